//
// Generated by NVIDIA NVVM Compiler
//
// Compiler Build ID: CL-36424714
// Cuda compilation tools, release 13.0, V13.0.88
// Based on NVVM 20.0.0
//

.version 9.0
.target sm_100
.address_size 64

	// .globl	_Z9cuda_gemmIiLi256ELi1ELi1ELi16ELi2ELi2ELi32ELi0ELi0EEviiiPT_S1_S1_ii
// _ZZ9cuda_gemmIiLi256ELi1ELi1ELi16ELi2ELi2ELi32ELi0ELi0EEviiiPT_S1_S1_iiE11kron_fac_sh has been demoted
// _ZZ9cuda_gemmIiLi256ELi1ELi1ELi16ELi2ELi2ELi32ELi0ELi0EEviiiPT_S1_S1_iiE3Ash has been demoted
// _ZZ9cuda_gemmIiLi256ELi1ELi1ELi16ELi2ELi2ELi32ELi0ELi0EEviiiPT_S1_S1_iiE3Csh has been demoted
// _ZZ9cuda_gemmIiLi256ELi1ELi1ELi16ELi2ELi2ELi32ELi0ELi1EEviiiPT_S1_S1_iiE11kron_fac_sh has been demoted
// _ZZ9cuda_gemmIiLi256ELi1ELi1ELi16ELi2ELi2ELi32ELi0ELi1EEviiiPT_S1_S1_iiE3Ash has been demoted
// _ZZ9cuda_gemmIiLi256ELi1ELi1ELi16ELi2ELi2ELi32ELi0ELi1EEviiiPT_S1_S1_iiE3Csh has been demoted
// _ZZ9cuda_gemmIiLi256ELi1ELi1ELi16ELi2ELi2ELi32ELi1ELi0EEviiiPT_S1_S1_iiE11kron_fac_sh has been demoted
// _ZZ9cuda_gemmIiLi256ELi1ELi1ELi16ELi2ELi2ELi32ELi1ELi0EEviiiPT_S1_S1_iiE3Ash has been demoted
// _ZZ9cuda_gemmIiLi256ELi1ELi1ELi16ELi2ELi2ELi32ELi1ELi0EEviiiPT_S1_S1_iiE3Csh has been demoted
// _ZZ9cuda_gemmIiLi256ELi1ELi1ELi16ELi2ELi2ELi32ELi1ELi1EEviiiPT_S1_S1_iiE11kron_fac_sh has been demoted
// _ZZ9cuda_gemmIiLi256ELi1ELi1ELi16ELi2ELi2ELi32ELi1ELi1EEviiiPT_S1_S1_iiE3Ash has been demoted
// _ZZ9cuda_gemmIiLi256ELi1ELi1ELi16ELi2ELi2ELi32ELi1ELi1EEviiiPT_S1_S1_iiE3Csh has been demoted
// _ZZ9cuda_gemmIiLi256ELi1ELi1ELi16ELi4ELi4ELi32ELi0ELi0EEviiiPT_S1_S1_iiE11kron_fac_sh has been demoted
// _ZZ9cuda_gemmIiLi256ELi1ELi1ELi16ELi4ELi4ELi32ELi0ELi0EEviiiPT_S1_S1_iiE3Ash has been demoted
// _ZZ9cuda_gemmIiLi256ELi1ELi1ELi16ELi4ELi4ELi32ELi0ELi0EEviiiPT_S1_S1_iiE3Csh has been demoted
// _ZZ9cuda_gemmIiLi256ELi1ELi1ELi16ELi4ELi4ELi32ELi0ELi1EEviiiPT_S1_S1_iiE11kron_fac_sh has been demoted
// _ZZ9cuda_gemmIiLi256ELi1ELi1ELi16ELi4ELi4ELi32ELi0ELi1EEviiiPT_S1_S1_iiE3Ash has been demoted
// _ZZ9cuda_gemmIiLi256ELi1ELi1ELi16ELi4ELi4ELi32ELi0ELi1EEviiiPT_S1_S1_iiE3Csh has been demoted
// _ZZ9cuda_gemmIiLi256ELi1ELi1ELi16ELi4ELi4ELi32ELi1ELi0EEviiiPT_S1_S1_iiE11kron_fac_sh has been demoted
// _ZZ9cuda_gemmIiLi256ELi1ELi1ELi16ELi4ELi4ELi32ELi1ELi0EEviiiPT_S1_S1_iiE3Ash has been demoted
// _ZZ9cuda_gemmIiLi256ELi1ELi1ELi16ELi4ELi4ELi32ELi1ELi0EEviiiPT_S1_S1_iiE3Csh has been demoted
// _ZZ9cuda_gemmIiLi256ELi1ELi1ELi16ELi4ELi4ELi32ELi1ELi1EEviiiPT_S1_S1_iiE11kron_fac_sh has been demoted
// _ZZ9cuda_gemmIiLi256ELi1ELi1ELi16ELi4ELi4ELi32ELi1ELi1EEviiiPT_S1_S1_iiE3Ash has been demoted
// _ZZ9cuda_gemmIiLi256ELi1ELi1ELi16ELi4ELi4ELi32ELi1ELi1EEviiiPT_S1_S1_iiE3Csh has been demoted
// _ZZ9cuda_gemmIiLi256ELi1ELi1ELi16ELi8ELi8ELi32ELi0ELi0EEviiiPT_S1_S1_iiE11kron_fac_sh has been demoted
// _ZZ9cuda_gemmIiLi256ELi1ELi1ELi16ELi8ELi8ELi32ELi0ELi0EEviiiPT_S1_S1_iiE3Ash has been demoted
// _ZZ9cuda_gemmIiLi256ELi1ELi1ELi16ELi8ELi8ELi32ELi0ELi0EEviiiPT_S1_S1_iiE3Csh has been demoted
// _ZZ9cuda_gemmIiLi256ELi1ELi1ELi16ELi8ELi8ELi32ELi0ELi1EEviiiPT_S1_S1_iiE11kron_fac_sh has been demoted
// _ZZ9cuda_gemmIiLi256ELi1ELi1ELi16ELi8ELi8ELi32ELi0ELi1EEviiiPT_S1_S1_iiE3Ash has been demoted
// _ZZ9cuda_gemmIiLi256ELi1ELi1ELi16ELi8ELi8ELi32ELi0ELi1EEviiiPT_S1_S1_iiE3Csh has been demoted
// _ZZ9cuda_gemmIiLi256ELi1ELi1ELi16ELi8ELi8ELi32ELi1ELi0EEviiiPT_S1_S1_iiE11kron_fac_sh has been demoted
// _ZZ9cuda_gemmIiLi256ELi1ELi1ELi16ELi8ELi8ELi32ELi1ELi0EEviiiPT_S1_S1_iiE3Ash has been demoted
// _ZZ9cuda_gemmIiLi256ELi1ELi1ELi16ELi8ELi8ELi32ELi1ELi0EEviiiPT_S1_S1_iiE3Csh has been demoted
// _ZZ9cuda_gemmIiLi256ELi1ELi1ELi16ELi8ELi8ELi32ELi1ELi1EEviiiPT_S1_S1_iiE11kron_fac_sh has been demoted
// _ZZ9cuda_gemmIiLi256ELi1ELi1ELi16ELi8ELi8ELi32ELi1ELi1EEviiiPT_S1_S1_iiE3Ash has been demoted
// _ZZ9cuda_gemmIiLi256ELi1ELi1ELi16ELi8ELi8ELi32ELi1ELi1EEviiiPT_S1_S1_iiE3Csh has been demoted
// _ZZ9cuda_gemmIiLi256ELi1ELi1ELi16ELi16ELi16ELi32ELi0ELi0EEviiiPT_S1_S1_iiE11kron_fac_sh has been demoted
// _ZZ9cuda_gemmIiLi256ELi1ELi1ELi16ELi16ELi16ELi32ELi0ELi0EEviiiPT_S1_S1_iiE3Ash has been demoted
// _ZZ9cuda_gemmIiLi256ELi1ELi1ELi16ELi16ELi16ELi32ELi0ELi0EEviiiPT_S1_S1_iiE3Csh has been demoted
// _ZZ9cuda_gemmIiLi256ELi1ELi1ELi16ELi16ELi16ELi32ELi0ELi1EEviiiPT_S1_S1_iiE11kron_fac_sh has been demoted
// _ZZ9cuda_gemmIiLi256ELi1ELi1ELi16ELi16ELi16ELi32ELi0ELi1EEviiiPT_S1_S1_iiE3Ash has been demoted
// _ZZ9cuda_gemmIiLi256ELi1ELi1ELi16ELi16ELi16ELi32ELi0ELi1EEviiiPT_S1_S1_iiE3Csh has been demoted
// _ZZ9cuda_gemmIiLi256ELi1ELi1ELi16ELi16ELi16ELi32ELi1ELi0EEviiiPT_S1_S1_iiE11kron_fac_sh has been demoted
// _ZZ9cuda_gemmIiLi256ELi1ELi1ELi16ELi16ELi16ELi32ELi1ELi0EEviiiPT_S1_S1_iiE3Ash has been demoted
// _ZZ9cuda_gemmIiLi256ELi1ELi1ELi16ELi16ELi16ELi32ELi1ELi0EEviiiPT_S1_S1_iiE3Csh has been demoted
// _ZZ9cuda_gemmIiLi256ELi1ELi1ELi16ELi16ELi16ELi32ELi1ELi1EEviiiPT_S1_S1_iiE11kron_fac_sh has been demoted
// _ZZ9cuda_gemmIiLi256ELi1ELi1ELi16ELi16ELi16ELi32ELi1ELi1EEviiiPT_S1_S1_iiE3Ash has been demoted
// _ZZ9cuda_gemmIiLi256ELi1ELi1ELi16ELi16ELi16ELi32ELi1ELi1EEviiiPT_S1_S1_iiE3Csh has been demoted
// _ZZ9cuda_gemmIiLi256ELi1ELi1ELi16ELi32ELi32ELi32ELi0ELi0EEviiiPT_S1_S1_iiE11kron_fac_sh has been demoted
// _ZZ9cuda_gemmIiLi256ELi1ELi1ELi16ELi32ELi32ELi32ELi0ELi0EEviiiPT_S1_S1_iiE3Ash has been demoted
// _ZZ9cuda_gemmIiLi256ELi1ELi1ELi16ELi32ELi32ELi32ELi0ELi0EEviiiPT_S1_S1_iiE3Csh has been demoted
// _ZZ9cuda_gemmIiLi256ELi1ELi1ELi16ELi32ELi32ELi32ELi0ELi1EEviiiPT_S1_S1_iiE11kron_fac_sh has been demoted
// _ZZ9cuda_gemmIiLi256ELi1ELi1ELi16ELi32ELi32ELi32ELi0ELi1EEviiiPT_S1_S1_iiE3Ash has been demoted
// _ZZ9cuda_gemmIiLi256ELi1ELi1ELi16ELi32ELi32ELi32ELi1ELi0EEviiiPT_S1_S1_iiE11kron_fac_sh has been demoted
// _ZZ9cuda_gemmIiLi256ELi1ELi1ELi16ELi32ELi32ELi32ELi1ELi0EEviiiPT_S1_S1_iiE3Ash has been demoted
// _ZZ9cuda_gemmIiLi256ELi1ELi1ELi16ELi32ELi32ELi32ELi1ELi0EEviiiPT_S1_S1_iiE3Csh has been demoted
// _ZZ9cuda_gemmIiLi256ELi1ELi1ELi16ELi32ELi32ELi32ELi1ELi1EEviiiPT_S1_S1_iiE11kron_fac_sh has been demoted
// _ZZ9cuda_gemmIiLi256ELi1ELi1ELi16ELi32ELi32ELi32ELi1ELi1EEviiiPT_S1_S1_iiE3Ash has been demoted
// _ZZ9cuda_gemmIiLi256ELi1ELi1ELi16ELi32ELi32ELi32ELi1ELi1EEviiiPT_S1_S1_iiE3Csh has been demoted
// _ZZ9cuda_gemmIiLi256ELi1ELi1ELi16ELi64ELi64ELi32ELi0ELi0EEviiiPT_S1_S1_iiE11kron_fac_sh has been demoted
// _ZZ9cuda_gemmIiLi256ELi1ELi1ELi16ELi64ELi64ELi32ELi0ELi0EEviiiPT_S1_S1_iiE3Ash has been demoted
// _ZZ9cuda_gemmIiLi256ELi1ELi1ELi16ELi64ELi64ELi32ELi0ELi0EEviiiPT_S1_S1_iiE3Csh has been demoted
// _ZZ9cuda_gemmIiLi256ELi1ELi1ELi16ELi64ELi64ELi32ELi0ELi1EEviiiPT_S1_S1_iiE11kron_fac_sh has been demoted
// _ZZ9cuda_gemmIiLi256ELi1ELi1ELi16ELi64ELi64ELi32ELi0ELi1EEviiiPT_S1_S1_iiE3Ash has been demoted
// _ZZ9cuda_gemmIiLi256ELi1ELi1ELi16ELi64ELi64ELi32ELi1ELi0EEviiiPT_S1_S1_iiE11kron_fac_sh has been demoted
// _ZZ9cuda_gemmIiLi256ELi1ELi1ELi16ELi64ELi64ELi32ELi1ELi0EEviiiPT_S1_S1_iiE3Ash has been demoted
// _ZZ9cuda_gemmIiLi256ELi1ELi1ELi16ELi64ELi64ELi32ELi1ELi0EEviiiPT_S1_S1_iiE3Csh has been demoted
// _ZZ9cuda_gemmIiLi256ELi1ELi1ELi16ELi64ELi64ELi32ELi1ELi1EEviiiPT_S1_S1_iiE11kron_fac_sh has been demoted
// _ZZ9cuda_gemmIiLi256ELi1ELi1ELi16ELi64ELi64ELi32ELi1ELi1EEviiiPT_S1_S1_iiE3Ash has been demoted
// _ZZ9cuda_gemmIiLi256ELi1ELi1ELi16ELi64ELi64ELi32ELi1ELi1EEviiiPT_S1_S1_iiE3Csh has been demoted
// _ZZ9cuda_gemmIiLi256ELi1ELi1ELi16ELi128ELi128ELi32ELi0ELi0EEviiiPT_S1_S1_iiE11kron_fac_sh has been demoted
// _ZZ9cuda_gemmIiLi256ELi1ELi1ELi16ELi128ELi128ELi32ELi0ELi0EEviiiPT_S1_S1_iiE3Ash has been demoted
// _ZZ9cuda_gemmIiLi256ELi1ELi1ELi16ELi128ELi128ELi32ELi0ELi0EEviiiPT_S1_S1_iiE3Csh has been demoted
// _ZZ9cuda_gemmIiLi256ELi1ELi1ELi16ELi128ELi128ELi32ELi0ELi1EEviiiPT_S1_S1_iiE11kron_fac_sh has been demoted
// _ZZ9cuda_gemmIiLi256ELi1ELi1ELi16ELi128ELi128ELi32ELi0ELi1EEviiiPT_S1_S1_iiE3Ash has been demoted
// _ZZ9cuda_gemmIiLi256ELi1ELi1ELi16ELi128ELi128ELi32ELi1ELi0EEviiiPT_S1_S1_iiE11kron_fac_sh has been demoted
// _ZZ9cuda_gemmIiLi256ELi1ELi1ELi16ELi128ELi128ELi32ELi1ELi0EEviiiPT_S1_S1_iiE3Ash has been demoted
// _ZZ9cuda_gemmIiLi256ELi1ELi1ELi16ELi128ELi128ELi32ELi1ELi0EEviiiPT_S1_S1_iiE3Csh has been demoted
// _ZZ9cuda_gemmIiLi256ELi1ELi1ELi16ELi128ELi128ELi32ELi1ELi1EEviiiPT_S1_S1_iiE11kron_fac_sh has been demoted
// _ZZ9cuda_gemmIiLi256ELi1ELi1ELi16ELi128ELi128ELi32ELi1ELi1EEviiiPT_S1_S1_iiE3Ash has been demoted
// _ZZ9cuda_gemmIiLi256ELi1ELi1ELi16ELi128ELi128ELi32ELi1ELi1EEviiiPT_S1_S1_iiE3Csh has been demoted
// _ZZ9cuda_gemmIiLi256ELi1ELi1ELi32ELi2ELi2ELi32ELi0ELi0EEviiiPT_S1_S1_iiE11kron_fac_sh has been demoted
// _ZZ9cuda_gemmIiLi256ELi1ELi1ELi32ELi2ELi2ELi32ELi0ELi0EEviiiPT_S1_S1_iiE3Ash has been demoted
// _ZZ9cuda_gemmIiLi256ELi1ELi1ELi32ELi2ELi2ELi32ELi0ELi0EEviiiPT_S1_S1_iiE3Csh has been demoted
// _ZZ9cuda_gemmIiLi256ELi1ELi1ELi32ELi2ELi2ELi32ELi0ELi1EEviiiPT_S1_S1_iiE11kron_fac_sh has been demoted
// _ZZ9cuda_gemmIiLi256ELi1ELi1ELi32ELi2ELi2ELi32ELi0ELi1EEviiiPT_S1_S1_iiE3Ash has been demoted
// _ZZ9cuda_gemmIiLi256ELi1ELi1ELi32ELi2ELi2ELi32ELi0ELi1EEviiiPT_S1_S1_iiE3Csh has been demoted
// _ZZ9cuda_gemmIiLi256ELi1ELi1ELi32ELi2ELi2ELi32ELi1ELi0EEviiiPT_S1_S1_iiE11kron_fac_sh has been demoted
// _ZZ9cuda_gemmIiLi256ELi1ELi1ELi32ELi2ELi2ELi32ELi1ELi0EEviiiPT_S1_S1_iiE3Ash has been demoted
// _ZZ9cuda_gemmIiLi256ELi1ELi1ELi32ELi2ELi2ELi32ELi1ELi0EEviiiPT_S1_S1_iiE3Csh has been demoted
// _ZZ9cuda_gemmIiLi256ELi1ELi1ELi32ELi2ELi2ELi32ELi1ELi1EEviiiPT_S1_S1_iiE11kron_fac_sh has been demoted
// _ZZ9cuda_gemmIiLi256ELi1ELi1ELi32ELi2ELi2ELi32ELi1ELi1EEviiiPT_S1_S1_iiE3Ash has been demoted
// _ZZ9cuda_gemmIiLi256ELi1ELi1ELi32ELi2ELi2ELi32ELi1ELi1EEviiiPT_S1_S1_iiE3Csh has been demoted
// _ZZ9cuda_gemmIiLi256ELi1ELi1ELi32ELi4ELi4ELi32ELi0ELi0EEviiiPT_S1_S1_iiE11kron_fac_sh has been demoted
// _ZZ9cuda_gemmIiLi256ELi1ELi1ELi32ELi4ELi4ELi32ELi0ELi0EEviiiPT_S1_S1_iiE3Ash has been demoted
// _ZZ9cuda_gemmIiLi256ELi1ELi1ELi32ELi4ELi4ELi32ELi0ELi0EEviiiPT_S1_S1_iiE3Csh has been demoted
// _ZZ9cuda_gemmIiLi256ELi1ELi1ELi32ELi4ELi4ELi32ELi0ELi1EEviiiPT_S1_S1_iiE11kron_fac_sh has been demoted
// _ZZ9cuda_gemmIiLi256ELi1ELi1ELi32ELi4ELi4ELi32ELi0ELi1EEviiiPT_S1_S1_iiE3Ash has been demoted
// _ZZ9cuda_gemmIiLi256ELi1ELi1ELi32ELi4ELi4ELi32ELi0ELi1EEviiiPT_S1_S1_iiE3Csh has been demoted
// _ZZ9cuda_gemmIiLi256ELi1ELi1ELi32ELi4ELi4ELi32ELi1ELi0EEviiiPT_S1_S1_iiE11kron_fac_sh has been demoted
// _ZZ9cuda_gemmIiLi256ELi1ELi1ELi32ELi4ELi4ELi32ELi1ELi0EEviiiPT_S1_S1_iiE3Ash has been demoted
// _ZZ9cuda_gemmIiLi256ELi1ELi1ELi32ELi4ELi4ELi32ELi1ELi0EEviiiPT_S1_S1_iiE3Csh has been demoted
// _ZZ9cuda_gemmIiLi256ELi1ELi1ELi32ELi4ELi4ELi32ELi1ELi1EEviiiPT_S1_S1_iiE11kron_fac_sh has been demoted
// _ZZ9cuda_gemmIiLi256ELi1ELi1ELi32ELi4ELi4ELi32ELi1ELi1EEviiiPT_S1_S1_iiE3Ash has been demoted
// _ZZ9cuda_gemmIiLi256ELi1ELi1ELi32ELi4ELi4ELi32ELi1ELi1EEviiiPT_S1_S1_iiE3Csh has been demoted
// _ZZ9cuda_gemmIiLi256ELi1ELi1ELi32ELi8ELi8ELi32ELi0ELi0EEviiiPT_S1_S1_iiE11kron_fac_sh has been demoted
// _ZZ9cuda_gemmIiLi256ELi1ELi1ELi32ELi8ELi8ELi32ELi0ELi0EEviiiPT_S1_S1_iiE3Ash has been demoted
// _ZZ9cuda_gemmIiLi256ELi1ELi1ELi32ELi8ELi8ELi32ELi0ELi0EEviiiPT_S1_S1_iiE3Csh has been demoted
// _ZZ9cuda_gemmIiLi256ELi1ELi1ELi32ELi8ELi8ELi32ELi0ELi1EEviiiPT_S1_S1_iiE11kron_fac_sh has been demoted
// _ZZ9cuda_gemmIiLi256ELi1ELi1ELi32ELi8ELi8ELi32ELi0ELi1EEviiiPT_S1_S1_iiE3Ash has been demoted
// _ZZ9cuda_gemmIiLi256ELi1ELi1ELi32ELi8ELi8ELi32ELi0ELi1EEviiiPT_S1_S1_iiE3Csh has been demoted
// _ZZ9cuda_gemmIiLi256ELi1ELi1ELi32ELi8ELi8ELi32ELi1ELi0EEviiiPT_S1_S1_iiE11kron_fac_sh has been demoted
// _ZZ9cuda_gemmIiLi256ELi1ELi1ELi32ELi8ELi8ELi32ELi1ELi0EEviiiPT_S1_S1_iiE3Ash has been demoted
// _ZZ9cuda_gemmIiLi256ELi1ELi1ELi32ELi8ELi8ELi32ELi1ELi0EEviiiPT_S1_S1_iiE3Csh has been demoted
// _ZZ9cuda_gemmIiLi256ELi1ELi1ELi32ELi8ELi8ELi32ELi1ELi1EEviiiPT_S1_S1_iiE11kron_fac_sh has been demoted
// _ZZ9cuda_gemmIiLi256ELi1ELi1ELi32ELi8ELi8ELi32ELi1ELi1EEviiiPT_S1_S1_iiE3Ash has been demoted
// _ZZ9cuda_gemmIiLi256ELi1ELi1ELi32ELi8ELi8ELi32ELi1ELi1EEviiiPT_S1_S1_iiE3Csh has been demoted
// _ZZ9cuda_gemmIiLi256ELi1ELi1ELi32ELi16ELi16ELi32ELi0ELi0EEviiiPT_S1_S1_iiE11kron_fac_sh has been demoted
// _ZZ9cuda_gemmIiLi256ELi1ELi1ELi32ELi16ELi16ELi32ELi0ELi0EEviiiPT_S1_S1_iiE3Ash has been demoted
// _ZZ9cuda_gemmIiLi256ELi1ELi1ELi32ELi16ELi16ELi32ELi0ELi0EEviiiPT_S1_S1_iiE3Csh has been demoted
// _ZZ9cuda_gemmIiLi256ELi1ELi1ELi32ELi16ELi16ELi32ELi0ELi1EEviiiPT_S1_S1_iiE11kron_fac_sh has been demoted
// _ZZ9cuda_gemmIiLi256ELi1ELi1ELi32ELi16ELi16ELi32ELi0ELi1EEviiiPT_S1_S1_iiE3Ash has been demoted
// _ZZ9cuda_gemmIiLi256ELi1ELi1ELi32ELi16ELi16ELi32ELi0ELi1EEviiiPT_S1_S1_iiE3Csh has been demoted
// _ZZ9cuda_gemmIiLi256ELi1ELi1ELi32ELi16ELi16ELi32ELi1ELi0EEviiiPT_S1_S1_iiE11kron_fac_sh has been demoted
// _ZZ9cuda_gemmIiLi256ELi1ELi1ELi32ELi16ELi16ELi32ELi1ELi0EEviiiPT_S1_S1_iiE3Ash has been demoted
// _ZZ9cuda_gemmIiLi256ELi1ELi1ELi32ELi16ELi16ELi32ELi1ELi0EEviiiPT_S1_S1_iiE3Csh has been demoted
// _ZZ9cuda_gemmIiLi256ELi1ELi1ELi32ELi16ELi16ELi32ELi1ELi1EEviiiPT_S1_S1_iiE11kron_fac_sh has been demoted
// _ZZ9cuda_gemmIiLi256ELi1ELi1ELi32ELi16ELi16ELi32ELi1ELi1EEviiiPT_S1_S1_iiE3Ash has been demoted
// _ZZ9cuda_gemmIiLi256ELi1ELi1ELi32ELi16ELi16ELi32ELi1ELi1EEviiiPT_S1_S1_iiE3Csh has been demoted
// _ZZ9cuda_gemmIiLi256ELi1ELi1ELi32ELi32ELi32ELi32ELi0ELi0EEviiiPT_S1_S1_iiE11kron_fac_sh has been demoted
// _ZZ9cuda_gemmIiLi256ELi1ELi1ELi32ELi32ELi32ELi32ELi0ELi0EEviiiPT_S1_S1_iiE3Ash has been demoted
// _ZZ9cuda_gemmIiLi256ELi1ELi1ELi32ELi32ELi32ELi32ELi0ELi0EEviiiPT_S1_S1_iiE3Csh has been demoted
// _ZZ9cuda_gemmIiLi256ELi1ELi1ELi32ELi32ELi32ELi32ELi0ELi1EEviiiPT_S1_S1_iiE11kron_fac_sh has been demoted
// _ZZ9cuda_gemmIiLi256ELi1ELi1ELi32ELi32ELi32ELi32ELi0ELi1EEviiiPT_S1_S1_iiE3Ash has been demoted
// _ZZ9cuda_gemmIiLi256ELi1ELi1ELi32ELi32ELi32ELi32ELi0ELi1EEviiiPT_S1_S1_iiE3Csh has been demoted
// _ZZ9cuda_gemmIiLi256ELi1ELi1ELi32ELi32ELi32ELi32ELi1ELi0EEviiiPT_S1_S1_iiE11kron_fac_sh has been demoted
// _ZZ9cuda_gemmIiLi256ELi1ELi1ELi32ELi32ELi32ELi32ELi1ELi0EEviiiPT_S1_S1_iiE3Ash has been demoted
// _ZZ9cuda_gemmIiLi256ELi1ELi1ELi32ELi32ELi32ELi32ELi1ELi0EEviiiPT_S1_S1_iiE3Csh has been demoted
// _ZZ9cuda_gemmIiLi256ELi1ELi1ELi32ELi32ELi32ELi32ELi1ELi1EEviiiPT_S1_S1_iiE11kron_fac_sh has been demoted
// _ZZ9cuda_gemmIiLi256ELi1ELi1ELi32ELi32ELi32ELi32ELi1ELi1EEviiiPT_S1_S1_iiE3Ash has been demoted
// _ZZ9cuda_gemmIiLi256ELi1ELi1ELi32ELi32ELi32ELi32ELi1ELi1EEviiiPT_S1_S1_iiE3Csh has been demoted
// _ZZ9cuda_gemmIiLi256ELi1ELi1ELi32ELi64ELi64ELi32ELi0ELi0EEviiiPT_S1_S1_iiE11kron_fac_sh has been demoted
// _ZZ9cuda_gemmIiLi256ELi1ELi1ELi32ELi64ELi64ELi32ELi0ELi0EEviiiPT_S1_S1_iiE3Ash has been demoted
// _ZZ9cuda_gemmIiLi256ELi1ELi1ELi32ELi64ELi64ELi32ELi0ELi0EEviiiPT_S1_S1_iiE3Csh has been demoted
// _ZZ9cuda_gemmIiLi256ELi1ELi1ELi32ELi64ELi64ELi32ELi0ELi1EEviiiPT_S1_S1_iiE11kron_fac_sh has been demoted
// _ZZ9cuda_gemmIiLi256ELi1ELi1ELi32ELi64ELi64ELi32ELi0ELi1EEviiiPT_S1_S1_iiE3Ash has been demoted
// _ZZ9cuda_gemmIiLi256ELi1ELi1ELi32ELi64ELi64ELi32ELi1ELi0EEviiiPT_S1_S1_iiE11kron_fac_sh has been demoted
// _ZZ9cuda_gemmIiLi256ELi1ELi1ELi32ELi64ELi64ELi32ELi1ELi0EEviiiPT_S1_S1_iiE3Ash has been demoted
// _ZZ9cuda_gemmIiLi256ELi1ELi1ELi32ELi64ELi64ELi32ELi1ELi0EEviiiPT_S1_S1_iiE3Csh has been demoted
// _ZZ9cuda_gemmIiLi256ELi1ELi1ELi32ELi64ELi64ELi32ELi1ELi1EEviiiPT_S1_S1_iiE11kron_fac_sh has been demoted
// _ZZ9cuda_gemmIiLi256ELi1ELi1ELi32ELi64ELi64ELi32ELi1ELi1EEviiiPT_S1_S1_iiE3Ash has been demoted
// _ZZ9cuda_gemmIiLi256ELi1ELi1ELi32ELi64ELi64ELi32ELi1ELi1EEviiiPT_S1_S1_iiE3Csh has been demoted
// _ZZ9cuda_gemmIiLi256ELi1ELi1ELi32ELi128ELi128ELi32ELi0ELi0EEviiiPT_S1_S1_iiE11kron_fac_sh has been demoted
// _ZZ9cuda_gemmIiLi256ELi1ELi1ELi32ELi128ELi128ELi32ELi0ELi0EEviiiPT_S1_S1_iiE3Ash has been demoted
// _ZZ9cuda_gemmIiLi256ELi1ELi1ELi32ELi128ELi128ELi32ELi0ELi0EEviiiPT_S1_S1_iiE3Csh has been demoted
// _ZZ9cuda_gemmIiLi256ELi1ELi1ELi32ELi128ELi128ELi32ELi0ELi1EEviiiPT_S1_S1_iiE11kron_fac_sh has been demoted
// _ZZ9cuda_gemmIiLi256ELi1ELi1ELi32ELi128ELi128ELi32ELi0ELi1EEviiiPT_S1_S1_iiE3Ash has been demoted
// _ZZ9cuda_gemmIiLi256ELi1ELi1ELi32ELi128ELi128ELi32ELi1ELi0EEviiiPT_S1_S1_iiE11kron_fac_sh has been demoted
// _ZZ9cuda_gemmIiLi256ELi1ELi1ELi32ELi128ELi128ELi32ELi1ELi0EEviiiPT_S1_S1_iiE3Ash has been demoted
// _ZZ9cuda_gemmIiLi256ELi1ELi1ELi32ELi128ELi128ELi32ELi1ELi0EEviiiPT_S1_S1_iiE3Csh has been demoted
// _ZZ9cuda_gemmIiLi256ELi1ELi1ELi32ELi128ELi128ELi32ELi1ELi1EEviiiPT_S1_S1_iiE11kron_fac_sh has been demoted
// _ZZ9cuda_gemmIiLi256ELi1ELi1ELi32ELi128ELi128ELi32ELi1ELi1EEviiiPT_S1_S1_iiE3Ash has been demoted
// _ZZ9cuda_gemmIiLi256ELi1ELi1ELi32ELi128ELi128ELi32ELi1ELi1EEviiiPT_S1_S1_iiE3Csh has been demoted
// _ZZ9cuda_gemmIiLi256ELi1ELi1ELi64ELi2ELi2ELi32ELi0ELi0EEviiiPT_S1_S1_iiE11kron_fac_sh has been demoted
// _ZZ9cuda_gemmIiLi256ELi1ELi1ELi64ELi2ELi2ELi32ELi0ELi0EEviiiPT_S1_S1_iiE3Ash has been demoted
// _ZZ9cuda_gemmIiLi256ELi1ELi1ELi64ELi2ELi2ELi32ELi0ELi0EEviiiPT_S1_S1_iiE3Csh has been demoted
// _ZZ9cuda_gemmIiLi256ELi1ELi1ELi64ELi2ELi2ELi32ELi0ELi1EEviiiPT_S1_S1_iiE11kron_fac_sh has been demoted
// _ZZ9cuda_gemmIiLi256ELi1ELi1ELi64ELi2ELi2ELi32ELi0ELi1EEviiiPT_S1_S1_iiE3Ash has been demoted
// _ZZ9cuda_gemmIiLi256ELi1ELi1ELi64ELi2ELi2ELi32ELi0ELi1EEviiiPT_S1_S1_iiE3Csh has been demoted
// _ZZ9cuda_gemmIiLi256ELi1ELi1ELi64ELi2ELi2ELi32ELi1ELi0EEviiiPT_S1_S1_iiE11kron_fac_sh has been demoted
// _ZZ9cuda_gemmIiLi256ELi1ELi1ELi64ELi2ELi2ELi32ELi1ELi0EEviiiPT_S1_S1_iiE3Ash has been demoted
// _ZZ9cuda_gemmIiLi256ELi1ELi1ELi64ELi2ELi2ELi32ELi1ELi0EEviiiPT_S1_S1_iiE3Csh has been demoted
// _ZZ9cuda_gemmIiLi256ELi1ELi1ELi64ELi2ELi2ELi32ELi1ELi1EEviiiPT_S1_S1_iiE11kron_fac_sh has been demoted
// _ZZ9cuda_gemmIiLi256ELi1ELi1ELi64ELi2ELi2ELi32ELi1ELi1EEviiiPT_S1_S1_iiE3Ash has been demoted
// _ZZ9cuda_gemmIiLi256ELi1ELi1ELi64ELi2ELi2ELi32ELi1ELi1EEviiiPT_S1_S1_iiE3Csh has been demoted
// _ZZ9cuda_gemmIiLi256ELi1ELi1ELi64ELi4ELi4ELi32ELi0ELi0EEviiiPT_S1_S1_iiE11kron_fac_sh has been demoted
// _ZZ9cuda_gemmIiLi256ELi1ELi1ELi64ELi4ELi4ELi32ELi0ELi0EEviiiPT_S1_S1_iiE3Ash has been demoted
// _ZZ9cuda_gemmIiLi256ELi1ELi1ELi64ELi4ELi4ELi32ELi0ELi0EEviiiPT_S1_S1_iiE3Csh has been demoted
// _ZZ9cuda_gemmIiLi256ELi1ELi1ELi64ELi4ELi4ELi32ELi0ELi1EEviiiPT_S1_S1_iiE11kron_fac_sh has been demoted
// _ZZ9cuda_gemmIiLi256ELi1ELi1ELi64ELi4ELi4ELi32ELi0ELi1EEviiiPT_S1_S1_iiE3Ash has been demoted
// _ZZ9cuda_gemmIiLi256ELi1ELi1ELi64ELi4ELi4ELi32ELi0ELi1EEviiiPT_S1_S1_iiE3Csh has been demoted
// _ZZ9cuda_gemmIiLi256ELi1ELi1ELi64ELi4ELi4ELi32ELi1ELi0EEviiiPT_S1_S1_iiE11kron_fac_sh has been demoted
// _ZZ9cuda_gemmIiLi256ELi1ELi1ELi64ELi4ELi4ELi32ELi1ELi0EEviiiPT_S1_S1_iiE3Ash has been demoted
// _ZZ9cuda_gemmIiLi256ELi1ELi1ELi64ELi4ELi4ELi32ELi1ELi0EEviiiPT_S1_S1_iiE3Csh has been demoted
// _ZZ9cuda_gemmIiLi256ELi1ELi1ELi64ELi4ELi4ELi32ELi1ELi1EEviiiPT_S1_S1_iiE11kron_fac_sh has been demoted
// _ZZ9cuda_gemmIiLi256ELi1ELi1ELi64ELi4ELi4ELi32ELi1ELi1EEviiiPT_S1_S1_iiE3Ash has been demoted
// _ZZ9cuda_gemmIiLi256ELi1ELi1ELi64ELi4ELi4ELi32ELi1ELi1EEviiiPT_S1_S1_iiE3Csh has been demoted
// _ZZ9cuda_gemmIiLi256ELi1ELi1ELi64ELi8ELi8ELi32ELi0ELi0EEviiiPT_S1_S1_iiE11kron_fac_sh has been demoted
// _ZZ9cuda_gemmIiLi256ELi1ELi1ELi64ELi8ELi8ELi32ELi0ELi0EEviiiPT_S1_S1_iiE3Ash has been demoted
// _ZZ9cuda_gemmIiLi256ELi1ELi1ELi64ELi8ELi8ELi32ELi0ELi0EEviiiPT_S1_S1_iiE3Csh has been demoted
// _ZZ9cuda_gemmIiLi256ELi1ELi1ELi64ELi8ELi8ELi32ELi0ELi1EEviiiPT_S1_S1_iiE11kron_fac_sh has been demoted
// _ZZ9cuda_gemmIiLi256ELi1ELi1ELi64ELi8ELi8ELi32ELi0ELi1EEviiiPT_S1_S1_iiE3Ash has been demoted
// _ZZ9cuda_gemmIiLi256ELi1ELi1ELi64ELi8ELi8ELi32ELi0ELi1EEviiiPT_S1_S1_iiE3Csh has been demoted
// _ZZ9cuda_gemmIiLi256ELi1ELi1ELi64ELi8ELi8ELi32ELi1ELi0EEviiiPT_S1_S1_iiE11kron_fac_sh has been demoted
// _ZZ9cuda_gemmIiLi256ELi1ELi1ELi64ELi8ELi8ELi32ELi1ELi0EEviiiPT_S1_S1_iiE3Ash has been demoted
// _ZZ9cuda_gemmIiLi256ELi1ELi1ELi64ELi8ELi8ELi32ELi1ELi0EEviiiPT_S1_S1_iiE3Csh has been demoted
// _ZZ9cuda_gemmIiLi256ELi1ELi1ELi64ELi8ELi8ELi32ELi1ELi1EEviiiPT_S1_S1_iiE11kron_fac_sh has been demoted
// _ZZ9cuda_gemmIiLi256ELi1ELi1ELi64ELi8ELi8ELi32ELi1ELi1EEviiiPT_S1_S1_iiE3Ash has been demoted
// _ZZ9cuda_gemmIiLi256ELi1ELi1ELi64ELi8ELi8ELi32ELi1ELi1EEviiiPT_S1_S1_iiE3Csh has been demoted
// _ZZ9cuda_gemmIiLi256ELi1ELi1ELi64ELi16ELi16ELi32ELi0ELi0EEviiiPT_S1_S1_iiE11kron_fac_sh has been demoted
// _ZZ9cuda_gemmIiLi256ELi1ELi1ELi64ELi16ELi16ELi32ELi0ELi0EEviiiPT_S1_S1_iiE3Ash has been demoted
// _ZZ9cuda_gemmIiLi256ELi1ELi1ELi64ELi16ELi16ELi32ELi0ELi0EEviiiPT_S1_S1_iiE3Csh has been demoted
// _ZZ9cuda_gemmIiLi256ELi1ELi1ELi64ELi16ELi16ELi32ELi0ELi1EEviiiPT_S1_S1_iiE11kron_fac_sh has been demoted
// _ZZ9cuda_gemmIiLi256ELi1ELi1ELi64ELi16ELi16ELi32ELi0ELi1EEviiiPT_S1_S1_iiE3Ash has been demoted
// _ZZ9cuda_gemmIiLi256ELi1ELi1ELi64ELi16ELi16ELi32ELi0ELi1EEviiiPT_S1_S1_iiE3Csh has been demoted
// _ZZ9cuda_gemmIiLi256ELi1ELi1ELi64ELi16ELi16ELi32ELi1ELi0EEviiiPT_S1_S1_iiE11kron_fac_sh has been demoted
// _ZZ9cuda_gemmIiLi256ELi1ELi1ELi64ELi16ELi16ELi32ELi1ELi0EEviiiPT_S1_S1_iiE3Ash has been demoted
// _ZZ9cuda_gemmIiLi256ELi1ELi1ELi64ELi16ELi16ELi32ELi1ELi0EEviiiPT_S1_S1_iiE3Csh has been demoted
// _ZZ9cuda_gemmIiLi256ELi1ELi1ELi64ELi16ELi16ELi32ELi1ELi1EEviiiPT_S1_S1_iiE11kron_fac_sh has been demoted
// _ZZ9cuda_gemmIiLi256ELi1ELi1ELi64ELi16ELi16ELi32ELi1ELi1EEviiiPT_S1_S1_iiE3Ash has been demoted
// _ZZ9cuda_gemmIiLi256ELi1ELi1ELi64ELi16ELi16ELi32ELi1ELi1EEviiiPT_S1_S1_iiE3Csh has been demoted
// _ZZ9cuda_gemmIiLi256ELi1ELi1ELi64ELi32ELi32ELi32ELi0ELi0EEviiiPT_S1_S1_iiE11kron_fac_sh has been demoted
// _ZZ9cuda_gemmIiLi256ELi1ELi1ELi64ELi32ELi32ELi32ELi0ELi0EEviiiPT_S1_S1_iiE3Ash has been demoted
// _ZZ9cuda_gemmIiLi256ELi1ELi1ELi64ELi32ELi32ELi32ELi0ELi0EEviiiPT_S1_S1_iiE3Csh has been demoted
// _ZZ9cuda_gemmIiLi256ELi1ELi1ELi64ELi32ELi32ELi32ELi0ELi1EEviiiPT_S1_S1_iiE11kron_fac_sh has been demoted
// _ZZ9cuda_gemmIiLi256ELi1ELi1ELi64ELi32ELi32ELi32ELi0ELi1EEviiiPT_S1_S1_iiE3Ash has been demoted
// _ZZ9cuda_gemmIiLi256ELi1ELi1ELi64ELi32ELi32ELi32ELi0ELi1EEviiiPT_S1_S1_iiE3Csh has been demoted
// _ZZ9cuda_gemmIiLi256ELi1ELi1ELi64ELi32ELi32ELi32ELi1ELi0EEviiiPT_S1_S1_iiE11kron_fac_sh has been demoted
// _ZZ9cuda_gemmIiLi256ELi1ELi1ELi64ELi32ELi32ELi32ELi1ELi0EEviiiPT_S1_S1_iiE3Ash has been demoted
// _ZZ9cuda_gemmIiLi256ELi1ELi1ELi64ELi32ELi32ELi32ELi1ELi0EEviiiPT_S1_S1_iiE3Csh has been demoted
// _ZZ9cuda_gemmIiLi256ELi1ELi1ELi64ELi32ELi32ELi32ELi1ELi1EEviiiPT_S1_S1_iiE11kron_fac_sh has been demoted
// _ZZ9cuda_gemmIiLi256ELi1ELi1ELi64ELi32ELi32ELi32ELi1ELi1EEviiiPT_S1_S1_iiE3Ash has been demoted
// _ZZ9cuda_gemmIiLi256ELi1ELi1ELi64ELi32ELi32ELi32ELi1ELi1EEviiiPT_S1_S1_iiE3Csh has been demoted
// _ZZ9cuda_gemmIiLi256ELi1ELi1ELi64ELi64ELi64ELi32ELi0ELi0EEviiiPT_S1_S1_iiE11kron_fac_sh has been demoted
// _ZZ9cuda_gemmIiLi256ELi1ELi1ELi64ELi64ELi64ELi32ELi0ELi0EEviiiPT_S1_S1_iiE3Ash has been demoted
// _ZZ9cuda_gemmIiLi256ELi1ELi1ELi64ELi64ELi64ELi32ELi0ELi0EEviiiPT_S1_S1_iiE3Csh has been demoted
// _ZZ9cuda_gemmIiLi256ELi1ELi1ELi64ELi64ELi64ELi32ELi0ELi1EEviiiPT_S1_S1_iiE11kron_fac_sh has been demoted
// _ZZ9cuda_gemmIiLi256ELi1ELi1ELi64ELi64ELi64ELi32ELi0ELi1EEviiiPT_S1_S1_iiE3Ash has been demoted
// _ZZ9cuda_gemmIiLi256ELi1ELi1ELi64ELi64ELi64ELi32ELi0ELi1EEviiiPT_S1_S1_iiE3Csh has been demoted
// _ZZ9cuda_gemmIiLi256ELi1ELi1ELi64ELi64ELi64ELi32ELi1ELi0EEviiiPT_S1_S1_iiE11kron_fac_sh has been demoted
// _ZZ9cuda_gemmIiLi256ELi1ELi1ELi64ELi64ELi64ELi32ELi1ELi0EEviiiPT_S1_S1_iiE3Ash has been demoted
// _ZZ9cuda_gemmIiLi256ELi1ELi1ELi64ELi64ELi64ELi32ELi1ELi0EEviiiPT_S1_S1_iiE3Csh has been demoted
// _ZZ9cuda_gemmIiLi256ELi1ELi1ELi64ELi64ELi64ELi32ELi1ELi1EEviiiPT_S1_S1_iiE11kron_fac_sh has been demoted
// _ZZ9cuda_gemmIiLi256ELi1ELi1ELi64ELi64ELi64ELi32ELi1ELi1EEviiiPT_S1_S1_iiE3Ash has been demoted
// _ZZ9cuda_gemmIiLi256ELi1ELi1ELi64ELi64ELi64ELi32ELi1ELi1EEviiiPT_S1_S1_iiE3Csh has been demoted
// _ZZ9cuda_gemmIiLi256ELi1ELi1ELi64ELi128ELi128ELi32ELi0ELi0EEviiiPT_S1_S1_iiE11kron_fac_sh has been demoted
// _ZZ9cuda_gemmIiLi256ELi1ELi1ELi64ELi128ELi128ELi32ELi0ELi0EEviiiPT_S1_S1_iiE3Ash has been demoted
// _ZZ9cuda_gemmIiLi256ELi1ELi1ELi64ELi128ELi128ELi32ELi0ELi0EEviiiPT_S1_S1_iiE3Csh has been demoted
// _ZZ9cuda_gemmIiLi256ELi1ELi1ELi64ELi128ELi128ELi32ELi0ELi1EEviiiPT_S1_S1_iiE11kron_fac_sh has been demoted
// _ZZ9cuda_gemmIiLi256ELi1ELi1ELi64ELi128ELi128ELi32ELi0ELi1EEviiiPT_S1_S1_iiE3Ash has been demoted
// _ZZ9cuda_gemmIiLi256ELi1ELi1ELi64ELi128ELi128ELi32ELi1ELi0EEviiiPT_S1_S1_iiE11kron_fac_sh has been demoted
// _ZZ9cuda_gemmIiLi256ELi1ELi1ELi64ELi128ELi128ELi32ELi1ELi0EEviiiPT_S1_S1_iiE3Ash has been demoted
// _ZZ9cuda_gemmIiLi256ELi1ELi1ELi64ELi128ELi128ELi32ELi1ELi0EEviiiPT_S1_S1_iiE3Csh has been demoted
// _ZZ9cuda_gemmIiLi256ELi1ELi1ELi64ELi128ELi128ELi32ELi1ELi1EEviiiPT_S1_S1_iiE11kron_fac_sh has been demoted
// _ZZ9cuda_gemmIiLi256ELi1ELi1ELi64ELi128ELi128ELi32ELi1ELi1EEviiiPT_S1_S1_iiE3Ash has been demoted
// _ZZ9cuda_gemmIiLi256ELi1ELi1ELi64ELi128ELi128ELi32ELi1ELi1EEviiiPT_S1_S1_iiE3Csh has been demoted
// _ZZ9cuda_gemmIiLi256ELi1ELi1ELi128ELi2ELi2ELi32ELi0ELi0EEviiiPT_S1_S1_iiE11kron_fac_sh has been demoted
// _ZZ9cuda_gemmIiLi256ELi1ELi1ELi128ELi2ELi2ELi32ELi0ELi0EEviiiPT_S1_S1_iiE3Ash has been demoted
// _ZZ9cuda_gemmIiLi256ELi1ELi1ELi128ELi2ELi2ELi32ELi0ELi0EEviiiPT_S1_S1_iiE3Csh has been demoted
// _ZZ9cuda_gemmIiLi256ELi1ELi1ELi128ELi2ELi2ELi32ELi0ELi1EEviiiPT_S1_S1_iiE11kron_fac_sh has been demoted
// _ZZ9cuda_gemmIiLi256ELi1ELi1ELi128ELi2ELi2ELi32ELi0ELi1EEviiiPT_S1_S1_iiE3Ash has been demoted
// _ZZ9cuda_gemmIiLi256ELi1ELi1ELi128ELi2ELi2ELi32ELi0ELi1EEviiiPT_S1_S1_iiE3Csh has been demoted
// _ZZ9cuda_gemmIiLi256ELi1ELi1ELi128ELi2ELi2ELi32ELi1ELi0EEviiiPT_S1_S1_iiE11kron_fac_sh has been demoted
// _ZZ9cuda_gemmIiLi256ELi1ELi1ELi128ELi2ELi2ELi32ELi1ELi0EEviiiPT_S1_S1_iiE3Ash has been demoted
// _ZZ9cuda_gemmIiLi256ELi1ELi1ELi128ELi2ELi2ELi32ELi1ELi0EEviiiPT_S1_S1_iiE3Csh has been demoted
// _ZZ9cuda_gemmIiLi256ELi1ELi1ELi128ELi2ELi2ELi32ELi1ELi1EEviiiPT_S1_S1_iiE11kron_fac_sh has been demoted
// _ZZ9cuda_gemmIiLi256ELi1ELi1ELi128ELi2ELi2ELi32ELi1ELi1EEviiiPT_S1_S1_iiE3Ash has been demoted
// _ZZ9cuda_gemmIiLi256ELi1ELi1ELi128ELi2ELi2ELi32ELi1ELi1EEviiiPT_S1_S1_iiE3Csh has been demoted
// _ZZ9cuda_gemmIiLi256ELi1ELi1ELi128ELi4ELi4ELi32ELi0ELi0EEviiiPT_S1_S1_iiE11kron_fac_sh has been demoted
// _ZZ9cuda_gemmIiLi256ELi1ELi1ELi128ELi4ELi4ELi32ELi0ELi0EEviiiPT_S1_S1_iiE3Ash has been demoted
// _ZZ9cuda_gemmIiLi256ELi1ELi1ELi128ELi4ELi4ELi32ELi0ELi0EEviiiPT_S1_S1_iiE3Csh has been demoted
// _ZZ9cuda_gemmIiLi256ELi1ELi1ELi128ELi4ELi4ELi32ELi0ELi1EEviiiPT_S1_S1_iiE11kron_fac_sh has been demoted
// _ZZ9cuda_gemmIiLi256ELi1ELi1ELi128ELi4ELi4ELi32ELi0ELi1EEviiiPT_S1_S1_iiE3Ash has been demoted
// _ZZ9cuda_gemmIiLi256ELi1ELi1ELi128ELi4ELi4ELi32ELi0ELi1EEviiiPT_S1_S1_iiE3Csh has been demoted
// _ZZ9cuda_gemmIiLi256ELi1ELi1ELi128ELi4ELi4ELi32ELi1ELi0EEviiiPT_S1_S1_iiE11kron_fac_sh has been demoted
// _ZZ9cuda_gemmIiLi256ELi1ELi1ELi128ELi4ELi4ELi32ELi1ELi0EEviiiPT_S1_S1_iiE3Ash has been demoted
// _ZZ9cuda_gemmIiLi256ELi1ELi1ELi128ELi4ELi4ELi32ELi1ELi0EEviiiPT_S1_S1_iiE3Csh has been demoted
// _ZZ9cuda_gemmIiLi256ELi1ELi1ELi128ELi4ELi4ELi32ELi1ELi1EEviiiPT_S1_S1_iiE11kron_fac_sh has been demoted
// _ZZ9cuda_gemmIiLi256ELi1ELi1ELi128ELi4ELi4ELi32ELi1ELi1EEviiiPT_S1_S1_iiE3Ash has been demoted
// _ZZ9cuda_gemmIiLi256ELi1ELi1ELi128ELi4ELi4ELi32ELi1ELi1EEviiiPT_S1_S1_iiE3Csh has been demoted
// _ZZ9cuda_gemmIiLi256ELi1ELi1ELi128ELi8ELi8ELi32ELi0ELi0EEviiiPT_S1_S1_iiE11kron_fac_sh has been demoted
// _ZZ9cuda_gemmIiLi256ELi1ELi1ELi128ELi8ELi8ELi32ELi0ELi0EEviiiPT_S1_S1_iiE3Ash has been demoted
// _ZZ9cuda_gemmIiLi256ELi1ELi1ELi128ELi8ELi8ELi32ELi0ELi0EEviiiPT_S1_S1_iiE3Csh has been demoted
// _ZZ9cuda_gemmIiLi256ELi1ELi1ELi128ELi8ELi8ELi32ELi0ELi1EEviiiPT_S1_S1_iiE11kron_fac_sh has been demoted
// _ZZ9cuda_gemmIiLi256ELi1ELi1ELi128ELi8ELi8ELi32ELi0ELi1EEviiiPT_S1_S1_iiE3Ash has been demoted
// _ZZ9cuda_gemmIiLi256ELi1ELi1ELi128ELi8ELi8ELi32ELi0ELi1EEviiiPT_S1_S1_iiE3Csh has been demoted
// _ZZ9cuda_gemmIiLi256ELi1ELi1ELi128ELi8ELi8ELi32ELi1ELi0EEviiiPT_S1_S1_iiE11kron_fac_sh has been demoted
// _ZZ9cuda_gemmIiLi256ELi1ELi1ELi128ELi8ELi8ELi32ELi1ELi0EEviiiPT_S1_S1_iiE3Ash has been demoted
// _ZZ9cuda_gemmIiLi256ELi1ELi1ELi128ELi8ELi8ELi32ELi1ELi0EEviiiPT_S1_S1_iiE3Csh has been demoted
// _ZZ9cuda_gemmIiLi256ELi1ELi1ELi128ELi8ELi8ELi32ELi1ELi1EEviiiPT_S1_S1_iiE11kron_fac_sh has been demoted
// _ZZ9cuda_gemmIiLi256ELi1ELi1ELi128ELi8ELi8ELi32ELi1ELi1EEviiiPT_S1_S1_iiE3Ash has been demoted
// _ZZ9cuda_gemmIiLi256ELi1ELi1ELi128ELi8ELi8ELi32ELi1ELi1EEviiiPT_S1_S1_iiE3Csh has been demoted
// _ZZ9cuda_gemmIiLi256ELi1ELi1ELi128ELi16ELi16ELi32ELi0ELi0EEviiiPT_S1_S1_iiE11kron_fac_sh has been demoted
// _ZZ9cuda_gemmIiLi256ELi1ELi1ELi128ELi16ELi16ELi32ELi0ELi0EEviiiPT_S1_S1_iiE3Ash has been demoted
// _ZZ9cuda_gemmIiLi256ELi1ELi1ELi128ELi16ELi16ELi32ELi0ELi0EEviiiPT_S1_S1_iiE3Csh has been demoted
// _ZZ9cuda_gemmIiLi256ELi1ELi1ELi128ELi16ELi16ELi32ELi0ELi1EEviiiPT_S1_S1_iiE11kron_fac_sh has been demoted
// _ZZ9cuda_gemmIiLi256ELi1ELi1ELi128ELi16ELi16ELi32ELi0ELi1EEviiiPT_S1_S1_iiE3Ash has been demoted
// _ZZ9cuda_gemmIiLi256ELi1ELi1ELi128ELi16ELi16ELi32ELi0ELi1EEviiiPT_S1_S1_iiE3Csh has been demoted
// _ZZ9cuda_gemmIiLi256ELi1ELi1ELi128ELi16ELi16ELi32ELi1ELi0EEviiiPT_S1_S1_iiE11kron_fac_sh has been demoted
// _ZZ9cuda_gemmIiLi256ELi1ELi1ELi128ELi16ELi16ELi32ELi1ELi0EEviiiPT_S1_S1_iiE3Ash has been demoted
// _ZZ9cuda_gemmIiLi256ELi1ELi1ELi128ELi16ELi16ELi32ELi1ELi0EEviiiPT_S1_S1_iiE3Csh has been demoted
// _ZZ9cuda_gemmIiLi256ELi1ELi1ELi128ELi16ELi16ELi32ELi1ELi1EEviiiPT_S1_S1_iiE11kron_fac_sh has been demoted
// _ZZ9cuda_gemmIiLi256ELi1ELi1ELi128ELi16ELi16ELi32ELi1ELi1EEviiiPT_S1_S1_iiE3Ash has been demoted
// _ZZ9cuda_gemmIiLi256ELi1ELi1ELi128ELi16ELi16ELi32ELi1ELi1EEviiiPT_S1_S1_iiE3Csh has been demoted
// _ZZ9cuda_gemmIiLi256ELi1ELi1ELi128ELi32ELi32ELi32ELi0ELi0EEviiiPT_S1_S1_iiE11kron_fac_sh has been demoted
// _ZZ9cuda_gemmIiLi256ELi1ELi1ELi128ELi32ELi32ELi32ELi0ELi0EEviiiPT_S1_S1_iiE3Ash has been demoted
// _ZZ9cuda_gemmIiLi256ELi1ELi1ELi128ELi32ELi32ELi32ELi0ELi0EEviiiPT_S1_S1_iiE3Csh has been demoted
// _ZZ9cuda_gemmIiLi256ELi1ELi1ELi128ELi32ELi32ELi32ELi0ELi1EEviiiPT_S1_S1_iiE11kron_fac_sh has been demoted
// _ZZ9cuda_gemmIiLi256ELi1ELi1ELi128ELi32ELi32ELi32ELi0ELi1EEviiiPT_S1_S1_iiE3Ash has been demoted
// _ZZ9cuda_gemmIiLi256ELi1ELi1ELi128ELi32ELi32ELi32ELi0ELi1EEviiiPT_S1_S1_iiE3Csh has been demoted
// _ZZ9cuda_gemmIiLi256ELi1ELi1ELi128ELi32ELi32ELi32ELi1ELi0EEviiiPT_S1_S1_iiE11kron_fac_sh has been demoted
// _ZZ9cuda_gemmIiLi256ELi1ELi1ELi128ELi32ELi32ELi32ELi1ELi0EEviiiPT_S1_S1_iiE3Ash has been demoted
// _ZZ9cuda_gemmIiLi256ELi1ELi1ELi128ELi32ELi32ELi32ELi1ELi0EEviiiPT_S1_S1_iiE3Csh has been demoted
// _ZZ9cuda_gemmIiLi256ELi1ELi1ELi128ELi32ELi32ELi32ELi1ELi1EEviiiPT_S1_S1_iiE11kron_fac_sh has been demoted
// _ZZ9cuda_gemmIiLi256ELi1ELi1ELi128ELi32ELi32ELi32ELi1ELi1EEviiiPT_S1_S1_iiE3Ash has been demoted
// _ZZ9cuda_gemmIiLi256ELi1ELi1ELi128ELi32ELi32ELi32ELi1ELi1EEviiiPT_S1_S1_iiE3Csh has been demoted
// _ZZ9cuda_gemmIiLi256ELi1ELi1ELi128ELi64ELi64ELi32ELi0ELi0EEviiiPT_S1_S1_iiE11kron_fac_sh has been demoted
// _ZZ9cuda_gemmIiLi256ELi1ELi1ELi128ELi64ELi64ELi32ELi0ELi0EEviiiPT_S1_S1_iiE3Ash has been demoted
// _ZZ9cuda_gemmIiLi256ELi1ELi1ELi128ELi64ELi64ELi32ELi0ELi0EEviiiPT_S1_S1_iiE3Csh has been demoted
// _ZZ9cuda_gemmIiLi256ELi1ELi1ELi128ELi64ELi64ELi32ELi0ELi1EEviiiPT_S1_S1_iiE11kron_fac_sh has been demoted
// _ZZ9cuda_gemmIiLi256ELi1ELi1ELi128ELi64ELi64ELi32ELi0ELi1EEviiiPT_S1_S1_iiE3Ash has been demoted
// _ZZ9cuda_gemmIiLi256ELi1ELi1ELi128ELi64ELi64ELi32ELi0ELi1EEviiiPT_S1_S1_iiE3Csh has been demoted
// _ZZ9cuda_gemmIiLi256ELi1ELi1ELi128ELi64ELi64ELi32ELi1ELi0EEviiiPT_S1_S1_iiE11kron_fac_sh has been demoted
// _ZZ9cuda_gemmIiLi256ELi1ELi1ELi128ELi64ELi64ELi32ELi1ELi0EEviiiPT_S1_S1_iiE3Ash has been demoted
// _ZZ9cuda_gemmIiLi256ELi1ELi1ELi128ELi64ELi64ELi32ELi1ELi0EEviiiPT_S1_S1_iiE3Csh has been demoted
// _ZZ9cuda_gemmIiLi256ELi1ELi1ELi128ELi64ELi64ELi32ELi1ELi1EEviiiPT_S1_S1_iiE11kron_fac_sh has been demoted
// _ZZ9cuda_gemmIiLi256ELi1ELi1ELi128ELi64ELi64ELi32ELi1ELi1EEviiiPT_S1_S1_iiE3Ash has been demoted
// _ZZ9cuda_gemmIiLi256ELi1ELi1ELi128ELi64ELi64ELi32ELi1ELi1EEviiiPT_S1_S1_iiE3Csh has been demoted
// _ZZ9cuda_gemmIiLi256ELi1ELi1ELi128ELi128ELi128ELi32ELi0ELi0EEviiiPT_S1_S1_iiE11kron_fac_sh has been demoted
// _ZZ9cuda_gemmIiLi256ELi1ELi1ELi128ELi128ELi128ELi32ELi0ELi0EEviiiPT_S1_S1_iiE3Ash has been demoted
// _ZZ9cuda_gemmIiLi256ELi1ELi1ELi128ELi128ELi128ELi32ELi0ELi0EEviiiPT_S1_S1_iiE3Csh has been demoted
// _ZZ9cuda_gemmIiLi256ELi1ELi1ELi128ELi128ELi128ELi32ELi0ELi1EEviiiPT_S1_S1_iiE11kron_fac_sh has been demoted
// _ZZ9cuda_gemmIiLi256ELi1ELi1ELi128ELi128ELi128ELi32ELi0ELi1EEviiiPT_S1_S1_iiE3Ash has been demoted
// _ZZ9cuda_gemmIiLi256ELi1ELi1ELi128ELi128ELi128ELi32ELi0ELi1EEviiiPT_S1_S1_iiE3Csh has been demoted
// _ZZ9cuda_gemmIiLi256ELi1ELi1ELi128ELi128ELi128ELi32ELi1ELi0EEviiiPT_S1_S1_iiE11kron_fac_sh has been demoted
// _ZZ9cuda_gemmIiLi256ELi1ELi1ELi128ELi128ELi128ELi32ELi1ELi0EEviiiPT_S1_S1_iiE3Ash has been demoted
// _ZZ9cuda_gemmIiLi256ELi1ELi1ELi128ELi128ELi128ELi32ELi1ELi0EEviiiPT_S1_S1_iiE3Csh has been demoted
// _ZZ9cuda_gemmIiLi256ELi1ELi1ELi128ELi128ELi128ELi32ELi1ELi1EEviiiPT_S1_S1_iiE11kron_fac_sh has been demoted
// _ZZ9cuda_gemmIiLi256ELi1ELi1ELi128ELi128ELi128ELi32ELi1ELi1EEviiiPT_S1_S1_iiE3Ash has been demoted
// _ZZ9cuda_gemmIiLi256ELi1ELi1ELi128ELi128ELi128ELi32ELi1ELi1EEviiiPT_S1_S1_iiE3Csh has been demoted
// _ZZ9cuda_gemmIiLi256ELi1ELi1ELi256ELi2ELi2ELi32ELi0ELi0EEviiiPT_S1_S1_iiE11kron_fac_sh has been demoted
// _ZZ9cuda_gemmIiLi256ELi1ELi1ELi256ELi2ELi2ELi32ELi0ELi0EEviiiPT_S1_S1_iiE3Ash has been demoted
// _ZZ9cuda_gemmIiLi256ELi1ELi1ELi256ELi2ELi2ELi32ELi0ELi0EEviiiPT_S1_S1_iiE3Csh has been demoted
// _ZZ9cuda_gemmIiLi256ELi1ELi1ELi256ELi2ELi2ELi32ELi0ELi1EEviiiPT_S1_S1_iiE11kron_fac_sh has been demoted
// _ZZ9cuda_gemmIiLi256ELi1ELi1ELi256ELi2ELi2ELi32ELi0ELi1EEviiiPT_S1_S1_iiE3Ash has been demoted
// _ZZ9cuda_gemmIiLi256ELi1ELi1ELi256ELi2ELi2ELi32ELi0ELi1EEviiiPT_S1_S1_iiE3Csh has been demoted
// _ZZ9cuda_gemmIiLi256ELi1ELi1ELi256ELi2ELi2ELi32ELi1ELi0EEviiiPT_S1_S1_iiE11kron_fac_sh has been demoted
// _ZZ9cuda_gemmIiLi256ELi1ELi1ELi256ELi2ELi2ELi32ELi1ELi0EEviiiPT_S1_S1_iiE3Ash has been demoted
// _ZZ9cuda_gemmIiLi256ELi1ELi1ELi256ELi2ELi2ELi32ELi1ELi0EEviiiPT_S1_S1_iiE3Csh has been demoted
// _ZZ9cuda_gemmIiLi256ELi1ELi1ELi256ELi2ELi2ELi32ELi1ELi1EEviiiPT_S1_S1_iiE11kron_fac_sh has been demoted
// _ZZ9cuda_gemmIiLi256ELi1ELi1ELi256ELi2ELi2ELi32ELi1ELi1EEviiiPT_S1_S1_iiE3Ash has been demoted
// _ZZ9cuda_gemmIiLi256ELi1ELi1ELi256ELi2ELi2ELi32ELi1ELi1EEviiiPT_S1_S1_iiE3Csh has been demoted
// _ZZ9cuda_gemmIiLi256ELi1ELi1ELi256ELi4ELi4ELi32ELi0ELi0EEviiiPT_S1_S1_iiE11kron_fac_sh has been demoted
// _ZZ9cuda_gemmIiLi256ELi1ELi1ELi256ELi4ELi4ELi32ELi0ELi0EEviiiPT_S1_S1_iiE3Ash has been demoted
// _ZZ9cuda_gemmIiLi256ELi1ELi1ELi256ELi4ELi4ELi32ELi0ELi0EEviiiPT_S1_S1_iiE3Csh has been demoted
// _ZZ9cuda_gemmIiLi256ELi1ELi1ELi256ELi4ELi4ELi32ELi0ELi1EEviiiPT_S1_S1_iiE11kron_fac_sh has been demoted
// _ZZ9cuda_gemmIiLi256ELi1ELi1ELi256ELi4ELi4ELi32ELi0ELi1EEviiiPT_S1_S1_iiE3Ash has been demoted
// _ZZ9cuda_gemmIiLi256ELi1ELi1ELi256ELi4ELi4ELi32ELi0ELi1EEviiiPT_S1_S1_iiE3Csh has been demoted
// _ZZ9cuda_gemmIiLi256ELi1ELi1ELi256ELi4ELi4ELi32ELi1ELi0EEviiiPT_S1_S1_iiE11kron_fac_sh has been demoted
// _ZZ9cuda_gemmIiLi256ELi1ELi1ELi256ELi4ELi4ELi32ELi1ELi0EEviiiPT_S1_S1_iiE3Ash has been demoted
// _ZZ9cuda_gemmIiLi256ELi1ELi1ELi256ELi4ELi4ELi32ELi1ELi0EEviiiPT_S1_S1_iiE3Csh has been demoted
// _ZZ9cuda_gemmIiLi256ELi1ELi1ELi256ELi4ELi4ELi32ELi1ELi1EEviiiPT_S1_S1_iiE11kron_fac_sh has been demoted
// _ZZ9cuda_gemmIiLi256ELi1ELi1ELi256ELi4ELi4ELi32ELi1ELi1EEviiiPT_S1_S1_iiE3Ash has been demoted
// _ZZ9cuda_gemmIiLi256ELi1ELi1ELi256ELi4ELi4ELi32ELi1ELi1EEviiiPT_S1_S1_iiE3Csh has been demoted
// _ZZ9cuda_gemmIiLi256ELi1ELi1ELi256ELi8ELi8ELi32ELi0ELi0EEviiiPT_S1_S1_iiE11kron_fac_sh has been demoted
// _ZZ9cuda_gemmIiLi256ELi1ELi1ELi256ELi8ELi8ELi32ELi0ELi0EEviiiPT_S1_S1_iiE3Ash has been demoted
// _ZZ9cuda_gemmIiLi256ELi1ELi1ELi256ELi8ELi8ELi32ELi0ELi0EEviiiPT_S1_S1_iiE3Csh has been demoted
// _ZZ9cuda_gemmIiLi256ELi1ELi1ELi256ELi8ELi8ELi32ELi0ELi1EEviiiPT_S1_S1_iiE11kron_fac_sh has been demoted
// _ZZ9cuda_gemmIiLi256ELi1ELi1ELi256ELi8ELi8ELi32ELi0ELi1EEviiiPT_S1_S1_iiE3Ash has been demoted
// _ZZ9cuda_gemmIiLi256ELi1ELi1ELi256ELi8ELi8ELi32ELi0ELi1EEviiiPT_S1_S1_iiE3Csh has been demoted
// _ZZ9cuda_gemmIiLi256ELi1ELi1ELi256ELi8ELi8ELi32ELi1ELi0EEviiiPT_S1_S1_iiE11kron_fac_sh has been demoted
// _ZZ9cuda_gemmIiLi256ELi1ELi1ELi256ELi8ELi8ELi32ELi1ELi0EEviiiPT_S1_S1_iiE3Ash has been demoted
// _ZZ9cuda_gemmIiLi256ELi1ELi1ELi256ELi8ELi8ELi32ELi1ELi0EEviiiPT_S1_S1_iiE3Csh has been demoted
// _ZZ9cuda_gemmIiLi256ELi1ELi1ELi256ELi8ELi8ELi32ELi1ELi1EEviiiPT_S1_S1_iiE11kron_fac_sh has been demoted
// _ZZ9cuda_gemmIiLi256ELi1ELi1ELi256ELi8ELi8ELi32ELi1ELi1EEviiiPT_S1_S1_iiE3Ash has been demoted
// _ZZ9cuda_gemmIiLi256ELi1ELi1ELi256ELi8ELi8ELi32ELi1ELi1EEviiiPT_S1_S1_iiE3Csh has been demoted
// _ZZ9cuda_gemmIiLi256ELi1ELi1ELi256ELi16ELi16ELi32ELi0ELi0EEviiiPT_S1_S1_iiE11kron_fac_sh has been demoted
// _ZZ9cuda_gemmIiLi256ELi1ELi1ELi256ELi16ELi16ELi32ELi0ELi0EEviiiPT_S1_S1_iiE3Ash has been demoted
// _ZZ9cuda_gemmIiLi256ELi1ELi1ELi256ELi16ELi16ELi32ELi0ELi0EEviiiPT_S1_S1_iiE3Csh has been demoted
// _ZZ9cuda_gemmIiLi256ELi1ELi1ELi256ELi16ELi16ELi32ELi0ELi1EEviiiPT_S1_S1_iiE11kron_fac_sh has been demoted
// _ZZ9cuda_gemmIiLi256ELi1ELi1ELi256ELi16ELi16ELi32ELi0ELi1EEviiiPT_S1_S1_iiE3Ash has been demoted
// _ZZ9cuda_gemmIiLi256ELi1ELi1ELi256ELi16ELi16ELi32ELi0ELi1EEviiiPT_S1_S1_iiE3Csh has been demoted
// _ZZ9cuda_gemmIiLi256ELi1ELi1ELi256ELi16ELi16ELi32ELi1ELi0EEviiiPT_S1_S1_iiE11kron_fac_sh has been demoted
// _ZZ9cuda_gemmIiLi256ELi1ELi1ELi256ELi16ELi16ELi32ELi1ELi0EEviiiPT_S1_S1_iiE3Ash has been demoted
// _ZZ9cuda_gemmIiLi256ELi1ELi1ELi256ELi16ELi16ELi32ELi1ELi0EEviiiPT_S1_S1_iiE3Csh has been demoted
// _ZZ9cuda_gemmIiLi256ELi1ELi1ELi256ELi16ELi16ELi32ELi1ELi1EEviiiPT_S1_S1_iiE11kron_fac_sh has been demoted
// _ZZ9cuda_gemmIiLi256ELi1ELi1ELi256ELi16ELi16ELi32ELi1ELi1EEviiiPT_S1_S1_iiE3Ash has been demoted
// _ZZ9cuda_gemmIiLi256ELi1ELi1ELi256ELi16ELi16ELi32ELi1ELi1EEviiiPT_S1_S1_iiE3Csh has been demoted
// _ZZ9cuda_gemmIiLi256ELi1ELi1ELi256ELi32ELi32ELi32ELi0ELi0EEviiiPT_S1_S1_iiE11kron_fac_sh has been demoted
// _ZZ9cuda_gemmIiLi256ELi1ELi1ELi256ELi32ELi32ELi32ELi0ELi0EEviiiPT_S1_S1_iiE3Ash has been demoted
// _ZZ9cuda_gemmIiLi256ELi1ELi1ELi256ELi32ELi32ELi32ELi0ELi0EEviiiPT_S1_S1_iiE3Csh has been demoted
// _ZZ9cuda_gemmIiLi256ELi1ELi1ELi256ELi32ELi32ELi32ELi0ELi1EEviiiPT_S1_S1_iiE11kron_fac_sh has been demoted
// _ZZ9cuda_gemmIiLi256ELi1ELi1ELi256ELi32ELi32ELi32ELi0ELi1EEviiiPT_S1_S1_iiE3Ash has been demoted
// _ZZ9cuda_gemmIiLi256ELi1ELi1ELi256ELi32ELi32ELi32ELi0ELi1EEviiiPT_S1_S1_iiE3Csh has been demoted
// _ZZ9cuda_gemmIiLi256ELi1ELi1ELi256ELi32ELi32ELi32ELi1ELi0EEviiiPT_S1_S1_iiE11kron_fac_sh has been demoted
// _ZZ9cuda_gemmIiLi256ELi1ELi1ELi256ELi32ELi32ELi32ELi1ELi0EEviiiPT_S1_S1_iiE3Ash has been demoted
// _ZZ9cuda_gemmIiLi256ELi1ELi1ELi256ELi32ELi32ELi32ELi1ELi0EEviiiPT_S1_S1_iiE3Csh has been demoted
// _ZZ9cuda_gemmIiLi256ELi1ELi1ELi256ELi32ELi32ELi32ELi1ELi1EEviiiPT_S1_S1_iiE11kron_fac_sh has been demoted
// _ZZ9cuda_gemmIiLi256ELi1ELi1ELi256ELi32ELi32ELi32ELi1ELi1EEviiiPT_S1_S1_iiE3Ash has been demoted
// _ZZ9cuda_gemmIiLi256ELi1ELi1ELi256ELi32ELi32ELi32ELi1ELi1EEviiiPT_S1_S1_iiE3Csh has been demoted
// _ZZ9cuda_gemmIiLi256ELi1ELi1ELi256ELi64ELi64ELi32ELi0ELi0EEviiiPT_S1_S1_iiE11kron_fac_sh has been demoted
// _ZZ9cuda_gemmIiLi256ELi1ELi1ELi256ELi64ELi64ELi32ELi0ELi0EEviiiPT_S1_S1_iiE3Ash has been demoted
// _ZZ9cuda_gemmIiLi256ELi1ELi1ELi256ELi64ELi64ELi32ELi0ELi0EEviiiPT_S1_S1_iiE3Csh has been demoted
// _ZZ9cuda_gemmIiLi256ELi1ELi1ELi256ELi64ELi64ELi32ELi0ELi1EEviiiPT_S1_S1_iiE11kron_fac_sh has been demoted
// _ZZ9cuda_gemmIiLi256ELi1ELi1ELi256ELi64ELi64ELi32ELi0ELi1EEviiiPT_S1_S1_iiE3Ash has been demoted
// _ZZ9cuda_gemmIiLi256ELi1ELi1ELi256ELi64ELi64ELi32ELi0ELi1EEviiiPT_S1_S1_iiE3Csh has been demoted
// _ZZ9cuda_gemmIiLi256ELi1ELi1ELi256ELi64ELi64ELi32ELi1ELi0EEviiiPT_S1_S1_iiE11kron_fac_sh has been demoted
// _ZZ9cuda_gemmIiLi256ELi1ELi1ELi256ELi64ELi64ELi32ELi1ELi0EEviiiPT_S1_S1_iiE3Ash has been demoted
// _ZZ9cuda_gemmIiLi256ELi1ELi1ELi256ELi64ELi64ELi32ELi1ELi0EEviiiPT_S1_S1_iiE3Csh has been demoted
// _ZZ9cuda_gemmIiLi256ELi1ELi1ELi256ELi64ELi64ELi32ELi1ELi1EEviiiPT_S1_S1_iiE11kron_fac_sh has been demoted
// _ZZ9cuda_gemmIiLi256ELi1ELi1ELi256ELi64ELi64ELi32ELi1ELi1EEviiiPT_S1_S1_iiE3Ash has been demoted
// _ZZ9cuda_gemmIiLi256ELi1ELi1ELi256ELi64ELi64ELi32ELi1ELi1EEviiiPT_S1_S1_iiE3Csh has been demoted
// _ZZ9cuda_gemmIiLi256ELi1ELi1ELi256ELi128ELi128ELi32ELi0ELi0EEviiiPT_S1_S1_iiE11kron_fac_sh has been demoted
// _ZZ9cuda_gemmIiLi256ELi1ELi1ELi256ELi128ELi128ELi32ELi0ELi0EEviiiPT_S1_S1_iiE3Ash has been demoted
// _ZZ9cuda_gemmIiLi256ELi1ELi1ELi256ELi128ELi128ELi32ELi0ELi0EEviiiPT_S1_S1_iiE3Csh has been demoted
// _ZZ9cuda_gemmIiLi256ELi1ELi1ELi256ELi128ELi128ELi32ELi0ELi1EEviiiPT_S1_S1_iiE11kron_fac_sh has been demoted
// _ZZ9cuda_gemmIiLi256ELi1ELi1ELi256ELi128ELi128ELi32ELi0ELi1EEviiiPT_S1_S1_iiE3Ash has been demoted
// _ZZ9cuda_gemmIiLi256ELi1ELi1ELi256ELi128ELi128ELi32ELi0ELi1EEviiiPT_S1_S1_iiE3Csh has been demoted
// _ZZ9cuda_gemmIiLi256ELi1ELi1ELi256ELi128ELi128ELi32ELi1ELi0EEviiiPT_S1_S1_iiE11kron_fac_sh has been demoted
// _ZZ9cuda_gemmIiLi256ELi1ELi1ELi256ELi128ELi128ELi32ELi1ELi0EEviiiPT_S1_S1_iiE3Ash has been demoted
// _ZZ9cuda_gemmIiLi256ELi1ELi1ELi256ELi128ELi128ELi32ELi1ELi0EEviiiPT_S1_S1_iiE3Csh has been demoted
// _ZZ9cuda_gemmIiLi256ELi1ELi1ELi256ELi128ELi128ELi32ELi1ELi1EEviiiPT_S1_S1_iiE11kron_fac_sh has been demoted
// _ZZ9cuda_gemmIiLi256ELi1ELi1ELi256ELi128ELi128ELi32ELi1ELi1EEviiiPT_S1_S1_iiE3Ash has been demoted
// _ZZ9cuda_gemmIiLi256ELi1ELi1ELi256ELi128ELi128ELi32ELi1ELi1EEviiiPT_S1_S1_iiE3Csh has been demoted
// _ZZ9cuda_gemmIiLi256ELi1ELi1ELi512ELi2ELi2ELi32ELi0ELi0EEviiiPT_S1_S1_iiE11kron_fac_sh has been demoted
// _ZZ9cuda_gemmIiLi256ELi1ELi1ELi512ELi2ELi2ELi32ELi0ELi0EEviiiPT_S1_S1_iiE3Ash has been demoted
// _ZZ9cuda_gemmIiLi256ELi1ELi1ELi512ELi2ELi2ELi32ELi0ELi0EEviiiPT_S1_S1_iiE3Csh has been demoted
// _ZZ9cuda_gemmIiLi256ELi1ELi1ELi512ELi2ELi2ELi32ELi0ELi1EEviiiPT_S1_S1_iiE11kron_fac_sh has been demoted
// _ZZ9cuda_gemmIiLi256ELi1ELi1ELi512ELi2ELi2ELi32ELi0ELi1EEviiiPT_S1_S1_iiE3Ash has been demoted
// _ZZ9cuda_gemmIiLi256ELi1ELi1ELi512ELi2ELi2ELi32ELi0ELi1EEviiiPT_S1_S1_iiE3Csh has been demoted
// _ZZ9cuda_gemmIiLi256ELi1ELi1ELi512ELi2ELi2ELi32ELi1ELi0EEviiiPT_S1_S1_iiE11kron_fac_sh has been demoted
// _ZZ9cuda_gemmIiLi256ELi1ELi1ELi512ELi2ELi2ELi32ELi1ELi0EEviiiPT_S1_S1_iiE3Ash has been demoted
// _ZZ9cuda_gemmIiLi256ELi1ELi1ELi512ELi2ELi2ELi32ELi1ELi0EEviiiPT_S1_S1_iiE3Csh has been demoted
// _ZZ9cuda_gemmIiLi256ELi1ELi1ELi512ELi2ELi2ELi32ELi1ELi1EEviiiPT_S1_S1_iiE11kron_fac_sh has been demoted
// _ZZ9cuda_gemmIiLi256ELi1ELi1ELi512ELi2ELi2ELi32ELi1ELi1EEviiiPT_S1_S1_iiE3Ash has been demoted
// _ZZ9cuda_gemmIiLi256ELi1ELi1ELi512ELi2ELi2ELi32ELi1ELi1EEviiiPT_S1_S1_iiE3Csh has been demoted
// _ZZ9cuda_gemmIiLi256ELi1ELi1ELi512ELi4ELi4ELi32ELi0ELi0EEviiiPT_S1_S1_iiE11kron_fac_sh has been demoted
// _ZZ9cuda_gemmIiLi256ELi1ELi1ELi512ELi4ELi4ELi32ELi0ELi0EEviiiPT_S1_S1_iiE3Ash has been demoted
// _ZZ9cuda_gemmIiLi256ELi1ELi1ELi512ELi4ELi4ELi32ELi0ELi0EEviiiPT_S1_S1_iiE3Csh has been demoted
// _ZZ9cuda_gemmIiLi256ELi1ELi1ELi512ELi4ELi4ELi32ELi0ELi1EEviiiPT_S1_S1_iiE11kron_fac_sh has been demoted
// _ZZ9cuda_gemmIiLi256ELi1ELi1ELi512ELi4ELi4ELi32ELi0ELi1EEviiiPT_S1_S1_iiE3Ash has been demoted
// _ZZ9cuda_gemmIiLi256ELi1ELi1ELi512ELi4ELi4ELi32ELi0ELi1EEviiiPT_S1_S1_iiE3Csh has been demoted
// _ZZ9cuda_gemmIiLi256ELi1ELi1ELi512ELi4ELi4ELi32ELi1ELi0EEviiiPT_S1_S1_iiE11kron_fac_sh has been demoted
// _ZZ9cuda_gemmIiLi256ELi1ELi1ELi512ELi4ELi4ELi32ELi1ELi0EEviiiPT_S1_S1_iiE3Ash has been demoted
// _ZZ9cuda_gemmIiLi256ELi1ELi1ELi512ELi4ELi4ELi32ELi1ELi0EEviiiPT_S1_S1_iiE3Csh has been demoted
// _ZZ9cuda_gemmIiLi256ELi1ELi1ELi512ELi4ELi4ELi32ELi1ELi1EEviiiPT_S1_S1_iiE11kron_fac_sh has been demoted
// _ZZ9cuda_gemmIiLi256ELi1ELi1ELi512ELi4ELi4ELi32ELi1ELi1EEviiiPT_S1_S1_iiE3Ash has been demoted
// _ZZ9cuda_gemmIiLi256ELi1ELi1ELi512ELi4ELi4ELi32ELi1ELi1EEviiiPT_S1_S1_iiE3Csh has been demoted
// _ZZ9cuda_gemmIiLi256ELi1ELi1ELi512ELi8ELi8ELi32ELi0ELi0EEviiiPT_S1_S1_iiE11kron_fac_sh has been demoted
// _ZZ9cuda_gemmIiLi256ELi1ELi1ELi512ELi8ELi8ELi32ELi0ELi0EEviiiPT_S1_S1_iiE3Ash has been demoted
// _ZZ9cuda_gemmIiLi256ELi1ELi1ELi512ELi8ELi8ELi32ELi0ELi0EEviiiPT_S1_S1_iiE3Csh has been demoted
// _ZZ9cuda_gemmIiLi256ELi1ELi1ELi512ELi8ELi8ELi32ELi0ELi1EEviiiPT_S1_S1_iiE11kron_fac_sh has been demoted
// _ZZ9cuda_gemmIiLi256ELi1ELi1ELi512ELi8ELi8ELi32ELi0ELi1EEviiiPT_S1_S1_iiE3Ash has been demoted
// _ZZ9cuda_gemmIiLi256ELi1ELi1ELi512ELi8ELi8ELi32ELi0ELi1EEviiiPT_S1_S1_iiE3Csh has been demoted
// _ZZ9cuda_gemmIiLi256ELi1ELi1ELi512ELi8ELi8ELi32ELi1ELi0EEviiiPT_S1_S1_iiE11kron_fac_sh has been demoted
// _ZZ9cuda_gemmIiLi256ELi1ELi1ELi512ELi8ELi8ELi32ELi1ELi0EEviiiPT_S1_S1_iiE3Ash has been demoted
// _ZZ9cuda_gemmIiLi256ELi1ELi1ELi512ELi8ELi8ELi32ELi1ELi0EEviiiPT_S1_S1_iiE3Csh has been demoted
// _ZZ9cuda_gemmIiLi256ELi1ELi1ELi512ELi8ELi8ELi32ELi1ELi1EEviiiPT_S1_S1_iiE11kron_fac_sh has been demoted
// _ZZ9cuda_gemmIiLi256ELi1ELi1ELi512ELi8ELi8ELi32ELi1ELi1EEviiiPT_S1_S1_iiE3Ash has been demoted
// _ZZ9cuda_gemmIiLi256ELi1ELi1ELi512ELi8ELi8ELi32ELi1ELi1EEviiiPT_S1_S1_iiE3Csh has been demoted
// _ZZ9cuda_gemmIiLi256ELi1ELi1ELi512ELi16ELi16ELi32ELi0ELi0EEviiiPT_S1_S1_iiE11kron_fac_sh has been demoted
// _ZZ9cuda_gemmIiLi256ELi1ELi1ELi512ELi16ELi16ELi32ELi0ELi0EEviiiPT_S1_S1_iiE3Ash has been demoted
// _ZZ9cuda_gemmIiLi256ELi1ELi1ELi512ELi16ELi16ELi32ELi0ELi0EEviiiPT_S1_S1_iiE3Csh has been demoted
// _ZZ9cuda_gemmIiLi256ELi1ELi1ELi512ELi16ELi16ELi32ELi0ELi1EEviiiPT_S1_S1_iiE11kron_fac_sh has been demoted
// _ZZ9cuda_gemmIiLi256ELi1ELi1ELi512ELi16ELi16ELi32ELi0ELi1EEviiiPT_S1_S1_iiE3Ash has been demoted
// _ZZ9cuda_gemmIiLi256ELi1ELi1ELi512ELi16ELi16ELi32ELi0ELi1EEviiiPT_S1_S1_iiE3Csh has been demoted
// _ZZ9cuda_gemmIiLi256ELi1ELi1ELi512ELi16ELi16ELi32ELi1ELi0EEviiiPT_S1_S1_iiE11kron_fac_sh has been demoted
// _ZZ9cuda_gemmIiLi256ELi1ELi1ELi512ELi16ELi16ELi32ELi1ELi0EEviiiPT_S1_S1_iiE3Ash has been demoted
// _ZZ9cuda_gemmIiLi256ELi1ELi1ELi512ELi16ELi16ELi32ELi1ELi0EEviiiPT_S1_S1_iiE3Csh has been demoted
// _ZZ9cuda_gemmIiLi256ELi1ELi1ELi512ELi16ELi16ELi32ELi1ELi1EEviiiPT_S1_S1_iiE11kron_fac_sh has been demoted
// _ZZ9cuda_gemmIiLi256ELi1ELi1ELi512ELi16ELi16ELi32ELi1ELi1EEviiiPT_S1_S1_iiE3Ash has been demoted
// _ZZ9cuda_gemmIiLi256ELi1ELi1ELi512ELi16ELi16ELi32ELi1ELi1EEviiiPT_S1_S1_iiE3Csh has been demoted
// _ZZ9cuda_gemmIiLi256ELi1ELi1ELi512ELi32ELi32ELi32ELi0ELi0EEviiiPT_S1_S1_iiE11kron_fac_sh has been demoted
// _ZZ9cuda_gemmIiLi256ELi1ELi1ELi512ELi32ELi32ELi32ELi0ELi0EEviiiPT_S1_S1_iiE3Ash has been demoted
// _ZZ9cuda_gemmIiLi256ELi1ELi1ELi512ELi32ELi32ELi32ELi0ELi0EEviiiPT_S1_S1_iiE3Csh has been demoted
// _ZZ9cuda_gemmIiLi256ELi1ELi1ELi512ELi32ELi32ELi32ELi0ELi1EEviiiPT_S1_S1_iiE11kron_fac_sh has been demoted
// _ZZ9cuda_gemmIiLi256ELi1ELi1ELi512ELi32ELi32ELi32ELi0ELi1EEviiiPT_S1_S1_iiE3Ash has been demoted
// _ZZ9cuda_gemmIiLi256ELi1ELi1ELi512ELi32ELi32ELi32ELi0ELi1EEviiiPT_S1_S1_iiE3Csh has been demoted
// _ZZ9cuda_gemmIiLi256ELi1ELi1ELi512ELi32ELi32ELi32ELi1ELi0EEviiiPT_S1_S1_iiE11kron_fac_sh has been demoted
// _ZZ9cuda_gemmIiLi256ELi1ELi1ELi512ELi32ELi32ELi32ELi1ELi0EEviiiPT_S1_S1_iiE3Ash has been demoted
// _ZZ9cuda_gemmIiLi256ELi1ELi1ELi512ELi32ELi32ELi32ELi1ELi0EEviiiPT_S1_S1_iiE3Csh has been demoted
// _ZZ9cuda_gemmIiLi256ELi1ELi1ELi512ELi32ELi32ELi32ELi1ELi1EEviiiPT_S1_S1_iiE11kron_fac_sh has been demoted
// _ZZ9cuda_gemmIiLi256ELi1ELi1ELi512ELi32ELi32ELi32ELi1ELi1EEviiiPT_S1_S1_iiE3Ash has been demoted
// _ZZ9cuda_gemmIiLi256ELi1ELi1ELi512ELi32ELi32ELi32ELi1ELi1EEviiiPT_S1_S1_iiE3Csh has been demoted
// _ZZ9cuda_gemmIiLi256ELi1ELi1ELi512ELi64ELi64ELi32ELi0ELi0EEviiiPT_S1_S1_iiE11kron_fac_sh has been demoted
// _ZZ9cuda_gemmIiLi256ELi1ELi1ELi512ELi64ELi64ELi32ELi0ELi0EEviiiPT_S1_S1_iiE3Ash has been demoted
// _ZZ9cuda_gemmIiLi256ELi1ELi1ELi512ELi64ELi64ELi32ELi0ELi0EEviiiPT_S1_S1_iiE3Csh has been demoted
// _ZZ9cuda_gemmIiLi256ELi1ELi1ELi512ELi64ELi64ELi32ELi0ELi1EEviiiPT_S1_S1_iiE11kron_fac_sh has been demoted
// _ZZ9cuda_gemmIiLi256ELi1ELi1ELi512ELi64ELi64ELi32ELi0ELi1EEviiiPT_S1_S1_iiE3Ash has been demoted
// _ZZ9cuda_gemmIiLi256ELi1ELi1ELi512ELi64ELi64ELi32ELi0ELi1EEviiiPT_S1_S1_iiE3Csh has been demoted
// _ZZ9cuda_gemmIiLi256ELi1ELi1ELi512ELi64ELi64ELi32ELi1ELi0EEviiiPT_S1_S1_iiE11kron_fac_sh has been demoted
// _ZZ9cuda_gemmIiLi256ELi1ELi1ELi512ELi64ELi64ELi32ELi1ELi0EEviiiPT_S1_S1_iiE3Ash has been demoted
// _ZZ9cuda_gemmIiLi256ELi1ELi1ELi512ELi64ELi64ELi32ELi1ELi0EEviiiPT_S1_S1_iiE3Csh has been demoted
// _ZZ9cuda_gemmIiLi256ELi1ELi1ELi512ELi64ELi64ELi32ELi1ELi1EEviiiPT_S1_S1_iiE11kron_fac_sh has been demoted
// _ZZ9cuda_gemmIiLi256ELi1ELi1ELi512ELi64ELi64ELi32ELi1ELi1EEviiiPT_S1_S1_iiE3Ash has been demoted
// _ZZ9cuda_gemmIiLi256ELi1ELi1ELi512ELi64ELi64ELi32ELi1ELi1EEviiiPT_S1_S1_iiE3Csh has been demoted
// _ZZ9cuda_gemmIiLi256ELi1ELi1ELi512ELi128ELi128ELi32ELi0ELi0EEviiiPT_S1_S1_iiE11kron_fac_sh has been demoted
// _ZZ9cuda_gemmIiLi256ELi1ELi1ELi512ELi128ELi128ELi32ELi0ELi0EEviiiPT_S1_S1_iiE3Ash has been demoted
// _ZZ9cuda_gemmIiLi256ELi1ELi1ELi512ELi128ELi128ELi32ELi0ELi0EEviiiPT_S1_S1_iiE3Csh has been demoted
// _ZZ9cuda_gemmIiLi256ELi1ELi1ELi512ELi128ELi128ELi32ELi0ELi1EEviiiPT_S1_S1_iiE11kron_fac_sh has been demoted
// _ZZ9cuda_gemmIiLi256ELi1ELi1ELi512ELi128ELi128ELi32ELi0ELi1EEviiiPT_S1_S1_iiE3Ash has been demoted
// _ZZ9cuda_gemmIiLi256ELi1ELi1ELi512ELi128ELi128ELi32ELi0ELi1EEviiiPT_S1_S1_iiE3Csh has been demoted
// _ZZ9cuda_gemmIiLi256ELi1ELi1ELi512ELi128ELi128ELi32ELi1ELi0EEviiiPT_S1_S1_iiE11kron_fac_sh has been demoted
// _ZZ9cuda_gemmIiLi256ELi1ELi1ELi512ELi128ELi128ELi32ELi1ELi0EEviiiPT_S1_S1_iiE3Ash has been demoted
// _ZZ9cuda_gemmIiLi256ELi1ELi1ELi512ELi128ELi128ELi32ELi1ELi0EEviiiPT_S1_S1_iiE3Csh has been demoted
// _ZZ9cuda_gemmIiLi256ELi1ELi1ELi512ELi128ELi128ELi32ELi1ELi1EEviiiPT_S1_S1_iiE11kron_fac_sh has been demoted
// _ZZ9cuda_gemmIiLi256ELi1ELi1ELi512ELi128ELi128ELi32ELi1ELi1EEviiiPT_S1_S1_iiE3Ash has been demoted
// _ZZ9cuda_gemmIiLi256ELi1ELi1ELi512ELi128ELi128ELi32ELi1ELi1EEviiiPT_S1_S1_iiE3Csh has been demoted
// _ZZ9cuda_gemmIiLi256ELi1ELi1ELi1024ELi2ELi2ELi32ELi0ELi0EEviiiPT_S1_S1_iiE11kron_fac_sh has been demoted
// _ZZ9cuda_gemmIiLi256ELi1ELi1ELi1024ELi2ELi2ELi32ELi0ELi0EEviiiPT_S1_S1_iiE3Ash has been demoted
// _ZZ9cuda_gemmIiLi256ELi1ELi1ELi1024ELi2ELi2ELi32ELi0ELi0EEviiiPT_S1_S1_iiE3Csh has been demoted
// _ZZ9cuda_gemmIiLi256ELi1ELi1ELi1024ELi2ELi2ELi32ELi0ELi1EEviiiPT_S1_S1_iiE11kron_fac_sh has been demoted
// _ZZ9cuda_gemmIiLi256ELi1ELi1ELi1024ELi2ELi2ELi32ELi0ELi1EEviiiPT_S1_S1_iiE3Ash has been demoted
// _ZZ9cuda_gemmIiLi256ELi1ELi1ELi1024ELi2ELi2ELi32ELi0ELi1EEviiiPT_S1_S1_iiE3Csh has been demoted
// _ZZ9cuda_gemmIiLi256ELi1ELi1ELi1024ELi2ELi2ELi32ELi1ELi0EEviiiPT_S1_S1_iiE11kron_fac_sh has been demoted
// _ZZ9cuda_gemmIiLi256ELi1ELi1ELi1024ELi2ELi2ELi32ELi1ELi0EEviiiPT_S1_S1_iiE3Ash has been demoted
// _ZZ9cuda_gemmIiLi256ELi1ELi1ELi1024ELi2ELi2ELi32ELi1ELi0EEviiiPT_S1_S1_iiE3Csh has been demoted
// _ZZ9cuda_gemmIiLi256ELi1ELi1ELi1024ELi2ELi2ELi32ELi1ELi1EEviiiPT_S1_S1_iiE11kron_fac_sh has been demoted
// _ZZ9cuda_gemmIiLi256ELi1ELi1ELi1024ELi2ELi2ELi32ELi1ELi1EEviiiPT_S1_S1_iiE3Ash has been demoted
// _ZZ9cuda_gemmIiLi256ELi1ELi1ELi1024ELi2ELi2ELi32ELi1ELi1EEviiiPT_S1_S1_iiE3Csh has been demoted
// _ZZ9cuda_gemmIiLi256ELi1ELi1ELi1024ELi4ELi4ELi32ELi0ELi0EEviiiPT_S1_S1_iiE11kron_fac_sh has been demoted
// _ZZ9cuda_gemmIiLi256ELi1ELi1ELi1024ELi4ELi4ELi32ELi0ELi0EEviiiPT_S1_S1_iiE3Ash has been demoted
// _ZZ9cuda_gemmIiLi256ELi1ELi1ELi1024ELi4ELi4ELi32ELi0ELi0EEviiiPT_S1_S1_iiE3Csh has been demoted
// _ZZ9cuda_gemmIiLi256ELi1ELi1ELi1024ELi4ELi4ELi32ELi0ELi1EEviiiPT_S1_S1_iiE11kron_fac_sh has been demoted
// _ZZ9cuda_gemmIiLi256ELi1ELi1ELi1024ELi4ELi4ELi32ELi0ELi1EEviiiPT_S1_S1_iiE3Ash has been demoted
// _ZZ9cuda_gemmIiLi256ELi1ELi1ELi1024ELi4ELi4ELi32ELi0ELi1EEviiiPT_S1_S1_iiE3Csh has been demoted
// _ZZ9cuda_gemmIiLi256ELi1ELi1ELi1024ELi4ELi4ELi32ELi1ELi0EEviiiPT_S1_S1_iiE11kron_fac_sh has been demoted
// _ZZ9cuda_gemmIiLi256ELi1ELi1ELi1024ELi4ELi4ELi32ELi1ELi0EEviiiPT_S1_S1_iiE3Ash has been demoted
// _ZZ9cuda_gemmIiLi256ELi1ELi1ELi1024ELi4ELi4ELi32ELi1ELi0EEviiiPT_S1_S1_iiE3Csh has been demoted
// _ZZ9cuda_gemmIiLi256ELi1ELi1ELi1024ELi4ELi4ELi32ELi1ELi1EEviiiPT_S1_S1_iiE11kron_fac_sh has been demoted
// _ZZ9cuda_gemmIiLi256ELi1ELi1ELi1024ELi4ELi4ELi32ELi1ELi1EEviiiPT_S1_S1_iiE3Ash has been demoted
// _ZZ9cuda_gemmIiLi256ELi1ELi1ELi1024ELi4ELi4ELi32ELi1ELi1EEviiiPT_S1_S1_iiE3Csh has been demoted
// _ZZ9cuda_gemmIiLi256ELi1ELi1ELi1024ELi8ELi8ELi32ELi0ELi0EEviiiPT_S1_S1_iiE11kron_fac_sh has been demoted
// _ZZ9cuda_gemmIiLi256ELi1ELi1ELi1024ELi8ELi8ELi32ELi0ELi0EEviiiPT_S1_S1_iiE3Ash has been demoted
// _ZZ9cuda_gemmIiLi256ELi1ELi1ELi1024ELi8ELi8ELi32ELi0ELi0EEviiiPT_S1_S1_iiE3Csh has been demoted
// _ZZ9cuda_gemmIiLi256ELi1ELi1ELi1024ELi8ELi8ELi32ELi0ELi1EEviiiPT_S1_S1_iiE11kron_fac_sh has been demoted
// _ZZ9cuda_gemmIiLi256ELi1ELi1ELi1024ELi8ELi8ELi32ELi0ELi1EEviiiPT_S1_S1_iiE3Ash has been demoted
// _ZZ9cuda_gemmIiLi256ELi1ELi1ELi1024ELi8ELi8ELi32ELi0ELi1EEviiiPT_S1_S1_iiE3Csh has been demoted
// _ZZ9cuda_gemmIiLi256ELi1ELi1ELi1024ELi8ELi8ELi32ELi1ELi0EEviiiPT_S1_S1_iiE11kron_fac_sh has been demoted
// _ZZ9cuda_gemmIiLi256ELi1ELi1ELi1024ELi8ELi8ELi32ELi1ELi0EEviiiPT_S1_S1_iiE3Ash has been demoted
// _ZZ9cuda_gemmIiLi256ELi1ELi1ELi1024ELi8ELi8ELi32ELi1ELi0EEviiiPT_S1_S1_iiE3Csh has been demoted
// _ZZ9cuda_gemmIiLi256ELi1ELi1ELi1024ELi8ELi8ELi32ELi1ELi1EEviiiPT_S1_S1_iiE11kron_fac_sh has been demoted
// _ZZ9cuda_gemmIiLi256ELi1ELi1ELi1024ELi8ELi8ELi32ELi1ELi1EEviiiPT_S1_S1_iiE3Ash has been demoted
// _ZZ9cuda_gemmIiLi256ELi1ELi1ELi1024ELi8ELi8ELi32ELi1ELi1EEviiiPT_S1_S1_iiE3Csh has been demoted
// _ZZ9cuda_gemmIiLi256ELi1ELi1ELi1024ELi16ELi16ELi32ELi0ELi0EEviiiPT_S1_S1_iiE11kron_fac_sh has been demoted
// _ZZ9cuda_gemmIiLi256ELi1ELi1ELi1024ELi16ELi16ELi32ELi0ELi0EEviiiPT_S1_S1_iiE3Ash has been demoted
// _ZZ9cuda_gemmIiLi256ELi1ELi1ELi1024ELi16ELi16ELi32ELi0ELi0EEviiiPT_S1_S1_iiE3Csh has been demoted
// _ZZ9cuda_gemmIiLi256ELi1ELi1ELi1024ELi16ELi16ELi32ELi0ELi1EEviiiPT_S1_S1_iiE11kron_fac_sh has been demoted
// _ZZ9cuda_gemmIiLi256ELi1ELi1ELi1024ELi16ELi16ELi32ELi0ELi1EEviiiPT_S1_S1_iiE3Ash has been demoted
// _ZZ9cuda_gemmIiLi256ELi1ELi1ELi1024ELi16ELi16ELi32ELi0ELi1EEviiiPT_S1_S1_iiE3Csh has been demoted
// _ZZ9cuda_gemmIiLi256ELi1ELi1ELi1024ELi16ELi16ELi32ELi1ELi0EEviiiPT_S1_S1_iiE11kron_fac_sh has been demoted
// _ZZ9cuda_gemmIiLi256ELi1ELi1ELi1024ELi16ELi16ELi32ELi1ELi0EEviiiPT_S1_S1_iiE3Ash has been demoted
// _ZZ9cuda_gemmIiLi256ELi1ELi1ELi1024ELi16ELi16ELi32ELi1ELi0EEviiiPT_S1_S1_iiE3Csh has been demoted
// _ZZ9cuda_gemmIiLi256ELi1ELi1ELi1024ELi16ELi16ELi32ELi1ELi1EEviiiPT_S1_S1_iiE11kron_fac_sh has been demoted
// _ZZ9cuda_gemmIiLi256ELi1ELi1ELi1024ELi16ELi16ELi32ELi1ELi1EEviiiPT_S1_S1_iiE3Ash has been demoted
// _ZZ9cuda_gemmIiLi256ELi1ELi1ELi1024ELi16ELi16ELi32ELi1ELi1EEviiiPT_S1_S1_iiE3Csh has been demoted
// _ZZ9cuda_gemmIiLi256ELi1ELi1ELi1024ELi32ELi32ELi32ELi0ELi0EEviiiPT_S1_S1_iiE11kron_fac_sh has been demoted
// _ZZ9cuda_gemmIiLi256ELi1ELi1ELi1024ELi32ELi32ELi32ELi0ELi0EEviiiPT_S1_S1_iiE3Ash has been demoted
// _ZZ9cuda_gemmIiLi256ELi1ELi1ELi1024ELi32ELi32ELi32ELi0ELi0EEviiiPT_S1_S1_iiE3Csh has been demoted
// _ZZ9cuda_gemmIiLi256ELi1ELi1ELi1024ELi32ELi32ELi32ELi0ELi1EEviiiPT_S1_S1_iiE11kron_fac_sh has been demoted
// _ZZ9cuda_gemmIiLi256ELi1ELi1ELi1024ELi32ELi32ELi32ELi0ELi1EEviiiPT_S1_S1_iiE3Ash has been demoted
// _ZZ9cuda_gemmIiLi256ELi1ELi1ELi1024ELi32ELi32ELi32ELi0ELi1EEviiiPT_S1_S1_iiE3Csh has been demoted
// _ZZ9cuda_gemmIiLi256ELi1ELi1ELi1024ELi32ELi32ELi32ELi1ELi0EEviiiPT_S1_S1_iiE11kron_fac_sh has been demoted
// _ZZ9cuda_gemmIiLi256ELi1ELi1ELi1024ELi32ELi32ELi32ELi1ELi0EEviiiPT_S1_S1_iiE3Ash has been demoted
// _ZZ9cuda_gemmIiLi256ELi1ELi1ELi1024ELi32ELi32ELi32ELi1ELi0EEviiiPT_S1_S1_iiE3Csh has been demoted
// _ZZ9cuda_gemmIiLi256ELi1ELi1ELi1024ELi32ELi32ELi32ELi1ELi1EEviiiPT_S1_S1_iiE11kron_fac_sh has been demoted
// _ZZ9cuda_gemmIiLi256ELi1ELi1ELi1024ELi32ELi32ELi32ELi1ELi1EEviiiPT_S1_S1_iiE3Ash has been demoted
// _ZZ9cuda_gemmIiLi256ELi1ELi1ELi1024ELi32ELi32ELi32ELi1ELi1EEviiiPT_S1_S1_iiE3Csh has been demoted
// _ZZ9cuda_gemmIiLi256ELi1ELi1ELi1024ELi64ELi64ELi32ELi0ELi0EEviiiPT_S1_S1_iiE11kron_fac_sh has been demoted
// _ZZ9cuda_gemmIiLi256ELi1ELi1ELi1024ELi64ELi64ELi32ELi0ELi0EEviiiPT_S1_S1_iiE3Ash has been demoted
// _ZZ9cuda_gemmIiLi256ELi1ELi1ELi1024ELi64ELi64ELi32ELi0ELi0EEviiiPT_S1_S1_iiE3Csh has been demoted
// _ZZ9cuda_gemmIiLi256ELi1ELi1ELi1024ELi64ELi64ELi32ELi0ELi1EEviiiPT_S1_S1_iiE11kron_fac_sh has been demoted
// _ZZ9cuda_gemmIiLi256ELi1ELi1ELi1024ELi64ELi64ELi32ELi0ELi1EEviiiPT_S1_S1_iiE3Ash has been demoted
// _ZZ9cuda_gemmIiLi256ELi1ELi1ELi1024ELi64ELi64ELi32ELi0ELi1EEviiiPT_S1_S1_iiE3Csh has been demoted
// _ZZ9cuda_gemmIiLi256ELi1ELi1ELi1024ELi64ELi64ELi32ELi1ELi0EEviiiPT_S1_S1_iiE11kron_fac_sh has been demoted
// _ZZ9cuda_gemmIiLi256ELi1ELi1ELi1024ELi64ELi64ELi32ELi1ELi0EEviiiPT_S1_S1_iiE3Ash has been demoted
// _ZZ9cuda_gemmIiLi256ELi1ELi1ELi1024ELi64ELi64ELi32ELi1ELi0EEviiiPT_S1_S1_iiE3Csh has been demoted
// _ZZ9cuda_gemmIiLi256ELi1ELi1ELi1024ELi64ELi64ELi32ELi1ELi1EEviiiPT_S1_S1_iiE11kron_fac_sh has been demoted
// _ZZ9cuda_gemmIiLi256ELi1ELi1ELi1024ELi64ELi64ELi32ELi1ELi1EEviiiPT_S1_S1_iiE3Ash has been demoted
// _ZZ9cuda_gemmIiLi256ELi1ELi1ELi1024ELi64ELi64ELi32ELi1ELi1EEviiiPT_S1_S1_iiE3Csh has been demoted
// _ZZ9cuda_gemmIiLi256ELi1ELi1ELi1024ELi128ELi128ELi32ELi0ELi0EEviiiPT_S1_S1_iiE11kron_fac_sh has been demoted
// _ZZ9cuda_gemmIiLi256ELi1ELi1ELi1024ELi128ELi128ELi32ELi0ELi0EEviiiPT_S1_S1_iiE3Ash has been demoted
// _ZZ9cuda_gemmIiLi256ELi1ELi1ELi1024ELi128ELi128ELi32ELi0ELi0EEviiiPT_S1_S1_iiE3Csh has been demoted
// _ZZ9cuda_gemmIiLi256ELi1ELi1ELi1024ELi128ELi128ELi32ELi0ELi1EEviiiPT_S1_S1_iiE11kron_fac_sh has been demoted
// _ZZ9cuda_gemmIiLi256ELi1ELi1ELi1024ELi128ELi128ELi32ELi0ELi1EEviiiPT_S1_S1_iiE3Ash has been demoted
// _ZZ9cuda_gemmIiLi256ELi1ELi1ELi1024ELi128ELi128ELi32ELi0ELi1EEviiiPT_S1_S1_iiE3Csh has been demoted
// _ZZ9cuda_gemmIiLi256ELi1ELi1ELi1024ELi128ELi128ELi32ELi1ELi0EEviiiPT_S1_S1_iiE11kron_fac_sh has been demoted
// _ZZ9cuda_gemmIiLi256ELi1ELi1ELi1024ELi128ELi128ELi32ELi1ELi0EEviiiPT_S1_S1_iiE3Ash has been demoted
// _ZZ9cuda_gemmIiLi256ELi1ELi1ELi1024ELi128ELi128ELi32ELi1ELi0EEviiiPT_S1_S1_iiE3Csh has been demoted
// _ZZ9cuda_gemmIiLi256ELi1ELi1ELi1024ELi128ELi128ELi32ELi1ELi1EEviiiPT_S1_S1_iiE11kron_fac_sh has been demoted
// _ZZ9cuda_gemmIiLi256ELi1ELi1ELi1024ELi128ELi128ELi32ELi1ELi1EEviiiPT_S1_S1_iiE3Ash has been demoted
// _ZZ9cuda_gemmIiLi256ELi1ELi1ELi1024ELi128ELi128ELi32ELi1ELi1EEviiiPT_S1_S1_iiE3Csh has been demoted
// _ZZ9cuda_gemmIiLi256ELi2ELi1ELi16ELi2ELi2ELi32ELi0ELi0EEviiiPT_S1_S1_iiE11kron_fac_sh has been demoted
// _ZZ9cuda_gemmIiLi256ELi2ELi1ELi16ELi2ELi2ELi32ELi0ELi0EEviiiPT_S1_S1_iiE3Ash has been demoted
// _ZZ9cuda_gemmIiLi256ELi2ELi1ELi16ELi2ELi2ELi32ELi0ELi0EEviiiPT_S1_S1_iiE3Csh has been demoted
// _ZZ9cuda_gemmIiLi256ELi2ELi1ELi16ELi2ELi2ELi32ELi0ELi1EEviiiPT_S1_S1_iiE11kron_fac_sh has been demoted
// _ZZ9cuda_gemmIiLi256ELi2ELi1ELi16ELi2ELi2ELi32ELi0ELi1EEviiiPT_S1_S1_iiE3Ash has been demoted
// _ZZ9cuda_gemmIiLi256ELi2ELi1ELi16ELi2ELi2ELi32ELi0ELi1EEviiiPT_S1_S1_iiE3Csh has been demoted
// _ZZ9cuda_gemmIiLi256ELi2ELi1ELi16ELi2ELi2ELi32ELi1ELi0EEviiiPT_S1_S1_iiE11kron_fac_sh has been demoted
// _ZZ9cuda_gemmIiLi256ELi2ELi1ELi16ELi2ELi2ELi32ELi1ELi0EEviiiPT_S1_S1_iiE3Ash has been demoted
// _ZZ9cuda_gemmIiLi256ELi2ELi1ELi16ELi2ELi2ELi32ELi1ELi0EEviiiPT_S1_S1_iiE3Csh has been demoted
// _ZZ9cuda_gemmIiLi256ELi2ELi1ELi16ELi2ELi2ELi32ELi1ELi1EEviiiPT_S1_S1_iiE11kron_fac_sh has been demoted
// _ZZ9cuda_gemmIiLi256ELi2ELi1ELi16ELi2ELi2ELi32ELi1ELi1EEviiiPT_S1_S1_iiE3Ash has been demoted
// _ZZ9cuda_gemmIiLi256ELi2ELi1ELi16ELi2ELi2ELi32ELi1ELi1EEviiiPT_S1_S1_iiE3Csh has been demoted
// _ZZ9cuda_gemmIiLi256ELi2ELi1ELi16ELi4ELi4ELi32ELi0ELi0EEviiiPT_S1_S1_iiE11kron_fac_sh has been demoted
// _ZZ9cuda_gemmIiLi256ELi2ELi1ELi16ELi4ELi4ELi32ELi0ELi0EEviiiPT_S1_S1_iiE3Ash has been demoted
// _ZZ9cuda_gemmIiLi256ELi2ELi1ELi16ELi4ELi4ELi32ELi0ELi0EEviiiPT_S1_S1_iiE3Csh has been demoted
// _ZZ9cuda_gemmIiLi256ELi2ELi1ELi16ELi4ELi4ELi32ELi0ELi1EEviiiPT_S1_S1_iiE11kron_fac_sh has been demoted
// _ZZ9cuda_gemmIiLi256ELi2ELi1ELi16ELi4ELi4ELi32ELi0ELi1EEviiiPT_S1_S1_iiE3Ash has been demoted
// _ZZ9cuda_gemmIiLi256ELi2ELi1ELi16ELi4ELi4ELi32ELi0ELi1EEviiiPT_S1_S1_iiE3Csh has been demoted
// _ZZ9cuda_gemmIiLi256ELi2ELi1ELi16ELi4ELi4ELi32ELi1ELi0EEviiiPT_S1_S1_iiE11kron_fac_sh has been demoted
// _ZZ9cuda_gemmIiLi256ELi2ELi1ELi16ELi4ELi4ELi32ELi1ELi0EEviiiPT_S1_S1_iiE3Ash has been demoted
// _ZZ9cuda_gemmIiLi256ELi2ELi1ELi16ELi4ELi4ELi32ELi1ELi0EEviiiPT_S1_S1_iiE3Csh has been demoted
// _ZZ9cuda_gemmIiLi256ELi2ELi1ELi16ELi4ELi4ELi32ELi1ELi1EEviiiPT_S1_S1_iiE11kron_fac_sh has been demoted
// _ZZ9cuda_gemmIiLi256ELi2ELi1ELi16ELi4ELi4ELi32ELi1ELi1EEviiiPT_S1_S1_iiE3Ash has been demoted
// _ZZ9cuda_gemmIiLi256ELi2ELi1ELi16ELi4ELi4ELi32ELi1ELi1EEviiiPT_S1_S1_iiE3Csh has been demoted
// _ZZ9cuda_gemmIiLi256ELi2ELi1ELi16ELi8ELi8ELi32ELi0ELi0EEviiiPT_S1_S1_iiE11kron_fac_sh has been demoted
// _ZZ9cuda_gemmIiLi256ELi2ELi1ELi16ELi8ELi8ELi32ELi0ELi0EEviiiPT_S1_S1_iiE3Ash has been demoted
// _ZZ9cuda_gemmIiLi256ELi2ELi1ELi16ELi8ELi8ELi32ELi0ELi0EEviiiPT_S1_S1_iiE3Csh has been demoted
// _ZZ9cuda_gemmIiLi256ELi2ELi1ELi16ELi8ELi8ELi32ELi0ELi1EEviiiPT_S1_S1_iiE11kron_fac_sh has been demoted
// _ZZ9cuda_gemmIiLi256ELi2ELi1ELi16ELi8ELi8ELi32ELi0ELi1EEviiiPT_S1_S1_iiE3Ash has been demoted
// _ZZ9cuda_gemmIiLi256ELi2ELi1ELi16ELi8ELi8ELi32ELi0ELi1EEviiiPT_S1_S1_iiE3Csh has been demoted
// _ZZ9cuda_gemmIiLi256ELi2ELi1ELi16ELi8ELi8ELi32ELi1ELi0EEviiiPT_S1_S1_iiE11kron_fac_sh has been demoted
// _ZZ9cuda_gemmIiLi256ELi2ELi1ELi16ELi8ELi8ELi32ELi1ELi0EEviiiPT_S1_S1_iiE3Ash has been demoted
// _ZZ9cuda_gemmIiLi256ELi2ELi1ELi16ELi8ELi8ELi32ELi1ELi0EEviiiPT_S1_S1_iiE3Csh has been demoted
// _ZZ9cuda_gemmIiLi256ELi2ELi1ELi16ELi8ELi8ELi32ELi1ELi1EEviiiPT_S1_S1_iiE11kron_fac_sh has been demoted
// _ZZ9cuda_gemmIiLi256ELi2ELi1ELi16ELi8ELi8ELi32ELi1ELi1EEviiiPT_S1_S1_iiE3Ash has been demoted
// _ZZ9cuda_gemmIiLi256ELi2ELi1ELi16ELi8ELi8ELi32ELi1ELi1EEviiiPT_S1_S1_iiE3Csh has been demoted
// _ZZ9cuda_gemmIiLi256ELi2ELi1ELi16ELi16ELi16ELi32ELi0ELi0EEviiiPT_S1_S1_iiE11kron_fac_sh has been demoted
// _ZZ9cuda_gemmIiLi256ELi2ELi1ELi16ELi16ELi16ELi32ELi0ELi0EEviiiPT_S1_S1_iiE3Ash has been demoted
// _ZZ9cuda_gemmIiLi256ELi2ELi1ELi16ELi16ELi16ELi32ELi0ELi0EEviiiPT_S1_S1_iiE3Csh has been demoted
// _ZZ9cuda_gemmIiLi256ELi2ELi1ELi16ELi16ELi16ELi32ELi0ELi1EEviiiPT_S1_S1_iiE11kron_fac_sh has been demoted
// _ZZ9cuda_gemmIiLi256ELi2ELi1ELi16ELi16ELi16ELi32ELi0ELi1EEviiiPT_S1_S1_iiE3Ash has been demoted
// _ZZ9cuda_gemmIiLi256ELi2ELi1ELi16ELi16ELi16ELi32ELi0ELi1EEviiiPT_S1_S1_iiE3Csh has been demoted
// _ZZ9cuda_gemmIiLi256ELi2ELi1ELi16ELi16ELi16ELi32ELi1ELi0EEviiiPT_S1_S1_iiE11kron_fac_sh has been demoted
// _ZZ9cuda_gemmIiLi256ELi2ELi1ELi16ELi16ELi16ELi32ELi1ELi0EEviiiPT_S1_S1_iiE3Ash has been demoted
// _ZZ9cuda_gemmIiLi256ELi2ELi1ELi16ELi16ELi16ELi32ELi1ELi0EEviiiPT_S1_S1_iiE3Csh has been demoted
// _ZZ9cuda_gemmIiLi256ELi2ELi1ELi16ELi16ELi16ELi32ELi1ELi1EEviiiPT_S1_S1_iiE11kron_fac_sh has been demoted
// _ZZ9cuda_gemmIiLi256ELi2ELi1ELi16ELi16ELi16ELi32ELi1ELi1EEviiiPT_S1_S1_iiE3Ash has been demoted
// _ZZ9cuda_gemmIiLi256ELi2ELi1ELi16ELi16ELi16ELi32ELi1ELi1EEviiiPT_S1_S1_iiE3Csh has been demoted
// _ZZ9cuda_gemmIiLi256ELi2ELi1ELi16ELi32ELi32ELi32ELi0ELi0EEviiiPT_S1_S1_iiE11kron_fac_sh has been demoted
// _ZZ9cuda_gemmIiLi256ELi2ELi1ELi16ELi32ELi32ELi32ELi0ELi0EEviiiPT_S1_S1_iiE3Ash has been demoted
// _ZZ9cuda_gemmIiLi256ELi2ELi1ELi16ELi32ELi32ELi32ELi0ELi0EEviiiPT_S1_S1_iiE3Csh has been demoted
// _ZZ9cuda_gemmIiLi256ELi2ELi1ELi16ELi32ELi32ELi32ELi0ELi1EEviiiPT_S1_S1_iiE11kron_fac_sh has been demoted
// _ZZ9cuda_gemmIiLi256ELi2ELi1ELi16ELi32ELi32ELi32ELi0ELi1EEviiiPT_S1_S1_iiE3Ash has been demoted
// _ZZ9cuda_gemmIiLi256ELi2ELi1ELi16ELi32ELi32ELi32ELi1ELi0EEviiiPT_S1_S1_iiE11kron_fac_sh has been demoted
// _ZZ9cuda_gemmIiLi256ELi2ELi1ELi16ELi32ELi32ELi32ELi1ELi0EEviiiPT_S1_S1_iiE3Ash has been demoted
// _ZZ9cuda_gemmIiLi256ELi2ELi1ELi16ELi32ELi32ELi32ELi1ELi0EEviiiPT_S1_S1_iiE3Csh has been demoted
// _ZZ9cuda_gemmIiLi256ELi2ELi1ELi16ELi32ELi32ELi32ELi1ELi1EEviiiPT_S1_S1_iiE11kron_fac_sh has been demoted
// _ZZ9cuda_gemmIiLi256ELi2ELi1ELi16ELi32ELi32ELi32ELi1ELi1EEviiiPT_S1_S1_iiE3Ash has been demoted
// _ZZ9cuda_gemmIiLi256ELi2ELi1ELi16ELi32ELi32ELi32ELi1ELi1EEviiiPT_S1_S1_iiE3Csh has been demoted
// _ZZ9cuda_gemmIiLi256ELi2ELi1ELi16ELi64ELi64ELi32ELi0ELi0EEviiiPT_S1_S1_iiE11kron_fac_sh has been demoted
// _ZZ9cuda_gemmIiLi256ELi2ELi1ELi16ELi64ELi64ELi32ELi0ELi0EEviiiPT_S1_S1_iiE3Ash has been demoted
// _ZZ9cuda_gemmIiLi256ELi2ELi1ELi16ELi64ELi64ELi32ELi0ELi0EEviiiPT_S1_S1_iiE3Csh has been demoted
// _ZZ9cuda_gemmIiLi256ELi2ELi1ELi16ELi64ELi64ELi32ELi0ELi1EEviiiPT_S1_S1_iiE11kron_fac_sh has been demoted
// _ZZ9cuda_gemmIiLi256ELi2ELi1ELi16ELi64ELi64ELi32ELi0ELi1EEviiiPT_S1_S1_iiE3Ash has been demoted
// _ZZ9cuda_gemmIiLi256ELi2ELi1ELi16ELi64ELi64ELi32ELi1ELi0EEviiiPT_S1_S1_iiE11kron_fac_sh has been demoted
// _ZZ9cuda_gemmIiLi256ELi2ELi1ELi16ELi64ELi64ELi32ELi1ELi0EEviiiPT_S1_S1_iiE3Ash has been demoted
// _ZZ9cuda_gemmIiLi256ELi2ELi1ELi16ELi64ELi64ELi32ELi1ELi0EEviiiPT_S1_S1_iiE3Csh has been demoted
// _ZZ9cuda_gemmIiLi256ELi2ELi1ELi16ELi64ELi64ELi32ELi1ELi1EEviiiPT_S1_S1_iiE11kron_fac_sh has been demoted
// _ZZ9cuda_gemmIiLi256ELi2ELi1ELi16ELi64ELi64ELi32ELi1ELi1EEviiiPT_S1_S1_iiE3Ash has been demoted
// _ZZ9cuda_gemmIiLi256ELi2ELi1ELi16ELi64ELi64ELi32ELi1ELi1EEviiiPT_S1_S1_iiE3Csh has been demoted
// _ZZ9cuda_gemmIiLi256ELi2ELi1ELi16ELi128ELi128ELi32ELi0ELi0EEviiiPT_S1_S1_iiE11kron_fac_sh has been demoted
// _ZZ9cuda_gemmIiLi256ELi2ELi1ELi16ELi128ELi128ELi32ELi0ELi0EEviiiPT_S1_S1_iiE3Ash has been demoted
// _ZZ9cuda_gemmIiLi256ELi2ELi1ELi16ELi128ELi128ELi32ELi0ELi0EEviiiPT_S1_S1_iiE3Csh has been demoted
// _ZZ9cuda_gemmIiLi256ELi2ELi1ELi16ELi128ELi128ELi32ELi0ELi1EEviiiPT_S1_S1_iiE11kron_fac_sh has been demoted
// _ZZ9cuda_gemmIiLi256ELi2ELi1ELi16ELi128ELi128ELi32ELi0ELi1EEviiiPT_S1_S1_iiE3Ash has been demoted
// _ZZ9cuda_gemmIiLi256ELi2ELi1ELi16ELi128ELi128ELi32ELi1ELi0EEviiiPT_S1_S1_iiE11kron_fac_sh has been demoted
// _ZZ9cuda_gemmIiLi256ELi2ELi1ELi16ELi128ELi128ELi32ELi1ELi0EEviiiPT_S1_S1_iiE3Ash has been demoted
// _ZZ9cuda_gemmIiLi256ELi2ELi1ELi16ELi128ELi128ELi32ELi1ELi0EEviiiPT_S1_S1_iiE3Csh has been demoted
// _ZZ9cuda_gemmIiLi256ELi2ELi1ELi16ELi128ELi128ELi32ELi1ELi1EEviiiPT_S1_S1_iiE11kron_fac_sh has been demoted
// _ZZ9cuda_gemmIiLi256ELi2ELi1ELi16ELi128ELi128ELi32ELi1ELi1EEviiiPT_S1_S1_iiE3Ash has been demoted
// _ZZ9cuda_gemmIiLi256ELi2ELi1ELi16ELi128ELi128ELi32ELi1ELi1EEviiiPT_S1_S1_iiE3Csh has been demoted
// _ZZ9cuda_gemmIiLi256ELi2ELi1ELi32ELi2ELi2ELi32ELi0ELi0EEviiiPT_S1_S1_iiE11kron_fac_sh has been demoted
// _ZZ9cuda_gemmIiLi256ELi2ELi1ELi32ELi2ELi2ELi32ELi0ELi0EEviiiPT_S1_S1_iiE3Ash has been demoted
// _ZZ9cuda_gemmIiLi256ELi2ELi1ELi32ELi2ELi2ELi32ELi0ELi0EEviiiPT_S1_S1_iiE3Csh has been demoted
// _ZZ9cuda_gemmIiLi256ELi2ELi1ELi32ELi2ELi2ELi32ELi0ELi1EEviiiPT_S1_S1_iiE11kron_fac_sh has been demoted
// _ZZ9cuda_gemmIiLi256ELi2ELi1ELi32ELi2ELi2ELi32ELi0ELi1EEviiiPT_S1_S1_iiE3Ash has been demoted
// _ZZ9cuda_gemmIiLi256ELi2ELi1ELi32ELi2ELi2ELi32ELi0ELi1EEviiiPT_S1_S1_iiE3Csh has been demoted
// _ZZ9cuda_gemmIiLi256ELi2ELi1ELi32ELi2ELi2ELi32ELi1ELi0EEviiiPT_S1_S1_iiE11kron_fac_sh has been demoted
// _ZZ9cuda_gemmIiLi256ELi2ELi1ELi32ELi2ELi2ELi32ELi1ELi0EEviiiPT_S1_S1_iiE3Ash has been demoted
// _ZZ9cuda_gemmIiLi256ELi2ELi1ELi32ELi2ELi2ELi32ELi1ELi0EEviiiPT_S1_S1_iiE3Csh has been demoted
// _ZZ9cuda_gemmIiLi256ELi2ELi1ELi32ELi2ELi2ELi32ELi1ELi1EEviiiPT_S1_S1_iiE11kron_fac_sh has been demoted
// _ZZ9cuda_gemmIiLi256ELi2ELi1ELi32ELi2ELi2ELi32ELi1ELi1EEviiiPT_S1_S1_iiE3Ash has been demoted
// _ZZ9cuda_gemmIiLi256ELi2ELi1ELi32ELi2ELi2ELi32ELi1ELi1EEviiiPT_S1_S1_iiE3Csh has been demoted
// _ZZ9cuda_gemmIiLi256ELi2ELi1ELi32ELi4ELi4ELi32ELi0ELi0EEviiiPT_S1_S1_iiE11kron_fac_sh has been demoted
// _ZZ9cuda_gemmIiLi256ELi2ELi1ELi32ELi4ELi4ELi32ELi0ELi0EEviiiPT_S1_S1_iiE3Ash has been demoted
// _ZZ9cuda_gemmIiLi256ELi2ELi1ELi32ELi4ELi4ELi32ELi0ELi0EEviiiPT_S1_S1_iiE3Csh has been demoted
// _ZZ9cuda_gemmIiLi256ELi2ELi1ELi32ELi4ELi4ELi32ELi0ELi1EEviiiPT_S1_S1_iiE11kron_fac_sh has been demoted
// _ZZ9cuda_gemmIiLi256ELi2ELi1ELi32ELi4ELi4ELi32ELi0ELi1EEviiiPT_S1_S1_iiE3Ash has been demoted
// _ZZ9cuda_gemmIiLi256ELi2ELi1ELi32ELi4ELi4ELi32ELi0ELi1EEviiiPT_S1_S1_iiE3Csh has been demoted
// _ZZ9cuda_gemmIiLi256ELi2ELi1ELi32ELi4ELi4ELi32ELi1ELi0EEviiiPT_S1_S1_iiE11kron_fac_sh has been demoted
// _ZZ9cuda_gemmIiLi256ELi2ELi1ELi32ELi4ELi4ELi32ELi1ELi0EEviiiPT_S1_S1_iiE3Ash has been demoted
// _ZZ9cuda_gemmIiLi256ELi2ELi1ELi32ELi4ELi4ELi32ELi1ELi0EEviiiPT_S1_S1_iiE3Csh has been demoted
// _ZZ9cuda_gemmIiLi256ELi2ELi1ELi32ELi4ELi4ELi32ELi1ELi1EEviiiPT_S1_S1_iiE11kron_fac_sh has been demoted
// _ZZ9cuda_gemmIiLi256ELi2ELi1ELi32ELi4ELi4ELi32ELi1ELi1EEviiiPT_S1_S1_iiE3Ash has been demoted
// _ZZ9cuda_gemmIiLi256ELi2ELi1ELi32ELi4ELi4ELi32ELi1ELi1EEviiiPT_S1_S1_iiE3Csh has been demoted
// _ZZ9cuda_gemmIiLi256ELi2ELi1ELi32ELi8ELi8ELi32ELi0ELi0EEviiiPT_S1_S1_iiE11kron_fac_sh has been demoted
// _ZZ9cuda_gemmIiLi256ELi2ELi1ELi32ELi8ELi8ELi32ELi0ELi0EEviiiPT_S1_S1_iiE3Ash has been demoted
// _ZZ9cuda_gemmIiLi256ELi2ELi1ELi32ELi8ELi8ELi32ELi0ELi0EEviiiPT_S1_S1_iiE3Csh has been demoted
// _ZZ9cuda_gemmIiLi256ELi2ELi1ELi32ELi8ELi8ELi32ELi0ELi1EEviiiPT_S1_S1_iiE11kron_fac_sh has been demoted
// _ZZ9cuda_gemmIiLi256ELi2ELi1ELi32ELi8ELi8ELi32ELi0ELi1EEviiiPT_S1_S1_iiE3Ash has been demoted
// _ZZ9cuda_gemmIiLi256ELi2ELi1ELi32ELi8ELi8ELi32ELi0ELi1EEviiiPT_S1_S1_iiE3Csh has been demoted
// _ZZ9cuda_gemmIiLi256ELi2ELi1ELi32ELi8ELi8ELi32ELi1ELi0EEviiiPT_S1_S1_iiE11kron_fac_sh has been demoted
// _ZZ9cuda_gemmIiLi256ELi2ELi1ELi32ELi8ELi8ELi32ELi1ELi0EEviiiPT_S1_S1_iiE3Ash has been demoted
// _ZZ9cuda_gemmIiLi256ELi2ELi1ELi32ELi8ELi8ELi32ELi1ELi0EEviiiPT_S1_S1_iiE3Csh has been demoted
// _ZZ9cuda_gemmIiLi256ELi2ELi1ELi32ELi8ELi8ELi32ELi1ELi1EEviiiPT_S1_S1_iiE11kron_fac_sh has been demoted
// _ZZ9cuda_gemmIiLi256ELi2ELi1ELi32ELi8ELi8ELi32ELi1ELi1EEviiiPT_S1_S1_iiE3Ash has been demoted
// _ZZ9cuda_gemmIiLi256ELi2ELi1ELi32ELi8ELi8ELi32ELi1ELi1EEviiiPT_S1_S1_iiE3Csh has been demoted
// _ZZ9cuda_gemmIiLi256ELi2ELi1ELi32ELi16ELi16ELi32ELi0ELi0EEviiiPT_S1_S1_iiE11kron_fac_sh has been demoted
// _ZZ9cuda_gemmIiLi256ELi2ELi1ELi32ELi16ELi16ELi32ELi0ELi0EEviiiPT_S1_S1_iiE3Ash has been demoted
// _ZZ9cuda_gemmIiLi256ELi2ELi1ELi32ELi16ELi16ELi32ELi0ELi0EEviiiPT_S1_S1_iiE3Csh has been demoted
// _ZZ9cuda_gemmIiLi256ELi2ELi1ELi32ELi16ELi16ELi32ELi0ELi1EEviiiPT_S1_S1_iiE11kron_fac_sh has been demoted
// _ZZ9cuda_gemmIiLi256ELi2ELi1ELi32ELi16ELi16ELi32ELi0ELi1EEviiiPT_S1_S1_iiE3Ash has been demoted
// _ZZ9cuda_gemmIiLi256ELi2ELi1ELi32ELi16ELi16ELi32ELi0ELi1EEviiiPT_S1_S1_iiE3Csh has been demoted
// _ZZ9cuda_gemmIiLi256ELi2ELi1ELi32ELi16ELi16ELi32ELi1ELi0EEviiiPT_S1_S1_iiE11kron_fac_sh has been demoted
// _ZZ9cuda_gemmIiLi256ELi2ELi1ELi32ELi16ELi16ELi32ELi1ELi0EEviiiPT_S1_S1_iiE3Ash has been demoted
// _ZZ9cuda_gemmIiLi256ELi2ELi1ELi32ELi16ELi16ELi32ELi1ELi0EEviiiPT_S1_S1_iiE3Csh has been demoted
// _ZZ9cuda_gemmIiLi256ELi2ELi1ELi32ELi16ELi16ELi32ELi1ELi1EEviiiPT_S1_S1_iiE11kron_fac_sh has been demoted
// _ZZ9cuda_gemmIiLi256ELi2ELi1ELi32ELi16ELi16ELi32ELi1ELi1EEviiiPT_S1_S1_iiE3Ash has been demoted
// _ZZ9cuda_gemmIiLi256ELi2ELi1ELi32ELi16ELi16ELi32ELi1ELi1EEviiiPT_S1_S1_iiE3Csh has been demoted
// _ZZ9cuda_gemmIiLi256ELi2ELi1ELi32ELi32ELi32ELi32ELi0ELi0EEviiiPT_S1_S1_iiE11kron_fac_sh has been demoted
// _ZZ9cuda_gemmIiLi256ELi2ELi1ELi32ELi32ELi32ELi32ELi0ELi0EEviiiPT_S1_S1_iiE3Ash has been demoted
// _ZZ9cuda_gemmIiLi256ELi2ELi1ELi32ELi32ELi32ELi32ELi0ELi0EEviiiPT_S1_S1_iiE3Csh has been demoted
// _ZZ9cuda_gemmIiLi256ELi2ELi1ELi32ELi32ELi32ELi32ELi0ELi1EEviiiPT_S1_S1_iiE11kron_fac_sh has been demoted
// _ZZ9cuda_gemmIiLi256ELi2ELi1ELi32ELi32ELi32ELi32ELi0ELi1EEviiiPT_S1_S1_iiE3Ash has been demoted
// _ZZ9cuda_gemmIiLi256ELi2ELi1ELi32ELi32ELi32ELi32ELi0ELi1EEviiiPT_S1_S1_iiE3Csh has been demoted
// _ZZ9cuda_gemmIiLi256ELi2ELi1ELi32ELi32ELi32ELi32ELi1ELi0EEviiiPT_S1_S1_iiE11kron_fac_sh has been demoted
// _ZZ9cuda_gemmIiLi256ELi2ELi1ELi32ELi32ELi32ELi32ELi1ELi0EEviiiPT_S1_S1_iiE3Ash has been demoted
// _ZZ9cuda_gemmIiLi256ELi2ELi1ELi32ELi32ELi32ELi32ELi1ELi0EEviiiPT_S1_S1_iiE3Csh has been demoted
// _ZZ9cuda_gemmIiLi256ELi2ELi1ELi32ELi32ELi32ELi32ELi1ELi1EEviiiPT_S1_S1_iiE11kron_fac_sh has been demoted
// _ZZ9cuda_gemmIiLi256ELi2ELi1ELi32ELi32ELi32ELi32ELi1ELi1EEviiiPT_S1_S1_iiE3Ash has been demoted
// _ZZ9cuda_gemmIiLi256ELi2ELi1ELi32ELi32ELi32ELi32ELi1ELi1EEviiiPT_S1_S1_iiE3Csh has been demoted
// _ZZ9cuda_gemmIiLi256ELi2ELi1ELi32ELi64ELi64ELi32ELi0ELi0EEviiiPT_S1_S1_iiE11kron_fac_sh has been demoted
// _ZZ9cuda_gemmIiLi256ELi2ELi1ELi32ELi64ELi64ELi32ELi0ELi0EEviiiPT_S1_S1_iiE3Ash has been demoted
// _ZZ9cuda_gemmIiLi256ELi2ELi1ELi32ELi64ELi64ELi32ELi0ELi0EEviiiPT_S1_S1_iiE3Csh has been demoted
// _ZZ9cuda_gemmIiLi256ELi2ELi1ELi32ELi64ELi64ELi32ELi0ELi1EEviiiPT_S1_S1_iiE11kron_fac_sh has been demoted
// _ZZ9cuda_gemmIiLi256ELi2ELi1ELi32ELi64ELi64ELi32ELi0ELi1EEviiiPT_S1_S1_iiE3Ash has been demoted
// _ZZ9cuda_gemmIiLi256ELi2ELi1ELi32ELi64ELi64ELi32ELi1ELi0EEviiiPT_S1_S1_iiE11kron_fac_sh has been demoted
// _ZZ9cuda_gemmIiLi256ELi2ELi1ELi32ELi64ELi64ELi32ELi1ELi0EEviiiPT_S1_S1_iiE3Ash has been demoted
// _ZZ9cuda_gemmIiLi256ELi2ELi1ELi32ELi64ELi64ELi32ELi1ELi0EEviiiPT_S1_S1_iiE3Csh has been demoted
// _ZZ9cuda_gemmIiLi256ELi2ELi1ELi32ELi64ELi64ELi32ELi1ELi1EEviiiPT_S1_S1_iiE11kron_fac_sh has been demoted
// _ZZ9cuda_gemmIiLi256ELi2ELi1ELi32ELi64ELi64ELi32ELi1ELi1EEviiiPT_S1_S1_iiE3Ash has been demoted
// _ZZ9cuda_gemmIiLi256ELi2ELi1ELi32ELi64ELi64ELi32ELi1ELi1EEviiiPT_S1_S1_iiE3Csh has been demoted
// _ZZ9cuda_gemmIiLi256ELi2ELi1ELi32ELi128ELi128ELi32ELi0ELi0EEviiiPT_S1_S1_iiE11kron_fac_sh has been demoted
// _ZZ9cuda_gemmIiLi256ELi2ELi1ELi32ELi128ELi128ELi32ELi0ELi0EEviiiPT_S1_S1_iiE3Ash has been demoted
// _ZZ9cuda_gemmIiLi256ELi2ELi1ELi32ELi128ELi128ELi32ELi0ELi0EEviiiPT_S1_S1_iiE3Csh has been demoted
// _ZZ9cuda_gemmIiLi256ELi2ELi1ELi32ELi128ELi128ELi32ELi0ELi1EEviiiPT_S1_S1_iiE11kron_fac_sh has been demoted
// _ZZ9cuda_gemmIiLi256ELi2ELi1ELi32ELi128ELi128ELi32ELi0ELi1EEviiiPT_S1_S1_iiE3Ash has been demoted
// _ZZ9cuda_gemmIiLi256ELi2ELi1ELi32ELi128ELi128ELi32ELi1ELi0EEviiiPT_S1_S1_iiE11kron_fac_sh has been demoted
// _ZZ9cuda_gemmIiLi256ELi2ELi1ELi32ELi128ELi128ELi32ELi1ELi0EEviiiPT_S1_S1_iiE3Ash has been demoted
// _ZZ9cuda_gemmIiLi256ELi2ELi1ELi32ELi128ELi128ELi32ELi1ELi0EEviiiPT_S1_S1_iiE3Csh has been demoted
// _ZZ9cuda_gemmIiLi256ELi2ELi1ELi32ELi128ELi128ELi32ELi1ELi1EEviiiPT_S1_S1_iiE11kron_fac_sh has been demoted
// _ZZ9cuda_gemmIiLi256ELi2ELi1ELi32ELi128ELi128ELi32ELi1ELi1EEviiiPT_S1_S1_iiE3Ash has been demoted
// _ZZ9cuda_gemmIiLi256ELi2ELi1ELi32ELi128ELi128ELi32ELi1ELi1EEviiiPT_S1_S1_iiE3Csh has been demoted
// _ZZ9cuda_gemmIiLi256ELi2ELi1ELi64ELi2ELi2ELi32ELi0ELi0EEviiiPT_S1_S1_iiE11kron_fac_sh has been demoted
// _ZZ9cuda_gemmIiLi256ELi2ELi1ELi64ELi2ELi2ELi32ELi0ELi0EEviiiPT_S1_S1_iiE3Ash has been demoted
// _ZZ9cuda_gemmIiLi256ELi2ELi1ELi64ELi2ELi2ELi32ELi0ELi0EEviiiPT_S1_S1_iiE3Csh has been demoted
// _ZZ9cuda_gemmIiLi256ELi2ELi1ELi64ELi2ELi2ELi32ELi0ELi1EEviiiPT_S1_S1_iiE11kron_fac_sh has been demoted
// _ZZ9cuda_gemmIiLi256ELi2ELi1ELi64ELi2ELi2ELi32ELi0ELi1EEviiiPT_S1_S1_iiE3Ash has been demoted
// _ZZ9cuda_gemmIiLi256ELi2ELi1ELi64ELi2ELi2ELi32ELi0ELi1EEviiiPT_S1_S1_iiE3Csh has been demoted
// _ZZ9cuda_gemmIiLi256ELi2ELi1ELi64ELi2ELi2ELi32ELi1ELi0EEviiiPT_S1_S1_iiE11kron_fac_sh has been demoted
// _ZZ9cuda_gemmIiLi256ELi2ELi1ELi64ELi2ELi2ELi32ELi1ELi0EEviiiPT_S1_S1_iiE3Ash has been demoted
// _ZZ9cuda_gemmIiLi256ELi2ELi1ELi64ELi2ELi2ELi32ELi1ELi0EEviiiPT_S1_S1_iiE3Csh has been demoted
// _ZZ9cuda_gemmIiLi256ELi2ELi1ELi64ELi2ELi2ELi32ELi1ELi1EEviiiPT_S1_S1_iiE11kron_fac_sh has been demoted
// _ZZ9cuda_gemmIiLi256ELi2ELi1ELi64ELi2ELi2ELi32ELi1ELi1EEviiiPT_S1_S1_iiE3Ash has been demoted
// _ZZ9cuda_gemmIiLi256ELi2ELi1ELi64ELi2ELi2ELi32ELi1ELi1EEviiiPT_S1_S1_iiE3Csh has been demoted
// _ZZ9cuda_gemmIiLi256ELi2ELi1ELi64ELi4ELi4ELi32ELi0ELi0EEviiiPT_S1_S1_iiE11kron_fac_sh has been demoted
// _ZZ9cuda_gemmIiLi256ELi2ELi1ELi64ELi4ELi4ELi32ELi0ELi0EEviiiPT_S1_S1_iiE3Ash has been demoted
// _ZZ9cuda_gemmIiLi256ELi2ELi1ELi64ELi4ELi4ELi32ELi0ELi0EEviiiPT_S1_S1_iiE3Csh has been demoted
// _ZZ9cuda_gemmIiLi256ELi2ELi1ELi64ELi4ELi4ELi32ELi0ELi1EEviiiPT_S1_S1_iiE11kron_fac_sh has been demoted
// _ZZ9cuda_gemmIiLi256ELi2ELi1ELi64ELi4ELi4ELi32ELi0ELi1EEviiiPT_S1_S1_iiE3Ash has been demoted
// _ZZ9cuda_gemmIiLi256ELi2ELi1ELi64ELi4ELi4ELi32ELi0ELi1EEviiiPT_S1_S1_iiE3Csh has been demoted
// _ZZ9cuda_gemmIiLi256ELi2ELi1ELi64ELi4ELi4ELi32ELi1ELi0EEviiiPT_S1_S1_iiE11kron_fac_sh has been demoted
// _ZZ9cuda_gemmIiLi256ELi2ELi1ELi64ELi4ELi4ELi32ELi1ELi0EEviiiPT_S1_S1_iiE3Ash has been demoted
// _ZZ9cuda_gemmIiLi256ELi2ELi1ELi64ELi4ELi4ELi32ELi1ELi0EEviiiPT_S1_S1_iiE3Csh has been demoted
// _ZZ9cuda_gemmIiLi256ELi2ELi1ELi64ELi4ELi4ELi32ELi1ELi1EEviiiPT_S1_S1_iiE11kron_fac_sh has been demoted
// _ZZ9cuda_gemmIiLi256ELi2ELi1ELi64ELi4ELi4ELi32ELi1ELi1EEviiiPT_S1_S1_iiE3Ash has been demoted
// _ZZ9cuda_gemmIiLi256ELi2ELi1ELi64ELi4ELi4ELi32ELi1ELi1EEviiiPT_S1_S1_iiE3Csh has been demoted
// _ZZ9cuda_gemmIiLi256ELi2ELi1ELi64ELi8ELi8ELi32ELi0ELi0EEviiiPT_S1_S1_iiE11kron_fac_sh has been demoted
// _ZZ9cuda_gemmIiLi256ELi2ELi1ELi64ELi8ELi8ELi32ELi0ELi0EEviiiPT_S1_S1_iiE3Ash has been demoted
// _ZZ9cuda_gemmIiLi256ELi2ELi1ELi64ELi8ELi8ELi32ELi0ELi0EEviiiPT_S1_S1_iiE3Csh has been demoted
// _ZZ9cuda_gemmIiLi256ELi2ELi1ELi64ELi8ELi8ELi32ELi0ELi1EEviiiPT_S1_S1_iiE11kron_fac_sh has been demoted
// _ZZ9cuda_gemmIiLi256ELi2ELi1ELi64ELi8ELi8ELi32ELi0ELi1EEviiiPT_S1_S1_iiE3Ash has been demoted
// _ZZ9cuda_gemmIiLi256ELi2ELi1ELi64ELi8ELi8ELi32ELi0ELi1EEviiiPT_S1_S1_iiE3Csh has been demoted
// _ZZ9cuda_gemmIiLi256ELi2ELi1ELi64ELi8ELi8ELi32ELi1ELi0EEviiiPT_S1_S1_iiE11kron_fac_sh has been demoted
// _ZZ9cuda_gemmIiLi256ELi2ELi1ELi64ELi8ELi8ELi32ELi1ELi0EEviiiPT_S1_S1_iiE3Ash has been demoted
// _ZZ9cuda_gemmIiLi256ELi2ELi1ELi64ELi8ELi8ELi32ELi1ELi0EEviiiPT_S1_S1_iiE3Csh has been demoted
// _ZZ9cuda_gemmIiLi256ELi2ELi1ELi64ELi8ELi8ELi32ELi1ELi1EEviiiPT_S1_S1_iiE11kron_fac_sh has been demoted
// _ZZ9cuda_gemmIiLi256ELi2ELi1ELi64ELi8ELi8ELi32ELi1ELi1EEviiiPT_S1_S1_iiE3Ash has been demoted
// _ZZ9cuda_gemmIiLi256ELi2ELi1ELi64ELi8ELi8ELi32ELi1ELi1EEviiiPT_S1_S1_iiE3Csh has been demoted
// _ZZ9cuda_gemmIiLi256ELi2ELi1ELi64ELi16ELi16ELi32ELi0ELi0EEviiiPT_S1_S1_iiE11kron_fac_sh has been demoted
// _ZZ9cuda_gemmIiLi256ELi2ELi1ELi64ELi16ELi16ELi32ELi0ELi0EEviiiPT_S1_S1_iiE3Ash has been demoted
// _ZZ9cuda_gemmIiLi256ELi2ELi1ELi64ELi16ELi16ELi32ELi0ELi0EEviiiPT_S1_S1_iiE3Csh has been demoted
// _ZZ9cuda_gemmIiLi256ELi2ELi1ELi64ELi16ELi16ELi32ELi0ELi1EEviiiPT_S1_S1_iiE11kron_fac_sh has been demoted
// _ZZ9cuda_gemmIiLi256ELi2ELi1ELi64ELi16ELi16ELi32ELi0ELi1EEviiiPT_S1_S1_iiE3Ash has been demoted
// _ZZ9cuda_gemmIiLi256ELi2ELi1ELi64ELi16ELi16ELi32ELi0ELi1EEviiiPT_S1_S1_iiE3Csh has been demoted
// _ZZ9cuda_gemmIiLi256ELi2ELi1ELi64ELi16ELi16ELi32ELi1ELi0EEviiiPT_S1_S1_iiE11kron_fac_sh has been demoted
// _ZZ9cuda_gemmIiLi256ELi2ELi1ELi64ELi16ELi16ELi32ELi1ELi0EEviiiPT_S1_S1_iiE3Ash has been demoted
// _ZZ9cuda_gemmIiLi256ELi2ELi1ELi64ELi16ELi16ELi32ELi1ELi0EEviiiPT_S1_S1_iiE3Csh has been demoted
// _ZZ9cuda_gemmIiLi256ELi2ELi1ELi64ELi16ELi16ELi32ELi1ELi1EEviiiPT_S1_S1_iiE11kron_fac_sh has been demoted
// _ZZ9cuda_gemmIiLi256ELi2ELi1ELi64ELi16ELi16ELi32ELi1ELi1EEviiiPT_S1_S1_iiE3Ash has been demoted
// _ZZ9cuda_gemmIiLi256ELi2ELi1ELi64ELi16ELi16ELi32ELi1ELi1EEviiiPT_S1_S1_iiE3Csh has been demoted
// _ZZ9cuda_gemmIiLi256ELi2ELi1ELi64ELi32ELi32ELi32ELi0ELi0EEviiiPT_S1_S1_iiE11kron_fac_sh has been demoted
// _ZZ9cuda_gemmIiLi256ELi2ELi1ELi64ELi32ELi32ELi32ELi0ELi0EEviiiPT_S1_S1_iiE3Ash has been demoted
// _ZZ9cuda_gemmIiLi256ELi2ELi1ELi64ELi32ELi32ELi32ELi0ELi0EEviiiPT_S1_S1_iiE3Csh has been demoted
// _ZZ9cuda_gemmIiLi256ELi2ELi1ELi64ELi32ELi32ELi32ELi0ELi1EEviiiPT_S1_S1_iiE11kron_fac_sh has been demoted
// _ZZ9cuda_gemmIiLi256ELi2ELi1ELi64ELi32ELi32ELi32ELi0ELi1EEviiiPT_S1_S1_iiE3Ash has been demoted
// _ZZ9cuda_gemmIiLi256ELi2ELi1ELi64ELi32ELi32ELi32ELi0ELi1EEviiiPT_S1_S1_iiE3Csh has been demoted
// _ZZ9cuda_gemmIiLi256ELi2ELi1ELi64ELi32ELi32ELi32ELi1ELi0EEviiiPT_S1_S1_iiE11kron_fac_sh has been demoted
// _ZZ9cuda_gemmIiLi256ELi2ELi1ELi64ELi32ELi32ELi32ELi1ELi0EEviiiPT_S1_S1_iiE3Ash has been demoted
// _ZZ9cuda_gemmIiLi256ELi2ELi1ELi64ELi32ELi32ELi32ELi1ELi0EEviiiPT_S1_S1_iiE3Csh has been demoted
// _ZZ9cuda_gemmIiLi256ELi2ELi1ELi64ELi32ELi32ELi32ELi1ELi1EEviiiPT_S1_S1_iiE11kron_fac_sh has been demoted
// _ZZ9cuda_gemmIiLi256ELi2ELi1ELi64ELi32ELi32ELi32ELi1ELi1EEviiiPT_S1_S1_iiE3Ash has been demoted
// _ZZ9cuda_gemmIiLi256ELi2ELi1ELi64ELi32ELi32ELi32ELi1ELi1EEviiiPT_S1_S1_iiE3Csh has been demoted
// _ZZ9cuda_gemmIiLi256ELi2ELi1ELi64ELi64ELi64ELi32ELi0ELi0EEviiiPT_S1_S1_iiE11kron_fac_sh has been demoted
// _ZZ9cuda_gemmIiLi256ELi2ELi1ELi64ELi64ELi64ELi32ELi0ELi0EEviiiPT_S1_S1_iiE3Ash has been demoted
// _ZZ9cuda_gemmIiLi256ELi2ELi1ELi64ELi64ELi64ELi32ELi0ELi0EEviiiPT_S1_S1_iiE3Csh has been demoted
// _ZZ9cuda_gemmIiLi256ELi2ELi1ELi64ELi64ELi64ELi32ELi0ELi1EEviiiPT_S1_S1_iiE11kron_fac_sh has been demoted
// _ZZ9cuda_gemmIiLi256ELi2ELi1ELi64ELi64ELi64ELi32ELi0ELi1EEviiiPT_S1_S1_iiE3Ash has been demoted
// _ZZ9cuda_gemmIiLi256ELi2ELi1ELi64ELi64ELi64ELi32ELi0ELi1EEviiiPT_S1_S1_iiE3Csh has been demoted
// _ZZ9cuda_gemmIiLi256ELi2ELi1ELi64ELi64ELi64ELi32ELi1ELi0EEviiiPT_S1_S1_iiE11kron_fac_sh has been demoted
// _ZZ9cuda_gemmIiLi256ELi2ELi1ELi64ELi64ELi64ELi32ELi1ELi0EEviiiPT_S1_S1_iiE3Ash has been demoted
// _ZZ9cuda_gemmIiLi256ELi2ELi1ELi64ELi64ELi64ELi32ELi1ELi0EEviiiPT_S1_S1_iiE3Csh has been demoted
// _ZZ9cuda_gemmIiLi256ELi2ELi1ELi64ELi64ELi64ELi32ELi1ELi1EEviiiPT_S1_S1_iiE11kron_fac_sh has been demoted
// _ZZ9cuda_gemmIiLi256ELi2ELi1ELi64ELi64ELi64ELi32ELi1ELi1EEviiiPT_S1_S1_iiE3Ash has been demoted
// _ZZ9cuda_gemmIiLi256ELi2ELi1ELi64ELi64ELi64ELi32ELi1ELi1EEviiiPT_S1_S1_iiE3Csh has been demoted
// _ZZ9cuda_gemmIiLi256ELi2ELi1ELi64ELi128ELi128ELi32ELi0ELi0EEviiiPT_S1_S1_iiE11kron_fac_sh has been demoted
// _ZZ9cuda_gemmIiLi256ELi2ELi1ELi64ELi128ELi128ELi32ELi0ELi0EEviiiPT_S1_S1_iiE3Ash has been demoted
// _ZZ9cuda_gemmIiLi256ELi2ELi1ELi64ELi128ELi128ELi32ELi0ELi0EEviiiPT_S1_S1_iiE3Csh has been demoted
// _ZZ9cuda_gemmIiLi256ELi2ELi1ELi64ELi128ELi128ELi32ELi0ELi1EEviiiPT_S1_S1_iiE11kron_fac_sh has been demoted
// _ZZ9cuda_gemmIiLi256ELi2ELi1ELi64ELi128ELi128ELi32ELi0ELi1EEviiiPT_S1_S1_iiE3Ash has been demoted
// _ZZ9cuda_gemmIiLi256ELi2ELi1ELi64ELi128ELi128ELi32ELi1ELi0EEviiiPT_S1_S1_iiE11kron_fac_sh has been demoted
// _ZZ9cuda_gemmIiLi256ELi2ELi1ELi64ELi128ELi128ELi32ELi1ELi0EEviiiPT_S1_S1_iiE3Ash has been demoted
// _ZZ9cuda_gemmIiLi256ELi2ELi1ELi64ELi128ELi128ELi32ELi1ELi0EEviiiPT_S1_S1_iiE3Csh has been demoted
// _ZZ9cuda_gemmIiLi256ELi2ELi1ELi64ELi128ELi128ELi32ELi1ELi1EEviiiPT_S1_S1_iiE11kron_fac_sh has been demoted
// _ZZ9cuda_gemmIiLi256ELi2ELi1ELi64ELi128ELi128ELi32ELi1ELi1EEviiiPT_S1_S1_iiE3Ash has been demoted
// _ZZ9cuda_gemmIiLi256ELi2ELi1ELi64ELi128ELi128ELi32ELi1ELi1EEviiiPT_S1_S1_iiE3Csh has been demoted
// _ZZ9cuda_gemmIiLi256ELi2ELi1ELi128ELi2ELi2ELi32ELi0ELi0EEviiiPT_S1_S1_iiE11kron_fac_sh has been demoted
// _ZZ9cuda_gemmIiLi256ELi2ELi1ELi128ELi2ELi2ELi32ELi0ELi0EEviiiPT_S1_S1_iiE3Ash has been demoted
// _ZZ9cuda_gemmIiLi256ELi2ELi1ELi128ELi2ELi2ELi32ELi0ELi0EEviiiPT_S1_S1_iiE3Csh has been demoted
// _ZZ9cuda_gemmIiLi256ELi2ELi1ELi128ELi2ELi2ELi32ELi0ELi1EEviiiPT_S1_S1_iiE11kron_fac_sh has been demoted
// _ZZ9cuda_gemmIiLi256ELi2ELi1ELi128ELi2ELi2ELi32ELi0ELi1EEviiiPT_S1_S1_iiE3Ash has been demoted
// _ZZ9cuda_gemmIiLi256ELi2ELi1ELi128ELi2ELi2ELi32ELi0ELi1EEviiiPT_S1_S1_iiE3Csh has been demoted
// _ZZ9cuda_gemmIiLi256ELi2ELi1ELi128ELi2ELi2ELi32ELi1ELi0EEviiiPT_S1_S1_iiE11kron_fac_sh has been demoted
// _ZZ9cuda_gemmIiLi256ELi2ELi1ELi128ELi2ELi2ELi32ELi1ELi0EEviiiPT_S1_S1_iiE3Ash has been demoted
// _ZZ9cuda_gemmIiLi256ELi2ELi1ELi128ELi2ELi2ELi32ELi1ELi0EEviiiPT_S1_S1_iiE3Csh has been demoted
// _ZZ9cuda_gemmIiLi256ELi2ELi1ELi128ELi2ELi2ELi32ELi1ELi1EEviiiPT_S1_S1_iiE11kron_fac_sh has been demoted
// _ZZ9cuda_gemmIiLi256ELi2ELi1ELi128ELi2ELi2ELi32ELi1ELi1EEviiiPT_S1_S1_iiE3Ash has been demoted
// _ZZ9cuda_gemmIiLi256ELi2ELi1ELi128ELi2ELi2ELi32ELi1ELi1EEviiiPT_S1_S1_iiE3Csh has been demoted
// _ZZ9cuda_gemmIiLi256ELi2ELi1ELi128ELi4ELi4ELi32ELi0ELi0EEviiiPT_S1_S1_iiE11kron_fac_sh has been demoted
// _ZZ9cuda_gemmIiLi256ELi2ELi1ELi128ELi4ELi4ELi32ELi0ELi0EEviiiPT_S1_S1_iiE3Ash has been demoted
// _ZZ9cuda_gemmIiLi256ELi2ELi1ELi128ELi4ELi4ELi32ELi0ELi0EEviiiPT_S1_S1_iiE3Csh has been demoted
// _ZZ9cuda_gemmIiLi256ELi2ELi1ELi128ELi4ELi4ELi32ELi0ELi1EEviiiPT_S1_S1_iiE11kron_fac_sh has been demoted
// _ZZ9cuda_gemmIiLi256ELi2ELi1ELi128ELi4ELi4ELi32ELi0ELi1EEviiiPT_S1_S1_iiE3Ash has been demoted
// _ZZ9cuda_gemmIiLi256ELi2ELi1ELi128ELi4ELi4ELi32ELi0ELi1EEviiiPT_S1_S1_iiE3Csh has been demoted
// _ZZ9cuda_gemmIiLi256ELi2ELi1ELi128ELi4ELi4ELi32ELi1ELi0EEviiiPT_S1_S1_iiE11kron_fac_sh has been demoted
// _ZZ9cuda_gemmIiLi256ELi2ELi1ELi128ELi4ELi4ELi32ELi1ELi0EEviiiPT_S1_S1_iiE3Ash has been demoted
// _ZZ9cuda_gemmIiLi256ELi2ELi1ELi128ELi4ELi4ELi32ELi1ELi0EEviiiPT_S1_S1_iiE3Csh has been demoted
// _ZZ9cuda_gemmIiLi256ELi2ELi1ELi128ELi4ELi4ELi32ELi1ELi1EEviiiPT_S1_S1_iiE11kron_fac_sh has been demoted
// _ZZ9cuda_gemmIiLi256ELi2ELi1ELi128ELi4ELi4ELi32ELi1ELi1EEviiiPT_S1_S1_iiE3Ash has been demoted
// _ZZ9cuda_gemmIiLi256ELi2ELi1ELi128ELi4ELi4ELi32ELi1ELi1EEviiiPT_S1_S1_iiE3Csh has been demoted
// _ZZ9cuda_gemmIiLi256ELi2ELi1ELi128ELi8ELi8ELi32ELi0ELi0EEviiiPT_S1_S1_iiE11kron_fac_sh has been demoted
// _ZZ9cuda_gemmIiLi256ELi2ELi1ELi128ELi8ELi8ELi32ELi0ELi0EEviiiPT_S1_S1_iiE3Ash has been demoted
// _ZZ9cuda_gemmIiLi256ELi2ELi1ELi128ELi8ELi8ELi32ELi0ELi0EEviiiPT_S1_S1_iiE3Csh has been demoted
// _ZZ9cuda_gemmIiLi256ELi2ELi1ELi128ELi8ELi8ELi32ELi0ELi1EEviiiPT_S1_S1_iiE11kron_fac_sh has been demoted
// _ZZ9cuda_gemmIiLi256ELi2ELi1ELi128ELi8ELi8ELi32ELi0ELi1EEviiiPT_S1_S1_iiE3Ash has been demoted
// _ZZ9cuda_gemmIiLi256ELi2ELi1ELi128ELi8ELi8ELi32ELi0ELi1EEviiiPT_S1_S1_iiE3Csh has been demoted
// _ZZ9cuda_gemmIiLi256ELi2ELi1ELi128ELi8ELi8ELi32ELi1ELi0EEviiiPT_S1_S1_iiE11kron_fac_sh has been demoted
// _ZZ9cuda_gemmIiLi256ELi2ELi1ELi128ELi8ELi8ELi32ELi1ELi0EEviiiPT_S1_S1_iiE3Ash has been demoted
// _ZZ9cuda_gemmIiLi256ELi2ELi1ELi128ELi8ELi8ELi32ELi1ELi0EEviiiPT_S1_S1_iiE3Csh has been demoted
// _ZZ9cuda_gemmIiLi256ELi2ELi1ELi128ELi8ELi8ELi32ELi1ELi1EEviiiPT_S1_S1_iiE11kron_fac_sh has been demoted
// _ZZ9cuda_gemmIiLi256ELi2ELi1ELi128ELi8ELi8ELi32ELi1ELi1EEviiiPT_S1_S1_iiE3Ash has been demoted
// _ZZ9cuda_gemmIiLi256ELi2ELi1ELi128ELi8ELi8ELi32ELi1ELi1EEviiiPT_S1_S1_iiE3Csh has been demoted
// _ZZ9cuda_gemmIiLi256ELi2ELi1ELi128ELi16ELi16ELi32ELi0ELi0EEviiiPT_S1_S1_iiE11kron_fac_sh has been demoted
// _ZZ9cuda_gemmIiLi256ELi2ELi1ELi128ELi16ELi16ELi32ELi0ELi0EEviiiPT_S1_S1_iiE3Ash has been demoted
// _ZZ9cuda_gemmIiLi256ELi2ELi1ELi128ELi16ELi16ELi32ELi0ELi0EEviiiPT_S1_S1_iiE3Csh has been demoted
// _ZZ9cuda_gemmIiLi256ELi2ELi1ELi128ELi16ELi16ELi32ELi0ELi1EEviiiPT_S1_S1_iiE11kron_fac_sh has been demoted
// _ZZ9cuda_gemmIiLi256ELi2ELi1ELi128ELi16ELi16ELi32ELi0ELi1EEviiiPT_S1_S1_iiE3Ash has been demoted
// _ZZ9cuda_gemmIiLi256ELi2ELi1ELi128ELi16ELi16ELi32ELi0ELi1EEviiiPT_S1_S1_iiE3Csh has been demoted
// _ZZ9cuda_gemmIiLi256ELi2ELi1ELi128ELi16ELi16ELi32ELi1ELi0EEviiiPT_S1_S1_iiE11kron_fac_sh has been demoted
// _ZZ9cuda_gemmIiLi256ELi2ELi1ELi128ELi16ELi16ELi32ELi1ELi0EEviiiPT_S1_S1_iiE3Ash has been demoted
// _ZZ9cuda_gemmIiLi256ELi2ELi1ELi128ELi16ELi16ELi32ELi1ELi0EEviiiPT_S1_S1_iiE3Csh has been demoted
// _ZZ9cuda_gemmIiLi256ELi2ELi1ELi128ELi16ELi16ELi32ELi1ELi1EEviiiPT_S1_S1_iiE11kron_fac_sh has been demoted
// _ZZ9cuda_gemmIiLi256ELi2ELi1ELi128ELi16ELi16ELi32ELi1ELi1EEviiiPT_S1_S1_iiE3Ash has been demoted
// _ZZ9cuda_gemmIiLi256ELi2ELi1ELi128ELi16ELi16ELi32ELi1ELi1EEviiiPT_S1_S1_iiE3Csh has been demoted
// _ZZ9cuda_gemmIiLi256ELi2ELi1ELi128ELi32ELi32ELi32ELi0ELi0EEviiiPT_S1_S1_iiE11kron_fac_sh has been demoted
// _ZZ9cuda_gemmIiLi256ELi2ELi1ELi128ELi32ELi32ELi32ELi0ELi0EEviiiPT_S1_S1_iiE3Ash has been demoted
// _ZZ9cuda_gemmIiLi256ELi2ELi1ELi128ELi32ELi32ELi32ELi0ELi0EEviiiPT_S1_S1_iiE3Csh has been demoted
// _ZZ9cuda_gemmIiLi256ELi2ELi1ELi128ELi32ELi32ELi32ELi0ELi1EEviiiPT_S1_S1_iiE11kron_fac_sh has been demoted
// _ZZ9cuda_gemmIiLi256ELi2ELi1ELi128ELi32ELi32ELi32ELi0ELi1EEviiiPT_S1_S1_iiE3Ash has been demoted
// _ZZ9cuda_gemmIiLi256ELi2ELi1ELi128ELi32ELi32ELi32ELi0ELi1EEviiiPT_S1_S1_iiE3Csh has been demoted
// _ZZ9cuda_gemmIiLi256ELi2ELi1ELi128ELi32ELi32ELi32ELi1ELi0EEviiiPT_S1_S1_iiE11kron_fac_sh has been demoted
// _ZZ9cuda_gemmIiLi256ELi2ELi1ELi128ELi32ELi32ELi32ELi1ELi0EEviiiPT_S1_S1_iiE3Ash has been demoted
// _ZZ9cuda_gemmIiLi256ELi2ELi1ELi128ELi32ELi32ELi32ELi1ELi0EEviiiPT_S1_S1_iiE3Csh has been demoted
// _ZZ9cuda_gemmIiLi256ELi2ELi1ELi128ELi32ELi32ELi32ELi1ELi1EEviiiPT_S1_S1_iiE11kron_fac_sh has been demoted
// _ZZ9cuda_gemmIiLi256ELi2ELi1ELi128ELi32ELi32ELi32ELi1ELi1EEviiiPT_S1_S1_iiE3Ash has been demoted
// _ZZ9cuda_gemmIiLi256ELi2ELi1ELi128ELi32ELi32ELi32ELi1ELi1EEviiiPT_S1_S1_iiE3Csh has been demoted
// _ZZ9cuda_gemmIiLi256ELi2ELi1ELi128ELi64ELi64ELi32ELi0ELi0EEviiiPT_S1_S1_iiE11kron_fac_sh has been demoted
// _ZZ9cuda_gemmIiLi256ELi2ELi1ELi128ELi64ELi64ELi32ELi0ELi0EEviiiPT_S1_S1_iiE3Ash has been demoted
// _ZZ9cuda_gemmIiLi256ELi2ELi1ELi128ELi64ELi64ELi32ELi0ELi0EEviiiPT_S1_S1_iiE3Csh has been demoted
// _ZZ9cuda_gemmIiLi256ELi2ELi1ELi128ELi64ELi64ELi32ELi0ELi1EEviiiPT_S1_S1_iiE11kron_fac_sh has been demoted
// _ZZ9cuda_gemmIiLi256ELi2ELi1ELi128ELi64ELi64ELi32ELi0ELi1EEviiiPT_S1_S1_iiE3Ash has been demoted
// _ZZ9cuda_gemmIiLi256ELi2ELi1ELi128ELi64ELi64ELi32ELi0ELi1EEviiiPT_S1_S1_iiE3Csh has been demoted
// _ZZ9cuda_gemmIiLi256ELi2ELi1ELi128ELi64ELi64ELi32ELi1ELi0EEviiiPT_S1_S1_iiE11kron_fac_sh has been demoted
// _ZZ9cuda_gemmIiLi256ELi2ELi1ELi128ELi64ELi64ELi32ELi1ELi0EEviiiPT_S1_S1_iiE3Ash has been demoted
// _ZZ9cuda_gemmIiLi256ELi2ELi1ELi128ELi64ELi64ELi32ELi1ELi0EEviiiPT_S1_S1_iiE3Csh has been demoted
// _ZZ9cuda_gemmIiLi256ELi2ELi1ELi128ELi64ELi64ELi32ELi1ELi1EEviiiPT_S1_S1_iiE11kron_fac_sh has been demoted
// _ZZ9cuda_gemmIiLi256ELi2ELi1ELi128ELi64ELi64ELi32ELi1ELi1EEviiiPT_S1_S1_iiE3Ash has been demoted
// _ZZ9cuda_gemmIiLi256ELi2ELi1ELi128ELi64ELi64ELi32ELi1ELi1EEviiiPT_S1_S1_iiE3Csh has been demoted
// _ZZ9cuda_gemmIiLi256ELi2ELi1ELi128ELi128ELi128ELi32ELi0ELi0EEviiiPT_S1_S1_iiE11kron_fac_sh has been demoted
// _ZZ9cuda_gemmIiLi256ELi2ELi1ELi128ELi128ELi128ELi32ELi0ELi0EEviiiPT_S1_S1_iiE3Ash has been demoted
// _ZZ9cuda_gemmIiLi256ELi2ELi1ELi128ELi128ELi128ELi32ELi0ELi0EEviiiPT_S1_S1_iiE3Csh has been demoted
// _ZZ9cuda_gemmIiLi256ELi2ELi1ELi128ELi128ELi128ELi32ELi0ELi1EEviiiPT_S1_S1_iiE11kron_fac_sh has been demoted
// _ZZ9cuda_gemmIiLi256ELi2ELi1ELi128ELi128ELi128ELi32ELi0ELi1EEviiiPT_S1_S1_iiE3Ash has been demoted
// _ZZ9cuda_gemmIiLi256ELi2ELi1ELi128ELi128ELi128ELi32ELi0ELi1EEviiiPT_S1_S1_iiE3Csh has been demoted
// _ZZ9cuda_gemmIiLi256ELi2ELi1ELi128ELi128ELi128ELi32ELi1ELi0EEviiiPT_S1_S1_iiE11kron_fac_sh has been demoted
// _ZZ9cuda_gemmIiLi256ELi2ELi1ELi128ELi128ELi128ELi32ELi1ELi0EEviiiPT_S1_S1_iiE3Ash has been demoted
// _ZZ9cuda_gemmIiLi256ELi2ELi1ELi128ELi128ELi128ELi32ELi1ELi0EEviiiPT_S1_S1_iiE3Csh has been demoted
// _ZZ9cuda_gemmIiLi256ELi2ELi1ELi128ELi128ELi128ELi32ELi1ELi1EEviiiPT_S1_S1_iiE11kron_fac_sh has been demoted
// _ZZ9cuda_gemmIiLi256ELi2ELi1ELi128ELi128ELi128ELi32ELi1ELi1EEviiiPT_S1_S1_iiE3Ash has been demoted
// _ZZ9cuda_gemmIiLi256ELi2ELi1ELi128ELi128ELi128ELi32ELi1ELi1EEviiiPT_S1_S1_iiE3Csh has been demoted
// _ZZ9cuda_gemmIiLi256ELi2ELi1ELi256ELi2ELi2ELi32ELi0ELi0EEviiiPT_S1_S1_iiE11kron_fac_sh has been demoted
// _ZZ9cuda_gemmIiLi256ELi2ELi1ELi256ELi2ELi2ELi32ELi0ELi0EEviiiPT_S1_S1_iiE3Ash has been demoted
// _ZZ9cuda_gemmIiLi256ELi2ELi1ELi256ELi2ELi2ELi32ELi0ELi0EEviiiPT_S1_S1_iiE3Csh has been demoted
// _ZZ9cuda_gemmIiLi256ELi2ELi1ELi256ELi2ELi2ELi32ELi0ELi1EEviiiPT_S1_S1_iiE11kron_fac_sh has been demoted
// _ZZ9cuda_gemmIiLi256ELi2ELi1ELi256ELi2ELi2ELi32ELi0ELi1EEviiiPT_S1_S1_iiE3Ash has been demoted
// _ZZ9cuda_gemmIiLi256ELi2ELi1ELi256ELi2ELi2ELi32ELi0ELi1EEviiiPT_S1_S1_iiE3Csh has been demoted
// _ZZ9cuda_gemmIiLi256ELi2ELi1ELi256ELi2ELi2ELi32ELi1ELi0EEviiiPT_S1_S1_iiE11kron_fac_sh has been demoted
// _ZZ9cuda_gemmIiLi256ELi2ELi1ELi256ELi2ELi2ELi32ELi1ELi0EEviiiPT_S1_S1_iiE3Ash has been demoted
// _ZZ9cuda_gemmIiLi256ELi2ELi1ELi256ELi2ELi2ELi32ELi1ELi0EEviiiPT_S1_S1_iiE3Csh has been demoted
// _ZZ9cuda_gemmIiLi256ELi2ELi1ELi256ELi2ELi2ELi32ELi1ELi1EEviiiPT_S1_S1_iiE11kron_fac_sh has been demoted
// _ZZ9cuda_gemmIiLi256ELi2ELi1ELi256ELi2ELi2ELi32ELi1ELi1EEviiiPT_S1_S1_iiE3Ash has been demoted
// _ZZ9cuda_gemmIiLi256ELi2ELi1ELi256ELi2ELi2ELi32ELi1ELi1EEviiiPT_S1_S1_iiE3Csh has been demoted
// _ZZ9cuda_gemmIiLi256ELi2ELi1ELi256ELi4ELi4ELi32ELi0ELi0EEviiiPT_S1_S1_iiE11kron_fac_sh has been demoted
// _ZZ9cuda_gemmIiLi256ELi2ELi1ELi256ELi4ELi4ELi32ELi0ELi0EEviiiPT_S1_S1_iiE3Ash has been demoted
// _ZZ9cuda_gemmIiLi256ELi2ELi1ELi256ELi4ELi4ELi32ELi0ELi0EEviiiPT_S1_S1_iiE3Csh has been demoted
// _ZZ9cuda_gemmIiLi256ELi2ELi1ELi256ELi4ELi4ELi32ELi0ELi1EEviiiPT_S1_S1_iiE11kron_fac_sh has been demoted
// _ZZ9cuda_gemmIiLi256ELi2ELi1ELi256ELi4ELi4ELi32ELi0ELi1EEviiiPT_S1_S1_iiE3Ash has been demoted
// _ZZ9cuda_gemmIiLi256ELi2ELi1ELi256ELi4ELi4ELi32ELi0ELi1EEviiiPT_S1_S1_iiE3Csh has been demoted
// _ZZ9cuda_gemmIiLi256ELi2ELi1ELi256ELi4ELi4ELi32ELi1ELi0EEviiiPT_S1_S1_iiE11kron_fac_sh has been demoted
// _ZZ9cuda_gemmIiLi256ELi2ELi1ELi256ELi4ELi4ELi32ELi1ELi0EEviiiPT_S1_S1_iiE3Ash has been demoted
// _ZZ9cuda_gemmIiLi256ELi2ELi1ELi256ELi4ELi4ELi32ELi1ELi0EEviiiPT_S1_S1_iiE3Csh has been demoted
// _ZZ9cuda_gemmIiLi256ELi2ELi1ELi256ELi4ELi4ELi32ELi1ELi1EEviiiPT_S1_S1_iiE11kron_fac_sh has been demoted
// _ZZ9cuda_gemmIiLi256ELi2ELi1ELi256ELi4ELi4ELi32ELi1ELi1EEviiiPT_S1_S1_iiE3Ash has been demoted
// _ZZ9cuda_gemmIiLi256ELi2ELi1ELi256ELi4ELi4ELi32ELi1ELi1EEviiiPT_S1_S1_iiE3Csh has been demoted
// _ZZ9cuda_gemmIiLi256ELi2ELi1ELi256ELi8ELi8ELi32ELi0ELi0EEviiiPT_S1_S1_iiE11kron_fac_sh has been demoted
// _ZZ9cuda_gemmIiLi256ELi2ELi1ELi256ELi8ELi8ELi32ELi0ELi0EEviiiPT_S1_S1_iiE3Ash has been demoted
// _ZZ9cuda_gemmIiLi256ELi2ELi1ELi256ELi8ELi8ELi32ELi0ELi0EEviiiPT_S1_S1_iiE3Csh has been demoted
// _ZZ9cuda_gemmIiLi256ELi2ELi1ELi256ELi8ELi8ELi32ELi0ELi1EEviiiPT_S1_S1_iiE11kron_fac_sh has been demoted
// _ZZ9cuda_gemmIiLi256ELi2ELi1ELi256ELi8ELi8ELi32ELi0ELi1EEviiiPT_S1_S1_iiE3Ash has been demoted
// _ZZ9cuda_gemmIiLi256ELi2ELi1ELi256ELi8ELi8ELi32ELi0ELi1EEviiiPT_S1_S1_iiE3Csh has been demoted
// _ZZ9cuda_gemmIiLi256ELi2ELi1ELi256ELi8ELi8ELi32ELi1ELi0EEviiiPT_S1_S1_iiE11kron_fac_sh has been demoted
// _ZZ9cuda_gemmIiLi256ELi2ELi1ELi256ELi8ELi8ELi32ELi1ELi0EEviiiPT_S1_S1_iiE3Ash has been demoted
// _ZZ9cuda_gemmIiLi256ELi2ELi1ELi256ELi8ELi8ELi32ELi1ELi0EEviiiPT_S1_S1_iiE3Csh has been demoted
// _ZZ9cuda_gemmIiLi256ELi2ELi1ELi256ELi8ELi8ELi32ELi1ELi1EEviiiPT_S1_S1_iiE11kron_fac_sh has been demoted
// _ZZ9cuda_gemmIiLi256ELi2ELi1ELi256ELi8ELi8ELi32ELi1ELi1EEviiiPT_S1_S1_iiE3Ash has been demoted
// _ZZ9cuda_gemmIiLi256ELi2ELi1ELi256ELi8ELi8ELi32ELi1ELi1EEviiiPT_S1_S1_iiE3Csh has been demoted
// _ZZ9cuda_gemmIiLi256ELi2ELi1ELi256ELi16ELi16ELi32ELi0ELi0EEviiiPT_S1_S1_iiE11kron_fac_sh has been demoted
// _ZZ9cuda_gemmIiLi256ELi2ELi1ELi256ELi16ELi16ELi32ELi0ELi0EEviiiPT_S1_S1_iiE3Ash has been demoted
// _ZZ9cuda_gemmIiLi256ELi2ELi1ELi256ELi16ELi16ELi32ELi0ELi0EEviiiPT_S1_S1_iiE3Csh has been demoted
// _ZZ9cuda_gemmIiLi256ELi2ELi1ELi256ELi16ELi16ELi32ELi0ELi1EEviiiPT_S1_S1_iiE11kron_fac_sh has been demoted
// _ZZ9cuda_gemmIiLi256ELi2ELi1ELi256ELi16ELi16ELi32ELi0ELi1EEviiiPT_S1_S1_iiE3Ash has been demoted
// _ZZ9cuda_gemmIiLi256ELi2ELi1ELi256ELi16ELi16ELi32ELi0ELi1EEviiiPT_S1_S1_iiE3Csh has been demoted
// _ZZ9cuda_gemmIiLi256ELi2ELi1ELi256ELi16ELi16ELi32ELi1ELi0EEviiiPT_S1_S1_iiE11kron_fac_sh has been demoted
// _ZZ9cuda_gemmIiLi256ELi2ELi1ELi256ELi16ELi16ELi32ELi1ELi0EEviiiPT_S1_S1_iiE3Ash has been demoted
// _ZZ9cuda_gemmIiLi256ELi2ELi1ELi256ELi16ELi16ELi32ELi1ELi0EEviiiPT_S1_S1_iiE3Csh has been demoted
// _ZZ9cuda_gemmIiLi256ELi2ELi1ELi256ELi16ELi16ELi32ELi1ELi1EEviiiPT_S1_S1_iiE11kron_fac_sh has been demoted
// _ZZ9cuda_gemmIiLi256ELi2ELi1ELi256ELi16ELi16ELi32ELi1ELi1EEviiiPT_S1_S1_iiE3Ash has been demoted
// _ZZ9cuda_gemmIiLi256ELi2ELi1ELi256ELi16ELi16ELi32ELi1ELi1EEviiiPT_S1_S1_iiE3Csh has been demoted
// _ZZ9cuda_gemmIiLi256ELi2ELi1ELi256ELi32ELi32ELi32ELi0ELi0EEviiiPT_S1_S1_iiE11kron_fac_sh has been demoted
// _ZZ9cuda_gemmIiLi256ELi2ELi1ELi256ELi32ELi32ELi32ELi0ELi0EEviiiPT_S1_S1_iiE3Ash has been demoted
// _ZZ9cuda_gemmIiLi256ELi2ELi1ELi256ELi32ELi32ELi32ELi0ELi0EEviiiPT_S1_S1_iiE3Csh has been demoted
// _ZZ9cuda_gemmIiLi256ELi2ELi1ELi256ELi32ELi32ELi32ELi0ELi1EEviiiPT_S1_S1_iiE11kron_fac_sh has been demoted
// _ZZ9cuda_gemmIiLi256ELi2ELi1ELi256ELi32ELi32ELi32ELi0ELi1EEviiiPT_S1_S1_iiE3Ash has been demoted
// _ZZ9cuda_gemmIiLi256ELi2ELi1ELi256ELi32ELi32ELi32ELi0ELi1EEviiiPT_S1_S1_iiE3Csh has been demoted
// _ZZ9cuda_gemmIiLi256ELi2ELi1ELi256ELi32ELi32ELi32ELi1ELi0EEviiiPT_S1_S1_iiE11kron_fac_sh has been demoted
// _ZZ9cuda_gemmIiLi256ELi2ELi1ELi256ELi32ELi32ELi32ELi1ELi0EEviiiPT_S1_S1_iiE3Ash has been demoted
// _ZZ9cuda_gemmIiLi256ELi2ELi1ELi256ELi32ELi32ELi32ELi1ELi0EEviiiPT_S1_S1_iiE3Csh has been demoted
// _ZZ9cuda_gemmIiLi256ELi2ELi1ELi256ELi32ELi32ELi32ELi1ELi1EEviiiPT_S1_S1_iiE11kron_fac_sh has been demoted
// _ZZ9cuda_gemmIiLi256ELi2ELi1ELi256ELi32ELi32ELi32ELi1ELi1EEviiiPT_S1_S1_iiE3Ash has been demoted
// _ZZ9cuda_gemmIiLi256ELi2ELi1ELi256ELi32ELi32ELi32ELi1ELi1EEviiiPT_S1_S1_iiE3Csh has been demoted
// _ZZ9cuda_gemmIiLi256ELi2ELi1ELi256ELi64ELi64ELi32ELi0ELi0EEviiiPT_S1_S1_iiE11kron_fac_sh has been demoted
// _ZZ9cuda_gemmIiLi256ELi2ELi1ELi256ELi64ELi64ELi32ELi0ELi0EEviiiPT_S1_S1_iiE3Ash has been demoted
// _ZZ9cuda_gemmIiLi256ELi2ELi1ELi256ELi64ELi64ELi32ELi0ELi0EEviiiPT_S1_S1_iiE3Csh has been demoted
// _ZZ9cuda_gemmIiLi256ELi2ELi1ELi256ELi64ELi64ELi32ELi0ELi1EEviiiPT_S1_S1_iiE11kron_fac_sh has been demoted
// _ZZ9cuda_gemmIiLi256ELi2ELi1ELi256ELi64ELi64ELi32ELi0ELi1EEviiiPT_S1_S1_iiE3Ash has been demoted
// _ZZ9cuda_gemmIiLi256ELi2ELi1ELi256ELi64ELi64ELi32ELi0ELi1EEviiiPT_S1_S1_iiE3Csh has been demoted
// _ZZ9cuda_gemmIiLi256ELi2ELi1ELi256ELi64ELi64ELi32ELi1ELi0EEviiiPT_S1_S1_iiE11kron_fac_sh has been demoted
// _ZZ9cuda_gemmIiLi256ELi2ELi1ELi256ELi64ELi64ELi32ELi1ELi0EEviiiPT_S1_S1_iiE3Ash has been demoted
// _ZZ9cuda_gemmIiLi256ELi2ELi1ELi256ELi64ELi64ELi32ELi1ELi0EEviiiPT_S1_S1_iiE3Csh has been demoted
// _ZZ9cuda_gemmIiLi256ELi2ELi1ELi256ELi64ELi64ELi32ELi1ELi1EEviiiPT_S1_S1_iiE11kron_fac_sh has been demoted
// _ZZ9cuda_gemmIiLi256ELi2ELi1ELi256ELi64ELi64ELi32ELi1ELi1EEviiiPT_S1_S1_iiE3Ash has been demoted
// _ZZ9cuda_gemmIiLi256ELi2ELi1ELi256ELi64ELi64ELi32ELi1ELi1EEviiiPT_S1_S1_iiE3Csh has been demoted
// _ZZ9cuda_gemmIiLi256ELi2ELi1ELi256ELi128ELi128ELi32ELi0ELi0EEviiiPT_S1_S1_iiE11kron_fac_sh has been demoted
// _ZZ9cuda_gemmIiLi256ELi2ELi1ELi256ELi128ELi128ELi32ELi0ELi0EEviiiPT_S1_S1_iiE3Ash has been demoted
// _ZZ9cuda_gemmIiLi256ELi2ELi1ELi256ELi128ELi128ELi32ELi0ELi0EEviiiPT_S1_S1_iiE3Csh has been demoted
// _ZZ9cuda_gemmIiLi256ELi2ELi1ELi256ELi128ELi128ELi32ELi0ELi1EEviiiPT_S1_S1_iiE11kron_fac_sh has been demoted
// _ZZ9cuda_gemmIiLi256ELi2ELi1ELi256ELi128ELi128ELi32ELi0ELi1EEviiiPT_S1_S1_iiE3Ash has been demoted
// _ZZ9cuda_gemmIiLi256ELi2ELi1ELi256ELi128ELi128ELi32ELi0ELi1EEviiiPT_S1_S1_iiE3Csh has been demoted
// _ZZ9cuda_gemmIiLi256ELi2ELi1ELi256ELi128ELi128ELi32ELi1ELi0EEviiiPT_S1_S1_iiE11kron_fac_sh has been demoted
// _ZZ9cuda_gemmIiLi256ELi2ELi1ELi256ELi128ELi128ELi32ELi1ELi0EEviiiPT_S1_S1_iiE3Ash has been demoted
// _ZZ9cuda_gemmIiLi256ELi2ELi1ELi256ELi128ELi128ELi32ELi1ELi0EEviiiPT_S1_S1_iiE3Csh has been demoted
// _ZZ9cuda_gemmIiLi256ELi2ELi1ELi256ELi128ELi128ELi32ELi1ELi1EEviiiPT_S1_S1_iiE11kron_fac_sh has been demoted
// _ZZ9cuda_gemmIiLi256ELi2ELi1ELi256ELi128ELi128ELi32ELi1ELi1EEviiiPT_S1_S1_iiE3Ash has been demoted
// _ZZ9cuda_gemmIiLi256ELi2ELi1ELi256ELi128ELi128ELi32ELi1ELi1EEviiiPT_S1_S1_iiE3Csh has been demoted
// _ZZ9cuda_gemmIiLi256ELi2ELi1ELi512ELi2ELi2ELi32ELi0ELi0EEviiiPT_S1_S1_iiE11kron_fac_sh has been demoted
// _ZZ9cuda_gemmIiLi256ELi2ELi1ELi512ELi2ELi2ELi32ELi0ELi0EEviiiPT_S1_S1_iiE3Ash has been demoted
// _ZZ9cuda_gemmIiLi256ELi2ELi1ELi512ELi2ELi2ELi32ELi0ELi0EEviiiPT_S1_S1_iiE3Csh has been demoted
// _ZZ9cuda_gemmIiLi256ELi2ELi1ELi512ELi2ELi2ELi32ELi0ELi1EEviiiPT_S1_S1_iiE11kron_fac_sh has been demoted
// _ZZ9cuda_gemmIiLi256ELi2ELi1ELi512ELi2ELi2ELi32ELi0ELi1EEviiiPT_S1_S1_iiE3Ash has been demoted
// _ZZ9cuda_gemmIiLi256ELi2ELi1ELi512ELi2ELi2ELi32ELi0ELi1EEviiiPT_S1_S1_iiE3Csh has been demoted
// _ZZ9cuda_gemmIiLi256ELi2ELi1ELi512ELi2ELi2ELi32ELi1ELi0EEviiiPT_S1_S1_iiE11kron_fac_sh has been demoted
// _ZZ9cuda_gemmIiLi256ELi2ELi1ELi512ELi2ELi2ELi32ELi1ELi0EEviiiPT_S1_S1_iiE3Ash has been demoted
// _ZZ9cuda_gemmIiLi256ELi2ELi1ELi512ELi2ELi2ELi32ELi1ELi0EEviiiPT_S1_S1_iiE3Csh has been demoted
// _ZZ9cuda_gemmIiLi256ELi2ELi1ELi512ELi2ELi2ELi32ELi1ELi1EEviiiPT_S1_S1_iiE11kron_fac_sh has been demoted
// _ZZ9cuda_gemmIiLi256ELi2ELi1ELi512ELi2ELi2ELi32ELi1ELi1EEviiiPT_S1_S1_iiE3Ash has been demoted
// _ZZ9cuda_gemmIiLi256ELi2ELi1ELi512ELi2ELi2ELi32ELi1ELi1EEviiiPT_S1_S1_iiE3Csh has been demoted
// _ZZ9cuda_gemmIiLi256ELi2ELi1ELi512ELi4ELi4ELi32ELi0ELi0EEviiiPT_S1_S1_iiE11kron_fac_sh has been demoted
// _ZZ9cuda_gemmIiLi256ELi2ELi1ELi512ELi4ELi4ELi32ELi0ELi0EEviiiPT_S1_S1_iiE3Ash has been demoted
// _ZZ9cuda_gemmIiLi256ELi2ELi1ELi512ELi4ELi4ELi32ELi0ELi0EEviiiPT_S1_S1_iiE3Csh has been demoted
// _ZZ9cuda_gemmIiLi256ELi2ELi1ELi512ELi4ELi4ELi32ELi0ELi1EEviiiPT_S1_S1_iiE11kron_fac_sh has been demoted
// _ZZ9cuda_gemmIiLi256ELi2ELi1ELi512ELi4ELi4ELi32ELi0ELi1EEviiiPT_S1_S1_iiE3Ash has been demoted
// _ZZ9cuda_gemmIiLi256ELi2ELi1ELi512ELi4ELi4ELi32ELi0ELi1EEviiiPT_S1_S1_iiE3Csh has been demoted
// _ZZ9cuda_gemmIiLi256ELi2ELi1ELi512ELi4ELi4ELi32ELi1ELi0EEviiiPT_S1_S1_iiE11kron_fac_sh has been demoted
// _ZZ9cuda_gemmIiLi256ELi2ELi1ELi512ELi4ELi4ELi32ELi1ELi0EEviiiPT_S1_S1_iiE3Ash has been demoted
// _ZZ9cuda_gemmIiLi256ELi2ELi1ELi512ELi4ELi4ELi32ELi1ELi0EEviiiPT_S1_S1_iiE3Csh has been demoted
// _ZZ9cuda_gemmIiLi256ELi2ELi1ELi512ELi4ELi4ELi32ELi1ELi1EEviiiPT_S1_S1_iiE11kron_fac_sh has been demoted
// _ZZ9cuda_gemmIiLi256ELi2ELi1ELi512ELi4ELi4ELi32ELi1ELi1EEviiiPT_S1_S1_iiE3Ash has been demoted
// _ZZ9cuda_gemmIiLi256ELi2ELi1ELi512ELi4ELi4ELi32ELi1ELi1EEviiiPT_S1_S1_iiE3Csh has been demoted
// _ZZ9cuda_gemmIiLi256ELi2ELi1ELi512ELi8ELi8ELi32ELi0ELi0EEviiiPT_S1_S1_iiE11kron_fac_sh has been demoted
// _ZZ9cuda_gemmIiLi256ELi2ELi1ELi512ELi8ELi8ELi32ELi0ELi0EEviiiPT_S1_S1_iiE3Ash has been demoted
// _ZZ9cuda_gemmIiLi256ELi2ELi1ELi512ELi8ELi8ELi32ELi0ELi0EEviiiPT_S1_S1_iiE3Csh has been demoted
// _ZZ9cuda_gemmIiLi256ELi2ELi1ELi512ELi8ELi8ELi32ELi0ELi1EEviiiPT_S1_S1_iiE11kron_fac_sh has been demoted
// _ZZ9cuda_gemmIiLi256ELi2ELi1ELi512ELi8ELi8ELi32ELi0ELi1EEviiiPT_S1_S1_iiE3Ash has been demoted
// _ZZ9cuda_gemmIiLi256ELi2ELi1ELi512ELi8ELi8ELi32ELi0ELi1EEviiiPT_S1_S1_iiE3Csh has been demoted
// _ZZ9cuda_gemmIiLi256ELi2ELi1ELi512ELi8ELi8ELi32ELi1ELi0EEviiiPT_S1_S1_iiE11kron_fac_sh has been demoted
// _ZZ9cuda_gemmIiLi256ELi2ELi1ELi512ELi8ELi8ELi32ELi1ELi0EEviiiPT_S1_S1_iiE3Ash has been demoted
// _ZZ9cuda_gemmIiLi256ELi2ELi1ELi512ELi8ELi8ELi32ELi1ELi0EEviiiPT_S1_S1_iiE3Csh has been demoted
// _ZZ9cuda_gemmIiLi256ELi2ELi1ELi512ELi8ELi8ELi32ELi1ELi1EEviiiPT_S1_S1_iiE11kron_fac_sh has been demoted
// _ZZ9cuda_gemmIiLi256ELi2ELi1ELi512ELi8ELi8ELi32ELi1ELi1EEviiiPT_S1_S1_iiE3Ash has been demoted
// _ZZ9cuda_gemmIiLi256ELi2ELi1ELi512ELi8ELi8ELi32ELi1ELi1EEviiiPT_S1_S1_iiE3Csh has been demoted
// _ZZ9cuda_gemmIiLi256ELi2ELi1ELi512ELi16ELi16ELi32ELi0ELi0EEviiiPT_S1_S1_iiE11kron_fac_sh has been demoted
// _ZZ9cuda_gemmIiLi256ELi2ELi1ELi512ELi16ELi16ELi32ELi0ELi0EEviiiPT_S1_S1_iiE3Ash has been demoted
// _ZZ9cuda_gemmIiLi256ELi2ELi1ELi512ELi16ELi16ELi32ELi0ELi0EEviiiPT_S1_S1_iiE3Csh has been demoted
// _ZZ9cuda_gemmIiLi256ELi2ELi1ELi512ELi16ELi16ELi32ELi0ELi1EEviiiPT_S1_S1_iiE11kron_fac_sh has been demoted
// _ZZ9cuda_gemmIiLi256ELi2ELi1ELi512ELi16ELi16ELi32ELi0ELi1EEviiiPT_S1_S1_iiE3Ash has been demoted
// _ZZ9cuda_gemmIiLi256ELi2ELi1ELi512ELi16ELi16ELi32ELi0ELi1EEviiiPT_S1_S1_iiE3Csh has been demoted
// _ZZ9cuda_gemmIiLi256ELi2ELi1ELi512ELi16ELi16ELi32ELi1ELi0EEviiiPT_S1_S1_iiE11kron_fac_sh has been demoted
// _ZZ9cuda_gemmIiLi256ELi2ELi1ELi512ELi16ELi16ELi32ELi1ELi0EEviiiPT_S1_S1_iiE3Ash has been demoted
// _ZZ9cuda_gemmIiLi256ELi2ELi1ELi512ELi16ELi16ELi32ELi1ELi0EEviiiPT_S1_S1_iiE3Csh has been demoted
// _ZZ9cuda_gemmIiLi256ELi2ELi1ELi512ELi16ELi16ELi32ELi1ELi1EEviiiPT_S1_S1_iiE11kron_fac_sh has been demoted
// _ZZ9cuda_gemmIiLi256ELi2ELi1ELi512ELi16ELi16ELi32ELi1ELi1EEviiiPT_S1_S1_iiE3Ash has been demoted
// _ZZ9cuda_gemmIiLi256ELi2ELi1ELi512ELi16ELi16ELi32ELi1ELi1EEviiiPT_S1_S1_iiE3Csh has been demoted
// _ZZ9cuda_gemmIiLi256ELi2ELi1ELi512ELi32ELi32ELi32ELi0ELi0EEviiiPT_S1_S1_iiE11kron_fac_sh has been demoted
// _ZZ9cuda_gemmIiLi256ELi2ELi1ELi512ELi32ELi32ELi32ELi0ELi0EEviiiPT_S1_S1_iiE3Ash has been demoted
// _ZZ9cuda_gemmIiLi256ELi2ELi1ELi512ELi32ELi32ELi32ELi0ELi0EEviiiPT_S1_S1_iiE3Csh has been demoted
// _ZZ9cuda_gemmIiLi256ELi2ELi1ELi512ELi32ELi32ELi32ELi0ELi1EEviiiPT_S1_S1_iiE11kron_fac_sh has been demoted
// _ZZ9cuda_gemmIiLi256ELi2ELi1ELi512ELi32ELi32ELi32ELi0ELi1EEviiiPT_S1_S1_iiE3Ash has been demoted
// _ZZ9cuda_gemmIiLi256ELi2ELi1ELi512ELi32ELi32ELi32ELi0ELi1EEviiiPT_S1_S1_iiE3Csh has been demoted
// _ZZ9cuda_gemmIiLi256ELi2ELi1ELi512ELi32ELi32ELi32ELi1ELi0EEviiiPT_S1_S1_iiE11kron_fac_sh has been demoted
// _ZZ9cuda_gemmIiLi256ELi2ELi1ELi512ELi32ELi32ELi32ELi1ELi0EEviiiPT_S1_S1_iiE3Ash has been demoted
// _ZZ9cuda_gemmIiLi256ELi2ELi1ELi512ELi32ELi32ELi32ELi1ELi0EEviiiPT_S1_S1_iiE3Csh has been demoted
// _ZZ9cuda_gemmIiLi256ELi2ELi1ELi512ELi32ELi32ELi32ELi1ELi1EEviiiPT_S1_S1_iiE11kron_fac_sh has been demoted
// _ZZ9cuda_gemmIiLi256ELi2ELi1ELi512ELi32ELi32ELi32ELi1ELi1EEviiiPT_S1_S1_iiE3Ash has been demoted
// _ZZ9cuda_gemmIiLi256ELi2ELi1ELi512ELi32ELi32ELi32ELi1ELi1EEviiiPT_S1_S1_iiE3Csh has been demoted
// _ZZ9cuda_gemmIiLi256ELi2ELi1ELi512ELi64ELi64ELi32ELi0ELi0EEviiiPT_S1_S1_iiE11kron_fac_sh has been demoted
// _ZZ9cuda_gemmIiLi256ELi2ELi1ELi512ELi64ELi64ELi32ELi0ELi0EEviiiPT_S1_S1_iiE3Ash has been demoted
// _ZZ9cuda_gemmIiLi256ELi2ELi1ELi512ELi64ELi64ELi32ELi0ELi0EEviiiPT_S1_S1_iiE3Csh has been demoted
// _ZZ9cuda_gemmIiLi256ELi2ELi1ELi512ELi64ELi64ELi32ELi0ELi1EEviiiPT_S1_S1_iiE11kron_fac_sh has been demoted
// _ZZ9cuda_gemmIiLi256ELi2ELi1ELi512ELi64ELi64ELi32ELi0ELi1EEviiiPT_S1_S1_iiE3Ash has been demoted
// _ZZ9cuda_gemmIiLi256ELi2ELi1ELi512ELi64ELi64ELi32ELi0ELi1EEviiiPT_S1_S1_iiE3Csh has been demoted
// _ZZ9cuda_gemmIiLi256ELi2ELi1ELi512ELi64ELi64ELi32ELi1ELi0EEviiiPT_S1_S1_iiE11kron_fac_sh has been demoted
// _ZZ9cuda_gemmIiLi256ELi2ELi1ELi512ELi64ELi64ELi32ELi1ELi0EEviiiPT_S1_S1_iiE3Ash has been demoted
// _ZZ9cuda_gemmIiLi256ELi2ELi1ELi512ELi64ELi64ELi32ELi1ELi0EEviiiPT_S1_S1_iiE3Csh has been demoted
// _ZZ9cuda_gemmIiLi256ELi2ELi1ELi512ELi64ELi64ELi32ELi1ELi1EEviiiPT_S1_S1_iiE11kron_fac_sh has been demoted
// _ZZ9cuda_gemmIiLi256ELi2ELi1ELi512ELi64ELi64ELi32ELi1ELi1EEviiiPT_S1_S1_iiE3Ash has been demoted
// _ZZ9cuda_gemmIiLi256ELi2ELi1ELi512ELi64ELi64ELi32ELi1ELi1EEviiiPT_S1_S1_iiE3Csh has been demoted
// _ZZ9cuda_gemmIiLi256ELi2ELi1ELi512ELi128ELi128ELi32ELi0ELi0EEviiiPT_S1_S1_iiE11kron_fac_sh has been demoted
// _ZZ9cuda_gemmIiLi256ELi2ELi1ELi512ELi128ELi128ELi32ELi0ELi0EEviiiPT_S1_S1_iiE3Ash has been demoted
// _ZZ9cuda_gemmIiLi256ELi2ELi1ELi512ELi128ELi128ELi32ELi0ELi0EEviiiPT_S1_S1_iiE3Csh has been demoted
// _ZZ9cuda_gemmIiLi256ELi2ELi1ELi512ELi128ELi128ELi32ELi0ELi1EEviiiPT_S1_S1_iiE11kron_fac_sh has been demoted
// _ZZ9cuda_gemmIiLi256ELi2ELi1ELi512ELi128ELi128ELi32ELi0ELi1EEviiiPT_S1_S1_iiE3Ash has been demoted
// _ZZ9cuda_gemmIiLi256ELi2ELi1ELi512ELi128ELi128ELi32ELi0ELi1EEviiiPT_S1_S1_iiE3Csh has been demoted
// _ZZ9cuda_gemmIiLi256ELi2ELi1ELi512ELi128ELi128ELi32ELi1ELi0EEviiiPT_S1_S1_iiE11kron_fac_sh has been demoted
// _ZZ9cuda_gemmIiLi256ELi2ELi1ELi512ELi128ELi128ELi32ELi1ELi0EEviiiPT_S1_S1_iiE3Ash has been demoted
// _ZZ9cuda_gemmIiLi256ELi2ELi1ELi512ELi128ELi128ELi32ELi1ELi0EEviiiPT_S1_S1_iiE3Csh has been demoted
// _ZZ9cuda_gemmIiLi256ELi2ELi1ELi512ELi128ELi128ELi32ELi1ELi1EEviiiPT_S1_S1_iiE11kron_fac_sh has been demoted
// _ZZ9cuda_gemmIiLi256ELi2ELi1ELi512ELi128ELi128ELi32ELi1ELi1EEviiiPT_S1_S1_iiE3Ash has been demoted
// _ZZ9cuda_gemmIiLi256ELi2ELi1ELi512ELi128ELi128ELi32ELi1ELi1EEviiiPT_S1_S1_iiE3Csh has been demoted
// _ZZ9cuda_gemmIiLi256ELi2ELi1ELi1024ELi2ELi2ELi32ELi0ELi0EEviiiPT_S1_S1_iiE11kron_fac_sh has been demoted
// _ZZ9cuda_gemmIiLi256ELi2ELi1ELi1024ELi2ELi2ELi32ELi0ELi0EEviiiPT_S1_S1_iiE3Ash has been demoted
// _ZZ9cuda_gemmIiLi256ELi2ELi1ELi1024ELi2ELi2ELi32ELi0ELi0EEviiiPT_S1_S1_iiE3Csh has been demoted
// _ZZ9cuda_gemmIiLi256ELi2ELi1ELi1024ELi2ELi2ELi32ELi0ELi1EEviiiPT_S1_S1_iiE11kron_fac_sh has been demoted
// _ZZ9cuda_gemmIiLi256ELi2ELi1ELi1024ELi2ELi2ELi32ELi0ELi1EEviiiPT_S1_S1_iiE3Ash has been demoted
// _ZZ9cuda_gemmIiLi256ELi2ELi1ELi1024ELi2ELi2ELi32ELi0ELi1EEviiiPT_S1_S1_iiE3Csh has been demoted
// _ZZ9cuda_gemmIiLi256ELi2ELi1ELi1024ELi2ELi2ELi32ELi1ELi0EEviiiPT_S1_S1_iiE11kron_fac_sh has been demoted
// _ZZ9cuda_gemmIiLi256ELi2ELi1ELi1024ELi2ELi2ELi32ELi1ELi0EEviiiPT_S1_S1_iiE3Ash has been demoted
// _ZZ9cuda_gemmIiLi256ELi2ELi1ELi1024ELi2ELi2ELi32ELi1ELi0EEviiiPT_S1_S1_iiE3Csh has been demoted
// _ZZ9cuda_gemmIiLi256ELi2ELi1ELi1024ELi2ELi2ELi32ELi1ELi1EEviiiPT_S1_S1_iiE11kron_fac_sh has been demoted
// _ZZ9cuda_gemmIiLi256ELi2ELi1ELi1024ELi2ELi2ELi32ELi1ELi1EEviiiPT_S1_S1_iiE3Ash has been demoted
// _ZZ9cuda_gemmIiLi256ELi2ELi1ELi1024ELi2ELi2ELi32ELi1ELi1EEviiiPT_S1_S1_iiE3Csh has been demoted
// _ZZ9cuda_gemmIiLi256ELi2ELi1ELi1024ELi4ELi4ELi32ELi0ELi0EEviiiPT_S1_S1_iiE11kron_fac_sh has been demoted
// _ZZ9cuda_gemmIiLi256ELi2ELi1ELi1024ELi4ELi4ELi32ELi0ELi0EEviiiPT_S1_S1_iiE3Ash has been demoted
// _ZZ9cuda_gemmIiLi256ELi2ELi1ELi1024ELi4ELi4ELi32ELi0ELi0EEviiiPT_S1_S1_iiE3Csh has been demoted
// _ZZ9cuda_gemmIiLi256ELi2ELi1ELi1024ELi4ELi4ELi32ELi0ELi1EEviiiPT_S1_S1_iiE11kron_fac_sh has been demoted
// _ZZ9cuda_gemmIiLi256ELi2ELi1ELi1024ELi4ELi4ELi32ELi0ELi1EEviiiPT_S1_S1_iiE3Ash has been demoted
// _ZZ9cuda_gemmIiLi256ELi2ELi1ELi1024ELi4ELi4ELi32ELi0ELi1EEviiiPT_S1_S1_iiE3Csh has been demoted
// _ZZ9cuda_gemmIiLi256ELi2ELi1ELi1024ELi4ELi4ELi32ELi1ELi0EEviiiPT_S1_S1_iiE11kron_fac_sh has been demoted
// _ZZ9cuda_gemmIiLi256ELi2ELi1ELi1024ELi4ELi4ELi32ELi1ELi0EEviiiPT_S1_S1_iiE3Ash has been demoted
// _ZZ9cuda_gemmIiLi256ELi2ELi1ELi1024ELi4ELi4ELi32ELi1ELi0EEviiiPT_S1_S1_iiE3Csh has been demoted
// _ZZ9cuda_gemmIiLi256ELi2ELi1ELi1024ELi4ELi4ELi32ELi1ELi1EEviiiPT_S1_S1_iiE11kron_fac_sh has been demoted
// _ZZ9cuda_gemmIiLi256ELi2ELi1ELi1024ELi4ELi4ELi32ELi1ELi1EEviiiPT_S1_S1_iiE3Ash has been demoted
// _ZZ9cuda_gemmIiLi256ELi2ELi1ELi1024ELi4ELi4ELi32ELi1ELi1EEviiiPT_S1_S1_iiE3Csh has been demoted
// _ZZ9cuda_gemmIiLi256ELi2ELi1ELi1024ELi8ELi8ELi32ELi0ELi0EEviiiPT_S1_S1_iiE11kron_fac_sh has been demoted
// _ZZ9cuda_gemmIiLi256ELi2ELi1ELi1024ELi8ELi8ELi32ELi0ELi0EEviiiPT_S1_S1_iiE3Ash has been demoted
// _ZZ9cuda_gemmIiLi256ELi2ELi1ELi1024ELi8ELi8ELi32ELi0ELi0EEviiiPT_S1_S1_iiE3Csh has been demoted
// _ZZ9cuda_gemmIiLi256ELi2ELi1ELi1024ELi8ELi8ELi32ELi0ELi1EEviiiPT_S1_S1_iiE11kron_fac_sh has been demoted
// _ZZ9cuda_gemmIiLi256ELi2ELi1ELi1024ELi8ELi8ELi32ELi0ELi1EEviiiPT_S1_S1_iiE3Ash has been demoted
// _ZZ9cuda_gemmIiLi256ELi2ELi1ELi1024ELi8ELi8ELi32ELi0ELi1EEviiiPT_S1_S1_iiE3Csh has been demoted
// _ZZ9cuda_gemmIiLi256ELi2ELi1ELi1024ELi8ELi8ELi32ELi1ELi0EEviiiPT_S1_S1_iiE11kron_fac_sh has been demoted
// _ZZ9cuda_gemmIiLi256ELi2ELi1ELi1024ELi8ELi8ELi32ELi1ELi0EEviiiPT_S1_S1_iiE3Ash has been demoted
// _ZZ9cuda_gemmIiLi256ELi2ELi1ELi1024ELi8ELi8ELi32ELi1ELi0EEviiiPT_S1_S1_iiE3Csh has been demoted
// _ZZ9cuda_gemmIiLi256ELi2ELi1ELi1024ELi8ELi8ELi32ELi1ELi1EEviiiPT_S1_S1_iiE11kron_fac_sh has been demoted
// _ZZ9cuda_gemmIiLi256ELi2ELi1ELi1024ELi8ELi8ELi32ELi1ELi1EEviiiPT_S1_S1_iiE3Ash has been demoted
// _ZZ9cuda_gemmIiLi256ELi2ELi1ELi1024ELi8ELi8ELi32ELi1ELi1EEviiiPT_S1_S1_iiE3Csh has been demoted
// _ZZ9cuda_gemmIiLi256ELi2ELi1ELi1024ELi16ELi16ELi32ELi0ELi0EEviiiPT_S1_S1_iiE11kron_fac_sh has been demoted
// _ZZ9cuda_gemmIiLi256ELi2ELi1ELi1024ELi16ELi16ELi32ELi0ELi0EEviiiPT_S1_S1_iiE3Ash has been demoted
// _ZZ9cuda_gemmIiLi256ELi2ELi1ELi1024ELi16ELi16ELi32ELi0ELi0EEviiiPT_S1_S1_iiE3Csh has been demoted
// _ZZ9cuda_gemmIiLi256ELi2ELi1ELi1024ELi16ELi16ELi32ELi0ELi1EEviiiPT_S1_S1_iiE11kron_fac_sh has been demoted
// _ZZ9cuda_gemmIiLi256ELi2ELi1ELi1024ELi16ELi16ELi32ELi0ELi1EEviiiPT_S1_S1_iiE3Ash has been demoted
// _ZZ9cuda_gemmIiLi256ELi2ELi1ELi1024ELi16ELi16ELi32ELi0ELi1EEviiiPT_S1_S1_iiE3Csh has been demoted
// _ZZ9cuda_gemmIiLi256ELi2ELi1ELi1024ELi16ELi16ELi32ELi1ELi0EEviiiPT_S1_S1_iiE11kron_fac_sh has been demoted
// _ZZ9cuda_gemmIiLi256ELi2ELi1ELi1024ELi16ELi16ELi32ELi1ELi0EEviiiPT_S1_S1_iiE3Ash has been demoted
// _ZZ9cuda_gemmIiLi256ELi2ELi1ELi1024ELi16ELi16ELi32ELi1ELi0EEviiiPT_S1_S1_iiE3Csh has been demoted
// _ZZ9cuda_gemmIiLi256ELi2ELi1ELi1024ELi16ELi16ELi32ELi1ELi1EEviiiPT_S1_S1_iiE11kron_fac_sh has been demoted
// _ZZ9cuda_gemmIiLi256ELi2ELi1ELi1024ELi16ELi16ELi32ELi1ELi1EEviiiPT_S1_S1_iiE3Ash has been demoted
// _ZZ9cuda_gemmIiLi256ELi2ELi1ELi1024ELi16ELi16ELi32ELi1ELi1EEviiiPT_S1_S1_iiE3Csh has been demoted
// _ZZ9cuda_gemmIiLi256ELi2ELi1ELi1024ELi32ELi32ELi32ELi0ELi0EEviiiPT_S1_S1_iiE11kron_fac_sh has been demoted
// _ZZ9cuda_gemmIiLi256ELi2ELi1ELi1024ELi32ELi32ELi32ELi0ELi0EEviiiPT_S1_S1_iiE3Ash has been demoted
// _ZZ9cuda_gemmIiLi256ELi2ELi1ELi1024ELi32ELi32ELi32ELi0ELi0EEviiiPT_S1_S1_iiE3Csh has been demoted
// _ZZ9cuda_gemmIiLi256ELi2ELi1ELi1024ELi32ELi32ELi32ELi0ELi1EEviiiPT_S1_S1_iiE11kron_fac_sh has been demoted
// _ZZ9cuda_gemmIiLi256ELi2ELi1ELi1024ELi32ELi32ELi32ELi0ELi1EEviiiPT_S1_S1_iiE3Ash has been demoted
// _ZZ9cuda_gemmIiLi256ELi2ELi1ELi1024ELi32ELi32ELi32ELi0ELi1EEviiiPT_S1_S1_iiE3Csh has been demoted
// _ZZ9cuda_gemmIiLi256ELi2ELi1ELi1024ELi32ELi32ELi32ELi1ELi0EEviiiPT_S1_S1_iiE11kron_fac_sh has been demoted
// _ZZ9cuda_gemmIiLi256ELi2ELi1ELi1024ELi32ELi32ELi32ELi1ELi0EEviiiPT_S1_S1_iiE3Ash has been demoted
// _ZZ9cuda_gemmIiLi256ELi2ELi1ELi1024ELi32ELi32ELi32ELi1ELi0EEviiiPT_S1_S1_iiE3Csh has been demoted
// _ZZ9cuda_gemmIiLi256ELi2ELi1ELi1024ELi32ELi32ELi32ELi1ELi1EEviiiPT_S1_S1_iiE11kron_fac_sh has been demoted
// _ZZ9cuda_gemmIiLi256ELi2ELi1ELi1024ELi32ELi32ELi32ELi1ELi1EEviiiPT_S1_S1_iiE3Ash has been demoted
// _ZZ9cuda_gemmIiLi256ELi2ELi1ELi1024ELi32ELi32ELi32ELi1ELi1EEviiiPT_S1_S1_iiE3Csh has been demoted
// _ZZ9cuda_gemmIiLi256ELi2ELi1ELi1024ELi64ELi64ELi32ELi0ELi0EEviiiPT_S1_S1_iiE11kron_fac_sh has been demoted
// _ZZ9cuda_gemmIiLi256ELi2ELi1ELi1024ELi64ELi64ELi32ELi0ELi0EEviiiPT_S1_S1_iiE3Ash has been demoted
// _ZZ9cuda_gemmIiLi256ELi2ELi1ELi1024ELi64ELi64ELi32ELi0ELi0EEviiiPT_S1_S1_iiE3Csh has been demoted
// _ZZ9cuda_gemmIiLi256ELi2ELi1ELi1024ELi64ELi64ELi32ELi0ELi1EEviiiPT_S1_S1_iiE11kron_fac_sh has been demoted
// _ZZ9cuda_gemmIiLi256ELi2ELi1ELi1024ELi64ELi64ELi32ELi0ELi1EEviiiPT_S1_S1_iiE3Ash has been demoted
// _ZZ9cuda_gemmIiLi256ELi2ELi1ELi1024ELi64ELi64ELi32ELi0ELi1EEviiiPT_S1_S1_iiE3Csh has been demoted
// _ZZ9cuda_gemmIiLi256ELi2ELi1ELi1024ELi64ELi64ELi32ELi1ELi0EEviiiPT_S1_S1_iiE11kron_fac_sh has been demoted
// _ZZ9cuda_gemmIiLi256ELi2ELi1ELi1024ELi64ELi64ELi32ELi1ELi0EEviiiPT_S1_S1_iiE3Ash has been demoted
// _ZZ9cuda_gemmIiLi256ELi2ELi1ELi1024ELi64ELi64ELi32ELi1ELi0EEviiiPT_S1_S1_iiE3Csh has been demoted
// _ZZ9cuda_gemmIiLi256ELi2ELi1ELi1024ELi64ELi64ELi32ELi1ELi1EEviiiPT_S1_S1_iiE11kron_fac_sh has been demoted
// _ZZ9cuda_gemmIiLi256ELi2ELi1ELi1024ELi64ELi64ELi32ELi1ELi1EEviiiPT_S1_S1_iiE3Ash has been demoted
// _ZZ9cuda_gemmIiLi256ELi2ELi1ELi1024ELi64ELi64ELi32ELi1ELi1EEviiiPT_S1_S1_iiE3Csh has been demoted
// _ZZ9cuda_gemmIiLi256ELi2ELi1ELi1024ELi128ELi128ELi32ELi0ELi0EEviiiPT_S1_S1_iiE11kron_fac_sh has been demoted
// _ZZ9cuda_gemmIiLi256ELi2ELi1ELi1024ELi128ELi128ELi32ELi0ELi0EEviiiPT_S1_S1_iiE3Ash has been demoted
// _ZZ9cuda_gemmIiLi256ELi2ELi1ELi1024ELi128ELi128ELi32ELi0ELi0EEviiiPT_S1_S1_iiE3Csh has been demoted
// _ZZ9cuda_gemmIiLi256ELi2ELi1ELi1024ELi128ELi128ELi32ELi0ELi1EEviiiPT_S1_S1_iiE11kron_fac_sh has been demoted
// _ZZ9cuda_gemmIiLi256ELi2ELi1ELi1024ELi128ELi128ELi32ELi0ELi1EEviiiPT_S1_S1_iiE3Ash has been demoted
// _ZZ9cuda_gemmIiLi256ELi2ELi1ELi1024ELi128ELi128ELi32ELi0ELi1EEviiiPT_S1_S1_iiE3Csh has been demoted
// _ZZ9cuda_gemmIiLi256ELi2ELi1ELi1024ELi128ELi128ELi32ELi1ELi0EEviiiPT_S1_S1_iiE11kron_fac_sh has been demoted
// _ZZ9cuda_gemmIiLi256ELi2ELi1ELi1024ELi128ELi128ELi32ELi1ELi0EEviiiPT_S1_S1_iiE3Ash has been demoted
// _ZZ9cuda_gemmIiLi256ELi2ELi1ELi1024ELi128ELi128ELi32ELi1ELi0EEviiiPT_S1_S1_iiE3Csh has been demoted
// _ZZ9cuda_gemmIiLi256ELi2ELi1ELi1024ELi128ELi128ELi32ELi1ELi1EEviiiPT_S1_S1_iiE11kron_fac_sh has been demoted
// _ZZ9cuda_gemmIiLi256ELi2ELi1ELi1024ELi128ELi128ELi32ELi1ELi1EEviiiPT_S1_S1_iiE3Ash has been demoted
// _ZZ9cuda_gemmIiLi256ELi2ELi1ELi1024ELi128ELi128ELi32ELi1ELi1EEviiiPT_S1_S1_iiE3Csh has been demoted
// _ZZ9cuda_gemmIiLi256ELi4ELi1ELi16ELi2ELi2ELi32ELi0ELi0EEviiiPT_S1_S1_iiE11kron_fac_sh has been demoted
// _ZZ9cuda_gemmIiLi256ELi4ELi1ELi16ELi2ELi2ELi32ELi0ELi0EEviiiPT_S1_S1_iiE3Ash has been demoted
// _ZZ9cuda_gemmIiLi256ELi4ELi1ELi16ELi2ELi2ELi32ELi0ELi0EEviiiPT_S1_S1_iiE3Csh has been demoted
// _ZZ9cuda_gemmIiLi256ELi4ELi1ELi16ELi2ELi2ELi32ELi0ELi1EEviiiPT_S1_S1_iiE11kron_fac_sh has been demoted
// _ZZ9cuda_gemmIiLi256ELi4ELi1ELi16ELi2ELi2ELi32ELi0ELi1EEviiiPT_S1_S1_iiE3Ash has been demoted
// _ZZ9cuda_gemmIiLi256ELi4ELi1ELi16ELi2ELi2ELi32ELi0ELi1EEviiiPT_S1_S1_iiE3Csh has been demoted
// _ZZ9cuda_gemmIiLi256ELi4ELi1ELi16ELi2ELi2ELi32ELi1ELi0EEviiiPT_S1_S1_iiE11kron_fac_sh has been demoted
// _ZZ9cuda_gemmIiLi256ELi4ELi1ELi16ELi2ELi2ELi32ELi1ELi0EEviiiPT_S1_S1_iiE3Ash has been demoted
// _ZZ9cuda_gemmIiLi256ELi4ELi1ELi16ELi2ELi2ELi32ELi1ELi0EEviiiPT_S1_S1_iiE3Csh has been demoted
// _ZZ9cuda_gemmIiLi256ELi4ELi1ELi16ELi2ELi2ELi32ELi1ELi1EEviiiPT_S1_S1_iiE11kron_fac_sh has been demoted
// _ZZ9cuda_gemmIiLi256ELi4ELi1ELi16ELi2ELi2ELi32ELi1ELi1EEviiiPT_S1_S1_iiE3Ash has been demoted
// _ZZ9cuda_gemmIiLi256ELi4ELi1ELi16ELi2ELi2ELi32ELi1ELi1EEviiiPT_S1_S1_iiE3Csh has been demoted
// _ZZ9cuda_gemmIiLi256ELi4ELi1ELi16ELi4ELi4ELi32ELi0ELi0EEviiiPT_S1_S1_iiE11kron_fac_sh has been demoted
// _ZZ9cuda_gemmIiLi256ELi4ELi1ELi16ELi4ELi4ELi32ELi0ELi0EEviiiPT_S1_S1_iiE3Ash has been demoted
// _ZZ9cuda_gemmIiLi256ELi4ELi1ELi16ELi4ELi4ELi32ELi0ELi0EEviiiPT_S1_S1_iiE3Csh has been demoted
// _ZZ9cuda_gemmIiLi256ELi4ELi1ELi16ELi4ELi4ELi32ELi0ELi1EEviiiPT_S1_S1_iiE11kron_fac_sh has been demoted
// _ZZ9cuda_gemmIiLi256ELi4ELi1ELi16ELi4ELi4ELi32ELi0ELi1EEviiiPT_S1_S1_iiE3Ash has been demoted
// _ZZ9cuda_gemmIiLi256ELi4ELi1ELi16ELi4ELi4ELi32ELi0ELi1EEviiiPT_S1_S1_iiE3Csh has been demoted
// _ZZ9cuda_gemmIiLi256ELi4ELi1ELi16ELi4ELi4ELi32ELi1ELi0EEviiiPT_S1_S1_iiE11kron_fac_sh has been demoted
// _ZZ9cuda_gemmIiLi256ELi4ELi1ELi16ELi4ELi4ELi32ELi1ELi0EEviiiPT_S1_S1_iiE3Ash has been demoted
// _ZZ9cuda_gemmIiLi256ELi4ELi1ELi16ELi4ELi4ELi32ELi1ELi0EEviiiPT_S1_S1_iiE3Csh has been demoted
// _ZZ9cuda_gemmIiLi256ELi4ELi1ELi16ELi4ELi4ELi32ELi1ELi1EEviiiPT_S1_S1_iiE11kron_fac_sh has been demoted
// _ZZ9cuda_gemmIiLi256ELi4ELi1ELi16ELi4ELi4ELi32ELi1ELi1EEviiiPT_S1_S1_iiE3Ash has been demoted
// _ZZ9cuda_gemmIiLi256ELi4ELi1ELi16ELi4ELi4ELi32ELi1ELi1EEviiiPT_S1_S1_iiE3Csh has been demoted
// _ZZ9cuda_gemmIiLi256ELi4ELi1ELi16ELi8ELi8ELi32ELi0ELi0EEviiiPT_S1_S1_iiE11kron_fac_sh has been demoted
// _ZZ9cuda_gemmIiLi256ELi4ELi1ELi16ELi8ELi8ELi32ELi0ELi0EEviiiPT_S1_S1_iiE3Ash has been demoted
// _ZZ9cuda_gemmIiLi256ELi4ELi1ELi16ELi8ELi8ELi32ELi0ELi0EEviiiPT_S1_S1_iiE3Csh has been demoted
// _ZZ9cuda_gemmIiLi256ELi4ELi1ELi16ELi8ELi8ELi32ELi0ELi1EEviiiPT_S1_S1_iiE11kron_fac_sh has been demoted
// _ZZ9cuda_gemmIiLi256ELi4ELi1ELi16ELi8ELi8ELi32ELi0ELi1EEviiiPT_S1_S1_iiE3Ash has been demoted
// _ZZ9cuda_gemmIiLi256ELi4ELi1ELi16ELi8ELi8ELi32ELi0ELi1EEviiiPT_S1_S1_iiE3Csh has been demoted
// _ZZ9cuda_gemmIiLi256ELi4ELi1ELi16ELi8ELi8ELi32ELi1ELi0EEviiiPT_S1_S1_iiE11kron_fac_sh has been demoted
// _ZZ9cuda_gemmIiLi256ELi4ELi1ELi16ELi8ELi8ELi32ELi1ELi0EEviiiPT_S1_S1_iiE3Ash has been demoted
// _ZZ9cuda_gemmIiLi256ELi4ELi1ELi16ELi8ELi8ELi32ELi1ELi0EEviiiPT_S1_S1_iiE3Csh has been demoted
// _ZZ9cuda_gemmIiLi256ELi4ELi1ELi16ELi8ELi8ELi32ELi1ELi1EEviiiPT_S1_S1_iiE11kron_fac_sh has been demoted
// _ZZ9cuda_gemmIiLi256ELi4ELi1ELi16ELi8ELi8ELi32ELi1ELi1EEviiiPT_S1_S1_iiE3Ash has been demoted
// _ZZ9cuda_gemmIiLi256ELi4ELi1ELi16ELi8ELi8ELi32ELi1ELi1EEviiiPT_S1_S1_iiE3Csh has been demoted
// _ZZ9cuda_gemmIiLi256ELi4ELi1ELi16ELi16ELi16ELi32ELi0ELi0EEviiiPT_S1_S1_iiE11kron_fac_sh has been demoted
// _ZZ9cuda_gemmIiLi256ELi4ELi1ELi16ELi16ELi16ELi32ELi0ELi0EEviiiPT_S1_S1_iiE3Ash has been demoted
// _ZZ9cuda_gemmIiLi256ELi4ELi1ELi16ELi16ELi16ELi32ELi0ELi0EEviiiPT_S1_S1_iiE3Csh has been demoted
// _ZZ9cuda_gemmIiLi256ELi4ELi1ELi16ELi16ELi16ELi32ELi0ELi1EEviiiPT_S1_S1_iiE11kron_fac_sh has been demoted
// _ZZ9cuda_gemmIiLi256ELi4ELi1ELi16ELi16ELi16ELi32ELi0ELi1EEviiiPT_S1_S1_iiE3Ash has been demoted
// _ZZ9cuda_gemmIiLi256ELi4ELi1ELi16ELi16ELi16ELi32ELi0ELi1EEviiiPT_S1_S1_iiE3Csh has been demoted
// _ZZ9cuda_gemmIiLi256ELi4ELi1ELi16ELi16ELi16ELi32ELi1ELi0EEviiiPT_S1_S1_iiE11kron_fac_sh has been demoted
// _ZZ9cuda_gemmIiLi256ELi4ELi1ELi16ELi16ELi16ELi32ELi1ELi0EEviiiPT_S1_S1_iiE3Ash has been demoted
// _ZZ9cuda_gemmIiLi256ELi4ELi1ELi16ELi16ELi16ELi32ELi1ELi0EEviiiPT_S1_S1_iiE3Csh has been demoted
// _ZZ9cuda_gemmIiLi256ELi4ELi1ELi16ELi16ELi16ELi32ELi1ELi1EEviiiPT_S1_S1_iiE11kron_fac_sh has been demoted
// _ZZ9cuda_gemmIiLi256ELi4ELi1ELi16ELi16ELi16ELi32ELi1ELi1EEviiiPT_S1_S1_iiE3Ash has been demoted
// _ZZ9cuda_gemmIiLi256ELi4ELi1ELi16ELi16ELi16ELi32ELi1ELi1EEviiiPT_S1_S1_iiE3Csh has been demoted
// _ZZ9cuda_gemmIiLi256ELi4ELi1ELi16ELi32ELi32ELi32ELi0ELi0EEviiiPT_S1_S1_iiE11kron_fac_sh has been demoted
// _ZZ9cuda_gemmIiLi256ELi4ELi1ELi16ELi32ELi32ELi32ELi0ELi0EEviiiPT_S1_S1_iiE3Ash has been demoted
// _ZZ9cuda_gemmIiLi256ELi4ELi1ELi16ELi32ELi32ELi32ELi0ELi0EEviiiPT_S1_S1_iiE3Csh has been demoted
// _ZZ9cuda_gemmIiLi256ELi4ELi1ELi16ELi32ELi32ELi32ELi0ELi1EEviiiPT_S1_S1_iiE11kron_fac_sh has been demoted
// _ZZ9cuda_gemmIiLi256ELi4ELi1ELi16ELi32ELi32ELi32ELi0ELi1EEviiiPT_S1_S1_iiE3Ash has been demoted
// _ZZ9cuda_gemmIiLi256ELi4ELi1ELi16ELi32ELi32ELi32ELi1ELi0EEviiiPT_S1_S1_iiE11kron_fac_sh has been demoted
// _ZZ9cuda_gemmIiLi256ELi4ELi1ELi16ELi32ELi32ELi32ELi1ELi0EEviiiPT_S1_S1_iiE3Ash has been demoted
// _ZZ9cuda_gemmIiLi256ELi4ELi1ELi16ELi32ELi32ELi32ELi1ELi0EEviiiPT_S1_S1_iiE3Csh has been demoted
// _ZZ9cuda_gemmIiLi256ELi4ELi1ELi16ELi32ELi32ELi32ELi1ELi1EEviiiPT_S1_S1_iiE11kron_fac_sh has been demoted
// _ZZ9cuda_gemmIiLi256ELi4ELi1ELi16ELi32ELi32ELi32ELi1ELi1EEviiiPT_S1_S1_iiE3Ash has been demoted
// _ZZ9cuda_gemmIiLi256ELi4ELi1ELi16ELi32ELi32ELi32ELi1ELi1EEviiiPT_S1_S1_iiE3Csh has been demoted
// _ZZ9cuda_gemmIiLi256ELi4ELi1ELi16ELi64ELi64ELi32ELi0ELi0EEviiiPT_S1_S1_iiE11kron_fac_sh has been demoted
// _ZZ9cuda_gemmIiLi256ELi4ELi1ELi16ELi64ELi64ELi32ELi0ELi0EEviiiPT_S1_S1_iiE3Ash has been demoted
// _ZZ9cuda_gemmIiLi256ELi4ELi1ELi16ELi64ELi64ELi32ELi0ELi0EEviiiPT_S1_S1_iiE3Csh has been demoted
// _ZZ9cuda_gemmIiLi256ELi4ELi1ELi16ELi64ELi64ELi32ELi0ELi1EEviiiPT_S1_S1_iiE11kron_fac_sh has been demoted
// _ZZ9cuda_gemmIiLi256ELi4ELi1ELi16ELi64ELi64ELi32ELi0ELi1EEviiiPT_S1_S1_iiE3Ash has been demoted
// _ZZ9cuda_gemmIiLi256ELi4ELi1ELi16ELi64ELi64ELi32ELi1ELi0EEviiiPT_S1_S1_iiE11kron_fac_sh has been demoted
// _ZZ9cuda_gemmIiLi256ELi4ELi1ELi16ELi64ELi64ELi32ELi1ELi0EEviiiPT_S1_S1_iiE3Ash has been demoted
// _ZZ9cuda_gemmIiLi256ELi4ELi1ELi16ELi64ELi64ELi32ELi1ELi0EEviiiPT_S1_S1_iiE3Csh has been demoted
// _ZZ9cuda_gemmIiLi256ELi4ELi1ELi16ELi64ELi64ELi32ELi1ELi1EEviiiPT_S1_S1_iiE11kron_fac_sh has been demoted
// _ZZ9cuda_gemmIiLi256ELi4ELi1ELi16ELi64ELi64ELi32ELi1ELi1EEviiiPT_S1_S1_iiE3Ash has been demoted
// _ZZ9cuda_gemmIiLi256ELi4ELi1ELi16ELi64ELi64ELi32ELi1ELi1EEviiiPT_S1_S1_iiE3Csh has been demoted
// _ZZ9cuda_gemmIiLi256ELi4ELi1ELi16ELi128ELi128ELi32ELi0ELi0EEviiiPT_S1_S1_iiE11kron_fac_sh has been demoted
// _ZZ9cuda_gemmIiLi256ELi4ELi1ELi16ELi128ELi128ELi32ELi0ELi0EEviiiPT_S1_S1_iiE3Ash has been demoted
// _ZZ9cuda_gemmIiLi256ELi4ELi1ELi16ELi128ELi128ELi32ELi0ELi0EEviiiPT_S1_S1_iiE3Csh has been demoted
// _ZZ9cuda_gemmIiLi256ELi4ELi1ELi16ELi128ELi128ELi32ELi0ELi1EEviiiPT_S1_S1_iiE11kron_fac_sh has been demoted
// _ZZ9cuda_gemmIiLi256ELi4ELi1ELi16ELi128ELi128ELi32ELi0ELi1EEviiiPT_S1_S1_iiE3Ash has been demoted
// _ZZ9cuda_gemmIiLi256ELi4ELi1ELi16ELi128ELi128ELi32ELi1ELi0EEviiiPT_S1_S1_iiE11kron_fac_sh has been demoted
// _ZZ9cuda_gemmIiLi256ELi4ELi1ELi16ELi128ELi128ELi32ELi1ELi0EEviiiPT_S1_S1_iiE3Ash has been demoted
// _ZZ9cuda_gemmIiLi256ELi4ELi1ELi16ELi128ELi128ELi32ELi1ELi0EEviiiPT_S1_S1_iiE3Csh has been demoted
// _ZZ9cuda_gemmIiLi256ELi4ELi1ELi16ELi128ELi128ELi32ELi1ELi1EEviiiPT_S1_S1_iiE11kron_fac_sh has been demoted
// _ZZ9cuda_gemmIiLi256ELi4ELi1ELi16ELi128ELi128ELi32ELi1ELi1EEviiiPT_S1_S1_iiE3Ash has been demoted
// _ZZ9cuda_gemmIiLi256ELi4ELi1ELi16ELi128ELi128ELi32ELi1ELi1EEviiiPT_S1_S1_iiE3Csh has been demoted
// _ZZ9cuda_gemmIiLi256ELi4ELi1ELi32ELi2ELi2ELi32ELi0ELi0EEviiiPT_S1_S1_iiE11kron_fac_sh has been demoted
// _ZZ9cuda_gemmIiLi256ELi4ELi1ELi32ELi2ELi2ELi32ELi0ELi0EEviiiPT_S1_S1_iiE3Ash has been demoted
// _ZZ9cuda_gemmIiLi256ELi4ELi1ELi32ELi2ELi2ELi32ELi0ELi0EEviiiPT_S1_S1_iiE3Csh has been demoted
// _ZZ9cuda_gemmIiLi256ELi4ELi1ELi32ELi2ELi2ELi32ELi0ELi1EEviiiPT_S1_S1_iiE11kron_fac_sh has been demoted
// _ZZ9cuda_gemmIiLi256ELi4ELi1ELi32ELi2ELi2ELi32ELi0ELi1EEviiiPT_S1_S1_iiE3Ash has been demoted
// _ZZ9cuda_gemmIiLi256ELi4ELi1ELi32ELi2ELi2ELi32ELi0ELi1EEviiiPT_S1_S1_iiE3Csh has been demoted
// _ZZ9cuda_gemmIiLi256ELi4ELi1ELi32ELi2ELi2ELi32ELi1ELi0EEviiiPT_S1_S1_iiE11kron_fac_sh has been demoted
// _ZZ9cuda_gemmIiLi256ELi4ELi1ELi32ELi2ELi2ELi32ELi1ELi0EEviiiPT_S1_S1_iiE3Ash has been demoted
// _ZZ9cuda_gemmIiLi256ELi4ELi1ELi32ELi2ELi2ELi32ELi1ELi0EEviiiPT_S1_S1_iiE3Csh has been demoted
// _ZZ9cuda_gemmIiLi256ELi4ELi1ELi32ELi2ELi2ELi32ELi1ELi1EEviiiPT_S1_S1_iiE11kron_fac_sh has been demoted
// _ZZ9cuda_gemmIiLi256ELi4ELi1ELi32ELi2ELi2ELi32ELi1ELi1EEviiiPT_S1_S1_iiE3Ash has been demoted
// _ZZ9cuda_gemmIiLi256ELi4ELi1ELi32ELi2ELi2ELi32ELi1ELi1EEviiiPT_S1_S1_iiE3Csh has been demoted
// _ZZ9cuda_gemmIiLi256ELi4ELi1ELi32ELi4ELi4ELi32ELi0ELi0EEviiiPT_S1_S1_iiE11kron_fac_sh has been demoted
// _ZZ9cuda_gemmIiLi256ELi4ELi1ELi32ELi4ELi4ELi32ELi0ELi0EEviiiPT_S1_S1_iiE3Ash has been demoted
// _ZZ9cuda_gemmIiLi256ELi4ELi1ELi32ELi4ELi4ELi32ELi0ELi0EEviiiPT_S1_S1_iiE3Csh has been demoted
// _ZZ9cuda_gemmIiLi256ELi4ELi1ELi32ELi4ELi4ELi32ELi0ELi1EEviiiPT_S1_S1_iiE11kron_fac_sh has been demoted
// _ZZ9cuda_gemmIiLi256ELi4ELi1ELi32ELi4ELi4ELi32ELi0ELi1EEviiiPT_S1_S1_iiE3Ash has been demoted
// _ZZ9cuda_gemmIiLi256ELi4ELi1ELi32ELi4ELi4ELi32ELi0ELi1EEviiiPT_S1_S1_iiE3Csh has been demoted
// _ZZ9cuda_gemmIiLi256ELi4ELi1ELi32ELi4ELi4ELi32ELi1ELi0EEviiiPT_S1_S1_iiE11kron_fac_sh has been demoted
// _ZZ9cuda_gemmIiLi256ELi4ELi1ELi32ELi4ELi4ELi32ELi1ELi0EEviiiPT_S1_S1_iiE3Ash has been demoted
// _ZZ9cuda_gemmIiLi256ELi4ELi1ELi32ELi4ELi4ELi32ELi1ELi0EEviiiPT_S1_S1_iiE3Csh has been demoted
// _ZZ9cuda_gemmIiLi256ELi4ELi1ELi32ELi4ELi4ELi32ELi1ELi1EEviiiPT_S1_S1_iiE11kron_fac_sh has been demoted
// _ZZ9cuda_gemmIiLi256ELi4ELi1ELi32ELi4ELi4ELi32ELi1ELi1EEviiiPT_S1_S1_iiE3Ash has been demoted
// _ZZ9cuda_gemmIiLi256ELi4ELi1ELi32ELi4ELi4ELi32ELi1ELi1EEviiiPT_S1_S1_iiE3Csh has been demoted
// _ZZ9cuda_gemmIiLi256ELi4ELi1ELi32ELi8ELi8ELi32ELi0ELi0EEviiiPT_S1_S1_iiE11kron_fac_sh has been demoted
// _ZZ9cuda_gemmIiLi256ELi4ELi1ELi32ELi8ELi8ELi32ELi0ELi0EEviiiPT_S1_S1_iiE3Ash has been demoted
// _ZZ9cuda_gemmIiLi256ELi4ELi1ELi32ELi8ELi8ELi32ELi0ELi0EEviiiPT_S1_S1_iiE3Csh has been demoted
// _ZZ9cuda_gemmIiLi256ELi4ELi1ELi32ELi8ELi8ELi32ELi0ELi1EEviiiPT_S1_S1_iiE11kron_fac_sh has been demoted
// _ZZ9cuda_gemmIiLi256ELi4ELi1ELi32ELi8ELi8ELi32ELi0ELi1EEviiiPT_S1_S1_iiE3Ash has been demoted
// _ZZ9cuda_gemmIiLi256ELi4ELi1ELi32ELi8ELi8ELi32ELi0ELi1EEviiiPT_S1_S1_iiE3Csh has been demoted
// _ZZ9cuda_gemmIiLi256ELi4ELi1ELi32ELi8ELi8ELi32ELi1ELi0EEviiiPT_S1_S1_iiE11kron_fac_sh has been demoted
// _ZZ9cuda_gemmIiLi256ELi4ELi1ELi32ELi8ELi8ELi32ELi1ELi0EEviiiPT_S1_S1_iiE3Ash has been demoted
// _ZZ9cuda_gemmIiLi256ELi4ELi1ELi32ELi8ELi8ELi32ELi1ELi0EEviiiPT_S1_S1_iiE3Csh has been demoted
// _ZZ9cuda_gemmIiLi256ELi4ELi1ELi32ELi8ELi8ELi32ELi1ELi1EEviiiPT_S1_S1_iiE11kron_fac_sh has been demoted
// _ZZ9cuda_gemmIiLi256ELi4ELi1ELi32ELi8ELi8ELi32ELi1ELi1EEviiiPT_S1_S1_iiE3Ash has been demoted
// _ZZ9cuda_gemmIiLi256ELi4ELi1ELi32ELi8ELi8ELi32ELi1ELi1EEviiiPT_S1_S1_iiE3Csh has been demoted
// _ZZ9cuda_gemmIiLi256ELi4ELi1ELi32ELi16ELi16ELi32ELi0ELi0EEviiiPT_S1_S1_iiE11kron_fac_sh has been demoted
// _ZZ9cuda_gemmIiLi256ELi4ELi1ELi32ELi16ELi16ELi32ELi0ELi0EEviiiPT_S1_S1_iiE3Ash has been demoted
// _ZZ9cuda_gemmIiLi256ELi4ELi1ELi32ELi16ELi16ELi32ELi0ELi0EEviiiPT_S1_S1_iiE3Csh has been demoted
// _ZZ9cuda_gemmIiLi256ELi4ELi1ELi32ELi16ELi16ELi32ELi0ELi1EEviiiPT_S1_S1_iiE11kron_fac_sh has been demoted
// _ZZ9cuda_gemmIiLi256ELi4ELi1ELi32ELi16ELi16ELi32ELi0ELi1EEviiiPT_S1_S1_iiE3Ash has been demoted
// _ZZ9cuda_gemmIiLi256ELi4ELi1ELi32ELi16ELi16ELi32ELi0ELi1EEviiiPT_S1_S1_iiE3Csh has been demoted
// _ZZ9cuda_gemmIiLi256ELi4ELi1ELi32ELi16ELi16ELi32ELi1ELi0EEviiiPT_S1_S1_iiE11kron_fac_sh has been demoted
// _ZZ9cuda_gemmIiLi256ELi4ELi1ELi32ELi16ELi16ELi32ELi1ELi0EEviiiPT_S1_S1_iiE3Ash has been demoted
// _ZZ9cuda_gemmIiLi256ELi4ELi1ELi32ELi16ELi16ELi32ELi1ELi0EEviiiPT_S1_S1_iiE3Csh has been demoted
// _ZZ9cuda_gemmIiLi256ELi4ELi1ELi32ELi16ELi16ELi32ELi1ELi1EEviiiPT_S1_S1_iiE11kron_fac_sh has been demoted
// _ZZ9cuda_gemmIiLi256ELi4ELi1ELi32ELi16ELi16ELi32ELi1ELi1EEviiiPT_S1_S1_iiE3Ash has been demoted
// _ZZ9cuda_gemmIiLi256ELi4ELi1ELi32ELi16ELi16ELi32ELi1ELi1EEviiiPT_S1_S1_iiE3Csh has been demoted
// _ZZ9cuda_gemmIiLi256ELi4ELi1ELi32ELi32ELi32ELi32ELi0ELi0EEviiiPT_S1_S1_iiE11kron_fac_sh has been demoted
// _ZZ9cuda_gemmIiLi256ELi4ELi1ELi32ELi32ELi32ELi32ELi0ELi0EEviiiPT_S1_S1_iiE3Ash has been demoted
// _ZZ9cuda_gemmIiLi256ELi4ELi1ELi32ELi32ELi32ELi32ELi0ELi0EEviiiPT_S1_S1_iiE3Csh has been demoted
// _ZZ9cuda_gemmIiLi256ELi4ELi1ELi32ELi32ELi32ELi32ELi0ELi1EEviiiPT_S1_S1_iiE11kron_fac_sh has been demoted
// _ZZ9cuda_gemmIiLi256ELi4ELi1ELi32ELi32ELi32ELi32ELi0ELi1EEviiiPT_S1_S1_iiE3Ash has been demoted
// _ZZ9cuda_gemmIiLi256ELi4ELi1ELi32ELi32ELi32ELi32ELi0ELi1EEviiiPT_S1_S1_iiE3Csh has been demoted
// _ZZ9cuda_gemmIiLi256ELi4ELi1ELi32ELi32ELi32ELi32ELi1ELi0EEviiiPT_S1_S1_iiE11kron_fac_sh has been demoted
// _ZZ9cuda_gemmIiLi256ELi4ELi1ELi32ELi32ELi32ELi32ELi1ELi0EEviiiPT_S1_S1_iiE3Ash has been demoted
// _ZZ9cuda_gemmIiLi256ELi4ELi1ELi32ELi32ELi32ELi32ELi1ELi0EEviiiPT_S1_S1_iiE3Csh has been demoted
// _ZZ9cuda_gemmIiLi256ELi4ELi1ELi32ELi32ELi32ELi32ELi1ELi1EEviiiPT_S1_S1_iiE11kron_fac_sh has been demoted
// _ZZ9cuda_gemmIiLi256ELi4ELi1ELi32ELi32ELi32ELi32ELi1ELi1EEviiiPT_S1_S1_iiE3Ash has been demoted
// _ZZ9cuda_gemmIiLi256ELi4ELi1ELi32ELi32ELi32ELi32ELi1ELi1EEviiiPT_S1_S1_iiE3Csh has been demoted
// _ZZ9cuda_gemmIiLi256ELi4ELi1ELi32ELi64ELi64ELi32ELi0ELi0EEviiiPT_S1_S1_iiE11kron_fac_sh has been demoted
// _ZZ9cuda_gemmIiLi256ELi4ELi1ELi32ELi64ELi64ELi32ELi0ELi0EEviiiPT_S1_S1_iiE3Ash has been demoted
// _ZZ9cuda_gemmIiLi256ELi4ELi1ELi32ELi64ELi64ELi32ELi0ELi0EEviiiPT_S1_S1_iiE3Csh has been demoted
// _ZZ9cuda_gemmIiLi256ELi4ELi1ELi32ELi64ELi64ELi32ELi0ELi1EEviiiPT_S1_S1_iiE11kron_fac_sh has been demoted
// _ZZ9cuda_gemmIiLi256ELi4ELi1ELi32ELi64ELi64ELi32ELi0ELi1EEviiiPT_S1_S1_iiE3Ash has been demoted
// _ZZ9cuda_gemmIiLi256ELi4ELi1ELi32ELi64ELi64ELi32ELi1ELi0EEviiiPT_S1_S1_iiE11kron_fac_sh has been demoted
// _ZZ9cuda_gemmIiLi256ELi4ELi1ELi32ELi64ELi64ELi32ELi1ELi0EEviiiPT_S1_S1_iiE3Ash has been demoted
// _ZZ9cuda_gemmIiLi256ELi4ELi1ELi32ELi64ELi64ELi32ELi1ELi0EEviiiPT_S1_S1_iiE3Csh has been demoted
// _ZZ9cuda_gemmIiLi256ELi4ELi1ELi32ELi64ELi64ELi32ELi1ELi1EEviiiPT_S1_S1_iiE11kron_fac_sh has been demoted
// _ZZ9cuda_gemmIiLi256ELi4ELi1ELi32ELi64ELi64ELi32ELi1ELi1EEviiiPT_S1_S1_iiE3Ash has been demoted
// _ZZ9cuda_gemmIiLi256ELi4ELi1ELi32ELi64ELi64ELi32ELi1ELi1EEviiiPT_S1_S1_iiE3Csh has been demoted
// _ZZ9cuda_gemmIiLi256ELi4ELi1ELi32ELi128ELi128ELi32ELi0ELi0EEviiiPT_S1_S1_iiE11kron_fac_sh has been demoted
// _ZZ9cuda_gemmIiLi256ELi4ELi1ELi32ELi128ELi128ELi32ELi0ELi0EEviiiPT_S1_S1_iiE3Ash has been demoted
// _ZZ9cuda_gemmIiLi256ELi4ELi1ELi32ELi128ELi128ELi32ELi0ELi0EEviiiPT_S1_S1_iiE3Csh has been demoted
// _ZZ9cuda_gemmIiLi256ELi4ELi1ELi32ELi128ELi128ELi32ELi0ELi1EEviiiPT_S1_S1_iiE11kron_fac_sh has been demoted
// _ZZ9cuda_gemmIiLi256ELi4ELi1ELi32ELi128ELi128ELi32ELi0ELi1EEviiiPT_S1_S1_iiE3Ash has been demoted
// _ZZ9cuda_gemmIiLi256ELi4ELi1ELi32ELi128ELi128ELi32ELi1ELi0EEviiiPT_S1_S1_iiE11kron_fac_sh has been demoted
// _ZZ9cuda_gemmIiLi256ELi4ELi1ELi32ELi128ELi128ELi32ELi1ELi0EEviiiPT_S1_S1_iiE3Ash has been demoted
// _ZZ9cuda_gemmIiLi256ELi4ELi1ELi32ELi128ELi128ELi32ELi1ELi0EEviiiPT_S1_S1_iiE3Csh has been demoted
// _ZZ9cuda_gemmIiLi256ELi4ELi1ELi32ELi128ELi128ELi32ELi1ELi1EEviiiPT_S1_S1_iiE11kron_fac_sh has been demoted
// _ZZ9cuda_gemmIiLi256ELi4ELi1ELi32ELi128ELi128ELi32ELi1ELi1EEviiiPT_S1_S1_iiE3Ash has been demoted
// _ZZ9cuda_gemmIiLi256ELi4ELi1ELi32ELi128ELi128ELi32ELi1ELi1EEviiiPT_S1_S1_iiE3Csh has been demoted
// _ZZ9cuda_gemmIiLi256ELi4ELi1ELi64ELi2ELi2ELi32ELi0ELi0EEviiiPT_S1_S1_iiE11kron_fac_sh has been demoted
// _ZZ9cuda_gemmIiLi256ELi4ELi1ELi64ELi2ELi2ELi32ELi0ELi0EEviiiPT_S1_S1_iiE3Ash has been demoted
// _ZZ9cuda_gemmIiLi256ELi4ELi1ELi64ELi2ELi2ELi32ELi0ELi0EEviiiPT_S1_S1_iiE3Csh has been demoted
// _ZZ9cuda_gemmIiLi256ELi4ELi1ELi64ELi2ELi2ELi32ELi0ELi1EEviiiPT_S1_S1_iiE11kron_fac_sh has been demoted
// _ZZ9cuda_gemmIiLi256ELi4ELi1ELi64ELi2ELi2ELi32ELi0ELi1EEviiiPT_S1_S1_iiE3Ash has been demoted
// _ZZ9cuda_gemmIiLi256ELi4ELi1ELi64ELi2ELi2ELi32ELi0ELi1EEviiiPT_S1_S1_iiE3Csh has been demoted
// _ZZ9cuda_gemmIiLi256ELi4ELi1ELi64ELi2ELi2ELi32ELi1ELi0EEviiiPT_S1_S1_iiE11kron_fac_sh has been demoted
// _ZZ9cuda_gemmIiLi256ELi4ELi1ELi64ELi2ELi2ELi32ELi1ELi0EEviiiPT_S1_S1_iiE3Ash has been demoted
// _ZZ9cuda_gemmIiLi256ELi4ELi1ELi64ELi2ELi2ELi32ELi1ELi0EEviiiPT_S1_S1_iiE3Csh has been demoted
// _ZZ9cuda_gemmIiLi256ELi4ELi1ELi64ELi2ELi2ELi32ELi1ELi1EEviiiPT_S1_S1_iiE11kron_fac_sh has been demoted
// _ZZ9cuda_gemmIiLi256ELi4ELi1ELi64ELi2ELi2ELi32ELi1ELi1EEviiiPT_S1_S1_iiE3Ash has been demoted
// _ZZ9cuda_gemmIiLi256ELi4ELi1ELi64ELi2ELi2ELi32ELi1ELi1EEviiiPT_S1_S1_iiE3Csh has been demoted
// _ZZ9cuda_gemmIiLi256ELi4ELi1ELi64ELi4ELi4ELi32ELi0ELi0EEviiiPT_S1_S1_iiE11kron_fac_sh has been demoted
// _ZZ9cuda_gemmIiLi256ELi4ELi1ELi64ELi4ELi4ELi32ELi0ELi0EEviiiPT_S1_S1_iiE3Ash has been demoted
// _ZZ9cuda_gemmIiLi256ELi4ELi1ELi64ELi4ELi4ELi32ELi0ELi0EEviiiPT_S1_S1_iiE3Csh has been demoted
// _ZZ9cuda_gemmIiLi256ELi4ELi1ELi64ELi4ELi4ELi32ELi0ELi1EEviiiPT_S1_S1_iiE11kron_fac_sh has been demoted
// _ZZ9cuda_gemmIiLi256ELi4ELi1ELi64ELi4ELi4ELi32ELi0ELi1EEviiiPT_S1_S1_iiE3Ash has been demoted
// _ZZ9cuda_gemmIiLi256ELi4ELi1ELi64ELi4ELi4ELi32ELi0ELi1EEviiiPT_S1_S1_iiE3Csh has been demoted
// _ZZ9cuda_gemmIiLi256ELi4ELi1ELi64ELi4ELi4ELi32ELi1ELi0EEviiiPT_S1_S1_iiE11kron_fac_sh has been demoted
// _ZZ9cuda_gemmIiLi256ELi4ELi1ELi64ELi4ELi4ELi32ELi1ELi0EEviiiPT_S1_S1_iiE3Ash has been demoted
// _ZZ9cuda_gemmIiLi256ELi4ELi1ELi64ELi4ELi4ELi32ELi1ELi0EEviiiPT_S1_S1_iiE3Csh has been demoted
// _ZZ9cuda_gemmIiLi256ELi4ELi1ELi64ELi4ELi4ELi32ELi1ELi1EEviiiPT_S1_S1_iiE11kron_fac_sh has been demoted
// _ZZ9cuda_gemmIiLi256ELi4ELi1ELi64ELi4ELi4ELi32ELi1ELi1EEviiiPT_S1_S1_iiE3Ash has been demoted
// _ZZ9cuda_gemmIiLi256ELi4ELi1ELi64ELi4ELi4ELi32ELi1ELi1EEviiiPT_S1_S1_iiE3Csh has been demoted
// _ZZ9cuda_gemmIiLi256ELi4ELi1ELi64ELi8ELi8ELi32ELi0ELi0EEviiiPT_S1_S1_iiE11kron_fac_sh has been demoted
// _ZZ9cuda_gemmIiLi256ELi4ELi1ELi64ELi8ELi8ELi32ELi0ELi0EEviiiPT_S1_S1_iiE3Ash has been demoted
// _ZZ9cuda_gemmIiLi256ELi4ELi1ELi64ELi8ELi8ELi32ELi0ELi0EEviiiPT_S1_S1_iiE3Csh has been demoted
// _ZZ9cuda_gemmIiLi256ELi4ELi1ELi64ELi8ELi8ELi32ELi0ELi1EEviiiPT_S1_S1_iiE11kron_fac_sh has been demoted
// _ZZ9cuda_gemmIiLi256ELi4ELi1ELi64ELi8ELi8ELi32ELi0ELi1EEviiiPT_S1_S1_iiE3Ash has been demoted
// _ZZ9cuda_gemmIiLi256ELi4ELi1ELi64ELi8ELi8ELi32ELi0ELi1EEviiiPT_S1_S1_iiE3Csh has been demoted
// _ZZ9cuda_gemmIiLi256ELi4ELi1ELi64ELi8ELi8ELi32ELi1ELi0EEviiiPT_S1_S1_iiE11kron_fac_sh has been demoted
// _ZZ9cuda_gemmIiLi256ELi4ELi1ELi64ELi8ELi8ELi32ELi1ELi0EEviiiPT_S1_S1_iiE3Ash has been demoted
// _ZZ9cuda_gemmIiLi256ELi4ELi1ELi64ELi8ELi8ELi32ELi1ELi0EEviiiPT_S1_S1_iiE3Csh has been demoted
// _ZZ9cuda_gemmIiLi256ELi4ELi1ELi64ELi8ELi8ELi32ELi1ELi1EEviiiPT_S1_S1_iiE11kron_fac_sh has been demoted
// _ZZ9cuda_gemmIiLi256ELi4ELi1ELi64ELi8ELi8ELi32ELi1ELi1EEviiiPT_S1_S1_iiE3Ash has been demoted
// _ZZ9cuda_gemmIiLi256ELi4ELi1ELi64ELi8ELi8ELi32ELi1ELi1EEviiiPT_S1_S1_iiE3Csh has been demoted
// _ZZ9cuda_gemmIiLi256ELi4ELi1ELi64ELi16ELi16ELi32ELi0ELi0EEviiiPT_S1_S1_iiE11kron_fac_sh has been demoted
// _ZZ9cuda_gemmIiLi256ELi4ELi1ELi64ELi16ELi16ELi32ELi0ELi0EEviiiPT_S1_S1_iiE3Ash has been demoted
// _ZZ9cuda_gemmIiLi256ELi4ELi1ELi64ELi16ELi16ELi32ELi0ELi0EEviiiPT_S1_S1_iiE3Csh has been demoted
// _ZZ9cuda_gemmIiLi256ELi4ELi1ELi64ELi16ELi16ELi32ELi0ELi1EEviiiPT_S1_S1_iiE11kron_fac_sh has been demoted
// _ZZ9cuda_gemmIiLi256ELi4ELi1ELi64ELi16ELi16ELi32ELi0ELi1EEviiiPT_S1_S1_iiE3Ash has been demoted
// _ZZ9cuda_gemmIiLi256ELi4ELi1ELi64ELi16ELi16ELi32ELi0ELi1EEviiiPT_S1_S1_iiE3Csh has been demoted
// _ZZ9cuda_gemmIiLi256ELi4ELi1ELi64ELi16ELi16ELi32ELi1ELi0EEviiiPT_S1_S1_iiE11kron_fac_sh has been demoted
// _ZZ9cuda_gemmIiLi256ELi4ELi1ELi64ELi16ELi16ELi32ELi1ELi0EEviiiPT_S1_S1_iiE3Ash has been demoted
// _ZZ9cuda_gemmIiLi256ELi4ELi1ELi64ELi16ELi16ELi32ELi1ELi0EEviiiPT_S1_S1_iiE3Csh has been demoted
// _ZZ9cuda_gemmIiLi256ELi4ELi1ELi64ELi16ELi16ELi32ELi1ELi1EEviiiPT_S1_S1_iiE11kron_fac_sh has been demoted
// _ZZ9cuda_gemmIiLi256ELi4ELi1ELi64ELi16ELi16ELi32ELi1ELi1EEviiiPT_S1_S1_iiE3Ash has been demoted
// _ZZ9cuda_gemmIiLi256ELi4ELi1ELi64ELi16ELi16ELi32ELi1ELi1EEviiiPT_S1_S1_iiE3Csh has been demoted
// _ZZ9cuda_gemmIiLi256ELi4ELi1ELi64ELi32ELi32ELi32ELi0ELi0EEviiiPT_S1_S1_iiE11kron_fac_sh has been demoted
// _ZZ9cuda_gemmIiLi256ELi4ELi1ELi64ELi32ELi32ELi32ELi0ELi0EEviiiPT_S1_S1_iiE3Ash has been demoted
// _ZZ9cuda_gemmIiLi256ELi4ELi1ELi64ELi32ELi32ELi32ELi0ELi0EEviiiPT_S1_S1_iiE3Csh has been demoted
// _ZZ9cuda_gemmIiLi256ELi4ELi1ELi64ELi32ELi32ELi32ELi0ELi1EEviiiPT_S1_S1_iiE11kron_fac_sh has been demoted
// _ZZ9cuda_gemmIiLi256ELi4ELi1ELi64ELi32ELi32ELi32ELi0ELi1EEviiiPT_S1_S1_iiE3Ash has been demoted
// _ZZ9cuda_gemmIiLi256ELi4ELi1ELi64ELi32ELi32ELi32ELi0ELi1EEviiiPT_S1_S1_iiE3Csh has been demoted
// _ZZ9cuda_gemmIiLi256ELi4ELi1ELi64ELi32ELi32ELi32ELi1ELi0EEviiiPT_S1_S1_iiE11kron_fac_sh has been demoted
// _ZZ9cuda_gemmIiLi256ELi4ELi1ELi64ELi32ELi32ELi32ELi1ELi0EEviiiPT_S1_S1_iiE3Ash has been demoted
// _ZZ9cuda_gemmIiLi256ELi4ELi1ELi64ELi32ELi32ELi32ELi1ELi0EEviiiPT_S1_S1_iiE3Csh has been demoted
// _ZZ9cuda_gemmIiLi256ELi4ELi1ELi64ELi32ELi32ELi32ELi1ELi1EEviiiPT_S1_S1_iiE11kron_fac_sh has been demoted
// _ZZ9cuda_gemmIiLi256ELi4ELi1ELi64ELi32ELi32ELi32ELi1ELi1EEviiiPT_S1_S1_iiE3Ash has been demoted
// _ZZ9cuda_gemmIiLi256ELi4ELi1ELi64ELi32ELi32ELi32ELi1ELi1EEviiiPT_S1_S1_iiE3Csh has been demoted
// _ZZ9cuda_gemmIiLi256ELi4ELi1ELi64ELi64ELi64ELi32ELi0ELi0EEviiiPT_S1_S1_iiE11kron_fac_sh has been demoted
// _ZZ9cuda_gemmIiLi256ELi4ELi1ELi64ELi64ELi64ELi32ELi0ELi0EEviiiPT_S1_S1_iiE3Ash has been demoted
// _ZZ9cuda_gemmIiLi256ELi4ELi1ELi64ELi64ELi64ELi32ELi0ELi0EEviiiPT_S1_S1_iiE3Csh has been demoted
// _ZZ9cuda_gemmIiLi256ELi4ELi1ELi64ELi64ELi64ELi32ELi0ELi1EEviiiPT_S1_S1_iiE11kron_fac_sh has been demoted
// _ZZ9cuda_gemmIiLi256ELi4ELi1ELi64ELi64ELi64ELi32ELi0ELi1EEviiiPT_S1_S1_iiE3Ash has been demoted
// _ZZ9cuda_gemmIiLi256ELi4ELi1ELi64ELi64ELi64ELi32ELi0ELi1EEviiiPT_S1_S1_iiE3Csh has been demoted
// _ZZ9cuda_gemmIiLi256ELi4ELi1ELi64ELi64ELi64ELi32ELi1ELi0EEviiiPT_S1_S1_iiE11kron_fac_sh has been demoted
// _ZZ9cuda_gemmIiLi256ELi4ELi1ELi64ELi64ELi64ELi32ELi1ELi0EEviiiPT_S1_S1_iiE3Ash has been demoted
// _ZZ9cuda_gemmIiLi256ELi4ELi1ELi64ELi64ELi64ELi32ELi1ELi0EEviiiPT_S1_S1_iiE3Csh has been demoted
// _ZZ9cuda_gemmIiLi256ELi4ELi1ELi64ELi64ELi64ELi32ELi1ELi1EEviiiPT_S1_S1_iiE11kron_fac_sh has been demoted
// _ZZ9cuda_gemmIiLi256ELi4ELi1ELi64ELi64ELi64ELi32ELi1ELi1EEviiiPT_S1_S1_iiE3Ash has been demoted
// _ZZ9cuda_gemmIiLi256ELi4ELi1ELi64ELi64ELi64ELi32ELi1ELi1EEviiiPT_S1_S1_iiE3Csh has been demoted
// _ZZ9cuda_gemmIiLi256ELi4ELi1ELi64ELi128ELi128ELi32ELi0ELi0EEviiiPT_S1_S1_iiE11kron_fac_sh has been demoted
// _ZZ9cuda_gemmIiLi256ELi4ELi1ELi64ELi128ELi128ELi32ELi0ELi0EEviiiPT_S1_S1_iiE3Ash has been demoted
// _ZZ9cuda_gemmIiLi256ELi4ELi1ELi64ELi128ELi128ELi32ELi0ELi0EEviiiPT_S1_S1_iiE3Csh has been demoted
// _ZZ9cuda_gemmIiLi256ELi4ELi1ELi64ELi128ELi128ELi32ELi0ELi1EEviiiPT_S1_S1_iiE11kron_fac_sh has been demoted
// _ZZ9cuda_gemmIiLi256ELi4ELi1ELi64ELi128ELi128ELi32ELi0ELi1EEviiiPT_S1_S1_iiE3Ash has been demoted
// _ZZ9cuda_gemmIiLi256ELi4ELi1ELi64ELi128ELi128ELi32ELi1ELi0EEviiiPT_S1_S1_iiE11kron_fac_sh has been demoted
// _ZZ9cuda_gemmIiLi256ELi4ELi1ELi64ELi128ELi128ELi32ELi1ELi0EEviiiPT_S1_S1_iiE3Ash has been demoted
// _ZZ9cuda_gemmIiLi256ELi4ELi1ELi64ELi128ELi128ELi32ELi1ELi0EEviiiPT_S1_S1_iiE3Csh has been demoted
// _ZZ9cuda_gemmIiLi256ELi4ELi1ELi64ELi128ELi128ELi32ELi1ELi1EEviiiPT_S1_S1_iiE11kron_fac_sh has been demoted
// _ZZ9cuda_gemmIiLi256ELi4ELi1ELi64ELi128ELi128ELi32ELi1ELi1EEviiiPT_S1_S1_iiE3Ash has been demoted
// _ZZ9cuda_gemmIiLi256ELi4ELi1ELi64ELi128ELi128ELi32ELi1ELi1EEviiiPT_S1_S1_iiE3Csh has been demoted
// _ZZ9cuda_gemmIiLi256ELi4ELi1ELi128ELi2ELi2ELi32ELi0ELi0EEviiiPT_S1_S1_iiE11kron_fac_sh has been demoted
// _ZZ9cuda_gemmIiLi256ELi4ELi1ELi128ELi2ELi2ELi32ELi0ELi0EEviiiPT_S1_S1_iiE3Ash has been demoted
// _ZZ9cuda_gemmIiLi256ELi4ELi1ELi128ELi2ELi2ELi32ELi0ELi0EEviiiPT_S1_S1_iiE3Csh has been demoted
// _ZZ9cuda_gemmIiLi256ELi4ELi1ELi128ELi2ELi2ELi32ELi0ELi1EEviiiPT_S1_S1_iiE11kron_fac_sh has been demoted
// _ZZ9cuda_gemmIiLi256ELi4ELi1ELi128ELi2ELi2ELi32ELi0ELi1EEviiiPT_S1_S1_iiE3Ash has been demoted
// _ZZ9cuda_gemmIiLi256ELi4ELi1ELi128ELi2ELi2ELi32ELi0ELi1EEviiiPT_S1_S1_iiE3Csh has been demoted
// _ZZ9cuda_gemmIiLi256ELi4ELi1ELi128ELi2ELi2ELi32ELi1ELi0EEviiiPT_S1_S1_iiE11kron_fac_sh has been demoted
// _ZZ9cuda_gemmIiLi256ELi4ELi1ELi128ELi2ELi2ELi32ELi1ELi0EEviiiPT_S1_S1_iiE3Ash has been demoted
// _ZZ9cuda_gemmIiLi256ELi4ELi1ELi128ELi2ELi2ELi32ELi1ELi0EEviiiPT_S1_S1_iiE3Csh has been demoted
// _ZZ9cuda_gemmIiLi256ELi4ELi1ELi128ELi2ELi2ELi32ELi1ELi1EEviiiPT_S1_S1_iiE11kron_fac_sh has been demoted
// _ZZ9cuda_gemmIiLi256ELi4ELi1ELi128ELi2ELi2ELi32ELi1ELi1EEviiiPT_S1_S1_iiE3Ash has been demoted
// _ZZ9cuda_gemmIiLi256ELi4ELi1ELi128ELi2ELi2ELi32ELi1ELi1EEviiiPT_S1_S1_iiE3Csh has been demoted
// _ZZ9cuda_gemmIiLi256ELi4ELi1ELi128ELi4ELi4ELi32ELi0ELi0EEviiiPT_S1_S1_iiE11kron_fac_sh has been demoted
// _ZZ9cuda_gemmIiLi256ELi4ELi1ELi128ELi4ELi4ELi32ELi0ELi0EEviiiPT_S1_S1_iiE3Ash has been demoted
// _ZZ9cuda_gemmIiLi256ELi4ELi1ELi128ELi4ELi4ELi32ELi0ELi0EEviiiPT_S1_S1_iiE3Csh has been demoted
// _ZZ9cuda_gemmIiLi256ELi4ELi1ELi128ELi4ELi4ELi32ELi0ELi1EEviiiPT_S1_S1_iiE11kron_fac_sh has been demoted
// _ZZ9cuda_gemmIiLi256ELi4ELi1ELi128ELi4ELi4ELi32ELi0ELi1EEviiiPT_S1_S1_iiE3Ash has been demoted
// _ZZ9cuda_gemmIiLi256ELi4ELi1ELi128ELi4ELi4ELi32ELi0ELi1EEviiiPT_S1_S1_iiE3Csh has been demoted
// _ZZ9cuda_gemmIiLi256ELi4ELi1ELi128ELi4ELi4ELi32ELi1ELi0EEviiiPT_S1_S1_iiE11kron_fac_sh has been demoted
// _ZZ9cuda_gemmIiLi256ELi4ELi1ELi128ELi4ELi4ELi32ELi1ELi0EEviiiPT_S1_S1_iiE3Ash has been demoted
// _ZZ9cuda_gemmIiLi256ELi4ELi1ELi128ELi4ELi4ELi32ELi1ELi0EEviiiPT_S1_S1_iiE3Csh has been demoted
// _ZZ9cuda_gemmIiLi256ELi4ELi1ELi128ELi4ELi4ELi32ELi1ELi1EEviiiPT_S1_S1_iiE11kron_fac_sh has been demoted
// _ZZ9cuda_gemmIiLi256ELi4ELi1ELi128ELi4ELi4ELi32ELi1ELi1EEviiiPT_S1_S1_iiE3Ash has been demoted
// _ZZ9cuda_gemmIiLi256ELi4ELi1ELi128ELi4ELi4ELi32ELi1ELi1EEviiiPT_S1_S1_iiE3Csh has been demoted
// _ZZ9cuda_gemmIiLi256ELi4ELi1ELi128ELi8ELi8ELi32ELi0ELi0EEviiiPT_S1_S1_iiE11kron_fac_sh has been demoted
// _ZZ9cuda_gemmIiLi256ELi4ELi1ELi128ELi8ELi8ELi32ELi0ELi0EEviiiPT_S1_S1_iiE3Ash has been demoted
// _ZZ9cuda_gemmIiLi256ELi4ELi1ELi128ELi8ELi8ELi32ELi0ELi0EEviiiPT_S1_S1_iiE3Csh has been demoted
// _ZZ9cuda_gemmIiLi256ELi4ELi1ELi128ELi8ELi8ELi32ELi0ELi1EEviiiPT_S1_S1_iiE11kron_fac_sh has been demoted
// _ZZ9cuda_gemmIiLi256ELi4ELi1ELi128ELi8ELi8ELi32ELi0ELi1EEviiiPT_S1_S1_iiE3Ash has been demoted
// _ZZ9cuda_gemmIiLi256ELi4ELi1ELi128ELi8ELi8ELi32ELi0ELi1EEviiiPT_S1_S1_iiE3Csh has been demoted
// _ZZ9cuda_gemmIiLi256ELi4ELi1ELi128ELi8ELi8ELi32ELi1ELi0EEviiiPT_S1_S1_iiE11kron_fac_sh has been demoted
// _ZZ9cuda_gemmIiLi256ELi4ELi1ELi128ELi8ELi8ELi32ELi1ELi0EEviiiPT_S1_S1_iiE3Ash has been demoted
// _ZZ9cuda_gemmIiLi256ELi4ELi1ELi128ELi8ELi8ELi32ELi1ELi0EEviiiPT_S1_S1_iiE3Csh has been demoted
// _ZZ9cuda_gemmIiLi256ELi4ELi1ELi128ELi8ELi8ELi32ELi1ELi1EEviiiPT_S1_S1_iiE11kron_fac_sh has been demoted
// _ZZ9cuda_gemmIiLi256ELi4ELi1ELi128ELi8ELi8ELi32ELi1ELi1EEviiiPT_S1_S1_iiE3Ash has been demoted
// _ZZ9cuda_gemmIiLi256ELi4ELi1ELi128ELi8ELi8ELi32ELi1ELi1EEviiiPT_S1_S1_iiE3Csh has been demoted
// _ZZ9cuda_gemmIiLi256ELi4ELi1ELi128ELi16ELi16ELi32ELi0ELi0EEviiiPT_S1_S1_iiE11kron_fac_sh has been demoted
// _ZZ9cuda_gemmIiLi256ELi4ELi1ELi128ELi16ELi16ELi32ELi0ELi0EEviiiPT_S1_S1_iiE3Ash has been demoted
// _ZZ9cuda_gemmIiLi256ELi4ELi1ELi128ELi16ELi16ELi32ELi0ELi0EEviiiPT_S1_S1_iiE3Csh has been demoted
// _ZZ9cuda_gemmIiLi256ELi4ELi1ELi128ELi16ELi16ELi32ELi0ELi1EEviiiPT_S1_S1_iiE11kron_fac_sh has been demoted
// _ZZ9cuda_gemmIiLi256ELi4ELi1ELi128ELi16ELi16ELi32ELi0ELi1EEviiiPT_S1_S1_iiE3Ash has been demoted
// _ZZ9cuda_gemmIiLi256ELi4ELi1ELi128ELi16ELi16ELi32ELi0ELi1EEviiiPT_S1_S1_iiE3Csh has been demoted
// _ZZ9cuda_gemmIiLi256ELi4ELi1ELi128ELi16ELi16ELi32ELi1ELi0EEviiiPT_S1_S1_iiE11kron_fac_sh has been demoted
// _ZZ9cuda_gemmIiLi256ELi4ELi1ELi128ELi16ELi16ELi32ELi1ELi0EEviiiPT_S1_S1_iiE3Ash has been demoted
// _ZZ9cuda_gemmIiLi256ELi4ELi1ELi128ELi16ELi16ELi32ELi1ELi0EEviiiPT_S1_S1_iiE3Csh has been demoted
// _ZZ9cuda_gemmIiLi256ELi4ELi1ELi128ELi16ELi16ELi32ELi1ELi1EEviiiPT_S1_S1_iiE11kron_fac_sh has been demoted
// _ZZ9cuda_gemmIiLi256ELi4ELi1ELi128ELi16ELi16ELi32ELi1ELi1EEviiiPT_S1_S1_iiE3Ash has been demoted
// _ZZ9cuda_gemmIiLi256ELi4ELi1ELi128ELi16ELi16ELi32ELi1ELi1EEviiiPT_S1_S1_iiE3Csh has been demoted
// _ZZ9cuda_gemmIiLi256ELi4ELi1ELi128ELi32ELi32ELi32ELi0ELi0EEviiiPT_S1_S1_iiE11kron_fac_sh has been demoted
// _ZZ9cuda_gemmIiLi256ELi4ELi1ELi128ELi32ELi32ELi32ELi0ELi0EEviiiPT_S1_S1_iiE3Ash has been demoted
// _ZZ9cuda_gemmIiLi256ELi4ELi1ELi128ELi32ELi32ELi32ELi0ELi0EEviiiPT_S1_S1_iiE3Csh has been demoted
// _ZZ9cuda_gemmIiLi256ELi4ELi1ELi128ELi32ELi32ELi32ELi0ELi1EEviiiPT_S1_S1_iiE11kron_fac_sh has been demoted
// _ZZ9cuda_gemmIiLi256ELi4ELi1ELi128ELi32ELi32ELi32ELi0ELi1EEviiiPT_S1_S1_iiE3Ash has been demoted
// _ZZ9cuda_gemmIiLi256ELi4ELi1ELi128ELi32ELi32ELi32ELi0ELi1EEviiiPT_S1_S1_iiE3Csh has been demoted
// _ZZ9cuda_gemmIiLi256ELi4ELi1ELi128ELi32ELi32ELi32ELi1ELi0EEviiiPT_S1_S1_iiE11kron_fac_sh has been demoted
// _ZZ9cuda_gemmIiLi256ELi4ELi1ELi128ELi32ELi32ELi32ELi1ELi0EEviiiPT_S1_S1_iiE3Ash has been demoted
// _ZZ9cuda_gemmIiLi256ELi4ELi1ELi128ELi32ELi32ELi32ELi1ELi0EEviiiPT_S1_S1_iiE3Csh has been demoted
// _ZZ9cuda_gemmIiLi256ELi4ELi1ELi128ELi32ELi32ELi32ELi1ELi1EEviiiPT_S1_S1_iiE11kron_fac_sh has been demoted
// _ZZ9cuda_gemmIiLi256ELi4ELi1ELi128ELi32ELi32ELi32ELi1ELi1EEviiiPT_S1_S1_iiE3Ash has been demoted
// _ZZ9cuda_gemmIiLi256ELi4ELi1ELi128ELi32ELi32ELi32ELi1ELi1EEviiiPT_S1_S1_iiE3Csh has been demoted
// _ZZ9cuda_gemmIiLi256ELi4ELi1ELi128ELi64ELi64ELi32ELi0ELi0EEviiiPT_S1_S1_iiE11kron_fac_sh has been demoted
// _ZZ9cuda_gemmIiLi256ELi4ELi1ELi128ELi64ELi64ELi32ELi0ELi0EEviiiPT_S1_S1_iiE3Ash has been demoted
// _ZZ9cuda_gemmIiLi256ELi4ELi1ELi128ELi64ELi64ELi32ELi0ELi0EEviiiPT_S1_S1_iiE3Csh has been demoted
// _ZZ9cuda_gemmIiLi256ELi4ELi1ELi128ELi64ELi64ELi32ELi0ELi1EEviiiPT_S1_S1_iiE11kron_fac_sh has been demoted
// _ZZ9cuda_gemmIiLi256ELi4ELi1ELi128ELi64ELi64ELi32ELi0ELi1EEviiiPT_S1_S1_iiE3Ash has been demoted
// _ZZ9cuda_gemmIiLi256ELi4ELi1ELi128ELi64ELi64ELi32ELi0ELi1EEviiiPT_S1_S1_iiE3Csh has been demoted
// _ZZ9cuda_gemmIiLi256ELi4ELi1ELi128ELi64ELi64ELi32ELi1ELi0EEviiiPT_S1_S1_iiE11kron_fac_sh has been demoted
// _ZZ9cuda_gemmIiLi256ELi4ELi1ELi128ELi64ELi64ELi32ELi1ELi0EEviiiPT_S1_S1_iiE3Ash has been demoted
// _ZZ9cuda_gemmIiLi256ELi4ELi1ELi128ELi64ELi64ELi32ELi1ELi0EEviiiPT_S1_S1_iiE3Csh has been demoted
// _ZZ9cuda_gemmIiLi256ELi4ELi1ELi128ELi64ELi64ELi32ELi1ELi1EEviiiPT_S1_S1_iiE11kron_fac_sh has been demoted
// _ZZ9cuda_gemmIiLi256ELi4ELi1ELi128ELi64ELi64ELi32ELi1ELi1EEviiiPT_S1_S1_iiE3Ash has been demoted
// _ZZ9cuda_gemmIiLi256ELi4ELi1ELi128ELi64ELi64ELi32ELi1ELi1EEviiiPT_S1_S1_iiE3Csh has been demoted
// _ZZ9cuda_gemmIiLi256ELi4ELi1ELi128ELi128ELi128ELi32ELi0ELi0EEviiiPT_S1_S1_iiE11kron_fac_sh has been demoted
// _ZZ9cuda_gemmIiLi256ELi4ELi1ELi128ELi128ELi128ELi32ELi0ELi0EEviiiPT_S1_S1_iiE3Ash has been demoted
// _ZZ9cuda_gemmIiLi256ELi4ELi1ELi128ELi128ELi128ELi32ELi0ELi0EEviiiPT_S1_S1_iiE3Csh has been demoted
// _ZZ9cuda_gemmIiLi256ELi4ELi1ELi128ELi128ELi128ELi32ELi0ELi1EEviiiPT_S1_S1_iiE11kron_fac_sh has been demoted
// _ZZ9cuda_gemmIiLi256ELi4ELi1ELi128ELi128ELi128ELi32ELi0ELi1EEviiiPT_S1_S1_iiE3Ash has been demoted
// _ZZ9cuda_gemmIiLi256ELi4ELi1ELi128ELi128ELi128ELi32ELi0ELi1EEviiiPT_S1_S1_iiE3Csh has been demoted
// _ZZ9cuda_gemmIiLi256ELi4ELi1ELi128ELi128ELi128ELi32ELi1ELi0EEviiiPT_S1_S1_iiE11kron_fac_sh has been demoted
// _ZZ9cuda_gemmIiLi256ELi4ELi1ELi128ELi128ELi128ELi32ELi1ELi0EEviiiPT_S1_S1_iiE3Ash has been demoted
// _ZZ9cuda_gemmIiLi256ELi4ELi1ELi128ELi128ELi128ELi32ELi1ELi0EEviiiPT_S1_S1_iiE3Csh has been demoted
// _ZZ9cuda_gemmIiLi256ELi4ELi1ELi128ELi128ELi128ELi32ELi1ELi1EEviiiPT_S1_S1_iiE11kron_fac_sh has been demoted
// _ZZ9cuda_gemmIiLi256ELi4ELi1ELi128ELi128ELi128ELi32ELi1ELi1EEviiiPT_S1_S1_iiE3Ash has been demoted
// _ZZ9cuda_gemmIiLi256ELi4ELi1ELi128ELi128ELi128ELi32ELi1ELi1EEviiiPT_S1_S1_iiE3Csh has been demoted
// _ZZ9cuda_gemmIiLi256ELi4ELi1ELi256ELi2ELi2ELi32ELi0ELi0EEviiiPT_S1_S1_iiE11kron_fac_sh has been demoted
// _ZZ9cuda_gemmIiLi256ELi4ELi1ELi256ELi2ELi2ELi32ELi0ELi0EEviiiPT_S1_S1_iiE3Ash has been demoted
// _ZZ9cuda_gemmIiLi256ELi4ELi1ELi256ELi2ELi2ELi32ELi0ELi0EEviiiPT_S1_S1_iiE3Csh has been demoted
// _ZZ9cuda_gemmIiLi256ELi4ELi1ELi256ELi2ELi2ELi32ELi0ELi1EEviiiPT_S1_S1_iiE11kron_fac_sh has been demoted
// _ZZ9cuda_gemmIiLi256ELi4ELi1ELi256ELi2ELi2ELi32ELi0ELi1EEviiiPT_S1_S1_iiE3Ash has been demoted
// _ZZ9cuda_gemmIiLi256ELi4ELi1ELi256ELi2ELi2ELi32ELi0ELi1EEviiiPT_S1_S1_iiE3Csh has been demoted
// _ZZ9cuda_gemmIiLi256ELi4ELi1ELi256ELi2ELi2ELi32ELi1ELi0EEviiiPT_S1_S1_iiE11kron_fac_sh has been demoted
// _ZZ9cuda_gemmIiLi256ELi4ELi1ELi256ELi2ELi2ELi32ELi1ELi0EEviiiPT_S1_S1_iiE3Ash has been demoted
// _ZZ9cuda_gemmIiLi256ELi4ELi1ELi256ELi2ELi2ELi32ELi1ELi0EEviiiPT_S1_S1_iiE3Csh has been demoted
// _ZZ9cuda_gemmIiLi256ELi4ELi1ELi256ELi2ELi2ELi32ELi1ELi1EEviiiPT_S1_S1_iiE11kron_fac_sh has been demoted
// _ZZ9cuda_gemmIiLi256ELi4ELi1ELi256ELi2ELi2ELi32ELi1ELi1EEviiiPT_S1_S1_iiE3Ash has been demoted
// _ZZ9cuda_gemmIiLi256ELi4ELi1ELi256ELi2ELi2ELi32ELi1ELi1EEviiiPT_S1_S1_iiE3Csh has been demoted
// _ZZ9cuda_gemmIiLi256ELi4ELi1ELi256ELi4ELi4ELi32ELi0ELi0EEviiiPT_S1_S1_iiE11kron_fac_sh has been demoted
// _ZZ9cuda_gemmIiLi256ELi4ELi1ELi256ELi4ELi4ELi32ELi0ELi0EEviiiPT_S1_S1_iiE3Ash has been demoted
// _ZZ9cuda_gemmIiLi256ELi4ELi1ELi256ELi4ELi4ELi32ELi0ELi0EEviiiPT_S1_S1_iiE3Csh has been demoted
// _ZZ9cuda_gemmIiLi256ELi4ELi1ELi256ELi4ELi4ELi32ELi0ELi1EEviiiPT_S1_S1_iiE11kron_fac_sh has been demoted
// _ZZ9cuda_gemmIiLi256ELi4ELi1ELi256ELi4ELi4ELi32ELi0ELi1EEviiiPT_S1_S1_iiE3Ash has been demoted
// _ZZ9cuda_gemmIiLi256ELi4ELi1ELi256ELi4ELi4ELi32ELi0ELi1EEviiiPT_S1_S1_iiE3Csh has been demoted
// _ZZ9cuda_gemmIiLi256ELi4ELi1ELi256ELi4ELi4ELi32ELi1ELi0EEviiiPT_S1_S1_iiE11kron_fac_sh has been demoted
// _ZZ9cuda_gemmIiLi256ELi4ELi1ELi256ELi4ELi4ELi32ELi1ELi0EEviiiPT_S1_S1_iiE3Ash has been demoted
// _ZZ9cuda_gemmIiLi256ELi4ELi1ELi256ELi4ELi4ELi32ELi1ELi0EEviiiPT_S1_S1_iiE3Csh has been demoted
// _ZZ9cuda_gemmIiLi256ELi4ELi1ELi256ELi4ELi4ELi32ELi1ELi1EEviiiPT_S1_S1_iiE11kron_fac_sh has been demoted
// _ZZ9cuda_gemmIiLi256ELi4ELi1ELi256ELi4ELi4ELi32ELi1ELi1EEviiiPT_S1_S1_iiE3Ash has been demoted
// _ZZ9cuda_gemmIiLi256ELi4ELi1ELi256ELi4ELi4ELi32ELi1ELi1EEviiiPT_S1_S1_iiE3Csh has been demoted
// _ZZ9cuda_gemmIiLi256ELi4ELi1ELi256ELi8ELi8ELi32ELi0ELi0EEviiiPT_S1_S1_iiE11kron_fac_sh has been demoted
// _ZZ9cuda_gemmIiLi256ELi4ELi1ELi256ELi8ELi8ELi32ELi0ELi0EEviiiPT_S1_S1_iiE3Ash has been demoted
// _ZZ9cuda_gemmIiLi256ELi4ELi1ELi256ELi8ELi8ELi32ELi0ELi0EEviiiPT_S1_S1_iiE3Csh has been demoted
// _ZZ9cuda_gemmIiLi256ELi4ELi1ELi256ELi8ELi8ELi32ELi0ELi1EEviiiPT_S1_S1_iiE11kron_fac_sh has been demoted
// _ZZ9cuda_gemmIiLi256ELi4ELi1ELi256ELi8ELi8ELi32ELi0ELi1EEviiiPT_S1_S1_iiE3Ash has been demoted
// _ZZ9cuda_gemmIiLi256ELi4ELi1ELi256ELi8ELi8ELi32ELi0ELi1EEviiiPT_S1_S1_iiE3Csh has been demoted
// _ZZ9cuda_gemmIiLi256ELi4ELi1ELi256ELi8ELi8ELi32ELi1ELi0EEviiiPT_S1_S1_iiE11kron_fac_sh has been demoted
// _ZZ9cuda_gemmIiLi256ELi4ELi1ELi256ELi8ELi8ELi32ELi1ELi0EEviiiPT_S1_S1_iiE3Ash has been demoted
// _ZZ9cuda_gemmIiLi256ELi4ELi1ELi256ELi8ELi8ELi32ELi1ELi0EEviiiPT_S1_S1_iiE3Csh has been demoted
// _ZZ9cuda_gemmIiLi256ELi4ELi1ELi256ELi8ELi8ELi32ELi1ELi1EEviiiPT_S1_S1_iiE11kron_fac_sh has been demoted
// _ZZ9cuda_gemmIiLi256ELi4ELi1ELi256ELi8ELi8ELi32ELi1ELi1EEviiiPT_S1_S1_iiE3Ash has been demoted
// _ZZ9cuda_gemmIiLi256ELi4ELi1ELi256ELi8ELi8ELi32ELi1ELi1EEviiiPT_S1_S1_iiE3Csh has been demoted
// _ZZ9cuda_gemmIiLi256ELi4ELi1ELi256ELi16ELi16ELi32ELi0ELi0EEviiiPT_S1_S1_iiE11kron_fac_sh has been demoted
// _ZZ9cuda_gemmIiLi256ELi4ELi1ELi256ELi16ELi16ELi32ELi0ELi0EEviiiPT_S1_S1_iiE3Ash has been demoted
// _ZZ9cuda_gemmIiLi256ELi4ELi1ELi256ELi16ELi16ELi32ELi0ELi0EEviiiPT_S1_S1_iiE3Csh has been demoted
// _ZZ9cuda_gemmIiLi256ELi4ELi1ELi256ELi16ELi16ELi32ELi0ELi1EEviiiPT_S1_S1_iiE11kron_fac_sh has been demoted
// _ZZ9cuda_gemmIiLi256ELi4ELi1ELi256ELi16ELi16ELi32ELi0ELi1EEviiiPT_S1_S1_iiE3Ash has been demoted
// _ZZ9cuda_gemmIiLi256ELi4ELi1ELi256ELi16ELi16ELi32ELi0ELi1EEviiiPT_S1_S1_iiE3Csh has been demoted
// _ZZ9cuda_gemmIiLi256ELi4ELi1ELi256ELi16ELi16ELi32ELi1ELi0EEviiiPT_S1_S1_iiE11kron_fac_sh has been demoted
// _ZZ9cuda_gemmIiLi256ELi4ELi1ELi256ELi16ELi16ELi32ELi1ELi0EEviiiPT_S1_S1_iiE3Ash has been demoted
// _ZZ9cuda_gemmIiLi256ELi4ELi1ELi256ELi16ELi16ELi32ELi1ELi0EEviiiPT_S1_S1_iiE3Csh has been demoted
// _ZZ9cuda_gemmIiLi256ELi4ELi1ELi256ELi16ELi16ELi32ELi1ELi1EEviiiPT_S1_S1_iiE11kron_fac_sh has been demoted
// _ZZ9cuda_gemmIiLi256ELi4ELi1ELi256ELi16ELi16ELi32ELi1ELi1EEviiiPT_S1_S1_iiE3Ash has been demoted
// _ZZ9cuda_gemmIiLi256ELi4ELi1ELi256ELi16ELi16ELi32ELi1ELi1EEviiiPT_S1_S1_iiE3Csh has been demoted
// _ZZ9cuda_gemmIiLi256ELi4ELi1ELi256ELi32ELi32ELi32ELi0ELi0EEviiiPT_S1_S1_iiE11kron_fac_sh has been demoted
// _ZZ9cuda_gemmIiLi256ELi4ELi1ELi256ELi32ELi32ELi32ELi0ELi0EEviiiPT_S1_S1_iiE3Ash has been demoted
// _ZZ9cuda_gemmIiLi256ELi4ELi1ELi256ELi32ELi32ELi32ELi0ELi0EEviiiPT_S1_S1_iiE3Csh has been demoted
// _ZZ9cuda_gemmIiLi256ELi4ELi1ELi256ELi32ELi32ELi32ELi0ELi1EEviiiPT_S1_S1_iiE11kron_fac_sh has been demoted
// _ZZ9cuda_gemmIiLi256ELi4ELi1ELi256ELi32ELi32ELi32ELi0ELi1EEviiiPT_S1_S1_iiE3Ash has been demoted
// _ZZ9cuda_gemmIiLi256ELi4ELi1ELi256ELi32ELi32ELi32ELi0ELi1EEviiiPT_S1_S1_iiE3Csh has been demoted
// _ZZ9cuda_gemmIiLi256ELi4ELi1ELi256ELi32ELi32ELi32ELi1ELi0EEviiiPT_S1_S1_iiE11kron_fac_sh has been demoted
// _ZZ9cuda_gemmIiLi256ELi4ELi1ELi256ELi32ELi32ELi32ELi1ELi0EEviiiPT_S1_S1_iiE3Ash has been demoted
// _ZZ9cuda_gemmIiLi256ELi4ELi1ELi256ELi32ELi32ELi32ELi1ELi0EEviiiPT_S1_S1_iiE3Csh has been demoted
// _ZZ9cuda_gemmIiLi256ELi4ELi1ELi256ELi32ELi32ELi32ELi1ELi1EEviiiPT_S1_S1_iiE11kron_fac_sh has been demoted
// _ZZ9cuda_gemmIiLi256ELi4ELi1ELi256ELi32ELi32ELi32ELi1ELi1EEviiiPT_S1_S1_iiE3Ash has been demoted
// _ZZ9cuda_gemmIiLi256ELi4ELi1ELi256ELi32ELi32ELi32ELi1ELi1EEviiiPT_S1_S1_iiE3Csh has been demoted
// _ZZ9cuda_gemmIiLi256ELi4ELi1ELi256ELi64ELi64ELi32ELi0ELi0EEviiiPT_S1_S1_iiE11kron_fac_sh has been demoted
// _ZZ9cuda_gemmIiLi256ELi4ELi1ELi256ELi64ELi64ELi32ELi0ELi0EEviiiPT_S1_S1_iiE3Ash has been demoted
// _ZZ9cuda_gemmIiLi256ELi4ELi1ELi256ELi64ELi64ELi32ELi0ELi0EEviiiPT_S1_S1_iiE3Csh has been demoted
// _ZZ9cuda_gemmIiLi256ELi4ELi1ELi256ELi64ELi64ELi32ELi0ELi1EEviiiPT_S1_S1_iiE11kron_fac_sh has been demoted
// _ZZ9cuda_gemmIiLi256ELi4ELi1ELi256ELi64ELi64ELi32ELi0ELi1EEviiiPT_S1_S1_iiE3Ash has been demoted
// _ZZ9cuda_gemmIiLi256ELi4ELi1ELi256ELi64ELi64ELi32ELi0ELi1EEviiiPT_S1_S1_iiE3Csh has been demoted
// _ZZ9cuda_gemmIiLi256ELi4ELi1ELi256ELi64ELi64ELi32ELi1ELi0EEviiiPT_S1_S1_iiE11kron_fac_sh has been demoted
// _ZZ9cuda_gemmIiLi256ELi4ELi1ELi256ELi64ELi64ELi32ELi1ELi0EEviiiPT_S1_S1_iiE3Ash has been demoted
// _ZZ9cuda_gemmIiLi256ELi4ELi1ELi256ELi64ELi64ELi32ELi1ELi0EEviiiPT_S1_S1_iiE3Csh has been demoted
// _ZZ9cuda_gemmIiLi256ELi4ELi1ELi256ELi64ELi64ELi32ELi1ELi1EEviiiPT_S1_S1_iiE11kron_fac_sh has been demoted
// _ZZ9cuda_gemmIiLi256ELi4ELi1ELi256ELi64ELi64ELi32ELi1ELi1EEviiiPT_S1_S1_iiE3Ash has been demoted
// _ZZ9cuda_gemmIiLi256ELi4ELi1ELi256ELi64ELi64ELi32ELi1ELi1EEviiiPT_S1_S1_iiE3Csh has been demoted
// _ZZ9cuda_gemmIiLi256ELi4ELi1ELi256ELi128ELi128ELi32ELi0ELi0EEviiiPT_S1_S1_iiE11kron_fac_sh has been demoted
// _ZZ9cuda_gemmIiLi256ELi4ELi1ELi256ELi128ELi128ELi32ELi0ELi0EEviiiPT_S1_S1_iiE3Ash has been demoted
// _ZZ9cuda_gemmIiLi256ELi4ELi1ELi256ELi128ELi128ELi32ELi0ELi0EEviiiPT_S1_S1_iiE3Csh has been demoted
// _ZZ9cuda_gemmIiLi256ELi4ELi1ELi256ELi128ELi128ELi32ELi0ELi1EEviiiPT_S1_S1_iiE11kron_fac_sh has been demoted
// _ZZ9cuda_gemmIiLi256ELi4ELi1ELi256ELi128ELi128ELi32ELi0ELi1EEviiiPT_S1_S1_iiE3Ash has been demoted
// _ZZ9cuda_gemmIiLi256ELi4ELi1ELi256ELi128ELi128ELi32ELi0ELi1EEviiiPT_S1_S1_iiE3Csh has been demoted
// _ZZ9cuda_gemmIiLi256ELi4ELi1ELi256ELi128ELi128ELi32ELi1ELi0EEviiiPT_S1_S1_iiE11kron_fac_sh has been demoted
// _ZZ9cuda_gemmIiLi256ELi4ELi1ELi256ELi128ELi128ELi32ELi1ELi0EEviiiPT_S1_S1_iiE3Ash has been demoted
// _ZZ9cuda_gemmIiLi256ELi4ELi1ELi256ELi128ELi128ELi32ELi1ELi0EEviiiPT_S1_S1_iiE3Csh has been demoted
// _ZZ9cuda_gemmIiLi256ELi4ELi1ELi256ELi128ELi128ELi32ELi1ELi1EEviiiPT_S1_S1_iiE11kron_fac_sh has been demoted
// _ZZ9cuda_gemmIiLi256ELi4ELi1ELi256ELi128ELi128ELi32ELi1ELi1EEviiiPT_S1_S1_iiE3Ash has been demoted
// _ZZ9cuda_gemmIiLi256ELi4ELi1ELi256ELi128ELi128ELi32ELi1ELi1EEviiiPT_S1_S1_iiE3Csh has been demoted
// _ZZ9cuda_gemmIiLi256ELi4ELi1ELi512ELi2ELi2ELi32ELi0ELi0EEviiiPT_S1_S1_iiE11kron_fac_sh has been demoted
// _ZZ9cuda_gemmIiLi256ELi4ELi1ELi512ELi2ELi2ELi32ELi0ELi0EEviiiPT_S1_S1_iiE3Ash has been demoted
// _ZZ9cuda_gemmIiLi256ELi4ELi1ELi512ELi2ELi2ELi32ELi0ELi0EEviiiPT_S1_S1_iiE3Csh has been demoted
// _ZZ9cuda_gemmIiLi256ELi4ELi1ELi512ELi2ELi2ELi32ELi0ELi1EEviiiPT_S1_S1_iiE11kron_fac_sh has been demoted
// _ZZ9cuda_gemmIiLi256ELi4ELi1ELi512ELi2ELi2ELi32ELi0ELi1EEviiiPT_S1_S1_iiE3Ash has been demoted
// _ZZ9cuda_gemmIiLi256ELi4ELi1ELi512ELi2ELi2ELi32ELi0ELi1EEviiiPT_S1_S1_iiE3Csh has been demoted
// _ZZ9cuda_gemmIiLi256ELi4ELi1ELi512ELi2ELi2ELi32ELi1ELi0EEviiiPT_S1_S1_iiE11kron_fac_sh has been demoted
// _ZZ9cuda_gemmIiLi256ELi4ELi1ELi512ELi2ELi2ELi32ELi1ELi0EEviiiPT_S1_S1_iiE3Ash has been demoted
// _ZZ9cuda_gemmIiLi256ELi4ELi1ELi512ELi2ELi2ELi32ELi1ELi0EEviiiPT_S1_S1_iiE3Csh has been demoted
// _ZZ9cuda_gemmIiLi256ELi4ELi1ELi512ELi2ELi2ELi32ELi1ELi1EEviiiPT_S1_S1_iiE11kron_fac_sh has been demoted
// _ZZ9cuda_gemmIiLi256ELi4ELi1ELi512ELi2ELi2ELi32ELi1ELi1EEviiiPT_S1_S1_iiE3Ash has been demoted
// _ZZ9cuda_gemmIiLi256ELi4ELi1ELi512ELi2ELi2ELi32ELi1ELi1EEviiiPT_S1_S1_iiE3Csh has been demoted
// _ZZ9cuda_gemmIiLi256ELi4ELi1ELi512ELi4ELi4ELi32ELi0ELi0EEviiiPT_S1_S1_iiE11kron_fac_sh has been demoted
// _ZZ9cuda_gemmIiLi256ELi4ELi1ELi512ELi4ELi4ELi32ELi0ELi0EEviiiPT_S1_S1_iiE3Ash has been demoted
// _ZZ9cuda_gemmIiLi256ELi4ELi1ELi512ELi4ELi4ELi32ELi0ELi0EEviiiPT_S1_S1_iiE3Csh has been demoted
// _ZZ9cuda_gemmIiLi256ELi4ELi1ELi512ELi4ELi4ELi32ELi0ELi1EEviiiPT_S1_S1_iiE11kron_fac_sh has been demoted
// _ZZ9cuda_gemmIiLi256ELi4ELi1ELi512ELi4ELi4ELi32ELi0ELi1EEviiiPT_S1_S1_iiE3Ash has been demoted
// _ZZ9cuda_gemmIiLi256ELi4ELi1ELi512ELi4ELi4ELi32ELi0ELi1EEviiiPT_S1_S1_iiE3Csh has been demoted
// _ZZ9cuda_gemmIiLi256ELi4ELi1ELi512ELi4ELi4ELi32ELi1ELi0EEviiiPT_S1_S1_iiE11kron_fac_sh has been demoted
// _ZZ9cuda_gemmIiLi256ELi4ELi1ELi512ELi4ELi4ELi32ELi1ELi0EEviiiPT_S1_S1_iiE3Ash has been demoted
// _ZZ9cuda_gemmIiLi256ELi4ELi1ELi512ELi4ELi4ELi32ELi1ELi0EEviiiPT_S1_S1_iiE3Csh has been demoted
// _ZZ9cuda_gemmIiLi256ELi4ELi1ELi512ELi4ELi4ELi32ELi1ELi1EEviiiPT_S1_S1_iiE11kron_fac_sh has been demoted
// _ZZ9cuda_gemmIiLi256ELi4ELi1ELi512ELi4ELi4ELi32ELi1ELi1EEviiiPT_S1_S1_iiE3Ash has been demoted
// _ZZ9cuda_gemmIiLi256ELi4ELi1ELi512ELi4ELi4ELi32ELi1ELi1EEviiiPT_S1_S1_iiE3Csh has been demoted
// _ZZ9cuda_gemmIiLi256ELi4ELi1ELi512ELi8ELi8ELi32ELi0ELi0EEviiiPT_S1_S1_iiE11kron_fac_sh has been demoted
// _ZZ9cuda_gemmIiLi256ELi4ELi1ELi512ELi8ELi8ELi32ELi0ELi0EEviiiPT_S1_S1_iiE3Ash has been demoted
// _ZZ9cuda_gemmIiLi256ELi4ELi1ELi512ELi8ELi8ELi32ELi0ELi0EEviiiPT_S1_S1_iiE3Csh has been demoted
// _ZZ9cuda_gemmIiLi256ELi4ELi1ELi512ELi8ELi8ELi32ELi0ELi1EEviiiPT_S1_S1_iiE11kron_fac_sh has been demoted
// _ZZ9cuda_gemmIiLi256ELi4ELi1ELi512ELi8ELi8ELi32ELi0ELi1EEviiiPT_S1_S1_iiE3Ash has been demoted
// _ZZ9cuda_gemmIiLi256ELi4ELi1ELi512ELi8ELi8ELi32ELi0ELi1EEviiiPT_S1_S1_iiE3Csh has been demoted
// _ZZ9cuda_gemmIiLi256ELi4ELi1ELi512ELi8ELi8ELi32ELi1ELi0EEviiiPT_S1_S1_iiE11kron_fac_sh has been demoted
// _ZZ9cuda_gemmIiLi256ELi4ELi1ELi512ELi8ELi8ELi32ELi1ELi0EEviiiPT_S1_S1_iiE3Ash has been demoted
// _ZZ9cuda_gemmIiLi256ELi4ELi1ELi512ELi8ELi8ELi32ELi1ELi0EEviiiPT_S1_S1_iiE3Csh has been demoted
// _ZZ9cuda_gemmIiLi256ELi4ELi1ELi512ELi8ELi8ELi32ELi1ELi1EEviiiPT_S1_S1_iiE11kron_fac_sh has been demoted
// _ZZ9cuda_gemmIiLi256ELi4ELi1ELi512ELi8ELi8ELi32ELi1ELi1EEviiiPT_S1_S1_iiE3Ash has been demoted
// _ZZ9cuda_gemmIiLi256ELi4ELi1ELi512ELi8ELi8ELi32ELi1ELi1EEviiiPT_S1_S1_iiE3Csh has been demoted
// _ZZ9cuda_gemmIiLi256ELi4ELi1ELi512ELi16ELi16ELi32ELi0ELi0EEviiiPT_S1_S1_iiE11kron_fac_sh has been demoted
// _ZZ9cuda_gemmIiLi256ELi4ELi1ELi512ELi16ELi16ELi32ELi0ELi0EEviiiPT_S1_S1_iiE3Ash has been demoted
// _ZZ9cuda_gemmIiLi256ELi4ELi1ELi512ELi16ELi16ELi32ELi0ELi0EEviiiPT_S1_S1_iiE3Csh has been demoted
// _ZZ9cuda_gemmIiLi256ELi4ELi1ELi512ELi16ELi16ELi32ELi0ELi1EEviiiPT_S1_S1_iiE11kron_fac_sh has been demoted
// _ZZ9cuda_gemmIiLi256ELi4ELi1ELi512ELi16ELi16ELi32ELi0ELi1EEviiiPT_S1_S1_iiE3Ash has been demoted
// _ZZ9cuda_gemmIiLi256ELi4ELi1ELi512ELi16ELi16ELi32ELi0ELi1EEviiiPT_S1_S1_iiE3Csh has been demoted
// _ZZ9cuda_gemmIiLi256ELi4ELi1ELi512ELi16ELi16ELi32ELi1ELi0EEviiiPT_S1_S1_iiE11kron_fac_sh has been demoted
// _ZZ9cuda_gemmIiLi256ELi4ELi1ELi512ELi16ELi16ELi32ELi1ELi0EEviiiPT_S1_S1_iiE3Ash has been demoted
// _ZZ9cuda_gemmIiLi256ELi4ELi1ELi512ELi16ELi16ELi32ELi1ELi0EEviiiPT_S1_S1_iiE3Csh has been demoted
// _ZZ9cuda_gemmIiLi256ELi4ELi1ELi512ELi16ELi16ELi32ELi1ELi1EEviiiPT_S1_S1_iiE11kron_fac_sh has been demoted
// _ZZ9cuda_gemmIiLi256ELi4ELi1ELi512ELi16ELi16ELi32ELi1ELi1EEviiiPT_S1_S1_iiE3Ash has been demoted
// _ZZ9cuda_gemmIiLi256ELi4ELi1ELi512ELi16ELi16ELi32ELi1ELi1EEviiiPT_S1_S1_iiE3Csh has been demoted
// _ZZ9cuda_gemmIiLi256ELi4ELi1ELi512ELi32ELi32ELi32ELi0ELi0EEviiiPT_S1_S1_iiE11kron_fac_sh has been demoted
// _ZZ9cuda_gemmIiLi256ELi4ELi1ELi512ELi32ELi32ELi32ELi0ELi0EEviiiPT_S1_S1_iiE3Ash has been demoted
// _ZZ9cuda_gemmIiLi256ELi4ELi1ELi512ELi32ELi32ELi32ELi0ELi0EEviiiPT_S1_S1_iiE3Csh has been demoted
// _ZZ9cuda_gemmIiLi256ELi4ELi1ELi512ELi32ELi32ELi32ELi0ELi1EEviiiPT_S1_S1_iiE11kron_fac_sh has been demoted
// _ZZ9cuda_gemmIiLi256ELi4ELi1ELi512ELi32ELi32ELi32ELi0ELi1EEviiiPT_S1_S1_iiE3Ash has been demoted
// _ZZ9cuda_gemmIiLi256ELi4ELi1ELi512ELi32ELi32ELi32ELi0ELi1EEviiiPT_S1_S1_iiE3Csh has been demoted
// _ZZ9cuda_gemmIiLi256ELi4ELi1ELi512ELi32ELi32ELi32ELi1ELi0EEviiiPT_S1_S1_iiE11kron_fac_sh has been demoted
// _ZZ9cuda_gemmIiLi256ELi4ELi1ELi512ELi32ELi32ELi32ELi1ELi0EEviiiPT_S1_S1_iiE3Ash has been demoted
// _ZZ9cuda_gemmIiLi256ELi4ELi1ELi512ELi32ELi32ELi32ELi1ELi0EEviiiPT_S1_S1_iiE3Csh has been demoted
// _ZZ9cuda_gemmIiLi256ELi4ELi1ELi512ELi32ELi32ELi32ELi1ELi1EEviiiPT_S1_S1_iiE11kron_fac_sh has been demoted
// _ZZ9cuda_gemmIiLi256ELi4ELi1ELi512ELi32ELi32ELi32ELi1ELi1EEviiiPT_S1_S1_iiE3Ash has been demoted
// _ZZ9cuda_gemmIiLi256ELi4ELi1ELi512ELi32ELi32ELi32ELi1ELi1EEviiiPT_S1_S1_iiE3Csh has been demoted
// _ZZ9cuda_gemmIiLi256ELi4ELi1ELi512ELi64ELi64ELi32ELi0ELi0EEviiiPT_S1_S1_iiE11kron_fac_sh has been demoted
// _ZZ9cuda_gemmIiLi256ELi4ELi1ELi512ELi64ELi64ELi32ELi0ELi0EEviiiPT_S1_S1_iiE3Ash has been demoted
// _ZZ9cuda_gemmIiLi256ELi4ELi1ELi512ELi64ELi64ELi32ELi0ELi0EEviiiPT_S1_S1_iiE3Csh has been demoted
// _ZZ9cuda_gemmIiLi256ELi4ELi1ELi512ELi64ELi64ELi32ELi0ELi1EEviiiPT_S1_S1_iiE11kron_fac_sh has been demoted
// _ZZ9cuda_gemmIiLi256ELi4ELi1ELi512ELi64ELi64ELi32ELi0ELi1EEviiiPT_S1_S1_iiE3Ash has been demoted
// _ZZ9cuda_gemmIiLi256ELi4ELi1ELi512ELi64ELi64ELi32ELi0ELi1EEviiiPT_S1_S1_iiE3Csh has been demoted
// _ZZ9cuda_gemmIiLi256ELi4ELi1ELi512ELi64ELi64ELi32ELi1ELi0EEviiiPT_S1_S1_iiE11kron_fac_sh has been demoted
// _ZZ9cuda_gemmIiLi256ELi4ELi1ELi512ELi64ELi64ELi32ELi1ELi0EEviiiPT_S1_S1_iiE3Ash has been demoted
// _ZZ9cuda_gemmIiLi256ELi4ELi1ELi512ELi64ELi64ELi32ELi1ELi0EEviiiPT_S1_S1_iiE3Csh has been demoted
// _ZZ9cuda_gemmIiLi256ELi4ELi1ELi512ELi64ELi64ELi32ELi1ELi1EEviiiPT_S1_S1_iiE11kron_fac_sh has been demoted
// _ZZ9cuda_gemmIiLi256ELi4ELi1ELi512ELi64ELi64ELi32ELi1ELi1EEviiiPT_S1_S1_iiE3Ash has been demoted
// _ZZ9cuda_gemmIiLi256ELi4ELi1ELi512ELi64ELi64ELi32ELi1ELi1EEviiiPT_S1_S1_iiE3Csh has been demoted
// _ZZ9cuda_gemmIiLi256ELi4ELi1ELi512ELi128ELi128ELi32ELi0ELi0EEviiiPT_S1_S1_iiE11kron_fac_sh has been demoted
// _ZZ9cuda_gemmIiLi256ELi4ELi1ELi512ELi128ELi128ELi32ELi0ELi0EEviiiPT_S1_S1_iiE3Ash has been demoted
// _ZZ9cuda_gemmIiLi256ELi4ELi1ELi512ELi128ELi128ELi32ELi0ELi0EEviiiPT_S1_S1_iiE3Csh has been demoted
// _ZZ9cuda_gemmIiLi256ELi4ELi1ELi512ELi128ELi128ELi32ELi0ELi1EEviiiPT_S1_S1_iiE11kron_fac_sh has been demoted
// _ZZ9cuda_gemmIiLi256ELi4ELi1ELi512ELi128ELi128ELi32ELi0ELi1EEviiiPT_S1_S1_iiE3Ash has been demoted
// _ZZ9cuda_gemmIiLi256ELi4ELi1ELi512ELi128ELi128ELi32ELi0ELi1EEviiiPT_S1_S1_iiE3Csh has been demoted
// _ZZ9cuda_gemmIiLi256ELi4ELi1ELi512ELi128ELi128ELi32ELi1ELi0EEviiiPT_S1_S1_iiE11kron_fac_sh has been demoted
// _ZZ9cuda_gemmIiLi256ELi4ELi1ELi512ELi128ELi128ELi32ELi1ELi0EEviiiPT_S1_S1_iiE3Ash has been demoted
// _ZZ9cuda_gemmIiLi256ELi4ELi1ELi512ELi128ELi128ELi32ELi1ELi0EEviiiPT_S1_S1_iiE3Csh has been demoted
// _ZZ9cuda_gemmIiLi256ELi4ELi1ELi512ELi128ELi128ELi32ELi1ELi1EEviiiPT_S1_S1_iiE11kron_fac_sh has been demoted
// _ZZ9cuda_gemmIiLi256ELi4ELi1ELi512ELi128ELi128ELi32ELi1ELi1EEviiiPT_S1_S1_iiE3Ash has been demoted
// _ZZ9cuda_gemmIiLi256ELi4ELi1ELi512ELi128ELi128ELi32ELi1ELi1EEviiiPT_S1_S1_iiE3Csh has been demoted
// _ZZ9cuda_gemmIiLi256ELi4ELi1ELi1024ELi2ELi2ELi32ELi0ELi0EEviiiPT_S1_S1_iiE11kron_fac_sh has been demoted
// _ZZ9cuda_gemmIiLi256ELi4ELi1ELi1024ELi2ELi2ELi32ELi0ELi0EEviiiPT_S1_S1_iiE3Ash has been demoted
// _ZZ9cuda_gemmIiLi256ELi4ELi1ELi1024ELi2ELi2ELi32ELi0ELi0EEviiiPT_S1_S1_iiE3Csh has been demoted
// _ZZ9cuda_gemmIiLi256ELi4ELi1ELi1024ELi2ELi2ELi32ELi0ELi1EEviiiPT_S1_S1_iiE11kron_fac_sh has been demoted
// _ZZ9cuda_gemmIiLi256ELi4ELi1ELi1024ELi2ELi2ELi32ELi0ELi1EEviiiPT_S1_S1_iiE3Ash has been demoted
// _ZZ9cuda_gemmIiLi256ELi4ELi1ELi1024ELi2ELi2ELi32ELi0ELi1EEviiiPT_S1_S1_iiE3Csh has been demoted
// _ZZ9cuda_gemmIiLi256ELi4ELi1ELi1024ELi2ELi2ELi32ELi1ELi0EEviiiPT_S1_S1_iiE11kron_fac_sh has been demoted
// _ZZ9cuda_gemmIiLi256ELi4ELi1ELi1024ELi2ELi2ELi32ELi1ELi0EEviiiPT_S1_S1_iiE3Ash has been demoted
// _ZZ9cuda_gemmIiLi256ELi4ELi1ELi1024ELi2ELi2ELi32ELi1ELi0EEviiiPT_S1_S1_iiE3Csh has been demoted
// _ZZ9cuda_gemmIiLi256ELi4ELi1ELi1024ELi2ELi2ELi32ELi1ELi1EEviiiPT_S1_S1_iiE11kron_fac_sh has been demoted
// _ZZ9cuda_gemmIiLi256ELi4ELi1ELi1024ELi2ELi2ELi32ELi1ELi1EEviiiPT_S1_S1_iiE3Ash has been demoted
// _ZZ9cuda_gemmIiLi256ELi4ELi1ELi1024ELi2ELi2ELi32ELi1ELi1EEviiiPT_S1_S1_iiE3Csh has been demoted
// _ZZ9cuda_gemmIiLi256ELi4ELi1ELi1024ELi4ELi4ELi32ELi0ELi0EEviiiPT_S1_S1_iiE11kron_fac_sh has been demoted
// _ZZ9cuda_gemmIiLi256ELi4ELi1ELi1024ELi4ELi4ELi32ELi0ELi0EEviiiPT_S1_S1_iiE3Ash has been demoted
// _ZZ9cuda_gemmIiLi256ELi4ELi1ELi1024ELi4ELi4ELi32ELi0ELi0EEviiiPT_S1_S1_iiE3Csh has been demoted
// _ZZ9cuda_gemmIiLi256ELi4ELi1ELi1024ELi4ELi4ELi32ELi0ELi1EEviiiPT_S1_S1_iiE11kron_fac_sh has been demoted
// _ZZ9cuda_gemmIiLi256ELi4ELi1ELi1024ELi4ELi4ELi32ELi0ELi1EEviiiPT_S1_S1_iiE3Ash has been demoted
// _ZZ9cuda_gemmIiLi256ELi4ELi1ELi1024ELi4ELi4ELi32ELi0ELi1EEviiiPT_S1_S1_iiE3Csh has been demoted
// _ZZ9cuda_gemmIiLi256ELi4ELi1ELi1024ELi4ELi4ELi32ELi1ELi0EEviiiPT_S1_S1_iiE11kron_fac_sh has been demoted
// _ZZ9cuda_gemmIiLi256ELi4ELi1ELi1024ELi4ELi4ELi32ELi1ELi0EEviiiPT_S1_S1_iiE3Ash has been demoted
// _ZZ9cuda_gemmIiLi256ELi4ELi1ELi1024ELi4ELi4ELi32ELi1ELi0EEviiiPT_S1_S1_iiE3Csh has been demoted
// _ZZ9cuda_gemmIiLi256ELi4ELi1ELi1024ELi4ELi4ELi32ELi1ELi1EEviiiPT_S1_S1_iiE11kron_fac_sh has been demoted
// _ZZ9cuda_gemmIiLi256ELi4ELi1ELi1024ELi4ELi4ELi32ELi1ELi1EEviiiPT_S1_S1_iiE3Ash has been demoted
// _ZZ9cuda_gemmIiLi256ELi4ELi1ELi1024ELi4ELi4ELi32ELi1ELi1EEviiiPT_S1_S1_iiE3Csh has been demoted
// _ZZ9cuda_gemmIiLi256ELi4ELi1ELi1024ELi8ELi8ELi32ELi0ELi0EEviiiPT_S1_S1_iiE11kron_fac_sh has been demoted
// _ZZ9cuda_gemmIiLi256ELi4ELi1ELi1024ELi8ELi8ELi32ELi0ELi0EEviiiPT_S1_S1_iiE3Ash has been demoted
// _ZZ9cuda_gemmIiLi256ELi4ELi1ELi1024ELi8ELi8ELi32ELi0ELi0EEviiiPT_S1_S1_iiE3Csh has been demoted
// _ZZ9cuda_gemmIiLi256ELi4ELi1ELi1024ELi8ELi8ELi32ELi0ELi1EEviiiPT_S1_S1_iiE11kron_fac_sh has been demoted
// _ZZ9cuda_gemmIiLi256ELi4ELi1ELi1024ELi8ELi8ELi32ELi0ELi1EEviiiPT_S1_S1_iiE3Ash has been demoted
// _ZZ9cuda_gemmIiLi256ELi4ELi1ELi1024ELi8ELi8ELi32ELi0ELi1EEviiiPT_S1_S1_iiE3Csh has been demoted
// _ZZ9cuda_gemmIiLi256ELi4ELi1ELi1024ELi8ELi8ELi32ELi1ELi0EEviiiPT_S1_S1_iiE11kron_fac_sh has been demoted
// _ZZ9cuda_gemmIiLi256ELi4ELi1ELi1024ELi8ELi8ELi32ELi1ELi0EEviiiPT_S1_S1_iiE3Ash has been demoted
// _ZZ9cuda_gemmIiLi256ELi4ELi1ELi1024ELi8ELi8ELi32ELi1ELi0EEviiiPT_S1_S1_iiE3Csh has been demoted
// _ZZ9cuda_gemmIiLi256ELi4ELi1ELi1024ELi8ELi8ELi32ELi1ELi1EEviiiPT_S1_S1_iiE11kron_fac_sh has been demoted
// _ZZ9cuda_gemmIiLi256ELi4ELi1ELi1024ELi8ELi8ELi32ELi1ELi1EEviiiPT_S1_S1_iiE3Ash has been demoted
// _ZZ9cuda_gemmIiLi256ELi4ELi1ELi1024ELi8ELi8ELi32ELi1ELi1EEviiiPT_S1_S1_iiE3Csh has been demoted
// _ZZ9cuda_gemmIiLi256ELi4ELi1ELi1024ELi16ELi16ELi32ELi0ELi0EEviiiPT_S1_S1_iiE11kron_fac_sh has been demoted
// _ZZ9cuda_gemmIiLi256ELi4ELi1ELi1024ELi16ELi16ELi32ELi0ELi0EEviiiPT_S1_S1_iiE3Ash has been demoted
// _ZZ9cuda_gemmIiLi256ELi4ELi1ELi1024ELi16ELi16ELi32ELi0ELi0EEviiiPT_S1_S1_iiE3Csh has been demoted
// _ZZ9cuda_gemmIiLi256ELi4ELi1ELi1024ELi16ELi16ELi32ELi0ELi1EEviiiPT_S1_S1_iiE11kron_fac_sh has been demoted
// _ZZ9cuda_gemmIiLi256ELi4ELi1ELi1024ELi16ELi16ELi32ELi0ELi1EEviiiPT_S1_S1_iiE3Ash has been demoted
// _ZZ9cuda_gemmIiLi256ELi4ELi1ELi1024ELi16ELi16ELi32ELi0ELi1EEviiiPT_S1_S1_iiE3Csh has been demoted
// _ZZ9cuda_gemmIiLi256ELi4ELi1ELi1024ELi16ELi16ELi32ELi1ELi0EEviiiPT_S1_S1_iiE11kron_fac_sh has been demoted
// _ZZ9cuda_gemmIiLi256ELi4ELi1ELi1024ELi16ELi16ELi32ELi1ELi0EEviiiPT_S1_S1_iiE3Ash has been demoted
// _ZZ9cuda_gemmIiLi256ELi4ELi1ELi1024ELi16ELi16ELi32ELi1ELi0EEviiiPT_S1_S1_iiE3Csh has been demoted
// _ZZ9cuda_gemmIiLi256ELi4ELi1ELi1024ELi16ELi16ELi32ELi1ELi1EEviiiPT_S1_S1_iiE11kron_fac_sh has been demoted
// _ZZ9cuda_gemmIiLi256ELi4ELi1ELi1024ELi16ELi16ELi32ELi1ELi1EEviiiPT_S1_S1_iiE3Ash has been demoted
// _ZZ9cuda_gemmIiLi256ELi4ELi1ELi1024ELi16ELi16ELi32ELi1ELi1EEviiiPT_S1_S1_iiE3Csh has been demoted
// _ZZ9cuda_gemmIiLi256ELi4ELi1ELi1024ELi32ELi32ELi32ELi0ELi0EEviiiPT_S1_S1_iiE11kron_fac_sh has been demoted
// _ZZ9cuda_gemmIiLi256ELi4ELi1ELi1024ELi32ELi32ELi32ELi0ELi0EEviiiPT_S1_S1_iiE3Ash has been demoted
// _ZZ9cuda_gemmIiLi256ELi4ELi1ELi1024ELi32ELi32ELi32ELi0ELi0EEviiiPT_S1_S1_iiE3Csh has been demoted
// _ZZ9cuda_gemmIiLi256ELi4ELi1ELi1024ELi32ELi32ELi32ELi0ELi1EEviiiPT_S1_S1_iiE11kron_fac_sh has been demoted
// _ZZ9cuda_gemmIiLi256ELi4ELi1ELi1024ELi32ELi32ELi32ELi0ELi1EEviiiPT_S1_S1_iiE3Ash has been demoted
// _ZZ9cuda_gemmIiLi256ELi4ELi1ELi1024ELi32ELi32ELi32ELi0ELi1EEviiiPT_S1_S1_iiE3Csh has been demoted
// _ZZ9cuda_gemmIiLi256ELi4ELi1ELi1024ELi32ELi32ELi32ELi1ELi0EEviiiPT_S1_S1_iiE11kron_fac_sh has been demoted
// _ZZ9cuda_gemmIiLi256ELi4ELi1ELi1024ELi32ELi32ELi32ELi1ELi0EEviiiPT_S1_S1_iiE3Ash has been demoted
// _ZZ9cuda_gemmIiLi256ELi4ELi1ELi1024ELi32ELi32ELi32ELi1ELi0EEviiiPT_S1_S1_iiE3Csh has been demoted
// _ZZ9cuda_gemmIiLi256ELi4ELi1ELi1024ELi32ELi32ELi32ELi1ELi1EEviiiPT_S1_S1_iiE11kron_fac_sh has been demoted
// _ZZ9cuda_gemmIiLi256ELi4ELi1ELi1024ELi32ELi32ELi32ELi1ELi1EEviiiPT_S1_S1_iiE3Ash has been demoted
// _ZZ9cuda_gemmIiLi256ELi4ELi1ELi1024ELi32ELi32ELi32ELi1ELi1EEviiiPT_S1_S1_iiE3Csh has been demoted
// _ZZ9cuda_gemmIiLi256ELi4ELi1ELi1024ELi64ELi64ELi32ELi0ELi0EEviiiPT_S1_S1_iiE11kron_fac_sh has been demoted
// _ZZ9cuda_gemmIiLi256ELi4ELi1ELi1024ELi64ELi64ELi32ELi0ELi0EEviiiPT_S1_S1_iiE3Ash has been demoted
// _ZZ9cuda_gemmIiLi256ELi4ELi1ELi1024ELi64ELi64ELi32ELi0ELi0EEviiiPT_S1_S1_iiE3Csh has been demoted
// _ZZ9cuda_gemmIiLi256ELi4ELi1ELi1024ELi64ELi64ELi32ELi0ELi1EEviiiPT_S1_S1_iiE11kron_fac_sh has been demoted
// _ZZ9cuda_gemmIiLi256ELi4ELi1ELi1024ELi64ELi64ELi32ELi0ELi1EEviiiPT_S1_S1_iiE3Ash has been demoted
// _ZZ9cuda_gemmIiLi256ELi4ELi1ELi1024ELi64ELi64ELi32ELi0ELi1EEviiiPT_S1_S1_iiE3Csh has been demoted
// _ZZ9cuda_gemmIiLi256ELi4ELi1ELi1024ELi64ELi64ELi32ELi1ELi0EEviiiPT_S1_S1_iiE11kron_fac_sh has been demoted
// _ZZ9cuda_gemmIiLi256ELi4ELi1ELi1024ELi64ELi64ELi32ELi1ELi0EEviiiPT_S1_S1_iiE3Ash has been demoted
// _ZZ9cuda_gemmIiLi256ELi4ELi1ELi1024ELi64ELi64ELi32ELi1ELi0EEviiiPT_S1_S1_iiE3Csh has been demoted
// _ZZ9cuda_gemmIiLi256ELi4ELi1ELi1024ELi64ELi64ELi32ELi1ELi1EEviiiPT_S1_S1_iiE11kron_fac_sh has been demoted
// _ZZ9cuda_gemmIiLi256ELi4ELi1ELi1024ELi64ELi64ELi32ELi1ELi1EEviiiPT_S1_S1_iiE3Ash has been demoted
// _ZZ9cuda_gemmIiLi256ELi4ELi1ELi1024ELi64ELi64ELi32ELi1ELi1EEviiiPT_S1_S1_iiE3Csh has been demoted
// _ZZ9cuda_gemmIiLi256ELi4ELi1ELi1024ELi128ELi128ELi32ELi0ELi0EEviiiPT_S1_S1_iiE11kron_fac_sh has been demoted
// _ZZ9cuda_gemmIiLi256ELi4ELi1ELi1024ELi128ELi128ELi32ELi0ELi0EEviiiPT_S1_S1_iiE3Ash has been demoted
// _ZZ9cuda_gemmIiLi256ELi4ELi1ELi1024ELi128ELi128ELi32ELi0ELi0EEviiiPT_S1_S1_iiE3Csh has been demoted
// _ZZ9cuda_gemmIiLi256ELi4ELi1ELi1024ELi128ELi128ELi32ELi0ELi1EEviiiPT_S1_S1_iiE11kron_fac_sh has been demoted
// _ZZ9cuda_gemmIiLi256ELi4ELi1ELi1024ELi128ELi128ELi32ELi0ELi1EEviiiPT_S1_S1_iiE3Ash has been demoted
// _ZZ9cuda_gemmIiLi256ELi4ELi1ELi1024ELi128ELi128ELi32ELi0ELi1EEviiiPT_S1_S1_iiE3Csh has been demoted
// _ZZ9cuda_gemmIiLi256ELi4ELi1ELi1024ELi128ELi128ELi32ELi1ELi0EEviiiPT_S1_S1_iiE11kron_fac_sh has been demoted
// _ZZ9cuda_gemmIiLi256ELi4ELi1ELi1024ELi128ELi128ELi32ELi1ELi0EEviiiPT_S1_S1_iiE3Ash has been demoted
// _ZZ9cuda_gemmIiLi256ELi4ELi1ELi1024ELi128ELi128ELi32ELi1ELi0EEviiiPT_S1_S1_iiE3Csh has been demoted
// _ZZ9cuda_gemmIiLi256ELi4ELi1ELi1024ELi128ELi128ELi32ELi1ELi1EEviiiPT_S1_S1_iiE11kron_fac_sh has been demoted
// _ZZ9cuda_gemmIiLi256ELi4ELi1ELi1024ELi128ELi128ELi32ELi1ELi1EEviiiPT_S1_S1_iiE3Ash has been demoted
// _ZZ9cuda_gemmIiLi256ELi4ELi1ELi1024ELi128ELi128ELi32ELi1ELi1EEviiiPT_S1_S1_iiE3Csh has been demoted

.visible .entry _Z9cuda_gemmIiLi256ELi1ELi1ELi16ELi2ELi2ELi32ELi0ELi0EEviiiPT_S1_S1_ii(
	.param .u32 _Z9cuda_gemmIiLi256ELi1ELi1ELi16ELi2ELi2ELi32ELi0ELi0EEviiiPT_S1_S1_ii_param_0,
	.param .u32 _Z9cuda_gemmIiLi256ELi1ELi1ELi16ELi2ELi2ELi32ELi0ELi0EEviiiPT_S1_S1_ii_param_1,
	.param .u32 _Z9cuda_gemmIiLi256ELi1ELi1ELi16ELi2ELi2ELi32ELi0ELi0EEviiiPT_S1_S1_ii_param_2,
	.param .u64 .ptr .align 1 _Z9cuda_gemmIiLi256ELi1ELi1ELi16ELi2ELi2ELi32ELi0ELi0EEviiiPT_S1_S1_ii_param_3,
	.param .u64 .ptr .align 1 _Z9cuda_gemmIiLi256ELi1ELi1ELi16ELi2ELi2ELi32ELi0ELi0EEviiiPT_S1_S1_ii_param_4,
	.param .u64 .ptr .align 1 _Z9cuda_gemmIiLi256ELi1ELi1ELi16ELi2ELi2ELi32ELi0ELi0EEviiiPT_S1_S1_ii_param_5,
	.param .u32 _Z9cuda_gemmIiLi256ELi1ELi1ELi16ELi2ELi2ELi32ELi0ELi0EEviiiPT_S1_S1_ii_param_6,
	.param .u32 _Z9cuda_gemmIiLi256ELi1ELi1ELi16ELi2ELi2ELi32ELi0ELi0EEviiiPT_S1_S1_ii_param_7
)
.maxntid 256
{
	.reg .pred 	%p<48>;
	.reg .b32 	%r<244>;
	.reg .b64 	%rd<14>;
	// demoted variable
	.shared .align 128 .b8 _ZZ9cuda_gemmIiLi256ELi1ELi1ELi16ELi2ELi2ELi32ELi0ELi0EEviiiPT_S1_S1_iiE11kron_fac_sh[24];
	// demoted variable
	.shared .align 128 .b8 _ZZ9cuda_gemmIiLi256ELi1ELi1ELi16ELi2ELi2ELi32ELi0ELi0EEviiiPT_S1_S1_iiE3Ash[64];
	// demoted variable
	.shared .align 128 .b8 _ZZ9cuda_gemmIiLi256ELi1ELi1ELi16ELi2ELi2ELi32ELi0ELi0EEviiiPT_S1_S1_iiE3Csh[64];
	ld.param.u32 	%r101, [_Z9cuda_gemmIiLi256ELi1ELi1ELi16ELi2ELi2ELi32ELi0ELi0EEviiiPT_S1_S1_ii_param_2];
	ld.param.u64 	%rd4, [_Z9cuda_gemmIiLi256ELi1ELi1ELi16ELi2ELi2ELi32ELi0ELi0EEviiiPT_S1_S1_ii_param_3];
	ld.param.u64 	%rd5, [_Z9cuda_gemmIiLi256ELi1ELi1ELi16ELi2ELi2ELi32ELi0ELi0EEviiiPT_S1_S1_ii_param_4];
	ld.param.u32 	%r102, [_Z9cuda_gemmIiLi256ELi1ELi1ELi16ELi2ELi2ELi32ELi0ELi0EEviiiPT_S1_S1_ii_param_6];
	ld.param.u32 	%r103, [_Z9cuda_gemmIiLi256ELi1ELi1ELi16ELi2ELi2ELi32ELi0ELi0EEviiiPT_S1_S1_ii_param_7];
	mov.u32 	%r243, %tid.x;
	and.b32  	%r2, %r243, 31;
	setp.lt.s32 	%p1, %r103, 16;
	shr.u32 	%r3, %r103, 4;
	selp.b32 	%r4, 1, %r3, %p1;
	mul.lo.s32 	%r5, %r103, %r102;
	setp.ge.u32 	%p2, %r243, %r5;
	@%p2 bra 	$L__BB0_3;
	mov.u32 	%r6, %ntid.x;
	cvta.to.global.u64 	%rd1, %rd5;
	mov.u32 	%r214, %r243;
$L__BB0_2:
	mul.wide.u32 	%rd7, %r214, 4;
	add.s64 	%rd8, %rd1, %rd7;
	ld.global.u32 	%r104, [%rd8];
	rem.u32 	%r105, %r214, %r102;
	mov.u32 	%r106, _ZZ9cuda_gemmIiLi256ELi1ELi1ELi16ELi2ELi2ELi32ELi0ELi0EEviiiPT_S1_S1_iiE11kron_fac_sh;
	mad.lo.s32 	%r107, %r105, 12, %r106;
	div.u32 	%r108, %r214, %r103;
	shl.b32 	%r109, %r108, 2;
	add.s32 	%r110, %r107, %r109;
	st.shared.u32 	[%r110], %r104;
	add.s32 	%r214, %r214, %r6;
	setp.lt.u32 	%p3, %r214, %r5;
	@%p3 bra 	$L__BB0_2;
$L__BB0_3:
	div.s32 	%r9, 16, %r103;
	mul.lo.s32 	%r111, %r9, %r4;
	min.s32 	%r10, %r111, 256;
	div.u32 	%r12, %r243, %r10;
	mul.lo.s32 	%r112, %r12, %r10;
	sub.s32 	%r113, %r243, %r112;
	div.u32 	%r11, %r113, %r4;
	mov.u32 	%r13, %ntid.x;
	div.u32 	%r14, %r13, %r10;
	mov.u32 	%r15, %ctaid.y;
	mov.u32 	%r114, %nctaid.y;
	setp.ge.u32 	%p4, %r15, %r114;
	@%p4 bra 	$L__BB0_56;
	mov.u32 	%r16, %ctaid.x;
	setp.gt.u32 	%p5, %r243, 15;
	and.b32  	%r17, %r11, 1;
	rem.u32 	%r115, %r243, %r4;
	shl.b32 	%r18, %r115, 1;
	min.s32 	%r19, %r102, 2;
	shl.b32 	%r116, %r103, 8;
	sub.s32 	%r20, 8223, %r116;
	@%p5 bra 	$L__BB0_9;
	shl.b32 	%r117, %r16, 4;
	mad.lo.s32 	%r21, %r15, %r101, %r117;
	cvta.to.global.u64 	%rd2, %rd4;
	mov.u32 	%r215, %r243;
$L__BB0_6:
	add.s32 	%r118, %r21, %r215;
	mul.wide.s32 	%rd9, %r118, 4;
	add.s64 	%rd10, %rd2, %rd9;
	ld.global.u32 	%r119, [%rd10];
	shl.b32 	%r120, %r215, 2;
	mov.u32 	%r121, _ZZ9cuda_gemmIiLi256ELi1ELi1ELi16ELi2ELi2ELi32ELi0ELi0EEviiiPT_S1_S1_iiE3Ash;
	add.s32 	%r122, %r121, %r120;
	st.shared.u32 	[%r122], %r119;
	add.s32 	%r215, %r215, %r13;
	setp.lt.u32 	%p6, %r215, 16;
	@%p6 bra 	$L__BB0_6;
	mov.u32 	%r124, _ZZ9cuda_gemmIiLi256ELi1ELi1ELi16ELi2ELi2ELi32ELi0ELi0EEviiiPT_S1_S1_iiE3Csh;
	mov.u32 	%r216, %r243;
$L__BB0_8:
	shl.b32 	%r123, %r216, 2;
	add.s32 	%r125, %r124, %r123;
	mov.b32 	%r126, 0;
	st.shared.u32 	[%r125], %r126;
	add.s32 	%r216, %r216, %r13;
	setp.lt.u32 	%p7, %r216, 16;
	@%p7 bra 	$L__BB0_8;
$L__BB0_9:
	setp.lt.s32 	%p8, %r9, 1;
	bar.sync 	0;
	@%p8 bra 	$L__BB0_53;
	setp.ne.s32 	%p9, %r4, 1;
	@%p9 bra 	$L__BB0_24;
	xor.b32  	%r26, %r17, 1;
	setp.lt.s32 	%p35, %r17, %r103;
	selp.b32 	%r180, 0, %r103, %p35;
	sub.s32 	%r27, %r17, %r180;
	add.s32 	%r181, %r17, 1;
	setp.lt.s32 	%p36, %r181, %r103;
	selp.b32 	%r182, 0, %r103, %p36;
	sub.s32 	%r28, %r181, %r182;
	mov.b32 	%r219, 0;
$L__BB0_12:
	setp.lt.s32 	%p37, %r103, 1;
	add.s32 	%r32, %r219, %r11;
	mad.lo.s32 	%r33, %r32, %r103, %r18;
	@%p37 bra 	$L__BB0_14;
	add.s32 	%r183, %r33, %r17;
	shl.b32 	%r184, %r183, 2;
	mov.u32 	%r185, _ZZ9cuda_gemmIiLi256ELi1ELi1ELi16ELi2ELi2ELi32ELi0ELi0EEviiiPT_S1_S1_iiE3Ash;
	add.s32 	%r186, %r185, %r184;
	ld.shared.u32 	%r220, [%r186];
$L__BB0_14:
	setp.lt.s32 	%p38, %r103, 2;
	@%p38 bra 	$L__BB0_16;
	add.s32 	%r187, %r33, %r26;
	shl.b32 	%r188, %r187, 2;
	mov.u32 	%r189, _ZZ9cuda_gemmIiLi256ELi1ELi1ELi16ELi2ELi2ELi32ELi0ELi0EEviiiPT_S1_S1_iiE3Ash;
	add.s32 	%r190, %r189, %r188;
	ld.shared.u32 	%r221, [%r190];
$L__BB0_16:
	setp.lt.s32 	%p39, %r12, %r19;
	@%p39 bra 	$L__BB0_18;
$L__BB0_17:
	add.s32 	%r219, %r219, %r10;
	setp.lt.s32 	%p45, %r219, %r9;
	@%p45 bra 	$L__BB0_12;
	bra.uni 	$L__BB0_53;
$L__BB0_18:
	rem.s32 	%r191, %r2, %r103;
	shl.b32 	%r192, %r191, 2;
	mov.u32 	%r193, _ZZ9cuda_gemmIiLi256ELi1ELi1ELi16ELi2ELi2ELi32ELi0ELi0EEviiiPT_S1_S1_iiE11kron_fac_sh;
	add.s32 	%r39, %r193, %r192;
	mov.u32 	%r222, %r12;
$L__BB0_19:
	setp.lt.s32 	%p40, %r103, 1;
	mad.lo.s32 	%r195, %r222, 12, %r39;
	ld.shared.u32 	%r41, [%r195];
	mov.b32 	%r224, 0;
	@%p40 bra 	$L__BB0_21;
	shfl.sync.idx.b32	%r196|%p41, %r41, %r27, %r20, -1;
	mul.lo.s32 	%r224, %r196, %r220;
$L__BB0_21:
	setp.lt.s32 	%p42, %r103, 2;
	@%p42 bra 	$L__BB0_23;
	shfl.sync.idx.b32	%r197|%p43, %r41, %r28, %r20, -1;
	mad.lo.s32 	%r224, %r197, %r221, %r224;
$L__BB0_23:
	mad.lo.s32 	%r198, %r222, %r9, %r32;
	shl.b32 	%r199, %r198, 2;
	mov.u32 	%r200, _ZZ9cuda_gemmIiLi256ELi1ELi1ELi16ELi2ELi2ELi32ELi0ELi0EEviiiPT_S1_S1_iiE3Csh;
	add.s32 	%r201, %r200, %r199;
	ld.shared.u32 	%r202, [%r201];
	add.s32 	%r203, %r202, %r224;
	st.shared.u32 	[%r201], %r203;
	add.s32 	%r222, %r222, %r14;
	setp.lt.s32 	%p44, %r222, %r19;
	@%p44 bra 	$L__BB0_19;
	bra.uni 	$L__BB0_17;
$L__BB0_24:
	setp.gt.u32 	%p10, %r103, 31;
	@%p10 bra 	$L__BB0_30;
	xor.b32  	%r47, %r17, 1;
	setp.lt.u32 	%p11, %r17, %r103;
	selp.b32 	%r129, 0, %r103, %p11;
	sub.s32 	%r48, %r17, %r129;
	add.s32 	%r130, %r17, 1;
	setp.lt.u32 	%p12, %r130, %r103;
	selp.b32 	%r131, 0, %r103, %p12;
	sub.s32 	%r49, %r130, %r131;
	mov.b32 	%r237, 0;
$L__BB0_26:
	setp.eq.s32 	%p13, %r103, 0;
	add.s32 	%r78, %r237, %r11;
	mad.lo.s32 	%r79, %r78, %r103, %r18;
	@%p13 bra 	$L__BB0_28;
	add.s32 	%r132, %r79, %r17;
	shl.b32 	%r133, %r132, 2;
	mov.u32 	%r134, _ZZ9cuda_gemmIiLi256ELi1ELi1ELi16ELi2ELi2ELi32ELi0ELi0EEviiiPT_S1_S1_iiE3Ash;
	add.s32 	%r135, %r134, %r133;
	ld.shared.u32 	%r238, [%r135];
$L__BB0_28:
	setp.lt.u32 	%p14, %r103, 2;
	@%p14 bra 	$L__BB0_47;
	add.s32 	%r136, %r79, %r47;
	shl.b32 	%r137, %r136, 2;
	mov.u32 	%r138, _ZZ9cuda_gemmIiLi256ELi1ELi1ELi16ELi2ELi2ELi32ELi0ELi0EEviiiPT_S1_S1_iiE3Ash;
	add.s32 	%r139, %r138, %r137;
	ld.shared.u32 	%r235, [%r139];
	bra.uni 	$L__BB0_47;
$L__BB0_30:
	setp.lt.s32 	%p21, %r17, %r103;
	selp.b32 	%r152, 0, %r103, %p21;
	sub.s32 	%r50, %r17, %r152;
	add.s32 	%r153, %r17, 1;
	setp.lt.s32 	%p22, %r153, %r103;
	selp.b32 	%r154, 0, %r103, %p22;
	sub.s32 	%r51, %r153, %r154;
	shl.b32 	%r155, %r4, 8;
	sub.s32 	%r52, 8223, %r155;
	mov.b32 	%r227, 0;
$L__BB0_31:
	setp.lt.s32 	%p23, %r103, 1;
	add.s32 	%r56, %r227, %r11;
	mad.lo.s32 	%r57, %r56, %r103, %r18;
	@%p23 bra 	$L__BB0_33;
	add.s32 	%r156, %r57, %r17;
	shl.b32 	%r157, %r156, 2;
	mov.u32 	%r158, _ZZ9cuda_gemmIiLi256ELi1ELi1ELi16ELi2ELi2ELi32ELi0ELi0EEviiiPT_S1_S1_iiE3Ash;
	add.s32 	%r159, %r158, %r157;
	ld.shared.u32 	%r228, [%r159];
$L__BB0_33:
	setp.lt.s32 	%p24, %r103, 2;
	@%p24 bra 	$L__BB0_35;
	xor.b32  	%r160, %r17, 1;
	add.s32 	%r161, %r57, %r160;
	shl.b32 	%r162, %r161, 2;
	mov.u32 	%r163, _ZZ9cuda_gemmIiLi256ELi1ELi1ELi16ELi2ELi2ELi32ELi0ELi0EEviiiPT_S1_S1_iiE3Ash;
	add.s32 	%r164, %r163, %r162;
	ld.shared.u32 	%r229, [%r164];
$L__BB0_35:
	setp.lt.s32 	%p25, %r12, %r19;
	@%p25 bra 	$L__BB0_37;
$L__BB0_36:
	add.s32 	%r227, %r227, %r10;
	setp.lt.s32 	%p34, %r227, %r9;
	@%p34 bra 	$L__BB0_31;
	bra.uni 	$L__BB0_53;
$L__BB0_37:
	rem.s32 	%r165, %r2, %r103;
	shl.b32 	%r166, %r165, 2;
	mov.u32 	%r167, _ZZ9cuda_gemmIiLi256ELi1ELi1ELi16ELi2ELi2ELi32ELi0ELi0EEviiiPT_S1_S1_iiE11kron_fac_sh;
	add.s32 	%r63, %r167, %r166;
	mov.u32 	%r230, %r12;
$L__BB0_38:
	setp.lt.s32 	%p26, %r103, 1;
	mad.lo.s32 	%r169, %r230, 12, %r63;
	ld.shared.u32 	%r65, [%r169];
	mov.b32 	%r234, 0;
	@%p26 bra 	$L__BB0_40;
	shfl.sync.idx.b32	%r170|%p27, %r65, %r50, %r20, -1;
	mul.lo.s32 	%r234, %r170, %r228;
$L__BB0_40:
	setp.lt.s32 	%p28, %r103, 2;
	@%p28 bra 	$L__BB0_42;
	shfl.sync.idx.b32	%r171|%p29, %r65, %r51, %r20, -1;
	mad.lo.s32 	%r234, %r171, %r229, %r234;
$L__BB0_42:
	mov.u32 	%r232, %r3;
$L__BB0_43:
	shr.u32 	%r71, %r232, 1;
	shfl.sync.down.b32	%r172|%p30, %r234, %r71, %r52, -1;
	add.s32 	%r234, %r172, %r234;
	setp.gt.u32 	%p31, %r232, 3;
	mov.u32 	%r232, %r71;
	@%p31 bra 	$L__BB0_43;
	rem.u32 	%r173, %r2, %r4;
	setp.eq.s32 	%p32, %r173, 0;
	@%p32 bra 	$L__BB0_45;
	bra.uni 	$L__BB0_46;
$L__BB0_45:
	mad.lo.s32 	%r174, %r230, %r9, %r56;
	shl.b32 	%r175, %r174, 2;
	mov.u32 	%r176, _ZZ9cuda_gemmIiLi256ELi1ELi1ELi16ELi2ELi2ELi32ELi0ELi0EEviiiPT_S1_S1_iiE3Csh;
	add.s32 	%r177, %r176, %r175;
	st.shared.u32 	[%r177], %r234;
$L__BB0_46:
	add.s32 	%r230, %r230, %r14;
	setp.lt.s32 	%p33, %r230, %r19;
	@%p33 bra 	$L__BB0_38;
	bra.uni 	$L__BB0_36;
$L__BB0_47:
	setp.lt.s32 	%p15, %r12, %r19;
	@%p15 bra 	$L__BB0_48;
	bra.uni 	$L__BB0_52;
$L__BB0_48:
	rem.u32 	%r140, %r2, %r103;
	shl.b32 	%r141, %r140, 2;
	mov.u32 	%r142, _ZZ9cuda_gemmIiLi256ELi1ELi1ELi16ELi2ELi2ELi32ELi0ELi0EEviiiPT_S1_S1_iiE11kron_fac_sh;
	add.s32 	%r80, %r142, %r141;
	mov.u32 	%r240, %r12;
$L__BB0_49:
	setp.lt.u32 	%p16, %r103, 2;
	mad.lo.s32 	%r143, %r240, 12, %r80;
	ld.shared.u32 	%r86, [%r143];
	shfl.sync.idx.b32	%r144|%p17, %r86, %r48, %r20, -1;
	mul.lo.s32 	%r241, %r144, %r238;
	@%p16 bra 	$L__BB0_51;
	shfl.sync.idx.b32	%r145|%p18, %r86, %r49, %r20, -1;
	mad.lo.s32 	%r241, %r145, %r235, %r241;
$L__BB0_51:
	mad.lo.s32 	%r146, %r240, %r9, %r78;
	shl.b32 	%r147, %r146, 2;
	mov.u32 	%r148, _ZZ9cuda_gemmIiLi256ELi1ELi1ELi16ELi2ELi2ELi32ELi0ELi0EEviiiPT_S1_S1_iiE3Csh;
	add.s32 	%r149, %r148, %r147;
	st.shared.u32 	[%r149], %r241;
	add.s32 	%r240, %r240, %r14;
	setp.lt.s32 	%p19, %r240, %r19;
	@%p19 bra 	$L__BB0_49;
$L__BB0_52:
	add.s32 	%r237, %r237, %r10;
	setp.lt.s32 	%p20, %r237, %r9;
	@%p20 bra 	$L__BB0_26;
$L__BB0_53:
	setp.gt.u32 	%p46, %r243, 15;
	bar.sync 	0;
	@%p46 bra 	$L__BB0_56;
	ld.param.u64 	%rd13, [_Z9cuda_gemmIiLi256ELi1ELi1ELi16ELi2ELi2ELi32ELi0ELi0EEviiiPT_S1_S1_ii_param_5];
	ld.param.u32 	%r213, [_Z9cuda_gemmIiLi256ELi1ELi1ELi16ELi2ELi2ELi32ELi0ELi0EEviiiPT_S1_S1_ii_param_1];
	mul.lo.s32 	%r204, %r9, %r16;
	mad.lo.s32 	%r92, %r15, %r213, %r204;
	div.s32 	%r93, %r101, %r103;
	shl.b32 	%r205, %r243, 2;
	mov.u32 	%r206, _ZZ9cuda_gemmIiLi256ELi1ELi1ELi16ELi2ELi2ELi32ELi0ELi0EEviiiPT_S1_S1_iiE3Csh;
	add.s32 	%r242, %r206, %r205;
	shl.b32 	%r95, %r13, 2;
	cvta.to.global.u64 	%rd3, %rd13;
$L__BB0_55:
	div.s32 	%r207, %r243, %r9;
	mad.lo.s32 	%r208, %r93, %r207, %r92;
	mul.lo.s32 	%r209, %r207, %r9;
	sub.s32 	%r210, %r243, %r209;
	add.s32 	%r211, %r208, %r210;
	ld.shared.u32 	%r212, [%r242];
	mul.wide.s32 	%rd11, %r211, 4;
	add.s64 	%rd12, %rd3, %rd11;
	st.global.u32 	[%rd12], %r212;
	add.s32 	%r243, %r243, %r13;
	add.s32 	%r242, %r242, %r95;
	setp.lt.u32 	%p47, %r243, 16;
	@%p47 bra 	$L__BB0_55;
$L__BB0_56:
	ret;

}
	// .globl	_Z9cuda_gemmIiLi256ELi1ELi1ELi16ELi2ELi2ELi32ELi0ELi1EEviiiPT_S1_S1_ii
.visible .entry _Z9cuda_gemmIiLi256ELi1ELi1ELi16ELi2ELi2ELi32ELi0ELi1EEviiiPT_S1_S1_ii(
	.param .u32 _Z9cuda_gemmIiLi256ELi1ELi1ELi16ELi2ELi2ELi32ELi0ELi1EEviiiPT_S1_S1_ii_param_0,
	.param .u32 _Z9cuda_gemmIiLi256ELi1ELi1ELi16ELi2ELi2ELi32ELi0ELi1EEviiiPT_S1_S1_ii_param_1,
	.param .u32 _Z9cuda_gemmIiLi256ELi1ELi1ELi16ELi2ELi2ELi32ELi0ELi1EEviiiPT_S1_S1_ii_param_2,
	.param .u64 .ptr .align 1 _Z9cuda_gemmIiLi256ELi1ELi1ELi16ELi2ELi2ELi32ELi0ELi1EEviiiPT_S1_S1_ii_param_3,
	.param .u64 .ptr .align 1 _Z9cuda_gemmIiLi256ELi1ELi1ELi16ELi2ELi2ELi32ELi0ELi1EEviiiPT_S1_S1_ii_param_4,
	.param .u64 .ptr .align 1 _Z9cuda_gemmIiLi256ELi1ELi1ELi16ELi2ELi2ELi32ELi0ELi1EEviiiPT_S1_S1_ii_param_5,
	.param .u32 _Z9cuda_gemmIiLi256ELi1ELi1ELi16ELi2ELi2ELi32ELi0ELi1EEviiiPT_S1_S1_ii_param_6,
	.param .u32 _Z9cuda_gemmIiLi256ELi1ELi1ELi16ELi2ELi2ELi32ELi0ELi1EEviiiPT_S1_S1_ii_param_7
)
.maxntid 256
{
	.reg .pred 	%p<13>;
	.reg .b32 	%r<99>;
	.reg .b64 	%rd<17>;
	// demoted variable
	.shared .align 128 .b8 _ZZ9cuda_gemmIiLi256ELi1ELi1ELi16ELi2ELi2ELi32ELi0ELi1EEviiiPT_S1_S1_iiE11kron_fac_sh[24];
	// demoted variable
	.shared .align 128 .b8 _ZZ9cuda_gemmIiLi256ELi1ELi1ELi16ELi2ELi2ELi32ELi0ELi1EEviiiPT_S1_S1_iiE3Ash[64];
	// demoted variable
	.shared .align 128 .b8 _ZZ9cuda_gemmIiLi256ELi1ELi1ELi16ELi2ELi2ELi32ELi0ELi1EEviiiPT_S1_S1_iiE3Csh[64];
	ld.param.u32 	%r41, [_Z9cuda_gemmIiLi256ELi1ELi1ELi16ELi2ELi2ELi32ELi0ELi1EEviiiPT_S1_S1_ii_param_1];
	ld.param.u32 	%r42, [_Z9cuda_gemmIiLi256ELi1ELi1ELi16ELi2ELi2ELi32ELi0ELi1EEviiiPT_S1_S1_ii_param_2];
	ld.param.u64 	%rd7, [_Z9cuda_gemmIiLi256ELi1ELi1ELi16ELi2ELi2ELi32ELi0ELi1EEviiiPT_S1_S1_ii_param_3];
	ld.param.u64 	%rd8, [_Z9cuda_gemmIiLi256ELi1ELi1ELi16ELi2ELi2ELi32ELi0ELi1EEviiiPT_S1_S1_ii_param_4];
	ld.param.u64 	%rd9, [_Z9cuda_gemmIiLi256ELi1ELi1ELi16ELi2ELi2ELi32ELi0ELi1EEviiiPT_S1_S1_ii_param_5];
	mov.u32 	%r98, %tid.x;
	setp.gt.u32 	%p1, %r98, 3;
	@%p1 bra 	$L__BB1_3;
	mov.u32 	%r2, %ntid.x;
	mul.wide.u32 	%rd10, %r98, 4;
	cvta.to.global.u64 	%rd11, %rd8;
	add.s64 	%rd16, %rd11, %rd10;
	mul.wide.u32 	%rd2, %r2, 4;
	mov.u32 	%r45, _ZZ9cuda_gemmIiLi256ELi1ELi1ELi16ELi2ELi2ELi32ELi0ELi1EEviiiPT_S1_S1_iiE11kron_fac_sh;
	mov.u32 	%r90, %r98;
$L__BB1_2:
	ld.global.u32 	%r43, [%rd16];
	and.b32  	%r44, %r90, 1;
	mad.lo.s32 	%r46, %r44, 12, %r45;
	shl.b32 	%r47, %r90, 1;
	and.b32  	%r48, %r47, -4;
	add.s32 	%r49, %r46, %r48;
	st.shared.u32 	[%r49], %r43;
	add.s32 	%r90, %r90, %r2;
	add.s64 	%rd16, %rd16, %rd2;
	setp.lt.u32 	%p2, %r90, 4;
	@%p2 bra 	$L__BB1_2;
$L__BB1_3:
	and.b32  	%r5, %r98, 7;
	mov.u32 	%r6, %ntid.x;
	mov.u32 	%r7, %ctaid.y;
	mov.u32 	%r50, %nctaid.y;
	setp.ge.u32 	%p3, %r7, %r50;
	@%p3 bra 	$L__BB1_15;
	mov.u32 	%r8, %ctaid.x;
	setp.gt.u32 	%p4, %r98, 15;
	and.b32  	%r9, %r98, 1;
	@%p4 bra 	$L__BB1_9;
	shl.b32 	%r51, %r8, 4;
	shl.b32 	%r10, %r98, 2;
	mov.u32 	%r52, _ZZ9cuda_gemmIiLi256ELi1ELi1ELi16ELi2ELi2ELi32ELi0ELi1EEviiiPT_S1_S1_iiE3Ash;
	add.s32 	%r92, %r52, %r10;
	shl.b32 	%r12, %r6, 2;
	mad.lo.s32 	%r53, %r7, %r42, %r98;
	add.s32 	%r91, %r53, %r51;
	cvta.to.global.u64 	%rd5, %rd7;
	mov.u32 	%r93, %r98;
$L__BB1_6:
	mul.wide.s32 	%rd12, %r91, 4;
	add.s64 	%rd13, %rd5, %rd12;
	ld.global.u32 	%r54, [%rd13];
	st.shared.u32 	[%r92], %r54;
	add.s32 	%r93, %r93, %r6;
	add.s32 	%r92, %r92, %r12;
	add.s32 	%r91, %r91, %r6;
	setp.lt.u32 	%p5, %r93, 16;
	@%p5 bra 	$L__BB1_6;
	mov.u32 	%r55, _ZZ9cuda_gemmIiLi256ELi1ELi1ELi16ELi2ELi2ELi32ELi0ELi1EEviiiPT_S1_S1_iiE3Csh;
	add.s32 	%r94, %r55, %r10;
	mov.u32 	%r95, %r98;
$L__BB1_8:
	mov.b32 	%r56, 0;
	st.shared.u32 	[%r94], %r56;
	add.s32 	%r95, %r95, %r6;
	add.s32 	%r94, %r94, %r12;
	setp.lt.u32 	%p6, %r95, 16;
	@%p6 bra 	$L__BB1_8;
$L__BB1_9:
	setp.gt.u32 	%p7, %r98, 15;
	bar.sync 	0;
	xor.b32  	%r25, %r9, 1;
	@%p7 bra 	$L__BB1_12;
	shl.b32 	%r57, %r5, 1;
	or.b32  	%r58, %r57, %r9;
	shl.b32 	%r59, %r58, 2;
	mov.u32 	%r60, _ZZ9cuda_gemmIiLi256ELi1ELi1ELi16ELi2ELi2ELi32ELi0ELi1EEviiiPT_S1_S1_iiE3Ash;
	add.s32 	%r61, %r60, %r59;
	ld.shared.u32 	%r26, [%r61];
	or.b32  	%r62, %r57, %r25;
	shl.b32 	%r63, %r62, 2;
	add.s32 	%r64, %r60, %r63;
	ld.shared.u32 	%r27, [%r64];
	shr.u32 	%r28, %r6, 3;
	shr.u32 	%r96, %r98, 3;
	shl.b32 	%r65, %r9, 2;
	mov.u32 	%r66, _ZZ9cuda_gemmIiLi256ELi1ELi1ELi16ELi2ELi2ELi32ELi0ELi1EEviiiPT_S1_S1_iiE11kron_fac_sh;
	add.s32 	%r30, %r66, %r65;
$L__BB1_11:
	mad.lo.s32 	%r67, %r96, 12, %r30;
	ld.shared.u32 	%r68, [%r67];
	shfl.sync.idx.b32	%r69|%p8, %r68, %r9, 7711, -1;
	mul.lo.s32 	%r70, %r69, %r26;
	shfl.sync.idx.b32	%r71|%p9, %r68, %r25, 7711, -1;
	mad.lo.s32 	%r72, %r71, %r27, %r70;
	shl.b32 	%r73, %r5, 2;
	shl.b32 	%r74, %r96, 5;
	or.b32  	%r75, %r74, %r73;
	mov.u32 	%r76, _ZZ9cuda_gemmIiLi256ELi1ELi1ELi16ELi2ELi2ELi32ELi0ELi1EEviiiPT_S1_S1_iiE3Csh;
	add.s32 	%r77, %r76, %r75;
	ld.shared.u32 	%r78, [%r77];
	add.s32 	%r79, %r78, %r72;
	st.shared.u32 	[%r77], %r79;
	add.s32 	%r96, %r96, %r28;
	setp.lt.u32 	%p10, %r96, 2;
	@%p10 bra 	$L__BB1_11;
$L__BB1_12:
	setp.gt.u32 	%p11, %r98, 15;
	bar.sync 	0;
	@%p11 bra 	$L__BB1_15;
	shl.b32 	%r80, %r8, 3;
	mad.lo.s32 	%r33, %r7, %r41, %r80;
	shl.b32 	%r81, %r98, 2;
	mov.u32 	%r82, _ZZ9cuda_gemmIiLi256ELi1ELi1ELi16ELi2ELi2ELi32ELi0ELi1EEviiiPT_S1_S1_iiE3Csh;
	add.s32 	%r97, %r82, %r81;
	shl.b32 	%r35, %r6, 2;
	cvta.to.global.u64 	%rd6, %rd9;
	shr.u32 	%r83, %r42, 31;
	add.s32 	%r84, %r42, %r83;
	shr.s32 	%r36, %r84, 1;
$L__BB1_14:
	shr.u32 	%r85, %r98, 3;
	and.b32  	%r86, %r98, 7;
	add.s32 	%r87, %r33, %r86;
	mad.lo.s32 	%r88, %r85, %r36, %r87;
	ld.shared.u32 	%r89, [%r97];
	mul.wide.s32 	%rd14, %r88, 4;
	add.s64 	%rd15, %rd6, %rd14;
	st.global.u32 	[%rd15], %r89;
	add.s32 	%r98, %r98, %r6;
	add.s32 	%r97, %r97, %r35;
	setp.lt.u32 	%p12, %r98, 16;
	@%p12 bra 	$L__BB1_14;
$L__BB1_15:
	ret;

}
	// .globl	_Z9cuda_gemmIiLi256ELi1ELi1ELi16ELi2ELi2ELi32ELi1ELi0EEviiiPT_S1_S1_ii
.visible .entry _Z9cuda_gemmIiLi256ELi1ELi1ELi16ELi2ELi2ELi32ELi1ELi0EEviiiPT_S1_S1_ii(
	.param .u32 _Z9cuda_gemmIiLi256ELi1ELi1ELi16ELi2ELi2ELi32ELi1ELi0EEviiiPT_S1_S1_ii_param_0,
	.param .u32 _Z9cuda_gemmIiLi256ELi1ELi1ELi16ELi2ELi2ELi32ELi1ELi0EEviiiPT_S1_S1_ii_param_1,
	.param .u32 _Z9cuda_gemmIiLi256ELi1ELi1ELi16ELi2ELi2ELi32ELi1ELi0EEviiiPT_S1_S1_ii_param_2,
	.param .u64 .ptr .align 1 _Z9cuda_gemmIiLi256ELi1ELi1ELi16ELi2ELi2ELi32ELi1ELi0EEviiiPT_S1_S1_ii_param_3,
	.param .u64 .ptr .align 1 _Z9cuda_gemmIiLi256ELi1ELi1ELi16ELi2ELi2ELi32ELi1ELi0EEviiiPT_S1_S1_ii_param_4,
	.param .u64 .ptr .align 1 _Z9cuda_gemmIiLi256ELi1ELi1ELi16ELi2ELi2ELi32ELi1ELi0EEviiiPT_S1_S1_ii_param_5,
	.param .u32 _Z9cuda_gemmIiLi256ELi1ELi1ELi16ELi2ELi2ELi32ELi1ELi0EEviiiPT_S1_S1_ii_param_6,
	.param .u32 _Z9cuda_gemmIiLi256ELi1ELi1ELi16ELi2ELi2ELi32ELi1ELi0EEviiiPT_S1_S1_ii_param_7
)
.maxntid 256
{
	.reg .pred 	%p<48>;
	.reg .b32 	%r<233>;
	.reg .b64 	%rd<17>;
	// demoted variable
	.shared .align 128 .b8 _ZZ9cuda_gemmIiLi256ELi1ELi1ELi16ELi2ELi2ELi32ELi1ELi0EEviiiPT_S1_S1_iiE11kron_fac_sh[24];
	// demoted variable
	.shared .align 128 .b8 _ZZ9cuda_gemmIiLi256ELi1ELi1ELi16ELi2ELi2ELi32ELi1ELi0EEviiiPT_S1_S1_iiE3Ash[64];
	// demoted variable
	.shared .align 128 .b8 _ZZ9cuda_gemmIiLi256ELi1ELi1ELi16ELi2ELi2ELi32ELi1ELi0EEviiiPT_S1_S1_iiE3Csh[64];
	ld.param.u64 	%rd7, [_Z9cuda_gemmIiLi256ELi1ELi1ELi16ELi2ELi2ELi32ELi1ELi0EEviiiPT_S1_S1_ii_param_3];
	ld.param.u64 	%rd8, [_Z9cuda_gemmIiLi256ELi1ELi1ELi16ELi2ELi2ELi32ELi1ELi0EEviiiPT_S1_S1_ii_param_4];
	ld.param.u64 	%rd9, [_Z9cuda_gemmIiLi256ELi1ELi1ELi16ELi2ELi2ELi32ELi1ELi0EEviiiPT_S1_S1_ii_param_5];
	ld.param.u32 	%r97, [_Z9cuda_gemmIiLi256ELi1ELi1ELi16ELi2ELi2ELi32ELi1ELi0EEviiiPT_S1_S1_ii_param_6];
	ld.param.u32 	%r98, [_Z9cuda_gemmIiLi256ELi1ELi1ELi16ELi2ELi2ELi32ELi1ELi0EEviiiPT_S1_S1_ii_param_7];
	mov.u32 	%r232, %tid.x;
	and.b32  	%r2, %r232, 31;
	setp.lt.s32 	%p1, %r98, 16;
	shr.u32 	%r3, %r98, 4;
	selp.b32 	%r4, 1, %r3, %p1;
	mul.lo.s32 	%r5, %r98, %r97;
	setp.ge.u32 	%p2, %r232, %r5;
	@%p2 bra 	$L__BB2_3;
	mov.u32 	%r6, %ntid.x;
	cvta.to.global.u64 	%rd1, %rd8;
	mov.u32 	%r203, %r232;
$L__BB2_2:
	mul.wide.u32 	%rd10, %r203, 4;
	add.s64 	%rd11, %rd1, %rd10;
	ld.global.u32 	%r99, [%rd11];
	rem.u32 	%r100, %r203, %r97;
	mov.u32 	%r101, _ZZ9cuda_gemmIiLi256ELi1ELi1ELi16ELi2ELi2ELi32ELi1ELi0EEviiiPT_S1_S1_iiE11kron_fac_sh;
	mad.lo.s32 	%r102, %r100, 12, %r101;
	div.u32 	%r103, %r203, %r98;
	shl.b32 	%r104, %r103, 2;
	add.s32 	%r105, %r102, %r104;
	st.shared.u32 	[%r105], %r99;
	add.s32 	%r203, %r203, %r6;
	setp.lt.u32 	%p3, %r203, %r5;
	@%p3 bra 	$L__BB2_2;
$L__BB2_3:
	div.s32 	%r9, 16, %r98;
	mul.lo.s32 	%r106, %r9, %r4;
	min.s32 	%r10, %r106, 256;
	div.u32 	%r12, %r232, %r10;
	mul.lo.s32 	%r107, %r12, %r10;
	sub.s32 	%r108, %r232, %r107;
	div.u32 	%r11, %r108, %r4;
	mov.u32 	%r13, %ntid.x;
	div.u32 	%r14, %r13, %r10;
	mov.u32 	%r15, %ctaid.y;
	mov.u32 	%r109, %nctaid.y;
	setp.ge.u32 	%p4, %r15, %r109;
	@%p4 bra 	$L__BB2_56;
	setp.gt.u32 	%p5, %r232, 15;
	and.b32  	%r16, %r11, 1;
	rem.u32 	%r110, %r232, %r4;
	shl.b32 	%r17, %r110, 1;
	min.s32 	%r18, %r97, 2;
	shl.b32 	%r111, %r98, 8;
	sub.s32 	%r19, 8223, %r111;
	@%p5 bra 	$L__BB2_9;
	shl.b32 	%r20, %r15, 4;
	cvta.to.global.u64 	%rd2, %rd7;
	mov.u32 	%r204, %r232;
$L__BB2_6:
	add.s32 	%r112, %r20, %r204;
	mul.wide.u32 	%rd12, %r112, 4;
	add.s64 	%rd13, %rd2, %rd12;
	ld.global.u32 	%r113, [%rd13];
	shl.b32 	%r114, %r204, 2;
	mov.u32 	%r115, _ZZ9cuda_gemmIiLi256ELi1ELi1ELi16ELi2ELi2ELi32ELi1ELi0EEviiiPT_S1_S1_iiE3Ash;
	add.s32 	%r116, %r115, %r114;
	st.shared.u32 	[%r116], %r113;
	add.s32 	%r204, %r204, %r13;
	setp.lt.u32 	%p6, %r204, 16;
	@%p6 bra 	$L__BB2_6;
	mov.u32 	%r118, _ZZ9cuda_gemmIiLi256ELi1ELi1ELi16ELi2ELi2ELi32ELi1ELi0EEviiiPT_S1_S1_iiE3Csh;
	mov.u32 	%r205, %r232;
$L__BB2_8:
	shl.b32 	%r117, %r205, 2;
	add.s32 	%r119, %r118, %r117;
	mov.b32 	%r120, 0;
	st.shared.u32 	[%r119], %r120;
	add.s32 	%r205, %r205, %r13;
	setp.lt.u32 	%p7, %r205, 16;
	@%p7 bra 	$L__BB2_8;
$L__BB2_9:
	setp.lt.s32 	%p8, %r9, 1;
	bar.sync 	0;
	@%p8 bra 	$L__BB2_53;
	setp.ne.s32 	%p9, %r4, 1;
	@%p9 bra 	$L__BB2_24;
	xor.b32  	%r25, %r16, 1;
	setp.lt.s32 	%p35, %r16, %r98;
	selp.b32 	%r174, 0, %r98, %p35;
	sub.s32 	%r26, %r16, %r174;
	add.s32 	%r175, %r16, 1;
	setp.lt.s32 	%p36, %r175, %r98;
	selp.b32 	%r176, 0, %r98, %p36;
	sub.s32 	%r27, %r175, %r176;
	mov.b32 	%r208, 0;
$L__BB2_12:
	setp.lt.s32 	%p37, %r98, 1;
	add.s32 	%r31, %r208, %r11;
	mad.lo.s32 	%r32, %r31, %r98, %r17;
	@%p37 bra 	$L__BB2_14;
	add.s32 	%r177, %r32, %r16;
	shl.b32 	%r178, %r177, 2;
	mov.u32 	%r179, _ZZ9cuda_gemmIiLi256ELi1ELi1ELi16ELi2ELi2ELi32ELi1ELi0EEviiiPT_S1_S1_iiE3Ash;
	add.s32 	%r180, %r179, %r178;
	ld.shared.u32 	%r209, [%r180];
$L__BB2_14:
	setp.lt.s32 	%p38, %r98, 2;
	@%p38 bra 	$L__BB2_16;
	add.s32 	%r181, %r32, %r25;
	shl.b32 	%r182, %r181, 2;
	mov.u32 	%r183, _ZZ9cuda_gemmIiLi256ELi1ELi1ELi16ELi2ELi2ELi32ELi1ELi0EEviiiPT_S1_S1_iiE3Ash;
	add.s32 	%r184, %r183, %r182;
	ld.shared.u32 	%r210, [%r184];
$L__BB2_16:
	setp.lt.s32 	%p39, %r12, %r18;
	@%p39 bra 	$L__BB2_18;
$L__BB2_17:
	add.s32 	%r208, %r208, %r10;
	setp.lt.s32 	%p45, %r208, %r9;
	@%p45 bra 	$L__BB2_12;
	bra.uni 	$L__BB2_53;
$L__BB2_18:
	rem.s32 	%r185, %r2, %r98;
	shl.b32 	%r186, %r185, 2;
	mov.u32 	%r187, _ZZ9cuda_gemmIiLi256ELi1ELi1ELi16ELi2ELi2ELi32ELi1ELi0EEviiiPT_S1_S1_iiE11kron_fac_sh;
	add.s32 	%r38, %r187, %r186;
	mov.u32 	%r211, %r12;
$L__BB2_19:
	setp.lt.s32 	%p40, %r98, 1;
	mad.lo.s32 	%r189, %r211, 12, %r38;
	ld.shared.u32 	%r40, [%r189];
	mov.b32 	%r213, 0;
	@%p40 bra 	$L__BB2_21;
	shfl.sync.idx.b32	%r190|%p41, %r40, %r26, %r19, -1;
	mul.lo.s32 	%r213, %r190, %r209;
$L__BB2_21:
	setp.lt.s32 	%p42, %r98, 2;
	@%p42 bra 	$L__BB2_23;
	shfl.sync.idx.b32	%r191|%p43, %r40, %r27, %r19, -1;
	mad.lo.s32 	%r213, %r191, %r210, %r213;
$L__BB2_23:
	mad.lo.s32 	%r192, %r211, %r9, %r31;
	shl.b32 	%r193, %r192, 2;
	mov.u32 	%r194, _ZZ9cuda_gemmIiLi256ELi1ELi1ELi16ELi2ELi2ELi32ELi1ELi0EEviiiPT_S1_S1_iiE3Csh;
	add.s32 	%r195, %r194, %r193;
	ld.shared.u32 	%r196, [%r195];
	add.s32 	%r197, %r196, %r213;
	st.shared.u32 	[%r195], %r197;
	add.s32 	%r211, %r211, %r14;
	setp.lt.s32 	%p44, %r211, %r18;
	@%p44 bra 	$L__BB2_19;
	bra.uni 	$L__BB2_17;
$L__BB2_24:
	setp.gt.u32 	%p10, %r98, 31;
	@%p10 bra 	$L__BB2_30;
	xor.b32  	%r46, %r16, 1;
	setp.lt.u32 	%p11, %r16, %r98;
	selp.b32 	%r123, 0, %r98, %p11;
	sub.s32 	%r47, %r16, %r123;
	add.s32 	%r124, %r16, 1;
	setp.lt.u32 	%p12, %r124, %r98;
	selp.b32 	%r125, 0, %r98, %p12;
	sub.s32 	%r48, %r124, %r125;
	mov.b32 	%r226, 0;
$L__BB2_26:
	setp.eq.s32 	%p13, %r98, 0;
	add.s32 	%r77, %r226, %r11;
	mad.lo.s32 	%r78, %r77, %r98, %r17;
	@%p13 bra 	$L__BB2_28;
	add.s32 	%r126, %r78, %r16;
	shl.b32 	%r127, %r126, 2;
	mov.u32 	%r128, _ZZ9cuda_gemmIiLi256ELi1ELi1ELi16ELi2ELi2ELi32ELi1ELi0EEviiiPT_S1_S1_iiE3Ash;
	add.s32 	%r129, %r128, %r127;
	ld.shared.u32 	%r227, [%r129];
$L__BB2_28:
	setp.lt.u32 	%p14, %r98, 2;
	@%p14 bra 	$L__BB2_47;
	add.s32 	%r130, %r78, %r46;
	shl.b32 	%r131, %r130, 2;
	mov.u32 	%r132, _ZZ9cuda_gemmIiLi256ELi1ELi1ELi16ELi2ELi2ELi32ELi1ELi0EEviiiPT_S1_S1_iiE3Ash;
	add.s32 	%r133, %r132, %r131;
	ld.shared.u32 	%r224, [%r133];
	bra.uni 	$L__BB2_47;
$L__BB2_30:
	setp.lt.s32 	%p21, %r16, %r98;
	selp.b32 	%r146, 0, %r98, %p21;
	sub.s32 	%r49, %r16, %r146;
	add.s32 	%r147, %r16, 1;
	setp.lt.s32 	%p22, %r147, %r98;
	selp.b32 	%r148, 0, %r98, %p22;
	sub.s32 	%r50, %r147, %r148;
	shl.b32 	%r149, %r4, 8;
	sub.s32 	%r51, 8223, %r149;
	mov.b32 	%r216, 0;
$L__BB2_31:
	setp.lt.s32 	%p23, %r98, 1;
	add.s32 	%r55, %r216, %r11;
	mad.lo.s32 	%r56, %r55, %r98, %r17;
	@%p23 bra 	$L__BB2_33;
	add.s32 	%r150, %r56, %r16;
	shl.b32 	%r151, %r150, 2;
	mov.u32 	%r152, _ZZ9cuda_gemmIiLi256ELi1ELi1ELi16ELi2ELi2ELi32ELi1ELi0EEviiiPT_S1_S1_iiE3Ash;
	add.s32 	%r153, %r152, %r151;
	ld.shared.u32 	%r217, [%r153];
$L__BB2_33:
	setp.lt.s32 	%p24, %r98, 2;
	@%p24 bra 	$L__BB2_35;
	xor.b32  	%r154, %r16, 1;
	add.s32 	%r155, %r56, %r154;
	shl.b32 	%r156, %r155, 2;
	mov.u32 	%r157, _ZZ9cuda_gemmIiLi256ELi1ELi1ELi16ELi2ELi2ELi32ELi1ELi0EEviiiPT_S1_S1_iiE3Ash;
	add.s32 	%r158, %r157, %r156;
	ld.shared.u32 	%r218, [%r158];
$L__BB2_35:
	setp.lt.s32 	%p25, %r12, %r18;
	@%p25 bra 	$L__BB2_37;
$L__BB2_36:
	add.s32 	%r216, %r216, %r10;
	setp.lt.s32 	%p34, %r216, %r9;
	@%p34 bra 	$L__BB2_31;
	bra.uni 	$L__BB2_53;
$L__BB2_37:
	rem.s32 	%r159, %r2, %r98;
	shl.b32 	%r160, %r159, 2;
	mov.u32 	%r161, _ZZ9cuda_gemmIiLi256ELi1ELi1ELi16ELi2ELi2ELi32ELi1ELi0EEviiiPT_S1_S1_iiE11kron_fac_sh;
	add.s32 	%r62, %r161, %r160;
	mov.u32 	%r219, %r12;
$L__BB2_38:
	setp.lt.s32 	%p26, %r98, 1;
	mad.lo.s32 	%r163, %r219, 12, %r62;
	ld.shared.u32 	%r64, [%r163];
	mov.b32 	%r223, 0;
	@%p26 bra 	$L__BB2_40;
	shfl.sync.idx.b32	%r164|%p27, %r64, %r49, %r19, -1;
	mul.lo.s32 	%r223, %r164, %r217;
$L__BB2_40:
	setp.lt.s32 	%p28, %r98, 2;
	@%p28 bra 	$L__BB2_42;
	shfl.sync.idx.b32	%r165|%p29, %r64, %r50, %r19, -1;
	mad.lo.s32 	%r223, %r165, %r218, %r223;
$L__BB2_42:
	mov.u32 	%r221, %r3;
$L__BB2_43:
	shr.u32 	%r70, %r221, 1;
	shfl.sync.down.b32	%r166|%p30, %r223, %r70, %r51, -1;
	add.s32 	%r223, %r166, %r223;
	setp.gt.u32 	%p31, %r221, 3;
	mov.u32 	%r221, %r70;
	@%p31 bra 	$L__BB2_43;
	rem.u32 	%r167, %r2, %r4;
	setp.eq.s32 	%p32, %r167, 0;
	@%p32 bra 	$L__BB2_45;
	bra.uni 	$L__BB2_46;
$L__BB2_45:
	mad.lo.s32 	%r168, %r219, %r9, %r55;
	shl.b32 	%r169, %r168, 2;
	mov.u32 	%r170, _ZZ9cuda_gemmIiLi256ELi1ELi1ELi16ELi2ELi2ELi32ELi1ELi0EEviiiPT_S1_S1_iiE3Csh;
	add.s32 	%r171, %r170, %r169;
	st.shared.u32 	[%r171], %r223;
$L__BB2_46:
	add.s32 	%r219, %r219, %r14;
	setp.lt.s32 	%p33, %r219, %r18;
	@%p33 bra 	$L__BB2_38;
	bra.uni 	$L__BB2_36;
$L__BB2_47:
	setp.lt.s32 	%p15, %r12, %r18;
	@%p15 bra 	$L__BB2_48;
	bra.uni 	$L__BB2_52;
$L__BB2_48:
	rem.u32 	%r134, %r2, %r98;
	shl.b32 	%r135, %r134, 2;
	mov.u32 	%r136, _ZZ9cuda_gemmIiLi256ELi1ELi1ELi16ELi2ELi2ELi32ELi1ELi0EEviiiPT_S1_S1_iiE11kron_fac_sh;
	add.s32 	%r79, %r136, %r135;
	mov.u32 	%r229, %r12;
$L__BB2_49:
	setp.lt.u32 	%p16, %r98, 2;
	mad.lo.s32 	%r137, %r229, 12, %r79;
	ld.shared.u32 	%r85, [%r137];
	shfl.sync.idx.b32	%r138|%p17, %r85, %r47, %r19, -1;
	mul.lo.s32 	%r230, %r138, %r227;
	@%p16 bra 	$L__BB2_51;
	shfl.sync.idx.b32	%r139|%p18, %r85, %r48, %r19, -1;
	mad.lo.s32 	%r230, %r139, %r224, %r230;
$L__BB2_51:
	mad.lo.s32 	%r140, %r229, %r9, %r77;
	shl.b32 	%r141, %r140, 2;
	mov.u32 	%r142, _ZZ9cuda_gemmIiLi256ELi1ELi1ELi16ELi2ELi2ELi32ELi1ELi0EEviiiPT_S1_S1_iiE3Csh;
	add.s32 	%r143, %r142, %r141;
	st.shared.u32 	[%r143], %r230;
	add.s32 	%r229, %r229, %r14;
	setp.lt.s32 	%p19, %r229, %r18;
	@%p19 bra 	$L__BB2_49;
$L__BB2_52:
	add.s32 	%r226, %r226, %r10;
	setp.lt.s32 	%p20, %r226, %r9;
	@%p20 bra 	$L__BB2_26;
$L__BB2_53:
	setp.gt.u32 	%p46, %r232, 15;
	bar.sync 	0;
	@%p46 bra 	$L__BB2_56;
	shl.b32 	%r198, %r15, 4;
	shl.b32 	%r199, %r232, 2;
	mov.u32 	%r200, _ZZ9cuda_gemmIiLi256ELi1ELi1ELi16ELi2ELi2ELi32ELi1ELi0EEviiiPT_S1_S1_iiE3Csh;
	add.s32 	%r231, %r200, %r199;
	shl.b32 	%r92, %r13, 2;
	add.s32 	%r201, %r232, %r198;
	mul.wide.u32 	%rd14, %r201, 4;
	cvta.to.global.u64 	%rd15, %rd9;
	add.s64 	%rd16, %rd15, %rd14;
	mul.wide.u32 	%rd4, %r13, 4;
$L__BB2_55:
	ld.shared.u32 	%r202, [%r231];
	st.global.u32 	[%rd16], %r202;
	add.s32 	%r232, %r232, %r13;
	add.s32 	%r231, %r231, %r92;
	add.s64 	%rd16, %rd16, %rd4;
	setp.lt.u32 	%p47, %r232, 16;
	@%p47 bra 	$L__BB2_55;
$L__BB2_56:
	ret;

}
	// .globl	_Z9cuda_gemmIiLi256ELi1ELi1ELi16ELi2ELi2ELi32ELi1ELi1EEviiiPT_S1_S1_ii
.visible .entry _Z9cuda_gemmIiLi256ELi1ELi1ELi16ELi2ELi2ELi32ELi1ELi1EEviiiPT_S1_S1_ii(
	.param .u32 _Z9cuda_gemmIiLi256ELi1ELi1ELi16ELi2ELi2ELi32ELi1ELi1EEviiiPT_S1_S1_ii_param_0,
	.param .u32 _Z9cuda_gemmIiLi256ELi1ELi1ELi16ELi2ELi2ELi32ELi1ELi1EEviiiPT_S1_S1_ii_param_1,
	.param .u32 _Z9cuda_gemmIiLi256ELi1ELi1ELi16ELi2ELi2ELi32ELi1ELi1EEviiiPT_S1_S1_ii_param_2,
	.param .u64 .ptr .align 1 _Z9cuda_gemmIiLi256ELi1ELi1ELi16ELi2ELi2ELi32ELi1ELi1EEviiiPT_S1_S1_ii_param_3,
	.param .u64 .ptr .align 1 _Z9cuda_gemmIiLi256ELi1ELi1ELi16ELi2ELi2ELi32ELi1ELi1EEviiiPT_S1_S1_ii_param_4,
	.param .u64 .ptr .align 1 _Z9cuda_gemmIiLi256ELi1ELi1ELi16ELi2ELi2ELi32ELi1ELi1EEviiiPT_S1_S1_ii_param_5,
	.param .u32 _Z9cuda_gemmIiLi256ELi1ELi1ELi16ELi2ELi2ELi32ELi1ELi1EEviiiPT_S1_S1_ii_param_6,
	.param .u32 _Z9cuda_gemmIiLi256ELi1ELi1ELi16ELi2ELi2ELi32ELi1ELi1EEviiiPT_S1_S1_ii_param_7
)
.maxntid 256
{
	.reg .pred 	%p<13>;
	.reg .b32 	%r<85>;
	.reg .b64 	%rd<25>;
	// demoted variable
	.shared .align 128 .b8 _ZZ9cuda_gemmIiLi256ELi1ELi1ELi16ELi2ELi2ELi32ELi1ELi1EEviiiPT_S1_S1_iiE11kron_fac_sh[24];
	// demoted variable
	.shared .align 128 .b8 _ZZ9cuda_gemmIiLi256ELi1ELi1ELi16ELi2ELi2ELi32ELi1ELi1EEviiiPT_S1_S1_iiE3Ash[64];
	// demoted variable
	.shared .align 128 .b8 _ZZ9cuda_gemmIiLi256ELi1ELi1ELi16ELi2ELi2ELi32ELi1ELi1EEviiiPT_S1_S1_iiE3Csh[64];
	ld.param.u64 	%rd13, [_Z9cuda_gemmIiLi256ELi1ELi1ELi16ELi2ELi2ELi32ELi1ELi1EEviiiPT_S1_S1_ii_param_3];
	ld.param.u64 	%rd14, [_Z9cuda_gemmIiLi256ELi1ELi1ELi16ELi2ELi2ELi32ELi1ELi1EEviiiPT_S1_S1_ii_param_4];
	ld.param.u64 	%rd15, [_Z9cuda_gemmIiLi256ELi1ELi1ELi16ELi2ELi2ELi32ELi1ELi1EEviiiPT_S1_S1_ii_param_5];
	mov.u32 	%r84, %tid.x;
	setp.gt.u32 	%p1, %r84, 3;
	@%p1 bra 	$L__BB3_3;
	mov.u32 	%r2, %ntid.x;
	mul.wide.u32 	%rd16, %r84, 4;
	cvta.to.global.u64 	%rd17, %rd14;
	add.s64 	%rd22, %rd17, %rd16;
	mul.wide.u32 	%rd2, %r2, 4;
	mov.u32 	%r37, _ZZ9cuda_gemmIiLi256ELi1ELi1ELi16ELi2ELi2ELi32ELi1ELi1EEviiiPT_S1_S1_iiE11kron_fac_sh;
	mov.u32 	%r77, %r84;
$L__BB3_2:
	ld.global.u32 	%r35, [%rd22];
	and.b32  	%r36, %r77, 1;
	mad.lo.s32 	%r38, %r36, 12, %r37;
	shl.b32 	%r39, %r77, 1;
	and.b32  	%r40, %r39, -4;
	add.s32 	%r41, %r38, %r40;
	st.shared.u32 	[%r41], %r35;
	add.s32 	%r77, %r77, %r2;
	add.s64 	%rd22, %rd22, %rd2;
	setp.lt.u32 	%p2, %r77, 4;
	@%p2 bra 	$L__BB3_2;
$L__BB3_3:
	and.b32  	%r5, %r84, 7;
	mov.u32 	%r6, %ntid.x;
	mov.u32 	%r7, %ctaid.y;
	mov.u32 	%r42, %nctaid.y;
	setp.ge.u32 	%p3, %r7, %r42;
	@%p3 bra 	$L__BB3_15;
	setp.gt.u32 	%p4, %r84, 15;
	and.b32  	%r8, %r84, 1;
	@%p4 bra 	$L__BB3_9;
	shl.b32 	%r43, %r7, 4;
	shl.b32 	%r9, %r84, 2;
	mov.u32 	%r44, _ZZ9cuda_gemmIiLi256ELi1ELi1ELi16ELi2ELi2ELi32ELi1ELi1EEviiiPT_S1_S1_iiE3Ash;
	add.s32 	%r78, %r44, %r9;
	shl.b32 	%r11, %r6, 2;
	add.s32 	%r45, %r84, %r43;
	mul.wide.u32 	%rd18, %r45, 4;
	cvta.to.global.u64 	%rd19, %rd13;
	add.s64 	%rd23, %rd19, %rd18;
	mul.wide.u32 	%rd6, %r6, 4;
	mov.u32 	%r79, %r84;
$L__BB3_6:
	ld.global.u32 	%r46, [%rd23];
	st.shared.u32 	[%r78], %r46;
	add.s32 	%r79, %r79, %r6;
	add.s32 	%r78, %r78, %r11;
	add.s64 	%rd23, %rd23, %rd6;
	setp.lt.u32 	%p5, %r79, 16;
	@%p5 bra 	$L__BB3_6;
	mov.u32 	%r47, _ZZ9cuda_gemmIiLi256ELi1ELi1ELi16ELi2ELi2ELi32ELi1ELi1EEviiiPT_S1_S1_iiE3Csh;
	add.s32 	%r80, %r47, %r9;
	mov.u32 	%r81, %r84;
$L__BB3_8:
	mov.b32 	%r48, 0;
	st.shared.u32 	[%r80], %r48;
	add.s32 	%r81, %r81, %r6;
	add.s32 	%r80, %r80, %r11;
	setp.lt.u32 	%p6, %r81, 16;
	@%p6 bra 	$L__BB3_8;
$L__BB3_9:
	setp.gt.u32 	%p7, %r84, 15;
	bar.sync 	0;
	xor.b32  	%r21, %r8, 1;
	@%p7 bra 	$L__BB3_12;
	shl.b32 	%r49, %r5, 1;
	or.b32  	%r50, %r49, %r8;
	shl.b32 	%r51, %r50, 2;
	mov.u32 	%r52, _ZZ9cuda_gemmIiLi256ELi1ELi1ELi16ELi2ELi2ELi32ELi1ELi1EEviiiPT_S1_S1_iiE3Ash;
	add.s32 	%r53, %r52, %r51;
	ld.shared.u32 	%r22, [%r53];
	or.b32  	%r54, %r49, %r21;
	shl.b32 	%r55, %r54, 2;
	add.s32 	%r56, %r52, %r55;
	ld.shared.u32 	%r23, [%r56];
	shr.u32 	%r24, %r6, 3;
	shr.u32 	%r82, %r84, 3;
	shl.b32 	%r57, %r8, 2;
	mov.u32 	%r58, _ZZ9cuda_gemmIiLi256ELi1ELi1ELi16ELi2ELi2ELi32ELi1ELi1EEviiiPT_S1_S1_iiE11kron_fac_sh;
	add.s32 	%r26, %r58, %r57;
$L__BB3_11:
	mad.lo.s32 	%r59, %r82, 12, %r26;
	ld.shared.u32 	%r60, [%r59];
	shfl.sync.idx.b32	%r61|%p8, %r60, %r8, 7711, -1;
	mul.lo.s32 	%r62, %r61, %r22;
	shfl.sync.idx.b32	%r63|%p9, %r60, %r21, 7711, -1;
	mad.lo.s32 	%r64, %r63, %r23, %r62;
	shl.b32 	%r65, %r5, 2;
	shl.b32 	%r66, %r82, 5;
	or.b32  	%r67, %r66, %r65;
	mov.u32 	%r68, _ZZ9cuda_gemmIiLi256ELi1ELi1ELi16ELi2ELi2ELi32ELi1ELi1EEviiiPT_S1_S1_iiE3Csh;
	add.s32 	%r69, %r68, %r67;
	ld.shared.u32 	%r70, [%r69];
	add.s32 	%r71, %r70, %r64;
	st.shared.u32 	[%r69], %r71;
	add.s32 	%r82, %r82, %r24;
	setp.lt.u32 	%p10, %r82, 2;
	@%p10 bra 	$L__BB3_11;
$L__BB3_12:
	setp.gt.u32 	%p11, %r84, 15;
	bar.sync 	0;
	@%p11 bra 	$L__BB3_15;
	shl.b32 	%r72, %r7, 4;
	shl.b32 	%r73, %r84, 2;
	mov.u32 	%r74, _ZZ9cuda_gemmIiLi256ELi1ELi1ELi16ELi2ELi2ELi32ELi1ELi1EEviiiPT_S1_S1_iiE3Csh;
	add.s32 	%r83, %r74, %r73;
	shl.b32 	%r30, %r6, 2;
	add.s32 	%r75, %r84, %r72;
	mul.wide.u32 	%rd20, %r75, 4;
	cvta.to.global.u64 	%rd21, %rd15;
	add.s64 	%rd24, %rd21, %rd20;
	mul.wide.u32 	%rd10, %r6, 4;
$L__BB3_14:
	ld.shared.u32 	%r76, [%r83];
	st.global.u32 	[%rd24], %r76;
	add.s32 	%r84, %r84, %r6;
	add.s32 	%r83, %r83, %r30;
	add.s64 	%rd24, %rd24, %rd10;
	setp.lt.u32 	%p12, %r84, 16;
	@%p12 bra 	$L__BB3_14;
$L__BB3_15:
	ret;

}
	// .globl	_Z9cuda_gemmIiLi256ELi1ELi1ELi16ELi4ELi4ELi32ELi0ELi0EEviiiPT_S1_S1_ii
.visible .entry _Z9cuda_gemmIiLi256ELi1ELi1ELi16ELi4ELi4ELi32ELi0ELi0EEviiiPT_S1_S1_ii(
	.param .u32 _Z9cuda_gemmIiLi256ELi1ELi1ELi16ELi4ELi4ELi32ELi0ELi0EEviiiPT_S1_S1_ii_param_0,
	.param .u32 _Z9cuda_gemmIiLi256ELi1ELi1ELi16ELi4ELi4ELi32ELi0ELi0EEviiiPT_S1_S1_ii_param_1,
	.param .u32 _Z9cuda_gemmIiLi256ELi1ELi1ELi16ELi4ELi4ELi32ELi0ELi0EEviiiPT_S1_S1_ii_param_2,
	.param .u64 .ptr .align 1 _Z9cuda_gemmIiLi256ELi1ELi1ELi16ELi4ELi4ELi32ELi0ELi0EEviiiPT_S1_S1_ii_param_3,
	.param .u64 .ptr .align 1 _Z9cuda_gemmIiLi256ELi1ELi1ELi16ELi4ELi4ELi32ELi0ELi0EEviiiPT_S1_S1_ii_param_4,
	.param .u64 .ptr .align 1 _Z9cuda_gemmIiLi256ELi1ELi1ELi16ELi4ELi4ELi32ELi0ELi0EEviiiPT_S1_S1_ii_param_5,
	.param .u32 _Z9cuda_gemmIiLi256ELi1ELi1ELi16ELi4ELi4ELi32ELi0ELi0EEviiiPT_S1_S1_ii_param_6,
	.param .u32 _Z9cuda_gemmIiLi256ELi1ELi1ELi16ELi4ELi4ELi32ELi0ELi0EEviiiPT_S1_S1_ii_param_7
)
.maxntid 256
{
	.reg .pred 	%p<73>;
	.reg .b32 	%r<354>;
	.reg .b64 	%rd<13>;
	// demoted variable
	.shared .align 128 .b8 _ZZ9cuda_gemmIiLi256ELi1ELi1ELi16ELi4ELi4ELi32ELi0ELi0EEviiiPT_S1_S1_iiE11kron_fac_sh[80];
	// demoted variable
	.shared .align 128 .b8 _ZZ9cuda_gemmIiLi256ELi1ELi1ELi16ELi4ELi4ELi32ELi0ELi0EEviiiPT_S1_S1_iiE3Ash[64];
	// demoted variable
	.shared .align 128 .b8 _ZZ9cuda_gemmIiLi256ELi1ELi1ELi16ELi4ELi4ELi32ELi0ELi0EEviiiPT_S1_S1_iiE3Csh[64];
	ld.param.u32 	%r142, [_Z9cuda_gemmIiLi256ELi1ELi1ELi16ELi4ELi4ELi32ELi0ELi0EEviiiPT_S1_S1_ii_param_1];
	ld.param.u32 	%r143, [_Z9cuda_gemmIiLi256ELi1ELi1ELi16ELi4ELi4ELi32ELi0ELi0EEviiiPT_S1_S1_ii_param_2];
	ld.param.u64 	%rd4, [_Z9cuda_gemmIiLi256ELi1ELi1ELi16ELi4ELi4ELi32ELi0ELi0EEviiiPT_S1_S1_ii_param_3];
	ld.param.u64 	%rd5, [_Z9cuda_gemmIiLi256ELi1ELi1ELi16ELi4ELi4ELi32ELi0ELi0EEviiiPT_S1_S1_ii_param_4];
	ld.param.u64 	%rd6, [_Z9cuda_gemmIiLi256ELi1ELi1ELi16ELi4ELi4ELi32ELi0ELi0EEviiiPT_S1_S1_ii_param_5];
	ld.param.u32 	%r144, [_Z9cuda_gemmIiLi256ELi1ELi1ELi16ELi4ELi4ELi32ELi0ELi0EEviiiPT_S1_S1_ii_param_6];
	ld.param.u32 	%r145, [_Z9cuda_gemmIiLi256ELi1ELi1ELi16ELi4ELi4ELi32ELi0ELi0EEviiiPT_S1_S1_ii_param_7];
	mov.u32 	%r353, %tid.x;
	and.b32  	%r2, %r353, 31;
	setp.lt.s32 	%p1, %r145, 16;
	shr.u32 	%r3, %r145, 4;
	selp.b32 	%r4, 1, %r3, %p1;
	mul.lo.s32 	%r5, %r145, %r144;
	setp.ge.u32 	%p2, %r353, %r5;
	@%p2 bra 	$L__BB4_3;
	mov.u32 	%r6, %ntid.x;
	cvta.to.global.u64 	%rd1, %rd5;
	mov.u32 	%r305, %r353;
$L__BB4_2:
	mul.wide.u32 	%rd7, %r305, 4;
	add.s64 	%rd8, %rd1, %rd7;
	ld.global.u32 	%r146, [%rd8];
	rem.u32 	%r147, %r305, %r144;
	mov.u32 	%r148, _ZZ9cuda_gemmIiLi256ELi1ELi1ELi16ELi4ELi4ELi32ELi0ELi0EEviiiPT_S1_S1_iiE11kron_fac_sh;
	mad.lo.s32 	%r149, %r147, 20, %r148;
	div.u32 	%r150, %r305, %r145;
	shl.b32 	%r151, %r150, 2;
	add.s32 	%r152, %r149, %r151;
	st.shared.u32 	[%r152], %r146;
	add.s32 	%r305, %r305, %r6;
	setp.lt.u32 	%p3, %r305, %r5;
	@%p3 bra 	$L__BB4_2;
$L__BB4_3:
	div.s32 	%r9, 16, %r145;
	mul.lo.s32 	%r153, %r9, %r4;
	min.s32 	%r10, %r153, 256;
	div.u32 	%r12, %r353, %r10;
	mul.lo.s32 	%r154, %r12, %r10;
	sub.s32 	%r155, %r353, %r154;
	div.u32 	%r11, %r155, %r4;
	mov.u32 	%r13, %ntid.x;
	div.u32 	%r14, %r13, %r10;
	mov.u32 	%r15, %ctaid.y;
	mov.u32 	%r156, %nctaid.y;
	setp.ge.u32 	%p4, %r15, %r156;
	@%p4 bra 	$L__BB4_82;
	mov.u32 	%r16, %ctaid.x;
	setp.gt.u32 	%p5, %r353, 15;
	and.b32  	%r17, %r11, 3;
	rem.u32 	%r157, %r353, %r4;
	shl.b32 	%r18, %r157, 2;
	min.s32 	%r19, %r144, 4;
	shl.b32 	%r158, %r145, 8;
	sub.s32 	%r20, 8223, %r158;
	@%p5 bra 	$L__BB4_9;
	shl.b32 	%r159, %r16, 4;
	mad.lo.s32 	%r21, %r15, %r143, %r159;
	cvta.to.global.u64 	%rd2, %rd4;
	mov.u32 	%r306, %r353;
$L__BB4_6:
	add.s32 	%r160, %r21, %r306;
	mul.wide.s32 	%rd9, %r160, 4;
	add.s64 	%rd10, %rd2, %rd9;
	ld.global.u32 	%r161, [%rd10];
	shl.b32 	%r162, %r306, 2;
	mov.u32 	%r163, _ZZ9cuda_gemmIiLi256ELi1ELi1ELi16ELi4ELi4ELi32ELi0ELi0EEviiiPT_S1_S1_iiE3Ash;
	add.s32 	%r164, %r163, %r162;
	st.shared.u32 	[%r164], %r161;
	add.s32 	%r306, %r306, %r13;
	setp.lt.u32 	%p6, %r306, 16;
	@%p6 bra 	$L__BB4_6;
	mov.u32 	%r166, _ZZ9cuda_gemmIiLi256ELi1ELi1ELi16ELi4ELi4ELi32ELi0ELi0EEviiiPT_S1_S1_iiE3Csh;
	mov.u32 	%r307, %r353;
$L__BB4_8:
	shl.b32 	%r165, %r307, 2;
	add.s32 	%r167, %r166, %r165;
	mov.b32 	%r168, 0;
	st.shared.u32 	[%r167], %r168;
	add.s32 	%r307, %r307, %r13;
	setp.lt.u32 	%p7, %r307, 16;
	@%p7 bra 	$L__BB4_8;
$L__BB4_9:
	setp.lt.s32 	%p8, %r9, 1;
	bar.sync 	0;
	@%p8 bra 	$L__BB4_79;
	setp.ne.s32 	%p9, %r4, 1;
	@%p9 bra 	$L__BB4_32;
	add.s32 	%r256, %r11, 1;
	and.b32  	%r26, %r256, 3;
	xor.b32  	%r27, %r17, 2;
	add.s32 	%r257, %r11, -1;
	and.b32  	%r28, %r257, 3;
	setp.lt.s32 	%p52, %r17, %r145;
	selp.b32 	%r258, 0, %r145, %p52;
	sub.s32 	%r29, %r17, %r258;
	add.s32 	%r259, %r17, 1;
	setp.lt.s32 	%p53, %r259, %r145;
	selp.b32 	%r260, 0, %r145, %p53;
	sub.s32 	%r30, %r259, %r260;
	add.s32 	%r261, %r17, 2;
	setp.lt.s32 	%p54, %r261, %r145;
	selp.b32 	%r262, 0, %r145, %p54;
	sub.s32 	%r31, %r261, %r262;
	add.s32 	%r263, %r17, 3;
	setp.lt.s32 	%p55, %r263, %r145;
	selp.b32 	%r264, 0, %r145, %p55;
	sub.s32 	%r32, %r263, %r264;
	mov.b32 	%r312, 0;
$L__BB4_12:
	setp.lt.s32 	%p56, %r145, 1;
	add.s32 	%r38, %r312, %r11;
	mad.lo.s32 	%r39, %r38, %r145, %r18;
	@%p56 bra 	$L__BB4_14;
	add.s32 	%r265, %r39, %r17;
	shl.b32 	%r266, %r265, 2;
	mov.u32 	%r267, _ZZ9cuda_gemmIiLi256ELi1ELi1ELi16ELi4ELi4ELi32ELi0ELi0EEviiiPT_S1_S1_iiE3Ash;
	add.s32 	%r268, %r267, %r266;
	ld.shared.u32 	%r313, [%r268];
$L__BB4_14:
	setp.lt.s32 	%p57, %r145, 2;
	@%p57 bra 	$L__BB4_16;
	add.s32 	%r269, %r39, %r26;
	shl.b32 	%r270, %r269, 2;
	mov.u32 	%r271, _ZZ9cuda_gemmIiLi256ELi1ELi1ELi16ELi4ELi4ELi32ELi0ELi0EEviiiPT_S1_S1_iiE3Ash;
	add.s32 	%r272, %r271, %r270;
	ld.shared.u32 	%r314, [%r272];
$L__BB4_16:
	setp.lt.s32 	%p58, %r145, 3;
	@%p58 bra 	$L__BB4_18;
	add.s32 	%r273, %r39, %r27;
	shl.b32 	%r274, %r273, 2;
	mov.u32 	%r275, _ZZ9cuda_gemmIiLi256ELi1ELi1ELi16ELi4ELi4ELi32ELi0ELi0EEviiiPT_S1_S1_iiE3Ash;
	add.s32 	%r276, %r275, %r274;
	ld.shared.u32 	%r315, [%r276];
$L__BB4_18:
	setp.lt.s32 	%p59, %r145, 4;
	@%p59 bra 	$L__BB4_20;
	add.s32 	%r277, %r39, %r28;
	shl.b32 	%r278, %r277, 2;
	mov.u32 	%r279, _ZZ9cuda_gemmIiLi256ELi1ELi1ELi16ELi4ELi4ELi32ELi0ELi0EEviiiPT_S1_S1_iiE3Ash;
	add.s32 	%r280, %r279, %r278;
	ld.shared.u32 	%r316, [%r280];
$L__BB4_20:
	setp.lt.s32 	%p60, %r12, %r19;
	@%p60 bra 	$L__BB4_22;
$L__BB4_21:
	add.s32 	%r312, %r312, %r10;
	setp.lt.s32 	%p70, %r312, %r9;
	@%p70 bra 	$L__BB4_12;
	bra.uni 	$L__BB4_79;
$L__BB4_22:
	rem.s32 	%r281, %r2, %r145;
	shl.b32 	%r282, %r281, 2;
	mov.u32 	%r283, _ZZ9cuda_gemmIiLi256ELi1ELi1ELi16ELi4ELi4ELi32ELi0ELi0EEviiiPT_S1_S1_iiE11kron_fac_sh;
	add.s32 	%r49, %r283, %r282;
	mov.u32 	%r317, %r12;
$L__BB4_23:
	mad.lo.s32 	%r285, %r317, 20, %r49;
	ld.shared.u32 	%r51, [%r285];
	mov.b32 	%r319, 0;
	@%p56 bra 	$L__BB4_25;
	shfl.sync.idx.b32	%r286|%p62, %r51, %r29, %r20, -1;
	mul.lo.s32 	%r319, %r286, %r313;
$L__BB4_25:
	@%p57 bra 	$L__BB4_27;
	shfl.sync.idx.b32	%r287|%p64, %r51, %r30, %r20, -1;
	mad.lo.s32 	%r319, %r287, %r314, %r319;
$L__BB4_27:
	@%p58 bra 	$L__BB4_29;
	shfl.sync.idx.b32	%r288|%p66, %r51, %r31, %r20, -1;
	mad.lo.s32 	%r319, %r288, %r315, %r319;
$L__BB4_29:
	@%p59 bra 	$L__BB4_31;
	shfl.sync.idx.b32	%r289|%p68, %r51, %r32, %r20, -1;
	mad.lo.s32 	%r319, %r289, %r316, %r319;
$L__BB4_31:
	mad.lo.s32 	%r290, %r317, %r9, %r38;
	shl.b32 	%r291, %r290, 2;
	mov.u32 	%r292, _ZZ9cuda_gemmIiLi256ELi1ELi1ELi16ELi4ELi4ELi32ELi0ELi0EEviiiPT_S1_S1_iiE3Csh;
	add.s32 	%r293, %r292, %r291;
	ld.shared.u32 	%r294, [%r293];
	add.s32 	%r295, %r294, %r319;
	st.shared.u32 	[%r293], %r295;
	add.s32 	%r317, %r317, %r14;
	setp.lt.s32 	%p69, %r317, %r19;
	@%p69 bra 	$L__BB4_23;
	bra.uni 	$L__BB4_21;
$L__BB4_32:
	setp.gt.u32 	%p10, %r145, 31;
	@%p10 bra 	$L__BB4_42;
	add.s32 	%r171, %r11, 1;
	and.b32  	%r61, %r171, 3;
	xor.b32  	%r62, %r17, 2;
	add.s32 	%r172, %r11, -1;
	and.b32  	%r63, %r172, 3;
	setp.lt.u32 	%p11, %r17, %r145;
	selp.b32 	%r173, 0, %r145, %p11;
	sub.s32 	%r64, %r17, %r173;
	add.s32 	%r174, %r17, 1;
	setp.lt.u32 	%p12, %r174, %r145;
	selp.b32 	%r175, 0, %r145, %p12;
	sub.s32 	%r65, %r174, %r175;
	add.s32 	%r176, %r17, 2;
	setp.lt.u32 	%p13, %r176, %r145;
	selp.b32 	%r177, 0, %r145, %p13;
	sub.s32 	%r66, %r176, %r177;
	add.s32 	%r178, %r17, 3;
	setp.lt.u32 	%p14, %r178, %r145;
	selp.b32 	%r179, 0, %r145, %p14;
	sub.s32 	%r67, %r178, %r179;
	mov.b32 	%r342, 0;
$L__BB4_34:
	setp.eq.s32 	%p15, %r145, 0;
	add.s32 	%r111, %r342, %r11;
	mad.lo.s32 	%r112, %r111, %r145, %r18;
	@%p15 bra 	$L__BB4_36;
	add.s32 	%r180, %r112, %r17;
	shl.b32 	%r181, %r180, 2;
	mov.u32 	%r182, _ZZ9cuda_gemmIiLi256ELi1ELi1ELi16ELi4ELi4ELi32ELi0ELi0EEviiiPT_S1_S1_iiE3Ash;
	add.s32 	%r183, %r182, %r181;
	ld.shared.u32 	%r343, [%r183];
$L__BB4_36:
	setp.lt.u32 	%p16, %r145, 2;
	@%p16 bra 	$L__BB4_38;
	add.s32 	%r184, %r112, %r61;
	shl.b32 	%r185, %r184, 2;
	mov.u32 	%r186, _ZZ9cuda_gemmIiLi256ELi1ELi1ELi16ELi4ELi4ELi32ELi0ELi0EEviiiPT_S1_S1_iiE3Ash;
	add.s32 	%r187, %r186, %r185;
	ld.shared.u32 	%r340, [%r187];
$L__BB4_38:
	setp.lt.u32 	%p17, %r145, 3;
	@%p17 bra 	$L__BB4_40;
	add.s32 	%r188, %r112, %r62;
	shl.b32 	%r189, %r188, 2;
	mov.u32 	%r190, _ZZ9cuda_gemmIiLi256ELi1ELi1ELi16ELi4ELi4ELi32ELi0ELi0EEviiiPT_S1_S1_iiE3Ash;
	add.s32 	%r191, %r190, %r189;
	ld.shared.u32 	%r339, [%r191];
$L__BB4_40:
	setp.lt.u32 	%p18, %r145, 4;
	@%p18 bra 	$L__BB4_67;
	add.s32 	%r192, %r112, %r63;
	shl.b32 	%r193, %r192, 2;
	mov.u32 	%r194, _ZZ9cuda_gemmIiLi256ELi1ELi1ELi16ELi4ELi4ELi32ELi0ELi0EEviiiPT_S1_S1_iiE3Ash;
	add.s32 	%r195, %r194, %r193;
	ld.shared.u32 	%r338, [%r195];
	bra.uni 	$L__BB4_67;
$L__BB4_42:
	add.s32 	%r211, %r11, -1;
	and.b32  	%r68, %r211, 3;
	setp.lt.s32 	%p30, %r17, %r145;
	selp.b32 	%r212, 0, %r145, %p30;
	sub.s32 	%r69, %r17, %r212;
	add.s32 	%r213, %r17, 1;
	setp.lt.s32 	%p31, %r213, %r145;
	selp.b32 	%r214, 0, %r145, %p31;
	sub.s32 	%r70, %r213, %r214;
	add.s32 	%r215, %r17, 2;
	setp.lt.s32 	%p32, %r215, %r145;
	selp.b32 	%r216, 0, %r145, %p32;
	sub.s32 	%r71, %r215, %r216;
	add.s32 	%r217, %r17, 3;
	setp.lt.s32 	%p33, %r217, %r145;
	selp.b32 	%r218, 0, %r145, %p33;
	sub.s32 	%r72, %r217, %r218;
	shl.b32 	%r219, %r4, 8;
	sub.s32 	%r73, 8223, %r219;
	mov.b32 	%r326, 0;
$L__BB4_43:
	setp.lt.s32 	%p34, %r145, 1;
	add.s32 	%r79, %r326, %r11;
	mad.lo.s32 	%r80, %r79, %r145, %r18;
	@%p34 bra 	$L__BB4_45;
	add.s32 	%r220, %r80, %r17;
	shl.b32 	%r221, %r220, 2;
	mov.u32 	%r222, _ZZ9cuda_gemmIiLi256ELi1ELi1ELi16ELi4ELi4ELi32ELi0ELi0EEviiiPT_S1_S1_iiE3Ash;
	add.s32 	%r223, %r222, %r221;
	ld.shared.u32 	%r327, [%r223];
$L__BB4_45:
	setp.lt.s32 	%p35, %r145, 2;
	@%p35 bra 	$L__BB4_47;
	add.s32 	%r224, %r11, 1;
	and.b32  	%r225, %r224, 3;
	add.s32 	%r226, %r80, %r225;
	shl.b32 	%r227, %r226, 2;
	mov.u32 	%r228, _ZZ9cuda_gemmIiLi256ELi1ELi1ELi16ELi4ELi4ELi32ELi0ELi0EEviiiPT_S1_S1_iiE3Ash;
	add.s32 	%r229, %r228, %r227;
	ld.shared.u32 	%r328, [%r229];
$L__BB4_47:
	setp.lt.s32 	%p36, %r145, 3;
	@%p36 bra 	$L__BB4_49;
	xor.b32  	%r230, %r17, 2;
	add.s32 	%r231, %r80, %r230;
	shl.b32 	%r232, %r231, 2;
	mov.u32 	%r233, _ZZ9cuda_gemmIiLi256ELi1ELi1ELi16ELi4ELi4ELi32ELi0ELi0EEviiiPT_S1_S1_iiE3Ash;
	add.s32 	%r234, %r233, %r232;
	ld.shared.u32 	%r329, [%r234];
$L__BB4_49:
	setp.lt.s32 	%p37, %r145, 4;
	@%p37 bra 	$L__BB4_51;
	add.s32 	%r235, %r80, %r68;
	shl.b32 	%r236, %r235, 2;
	mov.u32 	%r237, _ZZ9cuda_gemmIiLi256ELi1ELi1ELi16ELi4ELi4ELi32ELi0ELi0EEviiiPT_S1_S1_iiE3Ash;
	add.s32 	%r238, %r237, %r236;
	ld.shared.u32 	%r330, [%r238];
$L__BB4_51:
	setp.lt.s32 	%p38, %r12, %r19;
	@%p38 bra 	$L__BB4_53;
$L__BB4_52:
	add.s32 	%r326, %r326, %r10;
	setp.lt.s32 	%p51, %r326, %r9;
	@%p51 bra 	$L__BB4_43;
	bra.uni 	$L__BB4_79;
$L__BB4_53:
	rem.s32 	%r239, %r2, %r145;
	shl.b32 	%r240, %r239, 2;
	mov.u32 	%r241, _ZZ9cuda_gemmIiLi256ELi1ELi1ELi16ELi4ELi4ELi32ELi0ELi0EEviiiPT_S1_S1_iiE11kron_fac_sh;
	add.s32 	%r90, %r241, %r240;
	mov.u32 	%r331, %r12;
$L__BB4_54:
	mad.lo.s32 	%r243, %r331, 20, %r90;
	ld.shared.u32 	%r92, [%r243];
	mov.b32 	%r333, 0;
	@%p34 bra 	$L__BB4_56;
	shfl.sync.idx.b32	%r244|%p40, %r92, %r69, %r20, -1;
	mul.lo.s32 	%r333, %r244, %r327;
$L__BB4_56:
	@%p35 bra 	$L__BB4_58;
	shfl.sync.idx.b32	%r245|%p42, %r92, %r70, %r20, -1;
	mad.lo.s32 	%r333, %r245, %r328, %r333;
$L__BB4_58:
	@%p36 bra 	$L__BB4_60;
	shfl.sync.idx.b32	%r246|%p44, %r92, %r71, %r20, -1;
	mad.lo.s32 	%r333, %r246, %r329, %r333;
$L__BB4_60:
	@%p37 bra 	$L__BB4_62;
	shfl.sync.idx.b32	%r247|%p46, %r92, %r72, %r20, -1;
	mad.lo.s32 	%r333, %r247, %r330, %r333;
$L__BB4_62:
	mov.u32 	%r335, %r3;
$L__BB4_63:
	shr.u32 	%r102, %r335, 1;
	shfl.sync.down.b32	%r248|%p47, %r333, %r102, %r73, -1;
	add.s32 	%r333, %r248, %r333;
	setp.gt.u32 	%p48, %r335, 3;
	mov.u32 	%r335, %r102;
	@%p48 bra 	$L__BB4_63;
	rem.u32 	%r249, %r2, %r4;
	setp.eq.s32 	%p49, %r249, 0;
	@%p49 bra 	$L__BB4_65;
	bra.uni 	$L__BB4_66;
$L__BB4_65:
	mad.lo.s32 	%r250, %r331, %r9, %r79;
	shl.b32 	%r251, %r250, 2;
	mov.u32 	%r252, _ZZ9cuda_gemmIiLi256ELi1ELi1ELi16ELi4ELi4ELi32ELi0ELi0EEviiiPT_S1_S1_iiE3Csh;
	add.s32 	%r253, %r252, %r251;
	st.shared.u32 	[%r253], %r333;
$L__BB4_66:
	add.s32 	%r331, %r331, %r14;
	setp.lt.s32 	%p50, %r331, %r19;
	@%p50 bra 	$L__BB4_54;
	bra.uni 	$L__BB4_52;
$L__BB4_67:
	setp.lt.s32 	%p19, %r12, %r19;
	@%p19 bra 	$L__BB4_68;
	bra.uni 	$L__BB4_78;
$L__BB4_68:
	rem.u32 	%r196, %r2, %r145;
	shl.b32 	%r197, %r196, 2;
	mov.u32 	%r198, _ZZ9cuda_gemmIiLi256ELi1ELi1ELi16ELi4ELi4ELi32ELi0ELi0EEviiiPT_S1_S1_iiE11kron_fac_sh;
	add.s32 	%r113, %r198, %r197;
	mov.u32 	%r347, %r12;
$L__BB4_69:
	mad.lo.s32 	%r200, %r347, 20, %r113;
	ld.shared.u32 	%r123, [%r200];
	mov.b32 	%r349, 0;
	@%p15 bra 	$L__BB4_71;
	shfl.sync.idx.b32	%r201|%p21, %r123, %r64, %r20, -1;
	mul.lo.s32 	%r349, %r201, %r343;
$L__BB4_71:
	@%p16 bra 	$L__BB4_73;
	shfl.sync.idx.b32	%r202|%p23, %r123, %r65, %r20, -1;
	mad.lo.s32 	%r349, %r202, %r340, %r349;
$L__BB4_73:
	@%p17 bra 	$L__BB4_75;
	shfl.sync.idx.b32	%r203|%p25, %r123, %r66, %r20, -1;
	mad.lo.s32 	%r349, %r203, %r339, %r349;
$L__BB4_75:
	@%p18 bra 	$L__BB4_77;
	shfl.sync.idx.b32	%r204|%p27, %r123, %r67, %r20, -1;
	mad.lo.s32 	%r349, %r204, %r338, %r349;
$L__BB4_77:
	mad.lo.s32 	%r205, %r347, %r9, %r111;
	shl.b32 	%r206, %r205, 2;
	mov.u32 	%r207, _ZZ9cuda_gemmIiLi256ELi1ELi1ELi16ELi4ELi4ELi32ELi0ELi0EEviiiPT_S1_S1_iiE3Csh;
	add.s32 	%r208, %r207, %r206;
	st.shared.u32 	[%r208], %r349;
	add.s32 	%r347, %r347, %r14;
	setp.lt.s32 	%p28, %r347, %r19;
	@%p28 bra 	$L__BB4_69;
$L__BB4_78:
	add.s32 	%r342, %r342, %r10;
	setp.lt.s32 	%p29, %r342, %r9;
	@%p29 bra 	$L__BB4_34;
$L__BB4_79:
	setp.gt.u32 	%p71, %r353, 15;
	bar.sync 	0;
	@%p71 bra 	$L__BB4_82;
	mul.lo.s32 	%r296, %r9, %r16;
	mad.lo.s32 	%r134, %r15, %r142, %r296;
	div.s32 	%r135, %r143, %r145;
	shl.b32 	%r297, %r353, 2;
	mov.u32 	%r298, _ZZ9cuda_gemmIiLi256ELi1ELi1ELi16ELi4ELi4ELi32ELi0ELi0EEviiiPT_S1_S1_iiE3Csh;
	add.s32 	%r352, %r298, %r297;
	shl.b32 	%r137, %r13, 2;
	cvta.to.global.u64 	%rd3, %rd6;
$L__BB4_81:
	div.s32 	%r299, %r353, %r9;
	mad.lo.s32 	%r300, %r135, %r299, %r134;
	mul.lo.s32 	%r301, %r299, %r9;
	sub.s32 	%r302, %r353, %r301;
	add.s32 	%r303, %r300, %r302;
	ld.shared.u32 	%r304, [%r352];
	mul.wide.s32 	%rd11, %r303, 4;
	add.s64 	%rd12, %rd3, %rd11;
	st.global.u32 	[%rd12], %r304;
	add.s32 	%r353, %r353, %r13;
	add.s32 	%r352, %r352, %r137;
	setp.lt.u32 	%p72, %r353, 16;
	@%p72 bra 	$L__BB4_81;
$L__BB4_82:
	ret;

}
	// .globl	_Z9cuda_gemmIiLi256ELi1ELi1ELi16ELi4ELi4ELi32ELi0ELi1EEviiiPT_S1_S1_ii
.visible .entry _Z9cuda_gemmIiLi256ELi1ELi1ELi16ELi4ELi4ELi32ELi0ELi1EEviiiPT_S1_S1_ii(
	.param .u32 _Z9cuda_gemmIiLi256ELi1ELi1ELi16ELi4ELi4ELi32ELi0ELi1EEviiiPT_S1_S1_ii_param_0,
	.param .u32 _Z9cuda_gemmIiLi256ELi1ELi1ELi16ELi4ELi4ELi32ELi0ELi1EEviiiPT_S1_S1_ii_param_1,
	.param .u32 _Z9cuda_gemmIiLi256ELi1ELi1ELi16ELi4ELi4ELi32ELi0ELi1EEviiiPT_S1_S1_ii_param_2,
	.param .u64 .ptr .align 1 _Z9cuda_gemmIiLi256ELi1ELi1ELi16ELi4ELi4ELi32ELi0ELi1EEviiiPT_S1_S1_ii_param_3,
	.param .u64 .ptr .align 1 _Z9cuda_gemmIiLi256ELi1ELi1ELi16ELi4ELi4ELi32ELi0ELi1EEviiiPT_S1_S1_ii_param_4,
	.param .u64 .ptr .align 1 _Z9cuda_gemmIiLi256ELi1ELi1ELi16ELi4ELi4ELi32ELi0ELi1EEviiiPT_S1_S1_ii_param_5,
	.param .u32 _Z9cuda_gemmIiLi256ELi1ELi1ELi16ELi4ELi4ELi32ELi0ELi1EEviiiPT_S1_S1_ii_param_6,
	.param .u32 _Z9cuda_gemmIiLi256ELi1ELi1ELi16ELi4ELi4ELi32ELi0ELi1EEviiiPT_S1_S1_ii_param_7
)
.maxntid 256
{
	.reg .pred 	%p<15>;
	.reg .b32 	%r<111>;
	.reg .b64 	%rd<17>;
	// demoted variable
	.shared .align 128 .b8 _ZZ9cuda_gemmIiLi256ELi1ELi1ELi16ELi4ELi4ELi32ELi0ELi1EEviiiPT_S1_S1_iiE11kron_fac_sh[80];
	// demoted variable
	.shared .align 128 .b8 _ZZ9cuda_gemmIiLi256ELi1ELi1ELi16ELi4ELi4ELi32ELi0ELi1EEviiiPT_S1_S1_iiE3Ash[64];
	// demoted variable
	.shared .align 128 .b8 _ZZ9cuda_gemmIiLi256ELi1ELi1ELi16ELi4ELi4ELi32ELi0ELi1EEviiiPT_S1_S1_iiE3Csh[64];
	ld.param.u32 	%r44, [_Z9cuda_gemmIiLi256ELi1ELi1ELi16ELi4ELi4ELi32ELi0ELi1EEviiiPT_S1_S1_ii_param_1];
	ld.param.u32 	%r45, [_Z9cuda_gemmIiLi256ELi1ELi1ELi16ELi4ELi4ELi32ELi0ELi1EEviiiPT_S1_S1_ii_param_2];
	ld.param.u64 	%rd7, [_Z9cuda_gemmIiLi256ELi1ELi1ELi16ELi4ELi4ELi32ELi0ELi1EEviiiPT_S1_S1_ii_param_3];
	ld.param.u64 	%rd8, [_Z9cuda_gemmIiLi256ELi1ELi1ELi16ELi4ELi4ELi32ELi0ELi1EEviiiPT_S1_S1_ii_param_4];
	ld.param.u64 	%rd9, [_Z9cuda_gemmIiLi256ELi1ELi1ELi16ELi4ELi4ELi32ELi0ELi1EEviiiPT_S1_S1_ii_param_5];
	mov.u32 	%r110, %tid.x;
	setp.gt.u32 	%p1, %r110, 15;
	@%p1 bra 	$L__BB5_3;
	mov.u32 	%r2, %ntid.x;
	mul.wide.u32 	%rd10, %r110, 4;
	cvta.to.global.u64 	%rd11, %rd8;
	add.s64 	%rd16, %rd11, %rd10;
	mul.wide.u32 	%rd2, %r2, 4;
	mov.u32 	%r48, _ZZ9cuda_gemmIiLi256ELi1ELi1ELi16ELi4ELi4ELi32ELi0ELi1EEviiiPT_S1_S1_iiE11kron_fac_sh;
	mov.u32 	%r102, %r110;
$L__BB5_2:
	ld.global.u32 	%r46, [%rd16];
	and.b32  	%r47, %r102, 3;
	mad.lo.s32 	%r49, %r47, 20, %r48;
	and.b32  	%r50, %r102, -4;
	add.s32 	%r51, %r49, %r50;
	st.shared.u32 	[%r51], %r46;
	add.s32 	%r102, %r102, %r2;
	add.s64 	%rd16, %rd16, %rd2;
	setp.lt.u32 	%p2, %r102, 16;
	@%p2 bra 	$L__BB5_2;
$L__BB5_3:
	and.b32  	%r5, %r110, 3;
	mov.u32 	%r6, %ntid.x;
	mov.u32 	%r7, %ctaid.y;
	mov.u32 	%r52, %nctaid.y;
	setp.ge.u32 	%p3, %r7, %r52;
	@%p3 bra 	$L__BB5_15;
	setp.gt.u32 	%p4, %r110, 15;
	mov.u32 	%r8, %ctaid.x;
	@%p4 bra 	$L__BB5_9;
	shl.b32 	%r53, %r8, 4;
	shl.b32 	%r9, %r110, 2;
	mov.u32 	%r54, _ZZ9cuda_gemmIiLi256ELi1ELi1ELi16ELi4ELi4ELi32ELi0ELi1EEviiiPT_S1_S1_iiE3Ash;
	add.s32 	%r104, %r54, %r9;
	shl.b32 	%r11, %r6, 2;
	mad.lo.s32 	%r55, %r7, %r45, %r110;
	add.s32 	%r103, %r55, %r53;
	cvta.to.global.u64 	%rd5, %rd7;
	mov.u32 	%r105, %r110;
$L__BB5_6:
	mul.wide.s32 	%rd12, %r103, 4;
	add.s64 	%rd13, %rd5, %rd12;
	ld.global.u32 	%r56, [%rd13];
	st.shared.u32 	[%r104], %r56;
	add.s32 	%r105, %r105, %r6;
	add.s32 	%r104, %r104, %r11;
	add.s32 	%r103, %r103, %r6;
	setp.lt.u32 	%p5, %r105, 16;
	@%p5 bra 	$L__BB5_6;
	mov.u32 	%r57, _ZZ9cuda_gemmIiLi256ELi1ELi1ELi16ELi4ELi4ELi32ELi0ELi1EEviiiPT_S1_S1_iiE3Csh;
	add.s32 	%r106, %r57, %r9;
	mov.u32 	%r107, %r110;
$L__BB5_8:
	mov.b32 	%r58, 0;
	st.shared.u32 	[%r106], %r58;
	add.s32 	%r107, %r107, %r6;
	add.s32 	%r106, %r106, %r11;
	setp.lt.u32 	%p6, %r107, 16;
	@%p6 bra 	$L__BB5_8;
$L__BB5_9:
	setp.gt.u32 	%p7, %r110, 15;
	bar.sync 	0;
	add.s32 	%r59, %r110, 1;
	and.b32  	%r24, %r59, 3;
	xor.b32  	%r25, %r5, 2;
	add.s32 	%r60, %r110, -1;
	and.b32  	%r26, %r60, 3;
	@%p7 bra 	$L__BB5_12;
	shl.b32 	%r61, %r5, 2;
	mov.u32 	%r62, _ZZ9cuda_gemmIiLi256ELi1ELi1ELi16ELi4ELi4ELi32ELi0ELi1EEviiiPT_S1_S1_iiE3Ash;
	mad.lo.s32 	%r63, %r5, 20, %r62;
	ld.shared.u32 	%r27, [%r63];
	or.b32  	%r64, %r61, %r24;
	shl.b32 	%r65, %r64, 2;
	add.s32 	%r66, %r62, %r65;
	ld.shared.u32 	%r28, [%r66];
	or.b32  	%r67, %r61, %r25;
	shl.b32 	%r68, %r67, 2;
	add.s32 	%r69, %r62, %r68;
	ld.shared.u32 	%r29, [%r69];
	or.b32  	%r70, %r61, %r26;
	shl.b32 	%r71, %r70, 2;
	add.s32 	%r72, %r62, %r71;
	ld.shared.u32 	%r30, [%r72];
	shr.u32 	%r31, %r6, 2;
	shr.u32 	%r108, %r110, 2;
	mov.u32 	%r73, _ZZ9cuda_gemmIiLi256ELi1ELi1ELi16ELi4ELi4ELi32ELi0ELi1EEviiiPT_S1_S1_iiE11kron_fac_sh;
	add.s32 	%r33, %r73, %r61;
$L__BB5_11:
	mad.lo.s32 	%r74, %r108, 20, %r33;
	ld.shared.u32 	%r75, [%r74];
	shfl.sync.idx.b32	%r76|%p8, %r75, %r5, 7199, -1;
	mul.lo.s32 	%r77, %r76, %r27;
	shfl.sync.idx.b32	%r78|%p9, %r75, %r24, 7199, -1;
	mad.lo.s32 	%r79, %r78, %r28, %r77;
	shfl.sync.idx.b32	%r80|%p10, %r75, %r25, 7199, -1;
	mad.lo.s32 	%r81, %r80, %r29, %r79;
	shfl.sync.idx.b32	%r82|%p11, %r75, %r26, 7199, -1;
	mad.lo.s32 	%r83, %r82, %r30, %r81;
	shl.b32 	%r85, %r108, 4;
	or.b32  	%r86, %r85, %r61;
	mov.u32 	%r87, _ZZ9cuda_gemmIiLi256ELi1ELi1ELi16ELi4ELi4ELi32ELi0ELi1EEviiiPT_S1_S1_iiE3Csh;
	add.s32 	%r88, %r87, %r86;
	ld.shared.u32 	%r89, [%r88];
	add.s32 	%r90, %r89, %r83;
	st.shared.u32 	[%r88], %r90;
	add.s32 	%r108, %r108, %r31;
	setp.lt.u32 	%p12, %r108, 4;
	@%p12 bra 	$L__BB5_11;
$L__BB5_12:
	setp.gt.u32 	%p13, %r110, 15;
	bar.sync 	0;
	@%p13 bra 	$L__BB5_15;
	shl.b32 	%r91, %r8, 2;
	mad.lo.s32 	%r36, %r7, %r44, %r91;
	shl.b32 	%r92, %r110, 2;
	mov.u32 	%r93, _ZZ9cuda_gemmIiLi256ELi1ELi1ELi16ELi4ELi4ELi32ELi0ELi1EEviiiPT_S1_S1_iiE3Csh;
	add.s32 	%r109, %r93, %r92;
	shl.b32 	%r38, %r6, 2;
	cvta.to.global.u64 	%rd6, %rd9;
	shr.s32 	%r94, %r45, 31;
	shr.u32 	%r95, %r94, 30;
	add.s32 	%r96, %r45, %r95;
	shr.s32 	%r39, %r96, 2;
$L__BB5_14:
	shr.u32 	%r97, %r110, 2;
	and.b32  	%r98, %r110, 3;
	add.s32 	%r99, %r36, %r98;
	mad.lo.s32 	%r100, %r97, %r39, %r99;
	ld.shared.u32 	%r101, [%r109];
	mul.wide.s32 	%rd14, %r100, 4;
	add.s64 	%rd15, %rd6, %rd14;
	st.global.u32 	[%rd15], %r101;
	add.s32 	%r110, %r110, %r6;
	add.s32 	%r109, %r109, %r38;
	setp.lt.u32 	%p14, %r110, 16;
	@%p14 bra 	$L__BB5_14;
$L__BB5_15:
	ret;

}
	// .globl	_Z9cuda_gemmIiLi256ELi1ELi1ELi16ELi4ELi4ELi32ELi1ELi0EEviiiPT_S1_S1_ii
.visible .entry _Z9cuda_gemmIiLi256ELi1ELi1ELi16ELi4ELi4ELi32ELi1ELi0EEviiiPT_S1_S1_ii(
	.param .u32 _Z9cuda_gemmIiLi256ELi1ELi1ELi16ELi4ELi4ELi32ELi1ELi0EEviiiPT_S1_S1_ii_param_0,
	.param .u32 _Z9cuda_gemmIiLi256ELi1ELi1ELi16ELi4ELi4ELi32ELi1ELi0EEviiiPT_S1_S1_ii_param_1,
	.param .u32 _Z9cuda_gemmIiLi256ELi1ELi1ELi16ELi4ELi4ELi32ELi1ELi0EEviiiPT_S1_S1_ii_param_2,
	.param .u64 .ptr .align 1 _Z9cuda_gemmIiLi256ELi1ELi1ELi16ELi4ELi4ELi32ELi1ELi0EEviiiPT_S1_S1_ii_param_3,
	.param .u64 .ptr .align 1 _Z9cuda_gemmIiLi256ELi1ELi1ELi16ELi4ELi4ELi32ELi1ELi0EEviiiPT_S1_S1_ii_param_4,
	.param .u64 .ptr .align 1 _Z9cuda_gemmIiLi256ELi1ELi1ELi16ELi4ELi4ELi32ELi1ELi0EEviiiPT_S1_S1_ii_param_5,
	.param .u32 _Z9cuda_gemmIiLi256ELi1ELi1ELi16ELi4ELi4ELi32ELi1ELi0EEviiiPT_S1_S1_ii_param_6,
	.param .u32 _Z9cuda_gemmIiLi256ELi1ELi1ELi16ELi4ELi4ELi32ELi1ELi0EEviiiPT_S1_S1_ii_param_7
)
.maxntid 256
{
	.reg .pred 	%p<73>;
	.reg .b32 	%r<350>;
	.reg .b64 	%rd<18>;
	// demoted variable
	.shared .align 128 .b8 _ZZ9cuda_gemmIiLi256ELi1ELi1ELi16ELi4ELi4ELi32ELi1ELi0EEviiiPT_S1_S1_iiE11kron_fac_sh[80];
	// demoted variable
	.shared .align 128 .b8 _ZZ9cuda_gemmIiLi256ELi1ELi1ELi16ELi4ELi4ELi32ELi1ELi0EEviiiPT_S1_S1_iiE3Ash[64];
	// demoted variable
	.shared .align 128 .b8 _ZZ9cuda_gemmIiLi256ELi1ELi1ELi16ELi4ELi4ELi32ELi1ELi0EEviiiPT_S1_S1_iiE3Csh[64];
	ld.param.u64 	%rd7, [_Z9cuda_gemmIiLi256ELi1ELi1ELi16ELi4ELi4ELi32ELi1ELi0EEviiiPT_S1_S1_ii_param_3];
	ld.param.u64 	%rd8, [_Z9cuda_gemmIiLi256ELi1ELi1ELi16ELi4ELi4ELi32ELi1ELi0EEviiiPT_S1_S1_ii_param_4];
	ld.param.u32 	%r134, [_Z9cuda_gemmIiLi256ELi1ELi1ELi16ELi4ELi4ELi32ELi1ELi0EEviiiPT_S1_S1_ii_param_6];
	ld.param.u32 	%r135, [_Z9cuda_gemmIiLi256ELi1ELi1ELi16ELi4ELi4ELi32ELi1ELi0EEviiiPT_S1_S1_ii_param_7];
	mov.u32 	%r349, %tid.x;
	setp.lt.s32 	%p1, %r135, 16;
	shr.u32 	%r2, %r135, 4;
	selp.b32 	%r3, 1, %r2, %p1;
	mul.lo.s32 	%r4, %r135, %r134;
	setp.ge.u32 	%p2, %r349, %r4;
	@%p2 bra 	$L__BB6_3;
	mov.u32 	%r5, %ntid.x;
	cvta.to.global.u64 	%rd1, %rd8;
	mov.u32 	%r301, %r349;
$L__BB6_2:
	mul.wide.u32 	%rd10, %r301, 4;
	add.s64 	%rd11, %rd1, %rd10;
	ld.global.u32 	%r136, [%rd11];
	rem.u32 	%r137, %r301, %r134;
	mov.u32 	%r138, _ZZ9cuda_gemmIiLi256ELi1ELi1ELi16ELi4ELi4ELi32ELi1ELi0EEviiiPT_S1_S1_iiE11kron_fac_sh;
	mad.lo.s32 	%r139, %r137, 20, %r138;
	div.u32 	%r140, %r301, %r135;
	shl.b32 	%r141, %r140, 2;
	add.s32 	%r142, %r139, %r141;
	st.shared.u32 	[%r142], %r136;
	add.s32 	%r301, %r301, %r5;
	setp.lt.u32 	%p3, %r301, %r4;
	@%p3 bra 	$L__BB6_2;
$L__BB6_3:
	div.s32 	%r8, 16, %r135;
	mul.lo.s32 	%r143, %r8, %r3;
	min.s32 	%r9, %r143, 256;
	div.u32 	%r11, %r349, %r9;
	mul.lo.s32 	%r144, %r11, %r9;
	sub.s32 	%r145, %r349, %r144;
	div.u32 	%r10, %r145, %r3;
	mov.u32 	%r12, %ntid.x;
	div.u32 	%r13, %r12, %r9;
	mov.u32 	%r14, %ctaid.y;
	mov.u32 	%r146, %nctaid.y;
	setp.ge.u32 	%p4, %r14, %r146;
	@%p4 bra 	$L__BB6_82;
	setp.gt.u32 	%p5, %r349, 15;
	and.b32  	%r15, %r10, 3;
	rem.u32 	%r147, %r349, %r3;
	shl.b32 	%r16, %r147, 2;
	min.s32 	%r17, %r134, 4;
	shl.b32 	%r148, %r135, 8;
	sub.s32 	%r18, 8223, %r148;
	@%p5 bra 	$L__BB6_9;
	shl.b32 	%r19, %r14, 4;
	cvta.to.global.u64 	%rd2, %rd7;
	mov.u32 	%r302, %r349;
$L__BB6_6:
	add.s32 	%r149, %r19, %r302;
	mul.wide.u32 	%rd12, %r149, 4;
	add.s64 	%rd13, %rd2, %rd12;
	ld.global.u32 	%r150, [%rd13];
	shl.b32 	%r151, %r302, 2;
	mov.u32 	%r152, _ZZ9cuda_gemmIiLi256ELi1ELi1ELi16ELi4ELi4ELi32ELi1ELi0EEviiiPT_S1_S1_iiE3Ash;
	add.s32 	%r153, %r152, %r151;
	st.shared.u32 	[%r153], %r150;
	add.s32 	%r302, %r302, %r12;
	setp.lt.u32 	%p6, %r302, 16;
	@%p6 bra 	$L__BB6_6;
	mov.u32 	%r155, _ZZ9cuda_gemmIiLi256ELi1ELi1ELi16ELi4ELi4ELi32ELi1ELi0EEviiiPT_S1_S1_iiE3Csh;
	mov.u32 	%r303, %r349;
$L__BB6_8:
	shl.b32 	%r154, %r303, 2;
	add.s32 	%r156, %r155, %r154;
	mov.b32 	%r157, 0;
	st.shared.u32 	[%r156], %r157;
	add.s32 	%r303, %r303, %r12;
	setp.lt.u32 	%p7, %r303, 16;
	@%p7 bra 	$L__BB6_8;
$L__BB6_9:
	setp.lt.s32 	%p8, %r8, 1;
	bar.sync 	0;
	@%p8 bra 	$L__BB6_79;
	setp.ne.s32 	%p9, %r3, 1;
	@%p9 bra 	$L__BB6_32;
	setp.lt.s32 	%p52, %r15, %r135;
	selp.b32 	%r252, 0, %r135, %p52;
	sub.s32 	%r24, %r15, %r252;
	add.s32 	%r253, %r15, 1;
	setp.lt.s32 	%p53, %r253, %r135;
	selp.b32 	%r254, 0, %r135, %p53;
	sub.s32 	%r25, %r253, %r254;
	add.s32 	%r255, %r15, 2;
	setp.lt.s32 	%p54, %r255, %r135;
	selp.b32 	%r256, 0, %r135, %p54;
	sub.s32 	%r26, %r255, %r256;
	add.s32 	%r257, %r15, 3;
	setp.lt.s32 	%p55, %r257, %r135;
	selp.b32 	%r258, 0, %r135, %p55;
	sub.s32 	%r27, %r257, %r258;
	mov.b32 	%r308, 0;
$L__BB6_12:
	setp.lt.s32 	%p56, %r135, 1;
	add.s32 	%r34, %r308, %r10;
	mad.lo.s32 	%r35, %r34, %r135, %r16;
	@%p56 bra 	$L__BB6_14;
	add.s32 	%r259, %r35, %r15;
	shl.b32 	%r260, %r259, 2;
	mov.u32 	%r261, _ZZ9cuda_gemmIiLi256ELi1ELi1ELi16ELi4ELi4ELi32ELi1ELi0EEviiiPT_S1_S1_iiE3Ash;
	add.s32 	%r262, %r261, %r260;
	ld.shared.u32 	%r309, [%r262];
$L__BB6_14:
	setp.lt.s32 	%p57, %r135, 2;
	@%p57 bra 	$L__BB6_16;
	add.s32 	%r263, %r10, 1;
	and.b32  	%r264, %r263, 3;
	add.s32 	%r265, %r35, %r264;
	shl.b32 	%r266, %r265, 2;
	mov.u32 	%r267, _ZZ9cuda_gemmIiLi256ELi1ELi1ELi16ELi4ELi4ELi32ELi1ELi0EEviiiPT_S1_S1_iiE3Ash;
	add.s32 	%r268, %r267, %r266;
	ld.shared.u32 	%r310, [%r268];
$L__BB6_16:
	setp.lt.s32 	%p58, %r135, 3;
	@%p58 bra 	$L__BB6_18;
	xor.b32  	%r269, %r15, 2;
	add.s32 	%r270, %r35, %r269;
	shl.b32 	%r271, %r270, 2;
	mov.u32 	%r272, _ZZ9cuda_gemmIiLi256ELi1ELi1ELi16ELi4ELi4ELi32ELi1ELi0EEviiiPT_S1_S1_iiE3Ash;
	add.s32 	%r273, %r272, %r271;
	ld.shared.u32 	%r311, [%r273];
$L__BB6_18:
	setp.lt.s32 	%p59, %r135, 4;
	@%p59 bra 	$L__BB6_20;
	add.s32 	%r274, %r10, -1;
	and.b32  	%r275, %r274, 3;
	add.s32 	%r276, %r35, %r275;
	shl.b32 	%r277, %r276, 2;
	mov.u32 	%r278, _ZZ9cuda_gemmIiLi256ELi1ELi1ELi16ELi4ELi4ELi32ELi1ELi0EEviiiPT_S1_S1_iiE3Ash;
	add.s32 	%r279, %r278, %r277;
	ld.shared.u32 	%r312, [%r279];
$L__BB6_20:
	setp.lt.s32 	%p60, %r11, %r17;
	@%p60 bra 	$L__BB6_22;
$L__BB6_21:
	add.s32 	%r308, %r308, %r9;
	setp.lt.s32 	%p70, %r308, %r8;
	@%p70 bra 	$L__BB6_12;
	bra.uni 	$L__BB6_79;
$L__BB6_22:
	and.b32  	%r280, %r349, 31;
	rem.s32 	%r281, %r280, %r135;
	shl.b32 	%r282, %r281, 2;
	mov.u32 	%r283, _ZZ9cuda_gemmIiLi256ELi1ELi1ELi16ELi4ELi4ELi32ELi1ELi0EEviiiPT_S1_S1_iiE11kron_fac_sh;
	add.s32 	%r45, %r283, %r282;
	mov.u32 	%r313, %r11;
$L__BB6_23:
	setp.lt.s32 	%p61, %r135, 1;
	mad.lo.s32 	%r285, %r313, 20, %r45;
	ld.shared.u32 	%r47, [%r285];
	mov.b32 	%r315, 0;
	@%p61 bra 	$L__BB6_25;
	shfl.sync.idx.b32	%r286|%p62, %r47, %r24, %r18, -1;
	mul.lo.s32 	%r315, %r286, %r309;
$L__BB6_25:
	setp.lt.s32 	%p63, %r135, 2;
	@%p63 bra 	$L__BB6_27;
	shfl.sync.idx.b32	%r287|%p64, %r47, %r25, %r18, -1;
	mad.lo.s32 	%r315, %r287, %r310, %r315;
$L__BB6_27:
	setp.lt.s32 	%p65, %r135, 3;
	@%p65 bra 	$L__BB6_29;
	shfl.sync.idx.b32	%r288|%p66, %r47, %r26, %r18, -1;
	mad.lo.s32 	%r315, %r288, %r311, %r315;
$L__BB6_29:
	setp.lt.s32 	%p67, %r135, 4;
	@%p67 bra 	$L__BB6_31;
	shfl.sync.idx.b32	%r289|%p68, %r47, %r27, %r18, -1;
	mad.lo.s32 	%r315, %r289, %r312, %r315;
$L__BB6_31:
	mad.lo.s32 	%r290, %r313, %r8, %r34;
	shl.b32 	%r291, %r290, 2;
	mov.u32 	%r292, _ZZ9cuda_gemmIiLi256ELi1ELi1ELi16ELi4ELi4ELi32ELi1ELi0EEviiiPT_S1_S1_iiE3Csh;
	add.s32 	%r293, %r292, %r291;
	ld.shared.u32 	%r294, [%r293];
	add.s32 	%r295, %r294, %r315;
	st.shared.u32 	[%r293], %r295;
	add.s32 	%r313, %r313, %r13;
	setp.lt.s32 	%p69, %r313, %r17;
	@%p69 bra 	$L__BB6_23;
	bra.uni 	$L__BB6_21;
$L__BB6_32:
	setp.gt.u32 	%p10, %r135, 31;
	@%p10 bra 	$L__BB6_42;
	setp.lt.u32 	%p11, %r15, %r135;
	selp.b32 	%r160, 0, %r135, %p11;
	sub.s32 	%r57, %r15, %r160;
	add.s32 	%r161, %r15, 1;
	setp.lt.u32 	%p12, %r161, %r135;
	selp.b32 	%r162, 0, %r135, %p12;
	sub.s32 	%r58, %r161, %r162;
	add.s32 	%r163, %r15, 2;
	setp.lt.u32 	%p13, %r163, %r135;
	selp.b32 	%r164, 0, %r135, %p13;
	sub.s32 	%r59, %r163, %r164;
	add.s32 	%r165, %r15, 3;
	setp.lt.u32 	%p14, %r165, %r135;
	selp.b32 	%r166, 0, %r135, %p14;
	sub.s32 	%r60, %r165, %r166;
	mov.b32 	%r338, 0;
$L__BB6_34:
	setp.eq.s32 	%p15, %r135, 0;
	add.s32 	%r105, %r338, %r10;
	mad.lo.s32 	%r106, %r105, %r135, %r16;
	@%p15 bra 	$L__BB6_36;
	add.s32 	%r167, %r106, %r15;
	shl.b32 	%r168, %r167, 2;
	mov.u32 	%r169, _ZZ9cuda_gemmIiLi256ELi1ELi1ELi16ELi4ELi4ELi32ELi1ELi0EEviiiPT_S1_S1_iiE3Ash;
	add.s32 	%r170, %r169, %r168;
	ld.shared.u32 	%r339, [%r170];
$L__BB6_36:
	setp.lt.u32 	%p16, %r135, 2;
	@%p16 bra 	$L__BB6_38;
	add.s32 	%r171, %r10, 1;
	and.b32  	%r172, %r171, 3;
	add.s32 	%r173, %r106, %r172;
	shl.b32 	%r174, %r173, 2;
	mov.u32 	%r175, _ZZ9cuda_gemmIiLi256ELi1ELi1ELi16ELi4ELi4ELi32ELi1ELi0EEviiiPT_S1_S1_iiE3Ash;
	add.s32 	%r176, %r175, %r174;
	ld.shared.u32 	%r336, [%r176];
$L__BB6_38:
	setp.lt.u32 	%p17, %r135, 3;
	@%p17 bra 	$L__BB6_40;
	xor.b32  	%r177, %r15, 2;
	add.s32 	%r178, %r106, %r177;
	shl.b32 	%r179, %r178, 2;
	mov.u32 	%r180, _ZZ9cuda_gemmIiLi256ELi1ELi1ELi16ELi4ELi4ELi32ELi1ELi0EEviiiPT_S1_S1_iiE3Ash;
	add.s32 	%r181, %r180, %r179;
	ld.shared.u32 	%r335, [%r181];
$L__BB6_40:
	setp.lt.u32 	%p18, %r135, 4;
	@%p18 bra 	$L__BB6_67;
	add.s32 	%r182, %r10, -1;
	and.b32  	%r183, %r182, 3;
	add.s32 	%r184, %r106, %r183;
	shl.b32 	%r185, %r184, 2;
	mov.u32 	%r186, _ZZ9cuda_gemmIiLi256ELi1ELi1ELi16ELi4ELi4ELi32ELi1ELi0EEviiiPT_S1_S1_iiE3Ash;
	add.s32 	%r187, %r186, %r185;
	ld.shared.u32 	%r334, [%r187];
	bra.uni 	$L__BB6_67;
$L__BB6_42:
	setp.lt.s32 	%p30, %r15, %r135;
	selp.b32 	%r204, 0, %r135, %p30;
	sub.s32 	%r61, %r15, %r204;
	add.s32 	%r205, %r15, 1;
	setp.lt.s32 	%p31, %r205, %r135;
	selp.b32 	%r206, 0, %r135, %p31;
	sub.s32 	%r62, %r205, %r206;
	add.s32 	%r207, %r15, 2;
	setp.lt.s32 	%p32, %r207, %r135;
	selp.b32 	%r208, 0, %r135, %p32;
	sub.s32 	%r63, %r207, %r208;
	add.s32 	%r209, %r15, 3;
	setp.lt.s32 	%p33, %r209, %r135;
	selp.b32 	%r210, 0, %r135, %p33;
	sub.s32 	%r64, %r209, %r210;
	shl.b32 	%r211, %r3, 8;
	sub.s32 	%r65, 8223, %r211;
	mov.b32 	%r322, 0;
$L__BB6_43:
	setp.lt.s32 	%p34, %r135, 1;
	add.s32 	%r72, %r322, %r10;
	mad.lo.s32 	%r73, %r72, %r135, %r16;
	@%p34 bra 	$L__BB6_45;
	add.s32 	%r212, %r73, %r15;
	shl.b32 	%r213, %r212, 2;
	mov.u32 	%r214, _ZZ9cuda_gemmIiLi256ELi1ELi1ELi16ELi4ELi4ELi32ELi1ELi0EEviiiPT_S1_S1_iiE3Ash;
	add.s32 	%r215, %r214, %r213;
	ld.shared.u32 	%r323, [%r215];
$L__BB6_45:
	setp.lt.s32 	%p35, %r135, 2;
	@%p35 bra 	$L__BB6_47;
	add.s32 	%r216, %r10, 1;
	and.b32  	%r217, %r216, 3;
	add.s32 	%r218, %r73, %r217;
	shl.b32 	%r219, %r218, 2;
	mov.u32 	%r220, _ZZ9cuda_gemmIiLi256ELi1ELi1ELi16ELi4ELi4ELi32ELi1ELi0EEviiiPT_S1_S1_iiE3Ash;
	add.s32 	%r221, %r220, %r219;
	ld.shared.u32 	%r324, [%r221];
$L__BB6_47:
	setp.lt.s32 	%p36, %r135, 3;
	@%p36 bra 	$L__BB6_49;
	xor.b32  	%r222, %r15, 2;
	add.s32 	%r223, %r73, %r222;
	shl.b32 	%r224, %r223, 2;
	mov.u32 	%r225, _ZZ9cuda_gemmIiLi256ELi1ELi1ELi16ELi4ELi4ELi32ELi1ELi0EEviiiPT_S1_S1_iiE3Ash;
	add.s32 	%r226, %r225, %r224;
	ld.shared.u32 	%r325, [%r226];
$L__BB6_49:
	setp.lt.s32 	%p37, %r135, 4;
	@%p37 bra 	$L__BB6_51;
	add.s32 	%r227, %r10, -1;
	and.b32  	%r228, %r227, 3;
	add.s32 	%r229, %r73, %r228;
	shl.b32 	%r230, %r229, 2;
	mov.u32 	%r231, _ZZ9cuda_gemmIiLi256ELi1ELi1ELi16ELi4ELi4ELi32ELi1ELi0EEviiiPT_S1_S1_iiE3Ash;
	add.s32 	%r232, %r231, %r230;
	ld.shared.u32 	%r326, [%r232];
$L__BB6_51:
	setp.lt.s32 	%p38, %r11, %r17;
	@%p38 bra 	$L__BB6_53;
$L__BB6_52:
	add.s32 	%r322, %r322, %r9;
	setp.lt.s32 	%p51, %r322, %r8;
	@%p51 bra 	$L__BB6_43;
	bra.uni 	$L__BB6_79;
$L__BB6_53:
	and.b32  	%r233, %r349, 31;
	rem.s32 	%r234, %r233, %r135;
	shl.b32 	%r235, %r234, 2;
	mov.u32 	%r236, _ZZ9cuda_gemmIiLi256ELi1ELi1ELi16ELi4ELi4ELi32ELi1ELi0EEviiiPT_S1_S1_iiE11kron_fac_sh;
	add.s32 	%r83, %r236, %r235;
	mov.u32 	%r327, %r11;
$L__BB6_54:
	mad.lo.s32 	%r238, %r327, 20, %r83;
	ld.shared.u32 	%r85, [%r238];
	mov.b32 	%r329, 0;
	@%p34 bra 	$L__BB6_56;
	shfl.sync.idx.b32	%r239|%p40, %r85, %r61, %r18, -1;
	mul.lo.s32 	%r329, %r239, %r323;
$L__BB6_56:
	@%p35 bra 	$L__BB6_58;
	shfl.sync.idx.b32	%r240|%p42, %r85, %r62, %r18, -1;
	mad.lo.s32 	%r329, %r240, %r324, %r329;
$L__BB6_58:
	@%p36 bra 	$L__BB6_60;
	shfl.sync.idx.b32	%r241|%p44, %r85, %r63, %r18, -1;
	mad.lo.s32 	%r329, %r241, %r325, %r329;
$L__BB6_60:
	@%p37 bra 	$L__BB6_62;
	shfl.sync.idx.b32	%r242|%p46, %r85, %r64, %r18, -1;
	mad.lo.s32 	%r329, %r242, %r326, %r329;
$L__BB6_62:
	mov.u32 	%r331, %r2;
$L__BB6_63:
	shr.u32 	%r95, %r331, 1;
	shfl.sync.down.b32	%r243|%p47, %r329, %r95, %r65, -1;
	add.s32 	%r329, %r243, %r329;
	setp.gt.u32 	%p48, %r331, 3;
	mov.u32 	%r331, %r95;
	@%p48 bra 	$L__BB6_63;
	and.b32  	%r244, %r349, 31;
	rem.u32 	%r245, %r244, %r3;
	setp.eq.s32 	%p49, %r245, 0;
	@%p49 bra 	$L__BB6_65;
	bra.uni 	$L__BB6_66;
$L__BB6_65:
	mad.lo.s32 	%r246, %r327, %r8, %r72;
	shl.b32 	%r247, %r246, 2;
	mov.u32 	%r248, _ZZ9cuda_gemmIiLi256ELi1ELi1ELi16ELi4ELi4ELi32ELi1ELi0EEviiiPT_S1_S1_iiE3Csh;
	add.s32 	%r249, %r248, %r247;
	st.shared.u32 	[%r249], %r329;
$L__BB6_66:
	add.s32 	%r327, %r327, %r13;
	setp.lt.s32 	%p50, %r327, %r17;
	@%p50 bra 	$L__BB6_54;
	bra.uni 	$L__BB6_52;
$L__BB6_67:
	setp.lt.s32 	%p19, %r11, %r17;
	@%p19 bra 	$L__BB6_68;
	bra.uni 	$L__BB6_78;
$L__BB6_68:
	and.b32  	%r188, %r349, 31;
	rem.u32 	%r189, %r188, %r135;
	shl.b32 	%r190, %r189, 2;
	mov.u32 	%r191, _ZZ9cuda_gemmIiLi256ELi1ELi1ELi16ELi4ELi4ELi32ELi1ELi0EEviiiPT_S1_S1_iiE11kron_fac_sh;
	add.s32 	%r107, %r191, %r190;
	mov.u32 	%r343, %r11;
$L__BB6_69:
	setp.eq.s32 	%p20, %r135, 0;
	mad.lo.s32 	%r193, %r343, 20, %r107;
	ld.shared.u32 	%r117, [%r193];
	mov.b32 	%r345, 0;
	@%p20 bra 	$L__BB6_71;
	shfl.sync.idx.b32	%r194|%p21, %r117, %r57, %r18, -1;
	mul.lo.s32 	%r345, %r194, %r339;
$L__BB6_71:
	setp.lt.u32 	%p22, %r135, 2;
	@%p22 bra 	$L__BB6_73;
	shfl.sync.idx.b32	%r195|%p23, %r117, %r58, %r18, -1;
	mad.lo.s32 	%r345, %r195, %r336, %r345;
$L__BB6_73:
	setp.lt.u32 	%p24, %r135, 3;
	@%p24 bra 	$L__BB6_75;
	shfl.sync.idx.b32	%r196|%p25, %r117, %r59, %r18, -1;
	mad.lo.s32 	%r345, %r196, %r335, %r345;
$L__BB6_75:
	setp.lt.u32 	%p26, %r135, 4;
	@%p26 bra 	$L__BB6_77;
	shfl.sync.idx.b32	%r197|%p27, %r117, %r60, %r18, -1;
	mad.lo.s32 	%r345, %r197, %r334, %r345;
$L__BB6_77:
	mad.lo.s32 	%r198, %r343, %r8, %r105;
	shl.b32 	%r199, %r198, 2;
	mov.u32 	%r200, _ZZ9cuda_gemmIiLi256ELi1ELi1ELi16ELi4ELi4ELi32ELi1ELi0EEviiiPT_S1_S1_iiE3Csh;
	add.s32 	%r201, %r200, %r199;
	st.shared.u32 	[%r201], %r345;
	add.s32 	%r343, %r343, %r13;
	setp.lt.s32 	%p28, %r343, %r17;
	@%p28 bra 	$L__BB6_69;
$L__BB6_78:
	add.s32 	%r338, %r338, %r9;
	setp.lt.s32 	%p29, %r338, %r8;
	@%p29 bra 	$L__BB6_34;
$L__BB6_79:
	setp.gt.u32 	%p71, %r349, 15;
	bar.sync 	0;
	@%p71 bra 	$L__BB6_82;
	ld.param.u64 	%rd16, [_Z9cuda_gemmIiLi256ELi1ELi1ELi16ELi4ELi4ELi32ELi1ELi0EEviiiPT_S1_S1_ii_param_5];
	shl.b32 	%r296, %r14, 4;
	shl.b32 	%r297, %r349, 2;
	mov.u32 	%r298, _ZZ9cuda_gemmIiLi256ELi1ELi1ELi16ELi4ELi4ELi32ELi1ELi0EEviiiPT_S1_S1_iiE3Csh;
	add.s32 	%r348, %r298, %r297;
	shl.b32 	%r129, %r12, 2;
	add.s32 	%r299, %r349, %r296;
	mul.wide.u32 	%rd14, %r299, 4;
	cvta.to.global.u64 	%rd15, %rd16;
	add.s64 	%rd17, %rd15, %rd14;
	mul.wide.u32 	%rd4, %r12, 4;
$L__BB6_81:
	ld.shared.u32 	%r300, [%r348];
	st.global.u32 	[%rd17], %r300;
	add.s32 	%r349, %r349, %r12;
	add.s32 	%r348, %r348, %r129;
	add.s64 	%rd17, %rd17, %rd4;
	setp.lt.u32 	%p72, %r349, 16;
	@%p72 bra 	$L__BB6_81;
$L__BB6_82:
	ret;

}
	// .globl	_Z9cuda_gemmIiLi256ELi1ELi1ELi16ELi4ELi4ELi32ELi1ELi1EEviiiPT_S1_S1_ii
.visible .entry _Z9cuda_gemmIiLi256ELi1ELi1ELi16ELi4ELi4ELi32ELi1ELi1EEviiiPT_S1_S1_ii(
	.param .u32 _Z9cuda_gemmIiLi256ELi1ELi1ELi16ELi4ELi4ELi32ELi1ELi1EEviiiPT_S1_S1_ii_param_0,
	.param .u32 _Z9cuda_gemmIiLi256ELi1ELi1ELi16ELi4ELi4ELi32ELi1ELi1EEviiiPT_S1_S1_ii_param_1,
	.param .u32 _Z9cuda_gemmIiLi256ELi1ELi1ELi16ELi4ELi4ELi32ELi1ELi1EEviiiPT_S1_S1_ii_param_2,
	.param .u64 .ptr .align 1 _Z9cuda_gemmIiLi256ELi1ELi1ELi16ELi4ELi4ELi32ELi1ELi1EEviiiPT_S1_S1_ii_param_3,
	.param .u64 .ptr .align 1 _Z9cuda_gemmIiLi256ELi1ELi1ELi16ELi4ELi4ELi32ELi1ELi1EEviiiPT_S1_S1_ii_param_4,
	.param .u64 .ptr .align 1 _Z9cuda_gemmIiLi256ELi1ELi1ELi16ELi4ELi4ELi32ELi1ELi1EEviiiPT_S1_S1_ii_param_5,
	.param .u32 _Z9cuda_gemmIiLi256ELi1ELi1ELi16ELi4ELi4ELi32ELi1ELi1EEviiiPT_S1_S1_ii_param_6,
	.param .u32 _Z9cuda_gemmIiLi256ELi1ELi1ELi16ELi4ELi4ELi32ELi1ELi1EEviiiPT_S1_S1_ii_param_7
)
.maxntid 256
{
	.reg .pred 	%p<15>;
	.reg .b32 	%r<96>;
	.reg .b64 	%rd<25>;
	// demoted variable
	.shared .align 128 .b8 _ZZ9cuda_gemmIiLi256ELi1ELi1ELi16ELi4ELi4ELi32ELi1ELi1EEviiiPT_S1_S1_iiE11kron_fac_sh[80];
	// demoted variable
	.shared .align 128 .b8 _ZZ9cuda_gemmIiLi256ELi1ELi1ELi16ELi4ELi4ELi32ELi1ELi1EEviiiPT_S1_S1_iiE3Ash[64];
	// demoted variable
	.shared .align 128 .b8 _ZZ9cuda_gemmIiLi256ELi1ELi1ELi16ELi4ELi4ELi32ELi1ELi1EEviiiPT_S1_S1_iiE3Csh[64];
	ld.param.u64 	%rd13, [_Z9cuda_gemmIiLi256ELi1ELi1ELi16ELi4ELi4ELi32ELi1ELi1EEviiiPT_S1_S1_ii_param_3];
	ld.param.u64 	%rd14, [_Z9cuda_gemmIiLi256ELi1ELi1ELi16ELi4ELi4ELi32ELi1ELi1EEviiiPT_S1_S1_ii_param_4];
	ld.param.u64 	%rd15, [_Z9cuda_gemmIiLi256ELi1ELi1ELi16ELi4ELi4ELi32ELi1ELi1EEviiiPT_S1_S1_ii_param_5];
	mov.u32 	%r95, %tid.x;
	setp.gt.u32 	%p1, %r95, 15;
	@%p1 bra 	$L__BB7_3;
	mov.u32 	%r2, %ntid.x;
	mul.wide.u32 	%rd16, %r95, 4;
	cvta.to.global.u64 	%rd17, %rd14;
	add.s64 	%rd22, %rd17, %rd16;
	mul.wide.u32 	%rd2, %r2, 4;
	mov.u32 	%r40, _ZZ9cuda_gemmIiLi256ELi1ELi1ELi16ELi4ELi4ELi32ELi1ELi1EEviiiPT_S1_S1_iiE11kron_fac_sh;
	mov.u32 	%r88, %r95;
$L__BB7_2:
	ld.global.u32 	%r38, [%rd22];
	and.b32  	%r39, %r88, 3;
	mad.lo.s32 	%r41, %r39, 20, %r40;
	and.b32  	%r42, %r88, -4;
	add.s32 	%r43, %r41, %r42;
	st.shared.u32 	[%r43], %r38;
	add.s32 	%r88, %r88, %r2;
	add.s64 	%rd22, %rd22, %rd2;
	setp.lt.u32 	%p2, %r88, 16;
	@%p2 bra 	$L__BB7_2;
$L__BB7_3:
	and.b32  	%r5, %r95, 3;
	mov.u32 	%r6, %ntid.x;
	mov.u32 	%r7, %ctaid.y;
	mov.u32 	%r44, %nctaid.y;
	setp.ge.u32 	%p3, %r7, %r44;
	@%p3 bra 	$L__BB7_15;
	setp.gt.u32 	%p4, %r95, 15;
	@%p4 bra 	$L__BB7_9;
	shl.b32 	%r45, %r7, 4;
	shl.b32 	%r8, %r95, 2;
	mov.u32 	%r46, _ZZ9cuda_gemmIiLi256ELi1ELi1ELi16ELi4ELi4ELi32ELi1ELi1EEviiiPT_S1_S1_iiE3Ash;
	add.s32 	%r89, %r46, %r8;
	shl.b32 	%r10, %r6, 2;
	add.s32 	%r47, %r95, %r45;
	mul.wide.u32 	%rd18, %r47, 4;
	cvta.to.global.u64 	%rd19, %rd13;
	add.s64 	%rd23, %rd19, %rd18;
	mul.wide.u32 	%rd6, %r6, 4;
	mov.u32 	%r90, %r95;
$L__BB7_6:
	ld.global.u32 	%r48, [%rd23];
	st.shared.u32 	[%r89], %r48;
	add.s32 	%r90, %r90, %r6;
	add.s32 	%r89, %r89, %r10;
	add.s64 	%rd23, %rd23, %rd6;
	setp.lt.u32 	%p5, %r90, 16;
	@%p5 bra 	$L__BB7_6;
	mov.u32 	%r49, _ZZ9cuda_gemmIiLi256ELi1ELi1ELi16ELi4ELi4ELi32ELi1ELi1EEviiiPT_S1_S1_iiE3Csh;
	add.s32 	%r91, %r49, %r8;
	mov.u32 	%r92, %r95;
$L__BB7_8:
	mov.b32 	%r50, 0;
	st.shared.u32 	[%r91], %r50;
	add.s32 	%r92, %r92, %r6;
	add.s32 	%r91, %r91, %r10;
	setp.lt.u32 	%p6, %r92, 16;
	@%p6 bra 	$L__BB7_8;
$L__BB7_9:
	setp.gt.u32 	%p7, %r95, 15;
	bar.sync 	0;
	add.s32 	%r51, %r95, 1;
	and.b32  	%r20, %r51, 3;
	xor.b32  	%r21, %r5, 2;
	add.s32 	%r52, %r95, -1;
	and.b32  	%r22, %r52, 3;
	@%p7 bra 	$L__BB7_12;
	shl.b32 	%r53, %r5, 2;
	mov.u32 	%r54, _ZZ9cuda_gemmIiLi256ELi1ELi1ELi16ELi4ELi4ELi32ELi1ELi1EEviiiPT_S1_S1_iiE3Ash;
	mad.lo.s32 	%r55, %r5, 20, %r54;
	ld.shared.u32 	%r23, [%r55];
	or.b32  	%r56, %r53, %r20;
	shl.b32 	%r57, %r56, 2;
	add.s32 	%r58, %r54, %r57;
	ld.shared.u32 	%r24, [%r58];
	or.b32  	%r59, %r53, %r21;
	shl.b32 	%r60, %r59, 2;
	add.s32 	%r61, %r54, %r60;
	ld.shared.u32 	%r25, [%r61];
	or.b32  	%r62, %r53, %r22;
	shl.b32 	%r63, %r62, 2;
	add.s32 	%r64, %r54, %r63;
	ld.shared.u32 	%r26, [%r64];
	shr.u32 	%r27, %r6, 2;
	shr.u32 	%r93, %r95, 2;
	mov.u32 	%r65, _ZZ9cuda_gemmIiLi256ELi1ELi1ELi16ELi4ELi4ELi32ELi1ELi1EEviiiPT_S1_S1_iiE11kron_fac_sh;
	add.s32 	%r29, %r65, %r53;
$L__BB7_11:
	mad.lo.s32 	%r66, %r93, 20, %r29;
	ld.shared.u32 	%r67, [%r66];
	shfl.sync.idx.b32	%r68|%p8, %r67, %r5, 7199, -1;
	mul.lo.s32 	%r69, %r68, %r23;
	shfl.sync.idx.b32	%r70|%p9, %r67, %r20, 7199, -1;
	mad.lo.s32 	%r71, %r70, %r24, %r69;
	shfl.sync.idx.b32	%r72|%p10, %r67, %r21, 7199, -1;
	mad.lo.s32 	%r73, %r72, %r25, %r71;
	shfl.sync.idx.b32	%r74|%p11, %r67, %r22, 7199, -1;
	mad.lo.s32 	%r75, %r74, %r26, %r73;
	shl.b32 	%r77, %r93, 4;
	or.b32  	%r78, %r77, %r53;
	mov.u32 	%r79, _ZZ9cuda_gemmIiLi256ELi1ELi1ELi16ELi4ELi4ELi32ELi1ELi1EEviiiPT_S1_S1_iiE3Csh;
	add.s32 	%r80, %r79, %r78;
	ld.shared.u32 	%r81, [%r80];
	add.s32 	%r82, %r81, %r75;
	st.shared.u32 	[%r80], %r82;
	add.s32 	%r93, %r93, %r27;
	setp.lt.u32 	%p12, %r93, 4;
	@%p12 bra 	$L__BB7_11;
$L__BB7_12:
	setp.gt.u32 	%p13, %r95, 15;
	bar.sync 	0;
	@%p13 bra 	$L__BB7_15;
	shl.b32 	%r83, %r7, 4;
	shl.b32 	%r84, %r95, 2;
	mov.u32 	%r85, _ZZ9cuda_gemmIiLi256ELi1ELi1ELi16ELi4ELi4ELi32ELi1ELi1EEviiiPT_S1_S1_iiE3Csh;
	add.s32 	%r94, %r85, %r84;
	shl.b32 	%r33, %r6, 2;
	add.s32 	%r86, %r95, %r83;
	mul.wide.u32 	%rd20, %r86, 4;
	cvta.to.global.u64 	%rd21, %rd15;
	add.s64 	%rd24, %rd21, %rd20;
	mul.wide.u32 	%rd10, %r6, 4;
$L__BB7_14:
	ld.shared.u32 	%r87, [%r94];
	st.global.u32 	[%rd24], %r87;
	add.s32 	%r95, %r95, %r6;
	add.s32 	%r94, %r94, %r33;
	add.s64 	%rd24, %rd24, %rd10;
	setp.lt.u32 	%p14, %r95, 16;
	@%p14 bra 	$L__BB7_14;
$L__BB7_15:
	ret;

}
	// .globl	_Z9cuda_gemmIiLi256ELi1ELi1ELi16ELi8ELi8ELi32ELi0ELi0EEviiiPT_S1_S1_ii
.visible .entry _Z9cuda_gemmIiLi256ELi1ELi1ELi16ELi8ELi8ELi32ELi0ELi0EEviiiPT_S1_S1_ii(
	.param .u32 _Z9cuda_gemmIiLi256ELi1ELi1ELi16ELi8ELi8ELi32ELi0ELi0EEviiiPT_S1_S1_ii_param_0,
	.param .u32 _Z9cuda_gemmIiLi256ELi1ELi1ELi16ELi8ELi8ELi32ELi0ELi0EEviiiPT_S1_S1_ii_param_1,
	.param .u32 _Z9cuda_gemmIiLi256ELi1ELi1ELi16ELi8ELi8ELi32ELi0ELi0EEviiiPT_S1_S1_ii_param_2,
	.param .u64 .ptr .align 1 _Z9cuda_gemmIiLi256ELi1ELi1ELi16ELi8ELi8ELi32ELi0ELi0EEviiiPT_S1_S1_ii_param_3,
	.param .u64 .ptr .align 1 _Z9cuda_gemmIiLi256ELi1ELi1ELi16ELi8ELi8ELi32ELi0ELi0EEviiiPT_S1_S1_ii_param_4,
	.param .u64 .ptr .align 1 _Z9cuda_gemmIiLi256ELi1ELi1ELi16ELi8ELi8ELi32ELi0ELi0EEviiiPT_S1_S1_ii_param_5,
	.param .u32 _Z9cuda_gemmIiLi256ELi1ELi1ELi16ELi8ELi8ELi32ELi0ELi0EEviiiPT_S1_S1_ii_param_6,
	.param .u32 _Z9cuda_gemmIiLi256ELi1ELi1ELi16ELi8ELi8ELi32ELi0ELi0EEviiiPT_S1_S1_ii_param_7
)
.maxntid 256
{
	.reg .pred 	%p<121>;
	.reg .b32 	%r<570>;
	.reg .b64 	%rd<13>;
	// demoted variable
	.shared .align 128 .b8 _ZZ9cuda_gemmIiLi256ELi1ELi1ELi16ELi8ELi8ELi32ELi0ELi0EEviiiPT_S1_S1_iiE11kron_fac_sh[288];
	// demoted variable
	.shared .align 128 .b8 _ZZ9cuda_gemmIiLi256ELi1ELi1ELi16ELi8ELi8ELi32ELi0ELi0EEviiiPT_S1_S1_iiE3Ash[64];
	// demoted variable
	.shared .align 128 .b8 _ZZ9cuda_gemmIiLi256ELi1ELi1ELi16ELi8ELi8ELi32ELi0ELi0EEviiiPT_S1_S1_iiE3Csh[64];
	ld.param.u32 	%r215, [_Z9cuda_gemmIiLi256ELi1ELi1ELi16ELi8ELi8ELi32ELi0ELi0EEviiiPT_S1_S1_ii_param_1];
	ld.param.u32 	%r216, [_Z9cuda_gemmIiLi256ELi1ELi1ELi16ELi8ELi8ELi32ELi0ELi0EEviiiPT_S1_S1_ii_param_2];
	ld.param.u64 	%rd4, [_Z9cuda_gemmIiLi256ELi1ELi1ELi16ELi8ELi8ELi32ELi0ELi0EEviiiPT_S1_S1_ii_param_3];
	ld.param.u64 	%rd5, [_Z9cuda_gemmIiLi256ELi1ELi1ELi16ELi8ELi8ELi32ELi0ELi0EEviiiPT_S1_S1_ii_param_4];
	ld.param.u64 	%rd6, [_Z9cuda_gemmIiLi256ELi1ELi1ELi16ELi8ELi8ELi32ELi0ELi0EEviiiPT_S1_S1_ii_param_5];
	ld.param.u32 	%r217, [_Z9cuda_gemmIiLi256ELi1ELi1ELi16ELi8ELi8ELi32ELi0ELi0EEviiiPT_S1_S1_ii_param_6];
	ld.param.u32 	%r218, [_Z9cuda_gemmIiLi256ELi1ELi1ELi16ELi8ELi8ELi32ELi0ELi0EEviiiPT_S1_S1_ii_param_7];
	mov.u32 	%r569, %tid.x;
	and.b32  	%r2, %r569, 31;
	setp.lt.s32 	%p1, %r218, 16;
	shr.u32 	%r3, %r218, 4;
	selp.b32 	%r4, 1, %r3, %p1;
	mul.lo.s32 	%r5, %r218, %r217;
	setp.ge.u32 	%p2, %r569, %r5;
	@%p2 bra 	$L__BB8_3;
	mov.u32 	%r6, %ntid.x;
	cvta.to.global.u64 	%rd1, %rd5;
	mov.u32 	%r485, %r569;
$L__BB8_2:
	mul.wide.u32 	%rd7, %r485, 4;
	add.s64 	%rd8, %rd1, %rd7;
	ld.global.u32 	%r219, [%rd8];
	rem.u32 	%r220, %r485, %r217;
	mov.u32 	%r221, _ZZ9cuda_gemmIiLi256ELi1ELi1ELi16ELi8ELi8ELi32ELi0ELi0EEviiiPT_S1_S1_iiE11kron_fac_sh;
	mad.lo.s32 	%r222, %r220, 36, %r221;
	div.u32 	%r223, %r485, %r218;
	shl.b32 	%r224, %r223, 2;
	add.s32 	%r225, %r222, %r224;
	st.shared.u32 	[%r225], %r219;
	add.s32 	%r485, %r485, %r6;
	setp.lt.u32 	%p3, %r485, %r5;
	@%p3 bra 	$L__BB8_2;
$L__BB8_3:
	div.s32 	%r9, 16, %r218;
	mul.lo.s32 	%r226, %r9, %r4;
	min.s32 	%r10, %r226, 256;
	div.u32 	%r12, %r569, %r10;
	mul.lo.s32 	%r227, %r12, %r10;
	sub.s32 	%r228, %r569, %r227;
	div.u32 	%r11, %r228, %r4;
	mov.u32 	%r13, %ntid.x;
	div.u32 	%r14, %r13, %r10;
	mov.u32 	%r15, %ctaid.y;
	mov.u32 	%r229, %nctaid.y;
	setp.ge.u32 	%p4, %r15, %r229;
	@%p4 bra 	$L__BB8_130;
	mov.u32 	%r16, %ctaid.x;
	setp.gt.u32 	%p5, %r569, 15;
	and.b32  	%r17, %r11, 7;
	rem.u32 	%r230, %r569, %r4;
	shl.b32 	%r18, %r230, 3;
	min.s32 	%r19, %r217, 8;
	shl.b32 	%r231, %r218, 8;
	sub.s32 	%r20, 8223, %r231;
	@%p5 bra 	$L__BB8_9;
	shl.b32 	%r232, %r16, 4;
	mad.lo.s32 	%r21, %r15, %r216, %r232;
	cvta.to.global.u64 	%rd2, %rd4;
	mov.u32 	%r486, %r569;
$L__BB8_6:
	add.s32 	%r233, %r21, %r486;
	mul.wide.s32 	%rd9, %r233, 4;
	add.s64 	%rd10, %rd2, %rd9;
	ld.global.u32 	%r234, [%rd10];
	shl.b32 	%r235, %r486, 2;
	mov.u32 	%r236, _ZZ9cuda_gemmIiLi256ELi1ELi1ELi16ELi8ELi8ELi32ELi0ELi0EEviiiPT_S1_S1_iiE3Ash;
	add.s32 	%r237, %r236, %r235;
	st.shared.u32 	[%r237], %r234;
	add.s32 	%r486, %r486, %r13;
	setp.lt.u32 	%p6, %r486, 16;
	@%p6 bra 	$L__BB8_6;
	mov.u32 	%r239, _ZZ9cuda_gemmIiLi256ELi1ELi1ELi16ELi8ELi8ELi32ELi0ELi0EEviiiPT_S1_S1_iiE3Csh;
	mov.u32 	%r487, %r569;
$L__BB8_8:
	shl.b32 	%r238, %r487, 2;
	add.s32 	%r240, %r239, %r238;
	mov.b32 	%r241, 0;
	st.shared.u32 	[%r240], %r241;
	add.s32 	%r487, %r487, %r13;
	setp.lt.u32 	%p7, %r487, 16;
	@%p7 bra 	$L__BB8_8;
$L__BB8_9:
	setp.lt.s32 	%p8, %r9, 1;
	bar.sync 	0;
	@%p8 bra 	$L__BB8_127;
	setp.ne.s32 	%p9, %r4, 1;
	@%p9 bra 	$L__BB8_48;
	add.s32 	%r400, %r11, 3;
	and.b32  	%r26, %r400, 7;
	add.s32 	%r401, %r11, 6;
	and.b32  	%r27, %r401, 7;
	add.s32 	%r402, %r11, -1;
	and.b32  	%r28, %r402, 7;
	setp.lt.s32 	%p84, %r17, %r218;
	selp.b32 	%r403, 0, %r218, %p84;
	sub.s32 	%r29, %r17, %r403;
	add.s32 	%r404, %r17, 1;
	setp.lt.s32 	%p85, %r404, %r218;
	selp.b32 	%r405, 0, %r218, %p85;
	sub.s32 	%r30, %r404, %r405;
	add.s32 	%r406, %r17, 2;
	setp.lt.s32 	%p86, %r406, %r218;
	selp.b32 	%r407, 0, %r218, %p86;
	sub.s32 	%r31, %r406, %r407;
	add.s32 	%r408, %r17, 3;
	setp.lt.s32 	%p87, %r408, %r218;
	selp.b32 	%r409, 0, %r218, %p87;
	sub.s32 	%r32, %r408, %r409;
	add.s32 	%r410, %r17, 4;
	setp.lt.s32 	%p88, %r410, %r218;
	selp.b32 	%r411, 0, %r218, %p88;
	sub.s32 	%r33, %r410, %r411;
	add.s32 	%r412, %r17, 5;
	setp.lt.s32 	%p89, %r412, %r218;
	selp.b32 	%r413, 0, %r218, %p89;
	sub.s32 	%r34, %r412, %r413;
	add.s32 	%r414, %r17, 6;
	setp.lt.s32 	%p90, %r414, %r218;
	selp.b32 	%r415, 0, %r218, %p90;
	sub.s32 	%r35, %r414, %r415;
	add.s32 	%r416, %r17, 7;
	setp.lt.s32 	%p91, %r416, %r218;
	selp.b32 	%r417, 0, %r218, %p91;
	sub.s32 	%r36, %r416, %r417;
	mov.b32 	%r496, 0;
$L__BB8_12:
	setp.lt.s32 	%p92, %r218, 1;
	add.s32 	%r46, %r496, %r11;
	mad.lo.s32 	%r47, %r46, %r218, %r18;
	@%p92 bra 	$L__BB8_14;
	add.s32 	%r418, %r47, %r17;
	shl.b32 	%r419, %r418, 2;
	mov.u32 	%r420, _ZZ9cuda_gemmIiLi256ELi1ELi1ELi16ELi8ELi8ELi32ELi0ELi0EEviiiPT_S1_S1_iiE3Ash;
	add.s32 	%r421, %r420, %r419;
	ld.shared.u32 	%r497, [%r421];
$L__BB8_14:
	setp.lt.s32 	%p93, %r218, 2;
	@%p93 bra 	$L__BB8_16;
	add.s32 	%r422, %r11, 1;
	and.b32  	%r423, %r422, 7;
	add.s32 	%r424, %r47, %r423;
	shl.b32 	%r425, %r424, 2;
	mov.u32 	%r426, _ZZ9cuda_gemmIiLi256ELi1ELi1ELi16ELi8ELi8ELi32ELi0ELi0EEviiiPT_S1_S1_iiE3Ash;
	add.s32 	%r427, %r426, %r425;
	ld.shared.u32 	%r498, [%r427];
$L__BB8_16:
	setp.lt.s32 	%p94, %r218, 3;
	@%p94 bra 	$L__BB8_18;
	add.s32 	%r428, %r11, 2;
	and.b32  	%r429, %r428, 7;
	add.s32 	%r430, %r47, %r429;
	shl.b32 	%r431, %r430, 2;
	mov.u32 	%r432, _ZZ9cuda_gemmIiLi256ELi1ELi1ELi16ELi8ELi8ELi32ELi0ELi0EEviiiPT_S1_S1_iiE3Ash;
	add.s32 	%r433, %r432, %r431;
	ld.shared.u32 	%r499, [%r433];
$L__BB8_18:
	setp.lt.s32 	%p95, %r218, 4;
	@%p95 bra 	$L__BB8_20;
	add.s32 	%r434, %r47, %r26;
	shl.b32 	%r435, %r434, 2;
	mov.u32 	%r436, _ZZ9cuda_gemmIiLi256ELi1ELi1ELi16ELi8ELi8ELi32ELi0ELi0EEviiiPT_S1_S1_iiE3Ash;
	add.s32 	%r437, %r436, %r435;
	ld.shared.u32 	%r500, [%r437];
$L__BB8_20:
	setp.lt.s32 	%p96, %r218, 5;
	@%p96 bra 	$L__BB8_22;
	xor.b32  	%r438, %r17, 4;
	add.s32 	%r439, %r47, %r438;
	shl.b32 	%r440, %r439, 2;
	mov.u32 	%r441, _ZZ9cuda_gemmIiLi256ELi1ELi1ELi16ELi8ELi8ELi32ELi0ELi0EEviiiPT_S1_S1_iiE3Ash;
	add.s32 	%r442, %r441, %r440;
	ld.shared.u32 	%r501, [%r442];
$L__BB8_22:
	setp.lt.s32 	%p97, %r218, 6;
	@%p97 bra 	$L__BB8_24;
	add.s32 	%r443, %r11, 5;
	and.b32  	%r444, %r443, 7;
	add.s32 	%r445, %r47, %r444;
	shl.b32 	%r446, %r445, 2;
	mov.u32 	%r447, _ZZ9cuda_gemmIiLi256ELi1ELi1ELi16ELi8ELi8ELi32ELi0ELi0EEviiiPT_S1_S1_iiE3Ash;
	add.s32 	%r448, %r447, %r446;
	ld.shared.u32 	%r502, [%r448];
$L__BB8_24:
	setp.lt.s32 	%p98, %r218, 7;
	@%p98 bra 	$L__BB8_26;
	add.s32 	%r449, %r47, %r27;
	shl.b32 	%r450, %r449, 2;
	mov.u32 	%r451, _ZZ9cuda_gemmIiLi256ELi1ELi1ELi16ELi8ELi8ELi32ELi0ELi0EEviiiPT_S1_S1_iiE3Ash;
	add.s32 	%r452, %r451, %r450;
	ld.shared.u32 	%r503, [%r452];
$L__BB8_26:
	setp.lt.s32 	%p99, %r218, 8;
	@%p99 bra 	$L__BB8_28;
	add.s32 	%r453, %r47, %r28;
	shl.b32 	%r454, %r453, 2;
	mov.u32 	%r455, _ZZ9cuda_gemmIiLi256ELi1ELi1ELi16ELi8ELi8ELi32ELi0ELi0EEviiiPT_S1_S1_iiE3Ash;
	add.s32 	%r456, %r455, %r454;
	ld.shared.u32 	%r504, [%r456];
$L__BB8_28:
	setp.lt.s32 	%p100, %r12, %r19;
	@%p100 bra 	$L__BB8_30;
$L__BB8_29:
	add.s32 	%r496, %r496, %r10;
	setp.lt.s32 	%p118, %r496, %r9;
	@%p118 bra 	$L__BB8_12;
	bra.uni 	$L__BB8_127;
$L__BB8_30:
	rem.s32 	%r457, %r2, %r218;
	shl.b32 	%r458, %r457, 2;
	mov.u32 	%r459, _ZZ9cuda_gemmIiLi256ELi1ELi1ELi16ELi8ELi8ELi32ELi0ELi0EEviiiPT_S1_S1_iiE11kron_fac_sh;
	add.s32 	%r65, %r459, %r458;
	mov.u32 	%r505, %r12;
$L__BB8_31:
	mad.lo.s32 	%r461, %r505, 36, %r65;
	ld.shared.u32 	%r67, [%r461];
	mov.b32 	%r507, 0;
	@%p92 bra 	$L__BB8_33;
	shfl.sync.idx.b32	%r462|%p102, %r67, %r29, %r20, -1;
	mul.lo.s32 	%r507, %r462, %r497;
$L__BB8_33:
	@%p93 bra 	$L__BB8_35;
	shfl.sync.idx.b32	%r463|%p104, %r67, %r30, %r20, -1;
	mad.lo.s32 	%r507, %r463, %r498, %r507;
$L__BB8_35:
	@%p94 bra 	$L__BB8_37;
	shfl.sync.idx.b32	%r464|%p106, %r67, %r31, %r20, -1;
	mad.lo.s32 	%r507, %r464, %r499, %r507;
$L__BB8_37:
	@%p95 bra 	$L__BB8_39;
	shfl.sync.idx.b32	%r465|%p108, %r67, %r32, %r20, -1;
	mad.lo.s32 	%r507, %r465, %r500, %r507;
$L__BB8_39:
	@%p96 bra 	$L__BB8_41;
	shfl.sync.idx.b32	%r466|%p110, %r67, %r33, %r20, -1;
	mad.lo.s32 	%r507, %r466, %r501, %r507;
$L__BB8_41:
	@%p97 bra 	$L__BB8_43;
	shfl.sync.idx.b32	%r467|%p112, %r67, %r34, %r20, -1;
	mad.lo.s32 	%r507, %r467, %r502, %r507;
$L__BB8_43:
	setp.lt.s32 	%p113, %r218, 7;
	@%p113 bra 	$L__BB8_45;
	shfl.sync.idx.b32	%r468|%p114, %r67, %r35, %r20, -1;
	mad.lo.s32 	%r507, %r468, %r503, %r507;
$L__BB8_45:
	setp.lt.s32 	%p115, %r218, 8;
	@%p115 bra 	$L__BB8_47;
	shfl.sync.idx.b32	%r469|%p116, %r67, %r36, %r20, -1;
	mad.lo.s32 	%r507, %r469, %r504, %r507;
$L__BB8_47:
	mad.lo.s32 	%r470, %r505, %r9, %r46;
	shl.b32 	%r471, %r470, 2;
	mov.u32 	%r472, _ZZ9cuda_gemmIiLi256ELi1ELi1ELi16ELi8ELi8ELi32ELi0ELi0EEviiiPT_S1_S1_iiE3Csh;
	add.s32 	%r473, %r472, %r471;
	ld.shared.u32 	%r474, [%r473];
	add.s32 	%r475, %r474, %r507;
	st.shared.u32 	[%r473], %r475;
	add.s32 	%r505, %r505, %r14;
	setp.lt.s32 	%p117, %r505, %r19;
	@%p117 bra 	$L__BB8_31;
	bra.uni 	$L__BB8_29;
$L__BB8_48:
	setp.gt.u32 	%p10, %r218, 31;
	@%p10 bra 	$L__BB8_66;
	add.s32 	%r244, %r11, 1;
	and.b32  	%r85, %r244, 7;
	add.s32 	%r245, %r11, 2;
	and.b32  	%r86, %r245, 7;
	add.s32 	%r246, %r11, 3;
	and.b32  	%r87, %r246, 7;
	add.s32 	%r247, %r11, 6;
	and.b32  	%r88, %r247, 7;
	add.s32 	%r248, %r11, -1;
	and.b32  	%r89, %r248, 7;
	setp.lt.u32 	%p11, %r17, %r218;
	selp.b32 	%r249, 0, %r218, %p11;
	sub.s32 	%r90, %r17, %r249;
	add.s32 	%r250, %r17, 1;
	setp.lt.u32 	%p12, %r250, %r218;
	selp.b32 	%r251, 0, %r218, %p12;
	sub.s32 	%r91, %r250, %r251;
	add.s32 	%r252, %r17, 2;
	setp.lt.u32 	%p13, %r252, %r218;
	selp.b32 	%r253, 0, %r218, %p13;
	sub.s32 	%r92, %r252, %r253;
	add.s32 	%r254, %r17, 3;
	setp.lt.u32 	%p14, %r254, %r218;
	selp.b32 	%r255, 0, %r218, %p14;
	sub.s32 	%r93, %r254, %r255;
	add.s32 	%r256, %r17, 4;
	setp.lt.u32 	%p15, %r256, %r218;
	selp.b32 	%r257, 0, %r218, %p15;
	sub.s32 	%r94, %r256, %r257;
	add.s32 	%r258, %r17, 5;
	setp.lt.u32 	%p16, %r258, %r218;
	selp.b32 	%r259, 0, %r218, %p16;
	sub.s32 	%r95, %r258, %r259;
	add.s32 	%r260, %r17, 6;
	setp.lt.u32 	%p17, %r260, %r218;
	selp.b32 	%r261, 0, %r218, %p17;
	sub.s32 	%r96, %r260, %r261;
	add.s32 	%r262, %r17, 7;
	setp.lt.u32 	%p18, %r262, %r218;
	selp.b32 	%r263, 0, %r218, %p18;
	sub.s32 	%r97, %r262, %r263;
	mov.b32 	%r550, 0;
$L__BB8_50:
	setp.eq.s32 	%p19, %r218, 0;
	add.s32 	%r168, %r550, %r11;
	mad.lo.s32 	%r169, %r168, %r218, %r18;
	@%p19 bra 	$L__BB8_52;
	add.s32 	%r264, %r169, %r17;
	shl.b32 	%r265, %r264, 2;
	mov.u32 	%r266, _ZZ9cuda_gemmIiLi256ELi1ELi1ELi16ELi8ELi8ELi32ELi0ELi0EEviiiPT_S1_S1_iiE3Ash;
	add.s32 	%r267, %r266, %r265;
	ld.shared.u32 	%r551, [%r267];
$L__BB8_52:
	setp.lt.u32 	%p20, %r218, 2;
	@%p20 bra 	$L__BB8_54;
	add.s32 	%r268, %r169, %r85;
	shl.b32 	%r269, %r268, 2;
	mov.u32 	%r270, _ZZ9cuda_gemmIiLi256ELi1ELi1ELi16ELi8ELi8ELi32ELi0ELi0EEviiiPT_S1_S1_iiE3Ash;
	add.s32 	%r271, %r270, %r269;
	ld.shared.u32 	%r548, [%r271];
$L__BB8_54:
	setp.lt.u32 	%p21, %r218, 3;
	@%p21 bra 	$L__BB8_56;
	add.s32 	%r272, %r169, %r86;
	shl.b32 	%r273, %r272, 2;
	mov.u32 	%r274, _ZZ9cuda_gemmIiLi256ELi1ELi1ELi16ELi8ELi8ELi32ELi0ELi0EEviiiPT_S1_S1_iiE3Ash;
	add.s32 	%r275, %r274, %r273;
	ld.shared.u32 	%r547, [%r275];
$L__BB8_56:
	setp.lt.u32 	%p22, %r218, 4;
	@%p22 bra 	$L__BB8_58;
	add.s32 	%r276, %r169, %r87;
	shl.b32 	%r277, %r276, 2;
	mov.u32 	%r278, _ZZ9cuda_gemmIiLi256ELi1ELi1ELi16ELi8ELi8ELi32ELi0ELi0EEviiiPT_S1_S1_iiE3Ash;
	add.s32 	%r279, %r278, %r277;
	ld.shared.u32 	%r546, [%r279];
$L__BB8_58:
	setp.lt.u32 	%p23, %r218, 5;
	@%p23 bra 	$L__BB8_60;
	xor.b32  	%r280, %r17, 4;
	add.s32 	%r281, %r169, %r280;
	shl.b32 	%r282, %r281, 2;
	mov.u32 	%r283, _ZZ9cuda_gemmIiLi256ELi1ELi1ELi16ELi8ELi8ELi32ELi0ELi0EEviiiPT_S1_S1_iiE3Ash;
	add.s32 	%r284, %r283, %r282;
	ld.shared.u32 	%r545, [%r284];
$L__BB8_60:
	setp.lt.u32 	%p24, %r218, 6;
	@%p24 bra 	$L__BB8_62;
	add.s32 	%r285, %r11, 5;
	and.b32  	%r286, %r285, 7;
	add.s32 	%r287, %r169, %r286;
	shl.b32 	%r288, %r287, 2;
	mov.u32 	%r289, _ZZ9cuda_gemmIiLi256ELi1ELi1ELi16ELi8ELi8ELi32ELi0ELi0EEviiiPT_S1_S1_iiE3Ash;
	add.s32 	%r290, %r289, %r288;
	ld.shared.u32 	%r544, [%r290];
$L__BB8_62:
	setp.lt.u32 	%p25, %r218, 7;
	@%p25 bra 	$L__BB8_64;
	add.s32 	%r291, %r169, %r88;
	shl.b32 	%r292, %r291, 2;
	mov.u32 	%r293, _ZZ9cuda_gemmIiLi256ELi1ELi1ELi16ELi8ELi8ELi32ELi0ELi0EEviiiPT_S1_S1_iiE3Ash;
	add.s32 	%r294, %r293, %r292;
	ld.shared.u32 	%r543, [%r294];
$L__BB8_64:
	setp.lt.u32 	%p26, %r218, 8;
	@%p26 bra 	$L__BB8_107;
	add.s32 	%r295, %r169, %r89;
	shl.b32 	%r296, %r295, 2;
	mov.u32 	%r297, _ZZ9cuda_gemmIiLi256ELi1ELi1ELi16ELi8ELi8ELi32ELi0ELi0EEviiiPT_S1_S1_iiE3Ash;
	add.s32 	%r298, %r297, %r296;
	ld.shared.u32 	%r542, [%r298];
	bra.uni 	$L__BB8_107;
$L__BB8_66:
	setp.lt.s32 	%p46, %r17, %r218;
	selp.b32 	%r318, 0, %r218, %p46;
	sub.s32 	%r98, %r17, %r318;
	add.s32 	%r319, %r17, 1;
	setp.lt.s32 	%p47, %r319, %r218;
	selp.b32 	%r320, 0, %r218, %p47;
	sub.s32 	%r99, %r319, %r320;
	add.s32 	%r321, %r17, 2;
	setp.lt.s32 	%p48, %r321, %r218;
	selp.b32 	%r322, 0, %r218, %p48;
	sub.s32 	%r100, %r321, %r322;
	add.s32 	%r323, %r17, 3;
	setp.lt.s32 	%p49, %r323, %r218;
	selp.b32 	%r324, 0, %r218, %p49;
	sub.s32 	%r101, %r323, %r324;
	add.s32 	%r325, %r17, 4;
	setp.lt.s32 	%p50, %r325, %r218;
	selp.b32 	%r326, 0, %r218, %p50;
	sub.s32 	%r102, %r325, %r326;
	add.s32 	%r327, %r17, 5;
	setp.lt.s32 	%p51, %r327, %r218;
	selp.b32 	%r328, 0, %r218, %p51;
	sub.s32 	%r103, %r327, %r328;
	add.s32 	%r329, %r17, 6;
	setp.lt.s32 	%p52, %r329, %r218;
	selp.b32 	%r330, 0, %r218, %p52;
	sub.s32 	%r104, %r329, %r330;
	add.s32 	%r331, %r17, 7;
	setp.lt.s32 	%p53, %r331, %r218;
	selp.b32 	%r332, 0, %r218, %p53;
	sub.s32 	%r105, %r331, %r332;
	shl.b32 	%r333, %r4, 8;
	sub.s32 	%r106, 8223, %r333;
	mov.b32 	%r522, 0;
$L__BB8_67:
	setp.lt.s32 	%p54, %r218, 1;
	add.s32 	%r116, %r522, %r11;
	mad.lo.s32 	%r117, %r116, %r218, %r18;
	@%p54 bra 	$L__BB8_69;
	add.s32 	%r334, %r117, %r17;
	shl.b32 	%r335, %r334, 2;
	mov.u32 	%r336, _ZZ9cuda_gemmIiLi256ELi1ELi1ELi16ELi8ELi8ELi32ELi0ELi0EEviiiPT_S1_S1_iiE3Ash;
	add.s32 	%r337, %r336, %r335;
	ld.shared.u32 	%r523, [%r337];
$L__BB8_69:
	setp.lt.s32 	%p55, %r218, 2;
	@%p55 bra 	$L__BB8_71;
	add.s32 	%r338, %r11, 1;
	and.b32  	%r339, %r338, 7;
	add.s32 	%r340, %r117, %r339;
	shl.b32 	%r341, %r340, 2;
	mov.u32 	%r342, _ZZ9cuda_gemmIiLi256ELi1ELi1ELi16ELi8ELi8ELi32ELi0ELi0EEviiiPT_S1_S1_iiE3Ash;
	add.s32 	%r343, %r342, %r341;
	ld.shared.u32 	%r524, [%r343];
$L__BB8_71:
	setp.lt.s32 	%p56, %r218, 3;
	@%p56 bra 	$L__BB8_73;
	add.s32 	%r344, %r11, 2;
	and.b32  	%r345, %r344, 7;
	add.s32 	%r346, %r117, %r345;
	shl.b32 	%r347, %r346, 2;
	mov.u32 	%r348, _ZZ9cuda_gemmIiLi256ELi1ELi1ELi16ELi8ELi8ELi32ELi0ELi0EEviiiPT_S1_S1_iiE3Ash;
	add.s32 	%r349, %r348, %r347;
	ld.shared.u32 	%r525, [%r349];
$L__BB8_73:
	setp.lt.s32 	%p57, %r218, 4;
	@%p57 bra 	$L__BB8_75;
	add.s32 	%r350, %r11, 3;
	and.b32  	%r351, %r350, 7;
	add.s32 	%r352, %r117, %r351;
	shl.b32 	%r353, %r352, 2;
	mov.u32 	%r354, _ZZ9cuda_gemmIiLi256ELi1ELi1ELi16ELi8ELi8ELi32ELi0ELi0EEviiiPT_S1_S1_iiE3Ash;
	add.s32 	%r355, %r354, %r353;
	ld.shared.u32 	%r526, [%r355];
$L__BB8_75:
	setp.lt.s32 	%p58, %r218, 5;
	@%p58 bra 	$L__BB8_77;
	xor.b32  	%r356, %r17, 4;
	add.s32 	%r357, %r117, %r356;
	shl.b32 	%r358, %r357, 2;
	mov.u32 	%r359, _ZZ9cuda_gemmIiLi256ELi1ELi1ELi16ELi8ELi8ELi32ELi0ELi0EEviiiPT_S1_S1_iiE3Ash;
	add.s32 	%r360, %r359, %r358;
	ld.shared.u32 	%r527, [%r360];
$L__BB8_77:
	setp.lt.s32 	%p59, %r218, 6;
	@%p59 bra 	$L__BB8_79;
	add.s32 	%r361, %r11, 5;
	and.b32  	%r362, %r361, 7;
	add.s32 	%r363, %r117, %r362;
	shl.b32 	%r364, %r363, 2;
	mov.u32 	%r365, _ZZ9cuda_gemmIiLi256ELi1ELi1ELi16ELi8ELi8ELi32ELi0ELi0EEviiiPT_S1_S1_iiE3Ash;
	add.s32 	%r366, %r365, %r364;
	ld.shared.u32 	%r528, [%r366];
$L__BB8_79:
	setp.lt.s32 	%p60, %r218, 7;
	@%p60 bra 	$L__BB8_81;
	add.s32 	%r367, %r11, 6;
	and.b32  	%r368, %r367, 7;
	add.s32 	%r369, %r117, %r368;
	shl.b32 	%r370, %r369, 2;
	mov.u32 	%r371, _ZZ9cuda_gemmIiLi256ELi1ELi1ELi16ELi8ELi8ELi32ELi0ELi0EEviiiPT_S1_S1_iiE3Ash;
	add.s32 	%r372, %r371, %r370;
	ld.shared.u32 	%r529, [%r372];
$L__BB8_81:
	setp.lt.s32 	%p61, %r218, 8;
	@%p61 bra 	$L__BB8_83;
	add.s32 	%r373, %r11, -1;
	and.b32  	%r374, %r373, 7;
	add.s32 	%r375, %r117, %r374;
	shl.b32 	%r376, %r375, 2;
	mov.u32 	%r377, _ZZ9cuda_gemmIiLi256ELi1ELi1ELi16ELi8ELi8ELi32ELi0ELi0EEviiiPT_S1_S1_iiE3Ash;
	add.s32 	%r378, %r377, %r376;
	ld.shared.u32 	%r530, [%r378];
$L__BB8_83:
	setp.lt.s32 	%p62, %r12, %r19;
	@%p62 bra 	$L__BB8_85;
$L__BB8_84:
	add.s32 	%r522, %r522, %r10;
	setp.lt.s32 	%p83, %r522, %r9;
	@%p83 bra 	$L__BB8_67;
	bra.uni 	$L__BB8_127;
$L__BB8_85:
	rem.s32 	%r379, %r2, %r218;
	shl.b32 	%r380, %r379, 2;
	mov.u32 	%r381, _ZZ9cuda_gemmIiLi256ELi1ELi1ELi16ELi8ELi8ELi32ELi0ELi0EEviiiPT_S1_S1_iiE11kron_fac_sh;
	add.s32 	%r135, %r381, %r380;
	mov.u32 	%r531, %r12;
$L__BB8_86:
	mad.lo.s32 	%r383, %r531, 36, %r135;
	ld.shared.u32 	%r137, [%r383];
	mov.b32 	%r533, 0;
	@%p54 bra 	$L__BB8_88;
	shfl.sync.idx.b32	%r384|%p64, %r137, %r98, %r20, -1;
	mul.lo.s32 	%r533, %r384, %r523;
$L__BB8_88:
	@%p55 bra 	$L__BB8_90;
	shfl.sync.idx.b32	%r385|%p66, %r137, %r99, %r20, -1;
	mad.lo.s32 	%r533, %r385, %r524, %r533;
$L__BB8_90:
	@%p56 bra 	$L__BB8_92;
	shfl.sync.idx.b32	%r386|%p68, %r137, %r100, %r20, -1;
	mad.lo.s32 	%r533, %r386, %r525, %r533;
$L__BB8_92:
	@%p57 bra 	$L__BB8_94;
	shfl.sync.idx.b32	%r387|%p70, %r137, %r101, %r20, -1;
	mad.lo.s32 	%r533, %r387, %r526, %r533;
$L__BB8_94:
	@%p58 bra 	$L__BB8_96;
	shfl.sync.idx.b32	%r388|%p72, %r137, %r102, %r20, -1;
	mad.lo.s32 	%r533, %r388, %r527, %r533;
$L__BB8_96:
	setp.lt.s32 	%p73, %r218, 6;
	@%p73 bra 	$L__BB8_98;
	shfl.sync.idx.b32	%r389|%p74, %r137, %r103, %r20, -1;
	mad.lo.s32 	%r533, %r389, %r528, %r533;
$L__BB8_98:
	setp.lt.s32 	%p75, %r218, 7;
	@%p75 bra 	$L__BB8_100;
	shfl.sync.idx.b32	%r390|%p76, %r137, %r104, %r20, -1;
	mad.lo.s32 	%r533, %r390, %r529, %r533;
$L__BB8_100:
	setp.lt.s32 	%p77, %r218, 8;
	@%p77 bra 	$L__BB8_102;
	shfl.sync.idx.b32	%r391|%p78, %r137, %r105, %r20, -1;
	mad.lo.s32 	%r533, %r391, %r530, %r533;
$L__BB8_102:
	mov.u32 	%r539, %r3;
$L__BB8_103:
	shr.u32 	%r155, %r539, 1;
	shfl.sync.down.b32	%r392|%p79, %r533, %r155, %r106, -1;
	add.s32 	%r533, %r392, %r533;
	setp.gt.u32 	%p80, %r539, 3;
	mov.u32 	%r539, %r155;
	@%p80 bra 	$L__BB8_103;
	rem.u32 	%r393, %r2, %r4;
	setp.eq.s32 	%p81, %r393, 0;
	@%p81 bra 	$L__BB8_105;
	bra.uni 	$L__BB8_106;
$L__BB8_105:
	mad.lo.s32 	%r394, %r531, %r9, %r116;
	shl.b32 	%r395, %r394, 2;
	mov.u32 	%r396, _ZZ9cuda_gemmIiLi256ELi1ELi1ELi16ELi8ELi8ELi32ELi0ELi0EEviiiPT_S1_S1_iiE3Csh;
	add.s32 	%r397, %r396, %r395;
	st.shared.u32 	[%r397], %r533;
$L__BB8_106:
	add.s32 	%r531, %r531, %r14;
	setp.lt.s32 	%p82, %r531, %r19;
	@%p82 bra 	$L__BB8_86;
	bra.uni 	$L__BB8_84;
$L__BB8_107:
	setp.lt.s32 	%p27, %r12, %r19;
	@%p27 bra 	$L__BB8_108;
	bra.uni 	$L__BB8_126;
$L__BB8_108:
	rem.u32 	%r299, %r2, %r218;
	shl.b32 	%r300, %r299, 2;
	mov.u32 	%r301, _ZZ9cuda_gemmIiLi256ELi1ELi1ELi16ELi8ELi8ELi32ELi0ELi0EEviiiPT_S1_S1_iiE11kron_fac_sh;
	add.s32 	%r170, %r301, %r300;
	mov.u32 	%r559, %r12;
$L__BB8_109:
	mad.lo.s32 	%r303, %r559, 36, %r170;
	ld.shared.u32 	%r188, [%r303];
	mov.b32 	%r561, 0;
	@%p19 bra 	$L__BB8_111;
	shfl.sync.idx.b32	%r304|%p29, %r188, %r90, %r20, -1;
	mul.lo.s32 	%r561, %r304, %r551;
$L__BB8_111:
	@%p20 bra 	$L__BB8_113;
	shfl.sync.idx.b32	%r305|%p31, %r188, %r91, %r20, -1;
	mad.lo.s32 	%r561, %r305, %r548, %r561;
$L__BB8_113:
	@%p21 bra 	$L__BB8_115;
	shfl.sync.idx.b32	%r306|%p33, %r188, %r92, %r20, -1;
	mad.lo.s32 	%r561, %r306, %r547, %r561;
$L__BB8_115:
	@%p22 bra 	$L__BB8_117;
	shfl.sync.idx.b32	%r307|%p35, %r188, %r93, %r20, -1;
	mad.lo.s32 	%r561, %r307, %r546, %r561;
$L__BB8_117:
	@%p23 bra 	$L__BB8_119;
	shfl.sync.idx.b32	%r308|%p37, %r188, %r94, %r20, -1;
	mad.lo.s32 	%r561, %r308, %r545, %r561;
$L__BB8_119:
	@%p24 bra 	$L__BB8_121;
	shfl.sync.idx.b32	%r309|%p39, %r188, %r95, %r20, -1;
	mad.lo.s32 	%r561, %r309, %r544, %r561;
$L__BB8_121:
	setp.lt.u32 	%p40, %r218, 7;
	@%p40 bra 	$L__BB8_123;
	shfl.sync.idx.b32	%r310|%p41, %r188, %r96, %r20, -1;
	mad.lo.s32 	%r561, %r310, %r543, %r561;
$L__BB8_123:
	setp.lt.u32 	%p42, %r218, 8;
	@%p42 bra 	$L__BB8_125;
	shfl.sync.idx.b32	%r311|%p43, %r188, %r97, %r20, -1;
	mad.lo.s32 	%r561, %r311, %r542, %r561;
$L__BB8_125:
	mad.lo.s32 	%r312, %r559, %r9, %r168;
	shl.b32 	%r313, %r312, 2;
	mov.u32 	%r314, _ZZ9cuda_gemmIiLi256ELi1ELi1ELi16ELi8ELi8ELi32ELi0ELi0EEviiiPT_S1_S1_iiE3Csh;
	add.s32 	%r315, %r314, %r313;
	st.shared.u32 	[%r315], %r561;
	add.s32 	%r559, %r559, %r14;
	setp.lt.s32 	%p44, %r559, %r19;
	@%p44 bra 	$L__BB8_109;
$L__BB8_126:
	add.s32 	%r550, %r550, %r10;
	setp.lt.s32 	%p45, %r550, %r9;
	@%p45 bra 	$L__BB8_50;
$L__BB8_127:
	setp.gt.u32 	%p119, %r569, 15;
	bar.sync 	0;
	@%p119 bra 	$L__BB8_130;
	mul.lo.s32 	%r476, %r9, %r16;
	mad.lo.s32 	%r207, %r15, %r215, %r476;
	div.s32 	%r208, %r216, %r218;
	shl.b32 	%r477, %r569, 2;
	mov.u32 	%r478, _ZZ9cuda_gemmIiLi256ELi1ELi1ELi16ELi8ELi8ELi32ELi0ELi0EEviiiPT_S1_S1_iiE3Csh;
	add.s32 	%r568, %r478, %r477;
	shl.b32 	%r210, %r13, 2;
	cvta.to.global.u64 	%rd3, %rd6;
$L__BB8_129:
	div.s32 	%r479, %r569, %r9;
	mad.lo.s32 	%r480, %r208, %r479, %r207;
	mul.lo.s32 	%r481, %r479, %r9;
	sub.s32 	%r482, %r569, %r481;
	add.s32 	%r483, %r480, %r482;
	ld.shared.u32 	%r484, [%r568];
	mul.wide.s32 	%rd11, %r483, 4;
	add.s64 	%rd12, %rd3, %rd11;
	st.global.u32 	[%rd12], %r484;
	add.s32 	%r569, %r569, %r13;
	add.s32 	%r568, %r568, %r210;
	setp.lt.u32 	%p120, %r569, 16;
	@%p120 bra 	$L__BB8_129;
$L__BB8_130:
	ret;

}
	// .globl	_Z9cuda_gemmIiLi256ELi1ELi1ELi16ELi8ELi8ELi32ELi0ELi1EEviiiPT_S1_S1_ii
.visible .entry _Z9cuda_gemmIiLi256ELi1ELi1ELi16ELi8ELi8ELi32ELi0ELi1EEviiiPT_S1_S1_ii(
	.param .u32 _Z9cuda_gemmIiLi256ELi1ELi1ELi16ELi8ELi8ELi32ELi0ELi1EEviiiPT_S1_S1_ii_param_0,
	.param .u32 _Z9cuda_gemmIiLi256ELi1ELi1ELi16ELi8ELi8ELi32ELi0ELi1EEviiiPT_S1_S1_ii_param_1,
	.param .u32 _Z9cuda_gemmIiLi256ELi1ELi1ELi16ELi8ELi8ELi32ELi0ELi1EEviiiPT_S1_S1_ii_param_2,
	.param .u64 .ptr .align 1 _Z9cuda_gemmIiLi256ELi1ELi1ELi16ELi8ELi8ELi32ELi0ELi1EEviiiPT_S1_S1_ii_param_3,
	.param .u64 .ptr .align 1 _Z9cuda_gemmIiLi256ELi1ELi1ELi16ELi8ELi8ELi32ELi0ELi1EEviiiPT_S1_S1_ii_param_4,
	.param .u64 .ptr .align 1 _Z9cuda_gemmIiLi256ELi1ELi1ELi16ELi8ELi8ELi32ELi0ELi1EEviiiPT_S1_S1_ii_param_5,
	.param .u32 _Z9cuda_gemmIiLi256ELi1ELi1ELi16ELi8ELi8ELi32ELi0ELi1EEviiiPT_S1_S1_ii_param_6,
	.param .u32 _Z9cuda_gemmIiLi256ELi1ELi1ELi16ELi8ELi8ELi32ELi0ELi1EEviiiPT_S1_S1_ii_param_7
)
.maxntid 256
{
	.reg .pred 	%p<23>;
	.reg .b32 	%r<187>;
	.reg .b64 	%rd<25>;
	// demoted variable
	.shared .align 128 .b8 _ZZ9cuda_gemmIiLi256ELi1ELi1ELi16ELi8ELi8ELi32ELi0ELi1EEviiiPT_S1_S1_iiE11kron_fac_sh[288];
	// demoted variable
	.shared .align 128 .b8 _ZZ9cuda_gemmIiLi256ELi1ELi1ELi16ELi8ELi8ELi32ELi0ELi1EEviiiPT_S1_S1_iiE3Ash[64];
	// demoted variable
	.shared .align 128 .b8 _ZZ9cuda_gemmIiLi256ELi1ELi1ELi16ELi8ELi8ELi32ELi0ELi1EEviiiPT_S1_S1_iiE3Csh[64];
	ld.param.u32 	%r69, [_Z9cuda_gemmIiLi256ELi1ELi1ELi16ELi8ELi8ELi32ELi0ELi1EEviiiPT_S1_S1_ii_param_1];
	ld.param.u32 	%r70, [_Z9cuda_gemmIiLi256ELi1ELi1ELi16ELi8ELi8ELi32ELi0ELi1EEviiiPT_S1_S1_ii_param_2];
	ld.param.u64 	%rd8, [_Z9cuda_gemmIiLi256ELi1ELi1ELi16ELi8ELi8ELi32ELi0ELi1EEviiiPT_S1_S1_ii_param_3];
	ld.param.u64 	%rd10, [_Z9cuda_gemmIiLi256ELi1ELi1ELi16ELi8ELi8ELi32ELi0ELi1EEviiiPT_S1_S1_ii_param_4];
	ld.param.u64 	%rd9, [_Z9cuda_gemmIiLi256ELi1ELi1ELi16ELi8ELi8ELi32ELi0ELi1EEviiiPT_S1_S1_ii_param_5];
	cvta.to.global.u64 	%rd1, %rd10;
	mov.u32 	%r186, %tid.x;
	setp.gt.u32 	%p1, %r186, 63;
	@%p1 bra 	$L__BB9_7;
	mov.u32 	%r2, %ntid.x;
	add.s32 	%r71, %r186, %r2;
	max.u32 	%r72, %r71, 64;
	setp.lt.u32 	%p2, %r71, 64;
	selp.u32 	%r73, 1, 0, %p2;
	add.s32 	%r74, %r71, %r73;
	sub.s32 	%r75, %r72, %r74;
	div.u32 	%r76, %r75, %r2;
	add.s32 	%r3, %r76, %r73;
	and.b32  	%r77, %r3, 3;
	setp.eq.s32 	%p3, %r77, 3;
	mov.u32 	%r174, %r186;
	@%p3 bra 	$L__BB9_4;
	mul.wide.u32 	%rd11, %r186, 4;
	add.s64 	%rd24, %rd1, %rd11;
	mul.wide.u32 	%rd3, %r2, 4;
	add.s32 	%r78, %r3, 1;
	and.b32  	%r79, %r78, 3;
	neg.s32 	%r172, %r79;
	mov.u32 	%r174, %r186;
$L__BB9_3:
	.pragma "nounroll";
	ld.global.u32 	%r80, [%rd24];
	and.b32  	%r81, %r174, 7;
	mov.u32 	%r82, _ZZ9cuda_gemmIiLi256ELi1ELi1ELi16ELi8ELi8ELi32ELi0ELi1EEviiiPT_S1_S1_iiE11kron_fac_sh;
	mad.lo.s32 	%r83, %r81, 36, %r82;
	shr.u32 	%r84, %r174, 1;
	and.b32  	%r85, %r84, 2147483644;
	add.s32 	%r86, %r83, %r85;
	st.shared.u32 	[%r86], %r80;
	add.s32 	%r174, %r174, %r2;
	add.s64 	%rd24, %rd24, %rd3;
	add.s32 	%r172, %r172, 1;
	setp.ne.s32 	%p4, %r172, 0;
	@%p4 bra 	$L__BB9_3;
$L__BB9_4:
	setp.lt.u32 	%p5, %r3, 3;
	@%p5 bra 	$L__BB9_7;
	shl.b32 	%r87, %r2, 1;
	add.s32 	%r177, %r174, %r87;
	shl.b32 	%r11, %r2, 2;
	mad.lo.s32 	%r176, %r2, 3, %r174;
	add.s32 	%r175, %r2, %r174;
$L__BB9_6:
	mul.wide.u32 	%rd12, %r174, 4;
	add.s64 	%rd13, %rd1, %rd12;
	ld.global.u32 	%r88, [%rd13];
	and.b32  	%r89, %r174, 7;
	mov.u32 	%r90, _ZZ9cuda_gemmIiLi256ELi1ELi1ELi16ELi8ELi8ELi32ELi0ELi1EEviiiPT_S1_S1_iiE11kron_fac_sh;
	mad.lo.s32 	%r91, %r89, 36, %r90;
	shr.u32 	%r92, %r174, 1;
	and.b32  	%r93, %r92, 2147483644;
	add.s32 	%r94, %r91, %r93;
	st.shared.u32 	[%r94], %r88;
	add.s32 	%r95, %r174, %r2;
	mul.wide.u32 	%rd14, %r175, 4;
	add.s64 	%rd15, %rd1, %rd14;
	ld.global.u32 	%r96, [%rd15];
	and.b32  	%r97, %r175, 7;
	mad.lo.s32 	%r98, %r97, 36, %r90;
	shr.u32 	%r99, %r175, 1;
	and.b32  	%r100, %r99, 2147483644;
	add.s32 	%r101, %r98, %r100;
	st.shared.u32 	[%r101], %r96;
	add.s32 	%r102, %r95, %r2;
	mul.wide.u32 	%rd16, %r177, 4;
	add.s64 	%rd17, %rd1, %rd16;
	ld.global.u32 	%r103, [%rd17];
	and.b32  	%r104, %r177, 7;
	mad.lo.s32 	%r105, %r104, 36, %r90;
	shr.u32 	%r106, %r177, 1;
	and.b32  	%r107, %r106, 2147483644;
	add.s32 	%r108, %r105, %r107;
	st.shared.u32 	[%r108], %r103;
	add.s32 	%r109, %r102, %r2;
	mul.wide.u32 	%rd18, %r176, 4;
	add.s64 	%rd19, %rd1, %rd18;
	ld.global.u32 	%r110, [%rd19];
	and.b32  	%r111, %r176, 7;
	mad.lo.s32 	%r112, %r111, 36, %r90;
	shr.u32 	%r113, %r176, 1;
	and.b32  	%r114, %r113, 2147483644;
	add.s32 	%r115, %r112, %r114;
	st.shared.u32 	[%r115], %r110;
	add.s32 	%r174, %r109, %r2;
	add.s32 	%r177, %r177, %r11;
	add.s32 	%r176, %r176, %r11;
	add.s32 	%r175, %r175, %r11;
	setp.lt.u32 	%p6, %r174, 64;
	@%p6 bra 	$L__BB9_6;
$L__BB9_7:
	and.b32  	%r22, %r186, 1;
	mov.u32 	%r23, %ntid.x;
	mov.u32 	%r24, %ctaid.y;
	mov.u32 	%r116, %nctaid.y;
	setp.ge.u32 	%p7, %r24, %r116;
	@%p7 bra 	$L__BB9_19;
	mov.u32 	%r25, %ctaid.x;
	setp.gt.u32 	%p8, %r186, 15;
	@%p8 bra 	$L__BB9_13;
	shl.b32 	%r117, %r25, 4;
	shl.b32 	%r26, %r186, 2;
	mov.u32 	%r118, _ZZ9cuda_gemmIiLi256ELi1ELi1ELi16ELi8ELi8ELi32ELi0ELi1EEviiiPT_S1_S1_iiE3Ash;
	add.s32 	%r180, %r118, %r26;
	shl.b32 	%r28, %r23, 2;
	mad.lo.s32 	%r119, %r24, %r70, %r186;
	add.s32 	%r179, %r119, %r117;
	cvta.to.global.u64 	%rd6, %rd8;
	mov.u32 	%r181, %r186;
$L__BB9_10:
	mul.wide.s32 	%rd20, %r179, 4;
	add.s64 	%rd21, %rd6, %rd20;
	ld.global.u32 	%r120, [%rd21];
	st.shared.u32 	[%r180], %r120;
	add.s32 	%r181, %r181, %r23;
	add.s32 	%r180, %r180, %r28;
	add.s32 	%r179, %r179, %r23;
	setp.lt.u32 	%p9, %r181, 16;
	@%p9 bra 	$L__BB9_10;
	mov.u32 	%r121, _ZZ9cuda_gemmIiLi256ELi1ELi1ELi16ELi8ELi8ELi32ELi0ELi1EEviiiPT_S1_S1_iiE3Csh;
	add.s32 	%r182, %r121, %r26;
	mov.u32 	%r183, %r186;
$L__BB9_12:
	mov.b32 	%r122, 0;
	st.shared.u32 	[%r182], %r122;
	add.s32 	%r183, %r183, %r23;
	add.s32 	%r182, %r182, %r28;
	setp.lt.u32 	%p10, %r183, 16;
	@%p10 bra 	$L__BB9_12;
$L__BB9_13:
	setp.gt.u32 	%p11, %r186, 15;
	bar.sync 	0;
	or.b32  	%r41, %r22, 4;
	add.s32 	%r123, %r22, -1;
	and.b32  	%r42, %r123, 7;
	@%p11 bra 	$L__BB9_16;
	shl.b32 	%r124, %r22, 3;
	mov.u32 	%r125, _ZZ9cuda_gemmIiLi256ELi1ELi1ELi16ELi8ELi8ELi32ELi0ELi1EEviiiPT_S1_S1_iiE3Ash;
	mad.lo.s32 	%r126, %r22, 36, %r125;
	ld.shared.u32 	%r43, [%r126];
	ld.shared.u32 	%r44, [%r126+4];
	ld.shared.u32 	%r45, [%r126+8];
	ld.shared.u32 	%r46, [%r126+12];
	or.b32  	%r127, %r124, %r41;
	shl.b32 	%r128, %r127, 2;
	add.s32 	%r129, %r125, %r128;
	ld.shared.u32 	%r47, [%r129];
	ld.shared.u32 	%r48, [%r126+20];
	ld.shared.u32 	%r49, [%r126+24];
	or.b32  	%r130, %r124, %r42;
	shl.b32 	%r131, %r130, 2;
	add.s32 	%r132, %r125, %r131;
	ld.shared.u32 	%r50, [%r132];
	shr.u32 	%r51, %r23, 1;
	shr.u32 	%r184, %r186, 1;
	shl.b32 	%r133, %r186, 2;
	and.b32  	%r134, %r133, 28;
	mov.u32 	%r135, _ZZ9cuda_gemmIiLi256ELi1ELi1ELi16ELi8ELi8ELi32ELi0ELi1EEviiiPT_S1_S1_iiE11kron_fac_sh;
	add.s32 	%r53, %r135, %r134;
	or.b32  	%r54, %r22, 6;
	add.s32 	%r55, %r22, 5;
	add.s32 	%r56, %r22, 3;
	or.b32  	%r57, %r22, 2;
	add.s32 	%r58, %r22, 1;
$L__BB9_15:
	mad.lo.s32 	%r136, %r184, 36, %r53;
	ld.shared.u32 	%r137, [%r136];
	shfl.sync.idx.b32	%r138|%p12, %r137, %r22, 6175, -1;
	mul.lo.s32 	%r139, %r138, %r43;
	shfl.sync.idx.b32	%r140|%p13, %r137, %r58, 6175, -1;
	mad.lo.s32 	%r141, %r140, %r44, %r139;
	shfl.sync.idx.b32	%r142|%p14, %r137, %r57, 6175, -1;
	mad.lo.s32 	%r143, %r142, %r45, %r141;
	shfl.sync.idx.b32	%r144|%p15, %r137, %r56, 6175, -1;
	mad.lo.s32 	%r145, %r144, %r46, %r143;
	shfl.sync.idx.b32	%r146|%p16, %r137, %r41, 6175, -1;
	mad.lo.s32 	%r147, %r146, %r47, %r145;
	shfl.sync.idx.b32	%r148|%p17, %r137, %r55, 6175, -1;
	mad.lo.s32 	%r149, %r148, %r48, %r147;
	shfl.sync.idx.b32	%r150|%p18, %r137, %r54, 6175, -1;
	mad.lo.s32 	%r151, %r150, %r49, %r149;
	shfl.sync.idx.b32	%r152|%p19, %r137, %r42, 6175, -1;
	mad.lo.s32 	%r153, %r152, %r50, %r151;
	shl.b32 	%r154, %r22, 2;
	shl.b32 	%r155, %r184, 3;
	or.b32  	%r156, %r155, %r154;
	mov.u32 	%r157, _ZZ9cuda_gemmIiLi256ELi1ELi1ELi16ELi8ELi8ELi32ELi0ELi1EEviiiPT_S1_S1_iiE3Csh;
	add.s32 	%r158, %r157, %r156;
	ld.shared.u32 	%r159, [%r158];
	add.s32 	%r160, %r159, %r153;
	st.shared.u32 	[%r158], %r160;
	add.s32 	%r184, %r184, %r51;
	setp.lt.u32 	%p20, %r184, 8;
	@%p20 bra 	$L__BB9_15;
$L__BB9_16:
	setp.gt.u32 	%p21, %r186, 15;
	bar.sync 	0;
	@%p21 bra 	$L__BB9_19;
	shl.b32 	%r161, %r25, 1;
	mad.lo.s32 	%r61, %r24, %r69, %r161;
	shl.b32 	%r162, %r186, 2;
	mov.u32 	%r163, _ZZ9cuda_gemmIiLi256ELi1ELi1ELi16ELi8ELi8ELi32ELi0ELi1EEviiiPT_S1_S1_iiE3Csh;
	add.s32 	%r185, %r163, %r162;
	shl.b32 	%r63, %r23, 2;
	cvta.to.global.u64 	%rd7, %rd9;
	shr.s32 	%r164, %r70, 31;
	shr.u32 	%r165, %r164, 29;
	add.s32 	%r166, %r70, %r165;
	shr.s32 	%r64, %r166, 3;
$L__BB9_18:
	shr.u32 	%r167, %r186, 1;
	and.b32  	%r168, %r186, 1;
	add.s32 	%r169, %r61, %r168;
	mad.lo.s32 	%r170, %r167, %r64, %r169;
	ld.shared.u32 	%r171, [%r185];
	mul.wide.s32 	%rd22, %r170, 4;
	add.s64 	%rd23, %rd7, %rd22;
	st.global.u32 	[%rd23], %r171;
	add.s32 	%r186, %r186, %r23;
	add.s32 	%r185, %r185, %r63;
	setp.lt.u32 	%p22, %r186, 16;
	@%p22 bra 	$L__BB9_18;
$L__BB9_19:
	ret;

}
	// .globl	_Z9cuda_gemmIiLi256ELi1ELi1ELi16ELi8ELi8ELi32ELi1ELi0EEviiiPT_S1_S1_ii
.visible .entry _Z9cuda_gemmIiLi256ELi1ELi1ELi16ELi8ELi8ELi32ELi1ELi0EEviiiPT_S1_S1_ii(
	.param .u32 _Z9cuda_gemmIiLi256ELi1ELi1ELi16ELi8ELi8ELi32ELi1ELi0EEviiiPT_S1_S1_ii_param_0,
	.param .u32 _Z9cuda_gemmIiLi256ELi1ELi1ELi16ELi8ELi8ELi32ELi1ELi0EEviiiPT_S1_S1_ii_param_1,
	.param .u32 _Z9cuda_gemmIiLi256ELi1ELi1ELi16ELi8ELi8ELi32ELi1ELi0EEviiiPT_S1_S1_ii_param_2,
	.param .u64 .ptr .align 1 _Z9cuda_gemmIiLi256ELi1ELi1ELi16ELi8ELi8ELi32ELi1ELi0EEviiiPT_S1_S1_ii_param_3,
	.param .u64 .ptr .align 1 _Z9cuda_gemmIiLi256ELi1ELi1ELi16ELi8ELi8ELi32ELi1ELi0EEviiiPT_S1_S1_ii_param_4,
	.param .u64 .ptr .align 1 _Z9cuda_gemmIiLi256ELi1ELi1ELi16ELi8ELi8ELi32ELi1ELi0EEviiiPT_S1_S1_ii_param_5,
	.param .u32 _Z9cuda_gemmIiLi256ELi1ELi1ELi16ELi8ELi8ELi32ELi1ELi0EEviiiPT_S1_S1_ii_param_6,
	.param .u32 _Z9cuda_gemmIiLi256ELi1ELi1ELi16ELi8ELi8ELi32ELi1ELi0EEviiiPT_S1_S1_ii_param_7
)
.maxntid 256
{
	.reg .pred 	%p<121>;
	.reg .b32 	%r<560>;
	.reg .b64 	%rd<17>;
	// demoted variable
	.shared .align 128 .b8 _ZZ9cuda_gemmIiLi256ELi1ELi1ELi16ELi8ELi8ELi32ELi1ELi0EEviiiPT_S1_S1_iiE11kron_fac_sh[288];
	// demoted variable
	.shared .align 128 .b8 _ZZ9cuda_gemmIiLi256ELi1ELi1ELi16ELi8ELi8ELi32ELi1ELi0EEviiiPT_S1_S1_iiE3Ash[64];
	// demoted variable
	.shared .align 128 .b8 _ZZ9cuda_gemmIiLi256ELi1ELi1ELi16ELi8ELi8ELi32ELi1ELi0EEviiiPT_S1_S1_iiE3Csh[64];
	ld.param.u64 	%rd7, [_Z9cuda_gemmIiLi256ELi1ELi1ELi16ELi8ELi8ELi32ELi1ELi0EEviiiPT_S1_S1_ii_param_3];
	ld.param.u64 	%rd8, [_Z9cuda_gemmIiLi256ELi1ELi1ELi16ELi8ELi8ELi32ELi1ELi0EEviiiPT_S1_S1_ii_param_4];
	ld.param.u64 	%rd9, [_Z9cuda_gemmIiLi256ELi1ELi1ELi16ELi8ELi8ELi32ELi1ELi0EEviiiPT_S1_S1_ii_param_5];
	ld.param.u32 	%r222, [_Z9cuda_gemmIiLi256ELi1ELi1ELi16ELi8ELi8ELi32ELi1ELi0EEviiiPT_S1_S1_ii_param_6];
	ld.param.u32 	%r223, [_Z9cuda_gemmIiLi256ELi1ELi1ELi16ELi8ELi8ELi32ELi1ELi0EEviiiPT_S1_S1_ii_param_7];
	mov.u32 	%r559, %tid.x;
	and.b32  	%r2, %r559, 31;
	setp.lt.s32 	%p1, %r223, 16;
	shr.u32 	%r3, %r223, 4;
	selp.b32 	%r4, 1, %r3, %p1;
	mul.lo.s32 	%r5, %r223, %r222;
	setp.ge.u32 	%p2, %r559, %r5;
	@%p2 bra 	$L__BB10_3;
	mov.u32 	%r6, %ntid.x;
	cvta.to.global.u64 	%rd1, %rd8;
	mov.u32 	%r475, %r559;
$L__BB10_2:
	mul.wide.u32 	%rd10, %r475, 4;
	add.s64 	%rd11, %rd1, %rd10;
	ld.global.u32 	%r224, [%rd11];
	rem.u32 	%r225, %r475, %r222;
	mov.u32 	%r226, _ZZ9cuda_gemmIiLi256ELi1ELi1ELi16ELi8ELi8ELi32ELi1ELi0EEviiiPT_S1_S1_iiE11kron_fac_sh;
	mad.lo.s32 	%r227, %r225, 36, %r226;
	div.u32 	%r228, %r475, %r223;
	shl.b32 	%r229, %r228, 2;
	add.s32 	%r230, %r227, %r229;
	st.shared.u32 	[%r230], %r224;
	add.s32 	%r475, %r475, %r6;
	setp.lt.u32 	%p3, %r475, %r5;
	@%p3 bra 	$L__BB10_2;
$L__BB10_3:
	div.s32 	%r9, 16, %r223;
	mul.lo.s32 	%r231, %r9, %r4;
	min.s32 	%r10, %r231, 256;
	div.u32 	%r12, %r559, %r10;
	mul.lo.s32 	%r232, %r12, %r10;
	sub.s32 	%r233, %r559, %r232;
	div.u32 	%r11, %r233, %r4;
	mov.u32 	%r13, %ntid.x;
	div.u32 	%r14, %r13, %r10;
	mov.u32 	%r15, %ctaid.y;
	mov.u32 	%r234, %nctaid.y;
	setp.ge.u32 	%p4, %r15, %r234;
	@%p4 bra 	$L__BB10_130;
	setp.gt.u32 	%p5, %r559, 15;
	and.b32  	%r16, %r11, 7;
	rem.u32 	%r235, %r559, %r4;
	shl.b32 	%r17, %r235, 3;
	min.s32 	%r18, %r222, 8;
	shl.b32 	%r236, %r223, 8;
	sub.s32 	%r19, 8223, %r236;
	@%p5 bra 	$L__BB10_9;
	shl.b32 	%r20, %r15, 4;
	cvta.to.global.u64 	%rd2, %rd7;
	mov.u32 	%r476, %r559;
$L__BB10_6:
	add.s32 	%r237, %r20, %r476;
	mul.wide.u32 	%rd12, %r237, 4;
	add.s64 	%rd13, %rd2, %rd12;
	ld.global.u32 	%r238, [%rd13];
	shl.b32 	%r239, %r476, 2;
	mov.u32 	%r240, _ZZ9cuda_gemmIiLi256ELi1ELi1ELi16ELi8ELi8ELi32ELi1ELi0EEviiiPT_S1_S1_iiE3Ash;
	add.s32 	%r241, %r240, %r239;
	st.shared.u32 	[%r241], %r238;
	add.s32 	%r476, %r476, %r13;
	setp.lt.u32 	%p6, %r476, 16;
	@%p6 bra 	$L__BB10_6;
	mov.u32 	%r243, _ZZ9cuda_gemmIiLi256ELi1ELi1ELi16ELi8ELi8ELi32ELi1ELi0EEviiiPT_S1_S1_iiE3Csh;
	mov.u32 	%r477, %r559;
$L__BB10_8:
	shl.b32 	%r242, %r477, 2;
	add.s32 	%r244, %r243, %r242;
	mov.b32 	%r245, 0;
	st.shared.u32 	[%r244], %r245;
	add.s32 	%r477, %r477, %r13;
	setp.lt.u32 	%p7, %r477, 16;
	@%p7 bra 	$L__BB10_8;
$L__BB10_9:
	setp.lt.s32 	%p8, %r9, 1;
	bar.sync 	0;
	@%p8 bra 	$L__BB10_127;
	setp.ne.s32 	%p9, %r4, 1;
	@%p9 bra 	$L__BB10_48;
	add.s32 	%r398, %r11, 1;
	and.b32  	%r25, %r398, 7;
	add.s32 	%r399, %r11, 2;
	and.b32  	%r26, %r399, 7;
	add.s32 	%r400, %r11, 3;
	and.b32  	%r27, %r400, 7;
	xor.b32  	%r28, %r16, 4;
	add.s32 	%r401, %r11, 5;
	and.b32  	%r29, %r401, 7;
	add.s32 	%r402, %r11, 6;
	and.b32  	%r30, %r402, 7;
	add.s32 	%r403, %r11, -1;
	and.b32  	%r31, %r403, 7;
	setp.lt.s32 	%p84, %r16, %r223;
	selp.b32 	%r404, 0, %r223, %p84;
	sub.s32 	%r32, %r16, %r404;
	add.s32 	%r405, %r16, 1;
	setp.lt.s32 	%p85, %r405, %r223;
	selp.b32 	%r406, 0, %r223, %p85;
	sub.s32 	%r33, %r405, %r406;
	add.s32 	%r407, %r16, 2;
	setp.lt.s32 	%p86, %r407, %r223;
	selp.b32 	%r408, 0, %r223, %p86;
	sub.s32 	%r34, %r407, %r408;
	add.s32 	%r409, %r16, 3;
	setp.lt.s32 	%p87, %r409, %r223;
	selp.b32 	%r410, 0, %r223, %p87;
	sub.s32 	%r35, %r409, %r410;
	add.s32 	%r411, %r16, 4;
	setp.lt.s32 	%p88, %r411, %r223;
	selp.b32 	%r412, 0, %r223, %p88;
	sub.s32 	%r36, %r411, %r412;
	add.s32 	%r413, %r16, 5;
	setp.lt.s32 	%p89, %r413, %r223;
	selp.b32 	%r414, 0, %r223, %p89;
	sub.s32 	%r37, %r413, %r414;
	add.s32 	%r415, %r16, 6;
	setp.lt.s32 	%p90, %r415, %r223;
	selp.b32 	%r416, 0, %r223, %p90;
	sub.s32 	%r38, %r415, %r416;
	add.s32 	%r417, %r16, 7;
	setp.lt.s32 	%p91, %r417, %r223;
	selp.b32 	%r418, 0, %r223, %p91;
	sub.s32 	%r39, %r417, %r418;
	mov.b32 	%r486, 0;
$L__BB10_12:
	setp.lt.s32 	%p92, %r223, 1;
	add.s32 	%r49, %r486, %r11;
	mad.lo.s32 	%r50, %r49, %r223, %r17;
	@%p92 bra 	$L__BB10_14;
	add.s32 	%r419, %r50, %r16;
	shl.b32 	%r420, %r419, 2;
	mov.u32 	%r421, _ZZ9cuda_gemmIiLi256ELi1ELi1ELi16ELi8ELi8ELi32ELi1ELi0EEviiiPT_S1_S1_iiE3Ash;
	add.s32 	%r422, %r421, %r420;
	ld.shared.u32 	%r487, [%r422];
$L__BB10_14:
	setp.lt.s32 	%p93, %r223, 2;
	@%p93 bra 	$L__BB10_16;
	add.s32 	%r423, %r50, %r25;
	shl.b32 	%r424, %r423, 2;
	mov.u32 	%r425, _ZZ9cuda_gemmIiLi256ELi1ELi1ELi16ELi8ELi8ELi32ELi1ELi0EEviiiPT_S1_S1_iiE3Ash;
	add.s32 	%r426, %r425, %r424;
	ld.shared.u32 	%r488, [%r426];
$L__BB10_16:
	setp.lt.s32 	%p94, %r223, 3;
	@%p94 bra 	$L__BB10_18;
	add.s32 	%r427, %r50, %r26;
	shl.b32 	%r428, %r427, 2;
	mov.u32 	%r429, _ZZ9cuda_gemmIiLi256ELi1ELi1ELi16ELi8ELi8ELi32ELi1ELi0EEviiiPT_S1_S1_iiE3Ash;
	add.s32 	%r430, %r429, %r428;
	ld.shared.u32 	%r489, [%r430];
$L__BB10_18:
	setp.lt.s32 	%p95, %r223, 4;
	@%p95 bra 	$L__BB10_20;
	add.s32 	%r431, %r50, %r27;
	shl.b32 	%r432, %r431, 2;
	mov.u32 	%r433, _ZZ9cuda_gemmIiLi256ELi1ELi1ELi16ELi8ELi8ELi32ELi1ELi0EEviiiPT_S1_S1_iiE3Ash;
	add.s32 	%r434, %r433, %r432;
	ld.shared.u32 	%r490, [%r434];
$L__BB10_20:
	setp.lt.s32 	%p96, %r223, 5;
	@%p96 bra 	$L__BB10_22;
	add.s32 	%r435, %r50, %r28;
	shl.b32 	%r436, %r435, 2;
	mov.u32 	%r437, _ZZ9cuda_gemmIiLi256ELi1ELi1ELi16ELi8ELi8ELi32ELi1ELi0EEviiiPT_S1_S1_iiE3Ash;
	add.s32 	%r438, %r437, %r436;
	ld.shared.u32 	%r491, [%r438];
$L__BB10_22:
	setp.lt.s32 	%p97, %r223, 6;
	@%p97 bra 	$L__BB10_24;
	add.s32 	%r439, %r50, %r29;
	shl.b32 	%r440, %r439, 2;
	mov.u32 	%r441, _ZZ9cuda_gemmIiLi256ELi1ELi1ELi16ELi8ELi8ELi32ELi1ELi0EEviiiPT_S1_S1_iiE3Ash;
	add.s32 	%r442, %r441, %r440;
	ld.shared.u32 	%r492, [%r442];
$L__BB10_24:
	setp.lt.s32 	%p98, %r223, 7;
	@%p98 bra 	$L__BB10_26;
	add.s32 	%r443, %r50, %r30;
	shl.b32 	%r444, %r443, 2;
	mov.u32 	%r445, _ZZ9cuda_gemmIiLi256ELi1ELi1ELi16ELi8ELi8ELi32ELi1ELi0EEviiiPT_S1_S1_iiE3Ash;
	add.s32 	%r446, %r445, %r444;
	ld.shared.u32 	%r493, [%r446];
$L__BB10_26:
	setp.lt.s32 	%p99, %r223, 8;
	@%p99 bra 	$L__BB10_28;
	add.s32 	%r447, %r50, %r31;
	shl.b32 	%r448, %r447, 2;
	mov.u32 	%r449, _ZZ9cuda_gemmIiLi256ELi1ELi1ELi16ELi8ELi8ELi32ELi1ELi0EEviiiPT_S1_S1_iiE3Ash;
	add.s32 	%r450, %r449, %r448;
	ld.shared.u32 	%r494, [%r450];
$L__BB10_28:
	setp.lt.s32 	%p100, %r12, %r18;
	@%p100 bra 	$L__BB10_30;
$L__BB10_29:
	add.s32 	%r486, %r486, %r10;
	setp.lt.s32 	%p118, %r486, %r9;
	@%p118 bra 	$L__BB10_12;
	bra.uni 	$L__BB10_127;
$L__BB10_30:
	rem.s32 	%r451, %r2, %r223;
	shl.b32 	%r452, %r451, 2;
	mov.u32 	%r453, _ZZ9cuda_gemmIiLi256ELi1ELi1ELi16ELi8ELi8ELi32ELi1ELi0EEviiiPT_S1_S1_iiE11kron_fac_sh;
	add.s32 	%r68, %r453, %r452;
	mov.u32 	%r495, %r12;
$L__BB10_31:
	mad.lo.s32 	%r455, %r495, 36, %r68;
	ld.shared.u32 	%r70, [%r455];
	mov.b32 	%r497, 0;
	@%p92 bra 	$L__BB10_33;
	shfl.sync.idx.b32	%r456|%p102, %r70, %r32, %r19, -1;
	mul.lo.s32 	%r497, %r456, %r487;
$L__BB10_33:
	@%p93 bra 	$L__BB10_35;
	shfl.sync.idx.b32	%r457|%p104, %r70, %r33, %r19, -1;
	mad.lo.s32 	%r497, %r457, %r488, %r497;
$L__BB10_35:
	@%p94 bra 	$L__BB10_37;
	shfl.sync.idx.b32	%r458|%p106, %r70, %r34, %r19, -1;
	mad.lo.s32 	%r497, %r458, %r489, %r497;
$L__BB10_37:
	@%p95 bra 	$L__BB10_39;
	shfl.sync.idx.b32	%r459|%p108, %r70, %r35, %r19, -1;
	mad.lo.s32 	%r497, %r459, %r490, %r497;
$L__BB10_39:
	@%p96 bra 	$L__BB10_41;
	shfl.sync.idx.b32	%r460|%p110, %r70, %r36, %r19, -1;
	mad.lo.s32 	%r497, %r460, %r491, %r497;
$L__BB10_41:
	@%p97 bra 	$L__BB10_43;
	shfl.sync.idx.b32	%r461|%p112, %r70, %r37, %r19, -1;
	mad.lo.s32 	%r497, %r461, %r492, %r497;
$L__BB10_43:
	setp.lt.s32 	%p113, %r223, 7;
	@%p113 bra 	$L__BB10_45;
	shfl.sync.idx.b32	%r462|%p114, %r70, %r38, %r19, -1;
	mad.lo.s32 	%r497, %r462, %r493, %r497;
$L__BB10_45:
	setp.lt.s32 	%p115, %r223, 8;
	@%p115 bra 	$L__BB10_47;
	shfl.sync.idx.b32	%r463|%p116, %r70, %r39, %r19, -1;
	mad.lo.s32 	%r497, %r463, %r494, %r497;
$L__BB10_47:
	mad.lo.s32 	%r464, %r495, %r9, %r49;
	shl.b32 	%r465, %r464, 2;
	mov.u32 	%r466, _ZZ9cuda_gemmIiLi256ELi1ELi1ELi16ELi8ELi8ELi32ELi1ELi0EEviiiPT_S1_S1_iiE3Csh;
	add.s32 	%r467, %r466, %r465;
	ld.shared.u32 	%r468, [%r467];
	add.s32 	%r469, %r468, %r497;
	st.shared.u32 	[%r467], %r469;
	add.s32 	%r495, %r495, %r14;
	setp.lt.s32 	%p117, %r495, %r18;
	@%p117 bra 	$L__BB10_31;
	bra.uni 	$L__BB10_29;
$L__BB10_48:
	setp.gt.u32 	%p10, %r223, 31;
	@%p10 bra 	$L__BB10_66;
	add.s32 	%r248, %r11, 1;
	and.b32  	%r88, %r248, 7;
	add.s32 	%r249, %r11, 2;
	and.b32  	%r89, %r249, 7;
	add.s32 	%r250, %r11, 3;
	and.b32  	%r90, %r250, 7;
	xor.b32  	%r91, %r16, 4;
	add.s32 	%r251, %r11, 5;
	and.b32  	%r92, %r251, 7;
	add.s32 	%r252, %r11, 6;
	and.b32  	%r93, %r252, 7;
	add.s32 	%r253, %r11, -1;
	and.b32  	%r94, %r253, 7;
	setp.lt.u32 	%p11, %r16, %r223;
	selp.b32 	%r254, 0, %r223, %p11;
	sub.s32 	%r95, %r16, %r254;
	add.s32 	%r255, %r16, 1;
	setp.lt.u32 	%p12, %r255, %r223;
	selp.b32 	%r256, 0, %r223, %p12;
	sub.s32 	%r96, %r255, %r256;
	add.s32 	%r257, %r16, 2;
	setp.lt.u32 	%p13, %r257, %r223;
	selp.b32 	%r258, 0, %r223, %p13;
	sub.s32 	%r97, %r257, %r258;
	add.s32 	%r259, %r16, 3;
	setp.lt.u32 	%p14, %r259, %r223;
	selp.b32 	%r260, 0, %r223, %p14;
	sub.s32 	%r98, %r259, %r260;
	add.s32 	%r261, %r16, 4;
	setp.lt.u32 	%p15, %r261, %r223;
	selp.b32 	%r262, 0, %r223, %p15;
	sub.s32 	%r99, %r261, %r262;
	add.s32 	%r263, %r16, 5;
	setp.lt.u32 	%p16, %r263, %r223;
	selp.b32 	%r264, 0, %r223, %p16;
	sub.s32 	%r100, %r263, %r264;
	add.s32 	%r265, %r16, 6;
	setp.lt.u32 	%p17, %r265, %r223;
	selp.b32 	%r266, 0, %r223, %p17;
	sub.s32 	%r101, %r265, %r266;
	add.s32 	%r267, %r16, 7;
	setp.lt.u32 	%p18, %r267, %r223;
	selp.b32 	%r268, 0, %r223, %p18;
	sub.s32 	%r102, %r267, %r268;
	mov.b32 	%r540, 0;
$L__BB10_50:
	setp.eq.s32 	%p19, %r223, 0;
	add.s32 	%r177, %r540, %r11;
	mad.lo.s32 	%r178, %r177, %r223, %r17;
	@%p19 bra 	$L__BB10_52;
	add.s32 	%r269, %r178, %r16;
	shl.b32 	%r270, %r269, 2;
	mov.u32 	%r271, _ZZ9cuda_gemmIiLi256ELi1ELi1ELi16ELi8ELi8ELi32ELi1ELi0EEviiiPT_S1_S1_iiE3Ash;
	add.s32 	%r272, %r271, %r270;
	ld.shared.u32 	%r541, [%r272];
$L__BB10_52:
	setp.lt.u32 	%p20, %r223, 2;
	@%p20 bra 	$L__BB10_54;
	add.s32 	%r273, %r178, %r88;
	shl.b32 	%r274, %r273, 2;
	mov.u32 	%r275, _ZZ9cuda_gemmIiLi256ELi1ELi1ELi16ELi8ELi8ELi32ELi1ELi0EEviiiPT_S1_S1_iiE3Ash;
	add.s32 	%r276, %r275, %r274;
	ld.shared.u32 	%r538, [%r276];
$L__BB10_54:
	setp.lt.u32 	%p21, %r223, 3;
	@%p21 bra 	$L__BB10_56;
	add.s32 	%r277, %r178, %r89;
	shl.b32 	%r278, %r277, 2;
	mov.u32 	%r279, _ZZ9cuda_gemmIiLi256ELi1ELi1ELi16ELi8ELi8ELi32ELi1ELi0EEviiiPT_S1_S1_iiE3Ash;
	add.s32 	%r280, %r279, %r278;
	ld.shared.u32 	%r537, [%r280];
$L__BB10_56:
	setp.lt.u32 	%p22, %r223, 4;
	@%p22 bra 	$L__BB10_58;
	add.s32 	%r281, %r178, %r90;
	shl.b32 	%r282, %r281, 2;
	mov.u32 	%r283, _ZZ9cuda_gemmIiLi256ELi1ELi1ELi16ELi8ELi8ELi32ELi1ELi0EEviiiPT_S1_S1_iiE3Ash;
	add.s32 	%r284, %r283, %r282;
	ld.shared.u32 	%r536, [%r284];
$L__BB10_58:
	setp.lt.u32 	%p23, %r223, 5;
	@%p23 bra 	$L__BB10_60;
	add.s32 	%r285, %r178, %r91;
	shl.b32 	%r286, %r285, 2;
	mov.u32 	%r287, _ZZ9cuda_gemmIiLi256ELi1ELi1ELi16ELi8ELi8ELi32ELi1ELi0EEviiiPT_S1_S1_iiE3Ash;
	add.s32 	%r288, %r287, %r286;
	ld.shared.u32 	%r535, [%r288];
$L__BB10_60:
	setp.lt.u32 	%p24, %r223, 6;
	@%p24 bra 	$L__BB10_62;
	add.s32 	%r289, %r178, %r92;
	shl.b32 	%r290, %r289, 2;
	mov.u32 	%r291, _ZZ9cuda_gemmIiLi256ELi1ELi1ELi16ELi8ELi8ELi32ELi1ELi0EEviiiPT_S1_S1_iiE3Ash;
	add.s32 	%r292, %r291, %r290;
	ld.shared.u32 	%r534, [%r292];
$L__BB10_62:
	setp.lt.u32 	%p25, %r223, 7;
	@%p25 bra 	$L__BB10_64;
	add.s32 	%r293, %r178, %r93;
	shl.b32 	%r294, %r293, 2;
	mov.u32 	%r295, _ZZ9cuda_gemmIiLi256ELi1ELi1ELi16ELi8ELi8ELi32ELi1ELi0EEviiiPT_S1_S1_iiE3Ash;
	add.s32 	%r296, %r295, %r294;
	ld.shared.u32 	%r533, [%r296];
$L__BB10_64:
	setp.lt.u32 	%p26, %r223, 8;
	@%p26 bra 	$L__BB10_107;
	add.s32 	%r297, %r178, %r94;
	shl.b32 	%r298, %r297, 2;
	mov.u32 	%r299, _ZZ9cuda_gemmIiLi256ELi1ELi1ELi16ELi8ELi8ELi32ELi1ELi0EEviiiPT_S1_S1_iiE3Ash;
	add.s32 	%r300, %r299, %r298;
	ld.shared.u32 	%r532, [%r300];
	bra.uni 	$L__BB10_107;
$L__BB10_66:
	add.s32 	%r320, %r11, 3;
	and.b32  	%r103, %r320, 7;
	add.s32 	%r321, %r11, 5;
	and.b32  	%r104, %r321, 7;
	add.s32 	%r322, %r11, 6;
	and.b32  	%r105, %r322, 7;
	add.s32 	%r323, %r11, -1;
	and.b32  	%r106, %r323, 7;
	setp.lt.s32 	%p46, %r16, %r223;
	selp.b32 	%r324, 0, %r223, %p46;
	sub.s32 	%r107, %r16, %r324;
	add.s32 	%r325, %r16, 1;
	setp.lt.s32 	%p47, %r325, %r223;
	selp.b32 	%r326, 0, %r223, %p47;
	sub.s32 	%r108, %r325, %r326;
	add.s32 	%r327, %r16, 2;
	setp.lt.s32 	%p48, %r327, %r223;
	selp.b32 	%r328, 0, %r223, %p48;
	sub.s32 	%r109, %r327, %r328;
	add.s32 	%r329, %r16, 3;
	setp.lt.s32 	%p49, %r329, %r223;
	selp.b32 	%r330, 0, %r223, %p49;
	sub.s32 	%r110, %r329, %r330;
	add.s32 	%r331, %r16, 4;
	setp.lt.s32 	%p50, %r331, %r223;
	selp.b32 	%r332, 0, %r223, %p50;
	sub.s32 	%r111, %r331, %r332;
	add.s32 	%r333, %r16, 5;
	setp.lt.s32 	%p51, %r333, %r223;
	selp.b32 	%r334, 0, %r223, %p51;
	sub.s32 	%r112, %r333, %r334;
	add.s32 	%r335, %r16, 6;
	setp.lt.s32 	%p52, %r335, %r223;
	selp.b32 	%r336, 0, %r223, %p52;
	sub.s32 	%r113, %r335, %r336;
	add.s32 	%r337, %r16, 7;
	setp.lt.s32 	%p53, %r337, %r223;
	selp.b32 	%r338, 0, %r223, %p53;
	sub.s32 	%r114, %r337, %r338;
	shl.b32 	%r339, %r4, 8;
	sub.s32 	%r115, 8223, %r339;
	mov.b32 	%r512, 0;
$L__BB10_67:
	setp.lt.s32 	%p54, %r223, 1;
	add.s32 	%r125, %r512, %r11;
	mad.lo.s32 	%r126, %r125, %r223, %r17;
	@%p54 bra 	$L__BB10_69;
	add.s32 	%r340, %r126, %r16;
	shl.b32 	%r341, %r340, 2;
	mov.u32 	%r342, _ZZ9cuda_gemmIiLi256ELi1ELi1ELi16ELi8ELi8ELi32ELi1ELi0EEviiiPT_S1_S1_iiE3Ash;
	add.s32 	%r343, %r342, %r341;
	ld.shared.u32 	%r513, [%r343];
$L__BB10_69:
	setp.lt.s32 	%p55, %r223, 2;
	@%p55 bra 	$L__BB10_71;
	add.s32 	%r344, %r11, 1;
	and.b32  	%r345, %r344, 7;
	add.s32 	%r346, %r126, %r345;
	shl.b32 	%r347, %r346, 2;
	mov.u32 	%r348, _ZZ9cuda_gemmIiLi256ELi1ELi1ELi16ELi8ELi8ELi32ELi1ELi0EEviiiPT_S1_S1_iiE3Ash;
	add.s32 	%r349, %r348, %r347;
	ld.shared.u32 	%r514, [%r349];
$L__BB10_71:
	setp.lt.s32 	%p56, %r223, 3;
	@%p56 bra 	$L__BB10_73;
	add.s32 	%r350, %r11, 2;
	and.b32  	%r351, %r350, 7;
	add.s32 	%r352, %r126, %r351;
	shl.b32 	%r353, %r352, 2;
	mov.u32 	%r354, _ZZ9cuda_gemmIiLi256ELi1ELi1ELi16ELi8ELi8ELi32ELi1ELi0EEviiiPT_S1_S1_iiE3Ash;
	add.s32 	%r355, %r354, %r353;
	ld.shared.u32 	%r515, [%r355];
$L__BB10_73:
	setp.lt.s32 	%p57, %r223, 4;
	@%p57 bra 	$L__BB10_75;
	add.s32 	%r356, %r126, %r103;
	shl.b32 	%r357, %r356, 2;
	mov.u32 	%r358, _ZZ9cuda_gemmIiLi256ELi1ELi1ELi16ELi8ELi8ELi32ELi1ELi0EEviiiPT_S1_S1_iiE3Ash;
	add.s32 	%r359, %r358, %r357;
	ld.shared.u32 	%r516, [%r359];
$L__BB10_75:
	setp.lt.s32 	%p58, %r223, 5;
	@%p58 bra 	$L__BB10_77;
	xor.b32  	%r360, %r16, 4;
	add.s32 	%r361, %r126, %r360;
	shl.b32 	%r362, %r361, 2;
	mov.u32 	%r363, _ZZ9cuda_gemmIiLi256ELi1ELi1ELi16ELi8ELi8ELi32ELi1ELi0EEviiiPT_S1_S1_iiE3Ash;
	add.s32 	%r364, %r363, %r362;
	ld.shared.u32 	%r517, [%r364];
$L__BB10_77:
	setp.lt.s32 	%p59, %r223, 6;
	@%p59 bra 	$L__BB10_79;
	add.s32 	%r365, %r126, %r104;
	shl.b32 	%r366, %r365, 2;
	mov.u32 	%r367, _ZZ9cuda_gemmIiLi256ELi1ELi1ELi16ELi8ELi8ELi32ELi1ELi0EEviiiPT_S1_S1_iiE3Ash;
	add.s32 	%r368, %r367, %r366;
	ld.shared.u32 	%r518, [%r368];
$L__BB10_79:
	setp.lt.s32 	%p60, %r223, 7;
	@%p60 bra 	$L__BB10_81;
	add.s32 	%r369, %r126, %r105;
	shl.b32 	%r370, %r369, 2;
	mov.u32 	%r371, _ZZ9cuda_gemmIiLi256ELi1ELi1ELi16ELi8ELi8ELi32ELi1ELi0EEviiiPT_S1_S1_iiE3Ash;
	add.s32 	%r372, %r371, %r370;
	ld.shared.u32 	%r519, [%r372];
$L__BB10_81:
	setp.lt.s32 	%p61, %r223, 8;
	@%p61 bra 	$L__BB10_83;
	add.s32 	%r373, %r126, %r106;
	shl.b32 	%r374, %r373, 2;
	mov.u32 	%r375, _ZZ9cuda_gemmIiLi256ELi1ELi1ELi16ELi8ELi8ELi32ELi1ELi0EEviiiPT_S1_S1_iiE3Ash;
	add.s32 	%r376, %r375, %r374;
	ld.shared.u32 	%r520, [%r376];
$L__BB10_83:
	setp.lt.s32 	%p62, %r12, %r18;
	@%p62 bra 	$L__BB10_85;
$L__BB10_84:
	add.s32 	%r512, %r512, %r10;
	setp.lt.s32 	%p83, %r512, %r9;
	@%p83 bra 	$L__BB10_67;
	bra.uni 	$L__BB10_127;
$L__BB10_85:
	rem.s32 	%r377, %r2, %r223;
	shl.b32 	%r378, %r377, 2;
	mov.u32 	%r379, _ZZ9cuda_gemmIiLi256ELi1ELi1ELi16ELi8ELi8ELi32ELi1ELi0EEviiiPT_S1_S1_iiE11kron_fac_sh;
	add.s32 	%r144, %r379, %r378;
	mov.u32 	%r521, %r12;
$L__BB10_86:
	mad.lo.s32 	%r381, %r521, 36, %r144;
	ld.shared.u32 	%r146, [%r381];
	mov.b32 	%r523, 0;
	@%p54 bra 	$L__BB10_88;
	shfl.sync.idx.b32	%r382|%p64, %r146, %r107, %r19, -1;
	mul.lo.s32 	%r523, %r382, %r513;
$L__BB10_88:
	@%p55 bra 	$L__BB10_90;
	shfl.sync.idx.b32	%r383|%p66, %r146, %r108, %r19, -1;
	mad.lo.s32 	%r523, %r383, %r514, %r523;
$L__BB10_90:
	@%p56 bra 	$L__BB10_92;
	shfl.sync.idx.b32	%r384|%p68, %r146, %r109, %r19, -1;
	mad.lo.s32 	%r523, %r384, %r515, %r523;
$L__BB10_92:
	@%p57 bra 	$L__BB10_94;
	shfl.sync.idx.b32	%r385|%p70, %r146, %r110, %r19, -1;
	mad.lo.s32 	%r523, %r385, %r516, %r523;
$L__BB10_94:
	@%p58 bra 	$L__BB10_96;
	shfl.sync.idx.b32	%r386|%p72, %r146, %r111, %r19, -1;
	mad.lo.s32 	%r523, %r386, %r517, %r523;
$L__BB10_96:
	setp.lt.s32 	%p73, %r223, 6;
	@%p73 bra 	$L__BB10_98;
	shfl.sync.idx.b32	%r387|%p74, %r146, %r112, %r19, -1;
	mad.lo.s32 	%r523, %r387, %r518, %r523;
$L__BB10_98:
	setp.lt.s32 	%p75, %r223, 7;
	@%p75 bra 	$L__BB10_100;
	shfl.sync.idx.b32	%r388|%p76, %r146, %r113, %r19, -1;
	mad.lo.s32 	%r523, %r388, %r519, %r523;
$L__BB10_100:
	setp.lt.s32 	%p77, %r223, 8;
	@%p77 bra 	$L__BB10_102;
	shfl.sync.idx.b32	%r389|%p78, %r146, %r114, %r19, -1;
	mad.lo.s32 	%r523, %r389, %r520, %r523;
$L__BB10_102:
	mov.u32 	%r529, %r3;
$L__BB10_103:
	shr.u32 	%r164, %r529, 1;
	shfl.sync.down.b32	%r390|%p79, %r523, %r164, %r115, -1;
	add.s32 	%r523, %r390, %r523;
	setp.gt.u32 	%p80, %r529, 3;
	mov.u32 	%r529, %r164;
	@%p80 bra 	$L__BB10_103;
	rem.u32 	%r391, %r2, %r4;
	setp.eq.s32 	%p81, %r391, 0;
	@%p81 bra 	$L__BB10_105;
	bra.uni 	$L__BB10_106;
$L__BB10_105:
	mad.lo.s32 	%r392, %r521, %r9, %r125;
	shl.b32 	%r393, %r392, 2;
	mov.u32 	%r394, _ZZ9cuda_gemmIiLi256ELi1ELi1ELi16ELi8ELi8ELi32ELi1ELi0EEviiiPT_S1_S1_iiE3Csh;
	add.s32 	%r395, %r394, %r393;
	st.shared.u32 	[%r395], %r523;
$L__BB10_106:
	add.s32 	%r521, %r521, %r14;
	setp.lt.s32 	%p82, %r521, %r18;
	@%p82 bra 	$L__BB10_86;
	bra.uni 	$L__BB10_84;
$L__BB10_107:
	setp.lt.s32 	%p27, %r12, %r18;
	@%p27 bra 	$L__BB10_108;
	bra.uni 	$L__BB10_126;
$L__BB10_108:
	rem.u32 	%r301, %r2, %r223;
	shl.b32 	%r302, %r301, 2;
	mov.u32 	%r303, _ZZ9cuda_gemmIiLi256ELi1ELi1ELi16ELi8ELi8ELi32ELi1ELi0EEviiiPT_S1_S1_iiE11kron_fac_sh;
	add.s32 	%r179, %r303, %r302;
	mov.u32 	%r549, %r12;
$L__BB10_109:
	mad.lo.s32 	%r305, %r549, 36, %r179;
	ld.shared.u32 	%r197, [%r305];
	mov.b32 	%r551, 0;
	@%p19 bra 	$L__BB10_111;
	shfl.sync.idx.b32	%r306|%p29, %r197, %r95, %r19, -1;
	mul.lo.s32 	%r551, %r306, %r541;
$L__BB10_111:
	@%p20 bra 	$L__BB10_113;
	shfl.sync.idx.b32	%r307|%p31, %r197, %r96, %r19, -1;
	mad.lo.s32 	%r551, %r307, %r538, %r551;
$L__BB10_113:
	@%p21 bra 	$L__BB10_115;
	shfl.sync.idx.b32	%r308|%p33, %r197, %r97, %r19, -1;
	mad.lo.s32 	%r551, %r308, %r537, %r551;
$L__BB10_115:
	@%p22 bra 	$L__BB10_117;
	shfl.sync.idx.b32	%r309|%p35, %r197, %r98, %r19, -1;
	mad.lo.s32 	%r551, %r309, %r536, %r551;
$L__BB10_117:
	@%p23 bra 	$L__BB10_119;
	shfl.sync.idx.b32	%r310|%p37, %r197, %r99, %r19, -1;
	mad.lo.s32 	%r551, %r310, %r535, %r551;
$L__BB10_119:
	@%p24 bra 	$L__BB10_121;
	shfl.sync.idx.b32	%r311|%p39, %r197, %r100, %r19, -1;
	mad.lo.s32 	%r551, %r311, %r534, %r551;
$L__BB10_121:
	setp.lt.u32 	%p40, %r223, 7;
	@%p40 bra 	$L__BB10_123;
	shfl.sync.idx.b32	%r312|%p41, %r197, %r101, %r19, -1;
	mad.lo.s32 	%r551, %r312, %r533, %r551;
$L__BB10_123:
	setp.lt.u32 	%p42, %r223, 8;
	@%p42 bra 	$L__BB10_125;
	shfl.sync.idx.b32	%r313|%p43, %r197, %r102, %r19, -1;
	mad.lo.s32 	%r551, %r313, %r532, %r551;
$L__BB10_125:
	mad.lo.s32 	%r314, %r549, %r9, %r177;
	shl.b32 	%r315, %r314, 2;
	mov.u32 	%r316, _ZZ9cuda_gemmIiLi256ELi1ELi1ELi16ELi8ELi8ELi32ELi1ELi0EEviiiPT_S1_S1_iiE3Csh;
	add.s32 	%r317, %r316, %r315;
	st.shared.u32 	[%r317], %r551;
	add.s32 	%r549, %r549, %r14;
	setp.lt.s32 	%p44, %r549, %r18;
	@%p44 bra 	$L__BB10_109;
$L__BB10_126:
	add.s32 	%r540, %r540, %r10;
	setp.lt.s32 	%p45, %r540, %r9;
	@%p45 bra 	$L__BB10_50;
$L__BB10_127:
	setp.gt.u32 	%p119, %r559, 15;
	bar.sync 	0;
	@%p119 bra 	$L__BB10_130;
	shl.b32 	%r470, %r15, 4;
	shl.b32 	%r471, %r559, 2;
	mov.u32 	%r472, _ZZ9cuda_gemmIiLi256ELi1ELi1ELi16ELi8ELi8ELi32ELi1ELi0EEviiiPT_S1_S1_iiE3Csh;
	add.s32 	%r558, %r472, %r471;
	shl.b32 	%r217, %r13, 2;
	add.s32 	%r473, %r559, %r470;
	mul.wide.u32 	%rd14, %r473, 4;
	cvta.to.global.u64 	%rd15, %rd9;
	add.s64 	%rd16, %rd15, %rd14;
	mul.wide.u32 	%rd4, %r13, 4;
$L__BB10_129:
	ld.shared.u32 	%r474, [%r558];
	st.global.u32 	[%rd16], %r474;
	add.s32 	%r559, %r559, %r13;
	add.s32 	%r558, %r558, %r217;
	add.s64 	%rd16, %rd16, %rd4;
	setp.lt.u32 	%p120, %r559, 16;
	@%p120 bra 	$L__BB10_129;
$L__BB10_130:
	ret;

}
	// .globl	_Z9cuda_gemmIiLi256ELi1ELi1ELi16ELi8ELi8ELi32ELi1ELi1EEviiiPT_S1_S1_ii
.visible .entry _Z9cuda_gemmIiLi256ELi1ELi1ELi16ELi8ELi8ELi32ELi1ELi1EEviiiPT_S1_S1_ii(
	.param .u32 _Z9cuda_gemmIiLi256ELi1ELi1ELi16ELi8ELi8ELi32ELi1ELi1EEviiiPT_S1_S1_ii_param_0,
	.param .u32 _Z9cuda_gemmIiLi256ELi1ELi1ELi16ELi8ELi8ELi32ELi1ELi1EEviiiPT_S1_S1_ii_param_1,
	.param .u32 _Z9cuda_gemmIiLi256ELi1ELi1ELi16ELi8ELi8ELi32ELi1ELi1EEviiiPT_S1_S1_ii_param_2,
	.param .u64 .ptr .align 1 _Z9cuda_gemmIiLi256ELi1ELi1ELi16ELi8ELi8ELi32ELi1ELi1EEviiiPT_S1_S1_ii_param_3,
	.param .u64 .ptr .align 1 _Z9cuda_gemmIiLi256ELi1ELi1ELi16ELi8ELi8ELi32ELi1ELi1EEviiiPT_S1_S1_ii_param_4,
	.param .u64 .ptr .align 1 _Z9cuda_gemmIiLi256ELi1ELi1ELi16ELi8ELi8ELi32ELi1ELi1EEviiiPT_S1_S1_ii_param_5,
	.param .u32 _Z9cuda_gemmIiLi256ELi1ELi1ELi16ELi8ELi8ELi32ELi1ELi1EEviiiPT_S1_S1_ii_param_6,
	.param .u32 _Z9cuda_gemmIiLi256ELi1ELi1ELi16ELi8ELi8ELi32ELi1ELi1EEviiiPT_S1_S1_ii_param_7
)
.maxntid 256
{
	.reg .pred 	%p<23>;
	.reg .b32 	%r<172>;
	.reg .b64 	%rd<33>;
	// demoted variable
	.shared .align 128 .b8 _ZZ9cuda_gemmIiLi256ELi1ELi1ELi16ELi8ELi8ELi32ELi1ELi1EEviiiPT_S1_S1_iiE11kron_fac_sh[288];
	// demoted variable
	.shared .align 128 .b8 _ZZ9cuda_gemmIiLi256ELi1ELi1ELi16ELi8ELi8ELi32ELi1ELi1EEviiiPT_S1_S1_iiE3Ash[64];
	// demoted variable
	.shared .align 128 .b8 _ZZ9cuda_gemmIiLi256ELi1ELi1ELi16ELi8ELi8ELi32ELi1ELi1EEviiiPT_S1_S1_iiE3Csh[64];
	ld.param.u64 	%rd14, [_Z9cuda_gemmIiLi256ELi1ELi1ELi16ELi8ELi8ELi32ELi1ELi1EEviiiPT_S1_S1_ii_param_3];
	ld.param.u64 	%rd16, [_Z9cuda_gemmIiLi256ELi1ELi1ELi16ELi8ELi8ELi32ELi1ELi1EEviiiPT_S1_S1_ii_param_4];
	ld.param.u64 	%rd15, [_Z9cuda_gemmIiLi256ELi1ELi1ELi16ELi8ELi8ELi32ELi1ELi1EEviiiPT_S1_S1_ii_param_5];
	cvta.to.global.u64 	%rd1, %rd16;
	mov.u32 	%r171, %tid.x;
	setp.gt.u32 	%p1, %r171, 63;
	@%p1 bra 	$L__BB11_7;
	mov.u32 	%r2, %ntid.x;
	add.s32 	%r63, %r171, %r2;
	max.u32 	%r64, %r63, 64;
	setp.lt.u32 	%p2, %r63, 64;
	selp.u32 	%r65, 1, 0, %p2;
	add.s32 	%r66, %r63, %r65;
	sub.s32 	%r67, %r64, %r66;
	div.u32 	%r68, %r67, %r2;
	add.s32 	%r3, %r68, %r65;
	and.b32  	%r69, %r3, 3;
	setp.eq.s32 	%p3, %r69, 3;
	mov.u32 	%r160, %r171;
	@%p3 bra 	$L__BB11_4;
	mul.wide.u32 	%rd17, %r171, 4;
	add.s64 	%rd30, %rd1, %rd17;
	mul.wide.u32 	%rd3, %r2, 4;
	add.s32 	%r70, %r3, 1;
	and.b32  	%r71, %r70, 3;
	neg.s32 	%r158, %r71;
	mov.u32 	%r160, %r171;
$L__BB11_3:
	.pragma "nounroll";
	ld.global.u32 	%r72, [%rd30];
	and.b32  	%r73, %r160, 7;
	mov.u32 	%r74, _ZZ9cuda_gemmIiLi256ELi1ELi1ELi16ELi8ELi8ELi32ELi1ELi1EEviiiPT_S1_S1_iiE11kron_fac_sh;
	mad.lo.s32 	%r75, %r73, 36, %r74;
	shr.u32 	%r76, %r160, 1;
	and.b32  	%r77, %r76, 2147483644;
	add.s32 	%r78, %r75, %r77;
	st.shared.u32 	[%r78], %r72;
	add.s32 	%r160, %r160, %r2;
	add.s64 	%rd30, %rd30, %rd3;
	add.s32 	%r158, %r158, 1;
	setp.ne.s32 	%p4, %r158, 0;
	@%p4 bra 	$L__BB11_3;
$L__BB11_4:
	setp.lt.u32 	%p5, %r3, 3;
	@%p5 bra 	$L__BB11_7;
	shl.b32 	%r79, %r2, 1;
	add.s32 	%r163, %r160, %r79;
	shl.b32 	%r11, %r2, 2;
	mad.lo.s32 	%r162, %r2, 3, %r160;
	add.s32 	%r161, %r2, %r160;
$L__BB11_6:
	mul.wide.u32 	%rd18, %r160, 4;
	add.s64 	%rd19, %rd1, %rd18;
	ld.global.u32 	%r80, [%rd19];
	and.b32  	%r81, %r160, 7;
	mov.u32 	%r82, _ZZ9cuda_gemmIiLi256ELi1ELi1ELi16ELi8ELi8ELi32ELi1ELi1EEviiiPT_S1_S1_iiE11kron_fac_sh;
	mad.lo.s32 	%r83, %r81, 36, %r82;
	shr.u32 	%r84, %r160, 1;
	and.b32  	%r85, %r84, 2147483644;
	add.s32 	%r86, %r83, %r85;
	st.shared.u32 	[%r86], %r80;
	add.s32 	%r87, %r160, %r2;
	mul.wide.u32 	%rd20, %r161, 4;
	add.s64 	%rd21, %rd1, %rd20;
	ld.global.u32 	%r88, [%rd21];
	and.b32  	%r89, %r161, 7;
	mad.lo.s32 	%r90, %r89, 36, %r82;
	shr.u32 	%r91, %r161, 1;
	and.b32  	%r92, %r91, 2147483644;
	add.s32 	%r93, %r90, %r92;
	st.shared.u32 	[%r93], %r88;
	add.s32 	%r94, %r87, %r2;
	mul.wide.u32 	%rd22, %r163, 4;
	add.s64 	%rd23, %rd1, %rd22;
	ld.global.u32 	%r95, [%rd23];
	and.b32  	%r96, %r163, 7;
	mad.lo.s32 	%r97, %r96, 36, %r82;
	shr.u32 	%r98, %r163, 1;
	and.b32  	%r99, %r98, 2147483644;
	add.s32 	%r100, %r97, %r99;
	st.shared.u32 	[%r100], %r95;
	add.s32 	%r101, %r94, %r2;
	mul.wide.u32 	%rd24, %r162, 4;
	add.s64 	%rd25, %rd1, %rd24;
	ld.global.u32 	%r102, [%rd25];
	and.b32  	%r103, %r162, 7;
	mad.lo.s32 	%r104, %r103, 36, %r82;
	shr.u32 	%r105, %r162, 1;
	and.b32  	%r106, %r105, 2147483644;
	add.s32 	%r107, %r104, %r106;
	st.shared.u32 	[%r107], %r102;
	add.s32 	%r160, %r101, %r2;
	add.s32 	%r163, %r163, %r11;
	add.s32 	%r162, %r162, %r11;
	add.s32 	%r161, %r161, %r11;
	setp.lt.u32 	%p6, %r160, 64;
	@%p6 bra 	$L__BB11_6;
$L__BB11_7:
	and.b32  	%r22, %r171, 1;
	mov.u32 	%r23, %ntid.x;
	mov.u32 	%r24, %ctaid.y;
	mov.u32 	%r108, %nctaid.y;
	setp.ge.u32 	%p7, %r24, %r108;
	@%p7 bra 	$L__BB11_19;
	setp.gt.u32 	%p8, %r171, 15;
	@%p8 bra 	$L__BB11_13;
	shl.b32 	%r109, %r24, 4;
	shl.b32 	%r25, %r171, 2;
	mov.u32 	%r110, _ZZ9cuda_gemmIiLi256ELi1ELi1ELi16ELi8ELi8ELi32ELi1ELi1EEviiiPT_S1_S1_iiE3Ash;
	add.s32 	%r165, %r110, %r25;
	shl.b32 	%r27, %r23, 2;
	add.s32 	%r111, %r171, %r109;
	mul.wide.u32 	%rd26, %r111, 4;
	cvta.to.global.u64 	%rd27, %rd14;
	add.s64 	%rd31, %rd27, %rd26;
	mul.wide.u32 	%rd7, %r23, 4;
	mov.u32 	%r166, %r171;
$L__BB11_10:
	ld.global.u32 	%r112, [%rd31];
	st.shared.u32 	[%r165], %r112;
	add.s32 	%r166, %r166, %r23;
	add.s32 	%r165, %r165, %r27;
	add.s64 	%rd31, %rd31, %rd7;
	setp.lt.u32 	%p9, %r166, 16;
	@%p9 bra 	$L__BB11_10;
	mov.u32 	%r113, _ZZ9cuda_gemmIiLi256ELi1ELi1ELi16ELi8ELi8ELi32ELi1ELi1EEviiiPT_S1_S1_iiE3Csh;
	add.s32 	%r167, %r113, %r25;
	mov.u32 	%r168, %r171;
$L__BB11_12:
	mov.b32 	%r114, 0;
	st.shared.u32 	[%r167], %r114;
	add.s32 	%r168, %r168, %r23;
	add.s32 	%r167, %r167, %r27;
	setp.lt.u32 	%p10, %r168, 16;
	@%p10 bra 	$L__BB11_12;
$L__BB11_13:
	setp.gt.u32 	%p11, %r171, 15;
	bar.sync 	0;
	or.b32  	%r37, %r22, 4;
	add.s32 	%r115, %r22, -1;
	and.b32  	%r38, %r115, 7;
	@%p11 bra 	$L__BB11_16;
	shl.b32 	%r116, %r22, 3;
	mov.u32 	%r117, _ZZ9cuda_gemmIiLi256ELi1ELi1ELi16ELi8ELi8ELi32ELi1ELi1EEviiiPT_S1_S1_iiE3Ash;
	mad.lo.s32 	%r118, %r22, 36, %r117;
	ld.shared.u32 	%r39, [%r118];
	ld.shared.u32 	%r40, [%r118+4];
	ld.shared.u32 	%r41, [%r118+8];
	ld.shared.u32 	%r42, [%r118+12];
	or.b32  	%r119, %r116, %r37;
	shl.b32 	%r120, %r119, 2;
	add.s32 	%r121, %r117, %r120;
	ld.shared.u32 	%r43, [%r121];
	ld.shared.u32 	%r44, [%r118+20];
	ld.shared.u32 	%r45, [%r118+24];
	or.b32  	%r122, %r116, %r38;
	shl.b32 	%r123, %r122, 2;
	add.s32 	%r124, %r117, %r123;
	ld.shared.u32 	%r46, [%r124];
	shr.u32 	%r47, %r23, 1;
	shr.u32 	%r169, %r171, 1;
	shl.b32 	%r125, %r171, 2;
	and.b32  	%r126, %r125, 28;
	mov.u32 	%r127, _ZZ9cuda_gemmIiLi256ELi1ELi1ELi16ELi8ELi8ELi32ELi1ELi1EEviiiPT_S1_S1_iiE11kron_fac_sh;
	add.s32 	%r49, %r127, %r126;
	or.b32  	%r50, %r22, 6;
	add.s32 	%r51, %r22, 5;
	add.s32 	%r52, %r22, 3;
	or.b32  	%r53, %r22, 2;
	add.s32 	%r54, %r22, 1;
$L__BB11_15:
	mad.lo.s32 	%r128, %r169, 36, %r49;
	ld.shared.u32 	%r129, [%r128];
	shfl.sync.idx.b32	%r130|%p12, %r129, %r22, 6175, -1;
	mul.lo.s32 	%r131, %r130, %r39;
	shfl.sync.idx.b32	%r132|%p13, %r129, %r54, 6175, -1;
	mad.lo.s32 	%r133, %r132, %r40, %r131;
	shfl.sync.idx.b32	%r134|%p14, %r129, %r53, 6175, -1;
	mad.lo.s32 	%r135, %r134, %r41, %r133;
	shfl.sync.idx.b32	%r136|%p15, %r129, %r52, 6175, -1;
	mad.lo.s32 	%r137, %r136, %r42, %r135;
	shfl.sync.idx.b32	%r138|%p16, %r129, %r37, 6175, -1;
	mad.lo.s32 	%r139, %r138, %r43, %r137;
	shfl.sync.idx.b32	%r140|%p17, %r129, %r51, 6175, -1;
	mad.lo.s32 	%r141, %r140, %r44, %r139;
	shfl.sync.idx.b32	%r142|%p18, %r129, %r50, 6175, -1;
	mad.lo.s32 	%r143, %r142, %r45, %r141;
	shfl.sync.idx.b32	%r144|%p19, %r129, %r38, 6175, -1;
	mad.lo.s32 	%r145, %r144, %r46, %r143;
	shl.b32 	%r146, %r22, 2;
	shl.b32 	%r147, %r169, 3;
	or.b32  	%r148, %r147, %r146;
	mov.u32 	%r149, _ZZ9cuda_gemmIiLi256ELi1ELi1ELi16ELi8ELi8ELi32ELi1ELi1EEviiiPT_S1_S1_iiE3Csh;
	add.s32 	%r150, %r149, %r148;
	ld.shared.u32 	%r151, [%r150];
	add.s32 	%r152, %r151, %r145;
	st.shared.u32 	[%r150], %r152;
	add.s32 	%r169, %r169, %r47;
	setp.lt.u32 	%p20, %r169, 8;
	@%p20 bra 	$L__BB11_15;
$L__BB11_16:
	setp.gt.u32 	%p21, %r171, 15;
	bar.sync 	0;
	@%p21 bra 	$L__BB11_19;
	shl.b32 	%r153, %r24, 4;
	shl.b32 	%r154, %r171, 2;
	mov.u32 	%r155, _ZZ9cuda_gemmIiLi256ELi1ELi1ELi16ELi8ELi8ELi32ELi1ELi1EEviiiPT_S1_S1_iiE3Csh;
	add.s32 	%r170, %r155, %r154;
	shl.b32 	%r58, %r23, 2;
	add.s32 	%r156, %r171, %r153;
	mul.wide.u32 	%rd28, %r156, 4;
	cvta.to.global.u64 	%rd29, %rd15;
	add.s64 	%rd32, %rd29, %rd28;
	mul.wide.u32 	%rd11, %r23, 4;
$L__BB11_18:
	ld.shared.u32 	%r157, [%r170];
	st.global.u32 	[%rd32], %r157;
	add.s32 	%r171, %r171, %r23;
	add.s32 	%r170, %r170, %r58;
	add.s64 	%rd32, %rd32, %rd11;
	setp.lt.u32 	%p22, %r171, 16;
	@%p22 bra 	$L__BB11_18;
$L__BB11_19:
	ret;

}
	// .globl	_Z9cuda_gemmIiLi256ELi1ELi1ELi16ELi16ELi16ELi32ELi0ELi0EEviiiPT_S1_S1_ii
.visible .entry _Z9cuda_gemmIiLi256ELi1ELi1ELi16ELi16ELi16ELi32ELi0ELi0EEviiiPT_S1_S1_ii(
	.param .u32 _Z9cuda_gemmIiLi256ELi1ELi1ELi16ELi16ELi16ELi32ELi0ELi0EEviiiPT_S1_S1_ii_param_0,
	.param .u32 _Z9cuda_gemmIiLi256ELi1ELi1ELi16ELi16ELi16ELi32ELi0ELi0EEviiiPT_S1_S1_ii_param_1,
	.param .u32 _Z9cuda_gemmIiLi256ELi1ELi1ELi16ELi16ELi16ELi32ELi0ELi0EEviiiPT_S1_S1_ii_param_2,
	.param .u64 .ptr .align 1 _Z9cuda_gemmIiLi256ELi1ELi1ELi16ELi16ELi16ELi32ELi0ELi0EEviiiPT_S1_S1_ii_param_3,
	.param .u64 .ptr .align 1 _Z9cuda_gemmIiLi256ELi1ELi1ELi16ELi16ELi16ELi32ELi0ELi0EEviiiPT_S1_S1_ii_param_4,
	.param .u64 .ptr .align 1 _Z9cuda_gemmIiLi256ELi1ELi1ELi16ELi16ELi16ELi32ELi0ELi0EEviiiPT_S1_S1_ii_param_5,
	.param .u32 _Z9cuda_gemmIiLi256ELi1ELi1ELi16ELi16ELi16ELi32ELi0ELi0EEviiiPT_S1_S1_ii_param_6,
	.param .u32 _Z9cuda_gemmIiLi256ELi1ELi1ELi16ELi16ELi16ELi32ELi0ELi0EEviiiPT_S1_S1_ii_param_7
)
.maxntid 256
{
	.reg .pred 	%p<217>;
	.reg .b32 	%r<1003>;
	.reg .b64 	%rd<14>;
	// demoted variable
	.shared .align 128 .b8 _ZZ9cuda_gemmIiLi256ELi1ELi1ELi16ELi16ELi16ELi32ELi0ELi0EEviiiPT_S1_S1_iiE11kron_fac_sh[1088];
	// demoted variable
	.shared .align 128 .b8 _ZZ9cuda_gemmIiLi256ELi1ELi1ELi16ELi16ELi16ELi32ELi0ELi0EEviiiPT_S1_S1_iiE3Ash[64];
	// demoted variable
	.shared .align 128 .b8 _ZZ9cuda_gemmIiLi256ELi1ELi1ELi16ELi16ELi16ELi32ELi0ELi0EEviiiPT_S1_S1_iiE3Csh[64];
	ld.param.u32 	%r368, [_Z9cuda_gemmIiLi256ELi1ELi1ELi16ELi16ELi16ELi32ELi0ELi0EEviiiPT_S1_S1_ii_param_2];
	ld.param.u64 	%rd4, [_Z9cuda_gemmIiLi256ELi1ELi1ELi16ELi16ELi16ELi32ELi0ELi0EEviiiPT_S1_S1_ii_param_3];
	ld.param.u64 	%rd5, [_Z9cuda_gemmIiLi256ELi1ELi1ELi16ELi16ELi16ELi32ELi0ELi0EEviiiPT_S1_S1_ii_param_4];
	ld.param.u32 	%r369, [_Z9cuda_gemmIiLi256ELi1ELi1ELi16ELi16ELi16ELi32ELi0ELi0EEviiiPT_S1_S1_ii_param_6];
	ld.param.u32 	%r370, [_Z9cuda_gemmIiLi256ELi1ELi1ELi16ELi16ELi16ELi32ELi0ELi0EEviiiPT_S1_S1_ii_param_7];
	mov.u32 	%r1002, %tid.x;
	and.b32  	%r2, %r1002, 31;
	setp.lt.s32 	%p1, %r370, 16;
	shr.u32 	%r3, %r370, 4;
	selp.b32 	%r4, 1, %r3, %p1;
	mul.lo.s32 	%r5, %r370, %r369;
	setp.ge.u32 	%p2, %r1002, %r5;
	@%p2 bra 	$L__BB12_3;
	mov.u32 	%r6, %ntid.x;
	cvta.to.global.u64 	%rd1, %rd5;
	mov.u32 	%r846, %r1002;
$L__BB12_2:
	mul.wide.u32 	%rd7, %r846, 4;
	add.s64 	%rd8, %rd1, %rd7;
	ld.global.u32 	%r371, [%rd8];
	rem.u32 	%r372, %r846, %r369;
	mov.u32 	%r373, _ZZ9cuda_gemmIiLi256ELi1ELi1ELi16ELi16ELi16ELi32ELi0ELi0EEviiiPT_S1_S1_iiE11kron_fac_sh;
	mad.lo.s32 	%r374, %r372, 68, %r373;
	div.u32 	%r375, %r846, %r370;
	shl.b32 	%r376, %r375, 2;
	add.s32 	%r377, %r374, %r376;
	st.shared.u32 	[%r377], %r371;
	add.s32 	%r846, %r846, %r6;
	setp.lt.u32 	%p3, %r846, %r5;
	@%p3 bra 	$L__BB12_2;
$L__BB12_3:
	div.s32 	%r9, 16, %r370;
	mul.lo.s32 	%r378, %r9, %r4;
	min.s32 	%r10, %r378, 256;
	div.u32 	%r12, %r1002, %r10;
	mul.lo.s32 	%r379, %r12, %r10;
	sub.s32 	%r380, %r1002, %r379;
	div.u32 	%r11, %r380, %r4;
	mov.u32 	%r13, %ntid.x;
	div.u32 	%r14, %r13, %r10;
	mov.u32 	%r15, %ctaid.y;
	mov.u32 	%r381, %nctaid.y;
	setp.ge.u32 	%p4, %r15, %r381;
	@%p4 bra 	$L__BB12_226;
	mov.u32 	%r16, %ctaid.x;
	setp.gt.u32 	%p5, %r1002, 15;
	and.b32  	%r17, %r11, 15;
	rem.u32 	%r382, %r1002, %r4;
	shl.b32 	%r18, %r382, 4;
	min.s32 	%r19, %r369, 16;
	shl.b32 	%r383, %r370, 8;
	sub.s32 	%r20, 8223, %r383;
	@%p5 bra 	$L__BB12_9;
	shl.b32 	%r384, %r16, 4;
	mad.lo.s32 	%r21, %r15, %r368, %r384;
	cvta.to.global.u64 	%rd2, %rd4;
	mov.u32 	%r847, %r1002;
$L__BB12_6:
	add.s32 	%r385, %r21, %r847;
	mul.wide.s32 	%rd9, %r385, 4;
	add.s64 	%rd10, %rd2, %rd9;
	ld.global.u32 	%r386, [%rd10];
	shl.b32 	%r387, %r847, 2;
	mov.u32 	%r388, _ZZ9cuda_gemmIiLi256ELi1ELi1ELi16ELi16ELi16ELi32ELi0ELi0EEviiiPT_S1_S1_iiE3Ash;
	add.s32 	%r389, %r388, %r387;
	st.shared.u32 	[%r389], %r386;
	add.s32 	%r847, %r847, %r13;
	setp.lt.u32 	%p6, %r847, 16;
	@%p6 bra 	$L__BB12_6;
	mov.u32 	%r391, _ZZ9cuda_gemmIiLi256ELi1ELi1ELi16ELi16ELi16ELi32ELi0ELi0EEviiiPT_S1_S1_iiE3Csh;
	mov.u32 	%r848, %r1002;
$L__BB12_8:
	shl.b32 	%r390, %r848, 2;
	add.s32 	%r392, %r391, %r390;
	mov.b32 	%r393, 0;
	st.shared.u32 	[%r392], %r393;
	add.s32 	%r848, %r848, %r13;
	setp.lt.u32 	%p7, %r848, 16;
	@%p7 bra 	$L__BB12_8;
$L__BB12_9:
	setp.lt.s32 	%p8, %r9, 1;
	bar.sync 	0;
	@%p8 bra 	$L__BB12_223;
	setp.ne.s32 	%p9, %r4, 1;
	@%p9 bra 	$L__BB12_80;
	add.s32 	%r693, %r11, 1;
	and.b32  	%r26, %r693, 15;
	add.s32 	%r694, %r11, 6;
	and.b32  	%r27, %r694, 15;
	add.s32 	%r695, %r11, 7;
	and.b32  	%r28, %r695, 15;
	add.s32 	%r696, %r11, 9;
	and.b32  	%r29, %r696, 15;
	add.s32 	%r697, %r11, 10;
	and.b32  	%r30, %r697, 15;
	add.s32 	%r698, %r11, 11;
	and.b32  	%r31, %r698, 15;
	add.s32 	%r699, %r11, 12;
	and.b32  	%r32, %r699, 15;
	add.s32 	%r700, %r11, 13;
	and.b32  	%r33, %r700, 15;
	setp.lt.s32 	%p148, %r17, %r370;
	selp.b32 	%r701, 0, %r370, %p148;
	sub.s32 	%r34, %r17, %r701;
	add.s32 	%r702, %r17, 1;
	setp.lt.s32 	%p149, %r702, %r370;
	selp.b32 	%r703, 0, %r370, %p149;
	sub.s32 	%r35, %r702, %r703;
	add.s32 	%r704, %r17, 2;
	setp.lt.s32 	%p150, %r704, %r370;
	selp.b32 	%r705, 0, %r370, %p150;
	sub.s32 	%r36, %r704, %r705;
	add.s32 	%r706, %r17, 3;
	setp.lt.s32 	%p151, %r706, %r370;
	selp.b32 	%r707, 0, %r370, %p151;
	sub.s32 	%r37, %r706, %r707;
	add.s32 	%r708, %r17, 4;
	setp.lt.s32 	%p152, %r708, %r370;
	selp.b32 	%r709, 0, %r370, %p152;
	sub.s32 	%r38, %r708, %r709;
	add.s32 	%r710, %r17, 5;
	setp.lt.s32 	%p153, %r710, %r370;
	selp.b32 	%r711, 0, %r370, %p153;
	sub.s32 	%r39, %r710, %r711;
	add.s32 	%r712, %r17, 6;
	setp.lt.s32 	%p154, %r712, %r370;
	selp.b32 	%r713, 0, %r370, %p154;
	sub.s32 	%r40, %r712, %r713;
	add.s32 	%r714, %r17, 7;
	setp.lt.s32 	%p155, %r714, %r370;
	selp.b32 	%r715, 0, %r370, %p155;
	sub.s32 	%r41, %r714, %r715;
	add.s32 	%r716, %r17, 8;
	setp.lt.s32 	%p156, %r716, %r370;
	selp.b32 	%r717, 0, %r370, %p156;
	sub.s32 	%r42, %r716, %r717;
	add.s32 	%r718, %r17, 9;
	setp.lt.s32 	%p157, %r718, %r370;
	selp.b32 	%r719, 0, %r370, %p157;
	sub.s32 	%r43, %r718, %r719;
	add.s32 	%r720, %r17, 10;
	setp.lt.s32 	%p158, %r720, %r370;
	selp.b32 	%r721, 0, %r370, %p158;
	sub.s32 	%r44, %r720, %r721;
	add.s32 	%r722, %r17, 11;
	setp.lt.s32 	%p159, %r722, %r370;
	selp.b32 	%r723, 0, %r370, %p159;
	sub.s32 	%r45, %r722, %r723;
	add.s32 	%r724, %r17, 12;
	setp.lt.s32 	%p160, %r724, %r370;
	selp.b32 	%r725, 0, %r370, %p160;
	sub.s32 	%r46, %r724, %r725;
	add.s32 	%r726, %r17, 13;
	setp.lt.s32 	%p161, %r726, %r370;
	selp.b32 	%r727, 0, %r370, %p161;
	sub.s32 	%r47, %r726, %r727;
	add.s32 	%r728, %r17, 14;
	setp.lt.s32 	%p162, %r728, %r370;
	selp.b32 	%r729, 0, %r370, %p162;
	sub.s32 	%r48, %r728, %r729;
	add.s32 	%r730, %r17, 15;
	setp.lt.s32 	%p163, %r730, %r370;
	selp.b32 	%r731, 0, %r370, %p163;
	sub.s32 	%r49, %r730, %r731;
	mov.b32 	%r865, 0;
$L__BB12_12:
	setp.lt.s32 	%p164, %r370, 1;
	add.s32 	%r67, %r865, %r11;
	mad.lo.s32 	%r68, %r67, %r370, %r18;
	@%p164 bra 	$L__BB12_14;
	add.s32 	%r732, %r68, %r17;
	shl.b32 	%r733, %r732, 2;
	mov.u32 	%r734, _ZZ9cuda_gemmIiLi256ELi1ELi1ELi16ELi16ELi16ELi32ELi0ELi0EEviiiPT_S1_S1_iiE3Ash;
	add.s32 	%r735, %r734, %r733;
	ld.shared.u32 	%r866, [%r735];
$L__BB12_14:
	setp.lt.s32 	%p165, %r370, 2;
	@%p165 bra 	$L__BB12_16;
	add.s32 	%r736, %r68, %r26;
	shl.b32 	%r737, %r736, 2;
	mov.u32 	%r738, _ZZ9cuda_gemmIiLi256ELi1ELi1ELi16ELi16ELi16ELi32ELi0ELi0EEviiiPT_S1_S1_iiE3Ash;
	add.s32 	%r739, %r738, %r737;
	ld.shared.u32 	%r867, [%r739];
$L__BB12_16:
	setp.lt.s32 	%p166, %r370, 3;
	@%p166 bra 	$L__BB12_18;
	add.s32 	%r740, %r11, 2;
	and.b32  	%r741, %r740, 15;
	add.s32 	%r742, %r68, %r741;
	shl.b32 	%r743, %r742, 2;
	mov.u32 	%r744, _ZZ9cuda_gemmIiLi256ELi1ELi1ELi16ELi16ELi16ELi32ELi0ELi0EEviiiPT_S1_S1_iiE3Ash;
	add.s32 	%r745, %r744, %r743;
	ld.shared.u32 	%r868, [%r745];
$L__BB12_18:
	setp.lt.s32 	%p167, %r370, 4;
	@%p167 bra 	$L__BB12_20;
	add.s32 	%r746, %r11, 3;
	and.b32  	%r747, %r746, 15;
	add.s32 	%r748, %r68, %r747;
	shl.b32 	%r749, %r748, 2;
	mov.u32 	%r750, _ZZ9cuda_gemmIiLi256ELi1ELi1ELi16ELi16ELi16ELi32ELi0ELi0EEviiiPT_S1_S1_iiE3Ash;
	add.s32 	%r751, %r750, %r749;
	ld.shared.u32 	%r869, [%r751];
$L__BB12_20:
	setp.lt.s32 	%p168, %r370, 5;
	@%p168 bra 	$L__BB12_22;
	add.s32 	%r752, %r11, 4;
	and.b32  	%r753, %r752, 15;
	add.s32 	%r754, %r68, %r753;
	shl.b32 	%r755, %r754, 2;
	mov.u32 	%r756, _ZZ9cuda_gemmIiLi256ELi1ELi1ELi16ELi16ELi16ELi32ELi0ELi0EEviiiPT_S1_S1_iiE3Ash;
	add.s32 	%r757, %r756, %r755;
	ld.shared.u32 	%r870, [%r757];
$L__BB12_22:
	setp.lt.s32 	%p169, %r370, 6;
	@%p169 bra 	$L__BB12_24;
	add.s32 	%r758, %r11, 5;
	and.b32  	%r759, %r758, 15;
	add.s32 	%r760, %r68, %r759;
	shl.b32 	%r761, %r760, 2;
	mov.u32 	%r762, _ZZ9cuda_gemmIiLi256ELi1ELi1ELi16ELi16ELi16ELi32ELi0ELi0EEviiiPT_S1_S1_iiE3Ash;
	add.s32 	%r763, %r762, %r761;
	ld.shared.u32 	%r871, [%r763];
$L__BB12_24:
	setp.lt.s32 	%p170, %r370, 7;
	@%p170 bra 	$L__BB12_26;
	add.s32 	%r764, %r68, %r27;
	shl.b32 	%r765, %r764, 2;
	mov.u32 	%r766, _ZZ9cuda_gemmIiLi256ELi1ELi1ELi16ELi16ELi16ELi32ELi0ELi0EEviiiPT_S1_S1_iiE3Ash;
	add.s32 	%r767, %r766, %r765;
	ld.shared.u32 	%r872, [%r767];
$L__BB12_26:
	setp.lt.s32 	%p171, %r370, 8;
	@%p171 bra 	$L__BB12_28;
	add.s32 	%r768, %r68, %r28;
	shl.b32 	%r769, %r768, 2;
	mov.u32 	%r770, _ZZ9cuda_gemmIiLi256ELi1ELi1ELi16ELi16ELi16ELi32ELi0ELi0EEviiiPT_S1_S1_iiE3Ash;
	add.s32 	%r771, %r770, %r769;
	ld.shared.u32 	%r873, [%r771];
$L__BB12_28:
	setp.lt.s32 	%p172, %r370, 9;
	@%p172 bra 	$L__BB12_30;
	xor.b32  	%r772, %r17, 8;
	add.s32 	%r773, %r68, %r772;
	shl.b32 	%r774, %r773, 2;
	mov.u32 	%r775, _ZZ9cuda_gemmIiLi256ELi1ELi1ELi16ELi16ELi16ELi32ELi0ELi0EEviiiPT_S1_S1_iiE3Ash;
	add.s32 	%r776, %r775, %r774;
	ld.shared.u32 	%r874, [%r776];
$L__BB12_30:
	setp.lt.s32 	%p173, %r370, 10;
	@%p173 bra 	$L__BB12_32;
	add.s32 	%r777, %r68, %r29;
	shl.b32 	%r778, %r777, 2;
	mov.u32 	%r779, _ZZ9cuda_gemmIiLi256ELi1ELi1ELi16ELi16ELi16ELi32ELi0ELi0EEviiiPT_S1_S1_iiE3Ash;
	add.s32 	%r780, %r779, %r778;
	ld.shared.u32 	%r875, [%r780];
$L__BB12_32:
	setp.lt.s32 	%p174, %r370, 11;
	@%p174 bra 	$L__BB12_34;
	add.s32 	%r781, %r68, %r30;
	shl.b32 	%r782, %r781, 2;
	mov.u32 	%r783, _ZZ9cuda_gemmIiLi256ELi1ELi1ELi16ELi16ELi16ELi32ELi0ELi0EEviiiPT_S1_S1_iiE3Ash;
	add.s32 	%r784, %r783, %r782;
	ld.shared.u32 	%r876, [%r784];
$L__BB12_34:
	setp.lt.s32 	%p175, %r370, 12;
	@%p175 bra 	$L__BB12_36;
	add.s32 	%r785, %r68, %r31;
	shl.b32 	%r786, %r785, 2;
	mov.u32 	%r787, _ZZ9cuda_gemmIiLi256ELi1ELi1ELi16ELi16ELi16ELi32ELi0ELi0EEviiiPT_S1_S1_iiE3Ash;
	add.s32 	%r788, %r787, %r786;
	ld.shared.u32 	%r877, [%r788];
$L__BB12_36:
	setp.lt.s32 	%p176, %r370, 13;
	@%p176 bra 	$L__BB12_38;
	add.s32 	%r789, %r68, %r32;
	shl.b32 	%r790, %r789, 2;
	mov.u32 	%r791, _ZZ9cuda_gemmIiLi256ELi1ELi1ELi16ELi16ELi16ELi32ELi0ELi0EEviiiPT_S1_S1_iiE3Ash;
	add.s32 	%r792, %r791, %r790;
	ld.shared.u32 	%r878, [%r792];
$L__BB12_38:
	setp.lt.s32 	%p177, %r370, 14;
	@%p177 bra 	$L__BB12_40;
	add.s32 	%r793, %r68, %r33;
	shl.b32 	%r794, %r793, 2;
	mov.u32 	%r795, _ZZ9cuda_gemmIiLi256ELi1ELi1ELi16ELi16ELi16ELi32ELi0ELi0EEviiiPT_S1_S1_iiE3Ash;
	add.s32 	%r796, %r795, %r794;
	ld.shared.u32 	%r879, [%r796];
$L__BB12_40:
	setp.lt.s32 	%p178, %r370, 15;
	@%p178 bra 	$L__BB12_42;
	add.s32 	%r797, %r11, 14;
	and.b32  	%r798, %r797, 15;
	add.s32 	%r799, %r68, %r798;
	shl.b32 	%r800, %r799, 2;
	mov.u32 	%r801, _ZZ9cuda_gemmIiLi256ELi1ELi1ELi16ELi16ELi16ELi32ELi0ELi0EEviiiPT_S1_S1_iiE3Ash;
	add.s32 	%r802, %r801, %r800;
	ld.shared.u32 	%r880, [%r802];
$L__BB12_42:
	setp.lt.s32 	%p179, %r370, 16;
	@%p179 bra 	$L__BB12_44;
	add.s32 	%r803, %r11, -1;
	and.b32  	%r804, %r803, 15;
	add.s32 	%r805, %r68, %r804;
	shl.b32 	%r806, %r805, 2;
	mov.u32 	%r807, _ZZ9cuda_gemmIiLi256ELi1ELi1ELi16ELi16ELi16ELi32ELi0ELi0EEviiiPT_S1_S1_iiE3Ash;
	add.s32 	%r808, %r807, %r806;
	ld.shared.u32 	%r881, [%r808];
$L__BB12_44:
	setp.lt.s32 	%p180, %r12, %r19;
	@%p180 bra 	$L__BB12_46;
$L__BB12_45:
	add.s32 	%r865, %r865, %r10;
	setp.lt.s32 	%p214, %r865, %r9;
	@%p214 bra 	$L__BB12_12;
	bra.uni 	$L__BB12_223;
$L__BB12_46:
	rem.s32 	%r809, %r2, %r370;
	shl.b32 	%r810, %r809, 2;
	mov.u32 	%r811, _ZZ9cuda_gemmIiLi256ELi1ELi1ELi16ELi16ELi16ELi32ELi0ELi0EEviiiPT_S1_S1_iiE11kron_fac_sh;
	add.s32 	%r102, %r811, %r810;
	mov.u32 	%r882, %r12;
$L__BB12_47:
	mad.lo.s32 	%r813, %r882, 68, %r102;
	ld.shared.u32 	%r104, [%r813];
	mov.b32 	%r884, 0;
	@%p164 bra 	$L__BB12_49;
	shfl.sync.idx.b32	%r814|%p182, %r104, %r34, %r20, -1;
	mul.lo.s32 	%r884, %r814, %r866;
$L__BB12_49:
	@%p165 bra 	$L__BB12_51;
	shfl.sync.idx.b32	%r815|%p184, %r104, %r35, %r20, -1;
	mad.lo.s32 	%r884, %r815, %r867, %r884;
$L__BB12_51:
	@%p166 bra 	$L__BB12_53;
	shfl.sync.idx.b32	%r816|%p186, %r104, %r36, %r20, -1;
	mad.lo.s32 	%r884, %r816, %r868, %r884;
$L__BB12_53:
	@%p167 bra 	$L__BB12_55;
	shfl.sync.idx.b32	%r817|%p188, %r104, %r37, %r20, -1;
	mad.lo.s32 	%r884, %r817, %r869, %r884;
$L__BB12_55:
	@%p168 bra 	$L__BB12_57;
	shfl.sync.idx.b32	%r818|%p190, %r104, %r38, %r20, -1;
	mad.lo.s32 	%r884, %r818, %r870, %r884;
$L__BB12_57:
	@%p169 bra 	$L__BB12_59;
	shfl.sync.idx.b32	%r819|%p192, %r104, %r39, %r20, -1;
	mad.lo.s32 	%r884, %r819, %r871, %r884;
$L__BB12_59:
	setp.lt.s32 	%p193, %r370, 7;
	@%p193 bra 	$L__BB12_61;
	shfl.sync.idx.b32	%r820|%p194, %r104, %r40, %r20, -1;
	mad.lo.s32 	%r884, %r820, %r872, %r884;
$L__BB12_61:
	setp.lt.s32 	%p195, %r370, 8;
	@%p195 bra 	$L__BB12_63;
	shfl.sync.idx.b32	%r821|%p196, %r104, %r41, %r20, -1;
	mad.lo.s32 	%r884, %r821, %r873, %r884;
$L__BB12_63:
	setp.lt.s32 	%p197, %r370, 9;
	@%p197 bra 	$L__BB12_65;
	shfl.sync.idx.b32	%r822|%p198, %r104, %r42, %r20, -1;
	mad.lo.s32 	%r884, %r822, %r874, %r884;
$L__BB12_65:
	setp.lt.s32 	%p199, %r370, 10;
	@%p199 bra 	$L__BB12_67;
	shfl.sync.idx.b32	%r823|%p200, %r104, %r43, %r20, -1;
	mad.lo.s32 	%r884, %r823, %r875, %r884;
$L__BB12_67:
	setp.lt.s32 	%p201, %r370, 11;
	@%p201 bra 	$L__BB12_69;
	shfl.sync.idx.b32	%r824|%p202, %r104, %r44, %r20, -1;
	mad.lo.s32 	%r884, %r824, %r876, %r884;
$L__BB12_69:
	setp.lt.s32 	%p203, %r370, 12;
	@%p203 bra 	$L__BB12_71;
	shfl.sync.idx.b32	%r825|%p204, %r104, %r45, %r20, -1;
	mad.lo.s32 	%r884, %r825, %r877, %r884;
$L__BB12_71:
	setp.lt.s32 	%p205, %r370, 13;
	@%p205 bra 	$L__BB12_73;
	shfl.sync.idx.b32	%r826|%p206, %r104, %r46, %r20, -1;
	mad.lo.s32 	%r884, %r826, %r878, %r884;
$L__BB12_73:
	setp.lt.s32 	%p207, %r370, 14;
	@%p207 bra 	$L__BB12_75;
	shfl.sync.idx.b32	%r827|%p208, %r104, %r47, %r20, -1;
	mad.lo.s32 	%r884, %r827, %r879, %r884;
$L__BB12_75:
	setp.lt.s32 	%p209, %r370, 15;
	@%p209 bra 	$L__BB12_77;
	shfl.sync.idx.b32	%r828|%p210, %r104, %r48, %r20, -1;
	mad.lo.s32 	%r884, %r828, %r880, %r884;
$L__BB12_77:
	setp.lt.s32 	%p211, %r370, 16;
	@%p211 bra 	$L__BB12_79;
	shfl.sync.idx.b32	%r829|%p212, %r104, %r49, %r20, -1;
	mad.lo.s32 	%r884, %r829, %r881, %r884;
$L__BB12_79:
	mad.lo.s32 	%r830, %r882, %r9, %r67;
	shl.b32 	%r831, %r830, 2;
	mov.u32 	%r832, _ZZ9cuda_gemmIiLi256ELi1ELi1ELi16ELi16ELi16ELi32ELi0ELi0EEviiiPT_S1_S1_iiE3Csh;
	add.s32 	%r833, %r832, %r831;
	ld.shared.u32 	%r834, [%r833];
	add.s32 	%r835, %r834, %r884;
	st.shared.u32 	[%r833], %r835;
	add.s32 	%r882, %r882, %r14;
	setp.lt.s32 	%p213, %r882, %r19;
	@%p213 bra 	$L__BB12_47;
	bra.uni 	$L__BB12_45;
$L__BB12_80:
	setp.gt.u32 	%p10, %r370, 31;
	@%p10 bra 	$L__BB12_114;
	add.s32 	%r396, %r11, 1;
	and.b32  	%r138, %r396, 15;
	add.s32 	%r397, %r11, 2;
	and.b32  	%r139, %r397, 15;
	add.s32 	%r398, %r11, 3;
	and.b32  	%r140, %r398, 15;
	add.s32 	%r399, %r11, 4;
	and.b32  	%r141, %r399, 15;
	add.s32 	%r400, %r11, 5;
	and.b32  	%r142, %r400, 15;
	add.s32 	%r401, %r11, 6;
	and.b32  	%r143, %r401, 15;
	add.s32 	%r402, %r11, 10;
	and.b32  	%r144, %r402, 15;
	add.s32 	%r403, %r11, 11;
	and.b32  	%r145, %r403, 15;
	setp.lt.u32 	%p11, %r17, %r370;
	selp.b32 	%r404, 0, %r370, %p11;
	sub.s32 	%r146, %r17, %r404;
	add.s32 	%r405, %r17, 1;
	setp.lt.u32 	%p12, %r405, %r370;
	selp.b32 	%r406, 0, %r370, %p12;
	sub.s32 	%r147, %r405, %r406;
	add.s32 	%r407, %r17, 2;
	setp.lt.u32 	%p13, %r407, %r370;
	selp.b32 	%r408, 0, %r370, %p13;
	sub.s32 	%r148, %r407, %r408;
	add.s32 	%r409, %r17, 3;
	setp.lt.u32 	%p14, %r409, %r370;
	selp.b32 	%r410, 0, %r370, %p14;
	sub.s32 	%r149, %r409, %r410;
	add.s32 	%r411, %r17, 4;
	setp.lt.u32 	%p15, %r411, %r370;
	selp.b32 	%r412, 0, %r370, %p15;
	sub.s32 	%r150, %r411, %r412;
	add.s32 	%r413, %r17, 5;
	setp.lt.u32 	%p16, %r413, %r370;
	selp.b32 	%r414, 0, %r370, %p16;
	sub.s32 	%r151, %r413, %r414;
	add.s32 	%r415, %r17, 6;
	setp.lt.u32 	%p17, %r415, %r370;
	selp.b32 	%r416, 0, %r370, %p17;
	sub.s32 	%r152, %r415, %r416;
	add.s32 	%r417, %r17, 7;
	setp.lt.u32 	%p18, %r417, %r370;
	selp.b32 	%r418, 0, %r370, %p18;
	sub.s32 	%r153, %r417, %r418;
	add.s32 	%r419, %r17, 8;
	setp.lt.u32 	%p19, %r419, %r370;
	selp.b32 	%r420, 0, %r370, %p19;
	sub.s32 	%r154, %r419, %r420;
	add.s32 	%r421, %r17, 9;
	setp.lt.u32 	%p20, %r421, %r370;
	selp.b32 	%r422, 0, %r370, %p20;
	sub.s32 	%r155, %r421, %r422;
	add.s32 	%r423, %r17, 10;
	setp.lt.u32 	%p21, %r423, %r370;
	selp.b32 	%r424, 0, %r370, %p21;
	sub.s32 	%r156, %r423, %r424;
	add.s32 	%r425, %r17, 11;
	setp.lt.u32 	%p22, %r425, %r370;
	selp.b32 	%r426, 0, %r370, %p22;
	sub.s32 	%r157, %r425, %r426;
	add.s32 	%r427, %r17, 12;
	setp.lt.u32 	%p23, %r427, %r370;
	selp.b32 	%r428, 0, %r370, %p23;
	sub.s32 	%r158, %r427, %r428;
	add.s32 	%r429, %r17, 13;
	setp.lt.u32 	%p24, %r429, %r370;
	selp.b32 	%r430, 0, %r370, %p24;
	sub.s32 	%r159, %r429, %r430;
	add.s32 	%r431, %r17, 14;
	setp.lt.u32 	%p25, %r431, %r370;
	selp.b32 	%r432, 0, %r370, %p25;
	sub.s32 	%r160, %r431, %r432;
	add.s32 	%r433, %r17, 15;
	setp.lt.u32 	%p26, %r433, %r370;
	selp.b32 	%r434, 0, %r370, %p26;
	sub.s32 	%r161, %r433, %r434;
	mov.b32 	%r967, 0;
$L__BB12_82:
	setp.eq.s32 	%p27, %r370, 0;
	add.s32 	%r288, %r967, %r11;
	mad.lo.s32 	%r289, %r288, %r370, %r18;
	@%p27 bra 	$L__BB12_84;
	add.s32 	%r435, %r289, %r17;
	shl.b32 	%r436, %r435, 2;
	mov.u32 	%r437, _ZZ9cuda_gemmIiLi256ELi1ELi1ELi16ELi16ELi16ELi32ELi0ELi0EEviiiPT_S1_S1_iiE3Ash;
	add.s32 	%r438, %r437, %r436;
	ld.shared.u32 	%r968, [%r438];
$L__BB12_84:
	setp.lt.u32 	%p28, %r370, 2;
	@%p28 bra 	$L__BB12_86;
	add.s32 	%r439, %r289, %r138;
	shl.b32 	%r440, %r439, 2;
	mov.u32 	%r441, _ZZ9cuda_gemmIiLi256ELi1ELi1ELi16ELi16ELi16ELi32ELi0ELi0EEviiiPT_S1_S1_iiE3Ash;
	add.s32 	%r442, %r441, %r440;
	ld.shared.u32 	%r965, [%r442];
$L__BB12_86:
	setp.lt.u32 	%p29, %r370, 3;
	@%p29 bra 	$L__BB12_88;
	add.s32 	%r443, %r289, %r139;
	shl.b32 	%r444, %r443, 2;
	mov.u32 	%r445, _ZZ9cuda_gemmIiLi256ELi1ELi1ELi16ELi16ELi16ELi32ELi0ELi0EEviiiPT_S1_S1_iiE3Ash;
	add.s32 	%r446, %r445, %r444;
	ld.shared.u32 	%r964, [%r446];
$L__BB12_88:
	setp.lt.u32 	%p30, %r370, 4;
	@%p30 bra 	$L__BB12_90;
	add.s32 	%r447, %r289, %r140;
	shl.b32 	%r448, %r447, 2;
	mov.u32 	%r449, _ZZ9cuda_gemmIiLi256ELi1ELi1ELi16ELi16ELi16ELi32ELi0ELi0EEviiiPT_S1_S1_iiE3Ash;
	add.s32 	%r450, %r449, %r448;
	ld.shared.u32 	%r963, [%r450];
$L__BB12_90:
	setp.lt.u32 	%p31, %r370, 5;
	@%p31 bra 	$L__BB12_92;
	add.s32 	%r451, %r289, %r141;
	shl.b32 	%r452, %r451, 2;
	mov.u32 	%r453, _ZZ9cuda_gemmIiLi256ELi1ELi1ELi16ELi16ELi16ELi32ELi0ELi0EEviiiPT_S1_S1_iiE3Ash;
	add.s32 	%r454, %r453, %r452;
	ld.shared.u32 	%r962, [%r454];
$L__BB12_92:
	setp.lt.u32 	%p32, %r370, 6;
	@%p32 bra 	$L__BB12_94;
	add.s32 	%r455, %r289, %r142;
	shl.b32 	%r456, %r455, 2;
	mov.u32 	%r457, _ZZ9cuda_gemmIiLi256ELi1ELi1ELi16ELi16ELi16ELi32ELi0ELi0EEviiiPT_S1_S1_iiE3Ash;
	add.s32 	%r458, %r457, %r456;
	ld.shared.u32 	%r961, [%r458];
$L__BB12_94:
	setp.lt.u32 	%p33, %r370, 7;
	@%p33 bra 	$L__BB12_96;
	add.s32 	%r459, %r289, %r143;
	shl.b32 	%r460, %r459, 2;
	mov.u32 	%r461, _ZZ9cuda_gemmIiLi256ELi1ELi1ELi16ELi16ELi16ELi32ELi0ELi0EEviiiPT_S1_S1_iiE3Ash;
	add.s32 	%r462, %r461, %r460;
	ld.shared.u32 	%r960, [%r462];
$L__BB12_96:
	setp.lt.u32 	%p34, %r370, 8;
	@%p34 bra 	$L__BB12_98;
	add.s32 	%r463, %r11, 7;
	and.b32  	%r464, %r463, 15;
	add.s32 	%r465, %r289, %r464;
	shl.b32 	%r466, %r465, 2;
	mov.u32 	%r467, _ZZ9cuda_gemmIiLi256ELi1ELi1ELi16ELi16ELi16ELi32ELi0ELi0EEviiiPT_S1_S1_iiE3Ash;
	add.s32 	%r468, %r467, %r466;
	ld.shared.u32 	%r959, [%r468];
$L__BB12_98:
	setp.lt.u32 	%p35, %r370, 9;
	@%p35 bra 	$L__BB12_100;
	xor.b32  	%r469, %r17, 8;
	add.s32 	%r470, %r289, %r469;
	shl.b32 	%r471, %r470, 2;
	mov.u32 	%r472, _ZZ9cuda_gemmIiLi256ELi1ELi1ELi16ELi16ELi16ELi32ELi0ELi0EEviiiPT_S1_S1_iiE3Ash;
	add.s32 	%r473, %r472, %r471;
	ld.shared.u32 	%r958, [%r473];
$L__BB12_100:
	setp.lt.u32 	%p36, %r370, 10;
	@%p36 bra 	$L__BB12_102;
	add.s32 	%r474, %r11, 9;
	and.b32  	%r475, %r474, 15;
	add.s32 	%r476, %r289, %r475;
	shl.b32 	%r477, %r476, 2;
	mov.u32 	%r478, _ZZ9cuda_gemmIiLi256ELi1ELi1ELi16ELi16ELi16ELi32ELi0ELi0EEviiiPT_S1_S1_iiE3Ash;
	add.s32 	%r479, %r478, %r477;
	ld.shared.u32 	%r957, [%r479];
$L__BB12_102:
	setp.lt.u32 	%p37, %r370, 11;
	@%p37 bra 	$L__BB12_104;
	add.s32 	%r480, %r289, %r144;
	shl.b32 	%r481, %r480, 2;
	mov.u32 	%r482, _ZZ9cuda_gemmIiLi256ELi1ELi1ELi16ELi16ELi16ELi32ELi0ELi0EEviiiPT_S1_S1_iiE3Ash;
	add.s32 	%r483, %r482, %r481;
	ld.shared.u32 	%r956, [%r483];
$L__BB12_104:
	setp.lt.u32 	%p38, %r370, 12;
	@%p38 bra 	$L__BB12_106;
	add.s32 	%r484, %r289, %r145;
	shl.b32 	%r485, %r484, 2;
	mov.u32 	%r486, _ZZ9cuda_gemmIiLi256ELi1ELi1ELi16ELi16ELi16ELi32ELi0ELi0EEviiiPT_S1_S1_iiE3Ash;
	add.s32 	%r487, %r486, %r485;
	ld.shared.u32 	%r955, [%r487];
$L__BB12_106:
	setp.lt.u32 	%p39, %r370, 13;
	@%p39 bra 	$L__BB12_108;
	add.s32 	%r488, %r11, 12;
	and.b32  	%r489, %r488, 15;
	add.s32 	%r490, %r289, %r489;
	shl.b32 	%r491, %r490, 2;
	mov.u32 	%r492, _ZZ9cuda_gemmIiLi256ELi1ELi1ELi16ELi16ELi16ELi32ELi0ELi0EEviiiPT_S1_S1_iiE3Ash;
	add.s32 	%r493, %r492, %r491;
	ld.shared.u32 	%r954, [%r493];
$L__BB12_108:
	setp.lt.u32 	%p40, %r370, 14;
	@%p40 bra 	$L__BB12_110;
	add.s32 	%r494, %r11, 13;
	and.b32  	%r495, %r494, 15;
	add.s32 	%r496, %r289, %r495;
	shl.b32 	%r497, %r496, 2;
	mov.u32 	%r498, _ZZ9cuda_gemmIiLi256ELi1ELi1ELi16ELi16ELi16ELi32ELi0ELi0EEviiiPT_S1_S1_iiE3Ash;
	add.s32 	%r499, %r498, %r497;
	ld.shared.u32 	%r953, [%r499];
$L__BB12_110:
	setp.lt.u32 	%p41, %r370, 15;
	@%p41 bra 	$L__BB12_112;
	add.s32 	%r500, %r11, 14;
	and.b32  	%r501, %r500, 15;
	add.s32 	%r502, %r289, %r501;
	shl.b32 	%r503, %r502, 2;
	mov.u32 	%r504, _ZZ9cuda_gemmIiLi256ELi1ELi1ELi16ELi16ELi16ELi32ELi0ELi0EEviiiPT_S1_S1_iiE3Ash;
	add.s32 	%r505, %r504, %r503;
	ld.shared.u32 	%r952, [%r505];
$L__BB12_112:
	setp.lt.u32 	%p42, %r370, 16;
	@%p42 bra 	$L__BB12_187;
	add.s32 	%r506, %r11, -1;
	and.b32  	%r507, %r506, 15;
	add.s32 	%r508, %r289, %r507;
	shl.b32 	%r509, %r508, 2;
	mov.u32 	%r510, _ZZ9cuda_gemmIiLi256ELi1ELi1ELi16ELi16ELi16ELi32ELi0ELi0EEviiiPT_S1_S1_iiE3Ash;
	add.s32 	%r511, %r510, %r509;
	ld.shared.u32 	%r951, [%r511];
	bra.uni 	$L__BB12_187;
$L__BB12_114:
	setp.lt.s32 	%p78, %r17, %r370;
	selp.b32 	%r539, 0, %r370, %p78;
	sub.s32 	%r162, %r17, %r539;
	add.s32 	%r540, %r17, 1;
	setp.lt.s32 	%p79, %r540, %r370;
	selp.b32 	%r541, 0, %r370, %p79;
	sub.s32 	%r163, %r540, %r541;
	add.s32 	%r542, %r17, 2;
	setp.lt.s32 	%p80, %r542, %r370;
	selp.b32 	%r543, 0, %r370, %p80;
	sub.s32 	%r164, %r542, %r543;
	add.s32 	%r544, %r17, 3;
	setp.lt.s32 	%p81, %r544, %r370;
	selp.b32 	%r545, 0, %r370, %p81;
	sub.s32 	%r165, %r544, %r545;
	add.s32 	%r546, %r17, 4;
	setp.lt.s32 	%p82, %r546, %r370;
	selp.b32 	%r547, 0, %r370, %p82;
	sub.s32 	%r166, %r546, %r547;
	add.s32 	%r548, %r17, 5;
	setp.lt.s32 	%p83, %r548, %r370;
	selp.b32 	%r549, 0, %r370, %p83;
	sub.s32 	%r167, %r548, %r549;
	add.s32 	%r550, %r17, 6;
	setp.lt.s32 	%p84, %r550, %r370;
	selp.b32 	%r551, 0, %r370, %p84;
	sub.s32 	%r168, %r550, %r551;
	add.s32 	%r552, %r17, 7;
	setp.lt.s32 	%p85, %r552, %r370;
	selp.b32 	%r553, 0, %r370, %p85;
	sub.s32 	%r169, %r552, %r553;
	add.s32 	%r554, %r17, 8;
	setp.lt.s32 	%p86, %r554, %r370;
	selp.b32 	%r555, 0, %r370, %p86;
	sub.s32 	%r170, %r554, %r555;
	add.s32 	%r556, %r17, 9;
	setp.lt.s32 	%p87, %r556, %r370;
	selp.b32 	%r557, 0, %r370, %p87;
	sub.s32 	%r171, %r556, %r557;
	add.s32 	%r558, %r17, 10;
	setp.lt.s32 	%p88, %r558, %r370;
	selp.b32 	%r559, 0, %r370, %p88;
	sub.s32 	%r172, %r558, %r559;
	add.s32 	%r560, %r17, 11;
	setp.lt.s32 	%p89, %r560, %r370;
	selp.b32 	%r561, 0, %r370, %p89;
	sub.s32 	%r173, %r560, %r561;
	add.s32 	%r562, %r17, 12;
	setp.lt.s32 	%p90, %r562, %r370;
	selp.b32 	%r563, 0, %r370, %p90;
	sub.s32 	%r174, %r562, %r563;
	add.s32 	%r564, %r17, 13;
	setp.lt.s32 	%p91, %r564, %r370;
	selp.b32 	%r565, 0, %r370, %p91;
	sub.s32 	%r175, %r564, %r565;
	add.s32 	%r566, %r17, 14;
	setp.lt.s32 	%p92, %r566, %r370;
	selp.b32 	%r567, 0, %r370, %p92;
	sub.s32 	%r176, %r566, %r567;
	add.s32 	%r568, %r17, 15;
	setp.lt.s32 	%p93, %r568, %r370;
	selp.b32 	%r569, 0, %r370, %p93;
	sub.s32 	%r177, %r568, %r569;
	shl.b32 	%r570, %r4, 8;
	sub.s32 	%r178, 8223, %r570;
	mov.b32 	%r915, 0;
$L__BB12_115:
	setp.lt.s32 	%p94, %r370, 1;
	add.s32 	%r196, %r915, %r11;
	mad.lo.s32 	%r197, %r196, %r370, %r18;
	@%p94 bra 	$L__BB12_117;
	add.s32 	%r571, %r197, %r17;
	shl.b32 	%r572, %r571, 2;
	mov.u32 	%r573, _ZZ9cuda_gemmIiLi256ELi1ELi1ELi16ELi16ELi16ELi32ELi0ELi0EEviiiPT_S1_S1_iiE3Ash;
	add.s32 	%r574, %r573, %r572;
	ld.shared.u32 	%r916, [%r574];
$L__BB12_117:
	setp.lt.s32 	%p95, %r370, 2;
	@%p95 bra 	$L__BB12_119;
	add.s32 	%r575, %r11, 1;
	and.b32  	%r576, %r575, 15;
	add.s32 	%r577, %r197, %r576;
	shl.b32 	%r578, %r577, 2;
	mov.u32 	%r579, _ZZ9cuda_gemmIiLi256ELi1ELi1ELi16ELi16ELi16ELi32ELi0ELi0EEviiiPT_S1_S1_iiE3Ash;
	add.s32 	%r580, %r579, %r578;
	ld.shared.u32 	%r917, [%r580];
$L__BB12_119:
	setp.lt.s32 	%p96, %r370, 3;
	@%p96 bra 	$L__BB12_121;
	add.s32 	%r581, %r11, 2;
	and.b32  	%r582, %r581, 15;
	add.s32 	%r583, %r197, %r582;
	shl.b32 	%r584, %r583, 2;
	mov.u32 	%r585, _ZZ9cuda_gemmIiLi256ELi1ELi1ELi16ELi16ELi16ELi32ELi0ELi0EEviiiPT_S1_S1_iiE3Ash;
	add.s32 	%r586, %r585, %r584;
	ld.shared.u32 	%r918, [%r586];
$L__BB12_121:
	setp.lt.s32 	%p97, %r370, 4;
	@%p97 bra 	$L__BB12_123;
	add.s32 	%r587, %r11, 3;
	and.b32  	%r588, %r587, 15;
	add.s32 	%r589, %r197, %r588;
	shl.b32 	%r590, %r589, 2;
	mov.u32 	%r591, _ZZ9cuda_gemmIiLi256ELi1ELi1ELi16ELi16ELi16ELi32ELi0ELi0EEviiiPT_S1_S1_iiE3Ash;
	add.s32 	%r592, %r591, %r590;
	ld.shared.u32 	%r919, [%r592];
$L__BB12_123:
	setp.lt.s32 	%p98, %r370, 5;
	@%p98 bra 	$L__BB12_125;
	add.s32 	%r593, %r11, 4;
	and.b32  	%r594, %r593, 15;
	add.s32 	%r595, %r197, %r594;
	shl.b32 	%r596, %r595, 2;
	mov.u32 	%r597, _ZZ9cuda_gemmIiLi256ELi1ELi1ELi16ELi16ELi16ELi32ELi0ELi0EEviiiPT_S1_S1_iiE3Ash;
	add.s32 	%r598, %r597, %r596;
	ld.shared.u32 	%r920, [%r598];
$L__BB12_125:
	setp.lt.s32 	%p99, %r370, 6;
	@%p99 bra 	$L__BB12_127;
	add.s32 	%r599, %r11, 5;
	and.b32  	%r600, %r599, 15;
	add.s32 	%r601, %r197, %r600;
	shl.b32 	%r602, %r601, 2;
	mov.u32 	%r603, _ZZ9cuda_gemmIiLi256ELi1ELi1ELi16ELi16ELi16ELi32ELi0ELi0EEviiiPT_S1_S1_iiE3Ash;
	add.s32 	%r604, %r603, %r602;
	ld.shared.u32 	%r921, [%r604];
$L__BB12_127:
	setp.lt.s32 	%p100, %r370, 7;
	@%p100 bra 	$L__BB12_129;
	add.s32 	%r605, %r11, 6;
	and.b32  	%r606, %r605, 15;
	add.s32 	%r607, %r197, %r606;
	shl.b32 	%r608, %r607, 2;
	mov.u32 	%r609, _ZZ9cuda_gemmIiLi256ELi1ELi1ELi16ELi16ELi16ELi32ELi0ELi0EEviiiPT_S1_S1_iiE3Ash;
	add.s32 	%r610, %r609, %r608;
	ld.shared.u32 	%r922, [%r610];
$L__BB12_129:
	setp.lt.s32 	%p101, %r370, 8;
	@%p101 bra 	$L__BB12_131;
	add.s32 	%r611, %r11, 7;
	and.b32  	%r612, %r611, 15;
	add.s32 	%r613, %r197, %r612;
	shl.b32 	%r614, %r613, 2;
	mov.u32 	%r615, _ZZ9cuda_gemmIiLi256ELi1ELi1ELi16ELi16ELi16ELi32ELi0ELi0EEviiiPT_S1_S1_iiE3Ash;
	add.s32 	%r616, %r615, %r614;
	ld.shared.u32 	%r923, [%r616];
$L__BB12_131:
	setp.lt.s32 	%p102, %r370, 9;
	@%p102 bra 	$L__BB12_133;
	xor.b32  	%r617, %r17, 8;
	add.s32 	%r618, %r197, %r617;
	shl.b32 	%r619, %r618, 2;
	mov.u32 	%r620, _ZZ9cuda_gemmIiLi256ELi1ELi1ELi16ELi16ELi16ELi32ELi0ELi0EEviiiPT_S1_S1_iiE3Ash;
	add.s32 	%r621, %r620, %r619;
	ld.shared.u32 	%r924, [%r621];
$L__BB12_133:
	setp.lt.s32 	%p103, %r370, 10;
	@%p103 bra 	$L__BB12_135;
	add.s32 	%r622, %r11, 9;
	and.b32  	%r623, %r622, 15;
	add.s32 	%r624, %r197, %r623;
	shl.b32 	%r625, %r624, 2;
	mov.u32 	%r626, _ZZ9cuda_gemmIiLi256ELi1ELi1ELi16ELi16ELi16ELi32ELi0ELi0EEviiiPT_S1_S1_iiE3Ash;
	add.s32 	%r627, %r626, %r625;
	ld.shared.u32 	%r925, [%r627];
$L__BB12_135:
	setp.lt.s32 	%p104, %r370, 11;
	@%p104 bra 	$L__BB12_137;
	add.s32 	%r628, %r11, 10;
	and.b32  	%r629, %r628, 15;
	add.s32 	%r630, %r197, %r629;
	shl.b32 	%r631, %r630, 2;
	mov.u32 	%r632, _ZZ9cuda_gemmIiLi256ELi1ELi1ELi16ELi16ELi16ELi32ELi0ELi0EEviiiPT_S1_S1_iiE3Ash;
	add.s32 	%r633, %r632, %r631;
	ld.shared.u32 	%r926, [%r633];
$L__BB12_137:
	setp.lt.s32 	%p105, %r370, 12;
	@%p105 bra 	$L__BB12_139;
	add.s32 	%r634, %r11, 11;
	and.b32  	%r635, %r634, 15;
	add.s32 	%r636, %r197, %r635;
	shl.b32 	%r637, %r636, 2;
	mov.u32 	%r638, _ZZ9cuda_gemmIiLi256ELi1ELi1ELi16ELi16ELi16ELi32ELi0ELi0EEviiiPT_S1_S1_iiE3Ash;
	add.s32 	%r639, %r638, %r637;
	ld.shared.u32 	%r927, [%r639];
$L__BB12_139:
	setp.lt.s32 	%p106, %r370, 13;
	@%p106 bra 	$L__BB12_141;
	add.s32 	%r640, %r11, 12;
	and.b32  	%r641, %r640, 15;
	add.s32 	%r642, %r197, %r641;
	shl.b32 	%r643, %r642, 2;
	mov.u32 	%r644, _ZZ9cuda_gemmIiLi256ELi1ELi1ELi16ELi16ELi16ELi32ELi0ELi0EEviiiPT_S1_S1_iiE3Ash;
	add.s32 	%r645, %r644, %r643;
	ld.shared.u32 	%r928, [%r645];
$L__BB12_141:
	setp.lt.s32 	%p107, %r370, 14;
	@%p107 bra 	$L__BB12_143;
	add.s32 	%r646, %r11, 13;
	and.b32  	%r647, %r646, 15;
	add.s32 	%r648, %r197, %r647;
	shl.b32 	%r649, %r648, 2;
	mov.u32 	%r650, _ZZ9cuda_gemmIiLi256ELi1ELi1ELi16ELi16ELi16ELi32ELi0ELi0EEviiiPT_S1_S1_iiE3Ash;
	add.s32 	%r651, %r650, %r649;
	ld.shared.u32 	%r929, [%r651];
$L__BB12_143:
	setp.lt.s32 	%p108, %r370, 15;
	@%p108 bra 	$L__BB12_145;
	add.s32 	%r652, %r11, 14;
	and.b32  	%r653, %r652, 15;
	add.s32 	%r654, %r197, %r653;
	shl.b32 	%r655, %r654, 2;
	mov.u32 	%r656, _ZZ9cuda_gemmIiLi256ELi1ELi1ELi16ELi16ELi16ELi32ELi0ELi0EEviiiPT_S1_S1_iiE3Ash;
	add.s32 	%r657, %r656, %r655;
	ld.shared.u32 	%r930, [%r657];
$L__BB12_145:
	setp.lt.s32 	%p109, %r370, 16;
	@%p109 bra 	$L__BB12_147;
	add.s32 	%r658, %r11, -1;
	and.b32  	%r659, %r658, 15;
	add.s32 	%r660, %r197, %r659;
	shl.b32 	%r661, %r660, 2;
	mov.u32 	%r662, _ZZ9cuda_gemmIiLi256ELi1ELi1ELi16ELi16ELi16ELi32ELi0ELi0EEviiiPT_S1_S1_iiE3Ash;
	add.s32 	%r663, %r662, %r661;
	ld.shared.u32 	%r931, [%r663];
$L__BB12_147:
	setp.lt.s32 	%p110, %r12, %r19;
	@%p110 bra 	$L__BB12_149;
$L__BB12_148:
	add.s32 	%r915, %r915, %r10;
	setp.lt.s32 	%p147, %r915, %r9;
	@%p147 bra 	$L__BB12_115;
	bra.uni 	$L__BB12_223;
$L__BB12_149:
	rem.s32 	%r664, %r2, %r370;
	shl.b32 	%r665, %r664, 2;
	mov.u32 	%r666, _ZZ9cuda_gemmIiLi256ELi1ELi1ELi16ELi16ELi16ELi32ELi0ELi0EEviiiPT_S1_S1_iiE11kron_fac_sh;
	add.s32 	%r231, %r666, %r665;
	mov.u32 	%r932, %r12;
$L__BB12_150:
	mad.lo.s32 	%r668, %r932, 68, %r231;
	ld.shared.u32 	%r233, [%r668];
	mov.b32 	%r934, 0;
	@%p94 bra 	$L__BB12_152;
	shfl.sync.idx.b32	%r669|%p112, %r233, %r162, %r20, -1;
	mul.lo.s32 	%r934, %r669, %r916;
$L__BB12_152:
	@%p95 bra 	$L__BB12_154;
	shfl.sync.idx.b32	%r670|%p114, %r233, %r163, %r20, -1;
	mad.lo.s32 	%r934, %r670, %r917, %r934;
$L__BB12_154:
	@%p96 bra 	$L__BB12_156;
	shfl.sync.idx.b32	%r671|%p116, %r233, %r164, %r20, -1;
	mad.lo.s32 	%r934, %r671, %r918, %r934;
$L__BB12_156:
	@%p97 bra 	$L__BB12_158;
	shfl.sync.idx.b32	%r672|%p118, %r233, %r165, %r20, -1;
	mad.lo.s32 	%r934, %r672, %r919, %r934;
$L__BB12_158:
	@%p98 bra 	$L__BB12_160;
	shfl.sync.idx.b32	%r673|%p120, %r233, %r166, %r20, -1;
	mad.lo.s32 	%r934, %r673, %r920, %r934;
$L__BB12_160:
	setp.lt.s32 	%p121, %r370, 6;
	@%p121 bra 	$L__BB12_162;
	shfl.sync.idx.b32	%r674|%p122, %r233, %r167, %r20, -1;
	mad.lo.s32 	%r934, %r674, %r921, %r934;
$L__BB12_162:
	setp.lt.s32 	%p123, %r370, 7;
	@%p123 bra 	$L__BB12_164;
	shfl.sync.idx.b32	%r675|%p124, %r233, %r168, %r20, -1;
	mad.lo.s32 	%r934, %r675, %r922, %r934;
$L__BB12_164:
	setp.lt.s32 	%p125, %r370, 8;
	@%p125 bra 	$L__BB12_166;
	shfl.sync.idx.b32	%r676|%p126, %r233, %r169, %r20, -1;
	mad.lo.s32 	%r934, %r676, %r923, %r934;
$L__BB12_166:
	setp.lt.s32 	%p127, %r370, 9;
	@%p127 bra 	$L__BB12_168;
	shfl.sync.idx.b32	%r677|%p128, %r233, %r170, %r20, -1;
	mad.lo.s32 	%r934, %r677, %r924, %r934;
$L__BB12_168:
	setp.lt.s32 	%p129, %r370, 10;
	@%p129 bra 	$L__BB12_170;
	shfl.sync.idx.b32	%r678|%p130, %r233, %r171, %r20, -1;
	mad.lo.s32 	%r934, %r678, %r925, %r934;
$L__BB12_170:
	setp.lt.s32 	%p131, %r370, 11;
	@%p131 bra 	$L__BB12_172;
	shfl.sync.idx.b32	%r679|%p132, %r233, %r172, %r20, -1;
	mad.lo.s32 	%r934, %r679, %r926, %r934;
$L__BB12_172:
	setp.lt.s32 	%p133, %r370, 12;
	@%p133 bra 	$L__BB12_174;
	shfl.sync.idx.b32	%r680|%p134, %r233, %r173, %r20, -1;
	mad.lo.s32 	%r934, %r680, %r927, %r934;
$L__BB12_174:
	setp.lt.s32 	%p135, %r370, 13;
	@%p135 bra 	$L__BB12_176;
	shfl.sync.idx.b32	%r681|%p136, %r233, %r174, %r20, -1;
	mad.lo.s32 	%r934, %r681, %r928, %r934;
$L__BB12_176:
	setp.lt.s32 	%p137, %r370, 14;
	@%p137 bra 	$L__BB12_178;
	shfl.sync.idx.b32	%r682|%p138, %r233, %r175, %r20, -1;
	mad.lo.s32 	%r934, %r682, %r929, %r934;
$L__BB12_178:
	setp.lt.s32 	%p139, %r370, 15;
	@%p139 bra 	$L__BB12_180;
	shfl.sync.idx.b32	%r683|%p140, %r233, %r176, %r20, -1;
	mad.lo.s32 	%r934, %r683, %r930, %r934;
$L__BB12_180:
	setp.lt.s32 	%p141, %r370, 16;
	@%p141 bra 	$L__BB12_182;
	shfl.sync.idx.b32	%r684|%p142, %r233, %r177, %r20, -1;
	mad.lo.s32 	%r934, %r684, %r931, %r934;
$L__BB12_182:
	mov.u32 	%r948, %r3;
$L__BB12_183:
	shr.u32 	%r267, %r948, 1;
	shfl.sync.down.b32	%r685|%p143, %r934, %r267, %r178, -1;
	add.s32 	%r934, %r685, %r934;
	setp.gt.u32 	%p144, %r948, 3;
	mov.u32 	%r948, %r267;
	@%p144 bra 	$L__BB12_183;
	rem.u32 	%r686, %r2, %r4;
	setp.eq.s32 	%p145, %r686, 0;
	@%p145 bra 	$L__BB12_185;
	bra.uni 	$L__BB12_186;
$L__BB12_185:
	mad.lo.s32 	%r687, %r932, %r9, %r196;
	shl.b32 	%r688, %r687, 2;
	mov.u32 	%r689, _ZZ9cuda_gemmIiLi256ELi1ELi1ELi16ELi16ELi16ELi32ELi0ELi0EEviiiPT_S1_S1_iiE3Csh;
	add.s32 	%r690, %r689, %r688;
	st.shared.u32 	[%r690], %r934;
$L__BB12_186:
	add.s32 	%r932, %r932, %r14;
	setp.lt.s32 	%p146, %r932, %r19;
	@%p146 bra 	$L__BB12_150;
	bra.uni 	$L__BB12_148;
$L__BB12_187:
	setp.lt.s32 	%p43, %r12, %r19;
	@%p43 bra 	$L__BB12_188;
	bra.uni 	$L__BB12_222;
$L__BB12_188:
	rem.u32 	%r512, %r2, %r370;
	shl.b32 	%r513, %r512, 2;
	mov.u32 	%r514, _ZZ9cuda_gemmIiLi256ELi1ELi1ELi16ELi16ELi16ELi32ELi0ELi0EEviiiPT_S1_S1_iiE11kron_fac_sh;
	add.s32 	%r290, %r514, %r513;
	mov.u32 	%r984, %r12;
$L__BB12_189:
	mad.lo.s32 	%r516, %r984, 68, %r290;
	ld.shared.u32 	%r324, [%r516];
	mov.b32 	%r986, 0;
	@%p27 bra 	$L__BB12_191;
	shfl.sync.idx.b32	%r517|%p45, %r324, %r146, %r20, -1;
	mul.lo.s32 	%r986, %r517, %r968;
$L__BB12_191:
	@%p28 bra 	$L__BB12_193;
	shfl.sync.idx.b32	%r518|%p47, %r324, %r147, %r20, -1;
	mad.lo.s32 	%r986, %r518, %r965, %r986;
$L__BB12_193:
	@%p29 bra 	$L__BB12_195;
	shfl.sync.idx.b32	%r519|%p49, %r324, %r148, %r20, -1;
	mad.lo.s32 	%r986, %r519, %r964, %r986;
$L__BB12_195:
	@%p30 bra 	$L__BB12_197;
	shfl.sync.idx.b32	%r520|%p51, %r324, %r149, %r20, -1;
	mad.lo.s32 	%r986, %r520, %r963, %r986;
$L__BB12_197:
	@%p31 bra 	$L__BB12_199;
	shfl.sync.idx.b32	%r521|%p53, %r324, %r150, %r20, -1;
	mad.lo.s32 	%r986, %r521, %r962, %r986;
$L__BB12_199:
	@%p32 bra 	$L__BB12_201;
	shfl.sync.idx.b32	%r522|%p55, %r324, %r151, %r20, -1;
	mad.lo.s32 	%r986, %r522, %r961, %r986;
$L__BB12_201:
	setp.lt.u32 	%p56, %r370, 7;
	@%p56 bra 	$L__BB12_203;
	shfl.sync.idx.b32	%r523|%p57, %r324, %r152, %r20, -1;
	mad.lo.s32 	%r986, %r523, %r960, %r986;
$L__BB12_203:
	setp.lt.u32 	%p58, %r370, 8;
	@%p58 bra 	$L__BB12_205;
	shfl.sync.idx.b32	%r524|%p59, %r324, %r153, %r20, -1;
	mad.lo.s32 	%r986, %r524, %r959, %r986;
$L__BB12_205:
	setp.lt.u32 	%p60, %r370, 9;
	@%p60 bra 	$L__BB12_207;
	shfl.sync.idx.b32	%r525|%p61, %r324, %r154, %r20, -1;
	mad.lo.s32 	%r986, %r525, %r958, %r986;
$L__BB12_207:
	setp.lt.u32 	%p62, %r370, 10;
	@%p62 bra 	$L__BB12_209;
	shfl.sync.idx.b32	%r526|%p63, %r324, %r155, %r20, -1;
	mad.lo.s32 	%r986, %r526, %r957, %r986;
$L__BB12_209:
	setp.lt.u32 	%p64, %r370, 11;
	@%p64 bra 	$L__BB12_211;
	shfl.sync.idx.b32	%r527|%p65, %r324, %r156, %r20, -1;
	mad.lo.s32 	%r986, %r527, %r956, %r986;
$L__BB12_211:
	setp.lt.u32 	%p66, %r370, 12;
	@%p66 bra 	$L__BB12_213;
	shfl.sync.idx.b32	%r528|%p67, %r324, %r157, %r20, -1;
	mad.lo.s32 	%r986, %r528, %r955, %r986;
$L__BB12_213:
	setp.lt.u32 	%p68, %r370, 13;
	@%p68 bra 	$L__BB12_215;
	shfl.sync.idx.b32	%r529|%p69, %r324, %r158, %r20, -1;
	mad.lo.s32 	%r986, %r529, %r954, %r986;
$L__BB12_215:
	setp.lt.u32 	%p70, %r370, 14;
	@%p70 bra 	$L__BB12_217;
	shfl.sync.idx.b32	%r530|%p71, %r324, %r159, %r20, -1;
	mad.lo.s32 	%r986, %r530, %r953, %r986;
$L__BB12_217:
	setp.lt.u32 	%p72, %r370, 15;
	@%p72 bra 	$L__BB12_219;
	shfl.sync.idx.b32	%r531|%p73, %r324, %r160, %r20, -1;
	mad.lo.s32 	%r986, %r531, %r952, %r986;
$L__BB12_219:
	setp.lt.u32 	%p74, %r370, 16;
	@%p74 bra 	$L__BB12_221;
	shfl.sync.idx.b32	%r532|%p75, %r324, %r161, %r20, -1;
	mad.lo.s32 	%r986, %r532, %r951, %r986;
$L__BB12_221:
	mad.lo.s32 	%r533, %r984, %r9, %r288;
	shl.b32 	%r534, %r533, 2;
	mov.u32 	%r535, _ZZ9cuda_gemmIiLi256ELi1ELi1ELi16ELi16ELi16ELi32ELi0ELi0EEviiiPT_S1_S1_iiE3Csh;
	add.s32 	%r536, %r535, %r534;
	st.shared.u32 	[%r536], %r986;
	add.s32 	%r984, %r984, %r14;
	setp.lt.s32 	%p76, %r984, %r19;
	@%p76 bra 	$L__BB12_189;
$L__BB12_222:
	add.s32 	%r967, %r967, %r10;
	setp.lt.s32 	%p77, %r967, %r9;
	@%p77 bra 	$L__BB12_82;
$L__BB12_223:
	setp.gt.u32 	%p215, %r1002, 15;
	bar.sync 	0;
	@%p215 bra 	$L__BB12_226;
	ld.param.u64 	%rd13, [_Z9cuda_gemmIiLi256ELi1ELi1ELi16ELi16ELi16ELi32ELi0ELi0EEviiiPT_S1_S1_ii_param_5];
	ld.param.u32 	%r845, [_Z9cuda_gemmIiLi256ELi1ELi1ELi16ELi16ELi16ELi32ELi0ELi0EEviiiPT_S1_S1_ii_param_1];
	mul.lo.s32 	%r836, %r9, %r16;
	mad.lo.s32 	%r359, %r15, %r845, %r836;
	div.s32 	%r360, %r368, %r370;
	shl.b32 	%r837, %r1002, 2;
	mov.u32 	%r838, _ZZ9cuda_gemmIiLi256ELi1ELi1ELi16ELi16ELi16ELi32ELi0ELi0EEviiiPT_S1_S1_iiE3Csh;
	add.s32 	%r1001, %r838, %r837;
	shl.b32 	%r362, %r13, 2;
	cvta.to.global.u64 	%rd3, %rd13;
$L__BB12_225:
	div.s32 	%r839, %r1002, %r9;
	mad.lo.s32 	%r840, %r360, %r839, %r359;
	mul.lo.s32 	%r841, %r839, %r9;
	sub.s32 	%r842, %r1002, %r841;
	add.s32 	%r843, %r840, %r842;
	ld.shared.u32 	%r844, [%r1001];
	mul.wide.s32 	%rd11, %r843, 4;
	add.s64 	%rd12, %rd3, %rd11;
	st.global.u32 	[%rd12], %r844;
	add.s32 	%r1002, %r1002, %r13;
	add.s32 	%r1001, %r1001, %r362;
	setp.lt.u32 	%p216, %r1002, 16;
	@%p216 bra 	$L__BB12_225;
$L__BB12_226:
	ret;

}
	// .globl	_Z9cuda_gemmIiLi256ELi1ELi1ELi16ELi16ELi16ELi32ELi0ELi1EEviiiPT_S1_S1_ii
.visible .entry _Z9cuda_gemmIiLi256ELi1ELi1ELi16ELi16ELi16ELi32ELi0ELi1EEviiiPT_S1_S1_ii(
	.param .u32 _Z9cuda_gemmIiLi256ELi1ELi1ELi16ELi16ELi16ELi32ELi0ELi1EEviiiPT_S1_S1_ii_param_0,
	.param .u32 _Z9cuda_gemmIiLi256ELi1ELi1ELi16ELi16ELi16ELi32ELi0ELi1EEviiiPT_S1_S1_ii_param_1,
	.param .u32 _Z9cuda_gemmIiLi256ELi1ELi1ELi16ELi16ELi16ELi32ELi0ELi1EEviiiPT_S1_S1_ii_param_2,
	.param .u64 .ptr .align 1 _Z9cuda_gemmIiLi256ELi1ELi1ELi16ELi16ELi16ELi32ELi0ELi1EEviiiPT_S1_S1_ii_param_3,
	.param .u64 .ptr .align 1 _Z9cuda_gemmIiLi256ELi1ELi1ELi16ELi16ELi16ELi32ELi0ELi1EEviiiPT_S1_S1_ii_param_4,
	.param .u64 .ptr .align 1 _Z9cuda_gemmIiLi256ELi1ELi1ELi16ELi16ELi16ELi32ELi0ELi1EEviiiPT_S1_S1_ii_param_5,
	.param .u32 _Z9cuda_gemmIiLi256ELi1ELi1ELi16ELi16ELi16ELi32ELi0ELi1EEviiiPT_S1_S1_ii_param_6,
	.param .u32 _Z9cuda_gemmIiLi256ELi1ELi1ELi16ELi16ELi16ELi32ELi0ELi1EEviiiPT_S1_S1_ii_param_7
)
.maxntid 256
{
	.reg .pred 	%p<30>;
	.reg .b32 	%r<192>;
	.reg .b64 	%rd<25>;
	// demoted variable
	.shared .align 128 .b8 _ZZ9cuda_gemmIiLi256ELi1ELi1ELi16ELi16ELi16ELi32ELi0ELi1EEviiiPT_S1_S1_iiE11kron_fac_sh[1088];
	// demoted variable
	.shared .align 128 .b8 _ZZ9cuda_gemmIiLi256ELi1ELi1ELi16ELi16ELi16ELi32ELi0ELi1EEviiiPT_S1_S1_iiE3Ash[64];
	// demoted variable
	.shared .align 128 .b8 _ZZ9cuda_gemmIiLi256ELi1ELi1ELi16ELi16ELi16ELi32ELi0ELi1EEviiiPT_S1_S1_iiE3Csh[64];
	ld.param.u32 	%r74, [_Z9cuda_gemmIiLi256ELi1ELi1ELi16ELi16ELi16ELi32ELi0ELi1EEviiiPT_S1_S1_ii_param_1];
	ld.param.u32 	%r75, [_Z9cuda_gemmIiLi256ELi1ELi1ELi16ELi16ELi16ELi32ELi0ELi1EEviiiPT_S1_S1_ii_param_2];
	ld.param.u64 	%rd8, [_Z9cuda_gemmIiLi256ELi1ELi1ELi16ELi16ELi16ELi32ELi0ELi1EEviiiPT_S1_S1_ii_param_3];
	ld.param.u64 	%rd10, [_Z9cuda_gemmIiLi256ELi1ELi1ELi16ELi16ELi16ELi32ELi0ELi1EEviiiPT_S1_S1_ii_param_4];
	ld.param.u64 	%rd9, [_Z9cuda_gemmIiLi256ELi1ELi1ELi16ELi16ELi16ELi32ELi0ELi1EEviiiPT_S1_S1_ii_param_5];
	cvta.to.global.u64 	%rd1, %rd10;
	mov.u32 	%r191, %tid.x;
	mov.u32 	%r2, %ntid.x;
	add.s32 	%r76, %r191, %r2;
	max.u32 	%r77, %r76, 256;
	setp.lt.u32 	%p1, %r76, 256;
	selp.u32 	%r78, 1, 0, %p1;
	add.s32 	%r79, %r76, %r78;
	sub.s32 	%r80, %r77, %r79;
	div.u32 	%r81, %r80, %r2;
	add.s32 	%r3, %r81, %r78;
	and.b32  	%r82, %r3, 3;
	setp.eq.s32 	%p2, %r82, 3;
	mov.u32 	%r176, %r191;
	@%p2 bra 	$L__BB13_3;
	mul.wide.u32 	%rd11, %r191, 4;
	add.s64 	%rd24, %rd1, %rd11;
	mul.wide.u32 	%rd3, %r2, 4;
	add.s32 	%r83, %r3, 1;
	and.b32  	%r84, %r83, 3;
	neg.s32 	%r174, %r84;
	mov.u32 	%r176, %r191;
$L__BB13_2:
	.pragma "nounroll";
	ld.global.u32 	%r85, [%rd24];
	and.b32  	%r86, %r176, 15;
	mov.u32 	%r87, _ZZ9cuda_gemmIiLi256ELi1ELi1ELi16ELi16ELi16ELi32ELi0ELi1EEviiiPT_S1_S1_iiE11kron_fac_sh;
	mad.lo.s32 	%r88, %r86, 68, %r87;
	shr.u32 	%r89, %r176, 2;
	and.b32  	%r90, %r89, 1073741820;
	add.s32 	%r91, %r88, %r90;
	st.shared.u32 	[%r91], %r85;
	add.s32 	%r176, %r176, %r2;
	add.s64 	%rd24, %rd24, %rd3;
	add.s32 	%r174, %r174, 1;
	setp.ne.s32 	%p3, %r174, 0;
	@%p3 bra 	$L__BB13_2;
$L__BB13_3:
	setp.lt.u32 	%p4, %r3, 3;
	@%p4 bra 	$L__BB13_6;
	shl.b32 	%r92, %r2, 1;
	add.s32 	%r179, %r176, %r92;
	shl.b32 	%r11, %r2, 2;
	mad.lo.s32 	%r178, %r2, 3, %r176;
	add.s32 	%r177, %r2, %r176;
$L__BB13_5:
	mul.wide.u32 	%rd12, %r176, 4;
	add.s64 	%rd13, %rd1, %rd12;
	ld.global.u32 	%r93, [%rd13];
	and.b32  	%r94, %r176, 15;
	mov.u32 	%r95, _ZZ9cuda_gemmIiLi256ELi1ELi1ELi16ELi16ELi16ELi32ELi0ELi1EEviiiPT_S1_S1_iiE11kron_fac_sh;
	mad.lo.s32 	%r96, %r94, 68, %r95;
	shr.u32 	%r97, %r176, 2;
	and.b32  	%r98, %r97, 1073741820;
	add.s32 	%r99, %r96, %r98;
	st.shared.u32 	[%r99], %r93;
	add.s32 	%r100, %r176, %r2;
	mul.wide.u32 	%rd14, %r177, 4;
	add.s64 	%rd15, %rd1, %rd14;
	ld.global.u32 	%r101, [%rd15];
	and.b32  	%r102, %r177, 15;
	mad.lo.s32 	%r103, %r102, 68, %r95;
	shr.u32 	%r104, %r177, 2;
	and.b32  	%r105, %r104, 1073741820;
	add.s32 	%r106, %r103, %r105;
	st.shared.u32 	[%r106], %r101;
	add.s32 	%r107, %r100, %r2;
	mul.wide.u32 	%rd16, %r179, 4;
	add.s64 	%rd17, %rd1, %rd16;
	ld.global.u32 	%r108, [%rd17];
	and.b32  	%r109, %r179, 15;
	mad.lo.s32 	%r110, %r109, 68, %r95;
	shr.u32 	%r111, %r179, 2;
	and.b32  	%r112, %r111, 1073741820;
	add.s32 	%r113, %r110, %r112;
	st.shared.u32 	[%r113], %r108;
	add.s32 	%r114, %r107, %r2;
	mul.wide.u32 	%rd18, %r178, 4;
	add.s64 	%rd19, %rd1, %rd18;
	ld.global.u32 	%r115, [%rd19];
	and.b32  	%r116, %r178, 15;
	mad.lo.s32 	%r117, %r116, 68, %r95;
	shr.u32 	%r118, %r178, 2;
	and.b32  	%r119, %r118, 1073741820;
	add.s32 	%r120, %r117, %r119;
	st.shared.u32 	[%r120], %r115;
	add.s32 	%r176, %r114, %r2;
	add.s32 	%r179, %r179, %r11;
	add.s32 	%r178, %r178, %r11;
	add.s32 	%r177, %r177, %r11;
	setp.lt.u32 	%p5, %r176, 256;
	@%p5 bra 	$L__BB13_5;
$L__BB13_6:
	mov.u32 	%r22, %ctaid.x;
	mov.u32 	%r23, %ctaid.y;
	mov.u32 	%r121, %nctaid.y;
	setp.ge.u32 	%p6, %r23, %r121;
	@%p6 bra 	$L__BB13_18;
	setp.gt.u32 	%p7, %r191, 15;
	@%p7 bra 	$L__BB13_12;
	shl.b32 	%r122, %r22, 4;
	shl.b32 	%r24, %r191, 2;
	mov.u32 	%r123, _ZZ9cuda_gemmIiLi256ELi1ELi1ELi16ELi16ELi16ELi32ELi0ELi1EEviiiPT_S1_S1_iiE3Ash;
	add.s32 	%r182, %r123, %r24;
	shl.b32 	%r26, %r2, 2;
	mad.lo.s32 	%r124, %r23, %r75, %r191;
	add.s32 	%r181, %r124, %r122;
	cvta.to.global.u64 	%rd6, %rd8;
	mov.u32 	%r183, %r191;
$L__BB13_9:
	mul.wide.s32 	%rd20, %r181, 4;
	add.s64 	%rd21, %rd6, %rd20;
	ld.global.u32 	%r125, [%rd21];
	st.shared.u32 	[%r182], %r125;
	add.s32 	%r183, %r183, %r2;
	add.s32 	%r182, %r182, %r26;
	add.s32 	%r181, %r181, %r2;
	setp.lt.u32 	%p8, %r183, 16;
	@%p8 bra 	$L__BB13_9;
	mov.u32 	%r126, _ZZ9cuda_gemmIiLi256ELi1ELi1ELi16ELi16ELi16ELi32ELi0ELi1EEviiiPT_S1_S1_iiE3Csh;
	add.s32 	%r184, %r126, %r24;
	mov.u32 	%r185, %r191;
$L__BB13_11:
	mov.b32 	%r127, 0;
	st.shared.u32 	[%r184], %r127;
	add.s32 	%r185, %r185, %r2;
	add.s32 	%r184, %r184, %r26;
	setp.lt.u32 	%p9, %r185, 16;
	@%p9 bra 	$L__BB13_11;
$L__BB13_12:
	setp.gt.u32 	%p10, %r191, 15;
	bar.sync 	0;
	@%p10 bra 	$L__BB13_15;
	ld.shared.v4.u32 	{%r57, %r56, %r55, %r54}, [_ZZ9cuda_gemmIiLi256ELi1ELi1ELi16ELi16ELi16ELi32ELi0ELi1EEviiiPT_S1_S1_iiE3Ash];
	ld.shared.v4.u32 	{%r53, %r52, %r51, %r50}, [_ZZ9cuda_gemmIiLi256ELi1ELi1ELi16ELi16ELi16ELi32ELi0ELi1EEviiiPT_S1_S1_iiE3Ash+16];
	ld.shared.v4.u32 	{%r49, %r48, %r47, %r46}, [_ZZ9cuda_gemmIiLi256ELi1ELi1ELi16ELi16ELi16ELi32ELi0ELi1EEviiiPT_S1_S1_iiE3Ash+32];
	ld.shared.v4.u32 	{%r45, %r44, %r43, %r42}, [_ZZ9cuda_gemmIiLi256ELi1ELi1ELi16ELi16ELi16ELi32ELi0ELi1EEviiiPT_S1_S1_iiE3Ash+48];
	mov.u32 	%r128, _ZZ9cuda_gemmIiLi256ELi1ELi1ELi16ELi16ELi16ELi32ELi0ELi1EEviiiPT_S1_S1_iiE11kron_fac_sh;
	mad.lo.s32 	%r187, %r191, 72, %r128;
	shl.b32 	%r129, %r191, 2;
	mov.u32 	%r130, _ZZ9cuda_gemmIiLi256ELi1ELi1ELi16ELi16ELi16ELi32ELi0ELi1EEviiiPT_S1_S1_iiE3Csh;
	add.s32 	%r186, %r130, %r129;
	shl.b32 	%r41, %r2, 2;
	mov.u32 	%r188, %r191;
$L__BB13_14:
	ld.shared.u32 	%r131, [%r187];
	shfl.sync.idx.b32	%r132|%p11, %r131, 0, 4127, -1;
	mul.lo.s32 	%r133, %r132, %r57;
	shfl.sync.idx.b32	%r134|%p12, %r131, 1, 4127, -1;
	mad.lo.s32 	%r135, %r134, %r56, %r133;
	shfl.sync.idx.b32	%r136|%p13, %r131, 2, 4127, -1;
	mad.lo.s32 	%r137, %r136, %r55, %r135;
	shfl.sync.idx.b32	%r138|%p14, %r131, 3, 4127, -1;
	mad.lo.s32 	%r139, %r138, %r54, %r137;
	shfl.sync.idx.b32	%r140|%p15, %r131, 4, 4127, -1;
	mad.lo.s32 	%r141, %r140, %r53, %r139;
	shfl.sync.idx.b32	%r142|%p16, %r131, 5, 4127, -1;
	mad.lo.s32 	%r143, %r142, %r52, %r141;
	shfl.sync.idx.b32	%r144|%p17, %r131, 6, 4127, -1;
	mad.lo.s32 	%r145, %r144, %r51, %r143;
	shfl.sync.idx.b32	%r146|%p18, %r131, 7, 4127, -1;
	mad.lo.s32 	%r147, %r146, %r50, %r145;
	shfl.sync.idx.b32	%r148|%p19, %r131, 8, 4127, -1;
	mad.lo.s32 	%r149, %r148, %r49, %r147;
	shfl.sync.idx.b32	%r150|%p20, %r131, 9, 4127, -1;
	mad.lo.s32 	%r151, %r150, %r48, %r149;
	shfl.sync.idx.b32	%r152|%p21, %r131, 10, 4127, -1;
	mad.lo.s32 	%r153, %r152, %r47, %r151;
	shfl.sync.idx.b32	%r154|%p22, %r131, 11, 4127, -1;
	mad.lo.s32 	%r155, %r154, %r46, %r153;
	shfl.sync.idx.b32	%r156|%p23, %r131, 12, 4127, -1;
	mad.lo.s32 	%r157, %r156, %r45, %r155;
	shfl.sync.idx.b32	%r158|%p24, %r131, 13, 4127, -1;
	mad.lo.s32 	%r159, %r158, %r44, %r157;
	shfl.sync.idx.b32	%r160|%p25, %r131, 14, 4127, -1;
	mad.lo.s32 	%r161, %r160, %r43, %r159;
	shfl.sync.idx.b32	%r162|%p26, %r131, 15, 4127, -1;
	mad.lo.s32 	%r163, %r162, %r42, %r161;
	ld.shared.u32 	%r164, [%r186];
	add.s32 	%r165, %r164, %r163;
	st.shared.u32 	[%r186], %r165;
	add.s32 	%r188, %r188, %r2;
	mad.lo.s32 	%r187, %r2, 68, %r187;
	add.s32 	%r186, %r186, %r41;
	setp.lt.u32 	%p27, %r188, 16;
	@%p27 bra 	$L__BB13_14;
$L__BB13_15:
	setp.gt.u32 	%p28, %r191, 15;
	bar.sync 	0;
	@%p28 bra 	$L__BB13_18;
	shr.s32 	%r166, %r75, 31;
	shr.u32 	%r167, %r166, 28;
	add.s32 	%r168, %r75, %r167;
	shr.s32 	%r169, %r168, 4;
	shl.b32 	%r170, %r191, 2;
	mov.u32 	%r171, _ZZ9cuda_gemmIiLi256ELi1ELi1ELi16ELi16ELi16ELi32ELi0ELi1EEviiiPT_S1_S1_iiE3Csh;
	add.s32 	%r190, %r171, %r170;
	shl.b32 	%r65, %r2, 2;
	mad.lo.s32 	%r172, %r191, %r169, %r22;
	mad.lo.s32 	%r189, %r23, %r74, %r172;
	mul.lo.s32 	%r67, %r2, %r169;
	cvta.to.global.u64 	%rd7, %rd9;
$L__BB13_17:
	ld.shared.u32 	%r173, [%r190];
	mul.wide.s32 	%rd22, %r189, 4;
	add.s64 	%rd23, %rd7, %rd22;
	st.global.u32 	[%rd23], %r173;
	add.s32 	%r191, %r191, %r2;
	add.s32 	%r190, %r190, %r65;
	add.s32 	%r189, %r189, %r67;
	setp.lt.u32 	%p29, %r191, 16;
	@%p29 bra 	$L__BB13_17;
$L__BB13_18:
	ret;

}
	// .globl	_Z9cuda_gemmIiLi256ELi1ELi1ELi16ELi16ELi16ELi32ELi1ELi0EEviiiPT_S1_S1_ii
.visible .entry _Z9cuda_gemmIiLi256ELi1ELi1ELi16ELi16ELi16ELi32ELi1ELi0EEviiiPT_S1_S1_ii(
	.param .u32 _Z9cuda_gemmIiLi256ELi1ELi1ELi16ELi16ELi16ELi32ELi1ELi0EEviiiPT_S1_S1_ii_param_0,
	.param .u32 _Z9cuda_gemmIiLi256ELi1ELi1ELi16ELi16ELi16ELi32ELi1ELi0EEviiiPT_S1_S1_ii_param_1,
	.param .u32 _Z9cuda_gemmIiLi256ELi1ELi1ELi16ELi16ELi16ELi32ELi1ELi0EEviiiPT_S1_S1_ii_param_2,
	.param .u64 .ptr .align 1 _Z9cuda_gemmIiLi256ELi1ELi1ELi16ELi16ELi16ELi32ELi1ELi0EEviiiPT_S1_S1_ii_param_3,
	.param .u64 .ptr .align 1 _Z9cuda_gemmIiLi256ELi1ELi1ELi16ELi16ELi16ELi32ELi1ELi0EEviiiPT_S1_S1_ii_param_4,
	.param .u64 .ptr .align 1 _Z9cuda_gemmIiLi256ELi1ELi1ELi16ELi16ELi16ELi32ELi1ELi0EEviiiPT_S1_S1_ii_param_5,
	.param .u32 _Z9cuda_gemmIiLi256ELi1ELi1ELi16ELi16ELi16ELi32ELi1ELi0EEviiiPT_S1_S1_ii_param_6,
	.param .u32 _Z9cuda_gemmIiLi256ELi1ELi1ELi16ELi16ELi16ELi32ELi1ELi0EEviiiPT_S1_S1_ii_param_7
)
.maxntid 256
{
	.reg .pred 	%p<217>;
	.reg .b32 	%r<992>;
	.reg .b64 	%rd<18>;
	// demoted variable
	.shared .align 128 .b8 _ZZ9cuda_gemmIiLi256ELi1ELi1ELi16ELi16ELi16ELi32ELi1ELi0EEviiiPT_S1_S1_iiE11kron_fac_sh[1088];
	// demoted variable
	.shared .align 128 .b8 _ZZ9cuda_gemmIiLi256ELi1ELi1ELi16ELi16ELi16ELi32ELi1ELi0EEviiiPT_S1_S1_iiE3Ash[64];
	// demoted variable
	.shared .align 128 .b8 _ZZ9cuda_gemmIiLi256ELi1ELi1ELi16ELi16ELi16ELi32ELi1ELi0EEviiiPT_S1_S1_iiE3Csh[64];
	ld.param.u64 	%rd7, [_Z9cuda_gemmIiLi256ELi1ELi1ELi16ELi16ELi16ELi32ELi1ELi0EEviiiPT_S1_S1_ii_param_3];
	ld.param.u64 	%rd8, [_Z9cuda_gemmIiLi256ELi1ELi1ELi16ELi16ELi16ELi32ELi1ELi0EEviiiPT_S1_S1_ii_param_4];
	ld.param.u32 	%r367, [_Z9cuda_gemmIiLi256ELi1ELi1ELi16ELi16ELi16ELi32ELi1ELi0EEviiiPT_S1_S1_ii_param_6];
	ld.param.u32 	%r368, [_Z9cuda_gemmIiLi256ELi1ELi1ELi16ELi16ELi16ELi32ELi1ELi0EEviiiPT_S1_S1_ii_param_7];
	mov.u32 	%r991, %tid.x;
	and.b32  	%r2, %r991, 31;
	setp.lt.s32 	%p1, %r368, 16;
	shr.u32 	%r3, %r368, 4;
	selp.b32 	%r4, 1, %r3, %p1;
	mul.lo.s32 	%r5, %r368, %r367;
	setp.ge.u32 	%p2, %r991, %r5;
	@%p2 bra 	$L__BB14_3;
	mov.u32 	%r6, %ntid.x;
	cvta.to.global.u64 	%rd1, %rd8;
	mov.u32 	%r835, %r991;
$L__BB14_2:
	mul.wide.u32 	%rd10, %r835, 4;
	add.s64 	%rd11, %rd1, %rd10;
	ld.global.u32 	%r369, [%rd11];
	rem.u32 	%r370, %r835, %r367;
	mov.u32 	%r371, _ZZ9cuda_gemmIiLi256ELi1ELi1ELi16ELi16ELi16ELi32ELi1ELi0EEviiiPT_S1_S1_iiE11kron_fac_sh;
	mad.lo.s32 	%r372, %r370, 68, %r371;
	div.u32 	%r373, %r835, %r368;
	shl.b32 	%r374, %r373, 2;
	add.s32 	%r375, %r372, %r374;
	st.shared.u32 	[%r375], %r369;
	add.s32 	%r835, %r835, %r6;
	setp.lt.u32 	%p3, %r835, %r5;
	@%p3 bra 	$L__BB14_2;
$L__BB14_3:
	div.s32 	%r9, 16, %r368;
	mul.lo.s32 	%r376, %r9, %r4;
	min.s32 	%r10, %r376, 256;
	div.u32 	%r12, %r991, %r10;
	mul.lo.s32 	%r377, %r12, %r10;
	sub.s32 	%r378, %r991, %r377;
	div.u32 	%r11, %r378, %r4;
	mov.u32 	%r13, %ntid.x;
	div.u32 	%r14, %r13, %r10;
	mov.u32 	%r15, %ctaid.y;
	mov.u32 	%r379, %nctaid.y;
	setp.ge.u32 	%p4, %r15, %r379;
	@%p4 bra 	$L__BB14_226;
	setp.gt.u32 	%p5, %r991, 15;
	and.b32  	%r16, %r11, 15;
	rem.u32 	%r380, %r991, %r4;
	shl.b32 	%r17, %r380, 4;
	min.s32 	%r18, %r367, 16;
	shl.b32 	%r381, %r368, 8;
	sub.s32 	%r19, 8223, %r381;
	@%p5 bra 	$L__BB14_9;
	shl.b32 	%r20, %r15, 4;
	cvta.to.global.u64 	%rd2, %rd7;
	mov.u32 	%r836, %r991;
$L__BB14_6:
	add.s32 	%r382, %r20, %r836;
	mul.wide.u32 	%rd12, %r382, 4;
	add.s64 	%rd13, %rd2, %rd12;
	ld.global.u32 	%r383, [%rd13];
	shl.b32 	%r384, %r836, 2;
	mov.u32 	%r385, _ZZ9cuda_gemmIiLi256ELi1ELi1ELi16ELi16ELi16ELi32ELi1ELi0EEviiiPT_S1_S1_iiE3Ash;
	add.s32 	%r386, %r385, %r384;
	st.shared.u32 	[%r386], %r383;
	add.s32 	%r836, %r836, %r13;
	setp.lt.u32 	%p6, %r836, 16;
	@%p6 bra 	$L__BB14_6;
	mov.u32 	%r388, _ZZ9cuda_gemmIiLi256ELi1ELi1ELi16ELi16ELi16ELi32ELi1ELi0EEviiiPT_S1_S1_iiE3Csh;
	mov.u32 	%r837, %r991;
$L__BB14_8:
	shl.b32 	%r387, %r837, 2;
	add.s32 	%r389, %r388, %r387;
	mov.b32 	%r390, 0;
	st.shared.u32 	[%r389], %r390;
	add.s32 	%r837, %r837, %r13;
	setp.lt.u32 	%p7, %r837, 16;
	@%p7 bra 	$L__BB14_8;
$L__BB14_9:
	setp.lt.s32 	%p8, %r9, 1;
	bar.sync 	0;
	@%p8 bra 	$L__BB14_223;
	setp.ne.s32 	%p9, %r4, 1;
	@%p9 bra 	$L__BB14_80;
	add.s32 	%r688, %r11, 2;
	and.b32  	%r25, %r688, 15;
	add.s32 	%r689, %r11, 4;
	and.b32  	%r26, %r689, 15;
	add.s32 	%r690, %r11, 9;
	and.b32  	%r27, %r690, 15;
	add.s32 	%r691, %r11, 10;
	and.b32  	%r28, %r691, 15;
	add.s32 	%r692, %r11, 11;
	and.b32  	%r29, %r692, 15;
	add.s32 	%r693, %r11, 12;
	and.b32  	%r30, %r693, 15;
	add.s32 	%r694, %r11, 13;
	and.b32  	%r31, %r694, 15;
	add.s32 	%r695, %r11, 14;
	and.b32  	%r32, %r695, 15;
	add.s32 	%r696, %r11, -1;
	and.b32  	%r33, %r696, 15;
	setp.lt.s32 	%p148, %r16, %r368;
	selp.b32 	%r697, 0, %r368, %p148;
	sub.s32 	%r34, %r16, %r697;
	add.s32 	%r698, %r16, 1;
	setp.lt.s32 	%p149, %r698, %r368;
	selp.b32 	%r699, 0, %r368, %p149;
	sub.s32 	%r35, %r698, %r699;
	add.s32 	%r700, %r16, 2;
	setp.lt.s32 	%p150, %r700, %r368;
	selp.b32 	%r701, 0, %r368, %p150;
	sub.s32 	%r36, %r700, %r701;
	add.s32 	%r702, %r16, 3;
	setp.lt.s32 	%p151, %r702, %r368;
	selp.b32 	%r703, 0, %r368, %p151;
	sub.s32 	%r37, %r702, %r703;
	add.s32 	%r704, %r16, 4;
	setp.lt.s32 	%p152, %r704, %r368;
	selp.b32 	%r705, 0, %r368, %p152;
	sub.s32 	%r38, %r704, %r705;
	add.s32 	%r706, %r16, 5;
	setp.lt.s32 	%p153, %r706, %r368;
	selp.b32 	%r707, 0, %r368, %p153;
	sub.s32 	%r39, %r706, %r707;
	add.s32 	%r708, %r16, 6;
	setp.lt.s32 	%p154, %r708, %r368;
	selp.b32 	%r709, 0, %r368, %p154;
	sub.s32 	%r40, %r708, %r709;
	add.s32 	%r710, %r16, 7;
	setp.lt.s32 	%p155, %r710, %r368;
	selp.b32 	%r711, 0, %r368, %p155;
	sub.s32 	%r41, %r710, %r711;
	add.s32 	%r712, %r16, 8;
	setp.lt.s32 	%p156, %r712, %r368;
	selp.b32 	%r713, 0, %r368, %p156;
	sub.s32 	%r42, %r712, %r713;
	add.s32 	%r714, %r16, 9;
	setp.lt.s32 	%p157, %r714, %r368;
	selp.b32 	%r715, 0, %r368, %p157;
	sub.s32 	%r43, %r714, %r715;
	add.s32 	%r716, %r16, 10;
	setp.lt.s32 	%p158, %r716, %r368;
	selp.b32 	%r717, 0, %r368, %p158;
	sub.s32 	%r44, %r716, %r717;
	add.s32 	%r718, %r16, 11;
	setp.lt.s32 	%p159, %r718, %r368;
	selp.b32 	%r719, 0, %r368, %p159;
	sub.s32 	%r45, %r718, %r719;
	add.s32 	%r720, %r16, 12;
	setp.lt.s32 	%p160, %r720, %r368;
	selp.b32 	%r721, 0, %r368, %p160;
	sub.s32 	%r46, %r720, %r721;
	add.s32 	%r722, %r16, 13;
	setp.lt.s32 	%p161, %r722, %r368;
	selp.b32 	%r723, 0, %r368, %p161;
	sub.s32 	%r47, %r722, %r723;
	add.s32 	%r724, %r16, 14;
	setp.lt.s32 	%p162, %r724, %r368;
	selp.b32 	%r725, 0, %r368, %p162;
	sub.s32 	%r48, %r724, %r725;
	add.s32 	%r726, %r16, 15;
	setp.lt.s32 	%p163, %r726, %r368;
	selp.b32 	%r727, 0, %r368, %p163;
	sub.s32 	%r49, %r726, %r727;
	mov.b32 	%r854, 0;
$L__BB14_12:
	setp.lt.s32 	%p164, %r368, 1;
	add.s32 	%r67, %r854, %r11;
	mad.lo.s32 	%r68, %r67, %r368, %r17;
	@%p164 bra 	$L__BB14_14;
	add.s32 	%r728, %r68, %r16;
	shl.b32 	%r729, %r728, 2;
	mov.u32 	%r730, _ZZ9cuda_gemmIiLi256ELi1ELi1ELi16ELi16ELi16ELi32ELi1ELi0EEviiiPT_S1_S1_iiE3Ash;
	add.s32 	%r731, %r730, %r729;
	ld.shared.u32 	%r855, [%r731];
$L__BB14_14:
	setp.lt.s32 	%p165, %r368, 2;
	@%p165 bra 	$L__BB14_16;
	add.s32 	%r732, %r11, 1;
	and.b32  	%r733, %r732, 15;
	add.s32 	%r734, %r68, %r733;
	shl.b32 	%r735, %r734, 2;
	mov.u32 	%r736, _ZZ9cuda_gemmIiLi256ELi1ELi1ELi16ELi16ELi16ELi32ELi1ELi0EEviiiPT_S1_S1_iiE3Ash;
	add.s32 	%r737, %r736, %r735;
	ld.shared.u32 	%r856, [%r737];
$L__BB14_16:
	setp.lt.s32 	%p166, %r368, 3;
	@%p166 bra 	$L__BB14_18;
	add.s32 	%r738, %r68, %r25;
	shl.b32 	%r739, %r738, 2;
	mov.u32 	%r740, _ZZ9cuda_gemmIiLi256ELi1ELi1ELi16ELi16ELi16ELi32ELi1ELi0EEviiiPT_S1_S1_iiE3Ash;
	add.s32 	%r741, %r740, %r739;
	ld.shared.u32 	%r857, [%r741];
$L__BB14_18:
	setp.lt.s32 	%p167, %r368, 4;
	@%p167 bra 	$L__BB14_20;
	add.s32 	%r742, %r11, 3;
	and.b32  	%r743, %r742, 15;
	add.s32 	%r744, %r68, %r743;
	shl.b32 	%r745, %r744, 2;
	mov.u32 	%r746, _ZZ9cuda_gemmIiLi256ELi1ELi1ELi16ELi16ELi16ELi32ELi1ELi0EEviiiPT_S1_S1_iiE3Ash;
	add.s32 	%r747, %r746, %r745;
	ld.shared.u32 	%r858, [%r747];
$L__BB14_20:
	setp.lt.s32 	%p168, %r368, 5;
	@%p168 bra 	$L__BB14_22;
	add.s32 	%r748, %r68, %r26;
	shl.b32 	%r749, %r748, 2;
	mov.u32 	%r750, _ZZ9cuda_gemmIiLi256ELi1ELi1ELi16ELi16ELi16ELi32ELi1ELi0EEviiiPT_S1_S1_iiE3Ash;
	add.s32 	%r751, %r750, %r749;
	ld.shared.u32 	%r859, [%r751];
$L__BB14_22:
	setp.lt.s32 	%p169, %r368, 6;
	@%p169 bra 	$L__BB14_24;
	add.s32 	%r752, %r11, 5;
	and.b32  	%r753, %r752, 15;
	add.s32 	%r754, %r68, %r753;
	shl.b32 	%r755, %r754, 2;
	mov.u32 	%r756, _ZZ9cuda_gemmIiLi256ELi1ELi1ELi16ELi16ELi16ELi32ELi1ELi0EEviiiPT_S1_S1_iiE3Ash;
	add.s32 	%r757, %r756, %r755;
	ld.shared.u32 	%r860, [%r757];
$L__BB14_24:
	setp.lt.s32 	%p170, %r368, 7;
	@%p170 bra 	$L__BB14_26;
	add.s32 	%r758, %r11, 6;
	and.b32  	%r759, %r758, 15;
	add.s32 	%r760, %r68, %r759;
	shl.b32 	%r761, %r760, 2;
	mov.u32 	%r762, _ZZ9cuda_gemmIiLi256ELi1ELi1ELi16ELi16ELi16ELi32ELi1ELi0EEviiiPT_S1_S1_iiE3Ash;
	add.s32 	%r763, %r762, %r761;
	ld.shared.u32 	%r861, [%r763];
$L__BB14_26:
	setp.lt.s32 	%p171, %r368, 8;
	@%p171 bra 	$L__BB14_28;
	add.s32 	%r764, %r11, 7;
	and.b32  	%r765, %r764, 15;
	add.s32 	%r766, %r68, %r765;
	shl.b32 	%r767, %r766, 2;
	mov.u32 	%r768, _ZZ9cuda_gemmIiLi256ELi1ELi1ELi16ELi16ELi16ELi32ELi1ELi0EEviiiPT_S1_S1_iiE3Ash;
	add.s32 	%r769, %r768, %r767;
	ld.shared.u32 	%r862, [%r769];
$L__BB14_28:
	setp.lt.s32 	%p172, %r368, 9;
	@%p172 bra 	$L__BB14_30;
	xor.b32  	%r770, %r16, 8;
	add.s32 	%r771, %r68, %r770;
	shl.b32 	%r772, %r771, 2;
	mov.u32 	%r773, _ZZ9cuda_gemmIiLi256ELi1ELi1ELi16ELi16ELi16ELi32ELi1ELi0EEviiiPT_S1_S1_iiE3Ash;
	add.s32 	%r774, %r773, %r772;
	ld.shared.u32 	%r863, [%r774];
$L__BB14_30:
	setp.lt.s32 	%p173, %r368, 10;
	@%p173 bra 	$L__BB14_32;
	add.s32 	%r775, %r68, %r27;
	shl.b32 	%r776, %r775, 2;
	mov.u32 	%r777, _ZZ9cuda_gemmIiLi256ELi1ELi1ELi16ELi16ELi16ELi32ELi1ELi0EEviiiPT_S1_S1_iiE3Ash;
	add.s32 	%r778, %r777, %r776;
	ld.shared.u32 	%r864, [%r778];
$L__BB14_32:
	setp.lt.s32 	%p174, %r368, 11;
	@%p174 bra 	$L__BB14_34;
	add.s32 	%r779, %r68, %r28;
	shl.b32 	%r780, %r779, 2;
	mov.u32 	%r781, _ZZ9cuda_gemmIiLi256ELi1ELi1ELi16ELi16ELi16ELi32ELi1ELi0EEviiiPT_S1_S1_iiE3Ash;
	add.s32 	%r782, %r781, %r780;
	ld.shared.u32 	%r865, [%r782];
$L__BB14_34:
	setp.lt.s32 	%p175, %r368, 12;
	@%p175 bra 	$L__BB14_36;
	add.s32 	%r783, %r68, %r29;
	shl.b32 	%r784, %r783, 2;
	mov.u32 	%r785, _ZZ9cuda_gemmIiLi256ELi1ELi1ELi16ELi16ELi16ELi32ELi1ELi0EEviiiPT_S1_S1_iiE3Ash;
	add.s32 	%r786, %r785, %r784;
	ld.shared.u32 	%r866, [%r786];
$L__BB14_36:
	setp.lt.s32 	%p176, %r368, 13;
	@%p176 bra 	$L__BB14_38;
	add.s32 	%r787, %r68, %r30;
	shl.b32 	%r788, %r787, 2;
	mov.u32 	%r789, _ZZ9cuda_gemmIiLi256ELi1ELi1ELi16ELi16ELi16ELi32ELi1ELi0EEviiiPT_S1_S1_iiE3Ash;
	add.s32 	%r790, %r789, %r788;
	ld.shared.u32 	%r867, [%r790];
$L__BB14_38:
	setp.lt.s32 	%p177, %r368, 14;
	@%p177 bra 	$L__BB14_40;
	add.s32 	%r791, %r68, %r31;
	shl.b32 	%r792, %r791, 2;
	mov.u32 	%r793, _ZZ9cuda_gemmIiLi256ELi1ELi1ELi16ELi16ELi16ELi32ELi1ELi0EEviiiPT_S1_S1_iiE3Ash;
	add.s32 	%r794, %r793, %r792;
	ld.shared.u32 	%r868, [%r794];
$L__BB14_40:
	setp.lt.s32 	%p178, %r368, 15;
	@%p178 bra 	$L__BB14_42;
	add.s32 	%r795, %r68, %r32;
	shl.b32 	%r796, %r795, 2;
	mov.u32 	%r797, _ZZ9cuda_gemmIiLi256ELi1ELi1ELi16ELi16ELi16ELi32ELi1ELi0EEviiiPT_S1_S1_iiE3Ash;
	add.s32 	%r798, %r797, %r796;
	ld.shared.u32 	%r869, [%r798];
$L__BB14_42:
	setp.lt.s32 	%p179, %r368, 16;
	@%p179 bra 	$L__BB14_44;
	add.s32 	%r799, %r68, %r33;
	shl.b32 	%r800, %r799, 2;
	mov.u32 	%r801, _ZZ9cuda_gemmIiLi256ELi1ELi1ELi16ELi16ELi16ELi32ELi1ELi0EEviiiPT_S1_S1_iiE3Ash;
	add.s32 	%r802, %r801, %r800;
	ld.shared.u32 	%r870, [%r802];
$L__BB14_44:
	setp.lt.s32 	%p180, %r12, %r18;
	@%p180 bra 	$L__BB14_46;
$L__BB14_45:
	add.s32 	%r854, %r854, %r10;
	setp.lt.s32 	%p214, %r854, %r9;
	@%p214 bra 	$L__BB14_12;
	bra.uni 	$L__BB14_223;
$L__BB14_46:
	rem.s32 	%r803, %r2, %r368;
	shl.b32 	%r804, %r803, 2;
	mov.u32 	%r805, _ZZ9cuda_gemmIiLi256ELi1ELi1ELi16ELi16ELi16ELi32ELi1ELi0EEviiiPT_S1_S1_iiE11kron_fac_sh;
	add.s32 	%r102, %r805, %r804;
	mov.u32 	%r871, %r12;
$L__BB14_47:
	mad.lo.s32 	%r807, %r871, 68, %r102;
	ld.shared.u32 	%r104, [%r807];
	mov.b32 	%r873, 0;
	@%p164 bra 	$L__BB14_49;
	shfl.sync.idx.b32	%r808|%p182, %r104, %r34, %r19, -1;
	mul.lo.s32 	%r873, %r808, %r855;
$L__BB14_49:
	@%p165 bra 	$L__BB14_51;
	shfl.sync.idx.b32	%r809|%p184, %r104, %r35, %r19, -1;
	mad.lo.s32 	%r873, %r809, %r856, %r873;
$L__BB14_51:
	@%p166 bra 	$L__BB14_53;
	shfl.sync.idx.b32	%r810|%p186, %r104, %r36, %r19, -1;
	mad.lo.s32 	%r873, %r810, %r857, %r873;
$L__BB14_53:
	@%p167 bra 	$L__BB14_55;
	shfl.sync.idx.b32	%r811|%p188, %r104, %r37, %r19, -1;
	mad.lo.s32 	%r873, %r811, %r858, %r873;
$L__BB14_55:
	@%p168 bra 	$L__BB14_57;
	shfl.sync.idx.b32	%r812|%p190, %r104, %r38, %r19, -1;
	mad.lo.s32 	%r873, %r812, %r859, %r873;
$L__BB14_57:
	@%p169 bra 	$L__BB14_59;
	shfl.sync.idx.b32	%r813|%p192, %r104, %r39, %r19, -1;
	mad.lo.s32 	%r873, %r813, %r860, %r873;
$L__BB14_59:
	setp.lt.s32 	%p193, %r368, 7;
	@%p193 bra 	$L__BB14_61;
	shfl.sync.idx.b32	%r814|%p194, %r104, %r40, %r19, -1;
	mad.lo.s32 	%r873, %r814, %r861, %r873;
$L__BB14_61:
	setp.lt.s32 	%p195, %r368, 8;
	@%p195 bra 	$L__BB14_63;
	shfl.sync.idx.b32	%r815|%p196, %r104, %r41, %r19, -1;
	mad.lo.s32 	%r873, %r815, %r862, %r873;
$L__BB14_63:
	setp.lt.s32 	%p197, %r368, 9;
	@%p197 bra 	$L__BB14_65;
	shfl.sync.idx.b32	%r816|%p198, %r104, %r42, %r19, -1;
	mad.lo.s32 	%r873, %r816, %r863, %r873;
$L__BB14_65:
	setp.lt.s32 	%p199, %r368, 10;
	@%p199 bra 	$L__BB14_67;
	shfl.sync.idx.b32	%r817|%p200, %r104, %r43, %r19, -1;
	mad.lo.s32 	%r873, %r817, %r864, %r873;
$L__BB14_67:
	setp.lt.s32 	%p201, %r368, 11;
	@%p201 bra 	$L__BB14_69;
	shfl.sync.idx.b32	%r818|%p202, %r104, %r44, %r19, -1;
	mad.lo.s32 	%r873, %r818, %r865, %r873;
$L__BB14_69:
	setp.lt.s32 	%p203, %r368, 12;
	@%p203 bra 	$L__BB14_71;
	shfl.sync.idx.b32	%r819|%p204, %r104, %r45, %r19, -1;
	mad.lo.s32 	%r873, %r819, %r866, %r873;
$L__BB14_71:
	setp.lt.s32 	%p205, %r368, 13;
	@%p205 bra 	$L__BB14_73;
	shfl.sync.idx.b32	%r820|%p206, %r104, %r46, %r19, -1;
	mad.lo.s32 	%r873, %r820, %r867, %r873;
$L__BB14_73:
	setp.lt.s32 	%p207, %r368, 14;
	@%p207 bra 	$L__BB14_75;
	shfl.sync.idx.b32	%r821|%p208, %r104, %r47, %r19, -1;
	mad.lo.s32 	%r873, %r821, %r868, %r873;
$L__BB14_75:
	setp.lt.s32 	%p209, %r368, 15;
	@%p209 bra 	$L__BB14_77;
	shfl.sync.idx.b32	%r822|%p210, %r104, %r48, %r19, -1;
	mad.lo.s32 	%r873, %r822, %r869, %r873;
$L__BB14_77:
	setp.lt.s32 	%p211, %r368, 16;
	@%p211 bra 	$L__BB14_79;
	shfl.sync.idx.b32	%r823|%p212, %r104, %r49, %r19, -1;
	mad.lo.s32 	%r873, %r823, %r870, %r873;
$L__BB14_79:
	mad.lo.s32 	%r824, %r871, %r9, %r67;
	shl.b32 	%r825, %r824, 2;
	mov.u32 	%r826, _ZZ9cuda_gemmIiLi256ELi1ELi1ELi16ELi16ELi16ELi32ELi1ELi0EEviiiPT_S1_S1_iiE3Csh;
	add.s32 	%r827, %r826, %r825;
	ld.shared.u32 	%r828, [%r827];
	add.s32 	%r829, %r828, %r873;
	st.shared.u32 	[%r827], %r829;
	add.s32 	%r871, %r871, %r14;
	setp.lt.s32 	%p213, %r871, %r18;
	@%p213 bra 	$L__BB14_47;
	bra.uni 	$L__BB14_45;
$L__BB14_80:
	setp.gt.u32 	%p10, %r368, 31;
	@%p10 bra 	$L__BB14_114;
	add.s32 	%r393, %r11, 1;
	and.b32  	%r138, %r393, 15;
	add.s32 	%r394, %r11, 2;
	and.b32  	%r139, %r394, 15;
	add.s32 	%r395, %r11, 3;
	and.b32  	%r140, %r395, 15;
	add.s32 	%r396, %r11, 4;
	and.b32  	%r141, %r396, 15;
	add.s32 	%r397, %r11, 5;
	and.b32  	%r142, %r397, 15;
	add.s32 	%r398, %r11, 6;
	and.b32  	%r143, %r398, 15;
	add.s32 	%r399, %r11, 7;
	and.b32  	%r144, %r399, 15;
	add.s32 	%r400, %r11, 9;
	and.b32  	%r145, %r400, 15;
	add.s32 	%r401, %r11, 10;
	and.b32  	%r146, %r401, 15;
	add.s32 	%r402, %r11, 12;
	and.b32  	%r147, %r402, 15;
	setp.lt.u32 	%p11, %r16, %r368;
	selp.b32 	%r403, 0, %r368, %p11;
	sub.s32 	%r148, %r16, %r403;
	add.s32 	%r404, %r16, 1;
	setp.lt.u32 	%p12, %r404, %r368;
	selp.b32 	%r405, 0, %r368, %p12;
	sub.s32 	%r149, %r404, %r405;
	add.s32 	%r406, %r16, 2;
	setp.lt.u32 	%p13, %r406, %r368;
	selp.b32 	%r407, 0, %r368, %p13;
	sub.s32 	%r150, %r406, %r407;
	add.s32 	%r408, %r16, 3;
	setp.lt.u32 	%p14, %r408, %r368;
	selp.b32 	%r409, 0, %r368, %p14;
	sub.s32 	%r151, %r408, %r409;
	add.s32 	%r410, %r16, 4;
	setp.lt.u32 	%p15, %r410, %r368;
	selp.b32 	%r411, 0, %r368, %p15;
	sub.s32 	%r152, %r410, %r411;
	add.s32 	%r412, %r16, 5;
	setp.lt.u32 	%p16, %r412, %r368;
	selp.b32 	%r413, 0, %r368, %p16;
	sub.s32 	%r153, %r412, %r413;
	add.s32 	%r414, %r16, 6;
	setp.lt.u32 	%p17, %r414, %r368;
	selp.b32 	%r415, 0, %r368, %p17;
	sub.s32 	%r154, %r414, %r415;
	add.s32 	%r416, %r16, 7;
	setp.lt.u32 	%p18, %r416, %r368;
	selp.b32 	%r417, 0, %r368, %p18;
	sub.s32 	%r155, %r416, %r417;
	add.s32 	%r418, %r16, 8;
	setp.lt.u32 	%p19, %r418, %r368;
	selp.b32 	%r419, 0, %r368, %p19;
	sub.s32 	%r156, %r418, %r419;
	add.s32 	%r420, %r16, 9;
	setp.lt.u32 	%p20, %r420, %r368;
	selp.b32 	%r421, 0, %r368, %p20;
	sub.s32 	%r157, %r420, %r421;
	add.s32 	%r422, %r16, 10;
	setp.lt.u32 	%p21, %r422, %r368;
	selp.b32 	%r423, 0, %r368, %p21;
	sub.s32 	%r158, %r422, %r423;
	add.s32 	%r424, %r16, 11;
	setp.lt.u32 	%p22, %r424, %r368;
	selp.b32 	%r425, 0, %r368, %p22;
	sub.s32 	%r159, %r424, %r425;
	add.s32 	%r426, %r16, 12;
	setp.lt.u32 	%p23, %r426, %r368;
	selp.b32 	%r427, 0, %r368, %p23;
	sub.s32 	%r160, %r426, %r427;
	add.s32 	%r428, %r16, 13;
	setp.lt.u32 	%p24, %r428, %r368;
	selp.b32 	%r429, 0, %r368, %p24;
	sub.s32 	%r161, %r428, %r429;
	add.s32 	%r430, %r16, 14;
	setp.lt.u32 	%p25, %r430, %r368;
	selp.b32 	%r431, 0, %r368, %p25;
	sub.s32 	%r162, %r430, %r431;
	add.s32 	%r432, %r16, 15;
	setp.lt.u32 	%p26, %r432, %r368;
	selp.b32 	%r433, 0, %r368, %p26;
	sub.s32 	%r163, %r432, %r433;
	mov.b32 	%r956, 0;
$L__BB14_82:
	setp.eq.s32 	%p27, %r368, 0;
	add.s32 	%r290, %r956, %r11;
	mad.lo.s32 	%r291, %r290, %r368, %r17;
	@%p27 bra 	$L__BB14_84;
	add.s32 	%r434, %r291, %r16;
	shl.b32 	%r435, %r434, 2;
	mov.u32 	%r436, _ZZ9cuda_gemmIiLi256ELi1ELi1ELi16ELi16ELi16ELi32ELi1ELi0EEviiiPT_S1_S1_iiE3Ash;
	add.s32 	%r437, %r436, %r435;
	ld.shared.u32 	%r957, [%r437];
$L__BB14_84:
	setp.lt.u32 	%p28, %r368, 2;
	@%p28 bra 	$L__BB14_86;
	add.s32 	%r438, %r291, %r138;
	shl.b32 	%r439, %r438, 2;
	mov.u32 	%r440, _ZZ9cuda_gemmIiLi256ELi1ELi1ELi16ELi16ELi16ELi32ELi1ELi0EEviiiPT_S1_S1_iiE3Ash;
	add.s32 	%r441, %r440, %r439;
	ld.shared.u32 	%r954, [%r441];
$L__BB14_86:
	setp.lt.u32 	%p29, %r368, 3;
	@%p29 bra 	$L__BB14_88;
	add.s32 	%r442, %r291, %r139;
	shl.b32 	%r443, %r442, 2;
	mov.u32 	%r444, _ZZ9cuda_gemmIiLi256ELi1ELi1ELi16ELi16ELi16ELi32ELi1ELi0EEviiiPT_S1_S1_iiE3Ash;
	add.s32 	%r445, %r444, %r443;
	ld.shared.u32 	%r953, [%r445];
$L__BB14_88:
	setp.lt.u32 	%p30, %r368, 4;
	@%p30 bra 	$L__BB14_90;
	add.s32 	%r446, %r291, %r140;
	shl.b32 	%r447, %r446, 2;
	mov.u32 	%r448, _ZZ9cuda_gemmIiLi256ELi1ELi1ELi16ELi16ELi16ELi32ELi1ELi0EEviiiPT_S1_S1_iiE3Ash;
	add.s32 	%r449, %r448, %r447;
	ld.shared.u32 	%r952, [%r449];
$L__BB14_90:
	setp.lt.u32 	%p31, %r368, 5;
	@%p31 bra 	$L__BB14_92;
	add.s32 	%r450, %r291, %r141;
	shl.b32 	%r451, %r450, 2;
	mov.u32 	%r452, _ZZ9cuda_gemmIiLi256ELi1ELi1ELi16ELi16ELi16ELi32ELi1ELi0EEviiiPT_S1_S1_iiE3Ash;
	add.s32 	%r453, %r452, %r451;
	ld.shared.u32 	%r951, [%r453];
$L__BB14_92:
	setp.lt.u32 	%p32, %r368, 6;
	@%p32 bra 	$L__BB14_94;
	add.s32 	%r454, %r291, %r142;
	shl.b32 	%r455, %r454, 2;
	mov.u32 	%r456, _ZZ9cuda_gemmIiLi256ELi1ELi1ELi16ELi16ELi16ELi32ELi1ELi0EEviiiPT_S1_S1_iiE3Ash;
	add.s32 	%r457, %r456, %r455;
	ld.shared.u32 	%r950, [%r457];
$L__BB14_94:
	setp.lt.u32 	%p33, %r368, 7;
	@%p33 bra 	$L__BB14_96;
	add.s32 	%r458, %r291, %r143;
	shl.b32 	%r459, %r458, 2;
	mov.u32 	%r460, _ZZ9cuda_gemmIiLi256ELi1ELi1ELi16ELi16ELi16ELi32ELi1ELi0EEviiiPT_S1_S1_iiE3Ash;
	add.s32 	%r461, %r460, %r459;
	ld.shared.u32 	%r949, [%r461];
$L__BB14_96:
	setp.lt.u32 	%p34, %r368, 8;
	@%p34 bra 	$L__BB14_98;
	add.s32 	%r462, %r291, %r144;
	shl.b32 	%r463, %r462, 2;
	mov.u32 	%r464, _ZZ9cuda_gemmIiLi256ELi1ELi1ELi16ELi16ELi16ELi32ELi1ELi0EEviiiPT_S1_S1_iiE3Ash;
	add.s32 	%r465, %r464, %r463;
	ld.shared.u32 	%r948, [%r465];
$L__BB14_98:
	setp.lt.u32 	%p35, %r368, 9;
	@%p35 bra 	$L__BB14_100;
	xor.b32  	%r466, %r16, 8;
	add.s32 	%r467, %r291, %r466;
	shl.b32 	%r468, %r467, 2;
	mov.u32 	%r469, _ZZ9cuda_gemmIiLi256ELi1ELi1ELi16ELi16ELi16ELi32ELi1ELi0EEviiiPT_S1_S1_iiE3Ash;
	add.s32 	%r470, %r469, %r468;
	ld.shared.u32 	%r947, [%r470];
$L__BB14_100:
	setp.lt.u32 	%p36, %r368, 10;
	@%p36 bra 	$L__BB14_102;
	add.s32 	%r471, %r291, %r145;
	shl.b32 	%r472, %r471, 2;
	mov.u32 	%r473, _ZZ9cuda_gemmIiLi256ELi1ELi1ELi16ELi16ELi16ELi32ELi1ELi0EEviiiPT_S1_S1_iiE3Ash;
	add.s32 	%r474, %r473, %r472;
	ld.shared.u32 	%r946, [%r474];
$L__BB14_102:
	setp.lt.u32 	%p37, %r368, 11;
	@%p37 bra 	$L__BB14_104;
	add.s32 	%r475, %r291, %r146;
	shl.b32 	%r476, %r475, 2;
	mov.u32 	%r477, _ZZ9cuda_gemmIiLi256ELi1ELi1ELi16ELi16ELi16ELi32ELi1ELi0EEviiiPT_S1_S1_iiE3Ash;
	add.s32 	%r478, %r477, %r476;
	ld.shared.u32 	%r945, [%r478];
$L__BB14_104:
	setp.lt.u32 	%p38, %r368, 12;
	@%p38 bra 	$L__BB14_106;
	add.s32 	%r479, %r11, 11;
	and.b32  	%r480, %r479, 15;
	add.s32 	%r481, %r291, %r480;
	shl.b32 	%r482, %r481, 2;
	mov.u32 	%r483, _ZZ9cuda_gemmIiLi256ELi1ELi1ELi16ELi16ELi16ELi32ELi1ELi0EEviiiPT_S1_S1_iiE3Ash;
	add.s32 	%r484, %r483, %r482;
	ld.shared.u32 	%r944, [%r484];
$L__BB14_106:
	setp.lt.u32 	%p39, %r368, 13;
	@%p39 bra 	$L__BB14_108;
	add.s32 	%r485, %r291, %r147;
	shl.b32 	%r486, %r485, 2;
	mov.u32 	%r487, _ZZ9cuda_gemmIiLi256ELi1ELi1ELi16ELi16ELi16ELi32ELi1ELi0EEviiiPT_S1_S1_iiE3Ash;
	add.s32 	%r488, %r487, %r486;
	ld.shared.u32 	%r943, [%r488];
$L__BB14_108:
	setp.lt.u32 	%p40, %r368, 14;
	@%p40 bra 	$L__BB14_110;
	add.s32 	%r489, %r11, 13;
	and.b32  	%r490, %r489, 15;
	add.s32 	%r491, %r291, %r490;
	shl.b32 	%r492, %r491, 2;
	mov.u32 	%r493, _ZZ9cuda_gemmIiLi256ELi1ELi1ELi16ELi16ELi16ELi32ELi1ELi0EEviiiPT_S1_S1_iiE3Ash;
	add.s32 	%r494, %r493, %r492;
	ld.shared.u32 	%r942, [%r494];
$L__BB14_110:
	setp.lt.u32 	%p41, %r368, 15;
	@%p41 bra 	$L__BB14_112;
	add.s32 	%r495, %r11, 14;
	and.b32  	%r496, %r495, 15;
	add.s32 	%r497, %r291, %r496;
	shl.b32 	%r498, %r497, 2;
	mov.u32 	%r499, _ZZ9cuda_gemmIiLi256ELi1ELi1ELi16ELi16ELi16ELi32ELi1ELi0EEviiiPT_S1_S1_iiE3Ash;
	add.s32 	%r500, %r499, %r498;
	ld.shared.u32 	%r941, [%r500];
$L__BB14_112:
	setp.lt.u32 	%p42, %r368, 16;
	@%p42 bra 	$L__BB14_187;
	add.s32 	%r501, %r11, -1;
	and.b32  	%r502, %r501, 15;
	add.s32 	%r503, %r291, %r502;
	shl.b32 	%r504, %r503, 2;
	mov.u32 	%r505, _ZZ9cuda_gemmIiLi256ELi1ELi1ELi16ELi16ELi16ELi32ELi1ELi0EEviiiPT_S1_S1_iiE3Ash;
	add.s32 	%r506, %r505, %r504;
	ld.shared.u32 	%r940, [%r506];
	bra.uni 	$L__BB14_187;
$L__BB14_114:
	setp.lt.s32 	%p78, %r16, %r368;
	selp.b32 	%r534, 0, %r368, %p78;
	sub.s32 	%r164, %r16, %r534;
	add.s32 	%r535, %r16, 1;
	setp.lt.s32 	%p79, %r535, %r368;
	selp.b32 	%r536, 0, %r368, %p79;
	sub.s32 	%r165, %r535, %r536;
	add.s32 	%r537, %r16, 2;
	setp.lt.s32 	%p80, %r537, %r368;
	selp.b32 	%r538, 0, %r368, %p80;
	sub.s32 	%r166, %r537, %r538;
	add.s32 	%r539, %r16, 3;
	setp.lt.s32 	%p81, %r539, %r368;
	selp.b32 	%r540, 0, %r368, %p81;
	sub.s32 	%r167, %r539, %r540;
	add.s32 	%r541, %r16, 4;
	setp.lt.s32 	%p82, %r541, %r368;
	selp.b32 	%r542, 0, %r368, %p82;
	sub.s32 	%r168, %r541, %r542;
	add.s32 	%r543, %r16, 5;
	setp.lt.s32 	%p83, %r543, %r368;
	selp.b32 	%r544, 0, %r368, %p83;
	sub.s32 	%r169, %r543, %r544;
	add.s32 	%r545, %r16, 6;
	setp.lt.s32 	%p84, %r545, %r368;
	selp.b32 	%r546, 0, %r368, %p84;
	sub.s32 	%r170, %r545, %r546;
	add.s32 	%r547, %r16, 7;
	setp.lt.s32 	%p85, %r547, %r368;
	selp.b32 	%r548, 0, %r368, %p85;
	sub.s32 	%r171, %r547, %r548;
	add.s32 	%r549, %r16, 8;
	setp.lt.s32 	%p86, %r549, %r368;
	selp.b32 	%r550, 0, %r368, %p86;
	sub.s32 	%r172, %r549, %r550;
	add.s32 	%r551, %r16, 9;
	setp.lt.s32 	%p87, %r551, %r368;
	selp.b32 	%r552, 0, %r368, %p87;
	sub.s32 	%r173, %r551, %r552;
	add.s32 	%r553, %r16, 10;
	setp.lt.s32 	%p88, %r553, %r368;
	selp.b32 	%r554, 0, %r368, %p88;
	sub.s32 	%r174, %r553, %r554;
	add.s32 	%r555, %r16, 11;
	setp.lt.s32 	%p89, %r555, %r368;
	selp.b32 	%r556, 0, %r368, %p89;
	sub.s32 	%r175, %r555, %r556;
	add.s32 	%r557, %r16, 12;
	setp.lt.s32 	%p90, %r557, %r368;
	selp.b32 	%r558, 0, %r368, %p90;
	sub.s32 	%r176, %r557, %r558;
	add.s32 	%r559, %r16, 13;
	setp.lt.s32 	%p91, %r559, %r368;
	selp.b32 	%r560, 0, %r368, %p91;
	sub.s32 	%r177, %r559, %r560;
	add.s32 	%r561, %r16, 14;
	setp.lt.s32 	%p92, %r561, %r368;
	selp.b32 	%r562, 0, %r368, %p92;
	sub.s32 	%r178, %r561, %r562;
	add.s32 	%r563, %r16, 15;
	setp.lt.s32 	%p93, %r563, %r368;
	selp.b32 	%r564, 0, %r368, %p93;
	sub.s32 	%r179, %r563, %r564;
	shl.b32 	%r565, %r4, 8;
	sub.s32 	%r180, 8223, %r565;
	mov.b32 	%r904, 0;
$L__BB14_115:
	setp.lt.s32 	%p94, %r368, 1;
	add.s32 	%r198, %r904, %r11;
	mad.lo.s32 	%r199, %r198, %r368, %r17;
	@%p94 bra 	$L__BB14_117;
	add.s32 	%r566, %r199, %r16;
	shl.b32 	%r567, %r566, 2;
	mov.u32 	%r568, _ZZ9cuda_gemmIiLi256ELi1ELi1ELi16ELi16ELi16ELi32ELi1ELi0EEviiiPT_S1_S1_iiE3Ash;
	add.s32 	%r569, %r568, %r567;
	ld.shared.u32 	%r905, [%r569];
$L__BB14_117:
	setp.lt.s32 	%p95, %r368, 2;
	@%p95 bra 	$L__BB14_119;
	add.s32 	%r570, %r11, 1;
	and.b32  	%r571, %r570, 15;
	add.s32 	%r572, %r199, %r571;
	shl.b32 	%r573, %r572, 2;
	mov.u32 	%r574, _ZZ9cuda_gemmIiLi256ELi1ELi1ELi16ELi16ELi16ELi32ELi1ELi0EEviiiPT_S1_S1_iiE3Ash;
	add.s32 	%r575, %r574, %r573;
	ld.shared.u32 	%r906, [%r575];
$L__BB14_119:
	setp.lt.s32 	%p96, %r368, 3;
	@%p96 bra 	$L__BB14_121;
	add.s32 	%r576, %r11, 2;
	and.b32  	%r577, %r576, 15;
	add.s32 	%r578, %r199, %r577;
	shl.b32 	%r579, %r578, 2;
	mov.u32 	%r580, _ZZ9cuda_gemmIiLi256ELi1ELi1ELi16ELi16ELi16ELi32ELi1ELi0EEviiiPT_S1_S1_iiE3Ash;
	add.s32 	%r581, %r580, %r579;
	ld.shared.u32 	%r907, [%r581];
$L__BB14_121:
	setp.lt.s32 	%p97, %r368, 4;
	@%p97 bra 	$L__BB14_123;
	add.s32 	%r582, %r11, 3;
	and.b32  	%r583, %r582, 15;
	add.s32 	%r584, %r199, %r583;
	shl.b32 	%r585, %r584, 2;
	mov.u32 	%r586, _ZZ9cuda_gemmIiLi256ELi1ELi1ELi16ELi16ELi16ELi32ELi1ELi0EEviiiPT_S1_S1_iiE3Ash;
	add.s32 	%r587, %r586, %r585;
	ld.shared.u32 	%r908, [%r587];
$L__BB14_123:
	setp.lt.s32 	%p98, %r368, 5;
	@%p98 bra 	$L__BB14_125;
	add.s32 	%r588, %r11, 4;
	and.b32  	%r589, %r588, 15;
	add.s32 	%r590, %r199, %r589;
	shl.b32 	%r591, %r590, 2;
	mov.u32 	%r592, _ZZ9cuda_gemmIiLi256ELi1ELi1ELi16ELi16ELi16ELi32ELi1ELi0EEviiiPT_S1_S1_iiE3Ash;
	add.s32 	%r593, %r592, %r591;
	ld.shared.u32 	%r909, [%r593];
$L__BB14_125:
	setp.lt.s32 	%p99, %r368, 6;
	@%p99 bra 	$L__BB14_127;
	add.s32 	%r594, %r11, 5;
	and.b32  	%r595, %r594, 15;
	add.s32 	%r596, %r199, %r595;
	shl.b32 	%r597, %r596, 2;
	mov.u32 	%r598, _ZZ9cuda_gemmIiLi256ELi1ELi1ELi16ELi16ELi16ELi32ELi1ELi0EEviiiPT_S1_S1_iiE3Ash;
	add.s32 	%r599, %r598, %r597;
	ld.shared.u32 	%r910, [%r599];
$L__BB14_127:
	setp.lt.s32 	%p100, %r368, 7;
	@%p100 bra 	$L__BB14_129;
	add.s32 	%r600, %r11, 6;
	and.b32  	%r601, %r600, 15;
	add.s32 	%r602, %r199, %r601;
	shl.b32 	%r603, %r602, 2;
	mov.u32 	%r604, _ZZ9cuda_gemmIiLi256ELi1ELi1ELi16ELi16ELi16ELi32ELi1ELi0EEviiiPT_S1_S1_iiE3Ash;
	add.s32 	%r605, %r604, %r603;
	ld.shared.u32 	%r911, [%r605];
$L__BB14_129:
	setp.lt.s32 	%p101, %r368, 8;
	@%p101 bra 	$L__BB14_131;
	add.s32 	%r606, %r11, 7;
	and.b32  	%r607, %r606, 15;
	add.s32 	%r608, %r199, %r607;
	shl.b32 	%r609, %r608, 2;
	mov.u32 	%r610, _ZZ9cuda_gemmIiLi256ELi1ELi1ELi16ELi16ELi16ELi32ELi1ELi0EEviiiPT_S1_S1_iiE3Ash;
	add.s32 	%r611, %r610, %r609;
	ld.shared.u32 	%r912, [%r611];
$L__BB14_131:
	setp.lt.s32 	%p102, %r368, 9;
	@%p102 bra 	$L__BB14_133;
	xor.b32  	%r612, %r16, 8;
	add.s32 	%r613, %r199, %r612;
	shl.b32 	%r614, %r613, 2;
	mov.u32 	%r615, _ZZ9cuda_gemmIiLi256ELi1ELi1ELi16ELi16ELi16ELi32ELi1ELi0EEviiiPT_S1_S1_iiE3Ash;
	add.s32 	%r616, %r615, %r614;
	ld.shared.u32 	%r913, [%r616];
$L__BB14_133:
	setp.lt.s32 	%p103, %r368, 10;
	@%p103 bra 	$L__BB14_135;
	add.s32 	%r617, %r11, 9;
	and.b32  	%r618, %r617, 15;
	add.s32 	%r619, %r199, %r618;
	shl.b32 	%r620, %r619, 2;
	mov.u32 	%r621, _ZZ9cuda_gemmIiLi256ELi1ELi1ELi16ELi16ELi16ELi32ELi1ELi0EEviiiPT_S1_S1_iiE3Ash;
	add.s32 	%r622, %r621, %r620;
	ld.shared.u32 	%r914, [%r622];
$L__BB14_135:
	setp.lt.s32 	%p104, %r368, 11;
	@%p104 bra 	$L__BB14_137;
	add.s32 	%r623, %r11, 10;
	and.b32  	%r624, %r623, 15;
	add.s32 	%r625, %r199, %r624;
	shl.b32 	%r626, %r625, 2;
	mov.u32 	%r627, _ZZ9cuda_gemmIiLi256ELi1ELi1ELi16ELi16ELi16ELi32ELi1ELi0EEviiiPT_S1_S1_iiE3Ash;
	add.s32 	%r628, %r627, %r626;
	ld.shared.u32 	%r915, [%r628];
$L__BB14_137:
	setp.lt.s32 	%p105, %r368, 12;
	@%p105 bra 	$L__BB14_139;
	add.s32 	%r629, %r11, 11;
	and.b32  	%r630, %r629, 15;
	add.s32 	%r631, %r199, %r630;
	shl.b32 	%r632, %r631, 2;
	mov.u32 	%r633, _ZZ9cuda_gemmIiLi256ELi1ELi1ELi16ELi16ELi16ELi32ELi1ELi0EEviiiPT_S1_S1_iiE3Ash;
	add.s32 	%r634, %r633, %r632;
	ld.shared.u32 	%r916, [%r634];
$L__BB14_139:
	setp.lt.s32 	%p106, %r368, 13;
	@%p106 bra 	$L__BB14_141;
	add.s32 	%r635, %r11, 12;
	and.b32  	%r636, %r635, 15;
	add.s32 	%r637, %r199, %r636;
	shl.b32 	%r638, %r637, 2;
	mov.u32 	%r639, _ZZ9cuda_gemmIiLi256ELi1ELi1ELi16ELi16ELi16ELi32ELi1ELi0EEviiiPT_S1_S1_iiE3Ash;
	add.s32 	%r640, %r639, %r638;
	ld.shared.u32 	%r917, [%r640];
$L__BB14_141:
	setp.lt.s32 	%p107, %r368, 14;
	@%p107 bra 	$L__BB14_143;
	add.s32 	%r641, %r11, 13;
	and.b32  	%r642, %r641, 15;
	add.s32 	%r643, %r199, %r642;
	shl.b32 	%r644, %r643, 2;
	mov.u32 	%r645, _ZZ9cuda_gemmIiLi256ELi1ELi1ELi16ELi16ELi16ELi32ELi1ELi0EEviiiPT_S1_S1_iiE3Ash;
	add.s32 	%r646, %r645, %r644;
	ld.shared.u32 	%r918, [%r646];
$L__BB14_143:
	setp.lt.s32 	%p108, %r368, 15;
	@%p108 bra 	$L__BB14_145;
	add.s32 	%r647, %r11, 14;
	and.b32  	%r648, %r647, 15;
	add.s32 	%r649, %r199, %r648;
	shl.b32 	%r650, %r649, 2;
	mov.u32 	%r651, _ZZ9cuda_gemmIiLi256ELi1ELi1ELi16ELi16ELi16ELi32ELi1ELi0EEviiiPT_S1_S1_iiE3Ash;
	add.s32 	%r652, %r651, %r650;
	ld.shared.u32 	%r919, [%r652];
$L__BB14_145:
	setp.lt.s32 	%p109, %r368, 16;
	@%p109 bra 	$L__BB14_147;
	add.s32 	%r653, %r11, -1;
	and.b32  	%r654, %r653, 15;
	add.s32 	%r655, %r199, %r654;
	shl.b32 	%r656, %r655, 2;
	mov.u32 	%r657, _ZZ9cuda_gemmIiLi256ELi1ELi1ELi16ELi16ELi16ELi32ELi1ELi0EEviiiPT_S1_S1_iiE3Ash;
	add.s32 	%r658, %r657, %r656;
	ld.shared.u32 	%r920, [%r658];
$L__BB14_147:
	setp.lt.s32 	%p110, %r12, %r18;
	@%p110 bra 	$L__BB14_149;
$L__BB14_148:
	add.s32 	%r904, %r904, %r10;
	setp.lt.s32 	%p147, %r904, %r9;
	@%p147 bra 	$L__BB14_115;
	bra.uni 	$L__BB14_223;
$L__BB14_149:
	rem.s32 	%r659, %r2, %r368;
	shl.b32 	%r660, %r659, 2;
	mov.u32 	%r661, _ZZ9cuda_gemmIiLi256ELi1ELi1ELi16ELi16ELi16ELi32ELi1ELi0EEviiiPT_S1_S1_iiE11kron_fac_sh;
	add.s32 	%r233, %r661, %r660;
	mov.u32 	%r921, %r12;
$L__BB14_150:
	mad.lo.s32 	%r663, %r921, 68, %r233;
	ld.shared.u32 	%r235, [%r663];
	mov.b32 	%r923, 0;
	@%p94 bra 	$L__BB14_152;
	shfl.sync.idx.b32	%r664|%p112, %r235, %r164, %r19, -1;
	mul.lo.s32 	%r923, %r664, %r905;
$L__BB14_152:
	@%p95 bra 	$L__BB14_154;
	shfl.sync.idx.b32	%r665|%p114, %r235, %r165, %r19, -1;
	mad.lo.s32 	%r923, %r665, %r906, %r923;
$L__BB14_154:
	@%p96 bra 	$L__BB14_156;
	shfl.sync.idx.b32	%r666|%p116, %r235, %r166, %r19, -1;
	mad.lo.s32 	%r923, %r666, %r907, %r923;
$L__BB14_156:
	@%p97 bra 	$L__BB14_158;
	shfl.sync.idx.b32	%r667|%p118, %r235, %r167, %r19, -1;
	mad.lo.s32 	%r923, %r667, %r908, %r923;
$L__BB14_158:
	@%p98 bra 	$L__BB14_160;
	shfl.sync.idx.b32	%r668|%p120, %r235, %r168, %r19, -1;
	mad.lo.s32 	%r923, %r668, %r909, %r923;
$L__BB14_160:
	setp.lt.s32 	%p121, %r368, 6;
	@%p121 bra 	$L__BB14_162;
	shfl.sync.idx.b32	%r669|%p122, %r235, %r169, %r19, -1;
	mad.lo.s32 	%r923, %r669, %r910, %r923;
$L__BB14_162:
	setp.lt.s32 	%p123, %r368, 7;
	@%p123 bra 	$L__BB14_164;
	shfl.sync.idx.b32	%r670|%p124, %r235, %r170, %r19, -1;
	mad.lo.s32 	%r923, %r670, %r911, %r923;
$L__BB14_164:
	setp.lt.s32 	%p125, %r368, 8;
	@%p125 bra 	$L__BB14_166;
	shfl.sync.idx.b32	%r671|%p126, %r235, %r171, %r19, -1;
	mad.lo.s32 	%r923, %r671, %r912, %r923;
$L__BB14_166:
	setp.lt.s32 	%p127, %r368, 9;
	@%p127 bra 	$L__BB14_168;
	shfl.sync.idx.b32	%r672|%p128, %r235, %r172, %r19, -1;
	mad.lo.s32 	%r923, %r672, %r913, %r923;
$L__BB14_168:
	setp.lt.s32 	%p129, %r368, 10;
	@%p129 bra 	$L__BB14_170;
	shfl.sync.idx.b32	%r673|%p130, %r235, %r173, %r19, -1;
	mad.lo.s32 	%r923, %r673, %r914, %r923;
$L__BB14_170:
	setp.lt.s32 	%p131, %r368, 11;
	@%p131 bra 	$L__BB14_172;
	shfl.sync.idx.b32	%r674|%p132, %r235, %r174, %r19, -1;
	mad.lo.s32 	%r923, %r674, %r915, %r923;
$L__BB14_172:
	setp.lt.s32 	%p133, %r368, 12;
	@%p133 bra 	$L__BB14_174;
	shfl.sync.idx.b32	%r675|%p134, %r235, %r175, %r19, -1;
	mad.lo.s32 	%r923, %r675, %r916, %r923;
$L__BB14_174:
	setp.lt.s32 	%p135, %r368, 13;
	@%p135 bra 	$L__BB14_176;
	shfl.sync.idx.b32	%r676|%p136, %r235, %r176, %r19, -1;
	mad.lo.s32 	%r923, %r676, %r917, %r923;
$L__BB14_176:
	setp.lt.s32 	%p137, %r368, 14;
	@%p137 bra 	$L__BB14_178;
	shfl.sync.idx.b32	%r677|%p138, %r235, %r177, %r19, -1;
	mad.lo.s32 	%r923, %r677, %r918, %r923;
$L__BB14_178:
	setp.lt.s32 	%p139, %r368, 15;
	@%p139 bra 	$L__BB14_180;
	shfl.sync.idx.b32	%r678|%p140, %r235, %r178, %r19, -1;
	mad.lo.s32 	%r923, %r678, %r919, %r923;
$L__BB14_180:
	setp.lt.s32 	%p141, %r368, 16;
	@%p141 bra 	$L__BB14_182;
	shfl.sync.idx.b32	%r679|%p142, %r235, %r179, %r19, -1;
	mad.lo.s32 	%r923, %r679, %r920, %r923;
$L__BB14_182:
	mov.u32 	%r937, %r3;
$L__BB14_183:
	shr.u32 	%r269, %r937, 1;
	shfl.sync.down.b32	%r680|%p143, %r923, %r269, %r180, -1;
	add.s32 	%r923, %r680, %r923;
	setp.gt.u32 	%p144, %r937, 3;
	mov.u32 	%r937, %r269;
	@%p144 bra 	$L__BB14_183;
	rem.u32 	%r681, %r2, %r4;
	setp.eq.s32 	%p145, %r681, 0;
	@%p145 bra 	$L__BB14_185;
	bra.uni 	$L__BB14_186;
$L__BB14_185:
	mad.lo.s32 	%r682, %r921, %r9, %r198;
	shl.b32 	%r683, %r682, 2;
	mov.u32 	%r684, _ZZ9cuda_gemmIiLi256ELi1ELi1ELi16ELi16ELi16ELi32ELi1ELi0EEviiiPT_S1_S1_iiE3Csh;
	add.s32 	%r685, %r684, %r683;
	st.shared.u32 	[%r685], %r923;
$L__BB14_186:
	add.s32 	%r921, %r921, %r14;
	setp.lt.s32 	%p146, %r921, %r18;
	@%p146 bra 	$L__BB14_150;
	bra.uni 	$L__BB14_148;
$L__BB14_187:
	setp.lt.s32 	%p43, %r12, %r18;
	@%p43 bra 	$L__BB14_188;
	bra.uni 	$L__BB14_222;
$L__BB14_188:
	rem.u32 	%r507, %r2, %r368;
	shl.b32 	%r508, %r507, 2;
	mov.u32 	%r509, _ZZ9cuda_gemmIiLi256ELi1ELi1ELi16ELi16ELi16ELi32ELi1ELi0EEviiiPT_S1_S1_iiE11kron_fac_sh;
	add.s32 	%r292, %r509, %r508;
	mov.u32 	%r973, %r12;
$L__BB14_189:
	mad.lo.s32 	%r511, %r973, 68, %r292;
	ld.shared.u32 	%r326, [%r511];
	mov.b32 	%r975, 0;
	@%p27 bra 	$L__BB14_191;
	shfl.sync.idx.b32	%r512|%p45, %r326, %r148, %r19, -1;
	mul.lo.s32 	%r975, %r512, %r957;
$L__BB14_191:
	@%p28 bra 	$L__BB14_193;
	shfl.sync.idx.b32	%r513|%p47, %r326, %r149, %r19, -1;
	mad.lo.s32 	%r975, %r513, %r954, %r975;
$L__BB14_193:
	@%p29 bra 	$L__BB14_195;
	shfl.sync.idx.b32	%r514|%p49, %r326, %r150, %r19, -1;
	mad.lo.s32 	%r975, %r514, %r953, %r975;
$L__BB14_195:
	@%p30 bra 	$L__BB14_197;
	shfl.sync.idx.b32	%r515|%p51, %r326, %r151, %r19, -1;
	mad.lo.s32 	%r975, %r515, %r952, %r975;
$L__BB14_197:
	@%p31 bra 	$L__BB14_199;
	shfl.sync.idx.b32	%r516|%p53, %r326, %r152, %r19, -1;
	mad.lo.s32 	%r975, %r516, %r951, %r975;
$L__BB14_199:
	@%p32 bra 	$L__BB14_201;
	shfl.sync.idx.b32	%r517|%p55, %r326, %r153, %r19, -1;
	mad.lo.s32 	%r975, %r517, %r950, %r975;
$L__BB14_201:
	setp.lt.u32 	%p56, %r368, 7;
	@%p56 bra 	$L__BB14_203;
	shfl.sync.idx.b32	%r518|%p57, %r326, %r154, %r19, -1;
	mad.lo.s32 	%r975, %r518, %r949, %r975;
$L__BB14_203:
	setp.lt.u32 	%p58, %r368, 8;
	@%p58 bra 	$L__BB14_205;
	shfl.sync.idx.b32	%r519|%p59, %r326, %r155, %r19, -1;
	mad.lo.s32 	%r975, %r519, %r948, %r975;
$L__BB14_205:
	setp.lt.u32 	%p60, %r368, 9;
	@%p60 bra 	$L__BB14_207;
	shfl.sync.idx.b32	%r520|%p61, %r326, %r156, %r19, -1;
	mad.lo.s32 	%r975, %r520, %r947, %r975;
$L__BB14_207:
	setp.lt.u32 	%p62, %r368, 10;
	@%p62 bra 	$L__BB14_209;
	shfl.sync.idx.b32	%r521|%p63, %r326, %r157, %r19, -1;
	mad.lo.s32 	%r975, %r521, %r946, %r975;
$L__BB14_209:
	setp.lt.u32 	%p64, %r368, 11;
	@%p64 bra 	$L__BB14_211;
	shfl.sync.idx.b32	%r522|%p65, %r326, %r158, %r19, -1;
	mad.lo.s32 	%r975, %r522, %r945, %r975;
$L__BB14_211:
	setp.lt.u32 	%p66, %r368, 12;
	@%p66 bra 	$L__BB14_213;
	shfl.sync.idx.b32	%r523|%p67, %r326, %r159, %r19, -1;
	mad.lo.s32 	%r975, %r523, %r944, %r975;
$L__BB14_213:
	setp.lt.u32 	%p68, %r368, 13;
	@%p68 bra 	$L__BB14_215;
	shfl.sync.idx.b32	%r524|%p69, %r326, %r160, %r19, -1;
	mad.lo.s32 	%r975, %r524, %r943, %r975;
$L__BB14_215:
	setp.lt.u32 	%p70, %r368, 14;
	@%p70 bra 	$L__BB14_217;
	shfl.sync.idx.b32	%r525|%p71, %r326, %r161, %r19, -1;
	mad.lo.s32 	%r975, %r525, %r942, %r975;
$L__BB14_217:
	setp.lt.u32 	%p72, %r368, 15;
	@%p72 bra 	$L__BB14_219;
	shfl.sync.idx.b32	%r526|%p73, %r326, %r162, %r19, -1;
	mad.lo.s32 	%r975, %r526, %r941, %r975;
$L__BB14_219:
	setp.lt.u32 	%p74, %r368, 16;
	@%p74 bra 	$L__BB14_221;
	shfl.sync.idx.b32	%r527|%p75, %r326, %r163, %r19, -1;
	mad.lo.s32 	%r975, %r527, %r940, %r975;
$L__BB14_221:
	mad.lo.s32 	%r528, %r973, %r9, %r290;
	shl.b32 	%r529, %r528, 2;
	mov.u32 	%r530, _ZZ9cuda_gemmIiLi256ELi1ELi1ELi16ELi16ELi16ELi32ELi1ELi0EEviiiPT_S1_S1_iiE3Csh;
	add.s32 	%r531, %r530, %r529;
	st.shared.u32 	[%r531], %r975;
	add.s32 	%r973, %r973, %r14;
	setp.lt.s32 	%p76, %r973, %r18;
	@%p76 bra 	$L__BB14_189;
$L__BB14_222:
	add.s32 	%r956, %r956, %r10;
	setp.lt.s32 	%p77, %r956, %r9;
	@%p77 bra 	$L__BB14_82;
$L__BB14_223:
	setp.gt.u32 	%p215, %r991, 15;
	bar.sync 	0;
	@%p215 bra 	$L__BB14_226;
	ld.param.u64 	%rd16, [_Z9cuda_gemmIiLi256ELi1ELi1ELi16ELi16ELi16ELi32ELi1ELi0EEviiiPT_S1_S1_ii_param_5];
	shl.b32 	%r830, %r15, 4;
	shl.b32 	%r831, %r991, 2;
	mov.u32 	%r832, _ZZ9cuda_gemmIiLi256ELi1ELi1ELi16ELi16ELi16ELi32ELi1ELi0EEviiiPT_S1_S1_iiE3Csh;
	add.s32 	%r990, %r832, %r831;
	shl.b32 	%r362, %r13, 2;
	add.s32 	%r833, %r991, %r830;
	mul.wide.u32 	%rd14, %r833, 4;
	cvta.to.global.u64 	%rd15, %rd16;
	add.s64 	%rd17, %rd15, %rd14;
	mul.wide.u32 	%rd4, %r13, 4;
$L__BB14_225:
	ld.shared.u32 	%r834, [%r990];
	st.global.u32 	[%rd17], %r834;
	add.s32 	%r991, %r991, %r13;
	add.s32 	%r990, %r990, %r362;
	add.s64 	%rd17, %rd17, %rd4;
	setp.lt.u32 	%p216, %r991, 16;
	@%p216 bra 	$L__BB14_225;
$L__BB14_226:
	ret;

}
	// .globl	_Z9cuda_gemmIiLi256ELi1ELi1ELi16ELi16ELi16ELi32ELi1ELi1EEviiiPT_S1_S1_ii
.visible .entry _Z9cuda_gemmIiLi256ELi1ELi1ELi16ELi16ELi16ELi32ELi1ELi1EEviiiPT_S1_S1_ii(
	.param .u32 _Z9cuda_gemmIiLi256ELi1ELi1ELi16ELi16ELi16ELi32ELi1ELi1EEviiiPT_S1_S1_ii_param_0,
	.param .u32 _Z9cuda_gemmIiLi256ELi1ELi1ELi16ELi16ELi16ELi32ELi1ELi1EEviiiPT_S1_S1_ii_param_1,
	.param .u32 _Z9cuda_gemmIiLi256ELi1ELi1ELi16ELi16ELi16ELi32ELi1ELi1EEviiiPT_S1_S1_ii_param_2,
	.param .u64 .ptr .align 1 _Z9cuda_gemmIiLi256ELi1ELi1ELi16ELi16ELi16ELi32ELi1ELi1EEviiiPT_S1_S1_ii_param_3,
	.param .u64 .ptr .align 1 _Z9cuda_gemmIiLi256ELi1ELi1ELi16ELi16ELi16ELi32ELi1ELi1EEviiiPT_S1_S1_ii_param_4,
	.param .u64 .ptr .align 1 _Z9cuda_gemmIiLi256ELi1ELi1ELi16ELi16ELi16ELi32ELi1ELi1EEviiiPT_S1_S1_ii_param_5,
	.param .u32 _Z9cuda_gemmIiLi256ELi1ELi1ELi16ELi16ELi16ELi32ELi1ELi1EEviiiPT_S1_S1_ii_param_6,
	.param .u32 _Z9cuda_gemmIiLi256ELi1ELi1ELi16ELi16ELi16ELi32ELi1ELi1EEviiiPT_S1_S1_ii_param_7
)
.maxntid 256
{
	.reg .pred 	%p<30>;
	.reg .b32 	%r<178>;
	.reg .b64 	%rd<33>;
	// demoted variable
	.shared .align 128 .b8 _ZZ9cuda_gemmIiLi256ELi1ELi1ELi16ELi16ELi16ELi32ELi1ELi1EEviiiPT_S1_S1_iiE11kron_fac_sh[1088];
	// demoted variable
	.shared .align 128 .b8 _ZZ9cuda_gemmIiLi256ELi1ELi1ELi16ELi16ELi16ELi32ELi1ELi1EEviiiPT_S1_S1_iiE3Ash[64];
	// demoted variable
	.shared .align 128 .b8 _ZZ9cuda_gemmIiLi256ELi1ELi1ELi16ELi16ELi16ELi32ELi1ELi1EEviiiPT_S1_S1_iiE3Csh[64];
	ld.param.u64 	%rd14, [_Z9cuda_gemmIiLi256ELi1ELi1ELi16ELi16ELi16ELi32ELi1ELi1EEviiiPT_S1_S1_ii_param_3];
	ld.param.u64 	%rd16, [_Z9cuda_gemmIiLi256ELi1ELi1ELi16ELi16ELi16ELi32ELi1ELi1EEviiiPT_S1_S1_ii_param_4];
	ld.param.u64 	%rd15, [_Z9cuda_gemmIiLi256ELi1ELi1ELi16ELi16ELi16ELi32ELi1ELi1EEviiiPT_S1_S1_ii_param_5];
	cvta.to.global.u64 	%rd1, %rd16;
	mov.u32 	%r177, %tid.x;
	mov.u32 	%r2, %ntid.x;
	add.s32 	%r67, %r177, %r2;
	max.u32 	%r68, %r67, 256;
	setp.lt.u32 	%p1, %r67, 256;
	selp.u32 	%r69, 1, 0, %p1;
	add.s32 	%r70, %r67, %r69;
	sub.s32 	%r71, %r68, %r70;
	div.u32 	%r72, %r71, %r2;
	add.s32 	%r3, %r72, %r69;
	and.b32  	%r73, %r3, 3;
	setp.eq.s32 	%p2, %r73, 3;
	mov.u32 	%r164, %r177;
	@%p2 bra 	$L__BB15_3;
	mul.wide.u32 	%rd17, %r177, 4;
	add.s64 	%rd30, %rd1, %rd17;
	mul.wide.u32 	%rd3, %r2, 4;
	add.s32 	%r74, %r3, 1;
	and.b32  	%r75, %r74, 3;
	neg.s32 	%r162, %r75;
	mov.u32 	%r164, %r177;
$L__BB15_2:
	.pragma "nounroll";
	ld.global.u32 	%r76, [%rd30];
	and.b32  	%r77, %r164, 15;
	mov.u32 	%r78, _ZZ9cuda_gemmIiLi256ELi1ELi1ELi16ELi16ELi16ELi32ELi1ELi1EEviiiPT_S1_S1_iiE11kron_fac_sh;
	mad.lo.s32 	%r79, %r77, 68, %r78;
	shr.u32 	%r80, %r164, 2;
	and.b32  	%r81, %r80, 1073741820;
	add.s32 	%r82, %r79, %r81;
	st.shared.u32 	[%r82], %r76;
	add.s32 	%r164, %r164, %r2;
	add.s64 	%rd30, %rd30, %rd3;
	add.s32 	%r162, %r162, 1;
	setp.ne.s32 	%p3, %r162, 0;
	@%p3 bra 	$L__BB15_2;
$L__BB15_3:
	setp.lt.u32 	%p4, %r3, 3;
	@%p4 bra 	$L__BB15_6;
	shl.b32 	%r83, %r2, 1;
	add.s32 	%r167, %r164, %r83;
	shl.b32 	%r11, %r2, 2;
	mad.lo.s32 	%r166, %r2, 3, %r164;
	add.s32 	%r165, %r2, %r164;
$L__BB15_5:
	mul.wide.u32 	%rd18, %r164, 4;
	add.s64 	%rd19, %rd1, %rd18;
	ld.global.u32 	%r84, [%rd19];
	and.b32  	%r85, %r164, 15;
	mov.u32 	%r86, _ZZ9cuda_gemmIiLi256ELi1ELi1ELi16ELi16ELi16ELi32ELi1ELi1EEviiiPT_S1_S1_iiE11kron_fac_sh;
	mad.lo.s32 	%r87, %r85, 68, %r86;
	shr.u32 	%r88, %r164, 2;
	and.b32  	%r89, %r88, 1073741820;
	add.s32 	%r90, %r87, %r89;
	st.shared.u32 	[%r90], %r84;
	add.s32 	%r91, %r164, %r2;
	mul.wide.u32 	%rd20, %r165, 4;
	add.s64 	%rd21, %rd1, %rd20;
	ld.global.u32 	%r92, [%rd21];
	and.b32  	%r93, %r165, 15;
	mad.lo.s32 	%r94, %r93, 68, %r86;
	shr.u32 	%r95, %r165, 2;
	and.b32  	%r96, %r95, 1073741820;
	add.s32 	%r97, %r94, %r96;
	st.shared.u32 	[%r97], %r92;
	add.s32 	%r98, %r91, %r2;
	mul.wide.u32 	%rd22, %r167, 4;
	add.s64 	%rd23, %rd1, %rd22;
	ld.global.u32 	%r99, [%rd23];
	and.b32  	%r100, %r167, 15;
	mad.lo.s32 	%r101, %r100, 68, %r86;
	shr.u32 	%r102, %r167, 2;
	and.b32  	%r103, %r102, 1073741820;
	add.s32 	%r104, %r101, %r103;
	st.shared.u32 	[%r104], %r99;
	add.s32 	%r105, %r98, %r2;
	mul.wide.u32 	%rd24, %r166, 4;
	add.s64 	%rd25, %rd1, %rd24;
	ld.global.u32 	%r106, [%rd25];
	and.b32  	%r107, %r166, 15;
	mad.lo.s32 	%r108, %r107, 68, %r86;
	shr.u32 	%r109, %r166, 2;
	and.b32  	%r110, %r109, 1073741820;
	add.s32 	%r111, %r108, %r110;
	st.shared.u32 	[%r111], %r106;
	add.s32 	%r164, %r105, %r2;
	add.s32 	%r167, %r167, %r11;
	add.s32 	%r166, %r166, %r11;
	add.s32 	%r165, %r165, %r11;
	setp.lt.u32 	%p5, %r164, 256;
	@%p5 bra 	$L__BB15_5;
$L__BB15_6:
	mov.u32 	%r22, %ctaid.y;
	mov.u32 	%r112, %nctaid.y;
	setp.ge.u32 	%p6, %r22, %r112;
	@%p6 bra 	$L__BB15_18;
	setp.gt.u32 	%p7, %r177, 15;
	@%p7 bra 	$L__BB15_12;
	shl.b32 	%r113, %r22, 4;
	shl.b32 	%r23, %r177, 2;
	mov.u32 	%r114, _ZZ9cuda_gemmIiLi256ELi1ELi1ELi16ELi16ELi16ELi32ELi1ELi1EEviiiPT_S1_S1_iiE3Ash;
	add.s32 	%r169, %r114, %r23;
	shl.b32 	%r25, %r2, 2;
	add.s32 	%r115, %r177, %r113;
	mul.wide.u32 	%rd26, %r115, 4;
	cvta.to.global.u64 	%rd27, %rd14;
	add.s64 	%rd31, %rd27, %rd26;
	mul.wide.u32 	%rd7, %r2, 4;
	mov.u32 	%r170, %r177;
$L__BB15_9:
	ld.global.u32 	%r116, [%rd31];
	st.shared.u32 	[%r169], %r116;
	add.s32 	%r170, %r170, %r2;
	add.s32 	%r169, %r169, %r25;
	add.s64 	%rd31, %rd31, %rd7;
	setp.lt.u32 	%p8, %r170, 16;
	@%p8 bra 	$L__BB15_9;
	mov.u32 	%r117, _ZZ9cuda_gemmIiLi256ELi1ELi1ELi16ELi16ELi16ELi32ELi1ELi1EEviiiPT_S1_S1_iiE3Csh;
	add.s32 	%r171, %r117, %r23;
	mov.u32 	%r172, %r177;
$L__BB15_11:
	mov.b32 	%r118, 0;
	st.shared.u32 	[%r171], %r118;
	add.s32 	%r172, %r172, %r2;
	add.s32 	%r171, %r171, %r25;
	setp.lt.u32 	%p9, %r172, 16;
	@%p9 bra 	$L__BB15_11;
$L__BB15_12:
	setp.gt.u32 	%p10, %r177, 15;
	bar.sync 	0;
	@%p10 bra 	$L__BB15_15;
	ld.shared.v4.u32 	{%r54, %r53, %r52, %r51}, [_ZZ9cuda_gemmIiLi256ELi1ELi1ELi16ELi16ELi16ELi32ELi1ELi1EEviiiPT_S1_S1_iiE3Ash];
	ld.shared.v4.u32 	{%r50, %r49, %r48, %r47}, [_ZZ9cuda_gemmIiLi256ELi1ELi1ELi16ELi16ELi16ELi32ELi1ELi1EEviiiPT_S1_S1_iiE3Ash+16];
	ld.shared.v4.u32 	{%r46, %r45, %r44, %r43}, [_ZZ9cuda_gemmIiLi256ELi1ELi1ELi16ELi16ELi16ELi32ELi1ELi1EEviiiPT_S1_S1_iiE3Ash+32];
	ld.shared.v4.u32 	{%r42, %r41, %r40, %r39}, [_ZZ9cuda_gemmIiLi256ELi1ELi1ELi16ELi16ELi16ELi32ELi1ELi1EEviiiPT_S1_S1_iiE3Ash+48];
	mov.u32 	%r119, _ZZ9cuda_gemmIiLi256ELi1ELi1ELi16ELi16ELi16ELi32ELi1ELi1EEviiiPT_S1_S1_iiE11kron_fac_sh;
	mad.lo.s32 	%r174, %r177, 72, %r119;
	mul.lo.s32 	%r36, %r2, 68;
	shl.b32 	%r120, %r177, 2;
	mov.u32 	%r121, _ZZ9cuda_gemmIiLi256ELi1ELi1ELi16ELi16ELi16ELi32ELi1ELi1EEviiiPT_S1_S1_iiE3Csh;
	add.s32 	%r173, %r121, %r120;
	shl.b32 	%r38, %r2, 2;
	mov.u32 	%r175, %r177;
$L__BB15_14:
	ld.shared.u32 	%r122, [%r174];
	shfl.sync.idx.b32	%r123|%p11, %r122, 0, 4127, -1;
	mul.lo.s32 	%r124, %r123, %r54;
	shfl.sync.idx.b32	%r125|%p12, %r122, 1, 4127, -1;
	mad.lo.s32 	%r126, %r125, %r53, %r124;
	shfl.sync.idx.b32	%r127|%p13, %r122, 2, 4127, -1;
	mad.lo.s32 	%r128, %r127, %r52, %r126;
	shfl.sync.idx.b32	%r129|%p14, %r122, 3, 4127, -1;
	mad.lo.s32 	%r130, %r129, %r51, %r128;
	shfl.sync.idx.b32	%r131|%p15, %r122, 4, 4127, -1;
	mad.lo.s32 	%r132, %r131, %r50, %r130;
	shfl.sync.idx.b32	%r133|%p16, %r122, 5, 4127, -1;
	mad.lo.s32 	%r134, %r133, %r49, %r132;
	shfl.sync.idx.b32	%r135|%p17, %r122, 6, 4127, -1;
	mad.lo.s32 	%r136, %r135, %r48, %r134;
	shfl.sync.idx.b32	%r137|%p18, %r122, 7, 4127, -1;
	mad.lo.s32 	%r138, %r137, %r47, %r136;
	shfl.sync.idx.b32	%r139|%p19, %r122, 8, 4127, -1;
	mad.lo.s32 	%r140, %r139, %r46, %r138;
	shfl.sync.idx.b32	%r141|%p20, %r122, 9, 4127, -1;
	mad.lo.s32 	%r142, %r141, %r45, %r140;
	shfl.sync.idx.b32	%r143|%p21, %r122, 10, 4127, -1;
	mad.lo.s32 	%r144, %r143, %r44, %r142;
	shfl.sync.idx.b32	%r145|%p22, %r122, 11, 4127, -1;
	mad.lo.s32 	%r146, %r145, %r43, %r144;
	shfl.sync.idx.b32	%r147|%p23, %r122, 12, 4127, -1;
	mad.lo.s32 	%r148, %r147, %r42, %r146;
	shfl.sync.idx.b32	%r149|%p24, %r122, 13, 4127, -1;
	mad.lo.s32 	%r150, %r149, %r41, %r148;
	shfl.sync.idx.b32	%r151|%p25, %r122, 14, 4127, -1;
	mad.lo.s32 	%r152, %r151, %r40, %r150;
	shfl.sync.idx.b32	%r153|%p26, %r122, 15, 4127, -1;
	mad.lo.s32 	%r154, %r153, %r39, %r152;
	ld.shared.u32 	%r155, [%r173];
	add.s32 	%r156, %r155, %r154;
	st.shared.u32 	[%r173], %r156;
	add.s32 	%r175, %r175, %r2;
	add.s32 	%r174, %r174, %r36;
	add.s32 	%r173, %r173, %r38;
	setp.lt.u32 	%p27, %r175, 16;
	@%p27 bra 	$L__BB15_14;
$L__BB15_15:
	setp.gt.u32 	%p28, %r177, 15;
	bar.sync 	0;
	@%p28 bra 	$L__BB15_18;
	shl.b32 	%r157, %r22, 4;
	shl.b32 	%r158, %r177, 2;
	mov.u32 	%r159, _ZZ9cuda_gemmIiLi256ELi1ELi1ELi16ELi16ELi16ELi32ELi1ELi1EEviiiPT_S1_S1_iiE3Csh;
	add.s32 	%r176, %r159, %r158;
	shl.b32 	%r62, %r2, 2;
	add.s32 	%r160, %r177, %r157;
	mul.wide.u32 	%rd28, %r160, 4;
	cvta.to.global.u64 	%rd29, %rd15;
	add.s64 	%rd32, %rd29, %rd28;
	mul.wide.u32 	%rd11, %r2, 4;
$L__BB15_17:
	ld.shared.u32 	%r161, [%r176];
	st.global.u32 	[%rd32], %r161;
	add.s32 	%r177, %r177, %r2;
	add.s32 	%r176, %r176, %r62;
	add.s64 	%rd32, %rd32, %rd11;
	setp.lt.u32 	%p29, %r177, 16;
	@%p29 bra 	$L__BB15_17;
$L__BB15_18:
	ret;

}
	// .globl	_Z9cuda_gemmIiLi256ELi1ELi1ELi16ELi32ELi32ELi32ELi0ELi0EEviiiPT_S1_S1_ii
.visible .entry _Z9cuda_gemmIiLi256ELi1ELi1ELi16ELi32ELi32ELi32ELi0ELi0EEviiiPT_S1_S1_ii(
	.param .u32 _Z9cuda_gemmIiLi256ELi1ELi1ELi16ELi32ELi32ELi32ELi0ELi0EEviiiPT_S1_S1_ii_param_0,
	.param .u32 _Z9cuda_gemmIiLi256ELi1ELi1ELi16ELi32ELi32ELi32ELi0ELi0EEviiiPT_S1_S1_ii_param_1,
	.param .u32 _Z9cuda_gemmIiLi256ELi1ELi1ELi16ELi32ELi32ELi32ELi0ELi0EEviiiPT_S1_S1_ii_param_2,
	.param .u64 .ptr .align 1 _Z9cuda_gemmIiLi256ELi1ELi1ELi16ELi32ELi32ELi32ELi0ELi0EEviiiPT_S1_S1_ii_param_3,
	.param .u64 .ptr .align 1 _Z9cuda_gemmIiLi256ELi1ELi1ELi16ELi32ELi32ELi32ELi0ELi0EEviiiPT_S1_S1_ii_param_4,
	.param .u64 .ptr .align 1 _Z9cuda_gemmIiLi256ELi1ELi1ELi16ELi32ELi32ELi32ELi0ELi0EEviiiPT_S1_S1_ii_param_5,
	.param .u32 _Z9cuda_gemmIiLi256ELi1ELi1ELi16ELi32ELi32ELi32ELi0ELi0EEviiiPT_S1_S1_ii_param_6,
	.param .u32 _Z9cuda_gemmIiLi256ELi1ELi1ELi16ELi32ELi32ELi32ELi0ELi0EEviiiPT_S1_S1_ii_param_7
)
.maxntid 256
{
	.reg .pred 	%p<217>;
	.reg .b32 	%r<1003>;
	.reg .b64 	%rd<14>;
	// demoted variable
	.shared .align 128 .b8 _ZZ9cuda_gemmIiLi256ELi1ELi1ELi16ELi32ELi32ELi32ELi0ELi0EEviiiPT_S1_S1_iiE11kron_fac_sh[4224];
	// demoted variable
	.shared .align 128 .b8 _ZZ9cuda_gemmIiLi256ELi1ELi1ELi16ELi32ELi32ELi32ELi0ELi0EEviiiPT_S1_S1_iiE3Ash[64];
	// demoted variable
	.shared .align 128 .b8 _ZZ9cuda_gemmIiLi256ELi1ELi1ELi16ELi32ELi32ELi32ELi0ELi0EEviiiPT_S1_S1_iiE3Csh[64];
	ld.param.u32 	%r368, [_Z9cuda_gemmIiLi256ELi1ELi1ELi16ELi32ELi32ELi32ELi0ELi0EEviiiPT_S1_S1_ii_param_2];
	ld.param.u64 	%rd4, [_Z9cuda_gemmIiLi256ELi1ELi1ELi16ELi32ELi32ELi32ELi0ELi0EEviiiPT_S1_S1_ii_param_3];
	ld.param.u64 	%rd5, [_Z9cuda_gemmIiLi256ELi1ELi1ELi16ELi32ELi32ELi32ELi0ELi0EEviiiPT_S1_S1_ii_param_4];
	ld.param.u32 	%r369, [_Z9cuda_gemmIiLi256ELi1ELi1ELi16ELi32ELi32ELi32ELi0ELi0EEviiiPT_S1_S1_ii_param_6];
	ld.param.u32 	%r370, [_Z9cuda_gemmIiLi256ELi1ELi1ELi16ELi32ELi32ELi32ELi0ELi0EEviiiPT_S1_S1_ii_param_7];
	mov.u32 	%r1002, %tid.x;
	and.b32  	%r2, %r1002, 31;
	setp.lt.s32 	%p1, %r370, 16;
	shr.u32 	%r3, %r370, 4;
	selp.b32 	%r4, 1, %r3, %p1;
	mul.lo.s32 	%r5, %r370, %r369;
	setp.ge.u32 	%p2, %r1002, %r5;
	@%p2 bra 	$L__BB16_3;
	mov.u32 	%r6, %ntid.x;
	cvta.to.global.u64 	%rd1, %rd5;
	mov.u32 	%r846, %r1002;
$L__BB16_2:
	mul.wide.u32 	%rd7, %r846, 4;
	add.s64 	%rd8, %rd1, %rd7;
	ld.global.u32 	%r371, [%rd8];
	rem.u32 	%r372, %r846, %r369;
	mov.u32 	%r373, _ZZ9cuda_gemmIiLi256ELi1ELi1ELi16ELi32ELi32ELi32ELi0ELi0EEviiiPT_S1_S1_iiE11kron_fac_sh;
	mad.lo.s32 	%r374, %r372, 132, %r373;
	div.u32 	%r375, %r846, %r370;
	shl.b32 	%r376, %r375, 2;
	add.s32 	%r377, %r374, %r376;
	st.shared.u32 	[%r377], %r371;
	add.s32 	%r846, %r846, %r6;
	setp.lt.u32 	%p3, %r846, %r5;
	@%p3 bra 	$L__BB16_2;
$L__BB16_3:
	div.s32 	%r9, 16, %r370;
	mul.lo.s32 	%r378, %r9, %r4;
	min.s32 	%r10, %r378, 256;
	div.u32 	%r12, %r1002, %r10;
	mul.lo.s32 	%r379, %r12, %r10;
	sub.s32 	%r380, %r1002, %r379;
	div.u32 	%r11, %r380, %r4;
	mov.u32 	%r13, %ntid.x;
	div.u32 	%r14, %r13, %r10;
	mov.u32 	%r15, %ctaid.y;
	mov.u32 	%r381, %nctaid.y;
	setp.ge.u32 	%p4, %r15, %r381;
	@%p4 bra 	$L__BB16_226;
	mov.u32 	%r16, %ctaid.x;
	setp.gt.u32 	%p5, %r1002, 15;
	and.b32  	%r17, %r11, 15;
	rem.u32 	%r382, %r1002, %r4;
	shl.b32 	%r18, %r382, 4;
	min.s32 	%r19, %r369, 32;
	shl.b32 	%r383, %r370, 8;
	sub.s32 	%r20, 8223, %r383;
	@%p5 bra 	$L__BB16_9;
	shl.b32 	%r384, %r16, 4;
	mad.lo.s32 	%r21, %r15, %r368, %r384;
	cvta.to.global.u64 	%rd2, %rd4;
	mov.u32 	%r847, %r1002;
$L__BB16_6:
	add.s32 	%r385, %r21, %r847;
	mul.wide.s32 	%rd9, %r385, 4;
	add.s64 	%rd10, %rd2, %rd9;
	ld.global.u32 	%r386, [%rd10];
	shl.b32 	%r387, %r847, 2;
	mov.u32 	%r388, _ZZ9cuda_gemmIiLi256ELi1ELi1ELi16ELi32ELi32ELi32ELi0ELi0EEviiiPT_S1_S1_iiE3Ash;
	add.s32 	%r389, %r388, %r387;
	st.shared.u32 	[%r389], %r386;
	add.s32 	%r847, %r847, %r13;
	setp.lt.u32 	%p6, %r847, 16;
	@%p6 bra 	$L__BB16_6;
	mov.u32 	%r391, _ZZ9cuda_gemmIiLi256ELi1ELi1ELi16ELi32ELi32ELi32ELi0ELi0EEviiiPT_S1_S1_iiE3Csh;
	mov.u32 	%r848, %r1002;
$L__BB16_8:
	shl.b32 	%r390, %r848, 2;
	add.s32 	%r392, %r391, %r390;
	mov.b32 	%r393, 0;
	st.shared.u32 	[%r392], %r393;
	add.s32 	%r848, %r848, %r13;
	setp.lt.u32 	%p7, %r848, 16;
	@%p7 bra 	$L__BB16_8;
$L__BB16_9:
	setp.lt.s32 	%p8, %r9, 1;
	bar.sync 	0;
	@%p8 bra 	$L__BB16_223;
	setp.ne.s32 	%p9, %r4, 1;
	@%p9 bra 	$L__BB16_80;
	add.s32 	%r693, %r11, 1;
	and.b32  	%r26, %r693, 15;
	add.s32 	%r694, %r11, 6;
	and.b32  	%r27, %r694, 15;
	add.s32 	%r695, %r11, 7;
	and.b32  	%r28, %r695, 15;
	add.s32 	%r696, %r11, 9;
	and.b32  	%r29, %r696, 15;
	add.s32 	%r697, %r11, 10;
	and.b32  	%r30, %r697, 15;
	add.s32 	%r698, %r11, 11;
	and.b32  	%r31, %r698, 15;
	add.s32 	%r699, %r11, 12;
	and.b32  	%r32, %r699, 15;
	add.s32 	%r700, %r11, 13;
	and.b32  	%r33, %r700, 15;
	setp.lt.s32 	%p148, %r17, %r370;
	selp.b32 	%r701, 0, %r370, %p148;
	sub.s32 	%r34, %r17, %r701;
	add.s32 	%r702, %r17, 1;
	setp.lt.s32 	%p149, %r702, %r370;
	selp.b32 	%r703, 0, %r370, %p149;
	sub.s32 	%r35, %r702, %r703;
	add.s32 	%r704, %r17, 2;
	setp.lt.s32 	%p150, %r704, %r370;
	selp.b32 	%r705, 0, %r370, %p150;
	sub.s32 	%r36, %r704, %r705;
	add.s32 	%r706, %r17, 3;
	setp.lt.s32 	%p151, %r706, %r370;
	selp.b32 	%r707, 0, %r370, %p151;
	sub.s32 	%r37, %r706, %r707;
	add.s32 	%r708, %r17, 4;
	setp.lt.s32 	%p152, %r708, %r370;
	selp.b32 	%r709, 0, %r370, %p152;
	sub.s32 	%r38, %r708, %r709;
	add.s32 	%r710, %r17, 5;
	setp.lt.s32 	%p153, %r710, %r370;
	selp.b32 	%r711, 0, %r370, %p153;
	sub.s32 	%r39, %r710, %r711;
	add.s32 	%r712, %r17, 6;
	setp.lt.s32 	%p154, %r712, %r370;
	selp.b32 	%r713, 0, %r370, %p154;
	sub.s32 	%r40, %r712, %r713;
	add.s32 	%r714, %r17, 7;
	setp.lt.s32 	%p155, %r714, %r370;
	selp.b32 	%r715, 0, %r370, %p155;
	sub.s32 	%r41, %r714, %r715;
	add.s32 	%r716, %r17, 8;
	setp.lt.s32 	%p156, %r716, %r370;
	selp.b32 	%r717, 0, %r370, %p156;
	sub.s32 	%r42, %r716, %r717;
	add.s32 	%r718, %r17, 9;
	setp.lt.s32 	%p157, %r718, %r370;
	selp.b32 	%r719, 0, %r370, %p157;
	sub.s32 	%r43, %r718, %r719;
	add.s32 	%r720, %r17, 10;
	setp.lt.s32 	%p158, %r720, %r370;
	selp.b32 	%r721, 0, %r370, %p158;
	sub.s32 	%r44, %r720, %r721;
	add.s32 	%r722, %r17, 11;
	setp.lt.s32 	%p159, %r722, %r370;
	selp.b32 	%r723, 0, %r370, %p159;
	sub.s32 	%r45, %r722, %r723;
	add.s32 	%r724, %r17, 12;
	setp.lt.s32 	%p160, %r724, %r370;
	selp.b32 	%r725, 0, %r370, %p160;
	sub.s32 	%r46, %r724, %r725;
	add.s32 	%r726, %r17, 13;
	setp.lt.s32 	%p161, %r726, %r370;
	selp.b32 	%r727, 0, %r370, %p161;
	sub.s32 	%r47, %r726, %r727;
	add.s32 	%r728, %r17, 14;
	setp.lt.s32 	%p162, %r728, %r370;
	selp.b32 	%r729, 0, %r370, %p162;
	sub.s32 	%r48, %r728, %r729;
	add.s32 	%r730, %r17, 15;
	setp.lt.s32 	%p163, %r730, %r370;
	selp.b32 	%r731, 0, %r370, %p163;
	sub.s32 	%r49, %r730, %r731;
	mov.b32 	%r865, 0;
$L__BB16_12:
	setp.lt.s32 	%p164, %r370, 1;
	add.s32 	%r67, %r865, %r11;
	mad.lo.s32 	%r68, %r67, %r370, %r18;
	@%p164 bra 	$L__BB16_14;
	add.s32 	%r732, %r68, %r17;
	shl.b32 	%r733, %r732, 2;
	mov.u32 	%r734, _ZZ9cuda_gemmIiLi256ELi1ELi1ELi16ELi32ELi32ELi32ELi0ELi0EEviiiPT_S1_S1_iiE3Ash;
	add.s32 	%r735, %r734, %r733;
	ld.shared.u32 	%r866, [%r735];
$L__BB16_14:
	setp.lt.s32 	%p165, %r370, 2;
	@%p165 bra 	$L__BB16_16;
	add.s32 	%r736, %r68, %r26;
	shl.b32 	%r737, %r736, 2;
	mov.u32 	%r738, _ZZ9cuda_gemmIiLi256ELi1ELi1ELi16ELi32ELi32ELi32ELi0ELi0EEviiiPT_S1_S1_iiE3Ash;
	add.s32 	%r739, %r738, %r737;
	ld.shared.u32 	%r867, [%r739];
$L__BB16_16:
	setp.lt.s32 	%p166, %r370, 3;
	@%p166 bra 	$L__BB16_18;
	add.s32 	%r740, %r11, 2;
	and.b32  	%r741, %r740, 15;
	add.s32 	%r742, %r68, %r741;
	shl.b32 	%r743, %r742, 2;
	mov.u32 	%r744, _ZZ9cuda_gemmIiLi256ELi1ELi1ELi16ELi32ELi32ELi32ELi0ELi0EEviiiPT_S1_S1_iiE3Ash;
	add.s32 	%r745, %r744, %r743;
	ld.shared.u32 	%r868, [%r745];
$L__BB16_18:
	setp.lt.s32 	%p167, %r370, 4;
	@%p167 bra 	$L__BB16_20;
	add.s32 	%r746, %r11, 3;
	and.b32  	%r747, %r746, 15;
	add.s32 	%r748, %r68, %r747;
	shl.b32 	%r749, %r748, 2;
	mov.u32 	%r750, _ZZ9cuda_gemmIiLi256ELi1ELi1ELi16ELi32ELi32ELi32ELi0ELi0EEviiiPT_S1_S1_iiE3Ash;
	add.s32 	%r751, %r750, %r749;
	ld.shared.u32 	%r869, [%r751];
$L__BB16_20:
	setp.lt.s32 	%p168, %r370, 5;
	@%p168 bra 	$L__BB16_22;
	add.s32 	%r752, %r11, 4;
	and.b32  	%r753, %r752, 15;
	add.s32 	%r754, %r68, %r753;
	shl.b32 	%r755, %r754, 2;
	mov.u32 	%r756, _ZZ9cuda_gemmIiLi256ELi1ELi1ELi16ELi32ELi32ELi32ELi0ELi0EEviiiPT_S1_S1_iiE3Ash;
	add.s32 	%r757, %r756, %r755;
	ld.shared.u32 	%r870, [%r757];
$L__BB16_22:
	setp.lt.s32 	%p169, %r370, 6;
	@%p169 bra 	$L__BB16_24;
	add.s32 	%r758, %r11, 5;
	and.b32  	%r759, %r758, 15;
	add.s32 	%r760, %r68, %r759;
	shl.b32 	%r761, %r760, 2;
	mov.u32 	%r762, _ZZ9cuda_gemmIiLi256ELi1ELi1ELi16ELi32ELi32ELi32ELi0ELi0EEviiiPT_S1_S1_iiE3Ash;
	add.s32 	%r763, %r762, %r761;
	ld.shared.u32 	%r871, [%r763];
$L__BB16_24:
	setp.lt.s32 	%p170, %r370, 7;
	@%p170 bra 	$L__BB16_26;
	add.s32 	%r764, %r68, %r27;
	shl.b32 	%r765, %r764, 2;
	mov.u32 	%r766, _ZZ9cuda_gemmIiLi256ELi1ELi1ELi16ELi32ELi32ELi32ELi0ELi0EEviiiPT_S1_S1_iiE3Ash;
	add.s32 	%r767, %r766, %r765;
	ld.shared.u32 	%r872, [%r767];
$L__BB16_26:
	setp.lt.s32 	%p171, %r370, 8;
	@%p171 bra 	$L__BB16_28;
	add.s32 	%r768, %r68, %r28;
	shl.b32 	%r769, %r768, 2;
	mov.u32 	%r770, _ZZ9cuda_gemmIiLi256ELi1ELi1ELi16ELi32ELi32ELi32ELi0ELi0EEviiiPT_S1_S1_iiE3Ash;
	add.s32 	%r771, %r770, %r769;
	ld.shared.u32 	%r873, [%r771];
$L__BB16_28:
	setp.lt.s32 	%p172, %r370, 9;
	@%p172 bra 	$L__BB16_30;
	xor.b32  	%r772, %r17, 8;
	add.s32 	%r773, %r68, %r772;
	shl.b32 	%r774, %r773, 2;
	mov.u32 	%r775, _ZZ9cuda_gemmIiLi256ELi1ELi1ELi16ELi32ELi32ELi32ELi0ELi0EEviiiPT_S1_S1_iiE3Ash;
	add.s32 	%r776, %r775, %r774;
	ld.shared.u32 	%r874, [%r776];
$L__BB16_30:
	setp.lt.s32 	%p173, %r370, 10;
	@%p173 bra 	$L__BB16_32;
	add.s32 	%r777, %r68, %r29;
	shl.b32 	%r778, %r777, 2;
	mov.u32 	%r779, _ZZ9cuda_gemmIiLi256ELi1ELi1ELi16ELi32ELi32ELi32ELi0ELi0EEviiiPT_S1_S1_iiE3Ash;
	add.s32 	%r780, %r779, %r778;
	ld.shared.u32 	%r875, [%r780];
$L__BB16_32:
	setp.lt.s32 	%p174, %r370, 11;
	@%p174 bra 	$L__BB16_34;
	add.s32 	%r781, %r68, %r30;
	shl.b32 	%r782, %r781, 2;
	mov.u32 	%r783, _ZZ9cuda_gemmIiLi256ELi1ELi1ELi16ELi32ELi32ELi32ELi0ELi0EEviiiPT_S1_S1_iiE3Ash;
	add.s32 	%r784, %r783, %r782;
	ld.shared.u32 	%r876, [%r784];
$L__BB16_34:
	setp.lt.s32 	%p175, %r370, 12;
	@%p175 bra 	$L__BB16_36;
	add.s32 	%r785, %r68, %r31;
	shl.b32 	%r786, %r785, 2;
	mov.u32 	%r787, _ZZ9cuda_gemmIiLi256ELi1ELi1ELi16ELi32ELi32ELi32ELi0ELi0EEviiiPT_S1_S1_iiE3Ash;
	add.s32 	%r788, %r787, %r786;
	ld.shared.u32 	%r877, [%r788];
$L__BB16_36:
	setp.lt.s32 	%p176, %r370, 13;
	@%p176 bra 	$L__BB16_38;
	add.s32 	%r789, %r68, %r32;
	shl.b32 	%r790, %r789, 2;
	mov.u32 	%r791, _ZZ9cuda_gemmIiLi256ELi1ELi1ELi16ELi32ELi32ELi32ELi0ELi0EEviiiPT_S1_S1_iiE3Ash;
	add.s32 	%r792, %r791, %r790;
	ld.shared.u32 	%r878, [%r792];
$L__BB16_38:
	setp.lt.s32 	%p177, %r370, 14;
	@%p177 bra 	$L__BB16_40;
	add.s32 	%r793, %r68, %r33;
	shl.b32 	%r794, %r793, 2;
	mov.u32 	%r795, _ZZ9cuda_gemmIiLi256ELi1ELi1ELi16ELi32ELi32ELi32ELi0ELi0EEviiiPT_S1_S1_iiE3Ash;
	add.s32 	%r796, %r795, %r794;
	ld.shared.u32 	%r879, [%r796];
$L__BB16_40:
	setp.lt.s32 	%p178, %r370, 15;
	@%p178 bra 	$L__BB16_42;
	add.s32 	%r797, %r11, 14;
	and.b32  	%r798, %r797, 15;
	add.s32 	%r799, %r68, %r798;
	shl.b32 	%r800, %r799, 2;
	mov.u32 	%r801, _ZZ9cuda_gemmIiLi256ELi1ELi1ELi16ELi32ELi32ELi32ELi0ELi0EEviiiPT_S1_S1_iiE3Ash;
	add.s32 	%r802, %r801, %r800;
	ld.shared.u32 	%r880, [%r802];
$L__BB16_42:
	setp.lt.s32 	%p179, %r370, 16;
	@%p179 bra 	$L__BB16_44;
	add.s32 	%r803, %r11, -1;
	and.b32  	%r804, %r803, 15;
	add.s32 	%r805, %r68, %r804;
	shl.b32 	%r806, %r805, 2;
	mov.u32 	%r807, _ZZ9cuda_gemmIiLi256ELi1ELi1ELi16ELi32ELi32ELi32ELi0ELi0EEviiiPT_S1_S1_iiE3Ash;
	add.s32 	%r808, %r807, %r806;
	ld.shared.u32 	%r881, [%r808];
$L__BB16_44:
	setp.lt.s32 	%p180, %r12, %r19;
	@%p180 bra 	$L__BB16_46;
$L__BB16_45:
	add.s32 	%r865, %r865, %r10;
	setp.lt.s32 	%p214, %r865, %r9;
	@%p214 bra 	$L__BB16_12;
	bra.uni 	$L__BB16_223;
$L__BB16_46:
	rem.s32 	%r809, %r2, %r370;
	shl.b32 	%r810, %r809, 2;
	mov.u32 	%r811, _ZZ9cuda_gemmIiLi256ELi1ELi1ELi16ELi32ELi32ELi32ELi0ELi0EEviiiPT_S1_S1_iiE11kron_fac_sh;
	add.s32 	%r102, %r811, %r810;
	mov.u32 	%r882, %r12;
$L__BB16_47:
	mad.lo.s32 	%r813, %r882, 132, %r102;
	ld.shared.u32 	%r104, [%r813];
	mov.b32 	%r884, 0;
	@%p164 bra 	$L__BB16_49;
	shfl.sync.idx.b32	%r814|%p182, %r104, %r34, %r20, -1;
	mul.lo.s32 	%r884, %r814, %r866;
$L__BB16_49:
	@%p165 bra 	$L__BB16_51;
	shfl.sync.idx.b32	%r815|%p184, %r104, %r35, %r20, -1;
	mad.lo.s32 	%r884, %r815, %r867, %r884;
$L__BB16_51:
	@%p166 bra 	$L__BB16_53;
	shfl.sync.idx.b32	%r816|%p186, %r104, %r36, %r20, -1;
	mad.lo.s32 	%r884, %r816, %r868, %r884;
$L__BB16_53:
	@%p167 bra 	$L__BB16_55;
	shfl.sync.idx.b32	%r817|%p188, %r104, %r37, %r20, -1;
	mad.lo.s32 	%r884, %r817, %r869, %r884;
$L__BB16_55:
	@%p168 bra 	$L__BB16_57;
	shfl.sync.idx.b32	%r818|%p190, %r104, %r38, %r20, -1;
	mad.lo.s32 	%r884, %r818, %r870, %r884;
$L__BB16_57:
	@%p169 bra 	$L__BB16_59;
	shfl.sync.idx.b32	%r819|%p192, %r104, %r39, %r20, -1;
	mad.lo.s32 	%r884, %r819, %r871, %r884;
$L__BB16_59:
	setp.lt.s32 	%p193, %r370, 7;
	@%p193 bra 	$L__BB16_61;
	shfl.sync.idx.b32	%r820|%p194, %r104, %r40, %r20, -1;
	mad.lo.s32 	%r884, %r820, %r872, %r884;
$L__BB16_61:
	setp.lt.s32 	%p195, %r370, 8;
	@%p195 bra 	$L__BB16_63;
	shfl.sync.idx.b32	%r821|%p196, %r104, %r41, %r20, -1;
	mad.lo.s32 	%r884, %r821, %r873, %r884;
$L__BB16_63:
	setp.lt.s32 	%p197, %r370, 9;
	@%p197 bra 	$L__BB16_65;
	shfl.sync.idx.b32	%r822|%p198, %r104, %r42, %r20, -1;
	mad.lo.s32 	%r884, %r822, %r874, %r884;
$L__BB16_65:
	setp.lt.s32 	%p199, %r370, 10;
	@%p199 bra 	$L__BB16_67;
	shfl.sync.idx.b32	%r823|%p200, %r104, %r43, %r20, -1;
	mad.lo.s32 	%r884, %r823, %r875, %r884;
$L__BB16_67:
	setp.lt.s32 	%p201, %r370, 11;
	@%p201 bra 	$L__BB16_69;
	shfl.sync.idx.b32	%r824|%p202, %r104, %r44, %r20, -1;
	mad.lo.s32 	%r884, %r824, %r876, %r884;
$L__BB16_69:
	setp.lt.s32 	%p203, %r370, 12;
	@%p203 bra 	$L__BB16_71;
	shfl.sync.idx.b32	%r825|%p204, %r104, %r45, %r20, -1;
	mad.lo.s32 	%r884, %r825, %r877, %r884;
$L__BB16_71:
	setp.lt.s32 	%p205, %r370, 13;
	@%p205 bra 	$L__BB16_73;
	shfl.sync.idx.b32	%r826|%p206, %r104, %r46, %r20, -1;
	mad.lo.s32 	%r884, %r826, %r878, %r884;
$L__BB16_73:
	setp.lt.s32 	%p207, %r370, 14;
	@%p207 bra 	$L__BB16_75;
	shfl.sync.idx.b32	%r827|%p208, %r104, %r47, %r20, -1;
	mad.lo.s32 	%r884, %r827, %r879, %r884;
$L__BB16_75:
	setp.lt.s32 	%p209, %r370, 15;
	@%p209 bra 	$L__BB16_77;
	shfl.sync.idx.b32	%r828|%p210, %r104, %r48, %r20, -1;
	mad.lo.s32 	%r884, %r828, %r880, %r884;
$L__BB16_77:
	setp.lt.s32 	%p211, %r370, 16;
	@%p211 bra 	$L__BB16_79;
	shfl.sync.idx.b32	%r829|%p212, %r104, %r49, %r20, -1;
	mad.lo.s32 	%r884, %r829, %r881, %r884;
$L__BB16_79:
	mad.lo.s32 	%r830, %r882, %r9, %r67;
	shl.b32 	%r831, %r830, 2;
	mov.u32 	%r832, _ZZ9cuda_gemmIiLi256ELi1ELi1ELi16ELi32ELi32ELi32ELi0ELi0EEviiiPT_S1_S1_iiE3Csh;
	add.s32 	%r833, %r832, %r831;
	ld.shared.u32 	%r834, [%r833];
	add.s32 	%r835, %r834, %r884;
	st.shared.u32 	[%r833], %r835;
	add.s32 	%r882, %r882, %r14;
	setp.lt.s32 	%p213, %r882, %r19;
	@%p213 bra 	$L__BB16_47;
	bra.uni 	$L__BB16_45;
$L__BB16_80:
	setp.gt.u32 	%p10, %r370, 31;
	@%p10 bra 	$L__BB16_114;
	add.s32 	%r396, %r11, 1;
	and.b32  	%r138, %r396, 15;
	add.s32 	%r397, %r11, 2;
	and.b32  	%r139, %r397, 15;
	add.s32 	%r398, %r11, 3;
	and.b32  	%r140, %r398, 15;
	add.s32 	%r399, %r11, 4;
	and.b32  	%r141, %r399, 15;
	add.s32 	%r400, %r11, 5;
	and.b32  	%r142, %r400, 15;
	add.s32 	%r401, %r11, 6;
	and.b32  	%r143, %r401, 15;
	add.s32 	%r402, %r11, 10;
	and.b32  	%r144, %r402, 15;
	add.s32 	%r403, %r11, 11;
	and.b32  	%r145, %r403, 15;
	setp.lt.u32 	%p11, %r17, %r370;
	selp.b32 	%r404, 0, %r370, %p11;
	sub.s32 	%r146, %r17, %r404;
	add.s32 	%r405, %r17, 1;
	setp.lt.u32 	%p12, %r405, %r370;
	selp.b32 	%r406, 0, %r370, %p12;
	sub.s32 	%r147, %r405, %r406;
	add.s32 	%r407, %r17, 2;
	setp.lt.u32 	%p13, %r407, %r370;
	selp.b32 	%r408, 0, %r370, %p13;
	sub.s32 	%r148, %r407, %r408;
	add.s32 	%r409, %r17, 3;
	setp.lt.u32 	%p14, %r409, %r370;
	selp.b32 	%r410, 0, %r370, %p14;
	sub.s32 	%r149, %r409, %r410;
	add.s32 	%r411, %r17, 4;
	setp.lt.u32 	%p15, %r411, %r370;
	selp.b32 	%r412, 0, %r370, %p15;
	sub.s32 	%r150, %r411, %r412;
	add.s32 	%r413, %r17, 5;
	setp.lt.u32 	%p16, %r413, %r370;
	selp.b32 	%r414, 0, %r370, %p16;
	sub.s32 	%r151, %r413, %r414;
	add.s32 	%r415, %r17, 6;
	setp.lt.u32 	%p17, %r415, %r370;
	selp.b32 	%r416, 0, %r370, %p17;
	sub.s32 	%r152, %r415, %r416;
	add.s32 	%r417, %r17, 7;
	setp.lt.u32 	%p18, %r417, %r370;
	selp.b32 	%r418, 0, %r370, %p18;
	sub.s32 	%r153, %r417, %r418;
	add.s32 	%r419, %r17, 8;
	setp.lt.u32 	%p19, %r419, %r370;
	selp.b32 	%r420, 0, %r370, %p19;
	sub.s32 	%r154, %r419, %r420;
	add.s32 	%r421, %r17, 9;
	setp.lt.u32 	%p20, %r421, %r370;
	selp.b32 	%r422, 0, %r370, %p20;
	sub.s32 	%r155, %r421, %r422;
	add.s32 	%r423, %r17, 10;
	setp.lt.u32 	%p21, %r423, %r370;
	selp.b32 	%r424, 0, %r370, %p21;
	sub.s32 	%r156, %r423, %r424;
	add.s32 	%r425, %r17, 11;
	setp.lt.u32 	%p22, %r425, %r370;
	selp.b32 	%r426, 0, %r370, %p22;
	sub.s32 	%r157, %r425, %r426;
	add.s32 	%r427, %r17, 12;
	setp.lt.u32 	%p23, %r427, %r370;
	selp.b32 	%r428, 0, %r370, %p23;
	sub.s32 	%r158, %r427, %r428;
	add.s32 	%r429, %r17, 13;
	setp.lt.u32 	%p24, %r429, %r370;
	selp.b32 	%r430, 0, %r370, %p24;
	sub.s32 	%r159, %r429, %r430;
	add.s32 	%r431, %r17, 14;
	setp.lt.u32 	%p25, %r431, %r370;
	selp.b32 	%r432, 0, %r370, %p25;
	sub.s32 	%r160, %r431, %r432;
	add.s32 	%r433, %r17, 15;
	setp.lt.u32 	%p26, %r433, %r370;
	selp.b32 	%r434, 0, %r370, %p26;
	sub.s32 	%r161, %r433, %r434;
	mov.b32 	%r967, 0;
$L__BB16_82:
	setp.eq.s32 	%p27, %r370, 0;
	add.s32 	%r288, %r967, %r11;
	mad.lo.s32 	%r289, %r288, %r370, %r18;
	@%p27 bra 	$L__BB16_84;
	add.s32 	%r435, %r289, %r17;
	shl.b32 	%r436, %r435, 2;
	mov.u32 	%r437, _ZZ9cuda_gemmIiLi256ELi1ELi1ELi16ELi32ELi32ELi32ELi0ELi0EEviiiPT_S1_S1_iiE3Ash;
	add.s32 	%r438, %r437, %r436;
	ld.shared.u32 	%r968, [%r438];
$L__BB16_84:
	setp.lt.u32 	%p28, %r370, 2;
	@%p28 bra 	$L__BB16_86;
	add.s32 	%r439, %r289, %r138;
	shl.b32 	%r440, %r439, 2;
	mov.u32 	%r441, _ZZ9cuda_gemmIiLi256ELi1ELi1ELi16ELi32ELi32ELi32ELi0ELi0EEviiiPT_S1_S1_iiE3Ash;
	add.s32 	%r442, %r441, %r440;
	ld.shared.u32 	%r965, [%r442];
$L__BB16_86:
	setp.lt.u32 	%p29, %r370, 3;
	@%p29 bra 	$L__BB16_88;
	add.s32 	%r443, %r289, %r139;
	shl.b32 	%r444, %r443, 2;
	mov.u32 	%r445, _ZZ9cuda_gemmIiLi256ELi1ELi1ELi16ELi32ELi32ELi32ELi0ELi0EEviiiPT_S1_S1_iiE3Ash;
	add.s32 	%r446, %r445, %r444;
	ld.shared.u32 	%r964, [%r446];
$L__BB16_88:
	setp.lt.u32 	%p30, %r370, 4;
	@%p30 bra 	$L__BB16_90;
	add.s32 	%r447, %r289, %r140;
	shl.b32 	%r448, %r447, 2;
	mov.u32 	%r449, _ZZ9cuda_gemmIiLi256ELi1ELi1ELi16ELi32ELi32ELi32ELi0ELi0EEviiiPT_S1_S1_iiE3Ash;
	add.s32 	%r450, %r449, %r448;
	ld.shared.u32 	%r963, [%r450];
$L__BB16_90:
	setp.lt.u32 	%p31, %r370, 5;
	@%p31 bra 	$L__BB16_92;
	add.s32 	%r451, %r289, %r141;
	shl.b32 	%r452, %r451, 2;
	mov.u32 	%r453, _ZZ9cuda_gemmIiLi256ELi1ELi1ELi16ELi32ELi32ELi32ELi0ELi0EEviiiPT_S1_S1_iiE3Ash;
	add.s32 	%r454, %r453, %r452;
	ld.shared.u32 	%r962, [%r454];
$L__BB16_92:
	setp.lt.u32 	%p32, %r370, 6;
	@%p32 bra 	$L__BB16_94;
	add.s32 	%r455, %r289, %r142;
	shl.b32 	%r456, %r455, 2;
	mov.u32 	%r457, _ZZ9cuda_gemmIiLi256ELi1ELi1ELi16ELi32ELi32ELi32ELi0ELi0EEviiiPT_S1_S1_iiE3Ash;
	add.s32 	%r458, %r457, %r456;
	ld.shared.u32 	%r961, [%r458];
$L__BB16_94:
	setp.lt.u32 	%p33, %r370, 7;
	@%p33 bra 	$L__BB16_96;
	add.s32 	%r459, %r289, %r143;
	shl.b32 	%r460, %r459, 2;
	mov.u32 	%r461, _ZZ9cuda_gemmIiLi256ELi1ELi1ELi16ELi32ELi32ELi32ELi0ELi0EEviiiPT_S1_S1_iiE3Ash;
	add.s32 	%r462, %r461, %r460;
	ld.shared.u32 	%r960, [%r462];
$L__BB16_96:
	setp.lt.u32 	%p34, %r370, 8;
	@%p34 bra 	$L__BB16_98;
	add.s32 	%r463, %r11, 7;
	and.b32  	%r464, %r463, 15;
	add.s32 	%r465, %r289, %r464;
	shl.b32 	%r466, %r465, 2;
	mov.u32 	%r467, _ZZ9cuda_gemmIiLi256ELi1ELi1ELi16ELi32ELi32ELi32ELi0ELi0EEviiiPT_S1_S1_iiE3Ash;
	add.s32 	%r468, %r467, %r466;
	ld.shared.u32 	%r959, [%r468];
$L__BB16_98:
	setp.lt.u32 	%p35, %r370, 9;
	@%p35 bra 	$L__BB16_100;
	xor.b32  	%r469, %r17, 8;
	add.s32 	%r470, %r289, %r469;
	shl.b32 	%r471, %r470, 2;
	mov.u32 	%r472, _ZZ9cuda_gemmIiLi256ELi1ELi1ELi16ELi32ELi32ELi32ELi0ELi0EEviiiPT_S1_S1_iiE3Ash;
	add.s32 	%r473, %r472, %r471;
	ld.shared.u32 	%r958, [%r473];
$L__BB16_100:
	setp.lt.u32 	%p36, %r370, 10;
	@%p36 bra 	$L__BB16_102;
	add.s32 	%r474, %r11, 9;
	and.b32  	%r475, %r474, 15;
	add.s32 	%r476, %r289, %r475;
	shl.b32 	%r477, %r476, 2;
	mov.u32 	%r478, _ZZ9cuda_gemmIiLi256ELi1ELi1ELi16ELi32ELi32ELi32ELi0ELi0EEviiiPT_S1_S1_iiE3Ash;
	add.s32 	%r479, %r478, %r477;
	ld.shared.u32 	%r957, [%r479];
$L__BB16_102:
	setp.lt.u32 	%p37, %r370, 11;
	@%p37 bra 	$L__BB16_104;
	add.s32 	%r480, %r289, %r144;
	shl.b32 	%r481, %r480, 2;
	mov.u32 	%r482, _ZZ9cuda_gemmIiLi256ELi1ELi1ELi16ELi32ELi32ELi32ELi0ELi0EEviiiPT_S1_S1_iiE3Ash;
	add.s32 	%r483, %r482, %r481;
	ld.shared.u32 	%r956, [%r483];
$L__BB16_104:
	setp.lt.u32 	%p38, %r370, 12;
	@%p38 bra 	$L__BB16_106;
	add.s32 	%r484, %r289, %r145;
	shl.b32 	%r485, %r484, 2;
	mov.u32 	%r486, _ZZ9cuda_gemmIiLi256ELi1ELi1ELi16ELi32ELi32ELi32ELi0ELi0EEviiiPT_S1_S1_iiE3Ash;
	add.s32 	%r487, %r486, %r485;
	ld.shared.u32 	%r955, [%r487];
$L__BB16_106:
	setp.lt.u32 	%p39, %r370, 13;
	@%p39 bra 	$L__BB16_108;
	add.s32 	%r488, %r11, 12;
	and.b32  	%r489, %r488, 15;
	add.s32 	%r490, %r289, %r489;
	shl.b32 	%r491, %r490, 2;
	mov.u32 	%r492, _ZZ9cuda_gemmIiLi256ELi1ELi1ELi16ELi32ELi32ELi32ELi0ELi0EEviiiPT_S1_S1_iiE3Ash;
	add.s32 	%r493, %r492, %r491;
	ld.shared.u32 	%r954, [%r493];
$L__BB16_108:
	setp.lt.u32 	%p40, %r370, 14;
	@%p40 bra 	$L__BB16_110;
	add.s32 	%r494, %r11, 13;
	and.b32  	%r495, %r494, 15;
	add.s32 	%r496, %r289, %r495;
	shl.b32 	%r497, %r496, 2;
	mov.u32 	%r498, _ZZ9cuda_gemmIiLi256ELi1ELi1ELi16ELi32ELi32ELi32ELi0ELi0EEviiiPT_S1_S1_iiE3Ash;
	add.s32 	%r499, %r498, %r497;
	ld.shared.u32 	%r953, [%r499];
$L__BB16_110:
	setp.lt.u32 	%p41, %r370, 15;
	@%p41 bra 	$L__BB16_112;
	add.s32 	%r500, %r11, 14;
	and.b32  	%r501, %r500, 15;
	add.s32 	%r502, %r289, %r501;
	shl.b32 	%r503, %r502, 2;
	mov.u32 	%r504, _ZZ9cuda_gemmIiLi256ELi1ELi1ELi16ELi32ELi32ELi32ELi0ELi0EEviiiPT_S1_S1_iiE3Ash;
	add.s32 	%r505, %r504, %r503;
	ld.shared.u32 	%r952, [%r505];
$L__BB16_112:
	setp.lt.u32 	%p42, %r370, 16;
	@%p42 bra 	$L__BB16_187;
	add.s32 	%r506, %r11, -1;
	and.b32  	%r507, %r506, 15;
	add.s32 	%r508, %r289, %r507;
	shl.b32 	%r509, %r508, 2;
	mov.u32 	%r510, _ZZ9cuda_gemmIiLi256ELi1ELi1ELi16ELi32ELi32ELi32ELi0ELi0EEviiiPT_S1_S1_iiE3Ash;
	add.s32 	%r511, %r510, %r509;
	ld.shared.u32 	%r951, [%r511];
	bra.uni 	$L__BB16_187;
$L__BB16_114:
	setp.lt.s32 	%p78, %r17, %r370;
	selp.b32 	%r539, 0, %r370, %p78;
	sub.s32 	%r162, %r17, %r539;
	add.s32 	%r540, %r17, 1;
	setp.lt.s32 	%p79, %r540, %r370;
	selp.b32 	%r541, 0, %r370, %p79;
	sub.s32 	%r163, %r540, %r541;
	add.s32 	%r542, %r17, 2;
	setp.lt.s32 	%p80, %r542, %r370;
	selp.b32 	%r543, 0, %r370, %p80;
	sub.s32 	%r164, %r542, %r543;
	add.s32 	%r544, %r17, 3;
	setp.lt.s32 	%p81, %r544, %r370;
	selp.b32 	%r545, 0, %r370, %p81;
	sub.s32 	%r165, %r544, %r545;
	add.s32 	%r546, %r17, 4;
	setp.lt.s32 	%p82, %r546, %r370;
	selp.b32 	%r547, 0, %r370, %p82;
	sub.s32 	%r166, %r546, %r547;
	add.s32 	%r548, %r17, 5;
	setp.lt.s32 	%p83, %r548, %r370;
	selp.b32 	%r549, 0, %r370, %p83;
	sub.s32 	%r167, %r548, %r549;
	add.s32 	%r550, %r17, 6;
	setp.lt.s32 	%p84, %r550, %r370;
	selp.b32 	%r551, 0, %r370, %p84;
	sub.s32 	%r168, %r550, %r551;
	add.s32 	%r552, %r17, 7;
	setp.lt.s32 	%p85, %r552, %r370;
	selp.b32 	%r553, 0, %r370, %p85;
	sub.s32 	%r169, %r552, %r553;
	add.s32 	%r554, %r17, 8;
	setp.lt.s32 	%p86, %r554, %r370;
	selp.b32 	%r555, 0, %r370, %p86;
	sub.s32 	%r170, %r554, %r555;
	add.s32 	%r556, %r17, 9;
	setp.lt.s32 	%p87, %r556, %r370;
	selp.b32 	%r557, 0, %r370, %p87;
	sub.s32 	%r171, %r556, %r557;
	add.s32 	%r558, %r17, 10;
	setp.lt.s32 	%p88, %r558, %r370;
	selp.b32 	%r559, 0, %r370, %p88;
	sub.s32 	%r172, %r558, %r559;
	add.s32 	%r560, %r17, 11;
	setp.lt.s32 	%p89, %r560, %r370;
	selp.b32 	%r561, 0, %r370, %p89;
	sub.s32 	%r173, %r560, %r561;
	add.s32 	%r562, %r17, 12;
	setp.lt.s32 	%p90, %r562, %r370;
	selp.b32 	%r563, 0, %r370, %p90;
	sub.s32 	%r174, %r562, %r563;
	add.s32 	%r564, %r17, 13;
	setp.lt.s32 	%p91, %r564, %r370;
	selp.b32 	%r565, 0, %r370, %p91;
	sub.s32 	%r175, %r564, %r565;
	add.s32 	%r566, %r17, 14;
	setp.lt.s32 	%p92, %r566, %r370;
	selp.b32 	%r567, 0, %r370, %p92;
	sub.s32 	%r176, %r566, %r567;
	add.s32 	%r568, %r17, 15;
	setp.lt.s32 	%p93, %r568, %r370;
	selp.b32 	%r569, 0, %r370, %p93;
	sub.s32 	%r177, %r568, %r569;
	shl.b32 	%r570, %r4, 8;
	sub.s32 	%r178, 8223, %r570;
	mov.b32 	%r915, 0;
$L__BB16_115:
	setp.lt.s32 	%p94, %r370, 1;
	add.s32 	%r196, %r915, %r11;
	mad.lo.s32 	%r197, %r196, %r370, %r18;
	@%p94 bra 	$L__BB16_117;
	add.s32 	%r571, %r197, %r17;
	shl.b32 	%r572, %r571, 2;
	mov.u32 	%r573, _ZZ9cuda_gemmIiLi256ELi1ELi1ELi16ELi32ELi32ELi32ELi0ELi0EEviiiPT_S1_S1_iiE3Ash;
	add.s32 	%r574, %r573, %r572;
	ld.shared.u32 	%r916, [%r574];
$L__BB16_117:
	setp.lt.s32 	%p95, %r370, 2;
	@%p95 bra 	$L__BB16_119;
	add.s32 	%r575, %r11, 1;
	and.b32  	%r576, %r575, 15;
	add.s32 	%r577, %r197, %r576;
	shl.b32 	%r578, %r577, 2;
	mov.u32 	%r579, _ZZ9cuda_gemmIiLi256ELi1ELi1ELi16ELi32ELi32ELi32ELi0ELi0EEviiiPT_S1_S1_iiE3Ash;
	add.s32 	%r580, %r579, %r578;
	ld.shared.u32 	%r917, [%r580];
$L__BB16_119:
	setp.lt.s32 	%p96, %r370, 3;
	@%p96 bra 	$L__BB16_121;
	add.s32 	%r581, %r11, 2;
	and.b32  	%r582, %r581, 15;
	add.s32 	%r583, %r197, %r582;
	shl.b32 	%r584, %r583, 2;
	mov.u32 	%r585, _ZZ9cuda_gemmIiLi256ELi1ELi1ELi16ELi32ELi32ELi32ELi0ELi0EEviiiPT_S1_S1_iiE3Ash;
	add.s32 	%r586, %r585, %r584;
	ld.shared.u32 	%r918, [%r586];
$L__BB16_121:
	setp.lt.s32 	%p97, %r370, 4;
	@%p97 bra 	$L__BB16_123;
	add.s32 	%r587, %r11, 3;
	and.b32  	%r588, %r587, 15;
	add.s32 	%r589, %r197, %r588;
	shl.b32 	%r590, %r589, 2;
	mov.u32 	%r591, _ZZ9cuda_gemmIiLi256ELi1ELi1ELi16ELi32ELi32ELi32ELi0ELi0EEviiiPT_S1_S1_iiE3Ash;
	add.s32 	%r592, %r591, %r590;
	ld.shared.u32 	%r919, [%r592];
$L__BB16_123:
	setp.lt.s32 	%p98, %r370, 5;
	@%p98 bra 	$L__BB16_125;
	add.s32 	%r593, %r11, 4;
	and.b32  	%r594, %r593, 15;
	add.s32 	%r595, %r197, %r594;
	shl.b32 	%r596, %r595, 2;
	mov.u32 	%r597, _ZZ9cuda_gemmIiLi256ELi1ELi1ELi16ELi32ELi32ELi32ELi0ELi0EEviiiPT_S1_S1_iiE3Ash;
	add.s32 	%r598, %r597, %r596;
	ld.shared.u32 	%r920, [%r598];
$L__BB16_125:
	setp.lt.s32 	%p99, %r370, 6;
	@%p99 bra 	$L__BB16_127;
	add.s32 	%r599, %r11, 5;
	and.b32  	%r600, %r599, 15;
	add.s32 	%r601, %r197, %r600;
	shl.b32 	%r602, %r601, 2;
	mov.u32 	%r603, _ZZ9cuda_gemmIiLi256ELi1ELi1ELi16ELi32ELi32ELi32ELi0ELi0EEviiiPT_S1_S1_iiE3Ash;
	add.s32 	%r604, %r603, %r602;
	ld.shared.u32 	%r921, [%r604];
$L__BB16_127:
	setp.lt.s32 	%p100, %r370, 7;
	@%p100 bra 	$L__BB16_129;
	add.s32 	%r605, %r11, 6;
	and.b32  	%r606, %r605, 15;
	add.s32 	%r607, %r197, %r606;
	shl.b32 	%r608, %r607, 2;
	mov.u32 	%r609, _ZZ9cuda_gemmIiLi256ELi1ELi1ELi16ELi32ELi32ELi32ELi0ELi0EEviiiPT_S1_S1_iiE3Ash;
	add.s32 	%r610, %r609, %r608;
	ld.shared.u32 	%r922, [%r610];
$L__BB16_129:
	setp.lt.s32 	%p101, %r370, 8;
	@%p101 bra 	$L__BB16_131;
	add.s32 	%r611, %r11, 7;
	and.b32  	%r612, %r611, 15;
	add.s32 	%r613, %r197, %r612;
	shl.b32 	%r614, %r613, 2;
	mov.u32 	%r615, _ZZ9cuda_gemmIiLi256ELi1ELi1ELi16ELi32ELi32ELi32ELi0ELi0EEviiiPT_S1_S1_iiE3Ash;
	add.s32 	%r616, %r615, %r614;
	ld.shared.u32 	%r923, [%r616];
$L__BB16_131:
	setp.lt.s32 	%p102, %r370, 9;
	@%p102 bra 	$L__BB16_133;
	xor.b32  	%r617, %r17, 8;
	add.s32 	%r618, %r197, %r617;
	shl.b32 	%r619, %r618, 2;
	mov.u32 	%r620, _ZZ9cuda_gemmIiLi256ELi1ELi1ELi16ELi32ELi32ELi32ELi0ELi0EEviiiPT_S1_S1_iiE3Ash;
	add.s32 	%r621, %r620, %r619;
	ld.shared.u32 	%r924, [%r621];
$L__BB16_133:
	setp.lt.s32 	%p103, %r370, 10;
	@%p103 bra 	$L__BB16_135;
	add.s32 	%r622, %r11, 9;
	and.b32  	%r623, %r622, 15;
	add.s32 	%r624, %r197, %r623;
	shl.b32 	%r625, %r624, 2;
	mov.u32 	%r626, _ZZ9cuda_gemmIiLi256ELi1ELi1ELi16ELi32ELi32ELi32ELi0ELi0EEviiiPT_S1_S1_iiE3Ash;
	add.s32 	%r627, %r626, %r625;
	ld.shared.u32 	%r925, [%r627];
$L__BB16_135:
	setp.lt.s32 	%p104, %r370, 11;
	@%p104 bra 	$L__BB16_137;
	add.s32 	%r628, %r11, 10;
	and.b32  	%r629, %r628, 15;
	add.s32 	%r630, %r197, %r629;
	shl.b32 	%r631, %r630, 2;
	mov.u32 	%r632, _ZZ9cuda_gemmIiLi256ELi1ELi1ELi16ELi32ELi32ELi32ELi0ELi0EEviiiPT_S1_S1_iiE3Ash;
	add.s32 	%r633, %r632, %r631;
	ld.shared.u32 	%r926, [%r633];
$L__BB16_137:
	setp.lt.s32 	%p105, %r370, 12;
	@%p105 bra 	$L__BB16_139;
	add.s32 	%r634, %r11, 11;
	and.b32  	%r635, %r634, 15;
	add.s32 	%r636, %r197, %r635;
	shl.b32 	%r637, %r636, 2;
	mov.u32 	%r638, _ZZ9cuda_gemmIiLi256ELi1ELi1ELi16ELi32ELi32ELi32ELi0ELi0EEviiiPT_S1_S1_iiE3Ash;
	add.s32 	%r639, %r638, %r637;
	ld.shared.u32 	%r927, [%r639];
$L__BB16_139:
	setp.lt.s32 	%p106, %r370, 13;
	@%p106 bra 	$L__BB16_141;
	add.s32 	%r640, %r11, 12;
	and.b32  	%r641, %r640, 15;
	add.s32 	%r642, %r197, %r641;
	shl.b32 	%r643, %r642, 2;
	mov.u32 	%r644, _ZZ9cuda_gemmIiLi256ELi1ELi1ELi16ELi32ELi32ELi32ELi0ELi0EEviiiPT_S1_S1_iiE3Ash;
	add.s32 	%r645, %r644, %r643;
	ld.shared.u32 	%r928, [%r645];
$L__BB16_141:
	setp.lt.s32 	%p107, %r370, 14;
	@%p107 bra 	$L__BB16_143;
	add.s32 	%r646, %r11, 13;
	and.b32  	%r647, %r646, 15;
	add.s32 	%r648, %r197, %r647;
	shl.b32 	%r649, %r648, 2;
	mov.u32 	%r650, _ZZ9cuda_gemmIiLi256ELi1ELi1ELi16ELi32ELi32ELi32ELi0ELi0EEviiiPT_S1_S1_iiE3Ash;
	add.s32 	%r651, %r650, %r649;
	ld.shared.u32 	%r929, [%r651];
$L__BB16_143:
	setp.lt.s32 	%p108, %r370, 15;
	@%p108 bra 	$L__BB16_145;
	add.s32 	%r652, %r11, 14;
	and.b32  	%r653, %r652, 15;
	add.s32 	%r654, %r197, %r653;
	shl.b32 	%r655, %r654, 2;
	mov.u32 	%r656, _ZZ9cuda_gemmIiLi256ELi1ELi1ELi16ELi32ELi32ELi32ELi0ELi0EEviiiPT_S1_S1_iiE3Ash;
	add.s32 	%r657, %r656, %r655;
	ld.shared.u32 	%r930, [%r657];
$L__BB16_145:
	setp.lt.s32 	%p109, %r370, 16;
	@%p109 bra 	$L__BB16_147;
	add.s32 	%r658, %r11, -1;
	and.b32  	%r659, %r658, 15;
	add.s32 	%r660, %r197, %r659;
	shl.b32 	%r661, %r660, 2;
	mov.u32 	%r662, _ZZ9cuda_gemmIiLi256ELi1ELi1ELi16ELi32ELi32ELi32ELi0ELi0EEviiiPT_S1_S1_iiE3Ash;
	add.s32 	%r663, %r662, %r661;
	ld.shared.u32 	%r931, [%r663];
$L__BB16_147:
	setp.lt.s32 	%p110, %r12, %r19;
	@%p110 bra 	$L__BB16_149;
$L__BB16_148:
	add.s32 	%r915, %r915, %r10;
	setp.lt.s32 	%p147, %r915, %r9;
	@%p147 bra 	$L__BB16_115;
	bra.uni 	$L__BB16_223;
$L__BB16_149:
	rem.s32 	%r664, %r2, %r370;
	shl.b32 	%r665, %r664, 2;
	mov.u32 	%r666, _ZZ9cuda_gemmIiLi256ELi1ELi1ELi16ELi32ELi32ELi32ELi0ELi0EEviiiPT_S1_S1_iiE11kron_fac_sh;
	add.s32 	%r231, %r666, %r665;
	mov.u32 	%r932, %r12;
$L__BB16_150:
	mad.lo.s32 	%r668, %r932, 132, %r231;
	ld.shared.u32 	%r233, [%r668];
	mov.b32 	%r934, 0;
	@%p94 bra 	$L__BB16_152;
	shfl.sync.idx.b32	%r669|%p112, %r233, %r162, %r20, -1;
	mul.lo.s32 	%r934, %r669, %r916;
$L__BB16_152:
	@%p95 bra 	$L__BB16_154;
	shfl.sync.idx.b32	%r670|%p114, %r233, %r163, %r20, -1;
	mad.lo.s32 	%r934, %r670, %r917, %r934;
$L__BB16_154:
	@%p96 bra 	$L__BB16_156;
	shfl.sync.idx.b32	%r671|%p116, %r233, %r164, %r20, -1;
	mad.lo.s32 	%r934, %r671, %r918, %r934;
$L__BB16_156:
	@%p97 bra 	$L__BB16_158;
	shfl.sync.idx.b32	%r672|%p118, %r233, %r165, %r20, -1;
	mad.lo.s32 	%r934, %r672, %r919, %r934;
$L__BB16_158:
	@%p98 bra 	$L__BB16_160;
	shfl.sync.idx.b32	%r673|%p120, %r233, %r166, %r20, -1;
	mad.lo.s32 	%r934, %r673, %r920, %r934;
$L__BB16_160:
	setp.lt.s32 	%p121, %r370, 6;
	@%p121 bra 	$L__BB16_162;
	shfl.sync.idx.b32	%r674|%p122, %r233, %r167, %r20, -1;
	mad.lo.s32 	%r934, %r674, %r921, %r934;
$L__BB16_162:
	setp.lt.s32 	%p123, %r370, 7;
	@%p123 bra 	$L__BB16_164;
	shfl.sync.idx.b32	%r675|%p124, %r233, %r168, %r20, -1;
	mad.lo.s32 	%r934, %r675, %r922, %r934;
$L__BB16_164:
	setp.lt.s32 	%p125, %r370, 8;
	@%p125 bra 	$L__BB16_166;
	shfl.sync.idx.b32	%r676|%p126, %r233, %r169, %r20, -1;
	mad.lo.s32 	%r934, %r676, %r923, %r934;
$L__BB16_166:
	setp.lt.s32 	%p127, %r370, 9;
	@%p127 bra 	$L__BB16_168;
	shfl.sync.idx.b32	%r677|%p128, %r233, %r170, %r20, -1;
	mad.lo.s32 	%r934, %r677, %r924, %r934;
$L__BB16_168:
	setp.lt.s32 	%p129, %r370, 10;
	@%p129 bra 	$L__BB16_170;
	shfl.sync.idx.b32	%r678|%p130, %r233, %r171, %r20, -1;
	mad.lo.s32 	%r934, %r678, %r925, %r934;
$L__BB16_170:
	setp.lt.s32 	%p131, %r370, 11;
	@%p131 bra 	$L__BB16_172;
	shfl.sync.idx.b32	%r679|%p132, %r233, %r172, %r20, -1;
	mad.lo.s32 	%r934, %r679, %r926, %r934;
$L__BB16_172:
	setp.lt.s32 	%p133, %r370, 12;
	@%p133 bra 	$L__BB16_174;
	shfl.sync.idx.b32	%r680|%p134, %r233, %r173, %r20, -1;
	mad.lo.s32 	%r934, %r680, %r927, %r934;
$L__BB16_174:
	setp.lt.s32 	%p135, %r370, 13;
	@%p135 bra 	$L__BB16_176;
	shfl.sync.idx.b32	%r681|%p136, %r233, %r174, %r20, -1;
	mad.lo.s32 	%r934, %r681, %r928, %r934;
$L__BB16_176:
	setp.lt.s32 	%p137, %r370, 14;
	@%p137 bra 	$L__BB16_178;
	shfl.sync.idx.b32	%r682|%p138, %r233, %r175, %r20, -1;
	mad.lo.s32 	%r934, %r682, %r929, %r934;
$L__BB16_178:
	setp.lt.s32 	%p139, %r370, 15;
	@%p139 bra 	$L__BB16_180;
	shfl.sync.idx.b32	%r683|%p140, %r233, %r176, %r20, -1;
	mad.lo.s32 	%r934, %r683, %r930, %r934;
$L__BB16_180:
	setp.lt.s32 	%p141, %r370, 16;
	@%p141 bra 	$L__BB16_182;
	shfl.sync.idx.b32	%r684|%p142, %r233, %r177, %r20, -1;
	mad.lo.s32 	%r934, %r684, %r931, %r934;
$L__BB16_182:
	mov.u32 	%r948, %r3;
$L__BB16_183:
	shr.u32 	%r267, %r948, 1;
	shfl.sync.down.b32	%r685|%p143, %r934, %r267, %r178, -1;
	add.s32 	%r934, %r685, %r934;
	setp.gt.u32 	%p144, %r948, 3;
	mov.u32 	%r948, %r267;
	@%p144 bra 	$L__BB16_183;
	rem.u32 	%r686, %r2, %r4;
	setp.eq.s32 	%p145, %r686, 0;
	@%p145 bra 	$L__BB16_185;
	bra.uni 	$L__BB16_186;
$L__BB16_185:
	mad.lo.s32 	%r687, %r932, %r9, %r196;
	shl.b32 	%r688, %r687, 2;
	mov.u32 	%r689, _ZZ9cuda_gemmIiLi256ELi1ELi1ELi16ELi32ELi32ELi32ELi0ELi0EEviiiPT_S1_S1_iiE3Csh;
	add.s32 	%r690, %r689, %r688;
	st.shared.u32 	[%r690], %r934;
$L__BB16_186:
	add.s32 	%r932, %r932, %r14;
	setp.lt.s32 	%p146, %r932, %r19;
	@%p146 bra 	$L__BB16_150;
	bra.uni 	$L__BB16_148;
$L__BB16_187:
	setp.lt.s32 	%p43, %r12, %r19;
	@%p43 bra 	$L__BB16_188;
	bra.uni 	$L__BB16_222;
$L__BB16_188:
	rem.u32 	%r512, %r2, %r370;
	shl.b32 	%r513, %r512, 2;
	mov.u32 	%r514, _ZZ9cuda_gemmIiLi256ELi1ELi1ELi16ELi32ELi32ELi32ELi0ELi0EEviiiPT_S1_S1_iiE11kron_fac_sh;
	add.s32 	%r290, %r514, %r513;
	mov.u32 	%r984, %r12;
$L__BB16_189:
	mad.lo.s32 	%r516, %r984, 132, %r290;
	ld.shared.u32 	%r324, [%r516];
	mov.b32 	%r986, 0;
	@%p27 bra 	$L__BB16_191;
	shfl.sync.idx.b32	%r517|%p45, %r324, %r146, %r20, -1;
	mul.lo.s32 	%r986, %r517, %r968;
$L__BB16_191:
	@%p28 bra 	$L__BB16_193;
	shfl.sync.idx.b32	%r518|%p47, %r324, %r147, %r20, -1;
	mad.lo.s32 	%r986, %r518, %r965, %r986;
$L__BB16_193:
	@%p29 bra 	$L__BB16_195;
	shfl.sync.idx.b32	%r519|%p49, %r324, %r148, %r20, -1;
	mad.lo.s32 	%r986, %r519, %r964, %r986;
$L__BB16_195:
	@%p30 bra 	$L__BB16_197;
	shfl.sync.idx.b32	%r520|%p51, %r324, %r149, %r20, -1;
	mad.lo.s32 	%r986, %r520, %r963, %r986;
$L__BB16_197:
	@%p31 bra 	$L__BB16_199;
	shfl.sync.idx.b32	%r521|%p53, %r324, %r150, %r20, -1;
	mad.lo.s32 	%r986, %r521, %r962, %r986;
$L__BB16_199:
	@%p32 bra 	$L__BB16_201;
	shfl.sync.idx.b32	%r522|%p55, %r324, %r151, %r20, -1;
	mad.lo.s32 	%r986, %r522, %r961, %r986;
$L__BB16_201:
	setp.lt.u32 	%p56, %r370, 7;
	@%p56 bra 	$L__BB16_203;
	shfl.sync.idx.b32	%r523|%p57, %r324, %r152, %r20, -1;
	mad.lo.s32 	%r986, %r523, %r960, %r986;
$L__BB16_203:
	setp.lt.u32 	%p58, %r370, 8;
	@%p58 bra 	$L__BB16_205;
	shfl.sync.idx.b32	%r524|%p59, %r324, %r153, %r20, -1;
	mad.lo.s32 	%r986, %r524, %r959, %r986;
$L__BB16_205:
	setp.lt.u32 	%p60, %r370, 9;
	@%p60 bra 	$L__BB16_207;
	shfl.sync.idx.b32	%r525|%p61, %r324, %r154, %r20, -1;
	mad.lo.s32 	%r986, %r525, %r958, %r986;
$L__BB16_207:
	setp.lt.u32 	%p62, %r370, 10;
	@%p62 bra 	$L__BB16_209;
	shfl.sync.idx.b32	%r526|%p63, %r324, %r155, %r20, -1;
	mad.lo.s32 	%r986, %r526, %r957, %r986;
$L__BB16_209:
	setp.lt.u32 	%p64, %r370, 11;
	@%p64 bra 	$L__BB16_211;
	shfl.sync.idx.b32	%r527|%p65, %r324, %r156, %r20, -1;
	mad.lo.s32 	%r986, %r527, %r956, %r986;
$L__BB16_211:
	setp.lt.u32 	%p66, %r370, 12;
	@%p66 bra 	$L__BB16_213;
	shfl.sync.idx.b32	%r528|%p67, %r324, %r157, %r20, -1;
	mad.lo.s32 	%r986, %r528, %r955, %r986;
$L__BB16_213:
	setp.lt.u32 	%p68, %r370, 13;
	@%p68 bra 	$L__BB16_215;
	shfl.sync.idx.b32	%r529|%p69, %r324, %r158, %r20, -1;
	mad.lo.s32 	%r986, %r529, %r954, %r986;
$L__BB16_215:
	setp.lt.u32 	%p70, %r370, 14;
	@%p70 bra 	$L__BB16_217;
	shfl.sync.idx.b32	%r530|%p71, %r324, %r159, %r20, -1;
	mad.lo.s32 	%r986, %r530, %r953, %r986;
$L__BB16_217:
	setp.lt.u32 	%p72, %r370, 15;
	@%p72 bra 	$L__BB16_219;
	shfl.sync.idx.b32	%r531|%p73, %r324, %r160, %r20, -1;
	mad.lo.s32 	%r986, %r531, %r952, %r986;
$L__BB16_219:
	setp.lt.u32 	%p74, %r370, 16;
	@%p74 bra 	$L__BB16_221;
	shfl.sync.idx.b32	%r532|%p75, %r324, %r161, %r20, -1;
	mad.lo.s32 	%r986, %r532, %r951, %r986;
$L__BB16_221:
	mad.lo.s32 	%r533, %r984, %r9, %r288;
	shl.b32 	%r534, %r533, 2;
	mov.u32 	%r535, _ZZ9cuda_gemmIiLi256ELi1ELi1ELi16ELi32ELi32ELi32ELi0ELi0EEviiiPT_S1_S1_iiE3Csh;
	add.s32 	%r536, %r535, %r534;
	st.shared.u32 	[%r536], %r986;
	add.s32 	%r984, %r984, %r14;
	setp.lt.s32 	%p76, %r984, %r19;
	@%p76 bra 	$L__BB16_189;
$L__BB16_222:
	add.s32 	%r967, %r967, %r10;
	setp.lt.s32 	%p77, %r967, %r9;
	@%p77 bra 	$L__BB16_82;
$L__BB16_223:
	setp.gt.u32 	%p215, %r1002, 15;
	bar.sync 	0;
	@%p215 bra 	$L__BB16_226;
	ld.param.u64 	%rd13, [_Z9cuda_gemmIiLi256ELi1ELi1ELi16ELi32ELi32ELi32ELi0ELi0EEviiiPT_S1_S1_ii_param_5];
	ld.param.u32 	%r845, [_Z9cuda_gemmIiLi256ELi1ELi1ELi16ELi32ELi32ELi32ELi0ELi0EEviiiPT_S1_S1_ii_param_1];
	mul.lo.s32 	%r836, %r9, %r16;
	mad.lo.s32 	%r359, %r15, %r845, %r836;
	div.s32 	%r360, %r368, %r370;
	shl.b32 	%r837, %r1002, 2;
	mov.u32 	%r838, _ZZ9cuda_gemmIiLi256ELi1ELi1ELi16ELi32ELi32ELi32ELi0ELi0EEviiiPT_S1_S1_iiE3Csh;
	add.s32 	%r1001, %r838, %r837;
	shl.b32 	%r362, %r13, 2;
	cvta.to.global.u64 	%rd3, %rd13;
$L__BB16_225:
	div.s32 	%r839, %r1002, %r9;
	mad.lo.s32 	%r840, %r360, %r839, %r359;
	mul.lo.s32 	%r841, %r839, %r9;
	sub.s32 	%r842, %r1002, %r841;
	add.s32 	%r843, %r840, %r842;
	ld.shared.u32 	%r844, [%r1001];
	mul.wide.s32 	%rd11, %r843, 4;
	add.s64 	%rd12, %rd3, %rd11;
	st.global.u32 	[%rd12], %r844;
	add.s32 	%r1002, %r1002, %r13;
	add.s32 	%r1001, %r1001, %r362;
	setp.lt.u32 	%p216, %r1002, 16;
	@%p216 bra 	$L__BB16_225;
$L__BB16_226:
	ret;

}
	// .globl	_Z9cuda_gemmIiLi256ELi1ELi1ELi16ELi32ELi32ELi32ELi0ELi1EEviiiPT_S1_S1_ii
.visible .entry _Z9cuda_gemmIiLi256ELi1ELi1ELi16ELi32ELi32ELi32ELi0ELi1EEviiiPT_S1_S1_ii(
	.param .u32 _Z9cuda_gemmIiLi256ELi1ELi1ELi16ELi32ELi32ELi32ELi0ELi1EEviiiPT_S1_S1_ii_param_0,
	.param .u32 _Z9cuda_gemmIiLi256ELi1ELi1ELi16ELi32ELi32ELi32ELi0ELi1EEviiiPT_S1_S1_ii_param_1,
	.param .u32 _Z9cuda_gemmIiLi256ELi1ELi1ELi16ELi32ELi32ELi32ELi0ELi1EEviiiPT_S1_S1_ii_param_2,
	.param .u64 .ptr .align 1 _Z9cuda_gemmIiLi256ELi1ELi1ELi16ELi32ELi32ELi32ELi0ELi1EEviiiPT_S1_S1_ii_param_3,
	.param .u64 .ptr .align 1 _Z9cuda_gemmIiLi256ELi1ELi1ELi16ELi32ELi32ELi32ELi0ELi1EEviiiPT_S1_S1_ii_param_4,
	.param .u64 .ptr .align 1 _Z9cuda_gemmIiLi256ELi1ELi1ELi16ELi32ELi32ELi32ELi0ELi1EEviiiPT_S1_S1_ii_param_5,
	.param .u32 _Z9cuda_gemmIiLi256ELi1ELi1ELi16ELi32ELi32ELi32ELi0ELi1EEviiiPT_S1_S1_ii_param_6,
	.param .u32 _Z9cuda_gemmIiLi256ELi1ELi1ELi16ELi32ELi32ELi32ELi0ELi1EEviiiPT_S1_S1_ii_param_7
)
.maxntid 256
{
	.reg .pred 	%p<7>;
	.reg .b16 	%rs<6>;
	.reg .b32 	%r<87>;
	.reg .b64 	%rd<17>;
	// demoted variable
	.shared .align 128 .b8 _ZZ9cuda_gemmIiLi256ELi1ELi1ELi16ELi32ELi32ELi32ELi0ELi1EEviiiPT_S1_S1_iiE11kron_fac_sh[4224];
	// demoted variable
	.shared .align 128 .b8 _ZZ9cuda_gemmIiLi256ELi1ELi1ELi16ELi32ELi32ELi32ELi0ELi1EEviiiPT_S1_S1_iiE3Ash[64];
	ld.param.u32 	%r30, [_Z9cuda_gemmIiLi256ELi1ELi1ELi16ELi32ELi32ELi32ELi0ELi1EEviiiPT_S1_S1_ii_param_2];
	ld.param.u64 	%rd3, [_Z9cuda_gemmIiLi256ELi1ELi1ELi16ELi32ELi32ELi32ELi0ELi1EEviiiPT_S1_S1_ii_param_3];
	ld.param.u64 	%rd4, [_Z9cuda_gemmIiLi256ELi1ELi1ELi16ELi32ELi32ELi32ELi0ELi1EEviiiPT_S1_S1_ii_param_4];
	cvta.to.global.u64 	%rd1, %rd4;
	mov.u32 	%r86, %tid.x;
	mov.u32 	%r2, %ntid.x;
	add.s32 	%r31, %r86, %r2;
	cvt.u16.u32 	%rs2, %r31;
	xor.b16  	%rs3, %rs2, 1023;
	cvt.u16.u32 	%rs4, %r2;
	div.u16 	%rs5, %rs3, %rs4;
	and.b16  	%rs1, %rs5, 3;
	setp.eq.s16 	%p1, %rs1, 2;
	mov.u32 	%r79, %r86;
	@%p1 bra 	$L__BB17_3;
	cvt.u32.u16 	%r3, %rs1;
	mov.b32 	%r78, 0;
	mov.u32 	%r35, _ZZ9cuda_gemmIiLi256ELi1ELi1ELi16ELi32ELi32ELi32ELi0ELi1EEviiiPT_S1_S1_iiE11kron_fac_sh;
	mov.u32 	%r79, %r86;
$L__BB17_2:
	.pragma "nounroll";
	mul.wide.u32 	%rd5, %r79, 4;
	add.s64 	%rd6, %rd1, %rd5;
	ld.global.u32 	%r33, [%rd6];
	and.b32  	%r34, %r79, 31;
	mad.lo.s32 	%r36, %r34, 132, %r35;
	shr.u32 	%r37, %r79, 3;
	and.b32  	%r38, %r37, 536870908;
	add.s32 	%r39, %r36, %r38;
	st.shared.u32 	[%r39], %r33;
	add.s32 	%r79, %r79, %r2;
	add.s32 	%r78, %r78, 1;
	xor.b32  	%r40, %r78, %r3;
	setp.ne.s32 	%p2, %r40, 2;
	@%p2 bra 	$L__BB17_2;
$L__BB17_3:
	shl.b32 	%r41, %r2, 1;
	add.s32 	%r82, %r79, %r41;
	shl.b32 	%r10, %r2, 2;
	mad.lo.s32 	%r81, %r2, 3, %r79;
	add.s32 	%r80, %r2, %r79;
$L__BB17_4:
	mul.wide.u32 	%rd7, %r79, 4;
	add.s64 	%rd8, %rd1, %rd7;
	ld.global.u32 	%r42, [%rd8];
	and.b32  	%r43, %r79, 31;
	mov.u32 	%r44, _ZZ9cuda_gemmIiLi256ELi1ELi1ELi16ELi32ELi32ELi32ELi0ELi1EEviiiPT_S1_S1_iiE11kron_fac_sh;
	mad.lo.s32 	%r45, %r43, 132, %r44;
	shr.u32 	%r46, %r79, 3;
	and.b32  	%r47, %r46, 536870908;
	add.s32 	%r48, %r45, %r47;
	st.shared.u32 	[%r48], %r42;
	add.s32 	%r49, %r79, %r2;
	mul.wide.u32 	%rd9, %r80, 4;
	add.s64 	%rd10, %rd1, %rd9;
	ld.global.u32 	%r50, [%rd10];
	and.b32  	%r51, %r80, 31;
	mad.lo.s32 	%r52, %r51, 132, %r44;
	shr.u32 	%r53, %r80, 3;
	and.b32  	%r54, %r53, 536870908;
	add.s32 	%r55, %r52, %r54;
	st.shared.u32 	[%r55], %r50;
	add.s32 	%r56, %r49, %r2;
	mul.wide.u32 	%rd11, %r82, 4;
	add.s64 	%rd12, %rd1, %rd11;
	ld.global.u32 	%r57, [%rd12];
	and.b32  	%r58, %r82, 31;
	mad.lo.s32 	%r59, %r58, 132, %r44;
	shr.u32 	%r60, %r82, 3;
	and.b32  	%r61, %r60, 536870908;
	add.s32 	%r62, %r59, %r61;
	st.shared.u32 	[%r62], %r57;
	add.s32 	%r63, %r56, %r2;
	mul.wide.u32 	%rd13, %r81, 4;
	add.s64 	%rd14, %rd1, %rd13;
	ld.global.u32 	%r64, [%rd14];
	and.b32  	%r65, %r81, 31;
	mad.lo.s32 	%r66, %r65, 132, %r44;
	shr.u32 	%r67, %r81, 3;
	and.b32  	%r68, %r67, 536870908;
	add.s32 	%r69, %r66, %r68;
	st.shared.u32 	[%r69], %r64;
	add.s32 	%r79, %r63, %r2;
	add.s32 	%r82, %r82, %r10;
	add.s32 	%r81, %r81, %r10;
	add.s32 	%r80, %r80, %r10;
	setp.lt.u32 	%p3, %r79, 1024;
	@%p3 bra 	$L__BB17_4;
	mov.u32 	%r21, %ctaid.y;
	mov.u32 	%r70, %nctaid.y;
	setp.ge.u32 	%p4, %r21, %r70;
	@%p4 bra 	$L__BB17_10;
	setp.gt.u32 	%p5, %r86, 15;
	@%p5 bra 	$L__BB17_9;
	mov.u32 	%r71, %ctaid.x;
	shl.b32 	%r72, %r71, 4;
	shl.b32 	%r73, %r86, 2;
	mov.u32 	%r74, _ZZ9cuda_gemmIiLi256ELi1ELi1ELi16ELi32ELi32ELi32ELi0ELi1EEviiiPT_S1_S1_iiE3Ash;
	add.s32 	%r85, %r74, %r73;
	mad.lo.s32 	%r75, %r21, %r30, %r86;
	add.s32 	%r84, %r75, %r72;
	cvta.to.global.u64 	%rd2, %rd3;
$L__BB17_8:
	mul.wide.s32 	%rd15, %r84, 4;
	add.s64 	%rd16, %rd2, %rd15;
	ld.global.u32 	%r76, [%rd16];
	st.shared.u32 	[%r85], %r76;
	add.s32 	%r86, %r86, %r2;
	add.s32 	%r85, %r85, %r10;
	add.s32 	%r84, %r84, %r2;
	setp.lt.u32 	%p6, %r86, 16;
	@%p6 bra 	$L__BB17_8;
$L__BB17_9:
	bar.sync 	0;
	bar.sync 	0;
$L__BB17_10:
	ret;

}
	// .globl	_Z9cuda_gemmIiLi256ELi1ELi1ELi16ELi32ELi32ELi32ELi1ELi0EEviiiPT_S1_S1_ii
.visible .entry _Z9cuda_gemmIiLi256ELi1ELi1ELi16ELi32ELi32ELi32ELi1ELi0EEviiiPT_S1_S1_ii(
	.param .u32 _Z9cuda_gemmIiLi256ELi1ELi1ELi16ELi32ELi32ELi32ELi1ELi0EEviiiPT_S1_S1_ii_param_0,
	.param .u32 _Z9cuda_gemmIiLi256ELi1ELi1ELi16ELi32ELi32ELi32ELi1ELi0EEviiiPT_S1_S1_ii_param_1,
	.param .u32 _Z9cuda_gemmIiLi256ELi1ELi1ELi16ELi32ELi32ELi32ELi1ELi0EEviiiPT_S1_S1_ii_param_2,
	.param .u64 .ptr .align 1 _Z9cuda_gemmIiLi256ELi1ELi1ELi16ELi32ELi32ELi32ELi1ELi0EEviiiPT_S1_S1_ii_param_3,
	.param .u64 .ptr .align 1 _Z9cuda_gemmIiLi256ELi1ELi1ELi16ELi32ELi32ELi32ELi1ELi0EEviiiPT_S1_S1_ii_param_4,
	.param .u64 .ptr .align 1 _Z9cuda_gemmIiLi256ELi1ELi1ELi16ELi32ELi32ELi32ELi1ELi0EEviiiPT_S1_S1_ii_param_5,
	.param .u32 _Z9cuda_gemmIiLi256ELi1ELi1ELi16ELi32ELi32ELi32ELi1ELi0EEviiiPT_S1_S1_ii_param_6,
	.param .u32 _Z9cuda_gemmIiLi256ELi1ELi1ELi16ELi32ELi32ELi32ELi1ELi0EEviiiPT_S1_S1_ii_param_7
)
.maxntid 256
{
	.reg .pred 	%p<217>;
	.reg .b32 	%r<992>;
	.reg .b64 	%rd<18>;
	// demoted variable
	.shared .align 128 .b8 _ZZ9cuda_gemmIiLi256ELi1ELi1ELi16ELi32ELi32ELi32ELi1ELi0EEviiiPT_S1_S1_iiE11kron_fac_sh[4224];
	// demoted variable
	.shared .align 128 .b8 _ZZ9cuda_gemmIiLi256ELi1ELi1ELi16ELi32ELi32ELi32ELi1ELi0EEviiiPT_S1_S1_iiE3Ash[64];
	// demoted variable
	.shared .align 128 .b8 _ZZ9cuda_gemmIiLi256ELi1ELi1ELi16ELi32ELi32ELi32ELi1ELi0EEviiiPT_S1_S1_iiE3Csh[64];
	ld.param.u64 	%rd7, [_Z9cuda_gemmIiLi256ELi1ELi1ELi16ELi32ELi32ELi32ELi1ELi0EEviiiPT_S1_S1_ii_param_3];
	ld.param.u64 	%rd8, [_Z9cuda_gemmIiLi256ELi1ELi1ELi16ELi32ELi32ELi32ELi1ELi0EEviiiPT_S1_S1_ii_param_4];
	ld.param.u32 	%r367, [_Z9cuda_gemmIiLi256ELi1ELi1ELi16ELi32ELi32ELi32ELi1ELi0EEviiiPT_S1_S1_ii_param_6];
	ld.param.u32 	%r368, [_Z9cuda_gemmIiLi256ELi1ELi1ELi16ELi32ELi32ELi32ELi1ELi0EEviiiPT_S1_S1_ii_param_7];
	mov.u32 	%r991, %tid.x;
	and.b32  	%r2, %r991, 31;
	setp.lt.s32 	%p1, %r368, 16;
	shr.u32 	%r3, %r368, 4;
	selp.b32 	%r4, 1, %r3, %p1;
	mul.lo.s32 	%r5, %r368, %r367;
	setp.ge.u32 	%p2, %r991, %r5;
	@%p2 bra 	$L__BB18_3;
	mov.u32 	%r6, %ntid.x;
	cvta.to.global.u64 	%rd1, %rd8;
	mov.u32 	%r835, %r991;
$L__BB18_2:
	mul.wide.u32 	%rd10, %r835, 4;
	add.s64 	%rd11, %rd1, %rd10;
	ld.global.u32 	%r369, [%rd11];
	rem.u32 	%r370, %r835, %r367;
	mov.u32 	%r371, _ZZ9cuda_gemmIiLi256ELi1ELi1ELi16ELi32ELi32ELi32ELi1ELi0EEviiiPT_S1_S1_iiE11kron_fac_sh;
	mad.lo.s32 	%r372, %r370, 132, %r371;
	div.u32 	%r373, %r835, %r368;
	shl.b32 	%r374, %r373, 2;
	add.s32 	%r375, %r372, %r374;
	st.shared.u32 	[%r375], %r369;
	add.s32 	%r835, %r835, %r6;
	setp.lt.u32 	%p3, %r835, %r5;
	@%p3 bra 	$L__BB18_2;
$L__BB18_3:
	div.s32 	%r9, 16, %r368;
	mul.lo.s32 	%r376, %r9, %r4;
	min.s32 	%r10, %r376, 256;
	div.u32 	%r12, %r991, %r10;
	mul.lo.s32 	%r377, %r12, %r10;
	sub.s32 	%r378, %r991, %r377;
	div.u32 	%r11, %r378, %r4;
	mov.u32 	%r13, %ntid.x;
	div.u32 	%r14, %r13, %r10;
	mov.u32 	%r15, %ctaid.y;
	mov.u32 	%r379, %nctaid.y;
	setp.ge.u32 	%p4, %r15, %r379;
	@%p4 bra 	$L__BB18_226;
	setp.gt.u32 	%p5, %r991, 15;
	and.b32  	%r16, %r11, 15;
	rem.u32 	%r380, %r991, %r4;
	shl.b32 	%r17, %r380, 4;
	min.s32 	%r18, %r367, 32;
	shl.b32 	%r381, %r368, 8;
	sub.s32 	%r19, 8223, %r381;
	@%p5 bra 	$L__BB18_9;
	shl.b32 	%r20, %r15, 4;
	cvta.to.global.u64 	%rd2, %rd7;
	mov.u32 	%r836, %r991;
$L__BB18_6:
	add.s32 	%r382, %r20, %r836;
	mul.wide.u32 	%rd12, %r382, 4;
	add.s64 	%rd13, %rd2, %rd12;
	ld.global.u32 	%r383, [%rd13];
	shl.b32 	%r384, %r836, 2;
	mov.u32 	%r385, _ZZ9cuda_gemmIiLi256ELi1ELi1ELi16ELi32ELi32ELi32ELi1ELi0EEviiiPT_S1_S1_iiE3Ash;
	add.s32 	%r386, %r385, %r384;
	st.shared.u32 	[%r386], %r383;
	add.s32 	%r836, %r836, %r13;
	setp.lt.u32 	%p6, %r836, 16;
	@%p6 bra 	$L__BB18_6;
	mov.u32 	%r388, _ZZ9cuda_gemmIiLi256ELi1ELi1ELi16ELi32ELi32ELi32ELi1ELi0EEviiiPT_S1_S1_iiE3Csh;
	mov.u32 	%r837, %r991;
$L__BB18_8:
	shl.b32 	%r387, %r837, 2;
	add.s32 	%r389, %r388, %r387;
	mov.b32 	%r390, 0;
	st.shared.u32 	[%r389], %r390;
	add.s32 	%r837, %r837, %r13;
	setp.lt.u32 	%p7, %r837, 16;
	@%p7 bra 	$L__BB18_8;
$L__BB18_9:
	setp.lt.s32 	%p8, %r9, 1;
	bar.sync 	0;
	@%p8 bra 	$L__BB18_223;
	setp.ne.s32 	%p9, %r4, 1;
	@%p9 bra 	$L__BB18_80;
	add.s32 	%r688, %r11, 2;
	and.b32  	%r25, %r688, 15;
	add.s32 	%r689, %r11, 4;
	and.b32  	%r26, %r689, 15;
	add.s32 	%r690, %r11, 9;
	and.b32  	%r27, %r690, 15;
	add.s32 	%r691, %r11, 10;
	and.b32  	%r28, %r691, 15;
	add.s32 	%r692, %r11, 11;
	and.b32  	%r29, %r692, 15;
	add.s32 	%r693, %r11, 12;
	and.b32  	%r30, %r693, 15;
	add.s32 	%r694, %r11, 13;
	and.b32  	%r31, %r694, 15;
	add.s32 	%r695, %r11, 14;
	and.b32  	%r32, %r695, 15;
	add.s32 	%r696, %r11, -1;
	and.b32  	%r33, %r696, 15;
	setp.lt.s32 	%p148, %r16, %r368;
	selp.b32 	%r697, 0, %r368, %p148;
	sub.s32 	%r34, %r16, %r697;
	add.s32 	%r698, %r16, 1;
	setp.lt.s32 	%p149, %r698, %r368;
	selp.b32 	%r699, 0, %r368, %p149;
	sub.s32 	%r35, %r698, %r699;
	add.s32 	%r700, %r16, 2;
	setp.lt.s32 	%p150, %r700, %r368;
	selp.b32 	%r701, 0, %r368, %p150;
	sub.s32 	%r36, %r700, %r701;
	add.s32 	%r702, %r16, 3;
	setp.lt.s32 	%p151, %r702, %r368;
	selp.b32 	%r703, 0, %r368, %p151;
	sub.s32 	%r37, %r702, %r703;
	add.s32 	%r704, %r16, 4;
	setp.lt.s32 	%p152, %r704, %r368;
	selp.b32 	%r705, 0, %r368, %p152;
	sub.s32 	%r38, %r704, %r705;
	add.s32 	%r706, %r16, 5;
	setp.lt.s32 	%p153, %r706, %r368;
	selp.b32 	%r707, 0, %r368, %p153;
	sub.s32 	%r39, %r706, %r707;
	add.s32 	%r708, %r16, 6;
	setp.lt.s32 	%p154, %r708, %r368;
	selp.b32 	%r709, 0, %r368, %p154;
	sub.s32 	%r40, %r708, %r709;
	add.s32 	%r710, %r16, 7;
	setp.lt.s32 	%p155, %r710, %r368;
	selp.b32 	%r711, 0, %r368, %p155;
	sub.s32 	%r41, %r710, %r711;
	add.s32 	%r712, %r16, 8;
	setp.lt.s32 	%p156, %r712, %r368;
	selp.b32 	%r713, 0, %r368, %p156;
	sub.s32 	%r42, %r712, %r713;
	add.s32 	%r714, %r16, 9;
	setp.lt.s32 	%p157, %r714, %r368;
	selp.b32 	%r715, 0, %r368, %p157;
	sub.s32 	%r43, %r714, %r715;
	add.s32 	%r716, %r16, 10;
	setp.lt.s32 	%p158, %r716, %r368;
	selp.b32 	%r717, 0, %r368, %p158;
	sub.s32 	%r44, %r716, %r717;
	add.s32 	%r718, %r16, 11;
	setp.lt.s32 	%p159, %r718, %r368;
	selp.b32 	%r719, 0, %r368, %p159;
	sub.s32 	%r45, %r718, %r719;
	add.s32 	%r720, %r16, 12;
	setp.lt.s32 	%p160, %r720, %r368;
	selp.b32 	%r721, 0, %r368, %p160;
	sub.s32 	%r46, %r720, %r721;
	add.s32 	%r722, %r16, 13;
	setp.lt.s32 	%p161, %r722, %r368;
	selp.b32 	%r723, 0, %r368, %p161;
	sub.s32 	%r47, %r722, %r723;
	add.s32 	%r724, %r16, 14;
	setp.lt.s32 	%p162, %r724, %r368;
	selp.b32 	%r725, 0, %r368, %p162;
	sub.s32 	%r48, %r724, %r725;
	add.s32 	%r726, %r16, 15;
	setp.lt.s32 	%p163, %r726, %r368;
	selp.b32 	%r727, 0, %r368, %p163;
	sub.s32 	%r49, %r726, %r727;
	mov.b32 	%r854, 0;
$L__BB18_12:
	setp.lt.s32 	%p164, %r368, 1;
	add.s32 	%r67, %r854, %r11;
	mad.lo.s32 	%r68, %r67, %r368, %r17;
	@%p164 bra 	$L__BB18_14;
	add.s32 	%r728, %r68, %r16;
	shl.b32 	%r729, %r728, 2;
	mov.u32 	%r730, _ZZ9cuda_gemmIiLi256ELi1ELi1ELi16ELi32ELi32ELi32ELi1ELi0EEviiiPT_S1_S1_iiE3Ash;
	add.s32 	%r731, %r730, %r729;
	ld.shared.u32 	%r855, [%r731];
$L__BB18_14:
	setp.lt.s32 	%p165, %r368, 2;
	@%p165 bra 	$L__BB18_16;
	add.s32 	%r732, %r11, 1;
	and.b32  	%r733, %r732, 15;
	add.s32 	%r734, %r68, %r733;
	shl.b32 	%r735, %r734, 2;
	mov.u32 	%r736, _ZZ9cuda_gemmIiLi256ELi1ELi1ELi16ELi32ELi32ELi32ELi1ELi0EEviiiPT_S1_S1_iiE3Ash;
	add.s32 	%r737, %r736, %r735;
	ld.shared.u32 	%r856, [%r737];
$L__BB18_16:
	setp.lt.s32 	%p166, %r368, 3;
	@%p166 bra 	$L__BB18_18;
	add.s32 	%r738, %r68, %r25;
	shl.b32 	%r739, %r738, 2;
	mov.u32 	%r740, _ZZ9cuda_gemmIiLi256ELi1ELi1ELi16ELi32ELi32ELi32ELi1ELi0EEviiiPT_S1_S1_iiE3Ash;
	add.s32 	%r741, %r740, %r739;
	ld.shared.u32 	%r857, [%r741];
$L__BB18_18:
	setp.lt.s32 	%p167, %r368, 4;
	@%p167 bra 	$L__BB18_20;
	add.s32 	%r742, %r11, 3;
	and.b32  	%r743, %r742, 15;
	add.s32 	%r744, %r68, %r743;
	shl.b32 	%r745, %r744, 2;
	mov.u32 	%r746, _ZZ9cuda_gemmIiLi256ELi1ELi1ELi16ELi32ELi32ELi32ELi1ELi0EEviiiPT_S1_S1_iiE3Ash;
	add.s32 	%r747, %r746, %r745;
	ld.shared.u32 	%r858, [%r747];
$L__BB18_20:
	setp.lt.s32 	%p168, %r368, 5;
	@%p168 bra 	$L__BB18_22;
	add.s32 	%r748, %r68, %r26;
	shl.b32 	%r749, %r748, 2;
	mov.u32 	%r750, _ZZ9cuda_gemmIiLi256ELi1ELi1ELi16ELi32ELi32ELi32ELi1ELi0EEviiiPT_S1_S1_iiE3Ash;
	add.s32 	%r751, %r750, %r749;
	ld.shared.u32 	%r859, [%r751];
$L__BB18_22:
	setp.lt.s32 	%p169, %r368, 6;
	@%p169 bra 	$L__BB18_24;
	add.s32 	%r752, %r11, 5;
	and.b32  	%r753, %r752, 15;
	add.s32 	%r754, %r68, %r753;
	shl.b32 	%r755, %r754, 2;
	mov.u32 	%r756, _ZZ9cuda_gemmIiLi256ELi1ELi1ELi16ELi32ELi32ELi32ELi1ELi0EEviiiPT_S1_S1_iiE3Ash;
	add.s32 	%r757, %r756, %r755;
	ld.shared.u32 	%r860, [%r757];
$L__BB18_24:
	setp.lt.s32 	%p170, %r368, 7;
	@%p170 bra 	$L__BB18_26;
	add.s32 	%r758, %r11, 6;
	and.b32  	%r759, %r758, 15;
	add.s32 	%r760, %r68, %r759;
	shl.b32 	%r761, %r760, 2;
	mov.u32 	%r762, _ZZ9cuda_gemmIiLi256ELi1ELi1ELi16ELi32ELi32ELi32ELi1ELi0EEviiiPT_S1_S1_iiE3Ash;
	add.s32 	%r763, %r762, %r761;
	ld.shared.u32 	%r861, [%r763];
$L__BB18_26:
	setp.lt.s32 	%p171, %r368, 8;
	@%p171 bra 	$L__BB18_28;
	add.s32 	%r764, %r11, 7;
	and.b32  	%r765, %r764, 15;
	add.s32 	%r766, %r68, %r765;
	shl.b32 	%r767, %r766, 2;
	mov.u32 	%r768, _ZZ9cuda_gemmIiLi256ELi1ELi1ELi16ELi32ELi32ELi32ELi1ELi0EEviiiPT_S1_S1_iiE3Ash;
	add.s32 	%r769, %r768, %r767;
	ld.shared.u32 	%r862, [%r769];
$L__BB18_28:
	setp.lt.s32 	%p172, %r368, 9;
	@%p172 bra 	$L__BB18_30;
	xor.b32  	%r770, %r16, 8;
	add.s32 	%r771, %r68, %r770;
	shl.b32 	%r772, %r771, 2;
	mov.u32 	%r773, _ZZ9cuda_gemmIiLi256ELi1ELi1ELi16ELi32ELi32ELi32ELi1ELi0EEviiiPT_S1_S1_iiE3Ash;
	add.s32 	%r774, %r773, %r772;
	ld.shared.u32 	%r863, [%r774];
$L__BB18_30:
	setp.lt.s32 	%p173, %r368, 10;
	@%p173 bra 	$L__BB18_32;
	add.s32 	%r775, %r68, %r27;
	shl.b32 	%r776, %r775, 2;
	mov.u32 	%r777, _ZZ9cuda_gemmIiLi256ELi1ELi1ELi16ELi32ELi32ELi32ELi1ELi0EEviiiPT_S1_S1_iiE3Ash;
	add.s32 	%r778, %r777, %r776;
	ld.shared.u32 	%r864, [%r778];
$L__BB18_32:
	setp.lt.s32 	%p174, %r368, 11;
	@%p174 bra 	$L__BB18_34;
	add.s32 	%r779, %r68, %r28;
	shl.b32 	%r780, %r779, 2;
	mov.u32 	%r781, _ZZ9cuda_gemmIiLi256ELi1ELi1ELi16ELi32ELi32ELi32ELi1ELi0EEviiiPT_S1_S1_iiE3Ash;
	add.s32 	%r782, %r781, %r780;
	ld.shared.u32 	%r865, [%r782];
$L__BB18_34:
	setp.lt.s32 	%p175, %r368, 12;
	@%p175 bra 	$L__BB18_36;
	add.s32 	%r783, %r68, %r29;
	shl.b32 	%r784, %r783, 2;
	mov.u32 	%r785, _ZZ9cuda_gemmIiLi256ELi1ELi1ELi16ELi32ELi32ELi32ELi1ELi0EEviiiPT_S1_S1_iiE3Ash;
	add.s32 	%r786, %r785, %r784;
	ld.shared.u32 	%r866, [%r786];
$L__BB18_36:
	setp.lt.s32 	%p176, %r368, 13;
	@%p176 bra 	$L__BB18_38;
	add.s32 	%r787, %r68, %r30;
	shl.b32 	%r788, %r787, 2;
	mov.u32 	%r789, _ZZ9cuda_gemmIiLi256ELi1ELi1ELi16ELi32ELi32ELi32ELi1ELi0EEviiiPT_S1_S1_iiE3Ash;
	add.s32 	%r790, %r789, %r788;
	ld.shared.u32 	%r867, [%r790];
$L__BB18_38:
	setp.lt.s32 	%p177, %r368, 14;
	@%p177 bra 	$L__BB18_40;
	add.s32 	%r791, %r68, %r31;
	shl.b32 	%r792, %r791, 2;
	mov.u32 	%r793, _ZZ9cuda_gemmIiLi256ELi1ELi1ELi16ELi32ELi32ELi32ELi1ELi0EEviiiPT_S1_S1_iiE3Ash;
	add.s32 	%r794, %r793, %r792;
	ld.shared.u32 	%r868, [%r794];
$L__BB18_40:
	setp.lt.s32 	%p178, %r368, 15;
	@%p178 bra 	$L__BB18_42;
	add.s32 	%r795, %r68, %r32;
	shl.b32 	%r796, %r795, 2;
	mov.u32 	%r797, _ZZ9cuda_gemmIiLi256ELi1ELi1ELi16ELi32ELi32ELi32ELi1ELi0EEviiiPT_S1_S1_iiE3Ash;
	add.s32 	%r798, %r797, %r796;
	ld.shared.u32 	%r869, [%r798];
$L__BB18_42:
	setp.lt.s32 	%p179, %r368, 16;
	@%p179 bra 	$L__BB18_44;
	add.s32 	%r799, %r68, %r33;
	shl.b32 	%r800, %r799, 2;
	mov.u32 	%r801, _ZZ9cuda_gemmIiLi256ELi1ELi1ELi16ELi32ELi32ELi32ELi1ELi0EEviiiPT_S1_S1_iiE3Ash;
	add.s32 	%r802, %r801, %r800;
	ld.shared.u32 	%r870, [%r802];
$L__BB18_44:
	setp.lt.s32 	%p180, %r12, %r18;
	@%p180 bra 	$L__BB18_46;
$L__BB18_45:
	add.s32 	%r854, %r854, %r10;
	setp.lt.s32 	%p214, %r854, %r9;
	@%p214 bra 	$L__BB18_12;
	bra.uni 	$L__BB18_223;
$L__BB18_46:
	rem.s32 	%r803, %r2, %r368;
	shl.b32 	%r804, %r803, 2;
	mov.u32 	%r805, _ZZ9cuda_gemmIiLi256ELi1ELi1ELi16ELi32ELi32ELi32ELi1ELi0EEviiiPT_S1_S1_iiE11kron_fac_sh;
	add.s32 	%r102, %r805, %r804;
	mov.u32 	%r871, %r12;
$L__BB18_47:
	mad.lo.s32 	%r807, %r871, 132, %r102;
	ld.shared.u32 	%r104, [%r807];
	mov.b32 	%r873, 0;
	@%p164 bra 	$L__BB18_49;
	shfl.sync.idx.b32	%r808|%p182, %r104, %r34, %r19, -1;
	mul.lo.s32 	%r873, %r808, %r855;
$L__BB18_49:
	@%p165 bra 	$L__BB18_51;
	shfl.sync.idx.b32	%r809|%p184, %r104, %r35, %r19, -1;
	mad.lo.s32 	%r873, %r809, %r856, %r873;
$L__BB18_51:
	@%p166 bra 	$L__BB18_53;
	shfl.sync.idx.b32	%r810|%p186, %r104, %r36, %r19, -1;
	mad.lo.s32 	%r873, %r810, %r857, %r873;
$L__BB18_53:
	@%p167 bra 	$L__BB18_55;
	shfl.sync.idx.b32	%r811|%p188, %r104, %r37, %r19, -1;
	mad.lo.s32 	%r873, %r811, %r858, %r873;
$L__BB18_55:
	@%p168 bra 	$L__BB18_57;
	shfl.sync.idx.b32	%r812|%p190, %r104, %r38, %r19, -1;
	mad.lo.s32 	%r873, %r812, %r859, %r873;
$L__BB18_57:
	@%p169 bra 	$L__BB18_59;
	shfl.sync.idx.b32	%r813|%p192, %r104, %r39, %r19, -1;
	mad.lo.s32 	%r873, %r813, %r860, %r873;
$L__BB18_59:
	setp.lt.s32 	%p193, %r368, 7;
	@%p193 bra 	$L__BB18_61;
	shfl.sync.idx.b32	%r814|%p194, %r104, %r40, %r19, -1;
	mad.lo.s32 	%r873, %r814, %r861, %r873;
$L__BB18_61:
	setp.lt.s32 	%p195, %r368, 8;
	@%p195 bra 	$L__BB18_63;
	shfl.sync.idx.b32	%r815|%p196, %r104, %r41, %r19, -1;
	mad.lo.s32 	%r873, %r815, %r862, %r873;
$L__BB18_63:
	setp.lt.s32 	%p197, %r368, 9;
	@%p197 bra 	$L__BB18_65;
	shfl.sync.idx.b32	%r816|%p198, %r104, %r42, %r19, -1;
	mad.lo.s32 	%r873, %r816, %r863, %r873;
$L__BB18_65:
	setp.lt.s32 	%p199, %r368, 10;
	@%p199 bra 	$L__BB18_67;
	shfl.sync.idx.b32	%r817|%p200, %r104, %r43, %r19, -1;
	mad.lo.s32 	%r873, %r817, %r864, %r873;
$L__BB18_67:
	setp.lt.s32 	%p201, %r368, 11;
	@%p201 bra 	$L__BB18_69;
	shfl.sync.idx.b32	%r818|%p202, %r104, %r44, %r19, -1;
	mad.lo.s32 	%r873, %r818, %r865, %r873;
$L__BB18_69:
	setp.lt.s32 	%p203, %r368, 12;
	@%p203 bra 	$L__BB18_71;
	shfl.sync.idx.b32	%r819|%p204, %r104, %r45, %r19, -1;
	mad.lo.s32 	%r873, %r819, %r866, %r873;
$L__BB18_71:
	setp.lt.s32 	%p205, %r368, 13;
	@%p205 bra 	$L__BB18_73;
	shfl.sync.idx.b32	%r820|%p206, %r104, %r46, %r19, -1;
	mad.lo.s32 	%r873, %r820, %r867, %r873;
$L__BB18_73:
	setp.lt.s32 	%p207, %r368, 14;
	@%p207 bra 	$L__BB18_75;
	shfl.sync.idx.b32	%r821|%p208, %r104, %r47, %r19, -1;
	mad.lo.s32 	%r873, %r821, %r868, %r873;
$L__BB18_75:
	setp.lt.s32 	%p209, %r368, 15;
	@%p209 bra 	$L__BB18_77;
	shfl.sync.idx.b32	%r822|%p210, %r104, %r48, %r19, -1;
	mad.lo.s32 	%r873, %r822, %r869, %r873;
$L__BB18_77:
	setp.lt.s32 	%p211, %r368, 16;
	@%p211 bra 	$L__BB18_79;
	shfl.sync.idx.b32	%r823|%p212, %r104, %r49, %r19, -1;
	mad.lo.s32 	%r873, %r823, %r870, %r873;
$L__BB18_79:
	mad.lo.s32 	%r824, %r871, %r9, %r67;
	shl.b32 	%r825, %r824, 2;
	mov.u32 	%r826, _ZZ9cuda_gemmIiLi256ELi1ELi1ELi16ELi32ELi32ELi32ELi1ELi0EEviiiPT_S1_S1_iiE3Csh;
	add.s32 	%r827, %r826, %r825;
	ld.shared.u32 	%r828, [%r827];
	add.s32 	%r829, %r828, %r873;
	st.shared.u32 	[%r827], %r829;
	add.s32 	%r871, %r871, %r14;
	setp.lt.s32 	%p213, %r871, %r18;
	@%p213 bra 	$L__BB18_47;
	bra.uni 	$L__BB18_45;
$L__BB18_80:
	setp.gt.u32 	%p10, %r368, 31;
	@%p10 bra 	$L__BB18_114;
	add.s32 	%r393, %r11, 1;
	and.b32  	%r138, %r393, 15;
	add.s32 	%r394, %r11, 2;
	and.b32  	%r139, %r394, 15;
	add.s32 	%r395, %r11, 3;
	and.b32  	%r140, %r395, 15;
	add.s32 	%r396, %r11, 4;
	and.b32  	%r141, %r396, 15;
	add.s32 	%r397, %r11, 5;
	and.b32  	%r142, %r397, 15;
	add.s32 	%r398, %r11, 6;
	and.b32  	%r143, %r398, 15;
	add.s32 	%r399, %r11, 7;
	and.b32  	%r144, %r399, 15;
	add.s32 	%r400, %r11, 9;
	and.b32  	%r145, %r400, 15;
	add.s32 	%r401, %r11, 10;
	and.b32  	%r146, %r401, 15;
	add.s32 	%r402, %r11, 12;
	and.b32  	%r147, %r402, 15;
	setp.lt.u32 	%p11, %r16, %r368;
	selp.b32 	%r403, 0, %r368, %p11;
	sub.s32 	%r148, %r16, %r403;
	add.s32 	%r404, %r16, 1;
	setp.lt.u32 	%p12, %r404, %r368;
	selp.b32 	%r405, 0, %r368, %p12;
	sub.s32 	%r149, %r404, %r405;
	add.s32 	%r406, %r16, 2;
	setp.lt.u32 	%p13, %r406, %r368;
	selp.b32 	%r407, 0, %r368, %p13;
	sub.s32 	%r150, %r406, %r407;
	add.s32 	%r408, %r16, 3;
	setp.lt.u32 	%p14, %r408, %r368;
	selp.b32 	%r409, 0, %r368, %p14;
	sub.s32 	%r151, %r408, %r409;
	add.s32 	%r410, %r16, 4;
	setp.lt.u32 	%p15, %r410, %r368;
	selp.b32 	%r411, 0, %r368, %p15;
	sub.s32 	%r152, %r410, %r411;
	add.s32 	%r412, %r16, 5;
	setp.lt.u32 	%p16, %r412, %r368;
	selp.b32 	%r413, 0, %r368, %p16;
	sub.s32 	%r153, %r412, %r413;
	add.s32 	%r414, %r16, 6;
	setp.lt.u32 	%p17, %r414, %r368;
	selp.b32 	%r415, 0, %r368, %p17;
	sub.s32 	%r154, %r414, %r415;
	add.s32 	%r416, %r16, 7;
	setp.lt.u32 	%p18, %r416, %r368;
	selp.b32 	%r417, 0, %r368, %p18;
	sub.s32 	%r155, %r416, %r417;
	add.s32 	%r418, %r16, 8;
	setp.lt.u32 	%p19, %r418, %r368;
	selp.b32 	%r419, 0, %r368, %p19;
	sub.s32 	%r156, %r418, %r419;
	add.s32 	%r420, %r16, 9;
	setp.lt.u32 	%p20, %r420, %r368;
	selp.b32 	%r421, 0, %r368, %p20;
	sub.s32 	%r157, %r420, %r421;
	add.s32 	%r422, %r16, 10;
	setp.lt.u32 	%p21, %r422, %r368;
	selp.b32 	%r423, 0, %r368, %p21;
	sub.s32 	%r158, %r422, %r423;
	add.s32 	%r424, %r16, 11;
	setp.lt.u32 	%p22, %r424, %r368;
	selp.b32 	%r425, 0, %r368, %p22;
	sub.s32 	%r159, %r424, %r425;
	add.s32 	%r426, %r16, 12;
	setp.lt.u32 	%p23, %r426, %r368;
	selp.b32 	%r427, 0, %r368, %p23;
	sub.s32 	%r160, %r426, %r427;
	add.s32 	%r428, %r16, 13;
	setp.lt.u32 	%p24, %r428, %r368;
	selp.b32 	%r429, 0, %r368, %p24;
	sub.s32 	%r161, %r428, %r429;
	add.s32 	%r430, %r16, 14;
	setp.lt.u32 	%p25, %r430, %r368;
	selp.b32 	%r431, 0, %r368, %p25;
	sub.s32 	%r162, %r430, %r431;
	add.s32 	%r432, %r16, 15;
	setp.lt.u32 	%p26, %r432, %r368;
	selp.b32 	%r433, 0, %r368, %p26;
	sub.s32 	%r163, %r432, %r433;
	mov.b32 	%r956, 0;
$L__BB18_82:
	setp.eq.s32 	%p27, %r368, 0;
	add.s32 	%r290, %r956, %r11;
	mad.lo.s32 	%r291, %r290, %r368, %r17;
	@%p27 bra 	$L__BB18_84;
	add.s32 	%r434, %r291, %r16;
	shl.b32 	%r435, %r434, 2;
	mov.u32 	%r436, _ZZ9cuda_gemmIiLi256ELi1ELi1ELi16ELi32ELi32ELi32ELi1ELi0EEviiiPT_S1_S1_iiE3Ash;
	add.s32 	%r437, %r436, %r435;
	ld.shared.u32 	%r957, [%r437];
$L__BB18_84:
	setp.lt.u32 	%p28, %r368, 2;
	@%p28 bra 	$L__BB18_86;
	add.s32 	%r438, %r291, %r138;
	shl.b32 	%r439, %r438, 2;
	mov.u32 	%r440, _ZZ9cuda_gemmIiLi256ELi1ELi1ELi16ELi32ELi32ELi32ELi1ELi0EEviiiPT_S1_S1_iiE3Ash;
	add.s32 	%r441, %r440, %r439;
	ld.shared.u32 	%r954, [%r441];
$L__BB18_86:
	setp.lt.u32 	%p29, %r368, 3;
	@%p29 bra 	$L__BB18_88;
	add.s32 	%r442, %r291, %r139;
	shl.b32 	%r443, %r442, 2;
	mov.u32 	%r444, _ZZ9cuda_gemmIiLi256ELi1ELi1ELi16ELi32ELi32ELi32ELi1ELi0EEviiiPT_S1_S1_iiE3Ash;
	add.s32 	%r445, %r444, %r443;
	ld.shared.u32 	%r953, [%r445];
$L__BB18_88:
	setp.lt.u32 	%p30, %r368, 4;
	@%p30 bra 	$L__BB18_90;
	add.s32 	%r446, %r291, %r140;
	shl.b32 	%r447, %r446, 2;
	mov.u32 	%r448, _ZZ9cuda_gemmIiLi256ELi1ELi1ELi16ELi32ELi32ELi32ELi1ELi0EEviiiPT_S1_S1_iiE3Ash;
	add.s32 	%r449, %r448, %r447;
	ld.shared.u32 	%r952, [%r449];
$L__BB18_90:
	setp.lt.u32 	%p31, %r368, 5;
	@%p31 bra 	$L__BB18_92;
	add.s32 	%r450, %r291, %r141;
	shl.b32 	%r451, %r450, 2;
	mov.u32 	%r452, _ZZ9cuda_gemmIiLi256ELi1ELi1ELi16ELi32ELi32ELi32ELi1ELi0EEviiiPT_S1_S1_iiE3Ash;
	add.s32 	%r453, %r452, %r451;
	ld.shared.u32 	%r951, [%r453];
$L__BB18_92:
	setp.lt.u32 	%p32, %r368, 6;
	@%p32 bra 	$L__BB18_94;
	add.s32 	%r454, %r291, %r142;
	shl.b32 	%r455, %r454, 2;
	mov.u32 	%r456, _ZZ9cuda_gemmIiLi256ELi1ELi1ELi16ELi32ELi32ELi32ELi1ELi0EEviiiPT_S1_S1_iiE3Ash;
	add.s32 	%r457, %r456, %r455;
	ld.shared.u32 	%r950, [%r457];
$L__BB18_94:
	setp.lt.u32 	%p33, %r368, 7;
	@%p33 bra 	$L__BB18_96;
	add.s32 	%r458, %r291, %r143;
	shl.b32 	%r459, %r458, 2;
	mov.u32 	%r460, _ZZ9cuda_gemmIiLi256ELi1ELi1ELi16ELi32ELi32ELi32ELi1ELi0EEviiiPT_S1_S1_iiE3Ash;
	add.s32 	%r461, %r460, %r459;
	ld.shared.u32 	%r949, [%r461];
$L__BB18_96:
	setp.lt.u32 	%p34, %r368, 8;
	@%p34 bra 	$L__BB18_98;
	add.s32 	%r462, %r291, %r144;
	shl.b32 	%r463, %r462, 2;
	mov.u32 	%r464, _ZZ9cuda_gemmIiLi256ELi1ELi1ELi16ELi32ELi32ELi32ELi1ELi0EEviiiPT_S1_S1_iiE3Ash;
	add.s32 	%r465, %r464, %r463;
	ld.shared.u32 	%r948, [%r465];
$L__BB18_98:
	setp.lt.u32 	%p35, %r368, 9;
	@%p35 bra 	$L__BB18_100;
	xor.b32  	%r466, %r16, 8;
	add.s32 	%r467, %r291, %r466;
	shl.b32 	%r468, %r467, 2;
	mov.u32 	%r469, _ZZ9cuda_gemmIiLi256ELi1ELi1ELi16ELi32ELi32ELi32ELi1ELi0EEviiiPT_S1_S1_iiE3Ash;
	add.s32 	%r470, %r469, %r468;
	ld.shared.u32 	%r947, [%r470];
$L__BB18_100:
	setp.lt.u32 	%p36, %r368, 10;
	@%p36 bra 	$L__BB18_102;
	add.s32 	%r471, %r291, %r145;
	shl.b32 	%r472, %r471, 2;
	mov.u32 	%r473, _ZZ9cuda_gemmIiLi256ELi1ELi1ELi16ELi32ELi32ELi32ELi1ELi0EEviiiPT_S1_S1_iiE3Ash;
	add.s32 	%r474, %r473, %r472;
	ld.shared.u32 	%r946, [%r474];
$L__BB18_102:
	setp.lt.u32 	%p37, %r368, 11;
	@%p37 bra 	$L__BB18_104;
	add.s32 	%r475, %r291, %r146;
	shl.b32 	%r476, %r475, 2;
	mov.u32 	%r477, _ZZ9cuda_gemmIiLi256ELi1ELi1ELi16ELi32ELi32ELi32ELi1ELi0EEviiiPT_S1_S1_iiE3Ash;
	add.s32 	%r478, %r477, %r476;
	ld.shared.u32 	%r945, [%r478];
$L__BB18_104:
	setp.lt.u32 	%p38, %r368, 12;
	@%p38 bra 	$L__BB18_106;
	add.s32 	%r479, %r11, 11;
	and.b32  	%r480, %r479, 15;
	add.s32 	%r481, %r291, %r480;
	shl.b32 	%r482, %r481, 2;
	mov.u32 	%r483, _ZZ9cuda_gemmIiLi256ELi1ELi1ELi16ELi32ELi32ELi32ELi1ELi0EEviiiPT_S1_S1_iiE3Ash;
	add.s32 	%r484, %r483, %r482;
	ld.shared.u32 	%r944, [%r484];
$L__BB18_106:
	setp.lt.u32 	%p39, %r368, 13;
	@%p39 bra 	$L__BB18_108;
	add.s32 	%r485, %r291, %r147;
	shl.b32 	%r486, %r485, 2;
	mov.u32 	%r487, _ZZ9cuda_gemmIiLi256ELi1ELi1ELi16ELi32ELi32ELi32ELi1ELi0EEviiiPT_S1_S1_iiE3Ash;
	add.s32 	%r488, %r487, %r486;
	ld.shared.u32 	%r943, [%r488];
$L__BB18_108:
	setp.lt.u32 	%p40, %r368, 14;
	@%p40 bra 	$L__BB18_110;
	add.s32 	%r489, %r11, 13;
	and.b32  	%r490, %r489, 15;
	add.s32 	%r491, %r291, %r490;
	shl.b32 	%r492, %r491, 2;
	mov.u32 	%r493, _ZZ9cuda_gemmIiLi256ELi1ELi1ELi16ELi32ELi32ELi32ELi1ELi0EEviiiPT_S1_S1_iiE3Ash;
	add.s32 	%r494, %r493, %r492;
	ld.shared.u32 	%r942, [%r494];
$L__BB18_110:
	setp.lt.u32 	%p41, %r368, 15;
	@%p41 bra 	$L__BB18_112;
	add.s32 	%r495, %r11, 14;
	and.b32  	%r496, %r495, 15;
	add.s32 	%r497, %r291, %r496;
	shl.b32 	%r498, %r497, 2;
	mov.u32 	%r499, _ZZ9cuda_gemmIiLi256ELi1ELi1ELi16ELi32ELi32ELi32ELi1ELi0EEviiiPT_S1_S1_iiE3Ash;
	add.s32 	%r500, %r499, %r498;
	ld.shared.u32 	%r941, [%r500];
$L__BB18_112:
	setp.lt.u32 	%p42, %r368, 16;
	@%p42 bra 	$L__BB18_187;
	add.s32 	%r501, %r11, -1;
	and.b32  	%r502, %r501, 15;
	add.s32 	%r503, %r291, %r502;
	shl.b32 	%r504, %r503, 2;
	mov.u32 	%r505, _ZZ9cuda_gemmIiLi256ELi1ELi1ELi16ELi32ELi32ELi32ELi1ELi0EEviiiPT_S1_S1_iiE3Ash;
	add.s32 	%r506, %r505, %r504;
	ld.shared.u32 	%r940, [%r506];
	bra.uni 	$L__BB18_187;
$L__BB18_114:
	setp.lt.s32 	%p78, %r16, %r368;
	selp.b32 	%r534, 0, %r368, %p78;
	sub.s32 	%r164, %r16, %r534;
	add.s32 	%r535, %r16, 1;
	setp.lt.s32 	%p79, %r535, %r368;
	selp.b32 	%r536, 0, %r368, %p79;
	sub.s32 	%r165, %r535, %r536;
	add.s32 	%r537, %r16, 2;
	setp.lt.s32 	%p80, %r537, %r368;
	selp.b32 	%r538, 0, %r368, %p80;
	sub.s32 	%r166, %r537, %r538;
	add.s32 	%r539, %r16, 3;
	setp.lt.s32 	%p81, %r539, %r368;
	selp.b32 	%r540, 0, %r368, %p81;
	sub.s32 	%r167, %r539, %r540;
	add.s32 	%r541, %r16, 4;
	setp.lt.s32 	%p82, %r541, %r368;
	selp.b32 	%r542, 0, %r368, %p82;
	sub.s32 	%r168, %r541, %r542;
	add.s32 	%r543, %r16, 5;
	setp.lt.s32 	%p83, %r543, %r368;
	selp.b32 	%r544, 0, %r368, %p83;
	sub.s32 	%r169, %r543, %r544;
	add.s32 	%r545, %r16, 6;
	setp.lt.s32 	%p84, %r545, %r368;
	selp.b32 	%r546, 0, %r368, %p84;
	sub.s32 	%r170, %r545, %r546;
	add.s32 	%r547, %r16, 7;
	setp.lt.s32 	%p85, %r547, %r368;
	selp.b32 	%r548, 0, %r368, %p85;
	sub.s32 	%r171, %r547, %r548;
	add.s32 	%r549, %r16, 8;
	setp.lt.s32 	%p86, %r549, %r368;
	selp.b32 	%r550, 0, %r368, %p86;
	sub.s32 	%r172, %r549, %r550;
	add.s32 	%r551, %r16, 9;
	setp.lt.s32 	%p87, %r551, %r368;
	selp.b32 	%r552, 0, %r368, %p87;
	sub.s32 	%r173, %r551, %r552;
	add.s32 	%r553, %r16, 10;
	setp.lt.s32 	%p88, %r553, %r368;
	selp.b32 	%r554, 0, %r368, %p88;
	sub.s32 	%r174, %r553, %r554;
	add.s32 	%r555, %r16, 11;
	setp.lt.s32 	%p89, %r555, %r368;
	selp.b32 	%r556, 0, %r368, %p89;
	sub.s32 	%r175, %r555, %r556;
	add.s32 	%r557, %r16, 12;
	setp.lt.s32 	%p90, %r557, %r368;
	selp.b32 	%r558, 0, %r368, %p90;
	sub.s32 	%r176, %r557, %r558;
	add.s32 	%r559, %r16, 13;
	setp.lt.s32 	%p91, %r559, %r368;
	selp.b32 	%r560, 0, %r368, %p91;
	sub.s32 	%r177, %r559, %r560;
	add.s32 	%r561, %r16, 14;
	setp.lt.s32 	%p92, %r561, %r368;
	selp.b32 	%r562, 0, %r368, %p92;
	sub.s32 	%r178, %r561, %r562;
	add.s32 	%r563, %r16, 15;
	setp.lt.s32 	%p93, %r563, %r368;
	selp.b32 	%r564, 0, %r368, %p93;
	sub.s32 	%r179, %r563, %r564;
	shl.b32 	%r565, %r4, 8;
	sub.s32 	%r180, 8223, %r565;
	mov.b32 	%r904, 0;
$L__BB18_115:
	setp.lt.s32 	%p94, %r368, 1;
	add.s32 	%r198, %r904, %r11;
	mad.lo.s32 	%r199, %r198, %r368, %r17;
	@%p94 bra 	$L__BB18_117;
	add.s32 	%r566, %r199, %r16;
	shl.b32 	%r567, %r566, 2;
	mov.u32 	%r568, _ZZ9cuda_gemmIiLi256ELi1ELi1ELi16ELi32ELi32ELi32ELi1ELi0EEviiiPT_S1_S1_iiE3Ash;
	add.s32 	%r569, %r568, %r567;
	ld.shared.u32 	%r905, [%r569];
$L__BB18_117:
	setp.lt.s32 	%p95, %r368, 2;
	@%p95 bra 	$L__BB18_119;
	add.s32 	%r570, %r11, 1;
	and.b32  	%r571, %r570, 15;
	add.s32 	%r572, %r199, %r571;
	shl.b32 	%r573, %r572, 2;
	mov.u32 	%r574, _ZZ9cuda_gemmIiLi256ELi1ELi1ELi16ELi32ELi32ELi32ELi1ELi0EEviiiPT_S1_S1_iiE3Ash;
	add.s32 	%r575, %r574, %r573;
	ld.shared.u32 	%r906, [%r575];
$L__BB18_119:
	setp.lt.s32 	%p96, %r368, 3;
	@%p96 bra 	$L__BB18_121;
	add.s32 	%r576, %r11, 2;
	and.b32  	%r577, %r576, 15;
	add.s32 	%r578, %r199, %r577;
	shl.b32 	%r579, %r578, 2;
	mov.u32 	%r580, _ZZ9cuda_gemmIiLi256ELi1ELi1ELi16ELi32ELi32ELi32ELi1ELi0EEviiiPT_S1_S1_iiE3Ash;
	add.s32 	%r581, %r580, %r579;
	ld.shared.u32 	%r907, [%r581];
$L__BB18_121:
	setp.lt.s32 	%p97, %r368, 4;
	@%p97 bra 	$L__BB18_123;
	add.s32 	%r582, %r11, 3;
	and.b32  	%r583, %r582, 15;
	add.s32 	%r584, %r199, %r583;
	shl.b32 	%r585, %r584, 2;
	mov.u32 	%r586, _ZZ9cuda_gemmIiLi256ELi1ELi1ELi16ELi32ELi32ELi32ELi1ELi0EEviiiPT_S1_S1_iiE3Ash;
	add.s32 	%r587, %r586, %r585;
	ld.shared.u32 	%r908, [%r587];
$L__BB18_123:
	setp.lt.s32 	%p98, %r368, 5;
	@%p98 bra 	$L__BB18_125;
	add.s32 	%r588, %r11, 4;
	and.b32  	%r589, %r588, 15;
	add.s32 	%r590, %r199, %r589;
	shl.b32 	%r591, %r590, 2;
	mov.u32 	%r592, _ZZ9cuda_gemmIiLi256ELi1ELi1ELi16ELi32ELi32ELi32ELi1ELi0EEviiiPT_S1_S1_iiE3Ash;
	add.s32 	%r593, %r592, %r591;
	ld.shared.u32 	%r909, [%r593];
$L__BB18_125:
	setp.lt.s32 	%p99, %r368, 6;
	@%p99 bra 	$L__BB18_127;
	add.s32 	%r594, %r11, 5;
	and.b32  	%r595, %r594, 15;
	add.s32 	%r596, %r199, %r595;
	shl.b32 	%r597, %r596, 2;
	mov.u32 	%r598, _ZZ9cuda_gemmIiLi256ELi1ELi1ELi16ELi32ELi32ELi32ELi1ELi0EEviiiPT_S1_S1_iiE3Ash;
	add.s32 	%r599, %r598, %r597;
	ld.shared.u32 	%r910, [%r599];
$L__BB18_127:
	setp.lt.s32 	%p100, %r368, 7;
	@%p100 bra 	$L__BB18_129;
	add.s32 	%r600, %r11, 6;
	and.b32  	%r601, %r600, 15;
	add.s32 	%r602, %r199, %r601;
	shl.b32 	%r603, %r602, 2;
	mov.u32 	%r604, _ZZ9cuda_gemmIiLi256ELi1ELi1ELi16ELi32ELi32ELi32ELi1ELi0EEviiiPT_S1_S1_iiE3Ash;
	add.s32 	%r605, %r604, %r603;
	ld.shared.u32 	%r911, [%r605];
$L__BB18_129:
	setp.lt.s32 	%p101, %r368, 8;
	@%p101 bra 	$L__BB18_131;
	add.s32 	%r606, %r11, 7;
	and.b32  	%r607, %r606, 15;
	add.s32 	%r608, %r199, %r607;
	shl.b32 	%r609, %r608, 2;
	mov.u32 	%r610, _ZZ9cuda_gemmIiLi256ELi1ELi1ELi16ELi32ELi32ELi32ELi1ELi0EEviiiPT_S1_S1_iiE3Ash;
	add.s32 	%r611, %r610, %r609;
	ld.shared.u32 	%r912, [%r611];
$L__BB18_131:
	setp.lt.s32 	%p102, %r368, 9;
	@%p102 bra 	$L__BB18_133;
	xor.b32  	%r612, %r16, 8;
	add.s32 	%r613, %r199, %r612;
	shl.b32 	%r614, %r613, 2;
	mov.u32 	%r615, _ZZ9cuda_gemmIiLi256ELi1ELi1ELi16ELi32ELi32ELi32ELi1ELi0EEviiiPT_S1_S1_iiE3Ash;
	add.s32 	%r616, %r615, %r614;
	ld.shared.u32 	%r913, [%r616];
$L__BB18_133:
	setp.lt.s32 	%p103, %r368, 10;
	@%p103 bra 	$L__BB18_135;
	add.s32 	%r617, %r11, 9;
	and.b32  	%r618, %r617, 15;
	add.s32 	%r619, %r199, %r618;
	shl.b32 	%r620, %r619, 2;
	mov.u32 	%r621, _ZZ9cuda_gemmIiLi256ELi1ELi1ELi16ELi32ELi32ELi32ELi1ELi0EEviiiPT_S1_S1_iiE3Ash;
	add.s32 	%r622, %r621, %r620;
	ld.shared.u32 	%r914, [%r622];
$L__BB18_135:
	setp.lt.s32 	%p104, %r368, 11;
	@%p104 bra 	$L__BB18_137;
	add.s32 	%r623, %r11, 10;
	and.b32  	%r624, %r623, 15;
	add.s32 	%r625, %r199, %r624;
	shl.b32 	%r626, %r625, 2;
	mov.u32 	%r627, _ZZ9cuda_gemmIiLi256ELi1ELi1ELi16ELi32ELi32ELi32ELi1ELi0EEviiiPT_S1_S1_iiE3Ash;
	add.s32 	%r628, %r627, %r626;
	ld.shared.u32 	%r915, [%r628];
$L__BB18_137:
	setp.lt.s32 	%p105, %r368, 12;
	@%p105 bra 	$L__BB18_139;
	add.s32 	%r629, %r11, 11;
	and.b32  	%r630, %r629, 15;
	add.s32 	%r631, %r199, %r630;
	shl.b32 	%r632, %r631, 2;
	mov.u32 	%r633, _ZZ9cuda_gemmIiLi256ELi1ELi1ELi16ELi32ELi32ELi32ELi1ELi0EEviiiPT_S1_S1_iiE3Ash;
	add.s32 	%r634, %r633, %r632;
	ld.shared.u32 	%r916, [%r634];
$L__BB18_139:
	setp.lt.s32 	%p106, %r368, 13;
	@%p106 bra 	$L__BB18_141;
	add.s32 	%r635, %r11, 12;
	and.b32  	%r636, %r635, 15;
	add.s32 	%r637, %r199, %r636;
	shl.b32 	%r638, %r637, 2;
	mov.u32 	%r639, _ZZ9cuda_gemmIiLi256ELi1ELi1ELi16ELi32ELi32ELi32ELi1ELi0EEviiiPT_S1_S1_iiE3Ash;
	add.s32 	%r640, %r639, %r638;
	ld.shared.u32 	%r917, [%r640];
$L__BB18_141:
	setp.lt.s32 	%p107, %r368, 14;
	@%p107 bra 	$L__BB18_143;
	add.s32 	%r641, %r11, 13;
	and.b32  	%r642, %r641, 15;
	add.s32 	%r643, %r199, %r642;
	shl.b32 	%r644, %r643, 2;
	mov.u32 	%r645, _ZZ9cuda_gemmIiLi256ELi1ELi1ELi16ELi32ELi32ELi32ELi1ELi0EEviiiPT_S1_S1_iiE3Ash;
	add.s32 	%r646, %r645, %r644;
	ld.shared.u32 	%r918, [%r646];
$L__BB18_143:
	setp.lt.s32 	%p108, %r368, 15;
	@%p108 bra 	$L__BB18_145;
	add.s32 	%r647, %r11, 14;
	and.b32  	%r648, %r647, 15;
	add.s32 	%r649, %r199, %r648;
	shl.b32 	%r650, %r649, 2;
	mov.u32 	%r651, _ZZ9cuda_gemmIiLi256ELi1ELi1ELi16ELi32ELi32ELi32ELi1ELi0EEviiiPT_S1_S1_iiE3Ash;
	add.s32 	%r652, %r651, %r650;
	ld.shared.u32 	%r919, [%r652];
$L__BB18_145:
	setp.lt.s32 	%p109, %r368, 16;
	@%p109 bra 	$L__BB18_147;
	add.s32 	%r653, %r11, -1;
	and.b32  	%r654, %r653, 15;
	add.s32 	%r655, %r199, %r654;
	shl.b32 	%r656, %r655, 2;
	mov.u32 	%r657, _ZZ9cuda_gemmIiLi256ELi1ELi1ELi16ELi32ELi32ELi32ELi1ELi0EEviiiPT_S1_S1_iiE3Ash;
	add.s32 	%r658, %r657, %r656;
	ld.shared.u32 	%r920, [%r658];
$L__BB18_147:
	setp.lt.s32 	%p110, %r12, %r18;
	@%p110 bra 	$L__BB18_149;
$L__BB18_148:
	add.s32 	%r904, %r904, %r10;
	setp.lt.s32 	%p147, %r904, %r9;
	@%p147 bra 	$L__BB18_115;
	bra.uni 	$L__BB18_223;
$L__BB18_149:
	rem.s32 	%r659, %r2, %r368;
	shl.b32 	%r660, %r659, 2;
	mov.u32 	%r661, _ZZ9cuda_gemmIiLi256ELi1ELi1ELi16ELi32ELi32ELi32ELi1ELi0EEviiiPT_S1_S1_iiE11kron_fac_sh;
	add.s32 	%r233, %r661, %r660;
	mov.u32 	%r921, %r12;
$L__BB18_150:
	mad.lo.s32 	%r663, %r921, 132, %r233;
	ld.shared.u32 	%r235, [%r663];
	mov.b32 	%r923, 0;
	@%p94 bra 	$L__BB18_152;
	shfl.sync.idx.b32	%r664|%p112, %r235, %r164, %r19, -1;
	mul.lo.s32 	%r923, %r664, %r905;
$L__BB18_152:
	@%p95 bra 	$L__BB18_154;
	shfl.sync.idx.b32	%r665|%p114, %r235, %r165, %r19, -1;
	mad.lo.s32 	%r923, %r665, %r906, %r923;
$L__BB18_154:
	@%p96 bra 	$L__BB18_156;
	shfl.sync.idx.b32	%r666|%p116, %r235, %r166, %r19, -1;
	mad.lo.s32 	%r923, %r666, %r907, %r923;
$L__BB18_156:
	@%p97 bra 	$L__BB18_158;
	shfl.sync.idx.b32	%r667|%p118, %r235, %r167, %r19, -1;
	mad.lo.s32 	%r923, %r667, %r908, %r923;
$L__BB18_158:
	@%p98 bra 	$L__BB18_160;
	shfl.sync.idx.b32	%r668|%p120, %r235, %r168, %r19, -1;
	mad.lo.s32 	%r923, %r668, %r909, %r923;
$L__BB18_160:
	setp.lt.s32 	%p121, %r368, 6;
	@%p121 bra 	$L__BB18_162;
	shfl.sync.idx.b32	%r669|%p122, %r235, %r169, %r19, -1;
	mad.lo.s32 	%r923, %r669, %r910, %r923;
$L__BB18_162:
	setp.lt.s32 	%p123, %r368, 7;
	@%p123 bra 	$L__BB18_164;
	shfl.sync.idx.b32	%r670|%p124, %r235, %r170, %r19, -1;
	mad.lo.s32 	%r923, %r670, %r911, %r923;
$L__BB18_164:
	setp.lt.s32 	%p125, %r368, 8;
	@%p125 bra 	$L__BB18_166;
	shfl.sync.idx.b32	%r671|%p126, %r235, %r171, %r19, -1;
	mad.lo.s32 	%r923, %r671, %r912, %r923;
$L__BB18_166:
	setp.lt.s32 	%p127, %r368, 9;
	@%p127 bra 	$L__BB18_168;
	shfl.sync.idx.b32	%r672|%p128, %r235, %r172, %r19, -1;
	mad.lo.s32 	%r923, %r672, %r913, %r923;
$L__BB18_168:
	setp.lt.s32 	%p129, %r368, 10;
	@%p129 bra 	$L__BB18_170;
	shfl.sync.idx.b32	%r673|%p130, %r235, %r173, %r19, -1;
	mad.lo.s32 	%r923, %r673, %r914, %r923;
$L__BB18_170:
	setp.lt.s32 	%p131, %r368, 11;
	@%p131 bra 	$L__BB18_172;
	shfl.sync.idx.b32	%r674|%p132, %r235, %r174, %r19, -1;
	mad.lo.s32 	%r923, %r674, %r915, %r923;
$L__BB18_172:
	setp.lt.s32 	%p133, %r368, 12;
	@%p133 bra 	$L__BB18_174;
	shfl.sync.idx.b32	%r675|%p134, %r235, %r175, %r19, -1;
	mad.lo.s32 	%r923, %r675, %r916, %r923;
$L__BB18_174:
	setp.lt.s32 	%p135, %r368, 13;
	@%p135 bra 	$L__BB18_176;
	shfl.sync.idx.b32	%r676|%p136, %r235, %r176, %r19, -1;
	mad.lo.s32 	%r923, %r676, %r917, %r923;
$L__BB18_176:
	setp.lt.s32 	%p137, %r368, 14;
	@%p137 bra 	$L__BB18_178;
	shfl.sync.idx.b32	%r677|%p138, %r235, %r177, %r19, -1;
	mad.lo.s32 	%r923, %r677, %r918, %r923;
$L__BB18_178:
	setp.lt.s32 	%p139, %r368, 15;
	@%p139 bra 	$L__BB18_180;
	shfl.sync.idx.b32	%r678|%p140, %r235, %r178, %r19, -1;
	mad.lo.s32 	%r923, %r678, %r919, %r923;
$L__BB18_180:
	setp.lt.s32 	%p141, %r368, 16;
	@%p141 bra 	$L__BB18_182;
	shfl.sync.idx.b32	%r679|%p142, %r235, %r179, %r19, -1;
	mad.lo.s32 	%r923, %r679, %r920, %r923;
$L__BB18_182:
	mov.u32 	%r937, %r3;
$L__BB18_183:
	shr.u32 	%r269, %r937, 1;
	shfl.sync.down.b32	%r680|%p143, %r923, %r269, %r180, -1;
	add.s32 	%r923, %r680, %r923;
	setp.gt.u32 	%p144, %r937, 3;
	mov.u32 	%r937, %r269;
	@%p144 bra 	$L__BB18_183;
	rem.u32 	%r681, %r2, %r4;
	setp.eq.s32 	%p145, %r681, 0;
	@%p145 bra 	$L__BB18_185;
	bra.uni 	$L__BB18_186;
$L__BB18_185:
	mad.lo.s32 	%r682, %r921, %r9, %r198;
	shl.b32 	%r683, %r682, 2;
	mov.u32 	%r684, _ZZ9cuda_gemmIiLi256ELi1ELi1ELi16ELi32ELi32ELi32ELi1ELi0EEviiiPT_S1_S1_iiE3Csh;
	add.s32 	%r685, %r684, %r683;
	st.shared.u32 	[%r685], %r923;
$L__BB18_186:
	add.s32 	%r921, %r921, %r14;
	setp.lt.s32 	%p146, %r921, %r18;
	@%p146 bra 	$L__BB18_150;
	bra.uni 	$L__BB18_148;
$L__BB18_187:
	setp.lt.s32 	%p43, %r12, %r18;
	@%p43 bra 	$L__BB18_188;
	bra.uni 	$L__BB18_222;
$L__BB18_188:
	rem.u32 	%r507, %r2, %r368;
	shl.b32 	%r508, %r507, 2;
	mov.u32 	%r509, _ZZ9cuda_gemmIiLi256ELi1ELi1ELi16ELi32ELi32ELi32ELi1ELi0EEviiiPT_S1_S1_iiE11kron_fac_sh;
	add.s32 	%r292, %r509, %r508;
	mov.u32 	%r973, %r12;
$L__BB18_189:
	mad.lo.s32 	%r511, %r973, 132, %r292;
	ld.shared.u32 	%r326, [%r511];
	mov.b32 	%r975, 0;
	@%p27 bra 	$L__BB18_191;
	shfl.sync.idx.b32	%r512|%p45, %r326, %r148, %r19, -1;
	mul.lo.s32 	%r975, %r512, %r957;
$L__BB18_191:
	@%p28 bra 	$L__BB18_193;
	shfl.sync.idx.b32	%r513|%p47, %r326, %r149, %r19, -1;
	mad.lo.s32 	%r975, %r513, %r954, %r975;
$L__BB18_193:
	@%p29 bra 	$L__BB18_195;
	shfl.sync.idx.b32	%r514|%p49, %r326, %r150, %r19, -1;
	mad.lo.s32 	%r975, %r514, %r953, %r975;
$L__BB18_195:
	@%p30 bra 	$L__BB18_197;
	shfl.sync.idx.b32	%r515|%p51, %r326, %r151, %r19, -1;
	mad.lo.s32 	%r975, %r515, %r952, %r975;
$L__BB18_197:
	@%p31 bra 	$L__BB18_199;
	shfl.sync.idx.b32	%r516|%p53, %r326, %r152, %r19, -1;
	mad.lo.s32 	%r975, %r516, %r951, %r975;
$L__BB18_199:
	@%p32 bra 	$L__BB18_201;
	shfl.sync.idx.b32	%r517|%p55, %r326, %r153, %r19, -1;
	mad.lo.s32 	%r975, %r517, %r950, %r975;
$L__BB18_201:
	setp.lt.u32 	%p56, %r368, 7;
	@%p56 bra 	$L__BB18_203;
	shfl.sync.idx.b32	%r518|%p57, %r326, %r154, %r19, -1;
	mad.lo.s32 	%r975, %r518, %r949, %r975;
$L__BB18_203:
	setp.lt.u32 	%p58, %r368, 8;
	@%p58 bra 	$L__BB18_205;
	shfl.sync.idx.b32	%r519|%p59, %r326, %r155, %r19, -1;
	mad.lo.s32 	%r975, %r519, %r948, %r975;
$L__BB18_205:
	setp.lt.u32 	%p60, %r368, 9;
	@%p60 bra 	$L__BB18_207;
	shfl.sync.idx.b32	%r520|%p61, %r326, %r156, %r19, -1;
	mad.lo.s32 	%r975, %r520, %r947, %r975;
$L__BB18_207:
	setp.lt.u32 	%p62, %r368, 10;
	@%p62 bra 	$L__BB18_209;
	shfl.sync.idx.b32	%r521|%p63, %r326, %r157, %r19, -1;
	mad.lo.s32 	%r975, %r521, %r946, %r975;
$L__BB18_209:
	setp.lt.u32 	%p64, %r368, 11;
	@%p64 bra 	$L__BB18_211;
	shfl.sync.idx.b32	%r522|%p65, %r326, %r158, %r19, -1;
	mad.lo.s32 	%r975, %r522, %r945, %r975;
$L__BB18_211:
	setp.lt.u32 	%p66, %r368, 12;
	@%p66 bra 	$L__BB18_213;
	shfl.sync.idx.b32	%r523|%p67, %r326, %r159, %r19, -1;
	mad.lo.s32 	%r975, %r523, %r944, %r975;
$L__BB18_213:
	setp.lt.u32 	%p68, %r368, 13;
	@%p68 bra 	$L__BB18_215;
	shfl.sync.idx.b32	%r524|%p69, %r326, %r160, %r19, -1;
	mad.lo.s32 	%r975, %r524, %r943, %r975;
$L__BB18_215:
	setp.lt.u32 	%p70, %r368, 14;
	@%p70 bra 	$L__BB18_217;
	shfl.sync.idx.b32	%r525|%p71, %r326, %r161, %r19, -1;
	mad.lo.s32 	%r975, %r525, %r942, %r975;
$L__BB18_217:
	setp.lt.u32 	%p72, %r368, 15;
	@%p72 bra 	$L__BB18_219;
	shfl.sync.idx.b32	%r526|%p73, %r326, %r162, %r19, -1;
	mad.lo.s32 	%r975, %r526, %r941, %r975;
$L__BB18_219:
	setp.lt.u32 	%p74, %r368, 16;
	@%p74 bra 	$L__BB18_221;
	shfl.sync.idx.b32	%r527|%p75, %r326, %r163, %r19, -1;
	mad.lo.s32 	%r975, %r527, %r940, %r975;
$L__BB18_221:
	mad.lo.s32 	%r528, %r973, %r9, %r290;
	shl.b32 	%r529, %r528, 2;
	mov.u32 	%r530, _ZZ9cuda_gemmIiLi256ELi1ELi1ELi16ELi32ELi32ELi32ELi1ELi0EEviiiPT_S1_S1_iiE3Csh;
	add.s32 	%r531, %r530, %r529;
	st.shared.u32 	[%r531], %r975;
	add.s32 	%r973, %r973, %r14;
	setp.lt.s32 	%p76, %r973, %r18;
	@%p76 bra 	$L__BB18_189;
$L__BB18_222:
	add.s32 	%r956, %r956, %r10;
	setp.lt.s32 	%p77, %r956, %r9;
	@%p77 bra 	$L__BB18_82;
$L__BB18_223:
	setp.gt.u32 	%p215, %r991, 15;
	bar.sync 	0;
	@%p215 bra 	$L__BB18_226;
	ld.param.u64 	%rd16, [_Z9cuda_gemmIiLi256ELi1ELi1ELi16ELi32ELi32ELi32ELi1ELi0EEviiiPT_S1_S1_ii_param_5];
	shl.b32 	%r830, %r15, 4;
	shl.b32 	%r831, %r991, 2;
	mov.u32 	%r832, _ZZ9cuda_gemmIiLi256ELi1ELi1ELi16ELi32ELi32ELi32ELi1ELi0EEviiiPT_S1_S1_iiE3Csh;
	add.s32 	%r990, %r832, %r831;
	shl.b32 	%r362, %r13, 2;
	add.s32 	%r833, %r991, %r830;
	mul.wide.u32 	%rd14, %r833, 4;
	cvta.to.global.u64 	%rd15, %rd16;
	add.s64 	%rd17, %rd15, %rd14;
	mul.wide.u32 	%rd4, %r13, 4;
$L__BB18_225:
	ld.shared.u32 	%r834, [%r990];
	st.global.u32 	[%rd17], %r834;
	add.s32 	%r991, %r991, %r13;
	add.s32 	%r990, %r990, %r362;
	add.s64 	%rd17, %rd17, %rd4;
	setp.lt.u32 	%p216, %r991, 16;
	@%p216 bra 	$L__BB18_225;
$L__BB18_226:
	ret;

}
	// .globl	_Z9cuda_gemmIiLi256ELi1ELi1ELi16ELi32ELi32ELi32ELi1ELi1EEviiiPT_S1_S1_ii
.visible .entry _Z9cuda_gemmIiLi256ELi1ELi1ELi16ELi32ELi32ELi32ELi1ELi1EEviiiPT_S1_S1_ii(
	.param .u32 _Z9cuda_gemmIiLi256ELi1ELi1ELi16ELi32ELi32ELi32ELi1ELi1EEviiiPT_S1_S1_ii_param_0,
	.param .u32 _Z9cuda_gemmIiLi256ELi1ELi1ELi16ELi32ELi32ELi32ELi1ELi1EEviiiPT_S1_S1_ii_param_1,
	.param .u32 _Z9cuda_gemmIiLi256ELi1ELi1ELi16ELi32ELi32ELi32ELi1ELi1EEviiiPT_S1_S1_ii_param_2,
	.param .u64 .ptr .align 1 _Z9cuda_gemmIiLi256ELi1ELi1ELi16ELi32ELi32ELi32ELi1ELi1EEviiiPT_S1_S1_ii_param_3,
	.param .u64 .ptr .align 1 _Z9cuda_gemmIiLi256ELi1ELi1ELi16ELi32ELi32ELi32ELi1ELi1EEviiiPT_S1_S1_ii_param_4,
	.param .u64 .ptr .align 1 _Z9cuda_gemmIiLi256ELi1ELi1ELi16ELi32ELi32ELi32ELi1ELi1EEviiiPT_S1_S1_ii_param_5,
	.param .u32 _Z9cuda_gemmIiLi256ELi1ELi1ELi16ELi32ELi32ELi32ELi1ELi1EEviiiPT_S1_S1_ii_param_6,
	.param .u32 _Z9cuda_gemmIiLi256ELi1ELi1ELi16ELi32ELi32ELi32ELi1ELi1EEviiiPT_S1_S1_ii_param_7
)
.maxntid 256
{
	.reg .pred 	%p<10>;
	.reg .b16 	%rs<6>;
	.reg .b32 	%r<102>;
	.reg .b64 	%rd<29>;
	// demoted variable
	.shared .align 128 .b8 _ZZ9cuda_gemmIiLi256ELi1ELi1ELi16ELi32ELi32ELi32ELi1ELi1EEviiiPT_S1_S1_iiE11kron_fac_sh[4224];
	// demoted variable
	.shared .align 128 .b8 _ZZ9cuda_gemmIiLi256ELi1ELi1ELi16ELi32ELi32ELi32ELi1ELi1EEviiiPT_S1_S1_iiE3Ash[64];
	// demoted variable
	.shared .align 128 .b8 _ZZ9cuda_gemmIiLi256ELi1ELi1ELi16ELi32ELi32ELi32ELi1ELi1EEviiiPT_S1_S1_iiE3Csh[64];
	ld.param.u64 	%rd10, [_Z9cuda_gemmIiLi256ELi1ELi1ELi16ELi32ELi32ELi32ELi1ELi1EEviiiPT_S1_S1_ii_param_3];
	ld.param.u64 	%rd12, [_Z9cuda_gemmIiLi256ELi1ELi1ELi16ELi32ELi32ELi32ELi1ELi1EEviiiPT_S1_S1_ii_param_4];
	ld.param.u64 	%rd11, [_Z9cuda_gemmIiLi256ELi1ELi1ELi16ELi32ELi32ELi32ELi1ELi1EEviiiPT_S1_S1_ii_param_5];
	cvta.to.global.u64 	%rd1, %rd12;
	mov.u32 	%r101, %tid.x;
	mov.u32 	%r2, %ntid.x;
	add.s32 	%r38, %r101, %r2;
	cvt.u16.u32 	%rs2, %r38;
	xor.b16  	%rs3, %rs2, 1023;
	cvt.u16.u32 	%rs4, %r2;
	div.u16 	%rs5, %rs3, %rs4;
	and.b16  	%rs1, %rs5, 3;
	setp.eq.s16 	%p1, %rs1, 2;
	mov.u32 	%r91, %r101;
	@%p1 bra 	$L__BB19_3;
	cvt.u32.u16 	%r3, %rs1;
	mov.b32 	%r90, 0;
	mov.u32 	%r42, _ZZ9cuda_gemmIiLi256ELi1ELi1ELi16ELi32ELi32ELi32ELi1ELi1EEviiiPT_S1_S1_iiE11kron_fac_sh;
	mov.u32 	%r91, %r101;
$L__BB19_2:
	.pragma "nounroll";
	mul.wide.u32 	%rd13, %r91, 4;
	add.s64 	%rd14, %rd1, %rd13;
	ld.global.u32 	%r40, [%rd14];
	and.b32  	%r41, %r91, 31;
	mad.lo.s32 	%r43, %r41, 132, %r42;
	shr.u32 	%r44, %r91, 3;
	and.b32  	%r45, %r44, 536870908;
	add.s32 	%r46, %r43, %r45;
	st.shared.u32 	[%r46], %r40;
	add.s32 	%r91, %r91, %r2;
	add.s32 	%r90, %r90, 1;
	xor.b32  	%r47, %r90, %r3;
	setp.ne.s32 	%p2, %r47, 2;
	@%p2 bra 	$L__BB19_2;
$L__BB19_3:
	shl.b32 	%r48, %r2, 1;
	add.s32 	%r94, %r91, %r48;
	shl.b32 	%r10, %r2, 2;
	mad.lo.s32 	%r93, %r2, 3, %r91;
	add.s32 	%r92, %r2, %r91;
$L__BB19_4:
	mul.wide.u32 	%rd15, %r91, 4;
	add.s64 	%rd16, %rd1, %rd15;
	ld.global.u32 	%r49, [%rd16];
	and.b32  	%r50, %r91, 31;
	mov.u32 	%r51, _ZZ9cuda_gemmIiLi256ELi1ELi1ELi16ELi32ELi32ELi32ELi1ELi1EEviiiPT_S1_S1_iiE11kron_fac_sh;
	mad.lo.s32 	%r52, %r50, 132, %r51;
	shr.u32 	%r53, %r91, 3;
	and.b32  	%r54, %r53, 536870908;
	add.s32 	%r55, %r52, %r54;
	st.shared.u32 	[%r55], %r49;
	add.s32 	%r56, %r91, %r2;
	mul.wide.u32 	%rd17, %r92, 4;
	add.s64 	%rd18, %rd1, %rd17;
	ld.global.u32 	%r57, [%rd18];
	and.b32  	%r58, %r92, 31;
	mad.lo.s32 	%r59, %r58, 132, %r51;
	shr.u32 	%r60, %r92, 3;
	and.b32  	%r61, %r60, 536870908;
	add.s32 	%r62, %r59, %r61;
	st.shared.u32 	[%r62], %r57;
	add.s32 	%r63, %r56, %r2;
	mul.wide.u32 	%rd19, %r94, 4;
	add.s64 	%rd20, %rd1, %rd19;
	ld.global.u32 	%r64, [%rd20];
	and.b32  	%r65, %r94, 31;
	mad.lo.s32 	%r66, %r65, 132, %r51;
	shr.u32 	%r67, %r94, 3;
	and.b32  	%r68, %r67, 536870908;
	add.s32 	%r69, %r66, %r68;
	st.shared.u32 	[%r69], %r64;
	add.s32 	%r70, %r63, %r2;
	mul.wide.u32 	%rd21, %r93, 4;
	add.s64 	%rd22, %rd1, %rd21;
	ld.global.u32 	%r71, [%rd22];
	and.b32  	%r72, %r93, 31;
	mad.lo.s32 	%r73, %r72, 132, %r51;
	shr.u32 	%r74, %r93, 3;
	and.b32  	%r75, %r74, 536870908;
	add.s32 	%r76, %r73, %r75;
	st.shared.u32 	[%r76], %r71;
	add.s32 	%r91, %r70, %r2;
	add.s32 	%r94, %r94, %r10;
	add.s32 	%r93, %r93, %r10;
	add.s32 	%r92, %r92, %r10;
	setp.lt.u32 	%p3, %r91, 1024;
	@%p3 bra 	$L__BB19_4;
	mov.u32 	%r21, %ctaid.y;
	mov.u32 	%r77, %nctaid.y;
	setp.ge.u32 	%p4, %r21, %r77;
	@%p4 bra 	$L__BB19_14;
	setp.gt.u32 	%p5, %r101, 15;
	@%p5 bra 	$L__BB19_11;
	shl.b32 	%r78, %r21, 4;
	shl.b32 	%r22, %r101, 2;
	mov.u32 	%r79, _ZZ9cuda_gemmIiLi256ELi1ELi1ELi16ELi32ELi32ELi32ELi1ELi1EEviiiPT_S1_S1_iiE3Ash;
	add.s32 	%r96, %r79, %r22;
	add.s32 	%r80, %r101, %r78;
	mul.wide.u32 	%rd23, %r80, 4;
	cvta.to.global.u64 	%rd24, %rd10;
	add.s64 	%rd27, %rd24, %rd23;
	mul.wide.u32 	%rd3, %r2, 4;
	mov.u32 	%r97, %r101;
$L__BB19_8:
	ld.global.u32 	%r81, [%rd27];
	st.shared.u32 	[%r96], %r81;
	add.s32 	%r97, %r97, %r2;
	add.s32 	%r96, %r96, %r10;
	add.s64 	%rd27, %rd27, %rd3;
	setp.lt.u32 	%p6, %r97, 16;
	@%p6 bra 	$L__BB19_8;
	mov.u32 	%r82, _ZZ9cuda_gemmIiLi256ELi1ELi1ELi16ELi32ELi32ELi32ELi1ELi1EEviiiPT_S1_S1_iiE3Csh;
	add.s32 	%r98, %r82, %r22;
	mov.u32 	%r99, %r101;
$L__BB19_10:
	mov.b32 	%r83, 0;
	st.shared.u32 	[%r98], %r83;
	add.s32 	%r99, %r99, %r2;
	add.s32 	%r98, %r98, %r10;
	setp.lt.u32 	%p7, %r99, 16;
	@%p7 bra 	$L__BB19_10;
$L__BB19_11:
	setp.gt.u32 	%p8, %r101, 15;
	bar.sync 	0;
	bar.sync 	0;
	@%p8 bra 	$L__BB19_14;
	shl.b32 	%r84, %r21, 4;
	shl.b32 	%r85, %r101, 2;
	mov.u32 	%r86, _ZZ9cuda_gemmIiLi256ELi1ELi1ELi16ELi32ELi32ELi32ELi1ELi1EEviiiPT_S1_S1_iiE3Csh;
	add.s32 	%r100, %r86, %r85;
	add.s32 	%r87, %r101, %r84;
	mul.wide.u32 	%rd25, %r87, 4;
	cvta.to.global.u64 	%rd26, %rd11;
	add.s64 	%rd28, %rd26, %rd25;
	mul.wide.u32 	%rd7, %r2, 4;
$L__BB19_13:
	ld.shared.u32 	%r88, [%r100];
	st.global.u32 	[%rd28], %r88;
	add.s32 	%r101, %r101, %r2;
	add.s32 	%r100, %r100, %r10;
	add.s64 	%rd28, %rd28, %rd7;
	setp.lt.u32 	%p9, %r101, 16;
	@%p9 bra 	$L__BB19_13;
$L__BB19_14:
	ret;

}
	// .globl	_Z9cuda_gemmIiLi256ELi1ELi1ELi16ELi64ELi64ELi32ELi0ELi0EEviiiPT_S1_S1_ii
.visible .entry _Z9cuda_gemmIiLi256ELi1ELi1ELi16ELi64ELi64ELi32ELi0ELi0EEviiiPT_S1_S1_ii(
	.param .u32 _Z9cuda_gemmIiLi256ELi1ELi1ELi16ELi64ELi64ELi32ELi0ELi0EEviiiPT_S1_S1_ii_param_0,
	.param .u32 _Z9cuda_gemmIiLi256ELi1ELi1ELi16ELi64ELi64ELi32ELi0ELi0EEviiiPT_S1_S1_ii_param_1,
	.param .u32 _Z9cuda_gemmIiLi256ELi1ELi1ELi16ELi64ELi64ELi32ELi0ELi0EEviiiPT_S1_S1_ii_param_2,
	.param .u64 .ptr .align 1 _Z9cuda_gemmIiLi256ELi1ELi1ELi16ELi64ELi64ELi32ELi0ELi0EEviiiPT_S1_S1_ii_param_3,
	.param .u64 .ptr .align 1 _Z9cuda_gemmIiLi256ELi1ELi1ELi16ELi64ELi64ELi32ELi0ELi0EEviiiPT_S1_S1_ii_param_4,
	.param .u64 .ptr .align 1 _Z9cuda_gemmIiLi256ELi1ELi1ELi16ELi64ELi64ELi32ELi0ELi0EEviiiPT_S1_S1_ii_param_5,
	.param .u32 _Z9cuda_gemmIiLi256ELi1ELi1ELi16ELi64ELi64ELi32ELi0ELi0EEviiiPT_S1_S1_ii_param_6,
	.param .u32 _Z9cuda_gemmIiLi256ELi1ELi1ELi16ELi64ELi64ELi32ELi0ELi0EEviiiPT_S1_S1_ii_param_7
)
.maxntid 256
{
	.reg .pred 	%p<171>;
	.reg .b32 	%r<1112>;
	.reg .b64 	%rd<14>;
	// demoted variable
	.shared .align 128 .b8 _ZZ9cuda_gemmIiLi256ELi1ELi1ELi16ELi64ELi64ELi32ELi0ELi0EEviiiPT_S1_S1_iiE11kron_fac_sh[8320];
	// demoted variable
	.shared .align 128 .b8 _ZZ9cuda_gemmIiLi256ELi1ELi1ELi16ELi64ELi64ELi32ELi0ELi0EEviiiPT_S1_S1_iiE3Ash[64];
	// demoted variable
	.shared .align 128 .b8 _ZZ9cuda_gemmIiLi256ELi1ELi1ELi16ELi64ELi64ELi32ELi0ELi0EEviiiPT_S1_S1_iiE3Csh[32];
	ld.param.u32 	%r380, [_Z9cuda_gemmIiLi256ELi1ELi1ELi16ELi64ELi64ELi32ELi0ELi0EEviiiPT_S1_S1_ii_param_2];
	ld.param.u64 	%rd4, [_Z9cuda_gemmIiLi256ELi1ELi1ELi16ELi64ELi64ELi32ELi0ELi0EEviiiPT_S1_S1_ii_param_3];
	ld.param.u64 	%rd5, [_Z9cuda_gemmIiLi256ELi1ELi1ELi16ELi64ELi64ELi32ELi0ELi0EEviiiPT_S1_S1_ii_param_4];
	ld.param.u32 	%r381, [_Z9cuda_gemmIiLi256ELi1ELi1ELi16ELi64ELi64ELi32ELi0ELi0EEviiiPT_S1_S1_ii_param_6];
	ld.param.u32 	%r382, [_Z9cuda_gemmIiLi256ELi1ELi1ELi16ELi64ELi64ELi32ELi0ELi0EEviiiPT_S1_S1_ii_param_7];
	mov.u32 	%r1111, %tid.x;
	and.b32  	%r2, %r1111, 31;
	setp.lt.s32 	%p1, %r382, 16;
	shr.u32 	%r3, %r382, 4;
	selp.b32 	%r4, 1, %r3, %p1;
	and.b32  	%r383, %r380, -16;
	setp.eq.s32 	%p2, %r383, 1024;
	@%p2 bra 	$L__BB20_3;
	setp.ne.s32 	%p3, %r383, 512;
	@%p3 bra 	$L__BB20_4;
	mov.u32 	%r385, %ctaid.x;
	shr.u32 	%r954, %r385, 5;
	and.b32  	%r953, %r385, 31;
	bra.uni 	$L__BB20_5;
$L__BB20_3:
	mov.u32 	%r384, %ctaid.x;
	shr.u32 	%r954, %r384, 6;
	and.b32  	%r953, %r384, 63;
	bra.uni 	$L__BB20_5;
$L__BB20_4:
	mov.u32 	%r386, %ctaid.x;
	shr.s32 	%r387, %r380, 31;
	shr.u32 	%r388, %r387, 28;
	add.s32 	%r389, %r380, %r388;
	shr.s32 	%r390, %r389, 4;
	div.u32 	%r954, %r386, %r390;
	mul.lo.s32 	%r391, %r954, %r390;
	sub.s32 	%r953, %r386, %r391;
$L__BB20_5:
	div.s32 	%r13, 16, %r382;
	mul.lo.s32 	%r392, %r13, %r4;
	min.s32 	%r14, %r392, 256;
	div.u32 	%r16, %r1111, %r14;
	mul.lo.s32 	%r393, %r16, %r14;
	sub.s32 	%r394, %r1111, %r393;
	div.u32 	%r15, %r394, %r4;
	mov.u32 	%r17, %ntid.x;
	div.u32 	%r18, %r17, %r14;
	mov.u32 	%r19, %ctaid.y;
	mov.u32 	%r395, %nctaid.y;
	setp.ge.u32 	%p4, %r19, %r395;
	@%p4 bra 	$L__BB20_157;
	shr.u32 	%r957, %r1111, 5;
	shl.b32 	%r21, %r954, 5;
	and.b32  	%r22, %r15, 15;
	rem.u32 	%r396, %r1111, %r4;
	shl.b32 	%r23, %r396, 4;
	min.s32 	%r24, %r381, 32;
	min.u32 	%r25, %r382, 16;
	or.b32  	%r26, %r22, %r23;
	shr.u32 	%r397, %r380, 31;
	add.s32 	%r398, %r380, %r397;
	shr.s32 	%r399, %r398, 1;
	mul.lo.s32 	%r27, %r954, %r399;
	setp.gt.u32 	%p5, %r1111, 15;
	@%p5 bra 	$L__BB20_9;
	shl.b32 	%r400, %r953, 4;
	mad.lo.s32 	%r28, %r19, %r380, %r400;
	cvta.to.global.u64 	%rd1, %rd4;
	mov.u32 	%r955, %r1111;
$L__BB20_8:
	add.s32 	%r401, %r28, %r955;
	mul.wide.s32 	%rd7, %r401, 4;
	add.s64 	%rd8, %rd1, %rd7;
	ld.global.u32 	%r402, [%rd8];
	shl.b32 	%r403, %r955, 2;
	mov.u32 	%r404, _ZZ9cuda_gemmIiLi256ELi1ELi1ELi16ELi64ELi64ELi32ELi0ELi0EEviiiPT_S1_S1_iiE3Ash;
	add.s32 	%r405, %r404, %r403;
	st.shared.u32 	[%r405], %r402;
	add.s32 	%r955, %r955, %r17;
	setp.lt.u32 	%p6, %r955, 16;
	@%p6 bra 	$L__BB20_8;
$L__BB20_9:
	setp.gt.u32 	%p7, %r1111, 7;
	mov.u32 	%r956, %r1111;
	@%p7 bra 	$L__BB20_11;
$L__BB20_10:
	shl.b32 	%r406, %r956, 2;
	mov.u32 	%r407, _ZZ9cuda_gemmIiLi256ELi1ELi1ELi16ELi64ELi64ELi32ELi0ELi0EEviiiPT_S1_S1_iiE3Csh;
	add.s32 	%r408, %r407, %r406;
	mov.b32 	%r409, 0;
	st.shared.u32 	[%r408], %r409;
	add.s32 	%r956, %r956, %r17;
	setp.lt.u32 	%p8, %r956, 8;
	@%p8 bra 	$L__BB20_10;
$L__BB20_11:
	setp.ge.s32 	%p9, %r957, %r382;
	@%p9 bra 	$L__BB20_14;
	cvta.to.global.u64 	%rd2, %rd5;
	shr.u32 	%r33, %r17, 5;
	mov.u32 	%r410, _ZZ9cuda_gemmIiLi256ELi1ELi1ELi16ELi64ELi64ELi32ELi0ELi0EEviiiPT_S1_S1_iiE11kron_fac_sh;
	mad.lo.s32 	%r34, %r2, 260, %r410;
	add.s32 	%r35, %r21, %r2;
$L__BB20_13:
	mad.lo.s32 	%r411, %r957, %r381, %r35;
	mul.wide.s32 	%rd9, %r411, 4;
	add.s64 	%rd10, %rd2, %rd9;
	ld.global.u32 	%r412, [%rd10];
	shl.b32 	%r413, %r957, 2;
	add.s32 	%r414, %r34, %r413;
	st.shared.u32 	[%r414], %r412;
	add.s32 	%r957, %r957, %r33;
	setp.lt.s32 	%p10, %r957, %r382;
	@%p10 bra 	$L__BB20_13;
$L__BB20_14:
	setp.lt.s32 	%p11, %r13, 1;
	bar.sync 	0;
	@%p11 bra 	$L__BB20_154;
	setp.ne.s32 	%p12, %r4, 1;
	@%p12 bra 	$L__BB20_84;
	add.s32 	%r770, %r15, 2;
	and.b32  	%r38, %r770, 15;
	add.s32 	%r771, %r15, 7;
	and.b32  	%r39, %r771, 15;
	xor.b32  	%r40, %r22, 8;
	add.s32 	%r772, %r15, 9;
	and.b32  	%r41, %r772, 15;
	add.s32 	%r773, %r15, 10;
	and.b32  	%r42, %r773, 15;
	add.s32 	%r774, %r15, 11;
	and.b32  	%r43, %r774, 15;
	add.s32 	%r775, %r15, 12;
	and.b32  	%r44, %r775, 15;
	setp.gt.u32 	%p118, %r382, %r22;
	selp.b32 	%r776, 0, %r25, %p118;
	sub.s32 	%r45, %r26, %r776;
	add.s32 	%r777, %r22, 1;
	setp.lt.u32 	%p119, %r777, %r25;
	selp.b32 	%r778, 0, %r25, %p119;
	sub.s32 	%r46, %r26, %r778;
	add.s32 	%r779, %r22, 2;
	setp.lt.u32 	%p120, %r779, %r25;
	selp.b32 	%r780, 0, %r25, %p120;
	sub.s32 	%r47, %r26, %r780;
	add.s32 	%r781, %r22, 3;
	setp.lt.u32 	%p121, %r781, %r25;
	selp.b32 	%r782, 0, %r25, %p121;
	sub.s32 	%r48, %r26, %r782;
	add.s32 	%r783, %r22, 4;
	setp.lt.u32 	%p122, %r783, %r25;
	selp.b32 	%r784, 0, %r25, %p122;
	sub.s32 	%r49, %r26, %r784;
	add.s32 	%r785, %r22, 5;
	setp.lt.u32 	%p123, %r785, %r25;
	selp.b32 	%r786, 0, %r25, %p123;
	sub.s32 	%r50, %r26, %r786;
	add.s32 	%r787, %r22, 6;
	setp.lt.u32 	%p124, %r787, %r25;
	selp.b32 	%r788, 0, %r25, %p124;
	sub.s32 	%r51, %r26, %r788;
	add.s32 	%r789, %r22, 7;
	setp.lt.u32 	%p125, %r789, %r25;
	selp.b32 	%r790, 0, %r25, %p125;
	sub.s32 	%r52, %r26, %r790;
	add.s32 	%r791, %r22, 8;
	setp.lt.u32 	%p126, %r791, %r25;
	selp.b32 	%r792, 0, %r25, %p126;
	sub.s32 	%r53, %r26, %r792;
	add.s32 	%r793, %r22, 9;
	setp.lt.u32 	%p127, %r793, %r25;
	selp.b32 	%r794, 0, %r25, %p127;
	sub.s32 	%r54, %r26, %r794;
	add.s32 	%r795, %r22, 10;
	setp.lt.u32 	%p128, %r795, %r25;
	selp.b32 	%r796, 0, %r25, %p128;
	sub.s32 	%r55, %r26, %r796;
	add.s32 	%r797, %r22, 11;
	setp.lt.u32 	%p129, %r797, %r25;
	selp.b32 	%r798, 0, %r25, %p129;
	sub.s32 	%r56, %r26, %r798;
	add.s32 	%r799, %r22, 12;
	setp.lt.u32 	%p130, %r799, %r25;
	selp.b32 	%r800, 0, %r25, %p130;
	sub.s32 	%r57, %r26, %r800;
	add.s32 	%r801, %r22, 13;
	setp.lt.u32 	%p131, %r801, %r25;
	selp.b32 	%r802, 0, %r25, %p131;
	sub.s32 	%r58, %r26, %r802;
	add.s32 	%r803, %r22, 14;
	setp.lt.u32 	%p132, %r803, %r25;
	selp.b32 	%r804, 0, %r25, %p132;
	sub.s32 	%r59, %r26, %r804;
	add.s32 	%r805, %r22, 15;
	setp.lt.u32 	%p133, %r805, %r25;
	selp.b32 	%r806, 0, %r25, %p133;
	sub.s32 	%r60, %r26, %r806;
	mov.b32 	%r974, 0;
	shl.b32 	%r889, %r45, 2;
	shl.b32 	%r892, %r46, 2;
	shl.b32 	%r895, %r47, 2;
	shl.b32 	%r898, %r48, 2;
	shl.b32 	%r901, %r49, 2;
	shl.b32 	%r904, %r50, 2;
	shl.b32 	%r907, %r51, 2;
	shl.b32 	%r910, %r52, 2;
	shl.b32 	%r913, %r53, 2;
	shl.b32 	%r916, %r54, 2;
	shl.b32 	%r919, %r55, 2;
	shl.b32 	%r922, %r56, 2;
	shl.b32 	%r925, %r57, 2;
	shl.b32 	%r928, %r58, 2;
	shl.b32 	%r931, %r59, 2;
	shl.b32 	%r934, %r60, 2;
$L__BB20_17:
	setp.lt.s32 	%p134, %r382, 1;
	add.s32 	%r78, %r974, %r15;
	mul.lo.s32 	%r79, %r78, %r382;
	add.s32 	%r80, %r79, %r23;
	@%p134 bra 	$L__BB20_19;
	add.s32 	%r807, %r26, %r79;
	shl.b32 	%r808, %r807, 2;
	mov.u32 	%r809, _ZZ9cuda_gemmIiLi256ELi1ELi1ELi16ELi64ELi64ELi32ELi0ELi0EEviiiPT_S1_S1_iiE3Ash;
	add.s32 	%r810, %r809, %r808;
	ld.shared.u32 	%r975, [%r810];
$L__BB20_19:
	setp.lt.s32 	%p135, %r382, 2;
	@%p135 bra 	$L__BB20_21;
	add.s32 	%r811, %r15, 1;
	and.b32  	%r812, %r811, 15;
	add.s32 	%r813, %r80, %r812;
	shl.b32 	%r814, %r813, 2;
	mov.u32 	%r815, _ZZ9cuda_gemmIiLi256ELi1ELi1ELi16ELi64ELi64ELi32ELi0ELi0EEviiiPT_S1_S1_iiE3Ash;
	add.s32 	%r816, %r815, %r814;
	ld.shared.u32 	%r976, [%r816];
$L__BB20_21:
	setp.lt.s32 	%p136, %r382, 3;
	@%p136 bra 	$L__BB20_23;
	add.s32 	%r817, %r80, %r38;
	shl.b32 	%r818, %r817, 2;
	mov.u32 	%r819, _ZZ9cuda_gemmIiLi256ELi1ELi1ELi16ELi64ELi64ELi32ELi0ELi0EEviiiPT_S1_S1_iiE3Ash;
	add.s32 	%r820, %r819, %r818;
	ld.shared.u32 	%r977, [%r820];
$L__BB20_23:
	setp.lt.s32 	%p137, %r382, 4;
	@%p137 bra 	$L__BB20_25;
	add.s32 	%r821, %r15, 3;
	and.b32  	%r822, %r821, 15;
	add.s32 	%r823, %r80, %r822;
	shl.b32 	%r824, %r823, 2;
	mov.u32 	%r825, _ZZ9cuda_gemmIiLi256ELi1ELi1ELi16ELi64ELi64ELi32ELi0ELi0EEviiiPT_S1_S1_iiE3Ash;
	add.s32 	%r826, %r825, %r824;
	ld.shared.u32 	%r978, [%r826];
$L__BB20_25:
	setp.lt.s32 	%p138, %r382, 5;
	@%p138 bra 	$L__BB20_27;
	add.s32 	%r827, %r15, 4;
	and.b32  	%r828, %r827, 15;
	add.s32 	%r829, %r80, %r828;
	shl.b32 	%r830, %r829, 2;
	mov.u32 	%r831, _ZZ9cuda_gemmIiLi256ELi1ELi1ELi16ELi64ELi64ELi32ELi0ELi0EEviiiPT_S1_S1_iiE3Ash;
	add.s32 	%r832, %r831, %r830;
	ld.shared.u32 	%r979, [%r832];
$L__BB20_27:
	setp.lt.s32 	%p139, %r382, 6;
	@%p139 bra 	$L__BB20_29;
	add.s32 	%r833, %r15, 5;
	and.b32  	%r834, %r833, 15;
	add.s32 	%r835, %r80, %r834;
	shl.b32 	%r836, %r835, 2;
	mov.u32 	%r837, _ZZ9cuda_gemmIiLi256ELi1ELi1ELi16ELi64ELi64ELi32ELi0ELi0EEviiiPT_S1_S1_iiE3Ash;
	add.s32 	%r838, %r837, %r836;
	ld.shared.u32 	%r980, [%r838];
$L__BB20_29:
	setp.lt.s32 	%p140, %r382, 7;
	@%p140 bra 	$L__BB20_31;
	add.s32 	%r839, %r15, 6;
	and.b32  	%r840, %r839, 15;
	add.s32 	%r841, %r80, %r840;
	shl.b32 	%r842, %r841, 2;
	mov.u32 	%r843, _ZZ9cuda_gemmIiLi256ELi1ELi1ELi16ELi64ELi64ELi32ELi0ELi0EEviiiPT_S1_S1_iiE3Ash;
	add.s32 	%r844, %r843, %r842;
	ld.shared.u32 	%r981, [%r844];
$L__BB20_31:
	setp.lt.s32 	%p141, %r382, 8;
	@%p141 bra 	$L__BB20_33;
	add.s32 	%r845, %r80, %r39;
	shl.b32 	%r846, %r845, 2;
	mov.u32 	%r847, _ZZ9cuda_gemmIiLi256ELi1ELi1ELi16ELi64ELi64ELi32ELi0ELi0EEviiiPT_S1_S1_iiE3Ash;
	add.s32 	%r848, %r847, %r846;
	ld.shared.u32 	%r982, [%r848];
$L__BB20_33:
	setp.lt.s32 	%p142, %r382, 9;
	@%p142 bra 	$L__BB20_35;
	add.s32 	%r849, %r80, %r40;
	shl.b32 	%r850, %r849, 2;
	mov.u32 	%r851, _ZZ9cuda_gemmIiLi256ELi1ELi1ELi16ELi64ELi64ELi32ELi0ELi0EEviiiPT_S1_S1_iiE3Ash;
	add.s32 	%r852, %r851, %r850;
	ld.shared.u32 	%r983, [%r852];
$L__BB20_35:
	setp.lt.s32 	%p143, %r382, 10;
	@%p143 bra 	$L__BB20_37;
	add.s32 	%r853, %r80, %r41;
	shl.b32 	%r854, %r853, 2;
	mov.u32 	%r855, _ZZ9cuda_gemmIiLi256ELi1ELi1ELi16ELi64ELi64ELi32ELi0ELi0EEviiiPT_S1_S1_iiE3Ash;
	add.s32 	%r856, %r855, %r854;
	ld.shared.u32 	%r984, [%r856];
$L__BB20_37:
	setp.lt.s32 	%p144, %r382, 11;
	@%p144 bra 	$L__BB20_39;
	add.s32 	%r857, %r80, %r42;
	shl.b32 	%r858, %r857, 2;
	mov.u32 	%r859, _ZZ9cuda_gemmIiLi256ELi1ELi1ELi16ELi64ELi64ELi32ELi0ELi0EEviiiPT_S1_S1_iiE3Ash;
	add.s32 	%r860, %r859, %r858;
	ld.shared.u32 	%r985, [%r860];
$L__BB20_39:
	setp.lt.s32 	%p145, %r382, 12;
	@%p145 bra 	$L__BB20_41;
	add.s32 	%r861, %r80, %r43;
	shl.b32 	%r862, %r861, 2;
	mov.u32 	%r863, _ZZ9cuda_gemmIiLi256ELi1ELi1ELi16ELi64ELi64ELi32ELi0ELi0EEviiiPT_S1_S1_iiE3Ash;
	add.s32 	%r864, %r863, %r862;
	ld.shared.u32 	%r986, [%r864];
$L__BB20_41:
	setp.lt.s32 	%p146, %r382, 13;
	@%p146 bra 	$L__BB20_43;
	add.s32 	%r865, %r80, %r44;
	shl.b32 	%r866, %r865, 2;
	mov.u32 	%r867, _ZZ9cuda_gemmIiLi256ELi1ELi1ELi16ELi64ELi64ELi32ELi0ELi0EEviiiPT_S1_S1_iiE3Ash;
	add.s32 	%r868, %r867, %r866;
	ld.shared.u32 	%r987, [%r868];
$L__BB20_43:
	setp.lt.s32 	%p147, %r382, 14;
	@%p147 bra 	$L__BB20_45;
	add.s32 	%r869, %r15, 13;
	and.b32  	%r870, %r869, 15;
	add.s32 	%r871, %r80, %r870;
	shl.b32 	%r872, %r871, 2;
	mov.u32 	%r873, _ZZ9cuda_gemmIiLi256ELi1ELi1ELi16ELi64ELi64ELi32ELi0ELi0EEviiiPT_S1_S1_iiE3Ash;
	add.s32 	%r874, %r873, %r872;
	ld.shared.u32 	%r988, [%r874];
$L__BB20_45:
	setp.lt.s32 	%p148, %r382, 15;
	@%p148 bra 	$L__BB20_47;
	add.s32 	%r875, %r15, 14;
	and.b32  	%r876, %r875, 15;
	add.s32 	%r877, %r80, %r876;
	shl.b32 	%r878, %r877, 2;
	mov.u32 	%r879, _ZZ9cuda_gemmIiLi256ELi1ELi1ELi16ELi64ELi64ELi32ELi0ELi0EEviiiPT_S1_S1_iiE3Ash;
	add.s32 	%r880, %r879, %r878;
	ld.shared.u32 	%r989, [%r880];
$L__BB20_47:
	setp.lt.s32 	%p149, %r382, 16;
	@%p149 bra 	$L__BB20_49;
	add.s32 	%r881, %r15, -1;
	and.b32  	%r882, %r881, 15;
	add.s32 	%r883, %r80, %r882;
	shl.b32 	%r884, %r883, 2;
	mov.u32 	%r885, _ZZ9cuda_gemmIiLi256ELi1ELi1ELi16ELi64ELi64ELi32ELi0ELi0EEviiiPT_S1_S1_iiE3Ash;
	add.s32 	%r886, %r885, %r884;
	ld.shared.u32 	%r990, [%r886];
$L__BB20_49:
	setp.ge.s32 	%p150, %r16, %r24;
	mov.u32 	%r991, %r16;
	@%p150 bra 	$L__BB20_50;
	bra.uni 	$L__BB20_51;
$L__BB20_50:
	add.s32 	%r974, %r974, %r14;
	setp.lt.s32 	%p168, %r974, %r13;
	@%p168 bra 	$L__BB20_17;
	bra.uni 	$L__BB20_154;
$L__BB20_51:
	mov.u32 	%r888, _ZZ9cuda_gemmIiLi256ELi1ELi1ELi16ELi64ELi64ELi32ELi0ELi0EEviiiPT_S1_S1_iiE11kron_fac_sh;
	mad.lo.s32 	%r115, %r991, 260, %r888;
	mov.b32 	%r993, 0;
	@%p134 bra 	$L__BB20_53;
	add.s32 	%r890, %r115, %r889;
	ld.shared.u32 	%r891, [%r890];
	mul.lo.s32 	%r993, %r891, %r975;
$L__BB20_53:
	@%p135 bra 	$L__BB20_55;
	add.s32 	%r893, %r115, %r892;
	ld.shared.u32 	%r894, [%r893+4];
	mad.lo.s32 	%r993, %r894, %r976, %r993;
$L__BB20_55:
	@%p136 bra 	$L__BB20_57;
	add.s32 	%r896, %r115, %r895;
	ld.shared.u32 	%r897, [%r896+8];
	mad.lo.s32 	%r993, %r897, %r977, %r993;
$L__BB20_57:
	@%p137 bra 	$L__BB20_59;
	add.s32 	%r899, %r115, %r898;
	ld.shared.u32 	%r900, [%r899+12];
	mad.lo.s32 	%r993, %r900, %r978, %r993;
$L__BB20_59:
	@%p138 bra 	$L__BB20_61;
	add.s32 	%r902, %r115, %r901;
	ld.shared.u32 	%r903, [%r902+16];
	mad.lo.s32 	%r993, %r903, %r979, %r993;
$L__BB20_61:
	@%p139 bra 	$L__BB20_63;
	add.s32 	%r905, %r115, %r904;
	ld.shared.u32 	%r906, [%r905+20];
	mad.lo.s32 	%r993, %r906, %r980, %r993;
$L__BB20_63:
	setp.lt.s32 	%p157, %r382, 7;
	@%p157 bra 	$L__BB20_65;
	add.s32 	%r908, %r115, %r907;
	ld.shared.u32 	%r909, [%r908+24];
	mad.lo.s32 	%r993, %r909, %r981, %r993;
$L__BB20_65:
	setp.lt.s32 	%p158, %r382, 8;
	@%p158 bra 	$L__BB20_67;
	add.s32 	%r911, %r115, %r910;
	ld.shared.u32 	%r912, [%r911+28];
	mad.lo.s32 	%r993, %r912, %r982, %r993;
$L__BB20_67:
	setp.lt.s32 	%p159, %r382, 9;
	@%p159 bra 	$L__BB20_69;
	add.s32 	%r914, %r115, %r913;
	ld.shared.u32 	%r915, [%r914+32];
	mad.lo.s32 	%r993, %r915, %r983, %r993;
$L__BB20_69:
	setp.lt.s32 	%p160, %r382, 10;
	@%p160 bra 	$L__BB20_71;
	add.s32 	%r917, %r115, %r916;
	ld.shared.u32 	%r918, [%r917+36];
	mad.lo.s32 	%r993, %r918, %r984, %r993;
$L__BB20_71:
	setp.lt.s32 	%p161, %r382, 11;
	@%p161 bra 	$L__BB20_73;
	add.s32 	%r920, %r115, %r919;
	ld.shared.u32 	%r921, [%r920+40];
	mad.lo.s32 	%r993, %r921, %r985, %r993;
$L__BB20_73:
	setp.lt.s32 	%p162, %r382, 12;
	@%p162 bra 	$L__BB20_75;
	add.s32 	%r923, %r115, %r922;
	ld.shared.u32 	%r924, [%r923+44];
	mad.lo.s32 	%r993, %r924, %r986, %r993;
$L__BB20_75:
	setp.lt.s32 	%p163, %r382, 13;
	@%p163 bra 	$L__BB20_77;
	add.s32 	%r926, %r115, %r925;
	ld.shared.u32 	%r927, [%r926+48];
	mad.lo.s32 	%r993, %r927, %r987, %r993;
$L__BB20_77:
	setp.lt.s32 	%p164, %r382, 14;
	@%p164 bra 	$L__BB20_79;
	add.s32 	%r929, %r115, %r928;
	ld.shared.u32 	%r930, [%r929+52];
	mad.lo.s32 	%r993, %r930, %r988, %r993;
$L__BB20_79:
	setp.lt.s32 	%p165, %r382, 15;
	@%p165 bra 	$L__BB20_81;
	add.s32 	%r932, %r115, %r931;
	ld.shared.u32 	%r933, [%r932+56];
	mad.lo.s32 	%r993, %r933, %r989, %r993;
$L__BB20_81:
	setp.lt.s32 	%p166, %r382, 16;
	@%p166 bra 	$L__BB20_83;
	add.s32 	%r935, %r115, %r934;
	ld.shared.u32 	%r936, [%r935+60];
	mad.lo.s32 	%r993, %r936, %r990, %r993;
$L__BB20_83:
	mad.lo.s32 	%r937, %r991, %r13, %r78;
	shl.b32 	%r938, %r937, 2;
	mov.u32 	%r939, _ZZ9cuda_gemmIiLi256ELi1ELi1ELi16ELi64ELi64ELi32ELi0ELi0EEviiiPT_S1_S1_iiE3Csh;
	add.s32 	%r940, %r939, %r938;
	ld.shared.u32 	%r941, [%r940];
	add.s32 	%r942, %r941, %r993;
	st.shared.u32 	[%r940], %r942;
	add.s32 	%r991, %r991, %r18;
	setp.lt.s32 	%p167, %r991, %r24;
	@%p167 bra 	$L__BB20_51;
	bra.uni 	$L__BB20_50;
$L__BB20_84:
	setp.gt.u32 	%p13, %r382, 31;
	@%p13 bra 	$L__BB20_158;
	add.s32 	%r417, %r15, 1;
	and.b32  	%r149, %r417, 15;
	add.s32 	%r418, %r15, 2;
	and.b32  	%r150, %r418, 15;
	add.s32 	%r419, %r15, 3;
	and.b32  	%r151, %r419, 15;
	add.s32 	%r420, %r15, 4;
	and.b32  	%r152, %r420, 15;
	add.s32 	%r421, %r15, 5;
	and.b32  	%r153, %r421, 15;
	add.s32 	%r422, %r15, 6;
	and.b32  	%r154, %r422, 15;
	add.s32 	%r423, %r15, 7;
	and.b32  	%r155, %r423, 15;
	xor.b32  	%r156, %r22, 8;
	add.s32 	%r424, %r15, 9;
	and.b32  	%r157, %r424, 15;
	add.s32 	%r425, %r15, 11;
	and.b32  	%r158, %r425, 15;
	setp.gt.u32 	%p14, %r382, %r22;
	selp.b32 	%r426, 0, %r25, %p14;
	sub.s32 	%r159, %r26, %r426;
	add.s32 	%r427, %r22, 1;
	setp.lt.u32 	%p15, %r427, %r25;
	selp.b32 	%r428, 0, %r25, %p15;
	sub.s32 	%r160, %r26, %r428;
	add.s32 	%r429, %r22, 2;
	setp.lt.u32 	%p16, %r429, %r25;
	selp.b32 	%r430, 0, %r25, %p16;
	sub.s32 	%r161, %r26, %r430;
	add.s32 	%r431, %r22, 3;
	setp.lt.u32 	%p17, %r431, %r25;
	selp.b32 	%r432, 0, %r25, %p17;
	sub.s32 	%r162, %r26, %r432;
	add.s32 	%r433, %r22, 4;
	setp.lt.u32 	%p18, %r433, %r25;
	selp.b32 	%r434, 0, %r25, %p18;
	sub.s32 	%r163, %r26, %r434;
	add.s32 	%r435, %r22, 5;
	setp.lt.u32 	%p19, %r435, %r25;
	selp.b32 	%r436, 0, %r25, %p19;
	sub.s32 	%r164, %r26, %r436;
	add.s32 	%r437, %r22, 6;
	setp.lt.u32 	%p20, %r437, %r25;
	selp.b32 	%r438, 0, %r25, %p20;
	sub.s32 	%r165, %r26, %r438;
	add.s32 	%r439, %r22, 7;
	setp.lt.u32 	%p21, %r439, %r25;
	selp.b32 	%r440, 0, %r25, %p21;
	sub.s32 	%r166, %r26, %r440;
	add.s32 	%r441, %r22, 8;
	setp.lt.u32 	%p22, %r441, %r25;
	selp.b32 	%r442, 0, %r25, %p22;
	sub.s32 	%r167, %r26, %r442;
	add.s32 	%r443, %r22, 9;
	setp.lt.u32 	%p23, %r443, %r25;
	selp.b32 	%r444, 0, %r25, %p23;
	sub.s32 	%r168, %r26, %r444;
	add.s32 	%r445, %r22, 10;
	setp.lt.u32 	%p24, %r445, %r25;
	selp.b32 	%r446, 0, %r25, %p24;
	sub.s32 	%r169, %r26, %r446;
	add.s32 	%r447, %r22, 11;
	setp.lt.u32 	%p25, %r447, %r25;
	selp.b32 	%r448, 0, %r25, %p25;
	sub.s32 	%r170, %r26, %r448;
	add.s32 	%r449, %r22, 12;
	setp.lt.u32 	%p26, %r449, %r25;
	selp.b32 	%r450, 0, %r25, %p26;
	sub.s32 	%r171, %r26, %r450;
	add.s32 	%r451, %r22, 13;
	setp.lt.u32 	%p27, %r451, %r25;
	selp.b32 	%r452, 0, %r25, %p27;
	sub.s32 	%r172, %r26, %r452;
	add.s32 	%r453, %r22, 14;
	setp.lt.u32 	%p28, %r453, %r25;
	selp.b32 	%r454, 0, %r25, %p28;
	sub.s32 	%r173, %r26, %r454;
	add.s32 	%r455, %r22, 15;
	setp.lt.u32 	%p29, %r455, %r25;
	selp.b32 	%r456, 0, %r25, %p29;
	sub.s32 	%r174, %r26, %r456;
	mov.b32 	%r1076, 0;
	shl.b32 	%r536, %r160, 2;
	shl.b32 	%r539, %r161, 2;
	shl.b32 	%r542, %r162, 2;
	shl.b32 	%r545, %r163, 2;
	shl.b32 	%r548, %r164, 2;
	shl.b32 	%r551, %r165, 2;
	shl.b32 	%r554, %r166, 2;
	shl.b32 	%r557, %r167, 2;
	shl.b32 	%r560, %r168, 2;
	shl.b32 	%r563, %r169, 2;
	shl.b32 	%r566, %r170, 2;
	shl.b32 	%r569, %r171, 2;
	shl.b32 	%r572, %r172, 2;
	shl.b32 	%r575, %r173, 2;
	shl.b32 	%r578, %r174, 2;
	shl.b32 	%r533, %r159, 2;
$L__BB20_86:
	setp.eq.s32 	%p30, %r382, 0;
	add.s32 	%r300, %r1076, %r15;
	mul.lo.s32 	%r301, %r300, %r382;
	add.s32 	%r302, %r301, %r23;
	@%p30 bra 	$L__BB20_88;
	add.s32 	%r457, %r26, %r301;
	shl.b32 	%r458, %r457, 2;
	mov.u32 	%r459, _ZZ9cuda_gemmIiLi256ELi1ELi1ELi16ELi64ELi64ELi32ELi0ELi0EEviiiPT_S1_S1_iiE3Ash;
	add.s32 	%r460, %r459, %r458;
	ld.shared.u32 	%r1077, [%r460];
$L__BB20_88:
	setp.lt.u32 	%p31, %r382, 2;
	@%p31 bra 	$L__BB20_90;
	add.s32 	%r461, %r302, %r149;
	shl.b32 	%r462, %r461, 2;
	mov.u32 	%r463, _ZZ9cuda_gemmIiLi256ELi1ELi1ELi16ELi64ELi64ELi32ELi0ELi0EEviiiPT_S1_S1_iiE3Ash;
	add.s32 	%r464, %r463, %r462;
	ld.shared.u32 	%r1078, [%r464];
$L__BB20_90:
	setp.lt.u32 	%p32, %r382, 3;
	@%p32 bra 	$L__BB20_92;
	add.s32 	%r465, %r302, %r150;
	shl.b32 	%r466, %r465, 2;
	mov.u32 	%r467, _ZZ9cuda_gemmIiLi256ELi1ELi1ELi16ELi64ELi64ELi32ELi0ELi0EEviiiPT_S1_S1_iiE3Ash;
	add.s32 	%r468, %r467, %r466;
	ld.shared.u32 	%r1079, [%r468];
$L__BB20_92:
	setp.lt.u32 	%p33, %r382, 4;
	@%p33 bra 	$L__BB20_94;
	add.s32 	%r469, %r302, %r151;
	shl.b32 	%r470, %r469, 2;
	mov.u32 	%r471, _ZZ9cuda_gemmIiLi256ELi1ELi1ELi16ELi64ELi64ELi32ELi0ELi0EEviiiPT_S1_S1_iiE3Ash;
	add.s32 	%r472, %r471, %r470;
	ld.shared.u32 	%r1080, [%r472];
$L__BB20_94:
	setp.lt.u32 	%p34, %r382, 5;
	@%p34 bra 	$L__BB20_96;
	add.s32 	%r473, %r302, %r152;
	shl.b32 	%r474, %r473, 2;
	mov.u32 	%r475, _ZZ9cuda_gemmIiLi256ELi1ELi1ELi16ELi64ELi64ELi32ELi0ELi0EEviiiPT_S1_S1_iiE3Ash;
	add.s32 	%r476, %r475, %r474;
	ld.shared.u32 	%r1081, [%r476];
$L__BB20_96:
	setp.lt.u32 	%p35, %r382, 6;
	@%p35 bra 	$L__BB20_98;
	add.s32 	%r477, %r302, %r153;
	shl.b32 	%r478, %r477, 2;
	mov.u32 	%r479, _ZZ9cuda_gemmIiLi256ELi1ELi1ELi16ELi64ELi64ELi32ELi0ELi0EEviiiPT_S1_S1_iiE3Ash;
	add.s32 	%r480, %r479, %r478;
	ld.shared.u32 	%r1082, [%r480];
$L__BB20_98:
	setp.lt.u32 	%p36, %r382, 7;
	@%p36 bra 	$L__BB20_100;
	add.s32 	%r481, %r302, %r154;
	shl.b32 	%r482, %r481, 2;
	mov.u32 	%r483, _ZZ9cuda_gemmIiLi256ELi1ELi1ELi16ELi64ELi64ELi32ELi0ELi0EEviiiPT_S1_S1_iiE3Ash;
	add.s32 	%r484, %r483, %r482;
	ld.shared.u32 	%r1083, [%r484];
$L__BB20_100:
	setp.lt.u32 	%p37, %r382, 8;
	@%p37 bra 	$L__BB20_102;
	add.s32 	%r485, %r302, %r155;
	shl.b32 	%r486, %r485, 2;
	mov.u32 	%r487, _ZZ9cuda_gemmIiLi256ELi1ELi1ELi16ELi64ELi64ELi32ELi0ELi0EEviiiPT_S1_S1_iiE3Ash;
	add.s32 	%r488, %r487, %r486;
	ld.shared.u32 	%r1084, [%r488];
$L__BB20_102:
	setp.lt.u32 	%p38, %r382, 9;
	@%p38 bra 	$L__BB20_104;
	add.s32 	%r489, %r302, %r156;
	shl.b32 	%r490, %r489, 2;
	mov.u32 	%r491, _ZZ9cuda_gemmIiLi256ELi1ELi1ELi16ELi64ELi64ELi32ELi0ELi0EEviiiPT_S1_S1_iiE3Ash;
	add.s32 	%r492, %r491, %r490;
	ld.shared.u32 	%r1085, [%r492];
$L__BB20_104:
	setp.lt.u32 	%p39, %r382, 10;
	@%p39 bra 	$L__BB20_106;
	add.s32 	%r493, %r302, %r157;
	shl.b32 	%r494, %r493, 2;
	mov.u32 	%r495, _ZZ9cuda_gemmIiLi256ELi1ELi1ELi16ELi64ELi64ELi32ELi0ELi0EEviiiPT_S1_S1_iiE3Ash;
	add.s32 	%r496, %r495, %r494;
	ld.shared.u32 	%r1086, [%r496];
$L__BB20_106:
	setp.lt.u32 	%p40, %r382, 11;
	@%p40 bra 	$L__BB20_108;
	add.s32 	%r497, %r15, 10;
	and.b32  	%r498, %r497, 15;
	add.s32 	%r499, %r302, %r498;
	shl.b32 	%r500, %r499, 2;
	mov.u32 	%r501, _ZZ9cuda_gemmIiLi256ELi1ELi1ELi16ELi64ELi64ELi32ELi0ELi0EEviiiPT_S1_S1_iiE3Ash;
	add.s32 	%r502, %r501, %r500;
	ld.shared.u32 	%r1087, [%r502];
$L__BB20_108:
	setp.lt.u32 	%p41, %r382, 12;
	@%p41 bra 	$L__BB20_110;
	add.s32 	%r503, %r302, %r158;
	shl.b32 	%r504, %r503, 2;
	mov.u32 	%r505, _ZZ9cuda_gemmIiLi256ELi1ELi1ELi16ELi64ELi64ELi32ELi0ELi0EEviiiPT_S1_S1_iiE3Ash;
	add.s32 	%r506, %r505, %r504;
	ld.shared.u32 	%r1088, [%r506];
$L__BB20_110:
	setp.lt.u32 	%p42, %r382, 13;
	@%p42 bra 	$L__BB20_112;
	add.s32 	%r507, %r15, 12;
	and.b32  	%r508, %r507, 15;
	add.s32 	%r509, %r302, %r508;
	shl.b32 	%r510, %r509, 2;
	mov.u32 	%r511, _ZZ9cuda_gemmIiLi256ELi1ELi1ELi16ELi64ELi64ELi32ELi0ELi0EEviiiPT_S1_S1_iiE3Ash;
	add.s32 	%r512, %r511, %r510;
	ld.shared.u32 	%r1089, [%r512];
$L__BB20_112:
	setp.lt.u32 	%p43, %r382, 14;
	@%p43 bra 	$L__BB20_114;
	add.s32 	%r513, %r15, 13;
	and.b32  	%r514, %r513, 15;
	add.s32 	%r515, %r302, %r514;
	shl.b32 	%r516, %r515, 2;
	mov.u32 	%r517, _ZZ9cuda_gemmIiLi256ELi1ELi1ELi16ELi64ELi64ELi32ELi0ELi0EEviiiPT_S1_S1_iiE3Ash;
	add.s32 	%r518, %r517, %r516;
	ld.shared.u32 	%r1090, [%r518];
$L__BB20_114:
	setp.lt.u32 	%p44, %r382, 15;
	@%p44 bra 	$L__BB20_116;
	add.s32 	%r519, %r15, 14;
	and.b32  	%r520, %r519, 15;
	add.s32 	%r521, %r302, %r520;
	shl.b32 	%r522, %r521, 2;
	mov.u32 	%r523, _ZZ9cuda_gemmIiLi256ELi1ELi1ELi16ELi64ELi64ELi32ELi0ELi0EEviiiPT_S1_S1_iiE3Ash;
	add.s32 	%r524, %r523, %r522;
	ld.shared.u32 	%r1091, [%r524];
$L__BB20_116:
	setp.lt.u32 	%p45, %r382, 16;
	@%p45 bra 	$L__BB20_118;
	add.s32 	%r525, %r15, -1;
	and.b32  	%r526, %r525, 15;
	add.s32 	%r527, %r302, %r526;
	shl.b32 	%r528, %r527, 2;
	mov.u32 	%r529, _ZZ9cuda_gemmIiLi256ELi1ELi1ELi16ELi64ELi64ELi32ELi0ELi0EEviiiPT_S1_S1_iiE3Ash;
	add.s32 	%r530, %r529, %r528;
	ld.shared.u32 	%r1092, [%r530];
$L__BB20_118:
	setp.ge.s32 	%p46, %r16, %r24;
	@%p46 bra 	$L__BB20_153;
	mov.u32 	%r1093, %r16;
$L__BB20_120:
	mov.u32 	%r532, _ZZ9cuda_gemmIiLi256ELi1ELi1ELi16ELi64ELi64ELi32ELi0ELi0EEviiiPT_S1_S1_iiE11kron_fac_sh;
	mad.lo.s32 	%r336, %r1093, 260, %r532;
	mov.b32 	%r1095, 0;
	@%p30 bra 	$L__BB20_122;
	add.s32 	%r534, %r336, %r533;
	ld.shared.u32 	%r535, [%r534];
	mul.lo.s32 	%r1095, %r535, %r1077;
$L__BB20_122:
	@%p31 bra 	$L__BB20_124;
	add.s32 	%r537, %r336, %r536;
	ld.shared.u32 	%r538, [%r537+4];
	mad.lo.s32 	%r1095, %r538, %r1078, %r1095;
$L__BB20_124:
	@%p32 bra 	$L__BB20_126;
	add.s32 	%r540, %r336, %r539;
	ld.shared.u32 	%r541, [%r540+8];
	mad.lo.s32 	%r1095, %r541, %r1079, %r1095;
$L__BB20_126:
	@%p33 bra 	$L__BB20_128;
	add.s32 	%r543, %r336, %r542;
	ld.shared.u32 	%r544, [%r543+12];
	mad.lo.s32 	%r1095, %r544, %r1080, %r1095;
$L__BB20_128:
	@%p34 bra 	$L__BB20_130;
	add.s32 	%r546, %r336, %r545;
	ld.shared.u32 	%r547, [%r546+16];
	mad.lo.s32 	%r1095, %r547, %r1081, %r1095;
$L__BB20_130:
	@%p35 bra 	$L__BB20_132;
	add.s32 	%r549, %r336, %r548;
	ld.shared.u32 	%r550, [%r549+20];
	mad.lo.s32 	%r1095, %r550, %r1082, %r1095;
$L__BB20_132:
	setp.lt.u32 	%p53, %r382, 7;
	@%p53 bra 	$L__BB20_134;
	add.s32 	%r552, %r336, %r551;
	ld.shared.u32 	%r553, [%r552+24];
	mad.lo.s32 	%r1095, %r553, %r1083, %r1095;
$L__BB20_134:
	setp.lt.u32 	%p54, %r382, 8;
	@%p54 bra 	$L__BB20_136;
	add.s32 	%r555, %r336, %r554;
	ld.shared.u32 	%r556, [%r555+28];
	mad.lo.s32 	%r1095, %r556, %r1084, %r1095;
$L__BB20_136:
	setp.lt.u32 	%p55, %r382, 9;
	@%p55 bra 	$L__BB20_138;
	add.s32 	%r558, %r336, %r557;
	ld.shared.u32 	%r559, [%r558+32];
	mad.lo.s32 	%r1095, %r559, %r1085, %r1095;
$L__BB20_138:
	setp.lt.u32 	%p56, %r382, 10;
	@%p56 bra 	$L__BB20_140;
	add.s32 	%r561, %r336, %r560;
	ld.shared.u32 	%r562, [%r561+36];
	mad.lo.s32 	%r1095, %r562, %r1086, %r1095;
$L__BB20_140:
	setp.lt.u32 	%p57, %r382, 11;
	@%p57 bra 	$L__BB20_142;
	add.s32 	%r564, %r336, %r563;
	ld.shared.u32 	%r565, [%r564+40];
	mad.lo.s32 	%r1095, %r565, %r1087, %r1095;
$L__BB20_142:
	setp.lt.u32 	%p58, %r382, 12;
	@%p58 bra 	$L__BB20_144;
	add.s32 	%r567, %r336, %r566;
	ld.shared.u32 	%r568, [%r567+44];
	mad.lo.s32 	%r1095, %r568, %r1088, %r1095;
$L__BB20_144:
	setp.lt.u32 	%p59, %r382, 13;
	@%p59 bra 	$L__BB20_146;
	add.s32 	%r570, %r336, %r569;
	ld.shared.u32 	%r571, [%r570+48];
	mad.lo.s32 	%r1095, %r571, %r1089, %r1095;
$L__BB20_146:
	setp.lt.u32 	%p60, %r382, 14;
	@%p60 bra 	$L__BB20_148;
	add.s32 	%r573, %r336, %r572;
	ld.shared.u32 	%r574, [%r573+52];
	mad.lo.s32 	%r1095, %r574, %r1090, %r1095;
$L__BB20_148:
	setp.lt.u32 	%p61, %r382, 15;
	@%p61 bra 	$L__BB20_150;
	add.s32 	%r576, %r336, %r575;
	ld.shared.u32 	%r577, [%r576+56];
	mad.lo.s32 	%r1095, %r577, %r1091, %r1095;
$L__BB20_150:
	setp.lt.u32 	%p62, %r382, 16;
	@%p62 bra 	$L__BB20_152;
	add.s32 	%r579, %r336, %r578;
	ld.shared.u32 	%r580, [%r579+60];
	mad.lo.s32 	%r1095, %r580, %r1092, %r1095;
$L__BB20_152:
	mad.lo.s32 	%r581, %r1093, %r13, %r300;
	shl.b32 	%r582, %r581, 2;
	mov.u32 	%r583, _ZZ9cuda_gemmIiLi256ELi1ELi1ELi16ELi64ELi64ELi32ELi0ELi0EEviiiPT_S1_S1_iiE3Csh;
	add.s32 	%r584, %r583, %r582;
	st.shared.u32 	[%r584], %r1095;
	add.s32 	%r1093, %r1093, %r18;
	setp.lt.s32 	%p63, %r1093, %r24;
	@%p63 bra 	$L__BB20_120;
$L__BB20_153:
	add.s32 	%r1076, %r1076, %r14;
	setp.lt.s32 	%p64, %r1076, %r13;
	@%p64 bra 	$L__BB20_86;
$L__BB20_154:
	setp.gt.u32 	%p169, %r1111, 7;
	bar.sync 	0;
	@%p169 bra 	$L__BB20_157;
	ld.param.u64 	%rd13, [_Z9cuda_gemmIiLi256ELi1ELi1ELi16ELi64ELi64ELi32ELi0ELi0EEviiiPT_S1_S1_ii_param_5];
	ld.param.u32 	%r952, [_Z9cuda_gemmIiLi256ELi1ELi1ELi16ELi64ELi64ELi32ELi0ELi0EEviiiPT_S1_S1_ii_param_1];
	div.s32 	%r371, %r380, %r382;
	mad.lo.s32 	%r943, %r13, %r953, %r27;
	mad.lo.s32 	%r372, %r19, %r952, %r943;
	shl.b32 	%r944, %r1111, 2;
	mov.u32 	%r945, _ZZ9cuda_gemmIiLi256ELi1ELi1ELi16ELi64ELi64ELi32ELi0ELi0EEviiiPT_S1_S1_iiE3Csh;
	add.s32 	%r1110, %r945, %r944;
	shl.b32 	%r374, %r17, 2;
	cvta.to.global.u64 	%rd3, %rd13;
$L__BB20_156:
	div.s32 	%r946, %r1111, %r13;
	mul.lo.s32 	%r947, %r946, %r13;
	sub.s32 	%r948, %r1111, %r947;
	mad.lo.s32 	%r949, %r371, %r946, %r372;
	add.s32 	%r950, %r949, %r948;
	ld.shared.u32 	%r951, [%r1110];
	mul.wide.s32 	%rd11, %r950, 4;
	add.s64 	%rd12, %rd3, %rd11;
	st.global.u32 	[%rd12], %r951;
	add.s32 	%r1111, %r1111, %r17;
	add.s32 	%r1110, %r1110, %r374;
	setp.lt.u32 	%p170, %r1111, 8;
	@%p170 bra 	$L__BB20_156;
$L__BB20_157:
	ret;
$L__BB20_158:
	add.s32 	%r587, %r22, 1;
	setp.lt.u32 	%p65, %r587, %r25;
	selp.b32 	%r588, 0, %r25, %p65;
	sub.s32 	%r175, %r26, %r588;
	add.s32 	%r589, %r22, 2;
	setp.lt.u32 	%p66, %r589, %r25;
	selp.b32 	%r590, 0, %r25, %p66;
	sub.s32 	%r176, %r26, %r590;
	add.s32 	%r591, %r22, 3;
	setp.lt.u32 	%p67, %r591, %r25;
	selp.b32 	%r592, 0, %r25, %p67;
	sub.s32 	%r177, %r26, %r592;
	add.s32 	%r593, %r22, 4;
	setp.lt.u32 	%p68, %r593, %r25;
	selp.b32 	%r594, 0, %r25, %p68;
	sub.s32 	%r178, %r26, %r594;
	add.s32 	%r595, %r22, 5;
	setp.lt.u32 	%p69, %r595, %r25;
	selp.b32 	%r596, 0, %r25, %p69;
	sub.s32 	%r179, %r26, %r596;
	add.s32 	%r597, %r22, 6;
	setp.lt.u32 	%p70, %r597, %r25;
	selp.b32 	%r598, 0, %r25, %p70;
	sub.s32 	%r180, %r26, %r598;
	add.s32 	%r599, %r22, 7;
	setp.lt.u32 	%p71, %r599, %r25;
	selp.b32 	%r600, 0, %r25, %p71;
	sub.s32 	%r181, %r26, %r600;
	add.s32 	%r601, %r22, 8;
	setp.lt.u32 	%p72, %r601, %r25;
	selp.b32 	%r602, 0, %r25, %p72;
	sub.s32 	%r182, %r26, %r602;
	add.s32 	%r603, %r22, 9;
	setp.lt.u32 	%p73, %r603, %r25;
	selp.b32 	%r604, 0, %r25, %p73;
	sub.s32 	%r183, %r26, %r604;
	add.s32 	%r605, %r22, 10;
	setp.lt.u32 	%p74, %r605, %r25;
	selp.b32 	%r606, 0, %r25, %p74;
	sub.s32 	%r184, %r26, %r606;
	add.s32 	%r607, %r22, 11;
	setp.lt.u32 	%p75, %r607, %r25;
	selp.b32 	%r608, 0, %r25, %p75;
	sub.s32 	%r185, %r26, %r608;
	add.s32 	%r609, %r22, 12;
	setp.lt.u32 	%p76, %r609, %r25;
	selp.b32 	%r610, 0, %r25, %p76;
	sub.s32 	%r186, %r26, %r610;
	add.s32 	%r611, %r22, 13;
	setp.lt.u32 	%p77, %r611, %r25;
	selp.b32 	%r612, 0, %r25, %p77;
	sub.s32 	%r187, %r26, %r612;
	add.s32 	%r613, %r22, 14;
	setp.lt.u32 	%p78, %r613, %r25;
	selp.b32 	%r614, 0, %r25, %p78;
	sub.s32 	%r188, %r26, %r614;
	add.s32 	%r615, %r22, 15;
	setp.lt.u32 	%p79, %r615, %r25;
	selp.b32 	%r616, 0, %r25, %p79;
	sub.s32 	%r189, %r26, %r616;
	shl.b32 	%r617, %r4, 8;
	sub.s32 	%r190, 8223, %r617;
	mov.b32 	%r1024, 0;
	shl.b32 	%r717, %r175, 2;
	shl.b32 	%r720, %r176, 2;
	shl.b32 	%r723, %r177, 2;
	shl.b32 	%r726, %r178, 2;
	shl.b32 	%r729, %r179, 2;
	shl.b32 	%r732, %r180, 2;
	shl.b32 	%r735, %r181, 2;
	shl.b32 	%r738, %r182, 2;
	shl.b32 	%r741, %r183, 2;
	shl.b32 	%r744, %r184, 2;
	shl.b32 	%r747, %r185, 2;
	shl.b32 	%r750, %r186, 2;
	shl.b32 	%r753, %r187, 2;
	shl.b32 	%r756, %r188, 2;
	shl.b32 	%r759, %r189, 2;
$L__BB20_159:
	setp.lt.s32 	%p80, %r382, 1;
	add.s32 	%r208, %r1024, %r15;
	mul.lo.s32 	%r209, %r208, %r382;
	add.s32 	%r210, %r209, %r23;
	@%p80 bra 	$L__BB20_161;
	add.s32 	%r618, %r26, %r209;
	shl.b32 	%r619, %r618, 2;
	mov.u32 	%r620, _ZZ9cuda_gemmIiLi256ELi1ELi1ELi16ELi64ELi64ELi32ELi0ELi0EEviiiPT_S1_S1_iiE3Ash;
	add.s32 	%r621, %r620, %r619;
	ld.shared.u32 	%r1025, [%r621];
$L__BB20_161:
	setp.lt.s32 	%p81, %r382, 2;
	@%p81 bra 	$L__BB20_163;
	add.s32 	%r622, %r15, 1;
	and.b32  	%r623, %r622, 15;
	add.s32 	%r624, %r210, %r623;
	shl.b32 	%r625, %r624, 2;
	mov.u32 	%r626, _ZZ9cuda_gemmIiLi256ELi1ELi1ELi16ELi64ELi64ELi32ELi0ELi0EEviiiPT_S1_S1_iiE3Ash;
	add.s32 	%r627, %r626, %r625;
	ld.shared.u32 	%r1026, [%r627];
$L__BB20_163:
	setp.lt.s32 	%p82, %r382, 3;
	@%p82 bra 	$L__BB20_165;
	add.s32 	%r628, %r15, 2;
	and.b32  	%r629, %r628, 15;
	add.s32 	%r630, %r210, %r629;
	shl.b32 	%r631, %r630, 2;
	mov.u32 	%r632, _ZZ9cuda_gemmIiLi256ELi1ELi1ELi16ELi64ELi64ELi32ELi0ELi0EEviiiPT_S1_S1_iiE3Ash;
	add.s32 	%r633, %r632, %r631;
	ld.shared.u32 	%r1027, [%r633];
$L__BB20_165:
	setp.lt.s32 	%p83, %r382, 4;
	@%p83 bra 	$L__BB20_167;
	add.s32 	%r634, %r15, 3;
	and.b32  	%r635, %r634, 15;
	add.s32 	%r636, %r210, %r635;
	shl.b32 	%r637, %r636, 2;
	mov.u32 	%r638, _ZZ9cuda_gemmIiLi256ELi1ELi1ELi16ELi64ELi64ELi32ELi0ELi0EEviiiPT_S1_S1_iiE3Ash;
	add.s32 	%r639, %r638, %r637;
	ld.shared.u32 	%r1028, [%r639];
$L__BB20_167:
	setp.lt.s32 	%p84, %r382, 5;
	@%p84 bra 	$L__BB20_169;
	add.s32 	%r640, %r15, 4;
	and.b32  	%r641, %r640, 15;
	add.s32 	%r642, %r210, %r641;
	shl.b32 	%r643, %r642, 2;
	mov.u32 	%r644, _ZZ9cuda_gemmIiLi256ELi1ELi1ELi16ELi64ELi64ELi32ELi0ELi0EEviiiPT_S1_S1_iiE3Ash;
	add.s32 	%r645, %r644, %r643;
	ld.shared.u32 	%r1029, [%r645];
$L__BB20_169:
	setp.lt.s32 	%p85, %r382, 6;
	@%p85 bra 	$L__BB20_171;
	add.s32 	%r646, %r15, 5;
	and.b32  	%r647, %r646, 15;
	add.s32 	%r648, %r210, %r647;
	shl.b32 	%r649, %r648, 2;
	mov.u32 	%r650, _ZZ9cuda_gemmIiLi256ELi1ELi1ELi16ELi64ELi64ELi32ELi0ELi0EEviiiPT_S1_S1_iiE3Ash;
	add.s32 	%r651, %r650, %r649;
	ld.shared.u32 	%r1030, [%r651];
$L__BB20_171:
	setp.lt.s32 	%p86, %r382, 7;
	@%p86 bra 	$L__BB20_173;
	add.s32 	%r652, %r15, 6;
	and.b32  	%r653, %r652, 15;
	add.s32 	%r654, %r210, %r653;
	shl.b32 	%r655, %r654, 2;
	mov.u32 	%r656, _ZZ9cuda_gemmIiLi256ELi1ELi1ELi16ELi64ELi64ELi32ELi0ELi0EEviiiPT_S1_S1_iiE3Ash;
	add.s32 	%r657, %r656, %r655;
	ld.shared.u32 	%r1031, [%r657];
$L__BB20_173:
	setp.lt.s32 	%p87, %r382, 8;
	@%p87 bra 	$L__BB20_175;
	add.s32 	%r658, %r15, 7;
	and.b32  	%r659, %r658, 15;
	add.s32 	%r660, %r210, %r659;
	shl.b32 	%r661, %r660, 2;
	mov.u32 	%r662, _ZZ9cuda_gemmIiLi256ELi1ELi1ELi16ELi64ELi64ELi32ELi0ELi0EEviiiPT_S1_S1_iiE3Ash;
	add.s32 	%r663, %r662, %r661;
	ld.shared.u32 	%r1032, [%r663];
$L__BB20_175:
	setp.lt.s32 	%p88, %r382, 9;
	@%p88 bra 	$L__BB20_177;
	and.b32  	%r664, %r15, 15;
	xor.b32  	%r665, %r664, 8;
	add.s32 	%r666, %r210, %r665;
	shl.b32 	%r667, %r666, 2;
	mov.u32 	%r668, _ZZ9cuda_gemmIiLi256ELi1ELi1ELi16ELi64ELi64ELi32ELi0ELi0EEviiiPT_S1_S1_iiE3Ash;
	add.s32 	%r669, %r668, %r667;
	ld.shared.u32 	%r1033, [%r669];
$L__BB20_177:
	setp.lt.s32 	%p89, %r382, 10;
	@%p89 bra 	$L__BB20_179;
	add.s32 	%r670, %r15, 9;
	and.b32  	%r671, %r670, 15;
	add.s32 	%r672, %r210, %r671;
	shl.b32 	%r673, %r672, 2;
	mov.u32 	%r674, _ZZ9cuda_gemmIiLi256ELi1ELi1ELi16ELi64ELi64ELi32ELi0ELi0EEviiiPT_S1_S1_iiE3Ash;
	add.s32 	%r675, %r674, %r673;
	ld.shared.u32 	%r1034, [%r675];
$L__BB20_179:
	setp.lt.s32 	%p90, %r382, 11;
	@%p90 bra 	$L__BB20_181;
	add.s32 	%r676, %r15, 10;
	and.b32  	%r677, %r676, 15;
	add.s32 	%r678, %r210, %r677;
	shl.b32 	%r679, %r678, 2;
	mov.u32 	%r680, _ZZ9cuda_gemmIiLi256ELi1ELi1ELi16ELi64ELi64ELi32ELi0ELi0EEviiiPT_S1_S1_iiE3Ash;
	add.s32 	%r681, %r680, %r679;
	ld.shared.u32 	%r1035, [%r681];
$L__BB20_181:
	setp.lt.s32 	%p91, %r382, 12;
	@%p91 bra 	$L__BB20_183;
	add.s32 	%r682, %r15, 11;
	and.b32  	%r683, %r682, 15;
	add.s32 	%r684, %r210, %r683;
	shl.b32 	%r685, %r684, 2;
	mov.u32 	%r686, _ZZ9cuda_gemmIiLi256ELi1ELi1ELi16ELi64ELi64ELi32ELi0ELi0EEviiiPT_S1_S1_iiE3Ash;
	add.s32 	%r687, %r686, %r685;
	ld.shared.u32 	%r1036, [%r687];
$L__BB20_183:
	setp.lt.s32 	%p92, %r382, 13;
	@%p92 bra 	$L__BB20_185;
	add.s32 	%r688, %r15, 12;
	and.b32  	%r689, %r688, 15;
	add.s32 	%r690, %r210, %r689;
	shl.b32 	%r691, %r690, 2;
	mov.u32 	%r692, _ZZ9cuda_gemmIiLi256ELi1ELi1ELi16ELi64ELi64ELi32ELi0ELi0EEviiiPT_S1_S1_iiE3Ash;
	add.s32 	%r693, %r692, %r691;
	ld.shared.u32 	%r1037, [%r693];
$L__BB20_185:
	setp.lt.s32 	%p93, %r382, 14;
	@%p93 bra 	$L__BB20_187;
	add.s32 	%r694, %r15, 13;
	and.b32  	%r695, %r694, 15;
	add.s32 	%r696, %r210, %r695;
	shl.b32 	%r697, %r696, 2;
	mov.u32 	%r698, _ZZ9cuda_gemmIiLi256ELi1ELi1ELi16ELi64ELi64ELi32ELi0ELi0EEviiiPT_S1_S1_iiE3Ash;
	add.s32 	%r699, %r698, %r697;
	ld.shared.u32 	%r1038, [%r699];
$L__BB20_187:
	setp.lt.s32 	%p94, %r382, 15;
	@%p94 bra 	$L__BB20_189;
	add.s32 	%r700, %r15, 14;
	and.b32  	%r701, %r700, 15;
	add.s32 	%r702, %r210, %r701;
	shl.b32 	%r703, %r702, 2;
	mov.u32 	%r704, _ZZ9cuda_gemmIiLi256ELi1ELi1ELi16ELi64ELi64ELi32ELi0ELi0EEviiiPT_S1_S1_iiE3Ash;
	add.s32 	%r705, %r704, %r703;
	ld.shared.u32 	%r1039, [%r705];
$L__BB20_189:
	setp.lt.s32 	%p95, %r382, 16;
	@%p95 bra 	$L__BB20_191;
	add.s32 	%r706, %r15, -1;
	and.b32  	%r707, %r706, 15;
	add.s32 	%r708, %r210, %r707;
	shl.b32 	%r709, %r708, 2;
	mov.u32 	%r710, _ZZ9cuda_gemmIiLi256ELi1ELi1ELi16ELi64ELi64ELi32ELi0ELi0EEviiiPT_S1_S1_iiE3Ash;
	add.s32 	%r711, %r710, %r709;
	ld.shared.u32 	%r1040, [%r711];
$L__BB20_191:
	setp.ge.s32 	%p96, %r16, %r24;
	mov.u32 	%r1041, %r16;
	@%p96 bra 	$L__BB20_192;
	bra.uni 	$L__BB20_193;
$L__BB20_192:
	add.s32 	%r1024, %r1024, %r14;
	setp.lt.s32 	%p117, %r1024, %r13;
	@%p117 bra 	$L__BB20_159;
	bra.uni 	$L__BB20_154;
$L__BB20_193:
	mov.u32 	%r713, _ZZ9cuda_gemmIiLi256ELi1ELi1ELi16ELi64ELi64ELi32ELi0ELi0EEviiiPT_S1_S1_iiE11kron_fac_sh;
	mad.lo.s32 	%r245, %r1041, 260, %r713;
	mov.b32 	%r1043, 0;
	@%p80 bra 	$L__BB20_195;
	shl.b32 	%r714, %r26, 2;
	add.s32 	%r715, %r245, %r714;
	ld.shared.u32 	%r716, [%r715];
	mul.lo.s32 	%r1043, %r716, %r1025;
$L__BB20_195:
	@%p81 bra 	$L__BB20_197;
	add.s32 	%r718, %r245, %r717;
	ld.shared.u32 	%r719, [%r718+4];
	mad.lo.s32 	%r1043, %r719, %r1026, %r1043;
$L__BB20_197:
	@%p82 bra 	$L__BB20_199;
	add.s32 	%r721, %r245, %r720;
	ld.shared.u32 	%r722, [%r721+8];
	mad.lo.s32 	%r1043, %r722, %r1027, %r1043;
$L__BB20_199:
	@%p83 bra 	$L__BB20_201;
	add.s32 	%r724, %r245, %r723;
	ld.shared.u32 	%r725, [%r724+12];
	mad.lo.s32 	%r1043, %r725, %r1028, %r1043;
$L__BB20_201:
	@%p84 bra 	$L__BB20_203;
	add.s32 	%r727, %r245, %r726;
	ld.shared.u32 	%r728, [%r727+16];
	mad.lo.s32 	%r1043, %r728, %r1029, %r1043;
$L__BB20_203:
	setp.lt.s32 	%p102, %r382, 6;
	@%p102 bra 	$L__BB20_205;
	add.s32 	%r730, %r245, %r729;
	ld.shared.u32 	%r731, [%r730+20];
	mad.lo.s32 	%r1043, %r731, %r1030, %r1043;
$L__BB20_205:
	setp.lt.s32 	%p103, %r382, 7;
	@%p103 bra 	$L__BB20_207;
	add.s32 	%r733, %r245, %r732;
	ld.shared.u32 	%r734, [%r733+24];
	mad.lo.s32 	%r1043, %r734, %r1031, %r1043;
$L__BB20_207:
	setp.lt.s32 	%p104, %r382, 8;
	@%p104 bra 	$L__BB20_209;
	add.s32 	%r736, %r245, %r735;
	ld.shared.u32 	%r737, [%r736+28];
	mad.lo.s32 	%r1043, %r737, %r1032, %r1043;
$L__BB20_209:
	setp.lt.s32 	%p105, %r382, 9;
	@%p105 bra 	$L__BB20_211;
	add.s32 	%r739, %r245, %r738;
	ld.shared.u32 	%r740, [%r739+32];
	mad.lo.s32 	%r1043, %r740, %r1033, %r1043;
$L__BB20_211:
	setp.lt.s32 	%p106, %r382, 10;
	@%p106 bra 	$L__BB20_213;
	add.s32 	%r742, %r245, %r741;
	ld.shared.u32 	%r743, [%r742+36];
	mad.lo.s32 	%r1043, %r743, %r1034, %r1043;
$L__BB20_213:
	setp.lt.s32 	%p107, %r382, 11;
	@%p107 bra 	$L__BB20_215;
	add.s32 	%r745, %r245, %r744;
	ld.shared.u32 	%r746, [%r745+40];
	mad.lo.s32 	%r1043, %r746, %r1035, %r1043;
$L__BB20_215:
	setp.lt.s32 	%p108, %r382, 12;
	@%p108 bra 	$L__BB20_217;
	add.s32 	%r748, %r245, %r747;
	ld.shared.u32 	%r749, [%r748+44];
	mad.lo.s32 	%r1043, %r749, %r1036, %r1043;
$L__BB20_217:
	setp.lt.s32 	%p109, %r382, 13;
	@%p109 bra 	$L__BB20_219;
	add.s32 	%r751, %r245, %r750;
	ld.shared.u32 	%r752, [%r751+48];
	mad.lo.s32 	%r1043, %r752, %r1037, %r1043;
$L__BB20_219:
	setp.lt.s32 	%p110, %r382, 14;
	@%p110 bra 	$L__BB20_221;
	add.s32 	%r754, %r245, %r753;
	ld.shared.u32 	%r755, [%r754+52];
	mad.lo.s32 	%r1043, %r755, %r1038, %r1043;
$L__BB20_221:
	setp.lt.s32 	%p111, %r382, 15;
	@%p111 bra 	$L__BB20_223;
	add.s32 	%r757, %r245, %r756;
	ld.shared.u32 	%r758, [%r757+56];
	mad.lo.s32 	%r1043, %r758, %r1039, %r1043;
$L__BB20_223:
	setp.lt.s32 	%p112, %r382, 16;
	@%p112 bra 	$L__BB20_225;
	add.s32 	%r760, %r245, %r759;
	ld.shared.u32 	%r761, [%r760+60];
	mad.lo.s32 	%r1043, %r761, %r1040, %r1043;
$L__BB20_225:
	mov.u32 	%r1057, %r3;
$L__BB20_226:
	shr.u32 	%r279, %r1057, 1;
	shfl.sync.down.b32	%r762|%p113, %r1043, %r279, %r190, -1;
	add.s32 	%r1043, %r762, %r1043;
	setp.gt.u32 	%p114, %r1057, 3;
	mov.u32 	%r1057, %r279;
	@%p114 bra 	$L__BB20_226;
	rem.u32 	%r763, %r2, %r4;
	setp.eq.s32 	%p115, %r763, 0;
	@%p115 bra 	$L__BB20_228;
	bra.uni 	$L__BB20_229;
$L__BB20_228:
	mad.lo.s32 	%r764, %r1041, %r13, %r208;
	shl.b32 	%r765, %r764, 2;
	mov.u32 	%r766, _ZZ9cuda_gemmIiLi256ELi1ELi1ELi16ELi64ELi64ELi32ELi0ELi0EEviiiPT_S1_S1_iiE3Csh;
	add.s32 	%r767, %r766, %r765;
	st.shared.u32 	[%r767], %r1043;
$L__BB20_229:
	add.s32 	%r1041, %r1041, %r18;
	setp.lt.s32 	%p116, %r1041, %r24;
	@%p116 bra 	$L__BB20_193;
	bra.uni 	$L__BB20_192;

}
	// .globl	_Z9cuda_gemmIiLi256ELi1ELi1ELi16ELi64ELi64ELi32ELi0ELi1EEviiiPT_S1_S1_ii
.visible .entry _Z9cuda_gemmIiLi256ELi1ELi1ELi16ELi64ELi64ELi32ELi0ELi1EEviiiPT_S1_S1_ii(
	.param .u32 _Z9cuda_gemmIiLi256ELi1ELi1ELi16ELi64ELi64ELi32ELi0ELi1EEviiiPT_S1_S1_ii_param_0,
	.param .u32 _Z9cuda_gemmIiLi256ELi1ELi1ELi16ELi64ELi64ELi32ELi0ELi1EEviiiPT_S1_S1_ii_param_1,
	.param .u32 _Z9cuda_gemmIiLi256ELi1ELi1ELi16ELi64ELi64ELi32ELi0ELi1EEviiiPT_S1_S1_ii_param_2,
	.param .u64 .ptr .align 1 _Z9cuda_gemmIiLi256ELi1ELi1ELi16ELi64ELi64ELi32ELi0ELi1EEviiiPT_S1_S1_ii_param_3,
	.param .u64 .ptr .align 1 _Z9cuda_gemmIiLi256ELi1ELi1ELi16ELi64ELi64ELi32ELi0ELi1EEviiiPT_S1_S1_ii_param_4,
	.param .u64 .ptr .align 1 _Z9cuda_gemmIiLi256ELi1ELi1ELi16ELi64ELi64ELi32ELi0ELi1EEviiiPT_S1_S1_ii_param_5,
	.param .u32 _Z9cuda_gemmIiLi256ELi1ELi1ELi16ELi64ELi64ELi32ELi0ELi1EEviiiPT_S1_S1_ii_param_6,
	.param .u32 _Z9cuda_gemmIiLi256ELi1ELi1ELi16ELi64ELi64ELi32ELi0ELi1EEviiiPT_S1_S1_ii_param_7
)
.maxntid 256
{
	.reg .pred 	%p<9>;
	.reg .b16 	%rs<8>;
	.reg .b32 	%r<90>;
	.reg .b64 	%rd<17>;
	// demoted variable
	.shared .align 128 .b8 _ZZ9cuda_gemmIiLi256ELi1ELi1ELi16ELi64ELi64ELi32ELi0ELi1EEviiiPT_S1_S1_iiE11kron_fac_sh[8320];
	// demoted variable
	.shared .align 128 .b8 _ZZ9cuda_gemmIiLi256ELi1ELi1ELi16ELi64ELi64ELi32ELi0ELi1EEviiiPT_S1_S1_iiE3Ash[64];
	ld.param.u32 	%r34, [_Z9cuda_gemmIiLi256ELi1ELi1ELi16ELi64ELi64ELi32ELi0ELi1EEviiiPT_S1_S1_ii_param_2];
	ld.param.u64 	%rd3, [_Z9cuda_gemmIiLi256ELi1ELi1ELi16ELi64ELi64ELi32ELi0ELi1EEviiiPT_S1_S1_ii_param_3];
	ld.param.u64 	%rd4, [_Z9cuda_gemmIiLi256ELi1ELi1ELi16ELi64ELi64ELi32ELi0ELi1EEviiiPT_S1_S1_ii_param_4];
	cvta.to.global.u64 	%rd1, %rd4;
	and.b32  	%r35, %r34, -16;
	setp.eq.s32 	%p1, %r35, 1024;
	@%p1 bra 	$L__BB21_3;
	setp.ne.s32 	%p2, %r35, 512;
	@%p2 bra 	$L__BB21_4;
	mov.u32 	%r37, %ctaid.x;
	shr.u32 	%r82, %r37, 5;
	and.b32  	%r81, %r37, 31;
	bra.uni 	$L__BB21_5;
$L__BB21_3:
	mov.u32 	%r36, %ctaid.x;
	shr.u32 	%r82, %r36, 6;
	and.b32  	%r81, %r36, 63;
	bra.uni 	$L__BB21_5;
$L__BB21_4:
	mov.u32 	%r38, %ctaid.x;
	shr.s32 	%r39, %r34, 31;
	shr.u32 	%r40, %r39, 28;
	add.s32 	%r41, %r34, %r40;
	shr.s32 	%r42, %r41, 4;
	div.u32 	%r82, %r38, %r42;
	mul.lo.s32 	%r43, %r82, %r42;
	sub.s32 	%r81, %r38, %r43;
$L__BB21_5:
	mov.u32 	%r9, %ctaid.y;
	mov.u32 	%r44, %nctaid.y;
	setp.ge.u32 	%p3, %r9, %r44;
	@%p3 bra 	$L__BB21_15;
	mov.u32 	%r85, %tid.x;
	mov.u32 	%r11, %ntid.x;
	shr.u32 	%r88, %r85, 5;
	shl.b32 	%r45, %r82, 5;
	and.b32  	%r13, %r85, 31;
	or.b32  	%r14, %r45, %r13;
	shr.u32 	%r15, %r11, 5;
	setp.gt.u32 	%p4, %r85, 15;
	@%p4 bra 	$L__BB21_9;
	shl.b32 	%r46, %r81, 4;
	shl.b32 	%r47, %r85, 2;
	mov.u32 	%r48, _ZZ9cuda_gemmIiLi256ELi1ELi1ELi16ELi64ELi64ELi32ELi0ELi1EEviiiPT_S1_S1_iiE3Ash;
	add.s32 	%r84, %r48, %r47;
	shl.b32 	%r17, %r11, 2;
	mad.lo.s32 	%r49, %r9, %r34, %r85;
	add.s32 	%r83, %r49, %r46;
	cvta.to.global.u64 	%rd2, %rd3;
$L__BB21_8:
	mul.wide.s32 	%rd5, %r83, 4;
	add.s64 	%rd6, %rd2, %rd5;
	ld.global.u32 	%r50, [%rd6];
	st.shared.u32 	[%r84], %r50;
	add.s32 	%r85, %r85, %r11;
	add.s32 	%r84, %r84, %r17;
	add.s32 	%r83, %r83, %r11;
	setp.lt.u32 	%p5, %r85, 16;
	@%p5 bra 	$L__BB21_8;
$L__BB21_9:
	mov.u32 	%r51, _ZZ9cuda_gemmIiLi256ELi1ELi1ELi16ELi64ELi64ELi32ELi0ELi1EEviiiPT_S1_S1_iiE11kron_fac_sh;
	mad.lo.s32 	%r19, %r13, 260, %r51;
	add.s32 	%r52, %r88, %r15;
	cvt.u16.u32 	%rs2, %r52;
	xor.b16  	%rs3, %rs2, 63;
	and.b16  	%rs4, %rs3, 255;
	cvt.u16.u32 	%rs5, %r15;
	and.b16  	%rs6, %rs5, 255;
	div.u16 	%rs7, %rs4, %rs6;
	and.b16  	%rs1, %rs7, 3;
	setp.eq.s16 	%p6, %rs1, 2;
	@%p6 bra 	$L__BB21_12;
	cvt.u32.u16 	%r20, %rs1;
	mov.b32 	%r87, 0;
$L__BB21_11:
	.pragma "nounroll";
	shl.b32 	%r54, %r88, 6;
	add.s32 	%r55, %r54, %r14;
	mul.wide.s32 	%rd7, %r55, 4;
	add.s64 	%rd8, %rd1, %rd7;
	ld.global.u32 	%r56, [%rd8];
	shl.b32 	%r57, %r88, 2;
	add.s32 	%r58, %r19, %r57;
	st.shared.u32 	[%r58], %r56;
	add.s32 	%r88, %r88, %r15;
	add.s32 	%r87, %r87, 1;
	xor.b32  	%r59, %r87, %r20;
	setp.ne.s32 	%p7, %r59, 2;
	@%p7 bra 	$L__BB21_11;
$L__BB21_12:
	shl.b32 	%r69, %r15, 2;
$L__BB21_13:
	shl.b32 	%r60, %r88, 6;
	add.s32 	%r61, %r60, %r14;
	mul.wide.s32 	%rd9, %r61, 4;
	add.s64 	%rd10, %rd1, %rd9;
	ld.global.u32 	%r62, [%rd10];
	shl.b32 	%r63, %r88, 2;
	add.s32 	%r64, %r19, %r63;
	st.shared.u32 	[%r64], %r62;
	add.s32 	%r65, %r88, %r15;
	shl.b32 	%r66, %r65, 6;
	add.s32 	%r67, %r66, %r14;
	mul.wide.s32 	%rd11, %r67, 4;
	add.s64 	%rd12, %rd1, %rd11;
	ld.global.u32 	%r68, [%rd12];
	add.s32 	%r70, %r64, %r69;
	st.shared.u32 	[%r70], %r68;
	add.s32 	%r71, %r65, %r15;
	shl.b32 	%r72, %r71, 6;
	add.s32 	%r73, %r72, %r14;
	mul.wide.s32 	%rd13, %r73, 4;
	add.s64 	%rd14, %rd1, %rd13;
	ld.global.u32 	%r74, [%rd14];
	add.s32 	%r75, %r70, %r69;
	st.shared.u32 	[%r75], %r74;
	add.s32 	%r76, %r71, %r15;
	shl.b32 	%r77, %r76, 6;
	add.s32 	%r78, %r77, %r14;
	mul.wide.s32 	%rd15, %r78, 4;
	add.s64 	%rd16, %rd1, %rd15;
	ld.global.u32 	%r79, [%rd16];
	add.s32 	%r80, %r75, %r69;
	st.shared.u32 	[%r80], %r79;
	add.s32 	%r88, %r69, %r88;
	setp.lt.u32 	%p8, %r88, 64;
	@%p8 bra 	$L__BB21_13;
	bar.sync 	0;
	bar.sync 	0;
$L__BB21_15:
	ret;

}
	// .globl	_Z9cuda_gemmIiLi256ELi1ELi1ELi16ELi64ELi64ELi32ELi1ELi0EEviiiPT_S1_S1_ii
.visible .entry _Z9cuda_gemmIiLi256ELi1ELi1ELi16ELi64ELi64ELi32ELi1ELi0EEviiiPT_S1_S1_ii(
	.param .u32 _Z9cuda_gemmIiLi256ELi1ELi1ELi16ELi64ELi64ELi32ELi1ELi0EEviiiPT_S1_S1_ii_param_0,
	.param .u32 _Z9cuda_gemmIiLi256ELi1ELi1ELi16ELi64ELi64ELi32ELi1ELi0EEviiiPT_S1_S1_ii_param_1,
	.param .u32 _Z9cuda_gemmIiLi256ELi1ELi1ELi16ELi64ELi64ELi32ELi1ELi0EEviiiPT_S1_S1_ii_param_2,
	.param .u64 .ptr .align 1 _Z9cuda_gemmIiLi256ELi1ELi1ELi16ELi64ELi64ELi32ELi1ELi0EEviiiPT_S1_S1_ii_param_3,
	.param .u64 .ptr .align 1 _Z9cuda_gemmIiLi256ELi1ELi1ELi16ELi64ELi64ELi32ELi1ELi0EEviiiPT_S1_S1_ii_param_4,
	.param .u64 .ptr .align 1 _Z9cuda_gemmIiLi256ELi1ELi1ELi16ELi64ELi64ELi32ELi1ELi0EEviiiPT_S1_S1_ii_param_5,
	.param .u32 _Z9cuda_gemmIiLi256ELi1ELi1ELi16ELi64ELi64ELi32ELi1ELi0EEviiiPT_S1_S1_ii_param_6,
	.param .u32 _Z9cuda_gemmIiLi256ELi1ELi1ELi16ELi64ELi64ELi32ELi1ELi0EEviiiPT_S1_S1_ii_param_7
)
.maxntid 256
{
	.reg .pred 	%p<169>;
	.reg .b32 	%r<1086>;
	.reg .b64 	%rd<14>;
	// demoted variable
	.shared .align 128 .b8 _ZZ9cuda_gemmIiLi256ELi1ELi1ELi16ELi64ELi64ELi32ELi1ELi0EEviiiPT_S1_S1_iiE11kron_fac_sh[8320];
	// demoted variable
	.shared .align 128 .b8 _ZZ9cuda_gemmIiLi256ELi1ELi1ELi16ELi64ELi64ELi32ELi1ELi0EEviiiPT_S1_S1_iiE3Ash[64];
	// demoted variable
	.shared .align 128 .b8 _ZZ9cuda_gemmIiLi256ELi1ELi1ELi16ELi64ELi64ELi32ELi1ELi0EEviiiPT_S1_S1_iiE3Csh[32];
	ld.param.u64 	%rd4, [_Z9cuda_gemmIiLi256ELi1ELi1ELi16ELi64ELi64ELi32ELi1ELi0EEviiiPT_S1_S1_ii_param_3];
	ld.param.u64 	%rd5, [_Z9cuda_gemmIiLi256ELi1ELi1ELi16ELi64ELi64ELi32ELi1ELi0EEviiiPT_S1_S1_ii_param_4];
	ld.param.u32 	%r376, [_Z9cuda_gemmIiLi256ELi1ELi1ELi16ELi64ELi64ELi32ELi1ELi0EEviiiPT_S1_S1_ii_param_6];
	ld.param.u32 	%r377, [_Z9cuda_gemmIiLi256ELi1ELi1ELi16ELi64ELi64ELi32ELi1ELi0EEviiiPT_S1_S1_ii_param_7];
	mov.u32 	%r1085, %tid.x;
	and.b32  	%r2, %r1085, 31;
	setp.lt.s32 	%p1, %r377, 16;
	shr.u32 	%r3, %r377, 4;
	selp.b32 	%r4, 1, %r3, %p1;
	div.s32 	%r5, 16, %r377;
	mul.lo.s32 	%r378, %r5, %r4;
	min.s32 	%r6, %r378, 256;
	div.u32 	%r8, %r1085, %r6;
	mul.lo.s32 	%r379, %r8, %r6;
	sub.s32 	%r380, %r1085, %r379;
	div.u32 	%r7, %r380, %r4;
	mov.u32 	%r9, %ntid.x;
	div.u32 	%r10, %r9, %r6;
	mov.u32 	%r11, %ctaid.y;
	mov.u32 	%r381, %nctaid.y;
	setp.ge.u32 	%p2, %r11, %r381;
	@%p2 bra 	$L__BB22_152;
	mov.u32 	%r12, %ctaid.x;
	shr.u32 	%r930, %r1085, 5;
	shl.b32 	%r14, %r12, 5;
	and.b32  	%r15, %r7, 15;
	rem.u32 	%r382, %r1085, %r4;
	shl.b32 	%r16, %r382, 4;
	min.s32 	%r17, %r376, 32;
	min.u32 	%r18, %r377, 16;
	or.b32  	%r19, %r15, %r16;
	setp.gt.u32 	%p3, %r1085, 15;
	@%p3 bra 	$L__BB22_4;
	shl.b32 	%r20, %r11, 4;
	cvta.to.global.u64 	%rd1, %rd4;
	mov.u32 	%r928, %r1085;
$L__BB22_3:
	add.s32 	%r383, %r20, %r928;
	mul.wide.u32 	%rd7, %r383, 4;
	add.s64 	%rd8, %rd1, %rd7;
	ld.global.u32 	%r384, [%rd8];
	shl.b32 	%r385, %r928, 2;
	mov.u32 	%r386, _ZZ9cuda_gemmIiLi256ELi1ELi1ELi16ELi64ELi64ELi32ELi1ELi0EEviiiPT_S1_S1_iiE3Ash;
	add.s32 	%r387, %r386, %r385;
	st.shared.u32 	[%r387], %r384;
	add.s32 	%r928, %r928, %r9;
	setp.lt.u32 	%p4, %r928, 16;
	@%p4 bra 	$L__BB22_3;
$L__BB22_4:
	setp.gt.u32 	%p5, %r1085, 7;
	mov.u32 	%r929, %r1085;
	@%p5 bra 	$L__BB22_6;
$L__BB22_5:
	shl.b32 	%r388, %r929, 2;
	mov.u32 	%r389, _ZZ9cuda_gemmIiLi256ELi1ELi1ELi16ELi64ELi64ELi32ELi1ELi0EEviiiPT_S1_S1_iiE3Csh;
	add.s32 	%r390, %r389, %r388;
	mov.b32 	%r391, 0;
	st.shared.u32 	[%r390], %r391;
	add.s32 	%r929, %r929, %r9;
	setp.lt.u32 	%p6, %r929, 8;
	@%p6 bra 	$L__BB22_5;
$L__BB22_6:
	setp.ge.s32 	%p7, %r930, %r377;
	@%p7 bra 	$L__BB22_9;
	cvta.to.global.u64 	%rd2, %rd5;
	shr.u32 	%r25, %r9, 5;
	mov.u32 	%r392, _ZZ9cuda_gemmIiLi256ELi1ELi1ELi16ELi64ELi64ELi32ELi1ELi0EEviiiPT_S1_S1_iiE11kron_fac_sh;
	mad.lo.s32 	%r26, %r2, 260, %r392;
	add.s32 	%r27, %r14, %r2;
$L__BB22_8:
	mad.lo.s32 	%r393, %r930, %r376, %r27;
	mul.wide.s32 	%rd9, %r393, 4;
	add.s64 	%rd10, %rd2, %rd9;
	ld.global.u32 	%r394, [%rd10];
	shl.b32 	%r395, %r930, 2;
	add.s32 	%r396, %r26, %r395;
	st.shared.u32 	[%r396], %r394;
	add.s32 	%r930, %r930, %r25;
	setp.lt.s32 	%p8, %r930, %r377;
	@%p8 bra 	$L__BB22_8;
$L__BB22_9:
	setp.lt.s32 	%p9, %r5, 1;
	bar.sync 	0;
	@%p9 bra 	$L__BB22_149;
	setp.ne.s32 	%p10, %r4, 1;
	@%p10 bra 	$L__BB22_79;
	add.s32 	%r749, %r7, 2;
	and.b32  	%r30, %r749, 15;
	add.s32 	%r750, %r7, 9;
	and.b32  	%r31, %r750, 15;
	add.s32 	%r751, %r7, 10;
	and.b32  	%r32, %r751, 15;
	add.s32 	%r752, %r7, 11;
	and.b32  	%r33, %r752, 15;
	add.s32 	%r753, %r7, 12;
	and.b32  	%r34, %r753, 15;
	add.s32 	%r754, %r7, 13;
	and.b32  	%r35, %r754, 15;
	add.s32 	%r755, %r7, 14;
	and.b32  	%r36, %r755, 15;
	add.s32 	%r756, %r7, -1;
	and.b32  	%r37, %r756, 15;
	setp.gt.u32 	%p116, %r377, %r15;
	selp.b32 	%r757, 0, %r18, %p116;
	sub.s32 	%r38, %r19, %r757;
	add.s32 	%r758, %r15, 1;
	setp.lt.u32 	%p117, %r758, %r18;
	selp.b32 	%r759, 0, %r18, %p117;
	sub.s32 	%r39, %r19, %r759;
	add.s32 	%r760, %r15, 2;
	setp.lt.u32 	%p118, %r760, %r18;
	selp.b32 	%r761, 0, %r18, %p118;
	sub.s32 	%r40, %r19, %r761;
	add.s32 	%r762, %r15, 3;
	setp.lt.u32 	%p119, %r762, %r18;
	selp.b32 	%r763, 0, %r18, %p119;
	sub.s32 	%r41, %r19, %r763;
	add.s32 	%r764, %r15, 4;
	setp.lt.u32 	%p120, %r764, %r18;
	selp.b32 	%r765, 0, %r18, %p120;
	sub.s32 	%r42, %r19, %r765;
	add.s32 	%r766, %r15, 5;
	setp.lt.u32 	%p121, %r766, %r18;
	selp.b32 	%r767, 0, %r18, %p121;
	sub.s32 	%r43, %r19, %r767;
	add.s32 	%r768, %r15, 6;
	setp.lt.u32 	%p122, %r768, %r18;
	selp.b32 	%r769, 0, %r18, %p122;
	sub.s32 	%r44, %r19, %r769;
	add.s32 	%r770, %r15, 7;
	setp.lt.u32 	%p123, %r770, %r18;
	selp.b32 	%r771, 0, %r18, %p123;
	sub.s32 	%r45, %r19, %r771;
	add.s32 	%r772, %r15, 8;
	setp.lt.u32 	%p124, %r772, %r18;
	selp.b32 	%r773, 0, %r18, %p124;
	sub.s32 	%r46, %r19, %r773;
	add.s32 	%r774, %r15, 9;
	setp.lt.u32 	%p125, %r774, %r18;
	selp.b32 	%r775, 0, %r18, %p125;
	sub.s32 	%r47, %r19, %r775;
	add.s32 	%r776, %r15, 10;
	setp.lt.u32 	%p126, %r776, %r18;
	selp.b32 	%r777, 0, %r18, %p126;
	sub.s32 	%r48, %r19, %r777;
	add.s32 	%r778, %r15, 11;
	setp.lt.u32 	%p127, %r778, %r18;
	selp.b32 	%r779, 0, %r18, %p127;
	sub.s32 	%r49, %r19, %r779;
	add.s32 	%r780, %r15, 12;
	setp.lt.u32 	%p128, %r780, %r18;
	selp.b32 	%r781, 0, %r18, %p128;
	sub.s32 	%r50, %r19, %r781;
	add.s32 	%r782, %r15, 13;
	setp.lt.u32 	%p129, %r782, %r18;
	selp.b32 	%r783, 0, %r18, %p129;
	sub.s32 	%r51, %r19, %r783;
	add.s32 	%r784, %r15, 14;
	setp.lt.u32 	%p130, %r784, %r18;
	selp.b32 	%r785, 0, %r18, %p130;
	sub.s32 	%r52, %r19, %r785;
	add.s32 	%r786, %r15, 15;
	setp.lt.u32 	%p131, %r786, %r18;
	selp.b32 	%r787, 0, %r18, %p131;
	sub.s32 	%r53, %r19, %r787;
	mov.b32 	%r947, 0;
	shl.b32 	%r868, %r38, 2;
	shl.b32 	%r871, %r39, 2;
	shl.b32 	%r874, %r40, 2;
	shl.b32 	%r877, %r41, 2;
	shl.b32 	%r880, %r42, 2;
	shl.b32 	%r883, %r43, 2;
	shl.b32 	%r886, %r44, 2;
	shl.b32 	%r889, %r45, 2;
	shl.b32 	%r892, %r46, 2;
	shl.b32 	%r895, %r47, 2;
	shl.b32 	%r898, %r48, 2;
	shl.b32 	%r901, %r49, 2;
	shl.b32 	%r904, %r50, 2;
	shl.b32 	%r907, %r51, 2;
	shl.b32 	%r910, %r52, 2;
	shl.b32 	%r913, %r53, 2;
$L__BB22_12:
	setp.lt.s32 	%p132, %r377, 1;
	add.s32 	%r71, %r947, %r7;
	mul.lo.s32 	%r72, %r71, %r377;
	add.s32 	%r73, %r72, %r16;
	@%p132 bra 	$L__BB22_14;
	add.s32 	%r788, %r19, %r72;
	shl.b32 	%r789, %r788, 2;
	mov.u32 	%r790, _ZZ9cuda_gemmIiLi256ELi1ELi1ELi16ELi64ELi64ELi32ELi1ELi0EEviiiPT_S1_S1_iiE3Ash;
	add.s32 	%r791, %r790, %r789;
	ld.shared.u32 	%r948, [%r791];
$L__BB22_14:
	setp.lt.s32 	%p133, %r377, 2;
	@%p133 bra 	$L__BB22_16;
	add.s32 	%r792, %r7, 1;
	and.b32  	%r793, %r792, 15;
	add.s32 	%r794, %r73, %r793;
	shl.b32 	%r795, %r794, 2;
	mov.u32 	%r796, _ZZ9cuda_gemmIiLi256ELi1ELi1ELi16ELi64ELi64ELi32ELi1ELi0EEviiiPT_S1_S1_iiE3Ash;
	add.s32 	%r797, %r796, %r795;
	ld.shared.u32 	%r949, [%r797];
$L__BB22_16:
	setp.lt.s32 	%p134, %r377, 3;
	@%p134 bra 	$L__BB22_18;
	add.s32 	%r798, %r73, %r30;
	shl.b32 	%r799, %r798, 2;
	mov.u32 	%r800, _ZZ9cuda_gemmIiLi256ELi1ELi1ELi16ELi64ELi64ELi32ELi1ELi0EEviiiPT_S1_S1_iiE3Ash;
	add.s32 	%r801, %r800, %r799;
	ld.shared.u32 	%r950, [%r801];
$L__BB22_18:
	setp.lt.s32 	%p135, %r377, 4;
	@%p135 bra 	$L__BB22_20;
	add.s32 	%r802, %r7, 3;
	and.b32  	%r803, %r802, 15;
	add.s32 	%r804, %r73, %r803;
	shl.b32 	%r805, %r804, 2;
	mov.u32 	%r806, _ZZ9cuda_gemmIiLi256ELi1ELi1ELi16ELi64ELi64ELi32ELi1ELi0EEviiiPT_S1_S1_iiE3Ash;
	add.s32 	%r807, %r806, %r805;
	ld.shared.u32 	%r951, [%r807];
$L__BB22_20:
	setp.lt.s32 	%p136, %r377, 5;
	@%p136 bra 	$L__BB22_22;
	add.s32 	%r808, %r7, 4;
	and.b32  	%r809, %r808, 15;
	add.s32 	%r810, %r73, %r809;
	shl.b32 	%r811, %r810, 2;
	mov.u32 	%r812, _ZZ9cuda_gemmIiLi256ELi1ELi1ELi16ELi64ELi64ELi32ELi1ELi0EEviiiPT_S1_S1_iiE3Ash;
	add.s32 	%r813, %r812, %r811;
	ld.shared.u32 	%r952, [%r813];
$L__BB22_22:
	setp.lt.s32 	%p137, %r377, 6;
	@%p137 bra 	$L__BB22_24;
	add.s32 	%r814, %r7, 5;
	and.b32  	%r815, %r814, 15;
	add.s32 	%r816, %r73, %r815;
	shl.b32 	%r817, %r816, 2;
	mov.u32 	%r818, _ZZ9cuda_gemmIiLi256ELi1ELi1ELi16ELi64ELi64ELi32ELi1ELi0EEviiiPT_S1_S1_iiE3Ash;
	add.s32 	%r819, %r818, %r817;
	ld.shared.u32 	%r953, [%r819];
$L__BB22_24:
	setp.lt.s32 	%p138, %r377, 7;
	@%p138 bra 	$L__BB22_26;
	add.s32 	%r820, %r7, 6;
	and.b32  	%r821, %r820, 15;
	add.s32 	%r822, %r73, %r821;
	shl.b32 	%r823, %r822, 2;
	mov.u32 	%r824, _ZZ9cuda_gemmIiLi256ELi1ELi1ELi16ELi64ELi64ELi32ELi1ELi0EEviiiPT_S1_S1_iiE3Ash;
	add.s32 	%r825, %r824, %r823;
	ld.shared.u32 	%r954, [%r825];
$L__BB22_26:
	setp.lt.s32 	%p139, %r377, 8;
	@%p139 bra 	$L__BB22_28;
	add.s32 	%r826, %r7, 7;
	and.b32  	%r827, %r826, 15;
	add.s32 	%r828, %r73, %r827;
	shl.b32 	%r829, %r828, 2;
	mov.u32 	%r830, _ZZ9cuda_gemmIiLi256ELi1ELi1ELi16ELi64ELi64ELi32ELi1ELi0EEviiiPT_S1_S1_iiE3Ash;
	add.s32 	%r831, %r830, %r829;
	ld.shared.u32 	%r955, [%r831];
$L__BB22_28:
	setp.lt.s32 	%p140, %r377, 9;
	@%p140 bra 	$L__BB22_30;
	and.b32  	%r832, %r7, 15;
	xor.b32  	%r833, %r832, 8;
	add.s32 	%r834, %r73, %r833;
	shl.b32 	%r835, %r834, 2;
	mov.u32 	%r836, _ZZ9cuda_gemmIiLi256ELi1ELi1ELi16ELi64ELi64ELi32ELi1ELi0EEviiiPT_S1_S1_iiE3Ash;
	add.s32 	%r837, %r836, %r835;
	ld.shared.u32 	%r956, [%r837];
$L__BB22_30:
	setp.lt.s32 	%p141, %r377, 10;
	@%p141 bra 	$L__BB22_32;
	add.s32 	%r838, %r73, %r31;
	shl.b32 	%r839, %r838, 2;
	mov.u32 	%r840, _ZZ9cuda_gemmIiLi256ELi1ELi1ELi16ELi64ELi64ELi32ELi1ELi0EEviiiPT_S1_S1_iiE3Ash;
	add.s32 	%r841, %r840, %r839;
	ld.shared.u32 	%r957, [%r841];
$L__BB22_32:
	setp.lt.s32 	%p142, %r377, 11;
	@%p142 bra 	$L__BB22_34;
	add.s32 	%r842, %r73, %r32;
	shl.b32 	%r843, %r842, 2;
	mov.u32 	%r844, _ZZ9cuda_gemmIiLi256ELi1ELi1ELi16ELi64ELi64ELi32ELi1ELi0EEviiiPT_S1_S1_iiE3Ash;
	add.s32 	%r845, %r844, %r843;
	ld.shared.u32 	%r958, [%r845];
$L__BB22_34:
	setp.lt.s32 	%p143, %r377, 12;
	@%p143 bra 	$L__BB22_36;
	add.s32 	%r846, %r73, %r33;
	shl.b32 	%r847, %r846, 2;
	mov.u32 	%r848, _ZZ9cuda_gemmIiLi256ELi1ELi1ELi16ELi64ELi64ELi32ELi1ELi0EEviiiPT_S1_S1_iiE3Ash;
	add.s32 	%r849, %r848, %r847;
	ld.shared.u32 	%r959, [%r849];
$L__BB22_36:
	setp.lt.s32 	%p144, %r377, 13;
	@%p144 bra 	$L__BB22_38;
	add.s32 	%r850, %r73, %r34;
	shl.b32 	%r851, %r850, 2;
	mov.u32 	%r852, _ZZ9cuda_gemmIiLi256ELi1ELi1ELi16ELi64ELi64ELi32ELi1ELi0EEviiiPT_S1_S1_iiE3Ash;
	add.s32 	%r853, %r852, %r851;
	ld.shared.u32 	%r960, [%r853];
$L__BB22_38:
	setp.lt.s32 	%p145, %r377, 14;
	@%p145 bra 	$L__BB22_40;
	add.s32 	%r854, %r73, %r35;
	shl.b32 	%r855, %r854, 2;
	mov.u32 	%r856, _ZZ9cuda_gemmIiLi256ELi1ELi1ELi16ELi64ELi64ELi32ELi1ELi0EEviiiPT_S1_S1_iiE3Ash;
	add.s32 	%r857, %r856, %r855;
	ld.shared.u32 	%r961, [%r857];
$L__BB22_40:
	setp.lt.s32 	%p146, %r377, 15;
	@%p146 bra 	$L__BB22_42;
	add.s32 	%r858, %r73, %r36;
	shl.b32 	%r859, %r858, 2;
	mov.u32 	%r860, _ZZ9cuda_gemmIiLi256ELi1ELi1ELi16ELi64ELi64ELi32ELi1ELi0EEviiiPT_S1_S1_iiE3Ash;
	add.s32 	%r861, %r860, %r859;
	ld.shared.u32 	%r962, [%r861];
$L__BB22_42:
	setp.lt.s32 	%p147, %r377, 16;
	@%p147 bra 	$L__BB22_44;
	add.s32 	%r862, %r73, %r37;
	shl.b32 	%r863, %r862, 2;
	mov.u32 	%r864, _ZZ9cuda_gemmIiLi256ELi1ELi1ELi16ELi64ELi64ELi32ELi1ELi0EEviiiPT_S1_S1_iiE3Ash;
	add.s32 	%r865, %r864, %r863;
	ld.shared.u32 	%r963, [%r865];
$L__BB22_44:
	setp.ge.s32 	%p148, %r8, %r17;
	mov.u32 	%r964, %r8;
	@%p148 bra 	$L__BB22_45;
	bra.uni 	$L__BB22_46;
$L__BB22_45:
	add.s32 	%r947, %r947, %r6;
	setp.lt.s32 	%p166, %r947, %r5;
	@%p166 bra 	$L__BB22_12;
	bra.uni 	$L__BB22_149;
$L__BB22_46:
	mov.u32 	%r867, _ZZ9cuda_gemmIiLi256ELi1ELi1ELi16ELi64ELi64ELi32ELi1ELi0EEviiiPT_S1_S1_iiE11kron_fac_sh;
	mad.lo.s32 	%r108, %r964, 260, %r867;
	mov.b32 	%r966, 0;
	@%p132 bra 	$L__BB22_48;
	add.s32 	%r869, %r108, %r868;
	ld.shared.u32 	%r870, [%r869];
	mul.lo.s32 	%r966, %r870, %r948;
$L__BB22_48:
	@%p133 bra 	$L__BB22_50;
	add.s32 	%r872, %r108, %r871;
	ld.shared.u32 	%r873, [%r872+4];
	mad.lo.s32 	%r966, %r873, %r949, %r966;
$L__BB22_50:
	@%p134 bra 	$L__BB22_52;
	add.s32 	%r875, %r108, %r874;
	ld.shared.u32 	%r876, [%r875+8];
	mad.lo.s32 	%r966, %r876, %r950, %r966;
$L__BB22_52:
	@%p135 bra 	$L__BB22_54;
	add.s32 	%r878, %r108, %r877;
	ld.shared.u32 	%r879, [%r878+12];
	mad.lo.s32 	%r966, %r879, %r951, %r966;
$L__BB22_54:
	@%p136 bra 	$L__BB22_56;
	add.s32 	%r881, %r108, %r880;
	ld.shared.u32 	%r882, [%r881+16];
	mad.lo.s32 	%r966, %r882, %r952, %r966;
$L__BB22_56:
	@%p137 bra 	$L__BB22_58;
	add.s32 	%r884, %r108, %r883;
	ld.shared.u32 	%r885, [%r884+20];
	mad.lo.s32 	%r966, %r885, %r953, %r966;
$L__BB22_58:
	setp.lt.s32 	%p155, %r377, 7;
	@%p155 bra 	$L__BB22_60;
	add.s32 	%r887, %r108, %r886;
	ld.shared.u32 	%r888, [%r887+24];
	mad.lo.s32 	%r966, %r888, %r954, %r966;
$L__BB22_60:
	setp.lt.s32 	%p156, %r377, 8;
	@%p156 bra 	$L__BB22_62;
	add.s32 	%r890, %r108, %r889;
	ld.shared.u32 	%r891, [%r890+28];
	mad.lo.s32 	%r966, %r891, %r955, %r966;
$L__BB22_62:
	setp.lt.s32 	%p157, %r377, 9;
	@%p157 bra 	$L__BB22_64;
	add.s32 	%r893, %r108, %r892;
	ld.shared.u32 	%r894, [%r893+32];
	mad.lo.s32 	%r966, %r894, %r956, %r966;
$L__BB22_64:
	setp.lt.s32 	%p158, %r377, 10;
	@%p158 bra 	$L__BB22_66;
	add.s32 	%r896, %r108, %r895;
	ld.shared.u32 	%r897, [%r896+36];
	mad.lo.s32 	%r966, %r897, %r957, %r966;
$L__BB22_66:
	setp.lt.s32 	%p159, %r377, 11;
	@%p159 bra 	$L__BB22_68;
	add.s32 	%r899, %r108, %r898;
	ld.shared.u32 	%r900, [%r899+40];
	mad.lo.s32 	%r966, %r900, %r958, %r966;
$L__BB22_68:
	setp.lt.s32 	%p160, %r377, 12;
	@%p160 bra 	$L__BB22_70;
	add.s32 	%r902, %r108, %r901;
	ld.shared.u32 	%r903, [%r902+44];
	mad.lo.s32 	%r966, %r903, %r959, %r966;
$L__BB22_70:
	setp.lt.s32 	%p161, %r377, 13;
	@%p161 bra 	$L__BB22_72;
	add.s32 	%r905, %r108, %r904;
	ld.shared.u32 	%r906, [%r905+48];
	mad.lo.s32 	%r966, %r906, %r960, %r966;
$L__BB22_72:
	setp.lt.s32 	%p162, %r377, 14;
	@%p162 bra 	$L__BB22_74;
	add.s32 	%r908, %r108, %r907;
	ld.shared.u32 	%r909, [%r908+52];
	mad.lo.s32 	%r966, %r909, %r961, %r966;
$L__BB22_74:
	setp.lt.s32 	%p163, %r377, 15;
	@%p163 bra 	$L__BB22_76;
	add.s32 	%r911, %r108, %r910;
	ld.shared.u32 	%r912, [%r911+56];
	mad.lo.s32 	%r966, %r912, %r962, %r966;
$L__BB22_76:
	setp.lt.s32 	%p164, %r377, 16;
	@%p164 bra 	$L__BB22_78;
	add.s32 	%r914, %r108, %r913;
	ld.shared.u32 	%r915, [%r914+60];
	mad.lo.s32 	%r966, %r915, %r963, %r966;
$L__BB22_78:
	mad.lo.s32 	%r916, %r964, %r5, %r71;
	shl.b32 	%r917, %r916, 2;
	mov.u32 	%r918, _ZZ9cuda_gemmIiLi256ELi1ELi1ELi16ELi64ELi64ELi32ELi1ELi0EEviiiPT_S1_S1_iiE3Csh;
	add.s32 	%r919, %r918, %r917;
	ld.shared.u32 	%r920, [%r919];
	add.s32 	%r921, %r920, %r966;
	st.shared.u32 	[%r919], %r921;
	add.s32 	%r964, %r964, %r10;
	setp.lt.s32 	%p165, %r964, %r17;
	@%p165 bra 	$L__BB22_46;
	bra.uni 	$L__BB22_45;
$L__BB22_79:
	setp.gt.u32 	%p11, %r377, 31;
	@%p11 bra 	$L__BB22_153;
	add.s32 	%r399, %r7, 1;
	and.b32  	%r142, %r399, 15;
	add.s32 	%r400, %r7, 2;
	and.b32  	%r143, %r400, 15;
	add.s32 	%r401, %r7, 3;
	and.b32  	%r144, %r401, 15;
	add.s32 	%r402, %r7, 4;
	and.b32  	%r145, %r402, 15;
	add.s32 	%r403, %r7, 5;
	and.b32  	%r146, %r403, 15;
	add.s32 	%r404, %r7, 6;
	and.b32  	%r147, %r404, 15;
	add.s32 	%r405, %r7, 7;
	and.b32  	%r148, %r405, 15;
	xor.b32  	%r149, %r15, 8;
	add.s32 	%r406, %r7, 9;
	and.b32  	%r150, %r406, 15;
	add.s32 	%r407, %r7, 10;
	and.b32  	%r151, %r407, 15;
	add.s32 	%r408, %r7, 11;
	and.b32  	%r152, %r408, 15;
	add.s32 	%r409, %r7, 12;
	and.b32  	%r153, %r409, 15;
	setp.gt.u32 	%p12, %r377, %r15;
	selp.b32 	%r410, 0, %r18, %p12;
	sub.s32 	%r154, %r19, %r410;
	add.s32 	%r411, %r15, 1;
	setp.lt.u32 	%p13, %r411, %r18;
	selp.b32 	%r412, 0, %r18, %p13;
	sub.s32 	%r155, %r19, %r412;
	add.s32 	%r413, %r15, 2;
	setp.lt.u32 	%p14, %r413, %r18;
	selp.b32 	%r414, 0, %r18, %p14;
	sub.s32 	%r156, %r19, %r414;
	add.s32 	%r415, %r15, 3;
	setp.lt.u32 	%p15, %r415, %r18;
	selp.b32 	%r416, 0, %r18, %p15;
	sub.s32 	%r157, %r19, %r416;
	add.s32 	%r417, %r15, 4;
	setp.lt.u32 	%p16, %r417, %r18;
	selp.b32 	%r418, 0, %r18, %p16;
	sub.s32 	%r158, %r19, %r418;
	add.s32 	%r419, %r15, 5;
	setp.lt.u32 	%p17, %r419, %r18;
	selp.b32 	%r420, 0, %r18, %p17;
	sub.s32 	%r159, %r19, %r420;
	add.s32 	%r421, %r15, 6;
	setp.lt.u32 	%p18, %r421, %r18;
	selp.b32 	%r422, 0, %r18, %p18;
	sub.s32 	%r160, %r19, %r422;
	add.s32 	%r423, %r15, 7;
	setp.lt.u32 	%p19, %r423, %r18;
	selp.b32 	%r424, 0, %r18, %p19;
	sub.s32 	%r161, %r19, %r424;
	add.s32 	%r425, %r15, 8;
	setp.lt.u32 	%p20, %r425, %r18;
	selp.b32 	%r426, 0, %r18, %p20;
	sub.s32 	%r162, %r19, %r426;
	add.s32 	%r427, %r15, 9;
	setp.lt.u32 	%p21, %r427, %r18;
	selp.b32 	%r428, 0, %r18, %p21;
	sub.s32 	%r163, %r19, %r428;
	add.s32 	%r429, %r15, 10;
	setp.lt.u32 	%p22, %r429, %r18;
	selp.b32 	%r430, 0, %r18, %p22;
	sub.s32 	%r164, %r19, %r430;
	add.s32 	%r431, %r15, 11;
	setp.lt.u32 	%p23, %r431, %r18;
	selp.b32 	%r432, 0, %r18, %p23;
	sub.s32 	%r165, %r19, %r432;
	add.s32 	%r433, %r15, 12;
	setp.lt.u32 	%p24, %r433, %r18;
	selp.b32 	%r434, 0, %r18, %p24;
	sub.s32 	%r166, %r19, %r434;
	add.s32 	%r435, %r15, 13;
	setp.lt.u32 	%p25, %r435, %r18;
	selp.b32 	%r436, 0, %r18, %p25;
	sub.s32 	%r167, %r19, %r436;
	add.s32 	%r437, %r15, 14;
	setp.lt.u32 	%p26, %r437, %r18;
	selp.b32 	%r438, 0, %r18, %p26;
	sub.s32 	%r168, %r19, %r438;
	add.s32 	%r439, %r15, 15;
	setp.lt.u32 	%p27, %r439, %r18;
	selp.b32 	%r440, 0, %r18, %p27;
	sub.s32 	%r169, %r19, %r440;
	mov.b32 	%r1049, 0;
	shl.b32 	%r516, %r155, 2;
	shl.b32 	%r519, %r156, 2;
	shl.b32 	%r522, %r157, 2;
	shl.b32 	%r525, %r158, 2;
	shl.b32 	%r528, %r159, 2;
	shl.b32 	%r531, %r160, 2;
	shl.b32 	%r534, %r161, 2;
	shl.b32 	%r537, %r162, 2;
	shl.b32 	%r540, %r163, 2;
	shl.b32 	%r543, %r164, 2;
	shl.b32 	%r546, %r165, 2;
	shl.b32 	%r549, %r166, 2;
	shl.b32 	%r552, %r167, 2;
	shl.b32 	%r555, %r168, 2;
	shl.b32 	%r558, %r169, 2;
	shl.b32 	%r513, %r154, 2;
$L__BB22_81:
	setp.eq.s32 	%p28, %r377, 0;
	add.s32 	%r296, %r1049, %r7;
	mul.lo.s32 	%r297, %r296, %r377;
	add.s32 	%r298, %r297, %r16;
	@%p28 bra 	$L__BB22_83;
	add.s32 	%r441, %r19, %r297;
	shl.b32 	%r442, %r441, 2;
	mov.u32 	%r443, _ZZ9cuda_gemmIiLi256ELi1ELi1ELi16ELi64ELi64ELi32ELi1ELi0EEviiiPT_S1_S1_iiE3Ash;
	add.s32 	%r444, %r443, %r442;
	ld.shared.u32 	%r1050, [%r444];
$L__BB22_83:
	setp.lt.u32 	%p29, %r377, 2;
	@%p29 bra 	$L__BB22_85;
	add.s32 	%r445, %r298, %r142;
	shl.b32 	%r446, %r445, 2;
	mov.u32 	%r447, _ZZ9cuda_gemmIiLi256ELi1ELi1ELi16ELi64ELi64ELi32ELi1ELi0EEviiiPT_S1_S1_iiE3Ash;
	add.s32 	%r448, %r447, %r446;
	ld.shared.u32 	%r1051, [%r448];
$L__BB22_85:
	setp.lt.u32 	%p30, %r377, 3;
	@%p30 bra 	$L__BB22_87;
	add.s32 	%r449, %r298, %r143;
	shl.b32 	%r450, %r449, 2;
	mov.u32 	%r451, _ZZ9cuda_gemmIiLi256ELi1ELi1ELi16ELi64ELi64ELi32ELi1ELi0EEviiiPT_S1_S1_iiE3Ash;
	add.s32 	%r452, %r451, %r450;
	ld.shared.u32 	%r1052, [%r452];
$L__BB22_87:
	setp.lt.u32 	%p31, %r377, 4;
	@%p31 bra 	$L__BB22_89;
	add.s32 	%r453, %r298, %r144;
	shl.b32 	%r454, %r453, 2;
	mov.u32 	%r455, _ZZ9cuda_gemmIiLi256ELi1ELi1ELi16ELi64ELi64ELi32ELi1ELi0EEviiiPT_S1_S1_iiE3Ash;
	add.s32 	%r456, %r455, %r454;
	ld.shared.u32 	%r1053, [%r456];
$L__BB22_89:
	setp.lt.u32 	%p32, %r377, 5;
	@%p32 bra 	$L__BB22_91;
	add.s32 	%r457, %r298, %r145;
	shl.b32 	%r458, %r457, 2;
	mov.u32 	%r459, _ZZ9cuda_gemmIiLi256ELi1ELi1ELi16ELi64ELi64ELi32ELi1ELi0EEviiiPT_S1_S1_iiE3Ash;
	add.s32 	%r460, %r459, %r458;
	ld.shared.u32 	%r1054, [%r460];
$L__BB22_91:
	setp.lt.u32 	%p33, %r377, 6;
	@%p33 bra 	$L__BB22_93;
	add.s32 	%r461, %r298, %r146;
	shl.b32 	%r462, %r461, 2;
	mov.u32 	%r463, _ZZ9cuda_gemmIiLi256ELi1ELi1ELi16ELi64ELi64ELi32ELi1ELi0EEviiiPT_S1_S1_iiE3Ash;
	add.s32 	%r464, %r463, %r462;
	ld.shared.u32 	%r1055, [%r464];
$L__BB22_93:
	setp.lt.u32 	%p34, %r377, 7;
	@%p34 bra 	$L__BB22_95;
	add.s32 	%r465, %r298, %r147;
	shl.b32 	%r466, %r465, 2;
	mov.u32 	%r467, _ZZ9cuda_gemmIiLi256ELi1ELi1ELi16ELi64ELi64ELi32ELi1ELi0EEviiiPT_S1_S1_iiE3Ash;
	add.s32 	%r468, %r467, %r466;
	ld.shared.u32 	%r1056, [%r468];
$L__BB22_95:
	setp.lt.u32 	%p35, %r377, 8;
	@%p35 bra 	$L__BB22_97;
	add.s32 	%r469, %r298, %r148;
	shl.b32 	%r470, %r469, 2;
	mov.u32 	%r471, _ZZ9cuda_gemmIiLi256ELi1ELi1ELi16ELi64ELi64ELi32ELi1ELi0EEviiiPT_S1_S1_iiE3Ash;
	add.s32 	%r472, %r471, %r470;
	ld.shared.u32 	%r1057, [%r472];
$L__BB22_97:
	setp.lt.u32 	%p36, %r377, 9;
	@%p36 bra 	$L__BB22_99;
	add.s32 	%r473, %r298, %r149;
	shl.b32 	%r474, %r473, 2;
	mov.u32 	%r475, _ZZ9cuda_gemmIiLi256ELi1ELi1ELi16ELi64ELi64ELi32ELi1ELi0EEviiiPT_S1_S1_iiE3Ash;
	add.s32 	%r476, %r475, %r474;
	ld.shared.u32 	%r1058, [%r476];
$L__BB22_99:
	setp.lt.u32 	%p37, %r377, 10;
	@%p37 bra 	$L__BB22_101;
	add.s32 	%r477, %r298, %r150;
	shl.b32 	%r478, %r477, 2;
	mov.u32 	%r479, _ZZ9cuda_gemmIiLi256ELi1ELi1ELi16ELi64ELi64ELi32ELi1ELi0EEviiiPT_S1_S1_iiE3Ash;
	add.s32 	%r480, %r479, %r478;
	ld.shared.u32 	%r1059, [%r480];
$L__BB22_101:
	setp.lt.u32 	%p38, %r377, 11;
	@%p38 bra 	$L__BB22_103;
	add.s32 	%r481, %r298, %r151;
	shl.b32 	%r482, %r481, 2;
	mov.u32 	%r483, _ZZ9cuda_gemmIiLi256ELi1ELi1ELi16ELi64ELi64ELi32ELi1ELi0EEviiiPT_S1_S1_iiE3Ash;
	add.s32 	%r484, %r483, %r482;
	ld.shared.u32 	%r1060, [%r484];
$L__BB22_103:
	setp.lt.u32 	%p39, %r377, 12;
	@%p39 bra 	$L__BB22_105;
	add.s32 	%r485, %r298, %r152;
	shl.b32 	%r486, %r485, 2;
	mov.u32 	%r487, _ZZ9cuda_gemmIiLi256ELi1ELi1ELi16ELi64ELi64ELi32ELi1ELi0EEviiiPT_S1_S1_iiE3Ash;
	add.s32 	%r488, %r487, %r486;
	ld.shared.u32 	%r1061, [%r488];
$L__BB22_105:
	setp.lt.u32 	%p40, %r377, 13;
	@%p40 bra 	$L__BB22_107;
	add.s32 	%r489, %r298, %r153;
	shl.b32 	%r490, %r489, 2;
	mov.u32 	%r491, _ZZ9cuda_gemmIiLi256ELi1ELi1ELi16ELi64ELi64ELi32ELi1ELi0EEviiiPT_S1_S1_iiE3Ash;
	add.s32 	%r492, %r491, %r490;
	ld.shared.u32 	%r1062, [%r492];
$L__BB22_107:
	setp.lt.u32 	%p41, %r377, 14;
	@%p41 bra 	$L__BB22_109;
	add.s32 	%r493, %r7, 13;
	and.b32  	%r494, %r493, 15;
	add.s32 	%r495, %r298, %r494;
	shl.b32 	%r496, %r495, 2;
	mov.u32 	%r497, _ZZ9cuda_gemmIiLi256ELi1ELi1ELi16ELi64ELi64ELi32ELi1ELi0EEviiiPT_S1_S1_iiE3Ash;
	add.s32 	%r498, %r497, %r496;
	ld.shared.u32 	%r1063, [%r498];
$L__BB22_109:
	setp.lt.u32 	%p42, %r377, 15;
	@%p42 bra 	$L__BB22_111;
	add.s32 	%r499, %r7, 14;
	and.b32  	%r500, %r499, 15;
	add.s32 	%r501, %r298, %r500;
	shl.b32 	%r502, %r501, 2;
	mov.u32 	%r503, _ZZ9cuda_gemmIiLi256ELi1ELi1ELi16ELi64ELi64ELi32ELi1ELi0EEviiiPT_S1_S1_iiE3Ash;
	add.s32 	%r504, %r503, %r502;
	ld.shared.u32 	%r1064, [%r504];
$L__BB22_111:
	setp.lt.u32 	%p43, %r377, 16;
	@%p43 bra 	$L__BB22_113;
	add.s32 	%r505, %r7, -1;
	and.b32  	%r506, %r505, 15;
	add.s32 	%r507, %r298, %r506;
	shl.b32 	%r508, %r507, 2;
	mov.u32 	%r509, _ZZ9cuda_gemmIiLi256ELi1ELi1ELi16ELi64ELi64ELi32ELi1ELi0EEviiiPT_S1_S1_iiE3Ash;
	add.s32 	%r510, %r509, %r508;
	ld.shared.u32 	%r1065, [%r510];
$L__BB22_113:
	setp.ge.s32 	%p44, %r8, %r17;
	@%p44 bra 	$L__BB22_148;
	mov.u32 	%r1066, %r8;
$L__BB22_115:
	mov.u32 	%r512, _ZZ9cuda_gemmIiLi256ELi1ELi1ELi16ELi64ELi64ELi32ELi1ELi0EEviiiPT_S1_S1_iiE11kron_fac_sh;
	mad.lo.s32 	%r332, %r1066, 260, %r512;
	mov.b32 	%r1068, 0;
	@%p28 bra 	$L__BB22_117;
	add.s32 	%r514, %r332, %r513;
	ld.shared.u32 	%r515, [%r514];
	mul.lo.s32 	%r1068, %r515, %r1050;
$L__BB22_117:
	@%p29 bra 	$L__BB22_119;
	add.s32 	%r517, %r332, %r516;
	ld.shared.u32 	%r518, [%r517+4];
	mad.lo.s32 	%r1068, %r518, %r1051, %r1068;
$L__BB22_119:
	@%p30 bra 	$L__BB22_121;
	add.s32 	%r520, %r332, %r519;
	ld.shared.u32 	%r521, [%r520+8];
	mad.lo.s32 	%r1068, %r521, %r1052, %r1068;
$L__BB22_121:
	@%p31 bra 	$L__BB22_123;
	add.s32 	%r523, %r332, %r522;
	ld.shared.u32 	%r524, [%r523+12];
	mad.lo.s32 	%r1068, %r524, %r1053, %r1068;
$L__BB22_123:
	@%p32 bra 	$L__BB22_125;
	add.s32 	%r526, %r332, %r525;
	ld.shared.u32 	%r527, [%r526+16];
	mad.lo.s32 	%r1068, %r527, %r1054, %r1068;
$L__BB22_125:
	@%p33 bra 	$L__BB22_127;
	add.s32 	%r529, %r332, %r528;
	ld.shared.u32 	%r530, [%r529+20];
	mad.lo.s32 	%r1068, %r530, %r1055, %r1068;
$L__BB22_127:
	setp.lt.u32 	%p51, %r377, 7;
	@%p51 bra 	$L__BB22_129;
	add.s32 	%r532, %r332, %r531;
	ld.shared.u32 	%r533, [%r532+24];
	mad.lo.s32 	%r1068, %r533, %r1056, %r1068;
$L__BB22_129:
	setp.lt.u32 	%p52, %r377, 8;
	@%p52 bra 	$L__BB22_131;
	add.s32 	%r535, %r332, %r534;
	ld.shared.u32 	%r536, [%r535+28];
	mad.lo.s32 	%r1068, %r536, %r1057, %r1068;
$L__BB22_131:
	setp.lt.u32 	%p53, %r377, 9;
	@%p53 bra 	$L__BB22_133;
	add.s32 	%r538, %r332, %r537;
	ld.shared.u32 	%r539, [%r538+32];
	mad.lo.s32 	%r1068, %r539, %r1058, %r1068;
$L__BB22_133:
	setp.lt.u32 	%p54, %r377, 10;
	@%p54 bra 	$L__BB22_135;
	add.s32 	%r541, %r332, %r540;
	ld.shared.u32 	%r542, [%r541+36];
	mad.lo.s32 	%r1068, %r542, %r1059, %r1068;
$L__BB22_135:
	setp.lt.u32 	%p55, %r377, 11;
	@%p55 bra 	$L__BB22_137;
	add.s32 	%r544, %r332, %r543;
	ld.shared.u32 	%r545, [%r544+40];
	mad.lo.s32 	%r1068, %r545, %r1060, %r1068;
$L__BB22_137:
	setp.lt.u32 	%p56, %r377, 12;
	@%p56 bra 	$L__BB22_139;
	add.s32 	%r547, %r332, %r546;
	ld.shared.u32 	%r548, [%r547+44];
	mad.lo.s32 	%r1068, %r548, %r1061, %r1068;
$L__BB22_139:
	setp.lt.u32 	%p57, %r377, 13;
	@%p57 bra 	$L__BB22_141;
	add.s32 	%r550, %r332, %r549;
	ld.shared.u32 	%r551, [%r550+48];
	mad.lo.s32 	%r1068, %r551, %r1062, %r1068;
$L__BB22_141:
	setp.lt.u32 	%p58, %r377, 14;
	@%p58 bra 	$L__BB22_143;
	add.s32 	%r553, %r332, %r552;
	ld.shared.u32 	%r554, [%r553+52];
	mad.lo.s32 	%r1068, %r554, %r1063, %r1068;
$L__BB22_143:
	setp.lt.u32 	%p59, %r377, 15;
	@%p59 bra 	$L__BB22_145;
	add.s32 	%r556, %r332, %r555;
	ld.shared.u32 	%r557, [%r556+56];
	mad.lo.s32 	%r1068, %r557, %r1064, %r1068;
$L__BB22_145:
	setp.lt.u32 	%p60, %r377, 16;
	@%p60 bra 	$L__BB22_147;
	add.s32 	%r559, %r332, %r558;
	ld.shared.u32 	%r560, [%r559+60];
	mad.lo.s32 	%r1068, %r560, %r1065, %r1068;
$L__BB22_147:
	mad.lo.s32 	%r561, %r1066, %r5, %r296;
	shl.b32 	%r562, %r561, 2;
	mov.u32 	%r563, _ZZ9cuda_gemmIiLi256ELi1ELi1ELi16ELi64ELi64ELi32ELi1ELi0EEviiiPT_S1_S1_iiE3Csh;
	add.s32 	%r564, %r563, %r562;
	st.shared.u32 	[%r564], %r1068;
	add.s32 	%r1066, %r1066, %r10;
	setp.lt.s32 	%p61, %r1066, %r17;
	@%p61 bra 	$L__BB22_115;
$L__BB22_148:
	add.s32 	%r1049, %r1049, %r6;
	setp.lt.s32 	%p62, %r1049, %r5;
	@%p62 bra 	$L__BB22_81;
$L__BB22_149:
	setp.gt.u32 	%p167, %r1085, 7;
	bar.sync 	0;
	@%p167 bra 	$L__BB22_152;
	ld.param.u64 	%rd13, [_Z9cuda_gemmIiLi256ELi1ELi1ELi16ELi64ELi64ELi32ELi1ELi0EEviiiPT_S1_S1_ii_param_5];
	shl.b32 	%r922, %r11, 4;
	shl.b32 	%r923, %r1085, 2;
	mov.u32 	%r924, _ZZ9cuda_gemmIiLi256ELi1ELi1ELi16ELi64ELi64ELi32ELi1ELi0EEviiiPT_S1_S1_iiE3Csh;
	add.s32 	%r1084, %r924, %r923;
	shl.b32 	%r368, %r9, 2;
	add.s32 	%r925, %r1085, %r922;
	shl.b32 	%r926, %r12, 3;
	add.s32 	%r1083, %r925, %r926;
	cvta.to.global.u64 	%rd3, %rd13;
$L__BB22_151:
	ld.shared.u32 	%r927, [%r1084];
	mul.wide.u32 	%rd11, %r1083, 4;
	add.s64 	%rd12, %rd3, %rd11;
	st.global.u32 	[%rd12], %r927;
	add.s32 	%r1085, %r1085, %r9;
	add.s32 	%r1084, %r1084, %r368;
	add.s32 	%r1083, %r1083, %r9;
	setp.lt.u32 	%p168, %r1085, 8;
	@%p168 bra 	$L__BB22_151;
$L__BB22_152:
	ret;
$L__BB22_153:
	add.s32 	%r567, %r7, 2;
	and.b32  	%r170, %r567, 15;
	add.s32 	%r568, %r15, 1;
	setp.lt.u32 	%p63, %r568, %r18;
	selp.b32 	%r569, 0, %r18, %p63;
	sub.s32 	%r171, %r19, %r569;
	add.s32 	%r570, %r15, 2;
	setp.lt.u32 	%p64, %r570, %r18;
	selp.b32 	%r571, 0, %r18, %p64;
	sub.s32 	%r172, %r19, %r571;
	add.s32 	%r572, %r15, 3;
	setp.lt.u32 	%p65, %r572, %r18;
	selp.b32 	%r573, 0, %r18, %p65;
	sub.s32 	%r173, %r19, %r573;
	add.s32 	%r574, %r15, 4;
	setp.lt.u32 	%p66, %r574, %r18;
	selp.b32 	%r575, 0, %r18, %p66;
	sub.s32 	%r174, %r19, %r575;
	add.s32 	%r576, %r15, 5;
	setp.lt.u32 	%p67, %r576, %r18;
	selp.b32 	%r577, 0, %r18, %p67;
	sub.s32 	%r175, %r19, %r577;
	add.s32 	%r578, %r15, 6;
	setp.lt.u32 	%p68, %r578, %r18;
	selp.b32 	%r579, 0, %r18, %p68;
	sub.s32 	%r176, %r19, %r579;
	add.s32 	%r580, %r15, 7;
	setp.lt.u32 	%p69, %r580, %r18;
	selp.b32 	%r581, 0, %r18, %p69;
	sub.s32 	%r177, %r19, %r581;
	add.s32 	%r582, %r15, 8;
	setp.lt.u32 	%p70, %r582, %r18;
	selp.b32 	%r583, 0, %r18, %p70;
	sub.s32 	%r178, %r19, %r583;
	add.s32 	%r584, %r15, 9;
	setp.lt.u32 	%p71, %r584, %r18;
	selp.b32 	%r585, 0, %r18, %p71;
	sub.s32 	%r179, %r19, %r585;
	add.s32 	%r586, %r15, 10;
	setp.lt.u32 	%p72, %r586, %r18;
	selp.b32 	%r587, 0, %r18, %p72;
	sub.s32 	%r180, %r19, %r587;
	add.s32 	%r588, %r15, 11;
	setp.lt.u32 	%p73, %r588, %r18;
	selp.b32 	%r589, 0, %r18, %p73;
	sub.s32 	%r181, %r19, %r589;
	add.s32 	%r590, %r15, 12;
	setp.lt.u32 	%p74, %r590, %r18;
	selp.b32 	%r591, 0, %r18, %p74;
	sub.s32 	%r182, %r19, %r591;
	add.s32 	%r592, %r15, 13;
	setp.lt.u32 	%p75, %r592, %r18;
	selp.b32 	%r593, 0, %r18, %p75;
	sub.s32 	%r183, %r19, %r593;
	add.s32 	%r594, %r15, 14;
	setp.lt.u32 	%p76, %r594, %r18;
	selp.b32 	%r595, 0, %r18, %p76;
	sub.s32 	%r184, %r19, %r595;
	add.s32 	%r596, %r15, 15;
	setp.lt.u32 	%p77, %r596, %r18;
	selp.b32 	%r597, 0, %r18, %p77;
	sub.s32 	%r185, %r19, %r597;
	shl.b32 	%r598, %r4, 8;
	sub.s32 	%r186, 8223, %r598;
	mov.b32 	%r997, 0;
	shl.b32 	%r696, %r171, 2;
	shl.b32 	%r699, %r172, 2;
	shl.b32 	%r702, %r173, 2;
	shl.b32 	%r705, %r174, 2;
	shl.b32 	%r708, %r175, 2;
	shl.b32 	%r711, %r176, 2;
	shl.b32 	%r714, %r177, 2;
	shl.b32 	%r717, %r178, 2;
	shl.b32 	%r720, %r179, 2;
	shl.b32 	%r723, %r180, 2;
	shl.b32 	%r726, %r181, 2;
	shl.b32 	%r729, %r182, 2;
	shl.b32 	%r732, %r183, 2;
	shl.b32 	%r735, %r184, 2;
	shl.b32 	%r738, %r185, 2;
$L__BB22_154:
	setp.lt.s32 	%p78, %r377, 1;
	add.s32 	%r204, %r997, %r7;
	mul.lo.s32 	%r205, %r204, %r377;
	add.s32 	%r206, %r205, %r16;
	@%p78 bra 	$L__BB22_156;
	add.s32 	%r599, %r19, %r205;
	shl.b32 	%r600, %r599, 2;
	mov.u32 	%r601, _ZZ9cuda_gemmIiLi256ELi1ELi1ELi16ELi64ELi64ELi32ELi1ELi0EEviiiPT_S1_S1_iiE3Ash;
	add.s32 	%r602, %r601, %r600;
	ld.shared.u32 	%r998, [%r602];
$L__BB22_156:
	setp.lt.s32 	%p79, %r377, 2;
	@%p79 bra 	$L__BB22_158;
	add.s32 	%r603, %r7, 1;
	and.b32  	%r604, %r603, 15;
	add.s32 	%r605, %r206, %r604;
	shl.b32 	%r606, %r605, 2;
	mov.u32 	%r607, _ZZ9cuda_gemmIiLi256ELi1ELi1ELi16ELi64ELi64ELi32ELi1ELi0EEviiiPT_S1_S1_iiE3Ash;
	add.s32 	%r608, %r607, %r606;
	ld.shared.u32 	%r999, [%r608];
$L__BB22_158:
	setp.lt.s32 	%p80, %r377, 3;
	@%p80 bra 	$L__BB22_160;
	add.s32 	%r609, %r206, %r170;
	shl.b32 	%r610, %r609, 2;
	mov.u32 	%r611, _ZZ9cuda_gemmIiLi256ELi1ELi1ELi16ELi64ELi64ELi32ELi1ELi0EEviiiPT_S1_S1_iiE3Ash;
	add.s32 	%r612, %r611, %r610;
	ld.shared.u32 	%r1000, [%r612];
$L__BB22_160:
	setp.lt.s32 	%p81, %r377, 4;
	@%p81 bra 	$L__BB22_162;
	add.s32 	%r613, %r7, 3;
	and.b32  	%r614, %r613, 15;
	add.s32 	%r615, %r206, %r614;
	shl.b32 	%r616, %r615, 2;
	mov.u32 	%r617, _ZZ9cuda_gemmIiLi256ELi1ELi1ELi16ELi64ELi64ELi32ELi1ELi0EEviiiPT_S1_S1_iiE3Ash;
	add.s32 	%r618, %r617, %r616;
	ld.shared.u32 	%r1001, [%r618];
$L__BB22_162:
	setp.lt.s32 	%p82, %r377, 5;
	@%p82 bra 	$L__BB22_164;
	add.s32 	%r619, %r7, 4;
	and.b32  	%r620, %r619, 15;
	add.s32 	%r621, %r206, %r620;
	shl.b32 	%r622, %r621, 2;
	mov.u32 	%r623, _ZZ9cuda_gemmIiLi256ELi1ELi1ELi16ELi64ELi64ELi32ELi1ELi0EEviiiPT_S1_S1_iiE3Ash;
	add.s32 	%r624, %r623, %r622;
	ld.shared.u32 	%r1002, [%r624];
$L__BB22_164:
	setp.lt.s32 	%p83, %r377, 6;
	@%p83 bra 	$L__BB22_166;
	add.s32 	%r625, %r7, 5;
	and.b32  	%r626, %r625, 15;
	add.s32 	%r627, %r206, %r626;
	shl.b32 	%r628, %r627, 2;
	mov.u32 	%r629, _ZZ9cuda_gemmIiLi256ELi1ELi1ELi16ELi64ELi64ELi32ELi1ELi0EEviiiPT_S1_S1_iiE3Ash;
	add.s32 	%r630, %r629, %r628;
	ld.shared.u32 	%r1003, [%r630];
$L__BB22_166:
	setp.lt.s32 	%p84, %r377, 7;
	@%p84 bra 	$L__BB22_168;
	add.s32 	%r631, %r7, 6;
	and.b32  	%r632, %r631, 15;
	add.s32 	%r633, %r206, %r632;
	shl.b32 	%r634, %r633, 2;
	mov.u32 	%r635, _ZZ9cuda_gemmIiLi256ELi1ELi1ELi16ELi64ELi64ELi32ELi1ELi0EEviiiPT_S1_S1_iiE3Ash;
	add.s32 	%r636, %r635, %r634;
	ld.shared.u32 	%r1004, [%r636];
$L__BB22_168:
	setp.lt.s32 	%p85, %r377, 8;
	@%p85 bra 	$L__BB22_170;
	add.s32 	%r637, %r7, 7;
	and.b32  	%r638, %r637, 15;
	add.s32 	%r639, %r206, %r638;
	shl.b32 	%r640, %r639, 2;
	mov.u32 	%r641, _ZZ9cuda_gemmIiLi256ELi1ELi1ELi16ELi64ELi64ELi32ELi1ELi0EEviiiPT_S1_S1_iiE3Ash;
	add.s32 	%r642, %r641, %r640;
	ld.shared.u32 	%r1005, [%r642];
$L__BB22_170:
	setp.lt.s32 	%p86, %r377, 9;
	@%p86 bra 	$L__BB22_172;
	and.b32  	%r643, %r7, 15;
	xor.b32  	%r644, %r643, 8;
	add.s32 	%r645, %r206, %r644;
	shl.b32 	%r646, %r645, 2;
	mov.u32 	%r647, _ZZ9cuda_gemmIiLi256ELi1ELi1ELi16ELi64ELi64ELi32ELi1ELi0EEviiiPT_S1_S1_iiE3Ash;
	add.s32 	%r648, %r647, %r646;
	ld.shared.u32 	%r1006, [%r648];
$L__BB22_172:
	setp.lt.s32 	%p87, %r377, 10;
	@%p87 bra 	$L__BB22_174;
	add.s32 	%r649, %r7, 9;
	and.b32  	%r650, %r649, 15;
	add.s32 	%r651, %r206, %r650;
	shl.b32 	%r652, %r651, 2;
	mov.u32 	%r653, _ZZ9cuda_gemmIiLi256ELi1ELi1ELi16ELi64ELi64ELi32ELi1ELi0EEviiiPT_S1_S1_iiE3Ash;
	add.s32 	%r654, %r653, %r652;
	ld.shared.u32 	%r1007, [%r654];
$L__BB22_174:
	setp.lt.s32 	%p88, %r377, 11;
	@%p88 bra 	$L__BB22_176;
	add.s32 	%r655, %r7, 10;
	and.b32  	%r656, %r655, 15;
	add.s32 	%r657, %r206, %r656;
	shl.b32 	%r658, %r657, 2;
	mov.u32 	%r659, _ZZ9cuda_gemmIiLi256ELi1ELi1ELi16ELi64ELi64ELi32ELi1ELi0EEviiiPT_S1_S1_iiE3Ash;
	add.s32 	%r660, %r659, %r658;
	ld.shared.u32 	%r1008, [%r660];
$L__BB22_176:
	setp.lt.s32 	%p89, %r377, 12;
	@%p89 bra 	$L__BB22_178;
	add.s32 	%r661, %r7, 11;
	and.b32  	%r662, %r661, 15;
	add.s32 	%r663, %r206, %r662;
	shl.b32 	%r664, %r663, 2;
	mov.u32 	%r665, _ZZ9cuda_gemmIiLi256ELi1ELi1ELi16ELi64ELi64ELi32ELi1ELi0EEviiiPT_S1_S1_iiE3Ash;
	add.s32 	%r666, %r665, %r664;
	ld.shared.u32 	%r1009, [%r666];
$L__BB22_178:
	setp.lt.s32 	%p90, %r377, 13;
	@%p90 bra 	$L__BB22_180;
	add.s32 	%r667, %r7, 12;
	and.b32  	%r668, %r667, 15;
	add.s32 	%r669, %r206, %r668;
	shl.b32 	%r670, %r669, 2;
	mov.u32 	%r671, _ZZ9cuda_gemmIiLi256ELi1ELi1ELi16ELi64ELi64ELi32ELi1ELi0EEviiiPT_S1_S1_iiE3Ash;
	add.s32 	%r672, %r671, %r670;
	ld.shared.u32 	%r1010, [%r672];
$L__BB22_180:
	setp.lt.s32 	%p91, %r377, 14;
	@%p91 bra 	$L__BB22_182;
	add.s32 	%r673, %r7, 13;
	and.b32  	%r674, %r673, 15;
	add.s32 	%r675, %r206, %r674;
	shl.b32 	%r676, %r675, 2;
	mov.u32 	%r677, _ZZ9cuda_gemmIiLi256ELi1ELi1ELi16ELi64ELi64ELi32ELi1ELi0EEviiiPT_S1_S1_iiE3Ash;
	add.s32 	%r678, %r677, %r676;
	ld.shared.u32 	%r1011, [%r678];
$L__BB22_182:
	setp.lt.s32 	%p92, %r377, 15;
	@%p92 bra 	$L__BB22_184;
	add.s32 	%r679, %r7, 14;
	and.b32  	%r680, %r679, 15;
	add.s32 	%r681, %r206, %r680;
	shl.b32 	%r682, %r681, 2;
	mov.u32 	%r683, _ZZ9cuda_gemmIiLi256ELi1ELi1ELi16ELi64ELi64ELi32ELi1ELi0EEviiiPT_S1_S1_iiE3Ash;
	add.s32 	%r684, %r683, %r682;
	ld.shared.u32 	%r1012, [%r684];
$L__BB22_184:
	setp.lt.s32 	%p93, %r377, 16;
	@%p93 bra 	$L__BB22_186;
	add.s32 	%r685, %r7, -1;
	and.b32  	%r686, %r685, 15;
	add.s32 	%r687, %r206, %r686;
	shl.b32 	%r688, %r687, 2;
	mov.u32 	%r689, _ZZ9cuda_gemmIiLi256ELi1ELi1ELi16ELi64ELi64ELi32ELi1ELi0EEviiiPT_S1_S1_iiE3Ash;
	add.s32 	%r690, %r689, %r688;
	ld.shared.u32 	%r1013, [%r690];
$L__BB22_186:
	setp.ge.s32 	%p94, %r8, %r17;
	mov.u32 	%r1014, %r8;
	@%p94 bra 	$L__BB22_187;
	bra.uni 	$L__BB22_188;
$L__BB22_187:
	add.s32 	%r997, %r997, %r6;
	setp.lt.s32 	%p115, %r997, %r5;
	@%p115 bra 	$L__BB22_154;
	bra.uni 	$L__BB22_149;
$L__BB22_188:
	mov.u32 	%r692, _ZZ9cuda_gemmIiLi256ELi1ELi1ELi16ELi64ELi64ELi32ELi1ELi0EEviiiPT_S1_S1_iiE11kron_fac_sh;
	mad.lo.s32 	%r241, %r1014, 260, %r692;
	mov.b32 	%r1016, 0;
	@%p78 bra 	$L__BB22_190;
	shl.b32 	%r693, %r19, 2;
	add.s32 	%r694, %r241, %r693;
	ld.shared.u32 	%r695, [%r694];
	mul.lo.s32 	%r1016, %r695, %r998;
$L__BB22_190:
	@%p79 bra 	$L__BB22_192;
	add.s32 	%r697, %r241, %r696;
	ld.shared.u32 	%r698, [%r697+4];
	mad.lo.s32 	%r1016, %r698, %r999, %r1016;
$L__BB22_192:
	@%p80 bra 	$L__BB22_194;
	add.s32 	%r700, %r241, %r699;
	ld.shared.u32 	%r701, [%r700+8];
	mad.lo.s32 	%r1016, %r701, %r1000, %r1016;
$L__BB22_194:
	@%p81 bra 	$L__BB22_196;
	add.s32 	%r703, %r241, %r702;
	ld.shared.u32 	%r704, [%r703+12];
	mad.lo.s32 	%r1016, %r704, %r1001, %r1016;
$L__BB22_196:
	@%p82 bra 	$L__BB22_198;
	add.s32 	%r706, %r241, %r705;
	ld.shared.u32 	%r707, [%r706+16];
	mad.lo.s32 	%r1016, %r707, %r1002, %r1016;
$L__BB22_198:
	setp.lt.s32 	%p100, %r377, 6;
	@%p100 bra 	$L__BB22_200;
	add.s32 	%r709, %r241, %r708;
	ld.shared.u32 	%r710, [%r709+20];
	mad.lo.s32 	%r1016, %r710, %r1003, %r1016;
$L__BB22_200:
	setp.lt.s32 	%p101, %r377, 7;
	@%p101 bra 	$L__BB22_202;
	add.s32 	%r712, %r241, %r711;
	ld.shared.u32 	%r713, [%r712+24];
	mad.lo.s32 	%r1016, %r713, %r1004, %r1016;
$L__BB22_202:
	setp.lt.s32 	%p102, %r377, 8;
	@%p102 bra 	$L__BB22_204;
	add.s32 	%r715, %r241, %r714;
	ld.shared.u32 	%r716, [%r715+28];
	mad.lo.s32 	%r1016, %r716, %r1005, %r1016;
$L__BB22_204:
	setp.lt.s32 	%p103, %r377, 9;
	@%p103 bra 	$L__BB22_206;
	add.s32 	%r718, %r241, %r717;
	ld.shared.u32 	%r719, [%r718+32];
	mad.lo.s32 	%r1016, %r719, %r1006, %r1016;
$L__BB22_206:
	setp.lt.s32 	%p104, %r377, 10;
	@%p104 bra 	$L__BB22_208;
	add.s32 	%r721, %r241, %r720;
	ld.shared.u32 	%r722, [%r721+36];
	mad.lo.s32 	%r1016, %r722, %r1007, %r1016;
$L__BB22_208:
	setp.lt.s32 	%p105, %r377, 11;
	@%p105 bra 	$L__BB22_210;
	add.s32 	%r724, %r241, %r723;
	ld.shared.u32 	%r725, [%r724+40];
	mad.lo.s32 	%r1016, %r725, %r1008, %r1016;
$L__BB22_210:
	setp.lt.s32 	%p106, %r377, 12;
	@%p106 bra 	$L__BB22_212;
	add.s32 	%r727, %r241, %r726;
	ld.shared.u32 	%r728, [%r727+44];
	mad.lo.s32 	%r1016, %r728, %r1009, %r1016;
$L__BB22_212:
	setp.lt.s32 	%p107, %r377, 13;
	@%p107 bra 	$L__BB22_214;
	add.s32 	%r730, %r241, %r729;
	ld.shared.u32 	%r731, [%r730+48];
	mad.lo.s32 	%r1016, %r731, %r1010, %r1016;
$L__BB22_214:
	setp.lt.s32 	%p108, %r377, 14;
	@%p108 bra 	$L__BB22_216;
	add.s32 	%r733, %r241, %r732;
	ld.shared.u32 	%r734, [%r733+52];
	mad.lo.s32 	%r1016, %r734, %r1011, %r1016;
$L__BB22_216:
	setp.lt.s32 	%p109, %r377, 15;
	@%p109 bra 	$L__BB22_218;
	add.s32 	%r736, %r241, %r735;
	ld.shared.u32 	%r737, [%r736+56];
	mad.lo.s32 	%r1016, %r737, %r1012, %r1016;
$L__BB22_218:
	setp.lt.s32 	%p110, %r377, 16;
	@%p110 bra 	$L__BB22_220;
	add.s32 	%r739, %r241, %r738;
	ld.shared.u32 	%r740, [%r739+60];
	mad.lo.s32 	%r1016, %r740, %r1013, %r1016;
$L__BB22_220:
	mov.u32 	%r1030, %r3;
$L__BB22_221:
	shr.u32 	%r275, %r1030, 1;
	shfl.sync.down.b32	%r741|%p111, %r1016, %r275, %r186, -1;
	add.s32 	%r1016, %r741, %r1016;
	setp.gt.u32 	%p112, %r1030, 3;
	mov.u32 	%r1030, %r275;
	@%p112 bra 	$L__BB22_221;
	rem.u32 	%r742, %r2, %r4;
	setp.eq.s32 	%p113, %r742, 0;
	@%p113 bra 	$L__BB22_223;
	bra.uni 	$L__BB22_224;
$L__BB22_223:
	mad.lo.s32 	%r743, %r1014, %r5, %r204;
	shl.b32 	%r744, %r743, 2;
	mov.u32 	%r745, _ZZ9cuda_gemmIiLi256ELi1ELi1ELi16ELi64ELi64ELi32ELi1ELi0EEviiiPT_S1_S1_iiE3Csh;
	add.s32 	%r746, %r745, %r744;
	st.shared.u32 	[%r746], %r1016;
$L__BB22_224:
	add.s32 	%r1014, %r1014, %r10;
	setp.lt.s32 	%p114, %r1014, %r17;
	@%p114 bra 	$L__BB22_188;
	bra.uni 	$L__BB22_187;

}
	// .globl	_Z9cuda_gemmIiLi256ELi1ELi1ELi16ELi64ELi64ELi32ELi1ELi1EEviiiPT_S1_S1_ii
.visible .entry _Z9cuda_gemmIiLi256ELi1ELi1ELi16ELi64ELi64ELi32ELi1ELi1EEviiiPT_S1_S1_ii(
	.param .u32 _Z9cuda_gemmIiLi256ELi1ELi1ELi16ELi64ELi64ELi32ELi1ELi1EEviiiPT_S1_S1_ii_param_0,
	.param .u32 _Z9cuda_gemmIiLi256ELi1ELi1ELi16ELi64ELi64ELi32ELi1ELi1EEviiiPT_S1_S1_ii_param_1,
	.param .u32 _Z9cuda_gemmIiLi256ELi1ELi1ELi16ELi64ELi64ELi32ELi1ELi1EEviiiPT_S1_S1_ii_param_2,
	.param .u64 .ptr .align 1 _Z9cuda_gemmIiLi256ELi1ELi1ELi16ELi64ELi64ELi32ELi1ELi1EEviiiPT_S1_S1_ii_param_3,
	.param .u64 .ptr .align 1 _Z9cuda_gemmIiLi256ELi1ELi1ELi16ELi64ELi64ELi32ELi1ELi1EEviiiPT_S1_S1_ii_param_4,
	.param .u64 .ptr .align 1 _Z9cuda_gemmIiLi256ELi1ELi1ELi16ELi64ELi64ELi32ELi1ELi1EEviiiPT_S1_S1_ii_param_5,
	.param .u32 _Z9cuda_gemmIiLi256ELi1ELi1ELi16ELi64ELi64ELi32ELi1ELi1EEviiiPT_S1_S1_ii_param_6,
	.param .u32 _Z9cuda_gemmIiLi256ELi1ELi1ELi16ELi64ELi64ELi32ELi1ELi1EEviiiPT_S1_S1_ii_param_7
)
.maxntid 256
{
	.reg .pred 	%p<11>;
	.reg .b16 	%rs<8>;
	.reg .b32 	%r<96>;
	.reg .b64 	%rd<25>;
	// demoted variable
	.shared .align 128 .b8 _ZZ9cuda_gemmIiLi256ELi1ELi1ELi16ELi64ELi64ELi32ELi1ELi1EEviiiPT_S1_S1_iiE11kron_fac_sh[8320];
	// demoted variable
	.shared .align 128 .b8 _ZZ9cuda_gemmIiLi256ELi1ELi1ELi16ELi64ELi64ELi32ELi1ELi1EEviiiPT_S1_S1_iiE3Ash[64];
	// demoted variable
	.shared .align 128 .b8 _ZZ9cuda_gemmIiLi256ELi1ELi1ELi16ELi64ELi64ELi32ELi1ELi1EEviiiPT_S1_S1_iiE3Csh[32];
	ld.param.u64 	%rd7, [_Z9cuda_gemmIiLi256ELi1ELi1ELi16ELi64ELi64ELi32ELi1ELi1EEviiiPT_S1_S1_ii_param_3];
	ld.param.u64 	%rd9, [_Z9cuda_gemmIiLi256ELi1ELi1ELi16ELi64ELi64ELi32ELi1ELi1EEviiiPT_S1_S1_ii_param_4];
	ld.param.u64 	%rd8, [_Z9cuda_gemmIiLi256ELi1ELi1ELi16ELi64ELi64ELi32ELi1ELi1EEviiiPT_S1_S1_ii_param_5];
	cvta.to.global.u64 	%rd1, %rd9;
	mov.u32 	%r1, %ctaid.y;
	mov.u32 	%r39, %nctaid.y;
	setp.ge.u32 	%p1, %r1, %r39;
	@%p1 bra 	$L__BB23_15;
	mov.u32 	%r2, %ctaid.x;
	mov.u32 	%r95, %tid.x;
	mov.u32 	%r4, %ntid.x;
	shr.u32 	%r91, %r95, 5;
	shl.b32 	%r40, %r2, 5;
	and.b32  	%r6, %r95, 31;
	or.b32  	%r7, %r40, %r6;
	shr.u32 	%r8, %r4, 5;
	setp.gt.u32 	%p2, %r95, 15;
	@%p2 bra 	$L__BB23_4;
	shl.b32 	%r41, %r1, 4;
	shl.b32 	%r42, %r95, 2;
	mov.u32 	%r43, _ZZ9cuda_gemmIiLi256ELi1ELi1ELi16ELi64ELi64ELi32ELi1ELi1EEviiiPT_S1_S1_iiE3Ash;
	add.s32 	%r85, %r43, %r42;
	shl.b32 	%r10, %r4, 2;
	add.s32 	%r44, %r95, %r41;
	mul.wide.u32 	%rd10, %r44, 4;
	cvta.to.global.u64 	%rd11, %rd7;
	add.s64 	%rd24, %rd11, %rd10;
	mul.wide.u32 	%rd3, %r4, 4;
	mov.u32 	%r86, %r95;
$L__BB23_3:
	ld.global.u32 	%r45, [%rd24];
	st.shared.u32 	[%r85], %r45;
	add.s32 	%r86, %r86, %r4;
	add.s32 	%r85, %r85, %r10;
	add.s64 	%rd24, %rd24, %rd3;
	setp.lt.u32 	%p3, %r86, 16;
	@%p3 bra 	$L__BB23_3;
$L__BB23_4:
	setp.gt.u32 	%p4, %r95, 7;
	@%p4 bra 	$L__BB23_7;
	shl.b32 	%r46, %r95, 2;
	mov.u32 	%r47, _ZZ9cuda_gemmIiLi256ELi1ELi1ELi16ELi64ELi64ELi32ELi1ELi1EEviiiPT_S1_S1_iiE3Csh;
	add.s32 	%r87, %r47, %r46;
	shl.b32 	%r12, %r4, 2;
	mov.u32 	%r88, %r95;
$L__BB23_6:
	mov.b32 	%r48, 0;
	st.shared.u32 	[%r87], %r48;
	add.s32 	%r88, %r88, %r4;
	add.s32 	%r87, %r87, %r12;
	setp.lt.u32 	%p5, %r88, 8;
	@%p5 bra 	$L__BB23_6;
$L__BB23_7:
	mov.u32 	%r49, _ZZ9cuda_gemmIiLi256ELi1ELi1ELi16ELi64ELi64ELi32ELi1ELi1EEviiiPT_S1_S1_iiE11kron_fac_sh;
	mad.lo.s32 	%r21, %r6, 260, %r49;
	add.s32 	%r50, %r91, %r8;
	cvt.u16.u32 	%rs2, %r50;
	xor.b16  	%rs3, %rs2, 63;
	and.b16  	%rs4, %rs3, 255;
	cvt.u16.u32 	%rs5, %r8;
	and.b16  	%rs6, %rs5, 255;
	div.u16 	%rs7, %rs4, %rs6;
	and.b16  	%rs1, %rs7, 3;
	setp.eq.s16 	%p6, %rs1, 2;
	@%p6 bra 	$L__BB23_10;
	cvt.u32.u16 	%r22, %rs1;
	mov.b32 	%r90, 0;
$L__BB23_9:
	.pragma "nounroll";
	shl.b32 	%r52, %r91, 6;
	add.s32 	%r53, %r52, %r7;
	mul.wide.u32 	%rd12, %r53, 4;
	add.s64 	%rd13, %rd1, %rd12;
	ld.global.u32 	%r54, [%rd13];
	shl.b32 	%r55, %r91, 2;
	add.s32 	%r56, %r21, %r55;
	st.shared.u32 	[%r56], %r54;
	add.s32 	%r91, %r91, %r8;
	add.s32 	%r90, %r90, 1;
	xor.b32  	%r57, %r90, %r22;
	setp.ne.s32 	%p7, %r57, 2;
	@%p7 bra 	$L__BB23_9;
$L__BB23_10:
	shl.b32 	%r67, %r8, 2;
$L__BB23_11:
	shl.b32 	%r58, %r91, 6;
	add.s32 	%r59, %r58, %r7;
	mul.wide.u32 	%rd14, %r59, 4;
	add.s64 	%rd15, %rd1, %rd14;
	ld.global.u32 	%r60, [%rd15];
	shl.b32 	%r61, %r91, 2;
	add.s32 	%r62, %r21, %r61;
	st.shared.u32 	[%r62], %r60;
	add.s32 	%r63, %r91, %r8;
	shl.b32 	%r64, %r63, 6;
	add.s32 	%r65, %r64, %r7;
	mul.wide.u32 	%rd16, %r65, 4;
	add.s64 	%rd17, %rd1, %rd16;
	ld.global.u32 	%r66, [%rd17];
	add.s32 	%r68, %r62, %r67;
	st.shared.u32 	[%r68], %r66;
	add.s32 	%r69, %r63, %r8;
	shl.b32 	%r70, %r69, 6;
	add.s32 	%r71, %r70, %r7;
	mul.wide.u32 	%rd18, %r71, 4;
	add.s64 	%rd19, %rd1, %rd18;
	ld.global.u32 	%r72, [%rd19];
	add.s32 	%r73, %r68, %r67;
	st.shared.u32 	[%r73], %r72;
	add.s32 	%r74, %r69, %r8;
	shl.b32 	%r75, %r74, 6;
	add.s32 	%r76, %r75, %r7;
	mul.wide.u32 	%rd20, %r76, 4;
	add.s64 	%rd21, %rd1, %rd20;
	ld.global.u32 	%r77, [%rd21];
	add.s32 	%r78, %r73, %r67;
	st.shared.u32 	[%r78], %r77;
	add.s32 	%r91, %r67, %r91;
	setp.lt.u32 	%p8, %r91, 64;
	@%p8 bra 	$L__BB23_11;
	setp.gt.u32 	%p9, %r95, 7;
	bar.sync 	0;
	bar.sync 	0;
	@%p9 bra 	$L__BB23_15;
	shl.b32 	%r79, %r1, 4;
	shl.b32 	%r80, %r95, 2;
	mov.u32 	%r81, _ZZ9cuda_gemmIiLi256ELi1ELi1ELi16ELi64ELi64ELi32ELi1ELi1EEviiiPT_S1_S1_iiE3Csh;
	add.s32 	%r94, %r81, %r80;
	shl.b32 	%r31, %r4, 2;
	add.s32 	%r82, %r95, %r79;
	shl.b32 	%r83, %r2, 3;
	add.s32 	%r93, %r82, %r83;
	cvta.to.global.u64 	%rd6, %rd8;
$L__BB23_14:
	ld.shared.u32 	%r84, [%r94];
	mul.wide.u32 	%rd22, %r93, 4;
	add.s64 	%rd23, %rd6, %rd22;
	st.global.u32 	[%rd23], %r84;
	add.s32 	%r95, %r95, %r4;
	add.s32 	%r94, %r94, %r31;
	add.s32 	%r93, %r93, %r4;
	setp.lt.u32 	%p10, %r95, 8;
	@%p10 bra 	$L__BB23_14;
$L__BB23_15:
	ret;

}
	// .globl	_Z9cuda_gemmIiLi256ELi1ELi1ELi16ELi128ELi128ELi32ELi0ELi0EEviiiPT_S1_S1_ii
.visible .entry _Z9cuda_gemmIiLi256ELi1ELi1ELi16ELi128ELi128ELi32ELi0ELi0EEviiiPT_S1_S1_ii(
	.param .u32 _Z9cuda_gemmIiLi256ELi1ELi1ELi16ELi128ELi128ELi32ELi0ELi0EEviiiPT_S1_S1_ii_param_0,
	.param .u32 _Z9cuda_gemmIiLi256ELi1ELi1ELi16ELi128ELi128ELi32ELi0ELi0EEviiiPT_S1_S1_ii_param_1,
	.param .u32 _Z9cuda_gemmIiLi256ELi1ELi1ELi16ELi128ELi128ELi32ELi0ELi0EEviiiPT_S1_S1_ii_param_2,
	.param .u64 .ptr .align 1 _Z9cuda_gemmIiLi256ELi1ELi1ELi16ELi128ELi128ELi32ELi0ELi0EEviiiPT_S1_S1_ii_param_3,
	.param .u64 .ptr .align 1 _Z9cuda_gemmIiLi256ELi1ELi1ELi16ELi128ELi128ELi32ELi0ELi0EEviiiPT_S1_S1_ii_param_4,
	.param .u64 .ptr .align 1 _Z9cuda_gemmIiLi256ELi1ELi1ELi16ELi128ELi128ELi32ELi0ELi0EEviiiPT_S1_S1_ii_param_5,
	.param .u32 _Z9cuda_gemmIiLi256ELi1ELi1ELi16ELi128ELi128ELi32ELi0ELi0EEviiiPT_S1_S1_ii_param_6,
	.param .u32 _Z9cuda_gemmIiLi256ELi1ELi1ELi16ELi128ELi128ELi32ELi0ELi0EEviiiPT_S1_S1_ii_param_7
)
.maxntid 256
{
	.reg .pred 	%p<171>;
	.reg .b32 	%r<1113>;
	.reg .b64 	%rd<14>;
	// demoted variable
	.shared .align 128 .b8 _ZZ9cuda_gemmIiLi256ELi1ELi1ELi16ELi128ELi128ELi32ELi0ELi0EEviiiPT_S1_S1_iiE11kron_fac_sh[16512];
	// demoted variable
	.shared .align 128 .b8 _ZZ9cuda_gemmIiLi256ELi1ELi1ELi16ELi128ELi128ELi32ELi0ELi0EEviiiPT_S1_S1_iiE3Ash[64];
	// demoted variable
	.shared .align 128 .b8 _ZZ9cuda_gemmIiLi256ELi1ELi1ELi16ELi128ELi128ELi32ELi0ELi0EEviiiPT_S1_S1_iiE3Csh[16];
	ld.param.u32 	%r380, [_Z9cuda_gemmIiLi256ELi1ELi1ELi16ELi128ELi128ELi32ELi0ELi0EEviiiPT_S1_S1_ii_param_2];
	ld.param.u64 	%rd4, [_Z9cuda_gemmIiLi256ELi1ELi1ELi16ELi128ELi128ELi32ELi0ELi0EEviiiPT_S1_S1_ii_param_3];
	ld.param.u64 	%rd5, [_Z9cuda_gemmIiLi256ELi1ELi1ELi16ELi128ELi128ELi32ELi0ELi0EEviiiPT_S1_S1_ii_param_4];
	ld.param.u32 	%r381, [_Z9cuda_gemmIiLi256ELi1ELi1ELi16ELi128ELi128ELi32ELi0ELi0EEviiiPT_S1_S1_ii_param_6];
	ld.param.u32 	%r382, [_Z9cuda_gemmIiLi256ELi1ELi1ELi16ELi128ELi128ELi32ELi0ELi0EEviiiPT_S1_S1_ii_param_7];
	mov.u32 	%r1112, %tid.x;
	and.b32  	%r2, %r1112, 31;
	setp.lt.s32 	%p1, %r382, 16;
	shr.u32 	%r3, %r382, 4;
	selp.b32 	%r4, 1, %r3, %p1;
	and.b32  	%r383, %r380, -16;
	setp.eq.s32 	%p2, %r383, 1024;
	@%p2 bra 	$L__BB24_3;
	setp.ne.s32 	%p3, %r383, 512;
	@%p3 bra 	$L__BB24_4;
	mov.u32 	%r385, %ctaid.x;
	shr.u32 	%r955, %r385, 5;
	and.b32  	%r954, %r385, 31;
	bra.uni 	$L__BB24_5;
$L__BB24_3:
	mov.u32 	%r384, %ctaid.x;
	shr.u32 	%r955, %r384, 6;
	and.b32  	%r954, %r384, 63;
	bra.uni 	$L__BB24_5;
$L__BB24_4:
	mov.u32 	%r386, %ctaid.x;
	shr.s32 	%r387, %r380, 31;
	shr.u32 	%r388, %r387, 28;
	add.s32 	%r389, %r380, %r388;
	shr.s32 	%r390, %r389, 4;
	div.u32 	%r955, %r386, %r390;
	mul.lo.s32 	%r391, %r955, %r390;
	sub.s32 	%r954, %r386, %r391;
$L__BB24_5:
	div.s32 	%r13, 16, %r382;
	mul.lo.s32 	%r392, %r13, %r4;
	min.s32 	%r14, %r392, 256;
	div.u32 	%r16, %r1112, %r14;
	mul.lo.s32 	%r393, %r16, %r14;
	sub.s32 	%r394, %r1112, %r393;
	div.u32 	%r15, %r394, %r4;
	mov.u32 	%r17, %ntid.x;
	div.u32 	%r18, %r17, %r14;
	mov.u32 	%r19, %ctaid.y;
	mov.u32 	%r395, %nctaid.y;
	setp.ge.u32 	%p4, %r19, %r395;
	@%p4 bra 	$L__BB24_157;
	shr.u32 	%r958, %r1112, 5;
	shl.b32 	%r21, %r955, 5;
	and.b32  	%r22, %r15, 15;
	rem.u32 	%r396, %r1112, %r4;
	shl.b32 	%r23, %r396, 4;
	min.s32 	%r24, %r381, 32;
	min.u32 	%r25, %r382, 16;
	or.b32  	%r26, %r22, %r23;
	shr.s32 	%r397, %r380, 31;
	shr.u32 	%r398, %r397, 30;
	add.s32 	%r399, %r380, %r398;
	shr.s32 	%r400, %r399, 2;
	mul.lo.s32 	%r27, %r955, %r400;
	setp.gt.u32 	%p5, %r1112, 15;
	@%p5 bra 	$L__BB24_9;
	shl.b32 	%r401, %r954, 4;
	mad.lo.s32 	%r28, %r19, %r380, %r401;
	cvta.to.global.u64 	%rd1, %rd4;
	mov.u32 	%r956, %r1112;
$L__BB24_8:
	add.s32 	%r402, %r28, %r956;
	mul.wide.s32 	%rd7, %r402, 4;
	add.s64 	%rd8, %rd1, %rd7;
	ld.global.u32 	%r403, [%rd8];
	shl.b32 	%r404, %r956, 2;
	mov.u32 	%r405, _ZZ9cuda_gemmIiLi256ELi1ELi1ELi16ELi128ELi128ELi32ELi0ELi0EEviiiPT_S1_S1_iiE3Ash;
	add.s32 	%r406, %r405, %r404;
	st.shared.u32 	[%r406], %r403;
	add.s32 	%r956, %r956, %r17;
	setp.lt.u32 	%p6, %r956, 16;
	@%p6 bra 	$L__BB24_8;
$L__BB24_9:
	setp.gt.u32 	%p7, %r1112, 3;
	mov.u32 	%r957, %r1112;
	@%p7 bra 	$L__BB24_11;
$L__BB24_10:
	shl.b32 	%r407, %r957, 2;
	mov.u32 	%r408, _ZZ9cuda_gemmIiLi256ELi1ELi1ELi16ELi128ELi128ELi32ELi0ELi0EEviiiPT_S1_S1_iiE3Csh;
	add.s32 	%r409, %r408, %r407;
	mov.b32 	%r410, 0;
	st.shared.u32 	[%r409], %r410;
	add.s32 	%r957, %r957, %r17;
	setp.lt.u32 	%p8, %r957, 4;
	@%p8 bra 	$L__BB24_10;
$L__BB24_11:
	setp.ge.s32 	%p9, %r958, %r382;
	@%p9 bra 	$L__BB24_14;
	cvta.to.global.u64 	%rd2, %rd5;
	shr.u32 	%r33, %r17, 5;
	mov.u32 	%r411, _ZZ9cuda_gemmIiLi256ELi1ELi1ELi16ELi128ELi128ELi32ELi0ELi0EEviiiPT_S1_S1_iiE11kron_fac_sh;
	mad.lo.s32 	%r34, %r2, 516, %r411;
	add.s32 	%r35, %r21, %r2;
$L__BB24_13:
	mad.lo.s32 	%r412, %r958, %r381, %r35;
	mul.wide.s32 	%rd9, %r412, 4;
	add.s64 	%rd10, %rd2, %rd9;
	ld.global.u32 	%r413, [%rd10];
	shl.b32 	%r414, %r958, 2;
	add.s32 	%r415, %r34, %r414;
	st.shared.u32 	[%r415], %r413;
	add.s32 	%r958, %r958, %r33;
	setp.lt.s32 	%p10, %r958, %r382;
	@%p10 bra 	$L__BB24_13;
$L__BB24_14:
	setp.lt.s32 	%p11, %r13, 1;
	bar.sync 	0;
	@%p11 bra 	$L__BB24_154;
	setp.ne.s32 	%p12, %r4, 1;
	@%p12 bra 	$L__BB24_84;
	add.s32 	%r771, %r15, 2;
	and.b32  	%r38, %r771, 15;
	add.s32 	%r772, %r15, 7;
	and.b32  	%r39, %r772, 15;
	xor.b32  	%r40, %r22, 8;
	add.s32 	%r773, %r15, 9;
	and.b32  	%r41, %r773, 15;
	add.s32 	%r774, %r15, 10;
	and.b32  	%r42, %r774, 15;
	add.s32 	%r775, %r15, 11;
	and.b32  	%r43, %r775, 15;
	add.s32 	%r776, %r15, 12;
	and.b32  	%r44, %r776, 15;
	setp.gt.u32 	%p118, %r382, %r22;
	selp.b32 	%r777, 0, %r25, %p118;
	sub.s32 	%r45, %r26, %r777;
	add.s32 	%r778, %r22, 1;
	setp.lt.u32 	%p119, %r778, %r25;
	selp.b32 	%r779, 0, %r25, %p119;
	sub.s32 	%r46, %r26, %r779;
	add.s32 	%r780, %r22, 2;
	setp.lt.u32 	%p120, %r780, %r25;
	selp.b32 	%r781, 0, %r25, %p120;
	sub.s32 	%r47, %r26, %r781;
	add.s32 	%r782, %r22, 3;
	setp.lt.u32 	%p121, %r782, %r25;
	selp.b32 	%r783, 0, %r25, %p121;
	sub.s32 	%r48, %r26, %r783;
	add.s32 	%r784, %r22, 4;
	setp.lt.u32 	%p122, %r784, %r25;
	selp.b32 	%r785, 0, %r25, %p122;
	sub.s32 	%r49, %r26, %r785;
	add.s32 	%r786, %r22, 5;
	setp.lt.u32 	%p123, %r786, %r25;
	selp.b32 	%r787, 0, %r25, %p123;
	sub.s32 	%r50, %r26, %r787;
	add.s32 	%r788, %r22, 6;
	setp.lt.u32 	%p124, %r788, %r25;
	selp.b32 	%r789, 0, %r25, %p124;
	sub.s32 	%r51, %r26, %r789;
	add.s32 	%r790, %r22, 7;
	setp.lt.u32 	%p125, %r790, %r25;
	selp.b32 	%r791, 0, %r25, %p125;
	sub.s32 	%r52, %r26, %r791;
	add.s32 	%r792, %r22, 8;
	setp.lt.u32 	%p126, %r792, %r25;
	selp.b32 	%r793, 0, %r25, %p126;
	sub.s32 	%r53, %r26, %r793;
	add.s32 	%r794, %r22, 9;
	setp.lt.u32 	%p127, %r794, %r25;
	selp.b32 	%r795, 0, %r25, %p127;
	sub.s32 	%r54, %r26, %r795;
	add.s32 	%r796, %r22, 10;
	setp.lt.u32 	%p128, %r796, %r25;
	selp.b32 	%r797, 0, %r25, %p128;
	sub.s32 	%r55, %r26, %r797;
	add.s32 	%r798, %r22, 11;
	setp.lt.u32 	%p129, %r798, %r25;
	selp.b32 	%r799, 0, %r25, %p129;
	sub.s32 	%r56, %r26, %r799;
	add.s32 	%r800, %r22, 12;
	setp.lt.u32 	%p130, %r800, %r25;
	selp.b32 	%r801, 0, %r25, %p130;
	sub.s32 	%r57, %r26, %r801;
	add.s32 	%r802, %r22, 13;
	setp.lt.u32 	%p131, %r802, %r25;
	selp.b32 	%r803, 0, %r25, %p131;
	sub.s32 	%r58, %r26, %r803;
	add.s32 	%r804, %r22, 14;
	setp.lt.u32 	%p132, %r804, %r25;
	selp.b32 	%r805, 0, %r25, %p132;
	sub.s32 	%r59, %r26, %r805;
	add.s32 	%r806, %r22, 15;
	setp.lt.u32 	%p133, %r806, %r25;
	selp.b32 	%r807, 0, %r25, %p133;
	sub.s32 	%r60, %r26, %r807;
	mov.b32 	%r975, 0;
	shl.b32 	%r890, %r45, 2;
	shl.b32 	%r893, %r46, 2;
	shl.b32 	%r896, %r47, 2;
	shl.b32 	%r899, %r48, 2;
	shl.b32 	%r902, %r49, 2;
	shl.b32 	%r905, %r50, 2;
	shl.b32 	%r908, %r51, 2;
	shl.b32 	%r911, %r52, 2;
	shl.b32 	%r914, %r53, 2;
	shl.b32 	%r917, %r54, 2;
	shl.b32 	%r920, %r55, 2;
	shl.b32 	%r923, %r56, 2;
	shl.b32 	%r926, %r57, 2;
	shl.b32 	%r929, %r58, 2;
	shl.b32 	%r932, %r59, 2;
	shl.b32 	%r935, %r60, 2;
$L__BB24_17:
	setp.lt.s32 	%p134, %r382, 1;
	add.s32 	%r78, %r975, %r15;
	mul.lo.s32 	%r79, %r78, %r382;
	add.s32 	%r80, %r79, %r23;
	@%p134 bra 	$L__BB24_19;
	add.s32 	%r808, %r26, %r79;
	shl.b32 	%r809, %r808, 2;
	mov.u32 	%r810, _ZZ9cuda_gemmIiLi256ELi1ELi1ELi16ELi128ELi128ELi32ELi0ELi0EEviiiPT_S1_S1_iiE3Ash;
	add.s32 	%r811, %r810, %r809;
	ld.shared.u32 	%r976, [%r811];
$L__BB24_19:
	setp.lt.s32 	%p135, %r382, 2;
	@%p135 bra 	$L__BB24_21;
	add.s32 	%r812, %r15, 1;
	and.b32  	%r813, %r812, 15;
	add.s32 	%r814, %r80, %r813;
	shl.b32 	%r815, %r814, 2;
	mov.u32 	%r816, _ZZ9cuda_gemmIiLi256ELi1ELi1ELi16ELi128ELi128ELi32ELi0ELi0EEviiiPT_S1_S1_iiE3Ash;
	add.s32 	%r817, %r816, %r815;
	ld.shared.u32 	%r977, [%r817];
$L__BB24_21:
	setp.lt.s32 	%p136, %r382, 3;
	@%p136 bra 	$L__BB24_23;
	add.s32 	%r818, %r80, %r38;
	shl.b32 	%r819, %r818, 2;
	mov.u32 	%r820, _ZZ9cuda_gemmIiLi256ELi1ELi1ELi16ELi128ELi128ELi32ELi0ELi0EEviiiPT_S1_S1_iiE3Ash;
	add.s32 	%r821, %r820, %r819;
	ld.shared.u32 	%r978, [%r821];
$L__BB24_23:
	setp.lt.s32 	%p137, %r382, 4;
	@%p137 bra 	$L__BB24_25;
	add.s32 	%r822, %r15, 3;
	and.b32  	%r823, %r822, 15;
	add.s32 	%r824, %r80, %r823;
	shl.b32 	%r825, %r824, 2;
	mov.u32 	%r826, _ZZ9cuda_gemmIiLi256ELi1ELi1ELi16ELi128ELi128ELi32ELi0ELi0EEviiiPT_S1_S1_iiE3Ash;
	add.s32 	%r827, %r826, %r825;
	ld.shared.u32 	%r979, [%r827];
$L__BB24_25:
	setp.lt.s32 	%p138, %r382, 5;
	@%p138 bra 	$L__BB24_27;
	add.s32 	%r828, %r15, 4;
	and.b32  	%r829, %r828, 15;
	add.s32 	%r830, %r80, %r829;
	shl.b32 	%r831, %r830, 2;
	mov.u32 	%r832, _ZZ9cuda_gemmIiLi256ELi1ELi1ELi16ELi128ELi128ELi32ELi0ELi0EEviiiPT_S1_S1_iiE3Ash;
	add.s32 	%r833, %r832, %r831;
	ld.shared.u32 	%r980, [%r833];
$L__BB24_27:
	setp.lt.s32 	%p139, %r382, 6;
	@%p139 bra 	$L__BB24_29;
	add.s32 	%r834, %r15, 5;
	and.b32  	%r835, %r834, 15;
	add.s32 	%r836, %r80, %r835;
	shl.b32 	%r837, %r836, 2;
	mov.u32 	%r838, _ZZ9cuda_gemmIiLi256ELi1ELi1ELi16ELi128ELi128ELi32ELi0ELi0EEviiiPT_S1_S1_iiE3Ash;
	add.s32 	%r839, %r838, %r837;
	ld.shared.u32 	%r981, [%r839];
$L__BB24_29:
	setp.lt.s32 	%p140, %r382, 7;
	@%p140 bra 	$L__BB24_31;
	add.s32 	%r840, %r15, 6;
	and.b32  	%r841, %r840, 15;
	add.s32 	%r842, %r80, %r841;
	shl.b32 	%r843, %r842, 2;
	mov.u32 	%r844, _ZZ9cuda_gemmIiLi256ELi1ELi1ELi16ELi128ELi128ELi32ELi0ELi0EEviiiPT_S1_S1_iiE3Ash;
	add.s32 	%r845, %r844, %r843;
	ld.shared.u32 	%r982, [%r845];
$L__BB24_31:
	setp.lt.s32 	%p141, %r382, 8;
	@%p141 bra 	$L__BB24_33;
	add.s32 	%r846, %r80, %r39;
	shl.b32 	%r847, %r846, 2;
	mov.u32 	%r848, _ZZ9cuda_gemmIiLi256ELi1ELi1ELi16ELi128ELi128ELi32ELi0ELi0EEviiiPT_S1_S1_iiE3Ash;
	add.s32 	%r849, %r848, %r847;
	ld.shared.u32 	%r983, [%r849];
$L__BB24_33:
	setp.lt.s32 	%p142, %r382, 9;
	@%p142 bra 	$L__BB24_35;
	add.s32 	%r850, %r80, %r40;
	shl.b32 	%r851, %r850, 2;
	mov.u32 	%r852, _ZZ9cuda_gemmIiLi256ELi1ELi1ELi16ELi128ELi128ELi32ELi0ELi0EEviiiPT_S1_S1_iiE3Ash;
	add.s32 	%r853, %r852, %r851;
	ld.shared.u32 	%r984, [%r853];
$L__BB24_35:
	setp.lt.s32 	%p143, %r382, 10;
	@%p143 bra 	$L__BB24_37;
	add.s32 	%r854, %r80, %r41;
	shl.b32 	%r855, %r854, 2;
	mov.u32 	%r856, _ZZ9cuda_gemmIiLi256ELi1ELi1ELi16ELi128ELi128ELi32ELi0ELi0EEviiiPT_S1_S1_iiE3Ash;
	add.s32 	%r857, %r856, %r855;
	ld.shared.u32 	%r985, [%r857];
$L__BB24_37:
	setp.lt.s32 	%p144, %r382, 11;
	@%p144 bra 	$L__BB24_39;
	add.s32 	%r858, %r80, %r42;
	shl.b32 	%r859, %r858, 2;
	mov.u32 	%r860, _ZZ9cuda_gemmIiLi256ELi1ELi1ELi16ELi128ELi128ELi32ELi0ELi0EEviiiPT_S1_S1_iiE3Ash;
	add.s32 	%r861, %r860, %r859;
	ld.shared.u32 	%r986, [%r861];
$L__BB24_39:
	setp.lt.s32 	%p145, %r382, 12;
	@%p145 bra 	$L__BB24_41;
	add.s32 	%r862, %r80, %r43;
	shl.b32 	%r863, %r862, 2;
	mov.u32 	%r864, _ZZ9cuda_gemmIiLi256ELi1ELi1ELi16ELi128ELi128ELi32ELi0ELi0EEviiiPT_S1_S1_iiE3Ash;
	add.s32 	%r865, %r864, %r863;
	ld.shared.u32 	%r987, [%r865];
$L__BB24_41:
	setp.lt.s32 	%p146, %r382, 13;
	@%p146 bra 	$L__BB24_43;
	add.s32 	%r866, %r80, %r44;
	shl.b32 	%r867, %r866, 2;
	mov.u32 	%r868, _ZZ9cuda_gemmIiLi256ELi1ELi1ELi16ELi128ELi128ELi32ELi0ELi0EEviiiPT_S1_S1_iiE3Ash;
	add.s32 	%r869, %r868, %r867;
	ld.shared.u32 	%r988, [%r869];
$L__BB24_43:
	setp.lt.s32 	%p147, %r382, 14;
	@%p147 bra 	$L__BB24_45;
	add.s32 	%r870, %r15, 13;
	and.b32  	%r871, %r870, 15;
	add.s32 	%r872, %r80, %r871;
	shl.b32 	%r873, %r872, 2;
	mov.u32 	%r874, _ZZ9cuda_gemmIiLi256ELi1ELi1ELi16ELi128ELi128ELi32ELi0ELi0EEviiiPT_S1_S1_iiE3Ash;
	add.s32 	%r875, %r874, %r873;
	ld.shared.u32 	%r989, [%r875];
$L__BB24_45:
	setp.lt.s32 	%p148, %r382, 15;
	@%p148 bra 	$L__BB24_47;
	add.s32 	%r876, %r15, 14;
	and.b32  	%r877, %r876, 15;
	add.s32 	%r878, %r80, %r877;
	shl.b32 	%r879, %r878, 2;
	mov.u32 	%r880, _ZZ9cuda_gemmIiLi256ELi1ELi1ELi16ELi128ELi128ELi32ELi0ELi0EEviiiPT_S1_S1_iiE3Ash;
	add.s32 	%r881, %r880, %r879;
	ld.shared.u32 	%r990, [%r881];
$L__BB24_47:
	setp.lt.s32 	%p149, %r382, 16;
	@%p149 bra 	$L__BB24_49;
	add.s32 	%r882, %r15, -1;
	and.b32  	%r883, %r882, 15;
	add.s32 	%r884, %r80, %r883;
	shl.b32 	%r885, %r884, 2;
	mov.u32 	%r886, _ZZ9cuda_gemmIiLi256ELi1ELi1ELi16ELi128ELi128ELi32ELi0ELi0EEviiiPT_S1_S1_iiE3Ash;
	add.s32 	%r887, %r886, %r885;
	ld.shared.u32 	%r991, [%r887];
$L__BB24_49:
	setp.ge.s32 	%p150, %r16, %r24;
	mov.u32 	%r992, %r16;
	@%p150 bra 	$L__BB24_50;
	bra.uni 	$L__BB24_51;
$L__BB24_50:
	add.s32 	%r975, %r975, %r14;
	setp.lt.s32 	%p168, %r975, %r13;
	@%p168 bra 	$L__BB24_17;
	bra.uni 	$L__BB24_154;
$L__BB24_51:
	mov.u32 	%r889, _ZZ9cuda_gemmIiLi256ELi1ELi1ELi16ELi128ELi128ELi32ELi0ELi0EEviiiPT_S1_S1_iiE11kron_fac_sh;
	mad.lo.s32 	%r115, %r992, 516, %r889;
	mov.b32 	%r994, 0;
	@%p134 bra 	$L__BB24_53;
	add.s32 	%r891, %r115, %r890;
	ld.shared.u32 	%r892, [%r891];
	mul.lo.s32 	%r994, %r892, %r976;
$L__BB24_53:
	@%p135 bra 	$L__BB24_55;
	add.s32 	%r894, %r115, %r893;
	ld.shared.u32 	%r895, [%r894+4];
	mad.lo.s32 	%r994, %r895, %r977, %r994;
$L__BB24_55:
	@%p136 bra 	$L__BB24_57;
	add.s32 	%r897, %r115, %r896;
	ld.shared.u32 	%r898, [%r897+8];
	mad.lo.s32 	%r994, %r898, %r978, %r994;
$L__BB24_57:
	@%p137 bra 	$L__BB24_59;
	add.s32 	%r900, %r115, %r899;
	ld.shared.u32 	%r901, [%r900+12];
	mad.lo.s32 	%r994, %r901, %r979, %r994;
$L__BB24_59:
	@%p138 bra 	$L__BB24_61;
	add.s32 	%r903, %r115, %r902;
	ld.shared.u32 	%r904, [%r903+16];
	mad.lo.s32 	%r994, %r904, %r980, %r994;
$L__BB24_61:
	@%p139 bra 	$L__BB24_63;
	add.s32 	%r906, %r115, %r905;
	ld.shared.u32 	%r907, [%r906+20];
	mad.lo.s32 	%r994, %r907, %r981, %r994;
$L__BB24_63:
	setp.lt.s32 	%p157, %r382, 7;
	@%p157 bra 	$L__BB24_65;
	add.s32 	%r909, %r115, %r908;
	ld.shared.u32 	%r910, [%r909+24];
	mad.lo.s32 	%r994, %r910, %r982, %r994;
$L__BB24_65:
	setp.lt.s32 	%p158, %r382, 8;
	@%p158 bra 	$L__BB24_67;
	add.s32 	%r912, %r115, %r911;
	ld.shared.u32 	%r913, [%r912+28];
	mad.lo.s32 	%r994, %r913, %r983, %r994;
$L__BB24_67:
	setp.lt.s32 	%p159, %r382, 9;
	@%p159 bra 	$L__BB24_69;
	add.s32 	%r915, %r115, %r914;
	ld.shared.u32 	%r916, [%r915+32];
	mad.lo.s32 	%r994, %r916, %r984, %r994;
$L__BB24_69:
	setp.lt.s32 	%p160, %r382, 10;
	@%p160 bra 	$L__BB24_71;
	add.s32 	%r918, %r115, %r917;
	ld.shared.u32 	%r919, [%r918+36];
	mad.lo.s32 	%r994, %r919, %r985, %r994;
$L__BB24_71:
	setp.lt.s32 	%p161, %r382, 11;
	@%p161 bra 	$L__BB24_73;
	add.s32 	%r921, %r115, %r920;
	ld.shared.u32 	%r922, [%r921+40];
	mad.lo.s32 	%r994, %r922, %r986, %r994;
$L__BB24_73:
	setp.lt.s32 	%p162, %r382, 12;
	@%p162 bra 	$L__BB24_75;
	add.s32 	%r924, %r115, %r923;
	ld.shared.u32 	%r925, [%r924+44];
	mad.lo.s32 	%r994, %r925, %r987, %r994;
$L__BB24_75:
	setp.lt.s32 	%p163, %r382, 13;
	@%p163 bra 	$L__BB24_77;
	add.s32 	%r927, %r115, %r926;
	ld.shared.u32 	%r928, [%r927+48];
	mad.lo.s32 	%r994, %r928, %r988, %r994;
$L__BB24_77:
	setp.lt.s32 	%p164, %r382, 14;
	@%p164 bra 	$L__BB24_79;
	add.s32 	%r930, %r115, %r929;
	ld.shared.u32 	%r931, [%r930+52];
	mad.lo.s32 	%r994, %r931, %r989, %r994;
$L__BB24_79:
	setp.lt.s32 	%p165, %r382, 15;
	@%p165 bra 	$L__BB24_81;
	add.s32 	%r933, %r115, %r932;
	ld.shared.u32 	%r934, [%r933+56];
	mad.lo.s32 	%r994, %r934, %r990, %r994;
$L__BB24_81:
	setp.lt.s32 	%p166, %r382, 16;
	@%p166 bra 	$L__BB24_83;
	add.s32 	%r936, %r115, %r935;
	ld.shared.u32 	%r937, [%r936+60];
	mad.lo.s32 	%r994, %r937, %r991, %r994;
$L__BB24_83:
	mad.lo.s32 	%r938, %r992, %r13, %r78;
	shl.b32 	%r939, %r938, 2;
	mov.u32 	%r940, _ZZ9cuda_gemmIiLi256ELi1ELi1ELi16ELi128ELi128ELi32ELi0ELi0EEviiiPT_S1_S1_iiE3Csh;
	add.s32 	%r941, %r940, %r939;
	ld.shared.u32 	%r942, [%r941];
	add.s32 	%r943, %r942, %r994;
	st.shared.u32 	[%r941], %r943;
	add.s32 	%r992, %r992, %r18;
	setp.lt.s32 	%p167, %r992, %r24;
	@%p167 bra 	$L__BB24_51;
	bra.uni 	$L__BB24_50;
$L__BB24_84:
	setp.gt.u32 	%p13, %r382, 31;
	@%p13 bra 	$L__BB24_158;
	add.s32 	%r418, %r15, 1;
	and.b32  	%r149, %r418, 15;
	add.s32 	%r419, %r15, 2;
	and.b32  	%r150, %r419, 15;
	add.s32 	%r420, %r15, 3;
	and.b32  	%r151, %r420, 15;
	add.s32 	%r421, %r15, 4;
	and.b32  	%r152, %r421, 15;
	add.s32 	%r422, %r15, 5;
	and.b32  	%r153, %r422, 15;
	add.s32 	%r423, %r15, 6;
	and.b32  	%r154, %r423, 15;
	add.s32 	%r424, %r15, 7;
	and.b32  	%r155, %r424, 15;
	xor.b32  	%r156, %r22, 8;
	add.s32 	%r425, %r15, 9;
	and.b32  	%r157, %r425, 15;
	add.s32 	%r426, %r15, 11;
	and.b32  	%r158, %r426, 15;
	setp.gt.u32 	%p14, %r382, %r22;
	selp.b32 	%r427, 0, %r25, %p14;
	sub.s32 	%r159, %r26, %r427;
	add.s32 	%r428, %r22, 1;
	setp.lt.u32 	%p15, %r428, %r25;
	selp.b32 	%r429, 0, %r25, %p15;
	sub.s32 	%r160, %r26, %r429;
	add.s32 	%r430, %r22, 2;
	setp.lt.u32 	%p16, %r430, %r25;
	selp.b32 	%r431, 0, %r25, %p16;
	sub.s32 	%r161, %r26, %r431;
	add.s32 	%r432, %r22, 3;
	setp.lt.u32 	%p17, %r432, %r25;
	selp.b32 	%r433, 0, %r25, %p17;
	sub.s32 	%r162, %r26, %r433;
	add.s32 	%r434, %r22, 4;
	setp.lt.u32 	%p18, %r434, %r25;
	selp.b32 	%r435, 0, %r25, %p18;
	sub.s32 	%r163, %r26, %r435;
	add.s32 	%r436, %r22, 5;
	setp.lt.u32 	%p19, %r436, %r25;
	selp.b32 	%r437, 0, %r25, %p19;
	sub.s32 	%r164, %r26, %r437;
	add.s32 	%r438, %r22, 6;
	setp.lt.u32 	%p20, %r438, %r25;
	selp.b32 	%r439, 0, %r25, %p20;
	sub.s32 	%r165, %r26, %r439;
	add.s32 	%r440, %r22, 7;
	setp.lt.u32 	%p21, %r440, %r25;
	selp.b32 	%r441, 0, %r25, %p21;
	sub.s32 	%r166, %r26, %r441;
	add.s32 	%r442, %r22, 8;
	setp.lt.u32 	%p22, %r442, %r25;
	selp.b32 	%r443, 0, %r25, %p22;
	sub.s32 	%r167, %r26, %r443;
	add.s32 	%r444, %r22, 9;
	setp.lt.u32 	%p23, %r444, %r25;
	selp.b32 	%r445, 0, %r25, %p23;
	sub.s32 	%r168, %r26, %r445;
	add.s32 	%r446, %r22, 10;
	setp.lt.u32 	%p24, %r446, %r25;
	selp.b32 	%r447, 0, %r25, %p24;
	sub.s32 	%r169, %r26, %r447;
	add.s32 	%r448, %r22, 11;
	setp.lt.u32 	%p25, %r448, %r25;
	selp.b32 	%r449, 0, %r25, %p25;
	sub.s32 	%r170, %r26, %r449;
	add.s32 	%r450, %r22, 12;
	setp.lt.u32 	%p26, %r450, %r25;
	selp.b32 	%r451, 0, %r25, %p26;
	sub.s32 	%r171, %r26, %r451;
	add.s32 	%r452, %r22, 13;
	setp.lt.u32 	%p27, %r452, %r25;
	selp.b32 	%r453, 0, %r25, %p27;
	sub.s32 	%r172, %r26, %r453;
	add.s32 	%r454, %r22, 14;
	setp.lt.u32 	%p28, %r454, %r25;
	selp.b32 	%r455, 0, %r25, %p28;
	sub.s32 	%r173, %r26, %r455;
	add.s32 	%r456, %r22, 15;
	setp.lt.u32 	%p29, %r456, %r25;
	selp.b32 	%r457, 0, %r25, %p29;
	sub.s32 	%r174, %r26, %r457;
	mov.b32 	%r1077, 0;
	shl.b32 	%r537, %r160, 2;
	shl.b32 	%r540, %r161, 2;
	shl.b32 	%r543, %r162, 2;
	shl.b32 	%r546, %r163, 2;
	shl.b32 	%r549, %r164, 2;
	shl.b32 	%r552, %r165, 2;
	shl.b32 	%r555, %r166, 2;
	shl.b32 	%r558, %r167, 2;
	shl.b32 	%r561, %r168, 2;
	shl.b32 	%r564, %r169, 2;
	shl.b32 	%r567, %r170, 2;
	shl.b32 	%r570, %r171, 2;
	shl.b32 	%r573, %r172, 2;
	shl.b32 	%r576, %r173, 2;
	shl.b32 	%r579, %r174, 2;
	shl.b32 	%r534, %r159, 2;
$L__BB24_86:
	setp.eq.s32 	%p30, %r382, 0;
	add.s32 	%r300, %r1077, %r15;
	mul.lo.s32 	%r301, %r300, %r382;
	add.s32 	%r302, %r301, %r23;
	@%p30 bra 	$L__BB24_88;
	add.s32 	%r458, %r26, %r301;
	shl.b32 	%r459, %r458, 2;
	mov.u32 	%r460, _ZZ9cuda_gemmIiLi256ELi1ELi1ELi16ELi128ELi128ELi32ELi0ELi0EEviiiPT_S1_S1_iiE3Ash;
	add.s32 	%r461, %r460, %r459;
	ld.shared.u32 	%r1078, [%r461];
$L__BB24_88:
	setp.lt.u32 	%p31, %r382, 2;
	@%p31 bra 	$L__BB24_90;
	add.s32 	%r462, %r302, %r149;
	shl.b32 	%r463, %r462, 2;
	mov.u32 	%r464, _ZZ9cuda_gemmIiLi256ELi1ELi1ELi16ELi128ELi128ELi32ELi0ELi0EEviiiPT_S1_S1_iiE3Ash;
	add.s32 	%r465, %r464, %r463;
	ld.shared.u32 	%r1079, [%r465];
$L__BB24_90:
	setp.lt.u32 	%p32, %r382, 3;
	@%p32 bra 	$L__BB24_92;
	add.s32 	%r466, %r302, %r150;
	shl.b32 	%r467, %r466, 2;
	mov.u32 	%r468, _ZZ9cuda_gemmIiLi256ELi1ELi1ELi16ELi128ELi128ELi32ELi0ELi0EEviiiPT_S1_S1_iiE3Ash;
	add.s32 	%r469, %r468, %r467;
	ld.shared.u32 	%r1080, [%r469];
$L__BB24_92:
	setp.lt.u32 	%p33, %r382, 4;
	@%p33 bra 	$L__BB24_94;
	add.s32 	%r470, %r302, %r151;
	shl.b32 	%r471, %r470, 2;
	mov.u32 	%r472, _ZZ9cuda_gemmIiLi256ELi1ELi1ELi16ELi128ELi128ELi32ELi0ELi0EEviiiPT_S1_S1_iiE3Ash;
	add.s32 	%r473, %r472, %r471;
	ld.shared.u32 	%r1081, [%r473];
$L__BB24_94:
	setp.lt.u32 	%p34, %r382, 5;
	@%p34 bra 	$L__BB24_96;
	add.s32 	%r474, %r302, %r152;
	shl.b32 	%r475, %r474, 2;
	mov.u32 	%r476, _ZZ9cuda_gemmIiLi256ELi1ELi1ELi16ELi128ELi128ELi32ELi0ELi0EEviiiPT_S1_S1_iiE3Ash;
	add.s32 	%r477, %r476, %r475;
	ld.shared.u32 	%r1082, [%r477];
$L__BB24_96:
	setp.lt.u32 	%p35, %r382, 6;
	@%p35 bra 	$L__BB24_98;
	add.s32 	%r478, %r302, %r153;
	shl.b32 	%r479, %r478, 2;
	mov.u32 	%r480, _ZZ9cuda_gemmIiLi256ELi1ELi1ELi16ELi128ELi128ELi32ELi0ELi0EEviiiPT_S1_S1_iiE3Ash;
	add.s32 	%r481, %r480, %r479;
	ld.shared.u32 	%r1083, [%r481];
$L__BB24_98:
	setp.lt.u32 	%p36, %r382, 7;
	@%p36 bra 	$L__BB24_100;
	add.s32 	%r482, %r302, %r154;
	shl.b32 	%r483, %r482, 2;
	mov.u32 	%r484, _ZZ9cuda_gemmIiLi256ELi1ELi1ELi16ELi128ELi128ELi32ELi0ELi0EEviiiPT_S1_S1_iiE3Ash;
	add.s32 	%r485, %r484, %r483;
	ld.shared.u32 	%r1084, [%r485];
$L__BB24_100:
	setp.lt.u32 	%p37, %r382, 8;
	@%p37 bra 	$L__BB24_102;
	add.s32 	%r486, %r302, %r155;
	shl.b32 	%r487, %r486, 2;
	mov.u32 	%r488, _ZZ9cuda_gemmIiLi256ELi1ELi1ELi16ELi128ELi128ELi32ELi0ELi0EEviiiPT_S1_S1_iiE3Ash;
	add.s32 	%r489, %r488, %r487;
	ld.shared.u32 	%r1085, [%r489];
$L__BB24_102:
	setp.lt.u32 	%p38, %r382, 9;
	@%p38 bra 	$L__BB24_104;
	add.s32 	%r490, %r302, %r156;
	shl.b32 	%r491, %r490, 2;
	mov.u32 	%r492, _ZZ9cuda_gemmIiLi256ELi1ELi1ELi16ELi128ELi128ELi32ELi0ELi0EEviiiPT_S1_S1_iiE3Ash;
	add.s32 	%r493, %r492, %r491;
	ld.shared.u32 	%r1086, [%r493];
$L__BB24_104:
	setp.lt.u32 	%p39, %r382, 10;
	@%p39 bra 	$L__BB24_106;
	add.s32 	%r494, %r302, %r157;
	shl.b32 	%r495, %r494, 2;
	mov.u32 	%r496, _ZZ9cuda_gemmIiLi256ELi1ELi1ELi16ELi128ELi128ELi32ELi0ELi0EEviiiPT_S1_S1_iiE3Ash;
	add.s32 	%r497, %r496, %r495;
	ld.shared.u32 	%r1087, [%r497];
$L__BB24_106:
	setp.lt.u32 	%p40, %r382, 11;
	@%p40 bra 	$L__BB24_108;
	add.s32 	%r498, %r15, 10;
	and.b32  	%r499, %r498, 15;
	add.s32 	%r500, %r302, %r499;
	shl.b32 	%r501, %r500, 2;
	mov.u32 	%r502, _ZZ9cuda_gemmIiLi256ELi1ELi1ELi16ELi128ELi128ELi32ELi0ELi0EEviiiPT_S1_S1_iiE3Ash;
	add.s32 	%r503, %r502, %r501;
	ld.shared.u32 	%r1088, [%r503];
$L__BB24_108:
	setp.lt.u32 	%p41, %r382, 12;
	@%p41 bra 	$L__BB24_110;
	add.s32 	%r504, %r302, %r158;
	shl.b32 	%r505, %r504, 2;
	mov.u32 	%r506, _ZZ9cuda_gemmIiLi256ELi1ELi1ELi16ELi128ELi128ELi32ELi0ELi0EEviiiPT_S1_S1_iiE3Ash;
	add.s32 	%r507, %r506, %r505;
	ld.shared.u32 	%r1089, [%r507];
$L__BB24_110:
	setp.lt.u32 	%p42, %r382, 13;
	@%p42 bra 	$L__BB24_112;
	add.s32 	%r508, %r15, 12;
	and.b32  	%r509, %r508, 15;
	add.s32 	%r510, %r302, %r509;
	shl.b32 	%r511, %r510, 2;
	mov.u32 	%r512, _ZZ9cuda_gemmIiLi256ELi1ELi1ELi16ELi128ELi128ELi32ELi0ELi0EEviiiPT_S1_S1_iiE3Ash;
	add.s32 	%r513, %r512, %r511;
	ld.shared.u32 	%r1090, [%r513];
$L__BB24_112:
	setp.lt.u32 	%p43, %r382, 14;
	@%p43 bra 	$L__BB24_114;
	add.s32 	%r514, %r15, 13;
	and.b32  	%r515, %r514, 15;
	add.s32 	%r516, %r302, %r515;
	shl.b32 	%r517, %r516, 2;
	mov.u32 	%r518, _ZZ9cuda_gemmIiLi256ELi1ELi1ELi16ELi128ELi128ELi32ELi0ELi0EEviiiPT_S1_S1_iiE3Ash;
	add.s32 	%r519, %r518, %r517;
	ld.shared.u32 	%r1091, [%r519];
$L__BB24_114:
	setp.lt.u32 	%p44, %r382, 15;
	@%p44 bra 	$L__BB24_116;
	add.s32 	%r520, %r15, 14;
	and.b32  	%r521, %r520, 15;
	add.s32 	%r522, %r302, %r521;
	shl.b32 	%r523, %r522, 2;
	mov.u32 	%r524, _ZZ9cuda_gemmIiLi256ELi1ELi1ELi16ELi128ELi128ELi32ELi0ELi0EEviiiPT_S1_S1_iiE3Ash;
	add.s32 	%r525, %r524, %r523;
	ld.shared.u32 	%r1092, [%r525];
$L__BB24_116:
	setp.lt.u32 	%p45, %r382, 16;
	@%p45 bra 	$L__BB24_118;
	add.s32 	%r526, %r15, -1;
	and.b32  	%r527, %r526, 15;
	add.s32 	%r528, %r302, %r527;
	shl.b32 	%r529, %r528, 2;
	mov.u32 	%r530, _ZZ9cuda_gemmIiLi256ELi1ELi1ELi16ELi128ELi128ELi32ELi0ELi0EEviiiPT_S1_S1_iiE3Ash;
	add.s32 	%r531, %r530, %r529;
	ld.shared.u32 	%r1093, [%r531];
$L__BB24_118:
	setp.ge.s32 	%p46, %r16, %r24;
	@%p46 bra 	$L__BB24_153;
	mov.u32 	%r1094, %r16;
$L__BB24_120:
	mov.u32 	%r533, _ZZ9cuda_gemmIiLi256ELi1ELi1ELi16ELi128ELi128ELi32ELi0ELi0EEviiiPT_S1_S1_iiE11kron_fac_sh;
	mad.lo.s32 	%r336, %r1094, 516, %r533;
	mov.b32 	%r1096, 0;
	@%p30 bra 	$L__BB24_122;
	add.s32 	%r535, %r336, %r534;
	ld.shared.u32 	%r536, [%r535];
	mul.lo.s32 	%r1096, %r536, %r1078;
$L__BB24_122:
	@%p31 bra 	$L__BB24_124;
	add.s32 	%r538, %r336, %r537;
	ld.shared.u32 	%r539, [%r538+4];
	mad.lo.s32 	%r1096, %r539, %r1079, %r1096;
$L__BB24_124:
	@%p32 bra 	$L__BB24_126;
	add.s32 	%r541, %r336, %r540;
	ld.shared.u32 	%r542, [%r541+8];
	mad.lo.s32 	%r1096, %r542, %r1080, %r1096;
$L__BB24_126:
	@%p33 bra 	$L__BB24_128;
	add.s32 	%r544, %r336, %r543;
	ld.shared.u32 	%r545, [%r544+12];
	mad.lo.s32 	%r1096, %r545, %r1081, %r1096;
$L__BB24_128:
	@%p34 bra 	$L__BB24_130;
	add.s32 	%r547, %r336, %r546;
	ld.shared.u32 	%r548, [%r547+16];
	mad.lo.s32 	%r1096, %r548, %r1082, %r1096;
$L__BB24_130:
	@%p35 bra 	$L__BB24_132;
	add.s32 	%r550, %r336, %r549;
	ld.shared.u32 	%r551, [%r550+20];
	mad.lo.s32 	%r1096, %r551, %r1083, %r1096;
$L__BB24_132:
	setp.lt.u32 	%p53, %r382, 7;
	@%p53 bra 	$L__BB24_134;
	add.s32 	%r553, %r336, %r552;
	ld.shared.u32 	%r554, [%r553+24];
	mad.lo.s32 	%r1096, %r554, %r1084, %r1096;
$L__BB24_134:
	setp.lt.u32 	%p54, %r382, 8;
	@%p54 bra 	$L__BB24_136;
	add.s32 	%r556, %r336, %r555;
	ld.shared.u32 	%r557, [%r556+28];
	mad.lo.s32 	%r1096, %r557, %r1085, %r1096;
$L__BB24_136:
	setp.lt.u32 	%p55, %r382, 9;
	@%p55 bra 	$L__BB24_138;
	add.s32 	%r559, %r336, %r558;
	ld.shared.u32 	%r560, [%r559+32];
	mad.lo.s32 	%r1096, %r560, %r1086, %r1096;
$L__BB24_138:
	setp.lt.u32 	%p56, %r382, 10;
	@%p56 bra 	$L__BB24_140;
	add.s32 	%r562, %r336, %r561;
	ld.shared.u32 	%r563, [%r562+36];
	mad.lo.s32 	%r1096, %r563, %r1087, %r1096;
$L__BB24_140:
	setp.lt.u32 	%p57, %r382, 11;
	@%p57 bra 	$L__BB24_142;
	add.s32 	%r565, %r336, %r564;
	ld.shared.u32 	%r566, [%r565+40];
	mad.lo.s32 	%r1096, %r566, %r1088, %r1096;
$L__BB24_142:
	setp.lt.u32 	%p58, %r382, 12;
	@%p58 bra 	$L__BB24_144;
	add.s32 	%r568, %r336, %r567;
	ld.shared.u32 	%r569, [%r568+44];
	mad.lo.s32 	%r1096, %r569, %r1089, %r1096;
$L__BB24_144:
	setp.lt.u32 	%p59, %r382, 13;
	@%p59 bra 	$L__BB24_146;
	add.s32 	%r571, %r336, %r570;
	ld.shared.u32 	%r572, [%r571+48];
	mad.lo.s32 	%r1096, %r572, %r1090, %r1096;
$L__BB24_146:
	setp.lt.u32 	%p60, %r382, 14;
	@%p60 bra 	$L__BB24_148;
	add.s32 	%r574, %r336, %r573;
	ld.shared.u32 	%r575, [%r574+52];
	mad.lo.s32 	%r1096, %r575, %r1091, %r1096;
$L__BB24_148:
	setp.lt.u32 	%p61, %r382, 15;
	@%p61 bra 	$L__BB24_150;
	add.s32 	%r577, %r336, %r576;
	ld.shared.u32 	%r578, [%r577+56];
	mad.lo.s32 	%r1096, %r578, %r1092, %r1096;
$L__BB24_150:
	setp.lt.u32 	%p62, %r382, 16;
	@%p62 bra 	$L__BB24_152;
	add.s32 	%r580, %r336, %r579;
	ld.shared.u32 	%r581, [%r580+60];
	mad.lo.s32 	%r1096, %r581, %r1093, %r1096;
$L__BB24_152:
	mad.lo.s32 	%r582, %r1094, %r13, %r300;
	shl.b32 	%r583, %r582, 2;
	mov.u32 	%r584, _ZZ9cuda_gemmIiLi256ELi1ELi1ELi16ELi128ELi128ELi32ELi0ELi0EEviiiPT_S1_S1_iiE3Csh;
	add.s32 	%r585, %r584, %r583;
	st.shared.u32 	[%r585], %r1096;
	add.s32 	%r1094, %r1094, %r18;
	setp.lt.s32 	%p63, %r1094, %r24;
	@%p63 bra 	$L__BB24_120;
$L__BB24_153:
	add.s32 	%r1077, %r1077, %r14;
	setp.lt.s32 	%p64, %r1077, %r13;
	@%p64 bra 	$L__BB24_86;
$L__BB24_154:
	setp.gt.u32 	%p169, %r1112, 3;
	bar.sync 	0;
	@%p169 bra 	$L__BB24_157;
	ld.param.u64 	%rd13, [_Z9cuda_gemmIiLi256ELi1ELi1ELi16ELi128ELi128ELi32ELi0ELi0EEviiiPT_S1_S1_ii_param_5];
	ld.param.u32 	%r953, [_Z9cuda_gemmIiLi256ELi1ELi1ELi16ELi128ELi128ELi32ELi0ELi0EEviiiPT_S1_S1_ii_param_1];
	div.s32 	%r371, %r380, %r382;
	mad.lo.s32 	%r944, %r13, %r954, %r27;
	mad.lo.s32 	%r372, %r19, %r953, %r944;
	shl.b32 	%r945, %r1112, 2;
	mov.u32 	%r946, _ZZ9cuda_gemmIiLi256ELi1ELi1ELi16ELi128ELi128ELi32ELi0ELi0EEviiiPT_S1_S1_iiE3Csh;
	add.s32 	%r1111, %r946, %r945;
	shl.b32 	%r374, %r17, 2;
	cvta.to.global.u64 	%rd3, %rd13;
$L__BB24_156:
	div.s32 	%r947, %r1112, %r13;
	mul.lo.s32 	%r948, %r947, %r13;
	sub.s32 	%r949, %r1112, %r948;
	mad.lo.s32 	%r950, %r371, %r947, %r372;
	add.s32 	%r951, %r950, %r949;
	ld.shared.u32 	%r952, [%r1111];
	mul.wide.s32 	%rd11, %r951, 4;
	add.s64 	%rd12, %rd3, %rd11;
	st.global.u32 	[%rd12], %r952;
	add.s32 	%r1112, %r1112, %r17;
	add.s32 	%r1111, %r1111, %r374;
	setp.lt.u32 	%p170, %r1112, 4;
	@%p170 bra 	$L__BB24_156;
$L__BB24_157:
	ret;
$L__BB24_158:
	add.s32 	%r588, %r22, 1;
	setp.lt.u32 	%p65, %r588, %r25;
	selp.b32 	%r589, 0, %r25, %p65;
	sub.s32 	%r175, %r26, %r589;
	add.s32 	%r590, %r22, 2;
	setp.lt.u32 	%p66, %r590, %r25;
	selp.b32 	%r591, 0, %r25, %p66;
	sub.s32 	%r176, %r26, %r591;
	add.s32 	%r592, %r22, 3;
	setp.lt.u32 	%p67, %r592, %r25;
	selp.b32 	%r593, 0, %r25, %p67;
	sub.s32 	%r177, %r26, %r593;
	add.s32 	%r594, %r22, 4;
	setp.lt.u32 	%p68, %r594, %r25;
	selp.b32 	%r595, 0, %r25, %p68;
	sub.s32 	%r178, %r26, %r595;
	add.s32 	%r596, %r22, 5;
	setp.lt.u32 	%p69, %r596, %r25;
	selp.b32 	%r597, 0, %r25, %p69;
	sub.s32 	%r179, %r26, %r597;
	add.s32 	%r598, %r22, 6;
	setp.lt.u32 	%p70, %r598, %r25;
	selp.b32 	%r599, 0, %r25, %p70;
	sub.s32 	%r180, %r26, %r599;
	add.s32 	%r600, %r22, 7;
	setp.lt.u32 	%p71, %r600, %r25;
	selp.b32 	%r601, 0, %r25, %p71;
	sub.s32 	%r181, %r26, %r601;
	add.s32 	%r602, %r22, 8;
	setp.lt.u32 	%p72, %r602, %r25;
	selp.b32 	%r603, 0, %r25, %p72;
	sub.s32 	%r182, %r26, %r603;
	add.s32 	%r604, %r22, 9;
	setp.lt.u32 	%p73, %r604, %r25;
	selp.b32 	%r605, 0, %r25, %p73;
	sub.s32 	%r183, %r26, %r605;
	add.s32 	%r606, %r22, 10;
	setp.lt.u32 	%p74, %r606, %r25;
	selp.b32 	%r607, 0, %r25, %p74;
	sub.s32 	%r184, %r26, %r607;
	add.s32 	%r608, %r22, 11;
	setp.lt.u32 	%p75, %r608, %r25;
	selp.b32 	%r609, 0, %r25, %p75;
	sub.s32 	%r185, %r26, %r609;
	add.s32 	%r610, %r22, 12;
	setp.lt.u32 	%p76, %r610, %r25;
	selp.b32 	%r611, 0, %r25, %p76;
	sub.s32 	%r186, %r26, %r611;
	add.s32 	%r612, %r22, 13;
	setp.lt.u32 	%p77, %r612, %r25;
	selp.b32 	%r613, 0, %r25, %p77;
	sub.s32 	%r187, %r26, %r613;
	add.s32 	%r614, %r22, 14;
	setp.lt.u32 	%p78, %r614, %r25;
	selp.b32 	%r615, 0, %r25, %p78;
	sub.s32 	%r188, %r26, %r615;
	add.s32 	%r616, %r22, 15;
	setp.lt.u32 	%p79, %r616, %r25;
	selp.b32 	%r617, 0, %r25, %p79;
	sub.s32 	%r189, %r26, %r617;
	shl.b32 	%r618, %r4, 8;
	sub.s32 	%r190, 8223, %r618;
	mov.b32 	%r1025, 0;
	shl.b32 	%r718, %r175, 2;
	shl.b32 	%r721, %r176, 2;
	shl.b32 	%r724, %r177, 2;
	shl.b32 	%r727, %r178, 2;
	shl.b32 	%r730, %r179, 2;
	shl.b32 	%r733, %r180, 2;
	shl.b32 	%r736, %r181, 2;
	shl.b32 	%r739, %r182, 2;
	shl.b32 	%r742, %r183, 2;
	shl.b32 	%r745, %r184, 2;
	shl.b32 	%r748, %r185, 2;
	shl.b32 	%r751, %r186, 2;
	shl.b32 	%r754, %r187, 2;
	shl.b32 	%r757, %r188, 2;
	shl.b32 	%r760, %r189, 2;
$L__BB24_159:
	setp.lt.s32 	%p80, %r382, 1;
	add.s32 	%r208, %r1025, %r15;
	mul.lo.s32 	%r209, %r208, %r382;
	add.s32 	%r210, %r209, %r23;
	@%p80 bra 	$L__BB24_161;
	add.s32 	%r619, %r26, %r209;
	shl.b32 	%r620, %r619, 2;
	mov.u32 	%r621, _ZZ9cuda_gemmIiLi256ELi1ELi1ELi16ELi128ELi128ELi32ELi0ELi0EEviiiPT_S1_S1_iiE3Ash;
	add.s32 	%r622, %r621, %r620;
	ld.shared.u32 	%r1026, [%r622];
$L__BB24_161:
	setp.lt.s32 	%p81, %r382, 2;
	@%p81 bra 	$L__BB24_163;
	add.s32 	%r623, %r15, 1;
	and.b32  	%r624, %r623, 15;
	add.s32 	%r625, %r210, %r624;
	shl.b32 	%r626, %r625, 2;
	mov.u32 	%r627, _ZZ9cuda_gemmIiLi256ELi1ELi1ELi16ELi128ELi128ELi32ELi0ELi0EEviiiPT_S1_S1_iiE3Ash;
	add.s32 	%r628, %r627, %r626;
	ld.shared.u32 	%r1027, [%r628];
$L__BB24_163:
	setp.lt.s32 	%p82, %r382, 3;
	@%p82 bra 	$L__BB24_165;
	add.s32 	%r629, %r15, 2;
	and.b32  	%r630, %r629, 15;
	add.s32 	%r631, %r210, %r630;
	shl.b32 	%r632, %r631, 2;
	mov.u32 	%r633, _ZZ9cuda_gemmIiLi256ELi1ELi1ELi16ELi128ELi128ELi32ELi0ELi0EEviiiPT_S1_S1_iiE3Ash;
	add.s32 	%r634, %r633, %r632;
	ld.shared.u32 	%r1028, [%r634];
$L__BB24_165:
	setp.lt.s32 	%p83, %r382, 4;
	@%p83 bra 	$L__BB24_167;
	add.s32 	%r635, %r15, 3;
	and.b32  	%r636, %r635, 15;
	add.s32 	%r637, %r210, %r636;
	shl.b32 	%r638, %r637, 2;
	mov.u32 	%r639, _ZZ9cuda_gemmIiLi256ELi1ELi1ELi16ELi128ELi128ELi32ELi0ELi0EEviiiPT_S1_S1_iiE3Ash;
	add.s32 	%r640, %r639, %r638;
	ld.shared.u32 	%r1029, [%r640];
$L__BB24_167:
	setp.lt.s32 	%p84, %r382, 5;
	@%p84 bra 	$L__BB24_169;
	add.s32 	%r641, %r15, 4;
	and.b32  	%r642, %r641, 15;
	add.s32 	%r643, %r210, %r642;
	shl.b32 	%r644, %r643, 2;
	mov.u32 	%r645, _ZZ9cuda_gemmIiLi256ELi1ELi1ELi16ELi128ELi128ELi32ELi0ELi0EEviiiPT_S1_S1_iiE3Ash;
	add.s32 	%r646, %r645, %r644;
	ld.shared.u32 	%r1030, [%r646];
$L__BB24_169:
	setp.lt.s32 	%p85, %r382, 6;
	@%p85 bra 	$L__BB24_171;
	add.s32 	%r647, %r15, 5;
	and.b32  	%r648, %r647, 15;
	add.s32 	%r649, %r210, %r648;
	shl.b32 	%r650, %r649, 2;
	mov.u32 	%r651, _ZZ9cuda_gemmIiLi256ELi1ELi1ELi16ELi128ELi128ELi32ELi0ELi0EEviiiPT_S1_S1_iiE3Ash;
	add.s32 	%r652, %r651, %r650;
	ld.shared.u32 	%r1031, [%r652];
$L__BB24_171:
	setp.lt.s32 	%p86, %r382, 7;
	@%p86 bra 	$L__BB24_173;
	add.s32 	%r653, %r15, 6;
	and.b32  	%r654, %r653, 15;
	add.s32 	%r655, %r210, %r654;
	shl.b32 	%r656, %r655, 2;
	mov.u32 	%r657, _ZZ9cuda_gemmIiLi256ELi1ELi1ELi16ELi128ELi128ELi32ELi0ELi0EEviiiPT_S1_S1_iiE3Ash;
	add.s32 	%r658, %r657, %r656;
	ld.shared.u32 	%r1032, [%r658];
$L__BB24_173:
	setp.lt.s32 	%p87, %r382, 8;
	@%p87 bra 	$L__BB24_175;
	add.s32 	%r659, %r15, 7;
	and.b32  	%r660, %r659, 15;
	add.s32 	%r661, %r210, %r660;
	shl.b32 	%r662, %r661, 2;
	mov.u32 	%r663, _ZZ9cuda_gemmIiLi256ELi1ELi1ELi16ELi128ELi128ELi32ELi0ELi0EEviiiPT_S1_S1_iiE3Ash;
	add.s32 	%r664, %r663, %r662;
	ld.shared.u32 	%r1033, [%r664];
$L__BB24_175:
	setp.lt.s32 	%p88, %r382, 9;
	@%p88 bra 	$L__BB24_177;
	and.b32  	%r665, %r15, 15;
	xor.b32  	%r666, %r665, 8;
	add.s32 	%r667, %r210, %r666;
	shl.b32 	%r668, %r667, 2;
	mov.u32 	%r669, _ZZ9cuda_gemmIiLi256ELi1ELi1ELi16ELi128ELi128ELi32ELi0ELi0EEviiiPT_S1_S1_iiE3Ash;
	add.s32 	%r670, %r669, %r668;
	ld.shared.u32 	%r1034, [%r670];
$L__BB24_177:
	setp.lt.s32 	%p89, %r382, 10;
	@%p89 bra 	$L__BB24_179;
	add.s32 	%r671, %r15, 9;
	and.b32  	%r672, %r671, 15;
	add.s32 	%r673, %r210, %r672;
	shl.b32 	%r674, %r673, 2;
	mov.u32 	%r675, _ZZ9cuda_gemmIiLi256ELi1ELi1ELi16ELi128ELi128ELi32ELi0ELi0EEviiiPT_S1_S1_iiE3Ash;
	add.s32 	%r676, %r675, %r674;
	ld.shared.u32 	%r1035, [%r676];
$L__BB24_179:
	setp.lt.s32 	%p90, %r382, 11;
	@%p90 bra 	$L__BB24_181;
	add.s32 	%r677, %r15, 10;
	and.b32  	%r678, %r677, 15;
	add.s32 	%r679, %r210, %r678;
	shl.b32 	%r680, %r679, 2;
	mov.u32 	%r681, _ZZ9cuda_gemmIiLi256ELi1ELi1ELi16ELi128ELi128ELi32ELi0ELi0EEviiiPT_S1_S1_iiE3Ash;
	add.s32 	%r682, %r681, %r680;
	ld.shared.u32 	%r1036, [%r682];
$L__BB24_181:
	setp.lt.s32 	%p91, %r382, 12;
	@%p91 bra 	$L__BB24_183;
	add.s32 	%r683, %r15, 11;
	and.b32  	%r684, %r683, 15;
	add.s32 	%r685, %r210, %r684;
	shl.b32 	%r686, %r685, 2;
	mov.u32 	%r687, _ZZ9cuda_gemmIiLi256ELi1ELi1ELi16ELi128ELi128ELi32ELi0ELi0EEviiiPT_S1_S1_iiE3Ash;
	add.s32 	%r688, %r687, %r686;
	ld.shared.u32 	%r1037, [%r688];
$L__BB24_183:
	setp.lt.s32 	%p92, %r382, 13;
	@%p92 bra 	$L__BB24_185;
	add.s32 	%r689, %r15, 12;
	and.b32  	%r690, %r689, 15;
	add.s32 	%r691, %r210, %r690;
	shl.b32 	%r692, %r691, 2;
	mov.u32 	%r693, _ZZ9cuda_gemmIiLi256ELi1ELi1ELi16ELi128ELi128ELi32ELi0ELi0EEviiiPT_S1_S1_iiE3Ash;
	add.s32 	%r694, %r693, %r692;
	ld.shared.u32 	%r1038, [%r694];
$L__BB24_185:
	setp.lt.s32 	%p93, %r382, 14;
	@%p93 bra 	$L__BB24_187;
	add.s32 	%r695, %r15, 13;
	and.b32  	%r696, %r695, 15;
	add.s32 	%r697, %r210, %r696;
	shl.b32 	%r698, %r697, 2;
	mov.u32 	%r699, _ZZ9cuda_gemmIiLi256ELi1ELi1ELi16ELi128ELi128ELi32ELi0ELi0EEviiiPT_S1_S1_iiE3Ash;
	add.s32 	%r700, %r699, %r698;
	ld.shared.u32 	%r1039, [%r700];
$L__BB24_187:
	setp.lt.s32 	%p94, %r382, 15;
	@%p94 bra 	$L__BB24_189;
	add.s32 	%r701, %r15, 14;
	and.b32  	%r702, %r701, 15;
	add.s32 	%r703, %r210, %r702;
	shl.b32 	%r704, %r703, 2;
	mov.u32 	%r705, _ZZ9cuda_gemmIiLi256ELi1ELi1ELi16ELi128ELi128ELi32ELi0ELi0EEviiiPT_S1_S1_iiE3Ash;
	add.s32 	%r706, %r705, %r704;
	ld.shared.u32 	%r1040, [%r706];
$L__BB24_189:
	setp.lt.s32 	%p95, %r382, 16;
	@%p95 bra 	$L__BB24_191;
	add.s32 	%r707, %r15, -1;
	and.b32  	%r708, %r707, 15;
	add.s32 	%r709, %r210, %r708;
	shl.b32 	%r710, %r709, 2;
	mov.u32 	%r711, _ZZ9cuda_gemmIiLi256ELi1ELi1ELi16ELi128ELi128ELi32ELi0ELi0EEviiiPT_S1_S1_iiE3Ash;
	add.s32 	%r712, %r711, %r710;
	ld.shared.u32 	%r1041, [%r712];
$L__BB24_191:
	setp.ge.s32 	%p96, %r16, %r24;
	mov.u32 	%r1042, %r16;
	@%p96 bra 	$L__BB24_192;
	bra.uni 	$L__BB24_193;
$L__BB24_192:
	add.s32 	%r1025, %r1025, %r14;
	setp.lt.s32 	%p117, %r1025, %r13;
	@%p117 bra 	$L__BB24_159;
	bra.uni 	$L__BB24_154;
$L__BB24_193:
	mov.u32 	%r714, _ZZ9cuda_gemmIiLi256ELi1ELi1ELi16ELi128ELi128ELi32ELi0ELi0EEviiiPT_S1_S1_iiE11kron_fac_sh;
	mad.lo.s32 	%r245, %r1042, 516, %r714;
	mov.b32 	%r1044, 0;
	@%p80 bra 	$L__BB24_195;
	shl.b32 	%r715, %r26, 2;
	add.s32 	%r716, %r245, %r715;
	ld.shared.u32 	%r717, [%r716];
	mul.lo.s32 	%r1044, %r717, %r1026;
$L__BB24_195:
	@%p81 bra 	$L__BB24_197;
	add.s32 	%r719, %r245, %r718;
	ld.shared.u32 	%r720, [%r719+4];
	mad.lo.s32 	%r1044, %r720, %r1027, %r1044;
$L__BB24_197:
	@%p82 bra 	$L__BB24_199;
	add.s32 	%r722, %r245, %r721;
	ld.shared.u32 	%r723, [%r722+8];
	mad.lo.s32 	%r1044, %r723, %r1028, %r1044;
$L__BB24_199:
	@%p83 bra 	$L__BB24_201;
	add.s32 	%r725, %r245, %r724;
	ld.shared.u32 	%r726, [%r725+12];
	mad.lo.s32 	%r1044, %r726, %r1029, %r1044;
$L__BB24_201:
	@%p84 bra 	$L__BB24_203;
	add.s32 	%r728, %r245, %r727;
	ld.shared.u32 	%r729, [%r728+16];
	mad.lo.s32 	%r1044, %r729, %r1030, %r1044;
$L__BB24_203:
	setp.lt.s32 	%p102, %r382, 6;
	@%p102 bra 	$L__BB24_205;
	add.s32 	%r731, %r245, %r730;
	ld.shared.u32 	%r732, [%r731+20];
	mad.lo.s32 	%r1044, %r732, %r1031, %r1044;
$L__BB24_205:
	setp.lt.s32 	%p103, %r382, 7;
	@%p103 bra 	$L__BB24_207;
	add.s32 	%r734, %r245, %r733;
	ld.shared.u32 	%r735, [%r734+24];
	mad.lo.s32 	%r1044, %r735, %r1032, %r1044;
$L__BB24_207:
	setp.lt.s32 	%p104, %r382, 8;
	@%p104 bra 	$L__BB24_209;
	add.s32 	%r737, %r245, %r736;
	ld.shared.u32 	%r738, [%r737+28];
	mad.lo.s32 	%r1044, %r738, %r1033, %r1044;
$L__BB24_209:
	setp.lt.s32 	%p105, %r382, 9;
	@%p105 bra 	$L__BB24_211;
	add.s32 	%r740, %r245, %r739;
	ld.shared.u32 	%r741, [%r740+32];
	mad.lo.s32 	%r1044, %r741, %r1034, %r1044;
$L__BB24_211:
	setp.lt.s32 	%p106, %r382, 10;
	@%p106 bra 	$L__BB24_213;
	add.s32 	%r743, %r245, %r742;
	ld.shared.u32 	%r744, [%r743+36];
	mad.lo.s32 	%r1044, %r744, %r1035, %r1044;
$L__BB24_213:
	setp.lt.s32 	%p107, %r382, 11;
	@%p107 bra 	$L__BB24_215;
	add.s32 	%r746, %r245, %r745;
	ld.shared.u32 	%r747, [%r746+40];
	mad.lo.s32 	%r1044, %r747, %r1036, %r1044;
$L__BB24_215:
	setp.lt.s32 	%p108, %r382, 12;
	@%p108 bra 	$L__BB24_217;
	add.s32 	%r749, %r245, %r748;
	ld.shared.u32 	%r750, [%r749+44];
	mad.lo.s32 	%r1044, %r750, %r1037, %r1044;
$L__BB24_217:
	setp.lt.s32 	%p109, %r382, 13;
	@%p109 bra 	$L__BB24_219;
	add.s32 	%r752, %r245, %r751;
	ld.shared.u32 	%r753, [%r752+48];
	mad.lo.s32 	%r1044, %r753, %r1038, %r1044;
$L__BB24_219:
	setp.lt.s32 	%p110, %r382, 14;
	@%p110 bra 	$L__BB24_221;
	add.s32 	%r755, %r245, %r754;
	ld.shared.u32 	%r756, [%r755+52];
	mad.lo.s32 	%r1044, %r756, %r1039, %r1044;
$L__BB24_221:
	setp.lt.s32 	%p111, %r382, 15;
	@%p111 bra 	$L__BB24_223;
	add.s32 	%r758, %r245, %r757;
	ld.shared.u32 	%r759, [%r758+56];
	mad.lo.s32 	%r1044, %r759, %r1040, %r1044;
$L__BB24_223:
	setp.lt.s32 	%p112, %r382, 16;
	@%p112 bra 	$L__BB24_225;
	add.s32 	%r761, %r245, %r760;
	ld.shared.u32 	%r762, [%r761+60];
	mad.lo.s32 	%r1044, %r762, %r1041, %r1044;
$L__BB24_225:
	mov.u32 	%r1058, %r3;
$L__BB24_226:
	shr.u32 	%r279, %r1058, 1;
	shfl.sync.down.b32	%r763|%p113, %r1044, %r279, %r190, -1;
	add.s32 	%r1044, %r763, %r1044;
	setp.gt.u32 	%p114, %r1058, 3;
	mov.u32 	%r1058, %r279;
	@%p114 bra 	$L__BB24_226;
	rem.u32 	%r764, %r2, %r4;
	setp.eq.s32 	%p115, %r764, 0;
	@%p115 bra 	$L__BB24_228;
	bra.uni 	$L__BB24_229;
$L__BB24_228:
	mad.lo.s32 	%r765, %r1042, %r13, %r208;
	shl.b32 	%r766, %r765, 2;
	mov.u32 	%r767, _ZZ9cuda_gemmIiLi256ELi1ELi1ELi16ELi128ELi128ELi32ELi0ELi0EEviiiPT_S1_S1_iiE3Csh;
	add.s32 	%r768, %r767, %r766;
	st.shared.u32 	[%r768], %r1044;
$L__BB24_229:
	add.s32 	%r1042, %r1042, %r18;
	setp.lt.s32 	%p116, %r1042, %r24;
	@%p116 bra 	$L__BB24_193;
	bra.uni 	$L__BB24_192;

}
	// .globl	_Z9cuda_gemmIiLi256ELi1ELi1ELi16ELi128ELi128ELi32ELi0ELi1EEviiiPT_S1_S1_ii
.visible .entry _Z9cuda_gemmIiLi256ELi1ELi1ELi16ELi128ELi128ELi32ELi0ELi1EEviiiPT_S1_S1_ii(
	.param .u32 _Z9cuda_gemmIiLi256ELi1ELi1ELi16ELi128ELi128ELi32ELi0ELi1EEviiiPT_S1_S1_ii_param_0,
	.param .u32 _Z9cuda_gemmIiLi256ELi1ELi1ELi16ELi128ELi128ELi32ELi0ELi1EEviiiPT_S1_S1_ii_param_1,
	.param .u32 _Z9cuda_gemmIiLi256ELi1ELi1ELi16ELi128ELi128ELi32ELi0ELi1EEviiiPT_S1_S1_ii_param_2,
	.param .u64 .ptr .align 1 _Z9cuda_gemmIiLi256ELi1ELi1ELi16ELi128ELi128ELi32ELi0ELi1EEviiiPT_S1_S1_ii_param_3,
	.param .u64 .ptr .align 1 _Z9cuda_gemmIiLi256ELi1ELi1ELi16ELi128ELi128ELi32ELi0ELi1EEviiiPT_S1_S1_ii_param_4,
	.param .u64 .ptr .align 1 _Z9cuda_gemmIiLi256ELi1ELi1ELi16ELi128ELi128ELi32ELi0ELi1EEviiiPT_S1_S1_ii_param_5,
	.param .u32 _Z9cuda_gemmIiLi256ELi1ELi1ELi16ELi128ELi128ELi32ELi0ELi1EEviiiPT_S1_S1_ii_param_6,
	.param .u32 _Z9cuda_gemmIiLi256ELi1ELi1ELi16ELi128ELi128ELi32ELi0ELi1EEviiiPT_S1_S1_ii_param_7
)
.maxntid 256
{
	.reg .pred 	%p<9>;
	.reg .b16 	%rs<8>;
	.reg .b32 	%r<90>;
	.reg .b64 	%rd<17>;
	// demoted variable
	.shared .align 128 .b8 _ZZ9cuda_gemmIiLi256ELi1ELi1ELi16ELi128ELi128ELi32ELi0ELi1EEviiiPT_S1_S1_iiE11kron_fac_sh[16512];
	// demoted variable
	.shared .align 128 .b8 _ZZ9cuda_gemmIiLi256ELi1ELi1ELi16ELi128ELi128ELi32ELi0ELi1EEviiiPT_S1_S1_iiE3Ash[64];
	ld.param.u32 	%r34, [_Z9cuda_gemmIiLi256ELi1ELi1ELi16ELi128ELi128ELi32ELi0ELi1EEviiiPT_S1_S1_ii_param_2];
	ld.param.u64 	%rd3, [_Z9cuda_gemmIiLi256ELi1ELi1ELi16ELi128ELi128ELi32ELi0ELi1EEviiiPT_S1_S1_ii_param_3];
	ld.param.u64 	%rd4, [_Z9cuda_gemmIiLi256ELi1ELi1ELi16ELi128ELi128ELi32ELi0ELi1EEviiiPT_S1_S1_ii_param_4];
	cvta.to.global.u64 	%rd1, %rd4;
	and.b32  	%r35, %r34, -16;
	setp.eq.s32 	%p1, %r35, 1024;
	@%p1 bra 	$L__BB25_3;
	setp.ne.s32 	%p2, %r35, 512;
	@%p2 bra 	$L__BB25_4;
	mov.u32 	%r37, %ctaid.x;
	shr.u32 	%r82, %r37, 5;
	and.b32  	%r81, %r37, 31;
	bra.uni 	$L__BB25_5;
$L__BB25_3:
	mov.u32 	%r36, %ctaid.x;
	shr.u32 	%r82, %r36, 6;
	and.b32  	%r81, %r36, 63;
	bra.uni 	$L__BB25_5;
$L__BB25_4:
	mov.u32 	%r38, %ctaid.x;
	shr.s32 	%r39, %r34, 31;
	shr.u32 	%r40, %r39, 28;
	add.s32 	%r41, %r34, %r40;
	shr.s32 	%r42, %r41, 4;
	div.u32 	%r82, %r38, %r42;
	mul.lo.s32 	%r43, %r82, %r42;
	sub.s32 	%r81, %r38, %r43;
$L__BB25_5:
	mov.u32 	%r9, %ctaid.y;
	mov.u32 	%r44, %nctaid.y;
	setp.ge.u32 	%p3, %r9, %r44;
	@%p3 bra 	$L__BB25_15;
	mov.u32 	%r85, %tid.x;
	mov.u32 	%r11, %ntid.x;
	shr.u32 	%r88, %r85, 5;
	shl.b32 	%r45, %r82, 5;
	and.b32  	%r13, %r85, 31;
	or.b32  	%r14, %r45, %r13;
	shr.u32 	%r15, %r11, 5;
	setp.gt.u32 	%p4, %r85, 15;
	@%p4 bra 	$L__BB25_9;
	shl.b32 	%r46, %r81, 4;
	shl.b32 	%r47, %r85, 2;
	mov.u32 	%r48, _ZZ9cuda_gemmIiLi256ELi1ELi1ELi16ELi128ELi128ELi32ELi0ELi1EEviiiPT_S1_S1_iiE3Ash;
	add.s32 	%r84, %r48, %r47;
	shl.b32 	%r17, %r11, 2;
	mad.lo.s32 	%r49, %r9, %r34, %r85;
	add.s32 	%r83, %r49, %r46;
	cvta.to.global.u64 	%rd2, %rd3;
$L__BB25_8:
	mul.wide.s32 	%rd5, %r83, 4;
	add.s64 	%rd6, %rd2, %rd5;
	ld.global.u32 	%r50, [%rd6];
	st.shared.u32 	[%r84], %r50;
	add.s32 	%r85, %r85, %r11;
	add.s32 	%r84, %r84, %r17;
	add.s32 	%r83, %r83, %r11;
	setp.lt.u32 	%p5, %r85, 16;
	@%p5 bra 	$L__BB25_8;
$L__BB25_9:
	mov.u32 	%r51, _ZZ9cuda_gemmIiLi256ELi1ELi1ELi16ELi128ELi128ELi32ELi0ELi1EEviiiPT_S1_S1_iiE11kron_fac_sh;
	mad.lo.s32 	%r19, %r13, 516, %r51;
	add.s32 	%r52, %r88, %r15;
	cvt.u16.u32 	%rs2, %r52;
	xor.b16  	%rs3, %rs2, 127;
	and.b16  	%rs4, %rs3, 255;
	cvt.u16.u32 	%rs5, %r15;
	and.b16  	%rs6, %rs5, 255;
	div.u16 	%rs7, %rs4, %rs6;
	and.b16  	%rs1, %rs7, 3;
	setp.eq.s16 	%p6, %rs1, 2;
	@%p6 bra 	$L__BB25_12;
	cvt.u32.u16 	%r20, %rs1;
	mov.b32 	%r87, 0;
$L__BB25_11:
	.pragma "nounroll";
	shl.b32 	%r54, %r88, 7;
	add.s32 	%r55, %r54, %r14;
	mul.wide.s32 	%rd7, %r55, 4;
	add.s64 	%rd8, %rd1, %rd7;
	ld.global.u32 	%r56, [%rd8];
	shl.b32 	%r57, %r88, 2;
	add.s32 	%r58, %r19, %r57;
	st.shared.u32 	[%r58], %r56;
	add.s32 	%r88, %r88, %r15;
	add.s32 	%r87, %r87, 1;
	xor.b32  	%r59, %r87, %r20;
	setp.ne.s32 	%p7, %r59, 2;
	@%p7 bra 	$L__BB25_11;
$L__BB25_12:
	shl.b32 	%r69, %r15, 2;
$L__BB25_13:
	shl.b32 	%r60, %r88, 7;
	add.s32 	%r61, %r60, %r14;
	mul.wide.s32 	%rd9, %r61, 4;
	add.s64 	%rd10, %rd1, %rd9;
	ld.global.u32 	%r62, [%rd10];
	shl.b32 	%r63, %r88, 2;
	add.s32 	%r64, %r19, %r63;
	st.shared.u32 	[%r64], %r62;
	add.s32 	%r65, %r88, %r15;
	shl.b32 	%r66, %r65, 7;
	add.s32 	%r67, %r66, %r14;
	mul.wide.s32 	%rd11, %r67, 4;
	add.s64 	%rd12, %rd1, %rd11;
	ld.global.u32 	%r68, [%rd12];
	add.s32 	%r70, %r64, %r69;
	st.shared.u32 	[%r70], %r68;
	add.s32 	%r71, %r65, %r15;
	shl.b32 	%r72, %r71, 7;
	add.s32 	%r73, %r72, %r14;
	mul.wide.s32 	%rd13, %r73, 4;
	add.s64 	%rd14, %rd1, %rd13;
	ld.global.u32 	%r74, [%rd14];
	add.s32 	%r75, %r70, %r69;
	st.shared.u32 	[%r75], %r74;
	add.s32 	%r76, %r71, %r15;
	shl.b32 	%r77, %r76, 7;
	add.s32 	%r78, %r77, %r14;
	mul.wide.s32 	%rd15, %r78, 4;
	add.s64 	%rd16, %rd1, %rd15;
	ld.global.u32 	%r79, [%rd16];
	add.s32 	%r80, %r75, %r69;
	st.shared.u32 	[%r80], %r79;
	add.s32 	%r88, %r69, %r88;
	setp.lt.u32 	%p8, %r88, 128;
	@%p8 bra 	$L__BB25_13;
	bar.sync 	0;
	bar.sync 	0;
$L__BB25_15:
	ret;

}
	// .globl	_Z9cuda_gemmIiLi256ELi1ELi1ELi16ELi128ELi128ELi32ELi1ELi0EEviiiPT_S1_S1_ii
.visible .entry _Z9cuda_gemmIiLi256ELi1ELi1ELi16ELi128ELi128ELi32ELi1ELi0EEviiiPT_S1_S1_ii(
	.param .u32 _Z9cuda_gemmIiLi256ELi1ELi1ELi16ELi128ELi128ELi32ELi1ELi0EEviiiPT_S1_S1_ii_param_0,
	.param .u32 _Z9cuda_gemmIiLi256ELi1ELi1ELi16ELi128ELi128ELi32ELi1ELi0EEviiiPT_S1_S1_ii_param_1,
	.param .u32 _Z9cuda_gemmIiLi256ELi1ELi1ELi16ELi128ELi128ELi32ELi1ELi0EEviiiPT_S1_S1_ii_param_2,
	.param .u64 .ptr .align 1 _Z9cuda_gemmIiLi256ELi1ELi1ELi16ELi128ELi128ELi32ELi1ELi0EEviiiPT_S1_S1_ii_param_3,
	.param .u64 .ptr .align 1 _Z9cuda_gemmIiLi256ELi1ELi1ELi16ELi128ELi128ELi32ELi1ELi0EEviiiPT_S1_S1_ii_param_4,
	.param .u64 .ptr .align 1 _Z9cuda_gemmIiLi256ELi1ELi1ELi16ELi128ELi128ELi32ELi1ELi0EEviiiPT_S1_S1_ii_param_5,
	.param .u32 _Z9cuda_gemmIiLi256ELi1ELi1ELi16ELi128ELi128ELi32ELi1ELi0EEviiiPT_S1_S1_ii_param_6,
	.param .u32 _Z9cuda_gemmIiLi256ELi1ELi1ELi16ELi128ELi128ELi32ELi1ELi0EEviiiPT_S1_S1_ii_param_7
)
.maxntid 256
{
	.reg .pred 	%p<169>;
	.reg .b32 	%r<1086>;
	.reg .b64 	%rd<14>;
	// demoted variable
	.shared .align 128 .b8 _ZZ9cuda_gemmIiLi256ELi1ELi1ELi16ELi128ELi128ELi32ELi1ELi0EEviiiPT_S1_S1_iiE11kron_fac_sh[16512];
	// demoted variable
	.shared .align 128 .b8 _ZZ9cuda_gemmIiLi256ELi1ELi1ELi16ELi128ELi128ELi32ELi1ELi0EEviiiPT_S1_S1_iiE3Ash[64];
	// demoted variable
	.shared .align 128 .b8 _ZZ9cuda_gemmIiLi256ELi1ELi1ELi16ELi128ELi128ELi32ELi1ELi0EEviiiPT_S1_S1_iiE3Csh[16];
	ld.param.u64 	%rd4, [_Z9cuda_gemmIiLi256ELi1ELi1ELi16ELi128ELi128ELi32ELi1ELi0EEviiiPT_S1_S1_ii_param_3];
	ld.param.u64 	%rd5, [_Z9cuda_gemmIiLi256ELi1ELi1ELi16ELi128ELi128ELi32ELi1ELi0EEviiiPT_S1_S1_ii_param_4];
	ld.param.u32 	%r376, [_Z9cuda_gemmIiLi256ELi1ELi1ELi16ELi128ELi128ELi32ELi1ELi0EEviiiPT_S1_S1_ii_param_6];
	ld.param.u32 	%r377, [_Z9cuda_gemmIiLi256ELi1ELi1ELi16ELi128ELi128ELi32ELi1ELi0EEviiiPT_S1_S1_ii_param_7];
	mov.u32 	%r1085, %tid.x;
	and.b32  	%r2, %r1085, 31;
	setp.lt.s32 	%p1, %r377, 16;
	shr.u32 	%r3, %r377, 4;
	selp.b32 	%r4, 1, %r3, %p1;
	div.s32 	%r5, 16, %r377;
	mul.lo.s32 	%r378, %r5, %r4;
	min.s32 	%r6, %r378, 256;
	div.u32 	%r8, %r1085, %r6;
	mul.lo.s32 	%r379, %r8, %r6;
	sub.s32 	%r380, %r1085, %r379;
	div.u32 	%r7, %r380, %r4;
	mov.u32 	%r9, %ntid.x;
	div.u32 	%r10, %r9, %r6;
	mov.u32 	%r11, %ctaid.y;
	mov.u32 	%r381, %nctaid.y;
	setp.ge.u32 	%p2, %r11, %r381;
	@%p2 bra 	$L__BB26_152;
	mov.u32 	%r12, %ctaid.x;
	shr.u32 	%r930, %r1085, 5;
	shl.b32 	%r14, %r12, 5;
	and.b32  	%r15, %r7, 15;
	rem.u32 	%r382, %r1085, %r4;
	shl.b32 	%r16, %r382, 4;
	min.s32 	%r17, %r376, 32;
	min.u32 	%r18, %r377, 16;
	or.b32  	%r19, %r15, %r16;
	setp.gt.u32 	%p3, %r1085, 15;
	@%p3 bra 	$L__BB26_4;
	shl.b32 	%r20, %r11, 4;
	cvta.to.global.u64 	%rd1, %rd4;
	mov.u32 	%r928, %r1085;
$L__BB26_3:
	add.s32 	%r383, %r20, %r928;
	mul.wide.u32 	%rd7, %r383, 4;
	add.s64 	%rd8, %rd1, %rd7;
	ld.global.u32 	%r384, [%rd8];
	shl.b32 	%r385, %r928, 2;
	mov.u32 	%r386, _ZZ9cuda_gemmIiLi256ELi1ELi1ELi16ELi128ELi128ELi32ELi1ELi0EEviiiPT_S1_S1_iiE3Ash;
	add.s32 	%r387, %r386, %r385;
	st.shared.u32 	[%r387], %r384;
	add.s32 	%r928, %r928, %r9;
	setp.lt.u32 	%p4, %r928, 16;
	@%p4 bra 	$L__BB26_3;
$L__BB26_4:
	setp.gt.u32 	%p5, %r1085, 3;
	mov.u32 	%r929, %r1085;
	@%p5 bra 	$L__BB26_6;
$L__BB26_5:
	shl.b32 	%r388, %r929, 2;
	mov.u32 	%r389, _ZZ9cuda_gemmIiLi256ELi1ELi1ELi16ELi128ELi128ELi32ELi1ELi0EEviiiPT_S1_S1_iiE3Csh;
	add.s32 	%r390, %r389, %r388;
	mov.b32 	%r391, 0;
	st.shared.u32 	[%r390], %r391;
	add.s32 	%r929, %r929, %r9;
	setp.lt.u32 	%p6, %r929, 4;
	@%p6 bra 	$L__BB26_5;
$L__BB26_6:
	setp.ge.s32 	%p7, %r930, %r377;
	@%p7 bra 	$L__BB26_9;
	cvta.to.global.u64 	%rd2, %rd5;
	shr.u32 	%r25, %r9, 5;
	mov.u32 	%r392, _ZZ9cuda_gemmIiLi256ELi1ELi1ELi16ELi128ELi128ELi32ELi1ELi0EEviiiPT_S1_S1_iiE11kron_fac_sh;
	mad.lo.s32 	%r26, %r2, 516, %r392;
	add.s32 	%r27, %r14, %r2;
$L__BB26_8:
	mad.lo.s32 	%r393, %r930, %r376, %r27;
	mul.wide.s32 	%rd9, %r393, 4;
	add.s64 	%rd10, %rd2, %rd9;
	ld.global.u32 	%r394, [%rd10];
	shl.b32 	%r395, %r930, 2;
	add.s32 	%r396, %r26, %r395;
	st.shared.u32 	[%r396], %r394;
	add.s32 	%r930, %r930, %r25;
	setp.lt.s32 	%p8, %r930, %r377;
	@%p8 bra 	$L__BB26_8;
$L__BB26_9:
	setp.lt.s32 	%p9, %r5, 1;
	bar.sync 	0;
	@%p9 bra 	$L__BB26_149;
	setp.ne.s32 	%p10, %r4, 1;
	@%p10 bra 	$L__BB26_79;
	add.s32 	%r749, %r7, 2;
	and.b32  	%r30, %r749, 15;
	add.s32 	%r750, %r7, 9;
	and.b32  	%r31, %r750, 15;
	add.s32 	%r751, %r7, 10;
	and.b32  	%r32, %r751, 15;
	add.s32 	%r752, %r7, 11;
	and.b32  	%r33, %r752, 15;
	add.s32 	%r753, %r7, 12;
	and.b32  	%r34, %r753, 15;
	add.s32 	%r754, %r7, 13;
	and.b32  	%r35, %r754, 15;
	add.s32 	%r755, %r7, 14;
	and.b32  	%r36, %r755, 15;
	add.s32 	%r756, %r7, -1;
	and.b32  	%r37, %r756, 15;
	setp.gt.u32 	%p116, %r377, %r15;
	selp.b32 	%r757, 0, %r18, %p116;
	sub.s32 	%r38, %r19, %r757;
	add.s32 	%r758, %r15, 1;
	setp.lt.u32 	%p117, %r758, %r18;
	selp.b32 	%r759, 0, %r18, %p117;
	sub.s32 	%r39, %r19, %r759;
	add.s32 	%r760, %r15, 2;
	setp.lt.u32 	%p118, %r760, %r18;
	selp.b32 	%r761, 0, %r18, %p118;
	sub.s32 	%r40, %r19, %r761;
	add.s32 	%r762, %r15, 3;
	setp.lt.u32 	%p119, %r762, %r18;
	selp.b32 	%r763, 0, %r18, %p119;
	sub.s32 	%r41, %r19, %r763;
	add.s32 	%r764, %r15, 4;
	setp.lt.u32 	%p120, %r764, %r18;
	selp.b32 	%r765, 0, %r18, %p120;
	sub.s32 	%r42, %r19, %r765;
	add.s32 	%r766, %r15, 5;
	setp.lt.u32 	%p121, %r766, %r18;
	selp.b32 	%r767, 0, %r18, %p121;
	sub.s32 	%r43, %r19, %r767;
	add.s32 	%r768, %r15, 6;
	setp.lt.u32 	%p122, %r768, %r18;
	selp.b32 	%r769, 0, %r18, %p122;
	sub.s32 	%r44, %r19, %r769;
	add.s32 	%r770, %r15, 7;
	setp.lt.u32 	%p123, %r770, %r18;
	selp.b32 	%r771, 0, %r18, %p123;
	sub.s32 	%r45, %r19, %r771;
	add.s32 	%r772, %r15, 8;
	setp.lt.u32 	%p124, %r772, %r18;
	selp.b32 	%r773, 0, %r18, %p124;
	sub.s32 	%r46, %r19, %r773;
	add.s32 	%r774, %r15, 9;
	setp.lt.u32 	%p125, %r774, %r18;
	selp.b32 	%r775, 0, %r18, %p125;
	sub.s32 	%r47, %r19, %r775;
	add.s32 	%r776, %r15, 10;
	setp.lt.u32 	%p126, %r776, %r18;
	selp.b32 	%r777, 0, %r18, %p126;
	sub.s32 	%r48, %r19, %r777;
	add.s32 	%r778, %r15, 11;
	setp.lt.u32 	%p127, %r778, %r18;
	selp.b32 	%r779, 0, %r18, %p127;
	sub.s32 	%r49, %r19, %r779;
	add.s32 	%r780, %r15, 12;
	setp.lt.u32 	%p128, %r780, %r18;
	selp.b32 	%r781, 0, %r18, %p128;
	sub.s32 	%r50, %r19, %r781;
	add.s32 	%r782, %r15, 13;
	setp.lt.u32 	%p129, %r782, %r18;
	selp.b32 	%r783, 0, %r18, %p129;
	sub.s32 	%r51, %r19, %r783;
	add.s32 	%r784, %r15, 14;
	setp.lt.u32 	%p130, %r784, %r18;
	selp.b32 	%r785, 0, %r18, %p130;
	sub.s32 	%r52, %r19, %r785;
	add.s32 	%r786, %r15, 15;
	setp.lt.u32 	%p131, %r786, %r18;
	selp.b32 	%r787, 0, %r18, %p131;
	sub.s32 	%r53, %r19, %r787;
	mov.b32 	%r947, 0;
	shl.b32 	%r868, %r38, 2;
	shl.b32 	%r871, %r39, 2;
	shl.b32 	%r874, %r40, 2;
	shl.b32 	%r877, %r41, 2;
	shl.b32 	%r880, %r42, 2;
	shl.b32 	%r883, %r43, 2;
	shl.b32 	%r886, %r44, 2;
	shl.b32 	%r889, %r45, 2;
	shl.b32 	%r892, %r46, 2;
	shl.b32 	%r895, %r47, 2;
	shl.b32 	%r898, %r48, 2;
	shl.b32 	%r901, %r49, 2;
	shl.b32 	%r904, %r50, 2;
	shl.b32 	%r907, %r51, 2;
	shl.b32 	%r910, %r52, 2;
	shl.b32 	%r913, %r53, 2;
$L__BB26_12:
	setp.lt.s32 	%p132, %r377, 1;
	add.s32 	%r71, %r947, %r7;
	mul.lo.s32 	%r72, %r71, %r377;
	add.s32 	%r73, %r72, %r16;
	@%p132 bra 	$L__BB26_14;
	add.s32 	%r788, %r19, %r72;
	shl.b32 	%r789, %r788, 2;
	mov.u32 	%r790, _ZZ9cuda_gemmIiLi256ELi1ELi1ELi16ELi128ELi128ELi32ELi1ELi0EEviiiPT_S1_S1_iiE3Ash;
	add.s32 	%r791, %r790, %r789;
	ld.shared.u32 	%r948, [%r791];
$L__BB26_14:
	setp.lt.s32 	%p133, %r377, 2;
	@%p133 bra 	$L__BB26_16;
	add.s32 	%r792, %r7, 1;
	and.b32  	%r793, %r792, 15;
	add.s32 	%r794, %r73, %r793;
	shl.b32 	%r795, %r794, 2;
	mov.u32 	%r796, _ZZ9cuda_gemmIiLi256ELi1ELi1ELi16ELi128ELi128ELi32ELi1ELi0EEviiiPT_S1_S1_iiE3Ash;
	add.s32 	%r797, %r796, %r795;
	ld.shared.u32 	%r949, [%r797];
$L__BB26_16:
	setp.lt.s32 	%p134, %r377, 3;
	@%p134 bra 	$L__BB26_18;
	add.s32 	%r798, %r73, %r30;
	shl.b32 	%r799, %r798, 2;
	mov.u32 	%r800, _ZZ9cuda_gemmIiLi256ELi1ELi1ELi16ELi128ELi128ELi32ELi1ELi0EEviiiPT_S1_S1_iiE3Ash;
	add.s32 	%r801, %r800, %r799;
	ld.shared.u32 	%r950, [%r801];
$L__BB26_18:
	setp.lt.s32 	%p135, %r377, 4;
	@%p135 bra 	$L__BB26_20;
	add.s32 	%r802, %r7, 3;
	and.b32  	%r803, %r802, 15;
	add.s32 	%r804, %r73, %r803;
	shl.b32 	%r805, %r804, 2;
	mov.u32 	%r806, _ZZ9cuda_gemmIiLi256ELi1ELi1ELi16ELi128ELi128ELi32ELi1ELi0EEviiiPT_S1_S1_iiE3Ash;
	add.s32 	%r807, %r806, %r805;
	ld.shared.u32 	%r951, [%r807];
$L__BB26_20:
	setp.lt.s32 	%p136, %r377, 5;
	@%p136 bra 	$L__BB26_22;
	add.s32 	%r808, %r7, 4;
	and.b32  	%r809, %r808, 15;
	add.s32 	%r810, %r73, %r809;
	shl.b32 	%r811, %r810, 2;
	mov.u32 	%r812, _ZZ9cuda_gemmIiLi256ELi1ELi1ELi16ELi128ELi128ELi32ELi1ELi0EEviiiPT_S1_S1_iiE3Ash;
	add.s32 	%r813, %r812, %r811;
	ld.shared.u32 	%r952, [%r813];
$L__BB26_22:
	setp.lt.s32 	%p137, %r377, 6;
	@%p137 bra 	$L__BB26_24;
	add.s32 	%r814, %r7, 5;
	and.b32  	%r815, %r814, 15;
	add.s32 	%r816, %r73, %r815;
	shl.b32 	%r817, %r816, 2;
	mov.u32 	%r818, _ZZ9cuda_gemmIiLi256ELi1ELi1ELi16ELi128ELi128ELi32ELi1ELi0EEviiiPT_S1_S1_iiE3Ash;
	add.s32 	%r819, %r818, %r817;
	ld.shared.u32 	%r953, [%r819];
$L__BB26_24:
	setp.lt.s32 	%p138, %r377, 7;
	@%p138 bra 	$L__BB26_26;
	add.s32 	%r820, %r7, 6;
	and.b32  	%r821, %r820, 15;
	add.s32 	%r822, %r73, %r821;
	shl.b32 	%r823, %r822, 2;
	mov.u32 	%r824, _ZZ9cuda_gemmIiLi256ELi1ELi1ELi16ELi128ELi128ELi32ELi1ELi0EEviiiPT_S1_S1_iiE3Ash;
	add.s32 	%r825, %r824, %r823;
	ld.shared.u32 	%r954, [%r825];
$L__BB26_26:
	setp.lt.s32 	%p139, %r377, 8;
	@%p139 bra 	$L__BB26_28;
	add.s32 	%r826, %r7, 7;
	and.b32  	%r827, %r826, 15;
	add.s32 	%r828, %r73, %r827;
	shl.b32 	%r829, %r828, 2;
	mov.u32 	%r830, _ZZ9cuda_gemmIiLi256ELi1ELi1ELi16ELi128ELi128ELi32ELi1ELi0EEviiiPT_S1_S1_iiE3Ash;
	add.s32 	%r831, %r830, %r829;
	ld.shared.u32 	%r955, [%r831];
$L__BB26_28:
	setp.lt.s32 	%p140, %r377, 9;
	@%p140 bra 	$L__BB26_30;
	and.b32  	%r832, %r7, 15;
	xor.b32  	%r833, %r832, 8;
	add.s32 	%r834, %r73, %r833;
	shl.b32 	%r835, %r834, 2;
	mov.u32 	%r836, _ZZ9cuda_gemmIiLi256ELi1ELi1ELi16ELi128ELi128ELi32ELi1ELi0EEviiiPT_S1_S1_iiE3Ash;
	add.s32 	%r837, %r836, %r835;
	ld.shared.u32 	%r956, [%r837];
$L__BB26_30:
	setp.lt.s32 	%p141, %r377, 10;
	@%p141 bra 	$L__BB26_32;
	add.s32 	%r838, %r73, %r31;
	shl.b32 	%r839, %r838, 2;
	mov.u32 	%r840, _ZZ9cuda_gemmIiLi256ELi1ELi1ELi16ELi128ELi128ELi32ELi1ELi0EEviiiPT_S1_S1_iiE3Ash;
	add.s32 	%r841, %r840, %r839;
	ld.shared.u32 	%r957, [%r841];
$L__BB26_32:
	setp.lt.s32 	%p142, %r377, 11;
	@%p142 bra 	$L__BB26_34;
	add.s32 	%r842, %r73, %r32;
	shl.b32 	%r843, %r842, 2;
	mov.u32 	%r844, _ZZ9cuda_gemmIiLi256ELi1ELi1ELi16ELi128ELi128ELi32ELi1ELi0EEviiiPT_S1_S1_iiE3Ash;
	add.s32 	%r845, %r844, %r843;
	ld.shared.u32 	%r958, [%r845];
$L__BB26_34:
	setp.lt.s32 	%p143, %r377, 12;
	@%p143 bra 	$L__BB26_36;
	add.s32 	%r846, %r73, %r33;
	shl.b32 	%r847, %r846, 2;
	mov.u32 	%r848, _ZZ9cuda_gemmIiLi256ELi1ELi1ELi16ELi128ELi128ELi32ELi1ELi0EEviiiPT_S1_S1_iiE3Ash;
	add.s32 	%r849, %r848, %r847;
	ld.shared.u32 	%r959, [%r849];
$L__BB26_36:
	setp.lt.s32 	%p144, %r377, 13;
	@%p144 bra 	$L__BB26_38;
	add.s32 	%r850, %r73, %r34;
	shl.b32 	%r851, %r850, 2;
	mov.u32 	%r852, _ZZ9cuda_gemmIiLi256ELi1ELi1ELi16ELi128ELi128ELi32ELi1ELi0EEviiiPT_S1_S1_iiE3Ash;
	add.s32 	%r853, %r852, %r851;
	ld.shared.u32 	%r960, [%r853];
$L__BB26_38:
	setp.lt.s32 	%p145, %r377, 14;
	@%p145 bra 	$L__BB26_40;
	add.s32 	%r854, %r73, %r35;
	shl.b32 	%r855, %r854, 2;
	mov.u32 	%r856, _ZZ9cuda_gemmIiLi256ELi1ELi1ELi16ELi128ELi128ELi32ELi1ELi0EEviiiPT_S1_S1_iiE3Ash;
	add.s32 	%r857, %r856, %r855;
	ld.shared.u32 	%r961, [%r857];
$L__BB26_40:
	setp.lt.s32 	%p146, %r377, 15;
	@%p146 bra 	$L__BB26_42;
	add.s32 	%r858, %r73, %r36;
	shl.b32 	%r859, %r858, 2;
	mov.u32 	%r860, _ZZ9cuda_gemmIiLi256ELi1ELi1ELi16ELi128ELi128ELi32ELi1ELi0EEviiiPT_S1_S1_iiE3Ash;
	add.s32 	%r861, %r860, %r859;
	ld.shared.u32 	%r962, [%r861];
$L__BB26_42:
	setp.lt.s32 	%p147, %r377, 16;
	@%p147 bra 	$L__BB26_44;
	add.s32 	%r862, %r73, %r37;
	shl.b32 	%r863, %r862, 2;
	mov.u32 	%r864, _ZZ9cuda_gemmIiLi256ELi1ELi1ELi16ELi128ELi128ELi32ELi1ELi0EEviiiPT_S1_S1_iiE3Ash;
	add.s32 	%r865, %r864, %r863;
	ld.shared.u32 	%r963, [%r865];
$L__BB26_44:
	setp.ge.s32 	%p148, %r8, %r17;
	mov.u32 	%r964, %r8;
	@%p148 bra 	$L__BB26_45;
	bra.uni 	$L__BB26_46;
$L__BB26_45:
	add.s32 	%r947, %r947, %r6;
	setp.lt.s32 	%p166, %r947, %r5;
	@%p166 bra 	$L__BB26_12;
	bra.uni 	$L__BB26_149;
$L__BB26_46:
	mov.u32 	%r867, _ZZ9cuda_gemmIiLi256ELi1ELi1ELi16ELi128ELi128ELi32ELi1ELi0EEviiiPT_S1_S1_iiE11kron_fac_sh;
	mad.lo.s32 	%r108, %r964, 516, %r867;
	mov.b32 	%r966, 0;
	@%p132 bra 	$L__BB26_48;
	add.s32 	%r869, %r108, %r868;
	ld.shared.u32 	%r870, [%r869];
	mul.lo.s32 	%r966, %r870, %r948;
$L__BB26_48:
	@%p133 bra 	$L__BB26_50;
	add.s32 	%r872, %r108, %r871;
	ld.shared.u32 	%r873, [%r872+4];
	mad.lo.s32 	%r966, %r873, %r949, %r966;
$L__BB26_50:
	@%p134 bra 	$L__BB26_52;
	add.s32 	%r875, %r108, %r874;
	ld.shared.u32 	%r876, [%r875+8];
	mad.lo.s32 	%r966, %r876, %r950, %r966;
$L__BB26_52:
	@%p135 bra 	$L__BB26_54;
	add.s32 	%r878, %r108, %r877;
	ld.shared.u32 	%r879, [%r878+12];
	mad.lo.s32 	%r966, %r879, %r951, %r966;
$L__BB26_54:
	@%p136 bra 	$L__BB26_56;
	add.s32 	%r881, %r108, %r880;
	ld.shared.u32 	%r882, [%r881+16];
	mad.lo.s32 	%r966, %r882, %r952, %r966;
$L__BB26_56:
	@%p137 bra 	$L__BB26_58;
	add.s32 	%r884, %r108, %r883;
	ld.shared.u32 	%r885, [%r884+20];
	mad.lo.s32 	%r966, %r885, %r953, %r966;
$L__BB26_58:
	setp.lt.s32 	%p155, %r377, 7;
	@%p155 bra 	$L__BB26_60;
	add.s32 	%r887, %r108, %r886;
	ld.shared.u32 	%r888, [%r887+24];
	mad.lo.s32 	%r966, %r888, %r954, %r966;
$L__BB26_60:
	setp.lt.s32 	%p156, %r377, 8;
	@%p156 bra 	$L__BB26_62;
	add.s32 	%r890, %r108, %r889;
	ld.shared.u32 	%r891, [%r890+28];
	mad.lo.s32 	%r966, %r891, %r955, %r966;
$L__BB26_62:
	setp.lt.s32 	%p157, %r377, 9;
	@%p157 bra 	$L__BB26_64;
	add.s32 	%r893, %r108, %r892;
	ld.shared.u32 	%r894, [%r893+32];
	mad.lo.s32 	%r966, %r894, %r956, %r966;
$L__BB26_64:
	setp.lt.s32 	%p158, %r377, 10;
	@%p158 bra 	$L__BB26_66;
	add.s32 	%r896, %r108, %r895;
	ld.shared.u32 	%r897, [%r896+36];
	mad.lo.s32 	%r966, %r897, %r957, %r966;
$L__BB26_66:
	setp.lt.s32 	%p159, %r377, 11;
	@%p159 bra 	$L__BB26_68;
	add.s32 	%r899, %r108, %r898;
	ld.shared.u32 	%r900, [%r899+40];
	mad.lo.s32 	%r966, %r900, %r958, %r966;
$L__BB26_68:
	setp.lt.s32 	%p160, %r377, 12;
	@%p160 bra 	$L__BB26_70;
	add.s32 	%r902, %r108, %r901;
	ld.shared.u32 	%r903, [%r902+44];
	mad.lo.s32 	%r966, %r903, %r959, %r966;
$L__BB26_70:
	setp.lt.s32 	%p161, %r377, 13;
	@%p161 bra 	$L__BB26_72;
	add.s32 	%r905, %r108, %r904;
	ld.shared.u32 	%r906, [%r905+48];
	mad.lo.s32 	%r966, %r906, %r960, %r966;
$L__BB26_72:
	setp.lt.s32 	%p162, %r377, 14;
	@%p162 bra 	$L__BB26_74;
	add.s32 	%r908, %r108, %r907;
	ld.shared.u32 	%r909, [%r908+52];
	mad.lo.s32 	%r966, %r909, %r961, %r966;
$L__BB26_74:
	setp.lt.s32 	%p163, %r377, 15;
	@%p163 bra 	$L__BB26_76;
	add.s32 	%r911, %r108, %r910;
	ld.shared.u32 	%r912, [%r911+56];
	mad.lo.s32 	%r966, %r912, %r962, %r966;
$L__BB26_76:
	setp.lt.s32 	%p164, %r377, 16;
	@%p164 bra 	$L__BB26_78;
	add.s32 	%r914, %r108, %r913;
	ld.shared.u32 	%r915, [%r914+60];
	mad.lo.s32 	%r966, %r915, %r963, %r966;
$L__BB26_78:
	mad.lo.s32 	%r916, %r964, %r5, %r71;
	shl.b32 	%r917, %r916, 2;
	mov.u32 	%r918, _ZZ9cuda_gemmIiLi256ELi1ELi1ELi16ELi128ELi128ELi32ELi1ELi0EEviiiPT_S1_S1_iiE3Csh;
	add.s32 	%r919, %r918, %r917;
	ld.shared.u32 	%r920, [%r919];
	add.s32 	%r921, %r920, %r966;
	st.shared.u32 	[%r919], %r921;
	add.s32 	%r964, %r964, %r10;
	setp.lt.s32 	%p165, %r964, %r17;
	@%p165 bra 	$L__BB26_46;
	bra.uni 	$L__BB26_45;
$L__BB26_79:
	setp.gt.u32 	%p11, %r377, 31;
	@%p11 bra 	$L__BB26_153;
	add.s32 	%r399, %r7, 1;
	and.b32  	%r142, %r399, 15;
	add.s32 	%r400, %r7, 2;
	and.b32  	%r143, %r400, 15;
	add.s32 	%r401, %r7, 3;
	and.b32  	%r144, %r401, 15;
	add.s32 	%r402, %r7, 4;
	and.b32  	%r145, %r402, 15;
	add.s32 	%r403, %r7, 5;
	and.b32  	%r146, %r403, 15;
	add.s32 	%r404, %r7, 6;
	and.b32  	%r147, %r404, 15;
	add.s32 	%r405, %r7, 7;
	and.b32  	%r148, %r405, 15;
	xor.b32  	%r149, %r15, 8;
	add.s32 	%r406, %r7, 9;
	and.b32  	%r150, %r406, 15;
	add.s32 	%r407, %r7, 10;
	and.b32  	%r151, %r407, 15;
	add.s32 	%r408, %r7, 11;
	and.b32  	%r152, %r408, 15;
	add.s32 	%r409, %r7, 12;
	and.b32  	%r153, %r409, 15;
	setp.gt.u32 	%p12, %r377, %r15;
	selp.b32 	%r410, 0, %r18, %p12;
	sub.s32 	%r154, %r19, %r410;
	add.s32 	%r411, %r15, 1;
	setp.lt.u32 	%p13, %r411, %r18;
	selp.b32 	%r412, 0, %r18, %p13;
	sub.s32 	%r155, %r19, %r412;
	add.s32 	%r413, %r15, 2;
	setp.lt.u32 	%p14, %r413, %r18;
	selp.b32 	%r414, 0, %r18, %p14;
	sub.s32 	%r156, %r19, %r414;
	add.s32 	%r415, %r15, 3;
	setp.lt.u32 	%p15, %r415, %r18;
	selp.b32 	%r416, 0, %r18, %p15;
	sub.s32 	%r157, %r19, %r416;
	add.s32 	%r417, %r15, 4;
	setp.lt.u32 	%p16, %r417, %r18;
	selp.b32 	%r418, 0, %r18, %p16;
	sub.s32 	%r158, %r19, %r418;
	add.s32 	%r419, %r15, 5;
	setp.lt.u32 	%p17, %r419, %r18;
	selp.b32 	%r420, 0, %r18, %p17;
	sub.s32 	%r159, %r19, %r420;
	add.s32 	%r421, %r15, 6;
	setp.lt.u32 	%p18, %r421, %r18;
	selp.b32 	%r422, 0, %r18, %p18;
	sub.s32 	%r160, %r19, %r422;
	add.s32 	%r423, %r15, 7;
	setp.lt.u32 	%p19, %r423, %r18;
	selp.b32 	%r424, 0, %r18, %p19;
	sub.s32 	%r161, %r19, %r424;
	add.s32 	%r425, %r15, 8;
	setp.lt.u32 	%p20, %r425, %r18;
	selp.b32 	%r426, 0, %r18, %p20;
	sub.s32 	%r162, %r19, %r426;
	add.s32 	%r427, %r15, 9;
	setp.lt.u32 	%p21, %r427, %r18;
	selp.b32 	%r428, 0, %r18, %p21;
	sub.s32 	%r163, %r19, %r428;
	add.s32 	%r429, %r15, 10;
	setp.lt.u32 	%p22, %r429, %r18;
	selp.b32 	%r430, 0, %r18, %p22;
	sub.s32 	%r164, %r19, %r430;
	add.s32 	%r431, %r15, 11;
	setp.lt.u32 	%p23, %r431, %r18;
	selp.b32 	%r432, 0, %r18, %p23;
	sub.s32 	%r165, %r19, %r432;
	add.s32 	%r433, %r15, 12;
	setp.lt.u32 	%p24, %r433, %r18;
	selp.b32 	%r434, 0, %r18, %p24;
	sub.s32 	%r166, %r19, %r434;
	add.s32 	%r435, %r15, 13;
	setp.lt.u32 	%p25, %r435, %r18;
	selp.b32 	%r436, 0, %r18, %p25;
	sub.s32 	%r167, %r19, %r436;
	add.s32 	%r437, %r15, 14;
	setp.lt.u32 	%p26, %r437, %r18;
	selp.b32 	%r438, 0, %r18, %p26;
	sub.s32 	%r168, %r19, %r438;
	add.s32 	%r439, %r15, 15;
	setp.lt.u32 	%p27, %r439, %r18;
	selp.b32 	%r440, 0, %r18, %p27;
	sub.s32 	%r169, %r19, %r440;
	mov.b32 	%r1049, 0;
	shl.b32 	%r516, %r155, 2;
	shl.b32 	%r519, %r156, 2;
	shl.b32 	%r522, %r157, 2;
	shl.b32 	%r525, %r158, 2;
	shl.b32 	%r528, %r159, 2;
	shl.b32 	%r531, %r160, 2;
	shl.b32 	%r534, %r161, 2;
	shl.b32 	%r537, %r162, 2;
	shl.b32 	%r540, %r163, 2;
	shl.b32 	%r543, %r164, 2;
	shl.b32 	%r546, %r165, 2;
	shl.b32 	%r549, %r166, 2;
	shl.b32 	%r552, %r167, 2;
	shl.b32 	%r555, %r168, 2;
	shl.b32 	%r558, %r169, 2;
	shl.b32 	%r513, %r154, 2;
$L__BB26_81:
	setp.eq.s32 	%p28, %r377, 0;
	add.s32 	%r296, %r1049, %r7;
	mul.lo.s32 	%r297, %r296, %r377;
	add.s32 	%r298, %r297, %r16;
	@%p28 bra 	$L__BB26_83;
	add.s32 	%r441, %r19, %r297;
	shl.b32 	%r442, %r441, 2;
	mov.u32 	%r443, _ZZ9cuda_gemmIiLi256ELi1ELi1ELi16ELi128ELi128ELi32ELi1ELi0EEviiiPT_S1_S1_iiE3Ash;
	add.s32 	%r444, %r443, %r442;
	ld.shared.u32 	%r1050, [%r444];
$L__BB26_83:
	setp.lt.u32 	%p29, %r377, 2;
	@%p29 bra 	$L__BB26_85;
	add.s32 	%r445, %r298, %r142;
	shl.b32 	%r446, %r445, 2;
	mov.u32 	%r447, _ZZ9cuda_gemmIiLi256ELi1ELi1ELi16ELi128ELi128ELi32ELi1ELi0EEviiiPT_S1_S1_iiE3Ash;
	add.s32 	%r448, %r447, %r446;
	ld.shared.u32 	%r1051, [%r448];
$L__BB26_85:
	setp.lt.u32 	%p30, %r377, 3;
	@%p30 bra 	$L__BB26_87;
	add.s32 	%r449, %r298, %r143;
	shl.b32 	%r450, %r449, 2;
	mov.u32 	%r451, _ZZ9cuda_gemmIiLi256ELi1ELi1ELi16ELi128ELi128ELi32ELi1ELi0EEviiiPT_S1_S1_iiE3Ash;
	add.s32 	%r452, %r451, %r450;
	ld.shared.u32 	%r1052, [%r452];
$L__BB26_87:
	setp.lt.u32 	%p31, %r377, 4;
	@%p31 bra 	$L__BB26_89;
	add.s32 	%r453, %r298, %r144;
	shl.b32 	%r454, %r453, 2;
	mov.u32 	%r455, _ZZ9cuda_gemmIiLi256ELi1ELi1ELi16ELi128ELi128ELi32ELi1ELi0EEviiiPT_S1_S1_iiE3Ash;
	add.s32 	%r456, %r455, %r454;
	ld.shared.u32 	%r1053, [%r456];
$L__BB26_89:
	setp.lt.u32 	%p32, %r377, 5;
	@%p32 bra 	$L__BB26_91;
	add.s32 	%r457, %r298, %r145;
	shl.b32 	%r458, %r457, 2;
	mov.u32 	%r459, _ZZ9cuda_gemmIiLi256ELi1ELi1ELi16ELi128ELi128ELi32ELi1ELi0EEviiiPT_S1_S1_iiE3Ash;
	add.s32 	%r460, %r459, %r458;
	ld.shared.u32 	%r1054, [%r460];
$L__BB26_91:
	setp.lt.u32 	%p33, %r377, 6;
	@%p33 bra 	$L__BB26_93;
	add.s32 	%r461, %r298, %r146;
	shl.b32 	%r462, %r461, 2;
	mov.u32 	%r463, _ZZ9cuda_gemmIiLi256ELi1ELi1ELi16ELi128ELi128ELi32ELi1ELi0EEviiiPT_S1_S1_iiE3Ash;
	add.s32 	%r464, %r463, %r462;
	ld.shared.u32 	%r1055, [%r464];
$L__BB26_93:
	setp.lt.u32 	%p34, %r377, 7;
	@%p34 bra 	$L__BB26_95;
	add.s32 	%r465, %r298, %r147;
	shl.b32 	%r466, %r465, 2;
	mov.u32 	%r467, _ZZ9cuda_gemmIiLi256ELi1ELi1ELi16ELi128ELi128ELi32ELi1ELi0EEviiiPT_S1_S1_iiE3Ash;
	add.s32 	%r468, %r467, %r466;
	ld.shared.u32 	%r1056, [%r468];
$L__BB26_95:
	setp.lt.u32 	%p35, %r377, 8;
	@%p35 bra 	$L__BB26_97;
	add.s32 	%r469, %r298, %r148;
	shl.b32 	%r470, %r469, 2;
	mov.u32 	%r471, _ZZ9cuda_gemmIiLi256ELi1ELi1ELi16ELi128ELi128ELi32ELi1ELi0EEviiiPT_S1_S1_iiE3Ash;
	add.s32 	%r472, %r471, %r470;
	ld.shared.u32 	%r1057, [%r472];
$L__BB26_97:
	setp.lt.u32 	%p36, %r377, 9;
	@%p36 bra 	$L__BB26_99;
	add.s32 	%r473, %r298, %r149;
	shl.b32 	%r474, %r473, 2;
	mov.u32 	%r475, _ZZ9cuda_gemmIiLi256ELi1ELi1ELi16ELi128ELi128ELi32ELi1ELi0EEviiiPT_S1_S1_iiE3Ash;
	add.s32 	%r476, %r475, %r474;
	ld.shared.u32 	%r1058, [%r476];
$L__BB26_99:
	setp.lt.u32 	%p37, %r377, 10;
	@%p37 bra 	$L__BB26_101;
	add.s32 	%r477, %r298, %r150;
	shl.b32 	%r478, %r477, 2;
	mov.u32 	%r479, _ZZ9cuda_gemmIiLi256ELi1ELi1ELi16ELi128ELi128ELi32ELi1ELi0EEviiiPT_S1_S1_iiE3Ash;
	add.s32 	%r480, %r479, %r478;
	ld.shared.u32 	%r1059, [%r480];
$L__BB26_101:
	setp.lt.u32 	%p38, %r377, 11;
	@%p38 bra 	$L__BB26_103;
	add.s32 	%r481, %r298, %r151;
	shl.b32 	%r482, %r481, 2;
	mov.u32 	%r483, _ZZ9cuda_gemmIiLi256ELi1ELi1ELi16ELi128ELi128ELi32ELi1ELi0EEviiiPT_S1_S1_iiE3Ash;
	add.s32 	%r484, %r483, %r482;
	ld.shared.u32 	%r1060, [%r484];
$L__BB26_103:
	setp.lt.u32 	%p39, %r377, 12;
	@%p39 bra 	$L__BB26_105;
	add.s32 	%r485, %r298, %r152;
	shl.b32 	%r486, %r485, 2;
	mov.u32 	%r487, _ZZ9cuda_gemmIiLi256ELi1ELi1ELi16ELi128ELi128ELi32ELi1ELi0EEviiiPT_S1_S1_iiE3Ash;
	add.s32 	%r488, %r487, %r486;
	ld.shared.u32 	%r1061, [%r488];
$L__BB26_105:
	setp.lt.u32 	%p40, %r377, 13;
	@%p40 bra 	$L__BB26_107;
	add.s32 	%r489, %r298, %r153;
	shl.b32 	%r490, %r489, 2;
	mov.u32 	%r491, _ZZ9cuda_gemmIiLi256ELi1ELi1ELi16ELi128ELi128ELi32ELi1ELi0EEviiiPT_S1_S1_iiE3Ash;
	add.s32 	%r492, %r491, %r490;
	ld.shared.u32 	%r1062, [%r492];
$L__BB26_107:
	setp.lt.u32 	%p41, %r377, 14;
	@%p41 bra 	$L__BB26_109;
	add.s32 	%r493, %r7, 13;
	and.b32  	%r494, %r493, 15;
	add.s32 	%r495, %r298, %r494;
	shl.b32 	%r496, %r495, 2;
	mov.u32 	%r497, _ZZ9cuda_gemmIiLi256ELi1ELi1ELi16ELi128ELi128ELi32ELi1ELi0EEviiiPT_S1_S1_iiE3Ash;
	add.s32 	%r498, %r497, %r496;
	ld.shared.u32 	%r1063, [%r498];
$L__BB26_109:
	setp.lt.u32 	%p42, %r377, 15;
	@%p42 bra 	$L__BB26_111;
	add.s32 	%r499, %r7, 14;
	and.b32  	%r500, %r499, 15;
	add.s32 	%r501, %r298, %r500;
	shl.b32 	%r502, %r501, 2;
	mov.u32 	%r503, _ZZ9cuda_gemmIiLi256ELi1ELi1ELi16ELi128ELi128ELi32ELi1ELi0EEviiiPT_S1_S1_iiE3Ash;
	add.s32 	%r504, %r503, %r502;
	ld.shared.u32 	%r1064, [%r504];
$L__BB26_111:
	setp.lt.u32 	%p43, %r377, 16;
	@%p43 bra 	$L__BB26_113;
	add.s32 	%r505, %r7, -1;
	and.b32  	%r506, %r505, 15;
	add.s32 	%r507, %r298, %r506;
	shl.b32 	%r508, %r507, 2;
	mov.u32 	%r509, _ZZ9cuda_gemmIiLi256ELi1ELi1ELi16ELi128ELi128ELi32ELi1ELi0EEviiiPT_S1_S1_iiE3Ash;
	add.s32 	%r510, %r509, %r508;
	ld.shared.u32 	%r1065, [%r510];
$L__BB26_113:
	setp.ge.s32 	%p44, %r8, %r17;
	@%p44 bra 	$L__BB26_148;
	mov.u32 	%r1066, %r8;
$L__BB26_115:
	mov.u32 	%r512, _ZZ9cuda_gemmIiLi256ELi1ELi1ELi16ELi128ELi128ELi32ELi1ELi0EEviiiPT_S1_S1_iiE11kron_fac_sh;
	mad.lo.s32 	%r332, %r1066, 516, %r512;
	mov.b32 	%r1068, 0;
	@%p28 bra 	$L__BB26_117;
	add.s32 	%r514, %r332, %r513;
	ld.shared.u32 	%r515, [%r514];
	mul.lo.s32 	%r1068, %r515, %r1050;
$L__BB26_117:
	@%p29 bra 	$L__BB26_119;
	add.s32 	%r517, %r332, %r516;
	ld.shared.u32 	%r518, [%r517+4];
	mad.lo.s32 	%r1068, %r518, %r1051, %r1068;
$L__BB26_119:
	@%p30 bra 	$L__BB26_121;
	add.s32 	%r520, %r332, %r519;
	ld.shared.u32 	%r521, [%r520+8];
	mad.lo.s32 	%r1068, %r521, %r1052, %r1068;
$L__BB26_121:
	@%p31 bra 	$L__BB26_123;
	add.s32 	%r523, %r332, %r522;
	ld.shared.u32 	%r524, [%r523+12];
	mad.lo.s32 	%r1068, %r524, %r1053, %r1068;
$L__BB26_123:
	@%p32 bra 	$L__BB26_125;
	add.s32 	%r526, %r332, %r525;
	ld.shared.u32 	%r527, [%r526+16];
	mad.lo.s32 	%r1068, %r527, %r1054, %r1068;
$L__BB26_125:
	@%p33 bra 	$L__BB26_127;
	add.s32 	%r529, %r332, %r528;
	ld.shared.u32 	%r530, [%r529+20];
	mad.lo.s32 	%r1068, %r530, %r1055, %r1068;
$L__BB26_127:
	setp.lt.u32 	%p51, %r377, 7;
	@%p51 bra 	$L__BB26_129;
	add.s32 	%r532, %r332, %r531;
	ld.shared.u32 	%r533, [%r532+24];
	mad.lo.s32 	%r1068, %r533, %r1056, %r1068;
$L__BB26_129:
	setp.lt.u32 	%p52, %r377, 8;
	@%p52 bra 	$L__BB26_131;
	add.s32 	%r535, %r332, %r534;
	ld.shared.u32 	%r536, [%r535+28];
	mad.lo.s32 	%r1068, %r536, %r1057, %r1068;
$L__BB26_131:
	setp.lt.u32 	%p53, %r377, 9;
	@%p53 bra 	$L__BB26_133;
	add.s32 	%r538, %r332, %r537;
	ld.shared.u32 	%r539, [%r538+32];
	mad.lo.s32 	%r1068, %r539, %r1058, %r1068;
$L__BB26_133:
	setp.lt.u32 	%p54, %r377, 10;
	@%p54 bra 	$L__BB26_135;
	add.s32 	%r541, %r332, %r540;
	ld.shared.u32 	%r542, [%r541+36];
	mad.lo.s32 	%r1068, %r542, %r1059, %r1068;
$L__BB26_135:
	setp.lt.u32 	%p55, %r377, 11;
	@%p55 bra 	$L__BB26_137;
	add.s32 	%r544, %r332, %r543;
	ld.shared.u32 	%r545, [%r544+40];
	mad.lo.s32 	%r1068, %r545, %r1060, %r1068;
$L__BB26_137:
	setp.lt.u32 	%p56, %r377, 12;
	@%p56 bra 	$L__BB26_139;
	add.s32 	%r547, %r332, %r546;
	ld.shared.u32 	%r548, [%r547+44];
	mad.lo.s32 	%r1068, %r548, %r1061, %r1068;
$L__BB26_139:
	setp.lt.u32 	%p57, %r377, 13;
	@%p57 bra 	$L__BB26_141;
	add.s32 	%r550, %r332, %r549;
	ld.shared.u32 	%r551, [%r550+48];
	mad.lo.s32 	%r1068, %r551, %r1062, %r1068;
$L__BB26_141:
	setp.lt.u32 	%p58, %r377, 14;
	@%p58 bra 	$L__BB26_143;
	add.s32 	%r553, %r332, %r552;
	ld.shared.u32 	%r554, [%r553+52];
	mad.lo.s32 	%r1068, %r554, %r1063, %r1068;
$L__BB26_143:
	setp.lt.u32 	%p59, %r377, 15;
	@%p59 bra 	$L__BB26_145;
	add.s32 	%r556, %r332, %r555;
	ld.shared.u32 	%r557, [%r556+56];
	mad.lo.s32 	%r1068, %r557, %r1064, %r1068;
$L__BB26_145:
	setp.lt.u32 	%p60, %r377, 16;
	@%p60 bra 	$L__BB26_147;
	add.s32 	%r559, %r332, %r558;
	ld.shared.u32 	%r560, [%r559+60];
	mad.lo.s32 	%r1068, %r560, %r1065, %r1068;
$L__BB26_147:
	mad.lo.s32 	%r561, %r1066, %r5, %r296;
	shl.b32 	%r562, %r561, 2;
	mov.u32 	%r563, _ZZ9cuda_gemmIiLi256ELi1ELi1ELi16ELi128ELi128ELi32ELi1ELi0EEviiiPT_S1_S1_iiE3Csh;
	add.s32 	%r564, %r563, %r562;
	st.shared.u32 	[%r564], %r1068;
	add.s32 	%r1066, %r1066, %r10;
	setp.lt.s32 	%p61, %r1066, %r17;
	@%p61 bra 	$L__BB26_115;
$L__BB26_148:
	add.s32 	%r1049, %r1049, %r6;
	setp.lt.s32 	%p62, %r1049, %r5;
	@%p62 bra 	$L__BB26_81;
$L__BB26_149:
	setp.gt.u32 	%p167, %r1085, 3;
	bar.sync 	0;
	@%p167 bra 	$L__BB26_152;
	ld.param.u64 	%rd13, [_Z9cuda_gemmIiLi256ELi1ELi1ELi16ELi128ELi128ELi32ELi1ELi0EEviiiPT_S1_S1_ii_param_5];
	shl.b32 	%r922, %r11, 4;
	shl.b32 	%r923, %r1085, 2;
	mov.u32 	%r924, _ZZ9cuda_gemmIiLi256ELi1ELi1ELi16ELi128ELi128ELi32ELi1ELi0EEviiiPT_S1_S1_iiE3Csh;
	add.s32 	%r1084, %r924, %r923;
	shl.b32 	%r368, %r9, 2;
	add.s32 	%r925, %r1085, %r922;
	shl.b32 	%r926, %r12, 2;
	add.s32 	%r1083, %r925, %r926;
	cvta.to.global.u64 	%rd3, %rd13;
$L__BB26_151:
	ld.shared.u32 	%r927, [%r1084];
	mul.wide.u32 	%rd11, %r1083, 4;
	add.s64 	%rd12, %rd3, %rd11;
	st.global.u32 	[%rd12], %r927;
	add.s32 	%r1085, %r1085, %r9;
	add.s32 	%r1084, %r1084, %r368;
	add.s32 	%r1083, %r1083, %r9;
	setp.lt.u32 	%p168, %r1085, 4;
	@%p168 bra 	$L__BB26_151;
$L__BB26_152:
	ret;
$L__BB26_153:
	add.s32 	%r567, %r7, 2;
	and.b32  	%r170, %r567, 15;
	add.s32 	%r568, %r15, 1;
	setp.lt.u32 	%p63, %r568, %r18;
	selp.b32 	%r569, 0, %r18, %p63;
	sub.s32 	%r171, %r19, %r569;
	add.s32 	%r570, %r15, 2;
	setp.lt.u32 	%p64, %r570, %r18;
	selp.b32 	%r571, 0, %r18, %p64;
	sub.s32 	%r172, %r19, %r571;
	add.s32 	%r572, %r15, 3;
	setp.lt.u32 	%p65, %r572, %r18;
	selp.b32 	%r573, 0, %r18, %p65;
	sub.s32 	%r173, %r19, %r573;
	add.s32 	%r574, %r15, 4;
	setp.lt.u32 	%p66, %r574, %r18;
	selp.b32 	%r575, 0, %r18, %p66;
	sub.s32 	%r174, %r19, %r575;
	add.s32 	%r576, %r15, 5;
	setp.lt.u32 	%p67, %r576, %r18;
	selp.b32 	%r577, 0, %r18, %p67;
	sub.s32 	%r175, %r19, %r577;
	add.s32 	%r578, %r15, 6;
	setp.lt.u32 	%p68, %r578, %r18;
	selp.b32 	%r579, 0, %r18, %p68;
	sub.s32 	%r176, %r19, %r579;
	add.s32 	%r580, %r15, 7;
	setp.lt.u32 	%p69, %r580, %r18;
	selp.b32 	%r581, 0, %r18, %p69;
	sub.s32 	%r177, %r19, %r581;
	add.s32 	%r582, %r15, 8;
	setp.lt.u32 	%p70, %r582, %r18;
	selp.b32 	%r583, 0, %r18, %p70;
	sub.s32 	%r178, %r19, %r583;
	add.s32 	%r584, %r15, 9;
	setp.lt.u32 	%p71, %r584, %r18;
	selp.b32 	%r585, 0, %r18, %p71;
	sub.s32 	%r179, %r19, %r585;
	add.s32 	%r586, %r15, 10;
	setp.lt.u32 	%p72, %r586, %r18;
	selp.b32 	%r587, 0, %r18, %p72;
	sub.s32 	%r180, %r19, %r587;
	add.s32 	%r588, %r15, 11;
	setp.lt.u32 	%p73, %r588, %r18;
	selp.b32 	%r589, 0, %r18, %p73;
	sub.s32 	%r181, %r19, %r589;
	add.s32 	%r590, %r15, 12;
	setp.lt.u32 	%p74, %r590, %r18;
	selp.b32 	%r591, 0, %r18, %p74;
	sub.s32 	%r182, %r19, %r591;
	add.s32 	%r592, %r15, 13;
	setp.lt.u32 	%p75, %r592, %r18;
	selp.b32 	%r593, 0, %r18, %p75;
	sub.s32 	%r183, %r19, %r593;
	add.s32 	%r594, %r15, 14;
	setp.lt.u32 	%p76, %r594, %r18;
	selp.b32 	%r595, 0, %r18, %p76;
	sub.s32 	%r184, %r19, %r595;
	add.s32 	%r596, %r15, 15;
	setp.lt.u32 	%p77, %r596, %r18;
	selp.b32 	%r597, 0, %r18, %p77;
	sub.s32 	%r185, %r19, %r597;
	shl.b32 	%r598, %r4, 8;
	sub.s32 	%r186, 8223, %r598;
	mov.b32 	%r997, 0;
	shl.b32 	%r696, %r171, 2;
	shl.b32 	%r699, %r172, 2;
	shl.b32 	%r702, %r173, 2;
	shl.b32 	%r705, %r174, 2;
	shl.b32 	%r708, %r175, 2;
	shl.b32 	%r711, %r176, 2;
	shl.b32 	%r714, %r177, 2;
	shl.b32 	%r717, %r178, 2;
	shl.b32 	%r720, %r179, 2;
	shl.b32 	%r723, %r180, 2;
	shl.b32 	%r726, %r181, 2;
	shl.b32 	%r729, %r182, 2;
	shl.b32 	%r732, %r183, 2;
	shl.b32 	%r735, %r184, 2;
	shl.b32 	%r738, %r185, 2;
$L__BB26_154:
	setp.lt.s32 	%p78, %r377, 1;
	add.s32 	%r204, %r997, %r7;
	mul.lo.s32 	%r205, %r204, %r377;
	add.s32 	%r206, %r205, %r16;
	@%p78 bra 	$L__BB26_156;
	add.s32 	%r599, %r19, %r205;
	shl.b32 	%r600, %r599, 2;
	mov.u32 	%r601, _ZZ9cuda_gemmIiLi256ELi1ELi1ELi16ELi128ELi128ELi32ELi1ELi0EEviiiPT_S1_S1_iiE3Ash;
	add.s32 	%r602, %r601, %r600;
	ld.shared.u32 	%r998, [%r602];
$L__BB26_156:
	setp.lt.s32 	%p79, %r377, 2;
	@%p79 bra 	$L__BB26_158;
	add.s32 	%r603, %r7, 1;
	and.b32  	%r604, %r603, 15;
	add.s32 	%r605, %r206, %r604;
	shl.b32 	%r606, %r605, 2;
	mov.u32 	%r607, _ZZ9cuda_gemmIiLi256ELi1ELi1ELi16ELi128ELi128ELi32ELi1ELi0EEviiiPT_S1_S1_iiE3Ash;
	add.s32 	%r608, %r607, %r606;
	ld.shared.u32 	%r999, [%r608];
$L__BB26_158:
	setp.lt.s32 	%p80, %r377, 3;
	@%p80 bra 	$L__BB26_160;
	add.s32 	%r609, %r206, %r170;
	shl.b32 	%r610, %r609, 2;
	mov.u32 	%r611, _ZZ9cuda_gemmIiLi256ELi1ELi1ELi16ELi128ELi128ELi32ELi1ELi0EEviiiPT_S1_S1_iiE3Ash;
	add.s32 	%r612, %r611, %r610;
	ld.shared.u32 	%r1000, [%r612];
$L__BB26_160:
	setp.lt.s32 	%p81, %r377, 4;
	@%p81 bra 	$L__BB26_162;
	add.s32 	%r613, %r7, 3;
	and.b32  	%r614, %r613, 15;
	add.s32 	%r615, %r206, %r614;
	shl.b32 	%r616, %r615, 2;
	mov.u32 	%r617, _ZZ9cuda_gemmIiLi256ELi1ELi1ELi16ELi128ELi128ELi32ELi1ELi0EEviiiPT_S1_S1_iiE3Ash;
	add.s32 	%r618, %r617, %r616;
	ld.shared.u32 	%r1001, [%r618];
$L__BB26_162:
	setp.lt.s32 	%p82, %r377, 5;
	@%p82 bra 	$L__BB26_164;
	add.s32 	%r619, %r7, 4;
	and.b32  	%r620, %r619, 15;
	add.s32 	%r621, %r206, %r620;
	shl.b32 	%r622, %r621, 2;
	mov.u32 	%r623, _ZZ9cuda_gemmIiLi256ELi1ELi1ELi16ELi128ELi128ELi32ELi1ELi0EEviiiPT_S1_S1_iiE3Ash;
	add.s32 	%r624, %r623, %r622;
	ld.shared.u32 	%r1002, [%r624];
$L__BB26_164:
	setp.lt.s32 	%p83, %r377, 6;
	@%p83 bra 	$L__BB26_166;
	add.s32 	%r625, %r7, 5;
	and.b32  	%r626, %r625, 15;
	add.s32 	%r627, %r206, %r626;
	shl.b32 	%r628, %r627, 2;
	mov.u32 	%r629, _ZZ9cuda_gemmIiLi256ELi1ELi1ELi16ELi128ELi128ELi32ELi1ELi0EEviiiPT_S1_S1_iiE3Ash;
	add.s32 	%r630, %r629, %r628;
	ld.shared.u32 	%r1003, [%r630];
$L__BB26_166:
	setp.lt.s32 	%p84, %r377, 7;
	@%p84 bra 	$L__BB26_168;
	add.s32 	%r631, %r7, 6;
	and.b32  	%r632, %r631, 15;
	add.s32 	%r633, %r206, %r632;
	shl.b32 	%r634, %r633, 2;
	mov.u32 	%r635, _ZZ9cuda_gemmIiLi256ELi1ELi1ELi16ELi128ELi128ELi32ELi1ELi0EEviiiPT_S1_S1_iiE3Ash;
	add.s32 	%r636, %r635, %r634;
	ld.shared.u32 	%r1004, [%r636];
$L__BB26_168:
	setp.lt.s32 	%p85, %r377, 8;
	@%p85 bra 	$L__BB26_170;
	add.s32 	%r637, %r7, 7;
	and.b32  	%r638, %r637, 15;
	add.s32 	%r639, %r206, %r638;
	shl.b32 	%r640, %r639, 2;
	mov.u32 	%r641, _ZZ9cuda_gemmIiLi256ELi1ELi1ELi16ELi128ELi128ELi32ELi1ELi0EEviiiPT_S1_S1_iiE3Ash;
	add.s32 	%r642, %r641, %r640;
	ld.shared.u32 	%r1005, [%r642];
$L__BB26_170:
	setp.lt.s32 	%p86, %r377, 9;
	@%p86 bra 	$L__BB26_172;
	and.b32  	%r643, %r7, 15;
	xor.b32  	%r644, %r643, 8;
	add.s32 	%r645, %r206, %r644;
	shl.b32 	%r646, %r645, 2;
	mov.u32 	%r647, _ZZ9cuda_gemmIiLi256ELi1ELi1ELi16ELi128ELi128ELi32ELi1ELi0EEviiiPT_S1_S1_iiE3Ash;
	add.s32 	%r648, %r647, %r646;
	ld.shared.u32 	%r1006, [%r648];
$L__BB26_172:
	setp.lt.s32 	%p87, %r377, 10;
	@%p87 bra 	$L__BB26_174;
	add.s32 	%r649, %r7, 9;
	and.b32  	%r650, %r649, 15;
	add.s32 	%r651, %r206, %r650;
	shl.b32 	%r652, %r651, 2;
	mov.u32 	%r653, _ZZ9cuda_gemmIiLi256ELi1ELi1ELi16ELi128ELi128ELi32ELi1ELi0EEviiiPT_S1_S1_iiE3Ash;
	add.s32 	%r654, %r653, %r652;
	ld.shared.u32 	%r1007, [%r654];
$L__BB26_174:
	setp.lt.s32 	%p88, %r377, 11;
	@%p88 bra 	$L__BB26_176;
	add.s32 	%r655, %r7, 10;
	and.b32  	%r656, %r655, 15;
	add.s32 	%r657, %r206, %r656;
	shl.b32 	%r658, %r657, 2;
	mov.u32 	%r659, _ZZ9cuda_gemmIiLi256ELi1ELi1ELi16ELi128ELi128ELi32ELi1ELi0EEviiiPT_S1_S1_iiE3Ash;
	add.s32 	%r660, %r659, %r658;
	ld.shared.u32 	%r1008, [%r660];
$L__BB26_176:
	setp.lt.s32 	%p89, %r377, 12;
	@%p89 bra 	$L__BB26_178;
	add.s32 	%r661, %r7, 11;
	and.b32  	%r662, %r661, 15;
	add.s32 	%r663, %r206, %r662;
	shl.b32 	%r664, %r663, 2;
	mov.u32 	%r665, _ZZ9cuda_gemmIiLi256ELi1ELi1ELi16ELi128ELi128ELi32ELi1ELi0EEviiiPT_S1_S1_iiE3Ash;
	add.s32 	%r666, %r665, %r664;
	ld.shared.u32 	%r1009, [%r666];
$L__BB26_178:
	setp.lt.s32 	%p90, %r377, 13;
	@%p90 bra 	$L__BB26_180;
	add.s32 	%r667, %r7, 12;
	and.b32  	%r668, %r667, 15;
	add.s32 	%r669, %r206, %r668;
	shl.b32 	%r670, %r669, 2;
	mov.u32 	%r671, _ZZ9cuda_gemmIiLi256ELi1ELi1ELi16ELi128ELi128ELi32ELi1ELi0EEviiiPT_S1_S1_iiE3Ash;
	add.s32 	%r672, %r671, %r670;
	ld.shared.u32 	%r1010, [%r672];
$L__BB26_180:
	setp.lt.s32 	%p91, %r377, 14;
	@%p91 bra 	$L__BB26_182;
	add.s32 	%r673, %r7, 13;
	and.b32  	%r674, %r673, 15;
	add.s32 	%r675, %r206, %r674;
	shl.b32 	%r676, %r675, 2;
	mov.u32 	%r677, _ZZ9cuda_gemmIiLi256ELi1ELi1ELi16ELi128ELi128ELi32ELi1ELi0EEviiiPT_S1_S1_iiE3Ash;
	add.s32 	%r678, %r677, %r676;
	ld.shared.u32 	%r1011, [%r678];
$L__BB26_182:
	setp.lt.s32 	%p92, %r377, 15;
	@%p92 bra 	$L__BB26_184;
	add.s32 	%r679, %r7, 14;
	and.b32  	%r680, %r679, 15;
	add.s32 	%r681, %r206, %r680;
	shl.b32 	%r682, %r681, 2;
	mov.u32 	%r683, _ZZ9cuda_gemmIiLi256ELi1ELi1ELi16ELi128ELi128ELi32ELi1ELi0EEviiiPT_S1_S1_iiE3Ash;
	add.s32 	%r684, %r683, %r682;
	ld.shared.u32 	%r1012, [%r684];
$L__BB26_184:
	setp.lt.s32 	%p93, %r377, 16;
	@%p93 bra 	$L__BB26_186;
	add.s32 	%r685, %r7, -1;
	and.b32  	%r686, %r685, 15;
	add.s32 	%r687, %r206, %r686;
	shl.b32 	%r688, %r687, 2;
	mov.u32 	%r689, _ZZ9cuda_gemmIiLi256ELi1ELi1ELi16ELi128ELi128ELi32ELi1ELi0EEviiiPT_S1_S1_iiE3Ash;
	add.s32 	%r690, %r689, %r688;
	ld.shared.u32 	%r1013, [%r690];
$L__BB26_186:
	setp.ge.s32 	%p94, %r8, %r17;
	mov.u32 	%r1014, %r8;
	@%p94 bra 	$L__BB26_187;
	bra.uni 	$L__BB26_188;
$L__BB26_187:
	add.s32 	%r997, %r997, %r6;
	setp.lt.s32 	%p115, %r997, %r5;
	@%p115 bra 	$L__BB26_154;
	bra.uni 	$L__BB26_149;
$L__BB26_188:
	mov.u32 	%r692, _ZZ9cuda_gemmIiLi256ELi1ELi1ELi16ELi128ELi128ELi32ELi1ELi0EEviiiPT_S1_S1_iiE11kron_fac_sh;
	mad.lo.s32 	%r241, %r1014, 516, %r692;
	mov.b32 	%r1016, 0;
	@%p78 bra 	$L__BB26_190;
	shl.b32 	%r693, %r19, 2;
	add.s32 	%r694, %r241, %r693;
	ld.shared.u32 	%r695, [%r694];
	mul.lo.s32 	%r1016, %r695, %r998;
$L__BB26_190:
	@%p79 bra 	$L__BB26_192;
	add.s32 	%r697, %r241, %r696;
	ld.shared.u32 	%r698, [%r697+4];
	mad.lo.s32 	%r1016, %r698, %r999, %r1016;
$L__BB26_192:
	@%p80 bra 	$L__BB26_194;
	add.s32 	%r700, %r241, %r699;
	ld.shared.u32 	%r701, [%r700+8];
	mad.lo.s32 	%r1016, %r701, %r1000, %r1016;
$L__BB26_194:
	@%p81 bra 	$L__BB26_196;
	add.s32 	%r703, %r241, %r702;
	ld.shared.u32 	%r704, [%r703+12];
	mad.lo.s32 	%r1016, %r704, %r1001, %r1016;
$L__BB26_196:
	@%p82 bra 	$L__BB26_198;
	add.s32 	%r706, %r241, %r705;
	ld.shared.u32 	%r707, [%r706+16];
	mad.lo.s32 	%r1016, %r707, %r1002, %r1016;
$L__BB26_198:
	setp.lt.s32 	%p100, %r377, 6;
	@%p100 bra 	$L__BB26_200;
	add.s32 	%r709, %r241, %r708;
	ld.shared.u32 	%r710, [%r709+20];
	mad.lo.s32 	%r1016, %r710, %r1003, %r1016;
$L__BB26_200:
	setp.lt.s32 	%p101, %r377, 7;
	@%p101 bra 	$L__BB26_202;
	add.s32 	%r712, %r241, %r711;
	ld.shared.u32 	%r713, [%r712+24];
	mad.lo.s32 	%r1016, %r713, %r1004, %r1016;
$L__BB26_202:
	setp.lt.s32 	%p102, %r377, 8;
	@%p102 bra 	$L__BB26_204;
	add.s32 	%r715, %r241, %r714;
	ld.shared.u32 	%r716, [%r715+28];
	mad.lo.s32 	%r1016, %r716, %r1005, %r1016;
$L__BB26_204:
	setp.lt.s32 	%p103, %r377, 9;
	@%p103 bra 	$L__BB26_206;
	add.s32 	%r718, %r241, %r717;
	ld.shared.u32 	%r719, [%r718+32];
	mad.lo.s32 	%r1016, %r719, %r1006, %r1016;
$L__BB26_206:
	setp.lt.s32 	%p104, %r377, 10;
	@%p104 bra 	$L__BB26_208;
	add.s32 	%r721, %r241, %r720;
	ld.shared.u32 	%r722, [%r721+36];
	mad.lo.s32 	%r1016, %r722, %r1007, %r1016;
$L__BB26_208:
	setp.lt.s32 	%p105, %r377, 11;
	@%p105 bra 	$L__BB26_210;
	add.s32 	%r724, %r241, %r723;
	ld.shared.u32 	%r725, [%r724+40];
	mad.lo.s32 	%r1016, %r725, %r1008, %r1016;
$L__BB26_210:
	setp.lt.s32 	%p106, %r377, 12;
	@%p106 bra 	$L__BB26_212;
	add.s32 	%r727, %r241, %r726;
	ld.shared.u32 	%r728, [%r727+44];
	mad.lo.s32 	%r1016, %r728, %r1009, %r1016;
$L__BB26_212:
	setp.lt.s32 	%p107, %r377, 13;
	@%p107 bra 	$L__BB26_214;
	add.s32 	%r730, %r241, %r729;
	ld.shared.u32 	%r731, [%r730+48];
	mad.lo.s32 	%r1016, %r731, %r1010, %r1016;
$L__BB26_214:
	setp.lt.s32 	%p108, %r377, 14;
	@%p108 bra 	$L__BB26_216;
	add.s32 	%r733, %r241, %r732;
	ld.shared.u32 	%r734, [%r733+52];
	mad.lo.s32 	%r1016, %r734, %r1011, %r1016;
$L__BB26_216:
	setp.lt.s32 	%p109, %r377, 15;
	@%p109 bra 	$L__BB26_218;
	add.s32 	%r736, %r241, %r735;
	ld.shared.u32 	%r737, [%r736+56];
	mad.lo.s32 	%r1016, %r737, %r1012, %r1016;
$L__BB26_218:
	setp.lt.s32 	%p110, %r377, 16;
	@%p110 bra 	$L__BB26_220;
	add.s32 	%r739, %r241, %r738;
	ld.shared.u32 	%r740, [%r739+60];
	mad.lo.s32 	%r1016, %r740, %r1013, %r1016;
$L__BB26_220:
	mov.u32 	%r1030, %r3;
$L__BB26_221:
	shr.u32 	%r275, %r1030, 1;
	shfl.sync.down.b32	%r741|%p111, %r1016, %r275, %r186, -1;
	add.s32 	%r1016, %r741, %r1016;
	setp.gt.u32 	%p112, %r1030, 3;
	mov.u32 	%r1030, %r275;
	@%p112 bra 	$L__BB26_221;
	rem.u32 	%r742, %r2, %r4;
	setp.eq.s32 	%p113, %r742, 0;
	@%p113 bra 	$L__BB26_223;
	bra.uni 	$L__BB26_224;
$L__BB26_223:
	mad.lo.s32 	%r743, %r1014, %r5, %r204;
	shl.b32 	%r744, %r743, 2;
	mov.u32 	%r745, _ZZ9cuda_gemmIiLi256ELi1ELi1ELi16ELi128ELi128ELi32ELi1ELi0EEviiiPT_S1_S1_iiE3Csh;
	add.s32 	%r746, %r745, %r744;
	st.shared.u32 	[%r746], %r1016;
$L__BB26_224:
	add.s32 	%r1014, %r1014, %r10;
	setp.lt.s32 	%p114, %r1014, %r17;
	@%p114 bra 	$L__BB26_188;
	bra.uni 	$L__BB26_187;

}
	// .globl	_Z9cuda_gemmIiLi256ELi1ELi1ELi16ELi128ELi128ELi32ELi1ELi1EEviiiPT_S1_S1_ii
.visible .entry _Z9cuda_gemmIiLi256ELi1ELi1ELi16ELi128ELi128ELi32ELi1ELi1EEviiiPT_S1_S1_ii(
	.param .u32 _Z9cuda_gemmIiLi256ELi1ELi1ELi16ELi128ELi128ELi32ELi1ELi1EEviiiPT_S1_S1_ii_param_0,
	.param .u32 _Z9cuda_gemmIiLi256ELi1ELi1ELi16ELi128ELi128ELi32ELi1ELi1EEviiiPT_S1_S1_ii_param_1,
	.param .u32 _Z9cuda_gemmIiLi256ELi1ELi1ELi16ELi128ELi128ELi32ELi1ELi1EEviiiPT_S1_S1_ii_param_2,
	.param .u64 .ptr .align 1 _Z9cuda_gemmIiLi256ELi1ELi1ELi16ELi128ELi128ELi32ELi1ELi1EEviiiPT_S1_S1_ii_param_3,
	.param .u64 .ptr .align 1 _Z9cuda_gemmIiLi256ELi1ELi1ELi16ELi128ELi128ELi32ELi1ELi1EEviiiPT_S1_S1_ii_param_4,
	.param .u64 .ptr .align 1 _Z9cuda_gemmIiLi256ELi1ELi1ELi16ELi128ELi128ELi32ELi1ELi1EEviiiPT_S1_S1_ii_param_5,
	.param .u32 _Z9cuda_gemmIiLi256ELi1ELi1ELi16ELi128ELi128ELi32ELi1ELi1EEviiiPT_S1_S1_ii_param_6,
	.param .u32 _Z9cuda_gemmIiLi256ELi1ELi1ELi16ELi128ELi128ELi32ELi1ELi1EEviiiPT_S1_S1_ii_param_7
)
.maxntid 256
{
	.reg .pred 	%p<11>;
	.reg .b16 	%rs<8>;
	.reg .b32 	%r<96>;
	.reg .b64 	%rd<25>;
	// demoted variable
	.shared .align 128 .b8 _ZZ9cuda_gemmIiLi256ELi1ELi1ELi16ELi128ELi128ELi32ELi1ELi1EEviiiPT_S1_S1_iiE11kron_fac_sh[16512];
	// demoted variable
	.shared .align 128 .b8 _ZZ9cuda_gemmIiLi256ELi1ELi1ELi16ELi128ELi128ELi32ELi1ELi1EEviiiPT_S1_S1_iiE3Ash[64];
	// demoted variable
	.shared .align 128 .b8 _ZZ9cuda_gemmIiLi256ELi1ELi1ELi16ELi128ELi128ELi32ELi1ELi1EEviiiPT_S1_S1_iiE3Csh[16];
	ld.param.u64 	%rd7, [_Z9cuda_gemmIiLi256ELi1ELi1ELi16ELi128ELi128ELi32ELi1ELi1EEviiiPT_S1_S1_ii_param_3];
	ld.param.u64 	%rd9, [_Z9cuda_gemmIiLi256ELi1ELi1ELi16ELi128ELi128ELi32ELi1ELi1EEviiiPT_S1_S1_ii_param_4];
	ld.param.u64 	%rd8, [_Z9cuda_gemmIiLi256ELi1ELi1ELi16ELi128ELi128ELi32ELi1ELi1EEviiiPT_S1_S1_ii_param_5];
	cvta.to.global.u64 	%rd1, %rd9;
	mov.u32 	%r1, %ctaid.y;
	mov.u32 	%r39, %nctaid.y;
	setp.ge.u32 	%p1, %r1, %r39;
	@%p1 bra 	$L__BB27_15;
	mov.u32 	%r2, %ctaid.x;
	mov.u32 	%r95, %tid.x;
	mov.u32 	%r4, %ntid.x;
	shr.u32 	%r91, %r95, 5;
	shl.b32 	%r40, %r2, 5;
	and.b32  	%r6, %r95, 31;
	or.b32  	%r7, %r40, %r6;
	shr.u32 	%r8, %r4, 5;
	setp.gt.u32 	%p2, %r95, 15;
	@%p2 bra 	$L__BB27_4;
	shl.b32 	%r41, %r1, 4;
	shl.b32 	%r42, %r95, 2;
	mov.u32 	%r43, _ZZ9cuda_gemmIiLi256ELi1ELi1ELi16ELi128ELi128ELi32ELi1ELi1EEviiiPT_S1_S1_iiE3Ash;
	add.s32 	%r85, %r43, %r42;
	shl.b32 	%r10, %r4, 2;
	add.s32 	%r44, %r95, %r41;
	mul.wide.u32 	%rd10, %r44, 4;
	cvta.to.global.u64 	%rd11, %rd7;
	add.s64 	%rd24, %rd11, %rd10;
	mul.wide.u32 	%rd3, %r4, 4;
	mov.u32 	%r86, %r95;
$L__BB27_3:
	ld.global.u32 	%r45, [%rd24];
	st.shared.u32 	[%r85], %r45;
	add.s32 	%r86, %r86, %r4;
	add.s32 	%r85, %r85, %r10;
	add.s64 	%rd24, %rd24, %rd3;
	setp.lt.u32 	%p3, %r86, 16;
	@%p3 bra 	$L__BB27_3;
$L__BB27_4:
	setp.gt.u32 	%p4, %r95, 3;
	@%p4 bra 	$L__BB27_7;
	shl.b32 	%r46, %r95, 2;
	mov.u32 	%r47, _ZZ9cuda_gemmIiLi256ELi1ELi1ELi16ELi128ELi128ELi32ELi1ELi1EEviiiPT_S1_S1_iiE3Csh;
	add.s32 	%r87, %r47, %r46;
	shl.b32 	%r12, %r4, 2;
	mov.u32 	%r88, %r95;
$L__BB27_6:
	mov.b32 	%r48, 0;
	st.shared.u32 	[%r87], %r48;
	add.s32 	%r88, %r88, %r4;
	add.s32 	%r87, %r87, %r12;
	setp.lt.u32 	%p5, %r88, 4;
	@%p5 bra 	$L__BB27_6;
$L__BB27_7:
	mov.u32 	%r49, _ZZ9cuda_gemmIiLi256ELi1ELi1ELi16ELi128ELi128ELi32ELi1ELi1EEviiiPT_S1_S1_iiE11kron_fac_sh;
	mad.lo.s32 	%r21, %r6, 516, %r49;
	add.s32 	%r50, %r91, %r8;
	cvt.u16.u32 	%rs2, %r50;
	xor.b16  	%rs3, %rs2, 127;
	and.b16  	%rs4, %rs3, 255;
	cvt.u16.u32 	%rs5, %r8;
	and.b16  	%rs6, %rs5, 255;
	div.u16 	%rs7, %rs4, %rs6;
	and.b16  	%rs1, %rs7, 3;
	setp.eq.s16 	%p6, %rs1, 2;
	@%p6 bra 	$L__BB27_10;
	cvt.u32.u16 	%r22, %rs1;
	mov.b32 	%r90, 0;
$L__BB27_9:
	.pragma "nounroll";
	shl.b32 	%r52, %r91, 7;
	add.s32 	%r53, %r52, %r7;
	mul.wide.u32 	%rd12, %r53, 4;
	add.s64 	%rd13, %rd1, %rd12;
	ld.global.u32 	%r54, [%rd13];
	shl.b32 	%r55, %r91, 2;
	add.s32 	%r56, %r21, %r55;
	st.shared.u32 	[%r56], %r54;
	add.s32 	%r91, %r91, %r8;
	add.s32 	%r90, %r90, 1;
	xor.b32  	%r57, %r90, %r22;
	setp.ne.s32 	%p7, %r57, 2;
	@%p7 bra 	$L__BB27_9;
$L__BB27_10:
	shl.b32 	%r67, %r8, 2;
$L__BB27_11:
	shl.b32 	%r58, %r91, 7;
	add.s32 	%r59, %r58, %r7;
	mul.wide.u32 	%rd14, %r59, 4;
	add.s64 	%rd15, %rd1, %rd14;
	ld.global.u32 	%r60, [%rd15];
	shl.b32 	%r61, %r91, 2;
	add.s32 	%r62, %r21, %r61;
	st.shared.u32 	[%r62], %r60;
	add.s32 	%r63, %r91, %r8;
	shl.b32 	%r64, %r63, 7;
	add.s32 	%r65, %r64, %r7;
	mul.wide.u32 	%rd16, %r65, 4;
	add.s64 	%rd17, %rd1, %rd16;
	ld.global.u32 	%r66, [%rd17];
	add.s32 	%r68, %r62, %r67;
	st.shared.u32 	[%r68], %r66;
	add.s32 	%r69, %r63, %r8;
	shl.b32 	%r70, %r69, 7;
	add.s32 	%r71, %r70, %r7;
	mul.wide.u32 	%rd18, %r71, 4;
	add.s64 	%rd19, %rd1, %rd18;
	ld.global.u32 	%r72, [%rd19];
	add.s32 	%r73, %r68, %r67;
	st.shared.u32 	[%r73], %r72;
	add.s32 	%r74, %r69, %r8;
	shl.b32 	%r75, %r74, 7;
	add.s32 	%r76, %r75, %r7;
	mul.wide.u32 	%rd20, %r76, 4;
	add.s64 	%rd21, %rd1, %rd20;
	ld.global.u32 	%r77, [%rd21];
	add.s32 	%r78, %r73, %r67;
	st.shared.u32 	[%r78], %r77;
	add.s32 	%r91, %r67, %r91;
	setp.lt.u32 	%p8, %r91, 128;
	@%p8 bra 	$L__BB27_11;
	setp.gt.u32 	%p9, %r95, 3;
	bar.sync 	0;
	bar.sync 	0;
	@%p9 bra 	$L__BB27_15;
	shl.b32 	%r79, %r1, 4;
	shl.b32 	%r80, %r95, 2;
	mov.u32 	%r81, _ZZ9cuda_gemmIiLi256ELi1ELi1ELi16ELi128ELi128ELi32ELi1ELi1EEviiiPT_S1_S1_iiE3Csh;
	add.s32 	%r94, %r81, %r80;
	shl.b32 	%r31, %r4, 2;
	add.s32 	%r82, %r95, %r79;
	shl.b32 	%r83, %r2, 2;
	add.s32 	%r93, %r82, %r83;
	cvta.to.global.u64 	%rd6, %rd8;
$L__BB27_14:
	ld.shared.u32 	%r84, [%r94];
	mul.wide.u32 	%rd22, %r93, 4;
	add.s64 	%rd23, %rd6, %rd22;
	st.global.u32 	[%rd23], %r84;
	add.s32 	%r95, %r95, %r4;
	add.s32 	%r94, %r94, %r31;
	add.s32 	%r93, %r93, %r4;
	setp.lt.u32 	%p10, %r95, 4;
	@%p10 bra 	$L__BB27_14;
$L__BB27_15:
	ret;

}
	// .globl	_Z9cuda_gemmIiLi256ELi1ELi1ELi32ELi2ELi2ELi32ELi0ELi0EEviiiPT_S1_S1_ii
.visible .entry _Z9cuda_gemmIiLi256ELi1ELi1ELi32ELi2ELi2ELi32ELi0ELi0EEviiiPT_S1_S1_ii(
	.param .u32 _Z9cuda_gemmIiLi256ELi1ELi1ELi32ELi2ELi2ELi32ELi0ELi0EEviiiPT_S1_S1_ii_param_0,
	.param .u32 _Z9cuda_gemmIiLi256ELi1ELi1ELi32ELi2ELi2ELi32ELi0ELi0EEviiiPT_S1_S1_ii_param_1,
	.param .u32 _Z9cuda_gemmIiLi256ELi1ELi1ELi32ELi2ELi2ELi32ELi0ELi0EEviiiPT_S1_S1_ii_param_2,
	.param .u64 .ptr .align 1 _Z9cuda_gemmIiLi256ELi1ELi1ELi32ELi2ELi2ELi32ELi0ELi0EEviiiPT_S1_S1_ii_param_3,
	.param .u64 .ptr .align 1 _Z9cuda_gemmIiLi256ELi1ELi1ELi32ELi2ELi2ELi32ELi0ELi0EEviiiPT_S1_S1_ii_param_4,
	.param .u64 .ptr .align 1 _Z9cuda_gemmIiLi256ELi1ELi1ELi32ELi2ELi2ELi32ELi0ELi0EEviiiPT_S1_S1_ii_param_5,
	.param .u32 _Z9cuda_gemmIiLi256ELi1ELi1ELi32ELi2ELi2ELi32ELi0ELi0EEviiiPT_S1_S1_ii_param_6,
	.param .u32 _Z9cuda_gemmIiLi256ELi1ELi1ELi32ELi2ELi2ELi32ELi0ELi0EEviiiPT_S1_S1_ii_param_7
)
.maxntid 256
{
	.reg .pred 	%p<59>;
	.reg .b32 	%r<370>;
	.reg .b64 	%rd<27>;
	// demoted variable
	.shared .align 128 .b8 _ZZ9cuda_gemmIiLi256ELi1ELi1ELi32ELi2ELi2ELi32ELi0ELi0EEviiiPT_S1_S1_iiE11kron_fac_sh[24];
	// demoted variable
	.shared .align 128 .b8 _ZZ9cuda_gemmIiLi256ELi1ELi1ELi32ELi2ELi2ELi32ELi0ELi0EEviiiPT_S1_S1_iiE3Ash[128];
	// demoted variable
	.shared .align 128 .b8 _ZZ9cuda_gemmIiLi256ELi1ELi1ELi32ELi2ELi2ELi32ELi0ELi0EEviiiPT_S1_S1_iiE3Csh[128];
	ld.param.u32 	%r135, [_Z9cuda_gemmIiLi256ELi1ELi1ELi32ELi2ELi2ELi32ELi0ELi0EEviiiPT_S1_S1_ii_param_2];
	ld.param.u64 	%rd5, [_Z9cuda_gemmIiLi256ELi1ELi1ELi32ELi2ELi2ELi32ELi0ELi0EEviiiPT_S1_S1_ii_param_3];
	ld.param.u64 	%rd4, [_Z9cuda_gemmIiLi256ELi1ELi1ELi32ELi2ELi2ELi32ELi0ELi0EEviiiPT_S1_S1_ii_param_4];
	ld.param.u64 	%rd6, [_Z9cuda_gemmIiLi256ELi1ELi1ELi32ELi2ELi2ELi32ELi0ELi0EEviiiPT_S1_S1_ii_param_5];
	ld.param.u32 	%r136, [_Z9cuda_gemmIiLi256ELi1ELi1ELi32ELi2ELi2ELi32ELi0ELi0EEviiiPT_S1_S1_ii_param_6];
	ld.param.u32 	%r137, [_Z9cuda_gemmIiLi256ELi1ELi1ELi32ELi2ELi2ELi32ELi0ELi0EEviiiPT_S1_S1_ii_param_7];
	cvta.to.global.u64 	%rd1, %rd5;
	cvta.to.global.u64 	%rd2, %rd6;
	mov.u32 	%r364, %tid.x;
	setp.lt.s32 	%p1, %r137, 16;
	shr.u32 	%r2, %r137, 4;
	selp.b32 	%r3, 1, %r2, %p1;
	mul.lo.s32 	%r4, %r137, %r136;
	setp.ge.u32 	%p2, %r364, %r4;
	@%p2 bra 	$L__BB28_3;
	mov.u32 	%r5, %ntid.x;
	cvta.to.global.u64 	%rd3, %rd4;
	mov.u32 	%r327, %r364;
$L__BB28_2:
	mul.wide.u32 	%rd7, %r327, 4;
	add.s64 	%rd8, %rd3, %rd7;
	ld.global.u32 	%r138, [%rd8];
	rem.u32 	%r139, %r327, %r136;
	mov.u32 	%r140, _ZZ9cuda_gemmIiLi256ELi1ELi1ELi32ELi2ELi2ELi32ELi0ELi0EEviiiPT_S1_S1_iiE11kron_fac_sh;
	mad.lo.s32 	%r141, %r139, 12, %r140;
	div.u32 	%r142, %r327, %r137;
	shl.b32 	%r143, %r142, 2;
	add.s32 	%r144, %r141, %r143;
	st.shared.u32 	[%r144], %r138;
	add.s32 	%r327, %r327, %r5;
	setp.lt.u32 	%p3, %r327, %r4;
	@%p3 bra 	$L__BB28_2;
$L__BB28_3:
	div.s32 	%r8, 32, %r137;
	mul.lo.s32 	%r145, %r8, %r3;
	min.s32 	%r9, %r145, 256;
	div.u32 	%r11, %r364, %r9;
	mul.lo.s32 	%r146, %r11, %r9;
	sub.s32 	%r147, %r364, %r146;
	div.u32 	%r10, %r147, %r3;
	mov.u32 	%r12, %ntid.x;
	div.u32 	%r13, %r12, %r9;
	mov.u32 	%r14, %ctaid.y;
	mov.u32 	%r148, %nctaid.y;
	setp.ge.u32 	%p4, %r14, %r148;
	@%p4 bra 	$L__BB28_65;
	mov.u32 	%r15, %ctaid.x;
	setp.gt.u32 	%p5, %r364, 31;
	and.b32  	%r16, %r10, 1;
	rem.u32 	%r149, %r364, %r3;
	shl.b32 	%r17, %r149, 1;
	min.s32 	%r18, %r136, 2;
	shl.b32 	%r150, %r137, 8;
	sub.s32 	%r19, 8223, %r150;
	@%p5 bra 	$L__BB28_14;
	shl.b32 	%r151, %r15, 5;
	mad.lo.s32 	%r20, %r14, %r135, %r151;
	add.s32 	%r152, %r364, %r12;
	max.u32 	%r153, %r152, 32;
	setp.lt.u32 	%p6, %r152, 32;
	selp.u32 	%r154, 1, 0, %p6;
	add.s32 	%r155, %r152, %r154;
	sub.s32 	%r156, %r153, %r155;
	div.u32 	%r157, %r156, %r12;
	add.s32 	%r21, %r157, %r154;
	and.b32  	%r22, %r21, 3;
	setp.eq.s32 	%p7, %r22, 3;
	mov.u32 	%r330, %r364;
	@%p7 bra 	$L__BB28_8;
	mov.b32 	%r329, 0;
	mov.u32 	%r330, %r364;
$L__BB28_7:
	.pragma "nounroll";
	add.s32 	%r159, %r20, %r330;
	mul.wide.s32 	%rd9, %r159, 4;
	add.s64 	%rd10, %rd1, %rd9;
	ld.global.u32 	%r160, [%rd10];
	shl.b32 	%r161, %r330, 2;
	mov.u32 	%r162, _ZZ9cuda_gemmIiLi256ELi1ELi1ELi32ELi2ELi2ELi32ELi0ELi0EEviiiPT_S1_S1_iiE3Ash;
	add.s32 	%r163, %r162, %r161;
	st.shared.u32 	[%r163], %r160;
	add.s32 	%r330, %r330, %r12;
	add.s32 	%r329, %r329, 1;
	add.s32 	%r164, %r21, 1;
	and.b32  	%r165, %r164, 3;
	setp.ne.s32 	%p8, %r329, %r165;
	@%p8 bra 	$L__BB28_7;
$L__BB28_8:
	setp.lt.u32 	%p9, %r21, 3;
	@%p9 bra 	$L__BB28_9;
	bra.uni 	$L__BB28_66;
$L__BB28_9:
	setp.eq.s32 	%p11, %r22, 3;
	mov.u32 	%r333, %r364;
	@%p11 bra 	$L__BB28_12;
	mov.b32 	%r332, 0;
	mov.u32 	%r180, _ZZ9cuda_gemmIiLi256ELi1ELi1ELi32ELi2ELi2ELi32ELi0ELi0EEviiiPT_S1_S1_iiE3Csh;
	add.s32 	%r183, %r21, 1;
	and.b32  	%r184, %r183, 3;
	mov.u32 	%r333, %r364;
$L__BB28_11:
	.pragma "nounroll";
	shl.b32 	%r179, %r333, 2;
	add.s32 	%r181, %r180, %r179;
	mov.b32 	%r182, 0;
	st.shared.u32 	[%r181], %r182;
	add.s32 	%r333, %r333, %r12;
	add.s32 	%r332, %r332, 1;
	setp.ne.s32 	%p12, %r332, %r184;
	@%p12 bra 	$L__BB28_11;
$L__BB28_12:
	setp.lt.u32 	%p13, %r21, 3;
	@%p13 bra 	$L__BB28_14;
$L__BB28_13:
	shl.b32 	%r185, %r333, 2;
	mov.u32 	%r186, _ZZ9cuda_gemmIiLi256ELi1ELi1ELi32ELi2ELi2ELi32ELi0ELi0EEviiiPT_S1_S1_iiE3Csh;
	add.s32 	%r187, %r186, %r185;
	mov.b32 	%r188, 0;
	st.shared.u32 	[%r187], %r188;
	shl.b32 	%r189, %r12, 2;
	add.s32 	%r190, %r187, %r189;
	st.shared.u32 	[%r190], %r188;
	add.s32 	%r191, %r190, %r189;
	st.shared.u32 	[%r191], %r188;
	add.s32 	%r192, %r191, %r189;
	st.shared.u32 	[%r192], %r188;
	add.s32 	%r333, %r189, %r333;
	setp.lt.u32 	%p14, %r333, 32;
	@%p14 bra 	$L__BB28_13;
$L__BB28_14:
	setp.lt.s32 	%p15, %r8, 1;
	bar.sync 	0;
	@%p15 bra 	$L__BB28_58;
	setp.ne.s32 	%p16, %r3, 1;
	@%p16 bra 	$L__BB28_29;
	xor.b32  	%r37, %r16, 1;
	setp.lt.s32 	%p42, %r16, %r137;
	selp.b32 	%r249, 0, %r137, %p42;
	sub.s32 	%r38, %r16, %r249;
	add.s32 	%r250, %r16, 1;
	setp.lt.s32 	%p43, %r250, %r137;
	selp.b32 	%r251, 0, %r137, %p43;
	sub.s32 	%r39, %r250, %r251;
	mov.b32 	%r338, 0;
$L__BB28_17:
	setp.lt.s32 	%p44, %r137, 1;
	add.s32 	%r43, %r338, %r10;
	mad.lo.s32 	%r44, %r43, %r137, %r17;
	@%p44 bra 	$L__BB28_19;
	add.s32 	%r252, %r44, %r16;
	shl.b32 	%r253, %r252, 2;
	mov.u32 	%r254, _ZZ9cuda_gemmIiLi256ELi1ELi1ELi32ELi2ELi2ELi32ELi0ELi0EEviiiPT_S1_S1_iiE3Ash;
	add.s32 	%r255, %r254, %r253;
	ld.shared.u32 	%r339, [%r255];
$L__BB28_19:
	setp.lt.s32 	%p45, %r137, 2;
	@%p45 bra 	$L__BB28_21;
	add.s32 	%r256, %r44, %r37;
	shl.b32 	%r257, %r256, 2;
	mov.u32 	%r258, _ZZ9cuda_gemmIiLi256ELi1ELi1ELi32ELi2ELi2ELi32ELi0ELi0EEviiiPT_S1_S1_iiE3Ash;
	add.s32 	%r259, %r258, %r257;
	ld.shared.u32 	%r340, [%r259];
$L__BB28_21:
	setp.lt.s32 	%p46, %r11, %r18;
	@%p46 bra 	$L__BB28_23;
$L__BB28_22:
	add.s32 	%r338, %r338, %r9;
	setp.lt.s32 	%p52, %r338, %r8;
	@%p52 bra 	$L__BB28_17;
	bra.uni 	$L__BB28_58;
$L__BB28_23:
	and.b32  	%r260, %r364, 31;
	rem.s32 	%r261, %r260, %r137;
	shl.b32 	%r262, %r261, 2;
	mov.u32 	%r263, _ZZ9cuda_gemmIiLi256ELi1ELi1ELi32ELi2ELi2ELi32ELi0ELi0EEviiiPT_S1_S1_iiE11kron_fac_sh;
	add.s32 	%r50, %r263, %r262;
	mov.u32 	%r341, %r11;
$L__BB28_24:
	setp.lt.s32 	%p47, %r137, 1;
	mad.lo.s32 	%r265, %r341, 12, %r50;
	ld.shared.u32 	%r52, [%r265];
	mov.b32 	%r343, 0;
	@%p47 bra 	$L__BB28_26;
	shfl.sync.idx.b32	%r266|%p48, %r52, %r38, %r19, -1;
	mul.lo.s32 	%r343, %r266, %r339;
$L__BB28_26:
	setp.lt.s32 	%p49, %r137, 2;
	@%p49 bra 	$L__BB28_28;
	shfl.sync.idx.b32	%r267|%p50, %r52, %r39, %r19, -1;
	mad.lo.s32 	%r343, %r267, %r340, %r343;
$L__BB28_28:
	mad.lo.s32 	%r268, %r341, %r8, %r43;
	shl.b32 	%r269, %r268, 2;
	mov.u32 	%r270, _ZZ9cuda_gemmIiLi256ELi1ELi1ELi32ELi2ELi2ELi32ELi0ELi0EEviiiPT_S1_S1_iiE3Csh;
	add.s32 	%r271, %r270, %r269;
	ld.shared.u32 	%r272, [%r271];
	add.s32 	%r273, %r272, %r343;
	st.shared.u32 	[%r271], %r273;
	add.s32 	%r341, %r341, %r13;
	setp.lt.s32 	%p51, %r341, %r18;
	@%p51 bra 	$L__BB28_24;
	bra.uni 	$L__BB28_22;
$L__BB28_29:
	setp.gt.u32 	%p17, %r137, 31;
	@%p17 bra 	$L__BB28_35;
	xor.b32  	%r58, %r16, 1;
	setp.lt.u32 	%p18, %r16, %r137;
	selp.b32 	%r195, 0, %r137, %p18;
	sub.s32 	%r59, %r16, %r195;
	add.s32 	%r196, %r16, 1;
	setp.lt.u32 	%p19, %r196, %r137;
	selp.b32 	%r197, 0, %r137, %p19;
	sub.s32 	%r60, %r196, %r197;
	mov.b32 	%r356, 0;
$L__BB28_31:
	setp.eq.s32 	%p20, %r137, 0;
	add.s32 	%r89, %r356, %r10;
	mad.lo.s32 	%r90, %r89, %r137, %r17;
	@%p20 bra 	$L__BB28_33;
	add.s32 	%r198, %r90, %r16;
	shl.b32 	%r199, %r198, 2;
	mov.u32 	%r200, _ZZ9cuda_gemmIiLi256ELi1ELi1ELi32ELi2ELi2ELi32ELi0ELi0EEviiiPT_S1_S1_iiE3Ash;
	add.s32 	%r201, %r200, %r199;
	ld.shared.u32 	%r357, [%r201];
$L__BB28_33:
	setp.lt.u32 	%p21, %r137, 2;
	@%p21 bra 	$L__BB28_52;
	add.s32 	%r202, %r90, %r58;
	shl.b32 	%r203, %r202, 2;
	mov.u32 	%r204, _ZZ9cuda_gemmIiLi256ELi1ELi1ELi32ELi2ELi2ELi32ELi0ELi0EEviiiPT_S1_S1_iiE3Ash;
	add.s32 	%r205, %r204, %r203;
	ld.shared.u32 	%r354, [%r205];
	bra.uni 	$L__BB28_52;
$L__BB28_35:
	setp.lt.s32 	%p28, %r16, %r137;
	selp.b32 	%r219, 0, %r137, %p28;
	sub.s32 	%r61, %r16, %r219;
	add.s32 	%r220, %r16, 1;
	setp.lt.s32 	%p29, %r220, %r137;
	selp.b32 	%r221, 0, %r137, %p29;
	sub.s32 	%r62, %r220, %r221;
	shl.b32 	%r222, %r3, 8;
	sub.s32 	%r63, 8223, %r222;
	mov.b32 	%r346, 0;
$L__BB28_36:
	setp.lt.s32 	%p30, %r137, 1;
	add.s32 	%r67, %r346, %r10;
	mad.lo.s32 	%r68, %r67, %r137, %r17;
	@%p30 bra 	$L__BB28_38;
	add.s32 	%r223, %r68, %r16;
	shl.b32 	%r224, %r223, 2;
	mov.u32 	%r225, _ZZ9cuda_gemmIiLi256ELi1ELi1ELi32ELi2ELi2ELi32ELi0ELi0EEviiiPT_S1_S1_iiE3Ash;
	add.s32 	%r226, %r225, %r224;
	ld.shared.u32 	%r347, [%r226];
$L__BB28_38:
	setp.lt.s32 	%p31, %r137, 2;
	@%p31 bra 	$L__BB28_40;
	xor.b32  	%r227, %r16, 1;
	add.s32 	%r228, %r68, %r227;
	shl.b32 	%r229, %r228, 2;
	mov.u32 	%r230, _ZZ9cuda_gemmIiLi256ELi1ELi1ELi32ELi2ELi2ELi32ELi0ELi0EEviiiPT_S1_S1_iiE3Ash;
	add.s32 	%r231, %r230, %r229;
	ld.shared.u32 	%r348, [%r231];
$L__BB28_40:
	setp.lt.s32 	%p32, %r11, %r18;
	@%p32 bra 	$L__BB28_42;
$L__BB28_41:
	add.s32 	%r346, %r346, %r9;
	setp.lt.s32 	%p41, %r346, %r8;
	@%p41 bra 	$L__BB28_36;
	bra.uni 	$L__BB28_58;
$L__BB28_42:
	and.b32  	%r232, %r364, 31;
	rem.s32 	%r233, %r232, %r137;
	shl.b32 	%r234, %r233, 2;
	mov.u32 	%r235, _ZZ9cuda_gemmIiLi256ELi1ELi1ELi32ELi2ELi2ELi32ELi0ELi0EEviiiPT_S1_S1_iiE11kron_fac_sh;
	add.s32 	%r74, %r235, %r234;
	mov.u32 	%r349, %r11;
$L__BB28_43:
	setp.lt.s32 	%p33, %r137, 1;
	mad.lo.s32 	%r237, %r349, 12, %r74;
	ld.shared.u32 	%r76, [%r237];
	mov.b32 	%r353, 0;
	@%p33 bra 	$L__BB28_45;
	shfl.sync.idx.b32	%r238|%p34, %r76, %r61, %r19, -1;
	mul.lo.s32 	%r353, %r238, %r347;
$L__BB28_45:
	setp.lt.s32 	%p35, %r137, 2;
	@%p35 bra 	$L__BB28_47;
	shfl.sync.idx.b32	%r239|%p36, %r76, %r62, %r19, -1;
	mad.lo.s32 	%r353, %r239, %r348, %r353;
$L__BB28_47:
	mov.u32 	%r351, %r2;
$L__BB28_48:
	shr.u32 	%r82, %r351, 1;
	shfl.sync.down.b32	%r240|%p37, %r353, %r82, %r63, -1;
	add.s32 	%r353, %r240, %r353;
	setp.gt.u32 	%p38, %r351, 3;
	mov.u32 	%r351, %r82;
	@%p38 bra 	$L__BB28_48;
	rem.u32 	%r242, %r232, %r3;
	setp.eq.s32 	%p39, %r242, 0;
	@%p39 bra 	$L__BB28_50;
	bra.uni 	$L__BB28_51;
$L__BB28_50:
	mad.lo.s32 	%r243, %r349, %r8, %r67;
	shl.b32 	%r244, %r243, 2;
	mov.u32 	%r245, _ZZ9cuda_gemmIiLi256ELi1ELi1ELi32ELi2ELi2ELi32ELi0ELi0EEviiiPT_S1_S1_iiE3Csh;
	add.s32 	%r246, %r245, %r244;
	st.shared.u32 	[%r246], %r353;
$L__BB28_51:
	add.s32 	%r349, %r349, %r13;
	setp.lt.s32 	%p40, %r349, %r18;
	@%p40 bra 	$L__BB28_43;
	bra.uni 	$L__BB28_41;
$L__BB28_52:
	setp.lt.s32 	%p22, %r11, %r18;
	@%p22 bra 	$L__BB28_53;
	bra.uni 	$L__BB28_57;
$L__BB28_53:
	and.b32  	%r206, %r364, 31;
	rem.u32 	%r207, %r206, %r137;
	shl.b32 	%r208, %r207, 2;
	mov.u32 	%r209, _ZZ9cuda_gemmIiLi256ELi1ELi1ELi32ELi2ELi2ELi32ELi0ELi0EEviiiPT_S1_S1_iiE11kron_fac_sh;
	add.s32 	%r91, %r209, %r208;
	mov.u32 	%r359, %r11;
$L__BB28_54:
	setp.lt.u32 	%p23, %r137, 2;
	mad.lo.s32 	%r210, %r359, 12, %r91;
	ld.shared.u32 	%r97, [%r210];
	shfl.sync.idx.b32	%r211|%p24, %r97, %r59, %r19, -1;
	mul.lo.s32 	%r360, %r211, %r357;
	@%p23 bra 	$L__BB28_56;
	shfl.sync.idx.b32	%r212|%p25, %r97, %r60, %r19, -1;
	mad.lo.s32 	%r360, %r212, %r354, %r360;
$L__BB28_56:
	mad.lo.s32 	%r213, %r359, %r8, %r89;
	shl.b32 	%r214, %r213, 2;
	mov.u32 	%r215, _ZZ9cuda_gemmIiLi256ELi1ELi1ELi32ELi2ELi2ELi32ELi0ELi0EEviiiPT_S1_S1_iiE3Csh;
	add.s32 	%r216, %r215, %r214;
	st.shared.u32 	[%r216], %r360;
	add.s32 	%r359, %r359, %r13;
	setp.lt.s32 	%p26, %r359, %r18;
	@%p26 bra 	$L__BB28_54;
$L__BB28_57:
	add.s32 	%r356, %r356, %r9;
	setp.lt.s32 	%p27, %r356, %r8;
	@%p27 bra 	$L__BB28_31;
$L__BB28_58:
	setp.gt.u32 	%p53, %r364, 31;
	bar.sync 	0;
	@%p53 bra 	$L__BB28_65;
	ld.param.u32 	%r326, [_Z9cuda_gemmIiLi256ELi1ELi1ELi32ELi2ELi2ELi32ELi0ELi0EEviiiPT_S1_S1_ii_param_1];
	mov.u32 	%r274, %ctaid.x;
	mul.lo.s32 	%r275, %r8, %r274;
	mad.lo.s32 	%r103, %r14, %r326, %r275;
	div.s32 	%r104, %r135, %r137;
	add.s32 	%r276, %r364, %r12;
	max.u32 	%r277, %r276, 32;
	setp.lt.u32 	%p54, %r276, 32;
	selp.u32 	%r278, 1, 0, %p54;
	add.s32 	%r279, %r276, %r278;
	sub.s32 	%r280, %r277, %r279;
	div.u32 	%r281, %r280, %r12;
	add.s32 	%r105, %r281, %r278;
	and.b32  	%r282, %r105, 3;
	setp.eq.s32 	%p55, %r282, 3;
	@%p55 bra 	$L__BB28_62;
	shl.b32 	%r283, %r364, 2;
	mov.u32 	%r284, _ZZ9cuda_gemmIiLi256ELi1ELi1ELi32ELi2ELi2ELi32ELi0ELi0EEviiiPT_S1_S1_iiE3Csh;
	add.s32 	%r362, %r284, %r283;
	shl.b32 	%r107, %r12, 2;
	add.s32 	%r285, %r105, 1;
	and.b32  	%r286, %r285, 3;
	neg.s32 	%r361, %r286;
$L__BB28_61:
	.pragma "nounroll";
	div.s32 	%r287, %r364, %r8;
	mad.lo.s32 	%r288, %r104, %r287, %r103;
	mul.lo.s32 	%r289, %r287, %r8;
	sub.s32 	%r290, %r364, %r289;
	add.s32 	%r291, %r288, %r290;
	ld.shared.u32 	%r292, [%r362];
	mul.wide.s32 	%rd17, %r291, 4;
	add.s64 	%rd18, %rd2, %rd17;
	st.global.u32 	[%rd18], %r292;
	add.s32 	%r364, %r364, %r12;
	add.s32 	%r362, %r362, %r107;
	add.s32 	%r361, %r361, 1;
	setp.ne.s32 	%p56, %r361, 0;
	@%p56 bra 	$L__BB28_61;
$L__BB28_62:
	setp.lt.u32 	%p57, %r105, 3;
	@%p57 bra 	$L__BB28_65;
	shl.b32 	%r293, %r12, 1;
	add.s32 	%r368, %r364, %r293;
	shl.b32 	%r117, %r12, 2;
	mad.lo.s32 	%r367, %r12, 3, %r364;
	add.s32 	%r366, %r12, %r364;
	shl.b32 	%r294, %r364, 2;
	mov.u32 	%r295, _ZZ9cuda_gemmIiLi256ELi1ELi1ELi32ELi2ELi2ELi32ELi0ELi0EEviiiPT_S1_S1_iiE3Csh;
	add.s32 	%r365, %r295, %r294;
	shl.b32 	%r121, %r12, 4;
	shl.b32 	%r122, %r12, 3;
	mul.lo.s32 	%r123, %r12, 12;
$L__BB28_64:
	div.s32 	%r296, %r364, %r8;
	mad.lo.s32 	%r297, %r104, %r296, %r103;
	mul.lo.s32 	%r298, %r296, %r8;
	sub.s32 	%r299, %r364, %r298;
	add.s32 	%r300, %r297, %r299;
	ld.shared.u32 	%r301, [%r365];
	mul.wide.s32 	%rd19, %r300, 4;
	add.s64 	%rd20, %rd2, %rd19;
	st.global.u32 	[%rd20], %r301;
	add.s32 	%r302, %r364, %r12;
	div.s32 	%r303, %r366, %r8;
	mad.lo.s32 	%r304, %r104, %r303, %r103;
	mul.lo.s32 	%r305, %r303, %r8;
	sub.s32 	%r306, %r366, %r305;
	add.s32 	%r307, %r304, %r306;
	add.s32 	%r308, %r365, %r117;
	ld.shared.u32 	%r309, [%r308];
	mul.wide.s32 	%rd21, %r307, 4;
	add.s64 	%rd22, %rd2, %rd21;
	st.global.u32 	[%rd22], %r309;
	add.s32 	%r310, %r302, %r12;
	div.s32 	%r311, %r368, %r8;
	mad.lo.s32 	%r312, %r104, %r311, %r103;
	mul.lo.s32 	%r313, %r311, %r8;
	sub.s32 	%r314, %r368, %r313;
	add.s32 	%r315, %r312, %r314;
	add.s32 	%r316, %r365, %r122;
	ld.shared.u32 	%r317, [%r316];
	mul.wide.s32 	%rd23, %r315, 4;
	add.s64 	%rd24, %rd2, %rd23;
	st.global.u32 	[%rd24], %r317;
	add.s32 	%r318, %r310, %r12;
	div.s32 	%r319, %r367, %r8;
	mad.lo.s32 	%r320, %r104, %r319, %r103;
	mul.lo.s32 	%r321, %r319, %r8;
	sub.s32 	%r322, %r367, %r321;
	add.s32 	%r323, %r320, %r322;
	add.s32 	%r324, %r365, %r123;
	ld.shared.u32 	%r325, [%r324];
	mul.wide.s32 	%rd25, %r323, 4;
	add.s64 	%rd26, %rd2, %rd25;
	st.global.u32 	[%rd26], %r325;
	add.s32 	%r364, %r318, %r12;
	add.s32 	%r368, %r368, %r117;
	add.s32 	%r367, %r367, %r117;
	add.s32 	%r366, %r366, %r117;
	add.s32 	%r365, %r365, %r121;
	setp.lt.u32 	%p58, %r364, 32;
	@%p58 bra 	$L__BB28_64;
$L__BB28_65:
	ret;
$L__BB28_66:
	add.s32 	%r166, %r20, %r330;
	mul.wide.s32 	%rd11, %r166, 4;
	add.s64 	%rd12, %rd1, %rd11;
	ld.global.u32 	%r167, [%rd12];
	shl.b32 	%r168, %r330, 2;
	mov.u32 	%r169, _ZZ9cuda_gemmIiLi256ELi1ELi1ELi32ELi2ELi2ELi32ELi0ELi0EEviiiPT_S1_S1_iiE3Ash;
	add.s32 	%r170, %r169, %r168;
	st.shared.u32 	[%r170], %r167;
	shl.b32 	%r171, %r12, 2;
	cvt.u64.u32 	%rd13, %r171;
	add.s64 	%rd14, %rd12, %rd13;
	ld.global.u32 	%r172, [%rd14];
	add.s32 	%r173, %r170, %r171;
	st.shared.u32 	[%r173], %r172;
	add.s64 	%rd15, %rd14, %rd13;
	ld.global.u32 	%r174, [%rd15];
	add.s32 	%r175, %r173, %r171;
	st.shared.u32 	[%r175], %r174;
	add.s64 	%rd16, %rd15, %rd13;
	ld.global.u32 	%r176, [%rd16];
	add.s32 	%r177, %r175, %r171;
	st.shared.u32 	[%r177], %r176;
	add.s32 	%r330, %r171, %r330;
	setp.lt.u32 	%p10, %r330, 32;
	@%p10 bra 	$L__BB28_66;
	bra.uni 	$L__BB28_9;

}
	// .globl	_Z9cuda_gemmIiLi256ELi1ELi1ELi32ELi2ELi2ELi32ELi0ELi1EEviiiPT_S1_S1_ii
.visible .entry _Z9cuda_gemmIiLi256ELi1ELi1ELi32ELi2ELi2ELi32ELi0ELi1EEviiiPT_S1_S1_ii(
	.param .u32 _Z9cuda_gemmIiLi256ELi1ELi1ELi32ELi2ELi2ELi32ELi0ELi1EEviiiPT_S1_S1_ii_param_0,
	.param .u32 _Z9cuda_gemmIiLi256ELi1ELi1ELi32ELi2ELi2ELi32ELi0ELi1EEviiiPT_S1_S1_ii_param_1,
	.param .u32 _Z9cuda_gemmIiLi256ELi1ELi1ELi32ELi2ELi2ELi32ELi0ELi1EEviiiPT_S1_S1_ii_param_2,
	.param .u64 .ptr .align 1 _Z9cuda_gemmIiLi256ELi1ELi1ELi32ELi2ELi2ELi32ELi0ELi1EEviiiPT_S1_S1_ii_param_3,
	.param .u64 .ptr .align 1 _Z9cuda_gemmIiLi256ELi1ELi1ELi32ELi2ELi2ELi32ELi0ELi1EEviiiPT_S1_S1_ii_param_4,
	.param .u64 .ptr .align 1 _Z9cuda_gemmIiLi256ELi1ELi1ELi32ELi2ELi2ELi32ELi0ELi1EEviiiPT_S1_S1_ii_param_5,
	.param .u32 _Z9cuda_gemmIiLi256ELi1ELi1ELi32ELi2ELi2ELi32ELi0ELi1EEviiiPT_S1_S1_ii_param_6,
	.param .u32 _Z9cuda_gemmIiLi256ELi1ELi1ELi32ELi2ELi2ELi32ELi0ELi1EEviiiPT_S1_S1_ii_param_7
)
.maxntid 256
{
	.reg .pred 	%p<24>;
	.reg .b32 	%r<230>;
	.reg .b64 	%rd<35>;
	// demoted variable
	.shared .align 128 .b8 _ZZ9cuda_gemmIiLi256ELi1ELi1ELi32ELi2ELi2ELi32ELi0ELi1EEviiiPT_S1_S1_iiE11kron_fac_sh[24];
	// demoted variable
	.shared .align 128 .b8 _ZZ9cuda_gemmIiLi256ELi1ELi1ELi32ELi2ELi2ELi32ELi0ELi1EEviiiPT_S1_S1_iiE3Ash[128];
	// demoted variable
	.shared .align 128 .b8 _ZZ9cuda_gemmIiLi256ELi1ELi1ELi32ELi2ELi2ELi32ELi0ELi1EEviiiPT_S1_S1_iiE3Csh[128];
	ld.param.u32 	%r92, [_Z9cuda_gemmIiLi256ELi1ELi1ELi32ELi2ELi2ELi32ELi0ELi1EEviiiPT_S1_S1_ii_param_1];
	ld.param.u32 	%r93, [_Z9cuda_gemmIiLi256ELi1ELi1ELi32ELi2ELi2ELi32ELi0ELi1EEviiiPT_S1_S1_ii_param_2];
	ld.param.u64 	%rd10, [_Z9cuda_gemmIiLi256ELi1ELi1ELi32ELi2ELi2ELi32ELi0ELi1EEviiiPT_S1_S1_ii_param_3];
	ld.param.u64 	%rd9, [_Z9cuda_gemmIiLi256ELi1ELi1ELi32ELi2ELi2ELi32ELi0ELi1EEviiiPT_S1_S1_ii_param_4];
	ld.param.u64 	%rd11, [_Z9cuda_gemmIiLi256ELi1ELi1ELi32ELi2ELi2ELi32ELi0ELi1EEviiiPT_S1_S1_ii_param_5];
	cvta.to.global.u64 	%rd1, %rd10;
	cvta.to.global.u64 	%rd2, %rd11;
	mov.u32 	%r224, %tid.x;
	setp.gt.u32 	%p1, %r224, 3;
	@%p1 bra 	$L__BB29_3;
	mov.u32 	%r2, %ntid.x;
	mul.wide.u32 	%rd12, %r224, 4;
	cvta.to.global.u64 	%rd13, %rd9;
	add.s64 	%rd34, %rd13, %rd12;
	mul.wide.u32 	%rd4, %r2, 4;
	mov.u32 	%r96, _ZZ9cuda_gemmIiLi256ELi1ELi1ELi32ELi2ELi2ELi32ELi0ELi1EEviiiPT_S1_S1_iiE11kron_fac_sh;
	mov.u32 	%r207, %r224;
$L__BB29_2:
	ld.global.u32 	%r94, [%rd34];
	and.b32  	%r95, %r207, 1;
	mad.lo.s32 	%r97, %r95, 12, %r96;
	shl.b32 	%r98, %r207, 1;
	and.b32  	%r99, %r98, -4;
	add.s32 	%r100, %r97, %r99;
	st.shared.u32 	[%r100], %r94;
	add.s32 	%r207, %r207, %r2;
	add.s64 	%rd34, %rd34, %rd4;
	setp.lt.u32 	%p2, %r207, 4;
	@%p2 bra 	$L__BB29_2;
$L__BB29_3:
	mov.u32 	%r5, %ntid.x;
	mov.u32 	%r6, %ctaid.y;
	mov.u32 	%r101, %nctaid.y;
	setp.ge.u32 	%p3, %r6, %r101;
	@%p3 bra 	$L__BB29_27;
	mov.u32 	%r7, %ctaid.x;
	setp.gt.u32 	%p4, %r224, 31;
	and.b32  	%r8, %r224, 1;
	shr.u32 	%r102, %r93, 31;
	add.s32 	%r103, %r93, %r102;
	shr.s32 	%r9, %r103, 1;
	@%p4 bra 	$L__BB29_17;
	shl.b32 	%r10, %r7, 5;
	mul.lo.s32 	%r11, %r6, %r93;
	add.s32 	%r104, %r224, %r5;
	max.u32 	%r105, %r104, 32;
	setp.lt.u32 	%p5, %r104, 32;
	selp.u32 	%r106, 1, 0, %p5;
	add.s32 	%r107, %r104, %r106;
	sub.s32 	%r108, %r105, %r107;
	div.u32 	%r109, %r108, %r5;
	add.s32 	%r12, %r109, %r106;
	add.s32 	%r110, %r12, 1;
	and.b32  	%r13, %r110, 3;
	and.b32  	%r14, %r12, 3;
	setp.eq.s32 	%p6, %r14, 3;
	mov.u32 	%r217, %r224;
	@%p6 bra 	$L__BB29_8;
	shl.b32 	%r111, %r224, 2;
	mov.u32 	%r112, _ZZ9cuda_gemmIiLi256ELi1ELi1ELi32ELi2ELi2ELi32ELi0ELi1EEviiiPT_S1_S1_iiE3Ash;
	add.s32 	%r210, %r112, %r111;
	shl.b32 	%r16, %r5, 2;
	add.s32 	%r113, %r224, %r11;
	add.s32 	%r209, %r113, %r10;
	neg.s32 	%r208, %r13;
	mad.lo.s32 	%r217, %r5, %r13, %r224;
$L__BB29_7:
	.pragma "nounroll";
	mul.wide.s32 	%rd14, %r209, 4;
	add.s64 	%rd15, %rd1, %rd14;
	ld.global.u32 	%r114, [%rd15];
	st.shared.u32 	[%r210], %r114;
	add.s32 	%r210, %r210, %r16;
	add.s32 	%r209, %r209, %r5;
	add.s32 	%r208, %r208, 1;
	setp.ne.s32 	%p7, %r208, 0;
	@%p7 bra 	$L__BB29_7;
$L__BB29_8:
	setp.lt.u32 	%p8, %r12, 3;
	@%p8 bra 	$L__BB29_11;
	shl.b32 	%r115, %r217, 2;
	mov.u32 	%r116, _ZZ9cuda_gemmIiLi256ELi1ELi1ELi32ELi2ELi2ELi32ELi0ELi1EEviiiPT_S1_S1_iiE3Ash;
	add.s32 	%r216, %r116, %r115;
	add.s32 	%r117, %r217, %r11;
	add.s32 	%r215, %r117, %r10;
	mul.wide.u32 	%rd16, %r5, 8;
	add.s64 	%rd7, %rd1, %rd16;
	mul.wide.u32 	%rd17, %r5, 12;
	add.s64 	%rd8, %rd1, %rd17;
	mul.wide.u32 	%rd19, %r5, 4;
$L__BB29_10:
	mul.wide.s32 	%rd18, %r215, 4;
	add.s64 	%rd20, %rd1, %rd18;
	add.s64 	%rd21, %rd20, %rd19;
	add.s64 	%rd22, %rd7, %rd18;
	add.s64 	%rd23, %rd8, %rd18;
	ld.global.u32 	%r118, [%rd20];
	st.shared.u32 	[%r216], %r118;
	ld.global.u32 	%r119, [%rd21];
	shl.b32 	%r120, %r5, 2;
	add.s32 	%r121, %r216, %r120;
	st.shared.u32 	[%r121], %r119;
	ld.global.u32 	%r122, [%rd22];
	shl.b32 	%r123, %r5, 3;
	add.s32 	%r124, %r216, %r123;
	st.shared.u32 	[%r124], %r122;
	ld.global.u32 	%r125, [%rd23];
	mad.lo.s32 	%r126, %r5, 12, %r216;
	st.shared.u32 	[%r126], %r125;
	add.s32 	%r217, %r217, %r120;
	shl.b32 	%r127, %r5, 4;
	add.s32 	%r216, %r216, %r127;
	add.s32 	%r215, %r215, %r120;
	setp.lt.u32 	%p9, %r217, 32;
	@%p9 bra 	$L__BB29_10;
$L__BB29_11:
	setp.eq.s32 	%p10, %r14, 3;
	mov.u32 	%r219, %r224;
	@%p10 bra 	$L__BB29_14;
	shl.b32 	%r128, %r224, 2;
	mov.u32 	%r129, _ZZ9cuda_gemmIiLi256ELi1ELi1ELi32ELi2ELi2ELi32ELi0ELi1EEviiiPT_S1_S1_iiE3Csh;
	add.s32 	%r213, %r129, %r128;
	shl.b32 	%r30, %r5, 2;
	neg.s32 	%r212, %r13;
	mad.lo.s32 	%r219, %r5, %r13, %r224;
$L__BB29_13:
	.pragma "nounroll";
	mov.b32 	%r130, 0;
	st.shared.u32 	[%r213], %r130;
	add.s32 	%r213, %r213, %r30;
	add.s32 	%r212, %r212, 1;
	setp.ne.s32 	%p11, %r212, 0;
	@%p11 bra 	$L__BB29_13;
$L__BB29_14:
	setp.lt.u32 	%p12, %r12, 3;
	@%p12 bra 	$L__BB29_17;
	shl.b32 	%r38, %r5, 2;
	shl.b32 	%r131, %r219, 2;
	mov.u32 	%r132, _ZZ9cuda_gemmIiLi256ELi1ELi1ELi32ELi2ELi2ELi32ELi0ELi1EEviiiPT_S1_S1_iiE3Csh;
	add.s32 	%r218, %r132, %r131;
	shl.b32 	%r40, %r5, 4;
	shl.b32 	%r41, %r5, 3;
	mul.lo.s32 	%r42, %r5, 12;
$L__BB29_16:
	mov.b32 	%r133, 0;
	st.shared.u32 	[%r218], %r133;
	add.s32 	%r134, %r218, %r38;
	st.shared.u32 	[%r134], %r133;
	add.s32 	%r135, %r218, %r41;
	st.shared.u32 	[%r135], %r133;
	add.s32 	%r136, %r218, %r42;
	st.shared.u32 	[%r136], %r133;
	add.s32 	%r219, %r219, %r38;
	add.s32 	%r218, %r218, %r40;
	setp.lt.u32 	%p13, %r219, 32;
	@%p13 bra 	$L__BB29_16;
$L__BB29_17:
	setp.gt.u32 	%p14, %r224, 31;
	bar.sync 	0;
	xor.b32  	%r53, %r8, 1;
	@%p14 bra 	$L__BB29_20;
	and.b32  	%r54, %r224, 15;
	shl.b32 	%r137, %r224, 1;
	and.b32  	%r138, %r137, 30;
	or.b32  	%r139, %r138, %r8;
	shl.b32 	%r140, %r139, 2;
	mov.u32 	%r141, _ZZ9cuda_gemmIiLi256ELi1ELi1ELi32ELi2ELi2ELi32ELi0ELi1EEviiiPT_S1_S1_iiE3Ash;
	add.s32 	%r142, %r141, %r140;
	ld.shared.u32 	%r55, [%r142];
	or.b32  	%r143, %r138, %r53;
	shl.b32 	%r144, %r143, 2;
	add.s32 	%r145, %r141, %r144;
	ld.shared.u32 	%r56, [%r145];
	shr.u32 	%r57, %r5, 4;
	shr.u32 	%r220, %r224, 4;
	shl.b32 	%r146, %r8, 2;
	mov.u32 	%r147, _ZZ9cuda_gemmIiLi256ELi1ELi1ELi32ELi2ELi2ELi32ELi0ELi1EEviiiPT_S1_S1_iiE11kron_fac_sh;
	add.s32 	%r59, %r147, %r146;
	shl.b32 	%r154, %r54, 2;
$L__BB29_19:
	mad.lo.s32 	%r148, %r220, 12, %r59;
	ld.shared.u32 	%r149, [%r148];
	shfl.sync.idx.b32	%r150|%p15, %r149, %r8, 7711, -1;
	mul.lo.s32 	%r151, %r150, %r55;
	shfl.sync.idx.b32	%r152|%p16, %r149, %r53, 7711, -1;
	mad.lo.s32 	%r153, %r152, %r56, %r151;
	shl.b32 	%r155, %r220, 6;
	or.b32  	%r156, %r155, %r154;
	mov.u32 	%r157, _ZZ9cuda_gemmIiLi256ELi1ELi1ELi32ELi2ELi2ELi32ELi0ELi1EEviiiPT_S1_S1_iiE3Csh;
	add.s32 	%r158, %r157, %r156;
	ld.shared.u32 	%r159, [%r158];
	add.s32 	%r160, %r159, %r153;
	st.shared.u32 	[%r158], %r160;
	add.s32 	%r220, %r220, %r57;
	setp.lt.u32 	%p17, %r220, 2;
	@%p17 bra 	$L__BB29_19;
$L__BB29_20:
	setp.gt.u32 	%p18, %r224, 31;
	bar.sync 	0;
	@%p18 bra 	$L__BB29_27;
	shl.b32 	%r161, %r7, 4;
	mad.lo.s32 	%r62, %r6, %r92, %r161;
	add.s32 	%r162, %r224, %r5;
	max.u32 	%r163, %r162, 32;
	setp.lt.u32 	%p19, %r162, 32;
	selp.u32 	%r164, 1, 0, %p19;
	add.s32 	%r165, %r162, %r164;
	sub.s32 	%r166, %r163, %r165;
	div.u32 	%r167, %r166, %r5;
	add.s32 	%r63, %r167, %r164;
	and.b32  	%r168, %r63, 3;
	setp.eq.s32 	%p20, %r168, 3;
	@%p20 bra 	$L__BB29_24;
	shl.b32 	%r169, %r224, 2;
	mov.u32 	%r170, _ZZ9cuda_gemmIiLi256ELi1ELi1ELi32ELi2ELi2ELi32ELi0ELi1EEviiiPT_S1_S1_iiE3Csh;
	add.s32 	%r222, %r170, %r169;
	shl.b32 	%r65, %r5, 2;
	add.s32 	%r171, %r63, 1;
	and.b32  	%r172, %r171, 3;
	neg.s32 	%r221, %r172;
$L__BB29_23:
	.pragma "nounroll";
	shr.u32 	%r173, %r224, 4;
	and.b32  	%r174, %r224, 15;
	add.s32 	%r175, %r62, %r174;
	mad.lo.s32 	%r176, %r173, %r9, %r175;
	ld.shared.u32 	%r177, [%r222];
	mul.wide.s32 	%rd24, %r176, 4;
	add.s64 	%rd25, %rd2, %rd24;
	st.global.u32 	[%rd25], %r177;
	add.s32 	%r224, %r224, %r5;
	add.s32 	%r222, %r222, %r65;
	add.s32 	%r221, %r221, 1;
	setp.ne.s32 	%p21, %r221, 0;
	@%p21 bra 	$L__BB29_23;
$L__BB29_24:
	setp.lt.u32 	%p22, %r63, 3;
	@%p22 bra 	$L__BB29_27;
	shl.b32 	%r178, %r5, 1;
	add.s32 	%r228, %r224, %r178;
	shl.b32 	%r75, %r5, 2;
	mad.lo.s32 	%r227, %r5, 3, %r224;
	add.s32 	%r226, %r5, %r224;
	shl.b32 	%r179, %r224, 2;
	mov.u32 	%r180, _ZZ9cuda_gemmIiLi256ELi1ELi1ELi32ELi2ELi2ELi32ELi0ELi1EEviiiPT_S1_S1_iiE3Csh;
	add.s32 	%r225, %r180, %r179;
	shl.b32 	%r79, %r5, 4;
	shl.b32 	%r80, %r5, 3;
	mul.lo.s32 	%r81, %r5, 12;
$L__BB29_26:
	shr.u32 	%r181, %r224, 4;
	and.b32  	%r182, %r224, 15;
	add.s32 	%r183, %r62, %r182;
	mad.lo.s32 	%r184, %r181, %r9, %r183;
	ld.shared.u32 	%r185, [%r225];
	mul.wide.s32 	%rd26, %r184, 4;
	add.s64 	%rd27, %rd2, %rd26;
	st.global.u32 	[%rd27], %r185;
	add.s32 	%r186, %r224, %r5;
	shr.u32 	%r187, %r226, 4;
	and.b32  	%r188, %r226, 15;
	add.s32 	%r189, %r62, %r188;
	mad.lo.s32 	%r190, %r187, %r9, %r189;
	add.s32 	%r191, %r225, %r75;
	ld.shared.u32 	%r192, [%r191];
	mul.wide.s32 	%rd28, %r190, 4;
	add.s64 	%rd29, %rd2, %rd28;
	st.global.u32 	[%rd29], %r192;
	add.s32 	%r193, %r186, %r5;
	shr.u32 	%r194, %r228, 4;
	and.b32  	%r195, %r228, 15;
	add.s32 	%r196, %r62, %r195;
	mad.lo.s32 	%r197, %r194, %r9, %r196;
	add.s32 	%r198, %r225, %r80;
	ld.shared.u32 	%r199, [%r198];
	mul.wide.s32 	%rd30, %r197, 4;
	add.s64 	%rd31, %rd2, %rd30;
	st.global.u32 	[%rd31], %r199;
	add.s32 	%r200, %r193, %r5;
	shr.u32 	%r201, %r227, 4;
	and.b32  	%r202, %r227, 15;
	add.s32 	%r203, %r62, %r202;
	mad.lo.s32 	%r204, %r201, %r9, %r203;
	add.s32 	%r205, %r225, %r81;
	ld.shared.u32 	%r206, [%r205];
	mul.wide.s32 	%rd32, %r204, 4;
	add.s64 	%rd33, %rd2, %rd32;
	st.global.u32 	[%rd33], %r206;
	add.s32 	%r224, %r200, %r5;
	add.s32 	%r228, %r228, %r75;
	add.s32 	%r227, %r227, %r75;
	add.s32 	%r226, %r226, %r75;
	add.s32 	%r225, %r225, %r79;
	setp.lt.u32 	%p23, %r224, 32;
	@%p23 bra 	$L__BB29_26;
$L__BB29_27:
	ret;

}
	// .globl	_Z9cuda_gemmIiLi256ELi1ELi1ELi32ELi2ELi2ELi32ELi1ELi0EEviiiPT_S1_S1_ii
.visible .entry _Z9cuda_gemmIiLi256ELi1ELi1ELi32ELi2ELi2ELi32ELi1ELi0EEviiiPT_S1_S1_ii(
	.param .u32 _Z9cuda_gemmIiLi256ELi1ELi1ELi32ELi2ELi2ELi32ELi1ELi0EEviiiPT_S1_S1_ii_param_0,
	.param .u32 _Z9cuda_gemmIiLi256ELi1ELi1ELi32ELi2ELi2ELi32ELi1ELi0EEviiiPT_S1_S1_ii_param_1,
	.param .u32 _Z9cuda_gemmIiLi256ELi1ELi1ELi32ELi2ELi2ELi32ELi1ELi0EEviiiPT_S1_S1_ii_param_2,
	.param .u64 .ptr .align 1 _Z9cuda_gemmIiLi256ELi1ELi1ELi32ELi2ELi2ELi32ELi1ELi0EEviiiPT_S1_S1_ii_param_3,
	.param .u64 .ptr .align 1 _Z9cuda_gemmIiLi256ELi1ELi1ELi32ELi2ELi2ELi32ELi1ELi0EEviiiPT_S1_S1_ii_param_4,
	.param .u64 .ptr .align 1 _Z9cuda_gemmIiLi256ELi1ELi1ELi32ELi2ELi2ELi32ELi1ELi0EEviiiPT_S1_S1_ii_param_5,
	.param .u32 _Z9cuda_gemmIiLi256ELi1ELi1ELi32ELi2ELi2ELi32ELi1ELi0EEviiiPT_S1_S1_ii_param_6,
	.param .u32 _Z9cuda_gemmIiLi256ELi1ELi1ELi32ELi2ELi2ELi32ELi1ELi0EEviiiPT_S1_S1_ii_param_7
)
.maxntid 256
{
	.reg .pred 	%p<59>;
	.reg .b32 	%r<320>;
	.reg .b64 	%rd<34>;
	// demoted variable
	.shared .align 128 .b8 _ZZ9cuda_gemmIiLi256ELi1ELi1ELi32ELi2ELi2ELi32ELi1ELi0EEviiiPT_S1_S1_iiE11kron_fac_sh[24];
	// demoted variable
	.shared .align 128 .b8 _ZZ9cuda_gemmIiLi256ELi1ELi1ELi32ELi2ELi2ELi32ELi1ELi0EEviiiPT_S1_S1_iiE3Ash[128];
	// demoted variable
	.shared .align 128 .b8 _ZZ9cuda_gemmIiLi256ELi1ELi1ELi32ELi2ELi2ELi32ELi1ELi0EEviiiPT_S1_S1_iiE3Csh[128];
	ld.param.u64 	%rd12, [_Z9cuda_gemmIiLi256ELi1ELi1ELi32ELi2ELi2ELi32ELi1ELi0EEviiiPT_S1_S1_ii_param_3];
	ld.param.u64 	%rd11, [_Z9cuda_gemmIiLi256ELi1ELi1ELi32ELi2ELi2ELi32ELi1ELi0EEviiiPT_S1_S1_ii_param_4];
	ld.param.u64 	%rd13, [_Z9cuda_gemmIiLi256ELi1ELi1ELi32ELi2ELi2ELi32ELi1ELi0EEviiiPT_S1_S1_ii_param_5];
	ld.param.u32 	%r126, [_Z9cuda_gemmIiLi256ELi1ELi1ELi32ELi2ELi2ELi32ELi1ELi0EEviiiPT_S1_S1_ii_param_6];
	ld.param.u32 	%r127, [_Z9cuda_gemmIiLi256ELi1ELi1ELi32ELi2ELi2ELi32ELi1ELi0EEviiiPT_S1_S1_ii_param_7];
	cvta.to.global.u64 	%rd1, %rd12;
	cvta.to.global.u64 	%rd2, %rd13;
	mov.u32 	%r319, %tid.x;
	and.b32  	%r2, %r319, 31;
	setp.lt.s32 	%p1, %r127, 16;
	shr.u32 	%r3, %r127, 4;
	selp.b32 	%r4, 1, %r3, %p1;
	mul.lo.s32 	%r5, %r127, %r126;
	setp.ge.u32 	%p2, %r319, %r5;
	@%p2 bra 	$L__BB30_3;
	mov.u32 	%r6, %ntid.x;
	cvta.to.global.u64 	%rd3, %rd11;
	mov.u32 	%r280, %r319;
$L__BB30_2:
	mul.wide.u32 	%rd14, %r280, 4;
	add.s64 	%rd15, %rd3, %rd14;
	ld.global.u32 	%r128, [%rd15];
	rem.u32 	%r129, %r280, %r126;
	mov.u32 	%r130, _ZZ9cuda_gemmIiLi256ELi1ELi1ELi32ELi2ELi2ELi32ELi1ELi0EEviiiPT_S1_S1_iiE11kron_fac_sh;
	mad.lo.s32 	%r131, %r129, 12, %r130;
	div.u32 	%r132, %r280, %r127;
	shl.b32 	%r133, %r132, 2;
	add.s32 	%r134, %r131, %r133;
	st.shared.u32 	[%r134], %r128;
	add.s32 	%r280, %r280, %r6;
	setp.lt.u32 	%p3, %r280, %r5;
	@%p3 bra 	$L__BB30_2;
$L__BB30_3:
	div.s32 	%r9, 32, %r127;
	mul.lo.s32 	%r135, %r9, %r4;
	min.s32 	%r10, %r135, 256;
	div.u32 	%r12, %r319, %r10;
	mul.lo.s32 	%r136, %r12, %r10;
	sub.s32 	%r137, %r319, %r136;
	div.u32 	%r11, %r137, %r4;
	mov.u32 	%r13, %ntid.x;
	div.u32 	%r14, %r13, %r10;
	mov.u32 	%r15, %ctaid.y;
	mov.u32 	%r138, %nctaid.y;
	setp.ge.u32 	%p4, %r15, %r138;
	@%p4 bra 	$L__BB30_65;
	setp.gt.u32 	%p5, %r319, 31;
	and.b32  	%r16, %r11, 1;
	rem.u32 	%r139, %r319, %r4;
	shl.b32 	%r17, %r139, 1;
	min.s32 	%r18, %r126, 2;
	shl.b32 	%r140, %r127, 8;
	sub.s32 	%r19, 8223, %r140;
	@%p5 bra 	$L__BB30_14;
	add.s32 	%r141, %r319, %r13;
	max.u32 	%r142, %r141, 32;
	setp.lt.u32 	%p6, %r141, 32;
	selp.u32 	%r143, 1, 0, %p6;
	add.s32 	%r144, %r141, %r143;
	sub.s32 	%r145, %r142, %r144;
	div.u32 	%r146, %r145, %r13;
	add.s32 	%r20, %r146, %r143;
	add.s32 	%r147, %r20, 1;
	and.b32  	%r21, %r147, 3;
	and.b32  	%r22, %r20, 3;
	setp.eq.s32 	%p7, %r22, 3;
	mov.u32 	%r283, %r319;
	@%p7 bra 	$L__BB30_8;
	mov.b32 	%r282, 0;
	mov.u32 	%r283, %r319;
$L__BB30_7:
	.pragma "nounroll";
	shl.b32 	%r149, %r15, 5;
	add.s32 	%r150, %r149, %r283;
	mul.wide.u32 	%rd16, %r150, 4;
	add.s64 	%rd17, %rd1, %rd16;
	ld.global.u32 	%r151, [%rd17];
	shl.b32 	%r152, %r283, 2;
	mov.u32 	%r153, _ZZ9cuda_gemmIiLi256ELi1ELi1ELi32ELi2ELi2ELi32ELi1ELi0EEviiiPT_S1_S1_iiE3Ash;
	add.s32 	%r154, %r153, %r152;
	st.shared.u32 	[%r154], %r151;
	add.s32 	%r283, %r283, %r13;
	add.s32 	%r282, %r282, 1;
	setp.ne.s32 	%p8, %r282, %r21;
	@%p8 bra 	$L__BB30_7;
$L__BB30_8:
	setp.lt.u32 	%p9, %r20, 3;
	@%p9 bra 	$L__BB30_9;
	bra.uni 	$L__BB30_66;
$L__BB30_9:
	setp.eq.s32 	%p11, %r22, 3;
	mov.u32 	%r286, %r319;
	@%p11 bra 	$L__BB30_12;
	mov.b32 	%r285, 0;
	mov.u32 	%r170, _ZZ9cuda_gemmIiLi256ELi1ELi1ELi32ELi2ELi2ELi32ELi1ELi0EEviiiPT_S1_S1_iiE3Csh;
	mov.u32 	%r286, %r319;
$L__BB30_11:
	.pragma "nounroll";
	shl.b32 	%r169, %r286, 2;
	add.s32 	%r171, %r170, %r169;
	mov.b32 	%r172, 0;
	st.shared.u32 	[%r171], %r172;
	add.s32 	%r286, %r286, %r13;
	add.s32 	%r285, %r285, 1;
	setp.ne.s32 	%p12, %r285, %r21;
	@%p12 bra 	$L__BB30_11;
$L__BB30_12:
	setp.lt.u32 	%p13, %r20, 3;
	@%p13 bra 	$L__BB30_14;
$L__BB30_13:
	shl.b32 	%r173, %r286, 2;
	mov.u32 	%r174, _ZZ9cuda_gemmIiLi256ELi1ELi1ELi32ELi2ELi2ELi32ELi1ELi0EEviiiPT_S1_S1_iiE3Csh;
	add.s32 	%r175, %r174, %r173;
	mov.b32 	%r176, 0;
	st.shared.u32 	[%r175], %r176;
	shl.b32 	%r177, %r13, 2;
	add.s32 	%r178, %r175, %r177;
	st.shared.u32 	[%r178], %r176;
	add.s32 	%r179, %r178, %r177;
	st.shared.u32 	[%r179], %r176;
	add.s32 	%r180, %r179, %r177;
	st.shared.u32 	[%r180], %r176;
	add.s32 	%r286, %r177, %r286;
	setp.lt.u32 	%p14, %r286, 32;
	@%p14 bra 	$L__BB30_13;
$L__BB30_14:
	setp.lt.s32 	%p15, %r9, 1;
	bar.sync 	0;
	@%p15 bra 	$L__BB30_58;
	setp.ne.s32 	%p16, %r4, 1;
	@%p16 bra 	$L__BB30_29;
	xor.b32  	%r37, %r16, 1;
	setp.lt.s32 	%p42, %r16, %r127;
	selp.b32 	%r234, 0, %r127, %p42;
	sub.s32 	%r38, %r16, %r234;
	add.s32 	%r235, %r16, 1;
	setp.lt.s32 	%p43, %r235, %r127;
	selp.b32 	%r236, 0, %r127, %p43;
	sub.s32 	%r39, %r235, %r236;
	mov.b32 	%r291, 0;
$L__BB30_17:
	setp.lt.s32 	%p44, %r127, 1;
	add.s32 	%r43, %r291, %r11;
	mad.lo.s32 	%r44, %r43, %r127, %r17;
	@%p44 bra 	$L__BB30_19;
	add.s32 	%r237, %r44, %r16;
	shl.b32 	%r238, %r237, 2;
	mov.u32 	%r239, _ZZ9cuda_gemmIiLi256ELi1ELi1ELi32ELi2ELi2ELi32ELi1ELi0EEviiiPT_S1_S1_iiE3Ash;
	add.s32 	%r240, %r239, %r238;
	ld.shared.u32 	%r292, [%r240];
$L__BB30_19:
	setp.lt.s32 	%p45, %r127, 2;
	@%p45 bra 	$L__BB30_21;
	add.s32 	%r241, %r44, %r37;
	shl.b32 	%r242, %r241, 2;
	mov.u32 	%r243, _ZZ9cuda_gemmIiLi256ELi1ELi1ELi32ELi2ELi2ELi32ELi1ELi0EEviiiPT_S1_S1_iiE3Ash;
	add.s32 	%r244, %r243, %r242;
	ld.shared.u32 	%r293, [%r244];
$L__BB30_21:
	setp.lt.s32 	%p46, %r12, %r18;
	@%p46 bra 	$L__BB30_23;
$L__BB30_22:
	add.s32 	%r291, %r291, %r10;
	setp.lt.s32 	%p52, %r291, %r9;
	@%p52 bra 	$L__BB30_17;
	bra.uni 	$L__BB30_58;
$L__BB30_23:
	rem.s32 	%r245, %r2, %r127;
	shl.b32 	%r246, %r245, 2;
	mov.u32 	%r247, _ZZ9cuda_gemmIiLi256ELi1ELi1ELi32ELi2ELi2ELi32ELi1ELi0EEviiiPT_S1_S1_iiE11kron_fac_sh;
	add.s32 	%r50, %r247, %r246;
	mov.u32 	%r294, %r12;
$L__BB30_24:
	setp.lt.s32 	%p47, %r127, 1;
	mad.lo.s32 	%r249, %r294, 12, %r50;
	ld.shared.u32 	%r52, [%r249];
	mov.b32 	%r296, 0;
	@%p47 bra 	$L__BB30_26;
	shfl.sync.idx.b32	%r250|%p48, %r52, %r38, %r19, -1;
	mul.lo.s32 	%r296, %r250, %r292;
$L__BB30_26:
	setp.lt.s32 	%p49, %r127, 2;
	@%p49 bra 	$L__BB30_28;
	shfl.sync.idx.b32	%r251|%p50, %r52, %r39, %r19, -1;
	mad.lo.s32 	%r296, %r251, %r293, %r296;
$L__BB30_28:
	mad.lo.s32 	%r252, %r294, %r9, %r43;
	shl.b32 	%r253, %r252, 2;
	mov.u32 	%r254, _ZZ9cuda_gemmIiLi256ELi1ELi1ELi32ELi2ELi2ELi32ELi1ELi0EEviiiPT_S1_S1_iiE3Csh;
	add.s32 	%r255, %r254, %r253;
	ld.shared.u32 	%r256, [%r255];
	add.s32 	%r257, %r256, %r296;
	st.shared.u32 	[%r255], %r257;
	add.s32 	%r294, %r294, %r14;
	setp.lt.s32 	%p51, %r294, %r18;
	@%p51 bra 	$L__BB30_24;
	bra.uni 	$L__BB30_22;
$L__BB30_29:
	setp.gt.u32 	%p17, %r127, 31;
	@%p17 bra 	$L__BB30_35;
	xor.b32  	%r58, %r16, 1;
	setp.lt.u32 	%p18, %r16, %r127;
	selp.b32 	%r183, 0, %r127, %p18;
	sub.s32 	%r59, %r16, %r183;
	add.s32 	%r184, %r16, 1;
	setp.lt.u32 	%p19, %r184, %r127;
	selp.b32 	%r185, 0, %r127, %p19;
	sub.s32 	%r60, %r184, %r185;
	mov.b32 	%r309, 0;
$L__BB30_31:
	setp.eq.s32 	%p20, %r127, 0;
	add.s32 	%r89, %r309, %r11;
	mad.lo.s32 	%r90, %r89, %r127, %r17;
	@%p20 bra 	$L__BB30_33;
	add.s32 	%r186, %r90, %r16;
	shl.b32 	%r187, %r186, 2;
	mov.u32 	%r188, _ZZ9cuda_gemmIiLi256ELi1ELi1ELi32ELi2ELi2ELi32ELi1ELi0EEviiiPT_S1_S1_iiE3Ash;
	add.s32 	%r189, %r188, %r187;
	ld.shared.u32 	%r310, [%r189];
$L__BB30_33:
	setp.lt.u32 	%p21, %r127, 2;
	@%p21 bra 	$L__BB30_52;
	add.s32 	%r190, %r90, %r58;
	shl.b32 	%r191, %r190, 2;
	mov.u32 	%r192, _ZZ9cuda_gemmIiLi256ELi1ELi1ELi32ELi2ELi2ELi32ELi1ELi0EEviiiPT_S1_S1_iiE3Ash;
	add.s32 	%r193, %r192, %r191;
	ld.shared.u32 	%r307, [%r193];
	bra.uni 	$L__BB30_52;
$L__BB30_35:
	setp.lt.s32 	%p28, %r16, %r127;
	selp.b32 	%r206, 0, %r127, %p28;
	sub.s32 	%r61, %r16, %r206;
	add.s32 	%r207, %r16, 1;
	setp.lt.s32 	%p29, %r207, %r127;
	selp.b32 	%r208, 0, %r127, %p29;
	sub.s32 	%r62, %r207, %r208;
	shl.b32 	%r209, %r4, 8;
	sub.s32 	%r63, 8223, %r209;
	mov.b32 	%r299, 0;
$L__BB30_36:
	setp.lt.s32 	%p30, %r127, 1;
	add.s32 	%r67, %r299, %r11;
	mad.lo.s32 	%r68, %r67, %r127, %r17;
	@%p30 bra 	$L__BB30_38;
	add.s32 	%r210, %r68, %r16;
	shl.b32 	%r211, %r210, 2;
	mov.u32 	%r212, _ZZ9cuda_gemmIiLi256ELi1ELi1ELi32ELi2ELi2ELi32ELi1ELi0EEviiiPT_S1_S1_iiE3Ash;
	add.s32 	%r213, %r212, %r211;
	ld.shared.u32 	%r300, [%r213];
$L__BB30_38:
	setp.lt.s32 	%p31, %r127, 2;
	@%p31 bra 	$L__BB30_40;
	xor.b32  	%r214, %r16, 1;
	add.s32 	%r215, %r68, %r214;
	shl.b32 	%r216, %r215, 2;
	mov.u32 	%r217, _ZZ9cuda_gemmIiLi256ELi1ELi1ELi32ELi2ELi2ELi32ELi1ELi0EEviiiPT_S1_S1_iiE3Ash;
	add.s32 	%r218, %r217, %r216;
	ld.shared.u32 	%r301, [%r218];
$L__BB30_40:
	setp.lt.s32 	%p32, %r12, %r18;
	@%p32 bra 	$L__BB30_42;
$L__BB30_41:
	add.s32 	%r299, %r299, %r10;
	setp.lt.s32 	%p41, %r299, %r9;
	@%p41 bra 	$L__BB30_36;
	bra.uni 	$L__BB30_58;
$L__BB30_42:
	rem.s32 	%r219, %r2, %r127;
	shl.b32 	%r220, %r219, 2;
	mov.u32 	%r221, _ZZ9cuda_gemmIiLi256ELi1ELi1ELi32ELi2ELi2ELi32ELi1ELi0EEviiiPT_S1_S1_iiE11kron_fac_sh;
	add.s32 	%r74, %r221, %r220;
	mov.u32 	%r302, %r12;
$L__BB30_43:
	setp.lt.s32 	%p33, %r127, 1;
	mad.lo.s32 	%r223, %r302, 12, %r74;
	ld.shared.u32 	%r76, [%r223];
	mov.b32 	%r306, 0;
	@%p33 bra 	$L__BB30_45;
	shfl.sync.idx.b32	%r224|%p34, %r76, %r61, %r19, -1;
	mul.lo.s32 	%r306, %r224, %r300;
$L__BB30_45:
	setp.lt.s32 	%p35, %r127, 2;
	@%p35 bra 	$L__BB30_47;
	shfl.sync.idx.b32	%r225|%p36, %r76, %r62, %r19, -1;
	mad.lo.s32 	%r306, %r225, %r301, %r306;
$L__BB30_47:
	mov.u32 	%r304, %r3;
$L__BB30_48:
	shr.u32 	%r82, %r304, 1;
	shfl.sync.down.b32	%r226|%p37, %r306, %r82, %r63, -1;
	add.s32 	%r306, %r226, %r306;
	setp.gt.u32 	%p38, %r304, 3;
	mov.u32 	%r304, %r82;
	@%p38 bra 	$L__BB30_48;
	rem.u32 	%r227, %r2, %r4;
	setp.eq.s32 	%p39, %r227, 0;
	@%p39 bra 	$L__BB30_50;
	bra.uni 	$L__BB30_51;
$L__BB30_50:
	mad.lo.s32 	%r228, %r302, %r9, %r67;
	shl.b32 	%r229, %r228, 2;
	mov.u32 	%r230, _ZZ9cuda_gemmIiLi256ELi1ELi1ELi32ELi2ELi2ELi32ELi1ELi0EEviiiPT_S1_S1_iiE3Csh;
	add.s32 	%r231, %r230, %r229;
	st.shared.u32 	[%r231], %r306;
$L__BB30_51:
	add.s32 	%r302, %r302, %r14;
	setp.lt.s32 	%p40, %r302, %r18;
	@%p40 bra 	$L__BB30_43;
	bra.uni 	$L__BB30_41;
$L__BB30_52:
	setp.lt.s32 	%p22, %r12, %r18;
	@%p22 bra 	$L__BB30_53;
	bra.uni 	$L__BB30_57;
$L__BB30_53:
	rem.u32 	%r194, %r2, %r127;
	shl.b32 	%r195, %r194, 2;
	mov.u32 	%r196, _ZZ9cuda_gemmIiLi256ELi1ELi1ELi32ELi2ELi2ELi32ELi1ELi0EEviiiPT_S1_S1_iiE11kron_fac_sh;
	add.s32 	%r91, %r196, %r195;
	mov.u32 	%r312, %r12;
$L__BB30_54:
	setp.lt.u32 	%p23, %r127, 2;
	mad.lo.s32 	%r197, %r312, 12, %r91;
	ld.shared.u32 	%r97, [%r197];
	shfl.sync.idx.b32	%r198|%p24, %r97, %r59, %r19, -1;
	mul.lo.s32 	%r313, %r198, %r310;
	@%p23 bra 	$L__BB30_56;
	shfl.sync.idx.b32	%r199|%p25, %r97, %r60, %r19, -1;
	mad.lo.s32 	%r313, %r199, %r307, %r313;
$L__BB30_56:
	mad.lo.s32 	%r200, %r312, %r9, %r89;
	shl.b32 	%r201, %r200, 2;
	mov.u32 	%r202, _ZZ9cuda_gemmIiLi256ELi1ELi1ELi32ELi2ELi2ELi32ELi1ELi0EEviiiPT_S1_S1_iiE3Csh;
	add.s32 	%r203, %r202, %r201;
	st.shared.u32 	[%r203], %r313;
	add.s32 	%r312, %r312, %r14;
	setp.lt.s32 	%p26, %r312, %r18;
	@%p26 bra 	$L__BB30_54;
$L__BB30_57:
	add.s32 	%r309, %r309, %r10;
	setp.lt.s32 	%p27, %r309, %r9;
	@%p27 bra 	$L__BB30_31;
$L__BB30_58:
	setp.gt.u32 	%p53, %r319, 31;
	bar.sync 	0;
	@%p53 bra 	$L__BB30_65;
	shl.b32 	%r103, %r15, 5;
	add.s32 	%r258, %r319, %r13;
	max.u32 	%r259, %r258, 32;
	setp.lt.u32 	%p54, %r258, 32;
	selp.u32 	%r260, 1, 0, %p54;
	add.s32 	%r261, %r258, %r260;
	sub.s32 	%r262, %r259, %r261;
	div.u32 	%r263, %r262, %r13;
	add.s32 	%r104, %r263, %r260;
	and.b32  	%r264, %r104, 3;
	setp.eq.s32 	%p55, %r264, 3;
	@%p55 bra 	$L__BB30_62;
	add.s32 	%r265, %r104, 1;
	and.b32  	%r266, %r265, 3;
	shl.b32 	%r267, %r319, 2;
	mov.u32 	%r268, _ZZ9cuda_gemmIiLi256ELi1ELi1ELi32ELi2ELi2ELi32ELi1ELi0EEviiiPT_S1_S1_iiE3Csh;
	add.s32 	%r315, %r268, %r267;
	shl.b32 	%r106, %r13, 2;
	add.s32 	%r269, %r319, %r103;
	mul.wide.u32 	%rd24, %r269, 4;
	add.s64 	%rd33, %rd2, %rd24;
	mul.wide.u32 	%rd5, %r13, 4;
	neg.s32 	%r314, %r266;
	mad.lo.s32 	%r319, %r13, %r266, %r319;
$L__BB30_61:
	.pragma "nounroll";
	ld.shared.u32 	%r270, [%r315];
	st.global.u32 	[%rd33], %r270;
	add.s32 	%r315, %r315, %r106;
	add.s64 	%rd33, %rd33, %rd5;
	add.s32 	%r314, %r314, 1;
	setp.ne.s32 	%p56, %r314, 0;
	@%p56 bra 	$L__BB30_61;
$L__BB30_62:
	setp.lt.u32 	%p57, %r104, 3;
	@%p57 bra 	$L__BB30_65;
	shl.b32 	%r114, %r13, 2;
	shl.b32 	%r271, %r319, 2;
	mov.u32 	%r272, _ZZ9cuda_gemmIiLi256ELi1ELi1ELi32ELi2ELi2ELi32ELi1ELi0EEviiiPT_S1_S1_iiE3Csh;
	add.s32 	%r318, %r272, %r271;
	shl.b32 	%r116, %r13, 4;
	shl.b32 	%r117, %r13, 3;
	mul.lo.s32 	%r118, %r13, 12;
	mul.wide.u32 	%rd25, %r13, 4;
	add.s64 	%rd8, %rd2, %rd25;
	add.s32 	%r317, %r319, %r103;
	mul.wide.u32 	%rd26, %r13, 8;
	add.s64 	%rd9, %rd2, %rd26;
	mul.wide.u32 	%rd27, %r13, 12;
	add.s64 	%rd10, %rd2, %rd27;
$L__BB30_64:
	mul.wide.s32 	%rd28, %r317, 4;
	add.s64 	%rd29, %rd8, %rd28;
	add.s64 	%rd30, %rd9, %rd28;
	add.s64 	%rd31, %rd10, %rd28;
	add.s64 	%rd32, %rd2, %rd28;
	ld.shared.u32 	%r273, [%r318];
	st.global.u32 	[%rd32], %r273;
	add.s32 	%r274, %r318, %r114;
	ld.shared.u32 	%r275, [%r274];
	st.global.u32 	[%rd29], %r275;
	add.s32 	%r276, %r318, %r117;
	ld.shared.u32 	%r277, [%r276];
	st.global.u32 	[%rd30], %r277;
	add.s32 	%r278, %r318, %r118;
	ld.shared.u32 	%r279, [%r278];
	st.global.u32 	[%rd31], %r279;
	add.s32 	%r319, %r319, %r114;
	add.s32 	%r318, %r318, %r116;
	add.s32 	%r317, %r317, %r114;
	setp.lt.u32 	%p58, %r319, 32;
	@%p58 bra 	$L__BB30_64;
$L__BB30_65:
	ret;
$L__BB30_66:
	shl.b32 	%r155, %r15, 5;
	add.s32 	%r156, %r155, %r283;
	mul.wide.s32 	%rd18, %r156, 4;
	add.s64 	%rd19, %rd1, %rd18;
	ld.global.u32 	%r157, [%rd19];
	shl.b32 	%r158, %r283, 2;
	mov.u32 	%r159, _ZZ9cuda_gemmIiLi256ELi1ELi1ELi32ELi2ELi2ELi32ELi1ELi0EEviiiPT_S1_S1_iiE3Ash;
	add.s32 	%r160, %r159, %r158;
	st.shared.u32 	[%r160], %r157;
	shl.b32 	%r161, %r13, 2;
	cvt.u64.u32 	%rd20, %r161;
	add.s64 	%rd21, %rd19, %rd20;
	ld.global.u32 	%r162, [%rd21];
	add.s32 	%r163, %r160, %r161;
	st.shared.u32 	[%r163], %r162;
	add.s64 	%rd22, %rd21, %rd20;
	ld.global.u32 	%r164, [%rd22];
	add.s32 	%r165, %r163, %r161;
	st.shared.u32 	[%r165], %r164;
	add.s64 	%rd23, %rd22, %rd20;
	ld.global.u32 	%r166, [%rd23];
	add.s32 	%r167, %r165, %r161;
	st.shared.u32 	[%r167], %r166;
	add.s32 	%r283, %r161, %r283;
	setp.lt.u32 	%p10, %r283, 32;
	@%p10 bra 	$L__BB30_66;
	bra.uni 	$L__BB30_9;

}
	// .globl	_Z9cuda_gemmIiLi256ELi1ELi1ELi32ELi2ELi2ELi32ELi1ELi1EEviiiPT_S1_S1_ii
.visible .entry _Z9cuda_gemmIiLi256ELi1ELi1ELi32ELi2ELi2ELi32ELi1ELi1EEviiiPT_S1_S1_ii(
	.param .u32 _Z9cuda_gemmIiLi256ELi1ELi1ELi32ELi2ELi2ELi32ELi1ELi1EEviiiPT_S1_S1_ii_param_0,
	.param .u32 _Z9cuda_gemmIiLi256ELi1ELi1ELi32ELi2ELi2ELi32ELi1ELi1EEviiiPT_S1_S1_ii_param_1,
	.param .u32 _Z9cuda_gemmIiLi256ELi1ELi1ELi32ELi2ELi2ELi32ELi1ELi1EEviiiPT_S1_S1_ii_param_2,
	.param .u64 .ptr .align 1 _Z9cuda_gemmIiLi256ELi1ELi1ELi32ELi2ELi2ELi32ELi1ELi1EEviiiPT_S1_S1_ii_param_3,
	.param .u64 .ptr .align 1 _Z9cuda_gemmIiLi256ELi1ELi1ELi32ELi2ELi2ELi32ELi1ELi1EEviiiPT_S1_S1_ii_param_4,
	.param .u64 .ptr .align 1 _Z9cuda_gemmIiLi256ELi1ELi1ELi32ELi2ELi2ELi32ELi1ELi1EEviiiPT_S1_S1_ii_param_5,
	.param .u32 _Z9cuda_gemmIiLi256ELi1ELi1ELi32ELi2ELi2ELi32ELi1ELi1EEviiiPT_S1_S1_ii_param_6,
	.param .u32 _Z9cuda_gemmIiLi256ELi1ELi1ELi32ELi2ELi2ELi32ELi1ELi1EEviiiPT_S1_S1_ii_param_7
)
.maxntid 256
{
	.reg .pred 	%p<24>;
	.reg .b32 	%r<184>;
	.reg .b64 	%rd<47>;
	// demoted variable
	.shared .align 128 .b8 _ZZ9cuda_gemmIiLi256ELi1ELi1ELi32ELi2ELi2ELi32ELi1ELi1EEviiiPT_S1_S1_iiE11kron_fac_sh[24];
	// demoted variable
	.shared .align 128 .b8 _ZZ9cuda_gemmIiLi256ELi1ELi1ELi32ELi2ELi2ELi32ELi1ELi1EEviiiPT_S1_S1_iiE3Ash[128];
	// demoted variable
	.shared .align 128 .b8 _ZZ9cuda_gemmIiLi256ELi1ELi1ELi32ELi2ELi2ELi32ELi1ELi1EEviiiPT_S1_S1_iiE3Csh[128];
	ld.param.u64 	%rd22, [_Z9cuda_gemmIiLi256ELi1ELi1ELi32ELi2ELi2ELi32ELi1ELi1EEviiiPT_S1_S1_ii_param_3];
	ld.param.u64 	%rd21, [_Z9cuda_gemmIiLi256ELi1ELi1ELi32ELi2ELi2ELi32ELi1ELi1EEviiiPT_S1_S1_ii_param_4];
	ld.param.u64 	%rd23, [_Z9cuda_gemmIiLi256ELi1ELi1ELi32ELi2ELi2ELi32ELi1ELi1EEviiiPT_S1_S1_ii_param_5];
	cvta.to.global.u64 	%rd1, %rd22;
	cvta.to.global.u64 	%rd2, %rd23;
	mov.u32 	%r183, %tid.x;
	setp.gt.u32 	%p1, %r183, 3;
	@%p1 bra 	$L__BB31_3;
	mov.u32 	%r2, %ntid.x;
	mul.wide.u32 	%rd24, %r183, 4;
	cvta.to.global.u64 	%rd25, %rd21;
	add.s64 	%rd44, %rd25, %rd24;
	mul.wide.u32 	%rd4, %r2, 4;
	mov.u32 	%r82, _ZZ9cuda_gemmIiLi256ELi1ELi1ELi32ELi2ELi2ELi32ELi1ELi1EEviiiPT_S1_S1_iiE11kron_fac_sh;
	mov.u32 	%r165, %r183;
$L__BB31_2:
	ld.global.u32 	%r80, [%rd44];
	and.b32  	%r81, %r165, 1;
	mad.lo.s32 	%r83, %r81, 12, %r82;
	shl.b32 	%r84, %r165, 1;
	and.b32  	%r85, %r84, -4;
	add.s32 	%r86, %r83, %r85;
	st.shared.u32 	[%r86], %r80;
	add.s32 	%r165, %r165, %r2;
	add.s64 	%rd44, %rd44, %rd4;
	setp.lt.u32 	%p2, %r165, 4;
	@%p2 bra 	$L__BB31_2;
$L__BB31_3:
	and.b32  	%r5, %r183, 15;
	mov.u32 	%r6, %ntid.x;
	mov.u32 	%r7, %ctaid.y;
	mov.u32 	%r87, %nctaid.y;
	setp.ge.u32 	%p3, %r7, %r87;
	@%p3 bra 	$L__BB31_27;
	setp.gt.u32 	%p4, %r183, 31;
	and.b32  	%r8, %r183, 1;
	@%p4 bra 	$L__BB31_17;
	shl.b32 	%r9, %r7, 5;
	add.s32 	%r88, %r183, %r6;
	max.u32 	%r89, %r88, 32;
	setp.lt.u32 	%p5, %r88, 32;
	selp.u32 	%r90, 1, 0, %p5;
	add.s32 	%r91, %r88, %r90;
	sub.s32 	%r92, %r89, %r91;
	div.u32 	%r93, %r92, %r6;
	add.s32 	%r10, %r93, %r90;
	add.s32 	%r94, %r10, 1;
	and.b32  	%r11, %r94, 3;
	and.b32  	%r12, %r10, 3;
	setp.eq.s32 	%p6, %r12, 3;
	mov.u32 	%r174, %r183;
	@%p6 bra 	$L__BB31_8;
	shl.b32 	%r95, %r183, 2;
	mov.u32 	%r96, _ZZ9cuda_gemmIiLi256ELi1ELi1ELi32ELi2ELi2ELi32ELi1ELi1EEviiiPT_S1_S1_iiE3Ash;
	add.s32 	%r167, %r96, %r95;
	shl.b32 	%r14, %r6, 2;
	add.s32 	%r97, %r183, %r9;
	mul.wide.u32 	%rd26, %r97, 4;
	add.s64 	%rd45, %rd1, %rd26;
	mul.wide.u32 	%rd8, %r6, 4;
	neg.s32 	%r166, %r11;
	mad.lo.s32 	%r174, %r6, %r11, %r183;
$L__BB31_7:
	.pragma "nounroll";
	ld.global.u32 	%r98, [%rd45];
	st.shared.u32 	[%r167], %r98;
	add.s32 	%r167, %r167, %r14;
	add.s64 	%rd45, %rd45, %rd8;
	add.s32 	%r166, %r166, 1;
	setp.ne.s32 	%p7, %r166, 0;
	@%p7 bra 	$L__BB31_7;
$L__BB31_8:
	setp.lt.u32 	%p8, %r10, 3;
	@%p8 bra 	$L__BB31_11;
	shl.b32 	%r99, %r174, 2;
	mov.u32 	%r100, _ZZ9cuda_gemmIiLi256ELi1ELi1ELi32ELi2ELi2ELi32ELi1ELi1EEviiiPT_S1_S1_iiE3Ash;
	add.s32 	%r173, %r100, %r99;
	mul.lo.s32 	%r23, %r6, 12;
	mul.wide.u32 	%rd27, %r6, 4;
	add.s64 	%rd11, %rd1, %rd27;
	add.s32 	%r172, %r174, %r9;
	mul.wide.u32 	%rd28, %r6, 8;
	add.s64 	%rd12, %rd1, %rd28;
	mul.wide.u32 	%rd29, %r6, 12;
	add.s64 	%rd13, %rd1, %rd29;
$L__BB31_10:
	mul.wide.s32 	%rd30, %r172, 4;
	add.s64 	%rd31, %rd11, %rd30;
	add.s64 	%rd32, %rd12, %rd30;
	add.s64 	%rd33, %rd13, %rd30;
	add.s64 	%rd34, %rd1, %rd30;
	ld.global.u32 	%r101, [%rd34];
	st.shared.u32 	[%r173], %r101;
	ld.global.u32 	%r102, [%rd31];
	shl.b32 	%r103, %r6, 2;
	add.s32 	%r104, %r173, %r103;
	st.shared.u32 	[%r104], %r102;
	ld.global.u32 	%r105, [%rd32];
	shl.b32 	%r106, %r6, 3;
	add.s32 	%r107, %r173, %r106;
	st.shared.u32 	[%r107], %r105;
	ld.global.u32 	%r108, [%rd33];
	add.s32 	%r109, %r173, %r23;
	st.shared.u32 	[%r109], %r108;
	add.s32 	%r174, %r174, %r103;
	shl.b32 	%r110, %r6, 4;
	add.s32 	%r173, %r173, %r110;
	add.s32 	%r172, %r172, %r103;
	setp.lt.u32 	%p9, %r174, 32;
	@%p9 bra 	$L__BB31_10;
$L__BB31_11:
	setp.eq.s32 	%p10, %r12, 3;
	mov.u32 	%r176, %r183;
	@%p10 bra 	$L__BB31_14;
	shl.b32 	%r111, %r183, 2;
	mov.u32 	%r112, _ZZ9cuda_gemmIiLi256ELi1ELi1ELi32ELi2ELi2ELi32ELi1ELi1EEviiiPT_S1_S1_iiE3Csh;
	add.s32 	%r170, %r112, %r111;
	shl.b32 	%r26, %r6, 2;
	neg.s32 	%r169, %r11;
	mad.lo.s32 	%r176, %r6, %r11, %r183;
$L__BB31_13:
	.pragma "nounroll";
	mov.b32 	%r113, 0;
	st.shared.u32 	[%r170], %r113;
	add.s32 	%r170, %r170, %r26;
	add.s32 	%r169, %r169, 1;
	setp.ne.s32 	%p11, %r169, 0;
	@%p11 bra 	$L__BB31_13;
$L__BB31_14:
	setp.lt.u32 	%p12, %r10, 3;
	@%p12 bra 	$L__BB31_17;
	shl.b32 	%r34, %r6, 2;
	shl.b32 	%r114, %r176, 2;
	mov.u32 	%r115, _ZZ9cuda_gemmIiLi256ELi1ELi1ELi32ELi2ELi2ELi32ELi1ELi1EEviiiPT_S1_S1_iiE3Csh;
	add.s32 	%r175, %r115, %r114;
	shl.b32 	%r36, %r6, 4;
	shl.b32 	%r37, %r6, 3;
	mul.lo.s32 	%r38, %r6, 12;
$L__BB31_16:
	mov.b32 	%r116, 0;
	st.shared.u32 	[%r175], %r116;
	add.s32 	%r117, %r175, %r34;
	st.shared.u32 	[%r117], %r116;
	add.s32 	%r118, %r175, %r37;
	st.shared.u32 	[%r118], %r116;
	add.s32 	%r119, %r175, %r38;
	st.shared.u32 	[%r119], %r116;
	add.s32 	%r176, %r176, %r34;
	add.s32 	%r175, %r175, %r36;
	setp.lt.u32 	%p13, %r176, 32;
	@%p13 bra 	$L__BB31_16;
$L__BB31_17:
	setp.gt.u32 	%p14, %r183, 31;
	bar.sync 	0;
	xor.b32  	%r49, %r8, 1;
	@%p14 bra 	$L__BB31_20;
	shl.b32 	%r120, %r5, 1;
	or.b32  	%r121, %r120, %r8;
	shl.b32 	%r122, %r121, 2;
	mov.u32 	%r123, _ZZ9cuda_gemmIiLi256ELi1ELi1ELi32ELi2ELi2ELi32ELi1ELi1EEviiiPT_S1_S1_iiE3Ash;
	add.s32 	%r124, %r123, %r122;
	ld.shared.u32 	%r50, [%r124];
	or.b32  	%r125, %r120, %r49;
	shl.b32 	%r126, %r125, 2;
	add.s32 	%r127, %r123, %r126;
	ld.shared.u32 	%r51, [%r127];
	shr.u32 	%r52, %r6, 4;
	shr.u32 	%r177, %r183, 4;
	shl.b32 	%r128, %r8, 2;
	mov.u32 	%r129, _ZZ9cuda_gemmIiLi256ELi1ELi1ELi32ELi2ELi2ELi32ELi1ELi1EEviiiPT_S1_S1_iiE11kron_fac_sh;
	add.s32 	%r54, %r129, %r128;
$L__BB31_19:
	mad.lo.s32 	%r130, %r177, 12, %r54;
	ld.shared.u32 	%r131, [%r130];
	shfl.sync.idx.b32	%r132|%p15, %r131, %r8, 7711, -1;
	mul.lo.s32 	%r133, %r132, %r50;
	shfl.sync.idx.b32	%r134|%p16, %r131, %r49, 7711, -1;
	mad.lo.s32 	%r135, %r134, %r51, %r133;
	shl.b32 	%r136, %r5, 2;
	shl.b32 	%r137, %r177, 6;
	or.b32  	%r138, %r137, %r136;
	mov.u32 	%r139, _ZZ9cuda_gemmIiLi256ELi1ELi1ELi32ELi2ELi2ELi32ELi1ELi1EEviiiPT_S1_S1_iiE3Csh;
	add.s32 	%r140, %r139, %r138;
	ld.shared.u32 	%r141, [%r140];
	add.s32 	%r142, %r141, %r135;
	st.shared.u32 	[%r140], %r142;
	add.s32 	%r177, %r177, %r52;
	setp.lt.u32 	%p17, %r177, 2;
	@%p17 bra 	$L__BB31_19;
$L__BB31_20:
	setp.gt.u32 	%p18, %r183, 31;
	bar.sync 	0;
	@%p18 bra 	$L__BB31_27;
	shl.b32 	%r57, %r7, 5;
	add.s32 	%r143, %r183, %r6;
	max.u32 	%r144, %r143, 32;
	setp.lt.u32 	%p19, %r143, 32;
	selp.u32 	%r145, 1, 0, %p19;
	add.s32 	%r146, %r143, %r145;
	sub.s32 	%r147, %r144, %r146;
	div.u32 	%r148, %r147, %r6;
	add.s32 	%r58, %r148, %r145;
	and.b32  	%r149, %r58, 3;
	setp.eq.s32 	%p20, %r149, 3;
	@%p20 bra 	$L__BB31_24;
	add.s32 	%r150, %r58, 1;
	and.b32  	%r151, %r150, 3;
	shl.b32 	%r152, %r183, 2;
	mov.u32 	%r153, _ZZ9cuda_gemmIiLi256ELi1ELi1ELi32ELi2ELi2ELi32ELi1ELi1EEviiiPT_S1_S1_iiE3Csh;
	add.s32 	%r179, %r153, %r152;
	shl.b32 	%r60, %r6, 2;
	add.s32 	%r154, %r183, %r57;
	mul.wide.u32 	%rd35, %r154, 4;
	add.s64 	%rd46, %rd2, %rd35;
	mul.wide.u32 	%rd15, %r6, 4;
	neg.s32 	%r178, %r151;
	mad.lo.s32 	%r183, %r6, %r151, %r183;
$L__BB31_23:
	.pragma "nounroll";
	ld.shared.u32 	%r155, [%r179];
	st.global.u32 	[%rd46], %r155;
	add.s32 	%r179, %r179, %r60;
	add.s64 	%rd46, %rd46, %rd15;
	add.s32 	%r178, %r178, 1;
	setp.ne.s32 	%p21, %r178, 0;
	@%p21 bra 	$L__BB31_23;
$L__BB31_24:
	setp.lt.u32 	%p22, %r58, 3;
	@%p22 bra 	$L__BB31_27;
	shl.b32 	%r68, %r6, 2;
	shl.b32 	%r156, %r183, 2;
	mov.u32 	%r157, _ZZ9cuda_gemmIiLi256ELi1ELi1ELi32ELi2ELi2ELi32ELi1ELi1EEviiiPT_S1_S1_iiE3Csh;
	add.s32 	%r182, %r157, %r156;
	shl.b32 	%r70, %r6, 4;
	shl.b32 	%r71, %r6, 3;
	mul.lo.s32 	%r72, %r6, 12;
	mul.wide.u32 	%rd36, %r6, 4;
	add.s64 	%rd18, %rd2, %rd36;
	add.s32 	%r181, %r183, %r57;
	mul.wide.u32 	%rd37, %r6, 8;
	add.s64 	%rd19, %rd2, %rd37;
	mul.wide.u32 	%rd38, %r6, 12;
	add.s64 	%rd20, %rd2, %rd38;
$L__BB31_26:
	mul.wide.s32 	%rd39, %r181, 4;
	add.s64 	%rd40, %rd18, %rd39;
	add.s64 	%rd41, %rd19, %rd39;
	add.s64 	%rd42, %rd20, %rd39;
	add.s64 	%rd43, %rd2, %rd39;
	ld.shared.u32 	%r158, [%r182];
	st.global.u32 	[%rd43], %r158;
	add.s32 	%r159, %r182, %r68;
	ld.shared.u32 	%r160, [%r159];
	st.global.u32 	[%rd40], %r160;
	add.s32 	%r161, %r182, %r71;
	ld.shared.u32 	%r162, [%r161];
	st.global.u32 	[%rd41], %r162;
	add.s32 	%r163, %r182, %r72;
	ld.shared.u32 	%r164, [%r163];
	st.global.u32 	[%rd42], %r164;
	add.s32 	%r183, %r183, %r68;
	add.s32 	%r182, %r182, %r70;
	add.s32 	%r181, %r181, %r68;
	setp.lt.u32 	%p23, %r183, 32;
	@%p23 bra 	$L__BB31_26;
$L__BB31_27:
	ret;

}
	// .globl	_Z9cuda_gemmIiLi256ELi1ELi1ELi32ELi4ELi4ELi32ELi0ELi0EEviiiPT_S1_S1_ii
.visible .entry _Z9cuda_gemmIiLi256ELi1ELi1ELi32ELi4ELi4ELi32ELi0ELi0EEviiiPT_S1_S1_ii(
	.param .u32 _Z9cuda_gemmIiLi256ELi1ELi1ELi32ELi4ELi4ELi32ELi0ELi0EEviiiPT_S1_S1_ii_param_0,
	.param .u32 _Z9cuda_gemmIiLi256ELi1ELi1ELi32ELi4ELi4ELi32ELi0ELi0EEviiiPT_S1_S1_ii_param_1,
	.param .u32 _Z9cuda_gemmIiLi256ELi1ELi1ELi32ELi4ELi4ELi32ELi0ELi0EEviiiPT_S1_S1_ii_param_2,
	.param .u64 .ptr .align 1 _Z9cuda_gemmIiLi256ELi1ELi1ELi32ELi4ELi4ELi32ELi0ELi0EEviiiPT_S1_S1_ii_param_3,
	.param .u64 .ptr .align 1 _Z9cuda_gemmIiLi256ELi1ELi1ELi32ELi4ELi4ELi32ELi0ELi0EEviiiPT_S1_S1_ii_param_4,
	.param .u64 .ptr .align 1 _Z9cuda_gemmIiLi256ELi1ELi1ELi32ELi4ELi4ELi32ELi0ELi0EEviiiPT_S1_S1_ii_param_5,
	.param .u32 _Z9cuda_gemmIiLi256ELi1ELi1ELi32ELi4ELi4ELi32ELi0ELi0EEviiiPT_S1_S1_ii_param_6,
	.param .u32 _Z9cuda_gemmIiLi256ELi1ELi1ELi32ELi4ELi4ELi32ELi0ELi0EEviiiPT_S1_S1_ii_param_7
)
.maxntid 256
{
	.reg .pred 	%p<84>;
	.reg .b32 	%r<474>;
	.reg .b64 	%rd<27>;
	// demoted variable
	.shared .align 128 .b8 _ZZ9cuda_gemmIiLi256ELi1ELi1ELi32ELi4ELi4ELi32ELi0ELi0EEviiiPT_S1_S1_iiE11kron_fac_sh[80];
	// demoted variable
	.shared .align 128 .b8 _ZZ9cuda_gemmIiLi256ELi1ELi1ELi32ELi4ELi4ELi32ELi0ELi0EEviiiPT_S1_S1_iiE3Ash[128];
	// demoted variable
	.shared .align 128 .b8 _ZZ9cuda_gemmIiLi256ELi1ELi1ELi32ELi4ELi4ELi32ELi0ELi0EEviiiPT_S1_S1_iiE3Csh[128];
	ld.param.u32 	%r178, [_Z9cuda_gemmIiLi256ELi1ELi1ELi32ELi4ELi4ELi32ELi0ELi0EEviiiPT_S1_S1_ii_param_1];
	ld.param.u32 	%r179, [_Z9cuda_gemmIiLi256ELi1ELi1ELi32ELi4ELi4ELi32ELi0ELi0EEviiiPT_S1_S1_ii_param_2];
	ld.param.u64 	%rd5, [_Z9cuda_gemmIiLi256ELi1ELi1ELi32ELi4ELi4ELi32ELi0ELi0EEviiiPT_S1_S1_ii_param_3];
	ld.param.u64 	%rd4, [_Z9cuda_gemmIiLi256ELi1ELi1ELi32ELi4ELi4ELi32ELi0ELi0EEviiiPT_S1_S1_ii_param_4];
	ld.param.u64 	%rd6, [_Z9cuda_gemmIiLi256ELi1ELi1ELi32ELi4ELi4ELi32ELi0ELi0EEviiiPT_S1_S1_ii_param_5];
	ld.param.u32 	%r180, [_Z9cuda_gemmIiLi256ELi1ELi1ELi32ELi4ELi4ELi32ELi0ELi0EEviiiPT_S1_S1_ii_param_6];
	ld.param.u32 	%r181, [_Z9cuda_gemmIiLi256ELi1ELi1ELi32ELi4ELi4ELi32ELi0ELi0EEviiiPT_S1_S1_ii_param_7];
	cvta.to.global.u64 	%rd1, %rd5;
	cvta.to.global.u64 	%rd2, %rd6;
	mov.u32 	%r468, %tid.x;
	and.b32  	%r2, %r468, 31;
	setp.lt.s32 	%p1, %r181, 16;
	shr.u32 	%r3, %r181, 4;
	selp.b32 	%r4, 1, %r3, %p1;
	mul.lo.s32 	%r5, %r181, %r180;
	setp.ge.u32 	%p2, %r468, %r5;
	@%p2 bra 	$L__BB32_3;
	mov.u32 	%r6, %ntid.x;
	cvta.to.global.u64 	%rd3, %rd4;
	mov.u32 	%r412, %r468;
$L__BB32_2:
	mul.wide.u32 	%rd7, %r412, 4;
	add.s64 	%rd8, %rd3, %rd7;
	ld.global.u32 	%r182, [%rd8];
	rem.u32 	%r183, %r412, %r180;
	mov.u32 	%r184, _ZZ9cuda_gemmIiLi256ELi1ELi1ELi32ELi4ELi4ELi32ELi0ELi0EEviiiPT_S1_S1_iiE11kron_fac_sh;
	mad.lo.s32 	%r185, %r183, 20, %r184;
	div.u32 	%r186, %r412, %r181;
	shl.b32 	%r187, %r186, 2;
	add.s32 	%r188, %r185, %r187;
	st.shared.u32 	[%r188], %r182;
	add.s32 	%r412, %r412, %r6;
	setp.lt.u32 	%p3, %r412, %r5;
	@%p3 bra 	$L__BB32_2;
$L__BB32_3:
	div.s32 	%r9, 32, %r181;
	mul.lo.s32 	%r189, %r9, %r4;
	min.s32 	%r10, %r189, 256;
	div.u32 	%r12, %r468, %r10;
	mul.lo.s32 	%r190, %r12, %r10;
	sub.s32 	%r191, %r468, %r190;
	div.u32 	%r11, %r191, %r4;
	mov.u32 	%r13, %ntid.x;
	div.u32 	%r14, %r13, %r10;
	mov.u32 	%r15, %ctaid.y;
	mov.u32 	%r192, %nctaid.y;
	setp.ge.u32 	%p4, %r15, %r192;
	@%p4 bra 	$L__BB32_91;
	mov.u32 	%r16, %ctaid.x;
	setp.gt.u32 	%p5, %r468, 31;
	and.b32  	%r17, %r11, 3;
	rem.u32 	%r193, %r468, %r4;
	shl.b32 	%r18, %r193, 2;
	min.s32 	%r19, %r180, 4;
	shl.b32 	%r194, %r181, 8;
	sub.s32 	%r20, 8223, %r194;
	@%p5 bra 	$L__BB32_14;
	shl.b32 	%r195, %r16, 5;
	mad.lo.s32 	%r21, %r15, %r179, %r195;
	add.s32 	%r196, %r468, %r13;
	max.u32 	%r197, %r196, 32;
	setp.lt.u32 	%p6, %r196, 32;
	selp.u32 	%r198, 1, 0, %p6;
	add.s32 	%r199, %r196, %r198;
	sub.s32 	%r200, %r197, %r199;
	div.u32 	%r201, %r200, %r13;
	add.s32 	%r22, %r201, %r198;
	add.s32 	%r202, %r22, 1;
	and.b32  	%r23, %r202, 3;
	and.b32  	%r24, %r22, 3;
	setp.eq.s32 	%p7, %r24, 3;
	mov.u32 	%r415, %r468;
	@%p7 bra 	$L__BB32_8;
	mov.b32 	%r414, 0;
	mov.u32 	%r415, %r468;
$L__BB32_7:
	.pragma "nounroll";
	add.s32 	%r204, %r21, %r415;
	mul.wide.s32 	%rd9, %r204, 4;
	add.s64 	%rd10, %rd1, %rd9;
	ld.global.u32 	%r205, [%rd10];
	shl.b32 	%r206, %r415, 2;
	mov.u32 	%r207, _ZZ9cuda_gemmIiLi256ELi1ELi1ELi32ELi4ELi4ELi32ELi0ELi0EEviiiPT_S1_S1_iiE3Ash;
	add.s32 	%r208, %r207, %r206;
	st.shared.u32 	[%r208], %r205;
	add.s32 	%r415, %r415, %r13;
	add.s32 	%r414, %r414, 1;
	setp.ne.s32 	%p8, %r414, %r23;
	@%p8 bra 	$L__BB32_7;
$L__BB32_8:
	setp.lt.u32 	%p9, %r22, 3;
	@%p9 bra 	$L__BB32_9;
	bra.uni 	$L__BB32_92;
$L__BB32_9:
	setp.eq.s32 	%p11, %r24, 3;
	mov.u32 	%r418, %r468;
	@%p11 bra 	$L__BB32_12;
	mov.b32 	%r417, 0;
	mov.u32 	%r223, _ZZ9cuda_gemmIiLi256ELi1ELi1ELi32ELi4ELi4ELi32ELi0ELi0EEviiiPT_S1_S1_iiE3Csh;
	mov.u32 	%r418, %r468;
$L__BB32_11:
	.pragma "nounroll";
	shl.b32 	%r222, %r418, 2;
	add.s32 	%r224, %r223, %r222;
	mov.b32 	%r225, 0;
	st.shared.u32 	[%r224], %r225;
	add.s32 	%r418, %r418, %r13;
	add.s32 	%r417, %r417, 1;
	setp.ne.s32 	%p12, %r417, %r23;
	@%p12 bra 	$L__BB32_11;
$L__BB32_12:
	setp.lt.u32 	%p13, %r22, 3;
	@%p13 bra 	$L__BB32_14;
$L__BB32_13:
	shl.b32 	%r226, %r418, 2;
	mov.u32 	%r227, _ZZ9cuda_gemmIiLi256ELi1ELi1ELi32ELi4ELi4ELi32ELi0ELi0EEviiiPT_S1_S1_iiE3Csh;
	add.s32 	%r228, %r227, %r226;
	mov.b32 	%r229, 0;
	st.shared.u32 	[%r228], %r229;
	shl.b32 	%r230, %r13, 2;
	add.s32 	%r231, %r228, %r230;
	st.shared.u32 	[%r231], %r229;
	add.s32 	%r232, %r231, %r230;
	st.shared.u32 	[%r232], %r229;
	add.s32 	%r233, %r232, %r230;
	st.shared.u32 	[%r233], %r229;
	add.s32 	%r418, %r230, %r418;
	setp.lt.u32 	%p14, %r418, 32;
	@%p14 bra 	$L__BB32_13;
$L__BB32_14:
	setp.lt.s32 	%p15, %r9, 1;
	bar.sync 	0;
	@%p15 bra 	$L__BB32_84;
	setp.ne.s32 	%p16, %r4, 1;
	@%p16 bra 	$L__BB32_37;
	add.s32 	%r321, %r11, 1;
	and.b32  	%r39, %r321, 3;
	xor.b32  	%r40, %r17, 2;
	add.s32 	%r322, %r11, -1;
	and.b32  	%r41, %r322, 3;
	setp.lt.s32 	%p59, %r17, %r181;
	selp.b32 	%r323, 0, %r181, %p59;
	sub.s32 	%r42, %r17, %r323;
	add.s32 	%r324, %r17, 1;
	setp.lt.s32 	%p60, %r324, %r181;
	selp.b32 	%r325, 0, %r181, %p60;
	sub.s32 	%r43, %r324, %r325;
	add.s32 	%r326, %r17, 2;
	setp.lt.s32 	%p61, %r326, %r181;
	selp.b32 	%r327, 0, %r181, %p61;
	sub.s32 	%r44, %r326, %r327;
	add.s32 	%r328, %r17, 3;
	setp.lt.s32 	%p62, %r328, %r181;
	selp.b32 	%r329, 0, %r181, %p62;
	sub.s32 	%r45, %r328, %r329;
	mov.b32 	%r425, 0;
$L__BB32_17:
	setp.lt.s32 	%p63, %r181, 1;
	add.s32 	%r51, %r425, %r11;
	mad.lo.s32 	%r52, %r51, %r181, %r18;
	@%p63 bra 	$L__BB32_19;
	add.s32 	%r330, %r52, %r17;
	shl.b32 	%r331, %r330, 2;
	mov.u32 	%r332, _ZZ9cuda_gemmIiLi256ELi1ELi1ELi32ELi4ELi4ELi32ELi0ELi0EEviiiPT_S1_S1_iiE3Ash;
	add.s32 	%r333, %r332, %r331;
	ld.shared.u32 	%r426, [%r333];
$L__BB32_19:
	setp.lt.s32 	%p64, %r181, 2;
	@%p64 bra 	$L__BB32_21;
	add.s32 	%r334, %r52, %r39;
	shl.b32 	%r335, %r334, 2;
	mov.u32 	%r336, _ZZ9cuda_gemmIiLi256ELi1ELi1ELi32ELi4ELi4ELi32ELi0ELi0EEviiiPT_S1_S1_iiE3Ash;
	add.s32 	%r337, %r336, %r335;
	ld.shared.u32 	%r427, [%r337];
$L__BB32_21:
	setp.lt.s32 	%p65, %r181, 3;
	@%p65 bra 	$L__BB32_23;
	add.s32 	%r338, %r52, %r40;
	shl.b32 	%r339, %r338, 2;
	mov.u32 	%r340, _ZZ9cuda_gemmIiLi256ELi1ELi1ELi32ELi4ELi4ELi32ELi0ELi0EEviiiPT_S1_S1_iiE3Ash;
	add.s32 	%r341, %r340, %r339;
	ld.shared.u32 	%r428, [%r341];
$L__BB32_23:
	setp.lt.s32 	%p66, %r181, 4;
	@%p66 bra 	$L__BB32_25;
	add.s32 	%r342, %r52, %r41;
	shl.b32 	%r343, %r342, 2;
	mov.u32 	%r344, _ZZ9cuda_gemmIiLi256ELi1ELi1ELi32ELi4ELi4ELi32ELi0ELi0EEviiiPT_S1_S1_iiE3Ash;
	add.s32 	%r345, %r344, %r343;
	ld.shared.u32 	%r429, [%r345];
$L__BB32_25:
	setp.lt.s32 	%p67, %r12, %r19;
	@%p67 bra 	$L__BB32_27;
$L__BB32_26:
	add.s32 	%r425, %r425, %r10;
	setp.lt.s32 	%p77, %r425, %r9;
	@%p77 bra 	$L__BB32_17;
	bra.uni 	$L__BB32_84;
$L__BB32_27:
	rem.s32 	%r346, %r2, %r181;
	shl.b32 	%r347, %r346, 2;
	mov.u32 	%r348, _ZZ9cuda_gemmIiLi256ELi1ELi1ELi32ELi4ELi4ELi32ELi0ELi0EEviiiPT_S1_S1_iiE11kron_fac_sh;
	add.s32 	%r62, %r348, %r347;
	mov.u32 	%r430, %r12;
$L__BB32_28:
	mad.lo.s32 	%r350, %r430, 20, %r62;
	ld.shared.u32 	%r64, [%r350];
	mov.b32 	%r432, 0;
	@%p63 bra 	$L__BB32_30;
	shfl.sync.idx.b32	%r351|%p69, %r64, %r42, %r20, -1;
	mul.lo.s32 	%r432, %r351, %r426;
$L__BB32_30:
	@%p64 bra 	$L__BB32_32;
	shfl.sync.idx.b32	%r352|%p71, %r64, %r43, %r20, -1;
	mad.lo.s32 	%r432, %r352, %r427, %r432;
$L__BB32_32:
	@%p65 bra 	$L__BB32_34;
	shfl.sync.idx.b32	%r353|%p73, %r64, %r44, %r20, -1;
	mad.lo.s32 	%r432, %r353, %r428, %r432;
$L__BB32_34:
	@%p66 bra 	$L__BB32_36;
	shfl.sync.idx.b32	%r354|%p75, %r64, %r45, %r20, -1;
	mad.lo.s32 	%r432, %r354, %r429, %r432;
$L__BB32_36:
	mad.lo.s32 	%r355, %r430, %r9, %r51;
	shl.b32 	%r356, %r355, 2;
	mov.u32 	%r357, _ZZ9cuda_gemmIiLi256ELi1ELi1ELi32ELi4ELi4ELi32ELi0ELi0EEviiiPT_S1_S1_iiE3Csh;
	add.s32 	%r358, %r357, %r356;
	ld.shared.u32 	%r359, [%r358];
	add.s32 	%r360, %r359, %r432;
	st.shared.u32 	[%r358], %r360;
	add.s32 	%r430, %r430, %r14;
	setp.lt.s32 	%p76, %r430, %r19;
	@%p76 bra 	$L__BB32_28;
	bra.uni 	$L__BB32_26;
$L__BB32_37:
	setp.gt.u32 	%p17, %r181, 31;
	@%p17 bra 	$L__BB32_47;
	add.s32 	%r236, %r11, 1;
	and.b32  	%r74, %r236, 3;
	xor.b32  	%r75, %r17, 2;
	add.s32 	%r237, %r11, -1;
	and.b32  	%r76, %r237, 3;
	setp.lt.u32 	%p18, %r17, %r181;
	selp.b32 	%r238, 0, %r181, %p18;
	sub.s32 	%r77, %r17, %r238;
	add.s32 	%r239, %r17, 1;
	setp.lt.u32 	%p19, %r239, %r181;
	selp.b32 	%r240, 0, %r181, %p19;
	sub.s32 	%r78, %r239, %r240;
	add.s32 	%r241, %r17, 2;
	setp.lt.u32 	%p20, %r241, %r181;
	selp.b32 	%r242, 0, %r181, %p20;
	sub.s32 	%r79, %r241, %r242;
	add.s32 	%r243, %r17, 3;
	setp.lt.u32 	%p21, %r243, %r181;
	selp.b32 	%r244, 0, %r181, %p21;
	sub.s32 	%r80, %r243, %r244;
	mov.b32 	%r455, 0;
$L__BB32_39:
	setp.eq.s32 	%p22, %r181, 0;
	add.s32 	%r124, %r455, %r11;
	mad.lo.s32 	%r125, %r124, %r181, %r18;
	@%p22 bra 	$L__BB32_41;
	add.s32 	%r245, %r125, %r17;
	shl.b32 	%r246, %r245, 2;
	mov.u32 	%r247, _ZZ9cuda_gemmIiLi256ELi1ELi1ELi32ELi4ELi4ELi32ELi0ELi0EEviiiPT_S1_S1_iiE3Ash;
	add.s32 	%r248, %r247, %r246;
	ld.shared.u32 	%r456, [%r248];
$L__BB32_41:
	setp.lt.u32 	%p23, %r181, 2;
	@%p23 bra 	$L__BB32_43;
	add.s32 	%r249, %r125, %r74;
	shl.b32 	%r250, %r249, 2;
	mov.u32 	%r251, _ZZ9cuda_gemmIiLi256ELi1ELi1ELi32ELi4ELi4ELi32ELi0ELi0EEviiiPT_S1_S1_iiE3Ash;
	add.s32 	%r252, %r251, %r250;
	ld.shared.u32 	%r453, [%r252];
$L__BB32_43:
	setp.lt.u32 	%p24, %r181, 3;
	@%p24 bra 	$L__BB32_45;
	add.s32 	%r253, %r125, %r75;
	shl.b32 	%r254, %r253, 2;
	mov.u32 	%r255, _ZZ9cuda_gemmIiLi256ELi1ELi1ELi32ELi4ELi4ELi32ELi0ELi0EEviiiPT_S1_S1_iiE3Ash;
	add.s32 	%r256, %r255, %r254;
	ld.shared.u32 	%r452, [%r256];
$L__BB32_45:
	setp.lt.u32 	%p25, %r181, 4;
	@%p25 bra 	$L__BB32_72;
	add.s32 	%r257, %r125, %r76;
	shl.b32 	%r258, %r257, 2;
	mov.u32 	%r259, _ZZ9cuda_gemmIiLi256ELi1ELi1ELi32ELi4ELi4ELi32ELi0ELi0EEviiiPT_S1_S1_iiE3Ash;
	add.s32 	%r260, %r259, %r258;
	ld.shared.u32 	%r451, [%r260];
	bra.uni 	$L__BB32_72;
$L__BB32_47:
	add.s32 	%r276, %r11, -1;
	and.b32  	%r81, %r276, 3;
	setp.lt.s32 	%p37, %r17, %r181;
	selp.b32 	%r277, 0, %r181, %p37;
	sub.s32 	%r82, %r17, %r277;
	add.s32 	%r278, %r17, 1;
	setp.lt.s32 	%p38, %r278, %r181;
	selp.b32 	%r279, 0, %r181, %p38;
	sub.s32 	%r83, %r278, %r279;
	add.s32 	%r280, %r17, 2;
	setp.lt.s32 	%p39, %r280, %r181;
	selp.b32 	%r281, 0, %r181, %p39;
	sub.s32 	%r84, %r280, %r281;
	add.s32 	%r282, %r17, 3;
	setp.lt.s32 	%p40, %r282, %r181;
	selp.b32 	%r283, 0, %r181, %p40;
	sub.s32 	%r85, %r282, %r283;
	shl.b32 	%r284, %r4, 8;
	sub.s32 	%r86, 8223, %r284;
	mov.b32 	%r439, 0;
$L__BB32_48:
	setp.lt.s32 	%p41, %r181, 1;
	add.s32 	%r92, %r439, %r11;
	mad.lo.s32 	%r93, %r92, %r181, %r18;
	@%p41 bra 	$L__BB32_50;
	add.s32 	%r285, %r93, %r17;
	shl.b32 	%r286, %r285, 2;
	mov.u32 	%r287, _ZZ9cuda_gemmIiLi256ELi1ELi1ELi32ELi4ELi4ELi32ELi0ELi0EEviiiPT_S1_S1_iiE3Ash;
	add.s32 	%r288, %r287, %r286;
	ld.shared.u32 	%r440, [%r288];
$L__BB32_50:
	setp.lt.s32 	%p42, %r181, 2;
	@%p42 bra 	$L__BB32_52;
	add.s32 	%r289, %r11, 1;
	and.b32  	%r290, %r289, 3;
	add.s32 	%r291, %r93, %r290;
	shl.b32 	%r292, %r291, 2;
	mov.u32 	%r293, _ZZ9cuda_gemmIiLi256ELi1ELi1ELi32ELi4ELi4ELi32ELi0ELi0EEviiiPT_S1_S1_iiE3Ash;
	add.s32 	%r294, %r293, %r292;
	ld.shared.u32 	%r441, [%r294];
$L__BB32_52:
	setp.lt.s32 	%p43, %r181, 3;
	@%p43 bra 	$L__BB32_54;
	xor.b32  	%r295, %r17, 2;
	add.s32 	%r296, %r93, %r295;
	shl.b32 	%r297, %r296, 2;
	mov.u32 	%r298, _ZZ9cuda_gemmIiLi256ELi1ELi1ELi32ELi4ELi4ELi32ELi0ELi0EEviiiPT_S1_S1_iiE3Ash;
	add.s32 	%r299, %r298, %r297;
	ld.shared.u32 	%r442, [%r299];
$L__BB32_54:
	setp.lt.s32 	%p44, %r181, 4;
	@%p44 bra 	$L__BB32_56;
	add.s32 	%r300, %r93, %r81;
	shl.b32 	%r301, %r300, 2;
	mov.u32 	%r302, _ZZ9cuda_gemmIiLi256ELi1ELi1ELi32ELi4ELi4ELi32ELi0ELi0EEviiiPT_S1_S1_iiE3Ash;
	add.s32 	%r303, %r302, %r301;
	ld.shared.u32 	%r443, [%r303];
$L__BB32_56:
	setp.lt.s32 	%p45, %r12, %r19;
	@%p45 bra 	$L__BB32_58;
$L__BB32_57:
	add.s32 	%r439, %r439, %r10;
	setp.lt.s32 	%p58, %r439, %r9;
	@%p58 bra 	$L__BB32_48;
	bra.uni 	$L__BB32_84;
$L__BB32_58:
	rem.s32 	%r304, %r2, %r181;
	shl.b32 	%r305, %r304, 2;
	mov.u32 	%r306, _ZZ9cuda_gemmIiLi256ELi1ELi1ELi32ELi4ELi4ELi32ELi0ELi0EEviiiPT_S1_S1_iiE11kron_fac_sh;
	add.s32 	%r103, %r306, %r305;
	mov.u32 	%r444, %r12;
$L__BB32_59:
	mad.lo.s32 	%r308, %r444, 20, %r103;
	ld.shared.u32 	%r105, [%r308];
	mov.b32 	%r446, 0;
	@%p41 bra 	$L__BB32_61;
	shfl.sync.idx.b32	%r309|%p47, %r105, %r82, %r20, -1;
	mul.lo.s32 	%r446, %r309, %r440;
$L__BB32_61:
	@%p42 bra 	$L__BB32_63;
	shfl.sync.idx.b32	%r310|%p49, %r105, %r83, %r20, -1;
	mad.lo.s32 	%r446, %r310, %r441, %r446;
$L__BB32_63:
	@%p43 bra 	$L__BB32_65;
	shfl.sync.idx.b32	%r311|%p51, %r105, %r84, %r20, -1;
	mad.lo.s32 	%r446, %r311, %r442, %r446;
$L__BB32_65:
	@%p44 bra 	$L__BB32_67;
	shfl.sync.idx.b32	%r312|%p53, %r105, %r85, %r20, -1;
	mad.lo.s32 	%r446, %r312, %r443, %r446;
$L__BB32_67:
	mov.u32 	%r448, %r3;
$L__BB32_68:
	shr.u32 	%r115, %r448, 1;
	shfl.sync.down.b32	%r313|%p54, %r446, %r115, %r86, -1;
	add.s32 	%r446, %r313, %r446;
	setp.gt.u32 	%p55, %r448, 3;
	mov.u32 	%r448, %r115;
	@%p55 bra 	$L__BB32_68;
	rem.u32 	%r314, %r2, %r4;
	setp.eq.s32 	%p56, %r314, 0;
	@%p56 bra 	$L__BB32_70;
	bra.uni 	$L__BB32_71;
$L__BB32_70:
	mad.lo.s32 	%r315, %r444, %r9, %r92;
	shl.b32 	%r316, %r315, 2;
	mov.u32 	%r317, _ZZ9cuda_gemmIiLi256ELi1ELi1ELi32ELi4ELi4ELi32ELi0ELi0EEviiiPT_S1_S1_iiE3Csh;
	add.s32 	%r318, %r317, %r316;
	st.shared.u32 	[%r318], %r446;
$L__BB32_71:
	add.s32 	%r444, %r444, %r14;
	setp.lt.s32 	%p57, %r444, %r19;
	@%p57 bra 	$L__BB32_59;
	bra.uni 	$L__BB32_57;
$L__BB32_72:
	setp.lt.s32 	%p26, %r12, %r19;
	@%p26 bra 	$L__BB32_73;
	bra.uni 	$L__BB32_83;
$L__BB32_73:
	rem.u32 	%r261, %r2, %r181;
	shl.b32 	%r262, %r261, 2;
	mov.u32 	%r263, _ZZ9cuda_gemmIiLi256ELi1ELi1ELi32ELi4ELi4ELi32ELi0ELi0EEviiiPT_S1_S1_iiE11kron_fac_sh;
	add.s32 	%r126, %r263, %r262;
	mov.u32 	%r460, %r12;
$L__BB32_74:
	mad.lo.s32 	%r265, %r460, 20, %r126;
	ld.shared.u32 	%r136, [%r265];
	mov.b32 	%r462, 0;
	@%p22 bra 	$L__BB32_76;
	shfl.sync.idx.b32	%r266|%p28, %r136, %r77, %r20, -1;
	mul.lo.s32 	%r462, %r266, %r456;
$L__BB32_76:
	@%p23 bra 	$L__BB32_78;
	shfl.sync.idx.b32	%r267|%p30, %r136, %r78, %r20, -1;
	mad.lo.s32 	%r462, %r267, %r453, %r462;
$L__BB32_78:
	@%p24 bra 	$L__BB32_80;
	shfl.sync.idx.b32	%r268|%p32, %r136, %r79, %r20, -1;
	mad.lo.s32 	%r462, %r268, %r452, %r462;
$L__BB32_80:
	@%p25 bra 	$L__BB32_82;
	shfl.sync.idx.b32	%r269|%p34, %r136, %r80, %r20, -1;
	mad.lo.s32 	%r462, %r269, %r451, %r462;
$L__BB32_82:
	mad.lo.s32 	%r270, %r460, %r9, %r124;
	shl.b32 	%r271, %r270, 2;
	mov.u32 	%r272, _ZZ9cuda_gemmIiLi256ELi1ELi1ELi32ELi4ELi4ELi32ELi0ELi0EEviiiPT_S1_S1_iiE3Csh;
	add.s32 	%r273, %r272, %r271;
	st.shared.u32 	[%r273], %r462;
	add.s32 	%r460, %r460, %r14;
	setp.lt.s32 	%p35, %r460, %r19;
	@%p35 bra 	$L__BB32_74;
$L__BB32_83:
	add.s32 	%r455, %r455, %r10;
	setp.lt.s32 	%p36, %r455, %r9;
	@%p36 bra 	$L__BB32_39;
$L__BB32_84:
	setp.gt.u32 	%p78, %r468, 31;
	bar.sync 	0;
	@%p78 bra 	$L__BB32_91;
	mul.lo.s32 	%r361, %r9, %r16;
	mad.lo.s32 	%r147, %r15, %r178, %r361;
	div.s32 	%r148, %r179, %r181;
	add.s32 	%r362, %r468, %r13;
	max.u32 	%r363, %r362, 32;
	setp.lt.u32 	%p79, %r362, 32;
	selp.u32 	%r364, 1, 0, %p79;
	add.s32 	%r365, %r362, %r364;
	sub.s32 	%r366, %r363, %r365;
	div.u32 	%r367, %r366, %r13;
	add.s32 	%r149, %r367, %r364;
	and.b32  	%r368, %r149, 3;
	setp.eq.s32 	%p80, %r368, 3;
	@%p80 bra 	$L__BB32_88;
	shl.b32 	%r369, %r468, 2;
	mov.u32 	%r370, _ZZ9cuda_gemmIiLi256ELi1ELi1ELi32ELi4ELi4ELi32ELi0ELi0EEviiiPT_S1_S1_iiE3Csh;
	add.s32 	%r466, %r370, %r369;
	shl.b32 	%r151, %r13, 2;
	add.s32 	%r371, %r149, 1;
	and.b32  	%r372, %r371, 3;
	neg.s32 	%r465, %r372;
$L__BB32_87:
	.pragma "nounroll";
	div.s32 	%r373, %r468, %r9;
	mad.lo.s32 	%r374, %r148, %r373, %r147;
	mul.lo.s32 	%r375, %r373, %r9;
	sub.s32 	%r376, %r468, %r375;
	add.s32 	%r377, %r374, %r376;
	ld.shared.u32 	%r378, [%r466];
	mul.wide.s32 	%rd17, %r377, 4;
	add.s64 	%rd18, %rd2, %rd17;
	st.global.u32 	[%rd18], %r378;
	add.s32 	%r468, %r468, %r13;
	add.s32 	%r466, %r466, %r151;
	add.s32 	%r465, %r465, 1;
	setp.ne.s32 	%p81, %r465, 0;
	@%p81 bra 	$L__BB32_87;
$L__BB32_88:
	setp.lt.u32 	%p82, %r149, 3;
	@%p82 bra 	$L__BB32_91;
	shl.b32 	%r379, %r13, 1;
	add.s32 	%r472, %r468, %r379;
	shl.b32 	%r161, %r13, 2;
	mad.lo.s32 	%r471, %r13, 3, %r468;
	add.s32 	%r470, %r13, %r468;
	shl.b32 	%r380, %r468, 2;
	mov.u32 	%r381, _ZZ9cuda_gemmIiLi256ELi1ELi1ELi32ELi4ELi4ELi32ELi0ELi0EEviiiPT_S1_S1_iiE3Csh;
	add.s32 	%r469, %r381, %r380;
	shl.b32 	%r165, %r13, 4;
	shl.b32 	%r166, %r13, 3;
	mul.lo.s32 	%r167, %r13, 12;
$L__BB32_90:
	div.s32 	%r382, %r468, %r9;
	mad.lo.s32 	%r383, %r148, %r382, %r147;
	mul.lo.s32 	%r384, %r382, %r9;
	sub.s32 	%r385, %r468, %r384;
	add.s32 	%r386, %r383, %r385;
	ld.shared.u32 	%r387, [%r469];
	mul.wide.s32 	%rd19, %r386, 4;
	add.s64 	%rd20, %rd2, %rd19;
	st.global.u32 	[%rd20], %r387;
	add.s32 	%r388, %r468, %r13;
	div.s32 	%r389, %r470, %r9;
	mad.lo.s32 	%r390, %r148, %r389, %r147;
	mul.lo.s32 	%r391, %r389, %r9;
	sub.s32 	%r392, %r470, %r391;
	add.s32 	%r393, %r390, %r392;
	add.s32 	%r394, %r469, %r161;
	ld.shared.u32 	%r395, [%r394];
	mul.wide.s32 	%rd21, %r393, 4;
	add.s64 	%rd22, %rd2, %rd21;
	st.global.u32 	[%rd22], %r395;
	add.s32 	%r396, %r388, %r13;
	div.s32 	%r397, %r472, %r9;
	mad.lo.s32 	%r398, %r148, %r397, %r147;
	mul.lo.s32 	%r399, %r397, %r9;
	sub.s32 	%r400, %r472, %r399;
	add.s32 	%r401, %r398, %r400;
	add.s32 	%r402, %r469, %r166;
	ld.shared.u32 	%r403, [%r402];
	mul.wide.s32 	%rd23, %r401, 4;
	add.s64 	%rd24, %rd2, %rd23;
	st.global.u32 	[%rd24], %r403;
	add.s32 	%r404, %r396, %r13;
	div.s32 	%r405, %r471, %r9;
	mad.lo.s32 	%r406, %r148, %r405, %r147;
	mul.lo.s32 	%r407, %r405, %r9;
	sub.s32 	%r408, %r471, %r407;
	add.s32 	%r409, %r406, %r408;
	add.s32 	%r410, %r469, %r167;
	ld.shared.u32 	%r411, [%r410];
	mul.wide.s32 	%rd25, %r409, 4;
	add.s64 	%rd26, %rd2, %rd25;
	st.global.u32 	[%rd26], %r411;
	add.s32 	%r468, %r404, %r13;
	add.s32 	%r472, %r472, %r161;
	add.s32 	%r471, %r471, %r161;
	add.s32 	%r470, %r470, %r161;
	add.s32 	%r469, %r469, %r165;
	setp.lt.u32 	%p83, %r468, 32;
	@%p83 bra 	$L__BB32_90;
$L__BB32_91:
	ret;
$L__BB32_92:
	add.s32 	%r209, %r21, %r415;
	mul.wide.s32 	%rd11, %r209, 4;
	add.s64 	%rd12, %rd1, %rd11;
	ld.global.u32 	%r210, [%rd12];
	shl.b32 	%r211, %r415, 2;
	mov.u32 	%r212, _ZZ9cuda_gemmIiLi256ELi1ELi1ELi32ELi4ELi4ELi32ELi0ELi0EEviiiPT_S1_S1_iiE3Ash;
	add.s32 	%r213, %r212, %r211;
	st.shared.u32 	[%r213], %r210;
	shl.b32 	%r214, %r13, 2;
	cvt.u64.u32 	%rd13, %r214;
	add.s64 	%rd14, %rd12, %rd13;
	ld.global.u32 	%r215, [%rd14];
	add.s32 	%r216, %r213, %r214;
	st.shared.u32 	[%r216], %r215;
	add.s64 	%rd15, %rd14, %rd13;
	ld.global.u32 	%r217, [%rd15];
	add.s32 	%r218, %r216, %r214;
	st.shared.u32 	[%r218], %r217;
	add.s64 	%rd16, %rd15, %rd13;
	ld.global.u32 	%r219, [%rd16];
	add.s32 	%r220, %r218, %r214;
	st.shared.u32 	[%r220], %r219;
	add.s32 	%r415, %r214, %r415;
	setp.lt.u32 	%p10, %r415, 32;
	@%p10 bra 	$L__BB32_92;
	bra.uni 	$L__BB32_9;

}
	// .globl	_Z9cuda_gemmIiLi256ELi1ELi1ELi32ELi4ELi4ELi32ELi0ELi1EEviiiPT_S1_S1_ii
.visible .entry _Z9cuda_gemmIiLi256ELi1ELi1ELi32ELi4ELi4ELi32ELi0ELi1EEviiiPT_S1_S1_ii(
	.param .u32 _Z9cuda_gemmIiLi256ELi1ELi1ELi32ELi4ELi4ELi32ELi0ELi1EEviiiPT_S1_S1_ii_param_0,
	.param .u32 _Z9cuda_gemmIiLi256ELi1ELi1ELi32ELi4ELi4ELi32ELi0ELi1EEviiiPT_S1_S1_ii_param_1,
	.param .u32 _Z9cuda_gemmIiLi256ELi1ELi1ELi32ELi4ELi4ELi32ELi0ELi1EEviiiPT_S1_S1_ii_param_2,
	.param .u64 .ptr .align 1 _Z9cuda_gemmIiLi256ELi1ELi1ELi32ELi4ELi4ELi32ELi0ELi1EEviiiPT_S1_S1_ii_param_3,
	.param .u64 .ptr .align 1 _Z9cuda_gemmIiLi256ELi1ELi1ELi32ELi4ELi4ELi32ELi0ELi1EEviiiPT_S1_S1_ii_param_4,
	.param .u64 .ptr .align 1 _Z9cuda_gemmIiLi256ELi1ELi1ELi32ELi4ELi4ELi32ELi0ELi1EEviiiPT_S1_S1_ii_param_5,
	.param .u32 _Z9cuda_gemmIiLi256ELi1ELi1ELi32ELi4ELi4ELi32ELi0ELi1EEviiiPT_S1_S1_ii_param_6,
	.param .u32 _Z9cuda_gemmIiLi256ELi1ELi1ELi32ELi4ELi4ELi32ELi0ELi1EEviiiPT_S1_S1_ii_param_7
)
.maxntid 256
{
	.reg .pred 	%p<26>;
	.reg .b32 	%r<246>;
	.reg .b64 	%rd<35>;
	// demoted variable
	.shared .align 128 .b8 _ZZ9cuda_gemmIiLi256ELi1ELi1ELi32ELi4ELi4ELi32ELi0ELi1EEviiiPT_S1_S1_iiE11kron_fac_sh[80];
	// demoted variable
	.shared .align 128 .b8 _ZZ9cuda_gemmIiLi256ELi1ELi1ELi32ELi4ELi4ELi32ELi0ELi1EEviiiPT_S1_S1_iiE3Ash[128];
	// demoted variable
	.shared .align 128 .b8 _ZZ9cuda_gemmIiLi256ELi1ELi1ELi32ELi4ELi4ELi32ELi0ELi1EEviiiPT_S1_S1_iiE3Csh[128];
	ld.param.u32 	%r96, [_Z9cuda_gemmIiLi256ELi1ELi1ELi32ELi4ELi4ELi32ELi0ELi1EEviiiPT_S1_S1_ii_param_1];
	ld.param.u32 	%r97, [_Z9cuda_gemmIiLi256ELi1ELi1ELi32ELi4ELi4ELi32ELi0ELi1EEviiiPT_S1_S1_ii_param_2];
	ld.param.u64 	%rd10, [_Z9cuda_gemmIiLi256ELi1ELi1ELi32ELi4ELi4ELi32ELi0ELi1EEviiiPT_S1_S1_ii_param_3];
	ld.param.u64 	%rd9, [_Z9cuda_gemmIiLi256ELi1ELi1ELi32ELi4ELi4ELi32ELi0ELi1EEviiiPT_S1_S1_ii_param_4];
	ld.param.u64 	%rd11, [_Z9cuda_gemmIiLi256ELi1ELi1ELi32ELi4ELi4ELi32ELi0ELi1EEviiiPT_S1_S1_ii_param_5];
	cvta.to.global.u64 	%rd1, %rd10;
	cvta.to.global.u64 	%rd2, %rd11;
	mov.u32 	%r240, %tid.x;
	setp.gt.u32 	%p1, %r240, 15;
	@%p1 bra 	$L__BB33_3;
	mov.u32 	%r2, %ntid.x;
	mul.wide.u32 	%rd12, %r240, 4;
	cvta.to.global.u64 	%rd13, %rd9;
	add.s64 	%rd34, %rd13, %rd12;
	mul.wide.u32 	%rd4, %r2, 4;
	mov.u32 	%r100, _ZZ9cuda_gemmIiLi256ELi1ELi1ELi32ELi4ELi4ELi32ELi0ELi1EEviiiPT_S1_S1_iiE11kron_fac_sh;
	mov.u32 	%r223, %r240;
$L__BB33_2:
	ld.global.u32 	%r98, [%rd34];
	and.b32  	%r99, %r223, 3;
	mad.lo.s32 	%r101, %r99, 20, %r100;
	and.b32  	%r102, %r223, -4;
	add.s32 	%r103, %r101, %r102;
	st.shared.u32 	[%r103], %r98;
	add.s32 	%r223, %r223, %r2;
	add.s64 	%rd34, %rd34, %rd4;
	setp.lt.u32 	%p2, %r223, 16;
	@%p2 bra 	$L__BB33_2;
$L__BB33_3:
	mov.u32 	%r5, %ntid.x;
	mov.u32 	%r6, %ctaid.y;
	mov.u32 	%r104, %nctaid.y;
	setp.ge.u32 	%p3, %r6, %r104;
	@%p3 bra 	$L__BB33_27;
	mov.u32 	%r7, %ctaid.x;
	setp.gt.u32 	%p4, %r240, 31;
	and.b32  	%r8, %r240, 3;
	shr.s32 	%r105, %r97, 31;
	shr.u32 	%r106, %r105, 30;
	add.s32 	%r107, %r97, %r106;
	shr.s32 	%r9, %r107, 2;
	@%p4 bra 	$L__BB33_17;
	shl.b32 	%r10, %r7, 5;
	mul.lo.s32 	%r11, %r6, %r97;
	add.s32 	%r108, %r240, %r5;
	max.u32 	%r109, %r108, 32;
	setp.lt.u32 	%p5, %r108, 32;
	selp.u32 	%r110, 1, 0, %p5;
	add.s32 	%r111, %r108, %r110;
	sub.s32 	%r112, %r109, %r111;
	div.u32 	%r113, %r112, %r5;
	add.s32 	%r12, %r113, %r110;
	add.s32 	%r114, %r12, 1;
	and.b32  	%r13, %r114, 3;
	and.b32  	%r14, %r12, 3;
	setp.eq.s32 	%p6, %r14, 3;
	mov.u32 	%r233, %r240;
	@%p6 bra 	$L__BB33_8;
	shl.b32 	%r115, %r240, 2;
	mov.u32 	%r116, _ZZ9cuda_gemmIiLi256ELi1ELi1ELi32ELi4ELi4ELi32ELi0ELi1EEviiiPT_S1_S1_iiE3Ash;
	add.s32 	%r226, %r116, %r115;
	shl.b32 	%r16, %r5, 2;
	add.s32 	%r117, %r240, %r11;
	add.s32 	%r225, %r117, %r10;
	neg.s32 	%r224, %r13;
	mad.lo.s32 	%r233, %r5, %r13, %r240;
$L__BB33_7:
	.pragma "nounroll";
	mul.wide.s32 	%rd14, %r225, 4;
	add.s64 	%rd15, %rd1, %rd14;
	ld.global.u32 	%r118, [%rd15];
	st.shared.u32 	[%r226], %r118;
	add.s32 	%r226, %r226, %r16;
	add.s32 	%r225, %r225, %r5;
	add.s32 	%r224, %r224, 1;
	setp.ne.s32 	%p7, %r224, 0;
	@%p7 bra 	$L__BB33_7;
$L__BB33_8:
	setp.lt.u32 	%p8, %r12, 3;
	@%p8 bra 	$L__BB33_11;
	shl.b32 	%r119, %r233, 2;
	mov.u32 	%r120, _ZZ9cuda_gemmIiLi256ELi1ELi1ELi32ELi4ELi4ELi32ELi0ELi1EEviiiPT_S1_S1_iiE3Ash;
	add.s32 	%r232, %r120, %r119;
	add.s32 	%r121, %r233, %r11;
	add.s32 	%r231, %r121, %r10;
	mul.wide.u32 	%rd16, %r5, 8;
	add.s64 	%rd7, %rd1, %rd16;
	mul.wide.u32 	%rd17, %r5, 12;
	add.s64 	%rd8, %rd1, %rd17;
	mul.wide.u32 	%rd19, %r5, 4;
$L__BB33_10:
	mul.wide.s32 	%rd18, %r231, 4;
	add.s64 	%rd20, %rd1, %rd18;
	add.s64 	%rd21, %rd20, %rd19;
	add.s64 	%rd22, %rd7, %rd18;
	add.s64 	%rd23, %rd8, %rd18;
	ld.global.u32 	%r122, [%rd20];
	st.shared.u32 	[%r232], %r122;
	ld.global.u32 	%r123, [%rd21];
	shl.b32 	%r124, %r5, 2;
	add.s32 	%r125, %r232, %r124;
	st.shared.u32 	[%r125], %r123;
	ld.global.u32 	%r126, [%rd22];
	shl.b32 	%r127, %r5, 3;
	add.s32 	%r128, %r232, %r127;
	st.shared.u32 	[%r128], %r126;
	ld.global.u32 	%r129, [%rd23];
	mad.lo.s32 	%r130, %r5, 12, %r232;
	st.shared.u32 	[%r130], %r129;
	add.s32 	%r233, %r233, %r124;
	shl.b32 	%r131, %r5, 4;
	add.s32 	%r232, %r232, %r131;
	add.s32 	%r231, %r231, %r124;
	setp.lt.u32 	%p9, %r233, 32;
	@%p9 bra 	$L__BB33_10;
$L__BB33_11:
	setp.eq.s32 	%p10, %r14, 3;
	mov.u32 	%r235, %r240;
	@%p10 bra 	$L__BB33_14;
	shl.b32 	%r132, %r240, 2;
	mov.u32 	%r133, _ZZ9cuda_gemmIiLi256ELi1ELi1ELi32ELi4ELi4ELi32ELi0ELi1EEviiiPT_S1_S1_iiE3Csh;
	add.s32 	%r229, %r133, %r132;
	shl.b32 	%r30, %r5, 2;
	neg.s32 	%r228, %r13;
	mad.lo.s32 	%r235, %r5, %r13, %r240;
$L__BB33_13:
	.pragma "nounroll";
	mov.b32 	%r134, 0;
	st.shared.u32 	[%r229], %r134;
	add.s32 	%r229, %r229, %r30;
	add.s32 	%r228, %r228, 1;
	setp.ne.s32 	%p11, %r228, 0;
	@%p11 bra 	$L__BB33_13;
$L__BB33_14:
	setp.lt.u32 	%p12, %r12, 3;
	@%p12 bra 	$L__BB33_17;
	shl.b32 	%r38, %r5, 2;
	shl.b32 	%r135, %r235, 2;
	mov.u32 	%r136, _ZZ9cuda_gemmIiLi256ELi1ELi1ELi32ELi4ELi4ELi32ELi0ELi1EEviiiPT_S1_S1_iiE3Csh;
	add.s32 	%r234, %r136, %r135;
	shl.b32 	%r40, %r5, 4;
	shl.b32 	%r41, %r5, 3;
	mul.lo.s32 	%r42, %r5, 12;
$L__BB33_16:
	mov.b32 	%r137, 0;
	st.shared.u32 	[%r234], %r137;
	add.s32 	%r138, %r234, %r38;
	st.shared.u32 	[%r138], %r137;
	add.s32 	%r139, %r234, %r41;
	st.shared.u32 	[%r139], %r137;
	add.s32 	%r140, %r234, %r42;
	st.shared.u32 	[%r140], %r137;
	add.s32 	%r235, %r235, %r38;
	add.s32 	%r234, %r234, %r40;
	setp.lt.u32 	%p13, %r235, 32;
	@%p13 bra 	$L__BB33_16;
$L__BB33_17:
	setp.gt.u32 	%p14, %r240, 31;
	bar.sync 	0;
	add.s32 	%r141, %r240, 1;
	and.b32  	%r53, %r141, 3;
	xor.b32  	%r54, %r8, 2;
	add.s32 	%r142, %r240, -1;
	and.b32  	%r55, %r142, 3;
	@%p14 bra 	$L__BB33_20;
	and.b32  	%r56, %r240, 7;
	shl.b32 	%r143, %r240, 2;
	and.b32  	%r144, %r143, 28;
	or.b32  	%r145, %r144, %r8;
	shl.b32 	%r146, %r145, 2;
	mov.u32 	%r147, _ZZ9cuda_gemmIiLi256ELi1ELi1ELi32ELi4ELi4ELi32ELi0ELi1EEviiiPT_S1_S1_iiE3Ash;
	add.s32 	%r148, %r147, %r146;
	ld.shared.u32 	%r57, [%r148];
	or.b32  	%r149, %r144, %r53;
	shl.b32 	%r150, %r149, 2;
	add.s32 	%r151, %r147, %r150;
	ld.shared.u32 	%r58, [%r151];
	or.b32  	%r152, %r144, %r54;
	shl.b32 	%r153, %r152, 2;
	add.s32 	%r154, %r147, %r153;
	ld.shared.u32 	%r59, [%r154];
	or.b32  	%r155, %r144, %r55;
	shl.b32 	%r156, %r155, 2;
	add.s32 	%r157, %r147, %r156;
	ld.shared.u32 	%r60, [%r157];
	shr.u32 	%r61, %r5, 3;
	shr.u32 	%r236, %r240, 3;
	shl.b32 	%r158, %r8, 2;
	mov.u32 	%r159, _ZZ9cuda_gemmIiLi256ELi1ELi1ELi32ELi4ELi4ELi32ELi0ELi1EEviiiPT_S1_S1_iiE11kron_fac_sh;
	add.s32 	%r63, %r159, %r158;
	shl.b32 	%r170, %r56, 2;
$L__BB33_19:
	mad.lo.s32 	%r160, %r236, 20, %r63;
	ld.shared.u32 	%r161, [%r160];
	shfl.sync.idx.b32	%r162|%p15, %r161, %r8, 7199, -1;
	mul.lo.s32 	%r163, %r162, %r57;
	shfl.sync.idx.b32	%r164|%p16, %r161, %r53, 7199, -1;
	mad.lo.s32 	%r165, %r164, %r58, %r163;
	shfl.sync.idx.b32	%r166|%p17, %r161, %r54, 7199, -1;
	mad.lo.s32 	%r167, %r166, %r59, %r165;
	shfl.sync.idx.b32	%r168|%p18, %r161, %r55, 7199, -1;
	mad.lo.s32 	%r169, %r168, %r60, %r167;
	shl.b32 	%r171, %r236, 5;
	or.b32  	%r172, %r171, %r170;
	mov.u32 	%r173, _ZZ9cuda_gemmIiLi256ELi1ELi1ELi32ELi4ELi4ELi32ELi0ELi1EEviiiPT_S1_S1_iiE3Csh;
	add.s32 	%r174, %r173, %r172;
	ld.shared.u32 	%r175, [%r174];
	add.s32 	%r176, %r175, %r169;
	st.shared.u32 	[%r174], %r176;
	add.s32 	%r236, %r236, %r61;
	setp.lt.u32 	%p19, %r236, 4;
	@%p19 bra 	$L__BB33_19;
$L__BB33_20:
	setp.gt.u32 	%p20, %r240, 31;
	bar.sync 	0;
	@%p20 bra 	$L__BB33_27;
	shl.b32 	%r177, %r7, 3;
	mad.lo.s32 	%r66, %r6, %r96, %r177;
	add.s32 	%r178, %r240, %r5;
	max.u32 	%r179, %r178, 32;
	setp.lt.u32 	%p21, %r178, 32;
	selp.u32 	%r180, 1, 0, %p21;
	add.s32 	%r181, %r178, %r180;
	sub.s32 	%r182, %r179, %r181;
	div.u32 	%r183, %r182, %r5;
	add.s32 	%r67, %r183, %r180;
	and.b32  	%r184, %r67, 3;
	setp.eq.s32 	%p22, %r184, 3;
	@%p22 bra 	$L__BB33_24;
	shl.b32 	%r185, %r240, 2;
	mov.u32 	%r186, _ZZ9cuda_gemmIiLi256ELi1ELi1ELi32ELi4ELi4ELi32ELi0ELi1EEviiiPT_S1_S1_iiE3Csh;
	add.s32 	%r238, %r186, %r185;
	shl.b32 	%r69, %r5, 2;
	add.s32 	%r187, %r67, 1;
	and.b32  	%r188, %r187, 3;
	neg.s32 	%r237, %r188;
$L__BB33_23:
	.pragma "nounroll";
	shr.u32 	%r189, %r240, 3;
	and.b32  	%r190, %r240, 7;
	add.s32 	%r191, %r66, %r190;
	mad.lo.s32 	%r192, %r189, %r9, %r191;
	ld.shared.u32 	%r193, [%r238];
	mul.wide.s32 	%rd24, %r192, 4;
	add.s64 	%rd25, %rd2, %rd24;
	st.global.u32 	[%rd25], %r193;
	add.s32 	%r240, %r240, %r5;
	add.s32 	%r238, %r238, %r69;
	add.s32 	%r237, %r237, 1;
	setp.ne.s32 	%p23, %r237, 0;
	@%p23 bra 	$L__BB33_23;
$L__BB33_24:
	setp.lt.u32 	%p24, %r67, 3;
	@%p24 bra 	$L__BB33_27;
	shl.b32 	%r194, %r5, 1;
	add.s32 	%r244, %r240, %r194;
	shl.b32 	%r79, %r5, 2;
	mad.lo.s32 	%r243, %r5, 3, %r240;
	add.s32 	%r242, %r5, %r240;
	shl.b32 	%r195, %r240, 2;
	mov.u32 	%r196, _ZZ9cuda_gemmIiLi256ELi1ELi1ELi32ELi4ELi4ELi32ELi0ELi1EEviiiPT_S1_S1_iiE3Csh;
	add.s32 	%r241, %r196, %r195;
	shl.b32 	%r83, %r5, 4;
	shl.b32 	%r84, %r5, 3;
	mul.lo.s32 	%r85, %r5, 12;
$L__BB33_26:
	shr.u32 	%r197, %r240, 3;
	and.b32  	%r198, %r240, 7;
	add.s32 	%r199, %r66, %r198;
	mad.lo.s32 	%r200, %r197, %r9, %r199;
	ld.shared.u32 	%r201, [%r241];
	mul.wide.s32 	%rd26, %r200, 4;
	add.s64 	%rd27, %rd2, %rd26;
	st.global.u32 	[%rd27], %r201;
	add.s32 	%r202, %r240, %r5;
	shr.u32 	%r203, %r242, 3;
	and.b32  	%r204, %r242, 7;
	add.s32 	%r205, %r66, %r204;
	mad.lo.s32 	%r206, %r203, %r9, %r205;
	add.s32 	%r207, %r241, %r79;
	ld.shared.u32 	%r208, [%r207];
	mul.wide.s32 	%rd28, %r206, 4;
	add.s64 	%rd29, %rd2, %rd28;
	st.global.u32 	[%rd29], %r208;
	add.s32 	%r209, %r202, %r5;
	shr.u32 	%r210, %r244, 3;
	and.b32  	%r211, %r244, 7;
	add.s32 	%r212, %r66, %r211;
	mad.lo.s32 	%r213, %r210, %r9, %r212;
	add.s32 	%r214, %r241, %r84;
	ld.shared.u32 	%r215, [%r214];
	mul.wide.s32 	%rd30, %r213, 4;
	add.s64 	%rd31, %rd2, %rd30;
	st.global.u32 	[%rd31], %r215;
	add.s32 	%r216, %r209, %r5;
	shr.u32 	%r217, %r243, 3;
	and.b32  	%r218, %r243, 7;
	add.s32 	%r219, %r66, %r218;
	mad.lo.s32 	%r220, %r217, %r9, %r219;
	add.s32 	%r221, %r241, %r85;
	ld.shared.u32 	%r222, [%r221];
	mul.wide.s32 	%rd32, %r220, 4;
	add.s64 	%rd33, %rd2, %rd32;
	st.global.u32 	[%rd33], %r222;
	add.s32 	%r240, %r216, %r5;
	add.s32 	%r244, %r244, %r79;
	add.s32 	%r243, %r243, %r79;
	add.s32 	%r242, %r242, %r79;
	add.s32 	%r241, %r241, %r83;
	setp.lt.u32 	%p25, %r240, 32;
	@%p25 bra 	$L__BB33_26;
$L__BB33_27:
	ret;

}
	// .globl	_Z9cuda_gemmIiLi256ELi1ELi1ELi32ELi4ELi4ELi32ELi1ELi0EEviiiPT_S1_S1_ii
.visible .entry _Z9cuda_gemmIiLi256ELi1ELi1ELi32ELi4ELi4ELi32ELi1ELi0EEviiiPT_S1_S1_ii(
	.param .u32 _Z9cuda_gemmIiLi256ELi1ELi1ELi32ELi4ELi4ELi32ELi1ELi0EEviiiPT_S1_S1_ii_param_0,
	.param .u32 _Z9cuda_gemmIiLi256ELi1ELi1ELi32ELi4ELi4ELi32ELi1ELi0EEviiiPT_S1_S1_ii_param_1,
	.param .u32 _Z9cuda_gemmIiLi256ELi1ELi1ELi32ELi4ELi4ELi32ELi1ELi0EEviiiPT_S1_S1_ii_param_2,
	.param .u64 .ptr .align 1 _Z9cuda_gemmIiLi256ELi1ELi1ELi32ELi4ELi4ELi32ELi1ELi0EEviiiPT_S1_S1_ii_param_3,
	.param .u64 .ptr .align 1 _Z9cuda_gemmIiLi256ELi1ELi1ELi32ELi4ELi4ELi32ELi1ELi0EEviiiPT_S1_S1_ii_param_4,
	.param .u64 .ptr .align 1 _Z9cuda_gemmIiLi256ELi1ELi1ELi32ELi4ELi4ELi32ELi1ELi0EEviiiPT_S1_S1_ii_param_5,
	.param .u32 _Z9cuda_gemmIiLi256ELi1ELi1ELi32ELi4ELi4ELi32ELi1ELi0EEviiiPT_S1_S1_ii_param_6,
	.param .u32 _Z9cuda_gemmIiLi256ELi1ELi1ELi32ELi4ELi4ELi32ELi1ELi0EEviiiPT_S1_S1_ii_param_7
)
.maxntid 256
{
	.reg .pred 	%p<84>;
	.reg .b32 	%r<442>;
	.reg .b64 	%rd<34>;
	// demoted variable
	.shared .align 128 .b8 _ZZ9cuda_gemmIiLi256ELi1ELi1ELi32ELi4ELi4ELi32ELi1ELi0EEviiiPT_S1_S1_iiE11kron_fac_sh[80];
	// demoted variable
	.shared .align 128 .b8 _ZZ9cuda_gemmIiLi256ELi1ELi1ELi32ELi4ELi4ELi32ELi1ELi0EEviiiPT_S1_S1_iiE3Ash[128];
	// demoted variable
	.shared .align 128 .b8 _ZZ9cuda_gemmIiLi256ELi1ELi1ELi32ELi4ELi4ELi32ELi1ELi0EEviiiPT_S1_S1_iiE3Csh[128];
	ld.param.u64 	%rd12, [_Z9cuda_gemmIiLi256ELi1ELi1ELi32ELi4ELi4ELi32ELi1ELi0EEviiiPT_S1_S1_ii_param_3];
	ld.param.u64 	%rd11, [_Z9cuda_gemmIiLi256ELi1ELi1ELi32ELi4ELi4ELi32ELi1ELi0EEviiiPT_S1_S1_ii_param_4];
	ld.param.u64 	%rd13, [_Z9cuda_gemmIiLi256ELi1ELi1ELi32ELi4ELi4ELi32ELi1ELi0EEviiiPT_S1_S1_ii_param_5];
	ld.param.u32 	%r159, [_Z9cuda_gemmIiLi256ELi1ELi1ELi32ELi4ELi4ELi32ELi1ELi0EEviiiPT_S1_S1_ii_param_6];
	ld.param.u32 	%r160, [_Z9cuda_gemmIiLi256ELi1ELi1ELi32ELi4ELi4ELi32ELi1ELi0EEviiiPT_S1_S1_ii_param_7];
	cvta.to.global.u64 	%rd1, %rd12;
	cvta.to.global.u64 	%rd2, %rd13;
	mov.u32 	%r441, %tid.x;
	setp.lt.s32 	%p1, %r160, 16;
	shr.u32 	%r2, %r160, 4;
	selp.b32 	%r3, 1, %r2, %p1;
	mul.lo.s32 	%r4, %r160, %r159;
	setp.ge.u32 	%p2, %r441, %r4;
	@%p2 bra 	$L__BB34_3;
	mov.u32 	%r5, %ntid.x;
	cvta.to.global.u64 	%rd3, %rd11;
	mov.u32 	%r383, %r441;
$L__BB34_2:
	mul.wide.u32 	%rd14, %r383, 4;
	add.s64 	%rd15, %rd3, %rd14;
	ld.global.u32 	%r161, [%rd15];
	rem.u32 	%r162, %r383, %r159;
	mov.u32 	%r163, _ZZ9cuda_gemmIiLi256ELi1ELi1ELi32ELi4ELi4ELi32ELi1ELi0EEviiiPT_S1_S1_iiE11kron_fac_sh;
	mad.lo.s32 	%r164, %r162, 20, %r163;
	div.u32 	%r165, %r383, %r160;
	shl.b32 	%r166, %r165, 2;
	add.s32 	%r167, %r164, %r166;
	st.shared.u32 	[%r167], %r161;
	add.s32 	%r383, %r383, %r5;
	setp.lt.u32 	%p3, %r383, %r4;
	@%p3 bra 	$L__BB34_2;
$L__BB34_3:
	div.s32 	%r8, 32, %r160;
	mul.lo.s32 	%r168, %r8, %r3;
	min.s32 	%r9, %r168, 256;
	div.u32 	%r11, %r441, %r9;
	mul.lo.s32 	%r169, %r11, %r9;
	sub.s32 	%r170, %r441, %r169;
	div.u32 	%r10, %r170, %r3;
	mov.u32 	%r12, %ntid.x;
	div.u32 	%r13, %r12, %r9;
	mov.u32 	%r14, %ctaid.y;
	mov.u32 	%r171, %nctaid.y;
	setp.ge.u32 	%p4, %r14, %r171;
	@%p4 bra 	$L__BB34_91;
	setp.gt.u32 	%p5, %r441, 31;
	rem.u32 	%r172, %r441, %r3;
	shl.b32 	%r15, %r172, 2;
	min.s32 	%r16, %r159, 4;
	shl.b32 	%r173, %r160, 8;
	sub.s32 	%r17, 8223, %r173;
	@%p5 bra 	$L__BB34_14;
	add.s32 	%r174, %r441, %r12;
	max.u32 	%r175, %r174, 32;
	setp.lt.u32 	%p6, %r174, 32;
	selp.u32 	%r176, 1, 0, %p6;
	add.s32 	%r177, %r174, %r176;
	sub.s32 	%r178, %r175, %r177;
	div.u32 	%r179, %r178, %r12;
	add.s32 	%r18, %r179, %r176;
	and.b32  	%r19, %r18, 3;
	setp.eq.s32 	%p7, %r19, 3;
	mov.u32 	%r386, %r441;
	@%p7 bra 	$L__BB34_8;
	mov.b32 	%r385, 0;
	mov.u32 	%r386, %r441;
$L__BB34_7:
	.pragma "nounroll";
	shl.b32 	%r181, %r14, 5;
	add.s32 	%r182, %r181, %r386;
	mul.wide.u32 	%rd16, %r182, 4;
	add.s64 	%rd17, %rd1, %rd16;
	ld.global.u32 	%r183, [%rd17];
	shl.b32 	%r184, %r386, 2;
	mov.u32 	%r185, _ZZ9cuda_gemmIiLi256ELi1ELi1ELi32ELi4ELi4ELi32ELi1ELi0EEviiiPT_S1_S1_iiE3Ash;
	add.s32 	%r186, %r185, %r184;
	st.shared.u32 	[%r186], %r183;
	add.s32 	%r386, %r386, %r12;
	add.s32 	%r385, %r385, 1;
	add.s32 	%r187, %r18, 1;
	and.b32  	%r188, %r187, 3;
	setp.ne.s32 	%p8, %r385, %r188;
	@%p8 bra 	$L__BB34_7;
$L__BB34_8:
	setp.lt.u32 	%p9, %r18, 3;
	@%p9 bra 	$L__BB34_9;
	bra.uni 	$L__BB34_92;
$L__BB34_9:
	setp.eq.s32 	%p11, %r19, 3;
	mov.u32 	%r389, %r441;
	@%p11 bra 	$L__BB34_12;
	mov.b32 	%r388, 0;
	mov.u32 	%r204, _ZZ9cuda_gemmIiLi256ELi1ELi1ELi32ELi4ELi4ELi32ELi1ELi0EEviiiPT_S1_S1_iiE3Csh;
	add.s32 	%r207, %r18, 1;
	and.b32  	%r208, %r207, 3;
	mov.u32 	%r389, %r441;
$L__BB34_11:
	.pragma "nounroll";
	shl.b32 	%r203, %r389, 2;
	add.s32 	%r205, %r204, %r203;
	mov.b32 	%r206, 0;
	st.shared.u32 	[%r205], %r206;
	add.s32 	%r389, %r389, %r12;
	add.s32 	%r388, %r388, 1;
	setp.ne.s32 	%p12, %r388, %r208;
	@%p12 bra 	$L__BB34_11;
$L__BB34_12:
	setp.lt.u32 	%p13, %r18, 3;
	@%p13 bra 	$L__BB34_14;
$L__BB34_13:
	shl.b32 	%r209, %r389, 2;
	mov.u32 	%r210, _ZZ9cuda_gemmIiLi256ELi1ELi1ELi32ELi4ELi4ELi32ELi1ELi0EEviiiPT_S1_S1_iiE3Csh;
	add.s32 	%r211, %r210, %r209;
	mov.b32 	%r212, 0;
	st.shared.u32 	[%r211], %r212;
	shl.b32 	%r213, %r12, 2;
	add.s32 	%r214, %r211, %r213;
	st.shared.u32 	[%r214], %r212;
	add.s32 	%r215, %r214, %r213;
	st.shared.u32 	[%r215], %r212;
	add.s32 	%r216, %r215, %r213;
	st.shared.u32 	[%r216], %r212;
	add.s32 	%r389, %r213, %r389;
	setp.lt.u32 	%p14, %r389, 32;
	@%p14 bra 	$L__BB34_13;
$L__BB34_14:
	setp.lt.s32 	%p15, %r8, 1;
	bar.sync 	0;
	@%p15 bra 	$L__BB34_84;
	and.b32  	%r34, %r10, 3;
	setp.ne.s32 	%p16, %r3, 1;
	@%p16 bra 	$L__BB34_37;
	setp.lt.s32 	%p59, %r34, %r160;
	selp.b32 	%r317, 0, %r160, %p59;
	sub.s32 	%r35, %r34, %r317;
	add.s32 	%r318, %r34, 1;
	setp.lt.s32 	%p60, %r318, %r160;
	selp.b32 	%r319, 0, %r160, %p60;
	sub.s32 	%r36, %r318, %r319;
	add.s32 	%r320, %r34, 2;
	setp.lt.s32 	%p61, %r320, %r160;
	selp.b32 	%r321, 0, %r160, %p61;
	sub.s32 	%r37, %r320, %r321;
	add.s32 	%r322, %r34, 3;
	setp.lt.s32 	%p62, %r322, %r160;
	selp.b32 	%r323, 0, %r160, %p62;
	sub.s32 	%r38, %r322, %r323;
	mov.b32 	%r396, 0;
$L__BB34_17:
	setp.lt.s32 	%p63, %r160, 1;
	add.s32 	%r45, %r396, %r10;
	mad.lo.s32 	%r46, %r45, %r160, %r15;
	@%p63 bra 	$L__BB34_19;
	add.s32 	%r324, %r46, %r34;
	shl.b32 	%r325, %r324, 2;
	mov.u32 	%r326, _ZZ9cuda_gemmIiLi256ELi1ELi1ELi32ELi4ELi4ELi32ELi1ELi0EEviiiPT_S1_S1_iiE3Ash;
	add.s32 	%r327, %r326, %r325;
	ld.shared.u32 	%r397, [%r327];
$L__BB34_19:
	setp.lt.s32 	%p64, %r160, 2;
	@%p64 bra 	$L__BB34_21;
	add.s32 	%r328, %r10, 1;
	and.b32  	%r329, %r328, 3;
	add.s32 	%r330, %r46, %r329;
	shl.b32 	%r331, %r330, 2;
	mov.u32 	%r332, _ZZ9cuda_gemmIiLi256ELi1ELi1ELi32ELi4ELi4ELi32ELi1ELi0EEviiiPT_S1_S1_iiE3Ash;
	add.s32 	%r333, %r332, %r331;
	ld.shared.u32 	%r398, [%r333];
$L__BB34_21:
	setp.lt.s32 	%p65, %r160, 3;
	@%p65 bra 	$L__BB34_23;
	xor.b32  	%r334, %r34, 2;
	add.s32 	%r335, %r46, %r334;
	shl.b32 	%r336, %r335, 2;
	mov.u32 	%r337, _ZZ9cuda_gemmIiLi256ELi1ELi1ELi32ELi4ELi4ELi32ELi1ELi0EEviiiPT_S1_S1_iiE3Ash;
	add.s32 	%r338, %r337, %r336;
	ld.shared.u32 	%r399, [%r338];
$L__BB34_23:
	setp.lt.s32 	%p66, %r160, 4;
	@%p66 bra 	$L__BB34_25;
	add.s32 	%r339, %r10, -1;
	and.b32  	%r340, %r339, 3;
	add.s32 	%r341, %r46, %r340;
	shl.b32 	%r342, %r341, 2;
	mov.u32 	%r343, _ZZ9cuda_gemmIiLi256ELi1ELi1ELi32ELi4ELi4ELi32ELi1ELi0EEviiiPT_S1_S1_iiE3Ash;
	add.s32 	%r344, %r343, %r342;
	ld.shared.u32 	%r400, [%r344];
$L__BB34_25:
	setp.lt.s32 	%p67, %r11, %r16;
	@%p67 bra 	$L__BB34_27;
$L__BB34_26:
	add.s32 	%r396, %r396, %r9;
	setp.lt.s32 	%p77, %r396, %r8;
	@%p77 bra 	$L__BB34_17;
	bra.uni 	$L__BB34_84;
$L__BB34_27:
	and.b32  	%r345, %r441, 31;
	rem.s32 	%r346, %r345, %r160;
	shl.b32 	%r347, %r346, 2;
	mov.u32 	%r348, _ZZ9cuda_gemmIiLi256ELi1ELi1ELi32ELi4ELi4ELi32ELi1ELi0EEviiiPT_S1_S1_iiE11kron_fac_sh;
	add.s32 	%r56, %r348, %r347;
	mov.u32 	%r401, %r11;
$L__BB34_28:
	setp.lt.s32 	%p68, %r160, 1;
	mad.lo.s32 	%r350, %r401, 20, %r56;
	ld.shared.u32 	%r58, [%r350];
	mov.b32 	%r403, 0;
	@%p68 bra 	$L__BB34_30;
	shfl.sync.idx.b32	%r351|%p69, %r58, %r35, %r17, -1;
	mul.lo.s32 	%r403, %r351, %r397;
$L__BB34_30:
	setp.lt.s32 	%p70, %r160, 2;
	@%p70 bra 	$L__BB34_32;
	shfl.sync.idx.b32	%r352|%p71, %r58, %r36, %r17, -1;
	mad.lo.s32 	%r403, %r352, %r398, %r403;
$L__BB34_32:
	setp.lt.s32 	%p72, %r160, 3;
	@%p72 bra 	$L__BB34_34;
	shfl.sync.idx.b32	%r353|%p73, %r58, %r37, %r17, -1;
	mad.lo.s32 	%r403, %r353, %r399, %r403;
$L__BB34_34:
	setp.lt.s32 	%p74, %r160, 4;
	@%p74 bra 	$L__BB34_36;
	shfl.sync.idx.b32	%r354|%p75, %r58, %r38, %r17, -1;
	mad.lo.s32 	%r403, %r354, %r400, %r403;
$L__BB34_36:
	mad.lo.s32 	%r355, %r401, %r8, %r45;
	shl.b32 	%r356, %r355, 2;
	mov.u32 	%r357, _ZZ9cuda_gemmIiLi256ELi1ELi1ELi32ELi4ELi4ELi32ELi1ELi0EEviiiPT_S1_S1_iiE3Csh;
	add.s32 	%r358, %r357, %r356;
	ld.shared.u32 	%r359, [%r358];
	add.s32 	%r360, %r359, %r403;
	st.shared.u32 	[%r358], %r360;
	add.s32 	%r401, %r401, %r13;
	setp.lt.s32 	%p76, %r401, %r16;
	@%p76 bra 	$L__BB34_28;
	bra.uni 	$L__BB34_26;
$L__BB34_37:
	setp.gt.u32 	%p17, %r160, 31;
	@%p17 bra 	$L__BB34_47;
	setp.lt.u32 	%p18, %r34, %r160;
	selp.b32 	%r219, 0, %r160, %p18;
	sub.s32 	%r68, %r34, %r219;
	add.s32 	%r220, %r34, 1;
	setp.lt.u32 	%p19, %r220, %r160;
	selp.b32 	%r221, 0, %r160, %p19;
	sub.s32 	%r69, %r220, %r221;
	add.s32 	%r222, %r34, 2;
	setp.lt.u32 	%p20, %r222, %r160;
	selp.b32 	%r223, 0, %r160, %p20;
	sub.s32 	%r70, %r222, %r223;
	add.s32 	%r224, %r34, 3;
	setp.lt.u32 	%p21, %r224, %r160;
	selp.b32 	%r225, 0, %r160, %p21;
	sub.s32 	%r71, %r224, %r225;
	mov.b32 	%r426, 0;
$L__BB34_39:
	setp.eq.s32 	%p22, %r160, 0;
	add.s32 	%r113, %r426, %r10;
	mad.lo.s32 	%r114, %r113, %r160, %r15;
	@%p22 bra 	$L__BB34_41;
	add.s32 	%r226, %r114, %r34;
	shl.b32 	%r227, %r226, 2;
	mov.u32 	%r228, _ZZ9cuda_gemmIiLi256ELi1ELi1ELi32ELi4ELi4ELi32ELi1ELi0EEviiiPT_S1_S1_iiE3Ash;
	add.s32 	%r229, %r228, %r227;
	ld.shared.u32 	%r427, [%r229];
$L__BB34_41:
	setp.lt.u32 	%p23, %r160, 2;
	@%p23 bra 	$L__BB34_43;
	add.s32 	%r230, %r10, 1;
	and.b32  	%r231, %r230, 3;
	add.s32 	%r232, %r114, %r231;
	shl.b32 	%r233, %r232, 2;
	mov.u32 	%r234, _ZZ9cuda_gemmIiLi256ELi1ELi1ELi32ELi4ELi4ELi32ELi1ELi0EEviiiPT_S1_S1_iiE3Ash;
	add.s32 	%r235, %r234, %r233;
	ld.shared.u32 	%r424, [%r235];
$L__BB34_43:
	setp.lt.u32 	%p24, %r160, 3;
	@%p24 bra 	$L__BB34_45;
	xor.b32  	%r236, %r34, 2;
	add.s32 	%r237, %r114, %r236;
	shl.b32 	%r238, %r237, 2;
	mov.u32 	%r239, _ZZ9cuda_gemmIiLi256ELi1ELi1ELi32ELi4ELi4ELi32ELi1ELi0EEviiiPT_S1_S1_iiE3Ash;
	add.s32 	%r240, %r239, %r238;
	ld.shared.u32 	%r423, [%r240];
$L__BB34_45:
	setp.lt.u32 	%p25, %r160, 4;
	@%p25 bra 	$L__BB34_72;
	add.s32 	%r241, %r10, -1;
	and.b32  	%r242, %r241, 3;
	add.s32 	%r243, %r114, %r242;
	shl.b32 	%r244, %r243, 2;
	mov.u32 	%r245, _ZZ9cuda_gemmIiLi256ELi1ELi1ELi32ELi4ELi4ELi32ELi1ELi0EEviiiPT_S1_S1_iiE3Ash;
	add.s32 	%r246, %r245, %r244;
	ld.shared.u32 	%r422, [%r246];
	bra.uni 	$L__BB34_72;
$L__BB34_47:
	add.s32 	%r263, %r34, 2;
	setp.lt.s32 	%p37, %r263, %r160;
	selp.b32 	%r264, 0, %r160, %p37;
	sub.s32 	%r72, %r263, %r264;
	add.s32 	%r265, %r34, 3;
	setp.lt.s32 	%p38, %r265, %r160;
	selp.b32 	%r266, 0, %r160, %p38;
	sub.s32 	%r73, %r265, %r266;
	shl.b32 	%r267, %r3, 8;
	sub.s32 	%r74, 8223, %r267;
	mov.b32 	%r410, 0;
$L__BB34_48:
	setp.lt.s32 	%p39, %r160, 1;
	add.s32 	%r80, %r410, %r10;
	mad.lo.s32 	%r81, %r80, %r160, %r15;
	@%p39 bra 	$L__BB34_50;
	and.b32  	%r268, %r10, 3;
	add.s32 	%r269, %r81, %r268;
	shl.b32 	%r270, %r269, 2;
	mov.u32 	%r271, _ZZ9cuda_gemmIiLi256ELi1ELi1ELi32ELi4ELi4ELi32ELi1ELi0EEviiiPT_S1_S1_iiE3Ash;
	add.s32 	%r272, %r271, %r270;
	ld.shared.u32 	%r411, [%r272];
$L__BB34_50:
	setp.lt.s32 	%p40, %r160, 2;
	@%p40 bra 	$L__BB34_52;
	add.s32 	%r273, %r10, 1;
	and.b32  	%r274, %r273, 3;
	add.s32 	%r275, %r81, %r274;
	shl.b32 	%r276, %r275, 2;
	mov.u32 	%r277, _ZZ9cuda_gemmIiLi256ELi1ELi1ELi32ELi4ELi4ELi32ELi1ELi0EEviiiPT_S1_S1_iiE3Ash;
	add.s32 	%r278, %r277, %r276;
	ld.shared.u32 	%r412, [%r278];
$L__BB34_52:
	setp.lt.s32 	%p41, %r160, 3;
	@%p41 bra 	$L__BB34_54;
	and.b32  	%r279, %r10, 3;
	xor.b32  	%r280, %r279, 2;
	add.s32 	%r281, %r81, %r280;
	shl.b32 	%r282, %r281, 2;
	mov.u32 	%r283, _ZZ9cuda_gemmIiLi256ELi1ELi1ELi32ELi4ELi4ELi32ELi1ELi0EEviiiPT_S1_S1_iiE3Ash;
	add.s32 	%r284, %r283, %r282;
	ld.shared.u32 	%r413, [%r284];
$L__BB34_54:
	setp.lt.s32 	%p42, %r160, 4;
	@%p42 bra 	$L__BB34_56;
	add.s32 	%r285, %r10, -1;
	and.b32  	%r286, %r285, 3;
	add.s32 	%r287, %r81, %r286;
	shl.b32 	%r288, %r287, 2;
	mov.u32 	%r289, _ZZ9cuda_gemmIiLi256ELi1ELi1ELi32ELi4ELi4ELi32ELi1ELi0EEviiiPT_S1_S1_iiE3Ash;
	add.s32 	%r290, %r289, %r288;
	ld.shared.u32 	%r414, [%r290];
$L__BB34_56:
	setp.lt.s32 	%p43, %r11, %r16;
	@%p43 bra 	$L__BB34_58;
$L__BB34_57:
	add.s32 	%r410, %r410, %r9;
	setp.lt.s32 	%p58, %r410, %r8;
	@%p58 bra 	$L__BB34_48;
	bra.uni 	$L__BB34_84;
$L__BB34_58:
	and.b32  	%r291, %r441, 31;
	rem.s32 	%r292, %r291, %r160;
	shl.b32 	%r293, %r292, 2;
	mov.u32 	%r294, _ZZ9cuda_gemmIiLi256ELi1ELi1ELi32ELi4ELi4ELi32ELi1ELi0EEviiiPT_S1_S1_iiE11kron_fac_sh;
	add.s32 	%r91, %r294, %r293;
	mov.u32 	%r415, %r11;
$L__BB34_59:
	setp.lt.s32 	%p44, %r160, 1;
	mad.lo.s32 	%r296, %r415, 20, %r91;
	ld.shared.u32 	%r93, [%r296];
	mov.b32 	%r417, 0;
	@%p44 bra 	$L__BB34_61;
	and.b32  	%r297, %r10, 3;
	setp.lt.s32 	%p45, %r297, %r160;
	selp.b32 	%r298, 0, %r160, %p45;
	sub.s32 	%r299, %r297, %r298;
	shfl.sync.idx.b32	%r300|%p46, %r93, %r299, %r17, -1;
	mul.lo.s32 	%r417, %r300, %r411;
$L__BB34_61:
	setp.lt.s32 	%p47, %r160, 2;
	@%p47 bra 	$L__BB34_63;
	and.b32  	%r301, %r10, 3;
	add.s32 	%r302, %r301, 1;
	setp.lt.s32 	%p48, %r302, %r160;
	selp.b32 	%r303, 0, %r160, %p48;
	sub.s32 	%r304, %r302, %r303;
	shfl.sync.idx.b32	%r305|%p49, %r93, %r304, %r17, -1;
	mad.lo.s32 	%r417, %r305, %r412, %r417;
$L__BB34_63:
	setp.lt.s32 	%p50, %r160, 3;
	@%p50 bra 	$L__BB34_65;
	shfl.sync.idx.b32	%r306|%p51, %r93, %r72, %r17, -1;
	mad.lo.s32 	%r417, %r306, %r413, %r417;
$L__BB34_65:
	setp.lt.s32 	%p52, %r160, 4;
	@%p52 bra 	$L__BB34_67;
	shfl.sync.idx.b32	%r307|%p53, %r93, %r73, %r17, -1;
	mad.lo.s32 	%r417, %r307, %r414, %r417;
$L__BB34_67:
	mov.u32 	%r419, %r2;
$L__BB34_68:
	shr.u32 	%r103, %r419, 1;
	shfl.sync.down.b32	%r308|%p54, %r417, %r103, %r74, -1;
	add.s32 	%r417, %r308, %r417;
	setp.gt.u32 	%p55, %r419, 3;
	mov.u32 	%r419, %r103;
	@%p55 bra 	$L__BB34_68;
	and.b32  	%r309, %r441, 31;
	rem.u32 	%r310, %r309, %r3;
	setp.eq.s32 	%p56, %r310, 0;
	@%p56 bra 	$L__BB34_70;
	bra.uni 	$L__BB34_71;
$L__BB34_70:
	mad.lo.s32 	%r311, %r415, %r8, %r80;
	shl.b32 	%r312, %r311, 2;
	mov.u32 	%r313, _ZZ9cuda_gemmIiLi256ELi1ELi1ELi32ELi4ELi4ELi32ELi1ELi0EEviiiPT_S1_S1_iiE3Csh;
	add.s32 	%r314, %r313, %r312;
	st.shared.u32 	[%r314], %r417;
$L__BB34_71:
	add.s32 	%r415, %r415, %r13;
	setp.lt.s32 	%p57, %r415, %r16;
	@%p57 bra 	$L__BB34_59;
	bra.uni 	$L__BB34_57;
$L__BB34_72:
	setp.lt.s32 	%p26, %r11, %r16;
	@%p26 bra 	$L__BB34_73;
	bra.uni 	$L__BB34_83;
$L__BB34_73:
	and.b32  	%r247, %r441, 31;
	rem.u32 	%r248, %r247, %r160;
	shl.b32 	%r249, %r248, 2;
	mov.u32 	%r250, _ZZ9cuda_gemmIiLi256ELi1ELi1ELi32ELi4ELi4ELi32ELi1ELi0EEviiiPT_S1_S1_iiE11kron_fac_sh;
	add.s32 	%r115, %r250, %r249;
	mov.u32 	%r431, %r11;
$L__BB34_74:
	setp.eq.s32 	%p27, %r160, 0;
	mad.lo.s32 	%r252, %r431, 20, %r115;
	ld.shared.u32 	%r125, [%r252];
	mov.b32 	%r433, 0;
	@%p27 bra 	$L__BB34_76;
	shfl.sync.idx.b32	%r253|%p28, %r125, %r68, %r17, -1;
	mul.lo.s32 	%r433, %r253, %r427;
$L__BB34_76:
	setp.lt.u32 	%p29, %r160, 2;
	@%p29 bra 	$L__BB34_78;
	shfl.sync.idx.b32	%r254|%p30, %r125, %r69, %r17, -1;
	mad.lo.s32 	%r433, %r254, %r424, %r433;
$L__BB34_78:
	setp.lt.u32 	%p31, %r160, 3;
	@%p31 bra 	$L__BB34_80;
	shfl.sync.idx.b32	%r255|%p32, %r125, %r70, %r17, -1;
	mad.lo.s32 	%r433, %r255, %r423, %r433;
$L__BB34_80:
	setp.lt.u32 	%p33, %r160, 4;
	@%p33 bra 	$L__BB34_82;
	shfl.sync.idx.b32	%r256|%p34, %r125, %r71, %r17, -1;
	mad.lo.s32 	%r433, %r256, %r422, %r433;
$L__BB34_82:
	mad.lo.s32 	%r257, %r431, %r8, %r113;
	shl.b32 	%r258, %r257, 2;
	mov.u32 	%r259, _ZZ9cuda_gemmIiLi256ELi1ELi1ELi32ELi4ELi4ELi32ELi1ELi0EEviiiPT_S1_S1_iiE3Csh;
	add.s32 	%r260, %r259, %r258;
	st.shared.u32 	[%r260], %r433;
	add.s32 	%r431, %r431, %r13;
	setp.lt.s32 	%p35, %r431, %r16;
	@%p35 bra 	$L__BB34_74;
$L__BB34_83:
	add.s32 	%r426, %r426, %r9;
	setp.lt.s32 	%p36, %r426, %r8;
	@%p36 bra 	$L__BB34_39;
$L__BB34_84:
	setp.gt.u32 	%p78, %r441, 31;
	bar.sync 	0;
	@%p78 bra 	$L__BB34_91;
	shl.b32 	%r136, %r14, 5;
	add.s32 	%r361, %r441, %r12;
	max.u32 	%r362, %r361, 32;
	setp.lt.u32 	%p79, %r361, 32;
	selp.u32 	%r363, 1, 0, %p79;
	add.s32 	%r364, %r361, %r363;
	sub.s32 	%r365, %r362, %r364;
	div.u32 	%r366, %r365, %r12;
	add.s32 	%r137, %r366, %r363;
	and.b32  	%r367, %r137, 3;
	setp.eq.s32 	%p80, %r367, 3;
	@%p80 bra 	$L__BB34_88;
	add.s32 	%r368, %r137, 1;
	and.b32  	%r369, %r368, 3;
	shl.b32 	%r370, %r441, 2;
	mov.u32 	%r371, _ZZ9cuda_gemmIiLi256ELi1ELi1ELi32ELi4ELi4ELi32ELi1ELi0EEviiiPT_S1_S1_iiE3Csh;
	add.s32 	%r437, %r371, %r370;
	shl.b32 	%r139, %r12, 2;
	add.s32 	%r372, %r441, %r136;
	mul.wide.u32 	%rd24, %r372, 4;
	add.s64 	%rd33, %rd2, %rd24;
	mul.wide.u32 	%rd5, %r12, 4;
	neg.s32 	%r436, %r369;
	mad.lo.s32 	%r441, %r12, %r369, %r441;
$L__BB34_87:
	.pragma "nounroll";
	ld.shared.u32 	%r373, [%r437];
	st.global.u32 	[%rd33], %r373;
	add.s32 	%r437, %r437, %r139;
	add.s64 	%rd33, %rd33, %rd5;
	add.s32 	%r436, %r436, 1;
	setp.ne.s32 	%p81, %r436, 0;
	@%p81 bra 	$L__BB34_87;
$L__BB34_88:
	setp.lt.u32 	%p82, %r137, 3;
	@%p82 bra 	$L__BB34_91;
	shl.b32 	%r147, %r12, 2;
	shl.b32 	%r374, %r441, 2;
	mov.u32 	%r375, _ZZ9cuda_gemmIiLi256ELi1ELi1ELi32ELi4ELi4ELi32ELi1ELi0EEviiiPT_S1_S1_iiE3Csh;
	add.s32 	%r440, %r375, %r374;
	shl.b32 	%r149, %r12, 4;
	shl.b32 	%r150, %r12, 3;
	mul.lo.s32 	%r151, %r12, 12;
	mul.wide.u32 	%rd25, %r12, 4;
	add.s64 	%rd8, %rd2, %rd25;
	add.s32 	%r439, %r441, %r136;
	mul.wide.u32 	%rd26, %r12, 8;
	add.s64 	%rd9, %rd2, %rd26;
	mul.wide.u32 	%rd27, %r12, 12;
	add.s64 	%rd10, %rd2, %rd27;
$L__BB34_90:
	mul.wide.s32 	%rd28, %r439, 4;
	add.s64 	%rd29, %rd8, %rd28;
	add.s64 	%rd30, %rd9, %rd28;
	add.s64 	%rd31, %rd10, %rd28;
	add.s64 	%rd32, %rd2, %rd28;
	ld.shared.u32 	%r376, [%r440];
	st.global.u32 	[%rd32], %r376;
	add.s32 	%r377, %r440, %r147;
	ld.shared.u32 	%r378, [%r377];
	st.global.u32 	[%rd29], %r378;
	add.s32 	%r379, %r440, %r150;
	ld.shared.u32 	%r380, [%r379];
	st.global.u32 	[%rd30], %r380;
	add.s32 	%r381, %r440, %r151;
	ld.shared.u32 	%r382, [%r381];
	st.global.u32 	[%rd31], %r382;
	add.s32 	%r441, %r441, %r147;
	add.s32 	%r440, %r440, %r149;
	add.s32 	%r439, %r439, %r147;
	setp.lt.u32 	%p83, %r441, 32;
	@%p83 bra 	$L__BB34_90;
$L__BB34_91:
	ret;
$L__BB34_92:
	shl.b32 	%r189, %r14, 5;
	add.s32 	%r190, %r189, %r386;
	mul.wide.s32 	%rd18, %r190, 4;
	add.s64 	%rd19, %rd1, %rd18;
	ld.global.u32 	%r191, [%rd19];
	shl.b32 	%r192, %r386, 2;
	mov.u32 	%r193, _ZZ9cuda_gemmIiLi256ELi1ELi1ELi32ELi4ELi4ELi32ELi1ELi0EEviiiPT_S1_S1_iiE3Ash;
	add.s32 	%r194, %r193, %r192;
	st.shared.u32 	[%r194], %r191;
	shl.b32 	%r195, %r12, 2;
	cvt.u64.u32 	%rd20, %r195;
	add.s64 	%rd21, %rd19, %rd20;
	ld.global.u32 	%r196, [%rd21];
	add.s32 	%r197, %r194, %r195;
	st.shared.u32 	[%r197], %r196;
	add.s64 	%rd22, %rd21, %rd20;
	ld.global.u32 	%r198, [%rd22];
	add.s32 	%r199, %r197, %r195;
	st.shared.u32 	[%r199], %r198;
	add.s64 	%rd23, %rd22, %rd20;
	ld.global.u32 	%r200, [%rd23];
	add.s32 	%r201, %r199, %r195;
	st.shared.u32 	[%r201], %r200;
	add.s32 	%r386, %r195, %r386;
	setp.lt.u32 	%p10, %r386, 32;
	@%p10 bra 	$L__BB34_92;
	bra.uni 	$L__BB34_9;

}
	// .globl	_Z9cuda_gemmIiLi256ELi1ELi1ELi32ELi4ELi4ELi32ELi1ELi1EEviiiPT_S1_S1_ii
.visible .entry _Z9cuda_gemmIiLi256ELi1ELi1ELi32ELi4ELi4ELi32ELi1ELi1EEviiiPT_S1_S1_ii(
	.param .u32 _Z9cuda_gemmIiLi256ELi1ELi1ELi32ELi4ELi4ELi32ELi1ELi1EEviiiPT_S1_S1_ii_param_0,
	.param .u32 _Z9cuda_gemmIiLi256ELi1ELi1ELi32ELi4ELi4ELi32ELi1ELi1EEviiiPT_S1_S1_ii_param_1,
	.param .u32 _Z9cuda_gemmIiLi256ELi1ELi1ELi32ELi4ELi4ELi32ELi1ELi1EEviiiPT_S1_S1_ii_param_2,
	.param .u64 .ptr .align 1 _Z9cuda_gemmIiLi256ELi1ELi1ELi32ELi4ELi4ELi32ELi1ELi1EEviiiPT_S1_S1_ii_param_3,
	.param .u64 .ptr .align 1 _Z9cuda_gemmIiLi256ELi1ELi1ELi32ELi4ELi4ELi32ELi1ELi1EEviiiPT_S1_S1_ii_param_4,
	.param .u64 .ptr .align 1 _Z9cuda_gemmIiLi256ELi1ELi1ELi32ELi4ELi4ELi32ELi1ELi1EEviiiPT_S1_S1_ii_param_5,
	.param .u32 _Z9cuda_gemmIiLi256ELi1ELi1ELi32ELi4ELi4ELi32ELi1ELi1EEviiiPT_S1_S1_ii_param_6,
	.param .u32 _Z9cuda_gemmIiLi256ELi1ELi1ELi32ELi4ELi4ELi32ELi1ELi1EEviiiPT_S1_S1_ii_param_7
)
.maxntid 256
{
	.reg .pred 	%p<26>;
	.reg .b32 	%r<199>;
	.reg .b64 	%rd<47>;
	// demoted variable
	.shared .align 128 .b8 _ZZ9cuda_gemmIiLi256ELi1ELi1ELi32ELi4ELi4ELi32ELi1ELi1EEviiiPT_S1_S1_iiE11kron_fac_sh[80];
	// demoted variable
	.shared .align 128 .b8 _ZZ9cuda_gemmIiLi256ELi1ELi1ELi32ELi4ELi4ELi32ELi1ELi1EEviiiPT_S1_S1_iiE3Ash[128];
	// demoted variable
	.shared .align 128 .b8 _ZZ9cuda_gemmIiLi256ELi1ELi1ELi32ELi4ELi4ELi32ELi1ELi1EEviiiPT_S1_S1_iiE3Csh[128];
	ld.param.u64 	%rd22, [_Z9cuda_gemmIiLi256ELi1ELi1ELi32ELi4ELi4ELi32ELi1ELi1EEviiiPT_S1_S1_ii_param_3];
	ld.param.u64 	%rd21, [_Z9cuda_gemmIiLi256ELi1ELi1ELi32ELi4ELi4ELi32ELi1ELi1EEviiiPT_S1_S1_ii_param_4];
	ld.param.u64 	%rd23, [_Z9cuda_gemmIiLi256ELi1ELi1ELi32ELi4ELi4ELi32ELi1ELi1EEviiiPT_S1_S1_ii_param_5];
	cvta.to.global.u64 	%rd1, %rd22;
	cvta.to.global.u64 	%rd2, %rd23;
	mov.u32 	%r198, %tid.x;
	setp.gt.u32 	%p1, %r198, 15;
	@%p1 bra 	$L__BB35_3;
	mov.u32 	%r2, %ntid.x;
	mul.wide.u32 	%rd24, %r198, 4;
	cvta.to.global.u64 	%rd25, %rd21;
	add.s64 	%rd44, %rd25, %rd24;
	mul.wide.u32 	%rd4, %r2, 4;
	mov.u32 	%r86, _ZZ9cuda_gemmIiLi256ELi1ELi1ELi32ELi4ELi4ELi32ELi1ELi1EEviiiPT_S1_S1_iiE11kron_fac_sh;
	mov.u32 	%r180, %r198;
$L__BB35_2:
	ld.global.u32 	%r84, [%rd44];
	and.b32  	%r85, %r180, 3;
	mad.lo.s32 	%r87, %r85, 20, %r86;
	and.b32  	%r88, %r180, -4;
	add.s32 	%r89, %r87, %r88;
	st.shared.u32 	[%r89], %r84;
	add.s32 	%r180, %r180, %r2;
	add.s64 	%rd44, %rd44, %rd4;
	setp.lt.u32 	%p2, %r180, 16;
	@%p2 bra 	$L__BB35_2;
$L__BB35_3:
	and.b32  	%r5, %r198, 7;
	mov.u32 	%r6, %ntid.x;
	mov.u32 	%r7, %ctaid.y;
	mov.u32 	%r90, %nctaid.y;
	setp.ge.u32 	%p3, %r7, %r90;
	@%p3 bra 	$L__BB35_27;
	setp.gt.u32 	%p4, %r198, 31;
	and.b32  	%r8, %r198, 3;
	@%p4 bra 	$L__BB35_17;
	shl.b32 	%r9, %r7, 5;
	add.s32 	%r91, %r198, %r6;
	max.u32 	%r92, %r91, 32;
	setp.lt.u32 	%p5, %r91, 32;
	selp.u32 	%r93, 1, 0, %p5;
	add.s32 	%r94, %r91, %r93;
	sub.s32 	%r95, %r92, %r94;
	div.u32 	%r96, %r95, %r6;
	add.s32 	%r10, %r96, %r93;
	add.s32 	%r97, %r10, 1;
	and.b32  	%r11, %r97, 3;
	and.b32  	%r12, %r10, 3;
	setp.eq.s32 	%p6, %r12, 3;
	mov.u32 	%r189, %r198;
	@%p6 bra 	$L__BB35_8;
	shl.b32 	%r98, %r198, 2;
	mov.u32 	%r99, _ZZ9cuda_gemmIiLi256ELi1ELi1ELi32ELi4ELi4ELi32ELi1ELi1EEviiiPT_S1_S1_iiE3Ash;
	add.s32 	%r182, %r99, %r98;
	shl.b32 	%r14, %r6, 2;
	add.s32 	%r100, %r198, %r9;
	mul.wide.u32 	%rd26, %r100, 4;
	add.s64 	%rd45, %rd1, %rd26;
	mul.wide.u32 	%rd8, %r6, 4;
	neg.s32 	%r181, %r11;
	mad.lo.s32 	%r189, %r6, %r11, %r198;
$L__BB35_7:
	.pragma "nounroll";
	ld.global.u32 	%r101, [%rd45];
	st.shared.u32 	[%r182], %r101;
	add.s32 	%r182, %r182, %r14;
	add.s64 	%rd45, %rd45, %rd8;
	add.s32 	%r181, %r181, 1;
	setp.ne.s32 	%p7, %r181, 0;
	@%p7 bra 	$L__BB35_7;
$L__BB35_8:
	setp.lt.u32 	%p8, %r10, 3;
	@%p8 bra 	$L__BB35_11;
	shl.b32 	%r102, %r189, 2;
	mov.u32 	%r103, _ZZ9cuda_gemmIiLi256ELi1ELi1ELi32ELi4ELi4ELi32ELi1ELi1EEviiiPT_S1_S1_iiE3Ash;
	add.s32 	%r188, %r103, %r102;
	mul.lo.s32 	%r23, %r6, 12;
	mul.wide.u32 	%rd27, %r6, 4;
	add.s64 	%rd11, %rd1, %rd27;
	add.s32 	%r187, %r189, %r9;
	mul.wide.u32 	%rd28, %r6, 8;
	add.s64 	%rd12, %rd1, %rd28;
	mul.wide.u32 	%rd29, %r6, 12;
	add.s64 	%rd13, %rd1, %rd29;
$L__BB35_10:
	mul.wide.s32 	%rd30, %r187, 4;
	add.s64 	%rd31, %rd11, %rd30;
	add.s64 	%rd32, %rd12, %rd30;
	add.s64 	%rd33, %rd13, %rd30;
	add.s64 	%rd34, %rd1, %rd30;
	ld.global.u32 	%r104, [%rd34];
	st.shared.u32 	[%r188], %r104;
	ld.global.u32 	%r105, [%rd31];
	shl.b32 	%r106, %r6, 2;
	add.s32 	%r107, %r188, %r106;
	st.shared.u32 	[%r107], %r105;
	ld.global.u32 	%r108, [%rd32];
	shl.b32 	%r109, %r6, 3;
	add.s32 	%r110, %r188, %r109;
	st.shared.u32 	[%r110], %r108;
	ld.global.u32 	%r111, [%rd33];
	add.s32 	%r112, %r188, %r23;
	st.shared.u32 	[%r112], %r111;
	add.s32 	%r189, %r189, %r106;
	shl.b32 	%r113, %r6, 4;
	add.s32 	%r188, %r188, %r113;
	add.s32 	%r187, %r187, %r106;
	setp.lt.u32 	%p9, %r189, 32;
	@%p9 bra 	$L__BB35_10;
$L__BB35_11:
	setp.eq.s32 	%p10, %r12, 3;
	mov.u32 	%r191, %r198;
	@%p10 bra 	$L__BB35_14;
	shl.b32 	%r114, %r198, 2;
	mov.u32 	%r115, _ZZ9cuda_gemmIiLi256ELi1ELi1ELi32ELi4ELi4ELi32ELi1ELi1EEviiiPT_S1_S1_iiE3Csh;
	add.s32 	%r185, %r115, %r114;
	shl.b32 	%r26, %r6, 2;
	neg.s32 	%r184, %r11;
	mad.lo.s32 	%r191, %r6, %r11, %r198;
$L__BB35_13:
	.pragma "nounroll";
	mov.b32 	%r116, 0;
	st.shared.u32 	[%r185], %r116;
	add.s32 	%r185, %r185, %r26;
	add.s32 	%r184, %r184, 1;
	setp.ne.s32 	%p11, %r184, 0;
	@%p11 bra 	$L__BB35_13;
$L__BB35_14:
	setp.lt.u32 	%p12, %r10, 3;
	@%p12 bra 	$L__BB35_17;
	shl.b32 	%r34, %r6, 2;
	shl.b32 	%r117, %r191, 2;
	mov.u32 	%r118, _ZZ9cuda_gemmIiLi256ELi1ELi1ELi32ELi4ELi4ELi32ELi1ELi1EEviiiPT_S1_S1_iiE3Csh;
	add.s32 	%r190, %r118, %r117;
	shl.b32 	%r36, %r6, 4;
	shl.b32 	%r37, %r6, 3;
	mul.lo.s32 	%r38, %r6, 12;
$L__BB35_16:
	mov.b32 	%r119, 0;
	st.shared.u32 	[%r190], %r119;
	add.s32 	%r120, %r190, %r34;
	st.shared.u32 	[%r120], %r119;
	add.s32 	%r121, %r190, %r37;
	st.shared.u32 	[%r121], %r119;
	add.s32 	%r122, %r190, %r38;
	st.shared.u32 	[%r122], %r119;
	add.s32 	%r191, %r191, %r34;
	add.s32 	%r190, %r190, %r36;
	setp.lt.u32 	%p13, %r191, 32;
	@%p13 bra 	$L__BB35_16;
$L__BB35_17:
	setp.gt.u32 	%p14, %r198, 31;
	bar.sync 	0;
	add.s32 	%r123, %r198, 1;
	and.b32  	%r49, %r123, 3;
	xor.b32  	%r50, %r8, 2;
	add.s32 	%r124, %r198, -1;
	and.b32  	%r51, %r124, 3;
	@%p14 bra 	$L__BB35_20;
	shl.b32 	%r125, %r5, 2;
	or.b32  	%r126, %r125, %r8;
	shl.b32 	%r127, %r126, 2;
	mov.u32 	%r128, _ZZ9cuda_gemmIiLi256ELi1ELi1ELi32ELi4ELi4ELi32ELi1ELi1EEviiiPT_S1_S1_iiE3Ash;
	add.s32 	%r129, %r128, %r127;
	ld.shared.u32 	%r52, [%r129];
	or.b32  	%r130, %r125, %r49;
	shl.b32 	%r131, %r130, 2;
	add.s32 	%r132, %r128, %r131;
	ld.shared.u32 	%r53, [%r132];
	or.b32  	%r133, %r125, %r50;
	shl.b32 	%r134, %r133, 2;
	add.s32 	%r135, %r128, %r134;
	ld.shared.u32 	%r54, [%r135];
	or.b32  	%r136, %r125, %r51;
	shl.b32 	%r137, %r136, 2;
	add.s32 	%r138, %r128, %r137;
	ld.shared.u32 	%r55, [%r138];
	shr.u32 	%r56, %r6, 3;
	shr.u32 	%r192, %r198, 3;
	shl.b32 	%r139, %r8, 2;
	mov.u32 	%r140, _ZZ9cuda_gemmIiLi256ELi1ELi1ELi32ELi4ELi4ELi32ELi1ELi1EEviiiPT_S1_S1_iiE11kron_fac_sh;
	add.s32 	%r58, %r140, %r139;
$L__BB35_19:
	mad.lo.s32 	%r141, %r192, 20, %r58;
	ld.shared.u32 	%r142, [%r141];
	shfl.sync.idx.b32	%r143|%p15, %r142, %r8, 7199, -1;
	mul.lo.s32 	%r144, %r143, %r52;
	shfl.sync.idx.b32	%r145|%p16, %r142, %r49, 7199, -1;
	mad.lo.s32 	%r146, %r145, %r53, %r144;
	shfl.sync.idx.b32	%r147|%p17, %r142, %r50, 7199, -1;
	mad.lo.s32 	%r148, %r147, %r54, %r146;
	shfl.sync.idx.b32	%r149|%p18, %r142, %r51, 7199, -1;
	mad.lo.s32 	%r150, %r149, %r55, %r148;
	shl.b32 	%r152, %r192, 5;
	or.b32  	%r153, %r152, %r125;
	mov.u32 	%r154, _ZZ9cuda_gemmIiLi256ELi1ELi1ELi32ELi4ELi4ELi32ELi1ELi1EEviiiPT_S1_S1_iiE3Csh;
	add.s32 	%r155, %r154, %r153;
	ld.shared.u32 	%r156, [%r155];
	add.s32 	%r157, %r156, %r150;
	st.shared.u32 	[%r155], %r157;
	add.s32 	%r192, %r192, %r56;
	setp.lt.u32 	%p19, %r192, 4;
	@%p19 bra 	$L__BB35_19;
$L__BB35_20:
	setp.gt.u32 	%p20, %r198, 31;
	bar.sync 	0;
	@%p20 bra 	$L__BB35_27;
	shl.b32 	%r61, %r7, 5;
	add.s32 	%r158, %r198, %r6;
	max.u32 	%r159, %r158, 32;
	setp.lt.u32 	%p21, %r158, 32;
	selp.u32 	%r160, 1, 0, %p21;
	add.s32 	%r161, %r158, %r160;
	sub.s32 	%r162, %r159, %r161;
	div.u32 	%r163, %r162, %r6;
	add.s32 	%r62, %r163, %r160;
	and.b32  	%r164, %r62, 3;
	setp.eq.s32 	%p22, %r164, 3;
	@%p22 bra 	$L__BB35_24;
	add.s32 	%r165, %r62, 1;
	and.b32  	%r166, %r165, 3;
	shl.b32 	%r167, %r198, 2;
	mov.u32 	%r168, _ZZ9cuda_gemmIiLi256ELi1ELi1ELi32ELi4ELi4ELi32ELi1ELi1EEviiiPT_S1_S1_iiE3Csh;
	add.s32 	%r194, %r168, %r167;
	shl.b32 	%r64, %r6, 2;
	add.s32 	%r169, %r198, %r61;
	mul.wide.u32 	%rd35, %r169, 4;
	add.s64 	%rd46, %rd2, %rd35;
	mul.wide.u32 	%rd15, %r6, 4;
	neg.s32 	%r193, %r166;
	mad.lo.s32 	%r198, %r6, %r166, %r198;
$L__BB35_23:
	.pragma "nounroll";
	ld.shared.u32 	%r170, [%r194];
	st.global.u32 	[%rd46], %r170;
	add.s32 	%r194, %r194, %r64;
	add.s64 	%rd46, %rd46, %rd15;
	add.s32 	%r193, %r193, 1;
	setp.ne.s32 	%p23, %r193, 0;
	@%p23 bra 	$L__BB35_23;
$L__BB35_24:
	setp.lt.u32 	%p24, %r62, 3;
	@%p24 bra 	$L__BB35_27;
	shl.b32 	%r72, %r6, 2;
	shl.b32 	%r171, %r198, 2;
	mov.u32 	%r172, _ZZ9cuda_gemmIiLi256ELi1ELi1ELi32ELi4ELi4ELi32ELi1ELi1EEviiiPT_S1_S1_iiE3Csh;
	add.s32 	%r197, %r172, %r171;
	shl.b32 	%r74, %r6, 4;
	shl.b32 	%r75, %r6, 3;
	mul.lo.s32 	%r76, %r6, 12;
	mul.wide.u32 	%rd36, %r6, 4;
	add.s64 	%rd18, %rd2, %rd36;
	add.s32 	%r196, %r198, %r61;
	mul.wide.u32 	%rd37, %r6, 8;
	add.s64 	%rd19, %rd2, %rd37;
	mul.wide.u32 	%rd38, %r6, 12;
	add.s64 	%rd20, %rd2, %rd38;
$L__BB35_26:
	mul.wide.s32 	%rd39, %r196, 4;
	add.s64 	%rd40, %rd18, %rd39;
	add.s64 	%rd41, %rd19, %rd39;
	add.s64 	%rd42, %rd20, %rd39;
	add.s64 	%rd43, %rd2, %rd39;
	ld.shared.u32 	%r173, [%r197];
	st.global.u32 	[%rd43], %r173;
	add.s32 	%r174, %r197, %r72;
	ld.shared.u32 	%r175, [%r174];
	st.global.u32 	[%rd40], %r175;
	add.s32 	%r176, %r197, %r75;
	ld.shared.u32 	%r177, [%r176];
	st.global.u32 	[%rd41], %r177;
	add.s32 	%r178, %r197, %r76;
	ld.shared.u32 	%r179, [%r178];
	st.global.u32 	[%rd42], %r179;
	add.s32 	%r198, %r198, %r72;
	add.s32 	%r197, %r197, %r74;
	add.s32 	%r196, %r196, %r72;
	setp.lt.u32 	%p25, %r198, 32;
	@%p25 bra 	$L__BB35_26;
$L__BB35_27:
	ret;

}
	// .globl	_Z9cuda_gemmIiLi256ELi1ELi1ELi32ELi8ELi8ELi32ELi0ELi0EEviiiPT_S1_S1_ii
.visible .entry _Z9cuda_gemmIiLi256ELi1ELi1ELi32ELi8ELi8ELi32ELi0ELi0EEviiiPT_S1_S1_ii(
	.param .u32 _Z9cuda_gemmIiLi256ELi1ELi1ELi32ELi8ELi8ELi32ELi0ELi0EEviiiPT_S1_S1_ii_param_0,
	.param .u32 _Z9cuda_gemmIiLi256ELi1ELi1ELi32ELi8ELi8ELi32ELi0ELi0EEviiiPT_S1_S1_ii_param_1,
	.param .u32 _Z9cuda_gemmIiLi256ELi1ELi1ELi32ELi8ELi8ELi32ELi0ELi0EEviiiPT_S1_S1_ii_param_2,
	.param .u64 .ptr .align 1 _Z9cuda_gemmIiLi256ELi1ELi1ELi32ELi8ELi8ELi32ELi0ELi0EEviiiPT_S1_S1_ii_param_3,
	.param .u64 .ptr .align 1 _Z9cuda_gemmIiLi256ELi1ELi1ELi32ELi8ELi8ELi32ELi0ELi0EEviiiPT_S1_S1_ii_param_4,
	.param .u64 .ptr .align 1 _Z9cuda_gemmIiLi256ELi1ELi1ELi32ELi8ELi8ELi32ELi0ELi0EEviiiPT_S1_S1_ii_param_5,
	.param .u32 _Z9cuda_gemmIiLi256ELi1ELi1ELi32ELi8ELi8ELi32ELi0ELi0EEviiiPT_S1_S1_ii_param_6,
	.param .u32 _Z9cuda_gemmIiLi256ELi1ELi1ELi32ELi8ELi8ELi32ELi0ELi0EEviiiPT_S1_S1_ii_param_7
)
.maxntid 256
{
	.reg .pred 	%p<132>;
	.reg .b32 	%r<690>;
	.reg .b64 	%rd<27>;
	// demoted variable
	.shared .align 128 .b8 _ZZ9cuda_gemmIiLi256ELi1ELi1ELi32ELi8ELi8ELi32ELi0ELi0EEviiiPT_S1_S1_iiE11kron_fac_sh[288];
	// demoted variable
	.shared .align 128 .b8 _ZZ9cuda_gemmIiLi256ELi1ELi1ELi32ELi8ELi8ELi32ELi0ELi0EEviiiPT_S1_S1_iiE3Ash[128];
	// demoted variable
	.shared .align 128 .b8 _ZZ9cuda_gemmIiLi256ELi1ELi1ELi32ELi8ELi8ELi32ELi0ELi0EEviiiPT_S1_S1_iiE3Csh[128];
	ld.param.u32 	%r251, [_Z9cuda_gemmIiLi256ELi1ELi1ELi32ELi8ELi8ELi32ELi0ELi0EEviiiPT_S1_S1_ii_param_1];
	ld.param.u32 	%r252, [_Z9cuda_gemmIiLi256ELi1ELi1ELi32ELi8ELi8ELi32ELi0ELi0EEviiiPT_S1_S1_ii_param_2];
	ld.param.u64 	%rd5, [_Z9cuda_gemmIiLi256ELi1ELi1ELi32ELi8ELi8ELi32ELi0ELi0EEviiiPT_S1_S1_ii_param_3];
	ld.param.u64 	%rd4, [_Z9cuda_gemmIiLi256ELi1ELi1ELi32ELi8ELi8ELi32ELi0ELi0EEviiiPT_S1_S1_ii_param_4];
	ld.param.u64 	%rd6, [_Z9cuda_gemmIiLi256ELi1ELi1ELi32ELi8ELi8ELi32ELi0ELi0EEviiiPT_S1_S1_ii_param_5];
	ld.param.u32 	%r253, [_Z9cuda_gemmIiLi256ELi1ELi1ELi32ELi8ELi8ELi32ELi0ELi0EEviiiPT_S1_S1_ii_param_6];
	ld.param.u32 	%r254, [_Z9cuda_gemmIiLi256ELi1ELi1ELi32ELi8ELi8ELi32ELi0ELi0EEviiiPT_S1_S1_ii_param_7];
	cvta.to.global.u64 	%rd1, %rd5;
	cvta.to.global.u64 	%rd2, %rd6;
	mov.u32 	%r684, %tid.x;
	and.b32  	%r2, %r684, 31;
	setp.lt.s32 	%p1, %r254, 16;
	shr.u32 	%r3, %r254, 4;
	selp.b32 	%r4, 1, %r3, %p1;
	mul.lo.s32 	%r5, %r254, %r253;
	setp.ge.u32 	%p2, %r684, %r5;
	@%p2 bra 	$L__BB36_3;
	mov.u32 	%r6, %ntid.x;
	cvta.to.global.u64 	%rd3, %rd4;
	mov.u32 	%r592, %r684;
$L__BB36_2:
	mul.wide.u32 	%rd7, %r592, 4;
	add.s64 	%rd8, %rd3, %rd7;
	ld.global.u32 	%r255, [%rd8];
	rem.u32 	%r256, %r592, %r253;
	mov.u32 	%r257, _ZZ9cuda_gemmIiLi256ELi1ELi1ELi32ELi8ELi8ELi32ELi0ELi0EEviiiPT_S1_S1_iiE11kron_fac_sh;
	mad.lo.s32 	%r258, %r256, 36, %r257;
	div.u32 	%r259, %r592, %r254;
	shl.b32 	%r260, %r259, 2;
	add.s32 	%r261, %r258, %r260;
	st.shared.u32 	[%r261], %r255;
	add.s32 	%r592, %r592, %r6;
	setp.lt.u32 	%p3, %r592, %r5;
	@%p3 bra 	$L__BB36_2;
$L__BB36_3:
	div.s32 	%r9, 32, %r254;
	mul.lo.s32 	%r262, %r9, %r4;
	min.s32 	%r10, %r262, 256;
	div.u32 	%r12, %r684, %r10;
	mul.lo.s32 	%r263, %r12, %r10;
	sub.s32 	%r264, %r684, %r263;
	div.u32 	%r11, %r264, %r4;
	mov.u32 	%r13, %ntid.x;
	div.u32 	%r14, %r13, %r10;
	mov.u32 	%r15, %ctaid.y;
	mov.u32 	%r265, %nctaid.y;
	setp.ge.u32 	%p4, %r15, %r265;
	@%p4 bra 	$L__BB36_139;
	mov.u32 	%r16, %ctaid.x;
	setp.gt.u32 	%p5, %r684, 31;
	and.b32  	%r17, %r11, 7;
	rem.u32 	%r266, %r684, %r4;
	shl.b32 	%r18, %r266, 3;
	min.s32 	%r19, %r253, 8;
	shl.b32 	%r267, %r254, 8;
	sub.s32 	%r20, 8223, %r267;
	@%p5 bra 	$L__BB36_14;
	shl.b32 	%r268, %r16, 5;
	mad.lo.s32 	%r21, %r15, %r252, %r268;
	add.s32 	%r269, %r684, %r13;
	max.u32 	%r270, %r269, 32;
	setp.lt.u32 	%p6, %r269, 32;
	selp.u32 	%r271, 1, 0, %p6;
	add.s32 	%r272, %r269, %r271;
	sub.s32 	%r273, %r270, %r272;
	div.u32 	%r274, %r273, %r13;
	add.s32 	%r22, %r274, %r271;
	add.s32 	%r275, %r22, 1;
	and.b32  	%r23, %r275, 3;
	and.b32  	%r24, %r22, 3;
	setp.eq.s32 	%p7, %r24, 3;
	mov.u32 	%r595, %r684;
	@%p7 bra 	$L__BB36_8;
	mov.b32 	%r594, 0;
	mov.u32 	%r595, %r684;
$L__BB36_7:
	.pragma "nounroll";
	add.s32 	%r277, %r21, %r595;
	mul.wide.s32 	%rd9, %r277, 4;
	add.s64 	%rd10, %rd1, %rd9;
	ld.global.u32 	%r278, [%rd10];
	shl.b32 	%r279, %r595, 2;
	mov.u32 	%r280, _ZZ9cuda_gemmIiLi256ELi1ELi1ELi32ELi8ELi8ELi32ELi0ELi0EEviiiPT_S1_S1_iiE3Ash;
	add.s32 	%r281, %r280, %r279;
	st.shared.u32 	[%r281], %r278;
	add.s32 	%r595, %r595, %r13;
	add.s32 	%r594, %r594, 1;
	setp.ne.s32 	%p8, %r594, %r23;
	@%p8 bra 	$L__BB36_7;
$L__BB36_8:
	setp.lt.u32 	%p9, %r22, 3;
	@%p9 bra 	$L__BB36_9;
	bra.uni 	$L__BB36_140;
$L__BB36_9:
	setp.eq.s32 	%p11, %r24, 3;
	mov.u32 	%r598, %r684;
	@%p11 bra 	$L__BB36_12;
	mov.b32 	%r597, 0;
	mov.u32 	%r296, _ZZ9cuda_gemmIiLi256ELi1ELi1ELi32ELi8ELi8ELi32ELi0ELi0EEviiiPT_S1_S1_iiE3Csh;
	mov.u32 	%r598, %r684;
$L__BB36_11:
	.pragma "nounroll";
	shl.b32 	%r295, %r598, 2;
	add.s32 	%r297, %r296, %r295;
	mov.b32 	%r298, 0;
	st.shared.u32 	[%r297], %r298;
	add.s32 	%r598, %r598, %r13;
	add.s32 	%r597, %r597, 1;
	setp.ne.s32 	%p12, %r597, %r23;
	@%p12 bra 	$L__BB36_11;
$L__BB36_12:
	setp.lt.u32 	%p13, %r22, 3;
	@%p13 bra 	$L__BB36_14;
$L__BB36_13:
	shl.b32 	%r299, %r598, 2;
	mov.u32 	%r300, _ZZ9cuda_gemmIiLi256ELi1ELi1ELi32ELi8ELi8ELi32ELi0ELi0EEviiiPT_S1_S1_iiE3Csh;
	add.s32 	%r301, %r300, %r299;
	mov.b32 	%r302, 0;
	st.shared.u32 	[%r301], %r302;
	shl.b32 	%r303, %r13, 2;
	add.s32 	%r304, %r301, %r303;
	st.shared.u32 	[%r304], %r302;
	add.s32 	%r305, %r304, %r303;
	st.shared.u32 	[%r305], %r302;
	add.s32 	%r306, %r305, %r303;
	st.shared.u32 	[%r306], %r302;
	add.s32 	%r598, %r303, %r598;
	setp.lt.u32 	%p14, %r598, 32;
	@%p14 bra 	$L__BB36_13;
$L__BB36_14:
	setp.lt.s32 	%p15, %r9, 1;
	bar.sync 	0;
	@%p15 bra 	$L__BB36_132;
	setp.ne.s32 	%p16, %r4, 1;
	@%p16 bra 	$L__BB36_53;
	add.s32 	%r465, %r11, 2;
	and.b32  	%r39, %r465, 7;
	add.s32 	%r466, %r11, 3;
	and.b32  	%r40, %r466, 7;
	add.s32 	%r467, %r11, -1;
	and.b32  	%r41, %r467, 7;
	setp.lt.s32 	%p91, %r17, %r254;
	selp.b32 	%r468, 0, %r254, %p91;
	sub.s32 	%r42, %r17, %r468;
	add.s32 	%r469, %r17, 1;
	setp.lt.s32 	%p92, %r469, %r254;
	selp.b32 	%r470, 0, %r254, %p92;
	sub.s32 	%r43, %r469, %r470;
	add.s32 	%r471, %r17, 2;
	setp.lt.s32 	%p93, %r471, %r254;
	selp.b32 	%r472, 0, %r254, %p93;
	sub.s32 	%r44, %r471, %r472;
	add.s32 	%r473, %r17, 3;
	setp.lt.s32 	%p94, %r473, %r254;
	selp.b32 	%r474, 0, %r254, %p94;
	sub.s32 	%r45, %r473, %r474;
	add.s32 	%r475, %r17, 4;
	setp.lt.s32 	%p95, %r475, %r254;
	selp.b32 	%r476, 0, %r254, %p95;
	sub.s32 	%r46, %r475, %r476;
	add.s32 	%r477, %r17, 5;
	setp.lt.s32 	%p96, %r477, %r254;
	selp.b32 	%r478, 0, %r254, %p96;
	sub.s32 	%r47, %r477, %r478;
	add.s32 	%r479, %r17, 6;
	setp.lt.s32 	%p97, %r479, %r254;
	selp.b32 	%r480, 0, %r254, %p97;
	sub.s32 	%r48, %r479, %r480;
	add.s32 	%r481, %r17, 7;
	setp.lt.s32 	%p98, %r481, %r254;
	selp.b32 	%r482, 0, %r254, %p98;
	sub.s32 	%r49, %r481, %r482;
	mov.b32 	%r609, 0;
$L__BB36_17:
	setp.lt.s32 	%p99, %r254, 1;
	add.s32 	%r59, %r609, %r11;
	mad.lo.s32 	%r60, %r59, %r254, %r18;
	@%p99 bra 	$L__BB36_19;
	add.s32 	%r483, %r60, %r17;
	shl.b32 	%r484, %r483, 2;
	mov.u32 	%r485, _ZZ9cuda_gemmIiLi256ELi1ELi1ELi32ELi8ELi8ELi32ELi0ELi0EEviiiPT_S1_S1_iiE3Ash;
	add.s32 	%r486, %r485, %r484;
	ld.shared.u32 	%r610, [%r486];
$L__BB36_19:
	setp.lt.s32 	%p100, %r254, 2;
	@%p100 bra 	$L__BB36_21;
	add.s32 	%r487, %r11, 1;
	and.b32  	%r488, %r487, 7;
	add.s32 	%r489, %r60, %r488;
	shl.b32 	%r490, %r489, 2;
	mov.u32 	%r491, _ZZ9cuda_gemmIiLi256ELi1ELi1ELi32ELi8ELi8ELi32ELi0ELi0EEviiiPT_S1_S1_iiE3Ash;
	add.s32 	%r492, %r491, %r490;
	ld.shared.u32 	%r611, [%r492];
$L__BB36_21:
	setp.lt.s32 	%p101, %r254, 3;
	@%p101 bra 	$L__BB36_23;
	add.s32 	%r493, %r60, %r39;
	shl.b32 	%r494, %r493, 2;
	mov.u32 	%r495, _ZZ9cuda_gemmIiLi256ELi1ELi1ELi32ELi8ELi8ELi32ELi0ELi0EEviiiPT_S1_S1_iiE3Ash;
	add.s32 	%r496, %r495, %r494;
	ld.shared.u32 	%r612, [%r496];
$L__BB36_23:
	setp.lt.s32 	%p102, %r254, 4;
	@%p102 bra 	$L__BB36_25;
	add.s32 	%r497, %r60, %r40;
	shl.b32 	%r498, %r497, 2;
	mov.u32 	%r499, _ZZ9cuda_gemmIiLi256ELi1ELi1ELi32ELi8ELi8ELi32ELi0ELi0EEviiiPT_S1_S1_iiE3Ash;
	add.s32 	%r500, %r499, %r498;
	ld.shared.u32 	%r613, [%r500];
$L__BB36_25:
	setp.lt.s32 	%p103, %r254, 5;
	@%p103 bra 	$L__BB36_27;
	xor.b32  	%r501, %r17, 4;
	add.s32 	%r502, %r60, %r501;
	shl.b32 	%r503, %r502, 2;
	mov.u32 	%r504, _ZZ9cuda_gemmIiLi256ELi1ELi1ELi32ELi8ELi8ELi32ELi0ELi0EEviiiPT_S1_S1_iiE3Ash;
	add.s32 	%r505, %r504, %r503;
	ld.shared.u32 	%r614, [%r505];
$L__BB36_27:
	setp.lt.s32 	%p104, %r254, 6;
	@%p104 bra 	$L__BB36_29;
	add.s32 	%r506, %r11, 5;
	and.b32  	%r507, %r506, 7;
	add.s32 	%r508, %r60, %r507;
	shl.b32 	%r509, %r508, 2;
	mov.u32 	%r510, _ZZ9cuda_gemmIiLi256ELi1ELi1ELi32ELi8ELi8ELi32ELi0ELi0EEviiiPT_S1_S1_iiE3Ash;
	add.s32 	%r511, %r510, %r509;
	ld.shared.u32 	%r615, [%r511];
$L__BB36_29:
	setp.lt.s32 	%p105, %r254, 7;
	@%p105 bra 	$L__BB36_31;
	add.s32 	%r512, %r11, 6;
	and.b32  	%r513, %r512, 7;
	add.s32 	%r514, %r60, %r513;
	shl.b32 	%r515, %r514, 2;
	mov.u32 	%r516, _ZZ9cuda_gemmIiLi256ELi1ELi1ELi32ELi8ELi8ELi32ELi0ELi0EEviiiPT_S1_S1_iiE3Ash;
	add.s32 	%r517, %r516, %r515;
	ld.shared.u32 	%r616, [%r517];
$L__BB36_31:
	setp.lt.s32 	%p106, %r254, 8;
	@%p106 bra 	$L__BB36_33;
	add.s32 	%r518, %r60, %r41;
	shl.b32 	%r519, %r518, 2;
	mov.u32 	%r520, _ZZ9cuda_gemmIiLi256ELi1ELi1ELi32ELi8ELi8ELi32ELi0ELi0EEviiiPT_S1_S1_iiE3Ash;
	add.s32 	%r521, %r520, %r519;
	ld.shared.u32 	%r617, [%r521];
$L__BB36_33:
	setp.lt.s32 	%p107, %r12, %r19;
	@%p107 bra 	$L__BB36_35;
$L__BB36_34:
	add.s32 	%r609, %r609, %r10;
	setp.lt.s32 	%p125, %r609, %r9;
	@%p125 bra 	$L__BB36_17;
	bra.uni 	$L__BB36_132;
$L__BB36_35:
	rem.s32 	%r522, %r2, %r254;
	shl.b32 	%r523, %r522, 2;
	mov.u32 	%r524, _ZZ9cuda_gemmIiLi256ELi1ELi1ELi32ELi8ELi8ELi32ELi0ELi0EEviiiPT_S1_S1_iiE11kron_fac_sh;
	add.s32 	%r78, %r524, %r523;
	mov.u32 	%r618, %r12;
$L__BB36_36:
	mad.lo.s32 	%r526, %r618, 36, %r78;
	ld.shared.u32 	%r80, [%r526];
	mov.b32 	%r620, 0;
	@%p99 bra 	$L__BB36_38;
	shfl.sync.idx.b32	%r527|%p109, %r80, %r42, %r20, -1;
	mul.lo.s32 	%r620, %r527, %r610;
$L__BB36_38:
	@%p100 bra 	$L__BB36_40;
	shfl.sync.idx.b32	%r528|%p111, %r80, %r43, %r20, -1;
	mad.lo.s32 	%r620, %r528, %r611, %r620;
$L__BB36_40:
	@%p101 bra 	$L__BB36_42;
	shfl.sync.idx.b32	%r529|%p113, %r80, %r44, %r20, -1;
	mad.lo.s32 	%r620, %r529, %r612, %r620;
$L__BB36_42:
	@%p102 bra 	$L__BB36_44;
	shfl.sync.idx.b32	%r530|%p115, %r80, %r45, %r20, -1;
	mad.lo.s32 	%r620, %r530, %r613, %r620;
$L__BB36_44:
	@%p103 bra 	$L__BB36_46;
	shfl.sync.idx.b32	%r531|%p117, %r80, %r46, %r20, -1;
	mad.lo.s32 	%r620, %r531, %r614, %r620;
$L__BB36_46:
	@%p104 bra 	$L__BB36_48;
	shfl.sync.idx.b32	%r532|%p119, %r80, %r47, %r20, -1;
	mad.lo.s32 	%r620, %r532, %r615, %r620;
$L__BB36_48:
	setp.lt.s32 	%p120, %r254, 7;
	@%p120 bra 	$L__BB36_50;
	shfl.sync.idx.b32	%r533|%p121, %r80, %r48, %r20, -1;
	mad.lo.s32 	%r620, %r533, %r616, %r620;
$L__BB36_50:
	setp.lt.s32 	%p122, %r254, 8;
	@%p122 bra 	$L__BB36_52;
	shfl.sync.idx.b32	%r534|%p123, %r80, %r49, %r20, -1;
	mad.lo.s32 	%r620, %r534, %r617, %r620;
$L__BB36_52:
	mad.lo.s32 	%r535, %r618, %r9, %r59;
	shl.b32 	%r536, %r535, 2;
	mov.u32 	%r537, _ZZ9cuda_gemmIiLi256ELi1ELi1ELi32ELi8ELi8ELi32ELi0ELi0EEviiiPT_S1_S1_iiE3Csh;
	add.s32 	%r538, %r537, %r536;
	ld.shared.u32 	%r539, [%r538];
	add.s32 	%r540, %r539, %r620;
	st.shared.u32 	[%r538], %r540;
	add.s32 	%r618, %r618, %r14;
	setp.lt.s32 	%p124, %r618, %r19;
	@%p124 bra 	$L__BB36_36;
	bra.uni 	$L__BB36_34;
$L__BB36_53:
	setp.gt.u32 	%p17, %r254, 31;
	@%p17 bra 	$L__BB36_71;
	add.s32 	%r309, %r11, 1;
	and.b32  	%r98, %r309, 7;
	add.s32 	%r310, %r11, 2;
	and.b32  	%r99, %r310, 7;
	add.s32 	%r311, %r11, 3;
	and.b32  	%r100, %r311, 7;
	add.s32 	%r312, %r11, 6;
	and.b32  	%r101, %r312, 7;
	add.s32 	%r313, %r11, -1;
	and.b32  	%r102, %r313, 7;
	setp.lt.u32 	%p18, %r17, %r254;
	selp.b32 	%r314, 0, %r254, %p18;
	sub.s32 	%r103, %r17, %r314;
	add.s32 	%r315, %r17, 1;
	setp.lt.u32 	%p19, %r315, %r254;
	selp.b32 	%r316, 0, %r254, %p19;
	sub.s32 	%r104, %r315, %r316;
	add.s32 	%r317, %r17, 2;
	setp.lt.u32 	%p20, %r317, %r254;
	selp.b32 	%r318, 0, %r254, %p20;
	sub.s32 	%r105, %r317, %r318;
	add.s32 	%r319, %r17, 3;
	setp.lt.u32 	%p21, %r319, %r254;
	selp.b32 	%r320, 0, %r254, %p21;
	sub.s32 	%r106, %r319, %r320;
	add.s32 	%r321, %r17, 4;
	setp.lt.u32 	%p22, %r321, %r254;
	selp.b32 	%r322, 0, %r254, %p22;
	sub.s32 	%r107, %r321, %r322;
	add.s32 	%r323, %r17, 5;
	setp.lt.u32 	%p23, %r323, %r254;
	selp.b32 	%r324, 0, %r254, %p23;
	sub.s32 	%r108, %r323, %r324;
	add.s32 	%r325, %r17, 6;
	setp.lt.u32 	%p24, %r325, %r254;
	selp.b32 	%r326, 0, %r254, %p24;
	sub.s32 	%r109, %r325, %r326;
	add.s32 	%r327, %r17, 7;
	setp.lt.u32 	%p25, %r327, %r254;
	selp.b32 	%r328, 0, %r254, %p25;
	sub.s32 	%r110, %r327, %r328;
	mov.b32 	%r663, 0;
$L__BB36_55:
	setp.eq.s32 	%p26, %r254, 0;
	add.s32 	%r181, %r663, %r11;
	mad.lo.s32 	%r182, %r181, %r254, %r18;
	@%p26 bra 	$L__BB36_57;
	add.s32 	%r329, %r182, %r17;
	shl.b32 	%r330, %r329, 2;
	mov.u32 	%r331, _ZZ9cuda_gemmIiLi256ELi1ELi1ELi32ELi8ELi8ELi32ELi0ELi0EEviiiPT_S1_S1_iiE3Ash;
	add.s32 	%r332, %r331, %r330;
	ld.shared.u32 	%r664, [%r332];
$L__BB36_57:
	setp.lt.u32 	%p27, %r254, 2;
	@%p27 bra 	$L__BB36_59;
	add.s32 	%r333, %r182, %r98;
	shl.b32 	%r334, %r333, 2;
	mov.u32 	%r335, _ZZ9cuda_gemmIiLi256ELi1ELi1ELi32ELi8ELi8ELi32ELi0ELi0EEviiiPT_S1_S1_iiE3Ash;
	add.s32 	%r336, %r335, %r334;
	ld.shared.u32 	%r661, [%r336];
$L__BB36_59:
	setp.lt.u32 	%p28, %r254, 3;
	@%p28 bra 	$L__BB36_61;
	add.s32 	%r337, %r182, %r99;
	shl.b32 	%r338, %r337, 2;
	mov.u32 	%r339, _ZZ9cuda_gemmIiLi256ELi1ELi1ELi32ELi8ELi8ELi32ELi0ELi0EEviiiPT_S1_S1_iiE3Ash;
	add.s32 	%r340, %r339, %r338;
	ld.shared.u32 	%r660, [%r340];
$L__BB36_61:
	setp.lt.u32 	%p29, %r254, 4;
	@%p29 bra 	$L__BB36_63;
	add.s32 	%r341, %r182, %r100;
	shl.b32 	%r342, %r341, 2;
	mov.u32 	%r343, _ZZ9cuda_gemmIiLi256ELi1ELi1ELi32ELi8ELi8ELi32ELi0ELi0EEviiiPT_S1_S1_iiE3Ash;
	add.s32 	%r344, %r343, %r342;
	ld.shared.u32 	%r659, [%r344];
$L__BB36_63:
	setp.lt.u32 	%p30, %r254, 5;
	@%p30 bra 	$L__BB36_65;
	xor.b32  	%r345, %r17, 4;
	add.s32 	%r346, %r182, %r345;
	shl.b32 	%r347, %r346, 2;
	mov.u32 	%r348, _ZZ9cuda_gemmIiLi256ELi1ELi1ELi32ELi8ELi8ELi32ELi0ELi0EEviiiPT_S1_S1_iiE3Ash;
	add.s32 	%r349, %r348, %r347;
	ld.shared.u32 	%r658, [%r349];
$L__BB36_65:
	setp.lt.u32 	%p31, %r254, 6;
	@%p31 bra 	$L__BB36_67;
	add.s32 	%r350, %r11, 5;
	and.b32  	%r351, %r350, 7;
	add.s32 	%r352, %r182, %r351;
	shl.b32 	%r353, %r352, 2;
	mov.u32 	%r354, _ZZ9cuda_gemmIiLi256ELi1ELi1ELi32ELi8ELi8ELi32ELi0ELi0EEviiiPT_S1_S1_iiE3Ash;
	add.s32 	%r355, %r354, %r353;
	ld.shared.u32 	%r657, [%r355];
$L__BB36_67:
	setp.lt.u32 	%p32, %r254, 7;
	@%p32 bra 	$L__BB36_69;
	add.s32 	%r356, %r182, %r101;
	shl.b32 	%r357, %r356, 2;
	mov.u32 	%r358, _ZZ9cuda_gemmIiLi256ELi1ELi1ELi32ELi8ELi8ELi32ELi0ELi0EEviiiPT_S1_S1_iiE3Ash;
	add.s32 	%r359, %r358, %r357;
	ld.shared.u32 	%r656, [%r359];
$L__BB36_69:
	setp.lt.u32 	%p33, %r254, 8;
	@%p33 bra 	$L__BB36_112;
	add.s32 	%r360, %r182, %r102;
	shl.b32 	%r361, %r360, 2;
	mov.u32 	%r362, _ZZ9cuda_gemmIiLi256ELi1ELi1ELi32ELi8ELi8ELi32ELi0ELi0EEviiiPT_S1_S1_iiE3Ash;
	add.s32 	%r363, %r362, %r361;
	ld.shared.u32 	%r655, [%r363];
	bra.uni 	$L__BB36_112;
$L__BB36_71:
	setp.lt.s32 	%p53, %r17, %r254;
	selp.b32 	%r383, 0, %r254, %p53;
	sub.s32 	%r111, %r17, %r383;
	add.s32 	%r384, %r17, 1;
	setp.lt.s32 	%p54, %r384, %r254;
	selp.b32 	%r385, 0, %r254, %p54;
	sub.s32 	%r112, %r384, %r385;
	add.s32 	%r386, %r17, 2;
	setp.lt.s32 	%p55, %r386, %r254;
	selp.b32 	%r387, 0, %r254, %p55;
	sub.s32 	%r113, %r386, %r387;
	add.s32 	%r388, %r17, 3;
	setp.lt.s32 	%p56, %r388, %r254;
	selp.b32 	%r389, 0, %r254, %p56;
	sub.s32 	%r114, %r388, %r389;
	add.s32 	%r390, %r17, 4;
	setp.lt.s32 	%p57, %r390, %r254;
	selp.b32 	%r391, 0, %r254, %p57;
	sub.s32 	%r115, %r390, %r391;
	add.s32 	%r392, %r17, 5;
	setp.lt.s32 	%p58, %r392, %r254;
	selp.b32 	%r393, 0, %r254, %p58;
	sub.s32 	%r116, %r392, %r393;
	add.s32 	%r394, %r17, 6;
	setp.lt.s32 	%p59, %r394, %r254;
	selp.b32 	%r395, 0, %r254, %p59;
	sub.s32 	%r117, %r394, %r395;
	add.s32 	%r396, %r17, 7;
	setp.lt.s32 	%p60, %r396, %r254;
	selp.b32 	%r397, 0, %r254, %p60;
	sub.s32 	%r118, %r396, %r397;
	shl.b32 	%r398, %r4, 8;
	sub.s32 	%r119, 8223, %r398;
	mov.b32 	%r635, 0;
$L__BB36_72:
	setp.lt.s32 	%p61, %r254, 1;
	add.s32 	%r129, %r635, %r11;
	mad.lo.s32 	%r130, %r129, %r254, %r18;
	@%p61 bra 	$L__BB36_74;
	add.s32 	%r399, %r130, %r17;
	shl.b32 	%r400, %r399, 2;
	mov.u32 	%r401, _ZZ9cuda_gemmIiLi256ELi1ELi1ELi32ELi8ELi8ELi32ELi0ELi0EEviiiPT_S1_S1_iiE3Ash;
	add.s32 	%r402, %r401, %r400;
	ld.shared.u32 	%r636, [%r402];
$L__BB36_74:
	setp.lt.s32 	%p62, %r254, 2;
	@%p62 bra 	$L__BB36_76;
	add.s32 	%r403, %r11, 1;
	and.b32  	%r404, %r403, 7;
	add.s32 	%r405, %r130, %r404;
	shl.b32 	%r406, %r405, 2;
	mov.u32 	%r407, _ZZ9cuda_gemmIiLi256ELi1ELi1ELi32ELi8ELi8ELi32ELi0ELi0EEviiiPT_S1_S1_iiE3Ash;
	add.s32 	%r408, %r407, %r406;
	ld.shared.u32 	%r637, [%r408];
$L__BB36_76:
	setp.lt.s32 	%p63, %r254, 3;
	@%p63 bra 	$L__BB36_78;
	add.s32 	%r409, %r11, 2;
	and.b32  	%r410, %r409, 7;
	add.s32 	%r411, %r130, %r410;
	shl.b32 	%r412, %r411, 2;
	mov.u32 	%r413, _ZZ9cuda_gemmIiLi256ELi1ELi1ELi32ELi8ELi8ELi32ELi0ELi0EEviiiPT_S1_S1_iiE3Ash;
	add.s32 	%r414, %r413, %r412;
	ld.shared.u32 	%r638, [%r414];
$L__BB36_78:
	setp.lt.s32 	%p64, %r254, 4;
	@%p64 bra 	$L__BB36_80;
	add.s32 	%r415, %r11, 3;
	and.b32  	%r416, %r415, 7;
	add.s32 	%r417, %r130, %r416;
	shl.b32 	%r418, %r417, 2;
	mov.u32 	%r419, _ZZ9cuda_gemmIiLi256ELi1ELi1ELi32ELi8ELi8ELi32ELi0ELi0EEviiiPT_S1_S1_iiE3Ash;
	add.s32 	%r420, %r419, %r418;
	ld.shared.u32 	%r639, [%r420];
$L__BB36_80:
	setp.lt.s32 	%p65, %r254, 5;
	@%p65 bra 	$L__BB36_82;
	xor.b32  	%r421, %r17, 4;
	add.s32 	%r422, %r130, %r421;
	shl.b32 	%r423, %r422, 2;
	mov.u32 	%r424, _ZZ9cuda_gemmIiLi256ELi1ELi1ELi32ELi8ELi8ELi32ELi0ELi0EEviiiPT_S1_S1_iiE3Ash;
	add.s32 	%r425, %r424, %r423;
	ld.shared.u32 	%r640, [%r425];
$L__BB36_82:
	setp.lt.s32 	%p66, %r254, 6;
	@%p66 bra 	$L__BB36_84;
	add.s32 	%r426, %r11, 5;
	and.b32  	%r427, %r426, 7;
	add.s32 	%r428, %r130, %r427;
	shl.b32 	%r429, %r428, 2;
	mov.u32 	%r430, _ZZ9cuda_gemmIiLi256ELi1ELi1ELi32ELi8ELi8ELi32ELi0ELi0EEviiiPT_S1_S1_iiE3Ash;
	add.s32 	%r431, %r430, %r429;
	ld.shared.u32 	%r641, [%r431];
$L__BB36_84:
	setp.lt.s32 	%p67, %r254, 7;
	@%p67 bra 	$L__BB36_86;
	add.s32 	%r432, %r11, 6;
	and.b32  	%r433, %r432, 7;
	add.s32 	%r434, %r130, %r433;
	shl.b32 	%r435, %r434, 2;
	mov.u32 	%r436, _ZZ9cuda_gemmIiLi256ELi1ELi1ELi32ELi8ELi8ELi32ELi0ELi0EEviiiPT_S1_S1_iiE3Ash;
	add.s32 	%r437, %r436, %r435;
	ld.shared.u32 	%r642, [%r437];
$L__BB36_86:
	setp.lt.s32 	%p68, %r254, 8;
	@%p68 bra 	$L__BB36_88;
	add.s32 	%r438, %r11, -1;
	and.b32  	%r439, %r438, 7;
	add.s32 	%r440, %r130, %r439;
	shl.b32 	%r441, %r440, 2;
	mov.u32 	%r442, _ZZ9cuda_gemmIiLi256ELi1ELi1ELi32ELi8ELi8ELi32ELi0ELi0EEviiiPT_S1_S1_iiE3Ash;
	add.s32 	%r443, %r442, %r441;
	ld.shared.u32 	%r643, [%r443];
$L__BB36_88:
	setp.lt.s32 	%p69, %r12, %r19;
	@%p69 bra 	$L__BB36_90;
$L__BB36_89:
	add.s32 	%r635, %r635, %r10;
	setp.lt.s32 	%p90, %r635, %r9;
	@%p90 bra 	$L__BB36_72;
	bra.uni 	$L__BB36_132;
$L__BB36_90:
	rem.s32 	%r444, %r2, %r254;
	shl.b32 	%r445, %r444, 2;
	mov.u32 	%r446, _ZZ9cuda_gemmIiLi256ELi1ELi1ELi32ELi8ELi8ELi32ELi0ELi0EEviiiPT_S1_S1_iiE11kron_fac_sh;
	add.s32 	%r148, %r446, %r445;
	mov.u32 	%r644, %r12;
$L__BB36_91:
	mad.lo.s32 	%r448, %r644, 36, %r148;
	ld.shared.u32 	%r150, [%r448];
	mov.b32 	%r646, 0;
	@%p61 bra 	$L__BB36_93;
	shfl.sync.idx.b32	%r449|%p71, %r150, %r111, %r20, -1;
	mul.lo.s32 	%r646, %r449, %r636;
$L__BB36_93:
	@%p62 bra 	$L__BB36_95;
	shfl.sync.idx.b32	%r450|%p73, %r150, %r112, %r20, -1;
	mad.lo.s32 	%r646, %r450, %r637, %r646;
$L__BB36_95:
	@%p63 bra 	$L__BB36_97;
	shfl.sync.idx.b32	%r451|%p75, %r150, %r113, %r20, -1;
	mad.lo.s32 	%r646, %r451, %r638, %r646;
$L__BB36_97:
	@%p64 bra 	$L__BB36_99;
	shfl.sync.idx.b32	%r452|%p77, %r150, %r114, %r20, -1;
	mad.lo.s32 	%r646, %r452, %r639, %r646;
$L__BB36_99:
	@%p65 bra 	$L__BB36_101;
	shfl.sync.idx.b32	%r453|%p79, %r150, %r115, %r20, -1;
	mad.lo.s32 	%r646, %r453, %r640, %r646;
$L__BB36_101:
	setp.lt.s32 	%p80, %r254, 6;
	@%p80 bra 	$L__BB36_103;
	shfl.sync.idx.b32	%r454|%p81, %r150, %r116, %r20, -1;
	mad.lo.s32 	%r646, %r454, %r641, %r646;
$L__BB36_103:
	setp.lt.s32 	%p82, %r254, 7;
	@%p82 bra 	$L__BB36_105;
	shfl.sync.idx.b32	%r455|%p83, %r150, %r117, %r20, -1;
	mad.lo.s32 	%r646, %r455, %r642, %r646;
$L__BB36_105:
	setp.lt.s32 	%p84, %r254, 8;
	@%p84 bra 	$L__BB36_107;
	shfl.sync.idx.b32	%r456|%p85, %r150, %r118, %r20, -1;
	mad.lo.s32 	%r646, %r456, %r643, %r646;
$L__BB36_107:
	mov.u32 	%r652, %r3;
$L__BB36_108:
	shr.u32 	%r168, %r652, 1;
	shfl.sync.down.b32	%r457|%p86, %r646, %r168, %r119, -1;
	add.s32 	%r646, %r457, %r646;
	setp.gt.u32 	%p87, %r652, 3;
	mov.u32 	%r652, %r168;
	@%p87 bra 	$L__BB36_108;
	rem.u32 	%r458, %r2, %r4;
	setp.eq.s32 	%p88, %r458, 0;
	@%p88 bra 	$L__BB36_110;
	bra.uni 	$L__BB36_111;
$L__BB36_110:
	mad.lo.s32 	%r459, %r644, %r9, %r129;
	shl.b32 	%r460, %r459, 2;
	mov.u32 	%r461, _ZZ9cuda_gemmIiLi256ELi1ELi1ELi32ELi8ELi8ELi32ELi0ELi0EEviiiPT_S1_S1_iiE3Csh;
	add.s32 	%r462, %r461, %r460;
	st.shared.u32 	[%r462], %r646;
$L__BB36_111:
	add.s32 	%r644, %r644, %r14;
	setp.lt.s32 	%p89, %r644, %r19;
	@%p89 bra 	$L__BB36_91;
	bra.uni 	$L__BB36_89;
$L__BB36_112:
	setp.lt.s32 	%p34, %r12, %r19;
	@%p34 bra 	$L__BB36_113;
	bra.uni 	$L__BB36_131;
$L__BB36_113:
	rem.u32 	%r364, %r2, %r254;
	shl.b32 	%r365, %r364, 2;
	mov.u32 	%r366, _ZZ9cuda_gemmIiLi256ELi1ELi1ELi32ELi8ELi8ELi32ELi0ELi0EEviiiPT_S1_S1_iiE11kron_fac_sh;
	add.s32 	%r183, %r366, %r365;
	mov.u32 	%r672, %r12;
$L__BB36_114:
	mad.lo.s32 	%r368, %r672, 36, %r183;
	ld.shared.u32 	%r201, [%r368];
	mov.b32 	%r674, 0;
	@%p26 bra 	$L__BB36_116;
	shfl.sync.idx.b32	%r369|%p36, %r201, %r103, %r20, -1;
	mul.lo.s32 	%r674, %r369, %r664;
$L__BB36_116:
	@%p27 bra 	$L__BB36_118;
	shfl.sync.idx.b32	%r370|%p38, %r201, %r104, %r20, -1;
	mad.lo.s32 	%r674, %r370, %r661, %r674;
$L__BB36_118:
	@%p28 bra 	$L__BB36_120;
	shfl.sync.idx.b32	%r371|%p40, %r201, %r105, %r20, -1;
	mad.lo.s32 	%r674, %r371, %r660, %r674;
$L__BB36_120:
	@%p29 bra 	$L__BB36_122;
	shfl.sync.idx.b32	%r372|%p42, %r201, %r106, %r20, -1;
	mad.lo.s32 	%r674, %r372, %r659, %r674;
$L__BB36_122:
	@%p30 bra 	$L__BB36_124;
	shfl.sync.idx.b32	%r373|%p44, %r201, %r107, %r20, -1;
	mad.lo.s32 	%r674, %r373, %r658, %r674;
$L__BB36_124:
	@%p31 bra 	$L__BB36_126;
	shfl.sync.idx.b32	%r374|%p46, %r201, %r108, %r20, -1;
	mad.lo.s32 	%r674, %r374, %r657, %r674;
$L__BB36_126:
	setp.lt.u32 	%p47, %r254, 7;
	@%p47 bra 	$L__BB36_128;
	shfl.sync.idx.b32	%r375|%p48, %r201, %r109, %r20, -1;
	mad.lo.s32 	%r674, %r375, %r656, %r674;
$L__BB36_128:
	setp.lt.u32 	%p49, %r254, 8;
	@%p49 bra 	$L__BB36_130;
	shfl.sync.idx.b32	%r376|%p50, %r201, %r110, %r20, -1;
	mad.lo.s32 	%r674, %r376, %r655, %r674;
$L__BB36_130:
	mad.lo.s32 	%r377, %r672, %r9, %r181;
	shl.b32 	%r378, %r377, 2;
	mov.u32 	%r379, _ZZ9cuda_gemmIiLi256ELi1ELi1ELi32ELi8ELi8ELi32ELi0ELi0EEviiiPT_S1_S1_iiE3Csh;
	add.s32 	%r380, %r379, %r378;
	st.shared.u32 	[%r380], %r674;
	add.s32 	%r672, %r672, %r14;
	setp.lt.s32 	%p51, %r672, %r19;
	@%p51 bra 	$L__BB36_114;
$L__BB36_131:
	add.s32 	%r663, %r663, %r10;
	setp.lt.s32 	%p52, %r663, %r9;
	@%p52 bra 	$L__BB36_55;
$L__BB36_132:
	setp.gt.u32 	%p126, %r684, 31;
	bar.sync 	0;
	@%p126 bra 	$L__BB36_139;
	mul.lo.s32 	%r541, %r9, %r16;
	mad.lo.s32 	%r220, %r15, %r251, %r541;
	div.s32 	%r221, %r252, %r254;
	add.s32 	%r542, %r684, %r13;
	max.u32 	%r543, %r542, 32;
	setp.lt.u32 	%p127, %r542, 32;
	selp.u32 	%r544, 1, 0, %p127;
	add.s32 	%r545, %r542, %r544;
	sub.s32 	%r546, %r543, %r545;
	div.u32 	%r547, %r546, %r13;
	add.s32 	%r222, %r547, %r544;
	and.b32  	%r548, %r222, 3;
	setp.eq.s32 	%p128, %r548, 3;
	@%p128 bra 	$L__BB36_136;
	shl.b32 	%r549, %r684, 2;
	mov.u32 	%r550, _ZZ9cuda_gemmIiLi256ELi1ELi1ELi32ELi8ELi8ELi32ELi0ELi0EEviiiPT_S1_S1_iiE3Csh;
	add.s32 	%r682, %r550, %r549;
	shl.b32 	%r224, %r13, 2;
	add.s32 	%r551, %r222, 1;
	and.b32  	%r552, %r551, 3;
	neg.s32 	%r681, %r552;
$L__BB36_135:
	.pragma "nounroll";
	div.s32 	%r553, %r684, %r9;
	mad.lo.s32 	%r554, %r221, %r553, %r220;
	mul.lo.s32 	%r555, %r553, %r9;
	sub.s32 	%r556, %r684, %r555;
	add.s32 	%r557, %r554, %r556;
	ld.shared.u32 	%r558, [%r682];
	mul.wide.s32 	%rd17, %r557, 4;
	add.s64 	%rd18, %rd2, %rd17;
	st.global.u32 	[%rd18], %r558;
	add.s32 	%r684, %r684, %r13;
	add.s32 	%r682, %r682, %r224;
	add.s32 	%r681, %r681, 1;
	setp.ne.s32 	%p129, %r681, 0;
	@%p129 bra 	$L__BB36_135;
$L__BB36_136:
	setp.lt.u32 	%p130, %r222, 3;
	@%p130 bra 	$L__BB36_139;
	shl.b32 	%r559, %r13, 1;
	add.s32 	%r688, %r684, %r559;
	shl.b32 	%r234, %r13, 2;
	mad.lo.s32 	%r687, %r13, 3, %r684;
	add.s32 	%r686, %r13, %r684;
	shl.b32 	%r560, %r684, 2;
	mov.u32 	%r561, _ZZ9cuda_gemmIiLi256ELi1ELi1ELi32ELi8ELi8ELi32ELi0ELi0EEviiiPT_S1_S1_iiE3Csh;
	add.s32 	%r685, %r561, %r560;
	shl.b32 	%r238, %r13, 4;
	shl.b32 	%r239, %r13, 3;
	mul.lo.s32 	%r240, %r13, 12;
$L__BB36_138:
	div.s32 	%r562, %r684, %r9;
	mad.lo.s32 	%r563, %r221, %r562, %r220;
	mul.lo.s32 	%r564, %r562, %r9;
	sub.s32 	%r565, %r684, %r564;
	add.s32 	%r566, %r563, %r565;
	ld.shared.u32 	%r567, [%r685];
	mul.wide.s32 	%rd19, %r566, 4;
	add.s64 	%rd20, %rd2, %rd19;
	st.global.u32 	[%rd20], %r567;
	add.s32 	%r568, %r684, %r13;
	div.s32 	%r569, %r686, %r9;
	mad.lo.s32 	%r570, %r221, %r569, %r220;
	mul.lo.s32 	%r571, %r569, %r9;
	sub.s32 	%r572, %r686, %r571;
	add.s32 	%r573, %r570, %r572;
	add.s32 	%r574, %r685, %r234;
	ld.shared.u32 	%r575, [%r574];
	mul.wide.s32 	%rd21, %r573, 4;
	add.s64 	%rd22, %rd2, %rd21;
	st.global.u32 	[%rd22], %r575;
	add.s32 	%r576, %r568, %r13;
	div.s32 	%r577, %r688, %r9;
	mad.lo.s32 	%r578, %r221, %r577, %r220;
	mul.lo.s32 	%r579, %r577, %r9;
	sub.s32 	%r580, %r688, %r579;
	add.s32 	%r581, %r578, %r580;
	add.s32 	%r582, %r685, %r239;
	ld.shared.u32 	%r583, [%r582];
	mul.wide.s32 	%rd23, %r581, 4;
	add.s64 	%rd24, %rd2, %rd23;
	st.global.u32 	[%rd24], %r583;
	add.s32 	%r584, %r576, %r13;
	div.s32 	%r585, %r687, %r9;
	mad.lo.s32 	%r586, %r221, %r585, %r220;
	mul.lo.s32 	%r587, %r585, %r9;
	sub.s32 	%r588, %r687, %r587;
	add.s32 	%r589, %r586, %r588;
	add.s32 	%r590, %r685, %r240;
	ld.shared.u32 	%r591, [%r590];
	mul.wide.s32 	%rd25, %r589, 4;
	add.s64 	%rd26, %rd2, %rd25;
	st.global.u32 	[%rd26], %r591;
	add.s32 	%r684, %r584, %r13;
	add.s32 	%r688, %r688, %r234;
	add.s32 	%r687, %r687, %r234;
	add.s32 	%r686, %r686, %r234;
	add.s32 	%r685, %r685, %r238;
	setp.lt.u32 	%p131, %r684, 32;
	@%p131 bra 	$L__BB36_138;
$L__BB36_139:
	ret;
$L__BB36_140:
	add.s32 	%r282, %r21, %r595;
	mul.wide.s32 	%rd11, %r282, 4;
	add.s64 	%rd12, %rd1, %rd11;
	ld.global.u32 	%r283, [%rd12];
	shl.b32 	%r284, %r595, 2;
	mov.u32 	%r285, _ZZ9cuda_gemmIiLi256ELi1ELi1ELi32ELi8ELi8ELi32ELi0ELi0EEviiiPT_S1_S1_iiE3Ash;
	add.s32 	%r286, %r285, %r284;
	st.shared.u32 	[%r286], %r283;
	shl.b32 	%r287, %r13, 2;
	cvt.u64.u32 	%rd13, %r287;
	add.s64 	%rd14, %rd12, %rd13;
	ld.global.u32 	%r288, [%rd14];
	add.s32 	%r289, %r286, %r287;
	st.shared.u32 	[%r289], %r288;
	add.s64 	%rd15, %rd14, %rd13;
	ld.global.u32 	%r290, [%rd15];
	add.s32 	%r291, %r289, %r287;
	st.shared.u32 	[%r291], %r290;
	add.s64 	%rd16, %rd15, %rd13;
	ld.global.u32 	%r292, [%rd16];
	add.s32 	%r293, %r291, %r287;
	st.shared.u32 	[%r293], %r292;
	add.s32 	%r595, %r287, %r595;
	setp.lt.u32 	%p10, %r595, 32;
	@%p10 bra 	$L__BB36_140;
	bra.uni 	$L__BB36_9;

}
	// .globl	_Z9cuda_gemmIiLi256ELi1ELi1ELi32ELi8ELi8ELi32ELi0ELi1EEviiiPT_S1_S1_ii
.visible .entry _Z9cuda_gemmIiLi256ELi1ELi1ELi32ELi8ELi8ELi32ELi0ELi1EEviiiPT_S1_S1_ii(
	.param .u32 _Z9cuda_gemmIiLi256ELi1ELi1ELi32ELi8ELi8ELi32ELi0ELi1EEviiiPT_S1_S1_ii_param_0,
	.param .u32 _Z9cuda_gemmIiLi256ELi1ELi1ELi32ELi8ELi8ELi32ELi0ELi1EEviiiPT_S1_S1_ii_param_1,
	.param .u32 _Z9cuda_gemmIiLi256ELi1ELi1ELi32ELi8ELi8ELi32ELi0ELi1EEviiiPT_S1_S1_ii_param_2,
	.param .u64 .ptr .align 1 _Z9cuda_gemmIiLi256ELi1ELi1ELi32ELi8ELi8ELi32ELi0ELi1EEviiiPT_S1_S1_ii_param_3,
	.param .u64 .ptr .align 1 _Z9cuda_gemmIiLi256ELi1ELi1ELi32ELi8ELi8ELi32ELi0ELi1EEviiiPT_S1_S1_ii_param_4,
	.param .u64 .ptr .align 1 _Z9cuda_gemmIiLi256ELi1ELi1ELi32ELi8ELi8ELi32ELi0ELi1EEviiiPT_S1_S1_ii_param_5,
	.param .u32 _Z9cuda_gemmIiLi256ELi1ELi1ELi32ELi8ELi8ELi32ELi0ELi1EEviiiPT_S1_S1_ii_param_6,
	.param .u32 _Z9cuda_gemmIiLi256ELi1ELi1ELi32ELi8ELi8ELi32ELi0ELi1EEviiiPT_S1_S1_ii_param_7
)
.maxntid 256
{
	.reg .pred 	%p<34>;
	.reg .b32 	%r<325>;
	.reg .b64 	%rd<43>;
	// demoted variable
	.shared .align 128 .b8 _ZZ9cuda_gemmIiLi256ELi1ELi1ELi32ELi8ELi8ELi32ELi0ELi1EEviiiPT_S1_S1_iiE11kron_fac_sh[288];
	// demoted variable
	.shared .align 128 .b8 _ZZ9cuda_gemmIiLi256ELi1ELi1ELi32ELi8ELi8ELi32ELi0ELi1EEviiiPT_S1_S1_iiE3Ash[128];
	// demoted variable
	.shared .align 128 .b8 _ZZ9cuda_gemmIiLi256ELi1ELi1ELi32ELi8ELi8ELi32ELi0ELi1EEviiiPT_S1_S1_iiE3Csh[128];
	ld.param.u32 	%r122, [_Z9cuda_gemmIiLi256ELi1ELi1ELi32ELi8ELi8ELi32ELi0ELi1EEviiiPT_S1_S1_ii_param_1];
	ld.param.u32 	%r123, [_Z9cuda_gemmIiLi256ELi1ELi1ELi32ELi8ELi8ELi32ELi0ELi1EEviiiPT_S1_S1_ii_param_2];
	ld.param.u64 	%rd10, [_Z9cuda_gemmIiLi256ELi1ELi1ELi32ELi8ELi8ELi32ELi0ELi1EEviiiPT_S1_S1_ii_param_3];
	ld.param.u64 	%rd11, [_Z9cuda_gemmIiLi256ELi1ELi1ELi32ELi8ELi8ELi32ELi0ELi1EEviiiPT_S1_S1_ii_param_4];
	ld.param.u64 	%rd12, [_Z9cuda_gemmIiLi256ELi1ELi1ELi32ELi8ELi8ELi32ELi0ELi1EEviiiPT_S1_S1_ii_param_5];
	cvta.to.global.u64 	%rd1, %rd11;
	cvta.to.global.u64 	%rd2, %rd10;
	cvta.to.global.u64 	%rd3, %rd12;
	mov.u32 	%r319, %tid.x;
	setp.gt.u32 	%p1, %r319, 63;
	@%p1 bra 	$L__BB37_7;
	mov.u32 	%r2, %ntid.x;
	add.s32 	%r124, %r319, %r2;
	max.u32 	%r125, %r124, 64;
	setp.lt.u32 	%p2, %r124, 64;
	selp.u32 	%r126, 1, 0, %p2;
	add.s32 	%r127, %r124, %r126;
	sub.s32 	%r128, %r125, %r127;
	div.u32 	%r129, %r128, %r2;
	add.s32 	%r3, %r129, %r126;
	and.b32  	%r130, %r3, 3;
	setp.eq.s32 	%p3, %r130, 3;
	mov.u32 	%r298, %r319;
	@%p3 bra 	$L__BB37_4;
	mul.wide.u32 	%rd13, %r319, 4;
	add.s64 	%rd42, %rd1, %rd13;
	mul.wide.u32 	%rd5, %r2, 4;
	add.s32 	%r131, %r3, 1;
	and.b32  	%r132, %r131, 3;
	neg.s32 	%r296, %r132;
	mov.u32 	%r298, %r319;
$L__BB37_3:
	.pragma "nounroll";
	ld.global.u32 	%r133, [%rd42];
	and.b32  	%r134, %r298, 7;
	mov.u32 	%r135, _ZZ9cuda_gemmIiLi256ELi1ELi1ELi32ELi8ELi8ELi32ELi0ELi1EEviiiPT_S1_S1_iiE11kron_fac_sh;
	mad.lo.s32 	%r136, %r134, 36, %r135;
	shr.u32 	%r137, %r298, 1;
	and.b32  	%r138, %r137, 2147483644;
	add.s32 	%r139, %r136, %r138;
	st.shared.u32 	[%r139], %r133;
	add.s32 	%r298, %r298, %r2;
	add.s64 	%rd42, %rd42, %rd5;
	add.s32 	%r296, %r296, 1;
	setp.ne.s32 	%p4, %r296, 0;
	@%p4 bra 	$L__BB37_3;
$L__BB37_4:
	setp.lt.u32 	%p5, %r3, 3;
	@%p5 bra 	$L__BB37_7;
	shl.b32 	%r140, %r2, 1;
	add.s32 	%r301, %r298, %r140;
	shl.b32 	%r11, %r2, 2;
	mad.lo.s32 	%r300, %r2, 3, %r298;
	add.s32 	%r299, %r2, %r298;
$L__BB37_6:
	mul.wide.u32 	%rd14, %r298, 4;
	add.s64 	%rd15, %rd1, %rd14;
	ld.global.u32 	%r141, [%rd15];
	and.b32  	%r142, %r298, 7;
	mov.u32 	%r143, _ZZ9cuda_gemmIiLi256ELi1ELi1ELi32ELi8ELi8ELi32ELi0ELi1EEviiiPT_S1_S1_iiE11kron_fac_sh;
	mad.lo.s32 	%r144, %r142, 36, %r143;
	shr.u32 	%r145, %r298, 1;
	and.b32  	%r146, %r145, 2147483644;
	add.s32 	%r147, %r144, %r146;
	st.shared.u32 	[%r147], %r141;
	add.s32 	%r148, %r298, %r2;
	mul.wide.u32 	%rd16, %r299, 4;
	add.s64 	%rd17, %rd1, %rd16;
	ld.global.u32 	%r149, [%rd17];
	and.b32  	%r150, %r299, 7;
	mad.lo.s32 	%r151, %r150, 36, %r143;
	shr.u32 	%r152, %r299, 1;
	and.b32  	%r153, %r152, 2147483644;
	add.s32 	%r154, %r151, %r153;
	st.shared.u32 	[%r154], %r149;
	add.s32 	%r155, %r148, %r2;
	mul.wide.u32 	%rd18, %r301, 4;
	add.s64 	%rd19, %rd1, %rd18;
	ld.global.u32 	%r156, [%rd19];
	and.b32  	%r157, %r301, 7;
	mad.lo.s32 	%r158, %r157, 36, %r143;
	shr.u32 	%r159, %r301, 1;
	and.b32  	%r160, %r159, 2147483644;
	add.s32 	%r161, %r158, %r160;
	st.shared.u32 	[%r161], %r156;
	add.s32 	%r162, %r155, %r2;
	mul.wide.u32 	%rd20, %r300, 4;
	add.s64 	%rd21, %rd1, %rd20;
	ld.global.u32 	%r163, [%rd21];
	and.b32  	%r164, %r300, 7;
	mad.lo.s32 	%r165, %r164, 36, %r143;
	shr.u32 	%r166, %r300, 1;
	and.b32  	%r167, %r166, 2147483644;
	add.s32 	%r168, %r165, %r167;
	st.shared.u32 	[%r168], %r163;
	add.s32 	%r298, %r162, %r2;
	add.s32 	%r301, %r301, %r11;
	add.s32 	%r300, %r300, %r11;
	add.s32 	%r299, %r299, %r11;
	setp.lt.u32 	%p6, %r298, 64;
	@%p6 bra 	$L__BB37_6;
$L__BB37_7:
	and.b32  	%r22, %r319, 3;
	mov.u32 	%r23, %ntid.x;
	mov.u32 	%r24, %ctaid.y;
	mov.u32 	%r169, %nctaid.y;
	setp.ge.u32 	%p7, %r24, %r169;
	@%p7 bra 	$L__BB37_31;
	mov.u32 	%r25, %ctaid.x;
	setp.gt.u32 	%p8, %r319, 31;
	shr.s32 	%r170, %r123, 31;
	shr.u32 	%r171, %r170, 29;
	add.s32 	%r172, %r123, %r171;
	shr.s32 	%r26, %r172, 3;
	@%p8 bra 	$L__BB37_21;
	shl.b32 	%r27, %r25, 5;
	mul.lo.s32 	%r28, %r24, %r123;
	add.s32 	%r173, %r319, %r23;
	max.u32 	%r174, %r173, 32;
	setp.lt.u32 	%p9, %r173, 32;
	selp.u32 	%r175, 1, 0, %p9;
	add.s32 	%r176, %r173, %r175;
	sub.s32 	%r177, %r174, %r176;
	div.u32 	%r178, %r177, %r23;
	add.s32 	%r29, %r178, %r175;
	add.s32 	%r179, %r29, 1;
	and.b32  	%r30, %r179, 3;
	and.b32  	%r31, %r29, 3;
	setp.eq.s32 	%p10, %r31, 3;
	mov.u32 	%r312, %r319;
	@%p10 bra 	$L__BB37_12;
	shl.b32 	%r180, %r319, 2;
	mov.u32 	%r181, _ZZ9cuda_gemmIiLi256ELi1ELi1ELi32ELi8ELi8ELi32ELi0ELi1EEviiiPT_S1_S1_iiE3Ash;
	add.s32 	%r305, %r181, %r180;
	shl.b32 	%r33, %r23, 2;
	add.s32 	%r182, %r319, %r28;
	add.s32 	%r304, %r182, %r27;
	neg.s32 	%r303, %r30;
	mad.lo.s32 	%r312, %r23, %r30, %r319;
$L__BB37_11:
	.pragma "nounroll";
	mul.wide.s32 	%rd22, %r304, 4;
	add.s64 	%rd23, %rd2, %rd22;
	ld.global.u32 	%r183, [%rd23];
	st.shared.u32 	[%r305], %r183;
	add.s32 	%r305, %r305, %r33;
	add.s32 	%r304, %r304, %r23;
	add.s32 	%r303, %r303, 1;
	setp.ne.s32 	%p11, %r303, 0;
	@%p11 bra 	$L__BB37_11;
$L__BB37_12:
	setp.lt.u32 	%p12, %r29, 3;
	@%p12 bra 	$L__BB37_15;
	shl.b32 	%r184, %r312, 2;
	mov.u32 	%r185, _ZZ9cuda_gemmIiLi256ELi1ELi1ELi32ELi8ELi8ELi32ELi0ELi1EEviiiPT_S1_S1_iiE3Ash;
	add.s32 	%r311, %r185, %r184;
	add.s32 	%r186, %r312, %r28;
	add.s32 	%r310, %r186, %r27;
	mul.wide.u32 	%rd24, %r23, 8;
	add.s64 	%rd8, %rd2, %rd24;
	mul.wide.u32 	%rd25, %r23, 12;
	add.s64 	%rd9, %rd2, %rd25;
	mul.wide.u32 	%rd27, %r23, 4;
$L__BB37_14:
	mul.wide.s32 	%rd26, %r310, 4;
	add.s64 	%rd28, %rd2, %rd26;
	add.s64 	%rd29, %rd28, %rd27;
	add.s64 	%rd30, %rd8, %rd26;
	add.s64 	%rd31, %rd9, %rd26;
	ld.global.u32 	%r187, [%rd28];
	st.shared.u32 	[%r311], %r187;
	ld.global.u32 	%r188, [%rd29];
	shl.b32 	%r189, %r23, 2;
	add.s32 	%r190, %r311, %r189;
	st.shared.u32 	[%r190], %r188;
	ld.global.u32 	%r191, [%rd30];
	shl.b32 	%r192, %r23, 3;
	add.s32 	%r193, %r311, %r192;
	st.shared.u32 	[%r193], %r191;
	ld.global.u32 	%r194, [%rd31];
	mad.lo.s32 	%r195, %r23, 12, %r311;
	st.shared.u32 	[%r195], %r194;
	add.s32 	%r312, %r312, %r189;
	shl.b32 	%r196, %r23, 4;
	add.s32 	%r311, %r311, %r196;
	add.s32 	%r310, %r310, %r189;
	setp.lt.u32 	%p13, %r312, 32;
	@%p13 bra 	$L__BB37_14;
$L__BB37_15:
	setp.eq.s32 	%p14, %r31, 3;
	mov.u32 	%r314, %r319;
	@%p14 bra 	$L__BB37_18;
	shl.b32 	%r197, %r319, 2;
	mov.u32 	%r198, _ZZ9cuda_gemmIiLi256ELi1ELi1ELi32ELi8ELi8ELi32ELi0ELi1EEviiiPT_S1_S1_iiE3Csh;
	add.s32 	%r308, %r198, %r197;
	shl.b32 	%r47, %r23, 2;
	neg.s32 	%r307, %r30;
	mad.lo.s32 	%r314, %r23, %r30, %r319;
$L__BB37_17:
	.pragma "nounroll";
	mov.b32 	%r199, 0;
	st.shared.u32 	[%r308], %r199;
	add.s32 	%r308, %r308, %r47;
	add.s32 	%r307, %r307, 1;
	setp.ne.s32 	%p15, %r307, 0;
	@%p15 bra 	$L__BB37_17;
$L__BB37_18:
	setp.lt.u32 	%p16, %r29, 3;
	@%p16 bra 	$L__BB37_21;
	shl.b32 	%r55, %r23, 2;
	shl.b32 	%r200, %r314, 2;
	mov.u32 	%r201, _ZZ9cuda_gemmIiLi256ELi1ELi1ELi32ELi8ELi8ELi32ELi0ELi1EEviiiPT_S1_S1_iiE3Csh;
	add.s32 	%r313, %r201, %r200;
	shl.b32 	%r57, %r23, 4;
	shl.b32 	%r58, %r23, 3;
	mul.lo.s32 	%r59, %r23, 12;
$L__BB37_20:
	mov.b32 	%r202, 0;
	st.shared.u32 	[%r313], %r202;
	add.s32 	%r203, %r313, %r55;
	st.shared.u32 	[%r203], %r202;
	add.s32 	%r204, %r313, %r58;
	st.shared.u32 	[%r204], %r202;
	add.s32 	%r205, %r313, %r59;
	st.shared.u32 	[%r205], %r202;
	add.s32 	%r314, %r314, %r55;
	add.s32 	%r313, %r313, %r57;
	setp.lt.u32 	%p17, %r314, 32;
	@%p17 bra 	$L__BB37_20;
$L__BB37_21:
	setp.gt.u32 	%p18, %r319, 31;
	bar.sync 	0;
	or.b32  	%r70, %r22, 4;
	add.s32 	%r206, %r22, 5;
	and.b32  	%r71, %r206, 7;
	add.s32 	%r207, %r22, 6;
	and.b32  	%r72, %r207, 7;
	add.s32 	%r208, %r22, -1;
	and.b32  	%r73, %r208, 7;
	@%p18 bra 	$L__BB37_24;
	shl.b32 	%r209, %r22, 3;
	mov.u32 	%r210, _ZZ9cuda_gemmIiLi256ELi1ELi1ELi32ELi8ELi8ELi32ELi0ELi1EEviiiPT_S1_S1_iiE3Ash;
	mad.lo.s32 	%r211, %r22, 36, %r210;
	ld.shared.u32 	%r74, [%r211];
	ld.shared.u32 	%r75, [%r211+4];
	ld.shared.u32 	%r76, [%r211+8];
	ld.shared.u32 	%r77, [%r211+12];
	or.b32  	%r212, %r209, %r70;
	shl.b32 	%r213, %r212, 2;
	add.s32 	%r214, %r210, %r213;
	ld.shared.u32 	%r78, [%r214];
	or.b32  	%r215, %r209, %r71;
	shl.b32 	%r216, %r215, 2;
	add.s32 	%r217, %r210, %r216;
	ld.shared.u32 	%r79, [%r217];
	or.b32  	%r218, %r209, %r72;
	shl.b32 	%r219, %r218, 2;
	add.s32 	%r220, %r210, %r219;
	ld.shared.u32 	%r80, [%r220];
	or.b32  	%r221, %r209, %r73;
	shl.b32 	%r222, %r221, 2;
	add.s32 	%r223, %r210, %r222;
	ld.shared.u32 	%r81, [%r223];
	shr.u32 	%r82, %r23, 2;
	shr.u32 	%r315, %r319, 2;
	shl.b32 	%r224, %r319, 2;
	and.b32  	%r225, %r224, 28;
	mov.u32 	%r226, _ZZ9cuda_gemmIiLi256ELi1ELi1ELi32ELi8ELi8ELi32ELi0ELi1EEviiiPT_S1_S1_iiE11kron_fac_sh;
	add.s32 	%r84, %r226, %r225;
	add.s32 	%r85, %r22, 3;
	add.s32 	%r86, %r22, 2;
	add.s32 	%r87, %r22, 1;
$L__BB37_23:
	mad.lo.s32 	%r227, %r315, 36, %r84;
	ld.shared.u32 	%r228, [%r227];
	shfl.sync.idx.b32	%r229|%p19, %r228, %r22, 6175, -1;
	mul.lo.s32 	%r230, %r229, %r74;
	shfl.sync.idx.b32	%r231|%p20, %r228, %r87, 6175, -1;
	mad.lo.s32 	%r232, %r231, %r75, %r230;
	shfl.sync.idx.b32	%r233|%p21, %r228, %r86, 6175, -1;
	mad.lo.s32 	%r234, %r233, %r76, %r232;
	shfl.sync.idx.b32	%r235|%p22, %r228, %r85, 6175, -1;
	mad.lo.s32 	%r236, %r235, %r77, %r234;
	shfl.sync.idx.b32	%r237|%p23, %r228, %r70, 6175, -1;
	mad.lo.s32 	%r238, %r237, %r78, %r236;
	shfl.sync.idx.b32	%r239|%p24, %r228, %r71, 6175, -1;
	mad.lo.s32 	%r240, %r239, %r79, %r238;
	shfl.sync.idx.b32	%r241|%p25, %r228, %r72, 6175, -1;
	mad.lo.s32 	%r242, %r241, %r80, %r240;
	shfl.sync.idx.b32	%r243|%p26, %r228, %r73, 6175, -1;
	mad.lo.s32 	%r244, %r243, %r81, %r242;
	shl.b32 	%r245, %r22, 2;
	shl.b32 	%r246, %r315, 4;
	or.b32  	%r247, %r246, %r245;
	mov.u32 	%r248, _ZZ9cuda_gemmIiLi256ELi1ELi1ELi32ELi8ELi8ELi32ELi0ELi1EEviiiPT_S1_S1_iiE3Csh;
	add.s32 	%r249, %r248, %r247;
	ld.shared.u32 	%r250, [%r249];
	add.s32 	%r251, %r250, %r244;
	st.shared.u32 	[%r249], %r251;
	add.s32 	%r315, %r315, %r82;
	setp.lt.u32 	%p27, %r315, 8;
	@%p27 bra 	$L__BB37_23;
$L__BB37_24:
	setp.gt.u32 	%p28, %r319, 31;
	bar.sync 	0;
	@%p28 bra 	$L__BB37_31;
	shl.b32 	%r252, %r25, 2;
	mad.lo.s32 	%r90, %r24, %r122, %r252;
	add.s32 	%r253, %r319, %r23;
	max.u32 	%r254, %r253, 32;
	setp.lt.u32 	%p29, %r253, 32;
	selp.u32 	%r255, 1, 0, %p29;
	add.s32 	%r256, %r253, %r255;
	sub.s32 	%r257, %r254, %r256;
	div.u32 	%r258, %r257, %r23;
	add.s32 	%r91, %r258, %r255;
	and.b32  	%r259, %r91, 3;
	setp.eq.s32 	%p30, %r259, 3;
	@%p30 bra 	$L__BB37_28;
	shl.b32 	%r260, %r319, 2;
	mov.u32 	%r261, _ZZ9cuda_gemmIiLi256ELi1ELi1ELi32ELi8ELi8ELi32ELi0ELi1EEviiiPT_S1_S1_iiE3Csh;
	add.s32 	%r317, %r261, %r260;
	shl.b32 	%r93, %r23, 2;
	add.s32 	%r262, %r91, 1;
	and.b32  	%r263, %r262, 3;
	neg.s32 	%r316, %r263;
$L__BB37_27:
	.pragma "nounroll";
	shr.u32 	%r264, %r319, 2;
	and.b32  	%r265, %r319, 3;
	add.s32 	%r266, %r90, %r265;
	mad.lo.s32 	%r267, %r264, %r26, %r266;
	ld.shared.u32 	%r268, [%r317];
	mul.wide.s32 	%rd32, %r267, 4;
	add.s64 	%rd33, %rd3, %rd32;
	st.global.u32 	[%rd33], %r268;
	add.s32 	%r319, %r319, %r23;
	add.s32 	%r317, %r317, %r93;
	add.s32 	%r316, %r316, 1;
	setp.ne.s32 	%p31, %r316, 0;
	@%p31 bra 	$L__BB37_27;
$L__BB37_28:
	setp.lt.u32 	%p32, %r91, 3;
	@%p32 bra 	$L__BB37_31;
	and.b32  	%r269, %r319, 3;
	add.s32 	%r321, %r23, %r319;
	and.b32  	%r270, %r321, 3;
	add.s32 	%r103, %r90, %r269;
	add.s32 	%r104, %r90, %r270;
	shl.b32 	%r271, %r23, 1;
	add.s32 	%r323, %r319, %r271;
	shl.b32 	%r106, %r23, 2;
	mad.lo.s32 	%r322, %r23, 3, %r319;
	shl.b32 	%r272, %r319, 2;
	mov.u32 	%r273, _ZZ9cuda_gemmIiLi256ELi1ELi1ELi32ELi8ELi8ELi32ELi0ELi1EEviiiPT_S1_S1_iiE3Csh;
	add.s32 	%r320, %r273, %r272;
	shl.b32 	%r109, %r23, 4;
	shl.b32 	%r110, %r23, 3;
	mul.lo.s32 	%r111, %r23, 12;
$L__BB37_30:
	shr.u32 	%r274, %r319, 2;
	mad.lo.s32 	%r275, %r274, %r26, %r103;
	ld.shared.u32 	%r276, [%r320];
	mul.wide.s32 	%rd34, %r275, 4;
	add.s64 	%rd35, %rd3, %rd34;
	st.global.u32 	[%rd35], %r276;
	add.s32 	%r277, %r319, %r23;
	shr.u32 	%r278, %r321, 2;
	mad.lo.s32 	%r279, %r278, %r26, %r104;
	add.s32 	%r280, %r320, %r106;
	ld.shared.u32 	%r281, [%r280];
	mul.wide.s32 	%rd36, %r279, 4;
	add.s64 	%rd37, %rd3, %rd36;
	st.global.u32 	[%rd37], %r281;
	add.s32 	%r282, %r277, %r23;
	shr.u32 	%r283, %r323, 2;
	and.b32  	%r284, %r323, 3;
	add.s32 	%r285, %r90, %r284;
	mad.lo.s32 	%r286, %r283, %r26, %r285;
	add.s32 	%r287, %r320, %r110;
	ld.shared.u32 	%r288, [%r287];
	mul.wide.s32 	%rd38, %r286, 4;
	add.s64 	%rd39, %rd3, %rd38;
	st.global.u32 	[%rd39], %r288;
	add.s32 	%r289, %r282, %r23;
	shr.u32 	%r290, %r322, 2;
	and.b32  	%r291, %r322, 3;
	add.s32 	%r292, %r90, %r291;
	mad.lo.s32 	%r293, %r290, %r26, %r292;
	add.s32 	%r294, %r320, %r111;
	ld.shared.u32 	%r295, [%r294];
	mul.wide.s32 	%rd40, %r293, 4;
	add.s64 	%rd41, %rd3, %rd40;
	st.global.u32 	[%rd41], %r295;
	add.s32 	%r319, %r289, %r23;
	add.s32 	%r323, %r323, %r106;
	add.s32 	%r322, %r322, %r106;
	add.s32 	%r321, %r321, %r106;
	add.s32 	%r320, %r320, %r109;
	setp.lt.u32 	%p33, %r319, 32;
	@%p33 bra 	$L__BB37_30;
$L__BB37_31:
	ret;

}
	// .globl	_Z9cuda_gemmIiLi256ELi1ELi1ELi32ELi8ELi8ELi32ELi1ELi0EEviiiPT_S1_S1_ii
.visible .entry _Z9cuda_gemmIiLi256ELi1ELi1ELi32ELi8ELi8ELi32ELi1ELi0EEviiiPT_S1_S1_ii(
	.param .u32 _Z9cuda_gemmIiLi256ELi1ELi1ELi32ELi8ELi8ELi32ELi1ELi0EEviiiPT_S1_S1_ii_param_0,
	.param .u32 _Z9cuda_gemmIiLi256ELi1ELi1ELi32ELi8ELi8ELi32ELi1ELi0EEviiiPT_S1_S1_ii_param_1,
	.param .u32 _Z9cuda_gemmIiLi256ELi1ELi1ELi32ELi8ELi8ELi32ELi1ELi0EEviiiPT_S1_S1_ii_param_2,
	.param .u64 .ptr .align 1 _Z9cuda_gemmIiLi256ELi1ELi1ELi32ELi8ELi8ELi32ELi1ELi0EEviiiPT_S1_S1_ii_param_3,
	.param .u64 .ptr .align 1 _Z9cuda_gemmIiLi256ELi1ELi1ELi32ELi8ELi8ELi32ELi1ELi0EEviiiPT_S1_S1_ii_param_4,
	.param .u64 .ptr .align 1 _Z9cuda_gemmIiLi256ELi1ELi1ELi32ELi8ELi8ELi32ELi1ELi0EEviiiPT_S1_S1_ii_param_5,
	.param .u32 _Z9cuda_gemmIiLi256ELi1ELi1ELi32ELi8ELi8ELi32ELi1ELi0EEviiiPT_S1_S1_ii_param_6,
	.param .u32 _Z9cuda_gemmIiLi256ELi1ELi1ELi32ELi8ELi8ELi32ELi1ELi0EEviiiPT_S1_S1_ii_param_7
)
.maxntid 256
{
	.reg .pred 	%p<132>;
	.reg .b32 	%r<646>;
	.reg .b64 	%rd<34>;
	// demoted variable
	.shared .align 128 .b8 _ZZ9cuda_gemmIiLi256ELi1ELi1ELi32ELi8ELi8ELi32ELi1ELi0EEviiiPT_S1_S1_iiE11kron_fac_sh[288];
	// demoted variable
	.shared .align 128 .b8 _ZZ9cuda_gemmIiLi256ELi1ELi1ELi32ELi8ELi8ELi32ELi1ELi0EEviiiPT_S1_S1_iiE3Ash[128];
	// demoted variable
	.shared .align 128 .b8 _ZZ9cuda_gemmIiLi256ELi1ELi1ELi32ELi8ELi8ELi32ELi1ELi0EEviiiPT_S1_S1_iiE3Csh[128];
	ld.param.u64 	%rd12, [_Z9cuda_gemmIiLi256ELi1ELi1ELi32ELi8ELi8ELi32ELi1ELi0EEviiiPT_S1_S1_ii_param_3];
	ld.param.u64 	%rd11, [_Z9cuda_gemmIiLi256ELi1ELi1ELi32ELi8ELi8ELi32ELi1ELi0EEviiiPT_S1_S1_ii_param_4];
	ld.param.u64 	%rd13, [_Z9cuda_gemmIiLi256ELi1ELi1ELi32ELi8ELi8ELi32ELi1ELi0EEviiiPT_S1_S1_ii_param_5];
	ld.param.u32 	%r252, [_Z9cuda_gemmIiLi256ELi1ELi1ELi32ELi8ELi8ELi32ELi1ELi0EEviiiPT_S1_S1_ii_param_6];
	ld.param.u32 	%r253, [_Z9cuda_gemmIiLi256ELi1ELi1ELi32ELi8ELi8ELi32ELi1ELi0EEviiiPT_S1_S1_ii_param_7];
	cvta.to.global.u64 	%rd1, %rd12;
	cvta.to.global.u64 	%rd2, %rd13;
	mov.u32 	%r645, %tid.x;
	and.b32  	%r2, %r645, 31;
	setp.lt.s32 	%p1, %r253, 16;
	shr.u32 	%r3, %r253, 4;
	selp.b32 	%r4, 1, %r3, %p1;
	mul.lo.s32 	%r5, %r253, %r252;
	setp.ge.u32 	%p2, %r645, %r5;
	@%p2 bra 	$L__BB38_3;
	mov.u32 	%r6, %ntid.x;
	cvta.to.global.u64 	%rd3, %rd11;
	mov.u32 	%r551, %r645;
$L__BB38_2:
	mul.wide.u32 	%rd14, %r551, 4;
	add.s64 	%rd15, %rd3, %rd14;
	ld.global.u32 	%r254, [%rd15];
	rem.u32 	%r255, %r551, %r252;
	mov.u32 	%r256, _ZZ9cuda_gemmIiLi256ELi1ELi1ELi32ELi8ELi8ELi32ELi1ELi0EEviiiPT_S1_S1_iiE11kron_fac_sh;
	mad.lo.s32 	%r257, %r255, 36, %r256;
	div.u32 	%r258, %r551, %r253;
	shl.b32 	%r259, %r258, 2;
	add.s32 	%r260, %r257, %r259;
	st.shared.u32 	[%r260], %r254;
	add.s32 	%r551, %r551, %r6;
	setp.lt.u32 	%p3, %r551, %r5;
	@%p3 bra 	$L__BB38_2;
$L__BB38_3:
	div.s32 	%r9, 32, %r253;
	mul.lo.s32 	%r261, %r9, %r4;
	min.s32 	%r10, %r261, 256;
	div.u32 	%r12, %r645, %r10;
	mul.lo.s32 	%r262, %r12, %r10;
	sub.s32 	%r263, %r645, %r262;
	div.u32 	%r11, %r263, %r4;
	mov.u32 	%r13, %ntid.x;
	div.u32 	%r14, %r13, %r10;
	mov.u32 	%r15, %ctaid.y;
	mov.u32 	%r264, %nctaid.y;
	setp.ge.u32 	%p4, %r15, %r264;
	@%p4 bra 	$L__BB38_139;
	setp.gt.u32 	%p5, %r645, 31;
	and.b32  	%r16, %r11, 7;
	rem.u32 	%r265, %r645, %r4;
	shl.b32 	%r17, %r265, 3;
	min.s32 	%r18, %r252, 8;
	shl.b32 	%r266, %r253, 8;
	sub.s32 	%r19, 8223, %r266;
	@%p5 bra 	$L__BB38_14;
	shl.b32 	%r20, %r15, 5;
	add.s32 	%r267, %r645, %r13;
	max.u32 	%r268, %r267, 32;
	setp.lt.u32 	%p6, %r267, 32;
	selp.u32 	%r269, 1, 0, %p6;
	add.s32 	%r270, %r267, %r269;
	sub.s32 	%r271, %r268, %r270;
	div.u32 	%r272, %r271, %r13;
	add.s32 	%r21, %r272, %r269;
	add.s32 	%r273, %r21, 1;
	and.b32  	%r22, %r273, 3;
	and.b32  	%r23, %r21, 3;
	setp.eq.s32 	%p7, %r23, 3;
	mov.u32 	%r554, %r645;
	@%p7 bra 	$L__BB38_8;
	mov.b32 	%r553, 0;
	mov.u32 	%r554, %r645;
$L__BB38_7:
	.pragma "nounroll";
	add.s32 	%r275, %r20, %r554;
	mul.wide.u32 	%rd16, %r275, 4;
	add.s64 	%rd17, %rd1, %rd16;
	ld.global.u32 	%r276, [%rd17];
	shl.b32 	%r277, %r554, 2;
	mov.u32 	%r278, _ZZ9cuda_gemmIiLi256ELi1ELi1ELi32ELi8ELi8ELi32ELi1ELi0EEviiiPT_S1_S1_iiE3Ash;
	add.s32 	%r279, %r278, %r277;
	st.shared.u32 	[%r279], %r276;
	add.s32 	%r554, %r554, %r13;
	add.s32 	%r553, %r553, 1;
	setp.ne.s32 	%p8, %r553, %r22;
	@%p8 bra 	$L__BB38_7;
$L__BB38_8:
	setp.lt.u32 	%p9, %r21, 3;
	@%p9 bra 	$L__BB38_9;
	bra.uni 	$L__BB38_140;
$L__BB38_9:
	setp.eq.s32 	%p11, %r23, 3;
	mov.u32 	%r557, %r645;
	@%p11 bra 	$L__BB38_12;
	mov.b32 	%r556, 0;
	mov.u32 	%r294, _ZZ9cuda_gemmIiLi256ELi1ELi1ELi32ELi8ELi8ELi32ELi1ELi0EEviiiPT_S1_S1_iiE3Csh;
	mov.u32 	%r557, %r645;
$L__BB38_11:
	.pragma "nounroll";
	shl.b32 	%r293, %r557, 2;
	add.s32 	%r295, %r294, %r293;
	mov.b32 	%r296, 0;
	st.shared.u32 	[%r295], %r296;
	add.s32 	%r557, %r557, %r13;
	add.s32 	%r556, %r556, 1;
	setp.ne.s32 	%p12, %r556, %r22;
	@%p12 bra 	$L__BB38_11;
$L__BB38_12:
	setp.lt.u32 	%p13, %r21, 3;
	@%p13 bra 	$L__BB38_14;
$L__BB38_13:
	shl.b32 	%r297, %r557, 2;
	mov.u32 	%r298, _ZZ9cuda_gemmIiLi256ELi1ELi1ELi32ELi8ELi8ELi32ELi1ELi0EEviiiPT_S1_S1_iiE3Csh;
	add.s32 	%r299, %r298, %r297;
	mov.b32 	%r300, 0;
	st.shared.u32 	[%r299], %r300;
	shl.b32 	%r301, %r13, 2;
	add.s32 	%r302, %r299, %r301;
	st.shared.u32 	[%r302], %r300;
	add.s32 	%r303, %r302, %r301;
	st.shared.u32 	[%r303], %r300;
	add.s32 	%r304, %r303, %r301;
	st.shared.u32 	[%r304], %r300;
	add.s32 	%r557, %r301, %r557;
	setp.lt.u32 	%p14, %r557, 32;
	@%p14 bra 	$L__BB38_13;
$L__BB38_14:
	setp.lt.s32 	%p15, %r9, 1;
	bar.sync 	0;
	@%p15 bra 	$L__BB38_132;
	setp.ne.s32 	%p16, %r4, 1;
	@%p16 bra 	$L__BB38_53;
	add.s32 	%r457, %r11, 1;
	and.b32  	%r38, %r457, 7;
	add.s32 	%r458, %r11, 2;
	and.b32  	%r39, %r458, 7;
	add.s32 	%r459, %r11, 3;
	and.b32  	%r40, %r459, 7;
	xor.b32  	%r41, %r16, 4;
	add.s32 	%r460, %r11, 5;
	and.b32  	%r42, %r460, 7;
	add.s32 	%r461, %r11, 6;
	and.b32  	%r43, %r461, 7;
	add.s32 	%r462, %r11, -1;
	and.b32  	%r44, %r462, 7;
	setp.lt.s32 	%p91, %r16, %r253;
	selp.b32 	%r463, 0, %r253, %p91;
	sub.s32 	%r45, %r16, %r463;
	add.s32 	%r464, %r16, 1;
	setp.lt.s32 	%p92, %r464, %r253;
	selp.b32 	%r465, 0, %r253, %p92;
	sub.s32 	%r46, %r464, %r465;
	add.s32 	%r466, %r16, 2;
	setp.lt.s32 	%p93, %r466, %r253;
	selp.b32 	%r467, 0, %r253, %p93;
	sub.s32 	%r47, %r466, %r467;
	add.s32 	%r468, %r16, 3;
	setp.lt.s32 	%p94, %r468, %r253;
	selp.b32 	%r469, 0, %r253, %p94;
	sub.s32 	%r48, %r468, %r469;
	add.s32 	%r470, %r16, 4;
	setp.lt.s32 	%p95, %r470, %r253;
	selp.b32 	%r471, 0, %r253, %p95;
	sub.s32 	%r49, %r470, %r471;
	add.s32 	%r472, %r16, 5;
	setp.lt.s32 	%p96, %r472, %r253;
	selp.b32 	%r473, 0, %r253, %p96;
	sub.s32 	%r50, %r472, %r473;
	add.s32 	%r474, %r16, 6;
	setp.lt.s32 	%p97, %r474, %r253;
	selp.b32 	%r475, 0, %r253, %p97;
	sub.s32 	%r51, %r474, %r475;
	add.s32 	%r476, %r16, 7;
	setp.lt.s32 	%p98, %r476, %r253;
	selp.b32 	%r477, 0, %r253, %p98;
	sub.s32 	%r52, %r476, %r477;
	mov.b32 	%r568, 0;
$L__BB38_17:
	setp.lt.s32 	%p99, %r253, 1;
	add.s32 	%r62, %r568, %r11;
	mad.lo.s32 	%r63, %r62, %r253, %r17;
	@%p99 bra 	$L__BB38_19;
	add.s32 	%r478, %r63, %r16;
	shl.b32 	%r479, %r478, 2;
	mov.u32 	%r480, _ZZ9cuda_gemmIiLi256ELi1ELi1ELi32ELi8ELi8ELi32ELi1ELi0EEviiiPT_S1_S1_iiE3Ash;
	add.s32 	%r481, %r480, %r479;
	ld.shared.u32 	%r569, [%r481];
$L__BB38_19:
	setp.lt.s32 	%p100, %r253, 2;
	@%p100 bra 	$L__BB38_21;
	add.s32 	%r482, %r63, %r38;
	shl.b32 	%r483, %r482, 2;
	mov.u32 	%r484, _ZZ9cuda_gemmIiLi256ELi1ELi1ELi32ELi8ELi8ELi32ELi1ELi0EEviiiPT_S1_S1_iiE3Ash;
	add.s32 	%r485, %r484, %r483;
	ld.shared.u32 	%r570, [%r485];
$L__BB38_21:
	setp.lt.s32 	%p101, %r253, 3;
	@%p101 bra 	$L__BB38_23;
	add.s32 	%r486, %r63, %r39;
	shl.b32 	%r487, %r486, 2;
	mov.u32 	%r488, _ZZ9cuda_gemmIiLi256ELi1ELi1ELi32ELi8ELi8ELi32ELi1ELi0EEviiiPT_S1_S1_iiE3Ash;
	add.s32 	%r489, %r488, %r487;
	ld.shared.u32 	%r571, [%r489];
$L__BB38_23:
	setp.lt.s32 	%p102, %r253, 4;
	@%p102 bra 	$L__BB38_25;
	add.s32 	%r490, %r63, %r40;
	shl.b32 	%r491, %r490, 2;
	mov.u32 	%r492, _ZZ9cuda_gemmIiLi256ELi1ELi1ELi32ELi8ELi8ELi32ELi1ELi0EEviiiPT_S1_S1_iiE3Ash;
	add.s32 	%r493, %r492, %r491;
	ld.shared.u32 	%r572, [%r493];
$L__BB38_25:
	setp.lt.s32 	%p103, %r253, 5;
	@%p103 bra 	$L__BB38_27;
	add.s32 	%r494, %r63, %r41;
	shl.b32 	%r495, %r494, 2;
	mov.u32 	%r496, _ZZ9cuda_gemmIiLi256ELi1ELi1ELi32ELi8ELi8ELi32ELi1ELi0EEviiiPT_S1_S1_iiE3Ash;
	add.s32 	%r497, %r496, %r495;
	ld.shared.u32 	%r573, [%r497];
$L__BB38_27:
	setp.lt.s32 	%p104, %r253, 6;
	@%p104 bra 	$L__BB38_29;
	add.s32 	%r498, %r63, %r42;
	shl.b32 	%r499, %r498, 2;
	mov.u32 	%r500, _ZZ9cuda_gemmIiLi256ELi1ELi1ELi32ELi8ELi8ELi32ELi1ELi0EEviiiPT_S1_S1_iiE3Ash;
	add.s32 	%r501, %r500, %r499;
	ld.shared.u32 	%r574, [%r501];
$L__BB38_29:
	setp.lt.s32 	%p105, %r253, 7;
	@%p105 bra 	$L__BB38_31;
	add.s32 	%r502, %r63, %r43;
	shl.b32 	%r503, %r502, 2;
	mov.u32 	%r504, _ZZ9cuda_gemmIiLi256ELi1ELi1ELi32ELi8ELi8ELi32ELi1ELi0EEviiiPT_S1_S1_iiE3Ash;
	add.s32 	%r505, %r504, %r503;
	ld.shared.u32 	%r575, [%r505];
$L__BB38_31:
	setp.lt.s32 	%p106, %r253, 8;
	@%p106 bra 	$L__BB38_33;
	add.s32 	%r506, %r63, %r44;
	shl.b32 	%r507, %r506, 2;
	mov.u32 	%r508, _ZZ9cuda_gemmIiLi256ELi1ELi1ELi32ELi8ELi8ELi32ELi1ELi0EEviiiPT_S1_S1_iiE3Ash;
	add.s32 	%r509, %r508, %r507;
	ld.shared.u32 	%r576, [%r509];
$L__BB38_33:
	setp.lt.s32 	%p107, %r12, %r18;
	@%p107 bra 	$L__BB38_35;
$L__BB38_34:
	add.s32 	%r568, %r568, %r10;
	setp.lt.s32 	%p125, %r568, %r9;
	@%p125 bra 	$L__BB38_17;
	bra.uni 	$L__BB38_132;
$L__BB38_35:
	rem.s32 	%r510, %r2, %r253;
	shl.b32 	%r511, %r510, 2;
	mov.u32 	%r512, _ZZ9cuda_gemmIiLi256ELi1ELi1ELi32ELi8ELi8ELi32ELi1ELi0EEviiiPT_S1_S1_iiE11kron_fac_sh;
	add.s32 	%r81, %r512, %r511;
	mov.u32 	%r577, %r12;
$L__BB38_36:
	mad.lo.s32 	%r514, %r577, 36, %r81;
	ld.shared.u32 	%r83, [%r514];
	mov.b32 	%r579, 0;
	@%p99 bra 	$L__BB38_38;
	shfl.sync.idx.b32	%r515|%p109, %r83, %r45, %r19, -1;
	mul.lo.s32 	%r579, %r515, %r569;
$L__BB38_38:
	@%p100 bra 	$L__BB38_40;
	shfl.sync.idx.b32	%r516|%p111, %r83, %r46, %r19, -1;
	mad.lo.s32 	%r579, %r516, %r570, %r579;
$L__BB38_40:
	@%p101 bra 	$L__BB38_42;
	shfl.sync.idx.b32	%r517|%p113, %r83, %r47, %r19, -1;
	mad.lo.s32 	%r579, %r517, %r571, %r579;
$L__BB38_42:
	@%p102 bra 	$L__BB38_44;
	shfl.sync.idx.b32	%r518|%p115, %r83, %r48, %r19, -1;
	mad.lo.s32 	%r579, %r518, %r572, %r579;
$L__BB38_44:
	@%p103 bra 	$L__BB38_46;
	shfl.sync.idx.b32	%r519|%p117, %r83, %r49, %r19, -1;
	mad.lo.s32 	%r579, %r519, %r573, %r579;
$L__BB38_46:
	@%p104 bra 	$L__BB38_48;
	shfl.sync.idx.b32	%r520|%p119, %r83, %r50, %r19, -1;
	mad.lo.s32 	%r579, %r520, %r574, %r579;
$L__BB38_48:
	setp.lt.s32 	%p120, %r253, 7;
	@%p120 bra 	$L__BB38_50;
	shfl.sync.idx.b32	%r521|%p121, %r83, %r51, %r19, -1;
	mad.lo.s32 	%r579, %r521, %r575, %r579;
$L__BB38_50:
	setp.lt.s32 	%p122, %r253, 8;
	@%p122 bra 	$L__BB38_52;
	shfl.sync.idx.b32	%r522|%p123, %r83, %r52, %r19, -1;
	mad.lo.s32 	%r579, %r522, %r576, %r579;
$L__BB38_52:
	mad.lo.s32 	%r523, %r577, %r9, %r62;
	shl.b32 	%r524, %r523, 2;
	mov.u32 	%r525, _ZZ9cuda_gemmIiLi256ELi1ELi1ELi32ELi8ELi8ELi32ELi1ELi0EEviiiPT_S1_S1_iiE3Csh;
	add.s32 	%r526, %r525, %r524;
	ld.shared.u32 	%r527, [%r526];
	add.s32 	%r528, %r527, %r579;
	st.shared.u32 	[%r526], %r528;
	add.s32 	%r577, %r577, %r14;
	setp.lt.s32 	%p124, %r577, %r18;
	@%p124 bra 	$L__BB38_36;
	bra.uni 	$L__BB38_34;
$L__BB38_53:
	setp.gt.u32 	%p17, %r253, 31;
	@%p17 bra 	$L__BB38_71;
	add.s32 	%r307, %r11, 1;
	and.b32  	%r101, %r307, 7;
	add.s32 	%r308, %r11, 2;
	and.b32  	%r102, %r308, 7;
	add.s32 	%r309, %r11, 3;
	and.b32  	%r103, %r309, 7;
	xor.b32  	%r104, %r16, 4;
	add.s32 	%r310, %r11, 5;
	and.b32  	%r105, %r310, 7;
	add.s32 	%r311, %r11, 6;
	and.b32  	%r106, %r311, 7;
	add.s32 	%r312, %r11, -1;
	and.b32  	%r107, %r312, 7;
	setp.lt.u32 	%p18, %r16, %r253;
	selp.b32 	%r313, 0, %r253, %p18;
	sub.s32 	%r108, %r16, %r313;
	add.s32 	%r314, %r16, 1;
	setp.lt.u32 	%p19, %r314, %r253;
	selp.b32 	%r315, 0, %r253, %p19;
	sub.s32 	%r109, %r314, %r315;
	add.s32 	%r316, %r16, 2;
	setp.lt.u32 	%p20, %r316, %r253;
	selp.b32 	%r317, 0, %r253, %p20;
	sub.s32 	%r110, %r316, %r317;
	add.s32 	%r318, %r16, 3;
	setp.lt.u32 	%p21, %r318, %r253;
	selp.b32 	%r319, 0, %r253, %p21;
	sub.s32 	%r111, %r318, %r319;
	add.s32 	%r320, %r16, 4;
	setp.lt.u32 	%p22, %r320, %r253;
	selp.b32 	%r321, 0, %r253, %p22;
	sub.s32 	%r112, %r320, %r321;
	add.s32 	%r322, %r16, 5;
	setp.lt.u32 	%p23, %r322, %r253;
	selp.b32 	%r323, 0, %r253, %p23;
	sub.s32 	%r113, %r322, %r323;
	add.s32 	%r324, %r16, 6;
	setp.lt.u32 	%p24, %r324, %r253;
	selp.b32 	%r325, 0, %r253, %p24;
	sub.s32 	%r114, %r324, %r325;
	add.s32 	%r326, %r16, 7;
	setp.lt.u32 	%p25, %r326, %r253;
	selp.b32 	%r327, 0, %r253, %p25;
	sub.s32 	%r115, %r326, %r327;
	mov.b32 	%r622, 0;
$L__BB38_55:
	setp.eq.s32 	%p26, %r253, 0;
	add.s32 	%r190, %r622, %r11;
	mad.lo.s32 	%r191, %r190, %r253, %r17;
	@%p26 bra 	$L__BB38_57;
	add.s32 	%r328, %r191, %r16;
	shl.b32 	%r329, %r328, 2;
	mov.u32 	%r330, _ZZ9cuda_gemmIiLi256ELi1ELi1ELi32ELi8ELi8ELi32ELi1ELi0EEviiiPT_S1_S1_iiE3Ash;
	add.s32 	%r331, %r330, %r329;
	ld.shared.u32 	%r623, [%r331];
$L__BB38_57:
	setp.lt.u32 	%p27, %r253, 2;
	@%p27 bra 	$L__BB38_59;
	add.s32 	%r332, %r191, %r101;
	shl.b32 	%r333, %r332, 2;
	mov.u32 	%r334, _ZZ9cuda_gemmIiLi256ELi1ELi1ELi32ELi8ELi8ELi32ELi1ELi0EEviiiPT_S1_S1_iiE3Ash;
	add.s32 	%r335, %r334, %r333;
	ld.shared.u32 	%r620, [%r335];
$L__BB38_59:
	setp.lt.u32 	%p28, %r253, 3;
	@%p28 bra 	$L__BB38_61;
	add.s32 	%r336, %r191, %r102;
	shl.b32 	%r337, %r336, 2;
	mov.u32 	%r338, _ZZ9cuda_gemmIiLi256ELi1ELi1ELi32ELi8ELi8ELi32ELi1ELi0EEviiiPT_S1_S1_iiE3Ash;
	add.s32 	%r339, %r338, %r337;
	ld.shared.u32 	%r619, [%r339];
$L__BB38_61:
	setp.lt.u32 	%p29, %r253, 4;
	@%p29 bra 	$L__BB38_63;
	add.s32 	%r340, %r191, %r103;
	shl.b32 	%r341, %r340, 2;
	mov.u32 	%r342, _ZZ9cuda_gemmIiLi256ELi1ELi1ELi32ELi8ELi8ELi32ELi1ELi0EEviiiPT_S1_S1_iiE3Ash;
	add.s32 	%r343, %r342, %r341;
	ld.shared.u32 	%r618, [%r343];
$L__BB38_63:
	setp.lt.u32 	%p30, %r253, 5;
	@%p30 bra 	$L__BB38_65;
	add.s32 	%r344, %r191, %r104;
	shl.b32 	%r345, %r344, 2;
	mov.u32 	%r346, _ZZ9cuda_gemmIiLi256ELi1ELi1ELi32ELi8ELi8ELi32ELi1ELi0EEviiiPT_S1_S1_iiE3Ash;
	add.s32 	%r347, %r346, %r345;
	ld.shared.u32 	%r617, [%r347];
$L__BB38_65:
	setp.lt.u32 	%p31, %r253, 6;
	@%p31 bra 	$L__BB38_67;
	add.s32 	%r348, %r191, %r105;
	shl.b32 	%r349, %r348, 2;
	mov.u32 	%r350, _ZZ9cuda_gemmIiLi256ELi1ELi1ELi32ELi8ELi8ELi32ELi1ELi0EEviiiPT_S1_S1_iiE3Ash;
	add.s32 	%r351, %r350, %r349;
	ld.shared.u32 	%r616, [%r351];
$L__BB38_67:
	setp.lt.u32 	%p32, %r253, 7;
	@%p32 bra 	$L__BB38_69;
	add.s32 	%r352, %r191, %r106;
	shl.b32 	%r353, %r352, 2;
	mov.u32 	%r354, _ZZ9cuda_gemmIiLi256ELi1ELi1ELi32ELi8ELi8ELi32ELi1ELi0EEviiiPT_S1_S1_iiE3Ash;
	add.s32 	%r355, %r354, %r353;
	ld.shared.u32 	%r615, [%r355];
$L__BB38_69:
	setp.lt.u32 	%p33, %r253, 8;
	@%p33 bra 	$L__BB38_112;
	add.s32 	%r356, %r191, %r107;
	shl.b32 	%r357, %r356, 2;
	mov.u32 	%r358, _ZZ9cuda_gemmIiLi256ELi1ELi1ELi32ELi8ELi8ELi32ELi1ELi0EEviiiPT_S1_S1_iiE3Ash;
	add.s32 	%r359, %r358, %r357;
	ld.shared.u32 	%r614, [%r359];
	bra.uni 	$L__BB38_112;
$L__BB38_71:
	add.s32 	%r379, %r11, 2;
	and.b32  	%r116, %r379, 7;
	add.s32 	%r380, %r11, 3;
	and.b32  	%r117, %r380, 7;
	add.s32 	%r381, %r11, 6;
	and.b32  	%r118, %r381, 7;
	add.s32 	%r382, %r11, -1;
	and.b32  	%r119, %r382, 7;
	setp.lt.s32 	%p53, %r16, %r253;
	selp.b32 	%r383, 0, %r253, %p53;
	sub.s32 	%r120, %r16, %r383;
	add.s32 	%r384, %r16, 1;
	setp.lt.s32 	%p54, %r384, %r253;
	selp.b32 	%r385, 0, %r253, %p54;
	sub.s32 	%r121, %r384, %r385;
	add.s32 	%r386, %r16, 2;
	setp.lt.s32 	%p55, %r386, %r253;
	selp.b32 	%r387, 0, %r253, %p55;
	sub.s32 	%r122, %r386, %r387;
	add.s32 	%r388, %r16, 3;
	setp.lt.s32 	%p56, %r388, %r253;
	selp.b32 	%r389, 0, %r253, %p56;
	sub.s32 	%r123, %r388, %r389;
	add.s32 	%r390, %r16, 4;
	setp.lt.s32 	%p57, %r390, %r253;
	selp.b32 	%r391, 0, %r253, %p57;
	sub.s32 	%r124, %r390, %r391;
	add.s32 	%r392, %r16, 5;
	setp.lt.s32 	%p58, %r392, %r253;
	selp.b32 	%r393, 0, %r253, %p58;
	sub.s32 	%r125, %r392, %r393;
	add.s32 	%r394, %r16, 6;
	setp.lt.s32 	%p59, %r394, %r253;
	selp.b32 	%r395, 0, %r253, %p59;
	sub.s32 	%r126, %r394, %r395;
	add.s32 	%r396, %r16, 7;
	setp.lt.s32 	%p60, %r396, %r253;
	selp.b32 	%r397, 0, %r253, %p60;
	sub.s32 	%r127, %r396, %r397;
	shl.b32 	%r398, %r4, 8;
	sub.s32 	%r128, 8223, %r398;
	mov.b32 	%r594, 0;
$L__BB38_72:
	setp.lt.s32 	%p61, %r253, 1;
	add.s32 	%r138, %r594, %r11;
	mad.lo.s32 	%r139, %r138, %r253, %r17;
	@%p61 bra 	$L__BB38_74;
	add.s32 	%r399, %r139, %r16;
	shl.b32 	%r400, %r399, 2;
	mov.u32 	%r401, _ZZ9cuda_gemmIiLi256ELi1ELi1ELi32ELi8ELi8ELi32ELi1ELi0EEviiiPT_S1_S1_iiE3Ash;
	add.s32 	%r402, %r401, %r400;
	ld.shared.u32 	%r595, [%r402];
$L__BB38_74:
	setp.lt.s32 	%p62, %r253, 2;
	@%p62 bra 	$L__BB38_76;
	add.s32 	%r403, %r11, 1;
	and.b32  	%r404, %r403, 7;
	add.s32 	%r405, %r139, %r404;
	shl.b32 	%r406, %r405, 2;
	mov.u32 	%r407, _ZZ9cuda_gemmIiLi256ELi1ELi1ELi32ELi8ELi8ELi32ELi1ELi0EEviiiPT_S1_S1_iiE3Ash;
	add.s32 	%r408, %r407, %r406;
	ld.shared.u32 	%r596, [%r408];
$L__BB38_76:
	setp.lt.s32 	%p63, %r253, 3;
	@%p63 bra 	$L__BB38_78;
	add.s32 	%r409, %r139, %r116;
	shl.b32 	%r410, %r409, 2;
	mov.u32 	%r411, _ZZ9cuda_gemmIiLi256ELi1ELi1ELi32ELi8ELi8ELi32ELi1ELi0EEviiiPT_S1_S1_iiE3Ash;
	add.s32 	%r412, %r411, %r410;
	ld.shared.u32 	%r597, [%r412];
$L__BB38_78:
	setp.lt.s32 	%p64, %r253, 4;
	@%p64 bra 	$L__BB38_80;
	add.s32 	%r413, %r139, %r117;
	shl.b32 	%r414, %r413, 2;
	mov.u32 	%r415, _ZZ9cuda_gemmIiLi256ELi1ELi1ELi32ELi8ELi8ELi32ELi1ELi0EEviiiPT_S1_S1_iiE3Ash;
	add.s32 	%r416, %r415, %r414;
	ld.shared.u32 	%r598, [%r416];
$L__BB38_80:
	setp.lt.s32 	%p65, %r253, 5;
	@%p65 bra 	$L__BB38_82;
	xor.b32  	%r417, %r16, 4;
	add.s32 	%r418, %r139, %r417;
	shl.b32 	%r419, %r418, 2;
	mov.u32 	%r420, _ZZ9cuda_gemmIiLi256ELi1ELi1ELi32ELi8ELi8ELi32ELi1ELi0EEviiiPT_S1_S1_iiE3Ash;
	add.s32 	%r421, %r420, %r419;
	ld.shared.u32 	%r599, [%r421];
$L__BB38_82:
	setp.lt.s32 	%p66, %r253, 6;
	@%p66 bra 	$L__BB38_84;
	add.s32 	%r422, %r11, 5;
	and.b32  	%r423, %r422, 7;
	add.s32 	%r424, %r139, %r423;
	shl.b32 	%r425, %r424, 2;
	mov.u32 	%r426, _ZZ9cuda_gemmIiLi256ELi1ELi1ELi32ELi8ELi8ELi32ELi1ELi0EEviiiPT_S1_S1_iiE3Ash;
	add.s32 	%r427, %r426, %r425;
	ld.shared.u32 	%r600, [%r427];
$L__BB38_84:
	setp.lt.s32 	%p67, %r253, 7;
	@%p67 bra 	$L__BB38_86;
	add.s32 	%r428, %r139, %r118;
	shl.b32 	%r429, %r428, 2;
	mov.u32 	%r430, _ZZ9cuda_gemmIiLi256ELi1ELi1ELi32ELi8ELi8ELi32ELi1ELi0EEviiiPT_S1_S1_iiE3Ash;
	add.s32 	%r431, %r430, %r429;
	ld.shared.u32 	%r601, [%r431];
$L__BB38_86:
	setp.lt.s32 	%p68, %r253, 8;
	@%p68 bra 	$L__BB38_88;
	add.s32 	%r432, %r139, %r119;
	shl.b32 	%r433, %r432, 2;
	mov.u32 	%r434, _ZZ9cuda_gemmIiLi256ELi1ELi1ELi32ELi8ELi8ELi32ELi1ELi0EEviiiPT_S1_S1_iiE3Ash;
	add.s32 	%r435, %r434, %r433;
	ld.shared.u32 	%r602, [%r435];
$L__BB38_88:
	setp.lt.s32 	%p69, %r12, %r18;
	@%p69 bra 	$L__BB38_90;
$L__BB38_89:
	add.s32 	%r594, %r594, %r10;
	setp.lt.s32 	%p90, %r594, %r9;
	@%p90 bra 	$L__BB38_72;
	bra.uni 	$L__BB38_132;
$L__BB38_90:
	rem.s32 	%r436, %r2, %r253;
	shl.b32 	%r437, %r436, 2;
	mov.u32 	%r438, _ZZ9cuda_gemmIiLi256ELi1ELi1ELi32ELi8ELi8ELi32ELi1ELi0EEviiiPT_S1_S1_iiE11kron_fac_sh;
	add.s32 	%r157, %r438, %r437;
	mov.u32 	%r603, %r12;
$L__BB38_91:
	mad.lo.s32 	%r440, %r603, 36, %r157;
	ld.shared.u32 	%r159, [%r440];
	mov.b32 	%r605, 0;
	@%p61 bra 	$L__BB38_93;
	shfl.sync.idx.b32	%r441|%p71, %r159, %r120, %r19, -1;
	mul.lo.s32 	%r605, %r441, %r595;
$L__BB38_93:
	@%p62 bra 	$L__BB38_95;
	shfl.sync.idx.b32	%r442|%p73, %r159, %r121, %r19, -1;
	mad.lo.s32 	%r605, %r442, %r596, %r605;
$L__BB38_95:
	@%p63 bra 	$L__BB38_97;
	shfl.sync.idx.b32	%r443|%p75, %r159, %r122, %r19, -1;
	mad.lo.s32 	%r605, %r443, %r597, %r605;
$L__BB38_97:
	@%p64 bra 	$L__BB38_99;
	shfl.sync.idx.b32	%r444|%p77, %r159, %r123, %r19, -1;
	mad.lo.s32 	%r605, %r444, %r598, %r605;
$L__BB38_99:
	@%p65 bra 	$L__BB38_101;
	shfl.sync.idx.b32	%r445|%p79, %r159, %r124, %r19, -1;
	mad.lo.s32 	%r605, %r445, %r599, %r605;
$L__BB38_101:
	setp.lt.s32 	%p80, %r253, 6;
	@%p80 bra 	$L__BB38_103;
	shfl.sync.idx.b32	%r446|%p81, %r159, %r125, %r19, -1;
	mad.lo.s32 	%r605, %r446, %r600, %r605;
$L__BB38_103:
	setp.lt.s32 	%p82, %r253, 7;
	@%p82 bra 	$L__BB38_105;
	shfl.sync.idx.b32	%r447|%p83, %r159, %r126, %r19, -1;
	mad.lo.s32 	%r605, %r447, %r601, %r605;
$L__BB38_105:
	setp.lt.s32 	%p84, %r253, 8;
	@%p84 bra 	$L__BB38_107;
	shfl.sync.idx.b32	%r448|%p85, %r159, %r127, %r19, -1;
	mad.lo.s32 	%r605, %r448, %r602, %r605;
$L__BB38_107:
	mov.u32 	%r611, %r3;
$L__BB38_108:
	shr.u32 	%r177, %r611, 1;
	shfl.sync.down.b32	%r449|%p86, %r605, %r177, %r128, -1;
	add.s32 	%r605, %r449, %r605;
	setp.gt.u32 	%p87, %r611, 3;
	mov.u32 	%r611, %r177;
	@%p87 bra 	$L__BB38_108;
	rem.u32 	%r450, %r2, %r4;
	setp.eq.s32 	%p88, %r450, 0;
	@%p88 bra 	$L__BB38_110;
	bra.uni 	$L__BB38_111;
$L__BB38_110:
	mad.lo.s32 	%r451, %r603, %r9, %r138;
	shl.b32 	%r452, %r451, 2;
	mov.u32 	%r453, _ZZ9cuda_gemmIiLi256ELi1ELi1ELi32ELi8ELi8ELi32ELi1ELi0EEviiiPT_S1_S1_iiE3Csh;
	add.s32 	%r454, %r453, %r452;
	st.shared.u32 	[%r454], %r605;
$L__BB38_111:
	add.s32 	%r603, %r603, %r14;
	setp.lt.s32 	%p89, %r603, %r18;
	@%p89 bra 	$L__BB38_91;
	bra.uni 	$L__BB38_89;
$L__BB38_112:
	setp.lt.s32 	%p34, %r12, %r18;
	@%p34 bra 	$L__BB38_113;
	bra.uni 	$L__BB38_131;
$L__BB38_113:
	rem.u32 	%r360, %r2, %r253;
	shl.b32 	%r361, %r360, 2;
	mov.u32 	%r362, _ZZ9cuda_gemmIiLi256ELi1ELi1ELi32ELi8ELi8ELi32ELi1ELi0EEviiiPT_S1_S1_iiE11kron_fac_sh;
	add.s32 	%r192, %r362, %r361;
	mov.u32 	%r631, %r12;
$L__BB38_114:
	mad.lo.s32 	%r364, %r631, 36, %r192;
	ld.shared.u32 	%r210, [%r364];
	mov.b32 	%r633, 0;
	@%p26 bra 	$L__BB38_116;
	shfl.sync.idx.b32	%r365|%p36, %r210, %r108, %r19, -1;
	mul.lo.s32 	%r633, %r365, %r623;
$L__BB38_116:
	@%p27 bra 	$L__BB38_118;
	shfl.sync.idx.b32	%r366|%p38, %r210, %r109, %r19, -1;
	mad.lo.s32 	%r633, %r366, %r620, %r633;
$L__BB38_118:
	@%p28 bra 	$L__BB38_120;
	shfl.sync.idx.b32	%r367|%p40, %r210, %r110, %r19, -1;
	mad.lo.s32 	%r633, %r367, %r619, %r633;
$L__BB38_120:
	@%p29 bra 	$L__BB38_122;
	shfl.sync.idx.b32	%r368|%p42, %r210, %r111, %r19, -1;
	mad.lo.s32 	%r633, %r368, %r618, %r633;
$L__BB38_122:
	@%p30 bra 	$L__BB38_124;
	shfl.sync.idx.b32	%r369|%p44, %r210, %r112, %r19, -1;
	mad.lo.s32 	%r633, %r369, %r617, %r633;
$L__BB38_124:
	@%p31 bra 	$L__BB38_126;
	shfl.sync.idx.b32	%r370|%p46, %r210, %r113, %r19, -1;
	mad.lo.s32 	%r633, %r370, %r616, %r633;
$L__BB38_126:
	setp.lt.u32 	%p47, %r253, 7;
	@%p47 bra 	$L__BB38_128;
	shfl.sync.idx.b32	%r371|%p48, %r210, %r114, %r19, -1;
	mad.lo.s32 	%r633, %r371, %r615, %r633;
$L__BB38_128:
	setp.lt.u32 	%p49, %r253, 8;
	@%p49 bra 	$L__BB38_130;
	shfl.sync.idx.b32	%r372|%p50, %r210, %r115, %r19, -1;
	mad.lo.s32 	%r633, %r372, %r614, %r633;
$L__BB38_130:
	mad.lo.s32 	%r373, %r631, %r9, %r190;
	shl.b32 	%r374, %r373, 2;
	mov.u32 	%r375, _ZZ9cuda_gemmIiLi256ELi1ELi1ELi32ELi8ELi8ELi32ELi1ELi0EEviiiPT_S1_S1_iiE3Csh;
	add.s32 	%r376, %r375, %r374;
	st.shared.u32 	[%r376], %r633;
	add.s32 	%r631, %r631, %r14;
	setp.lt.s32 	%p51, %r631, %r18;
	@%p51 bra 	$L__BB38_114;
$L__BB38_131:
	add.s32 	%r622, %r622, %r10;
	setp.lt.s32 	%p52, %r622, %r9;
	@%p52 bra 	$L__BB38_55;
$L__BB38_132:
	setp.gt.u32 	%p126, %r645, 31;
	bar.sync 	0;
	@%p126 bra 	$L__BB38_139;
	shl.b32 	%r229, %r15, 5;
	add.s32 	%r529, %r645, %r13;
	max.u32 	%r530, %r529, 32;
	setp.lt.u32 	%p127, %r529, 32;
	selp.u32 	%r531, 1, 0, %p127;
	add.s32 	%r532, %r529, %r531;
	sub.s32 	%r533, %r530, %r532;
	div.u32 	%r534, %r533, %r13;
	add.s32 	%r230, %r534, %r531;
	and.b32  	%r535, %r230, 3;
	setp.eq.s32 	%p128, %r535, 3;
	@%p128 bra 	$L__BB38_136;
	add.s32 	%r536, %r230, 1;
	and.b32  	%r537, %r536, 3;
	shl.b32 	%r538, %r645, 2;
	mov.u32 	%r539, _ZZ9cuda_gemmIiLi256ELi1ELi1ELi32ELi8ELi8ELi32ELi1ELi0EEviiiPT_S1_S1_iiE3Csh;
	add.s32 	%r641, %r539, %r538;
	shl.b32 	%r232, %r13, 2;
	add.s32 	%r540, %r645, %r229;
	mul.wide.u32 	%rd24, %r540, 4;
	add.s64 	%rd33, %rd2, %rd24;
	mul.wide.u32 	%rd5, %r13, 4;
	neg.s32 	%r640, %r537;
	mad.lo.s32 	%r645, %r13, %r537, %r645;
$L__BB38_135:
	.pragma "nounroll";
	ld.shared.u32 	%r541, [%r641];
	st.global.u32 	[%rd33], %r541;
	add.s32 	%r641, %r641, %r232;
	add.s64 	%rd33, %rd33, %rd5;
	add.s32 	%r640, %r640, 1;
	setp.ne.s32 	%p129, %r640, 0;
	@%p129 bra 	$L__BB38_135;
$L__BB38_136:
	setp.lt.u32 	%p130, %r230, 3;
	@%p130 bra 	$L__BB38_139;
	shl.b32 	%r240, %r13, 2;
	shl.b32 	%r542, %r645, 2;
	mov.u32 	%r543, _ZZ9cuda_gemmIiLi256ELi1ELi1ELi32ELi8ELi8ELi32ELi1ELi0EEviiiPT_S1_S1_iiE3Csh;
	add.s32 	%r644, %r543, %r542;
	shl.b32 	%r242, %r13, 4;
	shl.b32 	%r243, %r13, 3;
	mul.lo.s32 	%r244, %r13, 12;
	mul.wide.u32 	%rd25, %r13, 4;
	add.s64 	%rd8, %rd2, %rd25;
	add.s32 	%r643, %r645, %r229;
	mul.wide.u32 	%rd26, %r13, 8;
	add.s64 	%rd9, %rd2, %rd26;
	mul.wide.u32 	%rd27, %r13, 12;
	add.s64 	%rd10, %rd2, %rd27;
$L__BB38_138:
	mul.wide.s32 	%rd28, %r643, 4;
	add.s64 	%rd29, %rd8, %rd28;
	add.s64 	%rd30, %rd9, %rd28;
	add.s64 	%rd31, %rd10, %rd28;
	add.s64 	%rd32, %rd2, %rd28;
	ld.shared.u32 	%r544, [%r644];
	st.global.u32 	[%rd32], %r544;
	add.s32 	%r545, %r644, %r240;
	ld.shared.u32 	%r546, [%r545];
	st.global.u32 	[%rd29], %r546;
	add.s32 	%r547, %r644, %r243;
	ld.shared.u32 	%r548, [%r547];
	st.global.u32 	[%rd30], %r548;
	add.s32 	%r549, %r644, %r244;
	ld.shared.u32 	%r550, [%r549];
	st.global.u32 	[%rd31], %r550;
	add.s32 	%r645, %r645, %r240;
	add.s32 	%r644, %r644, %r242;
	add.s32 	%r643, %r643, %r240;
	setp.lt.u32 	%p131, %r645, 32;
	@%p131 bra 	$L__BB38_138;
$L__BB38_139:
	ret;
$L__BB38_140:
	add.s32 	%r280, %r20, %r554;
	mul.wide.s32 	%rd18, %r280, 4;
	add.s64 	%rd19, %rd1, %rd18;
	ld.global.u32 	%r281, [%rd19];
	shl.b32 	%r282, %r554, 2;
	mov.u32 	%r283, _ZZ9cuda_gemmIiLi256ELi1ELi1ELi32ELi8ELi8ELi32ELi1ELi0EEviiiPT_S1_S1_iiE3Ash;
	add.s32 	%r284, %r283, %r282;
	st.shared.u32 	[%r284], %r281;
	shl.b32 	%r285, %r13, 2;
	cvt.u64.u32 	%rd20, %r285;
	add.s64 	%rd21, %rd19, %rd20;
	ld.global.u32 	%r286, [%rd21];
	add.s32 	%r287, %r284, %r285;
	st.shared.u32 	[%r287], %r286;
	add.s64 	%rd22, %rd21, %rd20;
	ld.global.u32 	%r288, [%rd22];
	add.s32 	%r289, %r287, %r285;
	st.shared.u32 	[%r289], %r288;
	add.s64 	%rd23, %rd22, %rd20;
	ld.global.u32 	%r290, [%rd23];
	add.s32 	%r291, %r289, %r285;
	st.shared.u32 	[%r291], %r290;
	add.s32 	%r554, %r285, %r554;
	setp.lt.u32 	%p10, %r554, 32;
	@%p10 bra 	$L__BB38_140;
	bra.uni 	$L__BB38_9;

}
	// .globl	_Z9cuda_gemmIiLi256ELi1ELi1ELi32ELi8ELi8ELi32ELi1ELi1EEviiiPT_S1_S1_ii
.visible .entry _Z9cuda_gemmIiLi256ELi1ELi1ELi32ELi8ELi8ELi32ELi1ELi1EEviiiPT_S1_S1_ii(
	.param .u32 _Z9cuda_gemmIiLi256ELi1ELi1ELi32ELi8ELi8ELi32ELi1ELi1EEviiiPT_S1_S1_ii_param_0,
	.param .u32 _Z9cuda_gemmIiLi256ELi1ELi1ELi32ELi8ELi8ELi32ELi1ELi1EEviiiPT_S1_S1_ii_param_1,
	.param .u32 _Z9cuda_gemmIiLi256ELi1ELi1ELi32ELi8ELi8ELi32ELi1ELi1EEviiiPT_S1_S1_ii_param_2,
	.param .u64 .ptr .align 1 _Z9cuda_gemmIiLi256ELi1ELi1ELi32ELi8ELi8ELi32ELi1ELi1EEviiiPT_S1_S1_ii_param_3,
	.param .u64 .ptr .align 1 _Z9cuda_gemmIiLi256ELi1ELi1ELi32ELi8ELi8ELi32ELi1ELi1EEviiiPT_S1_S1_ii_param_4,
	.param .u64 .ptr .align 1 _Z9cuda_gemmIiLi256ELi1ELi1ELi32ELi8ELi8ELi32ELi1ELi1EEviiiPT_S1_S1_ii_param_5,
	.param .u32 _Z9cuda_gemmIiLi256ELi1ELi1ELi32ELi8ELi8ELi32ELi1ELi1EEviiiPT_S1_S1_ii_param_6,
	.param .u32 _Z9cuda_gemmIiLi256ELi1ELi1ELi32ELi8ELi8ELi32ELi1ELi1EEviiiPT_S1_S1_ii_param_7
)
.maxntid 256
{
	.reg .pred 	%p<34>;
	.reg .b32 	%r<279>;
	.reg .b64 	%rd<55>;
	// demoted variable
	.shared .align 128 .b8 _ZZ9cuda_gemmIiLi256ELi1ELi1ELi32ELi8ELi8ELi32ELi1ELi1EEviiiPT_S1_S1_iiE11kron_fac_sh[288];
	// demoted variable
	.shared .align 128 .b8 _ZZ9cuda_gemmIiLi256ELi1ELi1ELi32ELi8ELi8ELi32ELi1ELi1EEviiiPT_S1_S1_iiE3Ash[128];
	// demoted variable
	.shared .align 128 .b8 _ZZ9cuda_gemmIiLi256ELi1ELi1ELi32ELi8ELi8ELi32ELi1ELi1EEviiiPT_S1_S1_iiE3Csh[128];
	ld.param.u64 	%rd22, [_Z9cuda_gemmIiLi256ELi1ELi1ELi32ELi8ELi8ELi32ELi1ELi1EEviiiPT_S1_S1_ii_param_3];
	ld.param.u64 	%rd23, [_Z9cuda_gemmIiLi256ELi1ELi1ELi32ELi8ELi8ELi32ELi1ELi1EEviiiPT_S1_S1_ii_param_4];
	ld.param.u64 	%rd24, [_Z9cuda_gemmIiLi256ELi1ELi1ELi32ELi8ELi8ELi32ELi1ELi1EEviiiPT_S1_S1_ii_param_5];
	cvta.to.global.u64 	%rd1, %rd23;
	cvta.to.global.u64 	%rd2, %rd22;
	cvta.to.global.u64 	%rd3, %rd24;
	mov.u32 	%r278, %tid.x;
	setp.gt.u32 	%p1, %r278, 63;
	@%p1 bra 	$L__BB39_7;
	mov.u32 	%r2, %ntid.x;
	add.s32 	%r109, %r278, %r2;
	max.u32 	%r110, %r109, 64;
	setp.lt.u32 	%p2, %r109, 64;
	selp.u32 	%r111, 1, 0, %p2;
	add.s32 	%r112, %r109, %r111;
	sub.s32 	%r113, %r110, %r112;
	div.u32 	%r114, %r113, %r2;
	add.s32 	%r3, %r114, %r111;
	and.b32  	%r115, %r3, 3;
	setp.eq.s32 	%p3, %r115, 3;
	mov.u32 	%r256, %r278;
	@%p3 bra 	$L__BB39_4;
	mul.wide.u32 	%rd25, %r278, 4;
	add.s64 	%rd52, %rd1, %rd25;
	mul.wide.u32 	%rd5, %r2, 4;
	add.s32 	%r116, %r3, 1;
	and.b32  	%r117, %r116, 3;
	neg.s32 	%r254, %r117;
	mov.u32 	%r256, %r278;
$L__BB39_3:
	.pragma "nounroll";
	ld.global.u32 	%r118, [%rd52];
	and.b32  	%r119, %r256, 7;
	mov.u32 	%r120, _ZZ9cuda_gemmIiLi256ELi1ELi1ELi32ELi8ELi8ELi32ELi1ELi1EEviiiPT_S1_S1_iiE11kron_fac_sh;
	mad.lo.s32 	%r121, %r119, 36, %r120;
	shr.u32 	%r122, %r256, 1;
	and.b32  	%r123, %r122, 2147483644;
	add.s32 	%r124, %r121, %r123;
	st.shared.u32 	[%r124], %r118;
	add.s32 	%r256, %r256, %r2;
	add.s64 	%rd52, %rd52, %rd5;
	add.s32 	%r254, %r254, 1;
	setp.ne.s32 	%p4, %r254, 0;
	@%p4 bra 	$L__BB39_3;
$L__BB39_4:
	setp.lt.u32 	%p5, %r3, 3;
	@%p5 bra 	$L__BB39_7;
	shl.b32 	%r125, %r2, 1;
	add.s32 	%r259, %r256, %r125;
	shl.b32 	%r11, %r2, 2;
	mad.lo.s32 	%r258, %r2, 3, %r256;
	add.s32 	%r257, %r2, %r256;
$L__BB39_6:
	mul.wide.u32 	%rd26, %r256, 4;
	add.s64 	%rd27, %rd1, %rd26;
	ld.global.u32 	%r126, [%rd27];
	and.b32  	%r127, %r256, 7;
	mov.u32 	%r128, _ZZ9cuda_gemmIiLi256ELi1ELi1ELi32ELi8ELi8ELi32ELi1ELi1EEviiiPT_S1_S1_iiE11kron_fac_sh;
	mad.lo.s32 	%r129, %r127, 36, %r128;
	shr.u32 	%r130, %r256, 1;
	and.b32  	%r131, %r130, 2147483644;
	add.s32 	%r132, %r129, %r131;
	st.shared.u32 	[%r132], %r126;
	add.s32 	%r133, %r256, %r2;
	mul.wide.u32 	%rd28, %r257, 4;
	add.s64 	%rd29, %rd1, %rd28;
	ld.global.u32 	%r134, [%rd29];
	and.b32  	%r135, %r257, 7;
	mad.lo.s32 	%r136, %r135, 36, %r128;
	shr.u32 	%r137, %r257, 1;
	and.b32  	%r138, %r137, 2147483644;
	add.s32 	%r139, %r136, %r138;
	st.shared.u32 	[%r139], %r134;
	add.s32 	%r140, %r133, %r2;
	mul.wide.u32 	%rd30, %r259, 4;
	add.s64 	%rd31, %rd1, %rd30;
	ld.global.u32 	%r141, [%rd31];
	and.b32  	%r142, %r259, 7;
	mad.lo.s32 	%r143, %r142, 36, %r128;
	shr.u32 	%r144, %r259, 1;
	and.b32  	%r145, %r144, 2147483644;
	add.s32 	%r146, %r143, %r145;
	st.shared.u32 	[%r146], %r141;
	add.s32 	%r147, %r140, %r2;
	mul.wide.u32 	%rd32, %r258, 4;
	add.s64 	%rd33, %rd1, %rd32;
	ld.global.u32 	%r148, [%rd33];
	and.b32  	%r149, %r258, 7;
	mad.lo.s32 	%r150, %r149, 36, %r128;
	shr.u32 	%r151, %r258, 1;
	and.b32  	%r152, %r151, 2147483644;
	add.s32 	%r153, %r150, %r152;
	st.shared.u32 	[%r153], %r148;
	add.s32 	%r256, %r147, %r2;
	add.s32 	%r259, %r259, %r11;
	add.s32 	%r258, %r258, %r11;
	add.s32 	%r257, %r257, %r11;
	setp.lt.u32 	%p6, %r256, 64;
	@%p6 bra 	$L__BB39_6;
$L__BB39_7:
	and.b32  	%r22, %r278, 3;
	mov.u32 	%r23, %ntid.x;
	mov.u32 	%r24, %ctaid.y;
	mov.u32 	%r154, %nctaid.y;
	setp.ge.u32 	%p7, %r24, %r154;
	@%p7 bra 	$L__BB39_31;
	setp.gt.u32 	%p8, %r278, 31;
	@%p8 bra 	$L__BB39_21;
	shl.b32 	%r25, %r24, 5;
	add.s32 	%r155, %r278, %r23;
	max.u32 	%r156, %r155, 32;
	setp.lt.u32 	%p9, %r155, 32;
	selp.u32 	%r157, 1, 0, %p9;
	add.s32 	%r158, %r155, %r157;
	sub.s32 	%r159, %r156, %r158;
	div.u32 	%r160, %r159, %r23;
	add.s32 	%r26, %r160, %r157;
	add.s32 	%r161, %r26, 1;
	and.b32  	%r27, %r161, 3;
	and.b32  	%r28, %r26, 3;
	setp.eq.s32 	%p10, %r28, 3;
	mov.u32 	%r269, %r278;
	@%p10 bra 	$L__BB39_12;
	shl.b32 	%r162, %r278, 2;
	mov.u32 	%r163, _ZZ9cuda_gemmIiLi256ELi1ELi1ELi32ELi8ELi8ELi32ELi1ELi1EEviiiPT_S1_S1_iiE3Ash;
	add.s32 	%r262, %r163, %r162;
	shl.b32 	%r30, %r23, 2;
	add.s32 	%r164, %r278, %r25;
	mul.wide.u32 	%rd34, %r164, 4;
	add.s64 	%rd53, %rd2, %rd34;
	mul.wide.u32 	%rd9, %r23, 4;
	neg.s32 	%r261, %r27;
	mad.lo.s32 	%r269, %r23, %r27, %r278;
$L__BB39_11:
	.pragma "nounroll";
	ld.global.u32 	%r165, [%rd53];
	st.shared.u32 	[%r262], %r165;
	add.s32 	%r262, %r262, %r30;
	add.s64 	%rd53, %rd53, %rd9;
	add.s32 	%r261, %r261, 1;
	setp.ne.s32 	%p11, %r261, 0;
	@%p11 bra 	$L__BB39_11;
$L__BB39_12:
	setp.lt.u32 	%p12, %r26, 3;
	@%p12 bra 	$L__BB39_15;
	shl.b32 	%r166, %r269, 2;
	mov.u32 	%r167, _ZZ9cuda_gemmIiLi256ELi1ELi1ELi32ELi8ELi8ELi32ELi1ELi1EEviiiPT_S1_S1_iiE3Ash;
	add.s32 	%r268, %r167, %r166;
	shl.b32 	%r39, %r23, 4;
	mul.lo.s32 	%r40, %r23, 12;
	mul.wide.u32 	%rd35, %r23, 4;
	add.s64 	%rd12, %rd2, %rd35;
	add.s32 	%r267, %r269, %r25;
	mul.wide.u32 	%rd36, %r23, 8;
	add.s64 	%rd13, %rd2, %rd36;
	mul.wide.u32 	%rd37, %r23, 12;
	add.s64 	%rd14, %rd2, %rd37;
$L__BB39_14:
	mul.wide.s32 	%rd38, %r267, 4;
	add.s64 	%rd39, %rd12, %rd38;
	add.s64 	%rd40, %rd13, %rd38;
	add.s64 	%rd41, %rd14, %rd38;
	add.s64 	%rd42, %rd2, %rd38;
	ld.global.u32 	%r168, [%rd42];
	st.shared.u32 	[%r268], %r168;
	ld.global.u32 	%r169, [%rd39];
	shl.b32 	%r170, %r23, 2;
	add.s32 	%r171, %r268, %r170;
	st.shared.u32 	[%r171], %r169;
	ld.global.u32 	%r172, [%rd40];
	shl.b32 	%r173, %r23, 3;
	add.s32 	%r174, %r268, %r173;
	st.shared.u32 	[%r174], %r172;
	ld.global.u32 	%r175, [%rd41];
	add.s32 	%r176, %r268, %r40;
	st.shared.u32 	[%r176], %r175;
	add.s32 	%r269, %r269, %r170;
	add.s32 	%r268, %r268, %r39;
	add.s32 	%r267, %r267, %r170;
	setp.lt.u32 	%p13, %r269, 32;
	@%p13 bra 	$L__BB39_14;
$L__BB39_15:
	setp.eq.s32 	%p14, %r28, 3;
	mov.u32 	%r271, %r278;
	@%p14 bra 	$L__BB39_18;
	shl.b32 	%r177, %r278, 2;
	mov.u32 	%r178, _ZZ9cuda_gemmIiLi256ELi1ELi1ELi32ELi8ELi8ELi32ELi1ELi1EEviiiPT_S1_S1_iiE3Csh;
	add.s32 	%r265, %r178, %r177;
	shl.b32 	%r43, %r23, 2;
	neg.s32 	%r264, %r27;
	mad.lo.s32 	%r271, %r23, %r27, %r278;
$L__BB39_17:
	.pragma "nounroll";
	mov.b32 	%r179, 0;
	st.shared.u32 	[%r265], %r179;
	add.s32 	%r265, %r265, %r43;
	add.s32 	%r264, %r264, 1;
	setp.ne.s32 	%p15, %r264, 0;
	@%p15 bra 	$L__BB39_17;
$L__BB39_18:
	setp.lt.u32 	%p16, %r26, 3;
	@%p16 bra 	$L__BB39_21;
	shl.b32 	%r51, %r23, 2;
	shl.b32 	%r180, %r271, 2;
	mov.u32 	%r181, _ZZ9cuda_gemmIiLi256ELi1ELi1ELi32ELi8ELi8ELi32ELi1ELi1EEviiiPT_S1_S1_iiE3Csh;
	add.s32 	%r270, %r181, %r180;
	shl.b32 	%r53, %r23, 4;
	shl.b32 	%r54, %r23, 3;
	mul.lo.s32 	%r55, %r23, 12;
$L__BB39_20:
	mov.b32 	%r182, 0;
	st.shared.u32 	[%r270], %r182;
	add.s32 	%r183, %r270, %r51;
	st.shared.u32 	[%r183], %r182;
	add.s32 	%r184, %r270, %r54;
	st.shared.u32 	[%r184], %r182;
	add.s32 	%r185, %r270, %r55;
	st.shared.u32 	[%r185], %r182;
	add.s32 	%r271, %r271, %r51;
	add.s32 	%r270, %r270, %r53;
	setp.lt.u32 	%p17, %r271, 32;
	@%p17 bra 	$L__BB39_20;
$L__BB39_21:
	setp.gt.u32 	%p18, %r278, 31;
	bar.sync 	0;
	or.b32  	%r66, %r22, 4;
	add.s32 	%r186, %r22, 5;
	and.b32  	%r67, %r186, 7;
	add.s32 	%r187, %r22, 6;
	and.b32  	%r68, %r187, 7;
	add.s32 	%r188, %r22, -1;
	and.b32  	%r69, %r188, 7;
	@%p18 bra 	$L__BB39_24;
	shl.b32 	%r189, %r22, 3;
	mov.u32 	%r190, _ZZ9cuda_gemmIiLi256ELi1ELi1ELi32ELi8ELi8ELi32ELi1ELi1EEviiiPT_S1_S1_iiE3Ash;
	mad.lo.s32 	%r191, %r22, 36, %r190;
	ld.shared.u32 	%r70, [%r191];
	ld.shared.u32 	%r71, [%r191+4];
	ld.shared.u32 	%r72, [%r191+8];
	ld.shared.u32 	%r73, [%r191+12];
	or.b32  	%r192, %r189, %r66;
	shl.b32 	%r193, %r192, 2;
	add.s32 	%r194, %r190, %r193;
	ld.shared.u32 	%r74, [%r194];
	or.b32  	%r195, %r189, %r67;
	shl.b32 	%r196, %r195, 2;
	add.s32 	%r197, %r190, %r196;
	ld.shared.u32 	%r75, [%r197];
	or.b32  	%r198, %r189, %r68;
	shl.b32 	%r199, %r198, 2;
	add.s32 	%r200, %r190, %r199;
	ld.shared.u32 	%r76, [%r200];
	or.b32  	%r201, %r189, %r69;
	shl.b32 	%r202, %r201, 2;
	add.s32 	%r203, %r190, %r202;
	ld.shared.u32 	%r77, [%r203];
	shr.u32 	%r78, %r23, 2;
	shr.u32 	%r272, %r278, 2;
	shl.b32 	%r204, %r278, 2;
	and.b32  	%r205, %r204, 28;
	mov.u32 	%r206, _ZZ9cuda_gemmIiLi256ELi1ELi1ELi32ELi8ELi8ELi32ELi1ELi1EEviiiPT_S1_S1_iiE11kron_fac_sh;
	add.s32 	%r80, %r206, %r205;
	add.s32 	%r81, %r22, 3;
	add.s32 	%r82, %r22, 2;
	add.s32 	%r83, %r22, 1;
$L__BB39_23:
	mad.lo.s32 	%r207, %r272, 36, %r80;
	ld.shared.u32 	%r208, [%r207];
	shfl.sync.idx.b32	%r209|%p19, %r208, %r22, 6175, -1;
	mul.lo.s32 	%r210, %r209, %r70;
	shfl.sync.idx.b32	%r211|%p20, %r208, %r83, 6175, -1;
	mad.lo.s32 	%r212, %r211, %r71, %r210;
	shfl.sync.idx.b32	%r213|%p21, %r208, %r82, 6175, -1;
	mad.lo.s32 	%r214, %r213, %r72, %r212;
	shfl.sync.idx.b32	%r215|%p22, %r208, %r81, 6175, -1;
	mad.lo.s32 	%r216, %r215, %r73, %r214;
	shfl.sync.idx.b32	%r217|%p23, %r208, %r66, 6175, -1;
	mad.lo.s32 	%r218, %r217, %r74, %r216;
	shfl.sync.idx.b32	%r219|%p24, %r208, %r67, 6175, -1;
	mad.lo.s32 	%r220, %r219, %r75, %r218;
	shfl.sync.idx.b32	%r221|%p25, %r208, %r68, 6175, -1;
	mad.lo.s32 	%r222, %r221, %r76, %r220;
	shfl.sync.idx.b32	%r223|%p26, %r208, %r69, 6175, -1;
	mad.lo.s32 	%r224, %r223, %r77, %r222;
	shl.b32 	%r225, %r22, 2;
	shl.b32 	%r226, %r272, 4;
	or.b32  	%r227, %r226, %r225;
	mov.u32 	%r228, _ZZ9cuda_gemmIiLi256ELi1ELi1ELi32ELi8ELi8ELi32ELi1ELi1EEviiiPT_S1_S1_iiE3Csh;
	add.s32 	%r229, %r228, %r227;
	ld.shared.u32 	%r230, [%r229];
	add.s32 	%r231, %r230, %r224;
	st.shared.u32 	[%r229], %r231;
	add.s32 	%r272, %r272, %r78;
	setp.lt.u32 	%p27, %r272, 8;
	@%p27 bra 	$L__BB39_23;
$L__BB39_24:
	setp.gt.u32 	%p28, %r278, 31;
	bar.sync 	0;
	@%p28 bra 	$L__BB39_31;
	shl.b32 	%r86, %r24, 5;
	add.s32 	%r232, %r278, %r23;
	max.u32 	%r233, %r232, 32;
	setp.lt.u32 	%p29, %r232, 32;
	selp.u32 	%r234, 1, 0, %p29;
	add.s32 	%r235, %r232, %r234;
	sub.s32 	%r236, %r233, %r235;
	div.u32 	%r237, %r236, %r23;
	add.s32 	%r87, %r237, %r234;
	and.b32  	%r238, %r87, 3;
	setp.eq.s32 	%p30, %r238, 3;
	@%p30 bra 	$L__BB39_28;
	add.s32 	%r239, %r87, 1;
	and.b32  	%r240, %r239, 3;
	shl.b32 	%r241, %r278, 2;
	mov.u32 	%r242, _ZZ9cuda_gemmIiLi256ELi1ELi1ELi32ELi8ELi8ELi32ELi1ELi1EEviiiPT_S1_S1_iiE3Csh;
	add.s32 	%r274, %r242, %r241;
	shl.b32 	%r89, %r23, 2;
	add.s32 	%r243, %r278, %r86;
	mul.wide.u32 	%rd43, %r243, 4;
	add.s64 	%rd54, %rd3, %rd43;
	mul.wide.u32 	%rd16, %r23, 4;
	neg.s32 	%r273, %r240;
	mad.lo.s32 	%r278, %r23, %r240, %r278;
$L__BB39_27:
	.pragma "nounroll";
	ld.shared.u32 	%r244, [%r274];
	st.global.u32 	[%rd54], %r244;
	add.s32 	%r274, %r274, %r89;
	add.s64 	%rd54, %rd54, %rd16;
	add.s32 	%r273, %r273, 1;
	setp.ne.s32 	%p31, %r273, 0;
	@%p31 bra 	$L__BB39_27;
$L__BB39_28:
	setp.lt.u32 	%p32, %r87, 3;
	@%p32 bra 	$L__BB39_31;
	shl.b32 	%r97, %r23, 2;
	shl.b32 	%r245, %r278, 2;
	mov.u32 	%r246, _ZZ9cuda_gemmIiLi256ELi1ELi1ELi32ELi8ELi8ELi32ELi1ELi1EEviiiPT_S1_S1_iiE3Csh;
	add.s32 	%r277, %r246, %r245;
	shl.b32 	%r99, %r23, 4;
	shl.b32 	%r100, %r23, 3;
	mul.lo.s32 	%r101, %r23, 12;
	mul.wide.u32 	%rd44, %r23, 4;
	add.s64 	%rd19, %rd3, %rd44;
	add.s32 	%r276, %r278, %r86;
	mul.wide.u32 	%rd45, %r23, 8;
	add.s64 	%rd20, %rd3, %rd45;
	mul.wide.u32 	%rd46, %r23, 12;
	add.s64 	%rd21, %rd3, %rd46;
$L__BB39_30:
	mul.wide.s32 	%rd47, %r276, 4;
	add.s64 	%rd48, %rd19, %rd47;
	add.s64 	%rd49, %rd20, %rd47;
	add.s64 	%rd50, %rd21, %rd47;
	add.s64 	%rd51, %rd3, %rd47;
	ld.shared.u32 	%r247, [%r277];
	st.global.u32 	[%rd51], %r247;
	add.s32 	%r248, %r277, %r97;
	ld.shared.u32 	%r249, [%r248];
	st.global.u32 	[%rd48], %r249;
	add.s32 	%r250, %r277, %r100;
	ld.shared.u32 	%r251, [%r250];
	st.global.u32 	[%rd49], %r251;
	add.s32 	%r252, %r277, %r101;
	ld.shared.u32 	%r253, [%r252];
	st.global.u32 	[%rd50], %r253;
	add.s32 	%r278, %r278, %r97;
	add.s32 	%r277, %r277, %r99;
	add.s32 	%r276, %r276, %r97;
	setp.lt.u32 	%p33, %r278, 32;
	@%p33 bra 	$L__BB39_30;
$L__BB39_31:
	ret;

}
	// .globl	_Z9cuda_gemmIiLi256ELi1ELi1ELi32ELi16ELi16ELi32ELi0ELi0EEviiiPT_S1_S1_ii
.visible .entry _Z9cuda_gemmIiLi256ELi1ELi1ELi32ELi16ELi16ELi32ELi0ELi0EEviiiPT_S1_S1_ii(
	.param .u32 _Z9cuda_gemmIiLi256ELi1ELi1ELi32ELi16ELi16ELi32ELi0ELi0EEviiiPT_S1_S1_ii_param_0,
	.param .u32 _Z9cuda_gemmIiLi256ELi1ELi1ELi32ELi16ELi16ELi32ELi0ELi0EEviiiPT_S1_S1_ii_param_1,
	.param .u32 _Z9cuda_gemmIiLi256ELi1ELi1ELi32ELi16ELi16ELi32ELi0ELi0EEviiiPT_S1_S1_ii_param_2,
	.param .u64 .ptr .align 1 _Z9cuda_gemmIiLi256ELi1ELi1ELi32ELi16ELi16ELi32ELi0ELi0EEviiiPT_S1_S1_ii_param_3,
	.param .u64 .ptr .align 1 _Z9cuda_gemmIiLi256ELi1ELi1ELi32ELi16ELi16ELi32ELi0ELi0EEviiiPT_S1_S1_ii_param_4,
	.param .u64 .ptr .align 1 _Z9cuda_gemmIiLi256ELi1ELi1ELi32ELi16ELi16ELi32ELi0ELi0EEviiiPT_S1_S1_ii_param_5,
	.param .u32 _Z9cuda_gemmIiLi256ELi1ELi1ELi32ELi16ELi16ELi32ELi0ELi0EEviiiPT_S1_S1_ii_param_6,
	.param .u32 _Z9cuda_gemmIiLi256ELi1ELi1ELi32ELi16ELi16ELi32ELi0ELi0EEviiiPT_S1_S1_ii_param_7
)
.maxntid 256
{
	.reg .pred 	%p<228>;
	.reg .b32 	%r<1123>;
	.reg .b64 	%rd<27>;
	// demoted variable
	.shared .align 128 .b8 _ZZ9cuda_gemmIiLi256ELi1ELi1ELi32ELi16ELi16ELi32ELi0ELi0EEviiiPT_S1_S1_iiE11kron_fac_sh[1088];
	// demoted variable
	.shared .align 128 .b8 _ZZ9cuda_gemmIiLi256ELi1ELi1ELi32ELi16ELi16ELi32ELi0ELi0EEviiiPT_S1_S1_iiE3Ash[128];
	// demoted variable
	.shared .align 128 .b8 _ZZ9cuda_gemmIiLi256ELi1ELi1ELi32ELi16ELi16ELi32ELi0ELi0EEviiiPT_S1_S1_iiE3Csh[128];
	ld.param.u32 	%r400, [_Z9cuda_gemmIiLi256ELi1ELi1ELi32ELi16ELi16ELi32ELi0ELi0EEviiiPT_S1_S1_ii_param_2];
	ld.param.u64 	%rd5, [_Z9cuda_gemmIiLi256ELi1ELi1ELi32ELi16ELi16ELi32ELi0ELi0EEviiiPT_S1_S1_ii_param_3];
	ld.param.u64 	%rd4, [_Z9cuda_gemmIiLi256ELi1ELi1ELi32ELi16ELi16ELi32ELi0ELi0EEviiiPT_S1_S1_ii_param_4];
	ld.param.u64 	%rd6, [_Z9cuda_gemmIiLi256ELi1ELi1ELi32ELi16ELi16ELi32ELi0ELi0EEviiiPT_S1_S1_ii_param_5];
	ld.param.u32 	%r401, [_Z9cuda_gemmIiLi256ELi1ELi1ELi32ELi16ELi16ELi32ELi0ELi0EEviiiPT_S1_S1_ii_param_6];
	ld.param.u32 	%r402, [_Z9cuda_gemmIiLi256ELi1ELi1ELi32ELi16ELi16ELi32ELi0ELi0EEviiiPT_S1_S1_ii_param_7];
	cvta.to.global.u64 	%rd1, %rd5;
	cvta.to.global.u64 	%rd2, %rd6;
	mov.u32 	%r1117, %tid.x;
	and.b32  	%r2, %r1117, 31;
	setp.lt.s32 	%p1, %r402, 16;
	shr.u32 	%r3, %r402, 4;
	selp.b32 	%r4, 1, %r3, %p1;
	mul.lo.s32 	%r5, %r402, %r401;
	setp.ge.u32 	%p2, %r1117, %r5;
	@%p2 bra 	$L__BB40_3;
	mov.u32 	%r6, %ntid.x;
	cvta.to.global.u64 	%rd3, %rd4;
	mov.u32 	%r953, %r1117;
$L__BB40_2:
	mul.wide.u32 	%rd7, %r953, 4;
	add.s64 	%rd8, %rd3, %rd7;
	ld.global.u32 	%r403, [%rd8];
	rem.u32 	%r404, %r953, %r401;
	mov.u32 	%r405, _ZZ9cuda_gemmIiLi256ELi1ELi1ELi32ELi16ELi16ELi32ELi0ELi0EEviiiPT_S1_S1_iiE11kron_fac_sh;
	mad.lo.s32 	%r406, %r404, 68, %r405;
	div.u32 	%r407, %r953, %r402;
	shl.b32 	%r408, %r407, 2;
	add.s32 	%r409, %r406, %r408;
	st.shared.u32 	[%r409], %r403;
	add.s32 	%r953, %r953, %r6;
	setp.lt.u32 	%p3, %r953, %r5;
	@%p3 bra 	$L__BB40_2;
$L__BB40_3:
	div.s32 	%r9, 32, %r402;
	mul.lo.s32 	%r410, %r9, %r4;
	min.s32 	%r10, %r410, 256;
	div.u32 	%r12, %r1117, %r10;
	mul.lo.s32 	%r411, %r12, %r10;
	sub.s32 	%r412, %r1117, %r411;
	div.u32 	%r11, %r412, %r4;
	mov.u32 	%r13, %ntid.x;
	div.u32 	%r14, %r13, %r10;
	mov.u32 	%r15, %ctaid.y;
	mov.u32 	%r413, %nctaid.y;
	setp.ge.u32 	%p4, %r15, %r413;
	@%p4 bra 	$L__BB40_235;
	mov.u32 	%r16, %ctaid.x;
	setp.gt.u32 	%p5, %r1117, 31;
	and.b32  	%r17, %r11, 15;
	rem.u32 	%r414, %r1117, %r4;
	shl.b32 	%r18, %r414, 4;
	min.s32 	%r19, %r401, 16;
	shl.b32 	%r415, %r402, 8;
	sub.s32 	%r20, 8223, %r415;
	@%p5 bra 	$L__BB40_14;
	shl.b32 	%r416, %r16, 5;
	mad.lo.s32 	%r21, %r15, %r400, %r416;
	add.s32 	%r417, %r1117, %r13;
	max.u32 	%r418, %r417, 32;
	setp.lt.u32 	%p6, %r417, 32;
	selp.u32 	%r419, 1, 0, %p6;
	add.s32 	%r420, %r417, %r419;
	sub.s32 	%r421, %r418, %r420;
	div.u32 	%r422, %r421, %r13;
	add.s32 	%r22, %r422, %r419;
	add.s32 	%r423, %r22, 1;
	and.b32  	%r23, %r423, 3;
	and.b32  	%r24, %r22, 3;
	setp.eq.s32 	%p7, %r24, 3;
	mov.u32 	%r956, %r1117;
	@%p7 bra 	$L__BB40_8;
	mov.b32 	%r955, 0;
	mov.u32 	%r956, %r1117;
$L__BB40_7:
	.pragma "nounroll";
	add.s32 	%r425, %r21, %r956;
	mul.wide.s32 	%rd9, %r425, 4;
	add.s64 	%rd10, %rd1, %rd9;
	ld.global.u32 	%r426, [%rd10];
	shl.b32 	%r427, %r956, 2;
	mov.u32 	%r428, _ZZ9cuda_gemmIiLi256ELi1ELi1ELi32ELi16ELi16ELi32ELi0ELi0EEviiiPT_S1_S1_iiE3Ash;
	add.s32 	%r429, %r428, %r427;
	st.shared.u32 	[%r429], %r426;
	add.s32 	%r956, %r956, %r13;
	add.s32 	%r955, %r955, 1;
	setp.ne.s32 	%p8, %r955, %r23;
	@%p8 bra 	$L__BB40_7;
$L__BB40_8:
	setp.lt.u32 	%p9, %r22, 3;
	@%p9 bra 	$L__BB40_9;
	bra.uni 	$L__BB40_236;
$L__BB40_9:
	setp.eq.s32 	%p11, %r24, 3;
	mov.u32 	%r959, %r1117;
	@%p11 bra 	$L__BB40_12;
	mov.b32 	%r958, 0;
	mov.u32 	%r444, _ZZ9cuda_gemmIiLi256ELi1ELi1ELi32ELi16ELi16ELi32ELi0ELi0EEviiiPT_S1_S1_iiE3Csh;
	mov.u32 	%r959, %r1117;
$L__BB40_11:
	.pragma "nounroll";
	shl.b32 	%r443, %r959, 2;
	add.s32 	%r445, %r444, %r443;
	mov.b32 	%r446, 0;
	st.shared.u32 	[%r445], %r446;
	add.s32 	%r959, %r959, %r13;
	add.s32 	%r958, %r958, 1;
	setp.ne.s32 	%p12, %r958, %r23;
	@%p12 bra 	$L__BB40_11;
$L__BB40_12:
	setp.lt.u32 	%p13, %r22, 3;
	@%p13 bra 	$L__BB40_14;
$L__BB40_13:
	shl.b32 	%r447, %r959, 2;
	mov.u32 	%r448, _ZZ9cuda_gemmIiLi256ELi1ELi1ELi32ELi16ELi16ELi32ELi0ELi0EEviiiPT_S1_S1_iiE3Csh;
	add.s32 	%r449, %r448, %r447;
	mov.b32 	%r450, 0;
	st.shared.u32 	[%r449], %r450;
	shl.b32 	%r451, %r13, 2;
	add.s32 	%r452, %r449, %r451;
	st.shared.u32 	[%r452], %r450;
	add.s32 	%r453, %r452, %r451;
	st.shared.u32 	[%r453], %r450;
	add.s32 	%r454, %r453, %r451;
	st.shared.u32 	[%r454], %r450;
	add.s32 	%r959, %r451, %r959;
	setp.lt.u32 	%p14, %r959, 32;
	@%p14 bra 	$L__BB40_13;
$L__BB40_14:
	setp.lt.s32 	%p15, %r9, 1;
	bar.sync 	0;
	@%p15 bra 	$L__BB40_228;
	setp.ne.s32 	%p16, %r4, 1;
	@%p16 bra 	$L__BB40_85;
	add.s32 	%r756, %r11, 1;
	and.b32  	%r39, %r756, 15;
	add.s32 	%r757, %r11, 7;
	and.b32  	%r40, %r757, 15;
	add.s32 	%r758, %r11, 9;
	and.b32  	%r41, %r758, 15;
	add.s32 	%r759, %r11, 10;
	and.b32  	%r42, %r759, 15;
	add.s32 	%r760, %r11, 11;
	and.b32  	%r43, %r760, 15;
	add.s32 	%r761, %r11, 12;
	and.b32  	%r44, %r761, 15;
	setp.lt.s32 	%p155, %r17, %r402;
	selp.b32 	%r762, 0, %r402, %p155;
	sub.s32 	%r45, %r17, %r762;
	add.s32 	%r763, %r17, 1;
	setp.lt.s32 	%p156, %r763, %r402;
	selp.b32 	%r764, 0, %r402, %p156;
	sub.s32 	%r46, %r763, %r764;
	add.s32 	%r765, %r17, 2;
	setp.lt.s32 	%p157, %r765, %r402;
	selp.b32 	%r766, 0, %r402, %p157;
	sub.s32 	%r47, %r765, %r766;
	add.s32 	%r767, %r17, 3;
	setp.lt.s32 	%p158, %r767, %r402;
	selp.b32 	%r768, 0, %r402, %p158;
	sub.s32 	%r48, %r767, %r768;
	add.s32 	%r769, %r17, 4;
	setp.lt.s32 	%p159, %r769, %r402;
	selp.b32 	%r770, 0, %r402, %p159;
	sub.s32 	%r49, %r769, %r770;
	add.s32 	%r771, %r17, 5;
	setp.lt.s32 	%p160, %r771, %r402;
	selp.b32 	%r772, 0, %r402, %p160;
	sub.s32 	%r50, %r771, %r772;
	add.s32 	%r773, %r17, 6;
	setp.lt.s32 	%p161, %r773, %r402;
	selp.b32 	%r774, 0, %r402, %p161;
	sub.s32 	%r51, %r773, %r774;
	add.s32 	%r775, %r17, 7;
	setp.lt.s32 	%p162, %r775, %r402;
	selp.b32 	%r776, 0, %r402, %p162;
	sub.s32 	%r52, %r775, %r776;
	add.s32 	%r777, %r17, 8;
	setp.lt.s32 	%p163, %r777, %r402;
	selp.b32 	%r778, 0, %r402, %p163;
	sub.s32 	%r53, %r777, %r778;
	add.s32 	%r779, %r17, 9;
	setp.lt.s32 	%p164, %r779, %r402;
	selp.b32 	%r780, 0, %r402, %p164;
	sub.s32 	%r54, %r779, %r780;
	add.s32 	%r781, %r17, 10;
	setp.lt.s32 	%p165, %r781, %r402;
	selp.b32 	%r782, 0, %r402, %p165;
	sub.s32 	%r55, %r781, %r782;
	add.s32 	%r783, %r17, 11;
	setp.lt.s32 	%p166, %r783, %r402;
	selp.b32 	%r784, 0, %r402, %p166;
	sub.s32 	%r56, %r783, %r784;
	add.s32 	%r785, %r17, 12;
	setp.lt.s32 	%p167, %r785, %r402;
	selp.b32 	%r786, 0, %r402, %p167;
	sub.s32 	%r57, %r785, %r786;
	add.s32 	%r787, %r17, 13;
	setp.lt.s32 	%p168, %r787, %r402;
	selp.b32 	%r788, 0, %r402, %p168;
	sub.s32 	%r58, %r787, %r788;
	add.s32 	%r789, %r17, 14;
	setp.lt.s32 	%p169, %r789, %r402;
	selp.b32 	%r790, 0, %r402, %p169;
	sub.s32 	%r59, %r789, %r790;
	add.s32 	%r791, %r17, 15;
	setp.lt.s32 	%p170, %r791, %r402;
	selp.b32 	%r792, 0, %r402, %p170;
	sub.s32 	%r60, %r791, %r792;
	mov.b32 	%r978, 0;
$L__BB40_17:
	setp.lt.s32 	%p171, %r402, 1;
	add.s32 	%r78, %r978, %r11;
	mad.lo.s32 	%r79, %r78, %r402, %r18;
	@%p171 bra 	$L__BB40_19;
	add.s32 	%r793, %r79, %r17;
	shl.b32 	%r794, %r793, 2;
	mov.u32 	%r795, _ZZ9cuda_gemmIiLi256ELi1ELi1ELi32ELi16ELi16ELi32ELi0ELi0EEviiiPT_S1_S1_iiE3Ash;
	add.s32 	%r796, %r795, %r794;
	ld.shared.u32 	%r979, [%r796];
$L__BB40_19:
	setp.lt.s32 	%p172, %r402, 2;
	@%p172 bra 	$L__BB40_21;
	add.s32 	%r797, %r79, %r39;
	shl.b32 	%r798, %r797, 2;
	mov.u32 	%r799, _ZZ9cuda_gemmIiLi256ELi1ELi1ELi32ELi16ELi16ELi32ELi0ELi0EEviiiPT_S1_S1_iiE3Ash;
	add.s32 	%r800, %r799, %r798;
	ld.shared.u32 	%r980, [%r800];
$L__BB40_21:
	setp.lt.s32 	%p173, %r402, 3;
	@%p173 bra 	$L__BB40_23;
	add.s32 	%r801, %r11, 2;
	and.b32  	%r802, %r801, 15;
	add.s32 	%r803, %r79, %r802;
	shl.b32 	%r804, %r803, 2;
	mov.u32 	%r805, _ZZ9cuda_gemmIiLi256ELi1ELi1ELi32ELi16ELi16ELi32ELi0ELi0EEviiiPT_S1_S1_iiE3Ash;
	add.s32 	%r806, %r805, %r804;
	ld.shared.u32 	%r981, [%r806];
$L__BB40_23:
	setp.lt.s32 	%p174, %r402, 4;
	@%p174 bra 	$L__BB40_25;
	add.s32 	%r807, %r11, 3;
	and.b32  	%r808, %r807, 15;
	add.s32 	%r809, %r79, %r808;
	shl.b32 	%r810, %r809, 2;
	mov.u32 	%r811, _ZZ9cuda_gemmIiLi256ELi1ELi1ELi32ELi16ELi16ELi32ELi0ELi0EEviiiPT_S1_S1_iiE3Ash;
	add.s32 	%r812, %r811, %r810;
	ld.shared.u32 	%r982, [%r812];
$L__BB40_25:
	setp.lt.s32 	%p175, %r402, 5;
	@%p175 bra 	$L__BB40_27;
	add.s32 	%r813, %r11, 4;
	and.b32  	%r814, %r813, 15;
	add.s32 	%r815, %r79, %r814;
	shl.b32 	%r816, %r815, 2;
	mov.u32 	%r817, _ZZ9cuda_gemmIiLi256ELi1ELi1ELi32ELi16ELi16ELi32ELi0ELi0EEviiiPT_S1_S1_iiE3Ash;
	add.s32 	%r818, %r817, %r816;
	ld.shared.u32 	%r983, [%r818];
$L__BB40_27:
	setp.lt.s32 	%p176, %r402, 6;
	@%p176 bra 	$L__BB40_29;
	add.s32 	%r819, %r11, 5;
	and.b32  	%r820, %r819, 15;
	add.s32 	%r821, %r79, %r820;
	shl.b32 	%r822, %r821, 2;
	mov.u32 	%r823, _ZZ9cuda_gemmIiLi256ELi1ELi1ELi32ELi16ELi16ELi32ELi0ELi0EEviiiPT_S1_S1_iiE3Ash;
	add.s32 	%r824, %r823, %r822;
	ld.shared.u32 	%r984, [%r824];
$L__BB40_29:
	setp.lt.s32 	%p177, %r402, 7;
	@%p177 bra 	$L__BB40_31;
	add.s32 	%r825, %r11, 6;
	and.b32  	%r826, %r825, 15;
	add.s32 	%r827, %r79, %r826;
	shl.b32 	%r828, %r827, 2;
	mov.u32 	%r829, _ZZ9cuda_gemmIiLi256ELi1ELi1ELi32ELi16ELi16ELi32ELi0ELi0EEviiiPT_S1_S1_iiE3Ash;
	add.s32 	%r830, %r829, %r828;
	ld.shared.u32 	%r985, [%r830];
$L__BB40_31:
	setp.lt.s32 	%p178, %r402, 8;
	@%p178 bra 	$L__BB40_33;
	add.s32 	%r831, %r79, %r40;
	shl.b32 	%r832, %r831, 2;
	mov.u32 	%r833, _ZZ9cuda_gemmIiLi256ELi1ELi1ELi32ELi16ELi16ELi32ELi0ELi0EEviiiPT_S1_S1_iiE3Ash;
	add.s32 	%r834, %r833, %r832;
	ld.shared.u32 	%r986, [%r834];
$L__BB40_33:
	setp.lt.s32 	%p179, %r402, 9;
	@%p179 bra 	$L__BB40_35;
	xor.b32  	%r835, %r17, 8;
	add.s32 	%r836, %r79, %r835;
	shl.b32 	%r837, %r836, 2;
	mov.u32 	%r838, _ZZ9cuda_gemmIiLi256ELi1ELi1ELi32ELi16ELi16ELi32ELi0ELi0EEviiiPT_S1_S1_iiE3Ash;
	add.s32 	%r839, %r838, %r837;
	ld.shared.u32 	%r987, [%r839];
$L__BB40_35:
	setp.lt.s32 	%p180, %r402, 10;
	@%p180 bra 	$L__BB40_37;
	add.s32 	%r840, %r79, %r41;
	shl.b32 	%r841, %r840, 2;
	mov.u32 	%r842, _ZZ9cuda_gemmIiLi256ELi1ELi1ELi32ELi16ELi16ELi32ELi0ELi0EEviiiPT_S1_S1_iiE3Ash;
	add.s32 	%r843, %r842, %r841;
	ld.shared.u32 	%r988, [%r843];
$L__BB40_37:
	setp.lt.s32 	%p181, %r402, 11;
	@%p181 bra 	$L__BB40_39;
	add.s32 	%r844, %r79, %r42;
	shl.b32 	%r845, %r844, 2;
	mov.u32 	%r846, _ZZ9cuda_gemmIiLi256ELi1ELi1ELi32ELi16ELi16ELi32ELi0ELi0EEviiiPT_S1_S1_iiE3Ash;
	add.s32 	%r847, %r846, %r845;
	ld.shared.u32 	%r989, [%r847];
$L__BB40_39:
	setp.lt.s32 	%p182, %r402, 12;
	@%p182 bra 	$L__BB40_41;
	add.s32 	%r848, %r79, %r43;
	shl.b32 	%r849, %r848, 2;
	mov.u32 	%r850, _ZZ9cuda_gemmIiLi256ELi1ELi1ELi32ELi16ELi16ELi32ELi0ELi0EEviiiPT_S1_S1_iiE3Ash;
	add.s32 	%r851, %r850, %r849;
	ld.shared.u32 	%r990, [%r851];
$L__BB40_41:
	setp.lt.s32 	%p183, %r402, 13;
	@%p183 bra 	$L__BB40_43;
	add.s32 	%r852, %r79, %r44;
	shl.b32 	%r853, %r852, 2;
	mov.u32 	%r854, _ZZ9cuda_gemmIiLi256ELi1ELi1ELi32ELi16ELi16ELi32ELi0ELi0EEviiiPT_S1_S1_iiE3Ash;
	add.s32 	%r855, %r854, %r853;
	ld.shared.u32 	%r991, [%r855];
$L__BB40_43:
	setp.lt.s32 	%p184, %r402, 14;
	@%p184 bra 	$L__BB40_45;
	add.s32 	%r856, %r11, 13;
	and.b32  	%r857, %r856, 15;
	add.s32 	%r858, %r79, %r857;
	shl.b32 	%r859, %r858, 2;
	mov.u32 	%r860, _ZZ9cuda_gemmIiLi256ELi1ELi1ELi32ELi16ELi16ELi32ELi0ELi0EEviiiPT_S1_S1_iiE3Ash;
	add.s32 	%r861, %r860, %r859;
	ld.shared.u32 	%r992, [%r861];
$L__BB40_45:
	setp.lt.s32 	%p185, %r402, 15;
	@%p185 bra 	$L__BB40_47;
	add.s32 	%r862, %r11, 14;
	and.b32  	%r863, %r862, 15;
	add.s32 	%r864, %r79, %r863;
	shl.b32 	%r865, %r864, 2;
	mov.u32 	%r866, _ZZ9cuda_gemmIiLi256ELi1ELi1ELi32ELi16ELi16ELi32ELi0ELi0EEviiiPT_S1_S1_iiE3Ash;
	add.s32 	%r867, %r866, %r865;
	ld.shared.u32 	%r993, [%r867];
$L__BB40_47:
	setp.lt.s32 	%p186, %r402, 16;
	@%p186 bra 	$L__BB40_49;
	add.s32 	%r868, %r11, -1;
	and.b32  	%r869, %r868, 15;
	add.s32 	%r870, %r79, %r869;
	shl.b32 	%r871, %r870, 2;
	mov.u32 	%r872, _ZZ9cuda_gemmIiLi256ELi1ELi1ELi32ELi16ELi16ELi32ELi0ELi0EEviiiPT_S1_S1_iiE3Ash;
	add.s32 	%r873, %r872, %r871;
	ld.shared.u32 	%r994, [%r873];
$L__BB40_49:
	setp.lt.s32 	%p187, %r12, %r19;
	@%p187 bra 	$L__BB40_51;
$L__BB40_50:
	add.s32 	%r978, %r978, %r10;
	setp.lt.s32 	%p221, %r978, %r9;
	@%p221 bra 	$L__BB40_17;
	bra.uni 	$L__BB40_228;
$L__BB40_51:
	rem.s32 	%r874, %r2, %r402;
	shl.b32 	%r875, %r874, 2;
	mov.u32 	%r876, _ZZ9cuda_gemmIiLi256ELi1ELi1ELi32ELi16ELi16ELi32ELi0ELi0EEviiiPT_S1_S1_iiE11kron_fac_sh;
	add.s32 	%r113, %r876, %r875;
	mov.u32 	%r995, %r12;
$L__BB40_52:
	mad.lo.s32 	%r878, %r995, 68, %r113;
	ld.shared.u32 	%r115, [%r878];
	mov.b32 	%r997, 0;
	@%p171 bra 	$L__BB40_54;
	shfl.sync.idx.b32	%r879|%p189, %r115, %r45, %r20, -1;
	mul.lo.s32 	%r997, %r879, %r979;
$L__BB40_54:
	@%p172 bra 	$L__BB40_56;
	shfl.sync.idx.b32	%r880|%p191, %r115, %r46, %r20, -1;
	mad.lo.s32 	%r997, %r880, %r980, %r997;
$L__BB40_56:
	@%p173 bra 	$L__BB40_58;
	shfl.sync.idx.b32	%r881|%p193, %r115, %r47, %r20, -1;
	mad.lo.s32 	%r997, %r881, %r981, %r997;
$L__BB40_58:
	@%p174 bra 	$L__BB40_60;
	shfl.sync.idx.b32	%r882|%p195, %r115, %r48, %r20, -1;
	mad.lo.s32 	%r997, %r882, %r982, %r997;
$L__BB40_60:
	@%p175 bra 	$L__BB40_62;
	shfl.sync.idx.b32	%r883|%p197, %r115, %r49, %r20, -1;
	mad.lo.s32 	%r997, %r883, %r983, %r997;
$L__BB40_62:
	@%p176 bra 	$L__BB40_64;
	shfl.sync.idx.b32	%r884|%p199, %r115, %r50, %r20, -1;
	mad.lo.s32 	%r997, %r884, %r984, %r997;
$L__BB40_64:
	setp.lt.s32 	%p200, %r402, 7;
	@%p200 bra 	$L__BB40_66;
	shfl.sync.idx.b32	%r885|%p201, %r115, %r51, %r20, -1;
	mad.lo.s32 	%r997, %r885, %r985, %r997;
$L__BB40_66:
	setp.lt.s32 	%p202, %r402, 8;
	@%p202 bra 	$L__BB40_68;
	shfl.sync.idx.b32	%r886|%p203, %r115, %r52, %r20, -1;
	mad.lo.s32 	%r997, %r886, %r986, %r997;
$L__BB40_68:
	setp.lt.s32 	%p204, %r402, 9;
	@%p204 bra 	$L__BB40_70;
	shfl.sync.idx.b32	%r887|%p205, %r115, %r53, %r20, -1;
	mad.lo.s32 	%r997, %r887, %r987, %r997;
$L__BB40_70:
	setp.lt.s32 	%p206, %r402, 10;
	@%p206 bra 	$L__BB40_72;
	shfl.sync.idx.b32	%r888|%p207, %r115, %r54, %r20, -1;
	mad.lo.s32 	%r997, %r888, %r988, %r997;
$L__BB40_72:
	setp.lt.s32 	%p208, %r402, 11;
	@%p208 bra 	$L__BB40_74;
	shfl.sync.idx.b32	%r889|%p209, %r115, %r55, %r20, -1;
	mad.lo.s32 	%r997, %r889, %r989, %r997;
$L__BB40_74:
	setp.lt.s32 	%p210, %r402, 12;
	@%p210 bra 	$L__BB40_76;
	shfl.sync.idx.b32	%r890|%p211, %r115, %r56, %r20, -1;
	mad.lo.s32 	%r997, %r890, %r990, %r997;
$L__BB40_76:
	setp.lt.s32 	%p212, %r402, 13;
	@%p212 bra 	$L__BB40_78;
	shfl.sync.idx.b32	%r891|%p213, %r115, %r57, %r20, -1;
	mad.lo.s32 	%r997, %r891, %r991, %r997;
$L__BB40_78:
	setp.lt.s32 	%p214, %r402, 14;
	@%p214 bra 	$L__BB40_80;
	shfl.sync.idx.b32	%r892|%p215, %r115, %r58, %r20, -1;
	mad.lo.s32 	%r997, %r892, %r992, %r997;
$L__BB40_80:
	setp.lt.s32 	%p216, %r402, 15;
	@%p216 bra 	$L__BB40_82;
	shfl.sync.idx.b32	%r893|%p217, %r115, %r59, %r20, -1;
	mad.lo.s32 	%r997, %r893, %r993, %r997;
$L__BB40_82:
	setp.lt.s32 	%p218, %r402, 16;
	@%p218 bra 	$L__BB40_84;
	shfl.sync.idx.b32	%r894|%p219, %r115, %r60, %r20, -1;
	mad.lo.s32 	%r997, %r894, %r994, %r997;
$L__BB40_84:
	mad.lo.s32 	%r895, %r995, %r9, %r78;
	shl.b32 	%r896, %r895, 2;
	mov.u32 	%r897, _ZZ9cuda_gemmIiLi256ELi1ELi1ELi32ELi16ELi16ELi32ELi0ELi0EEviiiPT_S1_S1_iiE3Csh;
	add.s32 	%r898, %r897, %r896;
	ld.shared.u32 	%r899, [%r898];
	add.s32 	%r900, %r899, %r997;
	st.shared.u32 	[%r898], %r900;
	add.s32 	%r995, %r995, %r14;
	setp.lt.s32 	%p220, %r995, %r19;
	@%p220 bra 	$L__BB40_52;
	bra.uni 	$L__BB40_50;
$L__BB40_85:
	setp.gt.u32 	%p17, %r402, 31;
	@%p17 bra 	$L__BB40_119;
	add.s32 	%r457, %r11, 1;
	and.b32  	%r149, %r457, 15;
	add.s32 	%r458, %r11, 2;
	and.b32  	%r150, %r458, 15;
	add.s32 	%r459, %r11, 3;
	and.b32  	%r151, %r459, 15;
	add.s32 	%r460, %r11, 4;
	and.b32  	%r152, %r460, 15;
	add.s32 	%r461, %r11, 5;
	and.b32  	%r153, %r461, 15;
	add.s32 	%r462, %r11, 6;
	and.b32  	%r154, %r462, 15;
	setp.lt.u32 	%p18, %r17, %r402;
	selp.b32 	%r463, 0, %r402, %p18;
	sub.s32 	%r155, %r17, %r463;
	add.s32 	%r464, %r17, 1;
	setp.lt.u32 	%p19, %r464, %r402;
	selp.b32 	%r465, 0, %r402, %p19;
	sub.s32 	%r156, %r464, %r465;
	add.s32 	%r466, %r17, 2;
	setp.lt.u32 	%p20, %r466, %r402;
	selp.b32 	%r467, 0, %r402, %p20;
	sub.s32 	%r157, %r466, %r467;
	add.s32 	%r468, %r17, 3;
	setp.lt.u32 	%p21, %r468, %r402;
	selp.b32 	%r469, 0, %r402, %p21;
	sub.s32 	%r158, %r468, %r469;
	add.s32 	%r470, %r17, 4;
	setp.lt.u32 	%p22, %r470, %r402;
	selp.b32 	%r471, 0, %r402, %p22;
	sub.s32 	%r159, %r470, %r471;
	add.s32 	%r472, %r17, 5;
	setp.lt.u32 	%p23, %r472, %r402;
	selp.b32 	%r473, 0, %r402, %p23;
	sub.s32 	%r160, %r472, %r473;
	add.s32 	%r474, %r17, 6;
	setp.lt.u32 	%p24, %r474, %r402;
	selp.b32 	%r475, 0, %r402, %p24;
	sub.s32 	%r161, %r474, %r475;
	add.s32 	%r476, %r17, 7;
	setp.lt.u32 	%p25, %r476, %r402;
	selp.b32 	%r477, 0, %r402, %p25;
	sub.s32 	%r162, %r476, %r477;
	add.s32 	%r478, %r17, 8;
	setp.lt.u32 	%p26, %r478, %r402;
	selp.b32 	%r479, 0, %r402, %p26;
	sub.s32 	%r163, %r478, %r479;
	add.s32 	%r480, %r17, 9;
	setp.lt.u32 	%p27, %r480, %r402;
	selp.b32 	%r481, 0, %r402, %p27;
	sub.s32 	%r164, %r480, %r481;
	add.s32 	%r482, %r17, 10;
	setp.lt.u32 	%p28, %r482, %r402;
	selp.b32 	%r483, 0, %r402, %p28;
	sub.s32 	%r165, %r482, %r483;
	add.s32 	%r484, %r17, 11;
	setp.lt.u32 	%p29, %r484, %r402;
	selp.b32 	%r485, 0, %r402, %p29;
	sub.s32 	%r166, %r484, %r485;
	add.s32 	%r486, %r17, 12;
	setp.lt.u32 	%p30, %r486, %r402;
	selp.b32 	%r487, 0, %r402, %p30;
	sub.s32 	%r167, %r486, %r487;
	add.s32 	%r488, %r17, 13;
	setp.lt.u32 	%p31, %r488, %r402;
	selp.b32 	%r489, 0, %r402, %p31;
	sub.s32 	%r168, %r488, %r489;
	add.s32 	%r490, %r17, 14;
	setp.lt.u32 	%p32, %r490, %r402;
	selp.b32 	%r491, 0, %r402, %p32;
	sub.s32 	%r169, %r490, %r491;
	add.s32 	%r492, %r17, 15;
	setp.lt.u32 	%p33, %r492, %r402;
	selp.b32 	%r493, 0, %r402, %p33;
	sub.s32 	%r170, %r492, %r493;
	mov.b32 	%r1080, 0;
$L__BB40_87:
	setp.eq.s32 	%p34, %r402, 0;
	add.s32 	%r297, %r1080, %r11;
	mad.lo.s32 	%r298, %r297, %r402, %r18;
	@%p34 bra 	$L__BB40_89;
	add.s32 	%r494, %r298, %r17;
	shl.b32 	%r495, %r494, 2;
	mov.u32 	%r496, _ZZ9cuda_gemmIiLi256ELi1ELi1ELi32ELi16ELi16ELi32ELi0ELi0EEviiiPT_S1_S1_iiE3Ash;
	add.s32 	%r497, %r496, %r495;
	ld.shared.u32 	%r1081, [%r497];
$L__BB40_89:
	setp.lt.u32 	%p35, %r402, 2;
	@%p35 bra 	$L__BB40_91;
	add.s32 	%r498, %r298, %r149;
	shl.b32 	%r499, %r498, 2;
	mov.u32 	%r500, _ZZ9cuda_gemmIiLi256ELi1ELi1ELi32ELi16ELi16ELi32ELi0ELi0EEviiiPT_S1_S1_iiE3Ash;
	add.s32 	%r501, %r500, %r499;
	ld.shared.u32 	%r1078, [%r501];
$L__BB40_91:
	setp.lt.u32 	%p36, %r402, 3;
	@%p36 bra 	$L__BB40_93;
	add.s32 	%r502, %r298, %r150;
	shl.b32 	%r503, %r502, 2;
	mov.u32 	%r504, _ZZ9cuda_gemmIiLi256ELi1ELi1ELi32ELi16ELi16ELi32ELi0ELi0EEviiiPT_S1_S1_iiE3Ash;
	add.s32 	%r505, %r504, %r503;
	ld.shared.u32 	%r1077, [%r505];
$L__BB40_93:
	setp.lt.u32 	%p37, %r402, 4;
	@%p37 bra 	$L__BB40_95;
	add.s32 	%r506, %r298, %r151;
	shl.b32 	%r507, %r506, 2;
	mov.u32 	%r508, _ZZ9cuda_gemmIiLi256ELi1ELi1ELi32ELi16ELi16ELi32ELi0ELi0EEviiiPT_S1_S1_iiE3Ash;
	add.s32 	%r509, %r508, %r507;
	ld.shared.u32 	%r1076, [%r509];
$L__BB40_95:
	setp.lt.u32 	%p38, %r402, 5;
	@%p38 bra 	$L__BB40_97;
	add.s32 	%r510, %r298, %r152;
	shl.b32 	%r511, %r510, 2;
	mov.u32 	%r512, _ZZ9cuda_gemmIiLi256ELi1ELi1ELi32ELi16ELi16ELi32ELi0ELi0EEviiiPT_S1_S1_iiE3Ash;
	add.s32 	%r513, %r512, %r511;
	ld.shared.u32 	%r1075, [%r513];
$L__BB40_97:
	setp.lt.u32 	%p39, %r402, 6;
	@%p39 bra 	$L__BB40_99;
	add.s32 	%r514, %r298, %r153;
	shl.b32 	%r515, %r514, 2;
	mov.u32 	%r516, _ZZ9cuda_gemmIiLi256ELi1ELi1ELi32ELi16ELi16ELi32ELi0ELi0EEviiiPT_S1_S1_iiE3Ash;
	add.s32 	%r517, %r516, %r515;
	ld.shared.u32 	%r1074, [%r517];
$L__BB40_99:
	setp.lt.u32 	%p40, %r402, 7;
	@%p40 bra 	$L__BB40_101;
	add.s32 	%r518, %r298, %r154;
	shl.b32 	%r519, %r518, 2;
	mov.u32 	%r520, _ZZ9cuda_gemmIiLi256ELi1ELi1ELi32ELi16ELi16ELi32ELi0ELi0EEviiiPT_S1_S1_iiE3Ash;
	add.s32 	%r521, %r520, %r519;
	ld.shared.u32 	%r1073, [%r521];
$L__BB40_101:
	setp.lt.u32 	%p41, %r402, 8;
	@%p41 bra 	$L__BB40_103;
	add.s32 	%r522, %r11, 7;
	and.b32  	%r523, %r522, 15;
	add.s32 	%r524, %r298, %r523;
	shl.b32 	%r525, %r524, 2;
	mov.u32 	%r526, _ZZ9cuda_gemmIiLi256ELi1ELi1ELi32ELi16ELi16ELi32ELi0ELi0EEviiiPT_S1_S1_iiE3Ash;
	add.s32 	%r527, %r526, %r525;
	ld.shared.u32 	%r1072, [%r527];
$L__BB40_103:
	setp.lt.u32 	%p42, %r402, 9;
	@%p42 bra 	$L__BB40_105;
	xor.b32  	%r528, %r17, 8;
	add.s32 	%r529, %r298, %r528;
	shl.b32 	%r530, %r529, 2;
	mov.u32 	%r531, _ZZ9cuda_gemmIiLi256ELi1ELi1ELi32ELi16ELi16ELi32ELi0ELi0EEviiiPT_S1_S1_iiE3Ash;
	add.s32 	%r532, %r531, %r530;
	ld.shared.u32 	%r1071, [%r532];
$L__BB40_105:
	setp.lt.u32 	%p43, %r402, 10;
	@%p43 bra 	$L__BB40_107;
	add.s32 	%r533, %r11, 9;
	and.b32  	%r534, %r533, 15;
	add.s32 	%r535, %r298, %r534;
	shl.b32 	%r536, %r535, 2;
	mov.u32 	%r537, _ZZ9cuda_gemmIiLi256ELi1ELi1ELi32ELi16ELi16ELi32ELi0ELi0EEviiiPT_S1_S1_iiE3Ash;
	add.s32 	%r538, %r537, %r536;
	ld.shared.u32 	%r1070, [%r538];
$L__BB40_107:
	setp.lt.u32 	%p44, %r402, 11;
	@%p44 bra 	$L__BB40_109;
	add.s32 	%r539, %r11, 10;
	and.b32  	%r540, %r539, 15;
	add.s32 	%r541, %r298, %r540;
	shl.b32 	%r542, %r541, 2;
	mov.u32 	%r543, _ZZ9cuda_gemmIiLi256ELi1ELi1ELi32ELi16ELi16ELi32ELi0ELi0EEviiiPT_S1_S1_iiE3Ash;
	add.s32 	%r544, %r543, %r542;
	ld.shared.u32 	%r1069, [%r544];
$L__BB40_109:
	setp.lt.u32 	%p45, %r402, 12;
	@%p45 bra 	$L__BB40_111;
	add.s32 	%r545, %r11, 11;
	and.b32  	%r546, %r545, 15;
	add.s32 	%r547, %r298, %r546;
	shl.b32 	%r548, %r547, 2;
	mov.u32 	%r549, _ZZ9cuda_gemmIiLi256ELi1ELi1ELi32ELi16ELi16ELi32ELi0ELi0EEviiiPT_S1_S1_iiE3Ash;
	add.s32 	%r550, %r549, %r548;
	ld.shared.u32 	%r1068, [%r550];
$L__BB40_111:
	setp.lt.u32 	%p46, %r402, 13;
	@%p46 bra 	$L__BB40_113;
	add.s32 	%r551, %r11, 12;
	and.b32  	%r552, %r551, 15;
	add.s32 	%r553, %r298, %r552;
	shl.b32 	%r554, %r553, 2;
	mov.u32 	%r555, _ZZ9cuda_gemmIiLi256ELi1ELi1ELi32ELi16ELi16ELi32ELi0ELi0EEviiiPT_S1_S1_iiE3Ash;
	add.s32 	%r556, %r555, %r554;
	ld.shared.u32 	%r1067, [%r556];
$L__BB40_113:
	setp.lt.u32 	%p47, %r402, 14;
	@%p47 bra 	$L__BB40_115;
	add.s32 	%r557, %r11, 13;
	and.b32  	%r558, %r557, 15;
	add.s32 	%r559, %r298, %r558;
	shl.b32 	%r560, %r559, 2;
	mov.u32 	%r561, _ZZ9cuda_gemmIiLi256ELi1ELi1ELi32ELi16ELi16ELi32ELi0ELi0EEviiiPT_S1_S1_iiE3Ash;
	add.s32 	%r562, %r561, %r560;
	ld.shared.u32 	%r1066, [%r562];
$L__BB40_115:
	setp.lt.u32 	%p48, %r402, 15;
	@%p48 bra 	$L__BB40_117;
	add.s32 	%r563, %r11, 14;
	and.b32  	%r564, %r563, 15;
	add.s32 	%r565, %r298, %r564;
	shl.b32 	%r566, %r565, 2;
	mov.u32 	%r567, _ZZ9cuda_gemmIiLi256ELi1ELi1ELi32ELi16ELi16ELi32ELi0ELi0EEviiiPT_S1_S1_iiE3Ash;
	add.s32 	%r568, %r567, %r566;
	ld.shared.u32 	%r1065, [%r568];
$L__BB40_117:
	setp.lt.u32 	%p49, %r402, 16;
	@%p49 bra 	$L__BB40_192;
	add.s32 	%r569, %r11, -1;
	and.b32  	%r570, %r569, 15;
	add.s32 	%r571, %r298, %r570;
	shl.b32 	%r572, %r571, 2;
	mov.u32 	%r573, _ZZ9cuda_gemmIiLi256ELi1ELi1ELi32ELi16ELi16ELi32ELi0ELi0EEviiiPT_S1_S1_iiE3Ash;
	add.s32 	%r574, %r573, %r572;
	ld.shared.u32 	%r1064, [%r574];
	bra.uni 	$L__BB40_192;
$L__BB40_119:
	setp.lt.s32 	%p85, %r17, %r402;
	selp.b32 	%r602, 0, %r402, %p85;
	sub.s32 	%r171, %r17, %r602;
	add.s32 	%r603, %r17, 1;
	setp.lt.s32 	%p86, %r603, %r402;
	selp.b32 	%r604, 0, %r402, %p86;
	sub.s32 	%r172, %r603, %r604;
	add.s32 	%r605, %r17, 2;
	setp.lt.s32 	%p87, %r605, %r402;
	selp.b32 	%r606, 0, %r402, %p87;
	sub.s32 	%r173, %r605, %r606;
	add.s32 	%r607, %r17, 3;
	setp.lt.s32 	%p88, %r607, %r402;
	selp.b32 	%r608, 0, %r402, %p88;
	sub.s32 	%r174, %r607, %r608;
	add.s32 	%r609, %r17, 4;
	setp.lt.s32 	%p89, %r609, %r402;
	selp.b32 	%r610, 0, %r402, %p89;
	sub.s32 	%r175, %r609, %r610;
	add.s32 	%r611, %r17, 5;
	setp.lt.s32 	%p90, %r611, %r402;
	selp.b32 	%r612, 0, %r402, %p90;
	sub.s32 	%r176, %r611, %r612;
	add.s32 	%r613, %r17, 6;
	setp.lt.s32 	%p91, %r613, %r402;
	selp.b32 	%r614, 0, %r402, %p91;
	sub.s32 	%r177, %r613, %r614;
	add.s32 	%r615, %r17, 7;
	setp.lt.s32 	%p92, %r615, %r402;
	selp.b32 	%r616, 0, %r402, %p92;
	sub.s32 	%r178, %r615, %r616;
	add.s32 	%r617, %r17, 8;
	setp.lt.s32 	%p93, %r617, %r402;
	selp.b32 	%r618, 0, %r402, %p93;
	sub.s32 	%r179, %r617, %r618;
	add.s32 	%r619, %r17, 9;
	setp.lt.s32 	%p94, %r619, %r402;
	selp.b32 	%r620, 0, %r402, %p94;
	sub.s32 	%r180, %r619, %r620;
	add.s32 	%r621, %r17, 10;
	setp.lt.s32 	%p95, %r621, %r402;
	selp.b32 	%r622, 0, %r402, %p95;
	sub.s32 	%r181, %r621, %r622;
	add.s32 	%r623, %r17, 11;
	setp.lt.s32 	%p96, %r623, %r402;
	selp.b32 	%r624, 0, %r402, %p96;
	sub.s32 	%r182, %r623, %r624;
	add.s32 	%r625, %r17, 12;
	setp.lt.s32 	%p97, %r625, %r402;
	selp.b32 	%r626, 0, %r402, %p97;
	sub.s32 	%r183, %r625, %r626;
	add.s32 	%r627, %r17, 13;
	setp.lt.s32 	%p98, %r627, %r402;
	selp.b32 	%r628, 0, %r402, %p98;
	sub.s32 	%r184, %r627, %r628;
	add.s32 	%r629, %r17, 14;
	setp.lt.s32 	%p99, %r629, %r402;
	selp.b32 	%r630, 0, %r402, %p99;
	sub.s32 	%r185, %r629, %r630;
	add.s32 	%r631, %r17, 15;
	setp.lt.s32 	%p100, %r631, %r402;
	selp.b32 	%r632, 0, %r402, %p100;
	sub.s32 	%r186, %r631, %r632;
	shl.b32 	%r633, %r4, 8;
	sub.s32 	%r187, 8223, %r633;
	mov.b32 	%r1028, 0;
$L__BB40_120:
	setp.lt.s32 	%p101, %r402, 1;
	add.s32 	%r205, %r1028, %r11;
	mad.lo.s32 	%r206, %r205, %r402, %r18;
	@%p101 bra 	$L__BB40_122;
	add.s32 	%r634, %r206, %r17;
	shl.b32 	%r635, %r634, 2;
	mov.u32 	%r636, _ZZ9cuda_gemmIiLi256ELi1ELi1ELi32ELi16ELi16ELi32ELi0ELi0EEviiiPT_S1_S1_iiE3Ash;
	add.s32 	%r637, %r636, %r635;
	ld.shared.u32 	%r1029, [%r637];
$L__BB40_122:
	setp.lt.s32 	%p102, %r402, 2;
	@%p102 bra 	$L__BB40_124;
	add.s32 	%r638, %r11, 1;
	and.b32  	%r639, %r638, 15;
	add.s32 	%r640, %r206, %r639;
	shl.b32 	%r641, %r640, 2;
	mov.u32 	%r642, _ZZ9cuda_gemmIiLi256ELi1ELi1ELi32ELi16ELi16ELi32ELi0ELi0EEviiiPT_S1_S1_iiE3Ash;
	add.s32 	%r643, %r642, %r641;
	ld.shared.u32 	%r1030, [%r643];
$L__BB40_124:
	setp.lt.s32 	%p103, %r402, 3;
	@%p103 bra 	$L__BB40_126;
	add.s32 	%r644, %r11, 2;
	and.b32  	%r645, %r644, 15;
	add.s32 	%r646, %r206, %r645;
	shl.b32 	%r647, %r646, 2;
	mov.u32 	%r648, _ZZ9cuda_gemmIiLi256ELi1ELi1ELi32ELi16ELi16ELi32ELi0ELi0EEviiiPT_S1_S1_iiE3Ash;
	add.s32 	%r649, %r648, %r647;
	ld.shared.u32 	%r1031, [%r649];
$L__BB40_126:
	setp.lt.s32 	%p104, %r402, 4;
	@%p104 bra 	$L__BB40_128;
	add.s32 	%r650, %r11, 3;
	and.b32  	%r651, %r650, 15;
	add.s32 	%r652, %r206, %r651;
	shl.b32 	%r653, %r652, 2;
	mov.u32 	%r654, _ZZ9cuda_gemmIiLi256ELi1ELi1ELi32ELi16ELi16ELi32ELi0ELi0EEviiiPT_S1_S1_iiE3Ash;
	add.s32 	%r655, %r654, %r653;
	ld.shared.u32 	%r1032, [%r655];
$L__BB40_128:
	setp.lt.s32 	%p105, %r402, 5;
	@%p105 bra 	$L__BB40_130;
	add.s32 	%r656, %r11, 4;
	and.b32  	%r657, %r656, 15;
	add.s32 	%r658, %r206, %r657;
	shl.b32 	%r659, %r658, 2;
	mov.u32 	%r660, _ZZ9cuda_gemmIiLi256ELi1ELi1ELi32ELi16ELi16ELi32ELi0ELi0EEviiiPT_S1_S1_iiE3Ash;
	add.s32 	%r661, %r660, %r659;
	ld.shared.u32 	%r1033, [%r661];
$L__BB40_130:
	setp.lt.s32 	%p106, %r402, 6;
	@%p106 bra 	$L__BB40_132;
	add.s32 	%r662, %r11, 5;
	and.b32  	%r663, %r662, 15;
	add.s32 	%r664, %r206, %r663;
	shl.b32 	%r665, %r664, 2;
	mov.u32 	%r666, _ZZ9cuda_gemmIiLi256ELi1ELi1ELi32ELi16ELi16ELi32ELi0ELi0EEviiiPT_S1_S1_iiE3Ash;
	add.s32 	%r667, %r666, %r665;
	ld.shared.u32 	%r1034, [%r667];
$L__BB40_132:
	setp.lt.s32 	%p107, %r402, 7;
	@%p107 bra 	$L__BB40_134;
	add.s32 	%r668, %r11, 6;
	and.b32  	%r669, %r668, 15;
	add.s32 	%r670, %r206, %r669;
	shl.b32 	%r671, %r670, 2;
	mov.u32 	%r672, _ZZ9cuda_gemmIiLi256ELi1ELi1ELi32ELi16ELi16ELi32ELi0ELi0EEviiiPT_S1_S1_iiE3Ash;
	add.s32 	%r673, %r672, %r671;
	ld.shared.u32 	%r1035, [%r673];
$L__BB40_134:
	setp.lt.s32 	%p108, %r402, 8;
	@%p108 bra 	$L__BB40_136;
	add.s32 	%r674, %r11, 7;
	and.b32  	%r675, %r674, 15;
	add.s32 	%r676, %r206, %r675;
	shl.b32 	%r677, %r676, 2;
	mov.u32 	%r678, _ZZ9cuda_gemmIiLi256ELi1ELi1ELi32ELi16ELi16ELi32ELi0ELi0EEviiiPT_S1_S1_iiE3Ash;
	add.s32 	%r679, %r678, %r677;
	ld.shared.u32 	%r1036, [%r679];
$L__BB40_136:
	setp.lt.s32 	%p109, %r402, 9;
	@%p109 bra 	$L__BB40_138;
	xor.b32  	%r680, %r17, 8;
	add.s32 	%r681, %r206, %r680;
	shl.b32 	%r682, %r681, 2;
	mov.u32 	%r683, _ZZ9cuda_gemmIiLi256ELi1ELi1ELi32ELi16ELi16ELi32ELi0ELi0EEviiiPT_S1_S1_iiE3Ash;
	add.s32 	%r684, %r683, %r682;
	ld.shared.u32 	%r1037, [%r684];
$L__BB40_138:
	setp.lt.s32 	%p110, %r402, 10;
	@%p110 bra 	$L__BB40_140;
	add.s32 	%r685, %r11, 9;
	and.b32  	%r686, %r685, 15;
	add.s32 	%r687, %r206, %r686;
	shl.b32 	%r688, %r687, 2;
	mov.u32 	%r689, _ZZ9cuda_gemmIiLi256ELi1ELi1ELi32ELi16ELi16ELi32ELi0ELi0EEviiiPT_S1_S1_iiE3Ash;
	add.s32 	%r690, %r689, %r688;
	ld.shared.u32 	%r1038, [%r690];
$L__BB40_140:
	setp.lt.s32 	%p111, %r402, 11;
	@%p111 bra 	$L__BB40_142;
	add.s32 	%r691, %r11, 10;
	and.b32  	%r692, %r691, 15;
	add.s32 	%r693, %r206, %r692;
	shl.b32 	%r694, %r693, 2;
	mov.u32 	%r695, _ZZ9cuda_gemmIiLi256ELi1ELi1ELi32ELi16ELi16ELi32ELi0ELi0EEviiiPT_S1_S1_iiE3Ash;
	add.s32 	%r696, %r695, %r694;
	ld.shared.u32 	%r1039, [%r696];
$L__BB40_142:
	setp.lt.s32 	%p112, %r402, 12;
	@%p112 bra 	$L__BB40_144;
	add.s32 	%r697, %r11, 11;
	and.b32  	%r698, %r697, 15;
	add.s32 	%r699, %r206, %r698;
	shl.b32 	%r700, %r699, 2;
	mov.u32 	%r701, _ZZ9cuda_gemmIiLi256ELi1ELi1ELi32ELi16ELi16ELi32ELi0ELi0EEviiiPT_S1_S1_iiE3Ash;
	add.s32 	%r702, %r701, %r700;
	ld.shared.u32 	%r1040, [%r702];
$L__BB40_144:
	setp.lt.s32 	%p113, %r402, 13;
	@%p113 bra 	$L__BB40_146;
	add.s32 	%r703, %r11, 12;
	and.b32  	%r704, %r703, 15;
	add.s32 	%r705, %r206, %r704;
	shl.b32 	%r706, %r705, 2;
	mov.u32 	%r707, _ZZ9cuda_gemmIiLi256ELi1ELi1ELi32ELi16ELi16ELi32ELi0ELi0EEviiiPT_S1_S1_iiE3Ash;
	add.s32 	%r708, %r707, %r706;
	ld.shared.u32 	%r1041, [%r708];
$L__BB40_146:
	setp.lt.s32 	%p114, %r402, 14;
	@%p114 bra 	$L__BB40_148;
	add.s32 	%r709, %r11, 13;
	and.b32  	%r710, %r709, 15;
	add.s32 	%r711, %r206, %r710;
	shl.b32 	%r712, %r711, 2;
	mov.u32 	%r713, _ZZ9cuda_gemmIiLi256ELi1ELi1ELi32ELi16ELi16ELi32ELi0ELi0EEviiiPT_S1_S1_iiE3Ash;
	add.s32 	%r714, %r713, %r712;
	ld.shared.u32 	%r1042, [%r714];
$L__BB40_148:
	setp.lt.s32 	%p115, %r402, 15;
	@%p115 bra 	$L__BB40_150;
	add.s32 	%r715, %r11, 14;
	and.b32  	%r716, %r715, 15;
	add.s32 	%r717, %r206, %r716;
	shl.b32 	%r718, %r717, 2;
	mov.u32 	%r719, _ZZ9cuda_gemmIiLi256ELi1ELi1ELi32ELi16ELi16ELi32ELi0ELi0EEviiiPT_S1_S1_iiE3Ash;
	add.s32 	%r720, %r719, %r718;
	ld.shared.u32 	%r1043, [%r720];
$L__BB40_150:
	setp.lt.s32 	%p116, %r402, 16;
	@%p116 bra 	$L__BB40_152;
	add.s32 	%r721, %r11, -1;
	and.b32  	%r722, %r721, 15;
	add.s32 	%r723, %r206, %r722;
	shl.b32 	%r724, %r723, 2;
	mov.u32 	%r725, _ZZ9cuda_gemmIiLi256ELi1ELi1ELi32ELi16ELi16ELi32ELi0ELi0EEviiiPT_S1_S1_iiE3Ash;
	add.s32 	%r726, %r725, %r724;
	ld.shared.u32 	%r1044, [%r726];
$L__BB40_152:
	setp.lt.s32 	%p117, %r12, %r19;
	@%p117 bra 	$L__BB40_154;
$L__BB40_153:
	add.s32 	%r1028, %r1028, %r10;
	setp.lt.s32 	%p154, %r1028, %r9;
	@%p154 bra 	$L__BB40_120;
	bra.uni 	$L__BB40_228;
$L__BB40_154:
	rem.s32 	%r727, %r2, %r402;
	shl.b32 	%r728, %r727, 2;
	mov.u32 	%r729, _ZZ9cuda_gemmIiLi256ELi1ELi1ELi32ELi16ELi16ELi32ELi0ELi0EEviiiPT_S1_S1_iiE11kron_fac_sh;
	add.s32 	%r240, %r729, %r728;
	mov.u32 	%r1045, %r12;
$L__BB40_155:
	mad.lo.s32 	%r731, %r1045, 68, %r240;
	ld.shared.u32 	%r242, [%r731];
	mov.b32 	%r1047, 0;
	@%p101 bra 	$L__BB40_157;
	shfl.sync.idx.b32	%r732|%p119, %r242, %r171, %r20, -1;
	mul.lo.s32 	%r1047, %r732, %r1029;
$L__BB40_157:
	@%p102 bra 	$L__BB40_159;
	shfl.sync.idx.b32	%r733|%p121, %r242, %r172, %r20, -1;
	mad.lo.s32 	%r1047, %r733, %r1030, %r1047;
$L__BB40_159:
	@%p103 bra 	$L__BB40_161;
	shfl.sync.idx.b32	%r734|%p123, %r242, %r173, %r20, -1;
	mad.lo.s32 	%r1047, %r734, %r1031, %r1047;
$L__BB40_161:
	@%p104 bra 	$L__BB40_163;
	shfl.sync.idx.b32	%r735|%p125, %r242, %r174, %r20, -1;
	mad.lo.s32 	%r1047, %r735, %r1032, %r1047;
$L__BB40_163:
	@%p105 bra 	$L__BB40_165;
	shfl.sync.idx.b32	%r736|%p127, %r242, %r175, %r20, -1;
	mad.lo.s32 	%r1047, %r736, %r1033, %r1047;
$L__BB40_165:
	setp.lt.s32 	%p128, %r402, 6;
	@%p128 bra 	$L__BB40_167;
	shfl.sync.idx.b32	%r737|%p129, %r242, %r176, %r20, -1;
	mad.lo.s32 	%r1047, %r737, %r1034, %r1047;
$L__BB40_167:
	setp.lt.s32 	%p130, %r402, 7;
	@%p130 bra 	$L__BB40_169;
	shfl.sync.idx.b32	%r738|%p131, %r242, %r177, %r20, -1;
	mad.lo.s32 	%r1047, %r738, %r1035, %r1047;
$L__BB40_169:
	setp.lt.s32 	%p132, %r402, 8;
	@%p132 bra 	$L__BB40_171;
	shfl.sync.idx.b32	%r739|%p133, %r242, %r178, %r20, -1;
	mad.lo.s32 	%r1047, %r739, %r1036, %r1047;
$L__BB40_171:
	setp.lt.s32 	%p134, %r402, 9;
	@%p134 bra 	$L__BB40_173;
	shfl.sync.idx.b32	%r740|%p135, %r242, %r179, %r20, -1;
	mad.lo.s32 	%r1047, %r740, %r1037, %r1047;
$L__BB40_173:
	setp.lt.s32 	%p136, %r402, 10;
	@%p136 bra 	$L__BB40_175;
	shfl.sync.idx.b32	%r741|%p137, %r242, %r180, %r20, -1;
	mad.lo.s32 	%r1047, %r741, %r1038, %r1047;
$L__BB40_175:
	setp.lt.s32 	%p138, %r402, 11;
	@%p138 bra 	$L__BB40_177;
	shfl.sync.idx.b32	%r742|%p139, %r242, %r181, %r20, -1;
	mad.lo.s32 	%r1047, %r742, %r1039, %r1047;
$L__BB40_177:
	setp.lt.s32 	%p140, %r402, 12;
	@%p140 bra 	$L__BB40_179;
	shfl.sync.idx.b32	%r743|%p141, %r242, %r182, %r20, -1;
	mad.lo.s32 	%r1047, %r743, %r1040, %r1047;
$L__BB40_179:
	setp.lt.s32 	%p142, %r402, 13;
	@%p142 bra 	$L__BB40_181;
	shfl.sync.idx.b32	%r744|%p143, %r242, %r183, %r20, -1;
	mad.lo.s32 	%r1047, %r744, %r1041, %r1047;
$L__BB40_181:
	setp.lt.s32 	%p144, %r402, 14;
	@%p144 bra 	$L__BB40_183;
	shfl.sync.idx.b32	%r745|%p145, %r242, %r184, %r20, -1;
	mad.lo.s32 	%r1047, %r745, %r1042, %r1047;
$L__BB40_183:
	setp.lt.s32 	%p146, %r402, 15;
	@%p146 bra 	$L__BB40_185;
	shfl.sync.idx.b32	%r746|%p147, %r242, %r185, %r20, -1;
	mad.lo.s32 	%r1047, %r746, %r1043, %r1047;
$L__BB40_185:
	setp.lt.s32 	%p148, %r402, 16;
	@%p148 bra 	$L__BB40_187;
	shfl.sync.idx.b32	%r747|%p149, %r242, %r186, %r20, -1;
	mad.lo.s32 	%r1047, %r747, %r1044, %r1047;
$L__BB40_187:
	mov.u32 	%r1061, %r3;
$L__BB40_188:
	shr.u32 	%r276, %r1061, 1;
	shfl.sync.down.b32	%r748|%p150, %r1047, %r276, %r187, -1;
	add.s32 	%r1047, %r748, %r1047;
	setp.gt.u32 	%p151, %r1061, 3;
	mov.u32 	%r1061, %r276;
	@%p151 bra 	$L__BB40_188;
	rem.u32 	%r749, %r2, %r4;
	setp.eq.s32 	%p152, %r749, 0;
	@%p152 bra 	$L__BB40_190;
	bra.uni 	$L__BB40_191;
$L__BB40_190:
	mad.lo.s32 	%r750, %r1045, %r9, %r205;
	shl.b32 	%r751, %r750, 2;
	mov.u32 	%r752, _ZZ9cuda_gemmIiLi256ELi1ELi1ELi32ELi16ELi16ELi32ELi0ELi0EEviiiPT_S1_S1_iiE3Csh;
	add.s32 	%r753, %r752, %r751;
	st.shared.u32 	[%r753], %r1047;
$L__BB40_191:
	add.s32 	%r1045, %r1045, %r14;
	setp.lt.s32 	%p153, %r1045, %r19;
	@%p153 bra 	$L__BB40_155;
	bra.uni 	$L__BB40_153;
$L__BB40_192:
	setp.lt.s32 	%p50, %r12, %r19;
	@%p50 bra 	$L__BB40_193;
	bra.uni 	$L__BB40_227;
$L__BB40_193:
	rem.u32 	%r575, %r2, %r402;
	shl.b32 	%r576, %r575, 2;
	mov.u32 	%r577, _ZZ9cuda_gemmIiLi256ELi1ELi1ELi32ELi16ELi16ELi32ELi0ELi0EEviiiPT_S1_S1_iiE11kron_fac_sh;
	add.s32 	%r299, %r577, %r576;
	mov.u32 	%r1097, %r12;
$L__BB40_194:
	mad.lo.s32 	%r579, %r1097, 68, %r299;
	ld.shared.u32 	%r333, [%r579];
	mov.b32 	%r1099, 0;
	@%p34 bra 	$L__BB40_196;
	shfl.sync.idx.b32	%r580|%p52, %r333, %r155, %r20, -1;
	mul.lo.s32 	%r1099, %r580, %r1081;
$L__BB40_196:
	@%p35 bra 	$L__BB40_198;
	shfl.sync.idx.b32	%r581|%p54, %r333, %r156, %r20, -1;
	mad.lo.s32 	%r1099, %r581, %r1078, %r1099;
$L__BB40_198:
	@%p36 bra 	$L__BB40_200;
	shfl.sync.idx.b32	%r582|%p56, %r333, %r157, %r20, -1;
	mad.lo.s32 	%r1099, %r582, %r1077, %r1099;
$L__BB40_200:
	@%p37 bra 	$L__BB40_202;
	shfl.sync.idx.b32	%r583|%p58, %r333, %r158, %r20, -1;
	mad.lo.s32 	%r1099, %r583, %r1076, %r1099;
$L__BB40_202:
	@%p38 bra 	$L__BB40_204;
	shfl.sync.idx.b32	%r584|%p60, %r333, %r159, %r20, -1;
	mad.lo.s32 	%r1099, %r584, %r1075, %r1099;
$L__BB40_204:
	@%p39 bra 	$L__BB40_206;
	shfl.sync.idx.b32	%r585|%p62, %r333, %r160, %r20, -1;
	mad.lo.s32 	%r1099, %r585, %r1074, %r1099;
$L__BB40_206:
	setp.lt.u32 	%p63, %r402, 7;
	@%p63 bra 	$L__BB40_208;
	shfl.sync.idx.b32	%r586|%p64, %r333, %r161, %r20, -1;
	mad.lo.s32 	%r1099, %r586, %r1073, %r1099;
$L__BB40_208:
	setp.lt.u32 	%p65, %r402, 8;
	@%p65 bra 	$L__BB40_210;
	shfl.sync.idx.b32	%r587|%p66, %r333, %r162, %r20, -1;
	mad.lo.s32 	%r1099, %r587, %r1072, %r1099;
$L__BB40_210:
	setp.lt.u32 	%p67, %r402, 9;
	@%p67 bra 	$L__BB40_212;
	shfl.sync.idx.b32	%r588|%p68, %r333, %r163, %r20, -1;
	mad.lo.s32 	%r1099, %r588, %r1071, %r1099;
$L__BB40_212:
	setp.lt.u32 	%p69, %r402, 10;
	@%p69 bra 	$L__BB40_214;
	shfl.sync.idx.b32	%r589|%p70, %r333, %r164, %r20, -1;
	mad.lo.s32 	%r1099, %r589, %r1070, %r1099;
$L__BB40_214:
	setp.lt.u32 	%p71, %r402, 11;
	@%p71 bra 	$L__BB40_216;
	shfl.sync.idx.b32	%r590|%p72, %r333, %r165, %r20, -1;
	mad.lo.s32 	%r1099, %r590, %r1069, %r1099;
$L__BB40_216:
	setp.lt.u32 	%p73, %r402, 12;
	@%p73 bra 	$L__BB40_218;
	shfl.sync.idx.b32	%r591|%p74, %r333, %r166, %r20, -1;
	mad.lo.s32 	%r1099, %r591, %r1068, %r1099;
$L__BB40_218:
	setp.lt.u32 	%p75, %r402, 13;
	@%p75 bra 	$L__BB40_220;
	shfl.sync.idx.b32	%r592|%p76, %r333, %r167, %r20, -1;
	mad.lo.s32 	%r1099, %r592, %r1067, %r1099;
$L__BB40_220:
	setp.lt.u32 	%p77, %r402, 14;
	@%p77 bra 	$L__BB40_222;
	shfl.sync.idx.b32	%r593|%p78, %r333, %r168, %r20, -1;
	mad.lo.s32 	%r1099, %r593, %r1066, %r1099;
$L__BB40_222:
	setp.lt.u32 	%p79, %r402, 15;
	@%p79 bra 	$L__BB40_224;
	shfl.sync.idx.b32	%r594|%p80, %r333, %r169, %r20, -1;
	mad.lo.s32 	%r1099, %r594, %r1065, %r1099;
$L__BB40_224:
	setp.lt.u32 	%p81, %r402, 16;
	@%p81 bra 	$L__BB40_226;
	shfl.sync.idx.b32	%r595|%p82, %r333, %r170, %r20, -1;
	mad.lo.s32 	%r1099, %r595, %r1064, %r1099;
$L__BB40_226:
	mad.lo.s32 	%r596, %r1097, %r9, %r297;
	shl.b32 	%r597, %r596, 2;
	mov.u32 	%r598, _ZZ9cuda_gemmIiLi256ELi1ELi1ELi32ELi16ELi16ELi32ELi0ELi0EEviiiPT_S1_S1_iiE3Csh;
	add.s32 	%r599, %r598, %r597;
	st.shared.u32 	[%r599], %r1099;
	add.s32 	%r1097, %r1097, %r14;
	setp.lt.s32 	%p83, %r1097, %r19;
	@%p83 bra 	$L__BB40_194;
$L__BB40_227:
	add.s32 	%r1080, %r1080, %r10;
	setp.lt.s32 	%p84, %r1080, %r9;
	@%p84 bra 	$L__BB40_87;
$L__BB40_228:
	setp.gt.u32 	%p222, %r1117, 31;
	bar.sync 	0;
	@%p222 bra 	$L__BB40_235;
	ld.param.u32 	%r952, [_Z9cuda_gemmIiLi256ELi1ELi1ELi32ELi16ELi16ELi32ELi0ELi0EEviiiPT_S1_S1_ii_param_1];
	mul.lo.s32 	%r901, %r9, %r16;
	mad.lo.s32 	%r368, %r15, %r952, %r901;
	div.s32 	%r369, %r400, %r402;
	add.s32 	%r902, %r1117, %r13;
	max.u32 	%r903, %r902, 32;
	setp.lt.u32 	%p223, %r902, 32;
	selp.u32 	%r904, 1, 0, %p223;
	add.s32 	%r905, %r902, %r904;
	sub.s32 	%r906, %r903, %r905;
	div.u32 	%r907, %r906, %r13;
	add.s32 	%r370, %r907, %r904;
	and.b32  	%r908, %r370, 3;
	setp.eq.s32 	%p224, %r908, 3;
	@%p224 bra 	$L__BB40_232;
	shl.b32 	%r909, %r1117, 2;
	mov.u32 	%r910, _ZZ9cuda_gemmIiLi256ELi1ELi1ELi32ELi16ELi16ELi32ELi0ELi0EEviiiPT_S1_S1_iiE3Csh;
	add.s32 	%r1115, %r910, %r909;
	shl.b32 	%r372, %r13, 2;
	add.s32 	%r911, %r370, 1;
	and.b32  	%r912, %r911, 3;
	neg.s32 	%r1114, %r912;
$L__BB40_231:
	.pragma "nounroll";
	div.s32 	%r913, %r1117, %r9;
	mad.lo.s32 	%r914, %r369, %r913, %r368;
	mul.lo.s32 	%r915, %r913, %r9;
	sub.s32 	%r916, %r1117, %r915;
	add.s32 	%r917, %r914, %r916;
	ld.shared.u32 	%r918, [%r1115];
	mul.wide.s32 	%rd17, %r917, 4;
	add.s64 	%rd18, %rd2, %rd17;
	st.global.u32 	[%rd18], %r918;
	add.s32 	%r1117, %r1117, %r13;
	add.s32 	%r1115, %r1115, %r372;
	add.s32 	%r1114, %r1114, 1;
	setp.ne.s32 	%p225, %r1114, 0;
	@%p225 bra 	$L__BB40_231;
$L__BB40_232:
	setp.lt.u32 	%p226, %r370, 3;
	@%p226 bra 	$L__BB40_235;
	shl.b32 	%r919, %r13, 1;
	add.s32 	%r1121, %r1117, %r919;
	shl.b32 	%r382, %r13, 2;
	mad.lo.s32 	%r1120, %r13, 3, %r1117;
	add.s32 	%r1119, %r13, %r1117;
	shl.b32 	%r920, %r1117, 2;
	mov.u32 	%r921, _ZZ9cuda_gemmIiLi256ELi1ELi1ELi32ELi16ELi16ELi32ELi0ELi0EEviiiPT_S1_S1_iiE3Csh;
	add.s32 	%r1118, %r921, %r920;
	shl.b32 	%r386, %r13, 4;
	shl.b32 	%r387, %r13, 3;
	mul.lo.s32 	%r388, %r13, 12;
$L__BB40_234:
	div.s32 	%r922, %r1117, %r9;
	mad.lo.s32 	%r923, %r369, %r922, %r368;
	mul.lo.s32 	%r924, %r922, %r9;
	sub.s32 	%r925, %r1117, %r924;
	add.s32 	%r926, %r923, %r925;
	ld.shared.u32 	%r927, [%r1118];
	mul.wide.s32 	%rd19, %r926, 4;
	add.s64 	%rd20, %rd2, %rd19;
	st.global.u32 	[%rd20], %r927;
	add.s32 	%r928, %r1117, %r13;
	div.s32 	%r929, %r1119, %r9;
	mad.lo.s32 	%r930, %r369, %r929, %r368;
	mul.lo.s32 	%r931, %r929, %r9;
	sub.s32 	%r932, %r1119, %r931;
	add.s32 	%r933, %r930, %r932;
	add.s32 	%r934, %r1118, %r382;
	ld.shared.u32 	%r935, [%r934];
	mul.wide.s32 	%rd21, %r933, 4;
	add.s64 	%rd22, %rd2, %rd21;
	st.global.u32 	[%rd22], %r935;
	add.s32 	%r936, %r928, %r13;
	div.s32 	%r937, %r1121, %r9;
	mad.lo.s32 	%r938, %r369, %r937, %r368;
	mul.lo.s32 	%r939, %r937, %r9;
	sub.s32 	%r940, %r1121, %r939;
	add.s32 	%r941, %r938, %r940;
	add.s32 	%r942, %r1118, %r387;
	ld.shared.u32 	%r943, [%r942];
	mul.wide.s32 	%rd23, %r941, 4;
	add.s64 	%rd24, %rd2, %rd23;
	st.global.u32 	[%rd24], %r943;
	add.s32 	%r944, %r936, %r13;
	div.s32 	%r945, %r1120, %r9;
	mad.lo.s32 	%r946, %r369, %r945, %r368;
	mul.lo.s32 	%r947, %r945, %r9;
	sub.s32 	%r948, %r1120, %r947;
	add.s32 	%r949, %r946, %r948;
	add.s32 	%r950, %r1118, %r388;
	ld.shared.u32 	%r951, [%r950];
	mul.wide.s32 	%rd25, %r949, 4;
	add.s64 	%rd26, %rd2, %rd25;
	st.global.u32 	[%rd26], %r951;
	add.s32 	%r1117, %r944, %r13;
	add.s32 	%r1121, %r1121, %r382;
	add.s32 	%r1120, %r1120, %r382;
	add.s32 	%r1119, %r1119, %r382;
	add.s32 	%r1118, %r1118, %r386;
	setp.lt.u32 	%p227, %r1117, 32;
	@%p227 bra 	$L__BB40_234;
$L__BB40_235:
	ret;
$L__BB40_236:
	add.s32 	%r430, %r21, %r956;
	mul.wide.s32 	%rd11, %r430, 4;
	add.s64 	%rd12, %rd1, %rd11;
	ld.global.u32 	%r431, [%rd12];
	shl.b32 	%r432, %r956, 2;
	mov.u32 	%r433, _ZZ9cuda_gemmIiLi256ELi1ELi1ELi32ELi16ELi16ELi32ELi0ELi0EEviiiPT_S1_S1_iiE3Ash;
	add.s32 	%r434, %r433, %r432;
	st.shared.u32 	[%r434], %r431;
	shl.b32 	%r435, %r13, 2;
	cvt.u64.u32 	%rd13, %r435;
	add.s64 	%rd14, %rd12, %rd13;
	ld.global.u32 	%r436, [%rd14];
	add.s32 	%r437, %r434, %r435;
	st.shared.u32 	[%r437], %r436;
	add.s64 	%rd15, %rd14, %rd13;
	ld.global.u32 	%r438, [%rd15];
	add.s32 	%r439, %r437, %r435;
	st.shared.u32 	[%r439], %r438;
	add.s64 	%rd16, %rd15, %rd13;
	ld.global.u32 	%r440, [%rd16];
	add.s32 	%r441, %r439, %r435;
	st.shared.u32 	[%r441], %r440;
	add.s32 	%r956, %r435, %r956;
	setp.lt.u32 	%p10, %r956, 32;
	@%p10 bra 	$L__BB40_236;
	bra.uni 	$L__BB40_9;

}
	// .globl	_Z9cuda_gemmIiLi256ELi1ELi1ELi32ELi16ELi16ELi32ELi0ELi1EEviiiPT_S1_S1_ii
.visible .entry _Z9cuda_gemmIiLi256ELi1ELi1ELi32ELi16ELi16ELi32ELi0ELi1EEviiiPT_S1_S1_ii(
	.param .u32 _Z9cuda_gemmIiLi256ELi1ELi1ELi32ELi16ELi16ELi32ELi0ELi1EEviiiPT_S1_S1_ii_param_0,
	.param .u32 _Z9cuda_gemmIiLi256ELi1ELi1ELi32ELi16ELi16ELi32ELi0ELi1EEviiiPT_S1_S1_ii_param_1,
	.param .u32 _Z9cuda_gemmIiLi256ELi1ELi1ELi32ELi16ELi16ELi32ELi0ELi1EEviiiPT_S1_S1_ii_param_2,
	.param .u64 .ptr .align 1 _Z9cuda_gemmIiLi256ELi1ELi1ELi32ELi16ELi16ELi32ELi0ELi1EEviiiPT_S1_S1_ii_param_3,
	.param .u64 .ptr .align 1 _Z9cuda_gemmIiLi256ELi1ELi1ELi32ELi16ELi16ELi32ELi0ELi1EEviiiPT_S1_S1_ii_param_4,
	.param .u64 .ptr .align 1 _Z9cuda_gemmIiLi256ELi1ELi1ELi32ELi16ELi16ELi32ELi0ELi1EEviiiPT_S1_S1_ii_param_5,
	.param .u32 _Z9cuda_gemmIiLi256ELi1ELi1ELi32ELi16ELi16ELi32ELi0ELi1EEviiiPT_S1_S1_ii_param_6,
	.param .u32 _Z9cuda_gemmIiLi256ELi1ELi1ELi32ELi16ELi16ELi32ELi0ELi1EEviiiPT_S1_S1_ii_param_7
)
.maxntid 256
{
	.reg .pred 	%p<41>;
	.reg .b32 	%r<345>;
	.reg .b64 	%rd<44>;
	// demoted variable
	.shared .align 128 .b8 _ZZ9cuda_gemmIiLi256ELi1ELi1ELi32ELi16ELi16ELi32ELi0ELi1EEviiiPT_S1_S1_iiE11kron_fac_sh[1088];
	// demoted variable
	.shared .align 128 .b8 _ZZ9cuda_gemmIiLi256ELi1ELi1ELi32ELi16ELi16ELi32ELi0ELi1EEviiiPT_S1_S1_iiE3Ash[128];
	// demoted variable
	.shared .align 128 .b8 _ZZ9cuda_gemmIiLi256ELi1ELi1ELi32ELi16ELi16ELi32ELi0ELi1EEviiiPT_S1_S1_iiE3Csh[128];
	ld.param.u32 	%r131, [_Z9cuda_gemmIiLi256ELi1ELi1ELi32ELi16ELi16ELi32ELi0ELi1EEviiiPT_S1_S1_ii_param_2];
	ld.param.u64 	%rd11, [_Z9cuda_gemmIiLi256ELi1ELi1ELi32ELi16ELi16ELi32ELi0ELi1EEviiiPT_S1_S1_ii_param_3];
	ld.param.u64 	%rd12, [_Z9cuda_gemmIiLi256ELi1ELi1ELi32ELi16ELi16ELi32ELi0ELi1EEviiiPT_S1_S1_ii_param_4];
	ld.param.u64 	%rd13, [_Z9cuda_gemmIiLi256ELi1ELi1ELi32ELi16ELi16ELi32ELi0ELi1EEviiiPT_S1_S1_ii_param_5];
	cvta.to.global.u64 	%rd1, %rd12;
	cvta.to.global.u64 	%rd2, %rd11;
	cvta.to.global.u64 	%rd3, %rd13;
	mov.u32 	%r339, %tid.x;
	mov.u32 	%r2, %ntid.x;
	add.s32 	%r3, %r339, %r2;
	max.u32 	%r132, %r3, 256;
	setp.lt.u32 	%p1, %r3, 256;
	selp.u32 	%r133, 1, 0, %p1;
	add.s32 	%r134, %r3, %r133;
	sub.s32 	%r135, %r132, %r134;
	div.u32 	%r136, %r135, %r2;
	add.s32 	%r4, %r136, %r133;
	and.b32  	%r137, %r4, 3;
	setp.eq.s32 	%p2, %r137, 3;
	mov.u32 	%r318, %r339;
	@%p2 bra 	$L__BB41_3;
	mul.wide.u32 	%rd14, %r339, 4;
	add.s64 	%rd43, %rd1, %rd14;
	mul.wide.u32 	%rd5, %r2, 4;
	add.s32 	%r138, %r4, 1;
	and.b32  	%r139, %r138, 3;
	neg.s32 	%r316, %r139;
	mov.u32 	%r318, %r339;
$L__BB41_2:
	.pragma "nounroll";
	ld.global.u32 	%r140, [%rd43];
	and.b32  	%r141, %r318, 15;
	mov.u32 	%r142, _ZZ9cuda_gemmIiLi256ELi1ELi1ELi32ELi16ELi16ELi32ELi0ELi1EEviiiPT_S1_S1_iiE11kron_fac_sh;
	mad.lo.s32 	%r143, %r141, 68, %r142;
	shr.u32 	%r144, %r318, 2;
	and.b32  	%r145, %r144, 1073741820;
	add.s32 	%r146, %r143, %r145;
	st.shared.u32 	[%r146], %r140;
	add.s32 	%r318, %r318, %r2;
	add.s64 	%rd43, %rd43, %rd5;
	add.s32 	%r316, %r316, 1;
	setp.ne.s32 	%p3, %r316, 0;
	@%p3 bra 	$L__BB41_2;
$L__BB41_3:
	setp.lt.u32 	%p4, %r4, 3;
	@%p4 bra 	$L__BB41_6;
	shl.b32 	%r147, %r2, 1;
	add.s32 	%r321, %r318, %r147;
	shl.b32 	%r12, %r2, 2;
	mad.lo.s32 	%r320, %r2, 3, %r318;
	add.s32 	%r319, %r2, %r318;
$L__BB41_5:
	mul.wide.u32 	%rd15, %r318, 4;
	add.s64 	%rd16, %rd1, %rd15;
	ld.global.u32 	%r148, [%rd16];
	and.b32  	%r149, %r318, 15;
	mov.u32 	%r150, _ZZ9cuda_gemmIiLi256ELi1ELi1ELi32ELi16ELi16ELi32ELi0ELi1EEviiiPT_S1_S1_iiE11kron_fac_sh;
	mad.lo.s32 	%r151, %r149, 68, %r150;
	shr.u32 	%r152, %r318, 2;
	and.b32  	%r153, %r152, 1073741820;
	add.s32 	%r154, %r151, %r153;
	st.shared.u32 	[%r154], %r148;
	add.s32 	%r155, %r318, %r2;
	mul.wide.u32 	%rd17, %r319, 4;
	add.s64 	%rd18, %rd1, %rd17;
	ld.global.u32 	%r156, [%rd18];
	and.b32  	%r157, %r319, 15;
	mad.lo.s32 	%r158, %r157, 68, %r150;
	shr.u32 	%r159, %r319, 2;
	and.b32  	%r160, %r159, 1073741820;
	add.s32 	%r161, %r158, %r160;
	st.shared.u32 	[%r161], %r156;
	add.s32 	%r162, %r155, %r2;
	mul.wide.u32 	%rd19, %r321, 4;
	add.s64 	%rd20, %rd1, %rd19;
	ld.global.u32 	%r163, [%rd20];
	and.b32  	%r164, %r321, 15;
	mad.lo.s32 	%r165, %r164, 68, %r150;
	shr.u32 	%r166, %r321, 2;
	and.b32  	%r167, %r166, 1073741820;
	add.s32 	%r168, %r165, %r167;
	st.shared.u32 	[%r168], %r163;
	add.s32 	%r169, %r162, %r2;
	mul.wide.u32 	%rd21, %r320, 4;
	add.s64 	%rd22, %rd1, %rd21;
	ld.global.u32 	%r170, [%rd22];
	and.b32  	%r171, %r320, 15;
	mad.lo.s32 	%r172, %r171, 68, %r150;
	shr.u32 	%r173, %r320, 2;
	and.b32  	%r174, %r173, 1073741820;
	add.s32 	%r175, %r172, %r174;
	st.shared.u32 	[%r175], %r170;
	add.s32 	%r318, %r169, %r2;
	add.s32 	%r321, %r321, %r12;
	add.s32 	%r320, %r320, %r12;
	add.s32 	%r319, %r319, %r12;
	setp.lt.u32 	%p5, %r318, 256;
	@%p5 bra 	$L__BB41_5;
$L__BB41_6:
	mov.u32 	%r23, %ctaid.y;
	mov.u32 	%r176, %nctaid.y;
	setp.ge.u32 	%p6, %r23, %r176;
	@%p6 bra 	$L__BB41_30;
	mov.u32 	%r24, %ctaid.x;
	setp.gt.u32 	%p7, %r339, 31;
	shr.s32 	%r177, %r131, 31;
	shr.u32 	%r178, %r177, 28;
	add.s32 	%r179, %r131, %r178;
	shr.s32 	%r25, %r179, 4;
	@%p7 bra 	$L__BB41_20;
	shl.b32 	%r26, %r24, 5;
	mul.lo.s32 	%r27, %r23, %r131;
	max.u32 	%r180, %r3, 32;
	setp.lt.u32 	%p8, %r3, 32;
	selp.u32 	%r181, 1, 0, %p8;
	add.s32 	%r182, %r3, %r181;
	sub.s32 	%r183, %r180, %r182;
	div.u32 	%r184, %r183, %r2;
	add.s32 	%r28, %r184, %r181;
	add.s32 	%r185, %r28, 1;
	and.b32  	%r29, %r185, 3;
	and.b32  	%r30, %r28, 3;
	setp.eq.s32 	%p9, %r30, 3;
	mov.u32 	%r332, %r339;
	@%p9 bra 	$L__BB41_11;
	shl.b32 	%r186, %r339, 2;
	mov.u32 	%r187, _ZZ9cuda_gemmIiLi256ELi1ELi1ELi32ELi16ELi16ELi32ELi0ELi1EEviiiPT_S1_S1_iiE3Ash;
	add.s32 	%r325, %r187, %r186;
	shl.b32 	%r32, %r2, 2;
	add.s32 	%r188, %r339, %r27;
	add.s32 	%r324, %r188, %r26;
	neg.s32 	%r323, %r29;
	mad.lo.s32 	%r332, %r2, %r29, %r339;
$L__BB41_10:
	.pragma "nounroll";
	mul.wide.s32 	%rd23, %r324, 4;
	add.s64 	%rd24, %rd2, %rd23;
	ld.global.u32 	%r189, [%rd24];
	st.shared.u32 	[%r325], %r189;
	add.s32 	%r325, %r325, %r32;
	add.s32 	%r324, %r324, %r2;
	add.s32 	%r323, %r323, 1;
	setp.ne.s32 	%p10, %r323, 0;
	@%p10 bra 	$L__BB41_10;
$L__BB41_11:
	setp.lt.u32 	%p11, %r28, 3;
	@%p11 bra 	$L__BB41_14;
	shl.b32 	%r43, %r2, 2;
	shl.b32 	%r190, %r332, 2;
	mov.u32 	%r191, _ZZ9cuda_gemmIiLi256ELi1ELi1ELi32ELi16ELi16ELi32ELi0ELi1EEviiiPT_S1_S1_iiE3Ash;
	add.s32 	%r331, %r191, %r190;
	shl.b32 	%r45, %r2, 4;
	shl.b32 	%r46, %r2, 3;
	mul.lo.s32 	%r47, %r2, 12;
	mul.wide.u32 	%rd25, %r2, 4;
	add.s64 	%rd8, %rd2, %rd25;
	add.s32 	%r192, %r332, %r27;
	add.s32 	%r330, %r192, %r26;
	mul.wide.u32 	%rd26, %r2, 8;
	add.s64 	%rd9, %rd2, %rd26;
	mul.wide.u32 	%rd27, %r2, 12;
	add.s64 	%rd10, %rd2, %rd27;
$L__BB41_13:
	mul.wide.s32 	%rd28, %r330, 4;
	add.s64 	%rd29, %rd8, %rd28;
	add.s64 	%rd30, %rd9, %rd28;
	add.s64 	%rd31, %rd10, %rd28;
	add.s64 	%rd32, %rd2, %rd28;
	ld.global.u32 	%r193, [%rd32];
	st.shared.u32 	[%r331], %r193;
	ld.global.u32 	%r194, [%rd29];
	add.s32 	%r195, %r331, %r43;
	st.shared.u32 	[%r195], %r194;
	ld.global.u32 	%r196, [%rd30];
	add.s32 	%r197, %r331, %r46;
	st.shared.u32 	[%r197], %r196;
	ld.global.u32 	%r198, [%rd31];
	add.s32 	%r199, %r331, %r47;
	st.shared.u32 	[%r199], %r198;
	add.s32 	%r332, %r332, %r43;
	add.s32 	%r331, %r331, %r45;
	add.s32 	%r330, %r330, %r43;
	setp.lt.u32 	%p12, %r332, 32;
	@%p12 bra 	$L__BB41_13;
$L__BB41_14:
	setp.eq.s32 	%p13, %r30, 3;
	mov.u32 	%r334, %r339;
	@%p13 bra 	$L__BB41_17;
	shl.b32 	%r200, %r339, 2;
	mov.u32 	%r201, _ZZ9cuda_gemmIiLi256ELi1ELi1ELi32ELi16ELi16ELi32ELi0ELi1EEviiiPT_S1_S1_iiE3Csh;
	add.s32 	%r328, %r201, %r200;
	shl.b32 	%r50, %r2, 2;
	neg.s32 	%r327, %r29;
	mad.lo.s32 	%r334, %r2, %r29, %r339;
$L__BB41_16:
	.pragma "nounroll";
	mov.b32 	%r202, 0;
	st.shared.u32 	[%r328], %r202;
	add.s32 	%r328, %r328, %r50;
	add.s32 	%r327, %r327, 1;
	setp.ne.s32 	%p14, %r327, 0;
	@%p14 bra 	$L__BB41_16;
$L__BB41_17:
	setp.lt.u32 	%p15, %r28, 3;
	@%p15 bra 	$L__BB41_20;
	shl.b32 	%r58, %r2, 2;
	shl.b32 	%r203, %r334, 2;
	mov.u32 	%r204, _ZZ9cuda_gemmIiLi256ELi1ELi1ELi32ELi16ELi16ELi32ELi0ELi1EEviiiPT_S1_S1_iiE3Csh;
	add.s32 	%r333, %r204, %r203;
	shl.b32 	%r60, %r2, 4;
	shl.b32 	%r61, %r2, 3;
	mul.lo.s32 	%r62, %r2, 12;
$L__BB41_19:
	mov.b32 	%r205, 0;
	st.shared.u32 	[%r333], %r205;
	add.s32 	%r206, %r333, %r58;
	st.shared.u32 	[%r206], %r205;
	add.s32 	%r207, %r333, %r61;
	st.shared.u32 	[%r207], %r205;
	add.s32 	%r208, %r333, %r62;
	st.shared.u32 	[%r208], %r205;
	add.s32 	%r334, %r334, %r58;
	add.s32 	%r333, %r333, %r60;
	setp.lt.u32 	%p16, %r334, 32;
	@%p16 bra 	$L__BB41_19;
$L__BB41_20:
	setp.gt.u32 	%p17, %r339, 31;
	bar.sync 	0;
	@%p17 bra 	$L__BB41_23;
	and.b32  	%r73, %r339, 1;
	shl.b32 	%r209, %r339, 4;
	and.b32  	%r210, %r209, 16;
	mov.u32 	%r211, _ZZ9cuda_gemmIiLi256ELi1ELi1ELi32ELi16ELi16ELi32ELi0ELi1EEviiiPT_S1_S1_iiE3Ash;
	mad.lo.s32 	%r212, %r73, 68, %r211;
	ld.shared.u32 	%r74, [%r212];
	ld.shared.u32 	%r75, [%r212+4];
	ld.shared.u32 	%r76, [%r212+8];
	ld.shared.u32 	%r77, [%r212+12];
	ld.shared.u32 	%r78, [%r212+16];
	ld.shared.u32 	%r79, [%r212+20];
	ld.shared.u32 	%r80, [%r212+24];
	ld.shared.u32 	%r81, [%r212+28];
	or.b32  	%r82, %r73, 8;
	or.b32  	%r213, %r210, %r82;
	shl.b32 	%r214, %r213, 2;
	add.s32 	%r215, %r211, %r214;
	ld.shared.u32 	%r83, [%r215];
	ld.shared.u32 	%r84, [%r212+36];
	ld.shared.u32 	%r85, [%r212+40];
	ld.shared.u32 	%r86, [%r212+44];
	ld.shared.u32 	%r87, [%r212+48];
	ld.shared.u32 	%r88, [%r212+52];
	ld.shared.u32 	%r89, [%r212+56];
	add.s32 	%r216, %r73, -1;
	and.b32  	%r90, %r216, 15;
	or.b32  	%r217, %r210, %r90;
	shl.b32 	%r218, %r217, 2;
	add.s32 	%r219, %r211, %r218;
	ld.shared.u32 	%r91, [%r219];
	shr.u32 	%r335, %r339, 1;
	shl.b32 	%r220, %r339, 2;
	and.b32  	%r221, %r220, 60;
	mov.u32 	%r222, _ZZ9cuda_gemmIiLi256ELi1ELi1ELi32ELi16ELi16ELi32ELi0ELi1EEviiiPT_S1_S1_iiE11kron_fac_sh;
	add.s32 	%r93, %r222, %r221;
	add.s32 	%r94, %r73, 7;
	or.b32  	%r95, %r73, 6;
$L__BB41_22:
	mad.lo.s32 	%r223, %r335, 68, %r93;
	ld.shared.u32 	%r224, [%r223];
	shfl.sync.idx.b32	%r225|%p18, %r224, %r73, 4127, -1;
	mul.lo.s32 	%r226, %r225, %r74;
	add.s32 	%r227, %r73, 1;
	shfl.sync.idx.b32	%r228|%p19, %r224, %r227, 4127, -1;
	mad.lo.s32 	%r229, %r228, %r75, %r226;
	or.b32  	%r230, %r73, 2;
	shfl.sync.idx.b32	%r231|%p20, %r224, %r230, 4127, -1;
	mad.lo.s32 	%r232, %r231, %r76, %r229;
	add.s32 	%r233, %r73, 3;
	shfl.sync.idx.b32	%r234|%p21, %r224, %r233, 4127, -1;
	mad.lo.s32 	%r235, %r234, %r77, %r232;
	or.b32  	%r236, %r73, 4;
	shfl.sync.idx.b32	%r237|%p22, %r224, %r236, 4127, -1;
	mad.lo.s32 	%r238, %r237, %r78, %r235;
	add.s32 	%r239, %r73, 5;
	shfl.sync.idx.b32	%r240|%p23, %r224, %r239, 4127, -1;
	mad.lo.s32 	%r241, %r240, %r79, %r238;
	shfl.sync.idx.b32	%r242|%p24, %r224, %r95, 4127, -1;
	mad.lo.s32 	%r243, %r242, %r80, %r241;
	shfl.sync.idx.b32	%r244|%p25, %r224, %r94, 4127, -1;
	mad.lo.s32 	%r245, %r244, %r81, %r243;
	shfl.sync.idx.b32	%r246|%p26, %r224, %r82, 4127, -1;
	mad.lo.s32 	%r247, %r246, %r83, %r245;
	add.s32 	%r248, %r73, 9;
	shfl.sync.idx.b32	%r249|%p27, %r224, %r248, 4127, -1;
	mad.lo.s32 	%r250, %r249, %r84, %r247;
	or.b32  	%r251, %r73, 10;
	shfl.sync.idx.b32	%r252|%p28, %r224, %r251, 4127, -1;
	mad.lo.s32 	%r253, %r252, %r85, %r250;
	add.s32 	%r254, %r73, 11;
	shfl.sync.idx.b32	%r255|%p29, %r224, %r254, 4127, -1;
	mad.lo.s32 	%r256, %r255, %r86, %r253;
	or.b32  	%r257, %r73, 12;
	shfl.sync.idx.b32	%r258|%p30, %r224, %r257, 4127, -1;
	mad.lo.s32 	%r259, %r258, %r87, %r256;
	add.s32 	%r260, %r73, 13;
	shfl.sync.idx.b32	%r261|%p31, %r224, %r260, 4127, -1;
	mad.lo.s32 	%r262, %r261, %r88, %r259;
	or.b32  	%r263, %r73, 14;
	shfl.sync.idx.b32	%r264|%p32, %r224, %r263, 4127, -1;
	mad.lo.s32 	%r265, %r264, %r89, %r262;
	shfl.sync.idx.b32	%r266|%p33, %r224, %r90, 4127, -1;
	mad.lo.s32 	%r267, %r266, %r91, %r265;
	shl.b32 	%r268, %r73, 2;
	shl.b32 	%r269, %r335, 3;
	or.b32  	%r270, %r269, %r268;
	mov.u32 	%r271, _ZZ9cuda_gemmIiLi256ELi1ELi1ELi32ELi16ELi16ELi32ELi0ELi1EEviiiPT_S1_S1_iiE3Csh;
	add.s32 	%r272, %r271, %r270;
	ld.shared.u32 	%r273, [%r272];
	add.s32 	%r274, %r273, %r267;
	st.shared.u32 	[%r272], %r274;
	shr.u32 	%r275, %r2, 1;
	add.s32 	%r335, %r335, %r275;
	setp.lt.u32 	%p34, %r335, 16;
	@%p34 bra 	$L__BB41_22;
$L__BB41_23:
	setp.gt.u32 	%p35, %r339, 31;
	bar.sync 	0;
	@%p35 bra 	$L__BB41_30;
	ld.param.u32 	%r315, [_Z9cuda_gemmIiLi256ELi1ELi1ELi32ELi16ELi16ELi32ELi0ELi1EEviiiPT_S1_S1_ii_param_1];
	shl.b32 	%r276, %r24, 1;
	mad.lo.s32 	%r98, %r23, %r315, %r276;
	max.u32 	%r277, %r3, 32;
	setp.lt.u32 	%p36, %r3, 32;
	selp.u32 	%r278, 1, 0, %p36;
	add.s32 	%r279, %r3, %r278;
	sub.s32 	%r280, %r277, %r279;
	div.u32 	%r281, %r280, %r2;
	add.s32 	%r99, %r281, %r278;
	and.b32  	%r282, %r99, 3;
	setp.eq.s32 	%p37, %r282, 3;
	@%p37 bra 	$L__BB41_27;
	shl.b32 	%r283, %r339, 2;
	mov.u32 	%r284, _ZZ9cuda_gemmIiLi256ELi1ELi1ELi32ELi16ELi16ELi32ELi0ELi1EEviiiPT_S1_S1_iiE3Csh;
	add.s32 	%r337, %r284, %r283;
	shl.b32 	%r101, %r2, 2;
	add.s32 	%r285, %r99, 1;
	and.b32  	%r286, %r285, 3;
	neg.s32 	%r336, %r286;
$L__BB41_26:
	.pragma "nounroll";
	shr.u32 	%r287, %r339, 1;
	and.b32  	%r288, %r339, 1;
	add.s32 	%r289, %r98, %r288;
	mad.lo.s32 	%r290, %r287, %r25, %r289;
	ld.shared.u32 	%r291, [%r337];
	mul.wide.s32 	%rd33, %r290, 4;
	add.s64 	%rd34, %rd3, %rd33;
	st.global.u32 	[%rd34], %r291;
	add.s32 	%r339, %r339, %r2;
	add.s32 	%r337, %r337, %r101;
	add.s32 	%r336, %r336, 1;
	setp.ne.s32 	%p38, %r336, 0;
	@%p38 bra 	$L__BB41_26;
$L__BB41_27:
	setp.lt.u32 	%p39, %r99, 3;
	@%p39 bra 	$L__BB41_30;
	and.b32  	%r292, %r339, 1;
	add.s32 	%r341, %r2, %r339;
	and.b32  	%r293, %r341, 1;
	add.s32 	%r111, %r98, %r292;
	add.s32 	%r112, %r98, %r293;
	shl.b32 	%r294, %r2, 1;
	add.s32 	%r343, %r339, %r294;
	shl.b32 	%r114, %r2, 2;
	mad.lo.s32 	%r342, %r2, 3, %r339;
	shl.b32 	%r295, %r339, 2;
	mov.u32 	%r296, _ZZ9cuda_gemmIiLi256ELi1ELi1ELi32ELi16ELi16ELi32ELi0ELi1EEviiiPT_S1_S1_iiE3Csh;
	add.s32 	%r340, %r296, %r295;
	shl.b32 	%r117, %r2, 4;
	shl.b32 	%r118, %r2, 3;
	mul.lo.s32 	%r119, %r2, 12;
$L__BB41_29:
	shr.u32 	%r297, %r339, 1;
	mad.lo.s32 	%r298, %r297, %r25, %r111;
	ld.shared.u32 	%r299, [%r340];
	mul.wide.s32 	%rd35, %r298, 4;
	add.s64 	%rd36, %rd3, %rd35;
	st.global.u32 	[%rd36], %r299;
	add.s32 	%r300, %r339, %r2;
	shr.u32 	%r301, %r341, 1;
	mad.lo.s32 	%r302, %r301, %r25, %r112;
	add.s32 	%r303, %r340, %r114;
	ld.shared.u32 	%r304, [%r303];
	mul.wide.s32 	%rd37, %r302, 4;
	add.s64 	%rd38, %rd3, %rd37;
	st.global.u32 	[%rd38], %r304;
	add.s32 	%r305, %r300, %r2;
	shr.u32 	%r306, %r343, 1;
	mad.lo.s32 	%r307, %r306, %r25, %r111;
	add.s32 	%r308, %r340, %r118;
	ld.shared.u32 	%r309, [%r308];
	mul.wide.s32 	%rd39, %r307, 4;
	add.s64 	%rd40, %rd3, %rd39;
	st.global.u32 	[%rd40], %r309;
	add.s32 	%r310, %r305, %r2;
	shr.u32 	%r311, %r342, 1;
	mad.lo.s32 	%r312, %r311, %r25, %r112;
	add.s32 	%r313, %r340, %r119;
	ld.shared.u32 	%r314, [%r313];
	mul.wide.s32 	%rd41, %r312, 4;
	add.s64 	%rd42, %rd3, %rd41;
	st.global.u32 	[%rd42], %r314;
	add.s32 	%r339, %r310, %r2;
	add.s32 	%r343, %r343, %r114;
	add.s32 	%r342, %r342, %r114;
	add.s32 	%r341, %r341, %r114;
	add.s32 	%r340, %r340, %r117;
	setp.lt.u32 	%p40, %r339, 32;
	@%p40 bra 	$L__BB41_29;
$L__BB41_30:
	ret;

}
	// .globl	_Z9cuda_gemmIiLi256ELi1ELi1ELi32ELi16ELi16ELi32ELi1ELi0EEviiiPT_S1_S1_ii
.visible .entry _Z9cuda_gemmIiLi256ELi1ELi1ELi32ELi16ELi16ELi32ELi1ELi0EEviiiPT_S1_S1_ii(
	.param .u32 _Z9cuda_gemmIiLi256ELi1ELi1ELi32ELi16ELi16ELi32ELi1ELi0EEviiiPT_S1_S1_ii_param_0,
	.param .u32 _Z9cuda_gemmIiLi256ELi1ELi1ELi32ELi16ELi16ELi32ELi1ELi0EEviiiPT_S1_S1_ii_param_1,
	.param .u32 _Z9cuda_gemmIiLi256ELi1ELi1ELi32ELi16ELi16ELi32ELi1ELi0EEviiiPT_S1_S1_ii_param_2,
	.param .u64 .ptr .align 1 _Z9cuda_gemmIiLi256ELi1ELi1ELi32ELi16ELi16ELi32ELi1ELi0EEviiiPT_S1_S1_ii_param_3,
	.param .u64 .ptr .align 1 _Z9cuda_gemmIiLi256ELi1ELi1ELi32ELi16ELi16ELi32ELi1ELi0EEviiiPT_S1_S1_ii_param_4,
	.param .u64 .ptr .align 1 _Z9cuda_gemmIiLi256ELi1ELi1ELi32ELi16ELi16ELi32ELi1ELi0EEviiiPT_S1_S1_ii_param_5,
	.param .u32 _Z9cuda_gemmIiLi256ELi1ELi1ELi32ELi16ELi16ELi32ELi1ELi0EEviiiPT_S1_S1_ii_param_6,
	.param .u32 _Z9cuda_gemmIiLi256ELi1ELi1ELi32ELi16ELi16ELi32ELi1ELi0EEviiiPT_S1_S1_ii_param_7
)
.maxntid 256
{
	.reg .pred 	%p<228>;
	.reg .b32 	%r<1078>;
	.reg .b64 	%rd<34>;
	// demoted variable
	.shared .align 128 .b8 _ZZ9cuda_gemmIiLi256ELi1ELi1ELi32ELi16ELi16ELi32ELi1ELi0EEviiiPT_S1_S1_iiE11kron_fac_sh[1088];
	// demoted variable
	.shared .align 128 .b8 _ZZ9cuda_gemmIiLi256ELi1ELi1ELi32ELi16ELi16ELi32ELi1ELi0EEviiiPT_S1_S1_iiE3Ash[128];
	// demoted variable
	.shared .align 128 .b8 _ZZ9cuda_gemmIiLi256ELi1ELi1ELi32ELi16ELi16ELi32ELi1ELi0EEviiiPT_S1_S1_iiE3Csh[128];
	ld.param.u64 	%rd12, [_Z9cuda_gemmIiLi256ELi1ELi1ELi32ELi16ELi16ELi32ELi1ELi0EEviiiPT_S1_S1_ii_param_3];
	ld.param.u64 	%rd11, [_Z9cuda_gemmIiLi256ELi1ELi1ELi32ELi16ELi16ELi32ELi1ELi0EEviiiPT_S1_S1_ii_param_4];
	ld.param.u64 	%rd13, [_Z9cuda_gemmIiLi256ELi1ELi1ELi32ELi16ELi16ELi32ELi1ELi0EEviiiPT_S1_S1_ii_param_5];
	ld.param.u32 	%r394, [_Z9cuda_gemmIiLi256ELi1ELi1ELi32ELi16ELi16ELi32ELi1ELi0EEviiiPT_S1_S1_ii_param_6];
	ld.param.u32 	%r395, [_Z9cuda_gemmIiLi256ELi1ELi1ELi32ELi16ELi16ELi32ELi1ELi0EEviiiPT_S1_S1_ii_param_7];
	cvta.to.global.u64 	%rd1, %rd12;
	cvta.to.global.u64 	%rd2, %rd13;
	mov.u32 	%r1077, %tid.x;
	and.b32  	%r2, %r1077, 31;
	setp.lt.s32 	%p1, %r395, 16;
	shr.u32 	%r3, %r395, 4;
	selp.b32 	%r4, 1, %r3, %p1;
	mul.lo.s32 	%r5, %r395, %r394;
	setp.ge.u32 	%p2, %r1077, %r5;
	@%p2 bra 	$L__BB42_3;
	mov.u32 	%r6, %ntid.x;
	cvta.to.global.u64 	%rd3, %rd11;
	mov.u32 	%r911, %r1077;
$L__BB42_2:
	mul.wide.u32 	%rd14, %r911, 4;
	add.s64 	%rd15, %rd3, %rd14;
	ld.global.u32 	%r396, [%rd15];
	rem.u32 	%r397, %r911, %r394;
	mov.u32 	%r398, _ZZ9cuda_gemmIiLi256ELi1ELi1ELi32ELi16ELi16ELi32ELi1ELi0EEviiiPT_S1_S1_iiE11kron_fac_sh;
	mad.lo.s32 	%r399, %r397, 68, %r398;
	div.u32 	%r400, %r911, %r395;
	shl.b32 	%r401, %r400, 2;
	add.s32 	%r402, %r399, %r401;
	st.shared.u32 	[%r402], %r396;
	add.s32 	%r911, %r911, %r6;
	setp.lt.u32 	%p3, %r911, %r5;
	@%p3 bra 	$L__BB42_2;
$L__BB42_3:
	div.s32 	%r9, 32, %r395;
	mul.lo.s32 	%r403, %r9, %r4;
	min.s32 	%r10, %r403, 256;
	div.u32 	%r12, %r1077, %r10;
	mul.lo.s32 	%r404, %r12, %r10;
	sub.s32 	%r405, %r1077, %r404;
	div.u32 	%r11, %r405, %r4;
	mov.u32 	%r13, %ntid.x;
	div.u32 	%r14, %r13, %r10;
	mov.u32 	%r15, %ctaid.y;
	mov.u32 	%r406, %nctaid.y;
	setp.ge.u32 	%p4, %r15, %r406;
	@%p4 bra 	$L__BB42_235;
	setp.gt.u32 	%p5, %r1077, 31;
	and.b32  	%r16, %r11, 15;
	rem.u32 	%r407, %r1077, %r4;
	shl.b32 	%r17, %r407, 4;
	min.s32 	%r18, %r394, 16;
	shl.b32 	%r408, %r395, 8;
	sub.s32 	%r19, 8223, %r408;
	@%p5 bra 	$L__BB42_14;
	shl.b32 	%r20, %r15, 5;
	add.s32 	%r409, %r1077, %r13;
	max.u32 	%r410, %r409, 32;
	setp.lt.u32 	%p6, %r409, 32;
	selp.u32 	%r411, 1, 0, %p6;
	add.s32 	%r412, %r409, %r411;
	sub.s32 	%r413, %r410, %r412;
	div.u32 	%r414, %r413, %r13;
	add.s32 	%r21, %r414, %r411;
	add.s32 	%r415, %r21, 1;
	and.b32  	%r22, %r415, 3;
	and.b32  	%r23, %r21, 3;
	setp.eq.s32 	%p7, %r23, 3;
	mov.u32 	%r914, %r1077;
	@%p7 bra 	$L__BB42_8;
	mov.b32 	%r913, 0;
	mov.u32 	%r914, %r1077;
$L__BB42_7:
	.pragma "nounroll";
	add.s32 	%r417, %r20, %r914;
	mul.wide.u32 	%rd16, %r417, 4;
	add.s64 	%rd17, %rd1, %rd16;
	ld.global.u32 	%r418, [%rd17];
	shl.b32 	%r419, %r914, 2;
	mov.u32 	%r420, _ZZ9cuda_gemmIiLi256ELi1ELi1ELi32ELi16ELi16ELi32ELi1ELi0EEviiiPT_S1_S1_iiE3Ash;
	add.s32 	%r421, %r420, %r419;
	st.shared.u32 	[%r421], %r418;
	add.s32 	%r914, %r914, %r13;
	add.s32 	%r913, %r913, 1;
	setp.ne.s32 	%p8, %r913, %r22;
	@%p8 bra 	$L__BB42_7;
$L__BB42_8:
	setp.lt.u32 	%p9, %r21, 3;
	@%p9 bra 	$L__BB42_9;
	bra.uni 	$L__BB42_236;
$L__BB42_9:
	setp.eq.s32 	%p11, %r23, 3;
	mov.u32 	%r917, %r1077;
	@%p11 bra 	$L__BB42_12;
	mov.b32 	%r916, 0;
	mov.u32 	%r436, _ZZ9cuda_gemmIiLi256ELi1ELi1ELi32ELi16ELi16ELi32ELi1ELi0EEviiiPT_S1_S1_iiE3Csh;
	mov.u32 	%r917, %r1077;
$L__BB42_11:
	.pragma "nounroll";
	shl.b32 	%r435, %r917, 2;
	add.s32 	%r437, %r436, %r435;
	mov.b32 	%r438, 0;
	st.shared.u32 	[%r437], %r438;
	add.s32 	%r917, %r917, %r13;
	add.s32 	%r916, %r916, 1;
	setp.ne.s32 	%p12, %r916, %r22;
	@%p12 bra 	$L__BB42_11;
$L__BB42_12:
	setp.lt.u32 	%p13, %r21, 3;
	@%p13 bra 	$L__BB42_14;
$L__BB42_13:
	shl.b32 	%r439, %r917, 2;
	mov.u32 	%r440, _ZZ9cuda_gemmIiLi256ELi1ELi1ELi32ELi16ELi16ELi32ELi1ELi0EEviiiPT_S1_S1_iiE3Csh;
	add.s32 	%r441, %r440, %r439;
	mov.b32 	%r442, 0;
	st.shared.u32 	[%r441], %r442;
	shl.b32 	%r443, %r13, 2;
	add.s32 	%r444, %r441, %r443;
	st.shared.u32 	[%r444], %r442;
	add.s32 	%r445, %r444, %r443;
	st.shared.u32 	[%r445], %r442;
	add.s32 	%r446, %r445, %r443;
	st.shared.u32 	[%r446], %r442;
	add.s32 	%r917, %r443, %r917;
	setp.lt.u32 	%p14, %r917, 32;
	@%p14 bra 	$L__BB42_13;
$L__BB42_14:
	setp.lt.s32 	%p15, %r9, 1;
	bar.sync 	0;
	@%p15 bra 	$L__BB42_228;
	setp.ne.s32 	%p16, %r4, 1;
	@%p16 bra 	$L__BB42_85;
	add.s32 	%r746, %r11, 3;
	and.b32  	%r38, %r746, 15;
	add.s32 	%r747, %r11, 5;
	and.b32  	%r39, %r747, 15;
	add.s32 	%r748, %r11, 10;
	and.b32  	%r40, %r748, 15;
	add.s32 	%r749, %r11, 11;
	and.b32  	%r41, %r749, 15;
	add.s32 	%r750, %r11, 12;
	and.b32  	%r42, %r750, 15;
	add.s32 	%r751, %r11, 13;
	and.b32  	%r43, %r751, 15;
	add.s32 	%r752, %r11, 14;
	and.b32  	%r44, %r752, 15;
	add.s32 	%r753, %r11, -1;
	and.b32  	%r45, %r753, 15;
	setp.lt.s32 	%p155, %r16, %r395;
	selp.b32 	%r754, 0, %r395, %p155;
	sub.s32 	%r46, %r16, %r754;
	add.s32 	%r755, %r16, 1;
	setp.lt.s32 	%p156, %r755, %r395;
	selp.b32 	%r756, 0, %r395, %p156;
	sub.s32 	%r47, %r755, %r756;
	add.s32 	%r757, %r16, 2;
	setp.lt.s32 	%p157, %r757, %r395;
	selp.b32 	%r758, 0, %r395, %p157;
	sub.s32 	%r48, %r757, %r758;
	add.s32 	%r759, %r16, 3;
	setp.lt.s32 	%p158, %r759, %r395;
	selp.b32 	%r760, 0, %r395, %p158;
	sub.s32 	%r49, %r759, %r760;
	add.s32 	%r761, %r16, 4;
	setp.lt.s32 	%p159, %r761, %r395;
	selp.b32 	%r762, 0, %r395, %p159;
	sub.s32 	%r50, %r761, %r762;
	add.s32 	%r763, %r16, 5;
	setp.lt.s32 	%p160, %r763, %r395;
	selp.b32 	%r764, 0, %r395, %p160;
	sub.s32 	%r51, %r763, %r764;
	add.s32 	%r765, %r16, 6;
	setp.lt.s32 	%p161, %r765, %r395;
	selp.b32 	%r766, 0, %r395, %p161;
	sub.s32 	%r52, %r765, %r766;
	add.s32 	%r767, %r16, 7;
	setp.lt.s32 	%p162, %r767, %r395;
	selp.b32 	%r768, 0, %r395, %p162;
	sub.s32 	%r53, %r767, %r768;
	add.s32 	%r769, %r16, 8;
	setp.lt.s32 	%p163, %r769, %r395;
	selp.b32 	%r770, 0, %r395, %p163;
	sub.s32 	%r54, %r769, %r770;
	add.s32 	%r771, %r16, 9;
	setp.lt.s32 	%p164, %r771, %r395;
	selp.b32 	%r772, 0, %r395, %p164;
	sub.s32 	%r55, %r771, %r772;
	add.s32 	%r773, %r16, 10;
	setp.lt.s32 	%p165, %r773, %r395;
	selp.b32 	%r774, 0, %r395, %p165;
	sub.s32 	%r56, %r773, %r774;
	add.s32 	%r775, %r16, 11;
	setp.lt.s32 	%p166, %r775, %r395;
	selp.b32 	%r776, 0, %r395, %p166;
	sub.s32 	%r57, %r775, %r776;
	add.s32 	%r777, %r16, 12;
	setp.lt.s32 	%p167, %r777, %r395;
	selp.b32 	%r778, 0, %r395, %p167;
	sub.s32 	%r58, %r777, %r778;
	add.s32 	%r779, %r16, 13;
	setp.lt.s32 	%p168, %r779, %r395;
	selp.b32 	%r780, 0, %r395, %p168;
	sub.s32 	%r59, %r779, %r780;
	add.s32 	%r781, %r16, 14;
	setp.lt.s32 	%p169, %r781, %r395;
	selp.b32 	%r782, 0, %r395, %p169;
	sub.s32 	%r60, %r781, %r782;
	add.s32 	%r783, %r16, 15;
	setp.lt.s32 	%p170, %r783, %r395;
	selp.b32 	%r784, 0, %r395, %p170;
	sub.s32 	%r61, %r783, %r784;
	mov.b32 	%r936, 0;
$L__BB42_17:
	setp.lt.s32 	%p171, %r395, 1;
	add.s32 	%r79, %r936, %r11;
	mad.lo.s32 	%r80, %r79, %r395, %r17;
	@%p171 bra 	$L__BB42_19;
	add.s32 	%r785, %r80, %r16;
	shl.b32 	%r786, %r785, 2;
	mov.u32 	%r787, _ZZ9cuda_gemmIiLi256ELi1ELi1ELi32ELi16ELi16ELi32ELi1ELi0EEviiiPT_S1_S1_iiE3Ash;
	add.s32 	%r788, %r787, %r786;
	ld.shared.u32 	%r937, [%r788];
$L__BB42_19:
	setp.lt.s32 	%p172, %r395, 2;
	@%p172 bra 	$L__BB42_21;
	add.s32 	%r789, %r11, 1;
	and.b32  	%r790, %r789, 15;
	add.s32 	%r791, %r80, %r790;
	shl.b32 	%r792, %r791, 2;
	mov.u32 	%r793, _ZZ9cuda_gemmIiLi256ELi1ELi1ELi32ELi16ELi16ELi32ELi1ELi0EEviiiPT_S1_S1_iiE3Ash;
	add.s32 	%r794, %r793, %r792;
	ld.shared.u32 	%r938, [%r794];
$L__BB42_21:
	setp.lt.s32 	%p173, %r395, 3;
	@%p173 bra 	$L__BB42_23;
	add.s32 	%r795, %r11, 2;
	and.b32  	%r796, %r795, 15;
	add.s32 	%r797, %r80, %r796;
	shl.b32 	%r798, %r797, 2;
	mov.u32 	%r799, _ZZ9cuda_gemmIiLi256ELi1ELi1ELi32ELi16ELi16ELi32ELi1ELi0EEviiiPT_S1_S1_iiE3Ash;
	add.s32 	%r800, %r799, %r798;
	ld.shared.u32 	%r939, [%r800];
$L__BB42_23:
	setp.lt.s32 	%p174, %r395, 4;
	@%p174 bra 	$L__BB42_25;
	add.s32 	%r801, %r80, %r38;
	shl.b32 	%r802, %r801, 2;
	mov.u32 	%r803, _ZZ9cuda_gemmIiLi256ELi1ELi1ELi32ELi16ELi16ELi32ELi1ELi0EEviiiPT_S1_S1_iiE3Ash;
	add.s32 	%r804, %r803, %r802;
	ld.shared.u32 	%r940, [%r804];
$L__BB42_25:
	setp.lt.s32 	%p175, %r395, 5;
	@%p175 bra 	$L__BB42_27;
	add.s32 	%r805, %r11, 4;
	and.b32  	%r806, %r805, 15;
	add.s32 	%r807, %r80, %r806;
	shl.b32 	%r808, %r807, 2;
	mov.u32 	%r809, _ZZ9cuda_gemmIiLi256ELi1ELi1ELi32ELi16ELi16ELi32ELi1ELi0EEviiiPT_S1_S1_iiE3Ash;
	add.s32 	%r810, %r809, %r808;
	ld.shared.u32 	%r941, [%r810];
$L__BB42_27:
	setp.lt.s32 	%p176, %r395, 6;
	@%p176 bra 	$L__BB42_29;
	add.s32 	%r811, %r80, %r39;
	shl.b32 	%r812, %r811, 2;
	mov.u32 	%r813, _ZZ9cuda_gemmIiLi256ELi1ELi1ELi32ELi16ELi16ELi32ELi1ELi0EEviiiPT_S1_S1_iiE3Ash;
	add.s32 	%r814, %r813, %r812;
	ld.shared.u32 	%r942, [%r814];
$L__BB42_29:
	setp.lt.s32 	%p177, %r395, 7;
	@%p177 bra 	$L__BB42_31;
	add.s32 	%r815, %r11, 6;
	and.b32  	%r816, %r815, 15;
	add.s32 	%r817, %r80, %r816;
	shl.b32 	%r818, %r817, 2;
	mov.u32 	%r819, _ZZ9cuda_gemmIiLi256ELi1ELi1ELi32ELi16ELi16ELi32ELi1ELi0EEviiiPT_S1_S1_iiE3Ash;
	add.s32 	%r820, %r819, %r818;
	ld.shared.u32 	%r943, [%r820];
$L__BB42_31:
	setp.lt.s32 	%p178, %r395, 8;
	@%p178 bra 	$L__BB42_33;
	add.s32 	%r821, %r11, 7;
	and.b32  	%r822, %r821, 15;
	add.s32 	%r823, %r80, %r822;
	shl.b32 	%r824, %r823, 2;
	mov.u32 	%r825, _ZZ9cuda_gemmIiLi256ELi1ELi1ELi32ELi16ELi16ELi32ELi1ELi0EEviiiPT_S1_S1_iiE3Ash;
	add.s32 	%r826, %r825, %r824;
	ld.shared.u32 	%r944, [%r826];
$L__BB42_33:
	setp.lt.s32 	%p179, %r395, 9;
	@%p179 bra 	$L__BB42_35;
	xor.b32  	%r827, %r16, 8;
	add.s32 	%r828, %r80, %r827;
	shl.b32 	%r829, %r828, 2;
	mov.u32 	%r830, _ZZ9cuda_gemmIiLi256ELi1ELi1ELi32ELi16ELi16ELi32ELi1ELi0EEviiiPT_S1_S1_iiE3Ash;
	add.s32 	%r831, %r830, %r829;
	ld.shared.u32 	%r945, [%r831];
$L__BB42_35:
	setp.lt.s32 	%p180, %r395, 10;
	@%p180 bra 	$L__BB42_37;
	add.s32 	%r832, %r11, 9;
	and.b32  	%r833, %r832, 15;
	add.s32 	%r834, %r80, %r833;
	shl.b32 	%r835, %r834, 2;
	mov.u32 	%r836, _ZZ9cuda_gemmIiLi256ELi1ELi1ELi32ELi16ELi16ELi32ELi1ELi0EEviiiPT_S1_S1_iiE3Ash;
	add.s32 	%r837, %r836, %r835;
	ld.shared.u32 	%r946, [%r837];
$L__BB42_37:
	setp.lt.s32 	%p181, %r395, 11;
	@%p181 bra 	$L__BB42_39;
	add.s32 	%r838, %r80, %r40;
	shl.b32 	%r839, %r838, 2;
	mov.u32 	%r840, _ZZ9cuda_gemmIiLi256ELi1ELi1ELi32ELi16ELi16ELi32ELi1ELi0EEviiiPT_S1_S1_iiE3Ash;
	add.s32 	%r841, %r840, %r839;
	ld.shared.u32 	%r947, [%r841];
$L__BB42_39:
	setp.lt.s32 	%p182, %r395, 12;
	@%p182 bra 	$L__BB42_41;
	add.s32 	%r842, %r80, %r41;
	shl.b32 	%r843, %r842, 2;
	mov.u32 	%r844, _ZZ9cuda_gemmIiLi256ELi1ELi1ELi32ELi16ELi16ELi32ELi1ELi0EEviiiPT_S1_S1_iiE3Ash;
	add.s32 	%r845, %r844, %r843;
	ld.shared.u32 	%r948, [%r845];
$L__BB42_41:
	setp.lt.s32 	%p183, %r395, 13;
	@%p183 bra 	$L__BB42_43;
	add.s32 	%r846, %r80, %r42;
	shl.b32 	%r847, %r846, 2;
	mov.u32 	%r848, _ZZ9cuda_gemmIiLi256ELi1ELi1ELi32ELi16ELi16ELi32ELi1ELi0EEviiiPT_S1_S1_iiE3Ash;
	add.s32 	%r849, %r848, %r847;
	ld.shared.u32 	%r949, [%r849];
$L__BB42_43:
	setp.lt.s32 	%p184, %r395, 14;
	@%p184 bra 	$L__BB42_45;
	add.s32 	%r850, %r80, %r43;
	shl.b32 	%r851, %r850, 2;
	mov.u32 	%r852, _ZZ9cuda_gemmIiLi256ELi1ELi1ELi32ELi16ELi16ELi32ELi1ELi0EEviiiPT_S1_S1_iiE3Ash;
	add.s32 	%r853, %r852, %r851;
	ld.shared.u32 	%r950, [%r853];
$L__BB42_45:
	setp.lt.s32 	%p185, %r395, 15;
	@%p185 bra 	$L__BB42_47;
	add.s32 	%r854, %r80, %r44;
	shl.b32 	%r855, %r854, 2;
	mov.u32 	%r856, _ZZ9cuda_gemmIiLi256ELi1ELi1ELi32ELi16ELi16ELi32ELi1ELi0EEviiiPT_S1_S1_iiE3Ash;
	add.s32 	%r857, %r856, %r855;
	ld.shared.u32 	%r951, [%r857];
$L__BB42_47:
	setp.lt.s32 	%p186, %r395, 16;
	@%p186 bra 	$L__BB42_49;
	add.s32 	%r858, %r80, %r45;
	shl.b32 	%r859, %r858, 2;
	mov.u32 	%r860, _ZZ9cuda_gemmIiLi256ELi1ELi1ELi32ELi16ELi16ELi32ELi1ELi0EEviiiPT_S1_S1_iiE3Ash;
	add.s32 	%r861, %r860, %r859;
	ld.shared.u32 	%r952, [%r861];
$L__BB42_49:
	setp.lt.s32 	%p187, %r12, %r18;
	@%p187 bra 	$L__BB42_51;
$L__BB42_50:
	add.s32 	%r936, %r936, %r10;
	setp.lt.s32 	%p221, %r936, %r9;
	@%p221 bra 	$L__BB42_17;
	bra.uni 	$L__BB42_228;
$L__BB42_51:
	rem.s32 	%r862, %r2, %r395;
	shl.b32 	%r863, %r862, 2;
	mov.u32 	%r864, _ZZ9cuda_gemmIiLi256ELi1ELi1ELi32ELi16ELi16ELi32ELi1ELi0EEviiiPT_S1_S1_iiE11kron_fac_sh;
	add.s32 	%r114, %r864, %r863;
	mov.u32 	%r953, %r12;
$L__BB42_52:
	mad.lo.s32 	%r866, %r953, 68, %r114;
	ld.shared.u32 	%r116, [%r866];
	mov.b32 	%r955, 0;
	@%p171 bra 	$L__BB42_54;
	shfl.sync.idx.b32	%r867|%p189, %r116, %r46, %r19, -1;
	mul.lo.s32 	%r955, %r867, %r937;
$L__BB42_54:
	@%p172 bra 	$L__BB42_56;
	shfl.sync.idx.b32	%r868|%p191, %r116, %r47, %r19, -1;
	mad.lo.s32 	%r955, %r868, %r938, %r955;
$L__BB42_56:
	@%p173 bra 	$L__BB42_58;
	shfl.sync.idx.b32	%r869|%p193, %r116, %r48, %r19, -1;
	mad.lo.s32 	%r955, %r869, %r939, %r955;
$L__BB42_58:
	@%p174 bra 	$L__BB42_60;
	shfl.sync.idx.b32	%r870|%p195, %r116, %r49, %r19, -1;
	mad.lo.s32 	%r955, %r870, %r940, %r955;
$L__BB42_60:
	@%p175 bra 	$L__BB42_62;
	shfl.sync.idx.b32	%r871|%p197, %r116, %r50, %r19, -1;
	mad.lo.s32 	%r955, %r871, %r941, %r955;
$L__BB42_62:
	@%p176 bra 	$L__BB42_64;
	shfl.sync.idx.b32	%r872|%p199, %r116, %r51, %r19, -1;
	mad.lo.s32 	%r955, %r872, %r942, %r955;
$L__BB42_64:
	setp.lt.s32 	%p200, %r395, 7;
	@%p200 bra 	$L__BB42_66;
	shfl.sync.idx.b32	%r873|%p201, %r116, %r52, %r19, -1;
	mad.lo.s32 	%r955, %r873, %r943, %r955;
$L__BB42_66:
	setp.lt.s32 	%p202, %r395, 8;
	@%p202 bra 	$L__BB42_68;
	shfl.sync.idx.b32	%r874|%p203, %r116, %r53, %r19, -1;
	mad.lo.s32 	%r955, %r874, %r944, %r955;
$L__BB42_68:
	setp.lt.s32 	%p204, %r395, 9;
	@%p204 bra 	$L__BB42_70;
	shfl.sync.idx.b32	%r875|%p205, %r116, %r54, %r19, -1;
	mad.lo.s32 	%r955, %r875, %r945, %r955;
$L__BB42_70:
	setp.lt.s32 	%p206, %r395, 10;
	@%p206 bra 	$L__BB42_72;
	shfl.sync.idx.b32	%r876|%p207, %r116, %r55, %r19, -1;
	mad.lo.s32 	%r955, %r876, %r946, %r955;
$L__BB42_72:
	setp.lt.s32 	%p208, %r395, 11;
	@%p208 bra 	$L__BB42_74;
	shfl.sync.idx.b32	%r877|%p209, %r116, %r56, %r19, -1;
	mad.lo.s32 	%r955, %r877, %r947, %r955;
$L__BB42_74:
	setp.lt.s32 	%p210, %r395, 12;
	@%p210 bra 	$L__BB42_76;
	shfl.sync.idx.b32	%r878|%p211, %r116, %r57, %r19, -1;
	mad.lo.s32 	%r955, %r878, %r948, %r955;
$L__BB42_76:
	setp.lt.s32 	%p212, %r395, 13;
	@%p212 bra 	$L__BB42_78;
	shfl.sync.idx.b32	%r879|%p213, %r116, %r58, %r19, -1;
	mad.lo.s32 	%r955, %r879, %r949, %r955;
$L__BB42_78:
	setp.lt.s32 	%p214, %r395, 14;
	@%p214 bra 	$L__BB42_80;
	shfl.sync.idx.b32	%r880|%p215, %r116, %r59, %r19, -1;
	mad.lo.s32 	%r955, %r880, %r950, %r955;
$L__BB42_80:
	setp.lt.s32 	%p216, %r395, 15;
	@%p216 bra 	$L__BB42_82;
	shfl.sync.idx.b32	%r881|%p217, %r116, %r60, %r19, -1;
	mad.lo.s32 	%r955, %r881, %r951, %r955;
$L__BB42_82:
	setp.lt.s32 	%p218, %r395, 16;
	@%p218 bra 	$L__BB42_84;
	shfl.sync.idx.b32	%r882|%p219, %r116, %r61, %r19, -1;
	mad.lo.s32 	%r955, %r882, %r952, %r955;
$L__BB42_84:
	mad.lo.s32 	%r883, %r953, %r9, %r79;
	shl.b32 	%r884, %r883, 2;
	mov.u32 	%r885, _ZZ9cuda_gemmIiLi256ELi1ELi1ELi32ELi16ELi16ELi32ELi1ELi0EEviiiPT_S1_S1_iiE3Csh;
	add.s32 	%r886, %r885, %r884;
	ld.shared.u32 	%r887, [%r886];
	add.s32 	%r888, %r887, %r955;
	st.shared.u32 	[%r886], %r888;
	add.s32 	%r953, %r953, %r14;
	setp.lt.s32 	%p220, %r953, %r18;
	@%p220 bra 	$L__BB42_52;
	bra.uni 	$L__BB42_50;
$L__BB42_85:
	setp.gt.u32 	%p17, %r395, 31;
	@%p17 bra 	$L__BB42_119;
	add.s32 	%r449, %r11, 1;
	and.b32  	%r150, %r449, 15;
	add.s32 	%r450, %r11, 2;
	and.b32  	%r151, %r450, 15;
	add.s32 	%r451, %r11, 3;
	and.b32  	%r152, %r451, 15;
	add.s32 	%r452, %r11, 4;
	and.b32  	%r153, %r452, 15;
	add.s32 	%r453, %r11, 5;
	and.b32  	%r154, %r453, 15;
	add.s32 	%r454, %r11, 6;
	and.b32  	%r155, %r454, 15;
	add.s32 	%r455, %r11, 7;
	and.b32  	%r156, %r455, 15;
	add.s32 	%r456, %r11, 10;
	and.b32  	%r157, %r456, 15;
	setp.lt.u32 	%p18, %r16, %r395;
	selp.b32 	%r457, 0, %r395, %p18;
	sub.s32 	%r158, %r16, %r457;
	add.s32 	%r458, %r16, 1;
	setp.lt.u32 	%p19, %r458, %r395;
	selp.b32 	%r459, 0, %r395, %p19;
	sub.s32 	%r159, %r458, %r459;
	add.s32 	%r460, %r16, 2;
	setp.lt.u32 	%p20, %r460, %r395;
	selp.b32 	%r461, 0, %r395, %p20;
	sub.s32 	%r160, %r460, %r461;
	add.s32 	%r462, %r16, 3;
	setp.lt.u32 	%p21, %r462, %r395;
	selp.b32 	%r463, 0, %r395, %p21;
	sub.s32 	%r161, %r462, %r463;
	add.s32 	%r464, %r16, 4;
	setp.lt.u32 	%p22, %r464, %r395;
	selp.b32 	%r465, 0, %r395, %p22;
	sub.s32 	%r162, %r464, %r465;
	add.s32 	%r466, %r16, 5;
	setp.lt.u32 	%p23, %r466, %r395;
	selp.b32 	%r467, 0, %r395, %p23;
	sub.s32 	%r163, %r466, %r467;
	add.s32 	%r468, %r16, 6;
	setp.lt.u32 	%p24, %r468, %r395;
	selp.b32 	%r469, 0, %r395, %p24;
	sub.s32 	%r164, %r468, %r469;
	add.s32 	%r470, %r16, 7;
	setp.lt.u32 	%p25, %r470, %r395;
	selp.b32 	%r471, 0, %r395, %p25;
	sub.s32 	%r165, %r470, %r471;
	add.s32 	%r472, %r16, 8;
	setp.lt.u32 	%p26, %r472, %r395;
	selp.b32 	%r473, 0, %r395, %p26;
	sub.s32 	%r166, %r472, %r473;
	add.s32 	%r474, %r16, 9;
	setp.lt.u32 	%p27, %r474, %r395;
	selp.b32 	%r475, 0, %r395, %p27;
	sub.s32 	%r167, %r474, %r475;
	add.s32 	%r476, %r16, 10;
	setp.lt.u32 	%p28, %r476, %r395;
	selp.b32 	%r477, 0, %r395, %p28;
	sub.s32 	%r168, %r476, %r477;
	add.s32 	%r478, %r16, 11;
	setp.lt.u32 	%p29, %r478, %r395;
	selp.b32 	%r479, 0, %r395, %p29;
	sub.s32 	%r169, %r478, %r479;
	add.s32 	%r480, %r16, 12;
	setp.lt.u32 	%p30, %r480, %r395;
	selp.b32 	%r481, 0, %r395, %p30;
	sub.s32 	%r170, %r480, %r481;
	add.s32 	%r482, %r16, 13;
	setp.lt.u32 	%p31, %r482, %r395;
	selp.b32 	%r483, 0, %r395, %p31;
	sub.s32 	%r171, %r482, %r483;
	add.s32 	%r484, %r16, 14;
	setp.lt.u32 	%p32, %r484, %r395;
	selp.b32 	%r485, 0, %r395, %p32;
	sub.s32 	%r172, %r484, %r485;
	add.s32 	%r486, %r16, 15;
	setp.lt.u32 	%p33, %r486, %r395;
	selp.b32 	%r487, 0, %r395, %p33;
	sub.s32 	%r173, %r486, %r487;
	mov.b32 	%r1038, 0;
$L__BB42_87:
	setp.eq.s32 	%p34, %r395, 0;
	add.s32 	%r300, %r1038, %r11;
	mad.lo.s32 	%r301, %r300, %r395, %r17;
	@%p34 bra 	$L__BB42_89;
	add.s32 	%r488, %r301, %r16;
	shl.b32 	%r489, %r488, 2;
	mov.u32 	%r490, _ZZ9cuda_gemmIiLi256ELi1ELi1ELi32ELi16ELi16ELi32ELi1ELi0EEviiiPT_S1_S1_iiE3Ash;
	add.s32 	%r491, %r490, %r489;
	ld.shared.u32 	%r1039, [%r491];
$L__BB42_89:
	setp.lt.u32 	%p35, %r395, 2;
	@%p35 bra 	$L__BB42_91;
	add.s32 	%r492, %r301, %r150;
	shl.b32 	%r493, %r492, 2;
	mov.u32 	%r494, _ZZ9cuda_gemmIiLi256ELi1ELi1ELi32ELi16ELi16ELi32ELi1ELi0EEviiiPT_S1_S1_iiE3Ash;
	add.s32 	%r495, %r494, %r493;
	ld.shared.u32 	%r1036, [%r495];
$L__BB42_91:
	setp.lt.u32 	%p36, %r395, 3;
	@%p36 bra 	$L__BB42_93;
	add.s32 	%r496, %r301, %r151;
	shl.b32 	%r497, %r496, 2;
	mov.u32 	%r498, _ZZ9cuda_gemmIiLi256ELi1ELi1ELi32ELi16ELi16ELi32ELi1ELi0EEviiiPT_S1_S1_iiE3Ash;
	add.s32 	%r499, %r498, %r497;
	ld.shared.u32 	%r1035, [%r499];
$L__BB42_93:
	setp.lt.u32 	%p37, %r395, 4;
	@%p37 bra 	$L__BB42_95;
	add.s32 	%r500, %r301, %r152;
	shl.b32 	%r501, %r500, 2;
	mov.u32 	%r502, _ZZ9cuda_gemmIiLi256ELi1ELi1ELi32ELi16ELi16ELi32ELi1ELi0EEviiiPT_S1_S1_iiE3Ash;
	add.s32 	%r503, %r502, %r501;
	ld.shared.u32 	%r1034, [%r503];
$L__BB42_95:
	setp.lt.u32 	%p38, %r395, 5;
	@%p38 bra 	$L__BB42_97;
	add.s32 	%r504, %r301, %r153;
	shl.b32 	%r505, %r504, 2;
	mov.u32 	%r506, _ZZ9cuda_gemmIiLi256ELi1ELi1ELi32ELi16ELi16ELi32ELi1ELi0EEviiiPT_S1_S1_iiE3Ash;
	add.s32 	%r507, %r506, %r505;
	ld.shared.u32 	%r1033, [%r507];
$L__BB42_97:
	setp.lt.u32 	%p39, %r395, 6;
	@%p39 bra 	$L__BB42_99;
	add.s32 	%r508, %r301, %r154;
	shl.b32 	%r509, %r508, 2;
	mov.u32 	%r510, _ZZ9cuda_gemmIiLi256ELi1ELi1ELi32ELi16ELi16ELi32ELi1ELi0EEviiiPT_S1_S1_iiE3Ash;
	add.s32 	%r511, %r510, %r509;
	ld.shared.u32 	%r1032, [%r511];
$L__BB42_99:
	setp.lt.u32 	%p40, %r395, 7;
	@%p40 bra 	$L__BB42_101;
	add.s32 	%r512, %r301, %r155;
	shl.b32 	%r513, %r512, 2;
	mov.u32 	%r514, _ZZ9cuda_gemmIiLi256ELi1ELi1ELi32ELi16ELi16ELi32ELi1ELi0EEviiiPT_S1_S1_iiE3Ash;
	add.s32 	%r515, %r514, %r513;
	ld.shared.u32 	%r1031, [%r515];
$L__BB42_101:
	setp.lt.u32 	%p41, %r395, 8;
	@%p41 bra 	$L__BB42_103;
	add.s32 	%r516, %r301, %r156;
	shl.b32 	%r517, %r516, 2;
	mov.u32 	%r518, _ZZ9cuda_gemmIiLi256ELi1ELi1ELi32ELi16ELi16ELi32ELi1ELi0EEviiiPT_S1_S1_iiE3Ash;
	add.s32 	%r519, %r518, %r517;
	ld.shared.u32 	%r1030, [%r519];
$L__BB42_103:
	setp.lt.u32 	%p42, %r395, 9;
	@%p42 bra 	$L__BB42_105;
	xor.b32  	%r520, %r16, 8;
	add.s32 	%r521, %r301, %r520;
	shl.b32 	%r522, %r521, 2;
	mov.u32 	%r523, _ZZ9cuda_gemmIiLi256ELi1ELi1ELi32ELi16ELi16ELi32ELi1ELi0EEviiiPT_S1_S1_iiE3Ash;
	add.s32 	%r524, %r523, %r522;
	ld.shared.u32 	%r1029, [%r524];
$L__BB42_105:
	setp.lt.u32 	%p43, %r395, 10;
	@%p43 bra 	$L__BB42_107;
	add.s32 	%r525, %r11, 9;
	and.b32  	%r526, %r525, 15;
	add.s32 	%r527, %r301, %r526;
	shl.b32 	%r528, %r527, 2;
	mov.u32 	%r529, _ZZ9cuda_gemmIiLi256ELi1ELi1ELi32ELi16ELi16ELi32ELi1ELi0EEviiiPT_S1_S1_iiE3Ash;
	add.s32 	%r530, %r529, %r528;
	ld.shared.u32 	%r1028, [%r530];
$L__BB42_107:
	setp.lt.u32 	%p44, %r395, 11;
	@%p44 bra 	$L__BB42_109;
	add.s32 	%r531, %r301, %r157;
	shl.b32 	%r532, %r531, 2;
	mov.u32 	%r533, _ZZ9cuda_gemmIiLi256ELi1ELi1ELi32ELi16ELi16ELi32ELi1ELi0EEviiiPT_S1_S1_iiE3Ash;
	add.s32 	%r534, %r533, %r532;
	ld.shared.u32 	%r1027, [%r534];
$L__BB42_109:
	setp.lt.u32 	%p45, %r395, 12;
	@%p45 bra 	$L__BB42_111;
	add.s32 	%r535, %r11, 11;
	and.b32  	%r536, %r535, 15;
	add.s32 	%r537, %r301, %r536;
	shl.b32 	%r538, %r537, 2;
	mov.u32 	%r539, _ZZ9cuda_gemmIiLi256ELi1ELi1ELi32ELi16ELi16ELi32ELi1ELi0EEviiiPT_S1_S1_iiE3Ash;
	add.s32 	%r540, %r539, %r538;
	ld.shared.u32 	%r1026, [%r540];
$L__BB42_111:
	setp.lt.u32 	%p46, %r395, 13;
	@%p46 bra 	$L__BB42_113;
	add.s32 	%r541, %r11, 12;
	and.b32  	%r542, %r541, 15;
	add.s32 	%r543, %r301, %r542;
	shl.b32 	%r544, %r543, 2;
	mov.u32 	%r545, _ZZ9cuda_gemmIiLi256ELi1ELi1ELi32ELi16ELi16ELi32ELi1ELi0EEviiiPT_S1_S1_iiE3Ash;
	add.s32 	%r546, %r545, %r544;
	ld.shared.u32 	%r1025, [%r546];
$L__BB42_113:
	setp.lt.u32 	%p47, %r395, 14;
	@%p47 bra 	$L__BB42_115;
	add.s32 	%r547, %r11, 13;
	and.b32  	%r548, %r547, 15;
	add.s32 	%r549, %r301, %r548;
	shl.b32 	%r550, %r549, 2;
	mov.u32 	%r551, _ZZ9cuda_gemmIiLi256ELi1ELi1ELi32ELi16ELi16ELi32ELi1ELi0EEviiiPT_S1_S1_iiE3Ash;
	add.s32 	%r552, %r551, %r550;
	ld.shared.u32 	%r1024, [%r552];
$L__BB42_115:
	setp.lt.u32 	%p48, %r395, 15;
	@%p48 bra 	$L__BB42_117;
	add.s32 	%r553, %r11, 14;
	and.b32  	%r554, %r553, 15;
	add.s32 	%r555, %r301, %r554;
	shl.b32 	%r556, %r555, 2;
	mov.u32 	%r557, _ZZ9cuda_gemmIiLi256ELi1ELi1ELi32ELi16ELi16ELi32ELi1ELi0EEviiiPT_S1_S1_iiE3Ash;
	add.s32 	%r558, %r557, %r556;
	ld.shared.u32 	%r1023, [%r558];
$L__BB42_117:
	setp.lt.u32 	%p49, %r395, 16;
	@%p49 bra 	$L__BB42_192;
	add.s32 	%r559, %r11, -1;
	and.b32  	%r560, %r559, 15;
	add.s32 	%r561, %r301, %r560;
	shl.b32 	%r562, %r561, 2;
	mov.u32 	%r563, _ZZ9cuda_gemmIiLi256ELi1ELi1ELi32ELi16ELi16ELi32ELi1ELi0EEviiiPT_S1_S1_iiE3Ash;
	add.s32 	%r564, %r563, %r562;
	ld.shared.u32 	%r1022, [%r564];
	bra.uni 	$L__BB42_192;
$L__BB42_119:
	setp.lt.s32 	%p85, %r16, %r395;
	selp.b32 	%r592, 0, %r395, %p85;
	sub.s32 	%r174, %r16, %r592;
	add.s32 	%r593, %r16, 1;
	setp.lt.s32 	%p86, %r593, %r395;
	selp.b32 	%r594, 0, %r395, %p86;
	sub.s32 	%r175, %r593, %r594;
	add.s32 	%r595, %r16, 2;
	setp.lt.s32 	%p87, %r595, %r395;
	selp.b32 	%r596, 0, %r395, %p87;
	sub.s32 	%r176, %r595, %r596;
	add.s32 	%r597, %r16, 3;
	setp.lt.s32 	%p88, %r597, %r395;
	selp.b32 	%r598, 0, %r395, %p88;
	sub.s32 	%r177, %r597, %r598;
	add.s32 	%r599, %r16, 4;
	setp.lt.s32 	%p89, %r599, %r395;
	selp.b32 	%r600, 0, %r395, %p89;
	sub.s32 	%r178, %r599, %r600;
	add.s32 	%r601, %r16, 5;
	setp.lt.s32 	%p90, %r601, %r395;
	selp.b32 	%r602, 0, %r395, %p90;
	sub.s32 	%r179, %r601, %r602;
	add.s32 	%r603, %r16, 6;
	setp.lt.s32 	%p91, %r603, %r395;
	selp.b32 	%r604, 0, %r395, %p91;
	sub.s32 	%r180, %r603, %r604;
	add.s32 	%r605, %r16, 7;
	setp.lt.s32 	%p92, %r605, %r395;
	selp.b32 	%r606, 0, %r395, %p92;
	sub.s32 	%r181, %r605, %r606;
	add.s32 	%r607, %r16, 8;
	setp.lt.s32 	%p93, %r607, %r395;
	selp.b32 	%r608, 0, %r395, %p93;
	sub.s32 	%r182, %r607, %r608;
	add.s32 	%r609, %r16, 9;
	setp.lt.s32 	%p94, %r609, %r395;
	selp.b32 	%r610, 0, %r395, %p94;
	sub.s32 	%r183, %r609, %r610;
	add.s32 	%r611, %r16, 10;
	setp.lt.s32 	%p95, %r611, %r395;
	selp.b32 	%r612, 0, %r395, %p95;
	sub.s32 	%r184, %r611, %r612;
	add.s32 	%r613, %r16, 11;
	setp.lt.s32 	%p96, %r613, %r395;
	selp.b32 	%r614, 0, %r395, %p96;
	sub.s32 	%r185, %r613, %r614;
	add.s32 	%r615, %r16, 12;
	setp.lt.s32 	%p97, %r615, %r395;
	selp.b32 	%r616, 0, %r395, %p97;
	sub.s32 	%r186, %r615, %r616;
	add.s32 	%r617, %r16, 13;
	setp.lt.s32 	%p98, %r617, %r395;
	selp.b32 	%r618, 0, %r395, %p98;
	sub.s32 	%r187, %r617, %r618;
	add.s32 	%r619, %r16, 14;
	setp.lt.s32 	%p99, %r619, %r395;
	selp.b32 	%r620, 0, %r395, %p99;
	sub.s32 	%r188, %r619, %r620;
	add.s32 	%r621, %r16, 15;
	setp.lt.s32 	%p100, %r621, %r395;
	selp.b32 	%r622, 0, %r395, %p100;
	sub.s32 	%r189, %r621, %r622;
	shl.b32 	%r623, %r4, 8;
	sub.s32 	%r190, 8223, %r623;
	mov.b32 	%r986, 0;
$L__BB42_120:
	setp.lt.s32 	%p101, %r395, 1;
	add.s32 	%r208, %r986, %r11;
	mad.lo.s32 	%r209, %r208, %r395, %r17;
	@%p101 bra 	$L__BB42_122;
	add.s32 	%r624, %r209, %r16;
	shl.b32 	%r625, %r624, 2;
	mov.u32 	%r626, _ZZ9cuda_gemmIiLi256ELi1ELi1ELi32ELi16ELi16ELi32ELi1ELi0EEviiiPT_S1_S1_iiE3Ash;
	add.s32 	%r627, %r626, %r625;
	ld.shared.u32 	%r987, [%r627];
$L__BB42_122:
	setp.lt.s32 	%p102, %r395, 2;
	@%p102 bra 	$L__BB42_124;
	add.s32 	%r628, %r11, 1;
	and.b32  	%r629, %r628, 15;
	add.s32 	%r630, %r209, %r629;
	shl.b32 	%r631, %r630, 2;
	mov.u32 	%r632, _ZZ9cuda_gemmIiLi256ELi1ELi1ELi32ELi16ELi16ELi32ELi1ELi0EEviiiPT_S1_S1_iiE3Ash;
	add.s32 	%r633, %r632, %r631;
	ld.shared.u32 	%r988, [%r633];
$L__BB42_124:
	setp.lt.s32 	%p103, %r395, 3;
	@%p103 bra 	$L__BB42_126;
	add.s32 	%r634, %r11, 2;
	and.b32  	%r635, %r634, 15;
	add.s32 	%r636, %r209, %r635;
	shl.b32 	%r637, %r636, 2;
	mov.u32 	%r638, _ZZ9cuda_gemmIiLi256ELi1ELi1ELi32ELi16ELi16ELi32ELi1ELi0EEviiiPT_S1_S1_iiE3Ash;
	add.s32 	%r639, %r638, %r637;
	ld.shared.u32 	%r989, [%r639];
$L__BB42_126:
	setp.lt.s32 	%p104, %r395, 4;
	@%p104 bra 	$L__BB42_128;
	add.s32 	%r640, %r11, 3;
	and.b32  	%r641, %r640, 15;
	add.s32 	%r642, %r209, %r641;
	shl.b32 	%r643, %r642, 2;
	mov.u32 	%r644, _ZZ9cuda_gemmIiLi256ELi1ELi1ELi32ELi16ELi16ELi32ELi1ELi0EEviiiPT_S1_S1_iiE3Ash;
	add.s32 	%r645, %r644, %r643;
	ld.shared.u32 	%r990, [%r645];
$L__BB42_128:
	setp.lt.s32 	%p105, %r395, 5;
	@%p105 bra 	$L__BB42_130;
	add.s32 	%r646, %r11, 4;
	and.b32  	%r647, %r646, 15;
	add.s32 	%r648, %r209, %r647;
	shl.b32 	%r649, %r648, 2;
	mov.u32 	%r650, _ZZ9cuda_gemmIiLi256ELi1ELi1ELi32ELi16ELi16ELi32ELi1ELi0EEviiiPT_S1_S1_iiE3Ash;
	add.s32 	%r651, %r650, %r649;
	ld.shared.u32 	%r991, [%r651];
$L__BB42_130:
	setp.lt.s32 	%p106, %r395, 6;
	@%p106 bra 	$L__BB42_132;
	add.s32 	%r652, %r11, 5;
	and.b32  	%r653, %r652, 15;
	add.s32 	%r654, %r209, %r653;
	shl.b32 	%r655, %r654, 2;
	mov.u32 	%r656, _ZZ9cuda_gemmIiLi256ELi1ELi1ELi32ELi16ELi16ELi32ELi1ELi0EEviiiPT_S1_S1_iiE3Ash;
	add.s32 	%r657, %r656, %r655;
	ld.shared.u32 	%r992, [%r657];
$L__BB42_132:
	setp.lt.s32 	%p107, %r395, 7;
	@%p107 bra 	$L__BB42_134;
	add.s32 	%r658, %r11, 6;
	and.b32  	%r659, %r658, 15;
	add.s32 	%r660, %r209, %r659;
	shl.b32 	%r661, %r660, 2;
	mov.u32 	%r662, _ZZ9cuda_gemmIiLi256ELi1ELi1ELi32ELi16ELi16ELi32ELi1ELi0EEviiiPT_S1_S1_iiE3Ash;
	add.s32 	%r663, %r662, %r661;
	ld.shared.u32 	%r993, [%r663];
$L__BB42_134:
	setp.lt.s32 	%p108, %r395, 8;
	@%p108 bra 	$L__BB42_136;
	add.s32 	%r664, %r11, 7;
	and.b32  	%r665, %r664, 15;
	add.s32 	%r666, %r209, %r665;
	shl.b32 	%r667, %r666, 2;
	mov.u32 	%r668, _ZZ9cuda_gemmIiLi256ELi1ELi1ELi32ELi16ELi16ELi32ELi1ELi0EEviiiPT_S1_S1_iiE3Ash;
	add.s32 	%r669, %r668, %r667;
	ld.shared.u32 	%r994, [%r669];
$L__BB42_136:
	setp.lt.s32 	%p109, %r395, 9;
	@%p109 bra 	$L__BB42_138;
	xor.b32  	%r670, %r16, 8;
	add.s32 	%r671, %r209, %r670;
	shl.b32 	%r672, %r671, 2;
	mov.u32 	%r673, _ZZ9cuda_gemmIiLi256ELi1ELi1ELi32ELi16ELi16ELi32ELi1ELi0EEviiiPT_S1_S1_iiE3Ash;
	add.s32 	%r674, %r673, %r672;
	ld.shared.u32 	%r995, [%r674];
$L__BB42_138:
	setp.lt.s32 	%p110, %r395, 10;
	@%p110 bra 	$L__BB42_140;
	add.s32 	%r675, %r11, 9;
	and.b32  	%r676, %r675, 15;
	add.s32 	%r677, %r209, %r676;
	shl.b32 	%r678, %r677, 2;
	mov.u32 	%r679, _ZZ9cuda_gemmIiLi256ELi1ELi1ELi32ELi16ELi16ELi32ELi1ELi0EEviiiPT_S1_S1_iiE3Ash;
	add.s32 	%r680, %r679, %r678;
	ld.shared.u32 	%r996, [%r680];
$L__BB42_140:
	setp.lt.s32 	%p111, %r395, 11;
	@%p111 bra 	$L__BB42_142;
	add.s32 	%r681, %r11, 10;
	and.b32  	%r682, %r681, 15;
	add.s32 	%r683, %r209, %r682;
	shl.b32 	%r684, %r683, 2;
	mov.u32 	%r685, _ZZ9cuda_gemmIiLi256ELi1ELi1ELi32ELi16ELi16ELi32ELi1ELi0EEviiiPT_S1_S1_iiE3Ash;
	add.s32 	%r686, %r685, %r684;
	ld.shared.u32 	%r997, [%r686];
$L__BB42_142:
	setp.lt.s32 	%p112, %r395, 12;
	@%p112 bra 	$L__BB42_144;
	add.s32 	%r687, %r11, 11;
	and.b32  	%r688, %r687, 15;
	add.s32 	%r689, %r209, %r688;
	shl.b32 	%r690, %r689, 2;
	mov.u32 	%r691, _ZZ9cuda_gemmIiLi256ELi1ELi1ELi32ELi16ELi16ELi32ELi1ELi0EEviiiPT_S1_S1_iiE3Ash;
	add.s32 	%r692, %r691, %r690;
	ld.shared.u32 	%r998, [%r692];
$L__BB42_144:
	setp.lt.s32 	%p113, %r395, 13;
	@%p113 bra 	$L__BB42_146;
	add.s32 	%r693, %r11, 12;
	and.b32  	%r694, %r693, 15;
	add.s32 	%r695, %r209, %r694;
	shl.b32 	%r696, %r695, 2;
	mov.u32 	%r697, _ZZ9cuda_gemmIiLi256ELi1ELi1ELi32ELi16ELi16ELi32ELi1ELi0EEviiiPT_S1_S1_iiE3Ash;
	add.s32 	%r698, %r697, %r696;
	ld.shared.u32 	%r999, [%r698];
$L__BB42_146:
	setp.lt.s32 	%p114, %r395, 14;
	@%p114 bra 	$L__BB42_148;
	add.s32 	%r699, %r11, 13;
	and.b32  	%r700, %r699, 15;
	add.s32 	%r701, %r209, %r700;
	shl.b32 	%r702, %r701, 2;
	mov.u32 	%r703, _ZZ9cuda_gemmIiLi256ELi1ELi1ELi32ELi16ELi16ELi32ELi1ELi0EEviiiPT_S1_S1_iiE3Ash;
	add.s32 	%r704, %r703, %r702;
	ld.shared.u32 	%r1000, [%r704];
$L__BB42_148:
	setp.lt.s32 	%p115, %r395, 15;
	@%p115 bra 	$L__BB42_150;
	add.s32 	%r705, %r11, 14;
	and.b32  	%r706, %r705, 15;
	add.s32 	%r707, %r209, %r706;
	shl.b32 	%r708, %r707, 2;
	mov.u32 	%r709, _ZZ9cuda_gemmIiLi256ELi1ELi1ELi32ELi16ELi16ELi32ELi1ELi0EEviiiPT_S1_S1_iiE3Ash;
	add.s32 	%r710, %r709, %r708;
	ld.shared.u32 	%r1001, [%r710];
$L__BB42_150:
	setp.lt.s32 	%p116, %r395, 16;
	@%p116 bra 	$L__BB42_152;
	add.s32 	%r711, %r11, -1;
	and.b32  	%r712, %r711, 15;
	add.s32 	%r713, %r209, %r712;
	shl.b32 	%r714, %r713, 2;
	mov.u32 	%r715, _ZZ9cuda_gemmIiLi256ELi1ELi1ELi32ELi16ELi16ELi32ELi1ELi0EEviiiPT_S1_S1_iiE3Ash;
	add.s32 	%r716, %r715, %r714;
	ld.shared.u32 	%r1002, [%r716];
$L__BB42_152:
	setp.lt.s32 	%p117, %r12, %r18;
	@%p117 bra 	$L__BB42_154;
$L__BB42_153:
	add.s32 	%r986, %r986, %r10;
	setp.lt.s32 	%p154, %r986, %r9;
	@%p154 bra 	$L__BB42_120;
	bra.uni 	$L__BB42_228;
$L__BB42_154:
	rem.s32 	%r717, %r2, %r395;
	shl.b32 	%r718, %r717, 2;
	mov.u32 	%r719, _ZZ9cuda_gemmIiLi256ELi1ELi1ELi32ELi16ELi16ELi32ELi1ELi0EEviiiPT_S1_S1_iiE11kron_fac_sh;
	add.s32 	%r243, %r719, %r718;
	mov.u32 	%r1003, %r12;
$L__BB42_155:
	mad.lo.s32 	%r721, %r1003, 68, %r243;
	ld.shared.u32 	%r245, [%r721];
	mov.b32 	%r1005, 0;
	@%p101 bra 	$L__BB42_157;
	shfl.sync.idx.b32	%r722|%p119, %r245, %r174, %r19, -1;
	mul.lo.s32 	%r1005, %r722, %r987;
$L__BB42_157:
	@%p102 bra 	$L__BB42_159;
	shfl.sync.idx.b32	%r723|%p121, %r245, %r175, %r19, -1;
	mad.lo.s32 	%r1005, %r723, %r988, %r1005;
$L__BB42_159:
	@%p103 bra 	$L__BB42_161;
	shfl.sync.idx.b32	%r724|%p123, %r245, %r176, %r19, -1;
	mad.lo.s32 	%r1005, %r724, %r989, %r1005;
$L__BB42_161:
	@%p104 bra 	$L__BB42_163;
	shfl.sync.idx.b32	%r725|%p125, %r245, %r177, %r19, -1;
	mad.lo.s32 	%r1005, %r725, %r990, %r1005;
$L__BB42_163:
	@%p105 bra 	$L__BB42_165;
	shfl.sync.idx.b32	%r726|%p127, %r245, %r178, %r19, -1;
	mad.lo.s32 	%r1005, %r726, %r991, %r1005;
$L__BB42_165:
	setp.lt.s32 	%p128, %r395, 6;
	@%p128 bra 	$L__BB42_167;
	shfl.sync.idx.b32	%r727|%p129, %r245, %r179, %r19, -1;
	mad.lo.s32 	%r1005, %r727, %r992, %r1005;
$L__BB42_167:
	setp.lt.s32 	%p130, %r395, 7;
	@%p130 bra 	$L__BB42_169;
	shfl.sync.idx.b32	%r728|%p131, %r245, %r180, %r19, -1;
	mad.lo.s32 	%r1005, %r728, %r993, %r1005;
$L__BB42_169:
	setp.lt.s32 	%p132, %r395, 8;
	@%p132 bra 	$L__BB42_171;
	shfl.sync.idx.b32	%r729|%p133, %r245, %r181, %r19, -1;
	mad.lo.s32 	%r1005, %r729, %r994, %r1005;
$L__BB42_171:
	setp.lt.s32 	%p134, %r395, 9;
	@%p134 bra 	$L__BB42_173;
	shfl.sync.idx.b32	%r730|%p135, %r245, %r182, %r19, -1;
	mad.lo.s32 	%r1005, %r730, %r995, %r1005;
$L__BB42_173:
	setp.lt.s32 	%p136, %r395, 10;
	@%p136 bra 	$L__BB42_175;
	shfl.sync.idx.b32	%r731|%p137, %r245, %r183, %r19, -1;
	mad.lo.s32 	%r1005, %r731, %r996, %r1005;
$L__BB42_175:
	setp.lt.s32 	%p138, %r395, 11;
	@%p138 bra 	$L__BB42_177;
	shfl.sync.idx.b32	%r732|%p139, %r245, %r184, %r19, -1;
	mad.lo.s32 	%r1005, %r732, %r997, %r1005;
$L__BB42_177:
	setp.lt.s32 	%p140, %r395, 12;
	@%p140 bra 	$L__BB42_179;
	shfl.sync.idx.b32	%r733|%p141, %r245, %r185, %r19, -1;
	mad.lo.s32 	%r1005, %r733, %r998, %r1005;
$L__BB42_179:
	setp.lt.s32 	%p142, %r395, 13;
	@%p142 bra 	$L__BB42_181;
	shfl.sync.idx.b32	%r734|%p143, %r245, %r186, %r19, -1;
	mad.lo.s32 	%r1005, %r734, %r999, %r1005;
$L__BB42_181:
	setp.lt.s32 	%p144, %r395, 14;
	@%p144 bra 	$L__BB42_183;
	shfl.sync.idx.b32	%r735|%p145, %r245, %r187, %r19, -1;
	mad.lo.s32 	%r1005, %r735, %r1000, %r1005;
$L__BB42_183:
	setp.lt.s32 	%p146, %r395, 15;
	@%p146 bra 	$L__BB42_185;
	shfl.sync.idx.b32	%r736|%p147, %r245, %r188, %r19, -1;
	mad.lo.s32 	%r1005, %r736, %r1001, %r1005;
$L__BB42_185:
	setp.lt.s32 	%p148, %r395, 16;
	@%p148 bra 	$L__BB42_187;
	shfl.sync.idx.b32	%r737|%p149, %r245, %r189, %r19, -1;
	mad.lo.s32 	%r1005, %r737, %r1002, %r1005;
$L__BB42_187:
	mov.u32 	%r1019, %r3;
$L__BB42_188:
	shr.u32 	%r279, %r1019, 1;
	shfl.sync.down.b32	%r738|%p150, %r1005, %r279, %r190, -1;
	add.s32 	%r1005, %r738, %r1005;
	setp.gt.u32 	%p151, %r1019, 3;
	mov.u32 	%r1019, %r279;
	@%p151 bra 	$L__BB42_188;
	rem.u32 	%r739, %r2, %r4;
	setp.eq.s32 	%p152, %r739, 0;
	@%p152 bra 	$L__BB42_190;
	bra.uni 	$L__BB42_191;
$L__BB42_190:
	mad.lo.s32 	%r740, %r1003, %r9, %r208;
	shl.b32 	%r741, %r740, 2;
	mov.u32 	%r742, _ZZ9cuda_gemmIiLi256ELi1ELi1ELi32ELi16ELi16ELi32ELi1ELi0EEviiiPT_S1_S1_iiE3Csh;
	add.s32 	%r743, %r742, %r741;
	st.shared.u32 	[%r743], %r1005;
$L__BB42_191:
	add.s32 	%r1003, %r1003, %r14;
	setp.lt.s32 	%p153, %r1003, %r18;
	@%p153 bra 	$L__BB42_155;
	bra.uni 	$L__BB42_153;
$L__BB42_192:
	setp.lt.s32 	%p50, %r12, %r18;
	@%p50 bra 	$L__BB42_193;
	bra.uni 	$L__BB42_227;
$L__BB42_193:
	rem.u32 	%r565, %r2, %r395;
	shl.b32 	%r566, %r565, 2;
	mov.u32 	%r567, _ZZ9cuda_gemmIiLi256ELi1ELi1ELi32ELi16ELi16ELi32ELi1ELi0EEviiiPT_S1_S1_iiE11kron_fac_sh;
	add.s32 	%r302, %r567, %r566;
	mov.u32 	%r1055, %r12;
$L__BB42_194:
	mad.lo.s32 	%r569, %r1055, 68, %r302;
	ld.shared.u32 	%r336, [%r569];
	mov.b32 	%r1057, 0;
	@%p34 bra 	$L__BB42_196;
	shfl.sync.idx.b32	%r570|%p52, %r336, %r158, %r19, -1;
	mul.lo.s32 	%r1057, %r570, %r1039;
$L__BB42_196:
	@%p35 bra 	$L__BB42_198;
	shfl.sync.idx.b32	%r571|%p54, %r336, %r159, %r19, -1;
	mad.lo.s32 	%r1057, %r571, %r1036, %r1057;
$L__BB42_198:
	@%p36 bra 	$L__BB42_200;
	shfl.sync.idx.b32	%r572|%p56, %r336, %r160, %r19, -1;
	mad.lo.s32 	%r1057, %r572, %r1035, %r1057;
$L__BB42_200:
	@%p37 bra 	$L__BB42_202;
	shfl.sync.idx.b32	%r573|%p58, %r336, %r161, %r19, -1;
	mad.lo.s32 	%r1057, %r573, %r1034, %r1057;
$L__BB42_202:
	@%p38 bra 	$L__BB42_204;
	shfl.sync.idx.b32	%r574|%p60, %r336, %r162, %r19, -1;
	mad.lo.s32 	%r1057, %r574, %r1033, %r1057;
$L__BB42_204:
	@%p39 bra 	$L__BB42_206;
	shfl.sync.idx.b32	%r575|%p62, %r336, %r163, %r19, -1;
	mad.lo.s32 	%r1057, %r575, %r1032, %r1057;
$L__BB42_206:
	setp.lt.u32 	%p63, %r395, 7;
	@%p63 bra 	$L__BB42_208;
	shfl.sync.idx.b32	%r576|%p64, %r336, %r164, %r19, -1;
	mad.lo.s32 	%r1057, %r576, %r1031, %r1057;
$L__BB42_208:
	setp.lt.u32 	%p65, %r395, 8;
	@%p65 bra 	$L__BB42_210;
	shfl.sync.idx.b32	%r577|%p66, %r336, %r165, %r19, -1;
	mad.lo.s32 	%r1057, %r577, %r1030, %r1057;
$L__BB42_210:
	setp.lt.u32 	%p67, %r395, 9;
	@%p67 bra 	$L__BB42_212;
	shfl.sync.idx.b32	%r578|%p68, %r336, %r166, %r19, -1;
	mad.lo.s32 	%r1057, %r578, %r1029, %r1057;
$L__BB42_212:
	setp.lt.u32 	%p69, %r395, 10;
	@%p69 bra 	$L__BB42_214;
	shfl.sync.idx.b32	%r579|%p70, %r336, %r167, %r19, -1;
	mad.lo.s32 	%r1057, %r579, %r1028, %r1057;
$L__BB42_214:
	setp.lt.u32 	%p71, %r395, 11;
	@%p71 bra 	$L__BB42_216;
	shfl.sync.idx.b32	%r580|%p72, %r336, %r168, %r19, -1;
	mad.lo.s32 	%r1057, %r580, %r1027, %r1057;
$L__BB42_216:
	setp.lt.u32 	%p73, %r395, 12;
	@%p73 bra 	$L__BB42_218;
	shfl.sync.idx.b32	%r581|%p74, %r336, %r169, %r19, -1;
	mad.lo.s32 	%r1057, %r581, %r1026, %r1057;
$L__BB42_218:
	setp.lt.u32 	%p75, %r395, 13;
	@%p75 bra 	$L__BB42_220;
	shfl.sync.idx.b32	%r582|%p76, %r336, %r170, %r19, -1;
	mad.lo.s32 	%r1057, %r582, %r1025, %r1057;
$L__BB42_220:
	setp.lt.u32 	%p77, %r395, 14;
	@%p77 bra 	$L__BB42_222;
	shfl.sync.idx.b32	%r583|%p78, %r336, %r171, %r19, -1;
	mad.lo.s32 	%r1057, %r583, %r1024, %r1057;
$L__BB42_222:
	setp.lt.u32 	%p79, %r395, 15;
	@%p79 bra 	$L__BB42_224;
	shfl.sync.idx.b32	%r584|%p80, %r336, %r172, %r19, -1;
	mad.lo.s32 	%r1057, %r584, %r1023, %r1057;
$L__BB42_224:
	setp.lt.u32 	%p81, %r395, 16;
	@%p81 bra 	$L__BB42_226;
	shfl.sync.idx.b32	%r585|%p82, %r336, %r173, %r19, -1;
	mad.lo.s32 	%r1057, %r585, %r1022, %r1057;
$L__BB42_226:
	mad.lo.s32 	%r586, %r1055, %r9, %r300;
	shl.b32 	%r587, %r586, 2;
	mov.u32 	%r588, _ZZ9cuda_gemmIiLi256ELi1ELi1ELi32ELi16ELi16ELi32ELi1ELi0EEviiiPT_S1_S1_iiE3Csh;
	add.s32 	%r589, %r588, %r587;
	st.shared.u32 	[%r589], %r1057;
	add.s32 	%r1055, %r1055, %r14;
	setp.lt.s32 	%p83, %r1055, %r18;
	@%p83 bra 	$L__BB42_194;
$L__BB42_227:
	add.s32 	%r1038, %r1038, %r10;
	setp.lt.s32 	%p84, %r1038, %r9;
	@%p84 bra 	$L__BB42_87;
$L__BB42_228:
	setp.gt.u32 	%p222, %r1077, 31;
	bar.sync 	0;
	@%p222 bra 	$L__BB42_235;
	shl.b32 	%r371, %r15, 5;
	add.s32 	%r889, %r1077, %r13;
	max.u32 	%r890, %r889, 32;
	setp.lt.u32 	%p223, %r889, 32;
	selp.u32 	%r891, 1, 0, %p223;
	add.s32 	%r892, %r889, %r891;
	sub.s32 	%r893, %r890, %r892;
	div.u32 	%r894, %r893, %r13;
	add.s32 	%r372, %r894, %r891;
	and.b32  	%r895, %r372, 3;
	setp.eq.s32 	%p224, %r895, 3;
	@%p224 bra 	$L__BB42_232;
	add.s32 	%r896, %r372, 1;
	and.b32  	%r897, %r896, 3;
	shl.b32 	%r898, %r1077, 2;
	mov.u32 	%r899, _ZZ9cuda_gemmIiLi256ELi1ELi1ELi32ELi16ELi16ELi32ELi1ELi0EEviiiPT_S1_S1_iiE3Csh;
	add.s32 	%r1073, %r899, %r898;
	shl.b32 	%r374, %r13, 2;
	add.s32 	%r900, %r1077, %r371;
	mul.wide.u32 	%rd24, %r900, 4;
	add.s64 	%rd33, %rd2, %rd24;
	mul.wide.u32 	%rd5, %r13, 4;
	neg.s32 	%r1072, %r897;
	mad.lo.s32 	%r1077, %r13, %r897, %r1077;
$L__BB42_231:
	.pragma "nounroll";
	ld.shared.u32 	%r901, [%r1073];
	st.global.u32 	[%rd33], %r901;
	add.s32 	%r1073, %r1073, %r374;
	add.s64 	%rd33, %rd33, %rd5;
	add.s32 	%r1072, %r1072, 1;
	setp.ne.s32 	%p225, %r1072, 0;
	@%p225 bra 	$L__BB42_231;
$L__BB42_232:
	setp.lt.u32 	%p226, %r372, 3;
	@%p226 bra 	$L__BB42_235;
	shl.b32 	%r382, %r13, 2;
	shl.b32 	%r902, %r1077, 2;
	mov.u32 	%r903, _ZZ9cuda_gemmIiLi256ELi1ELi1ELi32ELi16ELi16ELi32ELi1ELi0EEviiiPT_S1_S1_iiE3Csh;
	add.s32 	%r1076, %r903, %r902;
	shl.b32 	%r384, %r13, 4;
	shl.b32 	%r385, %r13, 3;
	mul.lo.s32 	%r386, %r13, 12;
	mul.wide.u32 	%rd25, %r13, 4;
	add.s64 	%rd8, %rd2, %rd25;
	add.s32 	%r1075, %r1077, %r371;
	mul.wide.u32 	%rd26, %r13, 8;
	add.s64 	%rd9, %rd2, %rd26;
	mul.wide.u32 	%rd27, %r13, 12;
	add.s64 	%rd10, %rd2, %rd27;
$L__BB42_234:
	mul.wide.s32 	%rd28, %r1075, 4;
	add.s64 	%rd29, %rd8, %rd28;
	add.s64 	%rd30, %rd9, %rd28;
	add.s64 	%rd31, %rd10, %rd28;
	add.s64 	%rd32, %rd2, %rd28;
	ld.shared.u32 	%r904, [%r1076];
	st.global.u32 	[%rd32], %r904;
	add.s32 	%r905, %r1076, %r382;
	ld.shared.u32 	%r906, [%r905];
	st.global.u32 	[%rd29], %r906;
	add.s32 	%r907, %r1076, %r385;
	ld.shared.u32 	%r908, [%r907];
	st.global.u32 	[%rd30], %r908;
	add.s32 	%r909, %r1076, %r386;
	ld.shared.u32 	%r910, [%r909];
	st.global.u32 	[%rd31], %r910;
	add.s32 	%r1077, %r1077, %r382;
	add.s32 	%r1076, %r1076, %r384;
	add.s32 	%r1075, %r1075, %r382;
	setp.lt.u32 	%p227, %r1077, 32;
	@%p227 bra 	$L__BB42_234;
$L__BB42_235:
	ret;
$L__BB42_236:
	add.s32 	%r422, %r20, %r914;
	mul.wide.s32 	%rd18, %r422, 4;
	add.s64 	%rd19, %rd1, %rd18;
	ld.global.u32 	%r423, [%rd19];
	shl.b32 	%r424, %r914, 2;
	mov.u32 	%r425, _ZZ9cuda_gemmIiLi256ELi1ELi1ELi32ELi16ELi16ELi32ELi1ELi0EEviiiPT_S1_S1_iiE3Ash;
	add.s32 	%r426, %r425, %r424;
	st.shared.u32 	[%r426], %r423;
	shl.b32 	%r427, %r13, 2;
	cvt.u64.u32 	%rd20, %r427;
	add.s64 	%rd21, %rd19, %rd20;
	ld.global.u32 	%r428, [%rd21];
	add.s32 	%r429, %r426, %r427;
	st.shared.u32 	[%r429], %r428;
	add.s64 	%rd22, %rd21, %rd20;
	ld.global.u32 	%r430, [%rd22];
	add.s32 	%r431, %r429, %r427;
	st.shared.u32 	[%r431], %r430;
	add.s64 	%rd23, %rd22, %rd20;
	ld.global.u32 	%r432, [%rd23];
	add.s32 	%r433, %r431, %r427;
	st.shared.u32 	[%r433], %r432;
	add.s32 	%r914, %r427, %r914;
	setp.lt.u32 	%p10, %r914, 32;
	@%p10 bra 	$L__BB42_236;
	bra.uni 	$L__BB42_9;

}
	// .globl	_Z9cuda_gemmIiLi256ELi1ELi1ELi32ELi16ELi16ELi32ELi1ELi1EEviiiPT_S1_S1_ii
.visible .entry _Z9cuda_gemmIiLi256ELi1ELi1ELi32ELi16ELi16ELi32ELi1ELi1EEviiiPT_S1_S1_ii(
	.param .u32 _Z9cuda_gemmIiLi256ELi1ELi1ELi32ELi16ELi16ELi32ELi1ELi1EEviiiPT_S1_S1_ii_param_0,
	.param .u32 _Z9cuda_gemmIiLi256ELi1ELi1ELi32ELi16ELi16ELi32ELi1ELi1EEviiiPT_S1_S1_ii_param_1,
	.param .u32 _Z9cuda_gemmIiLi256ELi1ELi1ELi32ELi16ELi16ELi32ELi1ELi1EEviiiPT_S1_S1_ii_param_2,
	.param .u64 .ptr .align 1 _Z9cuda_gemmIiLi256ELi1ELi1ELi32ELi16ELi16ELi32ELi1ELi1EEviiiPT_S1_S1_ii_param_3,
	.param .u64 .ptr .align 1 _Z9cuda_gemmIiLi256ELi1ELi1ELi32ELi16ELi16ELi32ELi1ELi1EEviiiPT_S1_S1_ii_param_4,
	.param .u64 .ptr .align 1 _Z9cuda_gemmIiLi256ELi1ELi1ELi32ELi16ELi16ELi32ELi1ELi1EEviiiPT_S1_S1_ii_param_5,
	.param .u32 _Z9cuda_gemmIiLi256ELi1ELi1ELi32ELi16ELi16ELi32ELi1ELi1EEviiiPT_S1_S1_ii_param_6,
	.param .u32 _Z9cuda_gemmIiLi256ELi1ELi1ELi32ELi16ELi16ELi32ELi1ELi1EEviiiPT_S1_S1_ii_param_7
)
.maxntid 256
{
	.reg .pred 	%p<41>;
	.reg .b32 	%r<300>;
	.reg .b64 	%rd<55>;
	// demoted variable
	.shared .align 128 .b8 _ZZ9cuda_gemmIiLi256ELi1ELi1ELi32ELi16ELi16ELi32ELi1ELi1EEviiiPT_S1_S1_iiE11kron_fac_sh[1088];
	// demoted variable
	.shared .align 128 .b8 _ZZ9cuda_gemmIiLi256ELi1ELi1ELi32ELi16ELi16ELi32ELi1ELi1EEviiiPT_S1_S1_iiE3Ash[128];
	// demoted variable
	.shared .align 128 .b8 _ZZ9cuda_gemmIiLi256ELi1ELi1ELi32ELi16ELi16ELi32ELi1ELi1EEviiiPT_S1_S1_iiE3Csh[128];
	ld.param.u64 	%rd22, [_Z9cuda_gemmIiLi256ELi1ELi1ELi32ELi16ELi16ELi32ELi1ELi1EEviiiPT_S1_S1_ii_param_3];
	ld.param.u64 	%rd23, [_Z9cuda_gemmIiLi256ELi1ELi1ELi32ELi16ELi16ELi32ELi1ELi1EEviiiPT_S1_S1_ii_param_4];
	ld.param.u64 	%rd24, [_Z9cuda_gemmIiLi256ELi1ELi1ELi32ELi16ELi16ELi32ELi1ELi1EEviiiPT_S1_S1_ii_param_5];
	cvta.to.global.u64 	%rd1, %rd23;
	cvta.to.global.u64 	%rd2, %rd22;
	cvta.to.global.u64 	%rd3, %rd24;
	mov.u32 	%r299, %tid.x;
	mov.u32 	%r2, %ntid.x;
	add.s32 	%r3, %r299, %r2;
	max.u32 	%r118, %r3, 256;
	setp.lt.u32 	%p1, %r3, 256;
	selp.u32 	%r119, 1, 0, %p1;
	add.s32 	%r120, %r3, %r119;
	sub.s32 	%r121, %r118, %r120;
	div.u32 	%r122, %r121, %r2;
	add.s32 	%r4, %r122, %r119;
	and.b32  	%r123, %r4, 3;
	setp.eq.s32 	%p2, %r123, 3;
	mov.u32 	%r277, %r299;
	@%p2 bra 	$L__BB43_3;
	mul.wide.u32 	%rd25, %r299, 4;
	add.s64 	%rd52, %rd1, %rd25;
	mul.wide.u32 	%rd5, %r2, 4;
	add.s32 	%r124, %r4, 1;
	and.b32  	%r125, %r124, 3;
	neg.s32 	%r275, %r125;
	mov.u32 	%r277, %r299;
$L__BB43_2:
	.pragma "nounroll";
	ld.global.u32 	%r126, [%rd52];
	and.b32  	%r127, %r277, 15;
	mov.u32 	%r128, _ZZ9cuda_gemmIiLi256ELi1ELi1ELi32ELi16ELi16ELi32ELi1ELi1EEviiiPT_S1_S1_iiE11kron_fac_sh;
	mad.lo.s32 	%r129, %r127, 68, %r128;
	shr.u32 	%r130, %r277, 2;
	and.b32  	%r131, %r130, 1073741820;
	add.s32 	%r132, %r129, %r131;
	st.shared.u32 	[%r132], %r126;
	add.s32 	%r277, %r277, %r2;
	add.s64 	%rd52, %rd52, %rd5;
	add.s32 	%r275, %r275, 1;
	setp.ne.s32 	%p3, %r275, 0;
	@%p3 bra 	$L__BB43_2;
$L__BB43_3:
	setp.lt.u32 	%p4, %r4, 3;
	@%p4 bra 	$L__BB43_6;
	shl.b32 	%r133, %r2, 1;
	add.s32 	%r280, %r277, %r133;
	shl.b32 	%r12, %r2, 2;
	mad.lo.s32 	%r279, %r2, 3, %r277;
	add.s32 	%r278, %r2, %r277;
$L__BB43_5:
	mul.wide.u32 	%rd26, %r277, 4;
	add.s64 	%rd27, %rd1, %rd26;
	ld.global.u32 	%r134, [%rd27];
	and.b32  	%r135, %r277, 15;
	mov.u32 	%r136, _ZZ9cuda_gemmIiLi256ELi1ELi1ELi32ELi16ELi16ELi32ELi1ELi1EEviiiPT_S1_S1_iiE11kron_fac_sh;
	mad.lo.s32 	%r137, %r135, 68, %r136;
	shr.u32 	%r138, %r277, 2;
	and.b32  	%r139, %r138, 1073741820;
	add.s32 	%r140, %r137, %r139;
	st.shared.u32 	[%r140], %r134;
	add.s32 	%r141, %r277, %r2;
	mul.wide.u32 	%rd28, %r278, 4;
	add.s64 	%rd29, %rd1, %rd28;
	ld.global.u32 	%r142, [%rd29];
	and.b32  	%r143, %r278, 15;
	mad.lo.s32 	%r144, %r143, 68, %r136;
	shr.u32 	%r145, %r278, 2;
	and.b32  	%r146, %r145, 1073741820;
	add.s32 	%r147, %r144, %r146;
	st.shared.u32 	[%r147], %r142;
	add.s32 	%r148, %r141, %r2;
	mul.wide.u32 	%rd30, %r280, 4;
	add.s64 	%rd31, %rd1, %rd30;
	ld.global.u32 	%r149, [%rd31];
	and.b32  	%r150, %r280, 15;
	mad.lo.s32 	%r151, %r150, 68, %r136;
	shr.u32 	%r152, %r280, 2;
	and.b32  	%r153, %r152, 1073741820;
	add.s32 	%r154, %r151, %r153;
	st.shared.u32 	[%r154], %r149;
	add.s32 	%r155, %r148, %r2;
	mul.wide.u32 	%rd32, %r279, 4;
	add.s64 	%rd33, %rd1, %rd32;
	ld.global.u32 	%r156, [%rd33];
	and.b32  	%r157, %r279, 15;
	mad.lo.s32 	%r158, %r157, 68, %r136;
	shr.u32 	%r159, %r279, 2;
	and.b32  	%r160, %r159, 1073741820;
	add.s32 	%r161, %r158, %r160;
	st.shared.u32 	[%r161], %r156;
	add.s32 	%r277, %r155, %r2;
	add.s32 	%r280, %r280, %r12;
	add.s32 	%r279, %r279, %r12;
	add.s32 	%r278, %r278, %r12;
	setp.lt.u32 	%p5, %r277, 256;
	@%p5 bra 	$L__BB43_5;
$L__BB43_6:
	and.b32  	%r23, %r299, 1;
	mov.u32 	%r24, %ctaid.y;
	mov.u32 	%r162, %nctaid.y;
	setp.ge.u32 	%p6, %r24, %r162;
	@%p6 bra 	$L__BB43_30;
	setp.gt.u32 	%p7, %r299, 31;
	@%p7 bra 	$L__BB43_20;
	shl.b32 	%r25, %r24, 5;
	max.u32 	%r163, %r3, 32;
	setp.lt.u32 	%p8, %r3, 32;
	selp.u32 	%r164, 1, 0, %p8;
	add.s32 	%r165, %r3, %r164;
	sub.s32 	%r166, %r163, %r165;
	div.u32 	%r167, %r166, %r2;
	add.s32 	%r26, %r167, %r164;
	add.s32 	%r168, %r26, 1;
	and.b32  	%r27, %r168, 3;
	and.b32  	%r28, %r26, 3;
	setp.eq.s32 	%p9, %r28, 3;
	mov.u32 	%r290, %r299;
	@%p9 bra 	$L__BB43_11;
	shl.b32 	%r169, %r299, 2;
	mov.u32 	%r170, _ZZ9cuda_gemmIiLi256ELi1ELi1ELi32ELi16ELi16ELi32ELi1ELi1EEviiiPT_S1_S1_iiE3Ash;
	add.s32 	%r283, %r170, %r169;
	shl.b32 	%r30, %r2, 2;
	add.s32 	%r171, %r299, %r25;
	mul.wide.u32 	%rd34, %r171, 4;
	add.s64 	%rd53, %rd2, %rd34;
	mul.wide.u32 	%rd9, %r2, 4;
	neg.s32 	%r282, %r27;
	mad.lo.s32 	%r290, %r2, %r27, %r299;
$L__BB43_10:
	.pragma "nounroll";
	ld.global.u32 	%r172, [%rd53];
	st.shared.u32 	[%r283], %r172;
	add.s32 	%r283, %r283, %r30;
	add.s64 	%rd53, %rd53, %rd9;
	add.s32 	%r282, %r282, 1;
	setp.ne.s32 	%p10, %r282, 0;
	@%p10 bra 	$L__BB43_10;
$L__BB43_11:
	setp.lt.u32 	%p11, %r26, 3;
	@%p11 bra 	$L__BB43_14;
	shl.b32 	%r38, %r2, 2;
	shl.b32 	%r173, %r290, 2;
	mov.u32 	%r174, _ZZ9cuda_gemmIiLi256ELi1ELi1ELi32ELi16ELi16ELi32ELi1ELi1EEviiiPT_S1_S1_iiE3Ash;
	add.s32 	%r289, %r174, %r173;
	shl.b32 	%r40, %r2, 4;
	shl.b32 	%r41, %r2, 3;
	mul.lo.s32 	%r42, %r2, 12;
	mul.wide.u32 	%rd35, %r2, 4;
	add.s64 	%rd12, %rd2, %rd35;
	add.s32 	%r288, %r290, %r25;
	mul.wide.u32 	%rd36, %r2, 8;
	add.s64 	%rd13, %rd2, %rd36;
	mul.wide.u32 	%rd37, %r2, 12;
	add.s64 	%rd14, %rd2, %rd37;
$L__BB43_13:
	mul.wide.s32 	%rd38, %r288, 4;
	add.s64 	%rd39, %rd12, %rd38;
	add.s64 	%rd40, %rd13, %rd38;
	add.s64 	%rd41, %rd14, %rd38;
	add.s64 	%rd42, %rd2, %rd38;
	ld.global.u32 	%r175, [%rd42];
	st.shared.u32 	[%r289], %r175;
	ld.global.u32 	%r176, [%rd39];
	add.s32 	%r177, %r289, %r38;
	st.shared.u32 	[%r177], %r176;
	ld.global.u32 	%r178, [%rd40];
	add.s32 	%r179, %r289, %r41;
	st.shared.u32 	[%r179], %r178;
	ld.global.u32 	%r180, [%rd41];
	add.s32 	%r181, %r289, %r42;
	st.shared.u32 	[%r181], %r180;
	add.s32 	%r290, %r290, %r38;
	add.s32 	%r289, %r289, %r40;
	add.s32 	%r288, %r288, %r38;
	setp.lt.u32 	%p12, %r290, 32;
	@%p12 bra 	$L__BB43_13;
$L__BB43_14:
	setp.eq.s32 	%p13, %r28, 3;
	mov.u32 	%r292, %r299;
	@%p13 bra 	$L__BB43_17;
	shl.b32 	%r182, %r299, 2;
	mov.u32 	%r183, _ZZ9cuda_gemmIiLi256ELi1ELi1ELi32ELi16ELi16ELi32ELi1ELi1EEviiiPT_S1_S1_iiE3Csh;
	add.s32 	%r286, %r183, %r182;
	shl.b32 	%r45, %r2, 2;
	neg.s32 	%r285, %r27;
	mad.lo.s32 	%r292, %r2, %r27, %r299;
$L__BB43_16:
	.pragma "nounroll";
	mov.b32 	%r184, 0;
	st.shared.u32 	[%r286], %r184;
	add.s32 	%r286, %r286, %r45;
	add.s32 	%r285, %r285, 1;
	setp.ne.s32 	%p14, %r285, 0;
	@%p14 bra 	$L__BB43_16;
$L__BB43_17:
	setp.lt.u32 	%p15, %r26, 3;
	@%p15 bra 	$L__BB43_20;
	shl.b32 	%r53, %r2, 2;
	shl.b32 	%r185, %r292, 2;
	mov.u32 	%r186, _ZZ9cuda_gemmIiLi256ELi1ELi1ELi32ELi16ELi16ELi32ELi1ELi1EEviiiPT_S1_S1_iiE3Csh;
	add.s32 	%r291, %r186, %r185;
	shl.b32 	%r55, %r2, 4;
	shl.b32 	%r56, %r2, 3;
	mul.lo.s32 	%r57, %r2, 12;
$L__BB43_19:
	mov.b32 	%r187, 0;
	st.shared.u32 	[%r291], %r187;
	add.s32 	%r188, %r291, %r53;
	st.shared.u32 	[%r188], %r187;
	add.s32 	%r189, %r291, %r56;
	st.shared.u32 	[%r189], %r187;
	add.s32 	%r190, %r291, %r57;
	st.shared.u32 	[%r190], %r187;
	add.s32 	%r292, %r292, %r53;
	add.s32 	%r291, %r291, %r55;
	setp.lt.u32 	%p16, %r292, 32;
	@%p16 bra 	$L__BB43_19;
$L__BB43_20:
	setp.gt.u32 	%p17, %r299, 31;
	bar.sync 	0;
	add.s32 	%r191, %r23, -1;
	and.b32  	%r68, %r191, 15;
	@%p17 bra 	$L__BB43_23;
	shl.b32 	%r192, %r23, 4;
	mov.u32 	%r193, _ZZ9cuda_gemmIiLi256ELi1ELi1ELi32ELi16ELi16ELi32ELi1ELi1EEviiiPT_S1_S1_iiE3Ash;
	mad.lo.s32 	%r194, %r23, 68, %r193;
	ld.shared.u32 	%r69, [%r194];
	ld.shared.u32 	%r70, [%r194+4];
	ld.shared.u32 	%r71, [%r194+8];
	ld.shared.u32 	%r72, [%r194+12];
	ld.shared.u32 	%r73, [%r194+16];
	ld.shared.u32 	%r74, [%r194+20];
	ld.shared.u32 	%r75, [%r194+24];
	ld.shared.u32 	%r76, [%r194+28];
	or.b32  	%r77, %r23, 8;
	or.b32  	%r195, %r192, %r77;
	shl.b32 	%r196, %r195, 2;
	add.s32 	%r197, %r193, %r196;
	ld.shared.u32 	%r78, [%r197];
	ld.shared.u32 	%r79, [%r194+36];
	ld.shared.u32 	%r80, [%r194+40];
	ld.shared.u32 	%r81, [%r194+44];
	ld.shared.u32 	%r82, [%r194+48];
	ld.shared.u32 	%r83, [%r194+52];
	ld.shared.u32 	%r84, [%r194+56];
	or.b32  	%r198, %r192, %r68;
	shl.b32 	%r199, %r198, 2;
	add.s32 	%r200, %r193, %r199;
	ld.shared.u32 	%r85, [%r200];
	shr.u32 	%r293, %r299, 1;
	shl.b32 	%r201, %r299, 2;
	and.b32  	%r202, %r201, 60;
	mov.u32 	%r203, _ZZ9cuda_gemmIiLi256ELi1ELi1ELi32ELi16ELi16ELi32ELi1ELi1EEviiiPT_S1_S1_iiE11kron_fac_sh;
	add.s32 	%r87, %r203, %r202;
	or.b32  	%r88, %r23, 14;
	add.s32 	%r89, %r23, 13;
	or.b32  	%r90, %r23, 10;
	add.s32 	%r91, %r23, 9;
	add.s32 	%r92, %r23, 7;
$L__BB43_22:
	mad.lo.s32 	%r204, %r293, 68, %r87;
	ld.shared.u32 	%r205, [%r204];
	shfl.sync.idx.b32	%r206|%p18, %r205, %r23, 4127, -1;
	mul.lo.s32 	%r207, %r206, %r69;
	add.s32 	%r208, %r23, 1;
	shfl.sync.idx.b32	%r209|%p19, %r205, %r208, 4127, -1;
	mad.lo.s32 	%r210, %r209, %r70, %r207;
	or.b32  	%r211, %r23, 2;
	shfl.sync.idx.b32	%r212|%p20, %r205, %r211, 4127, -1;
	mad.lo.s32 	%r213, %r212, %r71, %r210;
	add.s32 	%r214, %r23, 3;
	shfl.sync.idx.b32	%r215|%p21, %r205, %r214, 4127, -1;
	mad.lo.s32 	%r216, %r215, %r72, %r213;
	or.b32  	%r217, %r23, 4;
	shfl.sync.idx.b32	%r218|%p22, %r205, %r217, 4127, -1;
	mad.lo.s32 	%r219, %r218, %r73, %r216;
	add.s32 	%r220, %r23, 5;
	shfl.sync.idx.b32	%r221|%p23, %r205, %r220, 4127, -1;
	mad.lo.s32 	%r222, %r221, %r74, %r219;
	or.b32  	%r223, %r23, 6;
	shfl.sync.idx.b32	%r224|%p24, %r205, %r223, 4127, -1;
	mad.lo.s32 	%r225, %r224, %r75, %r222;
	shfl.sync.idx.b32	%r226|%p25, %r205, %r92, 4127, -1;
	mad.lo.s32 	%r227, %r226, %r76, %r225;
	shfl.sync.idx.b32	%r228|%p26, %r205, %r77, 4127, -1;
	mad.lo.s32 	%r229, %r228, %r78, %r227;
	shfl.sync.idx.b32	%r230|%p27, %r205, %r91, 4127, -1;
	mad.lo.s32 	%r231, %r230, %r79, %r229;
	shfl.sync.idx.b32	%r232|%p28, %r205, %r90, 4127, -1;
	mad.lo.s32 	%r233, %r232, %r80, %r231;
	add.s32 	%r234, %r23, 11;
	shfl.sync.idx.b32	%r235|%p29, %r205, %r234, 4127, -1;
	mad.lo.s32 	%r236, %r235, %r81, %r233;
	or.b32  	%r237, %r23, 12;
	shfl.sync.idx.b32	%r238|%p30, %r205, %r237, 4127, -1;
	mad.lo.s32 	%r239, %r238, %r82, %r236;
	shfl.sync.idx.b32	%r240|%p31, %r205, %r89, 4127, -1;
	mad.lo.s32 	%r241, %r240, %r83, %r239;
	shfl.sync.idx.b32	%r242|%p32, %r205, %r88, 4127, -1;
	mad.lo.s32 	%r243, %r242, %r84, %r241;
	shfl.sync.idx.b32	%r244|%p33, %r205, %r68, 4127, -1;
	mad.lo.s32 	%r245, %r244, %r85, %r243;
	shl.b32 	%r246, %r23, 2;
	shl.b32 	%r247, %r293, 3;
	or.b32  	%r248, %r247, %r246;
	mov.u32 	%r249, _ZZ9cuda_gemmIiLi256ELi1ELi1ELi32ELi16ELi16ELi32ELi1ELi1EEviiiPT_S1_S1_iiE3Csh;
	add.s32 	%r250, %r249, %r248;
	ld.shared.u32 	%r251, [%r250];
	add.s32 	%r252, %r251, %r245;
	st.shared.u32 	[%r250], %r252;
	shr.u32 	%r253, %r2, 1;
	add.s32 	%r293, %r293, %r253;
	setp.lt.u32 	%p34, %r293, 16;
	@%p34 bra 	$L__BB43_22;
$L__BB43_23:
	setp.gt.u32 	%p35, %r299, 31;
	bar.sync 	0;
	@%p35 bra 	$L__BB43_30;
	shl.b32 	%r95, %r24, 5;
	max.u32 	%r254, %r3, 32;
	setp.lt.u32 	%p36, %r3, 32;
	selp.u32 	%r255, 1, 0, %p36;
	add.s32 	%r256, %r3, %r255;
	sub.s32 	%r257, %r254, %r256;
	div.u32 	%r258, %r257, %r2;
	add.s32 	%r96, %r258, %r255;
	and.b32  	%r259, %r96, 3;
	setp.eq.s32 	%p37, %r259, 3;
	@%p37 bra 	$L__BB43_27;
	add.s32 	%r260, %r96, 1;
	and.b32  	%r261, %r260, 3;
	shl.b32 	%r262, %r299, 2;
	mov.u32 	%r263, _ZZ9cuda_gemmIiLi256ELi1ELi1ELi32ELi16ELi16ELi32ELi1ELi1EEviiiPT_S1_S1_iiE3Csh;
	add.s32 	%r295, %r263, %r262;
	shl.b32 	%r98, %r2, 2;
	add.s32 	%r264, %r299, %r95;
	mul.wide.u32 	%rd43, %r264, 4;
	add.s64 	%rd54, %rd3, %rd43;
	mul.wide.u32 	%rd16, %r2, 4;
	neg.s32 	%r294, %r261;
	mad.lo.s32 	%r299, %r2, %r261, %r299;
$L__BB43_26:
	.pragma "nounroll";
	ld.shared.u32 	%r265, [%r295];
	st.global.u32 	[%rd54], %r265;
	add.s32 	%r295, %r295, %r98;
	add.s64 	%rd54, %rd54, %rd16;
	add.s32 	%r294, %r294, 1;
	setp.ne.s32 	%p38, %r294, 0;
	@%p38 bra 	$L__BB43_26;
$L__BB43_27:
	setp.lt.u32 	%p39, %r96, 3;
	@%p39 bra 	$L__BB43_30;
	shl.b32 	%r106, %r2, 2;
	shl.b32 	%r266, %r299, 2;
	mov.u32 	%r267, _ZZ9cuda_gemmIiLi256ELi1ELi1ELi32ELi16ELi16ELi32ELi1ELi1EEviiiPT_S1_S1_iiE3Csh;
	add.s32 	%r298, %r267, %r266;
	shl.b32 	%r108, %r2, 4;
	shl.b32 	%r109, %r2, 3;
	mul.lo.s32 	%r110, %r2, 12;
	mul.wide.u32 	%rd44, %r2, 4;
	add.s64 	%rd19, %rd3, %rd44;
	add.s32 	%r297, %r299, %r95;
	mul.wide.u32 	%rd45, %r2, 8;
	add.s64 	%rd20, %rd3, %rd45;
	mul.wide.u32 	%rd46, %r2, 12;
	add.s64 	%rd21, %rd3, %rd46;
$L__BB43_29:
	mul.wide.s32 	%rd47, %r297, 4;
	add.s64 	%rd48, %rd19, %rd47;
	add.s64 	%rd49, %rd20, %rd47;
	add.s64 	%rd50, %rd21, %rd47;
	add.s64 	%rd51, %rd3, %rd47;
	ld.shared.u32 	%r268, [%r298];
	st.global.u32 	[%rd51], %r268;
	add.s32 	%r269, %r298, %r106;
	ld.shared.u32 	%r270, [%r269];
	st.global.u32 	[%rd48], %r270;
	add.s32 	%r271, %r298, %r109;
	ld.shared.u32 	%r272, [%r271];
	st.global.u32 	[%rd49], %r272;
	add.s32 	%r273, %r298, %r110;
	ld.shared.u32 	%r274, [%r273];
	st.global.u32 	[%rd50], %r274;
	add.s32 	%r299, %r299, %r106;
	add.s32 	%r298, %r298, %r108;
	add.s32 	%r297, %r297, %r106;
	setp.lt.u32 	%p40, %r299, 32;
	@%p40 bra 	$L__BB43_29;
$L__BB43_30:
	ret;

}
	// .globl	_Z9cuda_gemmIiLi256ELi1ELi1ELi32ELi32ELi32ELi32ELi0ELi0EEviiiPT_S1_S1_ii
.visible .entry _Z9cuda_gemmIiLi256ELi1ELi1ELi32ELi32ELi32ELi32ELi0ELi0EEviiiPT_S1_S1_ii(
	.param .u32 _Z9cuda_gemmIiLi256ELi1ELi1ELi32ELi32ELi32ELi32ELi0ELi0EEviiiPT_S1_S1_ii_param_0,
	.param .u32 _Z9cuda_gemmIiLi256ELi1ELi1ELi32ELi32ELi32ELi32ELi0ELi0EEviiiPT_S1_S1_ii_param_1,
	.param .u32 _Z9cuda_gemmIiLi256ELi1ELi1ELi32ELi32ELi32ELi32ELi0ELi0EEviiiPT_S1_S1_ii_param_2,
	.param .u64 .ptr .align 1 _Z9cuda_gemmIiLi256ELi1ELi1ELi32ELi32ELi32ELi32ELi0ELi0EEviiiPT_S1_S1_ii_param_3,
	.param .u64 .ptr .align 1 _Z9cuda_gemmIiLi256ELi1ELi1ELi32ELi32ELi32ELi32ELi0ELi0EEviiiPT_S1_S1_ii_param_4,
	.param .u64 .ptr .align 1 _Z9cuda_gemmIiLi256ELi1ELi1ELi32ELi32ELi32ELi32ELi0ELi0EEviiiPT_S1_S1_ii_param_5,
	.param .u32 _Z9cuda_gemmIiLi256ELi1ELi1ELi32ELi32ELi32ELi32ELi0ELi0EEviiiPT_S1_S1_ii_param_6,
	.param .u32 _Z9cuda_gemmIiLi256ELi1ELi1ELi32ELi32ELi32ELi32ELi0ELi0EEviiiPT_S1_S1_ii_param_7
)
.maxntid 256
{
	.reg .pred 	%p<228>;
	.reg .b32 	%r<1123>;
	.reg .b64 	%rd<27>;
	// demoted variable
	.shared .align 128 .b8 _ZZ9cuda_gemmIiLi256ELi1ELi1ELi32ELi32ELi32ELi32ELi0ELi0EEviiiPT_S1_S1_iiE11kron_fac_sh[4224];
	// demoted variable
	.shared .align 128 .b8 _ZZ9cuda_gemmIiLi256ELi1ELi1ELi32ELi32ELi32ELi32ELi0ELi0EEviiiPT_S1_S1_iiE3Ash[128];
	// demoted variable
	.shared .align 128 .b8 _ZZ9cuda_gemmIiLi256ELi1ELi1ELi32ELi32ELi32ELi32ELi0ELi0EEviiiPT_S1_S1_iiE3Csh[128];
	ld.param.u32 	%r400, [_Z9cuda_gemmIiLi256ELi1ELi1ELi32ELi32ELi32ELi32ELi0ELi0EEviiiPT_S1_S1_ii_param_2];
	ld.param.u64 	%rd5, [_Z9cuda_gemmIiLi256ELi1ELi1ELi32ELi32ELi32ELi32ELi0ELi0EEviiiPT_S1_S1_ii_param_3];
	ld.param.u64 	%rd4, [_Z9cuda_gemmIiLi256ELi1ELi1ELi32ELi32ELi32ELi32ELi0ELi0EEviiiPT_S1_S1_ii_param_4];
	ld.param.u64 	%rd6, [_Z9cuda_gemmIiLi256ELi1ELi1ELi32ELi32ELi32ELi32ELi0ELi0EEviiiPT_S1_S1_ii_param_5];
	ld.param.u32 	%r401, [_Z9cuda_gemmIiLi256ELi1ELi1ELi32ELi32ELi32ELi32ELi0ELi0EEviiiPT_S1_S1_ii_param_6];
	ld.param.u32 	%r402, [_Z9cuda_gemmIiLi256ELi1ELi1ELi32ELi32ELi32ELi32ELi0ELi0EEviiiPT_S1_S1_ii_param_7];
	cvta.to.global.u64 	%rd1, %rd5;
	cvta.to.global.u64 	%rd2, %rd6;
	mov.u32 	%r1117, %tid.x;
	and.b32  	%r2, %r1117, 31;
	setp.lt.s32 	%p1, %r402, 16;
	shr.u32 	%r3, %r402, 4;
	selp.b32 	%r4, 1, %r3, %p1;
	mul.lo.s32 	%r5, %r402, %r401;
	setp.ge.u32 	%p2, %r1117, %r5;
	@%p2 bra 	$L__BB44_3;
	mov.u32 	%r6, %ntid.x;
	cvta.to.global.u64 	%rd3, %rd4;
	mov.u32 	%r953, %r1117;
$L__BB44_2:
	mul.wide.u32 	%rd7, %r953, 4;
	add.s64 	%rd8, %rd3, %rd7;
	ld.global.u32 	%r403, [%rd8];
	rem.u32 	%r404, %r953, %r401;
	mov.u32 	%r405, _ZZ9cuda_gemmIiLi256ELi1ELi1ELi32ELi32ELi32ELi32ELi0ELi0EEviiiPT_S1_S1_iiE11kron_fac_sh;
	mad.lo.s32 	%r406, %r404, 132, %r405;
	div.u32 	%r407, %r953, %r402;
	shl.b32 	%r408, %r407, 2;
	add.s32 	%r409, %r406, %r408;
	st.shared.u32 	[%r409], %r403;
	add.s32 	%r953, %r953, %r6;
	setp.lt.u32 	%p3, %r953, %r5;
	@%p3 bra 	$L__BB44_2;
$L__BB44_3:
	div.s32 	%r9, 32, %r402;
	mul.lo.s32 	%r410, %r9, %r4;
	min.s32 	%r10, %r410, 256;
	div.u32 	%r12, %r1117, %r10;
	mul.lo.s32 	%r411, %r12, %r10;
	sub.s32 	%r412, %r1117, %r411;
	div.u32 	%r11, %r412, %r4;
	mov.u32 	%r13, %ntid.x;
	div.u32 	%r14, %r13, %r10;
	mov.u32 	%r15, %ctaid.y;
	mov.u32 	%r413, %nctaid.y;
	setp.ge.u32 	%p4, %r15, %r413;
	@%p4 bra 	$L__BB44_235;
	mov.u32 	%r16, %ctaid.x;
	setp.gt.u32 	%p5, %r1117, 31;
	and.b32  	%r17, %r11, 15;
	rem.u32 	%r414, %r1117, %r4;
	shl.b32 	%r18, %r414, 4;
	min.s32 	%r19, %r401, 32;
	shl.b32 	%r415, %r402, 8;
	sub.s32 	%r20, 8223, %r415;
	@%p5 bra 	$L__BB44_14;
	shl.b32 	%r416, %r16, 5;
	mad.lo.s32 	%r21, %r15, %r400, %r416;
	add.s32 	%r417, %r1117, %r13;
	max.u32 	%r418, %r417, 32;
	setp.lt.u32 	%p6, %r417, 32;
	selp.u32 	%r419, 1, 0, %p6;
	add.s32 	%r420, %r417, %r419;
	sub.s32 	%r421, %r418, %r420;
	div.u32 	%r422, %r421, %r13;
	add.s32 	%r22, %r422, %r419;
	add.s32 	%r423, %r22, 1;
	and.b32  	%r23, %r423, 3;
	and.b32  	%r24, %r22, 3;
	setp.eq.s32 	%p7, %r24, 3;
	mov.u32 	%r956, %r1117;
	@%p7 bra 	$L__BB44_8;
	mov.b32 	%r955, 0;
	mov.u32 	%r956, %r1117;
$L__BB44_7:
	.pragma "nounroll";
	add.s32 	%r425, %r21, %r956;
	mul.wide.s32 	%rd9, %r425, 4;
	add.s64 	%rd10, %rd1, %rd9;
	ld.global.u32 	%r426, [%rd10];
	shl.b32 	%r427, %r956, 2;
	mov.u32 	%r428, _ZZ9cuda_gemmIiLi256ELi1ELi1ELi32ELi32ELi32ELi32ELi0ELi0EEviiiPT_S1_S1_iiE3Ash;
	add.s32 	%r429, %r428, %r427;
	st.shared.u32 	[%r429], %r426;
	add.s32 	%r956, %r956, %r13;
	add.s32 	%r955, %r955, 1;
	setp.ne.s32 	%p8, %r955, %r23;
	@%p8 bra 	$L__BB44_7;
$L__BB44_8:
	setp.lt.u32 	%p9, %r22, 3;
	@%p9 bra 	$L__BB44_9;
	bra.uni 	$L__BB44_236;
$L__BB44_9:
	setp.eq.s32 	%p11, %r24, 3;
	mov.u32 	%r959, %r1117;
	@%p11 bra 	$L__BB44_12;
	mov.b32 	%r958, 0;
	mov.u32 	%r444, _ZZ9cuda_gemmIiLi256ELi1ELi1ELi32ELi32ELi32ELi32ELi0ELi0EEviiiPT_S1_S1_iiE3Csh;
	mov.u32 	%r959, %r1117;
$L__BB44_11:
	.pragma "nounroll";
	shl.b32 	%r443, %r959, 2;
	add.s32 	%r445, %r444, %r443;
	mov.b32 	%r446, 0;
	st.shared.u32 	[%r445], %r446;
	add.s32 	%r959, %r959, %r13;
	add.s32 	%r958, %r958, 1;
	setp.ne.s32 	%p12, %r958, %r23;
	@%p12 bra 	$L__BB44_11;
$L__BB44_12:
	setp.lt.u32 	%p13, %r22, 3;
	@%p13 bra 	$L__BB44_14;
$L__BB44_13:
	shl.b32 	%r447, %r959, 2;
	mov.u32 	%r448, _ZZ9cuda_gemmIiLi256ELi1ELi1ELi32ELi32ELi32ELi32ELi0ELi0EEviiiPT_S1_S1_iiE3Csh;
	add.s32 	%r449, %r448, %r447;
	mov.b32 	%r450, 0;
	st.shared.u32 	[%r449], %r450;
	shl.b32 	%r451, %r13, 2;
	add.s32 	%r452, %r449, %r451;
	st.shared.u32 	[%r452], %r450;
	add.s32 	%r453, %r452, %r451;
	st.shared.u32 	[%r453], %r450;
	add.s32 	%r454, %r453, %r451;
	st.shared.u32 	[%r454], %r450;
	add.s32 	%r959, %r451, %r959;
	setp.lt.u32 	%p14, %r959, 32;
	@%p14 bra 	$L__BB44_13;
$L__BB44_14:
	setp.lt.s32 	%p15, %r9, 1;
	bar.sync 	0;
	@%p15 bra 	$L__BB44_228;
	setp.ne.s32 	%p16, %r4, 1;
	@%p16 bra 	$L__BB44_85;
	add.s32 	%r756, %r11, 1;
	and.b32  	%r39, %r756, 15;
	add.s32 	%r757, %r11, 7;
	and.b32  	%r40, %r757, 15;
	add.s32 	%r758, %r11, 9;
	and.b32  	%r41, %r758, 15;
	add.s32 	%r759, %r11, 10;
	and.b32  	%r42, %r759, 15;
	add.s32 	%r760, %r11, 11;
	and.b32  	%r43, %r760, 15;
	add.s32 	%r761, %r11, 12;
	and.b32  	%r44, %r761, 15;
	setp.lt.s32 	%p155, %r17, %r402;
	selp.b32 	%r762, 0, %r402, %p155;
	sub.s32 	%r45, %r17, %r762;
	add.s32 	%r763, %r17, 1;
	setp.lt.s32 	%p156, %r763, %r402;
	selp.b32 	%r764, 0, %r402, %p156;
	sub.s32 	%r46, %r763, %r764;
	add.s32 	%r765, %r17, 2;
	setp.lt.s32 	%p157, %r765, %r402;
	selp.b32 	%r766, 0, %r402, %p157;
	sub.s32 	%r47, %r765, %r766;
	add.s32 	%r767, %r17, 3;
	setp.lt.s32 	%p158, %r767, %r402;
	selp.b32 	%r768, 0, %r402, %p158;
	sub.s32 	%r48, %r767, %r768;
	add.s32 	%r769, %r17, 4;
	setp.lt.s32 	%p159, %r769, %r402;
	selp.b32 	%r770, 0, %r402, %p159;
	sub.s32 	%r49, %r769, %r770;
	add.s32 	%r771, %r17, 5;
	setp.lt.s32 	%p160, %r771, %r402;
	selp.b32 	%r772, 0, %r402, %p160;
	sub.s32 	%r50, %r771, %r772;
	add.s32 	%r773, %r17, 6;
	setp.lt.s32 	%p161, %r773, %r402;
	selp.b32 	%r774, 0, %r402, %p161;
	sub.s32 	%r51, %r773, %r774;
	add.s32 	%r775, %r17, 7;
	setp.lt.s32 	%p162, %r775, %r402;
	selp.b32 	%r776, 0, %r402, %p162;
	sub.s32 	%r52, %r775, %r776;
	add.s32 	%r777, %r17, 8;
	setp.lt.s32 	%p163, %r777, %r402;
	selp.b32 	%r778, 0, %r402, %p163;
	sub.s32 	%r53, %r777, %r778;
	add.s32 	%r779, %r17, 9;
	setp.lt.s32 	%p164, %r779, %r402;
	selp.b32 	%r780, 0, %r402, %p164;
	sub.s32 	%r54, %r779, %r780;
	add.s32 	%r781, %r17, 10;
	setp.lt.s32 	%p165, %r781, %r402;
	selp.b32 	%r782, 0, %r402, %p165;
	sub.s32 	%r55, %r781, %r782;
	add.s32 	%r783, %r17, 11;
	setp.lt.s32 	%p166, %r783, %r402;
	selp.b32 	%r784, 0, %r402, %p166;
	sub.s32 	%r56, %r783, %r784;
	add.s32 	%r785, %r17, 12;
	setp.lt.s32 	%p167, %r785, %r402;
	selp.b32 	%r786, 0, %r402, %p167;
	sub.s32 	%r57, %r785, %r786;
	add.s32 	%r787, %r17, 13;
	setp.lt.s32 	%p168, %r787, %r402;
	selp.b32 	%r788, 0, %r402, %p168;
	sub.s32 	%r58, %r787, %r788;
	add.s32 	%r789, %r17, 14;
	setp.lt.s32 	%p169, %r789, %r402;
	selp.b32 	%r790, 0, %r402, %p169;
	sub.s32 	%r59, %r789, %r790;
	add.s32 	%r791, %r17, 15;
	setp.lt.s32 	%p170, %r791, %r402;
	selp.b32 	%r792, 0, %r402, %p170;
	sub.s32 	%r60, %r791, %r792;
	mov.b32 	%r978, 0;
$L__BB44_17:
	setp.lt.s32 	%p171, %r402, 1;
	add.s32 	%r78, %r978, %r11;
	mad.lo.s32 	%r79, %r78, %r402, %r18;
	@%p171 bra 	$L__BB44_19;
	add.s32 	%r793, %r79, %r17;
	shl.b32 	%r794, %r793, 2;
	mov.u32 	%r795, _ZZ9cuda_gemmIiLi256ELi1ELi1ELi32ELi32ELi32ELi32ELi0ELi0EEviiiPT_S1_S1_iiE3Ash;
	add.s32 	%r796, %r795, %r794;
	ld.shared.u32 	%r979, [%r796];
$L__BB44_19:
	setp.lt.s32 	%p172, %r402, 2;
	@%p172 bra 	$L__BB44_21;
	add.s32 	%r797, %r79, %r39;
	shl.b32 	%r798, %r797, 2;
	mov.u32 	%r799, _ZZ9cuda_gemmIiLi256ELi1ELi1ELi32ELi32ELi32ELi32ELi0ELi0EEviiiPT_S1_S1_iiE3Ash;
	add.s32 	%r800, %r799, %r798;
	ld.shared.u32 	%r980, [%r800];
$L__BB44_21:
	setp.lt.s32 	%p173, %r402, 3;
	@%p173 bra 	$L__BB44_23;
	add.s32 	%r801, %r11, 2;
	and.b32  	%r802, %r801, 15;
	add.s32 	%r803, %r79, %r802;
	shl.b32 	%r804, %r803, 2;
	mov.u32 	%r805, _ZZ9cuda_gemmIiLi256ELi1ELi1ELi32ELi32ELi32ELi32ELi0ELi0EEviiiPT_S1_S1_iiE3Ash;
	add.s32 	%r806, %r805, %r804;
	ld.shared.u32 	%r981, [%r806];
$L__BB44_23:
	setp.lt.s32 	%p174, %r402, 4;
	@%p174 bra 	$L__BB44_25;
	add.s32 	%r807, %r11, 3;
	and.b32  	%r808, %r807, 15;
	add.s32 	%r809, %r79, %r808;
	shl.b32 	%r810, %r809, 2;
	mov.u32 	%r811, _ZZ9cuda_gemmIiLi256ELi1ELi1ELi32ELi32ELi32ELi32ELi0ELi0EEviiiPT_S1_S1_iiE3Ash;
	add.s32 	%r812, %r811, %r810;
	ld.shared.u32 	%r982, [%r812];
$L__BB44_25:
	setp.lt.s32 	%p175, %r402, 5;
	@%p175 bra 	$L__BB44_27;
	add.s32 	%r813, %r11, 4;
	and.b32  	%r814, %r813, 15;
	add.s32 	%r815, %r79, %r814;
	shl.b32 	%r816, %r815, 2;
	mov.u32 	%r817, _ZZ9cuda_gemmIiLi256ELi1ELi1ELi32ELi32ELi32ELi32ELi0ELi0EEviiiPT_S1_S1_iiE3Ash;
	add.s32 	%r818, %r817, %r816;
	ld.shared.u32 	%r983, [%r818];
$L__BB44_27:
	setp.lt.s32 	%p176, %r402, 6;
	@%p176 bra 	$L__BB44_29;
	add.s32 	%r819, %r11, 5;
	and.b32  	%r820, %r819, 15;
	add.s32 	%r821, %r79, %r820;
	shl.b32 	%r822, %r821, 2;
	mov.u32 	%r823, _ZZ9cuda_gemmIiLi256ELi1ELi1ELi32ELi32ELi32ELi32ELi0ELi0EEviiiPT_S1_S1_iiE3Ash;
	add.s32 	%r824, %r823, %r822;
	ld.shared.u32 	%r984, [%r824];
$L__BB44_29:
	setp.lt.s32 	%p177, %r402, 7;
	@%p177 bra 	$L__BB44_31;
	add.s32 	%r825, %r11, 6;
	and.b32  	%r826, %r825, 15;
	add.s32 	%r827, %r79, %r826;
	shl.b32 	%r828, %r827, 2;
	mov.u32 	%r829, _ZZ9cuda_gemmIiLi256ELi1ELi1ELi32ELi32ELi32ELi32ELi0ELi0EEviiiPT_S1_S1_iiE3Ash;
	add.s32 	%r830, %r829, %r828;
	ld.shared.u32 	%r985, [%r830];
$L__BB44_31:
	setp.lt.s32 	%p178, %r402, 8;
	@%p178 bra 	$L__BB44_33;
	add.s32 	%r831, %r79, %r40;
	shl.b32 	%r832, %r831, 2;
	mov.u32 	%r833, _ZZ9cuda_gemmIiLi256ELi1ELi1ELi32ELi32ELi32ELi32ELi0ELi0EEviiiPT_S1_S1_iiE3Ash;
	add.s32 	%r834, %r833, %r832;
	ld.shared.u32 	%r986, [%r834];
$L__BB44_33:
	setp.lt.s32 	%p179, %r402, 9;
	@%p179 bra 	$L__BB44_35;
	xor.b32  	%r835, %r17, 8;
	add.s32 	%r836, %r79, %r835;
	shl.b32 	%r837, %r836, 2;
	mov.u32 	%r838, _ZZ9cuda_gemmIiLi256ELi1ELi1ELi32ELi32ELi32ELi32ELi0ELi0EEviiiPT_S1_S1_iiE3Ash;
	add.s32 	%r839, %r838, %r837;
	ld.shared.u32 	%r987, [%r839];
$L__BB44_35:
	setp.lt.s32 	%p180, %r402, 10;
	@%p180 bra 	$L__BB44_37;
	add.s32 	%r840, %r79, %r41;
	shl.b32 	%r841, %r840, 2;
	mov.u32 	%r842, _ZZ9cuda_gemmIiLi256ELi1ELi1ELi32ELi32ELi32ELi32ELi0ELi0EEviiiPT_S1_S1_iiE3Ash;
	add.s32 	%r843, %r842, %r841;
	ld.shared.u32 	%r988, [%r843];
$L__BB44_37:
	setp.lt.s32 	%p181, %r402, 11;
	@%p181 bra 	$L__BB44_39;
	add.s32 	%r844, %r79, %r42;
	shl.b32 	%r845, %r844, 2;
	mov.u32 	%r846, _ZZ9cuda_gemmIiLi256ELi1ELi1ELi32ELi32ELi32ELi32ELi0ELi0EEviiiPT_S1_S1_iiE3Ash;
	add.s32 	%r847, %r846, %r845;
	ld.shared.u32 	%r989, [%r847];
$L__BB44_39:
	setp.lt.s32 	%p182, %r402, 12;
	@%p182 bra 	$L__BB44_41;
	add.s32 	%r848, %r79, %r43;
	shl.b32 	%r849, %r848, 2;
	mov.u32 	%r850, _ZZ9cuda_gemmIiLi256ELi1ELi1ELi32ELi32ELi32ELi32ELi0ELi0EEviiiPT_S1_S1_iiE3Ash;
	add.s32 	%r851, %r850, %r849;
	ld.shared.u32 	%r990, [%r851];
$L__BB44_41:
	setp.lt.s32 	%p183, %r402, 13;
	@%p183 bra 	$L__BB44_43;
	add.s32 	%r852, %r79, %r44;
	shl.b32 	%r853, %r852, 2;
	mov.u32 	%r854, _ZZ9cuda_gemmIiLi256ELi1ELi1ELi32ELi32ELi32ELi32ELi0ELi0EEviiiPT_S1_S1_iiE3Ash;
	add.s32 	%r855, %r854, %r853;
	ld.shared.u32 	%r991, [%r855];
$L__BB44_43:
	setp.lt.s32 	%p184, %r402, 14;
	@%p184 bra 	$L__BB44_45;
	add.s32 	%r856, %r11, 13;
	and.b32  	%r857, %r856, 15;
	add.s32 	%r858, %r79, %r857;
	shl.b32 	%r859, %r858, 2;
	mov.u32 	%r860, _ZZ9cuda_gemmIiLi256ELi1ELi1ELi32ELi32ELi32ELi32ELi0ELi0EEviiiPT_S1_S1_iiE3Ash;
	add.s32 	%r861, %r860, %r859;
	ld.shared.u32 	%r992, [%r861];
$L__BB44_45:
	setp.lt.s32 	%p185, %r402, 15;
	@%p185 bra 	$L__BB44_47;
	add.s32 	%r862, %r11, 14;
	and.b32  	%r863, %r862, 15;
	add.s32 	%r864, %r79, %r863;
	shl.b32 	%r865, %r864, 2;
	mov.u32 	%r866, _ZZ9cuda_gemmIiLi256ELi1ELi1ELi32ELi32ELi32ELi32ELi0ELi0EEviiiPT_S1_S1_iiE3Ash;
	add.s32 	%r867, %r866, %r865;
	ld.shared.u32 	%r993, [%r867];
$L__BB44_47:
	setp.lt.s32 	%p186, %r402, 16;
	@%p186 bra 	$L__BB44_49;
	add.s32 	%r868, %r11, -1;
	and.b32  	%r869, %r868, 15;
	add.s32 	%r870, %r79, %r869;
	shl.b32 	%r871, %r870, 2;
	mov.u32 	%r872, _ZZ9cuda_gemmIiLi256ELi1ELi1ELi32ELi32ELi32ELi32ELi0ELi0EEviiiPT_S1_S1_iiE3Ash;
	add.s32 	%r873, %r872, %r871;
	ld.shared.u32 	%r994, [%r873];
$L__BB44_49:
	setp.lt.s32 	%p187, %r12, %r19;
	@%p187 bra 	$L__BB44_51;
$L__BB44_50:
	add.s32 	%r978, %r978, %r10;
	setp.lt.s32 	%p221, %r978, %r9;
	@%p221 bra 	$L__BB44_17;
	bra.uni 	$L__BB44_228;
$L__BB44_51:
	rem.s32 	%r874, %r2, %r402;
	shl.b32 	%r875, %r874, 2;
	mov.u32 	%r876, _ZZ9cuda_gemmIiLi256ELi1ELi1ELi32ELi32ELi32ELi32ELi0ELi0EEviiiPT_S1_S1_iiE11kron_fac_sh;
	add.s32 	%r113, %r876, %r875;
	mov.u32 	%r995, %r12;
$L__BB44_52:
	mad.lo.s32 	%r878, %r995, 132, %r113;
	ld.shared.u32 	%r115, [%r878];
	mov.b32 	%r997, 0;
	@%p171 bra 	$L__BB44_54;
	shfl.sync.idx.b32	%r879|%p189, %r115, %r45, %r20, -1;
	mul.lo.s32 	%r997, %r879, %r979;
$L__BB44_54:
	@%p172 bra 	$L__BB44_56;
	shfl.sync.idx.b32	%r880|%p191, %r115, %r46, %r20, -1;
	mad.lo.s32 	%r997, %r880, %r980, %r997;
$L__BB44_56:
	@%p173 bra 	$L__BB44_58;
	shfl.sync.idx.b32	%r881|%p193, %r115, %r47, %r20, -1;
	mad.lo.s32 	%r997, %r881, %r981, %r997;
$L__BB44_58:
	@%p174 bra 	$L__BB44_60;
	shfl.sync.idx.b32	%r882|%p195, %r115, %r48, %r20, -1;
	mad.lo.s32 	%r997, %r882, %r982, %r997;
$L__BB44_60:
	@%p175 bra 	$L__BB44_62;
	shfl.sync.idx.b32	%r883|%p197, %r115, %r49, %r20, -1;
	mad.lo.s32 	%r997, %r883, %r983, %r997;
$L__BB44_62:
	@%p176 bra 	$L__BB44_64;
	shfl.sync.idx.b32	%r884|%p199, %r115, %r50, %r20, -1;
	mad.lo.s32 	%r997, %r884, %r984, %r997;
$L__BB44_64:
	setp.lt.s32 	%p200, %r402, 7;
	@%p200 bra 	$L__BB44_66;
	shfl.sync.idx.b32	%r885|%p201, %r115, %r51, %r20, -1;
	mad.lo.s32 	%r997, %r885, %r985, %r997;
$L__BB44_66:
	setp.lt.s32 	%p202, %r402, 8;
	@%p202 bra 	$L__BB44_68;
	shfl.sync.idx.b32	%r886|%p203, %r115, %r52, %r20, -1;
	mad.lo.s32 	%r997, %r886, %r986, %r997;
$L__BB44_68:
	setp.lt.s32 	%p204, %r402, 9;
	@%p204 bra 	$L__BB44_70;
	shfl.sync.idx.b32	%r887|%p205, %r115, %r53, %r20, -1;
	mad.lo.s32 	%r997, %r887, %r987, %r997;
$L__BB44_70:
	setp.lt.s32 	%p206, %r402, 10;
	@%p206 bra 	$L__BB44_72;
	shfl.sync.idx.b32	%r888|%p207, %r115, %r54, %r20, -1;
	mad.lo.s32 	%r997, %r888, %r988, %r997;
$L__BB44_72:
	setp.lt.s32 	%p208, %r402, 11;
	@%p208 bra 	$L__BB44_74;
	shfl.sync.idx.b32	%r889|%p209, %r115, %r55, %r20, -1;
	mad.lo.s32 	%r997, %r889, %r989, %r997;
$L__BB44_74:
	setp.lt.s32 	%p210, %r402, 12;
	@%p210 bra 	$L__BB44_76;
	shfl.sync.idx.b32	%r890|%p211, %r115, %r56, %r20, -1;
	mad.lo.s32 	%r997, %r890, %r990, %r997;
$L__BB44_76:
	setp.lt.s32 	%p212, %r402, 13;
	@%p212 bra 	$L__BB44_78;
	shfl.sync.idx.b32	%r891|%p213, %r115, %r57, %r20, -1;
	mad.lo.s32 	%r997, %r891, %r991, %r997;
$L__BB44_78:
	setp.lt.s32 	%p214, %r402, 14;
	@%p214 bra 	$L__BB44_80;
	shfl.sync.idx.b32	%r892|%p215, %r115, %r58, %r20, -1;
	mad.lo.s32 	%r997, %r892, %r992, %r997;
$L__BB44_80:
	setp.lt.s32 	%p216, %r402, 15;
	@%p216 bra 	$L__BB44_82;
	shfl.sync.idx.b32	%r893|%p217, %r115, %r59, %r20, -1;
	mad.lo.s32 	%r997, %r893, %r993, %r997;
$L__BB44_82:
	setp.lt.s32 	%p218, %r402, 16;
	@%p218 bra 	$L__BB44_84;
	shfl.sync.idx.b32	%r894|%p219, %r115, %r60, %r20, -1;
	mad.lo.s32 	%r997, %r894, %r994, %r997;
$L__BB44_84:
	mad.lo.s32 	%r895, %r995, %r9, %r78;
	shl.b32 	%r896, %r895, 2;
	mov.u32 	%r897, _ZZ9cuda_gemmIiLi256ELi1ELi1ELi32ELi32ELi32ELi32ELi0ELi0EEviiiPT_S1_S1_iiE3Csh;
	add.s32 	%r898, %r897, %r896;
	ld.shared.u32 	%r899, [%r898];
	add.s32 	%r900, %r899, %r997;
	st.shared.u32 	[%r898], %r900;
	add.s32 	%r995, %r995, %r14;
	setp.lt.s32 	%p220, %r995, %r19;
	@%p220 bra 	$L__BB44_52;
	bra.uni 	$L__BB44_50;
$L__BB44_85:
	setp.gt.u32 	%p17, %r402, 31;
	@%p17 bra 	$L__BB44_119;
	add.s32 	%r457, %r11, 1;
	and.b32  	%r149, %r457, 15;
	add.s32 	%r458, %r11, 2;
	and.b32  	%r150, %r458, 15;
	add.s32 	%r459, %r11, 3;
	and.b32  	%r151, %r459, 15;
	add.s32 	%r460, %r11, 4;
	and.b32  	%r152, %r460, 15;
	add.s32 	%r461, %r11, 5;
	and.b32  	%r153, %r461, 15;
	add.s32 	%r462, %r11, 6;
	and.b32  	%r154, %r462, 15;
	setp.lt.u32 	%p18, %r17, %r402;
	selp.b32 	%r463, 0, %r402, %p18;
	sub.s32 	%r155, %r17, %r463;
	add.s32 	%r464, %r17, 1;
	setp.lt.u32 	%p19, %r464, %r402;
	selp.b32 	%r465, 0, %r402, %p19;
	sub.s32 	%r156, %r464, %r465;
	add.s32 	%r466, %r17, 2;
	setp.lt.u32 	%p20, %r466, %r402;
	selp.b32 	%r467, 0, %r402, %p20;
	sub.s32 	%r157, %r466, %r467;
	add.s32 	%r468, %r17, 3;
	setp.lt.u32 	%p21, %r468, %r402;
	selp.b32 	%r469, 0, %r402, %p21;
	sub.s32 	%r158, %r468, %r469;
	add.s32 	%r470, %r17, 4;
	setp.lt.u32 	%p22, %r470, %r402;
	selp.b32 	%r471, 0, %r402, %p22;
	sub.s32 	%r159, %r470, %r471;
	add.s32 	%r472, %r17, 5;
	setp.lt.u32 	%p23, %r472, %r402;
	selp.b32 	%r473, 0, %r402, %p23;
	sub.s32 	%r160, %r472, %r473;
	add.s32 	%r474, %r17, 6;
	setp.lt.u32 	%p24, %r474, %r402;
	selp.b32 	%r475, 0, %r402, %p24;
	sub.s32 	%r161, %r474, %r475;
	add.s32 	%r476, %r17, 7;
	setp.lt.u32 	%p25, %r476, %r402;
	selp.b32 	%r477, 0, %r402, %p25;
	sub.s32 	%r162, %r476, %r477;
	add.s32 	%r478, %r17, 8;
	setp.lt.u32 	%p26, %r478, %r402;
	selp.b32 	%r479, 0, %r402, %p26;
	sub.s32 	%r163, %r478, %r479;
	add.s32 	%r480, %r17, 9;
	setp.lt.u32 	%p27, %r480, %r402;
	selp.b32 	%r481, 0, %r402, %p27;
	sub.s32 	%r164, %r480, %r481;
	add.s32 	%r482, %r17, 10;
	setp.lt.u32 	%p28, %r482, %r402;
	selp.b32 	%r483, 0, %r402, %p28;
	sub.s32 	%r165, %r482, %r483;
	add.s32 	%r484, %r17, 11;
	setp.lt.u32 	%p29, %r484, %r402;
	selp.b32 	%r485, 0, %r402, %p29;
	sub.s32 	%r166, %r484, %r485;
	add.s32 	%r486, %r17, 12;
	setp.lt.u32 	%p30, %r486, %r402;
	selp.b32 	%r487, 0, %r402, %p30;
	sub.s32 	%r167, %r486, %r487;
	add.s32 	%r488, %r17, 13;
	setp.lt.u32 	%p31, %r488, %r402;
	selp.b32 	%r489, 0, %r402, %p31;
	sub.s32 	%r168, %r488, %r489;
	add.s32 	%r490, %r17, 14;
	setp.lt.u32 	%p32, %r490, %r402;
	selp.b32 	%r491, 0, %r402, %p32;
	sub.s32 	%r169, %r490, %r491;
	add.s32 	%r492, %r17, 15;
	setp.lt.u32 	%p33, %r492, %r402;
	selp.b32 	%r493, 0, %r402, %p33;
	sub.s32 	%r170, %r492, %r493;
	mov.b32 	%r1080, 0;
$L__BB44_87:
	setp.eq.s32 	%p34, %r402, 0;
	add.s32 	%r297, %r1080, %r11;
	mad.lo.s32 	%r298, %r297, %r402, %r18;
	@%p34 bra 	$L__BB44_89;
	add.s32 	%r494, %r298, %r17;
	shl.b32 	%r495, %r494, 2;
	mov.u32 	%r496, _ZZ9cuda_gemmIiLi256ELi1ELi1ELi32ELi32ELi32ELi32ELi0ELi0EEviiiPT_S1_S1_iiE3Ash;
	add.s32 	%r497, %r496, %r495;
	ld.shared.u32 	%r1081, [%r497];
$L__BB44_89:
	setp.lt.u32 	%p35, %r402, 2;
	@%p35 bra 	$L__BB44_91;
	add.s32 	%r498, %r298, %r149;
	shl.b32 	%r499, %r498, 2;
	mov.u32 	%r500, _ZZ9cuda_gemmIiLi256ELi1ELi1ELi32ELi32ELi32ELi32ELi0ELi0EEviiiPT_S1_S1_iiE3Ash;
	add.s32 	%r501, %r500, %r499;
	ld.shared.u32 	%r1078, [%r501];
$L__BB44_91:
	setp.lt.u32 	%p36, %r402, 3;
	@%p36 bra 	$L__BB44_93;
	add.s32 	%r502, %r298, %r150;
	shl.b32 	%r503, %r502, 2;
	mov.u32 	%r504, _ZZ9cuda_gemmIiLi256ELi1ELi1ELi32ELi32ELi32ELi32ELi0ELi0EEviiiPT_S1_S1_iiE3Ash;
	add.s32 	%r505, %r504, %r503;
	ld.shared.u32 	%r1077, [%r505];
$L__BB44_93:
	setp.lt.u32 	%p37, %r402, 4;
	@%p37 bra 	$L__BB44_95;
	add.s32 	%r506, %r298, %r151;
	shl.b32 	%r507, %r506, 2;
	mov.u32 	%r508, _ZZ9cuda_gemmIiLi256ELi1ELi1ELi32ELi32ELi32ELi32ELi0ELi0EEviiiPT_S1_S1_iiE3Ash;
	add.s32 	%r509, %r508, %r507;
	ld.shared.u32 	%r1076, [%r509];
$L__BB44_95:
	setp.lt.u32 	%p38, %r402, 5;
	@%p38 bra 	$L__BB44_97;
	add.s32 	%r510, %r298, %r152;
	shl.b32 	%r511, %r510, 2;
	mov.u32 	%r512, _ZZ9cuda_gemmIiLi256ELi1ELi1ELi32ELi32ELi32ELi32ELi0ELi0EEviiiPT_S1_S1_iiE3Ash;
	add.s32 	%r513, %r512, %r511;
	ld.shared.u32 	%r1075, [%r513];
$L__BB44_97:
	setp.lt.u32 	%p39, %r402, 6;
	@%p39 bra 	$L__BB44_99;
	add.s32 	%r514, %r298, %r153;
	shl.b32 	%r515, %r514, 2;
	mov.u32 	%r516, _ZZ9cuda_gemmIiLi256ELi1ELi1ELi32ELi32ELi32ELi32ELi0ELi0EEviiiPT_S1_S1_iiE3Ash;
	add.s32 	%r517, %r516, %r515;
	ld.shared.u32 	%r1074, [%r517];
$L__BB44_99:
	setp.lt.u32 	%p40, %r402, 7;
	@%p40 bra 	$L__BB44_101;
	add.s32 	%r518, %r298, %r154;
	shl.b32 	%r519, %r518, 2;
	mov.u32 	%r520, _ZZ9cuda_gemmIiLi256ELi1ELi1ELi32ELi32ELi32ELi32ELi0ELi0EEviiiPT_S1_S1_iiE3Ash;
	add.s32 	%r521, %r520, %r519;
	ld.shared.u32 	%r1073, [%r521];
$L__BB44_101:
	setp.lt.u32 	%p41, %r402, 8;
	@%p41 bra 	$L__BB44_103;
	add.s32 	%r522, %r11, 7;
	and.b32  	%r523, %r522, 15;
	add.s32 	%r524, %r298, %r523;
	shl.b32 	%r525, %r524, 2;
	mov.u32 	%r526, _ZZ9cuda_gemmIiLi256ELi1ELi1ELi32ELi32ELi32ELi32ELi0ELi0EEviiiPT_S1_S1_iiE3Ash;
	add.s32 	%r527, %r526, %r525;
	ld.shared.u32 	%r1072, [%r527];
$L__BB44_103:
	setp.lt.u32 	%p42, %r402, 9;
	@%p42 bra 	$L__BB44_105;
	xor.b32  	%r528, %r17, 8;
	add.s32 	%r529, %r298, %r528;
	shl.b32 	%r530, %r529, 2;
	mov.u32 	%r531, _ZZ9cuda_gemmIiLi256ELi1ELi1ELi32ELi32ELi32ELi32ELi0ELi0EEviiiPT_S1_S1_iiE3Ash;
	add.s32 	%r532, %r531, %r530;
	ld.shared.u32 	%r1071, [%r532];
$L__BB44_105:
	setp.lt.u32 	%p43, %r402, 10;
	@%p43 bra 	$L__BB44_107;
	add.s32 	%r533, %r11, 9;
	and.b32  	%r534, %r533, 15;
	add.s32 	%r535, %r298, %r534;
	shl.b32 	%r536, %r535, 2;
	mov.u32 	%r537, _ZZ9cuda_gemmIiLi256ELi1ELi1ELi32ELi32ELi32ELi32ELi0ELi0EEviiiPT_S1_S1_iiE3Ash;
	add.s32 	%r538, %r537, %r536;
	ld.shared.u32 	%r1070, [%r538];
$L__BB44_107:
	setp.lt.u32 	%p44, %r402, 11;
	@%p44 bra 	$L__BB44_109;
	add.s32 	%r539, %r11, 10;
	and.b32  	%r540, %r539, 15;
	add.s32 	%r541, %r298, %r540;
	shl.b32 	%r542, %r541, 2;
	mov.u32 	%r543, _ZZ9cuda_gemmIiLi256ELi1ELi1ELi32ELi32ELi32ELi32ELi0ELi0EEviiiPT_S1_S1_iiE3Ash;
	add.s32 	%r544, %r543, %r542;
	ld.shared.u32 	%r1069, [%r544];
$L__BB44_109:
	setp.lt.u32 	%p45, %r402, 12;
	@%p45 bra 	$L__BB44_111;
	add.s32 	%r545, %r11, 11;
	and.b32  	%r546, %r545, 15;
	add.s32 	%r547, %r298, %r546;
	shl.b32 	%r548, %r547, 2;
	mov.u32 	%r549, _ZZ9cuda_gemmIiLi256ELi1ELi1ELi32ELi32ELi32ELi32ELi0ELi0EEviiiPT_S1_S1_iiE3Ash;
	add.s32 	%r550, %r549, %r548;
	ld.shared.u32 	%r1068, [%r550];
$L__BB44_111:
	setp.lt.u32 	%p46, %r402, 13;
	@%p46 bra 	$L__BB44_113;
	add.s32 	%r551, %r11, 12;
	and.b32  	%r552, %r551, 15;
	add.s32 	%r553, %r298, %r552;
	shl.b32 	%r554, %r553, 2;
	mov.u32 	%r555, _ZZ9cuda_gemmIiLi256ELi1ELi1ELi32ELi32ELi32ELi32ELi0ELi0EEviiiPT_S1_S1_iiE3Ash;
	add.s32 	%r556, %r555, %r554;
	ld.shared.u32 	%r1067, [%r556];
$L__BB44_113:
	setp.lt.u32 	%p47, %r402, 14;
	@%p47 bra 	$L__BB44_115;
	add.s32 	%r557, %r11, 13;
	and.b32  	%r558, %r557, 15;
	add.s32 	%r559, %r298, %r558;
	shl.b32 	%r560, %r559, 2;
	mov.u32 	%r561, _ZZ9cuda_gemmIiLi256ELi1ELi1ELi32ELi32ELi32ELi32ELi0ELi0EEviiiPT_S1_S1_iiE3Ash;
	add.s32 	%r562, %r561, %r560;
	ld.shared.u32 	%r1066, [%r562];
$L__BB44_115:
	setp.lt.u32 	%p48, %r402, 15;
	@%p48 bra 	$L__BB44_117;
	add.s32 	%r563, %r11, 14;
	and.b32  	%r564, %r563, 15;
	add.s32 	%r565, %r298, %r564;
	shl.b32 	%r566, %r565, 2;
	mov.u32 	%r567, _ZZ9cuda_gemmIiLi256ELi1ELi1ELi32ELi32ELi32ELi32ELi0ELi0EEviiiPT_S1_S1_iiE3Ash;
	add.s32 	%r568, %r567, %r566;
	ld.shared.u32 	%r1065, [%r568];
$L__BB44_117:
	setp.lt.u32 	%p49, %r402, 16;
	@%p49 bra 	$L__BB44_192;
	add.s32 	%r569, %r11, -1;
	and.b32  	%r570, %r569, 15;
	add.s32 	%r571, %r298, %r570;
	shl.b32 	%r572, %r571, 2;
	mov.u32 	%r573, _ZZ9cuda_gemmIiLi256ELi1ELi1ELi32ELi32ELi32ELi32ELi0ELi0EEviiiPT_S1_S1_iiE3Ash;
	add.s32 	%r574, %r573, %r572;
	ld.shared.u32 	%r1064, [%r574];
	bra.uni 	$L__BB44_192;
$L__BB44_119:
	setp.lt.s32 	%p85, %r17, %r402;
	selp.b32 	%r602, 0, %r402, %p85;
	sub.s32 	%r171, %r17, %r602;
	add.s32 	%r603, %r17, 1;
	setp.lt.s32 	%p86, %r603, %r402;
	selp.b32 	%r604, 0, %r402, %p86;
	sub.s32 	%r172, %r603, %r604;
	add.s32 	%r605, %r17, 2;
	setp.lt.s32 	%p87, %r605, %r402;
	selp.b32 	%r606, 0, %r402, %p87;
	sub.s32 	%r173, %r605, %r606;
	add.s32 	%r607, %r17, 3;
	setp.lt.s32 	%p88, %r607, %r402;
	selp.b32 	%r608, 0, %r402, %p88;
	sub.s32 	%r174, %r607, %r608;
	add.s32 	%r609, %r17, 4;
	setp.lt.s32 	%p89, %r609, %r402;
	selp.b32 	%r610, 0, %r402, %p89;
	sub.s32 	%r175, %r609, %r610;
	add.s32 	%r611, %r17, 5;
	setp.lt.s32 	%p90, %r611, %r402;
	selp.b32 	%r612, 0, %r402, %p90;
	sub.s32 	%r176, %r611, %r612;
	add.s32 	%r613, %r17, 6;
	setp.lt.s32 	%p91, %r613, %r402;
	selp.b32 	%r614, 0, %r402, %p91;
	sub.s32 	%r177, %r613, %r614;
	add.s32 	%r615, %r17, 7;
	setp.lt.s32 	%p92, %r615, %r402;
	selp.b32 	%r616, 0, %r402, %p92;
	sub.s32 	%r178, %r615, %r616;
	add.s32 	%r617, %r17, 8;
	setp.lt.s32 	%p93, %r617, %r402;
	selp.b32 	%r618, 0, %r402, %p93;
	sub.s32 	%r179, %r617, %r618;
	add.s32 	%r619, %r17, 9;
	setp.lt.s32 	%p94, %r619, %r402;
	selp.b32 	%r620, 0, %r402, %p94;
	sub.s32 	%r180, %r619, %r620;
	add.s32 	%r621, %r17, 10;
	setp.lt.s32 	%p95, %r621, %r402;
	selp.b32 	%r622, 0, %r402, %p95;
	sub.s32 	%r181, %r621, %r622;
	add.s32 	%r623, %r17, 11;
	setp.lt.s32 	%p96, %r623, %r402;
	selp.b32 	%r624, 0, %r402, %p96;
	sub.s32 	%r182, %r623, %r624;
	add.s32 	%r625, %r17, 12;
	setp.lt.s32 	%p97, %r625, %r402;
	selp.b32 	%r626, 0, %r402, %p97;
	sub.s32 	%r183, %r625, %r626;
	add.s32 	%r627, %r17, 13;
	setp.lt.s32 	%p98, %r627, %r402;
	selp.b32 	%r628, 0, %r402, %p98;
	sub.s32 	%r184, %r627, %r628;
	add.s32 	%r629, %r17, 14;
	setp.lt.s32 	%p99, %r629, %r402;
	selp.b32 	%r630, 0, %r402, %p99;
	sub.s32 	%r185, %r629, %r630;
	add.s32 	%r631, %r17, 15;
	setp.lt.s32 	%p100, %r631, %r402;
	selp.b32 	%r632, 0, %r402, %p100;
	sub.s32 	%r186, %r631, %r632;
	shl.b32 	%r633, %r4, 8;
	sub.s32 	%r187, 8223, %r633;
	mov.b32 	%r1028, 0;
$L__BB44_120:
	setp.lt.s32 	%p101, %r402, 1;
	add.s32 	%r205, %r1028, %r11;
	mad.lo.s32 	%r206, %r205, %r402, %r18;
	@%p101 bra 	$L__BB44_122;
	add.s32 	%r634, %r206, %r17;
	shl.b32 	%r635, %r634, 2;
	mov.u32 	%r636, _ZZ9cuda_gemmIiLi256ELi1ELi1ELi32ELi32ELi32ELi32ELi0ELi0EEviiiPT_S1_S1_iiE3Ash;
	add.s32 	%r637, %r636, %r635;
	ld.shared.u32 	%r1029, [%r637];
$L__BB44_122:
	setp.lt.s32 	%p102, %r402, 2;
	@%p102 bra 	$L__BB44_124;
	add.s32 	%r638, %r11, 1;
	and.b32  	%r639, %r638, 15;
	add.s32 	%r640, %r206, %r639;
	shl.b32 	%r641, %r640, 2;
	mov.u32 	%r642, _ZZ9cuda_gemmIiLi256ELi1ELi1ELi32ELi32ELi32ELi32ELi0ELi0EEviiiPT_S1_S1_iiE3Ash;
	add.s32 	%r643, %r642, %r641;
	ld.shared.u32 	%r1030, [%r643];
$L__BB44_124:
	setp.lt.s32 	%p103, %r402, 3;
	@%p103 bra 	$L__BB44_126;
	add.s32 	%r644, %r11, 2;
	and.b32  	%r645, %r644, 15;
	add.s32 	%r646, %r206, %r645;
	shl.b32 	%r647, %r646, 2;
	mov.u32 	%r648, _ZZ9cuda_gemmIiLi256ELi1ELi1ELi32ELi32ELi32ELi32ELi0ELi0EEviiiPT_S1_S1_iiE3Ash;
	add.s32 	%r649, %r648, %r647;
	ld.shared.u32 	%r1031, [%r649];
$L__BB44_126:
	setp.lt.s32 	%p104, %r402, 4;
	@%p104 bra 	$L__BB44_128;
	add.s32 	%r650, %r11, 3;
	and.b32  	%r651, %r650, 15;
	add.s32 	%r652, %r206, %r651;
	shl.b32 	%r653, %r652, 2;
	mov.u32 	%r654, _ZZ9cuda_gemmIiLi256ELi1ELi1ELi32ELi32ELi32ELi32ELi0ELi0EEviiiPT_S1_S1_iiE3Ash;
	add.s32 	%r655, %r654, %r653;
	ld.shared.u32 	%r1032, [%r655];
$L__BB44_128:
	setp.lt.s32 	%p105, %r402, 5;
	@%p105 bra 	$L__BB44_130;
	add.s32 	%r656, %r11, 4;
	and.b32  	%r657, %r656, 15;
	add.s32 	%r658, %r206, %r657;
	shl.b32 	%r659, %r658, 2;
	mov.u32 	%r660, _ZZ9cuda_gemmIiLi256ELi1ELi1ELi32ELi32ELi32ELi32ELi0ELi0EEviiiPT_S1_S1_iiE3Ash;
	add.s32 	%r661, %r660, %r659;
	ld.shared.u32 	%r1033, [%r661];
$L__BB44_130:
	setp.lt.s32 	%p106, %r402, 6;
	@%p106 bra 	$L__BB44_132;
	add.s32 	%r662, %r11, 5;
	and.b32  	%r663, %r662, 15;
	add.s32 	%r664, %r206, %r663;
	shl.b32 	%r665, %r664, 2;
	mov.u32 	%r666, _ZZ9cuda_gemmIiLi256ELi1ELi1ELi32ELi32ELi32ELi32ELi0ELi0EEviiiPT_S1_S1_iiE3Ash;
	add.s32 	%r667, %r666, %r665;
	ld.shared.u32 	%r1034, [%r667];
$L__BB44_132:
	setp.lt.s32 	%p107, %r402, 7;
	@%p107 bra 	$L__BB44_134;
	add.s32 	%r668, %r11, 6;
	and.b32  	%r669, %r668, 15;
	add.s32 	%r670, %r206, %r669;
	shl.b32 	%r671, %r670, 2;
	mov.u32 	%r672, _ZZ9cuda_gemmIiLi256ELi1ELi1ELi32ELi32ELi32ELi32ELi0ELi0EEviiiPT_S1_S1_iiE3Ash;
	add.s32 	%r673, %r672, %r671;
	ld.shared.u32 	%r1035, [%r673];
$L__BB44_134:
	setp.lt.s32 	%p108, %r402, 8;
	@%p108 bra 	$L__BB44_136;
	add.s32 	%r674, %r11, 7;
	and.b32  	%r675, %r674, 15;
	add.s32 	%r676, %r206, %r675;
	shl.b32 	%r677, %r676, 2;
	mov.u32 	%r678, _ZZ9cuda_gemmIiLi256ELi1ELi1ELi32ELi32ELi32ELi32ELi0ELi0EEviiiPT_S1_S1_iiE3Ash;
	add.s32 	%r679, %r678, %r677;
	ld.shared.u32 	%r1036, [%r679];
$L__BB44_136:
	setp.lt.s32 	%p109, %r402, 9;
	@%p109 bra 	$L__BB44_138;
	xor.b32  	%r680, %r17, 8;
	add.s32 	%r681, %r206, %r680;
	shl.b32 	%r682, %r681, 2;
	mov.u32 	%r683, _ZZ9cuda_gemmIiLi256ELi1ELi1ELi32ELi32ELi32ELi32ELi0ELi0EEviiiPT_S1_S1_iiE3Ash;
	add.s32 	%r684, %r683, %r682;
	ld.shared.u32 	%r1037, [%r684];
$L__BB44_138:
	setp.lt.s32 	%p110, %r402, 10;
	@%p110 bra 	$L__BB44_140;
	add.s32 	%r685, %r11, 9;
	and.b32  	%r686, %r685, 15;
	add.s32 	%r687, %r206, %r686;
	shl.b32 	%r688, %r687, 2;
	mov.u32 	%r689, _ZZ9cuda_gemmIiLi256ELi1ELi1ELi32ELi32ELi32ELi32ELi0ELi0EEviiiPT_S1_S1_iiE3Ash;
	add.s32 	%r690, %r689, %r688;
	ld.shared.u32 	%r1038, [%r690];
$L__BB44_140:
	setp.lt.s32 	%p111, %r402, 11;
	@%p111 bra 	$L__BB44_142;
	add.s32 	%r691, %r11, 10;
	and.b32  	%r692, %r691, 15;
	add.s32 	%r693, %r206, %r692;
	shl.b32 	%r694, %r693, 2;
	mov.u32 	%r695, _ZZ9cuda_gemmIiLi256ELi1ELi1ELi32ELi32ELi32ELi32ELi0ELi0EEviiiPT_S1_S1_iiE3Ash;
	add.s32 	%r696, %r695, %r694;
	ld.shared.u32 	%r1039, [%r696];
$L__BB44_142:
	setp.lt.s32 	%p112, %r402, 12;
	@%p112 bra 	$L__BB44_144;
	add.s32 	%r697, %r11, 11;
	and.b32  	%r698, %r697, 15;
	add.s32 	%r699, %r206, %r698;
	shl.b32 	%r700, %r699, 2;
	mov.u32 	%r701, _ZZ9cuda_gemmIiLi256ELi1ELi1ELi32ELi32ELi32ELi32ELi0ELi0EEviiiPT_S1_S1_iiE3Ash;
	add.s32 	%r702, %r701, %r700;
	ld.shared.u32 	%r1040, [%r702];
$L__BB44_144:
	setp.lt.s32 	%p113, %r402, 13;
	@%p113 bra 	$L__BB44_146;
	add.s32 	%r703, %r11, 12;
	and.b32  	%r704, %r703, 15;
	add.s32 	%r705, %r206, %r704;
	shl.b32 	%r706, %r705, 2;
	mov.u32 	%r707, _ZZ9cuda_gemmIiLi256ELi1ELi1ELi32ELi32ELi32ELi32ELi0ELi0EEviiiPT_S1_S1_iiE3Ash;
	add.s32 	%r708, %r707, %r706;
	ld.shared.u32 	%r1041, [%r708];
$L__BB44_146:
	setp.lt.s32 	%p114, %r402, 14;
	@%p114 bra 	$L__BB44_148;
	add.s32 	%r709, %r11, 13;
	and.b32  	%r710, %r709, 15;
	add.s32 	%r711, %r206, %r710;
	shl.b32 	%r712, %r711, 2;
	mov.u32 	%r713, _ZZ9cuda_gemmIiLi256ELi1ELi1ELi32ELi32ELi32ELi32ELi0ELi0EEviiiPT_S1_S1_iiE3Ash;
	add.s32 	%r714, %r713, %r712;
	ld.shared.u32 	%r1042, [%r714];
$L__BB44_148:
	setp.lt.s32 	%p115, %r402, 15;
	@%p115 bra 	$L__BB44_150;
	add.s32 	%r715, %r11, 14;
	and.b32  	%r716, %r715, 15;
	add.s32 	%r717, %r206, %r716;
	shl.b32 	%r718, %r717, 2;
	mov.u32 	%r719, _ZZ9cuda_gemmIiLi256ELi1ELi1ELi32ELi32ELi32ELi32ELi0ELi0EEviiiPT_S1_S1_iiE3Ash;
	add.s32 	%r720, %r719, %r718;
	ld.shared.u32 	%r1043, [%r720];
$L__BB44_150:
	setp.lt.s32 	%p116, %r402, 16;
	@%p116 bra 	$L__BB44_152;
	add.s32 	%r721, %r11, -1;
	and.b32  	%r722, %r721, 15;
	add.s32 	%r723, %r206, %r722;
	shl.b32 	%r724, %r723, 2;
	mov.u32 	%r725, _ZZ9cuda_gemmIiLi256ELi1ELi1ELi32ELi32ELi32ELi32ELi0ELi0EEviiiPT_S1_S1_iiE3Ash;
	add.s32 	%r726, %r725, %r724;
	ld.shared.u32 	%r1044, [%r726];
$L__BB44_152:
	setp.lt.s32 	%p117, %r12, %r19;
	@%p117 bra 	$L__BB44_154;
$L__BB44_153:
	add.s32 	%r1028, %r1028, %r10;
	setp.lt.s32 	%p154, %r1028, %r9;
	@%p154 bra 	$L__BB44_120;
	bra.uni 	$L__BB44_228;
$L__BB44_154:
	rem.s32 	%r727, %r2, %r402;
	shl.b32 	%r728, %r727, 2;
	mov.u32 	%r729, _ZZ9cuda_gemmIiLi256ELi1ELi1ELi32ELi32ELi32ELi32ELi0ELi0EEviiiPT_S1_S1_iiE11kron_fac_sh;
	add.s32 	%r240, %r729, %r728;
	mov.u32 	%r1045, %r12;
$L__BB44_155:
	mad.lo.s32 	%r731, %r1045, 132, %r240;
	ld.shared.u32 	%r242, [%r731];
	mov.b32 	%r1047, 0;
	@%p101 bra 	$L__BB44_157;
	shfl.sync.idx.b32	%r732|%p119, %r242, %r171, %r20, -1;
	mul.lo.s32 	%r1047, %r732, %r1029;
$L__BB44_157:
	@%p102 bra 	$L__BB44_159;
	shfl.sync.idx.b32	%r733|%p121, %r242, %r172, %r20, -1;
	mad.lo.s32 	%r1047, %r733, %r1030, %r1047;
$L__BB44_159:
	@%p103 bra 	$L__BB44_161;
	shfl.sync.idx.b32	%r734|%p123, %r242, %r173, %r20, -1;
	mad.lo.s32 	%r1047, %r734, %r1031, %r1047;
$L__BB44_161:
	@%p104 bra 	$L__BB44_163;
	shfl.sync.idx.b32	%r735|%p125, %r242, %r174, %r20, -1;
	mad.lo.s32 	%r1047, %r735, %r1032, %r1047;
$L__BB44_163:
	@%p105 bra 	$L__BB44_165;
	shfl.sync.idx.b32	%r736|%p127, %r242, %r175, %r20, -1;
	mad.lo.s32 	%r1047, %r736, %r1033, %r1047;
$L__BB44_165:
	setp.lt.s32 	%p128, %r402, 6;
	@%p128 bra 	$L__BB44_167;
	shfl.sync.idx.b32	%r737|%p129, %r242, %r176, %r20, -1;
	mad.lo.s32 	%r1047, %r737, %r1034, %r1047;
$L__BB44_167:
	setp.lt.s32 	%p130, %r402, 7;
	@%p130 bra 	$L__BB44_169;
	shfl.sync.idx.b32	%r738|%p131, %r242, %r177, %r20, -1;
	mad.lo.s32 	%r1047, %r738, %r1035, %r1047;
$L__BB44_169:
	setp.lt.s32 	%p132, %r402, 8;
	@%p132 bra 	$L__BB44_171;
	shfl.sync.idx.b32	%r739|%p133, %r242, %r178, %r20, -1;
	mad.lo.s32 	%r1047, %r739, %r1036, %r1047;
$L__BB44_171:
	setp.lt.s32 	%p134, %r402, 9;
	@%p134 bra 	$L__BB44_173;
	shfl.sync.idx.b32	%r740|%p135, %r242, %r179, %r20, -1;
	mad.lo.s32 	%r1047, %r740, %r1037, %r1047;
$L__BB44_173:
	setp.lt.s32 	%p136, %r402, 10;
	@%p136 bra 	$L__BB44_175;
	shfl.sync.idx.b32	%r741|%p137, %r242, %r180, %r20, -1;
	mad.lo.s32 	%r1047, %r741, %r1038, %r1047;
$L__BB44_175:
	setp.lt.s32 	%p138, %r402, 11;
	@%p138 bra 	$L__BB44_177;
	shfl.sync.idx.b32	%r742|%p139, %r242, %r181, %r20, -1;
	mad.lo.s32 	%r1047, %r742, %r1039, %r1047;
$L__BB44_177:
	setp.lt.s32 	%p140, %r402, 12;
	@%p140 bra 	$L__BB44_179;
	shfl.sync.idx.b32	%r743|%p141, %r242, %r182, %r20, -1;
	mad.lo.s32 	%r1047, %r743, %r1040, %r1047;
$L__BB44_179:
	setp.lt.s32 	%p142, %r402, 13;
	@%p142 bra 	$L__BB44_181;
	shfl.sync.idx.b32	%r744|%p143, %r242, %r183, %r20, -1;
	mad.lo.s32 	%r1047, %r744, %r1041, %r1047;
$L__BB44_181:
	setp.lt.s32 	%p144, %r402, 14;
	@%p144 bra 	$L__BB44_183;
	shfl.sync.idx.b32	%r745|%p145, %r242, %r184, %r20, -1;
	mad.lo.s32 	%r1047, %r745, %r1042, %r1047;
$L__BB44_183:
	setp.lt.s32 	%p146, %r402, 15;
	@%p146 bra 	$L__BB44_185;
	shfl.sync.idx.b32	%r746|%p147, %r242, %r185, %r20, -1;
	mad.lo.s32 	%r1047, %r746, %r1043, %r1047;
$L__BB44_185:
	setp.lt.s32 	%p148, %r402, 16;
	@%p148 bra 	$L__BB44_187;
	shfl.sync.idx.b32	%r747|%p149, %r242, %r186, %r20, -1;
	mad.lo.s32 	%r1047, %r747, %r1044, %r1047;
$L__BB44_187:
	mov.u32 	%r1061, %r3;
$L__BB44_188:
	shr.u32 	%r276, %r1061, 1;
	shfl.sync.down.b32	%r748|%p150, %r1047, %r276, %r187, -1;
	add.s32 	%r1047, %r748, %r1047;
	setp.gt.u32 	%p151, %r1061, 3;
	mov.u32 	%r1061, %r276;
	@%p151 bra 	$L__BB44_188;
	rem.u32 	%r749, %r2, %r4;
	setp.eq.s32 	%p152, %r749, 0;
	@%p152 bra 	$L__BB44_190;
	bra.uni 	$L__BB44_191;
$L__BB44_190:
	mad.lo.s32 	%r750, %r1045, %r9, %r205;
	shl.b32 	%r751, %r750, 2;
	mov.u32 	%r752, _ZZ9cuda_gemmIiLi256ELi1ELi1ELi32ELi32ELi32ELi32ELi0ELi0EEviiiPT_S1_S1_iiE3Csh;
	add.s32 	%r753, %r752, %r751;
	st.shared.u32 	[%r753], %r1047;
$L__BB44_191:
	add.s32 	%r1045, %r1045, %r14;
	setp.lt.s32 	%p153, %r1045, %r19;
	@%p153 bra 	$L__BB44_155;
	bra.uni 	$L__BB44_153;
$L__BB44_192:
	setp.lt.s32 	%p50, %r12, %r19;
	@%p50 bra 	$L__BB44_193;
	bra.uni 	$L__BB44_227;
$L__BB44_193:
	rem.u32 	%r575, %r2, %r402;
	shl.b32 	%r576, %r575, 2;
	mov.u32 	%r577, _ZZ9cuda_gemmIiLi256ELi1ELi1ELi32ELi32ELi32ELi32ELi0ELi0EEviiiPT_S1_S1_iiE11kron_fac_sh;
	add.s32 	%r299, %r577, %r576;
	mov.u32 	%r1097, %r12;
$L__BB44_194:
	mad.lo.s32 	%r579, %r1097, 132, %r299;
	ld.shared.u32 	%r333, [%r579];
	mov.b32 	%r1099, 0;
	@%p34 bra 	$L__BB44_196;
	shfl.sync.idx.b32	%r580|%p52, %r333, %r155, %r20, -1;
	mul.lo.s32 	%r1099, %r580, %r1081;
$L__BB44_196:
	@%p35 bra 	$L__BB44_198;
	shfl.sync.idx.b32	%r581|%p54, %r333, %r156, %r20, -1;
	mad.lo.s32 	%r1099, %r581, %r1078, %r1099;
$L__BB44_198:
	@%p36 bra 	$L__BB44_200;
	shfl.sync.idx.b32	%r582|%p56, %r333, %r157, %r20, -1;
	mad.lo.s32 	%r1099, %r582, %r1077, %r1099;
$L__BB44_200:
	@%p37 bra 	$L__BB44_202;
	shfl.sync.idx.b32	%r583|%p58, %r333, %r158, %r20, -1;
	mad.lo.s32 	%r1099, %r583, %r1076, %r1099;
$L__BB44_202:
	@%p38 bra 	$L__BB44_204;
	shfl.sync.idx.b32	%r584|%p60, %r333, %r159, %r20, -1;
	mad.lo.s32 	%r1099, %r584, %r1075, %r1099;
$L__BB44_204:
	@%p39 bra 	$L__BB44_206;
	shfl.sync.idx.b32	%r585|%p62, %r333, %r160, %r20, -1;
	mad.lo.s32 	%r1099, %r585, %r1074, %r1099;
$L__BB44_206:
	setp.lt.u32 	%p63, %r402, 7;
	@%p63 bra 	$L__BB44_208;
	shfl.sync.idx.b32	%r586|%p64, %r333, %r161, %r20, -1;
	mad.lo.s32 	%r1099, %r586, %r1073, %r1099;
$L__BB44_208:
	setp.lt.u32 	%p65, %r402, 8;
	@%p65 bra 	$L__BB44_210;
	shfl.sync.idx.b32	%r587|%p66, %r333, %r162, %r20, -1;
	mad.lo.s32 	%r1099, %r587, %r1072, %r1099;
$L__BB44_210:
	setp.lt.u32 	%p67, %r402, 9;
	@%p67 bra 	$L__BB44_212;
	shfl.sync.idx.b32	%r588|%p68, %r333, %r163, %r20, -1;
	mad.lo.s32 	%r1099, %r588, %r1071, %r1099;
$L__BB44_212:
	setp.lt.u32 	%p69, %r402, 10;
	@%p69 bra 	$L__BB44_214;
	shfl.sync.idx.b32	%r589|%p70, %r333, %r164, %r20, -1;
	mad.lo.s32 	%r1099, %r589, %r1070, %r1099;
$L__BB44_214:
	setp.lt.u32 	%p71, %r402, 11;
	@%p71 bra 	$L__BB44_216;
	shfl.sync.idx.b32	%r590|%p72, %r333, %r165, %r20, -1;
	mad.lo.s32 	%r1099, %r590, %r1069, %r1099;
$L__BB44_216:
	setp.lt.u32 	%p73, %r402, 12;
	@%p73 bra 	$L__BB44_218;
	shfl.sync.idx.b32	%r591|%p74, %r333, %r166, %r20, -1;
	mad.lo.s32 	%r1099, %r591, %r1068, %r1099;
$L__BB44_218:
	setp.lt.u32 	%p75, %r402, 13;
	@%p75 bra 	$L__BB44_220;
	shfl.sync.idx.b32	%r592|%p76, %r333, %r167, %r20, -1;
	mad.lo.s32 	%r1099, %r592, %r1067, %r1099;
$L__BB44_220:
	setp.lt.u32 	%p77, %r402, 14;
	@%p77 bra 	$L__BB44_222;
	shfl.sync.idx.b32	%r593|%p78, %r333, %r168, %r20, -1;
	mad.lo.s32 	%r1099, %r593, %r1066, %r1099;
$L__BB44_222:
	setp.lt.u32 	%p79, %r402, 15;
	@%p79 bra 	$L__BB44_224;
	shfl.sync.idx.b32	%r594|%p80, %r333, %r169, %r20, -1;
	mad.lo.s32 	%r1099, %r594, %r1065, %r1099;
$L__BB44_224:
	setp.lt.u32 	%p81, %r402, 16;
	@%p81 bra 	$L__BB44_226;
	shfl.sync.idx.b32	%r595|%p82, %r333, %r170, %r20, -1;
	mad.lo.s32 	%r1099, %r595, %r1064, %r1099;
$L__BB44_226:
	mad.lo.s32 	%r596, %r1097, %r9, %r297;
	shl.b32 	%r597, %r596, 2;
	mov.u32 	%r598, _ZZ9cuda_gemmIiLi256ELi1ELi1ELi32ELi32ELi32ELi32ELi0ELi0EEviiiPT_S1_S1_iiE3Csh;
	add.s32 	%r599, %r598, %r597;
	st.shared.u32 	[%r599], %r1099;
	add.s32 	%r1097, %r1097, %r14;
	setp.lt.s32 	%p83, %r1097, %r19;
	@%p83 bra 	$L__BB44_194;
$L__BB44_227:
	add.s32 	%r1080, %r1080, %r10;
	setp.lt.s32 	%p84, %r1080, %r9;
	@%p84 bra 	$L__BB44_87;
$L__BB44_228:
	setp.gt.u32 	%p222, %r1117, 31;
	bar.sync 	0;
	@%p222 bra 	$L__BB44_235;
	ld.param.u32 	%r952, [_Z9cuda_gemmIiLi256ELi1ELi1ELi32ELi32ELi32ELi32ELi0ELi0EEviiiPT_S1_S1_ii_param_1];
	mul.lo.s32 	%r901, %r9, %r16;
	mad.lo.s32 	%r368, %r15, %r952, %r901;
	div.s32 	%r369, %r400, %r402;
	add.s32 	%r902, %r1117, %r13;
	max.u32 	%r903, %r902, 32;
	setp.lt.u32 	%p223, %r902, 32;
	selp.u32 	%r904, 1, 0, %p223;
	add.s32 	%r905, %r902, %r904;
	sub.s32 	%r906, %r903, %r905;
	div.u32 	%r907, %r906, %r13;
	add.s32 	%r370, %r907, %r904;
	and.b32  	%r908, %r370, 3;
	setp.eq.s32 	%p224, %r908, 3;
	@%p224 bra 	$L__BB44_232;
	shl.b32 	%r909, %r1117, 2;
	mov.u32 	%r910, _ZZ9cuda_gemmIiLi256ELi1ELi1ELi32ELi32ELi32ELi32ELi0ELi0EEviiiPT_S1_S1_iiE3Csh;
	add.s32 	%r1115, %r910, %r909;
	shl.b32 	%r372, %r13, 2;
	add.s32 	%r911, %r370, 1;
	and.b32  	%r912, %r911, 3;
	neg.s32 	%r1114, %r912;
$L__BB44_231:
	.pragma "nounroll";
	div.s32 	%r913, %r1117, %r9;
	mad.lo.s32 	%r914, %r369, %r913, %r368;
	mul.lo.s32 	%r915, %r913, %r9;
	sub.s32 	%r916, %r1117, %r915;
	add.s32 	%r917, %r914, %r916;
	ld.shared.u32 	%r918, [%r1115];
	mul.wide.s32 	%rd17, %r917, 4;
	add.s64 	%rd18, %rd2, %rd17;
	st.global.u32 	[%rd18], %r918;
	add.s32 	%r1117, %r1117, %r13;
	add.s32 	%r1115, %r1115, %r372;
	add.s32 	%r1114, %r1114, 1;
	setp.ne.s32 	%p225, %r1114, 0;
	@%p225 bra 	$L__BB44_231;
$L__BB44_232:
	setp.lt.u32 	%p226, %r370, 3;
	@%p226 bra 	$L__BB44_235;
	shl.b32 	%r919, %r13, 1;
	add.s32 	%r1121, %r1117, %r919;
	shl.b32 	%r382, %r13, 2;
	mad.lo.s32 	%r1120, %r13, 3, %r1117;
	add.s32 	%r1119, %r13, %r1117;
	shl.b32 	%r920, %r1117, 2;
	mov.u32 	%r921, _ZZ9cuda_gemmIiLi256ELi1ELi1ELi32ELi32ELi32ELi32ELi0ELi0EEviiiPT_S1_S1_iiE3Csh;
	add.s32 	%r1118, %r921, %r920;
	shl.b32 	%r386, %r13, 4;
	shl.b32 	%r387, %r13, 3;
	mul.lo.s32 	%r388, %r13, 12;
$L__BB44_234:
	div.s32 	%r922, %r1117, %r9;
	mad.lo.s32 	%r923, %r369, %r922, %r368;
	mul.lo.s32 	%r924, %r922, %r9;
	sub.s32 	%r925, %r1117, %r924;
	add.s32 	%r926, %r923, %r925;
	ld.shared.u32 	%r927, [%r1118];
	mul.wide.s32 	%rd19, %r926, 4;
	add.s64 	%rd20, %rd2, %rd19;
	st.global.u32 	[%rd20], %r927;
	add.s32 	%r928, %r1117, %r13;
	div.s32 	%r929, %r1119, %r9;
	mad.lo.s32 	%r930, %r369, %r929, %r368;
	mul.lo.s32 	%r931, %r929, %r9;
	sub.s32 	%r932, %r1119, %r931;
	add.s32 	%r933, %r930, %r932;
	add.s32 	%r934, %r1118, %r382;
	ld.shared.u32 	%r935, [%r934];
	mul.wide.s32 	%rd21, %r933, 4;
	add.s64 	%rd22, %rd2, %rd21;
	st.global.u32 	[%rd22], %r935;
	add.s32 	%r936, %r928, %r13;
	div.s32 	%r937, %r1121, %r9;
	mad.lo.s32 	%r938, %r369, %r937, %r368;
	mul.lo.s32 	%r939, %r937, %r9;
	sub.s32 	%r940, %r1121, %r939;
	add.s32 	%r941, %r938, %r940;
	add.s32 	%r942, %r1118, %r387;
	ld.shared.u32 	%r943, [%r942];
	mul.wide.s32 	%rd23, %r941, 4;
	add.s64 	%rd24, %rd2, %rd23;
	st.global.u32 	[%rd24], %r943;
	add.s32 	%r944, %r936, %r13;
	div.s32 	%r945, %r1120, %r9;
	mad.lo.s32 	%r946, %r369, %r945, %r368;
	mul.lo.s32 	%r947, %r945, %r9;
	sub.s32 	%r948, %r1120, %r947;
	add.s32 	%r949, %r946, %r948;
	add.s32 	%r950, %r1118, %r388;
	ld.shared.u32 	%r951, [%r950];
	mul.wide.s32 	%rd25, %r949, 4;
	add.s64 	%rd26, %rd2, %rd25;
	st.global.u32 	[%rd26], %r951;
	add.s32 	%r1117, %r944, %r13;
	add.s32 	%r1121, %r1121, %r382;
	add.s32 	%r1120, %r1120, %r382;
	add.s32 	%r1119, %r1119, %r382;
	add.s32 	%r1118, %r1118, %r386;
	setp.lt.u32 	%p227, %r1117, 32;
	@%p227 bra 	$L__BB44_234;
$L__BB44_235:
	ret;
$L__BB44_236:
	add.s32 	%r430, %r21, %r956;
	mul.wide.s32 	%rd11, %r430, 4;
	add.s64 	%rd12, %rd1, %rd11;
	ld.global.u32 	%r431, [%rd12];
	shl.b32 	%r432, %r956, 2;
	mov.u32 	%r433, _ZZ9cuda_gemmIiLi256ELi1ELi1ELi32ELi32ELi32ELi32ELi0ELi0EEviiiPT_S1_S1_iiE3Ash;
	add.s32 	%r434, %r433, %r432;
	st.shared.u32 	[%r434], %r431;
	shl.b32 	%r435, %r13, 2;
	cvt.u64.u32 	%rd13, %r435;
	add.s64 	%rd14, %rd12, %rd13;
	ld.global.u32 	%r436, [%rd14];
	add.s32 	%r437, %r434, %r435;
	st.shared.u32 	[%r437], %r436;
	add.s64 	%rd15, %rd14, %rd13;
	ld.global.u32 	%r438, [%rd15];
	add.s32 	%r439, %r437, %r435;
	st.shared.u32 	[%r439], %r438;
	add.s64 	%rd16, %rd15, %rd13;
	ld.global.u32 	%r440, [%rd16];
	add.s32 	%r441, %r439, %r435;
	st.shared.u32 	[%r441], %r440;
	add.s32 	%r956, %r435, %r956;
	setp.lt.u32 	%p10, %r956, 32;
	@%p10 bra 	$L__BB44_236;
	bra.uni 	$L__BB44_9;

}
	// .globl	_Z9cuda_gemmIiLi256ELi1ELi1ELi32ELi32ELi32ELi32ELi0ELi1EEviiiPT_S1_S1_ii
.visible .entry _Z9cuda_gemmIiLi256ELi1ELi1ELi32ELi32ELi32ELi32ELi0ELi1EEviiiPT_S1_S1_ii(
	.param .u32 _Z9cuda_gemmIiLi256ELi1ELi1ELi32ELi32ELi32ELi32ELi0ELi1EEviiiPT_S1_S1_ii_param_0,
	.param .u32 _Z9cuda_gemmIiLi256ELi1ELi1ELi32ELi32ELi32ELi32ELi0ELi1EEviiiPT_S1_S1_ii_param_1,
	.param .u32 _Z9cuda_gemmIiLi256ELi1ELi1ELi32ELi32ELi32ELi32ELi0ELi1EEviiiPT_S1_S1_ii_param_2,
	.param .u64 .ptr .align 1 _Z9cuda_gemmIiLi256ELi1ELi1ELi32ELi32ELi32ELi32ELi0ELi1EEviiiPT_S1_S1_ii_param_3,
	.param .u64 .ptr .align 1 _Z9cuda_gemmIiLi256ELi1ELi1ELi32ELi32ELi32ELi32ELi0ELi1EEviiiPT_S1_S1_ii_param_4,
	.param .u64 .ptr .align 1 _Z9cuda_gemmIiLi256ELi1ELi1ELi32ELi32ELi32ELi32ELi0ELi1EEviiiPT_S1_S1_ii_param_5,
	.param .u32 _Z9cuda_gemmIiLi256ELi1ELi1ELi32ELi32ELi32ELi32ELi0ELi1EEviiiPT_S1_S1_ii_param_6,
	.param .u32 _Z9cuda_gemmIiLi256ELi1ELi1ELi32ELi32ELi32ELi32ELi0ELi1EEviiiPT_S1_S1_ii_param_7
)
.maxntid 256
{
	.reg .pred 	%p<41>;
	.reg .b16 	%rs<6>;
	.reg .b32 	%r<320>;
	.reg .b64 	%rd<40>;
	// demoted variable
	.shared .align 128 .b8 _ZZ9cuda_gemmIiLi256ELi1ELi1ELi32ELi32ELi32ELi32ELi0ELi1EEviiiPT_S1_S1_iiE11kron_fac_sh[4224];
	// demoted variable
	.shared .align 128 .b8 _ZZ9cuda_gemmIiLi256ELi1ELi1ELi32ELi32ELi32ELi32ELi0ELi1EEviiiPT_S1_S1_iiE3Ash[128];
	// demoted variable
	.shared .align 128 .b8 _ZZ9cuda_gemmIiLi256ELi1ELi1ELi32ELi32ELi32ELi32ELi0ELi1EEviiiPT_S1_S1_iiE3Csh[128];
	ld.param.u32 	%r140, [_Z9cuda_gemmIiLi256ELi1ELi1ELi32ELi32ELi32ELi32ELi0ELi1EEviiiPT_S1_S1_ii_param_1];
	ld.param.u32 	%r141, [_Z9cuda_gemmIiLi256ELi1ELi1ELi32ELi32ELi32ELi32ELi0ELi1EEviiiPT_S1_S1_ii_param_2];
	ld.param.u64 	%rd7, [_Z9cuda_gemmIiLi256ELi1ELi1ELi32ELi32ELi32ELi32ELi0ELi1EEviiiPT_S1_S1_ii_param_3];
	ld.param.u64 	%rd8, [_Z9cuda_gemmIiLi256ELi1ELi1ELi32ELi32ELi32ELi32ELi0ELi1EEviiiPT_S1_S1_ii_param_4];
	ld.param.u64 	%rd9, [_Z9cuda_gemmIiLi256ELi1ELi1ELi32ELi32ELi32ELi32ELi0ELi1EEviiiPT_S1_S1_ii_param_5];
	cvta.to.global.u64 	%rd1, %rd8;
	cvta.to.global.u64 	%rd2, %rd7;
	cvta.to.global.u64 	%rd3, %rd9;
	mov.u32 	%r319, %tid.x;
	mov.u32 	%r2, %ntid.x;
	add.s32 	%r3, %r319, %r2;
	cvt.u16.u32 	%rs2, %r3;
	xor.b16  	%rs3, %rs2, 1023;
	cvt.u16.u32 	%rs4, %r2;
	div.u16 	%rs5, %rs3, %rs4;
	and.b16  	%rs1, %rs5, 3;
	setp.eq.s16 	%p1, %rs1, 2;
	mov.u32 	%r292, %r319;
	@%p1 bra 	$L__BB45_3;
	cvt.u32.u16 	%r4, %rs1;
	mov.b32 	%r291, 0;
	mov.u32 	%r292, %r319;
$L__BB45_2:
	.pragma "nounroll";
	mul.wide.u32 	%rd10, %r292, 4;
	add.s64 	%rd11, %rd1, %rd10;
	ld.global.u32 	%r143, [%rd11];
	and.b32  	%r144, %r292, 31;
	mov.u32 	%r145, _ZZ9cuda_gemmIiLi256ELi1ELi1ELi32ELi32ELi32ELi32ELi0ELi1EEviiiPT_S1_S1_iiE11kron_fac_sh;
	mad.lo.s32 	%r146, %r144, 132, %r145;
	shr.u32 	%r147, %r292, 3;
	and.b32  	%r148, %r147, 536870908;
	add.s32 	%r149, %r146, %r148;
	st.shared.u32 	[%r149], %r143;
	add.s32 	%r292, %r292, %r2;
	add.s32 	%r291, %r291, 1;
	xor.b32  	%r150, %r291, %r4;
	setp.ne.s32 	%p2, %r150, 2;
	@%p2 bra 	$L__BB45_2;
$L__BB45_3:
	shl.b32 	%r10, %r2, 1;
	add.s32 	%r295, %r292, %r10;
	shl.b32 	%r12, %r2, 2;
	mul.lo.s32 	%r13, %r2, 3;
	add.s32 	%r294, %r292, %r13;
	add.s32 	%r293, %r2, %r292;
$L__BB45_4:
	mul.wide.u32 	%rd12, %r292, 4;
	add.s64 	%rd13, %rd1, %rd12;
	ld.global.u32 	%r151, [%rd13];
	and.b32  	%r152, %r292, 31;
	mov.u32 	%r153, _ZZ9cuda_gemmIiLi256ELi1ELi1ELi32ELi32ELi32ELi32ELi0ELi1EEviiiPT_S1_S1_iiE11kron_fac_sh;
	mad.lo.s32 	%r154, %r152, 132, %r153;
	shr.u32 	%r155, %r292, 3;
	and.b32  	%r156, %r155, 536870908;
	add.s32 	%r157, %r154, %r156;
	st.shared.u32 	[%r157], %r151;
	add.s32 	%r158, %r292, %r2;
	mul.wide.u32 	%rd14, %r293, 4;
	add.s64 	%rd15, %rd1, %rd14;
	ld.global.u32 	%r159, [%rd15];
	and.b32  	%r160, %r293, 31;
	mad.lo.s32 	%r161, %r160, 132, %r153;
	shr.u32 	%r162, %r293, 3;
	and.b32  	%r163, %r162, 536870908;
	add.s32 	%r164, %r161, %r163;
	st.shared.u32 	[%r164], %r159;
	add.s32 	%r165, %r158, %r2;
	mul.wide.u32 	%rd16, %r295, 4;
	add.s64 	%rd17, %rd1, %rd16;
	ld.global.u32 	%r166, [%rd17];
	and.b32  	%r167, %r295, 31;
	mad.lo.s32 	%r168, %r167, 132, %r153;
	shr.u32 	%r169, %r295, 3;
	and.b32  	%r170, %r169, 536870908;
	add.s32 	%r171, %r168, %r170;
	st.shared.u32 	[%r171], %r166;
	add.s32 	%r172, %r165, %r2;
	mul.wide.u32 	%rd18, %r294, 4;
	add.s64 	%rd19, %rd1, %rd18;
	ld.global.u32 	%r173, [%rd19];
	and.b32  	%r174, %r294, 31;
	mad.lo.s32 	%r175, %r174, 132, %r153;
	shr.u32 	%r176, %r294, 3;
	and.b32  	%r177, %r176, 536870908;
	add.s32 	%r178, %r175, %r177;
	st.shared.u32 	[%r178], %r173;
	add.s32 	%r292, %r172, %r2;
	add.s32 	%r295, %r295, %r12;
	add.s32 	%r294, %r294, %r12;
	add.s32 	%r293, %r293, %r12;
	setp.lt.u32 	%p3, %r292, 1024;
	@%p3 bra 	$L__BB45_4;
	mov.u32 	%r24, %ctaid.x;
	mov.u32 	%r25, %ctaid.y;
	mov.u32 	%r179, %nctaid.y;
	setp.ge.u32 	%p4, %r25, %r179;
	@%p4 bra 	$L__BB45_31;
	setp.gt.u32 	%p5, %r319, 31;
	shl.b32 	%r180, %r319, 4;
	and.b32  	%r26, %r180, 16;
	shr.s32 	%r181, %r141, 31;
	shr.u32 	%r182, %r181, 27;
	add.s32 	%r183, %r141, %r182;
	shr.s32 	%r27, %r183, 5;
	@%p5 bra 	$L__BB45_19;
	shl.b32 	%r28, %r24, 5;
	mul.lo.s32 	%r29, %r25, %r141;
	max.u32 	%r184, %r3, 32;
	setp.lt.u32 	%p6, %r3, 32;
	selp.u32 	%r185, 1, 0, %p6;
	add.s32 	%r186, %r3, %r185;
	sub.s32 	%r187, %r184, %r186;
	div.u32 	%r188, %r187, %r2;
	add.s32 	%r30, %r188, %r185;
	add.s32 	%r189, %r30, 1;
	and.b32  	%r31, %r189, 3;
	and.b32  	%r32, %r30, 3;
	setp.eq.s32 	%p7, %r32, 3;
	mov.u32 	%r306, %r319;
	@%p7 bra 	$L__BB45_10;
	shl.b32 	%r190, %r319, 2;
	mov.u32 	%r191, _ZZ9cuda_gemmIiLi256ELi1ELi1ELi32ELi32ELi32ELi32ELi0ELi1EEviiiPT_S1_S1_iiE3Ash;
	add.s32 	%r299, %r191, %r190;
	add.s32 	%r192, %r319, %r29;
	add.s32 	%r298, %r192, %r28;
	neg.s32 	%r297, %r31;
	mad.lo.s32 	%r306, %r2, %r31, %r319;
$L__BB45_9:
	.pragma "nounroll";
	mul.wide.s32 	%rd20, %r298, 4;
	add.s64 	%rd21, %rd2, %rd20;
	ld.global.u32 	%r193, [%rd21];
	st.shared.u32 	[%r299], %r193;
	add.s32 	%r299, %r299, %r12;
	add.s32 	%r298, %r298, %r2;
	add.s32 	%r297, %r297, 1;
	setp.ne.s32 	%p8, %r297, 0;
	@%p8 bra 	$L__BB45_9;
$L__BB45_10:
	setp.lt.u32 	%p9, %r30, 3;
	@%p9 bra 	$L__BB45_13;
	shl.b32 	%r194, %r306, 2;
	mov.u32 	%r195, _ZZ9cuda_gemmIiLi256ELi1ELi1ELi32ELi32ELi32ELi32ELi0ELi1EEviiiPT_S1_S1_iiE3Ash;
	add.s32 	%r305, %r195, %r194;
	shl.b32 	%r45, %r2, 4;
	shl.b32 	%r46, %r2, 3;
	mul.lo.s32 	%r47, %r2, 12;
	mul.wide.u32 	%rd22, %r2, 4;
	add.s64 	%rd4, %rd2, %rd22;
	add.s32 	%r196, %r306, %r29;
	add.s32 	%r304, %r196, %r28;
	mul.wide.u32 	%rd23, %r2, 8;
	add.s64 	%rd5, %rd2, %rd23;
	mul.wide.u32 	%rd24, %r2, 12;
	add.s64 	%rd6, %rd2, %rd24;
$L__BB45_12:
	mul.wide.s32 	%rd25, %r304, 4;
	add.s64 	%rd26, %rd4, %rd25;
	add.s64 	%rd27, %rd5, %rd25;
	add.s64 	%rd28, %rd6, %rd25;
	add.s64 	%rd29, %rd2, %rd25;
	ld.global.u32 	%r197, [%rd29];
	st.shared.u32 	[%r305], %r197;
	ld.global.u32 	%r198, [%rd26];
	add.s32 	%r199, %r305, %r12;
	st.shared.u32 	[%r199], %r198;
	ld.global.u32 	%r200, [%rd27];
	add.s32 	%r201, %r305, %r46;
	st.shared.u32 	[%r201], %r200;
	ld.global.u32 	%r202, [%rd28];
	add.s32 	%r203, %r305, %r47;
	st.shared.u32 	[%r203], %r202;
	add.s32 	%r306, %r306, %r12;
	add.s32 	%r305, %r305, %r45;
	add.s32 	%r304, %r304, %r12;
	setp.lt.u32 	%p10, %r306, 32;
	@%p10 bra 	$L__BB45_12;
$L__BB45_13:
	setp.eq.s32 	%p11, %r32, 3;
	mov.u32 	%r308, %r319;
	@%p11 bra 	$L__BB45_16;
	shl.b32 	%r204, %r319, 2;
	mov.u32 	%r205, _ZZ9cuda_gemmIiLi256ELi1ELi1ELi32ELi32ELi32ELi32ELi0ELi1EEviiiPT_S1_S1_iiE3Csh;
	add.s32 	%r302, %r205, %r204;
	neg.s32 	%r301, %r31;
	mad.lo.s32 	%r308, %r2, %r31, %r319;
$L__BB45_15:
	.pragma "nounroll";
	mov.b32 	%r206, 0;
	st.shared.u32 	[%r302], %r206;
	add.s32 	%r302, %r302, %r12;
	add.s32 	%r301, %r301, 1;
	setp.ne.s32 	%p12, %r301, 0;
	@%p12 bra 	$L__BB45_15;
$L__BB45_16:
	setp.lt.u32 	%p13, %r30, 3;
	@%p13 bra 	$L__BB45_19;
	shl.b32 	%r207, %r308, 2;
	mov.u32 	%r208, _ZZ9cuda_gemmIiLi256ELi1ELi1ELi32ELi32ELi32ELi32ELi0ELi1EEviiiPT_S1_S1_iiE3Csh;
	add.s32 	%r307, %r208, %r207;
	shl.b32 	%r58, %r2, 4;
	shl.b32 	%r59, %r2, 3;
	mul.lo.s32 	%r60, %r2, 12;
$L__BB45_18:
	mov.b32 	%r209, 0;
	st.shared.u32 	[%r307], %r209;
	add.s32 	%r210, %r307, %r12;
	st.shared.u32 	[%r210], %r209;
	add.s32 	%r211, %r307, %r59;
	st.shared.u32 	[%r211], %r209;
	add.s32 	%r212, %r307, %r60;
	st.shared.u32 	[%r212], %r209;
	add.s32 	%r308, %r308, %r12;
	add.s32 	%r307, %r307, %r58;
	setp.lt.u32 	%p14, %r308, 32;
	@%p14 bra 	$L__BB45_18;
$L__BB45_19:
	setp.gt.u32 	%p15, %r319, 63;
	bar.sync 	0;
	@%p15 bra 	$L__BB45_24;
	shl.b32 	%r213, %r26, 2;
	mov.u32 	%r214, _ZZ9cuda_gemmIiLi256ELi1ELi1ELi32ELi32ELi32ELi32ELi0ELi1EEviiiPT_S1_S1_iiE3Ash;
	add.s32 	%r215, %r214, %r213;
	ld.shared.v4.u32 	{%r101, %r100, %r99, %r98}, [%r215];
	ld.shared.v4.u32 	{%r95, %r94, %r93, %r92}, [%r215+16];
	ld.shared.v4.u32 	{%r87, %r86, %r85, %r84}, [%r215+32];
	ld.shared.v4.u32 	{%r80, %r79, %r78, %r77}, [%r215+48];
	shr.u32 	%r71, %r2, 1;
	shr.u32 	%r309, %r319, 1;
	shl.b32 	%r216, %r319, 2;
	and.b32  	%r217, %r216, 124;
	mov.u32 	%r218, _ZZ9cuda_gemmIiLi256ELi1ELi1ELi32ELi32ELi32ELi32ELi0ELi1EEviiiPT_S1_S1_iiE11kron_fac_sh;
	add.s32 	%r73, %r218, %r217;
	add.s32 	%r74, %r26, 15;
	add.s32 	%r75, %r26, 14;
	add.s32 	%r76, %r26, 13;
	add.s32 	%r81, %r26, 12;
	add.s32 	%r82, %r26, 11;
	add.s32 	%r83, %r26, 9;
	add.s32 	%r88, %r26, 8;
	add.s32 	%r89, %r26, 7;
	add.s32 	%r90, %r26, 6;
	add.s32 	%r91, %r26, 5;
	add.s32 	%r96, %r26, 4;
	add.s32 	%r97, %r26, 3;
$L__BB45_21:
	and.b32  	%r219, %r319, 1;
	setp.eq.b32 	%p16, %r219, 1;
	mad.lo.s32 	%r220, %r309, 132, %r73;
	ld.shared.u32 	%r221, [%r220];
	shfl.sync.idx.b32	%r222|%p17, %r221, %r26, 31, -1;
	mul.lo.s32 	%r223, %r222, %r101;
	add.s32 	%r224, %r26, 1;
	shfl.sync.idx.b32	%r225|%p18, %r221, %r224, 31, -1;
	mad.lo.s32 	%r226, %r225, %r100, %r223;
	add.s32 	%r227, %r26, 2;
	shfl.sync.idx.b32	%r228|%p19, %r221, %r227, 31, -1;
	mad.lo.s32 	%r229, %r228, %r99, %r226;
	shfl.sync.idx.b32	%r230|%p20, %r221, %r97, 31, -1;
	mad.lo.s32 	%r231, %r230, %r98, %r229;
	shfl.sync.idx.b32	%r232|%p21, %r221, %r96, 31, -1;
	mad.lo.s32 	%r233, %r232, %r95, %r231;
	shfl.sync.idx.b32	%r234|%p22, %r221, %r91, 31, -1;
	mad.lo.s32 	%r235, %r234, %r94, %r233;
	shfl.sync.idx.b32	%r236|%p23, %r221, %r90, 31, -1;
	mad.lo.s32 	%r237, %r236, %r93, %r235;
	shfl.sync.idx.b32	%r238|%p24, %r221, %r89, 31, -1;
	mad.lo.s32 	%r239, %r238, %r92, %r237;
	shfl.sync.idx.b32	%r240|%p25, %r221, %r88, 31, -1;
	mad.lo.s32 	%r241, %r240, %r87, %r239;
	shfl.sync.idx.b32	%r242|%p26, %r221, %r83, 31, -1;
	mad.lo.s32 	%r243, %r242, %r86, %r241;
	add.s32 	%r244, %r26, 10;
	shfl.sync.idx.b32	%r245|%p27, %r221, %r244, 31, -1;
	mad.lo.s32 	%r246, %r245, %r85, %r243;
	shfl.sync.idx.b32	%r247|%p28, %r221, %r82, 31, -1;
	mad.lo.s32 	%r248, %r247, %r84, %r246;
	shfl.sync.idx.b32	%r249|%p29, %r221, %r81, 31, -1;
	mad.lo.s32 	%r250, %r249, %r80, %r248;
	shfl.sync.idx.b32	%r251|%p30, %r221, %r76, 31, -1;
	mad.lo.s32 	%r252, %r251, %r79, %r250;
	shfl.sync.idx.b32	%r253|%p31, %r221, %r75, 31, -1;
	mad.lo.s32 	%r254, %r253, %r78, %r252;
	shfl.sync.idx.b32	%r255|%p32, %r221, %r74, 31, -1;
	mad.lo.s32 	%r256, %r255, %r77, %r254;
	shfl.sync.down.b32	%r257|%p33, %r256, 1, 7711, -1;
	add.s32 	%r103, %r257, %r256;
	@%p16 bra 	$L__BB45_23;
	shl.b32 	%r258, %r309, 2;
	mov.u32 	%r259, _ZZ9cuda_gemmIiLi256ELi1ELi1ELi32ELi32ELi32ELi32ELi0ELi1EEviiiPT_S1_S1_iiE3Csh;
	add.s32 	%r260, %r259, %r258;
	st.shared.u32 	[%r260], %r103;
$L__BB45_23:
	add.s32 	%r309, %r309, %r71;
	setp.lt.u32 	%p34, %r309, 32;
	@%p34 bra 	$L__BB45_21;
$L__BB45_24:
	setp.gt.u32 	%p35, %r319, 31;
	bar.sync 	0;
	@%p35 bra 	$L__BB45_31;
	mul.lo.s32 	%r105, %r25, %r140;
	max.u32 	%r261, %r3, 32;
	setp.lt.u32 	%p36, %r3, 32;
	selp.u32 	%r262, 1, 0, %p36;
	add.s32 	%r263, %r3, %r262;
	sub.s32 	%r264, %r261, %r263;
	div.u32 	%r265, %r264, %r2;
	add.s32 	%r106, %r265, %r262;
	and.b32  	%r266, %r106, 3;
	setp.eq.s32 	%p37, %r266, 3;
	@%p37 bra 	$L__BB45_28;
	add.s32 	%r267, %r106, 1;
	and.b32  	%r268, %r267, 3;
	shl.b32 	%r269, %r319, 2;
	mov.u32 	%r270, _ZZ9cuda_gemmIiLi256ELi1ELi1ELi32ELi32ELi32ELi32ELi0ELi1EEviiiPT_S1_S1_iiE3Csh;
	add.s32 	%r312, %r270, %r269;
	mad.lo.s32 	%r271, %r319, %r27, %r24;
	add.s32 	%r311, %r271, %r105;
	mul.lo.s32 	%r109, %r2, %r27;
	neg.s32 	%r310, %r268;
	mad.lo.s32 	%r319, %r2, %r268, %r319;
$L__BB45_27:
	.pragma "nounroll";
	ld.shared.u32 	%r272, [%r312];
	mul.wide.s32 	%rd30, %r311, 4;
	add.s64 	%rd31, %rd3, %rd30;
	st.global.u32 	[%rd31], %r272;
	add.s32 	%r312, %r312, %r12;
	add.s32 	%r311, %r311, %r109;
	add.s32 	%r310, %r310, 1;
	setp.ne.s32 	%p38, %r310, 0;
	@%p38 bra 	$L__BB45_27;
$L__BB45_28:
	setp.lt.u32 	%p39, %r106, 3;
	@%p39 bra 	$L__BB45_31;
	add.s32 	%r273, %r24, %r105;
	add.s32 	%r274, %r319, %r10;
	mad.lo.s32 	%r318, %r27, %r274, %r273;
	mul.lo.s32 	%r275, %r2, %r27;
	shl.b32 	%r120, %r275, 2;
	add.s32 	%r276, %r319, %r13;
	mad.lo.s32 	%r317, %r27, %r276, %r273;
	add.s32 	%r277, %r2, %r319;
	mad.lo.s32 	%r316, %r27, %r277, %r273;
	shl.b32 	%r278, %r319, 2;
	mov.u32 	%r279, _ZZ9cuda_gemmIiLi256ELi1ELi1ELi32ELi32ELi32ELi32ELi0ELi1EEviiiPT_S1_S1_iiE3Csh;
	add.s32 	%r315, %r279, %r278;
	shl.b32 	%r124, %r2, 4;
	shl.b32 	%r125, %r2, 3;
	mul.lo.s32 	%r126, %r2, 12;
	mad.lo.s32 	%r314, %r319, %r27, %r273;
$L__BB45_30:
	ld.shared.u32 	%r280, [%r315];
	mul.wide.s32 	%rd32, %r314, 4;
	add.s64 	%rd33, %rd3, %rd32;
	st.global.u32 	[%rd33], %r280;
	add.s32 	%r281, %r319, %r2;
	add.s32 	%r282, %r315, %r12;
	ld.shared.u32 	%r283, [%r282];
	mul.wide.s32 	%rd34, %r316, 4;
	add.s64 	%rd35, %rd3, %rd34;
	st.global.u32 	[%rd35], %r283;
	add.s32 	%r284, %r281, %r2;
	add.s32 	%r285, %r315, %r125;
	ld.shared.u32 	%r286, [%r285];
	mul.wide.s32 	%rd36, %r318, 4;
	add.s64 	%rd37, %rd3, %rd36;
	st.global.u32 	[%rd37], %r286;
	add.s32 	%r287, %r284, %r2;
	add.s32 	%r288, %r315, %r126;
	ld.shared.u32 	%r289, [%r288];
	mul.wide.s32 	%rd38, %r317, 4;
	add.s64 	%rd39, %rd3, %rd38;
	st.global.u32 	[%rd39], %r289;
	add.s32 	%r319, %r287, %r2;
	add.s32 	%r318, %r318, %r120;
	add.s32 	%r317, %r317, %r120;
	add.s32 	%r316, %r316, %r120;
	add.s32 	%r315, %r315, %r124;
	add.s32 	%r314, %r314, %r120;
	setp.lt.u32 	%p40, %r319, 32;
	@%p40 bra 	$L__BB45_30;
$L__BB45_31:
	ret;

}
	// .globl	_Z9cuda_gemmIiLi256ELi1ELi1ELi32ELi32ELi32ELi32ELi1ELi0EEviiiPT_S1_S1_ii
.visible .entry _Z9cuda_gemmIiLi256ELi1ELi1ELi32ELi32ELi32ELi32ELi1ELi0EEviiiPT_S1_S1_ii(
	.param .u32 _Z9cuda_gemmIiLi256ELi1ELi1ELi32ELi32ELi32ELi32ELi1ELi0EEviiiPT_S1_S1_ii_param_0,
	.param .u32 _Z9cuda_gemmIiLi256ELi1ELi1ELi32ELi32ELi32ELi32ELi1ELi0EEviiiPT_S1_S1_ii_param_1,
	.param .u32 _Z9cuda_gemmIiLi256ELi1ELi1ELi32ELi32ELi32ELi32ELi1ELi0EEviiiPT_S1_S1_ii_param_2,
	.param .u64 .ptr .align 1 _Z9cuda_gemmIiLi256ELi1ELi1ELi32ELi32ELi32ELi32ELi1ELi0EEviiiPT_S1_S1_ii_param_3,
	.param .u64 .ptr .align 1 _Z9cuda_gemmIiLi256ELi1ELi1ELi32ELi32ELi32ELi32ELi1ELi0EEviiiPT_S1_S1_ii_param_4,
	.param .u64 .ptr .align 1 _Z9cuda_gemmIiLi256ELi1ELi1ELi32ELi32ELi32ELi32ELi1ELi0EEviiiPT_S1_S1_ii_param_5,
	.param .u32 _Z9cuda_gemmIiLi256ELi1ELi1ELi32ELi32ELi32ELi32ELi1ELi0EEviiiPT_S1_S1_ii_param_6,
	.param .u32 _Z9cuda_gemmIiLi256ELi1ELi1ELi32ELi32ELi32ELi32ELi1ELi0EEviiiPT_S1_S1_ii_param_7
)
.maxntid 256
{
	.reg .pred 	%p<228>;
	.reg .b32 	%r<1078>;
	.reg .b64 	%rd<34>;
	// demoted variable
	.shared .align 128 .b8 _ZZ9cuda_gemmIiLi256ELi1ELi1ELi32ELi32ELi32ELi32ELi1ELi0EEviiiPT_S1_S1_iiE11kron_fac_sh[4224];
	// demoted variable
	.shared .align 128 .b8 _ZZ9cuda_gemmIiLi256ELi1ELi1ELi32ELi32ELi32ELi32ELi1ELi0EEviiiPT_S1_S1_iiE3Ash[128];
	// demoted variable
	.shared .align 128 .b8 _ZZ9cuda_gemmIiLi256ELi1ELi1ELi32ELi32ELi32ELi32ELi1ELi0EEviiiPT_S1_S1_iiE3Csh[128];
	ld.param.u64 	%rd12, [_Z9cuda_gemmIiLi256ELi1ELi1ELi32ELi32ELi32ELi32ELi1ELi0EEviiiPT_S1_S1_ii_param_3];
	ld.param.u64 	%rd11, [_Z9cuda_gemmIiLi256ELi1ELi1ELi32ELi32ELi32ELi32ELi1ELi0EEviiiPT_S1_S1_ii_param_4];
	ld.param.u64 	%rd13, [_Z9cuda_gemmIiLi256ELi1ELi1ELi32ELi32ELi32ELi32ELi1ELi0EEviiiPT_S1_S1_ii_param_5];
	ld.param.u32 	%r394, [_Z9cuda_gemmIiLi256ELi1ELi1ELi32ELi32ELi32ELi32ELi1ELi0EEviiiPT_S1_S1_ii_param_6];
	ld.param.u32 	%r395, [_Z9cuda_gemmIiLi256ELi1ELi1ELi32ELi32ELi32ELi32ELi1ELi0EEviiiPT_S1_S1_ii_param_7];
	cvta.to.global.u64 	%rd1, %rd12;
	cvta.to.global.u64 	%rd2, %rd13;
	mov.u32 	%r1077, %tid.x;
	and.b32  	%r2, %r1077, 31;
	setp.lt.s32 	%p1, %r395, 16;
	shr.u32 	%r3, %r395, 4;
	selp.b32 	%r4, 1, %r3, %p1;
	mul.lo.s32 	%r5, %r395, %r394;
	setp.ge.u32 	%p2, %r1077, %r5;
	@%p2 bra 	$L__BB46_3;
	mov.u32 	%r6, %ntid.x;
	cvta.to.global.u64 	%rd3, %rd11;
	mov.u32 	%r911, %r1077;
$L__BB46_2:
	mul.wide.u32 	%rd14, %r911, 4;
	add.s64 	%rd15, %rd3, %rd14;
	ld.global.u32 	%r396, [%rd15];
	rem.u32 	%r397, %r911, %r394;
	mov.u32 	%r398, _ZZ9cuda_gemmIiLi256ELi1ELi1ELi32ELi32ELi32ELi32ELi1ELi0EEviiiPT_S1_S1_iiE11kron_fac_sh;
	mad.lo.s32 	%r399, %r397, 132, %r398;
	div.u32 	%r400, %r911, %r395;
	shl.b32 	%r401, %r400, 2;
	add.s32 	%r402, %r399, %r401;
	st.shared.u32 	[%r402], %r396;
	add.s32 	%r911, %r911, %r6;
	setp.lt.u32 	%p3, %r911, %r5;
	@%p3 bra 	$L__BB46_2;
$L__BB46_3:
	div.s32 	%r9, 32, %r395;
	mul.lo.s32 	%r403, %r9, %r4;
	min.s32 	%r10, %r403, 256;
	div.u32 	%r12, %r1077, %r10;
	mul.lo.s32 	%r404, %r12, %r10;
	sub.s32 	%r405, %r1077, %r404;
	div.u32 	%r11, %r405, %r4;
	mov.u32 	%r13, %ntid.x;
	div.u32 	%r14, %r13, %r10;
	mov.u32 	%r15, %ctaid.y;
	mov.u32 	%r406, %nctaid.y;
	setp.ge.u32 	%p4, %r15, %r406;
	@%p4 bra 	$L__BB46_235;
	setp.gt.u32 	%p5, %r1077, 31;
	and.b32  	%r16, %r11, 15;
	rem.u32 	%r407, %r1077, %r4;
	shl.b32 	%r17, %r407, 4;
	min.s32 	%r18, %r394, 32;
	shl.b32 	%r408, %r395, 8;
	sub.s32 	%r19, 8223, %r408;
	@%p5 bra 	$L__BB46_14;
	shl.b32 	%r20, %r15, 5;
	add.s32 	%r409, %r1077, %r13;
	max.u32 	%r410, %r409, 32;
	setp.lt.u32 	%p6, %r409, 32;
	selp.u32 	%r411, 1, 0, %p6;
	add.s32 	%r412, %r409, %r411;
	sub.s32 	%r413, %r410, %r412;
	div.u32 	%r414, %r413, %r13;
	add.s32 	%r21, %r414, %r411;
	add.s32 	%r415, %r21, 1;
	and.b32  	%r22, %r415, 3;
	and.b32  	%r23, %r21, 3;
	setp.eq.s32 	%p7, %r23, 3;
	mov.u32 	%r914, %r1077;
	@%p7 bra 	$L__BB46_8;
	mov.b32 	%r913, 0;
	mov.u32 	%r914, %r1077;
$L__BB46_7:
	.pragma "nounroll";
	add.s32 	%r417, %r20, %r914;
	mul.wide.u32 	%rd16, %r417, 4;
	add.s64 	%rd17, %rd1, %rd16;
	ld.global.u32 	%r418, [%rd17];
	shl.b32 	%r419, %r914, 2;
	mov.u32 	%r420, _ZZ9cuda_gemmIiLi256ELi1ELi1ELi32ELi32ELi32ELi32ELi1ELi0EEviiiPT_S1_S1_iiE3Ash;
	add.s32 	%r421, %r420, %r419;
	st.shared.u32 	[%r421], %r418;
	add.s32 	%r914, %r914, %r13;
	add.s32 	%r913, %r913, 1;
	setp.ne.s32 	%p8, %r913, %r22;
	@%p8 bra 	$L__BB46_7;
$L__BB46_8:
	setp.lt.u32 	%p9, %r21, 3;
	@%p9 bra 	$L__BB46_9;
	bra.uni 	$L__BB46_236;
$L__BB46_9:
	setp.eq.s32 	%p11, %r23, 3;
	mov.u32 	%r917, %r1077;
	@%p11 bra 	$L__BB46_12;
	mov.b32 	%r916, 0;
	mov.u32 	%r436, _ZZ9cuda_gemmIiLi256ELi1ELi1ELi32ELi32ELi32ELi32ELi1ELi0EEviiiPT_S1_S1_iiE3Csh;
	mov.u32 	%r917, %r1077;
$L__BB46_11:
	.pragma "nounroll";
	shl.b32 	%r435, %r917, 2;
	add.s32 	%r437, %r436, %r435;
	mov.b32 	%r438, 0;
	st.shared.u32 	[%r437], %r438;
	add.s32 	%r917, %r917, %r13;
	add.s32 	%r916, %r916, 1;
	setp.ne.s32 	%p12, %r916, %r22;
	@%p12 bra 	$L__BB46_11;
$L__BB46_12:
	setp.lt.u32 	%p13, %r21, 3;
	@%p13 bra 	$L__BB46_14;
$L__BB46_13:
	shl.b32 	%r439, %r917, 2;
	mov.u32 	%r440, _ZZ9cuda_gemmIiLi256ELi1ELi1ELi32ELi32ELi32ELi32ELi1ELi0EEviiiPT_S1_S1_iiE3Csh;
	add.s32 	%r441, %r440, %r439;
	mov.b32 	%r442, 0;
	st.shared.u32 	[%r441], %r442;
	shl.b32 	%r443, %r13, 2;
	add.s32 	%r444, %r441, %r443;
	st.shared.u32 	[%r444], %r442;
	add.s32 	%r445, %r444, %r443;
	st.shared.u32 	[%r445], %r442;
	add.s32 	%r446, %r445, %r443;
	st.shared.u32 	[%r446], %r442;
	add.s32 	%r917, %r443, %r917;
	setp.lt.u32 	%p14, %r917, 32;
	@%p14 bra 	$L__BB46_13;
$L__BB46_14:
	setp.lt.s32 	%p15, %r9, 1;
	bar.sync 	0;
	@%p15 bra 	$L__BB46_228;
	setp.ne.s32 	%p16, %r4, 1;
	@%p16 bra 	$L__BB46_85;
	add.s32 	%r746, %r11, 3;
	and.b32  	%r38, %r746, 15;
	add.s32 	%r747, %r11, 5;
	and.b32  	%r39, %r747, 15;
	add.s32 	%r748, %r11, 10;
	and.b32  	%r40, %r748, 15;
	add.s32 	%r749, %r11, 11;
	and.b32  	%r41, %r749, 15;
	add.s32 	%r750, %r11, 12;
	and.b32  	%r42, %r750, 15;
	add.s32 	%r751, %r11, 13;
	and.b32  	%r43, %r751, 15;
	add.s32 	%r752, %r11, 14;
	and.b32  	%r44, %r752, 15;
	add.s32 	%r753, %r11, -1;
	and.b32  	%r45, %r753, 15;
	setp.lt.s32 	%p155, %r16, %r395;
	selp.b32 	%r754, 0, %r395, %p155;
	sub.s32 	%r46, %r16, %r754;
	add.s32 	%r755, %r16, 1;
	setp.lt.s32 	%p156, %r755, %r395;
	selp.b32 	%r756, 0, %r395, %p156;
	sub.s32 	%r47, %r755, %r756;
	add.s32 	%r757, %r16, 2;
	setp.lt.s32 	%p157, %r757, %r395;
	selp.b32 	%r758, 0, %r395, %p157;
	sub.s32 	%r48, %r757, %r758;
	add.s32 	%r759, %r16, 3;
	setp.lt.s32 	%p158, %r759, %r395;
	selp.b32 	%r760, 0, %r395, %p158;
	sub.s32 	%r49, %r759, %r760;
	add.s32 	%r761, %r16, 4;
	setp.lt.s32 	%p159, %r761, %r395;
	selp.b32 	%r762, 0, %r395, %p159;
	sub.s32 	%r50, %r761, %r762;
	add.s32 	%r763, %r16, 5;
	setp.lt.s32 	%p160, %r763, %r395;
	selp.b32 	%r764, 0, %r395, %p160;
	sub.s32 	%r51, %r763, %r764;
	add.s32 	%r765, %r16, 6;
	setp.lt.s32 	%p161, %r765, %r395;
	selp.b32 	%r766, 0, %r395, %p161;
	sub.s32 	%r52, %r765, %r766;
	add.s32 	%r767, %r16, 7;
	setp.lt.s32 	%p162, %r767, %r395;
	selp.b32 	%r768, 0, %r395, %p162;
	sub.s32 	%r53, %r767, %r768;
	add.s32 	%r769, %r16, 8;
	setp.lt.s32 	%p163, %r769, %r395;
	selp.b32 	%r770, 0, %r395, %p163;
	sub.s32 	%r54, %r769, %r770;
	add.s32 	%r771, %r16, 9;
	setp.lt.s32 	%p164, %r771, %r395;
	selp.b32 	%r772, 0, %r395, %p164;
	sub.s32 	%r55, %r771, %r772;
	add.s32 	%r773, %r16, 10;
	setp.lt.s32 	%p165, %r773, %r395;
	selp.b32 	%r774, 0, %r395, %p165;
	sub.s32 	%r56, %r773, %r774;
	add.s32 	%r775, %r16, 11;
	setp.lt.s32 	%p166, %r775, %r395;
	selp.b32 	%r776, 0, %r395, %p166;
	sub.s32 	%r57, %r775, %r776;
	add.s32 	%r777, %r16, 12;
	setp.lt.s32 	%p167, %r777, %r395;
	selp.b32 	%r778, 0, %r395, %p167;
	sub.s32 	%r58, %r777, %r778;
	add.s32 	%r779, %r16, 13;
	setp.lt.s32 	%p168, %r779, %r395;
	selp.b32 	%r780, 0, %r395, %p168;
	sub.s32 	%r59, %r779, %r780;
	add.s32 	%r781, %r16, 14;
	setp.lt.s32 	%p169, %r781, %r395;
	selp.b32 	%r782, 0, %r395, %p169;
	sub.s32 	%r60, %r781, %r782;
	add.s32 	%r783, %r16, 15;
	setp.lt.s32 	%p170, %r783, %r395;
	selp.b32 	%r784, 0, %r395, %p170;
	sub.s32 	%r61, %r783, %r784;
	mov.b32 	%r936, 0;
$L__BB46_17:
	setp.lt.s32 	%p171, %r395, 1;
	add.s32 	%r79, %r936, %r11;
	mad.lo.s32 	%r80, %r79, %r395, %r17;
	@%p171 bra 	$L__BB46_19;
	add.s32 	%r785, %r80, %r16;
	shl.b32 	%r786, %r785, 2;
	mov.u32 	%r787, _ZZ9cuda_gemmIiLi256ELi1ELi1ELi32ELi32ELi32ELi32ELi1ELi0EEviiiPT_S1_S1_iiE3Ash;
	add.s32 	%r788, %r787, %r786;
	ld.shared.u32 	%r937, [%r788];
$L__BB46_19:
	setp.lt.s32 	%p172, %r395, 2;
	@%p172 bra 	$L__BB46_21;
	add.s32 	%r789, %r11, 1;
	and.b32  	%r790, %r789, 15;
	add.s32 	%r791, %r80, %r790;
	shl.b32 	%r792, %r791, 2;
	mov.u32 	%r793, _ZZ9cuda_gemmIiLi256ELi1ELi1ELi32ELi32ELi32ELi32ELi1ELi0EEviiiPT_S1_S1_iiE3Ash;
	add.s32 	%r794, %r793, %r792;
	ld.shared.u32 	%r938, [%r794];
$L__BB46_21:
	setp.lt.s32 	%p173, %r395, 3;
	@%p173 bra 	$L__BB46_23;
	add.s32 	%r795, %r11, 2;
	and.b32  	%r796, %r795, 15;
	add.s32 	%r797, %r80, %r796;
	shl.b32 	%r798, %r797, 2;
	mov.u32 	%r799, _ZZ9cuda_gemmIiLi256ELi1ELi1ELi32ELi32ELi32ELi32ELi1ELi0EEviiiPT_S1_S1_iiE3Ash;
	add.s32 	%r800, %r799, %r798;
	ld.shared.u32 	%r939, [%r800];
$L__BB46_23:
	setp.lt.s32 	%p174, %r395, 4;
	@%p174 bra 	$L__BB46_25;
	add.s32 	%r801, %r80, %r38;
	shl.b32 	%r802, %r801, 2;
	mov.u32 	%r803, _ZZ9cuda_gemmIiLi256ELi1ELi1ELi32ELi32ELi32ELi32ELi1ELi0EEviiiPT_S1_S1_iiE3Ash;
	add.s32 	%r804, %r803, %r802;
	ld.shared.u32 	%r940, [%r804];
$L__BB46_25:
	setp.lt.s32 	%p175, %r395, 5;
	@%p175 bra 	$L__BB46_27;
	add.s32 	%r805, %r11, 4;
	and.b32  	%r806, %r805, 15;
	add.s32 	%r807, %r80, %r806;
	shl.b32 	%r808, %r807, 2;
	mov.u32 	%r809, _ZZ9cuda_gemmIiLi256ELi1ELi1ELi32ELi32ELi32ELi32ELi1ELi0EEviiiPT_S1_S1_iiE3Ash;
	add.s32 	%r810, %r809, %r808;
	ld.shared.u32 	%r941, [%r810];
$L__BB46_27:
	setp.lt.s32 	%p176, %r395, 6;
	@%p176 bra 	$L__BB46_29;
	add.s32 	%r811, %r80, %r39;
	shl.b32 	%r812, %r811, 2;
	mov.u32 	%r813, _ZZ9cuda_gemmIiLi256ELi1ELi1ELi32ELi32ELi32ELi32ELi1ELi0EEviiiPT_S1_S1_iiE3Ash;
	add.s32 	%r814, %r813, %r812;
	ld.shared.u32 	%r942, [%r814];
$L__BB46_29:
	setp.lt.s32 	%p177, %r395, 7;
	@%p177 bra 	$L__BB46_31;
	add.s32 	%r815, %r11, 6;
	and.b32  	%r816, %r815, 15;
	add.s32 	%r817, %r80, %r816;
	shl.b32 	%r818, %r817, 2;
	mov.u32 	%r819, _ZZ9cuda_gemmIiLi256ELi1ELi1ELi32ELi32ELi32ELi32ELi1ELi0EEviiiPT_S1_S1_iiE3Ash;
	add.s32 	%r820, %r819, %r818;
	ld.shared.u32 	%r943, [%r820];
$L__BB46_31:
	setp.lt.s32 	%p178, %r395, 8;
	@%p178 bra 	$L__BB46_33;
	add.s32 	%r821, %r11, 7;
	and.b32  	%r822, %r821, 15;
	add.s32 	%r823, %r80, %r822;
	shl.b32 	%r824, %r823, 2;
	mov.u32 	%r825, _ZZ9cuda_gemmIiLi256ELi1ELi1ELi32ELi32ELi32ELi32ELi1ELi0EEviiiPT_S1_S1_iiE3Ash;
	add.s32 	%r826, %r825, %r824;
	ld.shared.u32 	%r944, [%r826];
$L__BB46_33:
	setp.lt.s32 	%p179, %r395, 9;
	@%p179 bra 	$L__BB46_35;
	xor.b32  	%r827, %r16, 8;
	add.s32 	%r828, %r80, %r827;
	shl.b32 	%r829, %r828, 2;
	mov.u32 	%r830, _ZZ9cuda_gemmIiLi256ELi1ELi1ELi32ELi32ELi32ELi32ELi1ELi0EEviiiPT_S1_S1_iiE3Ash;
	add.s32 	%r831, %r830, %r829;
	ld.shared.u32 	%r945, [%r831];
$L__BB46_35:
	setp.lt.s32 	%p180, %r395, 10;
	@%p180 bra 	$L__BB46_37;
	add.s32 	%r832, %r11, 9;
	and.b32  	%r833, %r832, 15;
	add.s32 	%r834, %r80, %r833;
	shl.b32 	%r835, %r834, 2;
	mov.u32 	%r836, _ZZ9cuda_gemmIiLi256ELi1ELi1ELi32ELi32ELi32ELi32ELi1ELi0EEviiiPT_S1_S1_iiE3Ash;
	add.s32 	%r837, %r836, %r835;
	ld.shared.u32 	%r946, [%r837];
$L__BB46_37:
	setp.lt.s32 	%p181, %r395, 11;
	@%p181 bra 	$L__BB46_39;
	add.s32 	%r838, %r80, %r40;
	shl.b32 	%r839, %r838, 2;
	mov.u32 	%r840, _ZZ9cuda_gemmIiLi256ELi1ELi1ELi32ELi32ELi32ELi32ELi1ELi0EEviiiPT_S1_S1_iiE3Ash;
	add.s32 	%r841, %r840, %r839;
	ld.shared.u32 	%r947, [%r841];
$L__BB46_39:
	setp.lt.s32 	%p182, %r395, 12;
	@%p182 bra 	$L__BB46_41;
	add.s32 	%r842, %r80, %r41;
	shl.b32 	%r843, %r842, 2;
	mov.u32 	%r844, _ZZ9cuda_gemmIiLi256ELi1ELi1ELi32ELi32ELi32ELi32ELi1ELi0EEviiiPT_S1_S1_iiE3Ash;
	add.s32 	%r845, %r844, %r843;
	ld.shared.u32 	%r948, [%r845];
$L__BB46_41:
	setp.lt.s32 	%p183, %r395, 13;
	@%p183 bra 	$L__BB46_43;
	add.s32 	%r846, %r80, %r42;
	shl.b32 	%r847, %r846, 2;
	mov.u32 	%r848, _ZZ9cuda_gemmIiLi256ELi1ELi1ELi32ELi32ELi32ELi32ELi1ELi0EEviiiPT_S1_S1_iiE3Ash;
	add.s32 	%r849, %r848, %r847;
	ld.shared.u32 	%r949, [%r849];
$L__BB46_43:
	setp.lt.s32 	%p184, %r395, 14;
	@%p184 bra 	$L__BB46_45;
	add.s32 	%r850, %r80, %r43;
	shl.b32 	%r851, %r850, 2;
	mov.u32 	%r852, _ZZ9cuda_gemmIiLi256ELi1ELi1ELi32ELi32ELi32ELi32ELi1ELi0EEviiiPT_S1_S1_iiE3Ash;
	add.s32 	%r853, %r852, %r851;
	ld.shared.u32 	%r950, [%r853];
$L__BB46_45:
	setp.lt.s32 	%p185, %r395, 15;
	@%p185 bra 	$L__BB46_47;
	add.s32 	%r854, %r80, %r44;
	shl.b32 	%r855, %r854, 2;
	mov.u32 	%r856, _ZZ9cuda_gemmIiLi256ELi1ELi1ELi32ELi32ELi32ELi32ELi1ELi0EEviiiPT_S1_S1_iiE3Ash;
	add.s32 	%r857, %r856, %r855;
	ld.shared.u32 	%r951, [%r857];
$L__BB46_47:
	setp.lt.s32 	%p186, %r395, 16;
	@%p186 bra 	$L__BB46_49;
	add.s32 	%r858, %r80, %r45;
	shl.b32 	%r859, %r858, 2;
	mov.u32 	%r860, _ZZ9cuda_gemmIiLi256ELi1ELi1ELi32ELi32ELi32ELi32ELi1ELi0EEviiiPT_S1_S1_iiE3Ash;
	add.s32 	%r861, %r860, %r859;
	ld.shared.u32 	%r952, [%r861];
$L__BB46_49:
	setp.lt.s32 	%p187, %r12, %r18;
	@%p187 bra 	$L__BB46_51;
$L__BB46_50:
	add.s32 	%r936, %r936, %r10;
	setp.lt.s32 	%p221, %r936, %r9;
	@%p221 bra 	$L__BB46_17;
	bra.uni 	$L__BB46_228;
$L__BB46_51:
	rem.s32 	%r862, %r2, %r395;
	shl.b32 	%r863, %r862, 2;
	mov.u32 	%r864, _ZZ9cuda_gemmIiLi256ELi1ELi1ELi32ELi32ELi32ELi32ELi1ELi0EEviiiPT_S1_S1_iiE11kron_fac_sh;
	add.s32 	%r114, %r864, %r863;
	mov.u32 	%r953, %r12;
$L__BB46_52:
	mad.lo.s32 	%r866, %r953, 132, %r114;
	ld.shared.u32 	%r116, [%r866];
	mov.b32 	%r955, 0;
	@%p171 bra 	$L__BB46_54;
	shfl.sync.idx.b32	%r867|%p189, %r116, %r46, %r19, -1;
	mul.lo.s32 	%r955, %r867, %r937;
$L__BB46_54:
	@%p172 bra 	$L__BB46_56;
	shfl.sync.idx.b32	%r868|%p191, %r116, %r47, %r19, -1;
	mad.lo.s32 	%r955, %r868, %r938, %r955;
$L__BB46_56:
	@%p173 bra 	$L__BB46_58;
	shfl.sync.idx.b32	%r869|%p193, %r116, %r48, %r19, -1;
	mad.lo.s32 	%r955, %r869, %r939, %r955;
$L__BB46_58:
	@%p174 bra 	$L__BB46_60;
	shfl.sync.idx.b32	%r870|%p195, %r116, %r49, %r19, -1;
	mad.lo.s32 	%r955, %r870, %r940, %r955;
$L__BB46_60:
	@%p175 bra 	$L__BB46_62;
	shfl.sync.idx.b32	%r871|%p197, %r116, %r50, %r19, -1;
	mad.lo.s32 	%r955, %r871, %r941, %r955;
$L__BB46_62:
	@%p176 bra 	$L__BB46_64;
	shfl.sync.idx.b32	%r872|%p199, %r116, %r51, %r19, -1;
	mad.lo.s32 	%r955, %r872, %r942, %r955;
$L__BB46_64:
	setp.lt.s32 	%p200, %r395, 7;
	@%p200 bra 	$L__BB46_66;
	shfl.sync.idx.b32	%r873|%p201, %r116, %r52, %r19, -1;
	mad.lo.s32 	%r955, %r873, %r943, %r955;
$L__BB46_66:
	setp.lt.s32 	%p202, %r395, 8;
	@%p202 bra 	$L__BB46_68;
	shfl.sync.idx.b32	%r874|%p203, %r116, %r53, %r19, -1;
	mad.lo.s32 	%r955, %r874, %r944, %r955;
$L__BB46_68:
	setp.lt.s32 	%p204, %r395, 9;
	@%p204 bra 	$L__BB46_70;
	shfl.sync.idx.b32	%r875|%p205, %r116, %r54, %r19, -1;
	mad.lo.s32 	%r955, %r875, %r945, %r955;
$L__BB46_70:
	setp.lt.s32 	%p206, %r395, 10;
	@%p206 bra 	$L__BB46_72;
	shfl.sync.idx.b32	%r876|%p207, %r116, %r55, %r19, -1;
	mad.lo.s32 	%r955, %r876, %r946, %r955;
$L__BB46_72:
	setp.lt.s32 	%p208, %r395, 11;
	@%p208 bra 	$L__BB46_74;
	shfl.sync.idx.b32	%r877|%p209, %r116, %r56, %r19, -1;
	mad.lo.s32 	%r955, %r877, %r947, %r955;
$L__BB46_74:
	setp.lt.s32 	%p210, %r395, 12;
	@%p210 bra 	$L__BB46_76;
	shfl.sync.idx.b32	%r878|%p211, %r116, %r57, %r19, -1;
	mad.lo.s32 	%r955, %r878, %r948, %r955;
$L__BB46_76:
	setp.lt.s32 	%p212, %r395, 13;
	@%p212 bra 	$L__BB46_78;
	shfl.sync.idx.b32	%r879|%p213, %r116, %r58, %r19, -1;
	mad.lo.s32 	%r955, %r879, %r949, %r955;
$L__BB46_78:
	setp.lt.s32 	%p214, %r395, 14;
	@%p214 bra 	$L__BB46_80;
	shfl.sync.idx.b32	%r880|%p215, %r116, %r59, %r19, -1;
	mad.lo.s32 	%r955, %r880, %r950, %r955;
$L__BB46_80:
	setp.lt.s32 	%p216, %r395, 15;
	@%p216 bra 	$L__BB46_82;
	shfl.sync.idx.b32	%r881|%p217, %r116, %r60, %r19, -1;
	mad.lo.s32 	%r955, %r881, %r951, %r955;
$L__BB46_82:
	setp.lt.s32 	%p218, %r395, 16;
	@%p218 bra 	$L__BB46_84;
	shfl.sync.idx.b32	%r882|%p219, %r116, %r61, %r19, -1;
	mad.lo.s32 	%r955, %r882, %r952, %r955;
$L__BB46_84:
	mad.lo.s32 	%r883, %r953, %r9, %r79;
	shl.b32 	%r884, %r883, 2;
	mov.u32 	%r885, _ZZ9cuda_gemmIiLi256ELi1ELi1ELi32ELi32ELi32ELi32ELi1ELi0EEviiiPT_S1_S1_iiE3Csh;
	add.s32 	%r886, %r885, %r884;
	ld.shared.u32 	%r887, [%r886];
	add.s32 	%r888, %r887, %r955;
	st.shared.u32 	[%r886], %r888;
	add.s32 	%r953, %r953, %r14;
	setp.lt.s32 	%p220, %r953, %r18;
	@%p220 bra 	$L__BB46_52;
	bra.uni 	$L__BB46_50;
$L__BB46_85:
	setp.gt.u32 	%p17, %r395, 31;
	@%p17 bra 	$L__BB46_119;
	add.s32 	%r449, %r11, 1;
	and.b32  	%r150, %r449, 15;
	add.s32 	%r450, %r11, 2;
	and.b32  	%r151, %r450, 15;
	add.s32 	%r451, %r11, 3;
	and.b32  	%r152, %r451, 15;
	add.s32 	%r452, %r11, 4;
	and.b32  	%r153, %r452, 15;
	add.s32 	%r453, %r11, 5;
	and.b32  	%r154, %r453, 15;
	add.s32 	%r454, %r11, 6;
	and.b32  	%r155, %r454, 15;
	add.s32 	%r455, %r11, 7;
	and.b32  	%r156, %r455, 15;
	add.s32 	%r456, %r11, 10;
	and.b32  	%r157, %r456, 15;
	setp.lt.u32 	%p18, %r16, %r395;
	selp.b32 	%r457, 0, %r395, %p18;
	sub.s32 	%r158, %r16, %r457;
	add.s32 	%r458, %r16, 1;
	setp.lt.u32 	%p19, %r458, %r395;
	selp.b32 	%r459, 0, %r395, %p19;
	sub.s32 	%r159, %r458, %r459;
	add.s32 	%r460, %r16, 2;
	setp.lt.u32 	%p20, %r460, %r395;
	selp.b32 	%r461, 0, %r395, %p20;
	sub.s32 	%r160, %r460, %r461;
	add.s32 	%r462, %r16, 3;
	setp.lt.u32 	%p21, %r462, %r395;
	selp.b32 	%r463, 0, %r395, %p21;
	sub.s32 	%r161, %r462, %r463;
	add.s32 	%r464, %r16, 4;
	setp.lt.u32 	%p22, %r464, %r395;
	selp.b32 	%r465, 0, %r395, %p22;
	sub.s32 	%r162, %r464, %r465;
	add.s32 	%r466, %r16, 5;
	setp.lt.u32 	%p23, %r466, %r395;
	selp.b32 	%r467, 0, %r395, %p23;
	sub.s32 	%r163, %r466, %r467;
	add.s32 	%r468, %r16, 6;
	setp.lt.u32 	%p24, %r468, %r395;
	selp.b32 	%r469, 0, %r395, %p24;
	sub.s32 	%r164, %r468, %r469;
	add.s32 	%r470, %r16, 7;
	setp.lt.u32 	%p25, %r470, %r395;
	selp.b32 	%r471, 0, %r395, %p25;
	sub.s32 	%r165, %r470, %r471;
	add.s32 	%r472, %r16, 8;
	setp.lt.u32 	%p26, %r472, %r395;
	selp.b32 	%r473, 0, %r395, %p26;
	sub.s32 	%r166, %r472, %r473;
	add.s32 	%r474, %r16, 9;
	setp.lt.u32 	%p27, %r474, %r395;
	selp.b32 	%r475, 0, %r395, %p27;
	sub.s32 	%r167, %r474, %r475;
	add.s32 	%r476, %r16, 10;
	setp.lt.u32 	%p28, %r476, %r395;
	selp.b32 	%r477, 0, %r395, %p28;
	sub.s32 	%r168, %r476, %r477;
	add.s32 	%r478, %r16, 11;
	setp.lt.u32 	%p29, %r478, %r395;
	selp.b32 	%r479, 0, %r395, %p29;
	sub.s32 	%r169, %r478, %r479;
	add.s32 	%r480, %r16, 12;
	setp.lt.u32 	%p30, %r480, %r395;
	selp.b32 	%r481, 0, %r395, %p30;
	sub.s32 	%r170, %r480, %r481;
	add.s32 	%r482, %r16, 13;
	setp.lt.u32 	%p31, %r482, %r395;
	selp.b32 	%r483, 0, %r395, %p31;
	sub.s32 	%r171, %r482, %r483;
	add.s32 	%r484, %r16, 14;
	setp.lt.u32 	%p32, %r484, %r395;
	selp.b32 	%r485, 0, %r395, %p32;
	sub.s32 	%r172, %r484, %r485;
	add.s32 	%r486, %r16, 15;
	setp.lt.u32 	%p33, %r486, %r395;
	selp.b32 	%r487, 0, %r395, %p33;
	sub.s32 	%r173, %r486, %r487;
	mov.b32 	%r1038, 0;
$L__BB46_87:
	setp.eq.s32 	%p34, %r395, 0;
	add.s32 	%r300, %r1038, %r11;
	mad.lo.s32 	%r301, %r300, %r395, %r17;
	@%p34 bra 	$L__BB46_89;
	add.s32 	%r488, %r301, %r16;
	shl.b32 	%r489, %r488, 2;
	mov.u32 	%r490, _ZZ9cuda_gemmIiLi256ELi1ELi1ELi32ELi32ELi32ELi32ELi1ELi0EEviiiPT_S1_S1_iiE3Ash;
	add.s32 	%r491, %r490, %r489;
	ld.shared.u32 	%r1039, [%r491];
$L__BB46_89:
	setp.lt.u32 	%p35, %r395, 2;
	@%p35 bra 	$L__BB46_91;
	add.s32 	%r492, %r301, %r150;
	shl.b32 	%r493, %r492, 2;
	mov.u32 	%r494, _ZZ9cuda_gemmIiLi256ELi1ELi1ELi32ELi32ELi32ELi32ELi1ELi0EEviiiPT_S1_S1_iiE3Ash;
	add.s32 	%r495, %r494, %r493;
	ld.shared.u32 	%r1036, [%r495];
$L__BB46_91:
	setp.lt.u32 	%p36, %r395, 3;
	@%p36 bra 	$L__BB46_93;
	add.s32 	%r496, %r301, %r151;
	shl.b32 	%r497, %r496, 2;
	mov.u32 	%r498, _ZZ9cuda_gemmIiLi256ELi1ELi1ELi32ELi32ELi32ELi32ELi1ELi0EEviiiPT_S1_S1_iiE3Ash;
	add.s32 	%r499, %r498, %r497;
	ld.shared.u32 	%r1035, [%r499];
$L__BB46_93:
	setp.lt.u32 	%p37, %r395, 4;
	@%p37 bra 	$L__BB46_95;
	add.s32 	%r500, %r301, %r152;
	shl.b32 	%r501, %r500, 2;
	mov.u32 	%r502, _ZZ9cuda_gemmIiLi256ELi1ELi1ELi32ELi32ELi32ELi32ELi1ELi0EEviiiPT_S1_S1_iiE3Ash;
	add.s32 	%r503, %r502, %r501;
	ld.shared.u32 	%r1034, [%r503];
$L__BB46_95:
	setp.lt.u32 	%p38, %r395, 5;
	@%p38 bra 	$L__BB46_97;
	add.s32 	%r504, %r301, %r153;
	shl.b32 	%r505, %r504, 2;
	mov.u32 	%r506, _ZZ9cuda_gemmIiLi256ELi1ELi1ELi32ELi32ELi32ELi32ELi1ELi0EEviiiPT_S1_S1_iiE3Ash;
	add.s32 	%r507, %r506, %r505;
	ld.shared.u32 	%r1033, [%r507];
$L__BB46_97:
	setp.lt.u32 	%p39, %r395, 6;
	@%p39 bra 	$L__BB46_99;
	add.s32 	%r508, %r301, %r154;
	shl.b32 	%r509, %r508, 2;
	mov.u32 	%r510, _ZZ9cuda_gemmIiLi256ELi1ELi1ELi32ELi32ELi32ELi32ELi1ELi0EEviiiPT_S1_S1_iiE3Ash;
	add.s32 	%r511, %r510, %r509;
	ld.shared.u32 	%r1032, [%r511];
$L__BB46_99:
	setp.lt.u32 	%p40, %r395, 7;
	@%p40 bra 	$L__BB46_101;
	add.s32 	%r512, %r301, %r155;
	shl.b32 	%r513, %r512, 2;
	mov.u32 	%r514, _ZZ9cuda_gemmIiLi256ELi1ELi1ELi32ELi32ELi32ELi32ELi1ELi0EEviiiPT_S1_S1_iiE3Ash;
	add.s32 	%r515, %r514, %r513;
	ld.shared.u32 	%r1031, [%r515];
$L__BB46_101:
	setp.lt.u32 	%p41, %r395, 8;
	@%p41 bra 	$L__BB46_103;
	add.s32 	%r516, %r301, %r156;
	shl.b32 	%r517, %r516, 2;
	mov.u32 	%r518, _ZZ9cuda_gemmIiLi256ELi1ELi1ELi32ELi32ELi32ELi32ELi1ELi0EEviiiPT_S1_S1_iiE3Ash;
	add.s32 	%r519, %r518, %r517;
	ld.shared.u32 	%r1030, [%r519];
$L__BB46_103:
	setp.lt.u32 	%p42, %r395, 9;
	@%p42 bra 	$L__BB46_105;
	xor.b32  	%r520, %r16, 8;
	add.s32 	%r521, %r301, %r520;
	shl.b32 	%r522, %r521, 2;
	mov.u32 	%r523, _ZZ9cuda_gemmIiLi256ELi1ELi1ELi32ELi32ELi32ELi32ELi1ELi0EEviiiPT_S1_S1_iiE3Ash;
	add.s32 	%r524, %r523, %r522;
	ld.shared.u32 	%r1029, [%r524];
$L__BB46_105:
	setp.lt.u32 	%p43, %r395, 10;
	@%p43 bra 	$L__BB46_107;
	add.s32 	%r525, %r11, 9;
	and.b32  	%r526, %r525, 15;
	add.s32 	%r527, %r301, %r526;
	shl.b32 	%r528, %r527, 2;
	mov.u32 	%r529, _ZZ9cuda_gemmIiLi256ELi1ELi1ELi32ELi32ELi32ELi32ELi1ELi0EEviiiPT_S1_S1_iiE3Ash;
	add.s32 	%r530, %r529, %r528;
	ld.shared.u32 	%r1028, [%r530];
$L__BB46_107:
	setp.lt.u32 	%p44, %r395, 11;
	@%p44 bra 	$L__BB46_109;
	add.s32 	%r531, %r301, %r157;
	shl.b32 	%r532, %r531, 2;
	mov.u32 	%r533, _ZZ9cuda_gemmIiLi256ELi1ELi1ELi32ELi32ELi32ELi32ELi1ELi0EEviiiPT_S1_S1_iiE3Ash;
	add.s32 	%r534, %r533, %r532;
	ld.shared.u32 	%r1027, [%r534];
$L__BB46_109:
	setp.lt.u32 	%p45, %r395, 12;
	@%p45 bra 	$L__BB46_111;
	add.s32 	%r535, %r11, 11;
	and.b32  	%r536, %r535, 15;
	add.s32 	%r537, %r301, %r536;
	shl.b32 	%r538, %r537, 2;
	mov.u32 	%r539, _ZZ9cuda_gemmIiLi256ELi1ELi1ELi32ELi32ELi32ELi32ELi1ELi0EEviiiPT_S1_S1_iiE3Ash;
	add.s32 	%r540, %r539, %r538;
	ld.shared.u32 	%r1026, [%r540];
$L__BB46_111:
	setp.lt.u32 	%p46, %r395, 13;
	@%p46 bra 	$L__BB46_113;
	add.s32 	%r541, %r11, 12;
	and.b32  	%r542, %r541, 15;
	add.s32 	%r543, %r301, %r542;
	shl.b32 	%r544, %r543, 2;
	mov.u32 	%r545, _ZZ9cuda_gemmIiLi256ELi1ELi1ELi32ELi32ELi32ELi32ELi1ELi0EEviiiPT_S1_S1_iiE3Ash;
	add.s32 	%r546, %r545, %r544;
	ld.shared.u32 	%r1025, [%r546];
$L__BB46_113:
	setp.lt.u32 	%p47, %r395, 14;
	@%p47 bra 	$L__BB46_115;
	add.s32 	%r547, %r11, 13;
	and.b32  	%r548, %r547, 15;
	add.s32 	%r549, %r301, %r548;
	shl.b32 	%r550, %r549, 2;
	mov.u32 	%r551, _ZZ9cuda_gemmIiLi256ELi1ELi1ELi32ELi32ELi32ELi32ELi1ELi0EEviiiPT_S1_S1_iiE3Ash;
	add.s32 	%r552, %r551, %r550;
	ld.shared.u32 	%r1024, [%r552];
$L__BB46_115:
	setp.lt.u32 	%p48, %r395, 15;
	@%p48 bra 	$L__BB46_117;
	add.s32 	%r553, %r11, 14;
	and.b32  	%r554, %r553, 15;
	add.s32 	%r555, %r301, %r554;
	shl.b32 	%r556, %r555, 2;
	mov.u32 	%r557, _ZZ9cuda_gemmIiLi256ELi1ELi1ELi32ELi32ELi32ELi32ELi1ELi0EEviiiPT_S1_S1_iiE3Ash;
	add.s32 	%r558, %r557, %r556;
	ld.shared.u32 	%r1023, [%r558];
$L__BB46_117:
	setp.lt.u32 	%p49, %r395, 16;
	@%p49 bra 	$L__BB46_192;
	add.s32 	%r559, %r11, -1;
	and.b32  	%r560, %r559, 15;
	add.s32 	%r561, %r301, %r560;
	shl.b32 	%r562, %r561, 2;
	mov.u32 	%r563, _ZZ9cuda_gemmIiLi256ELi1ELi1ELi32ELi32ELi32ELi32ELi1ELi0EEviiiPT_S1_S1_iiE3Ash;
	add.s32 	%r564, %r563, %r562;
	ld.shared.u32 	%r1022, [%r564];
	bra.uni 	$L__BB46_192;
$L__BB46_119:
	setp.lt.s32 	%p85, %r16, %r395;
	selp.b32 	%r592, 0, %r395, %p85;
	sub.s32 	%r174, %r16, %r592;
	add.s32 	%r593, %r16, 1;
	setp.lt.s32 	%p86, %r593, %r395;
	selp.b32 	%r594, 0, %r395, %p86;
	sub.s32 	%r175, %r593, %r594;
	add.s32 	%r595, %r16, 2;
	setp.lt.s32 	%p87, %r595, %r395;
	selp.b32 	%r596, 0, %r395, %p87;
	sub.s32 	%r176, %r595, %r596;
	add.s32 	%r597, %r16, 3;
	setp.lt.s32 	%p88, %r597, %r395;
	selp.b32 	%r598, 0, %r395, %p88;
	sub.s32 	%r177, %r597, %r598;
	add.s32 	%r599, %r16, 4;
	setp.lt.s32 	%p89, %r599, %r395;
	selp.b32 	%r600, 0, %r395, %p89;
	sub.s32 	%r178, %r599, %r600;
	add.s32 	%r601, %r16, 5;
	setp.lt.s32 	%p90, %r601, %r395;
	selp.b32 	%r602, 0, %r395, %p90;
	sub.s32 	%r179, %r601, %r602;
	add.s32 	%r603, %r16, 6;
	setp.lt.s32 	%p91, %r603, %r395;
	selp.b32 	%r604, 0, %r395, %p91;
	sub.s32 	%r180, %r603, %r604;
	add.s32 	%r605, %r16, 7;
	setp.lt.s32 	%p92, %r605, %r395;
	selp.b32 	%r606, 0, %r395, %p92;
	sub.s32 	%r181, %r605, %r606;
	add.s32 	%r607, %r16, 8;
	setp.lt.s32 	%p93, %r607, %r395;
	selp.b32 	%r608, 0, %r395, %p93;
	sub.s32 	%r182, %r607, %r608;
	add.s32 	%r609, %r16, 9;
	setp.lt.s32 	%p94, %r609, %r395;
	selp.b32 	%r610, 0, %r395, %p94;
	sub.s32 	%r183, %r609, %r610;
	add.s32 	%r611, %r16, 10;
	setp.lt.s32 	%p95, %r611, %r395;
	selp.b32 	%r612, 0, %r395, %p95;
	sub.s32 	%r184, %r611, %r612;
	add.s32 	%r613, %r16, 11;
	setp.lt.s32 	%p96, %r613, %r395;
	selp.b32 	%r614, 0, %r395, %p96;
	sub.s32 	%r185, %r613, %r614;
	add.s32 	%r615, %r16, 12;
	setp.lt.s32 	%p97, %r615, %r395;
	selp.b32 	%r616, 0, %r395, %p97;
	sub.s32 	%r186, %r615, %r616;
	add.s32 	%r617, %r16, 13;
	setp.lt.s32 	%p98, %r617, %r395;
	selp.b32 	%r618, 0, %r395, %p98;
	sub.s32 	%r187, %r617, %r618;
	add.s32 	%r619, %r16, 14;
	setp.lt.s32 	%p99, %r619, %r395;
	selp.b32 	%r620, 0, %r395, %p99;
	sub.s32 	%r188, %r619, %r620;
	add.s32 	%r621, %r16, 15;
	setp.lt.s32 	%p100, %r621, %r395;
	selp.b32 	%r622, 0, %r395, %p100;
	sub.s32 	%r189, %r621, %r622;
	shl.b32 	%r623, %r4, 8;
	sub.s32 	%r190, 8223, %r623;
	mov.b32 	%r986, 0;
$L__BB46_120:
	setp.lt.s32 	%p101, %r395, 1;
	add.s32 	%r208, %r986, %r11;
	mad.lo.s32 	%r209, %r208, %r395, %r17;
	@%p101 bra 	$L__BB46_122;
	add.s32 	%r624, %r209, %r16;
	shl.b32 	%r625, %r624, 2;
	mov.u32 	%r626, _ZZ9cuda_gemmIiLi256ELi1ELi1ELi32ELi32ELi32ELi32ELi1ELi0EEviiiPT_S1_S1_iiE3Ash;
	add.s32 	%r627, %r626, %r625;
	ld.shared.u32 	%r987, [%r627];
$L__BB46_122:
	setp.lt.s32 	%p102, %r395, 2;
	@%p102 bra 	$L__BB46_124;
	add.s32 	%r628, %r11, 1;
	and.b32  	%r629, %r628, 15;
	add.s32 	%r630, %r209, %r629;
	shl.b32 	%r631, %r630, 2;
	mov.u32 	%r632, _ZZ9cuda_gemmIiLi256ELi1ELi1ELi32ELi32ELi32ELi32ELi1ELi0EEviiiPT_S1_S1_iiE3Ash;
	add.s32 	%r633, %r632, %r631;
	ld.shared.u32 	%r988, [%r633];
$L__BB46_124:
	setp.lt.s32 	%p103, %r395, 3;
	@%p103 bra 	$L__BB46_126;
	add.s32 	%r634, %r11, 2;
	and.b32  	%r635, %r634, 15;
	add.s32 	%r636, %r209, %r635;
	shl.b32 	%r637, %r636, 2;
	mov.u32 	%r638, _ZZ9cuda_gemmIiLi256ELi1ELi1ELi32ELi32ELi32ELi32ELi1ELi0EEviiiPT_S1_S1_iiE3Ash;
	add.s32 	%r639, %r638, %r637;
	ld.shared.u32 	%r989, [%r639];
$L__BB46_126:
	setp.lt.s32 	%p104, %r395, 4;
	@%p104 bra 	$L__BB46_128;
	add.s32 	%r640, %r11, 3;
	and.b32  	%r641, %r640, 15;
	add.s32 	%r642, %r209, %r641;
	shl.b32 	%r643, %r642, 2;
	mov.u32 	%r644, _ZZ9cuda_gemmIiLi256ELi1ELi1ELi32ELi32ELi32ELi32ELi1ELi0EEviiiPT_S1_S1_iiE3Ash;
	add.s32 	%r645, %r644, %r643;
	ld.shared.u32 	%r990, [%r645];
$L__BB46_128:
	setp.lt.s32 	%p105, %r395, 5;
	@%p105 bra 	$L__BB46_130;
	add.s32 	%r646, %r11, 4;
	and.b32  	%r647, %r646, 15;
	add.s32 	%r648, %r209, %r647;
	shl.b32 	%r649, %r648, 2;
	mov.u32 	%r650, _ZZ9cuda_gemmIiLi256ELi1ELi1ELi32ELi32ELi32ELi32ELi1ELi0EEviiiPT_S1_S1_iiE3Ash;
	add.s32 	%r651, %r650, %r649;
	ld.shared.u32 	%r991, [%r651];
$L__BB46_130:
	setp.lt.s32 	%p106, %r395, 6;
	@%p106 bra 	$L__BB46_132;
	add.s32 	%r652, %r11, 5;
	and.b32  	%r653, %r652, 15;
	add.s32 	%r654, %r209, %r653;
	shl.b32 	%r655, %r654, 2;
	mov.u32 	%r656, _ZZ9cuda_gemmIiLi256ELi1ELi1ELi32ELi32ELi32ELi32ELi1ELi0EEviiiPT_S1_S1_iiE3Ash;
	add.s32 	%r657, %r656, %r655;
	ld.shared.u32 	%r992, [%r657];
$L__BB46_132:
	setp.lt.s32 	%p107, %r395, 7;
	@%p107 bra 	$L__BB46_134;
	add.s32 	%r658, %r11, 6;
	and.b32  	%r659, %r658, 15;
	add.s32 	%r660, %r209, %r659;
	shl.b32 	%r661, %r660, 2;
	mov.u32 	%r662, _ZZ9cuda_gemmIiLi256ELi1ELi1ELi32ELi32ELi32ELi32ELi1ELi0EEviiiPT_S1_S1_iiE3Ash;
	add.s32 	%r663, %r662, %r661;
	ld.shared.u32 	%r993, [%r663];
$L__BB46_134:
	setp.lt.s32 	%p108, %r395, 8;
	@%p108 bra 	$L__BB46_136;
	add.s32 	%r664, %r11, 7;
	and.b32  	%r665, %r664, 15;
	add.s32 	%r666, %r209, %r665;
	shl.b32 	%r667, %r666, 2;
	mov.u32 	%r668, _ZZ9cuda_gemmIiLi256ELi1ELi1ELi32ELi32ELi32ELi32ELi1ELi0EEviiiPT_S1_S1_iiE3Ash;
	add.s32 	%r669, %r668, %r667;
	ld.shared.u32 	%r994, [%r669];
$L__BB46_136:
	setp.lt.s32 	%p109, %r395, 9;
	@%p109 bra 	$L__BB46_138;
	xor.b32  	%r670, %r16, 8;
	add.s32 	%r671, %r209, %r670;
	shl.b32 	%r672, %r671, 2;
	mov.u32 	%r673, _ZZ9cuda_gemmIiLi256ELi1ELi1ELi32ELi32ELi32ELi32ELi1ELi0EEviiiPT_S1_S1_iiE3Ash;
	add.s32 	%r674, %r673, %r672;
	ld.shared.u32 	%r995, [%r674];
$L__BB46_138:
	setp.lt.s32 	%p110, %r395, 10;
	@%p110 bra 	$L__BB46_140;
	add.s32 	%r675, %r11, 9;
	and.b32  	%r676, %r675, 15;
	add.s32 	%r677, %r209, %r676;
	shl.b32 	%r678, %r677, 2;
	mov.u32 	%r679, _ZZ9cuda_gemmIiLi256ELi1ELi1ELi32ELi32ELi32ELi32ELi1ELi0EEviiiPT_S1_S1_iiE3Ash;
	add.s32 	%r680, %r679, %r678;
	ld.shared.u32 	%r996, [%r680];
$L__BB46_140:
	setp.lt.s32 	%p111, %r395, 11;
	@%p111 bra 	$L__BB46_142;
	add.s32 	%r681, %r11, 10;
	and.b32  	%r682, %r681, 15;
	add.s32 	%r683, %r209, %r682;
	shl.b32 	%r684, %r683, 2;
	mov.u32 	%r685, _ZZ9cuda_gemmIiLi256ELi1ELi1ELi32ELi32ELi32ELi32ELi1ELi0EEviiiPT_S1_S1_iiE3Ash;
	add.s32 	%r686, %r685, %r684;
	ld.shared.u32 	%r997, [%r686];
$L__BB46_142:
	setp.lt.s32 	%p112, %r395, 12;
	@%p112 bra 	$L__BB46_144;
	add.s32 	%r687, %r11, 11;
	and.b32  	%r688, %r687, 15;
	add.s32 	%r689, %r209, %r688;
	shl.b32 	%r690, %r689, 2;
	mov.u32 	%r691, _ZZ9cuda_gemmIiLi256ELi1ELi1ELi32ELi32ELi32ELi32ELi1ELi0EEviiiPT_S1_S1_iiE3Ash;
	add.s32 	%r692, %r691, %r690;
	ld.shared.u32 	%r998, [%r692];
$L__BB46_144:
	setp.lt.s32 	%p113, %r395, 13;
	@%p113 bra 	$L__BB46_146;
	add.s32 	%r693, %r11, 12;
	and.b32  	%r694, %r693, 15;
	add.s32 	%r695, %r209, %r694;
	shl.b32 	%r696, %r695, 2;
	mov.u32 	%r697, _ZZ9cuda_gemmIiLi256ELi1ELi1ELi32ELi32ELi32ELi32ELi1ELi0EEviiiPT_S1_S1_iiE3Ash;
	add.s32 	%r698, %r697, %r696;
	ld.shared.u32 	%r999, [%r698];
$L__BB46_146:
	setp.lt.s32 	%p114, %r395, 14;
	@%p114 bra 	$L__BB46_148;
	add.s32 	%r699, %r11, 13;
	and.b32  	%r700, %r699, 15;
	add.s32 	%r701, %r209, %r700;
	shl.b32 	%r702, %r701, 2;
	mov.u32 	%r703, _ZZ9cuda_gemmIiLi256ELi1ELi1ELi32ELi32ELi32ELi32ELi1ELi0EEviiiPT_S1_S1_iiE3Ash;
	add.s32 	%r704, %r703, %r702;
	ld.shared.u32 	%r1000, [%r704];
$L__BB46_148:
	setp.lt.s32 	%p115, %r395, 15;
	@%p115 bra 	$L__BB46_150;
	add.s32 	%r705, %r11, 14;
	and.b32  	%r706, %r705, 15;
	add.s32 	%r707, %r209, %r706;
	shl.b32 	%r708, %r707, 2;
	mov.u32 	%r709, _ZZ9cuda_gemmIiLi256ELi1ELi1ELi32ELi32ELi32ELi32ELi1ELi0EEviiiPT_S1_S1_iiE3Ash;
	add.s32 	%r710, %r709, %r708;
	ld.shared.u32 	%r1001, [%r710];
$L__BB46_150:
	setp.lt.s32 	%p116, %r395, 16;
	@%p116 bra 	$L__BB46_152;
	add.s32 	%r711, %r11, -1;
	and.b32  	%r712, %r711, 15;
	add.s32 	%r713, %r209, %r712;
	shl.b32 	%r714, %r713, 2;
	mov.u32 	%r715, _ZZ9cuda_gemmIiLi256ELi1ELi1ELi32ELi32ELi32ELi32ELi1ELi0EEviiiPT_S1_S1_iiE3Ash;
	add.s32 	%r716, %r715, %r714;
	ld.shared.u32 	%r1002, [%r716];
$L__BB46_152:
	setp.lt.s32 	%p117, %r12, %r18;
	@%p117 bra 	$L__BB46_154;
$L__BB46_153:
	add.s32 	%r986, %r986, %r10;
	setp.lt.s32 	%p154, %r986, %r9;
	@%p154 bra 	$L__BB46_120;
	bra.uni 	$L__BB46_228;
$L__BB46_154:
	rem.s32 	%r717, %r2, %r395;
	shl.b32 	%r718, %r717, 2;
	mov.u32 	%r719, _ZZ9cuda_gemmIiLi256ELi1ELi1ELi32ELi32ELi32ELi32ELi1ELi0EEviiiPT_S1_S1_iiE11kron_fac_sh;
	add.s32 	%r243, %r719, %r718;
	mov.u32 	%r1003, %r12;
$L__BB46_155:
	mad.lo.s32 	%r721, %r1003, 132, %r243;
	ld.shared.u32 	%r245, [%r721];
	mov.b32 	%r1005, 0;
	@%p101 bra 	$L__BB46_157;
	shfl.sync.idx.b32	%r722|%p119, %r245, %r174, %r19, -1;
	mul.lo.s32 	%r1005, %r722, %r987;
$L__BB46_157:
	@%p102 bra 	$L__BB46_159;
	shfl.sync.idx.b32	%r723|%p121, %r245, %r175, %r19, -1;
	mad.lo.s32 	%r1005, %r723, %r988, %r1005;
$L__BB46_159:
	@%p103 bra 	$L__BB46_161;
	shfl.sync.idx.b32	%r724|%p123, %r245, %r176, %r19, -1;
	mad.lo.s32 	%r1005, %r724, %r989, %r1005;
$L__BB46_161:
	@%p104 bra 	$L__BB46_163;
	shfl.sync.idx.b32	%r725|%p125, %r245, %r177, %r19, -1;
	mad.lo.s32 	%r1005, %r725, %r990, %r1005;
$L__BB46_163:
	@%p105 bra 	$L__BB46_165;
	shfl.sync.idx.b32	%r726|%p127, %r245, %r178, %r19, -1;
	mad.lo.s32 	%r1005, %r726, %r991, %r1005;
$L__BB46_165:
	setp.lt.s32 	%p128, %r395, 6;
	@%p128 bra 	$L__BB46_167;
	shfl.sync.idx.b32	%r727|%p129, %r245, %r179, %r19, -1;
	mad.lo.s32 	%r1005, %r727, %r992, %r1005;
$L__BB46_167:
	setp.lt.s32 	%p130, %r395, 7;
	@%p130 bra 	$L__BB46_169;
	shfl.sync.idx.b32	%r728|%p131, %r245, %r180, %r19, -1;
	mad.lo.s32 	%r1005, %r728, %r993, %r1005;
$L__BB46_169:
	setp.lt.s32 	%p132, %r395, 8;
	@%p132 bra 	$L__BB46_171;
	shfl.sync.idx.b32	%r729|%p133, %r245, %r181, %r19, -1;
	mad.lo.s32 	%r1005, %r729, %r994, %r1005;
$L__BB46_171:
	setp.lt.s32 	%p134, %r395, 9;
	@%p134 bra 	$L__BB46_173;
	shfl.sync.idx.b32	%r730|%p135, %r245, %r182, %r19, -1;
	mad.lo.s32 	%r1005, %r730, %r995, %r1005;
$L__BB46_173:
	setp.lt.s32 	%p136, %r395, 10;
	@%p136 bra 	$L__BB46_175;
	shfl.sync.idx.b32	%r731|%p137, %r245, %r183, %r19, -1;
	mad.lo.s32 	%r1005, %r731, %r996, %r1005;
$L__BB46_175:
	setp.lt.s32 	%p138, %r395, 11;
	@%p138 bra 	$L__BB46_177;
	shfl.sync.idx.b32	%r732|%p139, %r245, %r184, %r19, -1;
	mad.lo.s32 	%r1005, %r732, %r997, %r1005;
$L__BB46_177:
	setp.lt.s32 	%p140, %r395, 12;
	@%p140 bra 	$L__BB46_179;
	shfl.sync.idx.b32	%r733|%p141, %r245, %r185, %r19, -1;
	mad.lo.s32 	%r1005, %r733, %r998, %r1005;
$L__BB46_179:
	setp.lt.s32 	%p142, %r395, 13;
	@%p142 bra 	$L__BB46_181;
	shfl.sync.idx.b32	%r734|%p143, %r245, %r186, %r19, -1;
	mad.lo.s32 	%r1005, %r734, %r999, %r1005;
$L__BB46_181:
	setp.lt.s32 	%p144, %r395, 14;
	@%p144 bra 	$L__BB46_183;
	shfl.sync.idx.b32	%r735|%p145, %r245, %r187, %r19, -1;
	mad.lo.s32 	%r1005, %r735, %r1000, %r1005;
$L__BB46_183:
	setp.lt.s32 	%p146, %r395, 15;
	@%p146 bra 	$L__BB46_185;
	shfl.sync.idx.b32	%r736|%p147, %r245, %r188, %r19, -1;
	mad.lo.s32 	%r1005, %r736, %r1001, %r1005;
$L__BB46_185:
	setp.lt.s32 	%p148, %r395, 16;
	@%p148 bra 	$L__BB46_187;
	shfl.sync.idx.b32	%r737|%p149, %r245, %r189, %r19, -1;
	mad.lo.s32 	%r1005, %r737, %r1002, %r1005;
$L__BB46_187:
	mov.u32 	%r1019, %r3;
$L__BB46_188:
	shr.u32 	%r279, %r1019, 1;
	shfl.sync.down.b32	%r738|%p150, %r1005, %r279, %r190, -1;
	add.s32 	%r1005, %r738, %r1005;
	setp.gt.u32 	%p151, %r1019, 3;
	mov.u32 	%r1019, %r279;
	@%p151 bra 	$L__BB46_188;
	rem.u32 	%r739, %r2, %r4;
	setp.eq.s32 	%p152, %r739, 0;
	@%p152 bra 	$L__BB46_190;
	bra.uni 	$L__BB46_191;
$L__BB46_190:
	mad.lo.s32 	%r740, %r1003, %r9, %r208;
	shl.b32 	%r741, %r740, 2;
	mov.u32 	%r742, _ZZ9cuda_gemmIiLi256ELi1ELi1ELi32ELi32ELi32ELi32ELi1ELi0EEviiiPT_S1_S1_iiE3Csh;
	add.s32 	%r743, %r742, %r741;
	st.shared.u32 	[%r743], %r1005;
$L__BB46_191:
	add.s32 	%r1003, %r1003, %r14;
	setp.lt.s32 	%p153, %r1003, %r18;
	@%p153 bra 	$L__BB46_155;
	bra.uni 	$L__BB46_153;
$L__BB46_192:
	setp.lt.s32 	%p50, %r12, %r18;
	@%p50 bra 	$L__BB46_193;
	bra.uni 	$L__BB46_227;
$L__BB46_193:
	rem.u32 	%r565, %r2, %r395;
	shl.b32 	%r566, %r565, 2;
	mov.u32 	%r567, _ZZ9cuda_gemmIiLi256ELi1ELi1ELi32ELi32ELi32ELi32ELi1ELi0EEviiiPT_S1_S1_iiE11kron_fac_sh;
	add.s32 	%r302, %r567, %r566;
	mov.u32 	%r1055, %r12;
$L__BB46_194:
	mad.lo.s32 	%r569, %r1055, 132, %r302;
	ld.shared.u32 	%r336, [%r569];
	mov.b32 	%r1057, 0;
	@%p34 bra 	$L__BB46_196;
	shfl.sync.idx.b32	%r570|%p52, %r336, %r158, %r19, -1;
	mul.lo.s32 	%r1057, %r570, %r1039;
$L__BB46_196:
	@%p35 bra 	$L__BB46_198;
	shfl.sync.idx.b32	%r571|%p54, %r336, %r159, %r19, -1;
	mad.lo.s32 	%r1057, %r571, %r1036, %r1057;
$L__BB46_198:
	@%p36 bra 	$L__BB46_200;
	shfl.sync.idx.b32	%r572|%p56, %r336, %r160, %r19, -1;
	mad.lo.s32 	%r1057, %r572, %r1035, %r1057;
$L__BB46_200:
	@%p37 bra 	$L__BB46_202;
	shfl.sync.idx.b32	%r573|%p58, %r336, %r161, %r19, -1;
	mad.lo.s32 	%r1057, %r573, %r1034, %r1057;
$L__BB46_202:
	@%p38 bra 	$L__BB46_204;
	shfl.sync.idx.b32	%r574|%p60, %r336, %r162, %r19, -1;
	mad.lo.s32 	%r1057, %r574, %r1033, %r1057;
$L__BB46_204:
	@%p39 bra 	$L__BB46_206;
	shfl.sync.idx.b32	%r575|%p62, %r336, %r163, %r19, -1;
	mad.lo.s32 	%r1057, %r575, %r1032, %r1057;
$L__BB46_206:
	setp.lt.u32 	%p63, %r395, 7;
	@%p63 bra 	$L__BB46_208;
	shfl.sync.idx.b32	%r576|%p64, %r336, %r164, %r19, -1;
	mad.lo.s32 	%r1057, %r576, %r1031, %r1057;
$L__BB46_208:
	setp.lt.u32 	%p65, %r395, 8;
	@%p65 bra 	$L__BB46_210;
	shfl.sync.idx.b32	%r577|%p66, %r336, %r165, %r19, -1;
	mad.lo.s32 	%r1057, %r577, %r1030, %r1057;
$L__BB46_210:
	setp.lt.u32 	%p67, %r395, 9;
	@%p67 bra 	$L__BB46_212;
	shfl.sync.idx.b32	%r578|%p68, %r336, %r166, %r19, -1;
	mad.lo.s32 	%r1057, %r578, %r1029, %r1057;
$L__BB46_212:
	setp.lt.u32 	%p69, %r395, 10;
	@%p69 bra 	$L__BB46_214;
	shfl.sync.idx.b32	%r579|%p70, %r336, %r167, %r19, -1;
	mad.lo.s32 	%r1057, %r579, %r1028, %r1057;
$L__BB46_214:
	setp.lt.u32 	%p71, %r395, 11;
	@%p71 bra 	$L__BB46_216;
	shfl.sync.idx.b32	%r580|%p72, %r336, %r168, %r19, -1;
	mad.lo.s32 	%r1057, %r580, %r1027, %r1057;
$L__BB46_216:
	setp.lt.u32 	%p73, %r395, 12;
	@%p73 bra 	$L__BB46_218;
	shfl.sync.idx.b32	%r581|%p74, %r336, %r169, %r19, -1;
	mad.lo.s32 	%r1057, %r581, %r1026, %r1057;
$L__BB46_218:
	setp.lt.u32 	%p75, %r395, 13;
	@%p75 bra 	$L__BB46_220;
	shfl.sync.idx.b32	%r582|%p76, %r336, %r170, %r19, -1;
	mad.lo.s32 	%r1057, %r582, %r1025, %r1057;
$L__BB46_220:
	setp.lt.u32 	%p77, %r395, 14;
	@%p77 bra 	$L__BB46_222;
	shfl.sync.idx.b32	%r583|%p78, %r336, %r171, %r19, -1;
	mad.lo.s32 	%r1057, %r583, %r1024, %r1057;
$L__BB46_222:
	setp.lt.u32 	%p79, %r395, 15;
	@%p79 bra 	$L__BB46_224;
	shfl.sync.idx.b32	%r584|%p80, %r336, %r172, %r19, -1;
	mad.lo.s32 	%r1057, %r584, %r1023, %r1057;
$L__BB46_224:
	setp.lt.u32 	%p81, %r395, 16;
	@%p81 bra 	$L__BB46_226;
	shfl.sync.idx.b32	%r585|%p82, %r336, %r173, %r19, -1;
	mad.lo.s32 	%r1057, %r585, %r1022, %r1057;
$L__BB46_226:
	mad.lo.s32 	%r586, %r1055, %r9, %r300;
	shl.b32 	%r587, %r586, 2;
	mov.u32 	%r588, _ZZ9cuda_gemmIiLi256ELi1ELi1ELi32ELi32ELi32ELi32ELi1ELi0EEviiiPT_S1_S1_iiE3Csh;
	add.s32 	%r589, %r588, %r587;
	st.shared.u32 	[%r589], %r1057;
	add.s32 	%r1055, %r1055, %r14;
	setp.lt.s32 	%p83, %r1055, %r18;
	@%p83 bra 	$L__BB46_194;
$L__BB46_227:
	add.s32 	%r1038, %r1038, %r10;
	setp.lt.s32 	%p84, %r1038, %r9;
	@%p84 bra 	$L__BB46_87;
$L__BB46_228:
	setp.gt.u32 	%p222, %r1077, 31;
	bar.sync 	0;
	@%p222 bra 	$L__BB46_235;
	shl.b32 	%r371, %r15, 5;
	add.s32 	%r889, %r1077, %r13;
	max.u32 	%r890, %r889, 32;
	setp.lt.u32 	%p223, %r889, 32;
	selp.u32 	%r891, 1, 0, %p223;
	add.s32 	%r892, %r889, %r891;
	sub.s32 	%r893, %r890, %r892;
	div.u32 	%r894, %r893, %r13;
	add.s32 	%r372, %r894, %r891;
	and.b32  	%r895, %r372, 3;
	setp.eq.s32 	%p224, %r895, 3;
	@%p224 bra 	$L__BB46_232;
	add.s32 	%r896, %r372, 1;
	and.b32  	%r897, %r896, 3;
	shl.b32 	%r898, %r1077, 2;
	mov.u32 	%r899, _ZZ9cuda_gemmIiLi256ELi1ELi1ELi32ELi32ELi32ELi32ELi1ELi0EEviiiPT_S1_S1_iiE3Csh;
	add.s32 	%r1073, %r899, %r898;
	shl.b32 	%r374, %r13, 2;
	add.s32 	%r900, %r1077, %r371;
	mul.wide.u32 	%rd24, %r900, 4;
	add.s64 	%rd33, %rd2, %rd24;
	mul.wide.u32 	%rd5, %r13, 4;
	neg.s32 	%r1072, %r897;
	mad.lo.s32 	%r1077, %r13, %r897, %r1077;
$L__BB46_231:
	.pragma "nounroll";
	ld.shared.u32 	%r901, [%r1073];
	st.global.u32 	[%rd33], %r901;
	add.s32 	%r1073, %r1073, %r374;
	add.s64 	%rd33, %rd33, %rd5;
	add.s32 	%r1072, %r1072, 1;
	setp.ne.s32 	%p225, %r1072, 0;
	@%p225 bra 	$L__BB46_231;
$L__BB46_232:
	setp.lt.u32 	%p226, %r372, 3;
	@%p226 bra 	$L__BB46_235;
	shl.b32 	%r382, %r13, 2;
	shl.b32 	%r902, %r1077, 2;
	mov.u32 	%r903, _ZZ9cuda_gemmIiLi256ELi1ELi1ELi32ELi32ELi32ELi32ELi1ELi0EEviiiPT_S1_S1_iiE3Csh;
	add.s32 	%r1076, %r903, %r902;
	shl.b32 	%r384, %r13, 4;
	shl.b32 	%r385, %r13, 3;
	mul.lo.s32 	%r386, %r13, 12;
	mul.wide.u32 	%rd25, %r13, 4;
	add.s64 	%rd8, %rd2, %rd25;
	add.s32 	%r1075, %r1077, %r371;
	mul.wide.u32 	%rd26, %r13, 8;
	add.s64 	%rd9, %rd2, %rd26;
	mul.wide.u32 	%rd27, %r13, 12;
	add.s64 	%rd10, %rd2, %rd27;
$L__BB46_234:
	mul.wide.s32 	%rd28, %r1075, 4;
	add.s64 	%rd29, %rd8, %rd28;
	add.s64 	%rd30, %rd9, %rd28;
	add.s64 	%rd31, %rd10, %rd28;
	add.s64 	%rd32, %rd2, %rd28;
	ld.shared.u32 	%r904, [%r1076];
	st.global.u32 	[%rd32], %r904;
	add.s32 	%r905, %r1076, %r382;
	ld.shared.u32 	%r906, [%r905];
	st.global.u32 	[%rd29], %r906;
	add.s32 	%r907, %r1076, %r385;
	ld.shared.u32 	%r908, [%r907];
	st.global.u32 	[%rd30], %r908;
	add.s32 	%r909, %r1076, %r386;
	ld.shared.u32 	%r910, [%r909];
	st.global.u32 	[%rd31], %r910;
	add.s32 	%r1077, %r1077, %r382;
	add.s32 	%r1076, %r1076, %r384;
	add.s32 	%r1075, %r1075, %r382;
	setp.lt.u32 	%p227, %r1077, 32;
	@%p227 bra 	$L__BB46_234;
$L__BB46_235:
	ret;
$L__BB46_236:
	add.s32 	%r422, %r20, %r914;
	mul.wide.s32 	%rd18, %r422, 4;
	add.s64 	%rd19, %rd1, %rd18;
	ld.global.u32 	%r423, [%rd19];
	shl.b32 	%r424, %r914, 2;
	mov.u32 	%r425, _ZZ9cuda_gemmIiLi256ELi1ELi1ELi32ELi32ELi32ELi32ELi1ELi0EEviiiPT_S1_S1_iiE3Ash;
	add.s32 	%r426, %r425, %r424;
	st.shared.u32 	[%r426], %r423;
	shl.b32 	%r427, %r13, 2;
	cvt.u64.u32 	%rd20, %r427;
	add.s64 	%rd21, %rd19, %rd20;
	ld.global.u32 	%r428, [%rd21];
	add.s32 	%r429, %r426, %r427;
	st.shared.u32 	[%r429], %r428;
	add.s64 	%rd22, %rd21, %rd20;
	ld.global.u32 	%r430, [%rd22];
	add.s32 	%r431, %r429, %r427;
	st.shared.u32 	[%r431], %r430;
	add.s64 	%rd23, %rd22, %rd20;
	ld.global.u32 	%r432, [%rd23];
	add.s32 	%r433, %r431, %r427;
	st.shared.u32 	[%r433], %r432;
	add.s32 	%r914, %r427, %r914;
	setp.lt.u32 	%p10, %r914, 32;
	@%p10 bra 	$L__BB46_236;
	bra.uni 	$L__BB46_9;

}
	// .globl	_Z9cuda_gemmIiLi256ELi1ELi1ELi32ELi32ELi32ELi32ELi1ELi1EEviiiPT_S1_S1_ii
.visible .entry _Z9cuda_gemmIiLi256ELi1ELi1ELi32ELi32ELi32ELi32ELi1ELi1EEviiiPT_S1_S1_ii(
	.param .u32 _Z9cuda_gemmIiLi256ELi1ELi1ELi32ELi32ELi32ELi32ELi1ELi1EEviiiPT_S1_S1_ii_param_0,
	.param .u32 _Z9cuda_gemmIiLi256ELi1ELi1ELi32ELi32ELi32ELi32ELi1ELi1EEviiiPT_S1_S1_ii_param_1,
	.param .u32 _Z9cuda_gemmIiLi256ELi1ELi1ELi32ELi32ELi32ELi32ELi1ELi1EEviiiPT_S1_S1_ii_param_2,
	.param .u64 .ptr .align 1 _Z9cuda_gemmIiLi256ELi1ELi1ELi32ELi32ELi32ELi32ELi1ELi1EEviiiPT_S1_S1_ii_param_3,
	.param .u64 .ptr .align 1 _Z9cuda_gemmIiLi256ELi1ELi1ELi32ELi32ELi32ELi32ELi1ELi1EEviiiPT_S1_S1_ii_param_4,
	.param .u64 .ptr .align 1 _Z9cuda_gemmIiLi256ELi1ELi1ELi32ELi32ELi32ELi32ELi1ELi1EEviiiPT_S1_S1_ii_param_5,
	.param .u32 _Z9cuda_gemmIiLi256ELi1ELi1ELi32ELi32ELi32ELi32ELi1ELi1EEviiiPT_S1_S1_ii_param_6,
	.param .u32 _Z9cuda_gemmIiLi256ELi1ELi1ELi32ELi32ELi32ELi32ELi1ELi1EEviiiPT_S1_S1_ii_param_7
)
.maxntid 256
{
	.reg .pred 	%p<41>;
	.reg .b16 	%rs<6>;
	.reg .b32 	%r<281>;
	.reg .b64 	%rd<52>;
	// demoted variable
	.shared .align 128 .b8 _ZZ9cuda_gemmIiLi256ELi1ELi1ELi32ELi32ELi32ELi32ELi1ELi1EEviiiPT_S1_S1_iiE11kron_fac_sh[4224];
	// demoted variable
	.shared .align 128 .b8 _ZZ9cuda_gemmIiLi256ELi1ELi1ELi32ELi32ELi32ELi32ELi1ELi1EEviiiPT_S1_S1_iiE3Ash[128];
	// demoted variable
	.shared .align 128 .b8 _ZZ9cuda_gemmIiLi256ELi1ELi1ELi32ELi32ELi32ELi32ELi1ELi1EEviiiPT_S1_S1_iiE3Csh[128];
	ld.param.u64 	%rd19, [_Z9cuda_gemmIiLi256ELi1ELi1ELi32ELi32ELi32ELi32ELi1ELi1EEviiiPT_S1_S1_ii_param_3];
	ld.param.u64 	%rd20, [_Z9cuda_gemmIiLi256ELi1ELi1ELi32ELi32ELi32ELi32ELi1ELi1EEviiiPT_S1_S1_ii_param_4];
	cvta.to.global.u64 	%rd1, %rd20;
	cvta.to.global.u64 	%rd2, %rd19;
	mov.u32 	%r280, %tid.x;
	mov.u32 	%r2, %ntid.x;
	add.s32 	%r3, %r280, %r2;
	cvt.u16.u32 	%rs2, %r3;
	xor.b16  	%rs3, %rs2, 1023;
	cvt.u16.u32 	%rs4, %r2;
	div.u16 	%rs5, %rs3, %rs4;
	and.b16  	%rs1, %rs5, 3;
	setp.eq.s16 	%p1, %rs1, 2;
	mov.u32 	%r258, %r280;
	@%p1 bra 	$L__BB47_3;
	cvt.u32.u16 	%r4, %rs1;
	mov.b32 	%r257, 0;
	mov.u32 	%r114, _ZZ9cuda_gemmIiLi256ELi1ELi1ELi32ELi32ELi32ELi32ELi1ELi1EEviiiPT_S1_S1_iiE11kron_fac_sh;
	mov.u32 	%r258, %r280;
$L__BB47_2:
	.pragma "nounroll";
	mul.wide.u32 	%rd21, %r258, 4;
	add.s64 	%rd22, %rd1, %rd21;
	ld.global.u32 	%r112, [%rd22];
	and.b32  	%r113, %r258, 31;
	mad.lo.s32 	%r115, %r113, 132, %r114;
	shr.u32 	%r116, %r258, 3;
	and.b32  	%r117, %r116, 536870908;
	add.s32 	%r118, %r115, %r117;
	st.shared.u32 	[%r118], %r112;
	add.s32 	%r258, %r258, %r2;
	add.s32 	%r257, %r257, 1;
	xor.b32  	%r119, %r257, %r4;
	setp.ne.s32 	%p2, %r119, 2;
	@%p2 bra 	$L__BB47_2;
$L__BB47_3:
	shl.b32 	%r120, %r2, 1;
	add.s32 	%r261, %r258, %r120;
	shl.b32 	%r11, %r2, 2;
	mad.lo.s32 	%r260, %r2, 3, %r258;
	add.s32 	%r259, %r2, %r258;
$L__BB47_4:
	mul.wide.u32 	%rd23, %r258, 4;
	add.s64 	%rd24, %rd1, %rd23;
	ld.global.u32 	%r121, [%rd24];
	and.b32  	%r122, %r258, 31;
	mov.u32 	%r123, _ZZ9cuda_gemmIiLi256ELi1ELi1ELi32ELi32ELi32ELi32ELi1ELi1EEviiiPT_S1_S1_iiE11kron_fac_sh;
	mad.lo.s32 	%r124, %r122, 132, %r123;
	shr.u32 	%r125, %r258, 3;
	and.b32  	%r126, %r125, 536870908;
	add.s32 	%r127, %r124, %r126;
	st.shared.u32 	[%r127], %r121;
	add.s32 	%r128, %r258, %r2;
	mul.wide.u32 	%rd25, %r259, 4;
	add.s64 	%rd26, %rd1, %rd25;
	ld.global.u32 	%r129, [%rd26];
	and.b32  	%r130, %r259, 31;
	mad.lo.s32 	%r131, %r130, 132, %r123;
	shr.u32 	%r132, %r259, 3;
	and.b32  	%r133, %r132, 536870908;
	add.s32 	%r134, %r131, %r133;
	st.shared.u32 	[%r134], %r129;
	add.s32 	%r135, %r128, %r2;
	mul.wide.u32 	%rd27, %r261, 4;
	add.s64 	%rd28, %rd1, %rd27;
	ld.global.u32 	%r136, [%rd28];
	and.b32  	%r137, %r261, 31;
	mad.lo.s32 	%r138, %r137, 132, %r123;
	shr.u32 	%r139, %r261, 3;
	and.b32  	%r140, %r139, 536870908;
	add.s32 	%r141, %r138, %r140;
	st.shared.u32 	[%r141], %r136;
	add.s32 	%r142, %r135, %r2;
	mul.wide.u32 	%rd29, %r260, 4;
	add.s64 	%rd30, %rd1, %rd29;
	ld.global.u32 	%r143, [%rd30];
	and.b32  	%r144, %r260, 31;
	mad.lo.s32 	%r145, %r144, 132, %r123;
	shr.u32 	%r146, %r260, 3;
	and.b32  	%r147, %r146, 536870908;
	add.s32 	%r148, %r145, %r147;
	st.shared.u32 	[%r148], %r143;
	add.s32 	%r258, %r142, %r2;
	add.s32 	%r261, %r261, %r11;
	add.s32 	%r260, %r260, %r11;
	add.s32 	%r259, %r259, %r11;
	setp.lt.u32 	%p3, %r258, 1024;
	@%p3 bra 	$L__BB47_4;
	mov.u32 	%r22, %ctaid.y;
	mov.u32 	%r149, %nctaid.y;
	setp.ge.u32 	%p4, %r22, %r149;
	@%p4 bra 	$L__BB47_31;
	setp.gt.u32 	%p5, %r280, 31;
	@%p5 bra 	$L__BB47_19;
	shl.b32 	%r23, %r22, 5;
	max.u32 	%r150, %r3, 32;
	setp.lt.u32 	%p6, %r3, 32;
	selp.u32 	%r151, 1, 0, %p6;
	add.s32 	%r152, %r3, %r151;
	sub.s32 	%r153, %r150, %r152;
	div.u32 	%r154, %r153, %r2;
	add.s32 	%r24, %r154, %r151;
	add.s32 	%r155, %r24, 1;
	and.b32  	%r25, %r155, 3;
	and.b32  	%r26, %r24, 3;
	setp.eq.s32 	%p7, %r26, 3;
	mov.u32 	%r271, %r280;
	@%p7 bra 	$L__BB47_10;
	shl.b32 	%r156, %r280, 2;
	mov.u32 	%r157, _ZZ9cuda_gemmIiLi256ELi1ELi1ELi32ELi32ELi32ELi32ELi1ELi1EEviiiPT_S1_S1_iiE3Ash;
	add.s32 	%r264, %r157, %r156;
	add.s32 	%r158, %r280, %r23;
	mul.wide.u32 	%rd31, %r158, 4;
	add.s64 	%rd50, %rd2, %rd31;
	mul.wide.u32 	%rd4, %r2, 4;
	neg.s32 	%r263, %r25;
	mad.lo.s32 	%r271, %r2, %r25, %r280;
$L__BB47_9:
	.pragma "nounroll";
	ld.global.u32 	%r159, [%rd50];
	st.shared.u32 	[%r264], %r159;
	add.s32 	%r264, %r264, %r11;
	add.s64 	%rd50, %rd50, %rd4;
	add.s32 	%r263, %r263, 1;
	setp.ne.s32 	%p8, %r263, 0;
	@%p8 bra 	$L__BB47_9;
$L__BB47_10:
	setp.lt.u32 	%p9, %r24, 3;
	@%p9 bra 	$L__BB47_13;
	shl.b32 	%r160, %r271, 2;
	mov.u32 	%r161, _ZZ9cuda_gemmIiLi256ELi1ELi1ELi32ELi32ELi32ELi32ELi1ELi1EEviiiPT_S1_S1_iiE3Ash;
	add.s32 	%r270, %r161, %r160;
	shl.b32 	%r36, %r2, 4;
	shl.b32 	%r37, %r2, 3;
	mul.lo.s32 	%r38, %r2, 12;
	mul.wide.u32 	%rd32, %r2, 4;
	add.s64 	%rd7, %rd2, %rd32;
	add.s32 	%r269, %r271, %r23;
	mul.wide.u32 	%rd33, %r2, 8;
	add.s64 	%rd8, %rd2, %rd33;
	mul.wide.u32 	%rd34, %r2, 12;
	add.s64 	%rd9, %rd2, %rd34;
$L__BB47_12:
	mul.wide.s32 	%rd35, %r269, 4;
	add.s64 	%rd36, %rd7, %rd35;
	add.s64 	%rd37, %rd8, %rd35;
	add.s64 	%rd38, %rd9, %rd35;
	add.s64 	%rd39, %rd2, %rd35;
	ld.global.u32 	%r162, [%rd39];
	st.shared.u32 	[%r270], %r162;
	ld.global.u32 	%r163, [%rd36];
	add.s32 	%r164, %r270, %r11;
	st.shared.u32 	[%r164], %r163;
	ld.global.u32 	%r165, [%rd37];
	add.s32 	%r166, %r270, %r37;
	st.shared.u32 	[%r166], %r165;
	ld.global.u32 	%r167, [%rd38];
	add.s32 	%r168, %r270, %r38;
	st.shared.u32 	[%r168], %r167;
	add.s32 	%r271, %r271, %r11;
	add.s32 	%r270, %r270, %r36;
	add.s32 	%r269, %r269, %r11;
	setp.lt.u32 	%p10, %r271, 32;
	@%p10 bra 	$L__BB47_12;
$L__BB47_13:
	setp.eq.s32 	%p11, %r26, 3;
	mov.u32 	%r273, %r280;
	@%p11 bra 	$L__BB47_16;
	shl.b32 	%r169, %r280, 2;
	mov.u32 	%r170, _ZZ9cuda_gemmIiLi256ELi1ELi1ELi32ELi32ELi32ELi32ELi1ELi1EEviiiPT_S1_S1_iiE3Csh;
	add.s32 	%r267, %r170, %r169;
	neg.s32 	%r266, %r25;
	mad.lo.s32 	%r273, %r2, %r25, %r280;
$L__BB47_15:
	.pragma "nounroll";
	mov.b32 	%r171, 0;
	st.shared.u32 	[%r267], %r171;
	add.s32 	%r267, %r267, %r11;
	add.s32 	%r266, %r266, 1;
	setp.ne.s32 	%p12, %r266, 0;
	@%p12 bra 	$L__BB47_15;
$L__BB47_16:
	setp.lt.u32 	%p13, %r24, 3;
	@%p13 bra 	$L__BB47_19;
	shl.b32 	%r172, %r273, 2;
	mov.u32 	%r173, _ZZ9cuda_gemmIiLi256ELi1ELi1ELi32ELi32ELi32ELi32ELi1ELi1EEviiiPT_S1_S1_iiE3Csh;
	add.s32 	%r272, %r173, %r172;
	shl.b32 	%r49, %r2, 4;
	shl.b32 	%r50, %r2, 3;
	mul.lo.s32 	%r51, %r2, 12;
$L__BB47_18:
	mov.b32 	%r174, 0;
	st.shared.u32 	[%r272], %r174;
	add.s32 	%r175, %r272, %r11;
	st.shared.u32 	[%r175], %r174;
	add.s32 	%r176, %r272, %r50;
	st.shared.u32 	[%r176], %r174;
	add.s32 	%r177, %r272, %r51;
	st.shared.u32 	[%r177], %r174;
	add.s32 	%r273, %r273, %r11;
	add.s32 	%r272, %r272, %r49;
	setp.lt.u32 	%p14, %r273, 32;
	@%p14 bra 	$L__BB47_18;
$L__BB47_19:
	setp.gt.u32 	%p15, %r280, 63;
	bar.sync 	0;
	@%p15 bra 	$L__BB47_24;
	shl.b32 	%r178, %r280, 4;
	and.b32  	%r62, %r178, 16;
	shl.b32 	%r179, %r280, 6;
	and.b32  	%r180, %r179, 64;
	mov.u32 	%r181, _ZZ9cuda_gemmIiLi256ELi1ELi1ELi32ELi32ELi32ELi32ELi1ELi1EEviiiPT_S1_S1_iiE3Ash;
	add.s32 	%r182, %r181, %r180;
	ld.shared.v4.u32 	{%r86, %r85, %r84, %r83}, [%r182];
	ld.shared.v4.u32 	{%r81, %r80, %r79, %r78}, [%r182+16];
	ld.shared.v4.u32 	{%r76, %r75, %r74, %r73}, [%r182+32];
	ld.shared.v4.u32 	{%r71, %r70, %r69, %r68}, [%r182+48];
	shr.u32 	%r274, %r280, 1;
	shl.b32 	%r183, %r280, 2;
	and.b32  	%r184, %r183, 124;
	mov.u32 	%r185, _ZZ9cuda_gemmIiLi256ELi1ELi1ELi32ELi32ELi32ELi32ELi1ELi1EEviiiPT_S1_S1_iiE11kron_fac_sh;
	add.s32 	%r64, %r185, %r184;
	or.b32  	%r65, %r62, 15;
	or.b32  	%r66, %r62, 14;
	or.b32  	%r67, %r62, 13;
	or.b32  	%r72, %r62, 12;
	or.b32  	%r77, %r62, 5;
	or.b32  	%r82, %r62, 4;
$L__BB47_21:
	and.b32  	%r186, %r280, 1;
	setp.eq.b32 	%p16, %r186, 1;
	mad.lo.s32 	%r187, %r274, 132, %r64;
	ld.shared.u32 	%r188, [%r187];
	shfl.sync.idx.b32	%r189|%p17, %r188, %r62, 31, -1;
	mul.lo.s32 	%r190, %r189, %r86;
	add.s32 	%r191, %r62, 1;
	shfl.sync.idx.b32	%r192|%p18, %r188, %r191, 31, -1;
	mad.lo.s32 	%r193, %r192, %r85, %r190;
	add.s32 	%r194, %r62, 2;
	shfl.sync.idx.b32	%r195|%p19, %r188, %r194, 31, -1;
	mad.lo.s32 	%r196, %r195, %r84, %r193;
	add.s32 	%r197, %r62, 3;
	shfl.sync.idx.b32	%r198|%p20, %r188, %r197, 31, -1;
	mad.lo.s32 	%r199, %r198, %r83, %r196;
	shfl.sync.idx.b32	%r200|%p21, %r188, %r82, 31, -1;
	mad.lo.s32 	%r201, %r200, %r81, %r199;
	shfl.sync.idx.b32	%r202|%p22, %r188, %r77, 31, -1;
	mad.lo.s32 	%r203, %r202, %r80, %r201;
	add.s32 	%r204, %r62, 6;
	shfl.sync.idx.b32	%r205|%p23, %r188, %r204, 31, -1;
	mad.lo.s32 	%r206, %r205, %r79, %r203;
	add.s32 	%r207, %r62, 7;
	shfl.sync.idx.b32	%r208|%p24, %r188, %r207, 31, -1;
	mad.lo.s32 	%r209, %r208, %r78, %r206;
	add.s32 	%r210, %r62, 8;
	shfl.sync.idx.b32	%r211|%p25, %r188, %r210, 31, -1;
	mad.lo.s32 	%r212, %r211, %r76, %r209;
	add.s32 	%r213, %r62, 9;
	shfl.sync.idx.b32	%r214|%p26, %r188, %r213, 31, -1;
	mad.lo.s32 	%r215, %r214, %r75, %r212;
	add.s32 	%r216, %r62, 10;
	shfl.sync.idx.b32	%r217|%p27, %r188, %r216, 31, -1;
	mad.lo.s32 	%r218, %r217, %r74, %r215;
	add.s32 	%r219, %r62, 11;
	shfl.sync.idx.b32	%r220|%p28, %r188, %r219, 31, -1;
	mad.lo.s32 	%r221, %r220, %r73, %r218;
	shfl.sync.idx.b32	%r222|%p29, %r188, %r72, 31, -1;
	mad.lo.s32 	%r223, %r222, %r71, %r221;
	shfl.sync.idx.b32	%r224|%p30, %r188, %r67, 31, -1;
	mad.lo.s32 	%r225, %r224, %r70, %r223;
	shfl.sync.idx.b32	%r226|%p31, %r188, %r66, 31, -1;
	mad.lo.s32 	%r227, %r226, %r69, %r225;
	shfl.sync.idx.b32	%r228|%p32, %r188, %r65, 31, -1;
	mad.lo.s32 	%r229, %r228, %r68, %r227;
	shfl.sync.down.b32	%r230|%p33, %r229, 1, 7711, -1;
	add.s32 	%r88, %r230, %r229;
	@%p16 bra 	$L__BB47_23;
	shl.b32 	%r231, %r274, 2;
	mov.u32 	%r232, _ZZ9cuda_gemmIiLi256ELi1ELi1ELi32ELi32ELi32ELi32ELi1ELi1EEviiiPT_S1_S1_iiE3Csh;
	add.s32 	%r233, %r232, %r231;
	st.shared.u32 	[%r233], %r88;
$L__BB47_23:
	shr.u32 	%r234, %r2, 1;
	add.s32 	%r274, %r274, %r234;
	setp.lt.u32 	%p34, %r274, 32;
	@%p34 bra 	$L__BB47_21;
$L__BB47_24:
	setp.gt.u32 	%p35, %r280, 31;
	bar.sync 	0;
	@%p35 bra 	$L__BB47_31;
	ld.param.u64 	%rd49, [_Z9cuda_gemmIiLi256ELi1ELi1ELi32ELi32ELi32ELi32ELi1ELi1EEviiiPT_S1_S1_ii_param_5];
	cvta.to.global.u64 	%rd10, %rd49;
	shl.b32 	%r90, %r22, 5;
	max.u32 	%r235, %r3, 32;
	setp.lt.u32 	%p36, %r3, 32;
	selp.u32 	%r236, 1, 0, %p36;
	add.s32 	%r237, %r3, %r236;
	sub.s32 	%r238, %r235, %r237;
	div.u32 	%r239, %r238, %r2;
	add.s32 	%r91, %r239, %r236;
	and.b32  	%r240, %r91, 3;
	setp.eq.s32 	%p37, %r240, 3;
	@%p37 bra 	$L__BB47_28;
	add.s32 	%r241, %r91, 1;
	and.b32  	%r242, %r241, 3;
	shl.b32 	%r243, %r280, 2;
	mov.u32 	%r244, _ZZ9cuda_gemmIiLi256ELi1ELi1ELi32ELi32ELi32ELi32ELi1ELi1EEviiiPT_S1_S1_iiE3Csh;
	add.s32 	%r276, %r244, %r243;
	add.s32 	%r245, %r280, %r90;
	mul.wide.u32 	%rd40, %r245, 4;
	add.s64 	%rd51, %rd10, %rd40;
	mul.wide.u32 	%rd12, %r2, 4;
	neg.s32 	%r275, %r242;
	mad.lo.s32 	%r280, %r2, %r242, %r280;
$L__BB47_27:
	.pragma "nounroll";
	ld.shared.u32 	%r246, [%r276];
	st.global.u32 	[%rd51], %r246;
	add.s32 	%r276, %r276, %r11;
	add.s64 	%rd51, %rd51, %rd12;
	add.s32 	%r275, %r275, 1;
	setp.ne.s32 	%p38, %r275, 0;
	@%p38 bra 	$L__BB47_27;
$L__BB47_28:
	setp.lt.u32 	%p39, %r91, 3;
	@%p39 bra 	$L__BB47_31;
	shl.b32 	%r247, %r280, 2;
	mov.u32 	%r248, _ZZ9cuda_gemmIiLi256ELi1ELi1ELi32ELi32ELi32ELi32ELi1ELi1EEviiiPT_S1_S1_iiE3Csh;
	add.s32 	%r279, %r248, %r247;
	shl.b32 	%r101, %r2, 4;
	shl.b32 	%r102, %r2, 3;
	mul.lo.s32 	%r103, %r2, 12;
	mul.wide.u32 	%rd41, %r2, 4;
	add.s64 	%rd15, %rd10, %rd41;
	add.s32 	%r278, %r280, %r90;
	mul.wide.u32 	%rd42, %r2, 8;
	add.s64 	%rd16, %rd10, %rd42;
	mul.wide.u32 	%rd43, %r2, 12;
	add.s64 	%rd17, %rd10, %rd43;
$L__BB47_30:
	mul.wide.s32 	%rd44, %r278, 4;
	add.s64 	%rd45, %rd15, %rd44;
	add.s64 	%rd46, %rd16, %rd44;
	add.s64 	%rd47, %rd17, %rd44;
	add.s64 	%rd48, %rd10, %rd44;
	ld.shared.u32 	%r249, [%r279];
	st.global.u32 	[%rd48], %r249;
	add.s32 	%r250, %r279, %r11;
	ld.shared.u32 	%r251, [%r250];
	st.global.u32 	[%rd45], %r251;
	add.s32 	%r252, %r279, %r102;
	ld.shared.u32 	%r253, [%r252];
	st.global.u32 	[%rd46], %r253;
	add.s32 	%r254, %r279, %r103;
	ld.shared.u32 	%r255, [%r254];
	st.global.u32 	[%rd47], %r255;
	add.s32 	%r280, %r280, %r11;
	add.s32 	%r279, %r279, %r101;
	add.s32 	%r278, %r278, %r11;
	setp.lt.u32 	%p40, %r280, 32;
	@%p40 bra 	$L__BB47_30;
$L__BB47_31:
	ret;

}
	// .globl	_Z9cuda_gemmIiLi256ELi1ELi1ELi32ELi64ELi64ELi32ELi0ELi0EEviiiPT_S1_S1_ii
.visible .entry _Z9cuda_gemmIiLi256ELi1ELi1ELi32ELi64ELi64ELi32ELi0ELi0EEviiiPT_S1_S1_ii(
	.param .u32 _Z9cuda_gemmIiLi256ELi1ELi1ELi32ELi64ELi64ELi32ELi0ELi0EEviiiPT_S1_S1_ii_param_0,
	.param .u32 _Z9cuda_gemmIiLi256ELi1ELi1ELi32ELi64ELi64ELi32ELi0ELi0EEviiiPT_S1_S1_ii_param_1,
	.param .u32 _Z9cuda_gemmIiLi256ELi1ELi1ELi32ELi64ELi64ELi32ELi0ELi0EEviiiPT_S1_S1_ii_param_2,
	.param .u64 .ptr .align 1 _Z9cuda_gemmIiLi256ELi1ELi1ELi32ELi64ELi64ELi32ELi0ELi0EEviiiPT_S1_S1_ii_param_3,
	.param .u64 .ptr .align 1 _Z9cuda_gemmIiLi256ELi1ELi1ELi32ELi64ELi64ELi32ELi0ELi0EEviiiPT_S1_S1_ii_param_4,
	.param .u64 .ptr .align 1 _Z9cuda_gemmIiLi256ELi1ELi1ELi32ELi64ELi64ELi32ELi0ELi0EEviiiPT_S1_S1_ii_param_5,
	.param .u32 _Z9cuda_gemmIiLi256ELi1ELi1ELi32ELi64ELi64ELi32ELi0ELi0EEviiiPT_S1_S1_ii_param_6,
	.param .u32 _Z9cuda_gemmIiLi256ELi1ELi1ELi32ELi64ELi64ELi32ELi0ELi0EEviiiPT_S1_S1_ii_param_7
)
.maxntid 256
{
	.reg .pred 	%p<175>;
	.reg .b32 	%r<1143>;
	.reg .b64 	%rd<20>;
	// demoted variable
	.shared .align 128 .b8 _ZZ9cuda_gemmIiLi256ELi1ELi1ELi32ELi64ELi64ELi32ELi0ELi0EEviiiPT_S1_S1_iiE11kron_fac_sh[8320];
	// demoted variable
	.shared .align 128 .b8 _ZZ9cuda_gemmIiLi256ELi1ELi1ELi32ELi64ELi64ELi32ELi0ELi0EEviiiPT_S1_S1_iiE3Ash[128];
	// demoted variable
	.shared .align 128 .b8 _ZZ9cuda_gemmIiLi256ELi1ELi1ELi32ELi64ELi64ELi32ELi0ELi0EEviiiPT_S1_S1_iiE3Csh[64];
	ld.param.u32 	%r387, [_Z9cuda_gemmIiLi256ELi1ELi1ELi32ELi64ELi64ELi32ELi0ELi0EEviiiPT_S1_S1_ii_param_2];
	ld.param.u64 	%rd6, [_Z9cuda_gemmIiLi256ELi1ELi1ELi32ELi64ELi64ELi32ELi0ELi0EEviiiPT_S1_S1_ii_param_3];
	ld.param.u64 	%rd4, [_Z9cuda_gemmIiLi256ELi1ELi1ELi32ELi64ELi64ELi32ELi0ELi0EEviiiPT_S1_S1_ii_param_4];
	ld.param.u32 	%r388, [_Z9cuda_gemmIiLi256ELi1ELi1ELi32ELi64ELi64ELi32ELi0ELi0EEviiiPT_S1_S1_ii_param_6];
	ld.param.u32 	%r389, [_Z9cuda_gemmIiLi256ELi1ELi1ELi32ELi64ELi64ELi32ELi0ELi0EEviiiPT_S1_S1_ii_param_7];
	cvta.to.global.u64 	%rd1, %rd6;
	mov.u32 	%r1142, %tid.x;
	and.b32  	%r2, %r1142, 31;
	setp.lt.s32 	%p1, %r389, 16;
	shr.u32 	%r3, %r389, 4;
	selp.b32 	%r4, 1, %r3, %p1;
	and.b32  	%r390, %r387, -32;
	setp.eq.s32 	%p2, %r390, 2048;
	@%p2 bra 	$L__BB48_3;
	setp.ne.s32 	%p3, %r390, 1024;
	@%p3 bra 	$L__BB48_4;
	mov.u32 	%r392, %ctaid.x;
	shr.u32 	%r982, %r392, 5;
	and.b32  	%r981, %r392, 31;
	bra.uni 	$L__BB48_5;
$L__BB48_3:
	mov.u32 	%r391, %ctaid.x;
	shr.u32 	%r982, %r391, 6;
	and.b32  	%r981, %r391, 63;
	bra.uni 	$L__BB48_5;
$L__BB48_4:
	mov.u32 	%r393, %ctaid.x;
	shr.s32 	%r394, %r387, 31;
	shr.u32 	%r395, %r394, 27;
	add.s32 	%r396, %r387, %r395;
	shr.s32 	%r397, %r396, 5;
	div.u32 	%r982, %r393, %r397;
	mul.lo.s32 	%r398, %r982, %r397;
	sub.s32 	%r981, %r393, %r398;
$L__BB48_5:
	div.s32 	%r13, 32, %r389;
	mul.lo.s32 	%r399, %r13, %r4;
	min.s32 	%r14, %r399, 256;
	div.u32 	%r16, %r1142, %r14;
	mul.lo.s32 	%r400, %r16, %r14;
	sub.s32 	%r401, %r1142, %r400;
	div.u32 	%r15, %r401, %r4;
	mov.u32 	%r17, %ntid.x;
	div.u32 	%r18, %r17, %r14;
	mov.u32 	%r19, %ctaid.y;
	mov.u32 	%r402, %nctaid.y;
	setp.ge.u32 	%p4, %r19, %r402;
	@%p4 bra 	$L__BB48_159;
	shr.u32 	%r988, %r1142, 5;
	shl.b32 	%r21, %r982, 5;
	and.b32  	%r22, %r15, 15;
	rem.u32 	%r403, %r1142, %r4;
	shl.b32 	%r23, %r403, 4;
	min.s32 	%r24, %r388, 32;
	min.u32 	%r25, %r389, 16;
	or.b32  	%r26, %r22, %r23;
	shr.u32 	%r404, %r387, 31;
	add.s32 	%r405, %r387, %r404;
	shr.s32 	%r406, %r405, 1;
	mul.lo.s32 	%r27, %r982, %r406;
	setp.gt.u32 	%p5, %r1142, 31;
	@%p5 bra 	$L__BB48_11;
	shl.b32 	%r407, %r981, 5;
	mad.lo.s32 	%r28, %r19, %r387, %r407;
	add.s32 	%r408, %r1142, %r17;
	max.u32 	%r409, %r408, 32;
	setp.lt.u32 	%p6, %r408, 32;
	selp.u32 	%r410, 1, 0, %p6;
	add.s32 	%r411, %r408, %r410;
	sub.s32 	%r412, %r409, %r411;
	div.u32 	%r413, %r412, %r17;
	add.s32 	%r29, %r413, %r410;
	and.b32  	%r414, %r29, 3;
	setp.eq.s32 	%p7, %r414, 3;
	mov.u32 	%r985, %r1142;
	@%p7 bra 	$L__BB48_10;
	add.s32 	%r416, %r29, 1;
	and.b32  	%r30, %r416, 3;
	mov.b32 	%r984, 0;
	mov.u32 	%r985, %r1142;
$L__BB48_9:
	.pragma "nounroll";
	add.s32 	%r417, %r28, %r985;
	mul.wide.s32 	%rd7, %r417, 4;
	add.s64 	%rd8, %rd1, %rd7;
	ld.global.u32 	%r418, [%rd8];
	shl.b32 	%r419, %r985, 2;
	mov.u32 	%r420, _ZZ9cuda_gemmIiLi256ELi1ELi1ELi32ELi64ELi64ELi32ELi0ELi0EEviiiPT_S1_S1_iiE3Ash;
	add.s32 	%r421, %r420, %r419;
	st.shared.u32 	[%r421], %r418;
	add.s32 	%r985, %r985, %r17;
	add.s32 	%r984, %r984, 1;
	setp.ne.s32 	%p8, %r984, %r30;
	@%p8 bra 	$L__BB48_9;
$L__BB48_10:
	setp.lt.u32 	%p9, %r29, 3;
	@%p9 bra 	$L__BB48_11;
	bra.uni 	$L__BB48_232;
$L__BB48_11:
	setp.gt.u32 	%p11, %r1142, 15;
	mov.u32 	%r987, %r1142;
	@%p11 bra 	$L__BB48_13;
$L__BB48_12:
	shl.b32 	%r434, %r987, 2;
	mov.u32 	%r435, _ZZ9cuda_gemmIiLi256ELi1ELi1ELi32ELi64ELi64ELi32ELi0ELi0EEviiiPT_S1_S1_iiE3Csh;
	add.s32 	%r436, %r435, %r434;
	mov.b32 	%r437, 0;
	st.shared.u32 	[%r436], %r437;
	add.s32 	%r987, %r987, %r17;
	setp.lt.u32 	%p12, %r987, 16;
	@%p12 bra 	$L__BB48_12;
$L__BB48_13:
	setp.ge.s32 	%p13, %r988, %r389;
	@%p13 bra 	$L__BB48_16;
	cvta.to.global.u64 	%rd2, %rd4;
	shr.u32 	%r40, %r17, 5;
	mov.u32 	%r438, _ZZ9cuda_gemmIiLi256ELi1ELi1ELi32ELi64ELi64ELi32ELi0ELi0EEviiiPT_S1_S1_iiE11kron_fac_sh;
	mad.lo.s32 	%r41, %r2, 260, %r438;
	add.s32 	%r42, %r21, %r2;
$L__BB48_15:
	mad.lo.s32 	%r439, %r988, %r388, %r42;
	mul.wide.s32 	%rd15, %r439, 4;
	add.s64 	%rd16, %rd2, %rd15;
	ld.global.u32 	%r440, [%rd16];
	shl.b32 	%r441, %r988, 2;
	add.s32 	%r442, %r41, %r441;
	st.shared.u32 	[%r442], %r440;
	add.s32 	%r988, %r988, %r40;
	setp.lt.s32 	%p14, %r988, %r389;
	@%p14 bra 	$L__BB48_15;
$L__BB48_16:
	setp.lt.s32 	%p15, %r13, 1;
	bar.sync 	0;
	@%p15 bra 	$L__BB48_156;
	setp.ne.s32 	%p16, %r4, 1;
	@%p16 bra 	$L__BB48_86;
	add.s32 	%r798, %r15, 2;
	and.b32  	%r45, %r798, 15;
	add.s32 	%r799, %r15, 7;
	and.b32  	%r46, %r799, 15;
	xor.b32  	%r47, %r22, 8;
	add.s32 	%r800, %r15, 9;
	and.b32  	%r48, %r800, 15;
	add.s32 	%r801, %r15, 10;
	and.b32  	%r49, %r801, 15;
	add.s32 	%r802, %r15, 11;
	and.b32  	%r50, %r802, 15;
	add.s32 	%r803, %r15, 12;
	and.b32  	%r51, %r803, 15;
	setp.gt.u32 	%p122, %r389, %r22;
	selp.b32 	%r804, 0, %r25, %p122;
	sub.s32 	%r52, %r26, %r804;
	add.s32 	%r805, %r22, 1;
	setp.lt.u32 	%p123, %r805, %r25;
	selp.b32 	%r806, 0, %r25, %p123;
	sub.s32 	%r53, %r26, %r806;
	add.s32 	%r807, %r22, 2;
	setp.lt.u32 	%p124, %r807, %r25;
	selp.b32 	%r808, 0, %r25, %p124;
	sub.s32 	%r54, %r26, %r808;
	add.s32 	%r809, %r22, 3;
	setp.lt.u32 	%p125, %r809, %r25;
	selp.b32 	%r810, 0, %r25, %p125;
	sub.s32 	%r55, %r26, %r810;
	add.s32 	%r811, %r22, 4;
	setp.lt.u32 	%p126, %r811, %r25;
	selp.b32 	%r812, 0, %r25, %p126;
	sub.s32 	%r56, %r26, %r812;
	add.s32 	%r813, %r22, 5;
	setp.lt.u32 	%p127, %r813, %r25;
	selp.b32 	%r814, 0, %r25, %p127;
	sub.s32 	%r57, %r26, %r814;
	add.s32 	%r815, %r22, 6;
	setp.lt.u32 	%p128, %r815, %r25;
	selp.b32 	%r816, 0, %r25, %p128;
	sub.s32 	%r58, %r26, %r816;
	add.s32 	%r817, %r22, 7;
	setp.lt.u32 	%p129, %r817, %r25;
	selp.b32 	%r818, 0, %r25, %p129;
	sub.s32 	%r59, %r26, %r818;
	add.s32 	%r819, %r22, 8;
	setp.lt.u32 	%p130, %r819, %r25;
	selp.b32 	%r820, 0, %r25, %p130;
	sub.s32 	%r60, %r26, %r820;
	add.s32 	%r821, %r22, 9;
	setp.lt.u32 	%p131, %r821, %r25;
	selp.b32 	%r822, 0, %r25, %p131;
	sub.s32 	%r61, %r26, %r822;
	add.s32 	%r823, %r22, 10;
	setp.lt.u32 	%p132, %r823, %r25;
	selp.b32 	%r824, 0, %r25, %p132;
	sub.s32 	%r62, %r26, %r824;
	add.s32 	%r825, %r22, 11;
	setp.lt.u32 	%p133, %r825, %r25;
	selp.b32 	%r826, 0, %r25, %p133;
	sub.s32 	%r63, %r26, %r826;
	add.s32 	%r827, %r22, 12;
	setp.lt.u32 	%p134, %r827, %r25;
	selp.b32 	%r828, 0, %r25, %p134;
	sub.s32 	%r64, %r26, %r828;
	add.s32 	%r829, %r22, 13;
	setp.lt.u32 	%p135, %r829, %r25;
	selp.b32 	%r830, 0, %r25, %p135;
	sub.s32 	%r65, %r26, %r830;
	add.s32 	%r831, %r22, 14;
	setp.lt.u32 	%p136, %r831, %r25;
	selp.b32 	%r832, 0, %r25, %p136;
	sub.s32 	%r66, %r26, %r832;
	add.s32 	%r833, %r22, 15;
	setp.lt.u32 	%p137, %r833, %r25;
	selp.b32 	%r834, 0, %r25, %p137;
	sub.s32 	%r67, %r26, %r834;
	mov.b32 	%r1005, 0;
	shl.b32 	%r917, %r52, 2;
	shl.b32 	%r920, %r53, 2;
	shl.b32 	%r923, %r54, 2;
	shl.b32 	%r926, %r55, 2;
	shl.b32 	%r929, %r56, 2;
	shl.b32 	%r932, %r57, 2;
	shl.b32 	%r935, %r58, 2;
	shl.b32 	%r938, %r59, 2;
	shl.b32 	%r941, %r60, 2;
	shl.b32 	%r944, %r61, 2;
	shl.b32 	%r947, %r62, 2;
	shl.b32 	%r950, %r63, 2;
	shl.b32 	%r953, %r64, 2;
	shl.b32 	%r956, %r65, 2;
	shl.b32 	%r959, %r66, 2;
	shl.b32 	%r962, %r67, 2;
$L__BB48_19:
	setp.lt.s32 	%p138, %r389, 1;
	add.s32 	%r85, %r1005, %r15;
	mul.lo.s32 	%r86, %r85, %r389;
	add.s32 	%r87, %r86, %r23;
	@%p138 bra 	$L__BB48_21;
	add.s32 	%r835, %r26, %r86;
	shl.b32 	%r836, %r835, 2;
	mov.u32 	%r837, _ZZ9cuda_gemmIiLi256ELi1ELi1ELi32ELi64ELi64ELi32ELi0ELi0EEviiiPT_S1_S1_iiE3Ash;
	add.s32 	%r838, %r837, %r836;
	ld.shared.u32 	%r1006, [%r838];
$L__BB48_21:
	setp.lt.s32 	%p139, %r389, 2;
	@%p139 bra 	$L__BB48_23;
	add.s32 	%r839, %r15, 1;
	and.b32  	%r840, %r839, 15;
	add.s32 	%r841, %r87, %r840;
	shl.b32 	%r842, %r841, 2;
	mov.u32 	%r843, _ZZ9cuda_gemmIiLi256ELi1ELi1ELi32ELi64ELi64ELi32ELi0ELi0EEviiiPT_S1_S1_iiE3Ash;
	add.s32 	%r844, %r843, %r842;
	ld.shared.u32 	%r1007, [%r844];
$L__BB48_23:
	setp.lt.s32 	%p140, %r389, 3;
	@%p140 bra 	$L__BB48_25;
	add.s32 	%r845, %r87, %r45;
	shl.b32 	%r846, %r845, 2;
	mov.u32 	%r847, _ZZ9cuda_gemmIiLi256ELi1ELi1ELi32ELi64ELi64ELi32ELi0ELi0EEviiiPT_S1_S1_iiE3Ash;
	add.s32 	%r848, %r847, %r846;
	ld.shared.u32 	%r1008, [%r848];
$L__BB48_25:
	setp.lt.s32 	%p141, %r389, 4;
	@%p141 bra 	$L__BB48_27;
	add.s32 	%r849, %r15, 3;
	and.b32  	%r850, %r849, 15;
	add.s32 	%r851, %r87, %r850;
	shl.b32 	%r852, %r851, 2;
	mov.u32 	%r853, _ZZ9cuda_gemmIiLi256ELi1ELi1ELi32ELi64ELi64ELi32ELi0ELi0EEviiiPT_S1_S1_iiE3Ash;
	add.s32 	%r854, %r853, %r852;
	ld.shared.u32 	%r1009, [%r854];
$L__BB48_27:
	setp.lt.s32 	%p142, %r389, 5;
	@%p142 bra 	$L__BB48_29;
	add.s32 	%r855, %r15, 4;
	and.b32  	%r856, %r855, 15;
	add.s32 	%r857, %r87, %r856;
	shl.b32 	%r858, %r857, 2;
	mov.u32 	%r859, _ZZ9cuda_gemmIiLi256ELi1ELi1ELi32ELi64ELi64ELi32ELi0ELi0EEviiiPT_S1_S1_iiE3Ash;
	add.s32 	%r860, %r859, %r858;
	ld.shared.u32 	%r1010, [%r860];
$L__BB48_29:
	setp.lt.s32 	%p143, %r389, 6;
	@%p143 bra 	$L__BB48_31;
	add.s32 	%r861, %r15, 5;
	and.b32  	%r862, %r861, 15;
	add.s32 	%r863, %r87, %r862;
	shl.b32 	%r864, %r863, 2;
	mov.u32 	%r865, _ZZ9cuda_gemmIiLi256ELi1ELi1ELi32ELi64ELi64ELi32ELi0ELi0EEviiiPT_S1_S1_iiE3Ash;
	add.s32 	%r866, %r865, %r864;
	ld.shared.u32 	%r1011, [%r866];
$L__BB48_31:
	setp.lt.s32 	%p144, %r389, 7;
	@%p144 bra 	$L__BB48_33;
	add.s32 	%r867, %r15, 6;
	and.b32  	%r868, %r867, 15;
	add.s32 	%r869, %r87, %r868;
	shl.b32 	%r870, %r869, 2;
	mov.u32 	%r871, _ZZ9cuda_gemmIiLi256ELi1ELi1ELi32ELi64ELi64ELi32ELi0ELi0EEviiiPT_S1_S1_iiE3Ash;
	add.s32 	%r872, %r871, %r870;
	ld.shared.u32 	%r1012, [%r872];
$L__BB48_33:
	setp.lt.s32 	%p145, %r389, 8;
	@%p145 bra 	$L__BB48_35;
	add.s32 	%r873, %r87, %r46;
	shl.b32 	%r874, %r873, 2;
	mov.u32 	%r875, _ZZ9cuda_gemmIiLi256ELi1ELi1ELi32ELi64ELi64ELi32ELi0ELi0EEviiiPT_S1_S1_iiE3Ash;
	add.s32 	%r876, %r875, %r874;
	ld.shared.u32 	%r1013, [%r876];
$L__BB48_35:
	setp.lt.s32 	%p146, %r389, 9;
	@%p146 bra 	$L__BB48_37;
	add.s32 	%r877, %r87, %r47;
	shl.b32 	%r878, %r877, 2;
	mov.u32 	%r879, _ZZ9cuda_gemmIiLi256ELi1ELi1ELi32ELi64ELi64ELi32ELi0ELi0EEviiiPT_S1_S1_iiE3Ash;
	add.s32 	%r880, %r879, %r878;
	ld.shared.u32 	%r1014, [%r880];
$L__BB48_37:
	setp.lt.s32 	%p147, %r389, 10;
	@%p147 bra 	$L__BB48_39;
	add.s32 	%r881, %r87, %r48;
	shl.b32 	%r882, %r881, 2;
	mov.u32 	%r883, _ZZ9cuda_gemmIiLi256ELi1ELi1ELi32ELi64ELi64ELi32ELi0ELi0EEviiiPT_S1_S1_iiE3Ash;
	add.s32 	%r884, %r883, %r882;
	ld.shared.u32 	%r1015, [%r884];
$L__BB48_39:
	setp.lt.s32 	%p148, %r389, 11;
	@%p148 bra 	$L__BB48_41;
	add.s32 	%r885, %r87, %r49;
	shl.b32 	%r886, %r885, 2;
	mov.u32 	%r887, _ZZ9cuda_gemmIiLi256ELi1ELi1ELi32ELi64ELi64ELi32ELi0ELi0EEviiiPT_S1_S1_iiE3Ash;
	add.s32 	%r888, %r887, %r886;
	ld.shared.u32 	%r1016, [%r888];
$L__BB48_41:
	setp.lt.s32 	%p149, %r389, 12;
	@%p149 bra 	$L__BB48_43;
	add.s32 	%r889, %r87, %r50;
	shl.b32 	%r890, %r889, 2;
	mov.u32 	%r891, _ZZ9cuda_gemmIiLi256ELi1ELi1ELi32ELi64ELi64ELi32ELi0ELi0EEviiiPT_S1_S1_iiE3Ash;
	add.s32 	%r892, %r891, %r890;
	ld.shared.u32 	%r1017, [%r892];
$L__BB48_43:
	setp.lt.s32 	%p150, %r389, 13;
	@%p150 bra 	$L__BB48_45;
	add.s32 	%r893, %r87, %r51;
	shl.b32 	%r894, %r893, 2;
	mov.u32 	%r895, _ZZ9cuda_gemmIiLi256ELi1ELi1ELi32ELi64ELi64ELi32ELi0ELi0EEviiiPT_S1_S1_iiE3Ash;
	add.s32 	%r896, %r895, %r894;
	ld.shared.u32 	%r1018, [%r896];
$L__BB48_45:
	setp.lt.s32 	%p151, %r389, 14;
	@%p151 bra 	$L__BB48_47;
	add.s32 	%r897, %r15, 13;
	and.b32  	%r898, %r897, 15;
	add.s32 	%r899, %r87, %r898;
	shl.b32 	%r900, %r899, 2;
	mov.u32 	%r901, _ZZ9cuda_gemmIiLi256ELi1ELi1ELi32ELi64ELi64ELi32ELi0ELi0EEviiiPT_S1_S1_iiE3Ash;
	add.s32 	%r902, %r901, %r900;
	ld.shared.u32 	%r1019, [%r902];
$L__BB48_47:
	setp.lt.s32 	%p152, %r389, 15;
	@%p152 bra 	$L__BB48_49;
	add.s32 	%r903, %r15, 14;
	and.b32  	%r904, %r903, 15;
	add.s32 	%r905, %r87, %r904;
	shl.b32 	%r906, %r905, 2;
	mov.u32 	%r907, _ZZ9cuda_gemmIiLi256ELi1ELi1ELi32ELi64ELi64ELi32ELi0ELi0EEviiiPT_S1_S1_iiE3Ash;
	add.s32 	%r908, %r907, %r906;
	ld.shared.u32 	%r1020, [%r908];
$L__BB48_49:
	setp.lt.s32 	%p153, %r389, 16;
	@%p153 bra 	$L__BB48_51;
	add.s32 	%r909, %r15, -1;
	and.b32  	%r910, %r909, 15;
	add.s32 	%r911, %r87, %r910;
	shl.b32 	%r912, %r911, 2;
	mov.u32 	%r913, _ZZ9cuda_gemmIiLi256ELi1ELi1ELi32ELi64ELi64ELi32ELi0ELi0EEviiiPT_S1_S1_iiE3Ash;
	add.s32 	%r914, %r913, %r912;
	ld.shared.u32 	%r1021, [%r914];
$L__BB48_51:
	setp.ge.s32 	%p154, %r16, %r24;
	mov.u32 	%r1022, %r16;
	@%p154 bra 	$L__BB48_52;
	bra.uni 	$L__BB48_53;
$L__BB48_52:
	add.s32 	%r1005, %r1005, %r14;
	setp.lt.s32 	%p172, %r1005, %r13;
	@%p172 bra 	$L__BB48_19;
	bra.uni 	$L__BB48_156;
$L__BB48_53:
	mov.u32 	%r916, _ZZ9cuda_gemmIiLi256ELi1ELi1ELi32ELi64ELi64ELi32ELi0ELi0EEviiiPT_S1_S1_iiE11kron_fac_sh;
	mad.lo.s32 	%r122, %r1022, 260, %r916;
	mov.b32 	%r1024, 0;
	@%p138 bra 	$L__BB48_55;
	add.s32 	%r918, %r122, %r917;
	ld.shared.u32 	%r919, [%r918];
	mul.lo.s32 	%r1024, %r919, %r1006;
$L__BB48_55:
	@%p139 bra 	$L__BB48_57;
	add.s32 	%r921, %r122, %r920;
	ld.shared.u32 	%r922, [%r921+4];
	mad.lo.s32 	%r1024, %r922, %r1007, %r1024;
$L__BB48_57:
	@%p140 bra 	$L__BB48_59;
	add.s32 	%r924, %r122, %r923;
	ld.shared.u32 	%r925, [%r924+8];
	mad.lo.s32 	%r1024, %r925, %r1008, %r1024;
$L__BB48_59:
	@%p141 bra 	$L__BB48_61;
	add.s32 	%r927, %r122, %r926;
	ld.shared.u32 	%r928, [%r927+12];
	mad.lo.s32 	%r1024, %r928, %r1009, %r1024;
$L__BB48_61:
	@%p142 bra 	$L__BB48_63;
	add.s32 	%r930, %r122, %r929;
	ld.shared.u32 	%r931, [%r930+16];
	mad.lo.s32 	%r1024, %r931, %r1010, %r1024;
$L__BB48_63:
	@%p143 bra 	$L__BB48_65;
	add.s32 	%r933, %r122, %r932;
	ld.shared.u32 	%r934, [%r933+20];
	mad.lo.s32 	%r1024, %r934, %r1011, %r1024;
$L__BB48_65:
	setp.lt.s32 	%p161, %r389, 7;
	@%p161 bra 	$L__BB48_67;
	add.s32 	%r936, %r122, %r935;
	ld.shared.u32 	%r937, [%r936+24];
	mad.lo.s32 	%r1024, %r937, %r1012, %r1024;
$L__BB48_67:
	setp.lt.s32 	%p162, %r389, 8;
	@%p162 bra 	$L__BB48_69;
	add.s32 	%r939, %r122, %r938;
	ld.shared.u32 	%r940, [%r939+28];
	mad.lo.s32 	%r1024, %r940, %r1013, %r1024;
$L__BB48_69:
	setp.lt.s32 	%p163, %r389, 9;
	@%p163 bra 	$L__BB48_71;
	add.s32 	%r942, %r122, %r941;
	ld.shared.u32 	%r943, [%r942+32];
	mad.lo.s32 	%r1024, %r943, %r1014, %r1024;
$L__BB48_71:
	setp.lt.s32 	%p164, %r389, 10;
	@%p164 bra 	$L__BB48_73;
	add.s32 	%r945, %r122, %r944;
	ld.shared.u32 	%r946, [%r945+36];
	mad.lo.s32 	%r1024, %r946, %r1015, %r1024;
$L__BB48_73:
	setp.lt.s32 	%p165, %r389, 11;
	@%p165 bra 	$L__BB48_75;
	add.s32 	%r948, %r122, %r947;
	ld.shared.u32 	%r949, [%r948+40];
	mad.lo.s32 	%r1024, %r949, %r1016, %r1024;
$L__BB48_75:
	setp.lt.s32 	%p166, %r389, 12;
	@%p166 bra 	$L__BB48_77;
	add.s32 	%r951, %r122, %r950;
	ld.shared.u32 	%r952, [%r951+44];
	mad.lo.s32 	%r1024, %r952, %r1017, %r1024;
$L__BB48_77:
	setp.lt.s32 	%p167, %r389, 13;
	@%p167 bra 	$L__BB48_79;
	add.s32 	%r954, %r122, %r953;
	ld.shared.u32 	%r955, [%r954+48];
	mad.lo.s32 	%r1024, %r955, %r1018, %r1024;
$L__BB48_79:
	setp.lt.s32 	%p168, %r389, 14;
	@%p168 bra 	$L__BB48_81;
	add.s32 	%r957, %r122, %r956;
	ld.shared.u32 	%r958, [%r957+52];
	mad.lo.s32 	%r1024, %r958, %r1019, %r1024;
$L__BB48_81:
	setp.lt.s32 	%p169, %r389, 15;
	@%p169 bra 	$L__BB48_83;
	add.s32 	%r960, %r122, %r959;
	ld.shared.u32 	%r961, [%r960+56];
	mad.lo.s32 	%r1024, %r961, %r1020, %r1024;
$L__BB48_83:
	setp.lt.s32 	%p170, %r389, 16;
	@%p170 bra 	$L__BB48_85;
	add.s32 	%r963, %r122, %r962;
	ld.shared.u32 	%r964, [%r963+60];
	mad.lo.s32 	%r1024, %r964, %r1021, %r1024;
$L__BB48_85:
	mad.lo.s32 	%r965, %r1022, %r13, %r85;
	shl.b32 	%r966, %r965, 2;
	mov.u32 	%r967, _ZZ9cuda_gemmIiLi256ELi1ELi1ELi32ELi64ELi64ELi32ELi0ELi0EEviiiPT_S1_S1_iiE3Csh;
	add.s32 	%r968, %r967, %r966;
	ld.shared.u32 	%r969, [%r968];
	add.s32 	%r970, %r969, %r1024;
	st.shared.u32 	[%r968], %r970;
	add.s32 	%r1022, %r1022, %r18;
	setp.lt.s32 	%p171, %r1022, %r24;
	@%p171 bra 	$L__BB48_53;
	bra.uni 	$L__BB48_52;
$L__BB48_86:
	setp.gt.u32 	%p17, %r389, 31;
	@%p17 bra 	$L__BB48_160;
	add.s32 	%r445, %r15, 1;
	and.b32  	%r156, %r445, 15;
	add.s32 	%r446, %r15, 2;
	and.b32  	%r157, %r446, 15;
	add.s32 	%r447, %r15, 3;
	and.b32  	%r158, %r447, 15;
	add.s32 	%r448, %r15, 4;
	and.b32  	%r159, %r448, 15;
	add.s32 	%r449, %r15, 5;
	and.b32  	%r160, %r449, 15;
	add.s32 	%r450, %r15, 6;
	and.b32  	%r161, %r450, 15;
	add.s32 	%r451, %r15, 7;
	and.b32  	%r162, %r451, 15;
	xor.b32  	%r163, %r22, 8;
	add.s32 	%r452, %r15, 9;
	and.b32  	%r164, %r452, 15;
	add.s32 	%r453, %r15, 11;
	and.b32  	%r165, %r453, 15;
	setp.gt.u32 	%p18, %r389, %r22;
	selp.b32 	%r454, 0, %r25, %p18;
	sub.s32 	%r166, %r26, %r454;
	add.s32 	%r455, %r22, 1;
	setp.lt.u32 	%p19, %r455, %r25;
	selp.b32 	%r456, 0, %r25, %p19;
	sub.s32 	%r167, %r26, %r456;
	add.s32 	%r457, %r22, 2;
	setp.lt.u32 	%p20, %r457, %r25;
	selp.b32 	%r458, 0, %r25, %p20;
	sub.s32 	%r168, %r26, %r458;
	add.s32 	%r459, %r22, 3;
	setp.lt.u32 	%p21, %r459, %r25;
	selp.b32 	%r460, 0, %r25, %p21;
	sub.s32 	%r169, %r26, %r460;
	add.s32 	%r461, %r22, 4;
	setp.lt.u32 	%p22, %r461, %r25;
	selp.b32 	%r462, 0, %r25, %p22;
	sub.s32 	%r170, %r26, %r462;
	add.s32 	%r463, %r22, 5;
	setp.lt.u32 	%p23, %r463, %r25;
	selp.b32 	%r464, 0, %r25, %p23;
	sub.s32 	%r171, %r26, %r464;
	add.s32 	%r465, %r22, 6;
	setp.lt.u32 	%p24, %r465, %r25;
	selp.b32 	%r466, 0, %r25, %p24;
	sub.s32 	%r172, %r26, %r466;
	add.s32 	%r467, %r22, 7;
	setp.lt.u32 	%p25, %r467, %r25;
	selp.b32 	%r468, 0, %r25, %p25;
	sub.s32 	%r173, %r26, %r468;
	add.s32 	%r469, %r22, 8;
	setp.lt.u32 	%p26, %r469, %r25;
	selp.b32 	%r470, 0, %r25, %p26;
	sub.s32 	%r174, %r26, %r470;
	add.s32 	%r471, %r22, 9;
	setp.lt.u32 	%p27, %r471, %r25;
	selp.b32 	%r472, 0, %r25, %p27;
	sub.s32 	%r175, %r26, %r472;
	add.s32 	%r473, %r22, 10;
	setp.lt.u32 	%p28, %r473, %r25;
	selp.b32 	%r474, 0, %r25, %p28;
	sub.s32 	%r176, %r26, %r474;
	add.s32 	%r475, %r22, 11;
	setp.lt.u32 	%p29, %r475, %r25;
	selp.b32 	%r476, 0, %r25, %p29;
	sub.s32 	%r177, %r26, %r476;
	add.s32 	%r477, %r22, 12;
	setp.lt.u32 	%p30, %r477, %r25;
	selp.b32 	%r478, 0, %r25, %p30;
	sub.s32 	%r178, %r26, %r478;
	add.s32 	%r479, %r22, 13;
	setp.lt.u32 	%p31, %r479, %r25;
	selp.b32 	%r480, 0, %r25, %p31;
	sub.s32 	%r179, %r26, %r480;
	add.s32 	%r481, %r22, 14;
	setp.lt.u32 	%p32, %r481, %r25;
	selp.b32 	%r482, 0, %r25, %p32;
	sub.s32 	%r180, %r26, %r482;
	add.s32 	%r483, %r22, 15;
	setp.lt.u32 	%p33, %r483, %r25;
	selp.b32 	%r484, 0, %r25, %p33;
	sub.s32 	%r181, %r26, %r484;
	mov.b32 	%r1107, 0;
	shl.b32 	%r564, %r167, 2;
	shl.b32 	%r567, %r168, 2;
	shl.b32 	%r570, %r169, 2;
	shl.b32 	%r573, %r170, 2;
	shl.b32 	%r576, %r171, 2;
	shl.b32 	%r579, %r172, 2;
	shl.b32 	%r582, %r173, 2;
	shl.b32 	%r585, %r174, 2;
	shl.b32 	%r588, %r175, 2;
	shl.b32 	%r591, %r176, 2;
	shl.b32 	%r594, %r177, 2;
	shl.b32 	%r597, %r178, 2;
	shl.b32 	%r600, %r179, 2;
	shl.b32 	%r603, %r180, 2;
	shl.b32 	%r606, %r181, 2;
	shl.b32 	%r561, %r166, 2;
$L__BB48_88:
	setp.eq.s32 	%p34, %r389, 0;
	add.s32 	%r307, %r1107, %r15;
	mul.lo.s32 	%r308, %r307, %r389;
	add.s32 	%r309, %r308, %r23;
	@%p34 bra 	$L__BB48_90;
	add.s32 	%r485, %r26, %r308;
	shl.b32 	%r486, %r485, 2;
	mov.u32 	%r487, _ZZ9cuda_gemmIiLi256ELi1ELi1ELi32ELi64ELi64ELi32ELi0ELi0EEviiiPT_S1_S1_iiE3Ash;
	add.s32 	%r488, %r487, %r486;
	ld.shared.u32 	%r1108, [%r488];
$L__BB48_90:
	setp.lt.u32 	%p35, %r389, 2;
	@%p35 bra 	$L__BB48_92;
	add.s32 	%r489, %r309, %r156;
	shl.b32 	%r490, %r489, 2;
	mov.u32 	%r491, _ZZ9cuda_gemmIiLi256ELi1ELi1ELi32ELi64ELi64ELi32ELi0ELi0EEviiiPT_S1_S1_iiE3Ash;
	add.s32 	%r492, %r491, %r490;
	ld.shared.u32 	%r1109, [%r492];
$L__BB48_92:
	setp.lt.u32 	%p36, %r389, 3;
	@%p36 bra 	$L__BB48_94;
	add.s32 	%r493, %r309, %r157;
	shl.b32 	%r494, %r493, 2;
	mov.u32 	%r495, _ZZ9cuda_gemmIiLi256ELi1ELi1ELi32ELi64ELi64ELi32ELi0ELi0EEviiiPT_S1_S1_iiE3Ash;
	add.s32 	%r496, %r495, %r494;
	ld.shared.u32 	%r1110, [%r496];
$L__BB48_94:
	setp.lt.u32 	%p37, %r389, 4;
	@%p37 bra 	$L__BB48_96;
	add.s32 	%r497, %r309, %r158;
	shl.b32 	%r498, %r497, 2;
	mov.u32 	%r499, _ZZ9cuda_gemmIiLi256ELi1ELi1ELi32ELi64ELi64ELi32ELi0ELi0EEviiiPT_S1_S1_iiE3Ash;
	add.s32 	%r500, %r499, %r498;
	ld.shared.u32 	%r1111, [%r500];
$L__BB48_96:
	setp.lt.u32 	%p38, %r389, 5;
	@%p38 bra 	$L__BB48_98;
	add.s32 	%r501, %r309, %r159;
	shl.b32 	%r502, %r501, 2;
	mov.u32 	%r503, _ZZ9cuda_gemmIiLi256ELi1ELi1ELi32ELi64ELi64ELi32ELi0ELi0EEviiiPT_S1_S1_iiE3Ash;
	add.s32 	%r504, %r503, %r502;
	ld.shared.u32 	%r1112, [%r504];
$L__BB48_98:
	setp.lt.u32 	%p39, %r389, 6;
	@%p39 bra 	$L__BB48_100;
	add.s32 	%r505, %r309, %r160;
	shl.b32 	%r506, %r505, 2;
	mov.u32 	%r507, _ZZ9cuda_gemmIiLi256ELi1ELi1ELi32ELi64ELi64ELi32ELi0ELi0EEviiiPT_S1_S1_iiE3Ash;
	add.s32 	%r508, %r507, %r506;
	ld.shared.u32 	%r1113, [%r508];
$L__BB48_100:
	setp.lt.u32 	%p40, %r389, 7;
	@%p40 bra 	$L__BB48_102;
	add.s32 	%r509, %r309, %r161;
	shl.b32 	%r510, %r509, 2;
	mov.u32 	%r511, _ZZ9cuda_gemmIiLi256ELi1ELi1ELi32ELi64ELi64ELi32ELi0ELi0EEviiiPT_S1_S1_iiE3Ash;
	add.s32 	%r512, %r511, %r510;
	ld.shared.u32 	%r1114, [%r512];
$L__BB48_102:
	setp.lt.u32 	%p41, %r389, 8;
	@%p41 bra 	$L__BB48_104;
	add.s32 	%r513, %r309, %r162;
	shl.b32 	%r514, %r513, 2;
	mov.u32 	%r515, _ZZ9cuda_gemmIiLi256ELi1ELi1ELi32ELi64ELi64ELi32ELi0ELi0EEviiiPT_S1_S1_iiE3Ash;
	add.s32 	%r516, %r515, %r514;
	ld.shared.u32 	%r1115, [%r516];
$L__BB48_104:
	setp.lt.u32 	%p42, %r389, 9;
	@%p42 bra 	$L__BB48_106;
	add.s32 	%r517, %r309, %r163;
	shl.b32 	%r518, %r517, 2;
	mov.u32 	%r519, _ZZ9cuda_gemmIiLi256ELi1ELi1ELi32ELi64ELi64ELi32ELi0ELi0EEviiiPT_S1_S1_iiE3Ash;
	add.s32 	%r520, %r519, %r518;
	ld.shared.u32 	%r1116, [%r520];
$L__BB48_106:
	setp.lt.u32 	%p43, %r389, 10;
	@%p43 bra 	$L__BB48_108;
	add.s32 	%r521, %r309, %r164;
	shl.b32 	%r522, %r521, 2;
	mov.u32 	%r523, _ZZ9cuda_gemmIiLi256ELi1ELi1ELi32ELi64ELi64ELi32ELi0ELi0EEviiiPT_S1_S1_iiE3Ash;
	add.s32 	%r524, %r523, %r522;
	ld.shared.u32 	%r1117, [%r524];
$L__BB48_108:
	setp.lt.u32 	%p44, %r389, 11;
	@%p44 bra 	$L__BB48_110;
	add.s32 	%r525, %r15, 10;
	and.b32  	%r526, %r525, 15;
	add.s32 	%r527, %r309, %r526;
	shl.b32 	%r528, %r527, 2;
	mov.u32 	%r529, _ZZ9cuda_gemmIiLi256ELi1ELi1ELi32ELi64ELi64ELi32ELi0ELi0EEviiiPT_S1_S1_iiE3Ash;
	add.s32 	%r530, %r529, %r528;
	ld.shared.u32 	%r1118, [%r530];
$L__BB48_110:
	setp.lt.u32 	%p45, %r389, 12;
	@%p45 bra 	$L__BB48_112;
	add.s32 	%r531, %r309, %r165;
	shl.b32 	%r532, %r531, 2;
	mov.u32 	%r533, _ZZ9cuda_gemmIiLi256ELi1ELi1ELi32ELi64ELi64ELi32ELi0ELi0EEviiiPT_S1_S1_iiE3Ash;
	add.s32 	%r534, %r533, %r532;
	ld.shared.u32 	%r1119, [%r534];
$L__BB48_112:
	setp.lt.u32 	%p46, %r389, 13;
	@%p46 bra 	$L__BB48_114;
	add.s32 	%r535, %r15, 12;
	and.b32  	%r536, %r535, 15;
	add.s32 	%r537, %r309, %r536;
	shl.b32 	%r538, %r537, 2;
	mov.u32 	%r539, _ZZ9cuda_gemmIiLi256ELi1ELi1ELi32ELi64ELi64ELi32ELi0ELi0EEviiiPT_S1_S1_iiE3Ash;
	add.s32 	%r540, %r539, %r538;
	ld.shared.u32 	%r1120, [%r540];
$L__BB48_114:
	setp.lt.u32 	%p47, %r389, 14;
	@%p47 bra 	$L__BB48_116;
	add.s32 	%r541, %r15, 13;
	and.b32  	%r542, %r541, 15;
	add.s32 	%r543, %r309, %r542;
	shl.b32 	%r544, %r543, 2;
	mov.u32 	%r545, _ZZ9cuda_gemmIiLi256ELi1ELi1ELi32ELi64ELi64ELi32ELi0ELi0EEviiiPT_S1_S1_iiE3Ash;
	add.s32 	%r546, %r545, %r544;
	ld.shared.u32 	%r1121, [%r546];
$L__BB48_116:
	setp.lt.u32 	%p48, %r389, 15;
	@%p48 bra 	$L__BB48_118;
	add.s32 	%r547, %r15, 14;
	and.b32  	%r548, %r547, 15;
	add.s32 	%r549, %r309, %r548;
	shl.b32 	%r550, %r549, 2;
	mov.u32 	%r551, _ZZ9cuda_gemmIiLi256ELi1ELi1ELi32ELi64ELi64ELi32ELi0ELi0EEviiiPT_S1_S1_iiE3Ash;
	add.s32 	%r552, %r551, %r550;
	ld.shared.u32 	%r1122, [%r552];
$L__BB48_118:
	setp.lt.u32 	%p49, %r389, 16;
	@%p49 bra 	$L__BB48_120;
	add.s32 	%r553, %r15, -1;
	and.b32  	%r554, %r553, 15;
	add.s32 	%r555, %r309, %r554;
	shl.b32 	%r556, %r555, 2;
	mov.u32 	%r557, _ZZ9cuda_gemmIiLi256ELi1ELi1ELi32ELi64ELi64ELi32ELi0ELi0EEviiiPT_S1_S1_iiE3Ash;
	add.s32 	%r558, %r557, %r556;
	ld.shared.u32 	%r1123, [%r558];
$L__BB48_120:
	setp.ge.s32 	%p50, %r16, %r24;
	@%p50 bra 	$L__BB48_155;
	mov.u32 	%r1124, %r16;
$L__BB48_122:
	mov.u32 	%r560, _ZZ9cuda_gemmIiLi256ELi1ELi1ELi32ELi64ELi64ELi32ELi0ELi0EEviiiPT_S1_S1_iiE11kron_fac_sh;
	mad.lo.s32 	%r343, %r1124, 260, %r560;
	mov.b32 	%r1126, 0;
	@%p34 bra 	$L__BB48_124;
	add.s32 	%r562, %r343, %r561;
	ld.shared.u32 	%r563, [%r562];
	mul.lo.s32 	%r1126, %r563, %r1108;
$L__BB48_124:
	@%p35 bra 	$L__BB48_126;
	add.s32 	%r565, %r343, %r564;
	ld.shared.u32 	%r566, [%r565+4];
	mad.lo.s32 	%r1126, %r566, %r1109, %r1126;
$L__BB48_126:
	@%p36 bra 	$L__BB48_128;
	add.s32 	%r568, %r343, %r567;
	ld.shared.u32 	%r569, [%r568+8];
	mad.lo.s32 	%r1126, %r569, %r1110, %r1126;
$L__BB48_128:
	@%p37 bra 	$L__BB48_130;
	add.s32 	%r571, %r343, %r570;
	ld.shared.u32 	%r572, [%r571+12];
	mad.lo.s32 	%r1126, %r572, %r1111, %r1126;
$L__BB48_130:
	@%p38 bra 	$L__BB48_132;
	add.s32 	%r574, %r343, %r573;
	ld.shared.u32 	%r575, [%r574+16];
	mad.lo.s32 	%r1126, %r575, %r1112, %r1126;
$L__BB48_132:
	@%p39 bra 	$L__BB48_134;
	add.s32 	%r577, %r343, %r576;
	ld.shared.u32 	%r578, [%r577+20];
	mad.lo.s32 	%r1126, %r578, %r1113, %r1126;
$L__BB48_134:
	setp.lt.u32 	%p57, %r389, 7;
	@%p57 bra 	$L__BB48_136;
	add.s32 	%r580, %r343, %r579;
	ld.shared.u32 	%r581, [%r580+24];
	mad.lo.s32 	%r1126, %r581, %r1114, %r1126;
$L__BB48_136:
	setp.lt.u32 	%p58, %r389, 8;
	@%p58 bra 	$L__BB48_138;
	add.s32 	%r583, %r343, %r582;
	ld.shared.u32 	%r584, [%r583+28];
	mad.lo.s32 	%r1126, %r584, %r1115, %r1126;
$L__BB48_138:
	setp.lt.u32 	%p59, %r389, 9;
	@%p59 bra 	$L__BB48_140;
	add.s32 	%r586, %r343, %r585;
	ld.shared.u32 	%r587, [%r586+32];
	mad.lo.s32 	%r1126, %r587, %r1116, %r1126;
$L__BB48_140:
	setp.lt.u32 	%p60, %r389, 10;
	@%p60 bra 	$L__BB48_142;
	add.s32 	%r589, %r343, %r588;
	ld.shared.u32 	%r590, [%r589+36];
	mad.lo.s32 	%r1126, %r590, %r1117, %r1126;
$L__BB48_142:
	setp.lt.u32 	%p61, %r389, 11;
	@%p61 bra 	$L__BB48_144;
	add.s32 	%r592, %r343, %r591;
	ld.shared.u32 	%r593, [%r592+40];
	mad.lo.s32 	%r1126, %r593, %r1118, %r1126;
$L__BB48_144:
	setp.lt.u32 	%p62, %r389, 12;
	@%p62 bra 	$L__BB48_146;
	add.s32 	%r595, %r343, %r594;
	ld.shared.u32 	%r596, [%r595+44];
	mad.lo.s32 	%r1126, %r596, %r1119, %r1126;
$L__BB48_146:
	setp.lt.u32 	%p63, %r389, 13;
	@%p63 bra 	$L__BB48_148;
	add.s32 	%r598, %r343, %r597;
	ld.shared.u32 	%r599, [%r598+48];
	mad.lo.s32 	%r1126, %r599, %r1120, %r1126;
$L__BB48_148:
	setp.lt.u32 	%p64, %r389, 14;
	@%p64 bra 	$L__BB48_150;
	add.s32 	%r601, %r343, %r600;
	ld.shared.u32 	%r602, [%r601+52];
	mad.lo.s32 	%r1126, %r602, %r1121, %r1126;
$L__BB48_150:
	setp.lt.u32 	%p65, %r389, 15;
	@%p65 bra 	$L__BB48_152;
	add.s32 	%r604, %r343, %r603;
	ld.shared.u32 	%r605, [%r604+56];
	mad.lo.s32 	%r1126, %r605, %r1122, %r1126;
$L__BB48_152:
	setp.lt.u32 	%p66, %r389, 16;
	@%p66 bra 	$L__BB48_154;
	add.s32 	%r607, %r343, %r606;
	ld.shared.u32 	%r608, [%r607+60];
	mad.lo.s32 	%r1126, %r608, %r1123, %r1126;
$L__BB48_154:
	mad.lo.s32 	%r609, %r1124, %r13, %r307;
	shl.b32 	%r610, %r609, 2;
	mov.u32 	%r611, _ZZ9cuda_gemmIiLi256ELi1ELi1ELi32ELi64ELi64ELi32ELi0ELi0EEviiiPT_S1_S1_iiE3Csh;
	add.s32 	%r612, %r611, %r610;
	st.shared.u32 	[%r612], %r1126;
	add.s32 	%r1124, %r1124, %r18;
	setp.lt.s32 	%p67, %r1124, %r24;
	@%p67 bra 	$L__BB48_122;
$L__BB48_155:
	add.s32 	%r1107, %r1107, %r14;
	setp.lt.s32 	%p68, %r1107, %r13;
	@%p68 bra 	$L__BB48_88;
$L__BB48_156:
	setp.gt.u32 	%p173, %r1142, 15;
	bar.sync 	0;
	@%p173 bra 	$L__BB48_159;
	ld.param.u64 	%rd19, [_Z9cuda_gemmIiLi256ELi1ELi1ELi32ELi64ELi64ELi32ELi0ELi0EEviiiPT_S1_S1_ii_param_5];
	ld.param.u32 	%r980, [_Z9cuda_gemmIiLi256ELi1ELi1ELi32ELi64ELi64ELi32ELi0ELi0EEviiiPT_S1_S1_ii_param_1];
	div.s32 	%r378, %r387, %r389;
	mad.lo.s32 	%r971, %r13, %r981, %r27;
	mad.lo.s32 	%r379, %r19, %r980, %r971;
	shl.b32 	%r972, %r1142, 2;
	mov.u32 	%r973, _ZZ9cuda_gemmIiLi256ELi1ELi1ELi32ELi64ELi64ELi32ELi0ELi0EEviiiPT_S1_S1_iiE3Csh;
	add.s32 	%r1141, %r973, %r972;
	shl.b32 	%r381, %r17, 2;
	cvta.to.global.u64 	%rd3, %rd19;
$L__BB48_158:
	div.s32 	%r974, %r1142, %r13;
	mul.lo.s32 	%r975, %r974, %r13;
	sub.s32 	%r976, %r1142, %r975;
	mad.lo.s32 	%r977, %r378, %r974, %r379;
	add.s32 	%r978, %r977, %r976;
	ld.shared.u32 	%r979, [%r1141];
	mul.wide.s32 	%rd17, %r978, 4;
	add.s64 	%rd18, %rd3, %rd17;
	st.global.u32 	[%rd18], %r979;
	add.s32 	%r1142, %r1142, %r17;
	add.s32 	%r1141, %r1141, %r381;
	setp.lt.u32 	%p174, %r1142, 16;
	@%p174 bra 	$L__BB48_158;
$L__BB48_159:
	ret;
$L__BB48_160:
	add.s32 	%r615, %r22, 1;
	setp.lt.u32 	%p69, %r615, %r25;
	selp.b32 	%r616, 0, %r25, %p69;
	sub.s32 	%r182, %r26, %r616;
	add.s32 	%r617, %r22, 2;
	setp.lt.u32 	%p70, %r617, %r25;
	selp.b32 	%r618, 0, %r25, %p70;
	sub.s32 	%r183, %r26, %r618;
	add.s32 	%r619, %r22, 3;
	setp.lt.u32 	%p71, %r619, %r25;
	selp.b32 	%r620, 0, %r25, %p71;
	sub.s32 	%r184, %r26, %r620;
	add.s32 	%r621, %r22, 4;
	setp.lt.u32 	%p72, %r621, %r25;
	selp.b32 	%r622, 0, %r25, %p72;
	sub.s32 	%r185, %r26, %r622;
	add.s32 	%r623, %r22, 5;
	setp.lt.u32 	%p73, %r623, %r25;
	selp.b32 	%r624, 0, %r25, %p73;
	sub.s32 	%r186, %r26, %r624;
	add.s32 	%r625, %r22, 6;
	setp.lt.u32 	%p74, %r625, %r25;
	selp.b32 	%r626, 0, %r25, %p74;
	sub.s32 	%r187, %r26, %r626;
	add.s32 	%r627, %r22, 7;
	setp.lt.u32 	%p75, %r627, %r25;
	selp.b32 	%r628, 0, %r25, %p75;
	sub.s32 	%r188, %r26, %r628;
	add.s32 	%r629, %r22, 8;
	setp.lt.u32 	%p76, %r629, %r25;
	selp.b32 	%r630, 0, %r25, %p76;
	sub.s32 	%r189, %r26, %r630;
	add.s32 	%r631, %r22, 9;
	setp.lt.u32 	%p77, %r631, %r25;
	selp.b32 	%r632, 0, %r25, %p77;
	sub.s32 	%r190, %r26, %r632;
	add.s32 	%r633, %r22, 10;
	setp.lt.u32 	%p78, %r633, %r25;
	selp.b32 	%r634, 0, %r25, %p78;
	sub.s32 	%r191, %r26, %r634;
	add.s32 	%r635, %r22, 11;
	setp.lt.u32 	%p79, %r635, %r25;
	selp.b32 	%r636, 0, %r25, %p79;
	sub.s32 	%r192, %r26, %r636;
	add.s32 	%r637, %r22, 12;
	setp.lt.u32 	%p80, %r637, %r25;
	selp.b32 	%r638, 0, %r25, %p80;
	sub.s32 	%r193, %r26, %r638;
	add.s32 	%r639, %r22, 13;
	setp.lt.u32 	%p81, %r639, %r25;
	selp.b32 	%r640, 0, %r25, %p81;
	sub.s32 	%r194, %r26, %r640;
	add.s32 	%r641, %r22, 14;
	setp.lt.u32 	%p82, %r641, %r25;
	selp.b32 	%r642, 0, %r25, %p82;
	sub.s32 	%r195, %r26, %r642;
	add.s32 	%r643, %r22, 15;
	setp.lt.u32 	%p83, %r643, %r25;
	selp.b32 	%r644, 0, %r25, %p83;
	sub.s32 	%r196, %r26, %r644;
	shl.b32 	%r645, %r4, 8;
	sub.s32 	%r197, 8223, %r645;
	mov.b32 	%r1055, 0;
	shl.b32 	%r745, %r182, 2;
	shl.b32 	%r748, %r183, 2;
	shl.b32 	%r751, %r184, 2;
	shl.b32 	%r754, %r185, 2;
	shl.b32 	%r757, %r186, 2;
	shl.b32 	%r760, %r187, 2;
	shl.b32 	%r763, %r188, 2;
	shl.b32 	%r766, %r189, 2;
	shl.b32 	%r769, %r190, 2;
	shl.b32 	%r772, %r191, 2;
	shl.b32 	%r775, %r192, 2;
	shl.b32 	%r778, %r193, 2;
	shl.b32 	%r781, %r194, 2;
	shl.b32 	%r784, %r195, 2;
	shl.b32 	%r787, %r196, 2;
$L__BB48_161:
	setp.lt.s32 	%p84, %r389, 1;
	add.s32 	%r215, %r1055, %r15;
	mul.lo.s32 	%r216, %r215, %r389;
	add.s32 	%r217, %r216, %r23;
	@%p84 bra 	$L__BB48_163;
	add.s32 	%r646, %r26, %r216;
	shl.b32 	%r647, %r646, 2;
	mov.u32 	%r648, _ZZ9cuda_gemmIiLi256ELi1ELi1ELi32ELi64ELi64ELi32ELi0ELi0EEviiiPT_S1_S1_iiE3Ash;
	add.s32 	%r649, %r648, %r647;
	ld.shared.u32 	%r1056, [%r649];
$L__BB48_163:
	setp.lt.s32 	%p85, %r389, 2;
	@%p85 bra 	$L__BB48_165;
	add.s32 	%r650, %r15, 1;
	and.b32  	%r651, %r650, 15;
	add.s32 	%r652, %r217, %r651;
	shl.b32 	%r653, %r652, 2;
	mov.u32 	%r654, _ZZ9cuda_gemmIiLi256ELi1ELi1ELi32ELi64ELi64ELi32ELi0ELi0EEviiiPT_S1_S1_iiE3Ash;
	add.s32 	%r655, %r654, %r653;
	ld.shared.u32 	%r1057, [%r655];
$L__BB48_165:
	setp.lt.s32 	%p86, %r389, 3;
	@%p86 bra 	$L__BB48_167;
	add.s32 	%r656, %r15, 2;
	and.b32  	%r657, %r656, 15;
	add.s32 	%r658, %r217, %r657;
	shl.b32 	%r659, %r658, 2;
	mov.u32 	%r660, _ZZ9cuda_gemmIiLi256ELi1ELi1ELi32ELi64ELi64ELi32ELi0ELi0EEviiiPT_S1_S1_iiE3Ash;
	add.s32 	%r661, %r660, %r659;
	ld.shared.u32 	%r1058, [%r661];
$L__BB48_167:
	setp.lt.s32 	%p87, %r389, 4;
	@%p87 bra 	$L__BB48_169;
	add.s32 	%r662, %r15, 3;
	and.b32  	%r663, %r662, 15;
	add.s32 	%r664, %r217, %r663;
	shl.b32 	%r665, %r664, 2;
	mov.u32 	%r666, _ZZ9cuda_gemmIiLi256ELi1ELi1ELi32ELi64ELi64ELi32ELi0ELi0EEviiiPT_S1_S1_iiE3Ash;
	add.s32 	%r667, %r666, %r665;
	ld.shared.u32 	%r1059, [%r667];
$L__BB48_169:
	setp.lt.s32 	%p88, %r389, 5;
	@%p88 bra 	$L__BB48_171;
	add.s32 	%r668, %r15, 4;
	and.b32  	%r669, %r668, 15;
	add.s32 	%r670, %r217, %r669;
	shl.b32 	%r671, %r670, 2;
	mov.u32 	%r672, _ZZ9cuda_gemmIiLi256ELi1ELi1ELi32ELi64ELi64ELi32ELi0ELi0EEviiiPT_S1_S1_iiE3Ash;
	add.s32 	%r673, %r672, %r671;
	ld.shared.u32 	%r1060, [%r673];
$L__BB48_171:
	setp.lt.s32 	%p89, %r389, 6;
	@%p89 bra 	$L__BB48_173;
	add.s32 	%r674, %r15, 5;
	and.b32  	%r675, %r674, 15;
	add.s32 	%r676, %r217, %r675;
	shl.b32 	%r677, %r676, 2;
	mov.u32 	%r678, _ZZ9cuda_gemmIiLi256ELi1ELi1ELi32ELi64ELi64ELi32ELi0ELi0EEviiiPT_S1_S1_iiE3Ash;
	add.s32 	%r679, %r678, %r677;
	ld.shared.u32 	%r1061, [%r679];
$L__BB48_173:
	setp.lt.s32 	%p90, %r389, 7;
	@%p90 bra 	$L__BB48_175;
	add.s32 	%r680, %r15, 6;
	and.b32  	%r681, %r680, 15;
	add.s32 	%r682, %r217, %r681;
	shl.b32 	%r683, %r682, 2;
	mov.u32 	%r684, _ZZ9cuda_gemmIiLi256ELi1ELi1ELi32ELi64ELi64ELi32ELi0ELi0EEviiiPT_S1_S1_iiE3Ash;
	add.s32 	%r685, %r684, %r683;
	ld.shared.u32 	%r1062, [%r685];
$L__BB48_175:
	setp.lt.s32 	%p91, %r389, 8;
	@%p91 bra 	$L__BB48_177;
	add.s32 	%r686, %r15, 7;
	and.b32  	%r687, %r686, 15;
	add.s32 	%r688, %r217, %r687;
	shl.b32 	%r689, %r688, 2;
	mov.u32 	%r690, _ZZ9cuda_gemmIiLi256ELi1ELi1ELi32ELi64ELi64ELi32ELi0ELi0EEviiiPT_S1_S1_iiE3Ash;
	add.s32 	%r691, %r690, %r689;
	ld.shared.u32 	%r1063, [%r691];
$L__BB48_177:
	setp.lt.s32 	%p92, %r389, 9;
	@%p92 bra 	$L__BB48_179;
	and.b32  	%r692, %r15, 15;
	xor.b32  	%r693, %r692, 8;
	add.s32 	%r694, %r217, %r693;
	shl.b32 	%r695, %r694, 2;
	mov.u32 	%r696, _ZZ9cuda_gemmIiLi256ELi1ELi1ELi32ELi64ELi64ELi32ELi0ELi0EEviiiPT_S1_S1_iiE3Ash;
	add.s32 	%r697, %r696, %r695;
	ld.shared.u32 	%r1064, [%r697];
$L__BB48_179:
	setp.lt.s32 	%p93, %r389, 10;
	@%p93 bra 	$L__BB48_181;
	add.s32 	%r698, %r15, 9;
	and.b32  	%r699, %r698, 15;
	add.s32 	%r700, %r217, %r699;
	shl.b32 	%r701, %r700, 2;
	mov.u32 	%r702, _ZZ9cuda_gemmIiLi256ELi1ELi1ELi32ELi64ELi64ELi32ELi0ELi0EEviiiPT_S1_S1_iiE3Ash;
	add.s32 	%r703, %r702, %r701;
	ld.shared.u32 	%r1065, [%r703];
$L__BB48_181:
	setp.lt.s32 	%p94, %r389, 11;
	@%p94 bra 	$L__BB48_183;
	add.s32 	%r704, %r15, 10;
	and.b32  	%r705, %r704, 15;
	add.s32 	%r706, %r217, %r705;
	shl.b32 	%r707, %r706, 2;
	mov.u32 	%r708, _ZZ9cuda_gemmIiLi256ELi1ELi1ELi32ELi64ELi64ELi32ELi0ELi0EEviiiPT_S1_S1_iiE3Ash;
	add.s32 	%r709, %r708, %r707;
	ld.shared.u32 	%r1066, [%r709];
$L__BB48_183:
	setp.lt.s32 	%p95, %r389, 12;
	@%p95 bra 	$L__BB48_185;
	add.s32 	%r710, %r15, 11;
	and.b32  	%r711, %r710, 15;
	add.s32 	%r712, %r217, %r711;
	shl.b32 	%r713, %r712, 2;
	mov.u32 	%r714, _ZZ9cuda_gemmIiLi256ELi1ELi1ELi32ELi64ELi64ELi32ELi0ELi0EEviiiPT_S1_S1_iiE3Ash;
	add.s32 	%r715, %r714, %r713;
	ld.shared.u32 	%r1067, [%r715];
$L__BB48_185:
	setp.lt.s32 	%p96, %r389, 13;
	@%p96 bra 	$L__BB48_187;
	add.s32 	%r716, %r15, 12;
	and.b32  	%r717, %r716, 15;
	add.s32 	%r718, %r217, %r717;
	shl.b32 	%r719, %r718, 2;
	mov.u32 	%r720, _ZZ9cuda_gemmIiLi256ELi1ELi1ELi32ELi64ELi64ELi32ELi0ELi0EEviiiPT_S1_S1_iiE3Ash;
	add.s32 	%r721, %r720, %r719;
	ld.shared.u32 	%r1068, [%r721];
$L__BB48_187:
	setp.lt.s32 	%p97, %r389, 14;
	@%p97 bra 	$L__BB48_189;
	add.s32 	%r722, %r15, 13;
	and.b32  	%r723, %r722, 15;
	add.s32 	%r724, %r217, %r723;
	shl.b32 	%r725, %r724, 2;
	mov.u32 	%r726, _ZZ9cuda_gemmIiLi256ELi1ELi1ELi32ELi64ELi64ELi32ELi0ELi0EEviiiPT_S1_S1_iiE3Ash;
	add.s32 	%r727, %r726, %r725;
	ld.shared.u32 	%r1069, [%r727];
$L__BB48_189:
	setp.lt.s32 	%p98, %r389, 15;
	@%p98 bra 	$L__BB48_191;
	add.s32 	%r728, %r15, 14;
	and.b32  	%r729, %r728, 15;
	add.s32 	%r730, %r217, %r729;
	shl.b32 	%r731, %r730, 2;
	mov.u32 	%r732, _ZZ9cuda_gemmIiLi256ELi1ELi1ELi32ELi64ELi64ELi32ELi0ELi0EEviiiPT_S1_S1_iiE3Ash;
	add.s32 	%r733, %r732, %r731;
	ld.shared.u32 	%r1070, [%r733];
$L__BB48_191:
	setp.lt.s32 	%p99, %r389, 16;
	@%p99 bra 	$L__BB48_193;
	add.s32 	%r734, %r15, -1;
	and.b32  	%r735, %r734, 15;
	add.s32 	%r736, %r217, %r735;
	shl.b32 	%r737, %r736, 2;
	mov.u32 	%r738, _ZZ9cuda_gemmIiLi256ELi1ELi1ELi32ELi64ELi64ELi32ELi0ELi0EEviiiPT_S1_S1_iiE3Ash;
	add.s32 	%r739, %r738, %r737;
	ld.shared.u32 	%r1071, [%r739];
$L__BB48_193:
	setp.ge.s32 	%p100, %r16, %r24;
	mov.u32 	%r1072, %r16;
	@%p100 bra 	$L__BB48_194;
	bra.uni 	$L__BB48_195;
$L__BB48_194:
	add.s32 	%r1055, %r1055, %r14;
	setp.lt.s32 	%p121, %r1055, %r13;
	@%p121 bra 	$L__BB48_161;
	bra.uni 	$L__BB48_156;
$L__BB48_195:
	mov.u32 	%r741, _ZZ9cuda_gemmIiLi256ELi1ELi1ELi32ELi64ELi64ELi32ELi0ELi0EEviiiPT_S1_S1_iiE11kron_fac_sh;
	mad.lo.s32 	%r252, %r1072, 260, %r741;
	mov.b32 	%r1074, 0;
	@%p84 bra 	$L__BB48_197;
	shl.b32 	%r742, %r26, 2;
	add.s32 	%r743, %r252, %r742;
	ld.shared.u32 	%r744, [%r743];
	mul.lo.s32 	%r1074, %r744, %r1056;
$L__BB48_197:
	@%p85 bra 	$L__BB48_199;
	add.s32 	%r746, %r252, %r745;
	ld.shared.u32 	%r747, [%r746+4];
	mad.lo.s32 	%r1074, %r747, %r1057, %r1074;
$L__BB48_199:
	@%p86 bra 	$L__BB48_201;
	add.s32 	%r749, %r252, %r748;
	ld.shared.u32 	%r750, [%r749+8];
	mad.lo.s32 	%r1074, %r750, %r1058, %r1074;
$L__BB48_201:
	@%p87 bra 	$L__BB48_203;
	add.s32 	%r752, %r252, %r751;
	ld.shared.u32 	%r753, [%r752+12];
	mad.lo.s32 	%r1074, %r753, %r1059, %r1074;
$L__BB48_203:
	@%p88 bra 	$L__BB48_205;
	add.s32 	%r755, %r252, %r754;
	ld.shared.u32 	%r756, [%r755+16];
	mad.lo.s32 	%r1074, %r756, %r1060, %r1074;
$L__BB48_205:
	setp.lt.s32 	%p106, %r389, 6;
	@%p106 bra 	$L__BB48_207;
	add.s32 	%r758, %r252, %r757;
	ld.shared.u32 	%r759, [%r758+20];
	mad.lo.s32 	%r1074, %r759, %r1061, %r1074;
$L__BB48_207:
	setp.lt.s32 	%p107, %r389, 7;
	@%p107 bra 	$L__BB48_209;
	add.s32 	%r761, %r252, %r760;
	ld.shared.u32 	%r762, [%r761+24];
	mad.lo.s32 	%r1074, %r762, %r1062, %r1074;
$L__BB48_209:
	setp.lt.s32 	%p108, %r389, 8;
	@%p108 bra 	$L__BB48_211;
	add.s32 	%r764, %r252, %r763;
	ld.shared.u32 	%r765, [%r764+28];
	mad.lo.s32 	%r1074, %r765, %r1063, %r1074;
$L__BB48_211:
	setp.lt.s32 	%p109, %r389, 9;
	@%p109 bra 	$L__BB48_213;
	add.s32 	%r767, %r252, %r766;
	ld.shared.u32 	%r768, [%r767+32];
	mad.lo.s32 	%r1074, %r768, %r1064, %r1074;
$L__BB48_213:
	setp.lt.s32 	%p110, %r389, 10;
	@%p110 bra 	$L__BB48_215;
	add.s32 	%r770, %r252, %r769;
	ld.shared.u32 	%r771, [%r770+36];
	mad.lo.s32 	%r1074, %r771, %r1065, %r1074;
$L__BB48_215:
	setp.lt.s32 	%p111, %r389, 11;
	@%p111 bra 	$L__BB48_217;
	add.s32 	%r773, %r252, %r772;
	ld.shared.u32 	%r774, [%r773+40];
	mad.lo.s32 	%r1074, %r774, %r1066, %r1074;
$L__BB48_217:
	setp.lt.s32 	%p112, %r389, 12;
	@%p112 bra 	$L__BB48_219;
	add.s32 	%r776, %r252, %r775;
	ld.shared.u32 	%r777, [%r776+44];
	mad.lo.s32 	%r1074, %r777, %r1067, %r1074;
$L__BB48_219:
	setp.lt.s32 	%p113, %r389, 13;
	@%p113 bra 	$L__BB48_221;
	add.s32 	%r779, %r252, %r778;
	ld.shared.u32 	%r780, [%r779+48];
	mad.lo.s32 	%r1074, %r780, %r1068, %r1074;
$L__BB48_221:
	setp.lt.s32 	%p114, %r389, 14;
	@%p114 bra 	$L__BB48_223;
	add.s32 	%r782, %r252, %r781;
	ld.shared.u32 	%r783, [%r782+52];
	mad.lo.s32 	%r1074, %r783, %r1069, %r1074;
$L__BB48_223:
	setp.lt.s32 	%p115, %r389, 15;
	@%p115 bra 	$L__BB48_225;
	add.s32 	%r785, %r252, %r784;
	ld.shared.u32 	%r786, [%r785+56];
	mad.lo.s32 	%r1074, %r786, %r1070, %r1074;
$L__BB48_225:
	setp.lt.s32 	%p116, %r389, 16;
	@%p116 bra 	$L__BB48_227;
	add.s32 	%r788, %r252, %r787;
	ld.shared.u32 	%r789, [%r788+60];
	mad.lo.s32 	%r1074, %r789, %r1071, %r1074;
$L__BB48_227:
	mov.u32 	%r1088, %r3;
$L__BB48_228:
	shr.u32 	%r286, %r1088, 1;
	shfl.sync.down.b32	%r790|%p117, %r1074, %r286, %r197, -1;
	add.s32 	%r1074, %r790, %r1074;
	setp.gt.u32 	%p118, %r1088, 3;
	mov.u32 	%r1088, %r286;
	@%p118 bra 	$L__BB48_228;
	rem.u32 	%r791, %r2, %r4;
	setp.eq.s32 	%p119, %r791, 0;
	@%p119 bra 	$L__BB48_230;
	bra.uni 	$L__BB48_231;
$L__BB48_230:
	mad.lo.s32 	%r792, %r1072, %r13, %r215;
	shl.b32 	%r793, %r792, 2;
	mov.u32 	%r794, _ZZ9cuda_gemmIiLi256ELi1ELi1ELi32ELi64ELi64ELi32ELi0ELi0EEviiiPT_S1_S1_iiE3Csh;
	add.s32 	%r795, %r794, %r793;
	st.shared.u32 	[%r795], %r1074;
$L__BB48_231:
	add.s32 	%r1072, %r1072, %r18;
	setp.lt.s32 	%p120, %r1072, %r24;
	@%p120 bra 	$L__BB48_195;
	bra.uni 	$L__BB48_194;
$L__BB48_232:
	add.s32 	%r422, %r28, %r985;
	mul.wide.s32 	%rd9, %r422, 4;
	add.s64 	%rd10, %rd1, %rd9;
	ld.global.u32 	%r423, [%rd10];
	shl.b32 	%r424, %r985, 2;
	mov.u32 	%r425, _ZZ9cuda_gemmIiLi256ELi1ELi1ELi32ELi64ELi64ELi32ELi0ELi0EEviiiPT_S1_S1_iiE3Ash;
	add.s32 	%r426, %r425, %r424;
	st.shared.u32 	[%r426], %r423;
	shl.b32 	%r427, %r17, 2;
	cvt.u64.u32 	%rd11, %r427;
	add.s64 	%rd12, %rd10, %rd11;
	ld.global.u32 	%r428, [%rd12];
	add.s32 	%r429, %r426, %r427;
	st.shared.u32 	[%r429], %r428;
	add.s64 	%rd13, %rd12, %rd11;
	ld.global.u32 	%r430, [%rd13];
	add.s32 	%r431, %r429, %r427;
	st.shared.u32 	[%r431], %r430;
	add.s64 	%rd14, %rd13, %rd11;
	ld.global.u32 	%r432, [%rd14];
	add.s32 	%r433, %r431, %r427;
	st.shared.u32 	[%r433], %r432;
	add.s32 	%r985, %r427, %r985;
	setp.lt.u32 	%p10, %r985, 32;
	@%p10 bra 	$L__BB48_232;
	bra.uni 	$L__BB48_11;

}
	// .globl	_Z9cuda_gemmIiLi256ELi1ELi1ELi32ELi64ELi64ELi32ELi0ELi1EEviiiPT_S1_S1_ii
.visible .entry _Z9cuda_gemmIiLi256ELi1ELi1ELi32ELi64ELi64ELi32ELi0ELi1EEviiiPT_S1_S1_ii(
	.param .u32 _Z9cuda_gemmIiLi256ELi1ELi1ELi32ELi64ELi64ELi32ELi0ELi1EEviiiPT_S1_S1_ii_param_0,
	.param .u32 _Z9cuda_gemmIiLi256ELi1ELi1ELi32ELi64ELi64ELi32ELi0ELi1EEviiiPT_S1_S1_ii_param_1,
	.param .u32 _Z9cuda_gemmIiLi256ELi1ELi1ELi32ELi64ELi64ELi32ELi0ELi1EEviiiPT_S1_S1_ii_param_2,
	.param .u64 .ptr .align 1 _Z9cuda_gemmIiLi256ELi1ELi1ELi32ELi64ELi64ELi32ELi0ELi1EEviiiPT_S1_S1_ii_param_3,
	.param .u64 .ptr .align 1 _Z9cuda_gemmIiLi256ELi1ELi1ELi32ELi64ELi64ELi32ELi0ELi1EEviiiPT_S1_S1_ii_param_4,
	.param .u64 .ptr .align 1 _Z9cuda_gemmIiLi256ELi1ELi1ELi32ELi64ELi64ELi32ELi0ELi1EEviiiPT_S1_S1_ii_param_5,
	.param .u32 _Z9cuda_gemmIiLi256ELi1ELi1ELi32ELi64ELi64ELi32ELi0ELi1EEviiiPT_S1_S1_ii_param_6,
	.param .u32 _Z9cuda_gemmIiLi256ELi1ELi1ELi32ELi64ELi64ELi32ELi0ELi1EEviiiPT_S1_S1_ii_param_7
)
.maxntid 256
{
	.reg .pred 	%p<13>;
	.reg .b16 	%rs<8>;
	.reg .b32 	%r<130>;
	.reg .b64 	%rd<28>;
	// demoted variable
	.shared .align 128 .b8 _ZZ9cuda_gemmIiLi256ELi1ELi1ELi32ELi64ELi64ELi32ELi0ELi1EEviiiPT_S1_S1_iiE11kron_fac_sh[8320];
	// demoted variable
	.shared .align 128 .b8 _ZZ9cuda_gemmIiLi256ELi1ELi1ELi32ELi64ELi64ELi32ELi0ELi1EEviiiPT_S1_S1_iiE3Ash[128];
	ld.param.u32 	%r52, [_Z9cuda_gemmIiLi256ELi1ELi1ELi32ELi64ELi64ELi32ELi0ELi1EEviiiPT_S1_S1_ii_param_2];
	ld.param.u64 	%rd6, [_Z9cuda_gemmIiLi256ELi1ELi1ELi32ELi64ELi64ELi32ELi0ELi1EEviiiPT_S1_S1_ii_param_3];
	ld.param.u64 	%rd7, [_Z9cuda_gemmIiLi256ELi1ELi1ELi32ELi64ELi64ELi32ELi0ELi1EEviiiPT_S1_S1_ii_param_4];
	cvta.to.global.u64 	%rd1, %rd6;
	cvta.to.global.u64 	%rd2, %rd7;
	and.b32  	%r53, %r52, -32;
	setp.eq.s32 	%p1, %r53, 2048;
	@%p1 bra 	$L__BB49_3;
	setp.ne.s32 	%p2, %r53, 1024;
	@%p2 bra 	$L__BB49_4;
	mov.u32 	%r55, %ctaid.x;
	shr.u32 	%r118, %r55, 5;
	and.b32  	%r117, %r55, 31;
	bra.uni 	$L__BB49_5;
$L__BB49_3:
	mov.u32 	%r54, %ctaid.x;
	shr.u32 	%r118, %r54, 6;
	and.b32  	%r117, %r54, 63;
	bra.uni 	$L__BB49_5;
$L__BB49_4:
	mov.u32 	%r56, %ctaid.x;
	shr.s32 	%r57, %r52, 31;
	shr.u32 	%r58, %r57, 27;
	add.s32 	%r59, %r52, %r58;
	shr.s32 	%r60, %r59, 5;
	div.u32 	%r118, %r56, %r60;
	mul.lo.s32 	%r61, %r118, %r60;
	sub.s32 	%r117, %r56, %r61;
$L__BB49_5:
	mov.u32 	%r9, %ctaid.y;
	mov.u32 	%r62, %nctaid.y;
	setp.ge.u32 	%p3, %r9, %r62;
	@%p3 bra 	$L__BB49_19;
	mov.u32 	%r125, %tid.x;
	mov.u32 	%r11, %ntid.x;
	shr.u32 	%r128, %r125, 5;
	shl.b32 	%r63, %r118, 5;
	and.b32  	%r13, %r125, 31;
	or.b32  	%r14, %r63, %r13;
	shr.u32 	%r15, %r11, 5;
	setp.gt.u32 	%p4, %r125, 31;
	@%p4 bra 	$L__BB49_13;
	shl.b32 	%r16, %r117, 5;
	mul.lo.s32 	%r17, %r9, %r52;
	add.s32 	%r64, %r125, %r11;
	max.u32 	%r65, %r64, 32;
	setp.lt.u32 	%p5, %r64, 32;
	selp.u32 	%r66, 1, 0, %p5;
	add.s32 	%r67, %r64, %r66;
	sub.s32 	%r68, %r65, %r67;
	div.u32 	%r69, %r68, %r11;
	add.s32 	%r18, %r69, %r66;
	and.b32  	%r70, %r18, 3;
	setp.eq.s32 	%p6, %r70, 3;
	@%p6 bra 	$L__BB49_10;
	add.s32 	%r71, %r18, 1;
	and.b32  	%r72, %r71, 3;
	shl.b32 	%r73, %r125, 2;
	mov.u32 	%r74, _ZZ9cuda_gemmIiLi256ELi1ELi1ELi32ELi64ELi64ELi32ELi0ELi1EEviiiPT_S1_S1_iiE3Ash;
	add.s32 	%r121, %r74, %r73;
	shl.b32 	%r20, %r11, 2;
	add.s32 	%r75, %r125, %r17;
	add.s32 	%r120, %r75, %r16;
	neg.s32 	%r119, %r72;
	mad.lo.s32 	%r125, %r11, %r72, %r125;
$L__BB49_9:
	.pragma "nounroll";
	mul.wide.s32 	%rd8, %r120, 4;
	add.s64 	%rd9, %rd1, %rd8;
	ld.global.u32 	%r76, [%rd9];
	st.shared.u32 	[%r121], %r76;
	add.s32 	%r121, %r121, %r20;
	add.s32 	%r120, %r120, %r11;
	add.s32 	%r119, %r119, 1;
	setp.ne.s32 	%p7, %r119, 0;
	@%p7 bra 	$L__BB49_9;
$L__BB49_10:
	setp.lt.u32 	%p8, %r18, 3;
	@%p8 bra 	$L__BB49_13;
	shl.b32 	%r31, %r11, 2;
	shl.b32 	%r77, %r125, 2;
	mov.u32 	%r78, _ZZ9cuda_gemmIiLi256ELi1ELi1ELi32ELi64ELi64ELi32ELi0ELi1EEviiiPT_S1_S1_iiE3Ash;
	add.s32 	%r124, %r78, %r77;
	shl.b32 	%r33, %r11, 4;
	shl.b32 	%r34, %r11, 3;
	mul.lo.s32 	%r35, %r11, 12;
	mul.wide.u32 	%rd10, %r11, 4;
	add.s64 	%rd3, %rd1, %rd10;
	add.s32 	%r79, %r125, %r17;
	add.s32 	%r123, %r79, %r16;
	mul.wide.u32 	%rd11, %r11, 8;
	add.s64 	%rd4, %rd1, %rd11;
	mul.wide.u32 	%rd12, %r11, 12;
	add.s64 	%rd5, %rd1, %rd12;
$L__BB49_12:
	mul.wide.s32 	%rd13, %r123, 4;
	add.s64 	%rd14, %rd3, %rd13;
	add.s64 	%rd15, %rd4, %rd13;
	add.s64 	%rd16, %rd5, %rd13;
	add.s64 	%rd17, %rd1, %rd13;
	ld.global.u32 	%r80, [%rd17];
	st.shared.u32 	[%r124], %r80;
	ld.global.u32 	%r81, [%rd14];
	add.s32 	%r82, %r124, %r31;
	st.shared.u32 	[%r82], %r81;
	ld.global.u32 	%r83, [%rd15];
	add.s32 	%r84, %r124, %r34;
	st.shared.u32 	[%r84], %r83;
	ld.global.u32 	%r85, [%rd16];
	add.s32 	%r86, %r124, %r35;
	st.shared.u32 	[%r86], %r85;
	add.s32 	%r125, %r125, %r31;
	add.s32 	%r124, %r124, %r33;
	add.s32 	%r123, %r123, %r31;
	setp.lt.u32 	%p9, %r125, 32;
	@%p9 bra 	$L__BB49_12;
$L__BB49_13:
	mov.u32 	%r87, _ZZ9cuda_gemmIiLi256ELi1ELi1ELi32ELi64ELi64ELi32ELi0ELi1EEviiiPT_S1_S1_iiE11kron_fac_sh;
	mad.lo.s32 	%r37, %r13, 260, %r87;
	add.s32 	%r88, %r128, %r15;
	cvt.u16.u32 	%rs2, %r88;
	xor.b16  	%rs3, %rs2, 63;
	and.b16  	%rs4, %rs3, 255;
	cvt.u16.u32 	%rs5, %r15;
	and.b16  	%rs6, %rs5, 255;
	div.u16 	%rs7, %rs4, %rs6;
	and.b16  	%rs1, %rs7, 3;
	setp.eq.s16 	%p10, %rs1, 2;
	@%p10 bra 	$L__BB49_16;
	cvt.u32.u16 	%r38, %rs1;
	mov.b32 	%r127, 0;
$L__BB49_15:
	.pragma "nounroll";
	shl.b32 	%r90, %r128, 6;
	add.s32 	%r91, %r90, %r14;
	mul.wide.s32 	%rd18, %r91, 4;
	add.s64 	%rd19, %rd2, %rd18;
	ld.global.u32 	%r92, [%rd19];
	shl.b32 	%r93, %r128, 2;
	add.s32 	%r94, %r37, %r93;
	st.shared.u32 	[%r94], %r92;
	add.s32 	%r128, %r128, %r15;
	add.s32 	%r127, %r127, 1;
	xor.b32  	%r95, %r127, %r38;
	setp.ne.s32 	%p11, %r95, 2;
	@%p11 bra 	$L__BB49_15;
$L__BB49_16:
	shl.b32 	%r105, %r15, 2;
$L__BB49_17:
	shl.b32 	%r96, %r128, 6;
	add.s32 	%r97, %r96, %r14;
	mul.wide.s32 	%rd20, %r97, 4;
	add.s64 	%rd21, %rd2, %rd20;
	ld.global.u32 	%r98, [%rd21];
	shl.b32 	%r99, %r128, 2;
	add.s32 	%r100, %r37, %r99;
	st.shared.u32 	[%r100], %r98;
	add.s32 	%r101, %r128, %r15;
	shl.b32 	%r102, %r101, 6;
	add.s32 	%r103, %r102, %r14;
	mul.wide.s32 	%rd22, %r103, 4;
	add.s64 	%rd23, %rd2, %rd22;
	ld.global.u32 	%r104, [%rd23];
	add.s32 	%r106, %r100, %r105;
	st.shared.u32 	[%r106], %r104;
	add.s32 	%r107, %r101, %r15;
	shl.b32 	%r108, %r107, 6;
	add.s32 	%r109, %r108, %r14;
	mul.wide.s32 	%rd24, %r109, 4;
	add.s64 	%rd25, %rd2, %rd24;
	ld.global.u32 	%r110, [%rd25];
	add.s32 	%r111, %r106, %r105;
	st.shared.u32 	[%r111], %r110;
	add.s32 	%r112, %r107, %r15;
	shl.b32 	%r113, %r112, 6;
	add.s32 	%r114, %r113, %r14;
	mul.wide.s32 	%rd26, %r114, 4;
	add.s64 	%rd27, %rd2, %rd26;
	ld.global.u32 	%r115, [%rd27];
	add.s32 	%r116, %r111, %r105;
	st.shared.u32 	[%r116], %r115;
	add.s32 	%r128, %r105, %r128;
	setp.lt.u32 	%p12, %r128, 64;
	@%p12 bra 	$L__BB49_17;
	bar.sync 	0;
	bar.sync 	0;
$L__BB49_19:
	ret;

}
	// .globl	_Z9cuda_gemmIiLi256ELi1ELi1ELi32ELi64ELi64ELi32ELi1ELi0EEviiiPT_S1_S1_ii
.visible .entry _Z9cuda_gemmIiLi256ELi1ELi1ELi32ELi64ELi64ELi32ELi1ELi0EEviiiPT_S1_S1_ii(
	.param .u32 _Z9cuda_gemmIiLi256ELi1ELi1ELi32ELi64ELi64ELi32ELi1ELi0EEviiiPT_S1_S1_ii_param_0,
	.param .u32 _Z9cuda_gemmIiLi256ELi1ELi1ELi32ELi64ELi64ELi32ELi1ELi0EEviiiPT_S1_S1_ii_param_1,
	.param .u32 _Z9cuda_gemmIiLi256ELi1ELi1ELi32ELi64ELi64ELi32ELi1ELi0EEviiiPT_S1_S1_ii_param_2,
	.param .u64 .ptr .align 1 _Z9cuda_gemmIiLi256ELi1ELi1ELi32ELi64ELi64ELi32ELi1ELi0EEviiiPT_S1_S1_ii_param_3,
	.param .u64 .ptr .align 1 _Z9cuda_gemmIiLi256ELi1ELi1ELi32ELi64ELi64ELi32ELi1ELi0EEviiiPT_S1_S1_ii_param_4,
	.param .u64 .ptr .align 1 _Z9cuda_gemmIiLi256ELi1ELi1ELi32ELi64ELi64ELi32ELi1ELi0EEviiiPT_S1_S1_ii_param_5,
	.param .u32 _Z9cuda_gemmIiLi256ELi1ELi1ELi32ELi64ELi64ELi32ELi1ELi0EEviiiPT_S1_S1_ii_param_6,
	.param .u32 _Z9cuda_gemmIiLi256ELi1ELi1ELi32ELi64ELi64ELi32ELi1ELi0EEviiiPT_S1_S1_ii_param_7
)
.maxntid 256
{
	.reg .pred 	%p<173>;
	.reg .b32 	%r<1117>;
	.reg .b64 	%rd<20>;
	// demoted variable
	.shared .align 128 .b8 _ZZ9cuda_gemmIiLi256ELi1ELi1ELi32ELi64ELi64ELi32ELi1ELi0EEviiiPT_S1_S1_iiE11kron_fac_sh[8320];
	// demoted variable
	.shared .align 128 .b8 _ZZ9cuda_gemmIiLi256ELi1ELi1ELi32ELi64ELi64ELi32ELi1ELi0EEviiiPT_S1_S1_iiE3Ash[128];
	// demoted variable
	.shared .align 128 .b8 _ZZ9cuda_gemmIiLi256ELi1ELi1ELi32ELi64ELi64ELi32ELi1ELi0EEviiiPT_S1_S1_iiE3Csh[64];
	ld.param.u64 	%rd6, [_Z9cuda_gemmIiLi256ELi1ELi1ELi32ELi64ELi64ELi32ELi1ELi0EEviiiPT_S1_S1_ii_param_3];
	ld.param.u64 	%rd4, [_Z9cuda_gemmIiLi256ELi1ELi1ELi32ELi64ELi64ELi32ELi1ELi0EEviiiPT_S1_S1_ii_param_4];
	ld.param.u32 	%r383, [_Z9cuda_gemmIiLi256ELi1ELi1ELi32ELi64ELi64ELi32ELi1ELi0EEviiiPT_S1_S1_ii_param_6];
	ld.param.u32 	%r384, [_Z9cuda_gemmIiLi256ELi1ELi1ELi32ELi64ELi64ELi32ELi1ELi0EEviiiPT_S1_S1_ii_param_7];
	cvta.to.global.u64 	%rd1, %rd6;
	mov.u32 	%r1116, %tid.x;
	and.b32  	%r2, %r1116, 31;
	setp.lt.s32 	%p1, %r384, 16;
	shr.u32 	%r3, %r384, 4;
	selp.b32 	%r4, 1, %r3, %p1;
	div.s32 	%r5, 32, %r384;
	mul.lo.s32 	%r385, %r5, %r4;
	min.s32 	%r6, %r385, 256;
	div.u32 	%r8, %r1116, %r6;
	mul.lo.s32 	%r386, %r8, %r6;
	sub.s32 	%r387, %r1116, %r386;
	div.u32 	%r7, %r387, %r4;
	mov.u32 	%r9, %ntid.x;
	div.u32 	%r10, %r9, %r6;
	mov.u32 	%r11, %ctaid.y;
	mov.u32 	%r388, %nctaid.y;
	setp.ge.u32 	%p2, %r11, %r388;
	@%p2 bra 	$L__BB50_154;
	mov.u32 	%r12, %ctaid.x;
	shr.u32 	%r961, %r1116, 5;
	shl.b32 	%r14, %r12, 5;
	and.b32  	%r15, %r7, 15;
	rem.u32 	%r389, %r1116, %r4;
	shl.b32 	%r16, %r389, 4;
	min.s32 	%r17, %r383, 32;
	min.u32 	%r18, %r384, 16;
	or.b32  	%r19, %r15, %r16;
	setp.gt.u32 	%p3, %r1116, 31;
	@%p3 bra 	$L__BB50_6;
	shl.b32 	%r20, %r11, 5;
	add.s32 	%r390, %r1116, %r9;
	max.u32 	%r391, %r390, 32;
	setp.lt.u32 	%p4, %r390, 32;
	selp.u32 	%r392, 1, 0, %p4;
	add.s32 	%r393, %r390, %r392;
	sub.s32 	%r394, %r391, %r393;
	div.u32 	%r395, %r394, %r9;
	add.s32 	%r21, %r395, %r392;
	and.b32  	%r396, %r21, 3;
	setp.eq.s32 	%p5, %r396, 3;
	mov.u32 	%r958, %r1116;
	@%p5 bra 	$L__BB50_5;
	add.s32 	%r398, %r21, 1;
	and.b32  	%r22, %r398, 3;
	mov.b32 	%r957, 0;
	mov.u32 	%r958, %r1116;
$L__BB50_4:
	.pragma "nounroll";
	add.s32 	%r399, %r20, %r958;
	mul.wide.u32 	%rd7, %r399, 4;
	add.s64 	%rd8, %rd1, %rd7;
	ld.global.u32 	%r400, [%rd8];
	shl.b32 	%r401, %r958, 2;
	mov.u32 	%r402, _ZZ9cuda_gemmIiLi256ELi1ELi1ELi32ELi64ELi64ELi32ELi1ELi0EEviiiPT_S1_S1_iiE3Ash;
	add.s32 	%r403, %r402, %r401;
	st.shared.u32 	[%r403], %r400;
	add.s32 	%r958, %r958, %r9;
	add.s32 	%r957, %r957, 1;
	setp.ne.s32 	%p6, %r957, %r22;
	@%p6 bra 	$L__BB50_4;
$L__BB50_5:
	setp.lt.u32 	%p7, %r21, 3;
	@%p7 bra 	$L__BB50_6;
	bra.uni 	$L__BB50_227;
$L__BB50_6:
	setp.gt.u32 	%p9, %r1116, 15;
	mov.u32 	%r960, %r1116;
	@%p9 bra 	$L__BB50_8;
$L__BB50_7:
	shl.b32 	%r416, %r960, 2;
	mov.u32 	%r417, _ZZ9cuda_gemmIiLi256ELi1ELi1ELi32ELi64ELi64ELi32ELi1ELi0EEviiiPT_S1_S1_iiE3Csh;
	add.s32 	%r418, %r417, %r416;
	mov.b32 	%r419, 0;
	st.shared.u32 	[%r418], %r419;
	add.s32 	%r960, %r960, %r9;
	setp.lt.u32 	%p10, %r960, 16;
	@%p10 bra 	$L__BB50_7;
$L__BB50_8:
	setp.ge.s32 	%p11, %r961, %r384;
	@%p11 bra 	$L__BB50_11;
	cvta.to.global.u64 	%rd2, %rd4;
	shr.u32 	%r32, %r9, 5;
	mov.u32 	%r420, _ZZ9cuda_gemmIiLi256ELi1ELi1ELi32ELi64ELi64ELi32ELi1ELi0EEviiiPT_S1_S1_iiE11kron_fac_sh;
	mad.lo.s32 	%r33, %r2, 260, %r420;
	add.s32 	%r34, %r14, %r2;
$L__BB50_10:
	mad.lo.s32 	%r421, %r961, %r383, %r34;
	mul.wide.s32 	%rd15, %r421, 4;
	add.s64 	%rd16, %rd2, %rd15;
	ld.global.u32 	%r422, [%rd16];
	shl.b32 	%r423, %r961, 2;
	add.s32 	%r424, %r33, %r423;
	st.shared.u32 	[%r424], %r422;
	add.s32 	%r961, %r961, %r32;
	setp.lt.s32 	%p12, %r961, %r384;
	@%p12 bra 	$L__BB50_10;
$L__BB50_11:
	setp.lt.s32 	%p13, %r5, 1;
	bar.sync 	0;
	@%p13 bra 	$L__BB50_151;
	setp.ne.s32 	%p14, %r4, 1;
	@%p14 bra 	$L__BB50_81;
	add.s32 	%r777, %r7, 2;
	and.b32  	%r37, %r777, 15;
	add.s32 	%r778, %r7, 9;
	and.b32  	%r38, %r778, 15;
	add.s32 	%r779, %r7, 10;
	and.b32  	%r39, %r779, 15;
	add.s32 	%r780, %r7, 11;
	and.b32  	%r40, %r780, 15;
	add.s32 	%r781, %r7, 12;
	and.b32  	%r41, %r781, 15;
	add.s32 	%r782, %r7, 13;
	and.b32  	%r42, %r782, 15;
	add.s32 	%r783, %r7, 14;
	and.b32  	%r43, %r783, 15;
	add.s32 	%r784, %r7, -1;
	and.b32  	%r44, %r784, 15;
	setp.gt.u32 	%p120, %r384, %r15;
	selp.b32 	%r785, 0, %r18, %p120;
	sub.s32 	%r45, %r19, %r785;
	add.s32 	%r786, %r15, 1;
	setp.lt.u32 	%p121, %r786, %r18;
	selp.b32 	%r787, 0, %r18, %p121;
	sub.s32 	%r46, %r19, %r787;
	add.s32 	%r788, %r15, 2;
	setp.lt.u32 	%p122, %r788, %r18;
	selp.b32 	%r789, 0, %r18, %p122;
	sub.s32 	%r47, %r19, %r789;
	add.s32 	%r790, %r15, 3;
	setp.lt.u32 	%p123, %r790, %r18;
	selp.b32 	%r791, 0, %r18, %p123;
	sub.s32 	%r48, %r19, %r791;
	add.s32 	%r792, %r15, 4;
	setp.lt.u32 	%p124, %r792, %r18;
	selp.b32 	%r793, 0, %r18, %p124;
	sub.s32 	%r49, %r19, %r793;
	add.s32 	%r794, %r15, 5;
	setp.lt.u32 	%p125, %r794, %r18;
	selp.b32 	%r795, 0, %r18, %p125;
	sub.s32 	%r50, %r19, %r795;
	add.s32 	%r796, %r15, 6;
	setp.lt.u32 	%p126, %r796, %r18;
	selp.b32 	%r797, 0, %r18, %p126;
	sub.s32 	%r51, %r19, %r797;
	add.s32 	%r798, %r15, 7;
	setp.lt.u32 	%p127, %r798, %r18;
	selp.b32 	%r799, 0, %r18, %p127;
	sub.s32 	%r52, %r19, %r799;
	add.s32 	%r800, %r15, 8;
	setp.lt.u32 	%p128, %r800, %r18;
	selp.b32 	%r801, 0, %r18, %p128;
	sub.s32 	%r53, %r19, %r801;
	add.s32 	%r802, %r15, 9;
	setp.lt.u32 	%p129, %r802, %r18;
	selp.b32 	%r803, 0, %r18, %p129;
	sub.s32 	%r54, %r19, %r803;
	add.s32 	%r804, %r15, 10;
	setp.lt.u32 	%p130, %r804, %r18;
	selp.b32 	%r805, 0, %r18, %p130;
	sub.s32 	%r55, %r19, %r805;
	add.s32 	%r806, %r15, 11;
	setp.lt.u32 	%p131, %r806, %r18;
	selp.b32 	%r807, 0, %r18, %p131;
	sub.s32 	%r56, %r19, %r807;
	add.s32 	%r808, %r15, 12;
	setp.lt.u32 	%p132, %r808, %r18;
	selp.b32 	%r809, 0, %r18, %p132;
	sub.s32 	%r57, %r19, %r809;
	add.s32 	%r810, %r15, 13;
	setp.lt.u32 	%p133, %r810, %r18;
	selp.b32 	%r811, 0, %r18, %p133;
	sub.s32 	%r58, %r19, %r811;
	add.s32 	%r812, %r15, 14;
	setp.lt.u32 	%p134, %r812, %r18;
	selp.b32 	%r813, 0, %r18, %p134;
	sub.s32 	%r59, %r19, %r813;
	add.s32 	%r814, %r15, 15;
	setp.lt.u32 	%p135, %r814, %r18;
	selp.b32 	%r815, 0, %r18, %p135;
	sub.s32 	%r60, %r19, %r815;
	mov.b32 	%r978, 0;
	shl.b32 	%r896, %r45, 2;
	shl.b32 	%r899, %r46, 2;
	shl.b32 	%r902, %r47, 2;
	shl.b32 	%r905, %r48, 2;
	shl.b32 	%r908, %r49, 2;
	shl.b32 	%r911, %r50, 2;
	shl.b32 	%r914, %r51, 2;
	shl.b32 	%r917, %r52, 2;
	shl.b32 	%r920, %r53, 2;
	shl.b32 	%r923, %r54, 2;
	shl.b32 	%r926, %r55, 2;
	shl.b32 	%r929, %r56, 2;
	shl.b32 	%r932, %r57, 2;
	shl.b32 	%r935, %r58, 2;
	shl.b32 	%r938, %r59, 2;
	shl.b32 	%r941, %r60, 2;
$L__BB50_14:
	setp.lt.s32 	%p136, %r384, 1;
	add.s32 	%r78, %r978, %r7;
	mul.lo.s32 	%r79, %r78, %r384;
	add.s32 	%r80, %r79, %r16;
	@%p136 bra 	$L__BB50_16;
	add.s32 	%r816, %r19, %r79;
	shl.b32 	%r817, %r816, 2;
	mov.u32 	%r818, _ZZ9cuda_gemmIiLi256ELi1ELi1ELi32ELi64ELi64ELi32ELi1ELi0EEviiiPT_S1_S1_iiE3Ash;
	add.s32 	%r819, %r818, %r817;
	ld.shared.u32 	%r979, [%r819];
$L__BB50_16:
	setp.lt.s32 	%p137, %r384, 2;
	@%p137 bra 	$L__BB50_18;
	add.s32 	%r820, %r7, 1;
	and.b32  	%r821, %r820, 15;
	add.s32 	%r822, %r80, %r821;
	shl.b32 	%r823, %r822, 2;
	mov.u32 	%r824, _ZZ9cuda_gemmIiLi256ELi1ELi1ELi32ELi64ELi64ELi32ELi1ELi0EEviiiPT_S1_S1_iiE3Ash;
	add.s32 	%r825, %r824, %r823;
	ld.shared.u32 	%r980, [%r825];
$L__BB50_18:
	setp.lt.s32 	%p138, %r384, 3;
	@%p138 bra 	$L__BB50_20;
	add.s32 	%r826, %r80, %r37;
	shl.b32 	%r827, %r826, 2;
	mov.u32 	%r828, _ZZ9cuda_gemmIiLi256ELi1ELi1ELi32ELi64ELi64ELi32ELi1ELi0EEviiiPT_S1_S1_iiE3Ash;
	add.s32 	%r829, %r828, %r827;
	ld.shared.u32 	%r981, [%r829];
$L__BB50_20:
	setp.lt.s32 	%p139, %r384, 4;
	@%p139 bra 	$L__BB50_22;
	add.s32 	%r830, %r7, 3;
	and.b32  	%r831, %r830, 15;
	add.s32 	%r832, %r80, %r831;
	shl.b32 	%r833, %r832, 2;
	mov.u32 	%r834, _ZZ9cuda_gemmIiLi256ELi1ELi1ELi32ELi64ELi64ELi32ELi1ELi0EEviiiPT_S1_S1_iiE3Ash;
	add.s32 	%r835, %r834, %r833;
	ld.shared.u32 	%r982, [%r835];
$L__BB50_22:
	setp.lt.s32 	%p140, %r384, 5;
	@%p140 bra 	$L__BB50_24;
	add.s32 	%r836, %r7, 4;
	and.b32  	%r837, %r836, 15;
	add.s32 	%r838, %r80, %r837;
	shl.b32 	%r839, %r838, 2;
	mov.u32 	%r840, _ZZ9cuda_gemmIiLi256ELi1ELi1ELi32ELi64ELi64ELi32ELi1ELi0EEviiiPT_S1_S1_iiE3Ash;
	add.s32 	%r841, %r840, %r839;
	ld.shared.u32 	%r983, [%r841];
$L__BB50_24:
	setp.lt.s32 	%p141, %r384, 6;
	@%p141 bra 	$L__BB50_26;
	add.s32 	%r842, %r7, 5;
	and.b32  	%r843, %r842, 15;
	add.s32 	%r844, %r80, %r843;
	shl.b32 	%r845, %r844, 2;
	mov.u32 	%r846, _ZZ9cuda_gemmIiLi256ELi1ELi1ELi32ELi64ELi64ELi32ELi1ELi0EEviiiPT_S1_S1_iiE3Ash;
	add.s32 	%r847, %r846, %r845;
	ld.shared.u32 	%r984, [%r847];
$L__BB50_26:
	setp.lt.s32 	%p142, %r384, 7;
	@%p142 bra 	$L__BB50_28;
	add.s32 	%r848, %r7, 6;
	and.b32  	%r849, %r848, 15;
	add.s32 	%r850, %r80, %r849;
	shl.b32 	%r851, %r850, 2;
	mov.u32 	%r852, _ZZ9cuda_gemmIiLi256ELi1ELi1ELi32ELi64ELi64ELi32ELi1ELi0EEviiiPT_S1_S1_iiE3Ash;
	add.s32 	%r853, %r852, %r851;
	ld.shared.u32 	%r985, [%r853];
$L__BB50_28:
	setp.lt.s32 	%p143, %r384, 8;
	@%p143 bra 	$L__BB50_30;
	add.s32 	%r854, %r7, 7;
	and.b32  	%r855, %r854, 15;
	add.s32 	%r856, %r80, %r855;
	shl.b32 	%r857, %r856, 2;
	mov.u32 	%r858, _ZZ9cuda_gemmIiLi256ELi1ELi1ELi32ELi64ELi64ELi32ELi1ELi0EEviiiPT_S1_S1_iiE3Ash;
	add.s32 	%r859, %r858, %r857;
	ld.shared.u32 	%r986, [%r859];
$L__BB50_30:
	setp.lt.s32 	%p144, %r384, 9;
	@%p144 bra 	$L__BB50_32;
	and.b32  	%r860, %r7, 15;
	xor.b32  	%r861, %r860, 8;
	add.s32 	%r862, %r80, %r861;
	shl.b32 	%r863, %r862, 2;
	mov.u32 	%r864, _ZZ9cuda_gemmIiLi256ELi1ELi1ELi32ELi64ELi64ELi32ELi1ELi0EEviiiPT_S1_S1_iiE3Ash;
	add.s32 	%r865, %r864, %r863;
	ld.shared.u32 	%r987, [%r865];
$L__BB50_32:
	setp.lt.s32 	%p145, %r384, 10;
	@%p145 bra 	$L__BB50_34;
	add.s32 	%r866, %r80, %r38;
	shl.b32 	%r867, %r866, 2;
	mov.u32 	%r868, _ZZ9cuda_gemmIiLi256ELi1ELi1ELi32ELi64ELi64ELi32ELi1ELi0EEviiiPT_S1_S1_iiE3Ash;
	add.s32 	%r869, %r868, %r867;
	ld.shared.u32 	%r988, [%r869];
$L__BB50_34:
	setp.lt.s32 	%p146, %r384, 11;
	@%p146 bra 	$L__BB50_36;
	add.s32 	%r870, %r80, %r39;
	shl.b32 	%r871, %r870, 2;
	mov.u32 	%r872, _ZZ9cuda_gemmIiLi256ELi1ELi1ELi32ELi64ELi64ELi32ELi1ELi0EEviiiPT_S1_S1_iiE3Ash;
	add.s32 	%r873, %r872, %r871;
	ld.shared.u32 	%r989, [%r873];
$L__BB50_36:
	setp.lt.s32 	%p147, %r384, 12;
	@%p147 bra 	$L__BB50_38;
	add.s32 	%r874, %r80, %r40;
	shl.b32 	%r875, %r874, 2;
	mov.u32 	%r876, _ZZ9cuda_gemmIiLi256ELi1ELi1ELi32ELi64ELi64ELi32ELi1ELi0EEviiiPT_S1_S1_iiE3Ash;
	add.s32 	%r877, %r876, %r875;
	ld.shared.u32 	%r990, [%r877];
$L__BB50_38:
	setp.lt.s32 	%p148, %r384, 13;
	@%p148 bra 	$L__BB50_40;
	add.s32 	%r878, %r80, %r41;
	shl.b32 	%r879, %r878, 2;
	mov.u32 	%r880, _ZZ9cuda_gemmIiLi256ELi1ELi1ELi32ELi64ELi64ELi32ELi1ELi0EEviiiPT_S1_S1_iiE3Ash;
	add.s32 	%r881, %r880, %r879;
	ld.shared.u32 	%r991, [%r881];
$L__BB50_40:
	setp.lt.s32 	%p149, %r384, 14;
	@%p149 bra 	$L__BB50_42;
	add.s32 	%r882, %r80, %r42;
	shl.b32 	%r883, %r882, 2;
	mov.u32 	%r884, _ZZ9cuda_gemmIiLi256ELi1ELi1ELi32ELi64ELi64ELi32ELi1ELi0EEviiiPT_S1_S1_iiE3Ash;
	add.s32 	%r885, %r884, %r883;
	ld.shared.u32 	%r992, [%r885];
$L__BB50_42:
	setp.lt.s32 	%p150, %r384, 15;
	@%p150 bra 	$L__BB50_44;
	add.s32 	%r886, %r80, %r43;
	shl.b32 	%r887, %r886, 2;
	mov.u32 	%r888, _ZZ9cuda_gemmIiLi256ELi1ELi1ELi32ELi64ELi64ELi32ELi1ELi0EEviiiPT_S1_S1_iiE3Ash;
	add.s32 	%r889, %r888, %r887;
	ld.shared.u32 	%r993, [%r889];
$L__BB50_44:
	setp.lt.s32 	%p151, %r384, 16;
	@%p151 bra 	$L__BB50_46;
	add.s32 	%r890, %r80, %r44;
	shl.b32 	%r891, %r890, 2;
	mov.u32 	%r892, _ZZ9cuda_gemmIiLi256ELi1ELi1ELi32ELi64ELi64ELi32ELi1ELi0EEviiiPT_S1_S1_iiE3Ash;
	add.s32 	%r893, %r892, %r891;
	ld.shared.u32 	%r994, [%r893];
$L__BB50_46:
	setp.ge.s32 	%p152, %r8, %r17;
	mov.u32 	%r995, %r8;
	@%p152 bra 	$L__BB50_47;
	bra.uni 	$L__BB50_48;
$L__BB50_47:
	add.s32 	%r978, %r978, %r6;
	setp.lt.s32 	%p170, %r978, %r5;
	@%p170 bra 	$L__BB50_14;
	bra.uni 	$L__BB50_151;
$L__BB50_48:
	mov.u32 	%r895, _ZZ9cuda_gemmIiLi256ELi1ELi1ELi32ELi64ELi64ELi32ELi1ELi0EEviiiPT_S1_S1_iiE11kron_fac_sh;
	mad.lo.s32 	%r115, %r995, 260, %r895;
	mov.b32 	%r997, 0;
	@%p136 bra 	$L__BB50_50;
	add.s32 	%r897, %r115, %r896;
	ld.shared.u32 	%r898, [%r897];
	mul.lo.s32 	%r997, %r898, %r979;
$L__BB50_50:
	@%p137 bra 	$L__BB50_52;
	add.s32 	%r900, %r115, %r899;
	ld.shared.u32 	%r901, [%r900+4];
	mad.lo.s32 	%r997, %r901, %r980, %r997;
$L__BB50_52:
	@%p138 bra 	$L__BB50_54;
	add.s32 	%r903, %r115, %r902;
	ld.shared.u32 	%r904, [%r903+8];
	mad.lo.s32 	%r997, %r904, %r981, %r997;
$L__BB50_54:
	@%p139 bra 	$L__BB50_56;
	add.s32 	%r906, %r115, %r905;
	ld.shared.u32 	%r907, [%r906+12];
	mad.lo.s32 	%r997, %r907, %r982, %r997;
$L__BB50_56:
	@%p140 bra 	$L__BB50_58;
	add.s32 	%r909, %r115, %r908;
	ld.shared.u32 	%r910, [%r909+16];
	mad.lo.s32 	%r997, %r910, %r983, %r997;
$L__BB50_58:
	@%p141 bra 	$L__BB50_60;
	add.s32 	%r912, %r115, %r911;
	ld.shared.u32 	%r913, [%r912+20];
	mad.lo.s32 	%r997, %r913, %r984, %r997;
$L__BB50_60:
	setp.lt.s32 	%p159, %r384, 7;
	@%p159 bra 	$L__BB50_62;
	add.s32 	%r915, %r115, %r914;
	ld.shared.u32 	%r916, [%r915+24];
	mad.lo.s32 	%r997, %r916, %r985, %r997;
$L__BB50_62:
	setp.lt.s32 	%p160, %r384, 8;
	@%p160 bra 	$L__BB50_64;
	add.s32 	%r918, %r115, %r917;
	ld.shared.u32 	%r919, [%r918+28];
	mad.lo.s32 	%r997, %r919, %r986, %r997;
$L__BB50_64:
	setp.lt.s32 	%p161, %r384, 9;
	@%p161 bra 	$L__BB50_66;
	add.s32 	%r921, %r115, %r920;
	ld.shared.u32 	%r922, [%r921+32];
	mad.lo.s32 	%r997, %r922, %r987, %r997;
$L__BB50_66:
	setp.lt.s32 	%p162, %r384, 10;
	@%p162 bra 	$L__BB50_68;
	add.s32 	%r924, %r115, %r923;
	ld.shared.u32 	%r925, [%r924+36];
	mad.lo.s32 	%r997, %r925, %r988, %r997;
$L__BB50_68:
	setp.lt.s32 	%p163, %r384, 11;
	@%p163 bra 	$L__BB50_70;
	add.s32 	%r927, %r115, %r926;
	ld.shared.u32 	%r928, [%r927+40];
	mad.lo.s32 	%r997, %r928, %r989, %r997;
$L__BB50_70:
	setp.lt.s32 	%p164, %r384, 12;
	@%p164 bra 	$L__BB50_72;
	add.s32 	%r930, %r115, %r929;
	ld.shared.u32 	%r931, [%r930+44];
	mad.lo.s32 	%r997, %r931, %r990, %r997;
$L__BB50_72:
	setp.lt.s32 	%p165, %r384, 13;
	@%p165 bra 	$L__BB50_74;
	add.s32 	%r933, %r115, %r932;
	ld.shared.u32 	%r934, [%r933+48];
	mad.lo.s32 	%r997, %r934, %r991, %r997;
$L__BB50_74:
	setp.lt.s32 	%p166, %r384, 14;
	@%p166 bra 	$L__BB50_76;
	add.s32 	%r936, %r115, %r935;
	ld.shared.u32 	%r937, [%r936+52];
	mad.lo.s32 	%r997, %r937, %r992, %r997;
$L__BB50_76:
	setp.lt.s32 	%p167, %r384, 15;
	@%p167 bra 	$L__BB50_78;
	add.s32 	%r939, %r115, %r938;
	ld.shared.u32 	%r940, [%r939+56];
	mad.lo.s32 	%r997, %r940, %r993, %r997;
$L__BB50_78:
	setp.lt.s32 	%p168, %r384, 16;
	@%p168 bra 	$L__BB50_80;
	add.s32 	%r942, %r115, %r941;
	ld.shared.u32 	%r943, [%r942+60];
	mad.lo.s32 	%r997, %r943, %r994, %r997;
$L__BB50_80:
	mad.lo.s32 	%r944, %r995, %r5, %r78;
	shl.b32 	%r945, %r944, 2;
	mov.u32 	%r946, _ZZ9cuda_gemmIiLi256ELi1ELi1ELi32ELi64ELi64ELi32ELi1ELi0EEviiiPT_S1_S1_iiE3Csh;
	add.s32 	%r947, %r946, %r945;
	ld.shared.u32 	%r948, [%r947];
	add.s32 	%r949, %r948, %r997;
	st.shared.u32 	[%r947], %r949;
	add.s32 	%r995, %r995, %r10;
	setp.lt.s32 	%p169, %r995, %r17;
	@%p169 bra 	$L__BB50_48;
	bra.uni 	$L__BB50_47;
$L__BB50_81:
	setp.gt.u32 	%p15, %r384, 31;
	@%p15 bra 	$L__BB50_155;
	add.s32 	%r427, %r7, 1;
	and.b32  	%r149, %r427, 15;
	add.s32 	%r428, %r7, 2;
	and.b32  	%r150, %r428, 15;
	add.s32 	%r429, %r7, 3;
	and.b32  	%r151, %r429, 15;
	add.s32 	%r430, %r7, 4;
	and.b32  	%r152, %r430, 15;
	add.s32 	%r431, %r7, 5;
	and.b32  	%r153, %r431, 15;
	add.s32 	%r432, %r7, 6;
	and.b32  	%r154, %r432, 15;
	add.s32 	%r433, %r7, 7;
	and.b32  	%r155, %r433, 15;
	xor.b32  	%r156, %r15, 8;
	add.s32 	%r434, %r7, 9;
	and.b32  	%r157, %r434, 15;
	add.s32 	%r435, %r7, 10;
	and.b32  	%r158, %r435, 15;
	add.s32 	%r436, %r7, 11;
	and.b32  	%r159, %r436, 15;
	add.s32 	%r437, %r7, 12;
	and.b32  	%r160, %r437, 15;
	setp.gt.u32 	%p16, %r384, %r15;
	selp.b32 	%r438, 0, %r18, %p16;
	sub.s32 	%r161, %r19, %r438;
	add.s32 	%r439, %r15, 1;
	setp.lt.u32 	%p17, %r439, %r18;
	selp.b32 	%r440, 0, %r18, %p17;
	sub.s32 	%r162, %r19, %r440;
	add.s32 	%r441, %r15, 2;
	setp.lt.u32 	%p18, %r441, %r18;
	selp.b32 	%r442, 0, %r18, %p18;
	sub.s32 	%r163, %r19, %r442;
	add.s32 	%r443, %r15, 3;
	setp.lt.u32 	%p19, %r443, %r18;
	selp.b32 	%r444, 0, %r18, %p19;
	sub.s32 	%r164, %r19, %r444;
	add.s32 	%r445, %r15, 4;
	setp.lt.u32 	%p20, %r445, %r18;
	selp.b32 	%r446, 0, %r18, %p20;
	sub.s32 	%r165, %r19, %r446;
	add.s32 	%r447, %r15, 5;
	setp.lt.u32 	%p21, %r447, %r18;
	selp.b32 	%r448, 0, %r18, %p21;
	sub.s32 	%r166, %r19, %r448;
	add.s32 	%r449, %r15, 6;
	setp.lt.u32 	%p22, %r449, %r18;
	selp.b32 	%r450, 0, %r18, %p22;
	sub.s32 	%r167, %r19, %r450;
	add.s32 	%r451, %r15, 7;
	setp.lt.u32 	%p23, %r451, %r18;
	selp.b32 	%r452, 0, %r18, %p23;
	sub.s32 	%r168, %r19, %r452;
	add.s32 	%r453, %r15, 8;
	setp.lt.u32 	%p24, %r453, %r18;
	selp.b32 	%r454, 0, %r18, %p24;
	sub.s32 	%r169, %r19, %r454;
	add.s32 	%r455, %r15, 9;
	setp.lt.u32 	%p25, %r455, %r18;
	selp.b32 	%r456, 0, %r18, %p25;
	sub.s32 	%r170, %r19, %r456;
	add.s32 	%r457, %r15, 10;
	setp.lt.u32 	%p26, %r457, %r18;
	selp.b32 	%r458, 0, %r18, %p26;
	sub.s32 	%r171, %r19, %r458;
	add.s32 	%r459, %r15, 11;
	setp.lt.u32 	%p27, %r459, %r18;
	selp.b32 	%r460, 0, %r18, %p27;
	sub.s32 	%r172, %r19, %r460;
	add.s32 	%r461, %r15, 12;
	setp.lt.u32 	%p28, %r461, %r18;
	selp.b32 	%r462, 0, %r18, %p28;
	sub.s32 	%r173, %r19, %r462;
	add.s32 	%r463, %r15, 13;
	setp.lt.u32 	%p29, %r463, %r18;
	selp.b32 	%r464, 0, %r18, %p29;
	sub.s32 	%r174, %r19, %r464;
	add.s32 	%r465, %r15, 14;
	setp.lt.u32 	%p30, %r465, %r18;
	selp.b32 	%r466, 0, %r18, %p30;
	sub.s32 	%r175, %r19, %r466;
	add.s32 	%r467, %r15, 15;
	setp.lt.u32 	%p31, %r467, %r18;
	selp.b32 	%r468, 0, %r18, %p31;
	sub.s32 	%r176, %r19, %r468;
	mov.b32 	%r1080, 0;
	shl.b32 	%r544, %r162, 2;
	shl.b32 	%r547, %r163, 2;
	shl.b32 	%r550, %r164, 2;
	shl.b32 	%r553, %r165, 2;
	shl.b32 	%r556, %r166, 2;
	shl.b32 	%r559, %r167, 2;
	shl.b32 	%r562, %r168, 2;
	shl.b32 	%r565, %r169, 2;
	shl.b32 	%r568, %r170, 2;
	shl.b32 	%r571, %r171, 2;
	shl.b32 	%r574, %r172, 2;
	shl.b32 	%r577, %r173, 2;
	shl.b32 	%r580, %r174, 2;
	shl.b32 	%r583, %r175, 2;
	shl.b32 	%r586, %r176, 2;
	shl.b32 	%r541, %r161, 2;
$L__BB50_83:
	setp.eq.s32 	%p32, %r384, 0;
	add.s32 	%r303, %r1080, %r7;
	mul.lo.s32 	%r304, %r303, %r384;
	add.s32 	%r305, %r304, %r16;
	@%p32 bra 	$L__BB50_85;
	add.s32 	%r469, %r19, %r304;
	shl.b32 	%r470, %r469, 2;
	mov.u32 	%r471, _ZZ9cuda_gemmIiLi256ELi1ELi1ELi32ELi64ELi64ELi32ELi1ELi0EEviiiPT_S1_S1_iiE3Ash;
	add.s32 	%r472, %r471, %r470;
	ld.shared.u32 	%r1081, [%r472];
$L__BB50_85:
	setp.lt.u32 	%p33, %r384, 2;
	@%p33 bra 	$L__BB50_87;
	add.s32 	%r473, %r305, %r149;
	shl.b32 	%r474, %r473, 2;
	mov.u32 	%r475, _ZZ9cuda_gemmIiLi256ELi1ELi1ELi32ELi64ELi64ELi32ELi1ELi0EEviiiPT_S1_S1_iiE3Ash;
	add.s32 	%r476, %r475, %r474;
	ld.shared.u32 	%r1082, [%r476];
$L__BB50_87:
	setp.lt.u32 	%p34, %r384, 3;
	@%p34 bra 	$L__BB50_89;
	add.s32 	%r477, %r305, %r150;
	shl.b32 	%r478, %r477, 2;
	mov.u32 	%r479, _ZZ9cuda_gemmIiLi256ELi1ELi1ELi32ELi64ELi64ELi32ELi1ELi0EEviiiPT_S1_S1_iiE3Ash;
	add.s32 	%r480, %r479, %r478;
	ld.shared.u32 	%r1083, [%r480];
$L__BB50_89:
	setp.lt.u32 	%p35, %r384, 4;
	@%p35 bra 	$L__BB50_91;
	add.s32 	%r481, %r305, %r151;
	shl.b32 	%r482, %r481, 2;
	mov.u32 	%r483, _ZZ9cuda_gemmIiLi256ELi1ELi1ELi32ELi64ELi64ELi32ELi1ELi0EEviiiPT_S1_S1_iiE3Ash;
	add.s32 	%r484, %r483, %r482;
	ld.shared.u32 	%r1084, [%r484];
$L__BB50_91:
	setp.lt.u32 	%p36, %r384, 5;
	@%p36 bra 	$L__BB50_93;
	add.s32 	%r485, %r305, %r152;
	shl.b32 	%r486, %r485, 2;
	mov.u32 	%r487, _ZZ9cuda_gemmIiLi256ELi1ELi1ELi32ELi64ELi64ELi32ELi1ELi0EEviiiPT_S1_S1_iiE3Ash;
	add.s32 	%r488, %r487, %r486;
	ld.shared.u32 	%r1085, [%r488];
$L__BB50_93:
	setp.lt.u32 	%p37, %r384, 6;
	@%p37 bra 	$L__BB50_95;
	add.s32 	%r489, %r305, %r153;
	shl.b32 	%r490, %r489, 2;
	mov.u32 	%r491, _ZZ9cuda_gemmIiLi256ELi1ELi1ELi32ELi64ELi64ELi32ELi1ELi0EEviiiPT_S1_S1_iiE3Ash;
	add.s32 	%r492, %r491, %r490;
	ld.shared.u32 	%r1086, [%r492];
$L__BB50_95:
	setp.lt.u32 	%p38, %r384, 7;
	@%p38 bra 	$L__BB50_97;
	add.s32 	%r493, %r305, %r154;
	shl.b32 	%r494, %r493, 2;
	mov.u32 	%r495, _ZZ9cuda_gemmIiLi256ELi1ELi1ELi32ELi64ELi64ELi32ELi1ELi0EEviiiPT_S1_S1_iiE3Ash;
	add.s32 	%r496, %r495, %r494;
	ld.shared.u32 	%r1087, [%r496];
$L__BB50_97:
	setp.lt.u32 	%p39, %r384, 8;
	@%p39 bra 	$L__BB50_99;
	add.s32 	%r497, %r305, %r155;
	shl.b32 	%r498, %r497, 2;
	mov.u32 	%r499, _ZZ9cuda_gemmIiLi256ELi1ELi1ELi32ELi64ELi64ELi32ELi1ELi0EEviiiPT_S1_S1_iiE3Ash;
	add.s32 	%r500, %r499, %r498;
	ld.shared.u32 	%r1088, [%r500];
$L__BB50_99:
	setp.lt.u32 	%p40, %r384, 9;
	@%p40 bra 	$L__BB50_101;
	add.s32 	%r501, %r305, %r156;
	shl.b32 	%r502, %r501, 2;
	mov.u32 	%r503, _ZZ9cuda_gemmIiLi256ELi1ELi1ELi32ELi64ELi64ELi32ELi1ELi0EEviiiPT_S1_S1_iiE3Ash;
	add.s32 	%r504, %r503, %r502;
	ld.shared.u32 	%r1089, [%r504];
$L__BB50_101:
	setp.lt.u32 	%p41, %r384, 10;
	@%p41 bra 	$L__BB50_103;
	add.s32 	%r505, %r305, %r157;
	shl.b32 	%r506, %r505, 2;
	mov.u32 	%r507, _ZZ9cuda_gemmIiLi256ELi1ELi1ELi32ELi64ELi64ELi32ELi1ELi0EEviiiPT_S1_S1_iiE3Ash;
	add.s32 	%r508, %r507, %r506;
	ld.shared.u32 	%r1090, [%r508];
$L__BB50_103:
	setp.lt.u32 	%p42, %r384, 11;
	@%p42 bra 	$L__BB50_105;
	add.s32 	%r509, %r305, %r158;
	shl.b32 	%r510, %r509, 2;
	mov.u32 	%r511, _ZZ9cuda_gemmIiLi256ELi1ELi1ELi32ELi64ELi64ELi32ELi1ELi0EEviiiPT_S1_S1_iiE3Ash;
	add.s32 	%r512, %r511, %r510;
	ld.shared.u32 	%r1091, [%r512];
$L__BB50_105:
	setp.lt.u32 	%p43, %r384, 12;
	@%p43 bra 	$L__BB50_107;
	add.s32 	%r513, %r305, %r159;
	shl.b32 	%r514, %r513, 2;
	mov.u32 	%r515, _ZZ9cuda_gemmIiLi256ELi1ELi1ELi32ELi64ELi64ELi32ELi1ELi0EEviiiPT_S1_S1_iiE3Ash;
	add.s32 	%r516, %r515, %r514;
	ld.shared.u32 	%r1092, [%r516];
$L__BB50_107:
	setp.lt.u32 	%p44, %r384, 13;
	@%p44 bra 	$L__BB50_109;
	add.s32 	%r517, %r305, %r160;
	shl.b32 	%r518, %r517, 2;
	mov.u32 	%r519, _ZZ9cuda_gemmIiLi256ELi1ELi1ELi32ELi64ELi64ELi32ELi1ELi0EEviiiPT_S1_S1_iiE3Ash;
	add.s32 	%r520, %r519, %r518;
	ld.shared.u32 	%r1093, [%r520];
$L__BB50_109:
	setp.lt.u32 	%p45, %r384, 14;
	@%p45 bra 	$L__BB50_111;
	add.s32 	%r521, %r7, 13;
	and.b32  	%r522, %r521, 15;
	add.s32 	%r523, %r305, %r522;
	shl.b32 	%r524, %r523, 2;
	mov.u32 	%r525, _ZZ9cuda_gemmIiLi256ELi1ELi1ELi32ELi64ELi64ELi32ELi1ELi0EEviiiPT_S1_S1_iiE3Ash;
	add.s32 	%r526, %r525, %r524;
	ld.shared.u32 	%r1094, [%r526];
$L__BB50_111:
	setp.lt.u32 	%p46, %r384, 15;
	@%p46 bra 	$L__BB50_113;
	add.s32 	%r527, %r7, 14;
	and.b32  	%r528, %r527, 15;
	add.s32 	%r529, %r305, %r528;
	shl.b32 	%r530, %r529, 2;
	mov.u32 	%r531, _ZZ9cuda_gemmIiLi256ELi1ELi1ELi32ELi64ELi64ELi32ELi1ELi0EEviiiPT_S1_S1_iiE3Ash;
	add.s32 	%r532, %r531, %r530;
	ld.shared.u32 	%r1095, [%r532];
$L__BB50_113:
	setp.lt.u32 	%p47, %r384, 16;
	@%p47 bra 	$L__BB50_115;
	add.s32 	%r533, %r7, -1;
	and.b32  	%r534, %r533, 15;
	add.s32 	%r535, %r305, %r534;
	shl.b32 	%r536, %r535, 2;
	mov.u32 	%r537, _ZZ9cuda_gemmIiLi256ELi1ELi1ELi32ELi64ELi64ELi32ELi1ELi0EEviiiPT_S1_S1_iiE3Ash;
	add.s32 	%r538, %r537, %r536;
	ld.shared.u32 	%r1096, [%r538];
$L__BB50_115:
	setp.ge.s32 	%p48, %r8, %r17;
	@%p48 bra 	$L__BB50_150;
	mov.u32 	%r1097, %r8;
$L__BB50_117:
	mov.u32 	%r540, _ZZ9cuda_gemmIiLi256ELi1ELi1ELi32ELi64ELi64ELi32ELi1ELi0EEviiiPT_S1_S1_iiE11kron_fac_sh;
	mad.lo.s32 	%r339, %r1097, 260, %r540;
	mov.b32 	%r1099, 0;
	@%p32 bra 	$L__BB50_119;
	add.s32 	%r542, %r339, %r541;
	ld.shared.u32 	%r543, [%r542];
	mul.lo.s32 	%r1099, %r543, %r1081;
$L__BB50_119:
	@%p33 bra 	$L__BB50_121;
	add.s32 	%r545, %r339, %r544;
	ld.shared.u32 	%r546, [%r545+4];
	mad.lo.s32 	%r1099, %r546, %r1082, %r1099;
$L__BB50_121:
	@%p34 bra 	$L__BB50_123;
	add.s32 	%r548, %r339, %r547;
	ld.shared.u32 	%r549, [%r548+8];
	mad.lo.s32 	%r1099, %r549, %r1083, %r1099;
$L__BB50_123:
	@%p35 bra 	$L__BB50_125;
	add.s32 	%r551, %r339, %r550;
	ld.shared.u32 	%r552, [%r551+12];
	mad.lo.s32 	%r1099, %r552, %r1084, %r1099;
$L__BB50_125:
	@%p36 bra 	$L__BB50_127;
	add.s32 	%r554, %r339, %r553;
	ld.shared.u32 	%r555, [%r554+16];
	mad.lo.s32 	%r1099, %r555, %r1085, %r1099;
$L__BB50_127:
	@%p37 bra 	$L__BB50_129;
	add.s32 	%r557, %r339, %r556;
	ld.shared.u32 	%r558, [%r557+20];
	mad.lo.s32 	%r1099, %r558, %r1086, %r1099;
$L__BB50_129:
	setp.lt.u32 	%p55, %r384, 7;
	@%p55 bra 	$L__BB50_131;
	add.s32 	%r560, %r339, %r559;
	ld.shared.u32 	%r561, [%r560+24];
	mad.lo.s32 	%r1099, %r561, %r1087, %r1099;
$L__BB50_131:
	setp.lt.u32 	%p56, %r384, 8;
	@%p56 bra 	$L__BB50_133;
	add.s32 	%r563, %r339, %r562;
	ld.shared.u32 	%r564, [%r563+28];
	mad.lo.s32 	%r1099, %r564, %r1088, %r1099;
$L__BB50_133:
	setp.lt.u32 	%p57, %r384, 9;
	@%p57 bra 	$L__BB50_135;
	add.s32 	%r566, %r339, %r565;
	ld.shared.u32 	%r567, [%r566+32];
	mad.lo.s32 	%r1099, %r567, %r1089, %r1099;
$L__BB50_135:
	setp.lt.u32 	%p58, %r384, 10;
	@%p58 bra 	$L__BB50_137;
	add.s32 	%r569, %r339, %r568;
	ld.shared.u32 	%r570, [%r569+36];
	mad.lo.s32 	%r1099, %r570, %r1090, %r1099;
$L__BB50_137:
	setp.lt.u32 	%p59, %r384, 11;
	@%p59 bra 	$L__BB50_139;
	add.s32 	%r572, %r339, %r571;
	ld.shared.u32 	%r573, [%r572+40];
	mad.lo.s32 	%r1099, %r573, %r1091, %r1099;
$L__BB50_139:
	setp.lt.u32 	%p60, %r384, 12;
	@%p60 bra 	$L__BB50_141;
	add.s32 	%r575, %r339, %r574;
	ld.shared.u32 	%r576, [%r575+44];
	mad.lo.s32 	%r1099, %r576, %r1092, %r1099;
$L__BB50_141:
	setp.lt.u32 	%p61, %r384, 13;
	@%p61 bra 	$L__BB50_143;
	add.s32 	%r578, %r339, %r577;
	ld.shared.u32 	%r579, [%r578+48];
	mad.lo.s32 	%r1099, %r579, %r1093, %r1099;
$L__BB50_143:
	setp.lt.u32 	%p62, %r384, 14;
	@%p62 bra 	$L__BB50_145;
	add.s32 	%r581, %r339, %r580;
	ld.shared.u32 	%r582, [%r581+52];
	mad.lo.s32 	%r1099, %r582, %r1094, %r1099;
$L__BB50_145:
	setp.lt.u32 	%p63, %r384, 15;
	@%p63 bra 	$L__BB50_147;
	add.s32 	%r584, %r339, %r583;
	ld.shared.u32 	%r585, [%r584+56];
	mad.lo.s32 	%r1099, %r585, %r1095, %r1099;
$L__BB50_147:
	setp.lt.u32 	%p64, %r384, 16;
	@%p64 bra 	$L__BB50_149;
	add.s32 	%r587, %r339, %r586;
	ld.shared.u32 	%r588, [%r587+60];
	mad.lo.s32 	%r1099, %r588, %r1096, %r1099;
$L__BB50_149:
	mad.lo.s32 	%r589, %r1097, %r5, %r303;
	shl.b32 	%r590, %r589, 2;
	mov.u32 	%r591, _ZZ9cuda_gemmIiLi256ELi1ELi1ELi32ELi64ELi64ELi32ELi1ELi0EEviiiPT_S1_S1_iiE3Csh;
	add.s32 	%r592, %r591, %r590;
	st.shared.u32 	[%r592], %r1099;
	add.s32 	%r1097, %r1097, %r10;
	setp.lt.s32 	%p65, %r1097, %r17;
	@%p65 bra 	$L__BB50_117;
$L__BB50_150:
	add.s32 	%r1080, %r1080, %r6;
	setp.lt.s32 	%p66, %r1080, %r5;
	@%p66 bra 	$L__BB50_83;
$L__BB50_151:
	setp.gt.u32 	%p171, %r1116, 15;
	bar.sync 	0;
	@%p171 bra 	$L__BB50_154;
	ld.param.u64 	%rd19, [_Z9cuda_gemmIiLi256ELi1ELi1ELi32ELi64ELi64ELi32ELi1ELi0EEviiiPT_S1_S1_ii_param_5];
	shl.b32 	%r950, %r11, 5;
	shl.b32 	%r951, %r1116, 2;
	mov.u32 	%r952, _ZZ9cuda_gemmIiLi256ELi1ELi1ELi32ELi64ELi64ELi32ELi1ELi0EEviiiPT_S1_S1_iiE3Csh;
	add.s32 	%r1115, %r952, %r951;
	shl.b32 	%r375, %r9, 2;
	add.s32 	%r953, %r1116, %r950;
	shl.b32 	%r954, %r12, 4;
	add.s32 	%r1114, %r953, %r954;
	cvta.to.global.u64 	%rd3, %rd19;
$L__BB50_153:
	ld.shared.u32 	%r955, [%r1115];
	mul.wide.u32 	%rd17, %r1114, 4;
	add.s64 	%rd18, %rd3, %rd17;
	st.global.u32 	[%rd18], %r955;
	add.s32 	%r1116, %r1116, %r9;
	add.s32 	%r1115, %r1115, %r375;
	add.s32 	%r1114, %r1114, %r9;
	setp.lt.u32 	%p172, %r1116, 16;
	@%p172 bra 	$L__BB50_153;
$L__BB50_154:
	ret;
$L__BB50_155:
	add.s32 	%r595, %r7, 2;
	and.b32  	%r177, %r595, 15;
	add.s32 	%r596, %r15, 1;
	setp.lt.u32 	%p67, %r596, %r18;
	selp.b32 	%r597, 0, %r18, %p67;
	sub.s32 	%r178, %r19, %r597;
	add.s32 	%r598, %r15, 2;
	setp.lt.u32 	%p68, %r598, %r18;
	selp.b32 	%r599, 0, %r18, %p68;
	sub.s32 	%r179, %r19, %r599;
	add.s32 	%r600, %r15, 3;
	setp.lt.u32 	%p69, %r600, %r18;
	selp.b32 	%r601, 0, %r18, %p69;
	sub.s32 	%r180, %r19, %r601;
	add.s32 	%r602, %r15, 4;
	setp.lt.u32 	%p70, %r602, %r18;
	selp.b32 	%r603, 0, %r18, %p70;
	sub.s32 	%r181, %r19, %r603;
	add.s32 	%r604, %r15, 5;
	setp.lt.u32 	%p71, %r604, %r18;
	selp.b32 	%r605, 0, %r18, %p71;
	sub.s32 	%r182, %r19, %r605;
	add.s32 	%r606, %r15, 6;
	setp.lt.u32 	%p72, %r606, %r18;
	selp.b32 	%r607, 0, %r18, %p72;
	sub.s32 	%r183, %r19, %r607;
	add.s32 	%r608, %r15, 7;
	setp.lt.u32 	%p73, %r608, %r18;
	selp.b32 	%r609, 0, %r18, %p73;
	sub.s32 	%r184, %r19, %r609;
	add.s32 	%r610, %r15, 8;
	setp.lt.u32 	%p74, %r610, %r18;
	selp.b32 	%r611, 0, %r18, %p74;
	sub.s32 	%r185, %r19, %r611;
	add.s32 	%r612, %r15, 9;
	setp.lt.u32 	%p75, %r612, %r18;
	selp.b32 	%r613, 0, %r18, %p75;
	sub.s32 	%r186, %r19, %r613;
	add.s32 	%r614, %r15, 10;
	setp.lt.u32 	%p76, %r614, %r18;
	selp.b32 	%r615, 0, %r18, %p76;
	sub.s32 	%r187, %r19, %r615;
	add.s32 	%r616, %r15, 11;
	setp.lt.u32 	%p77, %r616, %r18;
	selp.b32 	%r617, 0, %r18, %p77;
	sub.s32 	%r188, %r19, %r617;
	add.s32 	%r618, %r15, 12;
	setp.lt.u32 	%p78, %r618, %r18;
	selp.b32 	%r619, 0, %r18, %p78;
	sub.s32 	%r189, %r19, %r619;
	add.s32 	%r620, %r15, 13;
	setp.lt.u32 	%p79, %r620, %r18;
	selp.b32 	%r621, 0, %r18, %p79;
	sub.s32 	%r190, %r19, %r621;
	add.s32 	%r622, %r15, 14;
	setp.lt.u32 	%p80, %r622, %r18;
	selp.b32 	%r623, 0, %r18, %p80;
	sub.s32 	%r191, %r19, %r623;
	add.s32 	%r624, %r15, 15;
	setp.lt.u32 	%p81, %r624, %r18;
	selp.b32 	%r625, 0, %r18, %p81;
	sub.s32 	%r192, %r19, %r625;
	shl.b32 	%r626, %r4, 8;
	sub.s32 	%r193, 8223, %r626;
	mov.b32 	%r1028, 0;
	shl.b32 	%r724, %r178, 2;
	shl.b32 	%r727, %r179, 2;
	shl.b32 	%r730, %r180, 2;
	shl.b32 	%r733, %r181, 2;
	shl.b32 	%r736, %r182, 2;
	shl.b32 	%r739, %r183, 2;
	shl.b32 	%r742, %r184, 2;
	shl.b32 	%r745, %r185, 2;
	shl.b32 	%r748, %r186, 2;
	shl.b32 	%r751, %r187, 2;
	shl.b32 	%r754, %r188, 2;
	shl.b32 	%r757, %r189, 2;
	shl.b32 	%r760, %r190, 2;
	shl.b32 	%r763, %r191, 2;
	shl.b32 	%r766, %r192, 2;
$L__BB50_156:
	setp.lt.s32 	%p82, %r384, 1;
	add.s32 	%r211, %r1028, %r7;
	mul.lo.s32 	%r212, %r211, %r384;
	add.s32 	%r213, %r212, %r16;
	@%p82 bra 	$L__BB50_158;
	add.s32 	%r627, %r19, %r212;
	shl.b32 	%r628, %r627, 2;
	mov.u32 	%r629, _ZZ9cuda_gemmIiLi256ELi1ELi1ELi32ELi64ELi64ELi32ELi1ELi0EEviiiPT_S1_S1_iiE3Ash;
	add.s32 	%r630, %r629, %r628;
	ld.shared.u32 	%r1029, [%r630];
$L__BB50_158:
	setp.lt.s32 	%p83, %r384, 2;
	@%p83 bra 	$L__BB50_160;
	add.s32 	%r631, %r7, 1;
	and.b32  	%r632, %r631, 15;
	add.s32 	%r633, %r213, %r632;
	shl.b32 	%r634, %r633, 2;
	mov.u32 	%r635, _ZZ9cuda_gemmIiLi256ELi1ELi1ELi32ELi64ELi64ELi32ELi1ELi0EEviiiPT_S1_S1_iiE3Ash;
	add.s32 	%r636, %r635, %r634;
	ld.shared.u32 	%r1030, [%r636];
$L__BB50_160:
	setp.lt.s32 	%p84, %r384, 3;
	@%p84 bra 	$L__BB50_162;
	add.s32 	%r637, %r213, %r177;
	shl.b32 	%r638, %r637, 2;
	mov.u32 	%r639, _ZZ9cuda_gemmIiLi256ELi1ELi1ELi32ELi64ELi64ELi32ELi1ELi0EEviiiPT_S1_S1_iiE3Ash;
	add.s32 	%r640, %r639, %r638;
	ld.shared.u32 	%r1031, [%r640];
$L__BB50_162:
	setp.lt.s32 	%p85, %r384, 4;
	@%p85 bra 	$L__BB50_164;
	add.s32 	%r641, %r7, 3;
	and.b32  	%r642, %r641, 15;
	add.s32 	%r643, %r213, %r642;
	shl.b32 	%r644, %r643, 2;
	mov.u32 	%r645, _ZZ9cuda_gemmIiLi256ELi1ELi1ELi32ELi64ELi64ELi32ELi1ELi0EEviiiPT_S1_S1_iiE3Ash;
	add.s32 	%r646, %r645, %r644;
	ld.shared.u32 	%r1032, [%r646];
$L__BB50_164:
	setp.lt.s32 	%p86, %r384, 5;
	@%p86 bra 	$L__BB50_166;
	add.s32 	%r647, %r7, 4;
	and.b32  	%r648, %r647, 15;
	add.s32 	%r649, %r213, %r648;
	shl.b32 	%r650, %r649, 2;
	mov.u32 	%r651, _ZZ9cuda_gemmIiLi256ELi1ELi1ELi32ELi64ELi64ELi32ELi1ELi0EEviiiPT_S1_S1_iiE3Ash;
	add.s32 	%r652, %r651, %r650;
	ld.shared.u32 	%r1033, [%r652];
$L__BB50_166:
	setp.lt.s32 	%p87, %r384, 6;
	@%p87 bra 	$L__BB50_168;
	add.s32 	%r653, %r7, 5;
	and.b32  	%r654, %r653, 15;
	add.s32 	%r655, %r213, %r654;
	shl.b32 	%r656, %r655, 2;
	mov.u32 	%r657, _ZZ9cuda_gemmIiLi256ELi1ELi1ELi32ELi64ELi64ELi32ELi1ELi0EEviiiPT_S1_S1_iiE3Ash;
	add.s32 	%r658, %r657, %r656;
	ld.shared.u32 	%r1034, [%r658];
$L__BB50_168:
	setp.lt.s32 	%p88, %r384, 7;
	@%p88 bra 	$L__BB50_170;
	add.s32 	%r659, %r7, 6;
	and.b32  	%r660, %r659, 15;
	add.s32 	%r661, %r213, %r660;
	shl.b32 	%r662, %r661, 2;
	mov.u32 	%r663, _ZZ9cuda_gemmIiLi256ELi1ELi1ELi32ELi64ELi64ELi32ELi1ELi0EEviiiPT_S1_S1_iiE3Ash;
	add.s32 	%r664, %r663, %r662;
	ld.shared.u32 	%r1035, [%r664];
$L__BB50_170:
	setp.lt.s32 	%p89, %r384, 8;
	@%p89 bra 	$L__BB50_172;
	add.s32 	%r665, %r7, 7;
	and.b32  	%r666, %r665, 15;
	add.s32 	%r667, %r213, %r666;
	shl.b32 	%r668, %r667, 2;
	mov.u32 	%r669, _ZZ9cuda_gemmIiLi256ELi1ELi1ELi32ELi64ELi64ELi32ELi1ELi0EEviiiPT_S1_S1_iiE3Ash;
	add.s32 	%r670, %r669, %r668;
	ld.shared.u32 	%r1036, [%r670];
$L__BB50_172:
	setp.lt.s32 	%p90, %r384, 9;
	@%p90 bra 	$L__BB50_174;
	and.b32  	%r671, %r7, 15;
	xor.b32  	%r672, %r671, 8;
	add.s32 	%r673, %r213, %r672;
	shl.b32 	%r674, %r673, 2;
	mov.u32 	%r675, _ZZ9cuda_gemmIiLi256ELi1ELi1ELi32ELi64ELi64ELi32ELi1ELi0EEviiiPT_S1_S1_iiE3Ash;
	add.s32 	%r676, %r675, %r674;
	ld.shared.u32 	%r1037, [%r676];
$L__BB50_174:
	setp.lt.s32 	%p91, %r384, 10;
	@%p91 bra 	$L__BB50_176;
	add.s32 	%r677, %r7, 9;
	and.b32  	%r678, %r677, 15;
	add.s32 	%r679, %r213, %r678;
	shl.b32 	%r680, %r679, 2;
	mov.u32 	%r681, _ZZ9cuda_gemmIiLi256ELi1ELi1ELi32ELi64ELi64ELi32ELi1ELi0EEviiiPT_S1_S1_iiE3Ash;
	add.s32 	%r682, %r681, %r680;
	ld.shared.u32 	%r1038, [%r682];
$L__BB50_176:
	setp.lt.s32 	%p92, %r384, 11;
	@%p92 bra 	$L__BB50_178;
	add.s32 	%r683, %r7, 10;
	and.b32  	%r684, %r683, 15;
	add.s32 	%r685, %r213, %r684;
	shl.b32 	%r686, %r685, 2;
	mov.u32 	%r687, _ZZ9cuda_gemmIiLi256ELi1ELi1ELi32ELi64ELi64ELi32ELi1ELi0EEviiiPT_S1_S1_iiE3Ash;
	add.s32 	%r688, %r687, %r686;
	ld.shared.u32 	%r1039, [%r688];
$L__BB50_178:
	setp.lt.s32 	%p93, %r384, 12;
	@%p93 bra 	$L__BB50_180;
	add.s32 	%r689, %r7, 11;
	and.b32  	%r690, %r689, 15;
	add.s32 	%r691, %r213, %r690;
	shl.b32 	%r692, %r691, 2;
	mov.u32 	%r693, _ZZ9cuda_gemmIiLi256ELi1ELi1ELi32ELi64ELi64ELi32ELi1ELi0EEviiiPT_S1_S1_iiE3Ash;
	add.s32 	%r694, %r693, %r692;
	ld.shared.u32 	%r1040, [%r694];
$L__BB50_180:
	setp.lt.s32 	%p94, %r384, 13;
	@%p94 bra 	$L__BB50_182;
	add.s32 	%r695, %r7, 12;
	and.b32  	%r696, %r695, 15;
	add.s32 	%r697, %r213, %r696;
	shl.b32 	%r698, %r697, 2;
	mov.u32 	%r699, _ZZ9cuda_gemmIiLi256ELi1ELi1ELi32ELi64ELi64ELi32ELi1ELi0EEviiiPT_S1_S1_iiE3Ash;
	add.s32 	%r700, %r699, %r698;
	ld.shared.u32 	%r1041, [%r700];
$L__BB50_182:
	setp.lt.s32 	%p95, %r384, 14;
	@%p95 bra 	$L__BB50_184;
	add.s32 	%r701, %r7, 13;
	and.b32  	%r702, %r701, 15;
	add.s32 	%r703, %r213, %r702;
	shl.b32 	%r704, %r703, 2;
	mov.u32 	%r705, _ZZ9cuda_gemmIiLi256ELi1ELi1ELi32ELi64ELi64ELi32ELi1ELi0EEviiiPT_S1_S1_iiE3Ash;
	add.s32 	%r706, %r705, %r704;
	ld.shared.u32 	%r1042, [%r706];
$L__BB50_184:
	setp.lt.s32 	%p96, %r384, 15;
	@%p96 bra 	$L__BB50_186;
	add.s32 	%r707, %r7, 14;
	and.b32  	%r708, %r707, 15;
	add.s32 	%r709, %r213, %r708;
	shl.b32 	%r710, %r709, 2;
	mov.u32 	%r711, _ZZ9cuda_gemmIiLi256ELi1ELi1ELi32ELi64ELi64ELi32ELi1ELi0EEviiiPT_S1_S1_iiE3Ash;
	add.s32 	%r712, %r711, %r710;
	ld.shared.u32 	%r1043, [%r712];
$L__BB50_186:
	setp.lt.s32 	%p97, %r384, 16;
	@%p97 bra 	$L__BB50_188;
	add.s32 	%r713, %r7, -1;
	and.b32  	%r714, %r713, 15;
	add.s32 	%r715, %r213, %r714;
	shl.b32 	%r716, %r715, 2;
	mov.u32 	%r717, _ZZ9cuda_gemmIiLi256ELi1ELi1ELi32ELi64ELi64ELi32ELi1ELi0EEviiiPT_S1_S1_iiE3Ash;
	add.s32 	%r718, %r717, %r716;
	ld.shared.u32 	%r1044, [%r718];
$L__BB50_188:
	setp.ge.s32 	%p98, %r8, %r17;
	mov.u32 	%r1045, %r8;
	@%p98 bra 	$L__BB50_189;
	bra.uni 	$L__BB50_190;
$L__BB50_189:
	add.s32 	%r1028, %r1028, %r6;
	setp.lt.s32 	%p119, %r1028, %r5;
	@%p119 bra 	$L__BB50_156;
	bra.uni 	$L__BB50_151;
$L__BB50_190:
	mov.u32 	%r720, _ZZ9cuda_gemmIiLi256ELi1ELi1ELi32ELi64ELi64ELi32ELi1ELi0EEviiiPT_S1_S1_iiE11kron_fac_sh;
	mad.lo.s32 	%r248, %r1045, 260, %r720;
	mov.b32 	%r1047, 0;
	@%p82 bra 	$L__BB50_192;
	shl.b32 	%r721, %r19, 2;
	add.s32 	%r722, %r248, %r721;
	ld.shared.u32 	%r723, [%r722];
	mul.lo.s32 	%r1047, %r723, %r1029;
$L__BB50_192:
	@%p83 bra 	$L__BB50_194;
	add.s32 	%r725, %r248, %r724;
	ld.shared.u32 	%r726, [%r725+4];
	mad.lo.s32 	%r1047, %r726, %r1030, %r1047;
$L__BB50_194:
	@%p84 bra 	$L__BB50_196;
	add.s32 	%r728, %r248, %r727;
	ld.shared.u32 	%r729, [%r728+8];
	mad.lo.s32 	%r1047, %r729, %r1031, %r1047;
$L__BB50_196:
	@%p85 bra 	$L__BB50_198;
	add.s32 	%r731, %r248, %r730;
	ld.shared.u32 	%r732, [%r731+12];
	mad.lo.s32 	%r1047, %r732, %r1032, %r1047;
$L__BB50_198:
	@%p86 bra 	$L__BB50_200;
	add.s32 	%r734, %r248, %r733;
	ld.shared.u32 	%r735, [%r734+16];
	mad.lo.s32 	%r1047, %r735, %r1033, %r1047;
$L__BB50_200:
	setp.lt.s32 	%p104, %r384, 6;
	@%p104 bra 	$L__BB50_202;
	add.s32 	%r737, %r248, %r736;
	ld.shared.u32 	%r738, [%r737+20];
	mad.lo.s32 	%r1047, %r738, %r1034, %r1047;
$L__BB50_202:
	setp.lt.s32 	%p105, %r384, 7;
	@%p105 bra 	$L__BB50_204;
	add.s32 	%r740, %r248, %r739;
	ld.shared.u32 	%r741, [%r740+24];
	mad.lo.s32 	%r1047, %r741, %r1035, %r1047;
$L__BB50_204:
	setp.lt.s32 	%p106, %r384, 8;
	@%p106 bra 	$L__BB50_206;
	add.s32 	%r743, %r248, %r742;
	ld.shared.u32 	%r744, [%r743+28];
	mad.lo.s32 	%r1047, %r744, %r1036, %r1047;
$L__BB50_206:
	setp.lt.s32 	%p107, %r384, 9;
	@%p107 bra 	$L__BB50_208;
	add.s32 	%r746, %r248, %r745;
	ld.shared.u32 	%r747, [%r746+32];
	mad.lo.s32 	%r1047, %r747, %r1037, %r1047;
$L__BB50_208:
	setp.lt.s32 	%p108, %r384, 10;
	@%p108 bra 	$L__BB50_210;
	add.s32 	%r749, %r248, %r748;
	ld.shared.u32 	%r750, [%r749+36];
	mad.lo.s32 	%r1047, %r750, %r1038, %r1047;
$L__BB50_210:
	setp.lt.s32 	%p109, %r384, 11;
	@%p109 bra 	$L__BB50_212;
	add.s32 	%r752, %r248, %r751;
	ld.shared.u32 	%r753, [%r752+40];
	mad.lo.s32 	%r1047, %r753, %r1039, %r1047;
$L__BB50_212:
	setp.lt.s32 	%p110, %r384, 12;
	@%p110 bra 	$L__BB50_214;
	add.s32 	%r755, %r248, %r754;
	ld.shared.u32 	%r756, [%r755+44];
	mad.lo.s32 	%r1047, %r756, %r1040, %r1047;
$L__BB50_214:
	setp.lt.s32 	%p111, %r384, 13;
	@%p111 bra 	$L__BB50_216;
	add.s32 	%r758, %r248, %r757;
	ld.shared.u32 	%r759, [%r758+48];
	mad.lo.s32 	%r1047, %r759, %r1041, %r1047;
$L__BB50_216:
	setp.lt.s32 	%p112, %r384, 14;
	@%p112 bra 	$L__BB50_218;
	add.s32 	%r761, %r248, %r760;
	ld.shared.u32 	%r762, [%r761+52];
	mad.lo.s32 	%r1047, %r762, %r1042, %r1047;
$L__BB50_218:
	setp.lt.s32 	%p113, %r384, 15;
	@%p113 bra 	$L__BB50_220;
	add.s32 	%r764, %r248, %r763;
	ld.shared.u32 	%r765, [%r764+56];
	mad.lo.s32 	%r1047, %r765, %r1043, %r1047;
$L__BB50_220:
	setp.lt.s32 	%p114, %r384, 16;
	@%p114 bra 	$L__BB50_222;
	add.s32 	%r767, %r248, %r766;
	ld.shared.u32 	%r768, [%r767+60];
	mad.lo.s32 	%r1047, %r768, %r1044, %r1047;
$L__BB50_222:
	mov.u32 	%r1061, %r3;
$L__BB50_223:
	shr.u32 	%r282, %r1061, 1;
	shfl.sync.down.b32	%r769|%p115, %r1047, %r282, %r193, -1;
	add.s32 	%r1047, %r769, %r1047;
	setp.gt.u32 	%p116, %r1061, 3;
	mov.u32 	%r1061, %r282;
	@%p116 bra 	$L__BB50_223;
	rem.u32 	%r770, %r2, %r4;
	setp.eq.s32 	%p117, %r770, 0;
	@%p117 bra 	$L__BB50_225;
	bra.uni 	$L__BB50_226;
$L__BB50_225:
	mad.lo.s32 	%r771, %r1045, %r5, %r211;
	shl.b32 	%r772, %r771, 2;
	mov.u32 	%r773, _ZZ9cuda_gemmIiLi256ELi1ELi1ELi32ELi64ELi64ELi32ELi1ELi0EEviiiPT_S1_S1_iiE3Csh;
	add.s32 	%r774, %r773, %r772;
	st.shared.u32 	[%r774], %r1047;
$L__BB50_226:
	add.s32 	%r1045, %r1045, %r10;
	setp.lt.s32 	%p118, %r1045, %r17;
	@%p118 bra 	$L__BB50_190;
	bra.uni 	$L__BB50_189;
$L__BB50_227:
	add.s32 	%r404, %r20, %r958;
	mul.wide.s32 	%rd9, %r404, 4;
	add.s64 	%rd10, %rd1, %rd9;
	ld.global.u32 	%r405, [%rd10];
	shl.b32 	%r406, %r958, 2;
	mov.u32 	%r407, _ZZ9cuda_gemmIiLi256ELi1ELi1ELi32ELi64ELi64ELi32ELi1ELi0EEviiiPT_S1_S1_iiE3Ash;
	add.s32 	%r408, %r407, %r406;
	st.shared.u32 	[%r408], %r405;
	shl.b32 	%r409, %r9, 2;
	cvt.u64.u32 	%rd11, %r409;
	add.s64 	%rd12, %rd10, %rd11;
	ld.global.u32 	%r410, [%rd12];
	add.s32 	%r411, %r408, %r409;
	st.shared.u32 	[%r411], %r410;
	add.s64 	%rd13, %rd12, %rd11;
	ld.global.u32 	%r412, [%rd13];
	add.s32 	%r413, %r411, %r409;
	st.shared.u32 	[%r413], %r412;
	add.s64 	%rd14, %rd13, %rd11;
	ld.global.u32 	%r414, [%rd14];
	add.s32 	%r415, %r413, %r409;
	st.shared.u32 	[%r415], %r414;
	add.s32 	%r958, %r409, %r958;
	setp.lt.u32 	%p8, %r958, 32;
	@%p8 bra 	$L__BB50_227;
	bra.uni 	$L__BB50_6;

}
	// .globl	_Z9cuda_gemmIiLi256ELi1ELi1ELi32ELi64ELi64ELi32ELi1ELi1EEviiiPT_S1_S1_ii
.visible .entry _Z9cuda_gemmIiLi256ELi1ELi1ELi32ELi64ELi64ELi32ELi1ELi1EEviiiPT_S1_S1_ii(
	.param .u32 _Z9cuda_gemmIiLi256ELi1ELi1ELi32ELi64ELi64ELi32ELi1ELi1EEviiiPT_S1_S1_ii_param_0,
	.param .u32 _Z9cuda_gemmIiLi256ELi1ELi1ELi32ELi64ELi64ELi32ELi1ELi1EEviiiPT_S1_S1_ii_param_1,
	.param .u32 _Z9cuda_gemmIiLi256ELi1ELi1ELi32ELi64ELi64ELi32ELi1ELi1EEviiiPT_S1_S1_ii_param_2,
	.param .u64 .ptr .align 1 _Z9cuda_gemmIiLi256ELi1ELi1ELi32ELi64ELi64ELi32ELi1ELi1EEviiiPT_S1_S1_ii_param_3,
	.param .u64 .ptr .align 1 _Z9cuda_gemmIiLi256ELi1ELi1ELi32ELi64ELi64ELi32ELi1ELi1EEviiiPT_S1_S1_ii_param_4,
	.param .u64 .ptr .align 1 _Z9cuda_gemmIiLi256ELi1ELi1ELi32ELi64ELi64ELi32ELi1ELi1EEviiiPT_S1_S1_ii_param_5,
	.param .u32 _Z9cuda_gemmIiLi256ELi1ELi1ELi32ELi64ELi64ELi32ELi1ELi1EEviiiPT_S1_S1_ii_param_6,
	.param .u32 _Z9cuda_gemmIiLi256ELi1ELi1ELi32ELi64ELi64ELi32ELi1ELi1EEviiiPT_S1_S1_ii_param_7
)
.maxntid 256
{
	.reg .pred 	%p<15>;
	.reg .b16 	%rs<8>;
	.reg .b32 	%r<133>;
	.reg .b64 	%rd<36>;
	// demoted variable
	.shared .align 128 .b8 _ZZ9cuda_gemmIiLi256ELi1ELi1ELi32ELi64ELi64ELi32ELi1ELi1EEviiiPT_S1_S1_iiE11kron_fac_sh[8320];
	// demoted variable
	.shared .align 128 .b8 _ZZ9cuda_gemmIiLi256ELi1ELi1ELi32ELi64ELi64ELi32ELi1ELi1EEviiiPT_S1_S1_iiE3Ash[128];
	// demoted variable
	.shared .align 128 .b8 _ZZ9cuda_gemmIiLi256ELi1ELi1ELi32ELi64ELi64ELi32ELi1ELi1EEviiiPT_S1_S1_iiE3Csh[64];
	ld.param.u64 	%rd12, [_Z9cuda_gemmIiLi256ELi1ELi1ELi32ELi64ELi64ELi32ELi1ELi1EEviiiPT_S1_S1_ii_param_3];
	ld.param.u64 	%rd13, [_Z9cuda_gemmIiLi256ELi1ELi1ELi32ELi64ELi64ELi32ELi1ELi1EEviiiPT_S1_S1_ii_param_4];
	ld.param.u64 	%rd11, [_Z9cuda_gemmIiLi256ELi1ELi1ELi32ELi64ELi64ELi32ELi1ELi1EEviiiPT_S1_S1_ii_param_5];
	cvta.to.global.u64 	%rd1, %rd12;
	cvta.to.global.u64 	%rd2, %rd13;
	mov.u32 	%r1, %ctaid.y;
	mov.u32 	%r52, %nctaid.y;
	setp.ge.u32 	%p1, %r1, %r52;
	@%p1 bra 	$L__BB51_19;
	mov.u32 	%r2, %ctaid.x;
	mov.u32 	%r132, %tid.x;
	mov.u32 	%r4, %ntid.x;
	shl.b32 	%r53, %r2, 5;
	and.b32  	%r5, %r132, 31;
	or.b32  	%r6, %r53, %r5;
	shr.u32 	%r7, %r4, 5;
	setp.gt.u32 	%p2, %r132, 31;
	@%p2 bra 	$L__BB51_8;
	shl.b32 	%r8, %r1, 5;
	add.s32 	%r54, %r132, %r4;
	max.u32 	%r55, %r54, 32;
	setp.lt.u32 	%p3, %r54, 32;
	selp.u32 	%r56, 1, 0, %p3;
	add.s32 	%r57, %r54, %r56;
	sub.s32 	%r58, %r55, %r57;
	div.u32 	%r59, %r58, %r4;
	add.s32 	%r9, %r59, %r56;
	and.b32  	%r60, %r9, 3;
	setp.eq.s32 	%p4, %r60, 3;
	mov.u32 	%r123, %r132;
	@%p4 bra 	$L__BB51_5;
	add.s32 	%r61, %r9, 1;
	and.b32  	%r62, %r61, 3;
	shl.b32 	%r63, %r132, 2;
	mov.u32 	%r64, _ZZ9cuda_gemmIiLi256ELi1ELi1ELi32ELi64ELi64ELi32ELi1ELi1EEviiiPT_S1_S1_iiE3Ash;
	add.s32 	%r119, %r64, %r63;
	shl.b32 	%r11, %r4, 2;
	add.s32 	%r65, %r132, %r8;
	mul.wide.u32 	%rd14, %r65, 4;
	add.s64 	%rd35, %rd1, %rd14;
	mul.wide.u32 	%rd4, %r4, 4;
	neg.s32 	%r118, %r62;
	mad.lo.s32 	%r123, %r4, %r62, %r132;
$L__BB51_4:
	.pragma "nounroll";
	ld.global.u32 	%r66, [%rd35];
	st.shared.u32 	[%r119], %r66;
	add.s32 	%r119, %r119, %r11;
	add.s64 	%rd35, %rd35, %rd4;
	add.s32 	%r118, %r118, 1;
	setp.ne.s32 	%p5, %r118, 0;
	@%p5 bra 	$L__BB51_4;
$L__BB51_5:
	setp.lt.u32 	%p6, %r9, 3;
	@%p6 bra 	$L__BB51_8;
	shl.b32 	%r67, %r123, 2;
	mov.u32 	%r68, _ZZ9cuda_gemmIiLi256ELi1ELi1ELi32ELi64ELi64ELi32ELi1ELi1EEviiiPT_S1_S1_iiE3Ash;
	add.s32 	%r122, %r68, %r67;
	mul.wide.u32 	%rd15, %r4, 4;
	add.s64 	%rd7, %rd1, %rd15;
	add.s32 	%r121, %r123, %r8;
	mul.wide.u32 	%rd16, %r4, 8;
	add.s64 	%rd8, %rd1, %rd16;
	mul.wide.u32 	%rd17, %r4, 12;
	add.s64 	%rd9, %rd1, %rd17;
$L__BB51_7:
	mul.wide.s32 	%rd18, %r121, 4;
	add.s64 	%rd19, %rd7, %rd18;
	add.s64 	%rd20, %rd8, %rd18;
	add.s64 	%rd21, %rd9, %rd18;
	add.s64 	%rd22, %rd1, %rd18;
	ld.global.u32 	%r69, [%rd22];
	st.shared.u32 	[%r122], %r69;
	ld.global.u32 	%r70, [%rd19];
	shl.b32 	%r71, %r4, 2;
	add.s32 	%r72, %r122, %r71;
	st.shared.u32 	[%r72], %r70;
	ld.global.u32 	%r73, [%rd20];
	shl.b32 	%r74, %r4, 3;
	add.s32 	%r75, %r122, %r74;
	st.shared.u32 	[%r75], %r73;
	ld.global.u32 	%r76, [%rd21];
	mad.lo.s32 	%r77, %r4, 12, %r122;
	st.shared.u32 	[%r77], %r76;
	add.s32 	%r123, %r123, %r71;
	shl.b32 	%r78, %r4, 4;
	add.s32 	%r122, %r122, %r78;
	add.s32 	%r121, %r121, %r71;
	setp.lt.u32 	%p7, %r123, 32;
	@%p7 bra 	$L__BB51_7;
$L__BB51_8:
	setp.gt.u32 	%p8, %r132, 15;
	@%p8 bra 	$L__BB51_11;
	shl.b32 	%r79, %r132, 2;
	mov.u32 	%r80, _ZZ9cuda_gemmIiLi256ELi1ELi1ELi32ELi64ELi64ELi32ELi1ELi1EEviiiPT_S1_S1_iiE3Csh;
	add.s32 	%r124, %r80, %r79;
	shl.b32 	%r22, %r4, 2;
	mov.u32 	%r125, %r132;
$L__BB51_10:
	mov.b32 	%r81, 0;
	st.shared.u32 	[%r124], %r81;
	add.s32 	%r125, %r125, %r4;
	add.s32 	%r124, %r124, %r22;
	setp.lt.u32 	%p9, %r125, 16;
	@%p9 bra 	$L__BB51_10;
$L__BB51_11:
	mov.u32 	%r82, _ZZ9cuda_gemmIiLi256ELi1ELi1ELi32ELi64ELi64ELi32ELi1ELi1EEviiiPT_S1_S1_iiE11kron_fac_sh;
	mad.lo.s32 	%r33, %r5, 260, %r82;
	shr.u32 	%r128, %r132, 5;
	add.s32 	%r83, %r128, %r7;
	cvt.u16.u32 	%rs2, %r83;
	xor.b16  	%rs3, %rs2, 63;
	and.b16  	%rs4, %rs3, 255;
	cvt.u16.u32 	%rs5, %r7;
	and.b16  	%rs6, %rs5, 255;
	div.u16 	%rs7, %rs4, %rs6;
	and.b16  	%rs1, %rs7, 3;
	setp.eq.s16 	%p10, %rs1, 2;
	@%p10 bra 	$L__BB51_14;
	cvt.u32.u16 	%r35, %rs1;
	mov.b32 	%r127, 0;
$L__BB51_13:
	.pragma "nounroll";
	shl.b32 	%r85, %r128, 6;
	add.s32 	%r86, %r85, %r6;
	mul.wide.u32 	%rd23, %r86, 4;
	add.s64 	%rd24, %rd2, %rd23;
	ld.global.u32 	%r87, [%rd24];
	shl.b32 	%r88, %r128, 2;
	add.s32 	%r89, %r33, %r88;
	st.shared.u32 	[%r89], %r87;
	add.s32 	%r128, %r128, %r7;
	add.s32 	%r127, %r127, 1;
	xor.b32  	%r90, %r127, %r35;
	setp.ne.s32 	%p11, %r90, 2;
	@%p11 bra 	$L__BB51_13;
$L__BB51_14:
	shl.b32 	%r100, %r7, 2;
$L__BB51_15:
	shl.b32 	%r91, %r128, 6;
	add.s32 	%r92, %r91, %r6;
	mul.wide.u32 	%rd25, %r92, 4;
	add.s64 	%rd26, %rd2, %rd25;
	ld.global.u32 	%r93, [%rd26];
	shl.b32 	%r94, %r128, 2;
	add.s32 	%r95, %r33, %r94;
	st.shared.u32 	[%r95], %r93;
	add.s32 	%r96, %r128, %r7;
	shl.b32 	%r97, %r96, 6;
	add.s32 	%r98, %r97, %r6;
	mul.wide.u32 	%rd27, %r98, 4;
	add.s64 	%rd28, %rd2, %rd27;
	ld.global.u32 	%r99, [%rd28];
	add.s32 	%r101, %r95, %r100;
	st.shared.u32 	[%r101], %r99;
	add.s32 	%r102, %r96, %r7;
	shl.b32 	%r103, %r102, 6;
	add.s32 	%r104, %r103, %r6;
	mul.wide.u32 	%rd29, %r104, 4;
	add.s64 	%rd30, %rd2, %rd29;
	ld.global.u32 	%r105, [%rd30];
	add.s32 	%r106, %r101, %r100;
	st.shared.u32 	[%r106], %r105;
	add.s32 	%r107, %r102, %r7;
	shl.b32 	%r108, %r107, 6;
	add.s32 	%r109, %r108, %r6;
	mul.wide.u32 	%rd31, %r109, 4;
	add.s64 	%rd32, %rd2, %rd31;
	ld.global.u32 	%r110, [%rd32];
	add.s32 	%r111, %r106, %r100;
	st.shared.u32 	[%r111], %r110;
	add.s32 	%r128, %r100, %r128;
	setp.lt.u32 	%p12, %r128, 64;
	@%p12 bra 	$L__BB51_15;
	setp.gt.u32 	%p13, %r132, 15;
	bar.sync 	0;
	bar.sync 	0;
	@%p13 bra 	$L__BB51_19;
	shl.b32 	%r112, %r1, 5;
	shl.b32 	%r113, %r132, 2;
	mov.u32 	%r114, _ZZ9cuda_gemmIiLi256ELi1ELi1ELi32ELi64ELi64ELi32ELi1ELi1EEviiiPT_S1_S1_iiE3Csh;
	add.s32 	%r131, %r114, %r113;
	shl.b32 	%r44, %r4, 2;
	add.s32 	%r115, %r132, %r112;
	shl.b32 	%r116, %r2, 4;
	add.s32 	%r130, %r115, %r116;
	cvta.to.global.u64 	%rd10, %rd11;
$L__BB51_18:
	ld.shared.u32 	%r117, [%r131];
	mul.wide.u32 	%rd33, %r130, 4;
	add.s64 	%rd34, %rd10, %rd33;
	st.global.u32 	[%rd34], %r117;
	add.s32 	%r132, %r132, %r4;
	add.s32 	%r131, %r131, %r44;
	add.s32 	%r130, %r130, %r4;
	setp.lt.u32 	%p14, %r132, 16;
	@%p14 bra 	$L__BB51_18;
$L__BB51_19:
	ret;

}
	// .globl	_Z9cuda_gemmIiLi256ELi1ELi1ELi32ELi128ELi128ELi32ELi0ELi0EEviiiPT_S1_S1_ii
.visible .entry _Z9cuda_gemmIiLi256ELi1ELi1ELi32ELi128ELi128ELi32ELi0ELi0EEviiiPT_S1_S1_ii(
	.param .u32 _Z9cuda_gemmIiLi256ELi1ELi1ELi32ELi128ELi128ELi32ELi0ELi0EEviiiPT_S1_S1_ii_param_0,
	.param .u32 _Z9cuda_gemmIiLi256ELi1ELi1ELi32ELi128ELi128ELi32ELi0ELi0EEviiiPT_S1_S1_ii_param_1,
	.param .u32 _Z9cuda_gemmIiLi256ELi1ELi1ELi32ELi128ELi128ELi32ELi0ELi0EEviiiPT_S1_S1_ii_param_2,
	.param .u64 .ptr .align 1 _Z9cuda_gemmIiLi256ELi1ELi1ELi32ELi128ELi128ELi32ELi0ELi0EEviiiPT_S1_S1_ii_param_3,
	.param .u64 .ptr .align 1 _Z9cuda_gemmIiLi256ELi1ELi1ELi32ELi128ELi128ELi32ELi0ELi0EEviiiPT_S1_S1_ii_param_4,
	.param .u64 .ptr .align 1 _Z9cuda_gemmIiLi256ELi1ELi1ELi32ELi128ELi128ELi32ELi0ELi0EEviiiPT_S1_S1_ii_param_5,
	.param .u32 _Z9cuda_gemmIiLi256ELi1ELi1ELi32ELi128ELi128ELi32ELi0ELi0EEviiiPT_S1_S1_ii_param_6,
	.param .u32 _Z9cuda_gemmIiLi256ELi1ELi1ELi32ELi128ELi128ELi32ELi0ELi0EEviiiPT_S1_S1_ii_param_7
)
.maxntid 256
{
	.reg .pred 	%p<175>;
	.reg .b32 	%r<1144>;
	.reg .b64 	%rd<20>;
	// demoted variable
	.shared .align 128 .b8 _ZZ9cuda_gemmIiLi256ELi1ELi1ELi32ELi128ELi128ELi32ELi0ELi0EEviiiPT_S1_S1_iiE11kron_fac_sh[16512];
	// demoted variable
	.shared .align 128 .b8 _ZZ9cuda_gemmIiLi256ELi1ELi1ELi32ELi128ELi128ELi32ELi0ELi0EEviiiPT_S1_S1_iiE3Ash[128];
	// demoted variable
	.shared .align 128 .b8 _ZZ9cuda_gemmIiLi256ELi1ELi1ELi32ELi128ELi128ELi32ELi0ELi0EEviiiPT_S1_S1_iiE3Csh[32];
	ld.param.u32 	%r387, [_Z9cuda_gemmIiLi256ELi1ELi1ELi32ELi128ELi128ELi32ELi0ELi0EEviiiPT_S1_S1_ii_param_2];
	ld.param.u64 	%rd6, [_Z9cuda_gemmIiLi256ELi1ELi1ELi32ELi128ELi128ELi32ELi0ELi0EEviiiPT_S1_S1_ii_param_3];
	ld.param.u64 	%rd4, [_Z9cuda_gemmIiLi256ELi1ELi1ELi32ELi128ELi128ELi32ELi0ELi0EEviiiPT_S1_S1_ii_param_4];
	ld.param.u32 	%r388, [_Z9cuda_gemmIiLi256ELi1ELi1ELi32ELi128ELi128ELi32ELi0ELi0EEviiiPT_S1_S1_ii_param_6];
	ld.param.u32 	%r389, [_Z9cuda_gemmIiLi256ELi1ELi1ELi32ELi128ELi128ELi32ELi0ELi0EEviiiPT_S1_S1_ii_param_7];
	cvta.to.global.u64 	%rd1, %rd6;
	mov.u32 	%r1143, %tid.x;
	and.b32  	%r2, %r1143, 31;
	setp.lt.s32 	%p1, %r389, 16;
	shr.u32 	%r3, %r389, 4;
	selp.b32 	%r4, 1, %r3, %p1;
	and.b32  	%r390, %r387, -32;
	setp.eq.s32 	%p2, %r390, 2048;
	@%p2 bra 	$L__BB52_3;
	setp.ne.s32 	%p3, %r390, 1024;
	@%p3 bra 	$L__BB52_4;
	mov.u32 	%r392, %ctaid.x;
	shr.u32 	%r983, %r392, 5;
	and.b32  	%r982, %r392, 31;
	bra.uni 	$L__BB52_5;
$L__BB52_3:
	mov.u32 	%r391, %ctaid.x;
	shr.u32 	%r983, %r391, 6;
	and.b32  	%r982, %r391, 63;
	bra.uni 	$L__BB52_5;
$L__BB52_4:
	mov.u32 	%r393, %ctaid.x;
	shr.s32 	%r394, %r387, 31;
	shr.u32 	%r395, %r394, 27;
	add.s32 	%r396, %r387, %r395;
	shr.s32 	%r397, %r396, 5;
	div.u32 	%r983, %r393, %r397;
	mul.lo.s32 	%r398, %r983, %r397;
	sub.s32 	%r982, %r393, %r398;
$L__BB52_5:
	div.s32 	%r13, 32, %r389;
	mul.lo.s32 	%r399, %r13, %r4;
	min.s32 	%r14, %r399, 256;
	div.u32 	%r16, %r1143, %r14;
	mul.lo.s32 	%r400, %r16, %r14;
	sub.s32 	%r401, %r1143, %r400;
	div.u32 	%r15, %r401, %r4;
	mov.u32 	%r17, %ntid.x;
	div.u32 	%r18, %r17, %r14;
	mov.u32 	%r19, %ctaid.y;
	mov.u32 	%r402, %nctaid.y;
	setp.ge.u32 	%p4, %r19, %r402;
	@%p4 bra 	$L__BB52_159;
	shr.u32 	%r989, %r1143, 5;
	shl.b32 	%r21, %r983, 5;
	and.b32  	%r22, %r15, 15;
	rem.u32 	%r403, %r1143, %r4;
	shl.b32 	%r23, %r403, 4;
	min.s32 	%r24, %r388, 32;
	min.u32 	%r25, %r389, 16;
	or.b32  	%r26, %r22, %r23;
	shr.s32 	%r404, %r387, 31;
	shr.u32 	%r405, %r404, 30;
	add.s32 	%r406, %r387, %r405;
	shr.s32 	%r407, %r406, 2;
	mul.lo.s32 	%r27, %r983, %r407;
	setp.gt.u32 	%p5, %r1143, 31;
	@%p5 bra 	$L__BB52_11;
	shl.b32 	%r408, %r982, 5;
	mad.lo.s32 	%r28, %r19, %r387, %r408;
	add.s32 	%r409, %r1143, %r17;
	max.u32 	%r410, %r409, 32;
	setp.lt.u32 	%p6, %r409, 32;
	selp.u32 	%r411, 1, 0, %p6;
	add.s32 	%r412, %r409, %r411;
	sub.s32 	%r413, %r410, %r412;
	div.u32 	%r414, %r413, %r17;
	add.s32 	%r29, %r414, %r411;
	and.b32  	%r415, %r29, 3;
	setp.eq.s32 	%p7, %r415, 3;
	mov.u32 	%r986, %r1143;
	@%p7 bra 	$L__BB52_10;
	add.s32 	%r417, %r29, 1;
	and.b32  	%r30, %r417, 3;
	mov.b32 	%r985, 0;
	mov.u32 	%r986, %r1143;
$L__BB52_9:
	.pragma "nounroll";
	add.s32 	%r418, %r28, %r986;
	mul.wide.s32 	%rd7, %r418, 4;
	add.s64 	%rd8, %rd1, %rd7;
	ld.global.u32 	%r419, [%rd8];
	shl.b32 	%r420, %r986, 2;
	mov.u32 	%r421, _ZZ9cuda_gemmIiLi256ELi1ELi1ELi32ELi128ELi128ELi32ELi0ELi0EEviiiPT_S1_S1_iiE3Ash;
	add.s32 	%r422, %r421, %r420;
	st.shared.u32 	[%r422], %r419;
	add.s32 	%r986, %r986, %r17;
	add.s32 	%r985, %r985, 1;
	setp.ne.s32 	%p8, %r985, %r30;
	@%p8 bra 	$L__BB52_9;
$L__BB52_10:
	setp.lt.u32 	%p9, %r29, 3;
	@%p9 bra 	$L__BB52_11;
	bra.uni 	$L__BB52_232;
$L__BB52_11:
	setp.gt.u32 	%p11, %r1143, 7;
	mov.u32 	%r988, %r1143;
	@%p11 bra 	$L__BB52_13;
$L__BB52_12:
	shl.b32 	%r435, %r988, 2;
	mov.u32 	%r436, _ZZ9cuda_gemmIiLi256ELi1ELi1ELi32ELi128ELi128ELi32ELi0ELi0EEviiiPT_S1_S1_iiE3Csh;
	add.s32 	%r437, %r436, %r435;
	mov.b32 	%r438, 0;
	st.shared.u32 	[%r437], %r438;
	add.s32 	%r988, %r988, %r17;
	setp.lt.u32 	%p12, %r988, 8;
	@%p12 bra 	$L__BB52_12;
$L__BB52_13:
	setp.ge.s32 	%p13, %r989, %r389;
	@%p13 bra 	$L__BB52_16;
	cvta.to.global.u64 	%rd2, %rd4;
	shr.u32 	%r40, %r17, 5;
	mov.u32 	%r439, _ZZ9cuda_gemmIiLi256ELi1ELi1ELi32ELi128ELi128ELi32ELi0ELi0EEviiiPT_S1_S1_iiE11kron_fac_sh;
	mad.lo.s32 	%r41, %r2, 516, %r439;
	add.s32 	%r42, %r21, %r2;
$L__BB52_15:
	mad.lo.s32 	%r440, %r989, %r388, %r42;
	mul.wide.s32 	%rd15, %r440, 4;
	add.s64 	%rd16, %rd2, %rd15;
	ld.global.u32 	%r441, [%rd16];
	shl.b32 	%r442, %r989, 2;
	add.s32 	%r443, %r41, %r442;
	st.shared.u32 	[%r443], %r441;
	add.s32 	%r989, %r989, %r40;
	setp.lt.s32 	%p14, %r989, %r389;
	@%p14 bra 	$L__BB52_15;
$L__BB52_16:
	setp.lt.s32 	%p15, %r13, 1;
	bar.sync 	0;
	@%p15 bra 	$L__BB52_156;
	setp.ne.s32 	%p16, %r4, 1;
	@%p16 bra 	$L__BB52_86;
	add.s32 	%r799, %r15, 2;
	and.b32  	%r45, %r799, 15;
	add.s32 	%r800, %r15, 7;
	and.b32  	%r46, %r800, 15;
	xor.b32  	%r47, %r22, 8;
	add.s32 	%r801, %r15, 9;
	and.b32  	%r48, %r801, 15;
	add.s32 	%r802, %r15, 10;
	and.b32  	%r49, %r802, 15;
	add.s32 	%r803, %r15, 11;
	and.b32  	%r50, %r803, 15;
	add.s32 	%r804, %r15, 12;
	and.b32  	%r51, %r804, 15;
	setp.gt.u32 	%p122, %r389, %r22;
	selp.b32 	%r805, 0, %r25, %p122;
	sub.s32 	%r52, %r26, %r805;
	add.s32 	%r806, %r22, 1;
	setp.lt.u32 	%p123, %r806, %r25;
	selp.b32 	%r807, 0, %r25, %p123;
	sub.s32 	%r53, %r26, %r807;
	add.s32 	%r808, %r22, 2;
	setp.lt.u32 	%p124, %r808, %r25;
	selp.b32 	%r809, 0, %r25, %p124;
	sub.s32 	%r54, %r26, %r809;
	add.s32 	%r810, %r22, 3;
	setp.lt.u32 	%p125, %r810, %r25;
	selp.b32 	%r811, 0, %r25, %p125;
	sub.s32 	%r55, %r26, %r811;
	add.s32 	%r812, %r22, 4;
	setp.lt.u32 	%p126, %r812, %r25;
	selp.b32 	%r813, 0, %r25, %p126;
	sub.s32 	%r56, %r26, %r813;
	add.s32 	%r814, %r22, 5;
	setp.lt.u32 	%p127, %r814, %r25;
	selp.b32 	%r815, 0, %r25, %p127;
	sub.s32 	%r57, %r26, %r815;
	add.s32 	%r816, %r22, 6;
	setp.lt.u32 	%p128, %r816, %r25;
	selp.b32 	%r817, 0, %r25, %p128;
	sub.s32 	%r58, %r26, %r817;
	add.s32 	%r818, %r22, 7;
	setp.lt.u32 	%p129, %r818, %r25;
	selp.b32 	%r819, 0, %r25, %p129;
	sub.s32 	%r59, %r26, %r819;
	add.s32 	%r820, %r22, 8;
	setp.lt.u32 	%p130, %r820, %r25;
	selp.b32 	%r821, 0, %r25, %p130;
	sub.s32 	%r60, %r26, %r821;
	add.s32 	%r822, %r22, 9;
	setp.lt.u32 	%p131, %r822, %r25;
	selp.b32 	%r823, 0, %r25, %p131;
	sub.s32 	%r61, %r26, %r823;
	add.s32 	%r824, %r22, 10;
	setp.lt.u32 	%p132, %r824, %r25;
	selp.b32 	%r825, 0, %r25, %p132;
	sub.s32 	%r62, %r26, %r825;
	add.s32 	%r826, %r22, 11;
	setp.lt.u32 	%p133, %r826, %r25;
	selp.b32 	%r827, 0, %r25, %p133;
	sub.s32 	%r63, %r26, %r827;
	add.s32 	%r828, %r22, 12;
	setp.lt.u32 	%p134, %r828, %r25;
	selp.b32 	%r829, 0, %r25, %p134;
	sub.s32 	%r64, %r26, %r829;
	add.s32 	%r830, %r22, 13;
	setp.lt.u32 	%p135, %r830, %r25;
	selp.b32 	%r831, 0, %r25, %p135;
	sub.s32 	%r65, %r26, %r831;
	add.s32 	%r832, %r22, 14;
	setp.lt.u32 	%p136, %r832, %r25;
	selp.b32 	%r833, 0, %r25, %p136;
	sub.s32 	%r66, %r26, %r833;
	add.s32 	%r834, %r22, 15;
	setp.lt.u32 	%p137, %r834, %r25;
	selp.b32 	%r835, 0, %r25, %p137;
	sub.s32 	%r67, %r26, %r835;
	mov.b32 	%r1006, 0;
	shl.b32 	%r918, %r52, 2;
	shl.b32 	%r921, %r53, 2;
	shl.b32 	%r924, %r54, 2;
	shl.b32 	%r927, %r55, 2;
	shl.b32 	%r930, %r56, 2;
	shl.b32 	%r933, %r57, 2;
	shl.b32 	%r936, %r58, 2;
	shl.b32 	%r939, %r59, 2;
	shl.b32 	%r942, %r60, 2;
	shl.b32 	%r945, %r61, 2;
	shl.b32 	%r948, %r62, 2;
	shl.b32 	%r951, %r63, 2;
	shl.b32 	%r954, %r64, 2;
	shl.b32 	%r957, %r65, 2;
	shl.b32 	%r960, %r66, 2;
	shl.b32 	%r963, %r67, 2;
$L__BB52_19:
	setp.lt.s32 	%p138, %r389, 1;
	add.s32 	%r85, %r1006, %r15;
	mul.lo.s32 	%r86, %r85, %r389;
	add.s32 	%r87, %r86, %r23;
	@%p138 bra 	$L__BB52_21;
	add.s32 	%r836, %r26, %r86;
	shl.b32 	%r837, %r836, 2;
	mov.u32 	%r838, _ZZ9cuda_gemmIiLi256ELi1ELi1ELi32ELi128ELi128ELi32ELi0ELi0EEviiiPT_S1_S1_iiE3Ash;
	add.s32 	%r839, %r838, %r837;
	ld.shared.u32 	%r1007, [%r839];
$L__BB52_21:
	setp.lt.s32 	%p139, %r389, 2;
	@%p139 bra 	$L__BB52_23;
	add.s32 	%r840, %r15, 1;
	and.b32  	%r841, %r840, 15;
	add.s32 	%r842, %r87, %r841;
	shl.b32 	%r843, %r842, 2;
	mov.u32 	%r844, _ZZ9cuda_gemmIiLi256ELi1ELi1ELi32ELi128ELi128ELi32ELi0ELi0EEviiiPT_S1_S1_iiE3Ash;
	add.s32 	%r845, %r844, %r843;
	ld.shared.u32 	%r1008, [%r845];
$L__BB52_23:
	setp.lt.s32 	%p140, %r389, 3;
	@%p140 bra 	$L__BB52_25;
	add.s32 	%r846, %r87, %r45;
	shl.b32 	%r847, %r846, 2;
	mov.u32 	%r848, _ZZ9cuda_gemmIiLi256ELi1ELi1ELi32ELi128ELi128ELi32ELi0ELi0EEviiiPT_S1_S1_iiE3Ash;
	add.s32 	%r849, %r848, %r847;
	ld.shared.u32 	%r1009, [%r849];
$L__BB52_25:
	setp.lt.s32 	%p141, %r389, 4;
	@%p141 bra 	$L__BB52_27;
	add.s32 	%r850, %r15, 3;
	and.b32  	%r851, %r850, 15;
	add.s32 	%r852, %r87, %r851;
	shl.b32 	%r853, %r852, 2;
	mov.u32 	%r854, _ZZ9cuda_gemmIiLi256ELi1ELi1ELi32ELi128ELi128ELi32ELi0ELi0EEviiiPT_S1_S1_iiE3Ash;
	add.s32 	%r855, %r854, %r853;
	ld.shared.u32 	%r1010, [%r855];
$L__BB52_27:
	setp.lt.s32 	%p142, %r389, 5;
	@%p142 bra 	$L__BB52_29;
	add.s32 	%r856, %r15, 4;
	and.b32  	%r857, %r856, 15;
	add.s32 	%r858, %r87, %r857;
	shl.b32 	%r859, %r858, 2;
	mov.u32 	%r860, _ZZ9cuda_gemmIiLi256ELi1ELi1ELi32ELi128ELi128ELi32ELi0ELi0EEviiiPT_S1_S1_iiE3Ash;
	add.s32 	%r861, %r860, %r859;
	ld.shared.u32 	%r1011, [%r861];
$L__BB52_29:
	setp.lt.s32 	%p143, %r389, 6;
	@%p143 bra 	$L__BB52_31;
	add.s32 	%r862, %r15, 5;
	and.b32  	%r863, %r862, 15;
	add.s32 	%r864, %r87, %r863;
	shl.b32 	%r865, %r864, 2;
	mov.u32 	%r866, _ZZ9cuda_gemmIiLi256ELi1ELi1ELi32ELi128ELi128ELi32ELi0ELi0EEviiiPT_S1_S1_iiE3Ash;
	add.s32 	%r867, %r866, %r865;
	ld.shared.u32 	%r1012, [%r867];
$L__BB52_31:
	setp.lt.s32 	%p144, %r389, 7;
	@%p144 bra 	$L__BB52_33;
	add.s32 	%r868, %r15, 6;
	and.b32  	%r869, %r868, 15;
	add.s32 	%r870, %r87, %r869;
	shl.b32 	%r871, %r870, 2;
	mov.u32 	%r872, _ZZ9cuda_gemmIiLi256ELi1ELi1ELi32ELi128ELi128ELi32ELi0ELi0EEviiiPT_S1_S1_iiE3Ash;
	add.s32 	%r873, %r872, %r871;
	ld.shared.u32 	%r1013, [%r873];
$L__BB52_33:
	setp.lt.s32 	%p145, %r389, 8;
	@%p145 bra 	$L__BB52_35;
	add.s32 	%r874, %r87, %r46;
	shl.b32 	%r875, %r874, 2;
	mov.u32 	%r876, _ZZ9cuda_gemmIiLi256ELi1ELi1ELi32ELi128ELi128ELi32ELi0ELi0EEviiiPT_S1_S1_iiE3Ash;
	add.s32 	%r877, %r876, %r875;
	ld.shared.u32 	%r1014, [%r877];
$L__BB52_35:
	setp.lt.s32 	%p146, %r389, 9;
	@%p146 bra 	$L__BB52_37;
	add.s32 	%r878, %r87, %r47;
	shl.b32 	%r879, %r878, 2;
	mov.u32 	%r880, _ZZ9cuda_gemmIiLi256ELi1ELi1ELi32ELi128ELi128ELi32ELi0ELi0EEviiiPT_S1_S1_iiE3Ash;
	add.s32 	%r881, %r880, %r879;
	ld.shared.u32 	%r1015, [%r881];
$L__BB52_37:
	setp.lt.s32 	%p147, %r389, 10;
	@%p147 bra 	$L__BB52_39;
	add.s32 	%r882, %r87, %r48;
	shl.b32 	%r883, %r882, 2;
	mov.u32 	%r884, _ZZ9cuda_gemmIiLi256ELi1ELi1ELi32ELi128ELi128ELi32ELi0ELi0EEviiiPT_S1_S1_iiE3Ash;
	add.s32 	%r885, %r884, %r883;
	ld.shared.u32 	%r1016, [%r885];
$L__BB52_39:
	setp.lt.s32 	%p148, %r389, 11;
	@%p148 bra 	$L__BB52_41;
	add.s32 	%r886, %r87, %r49;
	shl.b32 	%r887, %r886, 2;
	mov.u32 	%r888, _ZZ9cuda_gemmIiLi256ELi1ELi1ELi32ELi128ELi128ELi32ELi0ELi0EEviiiPT_S1_S1_iiE3Ash;
	add.s32 	%r889, %r888, %r887;
	ld.shared.u32 	%r1017, [%r889];
$L__BB52_41:
	setp.lt.s32 	%p149, %r389, 12;
	@%p149 bra 	$L__BB52_43;
	add.s32 	%r890, %r87, %r50;
	shl.b32 	%r891, %r890, 2;
	mov.u32 	%r892, _ZZ9cuda_gemmIiLi256ELi1ELi1ELi32ELi128ELi128ELi32ELi0ELi0EEviiiPT_S1_S1_iiE3Ash;
	add.s32 	%r893, %r892, %r891;
	ld.shared.u32 	%r1018, [%r893];
$L__BB52_43:
	setp.lt.s32 	%p150, %r389, 13;
	@%p150 bra 	$L__BB52_45;
	add.s32 	%r894, %r87, %r51;
	shl.b32 	%r895, %r894, 2;
	mov.u32 	%r896, _ZZ9cuda_gemmIiLi256ELi1ELi1ELi32ELi128ELi128ELi32ELi0ELi0EEviiiPT_S1_S1_iiE3Ash;
	add.s32 	%r897, %r896, %r895;
	ld.shared.u32 	%r1019, [%r897];
$L__BB52_45:
	setp.lt.s32 	%p151, %r389, 14;
	@%p151 bra 	$L__BB52_47;
	add.s32 	%r898, %r15, 13;
	and.b32  	%r899, %r898, 15;
	add.s32 	%r900, %r87, %r899;
	shl.b32 	%r901, %r900, 2;
	mov.u32 	%r902, _ZZ9cuda_gemmIiLi256ELi1ELi1ELi32ELi128ELi128ELi32ELi0ELi0EEviiiPT_S1_S1_iiE3Ash;
	add.s32 	%r903, %r902, %r901;
	ld.shared.u32 	%r1020, [%r903];
$L__BB52_47:
	setp.lt.s32 	%p152, %r389, 15;
	@%p152 bra 	$L__BB52_49;
	add.s32 	%r904, %r15, 14;
	and.b32  	%r905, %r904, 15;
	add.s32 	%r906, %r87, %r905;
	shl.b32 	%r907, %r906, 2;
	mov.u32 	%r908, _ZZ9cuda_gemmIiLi256ELi1ELi1ELi32ELi128ELi128ELi32ELi0ELi0EEviiiPT_S1_S1_iiE3Ash;
	add.s32 	%r909, %r908, %r907;
	ld.shared.u32 	%r1021, [%r909];
$L__BB52_49:
	setp.lt.s32 	%p153, %r389, 16;
	@%p153 bra 	$L__BB52_51;
	add.s32 	%r910, %r15, -1;
	and.b32  	%r911, %r910, 15;
	add.s32 	%r912, %r87, %r911;
	shl.b32 	%r913, %r912, 2;
	mov.u32 	%r914, _ZZ9cuda_gemmIiLi256ELi1ELi1ELi32ELi128ELi128ELi32ELi0ELi0EEviiiPT_S1_S1_iiE3Ash;
	add.s32 	%r915, %r914, %r913;
	ld.shared.u32 	%r1022, [%r915];
$L__BB52_51:
	setp.ge.s32 	%p154, %r16, %r24;
	mov.u32 	%r1023, %r16;
	@%p154 bra 	$L__BB52_52;
	bra.uni 	$L__BB52_53;
$L__BB52_52:
	add.s32 	%r1006, %r1006, %r14;
	setp.lt.s32 	%p172, %r1006, %r13;
	@%p172 bra 	$L__BB52_19;
	bra.uni 	$L__BB52_156;
$L__BB52_53:
	mov.u32 	%r917, _ZZ9cuda_gemmIiLi256ELi1ELi1ELi32ELi128ELi128ELi32ELi0ELi0EEviiiPT_S1_S1_iiE11kron_fac_sh;
	mad.lo.s32 	%r122, %r1023, 516, %r917;
	mov.b32 	%r1025, 0;
	@%p138 bra 	$L__BB52_55;
	add.s32 	%r919, %r122, %r918;
	ld.shared.u32 	%r920, [%r919];
	mul.lo.s32 	%r1025, %r920, %r1007;
$L__BB52_55:
	@%p139 bra 	$L__BB52_57;
	add.s32 	%r922, %r122, %r921;
	ld.shared.u32 	%r923, [%r922+4];
	mad.lo.s32 	%r1025, %r923, %r1008, %r1025;
$L__BB52_57:
	@%p140 bra 	$L__BB52_59;
	add.s32 	%r925, %r122, %r924;
	ld.shared.u32 	%r926, [%r925+8];
	mad.lo.s32 	%r1025, %r926, %r1009, %r1025;
$L__BB52_59:
	@%p141 bra 	$L__BB52_61;
	add.s32 	%r928, %r122, %r927;
	ld.shared.u32 	%r929, [%r928+12];
	mad.lo.s32 	%r1025, %r929, %r1010, %r1025;
$L__BB52_61:
	@%p142 bra 	$L__BB52_63;
	add.s32 	%r931, %r122, %r930;
	ld.shared.u32 	%r932, [%r931+16];
	mad.lo.s32 	%r1025, %r932, %r1011, %r1025;
$L__BB52_63:
	@%p143 bra 	$L__BB52_65;
	add.s32 	%r934, %r122, %r933;
	ld.shared.u32 	%r935, [%r934+20];
	mad.lo.s32 	%r1025, %r935, %r1012, %r1025;
$L__BB52_65:
	setp.lt.s32 	%p161, %r389, 7;
	@%p161 bra 	$L__BB52_67;
	add.s32 	%r937, %r122, %r936;
	ld.shared.u32 	%r938, [%r937+24];
	mad.lo.s32 	%r1025, %r938, %r1013, %r1025;
$L__BB52_67:
	setp.lt.s32 	%p162, %r389, 8;
	@%p162 bra 	$L__BB52_69;
	add.s32 	%r940, %r122, %r939;
	ld.shared.u32 	%r941, [%r940+28];
	mad.lo.s32 	%r1025, %r941, %r1014, %r1025;
$L__BB52_69:
	setp.lt.s32 	%p163, %r389, 9;
	@%p163 bra 	$L__BB52_71;
	add.s32 	%r943, %r122, %r942;
	ld.shared.u32 	%r944, [%r943+32];
	mad.lo.s32 	%r1025, %r944, %r1015, %r1025;
$L__BB52_71:
	setp.lt.s32 	%p164, %r389, 10;
	@%p164 bra 	$L__BB52_73;
	add.s32 	%r946, %r122, %r945;
	ld.shared.u32 	%r947, [%r946+36];
	mad.lo.s32 	%r1025, %r947, %r1016, %r1025;
$L__BB52_73:
	setp.lt.s32 	%p165, %r389, 11;
	@%p165 bra 	$L__BB52_75;
	add.s32 	%r949, %r122, %r948;
	ld.shared.u32 	%r950, [%r949+40];
	mad.lo.s32 	%r1025, %r950, %r1017, %r1025;
$L__BB52_75:
	setp.lt.s32 	%p166, %r389, 12;
	@%p166 bra 	$L__BB52_77;
	add.s32 	%r952, %r122, %r951;
	ld.shared.u32 	%r953, [%r952+44];
	mad.lo.s32 	%r1025, %r953, %r1018, %r1025;
$L__BB52_77:
	setp.lt.s32 	%p167, %r389, 13;
	@%p167 bra 	$L__BB52_79;
	add.s32 	%r955, %r122, %r954;
	ld.shared.u32 	%r956, [%r955+48];
	mad.lo.s32 	%r1025, %r956, %r1019, %r1025;
$L__BB52_79:
	setp.lt.s32 	%p168, %r389, 14;
	@%p168 bra 	$L__BB52_81;
	add.s32 	%r958, %r122, %r957;
	ld.shared.u32 	%r959, [%r958+52];
	mad.lo.s32 	%r1025, %r959, %r1020, %r1025;
$L__BB52_81:
	setp.lt.s32 	%p169, %r389, 15;
	@%p169 bra 	$L__BB52_83;
	add.s32 	%r961, %r122, %r960;
	ld.shared.u32 	%r962, [%r961+56];
	mad.lo.s32 	%r1025, %r962, %r1021, %r1025;
$L__BB52_83:
	setp.lt.s32 	%p170, %r389, 16;
	@%p170 bra 	$L__BB52_85;
	add.s32 	%r964, %r122, %r963;
	ld.shared.u32 	%r965, [%r964+60];
	mad.lo.s32 	%r1025, %r965, %r1022, %r1025;
$L__BB52_85:
	mad.lo.s32 	%r966, %r1023, %r13, %r85;
	shl.b32 	%r967, %r966, 2;
	mov.u32 	%r968, _ZZ9cuda_gemmIiLi256ELi1ELi1ELi32ELi128ELi128ELi32ELi0ELi0EEviiiPT_S1_S1_iiE3Csh;
	add.s32 	%r969, %r968, %r967;
	ld.shared.u32 	%r970, [%r969];
	add.s32 	%r971, %r970, %r1025;
	st.shared.u32 	[%r969], %r971;
	add.s32 	%r1023, %r1023, %r18;
	setp.lt.s32 	%p171, %r1023, %r24;
	@%p171 bra 	$L__BB52_53;
	bra.uni 	$L__BB52_52;
$L__BB52_86:
	setp.gt.u32 	%p17, %r389, 31;
	@%p17 bra 	$L__BB52_160;
	add.s32 	%r446, %r15, 1;
	and.b32  	%r156, %r446, 15;
	add.s32 	%r447, %r15, 2;
	and.b32  	%r157, %r447, 15;
	add.s32 	%r448, %r15, 3;
	and.b32  	%r158, %r448, 15;
	add.s32 	%r449, %r15, 4;
	and.b32  	%r159, %r449, 15;
	add.s32 	%r450, %r15, 5;
	and.b32  	%r160, %r450, 15;
	add.s32 	%r451, %r15, 6;
	and.b32  	%r161, %r451, 15;
	add.s32 	%r452, %r15, 7;
	and.b32  	%r162, %r452, 15;
	xor.b32  	%r163, %r22, 8;
	add.s32 	%r453, %r15, 9;
	and.b32  	%r164, %r453, 15;
	add.s32 	%r454, %r15, 11;
	and.b32  	%r165, %r454, 15;
	setp.gt.u32 	%p18, %r389, %r22;
	selp.b32 	%r455, 0, %r25, %p18;
	sub.s32 	%r166, %r26, %r455;
	add.s32 	%r456, %r22, 1;
	setp.lt.u32 	%p19, %r456, %r25;
	selp.b32 	%r457, 0, %r25, %p19;
	sub.s32 	%r167, %r26, %r457;
	add.s32 	%r458, %r22, 2;
	setp.lt.u32 	%p20, %r458, %r25;
	selp.b32 	%r459, 0, %r25, %p20;
	sub.s32 	%r168, %r26, %r459;
	add.s32 	%r460, %r22, 3;
	setp.lt.u32 	%p21, %r460, %r25;
	selp.b32 	%r461, 0, %r25, %p21;
	sub.s32 	%r169, %r26, %r461;
	add.s32 	%r462, %r22, 4;
	setp.lt.u32 	%p22, %r462, %r25;
	selp.b32 	%r463, 0, %r25, %p22;
	sub.s32 	%r170, %r26, %r463;
	add.s32 	%r464, %r22, 5;
	setp.lt.u32 	%p23, %r464, %r25;
	selp.b32 	%r465, 0, %r25, %p23;
	sub.s32 	%r171, %r26, %r465;
	add.s32 	%r466, %r22, 6;
	setp.lt.u32 	%p24, %r466, %r25;
	selp.b32 	%r467, 0, %r25, %p24;
	sub.s32 	%r172, %r26, %r467;
	add.s32 	%r468, %r22, 7;
	setp.lt.u32 	%p25, %r468, %r25;
	selp.b32 	%r469, 0, %r25, %p25;
	sub.s32 	%r173, %r26, %r469;
	add.s32 	%r470, %r22, 8;
	setp.lt.u32 	%p26, %r470, %r25;
	selp.b32 	%r471, 0, %r25, %p26;
	sub.s32 	%r174, %r26, %r471;
	add.s32 	%r472, %r22, 9;
	setp.lt.u32 	%p27, %r472, %r25;
	selp.b32 	%r473, 0, %r25, %p27;
	sub.s32 	%r175, %r26, %r473;
	add.s32 	%r474, %r22, 10;
	setp.lt.u32 	%p28, %r474, %r25;
	selp.b32 	%r475, 0, %r25, %p28;
	sub.s32 	%r176, %r26, %r475;
	add.s32 	%r476, %r22, 11;
	setp.lt.u32 	%p29, %r476, %r25;
	selp.b32 	%r477, 0, %r25, %p29;
	sub.s32 	%r177, %r26, %r477;
	add.s32 	%r478, %r22, 12;
	setp.lt.u32 	%p30, %r478, %r25;
	selp.b32 	%r479, 0, %r25, %p30;
	sub.s32 	%r178, %r26, %r479;
	add.s32 	%r480, %r22, 13;
	setp.lt.u32 	%p31, %r480, %r25;
	selp.b32 	%r481, 0, %r25, %p31;
	sub.s32 	%r179, %r26, %r481;
	add.s32 	%r482, %r22, 14;
	setp.lt.u32 	%p32, %r482, %r25;
	selp.b32 	%r483, 0, %r25, %p32;
	sub.s32 	%r180, %r26, %r483;
	add.s32 	%r484, %r22, 15;
	setp.lt.u32 	%p33, %r484, %r25;
	selp.b32 	%r485, 0, %r25, %p33;
	sub.s32 	%r181, %r26, %r485;
	mov.b32 	%r1108, 0;
	shl.b32 	%r565, %r167, 2;
	shl.b32 	%r568, %r168, 2;
	shl.b32 	%r571, %r169, 2;
	shl.b32 	%r574, %r170, 2;
	shl.b32 	%r577, %r171, 2;
	shl.b32 	%r580, %r172, 2;
	shl.b32 	%r583, %r173, 2;
	shl.b32 	%r586, %r174, 2;
	shl.b32 	%r589, %r175, 2;
	shl.b32 	%r592, %r176, 2;
	shl.b32 	%r595, %r177, 2;
	shl.b32 	%r598, %r178, 2;
	shl.b32 	%r601, %r179, 2;
	shl.b32 	%r604, %r180, 2;
	shl.b32 	%r607, %r181, 2;
	shl.b32 	%r562, %r166, 2;
$L__BB52_88:
	setp.eq.s32 	%p34, %r389, 0;
	add.s32 	%r307, %r1108, %r15;
	mul.lo.s32 	%r308, %r307, %r389;
	add.s32 	%r309, %r308, %r23;
	@%p34 bra 	$L__BB52_90;
	add.s32 	%r486, %r26, %r308;
	shl.b32 	%r487, %r486, 2;
	mov.u32 	%r488, _ZZ9cuda_gemmIiLi256ELi1ELi1ELi32ELi128ELi128ELi32ELi0ELi0EEviiiPT_S1_S1_iiE3Ash;
	add.s32 	%r489, %r488, %r487;
	ld.shared.u32 	%r1109, [%r489];
$L__BB52_90:
	setp.lt.u32 	%p35, %r389, 2;
	@%p35 bra 	$L__BB52_92;
	add.s32 	%r490, %r309, %r156;
	shl.b32 	%r491, %r490, 2;
	mov.u32 	%r492, _ZZ9cuda_gemmIiLi256ELi1ELi1ELi32ELi128ELi128ELi32ELi0ELi0EEviiiPT_S1_S1_iiE3Ash;
	add.s32 	%r493, %r492, %r491;
	ld.shared.u32 	%r1110, [%r493];
$L__BB52_92:
	setp.lt.u32 	%p36, %r389, 3;
	@%p36 bra 	$L__BB52_94;
	add.s32 	%r494, %r309, %r157;
	shl.b32 	%r495, %r494, 2;
	mov.u32 	%r496, _ZZ9cuda_gemmIiLi256ELi1ELi1ELi32ELi128ELi128ELi32ELi0ELi0EEviiiPT_S1_S1_iiE3Ash;
	add.s32 	%r497, %r496, %r495;
	ld.shared.u32 	%r1111, [%r497];
$L__BB52_94:
	setp.lt.u32 	%p37, %r389, 4;
	@%p37 bra 	$L__BB52_96;
	add.s32 	%r498, %r309, %r158;
	shl.b32 	%r499, %r498, 2;
	mov.u32 	%r500, _ZZ9cuda_gemmIiLi256ELi1ELi1ELi32ELi128ELi128ELi32ELi0ELi0EEviiiPT_S1_S1_iiE3Ash;
	add.s32 	%r501, %r500, %r499;
	ld.shared.u32 	%r1112, [%r501];
$L__BB52_96:
	setp.lt.u32 	%p38, %r389, 5;
	@%p38 bra 	$L__BB52_98;
	add.s32 	%r502, %r309, %r159;
	shl.b32 	%r503, %r502, 2;
	mov.u32 	%r504, _ZZ9cuda_gemmIiLi256ELi1ELi1ELi32ELi128ELi128ELi32ELi0ELi0EEviiiPT_S1_S1_iiE3Ash;
	add.s32 	%r505, %r504, %r503;
	ld.shared.u32 	%r1113, [%r505];
$L__BB52_98:
	setp.lt.u32 	%p39, %r389, 6;
	@%p39 bra 	$L__BB52_100;
	add.s32 	%r506, %r309, %r160;
	shl.b32 	%r507, %r506, 2;
	mov.u32 	%r508, _ZZ9cuda_gemmIiLi256ELi1ELi1ELi32ELi128ELi128ELi32ELi0ELi0EEviiiPT_S1_S1_iiE3Ash;
	add.s32 	%r509, %r508, %r507;
	ld.shared.u32 	%r1114, [%r509];
$L__BB52_100:
	setp.lt.u32 	%p40, %r389, 7;
	@%p40 bra 	$L__BB52_102;
	add.s32 	%r510, %r309, %r161;
	shl.b32 	%r511, %r510, 2;
	mov.u32 	%r512, _ZZ9cuda_gemmIiLi256ELi1ELi1ELi32ELi128ELi128ELi32ELi0ELi0EEviiiPT_S1_S1_iiE3Ash;
	add.s32 	%r513, %r512, %r511;
	ld.shared.u32 	%r1115, [%r513];
$L__BB52_102:
	setp.lt.u32 	%p41, %r389, 8;
	@%p41 bra 	$L__BB52_104;
	add.s32 	%r514, %r309, %r162;
	shl.b32 	%r515, %r514, 2;
	mov.u32 	%r516, _ZZ9cuda_gemmIiLi256ELi1ELi1ELi32ELi128ELi128ELi32ELi0ELi0EEviiiPT_S1_S1_iiE3Ash;
	add.s32 	%r517, %r516, %r515;
	ld.shared.u32 	%r1116, [%r517];
$L__BB52_104:
	setp.lt.u32 	%p42, %r389, 9;
	@%p42 bra 	$L__BB52_106;
	add.s32 	%r518, %r309, %r163;
	shl.b32 	%r519, %r518, 2;
	mov.u32 	%r520, _ZZ9cuda_gemmIiLi256ELi1ELi1ELi32ELi128ELi128ELi32ELi0ELi0EEviiiPT_S1_S1_iiE3Ash;
	add.s32 	%r521, %r520, %r519;
	ld.shared.u32 	%r1117, [%r521];
$L__BB52_106:
	setp.lt.u32 	%p43, %r389, 10;
	@%p43 bra 	$L__BB52_108;
	add.s32 	%r522, %r309, %r164;
	shl.b32 	%r523, %r522, 2;
	mov.u32 	%r524, _ZZ9cuda_gemmIiLi256ELi1ELi1ELi32ELi128ELi128ELi32ELi0ELi0EEviiiPT_S1_S1_iiE3Ash;
	add.s32 	%r525, %r524, %r523;
	ld.shared.u32 	%r1118, [%r525];
$L__BB52_108:
	setp.lt.u32 	%p44, %r389, 11;
	@%p44 bra 	$L__BB52_110;
	add.s32 	%r526, %r15, 10;
	and.b32  	%r527, %r526, 15;
	add.s32 	%r528, %r309, %r527;
	shl.b32 	%r529, %r528, 2;
	mov.u32 	%r530, _ZZ9cuda_gemmIiLi256ELi1ELi1ELi32ELi128ELi128ELi32ELi0ELi0EEviiiPT_S1_S1_iiE3Ash;
	add.s32 	%r531, %r530, %r529;
	ld.shared.u32 	%r1119, [%r531];
$L__BB52_110:
	setp.lt.u32 	%p45, %r389, 12;
	@%p45 bra 	$L__BB52_112;
	add.s32 	%r532, %r309, %r165;
	shl.b32 	%r533, %r532, 2;
	mov.u32 	%r534, _ZZ9cuda_gemmIiLi256ELi1ELi1ELi32ELi128ELi128ELi32ELi0ELi0EEviiiPT_S1_S1_iiE3Ash;
	add.s32 	%r535, %r534, %r533;
	ld.shared.u32 	%r1120, [%r535];
$L__BB52_112:
	setp.lt.u32 	%p46, %r389, 13;
	@%p46 bra 	$L__BB52_114;
	add.s32 	%r536, %r15, 12;
	and.b32  	%r537, %r536, 15;
	add.s32 	%r538, %r309, %r537;
	shl.b32 	%r539, %r538, 2;
	mov.u32 	%r540, _ZZ9cuda_gemmIiLi256ELi1ELi1ELi32ELi128ELi128ELi32ELi0ELi0EEviiiPT_S1_S1_iiE3Ash;
	add.s32 	%r541, %r540, %r539;
	ld.shared.u32 	%r1121, [%r541];
$L__BB52_114:
	setp.lt.u32 	%p47, %r389, 14;
	@%p47 bra 	$L__BB52_116;
	add.s32 	%r542, %r15, 13;
	and.b32  	%r543, %r542, 15;
	add.s32 	%r544, %r309, %r543;
	shl.b32 	%r545, %r544, 2;
	mov.u32 	%r546, _ZZ9cuda_gemmIiLi256ELi1ELi1ELi32ELi128ELi128ELi32ELi0ELi0EEviiiPT_S1_S1_iiE3Ash;
	add.s32 	%r547, %r546, %r545;
	ld.shared.u32 	%r1122, [%r547];
$L__BB52_116:
	setp.lt.u32 	%p48, %r389, 15;
	@%p48 bra 	$L__BB52_118;
	add.s32 	%r548, %r15, 14;
	and.b32  	%r549, %r548, 15;
	add.s32 	%r550, %r309, %r549;
	shl.b32 	%r551, %r550, 2;
	mov.u32 	%r552, _ZZ9cuda_gemmIiLi256ELi1ELi1ELi32ELi128ELi128ELi32ELi0ELi0EEviiiPT_S1_S1_iiE3Ash;
	add.s32 	%r553, %r552, %r551;
	ld.shared.u32 	%r1123, [%r553];
$L__BB52_118:
	setp.lt.u32 	%p49, %r389, 16;
	@%p49 bra 	$L__BB52_120;
	add.s32 	%r554, %r15, -1;
	and.b32  	%r555, %r554, 15;
	add.s32 	%r556, %r309, %r555;
	shl.b32 	%r557, %r556, 2;
	mov.u32 	%r558, _ZZ9cuda_gemmIiLi256ELi1ELi1ELi32ELi128ELi128ELi32ELi0ELi0EEviiiPT_S1_S1_iiE3Ash;
	add.s32 	%r559, %r558, %r557;
	ld.shared.u32 	%r1124, [%r559];
$L__BB52_120:
	setp.ge.s32 	%p50, %r16, %r24;
	@%p50 bra 	$L__BB52_155;
	mov.u32 	%r1125, %r16;
$L__BB52_122:
	mov.u32 	%r561, _ZZ9cuda_gemmIiLi256ELi1ELi1ELi32ELi128ELi128ELi32ELi0ELi0EEviiiPT_S1_S1_iiE11kron_fac_sh;
	mad.lo.s32 	%r343, %r1125, 516, %r561;
	mov.b32 	%r1127, 0;
	@%p34 bra 	$L__BB52_124;
	add.s32 	%r563, %r343, %r562;
	ld.shared.u32 	%r564, [%r563];
	mul.lo.s32 	%r1127, %r564, %r1109;
$L__BB52_124:
	@%p35 bra 	$L__BB52_126;
	add.s32 	%r566, %r343, %r565;
	ld.shared.u32 	%r567, [%r566+4];
	mad.lo.s32 	%r1127, %r567, %r1110, %r1127;
$L__BB52_126:
	@%p36 bra 	$L__BB52_128;
	add.s32 	%r569, %r343, %r568;
	ld.shared.u32 	%r570, [%r569+8];
	mad.lo.s32 	%r1127, %r570, %r1111, %r1127;
$L__BB52_128:
	@%p37 bra 	$L__BB52_130;
	add.s32 	%r572, %r343, %r571;
	ld.shared.u32 	%r573, [%r572+12];
	mad.lo.s32 	%r1127, %r573, %r1112, %r1127;
$L__BB52_130:
	@%p38 bra 	$L__BB52_132;
	add.s32 	%r575, %r343, %r574;
	ld.shared.u32 	%r576, [%r575+16];
	mad.lo.s32 	%r1127, %r576, %r1113, %r1127;
$L__BB52_132:
	@%p39 bra 	$L__BB52_134;
	add.s32 	%r578, %r343, %r577;
	ld.shared.u32 	%r579, [%r578+20];
	mad.lo.s32 	%r1127, %r579, %r1114, %r1127;
$L__BB52_134:
	setp.lt.u32 	%p57, %r389, 7;
	@%p57 bra 	$L__BB52_136;
	add.s32 	%r581, %r343, %r580;
	ld.shared.u32 	%r582, [%r581+24];
	mad.lo.s32 	%r1127, %r582, %r1115, %r1127;
$L__BB52_136:
	setp.lt.u32 	%p58, %r389, 8;
	@%p58 bra 	$L__BB52_138;
	add.s32 	%r584, %r343, %r583;
	ld.shared.u32 	%r585, [%r584+28];
	mad.lo.s32 	%r1127, %r585, %r1116, %r1127;
$L__BB52_138:
	setp.lt.u32 	%p59, %r389, 9;
	@%p59 bra 	$L__BB52_140;
	add.s32 	%r587, %r343, %r586;
	ld.shared.u32 	%r588, [%r587+32];
	mad.lo.s32 	%r1127, %r588, %r1117, %r1127;
$L__BB52_140:
	setp.lt.u32 	%p60, %r389, 10;
	@%p60 bra 	$L__BB52_142;
	add.s32 	%r590, %r343, %r589;
	ld.shared.u32 	%r591, [%r590+36];
	mad.lo.s32 	%r1127, %r591, %r1118, %r1127;
$L__BB52_142:
	setp.lt.u32 	%p61, %r389, 11;
	@%p61 bra 	$L__BB52_144;
	add.s32 	%r593, %r343, %r592;
	ld.shared.u32 	%r594, [%r593+40];
	mad.lo.s32 	%r1127, %r594, %r1119, %r1127;
$L__BB52_144:
	setp.lt.u32 	%p62, %r389, 12;
	@%p62 bra 	$L__BB52_146;
	add.s32 	%r596, %r343, %r595;
	ld.shared.u32 	%r597, [%r596+44];
	mad.lo.s32 	%r1127, %r597, %r1120, %r1127;
$L__BB52_146:
	setp.lt.u32 	%p63, %r389, 13;
	@%p63 bra 	$L__BB52_148;
	add.s32 	%r599, %r343, %r598;
	ld.shared.u32 	%r600, [%r599+48];
	mad.lo.s32 	%r1127, %r600, %r1121, %r1127;
$L__BB52_148:
	setp.lt.u32 	%p64, %r389, 14;
	@%p64 bra 	$L__BB52_150;
	add.s32 	%r602, %r343, %r601;
	ld.shared.u32 	%r603, [%r602+52];
	mad.lo.s32 	%r1127, %r603, %r1122, %r1127;
$L__BB52_150:
	setp.lt.u32 	%p65, %r389, 15;
	@%p65 bra 	$L__BB52_152;
	add.s32 	%r605, %r343, %r604;
	ld.shared.u32 	%r606, [%r605+56];
	mad.lo.s32 	%r1127, %r606, %r1123, %r1127;
$L__BB52_152:
	setp.lt.u32 	%p66, %r389, 16;
	@%p66 bra 	$L__BB52_154;
	add.s32 	%r608, %r343, %r607;
	ld.shared.u32 	%r609, [%r608+60];
	mad.lo.s32 	%r1127, %r609, %r1124, %r1127;
$L__BB52_154:
	mad.lo.s32 	%r610, %r1125, %r13, %r307;
	shl.b32 	%r611, %r610, 2;
	mov.u32 	%r612, _ZZ9cuda_gemmIiLi256ELi1ELi1ELi32ELi128ELi128ELi32ELi0ELi0EEviiiPT_S1_S1_iiE3Csh;
	add.s32 	%r613, %r612, %r611;
	st.shared.u32 	[%r613], %r1127;
	add.s32 	%r1125, %r1125, %r18;
	setp.lt.s32 	%p67, %r1125, %r24;
	@%p67 bra 	$L__BB52_122;
$L__BB52_155:
	add.s32 	%r1108, %r1108, %r14;
	setp.lt.s32 	%p68, %r1108, %r13;
	@%p68 bra 	$L__BB52_88;
$L__BB52_156:
	setp.gt.u32 	%p173, %r1143, 7;
	bar.sync 	0;
	@%p173 bra 	$L__BB52_159;
	ld.param.u64 	%rd19, [_Z9cuda_gemmIiLi256ELi1ELi1ELi32ELi128ELi128ELi32ELi0ELi0EEviiiPT_S1_S1_ii_param_5];
	ld.param.u32 	%r981, [_Z9cuda_gemmIiLi256ELi1ELi1ELi32ELi128ELi128ELi32ELi0ELi0EEviiiPT_S1_S1_ii_param_1];
	div.s32 	%r378, %r387, %r389;
	mad.lo.s32 	%r972, %r13, %r982, %r27;
	mad.lo.s32 	%r379, %r19, %r981, %r972;
	shl.b32 	%r973, %r1143, 2;
	mov.u32 	%r974, _ZZ9cuda_gemmIiLi256ELi1ELi1ELi32ELi128ELi128ELi32ELi0ELi0EEviiiPT_S1_S1_iiE3Csh;
	add.s32 	%r1142, %r974, %r973;
	shl.b32 	%r381, %r17, 2;
	cvta.to.global.u64 	%rd3, %rd19;
$L__BB52_158:
	div.s32 	%r975, %r1143, %r13;
	mul.lo.s32 	%r976, %r975, %r13;
	sub.s32 	%r977, %r1143, %r976;
	mad.lo.s32 	%r978, %r378, %r975, %r379;
	add.s32 	%r979, %r978, %r977;
	ld.shared.u32 	%r980, [%r1142];
	mul.wide.s32 	%rd17, %r979, 4;
	add.s64 	%rd18, %rd3, %rd17;
	st.global.u32 	[%rd18], %r980;
	add.s32 	%r1143, %r1143, %r17;
	add.s32 	%r1142, %r1142, %r381;
	setp.lt.u32 	%p174, %r1143, 8;
	@%p174 bra 	$L__BB52_158;
$L__BB52_159:
	ret;
$L__BB52_160:
	add.s32 	%r616, %r22, 1;
	setp.lt.u32 	%p69, %r616, %r25;
	selp.b32 	%r617, 0, %r25, %p69;
	sub.s32 	%r182, %r26, %r617;
	add.s32 	%r618, %r22, 2;
	setp.lt.u32 	%p70, %r618, %r25;
	selp.b32 	%r619, 0, %r25, %p70;
	sub.s32 	%r183, %r26, %r619;
	add.s32 	%r620, %r22, 3;
	setp.lt.u32 	%p71, %r620, %r25;
	selp.b32 	%r621, 0, %r25, %p71;
	sub.s32 	%r184, %r26, %r621;
	add.s32 	%r622, %r22, 4;
	setp.lt.u32 	%p72, %r622, %r25;
	selp.b32 	%r623, 0, %r25, %p72;
	sub.s32 	%r185, %r26, %r623;
	add.s32 	%r624, %r22, 5;
	setp.lt.u32 	%p73, %r624, %r25;
	selp.b32 	%r625, 0, %r25, %p73;
	sub.s32 	%r186, %r26, %r625;
	add.s32 	%r626, %r22, 6;
	setp.lt.u32 	%p74, %r626, %r25;
	selp.b32 	%r627, 0, %r25, %p74;
	sub.s32 	%r187, %r26, %r627;
	add.s32 	%r628, %r22, 7;
	setp.lt.u32 	%p75, %r628, %r25;
	selp.b32 	%r629, 0, %r25, %p75;
	sub.s32 	%r188, %r26, %r629;
	add.s32 	%r630, %r22, 8;
	setp.lt.u32 	%p76, %r630, %r25;
	selp.b32 	%r631, 0, %r25, %p76;
	sub.s32 	%r189, %r26, %r631;
	add.s32 	%r632, %r22, 9;
	setp.lt.u32 	%p77, %r632, %r25;
	selp.b32 	%r633, 0, %r25, %p77;
	sub.s32 	%r190, %r26, %r633;
	add.s32 	%r634, %r22, 10;
	setp.lt.u32 	%p78, %r634, %r25;
	selp.b32 	%r635, 0, %r25, %p78;
	sub.s32 	%r191, %r26, %r635;
	add.s32 	%r636, %r22, 11;
	setp.lt.u32 	%p79, %r636, %r25;
	selp.b32 	%r637, 0, %r25, %p79;
	sub.s32 	%r192, %r26, %r637;
	add.s32 	%r638, %r22, 12;
	setp.lt.u32 	%p80, %r638, %r25;
	selp.b32 	%r639, 0, %r25, %p80;
	sub.s32 	%r193, %r26, %r639;
	add.s32 	%r640, %r22, 13;
	setp.lt.u32 	%p81, %r640, %r25;
	selp.b32 	%r641, 0, %r25, %p81;
	sub.s32 	%r194, %r26, %r641;
	add.s32 	%r642, %r22, 14;
	setp.lt.u32 	%p82, %r642, %r25;
	selp.b32 	%r643, 0, %r25, %p82;
	sub.s32 	%r195, %r26, %r643;
	add.s32 	%r644, %r22, 15;
	setp.lt.u32 	%p83, %r644, %r25;
	selp.b32 	%r645, 0, %r25, %p83;
	sub.s32 	%r196, %r26, %r645;
	shl.b32 	%r646, %r4, 8;
	sub.s32 	%r197, 8223, %r646;
	mov.b32 	%r1056, 0;
	shl.b32 	%r746, %r182, 2;
	shl.b32 	%r749, %r183, 2;
	shl.b32 	%r752, %r184, 2;
	shl.b32 	%r755, %r185, 2;
	shl.b32 	%r758, %r186, 2;
	shl.b32 	%r761, %r187, 2;
	shl.b32 	%r764, %r188, 2;
	shl.b32 	%r767, %r189, 2;
	shl.b32 	%r770, %r190, 2;
	shl.b32 	%r773, %r191, 2;
	shl.b32 	%r776, %r192, 2;
	shl.b32 	%r779, %r193, 2;
	shl.b32 	%r782, %r194, 2;
	shl.b32 	%r785, %r195, 2;
	shl.b32 	%r788, %r196, 2;
$L__BB52_161:
	setp.lt.s32 	%p84, %r389, 1;
	add.s32 	%r215, %r1056, %r15;
	mul.lo.s32 	%r216, %r215, %r389;
	add.s32 	%r217, %r216, %r23;
	@%p84 bra 	$L__BB52_163;
	add.s32 	%r647, %r26, %r216;
	shl.b32 	%r648, %r647, 2;
	mov.u32 	%r649, _ZZ9cuda_gemmIiLi256ELi1ELi1ELi32ELi128ELi128ELi32ELi0ELi0EEviiiPT_S1_S1_iiE3Ash;
	add.s32 	%r650, %r649, %r648;
	ld.shared.u32 	%r1057, [%r650];
$L__BB52_163:
	setp.lt.s32 	%p85, %r389, 2;
	@%p85 bra 	$L__BB52_165;
	add.s32 	%r651, %r15, 1;
	and.b32  	%r652, %r651, 15;
	add.s32 	%r653, %r217, %r652;
	shl.b32 	%r654, %r653, 2;
	mov.u32 	%r655, _ZZ9cuda_gemmIiLi256ELi1ELi1ELi32ELi128ELi128ELi32ELi0ELi0EEviiiPT_S1_S1_iiE3Ash;
	add.s32 	%r656, %r655, %r654;
	ld.shared.u32 	%r1058, [%r656];
$L__BB52_165:
	setp.lt.s32 	%p86, %r389, 3;
	@%p86 bra 	$L__BB52_167;
	add.s32 	%r657, %r15, 2;
	and.b32  	%r658, %r657, 15;
	add.s32 	%r659, %r217, %r658;
	shl.b32 	%r660, %r659, 2;
	mov.u32 	%r661, _ZZ9cuda_gemmIiLi256ELi1ELi1ELi32ELi128ELi128ELi32ELi0ELi0EEviiiPT_S1_S1_iiE3Ash;
	add.s32 	%r662, %r661, %r660;
	ld.shared.u32 	%r1059, [%r662];
$L__BB52_167:
	setp.lt.s32 	%p87, %r389, 4;
	@%p87 bra 	$L__BB52_169;
	add.s32 	%r663, %r15, 3;
	and.b32  	%r664, %r663, 15;
	add.s32 	%r665, %r217, %r664;
	shl.b32 	%r666, %r665, 2;
	mov.u32 	%r667, _ZZ9cuda_gemmIiLi256ELi1ELi1ELi32ELi128ELi128ELi32ELi0ELi0EEviiiPT_S1_S1_iiE3Ash;
	add.s32 	%r668, %r667, %r666;
	ld.shared.u32 	%r1060, [%r668];
$L__BB52_169:
	setp.lt.s32 	%p88, %r389, 5;
	@%p88 bra 	$L__BB52_171;
	add.s32 	%r669, %r15, 4;
	and.b32  	%r670, %r669, 15;
	add.s32 	%r671, %r217, %r670;
	shl.b32 	%r672, %r671, 2;
	mov.u32 	%r673, _ZZ9cuda_gemmIiLi256ELi1ELi1ELi32ELi128ELi128ELi32ELi0ELi0EEviiiPT_S1_S1_iiE3Ash;
	add.s32 	%r674, %r673, %r672;
	ld.shared.u32 	%r1061, [%r674];
$L__BB52_171:
	setp.lt.s32 	%p89, %r389, 6;
	@%p89 bra 	$L__BB52_173;
	add.s32 	%r675, %r15, 5;
	and.b32  	%r676, %r675, 15;
	add.s32 	%r677, %r217, %r676;
	shl.b32 	%r678, %r677, 2;
	mov.u32 	%r679, _ZZ9cuda_gemmIiLi256ELi1ELi1ELi32ELi128ELi128ELi32ELi0ELi0EEviiiPT_S1_S1_iiE3Ash;
	add.s32 	%r680, %r679, %r678;
	ld.shared.u32 	%r1062, [%r680];
$L__BB52_173:
	setp.lt.s32 	%p90, %r389, 7;
	@%p90 bra 	$L__BB52_175;
	add.s32 	%r681, %r15, 6;
	and.b32  	%r682, %r681, 15;
	add.s32 	%r683, %r217, %r682;
	shl.b32 	%r684, %r683, 2;
	mov.u32 	%r685, _ZZ9cuda_gemmIiLi256ELi1ELi1ELi32ELi128ELi128ELi32ELi0ELi0EEviiiPT_S1_S1_iiE3Ash;
	add.s32 	%r686, %r685, %r684;
	ld.shared.u32 	%r1063, [%r686];
$L__BB52_175:
	setp.lt.s32 	%p91, %r389, 8;
	@%p91 bra 	$L__BB52_177;
	add.s32 	%r687, %r15, 7;
	and.b32  	%r688, %r687, 15;
	add.s32 	%r689, %r217, %r688;
	shl.b32 	%r690, %r689, 2;
	mov.u32 	%r691, _ZZ9cuda_gemmIiLi256ELi1ELi1ELi32ELi128ELi128ELi32ELi0ELi0EEviiiPT_S1_S1_iiE3Ash;
	add.s32 	%r692, %r691, %r690;
	ld.shared.u32 	%r1064, [%r692];
$L__BB52_177:
	setp.lt.s32 	%p92, %r389, 9;
	@%p92 bra 	$L__BB52_179;
	and.b32  	%r693, %r15, 15;
	xor.b32  	%r694, %r693, 8;
	add.s32 	%r695, %r217, %r694;
	shl.b32 	%r696, %r695, 2;
	mov.u32 	%r697, _ZZ9cuda_gemmIiLi256ELi1ELi1ELi32ELi128ELi128ELi32ELi0ELi0EEviiiPT_S1_S1_iiE3Ash;
	add.s32 	%r698, %r697, %r696;
	ld.shared.u32 	%r1065, [%r698];
$L__BB52_179:
	setp.lt.s32 	%p93, %r389, 10;
	@%p93 bra 	$L__BB52_181;
	add.s32 	%r699, %r15, 9;
	and.b32  	%r700, %r699, 15;
	add.s32 	%r701, %r217, %r700;
	shl.b32 	%r702, %r701, 2;
	mov.u32 	%r703, _ZZ9cuda_gemmIiLi256ELi1ELi1ELi32ELi128ELi128ELi32ELi0ELi0EEviiiPT_S1_S1_iiE3Ash;
	add.s32 	%r704, %r703, %r702;
	ld.shared.u32 	%r1066, [%r704];
$L__BB52_181:
	setp.lt.s32 	%p94, %r389, 11;
	@%p94 bra 	$L__BB52_183;
	add.s32 	%r705, %r15, 10;
	and.b32  	%r706, %r705, 15;
	add.s32 	%r707, %r217, %r706;
	shl.b32 	%r708, %r707, 2;
	mov.u32 	%r709, _ZZ9cuda_gemmIiLi256ELi1ELi1ELi32ELi128ELi128ELi32ELi0ELi0EEviiiPT_S1_S1_iiE3Ash;
	add.s32 	%r710, %r709, %r708;
	ld.shared.u32 	%r1067, [%r710];
$L__BB52_183:
	setp.lt.s32 	%p95, %r389, 12;
	@%p95 bra 	$L__BB52_185;
	add.s32 	%r711, %r15, 11;
	and.b32  	%r712, %r711, 15;
	add.s32 	%r713, %r217, %r712;
	shl.b32 	%r714, %r713, 2;
	mov.u32 	%r715, _ZZ9cuda_gemmIiLi256ELi1ELi1ELi32ELi128ELi128ELi32ELi0ELi0EEviiiPT_S1_S1_iiE3Ash;
	add.s32 	%r716, %r715, %r714;
	ld.shared.u32 	%r1068, [%r716];
$L__BB52_185:
	setp.lt.s32 	%p96, %r389, 13;
	@%p96 bra 	$L__BB52_187;
	add.s32 	%r717, %r15, 12;
	and.b32  	%r718, %r717, 15;
	add.s32 	%r719, %r217, %r718;
	shl.b32 	%r720, %r719, 2;
	mov.u32 	%r721, _ZZ9cuda_gemmIiLi256ELi1ELi1ELi32ELi128ELi128ELi32ELi0ELi0EEviiiPT_S1_S1_iiE3Ash;
	add.s32 	%r722, %r721, %r720;
	ld.shared.u32 	%r1069, [%r722];
$L__BB52_187:
	setp.lt.s32 	%p97, %r389, 14;
	@%p97 bra 	$L__BB52_189;
	add.s32 	%r723, %r15, 13;
	and.b32  	%r724, %r723, 15;
	add.s32 	%r725, %r217, %r724;
	shl.b32 	%r726, %r725, 2;
	mov.u32 	%r727, _ZZ9cuda_gemmIiLi256ELi1ELi1ELi32ELi128ELi128ELi32ELi0ELi0EEviiiPT_S1_S1_iiE3Ash;
	add.s32 	%r728, %r727, %r726;
	ld.shared.u32 	%r1070, [%r728];
$L__BB52_189:
	setp.lt.s32 	%p98, %r389, 15;
	@%p98 bra 	$L__BB52_191;
	add.s32 	%r729, %r15, 14;
	and.b32  	%r730, %r729, 15;
	add.s32 	%r731, %r217, %r730;
	shl.b32 	%r732, %r731, 2;
	mov.u32 	%r733, _ZZ9cuda_gemmIiLi256ELi1ELi1ELi32ELi128ELi128ELi32ELi0ELi0EEviiiPT_S1_S1_iiE3Ash;
	add.s32 	%r734, %r733, %r732;
	ld.shared.u32 	%r1071, [%r734];
$L__BB52_191:
	setp.lt.s32 	%p99, %r389, 16;
	@%p99 bra 	$L__BB52_193;
	add.s32 	%r735, %r15, -1;
	and.b32  	%r736, %r735, 15;
	add.s32 	%r737, %r217, %r736;
	shl.b32 	%r738, %r737, 2;
	mov.u32 	%r739, _ZZ9cuda_gemmIiLi256ELi1ELi1ELi32ELi128ELi128ELi32ELi0ELi0EEviiiPT_S1_S1_iiE3Ash;
	add.s32 	%r740, %r739, %r738;
	ld.shared.u32 	%r1072, [%r740];
$L__BB52_193:
	setp.ge.s32 	%p100, %r16, %r24;
	mov.u32 	%r1073, %r16;
	@%p100 bra 	$L__BB52_194;
	bra.uni 	$L__BB52_195;
$L__BB52_194:
	add.s32 	%r1056, %r1056, %r14;
	setp.lt.s32 	%p121, %r1056, %r13;
	@%p121 bra 	$L__BB52_161;
	bra.uni 	$L__BB52_156;
$L__BB52_195:
	mov.u32 	%r742, _ZZ9cuda_gemmIiLi256ELi1ELi1ELi32ELi128ELi128ELi32ELi0ELi0EEviiiPT_S1_S1_iiE11kron_fac_sh;
	mad.lo.s32 	%r252, %r1073, 516, %r742;
	mov.b32 	%r1075, 0;
	@%p84 bra 	$L__BB52_197;
	shl.b32 	%r743, %r26, 2;
	add.s32 	%r744, %r252, %r743;
	ld.shared.u32 	%r745, [%r744];
	mul.lo.s32 	%r1075, %r745, %r1057;
$L__BB52_197:
	@%p85 bra 	$L__BB52_199;
	add.s32 	%r747, %r252, %r746;
	ld.shared.u32 	%r748, [%r747+4];
	mad.lo.s32 	%r1075, %r748, %r1058, %r1075;
$L__BB52_199:
	@%p86 bra 	$L__BB52_201;
	add.s32 	%r750, %r252, %r749;
	ld.shared.u32 	%r751, [%r750+8];
	mad.lo.s32 	%r1075, %r751, %r1059, %r1075;
$L__BB52_201:
	@%p87 bra 	$L__BB52_203;
	add.s32 	%r753, %r252, %r752;
	ld.shared.u32 	%r754, [%r753+12];
	mad.lo.s32 	%r1075, %r754, %r1060, %r1075;
$L__BB52_203:
	@%p88 bra 	$L__BB52_205;
	add.s32 	%r756, %r252, %r755;
	ld.shared.u32 	%r757, [%r756+16];
	mad.lo.s32 	%r1075, %r757, %r1061, %r1075;
$L__BB52_205:
	setp.lt.s32 	%p106, %r389, 6;
	@%p106 bra 	$L__BB52_207;
	add.s32 	%r759, %r252, %r758;
	ld.shared.u32 	%r760, [%r759+20];
	mad.lo.s32 	%r1075, %r760, %r1062, %r1075;
$L__BB52_207:
	setp.lt.s32 	%p107, %r389, 7;
	@%p107 bra 	$L__BB52_209;
	add.s32 	%r762, %r252, %r761;
	ld.shared.u32 	%r763, [%r762+24];
	mad.lo.s32 	%r1075, %r763, %r1063, %r1075;
$L__BB52_209:
	setp.lt.s32 	%p108, %r389, 8;
	@%p108 bra 	$L__BB52_211;
	add.s32 	%r765, %r252, %r764;
	ld.shared.u32 	%r766, [%r765+28];
	mad.lo.s32 	%r1075, %r766, %r1064, %r1075;
$L__BB52_211:
	setp.lt.s32 	%p109, %r389, 9;
	@%p109 bra 	$L__BB52_213;
	add.s32 	%r768, %r252, %r767;
	ld.shared.u32 	%r769, [%r768+32];
	mad.lo.s32 	%r1075, %r769, %r1065, %r1075;
$L__BB52_213:
	setp.lt.s32 	%p110, %r389, 10;
	@%p110 bra 	$L__BB52_215;
	add.s32 	%r771, %r252, %r770;
	ld.shared.u32 	%r772, [%r771+36];
	mad.lo.s32 	%r1075, %r772, %r1066, %r1075;
$L__BB52_215:
	setp.lt.s32 	%p111, %r389, 11;
	@%p111 bra 	$L__BB52_217;
	add.s32 	%r774, %r252, %r773;
	ld.shared.u32 	%r775, [%r774+40];
	mad.lo.s32 	%r1075, %r775, %r1067, %r1075;
$L__BB52_217:
	setp.lt.s32 	%p112, %r389, 12;
	@%p112 bra 	$L__BB52_219;
	add.s32 	%r777, %r252, %r776;
	ld.shared.u32 	%r778, [%r777+44];
	mad.lo.s32 	%r1075, %r778, %r1068, %r1075;
$L__BB52_219:
	setp.lt.s32 	%p113, %r389, 13;
	@%p113 bra 	$L__BB52_221;
	add.s32 	%r780, %r252, %r779;
	ld.shared.u32 	%r781, [%r780+48];
	mad.lo.s32 	%r1075, %r781, %r1069, %r1075;
$L__BB52_221:
	setp.lt.s32 	%p114, %r389, 14;
	@%p114 bra 	$L__BB52_223;
	add.s32 	%r783, %r252, %r782;
	ld.shared.u32 	%r784, [%r783+52];
	mad.lo.s32 	%r1075, %r784, %r1070, %r1075;
$L__BB52_223:
	setp.lt.s32 	%p115, %r389, 15;
	@%p115 bra 	$L__BB52_225;
	add.s32 	%r786, %r252, %r785;
	ld.shared.u32 	%r787, [%r786+56];
	mad.lo.s32 	%r1075, %r787, %r1071, %r1075;
$L__BB52_225:
	setp.lt.s32 	%p116, %r389, 16;
	@%p116 bra 	$L__BB52_227;
	add.s32 	%r789, %r252, %r788;
	ld.shared.u32 	%r790, [%r789+60];
	mad.lo.s32 	%r1075, %r790, %r1072, %r1075;
$L__BB52_227:
	mov.u32 	%r1089, %r3;
$L__BB52_228:
	shr.u32 	%r286, %r1089, 1;
	shfl.sync.down.b32	%r791|%p117, %r1075, %r286, %r197, -1;
	add.s32 	%r1075, %r791, %r1075;
	setp.gt.u32 	%p118, %r1089, 3;
	mov.u32 	%r1089, %r286;
	@%p118 bra 	$L__BB52_228;
	rem.u32 	%r792, %r2, %r4;
	setp.eq.s32 	%p119, %r792, 0;
	@%p119 bra 	$L__BB52_230;
	bra.uni 	$L__BB52_231;
$L__BB52_230:
	mad.lo.s32 	%r793, %r1073, %r13, %r215;
	shl.b32 	%r794, %r793, 2;
	mov.u32 	%r795, _ZZ9cuda_gemmIiLi256ELi1ELi1ELi32ELi128ELi128ELi32ELi0ELi0EEviiiPT_S1_S1_iiE3Csh;
	add.s32 	%r796, %r795, %r794;
	st.shared.u32 	[%r796], %r1075;
$L__BB52_231:
	add.s32 	%r1073, %r1073, %r18;
	setp.lt.s32 	%p120, %r1073, %r24;
	@%p120 bra 	$L__BB52_195;
	bra.uni 	$L__BB52_194;
$L__BB52_232:
	add.s32 	%r423, %r28, %r986;
	mul.wide.s32 	%rd9, %r423, 4;
	add.s64 	%rd10, %rd1, %rd9;
	ld.global.u32 	%r424, [%rd10];
	shl.b32 	%r425, %r986, 2;
	mov.u32 	%r426, _ZZ9cuda_gemmIiLi256ELi1ELi1ELi32ELi128ELi128ELi32ELi0ELi0EEviiiPT_S1_S1_iiE3Ash;
	add.s32 	%r427, %r426, %r425;
	st.shared.u32 	[%r427], %r424;
	shl.b32 	%r428, %r17, 2;
	cvt.u64.u32 	%rd11, %r428;
	add.s64 	%rd12, %rd10, %rd11;
	ld.global.u32 	%r429, [%rd12];
	add.s32 	%r430, %r427, %r428;
	st.shared.u32 	[%r430], %r429;
	add.s64 	%rd13, %rd12, %rd11;
	ld.global.u32 	%r431, [%rd13];
	add.s32 	%r432, %r430, %r428;
	st.shared.u32 	[%r432], %r431;
	add.s64 	%rd14, %rd13, %rd11;
	ld.global.u32 	%r433, [%rd14];
	add.s32 	%r434, %r432, %r428;
	st.shared.u32 	[%r434], %r433;
	add.s32 	%r986, %r428, %r986;
	setp.lt.u32 	%p10, %r986, 32;
	@%p10 bra 	$L__BB52_232;
	bra.uni 	$L__BB52_11;

}
	// .globl	_Z9cuda_gemmIiLi256ELi1ELi1ELi32ELi128ELi128ELi32ELi0ELi1EEviiiPT_S1_S1_ii
.visible .entry _Z9cuda_gemmIiLi256ELi1ELi1ELi32ELi128ELi128ELi32ELi0ELi1EEviiiPT_S1_S1_ii(
	.param .u32 _Z9cuda_gemmIiLi256ELi1ELi1ELi32ELi128ELi128ELi32ELi0ELi1EEviiiPT_S1_S1_ii_param_0,
	.param .u32 _Z9cuda_gemmIiLi256ELi1ELi1ELi32ELi128ELi128ELi32ELi0ELi1EEviiiPT_S1_S1_ii_param_1,
	.param .u32 _Z9cuda_gemmIiLi256ELi1ELi1ELi32ELi128ELi128ELi32ELi0ELi1EEviiiPT_S1_S1_ii_param_2,
	.param .u64 .ptr .align 1 _Z9cuda_gemmIiLi256ELi1ELi1ELi32ELi128ELi128ELi32ELi0ELi1EEviiiPT_S1_S1_ii_param_3,
	.param .u64 .ptr .align 1 _Z9cuda_gemmIiLi256ELi1ELi1ELi32ELi128ELi128ELi32ELi0ELi1EEviiiPT_S1_S1_ii_param_4,
	.param .u64 .ptr .align 1 _Z9cuda_gemmIiLi256ELi1ELi1ELi32ELi128ELi128ELi32ELi0ELi1EEviiiPT_S1_S1_ii_param_5,
	.param .u32 _Z9cuda_gemmIiLi256ELi1ELi1ELi32ELi128ELi128ELi32ELi0ELi1EEviiiPT_S1_S1_ii_param_6,
	.param .u32 _Z9cuda_gemmIiLi256ELi1ELi1ELi32ELi128ELi128ELi32ELi0ELi1EEviiiPT_S1_S1_ii_param_7
)
.maxntid 256
{
	.reg .pred 	%p<13>;
	.reg .b16 	%rs<8>;
	.reg .b32 	%r<130>;
	.reg .b64 	%rd<28>;
	// demoted variable
	.shared .align 128 .b8 _ZZ9cuda_gemmIiLi256ELi1ELi1ELi32ELi128ELi128ELi32ELi0ELi1EEviiiPT_S1_S1_iiE11kron_fac_sh[16512];
	// demoted variable
	.shared .align 128 .b8 _ZZ9cuda_gemmIiLi256ELi1ELi1ELi32ELi128ELi128ELi32ELi0ELi1EEviiiPT_S1_S1_iiE3Ash[128];
	ld.param.u32 	%r52, [_Z9cuda_gemmIiLi256ELi1ELi1ELi32ELi128ELi128ELi32ELi0ELi1EEviiiPT_S1_S1_ii_param_2];
	ld.param.u64 	%rd6, [_Z9cuda_gemmIiLi256ELi1ELi1ELi32ELi128ELi128ELi32ELi0ELi1EEviiiPT_S1_S1_ii_param_3];
	ld.param.u64 	%rd7, [_Z9cuda_gemmIiLi256ELi1ELi1ELi32ELi128ELi128ELi32ELi0ELi1EEviiiPT_S1_S1_ii_param_4];
	cvta.to.global.u64 	%rd1, %rd6;
	cvta.to.global.u64 	%rd2, %rd7;
	and.b32  	%r53, %r52, -32;
	setp.eq.s32 	%p1, %r53, 2048;
	@%p1 bra 	$L__BB53_3;
	setp.ne.s32 	%p2, %r53, 1024;
	@%p2 bra 	$L__BB53_4;
	mov.u32 	%r55, %ctaid.x;
	shr.u32 	%r118, %r55, 5;
	and.b32  	%r117, %r55, 31;
	bra.uni 	$L__BB53_5;
$L__BB53_3:
	mov.u32 	%r54, %ctaid.x;
	shr.u32 	%r118, %r54, 6;
	and.b32  	%r117, %r54, 63;
	bra.uni 	$L__BB53_5;
$L__BB53_4:
	mov.u32 	%r56, %ctaid.x;
	shr.s32 	%r57, %r52, 31;
	shr.u32 	%r58, %r57, 27;
	add.s32 	%r59, %r52, %r58;
	shr.s32 	%r60, %r59, 5;
	div.u32 	%r118, %r56, %r60;
	mul.lo.s32 	%r61, %r118, %r60;
	sub.s32 	%r117, %r56, %r61;
$L__BB53_5:
	mov.u32 	%r9, %ctaid.y;
	mov.u32 	%r62, %nctaid.y;
	setp.ge.u32 	%p3, %r9, %r62;
	@%p3 bra 	$L__BB53_19;
	mov.u32 	%r125, %tid.x;
	mov.u32 	%r11, %ntid.x;
	shr.u32 	%r128, %r125, 5;
	shl.b32 	%r63, %r118, 5;
	and.b32  	%r13, %r125, 31;
	or.b32  	%r14, %r63, %r13;
	shr.u32 	%r15, %r11, 5;
	setp.gt.u32 	%p4, %r125, 31;
	@%p4 bra 	$L__BB53_13;
	shl.b32 	%r16, %r117, 5;
	mul.lo.s32 	%r17, %r9, %r52;
	add.s32 	%r64, %r125, %r11;
	max.u32 	%r65, %r64, 32;
	setp.lt.u32 	%p5, %r64, 32;
	selp.u32 	%r66, 1, 0, %p5;
	add.s32 	%r67, %r64, %r66;
	sub.s32 	%r68, %r65, %r67;
	div.u32 	%r69, %r68, %r11;
	add.s32 	%r18, %r69, %r66;
	and.b32  	%r70, %r18, 3;
	setp.eq.s32 	%p6, %r70, 3;
	@%p6 bra 	$L__BB53_10;
	add.s32 	%r71, %r18, 1;
	and.b32  	%r72, %r71, 3;
	shl.b32 	%r73, %r125, 2;
	mov.u32 	%r74, _ZZ9cuda_gemmIiLi256ELi1ELi1ELi32ELi128ELi128ELi32ELi0ELi1EEviiiPT_S1_S1_iiE3Ash;
	add.s32 	%r121, %r74, %r73;
	shl.b32 	%r20, %r11, 2;
	add.s32 	%r75, %r125, %r17;
	add.s32 	%r120, %r75, %r16;
	neg.s32 	%r119, %r72;
	mad.lo.s32 	%r125, %r11, %r72, %r125;
$L__BB53_9:
	.pragma "nounroll";
	mul.wide.s32 	%rd8, %r120, 4;
	add.s64 	%rd9, %rd1, %rd8;
	ld.global.u32 	%r76, [%rd9];
	st.shared.u32 	[%r121], %r76;
	add.s32 	%r121, %r121, %r20;
	add.s32 	%r120, %r120, %r11;
	add.s32 	%r119, %r119, 1;
	setp.ne.s32 	%p7, %r119, 0;
	@%p7 bra 	$L__BB53_9;
$L__BB53_10:
	setp.lt.u32 	%p8, %r18, 3;
	@%p8 bra 	$L__BB53_13;
	shl.b32 	%r31, %r11, 2;
	shl.b32 	%r77, %r125, 2;
	mov.u32 	%r78, _ZZ9cuda_gemmIiLi256ELi1ELi1ELi32ELi128ELi128ELi32ELi0ELi1EEviiiPT_S1_S1_iiE3Ash;
	add.s32 	%r124, %r78, %r77;
	shl.b32 	%r33, %r11, 4;
	shl.b32 	%r34, %r11, 3;
	mul.lo.s32 	%r35, %r11, 12;
	mul.wide.u32 	%rd10, %r11, 4;
	add.s64 	%rd3, %rd1, %rd10;
	add.s32 	%r79, %r125, %r17;
	add.s32 	%r123, %r79, %r16;
	mul.wide.u32 	%rd11, %r11, 8;
	add.s64 	%rd4, %rd1, %rd11;
	mul.wide.u32 	%rd12, %r11, 12;
	add.s64 	%rd5, %rd1, %rd12;
$L__BB53_12:
	mul.wide.s32 	%rd13, %r123, 4;
	add.s64 	%rd14, %rd3, %rd13;
	add.s64 	%rd15, %rd4, %rd13;
	add.s64 	%rd16, %rd5, %rd13;
	add.s64 	%rd17, %rd1, %rd13;
	ld.global.u32 	%r80, [%rd17];
	st.shared.u32 	[%r124], %r80;
	ld.global.u32 	%r81, [%rd14];
	add.s32 	%r82, %r124, %r31;
	st.shared.u32 	[%r82], %r81;
	ld.global.u32 	%r83, [%rd15];
	add.s32 	%r84, %r124, %r34;
	st.shared.u32 	[%r84], %r83;
	ld.global.u32 	%r85, [%rd16];
	add.s32 	%r86, %r124, %r35;
	st.shared.u32 	[%r86], %r85;
	add.s32 	%r125, %r125, %r31;
	add.s32 	%r124, %r124, %r33;
	add.s32 	%r123, %r123, %r31;
	setp.lt.u32 	%p9, %r125, 32;
	@%p9 bra 	$L__BB53_12;
$L__BB53_13:
	mov.u32 	%r87, _ZZ9cuda_gemmIiLi256ELi1ELi1ELi32ELi128ELi128ELi32ELi0ELi1EEviiiPT_S1_S1_iiE11kron_fac_sh;
	mad.lo.s32 	%r37, %r13, 516, %r87;
	add.s32 	%r88, %r128, %r15;
	cvt.u16.u32 	%rs2, %r88;
	xor.b16  	%rs3, %rs2, 127;
	and.b16  	%rs4, %rs3, 255;
	cvt.u16.u32 	%rs5, %r15;
	and.b16  	%rs6, %rs5, 255;
	div.u16 	%rs7, %rs4, %rs6;
	and.b16  	%rs1, %rs7, 3;
	setp.eq.s16 	%p10, %rs1, 2;
	@%p10 bra 	$L__BB53_16;
	cvt.u32.u16 	%r38, %rs1;
	mov.b32 	%r127, 0;
$L__BB53_15:
	.pragma "nounroll";
	shl.b32 	%r90, %r128, 7;
	add.s32 	%r91, %r90, %r14;
	mul.wide.s32 	%rd18, %r91, 4;
	add.s64 	%rd19, %rd2, %rd18;
	ld.global.u32 	%r92, [%rd19];
	shl.b32 	%r93, %r128, 2;
	add.s32 	%r94, %r37, %r93;
	st.shared.u32 	[%r94], %r92;
	add.s32 	%r128, %r128, %r15;
	add.s32 	%r127, %r127, 1;
	xor.b32  	%r95, %r127, %r38;
	setp.ne.s32 	%p11, %r95, 2;
	@%p11 bra 	$L__BB53_15;
$L__BB53_16:
	shl.b32 	%r105, %r15, 2;
$L__BB53_17:
	shl.b32 	%r96, %r128, 7;
	add.s32 	%r97, %r96, %r14;
	mul.wide.s32 	%rd20, %r97, 4;
	add.s64 	%rd21, %rd2, %rd20;
	ld.global.u32 	%r98, [%rd21];
	shl.b32 	%r99, %r128, 2;
	add.s32 	%r100, %r37, %r99;
	st.shared.u32 	[%r100], %r98;
	add.s32 	%r101, %r128, %r15;
	shl.b32 	%r102, %r101, 7;
	add.s32 	%r103, %r102, %r14;
	mul.wide.s32 	%rd22, %r103, 4;
	add.s64 	%rd23, %rd2, %rd22;
	ld.global.u32 	%r104, [%rd23];
	add.s32 	%r106, %r100, %r105;
	st.shared.u32 	[%r106], %r104;
	add.s32 	%r107, %r101, %r15;
	shl.b32 	%r108, %r107, 7;
	add.s32 	%r109, %r108, %r14;
	mul.wide.s32 	%rd24, %r109, 4;
	add.s64 	%rd25, %rd2, %rd24;
	ld.global.u32 	%r110, [%rd25];
	add.s32 	%r111, %r106, %r105;
	st.shared.u32 	[%r111], %r110;
	add.s32 	%r112, %r107, %r15;
	shl.b32 	%r113, %r112, 7;
	add.s32 	%r114, %r113, %r14;
	mul.wide.s32 	%rd26, %r114, 4;
	add.s64 	%rd27, %rd2, %rd26;
	ld.global.u32 	%r115, [%rd27];
	add.s32 	%r116, %r111, %r105;
	st.shared.u32 	[%r116], %r115;
	add.s32 	%r128, %r105, %r128;
	setp.lt.u32 	%p12, %r128, 128;
	@%p12 bra 	$L__BB53_17;
	bar.sync 	0;
	bar.sync 	0;
$L__BB53_19:
	ret;

}
	// .globl	_Z9cuda_gemmIiLi256ELi1ELi1ELi32ELi128ELi128ELi32ELi1ELi0EEviiiPT_S1_S1_ii
.visible .entry _Z9cuda_gemmIiLi256ELi1ELi1ELi32ELi128ELi128ELi32ELi1ELi0EEviiiPT_S1_S1_ii(
	.param .u32 _Z9cuda_gemmIiLi256ELi1ELi1ELi32ELi128ELi128ELi32ELi1ELi0EEviiiPT_S1_S1_ii_param_0,
	.param .u32 _Z9cuda_gemmIiLi256ELi1ELi1ELi32ELi128ELi128ELi32ELi1ELi0EEviiiPT_S1_S1_ii_param_1,
	.param .u32 _Z9cuda_gemmIiLi256ELi1ELi1ELi32ELi128ELi128ELi32ELi1ELi0EEviiiPT_S1_S1_ii_param_2,
	.param .u64 .ptr .align 1 _Z9cuda_gemmIiLi256ELi1ELi1ELi32ELi128ELi128ELi32ELi1ELi0EEviiiPT_S1_S1_ii_param_3,
	.param .u64 .ptr .align 1 _Z9cuda_gemmIiLi256ELi1ELi1ELi32ELi128ELi128ELi32ELi1ELi0EEviiiPT_S1_S1_ii_param_4,
	.param .u64 .ptr .align 1 _Z9cuda_gemmIiLi256ELi1ELi1ELi32ELi128ELi128ELi32ELi1ELi0EEviiiPT_S1_S1_ii_param_5,
	.param .u32 _Z9cuda_gemmIiLi256ELi1ELi1ELi32ELi128ELi128ELi32ELi1ELi0EEviiiPT_S1_S1_ii_param_6,
	.param .u32 _Z9cuda_gemmIiLi256ELi1ELi1ELi32ELi128ELi128ELi32ELi1ELi0EEviiiPT_S1_S1_ii_param_7
)
.maxntid 256
{
	.reg .pred 	%p<173>;
	.reg .b32 	%r<1117>;
	.reg .b64 	%rd<20>;
	// demoted variable
	.shared .align 128 .b8 _ZZ9cuda_gemmIiLi256ELi1ELi1ELi32ELi128ELi128ELi32ELi1ELi0EEviiiPT_S1_S1_iiE11kron_fac_sh[16512];
	// demoted variable
	.shared .align 128 .b8 _ZZ9cuda_gemmIiLi256ELi1ELi1ELi32ELi128ELi128ELi32ELi1ELi0EEviiiPT_S1_S1_iiE3Ash[128];
	// demoted variable
	.shared .align 128 .b8 _ZZ9cuda_gemmIiLi256ELi1ELi1ELi32ELi128ELi128ELi32ELi1ELi0EEviiiPT_S1_S1_iiE3Csh[32];
	ld.param.u64 	%rd6, [_Z9cuda_gemmIiLi256ELi1ELi1ELi32ELi128ELi128ELi32ELi1ELi0EEviiiPT_S1_S1_ii_param_3];
	ld.param.u64 	%rd4, [_Z9cuda_gemmIiLi256ELi1ELi1ELi32ELi128ELi128ELi32ELi1ELi0EEviiiPT_S1_S1_ii_param_4];
	ld.param.u32 	%r383, [_Z9cuda_gemmIiLi256ELi1ELi1ELi32ELi128ELi128ELi32ELi1ELi0EEviiiPT_S1_S1_ii_param_6];
	ld.param.u32 	%r384, [_Z9cuda_gemmIiLi256ELi1ELi1ELi32ELi128ELi128ELi32ELi1ELi0EEviiiPT_S1_S1_ii_param_7];
	cvta.to.global.u64 	%rd1, %rd6;
	mov.u32 	%r1116, %tid.x;
	and.b32  	%r2, %r1116, 31;
	setp.lt.s32 	%p1, %r384, 16;
	shr.u32 	%r3, %r384, 4;
	selp.b32 	%r4, 1, %r3, %p1;
	div.s32 	%r5, 32, %r384;
	mul.lo.s32 	%r385, %r5, %r4;
	min.s32 	%r6, %r385, 256;
	div.u32 	%r8, %r1116, %r6;
	mul.lo.s32 	%r386, %r8, %r6;
	sub.s32 	%r387, %r1116, %r386;
	div.u32 	%r7, %r387, %r4;
	mov.u32 	%r9, %ntid.x;
	div.u32 	%r10, %r9, %r6;
	mov.u32 	%r11, %ctaid.y;
	mov.u32 	%r388, %nctaid.y;
	setp.ge.u32 	%p2, %r11, %r388;
	@%p2 bra 	$L__BB54_154;
	mov.u32 	%r12, %ctaid.x;
	shr.u32 	%r961, %r1116, 5;
	shl.b32 	%r14, %r12, 5;
	and.b32  	%r15, %r7, 15;
	rem.u32 	%r389, %r1116, %r4;
	shl.b32 	%r16, %r389, 4;
	min.s32 	%r17, %r383, 32;
	min.u32 	%r18, %r384, 16;
	or.b32  	%r19, %r15, %r16;
	setp.gt.u32 	%p3, %r1116, 31;
	@%p3 bra 	$L__BB54_6;
	shl.b32 	%r20, %r11, 5;
	add.s32 	%r390, %r1116, %r9;
	max.u32 	%r391, %r390, 32;
	setp.lt.u32 	%p4, %r390, 32;
	selp.u32 	%r392, 1, 0, %p4;
	add.s32 	%r393, %r390, %r392;
	sub.s32 	%r394, %r391, %r393;
	div.u32 	%r395, %r394, %r9;
	add.s32 	%r21, %r395, %r392;
	and.b32  	%r396, %r21, 3;
	setp.eq.s32 	%p5, %r396, 3;
	mov.u32 	%r958, %r1116;
	@%p5 bra 	$L__BB54_5;
	add.s32 	%r398, %r21, 1;
	and.b32  	%r22, %r398, 3;
	mov.b32 	%r957, 0;
	mov.u32 	%r958, %r1116;
$L__BB54_4:
	.pragma "nounroll";
	add.s32 	%r399, %r20, %r958;
	mul.wide.u32 	%rd7, %r399, 4;
	add.s64 	%rd8, %rd1, %rd7;
	ld.global.u32 	%r400, [%rd8];
	shl.b32 	%r401, %r958, 2;
	mov.u32 	%r402, _ZZ9cuda_gemmIiLi256ELi1ELi1ELi32ELi128ELi128ELi32ELi1ELi0EEviiiPT_S1_S1_iiE3Ash;
	add.s32 	%r403, %r402, %r401;
	st.shared.u32 	[%r403], %r400;
	add.s32 	%r958, %r958, %r9;
	add.s32 	%r957, %r957, 1;
	setp.ne.s32 	%p6, %r957, %r22;
	@%p6 bra 	$L__BB54_4;
$L__BB54_5:
	setp.lt.u32 	%p7, %r21, 3;
	@%p7 bra 	$L__BB54_6;
	bra.uni 	$L__BB54_227;
$L__BB54_6:
	setp.gt.u32 	%p9, %r1116, 7;
	mov.u32 	%r960, %r1116;
	@%p9 bra 	$L__BB54_8;
$L__BB54_7:
	shl.b32 	%r416, %r960, 2;
	mov.u32 	%r417, _ZZ9cuda_gemmIiLi256ELi1ELi1ELi32ELi128ELi128ELi32ELi1ELi0EEviiiPT_S1_S1_iiE3Csh;
	add.s32 	%r418, %r417, %r416;
	mov.b32 	%r419, 0;
	st.shared.u32 	[%r418], %r419;
	add.s32 	%r960, %r960, %r9;
	setp.lt.u32 	%p10, %r960, 8;
	@%p10 bra 	$L__BB54_7;
$L__BB54_8:
	setp.ge.s32 	%p11, %r961, %r384;
	@%p11 bra 	$L__BB54_11;
	cvta.to.global.u64 	%rd2, %rd4;
	shr.u32 	%r32, %r9, 5;
	mov.u32 	%r420, _ZZ9cuda_gemmIiLi256ELi1ELi1ELi32ELi128ELi128ELi32ELi1ELi0EEviiiPT_S1_S1_iiE11kron_fac_sh;
	mad.lo.s32 	%r33, %r2, 516, %r420;
	add.s32 	%r34, %r14, %r2;
$L__BB54_10:
	mad.lo.s32 	%r421, %r961, %r383, %r34;
	mul.wide.s32 	%rd15, %r421, 4;
	add.s64 	%rd16, %rd2, %rd15;
	ld.global.u32 	%r422, [%rd16];
	shl.b32 	%r423, %r961, 2;
	add.s32 	%r424, %r33, %r423;
	st.shared.u32 	[%r424], %r422;
	add.s32 	%r961, %r961, %r32;
	setp.lt.s32 	%p12, %r961, %r384;
	@%p12 bra 	$L__BB54_10;
$L__BB54_11:
	setp.lt.s32 	%p13, %r5, 1;
	bar.sync 	0;
	@%p13 bra 	$L__BB54_151;
	setp.ne.s32 	%p14, %r4, 1;
	@%p14 bra 	$L__BB54_81;
	add.s32 	%r777, %r7, 2;
	and.b32  	%r37, %r777, 15;
	add.s32 	%r778, %r7, 9;
	and.b32  	%r38, %r778, 15;
	add.s32 	%r779, %r7, 10;
	and.b32  	%r39, %r779, 15;
	add.s32 	%r780, %r7, 11;
	and.b32  	%r40, %r780, 15;
	add.s32 	%r781, %r7, 12;
	and.b32  	%r41, %r781, 15;
	add.s32 	%r782, %r7, 13;
	and.b32  	%r42, %r782, 15;
	add.s32 	%r783, %r7, 14;
	and.b32  	%r43, %r783, 15;
	add.s32 	%r784, %r7, -1;
	and.b32  	%r44, %r784, 15;
	setp.gt.u32 	%p120, %r384, %r15;
	selp.b32 	%r785, 0, %r18, %p120;
	sub.s32 	%r45, %r19, %r785;
	add.s32 	%r786, %r15, 1;
	setp.lt.u32 	%p121, %r786, %r18;
	selp.b32 	%r787, 0, %r18, %p121;
	sub.s32 	%r46, %r19, %r787;
	add.s32 	%r788, %r15, 2;
	setp.lt.u32 	%p122, %r788, %r18;
	selp.b32 	%r789, 0, %r18, %p122;
	sub.s32 	%r47, %r19, %r789;
	add.s32 	%r790, %r15, 3;
	setp.lt.u32 	%p123, %r790, %r18;
	selp.b32 	%r791, 0, %r18, %p123;
	sub.s32 	%r48, %r19, %r791;
	add.s32 	%r792, %r15, 4;
	setp.lt.u32 	%p124, %r792, %r18;
	selp.b32 	%r793, 0, %r18, %p124;
	sub.s32 	%r49, %r19, %r793;
	add.s32 	%r794, %r15, 5;
	setp.lt.u32 	%p125, %r794, %r18;
	selp.b32 	%r795, 0, %r18, %p125;
	sub.s32 	%r50, %r19, %r795;
	add.s32 	%r796, %r15, 6;
	setp.lt.u32 	%p126, %r796, %r18;
	selp.b32 	%r797, 0, %r18, %p126;
	sub.s32 	%r51, %r19, %r797;
	add.s32 	%r798, %r15, 7;
	setp.lt.u32 	%p127, %r798, %r18;
	selp.b32 	%r799, 0, %r18, %p127;
	sub.s32 	%r52, %r19, %r799;
	add.s32 	%r800, %r15, 8;
	setp.lt.u32 	%p128, %r800, %r18;
	selp.b32 	%r801, 0, %r18, %p128;
	sub.s32 	%r53, %r19, %r801;
	add.s32 	%r802, %r15, 9;
	setp.lt.u32 	%p129, %r802, %r18;
	selp.b32 	%r803, 0, %r18, %p129;
	sub.s32 	%r54, %r19, %r803;
	add.s32 	%r804, %r15, 10;
	setp.lt.u32 	%p130, %r804, %r18;
	selp.b32 	%r805, 0, %r18, %p130;
	sub.s32 	%r55, %r19, %r805;
	add.s32 	%r806, %r15, 11;
	setp.lt.u32 	%p131, %r806, %r18;
	selp.b32 	%r807, 0, %r18, %p131;
	sub.s32 	%r56, %r19, %r807;
	add.s32 	%r808, %r15, 12;
	setp.lt.u32 	%p132, %r808, %r18;
	selp.b32 	%r809, 0, %r18, %p132;
	sub.s32 	%r57, %r19, %r809;
	add.s32 	%r810, %r15, 13;
	setp.lt.u32 	%p133, %r810, %r18;
	selp.b32 	%r811, 0, %r18, %p133;
	sub.s32 	%r58, %r19, %r811;
	add.s32 	%r812, %r15, 14;
	setp.lt.u32 	%p134, %r812, %r18;
	selp.b32 	%r813, 0, %r18, %p134;
	sub.s32 	%r59, %r19, %r813;
	add.s32 	%r814, %r15, 15;
	setp.lt.u32 	%p135, %r814, %r18;
	selp.b32 	%r815, 0, %r18, %p135;
	sub.s32 	%r60, %r19, %r815;
	mov.b32 	%r978, 0;
	shl.b32 	%r896, %r45, 2;
	shl.b32 	%r899, %r46, 2;
	shl.b32 	%r902, %r47, 2;
	shl.b32 	%r905, %r48, 2;
	shl.b32 	%r908, %r49, 2;
	shl.b32 	%r911, %r50, 2;
	shl.b32 	%r914, %r51, 2;
	shl.b32 	%r917, %r52, 2;
	shl.b32 	%r920, %r53, 2;
	shl.b32 	%r923, %r54, 2;
	shl.b32 	%r926, %r55, 2;
	shl.b32 	%r929, %r56, 2;
	shl.b32 	%r932, %r57, 2;
	shl.b32 	%r935, %r58, 2;
	shl.b32 	%r938, %r59, 2;
	shl.b32 	%r941, %r60, 2;
$L__BB54_14:
	setp.lt.s32 	%p136, %r384, 1;
	add.s32 	%r78, %r978, %r7;
	mul.lo.s32 	%r79, %r78, %r384;
	add.s32 	%r80, %r79, %r16;
	@%p136 bra 	$L__BB54_16;
	add.s32 	%r816, %r19, %r79;
	shl.b32 	%r817, %r816, 2;
	mov.u32 	%r818, _ZZ9cuda_gemmIiLi256ELi1ELi1ELi32ELi128ELi128ELi32ELi1ELi0EEviiiPT_S1_S1_iiE3Ash;
	add.s32 	%r819, %r818, %r817;
	ld.shared.u32 	%r979, [%r819];
$L__BB54_16:
	setp.lt.s32 	%p137, %r384, 2;
	@%p137 bra 	$L__BB54_18;
	add.s32 	%r820, %r7, 1;
	and.b32  	%r821, %r820, 15;
	add.s32 	%r822, %r80, %r821;
	shl.b32 	%r823, %r822, 2;
	mov.u32 	%r824, _ZZ9cuda_gemmIiLi256ELi1ELi1ELi32ELi128ELi128ELi32ELi1ELi0EEviiiPT_S1_S1_iiE3Ash;
	add.s32 	%r825, %r824, %r823;
	ld.shared.u32 	%r980, [%r825];
$L__BB54_18:
	setp.lt.s32 	%p138, %r384, 3;
	@%p138 bra 	$L__BB54_20;
	add.s32 	%r826, %r80, %r37;
	shl.b32 	%r827, %r826, 2;
	mov.u32 	%r828, _ZZ9cuda_gemmIiLi256ELi1ELi1ELi32ELi128ELi128ELi32ELi1ELi0EEviiiPT_S1_S1_iiE3Ash;
	add.s32 	%r829, %r828, %r827;
	ld.shared.u32 	%r981, [%r829];
$L__BB54_20:
	setp.lt.s32 	%p139, %r384, 4;
	@%p139 bra 	$L__BB54_22;
	add.s32 	%r830, %r7, 3;
	and.b32  	%r831, %r830, 15;
	add.s32 	%r832, %r80, %r831;
	shl.b32 	%r833, %r832, 2;
	mov.u32 	%r834, _ZZ9cuda_gemmIiLi256ELi1ELi1ELi32ELi128ELi128ELi32ELi1ELi0EEviiiPT_S1_S1_iiE3Ash;
	add.s32 	%r835, %r834, %r833;
	ld.shared.u32 	%r982, [%r835];
$L__BB54_22:
	setp.lt.s32 	%p140, %r384, 5;
	@%p140 bra 	$L__BB54_24;
	add.s32 	%r836, %r7, 4;
	and.b32  	%r837, %r836, 15;
	add.s32 	%r838, %r80, %r837;
	shl.b32 	%r839, %r838, 2;
	mov.u32 	%r840, _ZZ9cuda_gemmIiLi256ELi1ELi1ELi32ELi128ELi128ELi32ELi1ELi0EEviiiPT_S1_S1_iiE3Ash;
	add.s32 	%r841, %r840, %r839;
	ld.shared.u32 	%r983, [%r841];
$L__BB54_24:
	setp.lt.s32 	%p141, %r384, 6;
	@%p141 bra 	$L__BB54_26;
	add.s32 	%r842, %r7, 5;
	and.b32  	%r843, %r842, 15;
	add.s32 	%r844, %r80, %r843;
	shl.b32 	%r845, %r844, 2;
	mov.u32 	%r846, _ZZ9cuda_gemmIiLi256ELi1ELi1ELi32ELi128ELi128ELi32ELi1ELi0EEviiiPT_S1_S1_iiE3Ash;
	add.s32 	%r847, %r846, %r845;
	ld.shared.u32 	%r984, [%r847];
$L__BB54_26:
	setp.lt.s32 	%p142, %r384, 7;
	@%p142 bra 	$L__BB54_28;
	add.s32 	%r848, %r7, 6;
	and.b32  	%r849, %r848, 15;
	add.s32 	%r850, %r80, %r849;
	shl.b32 	%r851, %r850, 2;
	mov.u32 	%r852, _ZZ9cuda_gemmIiLi256ELi1ELi1ELi32ELi128ELi128ELi32ELi1ELi0EEviiiPT_S1_S1_iiE3Ash;
	add.s32 	%r853, %r852, %r851;
	ld.shared.u32 	%r985, [%r853];
$L__BB54_28:
	setp.lt.s32 	%p143, %r384, 8;
	@%p143 bra 	$L__BB54_30;
	add.s32 	%r854, %r7, 7;
	and.b32  	%r855, %r854, 15;
	add.s32 	%r856, %r80, %r855;
	shl.b32 	%r857, %r856, 2;
	mov.u32 	%r858, _ZZ9cuda_gemmIiLi256ELi1ELi1ELi32ELi128ELi128ELi32ELi1ELi0EEviiiPT_S1_S1_iiE3Ash;
	add.s32 	%r859, %r858, %r857;
	ld.shared.u32 	%r986, [%r859];
$L__BB54_30:
	setp.lt.s32 	%p144, %r384, 9;
	@%p144 bra 	$L__BB54_32;
	and.b32  	%r860, %r7, 15;
	xor.b32  	%r861, %r860, 8;
	add.s32 	%r862, %r80, %r861;
	shl.b32 	%r863, %r862, 2;
	mov.u32 	%r864, _ZZ9cuda_gemmIiLi256ELi1ELi1ELi32ELi128ELi128ELi32ELi1ELi0EEviiiPT_S1_S1_iiE3Ash;
	add.s32 	%r865, %r864, %r863;
	ld.shared.u32 	%r987, [%r865];
$L__BB54_32:
	setp.lt.s32 	%p145, %r384, 10;
	@%p145 bra 	$L__BB54_34;
	add.s32 	%r866, %r80, %r38;
	shl.b32 	%r867, %r866, 2;
	mov.u32 	%r868, _ZZ9cuda_gemmIiLi256ELi1ELi1ELi32ELi128ELi128ELi32ELi1ELi0EEviiiPT_S1_S1_iiE3Ash;
	add.s32 	%r869, %r868, %r867;
	ld.shared.u32 	%r988, [%r869];
$L__BB54_34:
	setp.lt.s32 	%p146, %r384, 11;
	@%p146 bra 	$L__BB54_36;
	add.s32 	%r870, %r80, %r39;
	shl.b32 	%r871, %r870, 2;
	mov.u32 	%r872, _ZZ9cuda_gemmIiLi256ELi1ELi1ELi32ELi128ELi128ELi32ELi1ELi0EEviiiPT_S1_S1_iiE3Ash;
	add.s32 	%r873, %r872, %r871;
	ld.shared.u32 	%r989, [%r873];
$L__BB54_36:
	setp.lt.s32 	%p147, %r384, 12;
	@%p147 bra 	$L__BB54_38;
	add.s32 	%r874, %r80, %r40;
	shl.b32 	%r875, %r874, 2;
	mov.u32 	%r876, _ZZ9cuda_gemmIiLi256ELi1ELi1ELi32ELi128ELi128ELi32ELi1ELi0EEviiiPT_S1_S1_iiE3Ash;
	add.s32 	%r877, %r876, %r875;
	ld.shared.u32 	%r990, [%r877];
$L__BB54_38:
	setp.lt.s32 	%p148, %r384, 13;
	@%p148 bra 	$L__BB54_40;
	add.s32 	%r878, %r80, %r41;
	shl.b32 	%r879, %r878, 2;
	mov.u32 	%r880, _ZZ9cuda_gemmIiLi256ELi1ELi1ELi32ELi128ELi128ELi32ELi1ELi0EEviiiPT_S1_S1_iiE3Ash;
	add.s32 	%r881, %r880, %r879;
	ld.shared.u32 	%r991, [%r881];
$L__BB54_40:
	setp.lt.s32 	%p149, %r384, 14;
	@%p149 bra 	$L__BB54_42;
	add.s32 	%r882, %r80, %r42;
	shl.b32 	%r883, %r882, 2;
	mov.u32 	%r884, _ZZ9cuda_gemmIiLi256ELi1ELi1ELi32ELi128ELi128ELi32ELi1ELi0EEviiiPT_S1_S1_iiE3Ash;
	add.s32 	%r885, %r884, %r883;
	ld.shared.u32 	%r992, [%r885];
$L__BB54_42:
	setp.lt.s32 	%p150, %r384, 15;
	@%p150 bra 	$L__BB54_44;
	add.s32 	%r886, %r80, %r43;
	shl.b32 	%r887, %r886, 2;
	mov.u32 	%r888, _ZZ9cuda_gemmIiLi256ELi1ELi1ELi32ELi128ELi128ELi32ELi1ELi0EEviiiPT_S1_S1_iiE3Ash;
	add.s32 	%r889, %r888, %r887;
	ld.shared.u32 	%r993, [%r889];
$L__BB54_44:
	setp.lt.s32 	%p151, %r384, 16;
	@%p151 bra 	$L__BB54_46;
	add.s32 	%r890, %r80, %r44;
	shl.b32 	%r891, %r890, 2;
	mov.u32 	%r892, _ZZ9cuda_gemmIiLi256ELi1ELi1ELi32ELi128ELi128ELi32ELi1ELi0EEviiiPT_S1_S1_iiE3Ash;
	add.s32 	%r893, %r892, %r891;
	ld.shared.u32 	%r994, [%r893];
$L__BB54_46:
	setp.ge.s32 	%p152, %r8, %r17;
	mov.u32 	%r995, %r8;
	@%p152 bra 	$L__BB54_47;
	bra.uni 	$L__BB54_48;
$L__BB54_47:
	add.s32 	%r978, %r978, %r6;
	setp.lt.s32 	%p170, %r978, %r5;
	@%p170 bra 	$L__BB54_14;
	bra.uni 	$L__BB54_151;
$L__BB54_48:
	mov.u32 	%r895, _ZZ9cuda_gemmIiLi256ELi1ELi1ELi32ELi128ELi128ELi32ELi1ELi0EEviiiPT_S1_S1_iiE11kron_fac_sh;
	mad.lo.s32 	%r115, %r995, 516, %r895;
	mov.b32 	%r997, 0;
	@%p136 bra 	$L__BB54_50;
	add.s32 	%r897, %r115, %r896;
	ld.shared.u32 	%r898, [%r897];
	mul.lo.s32 	%r997, %r898, %r979;
$L__BB54_50:
	@%p137 bra 	$L__BB54_52;
	add.s32 	%r900, %r115, %r899;
	ld.shared.u32 	%r901, [%r900+4];
	mad.lo.s32 	%r997, %r901, %r980, %r997;
$L__BB54_52:
	@%p138 bra 	$L__BB54_54;
	add.s32 	%r903, %r115, %r902;
	ld.shared.u32 	%r904, [%r903+8];
	mad.lo.s32 	%r997, %r904, %r981, %r997;
$L__BB54_54:
	@%p139 bra 	$L__BB54_56;
	add.s32 	%r906, %r115, %r905;
	ld.shared.u32 	%r907, [%r906+12];
	mad.lo.s32 	%r997, %r907, %r982, %r997;
$L__BB54_56:
	@%p140 bra 	$L__BB54_58;
	add.s32 	%r909, %r115, %r908;
	ld.shared.u32 	%r910, [%r909+16];
	mad.lo.s32 	%r997, %r910, %r983, %r997;
$L__BB54_58:
	@%p141 bra 	$L__BB54_60;
	add.s32 	%r912, %r115, %r911;
	ld.shared.u32 	%r913, [%r912+20];
	mad.lo.s32 	%r997, %r913, %r984, %r997;
$L__BB54_60:
	setp.lt.s32 	%p159, %r384, 7;
	@%p159 bra 	$L__BB54_62;
	add.s32 	%r915, %r115, %r914;
	ld.shared.u32 	%r916, [%r915+24];
	mad.lo.s32 	%r997, %r916, %r985, %r997;
$L__BB54_62:
	setp.lt.s32 	%p160, %r384, 8;
	@%p160 bra 	$L__BB54_64;
	add.s32 	%r918, %r115, %r917;
	ld.shared.u32 	%r919, [%r918+28];
	mad.lo.s32 	%r997, %r919, %r986, %r997;
$L__BB54_64:
	setp.lt.s32 	%p161, %r384, 9;
	@%p161 bra 	$L__BB54_66;
	add.s32 	%r921, %r115, %r920;
	ld.shared.u32 	%r922, [%r921+32];
	mad.lo.s32 	%r997, %r922, %r987, %r997;
$L__BB54_66:
	setp.lt.s32 	%p162, %r384, 10;
	@%p162 bra 	$L__BB54_68;
	add.s32 	%r924, %r115, %r923;
	ld.shared.u32 	%r925, [%r924+36];
	mad.lo.s32 	%r997, %r925, %r988, %r997;
$L__BB54_68:
	setp.lt.s32 	%p163, %r384, 11;
	@%p163 bra 	$L__BB54_70;
	add.s32 	%r927, %r115, %r926;
	ld.shared.u32 	%r928, [%r927+40];
	mad.lo.s32 	%r997, %r928, %r989, %r997;
$L__BB54_70:
	setp.lt.s32 	%p164, %r384, 12;
	@%p164 bra 	$L__BB54_72;
	add.s32 	%r930, %r115, %r929;
	ld.shared.u32 	%r931, [%r930+44];
	mad.lo.s32 	%r997, %r931, %r990, %r997;
$L__BB54_72:
	setp.lt.s32 	%p165, %r384, 13;
	@%p165 bra 	$L__BB54_74;
	add.s32 	%r933, %r115, %r932;
	ld.shared.u32 	%r934, [%r933+48];
	mad.lo.s32 	%r997, %r934, %r991, %r997;
$L__BB54_74:
	setp.lt.s32 	%p166, %r384, 14;
	@%p166 bra 	$L__BB54_76;
	add.s32 	%r936, %r115, %r935;
	ld.shared.u32 	%r937, [%r936+52];
	mad.lo.s32 	%r997, %r937, %r992, %r997;
$L__BB54_76:
	setp.lt.s32 	%p167, %r384, 15;
	@%p167 bra 	$L__BB54_78;
	add.s32 	%r939, %r115, %r938;
	ld.shared.u32 	%r940, [%r939+56];
	mad.lo.s32 	%r997, %r940, %r993, %r997;
$L__BB54_78:
	setp.lt.s32 	%p168, %r384, 16;
	@%p168 bra 	$L__BB54_80;
	add.s32 	%r942, %r115, %r941;
	ld.shared.u32 	%r943, [%r942+60];
	mad.lo.s32 	%r997, %r943, %r994, %r997;
$L__BB54_80:
	mad.lo.s32 	%r944, %r995, %r5, %r78;
	shl.b32 	%r945, %r944, 2;
	mov.u32 	%r946, _ZZ9cuda_gemmIiLi256ELi1ELi1ELi32ELi128ELi128ELi32ELi1ELi0EEviiiPT_S1_S1_iiE3Csh;
	add.s32 	%r947, %r946, %r945;
	ld.shared.u32 	%r948, [%r947];
	add.s32 	%r949, %r948, %r997;
	st.shared.u32 	[%r947], %r949;
	add.s32 	%r995, %r995, %r10;
	setp.lt.s32 	%p169, %r995, %r17;
	@%p169 bra 	$L__BB54_48;
	bra.uni 	$L__BB54_47;
$L__BB54_81:
	setp.gt.u32 	%p15, %r384, 31;
	@%p15 bra 	$L__BB54_155;
	add.s32 	%r427, %r7, 1;
	and.b32  	%r149, %r427, 15;
	add.s32 	%r428, %r7, 2;
	and.b32  	%r150, %r428, 15;
	add.s32 	%r429, %r7, 3;
	and.b32  	%r151, %r429, 15;
	add.s32 	%r430, %r7, 4;
	and.b32  	%r152, %r430, 15;
	add.s32 	%r431, %r7, 5;
	and.b32  	%r153, %r431, 15;
	add.s32 	%r432, %r7, 6;
	and.b32  	%r154, %r432, 15;
	add.s32 	%r433, %r7, 7;
	and.b32  	%r155, %r433, 15;
	xor.b32  	%r156, %r15, 8;
	add.s32 	%r434, %r7, 9;
	and.b32  	%r157, %r434, 15;
	add.s32 	%r435, %r7, 10;
	and.b32  	%r158, %r435, 15;
	add.s32 	%r436, %r7, 11;
	and.b32  	%r159, %r436, 15;
	add.s32 	%r437, %r7, 12;
	and.b32  	%r160, %r437, 15;
	setp.gt.u32 	%p16, %r384, %r15;
	selp.b32 	%r438, 0, %r18, %p16;
	sub.s32 	%r161, %r19, %r438;
	add.s32 	%r439, %r15, 1;
	setp.lt.u32 	%p17, %r439, %r18;
	selp.b32 	%r440, 0, %r18, %p17;
	sub.s32 	%r162, %r19, %r440;
	add.s32 	%r441, %r15, 2;
	setp.lt.u32 	%p18, %r441, %r18;
	selp.b32 	%r442, 0, %r18, %p18;
	sub.s32 	%r163, %r19, %r442;
	add.s32 	%r443, %r15, 3;
	setp.lt.u32 	%p19, %r443, %r18;
	selp.b32 	%r444, 0, %r18, %p19;
	sub.s32 	%r164, %r19, %r444;
	add.s32 	%r445, %r15, 4;
	setp.lt.u32 	%p20, %r445, %r18;
	selp.b32 	%r446, 0, %r18, %p20;
	sub.s32 	%r165, %r19, %r446;
	add.s32 	%r447, %r15, 5;
	setp.lt.u32 	%p21, %r447, %r18;
	selp.b32 	%r448, 0, %r18, %p21;
	sub.s32 	%r166, %r19, %r448;
	add.s32 	%r449, %r15, 6;
	setp.lt.u32 	%p22, %r449, %r18;
	selp.b32 	%r450, 0, %r18, %p22;
	sub.s32 	%r167, %r19, %r450;
	add.s32 	%r451, %r15, 7;
	setp.lt.u32 	%p23, %r451, %r18;
	selp.b32 	%r452, 0, %r18, %p23;
	sub.s32 	%r168, %r19, %r452;
	add.s32 	%r453, %r15, 8;
	setp.lt.u32 	%p24, %r453, %r18;
	selp.b32 	%r454, 0, %r18, %p24;
	sub.s32 	%r169, %r19, %r454;
	add.s32 	%r455, %r15, 9;
	setp.lt.u32 	%p25, %r455, %r18;
	selp.b32 	%r456, 0, %r18, %p25;
	sub.s32 	%r170, %r19, %r456;
	add.s32 	%r457, %r15, 10;
	setp.lt.u32 	%p26, %r457, %r18;
	selp.b32 	%r458, 0, %r18, %p26;
	sub.s32 	%r171, %r19, %r458;
	add.s32 	%r459, %r15, 11;
	setp.lt.u32 	%p27, %r459, %r18;
	selp.b32 	%r460, 0, %r18, %p27;
	sub.s32 	%r172, %r19, %r460;
	add.s32 	%r461, %r15, 12;
	setp.lt.u32 	%p28, %r461, %r18;
	selp.b32 	%r462, 0, %r18, %p28;
	sub.s32 	%r173, %r19, %r462;
	add.s32 	%r463, %r15, 13;
	setp.lt.u32 	%p29, %r463, %r18;
	selp.b32 	%r464, 0, %r18, %p29;
	sub.s32 	%r174, %r19, %r464;
	add.s32 	%r465, %r15, 14;
	setp.lt.u32 	%p30, %r465, %r18;
	selp.b32 	%r466, 0, %r18, %p30;
	sub.s32 	%r175, %r19, %r466;
	add.s32 	%r467, %r15, 15;
	setp.lt.u32 	%p31, %r467, %r18;
	selp.b32 	%r468, 0, %r18, %p31;
	sub.s32 	%r176, %r19, %r468;
	mov.b32 	%r1080, 0;
	shl.b32 	%r544, %r162, 2;
	shl.b32 	%r547, %r163, 2;
	shl.b32 	%r550, %r164, 2;
	shl.b32 	%r553, %r165, 2;
	shl.b32 	%r556, %r166, 2;
	shl.b32 	%r559, %r167, 2;
	shl.b32 	%r562, %r168, 2;
	shl.b32 	%r565, %r169, 2;
	shl.b32 	%r568, %r170, 2;
	shl.b32 	%r571, %r171, 2;
	shl.b32 	%r574, %r172, 2;
	shl.b32 	%r577, %r173, 2;
	shl.b32 	%r580, %r174, 2;
	shl.b32 	%r583, %r175, 2;
	shl.b32 	%r586, %r176, 2;
	shl.b32 	%r541, %r161, 2;
$L__BB54_83:
	setp.eq.s32 	%p32, %r384, 0;
	add.s32 	%r303, %r1080, %r7;
	mul.lo.s32 	%r304, %r303, %r384;
	add.s32 	%r305, %r304, %r16;
	@%p32 bra 	$L__BB54_85;
	add.s32 	%r469, %r19, %r304;
	shl.b32 	%r470, %r469, 2;
	mov.u32 	%r471, _ZZ9cuda_gemmIiLi256ELi1ELi1ELi32ELi128ELi128ELi32ELi1ELi0EEviiiPT_S1_S1_iiE3Ash;
	add.s32 	%r472, %r471, %r470;
	ld.shared.u32 	%r1081, [%r472];
$L__BB54_85:
	setp.lt.u32 	%p33, %r384, 2;
	@%p33 bra 	$L__BB54_87;
	add.s32 	%r473, %r305, %r149;
	shl.b32 	%r474, %r473, 2;
	mov.u32 	%r475, _ZZ9cuda_gemmIiLi256ELi1ELi1ELi32ELi128ELi128ELi32ELi1ELi0EEviiiPT_S1_S1_iiE3Ash;
	add.s32 	%r476, %r475, %r474;
	ld.shared.u32 	%r1082, [%r476];
$L__BB54_87:
	setp.lt.u32 	%p34, %r384, 3;
	@%p34 bra 	$L__BB54_89;
	add.s32 	%r477, %r305, %r150;
	shl.b32 	%r478, %r477, 2;
	mov.u32 	%r479, _ZZ9cuda_gemmIiLi256ELi1ELi1ELi32ELi128ELi128ELi32ELi1ELi0EEviiiPT_S1_S1_iiE3Ash;
	add.s32 	%r480, %r479, %r478;
	ld.shared.u32 	%r1083, [%r480];
$L__BB54_89:
	setp.lt.u32 	%p35, %r384, 4;
	@%p35 bra 	$L__BB54_91;
	add.s32 	%r481, %r305, %r151;
	shl.b32 	%r482, %r481, 2;
	mov.u32 	%r483, _ZZ9cuda_gemmIiLi256ELi1ELi1ELi32ELi128ELi128ELi32ELi1ELi0EEviiiPT_S1_S1_iiE3Ash;
	add.s32 	%r484, %r483, %r482;
	ld.shared.u32 	%r1084, [%r484];
$L__BB54_91:
	setp.lt.u32 	%p36, %r384, 5;
	@%p36 bra 	$L__BB54_93;
	add.s32 	%r485, %r305, %r152;
	shl.b32 	%r486, %r485, 2;
	mov.u32 	%r487, _ZZ9cuda_gemmIiLi256ELi1ELi1ELi32ELi128ELi128ELi32ELi1ELi0EEviiiPT_S1_S1_iiE3Ash;
	add.s32 	%r488, %r487, %r486;
	ld.shared.u32 	%r1085, [%r488];
$L__BB54_93:
	setp.lt.u32 	%p37, %r384, 6;
	@%p37 bra 	$L__BB54_95;
	add.s32 	%r489, %r305, %r153;
	shl.b32 	%r490, %r489, 2;
	mov.u32 	%r491, _ZZ9cuda_gemmIiLi256ELi1ELi1ELi32ELi128ELi128ELi32ELi1ELi0EEviiiPT_S1_S1_iiE3Ash;
	add.s32 	%r492, %r491, %r490;
	ld.shared.u32 	%r1086, [%r492];
$L__BB54_95:
	setp.lt.u32 	%p38, %r384, 7;
	@%p38 bra 	$L__BB54_97;
	add.s32 	%r493, %r305, %r154;
	shl.b32 	%r494, %r493, 2;
	mov.u32 	%r495, _ZZ9cuda_gemmIiLi256ELi1ELi1ELi32ELi128ELi128ELi32ELi1ELi0EEviiiPT_S1_S1_iiE3Ash;
	add.s32 	%r496, %r495, %r494;
	ld.shared.u32 	%r1087, [%r496];
$L__BB54_97:
	setp.lt.u32 	%p39, %r384, 8;
	@%p39 bra 	$L__BB54_99;
	add.s32 	%r497, %r305, %r155;
	shl.b32 	%r498, %r497, 2;
	mov.u32 	%r499, _ZZ9cuda_gemmIiLi256ELi1ELi1ELi32ELi128ELi128ELi32ELi1ELi0EEviiiPT_S1_S1_iiE3Ash;
	add.s32 	%r500, %r499, %r498;
	ld.shared.u32 	%r1088, [%r500];
$L__BB54_99:
	setp.lt.u32 	%p40, %r384, 9;
	@%p40 bra 	$L__BB54_101;
	add.s32 	%r501, %r305, %r156;
	shl.b32 	%r502, %r501, 2;
	mov.u32 	%r503, _ZZ9cuda_gemmIiLi256ELi1ELi1ELi32ELi128ELi128ELi32ELi1ELi0EEviiiPT_S1_S1_iiE3Ash;
	add.s32 	%r504, %r503, %r502;
	ld.shared.u32 	%r1089, [%r504];
$L__BB54_101:
	setp.lt.u32 	%p41, %r384, 10;
	@%p41 bra 	$L__BB54_103;
	add.s32 	%r505, %r305, %r157;
	shl.b32 	%r506, %r505, 2;
	mov.u32 	%r507, _ZZ9cuda_gemmIiLi256ELi1ELi1ELi32ELi128ELi128ELi32ELi1ELi0EEviiiPT_S1_S1_iiE3Ash;
	add.s32 	%r508, %r507, %r506;
	ld.shared.u32 	%r1090, [%r508];
$L__BB54_103:
	setp.lt.u32 	%p42, %r384, 11;
	@%p42 bra 	$L__BB54_105;
	add.s32 	%r509, %r305, %r158;
	shl.b32 	%r510, %r509, 2;
	mov.u32 	%r511, _ZZ9cuda_gemmIiLi256ELi1ELi1ELi32ELi128ELi128ELi32ELi1ELi0EEviiiPT_S1_S1_iiE3Ash;
	add.s32 	%r512, %r511, %r510;
	ld.shared.u32 	%r1091, [%r512];
$L__BB54_105:
	setp.lt.u32 	%p43, %r384, 12;
	@%p43 bra 	$L__BB54_107;
	add.s32 	%r513, %r305, %r159;
	shl.b32 	%r514, %r513, 2;
	mov.u32 	%r515, _ZZ9cuda_gemmIiLi256ELi1ELi1ELi32ELi128ELi128ELi32ELi1ELi0EEviiiPT_S1_S1_iiE3Ash;
	add.s32 	%r516, %r515, %r514;
	ld.shared.u32 	%r1092, [%r516];
$L__BB54_107:
	setp.lt.u32 	%p44, %r384, 13;
	@%p44 bra 	$L__BB54_109;
	add.s32 	%r517, %r305, %r160;
	shl.b32 	%r518, %r517, 2;
	mov.u32 	%r519, _ZZ9cuda_gemmIiLi256ELi1ELi1ELi32ELi128ELi128ELi32ELi1ELi0EEviiiPT_S1_S1_iiE3Ash;
	add.s32 	%r520, %r519, %r518;
	ld.shared.u32 	%r1093, [%r520];
$L__BB54_109:
	setp.lt.u32 	%p45, %r384, 14;
	@%p45 bra 	$L__BB54_111;
	add.s32 	%r521, %r7, 13;
	and.b32  	%r522, %r521, 15;
	add.s32 	%r523, %r305, %r522;
	shl.b32 	%r524, %r523, 2;
	mov.u32 	%r525, _ZZ9cuda_gemmIiLi256ELi1ELi1ELi32ELi128ELi128ELi32ELi1ELi0EEviiiPT_S1_S1_iiE3Ash;
	add.s32 	%r526, %r525, %r524;
	ld.shared.u32 	%r1094, [%r526];
$L__BB54_111:
	setp.lt.u32 	%p46, %r384, 15;
	@%p46 bra 	$L__BB54_113;
	add.s32 	%r527, %r7, 14;
	and.b32  	%r528, %r527, 15;
	add.s32 	%r529, %r305, %r528;
	shl.b32 	%r530, %r529, 2;
	mov.u32 	%r531, _ZZ9cuda_gemmIiLi256ELi1ELi1ELi32ELi128ELi128ELi32ELi1ELi0EEviiiPT_S1_S1_iiE3Ash;
	add.s32 	%r532, %r531, %r530;
	ld.shared.u32 	%r1095, [%r532];
$L__BB54_113:
	setp.lt.u32 	%p47, %r384, 16;
	@%p47 bra 	$L__BB54_115;
	add.s32 	%r533, %r7, -1;
	and.b32  	%r534, %r533, 15;
	add.s32 	%r535, %r305, %r534;
	shl.b32 	%r536, %r535, 2;
	mov.u32 	%r537, _ZZ9cuda_gemmIiLi256ELi1ELi1ELi32ELi128ELi128ELi32ELi1ELi0EEviiiPT_S1_S1_iiE3Ash;
	add.s32 	%r538, %r537, %r536;
	ld.shared.u32 	%r1096, [%r538];
$L__BB54_115:
	setp.ge.s32 	%p48, %r8, %r17;
	@%p48 bra 	$L__BB54_150;
	mov.u32 	%r1097, %r8;
$L__BB54_117:
	mov.u32 	%r540, _ZZ9cuda_gemmIiLi256ELi1ELi1ELi32ELi128ELi128ELi32ELi1ELi0EEviiiPT_S1_S1_iiE11kron_fac_sh;
	mad.lo.s32 	%r339, %r1097, 516, %r540;
	mov.b32 	%r1099, 0;
	@%p32 bra 	$L__BB54_119;
	add.s32 	%r542, %r339, %r541;
	ld.shared.u32 	%r543, [%r542];
	mul.lo.s32 	%r1099, %r543, %r1081;
$L__BB54_119:
	@%p33 bra 	$L__BB54_121;
	add.s32 	%r545, %r339, %r544;
	ld.shared.u32 	%r546, [%r545+4];
	mad.lo.s32 	%r1099, %r546, %r1082, %r1099;
$L__BB54_121:
	@%p34 bra 	$L__BB54_123;
	add.s32 	%r548, %r339, %r547;
	ld.shared.u32 	%r549, [%r548+8];
	mad.lo.s32 	%r1099, %r549, %r1083, %r1099;
$L__BB54_123:
	@%p35 bra 	$L__BB54_125;
	add.s32 	%r551, %r339, %r550;
	ld.shared.u32 	%r552, [%r551+12];
	mad.lo.s32 	%r1099, %r552, %r1084, %r1099;
$L__BB54_125:
	@%p36 bra 	$L__BB54_127;
	add.s32 	%r554, %r339, %r553;
	ld.shared.u32 	%r555, [%r554+16];
	mad.lo.s32 	%r1099, %r555, %r1085, %r1099;
$L__BB54_127:
	@%p37 bra 	$L__BB54_129;
	add.s32 	%r557, %r339, %r556;
	ld.shared.u32 	%r558, [%r557+20];
	mad.lo.s32 	%r1099, %r558, %r1086, %r1099;
$L__BB54_129:
	setp.lt.u32 	%p55, %r384, 7;
	@%p55 bra 	$L__BB54_131;
	add.s32 	%r560, %r339, %r559;
	ld.shared.u32 	%r561, [%r560+24];
	mad.lo.s32 	%r1099, %r561, %r1087, %r1099;
$L__BB54_131:
	setp.lt.u32 	%p56, %r384, 8;
	@%p56 bra 	$L__BB54_133;
	add.s32 	%r563, %r339, %r562;
	ld.shared.u32 	%r564, [%r563+28];
	mad.lo.s32 	%r1099, %r564, %r1088, %r1099;
$L__BB54_133:
	setp.lt.u32 	%p57, %r384, 9;
	@%p57 bra 	$L__BB54_135;
	add.s32 	%r566, %r339, %r565;
	ld.shared.u32 	%r567, [%r566+32];
	mad.lo.s32 	%r1099, %r567, %r1089, %r1099;
$L__BB54_135:
	setp.lt.u32 	%p58, %r384, 10;
	@%p58 bra 	$L__BB54_137;
	add.s32 	%r569, %r339, %r568;
	ld.shared.u32 	%r570, [%r569+36];
	mad.lo.s32 	%r1099, %r570, %r1090, %r1099;
$L__BB54_137:
	setp.lt.u32 	%p59, %r384, 11;
	@%p59 bra 	$L__BB54_139;
	add.s32 	%r572, %r339, %r571;
	ld.shared.u32 	%r573, [%r572+40];
	mad.lo.s32 	%r1099, %r573, %r1091, %r1099;
$L__BB54_139:
	setp.lt.u32 	%p60, %r384, 12;
	@%p60 bra 	$L__BB54_141;
	add.s32 	%r575, %r339, %r574;
	ld.shared.u32 	%r576, [%r575+44];
	mad.lo.s32 	%r1099, %r576, %r1092, %r1099;
$L__BB54_141:
	setp.lt.u32 	%p61, %r384, 13;
	@%p61 bra 	$L__BB54_143;
	add.s32 	%r578, %r339, %r577;
	ld.shared.u32 	%r579, [%r578+48];
	mad.lo.s32 	%r1099, %r579, %r1093, %r1099;
$L__BB54_143:
	setp.lt.u32 	%p62, %r384, 14;
	@%p62 bra 	$L__BB54_145;
	add.s32 	%r581, %r339, %r580;
	ld.shared.u32 	%r582, [%r581+52];
	mad.lo.s32 	%r1099, %r582, %r1094, %r1099;
$L__BB54_145:
	setp.lt.u32 	%p63, %r384, 15;
	@%p63 bra 	$L__BB54_147;
	add.s32 	%r584, %r339, %r583;
	ld.shared.u32 	%r585, [%r584+56];
	mad.lo.s32 	%r1099, %r585, %r1095, %r1099;
$L__BB54_147:
	setp.lt.u32 	%p64, %r384, 16;
	@%p64 bra 	$L__BB54_149;
	add.s32 	%r587, %r339, %r586;
	ld.shared.u32 	%r588, [%r587+60];
	mad.lo.s32 	%r1099, %r588, %r1096, %r1099;
$L__BB54_149:
	mad.lo.s32 	%r589, %r1097, %r5, %r303;
	shl.b32 	%r590, %r589, 2;
	mov.u32 	%r591, _ZZ9cuda_gemmIiLi256ELi1ELi1ELi32ELi128ELi128ELi32ELi1ELi0EEviiiPT_S1_S1_iiE3Csh;
	add.s32 	%r592, %r591, %r590;
	st.shared.u32 	[%r592], %r1099;
	add.s32 	%r1097, %r1097, %r10;
	setp.lt.s32 	%p65, %r1097, %r17;
	@%p65 bra 	$L__BB54_117;
$L__BB54_150:
	add.s32 	%r1080, %r1080, %r6;
	setp.lt.s32 	%p66, %r1080, %r5;
	@%p66 bra 	$L__BB54_83;
$L__BB54_151:
	setp.gt.u32 	%p171, %r1116, 7;
	bar.sync 	0;
	@%p171 bra 	$L__BB54_154;
	ld.param.u64 	%rd19, [_Z9cuda_gemmIiLi256ELi1ELi1ELi32ELi128ELi128ELi32ELi1ELi0EEviiiPT_S1_S1_ii_param_5];
	shl.b32 	%r950, %r11, 5;
	shl.b32 	%r951, %r1116, 2;
	mov.u32 	%r952, _ZZ9cuda_gemmIiLi256ELi1ELi1ELi32ELi128ELi128ELi32ELi1ELi0EEviiiPT_S1_S1_iiE3Csh;
	add.s32 	%r1115, %r952, %r951;
	shl.b32 	%r375, %r9, 2;
	add.s32 	%r953, %r1116, %r950;
	shl.b32 	%r954, %r12, 3;
	add.s32 	%r1114, %r953, %r954;
	cvta.to.global.u64 	%rd3, %rd19;
$L__BB54_153:
	ld.shared.u32 	%r955, [%r1115];
	mul.wide.u32 	%rd17, %r1114, 4;
	add.s64 	%rd18, %rd3, %rd17;
	st.global.u32 	[%rd18], %r955;
	add.s32 	%r1116, %r1116, %r9;
	add.s32 	%r1115, %r1115, %r375;
	add.s32 	%r1114, %r1114, %r9;
	setp.lt.u32 	%p172, %r1116, 8;
	@%p172 bra 	$L__BB54_153;
$L__BB54_154:
	ret;
$L__BB54_155:
	add.s32 	%r595, %r7, 2;
	and.b32  	%r177, %r595, 15;
	add.s32 	%r596, %r15, 1;
	setp.lt.u32 	%p67, %r596, %r18;
	selp.b32 	%r597, 0, %r18, %p67;
	sub.s32 	%r178, %r19, %r597;
	add.s32 	%r598, %r15, 2;
	setp.lt.u32 	%p68, %r598, %r18;
	selp.b32 	%r599, 0, %r18, %p68;
	sub.s32 	%r179, %r19, %r599;
	add.s32 	%r600, %r15, 3;
	setp.lt.u32 	%p69, %r600, %r18;
	selp.b32 	%r601, 0, %r18, %p69;
	sub.s32 	%r180, %r19, %r601;
	add.s32 	%r602, %r15, 4;
	setp.lt.u32 	%p70, %r602, %r18;
	selp.b32 	%r603, 0, %r18, %p70;
	sub.s32 	%r181, %r19, %r603;
	add.s32 	%r604, %r15, 5;
	setp.lt.u32 	%p71, %r604, %r18;
	selp.b32 	%r605, 0, %r18, %p71;
	sub.s32 	%r182, %r19, %r605;
	add.s32 	%r606, %r15, 6;
	setp.lt.u32 	%p72, %r606, %r18;
	selp.b32 	%r607, 0, %r18, %p72;
	sub.s32 	%r183, %r19, %r607;
	add.s32 	%r608, %r15, 7;
	setp.lt.u32 	%p73, %r608, %r18;
	selp.b32 	%r609, 0, %r18, %p73;
	sub.s32 	%r184, %r19, %r609;
	add.s32 	%r610, %r15, 8;
	setp.lt.u32 	%p74, %r610, %r18;
	selp.b32 	%r611, 0, %r18, %p74;
	sub.s32 	%r185, %r19, %r611;
	add.s32 	%r612, %r15, 9;
	setp.lt.u32 	%p75, %r612, %r18;
	selp.b32 	%r613, 0, %r18, %p75;
	sub.s32 	%r186, %r19, %r613;
	add.s32 	%r614, %r15, 10;
	setp.lt.u32 	%p76, %r614, %r18;
	selp.b32 	%r615, 0, %r18, %p76;
	sub.s32 	%r187, %r19, %r615;
	add.s32 	%r616, %r15, 11;
	setp.lt.u32 	%p77, %r616, %r18;
	selp.b32 	%r617, 0, %r18, %p77;
	sub.s32 	%r188, %r19, %r617;
	add.s32 	%r618, %r15, 12;
	setp.lt.u32 	%p78, %r618, %r18;
	selp.b32 	%r619, 0, %r18, %p78;
	sub.s32 	%r189, %r19, %r619;
	add.s32 	%r620, %r15, 13;
	setp.lt.u32 	%p79, %r620, %r18;
	selp.b32 	%r621, 0, %r18, %p79;
	sub.s32 	%r190, %r19, %r621;
	add.s32 	%r622, %r15, 14;
	setp.lt.u32 	%p80, %r622, %r18;
	selp.b32 	%r623, 0, %r18, %p80;
	sub.s32 	%r191, %r19, %r623;
	add.s32 	%r624, %r15, 15;
	setp.lt.u32 	%p81, %r624, %r18;
	selp.b32 	%r625, 0, %r18, %p81;
	sub.s32 	%r192, %r19, %r625;
	shl.b32 	%r626, %r4, 8;
	sub.s32 	%r193, 8223, %r626;
	mov.b32 	%r1028, 0;
	shl.b32 	%r724, %r178, 2;
	shl.b32 	%r727, %r179, 2;
	shl.b32 	%r730, %r180, 2;
	shl.b32 	%r733, %r181, 2;
	shl.b32 	%r736, %r182, 2;
	shl.b32 	%r739, %r183, 2;
	shl.b32 	%r742, %r184, 2;
	shl.b32 	%r745, %r185, 2;
	shl.b32 	%r748, %r186, 2;
	shl.b32 	%r751, %r187, 2;
	shl.b32 	%r754, %r188, 2;
	shl.b32 	%r757, %r189, 2;
	shl.b32 	%r760, %r190, 2;
	shl.b32 	%r763, %r191, 2;
	shl.b32 	%r766, %r192, 2;
$L__BB54_156:
	setp.lt.s32 	%p82, %r384, 1;
	add.s32 	%r211, %r1028, %r7;
	mul.lo.s32 	%r212, %r211, %r384;
	add.s32 	%r213, %r212, %r16;
	@%p82 bra 	$L__BB54_158;
	add.s32 	%r627, %r19, %r212;
	shl.b32 	%r628, %r627, 2;
	mov.u32 	%r629, _ZZ9cuda_gemmIiLi256ELi1ELi1ELi32ELi128ELi128ELi32ELi1ELi0EEviiiPT_S1_S1_iiE3Ash;
	add.s32 	%r630, %r629, %r628;
	ld.shared.u32 	%r1029, [%r630];
$L__BB54_158:
	setp.lt.s32 	%p83, %r384, 2;
	@%p83 bra 	$L__BB54_160;
	add.s32 	%r631, %r7, 1;
	and.b32  	%r632, %r631, 15;
	add.s32 	%r633, %r213, %r632;
	shl.b32 	%r634, %r633, 2;
	mov.u32 	%r635, _ZZ9cuda_gemmIiLi256ELi1ELi1ELi32ELi128ELi128ELi32ELi1ELi0EEviiiPT_S1_S1_iiE3Ash;
	add.s32 	%r636, %r635, %r634;
	ld.shared.u32 	%r1030, [%r636];
$L__BB54_160:
	setp.lt.s32 	%p84, %r384, 3;
	@%p84 bra 	$L__BB54_162;
	add.s32 	%r637, %r213, %r177;
	shl.b32 	%r638, %r637, 2;
	mov.u32 	%r639, _ZZ9cuda_gemmIiLi256ELi1ELi1ELi32ELi128ELi128ELi32ELi1ELi0EEviiiPT_S1_S1_iiE3Ash;
	add.s32 	%r640, %r639, %r638;
	ld.shared.u32 	%r1031, [%r640];
$L__BB54_162:
	setp.lt.s32 	%p85, %r384, 4;
	@%p85 bra 	$L__BB54_164;
	add.s32 	%r641, %r7, 3;
	and.b32  	%r642, %r641, 15;
	add.s32 	%r643, %r213, %r642;
	shl.b32 	%r644, %r643, 2;
	mov.u32 	%r645, _ZZ9cuda_gemmIiLi256ELi1ELi1ELi32ELi128ELi128ELi32ELi1ELi0EEviiiPT_S1_S1_iiE3Ash;
	add.s32 	%r646, %r645, %r644;
	ld.shared.u32 	%r1032, [%r646];
$L__BB54_164:
	setp.lt.s32 	%p86, %r384, 5;
	@%p86 bra 	$L__BB54_166;
	add.s32 	%r647, %r7, 4;
	and.b32  	%r648, %r647, 15;
	add.s32 	%r649, %r213, %r648;
	shl.b32 	%r650, %r649, 2;
	mov.u32 	%r651, _ZZ9cuda_gemmIiLi256ELi1ELi1ELi32ELi128ELi128ELi32ELi1ELi0EEviiiPT_S1_S1_iiE3Ash;
	add.s32 	%r652, %r651, %r650;
	ld.shared.u32 	%r1033, [%r652];
$L__BB54_166:
	setp.lt.s32 	%p87, %r384, 6;
	@%p87 bra 	$L__BB54_168;
	add.s32 	%r653, %r7, 5;
	and.b32  	%r654, %r653, 15;
	add.s32 	%r655, %r213, %r654;
	shl.b32 	%r656, %r655, 2;
	mov.u32 	%r657, _ZZ9cuda_gemmIiLi256ELi1ELi1ELi32ELi128ELi128ELi32ELi1ELi0EEviiiPT_S1_S1_iiE3Ash;
	add.s32 	%r658, %r657, %r656;
	ld.shared.u32 	%r1034, [%r658];
$L__BB54_168:
	setp.lt.s32 	%p88, %r384, 7;
	@%p88 bra 	$L__BB54_170;
	add.s32 	%r659, %r7, 6;
	and.b32  	%r660, %r659, 15;
	add.s32 	%r661, %r213, %r660;
	shl.b32 	%r662, %r661, 2;
	mov.u32 	%r663, _ZZ9cuda_gemmIiLi256ELi1ELi1ELi32ELi128ELi128ELi32ELi1ELi0EEviiiPT_S1_S1_iiE3Ash;
	add.s32 	%r664, %r663, %r662;
	ld.shared.u32 	%r1035, [%r664];
$L__BB54_170:
	setp.lt.s32 	%p89, %r384, 8;
	@%p89 bra 	$L__BB54_172;
	add.s32 	%r665, %r7, 7;
	and.b32  	%r666, %r665, 15;
	add.s32 	%r667, %r213, %r666;
	shl.b32 	%r668, %r667, 2;
	mov.u32 	%r669, _ZZ9cuda_gemmIiLi256ELi1ELi1ELi32ELi128ELi128ELi32ELi1ELi0EEviiiPT_S1_S1_iiE3Ash;
	add.s32 	%r670, %r669, %r668;
	ld.shared.u32 	%r1036, [%r670];
$L__BB54_172:
	setp.lt.s32 	%p90, %r384, 9;
	@%p90 bra 	$L__BB54_174;
	and.b32  	%r671, %r7, 15;
	xor.b32  	%r672, %r671, 8;
	add.s32 	%r673, %r213, %r672;
	shl.b32 	%r674, %r673, 2;
	mov.u32 	%r675, _ZZ9cuda_gemmIiLi256ELi1ELi1ELi32ELi128ELi128ELi32ELi1ELi0EEviiiPT_S1_S1_iiE3Ash;
	add.s32 	%r676, %r675, %r674;
	ld.shared.u32 	%r1037, [%r676];
$L__BB54_174:
	setp.lt.s32 	%p91, %r384, 10;
	@%p91 bra 	$L__BB54_176;
	add.s32 	%r677, %r7, 9;
	and.b32  	%r678, %r677, 15;
	add.s32 	%r679, %r213, %r678;
	shl.b32 	%r680, %r679, 2;
	mov.u32 	%r681, _ZZ9cuda_gemmIiLi256ELi1ELi1ELi32ELi128ELi128ELi32ELi1ELi0EEviiiPT_S1_S1_iiE3Ash;
	add.s32 	%r682, %r681, %r680;
	ld.shared.u32 	%r1038, [%r682];
$L__BB54_176:
	setp.lt.s32 	%p92, %r384, 11;
	@%p92 bra 	$L__BB54_178;
	add.s32 	%r683, %r7, 10;
	and.b32  	%r684, %r683, 15;
	add.s32 	%r685, %r213, %r684;
	shl.b32 	%r686, %r685, 2;
	mov.u32 	%r687, _ZZ9cuda_gemmIiLi256ELi1ELi1ELi32ELi128ELi128ELi32ELi1ELi0EEviiiPT_S1_S1_iiE3Ash;
	add.s32 	%r688, %r687, %r686;
	ld.shared.u32 	%r1039, [%r688];
$L__BB54_178:
	setp.lt.s32 	%p93, %r384, 12;
	@%p93 bra 	$L__BB54_180;
	add.s32 	%r689, %r7, 11;
	and.b32  	%r690, %r689, 15;
	add.s32 	%r691, %r213, %r690;
	shl.b32 	%r692, %r691, 2;
	mov.u32 	%r693, _ZZ9cuda_gemmIiLi256ELi1ELi1ELi32ELi128ELi128ELi32ELi1ELi0EEviiiPT_S1_S1_iiE3Ash;
	add.s32 	%r694, %r693, %r692;
	ld.shared.u32 	%r1040, [%r694];
$L__BB54_180:
	setp.lt.s32 	%p94, %r384, 13;
	@%p94 bra 	$L__BB54_182;
	add.s32 	%r695, %r7, 12;
	and.b32  	%r696, %r695, 15;
	add.s32 	%r697, %r213, %r696;
	shl.b32 	%r698, %r697, 2;
	mov.u32 	%r699, _ZZ9cuda_gemmIiLi256ELi1ELi1ELi32ELi128ELi128ELi32ELi1ELi0EEviiiPT_S1_S1_iiE3Ash;
	add.s32 	%r700, %r699, %r698;
	ld.shared.u32 	%r1041, [%r700];
$L__BB54_182:
	setp.lt.s32 	%p95, %r384, 14;
	@%p95 bra 	$L__BB54_184;
	add.s32 	%r701, %r7, 13;
	and.b32  	%r702, %r701, 15;
	add.s32 	%r703, %r213, %r702;
	shl.b32 	%r704, %r703, 2;
	mov.u32 	%r705, _ZZ9cuda_gemmIiLi256ELi1ELi1ELi32ELi128ELi128ELi32ELi1ELi0EEviiiPT_S1_S1_iiE3Ash;
	add.s32 	%r706, %r705, %r704;
	ld.shared.u32 	%r1042, [%r706];
$L__BB54_184:
	setp.lt.s32 	%p96, %r384, 15;
	@%p96 bra 	$L__BB54_186;
	add.s32 	%r707, %r7, 14;
	and.b32  	%r708, %r707, 15;
	add.s32 	%r709, %r213, %r708;
	shl.b32 	%r710, %r709, 2;
	mov.u32 	%r711, _ZZ9cuda_gemmIiLi256ELi1ELi1ELi32ELi128ELi128ELi32ELi1ELi0EEviiiPT_S1_S1_iiE3Ash;
	add.s32 	%r712, %r711, %r710;
	ld.shared.u32 	%r1043, [%r712];
$L__BB54_186:
	setp.lt.s32 	%p97, %r384, 16;
	@%p97 bra 	$L__BB54_188;
	add.s32 	%r713, %r7, -1;
	and.b32  	%r714, %r713, 15;
	add.s32 	%r715, %r213, %r714;
	shl.b32 	%r716, %r715, 2;
	mov.u32 	%r717, _ZZ9cuda_gemmIiLi256ELi1ELi1ELi32ELi128ELi128ELi32ELi1ELi0EEviiiPT_S1_S1_iiE3Ash;
	add.s32 	%r718, %r717, %r716;
	ld.shared.u32 	%r1044, [%r718];
$L__BB54_188:
	setp.ge.s32 	%p98, %r8, %r17;
	mov.u32 	%r1045, %r8;
	@%p98 bra 	$L__BB54_189;
	bra.uni 	$L__BB54_190;
$L__BB54_189:
	add.s32 	%r1028, %r1028, %r6;
	setp.lt.s32 	%p119, %r1028, %r5;
	@%p119 bra 	$L__BB54_156;
	bra.uni 	$L__BB54_151;
$L__BB54_190:
	mov.u32 	%r720, _ZZ9cuda_gemmIiLi256ELi1ELi1ELi32ELi128ELi128ELi32ELi1ELi0EEviiiPT_S1_S1_iiE11kron_fac_sh;
	mad.lo.s32 	%r248, %r1045, 516, %r720;
	mov.b32 	%r1047, 0;
	@%p82 bra 	$L__BB54_192;
	shl.b32 	%r721, %r19, 2;
	add.s32 	%r722, %r248, %r721;
	ld.shared.u32 	%r723, [%r722];
	mul.lo.s32 	%r1047, %r723, %r1029;
$L__BB54_192:
	@%p83 bra 	$L__BB54_194;
	add.s32 	%r725, %r248, %r724;
	ld.shared.u32 	%r726, [%r725+4];
	mad.lo.s32 	%r1047, %r726, %r1030, %r1047;
$L__BB54_194:
	@%p84 bra 	$L__BB54_196;
	add.s32 	%r728, %r248, %r727;
	ld.shared.u32 	%r729, [%r728+8];
	mad.lo.s32 	%r1047, %r729, %r1031, %r1047;
$L__BB54_196:
	@%p85 bra 	$L__BB54_198;
	add.s32 	%r731, %r248, %r730;
	ld.shared.u32 	%r732, [%r731+12];
	mad.lo.s32 	%r1047, %r732, %r1032, %r1047;
$L__BB54_198:
	@%p86 bra 	$L__BB54_200;
	add.s32 	%r734, %r248, %r733;
	ld.shared.u32 	%r735, [%r734+16];
	mad.lo.s32 	%r1047, %r735, %r1033, %r1047;
$L__BB54_200:
	setp.lt.s32 	%p104, %r384, 6;
	@%p104 bra 	$L__BB54_202;
	add.s32 	%r737, %r248, %r736;
	ld.shared.u32 	%r738, [%r737+20];
	mad.lo.s32 	%r1047, %r738, %r1034, %r1047;
$L__BB54_202:
	setp.lt.s32 	%p105, %r384, 7;
	@%p105 bra 	$L__BB54_204;
	add.s32 	%r740, %r248, %r739;
	ld.shared.u32 	%r741, [%r740+24];
	mad.lo.s32 	%r1047, %r741, %r1035, %r1047;
$L__BB54_204:
	setp.lt.s32 	%p106, %r384, 8;
	@%p106 bra 	$L__BB54_206;
	add.s32 	%r743, %r248, %r742;
	ld.shared.u32 	%r744, [%r743+28];
	mad.lo.s32 	%r1047, %r744, %r1036, %r1047;
$L__BB54_206:
	setp.lt.s32 	%p107, %r384, 9;
	@%p107 bra 	$L__BB54_208;
	add.s32 	%r746, %r248, %r745;
	ld.shared.u32 	%r747, [%r746+32];
	mad.lo.s32 	%r1047, %r747, %r1037, %r1047;
$L__BB54_208:
	setp.lt.s32 	%p108, %r384, 10;
	@%p108 bra 	$L__BB54_210;
	add.s32 	%r749, %r248, %r748;
	ld.shared.u32 	%r750, [%r749+36];
	mad.lo.s32 	%r1047, %r750, %r1038, %r1047;
$L__BB54_210:
	setp.lt.s32 	%p109, %r384, 11;
	@%p109 bra 	$L__BB54_212;
	add.s32 	%r752, %r248, %r751;
	ld.shared.u32 	%r753, [%r752+40];
	mad.lo.s32 	%r1047, %r753, %r1039, %r1047;
$L__BB54_212:
	setp.lt.s32 	%p110, %r384, 12;
	@%p110 bra 	$L__BB54_214;
	add.s32 	%r755, %r248, %r754;
	ld.shared.u32 	%r756, [%r755+44];
	mad.lo.s32 	%r1047, %r756, %r1040, %r1047;
$L__BB54_214:
	setp.lt.s32 	%p111, %r384, 13;
	@%p111 bra 	$L__BB54_216;
	add.s32 	%r758, %r248, %r757;
	ld.shared.u32 	%r759, [%r758+48];
	mad.lo.s32 	%r1047, %r759, %r1041, %r1047;
$L__BB54_216:
	setp.lt.s32 	%p112, %r384, 14;
	@%p112 bra 	$L__BB54_218;
	add.s32 	%r761, %r248, %r760;
	ld.shared.u32 	%r762, [%r761+52];
	mad.lo.s32 	%r1047, %r762, %r1042, %r1047;
$L__BB54_218:
	setp.lt.s32 	%p113, %r384, 15;
	@%p113 bra 	$L__BB54_220;
	add.s32 	%r764, %r248, %r763;
	ld.shared.u32 	%r765, [%r764+56];
	mad.lo.s32 	%r1047, %r765, %r1043, %r1047;
$L__BB54_220:
	setp.lt.s32 	%p114, %r384, 16;
	@%p114 bra 	$L__BB54_222;
	add.s32 	%r767, %r248, %r766;
	ld.shared.u32 	%r768, [%r767+60];
	mad.lo.s32 	%r1047, %r768, %r1044, %r1047;
$L__BB54_222:
	mov.u32 	%r1061, %r3;
$L__BB54_223:
	shr.u32 	%r282, %r1061, 1;
	shfl.sync.down.b32	%r769|%p115, %r1047, %r282, %r193, -1;
	add.s32 	%r1047, %r769, %r1047;
	setp.gt.u32 	%p116, %r1061, 3;
	mov.u32 	%r1061, %r282;
	@%p116 bra 	$L__BB54_223;
	rem.u32 	%r770, %r2, %r4;
	setp.eq.s32 	%p117, %r770, 0;
	@%p117 bra 	$L__BB54_225;
	bra.uni 	$L__BB54_226;
$L__BB54_225:
	mad.lo.s32 	%r771, %r1045, %r5, %r211;
	shl.b32 	%r772, %r771, 2;
	mov.u32 	%r773, _ZZ9cuda_gemmIiLi256ELi1ELi1ELi32ELi128ELi128ELi32ELi1ELi0EEviiiPT_S1_S1_iiE3Csh;
	add.s32 	%r774, %r773, %r772;
	st.shared.u32 	[%r774], %r1047;
$L__BB54_226:
	add.s32 	%r1045, %r1045, %r10;
	setp.lt.s32 	%p118, %r1045, %r17;
	@%p118 bra 	$L__BB54_190;
	bra.uni 	$L__BB54_189;
$L__BB54_227:
	add.s32 	%r404, %r20, %r958;
	mul.wide.s32 	%rd9, %r404, 4;
	add.s64 	%rd10, %rd1, %rd9;
	ld.global.u32 	%r405, [%rd10];
	shl.b32 	%r406, %r958, 2;
	mov.u32 	%r407, _ZZ9cuda_gemmIiLi256ELi1ELi1ELi32ELi128ELi128ELi32ELi1ELi0EEviiiPT_S1_S1_iiE3Ash;
	add.s32 	%r408, %r407, %r406;
	st.shared.u32 	[%r408], %r405;
	shl.b32 	%r409, %r9, 2;
	cvt.u64.u32 	%rd11, %r409;
	add.s64 	%rd12, %rd10, %rd11;
	ld.global.u32 	%r410, [%rd12];
	add.s32 	%r411, %r408, %r409;
	st.shared.u32 	[%r411], %r410;
	add.s64 	%rd13, %rd12, %rd11;
	ld.global.u32 	%r412, [%rd13];
	add.s32 	%r413, %r411, %r409;
	st.shared.u32 	[%r413], %r412;
	add.s64 	%rd14, %rd13, %rd11;
	ld.global.u32 	%r414, [%rd14];
	add.s32 	%r415, %r413, %r409;
	st.shared.u32 	[%r415], %r414;
	add.s32 	%r958, %r409, %r958;
	setp.lt.u32 	%p8, %r958, 32;
	@%p8 bra 	$L__BB54_227;
	bra.uni 	$L__BB54_6;

}
	// .globl	_Z9cuda_gemmIiLi256ELi1ELi1ELi32ELi128ELi128ELi32ELi1ELi1EEviiiPT_S1_S1_ii
.visible .entry _Z9cuda_gemmIiLi256ELi1ELi1ELi32ELi128ELi128ELi32ELi1ELi1EEviiiPT_S1_S1_ii(
	.param .u32 _Z9cuda_gemmIiLi256ELi1ELi1ELi32ELi128ELi128ELi32ELi1ELi1EEviiiPT_S1_S1_ii_param_0,
	.param .u32 _Z9cuda_gemmIiLi256ELi1ELi1ELi32ELi128ELi128ELi32ELi1ELi1EEviiiPT_S1_S1_ii_param_1,
	.param .u32 _Z9cuda_gemmIiLi256ELi1ELi1ELi32ELi128ELi128ELi32ELi1ELi1EEviiiPT_S1_S1_ii_param_2,
	.param .u64 .ptr .align 1 _Z9cuda_gemmIiLi256ELi1ELi1ELi32ELi128ELi128ELi32ELi1ELi1EEviiiPT_S1_S1_ii_param_3,
	.param .u64 .ptr .align 1 _Z9cuda_gemmIiLi256ELi1ELi1ELi32ELi128ELi128ELi32ELi1ELi1EEviiiPT_S1_S1_ii_param_4,
	.param .u64 .ptr .align 1 _Z9cuda_gemmIiLi256ELi1ELi1ELi32ELi128ELi128ELi32ELi1ELi1EEviiiPT_S1_S1_ii_param_5,
	.param .u32 _Z9cuda_gemmIiLi256ELi1ELi1ELi32ELi128ELi128ELi32ELi1ELi1EEviiiPT_S1_S1_ii_param_6,
	.param .u32 _Z9cuda_gemmIiLi256ELi1ELi1ELi32ELi128ELi128ELi32ELi1ELi1EEviiiPT_S1_S1_ii_param_7
)
.maxntid 256
{
	.reg .pred 	%p<15>;
	.reg .b16 	%rs<8>;
	.reg .b32 	%r<133>;
	.reg .b64 	%rd<36>;
	// demoted variable
	.shared .align 128 .b8 _ZZ9cuda_gemmIiLi256ELi1ELi1ELi32ELi128ELi128ELi32ELi1ELi1EEviiiPT_S1_S1_iiE11kron_fac_sh[16512];
	// demoted variable
	.shared .align 128 .b8 _ZZ9cuda_gemmIiLi256ELi1ELi1ELi32ELi128ELi128ELi32ELi1ELi1EEviiiPT_S1_S1_iiE3Ash[128];
	// demoted variable
	.shared .align 128 .b8 _ZZ9cuda_gemmIiLi256ELi1ELi1ELi32ELi128ELi128ELi32ELi1ELi1EEviiiPT_S1_S1_iiE3Csh[32];
	ld.param.u64 	%rd12, [_Z9cuda_gemmIiLi256ELi1ELi1ELi32ELi128ELi128ELi32ELi1ELi1EEviiiPT_S1_S1_ii_param_3];
	ld.param.u64 	%rd13, [_Z9cuda_gemmIiLi256ELi1ELi1ELi32ELi128ELi128ELi32ELi1ELi1EEviiiPT_S1_S1_ii_param_4];
	ld.param.u64 	%rd11, [_Z9cuda_gemmIiLi256ELi1ELi1ELi32ELi128ELi128ELi32ELi1ELi1EEviiiPT_S1_S1_ii_param_5];
	cvta.to.global.u64 	%rd1, %rd12;
	cvta.to.global.u64 	%rd2, %rd13;
	mov.u32 	%r1, %ctaid.y;
	mov.u32 	%r52, %nctaid.y;
	setp.ge.u32 	%p1, %r1, %r52;
	@%p1 bra 	$L__BB55_19;
	mov.u32 	%r2, %ctaid.x;
	mov.u32 	%r132, %tid.x;
	mov.u32 	%r4, %ntid.x;
	shl.b32 	%r53, %r2, 5;
	and.b32  	%r5, %r132, 31;
	or.b32  	%r6, %r53, %r5;
	shr.u32 	%r7, %r4, 5;
	setp.gt.u32 	%p2, %r132, 31;
	@%p2 bra 	$L__BB55_8;
	shl.b32 	%r8, %r1, 5;
	add.s32 	%r54, %r132, %r4;
	max.u32 	%r55, %r54, 32;
	setp.lt.u32 	%p3, %r54, 32;
	selp.u32 	%r56, 1, 0, %p3;
	add.s32 	%r57, %r54, %r56;
	sub.s32 	%r58, %r55, %r57;
	div.u32 	%r59, %r58, %r4;
	add.s32 	%r9, %r59, %r56;
	and.b32  	%r60, %r9, 3;
	setp.eq.s32 	%p4, %r60, 3;
	mov.u32 	%r123, %r132;
	@%p4 bra 	$L__BB55_5;
	add.s32 	%r61, %r9, 1;
	and.b32  	%r62, %r61, 3;
	shl.b32 	%r63, %r132, 2;
	mov.u32 	%r64, _ZZ9cuda_gemmIiLi256ELi1ELi1ELi32ELi128ELi128ELi32ELi1ELi1EEviiiPT_S1_S1_iiE3Ash;
	add.s32 	%r119, %r64, %r63;
	shl.b32 	%r11, %r4, 2;
	add.s32 	%r65, %r132, %r8;
	mul.wide.u32 	%rd14, %r65, 4;
	add.s64 	%rd35, %rd1, %rd14;
	mul.wide.u32 	%rd4, %r4, 4;
	neg.s32 	%r118, %r62;
	mad.lo.s32 	%r123, %r4, %r62, %r132;
$L__BB55_4:
	.pragma "nounroll";
	ld.global.u32 	%r66, [%rd35];
	st.shared.u32 	[%r119], %r66;
	add.s32 	%r119, %r119, %r11;
	add.s64 	%rd35, %rd35, %rd4;
	add.s32 	%r118, %r118, 1;
	setp.ne.s32 	%p5, %r118, 0;
	@%p5 bra 	$L__BB55_4;
$L__BB55_5:
	setp.lt.u32 	%p6, %r9, 3;
	@%p6 bra 	$L__BB55_8;
	shl.b32 	%r67, %r123, 2;
	mov.u32 	%r68, _ZZ9cuda_gemmIiLi256ELi1ELi1ELi32ELi128ELi128ELi32ELi1ELi1EEviiiPT_S1_S1_iiE3Ash;
	add.s32 	%r122, %r68, %r67;
	mul.wide.u32 	%rd15, %r4, 4;
	add.s64 	%rd7, %rd1, %rd15;
	add.s32 	%r121, %r123, %r8;
	mul.wide.u32 	%rd16, %r4, 8;
	add.s64 	%rd8, %rd1, %rd16;
	mul.wide.u32 	%rd17, %r4, 12;
	add.s64 	%rd9, %rd1, %rd17;
$L__BB55_7:
	mul.wide.s32 	%rd18, %r121, 4;
	add.s64 	%rd19, %rd7, %rd18;
	add.s64 	%rd20, %rd8, %rd18;
	add.s64 	%rd21, %rd9, %rd18;
	add.s64 	%rd22, %rd1, %rd18;
	ld.global.u32 	%r69, [%rd22];
	st.shared.u32 	[%r122], %r69;
	ld.global.u32 	%r70, [%rd19];
	shl.b32 	%r71, %r4, 2;
	add.s32 	%r72, %r122, %r71;
	st.shared.u32 	[%r72], %r70;
	ld.global.u32 	%r73, [%rd20];
	shl.b32 	%r74, %r4, 3;
	add.s32 	%r75, %r122, %r74;
	st.shared.u32 	[%r75], %r73;
	ld.global.u32 	%r76, [%rd21];
	mad.lo.s32 	%r77, %r4, 12, %r122;
	st.shared.u32 	[%r77], %r76;
	add.s32 	%r123, %r123, %r71;
	shl.b32 	%r78, %r4, 4;
	add.s32 	%r122, %r122, %r78;
	add.s32 	%r121, %r121, %r71;
	setp.lt.u32 	%p7, %r123, 32;
	@%p7 bra 	$L__BB55_7;
$L__BB55_8:
	setp.gt.u32 	%p8, %r132, 7;
	@%p8 bra 	$L__BB55_11;
	shl.b32 	%r79, %r132, 2;
	mov.u32 	%r80, _ZZ9cuda_gemmIiLi256ELi1ELi1ELi32ELi128ELi128ELi32ELi1ELi1EEviiiPT_S1_S1_iiE3Csh;
	add.s32 	%r124, %r80, %r79;
	shl.b32 	%r22, %r4, 2;
	mov.u32 	%r125, %r132;
$L__BB55_10:
	mov.b32 	%r81, 0;
	st.shared.u32 	[%r124], %r81;
	add.s32 	%r125, %r125, %r4;
	add.s32 	%r124, %r124, %r22;
	setp.lt.u32 	%p9, %r125, 8;
	@%p9 bra 	$L__BB55_10;
$L__BB55_11:
	mov.u32 	%r82, _ZZ9cuda_gemmIiLi256ELi1ELi1ELi32ELi128ELi128ELi32ELi1ELi1EEviiiPT_S1_S1_iiE11kron_fac_sh;
	mad.lo.s32 	%r33, %r5, 516, %r82;
	shr.u32 	%r128, %r132, 5;
	add.s32 	%r83, %r128, %r7;
	cvt.u16.u32 	%rs2, %r83;
	xor.b16  	%rs3, %rs2, 127;
	and.b16  	%rs4, %rs3, 255;
	cvt.u16.u32 	%rs5, %r7;
	and.b16  	%rs6, %rs5, 255;
	div.u16 	%rs7, %rs4, %rs6;
	and.b16  	%rs1, %rs7, 3;
	setp.eq.s16 	%p10, %rs1, 2;
	@%p10 bra 	$L__BB55_14;
	cvt.u32.u16 	%r35, %rs1;
	mov.b32 	%r127, 0;
$L__BB55_13:
	.pragma "nounroll";
	shl.b32 	%r85, %r128, 7;
	add.s32 	%r86, %r85, %r6;
	mul.wide.u32 	%rd23, %r86, 4;
	add.s64 	%rd24, %rd2, %rd23;
	ld.global.u32 	%r87, [%rd24];
	shl.b32 	%r88, %r128, 2;
	add.s32 	%r89, %r33, %r88;
	st.shared.u32 	[%r89], %r87;
	add.s32 	%r128, %r128, %r7;
	add.s32 	%r127, %r127, 1;
	xor.b32  	%r90, %r127, %r35;
	setp.ne.s32 	%p11, %r90, 2;
	@%p11 bra 	$L__BB55_13;
$L__BB55_14:
	shl.b32 	%r100, %r7, 2;
$L__BB55_15:
	shl.b32 	%r91, %r128, 7;
	add.s32 	%r92, %r91, %r6;
	mul.wide.u32 	%rd25, %r92, 4;
	add.s64 	%rd26, %rd2, %rd25;
	ld.global.u32 	%r93, [%rd26];
	shl.b32 	%r94, %r128, 2;
	add.s32 	%r95, %r33, %r94;
	st.shared.u32 	[%r95], %r93;
	add.s32 	%r96, %r128, %r7;
	shl.b32 	%r97, %r96, 7;
	add.s32 	%r98, %r97, %r6;
	mul.wide.u32 	%rd27, %r98, 4;
	add.s64 	%rd28, %rd2, %rd27;
	ld.global.u32 	%r99, [%rd28];
	add.s32 	%r101, %r95, %r100;
	st.shared.u32 	[%r101], %r99;
	add.s32 	%r102, %r96, %r7;
	shl.b32 	%r103, %r102, 7;
	add.s32 	%r104, %r103, %r6;
	mul.wide.u32 	%rd29, %r104, 4;
	add.s64 	%rd30, %rd2, %rd29;
	ld.global.u32 	%r105, [%rd30];
	add.s32 	%r106, %r101, %r100;
	st.shared.u32 	[%r106], %r105;
	add.s32 	%r107, %r102, %r7;
	shl.b32 	%r108, %r107, 7;
	add.s32 	%r109, %r108, %r6;
	mul.wide.u32 	%rd31, %r109, 4;
	add.s64 	%rd32, %rd2, %rd31;
	ld.global.u32 	%r110, [%rd32];
	add.s32 	%r111, %r106, %r100;
	st.shared.u32 	[%r111], %r110;
	add.s32 	%r128, %r100, %r128;
	setp.lt.u32 	%p12, %r128, 128;
	@%p12 bra 	$L__BB55_15;
	setp.gt.u32 	%p13, %r132, 7;
	bar.sync 	0;
	bar.sync 	0;
	@%p13 bra 	$L__BB55_19;
	shl.b32 	%r112, %r1, 5;
	shl.b32 	%r113, %r132, 2;
	mov.u32 	%r114, _ZZ9cuda_gemmIiLi256ELi1ELi1ELi32ELi128ELi128ELi32ELi1ELi1EEviiiPT_S1_S1_iiE3Csh;
	add.s32 	%r131, %r114, %r113;
	shl.b32 	%r44, %r4, 2;
	add.s32 	%r115, %r132, %r112;
	shl.b32 	%r116, %r2, 3;
	add.s32 	%r130, %r115, %r116;
	cvta.to.global.u64 	%rd10, %rd11;
$L__BB55_18:
	ld.shared.u32 	%r117, [%r131];
	mul.wide.u32 	%rd33, %r130, 4;
	add.s64 	%rd34, %rd10, %rd33;
	st.global.u32 	[%rd34], %r117;
	add.s32 	%r132, %r132, %r4;
	add.s32 	%r131, %r131, %r44;
	add.s32 	%r130, %r130, %r4;
	setp.lt.u32 	%p14, %r132, 8;
	@%p14 bra 	$L__BB55_18;
$L__BB55_19:
	ret;

}
	// .globl	_Z9cuda_gemmIiLi256ELi1ELi1ELi64ELi2ELi2ELi32ELi0ELi0EEviiiPT_S1_S1_ii
.visible .entry _Z9cuda_gemmIiLi256ELi1ELi1ELi64ELi2ELi2ELi32ELi0ELi0EEviiiPT_S1_S1_ii(
	.param .u32 _Z9cuda_gemmIiLi256ELi1ELi1ELi64ELi2ELi2ELi32ELi0ELi0EEviiiPT_S1_S1_ii_param_0,
	.param .u32 _Z9cuda_gemmIiLi256ELi1ELi1ELi64ELi2ELi2ELi32ELi0ELi0EEviiiPT_S1_S1_ii_param_1,
	.param .u32 _Z9cuda_gemmIiLi256ELi1ELi1ELi64ELi2ELi2ELi32ELi0ELi0EEviiiPT_S1_S1_ii_param_2,
	.param .u64 .ptr .align 1 _Z9cuda_gemmIiLi256ELi1ELi1ELi64ELi2ELi2ELi32ELi0ELi0EEviiiPT_S1_S1_ii_param_3,
	.param .u64 .ptr .align 1 _Z9cuda_gemmIiLi256ELi1ELi1ELi64ELi2ELi2ELi32ELi0ELi0EEviiiPT_S1_S1_ii_param_4,
	.param .u64 .ptr .align 1 _Z9cuda_gemmIiLi256ELi1ELi1ELi64ELi2ELi2ELi32ELi0ELi0EEviiiPT_S1_S1_ii_param_5,
	.param .u32 _Z9cuda_gemmIiLi256ELi1ELi1ELi64ELi2ELi2ELi32ELi0ELi0EEviiiPT_S1_S1_ii_param_6,
	.param .u32 _Z9cuda_gemmIiLi256ELi1ELi1ELi64ELi2ELi2ELi32ELi0ELi0EEviiiPT_S1_S1_ii_param_7
)
.maxntid 256
{
	.reg .pred 	%p<59>;
	.reg .b32 	%r<370>;
	.reg .b64 	%rd<27>;
	// demoted variable
	.shared .align 128 .b8 _ZZ9cuda_gemmIiLi256ELi1ELi1ELi64ELi2ELi2ELi32ELi0ELi0EEviiiPT_S1_S1_iiE11kron_fac_sh[24];
	// demoted variable
	.shared .align 128 .b8 _ZZ9cuda_gemmIiLi256ELi1ELi1ELi64ELi2ELi2ELi32ELi0ELi0EEviiiPT_S1_S1_iiE3Ash[256];
	// demoted variable
	.shared .align 128 .b8 _ZZ9cuda_gemmIiLi256ELi1ELi1ELi64ELi2ELi2ELi32ELi0ELi0EEviiiPT_S1_S1_iiE3Csh[256];
	ld.param.u32 	%r135, [_Z9cuda_gemmIiLi256ELi1ELi1ELi64ELi2ELi2ELi32ELi0ELi0EEviiiPT_S1_S1_ii_param_2];
	ld.param.u64 	%rd5, [_Z9cuda_gemmIiLi256ELi1ELi1ELi64ELi2ELi2ELi32ELi0ELi0EEviiiPT_S1_S1_ii_param_3];
	ld.param.u64 	%rd4, [_Z9cuda_gemmIiLi256ELi1ELi1ELi64ELi2ELi2ELi32ELi0ELi0EEviiiPT_S1_S1_ii_param_4];
	ld.param.u64 	%rd6, [_Z9cuda_gemmIiLi256ELi1ELi1ELi64ELi2ELi2ELi32ELi0ELi0EEviiiPT_S1_S1_ii_param_5];
	ld.param.u32 	%r136, [_Z9cuda_gemmIiLi256ELi1ELi1ELi64ELi2ELi2ELi32ELi0ELi0EEviiiPT_S1_S1_ii_param_6];
	ld.param.u32 	%r137, [_Z9cuda_gemmIiLi256ELi1ELi1ELi64ELi2ELi2ELi32ELi0ELi0EEviiiPT_S1_S1_ii_param_7];
	cvta.to.global.u64 	%rd1, %rd5;
	cvta.to.global.u64 	%rd2, %rd6;
	mov.u32 	%r364, %tid.x;
	setp.lt.s32 	%p1, %r137, 16;
	shr.u32 	%r2, %r137, 4;
	selp.b32 	%r3, 1, %r2, %p1;
	mul.lo.s32 	%r4, %r137, %r136;
	setp.ge.u32 	%p2, %r364, %r4;
	@%p2 bra 	$L__BB56_3;
	mov.u32 	%r5, %ntid.x;
	cvta.to.global.u64 	%rd3, %rd4;
	mov.u32 	%r327, %r364;
$L__BB56_2:
	mul.wide.u32 	%rd7, %r327, 4;
	add.s64 	%rd8, %rd3, %rd7;
	ld.global.u32 	%r138, [%rd8];
	rem.u32 	%r139, %r327, %r136;
	mov.u32 	%r140, _ZZ9cuda_gemmIiLi256ELi1ELi1ELi64ELi2ELi2ELi32ELi0ELi0EEviiiPT_S1_S1_iiE11kron_fac_sh;
	mad.lo.s32 	%r141, %r139, 12, %r140;
	div.u32 	%r142, %r327, %r137;
	shl.b32 	%r143, %r142, 2;
	add.s32 	%r144, %r141, %r143;
	st.shared.u32 	[%r144], %r138;
	add.s32 	%r327, %r327, %r5;
	setp.lt.u32 	%p3, %r327, %r4;
	@%p3 bra 	$L__BB56_2;
$L__BB56_3:
	div.s32 	%r8, 64, %r137;
	mul.lo.s32 	%r145, %r8, %r3;
	min.s32 	%r9, %r145, 256;
	div.u32 	%r11, %r364, %r9;
	mul.lo.s32 	%r146, %r11, %r9;
	sub.s32 	%r147, %r364, %r146;
	div.u32 	%r10, %r147, %r3;
	mov.u32 	%r12, %ntid.x;
	div.u32 	%r13, %r12, %r9;
	mov.u32 	%r14, %ctaid.y;
	mov.u32 	%r148, %nctaid.y;
	setp.ge.u32 	%p4, %r14, %r148;
	@%p4 bra 	$L__BB56_65;
	mov.u32 	%r15, %ctaid.x;
	setp.gt.u32 	%p5, %r364, 63;
	and.b32  	%r16, %r10, 1;
	rem.u32 	%r149, %r364, %r3;
	shl.b32 	%r17, %r149, 1;
	min.s32 	%r18, %r136, 2;
	shl.b32 	%r150, %r137, 8;
	sub.s32 	%r19, 8223, %r150;
	@%p5 bra 	$L__BB56_14;
	shl.b32 	%r151, %r15, 6;
	mad.lo.s32 	%r20, %r14, %r135, %r151;
	add.s32 	%r152, %r364, %r12;
	max.u32 	%r153, %r152, 64;
	setp.lt.u32 	%p6, %r152, 64;
	selp.u32 	%r154, 1, 0, %p6;
	add.s32 	%r155, %r152, %r154;
	sub.s32 	%r156, %r153, %r155;
	div.u32 	%r157, %r156, %r12;
	add.s32 	%r21, %r157, %r154;
	and.b32  	%r22, %r21, 3;
	setp.eq.s32 	%p7, %r22, 3;
	mov.u32 	%r330, %r364;
	@%p7 bra 	$L__BB56_8;
	mov.b32 	%r329, 0;
	mov.u32 	%r330, %r364;
$L__BB56_7:
	.pragma "nounroll";
	add.s32 	%r159, %r20, %r330;
	mul.wide.s32 	%rd9, %r159, 4;
	add.s64 	%rd10, %rd1, %rd9;
	ld.global.u32 	%r160, [%rd10];
	shl.b32 	%r161, %r330, 2;
	mov.u32 	%r162, _ZZ9cuda_gemmIiLi256ELi1ELi1ELi64ELi2ELi2ELi32ELi0ELi0EEviiiPT_S1_S1_iiE3Ash;
	add.s32 	%r163, %r162, %r161;
	st.shared.u32 	[%r163], %r160;
	add.s32 	%r330, %r330, %r12;
	add.s32 	%r329, %r329, 1;
	add.s32 	%r164, %r21, 1;
	and.b32  	%r165, %r164, 3;
	setp.ne.s32 	%p8, %r329, %r165;
	@%p8 bra 	$L__BB56_7;
$L__BB56_8:
	setp.lt.u32 	%p9, %r21, 3;
	@%p9 bra 	$L__BB56_9;
	bra.uni 	$L__BB56_66;
$L__BB56_9:
	setp.eq.s32 	%p11, %r22, 3;
	mov.u32 	%r333, %r364;
	@%p11 bra 	$L__BB56_12;
	mov.b32 	%r332, 0;
	mov.u32 	%r180, _ZZ9cuda_gemmIiLi256ELi1ELi1ELi64ELi2ELi2ELi32ELi0ELi0EEviiiPT_S1_S1_iiE3Csh;
	add.s32 	%r183, %r21, 1;
	and.b32  	%r184, %r183, 3;
	mov.u32 	%r333, %r364;
$L__BB56_11:
	.pragma "nounroll";
	shl.b32 	%r179, %r333, 2;
	add.s32 	%r181, %r180, %r179;
	mov.b32 	%r182, 0;
	st.shared.u32 	[%r181], %r182;
	add.s32 	%r333, %r333, %r12;
	add.s32 	%r332, %r332, 1;
	setp.ne.s32 	%p12, %r332, %r184;
	@%p12 bra 	$L__BB56_11;
$L__BB56_12:
	setp.lt.u32 	%p13, %r21, 3;
	@%p13 bra 	$L__BB56_14;
$L__BB56_13:
	shl.b32 	%r185, %r333, 2;
	mov.u32 	%r186, _ZZ9cuda_gemmIiLi256ELi1ELi1ELi64ELi2ELi2ELi32ELi0ELi0EEviiiPT_S1_S1_iiE3Csh;
	add.s32 	%r187, %r186, %r185;
	mov.b32 	%r188, 0;
	st.shared.u32 	[%r187], %r188;
	shl.b32 	%r189, %r12, 2;
	add.s32 	%r190, %r187, %r189;
	st.shared.u32 	[%r190], %r188;
	add.s32 	%r191, %r190, %r189;
	st.shared.u32 	[%r191], %r188;
	add.s32 	%r192, %r191, %r189;
	st.shared.u32 	[%r192], %r188;
	add.s32 	%r333, %r189, %r333;
	setp.lt.u32 	%p14, %r333, 64;
	@%p14 bra 	$L__BB56_13;
$L__BB56_14:
	setp.lt.s32 	%p15, %r8, 1;
	bar.sync 	0;
	@%p15 bra 	$L__BB56_58;
	setp.ne.s32 	%p16, %r3, 1;
	@%p16 bra 	$L__BB56_29;
	xor.b32  	%r37, %r16, 1;
	setp.lt.s32 	%p42, %r16, %r137;
	selp.b32 	%r249, 0, %r137, %p42;
	sub.s32 	%r38, %r16, %r249;
	add.s32 	%r250, %r16, 1;
	setp.lt.s32 	%p43, %r250, %r137;
	selp.b32 	%r251, 0, %r137, %p43;
	sub.s32 	%r39, %r250, %r251;
	mov.b32 	%r338, 0;
$L__BB56_17:
	setp.lt.s32 	%p44, %r137, 1;
	add.s32 	%r43, %r338, %r10;
	mad.lo.s32 	%r44, %r43, %r137, %r17;
	@%p44 bra 	$L__BB56_19;
	add.s32 	%r252, %r44, %r16;
	shl.b32 	%r253, %r252, 2;
	mov.u32 	%r254, _ZZ9cuda_gemmIiLi256ELi1ELi1ELi64ELi2ELi2ELi32ELi0ELi0EEviiiPT_S1_S1_iiE3Ash;
	add.s32 	%r255, %r254, %r253;
	ld.shared.u32 	%r339, [%r255];
$L__BB56_19:
	setp.lt.s32 	%p45, %r137, 2;
	@%p45 bra 	$L__BB56_21;
	add.s32 	%r256, %r44, %r37;
	shl.b32 	%r257, %r256, 2;
	mov.u32 	%r258, _ZZ9cuda_gemmIiLi256ELi1ELi1ELi64ELi2ELi2ELi32ELi0ELi0EEviiiPT_S1_S1_iiE3Ash;
	add.s32 	%r259, %r258, %r257;
	ld.shared.u32 	%r340, [%r259];
$L__BB56_21:
	setp.lt.s32 	%p46, %r11, %r18;
	@%p46 bra 	$L__BB56_23;
$L__BB56_22:
	add.s32 	%r338, %r338, %r9;
	setp.lt.s32 	%p52, %r338, %r8;
	@%p52 bra 	$L__BB56_17;
	bra.uni 	$L__BB56_58;
$L__BB56_23:
	and.b32  	%r260, %r364, 31;
	rem.s32 	%r261, %r260, %r137;
	shl.b32 	%r262, %r261, 2;
	mov.u32 	%r263, _ZZ9cuda_gemmIiLi256ELi1ELi1ELi64ELi2ELi2ELi32ELi0ELi0EEviiiPT_S1_S1_iiE11kron_fac_sh;
	add.s32 	%r50, %r263, %r262;
	mov.u32 	%r341, %r11;
$L__BB56_24:
	setp.lt.s32 	%p47, %r137, 1;
	mad.lo.s32 	%r265, %r341, 12, %r50;
	ld.shared.u32 	%r52, [%r265];
	mov.b32 	%r343, 0;
	@%p47 bra 	$L__BB56_26;
	shfl.sync.idx.b32	%r266|%p48, %r52, %r38, %r19, -1;
	mul.lo.s32 	%r343, %r266, %r339;
$L__BB56_26:
	setp.lt.s32 	%p49, %r137, 2;
	@%p49 bra 	$L__BB56_28;
	shfl.sync.idx.b32	%r267|%p50, %r52, %r39, %r19, -1;
	mad.lo.s32 	%r343, %r267, %r340, %r343;
$L__BB56_28:
	mad.lo.s32 	%r268, %r341, %r8, %r43;
	shl.b32 	%r269, %r268, 2;
	mov.u32 	%r270, _ZZ9cuda_gemmIiLi256ELi1ELi1ELi64ELi2ELi2ELi32ELi0ELi0EEviiiPT_S1_S1_iiE3Csh;
	add.s32 	%r271, %r270, %r269;
	ld.shared.u32 	%r272, [%r271];
	add.s32 	%r273, %r272, %r343;
	st.shared.u32 	[%r271], %r273;
	add.s32 	%r341, %r341, %r13;
	setp.lt.s32 	%p51, %r341, %r18;
	@%p51 bra 	$L__BB56_24;
	bra.uni 	$L__BB56_22;
$L__BB56_29:
	setp.gt.u32 	%p17, %r137, 31;
	@%p17 bra 	$L__BB56_35;
	xor.b32  	%r58, %r16, 1;
	setp.lt.u32 	%p18, %r16, %r137;
	selp.b32 	%r195, 0, %r137, %p18;
	sub.s32 	%r59, %r16, %r195;
	add.s32 	%r196, %r16, 1;
	setp.lt.u32 	%p19, %r196, %r137;
	selp.b32 	%r197, 0, %r137, %p19;
	sub.s32 	%r60, %r196, %r197;
	mov.b32 	%r356, 0;
$L__BB56_31:
	setp.eq.s32 	%p20, %r137, 0;
	add.s32 	%r89, %r356, %r10;
	mad.lo.s32 	%r90, %r89, %r137, %r17;
	@%p20 bra 	$L__BB56_33;
	add.s32 	%r198, %r90, %r16;
	shl.b32 	%r199, %r198, 2;
	mov.u32 	%r200, _ZZ9cuda_gemmIiLi256ELi1ELi1ELi64ELi2ELi2ELi32ELi0ELi0EEviiiPT_S1_S1_iiE3Ash;
	add.s32 	%r201, %r200, %r199;
	ld.shared.u32 	%r357, [%r201];
$L__BB56_33:
	setp.lt.u32 	%p21, %r137, 2;
	@%p21 bra 	$L__BB56_52;
	add.s32 	%r202, %r90, %r58;
	shl.b32 	%r203, %r202, 2;
	mov.u32 	%r204, _ZZ9cuda_gemmIiLi256ELi1ELi1ELi64ELi2ELi2ELi32ELi0ELi0EEviiiPT_S1_S1_iiE3Ash;
	add.s32 	%r205, %r204, %r203;
	ld.shared.u32 	%r354, [%r205];
	bra.uni 	$L__BB56_52;
$L__BB56_35:
	setp.lt.s32 	%p28, %r16, %r137;
	selp.b32 	%r219, 0, %r137, %p28;
	sub.s32 	%r61, %r16, %r219;
	add.s32 	%r220, %r16, 1;
	setp.lt.s32 	%p29, %r220, %r137;
	selp.b32 	%r221, 0, %r137, %p29;
	sub.s32 	%r62, %r220, %r221;
	shl.b32 	%r222, %r3, 8;
	sub.s32 	%r63, 8223, %r222;
	mov.b32 	%r346, 0;
$L__BB56_36:
	setp.lt.s32 	%p30, %r137, 1;
	add.s32 	%r67, %r346, %r10;
	mad.lo.s32 	%r68, %r67, %r137, %r17;
	@%p30 bra 	$L__BB56_38;
	add.s32 	%r223, %r68, %r16;
	shl.b32 	%r224, %r223, 2;
	mov.u32 	%r225, _ZZ9cuda_gemmIiLi256ELi1ELi1ELi64ELi2ELi2ELi32ELi0ELi0EEviiiPT_S1_S1_iiE3Ash;
	add.s32 	%r226, %r225, %r224;
	ld.shared.u32 	%r347, [%r226];
$L__BB56_38:
	setp.lt.s32 	%p31, %r137, 2;
	@%p31 bra 	$L__BB56_40;
	xor.b32  	%r227, %r16, 1;
	add.s32 	%r228, %r68, %r227;
	shl.b32 	%r229, %r228, 2;
	mov.u32 	%r230, _ZZ9cuda_gemmIiLi256ELi1ELi1ELi64ELi2ELi2ELi32ELi0ELi0EEviiiPT_S1_S1_iiE3Ash;
	add.s32 	%r231, %r230, %r229;
	ld.shared.u32 	%r348, [%r231];
$L__BB56_40:
	setp.lt.s32 	%p32, %r11, %r18;
	@%p32 bra 	$L__BB56_42;
$L__BB56_41:
	add.s32 	%r346, %r346, %r9;
	setp.lt.s32 	%p41, %r346, %r8;
	@%p41 bra 	$L__BB56_36;
	bra.uni 	$L__BB56_58;
$L__BB56_42:
	and.b32  	%r232, %r364, 31;
	rem.s32 	%r233, %r232, %r137;
	shl.b32 	%r234, %r233, 2;
	mov.u32 	%r235, _ZZ9cuda_gemmIiLi256ELi1ELi1ELi64ELi2ELi2ELi32ELi0ELi0EEviiiPT_S1_S1_iiE11kron_fac_sh;
	add.s32 	%r74, %r235, %r234;
	mov.u32 	%r349, %r11;
$L__BB56_43:
	setp.lt.s32 	%p33, %r137, 1;
	mad.lo.s32 	%r237, %r349, 12, %r74;
	ld.shared.u32 	%r76, [%r237];
	mov.b32 	%r353, 0;
	@%p33 bra 	$L__BB56_45;
	shfl.sync.idx.b32	%r238|%p34, %r76, %r61, %r19, -1;
	mul.lo.s32 	%r353, %r238, %r347;
$L__BB56_45:
	setp.lt.s32 	%p35, %r137, 2;
	@%p35 bra 	$L__BB56_47;
	shfl.sync.idx.b32	%r239|%p36, %r76, %r62, %r19, -1;
	mad.lo.s32 	%r353, %r239, %r348, %r353;
$L__BB56_47:
	mov.u32 	%r351, %r2;
$L__BB56_48:
	shr.u32 	%r82, %r351, 1;
	shfl.sync.down.b32	%r240|%p37, %r353, %r82, %r63, -1;
	add.s32 	%r353, %r240, %r353;
	setp.gt.u32 	%p38, %r351, 3;
	mov.u32 	%r351, %r82;
	@%p38 bra 	$L__BB56_48;
	rem.u32 	%r242, %r232, %r3;
	setp.eq.s32 	%p39, %r242, 0;
	@%p39 bra 	$L__BB56_50;
	bra.uni 	$L__BB56_51;
$L__BB56_50:
	mad.lo.s32 	%r243, %r349, %r8, %r67;
	shl.b32 	%r244, %r243, 2;
	mov.u32 	%r245, _ZZ9cuda_gemmIiLi256ELi1ELi1ELi64ELi2ELi2ELi32ELi0ELi0EEviiiPT_S1_S1_iiE3Csh;
	add.s32 	%r246, %r245, %r244;
	st.shared.u32 	[%r246], %r353;
$L__BB56_51:
	add.s32 	%r349, %r349, %r13;
	setp.lt.s32 	%p40, %r349, %r18;
	@%p40 bra 	$L__BB56_43;
	bra.uni 	$L__BB56_41;
$L__BB56_52:
	setp.lt.s32 	%p22, %r11, %r18;
	@%p22 bra 	$L__BB56_53;
	bra.uni 	$L__BB56_57;
$L__BB56_53:
	and.b32  	%r206, %r364, 31;
	rem.u32 	%r207, %r206, %r137;
	shl.b32 	%r208, %r207, 2;
	mov.u32 	%r209, _ZZ9cuda_gemmIiLi256ELi1ELi1ELi64ELi2ELi2ELi32ELi0ELi0EEviiiPT_S1_S1_iiE11kron_fac_sh;
	add.s32 	%r91, %r209, %r208;
	mov.u32 	%r359, %r11;
$L__BB56_54:
	setp.lt.u32 	%p23, %r137, 2;
	mad.lo.s32 	%r210, %r359, 12, %r91;
	ld.shared.u32 	%r97, [%r210];
	shfl.sync.idx.b32	%r211|%p24, %r97, %r59, %r19, -1;
	mul.lo.s32 	%r360, %r211, %r357;
	@%p23 bra 	$L__BB56_56;
	shfl.sync.idx.b32	%r212|%p25, %r97, %r60, %r19, -1;
	mad.lo.s32 	%r360, %r212, %r354, %r360;
$L__BB56_56:
	mad.lo.s32 	%r213, %r359, %r8, %r89;
	shl.b32 	%r214, %r213, 2;
	mov.u32 	%r215, _ZZ9cuda_gemmIiLi256ELi1ELi1ELi64ELi2ELi2ELi32ELi0ELi0EEviiiPT_S1_S1_iiE3Csh;
	add.s32 	%r216, %r215, %r214;
	st.shared.u32 	[%r216], %r360;
	add.s32 	%r359, %r359, %r13;
	setp.lt.s32 	%p26, %r359, %r18;
	@%p26 bra 	$L__BB56_54;
$L__BB56_57:
	add.s32 	%r356, %r356, %r9;
	setp.lt.s32 	%p27, %r356, %r8;
	@%p27 bra 	$L__BB56_31;
$L__BB56_58:
	setp.gt.u32 	%p53, %r364, 63;
	bar.sync 	0;
	@%p53 bra 	$L__BB56_65;
	ld.param.u32 	%r326, [_Z9cuda_gemmIiLi256ELi1ELi1ELi64ELi2ELi2ELi32ELi0ELi0EEviiiPT_S1_S1_ii_param_1];
	mov.u32 	%r274, %ctaid.x;
	mul.lo.s32 	%r275, %r8, %r274;
	mad.lo.s32 	%r103, %r14, %r326, %r275;
	div.s32 	%r104, %r135, %r137;
	add.s32 	%r276, %r364, %r12;
	max.u32 	%r277, %r276, 64;
	setp.lt.u32 	%p54, %r276, 64;
	selp.u32 	%r278, 1, 0, %p54;
	add.s32 	%r279, %r276, %r278;
	sub.s32 	%r280, %r277, %r279;
	div.u32 	%r281, %r280, %r12;
	add.s32 	%r105, %r281, %r278;
	and.b32  	%r282, %r105, 3;
	setp.eq.s32 	%p55, %r282, 3;
	@%p55 bra 	$L__BB56_62;
	shl.b32 	%r283, %r364, 2;
	mov.u32 	%r284, _ZZ9cuda_gemmIiLi256ELi1ELi1ELi64ELi2ELi2ELi32ELi0ELi0EEviiiPT_S1_S1_iiE3Csh;
	add.s32 	%r362, %r284, %r283;
	shl.b32 	%r107, %r12, 2;
	add.s32 	%r285, %r105, 1;
	and.b32  	%r286, %r285, 3;
	neg.s32 	%r361, %r286;
$L__BB56_61:
	.pragma "nounroll";
	div.s32 	%r287, %r364, %r8;
	mad.lo.s32 	%r288, %r104, %r287, %r103;
	mul.lo.s32 	%r289, %r287, %r8;
	sub.s32 	%r290, %r364, %r289;
	add.s32 	%r291, %r288, %r290;
	ld.shared.u32 	%r292, [%r362];
	mul.wide.s32 	%rd17, %r291, 4;
	add.s64 	%rd18, %rd2, %rd17;
	st.global.u32 	[%rd18], %r292;
	add.s32 	%r364, %r364, %r12;
	add.s32 	%r362, %r362, %r107;
	add.s32 	%r361, %r361, 1;
	setp.ne.s32 	%p56, %r361, 0;
	@%p56 bra 	$L__BB56_61;
$L__BB56_62:
	setp.lt.u32 	%p57, %r105, 3;
	@%p57 bra 	$L__BB56_65;
	shl.b32 	%r293, %r12, 1;
	add.s32 	%r368, %r364, %r293;
	shl.b32 	%r117, %r12, 2;
	mad.lo.s32 	%r367, %r12, 3, %r364;
	add.s32 	%r366, %r12, %r364;
	shl.b32 	%r294, %r364, 2;
	mov.u32 	%r295, _ZZ9cuda_gemmIiLi256ELi1ELi1ELi64ELi2ELi2ELi32ELi0ELi0EEviiiPT_S1_S1_iiE3Csh;
	add.s32 	%r365, %r295, %r294;
	shl.b32 	%r121, %r12, 4;
	shl.b32 	%r122, %r12, 3;
	mul.lo.s32 	%r123, %r12, 12;
$L__BB56_64:
	div.s32 	%r296, %r364, %r8;
	mad.lo.s32 	%r297, %r104, %r296, %r103;
	mul.lo.s32 	%r298, %r296, %r8;
	sub.s32 	%r299, %r364, %r298;
	add.s32 	%r300, %r297, %r299;
	ld.shared.u32 	%r301, [%r365];
	mul.wide.s32 	%rd19, %r300, 4;
	add.s64 	%rd20, %rd2, %rd19;
	st.global.u32 	[%rd20], %r301;
	add.s32 	%r302, %r364, %r12;
	div.s32 	%r303, %r366, %r8;
	mad.lo.s32 	%r304, %r104, %r303, %r103;
	mul.lo.s32 	%r305, %r303, %r8;
	sub.s32 	%r306, %r366, %r305;
	add.s32 	%r307, %r304, %r306;
	add.s32 	%r308, %r365, %r117;
	ld.shared.u32 	%r309, [%r308];
	mul.wide.s32 	%rd21, %r307, 4;
	add.s64 	%rd22, %rd2, %rd21;
	st.global.u32 	[%rd22], %r309;
	add.s32 	%r310, %r302, %r12;
	div.s32 	%r311, %r368, %r8;
	mad.lo.s32 	%r312, %r104, %r311, %r103;
	mul.lo.s32 	%r313, %r311, %r8;
	sub.s32 	%r314, %r368, %r313;
	add.s32 	%r315, %r312, %r314;
	add.s32 	%r316, %r365, %r122;
	ld.shared.u32 	%r317, [%r316];
	mul.wide.s32 	%rd23, %r315, 4;
	add.s64 	%rd24, %rd2, %rd23;
	st.global.u32 	[%rd24], %r317;
	add.s32 	%r318, %r310, %r12;
	div.s32 	%r319, %r367, %r8;
	mad.lo.s32 	%r320, %r104, %r319, %r103;
	mul.lo.s32 	%r321, %r319, %r8;
	sub.s32 	%r322, %r367, %r321;
	add.s32 	%r323, %r320, %r322;
	add.s32 	%r324, %r365, %r123;
	ld.shared.u32 	%r325, [%r324];
	mul.wide.s32 	%rd25, %r323, 4;
	add.s64 	%rd26, %rd2, %rd25;
	st.global.u32 	[%rd26], %r325;
	add.s32 	%r364, %r318, %r12;
	add.s32 	%r368, %r368, %r117;
	add.s32 	%r367, %r367, %r117;
	add.s32 	%r366, %r366, %r117;
	add.s32 	%r365, %r365, %r121;
	setp.lt.u32 	%p58, %r364, 64;
	@%p58 bra 	$L__BB56_64;
$L__BB56_65:
	ret;
$L__BB56_66:
	add.s32 	%r166, %r20, %r330;
	mul.wide.s32 	%rd11, %r166, 4;
	add.s64 	%rd12, %rd1, %rd11;
	ld.global.u32 	%r167, [%rd12];
	shl.b32 	%r168, %r330, 2;
	mov.u32 	%r169, _ZZ9cuda_gemmIiLi256ELi1ELi1ELi64ELi2ELi2ELi32ELi0ELi0EEviiiPT_S1_S1_iiE3Ash;
	add.s32 	%r170, %r169, %r168;
	st.shared.u32 	[%r170], %r167;
	shl.b32 	%r171, %r12, 2;
	cvt.u64.u32 	%rd13, %r171;
	add.s64 	%rd14, %rd12, %rd13;
	ld.global.u32 	%r172, [%rd14];
	add.s32 	%r173, %r170, %r171;
	st.shared.u32 	[%r173], %r172;
	add.s64 	%rd15, %rd14, %rd13;
	ld.global.u32 	%r174, [%rd15];
	add.s32 	%r175, %r173, %r171;
	st.shared.u32 	[%r175], %r174;
	add.s64 	%rd16, %rd15, %rd13;
	ld.global.u32 	%r176, [%rd16];
	add.s32 	%r177, %r175, %r171;
	st.shared.u32 	[%r177], %r176;
	add.s32 	%r330, %r171, %r330;
	setp.lt.u32 	%p10, %r330, 64;
	@%p10 bra 	$L__BB56_66;
	bra.uni 	$L__BB56_9;

}
	// .globl	_Z9cuda_gemmIiLi256ELi1ELi1ELi64ELi2ELi2ELi32ELi0ELi1EEviiiPT_S1_S1_ii
.visible .entry _Z9cuda_gemmIiLi256ELi1ELi1ELi64ELi2ELi2ELi32ELi0ELi1EEviiiPT_S1_S1_ii(
	.param .u32 _Z9cuda_gemmIiLi256ELi1ELi1ELi64ELi2ELi2ELi32ELi0ELi1EEviiiPT_S1_S1_ii_param_0,
	.param .u32 _Z9cuda_gemmIiLi256ELi1ELi1ELi64ELi2ELi2ELi32ELi0ELi1EEviiiPT_S1_S1_ii_param_1,
	.param .u32 _Z9cuda_gemmIiLi256ELi1ELi1ELi64ELi2ELi2ELi32ELi0ELi1EEviiiPT_S1_S1_ii_param_2,
	.param .u64 .ptr .align 1 _Z9cuda_gemmIiLi256ELi1ELi1ELi64ELi2ELi2ELi32ELi0ELi1EEviiiPT_S1_S1_ii_param_3,
	.param .u64 .ptr .align 1 _Z9cuda_gemmIiLi256ELi1ELi1ELi64ELi2ELi2ELi32ELi0ELi1EEviiiPT_S1_S1_ii_param_4,
	.param .u64 .ptr .align 1 _Z9cuda_gemmIiLi256ELi1ELi1ELi64ELi2ELi2ELi32ELi0ELi1EEviiiPT_S1_S1_ii_param_5,
	.param .u32 _Z9cuda_gemmIiLi256ELi1ELi1ELi64ELi2ELi2ELi32ELi0ELi1EEviiiPT_S1_S1_ii_param_6,
	.param .u32 _Z9cuda_gemmIiLi256ELi1ELi1ELi64ELi2ELi2ELi32ELi0ELi1EEviiiPT_S1_S1_ii_param_7
)
.maxntid 256
{
	.reg .pred 	%p<24>;
	.reg .b32 	%r<230>;
	.reg .b64 	%rd<35>;
	// demoted variable
	.shared .align 128 .b8 _ZZ9cuda_gemmIiLi256ELi1ELi1ELi64ELi2ELi2ELi32ELi0ELi1EEviiiPT_S1_S1_iiE11kron_fac_sh[24];
	// demoted variable
	.shared .align 128 .b8 _ZZ9cuda_gemmIiLi256ELi1ELi1ELi64ELi2ELi2ELi32ELi0ELi1EEviiiPT_S1_S1_iiE3Ash[256];
	// demoted variable
	.shared .align 128 .b8 _ZZ9cuda_gemmIiLi256ELi1ELi1ELi64ELi2ELi2ELi32ELi0ELi1EEviiiPT_S1_S1_iiE3Csh[256];
	ld.param.u32 	%r92, [_Z9cuda_gemmIiLi256ELi1ELi1ELi64ELi2ELi2ELi32ELi0ELi1EEviiiPT_S1_S1_ii_param_1];
	ld.param.u32 	%r93, [_Z9cuda_gemmIiLi256ELi1ELi1ELi64ELi2ELi2ELi32ELi0ELi1EEviiiPT_S1_S1_ii_param_2];
	ld.param.u64 	%rd10, [_Z9cuda_gemmIiLi256ELi1ELi1ELi64ELi2ELi2ELi32ELi0ELi1EEviiiPT_S1_S1_ii_param_3];
	ld.param.u64 	%rd9, [_Z9cuda_gemmIiLi256ELi1ELi1ELi64ELi2ELi2ELi32ELi0ELi1EEviiiPT_S1_S1_ii_param_4];
	ld.param.u64 	%rd11, [_Z9cuda_gemmIiLi256ELi1ELi1ELi64ELi2ELi2ELi32ELi0ELi1EEviiiPT_S1_S1_ii_param_5];
	cvta.to.global.u64 	%rd1, %rd10;
	cvta.to.global.u64 	%rd2, %rd11;
	mov.u32 	%r224, %tid.x;
	setp.gt.u32 	%p1, %r224, 3;
	@%p1 bra 	$L__BB57_3;
	mov.u32 	%r2, %ntid.x;
	mul.wide.u32 	%rd12, %r224, 4;
	cvta.to.global.u64 	%rd13, %rd9;
	add.s64 	%rd34, %rd13, %rd12;
	mul.wide.u32 	%rd4, %r2, 4;
	mov.u32 	%r96, _ZZ9cuda_gemmIiLi256ELi1ELi1ELi64ELi2ELi2ELi32ELi0ELi1EEviiiPT_S1_S1_iiE11kron_fac_sh;
	mov.u32 	%r207, %r224;
$L__BB57_2:
	ld.global.u32 	%r94, [%rd34];
	and.b32  	%r95, %r207, 1;
	mad.lo.s32 	%r97, %r95, 12, %r96;
	shl.b32 	%r98, %r207, 1;
	and.b32  	%r99, %r98, -4;
	add.s32 	%r100, %r97, %r99;
	st.shared.u32 	[%r100], %r94;
	add.s32 	%r207, %r207, %r2;
	add.s64 	%rd34, %rd34, %rd4;
	setp.lt.u32 	%p2, %r207, 4;
	@%p2 bra 	$L__BB57_2;
$L__BB57_3:
	mov.u32 	%r5, %ntid.x;
	mov.u32 	%r6, %ctaid.y;
	mov.u32 	%r101, %nctaid.y;
	setp.ge.u32 	%p3, %r6, %r101;
	@%p3 bra 	$L__BB57_27;
	mov.u32 	%r7, %ctaid.x;
	setp.gt.u32 	%p4, %r224, 63;
	and.b32  	%r8, %r224, 1;
	shr.u32 	%r102, %r93, 31;
	add.s32 	%r103, %r93, %r102;
	shr.s32 	%r9, %r103, 1;
	@%p4 bra 	$L__BB57_17;
	shl.b32 	%r10, %r7, 6;
	mul.lo.s32 	%r11, %r6, %r93;
	add.s32 	%r104, %r224, %r5;
	max.u32 	%r105, %r104, 64;
	setp.lt.u32 	%p5, %r104, 64;
	selp.u32 	%r106, 1, 0, %p5;
	add.s32 	%r107, %r104, %r106;
	sub.s32 	%r108, %r105, %r107;
	div.u32 	%r109, %r108, %r5;
	add.s32 	%r12, %r109, %r106;
	add.s32 	%r110, %r12, 1;
	and.b32  	%r13, %r110, 3;
	and.b32  	%r14, %r12, 3;
	setp.eq.s32 	%p6, %r14, 3;
	mov.u32 	%r217, %r224;
	@%p6 bra 	$L__BB57_8;
	shl.b32 	%r111, %r224, 2;
	mov.u32 	%r112, _ZZ9cuda_gemmIiLi256ELi1ELi1ELi64ELi2ELi2ELi32ELi0ELi1EEviiiPT_S1_S1_iiE3Ash;
	add.s32 	%r210, %r112, %r111;
	shl.b32 	%r16, %r5, 2;
	add.s32 	%r113, %r224, %r11;
	add.s32 	%r209, %r113, %r10;
	neg.s32 	%r208, %r13;
	mad.lo.s32 	%r217, %r5, %r13, %r224;
$L__BB57_7:
	.pragma "nounroll";
	mul.wide.s32 	%rd14, %r209, 4;
	add.s64 	%rd15, %rd1, %rd14;
	ld.global.u32 	%r114, [%rd15];
	st.shared.u32 	[%r210], %r114;
	add.s32 	%r210, %r210, %r16;
	add.s32 	%r209, %r209, %r5;
	add.s32 	%r208, %r208, 1;
	setp.ne.s32 	%p7, %r208, 0;
	@%p7 bra 	$L__BB57_7;
$L__BB57_8:
	setp.lt.u32 	%p8, %r12, 3;
	@%p8 bra 	$L__BB57_11;
	shl.b32 	%r115, %r217, 2;
	mov.u32 	%r116, _ZZ9cuda_gemmIiLi256ELi1ELi1ELi64ELi2ELi2ELi32ELi0ELi1EEviiiPT_S1_S1_iiE3Ash;
	add.s32 	%r216, %r116, %r115;
	add.s32 	%r117, %r217, %r11;
	add.s32 	%r215, %r117, %r10;
	mul.wide.u32 	%rd16, %r5, 8;
	add.s64 	%rd7, %rd1, %rd16;
	mul.wide.u32 	%rd17, %r5, 12;
	add.s64 	%rd8, %rd1, %rd17;
	mul.wide.u32 	%rd19, %r5, 4;
$L__BB57_10:
	mul.wide.s32 	%rd18, %r215, 4;
	add.s64 	%rd20, %rd1, %rd18;
	add.s64 	%rd21, %rd20, %rd19;
	add.s64 	%rd22, %rd7, %rd18;
	add.s64 	%rd23, %rd8, %rd18;
	ld.global.u32 	%r118, [%rd20];
	st.shared.u32 	[%r216], %r118;
	ld.global.u32 	%r119, [%rd21];
	shl.b32 	%r120, %r5, 2;
	add.s32 	%r121, %r216, %r120;
	st.shared.u32 	[%r121], %r119;
	ld.global.u32 	%r122, [%rd22];
	shl.b32 	%r123, %r5, 3;
	add.s32 	%r124, %r216, %r123;
	st.shared.u32 	[%r124], %r122;
	ld.global.u32 	%r125, [%rd23];
	mad.lo.s32 	%r126, %r5, 12, %r216;
	st.shared.u32 	[%r126], %r125;
	add.s32 	%r217, %r217, %r120;
	shl.b32 	%r127, %r5, 4;
	add.s32 	%r216, %r216, %r127;
	add.s32 	%r215, %r215, %r120;
	setp.lt.u32 	%p9, %r217, 64;
	@%p9 bra 	$L__BB57_10;
$L__BB57_11:
	setp.eq.s32 	%p10, %r14, 3;
	mov.u32 	%r219, %r224;
	@%p10 bra 	$L__BB57_14;
	shl.b32 	%r128, %r224, 2;
	mov.u32 	%r129, _ZZ9cuda_gemmIiLi256ELi1ELi1ELi64ELi2ELi2ELi32ELi0ELi1EEviiiPT_S1_S1_iiE3Csh;
	add.s32 	%r213, %r129, %r128;
	shl.b32 	%r30, %r5, 2;
	neg.s32 	%r212, %r13;
	mad.lo.s32 	%r219, %r5, %r13, %r224;
$L__BB57_13:
	.pragma "nounroll";
	mov.b32 	%r130, 0;
	st.shared.u32 	[%r213], %r130;
	add.s32 	%r213, %r213, %r30;
	add.s32 	%r212, %r212, 1;
	setp.ne.s32 	%p11, %r212, 0;
	@%p11 bra 	$L__BB57_13;
$L__BB57_14:
	setp.lt.u32 	%p12, %r12, 3;
	@%p12 bra 	$L__BB57_17;
	shl.b32 	%r38, %r5, 2;
	shl.b32 	%r131, %r219, 2;
	mov.u32 	%r132, _ZZ9cuda_gemmIiLi256ELi1ELi1ELi64ELi2ELi2ELi32ELi0ELi1EEviiiPT_S1_S1_iiE3Csh;
	add.s32 	%r218, %r132, %r131;
	shl.b32 	%r40, %r5, 4;
	shl.b32 	%r41, %r5, 3;
	mul.lo.s32 	%r42, %r5, 12;
$L__BB57_16:
	mov.b32 	%r133, 0;
	st.shared.u32 	[%r218], %r133;
	add.s32 	%r134, %r218, %r38;
	st.shared.u32 	[%r134], %r133;
	add.s32 	%r135, %r218, %r41;
	st.shared.u32 	[%r135], %r133;
	add.s32 	%r136, %r218, %r42;
	st.shared.u32 	[%r136], %r133;
	add.s32 	%r219, %r219, %r38;
	add.s32 	%r218, %r218, %r40;
	setp.lt.u32 	%p13, %r219, 64;
	@%p13 bra 	$L__BB57_16;
$L__BB57_17:
	setp.gt.u32 	%p14, %r224, 63;
	bar.sync 	0;
	xor.b32  	%r53, %r8, 1;
	@%p14 bra 	$L__BB57_20;
	and.b32  	%r54, %r224, 31;
	shl.b32 	%r137, %r224, 1;
	and.b32  	%r138, %r137, 62;
	or.b32  	%r139, %r138, %r8;
	shl.b32 	%r140, %r139, 2;
	mov.u32 	%r141, _ZZ9cuda_gemmIiLi256ELi1ELi1ELi64ELi2ELi2ELi32ELi0ELi1EEviiiPT_S1_S1_iiE3Ash;
	add.s32 	%r142, %r141, %r140;
	ld.shared.u32 	%r55, [%r142];
	or.b32  	%r143, %r138, %r53;
	shl.b32 	%r144, %r143, 2;
	add.s32 	%r145, %r141, %r144;
	ld.shared.u32 	%r56, [%r145];
	shr.u32 	%r57, %r5, 5;
	shr.u32 	%r220, %r224, 5;
	shl.b32 	%r146, %r8, 2;
	mov.u32 	%r147, _ZZ9cuda_gemmIiLi256ELi1ELi1ELi64ELi2ELi2ELi32ELi0ELi1EEviiiPT_S1_S1_iiE11kron_fac_sh;
	add.s32 	%r59, %r147, %r146;
	shl.b32 	%r154, %r54, 2;
$L__BB57_19:
	mad.lo.s32 	%r148, %r220, 12, %r59;
	ld.shared.u32 	%r149, [%r148];
	shfl.sync.idx.b32	%r150|%p15, %r149, %r8, 7711, -1;
	mul.lo.s32 	%r151, %r150, %r55;
	shfl.sync.idx.b32	%r152|%p16, %r149, %r53, 7711, -1;
	mad.lo.s32 	%r153, %r152, %r56, %r151;
	shl.b32 	%r155, %r220, 7;
	or.b32  	%r156, %r155, %r154;
	mov.u32 	%r157, _ZZ9cuda_gemmIiLi256ELi1ELi1ELi64ELi2ELi2ELi32ELi0ELi1EEviiiPT_S1_S1_iiE3Csh;
	add.s32 	%r158, %r157, %r156;
	ld.shared.u32 	%r159, [%r158];
	add.s32 	%r160, %r159, %r153;
	st.shared.u32 	[%r158], %r160;
	add.s32 	%r220, %r220, %r57;
	setp.lt.u32 	%p17, %r220, 2;
	@%p17 bra 	$L__BB57_19;
$L__BB57_20:
	setp.gt.u32 	%p18, %r224, 63;
	bar.sync 	0;
	@%p18 bra 	$L__BB57_27;
	shl.b32 	%r161, %r7, 5;
	mad.lo.s32 	%r62, %r6, %r92, %r161;
	add.s32 	%r162, %r224, %r5;
	max.u32 	%r163, %r162, 64;
	setp.lt.u32 	%p19, %r162, 64;
	selp.u32 	%r164, 1, 0, %p19;
	add.s32 	%r165, %r162, %r164;
	sub.s32 	%r166, %r163, %r165;
	div.u32 	%r167, %r166, %r5;
	add.s32 	%r63, %r167, %r164;
	and.b32  	%r168, %r63, 3;
	setp.eq.s32 	%p20, %r168, 3;
	@%p20 bra 	$L__BB57_24;
	shl.b32 	%r169, %r224, 2;
	mov.u32 	%r170, _ZZ9cuda_gemmIiLi256ELi1ELi1ELi64ELi2ELi2ELi32ELi0ELi1EEviiiPT_S1_S1_iiE3Csh;
	add.s32 	%r222, %r170, %r169;
	shl.b32 	%r65, %r5, 2;
	add.s32 	%r171, %r63, 1;
	and.b32  	%r172, %r171, 3;
	neg.s32 	%r221, %r172;
$L__BB57_23:
	.pragma "nounroll";
	shr.u32 	%r173, %r224, 5;
	and.b32  	%r174, %r224, 31;
	add.s32 	%r175, %r62, %r174;
	mad.lo.s32 	%r176, %r173, %r9, %r175;
	ld.shared.u32 	%r177, [%r222];
	mul.wide.s32 	%rd24, %r176, 4;
	add.s64 	%rd25, %rd2, %rd24;
	st.global.u32 	[%rd25], %r177;
	add.s32 	%r224, %r224, %r5;
	add.s32 	%r222, %r222, %r65;
	add.s32 	%r221, %r221, 1;
	setp.ne.s32 	%p21, %r221, 0;
	@%p21 bra 	$L__BB57_23;
$L__BB57_24:
	setp.lt.u32 	%p22, %r63, 3;
	@%p22 bra 	$L__BB57_27;
	shl.b32 	%r178, %r5, 1;
	add.s32 	%r228, %r224, %r178;
	shl.b32 	%r75, %r5, 2;
	mad.lo.s32 	%r227, %r5, 3, %r224;
	add.s32 	%r226, %r5, %r224;
	shl.b32 	%r179, %r224, 2;
	mov.u32 	%r180, _ZZ9cuda_gemmIiLi256ELi1ELi1ELi64ELi2ELi2ELi32ELi0ELi1EEviiiPT_S1_S1_iiE3Csh;
	add.s32 	%r225, %r180, %r179;
	shl.b32 	%r79, %r5, 4;
	shl.b32 	%r80, %r5, 3;
	mul.lo.s32 	%r81, %r5, 12;
$L__BB57_26:
	shr.u32 	%r181, %r224, 5;
	and.b32  	%r182, %r224, 31;
	add.s32 	%r183, %r62, %r182;
	mad.lo.s32 	%r184, %r181, %r9, %r183;
	ld.shared.u32 	%r185, [%r225];
	mul.wide.s32 	%rd26, %r184, 4;
	add.s64 	%rd27, %rd2, %rd26;
	st.global.u32 	[%rd27], %r185;
	add.s32 	%r186, %r224, %r5;
	shr.u32 	%r187, %r226, 5;
	and.b32  	%r188, %r226, 31;
	add.s32 	%r189, %r62, %r188;
	mad.lo.s32 	%r190, %r187, %r9, %r189;
	add.s32 	%r191, %r225, %r75;
	ld.shared.u32 	%r192, [%r191];
	mul.wide.s32 	%rd28, %r190, 4;
	add.s64 	%rd29, %rd2, %rd28;
	st.global.u32 	[%rd29], %r192;
	add.s32 	%r193, %r186, %r5;
	shr.u32 	%r194, %r228, 5;
	and.b32  	%r195, %r228, 31;
	add.s32 	%r196, %r62, %r195;
	mad.lo.s32 	%r197, %r194, %r9, %r196;
	add.s32 	%r198, %r225, %r80;
	ld.shared.u32 	%r199, [%r198];
	mul.wide.s32 	%rd30, %r197, 4;
	add.s64 	%rd31, %rd2, %rd30;
	st.global.u32 	[%rd31], %r199;
	add.s32 	%r200, %r193, %r5;
	shr.u32 	%r201, %r227, 5;
	and.b32  	%r202, %r227, 31;
	add.s32 	%r203, %r62, %r202;
	mad.lo.s32 	%r204, %r201, %r9, %r203;
	add.s32 	%r205, %r225, %r81;
	ld.shared.u32 	%r206, [%r205];
	mul.wide.s32 	%rd32, %r204, 4;
	add.s64 	%rd33, %rd2, %rd32;
	st.global.u32 	[%rd33], %r206;
	add.s32 	%r224, %r200, %r5;
	add.s32 	%r228, %r228, %r75;
	add.s32 	%r227, %r227, %r75;
	add.s32 	%r226, %r226, %r75;
	add.s32 	%r225, %r225, %r79;
	setp.lt.u32 	%p23, %r224, 64;
	@%p23 bra 	$L__BB57_26;
$L__BB57_27:
	ret;

}
	// .globl	_Z9cuda_gemmIiLi256ELi1ELi1ELi64ELi2ELi2ELi32ELi1ELi0EEviiiPT_S1_S1_ii
.visible .entry _Z9cuda_gemmIiLi256ELi1ELi1ELi64ELi2ELi2ELi32ELi1ELi0EEviiiPT_S1_S1_ii(
	.param .u32 _Z9cuda_gemmIiLi256ELi1ELi1ELi64ELi2ELi2ELi32ELi1ELi0EEviiiPT_S1_S1_ii_param_0,
	.param .u32 _Z9cuda_gemmIiLi256ELi1ELi1ELi64ELi2ELi2ELi32ELi1ELi0EEviiiPT_S1_S1_ii_param_1,
	.param .u32 _Z9cuda_gemmIiLi256ELi1ELi1ELi64ELi2ELi2ELi32ELi1ELi0EEviiiPT_S1_S1_ii_param_2,
	.param .u64 .ptr .align 1 _Z9cuda_gemmIiLi256ELi1ELi1ELi64ELi2ELi2ELi32ELi1ELi0EEviiiPT_S1_S1_ii_param_3,
	.param .u64 .ptr .align 1 _Z9cuda_gemmIiLi256ELi1ELi1ELi64ELi2ELi2ELi32ELi1ELi0EEviiiPT_S1_S1_ii_param_4,
	.param .u64 .ptr .align 1 _Z9cuda_gemmIiLi256ELi1ELi1ELi64ELi2ELi2ELi32ELi1ELi0EEviiiPT_S1_S1_ii_param_5,
	.param .u32 _Z9cuda_gemmIiLi256ELi1ELi1ELi64ELi2ELi2ELi32ELi1ELi0EEviiiPT_S1_S1_ii_param_6,
	.param .u32 _Z9cuda_gemmIiLi256ELi1ELi1ELi64ELi2ELi2ELi32ELi1ELi0EEviiiPT_S1_S1_ii_param_7
)
.maxntid 256
{
	.reg .pred 	%p<59>;
	.reg .b32 	%r<320>;
	.reg .b64 	%rd<34>;
	// demoted variable
	.shared .align 128 .b8 _ZZ9cuda_gemmIiLi256ELi1ELi1ELi64ELi2ELi2ELi32ELi1ELi0EEviiiPT_S1_S1_iiE11kron_fac_sh[24];
	// demoted variable
	.shared .align 128 .b8 _ZZ9cuda_gemmIiLi256ELi1ELi1ELi64ELi2ELi2ELi32ELi1ELi0EEviiiPT_S1_S1_iiE3Ash[256];
	// demoted variable
	.shared .align 128 .b8 _ZZ9cuda_gemmIiLi256ELi1ELi1ELi64ELi2ELi2ELi32ELi1ELi0EEviiiPT_S1_S1_iiE3Csh[256];
	ld.param.u64 	%rd12, [_Z9cuda_gemmIiLi256ELi1ELi1ELi64ELi2ELi2ELi32ELi1ELi0EEviiiPT_S1_S1_ii_param_3];
	ld.param.u64 	%rd11, [_Z9cuda_gemmIiLi256ELi1ELi1ELi64ELi2ELi2ELi32ELi1ELi0EEviiiPT_S1_S1_ii_param_4];
	ld.param.u64 	%rd13, [_Z9cuda_gemmIiLi256ELi1ELi1ELi64ELi2ELi2ELi32ELi1ELi0EEviiiPT_S1_S1_ii_param_5];
	ld.param.u32 	%r126, [_Z9cuda_gemmIiLi256ELi1ELi1ELi64ELi2ELi2ELi32ELi1ELi0EEviiiPT_S1_S1_ii_param_6];
	ld.param.u32 	%r127, [_Z9cuda_gemmIiLi256ELi1ELi1ELi64ELi2ELi2ELi32ELi1ELi0EEviiiPT_S1_S1_ii_param_7];
	cvta.to.global.u64 	%rd1, %rd12;
	cvta.to.global.u64 	%rd2, %rd13;
	mov.u32 	%r319, %tid.x;
	and.b32  	%r2, %r319, 31;
	setp.lt.s32 	%p1, %r127, 16;
	shr.u32 	%r3, %r127, 4;
	selp.b32 	%r4, 1, %r3, %p1;
	mul.lo.s32 	%r5, %r127, %r126;
	setp.ge.u32 	%p2, %r319, %r5;
	@%p2 bra 	$L__BB58_3;
	mov.u32 	%r6, %ntid.x;
	cvta.to.global.u64 	%rd3, %rd11;
	mov.u32 	%r280, %r319;
$L__BB58_2:
	mul.wide.u32 	%rd14, %r280, 4;
	add.s64 	%rd15, %rd3, %rd14;
	ld.global.u32 	%r128, [%rd15];
	rem.u32 	%r129, %r280, %r126;
	mov.u32 	%r130, _ZZ9cuda_gemmIiLi256ELi1ELi1ELi64ELi2ELi2ELi32ELi1ELi0EEviiiPT_S1_S1_iiE11kron_fac_sh;
	mad.lo.s32 	%r131, %r129, 12, %r130;
	div.u32 	%r132, %r280, %r127;
	shl.b32 	%r133, %r132, 2;
	add.s32 	%r134, %r131, %r133;
	st.shared.u32 	[%r134], %r128;
	add.s32 	%r280, %r280, %r6;
	setp.lt.u32 	%p3, %r280, %r5;
	@%p3 bra 	$L__BB58_2;
$L__BB58_3:
	div.s32 	%r9, 64, %r127;
	mul.lo.s32 	%r135, %r9, %r4;
	min.s32 	%r10, %r135, 256;
	div.u32 	%r12, %r319, %r10;
	mul.lo.s32 	%r136, %r12, %r10;
	sub.s32 	%r137, %r319, %r136;
	div.u32 	%r11, %r137, %r4;
	mov.u32 	%r13, %ntid.x;
	div.u32 	%r14, %r13, %r10;
	mov.u32 	%r15, %ctaid.y;
	mov.u32 	%r138, %nctaid.y;
	setp.ge.u32 	%p4, %r15, %r138;
	@%p4 bra 	$L__BB58_65;
	setp.gt.u32 	%p5, %r319, 63;
	and.b32  	%r16, %r11, 1;
	rem.u32 	%r139, %r319, %r4;
	shl.b32 	%r17, %r139, 1;
	min.s32 	%r18, %r126, 2;
	shl.b32 	%r140, %r127, 8;
	sub.s32 	%r19, 8223, %r140;
	@%p5 bra 	$L__BB58_14;
	add.s32 	%r141, %r319, %r13;
	max.u32 	%r142, %r141, 64;
	setp.lt.u32 	%p6, %r141, 64;
	selp.u32 	%r143, 1, 0, %p6;
	add.s32 	%r144, %r141, %r143;
	sub.s32 	%r145, %r142, %r144;
	div.u32 	%r146, %r145, %r13;
	add.s32 	%r20, %r146, %r143;
	add.s32 	%r147, %r20, 1;
	and.b32  	%r21, %r147, 3;
	and.b32  	%r22, %r20, 3;
	setp.eq.s32 	%p7, %r22, 3;
	mov.u32 	%r283, %r319;
	@%p7 bra 	$L__BB58_8;
	mov.b32 	%r282, 0;
	mov.u32 	%r283, %r319;
$L__BB58_7:
	.pragma "nounroll";
	shl.b32 	%r149, %r15, 6;
	add.s32 	%r150, %r149, %r283;
	mul.wide.u32 	%rd16, %r150, 4;
	add.s64 	%rd17, %rd1, %rd16;
	ld.global.u32 	%r151, [%rd17];
	shl.b32 	%r152, %r283, 2;
	mov.u32 	%r153, _ZZ9cuda_gemmIiLi256ELi1ELi1ELi64ELi2ELi2ELi32ELi1ELi0EEviiiPT_S1_S1_iiE3Ash;
	add.s32 	%r154, %r153, %r152;
	st.shared.u32 	[%r154], %r151;
	add.s32 	%r283, %r283, %r13;
	add.s32 	%r282, %r282, 1;
	setp.ne.s32 	%p8, %r282, %r21;
	@%p8 bra 	$L__BB58_7;
$L__BB58_8:
	setp.lt.u32 	%p9, %r20, 3;
	@%p9 bra 	$L__BB58_9;
	bra.uni 	$L__BB58_66;
$L__BB58_9:
	setp.eq.s32 	%p11, %r22, 3;
	mov.u32 	%r286, %r319;
	@%p11 bra 	$L__BB58_12;
	mov.b32 	%r285, 0;
	mov.u32 	%r170, _ZZ9cuda_gemmIiLi256ELi1ELi1ELi64ELi2ELi2ELi32ELi1ELi0EEviiiPT_S1_S1_iiE3Csh;
	mov.u32 	%r286, %r319;
$L__BB58_11:
	.pragma "nounroll";
	shl.b32 	%r169, %r286, 2;
	add.s32 	%r171, %r170, %r169;
	mov.b32 	%r172, 0;
	st.shared.u32 	[%r171], %r172;
	add.s32 	%r286, %r286, %r13;
	add.s32 	%r285, %r285, 1;
	setp.ne.s32 	%p12, %r285, %r21;
	@%p12 bra 	$L__BB58_11;
$L__BB58_12:
	setp.lt.u32 	%p13, %r20, 3;
	@%p13 bra 	$L__BB58_14;
$L__BB58_13:
	shl.b32 	%r173, %r286, 2;
	mov.u32 	%r174, _ZZ9cuda_gemmIiLi256ELi1ELi1ELi64ELi2ELi2ELi32ELi1ELi0EEviiiPT_S1_S1_iiE3Csh;
	add.s32 	%r175, %r174, %r173;
	mov.b32 	%r176, 0;
	st.shared.u32 	[%r175], %r176;
	shl.b32 	%r177, %r13, 2;
	add.s32 	%r178, %r175, %r177;
	st.shared.u32 	[%r178], %r176;
	add.s32 	%r179, %r178, %r177;
	st.shared.u32 	[%r179], %r176;
	add.s32 	%r180, %r179, %r177;
	st.shared.u32 	[%r180], %r176;
	add.s32 	%r286, %r177, %r286;
	setp.lt.u32 	%p14, %r286, 64;
	@%p14 bra 	$L__BB58_13;
$L__BB58_14:
	setp.lt.s32 	%p15, %r9, 1;
	bar.sync 	0;
	@%p15 bra 	$L__BB58_58;
	setp.ne.s32 	%p16, %r4, 1;
	@%p16 bra 	$L__BB58_29;
	xor.b32  	%r37, %r16, 1;
	setp.lt.s32 	%p42, %r16, %r127;
	selp.b32 	%r234, 0, %r127, %p42;
	sub.s32 	%r38, %r16, %r234;
	add.s32 	%r235, %r16, 1;
	setp.lt.s32 	%p43, %r235, %r127;
	selp.b32 	%r236, 0, %r127, %p43;
	sub.s32 	%r39, %r235, %r236;
	mov.b32 	%r291, 0;
$L__BB58_17:
	setp.lt.s32 	%p44, %r127, 1;
	add.s32 	%r43, %r291, %r11;
	mad.lo.s32 	%r44, %r43, %r127, %r17;
	@%p44 bra 	$L__BB58_19;
	add.s32 	%r237, %r44, %r16;
	shl.b32 	%r238, %r237, 2;
	mov.u32 	%r239, _ZZ9cuda_gemmIiLi256ELi1ELi1ELi64ELi2ELi2ELi32ELi1ELi0EEviiiPT_S1_S1_iiE3Ash;
	add.s32 	%r240, %r239, %r238;
	ld.shared.u32 	%r292, [%r240];
$L__BB58_19:
	setp.lt.s32 	%p45, %r127, 2;
	@%p45 bra 	$L__BB58_21;
	add.s32 	%r241, %r44, %r37;
	shl.b32 	%r242, %r241, 2;
	mov.u32 	%r243, _ZZ9cuda_gemmIiLi256ELi1ELi1ELi64ELi2ELi2ELi32ELi1ELi0EEviiiPT_S1_S1_iiE3Ash;
	add.s32 	%r244, %r243, %r242;
	ld.shared.u32 	%r293, [%r244];
$L__BB58_21:
	setp.lt.s32 	%p46, %r12, %r18;
	@%p46 bra 	$L__BB58_23;
$L__BB58_22:
	add.s32 	%r291, %r291, %r10;
	setp.lt.s32 	%p52, %r291, %r9;
	@%p52 bra 	$L__BB58_17;
	bra.uni 	$L__BB58_58;
$L__BB58_23:
	rem.s32 	%r245, %r2, %r127;
	shl.b32 	%r246, %r245, 2;
	mov.u32 	%r247, _ZZ9cuda_gemmIiLi256ELi1ELi1ELi64ELi2ELi2ELi32ELi1ELi0EEviiiPT_S1_S1_iiE11kron_fac_sh;
	add.s32 	%r50, %r247, %r246;
	mov.u32 	%r294, %r12;
$L__BB58_24:
	setp.lt.s32 	%p47, %r127, 1;
	mad.lo.s32 	%r249, %r294, 12, %r50;
	ld.shared.u32 	%r52, [%r249];
	mov.b32 	%r296, 0;
	@%p47 bra 	$L__BB58_26;
	shfl.sync.idx.b32	%r250|%p48, %r52, %r38, %r19, -1;
	mul.lo.s32 	%r296, %r250, %r292;
$L__BB58_26:
	setp.lt.s32 	%p49, %r127, 2;
	@%p49 bra 	$L__BB58_28;
	shfl.sync.idx.b32	%r251|%p50, %r52, %r39, %r19, -1;
	mad.lo.s32 	%r296, %r251, %r293, %r296;
$L__BB58_28:
	mad.lo.s32 	%r252, %r294, %r9, %r43;
	shl.b32 	%r253, %r252, 2;
	mov.u32 	%r254, _ZZ9cuda_gemmIiLi256ELi1ELi1ELi64ELi2ELi2ELi32ELi1ELi0EEviiiPT_S1_S1_iiE3Csh;
	add.s32 	%r255, %r254, %r253;
	ld.shared.u32 	%r256, [%r255];
	add.s32 	%r257, %r256, %r296;
	st.shared.u32 	[%r255], %r257;
	add.s32 	%r294, %r294, %r14;
	setp.lt.s32 	%p51, %r294, %r18;
	@%p51 bra 	$L__BB58_24;
	bra.uni 	$L__BB58_22;
$L__BB58_29:
	setp.gt.u32 	%p17, %r127, 31;
	@%p17 bra 	$L__BB58_35;
	xor.b32  	%r58, %r16, 1;
	setp.lt.u32 	%p18, %r16, %r127;
	selp.b32 	%r183, 0, %r127, %p18;
	sub.s32 	%r59, %r16, %r183;
	add.s32 	%r184, %r16, 1;
	setp.lt.u32 	%p19, %r184, %r127;
	selp.b32 	%r185, 0, %r127, %p19;
	sub.s32 	%r60, %r184, %r185;
	mov.b32 	%r309, 0;
$L__BB58_31:
	setp.eq.s32 	%p20, %r127, 0;
	add.s32 	%r89, %r309, %r11;
	mad.lo.s32 	%r90, %r89, %r127, %r17;
	@%p20 bra 	$L__BB58_33;
	add.s32 	%r186, %r90, %r16;
	shl.b32 	%r187, %r186, 2;
	mov.u32 	%r188, _ZZ9cuda_gemmIiLi256ELi1ELi1ELi64ELi2ELi2ELi32ELi1ELi0EEviiiPT_S1_S1_iiE3Ash;
	add.s32 	%r189, %r188, %r187;
	ld.shared.u32 	%r310, [%r189];
$L__BB58_33:
	setp.lt.u32 	%p21, %r127, 2;
	@%p21 bra 	$L__BB58_52;
	add.s32 	%r190, %r90, %r58;
	shl.b32 	%r191, %r190, 2;
	mov.u32 	%r192, _ZZ9cuda_gemmIiLi256ELi1ELi1ELi64ELi2ELi2ELi32ELi1ELi0EEviiiPT_S1_S1_iiE3Ash;
	add.s32 	%r193, %r192, %r191;
	ld.shared.u32 	%r307, [%r193];
	bra.uni 	$L__BB58_52;
$L__BB58_35:
	setp.lt.s32 	%p28, %r16, %r127;
	selp.b32 	%r206, 0, %r127, %p28;
	sub.s32 	%r61, %r16, %r206;
	add.s32 	%r207, %r16, 1;
	setp.lt.s32 	%p29, %r207, %r127;
	selp.b32 	%r208, 0, %r127, %p29;
	sub.s32 	%r62, %r207, %r208;
	shl.b32 	%r209, %r4, 8;
	sub.s32 	%r63, 8223, %r209;
	mov.b32 	%r299, 0;
$L__BB58_36:
	setp.lt.s32 	%p30, %r127, 1;
	add.s32 	%r67, %r299, %r11;
	mad.lo.s32 	%r68, %r67, %r127, %r17;
	@%p30 bra 	$L__BB58_38;
	add.s32 	%r210, %r68, %r16;
	shl.b32 	%r211, %r210, 2;
	mov.u32 	%r212, _ZZ9cuda_gemmIiLi256ELi1ELi1ELi64ELi2ELi2ELi32ELi1ELi0EEviiiPT_S1_S1_iiE3Ash;
	add.s32 	%r213, %r212, %r211;
	ld.shared.u32 	%r300, [%r213];
$L__BB58_38:
	setp.lt.s32 	%p31, %r127, 2;
	@%p31 bra 	$L__BB58_40;
	xor.b32  	%r214, %r16, 1;
	add.s32 	%r215, %r68, %r214;
	shl.b32 	%r216, %r215, 2;
	mov.u32 	%r217, _ZZ9cuda_gemmIiLi256ELi1ELi1ELi64ELi2ELi2ELi32ELi1ELi0EEviiiPT_S1_S1_iiE3Ash;
	add.s32 	%r218, %r217, %r216;
	ld.shared.u32 	%r301, [%r218];
$L__BB58_40:
	setp.lt.s32 	%p32, %r12, %r18;
	@%p32 bra 	$L__BB58_42;
$L__BB58_41:
	add.s32 	%r299, %r299, %r10;
	setp.lt.s32 	%p41, %r299, %r9;
	@%p41 bra 	$L__BB58_36;
	bra.uni 	$L__BB58_58;
$L__BB58_42:
	rem.s32 	%r219, %r2, %r127;
	shl.b32 	%r220, %r219, 2;
	mov.u32 	%r221, _ZZ9cuda_gemmIiLi256ELi1ELi1ELi64ELi2ELi2ELi32ELi1ELi0EEviiiPT_S1_S1_iiE11kron_fac_sh;
	add.s32 	%r74, %r221, %r220;
	mov.u32 	%r302, %r12;
$L__BB58_43:
	setp.lt.s32 	%p33, %r127, 1;
	mad.lo.s32 	%r223, %r302, 12, %r74;
	ld.shared.u32 	%r76, [%r223];
	mov.b32 	%r306, 0;
	@%p33 bra 	$L__BB58_45;
	shfl.sync.idx.b32	%r224|%p34, %r76, %r61, %r19, -1;
	mul.lo.s32 	%r306, %r224, %r300;
$L__BB58_45:
	setp.lt.s32 	%p35, %r127, 2;
	@%p35 bra 	$L__BB58_47;
	shfl.sync.idx.b32	%r225|%p36, %r76, %r62, %r19, -1;
	mad.lo.s32 	%r306, %r225, %r301, %r306;
$L__BB58_47:
	mov.u32 	%r304, %r3;
$L__BB58_48:
	shr.u32 	%r82, %r304, 1;
	shfl.sync.down.b32	%r226|%p37, %r306, %r82, %r63, -1;
	add.s32 	%r306, %r226, %r306;
	setp.gt.u32 	%p38, %r304, 3;
	mov.u32 	%r304, %r82;
	@%p38 bra 	$L__BB58_48;
	rem.u32 	%r227, %r2, %r4;
	setp.eq.s32 	%p39, %r227, 0;
	@%p39 bra 	$L__BB58_50;
	bra.uni 	$L__BB58_51;
$L__BB58_50:
	mad.lo.s32 	%r228, %r302, %r9, %r67;
	shl.b32 	%r229, %r228, 2;
	mov.u32 	%r230, _ZZ9cuda_gemmIiLi256ELi1ELi1ELi64ELi2ELi2ELi32ELi1ELi0EEviiiPT_S1_S1_iiE3Csh;
	add.s32 	%r231, %r230, %r229;
	st.shared.u32 	[%r231], %r306;
$L__BB58_51:
	add.s32 	%r302, %r302, %r14;
	setp.lt.s32 	%p40, %r302, %r18;
	@%p40 bra 	$L__BB58_43;
	bra.uni 	$L__BB58_41;
$L__BB58_52:
	setp.lt.s32 	%p22, %r12, %r18;
	@%p22 bra 	$L__BB58_53;
	bra.uni 	$L__BB58_57;
$L__BB58_53:
	rem.u32 	%r194, %r2, %r127;
	shl.b32 	%r195, %r194, 2;
	mov.u32 	%r196, _ZZ9cuda_gemmIiLi256ELi1ELi1ELi64ELi2ELi2ELi32ELi1ELi0EEviiiPT_S1_S1_iiE11kron_fac_sh;
	add.s32 	%r91, %r196, %r195;
	mov.u32 	%r312, %r12;
$L__BB58_54:
	setp.lt.u32 	%p23, %r127, 2;
	mad.lo.s32 	%r197, %r312, 12, %r91;
	ld.shared.u32 	%r97, [%r197];
	shfl.sync.idx.b32	%r198|%p24, %r97, %r59, %r19, -1;
	mul.lo.s32 	%r313, %r198, %r310;
	@%p23 bra 	$L__BB58_56;
	shfl.sync.idx.b32	%r199|%p25, %r97, %r60, %r19, -1;
	mad.lo.s32 	%r313, %r199, %r307, %r313;
$L__BB58_56:
	mad.lo.s32 	%r200, %r312, %r9, %r89;
	shl.b32 	%r201, %r200, 2;
	mov.u32 	%r202, _ZZ9cuda_gemmIiLi256ELi1ELi1ELi64ELi2ELi2ELi32ELi1ELi0EEviiiPT_S1_S1_iiE3Csh;
	add.s32 	%r203, %r202, %r201;
	st.shared.u32 	[%r203], %r313;
	add.s32 	%r312, %r312, %r14;
	setp.lt.s32 	%p26, %r312, %r18;
	@%p26 bra 	$L__BB58_54;
$L__BB58_57:
	add.s32 	%r309, %r309, %r10;
	setp.lt.s32 	%p27, %r309, %r9;
	@%p27 bra 	$L__BB58_31;
$L__BB58_58:
	setp.gt.u32 	%p53, %r319, 63;
	bar.sync 	0;
	@%p53 bra 	$L__BB58_65;
	shl.b32 	%r103, %r15, 6;
	add.s32 	%r258, %r319, %r13;
	max.u32 	%r259, %r258, 64;
	setp.lt.u32 	%p54, %r258, 64;
	selp.u32 	%r260, 1, 0, %p54;
	add.s32 	%r261, %r258, %r260;
	sub.s32 	%r262, %r259, %r261;
	div.u32 	%r263, %r262, %r13;
	add.s32 	%r104, %r263, %r260;
	and.b32  	%r264, %r104, 3;
	setp.eq.s32 	%p55, %r264, 3;
	@%p55 bra 	$L__BB58_62;
	add.s32 	%r265, %r104, 1;
	and.b32  	%r266, %r265, 3;
	shl.b32 	%r267, %r319, 2;
	mov.u32 	%r268, _ZZ9cuda_gemmIiLi256ELi1ELi1ELi64ELi2ELi2ELi32ELi1ELi0EEviiiPT_S1_S1_iiE3Csh;
	add.s32 	%r315, %r268, %r267;
	shl.b32 	%r106, %r13, 2;
	add.s32 	%r269, %r319, %r103;
	mul.wide.u32 	%rd24, %r269, 4;
	add.s64 	%rd33, %rd2, %rd24;
	mul.wide.u32 	%rd5, %r13, 4;
	neg.s32 	%r314, %r266;
	mad.lo.s32 	%r319, %r13, %r266, %r319;
$L__BB58_61:
	.pragma "nounroll";
	ld.shared.u32 	%r270, [%r315];
	st.global.u32 	[%rd33], %r270;
	add.s32 	%r315, %r315, %r106;
	add.s64 	%rd33, %rd33, %rd5;
	add.s32 	%r314, %r314, 1;
	setp.ne.s32 	%p56, %r314, 0;
	@%p56 bra 	$L__BB58_61;
$L__BB58_62:
	setp.lt.u32 	%p57, %r104, 3;
	@%p57 bra 	$L__BB58_65;
	shl.b32 	%r114, %r13, 2;
	shl.b32 	%r271, %r319, 2;
	mov.u32 	%r272, _ZZ9cuda_gemmIiLi256ELi1ELi1ELi64ELi2ELi2ELi32ELi1ELi0EEviiiPT_S1_S1_iiE3Csh;
	add.s32 	%r318, %r272, %r271;
	shl.b32 	%r116, %r13, 4;
	shl.b32 	%r117, %r13, 3;
	mul.lo.s32 	%r118, %r13, 12;
	mul.wide.u32 	%rd25, %r13, 4;
	add.s64 	%rd8, %rd2, %rd25;
	add.s32 	%r317, %r319, %r103;
	mul.wide.u32 	%rd26, %r13, 8;
	add.s64 	%rd9, %rd2, %rd26;
	mul.wide.u32 	%rd27, %r13, 12;
	add.s64 	%rd10, %rd2, %rd27;
$L__BB58_64:
	mul.wide.s32 	%rd28, %r317, 4;
	add.s64 	%rd29, %rd8, %rd28;
	add.s64 	%rd30, %rd9, %rd28;
	add.s64 	%rd31, %rd10, %rd28;
	add.s64 	%rd32, %rd2, %rd28;
	ld.shared.u32 	%r273, [%r318];
	st.global.u32 	[%rd32], %r273;
	add.s32 	%r274, %r318, %r114;
	ld.shared.u32 	%r275, [%r274];
	st.global.u32 	[%rd29], %r275;
	add.s32 	%r276, %r318, %r117;
	ld.shared.u32 	%r277, [%r276];
	st.global.u32 	[%rd30], %r277;
	add.s32 	%r278, %r318, %r118;
	ld.shared.u32 	%r279, [%r278];
	st.global.u32 	[%rd31], %r279;
	add.s32 	%r319, %r319, %r114;
	add.s32 	%r318, %r318, %r116;
	add.s32 	%r317, %r317, %r114;
	setp.lt.u32 	%p58, %r319, 64;
	@%p58 bra 	$L__BB58_64;
$L__BB58_65:
	ret;
$L__BB58_66:
	shl.b32 	%r155, %r15, 6;
	add.s32 	%r156, %r155, %r283;
	mul.wide.s32 	%rd18, %r156, 4;
	add.s64 	%rd19, %rd1, %rd18;
	ld.global.u32 	%r157, [%rd19];
	shl.b32 	%r158, %r283, 2;
	mov.u32 	%r159, _ZZ9cuda_gemmIiLi256ELi1ELi1ELi64ELi2ELi2ELi32ELi1ELi0EEviiiPT_S1_S1_iiE3Ash;
	add.s32 	%r160, %r159, %r158;
	st.shared.u32 	[%r160], %r157;
	shl.b32 	%r161, %r13, 2;
	cvt.u64.u32 	%rd20, %r161;
	add.s64 	%rd21, %rd19, %rd20;
	ld.global.u32 	%r162, [%rd21];
	add.s32 	%r163, %r160, %r161;
	st.shared.u32 	[%r163], %r162;
	add.s64 	%rd22, %rd21, %rd20;
	ld.global.u32 	%r164, [%rd22];
	add.s32 	%r165, %r163, %r161;
	st.shared.u32 	[%r165], %r164;
	add.s64 	%rd23, %rd22, %rd20;
	ld.global.u32 	%r166, [%rd23];
	add.s32 	%r167, %r165, %r161;
	st.shared.u32 	[%r167], %r166;
	add.s32 	%r283, %r161, %r283;
	setp.lt.u32 	%p10, %r283, 64;
	@%p10 bra 	$L__BB58_66;
	bra.uni 	$L__BB58_9;

}
	// .globl	_Z9cuda_gemmIiLi256ELi1ELi1ELi64ELi2ELi2ELi32ELi1ELi1EEviiiPT_S1_S1_ii
.visible .entry _Z9cuda_gemmIiLi256ELi1ELi1ELi64ELi2ELi2ELi32ELi1ELi1EEviiiPT_S1_S1_ii(
	.param .u32 _Z9cuda_gemmIiLi256ELi1ELi1ELi64ELi2ELi2ELi32ELi1ELi1EEviiiPT_S1_S1_ii_param_0,
	.param .u32 _Z9cuda_gemmIiLi256ELi1ELi1ELi64ELi2ELi2ELi32ELi1ELi1EEviiiPT_S1_S1_ii_param_1,
	.param .u32 _Z9cuda_gemmIiLi256ELi1ELi1ELi64ELi2ELi2ELi32ELi1ELi1EEviiiPT_S1_S1_ii_param_2,
	.param .u64 .ptr .align 1 _Z9cuda_gemmIiLi256ELi1ELi1ELi64ELi2ELi2ELi32ELi1ELi1EEviiiPT_S1_S1_ii_param_3,
	.param .u64 .ptr .align 1 _Z9cuda_gemmIiLi256ELi1ELi1ELi64ELi2ELi2ELi32ELi1ELi1EEviiiPT_S1_S1_ii_param_4,
	.param .u64 .ptr .align 1 _Z9cuda_gemmIiLi256ELi1ELi1ELi64ELi2ELi2ELi32ELi1ELi1EEviiiPT_S1_S1_ii_param_5,
	.param .u32 _Z9cuda_gemmIiLi256ELi1ELi1ELi64ELi2ELi2ELi32ELi1ELi1EEviiiPT_S1_S1_ii_param_6,
	.param .u32 _Z9cuda_gemmIiLi256ELi1ELi1ELi64ELi2ELi2ELi32ELi1ELi1EEviiiPT_S1_S1_ii_param_7
)
.maxntid 256
{
	.reg .pred 	%p<24>;
	.reg .b32 	%r<184>;
	.reg .b64 	%rd<47>;
	// demoted variable
	.shared .align 128 .b8 _ZZ9cuda_gemmIiLi256ELi1ELi1ELi64ELi2ELi2ELi32ELi1ELi1EEviiiPT_S1_S1_iiE11kron_fac_sh[24];
	// demoted variable
	.shared .align 128 .b8 _ZZ9cuda_gemmIiLi256ELi1ELi1ELi64ELi2ELi2ELi32ELi1ELi1EEviiiPT_S1_S1_iiE3Ash[256];
	// demoted variable
	.shared .align 128 .b8 _ZZ9cuda_gemmIiLi256ELi1ELi1ELi64ELi2ELi2ELi32ELi1ELi1EEviiiPT_S1_S1_iiE3Csh[256];
	ld.param.u64 	%rd22, [_Z9cuda_gemmIiLi256ELi1ELi1ELi64ELi2ELi2ELi32ELi1ELi1EEviiiPT_S1_S1_ii_param_3];
	ld.param.u64 	%rd21, [_Z9cuda_gemmIiLi256ELi1ELi1ELi64ELi2ELi2ELi32ELi1ELi1EEviiiPT_S1_S1_ii_param_4];
	ld.param.u64 	%rd23, [_Z9cuda_gemmIiLi256ELi1ELi1ELi64ELi2ELi2ELi32ELi1ELi1EEviiiPT_S1_S1_ii_param_5];
	cvta.to.global.u64 	%rd1, %rd22;
	cvta.to.global.u64 	%rd2, %rd23;
	mov.u32 	%r183, %tid.x;
	setp.gt.u32 	%p1, %r183, 3;
	@%p1 bra 	$L__BB59_3;
	mov.u32 	%r2, %ntid.x;
	mul.wide.u32 	%rd24, %r183, 4;
	cvta.to.global.u64 	%rd25, %rd21;
	add.s64 	%rd44, %rd25, %rd24;
	mul.wide.u32 	%rd4, %r2, 4;
	mov.u32 	%r82, _ZZ9cuda_gemmIiLi256ELi1ELi1ELi64ELi2ELi2ELi32ELi1ELi1EEviiiPT_S1_S1_iiE11kron_fac_sh;
	mov.u32 	%r165, %r183;
$L__BB59_2:
	ld.global.u32 	%r80, [%rd44];
	and.b32  	%r81, %r165, 1;
	mad.lo.s32 	%r83, %r81, 12, %r82;
	shl.b32 	%r84, %r165, 1;
	and.b32  	%r85, %r84, -4;
	add.s32 	%r86, %r83, %r85;
	st.shared.u32 	[%r86], %r80;
	add.s32 	%r165, %r165, %r2;
	add.s64 	%rd44, %rd44, %rd4;
	setp.lt.u32 	%p2, %r165, 4;
	@%p2 bra 	$L__BB59_2;
$L__BB59_3:
	and.b32  	%r5, %r183, 31;
	mov.u32 	%r6, %ntid.x;
	mov.u32 	%r7, %ctaid.y;
	mov.u32 	%r87, %nctaid.y;
	setp.ge.u32 	%p3, %r7, %r87;
	@%p3 bra 	$L__BB59_27;
	setp.gt.u32 	%p4, %r183, 63;
	and.b32  	%r8, %r183, 1;
	@%p4 bra 	$L__BB59_17;
	shl.b32 	%r9, %r7, 6;
	add.s32 	%r88, %r183, %r6;
	max.u32 	%r89, %r88, 64;
	setp.lt.u32 	%p5, %r88, 64;
	selp.u32 	%r90, 1, 0, %p5;
	add.s32 	%r91, %r88, %r90;
	sub.s32 	%r92, %r89, %r91;
	div.u32 	%r93, %r92, %r6;
	add.s32 	%r10, %r93, %r90;
	add.s32 	%r94, %r10, 1;
	and.b32  	%r11, %r94, 3;
	and.b32  	%r12, %r10, 3;
	setp.eq.s32 	%p6, %r12, 3;
	mov.u32 	%r174, %r183;
	@%p6 bra 	$L__BB59_8;
	shl.b32 	%r95, %r183, 2;
	mov.u32 	%r96, _ZZ9cuda_gemmIiLi256ELi1ELi1ELi64ELi2ELi2ELi32ELi1ELi1EEviiiPT_S1_S1_iiE3Ash;
	add.s32 	%r167, %r96, %r95;
	shl.b32 	%r14, %r6, 2;
	add.s32 	%r97, %r183, %r9;
	mul.wide.u32 	%rd26, %r97, 4;
	add.s64 	%rd45, %rd1, %rd26;
	mul.wide.u32 	%rd8, %r6, 4;
	neg.s32 	%r166, %r11;
	mad.lo.s32 	%r174, %r6, %r11, %r183;
$L__BB59_7:
	.pragma "nounroll";
	ld.global.u32 	%r98, [%rd45];
	st.shared.u32 	[%r167], %r98;
	add.s32 	%r167, %r167, %r14;
	add.s64 	%rd45, %rd45, %rd8;
	add.s32 	%r166, %r166, 1;
	setp.ne.s32 	%p7, %r166, 0;
	@%p7 bra 	$L__BB59_7;
$L__BB59_8:
	setp.lt.u32 	%p8, %r10, 3;
	@%p8 bra 	$L__BB59_11;
	shl.b32 	%r99, %r174, 2;
	mov.u32 	%r100, _ZZ9cuda_gemmIiLi256ELi1ELi1ELi64ELi2ELi2ELi32ELi1ELi1EEviiiPT_S1_S1_iiE3Ash;
	add.s32 	%r173, %r100, %r99;
	mul.lo.s32 	%r23, %r6, 12;
	mul.wide.u32 	%rd27, %r6, 4;
	add.s64 	%rd11, %rd1, %rd27;
	add.s32 	%r172, %r174, %r9;
	mul.wide.u32 	%rd28, %r6, 8;
	add.s64 	%rd12, %rd1, %rd28;
	mul.wide.u32 	%rd29, %r6, 12;
	add.s64 	%rd13, %rd1, %rd29;
$L__BB59_10:
	mul.wide.s32 	%rd30, %r172, 4;
	add.s64 	%rd31, %rd11, %rd30;
	add.s64 	%rd32, %rd12, %rd30;
	add.s64 	%rd33, %rd13, %rd30;
	add.s64 	%rd34, %rd1, %rd30;
	ld.global.u32 	%r101, [%rd34];
	st.shared.u32 	[%r173], %r101;
	ld.global.u32 	%r102, [%rd31];
	shl.b32 	%r103, %r6, 2;
	add.s32 	%r104, %r173, %r103;
	st.shared.u32 	[%r104], %r102;
	ld.global.u32 	%r105, [%rd32];
	shl.b32 	%r106, %r6, 3;
	add.s32 	%r107, %r173, %r106;
	st.shared.u32 	[%r107], %r105;
	ld.global.u32 	%r108, [%rd33];
	add.s32 	%r109, %r173, %r23;
	st.shared.u32 	[%r109], %r108;
	add.s32 	%r174, %r174, %r103;
	shl.b32 	%r110, %r6, 4;
	add.s32 	%r173, %r173, %r110;
	add.s32 	%r172, %r172, %r103;
	setp.lt.u32 	%p9, %r174, 64;
	@%p9 bra 	$L__BB59_10;
$L__BB59_11:
	setp.eq.s32 	%p10, %r12, 3;
	mov.u32 	%r176, %r183;
	@%p10 bra 	$L__BB59_14;
	shl.b32 	%r111, %r183, 2;
	mov.u32 	%r112, _ZZ9cuda_gemmIiLi256ELi1ELi1ELi64ELi2ELi2ELi32ELi1ELi1EEviiiPT_S1_S1_iiE3Csh;
	add.s32 	%r170, %r112, %r111;
	shl.b32 	%r26, %r6, 2;
	neg.s32 	%r169, %r11;
	mad.lo.s32 	%r176, %r6, %r11, %r183;
$L__BB59_13:
	.pragma "nounroll";
	mov.b32 	%r113, 0;
	st.shared.u32 	[%r170], %r113;
	add.s32 	%r170, %r170, %r26;
	add.s32 	%r169, %r169, 1;
	setp.ne.s32 	%p11, %r169, 0;
	@%p11 bra 	$L__BB59_13;
$L__BB59_14:
	setp.lt.u32 	%p12, %r10, 3;
	@%p12 bra 	$L__BB59_17;
	shl.b32 	%r34, %r6, 2;
	shl.b32 	%r114, %r176, 2;
	mov.u32 	%r115, _ZZ9cuda_gemmIiLi256ELi1ELi1ELi64ELi2ELi2ELi32ELi1ELi1EEviiiPT_S1_S1_iiE3Csh;
	add.s32 	%r175, %r115, %r114;
	shl.b32 	%r36, %r6, 4;
	shl.b32 	%r37, %r6, 3;
	mul.lo.s32 	%r38, %r6, 12;
$L__BB59_16:
	mov.b32 	%r116, 0;
	st.shared.u32 	[%r175], %r116;
	add.s32 	%r117, %r175, %r34;
	st.shared.u32 	[%r117], %r116;
	add.s32 	%r118, %r175, %r37;
	st.shared.u32 	[%r118], %r116;
	add.s32 	%r119, %r175, %r38;
	st.shared.u32 	[%r119], %r116;
	add.s32 	%r176, %r176, %r34;
	add.s32 	%r175, %r175, %r36;
	setp.lt.u32 	%p13, %r176, 64;
	@%p13 bra 	$L__BB59_16;
$L__BB59_17:
	setp.gt.u32 	%p14, %r183, 63;
	bar.sync 	0;
	xor.b32  	%r49, %r8, 1;
	@%p14 bra 	$L__BB59_20;
	shl.b32 	%r120, %r5, 1;
	or.b32  	%r121, %r120, %r8;
	shl.b32 	%r122, %r121, 2;
	mov.u32 	%r123, _ZZ9cuda_gemmIiLi256ELi1ELi1ELi64ELi2ELi2ELi32ELi1ELi1EEviiiPT_S1_S1_iiE3Ash;
	add.s32 	%r124, %r123, %r122;
	ld.shared.u32 	%r50, [%r124];
	or.b32  	%r125, %r120, %r49;
	shl.b32 	%r126, %r125, 2;
	add.s32 	%r127, %r123, %r126;
	ld.shared.u32 	%r51, [%r127];
	shr.u32 	%r52, %r6, 5;
	shr.u32 	%r177, %r183, 5;
	shl.b32 	%r128, %r8, 2;
	mov.u32 	%r129, _ZZ9cuda_gemmIiLi256ELi1ELi1ELi64ELi2ELi2ELi32ELi1ELi1EEviiiPT_S1_S1_iiE11kron_fac_sh;
	add.s32 	%r54, %r129, %r128;
$L__BB59_19:
	mad.lo.s32 	%r130, %r177, 12, %r54;
	ld.shared.u32 	%r131, [%r130];
	shfl.sync.idx.b32	%r132|%p15, %r131, %r8, 7711, -1;
	mul.lo.s32 	%r133, %r132, %r50;
	shfl.sync.idx.b32	%r134|%p16, %r131, %r49, 7711, -1;
	mad.lo.s32 	%r135, %r134, %r51, %r133;
	shl.b32 	%r136, %r5, 2;
	shl.b32 	%r137, %r177, 7;
	or.b32  	%r138, %r137, %r136;
	mov.u32 	%r139, _ZZ9cuda_gemmIiLi256ELi1ELi1ELi64ELi2ELi2ELi32ELi1ELi1EEviiiPT_S1_S1_iiE3Csh;
	add.s32 	%r140, %r139, %r138;
	ld.shared.u32 	%r141, [%r140];
	add.s32 	%r142, %r141, %r135;
	st.shared.u32 	[%r140], %r142;
	add.s32 	%r177, %r177, %r52;
	setp.lt.u32 	%p17, %r177, 2;
	@%p17 bra 	$L__BB59_19;
$L__BB59_20:
	setp.gt.u32 	%p18, %r183, 63;
	bar.sync 	0;
	@%p18 bra 	$L__BB59_27;
	shl.b32 	%r57, %r7, 6;
	add.s32 	%r143, %r183, %r6;
	max.u32 	%r144, %r143, 64;
	setp.lt.u32 	%p19, %r143, 64;
	selp.u32 	%r145, 1, 0, %p19;
	add.s32 	%r146, %r143, %r145;
	sub.s32 	%r147, %r144, %r146;
	div.u32 	%r148, %r147, %r6;
	add.s32 	%r58, %r148, %r145;
	and.b32  	%r149, %r58, 3;
	setp.eq.s32 	%p20, %r149, 3;
	@%p20 bra 	$L__BB59_24;
	add.s32 	%r150, %r58, 1;
	and.b32  	%r151, %r150, 3;
	shl.b32 	%r152, %r183, 2;
	mov.u32 	%r153, _ZZ9cuda_gemmIiLi256ELi1ELi1ELi64ELi2ELi2ELi32ELi1ELi1EEviiiPT_S1_S1_iiE3Csh;
	add.s32 	%r179, %r153, %r152;
	shl.b32 	%r60, %r6, 2;
	add.s32 	%r154, %r183, %r57;
	mul.wide.u32 	%rd35, %r154, 4;
	add.s64 	%rd46, %rd2, %rd35;
	mul.wide.u32 	%rd15, %r6, 4;
	neg.s32 	%r178, %r151;
	mad.lo.s32 	%r183, %r6, %r151, %r183;
$L__BB59_23:
	.pragma "nounroll";
	ld.shared.u32 	%r155, [%r179];
	st.global.u32 	[%rd46], %r155;
	add.s32 	%r179, %r179, %r60;
	add.s64 	%rd46, %rd46, %rd15;
	add.s32 	%r178, %r178, 1;
	setp.ne.s32 	%p21, %r178, 0;
	@%p21 bra 	$L__BB59_23;
$L__BB59_24:
	setp.lt.u32 	%p22, %r58, 3;
	@%p22 bra 	$L__BB59_27;
	shl.b32 	%r68, %r6, 2;
	shl.b32 	%r156, %r183, 2;
	mov.u32 	%r157, _ZZ9cuda_gemmIiLi256ELi1ELi1ELi64ELi2ELi2ELi32ELi1ELi1EEviiiPT_S1_S1_iiE3Csh;
	add.s32 	%r182, %r157, %r156;
	shl.b32 	%r70, %r6, 4;
	shl.b32 	%r71, %r6, 3;
	mul.lo.s32 	%r72, %r6, 12;
	mul.wide.u32 	%rd36, %r6, 4;
	add.s64 	%rd18, %rd2, %rd36;
	add.s32 	%r181, %r183, %r57;
	mul.wide.u32 	%rd37, %r6, 8;
	add.s64 	%rd19, %rd2, %rd37;
	mul.wide.u32 	%rd38, %r6, 12;
	add.s64 	%rd20, %rd2, %rd38;
$L__BB59_26:
	mul.wide.s32 	%rd39, %r181, 4;
	add.s64 	%rd40, %rd18, %rd39;
	add.s64 	%rd41, %rd19, %rd39;
	add.s64 	%rd42, %rd20, %rd39;
	add.s64 	%rd43, %rd2, %rd39;
	ld.shared.u32 	%r158, [%r182];
	st.global.u32 	[%rd43], %r158;
	add.s32 	%r159, %r182, %r68;
	ld.shared.u32 	%r160, [%r159];
	st.global.u32 	[%rd40], %r160;
	add.s32 	%r161, %r182, %r71;
	ld.shared.u32 	%r162, [%r161];
	st.global.u32 	[%rd41], %r162;
	add.s32 	%r163, %r182, %r72;
	ld.shared.u32 	%r164, [%r163];
	st.global.u32 	[%rd42], %r164;
	add.s32 	%r183, %r183, %r68;
	add.s32 	%r182, %r182, %r70;
	add.s32 	%r181, %r181, %r68;
	setp.lt.u32 	%p23, %r183, 64;
	@%p23 bra 	$L__BB59_26;
$L__BB59_27:
	ret;

}
	// .globl	_Z9cuda_gemmIiLi256ELi1ELi1ELi64ELi4ELi4ELi32ELi0ELi0EEviiiPT_S1_S1_ii
.visible .entry _Z9cuda_gemmIiLi256ELi1ELi1ELi64ELi4ELi4ELi32ELi0ELi0EEviiiPT_S1_S1_ii(
	.param .u32 _Z9cuda_gemmIiLi256ELi1ELi1ELi64ELi4ELi4ELi32ELi0ELi0EEviiiPT_S1_S1_ii_param_0,
	.param .u32 _Z9cuda_gemmIiLi256ELi1ELi1ELi64ELi4ELi4ELi32ELi0ELi0EEviiiPT_S1_S1_ii_param_1,
	.param .u32 _Z9cuda_gemmIiLi256ELi1ELi1ELi64ELi4ELi4ELi32ELi0ELi0EEviiiPT_S1_S1_ii_param_2,
	.param .u64 .ptr .align 1 _Z9cuda_gemmIiLi256ELi1ELi1ELi64ELi4ELi4ELi32ELi0ELi0EEviiiPT_S1_S1_ii_param_3,
	.param .u64 .ptr .align 1 _Z9cuda_gemmIiLi256ELi1ELi1ELi64ELi4ELi4ELi32ELi0ELi0EEviiiPT_S1_S1_ii_param_4,
	.param .u64 .ptr .align 1 _Z9cuda_gemmIiLi256ELi1ELi1ELi64ELi4ELi4ELi32ELi0ELi0EEviiiPT_S1_S1_ii_param_5,
	.param .u32 _Z9cuda_gemmIiLi256ELi1ELi1ELi64ELi4ELi4ELi32ELi0ELi0EEviiiPT_S1_S1_ii_param_6,
	.param .u32 _Z9cuda_gemmIiLi256ELi1ELi1ELi64ELi4ELi4ELi32ELi0ELi0EEviiiPT_S1_S1_ii_param_7
)
.maxntid 256
{
	.reg .pred 	%p<84>;
	.reg .b32 	%r<474>;
	.reg .b64 	%rd<27>;
	// demoted variable
	.shared .align 128 .b8 _ZZ9cuda_gemmIiLi256ELi1ELi1ELi64ELi4ELi4ELi32ELi0ELi0EEviiiPT_S1_S1_iiE11kron_fac_sh[80];
	// demoted variable
	.shared .align 128 .b8 _ZZ9cuda_gemmIiLi256ELi1ELi1ELi64ELi4ELi4ELi32ELi0ELi0EEviiiPT_S1_S1_iiE3Ash[256];
	// demoted variable
	.shared .align 128 .b8 _ZZ9cuda_gemmIiLi256ELi1ELi1ELi64ELi4ELi4ELi32ELi0ELi0EEviiiPT_S1_S1_iiE3Csh[256];
	ld.param.u32 	%r178, [_Z9cuda_gemmIiLi256ELi1ELi1ELi64ELi4ELi4ELi32ELi0ELi0EEviiiPT_S1_S1_ii_param_1];
	ld.param.u32 	%r179, [_Z9cuda_gemmIiLi256ELi1ELi1ELi64ELi4ELi4ELi32ELi0ELi0EEviiiPT_S1_S1_ii_param_2];
	ld.param.u64 	%rd5, [_Z9cuda_gemmIiLi256ELi1ELi1ELi64ELi4ELi4ELi32ELi0ELi0EEviiiPT_S1_S1_ii_param_3];
	ld.param.u64 	%rd4, [_Z9cuda_gemmIiLi256ELi1ELi1ELi64ELi4ELi4ELi32ELi0ELi0EEviiiPT_S1_S1_ii_param_4];
	ld.param.u64 	%rd6, [_Z9cuda_gemmIiLi256ELi1ELi1ELi64ELi4ELi4ELi32ELi0ELi0EEviiiPT_S1_S1_ii_param_5];
	ld.param.u32 	%r180, [_Z9cuda_gemmIiLi256ELi1ELi1ELi64ELi4ELi4ELi32ELi0ELi0EEviiiPT_S1_S1_ii_param_6];
	ld.param.u32 	%r181, [_Z9cuda_gemmIiLi256ELi1ELi1ELi64ELi4ELi4ELi32ELi0ELi0EEviiiPT_S1_S1_ii_param_7];
	cvta.to.global.u64 	%rd1, %rd5;
	cvta.to.global.u64 	%rd2, %rd6;
	mov.u32 	%r468, %tid.x;
	and.b32  	%r2, %r468, 31;
	setp.lt.s32 	%p1, %r181, 16;
	shr.u32 	%r3, %r181, 4;
	selp.b32 	%r4, 1, %r3, %p1;
	mul.lo.s32 	%r5, %r181, %r180;
	setp.ge.u32 	%p2, %r468, %r5;
	@%p2 bra 	$L__BB60_3;
	mov.u32 	%r6, %ntid.x;
	cvta.to.global.u64 	%rd3, %rd4;
	mov.u32 	%r412, %r468;
$L__BB60_2:
	mul.wide.u32 	%rd7, %r412, 4;
	add.s64 	%rd8, %rd3, %rd7;
	ld.global.u32 	%r182, [%rd8];
	rem.u32 	%r183, %r412, %r180;
	mov.u32 	%r184, _ZZ9cuda_gemmIiLi256ELi1ELi1ELi64ELi4ELi4ELi32ELi0ELi0EEviiiPT_S1_S1_iiE11kron_fac_sh;
	mad.lo.s32 	%r185, %r183, 20, %r184;
	div.u32 	%r186, %r412, %r181;
	shl.b32 	%r187, %r186, 2;
	add.s32 	%r188, %r185, %r187;
	st.shared.u32 	[%r188], %r182;
	add.s32 	%r412, %r412, %r6;
	setp.lt.u32 	%p3, %r412, %r5;
	@%p3 bra 	$L__BB60_2;
$L__BB60_3:
	div.s32 	%r9, 64, %r181;
	mul.lo.s32 	%r189, %r9, %r4;
	min.s32 	%r10, %r189, 256;
	div.u32 	%r12, %r468, %r10;
	mul.lo.s32 	%r190, %r12, %r10;
	sub.s32 	%r191, %r468, %r190;
	div.u32 	%r11, %r191, %r4;
	mov.u32 	%r13, %ntid.x;
	div.u32 	%r14, %r13, %r10;
	mov.u32 	%r15, %ctaid.y;
	mov.u32 	%r192, %nctaid.y;
	setp.ge.u32 	%p4, %r15, %r192;
	@%p4 bra 	$L__BB60_91;
	mov.u32 	%r16, %ctaid.x;
	setp.gt.u32 	%p5, %r468, 63;
	and.b32  	%r17, %r11, 3;
	rem.u32 	%r193, %r468, %r4;
	shl.b32 	%r18, %r193, 2;
	min.s32 	%r19, %r180, 4;
	shl.b32 	%r194, %r181, 8;
	sub.s32 	%r20, 8223, %r194;
	@%p5 bra 	$L__BB60_14;
	shl.b32 	%r195, %r16, 6;
	mad.lo.s32 	%r21, %r15, %r179, %r195;
	add.s32 	%r196, %r468, %r13;
	max.u32 	%r197, %r196, 64;
	setp.lt.u32 	%p6, %r196, 64;
	selp.u32 	%r198, 1, 0, %p6;
	add.s32 	%r199, %r196, %r198;
	sub.s32 	%r200, %r197, %r199;
	div.u32 	%r201, %r200, %r13;
	add.s32 	%r22, %r201, %r198;
	add.s32 	%r202, %r22, 1;
	and.b32  	%r23, %r202, 3;
	and.b32  	%r24, %r22, 3;
	setp.eq.s32 	%p7, %r24, 3;
	mov.u32 	%r415, %r468;
	@%p7 bra 	$L__BB60_8;
	mov.b32 	%r414, 0;
	mov.u32 	%r415, %r468;
$L__BB60_7:
	.pragma "nounroll";
	add.s32 	%r204, %r21, %r415;
	mul.wide.s32 	%rd9, %r204, 4;
	add.s64 	%rd10, %rd1, %rd9;
	ld.global.u32 	%r205, [%rd10];
	shl.b32 	%r206, %r415, 2;
	mov.u32 	%r207, _ZZ9cuda_gemmIiLi256ELi1ELi1ELi64ELi4ELi4ELi32ELi0ELi0EEviiiPT_S1_S1_iiE3Ash;
	add.s32 	%r208, %r207, %r206;
	st.shared.u32 	[%r208], %r205;
	add.s32 	%r415, %r415, %r13;
	add.s32 	%r414, %r414, 1;
	setp.ne.s32 	%p8, %r414, %r23;
	@%p8 bra 	$L__BB60_7;
$L__BB60_8:
	setp.lt.u32 	%p9, %r22, 3;
	@%p9 bra 	$L__BB60_9;
	bra.uni 	$L__BB60_92;
$L__BB60_9:
	setp.eq.s32 	%p11, %r24, 3;
	mov.u32 	%r418, %r468;
	@%p11 bra 	$L__BB60_12;
	mov.b32 	%r417, 0;
	mov.u32 	%r223, _ZZ9cuda_gemmIiLi256ELi1ELi1ELi64ELi4ELi4ELi32ELi0ELi0EEviiiPT_S1_S1_iiE3Csh;
	mov.u32 	%r418, %r468;
$L__BB60_11:
	.pragma "nounroll";
	shl.b32 	%r222, %r418, 2;
	add.s32 	%r224, %r223, %r222;
	mov.b32 	%r225, 0;
	st.shared.u32 	[%r224], %r225;
	add.s32 	%r418, %r418, %r13;
	add.s32 	%r417, %r417, 1;
	setp.ne.s32 	%p12, %r417, %r23;
	@%p12 bra 	$L__BB60_11;
$L__BB60_12:
	setp.lt.u32 	%p13, %r22, 3;
	@%p13 bra 	$L__BB60_14;
$L__BB60_13:
	shl.b32 	%r226, %r418, 2;
	mov.u32 	%r227, _ZZ9cuda_gemmIiLi256ELi1ELi1ELi64ELi4ELi4ELi32ELi0ELi0EEviiiPT_S1_S1_iiE3Csh;
	add.s32 	%r228, %r227, %r226;
	mov.b32 	%r229, 0;
	st.shared.u32 	[%r228], %r229;
	shl.b32 	%r230, %r13, 2;
	add.s32 	%r231, %r228, %r230;
	st.shared.u32 	[%r231], %r229;
	add.s32 	%r232, %r231, %r230;
	st.shared.u32 	[%r232], %r229;
	add.s32 	%r233, %r232, %r230;
	st.shared.u32 	[%r233], %r229;
	add.s32 	%r418, %r230, %r418;
	setp.lt.u32 	%p14, %r418, 64;
	@%p14 bra 	$L__BB60_13;
$L__BB60_14:
	setp.lt.s32 	%p15, %r9, 1;
	bar.sync 	0;
	@%p15 bra 	$L__BB60_84;
	setp.ne.s32 	%p16, %r4, 1;
	@%p16 bra 	$L__BB60_37;
	add.s32 	%r321, %r11, 1;
	and.b32  	%r39, %r321, 3;
	xor.b32  	%r40, %r17, 2;
	add.s32 	%r322, %r11, -1;
	and.b32  	%r41, %r322, 3;
	setp.lt.s32 	%p59, %r17, %r181;
	selp.b32 	%r323, 0, %r181, %p59;
	sub.s32 	%r42, %r17, %r323;
	add.s32 	%r324, %r17, 1;
	setp.lt.s32 	%p60, %r324, %r181;
	selp.b32 	%r325, 0, %r181, %p60;
	sub.s32 	%r43, %r324, %r325;
	add.s32 	%r326, %r17, 2;
	setp.lt.s32 	%p61, %r326, %r181;
	selp.b32 	%r327, 0, %r181, %p61;
	sub.s32 	%r44, %r326, %r327;
	add.s32 	%r328, %r17, 3;
	setp.lt.s32 	%p62, %r328, %r181;
	selp.b32 	%r329, 0, %r181, %p62;
	sub.s32 	%r45, %r328, %r329;
	mov.b32 	%r425, 0;
$L__BB60_17:
	setp.lt.s32 	%p63, %r181, 1;
	add.s32 	%r51, %r425, %r11;
	mad.lo.s32 	%r52, %r51, %r181, %r18;
	@%p63 bra 	$L__BB60_19;
	add.s32 	%r330, %r52, %r17;
	shl.b32 	%r331, %r330, 2;
	mov.u32 	%r332, _ZZ9cuda_gemmIiLi256ELi1ELi1ELi64ELi4ELi4ELi32ELi0ELi0EEviiiPT_S1_S1_iiE3Ash;
	add.s32 	%r333, %r332, %r331;
	ld.shared.u32 	%r426, [%r333];
$L__BB60_19:
	setp.lt.s32 	%p64, %r181, 2;
	@%p64 bra 	$L__BB60_21;
	add.s32 	%r334, %r52, %r39;
	shl.b32 	%r335, %r334, 2;
	mov.u32 	%r336, _ZZ9cuda_gemmIiLi256ELi1ELi1ELi64ELi4ELi4ELi32ELi0ELi0EEviiiPT_S1_S1_iiE3Ash;
	add.s32 	%r337, %r336, %r335;
	ld.shared.u32 	%r427, [%r337];
$L__BB60_21:
	setp.lt.s32 	%p65, %r181, 3;
	@%p65 bra 	$L__BB60_23;
	add.s32 	%r338, %r52, %r40;
	shl.b32 	%r339, %r338, 2;
	mov.u32 	%r340, _ZZ9cuda_gemmIiLi256ELi1ELi1ELi64ELi4ELi4ELi32ELi0ELi0EEviiiPT_S1_S1_iiE3Ash;
	add.s32 	%r341, %r340, %r339;
	ld.shared.u32 	%r428, [%r341];
$L__BB60_23:
	setp.lt.s32 	%p66, %r181, 4;
	@%p66 bra 	$L__BB60_25;
	add.s32 	%r342, %r52, %r41;
	shl.b32 	%r343, %r342, 2;
	mov.u32 	%r344, _ZZ9cuda_gemmIiLi256ELi1ELi1ELi64ELi4ELi4ELi32ELi0ELi0EEviiiPT_S1_S1_iiE3Ash;
	add.s32 	%r345, %r344, %r343;
	ld.shared.u32 	%r429, [%r345];
$L__BB60_25:
	setp.lt.s32 	%p67, %r12, %r19;
	@%p67 bra 	$L__BB60_27;
$L__BB60_26:
	add.s32 	%r425, %r425, %r10;
	setp.lt.s32 	%p77, %r425, %r9;
	@%p77 bra 	$L__BB60_17;
	bra.uni 	$L__BB60_84;
$L__BB60_27:
	rem.s32 	%r346, %r2, %r181;
	shl.b32 	%r347, %r346, 2;
	mov.u32 	%r348, _ZZ9cuda_gemmIiLi256ELi1ELi1ELi64ELi4ELi4ELi32ELi0ELi0EEviiiPT_S1_S1_iiE11kron_fac_sh;
	add.s32 	%r62, %r348, %r347;
	mov.u32 	%r430, %r12;
$L__BB60_28:
	mad.lo.s32 	%r350, %r430, 20, %r62;
	ld.shared.u32 	%r64, [%r350];
	mov.b32 	%r432, 0;
	@%p63 bra 	$L__BB60_30;
	shfl.sync.idx.b32	%r351|%p69, %r64, %r42, %r20, -1;
	mul.lo.s32 	%r432, %r351, %r426;
$L__BB60_30:
	@%p64 bra 	$L__BB60_32;
	shfl.sync.idx.b32	%r352|%p71, %r64, %r43, %r20, -1;
	mad.lo.s32 	%r432, %r352, %r427, %r432;
$L__BB60_32:
	@%p65 bra 	$L__BB60_34;
	shfl.sync.idx.b32	%r353|%p73, %r64, %r44, %r20, -1;
	mad.lo.s32 	%r432, %r353, %r428, %r432;
$L__BB60_34:
	@%p66 bra 	$L__BB60_36;
	shfl.sync.idx.b32	%r354|%p75, %r64, %r45, %r20, -1;
	mad.lo.s32 	%r432, %r354, %r429, %r432;
$L__BB60_36:
	mad.lo.s32 	%r355, %r430, %r9, %r51;
	shl.b32 	%r356, %r355, 2;
	mov.u32 	%r357, _ZZ9cuda_gemmIiLi256ELi1ELi1ELi64ELi4ELi4ELi32ELi0ELi0EEviiiPT_S1_S1_iiE3Csh;
	add.s32 	%r358, %r357, %r356;
	ld.shared.u32 	%r359, [%r358];
	add.s32 	%r360, %r359, %r432;
	st.shared.u32 	[%r358], %r360;
	add.s32 	%r430, %r430, %r14;
	setp.lt.s32 	%p76, %r430, %r19;
	@%p76 bra 	$L__BB60_28;
	bra.uni 	$L__BB60_26;
$L__BB60_37:
	setp.gt.u32 	%p17, %r181, 31;
	@%p17 bra 	$L__BB60_47;
	add.s32 	%r236, %r11, 1;
	and.b32  	%r74, %r236, 3;
	xor.b32  	%r75, %r17, 2;
	add.s32 	%r237, %r11, -1;
	and.b32  	%r76, %r237, 3;
	setp.lt.u32 	%p18, %r17, %r181;
	selp.b32 	%r238, 0, %r181, %p18;
	sub.s32 	%r77, %r17, %r238;
	add.s32 	%r239, %r17, 1;
	setp.lt.u32 	%p19, %r239, %r181;
	selp.b32 	%r240, 0, %r181, %p19;
	sub.s32 	%r78, %r239, %r240;
	add.s32 	%r241, %r17, 2;
	setp.lt.u32 	%p20, %r241, %r181;
	selp.b32 	%r242, 0, %r181, %p20;
	sub.s32 	%r79, %r241, %r242;
	add.s32 	%r243, %r17, 3;
	setp.lt.u32 	%p21, %r243, %r181;
	selp.b32 	%r244, 0, %r181, %p21;
	sub.s32 	%r80, %r243, %r244;
	mov.b32 	%r455, 0;
$L__BB60_39:
	setp.eq.s32 	%p22, %r181, 0;
	add.s32 	%r124, %r455, %r11;
	mad.lo.s32 	%r125, %r124, %r181, %r18;
	@%p22 bra 	$L__BB60_41;
	add.s32 	%r245, %r125, %r17;
	shl.b32 	%r246, %r245, 2;
	mov.u32 	%r247, _ZZ9cuda_gemmIiLi256ELi1ELi1ELi64ELi4ELi4ELi32ELi0ELi0EEviiiPT_S1_S1_iiE3Ash;
	add.s32 	%r248, %r247, %r246;
	ld.shared.u32 	%r456, [%r248];
$L__BB60_41:
	setp.lt.u32 	%p23, %r181, 2;
	@%p23 bra 	$L__BB60_43;
	add.s32 	%r249, %r125, %r74;
	shl.b32 	%r250, %r249, 2;
	mov.u32 	%r251, _ZZ9cuda_gemmIiLi256ELi1ELi1ELi64ELi4ELi4ELi32ELi0ELi0EEviiiPT_S1_S1_iiE3Ash;
	add.s32 	%r252, %r251, %r250;
	ld.shared.u32 	%r453, [%r252];
$L__BB60_43:
	setp.lt.u32 	%p24, %r181, 3;
	@%p24 bra 	$L__BB60_45;
	add.s32 	%r253, %r125, %r75;
	shl.b32 	%r254, %r253, 2;
	mov.u32 	%r255, _ZZ9cuda_gemmIiLi256ELi1ELi1ELi64ELi4ELi4ELi32ELi0ELi0EEviiiPT_S1_S1_iiE3Ash;
	add.s32 	%r256, %r255, %r254;
	ld.shared.u32 	%r452, [%r256];
$L__BB60_45:
	setp.lt.u32 	%p25, %r181, 4;
	@%p25 bra 	$L__BB60_72;
	add.s32 	%r257, %r125, %r76;
	shl.b32 	%r258, %r257, 2;
	mov.u32 	%r259, _ZZ9cuda_gemmIiLi256ELi1ELi1ELi64ELi4ELi4ELi32ELi0ELi0EEviiiPT_S1_S1_iiE3Ash;
	add.s32 	%r260, %r259, %r258;
	ld.shared.u32 	%r451, [%r260];
	bra.uni 	$L__BB60_72;
$L__BB60_47:
	add.s32 	%r276, %r11, -1;
	and.b32  	%r81, %r276, 3;
	setp.lt.s32 	%p37, %r17, %r181;
	selp.b32 	%r277, 0, %r181, %p37;
	sub.s32 	%r82, %r17, %r277;
	add.s32 	%r278, %r17, 1;
	setp.lt.s32 	%p38, %r278, %r181;
	selp.b32 	%r279, 0, %r181, %p38;
	sub.s32 	%r83, %r278, %r279;
	add.s32 	%r280, %r17, 2;
	setp.lt.s32 	%p39, %r280, %r181;
	selp.b32 	%r281, 0, %r181, %p39;
	sub.s32 	%r84, %r280, %r281;
	add.s32 	%r282, %r17, 3;
	setp.lt.s32 	%p40, %r282, %r181;
	selp.b32 	%r283, 0, %r181, %p40;
	sub.s32 	%r85, %r282, %r283;
	shl.b32 	%r284, %r4, 8;
	sub.s32 	%r86, 8223, %r284;
	mov.b32 	%r439, 0;
$L__BB60_48:
	setp.lt.s32 	%p41, %r181, 1;
	add.s32 	%r92, %r439, %r11;
	mad.lo.s32 	%r93, %r92, %r181, %r18;
	@%p41 bra 	$L__BB60_50;
	add.s32 	%r285, %r93, %r17;
	shl.b32 	%r286, %r285, 2;
	mov.u32 	%r287, _ZZ9cuda_gemmIiLi256ELi1ELi1ELi64ELi4ELi4ELi32ELi0ELi0EEviiiPT_S1_S1_iiE3Ash;
	add.s32 	%r288, %r287, %r286;
	ld.shared.u32 	%r440, [%r288];
$L__BB60_50:
	setp.lt.s32 	%p42, %r181, 2;
	@%p42 bra 	$L__BB60_52;
	add.s32 	%r289, %r11, 1;
	and.b32  	%r290, %r289, 3;
	add.s32 	%r291, %r93, %r290;
	shl.b32 	%r292, %r291, 2;
	mov.u32 	%r293, _ZZ9cuda_gemmIiLi256ELi1ELi1ELi64ELi4ELi4ELi32ELi0ELi0EEviiiPT_S1_S1_iiE3Ash;
	add.s32 	%r294, %r293, %r292;
	ld.shared.u32 	%r441, [%r294];
$L__BB60_52:
	setp.lt.s32 	%p43, %r181, 3;
	@%p43 bra 	$L__BB60_54;
	xor.b32  	%r295, %r17, 2;
	add.s32 	%r296, %r93, %r295;
	shl.b32 	%r297, %r296, 2;
	mov.u32 	%r298, _ZZ9cuda_gemmIiLi256ELi1ELi1ELi64ELi4ELi4ELi32ELi0ELi0EEviiiPT_S1_S1_iiE3Ash;
	add.s32 	%r299, %r298, %r297;
	ld.shared.u32 	%r442, [%r299];
$L__BB60_54:
	setp.lt.s32 	%p44, %r181, 4;
	@%p44 bra 	$L__BB60_56;
	add.s32 	%r300, %r93, %r81;
	shl.b32 	%r301, %r300, 2;
	mov.u32 	%r302, _ZZ9cuda_gemmIiLi256ELi1ELi1ELi64ELi4ELi4ELi32ELi0ELi0EEviiiPT_S1_S1_iiE3Ash;
	add.s32 	%r303, %r302, %r301;
	ld.shared.u32 	%r443, [%r303];
$L__BB60_56:
	setp.lt.s32 	%p45, %r12, %r19;
	@%p45 bra 	$L__BB60_58;
$L__BB60_57:
	add.s32 	%r439, %r439, %r10;
	setp.lt.s32 	%p58, %r439, %r9;
	@%p58 bra 	$L__BB60_48;
	bra.uni 	$L__BB60_84;
$L__BB60_58:
	rem.s32 	%r304, %r2, %r181;
	shl.b32 	%r305, %r304, 2;
	mov.u32 	%r306, _ZZ9cuda_gemmIiLi256ELi1ELi1ELi64ELi4ELi4ELi32ELi0ELi0EEviiiPT_S1_S1_iiE11kron_fac_sh;
	add.s32 	%r103, %r306, %r305;
	mov.u32 	%r444, %r12;
$L__BB60_59:
	mad.lo.s32 	%r308, %r444, 20, %r103;
	ld.shared.u32 	%r105, [%r308];
	mov.b32 	%r446, 0;
	@%p41 bra 	$L__BB60_61;
	shfl.sync.idx.b32	%r309|%p47, %r105, %r82, %r20, -1;
	mul.lo.s32 	%r446, %r309, %r440;
$L__BB60_61:
	@%p42 bra 	$L__BB60_63;
	shfl.sync.idx.b32	%r310|%p49, %r105, %r83, %r20, -1;
	mad.lo.s32 	%r446, %r310, %r441, %r446;
$L__BB60_63:
	@%p43 bra 	$L__BB60_65;
	shfl.sync.idx.b32	%r311|%p51, %r105, %r84, %r20, -1;
	mad.lo.s32 	%r446, %r311, %r442, %r446;
$L__BB60_65:
	@%p44 bra 	$L__BB60_67;
	shfl.sync.idx.b32	%r312|%p53, %r105, %r85, %r20, -1;
	mad.lo.s32 	%r446, %r312, %r443, %r446;
$L__BB60_67:
	mov.u32 	%r448, %r3;
$L__BB60_68:
	shr.u32 	%r115, %r448, 1;
	shfl.sync.down.b32	%r313|%p54, %r446, %r115, %r86, -1;
	add.s32 	%r446, %r313, %r446;
	setp.gt.u32 	%p55, %r448, 3;
	mov.u32 	%r448, %r115;
	@%p55 bra 	$L__BB60_68;
	rem.u32 	%r314, %r2, %r4;
	setp.eq.s32 	%p56, %r314, 0;
	@%p56 bra 	$L__BB60_70;
	bra.uni 	$L__BB60_71;
$L__BB60_70:
	mad.lo.s32 	%r315, %r444, %r9, %r92;
	shl.b32 	%r316, %r315, 2;
	mov.u32 	%r317, _ZZ9cuda_gemmIiLi256ELi1ELi1ELi64ELi4ELi4ELi32ELi0ELi0EEviiiPT_S1_S1_iiE3Csh;
	add.s32 	%r318, %r317, %r316;
	st.shared.u32 	[%r318], %r446;
$L__BB60_71:
	add.s32 	%r444, %r444, %r14;
	setp.lt.s32 	%p57, %r444, %r19;
	@%p57 bra 	$L__BB60_59;
	bra.uni 	$L__BB60_57;
$L__BB60_72:
	setp.lt.s32 	%p26, %r12, %r19;
	@%p26 bra 	$L__BB60_73;
	bra.uni 	$L__BB60_83;
$L__BB60_73:
	rem.u32 	%r261, %r2, %r181;
	shl.b32 	%r262, %r261, 2;
	mov.u32 	%r263, _ZZ9cuda_gemmIiLi256ELi1ELi1ELi64ELi4ELi4ELi32ELi0ELi0EEviiiPT_S1_S1_iiE11kron_fac_sh;
	add.s32 	%r126, %r263, %r262;
	mov.u32 	%r460, %r12;
$L__BB60_74:
	mad.lo.s32 	%r265, %r460, 20, %r126;
	ld.shared.u32 	%r136, [%r265];
	mov.b32 	%r462, 0;
	@%p22 bra 	$L__BB60_76;
	shfl.sync.idx.b32	%r266|%p28, %r136, %r77, %r20, -1;
	mul.lo.s32 	%r462, %r266, %r456;
$L__BB60_76:
	@%p23 bra 	$L__BB60_78;
	shfl.sync.idx.b32	%r267|%p30, %r136, %r78, %r20, -1;
	mad.lo.s32 	%r462, %r267, %r453, %r462;
$L__BB60_78:
	@%p24 bra 	$L__BB60_80;
	shfl.sync.idx.b32	%r268|%p32, %r136, %r79, %r20, -1;
	mad.lo.s32 	%r462, %r268, %r452, %r462;
$L__BB60_80:
	@%p25 bra 	$L__BB60_82;
	shfl.sync.idx.b32	%r269|%p34, %r136, %r80, %r20, -1;
	mad.lo.s32 	%r462, %r269, %r451, %r462;
$L__BB60_82:
	mad.lo.s32 	%r270, %r460, %r9, %r124;
	shl.b32 	%r271, %r270, 2;
	mov.u32 	%r272, _ZZ9cuda_gemmIiLi256ELi1ELi1ELi64ELi4ELi4ELi32ELi0ELi0EEviiiPT_S1_S1_iiE3Csh;
	add.s32 	%r273, %r272, %r271;
	st.shared.u32 	[%r273], %r462;
	add.s32 	%r460, %r460, %r14;
	setp.lt.s32 	%p35, %r460, %r19;
	@%p35 bra 	$L__BB60_74;
$L__BB60_83:
	add.s32 	%r455, %r455, %r10;
	setp.lt.s32 	%p36, %r455, %r9;
	@%p36 bra 	$L__BB60_39;
$L__BB60_84:
	setp.gt.u32 	%p78, %r468, 63;
	bar.sync 	0;
	@%p78 bra 	$L__BB60_91;
	mul.lo.s32 	%r361, %r9, %r16;
	mad.lo.s32 	%r147, %r15, %r178, %r361;
	div.s32 	%r148, %r179, %r181;
	add.s32 	%r362, %r468, %r13;
	max.u32 	%r363, %r362, 64;
	setp.lt.u32 	%p79, %r362, 64;
	selp.u32 	%r364, 1, 0, %p79;
	add.s32 	%r365, %r362, %r364;
	sub.s32 	%r366, %r363, %r365;
	div.u32 	%r367, %r366, %r13;
	add.s32 	%r149, %r367, %r364;
	and.b32  	%r368, %r149, 3;
	setp.eq.s32 	%p80, %r368, 3;
	@%p80 bra 	$L__BB60_88;
	shl.b32 	%r369, %r468, 2;
	mov.u32 	%r370, _ZZ9cuda_gemmIiLi256ELi1ELi1ELi64ELi4ELi4ELi32ELi0ELi0EEviiiPT_S1_S1_iiE3Csh;
	add.s32 	%r466, %r370, %r369;
	shl.b32 	%r151, %r13, 2;
	add.s32 	%r371, %r149, 1;
	and.b32  	%r372, %r371, 3;
	neg.s32 	%r465, %r372;
$L__BB60_87:
	.pragma "nounroll";
	div.s32 	%r373, %r468, %r9;
	mad.lo.s32 	%r374, %r148, %r373, %r147;
	mul.lo.s32 	%r375, %r373, %r9;
	sub.s32 	%r376, %r468, %r375;
	add.s32 	%r377, %r374, %r376;
	ld.shared.u32 	%r378, [%r466];
	mul.wide.s32 	%rd17, %r377, 4;
	add.s64 	%rd18, %rd2, %rd17;
	st.global.u32 	[%rd18], %r378;
	add.s32 	%r468, %r468, %r13;
	add.s32 	%r466, %r466, %r151;
	add.s32 	%r465, %r465, 1;
	setp.ne.s32 	%p81, %r465, 0;
	@%p81 bra 	$L__BB60_87;
$L__BB60_88:
	setp.lt.u32 	%p82, %r149, 3;
	@%p82 bra 	$L__BB60_91;
	shl.b32 	%r379, %r13, 1;
	add.s32 	%r472, %r468, %r379;
	shl.b32 	%r161, %r13, 2;
	mad.lo.s32 	%r471, %r13, 3, %r468;
	add.s32 	%r470, %r13, %r468;
	shl.b32 	%r380, %r468, 2;
	mov.u32 	%r381, _ZZ9cuda_gemmIiLi256ELi1ELi1ELi64ELi4ELi4ELi32ELi0ELi0EEviiiPT_S1_S1_iiE3Csh;
	add.s32 	%r469, %r381, %r380;
	shl.b32 	%r165, %r13, 4;
	shl.b32 	%r166, %r13, 3;
	mul.lo.s32 	%r167, %r13, 12;
$L__BB60_90:
	div.s32 	%r382, %r468, %r9;
	mad.lo.s32 	%r383, %r148, %r382, %r147;
	mul.lo.s32 	%r384, %r382, %r9;
	sub.s32 	%r385, %r468, %r384;
	add.s32 	%r386, %r383, %r385;
	ld.shared.u32 	%r387, [%r469];
	mul.wide.s32 	%rd19, %r386, 4;
	add.s64 	%rd20, %rd2, %rd19;
	st.global.u32 	[%rd20], %r387;
	add.s32 	%r388, %r468, %r13;
	div.s32 	%r389, %r470, %r9;
	mad.lo.s32 	%r390, %r148, %r389, %r147;
	mul.lo.s32 	%r391, %r389, %r9;
	sub.s32 	%r392, %r470, %r391;
	add.s32 	%r393, %r390, %r392;
	add.s32 	%r394, %r469, %r161;
	ld.shared.u32 	%r395, [%r394];
	mul.wide.s32 	%rd21, %r393, 4;
	add.s64 	%rd22, %rd2, %rd21;
	st.global.u32 	[%rd22], %r395;
	add.s32 	%r396, %r388, %r13;
	div.s32 	%r397, %r472, %r9;
	mad.lo.s32 	%r398, %r148, %r397, %r147;
	mul.lo.s32 	%r399, %r397, %r9;
	sub.s32 	%r400, %r472, %r399;
	add.s32 	%r401, %r398, %r400;
	add.s32 	%r402, %r469, %r166;
	ld.shared.u32 	%r403, [%r402];
	mul.wide.s32 	%rd23, %r401, 4;
	add.s64 	%rd24, %rd2, %rd23;
	st.global.u32 	[%rd24], %r403;
	add.s32 	%r404, %r396, %r13;
	div.s32 	%r405, %r471, %r9;
	mad.lo.s32 	%r406, %r148, %r405, %r147;
	mul.lo.s32 	%r407, %r405, %r9;
	sub.s32 	%r408, %r471, %r407;
	add.s32 	%r409, %r406, %r408;
	add.s32 	%r410, %r469, %r167;
	ld.shared.u32 	%r411, [%r410];
	mul.wide.s32 	%rd25, %r409, 4;
	add.s64 	%rd26, %rd2, %rd25;
	st.global.u32 	[%rd26], %r411;
	add.s32 	%r468, %r404, %r13;
	add.s32 	%r472, %r472, %r161;
	add.s32 	%r471, %r471, %r161;
	add.s32 	%r470, %r470, %r161;
	add.s32 	%r469, %r469, %r165;
	setp.lt.u32 	%p83, %r468, 64;
	@%p83 bra 	$L__BB60_90;
$L__BB60_91:
	ret;
$L__BB60_92:
	add.s32 	%r209, %r21, %r415;
	mul.wide.s32 	%rd11, %r209, 4;
	add.s64 	%rd12, %rd1, %rd11;
	ld.global.u32 	%r210, [%rd12];
	shl.b32 	%r211, %r415, 2;
	mov.u32 	%r212, _ZZ9cuda_gemmIiLi256ELi1ELi1ELi64ELi4ELi4ELi32ELi0ELi0EEviiiPT_S1_S1_iiE3Ash;
	add.s32 	%r213, %r212, %r211;
	st.shared.u32 	[%r213], %r210;
	shl.b32 	%r214, %r13, 2;
	cvt.u64.u32 	%rd13, %r214;
	add.s64 	%rd14, %rd12, %rd13;
	ld.global.u32 	%r215, [%rd14];
	add.s32 	%r216, %r213, %r214;
	st.shared.u32 	[%r216], %r215;
	add.s64 	%rd15, %rd14, %rd13;
	ld.global.u32 	%r217, [%rd15];
	add.s32 	%r218, %r216, %r214;
	st.shared.u32 	[%r218], %r217;
	add.s64 	%rd16, %rd15, %rd13;
	ld.global.u32 	%r219, [%rd16];
	add.s32 	%r220, %r218, %r214;
	st.shared.u32 	[%r220], %r219;
	add.s32 	%r415, %r214, %r415;
	setp.lt.u32 	%p10, %r415, 64;
	@%p10 bra 	$L__BB60_92;
	bra.uni 	$L__BB60_9;

}
	// .globl	_Z9cuda_gemmIiLi256ELi1ELi1ELi64ELi4ELi4ELi32ELi0ELi1EEviiiPT_S1_S1_ii
.visible .entry _Z9cuda_gemmIiLi256ELi1ELi1ELi64ELi4ELi4ELi32ELi0ELi1EEviiiPT_S1_S1_ii(
	.param .u32 _Z9cuda_gemmIiLi256ELi1ELi1ELi64ELi4ELi4ELi32ELi0ELi1EEviiiPT_S1_S1_ii_param_0,
	.param .u32 _Z9cuda_gemmIiLi256ELi1ELi1ELi64ELi4ELi4ELi32ELi0ELi1EEviiiPT_S1_S1_ii_param_1,
	.param .u32 _Z9cuda_gemmIiLi256ELi1ELi1ELi64ELi4ELi4ELi32ELi0ELi1EEviiiPT_S1_S1_ii_param_2,
	.param .u64 .ptr .align 1 _Z9cuda_gemmIiLi256ELi1ELi1ELi64ELi4ELi4ELi32ELi0ELi1EEviiiPT_S1_S1_ii_param_3,
	.param .u64 .ptr .align 1 _Z9cuda_gemmIiLi256ELi1ELi1ELi64ELi4ELi4ELi32ELi0ELi1EEviiiPT_S1_S1_ii_param_4,
	.param .u64 .ptr .align 1 _Z9cuda_gemmIiLi256ELi1ELi1ELi64ELi4ELi4ELi32ELi0ELi1EEviiiPT_S1_S1_ii_param_5,
	.param .u32 _Z9cuda_gemmIiLi256ELi1ELi1ELi64ELi4ELi4ELi32ELi0ELi1EEviiiPT_S1_S1_ii_param_6,
	.param .u32 _Z9cuda_gemmIiLi256ELi1ELi1ELi64ELi4ELi4ELi32ELi0ELi1EEviiiPT_S1_S1_ii_param_7
)
.maxntid 256
{
	.reg .pred 	%p<26>;
	.reg .b32 	%r<246>;
	.reg .b64 	%rd<35>;
	// demoted variable
	.shared .align 128 .b8 _ZZ9cuda_gemmIiLi256ELi1ELi1ELi64ELi4ELi4ELi32ELi0ELi1EEviiiPT_S1_S1_iiE11kron_fac_sh[80];
	// demoted variable
	.shared .align 128 .b8 _ZZ9cuda_gemmIiLi256ELi1ELi1ELi64ELi4ELi4ELi32ELi0ELi1EEviiiPT_S1_S1_iiE3Ash[256];
	// demoted variable
	.shared .align 128 .b8 _ZZ9cuda_gemmIiLi256ELi1ELi1ELi64ELi4ELi4ELi32ELi0ELi1EEviiiPT_S1_S1_iiE3Csh[256];
	ld.param.u32 	%r96, [_Z9cuda_gemmIiLi256ELi1ELi1ELi64ELi4ELi4ELi32ELi0ELi1EEviiiPT_S1_S1_ii_param_1];
	ld.param.u32 	%r97, [_Z9cuda_gemmIiLi256ELi1ELi1ELi64ELi4ELi4ELi32ELi0ELi1EEviiiPT_S1_S1_ii_param_2];
	ld.param.u64 	%rd10, [_Z9cuda_gemmIiLi256ELi1ELi1ELi64ELi4ELi4ELi32ELi0ELi1EEviiiPT_S1_S1_ii_param_3];
	ld.param.u64 	%rd9, [_Z9cuda_gemmIiLi256ELi1ELi1ELi64ELi4ELi4ELi32ELi0ELi1EEviiiPT_S1_S1_ii_param_4];
	ld.param.u64 	%rd11, [_Z9cuda_gemmIiLi256ELi1ELi1ELi64ELi4ELi4ELi32ELi0ELi1EEviiiPT_S1_S1_ii_param_5];
	cvta.to.global.u64 	%rd1, %rd10;
	cvta.to.global.u64 	%rd2, %rd11;
	mov.u32 	%r240, %tid.x;
	setp.gt.u32 	%p1, %r240, 15;
	@%p1 bra 	$L__BB61_3;
	mov.u32 	%r2, %ntid.x;
	mul.wide.u32 	%rd12, %r240, 4;
	cvta.to.global.u64 	%rd13, %rd9;
	add.s64 	%rd34, %rd13, %rd12;
	mul.wide.u32 	%rd4, %r2, 4;
	mov.u32 	%r100, _ZZ9cuda_gemmIiLi256ELi1ELi1ELi64ELi4ELi4ELi32ELi0ELi1EEviiiPT_S1_S1_iiE11kron_fac_sh;
	mov.u32 	%r223, %r240;
$L__BB61_2:
	ld.global.u32 	%r98, [%rd34];
	and.b32  	%r99, %r223, 3;
	mad.lo.s32 	%r101, %r99, 20, %r100;
	and.b32  	%r102, %r223, -4;
	add.s32 	%r103, %r101, %r102;
	st.shared.u32 	[%r103], %r98;
	add.s32 	%r223, %r223, %r2;
	add.s64 	%rd34, %rd34, %rd4;
	setp.lt.u32 	%p2, %r223, 16;
	@%p2 bra 	$L__BB61_2;
$L__BB61_3:
	mov.u32 	%r5, %ntid.x;
	mov.u32 	%r6, %ctaid.y;
	mov.u32 	%r104, %nctaid.y;
	setp.ge.u32 	%p3, %r6, %r104;
	@%p3 bra 	$L__BB61_27;
	mov.u32 	%r7, %ctaid.x;
	setp.gt.u32 	%p4, %r240, 63;
	and.b32  	%r8, %r240, 3;
	shr.s32 	%r105, %r97, 31;
	shr.u32 	%r106, %r105, 30;
	add.s32 	%r107, %r97, %r106;
	shr.s32 	%r9, %r107, 2;
	@%p4 bra 	$L__BB61_17;
	shl.b32 	%r10, %r7, 6;
	mul.lo.s32 	%r11, %r6, %r97;
	add.s32 	%r108, %r240, %r5;
	max.u32 	%r109, %r108, 64;
	setp.lt.u32 	%p5, %r108, 64;
	selp.u32 	%r110, 1, 0, %p5;
	add.s32 	%r111, %r108, %r110;
	sub.s32 	%r112, %r109, %r111;
	div.u32 	%r113, %r112, %r5;
	add.s32 	%r12, %r113, %r110;
	add.s32 	%r114, %r12, 1;
	and.b32  	%r13, %r114, 3;
	and.b32  	%r14, %r12, 3;
	setp.eq.s32 	%p6, %r14, 3;
	mov.u32 	%r233, %r240;
	@%p6 bra 	$L__BB61_8;
	shl.b32 	%r115, %r240, 2;
	mov.u32 	%r116, _ZZ9cuda_gemmIiLi256ELi1ELi1ELi64ELi4ELi4ELi32ELi0ELi1EEviiiPT_S1_S1_iiE3Ash;
	add.s32 	%r226, %r116, %r115;
	shl.b32 	%r16, %r5, 2;
	add.s32 	%r117, %r240, %r11;
	add.s32 	%r225, %r117, %r10;
	neg.s32 	%r224, %r13;
	mad.lo.s32 	%r233, %r5, %r13, %r240;
$L__BB61_7:
	.pragma "nounroll";
	mul.wide.s32 	%rd14, %r225, 4;
	add.s64 	%rd15, %rd1, %rd14;
	ld.global.u32 	%r118, [%rd15];
	st.shared.u32 	[%r226], %r118;
	add.s32 	%r226, %r226, %r16;
	add.s32 	%r225, %r225, %r5;
	add.s32 	%r224, %r224, 1;
	setp.ne.s32 	%p7, %r224, 0;
	@%p7 bra 	$L__BB61_7;
$L__BB61_8:
	setp.lt.u32 	%p8, %r12, 3;
	@%p8 bra 	$L__BB61_11;
	shl.b32 	%r119, %r233, 2;
	mov.u32 	%r120, _ZZ9cuda_gemmIiLi256ELi1ELi1ELi64ELi4ELi4ELi32ELi0ELi1EEviiiPT_S1_S1_iiE3Ash;
	add.s32 	%r232, %r120, %r119;
	add.s32 	%r121, %r233, %r11;
	add.s32 	%r231, %r121, %r10;
	mul.wide.u32 	%rd16, %r5, 8;
	add.s64 	%rd7, %rd1, %rd16;
	mul.wide.u32 	%rd17, %r5, 12;
	add.s64 	%rd8, %rd1, %rd17;
	mul.wide.u32 	%rd19, %r5, 4;
$L__BB61_10:
	mul.wide.s32 	%rd18, %r231, 4;
	add.s64 	%rd20, %rd1, %rd18;
	add.s64 	%rd21, %rd20, %rd19;
	add.s64 	%rd22, %rd7, %rd18;
	add.s64 	%rd23, %rd8, %rd18;
	ld.global.u32 	%r122, [%rd20];
	st.shared.u32 	[%r232], %r122;
	ld.global.u32 	%r123, [%rd21];
	shl.b32 	%r124, %r5, 2;
	add.s32 	%r125, %r232, %r124;
	st.shared.u32 	[%r125], %r123;
	ld.global.u32 	%r126, [%rd22];
	shl.b32 	%r127, %r5, 3;
	add.s32 	%r128, %r232, %r127;
	st.shared.u32 	[%r128], %r126;
	ld.global.u32 	%r129, [%rd23];
	mad.lo.s32 	%r130, %r5, 12, %r232;
	st.shared.u32 	[%r130], %r129;
	add.s32 	%r233, %r233, %r124;
	shl.b32 	%r131, %r5, 4;
	add.s32 	%r232, %r232, %r131;
	add.s32 	%r231, %r231, %r124;
	setp.lt.u32 	%p9, %r233, 64;
	@%p9 bra 	$L__BB61_10;
$L__BB61_11:
	setp.eq.s32 	%p10, %r14, 3;
	mov.u32 	%r235, %r240;
	@%p10 bra 	$L__BB61_14;
	shl.b32 	%r132, %r240, 2;
	mov.u32 	%r133, _ZZ9cuda_gemmIiLi256ELi1ELi1ELi64ELi4ELi4ELi32ELi0ELi1EEviiiPT_S1_S1_iiE3Csh;
	add.s32 	%r229, %r133, %r132;
	shl.b32 	%r30, %r5, 2;
	neg.s32 	%r228, %r13;
	mad.lo.s32 	%r235, %r5, %r13, %r240;
$L__BB61_13:
	.pragma "nounroll";
	mov.b32 	%r134, 0;
	st.shared.u32 	[%r229], %r134;
	add.s32 	%r229, %r229, %r30;
	add.s32 	%r228, %r228, 1;
	setp.ne.s32 	%p11, %r228, 0;
	@%p11 bra 	$L__BB61_13;
$L__BB61_14:
	setp.lt.u32 	%p12, %r12, 3;
	@%p12 bra 	$L__BB61_17;
	shl.b32 	%r38, %r5, 2;
	shl.b32 	%r135, %r235, 2;
	mov.u32 	%r136, _ZZ9cuda_gemmIiLi256ELi1ELi1ELi64ELi4ELi4ELi32ELi0ELi1EEviiiPT_S1_S1_iiE3Csh;
	add.s32 	%r234, %r136, %r135;
	shl.b32 	%r40, %r5, 4;
	shl.b32 	%r41, %r5, 3;
	mul.lo.s32 	%r42, %r5, 12;
$L__BB61_16:
	mov.b32 	%r137, 0;
	st.shared.u32 	[%r234], %r137;
	add.s32 	%r138, %r234, %r38;
	st.shared.u32 	[%r138], %r137;
	add.s32 	%r139, %r234, %r41;
	st.shared.u32 	[%r139], %r137;
	add.s32 	%r140, %r234, %r42;
	st.shared.u32 	[%r140], %r137;
	add.s32 	%r235, %r235, %r38;
	add.s32 	%r234, %r234, %r40;
	setp.lt.u32 	%p13, %r235, 64;
	@%p13 bra 	$L__BB61_16;
$L__BB61_17:
	setp.gt.u32 	%p14, %r240, 63;
	bar.sync 	0;
	add.s32 	%r141, %r240, 1;
	and.b32  	%r53, %r141, 3;
	xor.b32  	%r54, %r8, 2;
	add.s32 	%r142, %r240, -1;
	and.b32  	%r55, %r142, 3;
	@%p14 bra 	$L__BB61_20;
	and.b32  	%r56, %r240, 15;
	shl.b32 	%r143, %r240, 2;
	and.b32  	%r144, %r143, 60;
	or.b32  	%r145, %r144, %r8;
	shl.b32 	%r146, %r145, 2;
	mov.u32 	%r147, _ZZ9cuda_gemmIiLi256ELi1ELi1ELi64ELi4ELi4ELi32ELi0ELi1EEviiiPT_S1_S1_iiE3Ash;
	add.s32 	%r148, %r147, %r146;
	ld.shared.u32 	%r57, [%r148];
	or.b32  	%r149, %r144, %r53;
	shl.b32 	%r150, %r149, 2;
	add.s32 	%r151, %r147, %r150;
	ld.shared.u32 	%r58, [%r151];
	or.b32  	%r152, %r144, %r54;
	shl.b32 	%r153, %r152, 2;
	add.s32 	%r154, %r147, %r153;
	ld.shared.u32 	%r59, [%r154];
	or.b32  	%r155, %r144, %r55;
	shl.b32 	%r156, %r155, 2;
	add.s32 	%r157, %r147, %r156;
	ld.shared.u32 	%r60, [%r157];
	shr.u32 	%r61, %r5, 4;
	shr.u32 	%r236, %r240, 4;
	shl.b32 	%r158, %r8, 2;
	mov.u32 	%r159, _ZZ9cuda_gemmIiLi256ELi1ELi1ELi64ELi4ELi4ELi32ELi0ELi1EEviiiPT_S1_S1_iiE11kron_fac_sh;
	add.s32 	%r63, %r159, %r158;
	shl.b32 	%r170, %r56, 2;
$L__BB61_19:
	mad.lo.s32 	%r160, %r236, 20, %r63;
	ld.shared.u32 	%r161, [%r160];
	shfl.sync.idx.b32	%r162|%p15, %r161, %r8, 7199, -1;
	mul.lo.s32 	%r163, %r162, %r57;
	shfl.sync.idx.b32	%r164|%p16, %r161, %r53, 7199, -1;
	mad.lo.s32 	%r165, %r164, %r58, %r163;
	shfl.sync.idx.b32	%r166|%p17, %r161, %r54, 7199, -1;
	mad.lo.s32 	%r167, %r166, %r59, %r165;
	shfl.sync.idx.b32	%r168|%p18, %r161, %r55, 7199, -1;
	mad.lo.s32 	%r169, %r168, %r60, %r167;
	shl.b32 	%r171, %r236, 6;
	or.b32  	%r172, %r171, %r170;
	mov.u32 	%r173, _ZZ9cuda_gemmIiLi256ELi1ELi1ELi64ELi4ELi4ELi32ELi0ELi1EEviiiPT_S1_S1_iiE3Csh;
	add.s32 	%r174, %r173, %r172;
	ld.shared.u32 	%r175, [%r174];
	add.s32 	%r176, %r175, %r169;
	st.shared.u32 	[%r174], %r176;
	add.s32 	%r236, %r236, %r61;
	setp.lt.u32 	%p19, %r236, 4;
	@%p19 bra 	$L__BB61_19;
$L__BB61_20:
	setp.gt.u32 	%p20, %r240, 63;
	bar.sync 	0;
	@%p20 bra 	$L__BB61_27;
	shl.b32 	%r177, %r7, 4;
	mad.lo.s32 	%r66, %r6, %r96, %r177;
	add.s32 	%r178, %r240, %r5;
	max.u32 	%r179, %r178, 64;
	setp.lt.u32 	%p21, %r178, 64;
	selp.u32 	%r180, 1, 0, %p21;
	add.s32 	%r181, %r178, %r180;
	sub.s32 	%r182, %r179, %r181;
	div.u32 	%r183, %r182, %r5;
	add.s32 	%r67, %r183, %r180;
	and.b32  	%r184, %r67, 3;
	setp.eq.s32 	%p22, %r184, 3;
	@%p22 bra 	$L__BB61_24;
	shl.b32 	%r185, %r240, 2;
	mov.u32 	%r186, _ZZ9cuda_gemmIiLi256ELi1ELi1ELi64ELi4ELi4ELi32ELi0ELi1EEviiiPT_S1_S1_iiE3Csh;
	add.s32 	%r238, %r186, %r185;
	shl.b32 	%r69, %r5, 2;
	add.s32 	%r187, %r67, 1;
	and.b32  	%r188, %r187, 3;
	neg.s32 	%r237, %r188;
$L__BB61_23:
	.pragma "nounroll";
	shr.u32 	%r189, %r240, 4;
	and.b32  	%r190, %r240, 15;
	add.s32 	%r191, %r66, %r190;
	mad.lo.s32 	%r192, %r189, %r9, %r191;
	ld.shared.u32 	%r193, [%r238];
	mul.wide.s32 	%rd24, %r192, 4;
	add.s64 	%rd25, %rd2, %rd24;
	st.global.u32 	[%rd25], %r193;
	add.s32 	%r240, %r240, %r5;
	add.s32 	%r238, %r238, %r69;
	add.s32 	%r237, %r237, 1;
	setp.ne.s32 	%p23, %r237, 0;
	@%p23 bra 	$L__BB61_23;
$L__BB61_24:
	setp.lt.u32 	%p24, %r67, 3;
	@%p24 bra 	$L__BB61_27;
	shl.b32 	%r194, %r5, 1;
	add.s32 	%r244, %r240, %r194;
	shl.b32 	%r79, %r5, 2;
	mad.lo.s32 	%r243, %r5, 3, %r240;
	add.s32 	%r242, %r5, %r240;
	shl.b32 	%r195, %r240, 2;
	mov.u32 	%r196, _ZZ9cuda_gemmIiLi256ELi1ELi1ELi64ELi4ELi4ELi32ELi0ELi1EEviiiPT_S1_S1_iiE3Csh;
	add.s32 	%r241, %r196, %r195;
	shl.b32 	%r83, %r5, 4;
	shl.b32 	%r84, %r5, 3;
	mul.lo.s32 	%r85, %r5, 12;
$L__BB61_26:
	shr.u32 	%r197, %r240, 4;
	and.b32  	%r198, %r240, 15;
	add.s32 	%r199, %r66, %r198;
	mad.lo.s32 	%r200, %r197, %r9, %r199;
	ld.shared.u32 	%r201, [%r241];
	mul.wide.s32 	%rd26, %r200, 4;
	add.s64 	%rd27, %rd2, %rd26;
	st.global.u32 	[%rd27], %r201;
	add.s32 	%r202, %r240, %r5;
	shr.u32 	%r203, %r242, 4;
	and.b32  	%r204, %r242, 15;
	add.s32 	%r205, %r66, %r204;
	mad.lo.s32 	%r206, %r203, %r9, %r205;
	add.s32 	%r207, %r241, %r79;
	ld.shared.u32 	%r208, [%r207];
	mul.wide.s32 	%rd28, %r206, 4;
	add.s64 	%rd29, %rd2, %rd28;
	st.global.u32 	[%rd29], %r208;
	add.s32 	%r209, %r202, %r5;
	shr.u32 	%r210, %r244, 4;
	and.b32  	%r211, %r244, 15;
	add.s32 	%r212, %r66, %r211;
	mad.lo.s32 	%r213, %r210, %r9, %r212;
	add.s32 	%r214, %r241, %r84;
	ld.shared.u32 	%r215, [%r214];
	mul.wide.s32 	%rd30, %r213, 4;
	add.s64 	%rd31, %rd2, %rd30;
	st.global.u32 	[%rd31], %r215;
	add.s32 	%r216, %r209, %r5;
	shr.u32 	%r217, %r243, 4;
	and.b32  	%r218, %r243, 15;
	add.s32 	%r219, %r66, %r218;
	mad.lo.s32 	%r220, %r217, %r9, %r219;
	add.s32 	%r221, %r241, %r85;
	ld.shared.u32 	%r222, [%r221];
	mul.wide.s32 	%rd32, %r220, 4;
	add.s64 	%rd33, %rd2, %rd32;
	st.global.u32 	[%rd33], %r222;
	add.s32 	%r240, %r216, %r5;
	add.s32 	%r244, %r244, %r79;
	add.s32 	%r243, %r243, %r79;
	add.s32 	%r242, %r242, %r79;
	add.s32 	%r241, %r241, %r83;
	setp.lt.u32 	%p25, %r240, 64;
	@%p25 bra 	$L__BB61_26;
$L__BB61_27:
	ret;

}
	// .globl	_Z9cuda_gemmIiLi256ELi1ELi1ELi64ELi4ELi4ELi32ELi1ELi0EEviiiPT_S1_S1_ii
.visible .entry _Z9cuda_gemmIiLi256ELi1ELi1ELi64ELi4ELi4ELi32ELi1ELi0EEviiiPT_S1_S1_ii(
	.param .u32 _Z9cuda_gemmIiLi256ELi1ELi1ELi64ELi4ELi4ELi32ELi1ELi0EEviiiPT_S1_S1_ii_param_0,
	.param .u32 _Z9cuda_gemmIiLi256ELi1ELi1ELi64ELi4ELi4ELi32ELi1ELi0EEviiiPT_S1_S1_ii_param_1,
	.param .u32 _Z9cuda_gemmIiLi256ELi1ELi1ELi64ELi4ELi4ELi32ELi1ELi0EEviiiPT_S1_S1_ii_param_2,
	.param .u64 .ptr .align 1 _Z9cuda_gemmIiLi256ELi1ELi1ELi64ELi4ELi4ELi32ELi1ELi0EEviiiPT_S1_S1_ii_param_3,
	.param .u64 .ptr .align 1 _Z9cuda_gemmIiLi256ELi1ELi1ELi64ELi4ELi4ELi32ELi1ELi0EEviiiPT_S1_S1_ii_param_4,
	.param .u64 .ptr .align 1 _Z9cuda_gemmIiLi256ELi1ELi1ELi64ELi4ELi4ELi32ELi1ELi0EEviiiPT_S1_S1_ii_param_5,
	.param .u32 _Z9cuda_gemmIiLi256ELi1ELi1ELi64ELi4ELi4ELi32ELi1ELi0EEviiiPT_S1_S1_ii_param_6,
	.param .u32 _Z9cuda_gemmIiLi256ELi1ELi1ELi64ELi4ELi4ELi32ELi1ELi0EEviiiPT_S1_S1_ii_param_7
)
.maxntid 256
{
	.reg .pred 	%p<84>;
	.reg .b32 	%r<442>;
	.reg .b64 	%rd<34>;
	// demoted variable
	.shared .align 128 .b8 _ZZ9cuda_gemmIiLi256ELi1ELi1ELi64ELi4ELi4ELi32ELi1ELi0EEviiiPT_S1_S1_iiE11kron_fac_sh[80];
	// demoted variable
	.shared .align 128 .b8 _ZZ9cuda_gemmIiLi256ELi1ELi1ELi64ELi4ELi4ELi32ELi1ELi0EEviiiPT_S1_S1_iiE3Ash[256];
	// demoted variable
	.shared .align 128 .b8 _ZZ9cuda_gemmIiLi256ELi1ELi1ELi64ELi4ELi4ELi32ELi1ELi0EEviiiPT_S1_S1_iiE3Csh[256];
	ld.param.u64 	%rd12, [_Z9cuda_gemmIiLi256ELi1ELi1ELi64ELi4ELi4ELi32ELi1ELi0EEviiiPT_S1_S1_ii_param_3];
	ld.param.u64 	%rd11, [_Z9cuda_gemmIiLi256ELi1ELi1ELi64ELi4ELi4ELi32ELi1ELi0EEviiiPT_S1_S1_ii_param_4];
	ld.param.u64 	%rd13, [_Z9cuda_gemmIiLi256ELi1ELi1ELi64ELi4ELi4ELi32ELi1ELi0EEviiiPT_S1_S1_ii_param_5];
	ld.param.u32 	%r159, [_Z9cuda_gemmIiLi256ELi1ELi1ELi64ELi4ELi4ELi32ELi1ELi0EEviiiPT_S1_S1_ii_param_6];
	ld.param.u32 	%r160, [_Z9cuda_gemmIiLi256ELi1ELi1ELi64ELi4ELi4ELi32ELi1ELi0EEviiiPT_S1_S1_ii_param_7];
	cvta.to.global.u64 	%rd1, %rd12;
	cvta.to.global.u64 	%rd2, %rd13;
	mov.u32 	%r441, %tid.x;
	setp.lt.s32 	%p1, %r160, 16;
	shr.u32 	%r2, %r160, 4;
	selp.b32 	%r3, 1, %r2, %p1;
	mul.lo.s32 	%r4, %r160, %r159;
	setp.ge.u32 	%p2, %r441, %r4;
	@%p2 bra 	$L__BB62_3;
	mov.u32 	%r5, %ntid.x;
	cvta.to.global.u64 	%rd3, %rd11;
	mov.u32 	%r383, %r441;
$L__BB62_2:
	mul.wide.u32 	%rd14, %r383, 4;
	add.s64 	%rd15, %rd3, %rd14;
	ld.global.u32 	%r161, [%rd15];
	rem.u32 	%r162, %r383, %r159;
	mov.u32 	%r163, _ZZ9cuda_gemmIiLi256ELi1ELi1ELi64ELi4ELi4ELi32ELi1ELi0EEviiiPT_S1_S1_iiE11kron_fac_sh;
	mad.lo.s32 	%r164, %r162, 20, %r163;
	div.u32 	%r165, %r383, %r160;
	shl.b32 	%r166, %r165, 2;
	add.s32 	%r167, %r164, %r166;
	st.shared.u32 	[%r167], %r161;
	add.s32 	%r383, %r383, %r5;
	setp.lt.u32 	%p3, %r383, %r4;
	@%p3 bra 	$L__BB62_2;
$L__BB62_3:
	div.s32 	%r8, 64, %r160;
	mul.lo.s32 	%r168, %r8, %r3;
	min.s32 	%r9, %r168, 256;
	div.u32 	%r11, %r441, %r9;
	mul.lo.s32 	%r169, %r11, %r9;
	sub.s32 	%r170, %r441, %r169;
	div.u32 	%r10, %r170, %r3;
	mov.u32 	%r12, %ntid.x;
	div.u32 	%r13, %r12, %r9;
	mov.u32 	%r14, %ctaid.y;
	mov.u32 	%r171, %nctaid.y;
	setp.ge.u32 	%p4, %r14, %r171;
	@%p4 bra 	$L__BB62_91;
	setp.gt.u32 	%p5, %r441, 63;
	rem.u32 	%r172, %r441, %r3;
	shl.b32 	%r15, %r172, 2;
	min.s32 	%r16, %r159, 4;
	shl.b32 	%r173, %r160, 8;
	sub.s32 	%r17, 8223, %r173;
	@%p5 bra 	$L__BB62_14;
	add.s32 	%r174, %r441, %r12;
	max.u32 	%r175, %r174, 64;
	setp.lt.u32 	%p6, %r174, 64;
	selp.u32 	%r176, 1, 0, %p6;
	add.s32 	%r177, %r174, %r176;
	sub.s32 	%r178, %r175, %r177;
	div.u32 	%r179, %r178, %r12;
	add.s32 	%r18, %r179, %r176;
	and.b32  	%r19, %r18, 3;
	setp.eq.s32 	%p7, %r19, 3;
	mov.u32 	%r386, %r441;
	@%p7 bra 	$L__BB62_8;
	mov.b32 	%r385, 0;
	mov.u32 	%r386, %r441;
$L__BB62_7:
	.pragma "nounroll";
	shl.b32 	%r181, %r14, 6;
	add.s32 	%r182, %r181, %r386;
	mul.wide.u32 	%rd16, %r182, 4;
	add.s64 	%rd17, %rd1, %rd16;
	ld.global.u32 	%r183, [%rd17];
	shl.b32 	%r184, %r386, 2;
	mov.u32 	%r185, _ZZ9cuda_gemmIiLi256ELi1ELi1ELi64ELi4ELi4ELi32ELi1ELi0EEviiiPT_S1_S1_iiE3Ash;
	add.s32 	%r186, %r185, %r184;
	st.shared.u32 	[%r186], %r183;
	add.s32 	%r386, %r386, %r12;
	add.s32 	%r385, %r385, 1;
	add.s32 	%r187, %r18, 1;
	and.b32  	%r188, %r187, 3;
	setp.ne.s32 	%p8, %r385, %r188;
	@%p8 bra 	$L__BB62_7;
$L__BB62_8:
	setp.lt.u32 	%p9, %r18, 3;
	@%p9 bra 	$L__BB62_9;
	bra.uni 	$L__BB62_92;
$L__BB62_9:
	setp.eq.s32 	%p11, %r19, 3;
	mov.u32 	%r389, %r441;
	@%p11 bra 	$L__BB62_12;
	mov.b32 	%r388, 0;
	mov.u32 	%r204, _ZZ9cuda_gemmIiLi256ELi1ELi1ELi64ELi4ELi4ELi32ELi1ELi0EEviiiPT_S1_S1_iiE3Csh;
	add.s32 	%r207, %r18, 1;
	and.b32  	%r208, %r207, 3;
	mov.u32 	%r389, %r441;
$L__BB62_11:
	.pragma "nounroll";
	shl.b32 	%r203, %r389, 2;
	add.s32 	%r205, %r204, %r203;
	mov.b32 	%r206, 0;
	st.shared.u32 	[%r205], %r206;
	add.s32 	%r389, %r389, %r12;
	add.s32 	%r388, %r388, 1;
	setp.ne.s32 	%p12, %r388, %r208;
	@%p12 bra 	$L__BB62_11;
$L__BB62_12:
	setp.lt.u32 	%p13, %r18, 3;
	@%p13 bra 	$L__BB62_14;
$L__BB62_13:
	shl.b32 	%r209, %r389, 2;
	mov.u32 	%r210, _ZZ9cuda_gemmIiLi256ELi1ELi1ELi64ELi4ELi4ELi32ELi1ELi0EEviiiPT_S1_S1_iiE3Csh;
	add.s32 	%r211, %r210, %r209;
	mov.b32 	%r212, 0;
	st.shared.u32 	[%r211], %r212;
	shl.b32 	%r213, %r12, 2;
	add.s32 	%r214, %r211, %r213;
	st.shared.u32 	[%r214], %r212;
	add.s32 	%r215, %r214, %r213;
	st.shared.u32 	[%r215], %r212;
	add.s32 	%r216, %r215, %r213;
	st.shared.u32 	[%r216], %r212;
	add.s32 	%r389, %r213, %r389;
	setp.lt.u32 	%p14, %r389, 64;
	@%p14 bra 	$L__BB62_13;
$L__BB62_14:
	setp.lt.s32 	%p15, %r8, 1;
	bar.sync 	0;
	@%p15 bra 	$L__BB62_84;
	and.b32  	%r34, %r10, 3;
	setp.ne.s32 	%p16, %r3, 1;
	@%p16 bra 	$L__BB62_37;
	setp.lt.s32 	%p59, %r34, %r160;
	selp.b32 	%r317, 0, %r160, %p59;
	sub.s32 	%r35, %r34, %r317;
	add.s32 	%r318, %r34, 1;
	setp.lt.s32 	%p60, %r318, %r160;
	selp.b32 	%r319, 0, %r160, %p60;
	sub.s32 	%r36, %r318, %r319;
	add.s32 	%r320, %r34, 2;
	setp.lt.s32 	%p61, %r320, %r160;
	selp.b32 	%r321, 0, %r160, %p61;
	sub.s32 	%r37, %r320, %r321;
	add.s32 	%r322, %r34, 3;
	setp.lt.s32 	%p62, %r322, %r160;
	selp.b32 	%r323, 0, %r160, %p62;
	sub.s32 	%r38, %r322, %r323;
	mov.b32 	%r396, 0;
$L__BB62_17:
	setp.lt.s32 	%p63, %r160, 1;
	add.s32 	%r45, %r396, %r10;
	mad.lo.s32 	%r46, %r45, %r160, %r15;
	@%p63 bra 	$L__BB62_19;
	add.s32 	%r324, %r46, %r34;
	shl.b32 	%r325, %r324, 2;
	mov.u32 	%r326, _ZZ9cuda_gemmIiLi256ELi1ELi1ELi64ELi4ELi4ELi32ELi1ELi0EEviiiPT_S1_S1_iiE3Ash;
	add.s32 	%r327, %r326, %r325;
	ld.shared.u32 	%r397, [%r327];
$L__BB62_19:
	setp.lt.s32 	%p64, %r160, 2;
	@%p64 bra 	$L__BB62_21;
	add.s32 	%r328, %r10, 1;
	and.b32  	%r329, %r328, 3;
	add.s32 	%r330, %r46, %r329;
	shl.b32 	%r331, %r330, 2;
	mov.u32 	%r332, _ZZ9cuda_gemmIiLi256ELi1ELi1ELi64ELi4ELi4ELi32ELi1ELi0EEviiiPT_S1_S1_iiE3Ash;
	add.s32 	%r333, %r332, %r331;
	ld.shared.u32 	%r398, [%r333];
$L__BB62_21:
	setp.lt.s32 	%p65, %r160, 3;
	@%p65 bra 	$L__BB62_23;
	xor.b32  	%r334, %r34, 2;
	add.s32 	%r335, %r46, %r334;
	shl.b32 	%r336, %r335, 2;
	mov.u32 	%r337, _ZZ9cuda_gemmIiLi256ELi1ELi1ELi64ELi4ELi4ELi32ELi1ELi0EEviiiPT_S1_S1_iiE3Ash;
	add.s32 	%r338, %r337, %r336;
	ld.shared.u32 	%r399, [%r338];
$L__BB62_23:
	setp.lt.s32 	%p66, %r160, 4;
	@%p66 bra 	$L__BB62_25;
	add.s32 	%r339, %r10, -1;
	and.b32  	%r340, %r339, 3;
	add.s32 	%r341, %r46, %r340;
	shl.b32 	%r342, %r341, 2;
	mov.u32 	%r343, _ZZ9cuda_gemmIiLi256ELi1ELi1ELi64ELi4ELi4ELi32ELi1ELi0EEviiiPT_S1_S1_iiE3Ash;
	add.s32 	%r344, %r343, %r342;
	ld.shared.u32 	%r400, [%r344];
$L__BB62_25:
	setp.lt.s32 	%p67, %r11, %r16;
	@%p67 bra 	$L__BB62_27;
$L__BB62_26:
	add.s32 	%r396, %r396, %r9;
	setp.lt.s32 	%p77, %r396, %r8;
	@%p77 bra 	$L__BB62_17;
	bra.uni 	$L__BB62_84;
$L__BB62_27:
	and.b32  	%r345, %r441, 31;
	rem.s32 	%r346, %r345, %r160;
	shl.b32 	%r347, %r346, 2;
	mov.u32 	%r348, _ZZ9cuda_gemmIiLi256ELi1ELi1ELi64ELi4ELi4ELi32ELi1ELi0EEviiiPT_S1_S1_iiE11kron_fac_sh;
	add.s32 	%r56, %r348, %r347;
	mov.u32 	%r401, %r11;
$L__BB62_28:
	setp.lt.s32 	%p68, %r160, 1;
	mad.lo.s32 	%r350, %r401, 20, %r56;
	ld.shared.u32 	%r58, [%r350];
	mov.b32 	%r403, 0;
	@%p68 bra 	$L__BB62_30;
	shfl.sync.idx.b32	%r351|%p69, %r58, %r35, %r17, -1;
	mul.lo.s32 	%r403, %r351, %r397;
$L__BB62_30:
	setp.lt.s32 	%p70, %r160, 2;
	@%p70 bra 	$L__BB62_32;
	shfl.sync.idx.b32	%r352|%p71, %r58, %r36, %r17, -1;
	mad.lo.s32 	%r403, %r352, %r398, %r403;
$L__BB62_32:
	setp.lt.s32 	%p72, %r160, 3;
	@%p72 bra 	$L__BB62_34;
	shfl.sync.idx.b32	%r353|%p73, %r58, %r37, %r17, -1;
	mad.lo.s32 	%r403, %r353, %r399, %r403;
$L__BB62_34:
	setp.lt.s32 	%p74, %r160, 4;
	@%p74 bra 	$L__BB62_36;
	shfl.sync.idx.b32	%r354|%p75, %r58, %r38, %r17, -1;
	mad.lo.s32 	%r403, %r354, %r400, %r403;
$L__BB62_36:
	mad.lo.s32 	%r355, %r401, %r8, %r45;
	shl.b32 	%r356, %r355, 2;
	mov.u32 	%r357, _ZZ9cuda_gemmIiLi256ELi1ELi1ELi64ELi4ELi4ELi32ELi1ELi0EEviiiPT_S1_S1_iiE3Csh;
	add.s32 	%r358, %r357, %r356;
	ld.shared.u32 	%r359, [%r358];
	add.s32 	%r360, %r359, %r403;
	st.shared.u32 	[%r358], %r360;
	add.s32 	%r401, %r401, %r13;
	setp.lt.s32 	%p76, %r401, %r16;
	@%p76 bra 	$L__BB62_28;
	bra.uni 	$L__BB62_26;
$L__BB62_37:
	setp.gt.u32 	%p17, %r160, 31;
	@%p17 bra 	$L__BB62_47;
	setp.lt.u32 	%p18, %r34, %r160;
	selp.b32 	%r219, 0, %r160, %p18;
	sub.s32 	%r68, %r34, %r219;
	add.s32 	%r220, %r34, 1;
	setp.lt.u32 	%p19, %r220, %r160;
	selp.b32 	%r221, 0, %r160, %p19;
	sub.s32 	%r69, %r220, %r221;
	add.s32 	%r222, %r34, 2;
	setp.lt.u32 	%p20, %r222, %r160;
	selp.b32 	%r223, 0, %r160, %p20;
	sub.s32 	%r70, %r222, %r223;
	add.s32 	%r224, %r34, 3;
	setp.lt.u32 	%p21, %r224, %r160;
	selp.b32 	%r225, 0, %r160, %p21;
	sub.s32 	%r71, %r224, %r225;
	mov.b32 	%r426, 0;
$L__BB62_39:
	setp.eq.s32 	%p22, %r160, 0;
	add.s32 	%r113, %r426, %r10;
	mad.lo.s32 	%r114, %r113, %r160, %r15;
	@%p22 bra 	$L__BB62_41;
	add.s32 	%r226, %r114, %r34;
	shl.b32 	%r227, %r226, 2;
	mov.u32 	%r228, _ZZ9cuda_gemmIiLi256ELi1ELi1ELi64ELi4ELi4ELi32ELi1ELi0EEviiiPT_S1_S1_iiE3Ash;
	add.s32 	%r229, %r228, %r227;
	ld.shared.u32 	%r427, [%r229];
$L__BB62_41:
	setp.lt.u32 	%p23, %r160, 2;
	@%p23 bra 	$L__BB62_43;
	add.s32 	%r230, %r10, 1;
	and.b32  	%r231, %r230, 3;
	add.s32 	%r232, %r114, %r231;
	shl.b32 	%r233, %r232, 2;
	mov.u32 	%r234, _ZZ9cuda_gemmIiLi256ELi1ELi1ELi64ELi4ELi4ELi32ELi1ELi0EEviiiPT_S1_S1_iiE3Ash;
	add.s32 	%r235, %r234, %r233;
	ld.shared.u32 	%r424, [%r235];
$L__BB62_43:
	setp.lt.u32 	%p24, %r160, 3;
	@%p24 bra 	$L__BB62_45;
	xor.b32  	%r236, %r34, 2;
	add.s32 	%r237, %r114, %r236;
	shl.b32 	%r238, %r237, 2;
	mov.u32 	%r239, _ZZ9cuda_gemmIiLi256ELi1ELi1ELi64ELi4ELi4ELi32ELi1ELi0EEviiiPT_S1_S1_iiE3Ash;
	add.s32 	%r240, %r239, %r238;
	ld.shared.u32 	%r423, [%r240];
$L__BB62_45:
	setp.lt.u32 	%p25, %r160, 4;
	@%p25 bra 	$L__BB62_72;
	add.s32 	%r241, %r10, -1;
	and.b32  	%r242, %r241, 3;
	add.s32 	%r243, %r114, %r242;
	shl.b32 	%r244, %r243, 2;
	mov.u32 	%r245, _ZZ9cuda_gemmIiLi256ELi1ELi1ELi64ELi4ELi4ELi32ELi1ELi0EEviiiPT_S1_S1_iiE3Ash;
	add.s32 	%r246, %r245, %r244;
	ld.shared.u32 	%r422, [%r246];
	bra.uni 	$L__BB62_72;
$L__BB62_47:
	add.s32 	%r263, %r34, 2;
	setp.lt.s32 	%p37, %r263, %r160;
	selp.b32 	%r264, 0, %r160, %p37;
	sub.s32 	%r72, %r263, %r264;
	add.s32 	%r265, %r34, 3;
	setp.lt.s32 	%p38, %r265, %r160;
	selp.b32 	%r266, 0, %r160, %p38;
	sub.s32 	%r73, %r265, %r266;
	shl.b32 	%r267, %r3, 8;
	sub.s32 	%r74, 8223, %r267;
	mov.b32 	%r410, 0;
$L__BB62_48:
	setp.lt.s32 	%p39, %r160, 1;
	add.s32 	%r80, %r410, %r10;
	mad.lo.s32 	%r81, %r80, %r160, %r15;
	@%p39 bra 	$L__BB62_50;
	and.b32  	%r268, %r10, 3;
	add.s32 	%r269, %r81, %r268;
	shl.b32 	%r270, %r269, 2;
	mov.u32 	%r271, _ZZ9cuda_gemmIiLi256ELi1ELi1ELi64ELi4ELi4ELi32ELi1ELi0EEviiiPT_S1_S1_iiE3Ash;
	add.s32 	%r272, %r271, %r270;
	ld.shared.u32 	%r411, [%r272];
$L__BB62_50:
	setp.lt.s32 	%p40, %r160, 2;
	@%p40 bra 	$L__BB62_52;
	add.s32 	%r273, %r10, 1;
	and.b32  	%r274, %r273, 3;
	add.s32 	%r275, %r81, %r274;
	shl.b32 	%r276, %r275, 2;
	mov.u32 	%r277, _ZZ9cuda_gemmIiLi256ELi1ELi1ELi64ELi4ELi4ELi32ELi1ELi0EEviiiPT_S1_S1_iiE3Ash;
	add.s32 	%r278, %r277, %r276;
	ld.shared.u32 	%r412, [%r278];
$L__BB62_52:
	setp.lt.s32 	%p41, %r160, 3;
	@%p41 bra 	$L__BB62_54;
	and.b32  	%r279, %r10, 3;
	xor.b32  	%r280, %r279, 2;
	add.s32 	%r281, %r81, %r280;
	shl.b32 	%r282, %r281, 2;
	mov.u32 	%r283, _ZZ9cuda_gemmIiLi256ELi1ELi1ELi64ELi4ELi4ELi32ELi1ELi0EEviiiPT_S1_S1_iiE3Ash;
	add.s32 	%r284, %r283, %r282;
	ld.shared.u32 	%r413, [%r284];
$L__BB62_54:
	setp.lt.s32 	%p42, %r160, 4;
	@%p42 bra 	$L__BB62_56;
	add.s32 	%r285, %r10, -1;
	and.b32  	%r286, %r285, 3;
	add.s32 	%r287, %r81, %r286;
	shl.b32 	%r288, %r287, 2;
	mov.u32 	%r289, _ZZ9cuda_gemmIiLi256ELi1ELi1ELi64ELi4ELi4ELi32ELi1ELi0EEviiiPT_S1_S1_iiE3Ash;
	add.s32 	%r290, %r289, %r288;
	ld.shared.u32 	%r414, [%r290];
$L__BB62_56:
	setp.lt.s32 	%p43, %r11, %r16;
	@%p43 bra 	$L__BB62_58;
$L__BB62_57:
	add.s32 	%r410, %r410, %r9;
	setp.lt.s32 	%p58, %r410, %r8;
	@%p58 bra 	$L__BB62_48;
	bra.uni 	$L__BB62_84;
$L__BB62_58:
	and.b32  	%r291, %r441, 31;
	rem.s32 	%r292, %r291, %r160;
	shl.b32 	%r293, %r292, 2;
	mov.u32 	%r294, _ZZ9cuda_gemmIiLi256ELi1ELi1ELi64ELi4ELi4ELi32ELi1ELi0EEviiiPT_S1_S1_iiE11kron_fac_sh;
	add.s32 	%r91, %r294, %r293;
	mov.u32 	%r415, %r11;
$L__BB62_59:
	setp.lt.s32 	%p44, %r160, 1;
	mad.lo.s32 	%r296, %r415, 20, %r91;
	ld.shared.u32 	%r93, [%r296];
	mov.b32 	%r417, 0;
	@%p44 bra 	$L__BB62_61;
	and.b32  	%r297, %r10, 3;
	setp.lt.s32 	%p45, %r297, %r160;
	selp.b32 	%r298, 0, %r160, %p45;
	sub.s32 	%r299, %r297, %r298;
	shfl.sync.idx.b32	%r300|%p46, %r93, %r299, %r17, -1;
	mul.lo.s32 	%r417, %r300, %r411;
$L__BB62_61:
	setp.lt.s32 	%p47, %r160, 2;
	@%p47 bra 	$L__BB62_63;
	and.b32  	%r301, %r10, 3;
	add.s32 	%r302, %r301, 1;
	setp.lt.s32 	%p48, %r302, %r160;
	selp.b32 	%r303, 0, %r160, %p48;
	sub.s32 	%r304, %r302, %r303;
	shfl.sync.idx.b32	%r305|%p49, %r93, %r304, %r17, -1;
	mad.lo.s32 	%r417, %r305, %r412, %r417;
$L__BB62_63:
	setp.lt.s32 	%p50, %r160, 3;
	@%p50 bra 	$L__BB62_65;
	shfl.sync.idx.b32	%r306|%p51, %r93, %r72, %r17, -1;
	mad.lo.s32 	%r417, %r306, %r413, %r417;
$L__BB62_65:
	setp.lt.s32 	%p52, %r160, 4;
	@%p52 bra 	$L__BB62_67;
	shfl.sync.idx.b32	%r307|%p53, %r93, %r73, %r17, -1;
	mad.lo.s32 	%r417, %r307, %r414, %r417;
$L__BB62_67:
	mov.u32 	%r419, %r2;
$L__BB62_68:
	shr.u32 	%r103, %r419, 1;
	shfl.sync.down.b32	%r308|%p54, %r417, %r103, %r74, -1;
	add.s32 	%r417, %r308, %r417;
	setp.gt.u32 	%p55, %r419, 3;
	mov.u32 	%r419, %r103;
	@%p55 bra 	$L__BB62_68;
	and.b32  	%r309, %r441, 31;
	rem.u32 	%r310, %r309, %r3;
	setp.eq.s32 	%p56, %r310, 0;
	@%p56 bra 	$L__BB62_70;
	bra.uni 	$L__BB62_71;
$L__BB62_70:
	mad.lo.s32 	%r311, %r415, %r8, %r80;
	shl.b32 	%r312, %r311, 2;
	mov.u32 	%r313, _ZZ9cuda_gemmIiLi256ELi1ELi1ELi64ELi4ELi4ELi32ELi1ELi0EEviiiPT_S1_S1_iiE3Csh;
	add.s32 	%r314, %r313, %r312;
	st.shared.u32 	[%r314], %r417;
$L__BB62_71:
	add.s32 	%r415, %r415, %r13;
	setp.lt.s32 	%p57, %r415, %r16;
	@%p57 bra 	$L__BB62_59;
	bra.uni 	$L__BB62_57;
$L__BB62_72:
	setp.lt.s32 	%p26, %r11, %r16;
	@%p26 bra 	$L__BB62_73;
	bra.uni 	$L__BB62_83;
$L__BB62_73:
	and.b32  	%r247, %r441, 31;
	rem.u32 	%r248, %r247, %r160;
	shl.b32 	%r249, %r248, 2;
	mov.u32 	%r250, _ZZ9cuda_gemmIiLi256ELi1ELi1ELi64ELi4ELi4ELi32ELi1ELi0EEviiiPT_S1_S1_iiE11kron_fac_sh;
	add.s32 	%r115, %r250, %r249;
	mov.u32 	%r431, %r11;
$L__BB62_74:
	setp.eq.s32 	%p27, %r160, 0;
	mad.lo.s32 	%r252, %r431, 20, %r115;
	ld.shared.u32 	%r125, [%r252];
	mov.b32 	%r433, 0;
	@%p27 bra 	$L__BB62_76;
	shfl.sync.idx.b32	%r253|%p28, %r125, %r68, %r17, -1;
	mul.lo.s32 	%r433, %r253, %r427;
$L__BB62_76:
	setp.lt.u32 	%p29, %r160, 2;
	@%p29 bra 	$L__BB62_78;
	shfl.sync.idx.b32	%r254|%p30, %r125, %r69, %r17, -1;
	mad.lo.s32 	%r433, %r254, %r424, %r433;
$L__BB62_78:
	setp.lt.u32 	%p31, %r160, 3;
	@%p31 bra 	$L__BB62_80;
	shfl.sync.idx.b32	%r255|%p32, %r125, %r70, %r17, -1;
	mad.lo.s32 	%r433, %r255, %r423, %r433;
$L__BB62_80:
	setp.lt.u32 	%p33, %r160, 4;
	@%p33 bra 	$L__BB62_82;
	shfl.sync.idx.b32	%r256|%p34, %r125, %r71, %r17, -1;
	mad.lo.s32 	%r433, %r256, %r422, %r433;
$L__BB62_82:
	mad.lo.s32 	%r257, %r431, %r8, %r113;
	shl.b32 	%r258, %r257, 2;
	mov.u32 	%r259, _ZZ9cuda_gemmIiLi256ELi1ELi1ELi64ELi4ELi4ELi32ELi1ELi0EEviiiPT_S1_S1_iiE3Csh;
	add.s32 	%r260, %r259, %r258;
	st.shared.u32 	[%r260], %r433;
	add.s32 	%r431, %r431, %r13;
	setp.lt.s32 	%p35, %r431, %r16;
	@%p35 bra 	$L__BB62_74;
$L__BB62_83:
	add.s32 	%r426, %r426, %r9;
	setp.lt.s32 	%p36, %r426, %r8;
	@%p36 bra 	$L__BB62_39;
$L__BB62_84:
	setp.gt.u32 	%p78, %r441, 63;
	bar.sync 	0;
	@%p78 bra 	$L__BB62_91;
	shl.b32 	%r136, %r14, 6;
	add.s32 	%r361, %r441, %r12;
	max.u32 	%r362, %r361, 64;
	setp.lt.u32 	%p79, %r361, 64;
	selp.u32 	%r363, 1, 0, %p79;
	add.s32 	%r364, %r361, %r363;
	sub.s32 	%r365, %r362, %r364;
	div.u32 	%r366, %r365, %r12;
	add.s32 	%r137, %r366, %r363;
	and.b32  	%r367, %r137, 3;
	setp.eq.s32 	%p80, %r367, 3;
	@%p80 bra 	$L__BB62_88;
	add.s32 	%r368, %r137, 1;
	and.b32  	%r369, %r368, 3;
	shl.b32 	%r370, %r441, 2;
	mov.u32 	%r371, _ZZ9cuda_gemmIiLi256ELi1ELi1ELi64ELi4ELi4ELi32ELi1ELi0EEviiiPT_S1_S1_iiE3Csh;
	add.s32 	%r437, %r371, %r370;
	shl.b32 	%r139, %r12, 2;
	add.s32 	%r372, %r441, %r136;
	mul.wide.u32 	%rd24, %r372, 4;
	add.s64 	%rd33, %rd2, %rd24;
	mul.wide.u32 	%rd5, %r12, 4;
	neg.s32 	%r436, %r369;
	mad.lo.s32 	%r441, %r12, %r369, %r441;
$L__BB62_87:
	.pragma "nounroll";
	ld.shared.u32 	%r373, [%r437];
	st.global.u32 	[%rd33], %r373;
	add.s32 	%r437, %r437, %r139;
	add.s64 	%rd33, %rd33, %rd5;
	add.s32 	%r436, %r436, 1;
	setp.ne.s32 	%p81, %r436, 0;
	@%p81 bra 	$L__BB62_87;
$L__BB62_88:
	setp.lt.u32 	%p82, %r137, 3;
	@%p82 bra 	$L__BB62_91;
	shl.b32 	%r147, %r12, 2;
	shl.b32 	%r374, %r441, 2;
	mov.u32 	%r375, _ZZ9cuda_gemmIiLi256ELi1ELi1ELi64ELi4ELi4ELi32ELi1ELi0EEviiiPT_S1_S1_iiE3Csh;
	add.s32 	%r440, %r375, %r374;
	shl.b32 	%r149, %r12, 4;
	shl.b32 	%r150, %r12, 3;
	mul.lo.s32 	%r151, %r12, 12;
	mul.wide.u32 	%rd25, %r12, 4;
	add.s64 	%rd8, %rd2, %rd25;
	add.s32 	%r439, %r441, %r136;
	mul.wide.u32 	%rd26, %r12, 8;
	add.s64 	%rd9, %rd2, %rd26;
	mul.wide.u32 	%rd27, %r12, 12;
	add.s64 	%rd10, %rd2, %rd27;
$L__BB62_90:
	mul.wide.s32 	%rd28, %r439, 4;
	add.s64 	%rd29, %rd8, %rd28;
	add.s64 	%rd30, %rd9, %rd28;
	add.s64 	%rd31, %rd10, %rd28;
	add.s64 	%rd32, %rd2, %rd28;
	ld.shared.u32 	%r376, [%r440];
	st.global.u32 	[%rd32], %r376;
	add.s32 	%r377, %r440, %r147;
	ld.shared.u32 	%r378, [%r377];
	st.global.u32 	[%rd29], %r378;
	add.s32 	%r379, %r440, %r150;
	ld.shared.u32 	%r380, [%r379];
	st.global.u32 	[%rd30], %r380;
	add.s32 	%r381, %r440, %r151;
	ld.shared.u32 	%r382, [%r381];
	st.global.u32 	[%rd31], %r382;
	add.s32 	%r441, %r441, %r147;
	add.s32 	%r440, %r440, %r149;
	add.s32 	%r439, %r439, %r147;
	setp.lt.u32 	%p83, %r441, 64;
	@%p83 bra 	$L__BB62_90;
$L__BB62_91:
	ret;
$L__BB62_92:
	shl.b32 	%r189, %r14, 6;
	add.s32 	%r190, %r189, %r386;
	mul.wide.s32 	%rd18, %r190, 4;
	add.s64 	%rd19, %rd1, %rd18;
	ld.global.u32 	%r191, [%rd19];
	shl.b32 	%r192, %r386, 2;
	mov.u32 	%r193, _ZZ9cuda_gemmIiLi256ELi1ELi1ELi64ELi4ELi4ELi32ELi1ELi0EEviiiPT_S1_S1_iiE3Ash;
	add.s32 	%r194, %r193, %r192;
	st.shared.u32 	[%r194], %r191;
	shl.b32 	%r195, %r12, 2;
	cvt.u64.u32 	%rd20, %r195;
	add.s64 	%rd21, %rd19, %rd20;
	ld.global.u32 	%r196, [%rd21];
	add.s32 	%r197, %r194, %r195;
	st.shared.u32 	[%r197], %r196;
	add.s64 	%rd22, %rd21, %rd20;
	ld.global.u32 	%r198, [%rd22];
	add.s32 	%r199, %r197, %r195;
	st.shared.u32 	[%r199], %r198;
	add.s64 	%rd23, %rd22, %rd20;
	ld.global.u32 	%r200, [%rd23];
	add.s32 	%r201, %r199, %r195;
	st.shared.u32 	[%r201], %r200;
	add.s32 	%r386, %r195, %r386;
	setp.lt.u32 	%p10, %r386, 64;
	@%p10 bra 	$L__BB62_92;
	bra.uni 	$L__BB62_9;

}
	// .globl	_Z9cuda_gemmIiLi256ELi1ELi1ELi64ELi4ELi4ELi32ELi1ELi1EEviiiPT_S1_S1_ii
.visible .entry _Z9cuda_gemmIiLi256ELi1ELi1ELi64ELi4ELi4ELi32ELi1ELi1EEviiiPT_S1_S1_ii(
	.param .u32 _Z9cuda_gemmIiLi256ELi1ELi1ELi64ELi4ELi4ELi32ELi1ELi1EEviiiPT_S1_S1_ii_param_0,
	.param .u32 _Z9cuda_gemmIiLi256ELi1ELi1ELi64ELi4ELi4ELi32ELi1ELi1EEviiiPT_S1_S1_ii_param_1,
	.param .u32 _Z9cuda_gemmIiLi256ELi1ELi1ELi64ELi4ELi4ELi32ELi1ELi1EEviiiPT_S1_S1_ii_param_2,
	.param .u64 .ptr .align 1 _Z9cuda_gemmIiLi256ELi1ELi1ELi64ELi4ELi4ELi32ELi1ELi1EEviiiPT_S1_S1_ii_param_3,
	.param .u64 .ptr .align 1 _Z9cuda_gemmIiLi256ELi1ELi1ELi64ELi4ELi4ELi32ELi1ELi1EEviiiPT_S1_S1_ii_param_4,
	.param .u64 .ptr .align 1 _Z9cuda_gemmIiLi256ELi1ELi1ELi64ELi4ELi4ELi32ELi1ELi1EEviiiPT_S1_S1_ii_param_5,
	.param .u32 _Z9cuda_gemmIiLi256ELi1ELi1ELi64ELi4ELi4ELi32ELi1ELi1EEviiiPT_S1_S1_ii_param_6,
	.param .u32 _Z9cuda_gemmIiLi256ELi1ELi1ELi64ELi4ELi4ELi32ELi1ELi1EEviiiPT_S1_S1_ii_param_7
)
.maxntid 256
{
	.reg .pred 	%p<26>;
	.reg .b32 	%r<199>;
	.reg .b64 	%rd<47>;
	// demoted variable
	.shared .align 128 .b8 _ZZ9cuda_gemmIiLi256ELi1ELi1ELi64ELi4ELi4ELi32ELi1ELi1EEviiiPT_S1_S1_iiE11kron_fac_sh[80];
	// demoted variable
	.shared .align 128 .b8 _ZZ9cuda_gemmIiLi256ELi1ELi1ELi64ELi4ELi4ELi32ELi1ELi1EEviiiPT_S1_S1_iiE3Ash[256];
	// demoted variable
	.shared .align 128 .b8 _ZZ9cuda_gemmIiLi256ELi1ELi1ELi64ELi4ELi4ELi32ELi1ELi1EEviiiPT_S1_S1_iiE3Csh[256];
	ld.param.u64 	%rd22, [_Z9cuda_gemmIiLi256ELi1ELi1ELi64ELi4ELi4ELi32ELi1ELi1EEviiiPT_S1_S1_ii_param_3];
	ld.param.u64 	%rd21, [_Z9cuda_gemmIiLi256ELi1ELi1ELi64ELi4ELi4ELi32ELi1ELi1EEviiiPT_S1_S1_ii_param_4];
	ld.param.u64 	%rd23, [_Z9cuda_gemmIiLi256ELi1ELi1ELi64ELi4ELi4ELi32ELi1ELi1EEviiiPT_S1_S1_ii_param_5];
	cvta.to.global.u64 	%rd1, %rd22;
	cvta.to.global.u64 	%rd2, %rd23;
	mov.u32 	%r198, %tid.x;
	setp.gt.u32 	%p1, %r198, 15;
	@%p1 bra 	$L__BB63_3;
	mov.u32 	%r2, %ntid.x;
	mul.wide.u32 	%rd24, %r198, 4;
	cvta.to.global.u64 	%rd25, %rd21;
	add.s64 	%rd44, %rd25, %rd24;
	mul.wide.u32 	%rd4, %r2, 4;
	mov.u32 	%r86, _ZZ9cuda_gemmIiLi256ELi1ELi1ELi64ELi4ELi4ELi32ELi1ELi1EEviiiPT_S1_S1_iiE11kron_fac_sh;
	mov.u32 	%r180, %r198;
$L__BB63_2:
	ld.global.u32 	%r84, [%rd44];
	and.b32  	%r85, %r180, 3;
	mad.lo.s32 	%r87, %r85, 20, %r86;
	and.b32  	%r88, %r180, -4;
	add.s32 	%r89, %r87, %r88;
	st.shared.u32 	[%r89], %r84;
	add.s32 	%r180, %r180, %r2;
	add.s64 	%rd44, %rd44, %rd4;
	setp.lt.u32 	%p2, %r180, 16;
	@%p2 bra 	$L__BB63_2;
$L__BB63_3:
	and.b32  	%r5, %r198, 15;
	mov.u32 	%r6, %ntid.x;
	mov.u32 	%r7, %ctaid.y;
	mov.u32 	%r90, %nctaid.y;
	setp.ge.u32 	%p3, %r7, %r90;
	@%p3 bra 	$L__BB63_27;
	setp.gt.u32 	%p4, %r198, 63;
	and.b32  	%r8, %r198, 3;
	@%p4 bra 	$L__BB63_17;
	shl.b32 	%r9, %r7, 6;
	add.s32 	%r91, %r198, %r6;
	max.u32 	%r92, %r91, 64;
	setp.lt.u32 	%p5, %r91, 64;
	selp.u32 	%r93, 1, 0, %p5;
	add.s32 	%r94, %r91, %r93;
	sub.s32 	%r95, %r92, %r94;
	div.u32 	%r96, %r95, %r6;
	add.s32 	%r10, %r96, %r93;
	add.s32 	%r97, %r10, 1;
	and.b32  	%r11, %r97, 3;
	and.b32  	%r12, %r10, 3;
	setp.eq.s32 	%p6, %r12, 3;
	mov.u32 	%r189, %r198;
	@%p6 bra 	$L__BB63_8;
	shl.b32 	%r98, %r198, 2;
	mov.u32 	%r99, _ZZ9cuda_gemmIiLi256ELi1ELi1ELi64ELi4ELi4ELi32ELi1ELi1EEviiiPT_S1_S1_iiE3Ash;
	add.s32 	%r182, %r99, %r98;
	shl.b32 	%r14, %r6, 2;
	add.s32 	%r100, %r198, %r9;
	mul.wide.u32 	%rd26, %r100, 4;
	add.s64 	%rd45, %rd1, %rd26;
	mul.wide.u32 	%rd8, %r6, 4;
	neg.s32 	%r181, %r11;
	mad.lo.s32 	%r189, %r6, %r11, %r198;
$L__BB63_7:
	.pragma "nounroll";
	ld.global.u32 	%r101, [%rd45];
	st.shared.u32 	[%r182], %r101;
	add.s32 	%r182, %r182, %r14;
	add.s64 	%rd45, %rd45, %rd8;
	add.s32 	%r181, %r181, 1;
	setp.ne.s32 	%p7, %r181, 0;
	@%p7 bra 	$L__BB63_7;
$L__BB63_8:
	setp.lt.u32 	%p8, %r10, 3;
	@%p8 bra 	$L__BB63_11;
	shl.b32 	%r102, %r189, 2;
	mov.u32 	%r103, _ZZ9cuda_gemmIiLi256ELi1ELi1ELi64ELi4ELi4ELi32ELi1ELi1EEviiiPT_S1_S1_iiE3Ash;
	add.s32 	%r188, %r103, %r102;
	mul.lo.s32 	%r23, %r6, 12;
	mul.wide.u32 	%rd27, %r6, 4;
	add.s64 	%rd11, %rd1, %rd27;
	add.s32 	%r187, %r189, %r9;
	mul.wide.u32 	%rd28, %r6, 8;
	add.s64 	%rd12, %rd1, %rd28;
	mul.wide.u32 	%rd29, %r6, 12;
	add.s64 	%rd13, %rd1, %rd29;
$L__BB63_10:
	mul.wide.s32 	%rd30, %r187, 4;
	add.s64 	%rd31, %rd11, %rd30;
	add.s64 	%rd32, %rd12, %rd30;
	add.s64 	%rd33, %rd13, %rd30;
	add.s64 	%rd34, %rd1, %rd30;
	ld.global.u32 	%r104, [%rd34];
	st.shared.u32 	[%r188], %r104;
	ld.global.u32 	%r105, [%rd31];
	shl.b32 	%r106, %r6, 2;
	add.s32 	%r107, %r188, %r106;
	st.shared.u32 	[%r107], %r105;
	ld.global.u32 	%r108, [%rd32];
	shl.b32 	%r109, %r6, 3;
	add.s32 	%r110, %r188, %r109;
	st.shared.u32 	[%r110], %r108;
	ld.global.u32 	%r111, [%rd33];
	add.s32 	%r112, %r188, %r23;
	st.shared.u32 	[%r112], %r111;
	add.s32 	%r189, %r189, %r106;
	shl.b32 	%r113, %r6, 4;
	add.s32 	%r188, %r188, %r113;
	add.s32 	%r187, %r187, %r106;
	setp.lt.u32 	%p9, %r189, 64;
	@%p9 bra 	$L__BB63_10;
$L__BB63_11:
	setp.eq.s32 	%p10, %r12, 3;
	mov.u32 	%r191, %r198;
	@%p10 bra 	$L__BB63_14;
	shl.b32 	%r114, %r198, 2;
	mov.u32 	%r115, _ZZ9cuda_gemmIiLi256ELi1ELi1ELi64ELi4ELi4ELi32ELi1ELi1EEviiiPT_S1_S1_iiE3Csh;
	add.s32 	%r185, %r115, %r114;
	shl.b32 	%r26, %r6, 2;
	neg.s32 	%r184, %r11;
	mad.lo.s32 	%r191, %r6, %r11, %r198;
$L__BB63_13:
	.pragma "nounroll";
	mov.b32 	%r116, 0;
	st.shared.u32 	[%r185], %r116;
	add.s32 	%r185, %r185, %r26;
	add.s32 	%r184, %r184, 1;
	setp.ne.s32 	%p11, %r184, 0;
	@%p11 bra 	$L__BB63_13;
$L__BB63_14:
	setp.lt.u32 	%p12, %r10, 3;
	@%p12 bra 	$L__BB63_17;
	shl.b32 	%r34, %r6, 2;
	shl.b32 	%r117, %r191, 2;
	mov.u32 	%r118, _ZZ9cuda_gemmIiLi256ELi1ELi1ELi64ELi4ELi4ELi32ELi1ELi1EEviiiPT_S1_S1_iiE3Csh;
	add.s32 	%r190, %r118, %r117;
	shl.b32 	%r36, %r6, 4;
	shl.b32 	%r37, %r6, 3;
	mul.lo.s32 	%r38, %r6, 12;
$L__BB63_16:
	mov.b32 	%r119, 0;
	st.shared.u32 	[%r190], %r119;
	add.s32 	%r120, %r190, %r34;
	st.shared.u32 	[%r120], %r119;
	add.s32 	%r121, %r190, %r37;
	st.shared.u32 	[%r121], %r119;
	add.s32 	%r122, %r190, %r38;
	st.shared.u32 	[%r122], %r119;
	add.s32 	%r191, %r191, %r34;
	add.s32 	%r190, %r190, %r36;
	setp.lt.u32 	%p13, %r191, 64;
	@%p13 bra 	$L__BB63_16;
$L__BB63_17:
	setp.gt.u32 	%p14, %r198, 63;
	bar.sync 	0;
	add.s32 	%r123, %r198, 1;
	and.b32  	%r49, %r123, 3;
	xor.b32  	%r50, %r8, 2;
	add.s32 	%r124, %r198, -1;
	and.b32  	%r51, %r124, 3;
	@%p14 bra 	$L__BB63_20;
	shl.b32 	%r125, %r5, 2;
	or.b32  	%r126, %r125, %r8;
	shl.b32 	%r127, %r126, 2;
	mov.u32 	%r128, _ZZ9cuda_gemmIiLi256ELi1ELi1ELi64ELi4ELi4ELi32ELi1ELi1EEviiiPT_S1_S1_iiE3Ash;
	add.s32 	%r129, %r128, %r127;
	ld.shared.u32 	%r52, [%r129];
	or.b32  	%r130, %r125, %r49;
	shl.b32 	%r131, %r130, 2;
	add.s32 	%r132, %r128, %r131;
	ld.shared.u32 	%r53, [%r132];
	or.b32  	%r133, %r125, %r50;
	shl.b32 	%r134, %r133, 2;
	add.s32 	%r135, %r128, %r134;
	ld.shared.u32 	%r54, [%r135];
	or.b32  	%r136, %r125, %r51;
	shl.b32 	%r137, %r136, 2;
	add.s32 	%r138, %r128, %r137;
	ld.shared.u32 	%r55, [%r138];
	shr.u32 	%r56, %r6, 4;
	shr.u32 	%r192, %r198, 4;
	shl.b32 	%r139, %r8, 2;
	mov.u32 	%r140, _ZZ9cuda_gemmIiLi256ELi1ELi1ELi64ELi4ELi4ELi32ELi1ELi1EEviiiPT_S1_S1_iiE11kron_fac_sh;
	add.s32 	%r58, %r140, %r139;
$L__BB63_19:
	mad.lo.s32 	%r141, %r192, 20, %r58;
	ld.shared.u32 	%r142, [%r141];
	shfl.sync.idx.b32	%r143|%p15, %r142, %r8, 7199, -1;
	mul.lo.s32 	%r144, %r143, %r52;
	shfl.sync.idx.b32	%r145|%p16, %r142, %r49, 7199, -1;
	mad.lo.s32 	%r146, %r145, %r53, %r144;
	shfl.sync.idx.b32	%r147|%p17, %r142, %r50, 7199, -1;
	mad.lo.s32 	%r148, %r147, %r54, %r146;
	shfl.sync.idx.b32	%r149|%p18, %r142, %r51, 7199, -1;
	mad.lo.s32 	%r150, %r149, %r55, %r148;
	shl.b32 	%r152, %r192, 6;
	or.b32  	%r153, %r152, %r125;
	mov.u32 	%r154, _ZZ9cuda_gemmIiLi256ELi1ELi1ELi64ELi4ELi4ELi32ELi1ELi1EEviiiPT_S1_S1_iiE3Csh;
	add.s32 	%r155, %r154, %r153;
	ld.shared.u32 	%r156, [%r155];
	add.s32 	%r157, %r156, %r150;
	st.shared.u32 	[%r155], %r157;
	add.s32 	%r192, %r192, %r56;
	setp.lt.u32 	%p19, %r192, 4;
	@%p19 bra 	$L__BB63_19;
$L__BB63_20:
	setp.gt.u32 	%p20, %r198, 63;
	bar.sync 	0;
	@%p20 bra 	$L__BB63_27;
	shl.b32 	%r61, %r7, 6;
	add.s32 	%r158, %r198, %r6;
	max.u32 	%r159, %r158, 64;
	setp.lt.u32 	%p21, %r158, 64;
	selp.u32 	%r160, 1, 0, %p21;
	add.s32 	%r161, %r158, %r160;
	sub.s32 	%r162, %r159, %r161;
	div.u32 	%r163, %r162, %r6;
	add.s32 	%r62, %r163, %r160;
	and.b32  	%r164, %r62, 3;
	setp.eq.s32 	%p22, %r164, 3;
	@%p22 bra 	$L__BB63_24;
	add.s32 	%r165, %r62, 1;
	and.b32  	%r166, %r165, 3;
	shl.b32 	%r167, %r198, 2;
	mov.u32 	%r168, _ZZ9cuda_gemmIiLi256ELi1ELi1ELi64ELi4ELi4ELi32ELi1ELi1EEviiiPT_S1_S1_iiE3Csh;
	add.s32 	%r194, %r168, %r167;
	shl.b32 	%r64, %r6, 2;
	add.s32 	%r169, %r198, %r61;
	mul.wide.u32 	%rd35, %r169, 4;
	add.s64 	%rd46, %rd2, %rd35;
	mul.wide.u32 	%rd15, %r6, 4;
	neg.s32 	%r193, %r166;
	mad.lo.s32 	%r198, %r6, %r166, %r198;
$L__BB63_23:
	.pragma "nounroll";
	ld.shared.u32 	%r170, [%r194];
	st.global.u32 	[%rd46], %r170;
	add.s32 	%r194, %r194, %r64;
	add.s64 	%rd46, %rd46, %rd15;
	add.s32 	%r193, %r193, 1;
	setp.ne.s32 	%p23, %r193, 0;
	@%p23 bra 	$L__BB63_23;
$L__BB63_24:
	setp.lt.u32 	%p24, %r62, 3;
	@%p24 bra 	$L__BB63_27;
	shl.b32 	%r72, %r6, 2;
	shl.b32 	%r171, %r198, 2;
	mov.u32 	%r172, _ZZ9cuda_gemmIiLi256ELi1ELi1ELi64ELi4ELi4ELi32ELi1ELi1EEviiiPT_S1_S1_iiE3Csh;
	add.s32 	%r197, %r172, %r171;
	shl.b32 	%r74, %r6, 4;
	shl.b32 	%r75, %r6, 3;
	mul.lo.s32 	%r76, %r6, 12;
	mul.wide.u32 	%rd36, %r6, 4;
	add.s64 	%rd18, %rd2, %rd36;
	add.s32 	%r196, %r198, %r61;
	mul.wide.u32 	%rd37, %r6, 8;
	add.s64 	%rd19, %rd2, %rd37;
	mul.wide.u32 	%rd38, %r6, 12;
	add.s64 	%rd20, %rd2, %rd38;
$L__BB63_26:
	mul.wide.s32 	%rd39, %r196, 4;
	add.s64 	%rd40, %rd18, %rd39;
	add.s64 	%rd41, %rd19, %rd39;
	add.s64 	%rd42, %rd20, %rd39;
	add.s64 	%rd43, %rd2, %rd39;
	ld.shared.u32 	%r173, [%r197];
	st.global.u32 	[%rd43], %r173;
	add.s32 	%r174, %r197, %r72;
	ld.shared.u32 	%r175, [%r174];
	st.global.u32 	[%rd40], %r175;
	add.s32 	%r176, %r197, %r75;
	ld.shared.u32 	%r177, [%r176];
	st.global.u32 	[%rd41], %r177;
	add.s32 	%r178, %r197, %r76;
	ld.shared.u32 	%r179, [%r178];
	st.global.u32 	[%rd42], %r179;
	add.s32 	%r198, %r198, %r72;
	add.s32 	%r197, %r197, %r74;
	add.s32 	%r196, %r196, %r72;
	setp.lt.u32 	%p25, %r198, 64;
	@%p25 bra 	$L__BB63_26;
$L__BB63_27:
	ret;

}
	// .globl	_Z9cuda_gemmIiLi256ELi1ELi1ELi64ELi8ELi8ELi32ELi0ELi0EEviiiPT_S1_S1_ii
.visible .entry _Z9cuda_gemmIiLi256ELi1ELi1ELi64ELi8ELi8ELi32ELi0ELi0EEviiiPT_S1_S1_ii(
	.param .u32 _Z9cuda_gemmIiLi256ELi1ELi1ELi64ELi8ELi8ELi32ELi0ELi0EEviiiPT_S1_S1_ii_param_0,
	.param .u32 _Z9cuda_gemmIiLi256ELi1ELi1ELi64ELi8ELi8ELi32ELi0ELi0EEviiiPT_S1_S1_ii_param_1,
	.param .u32 _Z9cuda_gemmIiLi256ELi1ELi1ELi64ELi8ELi8ELi32ELi0ELi0EEviiiPT_S1_S1_ii_param_2,
	.param .u64 .ptr .align 1 _Z9cuda_gemmIiLi256ELi1ELi1ELi64ELi8ELi8ELi32ELi0ELi0EEviiiPT_S1_S1_ii_param_3,
	.param .u64 .ptr .align 1 _Z9cuda_gemmIiLi256ELi1ELi1ELi64ELi8ELi8ELi32ELi0ELi0EEviiiPT_S1_S1_ii_param_4,
	.param .u64 .ptr .align 1 _Z9cuda_gemmIiLi256ELi1ELi1ELi64ELi8ELi8ELi32ELi0ELi0EEviiiPT_S1_S1_ii_param_5,
	.param .u32 _Z9cuda_gemmIiLi256ELi1ELi1ELi64ELi8ELi8ELi32ELi0ELi0EEviiiPT_S1_S1_ii_param_6,
	.param .u32 _Z9cuda_gemmIiLi256ELi1ELi1ELi64ELi8ELi8ELi32ELi0ELi0EEviiiPT_S1_S1_ii_param_7
)
.maxntid 256
{
	.reg .pred 	%p<132>;
	.reg .b32 	%r<690>;
	.reg .b64 	%rd<27>;
	// demoted variable
	.shared .align 128 .b8 _ZZ9cuda_gemmIiLi256ELi1ELi1ELi64ELi8ELi8ELi32ELi0ELi0EEviiiPT_S1_S1_iiE11kron_fac_sh[288];
	// demoted variable
	.shared .align 128 .b8 _ZZ9cuda_gemmIiLi256ELi1ELi1ELi64ELi8ELi8ELi32ELi0ELi0EEviiiPT_S1_S1_iiE3Ash[256];
	// demoted variable
	.shared .align 128 .b8 _ZZ9cuda_gemmIiLi256ELi1ELi1ELi64ELi8ELi8ELi32ELi0ELi0EEviiiPT_S1_S1_iiE3Csh[256];
	ld.param.u32 	%r251, [_Z9cuda_gemmIiLi256ELi1ELi1ELi64ELi8ELi8ELi32ELi0ELi0EEviiiPT_S1_S1_ii_param_1];
	ld.param.u32 	%r252, [_Z9cuda_gemmIiLi256ELi1ELi1ELi64ELi8ELi8ELi32ELi0ELi0EEviiiPT_S1_S1_ii_param_2];
	ld.param.u64 	%rd5, [_Z9cuda_gemmIiLi256ELi1ELi1ELi64ELi8ELi8ELi32ELi0ELi0EEviiiPT_S1_S1_ii_param_3];
	ld.param.u64 	%rd4, [_Z9cuda_gemmIiLi256ELi1ELi1ELi64ELi8ELi8ELi32ELi0ELi0EEviiiPT_S1_S1_ii_param_4];
	ld.param.u64 	%rd6, [_Z9cuda_gemmIiLi256ELi1ELi1ELi64ELi8ELi8ELi32ELi0ELi0EEviiiPT_S1_S1_ii_param_5];
	ld.param.u32 	%r253, [_Z9cuda_gemmIiLi256ELi1ELi1ELi64ELi8ELi8ELi32ELi0ELi0EEviiiPT_S1_S1_ii_param_6];
	ld.param.u32 	%r254, [_Z9cuda_gemmIiLi256ELi1ELi1ELi64ELi8ELi8ELi32ELi0ELi0EEviiiPT_S1_S1_ii_param_7];
	cvta.to.global.u64 	%rd1, %rd5;
	cvta.to.global.u64 	%rd2, %rd6;
	mov.u32 	%r684, %tid.x;
	and.b32  	%r2, %r684, 31;
	setp.lt.s32 	%p1, %r254, 16;
	shr.u32 	%r3, %r254, 4;
	selp.b32 	%r4, 1, %r3, %p1;
	mul.lo.s32 	%r5, %r254, %r253;
	setp.ge.u32 	%p2, %r684, %r5;
	@%p2 bra 	$L__BB64_3;
	mov.u32 	%r6, %ntid.x;
	cvta.to.global.u64 	%rd3, %rd4;
	mov.u32 	%r592, %r684;
$L__BB64_2:
	mul.wide.u32 	%rd7, %r592, 4;
	add.s64 	%rd8, %rd3, %rd7;
	ld.global.u32 	%r255, [%rd8];
	rem.u32 	%r256, %r592, %r253;
	mov.u32 	%r257, _ZZ9cuda_gemmIiLi256ELi1ELi1ELi64ELi8ELi8ELi32ELi0ELi0EEviiiPT_S1_S1_iiE11kron_fac_sh;
	mad.lo.s32 	%r258, %r256, 36, %r257;
	div.u32 	%r259, %r592, %r254;
	shl.b32 	%r260, %r259, 2;
	add.s32 	%r261, %r258, %r260;
	st.shared.u32 	[%r261], %r255;
	add.s32 	%r592, %r592, %r6;
	setp.lt.u32 	%p3, %r592, %r5;
	@%p3 bra 	$L__BB64_2;
$L__BB64_3:
	div.s32 	%r9, 64, %r254;
	mul.lo.s32 	%r262, %r9, %r4;
	min.s32 	%r10, %r262, 256;
	div.u32 	%r12, %r684, %r10;
	mul.lo.s32 	%r263, %r12, %r10;
	sub.s32 	%r264, %r684, %r263;
	div.u32 	%r11, %r264, %r4;
	mov.u32 	%r13, %ntid.x;
	div.u32 	%r14, %r13, %r10;
	mov.u32 	%r15, %ctaid.y;
	mov.u32 	%r265, %nctaid.y;
	setp.ge.u32 	%p4, %r15, %r265;
	@%p4 bra 	$L__BB64_139;
	mov.u32 	%r16, %ctaid.x;
	setp.gt.u32 	%p5, %r684, 63;
	and.b32  	%r17, %r11, 7;
	rem.u32 	%r266, %r684, %r4;
	shl.b32 	%r18, %r266, 3;
	min.s32 	%r19, %r253, 8;
	shl.b32 	%r267, %r254, 8;
	sub.s32 	%r20, 8223, %r267;
	@%p5 bra 	$L__BB64_14;
	shl.b32 	%r268, %r16, 6;
	mad.lo.s32 	%r21, %r15, %r252, %r268;
	add.s32 	%r269, %r684, %r13;
	max.u32 	%r270, %r269, 64;
	setp.lt.u32 	%p6, %r269, 64;
	selp.u32 	%r271, 1, 0, %p6;
	add.s32 	%r272, %r269, %r271;
	sub.s32 	%r273, %r270, %r272;
	div.u32 	%r274, %r273, %r13;
	add.s32 	%r22, %r274, %r271;
	add.s32 	%r275, %r22, 1;
	and.b32  	%r23, %r275, 3;
	and.b32  	%r24, %r22, 3;
	setp.eq.s32 	%p7, %r24, 3;
	mov.u32 	%r595, %r684;
	@%p7 bra 	$L__BB64_8;
	mov.b32 	%r594, 0;
	mov.u32 	%r595, %r684;
$L__BB64_7:
	.pragma "nounroll";
	add.s32 	%r277, %r21, %r595;
	mul.wide.s32 	%rd9, %r277, 4;
	add.s64 	%rd10, %rd1, %rd9;
	ld.global.u32 	%r278, [%rd10];
	shl.b32 	%r279, %r595, 2;
	mov.u32 	%r280, _ZZ9cuda_gemmIiLi256ELi1ELi1ELi64ELi8ELi8ELi32ELi0ELi0EEviiiPT_S1_S1_iiE3Ash;
	add.s32 	%r281, %r280, %r279;
	st.shared.u32 	[%r281], %r278;
	add.s32 	%r595, %r595, %r13;
	add.s32 	%r594, %r594, 1;
	setp.ne.s32 	%p8, %r594, %r23;
	@%p8 bra 	$L__BB64_7;
$L__BB64_8:
	setp.lt.u32 	%p9, %r22, 3;
	@%p9 bra 	$L__BB64_9;
	bra.uni 	$L__BB64_140;
$L__BB64_9:
	setp.eq.s32 	%p11, %r24, 3;
	mov.u32 	%r598, %r684;
	@%p11 bra 	$L__BB64_12;
	mov.b32 	%r597, 0;
	mov.u32 	%r296, _ZZ9cuda_gemmIiLi256ELi1ELi1ELi64ELi8ELi8ELi32ELi0ELi0EEviiiPT_S1_S1_iiE3Csh;
	mov.u32 	%r598, %r684;
$L__BB64_11:
	.pragma "nounroll";
	shl.b32 	%r295, %r598, 2;
	add.s32 	%r297, %r296, %r295;
	mov.b32 	%r298, 0;
	st.shared.u32 	[%r297], %r298;
	add.s32 	%r598, %r598, %r13;
	add.s32 	%r597, %r597, 1;
	setp.ne.s32 	%p12, %r597, %r23;
	@%p12 bra 	$L__BB64_11;
$L__BB64_12:
	setp.lt.u32 	%p13, %r22, 3;
	@%p13 bra 	$L__BB64_14;
$L__BB64_13:
	shl.b32 	%r299, %r598, 2;
	mov.u32 	%r300, _ZZ9cuda_gemmIiLi256ELi1ELi1ELi64ELi8ELi8ELi32ELi0ELi0EEviiiPT_S1_S1_iiE3Csh;
	add.s32 	%r301, %r300, %r299;
	mov.b32 	%r302, 0;
	st.shared.u32 	[%r301], %r302;
	shl.b32 	%r303, %r13, 2;
	add.s32 	%r304, %r301, %r303;
	st.shared.u32 	[%r304], %r302;
	add.s32 	%r305, %r304, %r303;
	st.shared.u32 	[%r305], %r302;
	add.s32 	%r306, %r305, %r303;
	st.shared.u32 	[%r306], %r302;
	add.s32 	%r598, %r303, %r598;
	setp.lt.u32 	%p14, %r598, 64;
	@%p14 bra 	$L__BB64_13;
$L__BB64_14:
	setp.lt.s32 	%p15, %r9, 1;
	bar.sync 	0;
	@%p15 bra 	$L__BB64_132;
	setp.ne.s32 	%p16, %r4, 1;
	@%p16 bra 	$L__BB64_53;
	add.s32 	%r465, %r11, 2;
	and.b32  	%r39, %r465, 7;
	add.s32 	%r466, %r11, 3;
	and.b32  	%r40, %r466, 7;
	add.s32 	%r467, %r11, -1;
	and.b32  	%r41, %r467, 7;
	setp.lt.s32 	%p91, %r17, %r254;
	selp.b32 	%r468, 0, %r254, %p91;
	sub.s32 	%r42, %r17, %r468;
	add.s32 	%r469, %r17, 1;
	setp.lt.s32 	%p92, %r469, %r254;
	selp.b32 	%r470, 0, %r254, %p92;
	sub.s32 	%r43, %r469, %r470;
	add.s32 	%r471, %r17, 2;
	setp.lt.s32 	%p93, %r471, %r254;
	selp.b32 	%r472, 0, %r254, %p93;
	sub.s32 	%r44, %r471, %r472;
	add.s32 	%r473, %r17, 3;
	setp.lt.s32 	%p94, %r473, %r254;
	selp.b32 	%r474, 0, %r254, %p94;
	sub.s32 	%r45, %r473, %r474;
	add.s32 	%r475, %r17, 4;
	setp.lt.s32 	%p95, %r475, %r254;
	selp.b32 	%r476, 0, %r254, %p95;
	sub.s32 	%r46, %r475, %r476;
	add.s32 	%r477, %r17, 5;
	setp.lt.s32 	%p96, %r477, %r254;
	selp.b32 	%r478, 0, %r254, %p96;
	sub.s32 	%r47, %r477, %r478;
	add.s32 	%r479, %r17, 6;
	setp.lt.s32 	%p97, %r479, %r254;
	selp.b32 	%r480, 0, %r254, %p97;
	sub.s32 	%r48, %r479, %r480;
	add.s32 	%r481, %r17, 7;
	setp.lt.s32 	%p98, %r481, %r254;
	selp.b32 	%r482, 0, %r254, %p98;
	sub.s32 	%r49, %r481, %r482;
	mov.b32 	%r609, 0;
$L__BB64_17:
	setp.lt.s32 	%p99, %r254, 1;
	add.s32 	%r59, %r609, %r11;
	mad.lo.s32 	%r60, %r59, %r254, %r18;
	@%p99 bra 	$L__BB64_19;
	add.s32 	%r483, %r60, %r17;
	shl.b32 	%r484, %r483, 2;
	mov.u32 	%r485, _ZZ9cuda_gemmIiLi256ELi1ELi1ELi64ELi8ELi8ELi32ELi0ELi0EEviiiPT_S1_S1_iiE3Ash;
	add.s32 	%r486, %r485, %r484;
	ld.shared.u32 	%r610, [%r486];
$L__BB64_19:
	setp.lt.s32 	%p100, %r254, 2;
	@%p100 bra 	$L__BB64_21;
	add.s32 	%r487, %r11, 1;
	and.b32  	%r488, %r487, 7;
	add.s32 	%r489, %r60, %r488;
	shl.b32 	%r490, %r489, 2;
	mov.u32 	%r491, _ZZ9cuda_gemmIiLi256ELi1ELi1ELi64ELi8ELi8ELi32ELi0ELi0EEviiiPT_S1_S1_iiE3Ash;
	add.s32 	%r492, %r491, %r490;
	ld.shared.u32 	%r611, [%r492];
$L__BB64_21:
	setp.lt.s32 	%p101, %r254, 3;
	@%p101 bra 	$L__BB64_23;
	add.s32 	%r493, %r60, %r39;
	shl.b32 	%r494, %r493, 2;
	mov.u32 	%r495, _ZZ9cuda_gemmIiLi256ELi1ELi1ELi64ELi8ELi8ELi32ELi0ELi0EEviiiPT_S1_S1_iiE3Ash;
	add.s32 	%r496, %r495, %r494;
	ld.shared.u32 	%r612, [%r496];
$L__BB64_23:
	setp.lt.s32 	%p102, %r254, 4;
	@%p102 bra 	$L__BB64_25;
	add.s32 	%r497, %r60, %r40;
	shl.b32 	%r498, %r497, 2;
	mov.u32 	%r499, _ZZ9cuda_gemmIiLi256ELi1ELi1ELi64ELi8ELi8ELi32ELi0ELi0EEviiiPT_S1_S1_iiE3Ash;
	add.s32 	%r500, %r499, %r498;
	ld.shared.u32 	%r613, [%r500];
$L__BB64_25:
	setp.lt.s32 	%p103, %r254, 5;
	@%p103 bra 	$L__BB64_27;
	xor.b32  	%r501, %r17, 4;
	add.s32 	%r502, %r60, %r501;
	shl.b32 	%r503, %r502, 2;
	mov.u32 	%r504, _ZZ9cuda_gemmIiLi256ELi1ELi1ELi64ELi8ELi8ELi32ELi0ELi0EEviiiPT_S1_S1_iiE3Ash;
	add.s32 	%r505, %r504, %r503;
	ld.shared.u32 	%r614, [%r505];
$L__BB64_27:
	setp.lt.s32 	%p104, %r254, 6;
	@%p104 bra 	$L__BB64_29;
	add.s32 	%r506, %r11, 5;
	and.b32  	%r507, %r506, 7;
	add.s32 	%r508, %r60, %r507;
	shl.b32 	%r509, %r508, 2;
	mov.u32 	%r510, _ZZ9cuda_gemmIiLi256ELi1ELi1ELi64ELi8ELi8ELi32ELi0ELi0EEviiiPT_S1_S1_iiE3Ash;
	add.s32 	%r511, %r510, %r509;
	ld.shared.u32 	%r615, [%r511];
$L__BB64_29:
	setp.lt.s32 	%p105, %r254, 7;
	@%p105 bra 	$L__BB64_31;
	add.s32 	%r512, %r11, 6;
	and.b32  	%r513, %r512, 7;
	add.s32 	%r514, %r60, %r513;
	shl.b32 	%r515, %r514, 2;
	mov.u32 	%r516, _ZZ9cuda_gemmIiLi256ELi1ELi1ELi64ELi8ELi8ELi32ELi0ELi0EEviiiPT_S1_S1_iiE3Ash;
	add.s32 	%r517, %r516, %r515;
	ld.shared.u32 	%r616, [%r517];
$L__BB64_31:
	setp.lt.s32 	%p106, %r254, 8;
	@%p106 bra 	$L__BB64_33;
	add.s32 	%r518, %r60, %r41;
	shl.b32 	%r519, %r518, 2;
	mov.u32 	%r520, _ZZ9cuda_gemmIiLi256ELi1ELi1ELi64ELi8ELi8ELi32ELi0ELi0EEviiiPT_S1_S1_iiE3Ash;
	add.s32 	%r521, %r520, %r519;
	ld.shared.u32 	%r617, [%r521];
$L__BB64_33:
	setp.lt.s32 	%p107, %r12, %r19;
	@%p107 bra 	$L__BB64_35;
$L__BB64_34:
	add.s32 	%r609, %r609, %r10;
	setp.lt.s32 	%p125, %r609, %r9;
	@%p125 bra 	$L__BB64_17;
	bra.uni 	$L__BB64_132;
$L__BB64_35:
	rem.s32 	%r522, %r2, %r254;
	shl.b32 	%r523, %r522, 2;
	mov.u32 	%r524, _ZZ9cuda_gemmIiLi256ELi1ELi1ELi64ELi8ELi8ELi32ELi0ELi0EEviiiPT_S1_S1_iiE11kron_fac_sh;
	add.s32 	%r78, %r524, %r523;
	mov.u32 	%r618, %r12;
$L__BB64_36:
	mad.lo.s32 	%r526, %r618, 36, %r78;
	ld.shared.u32 	%r80, [%r526];
	mov.b32 	%r620, 0;
	@%p99 bra 	$L__BB64_38;
	shfl.sync.idx.b32	%r527|%p109, %r80, %r42, %r20, -1;
	mul.lo.s32 	%r620, %r527, %r610;
$L__BB64_38:
	@%p100 bra 	$L__BB64_40;
	shfl.sync.idx.b32	%r528|%p111, %r80, %r43, %r20, -1;
	mad.lo.s32 	%r620, %r528, %r611, %r620;
$L__BB64_40:
	@%p101 bra 	$L__BB64_42;
	shfl.sync.idx.b32	%r529|%p113, %r80, %r44, %r20, -1;
	mad.lo.s32 	%r620, %r529, %r612, %r620;
$L__BB64_42:
	@%p102 bra 	$L__BB64_44;
	shfl.sync.idx.b32	%r530|%p115, %r80, %r45, %r20, -1;
	mad.lo.s32 	%r620, %r530, %r613, %r620;
$L__BB64_44:
	@%p103 bra 	$L__BB64_46;
	shfl.sync.idx.b32	%r531|%p117, %r80, %r46, %r20, -1;
	mad.lo.s32 	%r620, %r531, %r614, %r620;
$L__BB64_46:
	@%p104 bra 	$L__BB64_48;
	shfl.sync.idx.b32	%r532|%p119, %r80, %r47, %r20, -1;
	mad.lo.s32 	%r620, %r532, %r615, %r620;
$L__BB64_48:
	setp.lt.s32 	%p120, %r254, 7;
	@%p120 bra 	$L__BB64_50;
	shfl.sync.idx.b32	%r533|%p121, %r80, %r48, %r20, -1;
	mad.lo.s32 	%r620, %r533, %r616, %r620;
$L__BB64_50:
	setp.lt.s32 	%p122, %r254, 8;
	@%p122 bra 	$L__BB64_52;
	shfl.sync.idx.b32	%r534|%p123, %r80, %r49, %r20, -1;
	mad.lo.s32 	%r620, %r534, %r617, %r620;
$L__BB64_52:
	mad.lo.s32 	%r535, %r618, %r9, %r59;
	shl.b32 	%r536, %r535, 2;
	mov.u32 	%r537, _ZZ9cuda_gemmIiLi256ELi1ELi1ELi64ELi8ELi8ELi32ELi0ELi0EEviiiPT_S1_S1_iiE3Csh;
	add.s32 	%r538, %r537, %r536;
	ld.shared.u32 	%r539, [%r538];
	add.s32 	%r540, %r539, %r620;
	st.shared.u32 	[%r538], %r540;
	add.s32 	%r618, %r618, %r14;
	setp.lt.s32 	%p124, %r618, %r19;
	@%p124 bra 	$L__BB64_36;
	bra.uni 	$L__BB64_34;
$L__BB64_53:
	setp.gt.u32 	%p17, %r254, 31;
	@%p17 bra 	$L__BB64_71;
	add.s32 	%r309, %r11, 1;
	and.b32  	%r98, %r309, 7;
	add.s32 	%r310, %r11, 2;
	and.b32  	%r99, %r310, 7;
	add.s32 	%r311, %r11, 3;
	and.b32  	%r100, %r311, 7;
	add.s32 	%r312, %r11, 6;
	and.b32  	%r101, %r312, 7;
	add.s32 	%r313, %r11, -1;
	and.b32  	%r102, %r313, 7;
	setp.lt.u32 	%p18, %r17, %r254;
	selp.b32 	%r314, 0, %r254, %p18;
	sub.s32 	%r103, %r17, %r314;
	add.s32 	%r315, %r17, 1;
	setp.lt.u32 	%p19, %r315, %r254;
	selp.b32 	%r316, 0, %r254, %p19;
	sub.s32 	%r104, %r315, %r316;
	add.s32 	%r317, %r17, 2;
	setp.lt.u32 	%p20, %r317, %r254;
	selp.b32 	%r318, 0, %r254, %p20;
	sub.s32 	%r105, %r317, %r318;
	add.s32 	%r319, %r17, 3;
	setp.lt.u32 	%p21, %r319, %r254;
	selp.b32 	%r320, 0, %r254, %p21;
	sub.s32 	%r106, %r319, %r320;
	add.s32 	%r321, %r17, 4;
	setp.lt.u32 	%p22, %r321, %r254;
	selp.b32 	%r322, 0, %r254, %p22;
	sub.s32 	%r107, %r321, %r322;
	add.s32 	%r323, %r17, 5;
	setp.lt.u32 	%p23, %r323, %r254;
	selp.b32 	%r324, 0, %r254, %p23;
	sub.s32 	%r108, %r323, %r324;
	add.s32 	%r325, %r17, 6;
	setp.lt.u32 	%p24, %r325, %r254;
	selp.b32 	%r326, 0, %r254, %p24;
	sub.s32 	%r109, %r325, %r326;
	add.s32 	%r327, %r17, 7;
	setp.lt.u32 	%p25, %r327, %r254;
	selp.b32 	%r328, 0, %r254, %p25;
	sub.s32 	%r110, %r327, %r328;
	mov.b32 	%r663, 0;
$L__BB64_55:
	setp.eq.s32 	%p26, %r254, 0;
	add.s32 	%r181, %r663, %r11;
	mad.lo.s32 	%r182, %r181, %r254, %r18;
	@%p26 bra 	$L__BB64_57;
	add.s32 	%r329, %r182, %r17;
	shl.b32 	%r330, %r329, 2;
	mov.u32 	%r331, _ZZ9cuda_gemmIiLi256ELi1ELi1ELi64ELi8ELi8ELi32ELi0ELi0EEviiiPT_S1_S1_iiE3Ash;
	add.s32 	%r332, %r331, %r330;
	ld.shared.u32 	%r664, [%r332];
$L__BB64_57:
	setp.lt.u32 	%p27, %r254, 2;
	@%p27 bra 	$L__BB64_59;
	add.s32 	%r333, %r182, %r98;
	shl.b32 	%r334, %r333, 2;
	mov.u32 	%r335, _ZZ9cuda_gemmIiLi256ELi1ELi1ELi64ELi8ELi8ELi32ELi0ELi0EEviiiPT_S1_S1_iiE3Ash;
	add.s32 	%r336, %r335, %r334;
	ld.shared.u32 	%r661, [%r336];
$L__BB64_59:
	setp.lt.u32 	%p28, %r254, 3;
	@%p28 bra 	$L__BB64_61;
	add.s32 	%r337, %r182, %r99;
	shl.b32 	%r338, %r337, 2;
	mov.u32 	%r339, _ZZ9cuda_gemmIiLi256ELi1ELi1ELi64ELi8ELi8ELi32ELi0ELi0EEviiiPT_S1_S1_iiE3Ash;
	add.s32 	%r340, %r339, %r338;
	ld.shared.u32 	%r660, [%r340];
$L__BB64_61:
	setp.lt.u32 	%p29, %r254, 4;
	@%p29 bra 	$L__BB64_63;
	add.s32 	%r341, %r182, %r100;
	shl.b32 	%r342, %r341, 2;
	mov.u32 	%r343, _ZZ9cuda_gemmIiLi256ELi1ELi1ELi64ELi8ELi8ELi32ELi0ELi0EEviiiPT_S1_S1_iiE3Ash;
	add.s32 	%r344, %r343, %r342;
	ld.shared.u32 	%r659, [%r344];
$L__BB64_63:
	setp.lt.u32 	%p30, %r254, 5;
	@%p30 bra 	$L__BB64_65;
	xor.b32  	%r345, %r17, 4;
	add.s32 	%r346, %r182, %r345;
	shl.b32 	%r347, %r346, 2;
	mov.u32 	%r348, _ZZ9cuda_gemmIiLi256ELi1ELi1ELi64ELi8ELi8ELi32ELi0ELi0EEviiiPT_S1_S1_iiE3Ash;
	add.s32 	%r349, %r348, %r347;
	ld.shared.u32 	%r658, [%r349];
$L__BB64_65:
	setp.lt.u32 	%p31, %r254, 6;
	@%p31 bra 	$L__BB64_67;
	add.s32 	%r350, %r11, 5;
	and.b32  	%r351, %r350, 7;
	add.s32 	%r352, %r182, %r351;
	shl.b32 	%r353, %r352, 2;
	mov.u32 	%r354, _ZZ9cuda_gemmIiLi256ELi1ELi1ELi64ELi8ELi8ELi32ELi0ELi0EEviiiPT_S1_S1_iiE3Ash;
	add.s32 	%r355, %r354, %r353;
	ld.shared.u32 	%r657, [%r355];
$L__BB64_67:
	setp.lt.u32 	%p32, %r254, 7;
	@%p32 bra 	$L__BB64_69;
	add.s32 	%r356, %r182, %r101;
	shl.b32 	%r357, %r356, 2;
	mov.u32 	%r358, _ZZ9cuda_gemmIiLi256ELi1ELi1ELi64ELi8ELi8ELi32ELi0ELi0EEviiiPT_S1_S1_iiE3Ash;
	add.s32 	%r359, %r358, %r357;
	ld.shared.u32 	%r656, [%r359];
$L__BB64_69:
	setp.lt.u32 	%p33, %r254, 8;
	@%p33 bra 	$L__BB64_112;
	add.s32 	%r360, %r182, %r102;
	shl.b32 	%r361, %r360, 2;
	mov.u32 	%r362, _ZZ9cuda_gemmIiLi256ELi1ELi1ELi64ELi8ELi8ELi32ELi0ELi0EEviiiPT_S1_S1_iiE3Ash;
	add.s32 	%r363, %r362, %r361;
	ld.shared.u32 	%r655, [%r363];
	bra.uni 	$L__BB64_112;
$L__BB64_71:
	setp.lt.s32 	%p53, %r17, %r254;
	selp.b32 	%r383, 0, %r254, %p53;
	sub.s32 	%r111, %r17, %r383;
	add.s32 	%r384, %r17, 1;
	setp.lt.s32 	%p54, %r384, %r254;
	selp.b32 	%r385, 0, %r254, %p54;
	sub.s32 	%r112, %r384, %r385;
	add.s32 	%r386, %r17, 2;
	setp.lt.s32 	%p55, %r386, %r254;
	selp.b32 	%r387, 0, %r254, %p55;
	sub.s32 	%r113, %r386, %r387;
	add.s32 	%r388, %r17, 3;
	setp.lt.s32 	%p56, %r388, %r254;
	selp.b32 	%r389, 0, %r254, %p56;
	sub.s32 	%r114, %r388, %r389;
	add.s32 	%r390, %r17, 4;
	setp.lt.s32 	%p57, %r390, %r254;
	selp.b32 	%r391, 0, %r254, %p57;
	sub.s32 	%r115, %r390, %r391;
	add.s32 	%r392, %r17, 5;
	setp.lt.s32 	%p58, %r392, %r254;
	selp.b32 	%r393, 0, %r254, %p58;
	sub.s32 	%r116, %r392, %r393;
	add.s32 	%r394, %r17, 6;
	setp.lt.s32 	%p59, %r394, %r254;
	selp.b32 	%r395, 0, %r254, %p59;
	sub.s32 	%r117, %r394, %r395;
	add.s32 	%r396, %r17, 7;
	setp.lt.s32 	%p60, %r396, %r254;
	selp.b32 	%r397, 0, %r254, %p60;
	sub.s32 	%r118, %r396, %r397;
	shl.b32 	%r398, %r4, 8;
	sub.s32 	%r119, 8223, %r398;
	mov.b32 	%r635, 0;
$L__BB64_72:
	setp.lt.s32 	%p61, %r254, 1;
	add.s32 	%r129, %r635, %r11;
	mad.lo.s32 	%r130, %r129, %r254, %r18;
	@%p61 bra 	$L__BB64_74;
	add.s32 	%r399, %r130, %r17;
	shl.b32 	%r400, %r399, 2;
	mov.u32 	%r401, _ZZ9cuda_gemmIiLi256ELi1ELi1ELi64ELi8ELi8ELi32ELi0ELi0EEviiiPT_S1_S1_iiE3Ash;
	add.s32 	%r402, %r401, %r400;
	ld.shared.u32 	%r636, [%r402];
$L__BB64_74:
	setp.lt.s32 	%p62, %r254, 2;
	@%p62 bra 	$L__BB64_76;
	add.s32 	%r403, %r11, 1;
	and.b32  	%r404, %r403, 7;
	add.s32 	%r405, %r130, %r404;
	shl.b32 	%r406, %r405, 2;
	mov.u32 	%r407, _ZZ9cuda_gemmIiLi256ELi1ELi1ELi64ELi8ELi8ELi32ELi0ELi0EEviiiPT_S1_S1_iiE3Ash;
	add.s32 	%r408, %r407, %r406;
	ld.shared.u32 	%r637, [%r408];
$L__BB64_76:
	setp.lt.s32 	%p63, %r254, 3;
	@%p63 bra 	$L__BB64_78;
	add.s32 	%r409, %r11, 2;
	and.b32  	%r410, %r409, 7;
	add.s32 	%r411, %r130, %r410;
	shl.b32 	%r412, %r411, 2;
	mov.u32 	%r413, _ZZ9cuda_gemmIiLi256ELi1ELi1ELi64ELi8ELi8ELi32ELi0ELi0EEviiiPT_S1_S1_iiE3Ash;
	add.s32 	%r414, %r413, %r412;
	ld.shared.u32 	%r638, [%r414];
$L__BB64_78:
	setp.lt.s32 	%p64, %r254, 4;
	@%p64 bra 	$L__BB64_80;
	add.s32 	%r415, %r11, 3;
	and.b32  	%r416, %r415, 7;
	add.s32 	%r417, %r130, %r416;
	shl.b32 	%r418, %r417, 2;
	mov.u32 	%r419, _ZZ9cuda_gemmIiLi256ELi1ELi1ELi64ELi8ELi8ELi32ELi0ELi0EEviiiPT_S1_S1_iiE3Ash;
	add.s32 	%r420, %r419, %r418;
	ld.shared.u32 	%r639, [%r420];
$L__BB64_80:
	setp.lt.s32 	%p65, %r254, 5;
	@%p65 bra 	$L__BB64_82;
	xor.b32  	%r421, %r17, 4;
	add.s32 	%r422, %r130, %r421;
	shl.b32 	%r423, %r422, 2;
	mov.u32 	%r424, _ZZ9cuda_gemmIiLi256ELi1ELi1ELi64ELi8ELi8ELi32ELi0ELi0EEviiiPT_S1_S1_iiE3Ash;
	add.s32 	%r425, %r424, %r423;
	ld.shared.u32 	%r640, [%r425];
$L__BB64_82:
	setp.lt.s32 	%p66, %r254, 6;
	@%p66 bra 	$L__BB64_84;
	add.s32 	%r426, %r11, 5;
	and.b32  	%r427, %r426, 7;
	add.s32 	%r428, %r130, %r427;
	shl.b32 	%r429, %r428, 2;
	mov.u32 	%r430, _ZZ9cuda_gemmIiLi256ELi1ELi1ELi64ELi8ELi8ELi32ELi0ELi0EEviiiPT_S1_S1_iiE3Ash;
	add.s32 	%r431, %r430, %r429;
	ld.shared.u32 	%r641, [%r431];
$L__BB64_84:
	setp.lt.s32 	%p67, %r254, 7;
	@%p67 bra 	$L__BB64_86;
	add.s32 	%r432, %r11, 6;
	and.b32  	%r433, %r432, 7;
	add.s32 	%r434, %r130, %r433;
	shl.b32 	%r435, %r434, 2;
	mov.u32 	%r436, _ZZ9cuda_gemmIiLi256ELi1ELi1ELi64ELi8ELi8ELi32ELi0ELi0EEviiiPT_S1_S1_iiE3Ash;
	add.s32 	%r437, %r436, %r435;
	ld.shared.u32 	%r642, [%r437];
$L__BB64_86:
	setp.lt.s32 	%p68, %r254, 8;
	@%p68 bra 	$L__BB64_88;
	add.s32 	%r438, %r11, -1;
	and.b32  	%r439, %r438, 7;
	add.s32 	%r440, %r130, %r439;
	shl.b32 	%r441, %r440, 2;
	mov.u32 	%r442, _ZZ9cuda_gemmIiLi256ELi1ELi1ELi64ELi8ELi8ELi32ELi0ELi0EEviiiPT_S1_S1_iiE3Ash;
	add.s32 	%r443, %r442, %r441;
	ld.shared.u32 	%r643, [%r443];
$L__BB64_88:
	setp.lt.s32 	%p69, %r12, %r19;
	@%p69 bra 	$L__BB64_90;
$L__BB64_89:
	add.s32 	%r635, %r635, %r10;
	setp.lt.s32 	%p90, %r635, %r9;
	@%p90 bra 	$L__BB64_72;
	bra.uni 	$L__BB64_132;
$L__BB64_90:
	rem.s32 	%r444, %r2, %r254;
	shl.b32 	%r445, %r444, 2;
	mov.u32 	%r446, _ZZ9cuda_gemmIiLi256ELi1ELi1ELi64ELi8ELi8ELi32ELi0ELi0EEviiiPT_S1_S1_iiE11kron_fac_sh;
	add.s32 	%r148, %r446, %r445;
	mov.u32 	%r644, %r12;
$L__BB64_91:
	mad.lo.s32 	%r448, %r644, 36, %r148;
	ld.shared.u32 	%r150, [%r448];
	mov.b32 	%r646, 0;
	@%p61 bra 	$L__BB64_93;
	shfl.sync.idx.b32	%r449|%p71, %r150, %r111, %r20, -1;
	mul.lo.s32 	%r646, %r449, %r636;
$L__BB64_93:
	@%p62 bra 	$L__BB64_95;
	shfl.sync.idx.b32	%r450|%p73, %r150, %r112, %r20, -1;
	mad.lo.s32 	%r646, %r450, %r637, %r646;
$L__BB64_95:
	@%p63 bra 	$L__BB64_97;
	shfl.sync.idx.b32	%r451|%p75, %r150, %r113, %r20, -1;
	mad.lo.s32 	%r646, %r451, %r638, %r646;
$L__BB64_97:
	@%p64 bra 	$L__BB64_99;
	shfl.sync.idx.b32	%r452|%p77, %r150, %r114, %r20, -1;
	mad.lo.s32 	%r646, %r452, %r639, %r646;
$L__BB64_99:
	@%p65 bra 	$L__BB64_101;
	shfl.sync.idx.b32	%r453|%p79, %r150, %r115, %r20, -1;
	mad.lo.s32 	%r646, %r453, %r640, %r646;
$L__BB64_101:
	setp.lt.s32 	%p80, %r254, 6;
	@%p80 bra 	$L__BB64_103;
	shfl.sync.idx.b32	%r454|%p81, %r150, %r116, %r20, -1;
	mad.lo.s32 	%r646, %r454, %r641, %r646;
$L__BB64_103:
	setp.lt.s32 	%p82, %r254, 7;
	@%p82 bra 	$L__BB64_105;
	shfl.sync.idx.b32	%r455|%p83, %r150, %r117, %r20, -1;
	mad.lo.s32 	%r646, %r455, %r642, %r646;
$L__BB64_105:
	setp.lt.s32 	%p84, %r254, 8;
	@%p84 bra 	$L__BB64_107;
	shfl.sync.idx.b32	%r456|%p85, %r150, %r118, %r20, -1;
	mad.lo.s32 	%r646, %r456, %r643, %r646;
$L__BB64_107:
	mov.u32 	%r652, %r3;
$L__BB64_108:
	shr.u32 	%r168, %r652, 1;
	shfl.sync.down.b32	%r457|%p86, %r646, %r168, %r119, -1;
	add.s32 	%r646, %r457, %r646;
	setp.gt.u32 	%p87, %r652, 3;
	mov.u32 	%r652, %r168;
	@%p87 bra 	$L__BB64_108;
	rem.u32 	%r458, %r2, %r4;
	setp.eq.s32 	%p88, %r458, 0;
	@%p88 bra 	$L__BB64_110;
	bra.uni 	$L__BB64_111;
$L__BB64_110:
	mad.lo.s32 	%r459, %r644, %r9, %r129;
	shl.b32 	%r460, %r459, 2;
	mov.u32 	%r461, _ZZ9cuda_gemmIiLi256ELi1ELi1ELi64ELi8ELi8ELi32ELi0ELi0EEviiiPT_S1_S1_iiE3Csh;
	add.s32 	%r462, %r461, %r460;
	st.shared.u32 	[%r462], %r646;
$L__BB64_111:
	add.s32 	%r644, %r644, %r14;
	setp.lt.s32 	%p89, %r644, %r19;
	@%p89 bra 	$L__BB64_91;
	bra.uni 	$L__BB64_89;
$L__BB64_112:
	setp.lt.s32 	%p34, %r12, %r19;
	@%p34 bra 	$L__BB64_113;
	bra.uni 	$L__BB64_131;
$L__BB64_113:
	rem.u32 	%r364, %r2, %r254;
	shl.b32 	%r365, %r364, 2;
	mov.u32 	%r366, _ZZ9cuda_gemmIiLi256ELi1ELi1ELi64ELi8ELi8ELi32ELi0ELi0EEviiiPT_S1_S1_iiE11kron_fac_sh;
	add.s32 	%r183, %r366, %r365;
	mov.u32 	%r672, %r12;
$L__BB64_114:
	mad.lo.s32 	%r368, %r672, 36, %r183;
	ld.shared.u32 	%r201, [%r368];
	mov.b32 	%r674, 0;
	@%p26 bra 	$L__BB64_116;
	shfl.sync.idx.b32	%r369|%p36, %r201, %r103, %r20, -1;
	mul.lo.s32 	%r674, %r369, %r664;
$L__BB64_116:
	@%p27 bra 	$L__BB64_118;
	shfl.sync.idx.b32	%r370|%p38, %r201, %r104, %r20, -1;
	mad.lo.s32 	%r674, %r370, %r661, %r674;
$L__BB64_118:
	@%p28 bra 	$L__BB64_120;
	shfl.sync.idx.b32	%r371|%p40, %r201, %r105, %r20, -1;
	mad.lo.s32 	%r674, %r371, %r660, %r674;
$L__BB64_120:
	@%p29 bra 	$L__BB64_122;
	shfl.sync.idx.b32	%r372|%p42, %r201, %r106, %r20, -1;
	mad.lo.s32 	%r674, %r372, %r659, %r674;
$L__BB64_122:
	@%p30 bra 	$L__BB64_124;
	shfl.sync.idx.b32	%r373|%p44, %r201, %r107, %r20, -1;
	mad.lo.s32 	%r674, %r373, %r658, %r674;
$L__BB64_124:
	@%p31 bra 	$L__BB64_126;
	shfl.sync.idx.b32	%r374|%p46, %r201, %r108, %r20, -1;
	mad.lo.s32 	%r674, %r374, %r657, %r674;
$L__BB64_126:
	setp.lt.u32 	%p47, %r254, 7;
	@%p47 bra 	$L__BB64_128;
	shfl.sync.idx.b32	%r375|%p48, %r201, %r109, %r20, -1;
	mad.lo.s32 	%r674, %r375, %r656, %r674;
$L__BB64_128:
	setp.lt.u32 	%p49, %r254, 8;
	@%p49 bra 	$L__BB64_130;
	shfl.sync.idx.b32	%r376|%p50, %r201, %r110, %r20, -1;
	mad.lo.s32 	%r674, %r376, %r655, %r674;
$L__BB64_130:
	mad.lo.s32 	%r377, %r672, %r9, %r181;
	shl.b32 	%r378, %r377, 2;
	mov.u32 	%r379, _ZZ9cuda_gemmIiLi256ELi1ELi1ELi64ELi8ELi8ELi32ELi0ELi0EEviiiPT_S1_S1_iiE3Csh;
	add.s32 	%r380, %r379, %r378;
	st.shared.u32 	[%r380], %r674;
	add.s32 	%r672, %r672, %r14;
	setp.lt.s32 	%p51, %r672, %r19;
	@%p51 bra 	$L__BB64_114;
$L__BB64_131:
	add.s32 	%r663, %r663, %r10;
	setp.lt.s32 	%p52, %r663, %r9;
	@%p52 bra 	$L__BB64_55;
$L__BB64_132:
	setp.gt.u32 	%p126, %r684, 63;
	bar.sync 	0;
	@%p126 bra 	$L__BB64_139;
	mul.lo.s32 	%r541, %r9, %r16;
	mad.lo.s32 	%r220, %r15, %r251, %r541;
	div.s32 	%r221, %r252, %r254;
	add.s32 	%r542, %r684, %r13;
	max.u32 	%r543, %r542, 64;
	setp.lt.u32 	%p127, %r542, 64;
	selp.u32 	%r544, 1, 0, %p127;
	add.s32 	%r545, %r542, %r544;
	sub.s32 	%r546, %r543, %r545;
	div.u32 	%r547, %r546, %r13;
	add.s32 	%r222, %r547, %r544;
	and.b32  	%r548, %r222, 3;
	setp.eq.s32 	%p128, %r548, 3;
	@%p128 bra 	$L__BB64_136;
	shl.b32 	%r549, %r684, 2;
	mov.u32 	%r550, _ZZ9cuda_gemmIiLi256ELi1ELi1ELi64ELi8ELi8ELi32ELi0ELi0EEviiiPT_S1_S1_iiE3Csh;
	add.s32 	%r682, %r550, %r549;
	shl.b32 	%r224, %r13, 2;
	add.s32 	%r551, %r222, 1;
	and.b32  	%r552, %r551, 3;
	neg.s32 	%r681, %r552;
$L__BB64_135:
	.pragma "nounroll";
	div.s32 	%r553, %r684, %r9;
	mad.lo.s32 	%r554, %r221, %r553, %r220;
	mul.lo.s32 	%r555, %r553, %r9;
	sub.s32 	%r556, %r684, %r555;
	add.s32 	%r557, %r554, %r556;
	ld.shared.u32 	%r558, [%r682];
	mul.wide.s32 	%rd17, %r557, 4;
	add.s64 	%rd18, %rd2, %rd17;
	st.global.u32 	[%rd18], %r558;
	add.s32 	%r684, %r684, %r13;
	add.s32 	%r682, %r682, %r224;
	add.s32 	%r681, %r681, 1;
	setp.ne.s32 	%p129, %r681, 0;
	@%p129 bra 	$L__BB64_135;
$L__BB64_136:
	setp.lt.u32 	%p130, %r222, 3;
	@%p130 bra 	$L__BB64_139;
	shl.b32 	%r559, %r13, 1;
	add.s32 	%r688, %r684, %r559;
	shl.b32 	%r234, %r13, 2;
	mad.lo.s32 	%r687, %r13, 3, %r684;
	add.s32 	%r686, %r13, %r684;
	shl.b32 	%r560, %r684, 2;
	mov.u32 	%r561, _ZZ9cuda_gemmIiLi256ELi1ELi1ELi64ELi8ELi8ELi32ELi0ELi0EEviiiPT_S1_S1_iiE3Csh;
	add.s32 	%r685, %r561, %r560;
	shl.b32 	%r238, %r13, 4;
	shl.b32 	%r239, %r13, 3;
	mul.lo.s32 	%r240, %r13, 12;
$L__BB64_138:
	div.s32 	%r562, %r684, %r9;
	mad.lo.s32 	%r563, %r221, %r562, %r220;
	mul.lo.s32 	%r564, %r562, %r9;
	sub.s32 	%r565, %r684, %r564;
	add.s32 	%r566, %r563, %r565;
	ld.shared.u32 	%r567, [%r685];
	mul.wide.s32 	%rd19, %r566, 4;
	add.s64 	%rd20, %rd2, %rd19;
	st.global.u32 	[%rd20], %r567;
	add.s32 	%r568, %r684, %r13;
	div.s32 	%r569, %r686, %r9;
	mad.lo.s32 	%r570, %r221, %r569, %r220;
	mul.lo.s32 	%r571, %r569, %r9;
	sub.s32 	%r572, %r686, %r571;
	add.s32 	%r573, %r570, %r572;
	add.s32 	%r574, %r685, %r234;
	ld.shared.u32 	%r575, [%r574];
	mul.wide.s32 	%rd21, %r573, 4;
	add.s64 	%rd22, %rd2, %rd21;
	st.global.u32 	[%rd22], %r575;
	add.s32 	%r576, %r568, %r13;
	div.s32 	%r577, %r688, %r9;
	mad.lo.s32 	%r578, %r221, %r577, %r220;
	mul.lo.s32 	%r579, %r577, %r9;
	sub.s32 	%r580, %r688, %r579;
	add.s32 	%r581, %r578, %r580;
	add.s32 	%r582, %r685, %r239;
	ld.shared.u32 	%r583, [%r582];
	mul.wide.s32 	%rd23, %r581, 4;
	add.s64 	%rd24, %rd2, %rd23;
	st.global.u32 	[%rd24], %r583;
	add.s32 	%r584, %r576, %r13;
	div.s32 	%r585, %r687, %r9;
	mad.lo.s32 	%r586, %r221, %r585, %r220;
	mul.lo.s32 	%r587, %r585, %r9;
	sub.s32 	%r588, %r687, %r587;
	add.s32 	%r589, %r586, %r588;
	add.s32 	%r590, %r685, %r240;
	ld.shared.u32 	%r591, [%r590];
	mul.wide.s32 	%rd25, %r589, 4;
	add.s64 	%rd26, %rd2, %rd25;
	st.global.u32 	[%rd26], %r591;
	add.s32 	%r684, %r584, %r13;
	add.s32 	%r688, %r688, %r234;
	add.s32 	%r687, %r687, %r234;
	add.s32 	%r686, %r686, %r234;
	add.s32 	%r685, %r685, %r238;
	setp.lt.u32 	%p131, %r684, 64;
	@%p131 bra 	$L__BB64_138;
$L__BB64_139:
	ret;
$L__BB64_140:
	add.s32 	%r282, %r21, %r595;
	mul.wide.s32 	%rd11, %r282, 4;
	add.s64 	%rd12, %rd1, %rd11;
	ld.global.u32 	%r283, [%rd12];
	shl.b32 	%r284, %r595, 2;
	mov.u32 	%r285, _ZZ9cuda_gemmIiLi256ELi1ELi1ELi64ELi8ELi8ELi32ELi0ELi0EEviiiPT_S1_S1_iiE3Ash;
	add.s32 	%r286, %r285, %r284;
	st.shared.u32 	[%r286], %r283;
	shl.b32 	%r287, %r13, 2;
	cvt.u64.u32 	%rd13, %r287;
	add.s64 	%rd14, %rd12, %rd13;
	ld.global.u32 	%r288, [%rd14];
	add.s32 	%r289, %r286, %r287;
	st.shared.u32 	[%r289], %r288;
	add.s64 	%rd15, %rd14, %rd13;
	ld.global.u32 	%r290, [%rd15];
	add.s32 	%r291, %r289, %r287;
	st.shared.u32 	[%r291], %r290;
	add.s64 	%rd16, %rd15, %rd13;
	ld.global.u32 	%r292, [%rd16];
	add.s32 	%r293, %r291, %r287;
	st.shared.u32 	[%r293], %r292;
	add.s32 	%r595, %r287, %r595;
	setp.lt.u32 	%p10, %r595, 64;
	@%p10 bra 	$L__BB64_140;
	bra.uni 	$L__BB64_9;

}
	// .globl	_Z9cuda_gemmIiLi256ELi1ELi1ELi64ELi8ELi8ELi32ELi0ELi1EEviiiPT_S1_S1_ii
.visible .entry _Z9cuda_gemmIiLi256ELi1ELi1ELi64ELi8ELi8ELi32ELi0ELi1EEviiiPT_S1_S1_ii(
	.param .u32 _Z9cuda_gemmIiLi256ELi1ELi1ELi64ELi8ELi8ELi32ELi0ELi1EEviiiPT_S1_S1_ii_param_0,
	.param .u32 _Z9cuda_gemmIiLi256ELi1ELi1ELi64ELi8ELi8ELi32ELi0ELi1EEviiiPT_S1_S1_ii_param_1,
	.param .u32 _Z9cuda_gemmIiLi256ELi1ELi1ELi64ELi8ELi8ELi32ELi0ELi1EEviiiPT_S1_S1_ii_param_2,
	.param .u64 .ptr .align 1 _Z9cuda_gemmIiLi256ELi1ELi1ELi64ELi8ELi8ELi32ELi0ELi1EEviiiPT_S1_S1_ii_param_3,
	.param .u64 .ptr .align 1 _Z9cuda_gemmIiLi256ELi1ELi1ELi64ELi8ELi8ELi32ELi0ELi1EEviiiPT_S1_S1_ii_param_4,
	.param .u64 .ptr .align 1 _Z9cuda_gemmIiLi256ELi1ELi1ELi64ELi8ELi8ELi32ELi0ELi1EEviiiPT_S1_S1_ii_param_5,
	.param .u32 _Z9cuda_gemmIiLi256ELi1ELi1ELi64ELi8ELi8ELi32ELi0ELi1EEviiiPT_S1_S1_ii_param_6,
	.param .u32 _Z9cuda_gemmIiLi256ELi1ELi1ELi64ELi8ELi8ELi32ELi0ELi1EEviiiPT_S1_S1_ii_param_7
)
.maxntid 256
{
	.reg .pred 	%p<34>;
	.reg .b32 	%r<336>;
	.reg .b64 	%rd<43>;
	// demoted variable
	.shared .align 128 .b8 _ZZ9cuda_gemmIiLi256ELi1ELi1ELi64ELi8ELi8ELi32ELi0ELi1EEviiiPT_S1_S1_iiE11kron_fac_sh[288];
	// demoted variable
	.shared .align 128 .b8 _ZZ9cuda_gemmIiLi256ELi1ELi1ELi64ELi8ELi8ELi32ELi0ELi1EEviiiPT_S1_S1_iiE3Ash[256];
	// demoted variable
	.shared .align 128 .b8 _ZZ9cuda_gemmIiLi256ELi1ELi1ELi64ELi8ELi8ELi32ELi0ELi1EEviiiPT_S1_S1_iiE3Csh[256];
	ld.param.u32 	%r120, [_Z9cuda_gemmIiLi256ELi1ELi1ELi64ELi8ELi8ELi32ELi0ELi1EEviiiPT_S1_S1_ii_param_1];
	ld.param.u32 	%r121, [_Z9cuda_gemmIiLi256ELi1ELi1ELi64ELi8ELi8ELi32ELi0ELi1EEviiiPT_S1_S1_ii_param_2];
	ld.param.u64 	%rd10, [_Z9cuda_gemmIiLi256ELi1ELi1ELi64ELi8ELi8ELi32ELi0ELi1EEviiiPT_S1_S1_ii_param_3];
	ld.param.u64 	%rd11, [_Z9cuda_gemmIiLi256ELi1ELi1ELi64ELi8ELi8ELi32ELi0ELi1EEviiiPT_S1_S1_ii_param_4];
	ld.param.u64 	%rd12, [_Z9cuda_gemmIiLi256ELi1ELi1ELi64ELi8ELi8ELi32ELi0ELi1EEviiiPT_S1_S1_ii_param_5];
	cvta.to.global.u64 	%rd1, %rd11;
	cvta.to.global.u64 	%rd2, %rd10;
	cvta.to.global.u64 	%rd3, %rd12;
	mov.u32 	%r330, %tid.x;
	setp.gt.u32 	%p1, %r330, 63;
	@%p1 bra 	$L__BB65_7;
	mov.u32 	%r2, %ntid.x;
	add.s32 	%r122, %r330, %r2;
	max.u32 	%r123, %r122, 64;
	setp.lt.u32 	%p2, %r122, 64;
	selp.u32 	%r124, 1, 0, %p2;
	add.s32 	%r125, %r122, %r124;
	sub.s32 	%r126, %r123, %r125;
	div.u32 	%r127, %r126, %r2;
	add.s32 	%r3, %r127, %r124;
	and.b32  	%r128, %r3, 3;
	setp.eq.s32 	%p3, %r128, 3;
	mov.u32 	%r309, %r330;
	@%p3 bra 	$L__BB65_4;
	mul.wide.u32 	%rd13, %r330, 4;
	add.s64 	%rd42, %rd1, %rd13;
	mul.wide.u32 	%rd5, %r2, 4;
	add.s32 	%r129, %r3, 1;
	and.b32  	%r130, %r129, 3;
	neg.s32 	%r307, %r130;
	mov.u32 	%r309, %r330;
$L__BB65_3:
	.pragma "nounroll";
	ld.global.u32 	%r131, [%rd42];
	and.b32  	%r132, %r309, 7;
	mov.u32 	%r133, _ZZ9cuda_gemmIiLi256ELi1ELi1ELi64ELi8ELi8ELi32ELi0ELi1EEviiiPT_S1_S1_iiE11kron_fac_sh;
	mad.lo.s32 	%r134, %r132, 36, %r133;
	shr.u32 	%r135, %r309, 1;
	and.b32  	%r136, %r135, 2147483644;
	add.s32 	%r137, %r134, %r136;
	st.shared.u32 	[%r137], %r131;
	add.s32 	%r309, %r309, %r2;
	add.s64 	%rd42, %rd42, %rd5;
	add.s32 	%r307, %r307, 1;
	setp.ne.s32 	%p4, %r307, 0;
	@%p4 bra 	$L__BB65_3;
$L__BB65_4:
	setp.lt.u32 	%p5, %r3, 3;
	@%p5 bra 	$L__BB65_7;
	shl.b32 	%r138, %r2, 1;
	add.s32 	%r312, %r309, %r138;
	shl.b32 	%r11, %r2, 2;
	mad.lo.s32 	%r311, %r2, 3, %r309;
	add.s32 	%r310, %r2, %r309;
$L__BB65_6:
	mul.wide.u32 	%rd14, %r309, 4;
	add.s64 	%rd15, %rd1, %rd14;
	ld.global.u32 	%r139, [%rd15];
	and.b32  	%r140, %r309, 7;
	mov.u32 	%r141, _ZZ9cuda_gemmIiLi256ELi1ELi1ELi64ELi8ELi8ELi32ELi0ELi1EEviiiPT_S1_S1_iiE11kron_fac_sh;
	mad.lo.s32 	%r142, %r140, 36, %r141;
	shr.u32 	%r143, %r309, 1;
	and.b32  	%r144, %r143, 2147483644;
	add.s32 	%r145, %r142, %r144;
	st.shared.u32 	[%r145], %r139;
	add.s32 	%r146, %r309, %r2;
	mul.wide.u32 	%rd16, %r310, 4;
	add.s64 	%rd17, %rd1, %rd16;
	ld.global.u32 	%r147, [%rd17];
	and.b32  	%r148, %r310, 7;
	mad.lo.s32 	%r149, %r148, 36, %r141;
	shr.u32 	%r150, %r310, 1;
	and.b32  	%r151, %r150, 2147483644;
	add.s32 	%r152, %r149, %r151;
	st.shared.u32 	[%r152], %r147;
	add.s32 	%r153, %r146, %r2;
	mul.wide.u32 	%rd18, %r312, 4;
	add.s64 	%rd19, %rd1, %rd18;
	ld.global.u32 	%r154, [%rd19];
	and.b32  	%r155, %r312, 7;
	mad.lo.s32 	%r156, %r155, 36, %r141;
	shr.u32 	%r157, %r312, 1;
	and.b32  	%r158, %r157, 2147483644;
	add.s32 	%r159, %r156, %r158;
	st.shared.u32 	[%r159], %r154;
	add.s32 	%r160, %r153, %r2;
	mul.wide.u32 	%rd20, %r311, 4;
	add.s64 	%rd21, %rd1, %rd20;
	ld.global.u32 	%r161, [%rd21];
	and.b32  	%r162, %r311, 7;
	mad.lo.s32 	%r163, %r162, 36, %r141;
	shr.u32 	%r164, %r311, 1;
	and.b32  	%r165, %r164, 2147483644;
	add.s32 	%r166, %r163, %r165;
	st.shared.u32 	[%r166], %r161;
	add.s32 	%r309, %r160, %r2;
	add.s32 	%r312, %r312, %r11;
	add.s32 	%r311, %r311, %r11;
	add.s32 	%r310, %r310, %r11;
	setp.lt.u32 	%p6, %r309, 64;
	@%p6 bra 	$L__BB65_6;
$L__BB65_7:
	and.b32  	%r22, %r330, 7;
	mov.u32 	%r23, %ntid.x;
	mov.u32 	%r24, %ctaid.y;
	mov.u32 	%r167, %nctaid.y;
	setp.ge.u32 	%p7, %r24, %r167;
	@%p7 bra 	$L__BB65_31;
	setp.gt.u32 	%p8, %r330, 63;
	mov.u32 	%r25, %ctaid.x;
	shr.s32 	%r168, %r121, 31;
	shr.u32 	%r169, %r168, 29;
	add.s32 	%r170, %r121, %r169;
	shr.s32 	%r26, %r170, 3;
	@%p8 bra 	$L__BB65_21;
	shl.b32 	%r27, %r25, 6;
	mul.lo.s32 	%r28, %r24, %r121;
	add.s32 	%r171, %r330, %r23;
	max.u32 	%r172, %r171, 64;
	setp.lt.u32 	%p9, %r171, 64;
	selp.u32 	%r173, 1, 0, %p9;
	add.s32 	%r174, %r171, %r173;
	sub.s32 	%r175, %r172, %r174;
	div.u32 	%r176, %r175, %r23;
	add.s32 	%r29, %r176, %r173;
	add.s32 	%r177, %r29, 1;
	and.b32  	%r30, %r177, 3;
	and.b32  	%r31, %r29, 3;
	setp.eq.s32 	%p10, %r31, 3;
	mov.u32 	%r323, %r330;
	@%p10 bra 	$L__BB65_12;
	shl.b32 	%r178, %r330, 2;
	mov.u32 	%r179, _ZZ9cuda_gemmIiLi256ELi1ELi1ELi64ELi8ELi8ELi32ELi0ELi1EEviiiPT_S1_S1_iiE3Ash;
	add.s32 	%r316, %r179, %r178;
	shl.b32 	%r33, %r23, 2;
	add.s32 	%r180, %r330, %r28;
	add.s32 	%r315, %r180, %r27;
	neg.s32 	%r314, %r30;
	mad.lo.s32 	%r323, %r23, %r30, %r330;
$L__BB65_11:
	.pragma "nounroll";
	mul.wide.s32 	%rd22, %r315, 4;
	add.s64 	%rd23, %rd2, %rd22;
	ld.global.u32 	%r181, [%rd23];
	st.shared.u32 	[%r316], %r181;
	add.s32 	%r316, %r316, %r33;
	add.s32 	%r315, %r315, %r23;
	add.s32 	%r314, %r314, 1;
	setp.ne.s32 	%p11, %r314, 0;
	@%p11 bra 	$L__BB65_11;
$L__BB65_12:
	setp.lt.u32 	%p12, %r29, 3;
	@%p12 bra 	$L__BB65_15;
	shl.b32 	%r182, %r323, 2;
	mov.u32 	%r183, _ZZ9cuda_gemmIiLi256ELi1ELi1ELi64ELi8ELi8ELi32ELi0ELi1EEviiiPT_S1_S1_iiE3Ash;
	add.s32 	%r322, %r183, %r182;
	add.s32 	%r184, %r323, %r28;
	add.s32 	%r321, %r184, %r27;
	mul.wide.u32 	%rd24, %r23, 8;
	add.s64 	%rd8, %rd2, %rd24;
	mul.wide.u32 	%rd25, %r23, 12;
	add.s64 	%rd9, %rd2, %rd25;
	mul.wide.u32 	%rd27, %r23, 4;
$L__BB65_14:
	mul.wide.s32 	%rd26, %r321, 4;
	add.s64 	%rd28, %rd2, %rd26;
	add.s64 	%rd29, %rd28, %rd27;
	add.s64 	%rd30, %rd8, %rd26;
	add.s64 	%rd31, %rd9, %rd26;
	ld.global.u32 	%r185, [%rd28];
	st.shared.u32 	[%r322], %r185;
	ld.global.u32 	%r186, [%rd29];
	shl.b32 	%r187, %r23, 2;
	add.s32 	%r188, %r322, %r187;
	st.shared.u32 	[%r188], %r186;
	ld.global.u32 	%r189, [%rd30];
	shl.b32 	%r190, %r23, 3;
	add.s32 	%r191, %r322, %r190;
	st.shared.u32 	[%r191], %r189;
	ld.global.u32 	%r192, [%rd31];
	mad.lo.s32 	%r193, %r23, 12, %r322;
	st.shared.u32 	[%r193], %r192;
	add.s32 	%r323, %r323, %r187;
	shl.b32 	%r194, %r23, 4;
	add.s32 	%r322, %r322, %r194;
	add.s32 	%r321, %r321, %r187;
	setp.lt.u32 	%p13, %r323, 64;
	@%p13 bra 	$L__BB65_14;
$L__BB65_15:
	setp.eq.s32 	%p14, %r31, 3;
	mov.u32 	%r325, %r330;
	@%p14 bra 	$L__BB65_18;
	shl.b32 	%r195, %r330, 2;
	mov.u32 	%r196, _ZZ9cuda_gemmIiLi256ELi1ELi1ELi64ELi8ELi8ELi32ELi0ELi1EEviiiPT_S1_S1_iiE3Csh;
	add.s32 	%r319, %r196, %r195;
	shl.b32 	%r47, %r23, 2;
	neg.s32 	%r318, %r30;
	mad.lo.s32 	%r325, %r23, %r30, %r330;
$L__BB65_17:
	.pragma "nounroll";
	mov.b32 	%r197, 0;
	st.shared.u32 	[%r319], %r197;
	add.s32 	%r319, %r319, %r47;
	add.s32 	%r318, %r318, 1;
	setp.ne.s32 	%p15, %r318, 0;
	@%p15 bra 	$L__BB65_17;
$L__BB65_18:
	setp.lt.u32 	%p16, %r29, 3;
	@%p16 bra 	$L__BB65_21;
	shl.b32 	%r55, %r23, 2;
	shl.b32 	%r198, %r325, 2;
	mov.u32 	%r199, _ZZ9cuda_gemmIiLi256ELi1ELi1ELi64ELi8ELi8ELi32ELi0ELi1EEviiiPT_S1_S1_iiE3Csh;
	add.s32 	%r324, %r199, %r198;
	shl.b32 	%r57, %r23, 4;
	shl.b32 	%r58, %r23, 3;
	mul.lo.s32 	%r59, %r23, 12;
$L__BB65_20:
	mov.b32 	%r200, 0;
	st.shared.u32 	[%r324], %r200;
	add.s32 	%r201, %r324, %r55;
	st.shared.u32 	[%r201], %r200;
	add.s32 	%r202, %r324, %r58;
	st.shared.u32 	[%r202], %r200;
	add.s32 	%r203, %r324, %r59;
	st.shared.u32 	[%r203], %r200;
	add.s32 	%r325, %r325, %r55;
	add.s32 	%r324, %r324, %r57;
	setp.lt.u32 	%p17, %r325, 64;
	@%p17 bra 	$L__BB65_20;
$L__BB65_21:
	setp.gt.u32 	%p18, %r330, 63;
	bar.sync 	0;
	add.s32 	%r204, %r330, 1;
	and.b32  	%r70, %r204, 7;
	add.s32 	%r205, %r330, 2;
	and.b32  	%r71, %r205, 7;
	add.s32 	%r206, %r330, 3;
	and.b32  	%r72, %r206, 7;
	xor.b32  	%r73, %r22, 4;
	add.s32 	%r207, %r330, 5;
	and.b32  	%r74, %r207, 7;
	add.s32 	%r208, %r330, 6;
	and.b32  	%r75, %r208, 7;
	add.s32 	%r209, %r330, -1;
	and.b32  	%r76, %r209, 7;
	@%p18 bra 	$L__BB65_24;
	shl.b32 	%r210, %r22, 3;
	mov.u32 	%r211, _ZZ9cuda_gemmIiLi256ELi1ELi1ELi64ELi8ELi8ELi32ELi0ELi1EEviiiPT_S1_S1_iiE3Ash;
	mad.lo.s32 	%r212, %r22, 36, %r211;
	ld.shared.u32 	%r77, [%r212];
	or.b32  	%r213, %r210, %r70;
	shl.b32 	%r214, %r213, 2;
	add.s32 	%r215, %r211, %r214;
	ld.shared.u32 	%r78, [%r215];
	or.b32  	%r216, %r210, %r71;
	shl.b32 	%r217, %r216, 2;
	add.s32 	%r218, %r211, %r217;
	ld.shared.u32 	%r79, [%r218];
	or.b32  	%r219, %r210, %r72;
	shl.b32 	%r220, %r219, 2;
	add.s32 	%r221, %r211, %r220;
	ld.shared.u32 	%r80, [%r221];
	or.b32  	%r222, %r210, %r73;
	shl.b32 	%r223, %r222, 2;
	add.s32 	%r224, %r211, %r223;
	ld.shared.u32 	%r81, [%r224];
	or.b32  	%r225, %r210, %r74;
	shl.b32 	%r226, %r225, 2;
	add.s32 	%r227, %r211, %r226;
	ld.shared.u32 	%r82, [%r227];
	or.b32  	%r228, %r210, %r75;
	shl.b32 	%r229, %r228, 2;
	add.s32 	%r230, %r211, %r229;
	ld.shared.u32 	%r83, [%r230];
	or.b32  	%r231, %r210, %r76;
	shl.b32 	%r232, %r231, 2;
	add.s32 	%r233, %r211, %r232;
	ld.shared.u32 	%r84, [%r233];
	shr.u32 	%r85, %r23, 3;
	shr.u32 	%r326, %r330, 3;
	shl.b32 	%r234, %r22, 2;
	mov.u32 	%r235, _ZZ9cuda_gemmIiLi256ELi1ELi1ELi64ELi8ELi8ELi32ELi0ELi1EEviiiPT_S1_S1_iiE11kron_fac_sh;
	add.s32 	%r87, %r235, %r234;
$L__BB65_23:
	mad.lo.s32 	%r236, %r326, 36, %r87;
	ld.shared.u32 	%r237, [%r236];
	shfl.sync.idx.b32	%r238|%p19, %r237, %r22, 6175, -1;
	mul.lo.s32 	%r239, %r238, %r77;
	shfl.sync.idx.b32	%r240|%p20, %r237, %r70, 6175, -1;
	mad.lo.s32 	%r241, %r240, %r78, %r239;
	shfl.sync.idx.b32	%r242|%p21, %r237, %r71, 6175, -1;
	mad.lo.s32 	%r243, %r242, %r79, %r241;
	shfl.sync.idx.b32	%r244|%p22, %r237, %r72, 6175, -1;
	mad.lo.s32 	%r245, %r244, %r80, %r243;
	shfl.sync.idx.b32	%r246|%p23, %r237, %r73, 6175, -1;
	mad.lo.s32 	%r247, %r246, %r81, %r245;
	shfl.sync.idx.b32	%r248|%p24, %r237, %r74, 6175, -1;
	mad.lo.s32 	%r249, %r248, %r82, %r247;
	shfl.sync.idx.b32	%r250|%p25, %r237, %r75, 6175, -1;
	mad.lo.s32 	%r251, %r250, %r83, %r249;
	shfl.sync.idx.b32	%r252|%p26, %r237, %r76, 6175, -1;
	mad.lo.s32 	%r253, %r252, %r84, %r251;
	shl.b32 	%r254, %r22, 2;
	shl.b32 	%r255, %r326, 5;
	or.b32  	%r256, %r255, %r254;
	mov.u32 	%r257, _ZZ9cuda_gemmIiLi256ELi1ELi1ELi64ELi8ELi8ELi32ELi0ELi1EEviiiPT_S1_S1_iiE3Csh;
	add.s32 	%r258, %r257, %r256;
	ld.shared.u32 	%r259, [%r258];
	add.s32 	%r260, %r259, %r253;
	st.shared.u32 	[%r258], %r260;
	add.s32 	%r326, %r326, %r85;
	setp.lt.u32 	%p27, %r326, 8;
	@%p27 bra 	$L__BB65_23;
$L__BB65_24:
	setp.gt.u32 	%p28, %r330, 63;
	bar.sync 	0;
	@%p28 bra 	$L__BB65_31;
	shl.b32 	%r261, %r25, 3;
	mad.lo.s32 	%r90, %r24, %r120, %r261;
	add.s32 	%r262, %r330, %r23;
	max.u32 	%r263, %r262, 64;
	setp.lt.u32 	%p29, %r262, 64;
	selp.u32 	%r264, 1, 0, %p29;
	add.s32 	%r265, %r262, %r264;
	sub.s32 	%r266, %r263, %r265;
	div.u32 	%r267, %r266, %r23;
	add.s32 	%r91, %r267, %r264;
	and.b32  	%r268, %r91, 3;
	setp.eq.s32 	%p30, %r268, 3;
	@%p30 bra 	$L__BB65_28;
	shl.b32 	%r269, %r330, 2;
	mov.u32 	%r270, _ZZ9cuda_gemmIiLi256ELi1ELi1ELi64ELi8ELi8ELi32ELi0ELi1EEviiiPT_S1_S1_iiE3Csh;
	add.s32 	%r328, %r270, %r269;
	shl.b32 	%r93, %r23, 2;
	add.s32 	%r271, %r91, 1;
	and.b32  	%r272, %r271, 3;
	neg.s32 	%r327, %r272;
$L__BB65_27:
	.pragma "nounroll";
	shr.u32 	%r273, %r330, 3;
	and.b32  	%r274, %r330, 7;
	add.s32 	%r275, %r90, %r274;
	mad.lo.s32 	%r276, %r273, %r26, %r275;
	ld.shared.u32 	%r277, [%r328];
	mul.wide.s32 	%rd32, %r276, 4;
	add.s64 	%rd33, %rd3, %rd32;
	st.global.u32 	[%rd33], %r277;
	add.s32 	%r330, %r330, %r23;
	add.s32 	%r328, %r328, %r93;
	add.s32 	%r327, %r327, 1;
	setp.ne.s32 	%p31, %r327, 0;
	@%p31 bra 	$L__BB65_27;
$L__BB65_28:
	setp.lt.u32 	%p32, %r91, 3;
	@%p32 bra 	$L__BB65_31;
	shl.b32 	%r278, %r23, 1;
	add.s32 	%r334, %r330, %r278;
	shl.b32 	%r103, %r23, 2;
	mad.lo.s32 	%r333, %r23, 3, %r330;
	add.s32 	%r332, %r23, %r330;
	shl.b32 	%r279, %r330, 2;
	mov.u32 	%r280, _ZZ9cuda_gemmIiLi256ELi1ELi1ELi64ELi8ELi8ELi32ELi0ELi1EEviiiPT_S1_S1_iiE3Csh;
	add.s32 	%r331, %r280, %r279;
	shl.b32 	%r107, %r23, 4;
	shl.b32 	%r108, %r23, 3;
	mul.lo.s32 	%r109, %r23, 12;
$L__BB65_30:
	shr.u32 	%r281, %r330, 3;
	and.b32  	%r282, %r330, 7;
	add.s32 	%r283, %r90, %r282;
	mad.lo.s32 	%r284, %r281, %r26, %r283;
	ld.shared.u32 	%r285, [%r331];
	mul.wide.s32 	%rd34, %r284, 4;
	add.s64 	%rd35, %rd3, %rd34;
	st.global.u32 	[%rd35], %r285;
	add.s32 	%r286, %r330, %r23;
	shr.u32 	%r287, %r332, 3;
	and.b32  	%r288, %r332, 7;
	add.s32 	%r289, %r90, %r288;
	mad.lo.s32 	%r290, %r287, %r26, %r289;
	add.s32 	%r291, %r331, %r103;
	ld.shared.u32 	%r292, [%r291];
	mul.wide.s32 	%rd36, %r290, 4;
	add.s64 	%rd37, %rd3, %rd36;
	st.global.u32 	[%rd37], %r292;
	add.s32 	%r293, %r286, %r23;
	shr.u32 	%r294, %r334, 3;
	and.b32  	%r295, %r334, 7;
	add.s32 	%r296, %r90, %r295;
	mad.lo.s32 	%r297, %r294, %r26, %r296;
	add.s32 	%r298, %r331, %r108;
	ld.shared.u32 	%r299, [%r298];
	mul.wide.s32 	%rd38, %r297, 4;
	add.s64 	%rd39, %rd3, %rd38;
	st.global.u32 	[%rd39], %r299;
	add.s32 	%r300, %r293, %r23;
	shr.u32 	%r301, %r333, 3;
	and.b32  	%r302, %r333, 7;
	add.s32 	%r303, %r90, %r302;
	mad.lo.s32 	%r304, %r301, %r26, %r303;
	add.s32 	%r305, %r331, %r109;
	ld.shared.u32 	%r306, [%r305];
	mul.wide.s32 	%rd40, %r304, 4;
	add.s64 	%rd41, %rd3, %rd40;
	st.global.u32 	[%rd41], %r306;
	add.s32 	%r330, %r300, %r23;
	add.s32 	%r334, %r334, %r103;
	add.s32 	%r333, %r333, %r103;
	add.s32 	%r332, %r332, %r103;
	add.s32 	%r331, %r331, %r107;
	setp.lt.u32 	%p33, %r330, 64;
	@%p33 bra 	$L__BB65_30;
$L__BB65_31:
	ret;

}
	// .globl	_Z9cuda_gemmIiLi256ELi1ELi1ELi64ELi8ELi8ELi32ELi1ELi0EEviiiPT_S1_S1_ii
.visible .entry _Z9cuda_gemmIiLi256ELi1ELi1ELi64ELi8ELi8ELi32ELi1ELi0EEviiiPT_S1_S1_ii(
	.param .u32 _Z9cuda_gemmIiLi256ELi1ELi1ELi64ELi8ELi8ELi32ELi1ELi0EEviiiPT_S1_S1_ii_param_0,
	.param .u32 _Z9cuda_gemmIiLi256ELi1ELi1ELi64ELi8ELi8ELi32ELi1ELi0EEviiiPT_S1_S1_ii_param_1,
	.param .u32 _Z9cuda_gemmIiLi256ELi1ELi1ELi64ELi8ELi8ELi32ELi1ELi0EEviiiPT_S1_S1_ii_param_2,
	.param .u64 .ptr .align 1 _Z9cuda_gemmIiLi256ELi1ELi1ELi64ELi8ELi8ELi32ELi1ELi0EEviiiPT_S1_S1_ii_param_3,
	.param .u64 .ptr .align 1 _Z9cuda_gemmIiLi256ELi1ELi1ELi64ELi8ELi8ELi32ELi1ELi0EEviiiPT_S1_S1_ii_param_4,
	.param .u64 .ptr .align 1 _Z9cuda_gemmIiLi256ELi1ELi1ELi64ELi8ELi8ELi32ELi1ELi0EEviiiPT_S1_S1_ii_param_5,
	.param .u32 _Z9cuda_gemmIiLi256ELi1ELi1ELi64ELi8ELi8ELi32ELi1ELi0EEviiiPT_S1_S1_ii_param_6,
	.param .u32 _Z9cuda_gemmIiLi256ELi1ELi1ELi64ELi8ELi8ELi32ELi1ELi0EEviiiPT_S1_S1_ii_param_7
)
.maxntid 256
{
	.reg .pred 	%p<132>;
	.reg .b32 	%r<646>;
	.reg .b64 	%rd<34>;
	// demoted variable
	.shared .align 128 .b8 _ZZ9cuda_gemmIiLi256ELi1ELi1ELi64ELi8ELi8ELi32ELi1ELi0EEviiiPT_S1_S1_iiE11kron_fac_sh[288];
	// demoted variable
	.shared .align 128 .b8 _ZZ9cuda_gemmIiLi256ELi1ELi1ELi64ELi8ELi8ELi32ELi1ELi0EEviiiPT_S1_S1_iiE3Ash[256];
	// demoted variable
	.shared .align 128 .b8 _ZZ9cuda_gemmIiLi256ELi1ELi1ELi64ELi8ELi8ELi32ELi1ELi0EEviiiPT_S1_S1_iiE3Csh[256];
	ld.param.u64 	%rd12, [_Z9cuda_gemmIiLi256ELi1ELi1ELi64ELi8ELi8ELi32ELi1ELi0EEviiiPT_S1_S1_ii_param_3];
	ld.param.u64 	%rd11, [_Z9cuda_gemmIiLi256ELi1ELi1ELi64ELi8ELi8ELi32ELi1ELi0EEviiiPT_S1_S1_ii_param_4];
	ld.param.u64 	%rd13, [_Z9cuda_gemmIiLi256ELi1ELi1ELi64ELi8ELi8ELi32ELi1ELi0EEviiiPT_S1_S1_ii_param_5];
	ld.param.u32 	%r252, [_Z9cuda_gemmIiLi256ELi1ELi1ELi64ELi8ELi8ELi32ELi1ELi0EEviiiPT_S1_S1_ii_param_6];
	ld.param.u32 	%r253, [_Z9cuda_gemmIiLi256ELi1ELi1ELi64ELi8ELi8ELi32ELi1ELi0EEviiiPT_S1_S1_ii_param_7];
	cvta.to.global.u64 	%rd1, %rd12;
	cvta.to.global.u64 	%rd2, %rd13;
	mov.u32 	%r645, %tid.x;
	and.b32  	%r2, %r645, 31;
	setp.lt.s32 	%p1, %r253, 16;
	shr.u32 	%r3, %r253, 4;
	selp.b32 	%r4, 1, %r3, %p1;
	mul.lo.s32 	%r5, %r253, %r252;
	setp.ge.u32 	%p2, %r645, %r5;
	@%p2 bra 	$L__BB66_3;
	mov.u32 	%r6, %ntid.x;
	cvta.to.global.u64 	%rd3, %rd11;
	mov.u32 	%r551, %r645;
$L__BB66_2:
	mul.wide.u32 	%rd14, %r551, 4;
	add.s64 	%rd15, %rd3, %rd14;
	ld.global.u32 	%r254, [%rd15];
	rem.u32 	%r255, %r551, %r252;
	mov.u32 	%r256, _ZZ9cuda_gemmIiLi256ELi1ELi1ELi64ELi8ELi8ELi32ELi1ELi0EEviiiPT_S1_S1_iiE11kron_fac_sh;
	mad.lo.s32 	%r257, %r255, 36, %r256;
	div.u32 	%r258, %r551, %r253;
	shl.b32 	%r259, %r258, 2;
	add.s32 	%r260, %r257, %r259;
	st.shared.u32 	[%r260], %r254;
	add.s32 	%r551, %r551, %r6;
	setp.lt.u32 	%p3, %r551, %r5;
	@%p3 bra 	$L__BB66_2;
$L__BB66_3:
	div.s32 	%r9, 64, %r253;
	mul.lo.s32 	%r261, %r9, %r4;
	min.s32 	%r10, %r261, 256;
	div.u32 	%r12, %r645, %r10;
	mul.lo.s32 	%r262, %r12, %r10;
	sub.s32 	%r263, %r645, %r262;
	div.u32 	%r11, %r263, %r4;
	mov.u32 	%r13, %ntid.x;
	div.u32 	%r14, %r13, %r10;
	mov.u32 	%r15, %ctaid.y;
	mov.u32 	%r264, %nctaid.y;
	setp.ge.u32 	%p4, %r15, %r264;
	@%p4 bra 	$L__BB66_139;
	setp.gt.u32 	%p5, %r645, 63;
	and.b32  	%r16, %r11, 7;
	rem.u32 	%r265, %r645, %r4;
	shl.b32 	%r17, %r265, 3;
	min.s32 	%r18, %r252, 8;
	shl.b32 	%r266, %r253, 8;
	sub.s32 	%r19, 8223, %r266;
	@%p5 bra 	$L__BB66_14;
	shl.b32 	%r20, %r15, 6;
	add.s32 	%r267, %r645, %r13;
	max.u32 	%r268, %r267, 64;
	setp.lt.u32 	%p6, %r267, 64;
	selp.u32 	%r269, 1, 0, %p6;
	add.s32 	%r270, %r267, %r269;
	sub.s32 	%r271, %r268, %r270;
	div.u32 	%r272, %r271, %r13;
	add.s32 	%r21, %r272, %r269;
	add.s32 	%r273, %r21, 1;
	and.b32  	%r22, %r273, 3;
	and.b32  	%r23, %r21, 3;
	setp.eq.s32 	%p7, %r23, 3;
	mov.u32 	%r554, %r645;
	@%p7 bra 	$L__BB66_8;
	mov.b32 	%r553, 0;
	mov.u32 	%r554, %r645;
$L__BB66_7:
	.pragma "nounroll";
	add.s32 	%r275, %r20, %r554;
	mul.wide.u32 	%rd16, %r275, 4;
	add.s64 	%rd17, %rd1, %rd16;
	ld.global.u32 	%r276, [%rd17];
	shl.b32 	%r277, %r554, 2;
	mov.u32 	%r278, _ZZ9cuda_gemmIiLi256ELi1ELi1ELi64ELi8ELi8ELi32ELi1ELi0EEviiiPT_S1_S1_iiE3Ash;
	add.s32 	%r279, %r278, %r277;
	st.shared.u32 	[%r279], %r276;
	add.s32 	%r554, %r554, %r13;
	add.s32 	%r553, %r553, 1;
	setp.ne.s32 	%p8, %r553, %r22;
	@%p8 bra 	$L__BB66_7;
$L__BB66_8:
	setp.lt.u32 	%p9, %r21, 3;
	@%p9 bra 	$L__BB66_9;
	bra.uni 	$L__BB66_140;
$L__BB66_9:
	setp.eq.s32 	%p11, %r23, 3;
	mov.u32 	%r557, %r645;
	@%p11 bra 	$L__BB66_12;
	mov.b32 	%r556, 0;
	mov.u32 	%r294, _ZZ9cuda_gemmIiLi256ELi1ELi1ELi64ELi8ELi8ELi32ELi1ELi0EEviiiPT_S1_S1_iiE3Csh;
	mov.u32 	%r557, %r645;
$L__BB66_11:
	.pragma "nounroll";
	shl.b32 	%r293, %r557, 2;
	add.s32 	%r295, %r294, %r293;
	mov.b32 	%r296, 0;
	st.shared.u32 	[%r295], %r296;
	add.s32 	%r557, %r557, %r13;
	add.s32 	%r556, %r556, 1;
	setp.ne.s32 	%p12, %r556, %r22;
	@%p12 bra 	$L__BB66_11;
$L__BB66_12:
	setp.lt.u32 	%p13, %r21, 3;
	@%p13 bra 	$L__BB66_14;
$L__BB66_13:
	shl.b32 	%r297, %r557, 2;
	mov.u32 	%r298, _ZZ9cuda_gemmIiLi256ELi1ELi1ELi64ELi8ELi8ELi32ELi1ELi0EEviiiPT_S1_S1_iiE3Csh;
	add.s32 	%r299, %r298, %r297;
	mov.b32 	%r300, 0;
	st.shared.u32 	[%r299], %r300;
	shl.b32 	%r301, %r13, 2;
	add.s32 	%r302, %r299, %r301;
	st.shared.u32 	[%r302], %r300;
	add.s32 	%r303, %r302, %r301;
	st.shared.u32 	[%r303], %r300;
	add.s32 	%r304, %r303, %r301;
	st.shared.u32 	[%r304], %r300;
	add.s32 	%r557, %r301, %r557;
	setp.lt.u32 	%p14, %r557, 64;
	@%p14 bra 	$L__BB66_13;
$L__BB66_14:
	setp.lt.s32 	%p15, %r9, 1;
	bar.sync 	0;
	@%p15 bra 	$L__BB66_132;
	setp.ne.s32 	%p16, %r4, 1;
	@%p16 bra 	$L__BB66_53;
	add.s32 	%r457, %r11, 1;
	and.b32  	%r38, %r457, 7;
	add.s32 	%r458, %r11, 2;
	and.b32  	%r39, %r458, 7;
	add.s32 	%r459, %r11, 3;
	and.b32  	%r40, %r459, 7;
	xor.b32  	%r41, %r16, 4;
	add.s32 	%r460, %r11, 5;
	and.b32  	%r42, %r460, 7;
	add.s32 	%r461, %r11, 6;
	and.b32  	%r43, %r461, 7;
	add.s32 	%r462, %r11, -1;
	and.b32  	%r44, %r462, 7;
	setp.lt.s32 	%p91, %r16, %r253;
	selp.b32 	%r463, 0, %r253, %p91;
	sub.s32 	%r45, %r16, %r463;
	add.s32 	%r464, %r16, 1;
	setp.lt.s32 	%p92, %r464, %r253;
	selp.b32 	%r465, 0, %r253, %p92;
	sub.s32 	%r46, %r464, %r465;
	add.s32 	%r466, %r16, 2;
	setp.lt.s32 	%p93, %r466, %r253;
	selp.b32 	%r467, 0, %r253, %p93;
	sub.s32 	%r47, %r466, %r467;
	add.s32 	%r468, %r16, 3;
	setp.lt.s32 	%p94, %r468, %r253;
	selp.b32 	%r469, 0, %r253, %p94;
	sub.s32 	%r48, %r468, %r469;
	add.s32 	%r470, %r16, 4;
	setp.lt.s32 	%p95, %r470, %r253;
	selp.b32 	%r471, 0, %r253, %p95;
	sub.s32 	%r49, %r470, %r471;
	add.s32 	%r472, %r16, 5;
	setp.lt.s32 	%p96, %r472, %r253;
	selp.b32 	%r473, 0, %r253, %p96;
	sub.s32 	%r50, %r472, %r473;
	add.s32 	%r474, %r16, 6;
	setp.lt.s32 	%p97, %r474, %r253;
	selp.b32 	%r475, 0, %r253, %p97;
	sub.s32 	%r51, %r474, %r475;
	add.s32 	%r476, %r16, 7;
	setp.lt.s32 	%p98, %r476, %r253;
	selp.b32 	%r477, 0, %r253, %p98;
	sub.s32 	%r52, %r476, %r477;
	mov.b32 	%r568, 0;
$L__BB66_17:
	setp.lt.s32 	%p99, %r253, 1;
	add.s32 	%r62, %r568, %r11;
	mad.lo.s32 	%r63, %r62, %r253, %r17;
	@%p99 bra 	$L__BB66_19;
	add.s32 	%r478, %r63, %r16;
	shl.b32 	%r479, %r478, 2;
	mov.u32 	%r480, _ZZ9cuda_gemmIiLi256ELi1ELi1ELi64ELi8ELi8ELi32ELi1ELi0EEviiiPT_S1_S1_iiE3Ash;
	add.s32 	%r481, %r480, %r479;
	ld.shared.u32 	%r569, [%r481];
$L__BB66_19:
	setp.lt.s32 	%p100, %r253, 2;
	@%p100 bra 	$L__BB66_21;
	add.s32 	%r482, %r63, %r38;
	shl.b32 	%r483, %r482, 2;
	mov.u32 	%r484, _ZZ9cuda_gemmIiLi256ELi1ELi1ELi64ELi8ELi8ELi32ELi1ELi0EEviiiPT_S1_S1_iiE3Ash;
	add.s32 	%r485, %r484, %r483;
	ld.shared.u32 	%r570, [%r485];
$L__BB66_21:
	setp.lt.s32 	%p101, %r253, 3;
	@%p101 bra 	$L__BB66_23;
	add.s32 	%r486, %r63, %r39;
	shl.b32 	%r487, %r486, 2;
	mov.u32 	%r488, _ZZ9cuda_gemmIiLi256ELi1ELi1ELi64ELi8ELi8ELi32ELi1ELi0EEviiiPT_S1_S1_iiE3Ash;
	add.s32 	%r489, %r488, %r487;
	ld.shared.u32 	%r571, [%r489];
$L__BB66_23:
	setp.lt.s32 	%p102, %r253, 4;
	@%p102 bra 	$L__BB66_25;
	add.s32 	%r490, %r63, %r40;
	shl.b32 	%r491, %r490, 2;
	mov.u32 	%r492, _ZZ9cuda_gemmIiLi256ELi1ELi1ELi64ELi8ELi8ELi32ELi1ELi0EEviiiPT_S1_S1_iiE3Ash;
	add.s32 	%r493, %r492, %r491;
	ld.shared.u32 	%r572, [%r493];
$L__BB66_25:
	setp.lt.s32 	%p103, %r253, 5;
	@%p103 bra 	$L__BB66_27;
	add.s32 	%r494, %r63, %r41;
	shl.b32 	%r495, %r494, 2;
	mov.u32 	%r496, _ZZ9cuda_gemmIiLi256ELi1ELi1ELi64ELi8ELi8ELi32ELi1ELi0EEviiiPT_S1_S1_iiE3Ash;
	add.s32 	%r497, %r496, %r495;
	ld.shared.u32 	%r573, [%r497];
$L__BB66_27:
	setp.lt.s32 	%p104, %r253, 6;
	@%p104 bra 	$L__BB66_29;
	add.s32 	%r498, %r63, %r42;
	shl.b32 	%r499, %r498, 2;
	mov.u32 	%r500, _ZZ9cuda_gemmIiLi256ELi1ELi1ELi64ELi8ELi8ELi32ELi1ELi0EEviiiPT_S1_S1_iiE3Ash;
	add.s32 	%r501, %r500, %r499;
	ld.shared.u32 	%r574, [%r501];
$L__BB66_29:
	setp.lt.s32 	%p105, %r253, 7;
	@%p105 bra 	$L__BB66_31;
	add.s32 	%r502, %r63, %r43;
	shl.b32 	%r503, %r502, 2;
	mov.u32 	%r504, _ZZ9cuda_gemmIiLi256ELi1ELi1ELi64ELi8ELi8ELi32ELi1ELi0EEviiiPT_S1_S1_iiE3Ash;
	add.s32 	%r505, %r504, %r503;
	ld.shared.u32 	%r575, [%r505];
$L__BB66_31:
	setp.lt.s32 	%p106, %r253, 8;
	@%p106 bra 	$L__BB66_33;
	add.s32 	%r506, %r63, %r44;
	shl.b32 	%r507, %r506, 2;
	mov.u32 	%r508, _ZZ9cuda_gemmIiLi256ELi1ELi1ELi64ELi8ELi8ELi32ELi1ELi0EEviiiPT_S1_S1_iiE3Ash;
	add.s32 	%r509, %r508, %r507;
	ld.shared.u32 	%r576, [%r509];
$L__BB66_33:
	setp.lt.s32 	%p107, %r12, %r18;
	@%p107 bra 	$L__BB66_35;
$L__BB66_34:
	add.s32 	%r568, %r568, %r10;
	setp.lt.s32 	%p125, %r568, %r9;
	@%p125 bra 	$L__BB66_17;
	bra.uni 	$L__BB66_132;
$L__BB66_35:
	rem.s32 	%r510, %r2, %r253;
	shl.b32 	%r511, %r510, 2;
	mov.u32 	%r512, _ZZ9cuda_gemmIiLi256ELi1ELi1ELi64ELi8ELi8ELi32ELi1ELi0EEviiiPT_S1_S1_iiE11kron_fac_sh;
	add.s32 	%r81, %r512, %r511;
	mov.u32 	%r577, %r12;
$L__BB66_36:
	mad.lo.s32 	%r514, %r577, 36, %r81;
	ld.shared.u32 	%r83, [%r514];
	mov.b32 	%r579, 0;
	@%p99 bra 	$L__BB66_38;
	shfl.sync.idx.b32	%r515|%p109, %r83, %r45, %r19, -1;
	mul.lo.s32 	%r579, %r515, %r569;
$L__BB66_38:
	@%p100 bra 	$L__BB66_40;
	shfl.sync.idx.b32	%r516|%p111, %r83, %r46, %r19, -1;
	mad.lo.s32 	%r579, %r516, %r570, %r579;
$L__BB66_40:
	@%p101 bra 	$L__BB66_42;
	shfl.sync.idx.b32	%r517|%p113, %r83, %r47, %r19, -1;
	mad.lo.s32 	%r579, %r517, %r571, %r579;
$L__BB66_42:
	@%p102 bra 	$L__BB66_44;
	shfl.sync.idx.b32	%r518|%p115, %r83, %r48, %r19, -1;
	mad.lo.s32 	%r579, %r518, %r572, %r579;
$L__BB66_44:
	@%p103 bra 	$L__BB66_46;
	shfl.sync.idx.b32	%r519|%p117, %r83, %r49, %r19, -1;
	mad.lo.s32 	%r579, %r519, %r573, %r579;
$L__BB66_46:
	@%p104 bra 	$L__BB66_48;
	shfl.sync.idx.b32	%r520|%p119, %r83, %r50, %r19, -1;
	mad.lo.s32 	%r579, %r520, %r574, %r579;
$L__BB66_48:
	setp.lt.s32 	%p120, %r253, 7;
	@%p120 bra 	$L__BB66_50;
	shfl.sync.idx.b32	%r521|%p121, %r83, %r51, %r19, -1;
	mad.lo.s32 	%r579, %r521, %r575, %r579;
$L__BB66_50:
	setp.lt.s32 	%p122, %r253, 8;
	@%p122 bra 	$L__BB66_52;
	shfl.sync.idx.b32	%r522|%p123, %r83, %r52, %r19, -1;
	mad.lo.s32 	%r579, %r522, %r576, %r579;
$L__BB66_52:
	mad.lo.s32 	%r523, %r577, %r9, %r62;
	shl.b32 	%r524, %r523, 2;
	mov.u32 	%r525, _ZZ9cuda_gemmIiLi256ELi1ELi1ELi64ELi8ELi8ELi32ELi1ELi0EEviiiPT_S1_S1_iiE3Csh;
	add.s32 	%r526, %r525, %r524;
	ld.shared.u32 	%r527, [%r526];
	add.s32 	%r528, %r527, %r579;
	st.shared.u32 	[%r526], %r528;
	add.s32 	%r577, %r577, %r14;
	setp.lt.s32 	%p124, %r577, %r18;
	@%p124 bra 	$L__BB66_36;
	bra.uni 	$L__BB66_34;
$L__BB66_53:
	setp.gt.u32 	%p17, %r253, 31;
	@%p17 bra 	$L__BB66_71;
	add.s32 	%r307, %r11, 1;
	and.b32  	%r101, %r307, 7;
	add.s32 	%r308, %r11, 2;
	and.b32  	%r102, %r308, 7;
	add.s32 	%r309, %r11, 3;
	and.b32  	%r103, %r309, 7;
	xor.b32  	%r104, %r16, 4;
	add.s32 	%r310, %r11, 5;
	and.b32  	%r105, %r310, 7;
	add.s32 	%r311, %r11, 6;
	and.b32  	%r106, %r311, 7;
	add.s32 	%r312, %r11, -1;
	and.b32  	%r107, %r312, 7;
	setp.lt.u32 	%p18, %r16, %r253;
	selp.b32 	%r313, 0, %r253, %p18;
	sub.s32 	%r108, %r16, %r313;
	add.s32 	%r314, %r16, 1;
	setp.lt.u32 	%p19, %r314, %r253;
	selp.b32 	%r315, 0, %r253, %p19;
	sub.s32 	%r109, %r314, %r315;
	add.s32 	%r316, %r16, 2;
	setp.lt.u32 	%p20, %r316, %r253;
	selp.b32 	%r317, 0, %r253, %p20;
	sub.s32 	%r110, %r316, %r317;
	add.s32 	%r318, %r16, 3;
	setp.lt.u32 	%p21, %r318, %r253;
	selp.b32 	%r319, 0, %r253, %p21;
	sub.s32 	%r111, %r318, %r319;
	add.s32 	%r320, %r16, 4;
	setp.lt.u32 	%p22, %r320, %r253;
	selp.b32 	%r321, 0, %r253, %p22;
	sub.s32 	%r112, %r320, %r321;
	add.s32 	%r322, %r16, 5;
	setp.lt.u32 	%p23, %r322, %r253;
	selp.b32 	%r323, 0, %r253, %p23;
	sub.s32 	%r113, %r322, %r323;
	add.s32 	%r324, %r16, 6;
	setp.lt.u32 	%p24, %r324, %r253;
	selp.b32 	%r325, 0, %r253, %p24;
	sub.s32 	%r114, %r324, %r325;
	add.s32 	%r326, %r16, 7;
	setp.lt.u32 	%p25, %r326, %r253;
	selp.b32 	%r327, 0, %r253, %p25;
	sub.s32 	%r115, %r326, %r327;
	mov.b32 	%r622, 0;
$L__BB66_55:
	setp.eq.s32 	%p26, %r253, 0;
	add.s32 	%r190, %r622, %r11;
	mad.lo.s32 	%r191, %r190, %r253, %r17;
	@%p26 bra 	$L__BB66_57;
	add.s32 	%r328, %r191, %r16;
	shl.b32 	%r329, %r328, 2;
	mov.u32 	%r330, _ZZ9cuda_gemmIiLi256ELi1ELi1ELi64ELi8ELi8ELi32ELi1ELi0EEviiiPT_S1_S1_iiE3Ash;
	add.s32 	%r331, %r330, %r329;
	ld.shared.u32 	%r623, [%r331];
$L__BB66_57:
	setp.lt.u32 	%p27, %r253, 2;
	@%p27 bra 	$L__BB66_59;
	add.s32 	%r332, %r191, %r101;
	shl.b32 	%r333, %r332, 2;
	mov.u32 	%r334, _ZZ9cuda_gemmIiLi256ELi1ELi1ELi64ELi8ELi8ELi32ELi1ELi0EEviiiPT_S1_S1_iiE3Ash;
	add.s32 	%r335, %r334, %r333;
	ld.shared.u32 	%r620, [%r335];
$L__BB66_59:
	setp.lt.u32 	%p28, %r253, 3;
	@%p28 bra 	$L__BB66_61;
	add.s32 	%r336, %r191, %r102;
	shl.b32 	%r337, %r336, 2;
	mov.u32 	%r338, _ZZ9cuda_gemmIiLi256ELi1ELi1ELi64ELi8ELi8ELi32ELi1ELi0EEviiiPT_S1_S1_iiE3Ash;
	add.s32 	%r339, %r338, %r337;
	ld.shared.u32 	%r619, [%r339];
$L__BB66_61:
	setp.lt.u32 	%p29, %r253, 4;
	@%p29 bra 	$L__BB66_63;
	add.s32 	%r340, %r191, %r103;
	shl.b32 	%r341, %r340, 2;
	mov.u32 	%r342, _ZZ9cuda_gemmIiLi256ELi1ELi1ELi64ELi8ELi8ELi32ELi1ELi0EEviiiPT_S1_S1_iiE3Ash;
	add.s32 	%r343, %r342, %r341;
	ld.shared.u32 	%r618, [%r343];
$L__BB66_63:
	setp.lt.u32 	%p30, %r253, 5;
	@%p30 bra 	$L__BB66_65;
	add.s32 	%r344, %r191, %r104;
	shl.b32 	%r345, %r344, 2;
	mov.u32 	%r346, _ZZ9cuda_gemmIiLi256ELi1ELi1ELi64ELi8ELi8ELi32ELi1ELi0EEviiiPT_S1_S1_iiE3Ash;
	add.s32 	%r347, %r346, %r345;
	ld.shared.u32 	%r617, [%r347];
$L__BB66_65:
	setp.lt.u32 	%p31, %r253, 6;
	@%p31 bra 	$L__BB66_67;
	add.s32 	%r348, %r191, %r105;
	shl.b32 	%r349, %r348, 2;
	mov.u32 	%r350, _ZZ9cuda_gemmIiLi256ELi1ELi1ELi64ELi8ELi8ELi32ELi1ELi0EEviiiPT_S1_S1_iiE3Ash;
	add.s32 	%r351, %r350, %r349;
	ld.shared.u32 	%r616, [%r351];
$L__BB66_67:
	setp.lt.u32 	%p32, %r253, 7;
	@%p32 bra 	$L__BB66_69;
	add.s32 	%r352, %r191, %r106;
	shl.b32 	%r353, %r352, 2;
	mov.u32 	%r354, _ZZ9cuda_gemmIiLi256ELi1ELi1ELi64ELi8ELi8ELi32ELi1ELi0EEviiiPT_S1_S1_iiE3Ash;
	add.s32 	%r355, %r354, %r353;
	ld.shared.u32 	%r615, [%r355];
$L__BB66_69:
	setp.lt.u32 	%p33, %r253, 8;
	@%p33 bra 	$L__BB66_112;
	add.s32 	%r356, %r191, %r107;
	shl.b32 	%r357, %r356, 2;
	mov.u32 	%r358, _ZZ9cuda_gemmIiLi256ELi1ELi1ELi64ELi8ELi8ELi32ELi1ELi0EEviiiPT_S1_S1_iiE3Ash;
	add.s32 	%r359, %r358, %r357;
	ld.shared.u32 	%r614, [%r359];
	bra.uni 	$L__BB66_112;
$L__BB66_71:
	add.s32 	%r379, %r11, 2;
	and.b32  	%r116, %r379, 7;
	add.s32 	%r380, %r11, 3;
	and.b32  	%r117, %r380, 7;
	add.s32 	%r381, %r11, 6;
	and.b32  	%r118, %r381, 7;
	add.s32 	%r382, %r11, -1;
	and.b32  	%r119, %r382, 7;
	setp.lt.s32 	%p53, %r16, %r253;
	selp.b32 	%r383, 0, %r253, %p53;
	sub.s32 	%r120, %r16, %r383;
	add.s32 	%r384, %r16, 1;
	setp.lt.s32 	%p54, %r384, %r253;
	selp.b32 	%r385, 0, %r253, %p54;
	sub.s32 	%r121, %r384, %r385;
	add.s32 	%r386, %r16, 2;
	setp.lt.s32 	%p55, %r386, %r253;
	selp.b32 	%r387, 0, %r253, %p55;
	sub.s32 	%r122, %r386, %r387;
	add.s32 	%r388, %r16, 3;
	setp.lt.s32 	%p56, %r388, %r253;
	selp.b32 	%r389, 0, %r253, %p56;
	sub.s32 	%r123, %r388, %r389;
	add.s32 	%r390, %r16, 4;
	setp.lt.s32 	%p57, %r390, %r253;
	selp.b32 	%r391, 0, %r253, %p57;
	sub.s32 	%r124, %r390, %r391;
	add.s32 	%r392, %r16, 5;
	setp.lt.s32 	%p58, %r392, %r253;
	selp.b32 	%r393, 0, %r253, %p58;
	sub.s32 	%r125, %r392, %r393;
	add.s32 	%r394, %r16, 6;
	setp.lt.s32 	%p59, %r394, %r253;
	selp.b32 	%r395, 0, %r253, %p59;
	sub.s32 	%r126, %r394, %r395;
	add.s32 	%r396, %r16, 7;
	setp.lt.s32 	%p60, %r396, %r253;
	selp.b32 	%r397, 0, %r253, %p60;
	sub.s32 	%r127, %r396, %r397;
	shl.b32 	%r398, %r4, 8;
	sub.s32 	%r128, 8223, %r398;
	mov.b32 	%r594, 0;
$L__BB66_72:
	setp.lt.s32 	%p61, %r253, 1;
	add.s32 	%r138, %r594, %r11;
	mad.lo.s32 	%r139, %r138, %r253, %r17;
	@%p61 bra 	$L__BB66_74;
	add.s32 	%r399, %r139, %r16;
	shl.b32 	%r400, %r399, 2;
	mov.u32 	%r401, _ZZ9cuda_gemmIiLi256ELi1ELi1ELi64ELi8ELi8ELi32ELi1ELi0EEviiiPT_S1_S1_iiE3Ash;
	add.s32 	%r402, %r401, %r400;
	ld.shared.u32 	%r595, [%r402];
$L__BB66_74:
	setp.lt.s32 	%p62, %r253, 2;
	@%p62 bra 	$L__BB66_76;
	add.s32 	%r403, %r11, 1;
	and.b32  	%r404, %r403, 7;
	add.s32 	%r405, %r139, %r404;
	shl.b32 	%r406, %r405, 2;
	mov.u32 	%r407, _ZZ9cuda_gemmIiLi256ELi1ELi1ELi64ELi8ELi8ELi32ELi1ELi0EEviiiPT_S1_S1_iiE3Ash;
	add.s32 	%r408, %r407, %r406;
	ld.shared.u32 	%r596, [%r408];
$L__BB66_76:
	setp.lt.s32 	%p63, %r253, 3;
	@%p63 bra 	$L__BB66_78;
	add.s32 	%r409, %r139, %r116;
	shl.b32 	%r410, %r409, 2;
	mov.u32 	%r411, _ZZ9cuda_gemmIiLi256ELi1ELi1ELi64ELi8ELi8ELi32ELi1ELi0EEviiiPT_S1_S1_iiE3Ash;
	add.s32 	%r412, %r411, %r410;
	ld.shared.u32 	%r597, [%r412];
$L__BB66_78:
	setp.lt.s32 	%p64, %r253, 4;
	@%p64 bra 	$L__BB66_80;
	add.s32 	%r413, %r139, %r117;
	shl.b32 	%r414, %r413, 2;
	mov.u32 	%r415, _ZZ9cuda_gemmIiLi256ELi1ELi1ELi64ELi8ELi8ELi32ELi1ELi0EEviiiPT_S1_S1_iiE3Ash;
	add.s32 	%r416, %r415, %r414;
	ld.shared.u32 	%r598, [%r416];
$L__BB66_80:
	setp.lt.s32 	%p65, %r253, 5;
	@%p65 bra 	$L__BB66_82;
	xor.b32  	%r417, %r16, 4;
	add.s32 	%r418, %r139, %r417;
	shl.b32 	%r419, %r418, 2;
	mov.u32 	%r420, _ZZ9cuda_gemmIiLi256ELi1ELi1ELi64ELi8ELi8ELi32ELi1ELi0EEviiiPT_S1_S1_iiE3Ash;
	add.s32 	%r421, %r420, %r419;
	ld.shared.u32 	%r599, [%r421];
$L__BB66_82:
	setp.lt.s32 	%p66, %r253, 6;
	@%p66 bra 	$L__BB66_84;
	add.s32 	%r422, %r11, 5;
	and.b32  	%r423, %r422, 7;
	add.s32 	%r424, %r139, %r423;
	shl.b32 	%r425, %r424, 2;
	mov.u32 	%r426, _ZZ9cuda_gemmIiLi256ELi1ELi1ELi64ELi8ELi8ELi32ELi1ELi0EEviiiPT_S1_S1_iiE3Ash;
	add.s32 	%r427, %r426, %r425;
	ld.shared.u32 	%r600, [%r427];
$L__BB66_84:
	setp.lt.s32 	%p67, %r253, 7;
	@%p67 bra 	$L__BB66_86;
	add.s32 	%r428, %r139, %r118;
	shl.b32 	%r429, %r428, 2;
	mov.u32 	%r430, _ZZ9cuda_gemmIiLi256ELi1ELi1ELi64ELi8ELi8ELi32ELi1ELi0EEviiiPT_S1_S1_iiE3Ash;
	add.s32 	%r431, %r430, %r429;
	ld.shared.u32 	%r601, [%r431];
$L__BB66_86:
	setp.lt.s32 	%p68, %r253, 8;
	@%p68 bra 	$L__BB66_88;
	add.s32 	%r432, %r139, %r119;
	shl.b32 	%r433, %r432, 2;
	mov.u32 	%r434, _ZZ9cuda_gemmIiLi256ELi1ELi1ELi64ELi8ELi8ELi32ELi1ELi0EEviiiPT_S1_S1_iiE3Ash;
	add.s32 	%r435, %r434, %r433;
	ld.shared.u32 	%r602, [%r435];
$L__BB66_88:
	setp.lt.s32 	%p69, %r12, %r18;
	@%p69 bra 	$L__BB66_90;
$L__BB66_89:
	add.s32 	%r594, %r594, %r10;
	setp.lt.s32 	%p90, %r594, %r9;
	@%p90 bra 	$L__BB66_72;
	bra.uni 	$L__BB66_132;
$L__BB66_90:
	rem.s32 	%r436, %r2, %r253;
	shl.b32 	%r437, %r436, 2;
	mov.u32 	%r438, _ZZ9cuda_gemmIiLi256ELi1ELi1ELi64ELi8ELi8ELi32ELi1ELi0EEviiiPT_S1_S1_iiE11kron_fac_sh;
	add.s32 	%r157, %r438, %r437;
	mov.u32 	%r603, %r12;
$L__BB66_91:
	mad.lo.s32 	%r440, %r603, 36, %r157;
	ld.shared.u32 	%r159, [%r440];
	mov.b32 	%r605, 0;
	@%p61 bra 	$L__BB66_93;
	shfl.sync.idx.b32	%r441|%p71, %r159, %r120, %r19, -1;
	mul.lo.s32 	%r605, %r441, %r595;
$L__BB66_93:
	@%p62 bra 	$L__BB66_95;
	shfl.sync.idx.b32	%r442|%p73, %r159, %r121, %r19, -1;
	mad.lo.s32 	%r605, %r442, %r596, %r605;
$L__BB66_95:
	@%p63 bra 	$L__BB66_97;
	shfl.sync.idx.b32	%r443|%p75, %r159, %r122, %r19, -1;
	mad.lo.s32 	%r605, %r443, %r597, %r605;
$L__BB66_97:
	@%p64 bra 	$L__BB66_99;
	shfl.sync.idx.b32	%r444|%p77, %r159, %r123, %r19, -1;
	mad.lo.s32 	%r605, %r444, %r598, %r605;
$L__BB66_99:
	@%p65 bra 	$L__BB66_101;
	shfl.sync.idx.b32	%r445|%p79, %r159, %r124, %r19, -1;
	mad.lo.s32 	%r605, %r445, %r599, %r605;
$L__BB66_101:
	setp.lt.s32 	%p80, %r253, 6;
	@%p80 bra 	$L__BB66_103;
	shfl.sync.idx.b32	%r446|%p81, %r159, %r125, %r19, -1;
	mad.lo.s32 	%r605, %r446, %r600, %r605;
$L__BB66_103:
	setp.lt.s32 	%p82, %r253, 7;
	@%p82 bra 	$L__BB66_105;
	shfl.sync.idx.b32	%r447|%p83, %r159, %r126, %r19, -1;
	mad.lo.s32 	%r605, %r447, %r601, %r605;
$L__BB66_105:
	setp.lt.s32 	%p84, %r253, 8;
	@%p84 bra 	$L__BB66_107;
	shfl.sync.idx.b32	%r448|%p85, %r159, %r127, %r19, -1;
	mad.lo.s32 	%r605, %r448, %r602, %r605;
$L__BB66_107:
	mov.u32 	%r611, %r3;
$L__BB66_108:
	shr.u32 	%r177, %r611, 1;
	shfl.sync.down.b32	%r449|%p86, %r605, %r177, %r128, -1;
	add.s32 	%r605, %r449, %r605;
	setp.gt.u32 	%p87, %r611, 3;
	mov.u32 	%r611, %r177;
	@%p87 bra 	$L__BB66_108;
	rem.u32 	%r450, %r2, %r4;
	setp.eq.s32 	%p88, %r450, 0;
	@%p88 bra 	$L__BB66_110;
	bra.uni 	$L__BB66_111;
$L__BB66_110:
	mad.lo.s32 	%r451, %r603, %r9, %r138;
	shl.b32 	%r452, %r451, 2;
	mov.u32 	%r453, _ZZ9cuda_gemmIiLi256ELi1ELi1ELi64ELi8ELi8ELi32ELi1ELi0EEviiiPT_S1_S1_iiE3Csh;
	add.s32 	%r454, %r453, %r452;
	st.shared.u32 	[%r454], %r605;
$L__BB66_111:
	add.s32 	%r603, %r603, %r14;
	setp.lt.s32 	%p89, %r603, %r18;
	@%p89 bra 	$L__BB66_91;
	bra.uni 	$L__BB66_89;
$L__BB66_112:
	setp.lt.s32 	%p34, %r12, %r18;
	@%p34 bra 	$L__BB66_113;
	bra.uni 	$L__BB66_131;
$L__BB66_113:
	rem.u32 	%r360, %r2, %r253;
	shl.b32 	%r361, %r360, 2;
	mov.u32 	%r362, _ZZ9cuda_gemmIiLi256ELi1ELi1ELi64ELi8ELi8ELi32ELi1ELi0EEviiiPT_S1_S1_iiE11kron_fac_sh;
	add.s32 	%r192, %r362, %r361;
	mov.u32 	%r631, %r12;
$L__BB66_114:
	mad.lo.s32 	%r364, %r631, 36, %r192;
	ld.shared.u32 	%r210, [%r364];
	mov.b32 	%r633, 0;
	@%p26 bra 	$L__BB66_116;
	shfl.sync.idx.b32	%r365|%p36, %r210, %r108, %r19, -1;
	mul.lo.s32 	%r633, %r365, %r623;
$L__BB66_116:
	@%p27 bra 	$L__BB66_118;
	shfl.sync.idx.b32	%r366|%p38, %r210, %r109, %r19, -1;
	mad.lo.s32 	%r633, %r366, %r620, %r633;
$L__BB66_118:
	@%p28 bra 	$L__BB66_120;
	shfl.sync.idx.b32	%r367|%p40, %r210, %r110, %r19, -1;
	mad.lo.s32 	%r633, %r367, %r619, %r633;
$L__BB66_120:
	@%p29 bra 	$L__BB66_122;
	shfl.sync.idx.b32	%r368|%p42, %r210, %r111, %r19, -1;
	mad.lo.s32 	%r633, %r368, %r618, %r633;
$L__BB66_122:
	@%p30 bra 	$L__BB66_124;
	shfl.sync.idx.b32	%r369|%p44, %r210, %r112, %r19, -1;
	mad.lo.s32 	%r633, %r369, %r617, %r633;
$L__BB66_124:
	@%p31 bra 	$L__BB66_126;
	shfl.sync.idx.b32	%r370|%p46, %r210, %r113, %r19, -1;
	mad.lo.s32 	%r633, %r370, %r616, %r633;
$L__BB66_126:
	setp.lt.u32 	%p47, %r253, 7;
	@%p47 bra 	$L__BB66_128;
	shfl.sync.idx.b32	%r371|%p48, %r210, %r114, %r19, -1;
	mad.lo.s32 	%r633, %r371, %r615, %r633;
$L__BB66_128:
	setp.lt.u32 	%p49, %r253, 8;
	@%p49 bra 	$L__BB66_130;
	shfl.sync.idx.b32	%r372|%p50, %r210, %r115, %r19, -1;
	mad.lo.s32 	%r633, %r372, %r614, %r633;
$L__BB66_130:
	mad.lo.s32 	%r373, %r631, %r9, %r190;
	shl.b32 	%r374, %r373, 2;
	mov.u32 	%r375, _ZZ9cuda_gemmIiLi256ELi1ELi1ELi64ELi8ELi8ELi32ELi1ELi0EEviiiPT_S1_S1_iiE3Csh;
	add.s32 	%r376, %r375, %r374;
	st.shared.u32 	[%r376], %r633;
	add.s32 	%r631, %r631, %r14;
	setp.lt.s32 	%p51, %r631, %r18;
	@%p51 bra 	$L__BB66_114;
$L__BB66_131:
	add.s32 	%r622, %r622, %r10;
	setp.lt.s32 	%p52, %r622, %r9;
	@%p52 bra 	$L__BB66_55;
$L__BB66_132:
	setp.gt.u32 	%p126, %r645, 63;
	bar.sync 	0;
	@%p126 bra 	$L__BB66_139;
	shl.b32 	%r229, %r15, 6;
	add.s32 	%r529, %r645, %r13;
	max.u32 	%r530, %r529, 64;
	setp.lt.u32 	%p127, %r529, 64;
	selp.u32 	%r531, 1, 0, %p127;
	add.s32 	%r532, %r529, %r531;
	sub.s32 	%r533, %r530, %r532;
	div.u32 	%r534, %r533, %r13;
	add.s32 	%r230, %r534, %r531;
	and.b32  	%r535, %r230, 3;
	setp.eq.s32 	%p128, %r535, 3;
	@%p128 bra 	$L__BB66_136;
	add.s32 	%r536, %r230, 1;
	and.b32  	%r537, %r536, 3;
	shl.b32 	%r538, %r645, 2;
	mov.u32 	%r539, _ZZ9cuda_gemmIiLi256ELi1ELi1ELi64ELi8ELi8ELi32ELi1ELi0EEviiiPT_S1_S1_iiE3Csh;
	add.s32 	%r641, %r539, %r538;
	shl.b32 	%r232, %r13, 2;
	add.s32 	%r540, %r645, %r229;
	mul.wide.u32 	%rd24, %r540, 4;
	add.s64 	%rd33, %rd2, %rd24;
	mul.wide.u32 	%rd5, %r13, 4;
	neg.s32 	%r640, %r537;
	mad.lo.s32 	%r645, %r13, %r537, %r645;
$L__BB66_135:
	.pragma "nounroll";
	ld.shared.u32 	%r541, [%r641];
	st.global.u32 	[%rd33], %r541;
	add.s32 	%r641, %r641, %r232;
	add.s64 	%rd33, %rd33, %rd5;
	add.s32 	%r640, %r640, 1;
	setp.ne.s32 	%p129, %r640, 0;
	@%p129 bra 	$L__BB66_135;
$L__BB66_136:
	setp.lt.u32 	%p130, %r230, 3;
	@%p130 bra 	$L__BB66_139;
	shl.b32 	%r240, %r13, 2;
	shl.b32 	%r542, %r645, 2;
	mov.u32 	%r543, _ZZ9cuda_gemmIiLi256ELi1ELi1ELi64ELi8ELi8ELi32ELi1ELi0EEviiiPT_S1_S1_iiE3Csh;
	add.s32 	%r644, %r543, %r542;
	shl.b32 	%r242, %r13, 4;
	shl.b32 	%r243, %r13, 3;
	mul.lo.s32 	%r244, %r13, 12;
	mul.wide.u32 	%rd25, %r13, 4;
	add.s64 	%rd8, %rd2, %rd25;
	add.s32 	%r643, %r645, %r229;
	mul.wide.u32 	%rd26, %r13, 8;
	add.s64 	%rd9, %rd2, %rd26;
	mul.wide.u32 	%rd27, %r13, 12;
	add.s64 	%rd10, %rd2, %rd27;
$L__BB66_138:
	mul.wide.s32 	%rd28, %r643, 4;
	add.s64 	%rd29, %rd8, %rd28;
	add.s64 	%rd30, %rd9, %rd28;
	add.s64 	%rd31, %rd10, %rd28;
	add.s64 	%rd32, %rd2, %rd28;
	ld.shared.u32 	%r544, [%r644];
	st.global.u32 	[%rd32], %r544;
	add.s32 	%r545, %r644, %r240;
	ld.shared.u32 	%r546, [%r545];
	st.global.u32 	[%rd29], %r546;
	add.s32 	%r547, %r644, %r243;
	ld.shared.u32 	%r548, [%r547];
	st.global.u32 	[%rd30], %r548;
	add.s32 	%r549, %r644, %r244;
	ld.shared.u32 	%r550, [%r549];
	st.global.u32 	[%rd31], %r550;
	add.s32 	%r645, %r645, %r240;
	add.s32 	%r644, %r644, %r242;
	add.s32 	%r643, %r643, %r240;
	setp.lt.u32 	%p131, %r645, 64;
	@%p131 bra 	$L__BB66_138;
$L__BB66_139:
	ret;
$L__BB66_140:
	add.s32 	%r280, %r20, %r554;
	mul.wide.s32 	%rd18, %r280, 4;
	add.s64 	%rd19, %rd1, %rd18;
	ld.global.u32 	%r281, [%rd19];
	shl.b32 	%r282, %r554, 2;
	mov.u32 	%r283, _ZZ9cuda_gemmIiLi256ELi1ELi1ELi64ELi8ELi8ELi32ELi1ELi0EEviiiPT_S1_S1_iiE3Ash;
	add.s32 	%r284, %r283, %r282;
	st.shared.u32 	[%r284], %r281;
	shl.b32 	%r285, %r13, 2;
	cvt.u64.u32 	%rd20, %r285;
	add.s64 	%rd21, %rd19, %rd20;
	ld.global.u32 	%r286, [%rd21];
	add.s32 	%r287, %r284, %r285;
	st.shared.u32 	[%r287], %r286;
	add.s64 	%rd22, %rd21, %rd20;
	ld.global.u32 	%r288, [%rd22];
	add.s32 	%r289, %r287, %r285;
	st.shared.u32 	[%r289], %r288;
	add.s64 	%rd23, %rd22, %rd20;
	ld.global.u32 	%r290, [%rd23];
	add.s32 	%r291, %r289, %r285;
	st.shared.u32 	[%r291], %r290;
	add.s32 	%r554, %r285, %r554;
	setp.lt.u32 	%p10, %r554, 64;
	@%p10 bra 	$L__BB66_140;
	bra.uni 	$L__BB66_9;

}
	// .globl	_Z9cuda_gemmIiLi256ELi1ELi1ELi64ELi8ELi8ELi32ELi1ELi1EEviiiPT_S1_S1_ii
.visible .entry _Z9cuda_gemmIiLi256ELi1ELi1ELi64ELi8ELi8ELi32ELi1ELi1EEviiiPT_S1_S1_ii(
	.param .u32 _Z9cuda_gemmIiLi256ELi1ELi1ELi64ELi8ELi8ELi32ELi1ELi1EEviiiPT_S1_S1_ii_param_0,
	.param .u32 _Z9cuda_gemmIiLi256ELi1ELi1ELi64ELi8ELi8ELi32ELi1ELi1EEviiiPT_S1_S1_ii_param_1,
	.param .u32 _Z9cuda_gemmIiLi256ELi1ELi1ELi64ELi8ELi8ELi32ELi1ELi1EEviiiPT_S1_S1_ii_param_2,
	.param .u64 .ptr .align 1 _Z9cuda_gemmIiLi256ELi1ELi1ELi64ELi8ELi8ELi32ELi1ELi1EEviiiPT_S1_S1_ii_param_3,
	.param .u64 .ptr .align 1 _Z9cuda_gemmIiLi256ELi1ELi1ELi64ELi8ELi8ELi32ELi1ELi1EEviiiPT_S1_S1_ii_param_4,
	.param .u64 .ptr .align 1 _Z9cuda_gemmIiLi256ELi1ELi1ELi64ELi8ELi8ELi32ELi1ELi1EEviiiPT_S1_S1_ii_param_5,
	.param .u32 _Z9cuda_gemmIiLi256ELi1ELi1ELi64ELi8ELi8ELi32ELi1ELi1EEviiiPT_S1_S1_ii_param_6,
	.param .u32 _Z9cuda_gemmIiLi256ELi1ELi1ELi64ELi8ELi8ELi32ELi1ELi1EEviiiPT_S1_S1_ii_param_7
)
.maxntid 256
{
	.reg .pred 	%p<34>;
	.reg .b32 	%r<290>;
	.reg .b64 	%rd<55>;
	// demoted variable
	.shared .align 128 .b8 _ZZ9cuda_gemmIiLi256ELi1ELi1ELi64ELi8ELi8ELi32ELi1ELi1EEviiiPT_S1_S1_iiE11kron_fac_sh[288];
	// demoted variable
	.shared .align 128 .b8 _ZZ9cuda_gemmIiLi256ELi1ELi1ELi64ELi8ELi8ELi32ELi1ELi1EEviiiPT_S1_S1_iiE3Ash[256];
	// demoted variable
	.shared .align 128 .b8 _ZZ9cuda_gemmIiLi256ELi1ELi1ELi64ELi8ELi8ELi32ELi1ELi1EEviiiPT_S1_S1_iiE3Csh[256];
	ld.param.u64 	%rd22, [_Z9cuda_gemmIiLi256ELi1ELi1ELi64ELi8ELi8ELi32ELi1ELi1EEviiiPT_S1_S1_ii_param_3];
	ld.param.u64 	%rd23, [_Z9cuda_gemmIiLi256ELi1ELi1ELi64ELi8ELi8ELi32ELi1ELi1EEviiiPT_S1_S1_ii_param_4];
	ld.param.u64 	%rd24, [_Z9cuda_gemmIiLi256ELi1ELi1ELi64ELi8ELi8ELi32ELi1ELi1EEviiiPT_S1_S1_ii_param_5];
	cvta.to.global.u64 	%rd1, %rd23;
	cvta.to.global.u64 	%rd2, %rd22;
	cvta.to.global.u64 	%rd3, %rd24;
	mov.u32 	%r289, %tid.x;
	setp.gt.u32 	%p1, %r289, 63;
	@%p1 bra 	$L__BB67_7;
	mov.u32 	%r2, %ntid.x;
	add.s32 	%r109, %r289, %r2;
	max.u32 	%r110, %r109, 64;
	setp.lt.u32 	%p2, %r109, 64;
	selp.u32 	%r111, 1, 0, %p2;
	add.s32 	%r112, %r109, %r111;
	sub.s32 	%r113, %r110, %r112;
	div.u32 	%r114, %r113, %r2;
	add.s32 	%r3, %r114, %r111;
	and.b32  	%r115, %r3, 3;
	setp.eq.s32 	%p3, %r115, 3;
	mov.u32 	%r267, %r289;
	@%p3 bra 	$L__BB67_4;
	mul.wide.u32 	%rd25, %r289, 4;
	add.s64 	%rd52, %rd1, %rd25;
	mul.wide.u32 	%rd5, %r2, 4;
	add.s32 	%r116, %r3, 1;
	and.b32  	%r117, %r116, 3;
	neg.s32 	%r265, %r117;
	mov.u32 	%r267, %r289;
$L__BB67_3:
	.pragma "nounroll";
	ld.global.u32 	%r118, [%rd52];
	and.b32  	%r119, %r267, 7;
	mov.u32 	%r120, _ZZ9cuda_gemmIiLi256ELi1ELi1ELi64ELi8ELi8ELi32ELi1ELi1EEviiiPT_S1_S1_iiE11kron_fac_sh;
	mad.lo.s32 	%r121, %r119, 36, %r120;
	shr.u32 	%r122, %r267, 1;
	and.b32  	%r123, %r122, 2147483644;
	add.s32 	%r124, %r121, %r123;
	st.shared.u32 	[%r124], %r118;
	add.s32 	%r267, %r267, %r2;
	add.s64 	%rd52, %rd52, %rd5;
	add.s32 	%r265, %r265, 1;
	setp.ne.s32 	%p4, %r265, 0;
	@%p4 bra 	$L__BB67_3;
$L__BB67_4:
	setp.lt.u32 	%p5, %r3, 3;
	@%p5 bra 	$L__BB67_7;
	shl.b32 	%r125, %r2, 1;
	add.s32 	%r270, %r267, %r125;
	shl.b32 	%r11, %r2, 2;
	mad.lo.s32 	%r269, %r2, 3, %r267;
	add.s32 	%r268, %r2, %r267;
$L__BB67_6:
	mul.wide.u32 	%rd26, %r267, 4;
	add.s64 	%rd27, %rd1, %rd26;
	ld.global.u32 	%r126, [%rd27];
	and.b32  	%r127, %r267, 7;
	mov.u32 	%r128, _ZZ9cuda_gemmIiLi256ELi1ELi1ELi64ELi8ELi8ELi32ELi1ELi1EEviiiPT_S1_S1_iiE11kron_fac_sh;
	mad.lo.s32 	%r129, %r127, 36, %r128;
	shr.u32 	%r130, %r267, 1;
	and.b32  	%r131, %r130, 2147483644;
	add.s32 	%r132, %r129, %r131;
	st.shared.u32 	[%r132], %r126;
	add.s32 	%r133, %r267, %r2;
	mul.wide.u32 	%rd28, %r268, 4;
	add.s64 	%rd29, %rd1, %rd28;
	ld.global.u32 	%r134, [%rd29];
	and.b32  	%r135, %r268, 7;
	mad.lo.s32 	%r136, %r135, 36, %r128;
	shr.u32 	%r137, %r268, 1;
	and.b32  	%r138, %r137, 2147483644;
	add.s32 	%r139, %r136, %r138;
	st.shared.u32 	[%r139], %r134;
	add.s32 	%r140, %r133, %r2;
	mul.wide.u32 	%rd30, %r270, 4;
	add.s64 	%rd31, %rd1, %rd30;
	ld.global.u32 	%r141, [%rd31];
	and.b32  	%r142, %r270, 7;
	mad.lo.s32 	%r143, %r142, 36, %r128;
	shr.u32 	%r144, %r270, 1;
	and.b32  	%r145, %r144, 2147483644;
	add.s32 	%r146, %r143, %r145;
	st.shared.u32 	[%r146], %r141;
	add.s32 	%r147, %r140, %r2;
	mul.wide.u32 	%rd32, %r269, 4;
	add.s64 	%rd33, %rd1, %rd32;
	ld.global.u32 	%r148, [%rd33];
	and.b32  	%r149, %r269, 7;
	mad.lo.s32 	%r150, %r149, 36, %r128;
	shr.u32 	%r151, %r269, 1;
	and.b32  	%r152, %r151, 2147483644;
	add.s32 	%r153, %r150, %r152;
	st.shared.u32 	[%r153], %r148;
	add.s32 	%r267, %r147, %r2;
	add.s32 	%r270, %r270, %r11;
	add.s32 	%r269, %r269, %r11;
	add.s32 	%r268, %r268, %r11;
	setp.lt.u32 	%p6, %r267, 64;
	@%p6 bra 	$L__BB67_6;
$L__BB67_7:
	and.b32  	%r22, %r289, 7;
	mov.u32 	%r23, %ntid.x;
	mov.u32 	%r24, %ctaid.y;
	mov.u32 	%r154, %nctaid.y;
	setp.ge.u32 	%p7, %r24, %r154;
	@%p7 bra 	$L__BB67_31;
	setp.gt.u32 	%p8, %r289, 63;
	@%p8 bra 	$L__BB67_21;
	shl.b32 	%r25, %r24, 6;
	add.s32 	%r155, %r289, %r23;
	max.u32 	%r156, %r155, 64;
	setp.lt.u32 	%p9, %r155, 64;
	selp.u32 	%r157, 1, 0, %p9;
	add.s32 	%r158, %r155, %r157;
	sub.s32 	%r159, %r156, %r158;
	div.u32 	%r160, %r159, %r23;
	add.s32 	%r26, %r160, %r157;
	add.s32 	%r161, %r26, 1;
	and.b32  	%r27, %r161, 3;
	and.b32  	%r28, %r26, 3;
	setp.eq.s32 	%p10, %r28, 3;
	mov.u32 	%r280, %r289;
	@%p10 bra 	$L__BB67_12;
	shl.b32 	%r162, %r289, 2;
	mov.u32 	%r163, _ZZ9cuda_gemmIiLi256ELi1ELi1ELi64ELi8ELi8ELi32ELi1ELi1EEviiiPT_S1_S1_iiE3Ash;
	add.s32 	%r273, %r163, %r162;
	shl.b32 	%r30, %r23, 2;
	add.s32 	%r164, %r289, %r25;
	mul.wide.u32 	%rd34, %r164, 4;
	add.s64 	%rd53, %rd2, %rd34;
	mul.wide.u32 	%rd9, %r23, 4;
	neg.s32 	%r272, %r27;
	mad.lo.s32 	%r280, %r23, %r27, %r289;
$L__BB67_11:
	.pragma "nounroll";
	ld.global.u32 	%r165, [%rd53];
	st.shared.u32 	[%r273], %r165;
	add.s32 	%r273, %r273, %r30;
	add.s64 	%rd53, %rd53, %rd9;
	add.s32 	%r272, %r272, 1;
	setp.ne.s32 	%p11, %r272, 0;
	@%p11 bra 	$L__BB67_11;
$L__BB67_12:
	setp.lt.u32 	%p12, %r26, 3;
	@%p12 bra 	$L__BB67_15;
	shl.b32 	%r166, %r280, 2;
	mov.u32 	%r167, _ZZ9cuda_gemmIiLi256ELi1ELi1ELi64ELi8ELi8ELi32ELi1ELi1EEviiiPT_S1_S1_iiE3Ash;
	add.s32 	%r279, %r167, %r166;
	shl.b32 	%r39, %r23, 4;
	mul.lo.s32 	%r40, %r23, 12;
	mul.wide.u32 	%rd35, %r23, 4;
	add.s64 	%rd12, %rd2, %rd35;
	add.s32 	%r278, %r280, %r25;
	mul.wide.u32 	%rd36, %r23, 8;
	add.s64 	%rd13, %rd2, %rd36;
	mul.wide.u32 	%rd37, %r23, 12;
	add.s64 	%rd14, %rd2, %rd37;
$L__BB67_14:
	mul.wide.s32 	%rd38, %r278, 4;
	add.s64 	%rd39, %rd12, %rd38;
	add.s64 	%rd40, %rd13, %rd38;
	add.s64 	%rd41, %rd14, %rd38;
	add.s64 	%rd42, %rd2, %rd38;
	ld.global.u32 	%r168, [%rd42];
	st.shared.u32 	[%r279], %r168;
	ld.global.u32 	%r169, [%rd39];
	shl.b32 	%r170, %r23, 2;
	add.s32 	%r171, %r279, %r170;
	st.shared.u32 	[%r171], %r169;
	ld.global.u32 	%r172, [%rd40];
	shl.b32 	%r173, %r23, 3;
	add.s32 	%r174, %r279, %r173;
	st.shared.u32 	[%r174], %r172;
	ld.global.u32 	%r175, [%rd41];
	add.s32 	%r176, %r279, %r40;
	st.shared.u32 	[%r176], %r175;
	add.s32 	%r280, %r280, %r170;
	add.s32 	%r279, %r279, %r39;
	add.s32 	%r278, %r278, %r170;
	setp.lt.u32 	%p13, %r280, 64;
	@%p13 bra 	$L__BB67_14;
$L__BB67_15:
	setp.eq.s32 	%p14, %r28, 3;
	mov.u32 	%r282, %r289;
	@%p14 bra 	$L__BB67_18;
	shl.b32 	%r177, %r289, 2;
	mov.u32 	%r178, _ZZ9cuda_gemmIiLi256ELi1ELi1ELi64ELi8ELi8ELi32ELi1ELi1EEviiiPT_S1_S1_iiE3Csh;
	add.s32 	%r276, %r178, %r177;
	shl.b32 	%r43, %r23, 2;
	neg.s32 	%r275, %r27;
	mad.lo.s32 	%r282, %r23, %r27, %r289;
$L__BB67_17:
	.pragma "nounroll";
	mov.b32 	%r179, 0;
	st.shared.u32 	[%r276], %r179;
	add.s32 	%r276, %r276, %r43;
	add.s32 	%r275, %r275, 1;
	setp.ne.s32 	%p15, %r275, 0;
	@%p15 bra 	$L__BB67_17;
$L__BB67_18:
	setp.lt.u32 	%p16, %r26, 3;
	@%p16 bra 	$L__BB67_21;
	shl.b32 	%r51, %r23, 2;
	shl.b32 	%r180, %r282, 2;
	mov.u32 	%r181, _ZZ9cuda_gemmIiLi256ELi1ELi1ELi64ELi8ELi8ELi32ELi1ELi1EEviiiPT_S1_S1_iiE3Csh;
	add.s32 	%r281, %r181, %r180;
	shl.b32 	%r53, %r23, 4;
	shl.b32 	%r54, %r23, 3;
	mul.lo.s32 	%r55, %r23, 12;
$L__BB67_20:
	mov.b32 	%r182, 0;
	st.shared.u32 	[%r281], %r182;
	add.s32 	%r183, %r281, %r51;
	st.shared.u32 	[%r183], %r182;
	add.s32 	%r184, %r281, %r54;
	st.shared.u32 	[%r184], %r182;
	add.s32 	%r185, %r281, %r55;
	st.shared.u32 	[%r185], %r182;
	add.s32 	%r282, %r282, %r51;
	add.s32 	%r281, %r281, %r53;
	setp.lt.u32 	%p17, %r282, 64;
	@%p17 bra 	$L__BB67_20;
$L__BB67_21:
	setp.gt.u32 	%p18, %r289, 63;
	bar.sync 	0;
	add.s32 	%r186, %r289, 1;
	and.b32  	%r66, %r186, 7;
	add.s32 	%r187, %r289, 2;
	and.b32  	%r67, %r187, 7;
	add.s32 	%r188, %r289, 3;
	and.b32  	%r68, %r188, 7;
	xor.b32  	%r69, %r22, 4;
	add.s32 	%r189, %r289, 5;
	and.b32  	%r70, %r189, 7;
	add.s32 	%r190, %r289, 6;
	and.b32  	%r71, %r190, 7;
	add.s32 	%r191, %r289, -1;
	and.b32  	%r72, %r191, 7;
	@%p18 bra 	$L__BB67_24;
	shl.b32 	%r192, %r22, 3;
	mov.u32 	%r193, _ZZ9cuda_gemmIiLi256ELi1ELi1ELi64ELi8ELi8ELi32ELi1ELi1EEviiiPT_S1_S1_iiE3Ash;
	mad.lo.s32 	%r194, %r22, 36, %r193;
	ld.shared.u32 	%r73, [%r194];
	or.b32  	%r195, %r192, %r66;
	shl.b32 	%r196, %r195, 2;
	add.s32 	%r197, %r193, %r196;
	ld.shared.u32 	%r74, [%r197];
	or.b32  	%r198, %r192, %r67;
	shl.b32 	%r199, %r198, 2;
	add.s32 	%r200, %r193, %r199;
	ld.shared.u32 	%r75, [%r200];
	or.b32  	%r201, %r192, %r68;
	shl.b32 	%r202, %r201, 2;
	add.s32 	%r203, %r193, %r202;
	ld.shared.u32 	%r76, [%r203];
	or.b32  	%r204, %r192, %r69;
	shl.b32 	%r205, %r204, 2;
	add.s32 	%r206, %r193, %r205;
	ld.shared.u32 	%r77, [%r206];
	or.b32  	%r207, %r192, %r70;
	shl.b32 	%r208, %r207, 2;
	add.s32 	%r209, %r193, %r208;
	ld.shared.u32 	%r78, [%r209];
	or.b32  	%r210, %r192, %r71;
	shl.b32 	%r211, %r210, 2;
	add.s32 	%r212, %r193, %r211;
	ld.shared.u32 	%r79, [%r212];
	or.b32  	%r213, %r192, %r72;
	shl.b32 	%r214, %r213, 2;
	add.s32 	%r215, %r193, %r214;
	ld.shared.u32 	%r80, [%r215];
	shr.u32 	%r81, %r23, 3;
	shr.u32 	%r283, %r289, 3;
	shl.b32 	%r216, %r22, 2;
	mov.u32 	%r217, _ZZ9cuda_gemmIiLi256ELi1ELi1ELi64ELi8ELi8ELi32ELi1ELi1EEviiiPT_S1_S1_iiE11kron_fac_sh;
	add.s32 	%r83, %r217, %r216;
$L__BB67_23:
	mad.lo.s32 	%r218, %r283, 36, %r83;
	ld.shared.u32 	%r219, [%r218];
	shfl.sync.idx.b32	%r220|%p19, %r219, %r22, 6175, -1;
	mul.lo.s32 	%r221, %r220, %r73;
	shfl.sync.idx.b32	%r222|%p20, %r219, %r66, 6175, -1;
	mad.lo.s32 	%r223, %r222, %r74, %r221;
	shfl.sync.idx.b32	%r224|%p21, %r219, %r67, 6175, -1;
	mad.lo.s32 	%r225, %r224, %r75, %r223;
	shfl.sync.idx.b32	%r226|%p22, %r219, %r68, 6175, -1;
	mad.lo.s32 	%r227, %r226, %r76, %r225;
	shfl.sync.idx.b32	%r228|%p23, %r219, %r69, 6175, -1;
	mad.lo.s32 	%r229, %r228, %r77, %r227;
	shfl.sync.idx.b32	%r230|%p24, %r219, %r70, 6175, -1;
	mad.lo.s32 	%r231, %r230, %r78, %r229;
	shfl.sync.idx.b32	%r232|%p25, %r219, %r71, 6175, -1;
	mad.lo.s32 	%r233, %r232, %r79, %r231;
	shfl.sync.idx.b32	%r234|%p26, %r219, %r72, 6175, -1;
	mad.lo.s32 	%r235, %r234, %r80, %r233;
	shl.b32 	%r236, %r22, 2;
	shl.b32 	%r237, %r283, 5;
	or.b32  	%r238, %r237, %r236;
	mov.u32 	%r239, _ZZ9cuda_gemmIiLi256ELi1ELi1ELi64ELi8ELi8ELi32ELi1ELi1EEviiiPT_S1_S1_iiE3Csh;
	add.s32 	%r240, %r239, %r238;
	ld.shared.u32 	%r241, [%r240];
	add.s32 	%r242, %r241, %r235;
	st.shared.u32 	[%r240], %r242;
	add.s32 	%r283, %r283, %r81;
	setp.lt.u32 	%p27, %r283, 8;
	@%p27 bra 	$L__BB67_23;
$L__BB67_24:
	setp.gt.u32 	%p28, %r289, 63;
	bar.sync 	0;
	@%p28 bra 	$L__BB67_31;
	shl.b32 	%r86, %r24, 6;
	add.s32 	%r243, %r289, %r23;
	max.u32 	%r244, %r243, 64;
	setp.lt.u32 	%p29, %r243, 64;
	selp.u32 	%r245, 1, 0, %p29;
	add.s32 	%r246, %r243, %r245;
	sub.s32 	%r247, %r244, %r246;
	div.u32 	%r248, %r247, %r23;
	add.s32 	%r87, %r248, %r245;
	and.b32  	%r249, %r87, 3;
	setp.eq.s32 	%p30, %r249, 3;
	@%p30 bra 	$L__BB67_28;
	add.s32 	%r250, %r87, 1;
	and.b32  	%r251, %r250, 3;
	shl.b32 	%r252, %r289, 2;
	mov.u32 	%r253, _ZZ9cuda_gemmIiLi256ELi1ELi1ELi64ELi8ELi8ELi32ELi1ELi1EEviiiPT_S1_S1_iiE3Csh;
	add.s32 	%r285, %r253, %r252;
	shl.b32 	%r89, %r23, 2;
	add.s32 	%r254, %r289, %r86;
	mul.wide.u32 	%rd43, %r254, 4;
	add.s64 	%rd54, %rd3, %rd43;
	mul.wide.u32 	%rd16, %r23, 4;
	neg.s32 	%r284, %r251;
	mad.lo.s32 	%r289, %r23, %r251, %r289;
$L__BB67_27:
	.pragma "nounroll";
	ld.shared.u32 	%r255, [%r285];
	st.global.u32 	[%rd54], %r255;
	add.s32 	%r285, %r285, %r89;
	add.s64 	%rd54, %rd54, %rd16;
	add.s32 	%r284, %r284, 1;
	setp.ne.s32 	%p31, %r284, 0;
	@%p31 bra 	$L__BB67_27;
$L__BB67_28:
	setp.lt.u32 	%p32, %r87, 3;
	@%p32 bra 	$L__BB67_31;
	shl.b32 	%r97, %r23, 2;
	shl.b32 	%r256, %r289, 2;
	mov.u32 	%r257, _ZZ9cuda_gemmIiLi256ELi1ELi1ELi64ELi8ELi8ELi32ELi1ELi1EEviiiPT_S1_S1_iiE3Csh;
	add.s32 	%r288, %r257, %r256;
	shl.b32 	%r99, %r23, 4;
	shl.b32 	%r100, %r23, 3;
	mul.lo.s32 	%r101, %r23, 12;
	mul.wide.u32 	%rd44, %r23, 4;
	add.s64 	%rd19, %rd3, %rd44;
	add.s32 	%r287, %r289, %r86;
	mul.wide.u32 	%rd45, %r23, 8;
	add.s64 	%rd20, %rd3, %rd45;
	mul.wide.u32 	%rd46, %r23, 12;
	add.s64 	%rd21, %rd3, %rd46;
$L__BB67_30:
	mul.wide.s32 	%rd47, %r287, 4;
	add.s64 	%rd48, %rd19, %rd47;
	add.s64 	%rd49, %rd20, %rd47;
	add.s64 	%rd50, %rd21, %rd47;
	add.s64 	%rd51, %rd3, %rd47;
	ld.shared.u32 	%r258, [%r288];
	st.global.u32 	[%rd51], %r258;
	add.s32 	%r259, %r288, %r97;
	ld.shared.u32 	%r260, [%r259];
	st.global.u32 	[%rd48], %r260;
	add.s32 	%r261, %r288, %r100;
	ld.shared.u32 	%r262, [%r261];
	st.global.u32 	[%rd49], %r262;
	add.s32 	%r263, %r288, %r101;
	ld.shared.u32 	%r264, [%r263];
	st.global.u32 	[%rd50], %r264;
	add.s32 	%r289, %r289, %r97;
	add.s32 	%r288, %r288, %r99;
	add.s32 	%r287, %r287, %r97;
	setp.lt.u32 	%p33, %r289, 64;
	@%p33 bra 	$L__BB67_30;
$L__BB67_31:
	ret;

}
	// .globl	_Z9cuda_gemmIiLi256ELi1ELi1ELi64ELi16ELi16ELi32ELi0ELi0EEviiiPT_S1_S1_ii
.visible .entry _Z9cuda_gemmIiLi256ELi1ELi1ELi64ELi16ELi16ELi32ELi0ELi0EEviiiPT_S1_S1_ii(
	.param .u32 _Z9cuda_gemmIiLi256ELi1ELi1ELi64ELi16ELi16ELi32ELi0ELi0EEviiiPT_S1_S1_ii_param_0,
	.param .u32 _Z9cuda_gemmIiLi256ELi1ELi1ELi64ELi16ELi16ELi32ELi0ELi0EEviiiPT_S1_S1_ii_param_1,
	.param .u32 _Z9cuda_gemmIiLi256ELi1ELi1ELi64ELi16ELi16ELi32ELi0ELi0EEviiiPT_S1_S1_ii_param_2,
	.param .u64 .ptr .align 1 _Z9cuda_gemmIiLi256ELi1ELi1ELi64ELi16ELi16ELi32ELi0ELi0EEviiiPT_S1_S1_ii_param_3,
	.param .u64 .ptr .align 1 _Z9cuda_gemmIiLi256ELi1ELi1ELi64ELi16ELi16ELi32ELi0ELi0EEviiiPT_S1_S1_ii_param_4,
	.param .u64 .ptr .align 1 _Z9cuda_gemmIiLi256ELi1ELi1ELi64ELi16ELi16ELi32ELi0ELi0EEviiiPT_S1_S1_ii_param_5,
	.param .u32 _Z9cuda_gemmIiLi256ELi1ELi1ELi64ELi16ELi16ELi32ELi0ELi0EEviiiPT_S1_S1_ii_param_6,
	.param .u32 _Z9cuda_gemmIiLi256ELi1ELi1ELi64ELi16ELi16ELi32ELi0ELi0EEviiiPT_S1_S1_ii_param_7
)
.maxntid 256
{
	.reg .pred 	%p<228>;
	.reg .b32 	%r<1123>;
	.reg .b64 	%rd<27>;
	// demoted variable
	.shared .align 128 .b8 _ZZ9cuda_gemmIiLi256ELi1ELi1ELi64ELi16ELi16ELi32ELi0ELi0EEviiiPT_S1_S1_iiE11kron_fac_sh[1088];
	// demoted variable
	.shared .align 128 .b8 _ZZ9cuda_gemmIiLi256ELi1ELi1ELi64ELi16ELi16ELi32ELi0ELi0EEviiiPT_S1_S1_iiE3Ash[256];
	// demoted variable
	.shared .align 128 .b8 _ZZ9cuda_gemmIiLi256ELi1ELi1ELi64ELi16ELi16ELi32ELi0ELi0EEviiiPT_S1_S1_iiE3Csh[256];
	ld.param.u32 	%r400, [_Z9cuda_gemmIiLi256ELi1ELi1ELi64ELi16ELi16ELi32ELi0ELi0EEviiiPT_S1_S1_ii_param_2];
	ld.param.u64 	%rd5, [_Z9cuda_gemmIiLi256ELi1ELi1ELi64ELi16ELi16ELi32ELi0ELi0EEviiiPT_S1_S1_ii_param_3];
	ld.param.u64 	%rd4, [_Z9cuda_gemmIiLi256ELi1ELi1ELi64ELi16ELi16ELi32ELi0ELi0EEviiiPT_S1_S1_ii_param_4];
	ld.param.u64 	%rd6, [_Z9cuda_gemmIiLi256ELi1ELi1ELi64ELi16ELi16ELi32ELi0ELi0EEviiiPT_S1_S1_ii_param_5];
	ld.param.u32 	%r401, [_Z9cuda_gemmIiLi256ELi1ELi1ELi64ELi16ELi16ELi32ELi0ELi0EEviiiPT_S1_S1_ii_param_6];
	ld.param.u32 	%r402, [_Z9cuda_gemmIiLi256ELi1ELi1ELi64ELi16ELi16ELi32ELi0ELi0EEviiiPT_S1_S1_ii_param_7];
	cvta.to.global.u64 	%rd1, %rd5;
	cvta.to.global.u64 	%rd2, %rd6;
	mov.u32 	%r1117, %tid.x;
	and.b32  	%r2, %r1117, 31;
	setp.lt.s32 	%p1, %r402, 16;
	shr.u32 	%r3, %r402, 4;
	selp.b32 	%r4, 1, %r3, %p1;
	mul.lo.s32 	%r5, %r402, %r401;
	setp.ge.u32 	%p2, %r1117, %r5;
	@%p2 bra 	$L__BB68_3;
	mov.u32 	%r6, %ntid.x;
	cvta.to.global.u64 	%rd3, %rd4;
	mov.u32 	%r953, %r1117;
$L__BB68_2:
	mul.wide.u32 	%rd7, %r953, 4;
	add.s64 	%rd8, %rd3, %rd7;
	ld.global.u32 	%r403, [%rd8];
	rem.u32 	%r404, %r953, %r401;
	mov.u32 	%r405, _ZZ9cuda_gemmIiLi256ELi1ELi1ELi64ELi16ELi16ELi32ELi0ELi0EEviiiPT_S1_S1_iiE11kron_fac_sh;
	mad.lo.s32 	%r406, %r404, 68, %r405;
	div.u32 	%r407, %r953, %r402;
	shl.b32 	%r408, %r407, 2;
	add.s32 	%r409, %r406, %r408;
	st.shared.u32 	[%r409], %r403;
	add.s32 	%r953, %r953, %r6;
	setp.lt.u32 	%p3, %r953, %r5;
	@%p3 bra 	$L__BB68_2;
$L__BB68_3:
	div.s32 	%r9, 64, %r402;
	mul.lo.s32 	%r410, %r9, %r4;
	min.s32 	%r10, %r410, 256;
	div.u32 	%r12, %r1117, %r10;
	mul.lo.s32 	%r411, %r12, %r10;
	sub.s32 	%r412, %r1117, %r411;
	div.u32 	%r11, %r412, %r4;
	mov.u32 	%r13, %ntid.x;
	div.u32 	%r14, %r13, %r10;
	mov.u32 	%r15, %ctaid.y;
	mov.u32 	%r413, %nctaid.y;
	setp.ge.u32 	%p4, %r15, %r413;
	@%p4 bra 	$L__BB68_235;
	mov.u32 	%r16, %ctaid.x;
	setp.gt.u32 	%p5, %r1117, 63;
	and.b32  	%r17, %r11, 15;
	rem.u32 	%r414, %r1117, %r4;
	shl.b32 	%r18, %r414, 4;
	min.s32 	%r19, %r401, 16;
	shl.b32 	%r415, %r402, 8;
	sub.s32 	%r20, 8223, %r415;
	@%p5 bra 	$L__BB68_14;
	shl.b32 	%r416, %r16, 6;
	mad.lo.s32 	%r21, %r15, %r400, %r416;
	add.s32 	%r417, %r1117, %r13;
	max.u32 	%r418, %r417, 64;
	setp.lt.u32 	%p6, %r417, 64;
	selp.u32 	%r419, 1, 0, %p6;
	add.s32 	%r420, %r417, %r419;
	sub.s32 	%r421, %r418, %r420;
	div.u32 	%r422, %r421, %r13;
	add.s32 	%r22, %r422, %r419;
	add.s32 	%r423, %r22, 1;
	and.b32  	%r23, %r423, 3;
	and.b32  	%r24, %r22, 3;
	setp.eq.s32 	%p7, %r24, 3;
	mov.u32 	%r956, %r1117;
	@%p7 bra 	$L__BB68_8;
	mov.b32 	%r955, 0;
	mov.u32 	%r956, %r1117;
$L__BB68_7:
	.pragma "nounroll";
	add.s32 	%r425, %r21, %r956;
	mul.wide.s32 	%rd9, %r425, 4;
	add.s64 	%rd10, %rd1, %rd9;
	ld.global.u32 	%r426, [%rd10];
	shl.b32 	%r427, %r956, 2;
	mov.u32 	%r428, _ZZ9cuda_gemmIiLi256ELi1ELi1ELi64ELi16ELi16ELi32ELi0ELi0EEviiiPT_S1_S1_iiE3Ash;
	add.s32 	%r429, %r428, %r427;
	st.shared.u32 	[%r429], %r426;
	add.s32 	%r956, %r956, %r13;
	add.s32 	%r955, %r955, 1;
	setp.ne.s32 	%p8, %r955, %r23;
	@%p8 bra 	$L__BB68_7;
$L__BB68_8:
	setp.lt.u32 	%p9, %r22, 3;
	@%p9 bra 	$L__BB68_9;
	bra.uni 	$L__BB68_236;
$L__BB68_9:
	setp.eq.s32 	%p11, %r24, 3;
	mov.u32 	%r959, %r1117;
	@%p11 bra 	$L__BB68_12;
	mov.b32 	%r958, 0;
	mov.u32 	%r444, _ZZ9cuda_gemmIiLi256ELi1ELi1ELi64ELi16ELi16ELi32ELi0ELi0EEviiiPT_S1_S1_iiE3Csh;
	mov.u32 	%r959, %r1117;
$L__BB68_11:
	.pragma "nounroll";
	shl.b32 	%r443, %r959, 2;
	add.s32 	%r445, %r444, %r443;
	mov.b32 	%r446, 0;
	st.shared.u32 	[%r445], %r446;
	add.s32 	%r959, %r959, %r13;
	add.s32 	%r958, %r958, 1;
	setp.ne.s32 	%p12, %r958, %r23;
	@%p12 bra 	$L__BB68_11;
$L__BB68_12:
	setp.lt.u32 	%p13, %r22, 3;
	@%p13 bra 	$L__BB68_14;
$L__BB68_13:
	shl.b32 	%r447, %r959, 2;
	mov.u32 	%r448, _ZZ9cuda_gemmIiLi256ELi1ELi1ELi64ELi16ELi16ELi32ELi0ELi0EEviiiPT_S1_S1_iiE3Csh;
	add.s32 	%r449, %r448, %r447;
	mov.b32 	%r450, 0;
	st.shared.u32 	[%r449], %r450;
	shl.b32 	%r451, %r13, 2;
	add.s32 	%r452, %r449, %r451;
	st.shared.u32 	[%r452], %r450;
	add.s32 	%r453, %r452, %r451;
	st.shared.u32 	[%r453], %r450;
	add.s32 	%r454, %r453, %r451;
	st.shared.u32 	[%r454], %r450;
	add.s32 	%r959, %r451, %r959;
	setp.lt.u32 	%p14, %r959, 64;
	@%p14 bra 	$L__BB68_13;
$L__BB68_14:
	setp.lt.s32 	%p15, %r9, 1;
	bar.sync 	0;
	@%p15 bra 	$L__BB68_228;
	setp.ne.s32 	%p16, %r4, 1;
	@%p16 bra 	$L__BB68_85;
	add.s32 	%r756, %r11, 1;
	and.b32  	%r39, %r756, 15;
	add.s32 	%r757, %r11, 7;
	and.b32  	%r40, %r757, 15;
	add.s32 	%r758, %r11, 9;
	and.b32  	%r41, %r758, 15;
	add.s32 	%r759, %r11, 10;
	and.b32  	%r42, %r759, 15;
	add.s32 	%r760, %r11, 11;
	and.b32  	%r43, %r760, 15;
	add.s32 	%r761, %r11, 12;
	and.b32  	%r44, %r761, 15;
	setp.lt.s32 	%p155, %r17, %r402;
	selp.b32 	%r762, 0, %r402, %p155;
	sub.s32 	%r45, %r17, %r762;
	add.s32 	%r763, %r17, 1;
	setp.lt.s32 	%p156, %r763, %r402;
	selp.b32 	%r764, 0, %r402, %p156;
	sub.s32 	%r46, %r763, %r764;
	add.s32 	%r765, %r17, 2;
	setp.lt.s32 	%p157, %r765, %r402;
	selp.b32 	%r766, 0, %r402, %p157;
	sub.s32 	%r47, %r765, %r766;
	add.s32 	%r767, %r17, 3;
	setp.lt.s32 	%p158, %r767, %r402;
	selp.b32 	%r768, 0, %r402, %p158;
	sub.s32 	%r48, %r767, %r768;
	add.s32 	%r769, %r17, 4;
	setp.lt.s32 	%p159, %r769, %r402;
	selp.b32 	%r770, 0, %r402, %p159;
	sub.s32 	%r49, %r769, %r770;
	add.s32 	%r771, %r17, 5;
	setp.lt.s32 	%p160, %r771, %r402;
	selp.b32 	%r772, 0, %r402, %p160;
	sub.s32 	%r50, %r771, %r772;
	add.s32 	%r773, %r17, 6;
	setp.lt.s32 	%p161, %r773, %r402;
	selp.b32 	%r774, 0, %r402, %p161;
	sub.s32 	%r51, %r773, %r774;
	add.s32 	%r775, %r17, 7;
	setp.lt.s32 	%p162, %r775, %r402;
	selp.b32 	%r776, 0, %r402, %p162;
	sub.s32 	%r52, %r775, %r776;
	add.s32 	%r777, %r17, 8;
	setp.lt.s32 	%p163, %r777, %r402;
	selp.b32 	%r778, 0, %r402, %p163;
	sub.s32 	%r53, %r777, %r778;
	add.s32 	%r779, %r17, 9;
	setp.lt.s32 	%p164, %r779, %r402;
	selp.b32 	%r780, 0, %r402, %p164;
	sub.s32 	%r54, %r779, %r780;
	add.s32 	%r781, %r17, 10;
	setp.lt.s32 	%p165, %r781, %r402;
	selp.b32 	%r782, 0, %r402, %p165;
	sub.s32 	%r55, %r781, %r782;
	add.s32 	%r783, %r17, 11;
	setp.lt.s32 	%p166, %r783, %r402;
	selp.b32 	%r784, 0, %r402, %p166;
	sub.s32 	%r56, %r783, %r784;
	add.s32 	%r785, %r17, 12;
	setp.lt.s32 	%p167, %r785, %r402;
	selp.b32 	%r786, 0, %r402, %p167;
	sub.s32 	%r57, %r785, %r786;
	add.s32 	%r787, %r17, 13;
	setp.lt.s32 	%p168, %r787, %r402;
	selp.b32 	%r788, 0, %r402, %p168;
	sub.s32 	%r58, %r787, %r788;
	add.s32 	%r789, %r17, 14;
	setp.lt.s32 	%p169, %r789, %r402;
	selp.b32 	%r790, 0, %r402, %p169;
	sub.s32 	%r59, %r789, %r790;
	add.s32 	%r791, %r17, 15;
	setp.lt.s32 	%p170, %r791, %r402;
	selp.b32 	%r792, 0, %r402, %p170;
	sub.s32 	%r60, %r791, %r792;
	mov.b32 	%r978, 0;
$L__BB68_17:
	setp.lt.s32 	%p171, %r402, 1;
	add.s32 	%r78, %r978, %r11;
	mad.lo.s32 	%r79, %r78, %r402, %r18;
	@%p171 bra 	$L__BB68_19;
	add.s32 	%r793, %r79, %r17;
	shl.b32 	%r794, %r793, 2;
	mov.u32 	%r795, _ZZ9cuda_gemmIiLi256ELi1ELi1ELi64ELi16ELi16ELi32ELi0ELi0EEviiiPT_S1_S1_iiE3Ash;
	add.s32 	%r796, %r795, %r794;
	ld.shared.u32 	%r979, [%r796];
$L__BB68_19:
	setp.lt.s32 	%p172, %r402, 2;
	@%p172 bra 	$L__BB68_21;
	add.s32 	%r797, %r79, %r39;
	shl.b32 	%r798, %r797, 2;
	mov.u32 	%r799, _ZZ9cuda_gemmIiLi256ELi1ELi1ELi64ELi16ELi16ELi32ELi0ELi0EEviiiPT_S1_S1_iiE3Ash;
	add.s32 	%r800, %r799, %r798;
	ld.shared.u32 	%r980, [%r800];
$L__BB68_21:
	setp.lt.s32 	%p173, %r402, 3;
	@%p173 bra 	$L__BB68_23;
	add.s32 	%r801, %r11, 2;
	and.b32  	%r802, %r801, 15;
	add.s32 	%r803, %r79, %r802;
	shl.b32 	%r804, %r803, 2;
	mov.u32 	%r805, _ZZ9cuda_gemmIiLi256ELi1ELi1ELi64ELi16ELi16ELi32ELi0ELi0EEviiiPT_S1_S1_iiE3Ash;
	add.s32 	%r806, %r805, %r804;
	ld.shared.u32 	%r981, [%r806];
$L__BB68_23:
	setp.lt.s32 	%p174, %r402, 4;
	@%p174 bra 	$L__BB68_25;
	add.s32 	%r807, %r11, 3;
	and.b32  	%r808, %r807, 15;
	add.s32 	%r809, %r79, %r808;
	shl.b32 	%r810, %r809, 2;
	mov.u32 	%r811, _ZZ9cuda_gemmIiLi256ELi1ELi1ELi64ELi16ELi16ELi32ELi0ELi0EEviiiPT_S1_S1_iiE3Ash;
	add.s32 	%r812, %r811, %r810;
	ld.shared.u32 	%r982, [%r812];
$L__BB68_25:
	setp.lt.s32 	%p175, %r402, 5;
	@%p175 bra 	$L__BB68_27;
	add.s32 	%r813, %r11, 4;
	and.b32  	%r814, %r813, 15;
	add.s32 	%r815, %r79, %r814;
	shl.b32 	%r816, %r815, 2;
	mov.u32 	%r817, _ZZ9cuda_gemmIiLi256ELi1ELi1ELi64ELi16ELi16ELi32ELi0ELi0EEviiiPT_S1_S1_iiE3Ash;
	add.s32 	%r818, %r817, %r816;
	ld.shared.u32 	%r983, [%r818];
$L__BB68_27:
	setp.lt.s32 	%p176, %r402, 6;
	@%p176 bra 	$L__BB68_29;
	add.s32 	%r819, %r11, 5;
	and.b32  	%r820, %r819, 15;
	add.s32 	%r821, %r79, %r820;
	shl.b32 	%r822, %r821, 2;
	mov.u32 	%r823, _ZZ9cuda_gemmIiLi256ELi1ELi1ELi64ELi16ELi16ELi32ELi0ELi0EEviiiPT_S1_S1_iiE3Ash;
	add.s32 	%r824, %r823, %r822;
	ld.shared.u32 	%r984, [%r824];
$L__BB68_29:
	setp.lt.s32 	%p177, %r402, 7;
	@%p177 bra 	$L__BB68_31;
	add.s32 	%r825, %r11, 6;
	and.b32  	%r826, %r825, 15;
	add.s32 	%r827, %r79, %r826;
	shl.b32 	%r828, %r827, 2;
	mov.u32 	%r829, _ZZ9cuda_gemmIiLi256ELi1ELi1ELi64ELi16ELi16ELi32ELi0ELi0EEviiiPT_S1_S1_iiE3Ash;
	add.s32 	%r830, %r829, %r828;
	ld.shared.u32 	%r985, [%r830];
$L__BB68_31:
	setp.lt.s32 	%p178, %r402, 8;
	@%p178 bra 	$L__BB68_33;
	add.s32 	%r831, %r79, %r40;
	shl.b32 	%r832, %r831, 2;
	mov.u32 	%r833, _ZZ9cuda_gemmIiLi256ELi1ELi1ELi64ELi16ELi16ELi32ELi0ELi0EEviiiPT_S1_S1_iiE3Ash;
	add.s32 	%r834, %r833, %r832;
	ld.shared.u32 	%r986, [%r834];
$L__BB68_33:
	setp.lt.s32 	%p179, %r402, 9;
	@%p179 bra 	$L__BB68_35;
	xor.b32  	%r835, %r17, 8;
	add.s32 	%r836, %r79, %r835;
	shl.b32 	%r837, %r836, 2;
	mov.u32 	%r838, _ZZ9cuda_gemmIiLi256ELi1ELi1ELi64ELi16ELi16ELi32ELi0ELi0EEviiiPT_S1_S1_iiE3Ash;
	add.s32 	%r839, %r838, %r837;
	ld.shared.u32 	%r987, [%r839];
$L__BB68_35:
	setp.lt.s32 	%p180, %r402, 10;
	@%p180 bra 	$L__BB68_37;
	add.s32 	%r840, %r79, %r41;
	shl.b32 	%r841, %r840, 2;
	mov.u32 	%r842, _ZZ9cuda_gemmIiLi256ELi1ELi1ELi64ELi16ELi16ELi32ELi0ELi0EEviiiPT_S1_S1_iiE3Ash;
	add.s32 	%r843, %r842, %r841;
	ld.shared.u32 	%r988, [%r843];
$L__BB68_37:
	setp.lt.s32 	%p181, %r402, 11;
	@%p181 bra 	$L__BB68_39;
	add.s32 	%r844, %r79, %r42;
	shl.b32 	%r845, %r844, 2;
	mov.u32 	%r846, _ZZ9cuda_gemmIiLi256ELi1ELi1ELi64ELi16ELi16ELi32ELi0ELi0EEviiiPT_S1_S1_iiE3Ash;
	add.s32 	%r847, %r846, %r845;
	ld.shared.u32 	%r989, [%r847];
$L__BB68_39:
	setp.lt.s32 	%p182, %r402, 12;
	@%p182 bra 	$L__BB68_41;
	add.s32 	%r848, %r79, %r43;
	shl.b32 	%r849, %r848, 2;
	mov.u32 	%r850, _ZZ9cuda_gemmIiLi256ELi1ELi1ELi64ELi16ELi16ELi32ELi0ELi0EEviiiPT_S1_S1_iiE3Ash;
	add.s32 	%r851, %r850, %r849;
	ld.shared.u32 	%r990, [%r851];
$L__BB68_41:
	setp.lt.s32 	%p183, %r402, 13;
	@%p183 bra 	$L__BB68_43;
	add.s32 	%r852, %r79, %r44;
	shl.b32 	%r853, %r852, 2;
	mov.u32 	%r854, _ZZ9cuda_gemmIiLi256ELi1ELi1ELi64ELi16ELi16ELi32ELi0ELi0EEviiiPT_S1_S1_iiE3Ash;
	add.s32 	%r855, %r854, %r853;
	ld.shared.u32 	%r991, [%r855];
$L__BB68_43:
	setp.lt.s32 	%p184, %r402, 14;
	@%p184 bra 	$L__BB68_45;
	add.s32 	%r856, %r11, 13;
	and.b32  	%r857, %r856, 15;
	add.s32 	%r858, %r79, %r857;
	shl.b32 	%r859, %r858, 2;
	mov.u32 	%r860, _ZZ9cuda_gemmIiLi256ELi1ELi1ELi64ELi16ELi16ELi32ELi0ELi0EEviiiPT_S1_S1_iiE3Ash;
	add.s32 	%r861, %r860, %r859;
	ld.shared.u32 	%r992, [%r861];
$L__BB68_45:
	setp.lt.s32 	%p185, %r402, 15;
	@%p185 bra 	$L__BB68_47;
	add.s32 	%r862, %r11, 14;
	and.b32  	%r863, %r862, 15;
	add.s32 	%r864, %r79, %r863;
	shl.b32 	%r865, %r864, 2;
	mov.u32 	%r866, _ZZ9cuda_gemmIiLi256ELi1ELi1ELi64ELi16ELi16ELi32ELi0ELi0EEviiiPT_S1_S1_iiE3Ash;
	add.s32 	%r867, %r866, %r865;
	ld.shared.u32 	%r993, [%r867];
$L__BB68_47:
	setp.lt.s32 	%p186, %r402, 16;
	@%p186 bra 	$L__BB68_49;
	add.s32 	%r868, %r11, -1;
	and.b32  	%r869, %r868, 15;
	add.s32 	%r870, %r79, %r869;
	shl.b32 	%r871, %r870, 2;
	mov.u32 	%r872, _ZZ9cuda_gemmIiLi256ELi1ELi1ELi64ELi16ELi16ELi32ELi0ELi0EEviiiPT_S1_S1_iiE3Ash;
	add.s32 	%r873, %r872, %r871;
	ld.shared.u32 	%r994, [%r873];
$L__BB68_49:
	setp.lt.s32 	%p187, %r12, %r19;
	@%p187 bra 	$L__BB68_51;
$L__BB68_50:
	add.s32 	%r978, %r978, %r10;
	setp.lt.s32 	%p221, %r978, %r9;
	@%p221 bra 	$L__BB68_17;
	bra.uni 	$L__BB68_228;
$L__BB68_51:
	rem.s32 	%r874, %r2, %r402;
	shl.b32 	%r875, %r874, 2;
	mov.u32 	%r876, _ZZ9cuda_gemmIiLi256ELi1ELi1ELi64ELi16ELi16ELi32ELi0ELi0EEviiiPT_S1_S1_iiE11kron_fac_sh;
	add.s32 	%r113, %r876, %r875;
	mov.u32 	%r995, %r12;
$L__BB68_52:
	mad.lo.s32 	%r878, %r995, 68, %r113;
	ld.shared.u32 	%r115, [%r878];
	mov.b32 	%r997, 0;
	@%p171 bra 	$L__BB68_54;
	shfl.sync.idx.b32	%r879|%p189, %r115, %r45, %r20, -1;
	mul.lo.s32 	%r997, %r879, %r979;
$L__BB68_54:
	@%p172 bra 	$L__BB68_56;
	shfl.sync.idx.b32	%r880|%p191, %r115, %r46, %r20, -1;
	mad.lo.s32 	%r997, %r880, %r980, %r997;
$L__BB68_56:
	@%p173 bra 	$L__BB68_58;
	shfl.sync.idx.b32	%r881|%p193, %r115, %r47, %r20, -1;
	mad.lo.s32 	%r997, %r881, %r981, %r997;
$L__BB68_58:
	@%p174 bra 	$L__BB68_60;
	shfl.sync.idx.b32	%r882|%p195, %r115, %r48, %r20, -1;
	mad.lo.s32 	%r997, %r882, %r982, %r997;
$L__BB68_60:
	@%p175 bra 	$L__BB68_62;
	shfl.sync.idx.b32	%r883|%p197, %r115, %r49, %r20, -1;
	mad.lo.s32 	%r997, %r883, %r983, %r997;
$L__BB68_62:
	@%p176 bra 	$L__BB68_64;
	shfl.sync.idx.b32	%r884|%p199, %r115, %r50, %r20, -1;
	mad.lo.s32 	%r997, %r884, %r984, %r997;
$L__BB68_64:
	setp.lt.s32 	%p200, %r402, 7;
	@%p200 bra 	$L__BB68_66;
	shfl.sync.idx.b32	%r885|%p201, %r115, %r51, %r20, -1;
	mad.lo.s32 	%r997, %r885, %r985, %r997;
$L__BB68_66:
	setp.lt.s32 	%p202, %r402, 8;
	@%p202 bra 	$L__BB68_68;
	shfl.sync.idx.b32	%r886|%p203, %r115, %r52, %r20, -1;
	mad.lo.s32 	%r997, %r886, %r986, %r997;
$L__BB68_68:
	setp.lt.s32 	%p204, %r402, 9;
	@%p204 bra 	$L__BB68_70;
	shfl.sync.idx.b32	%r887|%p205, %r115, %r53, %r20, -1;
	mad.lo.s32 	%r997, %r887, %r987, %r997;
$L__BB68_70:
	setp.lt.s32 	%p206, %r402, 10;
	@%p206 bra 	$L__BB68_72;
	shfl.sync.idx.b32	%r888|%p207, %r115, %r54, %r20, -1;
	mad.lo.s32 	%r997, %r888, %r988, %r997;
$L__BB68_72:
	setp.lt.s32 	%p208, %r402, 11;
	@%p208 bra 	$L__BB68_74;
	shfl.sync.idx.b32	%r889|%p209, %r115, %r55, %r20, -1;
	mad.lo.s32 	%r997, %r889, %r989, %r997;
$L__BB68_74:
	setp.lt.s32 	%p210, %r402, 12;
	@%p210 bra 	$L__BB68_76;
	shfl.sync.idx.b32	%r890|%p211, %r115, %r56, %r20, -1;
	mad.lo.s32 	%r997, %r890, %r990, %r997;
$L__BB68_76:
	setp.lt.s32 	%p212, %r402, 13;
	@%p212 bra 	$L__BB68_78;
	shfl.sync.idx.b32	%r891|%p213, %r115, %r57, %r20, -1;
	mad.lo.s32 	%r997, %r891, %r991, %r997;
$L__BB68_78:
	setp.lt.s32 	%p214, %r402, 14;
	@%p214 bra 	$L__BB68_80;
	shfl.sync.idx.b32	%r892|%p215, %r115, %r58, %r20, -1;
	mad.lo.s32 	%r997, %r892, %r992, %r997;
$L__BB68_80:
	setp.lt.s32 	%p216, %r402, 15;
	@%p216 bra 	$L__BB68_82;
	shfl.sync.idx.b32	%r893|%p217, %r115, %r59, %r20, -1;
	mad.lo.s32 	%r997, %r893, %r993, %r997;
$L__BB68_82:
	setp.lt.s32 	%p218, %r402, 16;
	@%p218 bra 	$L__BB68_84;
	shfl.sync.idx.b32	%r894|%p219, %r115, %r60, %r20, -1;
	mad.lo.s32 	%r997, %r894, %r994, %r997;
$L__BB68_84:
	mad.lo.s32 	%r895, %r995, %r9, %r78;
	shl.b32 	%r896, %r895, 2;
	mov.u32 	%r897, _ZZ9cuda_gemmIiLi256ELi1ELi1ELi64ELi16ELi16ELi32ELi0ELi0EEviiiPT_S1_S1_iiE3Csh;
	add.s32 	%r898, %r897, %r896;
	ld.shared.u32 	%r899, [%r898];
	add.s32 	%r900, %r899, %r997;
	st.shared.u32 	[%r898], %r900;
	add.s32 	%r995, %r995, %r14;
	setp.lt.s32 	%p220, %r995, %r19;
	@%p220 bra 	$L__BB68_52;
	bra.uni 	$L__BB68_50;
$L__BB68_85:
	setp.gt.u32 	%p17, %r402, 31;
	@%p17 bra 	$L__BB68_119;
	add.s32 	%r457, %r11, 1;
	and.b32  	%r149, %r457, 15;
	add.s32 	%r458, %r11, 2;
	and.b32  	%r150, %r458, 15;
	add.s32 	%r459, %r11, 3;
	and.b32  	%r151, %r459, 15;
	add.s32 	%r460, %r11, 4;
	and.b32  	%r152, %r460, 15;
	add.s32 	%r461, %r11, 5;
	and.b32  	%r153, %r461, 15;
	add.s32 	%r462, %r11, 6;
	and.b32  	%r154, %r462, 15;
	setp.lt.u32 	%p18, %r17, %r402;
	selp.b32 	%r463, 0, %r402, %p18;
	sub.s32 	%r155, %r17, %r463;
	add.s32 	%r464, %r17, 1;
	setp.lt.u32 	%p19, %r464, %r402;
	selp.b32 	%r465, 0, %r402, %p19;
	sub.s32 	%r156, %r464, %r465;
	add.s32 	%r466, %r17, 2;
	setp.lt.u32 	%p20, %r466, %r402;
	selp.b32 	%r467, 0, %r402, %p20;
	sub.s32 	%r157, %r466, %r467;
	add.s32 	%r468, %r17, 3;
	setp.lt.u32 	%p21, %r468, %r402;
	selp.b32 	%r469, 0, %r402, %p21;
	sub.s32 	%r158, %r468, %r469;
	add.s32 	%r470, %r17, 4;
	setp.lt.u32 	%p22, %r470, %r402;
	selp.b32 	%r471, 0, %r402, %p22;
	sub.s32 	%r159, %r470, %r471;
	add.s32 	%r472, %r17, 5;
	setp.lt.u32 	%p23, %r472, %r402;
	selp.b32 	%r473, 0, %r402, %p23;
	sub.s32 	%r160, %r472, %r473;
	add.s32 	%r474, %r17, 6;
	setp.lt.u32 	%p24, %r474, %r402;
	selp.b32 	%r475, 0, %r402, %p24;
	sub.s32 	%r161, %r474, %r475;
	add.s32 	%r476, %r17, 7;
	setp.lt.u32 	%p25, %r476, %r402;
	selp.b32 	%r477, 0, %r402, %p25;
	sub.s32 	%r162, %r476, %r477;
	add.s32 	%r478, %r17, 8;
	setp.lt.u32 	%p26, %r478, %r402;
	selp.b32 	%r479, 0, %r402, %p26;
	sub.s32 	%r163, %r478, %r479;
	add.s32 	%r480, %r17, 9;
	setp.lt.u32 	%p27, %r480, %r402;
	selp.b32 	%r481, 0, %r402, %p27;
	sub.s32 	%r164, %r480, %r481;
	add.s32 	%r482, %r17, 10;
	setp.lt.u32 	%p28, %r482, %r402;
	selp.b32 	%r483, 0, %r402, %p28;
	sub.s32 	%r165, %r482, %r483;
	add.s32 	%r484, %r17, 11;
	setp.lt.u32 	%p29, %r484, %r402;
	selp.b32 	%r485, 0, %r402, %p29;
	sub.s32 	%r166, %r484, %r485;
	add.s32 	%r486, %r17, 12;
	setp.lt.u32 	%p30, %r486, %r402;
	selp.b32 	%r487, 0, %r402, %p30;
	sub.s32 	%r167, %r486, %r487;
	add.s32 	%r488, %r17, 13;
	setp.lt.u32 	%p31, %r488, %r402;
	selp.b32 	%r489, 0, %r402, %p31;
	sub.s32 	%r168, %r488, %r489;
	add.s32 	%r490, %r17, 14;
	setp.lt.u32 	%p32, %r490, %r402;
	selp.b32 	%r491, 0, %r402, %p32;
	sub.s32 	%r169, %r490, %r491;
	add.s32 	%r492, %r17, 15;
	setp.lt.u32 	%p33, %r492, %r402;
	selp.b32 	%r493, 0, %r402, %p33;
	sub.s32 	%r170, %r492, %r493;
	mov.b32 	%r1080, 0;
$L__BB68_87:
	setp.eq.s32 	%p34, %r402, 0;
	add.s32 	%r297, %r1080, %r11;
	mad.lo.s32 	%r298, %r297, %r402, %r18;
	@%p34 bra 	$L__BB68_89;
	add.s32 	%r494, %r298, %r17;
	shl.b32 	%r495, %r494, 2;
	mov.u32 	%r496, _ZZ9cuda_gemmIiLi256ELi1ELi1ELi64ELi16ELi16ELi32ELi0ELi0EEviiiPT_S1_S1_iiE3Ash;
	add.s32 	%r497, %r496, %r495;
	ld.shared.u32 	%r1081, [%r497];
$L__BB68_89:
	setp.lt.u32 	%p35, %r402, 2;
	@%p35 bra 	$L__BB68_91;
	add.s32 	%r498, %r298, %r149;
	shl.b32 	%r499, %r498, 2;
	mov.u32 	%r500, _ZZ9cuda_gemmIiLi256ELi1ELi1ELi64ELi16ELi16ELi32ELi0ELi0EEviiiPT_S1_S1_iiE3Ash;
	add.s32 	%r501, %r500, %r499;
	ld.shared.u32 	%r1078, [%r501];
$L__BB68_91:
	setp.lt.u32 	%p36, %r402, 3;
	@%p36 bra 	$L__BB68_93;
	add.s32 	%r502, %r298, %r150;
	shl.b32 	%r503, %r502, 2;
	mov.u32 	%r504, _ZZ9cuda_gemmIiLi256ELi1ELi1ELi64ELi16ELi16ELi32ELi0ELi0EEviiiPT_S1_S1_iiE3Ash;
	add.s32 	%r505, %r504, %r503;
	ld.shared.u32 	%r1077, [%r505];
$L__BB68_93:
	setp.lt.u32 	%p37, %r402, 4;
	@%p37 bra 	$L__BB68_95;
	add.s32 	%r506, %r298, %r151;
	shl.b32 	%r507, %r506, 2;
	mov.u32 	%r508, _ZZ9cuda_gemmIiLi256ELi1ELi1ELi64ELi16ELi16ELi32ELi0ELi0EEviiiPT_S1_S1_iiE3Ash;
	add.s32 	%r509, %r508, %r507;
	ld.shared.u32 	%r1076, [%r509];
$L__BB68_95:
	setp.lt.u32 	%p38, %r402, 5;
	@%p38 bra 	$L__BB68_97;
	add.s32 	%r510, %r298, %r152;
	shl.b32 	%r511, %r510, 2;
	mov.u32 	%r512, _ZZ9cuda_gemmIiLi256ELi1ELi1ELi64ELi16ELi16ELi32ELi0ELi0EEviiiPT_S1_S1_iiE3Ash;
	add.s32 	%r513, %r512, %r511;
	ld.shared.u32 	%r1075, [%r513];
$L__BB68_97:
	setp.lt.u32 	%p39, %r402, 6;
	@%p39 bra 	$L__BB68_99;
	add.s32 	%r514, %r298, %r153;
	shl.b32 	%r515, %r514, 2;
	mov.u32 	%r516, _ZZ9cuda_gemmIiLi256ELi1ELi1ELi64ELi16ELi16ELi32ELi0ELi0EEviiiPT_S1_S1_iiE3Ash;
	add.s32 	%r517, %r516, %r515;
	ld.shared.u32 	%r1074, [%r517];
$L__BB68_99:
	setp.lt.u32 	%p40, %r402, 7;
	@%p40 bra 	$L__BB68_101;
	add.s32 	%r518, %r298, %r154;
	shl.b32 	%r519, %r518, 2;
	mov.u32 	%r520, _ZZ9cuda_gemmIiLi256ELi1ELi1ELi64ELi16ELi16ELi32ELi0ELi0EEviiiPT_S1_S1_iiE3Ash;
	add.s32 	%r521, %r520, %r519;
	ld.shared.u32 	%r1073, [%r521];
$L__BB68_101:
	setp.lt.u32 	%p41, %r402, 8;
	@%p41 bra 	$L__BB68_103;
	add.s32 	%r522, %r11, 7;
	and.b32  	%r523, %r522, 15;
	add.s32 	%r524, %r298, %r523;
	shl.b32 	%r525, %r524, 2;
	mov.u32 	%r526, _ZZ9cuda_gemmIiLi256ELi1ELi1ELi64ELi16ELi16ELi32ELi0ELi0EEviiiPT_S1_S1_iiE3Ash;
	add.s32 	%r527, %r526, %r525;
	ld.shared.u32 	%r1072, [%r527];
$L__BB68_103:
	setp.lt.u32 	%p42, %r402, 9;
	@%p42 bra 	$L__BB68_105;
	xor.b32  	%r528, %r17, 8;
	add.s32 	%r529, %r298, %r528;
	shl.b32 	%r530, %r529, 2;
	mov.u32 	%r531, _ZZ9cuda_gemmIiLi256ELi1ELi1ELi64ELi16ELi16ELi32ELi0ELi0EEviiiPT_S1_S1_iiE3Ash;
	add.s32 	%r532, %r531, %r530;
	ld.shared.u32 	%r1071, [%r532];
$L__BB68_105:
	setp.lt.u32 	%p43, %r402, 10;
	@%p43 bra 	$L__BB68_107;
	add.s32 	%r533, %r11, 9;
	and.b32  	%r534, %r533, 15;
	add.s32 	%r535, %r298, %r534;
	shl.b32 	%r536, %r535, 2;
	mov.u32 	%r537, _ZZ9cuda_gemmIiLi256ELi1ELi1ELi64ELi16ELi16ELi32ELi0ELi0EEviiiPT_S1_S1_iiE3Ash;
	add.s32 	%r538, %r537, %r536;
	ld.shared.u32 	%r1070, [%r538];
$L__BB68_107:
	setp.lt.u32 	%p44, %r402, 11;
	@%p44 bra 	$L__BB68_109;
	add.s32 	%r539, %r11, 10;
	and.b32  	%r540, %r539, 15;
	add.s32 	%r541, %r298, %r540;
	shl.b32 	%r542, %r541, 2;
	mov.u32 	%r543, _ZZ9cuda_gemmIiLi256ELi1ELi1ELi64ELi16ELi16ELi32ELi0ELi0EEviiiPT_S1_S1_iiE3Ash;
	add.s32 	%r544, %r543, %r542;
	ld.shared.u32 	%r1069, [%r544];
$L__BB68_109:
	setp.lt.u32 	%p45, %r402, 12;
	@%p45 bra 	$L__BB68_111;
	add.s32 	%r545, %r11, 11;
	and.b32  	%r546, %r545, 15;
	add.s32 	%r547, %r298, %r546;
	shl.b32 	%r548, %r547, 2;
	mov.u32 	%r549, _ZZ9cuda_gemmIiLi256ELi1ELi1ELi64ELi16ELi16ELi32ELi0ELi0EEviiiPT_S1_S1_iiE3Ash;
	add.s32 	%r550, %r549, %r548;
	ld.shared.u32 	%r1068, [%r550];
$L__BB68_111:
	setp.lt.u32 	%p46, %r402, 13;
	@%p46 bra 	$L__BB68_113;
	add.s32 	%r551, %r11, 12;
	and.b32  	%r552, %r551, 15;
	add.s32 	%r553, %r298, %r552;
	shl.b32 	%r554, %r553, 2;
	mov.u32 	%r555, _ZZ9cuda_gemmIiLi256ELi1ELi1ELi64ELi16ELi16ELi32ELi0ELi0EEviiiPT_S1_S1_iiE3Ash;
	add.s32 	%r556, %r555, %r554;
	ld.shared.u32 	%r1067, [%r556];
$L__BB68_113:
	setp.lt.u32 	%p47, %r402, 14;
	@%p47 bra 	$L__BB68_115;
	add.s32 	%r557, %r11, 13;
	and.b32  	%r558, %r557, 15;
	add.s32 	%r559, %r298, %r558;
	shl.b32 	%r560, %r559, 2;
	mov.u32 	%r561, _ZZ9cuda_gemmIiLi256ELi1ELi1ELi64ELi16ELi16ELi32ELi0ELi0EEviiiPT_S1_S1_iiE3Ash;
	add.s32 	%r562, %r561, %r560;
	ld.shared.u32 	%r1066, [%r562];
$L__BB68_115:
	setp.lt.u32 	%p48, %r402, 15;
	@%p48 bra 	$L__BB68_117;
	add.s32 	%r563, %r11, 14;
	and.b32  	%r564, %r563, 15;
	add.s32 	%r565, %r298, %r564;
	shl.b32 	%r566, %r565, 2;
	mov.u32 	%r567, _ZZ9cuda_gemmIiLi256ELi1ELi1ELi64ELi16ELi16ELi32ELi0ELi0EEviiiPT_S1_S1_iiE3Ash;
	add.s32 	%r568, %r567, %r566;
	ld.shared.u32 	%r1065, [%r568];
$L__BB68_117:
	setp.lt.u32 	%p49, %r402, 16;
	@%p49 bra 	$L__BB68_192;
	add.s32 	%r569, %r11, -1;
	and.b32  	%r570, %r569, 15;
	add.s32 	%r571, %r298, %r570;
	shl.b32 	%r572, %r571, 2;
	mov.u32 	%r573, _ZZ9cuda_gemmIiLi256ELi1ELi1ELi64ELi16ELi16ELi32ELi0ELi0EEviiiPT_S1_S1_iiE3Ash;
	add.s32 	%r574, %r573, %r572;
	ld.shared.u32 	%r1064, [%r574];
	bra.uni 	$L__BB68_192;
$L__BB68_119:
	setp.lt.s32 	%p85, %r17, %r402;
	selp.b32 	%r602, 0, %r402, %p85;
	sub.s32 	%r171, %r17, %r602;
	add.s32 	%r603, %r17, 1;
	setp.lt.s32 	%p86, %r603, %r402;
	selp.b32 	%r604, 0, %r402, %p86;
	sub.s32 	%r172, %r603, %r604;
	add.s32 	%r605, %r17, 2;
	setp.lt.s32 	%p87, %r605, %r402;
	selp.b32 	%r606, 0, %r402, %p87;
	sub.s32 	%r173, %r605, %r606;
	add.s32 	%r607, %r17, 3;
	setp.lt.s32 	%p88, %r607, %r402;
	selp.b32 	%r608, 0, %r402, %p88;
	sub.s32 	%r174, %r607, %r608;
	add.s32 	%r609, %r17, 4;
	setp.lt.s32 	%p89, %r609, %r402;
	selp.b32 	%r610, 0, %r402, %p89;
	sub.s32 	%r175, %r609, %r610;
	add.s32 	%r611, %r17, 5;
	setp.lt.s32 	%p90, %r611, %r402;
	selp.b32 	%r612, 0, %r402, %p90;
	sub.s32 	%r176, %r611, %r612;
	add.s32 	%r613, %r17, 6;
	setp.lt.s32 	%p91, %r613, %r402;
	selp.b32 	%r614, 0, %r402, %p91;
	sub.s32 	%r177, %r613, %r614;
	add.s32 	%r615, %r17, 7;
	setp.lt.s32 	%p92, %r615, %r402;
	selp.b32 	%r616, 0, %r402, %p92;
	sub.s32 	%r178, %r615, %r616;
	add.s32 	%r617, %r17, 8;
	setp.lt.s32 	%p93, %r617, %r402;
	selp.b32 	%r618, 0, %r402, %p93;
	sub.s32 	%r179, %r617, %r618;
	add.s32 	%r619, %r17, 9;
	setp.lt.s32 	%p94, %r619, %r402;
	selp.b32 	%r620, 0, %r402, %p94;
	sub.s32 	%r180, %r619, %r620;
	add.s32 	%r621, %r17, 10;
	setp.lt.s32 	%p95, %r621, %r402;
	selp.b32 	%r622, 0, %r402, %p95;
	sub.s32 	%r181, %r621, %r622;
	add.s32 	%r623, %r17, 11;
	setp.lt.s32 	%p96, %r623, %r402;
	selp.b32 	%r624, 0, %r402, %p96;
	sub.s32 	%r182, %r623, %r624;
	add.s32 	%r625, %r17, 12;
	setp.lt.s32 	%p97, %r625, %r402;
	selp.b32 	%r626, 0, %r402, %p97;
	sub.s32 	%r183, %r625, %r626;
	add.s32 	%r627, %r17, 13;
	setp.lt.s32 	%p98, %r627, %r402;
	selp.b32 	%r628, 0, %r402, %p98;
	sub.s32 	%r184, %r627, %r628;
	add.s32 	%r629, %r17, 14;
	setp.lt.s32 	%p99, %r629, %r402;
	selp.b32 	%r630, 0, %r402, %p99;
	sub.s32 	%r185, %r629, %r630;
	add.s32 	%r631, %r17, 15;
	setp.lt.s32 	%p100, %r631, %r402;
	selp.b32 	%r632, 0, %r402, %p100;
	sub.s32 	%r186, %r631, %r632;
	shl.b32 	%r633, %r4, 8;
	sub.s32 	%r187, 8223, %r633;
	mov.b32 	%r1028, 0;
$L__BB68_120:
	setp.lt.s32 	%p101, %r402, 1;
	add.s32 	%r205, %r1028, %r11;
	mad.lo.s32 	%r206, %r205, %r402, %r18;
	@%p101 bra 	$L__BB68_122;
	add.s32 	%r634, %r206, %r17;
	shl.b32 	%r635, %r634, 2;
	mov.u32 	%r636, _ZZ9cuda_gemmIiLi256ELi1ELi1ELi64ELi16ELi16ELi32ELi0ELi0EEviiiPT_S1_S1_iiE3Ash;
	add.s32 	%r637, %r636, %r635;
	ld.shared.u32 	%r1029, [%r637];
$L__BB68_122:
	setp.lt.s32 	%p102, %r402, 2;
	@%p102 bra 	$L__BB68_124;
	add.s32 	%r638, %r11, 1;
	and.b32  	%r639, %r638, 15;
	add.s32 	%r640, %r206, %r639;
	shl.b32 	%r641, %r640, 2;
	mov.u32 	%r642, _ZZ9cuda_gemmIiLi256ELi1ELi1ELi64ELi16ELi16ELi32ELi0ELi0EEviiiPT_S1_S1_iiE3Ash;
	add.s32 	%r643, %r642, %r641;
	ld.shared.u32 	%r1030, [%r643];
$L__BB68_124:
	setp.lt.s32 	%p103, %r402, 3;
	@%p103 bra 	$L__BB68_126;
	add.s32 	%r644, %r11, 2;
	and.b32  	%r645, %r644, 15;
	add.s32 	%r646, %r206, %r645;
	shl.b32 	%r647, %r646, 2;
	mov.u32 	%r648, _ZZ9cuda_gemmIiLi256ELi1ELi1ELi64ELi16ELi16ELi32ELi0ELi0EEviiiPT_S1_S1_iiE3Ash;
	add.s32 	%r649, %r648, %r647;
	ld.shared.u32 	%r1031, [%r649];
$L__BB68_126:
	setp.lt.s32 	%p104, %r402, 4;
	@%p104 bra 	$L__BB68_128;
	add.s32 	%r650, %r11, 3;
	and.b32  	%r651, %r650, 15;
	add.s32 	%r652, %r206, %r651;
	shl.b32 	%r653, %r652, 2;
	mov.u32 	%r654, _ZZ9cuda_gemmIiLi256ELi1ELi1ELi64ELi16ELi16ELi32ELi0ELi0EEviiiPT_S1_S1_iiE3Ash;
	add.s32 	%r655, %r654, %r653;
	ld.shared.u32 	%r1032, [%r655];
$L__BB68_128:
	setp.lt.s32 	%p105, %r402, 5;
	@%p105 bra 	$L__BB68_130;
	add.s32 	%r656, %r11, 4;
	and.b32  	%r657, %r656, 15;
	add.s32 	%r658, %r206, %r657;
	shl.b32 	%r659, %r658, 2;
	mov.u32 	%r660, _ZZ9cuda_gemmIiLi256ELi1ELi1ELi64ELi16ELi16ELi32ELi0ELi0EEviiiPT_S1_S1_iiE3Ash;
	add.s32 	%r661, %r660, %r659;
	ld.shared.u32 	%r1033, [%r661];
$L__BB68_130:
	setp.lt.s32 	%p106, %r402, 6;
	@%p106 bra 	$L__BB68_132;
	add.s32 	%r662, %r11, 5;
	and.b32  	%r663, %r662, 15;
	add.s32 	%r664, %r206, %r663;
	shl.b32 	%r665, %r664, 2;
	mov.u32 	%r666, _ZZ9cuda_gemmIiLi256ELi1ELi1ELi64ELi16ELi16ELi32ELi0ELi0EEviiiPT_S1_S1_iiE3Ash;
	add.s32 	%r667, %r666, %r665;
	ld.shared.u32 	%r1034, [%r667];
$L__BB68_132:
	setp.lt.s32 	%p107, %r402, 7;
	@%p107 bra 	$L__BB68_134;
	add.s32 	%r668, %r11, 6;
	and.b32  	%r669, %r668, 15;
	add.s32 	%r670, %r206, %r669;
	shl.b32 	%r671, %r670, 2;
	mov.u32 	%r672, _ZZ9cuda_gemmIiLi256ELi1ELi1ELi64ELi16ELi16ELi32ELi0ELi0EEviiiPT_S1_S1_iiE3Ash;
	add.s32 	%r673, %r672, %r671;
	ld.shared.u32 	%r1035, [%r673];
$L__BB68_134:
	setp.lt.s32 	%p108, %r402, 8;
	@%p108 bra 	$L__BB68_136;
	add.s32 	%r674, %r11, 7;
	and.b32  	%r675, %r674, 15;
	add.s32 	%r676, %r206, %r675;
	shl.b32 	%r677, %r676, 2;
	mov.u32 	%r678, _ZZ9cuda_gemmIiLi256ELi1ELi1ELi64ELi16ELi16ELi32ELi0ELi0EEviiiPT_S1_S1_iiE3Ash;
	add.s32 	%r679, %r678, %r677;
	ld.shared.u32 	%r1036, [%r679];
$L__BB68_136:
	setp.lt.s32 	%p109, %r402, 9;
	@%p109 bra 	$L__BB68_138;
	xor.b32  	%r680, %r17, 8;
	add.s32 	%r681, %r206, %r680;
	shl.b32 	%r682, %r681, 2;
	mov.u32 	%r683, _ZZ9cuda_gemmIiLi256ELi1ELi1ELi64ELi16ELi16ELi32ELi0ELi0EEviiiPT_S1_S1_iiE3Ash;
	add.s32 	%r684, %r683, %r682;
	ld.shared.u32 	%r1037, [%r684];
$L__BB68_138:
	setp.lt.s32 	%p110, %r402, 10;
	@%p110 bra 	$L__BB68_140;
	add.s32 	%r685, %r11, 9;
	and.b32  	%r686, %r685, 15;
	add.s32 	%r687, %r206, %r686;
	shl.b32 	%r688, %r687, 2;
	mov.u32 	%r689, _ZZ9cuda_gemmIiLi256ELi1ELi1ELi64ELi16ELi16ELi32ELi0ELi0EEviiiPT_S1_S1_iiE3Ash;
	add.s32 	%r690, %r689, %r688;
	ld.shared.u32 	%r1038, [%r690];
$L__BB68_140:
	setp.lt.s32 	%p111, %r402, 11;
	@%p111 bra 	$L__BB68_142;
	add.s32 	%r691, %r11, 10;
	and.b32  	%r692, %r691, 15;
	add.s32 	%r693, %r206, %r692;
	shl.b32 	%r694, %r693, 2;
	mov.u32 	%r695, _ZZ9cuda_gemmIiLi256ELi1ELi1ELi64ELi16ELi16ELi32ELi0ELi0EEviiiPT_S1_S1_iiE3Ash;
	add.s32 	%r696, %r695, %r694;
	ld.shared.u32 	%r1039, [%r696];
$L__BB68_142:
	setp.lt.s32 	%p112, %r402, 12;
	@%p112 bra 	$L__BB68_144;
	add.s32 	%r697, %r11, 11;
	and.b32  	%r698, %r697, 15;
	add.s32 	%r699, %r206, %r698;
	shl.b32 	%r700, %r699, 2;
	mov.u32 	%r701, _ZZ9cuda_gemmIiLi256ELi1ELi1ELi64ELi16ELi16ELi32ELi0ELi0EEviiiPT_S1_S1_iiE3Ash;
	add.s32 	%r702, %r701, %r700;
	ld.shared.u32 	%r1040, [%r702];
$L__BB68_144:
	setp.lt.s32 	%p113, %r402, 13;
	@%p113 bra 	$L__BB68_146;
	add.s32 	%r703, %r11, 12;
	and.b32  	%r704, %r703, 15;
	add.s32 	%r705, %r206, %r704;
	shl.b32 	%r706, %r705, 2;
	mov.u32 	%r707, _ZZ9cuda_gemmIiLi256ELi1ELi1ELi64ELi16ELi16ELi32ELi0ELi0EEviiiPT_S1_S1_iiE3Ash;
	add.s32 	%r708, %r707, %r706;
	ld.shared.u32 	%r1041, [%r708];
$L__BB68_146:
	setp.lt.s32 	%p114, %r402, 14;
	@%p114 bra 	$L__BB68_148;
	add.s32 	%r709, %r11, 13;
	and.b32  	%r710, %r709, 15;
	add.s32 	%r711, %r206, %r710;
	shl.b32 	%r712, %r711, 2;
	mov.u32 	%r713, _ZZ9cuda_gemmIiLi256ELi1ELi1ELi64ELi16ELi16ELi32ELi0ELi0EEviiiPT_S1_S1_iiE3Ash;
	add.s32 	%r714, %r713, %r712;
	ld.shared.u32 	%r1042, [%r714];
$L__BB68_148:
	setp.lt.s32 	%p115, %r402, 15;
	@%p115 bra 	$L__BB68_150;
	add.s32 	%r715, %r11, 14;
	and.b32  	%r716, %r715, 15;
	add.s32 	%r717, %r206, %r716;
	shl.b32 	%r718, %r717, 2;
	mov.u32 	%r719, _ZZ9cuda_gemmIiLi256ELi1ELi1ELi64ELi16ELi16ELi32ELi0ELi0EEviiiPT_S1_S1_iiE3Ash;
	add.s32 	%r720, %r719, %r718;
	ld.shared.u32 	%r1043, [%r720];
$L__BB68_150:
	setp.lt.s32 	%p116, %r402, 16;
	@%p116 bra 	$L__BB68_152;
	add.s32 	%r721, %r11, -1;
	and.b32  	%r722, %r721, 15;
	add.s32 	%r723, %r206, %r722;
	shl.b32 	%r724, %r723, 2;
	mov.u32 	%r725, _ZZ9cuda_gemmIiLi256ELi1ELi1ELi64ELi16ELi16ELi32ELi0ELi0EEviiiPT_S1_S1_iiE3Ash;
	add.s32 	%r726, %r725, %r724;
	ld.shared.u32 	%r1044, [%r726];
$L__BB68_152:
	setp.lt.s32 	%p117, %r12, %r19;
	@%p117 bra 	$L__BB68_154;
$L__BB68_153:
	add.s32 	%r1028, %r1028, %r10;
	setp.lt.s32 	%p154, %r1028, %r9;
	@%p154 bra 	$L__BB68_120;
	bra.uni 	$L__BB68_228;
$L__BB68_154:
	rem.s32 	%r727, %r2, %r402;
	shl.b32 	%r728, %r727, 2;
	mov.u32 	%r729, _ZZ9cuda_gemmIiLi256ELi1ELi1ELi64ELi16ELi16ELi32ELi0ELi0EEviiiPT_S1_S1_iiE11kron_fac_sh;
	add.s32 	%r240, %r729, %r728;
	mov.u32 	%r1045, %r12;
$L__BB68_155:
	mad.lo.s32 	%r731, %r1045, 68, %r240;
	ld.shared.u32 	%r242, [%r731];
	mov.b32 	%r1047, 0;
	@%p101 bra 	$L__BB68_157;
	shfl.sync.idx.b32	%r732|%p119, %r242, %r171, %r20, -1;
	mul.lo.s32 	%r1047, %r732, %r1029;
$L__BB68_157:
	@%p102 bra 	$L__BB68_159;
	shfl.sync.idx.b32	%r733|%p121, %r242, %r172, %r20, -1;
	mad.lo.s32 	%r1047, %r733, %r1030, %r1047;
$L__BB68_159:
	@%p103 bra 	$L__BB68_161;
	shfl.sync.idx.b32	%r734|%p123, %r242, %r173, %r20, -1;
	mad.lo.s32 	%r1047, %r734, %r1031, %r1047;
$L__BB68_161:
	@%p104 bra 	$L__BB68_163;
	shfl.sync.idx.b32	%r735|%p125, %r242, %r174, %r20, -1;
	mad.lo.s32 	%r1047, %r735, %r1032, %r1047;
$L__BB68_163:
	@%p105 bra 	$L__BB68_165;
	shfl.sync.idx.b32	%r736|%p127, %r242, %r175, %r20, -1;
	mad.lo.s32 	%r1047, %r736, %r1033, %r1047;
$L__BB68_165:
	setp.lt.s32 	%p128, %r402, 6;
	@%p128 bra 	$L__BB68_167;
	shfl.sync.idx.b32	%r737|%p129, %r242, %r176, %r20, -1;
	mad.lo.s32 	%r1047, %r737, %r1034, %r1047;
$L__BB68_167:
	setp.lt.s32 	%p130, %r402, 7;
	@%p130 bra 	$L__BB68_169;
	shfl.sync.idx.b32	%r738|%p131, %r242, %r177, %r20, -1;
	mad.lo.s32 	%r1047, %r738, %r1035, %r1047;
$L__BB68_169:
	setp.lt.s32 	%p132, %r402, 8;
	@%p132 bra 	$L__BB68_171;
	shfl.sync.idx.b32	%r739|%p133, %r242, %r178, %r20, -1;
	mad.lo.s32 	%r1047, %r739, %r1036, %r1047;
$L__BB68_171:
	setp.lt.s32 	%p134, %r402, 9;
	@%p134 bra 	$L__BB68_173;
	shfl.sync.idx.b32	%r740|%p135, %r242, %r179, %r20, -1;
	mad.lo.s32 	%r1047, %r740, %r1037, %r1047;
$L__BB68_173:
	setp.lt.s32 	%p136, %r402, 10;
	@%p136 bra 	$L__BB68_175;
	shfl.sync.idx.b32	%r741|%p137, %r242, %r180, %r20, -1;
	mad.lo.s32 	%r1047, %r741, %r1038, %r1047;
$L__BB68_175:
	setp.lt.s32 	%p138, %r402, 11;
	@%p138 bra 	$L__BB68_177;
	shfl.sync.idx.b32	%r742|%p139, %r242, %r181, %r20, -1;
	mad.lo.s32 	%r1047, %r742, %r1039, %r1047;
$L__BB68_177:
	setp.lt.s32 	%p140, %r402, 12;
	@%p140 bra 	$L__BB68_179;
	shfl.sync.idx.b32	%r743|%p141, %r242, %r182, %r20, -1;
	mad.lo.s32 	%r1047, %r743, %r1040, %r1047;
$L__BB68_179:
	setp.lt.s32 	%p142, %r402, 13;
	@%p142 bra 	$L__BB68_181;
	shfl.sync.idx.b32	%r744|%p143, %r242, %r183, %r20, -1;
	mad.lo.s32 	%r1047, %r744, %r1041, %r1047;
$L__BB68_181:
	setp.lt.s32 	%p144, %r402, 14;
	@%p144 bra 	$L__BB68_183;
	shfl.sync.idx.b32	%r745|%p145, %r242, %r184, %r20, -1;
	mad.lo.s32 	%r1047, %r745, %r1042, %r1047;
$L__BB68_183:
	setp.lt.s32 	%p146, %r402, 15;
	@%p146 bra 	$L__BB68_185;
	shfl.sync.idx.b32	%r746|%p147, %r242, %r185, %r20, -1;
	mad.lo.s32 	%r1047, %r746, %r1043, %r1047;
$L__BB68_185:
	setp.lt.s32 	%p148, %r402, 16;
	@%p148 bra 	$L__BB68_187;
	shfl.sync.idx.b32	%r747|%p149, %r242, %r186, %r20, -1;
	mad.lo.s32 	%r1047, %r747, %r1044, %r1047;
$L__BB68_187:
	mov.u32 	%r1061, %r3;
$L__BB68_188:
	shr.u32 	%r276, %r1061, 1;
	shfl.sync.down.b32	%r748|%p150, %r1047, %r276, %r187, -1;
	add.s32 	%r1047, %r748, %r1047;
	setp.gt.u32 	%p151, %r1061, 3;
	mov.u32 	%r1061, %r276;
	@%p151 bra 	$L__BB68_188;
	rem.u32 	%r749, %r2, %r4;
	setp.eq.s32 	%p152, %r749, 0;
	@%p152 bra 	$L__BB68_190;
	bra.uni 	$L__BB68_191;
$L__BB68_190:
	mad.lo.s32 	%r750, %r1045, %r9, %r205;
	shl.b32 	%r751, %r750, 2;
	mov.u32 	%r752, _ZZ9cuda_gemmIiLi256ELi1ELi1ELi64ELi16ELi16ELi32ELi0ELi0EEviiiPT_S1_S1_iiE3Csh;
	add.s32 	%r753, %r752, %r751;
	st.shared.u32 	[%r753], %r1047;
$L__BB68_191:
	add.s32 	%r1045, %r1045, %r14;
	setp.lt.s32 	%p153, %r1045, %r19;
	@%p153 bra 	$L__BB68_155;
	bra.uni 	$L__BB68_153;
$L__BB68_192:
	setp.lt.s32 	%p50, %r12, %r19;
	@%p50 bra 	$L__BB68_193;
	bra.uni 	$L__BB68_227;
$L__BB68_193:
	rem.u32 	%r575, %r2, %r402;
	shl.b32 	%r576, %r575, 2;
	mov.u32 	%r577, _ZZ9cuda_gemmIiLi256ELi1ELi1ELi64ELi16ELi16ELi32ELi0ELi0EEviiiPT_S1_S1_iiE11kron_fac_sh;
	add.s32 	%r299, %r577, %r576;
	mov.u32 	%r1097, %r12;
$L__BB68_194:
	mad.lo.s32 	%r579, %r1097, 68, %r299;
	ld.shared.u32 	%r333, [%r579];
	mov.b32 	%r1099, 0;
	@%p34 bra 	$L__BB68_196;
	shfl.sync.idx.b32	%r580|%p52, %r333, %r155, %r20, -1;
	mul.lo.s32 	%r1099, %r580, %r1081;
$L__BB68_196:
	@%p35 bra 	$L__BB68_198;
	shfl.sync.idx.b32	%r581|%p54, %r333, %r156, %r20, -1;
	mad.lo.s32 	%r1099, %r581, %r1078, %r1099;
$L__BB68_198:
	@%p36 bra 	$L__BB68_200;
	shfl.sync.idx.b32	%r582|%p56, %r333, %r157, %r20, -1;
	mad.lo.s32 	%r1099, %r582, %r1077, %r1099;
$L__BB68_200:
	@%p37 bra 	$L__BB68_202;
	shfl.sync.idx.b32	%r583|%p58, %r333, %r158, %r20, -1;
	mad.lo.s32 	%r1099, %r583, %r1076, %r1099;
$L__BB68_202:
	@%p38 bra 	$L__BB68_204;
	shfl.sync.idx.b32	%r584|%p60, %r333, %r159, %r20, -1;
	mad.lo.s32 	%r1099, %r584, %r1075, %r1099;
$L__BB68_204:
	@%p39 bra 	$L__BB68_206;
	shfl.sync.idx.b32	%r585|%p62, %r333, %r160, %r20, -1;
	mad.lo.s32 	%r1099, %r585, %r1074, %r1099;
$L__BB68_206:
	setp.lt.u32 	%p63, %r402, 7;
	@%p63 bra 	$L__BB68_208;
	shfl.sync.idx.b32	%r586|%p64, %r333, %r161, %r20, -1;
	mad.lo.s32 	%r1099, %r586, %r1073, %r1099;
$L__BB68_208:
	setp.lt.u32 	%p65, %r402, 8;
	@%p65 bra 	$L__BB68_210;
	shfl.sync.idx.b32	%r587|%p66, %r333, %r162, %r20, -1;
	mad.lo.s32 	%r1099, %r587, %r1072, %r1099;
$L__BB68_210:
	setp.lt.u32 	%p67, %r402, 9;
	@%p67 bra 	$L__BB68_212;
	shfl.sync.idx.b32	%r588|%p68, %r333, %r163, %r20, -1;
	mad.lo.s32 	%r1099, %r588, %r1071, %r1099;
$L__BB68_212:
	setp.lt.u32 	%p69, %r402, 10;
	@%p69 bra 	$L__BB68_214;
	shfl.sync.idx.b32	%r589|%p70, %r333, %r164, %r20, -1;
	mad.lo.s32 	%r1099, %r589, %r1070, %r1099;
$L__BB68_214:
	setp.lt.u32 	%p71, %r402, 11;
	@%p71 bra 	$L__BB68_216;
	shfl.sync.idx.b32	%r590|%p72, %r333, %r165, %r20, -1;
	mad.lo.s32 	%r1099, %r590, %r1069, %r1099;
$L__BB68_216:
	setp.lt.u32 	%p73, %r402, 12;
	@%p73 bra 	$L__BB68_218;
	shfl.sync.idx.b32	%r591|%p74, %r333, %r166, %r20, -1;
	mad.lo.s32 	%r1099, %r591, %r1068, %r1099;
$L__BB68_218:
	setp.lt.u32 	%p75, %r402, 13;
	@%p75 bra 	$L__BB68_220;
	shfl.sync.idx.b32	%r592|%p76, %r333, %r167, %r20, -1;
	mad.lo.s32 	%r1099, %r592, %r1067, %r1099;
$L__BB68_220:
	setp.lt.u32 	%p77, %r402, 14;
	@%p77 bra 	$L__BB68_222;
	shfl.sync.idx.b32	%r593|%p78, %r333, %r168, %r20, -1;
	mad.lo.s32 	%r1099, %r593, %r1066, %r1099;
$L__BB68_222:
	setp.lt.u32 	%p79, %r402, 15;
	@%p79 bra 	$L__BB68_224;
	shfl.sync.idx.b32	%r594|%p80, %r333, %r169, %r20, -1;
	mad.lo.s32 	%r1099, %r594, %r1065, %r1099;
$L__BB68_224:
	setp.lt.u32 	%p81, %r402, 16;
	@%p81 bra 	$L__BB68_226;
	shfl.sync.idx.b32	%r595|%p82, %r333, %r170, %r20, -1;
	mad.lo.s32 	%r1099, %r595, %r1064, %r1099;
$L__BB68_226:
	mad.lo.s32 	%r596, %r1097, %r9, %r297;
	shl.b32 	%r597, %r596, 2;
	mov.u32 	%r598, _ZZ9cuda_gemmIiLi256ELi1ELi1ELi64ELi16ELi16ELi32ELi0ELi0EEviiiPT_S1_S1_iiE3Csh;
	add.s32 	%r599, %r598, %r597;
	st.shared.u32 	[%r599], %r1099;
	add.s32 	%r1097, %r1097, %r14;
	setp.lt.s32 	%p83, %r1097, %r19;
	@%p83 bra 	$L__BB68_194;
$L__BB68_227:
	add.s32 	%r1080, %r1080, %r10;
	setp.lt.s32 	%p84, %r1080, %r9;
	@%p84 bra 	$L__BB68_87;
$L__BB68_228:
	setp.gt.u32 	%p222, %r1117, 63;
	bar.sync 	0;
	@%p222 bra 	$L__BB68_235;
	ld.param.u32 	%r952, [_Z9cuda_gemmIiLi256ELi1ELi1ELi64ELi16ELi16ELi32ELi0ELi0EEviiiPT_S1_S1_ii_param_1];
	mul.lo.s32 	%r901, %r9, %r16;
	mad.lo.s32 	%r368, %r15, %r952, %r901;
	div.s32 	%r369, %r400, %r402;
	add.s32 	%r902, %r1117, %r13;
	max.u32 	%r903, %r902, 64;
	setp.lt.u32 	%p223, %r902, 64;
	selp.u32 	%r904, 1, 0, %p223;
	add.s32 	%r905, %r902, %r904;
	sub.s32 	%r906, %r903, %r905;
	div.u32 	%r907, %r906, %r13;
	add.s32 	%r370, %r907, %r904;
	and.b32  	%r908, %r370, 3;
	setp.eq.s32 	%p224, %r908, 3;
	@%p224 bra 	$L__BB68_232;
	shl.b32 	%r909, %r1117, 2;
	mov.u32 	%r910, _ZZ9cuda_gemmIiLi256ELi1ELi1ELi64ELi16ELi16ELi32ELi0ELi0EEviiiPT_S1_S1_iiE3Csh;
	add.s32 	%r1115, %r910, %r909;
	shl.b32 	%r372, %r13, 2;
	add.s32 	%r911, %r370, 1;
	and.b32  	%r912, %r911, 3;
	neg.s32 	%r1114, %r912;
$L__BB68_231:
	.pragma "nounroll";
	div.s32 	%r913, %r1117, %r9;
	mad.lo.s32 	%r914, %r369, %r913, %r368;
	mul.lo.s32 	%r915, %r913, %r9;
	sub.s32 	%r916, %r1117, %r915;
	add.s32 	%r917, %r914, %r916;
	ld.shared.u32 	%r918, [%r1115];
	mul.wide.s32 	%rd17, %r917, 4;
	add.s64 	%rd18, %rd2, %rd17;
	st.global.u32 	[%rd18], %r918;
	add.s32 	%r1117, %r1117, %r13;
	add.s32 	%r1115, %r1115, %r372;
	add.s32 	%r1114, %r1114, 1;
	setp.ne.s32 	%p225, %r1114, 0;
	@%p225 bra 	$L__BB68_231;
$L__BB68_232:
	setp.lt.u32 	%p226, %r370, 3;
	@%p226 bra 	$L__BB68_235;
	shl.b32 	%r919, %r13, 1;
	add.s32 	%r1121, %r1117, %r919;
	shl.b32 	%r382, %r13, 2;
	mad.lo.s32 	%r1120, %r13, 3, %r1117;
	add.s32 	%r1119, %r13, %r1117;
	shl.b32 	%r920, %r1117, 2;
	mov.u32 	%r921, _ZZ9cuda_gemmIiLi256ELi1ELi1ELi64ELi16ELi16ELi32ELi0ELi0EEviiiPT_S1_S1_iiE3Csh;
	add.s32 	%r1118, %r921, %r920;
	shl.b32 	%r386, %r13, 4;
	shl.b32 	%r387, %r13, 3;
	mul.lo.s32 	%r388, %r13, 12;
$L__BB68_234:
	div.s32 	%r922, %r1117, %r9;
	mad.lo.s32 	%r923, %r369, %r922, %r368;
	mul.lo.s32 	%r924, %r922, %r9;
	sub.s32 	%r925, %r1117, %r924;
	add.s32 	%r926, %r923, %r925;
	ld.shared.u32 	%r927, [%r1118];
	mul.wide.s32 	%rd19, %r926, 4;
	add.s64 	%rd20, %rd2, %rd19;
	st.global.u32 	[%rd20], %r927;
	add.s32 	%r928, %r1117, %r13;
	div.s32 	%r929, %r1119, %r9;
	mad.lo.s32 	%r930, %r369, %r929, %r368;
	mul.lo.s32 	%r931, %r929, %r9;
	sub.s32 	%r932, %r1119, %r931;
	add.s32 	%r933, %r930, %r932;
	add.s32 	%r934, %r1118, %r382;
	ld.shared.u32 	%r935, [%r934];
	mul.wide.s32 	%rd21, %r933, 4;
	add.s64 	%rd22, %rd2, %rd21;
	st.global.u32 	[%rd22], %r935;
	add.s32 	%r936, %r928, %r13;
	div.s32 	%r937, %r1121, %r9;
	mad.lo.s32 	%r938, %r369, %r937, %r368;
	mul.lo.s32 	%r939, %r937, %r9;
	sub.s32 	%r940, %r1121, %r939;
	add.s32 	%r941, %r938, %r940;
	add.s32 	%r942, %r1118, %r387;
	ld.shared.u32 	%r943, [%r942];
	mul.wide.s32 	%rd23, %r941, 4;
	add.s64 	%rd24, %rd2, %rd23;
	st.global.u32 	[%rd24], %r943;
	add.s32 	%r944, %r936, %r13;
	div.s32 	%r945, %r1120, %r9;
	mad.lo.s32 	%r946, %r369, %r945, %r368;
	mul.lo.s32 	%r947, %r945, %r9;
	sub.s32 	%r948, %r1120, %r947;
	add.s32 	%r949, %r946, %r948;
	add.s32 	%r950, %r1118, %r388;
	ld.shared.u32 	%r951, [%r950];
	mul.wide.s32 	%rd25, %r949, 4;
	add.s64 	%rd26, %rd2, %rd25;
	st.global.u32 	[%rd26], %r951;
	add.s32 	%r1117, %r944, %r13;
	add.s32 	%r1121, %r1121, %r382;
	add.s32 	%r1120, %r1120, %r382;
	add.s32 	%r1119, %r1119, %r382;
	add.s32 	%r1118, %r1118, %r386;
	setp.lt.u32 	%p227, %r1117, 64;
	@%p227 bra 	$L__BB68_234;
$L__BB68_235:
	ret;
$L__BB68_236:
	add.s32 	%r430, %r21, %r956;
	mul.wide.s32 	%rd11, %r430, 4;
	add.s64 	%rd12, %rd1, %rd11;
	ld.global.u32 	%r431, [%rd12];
	shl.b32 	%r432, %r956, 2;
	mov.u32 	%r433, _ZZ9cuda_gemmIiLi256ELi1ELi1ELi64ELi16ELi16ELi32ELi0ELi0EEviiiPT_S1_S1_iiE3Ash;
	add.s32 	%r434, %r433, %r432;
	st.shared.u32 	[%r434], %r431;
	shl.b32 	%r435, %r13, 2;
	cvt.u64.u32 	%rd13, %r435;
	add.s64 	%rd14, %rd12, %rd13;
	ld.global.u32 	%r436, [%rd14];
	add.s32 	%r437, %r434, %r435;
	st.shared.u32 	[%r437], %r436;
	add.s64 	%rd15, %rd14, %rd13;
	ld.global.u32 	%r438, [%rd15];
	add.s32 	%r439, %r437, %r435;
	st.shared.u32 	[%r439], %r438;
	add.s64 	%rd16, %rd15, %rd13;
	ld.global.u32 	%r440, [%rd16];
	add.s32 	%r441, %r439, %r435;
	st.shared.u32 	[%r441], %r440;
	add.s32 	%r956, %r435, %r956;
	setp.lt.u32 	%p10, %r956, 64;
	@%p10 bra 	$L__BB68_236;
	bra.uni 	$L__BB68_9;

}
	// .globl	_Z9cuda_gemmIiLi256ELi1ELi1ELi64ELi16ELi16ELi32ELi0ELi1EEviiiPT_S1_S1_ii
.visible .entry _Z9cuda_gemmIiLi256ELi1ELi1ELi64ELi16ELi16ELi32ELi0ELi1EEviiiPT_S1_S1_ii(
	.param .u32 _Z9cuda_gemmIiLi256ELi1ELi1ELi64ELi16ELi16ELi32ELi0ELi1EEviiiPT_S1_S1_ii_param_0,
	.param .u32 _Z9cuda_gemmIiLi256ELi1ELi1ELi64ELi16ELi16ELi32ELi0ELi1EEviiiPT_S1_S1_ii_param_1,
	.param .u32 _Z9cuda_gemmIiLi256ELi1ELi1ELi64ELi16ELi16ELi32ELi0ELi1EEviiiPT_S1_S1_ii_param_2,
	.param .u64 .ptr .align 1 _Z9cuda_gemmIiLi256ELi1ELi1ELi64ELi16ELi16ELi32ELi0ELi1EEviiiPT_S1_S1_ii_param_3,
	.param .u64 .ptr .align 1 _Z9cuda_gemmIiLi256ELi1ELi1ELi64ELi16ELi16ELi32ELi0ELi1EEviiiPT_S1_S1_ii_param_4,
	.param .u64 .ptr .align 1 _Z9cuda_gemmIiLi256ELi1ELi1ELi64ELi16ELi16ELi32ELi0ELi1EEviiiPT_S1_S1_ii_param_5,
	.param .u32 _Z9cuda_gemmIiLi256ELi1ELi1ELi64ELi16ELi16ELi32ELi0ELi1EEviiiPT_S1_S1_ii_param_6,
	.param .u32 _Z9cuda_gemmIiLi256ELi1ELi1ELi64ELi16ELi16ELi32ELi0ELi1EEviiiPT_S1_S1_ii_param_7
)
.maxntid 256
{
	.reg .pred 	%p<41>;
	.reg .b32 	%r<357>;
	.reg .b64 	%rd<44>;
	// demoted variable
	.shared .align 128 .b8 _ZZ9cuda_gemmIiLi256ELi1ELi1ELi64ELi16ELi16ELi32ELi0ELi1EEviiiPT_S1_S1_iiE11kron_fac_sh[1088];
	// demoted variable
	.shared .align 128 .b8 _ZZ9cuda_gemmIiLi256ELi1ELi1ELi64ELi16ELi16ELi32ELi0ELi1EEviiiPT_S1_S1_iiE3Ash[256];
	// demoted variable
	.shared .align 128 .b8 _ZZ9cuda_gemmIiLi256ELi1ELi1ELi64ELi16ELi16ELi32ELi0ELi1EEviiiPT_S1_S1_iiE3Csh[256];
	ld.param.u32 	%r130, [_Z9cuda_gemmIiLi256ELi1ELi1ELi64ELi16ELi16ELi32ELi0ELi1EEviiiPT_S1_S1_ii_param_1];
	ld.param.u32 	%r131, [_Z9cuda_gemmIiLi256ELi1ELi1ELi64ELi16ELi16ELi32ELi0ELi1EEviiiPT_S1_S1_ii_param_2];
	ld.param.u64 	%rd11, [_Z9cuda_gemmIiLi256ELi1ELi1ELi64ELi16ELi16ELi32ELi0ELi1EEviiiPT_S1_S1_ii_param_3];
	ld.param.u64 	%rd12, [_Z9cuda_gemmIiLi256ELi1ELi1ELi64ELi16ELi16ELi32ELi0ELi1EEviiiPT_S1_S1_ii_param_4];
	ld.param.u64 	%rd13, [_Z9cuda_gemmIiLi256ELi1ELi1ELi64ELi16ELi16ELi32ELi0ELi1EEviiiPT_S1_S1_ii_param_5];
	cvta.to.global.u64 	%rd1, %rd12;
	cvta.to.global.u64 	%rd2, %rd11;
	cvta.to.global.u64 	%rd3, %rd13;
	mov.u32 	%r351, %tid.x;
	mov.u32 	%r2, %ntid.x;
	add.s32 	%r3, %r351, %r2;
	max.u32 	%r132, %r3, 256;
	setp.lt.u32 	%p1, %r3, 256;
	selp.u32 	%r133, 1, 0, %p1;
	add.s32 	%r134, %r3, %r133;
	sub.s32 	%r135, %r132, %r134;
	div.u32 	%r136, %r135, %r2;
	add.s32 	%r4, %r136, %r133;
	and.b32  	%r137, %r4, 3;
	setp.eq.s32 	%p2, %r137, 3;
	mov.u32 	%r330, %r351;
	@%p2 bra 	$L__BB69_3;
	mul.wide.u32 	%rd14, %r351, 4;
	add.s64 	%rd43, %rd1, %rd14;
	mul.wide.u32 	%rd5, %r2, 4;
	add.s32 	%r138, %r4, 1;
	and.b32  	%r139, %r138, 3;
	neg.s32 	%r328, %r139;
	mov.u32 	%r330, %r351;
$L__BB69_2:
	.pragma "nounroll";
	ld.global.u32 	%r140, [%rd43];
	and.b32  	%r141, %r330, 15;
	mov.u32 	%r142, _ZZ9cuda_gemmIiLi256ELi1ELi1ELi64ELi16ELi16ELi32ELi0ELi1EEviiiPT_S1_S1_iiE11kron_fac_sh;
	mad.lo.s32 	%r143, %r141, 68, %r142;
	shr.u32 	%r144, %r330, 2;
	and.b32  	%r145, %r144, 1073741820;
	add.s32 	%r146, %r143, %r145;
	st.shared.u32 	[%r146], %r140;
	add.s32 	%r330, %r330, %r2;
	add.s64 	%rd43, %rd43, %rd5;
	add.s32 	%r328, %r328, 1;
	setp.ne.s32 	%p3, %r328, 0;
	@%p3 bra 	$L__BB69_2;
$L__BB69_3:
	setp.lt.u32 	%p4, %r4, 3;
	@%p4 bra 	$L__BB69_6;
	shl.b32 	%r147, %r2, 1;
	add.s32 	%r333, %r330, %r147;
	shl.b32 	%r12, %r2, 2;
	mad.lo.s32 	%r332, %r2, 3, %r330;
	add.s32 	%r331, %r2, %r330;
$L__BB69_5:
	mul.wide.u32 	%rd15, %r330, 4;
	add.s64 	%rd16, %rd1, %rd15;
	ld.global.u32 	%r148, [%rd16];
	and.b32  	%r149, %r330, 15;
	mov.u32 	%r150, _ZZ9cuda_gemmIiLi256ELi1ELi1ELi64ELi16ELi16ELi32ELi0ELi1EEviiiPT_S1_S1_iiE11kron_fac_sh;
	mad.lo.s32 	%r151, %r149, 68, %r150;
	shr.u32 	%r152, %r330, 2;
	and.b32  	%r153, %r152, 1073741820;
	add.s32 	%r154, %r151, %r153;
	st.shared.u32 	[%r154], %r148;
	add.s32 	%r155, %r330, %r2;
	mul.wide.u32 	%rd17, %r331, 4;
	add.s64 	%rd18, %rd1, %rd17;
	ld.global.u32 	%r156, [%rd18];
	and.b32  	%r157, %r331, 15;
	mad.lo.s32 	%r158, %r157, 68, %r150;
	shr.u32 	%r159, %r331, 2;
	and.b32  	%r160, %r159, 1073741820;
	add.s32 	%r161, %r158, %r160;
	st.shared.u32 	[%r161], %r156;
	add.s32 	%r162, %r155, %r2;
	mul.wide.u32 	%rd19, %r333, 4;
	add.s64 	%rd20, %rd1, %rd19;
	ld.global.u32 	%r163, [%rd20];
	and.b32  	%r164, %r333, 15;
	mad.lo.s32 	%r165, %r164, 68, %r150;
	shr.u32 	%r166, %r333, 2;
	and.b32  	%r167, %r166, 1073741820;
	add.s32 	%r168, %r165, %r167;
	st.shared.u32 	[%r168], %r163;
	add.s32 	%r169, %r162, %r2;
	mul.wide.u32 	%rd21, %r332, 4;
	add.s64 	%rd22, %rd1, %rd21;
	ld.global.u32 	%r170, [%rd22];
	and.b32  	%r171, %r332, 15;
	mad.lo.s32 	%r172, %r171, 68, %r150;
	shr.u32 	%r173, %r332, 2;
	and.b32  	%r174, %r173, 1073741820;
	add.s32 	%r175, %r172, %r174;
	st.shared.u32 	[%r175], %r170;
	add.s32 	%r330, %r169, %r2;
	add.s32 	%r333, %r333, %r12;
	add.s32 	%r332, %r332, %r12;
	add.s32 	%r331, %r331, %r12;
	setp.lt.u32 	%p5, %r330, 256;
	@%p5 bra 	$L__BB69_5;
$L__BB69_6:
	mov.u32 	%r23, %ctaid.y;
	mov.u32 	%r176, %nctaid.y;
	setp.ge.u32 	%p6, %r23, %r176;
	@%p6 bra 	$L__BB69_30;
	mov.u32 	%r24, %ctaid.x;
	setp.gt.u32 	%p7, %r351, 63;
	shr.s32 	%r177, %r131, 31;
	shr.u32 	%r178, %r177, 28;
	add.s32 	%r179, %r131, %r178;
	shr.s32 	%r25, %r179, 4;
	@%p7 bra 	$L__BB69_20;
	shl.b32 	%r26, %r24, 6;
	mul.lo.s32 	%r27, %r23, %r131;
	max.u32 	%r180, %r3, 64;
	setp.lt.u32 	%p8, %r3, 64;
	selp.u32 	%r181, 1, 0, %p8;
	add.s32 	%r182, %r3, %r181;
	sub.s32 	%r183, %r180, %r182;
	div.u32 	%r184, %r183, %r2;
	add.s32 	%r28, %r184, %r181;
	add.s32 	%r185, %r28, 1;
	and.b32  	%r29, %r185, 3;
	and.b32  	%r30, %r28, 3;
	setp.eq.s32 	%p9, %r30, 3;
	mov.u32 	%r344, %r351;
	@%p9 bra 	$L__BB69_11;
	shl.b32 	%r186, %r351, 2;
	mov.u32 	%r187, _ZZ9cuda_gemmIiLi256ELi1ELi1ELi64ELi16ELi16ELi32ELi0ELi1EEviiiPT_S1_S1_iiE3Ash;
	add.s32 	%r337, %r187, %r186;
	shl.b32 	%r32, %r2, 2;
	add.s32 	%r188, %r351, %r27;
	add.s32 	%r336, %r188, %r26;
	neg.s32 	%r335, %r29;
	mad.lo.s32 	%r344, %r2, %r29, %r351;
$L__BB69_10:
	.pragma "nounroll";
	mul.wide.s32 	%rd23, %r336, 4;
	add.s64 	%rd24, %rd2, %rd23;
	ld.global.u32 	%r189, [%rd24];
	st.shared.u32 	[%r337], %r189;
	add.s32 	%r337, %r337, %r32;
	add.s32 	%r336, %r336, %r2;
	add.s32 	%r335, %r335, 1;
	setp.ne.s32 	%p10, %r335, 0;
	@%p10 bra 	$L__BB69_10;
$L__BB69_11:
	setp.lt.u32 	%p11, %r28, 3;
	@%p11 bra 	$L__BB69_14;
	shl.b32 	%r43, %r2, 2;
	shl.b32 	%r190, %r344, 2;
	mov.u32 	%r191, _ZZ9cuda_gemmIiLi256ELi1ELi1ELi64ELi16ELi16ELi32ELi0ELi1EEviiiPT_S1_S1_iiE3Ash;
	add.s32 	%r343, %r191, %r190;
	shl.b32 	%r45, %r2, 4;
	shl.b32 	%r46, %r2, 3;
	mul.lo.s32 	%r47, %r2, 12;
	mul.wide.u32 	%rd25, %r2, 4;
	add.s64 	%rd8, %rd2, %rd25;
	add.s32 	%r192, %r344, %r27;
	add.s32 	%r342, %r192, %r26;
	mul.wide.u32 	%rd26, %r2, 8;
	add.s64 	%rd9, %rd2, %rd26;
	mul.wide.u32 	%rd27, %r2, 12;
	add.s64 	%rd10, %rd2, %rd27;
$L__BB69_13:
	mul.wide.s32 	%rd28, %r342, 4;
	add.s64 	%rd29, %rd8, %rd28;
	add.s64 	%rd30, %rd9, %rd28;
	add.s64 	%rd31, %rd10, %rd28;
	add.s64 	%rd32, %rd2, %rd28;
	ld.global.u32 	%r193, [%rd32];
	st.shared.u32 	[%r343], %r193;
	ld.global.u32 	%r194, [%rd29];
	add.s32 	%r195, %r343, %r43;
	st.shared.u32 	[%r195], %r194;
	ld.global.u32 	%r196, [%rd30];
	add.s32 	%r197, %r343, %r46;
	st.shared.u32 	[%r197], %r196;
	ld.global.u32 	%r198, [%rd31];
	add.s32 	%r199, %r343, %r47;
	st.shared.u32 	[%r199], %r198;
	add.s32 	%r344, %r344, %r43;
	add.s32 	%r343, %r343, %r45;
	add.s32 	%r342, %r342, %r43;
	setp.lt.u32 	%p12, %r344, 64;
	@%p12 bra 	$L__BB69_13;
$L__BB69_14:
	setp.eq.s32 	%p13, %r30, 3;
	mov.u32 	%r346, %r351;
	@%p13 bra 	$L__BB69_17;
	shl.b32 	%r200, %r351, 2;
	mov.u32 	%r201, _ZZ9cuda_gemmIiLi256ELi1ELi1ELi64ELi16ELi16ELi32ELi0ELi1EEviiiPT_S1_S1_iiE3Csh;
	add.s32 	%r340, %r201, %r200;
	shl.b32 	%r50, %r2, 2;
	neg.s32 	%r339, %r29;
	mad.lo.s32 	%r346, %r2, %r29, %r351;
$L__BB69_16:
	.pragma "nounroll";
	mov.b32 	%r202, 0;
	st.shared.u32 	[%r340], %r202;
	add.s32 	%r340, %r340, %r50;
	add.s32 	%r339, %r339, 1;
	setp.ne.s32 	%p14, %r339, 0;
	@%p14 bra 	$L__BB69_16;
$L__BB69_17:
	setp.lt.u32 	%p15, %r28, 3;
	@%p15 bra 	$L__BB69_20;
	shl.b32 	%r58, %r2, 2;
	shl.b32 	%r203, %r346, 2;
	mov.u32 	%r204, _ZZ9cuda_gemmIiLi256ELi1ELi1ELi64ELi16ELi16ELi32ELi0ELi1EEviiiPT_S1_S1_iiE3Csh;
	add.s32 	%r345, %r204, %r203;
	shl.b32 	%r60, %r2, 4;
	shl.b32 	%r61, %r2, 3;
	mul.lo.s32 	%r62, %r2, 12;
$L__BB69_19:
	mov.b32 	%r205, 0;
	st.shared.u32 	[%r345], %r205;
	add.s32 	%r206, %r345, %r58;
	st.shared.u32 	[%r206], %r205;
	add.s32 	%r207, %r345, %r61;
	st.shared.u32 	[%r207], %r205;
	add.s32 	%r208, %r345, %r62;
	st.shared.u32 	[%r208], %r205;
	add.s32 	%r346, %r346, %r58;
	add.s32 	%r345, %r345, %r60;
	setp.lt.u32 	%p16, %r346, 64;
	@%p16 bra 	$L__BB69_19;
$L__BB69_20:
	setp.gt.u32 	%p17, %r351, 63;
	bar.sync 	0;
	and.b32  	%r209, %r351, 3;
	add.s32 	%r210, %r209, 13;
	and.b32  	%r73, %r210, 15;
	@%p17 bra 	$L__BB69_23;
	and.b32  	%r74, %r351, 3;
	shl.b32 	%r211, %r351, 4;
	and.b32  	%r212, %r211, 48;
	mov.u32 	%r213, _ZZ9cuda_gemmIiLi256ELi1ELi1ELi64ELi16ELi16ELi32ELi0ELi1EEviiiPT_S1_S1_iiE3Ash;
	mad.lo.s32 	%r214, %r74, 68, %r213;
	ld.shared.u32 	%r75, [%r214];
	ld.shared.u32 	%r76, [%r214+4];
	ld.shared.u32 	%r77, [%r214+8];
	ld.shared.u32 	%r78, [%r214+12];
	ld.shared.u32 	%r79, [%r214+16];
	ld.shared.u32 	%r80, [%r214+20];
	ld.shared.u32 	%r81, [%r214+24];
	ld.shared.u32 	%r82, [%r214+28];
	or.b32  	%r83, %r74, 8;
	or.b32  	%r215, %r212, %r83;
	shl.b32 	%r216, %r215, 2;
	add.s32 	%r217, %r213, %r216;
	ld.shared.u32 	%r84, [%r217];
	ld.shared.u32 	%r85, [%r214+36];
	ld.shared.u32 	%r86, [%r214+40];
	ld.shared.u32 	%r87, [%r214+44];
	ld.shared.u32 	%r88, [%r214+48];
	or.b32  	%r218, %r212, %r73;
	shl.b32 	%r219, %r218, 2;
	add.s32 	%r220, %r213, %r219;
	ld.shared.u32 	%r89, [%r220];
	add.s32 	%r221, %r74, 14;
	and.b32  	%r90, %r221, 15;
	or.b32  	%r222, %r212, %r90;
	shl.b32 	%r223, %r222, 2;
	add.s32 	%r224, %r213, %r223;
	ld.shared.u32 	%r91, [%r224];
	add.s32 	%r225, %r74, -1;
	and.b32  	%r92, %r225, 15;
	or.b32  	%r226, %r212, %r92;
	shl.b32 	%r227, %r226, 2;
	add.s32 	%r228, %r213, %r227;
	ld.shared.u32 	%r93, [%r228];
	shr.u32 	%r347, %r351, 2;
	shl.b32 	%r229, %r351, 2;
	and.b32  	%r230, %r229, 60;
	mov.u32 	%r231, _ZZ9cuda_gemmIiLi256ELi1ELi1ELi64ELi16ELi16ELi32ELi0ELi1EEviiiPT_S1_S1_iiE11kron_fac_sh;
	add.s32 	%r95, %r231, %r230;
$L__BB69_22:
	mad.lo.s32 	%r232, %r347, 68, %r95;
	ld.shared.u32 	%r233, [%r232];
	shfl.sync.idx.b32	%r234|%p18, %r233, %r74, 4127, -1;
	mul.lo.s32 	%r235, %r234, %r75;
	add.s32 	%r236, %r74, 1;
	shfl.sync.idx.b32	%r237|%p19, %r233, %r236, 4127, -1;
	mad.lo.s32 	%r238, %r237, %r76, %r235;
	add.s32 	%r239, %r74, 2;
	shfl.sync.idx.b32	%r240|%p20, %r233, %r239, 4127, -1;
	mad.lo.s32 	%r241, %r240, %r77, %r238;
	add.s32 	%r242, %r74, 3;
	shfl.sync.idx.b32	%r243|%p21, %r233, %r242, 4127, -1;
	mad.lo.s32 	%r244, %r243, %r78, %r241;
	or.b32  	%r245, %r74, 4;
	shfl.sync.idx.b32	%r246|%p22, %r233, %r245, 4127, -1;
	mad.lo.s32 	%r247, %r246, %r79, %r244;
	add.s32 	%r248, %r74, 5;
	shfl.sync.idx.b32	%r249|%p23, %r233, %r248, 4127, -1;
	mad.lo.s32 	%r250, %r249, %r80, %r247;
	add.s32 	%r251, %r74, 6;
	shfl.sync.idx.b32	%r252|%p24, %r233, %r251, 4127, -1;
	mad.lo.s32 	%r253, %r252, %r81, %r250;
	add.s32 	%r254, %r74, 7;
	shfl.sync.idx.b32	%r255|%p25, %r233, %r254, 4127, -1;
	mad.lo.s32 	%r256, %r255, %r82, %r253;
	shfl.sync.idx.b32	%r257|%p26, %r233, %r83, 4127, -1;
	mad.lo.s32 	%r258, %r257, %r84, %r256;
	add.s32 	%r259, %r74, 9;
	shfl.sync.idx.b32	%r260|%p27, %r233, %r259, 4127, -1;
	mad.lo.s32 	%r261, %r260, %r85, %r258;
	add.s32 	%r262, %r74, 10;
	shfl.sync.idx.b32	%r263|%p28, %r233, %r262, 4127, -1;
	mad.lo.s32 	%r264, %r263, %r86, %r261;
	add.s32 	%r265, %r74, 11;
	shfl.sync.idx.b32	%r266|%p29, %r233, %r265, 4127, -1;
	mad.lo.s32 	%r267, %r266, %r87, %r264;
	or.b32  	%r268, %r74, 12;
	shfl.sync.idx.b32	%r269|%p30, %r233, %r268, 4127, -1;
	mad.lo.s32 	%r270, %r269, %r88, %r267;
	shfl.sync.idx.b32	%r271|%p31, %r233, %r73, 4127, -1;
	mad.lo.s32 	%r272, %r271, %r89, %r270;
	shfl.sync.idx.b32	%r273|%p32, %r233, %r90, 4127, -1;
	mad.lo.s32 	%r274, %r273, %r91, %r272;
	shfl.sync.idx.b32	%r275|%p33, %r233, %r92, 4127, -1;
	mad.lo.s32 	%r276, %r275, %r93, %r274;
	shl.b32 	%r277, %r74, 2;
	shl.b32 	%r278, %r347, 4;
	or.b32  	%r279, %r278, %r277;
	mov.u32 	%r280, _ZZ9cuda_gemmIiLi256ELi1ELi1ELi64ELi16ELi16ELi32ELi0ELi1EEviiiPT_S1_S1_iiE3Csh;
	add.s32 	%r281, %r280, %r279;
	ld.shared.u32 	%r282, [%r281];
	add.s32 	%r283, %r282, %r276;
	st.shared.u32 	[%r281], %r283;
	shr.u32 	%r284, %r2, 2;
	add.s32 	%r347, %r347, %r284;
	setp.lt.u32 	%p34, %r347, 16;
	@%p34 bra 	$L__BB69_22;
$L__BB69_23:
	setp.gt.u32 	%p35, %r351, 63;
	bar.sync 	0;
	@%p35 bra 	$L__BB69_30;
	shl.b32 	%r285, %r24, 2;
	mad.lo.s32 	%r98, %r23, %r130, %r285;
	max.u32 	%r286, %r3, 64;
	setp.lt.u32 	%p36, %r3, 64;
	selp.u32 	%r287, 1, 0, %p36;
	add.s32 	%r288, %r3, %r287;
	sub.s32 	%r289, %r286, %r288;
	div.u32 	%r290, %r289, %r2;
	add.s32 	%r99, %r290, %r287;
	and.b32  	%r291, %r99, 3;
	setp.eq.s32 	%p37, %r291, 3;
	@%p37 bra 	$L__BB69_27;
	shl.b32 	%r292, %r351, 2;
	mov.u32 	%r293, _ZZ9cuda_gemmIiLi256ELi1ELi1ELi64ELi16ELi16ELi32ELi0ELi1EEviiiPT_S1_S1_iiE3Csh;
	add.s32 	%r349, %r293, %r292;
	shl.b32 	%r101, %r2, 2;
	add.s32 	%r294, %r99, 1;
	and.b32  	%r295, %r294, 3;
	neg.s32 	%r348, %r295;
$L__BB69_26:
	.pragma "nounroll";
	shr.u32 	%r296, %r351, 2;
	and.b32  	%r297, %r351, 3;
	add.s32 	%r298, %r98, %r297;
	mad.lo.s32 	%r299, %r296, %r25, %r298;
	ld.shared.u32 	%r300, [%r349];
	mul.wide.s32 	%rd33, %r299, 4;
	add.s64 	%rd34, %rd3, %rd33;
	st.global.u32 	[%rd34], %r300;
	add.s32 	%r351, %r351, %r2;
	add.s32 	%r349, %r349, %r101;
	add.s32 	%r348, %r348, 1;
	setp.ne.s32 	%p38, %r348, 0;
	@%p38 bra 	$L__BB69_26;
$L__BB69_27:
	setp.lt.u32 	%p39, %r99, 3;
	@%p39 bra 	$L__BB69_30;
	and.b32  	%r301, %r351, 3;
	add.s32 	%r353, %r2, %r351;
	and.b32  	%r302, %r353, 3;
	add.s32 	%r111, %r98, %r301;
	add.s32 	%r112, %r98, %r302;
	shl.b32 	%r303, %r2, 1;
	add.s32 	%r355, %r351, %r303;
	shl.b32 	%r114, %r2, 2;
	mad.lo.s32 	%r354, %r2, 3, %r351;
	shl.b32 	%r304, %r351, 2;
	mov.u32 	%r305, _ZZ9cuda_gemmIiLi256ELi1ELi1ELi64ELi16ELi16ELi32ELi0ELi1EEviiiPT_S1_S1_iiE3Csh;
	add.s32 	%r352, %r305, %r304;
	shl.b32 	%r117, %r2, 4;
	shl.b32 	%r118, %r2, 3;
	mul.lo.s32 	%r119, %r2, 12;
$L__BB69_29:
	shr.u32 	%r306, %r351, 2;
	mad.lo.s32 	%r307, %r306, %r25, %r111;
	ld.shared.u32 	%r308, [%r352];
	mul.wide.s32 	%rd35, %r307, 4;
	add.s64 	%rd36, %rd3, %rd35;
	st.global.u32 	[%rd36], %r308;
	add.s32 	%r309, %r351, %r2;
	shr.u32 	%r310, %r353, 2;
	mad.lo.s32 	%r311, %r310, %r25, %r112;
	add.s32 	%r312, %r352, %r114;
	ld.shared.u32 	%r313, [%r312];
	mul.wide.s32 	%rd37, %r311, 4;
	add.s64 	%rd38, %rd3, %rd37;
	st.global.u32 	[%rd38], %r313;
	add.s32 	%r314, %r309, %r2;
	shr.u32 	%r315, %r355, 2;
	and.b32  	%r316, %r355, 3;
	add.s32 	%r317, %r98, %r316;
	mad.lo.s32 	%r318, %r315, %r25, %r317;
	add.s32 	%r319, %r352, %r118;
	ld.shared.u32 	%r320, [%r319];
	mul.wide.s32 	%rd39, %r318, 4;
	add.s64 	%rd40, %rd3, %rd39;
	st.global.u32 	[%rd40], %r320;
	add.s32 	%r321, %r314, %r2;
	shr.u32 	%r322, %r354, 2;
	and.b32  	%r323, %r354, 3;
	add.s32 	%r324, %r98, %r323;
	mad.lo.s32 	%r325, %r322, %r25, %r324;
	add.s32 	%r326, %r352, %r119;
	ld.shared.u32 	%r327, [%r326];
	mul.wide.s32 	%rd41, %r325, 4;
	add.s64 	%rd42, %rd3, %rd41;
	st.global.u32 	[%rd42], %r327;
	add.s32 	%r351, %r321, %r2;
	add.s32 	%r355, %r355, %r114;
	add.s32 	%r354, %r354, %r114;
	add.s32 	%r353, %r353, %r114;
	add.s32 	%r352, %r352, %r117;
	setp.lt.u32 	%p40, %r351, 64;
	@%p40 bra 	$L__BB69_29;
$L__BB69_30:
	ret;

}
	// .globl	_Z9cuda_gemmIiLi256ELi1ELi1ELi64ELi16ELi16ELi32ELi1ELi0EEviiiPT_S1_S1_ii
.visible .entry _Z9cuda_gemmIiLi256ELi1ELi1ELi64ELi16ELi16ELi32ELi1ELi0EEviiiPT_S1_S1_ii(
	.param .u32 _Z9cuda_gemmIiLi256ELi1ELi1ELi64ELi16ELi16ELi32ELi1ELi0EEviiiPT_S1_S1_ii_param_0,
	.param .u32 _Z9cuda_gemmIiLi256ELi1ELi1ELi64ELi16ELi16ELi32ELi1ELi0EEviiiPT_S1_S1_ii_param_1,
	.param .u32 _Z9cuda_gemmIiLi256ELi1ELi1ELi64ELi16ELi16ELi32ELi1ELi0EEviiiPT_S1_S1_ii_param_2,
	.param .u64 .ptr .align 1 _Z9cuda_gemmIiLi256ELi1ELi1ELi64ELi16ELi16ELi32ELi1ELi0EEviiiPT_S1_S1_ii_param_3,
	.param .u64 .ptr .align 1 _Z9cuda_gemmIiLi256ELi1ELi1ELi64ELi16ELi16ELi32ELi1ELi0EEviiiPT_S1_S1_ii_param_4,
	.param .u64 .ptr .align 1 _Z9cuda_gemmIiLi256ELi1ELi1ELi64ELi16ELi16ELi32ELi1ELi0EEviiiPT_S1_S1_ii_param_5,
	.param .u32 _Z9cuda_gemmIiLi256ELi1ELi1ELi64ELi16ELi16ELi32ELi1ELi0EEviiiPT_S1_S1_ii_param_6,
	.param .u32 _Z9cuda_gemmIiLi256ELi1ELi1ELi64ELi16ELi16ELi32ELi1ELi0EEviiiPT_S1_S1_ii_param_7
)
.maxntid 256
{
	.reg .pred 	%p<228>;
	.reg .b32 	%r<1078>;
	.reg .b64 	%rd<34>;
	// demoted variable
	.shared .align 128 .b8 _ZZ9cuda_gemmIiLi256ELi1ELi1ELi64ELi16ELi16ELi32ELi1ELi0EEviiiPT_S1_S1_iiE11kron_fac_sh[1088];
	// demoted variable
	.shared .align 128 .b8 _ZZ9cuda_gemmIiLi256ELi1ELi1ELi64ELi16ELi16ELi32ELi1ELi0EEviiiPT_S1_S1_iiE3Ash[256];
	// demoted variable
	.shared .align 128 .b8 _ZZ9cuda_gemmIiLi256ELi1ELi1ELi64ELi16ELi16ELi32ELi1ELi0EEviiiPT_S1_S1_iiE3Csh[256];
	ld.param.u64 	%rd12, [_Z9cuda_gemmIiLi256ELi1ELi1ELi64ELi16ELi16ELi32ELi1ELi0EEviiiPT_S1_S1_ii_param_3];
	ld.param.u64 	%rd11, [_Z9cuda_gemmIiLi256ELi1ELi1ELi64ELi16ELi16ELi32ELi1ELi0EEviiiPT_S1_S1_ii_param_4];
	ld.param.u64 	%rd13, [_Z9cuda_gemmIiLi256ELi1ELi1ELi64ELi16ELi16ELi32ELi1ELi0EEviiiPT_S1_S1_ii_param_5];
	ld.param.u32 	%r394, [_Z9cuda_gemmIiLi256ELi1ELi1ELi64ELi16ELi16ELi32ELi1ELi0EEviiiPT_S1_S1_ii_param_6];
	ld.param.u32 	%r395, [_Z9cuda_gemmIiLi256ELi1ELi1ELi64ELi16ELi16ELi32ELi1ELi0EEviiiPT_S1_S1_ii_param_7];
	cvta.to.global.u64 	%rd1, %rd12;
	cvta.to.global.u64 	%rd2, %rd13;
	mov.u32 	%r1077, %tid.x;
	and.b32  	%r2, %r1077, 31;
	setp.lt.s32 	%p1, %r395, 16;
	shr.u32 	%r3, %r395, 4;
	selp.b32 	%r4, 1, %r3, %p1;
	mul.lo.s32 	%r5, %r395, %r394;
	setp.ge.u32 	%p2, %r1077, %r5;
	@%p2 bra 	$L__BB70_3;
	mov.u32 	%r6, %ntid.x;
	cvta.to.global.u64 	%rd3, %rd11;
	mov.u32 	%r911, %r1077;
$L__BB70_2:
	mul.wide.u32 	%rd14, %r911, 4;
	add.s64 	%rd15, %rd3, %rd14;
	ld.global.u32 	%r396, [%rd15];
	rem.u32 	%r397, %r911, %r394;
	mov.u32 	%r398, _ZZ9cuda_gemmIiLi256ELi1ELi1ELi64ELi16ELi16ELi32ELi1ELi0EEviiiPT_S1_S1_iiE11kron_fac_sh;
	mad.lo.s32 	%r399, %r397, 68, %r398;
	div.u32 	%r400, %r911, %r395;
	shl.b32 	%r401, %r400, 2;
	add.s32 	%r402, %r399, %r401;
	st.shared.u32 	[%r402], %r396;
	add.s32 	%r911, %r911, %r6;
	setp.lt.u32 	%p3, %r911, %r5;
	@%p3 bra 	$L__BB70_2;
$L__BB70_3:
	div.s32 	%r9, 64, %r395;
	mul.lo.s32 	%r403, %r9, %r4;
	min.s32 	%r10, %r403, 256;
	div.u32 	%r12, %r1077, %r10;
	mul.lo.s32 	%r404, %r12, %r10;
	sub.s32 	%r405, %r1077, %r404;
	div.u32 	%r11, %r405, %r4;
	mov.u32 	%r13, %ntid.x;
	div.u32 	%r14, %r13, %r10;
	mov.u32 	%r15, %ctaid.y;
	mov.u32 	%r406, %nctaid.y;
	setp.ge.u32 	%p4, %r15, %r406;
	@%p4 bra 	$L__BB70_235;
	setp.gt.u32 	%p5, %r1077, 63;
	and.b32  	%r16, %r11, 15;
	rem.u32 	%r407, %r1077, %r4;
	shl.b32 	%r17, %r407, 4;
	min.s32 	%r18, %r394, 16;
	shl.b32 	%r408, %r395, 8;
	sub.s32 	%r19, 8223, %r408;
	@%p5 bra 	$L__BB70_14;
	shl.b32 	%r20, %r15, 6;
	add.s32 	%r409, %r1077, %r13;
	max.u32 	%r410, %r409, 64;
	setp.lt.u32 	%p6, %r409, 64;
	selp.u32 	%r411, 1, 0, %p6;
	add.s32 	%r412, %r409, %r411;
	sub.s32 	%r413, %r410, %r412;
	div.u32 	%r414, %r413, %r13;
	add.s32 	%r21, %r414, %r411;
	add.s32 	%r415, %r21, 1;
	and.b32  	%r22, %r415, 3;
	and.b32  	%r23, %r21, 3;
	setp.eq.s32 	%p7, %r23, 3;
	mov.u32 	%r914, %r1077;
	@%p7 bra 	$L__BB70_8;
	mov.b32 	%r913, 0;
	mov.u32 	%r914, %r1077;
$L__BB70_7:
	.pragma "nounroll";
	add.s32 	%r417, %r20, %r914;
	mul.wide.u32 	%rd16, %r417, 4;
	add.s64 	%rd17, %rd1, %rd16;
	ld.global.u32 	%r418, [%rd17];
	shl.b32 	%r419, %r914, 2;
	mov.u32 	%r420, _ZZ9cuda_gemmIiLi256ELi1ELi1ELi64ELi16ELi16ELi32ELi1ELi0EEviiiPT_S1_S1_iiE3Ash;
	add.s32 	%r421, %r420, %r419;
	st.shared.u32 	[%r421], %r418;
	add.s32 	%r914, %r914, %r13;
	add.s32 	%r913, %r913, 1;
	setp.ne.s32 	%p8, %r913, %r22;
	@%p8 bra 	$L__BB70_7;
$L__BB70_8:
	setp.lt.u32 	%p9, %r21, 3;
	@%p9 bra 	$L__BB70_9;
	bra.uni 	$L__BB70_236;
$L__BB70_9:
	setp.eq.s32 	%p11, %r23, 3;
	mov.u32 	%r917, %r1077;
	@%p11 bra 	$L__BB70_12;
	mov.b32 	%r916, 0;
	mov.u32 	%r436, _ZZ9cuda_gemmIiLi256ELi1ELi1ELi64ELi16ELi16ELi32ELi1ELi0EEviiiPT_S1_S1_iiE3Csh;
	mov.u32 	%r917, %r1077;
$L__BB70_11:
	.pragma "nounroll";
	shl.b32 	%r435, %r917, 2;
	add.s32 	%r437, %r436, %r435;
	mov.b32 	%r438, 0;
	st.shared.u32 	[%r437], %r438;
	add.s32 	%r917, %r917, %r13;
	add.s32 	%r916, %r916, 1;
	setp.ne.s32 	%p12, %r916, %r22;
	@%p12 bra 	$L__BB70_11;
$L__BB70_12:
	setp.lt.u32 	%p13, %r21, 3;
	@%p13 bra 	$L__BB70_14;
$L__BB70_13:
	shl.b32 	%r439, %r917, 2;
	mov.u32 	%r440, _ZZ9cuda_gemmIiLi256ELi1ELi1ELi64ELi16ELi16ELi32ELi1ELi0EEviiiPT_S1_S1_iiE3Csh;
	add.s32 	%r441, %r440, %r439;
	mov.b32 	%r442, 0;
	st.shared.u32 	[%r441], %r442;
	shl.b32 	%r443, %r13, 2;
	add.s32 	%r444, %r441, %r443;
	st.shared.u32 	[%r444], %r442;
	add.s32 	%r445, %r444, %r443;
	st.shared.u32 	[%r445], %r442;
	add.s32 	%r446, %r445, %r443;
	st.shared.u32 	[%r446], %r442;
	add.s32 	%r917, %r443, %r917;
	setp.lt.u32 	%p14, %r917, 64;
	@%p14 bra 	$L__BB70_13;
$L__BB70_14:
	setp.lt.s32 	%p15, %r9, 1;
	bar.sync 	0;
	@%p15 bra 	$L__BB70_228;
	setp.ne.s32 	%p16, %r4, 1;
	@%p16 bra 	$L__BB70_85;
	add.s32 	%r746, %r11, 3;
	and.b32  	%r38, %r746, 15;
	add.s32 	%r747, %r11, 5;
	and.b32  	%r39, %r747, 15;
	add.s32 	%r748, %r11, 10;
	and.b32  	%r40, %r748, 15;
	add.s32 	%r749, %r11, 11;
	and.b32  	%r41, %r749, 15;
	add.s32 	%r750, %r11, 12;
	and.b32  	%r42, %r750, 15;
	add.s32 	%r751, %r11, 13;
	and.b32  	%r43, %r751, 15;
	add.s32 	%r752, %r11, 14;
	and.b32  	%r44, %r752, 15;
	add.s32 	%r753, %r11, -1;
	and.b32  	%r45, %r753, 15;
	setp.lt.s32 	%p155, %r16, %r395;
	selp.b32 	%r754, 0, %r395, %p155;
	sub.s32 	%r46, %r16, %r754;
	add.s32 	%r755, %r16, 1;
	setp.lt.s32 	%p156, %r755, %r395;
	selp.b32 	%r756, 0, %r395, %p156;
	sub.s32 	%r47, %r755, %r756;
	add.s32 	%r757, %r16, 2;
	setp.lt.s32 	%p157, %r757, %r395;
	selp.b32 	%r758, 0, %r395, %p157;
	sub.s32 	%r48, %r757, %r758;
	add.s32 	%r759, %r16, 3;
	setp.lt.s32 	%p158, %r759, %r395;
	selp.b32 	%r760, 0, %r395, %p158;
	sub.s32 	%r49, %r759, %r760;
	add.s32 	%r761, %r16, 4;
	setp.lt.s32 	%p159, %r761, %r395;
	selp.b32 	%r762, 0, %r395, %p159;
	sub.s32 	%r50, %r761, %r762;
	add.s32 	%r763, %r16, 5;
	setp.lt.s32 	%p160, %r763, %r395;
	selp.b32 	%r764, 0, %r395, %p160;
	sub.s32 	%r51, %r763, %r764;
	add.s32 	%r765, %r16, 6;
	setp.lt.s32 	%p161, %r765, %r395;
	selp.b32 	%r766, 0, %r395, %p161;
	sub.s32 	%r52, %r765, %r766;
	add.s32 	%r767, %r16, 7;
	setp.lt.s32 	%p162, %r767, %r395;
	selp.b32 	%r768, 0, %r395, %p162;
	sub.s32 	%r53, %r767, %r768;
	add.s32 	%r769, %r16, 8;
	setp.lt.s32 	%p163, %r769, %r395;
	selp.b32 	%r770, 0, %r395, %p163;
	sub.s32 	%r54, %r769, %r770;
	add.s32 	%r771, %r16, 9;
	setp.lt.s32 	%p164, %r771, %r395;
	selp.b32 	%r772, 0, %r395, %p164;
	sub.s32 	%r55, %r771, %r772;
	add.s32 	%r773, %r16, 10;
	setp.lt.s32 	%p165, %r773, %r395;
	selp.b32 	%r774, 0, %r395, %p165;
	sub.s32 	%r56, %r773, %r774;
	add.s32 	%r775, %r16, 11;
	setp.lt.s32 	%p166, %r775, %r395;
	selp.b32 	%r776, 0, %r395, %p166;
	sub.s32 	%r57, %r775, %r776;
	add.s32 	%r777, %r16, 12;
	setp.lt.s32 	%p167, %r777, %r395;
	selp.b32 	%r778, 0, %r395, %p167;
	sub.s32 	%r58, %r777, %r778;
	add.s32 	%r779, %r16, 13;
	setp.lt.s32 	%p168, %r779, %r395;
	selp.b32 	%r780, 0, %r395, %p168;
	sub.s32 	%r59, %r779, %r780;
	add.s32 	%r781, %r16, 14;
	setp.lt.s32 	%p169, %r781, %r395;
	selp.b32 	%r782, 0, %r395, %p169;
	sub.s32 	%r60, %r781, %r782;
	add.s32 	%r783, %r16, 15;
	setp.lt.s32 	%p170, %r783, %r395;
	selp.b32 	%r784, 0, %r395, %p170;
	sub.s32 	%r61, %r783, %r784;
	mov.b32 	%r936, 0;
$L__BB70_17:
	setp.lt.s32 	%p171, %r395, 1;
	add.s32 	%r79, %r936, %r11;
	mad.lo.s32 	%r80, %r79, %r395, %r17;
	@%p171 bra 	$L__BB70_19;
	add.s32 	%r785, %r80, %r16;
	shl.b32 	%r786, %r785, 2;
	mov.u32 	%r787, _ZZ9cuda_gemmIiLi256ELi1ELi1ELi64ELi16ELi16ELi32ELi1ELi0EEviiiPT_S1_S1_iiE3Ash;
	add.s32 	%r788, %r787, %r786;
	ld.shared.u32 	%r937, [%r788];
$L__BB70_19:
	setp.lt.s32 	%p172, %r395, 2;
	@%p172 bra 	$L__BB70_21;
	add.s32 	%r789, %r11, 1;
	and.b32  	%r790, %r789, 15;
	add.s32 	%r791, %r80, %r790;
	shl.b32 	%r792, %r791, 2;
	mov.u32 	%r793, _ZZ9cuda_gemmIiLi256ELi1ELi1ELi64ELi16ELi16ELi32ELi1ELi0EEviiiPT_S1_S1_iiE3Ash;
	add.s32 	%r794, %r793, %r792;
	ld.shared.u32 	%r938, [%r794];
$L__BB70_21:
	setp.lt.s32 	%p173, %r395, 3;
	@%p173 bra 	$L__BB70_23;
	add.s32 	%r795, %r11, 2;
	and.b32  	%r796, %r795, 15;
	add.s32 	%r797, %r80, %r796;
	shl.b32 	%r798, %r797, 2;
	mov.u32 	%r799, _ZZ9cuda_gemmIiLi256ELi1ELi1ELi64ELi16ELi16ELi32ELi1ELi0EEviiiPT_S1_S1_iiE3Ash;
	add.s32 	%r800, %r799, %r798;
	ld.shared.u32 	%r939, [%r800];
$L__BB70_23:
	setp.lt.s32 	%p174, %r395, 4;
	@%p174 bra 	$L__BB70_25;
	add.s32 	%r801, %r80, %r38;
	shl.b32 	%r802, %r801, 2;
	mov.u32 	%r803, _ZZ9cuda_gemmIiLi256ELi1ELi1ELi64ELi16ELi16ELi32ELi1ELi0EEviiiPT_S1_S1_iiE3Ash;
	add.s32 	%r804, %r803, %r802;
	ld.shared.u32 	%r940, [%r804];
$L__BB70_25:
	setp.lt.s32 	%p175, %r395, 5;
	@%p175 bra 	$L__BB70_27;
	add.s32 	%r805, %r11, 4;
	and.b32  	%r806, %r805, 15;
	add.s32 	%r807, %r80, %r806;
	shl.b32 	%r808, %r807, 2;
	mov.u32 	%r809, _ZZ9cuda_gemmIiLi256ELi1ELi1ELi64ELi16ELi16ELi32ELi1ELi0EEviiiPT_S1_S1_iiE3Ash;
	add.s32 	%r810, %r809, %r808;
	ld.shared.u32 	%r941, [%r810];
$L__BB70_27:
	setp.lt.s32 	%p176, %r395, 6;
	@%p176 bra 	$L__BB70_29;
	add.s32 	%r811, %r80, %r39;
	shl.b32 	%r812, %r811, 2;
	mov.u32 	%r813, _ZZ9cuda_gemmIiLi256ELi1ELi1ELi64ELi16ELi16ELi32ELi1ELi0EEviiiPT_S1_S1_iiE3Ash;
	add.s32 	%r814, %r813, %r812;
	ld.shared.u32 	%r942, [%r814];
$L__BB70_29:
	setp.lt.s32 	%p177, %r395, 7;
	@%p177 bra 	$L__BB70_31;
	add.s32 	%r815, %r11, 6;
	and.b32  	%r816, %r815, 15;
	add.s32 	%r817, %r80, %r816;
	shl.b32 	%r818, %r817, 2;
	mov.u32 	%r819, _ZZ9cuda_gemmIiLi256ELi1ELi1ELi64ELi16ELi16ELi32ELi1ELi0EEviiiPT_S1_S1_iiE3Ash;
	add.s32 	%r820, %r819, %r818;
	ld.shared.u32 	%r943, [%r820];
$L__BB70_31:
	setp.lt.s32 	%p178, %r395, 8;
	@%p178 bra 	$L__BB70_33;
	add.s32 	%r821, %r11, 7;
	and.b32  	%r822, %r821, 15;
	add.s32 	%r823, %r80, %r822;
	shl.b32 	%r824, %r823, 2;
	mov.u32 	%r825, _ZZ9cuda_gemmIiLi256ELi1ELi1ELi64ELi16ELi16ELi32ELi1ELi0EEviiiPT_S1_S1_iiE3Ash;
	add.s32 	%r826, %r825, %r824;
	ld.shared.u32 	%r944, [%r826];
$L__BB70_33:
	setp.lt.s32 	%p179, %r395, 9;
	@%p179 bra 	$L__BB70_35;
	xor.b32  	%r827, %r16, 8;
	add.s32 	%r828, %r80, %r827;
	shl.b32 	%r829, %r828, 2;
	mov.u32 	%r830, _ZZ9cuda_gemmIiLi256ELi1ELi1ELi64ELi16ELi16ELi32ELi1ELi0EEviiiPT_S1_S1_iiE3Ash;
	add.s32 	%r831, %r830, %r829;
	ld.shared.u32 	%r945, [%r831];
$L__BB70_35:
	setp.lt.s32 	%p180, %r395, 10;
	@%p180 bra 	$L__BB70_37;
	add.s32 	%r832, %r11, 9;
	and.b32  	%r833, %r832, 15;
	add.s32 	%r834, %r80, %r833;
	shl.b32 	%r835, %r834, 2;
	mov.u32 	%r836, _ZZ9cuda_gemmIiLi256ELi1ELi1ELi64ELi16ELi16ELi32ELi1ELi0EEviiiPT_S1_S1_iiE3Ash;
	add.s32 	%r837, %r836, %r835;
	ld.shared.u32 	%r946, [%r837];
$L__BB70_37:
	setp.lt.s32 	%p181, %r395, 11;
	@%p181 bra 	$L__BB70_39;
	add.s32 	%r838, %r80, %r40;
	shl.b32 	%r839, %r838, 2;
	mov.u32 	%r840, _ZZ9cuda_gemmIiLi256ELi1ELi1ELi64ELi16ELi16ELi32ELi1ELi0EEviiiPT_S1_S1_iiE3Ash;
	add.s32 	%r841, %r840, %r839;
	ld.shared.u32 	%r947, [%r841];
$L__BB70_39:
	setp.lt.s32 	%p182, %r395, 12;
	@%p182 bra 	$L__BB70_41;
	add.s32 	%r842, %r80, %r41;
	shl.b32 	%r843, %r842, 2;
	mov.u32 	%r844, _ZZ9cuda_gemmIiLi256ELi1ELi1ELi64ELi16ELi16ELi32ELi1ELi0EEviiiPT_S1_S1_iiE3Ash;
	add.s32 	%r845, %r844, %r843;
	ld.shared.u32 	%r948, [%r845];
$L__BB70_41:
	setp.lt.s32 	%p183, %r395, 13;
	@%p183 bra 	$L__BB70_43;
	add.s32 	%r846, %r80, %r42;
	shl.b32 	%r847, %r846, 2;
	mov.u32 	%r848, _ZZ9cuda_gemmIiLi256ELi1ELi1ELi64ELi16ELi16ELi32ELi1ELi0EEviiiPT_S1_S1_iiE3Ash;
	add.s32 	%r849, %r848, %r847;
	ld.shared.u32 	%r949, [%r849];
$L__BB70_43:
	setp.lt.s32 	%p184, %r395, 14;
	@%p184 bra 	$L__BB70_45;
	add.s32 	%r850, %r80, %r43;
	shl.b32 	%r851, %r850, 2;
	mov.u32 	%r852, _ZZ9cuda_gemmIiLi256ELi1ELi1ELi64ELi16ELi16ELi32ELi1ELi0EEviiiPT_S1_S1_iiE3Ash;
	add.s32 	%r853, %r852, %r851;
	ld.shared.u32 	%r950, [%r853];
$L__BB70_45:
	setp.lt.s32 	%p185, %r395, 15;
	@%p185 bra 	$L__BB70_47;
	add.s32 	%r854, %r80, %r44;
	shl.b32 	%r855, %r854, 2;
	mov.u32 	%r856, _ZZ9cuda_gemmIiLi256ELi1ELi1ELi64ELi16ELi16ELi32ELi1ELi0EEviiiPT_S1_S1_iiE3Ash;
	add.s32 	%r857, %r856, %r855;
	ld.shared.u32 	%r951, [%r857];
$L__BB70_47:
	setp.lt.s32 	%p186, %r395, 16;
	@%p186 bra 	$L__BB70_49;
	add.s32 	%r858, %r80, %r45;
	shl.b32 	%r859, %r858, 2;
	mov.u32 	%r860, _ZZ9cuda_gemmIiLi256ELi1ELi1ELi64ELi16ELi16ELi32ELi1ELi0EEviiiPT_S1_S1_iiE3Ash;
	add.s32 	%r861, %r860, %r859;
	ld.shared.u32 	%r952, [%r861];
$L__BB70_49:
	setp.lt.s32 	%p187, %r12, %r18;
	@%p187 bra 	$L__BB70_51;
$L__BB70_50:
	add.s32 	%r936, %r936, %r10;
	setp.lt.s32 	%p221, %r936, %r9;
	@%p221 bra 	$L__BB70_17;
	bra.uni 	$L__BB70_228;
$L__BB70_51:
	rem.s32 	%r862, %r2, %r395;
	shl.b32 	%r863, %r862, 2;
	mov.u32 	%r864, _ZZ9cuda_gemmIiLi256ELi1ELi1ELi64ELi16ELi16ELi32ELi1ELi0EEviiiPT_S1_S1_iiE11kron_fac_sh;
	add.s32 	%r114, %r864, %r863;
	mov.u32 	%r953, %r12;
$L__BB70_52:
	mad.lo.s32 	%r866, %r953, 68, %r114;
	ld.shared.u32 	%r116, [%r866];
	mov.b32 	%r955, 0;
	@%p171 bra 	$L__BB70_54;
	shfl.sync.idx.b32	%r867|%p189, %r116, %r46, %r19, -1;
	mul.lo.s32 	%r955, %r867, %r937;
$L__BB70_54:
	@%p172 bra 	$L__BB70_56;
	shfl.sync.idx.b32	%r868|%p191, %r116, %r47, %r19, -1;
	mad.lo.s32 	%r955, %r868, %r938, %r955;
$L__BB70_56:
	@%p173 bra 	$L__BB70_58;
	shfl.sync.idx.b32	%r869|%p193, %r116, %r48, %r19, -1;
	mad.lo.s32 	%r955, %r869, %r939, %r955;
$L__BB70_58:
	@%p174 bra 	$L__BB70_60;
	shfl.sync.idx.b32	%r870|%p195, %r116, %r49, %r19, -1;
	mad.lo.s32 	%r955, %r870, %r940, %r955;
$L__BB70_60:
	@%p175 bra 	$L__BB70_62;
	shfl.sync.idx.b32	%r871|%p197, %r116, %r50, %r19, -1;
	mad.lo.s32 	%r955, %r871, %r941, %r955;
$L__BB70_62:
	@%p176 bra 	$L__BB70_64;
	shfl.sync.idx.b32	%r872|%p199, %r116, %r51, %r19, -1;
	mad.lo.s32 	%r955, %r872, %r942, %r955;
$L__BB70_64:
	setp.lt.s32 	%p200, %r395, 7;
	@%p200 bra 	$L__BB70_66;
	shfl.sync.idx.b32	%r873|%p201, %r116, %r52, %r19, -1;
	mad.lo.s32 	%r955, %r873, %r943, %r955;
$L__BB70_66:
	setp.lt.s32 	%p202, %r395, 8;
	@%p202 bra 	$L__BB70_68;
	shfl.sync.idx.b32	%r874|%p203, %r116, %r53, %r19, -1;
	mad.lo.s32 	%r955, %r874, %r944, %r955;
$L__BB70_68:
	setp.lt.s32 	%p204, %r395, 9;
	@%p204 bra 	$L__BB70_70;
	shfl.sync.idx.b32	%r875|%p205, %r116, %r54, %r19, -1;
	mad.lo.s32 	%r955, %r875, %r945, %r955;
$L__BB70_70:
	setp.lt.s32 	%p206, %r395, 10;
	@%p206 bra 	$L__BB70_72;
	shfl.sync.idx.b32	%r876|%p207, %r116, %r55, %r19, -1;
	mad.lo.s32 	%r955, %r876, %r946, %r955;
$L__BB70_72:
	setp.lt.s32 	%p208, %r395, 11;
	@%p208 bra 	$L__BB70_74;
	shfl.sync.idx.b32	%r877|%p209, %r116, %r56, %r19, -1;
	mad.lo.s32 	%r955, %r877, %r947, %r955;
$L__BB70_74:
	setp.lt.s32 	%p210, %r395, 12;
	@%p210 bra 	$L__BB70_76;
	shfl.sync.idx.b32	%r878|%p211, %r116, %r57, %r19, -1;
	mad.lo.s32 	%r955, %r878, %r948, %r955;
$L__BB70_76:
	setp.lt.s32 	%p212, %r395, 13;
	@%p212 bra 	$L__BB70_78;
	shfl.sync.idx.b32	%r879|%p213, %r116, %r58, %r19, -1;
	mad.lo.s32 	%r955, %r879, %r949, %r955;
$L__BB70_78:
	setp.lt.s32 	%p214, %r395, 14;
	@%p214 bra 	$L__BB70_80;
	shfl.sync.idx.b32	%r880|%p215, %r116, %r59, %r19, -1;
	mad.lo.s32 	%r955, %r880, %r950, %r955;
$L__BB70_80:
	setp.lt.s32 	%p216, %r395, 15;
	@%p216 bra 	$L__BB70_82;
	shfl.sync.idx.b32	%r881|%p217, %r116, %r60, %r19, -1;
	mad.lo.s32 	%r955, %r881, %r951, %r955;
$L__BB70_82:
	setp.lt.s32 	%p218, %r395, 16;
	@%p218 bra 	$L__BB70_84;
	shfl.sync.idx.b32	%r882|%p219, %r116, %r61, %r19, -1;
	mad.lo.s32 	%r955, %r882, %r952, %r955;
$L__BB70_84:
	mad.lo.s32 	%r883, %r953, %r9, %r79;
	shl.b32 	%r884, %r883, 2;
	mov.u32 	%r885, _ZZ9cuda_gemmIiLi256ELi1ELi1ELi64ELi16ELi16ELi32ELi1ELi0EEviiiPT_S1_S1_iiE3Csh;
	add.s32 	%r886, %r885, %r884;
	ld.shared.u32 	%r887, [%r886];
	add.s32 	%r888, %r887, %r955;
	st.shared.u32 	[%r886], %r888;
	add.s32 	%r953, %r953, %r14;
	setp.lt.s32 	%p220, %r953, %r18;
	@%p220 bra 	$L__BB70_52;
	bra.uni 	$L__BB70_50;
$L__BB70_85:
	setp.gt.u32 	%p17, %r395, 31;
	@%p17 bra 	$L__BB70_119;
	add.s32 	%r449, %r11, 1;
	and.b32  	%r150, %r449, 15;
	add.s32 	%r450, %r11, 2;
	and.b32  	%r151, %r450, 15;
	add.s32 	%r451, %r11, 3;
	and.b32  	%r152, %r451, 15;
	add.s32 	%r452, %r11, 4;
	and.b32  	%r153, %r452, 15;
	add.s32 	%r453, %r11, 5;
	and.b32  	%r154, %r453, 15;
	add.s32 	%r454, %r11, 6;
	and.b32  	%r155, %r454, 15;
	add.s32 	%r455, %r11, 7;
	and.b32  	%r156, %r455, 15;
	add.s32 	%r456, %r11, 10;
	and.b32  	%r157, %r456, 15;
	setp.lt.u32 	%p18, %r16, %r395;
	selp.b32 	%r457, 0, %r395, %p18;
	sub.s32 	%r158, %r16, %r457;
	add.s32 	%r458, %r16, 1;
	setp.lt.u32 	%p19, %r458, %r395;
	selp.b32 	%r459, 0, %r395, %p19;
	sub.s32 	%r159, %r458, %r459;
	add.s32 	%r460, %r16, 2;
	setp.lt.u32 	%p20, %r460, %r395;
	selp.b32 	%r461, 0, %r395, %p20;
	sub.s32 	%r160, %r460, %r461;
	add.s32 	%r462, %r16, 3;
	setp.lt.u32 	%p21, %r462, %r395;
	selp.b32 	%r463, 0, %r395, %p21;
	sub.s32 	%r161, %r462, %r463;
	add.s32 	%r464, %r16, 4;
	setp.lt.u32 	%p22, %r464, %r395;
	selp.b32 	%r465, 0, %r395, %p22;
	sub.s32 	%r162, %r464, %r465;
	add.s32 	%r466, %r16, 5;
	setp.lt.u32 	%p23, %r466, %r395;
	selp.b32 	%r467, 0, %r395, %p23;
	sub.s32 	%r163, %r466, %r467;
	add.s32 	%r468, %r16, 6;
	setp.lt.u32 	%p24, %r468, %r395;
	selp.b32 	%r469, 0, %r395, %p24;
	sub.s32 	%r164, %r468, %r469;
	add.s32 	%r470, %r16, 7;
	setp.lt.u32 	%p25, %r470, %r395;
	selp.b32 	%r471, 0, %r395, %p25;
	sub.s32 	%r165, %r470, %r471;
	add.s32 	%r472, %r16, 8;
	setp.lt.u32 	%p26, %r472, %r395;
	selp.b32 	%r473, 0, %r395, %p26;
	sub.s32 	%r166, %r472, %r473;
	add.s32 	%r474, %r16, 9;
	setp.lt.u32 	%p27, %r474, %r395;
	selp.b32 	%r475, 0, %r395, %p27;
	sub.s32 	%r167, %r474, %r475;
	add.s32 	%r476, %r16, 10;
	setp.lt.u32 	%p28, %r476, %r395;
	selp.b32 	%r477, 0, %r395, %p28;
	sub.s32 	%r168, %r476, %r477;
	add.s32 	%r478, %r16, 11;
	setp.lt.u32 	%p29, %r478, %r395;
	selp.b32 	%r479, 0, %r395, %p29;
	sub.s32 	%r169, %r478, %r479;
	add.s32 	%r480, %r16, 12;
	setp.lt.u32 	%p30, %r480, %r395;
	selp.b32 	%r481, 0, %r395, %p30;
	sub.s32 	%r170, %r480, %r481;
	add.s32 	%r482, %r16, 13;
	setp.lt.u32 	%p31, %r482, %r395;
	selp.b32 	%r483, 0, %r395, %p31;
	sub.s32 	%r171, %r482, %r483;
	add.s32 	%r484, %r16, 14;
	setp.lt.u32 	%p32, %r484, %r395;
	selp.b32 	%r485, 0, %r395, %p32;
	sub.s32 	%r172, %r484, %r485;
	add.s32 	%r486, %r16, 15;
	setp.lt.u32 	%p33, %r486, %r395;
	selp.b32 	%r487, 0, %r395, %p33;
	sub.s32 	%r173, %r486, %r487;
	mov.b32 	%r1038, 0;
$L__BB70_87:
	setp.eq.s32 	%p34, %r395, 0;
	add.s32 	%r300, %r1038, %r11;
	mad.lo.s32 	%r301, %r300, %r395, %r17;
	@%p34 bra 	$L__BB70_89;
	add.s32 	%r488, %r301, %r16;
	shl.b32 	%r489, %r488, 2;
	mov.u32 	%r490, _ZZ9cuda_gemmIiLi256ELi1ELi1ELi64ELi16ELi16ELi32ELi1ELi0EEviiiPT_S1_S1_iiE3Ash;
	add.s32 	%r491, %r490, %r489;
	ld.shared.u32 	%r1039, [%r491];
$L__BB70_89:
	setp.lt.u32 	%p35, %r395, 2;
	@%p35 bra 	$L__BB70_91;
	add.s32 	%r492, %r301, %r150;
	shl.b32 	%r493, %r492, 2;
	mov.u32 	%r494, _ZZ9cuda_gemmIiLi256ELi1ELi1ELi64ELi16ELi16ELi32ELi1ELi0EEviiiPT_S1_S1_iiE3Ash;
	add.s32 	%r495, %r494, %r493;
	ld.shared.u32 	%r1036, [%r495];
$L__BB70_91:
	setp.lt.u32 	%p36, %r395, 3;
	@%p36 bra 	$L__BB70_93;
	add.s32 	%r496, %r301, %r151;
	shl.b32 	%r497, %r496, 2;
	mov.u32 	%r498, _ZZ9cuda_gemmIiLi256ELi1ELi1ELi64ELi16ELi16ELi32ELi1ELi0EEviiiPT_S1_S1_iiE3Ash;
	add.s32 	%r499, %r498, %r497;
	ld.shared.u32 	%r1035, [%r499];
$L__BB70_93:
	setp.lt.u32 	%p37, %r395, 4;
	@%p37 bra 	$L__BB70_95;
	add.s32 	%r500, %r301, %r152;
	shl.b32 	%r501, %r500, 2;
	mov.u32 	%r502, _ZZ9cuda_gemmIiLi256ELi1ELi1ELi64ELi16ELi16ELi32ELi1ELi0EEviiiPT_S1_S1_iiE3Ash;
	add.s32 	%r503, %r502, %r501;
	ld.shared.u32 	%r1034, [%r503];
$L__BB70_95:
	setp.lt.u32 	%p38, %r395, 5;
	@%p38 bra 	$L__BB70_97;
	add.s32 	%r504, %r301, %r153;
	shl.b32 	%r505, %r504, 2;
	mov.u32 	%r506, _ZZ9cuda_gemmIiLi256ELi1ELi1ELi64ELi16ELi16ELi32ELi1ELi0EEviiiPT_S1_S1_iiE3Ash;
	add.s32 	%r507, %r506, %r505;
	ld.shared.u32 	%r1033, [%r507];
$L__BB70_97:
	setp.lt.u32 	%p39, %r395, 6;
	@%p39 bra 	$L__BB70_99;
	add.s32 	%r508, %r301, %r154;
	shl.b32 	%r509, %r508, 2;
	mov.u32 	%r510, _ZZ9cuda_gemmIiLi256ELi1ELi1ELi64ELi16ELi16ELi32ELi1ELi0EEviiiPT_S1_S1_iiE3Ash;
	add.s32 	%r511, %r510, %r509;
	ld.shared.u32 	%r1032, [%r511];
$L__BB70_99:
	setp.lt.u32 	%p40, %r395, 7;
	@%p40 bra 	$L__BB70_101;
	add.s32 	%r512, %r301, %r155;
	shl.b32 	%r513, %r512, 2;
	mov.u32 	%r514, _ZZ9cuda_gemmIiLi256ELi1ELi1ELi64ELi16ELi16ELi32ELi1ELi0EEviiiPT_S1_S1_iiE3Ash;
	add.s32 	%r515, %r514, %r513;
	ld.shared.u32 	%r1031, [%r515];
$L__BB70_101:
	setp.lt.u32 	%p41, %r395, 8;
	@%p41 bra 	$L__BB70_103;
	add.s32 	%r516, %r301, %r156;
	shl.b32 	%r517, %r516, 2;
	mov.u32 	%r518, _ZZ9cuda_gemmIiLi256ELi1ELi1ELi64ELi16ELi16ELi32ELi1ELi0EEviiiPT_S1_S1_iiE3Ash;
	add.s32 	%r519, %r518, %r517;
	ld.shared.u32 	%r1030, [%r519];
$L__BB70_103:
	setp.lt.u32 	%p42, %r395, 9;
	@%p42 bra 	$L__BB70_105;
	xor.b32  	%r520, %r16, 8;
	add.s32 	%r521, %r301, %r520;
	shl.b32 	%r522, %r521, 2;
	mov.u32 	%r523, _ZZ9cuda_gemmIiLi256ELi1ELi1ELi64ELi16ELi16ELi32ELi1ELi0EEviiiPT_S1_S1_iiE3Ash;
	add.s32 	%r524, %r523, %r522;
	ld.shared.u32 	%r1029, [%r524];
$L__BB70_105:
	setp.lt.u32 	%p43, %r395, 10;
	@%p43 bra 	$L__BB70_107;
	add.s32 	%r525, %r11, 9;
	and.b32  	%r526, %r525, 15;
	add.s32 	%r527, %r301, %r526;
	shl.b32 	%r528, %r527, 2;
	mov.u32 	%r529, _ZZ9cuda_gemmIiLi256ELi1ELi1ELi64ELi16ELi16ELi32ELi1ELi0EEviiiPT_S1_S1_iiE3Ash;
	add.s32 	%r530, %r529, %r528;
	ld.shared.u32 	%r1028, [%r530];
$L__BB70_107:
	setp.lt.u32 	%p44, %r395, 11;
	@%p44 bra 	$L__BB70_109;
	add.s32 	%r531, %r301, %r157;
	shl.b32 	%r532, %r531, 2;
	mov.u32 	%r533, _ZZ9cuda_gemmIiLi256ELi1ELi1ELi64ELi16ELi16ELi32ELi1ELi0EEviiiPT_S1_S1_iiE3Ash;
	add.s32 	%r534, %r533, %r532;
	ld.shared.u32 	%r1027, [%r534];
$L__BB70_109:
	setp.lt.u32 	%p45, %r395, 12;
	@%p45 bra 	$L__BB70_111;
	add.s32 	%r535, %r11, 11;
	and.b32  	%r536, %r535, 15;
	add.s32 	%r537, %r301, %r536;
	shl.b32 	%r538, %r537, 2;
	mov.u32 	%r539, _ZZ9cuda_gemmIiLi256ELi1ELi1ELi64ELi16ELi16ELi32ELi1ELi0EEviiiPT_S1_S1_iiE3Ash;
	add.s32 	%r540, %r539, %r538;
	ld.shared.u32 	%r1026, [%r540];
$L__BB70_111:
	setp.lt.u32 	%p46, %r395, 13;
	@%p46 bra 	$L__BB70_113;
	add.s32 	%r541, %r11, 12;
	and.b32  	%r542, %r541, 15;
	add.s32 	%r543, %r301, %r542;
	shl.b32 	%r544, %r543, 2;
	mov.u32 	%r545, _ZZ9cuda_gemmIiLi256ELi1ELi1ELi64ELi16ELi16ELi32ELi1ELi0EEviiiPT_S1_S1_iiE3Ash;
	add.s32 	%r546, %r545, %r544;
	ld.shared.u32 	%r1025, [%r546];
$L__BB70_113:
	setp.lt.u32 	%p47, %r395, 14;
	@%p47 bra 	$L__BB70_115;
	add.s32 	%r547, %r11, 13;
	and.b32  	%r548, %r547, 15;
	add.s32 	%r549, %r301, %r548;
	shl.b32 	%r550, %r549, 2;
	mov.u32 	%r551, _ZZ9cuda_gemmIiLi256ELi1ELi1ELi64ELi16ELi16ELi32ELi1ELi0EEviiiPT_S1_S1_iiE3Ash;
	add.s32 	%r552, %r551, %r550;
	ld.shared.u32 	%r1024, [%r552];
$L__BB70_115:
	setp.lt.u32 	%p48, %r395, 15;
	@%p48 bra 	$L__BB70_117;
	add.s32 	%r553, %r11, 14;
	and.b32  	%r554, %r553, 15;
	add.s32 	%r555, %r301, %r554;
	shl.b32 	%r556, %r555, 2;
	mov.u32 	%r557, _ZZ9cuda_gemmIiLi256ELi1ELi1ELi64ELi16ELi16ELi32ELi1ELi0EEviiiPT_S1_S1_iiE3Ash;
	add.s32 	%r558, %r557, %r556;
	ld.shared.u32 	%r1023, [%r558];
$L__BB70_117:
	setp.lt.u32 	%p49, %r395, 16;
	@%p49 bra 	$L__BB70_192;
	add.s32 	%r559, %r11, -1;
	and.b32  	%r560, %r559, 15;
	add.s32 	%r561, %r301, %r560;
	shl.b32 	%r562, %r561, 2;
	mov.u32 	%r563, _ZZ9cuda_gemmIiLi256ELi1ELi1ELi64ELi16ELi16ELi32ELi1ELi0EEviiiPT_S1_S1_iiE3Ash;
	add.s32 	%r564, %r563, %r562;
	ld.shared.u32 	%r1022, [%r564];
	bra.uni 	$L__BB70_192;
$L__BB70_119:
	setp.lt.s32 	%p85, %r16, %r395;
	selp.b32 	%r592, 0, %r395, %p85;
	sub.s32 	%r174, %r16, %r592;
	add.s32 	%r593, %r16, 1;
	setp.lt.s32 	%p86, %r593, %r395;
	selp.b32 	%r594, 0, %r395, %p86;
	sub.s32 	%r175, %r593, %r594;
	add.s32 	%r595, %r16, 2;
	setp.lt.s32 	%p87, %r595, %r395;
	selp.b32 	%r596, 0, %r395, %p87;
	sub.s32 	%r176, %r595, %r596;
	add.s32 	%r597, %r16, 3;
	setp.lt.s32 	%p88, %r597, %r395;
	selp.b32 	%r598, 0, %r395, %p88;
	sub.s32 	%r177, %r597, %r598;
	add.s32 	%r599, %r16, 4;
	setp.lt.s32 	%p89, %r599, %r395;
	selp.b32 	%r600, 0, %r395, %p89;
	sub.s32 	%r178, %r599, %r600;
	add.s32 	%r601, %r16, 5;
	setp.lt.s32 	%p90, %r601, %r395;
	selp.b32 	%r602, 0, %r395, %p90;
	sub.s32 	%r179, %r601, %r602;
	add.s32 	%r603, %r16, 6;
	setp.lt.s32 	%p91, %r603, %r395;
	selp.b32 	%r604, 0, %r395, %p91;
	sub.s32 	%r180, %r603, %r604;
	add.s32 	%r605, %r16, 7;
	setp.lt.s32 	%p92, %r605, %r395;
	selp.b32 	%r606, 0, %r395, %p92;
	sub.s32 	%r181, %r605, %r606;
	add.s32 	%r607, %r16, 8;
	setp.lt.s32 	%p93, %r607, %r395;
	selp.b32 	%r608, 0, %r395, %p93;
	sub.s32 	%r182, %r607, %r608;
	add.s32 	%r609, %r16, 9;
	setp.lt.s32 	%p94, %r609, %r395;
	selp.b32 	%r610, 0, %r395, %p94;
	sub.s32 	%r183, %r609, %r610;
	add.s32 	%r611, %r16, 10;
	setp.lt.s32 	%p95, %r611, %r395;
	selp.b32 	%r612, 0, %r395, %p95;
	sub.s32 	%r184, %r611, %r612;
	add.s32 	%r613, %r16, 11;
	setp.lt.s32 	%p96, %r613, %r395;
	selp.b32 	%r614, 0, %r395, %p96;
	sub.s32 	%r185, %r613, %r614;
	add.s32 	%r615, %r16, 12;
	setp.lt.s32 	%p97, %r615, %r395;
	selp.b32 	%r616, 0, %r395, %p97;
	sub.s32 	%r186, %r615, %r616;
	add.s32 	%r617, %r16, 13;
	setp.lt.s32 	%p98, %r617, %r395;
	selp.b32 	%r618, 0, %r395, %p98;
	sub.s32 	%r187, %r617, %r618;
	add.s32 	%r619, %r16, 14;
	setp.lt.s32 	%p99, %r619, %r395;
	selp.b32 	%r620, 0, %r395, %p99;
	sub.s32 	%r188, %r619, %r620;
	add.s32 	%r621, %r16, 15;
	setp.lt.s32 	%p100, %r621, %r395;
	selp.b32 	%r622, 0, %r395, %p100;
	sub.s32 	%r189, %r621, %r622;
	shl.b32 	%r623, %r4, 8;
	sub.s32 	%r190, 8223, %r623;
	mov.b32 	%r986, 0;
$L__BB70_120:
	setp.lt.s32 	%p101, %r395, 1;
	add.s32 	%r208, %r986, %r11;
	mad.lo.s32 	%r209, %r208, %r395, %r17;
	@%p101 bra 	$L__BB70_122;
	add.s32 	%r624, %r209, %r16;
	shl.b32 	%r625, %r624, 2;
	mov.u32 	%r626, _ZZ9cuda_gemmIiLi256ELi1ELi1ELi64ELi16ELi16ELi32ELi1ELi0EEviiiPT_S1_S1_iiE3Ash;
	add.s32 	%r627, %r626, %r625;
	ld.shared.u32 	%r987, [%r627];
$L__BB70_122:
	setp.lt.s32 	%p102, %r395, 2;
	@%p102 bra 	$L__BB70_124;
	add.s32 	%r628, %r11, 1;
	and.b32  	%r629, %r628, 15;
	add.s32 	%r630, %r209, %r629;
	shl.b32 	%r631, %r630, 2;
	mov.u32 	%r632, _ZZ9cuda_gemmIiLi256ELi1ELi1ELi64ELi16ELi16ELi32ELi1ELi0EEviiiPT_S1_S1_iiE3Ash;
	add.s32 	%r633, %r632, %r631;
	ld.shared.u32 	%r988, [%r633];
$L__BB70_124:
	setp.lt.s32 	%p103, %r395, 3;
	@%p103 bra 	$L__BB70_126;
	add.s32 	%r634, %r11, 2;
	and.b32  	%r635, %r634, 15;
	add.s32 	%r636, %r209, %r635;
	shl.b32 	%r637, %r636, 2;
	mov.u32 	%r638, _ZZ9cuda_gemmIiLi256ELi1ELi1ELi64ELi16ELi16ELi32ELi1ELi0EEviiiPT_S1_S1_iiE3Ash;
	add.s32 	%r639, %r638, %r637;
	ld.shared.u32 	%r989, [%r639];
$L__BB70_126:
	setp.lt.s32 	%p104, %r395, 4;
	@%p104 bra 	$L__BB70_128;
	add.s32 	%r640, %r11, 3;
	and.b32  	%r641, %r640, 15;
	add.s32 	%r642, %r209, %r641;
	shl.b32 	%r643, %r642, 2;
	mov.u32 	%r644, _ZZ9cuda_gemmIiLi256ELi1ELi1ELi64ELi16ELi16ELi32ELi1ELi0EEviiiPT_S1_S1_iiE3Ash;
	add.s32 	%r645, %r644, %r643;
	ld.shared.u32 	%r990, [%r645];
$L__BB70_128:
	setp.lt.s32 	%p105, %r395, 5;
	@%p105 bra 	$L__BB70_130;
	add.s32 	%r646, %r11, 4;
	and.b32  	%r647, %r646, 15;
	add.s32 	%r648, %r209, %r647;
	shl.b32 	%r649, %r648, 2;
	mov.u32 	%r650, _ZZ9cuda_gemmIiLi256ELi1ELi1ELi64ELi16ELi16ELi32ELi1ELi0EEviiiPT_S1_S1_iiE3Ash;
	add.s32 	%r651, %r650, %r649;
	ld.shared.u32 	%r991, [%r651];
$L__BB70_130:
	setp.lt.s32 	%p106, %r395, 6;
	@%p106 bra 	$L__BB70_132;
	add.s32 	%r652, %r11, 5;
	and.b32  	%r653, %r652, 15;
	add.s32 	%r654, %r209, %r653;
	shl.b32 	%r655, %r654, 2;
	mov.u32 	%r656, _ZZ9cuda_gemmIiLi256ELi1ELi1ELi64ELi16ELi16ELi32ELi1ELi0EEviiiPT_S1_S1_iiE3Ash;
	add.s32 	%r657, %r656, %r655;
	ld.shared.u32 	%r992, [%r657];
$L__BB70_132:
	setp.lt.s32 	%p107, %r395, 7;
	@%p107 bra 	$L__BB70_134;
	add.s32 	%r658, %r11, 6;
	and.b32  	%r659, %r658, 15;
	add.s32 	%r660, %r209, %r659;
	shl.b32 	%r661, %r660, 2;
	mov.u32 	%r662, _ZZ9cuda_gemmIiLi256ELi1ELi1ELi64ELi16ELi16ELi32ELi1ELi0EEviiiPT_S1_S1_iiE3Ash;
	add.s32 	%r663, %r662, %r661;
	ld.shared.u32 	%r993, [%r663];
$L__BB70_134:
	setp.lt.s32 	%p108, %r395, 8;
	@%p108 bra 	$L__BB70_136;
	add.s32 	%r664, %r11, 7;
	and.b32  	%r665, %r664, 15;
	add.s32 	%r666, %r209, %r665;
	shl.b32 	%r667, %r666, 2;
	mov.u32 	%r668, _ZZ9cuda_gemmIiLi256ELi1ELi1ELi64ELi16ELi16ELi32ELi1ELi0EEviiiPT_S1_S1_iiE3Ash;
	add.s32 	%r669, %r668, %r667;
	ld.shared.u32 	%r994, [%r669];
$L__BB70_136:
	setp.lt.s32 	%p109, %r395, 9;
	@%p109 bra 	$L__BB70_138;
	xor.b32  	%r670, %r16, 8;
	add.s32 	%r671, %r209, %r670;
	shl.b32 	%r672, %r671, 2;
	mov.u32 	%r673, _ZZ9cuda_gemmIiLi256ELi1ELi1ELi64ELi16ELi16ELi32ELi1ELi0EEviiiPT_S1_S1_iiE3Ash;
	add.s32 	%r674, %r673, %r672;
	ld.shared.u32 	%r995, [%r674];
$L__BB70_138:
	setp.lt.s32 	%p110, %r395, 10;
	@%p110 bra 	$L__BB70_140;
	add.s32 	%r675, %r11, 9;
	and.b32  	%r676, %r675, 15;
	add.s32 	%r677, %r209, %r676;
	shl.b32 	%r678, %r677, 2;
	mov.u32 	%r679, _ZZ9cuda_gemmIiLi256ELi1ELi1ELi64ELi16ELi16ELi32ELi1ELi0EEviiiPT_S1_S1_iiE3Ash;
	add.s32 	%r680, %r679, %r678;
	ld.shared.u32 	%r996, [%r680];
$L__BB70_140:
	setp.lt.s32 	%p111, %r395, 11;
	@%p111 bra 	$L__BB70_142;
	add.s32 	%r681, %r11, 10;
	and.b32  	%r682, %r681, 15;
	add.s32 	%r683, %r209, %r682;
	shl.b32 	%r684, %r683, 2;
	mov.u32 	%r685, _ZZ9cuda_gemmIiLi256ELi1ELi1ELi64ELi16ELi16ELi32ELi1ELi0EEviiiPT_S1_S1_iiE3Ash;
	add.s32 	%r686, %r685, %r684;
	ld.shared.u32 	%r997, [%r686];
$L__BB70_142:
	setp.lt.s32 	%p112, %r395, 12;
	@%p112 bra 	$L__BB70_144;
	add.s32 	%r687, %r11, 11;
	and.b32  	%r688, %r687, 15;
	add.s32 	%r689, %r209, %r688;
	shl.b32 	%r690, %r689, 2;
	mov.u32 	%r691, _ZZ9cuda_gemmIiLi256ELi1ELi1ELi64ELi16ELi16ELi32ELi1ELi0EEviiiPT_S1_S1_iiE3Ash;
	add.s32 	%r692, %r691, %r690;
	ld.shared.u32 	%r998, [%r692];
$L__BB70_144:
	setp.lt.s32 	%p113, %r395, 13;
	@%p113 bra 	$L__BB70_146;
	add.s32 	%r693, %r11, 12;
	and.b32  	%r694, %r693, 15;
	add.s32 	%r695, %r209, %r694;
	shl.b32 	%r696, %r695, 2;
	mov.u32 	%r697, _ZZ9cuda_gemmIiLi256ELi1ELi1ELi64ELi16ELi16ELi32ELi1ELi0EEviiiPT_S1_S1_iiE3Ash;
	add.s32 	%r698, %r697, %r696;
	ld.shared.u32 	%r999, [%r698];
$L__BB70_146:
	setp.lt.s32 	%p114, %r395, 14;
	@%p114 bra 	$L__BB70_148;
	add.s32 	%r699, %r11, 13;
	and.b32  	%r700, %r699, 15;
	add.s32 	%r701, %r209, %r700;
	shl.b32 	%r702, %r701, 2;
	mov.u32 	%r703, _ZZ9cuda_gemmIiLi256ELi1ELi1ELi64ELi16ELi16ELi32ELi1ELi0EEviiiPT_S1_S1_iiE3Ash;
	add.s32 	%r704, %r703, %r702;
	ld.shared.u32 	%r1000, [%r704];
$L__BB70_148:
	setp.lt.s32 	%p115, %r395, 15;
	@%p115 bra 	$L__BB70_150;
	add.s32 	%r705, %r11, 14;
	and.b32  	%r706, %r705, 15;
	add.s32 	%r707, %r209, %r706;
	shl.b32 	%r708, %r707, 2;
	mov.u32 	%r709, _ZZ9cuda_gemmIiLi256ELi1ELi1ELi64ELi16ELi16ELi32ELi1ELi0EEviiiPT_S1_S1_iiE3Ash;
	add.s32 	%r710, %r709, %r708;
	ld.shared.u32 	%r1001, [%r710];
$L__BB70_150:
	setp.lt.s32 	%p116, %r395, 16;
	@%p116 bra 	$L__BB70_152;
	add.s32 	%r711, %r11, -1;
	and.b32  	%r712, %r711, 15;
	add.s32 	%r713, %r209, %r712;
	shl.b32 	%r714, %r713, 2;
	mov.u32 	%r715, _ZZ9cuda_gemmIiLi256ELi1ELi1ELi64ELi16ELi16ELi32ELi1ELi0EEviiiPT_S1_S1_iiE3Ash;
	add.s32 	%r716, %r715, %r714;
	ld.shared.u32 	%r1002, [%r716];
$L__BB70_152:
	setp.lt.s32 	%p117, %r12, %r18;
	@%p117 bra 	$L__BB70_154;
$L__BB70_153:
	add.s32 	%r986, %r986, %r10;
	setp.lt.s32 	%p154, %r986, %r9;
	@%p154 bra 	$L__BB70_120;
	bra.uni 	$L__BB70_228;
$L__BB70_154:
	rem.s32 	%r717, %r2, %r395;
	shl.b32 	%r718, %r717, 2;
	mov.u32 	%r719, _ZZ9cuda_gemmIiLi256ELi1ELi1ELi64ELi16ELi16ELi32ELi1ELi0EEviiiPT_S1_S1_iiE11kron_fac_sh;
	add.s32 	%r243, %r719, %r718;
	mov.u32 	%r1003, %r12;
$L__BB70_155:
	mad.lo.s32 	%r721, %r1003, 68, %r243;
	ld.shared.u32 	%r245, [%r721];
	mov.b32 	%r1005, 0;
	@%p101 bra 	$L__BB70_157;
	shfl.sync.idx.b32	%r722|%p119, %r245, %r174, %r19, -1;
	mul.lo.s32 	%r1005, %r722, %r987;
$L__BB70_157:
	@%p102 bra 	$L__BB70_159;
	shfl.sync.idx.b32	%r723|%p121, %r245, %r175, %r19, -1;
	mad.lo.s32 	%r1005, %r723, %r988, %r1005;
$L__BB70_159:
	@%p103 bra 	$L__BB70_161;
	shfl.sync.idx.b32	%r724|%p123, %r245, %r176, %r19, -1;
	mad.lo.s32 	%r1005, %r724, %r989, %r1005;
$L__BB70_161:
	@%p104 bra 	$L__BB70_163;
	shfl.sync.idx.b32	%r725|%p125, %r245, %r177, %r19, -1;
	mad.lo.s32 	%r1005, %r725, %r990, %r1005;
$L__BB70_163:
	@%p105 bra 	$L__BB70_165;
	shfl.sync.idx.b32	%r726|%p127, %r245, %r178, %r19, -1;
	mad.lo.s32 	%r1005, %r726, %r991, %r1005;
$L__BB70_165:
	setp.lt.s32 	%p128, %r395, 6;
	@%p128 bra 	$L__BB70_167;
	shfl.sync.idx.b32	%r727|%p129, %r245, %r179, %r19, -1;
	mad.lo.s32 	%r1005, %r727, %r992, %r1005;
$L__BB70_167:
	setp.lt.s32 	%p130, %r395, 7;
	@%p130 bra 	$L__BB70_169;
	shfl.sync.idx.b32	%r728|%p131, %r245, %r180, %r19, -1;
	mad.lo.s32 	%r1005, %r728, %r993, %r1005;
$L__BB70_169:
	setp.lt.s32 	%p132, %r395, 8;
	@%p132 bra 	$L__BB70_171;
	shfl.sync.idx.b32	%r729|%p133, %r245, %r181, %r19, -1;
	mad.lo.s32 	%r1005, %r729, %r994, %r1005;
$L__BB70_171:
	setp.lt.s32 	%p134, %r395, 9;
	@%p134 bra 	$L__BB70_173;
	shfl.sync.idx.b32	%r730|%p135, %r245, %r182, %r19, -1;
	mad.lo.s32 	%r1005, %r730, %r995, %r1005;
$L__BB70_173:
	setp.lt.s32 	%p136, %r395, 10;
	@%p136 bra 	$L__BB70_175;
	shfl.sync.idx.b32	%r731|%p137, %r245, %r183, %r19, -1;
	mad.lo.s32 	%r1005, %r731, %r996, %r1005;
$L__BB70_175:
	setp.lt.s32 	%p138, %r395, 11;
	@%p138 bra 	$L__BB70_177;
	shfl.sync.idx.b32	%r732|%p139, %r245, %r184, %r19, -1;
	mad.lo.s32 	%r1005, %r732, %r997, %r1005;
$L__BB70_177:
	setp.lt.s32 	%p140, %r395, 12;
	@%p140 bra 	$L__BB70_179;
	shfl.sync.idx.b32	%r733|%p141, %r245, %r185, %r19, -1;
	mad.lo.s32 	%r1005, %r733, %r998, %r1005;
$L__BB70_179:
	setp.lt.s32 	%p142, %r395, 13;
	@%p142 bra 	$L__BB70_181;
	shfl.sync.idx.b32	%r734|%p143, %r245, %r186, %r19, -1;
	mad.lo.s32 	%r1005, %r734, %r999, %r1005;
$L__BB70_181:
	setp.lt.s32 	%p144, %r395, 14;
	@%p144 bra 	$L__BB70_183;
	shfl.sync.idx.b32	%r735|%p145, %r245, %r187, %r19, -1;
	mad.lo.s32 	%r1005, %r735, %r1000, %r1005;
$L__BB70_183:
	setp.lt.s32 	%p146, %r395, 15;
	@%p146 bra 	$L__BB70_185;
	shfl.sync.idx.b32	%r736|%p147, %r245, %r188, %r19, -1;
	mad.lo.s32 	%r1005, %r736, %r1001, %r1005;
$L__BB70_185:
	setp.lt.s32 	%p148, %r395, 16;
	@%p148 bra 	$L__BB70_187;
	shfl.sync.idx.b32	%r737|%p149, %r245, %r189, %r19, -1;
	mad.lo.s32 	%r1005, %r737, %r1002, %r1005;
$L__BB70_187:
	mov.u32 	%r1019, %r3;
$L__BB70_188:
	shr.u32 	%r279, %r1019, 1;
	shfl.sync.down.b32	%r738|%p150, %r1005, %r279, %r190, -1;
	add.s32 	%r1005, %r738, %r1005;
	setp.gt.u32 	%p151, %r1019, 3;
	mov.u32 	%r1019, %r279;
	@%p151 bra 	$L__BB70_188;
	rem.u32 	%r739, %r2, %r4;
	setp.eq.s32 	%p152, %r739, 0;
	@%p152 bra 	$L__BB70_190;
	bra.uni 	$L__BB70_191;
$L__BB70_190:
	mad.lo.s32 	%r740, %r1003, %r9, %r208;
	shl.b32 	%r741, %r740, 2;
	mov.u32 	%r742, _ZZ9cuda_gemmIiLi256ELi1ELi1ELi64ELi16ELi16ELi32ELi1ELi0EEviiiPT_S1_S1_iiE3Csh;
	add.s32 	%r743, %r742, %r741;
	st.shared.u32 	[%r743], %r1005;
$L__BB70_191:
	add.s32 	%r1003, %r1003, %r14;
	setp.lt.s32 	%p153, %r1003, %r18;
	@%p153 bra 	$L__BB70_155;
	bra.uni 	$L__BB70_153;
$L__BB70_192:
	setp.lt.s32 	%p50, %r12, %r18;
	@%p50 bra 	$L__BB70_193;
	bra.uni 	$L__BB70_227;
$L__BB70_193:
	rem.u32 	%r565, %r2, %r395;
	shl.b32 	%r566, %r565, 2;
	mov.u32 	%r567, _ZZ9cuda_gemmIiLi256ELi1ELi1ELi64ELi16ELi16ELi32ELi1ELi0EEviiiPT_S1_S1_iiE11kron_fac_sh;
	add.s32 	%r302, %r567, %r566;
	mov.u32 	%r1055, %r12;
$L__BB70_194:
	mad.lo.s32 	%r569, %r1055, 68, %r302;
	ld.shared.u32 	%r336, [%r569];
	mov.b32 	%r1057, 0;
	@%p34 bra 	$L__BB70_196;
	shfl.sync.idx.b32	%r570|%p52, %r336, %r158, %r19, -1;
	mul.lo.s32 	%r1057, %r570, %r1039;
$L__BB70_196:
	@%p35 bra 	$L__BB70_198;
	shfl.sync.idx.b32	%r571|%p54, %r336, %r159, %r19, -1;
	mad.lo.s32 	%r1057, %r571, %r1036, %r1057;
$L__BB70_198:
	@%p36 bra 	$L__BB70_200;
	shfl.sync.idx.b32	%r572|%p56, %r336, %r160, %r19, -1;
	mad.lo.s32 	%r1057, %r572, %r1035, %r1057;
$L__BB70_200:
	@%p37 bra 	$L__BB70_202;
	shfl.sync.idx.b32	%r573|%p58, %r336, %r161, %r19, -1;
	mad.lo.s32 	%r1057, %r573, %r1034, %r1057;
$L__BB70_202:
	@%p38 bra 	$L__BB70_204;
	shfl.sync.idx.b32	%r574|%p60, %r336, %r162, %r19, -1;
	mad.lo.s32 	%r1057, %r574, %r1033, %r1057;
$L__BB70_204:
	@%p39 bra 	$L__BB70_206;
	shfl.sync.idx.b32	%r575|%p62, %r336, %r163, %r19, -1;
	mad.lo.s32 	%r1057, %r575, %r1032, %r1057;
$L__BB70_206:
	setp.lt.u32 	%p63, %r395, 7;
	@%p63 bra 	$L__BB70_208;
	shfl.sync.idx.b32	%r576|%p64, %r336, %r164, %r19, -1;
	mad.lo.s32 	%r1057, %r576, %r1031, %r1057;
$L__BB70_208:
	setp.lt.u32 	%p65, %r395, 8;
	@%p65 bra 	$L__BB70_210;
	shfl.sync.idx.b32	%r577|%p66, %r336, %r165, %r19, -1;
	mad.lo.s32 	%r1057, %r577, %r1030, %r1057;
$L__BB70_210:
	setp.lt.u32 	%p67, %r395, 9;
	@%p67 bra 	$L__BB70_212;
	shfl.sync.idx.b32	%r578|%p68, %r336, %r166, %r19, -1;
	mad.lo.s32 	%r1057, %r578, %r1029, %r1057;
$L__BB70_212:
	setp.lt.u32 	%p69, %r395, 10;
	@%p69 bra 	$L__BB70_214;
	shfl.sync.idx.b32	%r579|%p70, %r336, %r167, %r19, -1;
	mad.lo.s32 	%r1057, %r579, %r1028, %r1057;
$L__BB70_214:
	setp.lt.u32 	%p71, %r395, 11;
	@%p71 bra 	$L__BB70_216;
	shfl.sync.idx.b32	%r580|%p72, %r336, %r168, %r19, -1;
	mad.lo.s32 	%r1057, %r580, %r1027, %r1057;
$L__BB70_216:
	setp.lt.u32 	%p73, %r395, 12;
	@%p73 bra 	$L__BB70_218;
	shfl.sync.idx.b32	%r581|%p74, %r336, %r169, %r19, -1;
	mad.lo.s32 	%r1057, %r581, %r1026, %r1057;
$L__BB70_218:
	setp.lt.u32 	%p75, %r395, 13;
	@%p75 bra 	$L__BB70_220;
	shfl.sync.idx.b32	%r582|%p76, %r336, %r170, %r19, -1;
	mad.lo.s32 	%r1057, %r582, %r1025, %r1057;
$L__BB70_220:
	setp.lt.u32 	%p77, %r395, 14;
	@%p77 bra 	$L__BB70_222;
	shfl.sync.idx.b32	%r583|%p78, %r336, %r171, %r19, -1;
	mad.lo.s32 	%r1057, %r583, %r1024, %r1057;
$L__BB70_222:
	setp.lt.u32 	%p79, %r395, 15;
	@%p79 bra 	$L__BB70_224;
	shfl.sync.idx.b32	%r584|%p80, %r336, %r172, %r19, -1;
	mad.lo.s32 	%r1057, %r584, %r1023, %r1057;
$L__BB70_224:
	setp.lt.u32 	%p81, %r395, 16;
	@%p81 bra 	$L__BB70_226;
	shfl.sync.idx.b32	%r585|%p82, %r336, %r173, %r19, -1;
	mad.lo.s32 	%r1057, %r585, %r1022, %r1057;
$L__BB70_226:
	mad.lo.s32 	%r586, %r1055, %r9, %r300;
	shl.b32 	%r587, %r586, 2;
	mov.u32 	%r588, _ZZ9cuda_gemmIiLi256ELi1ELi1ELi64ELi16ELi16ELi32ELi1ELi0EEviiiPT_S1_S1_iiE3Csh;
	add.s32 	%r589, %r588, %r587;
	st.shared.u32 	[%r589], %r1057;
	add.s32 	%r1055, %r1055, %r14;
	setp.lt.s32 	%p83, %r1055, %r18;
	@%p83 bra 	$L__BB70_194;
$L__BB70_227:
	add.s32 	%r1038, %r1038, %r10;
	setp.lt.s32 	%p84, %r1038, %r9;
	@%p84 bra 	$L__BB70_87;
$L__BB70_228:
	setp.gt.u32 	%p222, %r1077, 63;
	bar.sync 	0;
	@%p222 bra 	$L__BB70_235;
	shl.b32 	%r371, %r15, 6;
	add.s32 	%r889, %r1077, %r13;
	max.u32 	%r890, %r889, 64;
	setp.lt.u32 	%p223, %r889, 64;
	selp.u32 	%r891, 1, 0, %p223;
	add.s32 	%r892, %r889, %r891;
	sub.s32 	%r893, %r890, %r892;
	div.u32 	%r894, %r893, %r13;
	add.s32 	%r372, %r894, %r891;
	and.b32  	%r895, %r372, 3;
	setp.eq.s32 	%p224, %r895, 3;
	@%p224 bra 	$L__BB70_232;
	add.s32 	%r896, %r372, 1;
	and.b32  	%r897, %r896, 3;
	shl.b32 	%r898, %r1077, 2;
	mov.u32 	%r899, _ZZ9cuda_gemmIiLi256ELi1ELi1ELi64ELi16ELi16ELi32ELi1ELi0EEviiiPT_S1_S1_iiE3Csh;
	add.s32 	%r1073, %r899, %r898;
	shl.b32 	%r374, %r13, 2;
	add.s32 	%r900, %r1077, %r371;
	mul.wide.u32 	%rd24, %r900, 4;
	add.s64 	%rd33, %rd2, %rd24;
	mul.wide.u32 	%rd5, %r13, 4;
	neg.s32 	%r1072, %r897;
	mad.lo.s32 	%r1077, %r13, %r897, %r1077;
$L__BB70_231:
	.pragma "nounroll";
	ld.shared.u32 	%r901, [%r1073];
	st.global.u32 	[%rd33], %r901;
	add.s32 	%r1073, %r1073, %r374;
	add.s64 	%rd33, %rd33, %rd5;
	add.s32 	%r1072, %r1072, 1;
	setp.ne.s32 	%p225, %r1072, 0;
	@%p225 bra 	$L__BB70_231;
$L__BB70_232:
	setp.lt.u32 	%p226, %r372, 3;
	@%p226 bra 	$L__BB70_235;
	shl.b32 	%r382, %r13, 2;
	shl.b32 	%r902, %r1077, 2;
	mov.u32 	%r903, _ZZ9cuda_gemmIiLi256ELi1ELi1ELi64ELi16ELi16ELi32ELi1ELi0EEviiiPT_S1_S1_iiE3Csh;
	add.s32 	%r1076, %r903, %r902;
	shl.b32 	%r384, %r13, 4;
	shl.b32 	%r385, %r13, 3;
	mul.lo.s32 	%r386, %r13, 12;
	mul.wide.u32 	%rd25, %r13, 4;
	add.s64 	%rd8, %rd2, %rd25;
	add.s32 	%r1075, %r1077, %r371;
	mul.wide.u32 	%rd26, %r13, 8;
	add.s64 	%rd9, %rd2, %rd26;
	mul.wide.u32 	%rd27, %r13, 12;
	add.s64 	%rd10, %rd2, %rd27;
$L__BB70_234:
	mul.wide.s32 	%rd28, %r1075, 4;
	add.s64 	%rd29, %rd8, %rd28;
	add.s64 	%rd30, %rd9, %rd28;
	add.s64 	%rd31, %rd10, %rd28;
	add.s64 	%rd32, %rd2, %rd28;
	ld.shared.u32 	%r904, [%r1076];
	st.global.u32 	[%rd32], %r904;
	add.s32 	%r905, %r1076, %r382;
	ld.shared.u32 	%r906, [%r905];
	st.global.u32 	[%rd29], %r906;
	add.s32 	%r907, %r1076, %r385;
	ld.shared.u32 	%r908, [%r907];
	st.global.u32 	[%rd30], %r908;
	add.s32 	%r909, %r1076, %r386;
	ld.shared.u32 	%r910, [%r909];
	st.global.u32 	[%rd31], %r910;
	add.s32 	%r1077, %r1077, %r382;
	add.s32 	%r1076, %r1076, %r384;
	add.s32 	%r1075, %r1075, %r382;
	setp.lt.u32 	%p227, %r1077, 64;
	@%p227 bra 	$L__BB70_234;
$L__BB70_235:
	ret;
$L__BB70_236:
	add.s32 	%r422, %r20, %r914;
	mul.wide.s32 	%rd18, %r422, 4;
	add.s64 	%rd19, %rd1, %rd18;
	ld.global.u32 	%r423, [%rd19];
	shl.b32 	%r424, %r914, 2;
	mov.u32 	%r425, _ZZ9cuda_gemmIiLi256ELi1ELi1ELi64ELi16ELi16ELi32ELi1ELi0EEviiiPT_S1_S1_iiE3Ash;
	add.s32 	%r426, %r425, %r424;
	st.shared.u32 	[%r426], %r423;
	shl.b32 	%r427, %r13, 2;
	cvt.u64.u32 	%rd20, %r427;
	add.s64 	%rd21, %rd19, %rd20;
	ld.global.u32 	%r428, [%rd21];
	add.s32 	%r429, %r426, %r427;
	st.shared.u32 	[%r429], %r428;
	add.s64 	%rd22, %rd21, %rd20;
	ld.global.u32 	%r430, [%rd22];
	add.s32 	%r431, %r429, %r427;
	st.shared.u32 	[%r431], %r430;
	add.s64 	%rd23, %rd22, %rd20;
	ld.global.u32 	%r432, [%rd23];
	add.s32 	%r433, %r431, %r427;
	st.shared.u32 	[%r433], %r432;
	add.s32 	%r914, %r427, %r914;
	setp.lt.u32 	%p10, %r914, 64;
	@%p10 bra 	$L__BB70_236;
	bra.uni 	$L__BB70_9;

}
	// .globl	_Z9cuda_gemmIiLi256ELi1ELi1ELi64ELi16ELi16ELi32ELi1ELi1EEviiiPT_S1_S1_ii
.visible .entry _Z9cuda_gemmIiLi256ELi1ELi1ELi64ELi16ELi16ELi32ELi1ELi1EEviiiPT_S1_S1_ii(
	.param .u32 _Z9cuda_gemmIiLi256ELi1ELi1ELi64ELi16ELi16ELi32ELi1ELi1EEviiiPT_S1_S1_ii_param_0,
	.param .u32 _Z9cuda_gemmIiLi256ELi1ELi1ELi64ELi16ELi16ELi32ELi1ELi1EEviiiPT_S1_S1_ii_param_1,
	.param .u32 _Z9cuda_gemmIiLi256ELi1ELi1ELi64ELi16ELi16ELi32ELi1ELi1EEviiiPT_S1_S1_ii_param_2,
	.param .u64 .ptr .align 1 _Z9cuda_gemmIiLi256ELi1ELi1ELi64ELi16ELi16ELi32ELi1ELi1EEviiiPT_S1_S1_ii_param_3,
	.param .u64 .ptr .align 1 _Z9cuda_gemmIiLi256ELi1ELi1ELi64ELi16ELi16ELi32ELi1ELi1EEviiiPT_S1_S1_ii_param_4,
	.param .u64 .ptr .align 1 _Z9cuda_gemmIiLi256ELi1ELi1ELi64ELi16ELi16ELi32ELi1ELi1EEviiiPT_S1_S1_ii_param_5,
	.param .u32 _Z9cuda_gemmIiLi256ELi1ELi1ELi64ELi16ELi16ELi32ELi1ELi1EEviiiPT_S1_S1_ii_param_6,
	.param .u32 _Z9cuda_gemmIiLi256ELi1ELi1ELi64ELi16ELi16ELi32ELi1ELi1EEviiiPT_S1_S1_ii_param_7
)
.maxntid 256
{
	.reg .pred 	%p<41>;
	.reg .b32 	%r<308>;
	.reg .b64 	%rd<55>;
	// demoted variable
	.shared .align 128 .b8 _ZZ9cuda_gemmIiLi256ELi1ELi1ELi64ELi16ELi16ELi32ELi1ELi1EEviiiPT_S1_S1_iiE11kron_fac_sh[1088];
	// demoted variable
	.shared .align 128 .b8 _ZZ9cuda_gemmIiLi256ELi1ELi1ELi64ELi16ELi16ELi32ELi1ELi1EEviiiPT_S1_S1_iiE3Ash[256];
	// demoted variable
	.shared .align 128 .b8 _ZZ9cuda_gemmIiLi256ELi1ELi1ELi64ELi16ELi16ELi32ELi1ELi1EEviiiPT_S1_S1_iiE3Csh[256];
	ld.param.u64 	%rd22, [_Z9cuda_gemmIiLi256ELi1ELi1ELi64ELi16ELi16ELi32ELi1ELi1EEviiiPT_S1_S1_ii_param_3];
	ld.param.u64 	%rd23, [_Z9cuda_gemmIiLi256ELi1ELi1ELi64ELi16ELi16ELi32ELi1ELi1EEviiiPT_S1_S1_ii_param_4];
	ld.param.u64 	%rd24, [_Z9cuda_gemmIiLi256ELi1ELi1ELi64ELi16ELi16ELi32ELi1ELi1EEviiiPT_S1_S1_ii_param_5];
	cvta.to.global.u64 	%rd1, %rd23;
	cvta.to.global.u64 	%rd2, %rd22;
	cvta.to.global.u64 	%rd3, %rd24;
	mov.u32 	%r307, %tid.x;
	mov.u32 	%r2, %ntid.x;
	add.s32 	%r3, %r307, %r2;
	max.u32 	%r118, %r3, 256;
	setp.lt.u32 	%p1, %r3, 256;
	selp.u32 	%r119, 1, 0, %p1;
	add.s32 	%r120, %r3, %r119;
	sub.s32 	%r121, %r118, %r120;
	div.u32 	%r122, %r121, %r2;
	add.s32 	%r4, %r122, %r119;
	and.b32  	%r123, %r4, 3;
	setp.eq.s32 	%p2, %r123, 3;
	mov.u32 	%r285, %r307;
	@%p2 bra 	$L__BB71_3;
	mul.wide.u32 	%rd25, %r307, 4;
	add.s64 	%rd52, %rd1, %rd25;
	mul.wide.u32 	%rd5, %r2, 4;
	add.s32 	%r124, %r4, 1;
	and.b32  	%r125, %r124, 3;
	neg.s32 	%r283, %r125;
	mov.u32 	%r285, %r307;
$L__BB71_2:
	.pragma "nounroll";
	ld.global.u32 	%r126, [%rd52];
	and.b32  	%r127, %r285, 15;
	mov.u32 	%r128, _ZZ9cuda_gemmIiLi256ELi1ELi1ELi64ELi16ELi16ELi32ELi1ELi1EEviiiPT_S1_S1_iiE11kron_fac_sh;
	mad.lo.s32 	%r129, %r127, 68, %r128;
	shr.u32 	%r130, %r285, 2;
	and.b32  	%r131, %r130, 1073741820;
	add.s32 	%r132, %r129, %r131;
	st.shared.u32 	[%r132], %r126;
	add.s32 	%r285, %r285, %r2;
	add.s64 	%rd52, %rd52, %rd5;
	add.s32 	%r283, %r283, 1;
	setp.ne.s32 	%p3, %r283, 0;
	@%p3 bra 	$L__BB71_2;
$L__BB71_3:
	setp.lt.u32 	%p4, %r4, 3;
	@%p4 bra 	$L__BB71_6;
	shl.b32 	%r133, %r2, 1;
	add.s32 	%r288, %r285, %r133;
	shl.b32 	%r12, %r2, 2;
	mad.lo.s32 	%r287, %r2, 3, %r285;
	add.s32 	%r286, %r2, %r285;
$L__BB71_5:
	mul.wide.u32 	%rd26, %r285, 4;
	add.s64 	%rd27, %rd1, %rd26;
	ld.global.u32 	%r134, [%rd27];
	and.b32  	%r135, %r285, 15;
	mov.u32 	%r136, _ZZ9cuda_gemmIiLi256ELi1ELi1ELi64ELi16ELi16ELi32ELi1ELi1EEviiiPT_S1_S1_iiE11kron_fac_sh;
	mad.lo.s32 	%r137, %r135, 68, %r136;
	shr.u32 	%r138, %r285, 2;
	and.b32  	%r139, %r138, 1073741820;
	add.s32 	%r140, %r137, %r139;
	st.shared.u32 	[%r140], %r134;
	add.s32 	%r141, %r285, %r2;
	mul.wide.u32 	%rd28, %r286, 4;
	add.s64 	%rd29, %rd1, %rd28;
	ld.global.u32 	%r142, [%rd29];
	and.b32  	%r143, %r286, 15;
	mad.lo.s32 	%r144, %r143, 68, %r136;
	shr.u32 	%r145, %r286, 2;
	and.b32  	%r146, %r145, 1073741820;
	add.s32 	%r147, %r144, %r146;
	st.shared.u32 	[%r147], %r142;
	add.s32 	%r148, %r141, %r2;
	mul.wide.u32 	%rd30, %r288, 4;
	add.s64 	%rd31, %rd1, %rd30;
	ld.global.u32 	%r149, [%rd31];
	and.b32  	%r150, %r288, 15;
	mad.lo.s32 	%r151, %r150, 68, %r136;
	shr.u32 	%r152, %r288, 2;
	and.b32  	%r153, %r152, 1073741820;
	add.s32 	%r154, %r151, %r153;
	st.shared.u32 	[%r154], %r149;
	add.s32 	%r155, %r148, %r2;
	mul.wide.u32 	%rd32, %r287, 4;
	add.s64 	%rd33, %rd1, %rd32;
	ld.global.u32 	%r156, [%rd33];
	and.b32  	%r157, %r287, 15;
	mad.lo.s32 	%r158, %r157, 68, %r136;
	shr.u32 	%r159, %r287, 2;
	and.b32  	%r160, %r159, 1073741820;
	add.s32 	%r161, %r158, %r160;
	st.shared.u32 	[%r161], %r156;
	add.s32 	%r285, %r155, %r2;
	add.s32 	%r288, %r288, %r12;
	add.s32 	%r287, %r287, %r12;
	add.s32 	%r286, %r286, %r12;
	setp.lt.u32 	%p5, %r285, 256;
	@%p5 bra 	$L__BB71_5;
$L__BB71_6:
	and.b32  	%r23, %r307, 3;
	mov.u32 	%r24, %ctaid.y;
	mov.u32 	%r162, %nctaid.y;
	setp.ge.u32 	%p6, %r24, %r162;
	@%p6 bra 	$L__BB71_30;
	setp.gt.u32 	%p7, %r307, 63;
	@%p7 bra 	$L__BB71_20;
	shl.b32 	%r25, %r24, 6;
	max.u32 	%r163, %r3, 64;
	setp.lt.u32 	%p8, %r3, 64;
	selp.u32 	%r164, 1, 0, %p8;
	add.s32 	%r165, %r3, %r164;
	sub.s32 	%r166, %r163, %r165;
	div.u32 	%r167, %r166, %r2;
	add.s32 	%r26, %r167, %r164;
	add.s32 	%r168, %r26, 1;
	and.b32  	%r27, %r168, 3;
	and.b32  	%r28, %r26, 3;
	setp.eq.s32 	%p9, %r28, 3;
	mov.u32 	%r298, %r307;
	@%p9 bra 	$L__BB71_11;
	shl.b32 	%r169, %r307, 2;
	mov.u32 	%r170, _ZZ9cuda_gemmIiLi256ELi1ELi1ELi64ELi16ELi16ELi32ELi1ELi1EEviiiPT_S1_S1_iiE3Ash;
	add.s32 	%r291, %r170, %r169;
	shl.b32 	%r30, %r2, 2;
	add.s32 	%r171, %r307, %r25;
	mul.wide.u32 	%rd34, %r171, 4;
	add.s64 	%rd53, %rd2, %rd34;
	mul.wide.u32 	%rd9, %r2, 4;
	neg.s32 	%r290, %r27;
	mad.lo.s32 	%r298, %r2, %r27, %r307;
$L__BB71_10:
	.pragma "nounroll";
	ld.global.u32 	%r172, [%rd53];
	st.shared.u32 	[%r291], %r172;
	add.s32 	%r291, %r291, %r30;
	add.s64 	%rd53, %rd53, %rd9;
	add.s32 	%r290, %r290, 1;
	setp.ne.s32 	%p10, %r290, 0;
	@%p10 bra 	$L__BB71_10;
$L__BB71_11:
	setp.lt.u32 	%p11, %r26, 3;
	@%p11 bra 	$L__BB71_14;
	shl.b32 	%r38, %r2, 2;
	shl.b32 	%r173, %r298, 2;
	mov.u32 	%r174, _ZZ9cuda_gemmIiLi256ELi1ELi1ELi64ELi16ELi16ELi32ELi1ELi1EEviiiPT_S1_S1_iiE3Ash;
	add.s32 	%r297, %r174, %r173;
	shl.b32 	%r40, %r2, 4;
	shl.b32 	%r41, %r2, 3;
	mul.lo.s32 	%r42, %r2, 12;
	mul.wide.u32 	%rd35, %r2, 4;
	add.s64 	%rd12, %rd2, %rd35;
	add.s32 	%r296, %r298, %r25;
	mul.wide.u32 	%rd36, %r2, 8;
	add.s64 	%rd13, %rd2, %rd36;
	mul.wide.u32 	%rd37, %r2, 12;
	add.s64 	%rd14, %rd2, %rd37;
$L__BB71_13:
	mul.wide.s32 	%rd38, %r296, 4;
	add.s64 	%rd39, %rd12, %rd38;
	add.s64 	%rd40, %rd13, %rd38;
	add.s64 	%rd41, %rd14, %rd38;
	add.s64 	%rd42, %rd2, %rd38;
	ld.global.u32 	%r175, [%rd42];
	st.shared.u32 	[%r297], %r175;
	ld.global.u32 	%r176, [%rd39];
	add.s32 	%r177, %r297, %r38;
	st.shared.u32 	[%r177], %r176;
	ld.global.u32 	%r178, [%rd40];
	add.s32 	%r179, %r297, %r41;
	st.shared.u32 	[%r179], %r178;
	ld.global.u32 	%r180, [%rd41];
	add.s32 	%r181, %r297, %r42;
	st.shared.u32 	[%r181], %r180;
	add.s32 	%r298, %r298, %r38;
	add.s32 	%r297, %r297, %r40;
	add.s32 	%r296, %r296, %r38;
	setp.lt.u32 	%p12, %r298, 64;
	@%p12 bra 	$L__BB71_13;
$L__BB71_14:
	setp.eq.s32 	%p13, %r28, 3;
	mov.u32 	%r300, %r307;
	@%p13 bra 	$L__BB71_17;
	shl.b32 	%r182, %r307, 2;
	mov.u32 	%r183, _ZZ9cuda_gemmIiLi256ELi1ELi1ELi64ELi16ELi16ELi32ELi1ELi1EEviiiPT_S1_S1_iiE3Csh;
	add.s32 	%r294, %r183, %r182;
	shl.b32 	%r45, %r2, 2;
	neg.s32 	%r293, %r27;
	mad.lo.s32 	%r300, %r2, %r27, %r307;
$L__BB71_16:
	.pragma "nounroll";
	mov.b32 	%r184, 0;
	st.shared.u32 	[%r294], %r184;
	add.s32 	%r294, %r294, %r45;
	add.s32 	%r293, %r293, 1;
	setp.ne.s32 	%p14, %r293, 0;
	@%p14 bra 	$L__BB71_16;
$L__BB71_17:
	setp.lt.u32 	%p15, %r26, 3;
	@%p15 bra 	$L__BB71_20;
	shl.b32 	%r53, %r2, 2;
	shl.b32 	%r185, %r300, 2;
	mov.u32 	%r186, _ZZ9cuda_gemmIiLi256ELi1ELi1ELi64ELi16ELi16ELi32ELi1ELi1EEviiiPT_S1_S1_iiE3Csh;
	add.s32 	%r299, %r186, %r185;
	shl.b32 	%r55, %r2, 4;
	shl.b32 	%r56, %r2, 3;
	mul.lo.s32 	%r57, %r2, 12;
$L__BB71_19:
	mov.b32 	%r187, 0;
	st.shared.u32 	[%r299], %r187;
	add.s32 	%r188, %r299, %r53;
	st.shared.u32 	[%r188], %r187;
	add.s32 	%r189, %r299, %r56;
	st.shared.u32 	[%r189], %r187;
	add.s32 	%r190, %r299, %r57;
	st.shared.u32 	[%r190], %r187;
	add.s32 	%r300, %r300, %r53;
	add.s32 	%r299, %r299, %r55;
	setp.lt.u32 	%p16, %r300, 64;
	@%p16 bra 	$L__BB71_19;
$L__BB71_20:
	setp.gt.u32 	%p17, %r307, 63;
	bar.sync 	0;
	add.s32 	%r191, %r23, 13;
	and.b32  	%r68, %r191, 15;
	add.s32 	%r192, %r23, 14;
	and.b32  	%r69, %r192, 15;
	add.s32 	%r193, %r23, -1;
	and.b32  	%r70, %r193, 15;
	@%p17 bra 	$L__BB71_23;
	shl.b32 	%r194, %r23, 4;
	mov.u32 	%r195, _ZZ9cuda_gemmIiLi256ELi1ELi1ELi64ELi16ELi16ELi32ELi1ELi1EEviiiPT_S1_S1_iiE3Ash;
	mad.lo.s32 	%r196, %r23, 68, %r195;
	ld.shared.u32 	%r71, [%r196];
	ld.shared.u32 	%r72, [%r196+4];
	ld.shared.u32 	%r73, [%r196+8];
	ld.shared.u32 	%r74, [%r196+12];
	ld.shared.u32 	%r75, [%r196+16];
	ld.shared.u32 	%r76, [%r196+20];
	ld.shared.u32 	%r77, [%r196+24];
	ld.shared.u32 	%r78, [%r196+28];
	or.b32  	%r79, %r23, 8;
	or.b32  	%r197, %r194, %r79;
	shl.b32 	%r198, %r197, 2;
	add.s32 	%r199, %r195, %r198;
	ld.shared.u32 	%r80, [%r199];
	ld.shared.u32 	%r81, [%r196+36];
	ld.shared.u32 	%r82, [%r196+40];
	ld.shared.u32 	%r83, [%r196+44];
	ld.shared.u32 	%r84, [%r196+48];
	or.b32  	%r200, %r194, %r68;
	shl.b32 	%r201, %r200, 2;
	add.s32 	%r202, %r195, %r201;
	ld.shared.u32 	%r85, [%r202];
	or.b32  	%r203, %r194, %r69;
	shl.b32 	%r204, %r203, 2;
	add.s32 	%r205, %r195, %r204;
	ld.shared.u32 	%r86, [%r205];
	or.b32  	%r206, %r194, %r70;
	shl.b32 	%r207, %r206, 2;
	add.s32 	%r208, %r195, %r207;
	ld.shared.u32 	%r87, [%r208];
	shr.u32 	%r301, %r307, 2;
	shl.b32 	%r209, %r307, 2;
	and.b32  	%r210, %r209, 60;
	mov.u32 	%r211, _ZZ9cuda_gemmIiLi256ELi1ELi1ELi64ELi16ELi16ELi32ELi1ELi1EEviiiPT_S1_S1_iiE11kron_fac_sh;
	add.s32 	%r89, %r211, %r210;
	add.s32 	%r90, %r23, 11;
	add.s32 	%r91, %r23, 7;
	add.s32 	%r92, %r23, 6;
$L__BB71_22:
	mad.lo.s32 	%r212, %r301, 68, %r89;
	ld.shared.u32 	%r213, [%r212];
	shfl.sync.idx.b32	%r214|%p18, %r213, %r23, 4127, -1;
	mul.lo.s32 	%r215, %r214, %r71;
	add.s32 	%r216, %r23, 1;
	shfl.sync.idx.b32	%r217|%p19, %r213, %r216, 4127, -1;
	mad.lo.s32 	%r218, %r217, %r72, %r215;
	add.s32 	%r219, %r23, 2;
	shfl.sync.idx.b32	%r220|%p20, %r213, %r219, 4127, -1;
	mad.lo.s32 	%r221, %r220, %r73, %r218;
	add.s32 	%r222, %r23, 3;
	shfl.sync.idx.b32	%r223|%p21, %r213, %r222, 4127, -1;
	mad.lo.s32 	%r224, %r223, %r74, %r221;
	or.b32  	%r225, %r23, 4;
	shfl.sync.idx.b32	%r226|%p22, %r213, %r225, 4127, -1;
	mad.lo.s32 	%r227, %r226, %r75, %r224;
	add.s32 	%r228, %r23, 5;
	shfl.sync.idx.b32	%r229|%p23, %r213, %r228, 4127, -1;
	mad.lo.s32 	%r230, %r229, %r76, %r227;
	shfl.sync.idx.b32	%r231|%p24, %r213, %r92, 4127, -1;
	mad.lo.s32 	%r232, %r231, %r77, %r230;
	shfl.sync.idx.b32	%r233|%p25, %r213, %r91, 4127, -1;
	mad.lo.s32 	%r234, %r233, %r78, %r232;
	shfl.sync.idx.b32	%r235|%p26, %r213, %r79, 4127, -1;
	mad.lo.s32 	%r236, %r235, %r80, %r234;
	add.s32 	%r237, %r23, 9;
	shfl.sync.idx.b32	%r238|%p27, %r213, %r237, 4127, -1;
	mad.lo.s32 	%r239, %r238, %r81, %r236;
	add.s32 	%r240, %r23, 10;
	shfl.sync.idx.b32	%r241|%p28, %r213, %r240, 4127, -1;
	mad.lo.s32 	%r242, %r241, %r82, %r239;
	shfl.sync.idx.b32	%r243|%p29, %r213, %r90, 4127, -1;
	mad.lo.s32 	%r244, %r243, %r83, %r242;
	or.b32  	%r245, %r23, 12;
	shfl.sync.idx.b32	%r246|%p30, %r213, %r245, 4127, -1;
	mad.lo.s32 	%r247, %r246, %r84, %r244;
	shfl.sync.idx.b32	%r248|%p31, %r213, %r68, 4127, -1;
	mad.lo.s32 	%r249, %r248, %r85, %r247;
	shfl.sync.idx.b32	%r250|%p32, %r213, %r69, 4127, -1;
	mad.lo.s32 	%r251, %r250, %r86, %r249;
	shfl.sync.idx.b32	%r252|%p33, %r213, %r70, 4127, -1;
	mad.lo.s32 	%r253, %r252, %r87, %r251;
	shl.b32 	%r254, %r23, 2;
	shl.b32 	%r255, %r301, 4;
	or.b32  	%r256, %r255, %r254;
	mov.u32 	%r257, _ZZ9cuda_gemmIiLi256ELi1ELi1ELi64ELi16ELi16ELi32ELi1ELi1EEviiiPT_S1_S1_iiE3Csh;
	add.s32 	%r258, %r257, %r256;
	ld.shared.u32 	%r259, [%r258];
	add.s32 	%r260, %r259, %r253;
	st.shared.u32 	[%r258], %r260;
	shr.u32 	%r261, %r2, 2;
	add.s32 	%r301, %r301, %r261;
	setp.lt.u32 	%p34, %r301, 16;
	@%p34 bra 	$L__BB71_22;
$L__BB71_23:
	setp.gt.u32 	%p35, %r307, 63;
	bar.sync 	0;
	@%p35 bra 	$L__BB71_30;
	shl.b32 	%r95, %r24, 6;
	max.u32 	%r262, %r3, 64;
	setp.lt.u32 	%p36, %r3, 64;
	selp.u32 	%r263, 1, 0, %p36;
	add.s32 	%r264, %r3, %r263;
	sub.s32 	%r265, %r262, %r264;
	div.u32 	%r266, %r265, %r2;
	add.s32 	%r96, %r266, %r263;
	and.b32  	%r267, %r96, 3;
	setp.eq.s32 	%p37, %r267, 3;
	@%p37 bra 	$L__BB71_27;
	add.s32 	%r268, %r96, 1;
	and.b32  	%r269, %r268, 3;
	shl.b32 	%r270, %r307, 2;
	mov.u32 	%r271, _ZZ9cuda_gemmIiLi256ELi1ELi1ELi64ELi16ELi16ELi32ELi1ELi1EEviiiPT_S1_S1_iiE3Csh;
	add.s32 	%r303, %r271, %r270;
	shl.b32 	%r98, %r2, 2;
	add.s32 	%r272, %r307, %r95;
	mul.wide.u32 	%rd43, %r272, 4;
	add.s64 	%rd54, %rd3, %rd43;
	mul.wide.u32 	%rd16, %r2, 4;
	neg.s32 	%r302, %r269;
	mad.lo.s32 	%r307, %r2, %r269, %r307;
$L__BB71_26:
	.pragma "nounroll";
	ld.shared.u32 	%r273, [%r303];
	st.global.u32 	[%rd54], %r273;
	add.s32 	%r303, %r303, %r98;
	add.s64 	%rd54, %rd54, %rd16;
	add.s32 	%r302, %r302, 1;
	setp.ne.s32 	%p38, %r302, 0;
	@%p38 bra 	$L__BB71_26;
$L__BB71_27:
	setp.lt.u32 	%p39, %r96, 3;
	@%p39 bra 	$L__BB71_30;
	shl.b32 	%r106, %r2, 2;
	shl.b32 	%r274, %r307, 2;
	mov.u32 	%r275, _ZZ9cuda_gemmIiLi256ELi1ELi1ELi64ELi16ELi16ELi32ELi1ELi1EEviiiPT_S1_S1_iiE3Csh;
	add.s32 	%r306, %r275, %r274;
	shl.b32 	%r108, %r2, 4;
	shl.b32 	%r109, %r2, 3;
	mul.lo.s32 	%r110, %r2, 12;
	mul.wide.u32 	%rd44, %r2, 4;
	add.s64 	%rd19, %rd3, %rd44;
	add.s32 	%r305, %r307, %r95;
	mul.wide.u32 	%rd45, %r2, 8;
	add.s64 	%rd20, %rd3, %rd45;
	mul.wide.u32 	%rd46, %r2, 12;
	add.s64 	%rd21, %rd3, %rd46;
$L__BB71_29:
	mul.wide.s32 	%rd47, %r305, 4;
	add.s64 	%rd48, %rd19, %rd47;
	add.s64 	%rd49, %rd20, %rd47;
	add.s64 	%rd50, %rd21, %rd47;
	add.s64 	%rd51, %rd3, %rd47;
	ld.shared.u32 	%r276, [%r306];
	st.global.u32 	[%rd51], %r276;
	add.s32 	%r277, %r306, %r106;
	ld.shared.u32 	%r278, [%r277];
	st.global.u32 	[%rd48], %r278;
	add.s32 	%r279, %r306, %r109;
	ld.shared.u32 	%r280, [%r279];
	st.global.u32 	[%rd49], %r280;
	add.s32 	%r281, %r306, %r110;
	ld.shared.u32 	%r282, [%r281];
	st.global.u32 	[%rd50], %r282;
	add.s32 	%r307, %r307, %r106;
	add.s32 	%r306, %r306, %r108;
	add.s32 	%r305, %r305, %r106;
	setp.lt.u32 	%p40, %r307, 64;
	@%p40 bra 	$L__BB71_29;
$L__BB71_30:
	ret;

}
	// .globl	_Z9cuda_gemmIiLi256ELi1ELi1ELi64ELi32ELi32ELi32ELi0ELi0EEviiiPT_S1_S1_ii
.visible .entry _Z9cuda_gemmIiLi256ELi1ELi1ELi64ELi32ELi32ELi32ELi0ELi0EEviiiPT_S1_S1_ii(
	.param .u32 _Z9cuda_gemmIiLi256ELi1ELi1ELi64ELi32ELi32ELi32ELi0ELi0EEviiiPT_S1_S1_ii_param_0,
	.param .u32 _Z9cuda_gemmIiLi256ELi1ELi1ELi64ELi32ELi32ELi32ELi0ELi0EEviiiPT_S1_S1_ii_param_1,
	.param .u32 _Z9cuda_gemmIiLi256ELi1ELi1ELi64ELi32ELi32ELi32ELi0ELi0EEviiiPT_S1_S1_ii_param_2,
	.param .u64 .ptr .align 1 _Z9cuda_gemmIiLi256ELi1ELi1ELi64ELi32ELi32ELi32ELi0ELi0EEviiiPT_S1_S1_ii_param_3,
	.param .u64 .ptr .align 1 _Z9cuda_gemmIiLi256ELi1ELi1ELi64ELi32ELi32ELi32ELi0ELi0EEviiiPT_S1_S1_ii_param_4,
	.param .u64 .ptr .align 1 _Z9cuda_gemmIiLi256ELi1ELi1ELi64ELi32ELi32ELi32ELi0ELi0EEviiiPT_S1_S1_ii_param_5,
	.param .u32 _Z9cuda_gemmIiLi256ELi1ELi1ELi64ELi32ELi32ELi32ELi0ELi0EEviiiPT_S1_S1_ii_param_6,
	.param .u32 _Z9cuda_gemmIiLi256ELi1ELi1ELi64ELi32ELi32ELi32ELi0ELi0EEviiiPT_S1_S1_ii_param_7
)
.maxntid 256
{
	.reg .pred 	%p<228>;
	.reg .b32 	%r<1123>;
	.reg .b64 	%rd<27>;
	// demoted variable
	.shared .align 128 .b8 _ZZ9cuda_gemmIiLi256ELi1ELi1ELi64ELi32ELi32ELi32ELi0ELi0EEviiiPT_S1_S1_iiE11kron_fac_sh[4224];
	// demoted variable
	.shared .align 128 .b8 _ZZ9cuda_gemmIiLi256ELi1ELi1ELi64ELi32ELi32ELi32ELi0ELi0EEviiiPT_S1_S1_iiE3Ash[256];
	// demoted variable
	.shared .align 128 .b8 _ZZ9cuda_gemmIiLi256ELi1ELi1ELi64ELi32ELi32ELi32ELi0ELi0EEviiiPT_S1_S1_iiE3Csh[256];
	ld.param.u32 	%r400, [_Z9cuda_gemmIiLi256ELi1ELi1ELi64ELi32ELi32ELi32ELi0ELi0EEviiiPT_S1_S1_ii_param_2];
	ld.param.u64 	%rd5, [_Z9cuda_gemmIiLi256ELi1ELi1ELi64ELi32ELi32ELi32ELi0ELi0EEviiiPT_S1_S1_ii_param_3];
	ld.param.u64 	%rd4, [_Z9cuda_gemmIiLi256ELi1ELi1ELi64ELi32ELi32ELi32ELi0ELi0EEviiiPT_S1_S1_ii_param_4];
	ld.param.u64 	%rd6, [_Z9cuda_gemmIiLi256ELi1ELi1ELi64ELi32ELi32ELi32ELi0ELi0EEviiiPT_S1_S1_ii_param_5];
	ld.param.u32 	%r401, [_Z9cuda_gemmIiLi256ELi1ELi1ELi64ELi32ELi32ELi32ELi0ELi0EEviiiPT_S1_S1_ii_param_6];
	ld.param.u32 	%r402, [_Z9cuda_gemmIiLi256ELi1ELi1ELi64ELi32ELi32ELi32ELi0ELi0EEviiiPT_S1_S1_ii_param_7];
	cvta.to.global.u64 	%rd1, %rd5;
	cvta.to.global.u64 	%rd2, %rd6;
	mov.u32 	%r1117, %tid.x;
	and.b32  	%r2, %r1117, 31;
	setp.lt.s32 	%p1, %r402, 16;
	shr.u32 	%r3, %r402, 4;
	selp.b32 	%r4, 1, %r3, %p1;
	mul.lo.s32 	%r5, %r402, %r401;
	setp.ge.u32 	%p2, %r1117, %r5;
	@%p2 bra 	$L__BB72_3;
	mov.u32 	%r6, %ntid.x;
	cvta.to.global.u64 	%rd3, %rd4;
	mov.u32 	%r953, %r1117;
$L__BB72_2:
	mul.wide.u32 	%rd7, %r953, 4;
	add.s64 	%rd8, %rd3, %rd7;
	ld.global.u32 	%r403, [%rd8];
	rem.u32 	%r404, %r953, %r401;
	mov.u32 	%r405, _ZZ9cuda_gemmIiLi256ELi1ELi1ELi64ELi32ELi32ELi32ELi0ELi0EEviiiPT_S1_S1_iiE11kron_fac_sh;
	mad.lo.s32 	%r406, %r404, 132, %r405;
	div.u32 	%r407, %r953, %r402;
	shl.b32 	%r408, %r407, 2;
	add.s32 	%r409, %r406, %r408;
	st.shared.u32 	[%r409], %r403;
	add.s32 	%r953, %r953, %r6;
	setp.lt.u32 	%p3, %r953, %r5;
	@%p3 bra 	$L__BB72_2;
$L__BB72_3:
	div.s32 	%r9, 64, %r402;
	mul.lo.s32 	%r410, %r9, %r4;
	min.s32 	%r10, %r410, 256;
	div.u32 	%r12, %r1117, %r10;
	mul.lo.s32 	%r411, %r12, %r10;
	sub.s32 	%r412, %r1117, %r411;
	div.u32 	%r11, %r412, %r4;
	mov.u32 	%r13, %ntid.x;
	div.u32 	%r14, %r13, %r10;
	mov.u32 	%r15, %ctaid.y;
	mov.u32 	%r413, %nctaid.y;
	setp.ge.u32 	%p4, %r15, %r413;
	@%p4 bra 	$L__BB72_235;
	mov.u32 	%r16, %ctaid.x;
	setp.gt.u32 	%p5, %r1117, 63;
	and.b32  	%r17, %r11, 15;
	rem.u32 	%r414, %r1117, %r4;
	shl.b32 	%r18, %r414, 4;
	min.s32 	%r19, %r401, 32;
	shl.b32 	%r415, %r402, 8;
	sub.s32 	%r20, 8223, %r415;
	@%p5 bra 	$L__BB72_14;
	shl.b32 	%r416, %r16, 6;
	mad.lo.s32 	%r21, %r15, %r400, %r416;
	add.s32 	%r417, %r1117, %r13;
	max.u32 	%r418, %r417, 64;
	setp.lt.u32 	%p6, %r417, 64;
	selp.u32 	%r419, 1, 0, %p6;
	add.s32 	%r420, %r417, %r419;
	sub.s32 	%r421, %r418, %r420;
	div.u32 	%r422, %r421, %r13;
	add.s32 	%r22, %r422, %r419;
	add.s32 	%r423, %r22, 1;
	and.b32  	%r23, %r423, 3;
	and.b32  	%r24, %r22, 3;
	setp.eq.s32 	%p7, %r24, 3;
	mov.u32 	%r956, %r1117;
	@%p7 bra 	$L__BB72_8;
	mov.b32 	%r955, 0;
	mov.u32 	%r956, %r1117;
$L__BB72_7:
	.pragma "nounroll";
	add.s32 	%r425, %r21, %r956;
	mul.wide.s32 	%rd9, %r425, 4;
	add.s64 	%rd10, %rd1, %rd9;
	ld.global.u32 	%r426, [%rd10];
	shl.b32 	%r427, %r956, 2;
	mov.u32 	%r428, _ZZ9cuda_gemmIiLi256ELi1ELi1ELi64ELi32ELi32ELi32ELi0ELi0EEviiiPT_S1_S1_iiE3Ash;
	add.s32 	%r429, %r428, %r427;
	st.shared.u32 	[%r429], %r426;
	add.s32 	%r956, %r956, %r13;
	add.s32 	%r955, %r955, 1;
	setp.ne.s32 	%p8, %r955, %r23;
	@%p8 bra 	$L__BB72_7;
$L__BB72_8:
	setp.lt.u32 	%p9, %r22, 3;
	@%p9 bra 	$L__BB72_9;
	bra.uni 	$L__BB72_236;
$L__BB72_9:
	setp.eq.s32 	%p11, %r24, 3;
	mov.u32 	%r959, %r1117;
	@%p11 bra 	$L__BB72_12;
	mov.b32 	%r958, 0;
	mov.u32 	%r444, _ZZ9cuda_gemmIiLi256ELi1ELi1ELi64ELi32ELi32ELi32ELi0ELi0EEviiiPT_S1_S1_iiE3Csh;
	mov.u32 	%r959, %r1117;
$L__BB72_11:
	.pragma "nounroll";
	shl.b32 	%r443, %r959, 2;
	add.s32 	%r445, %r444, %r443;
	mov.b32 	%r446, 0;
	st.shared.u32 	[%r445], %r446;
	add.s32 	%r959, %r959, %r13;
	add.s32 	%r958, %r958, 1;
	setp.ne.s32 	%p12, %r958, %r23;
	@%p12 bra 	$L__BB72_11;
$L__BB72_12:
	setp.lt.u32 	%p13, %r22, 3;
	@%p13 bra 	$L__BB72_14;
$L__BB72_13:
	shl.b32 	%r447, %r959, 2;
	mov.u32 	%r448, _ZZ9cuda_gemmIiLi256ELi1ELi1ELi64ELi32ELi32ELi32ELi0ELi0EEviiiPT_S1_S1_iiE3Csh;
	add.s32 	%r449, %r448, %r447;
	mov.b32 	%r450, 0;
	st.shared.u32 	[%r449], %r450;
	shl.b32 	%r451, %r13, 2;
	add.s32 	%r452, %r449, %r451;
	st.shared.u32 	[%r452], %r450;
	add.s32 	%r453, %r452, %r451;
	st.shared.u32 	[%r453], %r450;
	add.s32 	%r454, %r453, %r451;
	st.shared.u32 	[%r454], %r450;
	add.s32 	%r959, %r451, %r959;
	setp.lt.u32 	%p14, %r959, 64;
	@%p14 bra 	$L__BB72_13;
$L__BB72_14:
	setp.lt.s32 	%p15, %r9, 1;
	bar.sync 	0;
	@%p15 bra 	$L__BB72_228;
	setp.ne.s32 	%p16, %r4, 1;
	@%p16 bra 	$L__BB72_85;
	add.s32 	%r756, %r11, 1;
	and.b32  	%r39, %r756, 15;
	add.s32 	%r757, %r11, 7;
	and.b32  	%r40, %r757, 15;
	add.s32 	%r758, %r11, 9;
	and.b32  	%r41, %r758, 15;
	add.s32 	%r759, %r11, 10;
	and.b32  	%r42, %r759, 15;
	add.s32 	%r760, %r11, 11;
	and.b32  	%r43, %r760, 15;
	add.s32 	%r761, %r11, 12;
	and.b32  	%r44, %r761, 15;
	setp.lt.s32 	%p155, %r17, %r402;
	selp.b32 	%r762, 0, %r402, %p155;
	sub.s32 	%r45, %r17, %r762;
	add.s32 	%r763, %r17, 1;
	setp.lt.s32 	%p156, %r763, %r402;
	selp.b32 	%r764, 0, %r402, %p156;
	sub.s32 	%r46, %r763, %r764;
	add.s32 	%r765, %r17, 2;
	setp.lt.s32 	%p157, %r765, %r402;
	selp.b32 	%r766, 0, %r402, %p157;
	sub.s32 	%r47, %r765, %r766;
	add.s32 	%r767, %r17, 3;
	setp.lt.s32 	%p158, %r767, %r402;
	selp.b32 	%r768, 0, %r402, %p158;
	sub.s32 	%r48, %r767, %r768;
	add.s32 	%r769, %r17, 4;
	setp.lt.s32 	%p159, %r769, %r402;
	selp.b32 	%r770, 0, %r402, %p159;
	sub.s32 	%r49, %r769, %r770;
	add.s32 	%r771, %r17, 5;
	setp.lt.s32 	%p160, %r771, %r402;
	selp.b32 	%r772, 0, %r402, %p160;
	sub.s32 	%r50, %r771, %r772;
	add.s32 	%r773, %r17, 6;
	setp.lt.s32 	%p161, %r773, %r402;
	selp.b32 	%r774, 0, %r402, %p161;
	sub.s32 	%r51, %r773, %r774;
	add.s32 	%r775, %r17, 7;
	setp.lt.s32 	%p162, %r775, %r402;
	selp.b32 	%r776, 0, %r402, %p162;
	sub.s32 	%r52, %r775, %r776;
	add.s32 	%r777, %r17, 8;
	setp.lt.s32 	%p163, %r777, %r402;
	selp.b32 	%r778, 0, %r402, %p163;
	sub.s32 	%r53, %r777, %r778;
	add.s32 	%r779, %r17, 9;
	setp.lt.s32 	%p164, %r779, %r402;
	selp.b32 	%r780, 0, %r402, %p164;
	sub.s32 	%r54, %r779, %r780;
	add.s32 	%r781, %r17, 10;
	setp.lt.s32 	%p165, %r781, %r402;
	selp.b32 	%r782, 0, %r402, %p165;
	sub.s32 	%r55, %r781, %r782;
	add.s32 	%r783, %r17, 11;
	setp.lt.s32 	%p166, %r783, %r402;
	selp.b32 	%r784, 0, %r402, %p166;
	sub.s32 	%r56, %r783, %r784;
	add.s32 	%r785, %r17, 12;
	setp.lt.s32 	%p167, %r785, %r402;
	selp.b32 	%r786, 0, %r402, %p167;
	sub.s32 	%r57, %r785, %r786;
	add.s32 	%r787, %r17, 13;
	setp.lt.s32 	%p168, %r787, %r402;
	selp.b32 	%r788, 0, %r402, %p168;
	sub.s32 	%r58, %r787, %r788;
	add.s32 	%r789, %r17, 14;
	setp.lt.s32 	%p169, %r789, %r402;
	selp.b32 	%r790, 0, %r402, %p169;
	sub.s32 	%r59, %r789, %r790;
	add.s32 	%r791, %r17, 15;
	setp.lt.s32 	%p170, %r791, %r402;
	selp.b32 	%r792, 0, %r402, %p170;
	sub.s32 	%r60, %r791, %r792;
	mov.b32 	%r978, 0;
$L__BB72_17:
	setp.lt.s32 	%p171, %r402, 1;
	add.s32 	%r78, %r978, %r11;
	mad.lo.s32 	%r79, %r78, %r402, %r18;
	@%p171 bra 	$L__BB72_19;
	add.s32 	%r793, %r79, %r17;
	shl.b32 	%r794, %r793, 2;
	mov.u32 	%r795, _ZZ9cuda_gemmIiLi256ELi1ELi1ELi64ELi32ELi32ELi32ELi0ELi0EEviiiPT_S1_S1_iiE3Ash;
	add.s32 	%r796, %r795, %r794;
	ld.shared.u32 	%r979, [%r796];
$L__BB72_19:
	setp.lt.s32 	%p172, %r402, 2;
	@%p172 bra 	$L__BB72_21;
	add.s32 	%r797, %r79, %r39;
	shl.b32 	%r798, %r797, 2;
	mov.u32 	%r799, _ZZ9cuda_gemmIiLi256ELi1ELi1ELi64ELi32ELi32ELi32ELi0ELi0EEviiiPT_S1_S1_iiE3Ash;
	add.s32 	%r800, %r799, %r798;
	ld.shared.u32 	%r980, [%r800];
$L__BB72_21:
	setp.lt.s32 	%p173, %r402, 3;
	@%p173 bra 	$L__BB72_23;
	add.s32 	%r801, %r11, 2;
	and.b32  	%r802, %r801, 15;
	add.s32 	%r803, %r79, %r802;
	shl.b32 	%r804, %r803, 2;
	mov.u32 	%r805, _ZZ9cuda_gemmIiLi256ELi1ELi1ELi64ELi32ELi32ELi32ELi0ELi0EEviiiPT_S1_S1_iiE3Ash;
	add.s32 	%r806, %r805, %r804;
	ld.shared.u32 	%r981, [%r806];
$L__BB72_23:
	setp.lt.s32 	%p174, %r402, 4;
	@%p174 bra 	$L__BB72_25;
	add.s32 	%r807, %r11, 3;
	and.b32  	%r808, %r807, 15;
	add.s32 	%r809, %r79, %r808;
	shl.b32 	%r810, %r809, 2;
	mov.u32 	%r811, _ZZ9cuda_gemmIiLi256ELi1ELi1ELi64ELi32ELi32ELi32ELi0ELi0EEviiiPT_S1_S1_iiE3Ash;
	add.s32 	%r812, %r811, %r810;
	ld.shared.u32 	%r982, [%r812];
$L__BB72_25:
	setp.lt.s32 	%p175, %r402, 5;
	@%p175 bra 	$L__BB72_27;
	add.s32 	%r813, %r11, 4;
	and.b32  	%r814, %r813, 15;
	add.s32 	%r815, %r79, %r814;
	shl.b32 	%r816, %r815, 2;
	mov.u32 	%r817, _ZZ9cuda_gemmIiLi256ELi1ELi1ELi64ELi32ELi32ELi32ELi0ELi0EEviiiPT_S1_S1_iiE3Ash;
	add.s32 	%r818, %r817, %r816;
	ld.shared.u32 	%r983, [%r818];
$L__BB72_27:
	setp.lt.s32 	%p176, %r402, 6;
	@%p176 bra 	$L__BB72_29;
	add.s32 	%r819, %r11, 5;
	and.b32  	%r820, %r819, 15;
	add.s32 	%r821, %r79, %r820;
	shl.b32 	%r822, %r821, 2;
	mov.u32 	%r823, _ZZ9cuda_gemmIiLi256ELi1ELi1ELi64ELi32ELi32ELi32ELi0ELi0EEviiiPT_S1_S1_iiE3Ash;
	add.s32 	%r824, %r823, %r822;
	ld.shared.u32 	%r984, [%r824];
$L__BB72_29:
	setp.lt.s32 	%p177, %r402, 7;
	@%p177 bra 	$L__BB72_31;
	add.s32 	%r825, %r11, 6;
	and.b32  	%r826, %r825, 15;
	add.s32 	%r827, %r79, %r826;
	shl.b32 	%r828, %r827, 2;
	mov.u32 	%r829, _ZZ9cuda_gemmIiLi256ELi1ELi1ELi64ELi32ELi32ELi32ELi0ELi0EEviiiPT_S1_S1_iiE3Ash;
	add.s32 	%r830, %r829, %r828;
	ld.shared.u32 	%r985, [%r830];
$L__BB72_31:
	setp.lt.s32 	%p178, %r402, 8;
	@%p178 bra 	$L__BB72_33;
	add.s32 	%r831, %r79, %r40;
	shl.b32 	%r832, %r831, 2;
	mov.u32 	%r833, _ZZ9cuda_gemmIiLi256ELi1ELi1ELi64ELi32ELi32ELi32ELi0ELi0EEviiiPT_S1_S1_iiE3Ash;
	add.s32 	%r834, %r833, %r832;
	ld.shared.u32 	%r986, [%r834];
$L__BB72_33:
	setp.lt.s32 	%p179, %r402, 9;
	@%p179 bra 	$L__BB72_35;
	xor.b32  	%r835, %r17, 8;
	add.s32 	%r836, %r79, %r835;
	shl.b32 	%r837, %r836, 2;
	mov.u32 	%r838, _ZZ9cuda_gemmIiLi256ELi1ELi1ELi64ELi32ELi32ELi32ELi0ELi0EEviiiPT_S1_S1_iiE3Ash;
	add.s32 	%r839, %r838, %r837;
	ld.shared.u32 	%r987, [%r839];
$L__BB72_35:
	setp.lt.s32 	%p180, %r402, 10;
	@%p180 bra 	$L__BB72_37;
	add.s32 	%r840, %r79, %r41;
	shl.b32 	%r841, %r840, 2;
	mov.u32 	%r842, _ZZ9cuda_gemmIiLi256ELi1ELi1ELi64ELi32ELi32ELi32ELi0ELi0EEviiiPT_S1_S1_iiE3Ash;
	add.s32 	%r843, %r842, %r841;
	ld.shared.u32 	%r988, [%r843];
$L__BB72_37:
	setp.lt.s32 	%p181, %r402, 11;
	@%p181 bra 	$L__BB72_39;
	add.s32 	%r844, %r79, %r42;
	shl.b32 	%r845, %r844, 2;
	mov.u32 	%r846, _ZZ9cuda_gemmIiLi256ELi1ELi1ELi64ELi32ELi32ELi32ELi0ELi0EEviiiPT_S1_S1_iiE3Ash;
	add.s32 	%r847, %r846, %r845;
	ld.shared.u32 	%r989, [%r847];
$L__BB72_39:
	setp.lt.s32 	%p182, %r402, 12;
	@%p182 bra 	$L__BB72_41;
	add.s32 	%r848, %r79, %r43;
	shl.b32 	%r849, %r848, 2;
	mov.u32 	%r850, _ZZ9cuda_gemmIiLi256ELi1ELi1ELi64ELi32ELi32ELi32ELi0ELi0EEviiiPT_S1_S1_iiE3Ash;
	add.s32 	%r851, %r850, %r849;
	ld.shared.u32 	%r990, [%r851];
$L__BB72_41:
	setp.lt.s32 	%p183, %r402, 13;
	@%p183 bra 	$L__BB72_43;
	add.s32 	%r852, %r79, %r44;
	shl.b32 	%r853, %r852, 2;
	mov.u32 	%r854, _ZZ9cuda_gemmIiLi256ELi1ELi1ELi64ELi32ELi32ELi32ELi0ELi0EEviiiPT_S1_S1_iiE3Ash;
	add.s32 	%r855, %r854, %r853;
	ld.shared.u32 	%r991, [%r855];
$L__BB72_43:
	setp.lt.s32 	%p184, %r402, 14;
	@%p184 bra 	$L__BB72_45;
	add.s32 	%r856, %r11, 13;
	and.b32  	%r857, %r856, 15;
	add.s32 	%r858, %r79, %r857;
	shl.b32 	%r859, %r858, 2;
	mov.u32 	%r860, _ZZ9cuda_gemmIiLi256ELi1ELi1ELi64ELi32ELi32ELi32ELi0ELi0EEviiiPT_S1_S1_iiE3Ash;
	add.s32 	%r861, %r860, %r859;
	ld.shared.u32 	%r992, [%r861];
$L__BB72_45:
	setp.lt.s32 	%p185, %r402, 15;
	@%p185 bra 	$L__BB72_47;
	add.s32 	%r862, %r11, 14;
	and.b32  	%r863, %r862, 15;
	add.s32 	%r864, %r79, %r863;
	shl.b32 	%r865, %r864, 2;
	mov.u32 	%r866, _ZZ9cuda_gemmIiLi256ELi1ELi1ELi64ELi32ELi32ELi32ELi0ELi0EEviiiPT_S1_S1_iiE3Ash;
	add.s32 	%r867, %r866, %r865;
	ld.shared.u32 	%r993, [%r867];
$L__BB72_47:
	setp.lt.s32 	%p186, %r402, 16;
	@%p186 bra 	$L__BB72_49;
	add.s32 	%r868, %r11, -1;
	and.b32  	%r869, %r868, 15;
	add.s32 	%r870, %r79, %r869;
	shl.b32 	%r871, %r870, 2;
	mov.u32 	%r872, _ZZ9cuda_gemmIiLi256ELi1ELi1ELi64ELi32ELi32ELi32ELi0ELi0EEviiiPT_S1_S1_iiE3Ash;
	add.s32 	%r873, %r872, %r871;
	ld.shared.u32 	%r994, [%r873];
$L__BB72_49:
	setp.lt.s32 	%p187, %r12, %r19;
	@%p187 bra 	$L__BB72_51;
$L__BB72_50:
	add.s32 	%r978, %r978, %r10;
	setp.lt.s32 	%p221, %r978, %r9;
	@%p221 bra 	$L__BB72_17;
	bra.uni 	$L__BB72_228;
$L__BB72_51:
	rem.s32 	%r874, %r2, %r402;
	shl.b32 	%r875, %r874, 2;
	mov.u32 	%r876, _ZZ9cuda_gemmIiLi256ELi1ELi1ELi64ELi32ELi32ELi32ELi0ELi0EEviiiPT_S1_S1_iiE11kron_fac_sh;
	add.s32 	%r113, %r876, %r875;
	mov.u32 	%r995, %r12;
$L__BB72_52:
	mad.lo.s32 	%r878, %r995, 132, %r113;
	ld.shared.u32 	%r115, [%r878];
	mov.b32 	%r997, 0;
	@%p171 bra 	$L__BB72_54;
	shfl.sync.idx.b32	%r879|%p189, %r115, %r45, %r20, -1;
	mul.lo.s32 	%r997, %r879, %r979;
$L__BB72_54:
	@%p172 bra 	$L__BB72_56;
	shfl.sync.idx.b32	%r880|%p191, %r115, %r46, %r20, -1;
	mad.lo.s32 	%r997, %r880, %r980, %r997;
$L__BB72_56:
	@%p173 bra 	$L__BB72_58;
	shfl.sync.idx.b32	%r881|%p193, %r115, %r47, %r20, -1;
	mad.lo.s32 	%r997, %r881, %r981, %r997;
$L__BB72_58:
	@%p174 bra 	$L__BB72_60;
	shfl.sync.idx.b32	%r882|%p195, %r115, %r48, %r20, -1;
	mad.lo.s32 	%r997, %r882, %r982, %r997;
$L__BB72_60:
	@%p175 bra 	$L__BB72_62;
	shfl.sync.idx.b32	%r883|%p197, %r115, %r49, %r20, -1;
	mad.lo.s32 	%r997, %r883, %r983, %r997;
$L__BB72_62:
	@%p176 bra 	$L__BB72_64;
	shfl.sync.idx.b32	%r884|%p199, %r115, %r50, %r20, -1;
	mad.lo.s32 	%r997, %r884, %r984, %r997;
$L__BB72_64:
	setp.lt.s32 	%p200, %r402, 7;
	@%p200 bra 	$L__BB72_66;
	shfl.sync.idx.b32	%r885|%p201, %r115, %r51, %r20, -1;
	mad.lo.s32 	%r997, %r885, %r985, %r997;
$L__BB72_66:
	setp.lt.s32 	%p202, %r402, 8;
	@%p202 bra 	$L__BB72_68;
	shfl.sync.idx.b32	%r886|%p203, %r115, %r52, %r20, -1;
	mad.lo.s32 	%r997, %r886, %r986, %r997;
$L__BB72_68:
	setp.lt.s32 	%p204, %r402, 9;
	@%p204 bra 	$L__BB72_70;
	shfl.sync.idx.b32	%r887|%p205, %r115, %r53, %r20, -1;
	mad.lo.s32 	%r997, %r887, %r987, %r997;
$L__BB72_70:
	setp.lt.s32 	%p206, %r402, 10;
	@%p206 bra 	$L__BB72_72;
	shfl.sync.idx.b32	%r888|%p207, %r115, %r54, %r20, -1;
	mad.lo.s32 	%r997, %r888, %r988, %r997;
$L__BB72_72:
	setp.lt.s32 	%p208, %r402, 11;
	@%p208 bra 	$L__BB72_74;
	shfl.sync.idx.b32	%r889|%p209, %r115, %r55, %r20, -1;
	mad.lo.s32 	%r997, %r889, %r989, %r997;
$L__BB72_74:
	setp.lt.s32 	%p210, %r402, 12;
	@%p210 bra 	$L__BB72_76;
	shfl.sync.idx.b32	%r890|%p211, %r115, %r56, %r20, -1;
	mad.lo.s32 	%r997, %r890, %r990, %r997;
$L__BB72_76:
	setp.lt.s32 	%p212, %r402, 13;
	@%p212 bra 	$L__BB72_78;
	shfl.sync.idx.b32	%r891|%p213, %r115, %r57, %r20, -1;
	mad.lo.s32 	%r997, %r891, %r991, %r997;
$L__BB72_78:
	setp.lt.s32 	%p214, %r402, 14;
	@%p214 bra 	$L__BB72_80;
	shfl.sync.idx.b32	%r892|%p215, %r115, %r58, %r20, -1;
	mad.lo.s32 	%r997, %r892, %r992, %r997;
$L__BB72_80:
	setp.lt.s32 	%p216, %r402, 15;
	@%p216 bra 	$L__BB72_82;
	shfl.sync.idx.b32	%r893|%p217, %r115, %r59, %r20, -1;
	mad.lo.s32 	%r997, %r893, %r993, %r997;
$L__BB72_82:
	setp.lt.s32 	%p218, %r402, 16;
	@%p218 bra 	$L__BB72_84;
	shfl.sync.idx.b32	%r894|%p219, %r115, %r60, %r20, -1;
	mad.lo.s32 	%r997, %r894, %r994, %r997;
$L__BB72_84:
	mad.lo.s32 	%r895, %r995, %r9, %r78;
	shl.b32 	%r896, %r895, 2;
	mov.u32 	%r897, _ZZ9cuda_gemmIiLi256ELi1ELi1ELi64ELi32ELi32ELi32ELi0ELi0EEviiiPT_S1_S1_iiE3Csh;
	add.s32 	%r898, %r897, %r896;
	ld.shared.u32 	%r899, [%r898];
	add.s32 	%r900, %r899, %r997;
	st.shared.u32 	[%r898], %r900;
	add.s32 	%r995, %r995, %r14;
	setp.lt.s32 	%p220, %r995, %r19;
	@%p220 bra 	$L__BB72_52;
	bra.uni 	$L__BB72_50;
$L__BB72_85:
	setp.gt.u32 	%p17, %r402, 31;
	@%p17 bra 	$L__BB72_119;
	add.s32 	%r457, %r11, 1;
	and.b32  	%r149, %r457, 15;
	add.s32 	%r458, %r11, 2;
	and.b32  	%r150, %r458, 15;
	add.s32 	%r459, %r11, 3;
	and.b32  	%r151, %r459, 15;
	add.s32 	%r460, %r11, 4;
	and.b32  	%r152, %r460, 15;
	add.s32 	%r461, %r11, 5;
	and.b32  	%r153, %r461, 15;
	add.s32 	%r462, %r11, 6;
	and.b32  	%r154, %r462, 15;
	setp.lt.u32 	%p18, %r17, %r402;
	selp.b32 	%r463, 0, %r402, %p18;
	sub.s32 	%r155, %r17, %r463;
	add.s32 	%r464, %r17, 1;
	setp.lt.u32 	%p19, %r464, %r402;
	selp.b32 	%r465, 0, %r402, %p19;
	sub.s32 	%r156, %r464, %r465;
	add.s32 	%r466, %r17, 2;
	setp.lt.u32 	%p20, %r466, %r402;
	selp.b32 	%r467, 0, %r402, %p20;
	sub.s32 	%r157, %r466, %r467;
	add.s32 	%r468, %r17, 3;
	setp.lt.u32 	%p21, %r468, %r402;
	selp.b32 	%r469, 0, %r402, %p21;
	sub.s32 	%r158, %r468, %r469;
	add.s32 	%r470, %r17, 4;
	setp.lt.u32 	%p22, %r470, %r402;
	selp.b32 	%r471, 0, %r402, %p22;
	sub.s32 	%r159, %r470, %r471;
	add.s32 	%r472, %r17, 5;
	setp.lt.u32 	%p23, %r472, %r402;
	selp.b32 	%r473, 0, %r402, %p23;
	sub.s32 	%r160, %r472, %r473;
	add.s32 	%r474, %r17, 6;
	setp.lt.u32 	%p24, %r474, %r402;
	selp.b32 	%r475, 0, %r402, %p24;
	sub.s32 	%r161, %r474, %r475;
	add.s32 	%r476, %r17, 7;
	setp.lt.u32 	%p25, %r476, %r402;
	selp.b32 	%r477, 0, %r402, %p25;
	sub.s32 	%r162, %r476, %r477;
	add.s32 	%r478, %r17, 8;
	setp.lt.u32 	%p26, %r478, %r402;
	selp.b32 	%r479, 0, %r402, %p26;
	sub.s32 	%r163, %r478, %r479;
	add.s32 	%r480, %r17, 9;
	setp.lt.u32 	%p27, %r480, %r402;
	selp.b32 	%r481, 0, %r402, %p27;
	sub.s32 	%r164, %r480, %r481;
	add.s32 	%r482, %r17, 10;
	setp.lt.u32 	%p28, %r482, %r402;
	selp.b32 	%r483, 0, %r402, %p28;
	sub.s32 	%r165, %r482, %r483;
	add.s32 	%r484, %r17, 11;
	setp.lt.u32 	%p29, %r484, %r402;
	selp.b32 	%r485, 0, %r402, %p29;
	sub.s32 	%r166, %r484, %r485;
	add.s32 	%r486, %r17, 12;
	setp.lt.u32 	%p30, %r486, %r402;
	selp.b32 	%r487, 0, %r402, %p30;
	sub.s32 	%r167, %r486, %r487;
	add.s32 	%r488, %r17, 13;
	setp.lt.u32 	%p31, %r488, %r402;
	selp.b32 	%r489, 0, %r402, %p31;
	sub.s32 	%r168, %r488, %r489;
	add.s32 	%r490, %r17, 14;
	setp.lt.u32 	%p32, %r490, %r402;
	selp.b32 	%r491, 0, %r402, %p32;
	sub.s32 	%r169, %r490, %r491;
	add.s32 	%r492, %r17, 15;
	setp.lt.u32 	%p33, %r492, %r402;
	selp.b32 	%r493, 0, %r402, %p33;
	sub.s32 	%r170, %r492, %r493;
	mov.b32 	%r1080, 0;
$L__BB72_87:
	setp.eq.s32 	%p34, %r402, 0;
	add.s32 	%r297, %r1080, %r11;
	mad.lo.s32 	%r298, %r297, %r402, %r18;
	@%p34 bra 	$L__BB72_89;
	add.s32 	%r494, %r298, %r17;
	shl.b32 	%r495, %r494, 2;
	mov.u32 	%r496, _ZZ9cuda_gemmIiLi256ELi1ELi1ELi64ELi32ELi32ELi32ELi0ELi0EEviiiPT_S1_S1_iiE3Ash;
	add.s32 	%r497, %r496, %r495;
	ld.shared.u32 	%r1081, [%r497];
$L__BB72_89:
	setp.lt.u32 	%p35, %r402, 2;
	@%p35 bra 	$L__BB72_91;
	add.s32 	%r498, %r298, %r149;
	shl.b32 	%r499, %r498, 2;
	mov.u32 	%r500, _ZZ9cuda_gemmIiLi256ELi1ELi1ELi64ELi32ELi32ELi32ELi0ELi0EEviiiPT_S1_S1_iiE3Ash;
	add.s32 	%r501, %r500, %r499;
	ld.shared.u32 	%r1078, [%r501];
$L__BB72_91:
	setp.lt.u32 	%p36, %r402, 3;
	@%p36 bra 	$L__BB72_93;
	add.s32 	%r502, %r298, %r150;
	shl.b32 	%r503, %r502, 2;
	mov.u32 	%r504, _ZZ9cuda_gemmIiLi256ELi1ELi1ELi64ELi32ELi32ELi32ELi0ELi0EEviiiPT_S1_S1_iiE3Ash;
	add.s32 	%r505, %r504, %r503;
	ld.shared.u32 	%r1077, [%r505];
$L__BB72_93:
	setp.lt.u32 	%p37, %r402, 4;
	@%p37 bra 	$L__BB72_95;
	add.s32 	%r506, %r298, %r151;
	shl.b32 	%r507, %r506, 2;
	mov.u32 	%r508, _ZZ9cuda_gemmIiLi256ELi1ELi1ELi64ELi32ELi32ELi32ELi0ELi0EEviiiPT_S1_S1_iiE3Ash;
	add.s32 	%r509, %r508, %r507;
	ld.shared.u32 	%r1076, [%r509];
$L__BB72_95:
	setp.lt.u32 	%p38, %r402, 5;
	@%p38 bra 	$L__BB72_97;
	add.s32 	%r510, %r298, %r152;
	shl.b32 	%r511, %r510, 2;
	mov.u32 	%r512, _ZZ9cuda_gemmIiLi256ELi1ELi1ELi64ELi32ELi32ELi32ELi0ELi0EEviiiPT_S1_S1_iiE3Ash;
	add.s32 	%r513, %r512, %r511;
	ld.shared.u32 	%r1075, [%r513];
$L__BB72_97:
	setp.lt.u32 	%p39, %r402, 6;
	@%p39 bra 	$L__BB72_99;
	add.s32 	%r514, %r298, %r153;
	shl.b32 	%r515, %r514, 2;
	mov.u32 	%r516, _ZZ9cuda_gemmIiLi256ELi1ELi1ELi64ELi32ELi32ELi32ELi0ELi0EEviiiPT_S1_S1_iiE3Ash;
	add.s32 	%r517, %r516, %r515;
	ld.shared.u32 	%r1074, [%r517];
$L__BB72_99:
	setp.lt.u32 	%p40, %r402, 7;
	@%p40 bra 	$L__BB72_101;
	add.s32 	%r518, %r298, %r154;
	shl.b32 	%r519, %r518, 2;
	mov.u32 	%r520, _ZZ9cuda_gemmIiLi256ELi1ELi1ELi64ELi32ELi32ELi32ELi0ELi0EEviiiPT_S1_S1_iiE3Ash;
	add.s32 	%r521, %r520, %r519;
	ld.shared.u32 	%r1073, [%r521];
$L__BB72_101:
	setp.lt.u32 	%p41, %r402, 8;
	@%p41 bra 	$L__BB72_103;
	add.s32 	%r522, %r11, 7;
	and.b32  	%r523, %r522, 15;
	add.s32 	%r524, %r298, %r523;
	shl.b32 	%r525, %r524, 2;
	mov.u32 	%r526, _ZZ9cuda_gemmIiLi256ELi1ELi1ELi64ELi32ELi32ELi32ELi0ELi0EEviiiPT_S1_S1_iiE3Ash;
	add.s32 	%r527, %r526, %r525;
	ld.shared.u32 	%r1072, [%r527];
$L__BB72_103:
	setp.lt.u32 	%p42, %r402, 9;
	@%p42 bra 	$L__BB72_105;
	xor.b32  	%r528, %r17, 8;
	add.s32 	%r529, %r298, %r528;
	shl.b32 	%r530, %r529, 2;
	mov.u32 	%r531, _ZZ9cuda_gemmIiLi256ELi1ELi1ELi64ELi32ELi32ELi32ELi0ELi0EEviiiPT_S1_S1_iiE3Ash;
	add.s32 	%r532, %r531, %r530;
	ld.shared.u32 	%r1071, [%r532];
$L__BB72_105:
	setp.lt.u32 	%p43, %r402, 10;
	@%p43 bra 	$L__BB72_107;
	add.s32 	%r533, %r11, 9;
	and.b32  	%r534, %r533, 15;
	add.s32 	%r535, %r298, %r534;
	shl.b32 	%r536, %r535, 2;
	mov.u32 	%r537, _ZZ9cuda_gemmIiLi256ELi1ELi1ELi64ELi32ELi32ELi32ELi0ELi0EEviiiPT_S1_S1_iiE3Ash;
	add.s32 	%r538, %r537, %r536;
	ld.shared.u32 	%r1070, [%r538];
$L__BB72_107:
	setp.lt.u32 	%p44, %r402, 11;
	@%p44 bra 	$L__BB72_109;
	add.s32 	%r539, %r11, 10;
	and.b32  	%r540, %r539, 15;
	add.s32 	%r541, %r298, %r540;
	shl.b32 	%r542, %r541, 2;
	mov.u32 	%r543, _ZZ9cuda_gemmIiLi256ELi1ELi1ELi64ELi32ELi32ELi32ELi0ELi0EEviiiPT_S1_S1_iiE3Ash;
	add.s32 	%r544, %r543, %r542;
	ld.shared.u32 	%r1069, [%r544];
$L__BB72_109:
	setp.lt.u32 	%p45, %r402, 12;
	@%p45 bra 	$L__BB72_111;
	add.s32 	%r545, %r11, 11;
	and.b32  	%r546, %r545, 15;
	add.s32 	%r547, %r298, %r546;
	shl.b32 	%r548, %r547, 2;
	mov.u32 	%r549, _ZZ9cuda_gemmIiLi256ELi1ELi1ELi64ELi32ELi32ELi32ELi0ELi0EEviiiPT_S1_S1_iiE3Ash;
	add.s32 	%r550, %r549, %r548;
	ld.shared.u32 	%r1068, [%r550];
$L__BB72_111:
	setp.lt.u32 	%p46, %r402, 13;
	@%p46 bra 	$L__BB72_113;
	add.s32 	%r551, %r11, 12;
	and.b32  	%r552, %r551, 15;
	add.s32 	%r553, %r298, %r552;
	shl.b32 	%r554, %r553, 2;
	mov.u32 	%r555, _ZZ9cuda_gemmIiLi256ELi1ELi1ELi64ELi32ELi32ELi32ELi0ELi0EEviiiPT_S1_S1_iiE3Ash;
	add.s32 	%r556, %r555, %r554;
	ld.shared.u32 	%r1067, [%r556];
$L__BB72_113:
	setp.lt.u32 	%p47, %r402, 14;
	@%p47 bra 	$L__BB72_115;
	add.s32 	%r557, %r11, 13;
	and.b32  	%r558, %r557, 15;
	add.s32 	%r559, %r298, %r558;
	shl.b32 	%r560, %r559, 2;
	mov.u32 	%r561, _ZZ9cuda_gemmIiLi256ELi1ELi1ELi64ELi32ELi32ELi32ELi0ELi0EEviiiPT_S1_S1_iiE3Ash;
	add.s32 	%r562, %r561, %r560;
	ld.shared.u32 	%r1066, [%r562];
$L__BB72_115:
	setp.lt.u32 	%p48, %r402, 15;
	@%p48 bra 	$L__BB72_117;
	add.s32 	%r563, %r11, 14;
	and.b32  	%r564, %r563, 15;
	add.s32 	%r565, %r298, %r564;
	shl.b32 	%r566, %r565, 2;
	mov.u32 	%r567, _ZZ9cuda_gemmIiLi256ELi1ELi1ELi64ELi32ELi32ELi32ELi0ELi0EEviiiPT_S1_S1_iiE3Ash;
	add.s32 	%r568, %r567, %r566;
	ld.shared.u32 	%r1065, [%r568];
$L__BB72_117:
	setp.lt.u32 	%p49, %r402, 16;
	@%p49 bra 	$L__BB72_192;
	add.s32 	%r569, %r11, -1;
	and.b32  	%r570, %r569, 15;
	add.s32 	%r571, %r298, %r570;
	shl.b32 	%r572, %r571, 2;
	mov.u32 	%r573, _ZZ9cuda_gemmIiLi256ELi1ELi1ELi64ELi32ELi32ELi32ELi0ELi0EEviiiPT_S1_S1_iiE3Ash;
	add.s32 	%r574, %r573, %r572;
	ld.shared.u32 	%r1064, [%r574];
	bra.uni 	$L__BB72_192;
$L__BB72_119:
	setp.lt.s32 	%p85, %r17, %r402;
	selp.b32 	%r602, 0, %r402, %p85;
	sub.s32 	%r171, %r17, %r602;
	add.s32 	%r603, %r17, 1;
	setp.lt.s32 	%p86, %r603, %r402;
	selp.b32 	%r604, 0, %r402, %p86;
	sub.s32 	%r172, %r603, %r604;
	add.s32 	%r605, %r17, 2;
	setp.lt.s32 	%p87, %r605, %r402;
	selp.b32 	%r606, 0, %r402, %p87;
	sub.s32 	%r173, %r605, %r606;
	add.s32 	%r607, %r17, 3;
	setp.lt.s32 	%p88, %r607, %r402;
	selp.b32 	%r608, 0, %r402, %p88;
	sub.s32 	%r174, %r607, %r608;
	add.s32 	%r609, %r17, 4;
	setp.lt.s32 	%p89, %r609, %r402;
	selp.b32 	%r610, 0, %r402, %p89;
	sub.s32 	%r175, %r609, %r610;
	add.s32 	%r611, %r17, 5;
	setp.lt.s32 	%p90, %r611, %r402;
	selp.b32 	%r612, 0, %r402, %p90;
	sub.s32 	%r176, %r611, %r612;
	add.s32 	%r613, %r17, 6;
	setp.lt.s32 	%p91, %r613, %r402;
	selp.b32 	%r614, 0, %r402, %p91;
	sub.s32 	%r177, %r613, %r614;
	add.s32 	%r615, %r17, 7;
	setp.lt.s32 	%p92, %r615, %r402;
	selp.b32 	%r616, 0, %r402, %p92;
	sub.s32 	%r178, %r615, %r616;
	add.s32 	%r617, %r17, 8;
	setp.lt.s32 	%p93, %r617, %r402;
	selp.b32 	%r618, 0, %r402, %p93;
	sub.s32 	%r179, %r617, %r618;
	add.s32 	%r619, %r17, 9;
	setp.lt.s32 	%p94, %r619, %r402;
	selp.b32 	%r620, 0, %r402, %p94;
	sub.s32 	%r180, %r619, %r620;
	add.s32 	%r621, %r17, 10;
	setp.lt.s32 	%p95, %r621, %r402;
	selp.b32 	%r622, 0, %r402, %p95;
	sub.s32 	%r181, %r621, %r622;
	add.s32 	%r623, %r17, 11;
	setp.lt.s32 	%p96, %r623, %r402;
	selp.b32 	%r624, 0, %r402, %p96;
	sub.s32 	%r182, %r623, %r624;
	add.s32 	%r625, %r17, 12;
	setp.lt.s32 	%p97, %r625, %r402;
	selp.b32 	%r626, 0, %r402, %p97;
	sub.s32 	%r183, %r625, %r626;
	add.s32 	%r627, %r17, 13;
	setp.lt.s32 	%p98, %r627, %r402;
	selp.b32 	%r628, 0, %r402, %p98;
	sub.s32 	%r184, %r627, %r628;
	add.s32 	%r629, %r17, 14;
	setp.lt.s32 	%p99, %r629, %r402;
	selp.b32 	%r630, 0, %r402, %p99;
	sub.s32 	%r185, %r629, %r630;
	add.s32 	%r631, %r17, 15;
	setp.lt.s32 	%p100, %r631, %r402;
	selp.b32 	%r632, 0, %r402, %p100;
	sub.s32 	%r186, %r631, %r632;
	shl.b32 	%r633, %r4, 8;
	sub.s32 	%r187, 8223, %r633;
	mov.b32 	%r1028, 0;
$L__BB72_120:
	setp.lt.s32 	%p101, %r402, 1;
	add.s32 	%r205, %r1028, %r11;
	mad.lo.s32 	%r206, %r205, %r402, %r18;
	@%p101 bra 	$L__BB72_122;
	add.s32 	%r634, %r206, %r17;
	shl.b32 	%r635, %r634, 2;
	mov.u32 	%r636, _ZZ9cuda_gemmIiLi256ELi1ELi1ELi64ELi32ELi32ELi32ELi0ELi0EEviiiPT_S1_S1_iiE3Ash;
	add.s32 	%r637, %r636, %r635;
	ld.shared.u32 	%r1029, [%r637];
$L__BB72_122:
	setp.lt.s32 	%p102, %r402, 2;
	@%p102 bra 	$L__BB72_124;
	add.s32 	%r638, %r11, 1;
	and.b32  	%r639, %r638, 15;
	add.s32 	%r640, %r206, %r639;
	shl.b32 	%r641, %r640, 2;
	mov.u32 	%r642, _ZZ9cuda_gemmIiLi256ELi1ELi1ELi64ELi32ELi32ELi32ELi0ELi0EEviiiPT_S1_S1_iiE3Ash;
	add.s32 	%r643, %r642, %r641;
	ld.shared.u32 	%r1030, [%r643];
$L__BB72_124:
	setp.lt.s32 	%p103, %r402, 3;
	@%p103 bra 	$L__BB72_126;
	add.s32 	%r644, %r11, 2;
	and.b32  	%r645, %r644, 15;
	add.s32 	%r646, %r206, %r645;
	shl.b32 	%r647, %r646, 2;
	mov.u32 	%r648, _ZZ9cuda_gemmIiLi256ELi1ELi1ELi64ELi32ELi32ELi32ELi0ELi0EEviiiPT_S1_S1_iiE3Ash;
	add.s32 	%r649, %r648, %r647;
	ld.shared.u32 	%r1031, [%r649];
$L__BB72_126:
	setp.lt.s32 	%p104, %r402, 4;
	@%p104 bra 	$L__BB72_128;
	add.s32 	%r650, %r11, 3;
	and.b32  	%r651, %r650, 15;
	add.s32 	%r652, %r206, %r651;
	shl.b32 	%r653, %r652, 2;
	mov.u32 	%r654, _ZZ9cuda_gemmIiLi256ELi1ELi1ELi64ELi32ELi32ELi32ELi0ELi0EEviiiPT_S1_S1_iiE3Ash;
	add.s32 	%r655, %r654, %r653;
	ld.shared.u32 	%r1032, [%r655];
$L__BB72_128:
	setp.lt.s32 	%p105, %r402, 5;
	@%p105 bra 	$L__BB72_130;
	add.s32 	%r656, %r11, 4;
	and.b32  	%r657, %r656, 15;
	add.s32 	%r658, %r206, %r657;
	shl.b32 	%r659, %r658, 2;
	mov.u32 	%r660, _ZZ9cuda_gemmIiLi256ELi1ELi1ELi64ELi32ELi32ELi32ELi0ELi0EEviiiPT_S1_S1_iiE3Ash;
	add.s32 	%r661, %r660, %r659;
	ld.shared.u32 	%r1033, [%r661];
$L__BB72_130:
	setp.lt.s32 	%p106, %r402, 6;
	@%p106 bra 	$L__BB72_132;
	add.s32 	%r662, %r11, 5;
	and.b32  	%r663, %r662, 15;
	add.s32 	%r664, %r206, %r663;
	shl.b32 	%r665, %r664, 2;
	mov.u32 	%r666, _ZZ9cuda_gemmIiLi256ELi1ELi1ELi64ELi32ELi32ELi32ELi0ELi0EEviiiPT_S1_S1_iiE3Ash;
	add.s32 	%r667, %r666, %r665;
	ld.shared.u32 	%r1034, [%r667];
$L__BB72_132:
	setp.lt.s32 	%p107, %r402, 7;
	@%p107 bra 	$L__BB72_134;
	add.s32 	%r668, %r11, 6;
	and.b32  	%r669, %r668, 15;
	add.s32 	%r670, %r206, %r669;
	shl.b32 	%r671, %r670, 2;
	mov.u32 	%r672, _ZZ9cuda_gemmIiLi256ELi1ELi1ELi64ELi32ELi32ELi32ELi0ELi0EEviiiPT_S1_S1_iiE3Ash;
	add.s32 	%r673, %r672, %r671;
	ld.shared.u32 	%r1035, [%r673];
$L__BB72_134:
	setp.lt.s32 	%p108, %r402, 8;
	@%p108 bra 	$L__BB72_136;
	add.s32 	%r674, %r11, 7;
	and.b32  	%r675, %r674, 15;
	add.s32 	%r676, %r206, %r675;
	shl.b32 	%r677, %r676, 2;
	mov.u32 	%r678, _ZZ9cuda_gemmIiLi256ELi1ELi1ELi64ELi32ELi32ELi32ELi0ELi0EEviiiPT_S1_S1_iiE3Ash;
	add.s32 	%r679, %r678, %r677;
	ld.shared.u32 	%r1036, [%r679];
$L__BB72_136:
	setp.lt.s32 	%p109, %r402, 9;
	@%p109 bra 	$L__BB72_138;
	xor.b32  	%r680, %r17, 8;
	add.s32 	%r681, %r206, %r680;
	shl.b32 	%r682, %r681, 2;
	mov.u32 	%r683, _ZZ9cuda_gemmIiLi256ELi1ELi1ELi64ELi32ELi32ELi32ELi0ELi0EEviiiPT_S1_S1_iiE3Ash;
	add.s32 	%r684, %r683, %r682;
	ld.shared.u32 	%r1037, [%r684];
$L__BB72_138:
	setp.lt.s32 	%p110, %r402, 10;
	@%p110 bra 	$L__BB72_140;
	add.s32 	%r685, %r11, 9;
	and.b32  	%r686, %r685, 15;
	add.s32 	%r687, %r206, %r686;
	shl.b32 	%r688, %r687, 2;
	mov.u32 	%r689, _ZZ9cuda_gemmIiLi256ELi1ELi1ELi64ELi32ELi32ELi32ELi0ELi0EEviiiPT_S1_S1_iiE3Ash;
	add.s32 	%r690, %r689, %r688;
	ld.shared.u32 	%r1038, [%r690];
$L__BB72_140:
	setp.lt.s32 	%p111, %r402, 11;
	@%p111 bra 	$L__BB72_142;
	add.s32 	%r691, %r11, 10;
	and.b32  	%r692, %r691, 15;
	add.s32 	%r693, %r206, %r692;
	shl.b32 	%r694, %r693, 2;
	mov.u32 	%r695, _ZZ9cuda_gemmIiLi256ELi1ELi1ELi64ELi32ELi32ELi32ELi0ELi0EEviiiPT_S1_S1_iiE3Ash;
	add.s32 	%r696, %r695, %r694;
	ld.shared.u32 	%r1039, [%r696];
$L__BB72_142:
	setp.lt.s32 	%p112, %r402, 12;
	@%p112 bra 	$L__BB72_144;
	add.s32 	%r697, %r11, 11;
	and.b32  	%r698, %r697, 15;
	add.s32 	%r699, %r206, %r698;
	shl.b32 	%r700, %r699, 2;
	mov.u32 	%r701, _ZZ9cuda_gemmIiLi256ELi1ELi1ELi64ELi32ELi32ELi32ELi0ELi0EEviiiPT_S1_S1_iiE3Ash;
	add.s32 	%r702, %r701, %r700;
	ld.shared.u32 	%r1040, [%r702];
$L__BB72_144:
	setp.lt.s32 	%p113, %r402, 13;
	@%p113 bra 	$L__BB72_146;
	add.s32 	%r703, %r11, 12;
	and.b32  	%r704, %r703, 15;
	add.s32 	%r705, %r206, %r704;
	shl.b32 	%r706, %r705, 2;
	mov.u32 	%r707, _ZZ9cuda_gemmIiLi256ELi1ELi1ELi64ELi32ELi32ELi32ELi0ELi0EEviiiPT_S1_S1_iiE3Ash;
	add.s32 	%r708, %r707, %r706;
	ld.shared.u32 	%r1041, [%r708];
$L__BB72_146:
	setp.lt.s32 	%p114, %r402, 14;
	@%p114 bra 	$L__BB72_148;
	add.s32 	%r709, %r11, 13;
	and.b32  	%r710, %r709, 15;
	add.s32 	%r711, %r206, %r710;
	shl.b32 	%r712, %r711, 2;
	mov.u32 	%r713, _ZZ9cuda_gemmIiLi256ELi1ELi1ELi64ELi32ELi32ELi32ELi0ELi0EEviiiPT_S1_S1_iiE3Ash;
	add.s32 	%r714, %r713, %r712;
	ld.shared.u32 	%r1042, [%r714];
$L__BB72_148:
	setp.lt.s32 	%p115, %r402, 15;
	@%p115 bra 	$L__BB72_150;
	add.s32 	%r715, %r11, 14;
	and.b32  	%r716, %r715, 15;
	add.s32 	%r717, %r206, %r716;
	shl.b32 	%r718, %r717, 2;
	mov.u32 	%r719, _ZZ9cuda_gemmIiLi256ELi1ELi1ELi64ELi32ELi32ELi32ELi0ELi0EEviiiPT_S1_S1_iiE3Ash;
	add.s32 	%r720, %r719, %r718;
	ld.shared.u32 	%r1043, [%r720];
$L__BB72_150:
	setp.lt.s32 	%p116, %r402, 16;
	@%p116 bra 	$L__BB72_152;
	add.s32 	%r721, %r11, -1;
	and.b32  	%r722, %r721, 15;
	add.s32 	%r723, %r206, %r722;
	shl.b32 	%r724, %r723, 2;
	mov.u32 	%r725, _ZZ9cuda_gemmIiLi256ELi1ELi1ELi64ELi32ELi32ELi32ELi0ELi0EEviiiPT_S1_S1_iiE3Ash;
	add.s32 	%r726, %r725, %r724;
	ld.shared.u32 	%r1044, [%r726];
$L__BB72_152:
	setp.lt.s32 	%p117, %r12, %r19;
	@%p117 bra 	$L__BB72_154;
$L__BB72_153:
	add.s32 	%r1028, %r1028, %r10;
	setp.lt.s32 	%p154, %r1028, %r9;
	@%p154 bra 	$L__BB72_120;
	bra.uni 	$L__BB72_228;
$L__BB72_154:
	rem.s32 	%r727, %r2, %r402;
	shl.b32 	%r728, %r727, 2;
	mov.u32 	%r729, _ZZ9cuda_gemmIiLi256ELi1ELi1ELi64ELi32ELi32ELi32ELi0ELi0EEviiiPT_S1_S1_iiE11kron_fac_sh;
	add.s32 	%r240, %r729, %r728;
	mov.u32 	%r1045, %r12;
$L__BB72_155:
	mad.lo.s32 	%r731, %r1045, 132, %r240;
	ld.shared.u32 	%r242, [%r731];
	mov.b32 	%r1047, 0;
	@%p101 bra 	$L__BB72_157;
	shfl.sync.idx.b32	%r732|%p119, %r242, %r171, %r20, -1;
	mul.lo.s32 	%r1047, %r732, %r1029;
$L__BB72_157:
	@%p102 bra 	$L__BB72_159;
	shfl.sync.idx.b32	%r733|%p121, %r242, %r172, %r20, -1;
	mad.lo.s32 	%r1047, %r733, %r1030, %r1047;
$L__BB72_159:
	@%p103 bra 	$L__BB72_161;
	shfl.sync.idx.b32	%r734|%p123, %r242, %r173, %r20, -1;
	mad.lo.s32 	%r1047, %r734, %r1031, %r1047;
$L__BB72_161:
	@%p104 bra 	$L__BB72_163;
	shfl.sync.idx.b32	%r735|%p125, %r242, %r174, %r20, -1;
	mad.lo.s32 	%r1047, %r735, %r1032, %r1047;
$L__BB72_163:
	@%p105 bra 	$L__BB72_165;
	shfl.sync.idx.b32	%r736|%p127, %r242, %r175, %r20, -1;
	mad.lo.s32 	%r1047, %r736, %r1033, %r1047;
$L__BB72_165:
	setp.lt.s32 	%p128, %r402, 6;
	@%p128 bra 	$L__BB72_167;
	shfl.sync.idx.b32	%r737|%p129, %r242, %r176, %r20, -1;
	mad.lo.s32 	%r1047, %r737, %r1034, %r1047;
$L__BB72_167:
	setp.lt.s32 	%p130, %r402, 7;
	@%p130 bra 	$L__BB72_169;
	shfl.sync.idx.b32	%r738|%p131, %r242, %r177, %r20, -1;
	mad.lo.s32 	%r1047, %r738, %r1035, %r1047;
$L__BB72_169:
	setp.lt.s32 	%p132, %r402, 8;
	@%p132 bra 	$L__BB72_171;
	shfl.sync.idx.b32	%r739|%p133, %r242, %r178, %r20, -1;
	mad.lo.s32 	%r1047, %r739, %r1036, %r1047;
$L__BB72_171:
	setp.lt.s32 	%p134, %r402, 9;
	@%p134 bra 	$L__BB72_173;
	shfl.sync.idx.b32	%r740|%p135, %r242, %r179, %r20, -1;
	mad.lo.s32 	%r1047, %r740, %r1037, %r1047;
$L__BB72_173:
	setp.lt.s32 	%p136, %r402, 10;
	@%p136 bra 	$L__BB72_175;
	shfl.sync.idx.b32	%r741|%p137, %r242, %r180, %r20, -1;
	mad.lo.s32 	%r1047, %r741, %r1038, %r1047;
$L__BB72_175:
	setp.lt.s32 	%p138, %r402, 11;
	@%p138 bra 	$L__BB72_177;
	shfl.sync.idx.b32	%r742|%p139, %r242, %r181, %r20, -1;
	mad.lo.s32 	%r1047, %r742, %r1039, %r1047;
$L__BB72_177:
	setp.lt.s32 	%p140, %r402, 12;
	@%p140 bra 	$L__BB72_179;
	shfl.sync.idx.b32	%r743|%p141, %r242, %r182, %r20, -1;
	mad.lo.s32 	%r1047, %r743, %r1040, %r1047;
$L__BB72_179:
	setp.lt.s32 	%p142, %r402, 13;
	@%p142 bra 	$L__BB72_181;
	shfl.sync.idx.b32	%r744|%p143, %r242, %r183, %r20, -1;
	mad.lo.s32 	%r1047, %r744, %r1041, %r1047;
$L__BB72_181:
	setp.lt.s32 	%p144, %r402, 14;
	@%p144 bra 	$L__BB72_183;
	shfl.sync.idx.b32	%r745|%p145, %r242, %r184, %r20, -1;
	mad.lo.s32 	%r1047, %r745, %r1042, %r1047;
$L__BB72_183:
	setp.lt.s32 	%p146, %r402, 15;
	@%p146 bra 	$L__BB72_185;
	shfl.sync.idx.b32	%r746|%p147, %r242, %r185, %r20, -1;
	mad.lo.s32 	%r1047, %r746, %r1043, %r1047;
$L__BB72_185:
	setp.lt.s32 	%p148, %r402, 16;
	@%p148 bra 	$L__BB72_187;
	shfl.sync.idx.b32	%r747|%p149, %r242, %r186, %r20, -1;
	mad.lo.s32 	%r1047, %r747, %r1044, %r1047;
$L__BB72_187:
	mov.u32 	%r1061, %r3;
$L__BB72_188:
	shr.u32 	%r276, %r1061, 1;
	shfl.sync.down.b32	%r748|%p150, %r1047, %r276, %r187, -1;
	add.s32 	%r1047, %r748, %r1047;
	setp.gt.u32 	%p151, %r1061, 3;
	mov.u32 	%r1061, %r276;
	@%p151 bra 	$L__BB72_188;
	rem.u32 	%r749, %r2, %r4;
	setp.eq.s32 	%p152, %r749, 0;
	@%p152 bra 	$L__BB72_190;
	bra.uni 	$L__BB72_191;
$L__BB72_190:
	mad.lo.s32 	%r750, %r1045, %r9, %r205;
	shl.b32 	%r751, %r750, 2;
	mov.u32 	%r752, _ZZ9cuda_gemmIiLi256ELi1ELi1ELi64ELi32ELi32ELi32ELi0ELi0EEviiiPT_S1_S1_iiE3Csh;
	add.s32 	%r753, %r752, %r751;
	st.shared.u32 	[%r753], %r1047;
$L__BB72_191:
	add.s32 	%r1045, %r1045, %r14;
	setp.lt.s32 	%p153, %r1045, %r19;
	@%p153 bra 	$L__BB72_155;
	bra.uni 	$L__BB72_153;
$L__BB72_192:
	setp.lt.s32 	%p50, %r12, %r19;
	@%p50 bra 	$L__BB72_193;
	bra.uni 	$L__BB72_227;
$L__BB72_193:
	rem.u32 	%r575, %r2, %r402;
	shl.b32 	%r576, %r575, 2;
	mov.u32 	%r577, _ZZ9cuda_gemmIiLi256ELi1ELi1ELi64ELi32ELi32ELi32ELi0ELi0EEviiiPT_S1_S1_iiE11kron_fac_sh;
	add.s32 	%r299, %r577, %r576;
	mov.u32 	%r1097, %r12;
$L__BB72_194:
	mad.lo.s32 	%r579, %r1097, 132, %r299;
	ld.shared.u32 	%r333, [%r579];
	mov.b32 	%r1099, 0;
	@%p34 bra 	$L__BB72_196;
	shfl.sync.idx.b32	%r580|%p52, %r333, %r155, %r20, -1;
	mul.lo.s32 	%r1099, %r580, %r1081;
$L__BB72_196:
	@%p35 bra 	$L__BB72_198;
	shfl.sync.idx.b32	%r581|%p54, %r333, %r156, %r20, -1;
	mad.lo.s32 	%r1099, %r581, %r1078, %r1099;
$L__BB72_198:
	@%p36 bra 	$L__BB72_200;
	shfl.sync.idx.b32	%r582|%p56, %r333, %r157, %r20, -1;
	mad.lo.s32 	%r1099, %r582, %r1077, %r1099;
$L__BB72_200:
	@%p37 bra 	$L__BB72_202;
	shfl.sync.idx.b32	%r583|%p58, %r333, %r158, %r20, -1;
	mad.lo.s32 	%r1099, %r583, %r1076, %r1099;
$L__BB72_202:
	@%p38 bra 	$L__BB72_204;
	shfl.sync.idx.b32	%r584|%p60, %r333, %r159, %r20, -1;
	mad.lo.s32 	%r1099, %r584, %r1075, %r1099;
$L__BB72_204:
	@%p39 bra 	$L__BB72_206;
	shfl.sync.idx.b32	%r585|%p62, %r333, %r160, %r20, -1;
	mad.lo.s32 	%r1099, %r585, %r1074, %r1099;
$L__BB72_206:
	setp.lt.u32 	%p63, %r402, 7;
	@%p63 bra 	$L__BB72_208;
	shfl.sync.idx.b32	%r586|%p64, %r333, %r161, %r20, -1;
	mad.lo.s32 	%r1099, %r586, %r1073, %r1099;
$L__BB72_208:
	setp.lt.u32 	%p65, %r402, 8;
	@%p65 bra 	$L__BB72_210;
	shfl.sync.idx.b32	%r587|%p66, %r333, %r162, %r20, -1;
	mad.lo.s32 	%r1099, %r587, %r1072, %r1099;
$L__BB72_210:
	setp.lt.u32 	%p67, %r402, 9;
	@%p67 bra 	$L__BB72_212;
	shfl.sync.idx.b32	%r588|%p68, %r333, %r163, %r20, -1;
	mad.lo.s32 	%r1099, %r588, %r1071, %r1099;
$L__BB72_212:
	setp.lt.u32 	%p69, %r402, 10;
	@%p69 bra 	$L__BB72_214;
	shfl.sync.idx.b32	%r589|%p70, %r333, %r164, %r20, -1;
	mad.lo.s32 	%r1099, %r589, %r1070, %r1099;
$L__BB72_214:
	setp.lt.u32 	%p71, %r402, 11;
	@%p71 bra 	$L__BB72_216;
	shfl.sync.idx.b32	%r590|%p72, %r333, %r165, %r20, -1;
	mad.lo.s32 	%r1099, %r590, %r1069, %r1099;
$L__BB72_216:
	setp.lt.u32 	%p73, %r402, 12;
	@%p73 bra 	$L__BB72_218;
	shfl.sync.idx.b32	%r591|%p74, %r333, %r166, %r20, -1;
	mad.lo.s32 	%r1099, %r591, %r1068, %r1099;
$L__BB72_218:
	setp.lt.u32 	%p75, %r402, 13;
	@%p75 bra 	$L__BB72_220;
	shfl.sync.idx.b32	%r592|%p76, %r333, %r167, %r20, -1;
	mad.lo.s32 	%r1099, %r592, %r1067, %r1099;
$L__BB72_220:
	setp.lt.u32 	%p77, %r402, 14;
	@%p77 bra 	$L__BB72_222;
	shfl.sync.idx.b32	%r593|%p78, %r333, %r168, %r20, -1;
	mad.lo.s32 	%r1099, %r593, %r1066, %r1099;
$L__BB72_222:
	setp.lt.u32 	%p79, %r402, 15;
	@%p79 bra 	$L__BB72_224;
	shfl.sync.idx.b32	%r594|%p80, %r333, %r169, %r20, -1;
	mad.lo.s32 	%r1099, %r594, %r1065, %r1099;
$L__BB72_224:
	setp.lt.u32 	%p81, %r402, 16;
	@%p81 bra 	$L__BB72_226;
	shfl.sync.idx.b32	%r595|%p82, %r333, %r170, %r20, -1;
	mad.lo.s32 	%r1099, %r595, %r1064, %r1099;
$L__BB72_226:
	mad.lo.s32 	%r596, %r1097, %r9, %r297;
	shl.b32 	%r597, %r596, 2;
	mov.u32 	%r598, _ZZ9cuda_gemmIiLi256ELi1ELi1ELi64ELi32ELi32ELi32ELi0ELi0EEviiiPT_S1_S1_iiE3Csh;
	add.s32 	%r599, %r598, %r597;
	st.shared.u32 	[%r599], %r1099;
	add.s32 	%r1097, %r1097, %r14;
	setp.lt.s32 	%p83, %r1097, %r19;
	@%p83 bra 	$L__BB72_194;
$L__BB72_227:
	add.s32 	%r1080, %r1080, %r10;
	setp.lt.s32 	%p84, %r1080, %r9;
	@%p84 bra 	$L__BB72_87;
$L__BB72_228:
	setp.gt.u32 	%p222, %r1117, 63;
	bar.sync 	0;
	@%p222 bra 	$L__BB72_235;
	ld.param.u32 	%r952, [_Z9cuda_gemmIiLi256ELi1ELi1ELi64ELi32ELi32ELi32ELi0ELi0EEviiiPT_S1_S1_ii_param_1];
	mul.lo.s32 	%r901, %r9, %r16;
	mad.lo.s32 	%r368, %r15, %r952, %r901;
	div.s32 	%r369, %r400, %r402;
	add.s32 	%r902, %r1117, %r13;
	max.u32 	%r903, %r902, 64;
	setp.lt.u32 	%p223, %r902, 64;
	selp.u32 	%r904, 1, 0, %p223;
	add.s32 	%r905, %r902, %r904;
	sub.s32 	%r906, %r903, %r905;
	div.u32 	%r907, %r906, %r13;
	add.s32 	%r370, %r907, %r904;
	and.b32  	%r908, %r370, 3;
	setp.eq.s32 	%p224, %r908, 3;
	@%p224 bra 	$L__BB72_232;
	shl.b32 	%r909, %r1117, 2;
	mov.u32 	%r910, _ZZ9cuda_gemmIiLi256ELi1ELi1ELi64ELi32ELi32ELi32ELi0ELi0EEviiiPT_S1_S1_iiE3Csh;
	add.s32 	%r1115, %r910, %r909;
	shl.b32 	%r372, %r13, 2;
	add.s32 	%r911, %r370, 1;
	and.b32  	%r912, %r911, 3;
	neg.s32 	%r1114, %r912;
$L__BB72_231:
	.pragma "nounroll";
	div.s32 	%r913, %r1117, %r9;
	mad.lo.s32 	%r914, %r369, %r913, %r368;
	mul.lo.s32 	%r915, %r913, %r9;
	sub.s32 	%r916, %r1117, %r915;
	add.s32 	%r917, %r914, %r916;
	ld.shared.u32 	%r918, [%r1115];
	mul.wide.s32 	%rd17, %r917, 4;
	add.s64 	%rd18, %rd2, %rd17;
	st.global.u32 	[%rd18], %r918;
	add.s32 	%r1117, %r1117, %r13;
	add.s32 	%r1115, %r1115, %r372;
	add.s32 	%r1114, %r1114, 1;
	setp.ne.s32 	%p225, %r1114, 0;
	@%p225 bra 	$L__BB72_231;
$L__BB72_232:
	setp.lt.u32 	%p226, %r370, 3;
	@%p226 bra 	$L__BB72_235;
	shl.b32 	%r919, %r13, 1;
	add.s32 	%r1121, %r1117, %r919;
	shl.b32 	%r382, %r13, 2;
	mad.lo.s32 	%r1120, %r13, 3, %r1117;
	add.s32 	%r1119, %r13, %r1117;
	shl.b32 	%r920, %r1117, 2;
	mov.u32 	%r921, _ZZ9cuda_gemmIiLi256ELi1ELi1ELi64ELi32ELi32ELi32ELi0ELi0EEviiiPT_S1_S1_iiE3Csh;
	add.s32 	%r1118, %r921, %r920;
	shl.b32 	%r386, %r13, 4;
	shl.b32 	%r387, %r13, 3;
	mul.lo.s32 	%r388, %r13, 12;
$L__BB72_234:
	div.s32 	%r922, %r1117, %r9;
	mad.lo.s32 	%r923, %r369, %r922, %r368;
	mul.lo.s32 	%r924, %r922, %r9;
	sub.s32 	%r925, %r1117, %r924;
	add.s32 	%r926, %r923, %r925;
	ld.shared.u32 	%r927, [%r1118];
	mul.wide.s32 	%rd19, %r926, 4;
	add.s64 	%rd20, %rd2, %rd19;
	st.global.u32 	[%rd20], %r927;
	add.s32 	%r928, %r1117, %r13;
	div.s32 	%r929, %r1119, %r9;
	mad.lo.s32 	%r930, %r369, %r929, %r368;
	mul.lo.s32 	%r931, %r929, %r9;
	sub.s32 	%r932, %r1119, %r931;
	add.s32 	%r933, %r930, %r932;
	add.s32 	%r934, %r1118, %r382;
	ld.shared.u32 	%r935, [%r934];
	mul.wide.s32 	%rd21, %r933, 4;
	add.s64 	%rd22, %rd2, %rd21;
	st.global.u32 	[%rd22], %r935;
	add.s32 	%r936, %r928, %r13;
	div.s32 	%r937, %r1121, %r9;
	mad.lo.s32 	%r938, %r369, %r937, %r368;
	mul.lo.s32 	%r939, %r937, %r9;
	sub.s32 	%r940, %r1121, %r939;
	add.s32 	%r941, %r938, %r940;
	add.s32 	%r942, %r1118, %r387;
	ld.shared.u32 	%r943, [%r942];
	mul.wide.s32 	%rd23, %r941, 4;
	add.s64 	%rd24, %rd2, %rd23;
	st.global.u32 	[%rd24], %r943;
	add.s32 	%r944, %r936, %r13;
	div.s32 	%r945, %r1120, %r9;
	mad.lo.s32 	%r946, %r369, %r945, %r368;
	mul.lo.s32 	%r947, %r945, %r9;
	sub.s32 	%r948, %r1120, %r947;
	add.s32 	%r949, %r946, %r948;
	add.s32 	%r950, %r1118, %r388;
	ld.shared.u32 	%r951, [%r950];
	mul.wide.s32 	%rd25, %r949, 4;
	add.s64 	%rd26, %rd2, %rd25;
	st.global.u32 	[%rd26], %r951;
	add.s32 	%r1117, %r944, %r13;
	add.s32 	%r1121, %r1121, %r382;
	add.s32 	%r1120, %r1120, %r382;
	add.s32 	%r1119, %r1119, %r382;
	add.s32 	%r1118, %r1118, %r386;
	setp.lt.u32 	%p227, %r1117, 64;
	@%p227 bra 	$L__BB72_234;
$L__BB72_235:
	ret;
$L__BB72_236:
	add.s32 	%r430, %r21, %r956;
	mul.wide.s32 	%rd11, %r430, 4;
	add.s64 	%rd12, %rd1, %rd11;
	ld.global.u32 	%r431, [%rd12];
	shl.b32 	%r432, %r956, 2;
	mov.u32 	%r433, _ZZ9cuda_gemmIiLi256ELi1ELi1ELi64ELi32ELi32ELi32ELi0ELi0EEviiiPT_S1_S1_iiE3Ash;
	add.s32 	%r434, %r433, %r432;
	st.shared.u32 	[%r434], %r431;
	shl.b32 	%r435, %r13, 2;
	cvt.u64.u32 	%rd13, %r435;
	add.s64 	%rd14, %rd12, %rd13;
	ld.global.u32 	%r436, [%rd14];
	add.s32 	%r437, %r434, %r435;
	st.shared.u32 	[%r437], %r436;
	add.s64 	%rd15, %rd14, %rd13;
	ld.global.u32 	%r438, [%rd15];
	add.s32 	%r439, %r437, %r435;
	st.shared.u32 	[%r439], %r438;
	add.s64 	%rd16, %rd15, %rd13;
	ld.global.u32 	%r440, [%rd16];
	add.s32 	%r441, %r439, %r435;
	st.shared.u32 	[%r441], %r440;
	add.s32 	%r956, %r435, %r956;
	setp.lt.u32 	%p10, %r956, 64;
	@%p10 bra 	$L__BB72_236;
	bra.uni 	$L__BB72_9;

}
	// .globl	_Z9cuda_gemmIiLi256ELi1ELi1ELi64ELi32ELi32ELi32ELi0ELi1EEviiiPT_S1_S1_ii
.visible .entry _Z9cuda_gemmIiLi256ELi1ELi1ELi64ELi32ELi32ELi32ELi0ELi1EEviiiPT_S1_S1_ii(
	.param .u32 _Z9cuda_gemmIiLi256ELi1ELi1ELi64ELi32ELi32ELi32ELi0ELi1EEviiiPT_S1_S1_ii_param_0,
	.param .u32 _Z9cuda_gemmIiLi256ELi1ELi1ELi64ELi32ELi32ELi32ELi0ELi1EEviiiPT_S1_S1_ii_param_1,
	.param .u32 _Z9cuda_gemmIiLi256ELi1ELi1ELi64ELi32ELi32ELi32ELi0ELi1EEviiiPT_S1_S1_ii_param_2,
	.param .u64 .ptr .align 1 _Z9cuda_gemmIiLi256ELi1ELi1ELi64ELi32ELi32ELi32ELi0ELi1EEviiiPT_S1_S1_ii_param_3,
	.param .u64 .ptr .align 1 _Z9cuda_gemmIiLi256ELi1ELi1ELi64ELi32ELi32ELi32ELi0ELi1EEviiiPT_S1_S1_ii_param_4,
	.param .u64 .ptr .align 1 _Z9cuda_gemmIiLi256ELi1ELi1ELi64ELi32ELi32ELi32ELi0ELi1EEviiiPT_S1_S1_ii_param_5,
	.param .u32 _Z9cuda_gemmIiLi256ELi1ELi1ELi64ELi32ELi32ELi32ELi0ELi1EEviiiPT_S1_S1_ii_param_6,
	.param .u32 _Z9cuda_gemmIiLi256ELi1ELi1ELi64ELi32ELi32ELi32ELi0ELi1EEviiiPT_S1_S1_ii_param_7
)
.maxntid 256
{
	.reg .pred 	%p<41>;
	.reg .b16 	%rs<6>;
	.reg .b32 	%r<340>;
	.reg .b64 	%rd<40>;
	// demoted variable
	.shared .align 128 .b8 _ZZ9cuda_gemmIiLi256ELi1ELi1ELi64ELi32ELi32ELi32ELi0ELi1EEviiiPT_S1_S1_iiE11kron_fac_sh[4224];
	// demoted variable
	.shared .align 128 .b8 _ZZ9cuda_gemmIiLi256ELi1ELi1ELi64ELi32ELi32ELi32ELi0ELi1EEviiiPT_S1_S1_iiE3Ash[256];
	// demoted variable
	.shared .align 128 .b8 _ZZ9cuda_gemmIiLi256ELi1ELi1ELi64ELi32ELi32ELi32ELi0ELi1EEviiiPT_S1_S1_iiE3Csh[256];
	ld.param.u32 	%r131, [_Z9cuda_gemmIiLi256ELi1ELi1ELi64ELi32ELi32ELi32ELi0ELi1EEviiiPT_S1_S1_ii_param_2];
	ld.param.u64 	%rd7, [_Z9cuda_gemmIiLi256ELi1ELi1ELi64ELi32ELi32ELi32ELi0ELi1EEviiiPT_S1_S1_ii_param_3];
	ld.param.u64 	%rd8, [_Z9cuda_gemmIiLi256ELi1ELi1ELi64ELi32ELi32ELi32ELi0ELi1EEviiiPT_S1_S1_ii_param_4];
	ld.param.u64 	%rd9, [_Z9cuda_gemmIiLi256ELi1ELi1ELi64ELi32ELi32ELi32ELi0ELi1EEviiiPT_S1_S1_ii_param_5];
	cvta.to.global.u64 	%rd1, %rd8;
	cvta.to.global.u64 	%rd2, %rd7;
	cvta.to.global.u64 	%rd3, %rd9;
	mov.u32 	%r334, %tid.x;
	mov.u32 	%r2, %ntid.x;
	add.s32 	%r3, %r334, %r2;
	cvt.u16.u32 	%rs2, %r3;
	xor.b16  	%rs3, %rs2, 1023;
	cvt.u16.u32 	%rs4, %r2;
	div.u16 	%rs5, %rs3, %rs4;
	and.b16  	%rs1, %rs5, 3;
	setp.eq.s16 	%p1, %rs1, 2;
	mov.u32 	%r313, %r334;
	@%p1 bra 	$L__BB73_3;
	cvt.u32.u16 	%r4, %rs1;
	mov.b32 	%r312, 0;
	mov.u32 	%r313, %r334;
$L__BB73_2:
	.pragma "nounroll";
	mul.wide.u32 	%rd10, %r313, 4;
	add.s64 	%rd11, %rd1, %rd10;
	ld.global.u32 	%r133, [%rd11];
	and.b32  	%r134, %r313, 31;
	mov.u32 	%r135, _ZZ9cuda_gemmIiLi256ELi1ELi1ELi64ELi32ELi32ELi32ELi0ELi1EEviiiPT_S1_S1_iiE11kron_fac_sh;
	mad.lo.s32 	%r136, %r134, 132, %r135;
	shr.u32 	%r137, %r313, 3;
	and.b32  	%r138, %r137, 536870908;
	add.s32 	%r139, %r136, %r138;
	st.shared.u32 	[%r139], %r133;
	add.s32 	%r313, %r313, %r2;
	add.s32 	%r312, %r312, 1;
	xor.b32  	%r140, %r312, %r4;
	setp.ne.s32 	%p2, %r140, 2;
	@%p2 bra 	$L__BB73_2;
$L__BB73_3:
	shl.b32 	%r10, %r2, 1;
	add.s32 	%r316, %r313, %r10;
	shl.b32 	%r12, %r2, 2;
	mul.lo.s32 	%r13, %r2, 3;
	add.s32 	%r315, %r313, %r13;
	add.s32 	%r314, %r2, %r313;
$L__BB73_4:
	mul.wide.u32 	%rd12, %r313, 4;
	add.s64 	%rd13, %rd1, %rd12;
	ld.global.u32 	%r141, [%rd13];
	and.b32  	%r142, %r313, 31;
	mov.u32 	%r143, _ZZ9cuda_gemmIiLi256ELi1ELi1ELi64ELi32ELi32ELi32ELi0ELi1EEviiiPT_S1_S1_iiE11kron_fac_sh;
	mad.lo.s32 	%r144, %r142, 132, %r143;
	shr.u32 	%r145, %r313, 3;
	and.b32  	%r146, %r145, 536870908;
	add.s32 	%r147, %r144, %r146;
	st.shared.u32 	[%r147], %r141;
	add.s32 	%r148, %r313, %r2;
	mul.wide.u32 	%rd14, %r314, 4;
	add.s64 	%rd15, %rd1, %rd14;
	ld.global.u32 	%r149, [%rd15];
	and.b32  	%r150, %r314, 31;
	mad.lo.s32 	%r151, %r150, 132, %r143;
	shr.u32 	%r152, %r314, 3;
	and.b32  	%r153, %r152, 536870908;
	add.s32 	%r154, %r151, %r153;
	st.shared.u32 	[%r154], %r149;
	add.s32 	%r155, %r148, %r2;
	mul.wide.u32 	%rd16, %r316, 4;
	add.s64 	%rd17, %rd1, %rd16;
	ld.global.u32 	%r156, [%rd17];
	and.b32  	%r157, %r316, 31;
	mad.lo.s32 	%r158, %r157, 132, %r143;
	shr.u32 	%r159, %r316, 3;
	and.b32  	%r160, %r159, 536870908;
	add.s32 	%r161, %r158, %r160;
	st.shared.u32 	[%r161], %r156;
	add.s32 	%r162, %r155, %r2;
	mul.wide.u32 	%rd18, %r315, 4;
	add.s64 	%rd19, %rd1, %rd18;
	ld.global.u32 	%r163, [%rd19];
	and.b32  	%r164, %r315, 31;
	mad.lo.s32 	%r165, %r164, 132, %r143;
	shr.u32 	%r166, %r315, 3;
	and.b32  	%r167, %r166, 536870908;
	add.s32 	%r168, %r165, %r167;
	st.shared.u32 	[%r168], %r163;
	add.s32 	%r313, %r162, %r2;
	add.s32 	%r316, %r316, %r12;
	add.s32 	%r315, %r315, %r12;
	add.s32 	%r314, %r314, %r12;
	setp.lt.u32 	%p3, %r313, 1024;
	@%p3 bra 	$L__BB73_4;
	mov.u32 	%r24, %ctaid.y;
	mov.u32 	%r169, %nctaid.y;
	setp.ge.u32 	%p4, %r24, %r169;
	@%p4 bra 	$L__BB73_31;
	mov.u32 	%r25, %ctaid.x;
	setp.gt.u32 	%p5, %r334, 63;
	shr.s32 	%r170, %r131, 31;
	shr.u32 	%r171, %r170, 27;
	add.s32 	%r172, %r131, %r171;
	shr.s32 	%r26, %r172, 5;
	@%p5 bra 	$L__BB73_19;
	shl.b32 	%r27, %r25, 6;
	mul.lo.s32 	%r28, %r24, %r131;
	max.u32 	%r173, %r3, 64;
	setp.lt.u32 	%p6, %r3, 64;
	selp.u32 	%r174, 1, 0, %p6;
	add.s32 	%r175, %r3, %r174;
	sub.s32 	%r176, %r173, %r175;
	div.u32 	%r177, %r176, %r2;
	add.s32 	%r29, %r177, %r174;
	add.s32 	%r178, %r29, 1;
	and.b32  	%r30, %r178, 3;
	and.b32  	%r31, %r29, 3;
	setp.eq.s32 	%p7, %r31, 3;
	mov.u32 	%r327, %r334;
	@%p7 bra 	$L__BB73_10;
	shl.b32 	%r179, %r334, 2;
	mov.u32 	%r180, _ZZ9cuda_gemmIiLi256ELi1ELi1ELi64ELi32ELi32ELi32ELi0ELi1EEviiiPT_S1_S1_iiE3Ash;
	add.s32 	%r320, %r180, %r179;
	add.s32 	%r181, %r334, %r28;
	add.s32 	%r319, %r181, %r27;
	neg.s32 	%r318, %r30;
	mad.lo.s32 	%r327, %r2, %r30, %r334;
$L__BB73_9:
	.pragma "nounroll";
	mul.wide.s32 	%rd20, %r319, 4;
	add.s64 	%rd21, %rd2, %rd20;
	ld.global.u32 	%r182, [%rd21];
	st.shared.u32 	[%r320], %r182;
	add.s32 	%r320, %r320, %r12;
	add.s32 	%r319, %r319, %r2;
	add.s32 	%r318, %r318, 1;
	setp.ne.s32 	%p8, %r318, 0;
	@%p8 bra 	$L__BB73_9;
$L__BB73_10:
	setp.lt.u32 	%p9, %r29, 3;
	@%p9 bra 	$L__BB73_13;
	shl.b32 	%r183, %r327, 2;
	mov.u32 	%r184, _ZZ9cuda_gemmIiLi256ELi1ELi1ELi64ELi32ELi32ELi32ELi0ELi1EEviiiPT_S1_S1_iiE3Ash;
	add.s32 	%r326, %r184, %r183;
	shl.b32 	%r44, %r2, 4;
	shl.b32 	%r45, %r2, 3;
	mul.lo.s32 	%r46, %r2, 12;
	mul.wide.u32 	%rd22, %r2, 4;
	add.s64 	%rd4, %rd2, %rd22;
	add.s32 	%r185, %r327, %r28;
	add.s32 	%r325, %r185, %r27;
	mul.wide.u32 	%rd23, %r2, 8;
	add.s64 	%rd5, %rd2, %rd23;
	mul.wide.u32 	%rd24, %r2, 12;
	add.s64 	%rd6, %rd2, %rd24;
$L__BB73_12:
	mul.wide.s32 	%rd25, %r325, 4;
	add.s64 	%rd26, %rd4, %rd25;
	add.s64 	%rd27, %rd5, %rd25;
	add.s64 	%rd28, %rd6, %rd25;
	add.s64 	%rd29, %rd2, %rd25;
	ld.global.u32 	%r186, [%rd29];
	st.shared.u32 	[%r326], %r186;
	ld.global.u32 	%r187, [%rd26];
	add.s32 	%r188, %r326, %r12;
	st.shared.u32 	[%r188], %r187;
	ld.global.u32 	%r189, [%rd27];
	add.s32 	%r190, %r326, %r45;
	st.shared.u32 	[%r190], %r189;
	ld.global.u32 	%r191, [%rd28];
	add.s32 	%r192, %r326, %r46;
	st.shared.u32 	[%r192], %r191;
	add.s32 	%r327, %r327, %r12;
	add.s32 	%r326, %r326, %r44;
	add.s32 	%r325, %r325, %r12;
	setp.lt.u32 	%p10, %r327, 64;
	@%p10 bra 	$L__BB73_12;
$L__BB73_13:
	setp.eq.s32 	%p11, %r31, 3;
	mov.u32 	%r329, %r334;
	@%p11 bra 	$L__BB73_16;
	shl.b32 	%r193, %r334, 2;
	mov.u32 	%r194, _ZZ9cuda_gemmIiLi256ELi1ELi1ELi64ELi32ELi32ELi32ELi0ELi1EEviiiPT_S1_S1_iiE3Csh;
	add.s32 	%r323, %r194, %r193;
	neg.s32 	%r322, %r30;
	mad.lo.s32 	%r329, %r2, %r30, %r334;
$L__BB73_15:
	.pragma "nounroll";
	mov.b32 	%r195, 0;
	st.shared.u32 	[%r323], %r195;
	add.s32 	%r323, %r323, %r12;
	add.s32 	%r322, %r322, 1;
	setp.ne.s32 	%p12, %r322, 0;
	@%p12 bra 	$L__BB73_15;
$L__BB73_16:
	setp.lt.u32 	%p13, %r29, 3;
	@%p13 bra 	$L__BB73_19;
	shl.b32 	%r196, %r329, 2;
	mov.u32 	%r197, _ZZ9cuda_gemmIiLi256ELi1ELi1ELi64ELi32ELi32ELi32ELi0ELi1EEviiiPT_S1_S1_iiE3Csh;
	add.s32 	%r328, %r197, %r196;
	shl.b32 	%r57, %r2, 4;
	shl.b32 	%r58, %r2, 3;
	mul.lo.s32 	%r59, %r2, 12;
$L__BB73_18:
	mov.b32 	%r198, 0;
	st.shared.u32 	[%r328], %r198;
	add.s32 	%r199, %r328, %r12;
	st.shared.u32 	[%r199], %r198;
	add.s32 	%r200, %r328, %r58;
	st.shared.u32 	[%r200], %r198;
	add.s32 	%r201, %r328, %r59;
	st.shared.u32 	[%r201], %r198;
	add.s32 	%r329, %r329, %r12;
	add.s32 	%r328, %r328, %r57;
	setp.lt.u32 	%p14, %r329, 64;
	@%p14 bra 	$L__BB73_18;
$L__BB73_19:
	setp.gt.u32 	%p15, %r334, 127;
	bar.sync 	0;
	@%p15 bra 	$L__BB73_24;
	shl.b32 	%r202, %r334, 4;
	and.b32  	%r203, %r202, 16;
	shr.u32 	%r204, %r334, 1;
	and.b32  	%r70, %r204, 1;
	and.b32  	%r205, %r202, 48;
	or.b32  	%r206, %r205, %r70;
	shl.b32 	%r207, %r206, 2;
	mov.u32 	%r208, _ZZ9cuda_gemmIiLi256ELi1ELi1ELi64ELi32ELi32ELi32ELi0ELi1EEviiiPT_S1_S1_iiE3Ash;
	add.s32 	%r209, %r208, %r207;
	ld.shared.u32 	%r71, [%r209];
	ld.shared.u32 	%r72, [%r209+4];
	ld.shared.u32 	%r73, [%r209+8];
	ld.shared.u32 	%r74, [%r209+12];
	ld.shared.u32 	%r75, [%r209+16];
	ld.shared.u32 	%r76, [%r209+20];
	ld.shared.u32 	%r77, [%r209+24];
	ld.shared.u32 	%r78, [%r209+28];
	or.b32  	%r210, %r70, 8;
	or.b32  	%r211, %r205, %r210;
	shl.b32 	%r212, %r211, 2;
	add.s32 	%r213, %r208, %r212;
	ld.shared.u32 	%r79, [%r213];
	ld.shared.u32 	%r80, [%r209+36];
	ld.shared.u32 	%r81, [%r209+40];
	ld.shared.u32 	%r82, [%r209+44];
	ld.shared.u32 	%r83, [%r209+48];
	ld.shared.u32 	%r84, [%r209+52];
	ld.shared.u32 	%r85, [%r209+56];
	add.s32 	%r214, %r70, -1;
	and.b32  	%r215, %r214, 15;
	or.b32  	%r216, %r205, %r215;
	shl.b32 	%r217, %r216, 2;
	add.s32 	%r218, %r208, %r217;
	ld.shared.u32 	%r86, [%r218];
	mad.lo.s32 	%r87, %r70, -31, %r205;
	add.s32 	%r88, %r87, 3;
	add.s32 	%r89, %r87, 4;
	add.s32 	%r90, %r87, 5;
	add.s32 	%r91, %r87, 7;
	or.b32  	%r92, %r210, %r203;
	add.s32 	%r93, %r87, 9;
	or.b32  	%r94, %r215, %r203;
	shr.u32 	%r330, %r334, 2;
	shl.b32 	%r219, %r334, 2;
	and.b32  	%r220, %r219, 124;
	mov.u32 	%r221, _ZZ9cuda_gemmIiLi256ELi1ELi1ELi64ELi32ELi32ELi32ELi0ELi1EEviiiPT_S1_S1_iiE11kron_fac_sh;
	add.s32 	%r96, %r221, %r220;
$L__BB73_21:
	and.b32  	%r222, %r334, 1;
	setp.eq.b32 	%p16, %r222, 1;
	mad.lo.s32 	%r223, %r330, 132, %r96;
	ld.shared.u32 	%r224, [%r223];
	shfl.sync.idx.b32	%r225|%p17, %r224, %r87, 31, -1;
	mul.lo.s32 	%r226, %r225, %r71;
	add.s32 	%r227, %r87, 1;
	shfl.sync.idx.b32	%r228|%p18, %r224, %r227, 31, -1;
	mad.lo.s32 	%r229, %r228, %r72, %r226;
	add.s32 	%r230, %r87, 2;
	shfl.sync.idx.b32	%r231|%p19, %r224, %r230, 31, -1;
	mad.lo.s32 	%r232, %r231, %r73, %r229;
	shfl.sync.idx.b32	%r233|%p20, %r224, %r88, 31, -1;
	mad.lo.s32 	%r234, %r233, %r74, %r232;
	shfl.sync.idx.b32	%r235|%p21, %r224, %r89, 31, -1;
	mad.lo.s32 	%r236, %r235, %r75, %r234;
	shfl.sync.idx.b32	%r237|%p22, %r224, %r90, 31, -1;
	mad.lo.s32 	%r238, %r237, %r76, %r236;
	add.s32 	%r239, %r87, 6;
	shfl.sync.idx.b32	%r240|%p23, %r224, %r239, 31, -1;
	mad.lo.s32 	%r241, %r240, %r77, %r238;
	shfl.sync.idx.b32	%r242|%p24, %r224, %r91, 31, -1;
	mad.lo.s32 	%r243, %r242, %r78, %r241;
	shfl.sync.idx.b32	%r244|%p25, %r224, %r92, 31, -1;
	mad.lo.s32 	%r245, %r244, %r79, %r243;
	shfl.sync.idx.b32	%r246|%p26, %r224, %r93, 31, -1;
	mad.lo.s32 	%r247, %r246, %r80, %r245;
	add.s32 	%r248, %r87, 10;
	shfl.sync.idx.b32	%r249|%p27, %r224, %r248, 31, -1;
	mad.lo.s32 	%r250, %r249, %r81, %r247;
	add.s32 	%r251, %r87, 11;
	shfl.sync.idx.b32	%r252|%p28, %r224, %r251, 31, -1;
	mad.lo.s32 	%r253, %r252, %r82, %r250;
	add.s32 	%r254, %r87, 12;
	shfl.sync.idx.b32	%r255|%p29, %r224, %r254, 31, -1;
	mad.lo.s32 	%r256, %r255, %r83, %r253;
	add.s32 	%r257, %r87, 13;
	shfl.sync.idx.b32	%r258|%p30, %r224, %r257, 31, -1;
	mad.lo.s32 	%r259, %r258, %r84, %r256;
	add.s32 	%r260, %r87, 14;
	shfl.sync.idx.b32	%r261|%p31, %r224, %r260, 31, -1;
	mad.lo.s32 	%r262, %r261, %r85, %r259;
	shfl.sync.idx.b32	%r263|%p32, %r224, %r94, 31, -1;
	mad.lo.s32 	%r264, %r263, %r86, %r262;
	shfl.sync.down.b32	%r265|%p33, %r264, 1, 7711, -1;
	add.s32 	%r98, %r265, %r264;
	@%p16 bra 	$L__BB73_23;
	shl.b32 	%r266, %r70, 2;
	shl.b32 	%r267, %r330, 3;
	or.b32  	%r268, %r267, %r266;
	mov.u32 	%r269, _ZZ9cuda_gemmIiLi256ELi1ELi1ELi64ELi32ELi32ELi32ELi0ELi1EEviiiPT_S1_S1_iiE3Csh;
	add.s32 	%r270, %r269, %r268;
	st.shared.u32 	[%r270], %r98;
$L__BB73_23:
	shr.u32 	%r271, %r2, 2;
	add.s32 	%r330, %r330, %r271;
	setp.lt.u32 	%p34, %r330, 32;
	@%p34 bra 	$L__BB73_21;
$L__BB73_24:
	setp.gt.u32 	%p35, %r334, 63;
	bar.sync 	0;
	@%p35 bra 	$L__BB73_31;
	ld.param.u32 	%r310, [_Z9cuda_gemmIiLi256ELi1ELi1ELi64ELi32ELi32ELi32ELi0ELi1EEviiiPT_S1_S1_ii_param_1];
	shl.b32 	%r272, %r25, 1;
	mad.lo.s32 	%r100, %r24, %r310, %r272;
	max.u32 	%r273, %r3, 64;
	setp.lt.u32 	%p36, %r3, 64;
	selp.u32 	%r274, 1, 0, %p36;
	add.s32 	%r275, %r3, %r274;
	sub.s32 	%r276, %r273, %r275;
	div.u32 	%r277, %r276, %r2;
	add.s32 	%r101, %r277, %r274;
	and.b32  	%r278, %r101, 3;
	setp.eq.s32 	%p37, %r278, 3;
	@%p37 bra 	$L__BB73_28;
	shl.b32 	%r279, %r334, 2;
	mov.u32 	%r280, _ZZ9cuda_gemmIiLi256ELi1ELi1ELi64ELi32ELi32ELi32ELi0ELi1EEviiiPT_S1_S1_iiE3Csh;
	add.s32 	%r332, %r280, %r279;
	add.s32 	%r281, %r101, 1;
	and.b32  	%r282, %r281, 3;
	neg.s32 	%r331, %r282;
$L__BB73_27:
	.pragma "nounroll";
	shr.u32 	%r283, %r334, 1;
	and.b32  	%r284, %r334, 1;
	add.s32 	%r285, %r100, %r284;
	mad.lo.s32 	%r286, %r283, %r26, %r285;
	ld.shared.u32 	%r287, [%r332];
	mul.wide.s32 	%rd30, %r286, 4;
	add.s64 	%rd31, %rd3, %rd30;
	st.global.u32 	[%rd31], %r287;
	add.s32 	%r334, %r334, %r2;
	add.s32 	%r332, %r332, %r12;
	add.s32 	%r331, %r331, 1;
	setp.ne.s32 	%p38, %r331, 0;
	@%p38 bra 	$L__BB73_27;
$L__BB73_28:
	setp.lt.u32 	%p39, %r101, 3;
	@%p39 bra 	$L__BB73_31;
	and.b32  	%r288, %r334, 1;
	add.s32 	%r336, %r2, %r334;
	and.b32  	%r289, %r336, 1;
	add.s32 	%r112, %r100, %r288;
	add.s32 	%r113, %r100, %r289;
	add.s32 	%r338, %r334, %r10;
	add.s32 	%r337, %r334, %r13;
	shl.b32 	%r290, %r334, 2;
	mov.u32 	%r291, _ZZ9cuda_gemmIiLi256ELi1ELi1ELi64ELi32ELi32ELi32ELi0ELi1EEviiiPT_S1_S1_iiE3Csh;
	add.s32 	%r335, %r291, %r290;
	shl.b32 	%r117, %r2, 4;
	shl.b32 	%r118, %r2, 3;
	mul.lo.s32 	%r119, %r2, 12;
$L__BB73_30:
	shr.u32 	%r292, %r334, 1;
	mad.lo.s32 	%r293, %r292, %r26, %r112;
	ld.shared.u32 	%r294, [%r335];
	mul.wide.s32 	%rd32, %r293, 4;
	add.s64 	%rd33, %rd3, %rd32;
	st.global.u32 	[%rd33], %r294;
	add.s32 	%r295, %r334, %r2;
	shr.u32 	%r296, %r336, 1;
	mad.lo.s32 	%r297, %r296, %r26, %r113;
	add.s32 	%r298, %r335, %r12;
	ld.shared.u32 	%r299, [%r298];
	mul.wide.s32 	%rd34, %r297, 4;
	add.s64 	%rd35, %rd3, %rd34;
	st.global.u32 	[%rd35], %r299;
	add.s32 	%r300, %r295, %r2;
	shr.u32 	%r301, %r338, 1;
	mad.lo.s32 	%r302, %r301, %r26, %r112;
	add.s32 	%r303, %r335, %r118;
	ld.shared.u32 	%r304, [%r303];
	mul.wide.s32 	%rd36, %r302, 4;
	add.s64 	%rd37, %rd3, %rd36;
	st.global.u32 	[%rd37], %r304;
	add.s32 	%r305, %r300, %r2;
	shr.u32 	%r306, %r337, 1;
	mad.lo.s32 	%r307, %r306, %r26, %r113;
	add.s32 	%r308, %r335, %r119;
	ld.shared.u32 	%r309, [%r308];
	mul.wide.s32 	%rd38, %r307, 4;
	add.s64 	%rd39, %rd3, %rd38;
	st.global.u32 	[%rd39], %r309;
	add.s32 	%r334, %r305, %r2;
	add.s32 	%r338, %r338, %r12;
	add.s32 	%r337, %r337, %r12;
	add.s32 	%r336, %r336, %r12;
	add.s32 	%r335, %r335, %r117;
	setp.lt.u32 	%p40, %r334, 64;
	@%p40 bra 	$L__BB73_30;
$L__BB73_31:
	ret;

}
	// .globl	_Z9cuda_gemmIiLi256ELi1ELi1ELi64ELi32ELi32ELi32ELi1ELi0EEviiiPT_S1_S1_ii
.visible .entry _Z9cuda_gemmIiLi256ELi1ELi1ELi64ELi32ELi32ELi32ELi1ELi0EEviiiPT_S1_S1_ii(
	.param .u32 _Z9cuda_gemmIiLi256ELi1ELi1ELi64ELi32ELi32ELi32ELi1ELi0EEviiiPT_S1_S1_ii_param_0,
	.param .u32 _Z9cuda_gemmIiLi256ELi1ELi1ELi64ELi32ELi32ELi32ELi1ELi0EEviiiPT_S1_S1_ii_param_1,
	.param .u32 _Z9cuda_gemmIiLi256ELi1ELi1ELi64ELi32ELi32ELi32ELi1ELi0EEviiiPT_S1_S1_ii_param_2,
	.param .u64 .ptr .align 1 _Z9cuda_gemmIiLi256ELi1ELi1ELi64ELi32ELi32ELi32ELi1ELi0EEviiiPT_S1_S1_ii_param_3,
	.param .u64 .ptr .align 1 _Z9cuda_gemmIiLi256ELi1ELi1ELi64ELi32ELi32ELi32ELi1ELi0EEviiiPT_S1_S1_ii_param_4,
	.param .u64 .ptr .align 1 _Z9cuda_gemmIiLi256ELi1ELi1ELi64ELi32ELi32ELi32ELi1ELi0EEviiiPT_S1_S1_ii_param_5,
	.param .u32 _Z9cuda_gemmIiLi256ELi1ELi1ELi64ELi32ELi32ELi32ELi1ELi0EEviiiPT_S1_S1_ii_param_6,
	.param .u32 _Z9cuda_gemmIiLi256ELi1ELi1ELi64ELi32ELi32ELi32ELi1ELi0EEviiiPT_S1_S1_ii_param_7
)
.maxntid 256
{
	.reg .pred 	%p<228>;
	.reg .b32 	%r<1078>;
	.reg .b64 	%rd<34>;
	// demoted variable
	.shared .align 128 .b8 _ZZ9cuda_gemmIiLi256ELi1ELi1ELi64ELi32ELi32ELi32ELi1ELi0EEviiiPT_S1_S1_iiE11kron_fac_sh[4224];
	// demoted variable
	.shared .align 128 .b8 _ZZ9cuda_gemmIiLi256ELi1ELi1ELi64ELi32ELi32ELi32ELi1ELi0EEviiiPT_S1_S1_iiE3Ash[256];
	// demoted variable
	.shared .align 128 .b8 _ZZ9cuda_gemmIiLi256ELi1ELi1ELi64ELi32ELi32ELi32ELi1ELi0EEviiiPT_S1_S1_iiE3Csh[256];
	ld.param.u64 	%rd12, [_Z9cuda_gemmIiLi256ELi1ELi1ELi64ELi32ELi32ELi32ELi1ELi0EEviiiPT_S1_S1_ii_param_3];
	ld.param.u64 	%rd11, [_Z9cuda_gemmIiLi256ELi1ELi1ELi64ELi32ELi32ELi32ELi1ELi0EEviiiPT_S1_S1_ii_param_4];
	ld.param.u64 	%rd13, [_Z9cuda_gemmIiLi256ELi1ELi1ELi64ELi32ELi32ELi32ELi1ELi0EEviiiPT_S1_S1_ii_param_5];
	ld.param.u32 	%r394, [_Z9cuda_gemmIiLi256ELi1ELi1ELi64ELi32ELi32ELi32ELi1ELi0EEviiiPT_S1_S1_ii_param_6];
	ld.param.u32 	%r395, [_Z9cuda_gemmIiLi256ELi1ELi1ELi64ELi32ELi32ELi32ELi1ELi0EEviiiPT_S1_S1_ii_param_7];
	cvta.to.global.u64 	%rd1, %rd12;
	cvta.to.global.u64 	%rd2, %rd13;
	mov.u32 	%r1077, %tid.x;
	and.b32  	%r2, %r1077, 31;
	setp.lt.s32 	%p1, %r395, 16;
	shr.u32 	%r3, %r395, 4;
	selp.b32 	%r4, 1, %r3, %p1;
	mul.lo.s32 	%r5, %r395, %r394;
	setp.ge.u32 	%p2, %r1077, %r5;
	@%p2 bra 	$L__BB74_3;
	mov.u32 	%r6, %ntid.x;
	cvta.to.global.u64 	%rd3, %rd11;
	mov.u32 	%r911, %r1077;
$L__BB74_2:
	mul.wide.u32 	%rd14, %r911, 4;
	add.s64 	%rd15, %rd3, %rd14;
	ld.global.u32 	%r396, [%rd15];
	rem.u32 	%r397, %r911, %r394;
	mov.u32 	%r398, _ZZ9cuda_gemmIiLi256ELi1ELi1ELi64ELi32ELi32ELi32ELi1ELi0EEviiiPT_S1_S1_iiE11kron_fac_sh;
	mad.lo.s32 	%r399, %r397, 132, %r398;
	div.u32 	%r400, %r911, %r395;
	shl.b32 	%r401, %r400, 2;
	add.s32 	%r402, %r399, %r401;
	st.shared.u32 	[%r402], %r396;
	add.s32 	%r911, %r911, %r6;
	setp.lt.u32 	%p3, %r911, %r5;
	@%p3 bra 	$L__BB74_2;
$L__BB74_3:
	div.s32 	%r9, 64, %r395;
	mul.lo.s32 	%r403, %r9, %r4;
	min.s32 	%r10, %r403, 256;
	div.u32 	%r12, %r1077, %r10;
	mul.lo.s32 	%r404, %r12, %r10;
	sub.s32 	%r405, %r1077, %r404;
	div.u32 	%r11, %r405, %r4;
	mov.u32 	%r13, %ntid.x;
	div.u32 	%r14, %r13, %r10;
	mov.u32 	%r15, %ctaid.y;
	mov.u32 	%r406, %nctaid.y;
	setp.ge.u32 	%p4, %r15, %r406;
	@%p4 bra 	$L__BB74_235;
	setp.gt.u32 	%p5, %r1077, 63;
	and.b32  	%r16, %r11, 15;
	rem.u32 	%r407, %r1077, %r4;
	shl.b32 	%r17, %r407, 4;
	min.s32 	%r18, %r394, 32;
	shl.b32 	%r408, %r395, 8;
	sub.s32 	%r19, 8223, %r408;
	@%p5 bra 	$L__BB74_14;
	shl.b32 	%r20, %r15, 6;
	add.s32 	%r409, %r1077, %r13;
	max.u32 	%r410, %r409, 64;
	setp.lt.u32 	%p6, %r409, 64;
	selp.u32 	%r411, 1, 0, %p6;
	add.s32 	%r412, %r409, %r411;
	sub.s32 	%r413, %r410, %r412;
	div.u32 	%r414, %r413, %r13;
	add.s32 	%r21, %r414, %r411;
	add.s32 	%r415, %r21, 1;
	and.b32  	%r22, %r415, 3;
	and.b32  	%r23, %r21, 3;
	setp.eq.s32 	%p7, %r23, 3;
	mov.u32 	%r914, %r1077;
	@%p7 bra 	$L__BB74_8;
	mov.b32 	%r913, 0;
	mov.u32 	%r914, %r1077;
$L__BB74_7:
	.pragma "nounroll";
	add.s32 	%r417, %r20, %r914;
	mul.wide.u32 	%rd16, %r417, 4;
	add.s64 	%rd17, %rd1, %rd16;
	ld.global.u32 	%r418, [%rd17];
	shl.b32 	%r419, %r914, 2;
	mov.u32 	%r420, _ZZ9cuda_gemmIiLi256ELi1ELi1ELi64ELi32ELi32ELi32ELi1ELi0EEviiiPT_S1_S1_iiE3Ash;
	add.s32 	%r421, %r420, %r419;
	st.shared.u32 	[%r421], %r418;
	add.s32 	%r914, %r914, %r13;
	add.s32 	%r913, %r913, 1;
	setp.ne.s32 	%p8, %r913, %r22;
	@%p8 bra 	$L__BB74_7;
$L__BB74_8:
	setp.lt.u32 	%p9, %r21, 3;
	@%p9 bra 	$L__BB74_9;
	bra.uni 	$L__BB74_236;
$L__BB74_9:
	setp.eq.s32 	%p11, %r23, 3;
	mov.u32 	%r917, %r1077;
	@%p11 bra 	$L__BB74_12;
	mov.b32 	%r916, 0;
	mov.u32 	%r436, _ZZ9cuda_gemmIiLi256ELi1ELi1ELi64ELi32ELi32ELi32ELi1ELi0EEviiiPT_S1_S1_iiE3Csh;
	mov.u32 	%r917, %r1077;
$L__BB74_11:
	.pragma "nounroll";
	shl.b32 	%r435, %r917, 2;
	add.s32 	%r437, %r436, %r435;
	mov.b32 	%r438, 0;
	st.shared.u32 	[%r437], %r438;
	add.s32 	%r917, %r917, %r13;
	add.s32 	%r916, %r916, 1;
	setp.ne.s32 	%p12, %r916, %r22;
	@%p12 bra 	$L__BB74_11;
$L__BB74_12:
	setp.lt.u32 	%p13, %r21, 3;
	@%p13 bra 	$L__BB74_14;
$L__BB74_13:
	shl.b32 	%r439, %r917, 2;
	mov.u32 	%r440, _ZZ9cuda_gemmIiLi256ELi1ELi1ELi64ELi32ELi32ELi32ELi1ELi0EEviiiPT_S1_S1_iiE3Csh;
	add.s32 	%r441, %r440, %r439;
	mov.b32 	%r442, 0;
	st.shared.u32 	[%r441], %r442;
	shl.b32 	%r443, %r13, 2;
	add.s32 	%r444, %r441, %r443;
	st.shared.u32 	[%r444], %r442;
	add.s32 	%r445, %r444, %r443;
	st.shared.u32 	[%r445], %r442;
	add.s32 	%r446, %r445, %r443;
	st.shared.u32 	[%r446], %r442;
	add.s32 	%r917, %r443, %r917;
	setp.lt.u32 	%p14, %r917, 64;
	@%p14 bra 	$L__BB74_13;
$L__BB74_14:
	setp.lt.s32 	%p15, %r9, 1;
	bar.sync 	0;
	@%p15 bra 	$L__BB74_228;
	setp.ne.s32 	%p16, %r4, 1;
	@%p16 bra 	$L__BB74_85;
	add.s32 	%r746, %r11, 3;
	and.b32  	%r38, %r746, 15;
	add.s32 	%r747, %r11, 5;
	and.b32  	%r39, %r747, 15;
	add.s32 	%r748, %r11, 10;
	and.b32  	%r40, %r748, 15;
	add.s32 	%r749, %r11, 11;
	and.b32  	%r41, %r749, 15;
	add.s32 	%r750, %r11, 12;
	and.b32  	%r42, %r750, 15;
	add.s32 	%r751, %r11, 13;
	and.b32  	%r43, %r751, 15;
	add.s32 	%r752, %r11, 14;
	and.b32  	%r44, %r752, 15;
	add.s32 	%r753, %r11, -1;
	and.b32  	%r45, %r753, 15;
	setp.lt.s32 	%p155, %r16, %r395;
	selp.b32 	%r754, 0, %r395, %p155;
	sub.s32 	%r46, %r16, %r754;
	add.s32 	%r755, %r16, 1;
	setp.lt.s32 	%p156, %r755, %r395;
	selp.b32 	%r756, 0, %r395, %p156;
	sub.s32 	%r47, %r755, %r756;
	add.s32 	%r757, %r16, 2;
	setp.lt.s32 	%p157, %r757, %r395;
	selp.b32 	%r758, 0, %r395, %p157;
	sub.s32 	%r48, %r757, %r758;
	add.s32 	%r759, %r16, 3;
	setp.lt.s32 	%p158, %r759, %r395;
	selp.b32 	%r760, 0, %r395, %p158;
	sub.s32 	%r49, %r759, %r760;
	add.s32 	%r761, %r16, 4;
	setp.lt.s32 	%p159, %r761, %r395;
	selp.b32 	%r762, 0, %r395, %p159;
	sub.s32 	%r50, %r761, %r762;
	add.s32 	%r763, %r16, 5;
	setp.lt.s32 	%p160, %r763, %r395;
	selp.b32 	%r764, 0, %r395, %p160;
	sub.s32 	%r51, %r763, %r764;
	add.s32 	%r765, %r16, 6;
	setp.lt.s32 	%p161, %r765, %r395;
	selp.b32 	%r766, 0, %r395, %p161;
	sub.s32 	%r52, %r765, %r766;
	add.s32 	%r767, %r16, 7;
	setp.lt.s32 	%p162, %r767, %r395;
	selp.b32 	%r768, 0, %r395, %p162;
	sub.s32 	%r53, %r767, %r768;
	add.s32 	%r769, %r16, 8;
	setp.lt.s32 	%p163, %r769, %r395;
	selp.b32 	%r770, 0, %r395, %p163;
	sub.s32 	%r54, %r769, %r770;
	add.s32 	%r771, %r16, 9;
	setp.lt.s32 	%p164, %r771, %r395;
	selp.b32 	%r772, 0, %r395, %p164;
	sub.s32 	%r55, %r771, %r772;
	add.s32 	%r773, %r16, 10;
	setp.lt.s32 	%p165, %r773, %r395;
	selp.b32 	%r774, 0, %r395, %p165;
	sub.s32 	%r56, %r773, %r774;
	add.s32 	%r775, %r16, 11;
	setp.lt.s32 	%p166, %r775, %r395;
	selp.b32 	%r776, 0, %r395, %p166;
	sub.s32 	%r57, %r775, %r776;
	add.s32 	%r777, %r16, 12;
	setp.lt.s32 	%p167, %r777, %r395;
	selp.b32 	%r778, 0, %r395, %p167;
	sub.s32 	%r58, %r777, %r778;
	add.s32 	%r779, %r16, 13;
	setp.lt.s32 	%p168, %r779, %r395;
	selp.b32 	%r780, 0, %r395, %p168;
	sub.s32 	%r59, %r779, %r780;
	add.s32 	%r781, %r16, 14;
	setp.lt.s32 	%p169, %r781, %r395;
	selp.b32 	%r782, 0, %r395, %p169;
	sub.s32 	%r60, %r781, %r782;
	add.s32 	%r783, %r16, 15;
	setp.lt.s32 	%p170, %r783, %r395;
	selp.b32 	%r784, 0, %r395, %p170;
	sub.s32 	%r61, %r783, %r784;
	mov.b32 	%r936, 0;
$L__BB74_17:
	setp.lt.s32 	%p171, %r395, 1;
	add.s32 	%r79, %r936, %r11;
	mad.lo.s32 	%r80, %r79, %r395, %r17;
	@%p171 bra 	$L__BB74_19;
	add.s32 	%r785, %r80, %r16;
	shl.b32 	%r786, %r785, 2;
	mov.u32 	%r787, _ZZ9cuda_gemmIiLi256ELi1ELi1ELi64ELi32ELi32ELi32ELi1ELi0EEviiiPT_S1_S1_iiE3Ash;
	add.s32 	%r788, %r787, %r786;
	ld.shared.u32 	%r937, [%r788];
$L__BB74_19:
	setp.lt.s32 	%p172, %r395, 2;
	@%p172 bra 	$L__BB74_21;
	add.s32 	%r789, %r11, 1;
	and.b32  	%r790, %r789, 15;
	add.s32 	%r791, %r80, %r790;
	shl.b32 	%r792, %r791, 2;
	mov.u32 	%r793, _ZZ9cuda_gemmIiLi256ELi1ELi1ELi64ELi32ELi32ELi32ELi1ELi0EEviiiPT_S1_S1_iiE3Ash;
	add.s32 	%r794, %r793, %r792;
	ld.shared.u32 	%r938, [%r794];
$L__BB74_21:
	setp.lt.s32 	%p173, %r395, 3;
	@%p173 bra 	$L__BB74_23;
	add.s32 	%r795, %r11, 2;
	and.b32  	%r796, %r795, 15;
	add.s32 	%r797, %r80, %r796;
	shl.b32 	%r798, %r797, 2;
	mov.u32 	%r799, _ZZ9cuda_gemmIiLi256ELi1ELi1ELi64ELi32ELi32ELi32ELi1ELi0EEviiiPT_S1_S1_iiE3Ash;
	add.s32 	%r800, %r799, %r798;
	ld.shared.u32 	%r939, [%r800];
$L__BB74_23:
	setp.lt.s32 	%p174, %r395, 4;
	@%p174 bra 	$L__BB74_25;
	add.s32 	%r801, %r80, %r38;
	shl.b32 	%r802, %r801, 2;
	mov.u32 	%r803, _ZZ9cuda_gemmIiLi256ELi1ELi1ELi64ELi32ELi32ELi32ELi1ELi0EEviiiPT_S1_S1_iiE3Ash;
	add.s32 	%r804, %r803, %r802;
	ld.shared.u32 	%r940, [%r804];
$L__BB74_25:
	setp.lt.s32 	%p175, %r395, 5;
	@%p175 bra 	$L__BB74_27;
	add.s32 	%r805, %r11, 4;
	and.b32  	%r806, %r805, 15;
	add.s32 	%r807, %r80, %r806;
	shl.b32 	%r808, %r807, 2;
	mov.u32 	%r809, _ZZ9cuda_gemmIiLi256ELi1ELi1ELi64ELi32ELi32ELi32ELi1ELi0EEviiiPT_S1_S1_iiE3Ash;
	add.s32 	%r810, %r809, %r808;
	ld.shared.u32 	%r941, [%r810];
$L__BB74_27:
	setp.lt.s32 	%p176, %r395, 6;
	@%p176 bra 	$L__BB74_29;
	add.s32 	%r811, %r80, %r39;
	shl.b32 	%r812, %r811, 2;
	mov.u32 	%r813, _ZZ9cuda_gemmIiLi256ELi1ELi1ELi64ELi32ELi32ELi32ELi1ELi0EEviiiPT_S1_S1_iiE3Ash;
	add.s32 	%r814, %r813, %r812;
	ld.shared.u32 	%r942, [%r814];
$L__BB74_29:
	setp.lt.s32 	%p177, %r395, 7;
	@%p177 bra 	$L__BB74_31;
	add.s32 	%r815, %r11, 6;
	and.b32  	%r816, %r815, 15;
	add.s32 	%r817, %r80, %r816;
	shl.b32 	%r818, %r817, 2;
	mov.u32 	%r819, _ZZ9cuda_gemmIiLi256ELi1ELi1ELi64ELi32ELi32ELi32ELi1ELi0EEviiiPT_S1_S1_iiE3Ash;
	add.s32 	%r820, %r819, %r818;
	ld.shared.u32 	%r943, [%r820];
$L__BB74_31:
	setp.lt.s32 	%p178, %r395, 8;
	@%p178 bra 	$L__BB74_33;
	add.s32 	%r821, %r11, 7;
	and.b32  	%r822, %r821, 15;
	add.s32 	%r823, %r80, %r822;
	shl.b32 	%r824, %r823, 2;
	mov.u32 	%r825, _ZZ9cuda_gemmIiLi256ELi1ELi1ELi64ELi32ELi32ELi32ELi1ELi0EEviiiPT_S1_S1_iiE3Ash;
	add.s32 	%r826, %r825, %r824;
	ld.shared.u32 	%r944, [%r826];
$L__BB74_33:
	setp.lt.s32 	%p179, %r395, 9;
	@%p179 bra 	$L__BB74_35;
	xor.b32  	%r827, %r16, 8;
	add.s32 	%r828, %r80, %r827;
	shl.b32 	%r829, %r828, 2;
	mov.u32 	%r830, _ZZ9cuda_gemmIiLi256ELi1ELi1ELi64ELi32ELi32ELi32ELi1ELi0EEviiiPT_S1_S1_iiE3Ash;
	add.s32 	%r831, %r830, %r829;
	ld.shared.u32 	%r945, [%r831];
$L__BB74_35:
	setp.lt.s32 	%p180, %r395, 10;
	@%p180 bra 	$L__BB74_37;
	add.s32 	%r832, %r11, 9;
	and.b32  	%r833, %r832, 15;
	add.s32 	%r834, %r80, %r833;
	shl.b32 	%r835, %r834, 2;
	mov.u32 	%r836, _ZZ9cuda_gemmIiLi256ELi1ELi1ELi64ELi32ELi32ELi32ELi1ELi0EEviiiPT_S1_S1_iiE3Ash;
	add.s32 	%r837, %r836, %r835;
	ld.shared.u32 	%r946, [%r837];
$L__BB74_37:
	setp.lt.s32 	%p181, %r395, 11;
	@%p181 bra 	$L__BB74_39;
	add.s32 	%r838, %r80, %r40;
	shl.b32 	%r839, %r838, 2;
	mov.u32 	%r840, _ZZ9cuda_gemmIiLi256ELi1ELi1ELi64ELi32ELi32ELi32ELi1ELi0EEviiiPT_S1_S1_iiE3Ash;
	add.s32 	%r841, %r840, %r839;
	ld.shared.u32 	%r947, [%r841];
$L__BB74_39:
	setp.lt.s32 	%p182, %r395, 12;
	@%p182 bra 	$L__BB74_41;
	add.s32 	%r842, %r80, %r41;
	shl.b32 	%r843, %r842, 2;
	mov.u32 	%r844, _ZZ9cuda_gemmIiLi256ELi1ELi1ELi64ELi32ELi32ELi32ELi1ELi0EEviiiPT_S1_S1_iiE3Ash;
	add.s32 	%r845, %r844, %r843;
	ld.shared.u32 	%r948, [%r845];
$L__BB74_41:
	setp.lt.s32 	%p183, %r395, 13;
	@%p183 bra 	$L__BB74_43;
	add.s32 	%r846, %r80, %r42;
	shl.b32 	%r847, %r846, 2;
	mov.u32 	%r848, _ZZ9cuda_gemmIiLi256ELi1ELi1ELi64ELi32ELi32ELi32ELi1ELi0EEviiiPT_S1_S1_iiE3Ash;
	add.s32 	%r849, %r848, %r847;
	ld.shared.u32 	%r949, [%r849];
$L__BB74_43:
	setp.lt.s32 	%p184, %r395, 14;
	@%p184 bra 	$L__BB74_45;
	add.s32 	%r850, %r80, %r43;
	shl.b32 	%r851, %r850, 2;
	mov.u32 	%r852, _ZZ9cuda_gemmIiLi256ELi1ELi1ELi64ELi32ELi32ELi32ELi1ELi0EEviiiPT_S1_S1_iiE3Ash;
	add.s32 	%r853, %r852, %r851;
	ld.shared.u32 	%r950, [%r853];
$L__BB74_45:
	setp.lt.s32 	%p185, %r395, 15;
	@%p185 bra 	$L__BB74_47;
	add.s32 	%r854, %r80, %r44;
	shl.b32 	%r855, %r854, 2;
	mov.u32 	%r856, _ZZ9cuda_gemmIiLi256ELi1ELi1ELi64ELi32ELi32ELi32ELi1ELi0EEviiiPT_S1_S1_iiE3Ash;
	add.s32 	%r857, %r856, %r855;
	ld.shared.u32 	%r951, [%r857];
$L__BB74_47:
	setp.lt.s32 	%p186, %r395, 16;
	@%p186 bra 	$L__BB74_49;
	add.s32 	%r858, %r80, %r45;
	shl.b32 	%r859, %r858, 2;
	mov.u32 	%r860, _ZZ9cuda_gemmIiLi256ELi1ELi1ELi64ELi32ELi32ELi32ELi1ELi0EEviiiPT_S1_S1_iiE3Ash;
	add.s32 	%r861, %r860, %r859;
	ld.shared.u32 	%r952, [%r861];
$L__BB74_49:
	setp.lt.s32 	%p187, %r12, %r18;
	@%p187 bra 	$L__BB74_51;
$L__BB74_50:
	add.s32 	%r936, %r936, %r10;
	setp.lt.s32 	%p221, %r936, %r9;
	@%p221 bra 	$L__BB74_17;
	bra.uni 	$L__BB74_228;
$L__BB74_51:
	rem.s32 	%r862, %r2, %r395;
	shl.b32 	%r863, %r862, 2;
	mov.u32 	%r864, _ZZ9cuda_gemmIiLi256ELi1ELi1ELi64ELi32ELi32ELi32ELi1ELi0EEviiiPT_S1_S1_iiE11kron_fac_sh;
	add.s32 	%r114, %r864, %r863;
	mov.u32 	%r953, %r12;
$L__BB74_52:
	mad.lo.s32 	%r866, %r953, 132, %r114;
	ld.shared.u32 	%r116, [%r866];
	mov.b32 	%r955, 0;
	@%p171 bra 	$L__BB74_54;
	shfl.sync.idx.b32	%r867|%p189, %r116, %r46, %r19, -1;
	mul.lo.s32 	%r955, %r867, %r937;
$L__BB74_54:
	@%p172 bra 	$L__BB74_56;
	shfl.sync.idx.b32	%r868|%p191, %r116, %r47, %r19, -1;
	mad.lo.s32 	%r955, %r868, %r938, %r955;
$L__BB74_56:
	@%p173 bra 	$L__BB74_58;
	shfl.sync.idx.b32	%r869|%p193, %r116, %r48, %r19, -1;
	mad.lo.s32 	%r955, %r869, %r939, %r955;
$L__BB74_58:
	@%p174 bra 	$L__BB74_60;
	shfl.sync.idx.b32	%r870|%p195, %r116, %r49, %r19, -1;
	mad.lo.s32 	%r955, %r870, %r940, %r955;
$L__BB74_60:
	@%p175 bra 	$L__BB74_62;
	shfl.sync.idx.b32	%r871|%p197, %r116, %r50, %r19, -1;
	mad.lo.s32 	%r955, %r871, %r941, %r955;
$L__BB74_62:
	@%p176 bra 	$L__BB74_64;
	shfl.sync.idx.b32	%r872|%p199, %r116, %r51, %r19, -1;
	mad.lo.s32 	%r955, %r872, %r942, %r955;
$L__BB74_64:
	setp.lt.s32 	%p200, %r395, 7;
	@%p200 bra 	$L__BB74_66;
	shfl.sync.idx.b32	%r873|%p201, %r116, %r52, %r19, -1;
	mad.lo.s32 	%r955, %r873, %r943, %r955;
$L__BB74_66:
	setp.lt.s32 	%p202, %r395, 8;
	@%p202 bra 	$L__BB74_68;
	shfl.sync.idx.b32	%r874|%p203, %r116, %r53, %r19, -1;
	mad.lo.s32 	%r955, %r874, %r944, %r955;
$L__BB74_68:
	setp.lt.s32 	%p204, %r395, 9;
	@%p204 bra 	$L__BB74_70;
	shfl.sync.idx.b32	%r875|%p205, %r116, %r54, %r19, -1;
	mad.lo.s32 	%r955, %r875, %r945, %r955;
$L__BB74_70:
	setp.lt.s32 	%p206, %r395, 10;
	@%p206 bra 	$L__BB74_72;
	shfl.sync.idx.b32	%r876|%p207, %r116, %r55, %r19, -1;
	mad.lo.s32 	%r955, %r876, %r946, %r955;
$L__BB74_72:
	setp.lt.s32 	%p208, %r395, 11;
	@%p208 bra 	$L__BB74_74;
	shfl.sync.idx.b32	%r877|%p209, %r116, %r56, %r19, -1;
	mad.lo.s32 	%r955, %r877, %r947, %r955;
$L__BB74_74:
	setp.lt.s32 	%p210, %r395, 12;
	@%p210 bra 	$L__BB74_76;
	shfl.sync.idx.b32	%r878|%p211, %r116, %r57, %r19, -1;
	mad.lo.s32 	%r955, %r878, %r948, %r955;
$L__BB74_76:
	setp.lt.s32 	%p212, %r395, 13;
	@%p212 bra 	$L__BB74_78;
	shfl.sync.idx.b32	%r879|%p213, %r116, %r58, %r19, -1;
	mad.lo.s32 	%r955, %r879, %r949, %r955;
$L__BB74_78:
	setp.lt.s32 	%p214, %r395, 14;
	@%p214 bra 	$L__BB74_80;
	shfl.sync.idx.b32	%r880|%p215, %r116, %r59, %r19, -1;
	mad.lo.s32 	%r955, %r880, %r950, %r955;
$L__BB74_80:
	setp.lt.s32 	%p216, %r395, 15;
	@%p216 bra 	$L__BB74_82;
	shfl.sync.idx.b32	%r881|%p217, %r116, %r60, %r19, -1;
	mad.lo.s32 	%r955, %r881, %r951, %r955;
$L__BB74_82:
	setp.lt.s32 	%p218, %r395, 16;
	@%p218 bra 	$L__BB74_84;
	shfl.sync.idx.b32	%r882|%p219, %r116, %r61, %r19, -1;
	mad.lo.s32 	%r955, %r882, %r952, %r955;
$L__BB74_84:
	mad.lo.s32 	%r883, %r953, %r9, %r79;
	shl.b32 	%r884, %r883, 2;
	mov.u32 	%r885, _ZZ9cuda_gemmIiLi256ELi1ELi1ELi64ELi32ELi32ELi32ELi1ELi0EEviiiPT_S1_S1_iiE3Csh;
	add.s32 	%r886, %r885, %r884;
	ld.shared.u32 	%r887, [%r886];
	add.s32 	%r888, %r887, %r955;
	st.shared.u32 	[%r886], %r888;
	add.s32 	%r953, %r953, %r14;
	setp.lt.s32 	%p220, %r953, %r18;
	@%p220 bra 	$L__BB74_52;
	bra.uni 	$L__BB74_50;
$L__BB74_85:
	setp.gt.u32 	%p17, %r395, 31;
	@%p17 bra 	$L__BB74_119;
	add.s32 	%r449, %r11, 1;
	and.b32  	%r150, %r449, 15;
	add.s32 	%r450, %r11, 2;
	and.b32  	%r151, %r450, 15;
	add.s32 	%r451, %r11, 3;
	and.b32  	%r152, %r451, 15;
	add.s32 	%r452, %r11, 4;
	and.b32  	%r153, %r452, 15;
	add.s32 	%r453, %r11, 5;
	and.b32  	%r154, %r453, 15;
	add.s32 	%r454, %r11, 6;
	and.b32  	%r155, %r454, 15;
	add.s32 	%r455, %r11, 7;
	and.b32  	%r156, %r455, 15;
	add.s32 	%r456, %r11, 10;
	and.b32  	%r157, %r456, 15;
	setp.lt.u32 	%p18, %r16, %r395;
	selp.b32 	%r457, 0, %r395, %p18;
	sub.s32 	%r158, %r16, %r457;
	add.s32 	%r458, %r16, 1;
	setp.lt.u32 	%p19, %r458, %r395;
	selp.b32 	%r459, 0, %r395, %p19;
	sub.s32 	%r159, %r458, %r459;
	add.s32 	%r460, %r16, 2;
	setp.lt.u32 	%p20, %r460, %r395;
	selp.b32 	%r461, 0, %r395, %p20;
	sub.s32 	%r160, %r460, %r461;
	add.s32 	%r462, %r16, 3;
	setp.lt.u32 	%p21, %r462, %r395;
	selp.b32 	%r463, 0, %r395, %p21;
	sub.s32 	%r161, %r462, %r463;
	add.s32 	%r464, %r16, 4;
	setp.lt.u32 	%p22, %r464, %r395;
	selp.b32 	%r465, 0, %r395, %p22;
	sub.s32 	%r162, %r464, %r465;
	add.s32 	%r466, %r16, 5;
	setp.lt.u32 	%p23, %r466, %r395;
	selp.b32 	%r467, 0, %r395, %p23;
	sub.s32 	%r163, %r466, %r467;
	add.s32 	%r468, %r16, 6;
	setp.lt.u32 	%p24, %r468, %r395;
	selp.b32 	%r469, 0, %r395, %p24;
	sub.s32 	%r164, %r468, %r469;
	add.s32 	%r470, %r16, 7;
	setp.lt.u32 	%p25, %r470, %r395;
	selp.b32 	%r471, 0, %r395, %p25;
	sub.s32 	%r165, %r470, %r471;
	add.s32 	%r472, %r16, 8;
	setp.lt.u32 	%p26, %r472, %r395;
	selp.b32 	%r473, 0, %r395, %p26;
	sub.s32 	%r166, %r472, %r473;
	add.s32 	%r474, %r16, 9;
	setp.lt.u32 	%p27, %r474, %r395;
	selp.b32 	%r475, 0, %r395, %p27;
	sub.s32 	%r167, %r474, %r475;
	add.s32 	%r476, %r16, 10;
	setp.lt.u32 	%p28, %r476, %r395;
	selp.b32 	%r477, 0, %r395, %p28;
	sub.s32 	%r168, %r476, %r477;
	add.s32 	%r478, %r16, 11;
	setp.lt.u32 	%p29, %r478, %r395;
	selp.b32 	%r479, 0, %r395, %p29;
	sub.s32 	%r169, %r478, %r479;
	add.s32 	%r480, %r16, 12;
	setp.lt.u32 	%p30, %r480, %r395;
	selp.b32 	%r481, 0, %r395, %p30;
	sub.s32 	%r170, %r480, %r481;
	add.s32 	%r482, %r16, 13;
	setp.lt.u32 	%p31, %r482, %r395;
	selp.b32 	%r483, 0, %r395, %p31;
	sub.s32 	%r171, %r482, %r483;
	add.s32 	%r484, %r16, 14;
	setp.lt.u32 	%p32, %r484, %r395;
	selp.b32 	%r485, 0, %r395, %p32;
	sub.s32 	%r172, %r484, %r485;
	add.s32 	%r486, %r16, 15;
	setp.lt.u32 	%p33, %r486, %r395;
	selp.b32 	%r487, 0, %r395, %p33;
	sub.s32 	%r173, %r486, %r487;
	mov.b32 	%r1038, 0;
$L__BB74_87:
	setp.eq.s32 	%p34, %r395, 0;
	add.s32 	%r300, %r1038, %r11;
	mad.lo.s32 	%r301, %r300, %r395, %r17;
	@%p34 bra 	$L__BB74_89;
	add.s32 	%r488, %r301, %r16;
	shl.b32 	%r489, %r488, 2;
	mov.u32 	%r490, _ZZ9cuda_gemmIiLi256ELi1ELi1ELi64ELi32ELi32ELi32ELi1ELi0EEviiiPT_S1_S1_iiE3Ash;
	add.s32 	%r491, %r490, %r489;
	ld.shared.u32 	%r1039, [%r491];
$L__BB74_89:
	setp.lt.u32 	%p35, %r395, 2;
	@%p35 bra 	$L__BB74_91;
	add.s32 	%r492, %r301, %r150;
	shl.b32 	%r493, %r492, 2;
	mov.u32 	%r494, _ZZ9cuda_gemmIiLi256ELi1ELi1ELi64ELi32ELi32ELi32ELi1ELi0EEviiiPT_S1_S1_iiE3Ash;
	add.s32 	%r495, %r494, %r493;
	ld.shared.u32 	%r1036, [%r495];
$L__BB74_91:
	setp.lt.u32 	%p36, %r395, 3;
	@%p36 bra 	$L__BB74_93;
	add.s32 	%r496, %r301, %r151;
	shl.b32 	%r497, %r496, 2;
	mov.u32 	%r498, _ZZ9cuda_gemmIiLi256ELi1ELi1ELi64ELi32ELi32ELi32ELi1ELi0EEviiiPT_S1_S1_iiE3Ash;
	add.s32 	%r499, %r498, %r497;
	ld.shared.u32 	%r1035, [%r499];
$L__BB74_93:
	setp.lt.u32 	%p37, %r395, 4;
	@%p37 bra 	$L__BB74_95;
	add.s32 	%r500, %r301, %r152;
	shl.b32 	%r501, %r500, 2;
	mov.u32 	%r502, _ZZ9cuda_gemmIiLi256ELi1ELi1ELi64ELi32ELi32ELi32ELi1ELi0EEviiiPT_S1_S1_iiE3Ash;
	add.s32 	%r503, %r502, %r501;
	ld.shared.u32 	%r1034, [%r503];
$L__BB74_95:
	setp.lt.u32 	%p38, %r395, 5;
	@%p38 bra 	$L__BB74_97;
	add.s32 	%r504, %r301, %r153;
	shl.b32 	%r505, %r504, 2;
	mov.u32 	%r506, _ZZ9cuda_gemmIiLi256ELi1ELi1ELi64ELi32ELi32ELi32ELi1ELi0EEviiiPT_S1_S1_iiE3Ash;
	add.s32 	%r507, %r506, %r505;
	ld.shared.u32 	%r1033, [%r507];
$L__BB74_97:
	setp.lt.u32 	%p39, %r395, 6;
	@%p39 bra 	$L__BB74_99;
	add.s32 	%r508, %r301, %r154;
	shl.b32 	%r509, %r508, 2;
	mov.u32 	%r510, _ZZ9cuda_gemmIiLi256ELi1ELi1ELi64ELi32ELi32ELi32ELi1ELi0EEviiiPT_S1_S1_iiE3Ash;
	add.s32 	%r511, %r510, %r509;
	ld.shared.u32 	%r1032, [%r511];
$L__BB74_99:
	setp.lt.u32 	%p40, %r395, 7;
	@%p40 bra 	$L__BB74_101;
	add.s32 	%r512, %r301, %r155;
	shl.b32 	%r513, %r512, 2;
	mov.u32 	%r514, _ZZ9cuda_gemmIiLi256ELi1ELi1ELi64ELi32ELi32ELi32ELi1ELi0EEviiiPT_S1_S1_iiE3Ash;
	add.s32 	%r515, %r514, %r513;
	ld.shared.u32 	%r1031, [%r515];
$L__BB74_101:
	setp.lt.u32 	%p41, %r395, 8;
	@%p41 bra 	$L__BB74_103;
	add.s32 	%r516, %r301, %r156;
	shl.b32 	%r517, %r516, 2;
	mov.u32 	%r518, _ZZ9cuda_gemmIiLi256ELi1ELi1ELi64ELi32ELi32ELi32ELi1ELi0EEviiiPT_S1_S1_iiE3Ash;
	add.s32 	%r519, %r518, %r517;
	ld.shared.u32 	%r1030, [%r519];
$L__BB74_103:
	setp.lt.u32 	%p42, %r395, 9;
	@%p42 bra 	$L__BB74_105;
	xor.b32  	%r520, %r16, 8;
	add.s32 	%r521, %r301, %r520;
	shl.b32 	%r522, %r521, 2;
	mov.u32 	%r523, _ZZ9cuda_gemmIiLi256ELi1ELi1ELi64ELi32ELi32ELi32ELi1ELi0EEviiiPT_S1_S1_iiE3Ash;
	add.s32 	%r524, %r523, %r522;
	ld.shared.u32 	%r1029, [%r524];
$L__BB74_105:
	setp.lt.u32 	%p43, %r395, 10;
	@%p43 bra 	$L__BB74_107;
	add.s32 	%r525, %r11, 9;
	and.b32  	%r526, %r525, 15;
	add.s32 	%r527, %r301, %r526;
	shl.b32 	%r528, %r527, 2;
	mov.u32 	%r529, _ZZ9cuda_gemmIiLi256ELi1ELi1ELi64ELi32ELi32ELi32ELi1ELi0EEviiiPT_S1_S1_iiE3Ash;
	add.s32 	%r530, %r529, %r528;
	ld.shared.u32 	%r1028, [%r530];
$L__BB74_107:
	setp.lt.u32 	%p44, %r395, 11;
	@%p44 bra 	$L__BB74_109;
	add.s32 	%r531, %r301, %r157;
	shl.b32 	%r532, %r531, 2;
	mov.u32 	%r533, _ZZ9cuda_gemmIiLi256ELi1ELi1ELi64ELi32ELi32ELi32ELi1ELi0EEviiiPT_S1_S1_iiE3Ash;
	add.s32 	%r534, %r533, %r532;
	ld.shared.u32 	%r1027, [%r534];
$L__BB74_109:
	setp.lt.u32 	%p45, %r395, 12;
	@%p45 bra 	$L__BB74_111;
	add.s32 	%r535, %r11, 11;
	and.b32  	%r536, %r535, 15;
	add.s32 	%r537, %r301, %r536;
	shl.b32 	%r538, %r537, 2;
	mov.u32 	%r539, _ZZ9cuda_gemmIiLi256ELi1ELi1ELi64ELi32ELi32ELi32ELi1ELi0EEviiiPT_S1_S1_iiE3Ash;
	add.s32 	%r540, %r539, %r538;
	ld.shared.u32 	%r1026, [%r540];
$L__BB74_111:
	setp.lt.u32 	%p46, %r395, 13;
	@%p46 bra 	$L__BB74_113;
	add.s32 	%r541, %r11, 12;
	and.b32  	%r542, %r541, 15;
	add.s32 	%r543, %r301, %r542;
	shl.b32 	%r544, %r543, 2;
	mov.u32 	%r545, _ZZ9cuda_gemmIiLi256ELi1ELi1ELi64ELi32ELi32ELi32ELi1ELi0EEviiiPT_S1_S1_iiE3Ash;
	add.s32 	%r546, %r545, %r544;
	ld.shared.u32 	%r1025, [%r546];
$L__BB74_113:
	setp.lt.u32 	%p47, %r395, 14;
	@%p47 bra 	$L__BB74_115;
	add.s32 	%r547, %r11, 13;
	and.b32  	%r548, %r547, 15;
	add.s32 	%r549, %r301, %r548;
	shl.b32 	%r550, %r549, 2;
	mov.u32 	%r551, _ZZ9cuda_gemmIiLi256ELi1ELi1ELi64ELi32ELi32ELi32ELi1ELi0EEviiiPT_S1_S1_iiE3Ash;
	add.s32 	%r552, %r551, %r550;
	ld.shared.u32 	%r1024, [%r552];
$L__BB74_115:
	setp.lt.u32 	%p48, %r395, 15;
	@%p48 bra 	$L__BB74_117;
	add.s32 	%r553, %r11, 14;
	and.b32  	%r554, %r553, 15;
	add.s32 	%r555, %r301, %r554;
	shl.b32 	%r556, %r555, 2;
	mov.u32 	%r557, _ZZ9cuda_gemmIiLi256ELi1ELi1ELi64ELi32ELi32ELi32ELi1ELi0EEviiiPT_S1_S1_iiE3Ash;
	add.s32 	%r558, %r557, %r556;
	ld.shared.u32 	%r1023, [%r558];
$L__BB74_117:
	setp.lt.u32 	%p49, %r395, 16;
	@%p49 bra 	$L__BB74_192;
	add.s32 	%r559, %r11, -1;
	and.b32  	%r560, %r559, 15;
	add.s32 	%r561, %r301, %r560;
	shl.b32 	%r562, %r561, 2;
	mov.u32 	%r563, _ZZ9cuda_gemmIiLi256ELi1ELi1ELi64ELi32ELi32ELi32ELi1ELi0EEviiiPT_S1_S1_iiE3Ash;
	add.s32 	%r564, %r563, %r562;
	ld.shared.u32 	%r1022, [%r564];
	bra.uni 	$L__BB74_192;
$L__BB74_119:
	setp.lt.s32 	%p85, %r16, %r395;
	selp.b32 	%r592, 0, %r395, %p85;
	sub.s32 	%r174, %r16, %r592;
	add.s32 	%r593, %r16, 1;
	setp.lt.s32 	%p86, %r593, %r395;
	selp.b32 	%r594, 0, %r395, %p86;
	sub.s32 	%r175, %r593, %r594;
	add.s32 	%r595, %r16, 2;
	setp.lt.s32 	%p87, %r595, %r395;
	selp.b32 	%r596, 0, %r395, %p87;
	sub.s32 	%r176, %r595, %r596;
	add.s32 	%r597, %r16, 3;
	setp.lt.s32 	%p88, %r597, %r395;
	selp.b32 	%r598, 0, %r395, %p88;
	sub.s32 	%r177, %r597, %r598;
	add.s32 	%r599, %r16, 4;
	setp.lt.s32 	%p89, %r599, %r395;
	selp.b32 	%r600, 0, %r395, %p89;
	sub.s32 	%r178, %r599, %r600;
	add.s32 	%r601, %r16, 5;
	setp.lt.s32 	%p90, %r601, %r395;
	selp.b32 	%r602, 0, %r395, %p90;
	sub.s32 	%r179, %r601, %r602;
	add.s32 	%r603, %r16, 6;
	setp.lt.s32 	%p91, %r603, %r395;
	selp.b32 	%r604, 0, %r395, %p91;
	sub.s32 	%r180, %r603, %r604;
	add.s32 	%r605, %r16, 7;
	setp.lt.s32 	%p92, %r605, %r395;
	selp.b32 	%r606, 0, %r395, %p92;
	sub.s32 	%r181, %r605, %r606;
	add.s32 	%r607, %r16, 8;
	setp.lt.s32 	%p93, %r607, %r395;
	selp.b32 	%r608, 0, %r395, %p93;
	sub.s32 	%r182, %r607, %r608;
	add.s32 	%r609, %r16, 9;
	setp.lt.s32 	%p94, %r609, %r395;
	selp.b32 	%r610, 0, %r395, %p94;
	sub.s32 	%r183, %r609, %r610;
	add.s32 	%r611, %r16, 10;
	setp.lt.s32 	%p95, %r611, %r395;
	selp.b32 	%r612, 0, %r395, %p95;
	sub.s32 	%r184, %r611, %r612;
	add.s32 	%r613, %r16, 11;
	setp.lt.s32 	%p96, %r613, %r395;
	selp.b32 	%r614, 0, %r395, %p96;
	sub.s32 	%r185, %r613, %r614;
	add.s32 	%r615, %r16, 12;
	setp.lt.s32 	%p97, %r615, %r395;
	selp.b32 	%r616, 0, %r395, %p97;
	sub.s32 	%r186, %r615, %r616;
	add.s32 	%r617, %r16, 13;
	setp.lt.s32 	%p98, %r617, %r395;
	selp.b32 	%r618, 0, %r395, %p98;
	sub.s32 	%r187, %r617, %r618;
	add.s32 	%r619, %r16, 14;
	setp.lt.s32 	%p99, %r619, %r395;
	selp.b32 	%r620, 0, %r395, %p99;
	sub.s32 	%r188, %r619, %r620;
	add.s32 	%r621, %r16, 15;
	setp.lt.s32 	%p100, %r621, %r395;
	selp.b32 	%r622, 0, %r395, %p100;
	sub.s32 	%r189, %r621, %r622;
	shl.b32 	%r623, %r4, 8;
	sub.s32 	%r190, 8223, %r623;
	mov.b32 	%r986, 0;
$L__BB74_120:
	setp.lt.s32 	%p101, %r395, 1;
	add.s32 	%r208, %r986, %r11;
	mad.lo.s32 	%r209, %r208, %r395, %r17;
	@%p101 bra 	$L__BB74_122;
	add.s32 	%r624, %r209, %r16;
	shl.b32 	%r625, %r624, 2;
	mov.u32 	%r626, _ZZ9cuda_gemmIiLi256ELi1ELi1ELi64ELi32ELi32ELi32ELi1ELi0EEviiiPT_S1_S1_iiE3Ash;
	add.s32 	%r627, %r626, %r625;
	ld.shared.u32 	%r987, [%r627];
$L__BB74_122:
	setp.lt.s32 	%p102, %r395, 2;
	@%p102 bra 	$L__BB74_124;
	add.s32 	%r628, %r11, 1;
	and.b32  	%r629, %r628, 15;
	add.s32 	%r630, %r209, %r629;
	shl.b32 	%r631, %r630, 2;
	mov.u32 	%r632, _ZZ9cuda_gemmIiLi256ELi1ELi1ELi64ELi32ELi32ELi32ELi1ELi0EEviiiPT_S1_S1_iiE3Ash;
	add.s32 	%r633, %r632, %r631;
	ld.shared.u32 	%r988, [%r633];
$L__BB74_124:
	setp.lt.s32 	%p103, %r395, 3;
	@%p103 bra 	$L__BB74_126;
	add.s32 	%r634, %r11, 2;
	and.b32  	%r635, %r634, 15;
	add.s32 	%r636, %r209, %r635;
	shl.b32 	%r637, %r636, 2;
	mov.u32 	%r638, _ZZ9cuda_gemmIiLi256ELi1ELi1ELi64ELi32ELi32ELi32ELi1ELi0EEviiiPT_S1_S1_iiE3Ash;
	add.s32 	%r639, %r638, %r637;
	ld.shared.u32 	%r989, [%r639];
$L__BB74_126:
	setp.lt.s32 	%p104, %r395, 4;
	@%p104 bra 	$L__BB74_128;
	add.s32 	%r640, %r11, 3;
	and.b32  	%r641, %r640, 15;
	add.s32 	%r642, %r209, %r641;
	shl.b32 	%r643, %r642, 2;
	mov.u32 	%r644, _ZZ9cuda_gemmIiLi256ELi1ELi1ELi64ELi32ELi32ELi32ELi1ELi0EEviiiPT_S1_S1_iiE3Ash;
	add.s32 	%r645, %r644, %r643;
	ld.shared.u32 	%r990, [%r645];
$L__BB74_128:
	setp.lt.s32 	%p105, %r395, 5;
	@%p105 bra 	$L__BB74_130;
	add.s32 	%r646, %r11, 4;
	and.b32  	%r647, %r646, 15;
	add.s32 	%r648, %r209, %r647;
	shl.b32 	%r649, %r648, 2;
	mov.u32 	%r650, _ZZ9cuda_gemmIiLi256ELi1ELi1ELi64ELi32ELi32ELi32ELi1ELi0EEviiiPT_S1_S1_iiE3Ash;
	add.s32 	%r651, %r650, %r649;
	ld.shared.u32 	%r991, [%r651];
$L__BB74_130:
	setp.lt.s32 	%p106, %r395, 6;
	@%p106 bra 	$L__BB74_132;
	add.s32 	%r652, %r11, 5;
	and.b32  	%r653, %r652, 15;
	add.s32 	%r654, %r209, %r653;
	shl.b32 	%r655, %r654, 2;
	mov.u32 	%r656, _ZZ9cuda_gemmIiLi256ELi1ELi1ELi64ELi32ELi32ELi32ELi1ELi0EEviiiPT_S1_S1_iiE3Ash;
	add.s32 	%r657, %r656, %r655;
	ld.shared.u32 	%r992, [%r657];
$L__BB74_132:
	setp.lt.s32 	%p107, %r395, 7;
	@%p107 bra 	$L__BB74_134;
	add.s32 	%r658, %r11, 6;
	and.b32  	%r659, %r658, 15;
	add.s32 	%r660, %r209, %r659;
	shl.b32 	%r661, %r660, 2;
	mov.u32 	%r662, _ZZ9cuda_gemmIiLi256ELi1ELi1ELi64ELi32ELi32ELi32ELi1ELi0EEviiiPT_S1_S1_iiE3Ash;
	add.s32 	%r663, %r662, %r661;
	ld.shared.u32 	%r993, [%r663];
$L__BB74_134:
	setp.lt.s32 	%p108, %r395, 8;
	@%p108 bra 	$L__BB74_136;
	add.s32 	%r664, %r11, 7;
	and.b32  	%r665, %r664, 15;
	add.s32 	%r666, %r209, %r665;
	shl.b32 	%r667, %r666, 2;
	mov.u32 	%r668, _ZZ9cuda_gemmIiLi256ELi1ELi1ELi64ELi32ELi32ELi32ELi1ELi0EEviiiPT_S1_S1_iiE3Ash;
	add.s32 	%r669, %r668, %r667;
	ld.shared.u32 	%r994, [%r669];
$L__BB74_136:
	setp.lt.s32 	%p109, %r395, 9;
	@%p109 bra 	$L__BB74_138;
	xor.b32  	%r670, %r16, 8;
	add.s32 	%r671, %r209, %r670;
	shl.b32 	%r672, %r671, 2;
	mov.u32 	%r673, _ZZ9cuda_gemmIiLi256ELi1ELi1ELi64ELi32ELi32ELi32ELi1ELi0EEviiiPT_S1_S1_iiE3Ash;
	add.s32 	%r674, %r673, %r672;
	ld.shared.u32 	%r995, [%r674];
$L__BB74_138:
	setp.lt.s32 	%p110, %r395, 10;
	@%p110 bra 	$L__BB74_140;
	add.s32 	%r675, %r11, 9;
	and.b32  	%r676, %r675, 15;
	add.s32 	%r677, %r209, %r676;
	shl.b32 	%r678, %r677, 2;
	mov.u32 	%r679, _ZZ9cuda_gemmIiLi256ELi1ELi1ELi64ELi32ELi32ELi32ELi1ELi0EEviiiPT_S1_S1_iiE3Ash;
	add.s32 	%r680, %r679, %r678;
	ld.shared.u32 	%r996, [%r680];
$L__BB74_140:
	setp.lt.s32 	%p111, %r395, 11;
	@%p111 bra 	$L__BB74_142;
	add.s32 	%r681, %r11, 10;
	and.b32  	%r682, %r681, 15;
	add.s32 	%r683, %r209, %r682;
	shl.b32 	%r684, %r683, 2;
	mov.u32 	%r685, _ZZ9cuda_gemmIiLi256ELi1ELi1ELi64ELi32ELi32ELi32ELi1ELi0EEviiiPT_S1_S1_iiE3Ash;
	add.s32 	%r686, %r685, %r684;
	ld.shared.u32 	%r997, [%r686];
$L__BB74_142:
	setp.lt.s32 	%p112, %r395, 12;
	@%p112 bra 	$L__BB74_144;
	add.s32 	%r687, %r11, 11;
	and.b32  	%r688, %r687, 15;
	add.s32 	%r689, %r209, %r688;
	shl.b32 	%r690, %r689, 2;
	mov.u32 	%r691, _ZZ9cuda_gemmIiLi256ELi1ELi1ELi64ELi32ELi32ELi32ELi1ELi0EEviiiPT_S1_S1_iiE3Ash;
	add.s32 	%r692, %r691, %r690;
	ld.shared.u32 	%r998, [%r692];
$L__BB74_144:
	setp.lt.s32 	%p113, %r395, 13;
	@%p113 bra 	$L__BB74_146;
	add.s32 	%r693, %r11, 12;
	and.b32  	%r694, %r693, 15;
	add.s32 	%r695, %r209, %r694;
	shl.b32 	%r696, %r695, 2;
	mov.u32 	%r697, _ZZ9cuda_gemmIiLi256ELi1ELi1ELi64ELi32ELi32ELi32ELi1ELi0EEviiiPT_S1_S1_iiE3Ash;
	add.s32 	%r698, %r697, %r696;
	ld.shared.u32 	%r999, [%r698];
$L__BB74_146:
	setp.lt.s32 	%p114, %r395, 14;
	@%p114 bra 	$L__BB74_148;
	add.s32 	%r699, %r11, 13;
	and.b32  	%r700, %r699, 15;
	add.s32 	%r701, %r209, %r700;
	shl.b32 	%r702, %r701, 2;
	mov.u32 	%r703, _ZZ9cuda_gemmIiLi256ELi1ELi1ELi64ELi32ELi32ELi32ELi1ELi0EEviiiPT_S1_S1_iiE3Ash;
	add.s32 	%r704, %r703, %r702;
	ld.shared.u32 	%r1000, [%r704];
$L__BB74_148:
	setp.lt.s32 	%p115, %r395, 15;
	@%p115 bra 	$L__BB74_150;
	add.s32 	%r705, %r11, 14;
	and.b32  	%r706, %r705, 15;
	add.s32 	%r707, %r209, %r706;
	shl.b32 	%r708, %r707, 2;
	mov.u32 	%r709, _ZZ9cuda_gemmIiLi256ELi1ELi1ELi64ELi32ELi32ELi32ELi1ELi0EEviiiPT_S1_S1_iiE3Ash;
	add.s32 	%r710, %r709, %r708;
	ld.shared.u32 	%r1001, [%r710];
$L__BB74_150:
	setp.lt.s32 	%p116, %r395, 16;
	@%p116 bra 	$L__BB74_152;
	add.s32 	%r711, %r11, -1;
	and.b32  	%r712, %r711, 15;
	add.s32 	%r713, %r209, %r712;
	shl.b32 	%r714, %r713, 2;
	mov.u32 	%r715, _ZZ9cuda_gemmIiLi256ELi1ELi1ELi64ELi32ELi32ELi32ELi1ELi0EEviiiPT_S1_S1_iiE3Ash;
	add.s32 	%r716, %r715, %r714;
	ld.shared.u32 	%r1002, [%r716];
$L__BB74_152:
	setp.lt.s32 	%p117, %r12, %r18;
	@%p117 bra 	$L__BB74_154;
$L__BB74_153:
	add.s32 	%r986, %r986, %r10;
	setp.lt.s32 	%p154, %r986, %r9;
	@%p154 bra 	$L__BB74_120;
	bra.uni 	$L__BB74_228;
$L__BB74_154:
	rem.s32 	%r717, %r2, %r395;
	shl.b32 	%r718, %r717, 2;
	mov.u32 	%r719, _ZZ9cuda_gemmIiLi256ELi1ELi1ELi64ELi32ELi32ELi32ELi1ELi0EEviiiPT_S1_S1_iiE11kron_fac_sh;
	add.s32 	%r243, %r719, %r718;
	mov.u32 	%r1003, %r12;
$L__BB74_155:
	mad.lo.s32 	%r721, %r1003, 132, %r243;
	ld.shared.u32 	%r245, [%r721];
	mov.b32 	%r1005, 0;
	@%p101 bra 	$L__BB74_157;
	shfl.sync.idx.b32	%r722|%p119, %r245, %r174, %r19, -1;
	mul.lo.s32 	%r1005, %r722, %r987;
$L__BB74_157:
	@%p102 bra 	$L__BB74_159;
	shfl.sync.idx.b32	%r723|%p121, %r245, %r175, %r19, -1;
	mad.lo.s32 	%r1005, %r723, %r988, %r1005;
$L__BB74_159:
	@%p103 bra 	$L__BB74_161;
	shfl.sync.idx.b32	%r724|%p123, %r245, %r176, %r19, -1;
	mad.lo.s32 	%r1005, %r724, %r989, %r1005;
$L__BB74_161:
	@%p104 bra 	$L__BB74_163;
	shfl.sync.idx.b32	%r725|%p125, %r245, %r177, %r19, -1;
	mad.lo.s32 	%r1005, %r725, %r990, %r1005;
$L__BB74_163:
	@%p105 bra 	$L__BB74_165;
	shfl.sync.idx.b32	%r726|%p127, %r245, %r178, %r19, -1;
	mad.lo.s32 	%r1005, %r726, %r991, %r1005;
$L__BB74_165:
	setp.lt.s32 	%p128, %r395, 6;
	@%p128 bra 	$L__BB74_167;
	shfl.sync.idx.b32	%r727|%p129, %r245, %r179, %r19, -1;
	mad.lo.s32 	%r1005, %r727, %r992, %r1005;
$L__BB74_167:
	setp.lt.s32 	%p130, %r395, 7;
	@%p130 bra 	$L__BB74_169;
	shfl.sync.idx.b32	%r728|%p131, %r245, %r180, %r19, -1;
	mad.lo.s32 	%r1005, %r728, %r993, %r1005;
$L__BB74_169:
	setp.lt.s32 	%p132, %r395, 8;
	@%p132 bra 	$L__BB74_171;
	shfl.sync.idx.b32	%r729|%p133, %r245, %r181, %r19, -1;
	mad.lo.s32 	%r1005, %r729, %r994, %r1005;
$L__BB74_171:
	setp.lt.s32 	%p134, %r395, 9;
	@%p134 bra 	$L__BB74_173;
	shfl.sync.idx.b32	%r730|%p135, %r245, %r182, %r19, -1;
	mad.lo.s32 	%r1005, %r730, %r995, %r1005;
$L__BB74_173:
	setp.lt.s32 	%p136, %r395, 10;
	@%p136 bra 	$L__BB74_175;
	shfl.sync.idx.b32	%r731|%p137, %r245, %r183, %r19, -1;
	mad.lo.s32 	%r1005, %r731, %r996, %r1005;
$L__BB74_175:
	setp.lt.s32 	%p138, %r395, 11;
	@%p138 bra 	$L__BB74_177;
	shfl.sync.idx.b32	%r732|%p139, %r245, %r184, %r19, -1;
	mad.lo.s32 	%r1005, %r732, %r997, %r1005;
$L__BB74_177:
	setp.lt.s32 	%p140, %r395, 12;
	@%p140 bra 	$L__BB74_179;
	shfl.sync.idx.b32	%r733|%p141, %r245, %r185, %r19, -1;
	mad.lo.s32 	%r1005, %r733, %r998, %r1005;
$L__BB74_179:
	setp.lt.s32 	%p142, %r395, 13;
	@%p142 bra 	$L__BB74_181;
	shfl.sync.idx.b32	%r734|%p143, %r245, %r186, %r19, -1;
	mad.lo.s32 	%r1005, %r734, %r999, %r1005;
$L__BB74_181:
	setp.lt.s32 	%p144, %r395, 14;
	@%p144 bra 	$L__BB74_183;
	shfl.sync.idx.b32	%r735|%p145, %r245, %r187, %r19, -1;
	mad.lo.s32 	%r1005, %r735, %r1000, %r1005;
$L__BB74_183:
	setp.lt.s32 	%p146, %r395, 15;
	@%p146 bra 	$L__BB74_185;
	shfl.sync.idx.b32	%r736|%p147, %r245, %r188, %r19, -1;
	mad.lo.s32 	%r1005, %r736, %r1001, %r1005;
$L__BB74_185:
	setp.lt.s32 	%p148, %r395, 16;
	@%p148 bra 	$L__BB74_187;
	shfl.sync.idx.b32	%r737|%p149, %r245, %r189, %r19, -1;
	mad.lo.s32 	%r1005, %r737, %r1002, %r1005;
$L__BB74_187:
	mov.u32 	%r1019, %r3;
$L__BB74_188:
	shr.u32 	%r279, %r1019, 1;
	shfl.sync.down.b32	%r738|%p150, %r1005, %r279, %r190, -1;
	add.s32 	%r1005, %r738, %r1005;
	setp.gt.u32 	%p151, %r1019, 3;
	mov.u32 	%r1019, %r279;
	@%p151 bra 	$L__BB74_188;
	rem.u32 	%r739, %r2, %r4;
	setp.eq.s32 	%p152, %r739, 0;
	@%p152 bra 	$L__BB74_190;
	bra.uni 	$L__BB74_191;
$L__BB74_190:
	mad.lo.s32 	%r740, %r1003, %r9, %r208;
	shl.b32 	%r741, %r740, 2;
	mov.u32 	%r742, _ZZ9cuda_gemmIiLi256ELi1ELi1ELi64ELi32ELi32ELi32ELi1ELi0EEviiiPT_S1_S1_iiE3Csh;
	add.s32 	%r743, %r742, %r741;
	st.shared.u32 	[%r743], %r1005;
$L__BB74_191:
	add.s32 	%r1003, %r1003, %r14;
	setp.lt.s32 	%p153, %r1003, %r18;
	@%p153 bra 	$L__BB74_155;
	bra.uni 	$L__BB74_153;
$L__BB74_192:
	setp.lt.s32 	%p50, %r12, %r18;
	@%p50 bra 	$L__BB74_193;
	bra.uni 	$L__BB74_227;
$L__BB74_193:
	rem.u32 	%r565, %r2, %r395;
	shl.b32 	%r566, %r565, 2;
	mov.u32 	%r567, _ZZ9cuda_gemmIiLi256ELi1ELi1ELi64ELi32ELi32ELi32ELi1ELi0EEviiiPT_S1_S1_iiE11kron_fac_sh;
	add.s32 	%r302, %r567, %r566;
	mov.u32 	%r1055, %r12;
$L__BB74_194:
	mad.lo.s32 	%r569, %r1055, 132, %r302;
	ld.shared.u32 	%r336, [%r569];
	mov.b32 	%r1057, 0;
	@%p34 bra 	$L__BB74_196;
	shfl.sync.idx.b32	%r570|%p52, %r336, %r158, %r19, -1;
	mul.lo.s32 	%r1057, %r570, %r1039;
$L__BB74_196:
	@%p35 bra 	$L__BB74_198;
	shfl.sync.idx.b32	%r571|%p54, %r336, %r159, %r19, -1;
	mad.lo.s32 	%r1057, %r571, %r1036, %r1057;
$L__BB74_198:
	@%p36 bra 	$L__BB74_200;
	shfl.sync.idx.b32	%r572|%p56, %r336, %r160, %r19, -1;
	mad.lo.s32 	%r1057, %r572, %r1035, %r1057;
$L__BB74_200:
	@%p37 bra 	$L__BB74_202;
	shfl.sync.idx.b32	%r573|%p58, %r336, %r161, %r19, -1;
	mad.lo.s32 	%r1057, %r573, %r1034, %r1057;
$L__BB74_202:
	@%p38 bra 	$L__BB74_204;
	shfl.sync.idx.b32	%r574|%p60, %r336, %r162, %r19, -1;
	mad.lo.s32 	%r1057, %r574, %r1033, %r1057;
$L__BB74_204:
	@%p39 bra 	$L__BB74_206;
	shfl.sync.idx.b32	%r575|%p62, %r336, %r163, %r19, -1;
	mad.lo.s32 	%r1057, %r575, %r1032, %r1057;
$L__BB74_206:
	setp.lt.u32 	%p63, %r395, 7;
	@%p63 bra 	$L__BB74_208;
	shfl.sync.idx.b32	%r576|%p64, %r336, %r164, %r19, -1;
	mad.lo.s32 	%r1057, %r576, %r1031, %r1057;
$L__BB74_208:
	setp.lt.u32 	%p65, %r395, 8;
	@%p65 bra 	$L__BB74_210;
	shfl.sync.idx.b32	%r577|%p66, %r336, %r165, %r19, -1;
	mad.lo.s32 	%r1057, %r577, %r1030, %r1057;
$L__BB74_210:
	setp.lt.u32 	%p67, %r395, 9;
	@%p67 bra 	$L__BB74_212;
	shfl.sync.idx.b32	%r578|%p68, %r336, %r166, %r19, -1;
	mad.lo.s32 	%r1057, %r578, %r1029, %r1057;
$L__BB74_212:
	setp.lt.u32 	%p69, %r395, 10;
	@%p69 bra 	$L__BB74_214;
	shfl.sync.idx.b32	%r579|%p70, %r336, %r167, %r19, -1;
	mad.lo.s32 	%r1057, %r579, %r1028, %r1057;
$L__BB74_214:
	setp.lt.u32 	%p71, %r395, 11;
	@%p71 bra 	$L__BB74_216;
	shfl.sync.idx.b32	%r580|%p72, %r336, %r168, %r19, -1;
	mad.lo.s32 	%r1057, %r580, %r1027, %r1057;
$L__BB74_216:
	setp.lt.u32 	%p73, %r395, 12;
	@%p73 bra 	$L__BB74_218;
	shfl.sync.idx.b32	%r581|%p74, %r336, %r169, %r19, -1;
	mad.lo.s32 	%r1057, %r581, %r1026, %r1057;
$L__BB74_218:
	setp.lt.u32 	%p75, %r395, 13;
	@%p75 bra 	$L__BB74_220;
	shfl.sync.idx.b32	%r582|%p76, %r336, %r170, %r19, -1;
	mad.lo.s32 	%r1057, %r582, %r1025, %r1057;
$L__BB74_220:
	setp.lt.u32 	%p77, %r395, 14;
	@%p77 bra 	$L__BB74_222;
	shfl.sync.idx.b32	%r583|%p78, %r336, %r171, %r19, -1;
	mad.lo.s32 	%r1057, %r583, %r1024, %r1057;
$L__BB74_222:
	setp.lt.u32 	%p79, %r395, 15;
	@%p79 bra 	$L__BB74_224;
	shfl.sync.idx.b32	%r584|%p80, %r336, %r172, %r19, -1;
	mad.lo.s32 	%r1057, %r584, %r1023, %r1057;
$L__BB74_224:
	setp.lt.u32 	%p81, %r395, 16;
	@%p81 bra 	$L__BB74_226;
	shfl.sync.idx.b32	%r585|%p82, %r336, %r173, %r19, -1;
	mad.lo.s32 	%r1057, %r585, %r1022, %r1057;
$L__BB74_226:
	mad.lo.s32 	%r586, %r1055, %r9, %r300;
	shl.b32 	%r587, %r586, 2;
	mov.u32 	%r588, _ZZ9cuda_gemmIiLi256ELi1ELi1ELi64ELi32ELi32ELi32ELi1ELi0EEviiiPT_S1_S1_iiE3Csh;
	add.s32 	%r589, %r588, %r587;
	st.shared.u32 	[%r589], %r1057;
	add.s32 	%r1055, %r1055, %r14;
	setp.lt.s32 	%p83, %r1055, %r18;
	@%p83 bra 	$L__BB74_194;
$L__BB74_227:
	add.s32 	%r1038, %r1038, %r10;
	setp.lt.s32 	%p84, %r1038, %r9;
	@%p84 bra 	$L__BB74_87;
$L__BB74_228:
	setp.gt.u32 	%p222, %r1077, 63;
	bar.sync 	0;
	@%p222 bra 	$L__BB74_235;
	shl.b32 	%r371, %r15, 6;
	add.s32 	%r889, %r1077, %r13;
	max.u32 	%r890, %r889, 64;
	setp.lt.u32 	%p223, %r889, 64;
	selp.u32 	%r891, 1, 0, %p223;
	add.s32 	%r892, %r889, %r891;
	sub.s32 	%r893, %r890, %r892;
	div.u32 	%r894, %r893, %r13;
	add.s32 	%r372, %r894, %r891;
	and.b32  	%r895, %r372, 3;
	setp.eq.s32 	%p224, %r895, 3;
	@%p224 bra 	$L__BB74_232;
	add.s32 	%r896, %r372, 1;
	and.b32  	%r897, %r896, 3;
	shl.b32 	%r898, %r1077, 2;
	mov.u32 	%r899, _ZZ9cuda_gemmIiLi256ELi1ELi1ELi64ELi32ELi32ELi32ELi1ELi0EEviiiPT_S1_S1_iiE3Csh;
	add.s32 	%r1073, %r899, %r898;
	shl.b32 	%r374, %r13, 2;
	add.s32 	%r900, %r1077, %r371;
	mul.wide.u32 	%rd24, %r900, 4;
	add.s64 	%rd33, %rd2, %rd24;
	mul.wide.u32 	%rd5, %r13, 4;
	neg.s32 	%r1072, %r897;
	mad.lo.s32 	%r1077, %r13, %r897, %r1077;
$L__BB74_231:
	.pragma "nounroll";
	ld.shared.u32 	%r901, [%r1073];
	st.global.u32 	[%rd33], %r901;
	add.s32 	%r1073, %r1073, %r374;
	add.s64 	%rd33, %rd33, %rd5;
	add.s32 	%r1072, %r1072, 1;
	setp.ne.s32 	%p225, %r1072, 0;
	@%p225 bra 	$L__BB74_231;
$L__BB74_232:
	setp.lt.u32 	%p226, %r372, 3;
	@%p226 bra 	$L__BB74_235;
	shl.b32 	%r382, %r13, 2;
	shl.b32 	%r902, %r1077, 2;
	mov.u32 	%r903, _ZZ9cuda_gemmIiLi256ELi1ELi1ELi64ELi32ELi32ELi32ELi1ELi0EEviiiPT_S1_S1_iiE3Csh;
	add.s32 	%r1076, %r903, %r902;
	shl.b32 	%r384, %r13, 4;
	shl.b32 	%r385, %r13, 3;
	mul.lo.s32 	%r386, %r13, 12;
	mul.wide.u32 	%rd25, %r13, 4;
	add.s64 	%rd8, %rd2, %rd25;
	add.s32 	%r1075, %r1077, %r371;
	mul.wide.u32 	%rd26, %r13, 8;
	add.s64 	%rd9, %rd2, %rd26;
	mul.wide.u32 	%rd27, %r13, 12;
	add.s64 	%rd10, %rd2, %rd27;
$L__BB74_234:
	mul.wide.s32 	%rd28, %r1075, 4;
	add.s64 	%rd29, %rd8, %rd28;
	add.s64 	%rd30, %rd9, %rd28;
	add.s64 	%rd31, %rd10, %rd28;
	add.s64 	%rd32, %rd2, %rd28;
	ld.shared.u32 	%r904, [%r1076];
	st.global.u32 	[%rd32], %r904;
	add.s32 	%r905, %r1076, %r382;
	ld.shared.u32 	%r906, [%r905];
	st.global.u32 	[%rd29], %r906;
	add.s32 	%r907, %r1076, %r385;
	ld.shared.u32 	%r908, [%r907];
	st.global.u32 	[%rd30], %r908;
	add.s32 	%r909, %r1076, %r386;
	ld.shared.u32 	%r910, [%r909];
	st.global.u32 	[%rd31], %r910;
	add.s32 	%r1077, %r1077, %r382;
	add.s32 	%r1076, %r1076, %r384;
	add.s32 	%r1075, %r1075, %r382;
	setp.lt.u32 	%p227, %r1077, 64;
	@%p227 bra 	$L__BB74_234;
$L__BB74_235:
	ret;
$L__BB74_236:
	add.s32 	%r422, %r20, %r914;
	mul.wide.s32 	%rd18, %r422, 4;
	add.s64 	%rd19, %rd1, %rd18;
	ld.global.u32 	%r423, [%rd19];
	shl.b32 	%r424, %r914, 2;
	mov.u32 	%r425, _ZZ9cuda_gemmIiLi256ELi1ELi1ELi64ELi32ELi32ELi32ELi1ELi0EEviiiPT_S1_S1_iiE3Ash;
	add.s32 	%r426, %r425, %r424;
	st.shared.u32 	[%r426], %r423;
	shl.b32 	%r427, %r13, 2;
	cvt.u64.u32 	%rd20, %r427;
	add.s64 	%rd21, %rd19, %rd20;
	ld.global.u32 	%r428, [%rd21];
	add.s32 	%r429, %r426, %r427;
	st.shared.u32 	[%r429], %r428;
	add.s64 	%rd22, %rd21, %rd20;
	ld.global.u32 	%r430, [%rd22];
	add.s32 	%r431, %r429, %r427;
	st.shared.u32 	[%r431], %r430;
	add.s64 	%rd23, %rd22, %rd20;
	ld.global.u32 	%r432, [%rd23];
	add.s32 	%r433, %r431, %r427;
	st.shared.u32 	[%r433], %r432;
	add.s32 	%r914, %r427, %r914;
	setp.lt.u32 	%p10, %r914, 64;
	@%p10 bra 	$L__BB74_236;
	bra.uni 	$L__BB74_9;

}
	// .globl	_Z9cuda_gemmIiLi256ELi1ELi1ELi64ELi32ELi32ELi32ELi1ELi1EEviiiPT_S1_S1_ii
.visible .entry _Z9cuda_gemmIiLi256ELi1ELi1ELi64ELi32ELi32ELi32ELi1ELi1EEviiiPT_S1_S1_ii(
	.param .u32 _Z9cuda_gemmIiLi256ELi1ELi1ELi64ELi32ELi32ELi32ELi1ELi1EEviiiPT_S1_S1_ii_param_0,
	.param .u32 _Z9cuda_gemmIiLi256ELi1ELi1ELi64ELi32ELi32ELi32ELi1ELi1EEviiiPT_S1_S1_ii_param_1,
	.param .u32 _Z9cuda_gemmIiLi256ELi1ELi1ELi64ELi32ELi32ELi32ELi1ELi1EEviiiPT_S1_S1_ii_param_2,
	.param .u64 .ptr .align 1 _Z9cuda_gemmIiLi256ELi1ELi1ELi64ELi32ELi32ELi32ELi1ELi1EEviiiPT_S1_S1_ii_param_3,
	.param .u64 .ptr .align 1 _Z9cuda_gemmIiLi256ELi1ELi1ELi64ELi32ELi32ELi32ELi1ELi1EEviiiPT_S1_S1_ii_param_4,
	.param .u64 .ptr .align 1 _Z9cuda_gemmIiLi256ELi1ELi1ELi64ELi32ELi32ELi32ELi1ELi1EEviiiPT_S1_S1_ii_param_5,
	.param .u32 _Z9cuda_gemmIiLi256ELi1ELi1ELi64ELi32ELi32ELi32ELi1ELi1EEviiiPT_S1_S1_ii_param_6,
	.param .u32 _Z9cuda_gemmIiLi256ELi1ELi1ELi64ELi32ELi32ELi32ELi1ELi1EEviiiPT_S1_S1_ii_param_7
)
.maxntid 256
{
	.reg .pred 	%p<41>;
	.reg .b16 	%rs<6>;
	.reg .b32 	%r<298>;
	.reg .b64 	%rd<52>;
	// demoted variable
	.shared .align 128 .b8 _ZZ9cuda_gemmIiLi256ELi1ELi1ELi64ELi32ELi32ELi32ELi1ELi1EEviiiPT_S1_S1_iiE11kron_fac_sh[4224];
	// demoted variable
	.shared .align 128 .b8 _ZZ9cuda_gemmIiLi256ELi1ELi1ELi64ELi32ELi32ELi32ELi1ELi1EEviiiPT_S1_S1_iiE3Ash[256];
	// demoted variable
	.shared .align 128 .b8 _ZZ9cuda_gemmIiLi256ELi1ELi1ELi64ELi32ELi32ELi32ELi1ELi1EEviiiPT_S1_S1_iiE3Csh[256];
	ld.param.u64 	%rd19, [_Z9cuda_gemmIiLi256ELi1ELi1ELi64ELi32ELi32ELi32ELi1ELi1EEviiiPT_S1_S1_ii_param_3];
	ld.param.u64 	%rd20, [_Z9cuda_gemmIiLi256ELi1ELi1ELi64ELi32ELi32ELi32ELi1ELi1EEviiiPT_S1_S1_ii_param_4];
	cvta.to.global.u64 	%rd1, %rd20;
	cvta.to.global.u64 	%rd2, %rd19;
	mov.u32 	%r297, %tid.x;
	mov.u32 	%r2, %ntid.x;
	add.s32 	%r3, %r297, %r2;
	cvt.u16.u32 	%rs2, %r3;
	xor.b16  	%rs3, %rs2, 1023;
	cvt.u16.u32 	%rs4, %r2;
	div.u16 	%rs5, %rs3, %rs4;
	and.b16  	%rs1, %rs5, 3;
	setp.eq.s16 	%p1, %rs1, 2;
	mov.u32 	%r275, %r297;
	@%p1 bra 	$L__BB75_3;
	cvt.u32.u16 	%r4, %rs1;
	mov.b32 	%r274, 0;
	mov.u32 	%r115, _ZZ9cuda_gemmIiLi256ELi1ELi1ELi64ELi32ELi32ELi32ELi1ELi1EEviiiPT_S1_S1_iiE11kron_fac_sh;
	mov.u32 	%r275, %r297;
$L__BB75_2:
	.pragma "nounroll";
	mul.wide.u32 	%rd21, %r275, 4;
	add.s64 	%rd22, %rd1, %rd21;
	ld.global.u32 	%r113, [%rd22];
	and.b32  	%r114, %r275, 31;
	mad.lo.s32 	%r116, %r114, 132, %r115;
	shr.u32 	%r117, %r275, 3;
	and.b32  	%r118, %r117, 536870908;
	add.s32 	%r119, %r116, %r118;
	st.shared.u32 	[%r119], %r113;
	add.s32 	%r275, %r275, %r2;
	add.s32 	%r274, %r274, 1;
	xor.b32  	%r120, %r274, %r4;
	setp.ne.s32 	%p2, %r120, 2;
	@%p2 bra 	$L__BB75_2;
$L__BB75_3:
	shl.b32 	%r121, %r2, 1;
	add.s32 	%r278, %r275, %r121;
	shl.b32 	%r11, %r2, 2;
	mad.lo.s32 	%r277, %r2, 3, %r275;
	add.s32 	%r276, %r2, %r275;
$L__BB75_4:
	mul.wide.u32 	%rd23, %r275, 4;
	add.s64 	%rd24, %rd1, %rd23;
	ld.global.u32 	%r122, [%rd24];
	and.b32  	%r123, %r275, 31;
	mov.u32 	%r124, _ZZ9cuda_gemmIiLi256ELi1ELi1ELi64ELi32ELi32ELi32ELi1ELi1EEviiiPT_S1_S1_iiE11kron_fac_sh;
	mad.lo.s32 	%r125, %r123, 132, %r124;
	shr.u32 	%r126, %r275, 3;
	and.b32  	%r127, %r126, 536870908;
	add.s32 	%r128, %r125, %r127;
	st.shared.u32 	[%r128], %r122;
	add.s32 	%r129, %r275, %r2;
	mul.wide.u32 	%rd25, %r276, 4;
	add.s64 	%rd26, %rd1, %rd25;
	ld.global.u32 	%r130, [%rd26];
	and.b32  	%r131, %r276, 31;
	mad.lo.s32 	%r132, %r131, 132, %r124;
	shr.u32 	%r133, %r276, 3;
	and.b32  	%r134, %r133, 536870908;
	add.s32 	%r135, %r132, %r134;
	st.shared.u32 	[%r135], %r130;
	add.s32 	%r136, %r129, %r2;
	mul.wide.u32 	%rd27, %r278, 4;
	add.s64 	%rd28, %rd1, %rd27;
	ld.global.u32 	%r137, [%rd28];
	and.b32  	%r138, %r278, 31;
	mad.lo.s32 	%r139, %r138, 132, %r124;
	shr.u32 	%r140, %r278, 3;
	and.b32  	%r141, %r140, 536870908;
	add.s32 	%r142, %r139, %r141;
	st.shared.u32 	[%r142], %r137;
	add.s32 	%r143, %r136, %r2;
	mul.wide.u32 	%rd29, %r277, 4;
	add.s64 	%rd30, %rd1, %rd29;
	ld.global.u32 	%r144, [%rd30];
	and.b32  	%r145, %r277, 31;
	mad.lo.s32 	%r146, %r145, 132, %r124;
	shr.u32 	%r147, %r277, 3;
	and.b32  	%r148, %r147, 536870908;
	add.s32 	%r149, %r146, %r148;
	st.shared.u32 	[%r149], %r144;
	add.s32 	%r275, %r143, %r2;
	add.s32 	%r278, %r278, %r11;
	add.s32 	%r277, %r277, %r11;
	add.s32 	%r276, %r276, %r11;
	setp.lt.u32 	%p3, %r275, 1024;
	@%p3 bra 	$L__BB75_4;
	mov.u32 	%r22, %ctaid.y;
	mov.u32 	%r150, %nctaid.y;
	setp.ge.u32 	%p4, %r22, %r150;
	@%p4 bra 	$L__BB75_31;
	setp.gt.u32 	%p5, %r297, 63;
	@%p5 bra 	$L__BB75_19;
	shl.b32 	%r23, %r22, 6;
	max.u32 	%r151, %r3, 64;
	setp.lt.u32 	%p6, %r3, 64;
	selp.u32 	%r152, 1, 0, %p6;
	add.s32 	%r153, %r3, %r152;
	sub.s32 	%r154, %r151, %r153;
	div.u32 	%r155, %r154, %r2;
	add.s32 	%r24, %r155, %r152;
	add.s32 	%r156, %r24, 1;
	and.b32  	%r25, %r156, 3;
	and.b32  	%r26, %r24, 3;
	setp.eq.s32 	%p7, %r26, 3;
	mov.u32 	%r288, %r297;
	@%p7 bra 	$L__BB75_10;
	shl.b32 	%r157, %r297, 2;
	mov.u32 	%r158, _ZZ9cuda_gemmIiLi256ELi1ELi1ELi64ELi32ELi32ELi32ELi1ELi1EEviiiPT_S1_S1_iiE3Ash;
	add.s32 	%r281, %r158, %r157;
	add.s32 	%r159, %r297, %r23;
	mul.wide.u32 	%rd31, %r159, 4;
	add.s64 	%rd50, %rd2, %rd31;
	mul.wide.u32 	%rd4, %r2, 4;
	neg.s32 	%r280, %r25;
	mad.lo.s32 	%r288, %r2, %r25, %r297;
$L__BB75_9:
	.pragma "nounroll";
	ld.global.u32 	%r160, [%rd50];
	st.shared.u32 	[%r281], %r160;
	add.s32 	%r281, %r281, %r11;
	add.s64 	%rd50, %rd50, %rd4;
	add.s32 	%r280, %r280, 1;
	setp.ne.s32 	%p8, %r280, 0;
	@%p8 bra 	$L__BB75_9;
$L__BB75_10:
	setp.lt.u32 	%p9, %r24, 3;
	@%p9 bra 	$L__BB75_13;
	shl.b32 	%r161, %r288, 2;
	mov.u32 	%r162, _ZZ9cuda_gemmIiLi256ELi1ELi1ELi64ELi32ELi32ELi32ELi1ELi1EEviiiPT_S1_S1_iiE3Ash;
	add.s32 	%r287, %r162, %r161;
	shl.b32 	%r36, %r2, 4;
	shl.b32 	%r37, %r2, 3;
	mul.lo.s32 	%r38, %r2, 12;
	mul.wide.u32 	%rd32, %r2, 4;
	add.s64 	%rd7, %rd2, %rd32;
	add.s32 	%r286, %r288, %r23;
	mul.wide.u32 	%rd33, %r2, 8;
	add.s64 	%rd8, %rd2, %rd33;
	mul.wide.u32 	%rd34, %r2, 12;
	add.s64 	%rd9, %rd2, %rd34;
$L__BB75_12:
	mul.wide.s32 	%rd35, %r286, 4;
	add.s64 	%rd36, %rd7, %rd35;
	add.s64 	%rd37, %rd8, %rd35;
	add.s64 	%rd38, %rd9, %rd35;
	add.s64 	%rd39, %rd2, %rd35;
	ld.global.u32 	%r163, [%rd39];
	st.shared.u32 	[%r287], %r163;
	ld.global.u32 	%r164, [%rd36];
	add.s32 	%r165, %r287, %r11;
	st.shared.u32 	[%r165], %r164;
	ld.global.u32 	%r166, [%rd37];
	add.s32 	%r167, %r287, %r37;
	st.shared.u32 	[%r167], %r166;
	ld.global.u32 	%r168, [%rd38];
	add.s32 	%r169, %r287, %r38;
	st.shared.u32 	[%r169], %r168;
	add.s32 	%r288, %r288, %r11;
	add.s32 	%r287, %r287, %r36;
	add.s32 	%r286, %r286, %r11;
	setp.lt.u32 	%p10, %r288, 64;
	@%p10 bra 	$L__BB75_12;
$L__BB75_13:
	setp.eq.s32 	%p11, %r26, 3;
	mov.u32 	%r290, %r297;
	@%p11 bra 	$L__BB75_16;
	shl.b32 	%r170, %r297, 2;
	mov.u32 	%r171, _ZZ9cuda_gemmIiLi256ELi1ELi1ELi64ELi32ELi32ELi32ELi1ELi1EEviiiPT_S1_S1_iiE3Csh;
	add.s32 	%r284, %r171, %r170;
	neg.s32 	%r283, %r25;
	mad.lo.s32 	%r290, %r2, %r25, %r297;
$L__BB75_15:
	.pragma "nounroll";
	mov.b32 	%r172, 0;
	st.shared.u32 	[%r284], %r172;
	add.s32 	%r284, %r284, %r11;
	add.s32 	%r283, %r283, 1;
	setp.ne.s32 	%p12, %r283, 0;
	@%p12 bra 	$L__BB75_15;
$L__BB75_16:
	setp.lt.u32 	%p13, %r24, 3;
	@%p13 bra 	$L__BB75_19;
	shl.b32 	%r173, %r290, 2;
	mov.u32 	%r174, _ZZ9cuda_gemmIiLi256ELi1ELi1ELi64ELi32ELi32ELi32ELi1ELi1EEviiiPT_S1_S1_iiE3Csh;
	add.s32 	%r289, %r174, %r173;
	shl.b32 	%r49, %r2, 4;
	shl.b32 	%r50, %r2, 3;
	mul.lo.s32 	%r51, %r2, 12;
$L__BB75_18:
	mov.b32 	%r175, 0;
	st.shared.u32 	[%r289], %r175;
	add.s32 	%r176, %r289, %r11;
	st.shared.u32 	[%r176], %r175;
	add.s32 	%r177, %r289, %r50;
	st.shared.u32 	[%r177], %r175;
	add.s32 	%r178, %r289, %r51;
	st.shared.u32 	[%r178], %r175;
	add.s32 	%r290, %r290, %r11;
	add.s32 	%r289, %r289, %r49;
	setp.lt.u32 	%p14, %r290, 64;
	@%p14 bra 	$L__BB75_18;
$L__BB75_19:
	setp.gt.u32 	%p15, %r297, 127;
	bar.sync 	0;
	@%p15 bra 	$L__BB75_24;
	shl.b32 	%r179, %r297, 4;
	and.b32  	%r180, %r179, 16;
	shr.u32 	%r181, %r297, 1;
	and.b32  	%r62, %r181, 1;
	and.b32  	%r182, %r179, 48;
	or.b32  	%r183, %r182, %r62;
	shl.b32 	%r184, %r183, 2;
	mov.u32 	%r185, _ZZ9cuda_gemmIiLi256ELi1ELi1ELi64ELi32ELi32ELi32ELi1ELi1EEviiiPT_S1_S1_iiE3Ash;
	add.s32 	%r186, %r185, %r184;
	ld.shared.u32 	%r63, [%r186];
	ld.shared.u32 	%r64, [%r186+4];
	ld.shared.u32 	%r65, [%r186+8];
	ld.shared.u32 	%r66, [%r186+12];
	ld.shared.u32 	%r67, [%r186+16];
	ld.shared.u32 	%r68, [%r186+20];
	ld.shared.u32 	%r69, [%r186+24];
	ld.shared.u32 	%r70, [%r186+28];
	or.b32  	%r187, %r62, 8;
	or.b32  	%r188, %r182, %r187;
	shl.b32 	%r189, %r188, 2;
	add.s32 	%r190, %r185, %r189;
	ld.shared.u32 	%r71, [%r190];
	ld.shared.u32 	%r72, [%r186+36];
	ld.shared.u32 	%r73, [%r186+40];
	ld.shared.u32 	%r74, [%r186+44];
	ld.shared.u32 	%r75, [%r186+48];
	ld.shared.u32 	%r76, [%r186+52];
	ld.shared.u32 	%r77, [%r186+56];
	add.s32 	%r191, %r62, -1;
	and.b32  	%r192, %r191, 15;
	or.b32  	%r193, %r182, %r192;
	shl.b32 	%r194, %r193, 2;
	add.s32 	%r195, %r185, %r194;
	ld.shared.u32 	%r78, [%r195];
	mad.lo.s32 	%r79, %r62, -31, %r182;
	add.s32 	%r80, %r79, 6;
	add.s32 	%r81, %r79, 7;
	or.b32  	%r82, %r187, %r180;
	add.s32 	%r83, %r79, 9;
	or.b32  	%r84, %r192, %r180;
	shr.u32 	%r291, %r297, 2;
	shl.b32 	%r196, %r297, 2;
	and.b32  	%r197, %r196, 124;
	add.s32 	%r86, %r124, %r197;
$L__BB75_21:
	and.b32  	%r199, %r297, 1;
	setp.eq.b32 	%p16, %r199, 1;
	mad.lo.s32 	%r200, %r291, 132, %r86;
	ld.shared.u32 	%r201, [%r200];
	shfl.sync.idx.b32	%r202|%p17, %r201, %r79, 31, -1;
	mul.lo.s32 	%r203, %r202, %r63;
	add.s32 	%r204, %r79, 1;
	shfl.sync.idx.b32	%r205|%p18, %r201, %r204, 31, -1;
	mad.lo.s32 	%r206, %r205, %r64, %r203;
	add.s32 	%r207, %r79, 2;
	shfl.sync.idx.b32	%r208|%p19, %r201, %r207, 31, -1;
	mad.lo.s32 	%r209, %r208, %r65, %r206;
	add.s32 	%r210, %r79, 3;
	shfl.sync.idx.b32	%r211|%p20, %r201, %r210, 31, -1;
	mad.lo.s32 	%r212, %r211, %r66, %r209;
	add.s32 	%r213, %r79, 4;
	shfl.sync.idx.b32	%r214|%p21, %r201, %r213, 31, -1;
	mad.lo.s32 	%r215, %r214, %r67, %r212;
	add.s32 	%r216, %r79, 5;
	shfl.sync.idx.b32	%r217|%p22, %r201, %r216, 31, -1;
	mad.lo.s32 	%r218, %r217, %r68, %r215;
	shfl.sync.idx.b32	%r219|%p23, %r201, %r80, 31, -1;
	mad.lo.s32 	%r220, %r219, %r69, %r218;
	shfl.sync.idx.b32	%r221|%p24, %r201, %r81, 31, -1;
	mad.lo.s32 	%r222, %r221, %r70, %r220;
	shfl.sync.idx.b32	%r223|%p25, %r201, %r82, 31, -1;
	mad.lo.s32 	%r224, %r223, %r71, %r222;
	shfl.sync.idx.b32	%r225|%p26, %r201, %r83, 31, -1;
	mad.lo.s32 	%r226, %r225, %r72, %r224;
	add.s32 	%r227, %r79, 10;
	shfl.sync.idx.b32	%r228|%p27, %r201, %r227, 31, -1;
	mad.lo.s32 	%r229, %r228, %r73, %r226;
	add.s32 	%r230, %r79, 11;
	shfl.sync.idx.b32	%r231|%p28, %r201, %r230, 31, -1;
	mad.lo.s32 	%r232, %r231, %r74, %r229;
	add.s32 	%r233, %r79, 12;
	shfl.sync.idx.b32	%r234|%p29, %r201, %r233, 31, -1;
	mad.lo.s32 	%r235, %r234, %r75, %r232;
	add.s32 	%r236, %r79, 13;
	shfl.sync.idx.b32	%r237|%p30, %r201, %r236, 31, -1;
	mad.lo.s32 	%r238, %r237, %r76, %r235;
	add.s32 	%r239, %r79, 14;
	shfl.sync.idx.b32	%r240|%p31, %r201, %r239, 31, -1;
	mad.lo.s32 	%r241, %r240, %r77, %r238;
	shfl.sync.idx.b32	%r242|%p32, %r201, %r84, 31, -1;
	mad.lo.s32 	%r243, %r242, %r78, %r241;
	shfl.sync.down.b32	%r244|%p33, %r243, 1, 7711, -1;
	add.s32 	%r88, %r244, %r243;
	@%p16 bra 	$L__BB75_23;
	shl.b32 	%r245, %r62, 2;
	shl.b32 	%r246, %r291, 3;
	or.b32  	%r247, %r246, %r245;
	mov.u32 	%r248, _ZZ9cuda_gemmIiLi256ELi1ELi1ELi64ELi32ELi32ELi32ELi1ELi1EEviiiPT_S1_S1_iiE3Csh;
	add.s32 	%r249, %r248, %r247;
	st.shared.u32 	[%r249], %r88;
$L__BB75_23:
	shr.u32 	%r250, %r2, 2;
	add.s32 	%r291, %r291, %r250;
	setp.lt.u32 	%p34, %r291, 32;
	@%p34 bra 	$L__BB75_21;
$L__BB75_24:
	setp.gt.u32 	%p35, %r297, 63;
	bar.sync 	0;
	@%p35 bra 	$L__BB75_31;
	ld.param.u64 	%rd49, [_Z9cuda_gemmIiLi256ELi1ELi1ELi64ELi32ELi32ELi32ELi1ELi1EEviiiPT_S1_S1_ii_param_5];
	shl.b32 	%r90, %r2, 2;
	cvta.to.global.u64 	%rd10, %rd49;
	shl.b32 	%r91, %r22, 6;
	add.s32 	%r251, %r297, %r2;
	max.u32 	%r252, %r251, 64;
	setp.lt.u32 	%p36, %r251, 64;
	selp.u32 	%r253, 1, 0, %p36;
	add.s32 	%r254, %r251, %r253;
	sub.s32 	%r255, %r252, %r254;
	div.u32 	%r256, %r255, %r2;
	add.s32 	%r92, %r256, %r253;
	and.b32  	%r257, %r92, 3;
	setp.eq.s32 	%p37, %r257, 3;
	@%p37 bra 	$L__BB75_28;
	add.s32 	%r258, %r92, 1;
	and.b32  	%r259, %r258, 3;
	shl.b32 	%r260, %r297, 2;
	mov.u32 	%r261, _ZZ9cuda_gemmIiLi256ELi1ELi1ELi64ELi32ELi32ELi32ELi1ELi1EEviiiPT_S1_S1_iiE3Csh;
	add.s32 	%r293, %r261, %r260;
	add.s32 	%r262, %r297, %r91;
	mul.wide.u32 	%rd40, %r262, 4;
	add.s64 	%rd51, %rd10, %rd40;
	mul.wide.u32 	%rd12, %r2, 4;
	neg.s32 	%r292, %r259;
	mad.lo.s32 	%r297, %r2, %r259, %r297;
$L__BB75_27:
	.pragma "nounroll";
	ld.shared.u32 	%r263, [%r293];
	st.global.u32 	[%rd51], %r263;
	add.s32 	%r293, %r293, %r90;
	add.s64 	%rd51, %rd51, %rd12;
	add.s32 	%r292, %r292, 1;
	setp.ne.s32 	%p38, %r292, 0;
	@%p38 bra 	$L__BB75_27;
$L__BB75_28:
	setp.lt.u32 	%p39, %r92, 3;
	@%p39 bra 	$L__BB75_31;
	shl.b32 	%r264, %r297, 2;
	mov.u32 	%r265, _ZZ9cuda_gemmIiLi256ELi1ELi1ELi64ELi32ELi32ELi32ELi1ELi1EEviiiPT_S1_S1_iiE3Csh;
	add.s32 	%r296, %r265, %r264;
	shl.b32 	%r102, %r2, 4;
	shl.b32 	%r103, %r2, 3;
	mul.lo.s32 	%r104, %r2, 12;
	mul.wide.u32 	%rd41, %r2, 4;
	add.s64 	%rd15, %rd10, %rd41;
	add.s32 	%r295, %r297, %r91;
	mul.wide.u32 	%rd42, %r2, 8;
	add.s64 	%rd16, %rd10, %rd42;
	mul.wide.u32 	%rd43, %r2, 12;
	add.s64 	%rd17, %rd10, %rd43;
$L__BB75_30:
	mul.wide.s32 	%rd44, %r295, 4;
	add.s64 	%rd45, %rd15, %rd44;
	add.s64 	%rd46, %rd16, %rd44;
	add.s64 	%rd47, %rd17, %rd44;
	add.s64 	%rd48, %rd10, %rd44;
	ld.shared.u32 	%r266, [%r296];
	st.global.u32 	[%rd48], %r266;
	add.s32 	%r267, %r296, %r90;
	ld.shared.u32 	%r268, [%r267];
	st.global.u32 	[%rd45], %r268;
	add.s32 	%r269, %r296, %r103;
	ld.shared.u32 	%r270, [%r269];
	st.global.u32 	[%rd46], %r270;
	add.s32 	%r271, %r296, %r104;
	ld.shared.u32 	%r272, [%r271];
	st.global.u32 	[%rd47], %r272;
	add.s32 	%r297, %r297, %r90;
	add.s32 	%r296, %r296, %r102;
	add.s32 	%r295, %r295, %r90;
	setp.lt.u32 	%p40, %r297, 64;
	@%p40 bra 	$L__BB75_30;
$L__BB75_31:
	ret;

}
	// .globl	_Z9cuda_gemmIiLi256ELi1ELi1ELi64ELi64ELi64ELi32ELi0ELi0EEviiiPT_S1_S1_ii
.visible .entry _Z9cuda_gemmIiLi256ELi1ELi1ELi64ELi64ELi64ELi32ELi0ELi0EEviiiPT_S1_S1_ii(
	.param .u32 _Z9cuda_gemmIiLi256ELi1ELi1ELi64ELi64ELi64ELi32ELi0ELi0EEviiiPT_S1_S1_ii_param_0,
	.param .u32 _Z9cuda_gemmIiLi256ELi1ELi1ELi64ELi64ELi64ELi32ELi0ELi0EEviiiPT_S1_S1_ii_param_1,
	.param .u32 _Z9cuda_gemmIiLi256ELi1ELi1ELi64ELi64ELi64ELi32ELi0ELi0EEviiiPT_S1_S1_ii_param_2,
	.param .u64 .ptr .align 1 _Z9cuda_gemmIiLi256ELi1ELi1ELi64ELi64ELi64ELi32ELi0ELi0EEviiiPT_S1_S1_ii_param_3,
	.param .u64 .ptr .align 1 _Z9cuda_gemmIiLi256ELi1ELi1ELi64ELi64ELi64ELi32ELi0ELi0EEviiiPT_S1_S1_ii_param_4,
	.param .u64 .ptr .align 1 _Z9cuda_gemmIiLi256ELi1ELi1ELi64ELi64ELi64ELi32ELi0ELi0EEviiiPT_S1_S1_ii_param_5,
	.param .u32 _Z9cuda_gemmIiLi256ELi1ELi1ELi64ELi64ELi64ELi32ELi0ELi0EEviiiPT_S1_S1_ii_param_6,
	.param .u32 _Z9cuda_gemmIiLi256ELi1ELi1ELi64ELi64ELi64ELi32ELi0ELi0EEviiiPT_S1_S1_ii_param_7
)
.maxntid 256
{
	.reg .pred 	%p<183>;
	.reg .b32 	%r<1243>;
	.reg .b64 	%rd<27>;
	// demoted variable
	.shared .align 128 .b8 _ZZ9cuda_gemmIiLi256ELi1ELi1ELi64ELi64ELi64ELi32ELi0ELi0EEviiiPT_S1_S1_iiE11kron_fac_sh[8320];
	// demoted variable
	.shared .align 128 .b8 _ZZ9cuda_gemmIiLi256ELi1ELi1ELi64ELi64ELi64ELi32ELi0ELi0EEviiiPT_S1_S1_iiE3Ash[256];
	// demoted variable
	.shared .align 128 .b8 _ZZ9cuda_gemmIiLi256ELi1ELi1ELi64ELi64ELi64ELi32ELi0ELi0EEviiiPT_S1_S1_iiE3Csh[128];
	ld.param.u32 	%r416, [_Z9cuda_gemmIiLi256ELi1ELi1ELi64ELi64ELi64ELi32ELi0ELi0EEviiiPT_S1_S1_ii_param_2];
	ld.param.u64 	%rd5, [_Z9cuda_gemmIiLi256ELi1ELi1ELi64ELi64ELi64ELi32ELi0ELi0EEviiiPT_S1_S1_ii_param_3];
	ld.param.u64 	%rd4, [_Z9cuda_gemmIiLi256ELi1ELi1ELi64ELi64ELi64ELi32ELi0ELi0EEviiiPT_S1_S1_ii_param_4];
	ld.param.u64 	%rd6, [_Z9cuda_gemmIiLi256ELi1ELi1ELi64ELi64ELi64ELi32ELi0ELi0EEviiiPT_S1_S1_ii_param_5];
	ld.param.u32 	%r417, [_Z9cuda_gemmIiLi256ELi1ELi1ELi64ELi64ELi64ELi32ELi0ELi0EEviiiPT_S1_S1_ii_param_6];
	ld.param.u32 	%r418, [_Z9cuda_gemmIiLi256ELi1ELi1ELi64ELi64ELi64ELi32ELi0ELi0EEviiiPT_S1_S1_ii_param_7];
	cvta.to.global.u64 	%rd1, %rd5;
	cvta.to.global.u64 	%rd2, %rd6;
	mov.u32 	%r1237, %tid.x;
	and.b32  	%r2, %r1237, 31;
	setp.lt.s32 	%p1, %r418, 16;
	shr.u32 	%r3, %r418, 4;
	selp.b32 	%r4, 1, %r3, %p1;
	and.b32  	%r419, %r416, -64;
	setp.eq.s32 	%p2, %r419, 4096;
	@%p2 bra 	$L__BB76_3;
	setp.ne.s32 	%p3, %r419, 2048;
	@%p3 bra 	$L__BB76_4;
	mov.u32 	%r421, %ctaid.x;
	shr.u32 	%r1072, %r421, 5;
	and.b32  	%r1071, %r421, 31;
	bra.uni 	$L__BB76_5;
$L__BB76_3:
	mov.u32 	%r420, %ctaid.x;
	shr.u32 	%r1072, %r420, 6;
	and.b32  	%r1071, %r420, 63;
	bra.uni 	$L__BB76_5;
$L__BB76_4:
	mov.u32 	%r422, %ctaid.x;
	shr.s32 	%r423, %r416, 31;
	shr.u32 	%r424, %r423, 26;
	add.s32 	%r425, %r416, %r424;
	shr.s32 	%r426, %r425, 6;
	div.u32 	%r1072, %r422, %r426;
	mul.lo.s32 	%r427, %r1072, %r426;
	sub.s32 	%r1071, %r422, %r427;
$L__BB76_5:
	div.s32 	%r13, 64, %r418;
	mul.lo.s32 	%r428, %r13, %r4;
	min.s32 	%r14, %r428, 256;
	div.u32 	%r16, %r1237, %r14;
	mul.lo.s32 	%r429, %r16, %r14;
	sub.s32 	%r430, %r1237, %r429;
	div.u32 	%r15, %r430, %r4;
	mov.u32 	%r17, %ntid.x;
	div.u32 	%r18, %r17, %r14;
	mov.u32 	%r19, %ctaid.y;
	mov.u32 	%r431, %nctaid.y;
	setp.ge.u32 	%p4, %r19, %r431;
	@%p4 bra 	$L__BB76_167;
	shr.u32 	%r1081, %r1237, 5;
	shl.b32 	%r21, %r1072, 5;
	and.b32  	%r22, %r15, 15;
	rem.u32 	%r432, %r1237, %r4;
	shl.b32 	%r23, %r432, 4;
	min.s32 	%r24, %r417, 32;
	min.u32 	%r25, %r418, 16;
	or.b32  	%r26, %r22, %r23;
	shr.u32 	%r433, %r416, 31;
	add.s32 	%r434, %r416, %r433;
	shr.s32 	%r435, %r434, 1;
	mul.lo.s32 	%r27, %r1072, %r435;
	setp.gt.u32 	%p5, %r1237, 63;
	@%p5 bra 	$L__BB76_11;
	shl.b32 	%r436, %r1071, 6;
	mad.lo.s32 	%r28, %r19, %r416, %r436;
	add.s32 	%r437, %r1237, %r17;
	max.u32 	%r438, %r437, 64;
	setp.lt.u32 	%p6, %r437, 64;
	selp.u32 	%r439, 1, 0, %p6;
	add.s32 	%r440, %r437, %r439;
	sub.s32 	%r441, %r438, %r440;
	div.u32 	%r442, %r441, %r17;
	add.s32 	%r29, %r442, %r439;
	and.b32  	%r443, %r29, 3;
	setp.eq.s32 	%p7, %r443, 3;
	mov.u32 	%r1075, %r1237;
	@%p7 bra 	$L__BB76_10;
	add.s32 	%r445, %r29, 1;
	and.b32  	%r30, %r445, 3;
	mov.b32 	%r1074, 0;
	mov.u32 	%r1075, %r1237;
$L__BB76_9:
	.pragma "nounroll";
	add.s32 	%r446, %r28, %r1075;
	mul.wide.s32 	%rd7, %r446, 4;
	add.s64 	%rd8, %rd1, %rd7;
	ld.global.u32 	%r447, [%rd8];
	shl.b32 	%r448, %r1075, 2;
	mov.u32 	%r449, _ZZ9cuda_gemmIiLi256ELi1ELi1ELi64ELi64ELi64ELi32ELi0ELi0EEviiiPT_S1_S1_iiE3Ash;
	add.s32 	%r450, %r449, %r448;
	st.shared.u32 	[%r450], %r447;
	add.s32 	%r1075, %r1075, %r17;
	add.s32 	%r1074, %r1074, 1;
	setp.ne.s32 	%p8, %r1074, %r30;
	@%p8 bra 	$L__BB76_9;
$L__BB76_10:
	setp.lt.u32 	%p9, %r29, 3;
	@%p9 bra 	$L__BB76_11;
	bra.uni 	$L__BB76_240;
$L__BB76_11:
	setp.gt.u32 	%p11, %r1237, 31;
	@%p11 bra 	$L__BB76_17;
	add.s32 	%r463, %r1237, %r17;
	max.u32 	%r464, %r463, 32;
	setp.lt.u32 	%p12, %r463, 32;
	selp.u32 	%r465, 1, 0, %p12;
	add.s32 	%r466, %r463, %r465;
	sub.s32 	%r467, %r464, %r466;
	div.u32 	%r468, %r467, %r17;
	add.s32 	%r36, %r468, %r465;
	and.b32  	%r469, %r36, 3;
	setp.eq.s32 	%p13, %r469, 3;
	mov.u32 	%r1078, %r1237;
	@%p13 bra 	$L__BB76_15;
	add.s32 	%r471, %r36, 1;
	and.b32  	%r37, %r471, 3;
	mov.b32 	%r1077, 0;
	mov.u32 	%r1078, %r1237;
$L__BB76_14:
	.pragma "nounroll";
	shl.b32 	%r472, %r1078, 2;
	mov.u32 	%r473, _ZZ9cuda_gemmIiLi256ELi1ELi1ELi64ELi64ELi64ELi32ELi0ELi0EEviiiPT_S1_S1_iiE3Csh;
	add.s32 	%r474, %r473, %r472;
	mov.b32 	%r475, 0;
	st.shared.u32 	[%r474], %r475;
	add.s32 	%r1078, %r1078, %r17;
	add.s32 	%r1077, %r1077, 1;
	setp.ne.s32 	%p14, %r1077, %r37;
	@%p14 bra 	$L__BB76_14;
$L__BB76_15:
	setp.lt.u32 	%p15, %r36, 3;
	@%p15 bra 	$L__BB76_17;
$L__BB76_16:
	shl.b32 	%r476, %r1078, 2;
	mov.u32 	%r477, _ZZ9cuda_gemmIiLi256ELi1ELi1ELi64ELi64ELi64ELi32ELi0ELi0EEviiiPT_S1_S1_iiE3Csh;
	add.s32 	%r478, %r477, %r476;
	mov.b32 	%r479, 0;
	st.shared.u32 	[%r478], %r479;
	shl.b32 	%r480, %r17, 2;
	add.s32 	%r481, %r478, %r480;
	st.shared.u32 	[%r481], %r479;
	add.s32 	%r482, %r481, %r480;
	st.shared.u32 	[%r482], %r479;
	add.s32 	%r483, %r482, %r480;
	st.shared.u32 	[%r483], %r479;
	add.s32 	%r1078, %r480, %r1078;
	setp.lt.u32 	%p16, %r1078, 32;
	@%p16 bra 	$L__BB76_16;
$L__BB76_17:
	setp.ge.s32 	%p17, %r1081, %r418;
	@%p17 bra 	$L__BB76_20;
	cvta.to.global.u64 	%rd3, %rd4;
	shr.u32 	%r47, %r17, 5;
	mov.u32 	%r484, _ZZ9cuda_gemmIiLi256ELi1ELi1ELi64ELi64ELi64ELi32ELi0ELi0EEviiiPT_S1_S1_iiE11kron_fac_sh;
	mad.lo.s32 	%r48, %r2, 260, %r484;
	add.s32 	%r49, %r21, %r2;
$L__BB76_19:
	mad.lo.s32 	%r485, %r1081, %r417, %r49;
	mul.wide.s32 	%rd15, %r485, 4;
	add.s64 	%rd16, %rd3, %rd15;
	ld.global.u32 	%r486, [%rd16];
	shl.b32 	%r487, %r1081, 2;
	add.s32 	%r488, %r48, %r487;
	st.shared.u32 	[%r488], %r486;
	add.s32 	%r1081, %r1081, %r47;
	setp.lt.s32 	%p18, %r1081, %r418;
	@%p18 bra 	$L__BB76_19;
$L__BB76_20:
	setp.lt.s32 	%p19, %r13, 1;
	bar.sync 	0;
	@%p19 bra 	$L__BB76_160;
	setp.ne.s32 	%p20, %r4, 1;
	@%p20 bra 	$L__BB76_90;
	add.s32 	%r847, %r15, 2;
	and.b32  	%r52, %r847, 15;
	xor.b32  	%r53, %r22, 8;
	add.s32 	%r848, %r15, 9;
	and.b32  	%r54, %r848, 15;
	add.s32 	%r849, %r15, 10;
	and.b32  	%r55, %r849, 15;
	add.s32 	%r850, %r15, 11;
	and.b32  	%r56, %r850, 15;
	add.s32 	%r851, %r15, 12;
	and.b32  	%r57, %r851, 15;
	add.s32 	%r852, %r15, 13;
	and.b32  	%r58, %r852, 15;
	add.s32 	%r853, %r15, 14;
	and.b32  	%r59, %r853, 15;
	setp.gt.u32 	%p126, %r418, %r22;
	selp.b32 	%r854, 0, %r25, %p126;
	sub.s32 	%r60, %r26, %r854;
	add.s32 	%r855, %r22, 1;
	setp.lt.u32 	%p127, %r855, %r25;
	selp.b32 	%r856, 0, %r25, %p127;
	sub.s32 	%r61, %r26, %r856;
	add.s32 	%r857, %r22, 2;
	setp.lt.u32 	%p128, %r857, %r25;
	selp.b32 	%r858, 0, %r25, %p128;
	sub.s32 	%r62, %r26, %r858;
	add.s32 	%r859, %r22, 3;
	setp.lt.u32 	%p129, %r859, %r25;
	selp.b32 	%r860, 0, %r25, %p129;
	sub.s32 	%r63, %r26, %r860;
	add.s32 	%r861, %r22, 4;
	setp.lt.u32 	%p130, %r861, %r25;
	selp.b32 	%r862, 0, %r25, %p130;
	sub.s32 	%r64, %r26, %r862;
	add.s32 	%r863, %r22, 5;
	setp.lt.u32 	%p131, %r863, %r25;
	selp.b32 	%r864, 0, %r25, %p131;
	sub.s32 	%r65, %r26, %r864;
	add.s32 	%r865, %r22, 6;
	setp.lt.u32 	%p132, %r865, %r25;
	selp.b32 	%r866, 0, %r25, %p132;
	sub.s32 	%r66, %r26, %r866;
	add.s32 	%r867, %r22, 7;
	setp.lt.u32 	%p133, %r867, %r25;
	selp.b32 	%r868, 0, %r25, %p133;
	sub.s32 	%r67, %r26, %r868;
	add.s32 	%r869, %r22, 8;
	setp.lt.u32 	%p134, %r869, %r25;
	selp.b32 	%r870, 0, %r25, %p134;
	sub.s32 	%r68, %r26, %r870;
	add.s32 	%r871, %r22, 9;
	setp.lt.u32 	%p135, %r871, %r25;
	selp.b32 	%r872, 0, %r25, %p135;
	sub.s32 	%r69, %r26, %r872;
	add.s32 	%r873, %r22, 10;
	setp.lt.u32 	%p136, %r873, %r25;
	selp.b32 	%r874, 0, %r25, %p136;
	sub.s32 	%r70, %r26, %r874;
	add.s32 	%r875, %r22, 11;
	setp.lt.u32 	%p137, %r875, %r25;
	selp.b32 	%r876, 0, %r25, %p137;
	sub.s32 	%r71, %r26, %r876;
	add.s32 	%r877, %r22, 12;
	setp.lt.u32 	%p138, %r877, %r25;
	selp.b32 	%r878, 0, %r25, %p138;
	sub.s32 	%r72, %r26, %r878;
	add.s32 	%r879, %r22, 13;
	setp.lt.u32 	%p139, %r879, %r25;
	selp.b32 	%r880, 0, %r25, %p139;
	sub.s32 	%r73, %r26, %r880;
	add.s32 	%r881, %r22, 14;
	setp.lt.u32 	%p140, %r881, %r25;
	selp.b32 	%r882, 0, %r25, %p140;
	sub.s32 	%r74, %r26, %r882;
	add.s32 	%r883, %r22, 15;
	setp.lt.u32 	%p141, %r883, %r25;
	selp.b32 	%r884, 0, %r25, %p141;
	sub.s32 	%r75, %r26, %r884;
	mov.b32 	%r1098, 0;
	shl.b32 	%r965, %r60, 2;
	shl.b32 	%r968, %r61, 2;
	shl.b32 	%r971, %r62, 2;
	shl.b32 	%r974, %r63, 2;
	shl.b32 	%r977, %r64, 2;
	shl.b32 	%r980, %r65, 2;
	shl.b32 	%r983, %r66, 2;
	shl.b32 	%r986, %r67, 2;
	shl.b32 	%r989, %r68, 2;
	shl.b32 	%r992, %r69, 2;
	shl.b32 	%r995, %r70, 2;
	shl.b32 	%r998, %r71, 2;
	shl.b32 	%r1001, %r72, 2;
	shl.b32 	%r1004, %r73, 2;
	shl.b32 	%r1007, %r74, 2;
	shl.b32 	%r1010, %r75, 2;
$L__BB76_23:
	setp.lt.s32 	%p142, %r418, 1;
	add.s32 	%r93, %r1098, %r15;
	mul.lo.s32 	%r94, %r93, %r418;
	add.s32 	%r95, %r94, %r23;
	@%p142 bra 	$L__BB76_25;
	add.s32 	%r885, %r26, %r94;
	shl.b32 	%r886, %r885, 2;
	mov.u32 	%r887, _ZZ9cuda_gemmIiLi256ELi1ELi1ELi64ELi64ELi64ELi32ELi0ELi0EEviiiPT_S1_S1_iiE3Ash;
	add.s32 	%r888, %r887, %r886;
	ld.shared.u32 	%r1099, [%r888];
$L__BB76_25:
	setp.lt.s32 	%p143, %r418, 2;
	@%p143 bra 	$L__BB76_27;
	add.s32 	%r889, %r15, 1;
	and.b32  	%r890, %r889, 15;
	add.s32 	%r891, %r95, %r890;
	shl.b32 	%r892, %r891, 2;
	mov.u32 	%r893, _ZZ9cuda_gemmIiLi256ELi1ELi1ELi64ELi64ELi64ELi32ELi0ELi0EEviiiPT_S1_S1_iiE3Ash;
	add.s32 	%r894, %r893, %r892;
	ld.shared.u32 	%r1100, [%r894];
$L__BB76_27:
	setp.lt.s32 	%p144, %r418, 3;
	@%p144 bra 	$L__BB76_29;
	add.s32 	%r895, %r95, %r52;
	shl.b32 	%r896, %r895, 2;
	mov.u32 	%r897, _ZZ9cuda_gemmIiLi256ELi1ELi1ELi64ELi64ELi64ELi32ELi0ELi0EEviiiPT_S1_S1_iiE3Ash;
	add.s32 	%r898, %r897, %r896;
	ld.shared.u32 	%r1101, [%r898];
$L__BB76_29:
	setp.lt.s32 	%p145, %r418, 4;
	@%p145 bra 	$L__BB76_31;
	add.s32 	%r899, %r15, 3;
	and.b32  	%r900, %r899, 15;
	add.s32 	%r901, %r95, %r900;
	shl.b32 	%r902, %r901, 2;
	mov.u32 	%r903, _ZZ9cuda_gemmIiLi256ELi1ELi1ELi64ELi64ELi64ELi32ELi0ELi0EEviiiPT_S1_S1_iiE3Ash;
	add.s32 	%r904, %r903, %r902;
	ld.shared.u32 	%r1102, [%r904];
$L__BB76_31:
	setp.lt.s32 	%p146, %r418, 5;
	@%p146 bra 	$L__BB76_33;
	add.s32 	%r905, %r15, 4;
	and.b32  	%r906, %r905, 15;
	add.s32 	%r907, %r95, %r906;
	shl.b32 	%r908, %r907, 2;
	mov.u32 	%r909, _ZZ9cuda_gemmIiLi256ELi1ELi1ELi64ELi64ELi64ELi32ELi0ELi0EEviiiPT_S1_S1_iiE3Ash;
	add.s32 	%r910, %r909, %r908;
	ld.shared.u32 	%r1103, [%r910];
$L__BB76_33:
	setp.lt.s32 	%p147, %r418, 6;
	@%p147 bra 	$L__BB76_35;
	add.s32 	%r911, %r15, 5;
	and.b32  	%r912, %r911, 15;
	add.s32 	%r913, %r95, %r912;
	shl.b32 	%r914, %r913, 2;
	mov.u32 	%r915, _ZZ9cuda_gemmIiLi256ELi1ELi1ELi64ELi64ELi64ELi32ELi0ELi0EEviiiPT_S1_S1_iiE3Ash;
	add.s32 	%r916, %r915, %r914;
	ld.shared.u32 	%r1104, [%r916];
$L__BB76_35:
	setp.lt.s32 	%p148, %r418, 7;
	@%p148 bra 	$L__BB76_37;
	add.s32 	%r917, %r15, 6;
	and.b32  	%r918, %r917, 15;
	add.s32 	%r919, %r95, %r918;
	shl.b32 	%r920, %r919, 2;
	mov.u32 	%r921, _ZZ9cuda_gemmIiLi256ELi1ELi1ELi64ELi64ELi64ELi32ELi0ELi0EEviiiPT_S1_S1_iiE3Ash;
	add.s32 	%r922, %r921, %r920;
	ld.shared.u32 	%r1105, [%r922];
$L__BB76_37:
	setp.lt.s32 	%p149, %r418, 8;
	@%p149 bra 	$L__BB76_39;
	add.s32 	%r923, %r15, 7;
	and.b32  	%r924, %r923, 15;
	add.s32 	%r925, %r95, %r924;
	shl.b32 	%r926, %r925, 2;
	mov.u32 	%r927, _ZZ9cuda_gemmIiLi256ELi1ELi1ELi64ELi64ELi64ELi32ELi0ELi0EEviiiPT_S1_S1_iiE3Ash;
	add.s32 	%r928, %r927, %r926;
	ld.shared.u32 	%r1106, [%r928];
$L__BB76_39:
	setp.lt.s32 	%p150, %r418, 9;
	@%p150 bra 	$L__BB76_41;
	add.s32 	%r929, %r95, %r53;
	shl.b32 	%r930, %r929, 2;
	mov.u32 	%r931, _ZZ9cuda_gemmIiLi256ELi1ELi1ELi64ELi64ELi64ELi32ELi0ELi0EEviiiPT_S1_S1_iiE3Ash;
	add.s32 	%r932, %r931, %r930;
	ld.shared.u32 	%r1107, [%r932];
$L__BB76_41:
	setp.lt.s32 	%p151, %r418, 10;
	@%p151 bra 	$L__BB76_43;
	add.s32 	%r933, %r95, %r54;
	shl.b32 	%r934, %r933, 2;
	mov.u32 	%r935, _ZZ9cuda_gemmIiLi256ELi1ELi1ELi64ELi64ELi64ELi32ELi0ELi0EEviiiPT_S1_S1_iiE3Ash;
	add.s32 	%r936, %r935, %r934;
	ld.shared.u32 	%r1108, [%r936];
$L__BB76_43:
	setp.lt.s32 	%p152, %r418, 11;
	@%p152 bra 	$L__BB76_45;
	add.s32 	%r937, %r95, %r55;
	shl.b32 	%r938, %r937, 2;
	mov.u32 	%r939, _ZZ9cuda_gemmIiLi256ELi1ELi1ELi64ELi64ELi64ELi32ELi0ELi0EEviiiPT_S1_S1_iiE3Ash;
	add.s32 	%r940, %r939, %r938;
	ld.shared.u32 	%r1109, [%r940];
$L__BB76_45:
	setp.lt.s32 	%p153, %r418, 12;
	@%p153 bra 	$L__BB76_47;
	add.s32 	%r941, %r95, %r56;
	shl.b32 	%r942, %r941, 2;
	mov.u32 	%r943, _ZZ9cuda_gemmIiLi256ELi1ELi1ELi64ELi64ELi64ELi32ELi0ELi0EEviiiPT_S1_S1_iiE3Ash;
	add.s32 	%r944, %r943, %r942;
	ld.shared.u32 	%r1110, [%r944];
$L__BB76_47:
	setp.lt.s32 	%p154, %r418, 13;
	@%p154 bra 	$L__BB76_49;
	add.s32 	%r945, %r95, %r57;
	shl.b32 	%r946, %r945, 2;
	mov.u32 	%r947, _ZZ9cuda_gemmIiLi256ELi1ELi1ELi64ELi64ELi64ELi32ELi0ELi0EEviiiPT_S1_S1_iiE3Ash;
	add.s32 	%r948, %r947, %r946;
	ld.shared.u32 	%r1111, [%r948];
$L__BB76_49:
	setp.lt.s32 	%p155, %r418, 14;
	@%p155 bra 	$L__BB76_51;
	add.s32 	%r949, %r95, %r58;
	shl.b32 	%r950, %r949, 2;
	mov.u32 	%r951, _ZZ9cuda_gemmIiLi256ELi1ELi1ELi64ELi64ELi64ELi32ELi0ELi0EEviiiPT_S1_S1_iiE3Ash;
	add.s32 	%r952, %r951, %r950;
	ld.shared.u32 	%r1112, [%r952];
$L__BB76_51:
	setp.lt.s32 	%p156, %r418, 15;
	@%p156 bra 	$L__BB76_53;
	add.s32 	%r953, %r95, %r59;
	shl.b32 	%r954, %r953, 2;
	mov.u32 	%r955, _ZZ9cuda_gemmIiLi256ELi1ELi1ELi64ELi64ELi64ELi32ELi0ELi0EEviiiPT_S1_S1_iiE3Ash;
	add.s32 	%r956, %r955, %r954;
	ld.shared.u32 	%r1113, [%r956];
$L__BB76_53:
	setp.lt.s32 	%p157, %r418, 16;
	@%p157 bra 	$L__BB76_55;
	add.s32 	%r957, %r15, -1;
	and.b32  	%r958, %r957, 15;
	add.s32 	%r959, %r95, %r958;
	shl.b32 	%r960, %r959, 2;
	mov.u32 	%r961, _ZZ9cuda_gemmIiLi256ELi1ELi1ELi64ELi64ELi64ELi32ELi0ELi0EEviiiPT_S1_S1_iiE3Ash;
	add.s32 	%r962, %r961, %r960;
	ld.shared.u32 	%r1114, [%r962];
$L__BB76_55:
	setp.ge.s32 	%p158, %r16, %r24;
	mov.u32 	%r1115, %r16;
	@%p158 bra 	$L__BB76_56;
	bra.uni 	$L__BB76_57;
$L__BB76_56:
	add.s32 	%r1098, %r1098, %r14;
	setp.lt.s32 	%p176, %r1098, %r13;
	@%p176 bra 	$L__BB76_23;
	bra.uni 	$L__BB76_160;
$L__BB76_57:
	mov.u32 	%r964, _ZZ9cuda_gemmIiLi256ELi1ELi1ELi64ELi64ELi64ELi32ELi0ELi0EEviiiPT_S1_S1_iiE11kron_fac_sh;
	mad.lo.s32 	%r130, %r1115, 260, %r964;
	mov.b32 	%r1117, 0;
	@%p142 bra 	$L__BB76_59;
	add.s32 	%r966, %r130, %r965;
	ld.shared.u32 	%r967, [%r966];
	mul.lo.s32 	%r1117, %r967, %r1099;
$L__BB76_59:
	@%p143 bra 	$L__BB76_61;
	add.s32 	%r969, %r130, %r968;
	ld.shared.u32 	%r970, [%r969+4];
	mad.lo.s32 	%r1117, %r970, %r1100, %r1117;
$L__BB76_61:
	@%p144 bra 	$L__BB76_63;
	add.s32 	%r972, %r130, %r971;
	ld.shared.u32 	%r973, [%r972+8];
	mad.lo.s32 	%r1117, %r973, %r1101, %r1117;
$L__BB76_63:
	@%p145 bra 	$L__BB76_65;
	add.s32 	%r975, %r130, %r974;
	ld.shared.u32 	%r976, [%r975+12];
	mad.lo.s32 	%r1117, %r976, %r1102, %r1117;
$L__BB76_65:
	@%p146 bra 	$L__BB76_67;
	add.s32 	%r978, %r130, %r977;
	ld.shared.u32 	%r979, [%r978+16];
	mad.lo.s32 	%r1117, %r979, %r1103, %r1117;
$L__BB76_67:
	@%p147 bra 	$L__BB76_69;
	add.s32 	%r981, %r130, %r980;
	ld.shared.u32 	%r982, [%r981+20];
	mad.lo.s32 	%r1117, %r982, %r1104, %r1117;
$L__BB76_69:
	setp.lt.s32 	%p165, %r418, 7;
	@%p165 bra 	$L__BB76_71;
	add.s32 	%r984, %r130, %r983;
	ld.shared.u32 	%r985, [%r984+24];
	mad.lo.s32 	%r1117, %r985, %r1105, %r1117;
$L__BB76_71:
	setp.lt.s32 	%p166, %r418, 8;
	@%p166 bra 	$L__BB76_73;
	add.s32 	%r987, %r130, %r986;
	ld.shared.u32 	%r988, [%r987+28];
	mad.lo.s32 	%r1117, %r988, %r1106, %r1117;
$L__BB76_73:
	setp.lt.s32 	%p167, %r418, 9;
	@%p167 bra 	$L__BB76_75;
	add.s32 	%r990, %r130, %r989;
	ld.shared.u32 	%r991, [%r990+32];
	mad.lo.s32 	%r1117, %r991, %r1107, %r1117;
$L__BB76_75:
	setp.lt.s32 	%p168, %r418, 10;
	@%p168 bra 	$L__BB76_77;
	add.s32 	%r993, %r130, %r992;
	ld.shared.u32 	%r994, [%r993+36];
	mad.lo.s32 	%r1117, %r994, %r1108, %r1117;
$L__BB76_77:
	setp.lt.s32 	%p169, %r418, 11;
	@%p169 bra 	$L__BB76_79;
	add.s32 	%r996, %r130, %r995;
	ld.shared.u32 	%r997, [%r996+40];
	mad.lo.s32 	%r1117, %r997, %r1109, %r1117;
$L__BB76_79:
	setp.lt.s32 	%p170, %r418, 12;
	@%p170 bra 	$L__BB76_81;
	add.s32 	%r999, %r130, %r998;
	ld.shared.u32 	%r1000, [%r999+44];
	mad.lo.s32 	%r1117, %r1000, %r1110, %r1117;
$L__BB76_81:
	setp.lt.s32 	%p171, %r418, 13;
	@%p171 bra 	$L__BB76_83;
	add.s32 	%r1002, %r130, %r1001;
	ld.shared.u32 	%r1003, [%r1002+48];
	mad.lo.s32 	%r1117, %r1003, %r1111, %r1117;
$L__BB76_83:
	setp.lt.s32 	%p172, %r418, 14;
	@%p172 bra 	$L__BB76_85;
	add.s32 	%r1005, %r130, %r1004;
	ld.shared.u32 	%r1006, [%r1005+52];
	mad.lo.s32 	%r1117, %r1006, %r1112, %r1117;
$L__BB76_85:
	setp.lt.s32 	%p173, %r418, 15;
	@%p173 bra 	$L__BB76_87;
	add.s32 	%r1008, %r130, %r1007;
	ld.shared.u32 	%r1009, [%r1008+56];
	mad.lo.s32 	%r1117, %r1009, %r1113, %r1117;
$L__BB76_87:
	setp.lt.s32 	%p174, %r418, 16;
	@%p174 bra 	$L__BB76_89;
	add.s32 	%r1011, %r130, %r1010;
	ld.shared.u32 	%r1012, [%r1011+60];
	mad.lo.s32 	%r1117, %r1012, %r1114, %r1117;
$L__BB76_89:
	mad.lo.s32 	%r1013, %r1115, %r13, %r93;
	shl.b32 	%r1014, %r1013, 2;
	mov.u32 	%r1015, _ZZ9cuda_gemmIiLi256ELi1ELi1ELi64ELi64ELi64ELi32ELi0ELi0EEviiiPT_S1_S1_iiE3Csh;
	add.s32 	%r1016, %r1015, %r1014;
	ld.shared.u32 	%r1017, [%r1016];
	add.s32 	%r1018, %r1017, %r1117;
	st.shared.u32 	[%r1016], %r1018;
	add.s32 	%r1115, %r1115, %r18;
	setp.lt.s32 	%p175, %r1115, %r24;
	@%p175 bra 	$L__BB76_57;
	bra.uni 	$L__BB76_56;
$L__BB76_90:
	setp.gt.u32 	%p21, %r418, 31;
	@%p21 bra 	$L__BB76_168;
	add.s32 	%r491, %r15, 1;
	and.b32  	%r164, %r491, 15;
	add.s32 	%r492, %r15, 2;
	and.b32  	%r165, %r492, 15;
	add.s32 	%r493, %r15, 3;
	and.b32  	%r166, %r493, 15;
	add.s32 	%r494, %r15, 4;
	and.b32  	%r167, %r494, 15;
	add.s32 	%r495, %r15, 5;
	and.b32  	%r168, %r495, 15;
	add.s32 	%r496, %r15, 6;
	and.b32  	%r169, %r496, 15;
	add.s32 	%r497, %r15, 7;
	and.b32  	%r170, %r497, 15;
	add.s32 	%r498, %r15, 9;
	and.b32  	%r171, %r498, 15;
	setp.gt.u32 	%p22, %r418, %r22;
	selp.b32 	%r499, 0, %r25, %p22;
	sub.s32 	%r172, %r26, %r499;
	add.s32 	%r500, %r22, 1;
	setp.lt.u32 	%p23, %r500, %r25;
	selp.b32 	%r501, 0, %r25, %p23;
	sub.s32 	%r173, %r26, %r501;
	add.s32 	%r502, %r22, 2;
	setp.lt.u32 	%p24, %r502, %r25;
	selp.b32 	%r503, 0, %r25, %p24;
	sub.s32 	%r174, %r26, %r503;
	add.s32 	%r504, %r22, 3;
	setp.lt.u32 	%p25, %r504, %r25;
	selp.b32 	%r505, 0, %r25, %p25;
	sub.s32 	%r175, %r26, %r505;
	add.s32 	%r506, %r22, 4;
	setp.lt.u32 	%p26, %r506, %r25;
	selp.b32 	%r507, 0, %r25, %p26;
	sub.s32 	%r176, %r26, %r507;
	add.s32 	%r508, %r22, 5;
	setp.lt.u32 	%p27, %r508, %r25;
	selp.b32 	%r509, 0, %r25, %p27;
	sub.s32 	%r177, %r26, %r509;
	add.s32 	%r510, %r22, 6;
	setp.lt.u32 	%p28, %r510, %r25;
	selp.b32 	%r511, 0, %r25, %p28;
	sub.s32 	%r178, %r26, %r511;
	add.s32 	%r512, %r22, 7;
	setp.lt.u32 	%p29, %r512, %r25;
	selp.b32 	%r513, 0, %r25, %p29;
	sub.s32 	%r179, %r26, %r513;
	add.s32 	%r514, %r22, 8;
	setp.lt.u32 	%p30, %r514, %r25;
	selp.b32 	%r515, 0, %r25, %p30;
	sub.s32 	%r180, %r26, %r515;
	add.s32 	%r516, %r22, 9;
	setp.lt.u32 	%p31, %r516, %r25;
	selp.b32 	%r517, 0, %r25, %p31;
	sub.s32 	%r181, %r26, %r517;
	add.s32 	%r518, %r22, 10;
	setp.lt.u32 	%p32, %r518, %r25;
	selp.b32 	%r519, 0, %r25, %p32;
	sub.s32 	%r182, %r26, %r519;
	add.s32 	%r520, %r22, 11;
	setp.lt.u32 	%p33, %r520, %r25;
	selp.b32 	%r521, 0, %r25, %p33;
	sub.s32 	%r183, %r26, %r521;
	add.s32 	%r522, %r22, 12;
	setp.lt.u32 	%p34, %r522, %r25;
	selp.b32 	%r523, 0, %r25, %p34;
	sub.s32 	%r184, %r26, %r523;
	add.s32 	%r524, %r22, 13;
	setp.lt.u32 	%p35, %r524, %r25;
	selp.b32 	%r525, 0, %r25, %p35;
	sub.s32 	%r185, %r26, %r525;
	add.s32 	%r526, %r22, 14;
	setp.lt.u32 	%p36, %r526, %r25;
	selp.b32 	%r527, 0, %r25, %p36;
	sub.s32 	%r186, %r26, %r527;
	add.s32 	%r528, %r22, 15;
	setp.lt.u32 	%p37, %r528, %r25;
	selp.b32 	%r529, 0, %r25, %p37;
	sub.s32 	%r187, %r26, %r529;
	mov.b32 	%r1200, 0;
	shl.b32 	%r613, %r173, 2;
	shl.b32 	%r616, %r174, 2;
	shl.b32 	%r619, %r175, 2;
	shl.b32 	%r622, %r176, 2;
	shl.b32 	%r625, %r177, 2;
	shl.b32 	%r628, %r178, 2;
	shl.b32 	%r631, %r179, 2;
	shl.b32 	%r634, %r180, 2;
	shl.b32 	%r637, %r181, 2;
	shl.b32 	%r640, %r182, 2;
	shl.b32 	%r643, %r183, 2;
	shl.b32 	%r646, %r184, 2;
	shl.b32 	%r649, %r185, 2;
	shl.b32 	%r652, %r186, 2;
	shl.b32 	%r655, %r187, 2;
	shl.b32 	%r610, %r172, 2;
$L__BB76_92:
	setp.eq.s32 	%p38, %r418, 0;
	add.s32 	%r313, %r1200, %r15;
	mul.lo.s32 	%r314, %r313, %r418;
	add.s32 	%r315, %r314, %r23;
	@%p38 bra 	$L__BB76_94;
	add.s32 	%r530, %r26, %r314;
	shl.b32 	%r531, %r530, 2;
	mov.u32 	%r532, _ZZ9cuda_gemmIiLi256ELi1ELi1ELi64ELi64ELi64ELi32ELi0ELi0EEviiiPT_S1_S1_iiE3Ash;
	add.s32 	%r533, %r532, %r531;
	ld.shared.u32 	%r1201, [%r533];
$L__BB76_94:
	setp.lt.u32 	%p39, %r418, 2;
	@%p39 bra 	$L__BB76_96;
	add.s32 	%r534, %r315, %r164;
	shl.b32 	%r535, %r534, 2;
	mov.u32 	%r536, _ZZ9cuda_gemmIiLi256ELi1ELi1ELi64ELi64ELi64ELi32ELi0ELi0EEviiiPT_S1_S1_iiE3Ash;
	add.s32 	%r537, %r536, %r535;
	ld.shared.u32 	%r1202, [%r537];
$L__BB76_96:
	setp.lt.u32 	%p40, %r418, 3;
	@%p40 bra 	$L__BB76_98;
	add.s32 	%r538, %r315, %r165;
	shl.b32 	%r539, %r538, 2;
	mov.u32 	%r540, _ZZ9cuda_gemmIiLi256ELi1ELi1ELi64ELi64ELi64ELi32ELi0ELi0EEviiiPT_S1_S1_iiE3Ash;
	add.s32 	%r541, %r540, %r539;
	ld.shared.u32 	%r1203, [%r541];
$L__BB76_98:
	setp.lt.u32 	%p41, %r418, 4;
	@%p41 bra 	$L__BB76_100;
	add.s32 	%r542, %r315, %r166;
	shl.b32 	%r543, %r542, 2;
	mov.u32 	%r544, _ZZ9cuda_gemmIiLi256ELi1ELi1ELi64ELi64ELi64ELi32ELi0ELi0EEviiiPT_S1_S1_iiE3Ash;
	add.s32 	%r545, %r544, %r543;
	ld.shared.u32 	%r1204, [%r545];
$L__BB76_100:
	setp.lt.u32 	%p42, %r418, 5;
	@%p42 bra 	$L__BB76_102;
	add.s32 	%r546, %r315, %r167;
	shl.b32 	%r547, %r546, 2;
	mov.u32 	%r548, _ZZ9cuda_gemmIiLi256ELi1ELi1ELi64ELi64ELi64ELi32ELi0ELi0EEviiiPT_S1_S1_iiE3Ash;
	add.s32 	%r549, %r548, %r547;
	ld.shared.u32 	%r1205, [%r549];
$L__BB76_102:
	setp.lt.u32 	%p43, %r418, 6;
	@%p43 bra 	$L__BB76_104;
	add.s32 	%r550, %r315, %r168;
	shl.b32 	%r551, %r550, 2;
	mov.u32 	%r552, _ZZ9cuda_gemmIiLi256ELi1ELi1ELi64ELi64ELi64ELi32ELi0ELi0EEviiiPT_S1_S1_iiE3Ash;
	add.s32 	%r553, %r552, %r551;
	ld.shared.u32 	%r1206, [%r553];
$L__BB76_104:
	setp.lt.u32 	%p44, %r418, 7;
	@%p44 bra 	$L__BB76_106;
	add.s32 	%r554, %r315, %r169;
	shl.b32 	%r555, %r554, 2;
	mov.u32 	%r556, _ZZ9cuda_gemmIiLi256ELi1ELi1ELi64ELi64ELi64ELi32ELi0ELi0EEviiiPT_S1_S1_iiE3Ash;
	add.s32 	%r557, %r556, %r555;
	ld.shared.u32 	%r1207, [%r557];
$L__BB76_106:
	setp.lt.u32 	%p45, %r418, 8;
	@%p45 bra 	$L__BB76_108;
	add.s32 	%r558, %r315, %r170;
	shl.b32 	%r559, %r558, 2;
	mov.u32 	%r560, _ZZ9cuda_gemmIiLi256ELi1ELi1ELi64ELi64ELi64ELi32ELi0ELi0EEviiiPT_S1_S1_iiE3Ash;
	add.s32 	%r561, %r560, %r559;
	ld.shared.u32 	%r1208, [%r561];
$L__BB76_108:
	setp.lt.u32 	%p46, %r418, 9;
	@%p46 bra 	$L__BB76_110;
	and.b32  	%r562, %r15, 15;
	xor.b32  	%r563, %r562, 8;
	add.s32 	%r564, %r315, %r563;
	shl.b32 	%r565, %r564, 2;
	mov.u32 	%r566, _ZZ9cuda_gemmIiLi256ELi1ELi1ELi64ELi64ELi64ELi32ELi0ELi0EEviiiPT_S1_S1_iiE3Ash;
	add.s32 	%r567, %r566, %r565;
	ld.shared.u32 	%r1209, [%r567];
$L__BB76_110:
	setp.lt.u32 	%p47, %r418, 10;
	@%p47 bra 	$L__BB76_112;
	add.s32 	%r568, %r315, %r171;
	shl.b32 	%r569, %r568, 2;
	mov.u32 	%r570, _ZZ9cuda_gemmIiLi256ELi1ELi1ELi64ELi64ELi64ELi32ELi0ELi0EEviiiPT_S1_S1_iiE3Ash;
	add.s32 	%r571, %r570, %r569;
	ld.shared.u32 	%r1210, [%r571];
$L__BB76_112:
	setp.lt.u32 	%p48, %r418, 11;
	@%p48 bra 	$L__BB76_114;
	add.s32 	%r572, %r15, 10;
	and.b32  	%r573, %r572, 15;
	add.s32 	%r574, %r315, %r573;
	shl.b32 	%r575, %r574, 2;
	mov.u32 	%r576, _ZZ9cuda_gemmIiLi256ELi1ELi1ELi64ELi64ELi64ELi32ELi0ELi0EEviiiPT_S1_S1_iiE3Ash;
	add.s32 	%r577, %r576, %r575;
	ld.shared.u32 	%r1211, [%r577];
$L__BB76_114:
	setp.lt.u32 	%p49, %r418, 12;
	@%p49 bra 	$L__BB76_116;
	add.s32 	%r578, %r15, 11;
	and.b32  	%r579, %r578, 15;
	add.s32 	%r580, %r315, %r579;
	shl.b32 	%r581, %r580, 2;
	mov.u32 	%r582, _ZZ9cuda_gemmIiLi256ELi1ELi1ELi64ELi64ELi64ELi32ELi0ELi0EEviiiPT_S1_S1_iiE3Ash;
	add.s32 	%r583, %r582, %r581;
	ld.shared.u32 	%r1212, [%r583];
$L__BB76_116:
	setp.lt.u32 	%p50, %r418, 13;
	@%p50 bra 	$L__BB76_118;
	add.s32 	%r584, %r15, 12;
	and.b32  	%r585, %r584, 15;
	add.s32 	%r586, %r315, %r585;
	shl.b32 	%r587, %r586, 2;
	mov.u32 	%r588, _ZZ9cuda_gemmIiLi256ELi1ELi1ELi64ELi64ELi64ELi32ELi0ELi0EEviiiPT_S1_S1_iiE3Ash;
	add.s32 	%r589, %r588, %r587;
	ld.shared.u32 	%r1213, [%r589];
$L__BB76_118:
	setp.lt.u32 	%p51, %r418, 14;
	@%p51 bra 	$L__BB76_120;
	add.s32 	%r590, %r15, 13;
	and.b32  	%r591, %r590, 15;
	add.s32 	%r592, %r315, %r591;
	shl.b32 	%r593, %r592, 2;
	mov.u32 	%r594, _ZZ9cuda_gemmIiLi256ELi1ELi1ELi64ELi64ELi64ELi32ELi0ELi0EEviiiPT_S1_S1_iiE3Ash;
	add.s32 	%r595, %r594, %r593;
	ld.shared.u32 	%r1214, [%r595];
$L__BB76_120:
	setp.lt.u32 	%p52, %r418, 15;
	@%p52 bra 	$L__BB76_122;
	add.s32 	%r596, %r15, 14;
	and.b32  	%r597, %r596, 15;
	add.s32 	%r598, %r315, %r597;
	shl.b32 	%r599, %r598, 2;
	mov.u32 	%r600, _ZZ9cuda_gemmIiLi256ELi1ELi1ELi64ELi64ELi64ELi32ELi0ELi0EEviiiPT_S1_S1_iiE3Ash;
	add.s32 	%r601, %r600, %r599;
	ld.shared.u32 	%r1215, [%r601];
$L__BB76_122:
	setp.lt.u32 	%p53, %r418, 16;
	@%p53 bra 	$L__BB76_124;
	add.s32 	%r602, %r15, -1;
	and.b32  	%r603, %r602, 15;
	add.s32 	%r604, %r315, %r603;
	shl.b32 	%r605, %r604, 2;
	mov.u32 	%r606, _ZZ9cuda_gemmIiLi256ELi1ELi1ELi64ELi64ELi64ELi32ELi0ELi0EEviiiPT_S1_S1_iiE3Ash;
	add.s32 	%r607, %r606, %r605;
	ld.shared.u32 	%r1216, [%r607];
$L__BB76_124:
	setp.ge.s32 	%p54, %r16, %r24;
	@%p54 bra 	$L__BB76_159;
	mov.u32 	%r1217, %r16;
$L__BB76_126:
	mov.u32 	%r609, _ZZ9cuda_gemmIiLi256ELi1ELi1ELi64ELi64ELi64ELi32ELi0ELi0EEviiiPT_S1_S1_iiE11kron_fac_sh;
	mad.lo.s32 	%r349, %r1217, 260, %r609;
	mov.b32 	%r1219, 0;
	@%p38 bra 	$L__BB76_128;
	add.s32 	%r611, %r349, %r610;
	ld.shared.u32 	%r612, [%r611];
	mul.lo.s32 	%r1219, %r612, %r1201;
$L__BB76_128:
	@%p39 bra 	$L__BB76_130;
	add.s32 	%r614, %r349, %r613;
	ld.shared.u32 	%r615, [%r614+4];
	mad.lo.s32 	%r1219, %r615, %r1202, %r1219;
$L__BB76_130:
	@%p40 bra 	$L__BB76_132;
	add.s32 	%r617, %r349, %r616;
	ld.shared.u32 	%r618, [%r617+8];
	mad.lo.s32 	%r1219, %r618, %r1203, %r1219;
$L__BB76_132:
	@%p41 bra 	$L__BB76_134;
	add.s32 	%r620, %r349, %r619;
	ld.shared.u32 	%r621, [%r620+12];
	mad.lo.s32 	%r1219, %r621, %r1204, %r1219;
$L__BB76_134:
	@%p42 bra 	$L__BB76_136;
	add.s32 	%r623, %r349, %r622;
	ld.shared.u32 	%r624, [%r623+16];
	mad.lo.s32 	%r1219, %r624, %r1205, %r1219;
$L__BB76_136:
	@%p43 bra 	$L__BB76_138;
	add.s32 	%r626, %r349, %r625;
	ld.shared.u32 	%r627, [%r626+20];
	mad.lo.s32 	%r1219, %r627, %r1206, %r1219;
$L__BB76_138:
	setp.lt.u32 	%p61, %r418, 7;
	@%p61 bra 	$L__BB76_140;
	add.s32 	%r629, %r349, %r628;
	ld.shared.u32 	%r630, [%r629+24];
	mad.lo.s32 	%r1219, %r630, %r1207, %r1219;
$L__BB76_140:
	setp.lt.u32 	%p62, %r418, 8;
	@%p62 bra 	$L__BB76_142;
	add.s32 	%r632, %r349, %r631;
	ld.shared.u32 	%r633, [%r632+28];
	mad.lo.s32 	%r1219, %r633, %r1208, %r1219;
$L__BB76_142:
	setp.lt.u32 	%p63, %r418, 9;
	@%p63 bra 	$L__BB76_144;
	add.s32 	%r635, %r349, %r634;
	ld.shared.u32 	%r636, [%r635+32];
	mad.lo.s32 	%r1219, %r636, %r1209, %r1219;
$L__BB76_144:
	setp.lt.u32 	%p64, %r418, 10;
	@%p64 bra 	$L__BB76_146;
	add.s32 	%r638, %r349, %r637;
	ld.shared.u32 	%r639, [%r638+36];
	mad.lo.s32 	%r1219, %r639, %r1210, %r1219;
$L__BB76_146:
	setp.lt.u32 	%p65, %r418, 11;
	@%p65 bra 	$L__BB76_148;
	add.s32 	%r641, %r349, %r640;
	ld.shared.u32 	%r642, [%r641+40];
	mad.lo.s32 	%r1219, %r642, %r1211, %r1219;
$L__BB76_148:
	setp.lt.u32 	%p66, %r418, 12;
	@%p66 bra 	$L__BB76_150;
	add.s32 	%r644, %r349, %r643;
	ld.shared.u32 	%r645, [%r644+44];
	mad.lo.s32 	%r1219, %r645, %r1212, %r1219;
$L__BB76_150:
	setp.lt.u32 	%p67, %r418, 13;
	@%p67 bra 	$L__BB76_152;
	add.s32 	%r647, %r349, %r646;
	ld.shared.u32 	%r648, [%r647+48];
	mad.lo.s32 	%r1219, %r648, %r1213, %r1219;
$L__BB76_152:
	setp.lt.u32 	%p68, %r418, 14;
	@%p68 bra 	$L__BB76_154;
	add.s32 	%r650, %r349, %r649;
	ld.shared.u32 	%r651, [%r650+52];
	mad.lo.s32 	%r1219, %r651, %r1214, %r1219;
$L__BB76_154:
	setp.lt.u32 	%p69, %r418, 15;
	@%p69 bra 	$L__BB76_156;
	add.s32 	%r653, %r349, %r652;
	ld.shared.u32 	%r654, [%r653+56];
	mad.lo.s32 	%r1219, %r654, %r1215, %r1219;
$L__BB76_156:
	setp.lt.u32 	%p70, %r418, 16;
	@%p70 bra 	$L__BB76_158;
	add.s32 	%r656, %r349, %r655;
	ld.shared.u32 	%r657, [%r656+60];
	mad.lo.s32 	%r1219, %r657, %r1216, %r1219;
$L__BB76_158:
	mad.lo.s32 	%r658, %r1217, %r13, %r313;
	shl.b32 	%r659, %r658, 2;
	mov.u32 	%r660, _ZZ9cuda_gemmIiLi256ELi1ELi1ELi64ELi64ELi64ELi32ELi0ELi0EEviiiPT_S1_S1_iiE3Csh;
	add.s32 	%r661, %r660, %r659;
	st.shared.u32 	[%r661], %r1219;
	add.s32 	%r1217, %r1217, %r18;
	setp.lt.s32 	%p71, %r1217, %r24;
	@%p71 bra 	$L__BB76_126;
$L__BB76_159:
	add.s32 	%r1200, %r1200, %r14;
	setp.lt.s32 	%p72, %r1200, %r13;
	@%p72 bra 	$L__BB76_92;
$L__BB76_160:
	setp.gt.u32 	%p177, %r1237, 31;
	bar.sync 	0;
	@%p177 bra 	$L__BB76_167;
	ld.param.u32 	%r1070, [_Z9cuda_gemmIiLi256ELi1ELi1ELi64ELi64ELi64ELi32ELi0ELi0EEviiiPT_S1_S1_ii_param_1];
	div.s32 	%r384, %r416, %r418;
	mad.lo.s32 	%r1019, %r13, %r1071, %r27;
	mad.lo.s32 	%r385, %r19, %r1070, %r1019;
	add.s32 	%r1020, %r1237, %r17;
	max.u32 	%r1021, %r1020, 32;
	setp.lt.u32 	%p178, %r1020, 32;
	selp.u32 	%r1022, 1, 0, %p178;
	add.s32 	%r1023, %r1020, %r1022;
	sub.s32 	%r1024, %r1021, %r1023;
	div.u32 	%r1025, %r1024, %r17;
	add.s32 	%r386, %r1025, %r1022;
	and.b32  	%r1026, %r386, 3;
	setp.eq.s32 	%p179, %r1026, 3;
	@%p179 bra 	$L__BB76_164;
	shl.b32 	%r1027, %r1237, 2;
	mov.u32 	%r1028, _ZZ9cuda_gemmIiLi256ELi1ELi1ELi64ELi64ELi64ELi32ELi0ELi0EEviiiPT_S1_S1_iiE3Csh;
	add.s32 	%r1235, %r1028, %r1027;
	shl.b32 	%r388, %r17, 2;
	add.s32 	%r1029, %r386, 1;
	and.b32  	%r1030, %r1029, 3;
	neg.s32 	%r1234, %r1030;
$L__BB76_163:
	.pragma "nounroll";
	div.s32 	%r1031, %r1237, %r13;
	mul.lo.s32 	%r1032, %r1031, %r13;
	sub.s32 	%r1033, %r1237, %r1032;
	mad.lo.s32 	%r1034, %r384, %r1031, %r385;
	add.s32 	%r1035, %r1034, %r1033;
	ld.shared.u32 	%r1036, [%r1235];
	mul.wide.s32 	%rd17, %r1035, 4;
	add.s64 	%rd18, %rd2, %rd17;
	st.global.u32 	[%rd18], %r1036;
	add.s32 	%r1237, %r1237, %r17;
	add.s32 	%r1235, %r1235, %r388;
	add.s32 	%r1234, %r1234, 1;
	setp.ne.s32 	%p180, %r1234, 0;
	@%p180 bra 	$L__BB76_163;
$L__BB76_164:
	setp.lt.u32 	%p181, %r386, 3;
	@%p181 bra 	$L__BB76_167;
	shl.b32 	%r1037, %r17, 1;
	add.s32 	%r1241, %r1237, %r1037;
	shl.b32 	%r398, %r17, 2;
	mad.lo.s32 	%r1240, %r17, 3, %r1237;
	add.s32 	%r1239, %r17, %r1237;
	shl.b32 	%r1038, %r1237, 2;
	mov.u32 	%r1039, _ZZ9cuda_gemmIiLi256ELi1ELi1ELi64ELi64ELi64ELi32ELi0ELi0EEviiiPT_S1_S1_iiE3Csh;
	add.s32 	%r1238, %r1039, %r1038;
	shl.b32 	%r402, %r17, 4;
	shl.b32 	%r403, %r17, 3;
	mul.lo.s32 	%r404, %r17, 12;
$L__BB76_166:
	div.s32 	%r1040, %r1237, %r13;
	mul.lo.s32 	%r1041, %r1040, %r13;
	sub.s32 	%r1042, %r1237, %r1041;
	mad.lo.s32 	%r1043, %r384, %r1040, %r385;
	add.s32 	%r1044, %r1043, %r1042;
	ld.shared.u32 	%r1045, [%r1238];
	mul.wide.s32 	%rd19, %r1044, 4;
	add.s64 	%rd20, %rd2, %rd19;
	st.global.u32 	[%rd20], %r1045;
	add.s32 	%r1046, %r1237, %r17;
	div.s32 	%r1047, %r1239, %r13;
	mul.lo.s32 	%r1048, %r1047, %r13;
	sub.s32 	%r1049, %r1239, %r1048;
	mad.lo.s32 	%r1050, %r384, %r1047, %r385;
	add.s32 	%r1051, %r1050, %r1049;
	add.s32 	%r1052, %r1238, %r398;
	ld.shared.u32 	%r1053, [%r1052];
	mul.wide.s32 	%rd21, %r1051, 4;
	add.s64 	%rd22, %rd2, %rd21;
	st.global.u32 	[%rd22], %r1053;
	add.s32 	%r1054, %r1046, %r17;
	div.s32 	%r1055, %r1241, %r13;
	mul.lo.s32 	%r1056, %r1055, %r13;
	sub.s32 	%r1057, %r1241, %r1056;
	mad.lo.s32 	%r1058, %r384, %r1055, %r385;
	add.s32 	%r1059, %r1058, %r1057;
	add.s32 	%r1060, %r1238, %r403;
	ld.shared.u32 	%r1061, [%r1060];
	mul.wide.s32 	%rd23, %r1059, 4;
	add.s64 	%rd24, %rd2, %rd23;
	st.global.u32 	[%rd24], %r1061;
	add.s32 	%r1062, %r1054, %r17;
	div.s32 	%r1063, %r1240, %r13;
	mul.lo.s32 	%r1064, %r1063, %r13;
	sub.s32 	%r1065, %r1240, %r1064;
	mad.lo.s32 	%r1066, %r384, %r1063, %r385;
	add.s32 	%r1067, %r1066, %r1065;
	add.s32 	%r1068, %r1238, %r404;
	ld.shared.u32 	%r1069, [%r1068];
	mul.wide.s32 	%rd25, %r1067, 4;
	add.s64 	%rd26, %rd2, %rd25;
	st.global.u32 	[%rd26], %r1069;
	add.s32 	%r1237, %r1062, %r17;
	add.s32 	%r1241, %r1241, %r398;
	add.s32 	%r1240, %r1240, %r398;
	add.s32 	%r1239, %r1239, %r398;
	add.s32 	%r1238, %r1238, %r402;
	setp.lt.u32 	%p182, %r1237, 32;
	@%p182 bra 	$L__BB76_166;
$L__BB76_167:
	ret;
$L__BB76_168:
	add.s32 	%r664, %r22, 1;
	setp.lt.u32 	%p73, %r664, %r25;
	selp.b32 	%r665, 0, %r25, %p73;
	sub.s32 	%r188, %r26, %r665;
	add.s32 	%r666, %r22, 2;
	setp.lt.u32 	%p74, %r666, %r25;
	selp.b32 	%r667, 0, %r25, %p74;
	sub.s32 	%r189, %r26, %r667;
	add.s32 	%r668, %r22, 3;
	setp.lt.u32 	%p75, %r668, %r25;
	selp.b32 	%r669, 0, %r25, %p75;
	sub.s32 	%r190, %r26, %r669;
	add.s32 	%r670, %r22, 4;
	setp.lt.u32 	%p76, %r670, %r25;
	selp.b32 	%r671, 0, %r25, %p76;
	sub.s32 	%r191, %r26, %r671;
	add.s32 	%r672, %r22, 5;
	setp.lt.u32 	%p77, %r672, %r25;
	selp.b32 	%r673, 0, %r25, %p77;
	sub.s32 	%r192, %r26, %r673;
	add.s32 	%r674, %r22, 6;
	setp.lt.u32 	%p78, %r674, %r25;
	selp.b32 	%r675, 0, %r25, %p78;
	sub.s32 	%r193, %r26, %r675;
	add.s32 	%r676, %r22, 7;
	setp.lt.u32 	%p79, %r676, %r25;
	selp.b32 	%r677, 0, %r25, %p79;
	sub.s32 	%r194, %r26, %r677;
	add.s32 	%r678, %r22, 8;
	setp.lt.u32 	%p80, %r678, %r25;
	selp.b32 	%r679, 0, %r25, %p80;
	sub.s32 	%r195, %r26, %r679;
	add.s32 	%r680, %r22, 9;
	setp.lt.u32 	%p81, %r680, %r25;
	selp.b32 	%r681, 0, %r25, %p81;
	sub.s32 	%r196, %r26, %r681;
	add.s32 	%r682, %r22, 10;
	setp.lt.u32 	%p82, %r682, %r25;
	selp.b32 	%r683, 0, %r25, %p82;
	sub.s32 	%r197, %r26, %r683;
	add.s32 	%r684, %r22, 11;
	setp.lt.u32 	%p83, %r684, %r25;
	selp.b32 	%r685, 0, %r25, %p83;
	sub.s32 	%r198, %r26, %r685;
	add.s32 	%r686, %r22, 12;
	setp.lt.u32 	%p84, %r686, %r25;
	selp.b32 	%r687, 0, %r25, %p84;
	sub.s32 	%r199, %r26, %r687;
	add.s32 	%r688, %r22, 13;
	setp.lt.u32 	%p85, %r688, %r25;
	selp.b32 	%r689, 0, %r25, %p85;
	sub.s32 	%r200, %r26, %r689;
	add.s32 	%r690, %r22, 14;
	setp.lt.u32 	%p86, %r690, %r25;
	selp.b32 	%r691, 0, %r25, %p86;
	sub.s32 	%r201, %r26, %r691;
	add.s32 	%r692, %r22, 15;
	setp.lt.u32 	%p87, %r692, %r25;
	selp.b32 	%r693, 0, %r25, %p87;
	sub.s32 	%r202, %r26, %r693;
	shl.b32 	%r694, %r4, 8;
	sub.s32 	%r203, 8223, %r694;
	mov.b32 	%r1148, 0;
	shl.b32 	%r794, %r188, 2;
	shl.b32 	%r797, %r189, 2;
	shl.b32 	%r800, %r190, 2;
	shl.b32 	%r803, %r191, 2;
	shl.b32 	%r806, %r192, 2;
	shl.b32 	%r809, %r193, 2;
	shl.b32 	%r812, %r194, 2;
	shl.b32 	%r815, %r195, 2;
	shl.b32 	%r818, %r196, 2;
	shl.b32 	%r821, %r197, 2;
	shl.b32 	%r824, %r198, 2;
	shl.b32 	%r827, %r199, 2;
	shl.b32 	%r830, %r200, 2;
	shl.b32 	%r833, %r201, 2;
	shl.b32 	%r836, %r202, 2;
$L__BB76_169:
	setp.lt.s32 	%p88, %r418, 1;
	add.s32 	%r221, %r1148, %r15;
	mul.lo.s32 	%r222, %r221, %r418;
	add.s32 	%r223, %r222, %r23;
	@%p88 bra 	$L__BB76_171;
	add.s32 	%r695, %r26, %r222;
	shl.b32 	%r696, %r695, 2;
	mov.u32 	%r697, _ZZ9cuda_gemmIiLi256ELi1ELi1ELi64ELi64ELi64ELi32ELi0ELi0EEviiiPT_S1_S1_iiE3Ash;
	add.s32 	%r698, %r697, %r696;
	ld.shared.u32 	%r1149, [%r698];
$L__BB76_171:
	setp.lt.s32 	%p89, %r418, 2;
	@%p89 bra 	$L__BB76_173;
	add.s32 	%r699, %r15, 1;
	and.b32  	%r700, %r699, 15;
	add.s32 	%r701, %r223, %r700;
	shl.b32 	%r702, %r701, 2;
	mov.u32 	%r703, _ZZ9cuda_gemmIiLi256ELi1ELi1ELi64ELi64ELi64ELi32ELi0ELi0EEviiiPT_S1_S1_iiE3Ash;
	add.s32 	%r704, %r703, %r702;
	ld.shared.u32 	%r1150, [%r704];
$L__BB76_173:
	setp.lt.s32 	%p90, %r418, 3;
	@%p90 bra 	$L__BB76_175;
	add.s32 	%r705, %r15, 2;
	and.b32  	%r706, %r705, 15;
	add.s32 	%r707, %r223, %r706;
	shl.b32 	%r708, %r707, 2;
	mov.u32 	%r709, _ZZ9cuda_gemmIiLi256ELi1ELi1ELi64ELi64ELi64ELi32ELi0ELi0EEviiiPT_S1_S1_iiE3Ash;
	add.s32 	%r710, %r709, %r708;
	ld.shared.u32 	%r1151, [%r710];
$L__BB76_175:
	setp.lt.s32 	%p91, %r418, 4;
	@%p91 bra 	$L__BB76_177;
	add.s32 	%r711, %r15, 3;
	and.b32  	%r712, %r711, 15;
	add.s32 	%r713, %r223, %r712;
	shl.b32 	%r714, %r713, 2;
	mov.u32 	%r715, _ZZ9cuda_gemmIiLi256ELi1ELi1ELi64ELi64ELi64ELi32ELi0ELi0EEviiiPT_S1_S1_iiE3Ash;
	add.s32 	%r716, %r715, %r714;
	ld.shared.u32 	%r1152, [%r716];
$L__BB76_177:
	setp.lt.s32 	%p92, %r418, 5;
	@%p92 bra 	$L__BB76_179;
	add.s32 	%r717, %r15, 4;
	and.b32  	%r718, %r717, 15;
	add.s32 	%r719, %r223, %r718;
	shl.b32 	%r720, %r719, 2;
	mov.u32 	%r721, _ZZ9cuda_gemmIiLi256ELi1ELi1ELi64ELi64ELi64ELi32ELi0ELi0EEviiiPT_S1_S1_iiE3Ash;
	add.s32 	%r722, %r721, %r720;
	ld.shared.u32 	%r1153, [%r722];
$L__BB76_179:
	setp.lt.s32 	%p93, %r418, 6;
	@%p93 bra 	$L__BB76_181;
	add.s32 	%r723, %r15, 5;
	and.b32  	%r724, %r723, 15;
	add.s32 	%r725, %r223, %r724;
	shl.b32 	%r726, %r725, 2;
	mov.u32 	%r727, _ZZ9cuda_gemmIiLi256ELi1ELi1ELi64ELi64ELi64ELi32ELi0ELi0EEviiiPT_S1_S1_iiE3Ash;
	add.s32 	%r728, %r727, %r726;
	ld.shared.u32 	%r1154, [%r728];
$L__BB76_181:
	setp.lt.s32 	%p94, %r418, 7;
	@%p94 bra 	$L__BB76_183;
	add.s32 	%r729, %r15, 6;
	and.b32  	%r730, %r729, 15;
	add.s32 	%r731, %r223, %r730;
	shl.b32 	%r732, %r731, 2;
	mov.u32 	%r733, _ZZ9cuda_gemmIiLi256ELi1ELi1ELi64ELi64ELi64ELi32ELi0ELi0EEviiiPT_S1_S1_iiE3Ash;
	add.s32 	%r734, %r733, %r732;
	ld.shared.u32 	%r1155, [%r734];
$L__BB76_183:
	setp.lt.s32 	%p95, %r418, 8;
	@%p95 bra 	$L__BB76_185;
	add.s32 	%r735, %r15, 7;
	and.b32  	%r736, %r735, 15;
	add.s32 	%r737, %r223, %r736;
	shl.b32 	%r738, %r737, 2;
	mov.u32 	%r739, _ZZ9cuda_gemmIiLi256ELi1ELi1ELi64ELi64ELi64ELi32ELi0ELi0EEviiiPT_S1_S1_iiE3Ash;
	add.s32 	%r740, %r739, %r738;
	ld.shared.u32 	%r1156, [%r740];
$L__BB76_185:
	setp.lt.s32 	%p96, %r418, 9;
	@%p96 bra 	$L__BB76_187;
	and.b32  	%r741, %r15, 15;
	xor.b32  	%r742, %r741, 8;
	add.s32 	%r743, %r223, %r742;
	shl.b32 	%r744, %r743, 2;
	mov.u32 	%r745, _ZZ9cuda_gemmIiLi256ELi1ELi1ELi64ELi64ELi64ELi32ELi0ELi0EEviiiPT_S1_S1_iiE3Ash;
	add.s32 	%r746, %r745, %r744;
	ld.shared.u32 	%r1157, [%r746];
$L__BB76_187:
	setp.lt.s32 	%p97, %r418, 10;
	@%p97 bra 	$L__BB76_189;
	add.s32 	%r747, %r15, 9;
	and.b32  	%r748, %r747, 15;
	add.s32 	%r749, %r223, %r748;
	shl.b32 	%r750, %r749, 2;
	mov.u32 	%r751, _ZZ9cuda_gemmIiLi256ELi1ELi1ELi64ELi64ELi64ELi32ELi0ELi0EEviiiPT_S1_S1_iiE3Ash;
	add.s32 	%r752, %r751, %r750;
	ld.shared.u32 	%r1158, [%r752];
$L__BB76_189:
	setp.lt.s32 	%p98, %r418, 11;
	@%p98 bra 	$L__BB76_191;
	add.s32 	%r753, %r15, 10;
	and.b32  	%r754, %r753, 15;
	add.s32 	%r755, %r223, %r754;
	shl.b32 	%r756, %r755, 2;
	mov.u32 	%r757, _ZZ9cuda_gemmIiLi256ELi1ELi1ELi64ELi64ELi64ELi32ELi0ELi0EEviiiPT_S1_S1_iiE3Ash;
	add.s32 	%r758, %r757, %r756;
	ld.shared.u32 	%r1159, [%r758];
$L__BB76_191:
	setp.lt.s32 	%p99, %r418, 12;
	@%p99 bra 	$L__BB76_193;
	add.s32 	%r759, %r15, 11;
	and.b32  	%r760, %r759, 15;
	add.s32 	%r761, %r223, %r760;
	shl.b32 	%r762, %r761, 2;
	mov.u32 	%r763, _ZZ9cuda_gemmIiLi256ELi1ELi1ELi64ELi64ELi64ELi32ELi0ELi0EEviiiPT_S1_S1_iiE3Ash;
	add.s32 	%r764, %r763, %r762;
	ld.shared.u32 	%r1160, [%r764];
$L__BB76_193:
	setp.lt.s32 	%p100, %r418, 13;
	@%p100 bra 	$L__BB76_195;
	add.s32 	%r765, %r15, 12;
	and.b32  	%r766, %r765, 15;
	add.s32 	%r767, %r223, %r766;
	shl.b32 	%r768, %r767, 2;
	mov.u32 	%r769, _ZZ9cuda_gemmIiLi256ELi1ELi1ELi64ELi64ELi64ELi32ELi0ELi0EEviiiPT_S1_S1_iiE3Ash;
	add.s32 	%r770, %r769, %r768;
	ld.shared.u32 	%r1161, [%r770];
$L__BB76_195:
	setp.lt.s32 	%p101, %r418, 14;
	@%p101 bra 	$L__BB76_197;
	add.s32 	%r771, %r15, 13;
	and.b32  	%r772, %r771, 15;
	add.s32 	%r773, %r223, %r772;
	shl.b32 	%r774, %r773, 2;
	mov.u32 	%r775, _ZZ9cuda_gemmIiLi256ELi1ELi1ELi64ELi64ELi64ELi32ELi0ELi0EEviiiPT_S1_S1_iiE3Ash;
	add.s32 	%r776, %r775, %r774;
	ld.shared.u32 	%r1162, [%r776];
$L__BB76_197:
	setp.lt.s32 	%p102, %r418, 15;
	@%p102 bra 	$L__BB76_199;
	add.s32 	%r777, %r15, 14;
	and.b32  	%r778, %r777, 15;
	add.s32 	%r779, %r223, %r778;
	shl.b32 	%r780, %r779, 2;
	mov.u32 	%r781, _ZZ9cuda_gemmIiLi256ELi1ELi1ELi64ELi64ELi64ELi32ELi0ELi0EEviiiPT_S1_S1_iiE3Ash;
	add.s32 	%r782, %r781, %r780;
	ld.shared.u32 	%r1163, [%r782];
$L__BB76_199:
	setp.lt.s32 	%p103, %r418, 16;
	@%p103 bra 	$L__BB76_201;
	add.s32 	%r783, %r15, -1;
	and.b32  	%r784, %r783, 15;
	add.s32 	%r785, %r223, %r784;
	shl.b32 	%r786, %r785, 2;
	mov.u32 	%r787, _ZZ9cuda_gemmIiLi256ELi1ELi1ELi64ELi64ELi64ELi32ELi0ELi0EEviiiPT_S1_S1_iiE3Ash;
	add.s32 	%r788, %r787, %r786;
	ld.shared.u32 	%r1164, [%r788];
$L__BB76_201:
	setp.ge.s32 	%p104, %r16, %r24;
	mov.u32 	%r1165, %r16;
	@%p104 bra 	$L__BB76_202;
	bra.uni 	$L__BB76_203;
$L__BB76_202:
	add.s32 	%r1148, %r1148, %r14;
	setp.lt.s32 	%p125, %r1148, %r13;
	@%p125 bra 	$L__BB76_169;
	bra.uni 	$L__BB76_160;
$L__BB76_203:
	mov.u32 	%r790, _ZZ9cuda_gemmIiLi256ELi1ELi1ELi64ELi64ELi64ELi32ELi0ELi0EEviiiPT_S1_S1_iiE11kron_fac_sh;
	mad.lo.s32 	%r258, %r1165, 260, %r790;
	mov.b32 	%r1167, 0;
	@%p88 bra 	$L__BB76_205;
	shl.b32 	%r791, %r26, 2;
	add.s32 	%r792, %r258, %r791;
	ld.shared.u32 	%r793, [%r792];
	mul.lo.s32 	%r1167, %r793, %r1149;
$L__BB76_205:
	@%p89 bra 	$L__BB76_207;
	add.s32 	%r795, %r258, %r794;
	ld.shared.u32 	%r796, [%r795+4];
	mad.lo.s32 	%r1167, %r796, %r1150, %r1167;
$L__BB76_207:
	@%p90 bra 	$L__BB76_209;
	add.s32 	%r798, %r258, %r797;
	ld.shared.u32 	%r799, [%r798+8];
	mad.lo.s32 	%r1167, %r799, %r1151, %r1167;
$L__BB76_209:
	@%p91 bra 	$L__BB76_211;
	add.s32 	%r801, %r258, %r800;
	ld.shared.u32 	%r802, [%r801+12];
	mad.lo.s32 	%r1167, %r802, %r1152, %r1167;
$L__BB76_211:
	@%p92 bra 	$L__BB76_213;
	add.s32 	%r804, %r258, %r803;
	ld.shared.u32 	%r805, [%r804+16];
	mad.lo.s32 	%r1167, %r805, %r1153, %r1167;
$L__BB76_213:
	setp.lt.s32 	%p110, %r418, 6;
	@%p110 bra 	$L__BB76_215;
	add.s32 	%r807, %r258, %r806;
	ld.shared.u32 	%r808, [%r807+20];
	mad.lo.s32 	%r1167, %r808, %r1154, %r1167;
$L__BB76_215:
	setp.lt.s32 	%p111, %r418, 7;
	@%p111 bra 	$L__BB76_217;
	add.s32 	%r810, %r258, %r809;
	ld.shared.u32 	%r811, [%r810+24];
	mad.lo.s32 	%r1167, %r811, %r1155, %r1167;
$L__BB76_217:
	setp.lt.s32 	%p112, %r418, 8;
	@%p112 bra 	$L__BB76_219;
	add.s32 	%r813, %r258, %r812;
	ld.shared.u32 	%r814, [%r813+28];
	mad.lo.s32 	%r1167, %r814, %r1156, %r1167;
$L__BB76_219:
	setp.lt.s32 	%p113, %r418, 9;
	@%p113 bra 	$L__BB76_221;
	add.s32 	%r816, %r258, %r815;
	ld.shared.u32 	%r817, [%r816+32];
	mad.lo.s32 	%r1167, %r817, %r1157, %r1167;
$L__BB76_221:
	setp.lt.s32 	%p114, %r418, 10;
	@%p114 bra 	$L__BB76_223;
	add.s32 	%r819, %r258, %r818;
	ld.shared.u32 	%r820, [%r819+36];
	mad.lo.s32 	%r1167, %r820, %r1158, %r1167;
$L__BB76_223:
	setp.lt.s32 	%p115, %r418, 11;
	@%p115 bra 	$L__BB76_225;
	add.s32 	%r822, %r258, %r821;
	ld.shared.u32 	%r823, [%r822+40];
	mad.lo.s32 	%r1167, %r823, %r1159, %r1167;
$L__BB76_225:
	setp.lt.s32 	%p116, %r418, 12;
	@%p116 bra 	$L__BB76_227;
	add.s32 	%r825, %r258, %r824;
	ld.shared.u32 	%r826, [%r825+44];
	mad.lo.s32 	%r1167, %r826, %r1160, %r1167;
$L__BB76_227:
	setp.lt.s32 	%p117, %r418, 13;
	@%p117 bra 	$L__BB76_229;
	add.s32 	%r828, %r258, %r827;
	ld.shared.u32 	%r829, [%r828+48];
	mad.lo.s32 	%r1167, %r829, %r1161, %r1167;
$L__BB76_229:
	setp.lt.s32 	%p118, %r418, 14;
	@%p118 bra 	$L__BB76_231;
	add.s32 	%r831, %r258, %r830;
	ld.shared.u32 	%r832, [%r831+52];
	mad.lo.s32 	%r1167, %r832, %r1162, %r1167;
$L__BB76_231:
	setp.lt.s32 	%p119, %r418, 15;
	@%p119 bra 	$L__BB76_233;
	add.s32 	%r834, %r258, %r833;
	ld.shared.u32 	%r835, [%r834+56];
	mad.lo.s32 	%r1167, %r835, %r1163, %r1167;
$L__BB76_233:
	setp.lt.s32 	%p120, %r418, 16;
	@%p120 bra 	$L__BB76_235;
	add.s32 	%r837, %r258, %r836;
	ld.shared.u32 	%r838, [%r837+60];
	mad.lo.s32 	%r1167, %r838, %r1164, %r1167;
$L__BB76_235:
	mov.u32 	%r1181, %r3;
$L__BB76_236:
	shr.u32 	%r292, %r1181, 1;
	shfl.sync.down.b32	%r839|%p121, %r1167, %r292, %r203, -1;
	add.s32 	%r1167, %r839, %r1167;
	setp.gt.u32 	%p122, %r1181, 3;
	mov.u32 	%r1181, %r292;
	@%p122 bra 	$L__BB76_236;
	rem.u32 	%r840, %r2, %r4;
	setp.eq.s32 	%p123, %r840, 0;
	@%p123 bra 	$L__BB76_238;
	bra.uni 	$L__BB76_239;
$L__BB76_238:
	mad.lo.s32 	%r841, %r1165, %r13, %r221;
	shl.b32 	%r842, %r841, 2;
	mov.u32 	%r843, _ZZ9cuda_gemmIiLi256ELi1ELi1ELi64ELi64ELi64ELi32ELi0ELi0EEviiiPT_S1_S1_iiE3Csh;
	add.s32 	%r844, %r843, %r842;
	st.shared.u32 	[%r844], %r1167;
$L__BB76_239:
	add.s32 	%r1165, %r1165, %r18;
	setp.lt.s32 	%p124, %r1165, %r24;
	@%p124 bra 	$L__BB76_203;
	bra.uni 	$L__BB76_202;
$L__BB76_240:
	add.s32 	%r451, %r28, %r1075;
	mul.wide.s32 	%rd9, %r451, 4;
	add.s64 	%rd10, %rd1, %rd9;
	ld.global.u32 	%r452, [%rd10];
	shl.b32 	%r453, %r1075, 2;
	mov.u32 	%r454, _ZZ9cuda_gemmIiLi256ELi1ELi1ELi64ELi64ELi64ELi32ELi0ELi0EEviiiPT_S1_S1_iiE3Ash;
	add.s32 	%r455, %r454, %r453;
	st.shared.u32 	[%r455], %r452;
	shl.b32 	%r456, %r17, 2;
	cvt.u64.u32 	%rd11, %r456;
	add.s64 	%rd12, %rd10, %rd11;
	ld.global.u32 	%r457, [%rd12];
	add.s32 	%r458, %r455, %r456;
	st.shared.u32 	[%r458], %r457;
	add.s64 	%rd13, %rd12, %rd11;
	ld.global.u32 	%r459, [%rd13];
	add.s32 	%r460, %r458, %r456;
	st.shared.u32 	[%r460], %r459;
	add.s64 	%rd14, %rd13, %rd11;
	ld.global.u32 	%r461, [%rd14];
	add.s32 	%r462, %r460, %r456;
	st.shared.u32 	[%r462], %r461;
	add.s32 	%r1075, %r456, %r1075;
	setp.lt.u32 	%p10, %r1075, 64;
	@%p10 bra 	$L__BB76_240;
	bra.uni 	$L__BB76_11;

}
	// .globl	_Z9cuda_gemmIiLi256ELi1ELi1ELi64ELi64ELi64ELi32ELi0ELi1EEviiiPT_S1_S1_ii
.visible .entry _Z9cuda_gemmIiLi256ELi1ELi1ELi64ELi64ELi64ELi32ELi0ELi1EEviiiPT_S1_S1_ii(
	.param .u32 _Z9cuda_gemmIiLi256ELi1ELi1ELi64ELi64ELi64ELi32ELi0ELi1EEviiiPT_S1_S1_ii_param_0,
	.param .u32 _Z9cuda_gemmIiLi256ELi1ELi1ELi64ELi64ELi64ELi32ELi0ELi1EEviiiPT_S1_S1_ii_param_1,
	.param .u32 _Z9cuda_gemmIiLi256ELi1ELi1ELi64ELi64ELi64ELi32ELi0ELi1EEviiiPT_S1_S1_ii_param_2,
	.param .u64 .ptr .align 1 _Z9cuda_gemmIiLi256ELi1ELi1ELi64ELi64ELi64ELi32ELi0ELi1EEviiiPT_S1_S1_ii_param_3,
	.param .u64 .ptr .align 1 _Z9cuda_gemmIiLi256ELi1ELi1ELi64ELi64ELi64ELi32ELi0ELi1EEviiiPT_S1_S1_ii_param_4,
	.param .u64 .ptr .align 1 _Z9cuda_gemmIiLi256ELi1ELi1ELi64ELi64ELi64ELi32ELi0ELi1EEviiiPT_S1_S1_ii_param_5,
	.param .u32 _Z9cuda_gemmIiLi256ELi1ELi1ELi64ELi64ELi64ELi32ELi0ELi1EEviiiPT_S1_S1_ii_param_6,
	.param .u32 _Z9cuda_gemmIiLi256ELi1ELi1ELi64ELi64ELi64ELi32ELi0ELi1EEviiiPT_S1_S1_ii_param_7
)
.maxntid 256
{
	.reg .pred 	%p<30>;
	.reg .b16 	%rs<8>;
	.reg .b32 	%r<331>;
	.reg .b64 	%rd<38>;
	// demoted variable
	.shared .align 128 .b8 _ZZ9cuda_gemmIiLi256ELi1ELi1ELi64ELi64ELi64ELi32ELi0ELi1EEviiiPT_S1_S1_iiE11kron_fac_sh[8320];
	// demoted variable
	.shared .align 128 .b8 _ZZ9cuda_gemmIiLi256ELi1ELi1ELi64ELi64ELi64ELi32ELi0ELi1EEviiiPT_S1_S1_iiE3Ash[256];
	// demoted variable
	.shared .align 128 .b8 _ZZ9cuda_gemmIiLi256ELi1ELi1ELi64ELi64ELi64ELi32ELi0ELi1EEviiiPT_S1_S1_iiE3Csh[128];
	ld.param.u32 	%r127, [_Z9cuda_gemmIiLi256ELi1ELi1ELi64ELi64ELi64ELi32ELi0ELi1EEviiiPT_S1_S1_ii_param_1];
	ld.param.u32 	%r128, [_Z9cuda_gemmIiLi256ELi1ELi1ELi64ELi64ELi64ELi32ELi0ELi1EEviiiPT_S1_S1_ii_param_2];
	ld.param.u64 	%rd5, [_Z9cuda_gemmIiLi256ELi1ELi1ELi64ELi64ELi64ELi32ELi0ELi1EEviiiPT_S1_S1_ii_param_3];
	ld.param.u64 	%rd6, [_Z9cuda_gemmIiLi256ELi1ELi1ELi64ELi64ELi64ELi32ELi0ELi1EEviiiPT_S1_S1_ii_param_4];
	ld.param.u64 	%rd7, [_Z9cuda_gemmIiLi256ELi1ELi1ELi64ELi64ELi64ELi32ELi0ELi1EEviiiPT_S1_S1_ii_param_5];
	cvta.to.global.u64 	%rd1, %rd5;
	cvta.to.global.u64 	%rd2, %rd6;
	cvta.to.global.u64 	%rd3, %rd7;
	mov.u32 	%r330, %tid.x;
	and.b32  	%r129, %r128, -64;
	setp.eq.s32 	%p1, %r129, 4096;
	@%p1 bra 	$L__BB77_3;
	setp.ne.s32 	%p2, %r129, 2048;
	@%p2 bra 	$L__BB77_4;
	mov.u32 	%r131, %ctaid.x;
	shr.u32 	%r303, %r131, 5;
	and.b32  	%r302, %r131, 31;
	bra.uni 	$L__BB77_5;
$L__BB77_3:
	mov.u32 	%r130, %ctaid.x;
	shr.u32 	%r303, %r130, 6;
	and.b32  	%r302, %r130, 63;
	bra.uni 	$L__BB77_5;
$L__BB77_4:
	mov.u32 	%r132, %ctaid.x;
	shr.s32 	%r133, %r128, 31;
	shr.u32 	%r134, %r133, 26;
	add.s32 	%r135, %r128, %r134;
	shr.s32 	%r136, %r135, 6;
	div.u32 	%r303, %r132, %r136;
	mul.lo.s32 	%r137, %r303, %r136;
	sub.s32 	%r302, %r132, %r137;
$L__BB77_5:
	mov.u32 	%r10, %ntid.x;
	mov.u32 	%r11, %ctaid.y;
	mov.u32 	%r138, %nctaid.y;
	setp.ge.u32 	%p3, %r11, %r138;
	@%p3 bra 	$L__BB77_37;
	shl.b32 	%r139, %r303, 5;
	and.b32  	%r12, %r330, 31;
	or.b32  	%r13, %r139, %r12;
	shr.u32 	%r14, %r10, 5;
	shl.b32 	%r140, %r330, 4;
	and.b32  	%r15, %r140, 48;
	shr.u32 	%r141, %r128, 31;
	add.s32 	%r142, %r128, %r141;
	shr.s32 	%r143, %r142, 1;
	mul.lo.s32 	%r16, %r303, %r143;
	shr.s32 	%r144, %r128, 31;
	shr.u32 	%r145, %r144, 26;
	add.s32 	%r146, %r128, %r145;
	shr.s32 	%r17, %r146, 6;
	setp.gt.u32 	%p4, %r330, 63;
	@%p4 bra 	$L__BB77_13;
	shl.b32 	%r18, %r302, 6;
	mul.lo.s32 	%r19, %r11, %r128;
	add.s32 	%r147, %r330, %r10;
	max.u32 	%r148, %r147, 64;
	setp.lt.u32 	%p5, %r147, 64;
	selp.u32 	%r149, 1, 0, %p5;
	add.s32 	%r150, %r147, %r149;
	sub.s32 	%r151, %r148, %r150;
	div.u32 	%r152, %r151, %r10;
	add.s32 	%r20, %r152, %r149;
	and.b32  	%r153, %r20, 3;
	setp.eq.s32 	%p6, %r153, 3;
	mov.u32 	%r313, %r330;
	@%p6 bra 	$L__BB77_10;
	add.s32 	%r154, %r20, 1;
	and.b32  	%r155, %r154, 3;
	shl.b32 	%r156, %r330, 2;
	mov.u32 	%r157, _ZZ9cuda_gemmIiLi256ELi1ELi1ELi64ELi64ELi64ELi32ELi0ELi1EEviiiPT_S1_S1_iiE3Ash;
	add.s32 	%r306, %r157, %r156;
	shl.b32 	%r22, %r10, 2;
	add.s32 	%r158, %r330, %r19;
	add.s32 	%r305, %r158, %r18;
	neg.s32 	%r304, %r155;
	mad.lo.s32 	%r313, %r10, %r155, %r330;
$L__BB77_9:
	.pragma "nounroll";
	mul.wide.s32 	%rd8, %r305, 4;
	add.s64 	%rd9, %rd1, %rd8;
	ld.global.u32 	%r159, [%rd9];
	st.shared.u32 	[%r306], %r159;
	add.s32 	%r306, %r306, %r22;
	add.s32 	%r305, %r305, %r10;
	add.s32 	%r304, %r304, 1;
	setp.ne.s32 	%p7, %r304, 0;
	@%p7 bra 	$L__BB77_9;
$L__BB77_10:
	setp.lt.u32 	%p8, %r20, 3;
	@%p8 bra 	$L__BB77_13;
	shl.b32 	%r160, %r313, 2;
	mov.u32 	%r161, _ZZ9cuda_gemmIiLi256ELi1ELi1ELi64ELi64ELi64ELi32ELi0ELi1EEviiiPT_S1_S1_iiE3Ash;
	add.s32 	%r312, %r161, %r160;
	add.s32 	%r162, %r313, %r19;
	add.s32 	%r311, %r162, %r18;
	mul.wide.u32 	%rd10, %r10, 12;
	add.s64 	%rd4, %rd1, %rd10;
	mul.wide.u32 	%rd12, %r10, 4;
	mul.wide.u32 	%rd15, %r10, 8;
$L__BB77_12:
	mul.wide.s32 	%rd11, %r311, 4;
	add.s64 	%rd13, %rd1, %rd11;
	add.s64 	%rd14, %rd13, %rd12;
	add.s64 	%rd16, %rd13, %rd15;
	add.s64 	%rd17, %rd4, %rd11;
	ld.global.u32 	%r164, [%rd13];
	st.shared.u32 	[%r312], %r164;
	ld.global.u32 	%r165, [%rd14];
	shl.b32 	%r166, %r10, 2;
	add.s32 	%r167, %r312, %r166;
	st.shared.u32 	[%r167], %r165;
	ld.global.u32 	%r168, [%rd16];
	shl.b32 	%r169, %r10, 3;
	add.s32 	%r170, %r312, %r169;
	st.shared.u32 	[%r170], %r168;
	ld.global.u32 	%r171, [%rd17];
	mad.lo.s32 	%r172, %r10, 12, %r312;
	st.shared.u32 	[%r172], %r171;
	add.s32 	%r313, %r313, %r166;
	shl.b32 	%r173, %r10, 4;
	add.s32 	%r312, %r312, %r173;
	add.s32 	%r311, %r311, %r166;
	setp.lt.u32 	%p9, %r313, 64;
	@%p9 bra 	$L__BB77_12;
$L__BB77_13:
	setp.gt.u32 	%p10, %r330, 31;
	@%p10 bra 	$L__BB77_20;
	add.s32 	%r174, %r330, %r10;
	max.u32 	%r175, %r174, 32;
	setp.lt.u32 	%p11, %r174, 32;
	selp.u32 	%r176, 1, 0, %p11;
	add.s32 	%r177, %r174, %r176;
	sub.s32 	%r178, %r175, %r177;
	div.u32 	%r179, %r178, %r10;
	add.s32 	%r35, %r179, %r176;
	and.b32  	%r180, %r35, 3;
	setp.eq.s32 	%p12, %r180, 3;
	mov.u32 	%r315, %r330;
	@%p12 bra 	$L__BB77_17;
	add.s32 	%r181, %r35, 1;
	and.b32  	%r182, %r181, 3;
	shl.b32 	%r183, %r330, 2;
	mov.u32 	%r184, _ZZ9cuda_gemmIiLi256ELi1ELi1ELi64ELi64ELi64ELi32ELi0ELi1EEviiiPT_S1_S1_iiE3Csh;
	add.s32 	%r309, %r184, %r183;
	shl.b32 	%r37, %r10, 2;
	neg.s32 	%r308, %r182;
	mad.lo.s32 	%r315, %r10, %r182, %r330;
$L__BB77_16:
	.pragma "nounroll";
	mov.b32 	%r185, 0;
	st.shared.u32 	[%r309], %r185;
	add.s32 	%r309, %r309, %r37;
	add.s32 	%r308, %r308, 1;
	setp.ne.s32 	%p13, %r308, 0;
	@%p13 bra 	$L__BB77_16;
$L__BB77_17:
	setp.lt.u32 	%p14, %r35, 3;
	@%p14 bra 	$L__BB77_20;
	shl.b32 	%r45, %r10, 2;
	shl.b32 	%r186, %r315, 2;
	mov.u32 	%r187, _ZZ9cuda_gemmIiLi256ELi1ELi1ELi64ELi64ELi64ELi32ELi0ELi1EEviiiPT_S1_S1_iiE3Csh;
	add.s32 	%r314, %r187, %r186;
	shl.b32 	%r47, %r10, 4;
	shl.b32 	%r48, %r10, 3;
	mul.lo.s32 	%r49, %r10, 12;
$L__BB77_19:
	mov.b32 	%r188, 0;
	st.shared.u32 	[%r314], %r188;
	add.s32 	%r189, %r314, %r45;
	st.shared.u32 	[%r189], %r188;
	add.s32 	%r190, %r314, %r48;
	st.shared.u32 	[%r190], %r188;
	add.s32 	%r191, %r314, %r49;
	st.shared.u32 	[%r191], %r188;
	add.s32 	%r315, %r315, %r45;
	add.s32 	%r314, %r314, %r47;
	setp.lt.u32 	%p15, %r315, 32;
	@%p15 bra 	$L__BB77_19;
$L__BB77_20:
	mov.u32 	%r192, _ZZ9cuda_gemmIiLi256ELi1ELi1ELi64ELi64ELi64ELi32ELi0ELi1EEviiiPT_S1_S1_iiE11kron_fac_sh;
	mad.lo.s32 	%r60, %r12, 260, %r192;
	shr.u32 	%r318, %r330, 5;
	add.s32 	%r193, %r318, %r14;
	cvt.u16.u32 	%rs2, %r193;
	xor.b16  	%rs3, %rs2, 63;
	and.b16  	%rs4, %rs3, 255;
	cvt.u16.u32 	%rs5, %r14;
	and.b16  	%rs6, %rs5, 255;
	div.u16 	%rs7, %rs4, %rs6;
	and.b16  	%rs1, %rs7, 3;
	setp.eq.s16 	%p16, %rs1, 2;
	@%p16 bra 	$L__BB77_23;
	cvt.u32.u16 	%r62, %rs1;
	mov.b32 	%r317, 0;
$L__BB77_22:
	.pragma "nounroll";
	shl.b32 	%r195, %r318, 6;
	add.s32 	%r196, %r195, %r13;
	mul.wide.s32 	%rd18, %r196, 4;
	add.s64 	%rd19, %rd2, %rd18;
	ld.global.u32 	%r197, [%rd19];
	shl.b32 	%r198, %r318, 2;
	add.s32 	%r199, %r60, %r198;
	st.shared.u32 	[%r199], %r197;
	add.s32 	%r318, %r318, %r14;
	add.s32 	%r317, %r317, 1;
	xor.b32  	%r200, %r317, %r62;
	setp.ne.s32 	%p17, %r200, 2;
	@%p17 bra 	$L__BB77_22;
$L__BB77_23:
	shl.b32 	%r210, %r14, 2;
$L__BB77_24:
	shl.b32 	%r201, %r318, 6;
	add.s32 	%r202, %r201, %r13;
	mul.wide.s32 	%rd20, %r202, 4;
	add.s64 	%rd21, %rd2, %rd20;
	ld.global.u32 	%r203, [%rd21];
	shl.b32 	%r204, %r318, 2;
	add.s32 	%r205, %r60, %r204;
	st.shared.u32 	[%r205], %r203;
	add.s32 	%r206, %r318, %r14;
	shl.b32 	%r207, %r206, 6;
	add.s32 	%r208, %r207, %r13;
	mul.wide.s32 	%rd22, %r208, 4;
	add.s64 	%rd23, %rd2, %rd22;
	ld.global.u32 	%r209, [%rd23];
	add.s32 	%r211, %r205, %r210;
	st.shared.u32 	[%r211], %r209;
	add.s32 	%r212, %r206, %r14;
	shl.b32 	%r213, %r212, 6;
	add.s32 	%r214, %r213, %r13;
	mul.wide.s32 	%rd24, %r214, 4;
	add.s64 	%rd25, %rd2, %rd24;
	ld.global.u32 	%r215, [%rd25];
	add.s32 	%r216, %r211, %r210;
	st.shared.u32 	[%r216], %r215;
	add.s32 	%r217, %r212, %r14;
	shl.b32 	%r218, %r217, 6;
	add.s32 	%r219, %r218, %r13;
	mul.wide.s32 	%rd26, %r219, 4;
	add.s64 	%rd27, %rd2, %rd26;
	ld.global.u32 	%r220, [%rd27];
	add.s32 	%r221, %r216, %r210;
	st.shared.u32 	[%r221], %r220;
	add.s32 	%r318, %r210, %r318;
	setp.lt.u32 	%p18, %r318, 64;
	@%p18 bra 	$L__BB77_24;
	setp.gt.u32 	%p19, %r330, 127;
	bar.sync 	0;
	@%p19 bra 	$L__BB77_30;
	shl.b32 	%r222, %r15, 2;
	mov.u32 	%r223, _ZZ9cuda_gemmIiLi256ELi1ELi1ELi64ELi64ELi64ELi32ELi0ELi1EEviiiPT_S1_S1_iiE3Ash;
	add.s32 	%r224, %r223, %r222;
	ld.shared.v4.u32 	{%r86, %r85, %r84, %r83}, [%r224];
	ld.shared.v4.u32 	{%r82, %r81, %r80, %r79}, [%r224+16];
	ld.shared.v4.u32 	{%r78, %r77, %r76, %r75}, [%r224+32];
	ld.shared.v4.u32 	{%r74, %r73, %r72, %r71}, [%r224+48];
	shr.u32 	%r320, %r330, 2;
$L__BB77_27:
	and.b32  	%r225, %r330, 3;
	setp.ne.s32 	%p20, %r225, 0;
	mad.lo.s32 	%r227, %r320, 260, %r192;
	add.s32 	%r229, %r227, %r222;
	ld.shared.u32 	%r230, [%r229];
	mul.lo.s32 	%r231, %r230, %r86;
	ld.shared.u32 	%r232, [%r229+4];
	mad.lo.s32 	%r233, %r232, %r85, %r231;
	ld.shared.u32 	%r234, [%r229+8];
	mad.lo.s32 	%r235, %r234, %r84, %r233;
	ld.shared.u32 	%r236, [%r229+12];
	mad.lo.s32 	%r237, %r236, %r83, %r235;
	ld.shared.u32 	%r238, [%r229+16];
	mad.lo.s32 	%r239, %r238, %r82, %r237;
	ld.shared.u32 	%r240, [%r229+20];
	mad.lo.s32 	%r241, %r240, %r81, %r239;
	ld.shared.u32 	%r242, [%r229+24];
	mad.lo.s32 	%r243, %r242, %r80, %r241;
	ld.shared.u32 	%r244, [%r229+28];
	mad.lo.s32 	%r245, %r244, %r79, %r243;
	ld.shared.u32 	%r246, [%r229+32];
	mad.lo.s32 	%r247, %r246, %r78, %r245;
	ld.shared.u32 	%r248, [%r229+36];
	mad.lo.s32 	%r249, %r248, %r77, %r247;
	ld.shared.u32 	%r250, [%r229+40];
	mad.lo.s32 	%r251, %r250, %r76, %r249;
	ld.shared.u32 	%r252, [%r229+44];
	mad.lo.s32 	%r253, %r252, %r75, %r251;
	ld.shared.u32 	%r254, [%r229+48];
	mad.lo.s32 	%r255, %r254, %r74, %r253;
	ld.shared.u32 	%r256, [%r229+52];
	mad.lo.s32 	%r257, %r256, %r73, %r255;
	ld.shared.u32 	%r258, [%r229+56];
	mad.lo.s32 	%r259, %r258, %r72, %r257;
	ld.shared.u32 	%r260, [%r229+60];
	mad.lo.s32 	%r261, %r260, %r71, %r259;
	shfl.sync.down.b32	%r262|%p21, %r261, 2, 7199, -1;
	add.s32 	%r263, %r262, %r261;
	shfl.sync.down.b32	%r264|%p22, %r263, 1, 7199, -1;
	add.s32 	%r88, %r264, %r263;
	@%p20 bra 	$L__BB77_29;
	shl.b32 	%r265, %r320, 2;
	mov.u32 	%r266, _ZZ9cuda_gemmIiLi256ELi1ELi1ELi64ELi64ELi64ELi32ELi0ELi1EEviiiPT_S1_S1_iiE3Csh;
	add.s32 	%r267, %r266, %r265;
	st.shared.u32 	[%r267], %r88;
$L__BB77_29:
	shr.u32 	%r268, %r10, 2;
	add.s32 	%r320, %r320, %r268;
	setp.lt.u32 	%p23, %r320, 32;
	@%p23 bra 	$L__BB77_27;
$L__BB77_30:
	setp.gt.u32 	%p24, %r330, 31;
	bar.sync 	0;
	@%p24 bra 	$L__BB77_37;
	mul.lo.s32 	%r90, %r11, %r127;
	add.s32 	%r269, %r330, %r10;
	max.u32 	%r270, %r269, 32;
	setp.lt.u32 	%p25, %r269, 32;
	selp.u32 	%r271, 1, 0, %p25;
	add.s32 	%r272, %r269, %r271;
	sub.s32 	%r273, %r270, %r272;
	div.u32 	%r274, %r273, %r10;
	add.s32 	%r91, %r274, %r271;
	and.b32  	%r275, %r91, 3;
	setp.eq.s32 	%p26, %r275, 3;
	@%p26 bra 	$L__BB77_34;
	add.s32 	%r276, %r91, 1;
	and.b32  	%r277, %r276, 3;
	shl.b32 	%r278, %r330, 2;
	mov.u32 	%r279, _ZZ9cuda_gemmIiLi256ELi1ELi1ELi64ELi64ELi64ELi32ELi0ELi1EEviiiPT_S1_S1_iiE3Csh;
	add.s32 	%r323, %r279, %r278;
	shl.b32 	%r93, %r10, 2;
	mad.lo.s32 	%r280, %r330, %r17, %r302;
	add.s32 	%r281, %r280, %r16;
	add.s32 	%r322, %r281, %r90;
	mul.lo.s32 	%r95, %r10, %r17;
	neg.s32 	%r321, %r277;
	mad.lo.s32 	%r330, %r10, %r277, %r330;
$L__BB77_33:
	.pragma "nounroll";
	ld.shared.u32 	%r282, [%r323];
	mul.wide.s32 	%rd28, %r322, 4;
	add.s64 	%rd29, %rd3, %rd28;
	st.global.u32 	[%rd29], %r282;
	add.s32 	%r323, %r323, %r93;
	add.s32 	%r322, %r322, %r95;
	add.s32 	%r321, %r321, 1;
	setp.ne.s32 	%p27, %r321, 0;
	@%p27 bra 	$L__BB77_33;
$L__BB77_34:
	setp.lt.u32 	%p28, %r91, 3;
	@%p28 bra 	$L__BB77_37;
	add.s32 	%r283, %r302, %r16;
	add.s32 	%r284, %r283, %r90;
	shl.b32 	%r285, %r10, 1;
	add.s32 	%r286, %r330, %r285;
	mad.lo.s32 	%r329, %r17, %r286, %r284;
	mul.lo.s32 	%r287, %r10, %r17;
	shl.b32 	%r106, %r287, 2;
	mad.lo.s32 	%r288, %r10, 3, %r330;
	mad.lo.s32 	%r328, %r17, %r288, %r284;
	add.s32 	%r289, %r10, %r330;
	mad.lo.s32 	%r327, %r17, %r289, %r284;
	shl.b32 	%r109, %r10, 2;
	shl.b32 	%r290, %r330, 2;
	mov.u32 	%r291, _ZZ9cuda_gemmIiLi256ELi1ELi1ELi64ELi64ELi64ELi32ELi0ELi1EEviiiPT_S1_S1_iiE3Csh;
	add.s32 	%r326, %r291, %r290;
	shl.b32 	%r111, %r10, 4;
	shl.b32 	%r112, %r10, 3;
	mul.lo.s32 	%r113, %r10, 12;
	mad.lo.s32 	%r325, %r330, %r17, %r284;
$L__BB77_36:
	ld.shared.u32 	%r292, [%r326];
	mul.wide.s32 	%rd30, %r325, 4;
	add.s64 	%rd31, %rd3, %rd30;
	st.global.u32 	[%rd31], %r292;
	add.s32 	%r293, %r330, %r10;
	add.s32 	%r294, %r326, %r109;
	ld.shared.u32 	%r295, [%r294];
	mul.wide.s32 	%rd32, %r327, 4;
	add.s64 	%rd33, %rd3, %rd32;
	st.global.u32 	[%rd33], %r295;
	add.s32 	%r296, %r293, %r10;
	add.s32 	%r297, %r326, %r112;
	ld.shared.u32 	%r298, [%r297];
	mul.wide.s32 	%rd34, %r329, 4;
	add.s64 	%rd35, %rd3, %rd34;
	st.global.u32 	[%rd35], %r298;
	add.s32 	%r299, %r296, %r10;
	add.s32 	%r300, %r326, %r113;
	ld.shared.u32 	%r301, [%r300];
	mul.wide.s32 	%rd36, %r328, 4;
	add.s64 	%rd37, %rd3, %rd36;
	st.global.u32 	[%rd37], %r301;
	add.s32 	%r330, %r299, %r10;
	add.s32 	%r329, %r329, %r106;
	add.s32 	%r328, %r328, %r106;
	add.s32 	%r327, %r327, %r106;
	add.s32 	%r326, %r326, %r111;
	add.s32 	%r325, %r325, %r106;
	setp.lt.u32 	%p29, %r330, 32;
	@%p29 bra 	$L__BB77_36;
$L__BB77_37:
	ret;

}
	// .globl	_Z9cuda_gemmIiLi256ELi1ELi1ELi64ELi64ELi64ELi32ELi1ELi0EEviiiPT_S1_S1_ii
.visible .entry _Z9cuda_gemmIiLi256ELi1ELi1ELi64ELi64ELi64ELi32ELi1ELi0EEviiiPT_S1_S1_ii(
	.param .u32 _Z9cuda_gemmIiLi256ELi1ELi1ELi64ELi64ELi64ELi32ELi1ELi0EEviiiPT_S1_S1_ii_param_0,
	.param .u32 _Z9cuda_gemmIiLi256ELi1ELi1ELi64ELi64ELi64ELi32ELi1ELi0EEviiiPT_S1_S1_ii_param_1,
	.param .u32 _Z9cuda_gemmIiLi256ELi1ELi1ELi64ELi64ELi64ELi32ELi1ELi0EEviiiPT_S1_S1_ii_param_2,
	.param .u64 .ptr .align 1 _Z9cuda_gemmIiLi256ELi1ELi1ELi64ELi64ELi64ELi32ELi1ELi0EEviiiPT_S1_S1_ii_param_3,
	.param .u64 .ptr .align 1 _Z9cuda_gemmIiLi256ELi1ELi1ELi64ELi64ELi64ELi32ELi1ELi0EEviiiPT_S1_S1_ii_param_4,
	.param .u64 .ptr .align 1 _Z9cuda_gemmIiLi256ELi1ELi1ELi64ELi64ELi64ELi32ELi1ELi0EEviiiPT_S1_S1_ii_param_5,
	.param .u32 _Z9cuda_gemmIiLi256ELi1ELi1ELi64ELi64ELi64ELi32ELi1ELi0EEviiiPT_S1_S1_ii_param_6,
	.param .u32 _Z9cuda_gemmIiLi256ELi1ELi1ELi64ELi64ELi64ELi32ELi1ELi0EEviiiPT_S1_S1_ii_param_7
)
.maxntid 256
{
	.reg .pred 	%p<181>;
	.reg .b32 	%r<1182>;
	.reg .b64 	%rd<30>;
	// demoted variable
	.shared .align 128 .b8 _ZZ9cuda_gemmIiLi256ELi1ELi1ELi64ELi64ELi64ELi32ELi1ELi0EEviiiPT_S1_S1_iiE11kron_fac_sh[8320];
	// demoted variable
	.shared .align 128 .b8 _ZZ9cuda_gemmIiLi256ELi1ELi1ELi64ELi64ELi64ELi32ELi1ELi0EEviiiPT_S1_S1_iiE3Ash[256];
	// demoted variable
	.shared .align 128 .b8 _ZZ9cuda_gemmIiLi256ELi1ELi1ELi64ELi64ELi64ELi32ELi1ELi0EEviiiPT_S1_S1_iiE3Csh[128];
	ld.param.u64 	%rd8, [_Z9cuda_gemmIiLi256ELi1ELi1ELi64ELi64ELi64ELi32ELi1ELi0EEviiiPT_S1_S1_ii_param_3];
	ld.param.u64 	%rd7, [_Z9cuda_gemmIiLi256ELi1ELi1ELi64ELi64ELi64ELi32ELi1ELi0EEviiiPT_S1_S1_ii_param_4];
	ld.param.u64 	%rd9, [_Z9cuda_gemmIiLi256ELi1ELi1ELi64ELi64ELi64ELi32ELi1ELi0EEviiiPT_S1_S1_ii_param_5];
	ld.param.u32 	%r402, [_Z9cuda_gemmIiLi256ELi1ELi1ELi64ELi64ELi64ELi32ELi1ELi0EEviiiPT_S1_S1_ii_param_6];
	ld.param.u32 	%r403, [_Z9cuda_gemmIiLi256ELi1ELi1ELi64ELi64ELi64ELi32ELi1ELi0EEviiiPT_S1_S1_ii_param_7];
	cvta.to.global.u64 	%rd1, %rd8;
	cvta.to.global.u64 	%rd2, %rd9;
	mov.u32 	%r1181, %tid.x;
	and.b32  	%r2, %r1181, 31;
	setp.lt.s32 	%p1, %r403, 16;
	shr.u32 	%r3, %r403, 4;
	selp.b32 	%r4, 1, %r3, %p1;
	mov.u32 	%r404, %ctaid.x;
	shl.b32 	%r5, %r404, 5;
	div.s32 	%r6, 64, %r403;
	mul.lo.s32 	%r405, %r6, %r4;
	min.s32 	%r7, %r405, 256;
	div.u32 	%r9, %r1181, %r7;
	mul.lo.s32 	%r406, %r9, %r7;
	sub.s32 	%r407, %r1181, %r406;
	div.u32 	%r8, %r407, %r4;
	mov.u32 	%r10, %ntid.x;
	div.u32 	%r11, %r10, %r7;
	mov.u32 	%r12, %ctaid.y;
	mov.u32 	%r408, %nctaid.y;
	setp.ge.u32 	%p2, %r12, %r408;
	@%p2 bra 	$L__BB78_162;
	shr.u32 	%r1022, %r1181, 5;
	and.b32  	%r14, %r8, 15;
	rem.u32 	%r409, %r1181, %r4;
	shl.b32 	%r15, %r409, 4;
	min.s32 	%r16, %r402, 32;
	min.u32 	%r17, %r403, 16;
	or.b32  	%r18, %r14, %r15;
	setp.gt.u32 	%p3, %r1181, 63;
	@%p3 bra 	$L__BB78_6;
	shl.b32 	%r19, %r12, 6;
	add.s32 	%r410, %r1181, %r10;
	max.u32 	%r411, %r410, 64;
	setp.lt.u32 	%p4, %r410, 64;
	selp.u32 	%r412, 1, 0, %p4;
	add.s32 	%r413, %r410, %r412;
	sub.s32 	%r414, %r411, %r413;
	div.u32 	%r415, %r414, %r10;
	add.s32 	%r20, %r415, %r412;
	and.b32  	%r416, %r20, 3;
	setp.eq.s32 	%p5, %r416, 3;
	mov.u32 	%r1016, %r1181;
	@%p5 bra 	$L__BB78_5;
	add.s32 	%r418, %r20, 1;
	and.b32  	%r21, %r418, 3;
	mov.b32 	%r1015, 0;
	mov.u32 	%r1016, %r1181;
$L__BB78_4:
	.pragma "nounroll";
	add.s32 	%r419, %r19, %r1016;
	mul.wide.u32 	%rd10, %r419, 4;
	add.s64 	%rd11, %rd1, %rd10;
	ld.global.u32 	%r420, [%rd11];
	shl.b32 	%r421, %r1016, 2;
	mov.u32 	%r422, _ZZ9cuda_gemmIiLi256ELi1ELi1ELi64ELi64ELi64ELi32ELi1ELi0EEviiiPT_S1_S1_iiE3Ash;
	add.s32 	%r423, %r422, %r421;
	st.shared.u32 	[%r423], %r420;
	add.s32 	%r1016, %r1016, %r10;
	add.s32 	%r1015, %r1015, 1;
	setp.ne.s32 	%p6, %r1015, %r21;
	@%p6 bra 	$L__BB78_4;
$L__BB78_5:
	setp.lt.u32 	%p7, %r20, 3;
	@%p7 bra 	$L__BB78_6;
	bra.uni 	$L__BB78_235;
$L__BB78_6:
	setp.gt.u32 	%p9, %r1181, 31;
	@%p9 bra 	$L__BB78_12;
	add.s32 	%r436, %r1181, %r10;
	max.u32 	%r437, %r436, 32;
	setp.lt.u32 	%p10, %r436, 32;
	selp.u32 	%r438, 1, 0, %p10;
	add.s32 	%r439, %r436, %r438;
	sub.s32 	%r440, %r437, %r439;
	div.u32 	%r441, %r440, %r10;
	add.s32 	%r27, %r441, %r438;
	and.b32  	%r442, %r27, 3;
	setp.eq.s32 	%p11, %r442, 3;
	mov.u32 	%r1019, %r1181;
	@%p11 bra 	$L__BB78_10;
	add.s32 	%r444, %r27, 1;
	and.b32  	%r28, %r444, 3;
	mov.b32 	%r1018, 0;
	mov.u32 	%r1019, %r1181;
$L__BB78_9:
	.pragma "nounroll";
	shl.b32 	%r445, %r1019, 2;
	mov.u32 	%r446, _ZZ9cuda_gemmIiLi256ELi1ELi1ELi64ELi64ELi64ELi32ELi1ELi0EEviiiPT_S1_S1_iiE3Csh;
	add.s32 	%r447, %r446, %r445;
	mov.b32 	%r448, 0;
	st.shared.u32 	[%r447], %r448;
	add.s32 	%r1019, %r1019, %r10;
	add.s32 	%r1018, %r1018, 1;
	setp.ne.s32 	%p12, %r1018, %r28;
	@%p12 bra 	$L__BB78_9;
$L__BB78_10:
	setp.lt.u32 	%p13, %r27, 3;
	@%p13 bra 	$L__BB78_12;
$L__BB78_11:
	shl.b32 	%r449, %r1019, 2;
	mov.u32 	%r450, _ZZ9cuda_gemmIiLi256ELi1ELi1ELi64ELi64ELi64ELi32ELi1ELi0EEviiiPT_S1_S1_iiE3Csh;
	add.s32 	%r451, %r450, %r449;
	mov.b32 	%r452, 0;
	st.shared.u32 	[%r451], %r452;
	shl.b32 	%r453, %r10, 2;
	add.s32 	%r454, %r451, %r453;
	st.shared.u32 	[%r454], %r452;
	add.s32 	%r455, %r454, %r453;
	st.shared.u32 	[%r455], %r452;
	add.s32 	%r456, %r455, %r453;
	st.shared.u32 	[%r456], %r452;
	add.s32 	%r1019, %r453, %r1019;
	setp.lt.u32 	%p14, %r1019, 32;
	@%p14 bra 	$L__BB78_11;
$L__BB78_12:
	setp.ge.s32 	%p15, %r1022, %r403;
	@%p15 bra 	$L__BB78_15;
	cvta.to.global.u64 	%rd3, %rd7;
	shr.u32 	%r38, %r10, 5;
	mov.u32 	%r457, _ZZ9cuda_gemmIiLi256ELi1ELi1ELi64ELi64ELi64ELi32ELi1ELi0EEviiiPT_S1_S1_iiE11kron_fac_sh;
	mad.lo.s32 	%r39, %r2, 260, %r457;
	add.s32 	%r40, %r5, %r2;
$L__BB78_14:
	mad.lo.s32 	%r458, %r1022, %r402, %r40;
	mul.wide.s32 	%rd18, %r458, 4;
	add.s64 	%rd19, %rd3, %rd18;
	ld.global.u32 	%r459, [%rd19];
	shl.b32 	%r460, %r1022, 2;
	add.s32 	%r461, %r39, %r460;
	st.shared.u32 	[%r461], %r459;
	add.s32 	%r1022, %r1022, %r38;
	setp.lt.s32 	%p16, %r1022, %r403;
	@%p16 bra 	$L__BB78_14;
$L__BB78_15:
	setp.lt.s32 	%p17, %r6, 1;
	bar.sync 	0;
	@%p17 bra 	$L__BB78_155;
	setp.ne.s32 	%p18, %r4, 1;
	@%p18 bra 	$L__BB78_85;
	add.s32 	%r817, %r8, 9;
	and.b32  	%r43, %r817, 15;
	add.s32 	%r818, %r8, 10;
	and.b32  	%r44, %r818, 15;
	add.s32 	%r819, %r8, 11;
	and.b32  	%r45, %r819, 15;
	add.s32 	%r820, %r8, 12;
	and.b32  	%r46, %r820, 15;
	add.s32 	%r821, %r8, 13;
	and.b32  	%r47, %r821, 15;
	add.s32 	%r822, %r8, 14;
	and.b32  	%r48, %r822, 15;
	add.s32 	%r823, %r8, -1;
	and.b32  	%r49, %r823, 15;
	setp.gt.u32 	%p124, %r403, %r14;
	selp.b32 	%r824, 0, %r17, %p124;
	sub.s32 	%r50, %r18, %r824;
	add.s32 	%r825, %r14, 1;
	setp.lt.u32 	%p125, %r825, %r17;
	selp.b32 	%r826, 0, %r17, %p125;
	sub.s32 	%r51, %r18, %r826;
	add.s32 	%r827, %r14, 2;
	setp.lt.u32 	%p126, %r827, %r17;
	selp.b32 	%r828, 0, %r17, %p126;
	sub.s32 	%r52, %r18, %r828;
	add.s32 	%r829, %r14, 3;
	setp.lt.u32 	%p127, %r829, %r17;
	selp.b32 	%r830, 0, %r17, %p127;
	sub.s32 	%r53, %r18, %r830;
	add.s32 	%r831, %r14, 4;
	setp.lt.u32 	%p128, %r831, %r17;
	selp.b32 	%r832, 0, %r17, %p128;
	sub.s32 	%r54, %r18, %r832;
	add.s32 	%r833, %r14, 5;
	setp.lt.u32 	%p129, %r833, %r17;
	selp.b32 	%r834, 0, %r17, %p129;
	sub.s32 	%r55, %r18, %r834;
	add.s32 	%r835, %r14, 6;
	setp.lt.u32 	%p130, %r835, %r17;
	selp.b32 	%r836, 0, %r17, %p130;
	sub.s32 	%r56, %r18, %r836;
	add.s32 	%r837, %r14, 7;
	setp.lt.u32 	%p131, %r837, %r17;
	selp.b32 	%r838, 0, %r17, %p131;
	sub.s32 	%r57, %r18, %r838;
	add.s32 	%r839, %r14, 8;
	setp.lt.u32 	%p132, %r839, %r17;
	selp.b32 	%r840, 0, %r17, %p132;
	sub.s32 	%r58, %r18, %r840;
	add.s32 	%r841, %r14, 9;
	setp.lt.u32 	%p133, %r841, %r17;
	selp.b32 	%r842, 0, %r17, %p133;
	sub.s32 	%r59, %r18, %r842;
	add.s32 	%r843, %r14, 10;
	setp.lt.u32 	%p134, %r843, %r17;
	selp.b32 	%r844, 0, %r17, %p134;
	sub.s32 	%r60, %r18, %r844;
	add.s32 	%r845, %r14, 11;
	setp.lt.u32 	%p135, %r845, %r17;
	selp.b32 	%r846, 0, %r17, %p135;
	sub.s32 	%r61, %r18, %r846;
	add.s32 	%r847, %r14, 12;
	setp.lt.u32 	%p136, %r847, %r17;
	selp.b32 	%r848, 0, %r17, %p136;
	sub.s32 	%r62, %r18, %r848;
	add.s32 	%r849, %r14, 13;
	setp.lt.u32 	%p137, %r849, %r17;
	selp.b32 	%r850, 0, %r17, %p137;
	sub.s32 	%r63, %r18, %r850;
	add.s32 	%r851, %r14, 14;
	setp.lt.u32 	%p138, %r851, %r17;
	selp.b32 	%r852, 0, %r17, %p138;
	sub.s32 	%r64, %r18, %r852;
	add.s32 	%r853, %r14, 15;
	setp.lt.u32 	%p139, %r853, %r17;
	selp.b32 	%r854, 0, %r17, %p139;
	sub.s32 	%r65, %r18, %r854;
	mov.b32 	%r1039, 0;
	shl.b32 	%r937, %r50, 2;
	shl.b32 	%r940, %r51, 2;
	shl.b32 	%r943, %r52, 2;
	shl.b32 	%r946, %r53, 2;
	shl.b32 	%r949, %r54, 2;
	shl.b32 	%r952, %r55, 2;
	shl.b32 	%r955, %r56, 2;
	shl.b32 	%r958, %r57, 2;
	shl.b32 	%r961, %r58, 2;
	shl.b32 	%r964, %r59, 2;
	shl.b32 	%r967, %r60, 2;
	shl.b32 	%r970, %r61, 2;
	shl.b32 	%r973, %r62, 2;
	shl.b32 	%r976, %r63, 2;
	shl.b32 	%r979, %r64, 2;
	shl.b32 	%r982, %r65, 2;
$L__BB78_18:
	setp.lt.s32 	%p140, %r403, 1;
	add.s32 	%r83, %r1039, %r8;
	mul.lo.s32 	%r84, %r83, %r403;
	add.s32 	%r85, %r84, %r15;
	@%p140 bra 	$L__BB78_20;
	add.s32 	%r855, %r18, %r84;
	shl.b32 	%r856, %r855, 2;
	mov.u32 	%r857, _ZZ9cuda_gemmIiLi256ELi1ELi1ELi64ELi64ELi64ELi32ELi1ELi0EEviiiPT_S1_S1_iiE3Ash;
	add.s32 	%r858, %r857, %r856;
	ld.shared.u32 	%r1040, [%r858];
$L__BB78_20:
	setp.lt.s32 	%p141, %r403, 2;
	@%p141 bra 	$L__BB78_22;
	add.s32 	%r859, %r8, 1;
	and.b32  	%r860, %r859, 15;
	add.s32 	%r861, %r85, %r860;
	shl.b32 	%r862, %r861, 2;
	mov.u32 	%r863, _ZZ9cuda_gemmIiLi256ELi1ELi1ELi64ELi64ELi64ELi32ELi1ELi0EEviiiPT_S1_S1_iiE3Ash;
	add.s32 	%r864, %r863, %r862;
	ld.shared.u32 	%r1041, [%r864];
$L__BB78_22:
	setp.lt.s32 	%p142, %r403, 3;
	@%p142 bra 	$L__BB78_24;
	add.s32 	%r865, %r8, 2;
	and.b32  	%r866, %r865, 15;
	add.s32 	%r867, %r85, %r866;
	shl.b32 	%r868, %r867, 2;
	mov.u32 	%r869, _ZZ9cuda_gemmIiLi256ELi1ELi1ELi64ELi64ELi64ELi32ELi1ELi0EEviiiPT_S1_S1_iiE3Ash;
	add.s32 	%r870, %r869, %r868;
	ld.shared.u32 	%r1042, [%r870];
$L__BB78_24:
	setp.lt.s32 	%p143, %r403, 4;
	@%p143 bra 	$L__BB78_26;
	add.s32 	%r871, %r8, 3;
	and.b32  	%r872, %r871, 15;
	add.s32 	%r873, %r85, %r872;
	shl.b32 	%r874, %r873, 2;
	mov.u32 	%r875, _ZZ9cuda_gemmIiLi256ELi1ELi1ELi64ELi64ELi64ELi32ELi1ELi0EEviiiPT_S1_S1_iiE3Ash;
	add.s32 	%r876, %r875, %r874;
	ld.shared.u32 	%r1043, [%r876];
$L__BB78_26:
	setp.lt.s32 	%p144, %r403, 5;
	@%p144 bra 	$L__BB78_28;
	add.s32 	%r877, %r8, 4;
	and.b32  	%r878, %r877, 15;
	add.s32 	%r879, %r85, %r878;
	shl.b32 	%r880, %r879, 2;
	mov.u32 	%r881, _ZZ9cuda_gemmIiLi256ELi1ELi1ELi64ELi64ELi64ELi32ELi1ELi0EEviiiPT_S1_S1_iiE3Ash;
	add.s32 	%r882, %r881, %r880;
	ld.shared.u32 	%r1044, [%r882];
$L__BB78_28:
	setp.lt.s32 	%p145, %r403, 6;
	@%p145 bra 	$L__BB78_30;
	add.s32 	%r883, %r8, 5;
	and.b32  	%r884, %r883, 15;
	add.s32 	%r885, %r85, %r884;
	shl.b32 	%r886, %r885, 2;
	mov.u32 	%r887, _ZZ9cuda_gemmIiLi256ELi1ELi1ELi64ELi64ELi64ELi32ELi1ELi0EEviiiPT_S1_S1_iiE3Ash;
	add.s32 	%r888, %r887, %r886;
	ld.shared.u32 	%r1045, [%r888];
$L__BB78_30:
	setp.lt.s32 	%p146, %r403, 7;
	@%p146 bra 	$L__BB78_32;
	add.s32 	%r889, %r8, 6;
	and.b32  	%r890, %r889, 15;
	add.s32 	%r891, %r85, %r890;
	shl.b32 	%r892, %r891, 2;
	mov.u32 	%r893, _ZZ9cuda_gemmIiLi256ELi1ELi1ELi64ELi64ELi64ELi32ELi1ELi0EEviiiPT_S1_S1_iiE3Ash;
	add.s32 	%r894, %r893, %r892;
	ld.shared.u32 	%r1046, [%r894];
$L__BB78_32:
	setp.lt.s32 	%p147, %r403, 8;
	@%p147 bra 	$L__BB78_34;
	add.s32 	%r895, %r8, 7;
	and.b32  	%r896, %r895, 15;
	add.s32 	%r897, %r85, %r896;
	shl.b32 	%r898, %r897, 2;
	mov.u32 	%r899, _ZZ9cuda_gemmIiLi256ELi1ELi1ELi64ELi64ELi64ELi32ELi1ELi0EEviiiPT_S1_S1_iiE3Ash;
	add.s32 	%r900, %r899, %r898;
	ld.shared.u32 	%r1047, [%r900];
$L__BB78_34:
	setp.lt.s32 	%p148, %r403, 9;
	@%p148 bra 	$L__BB78_36;
	and.b32  	%r901, %r8, 15;
	xor.b32  	%r902, %r901, 8;
	add.s32 	%r903, %r85, %r902;
	shl.b32 	%r904, %r903, 2;
	mov.u32 	%r905, _ZZ9cuda_gemmIiLi256ELi1ELi1ELi64ELi64ELi64ELi32ELi1ELi0EEviiiPT_S1_S1_iiE3Ash;
	add.s32 	%r906, %r905, %r904;
	ld.shared.u32 	%r1048, [%r906];
$L__BB78_36:
	setp.lt.s32 	%p149, %r403, 10;
	@%p149 bra 	$L__BB78_38;
	add.s32 	%r907, %r85, %r43;
	shl.b32 	%r908, %r907, 2;
	mov.u32 	%r909, _ZZ9cuda_gemmIiLi256ELi1ELi1ELi64ELi64ELi64ELi32ELi1ELi0EEviiiPT_S1_S1_iiE3Ash;
	add.s32 	%r910, %r909, %r908;
	ld.shared.u32 	%r1049, [%r910];
$L__BB78_38:
	setp.lt.s32 	%p150, %r403, 11;
	@%p150 bra 	$L__BB78_40;
	add.s32 	%r911, %r85, %r44;
	shl.b32 	%r912, %r911, 2;
	mov.u32 	%r913, _ZZ9cuda_gemmIiLi256ELi1ELi1ELi64ELi64ELi64ELi32ELi1ELi0EEviiiPT_S1_S1_iiE3Ash;
	add.s32 	%r914, %r913, %r912;
	ld.shared.u32 	%r1050, [%r914];
$L__BB78_40:
	setp.lt.s32 	%p151, %r403, 12;
	@%p151 bra 	$L__BB78_42;
	add.s32 	%r915, %r85, %r45;
	shl.b32 	%r916, %r915, 2;
	mov.u32 	%r917, _ZZ9cuda_gemmIiLi256ELi1ELi1ELi64ELi64ELi64ELi32ELi1ELi0EEviiiPT_S1_S1_iiE3Ash;
	add.s32 	%r918, %r917, %r916;
	ld.shared.u32 	%r1051, [%r918];
$L__BB78_42:
	setp.lt.s32 	%p152, %r403, 13;
	@%p152 bra 	$L__BB78_44;
	add.s32 	%r919, %r85, %r46;
	shl.b32 	%r920, %r919, 2;
	mov.u32 	%r921, _ZZ9cuda_gemmIiLi256ELi1ELi1ELi64ELi64ELi64ELi32ELi1ELi0EEviiiPT_S1_S1_iiE3Ash;
	add.s32 	%r922, %r921, %r920;
	ld.shared.u32 	%r1052, [%r922];
$L__BB78_44:
	setp.lt.s32 	%p153, %r403, 14;
	@%p153 bra 	$L__BB78_46;
	add.s32 	%r923, %r85, %r47;
	shl.b32 	%r924, %r923, 2;
	mov.u32 	%r925, _ZZ9cuda_gemmIiLi256ELi1ELi1ELi64ELi64ELi64ELi32ELi1ELi0EEviiiPT_S1_S1_iiE3Ash;
	add.s32 	%r926, %r925, %r924;
	ld.shared.u32 	%r1053, [%r926];
$L__BB78_46:
	setp.lt.s32 	%p154, %r403, 15;
	@%p154 bra 	$L__BB78_48;
	add.s32 	%r927, %r85, %r48;
	shl.b32 	%r928, %r927, 2;
	mov.u32 	%r929, _ZZ9cuda_gemmIiLi256ELi1ELi1ELi64ELi64ELi64ELi32ELi1ELi0EEviiiPT_S1_S1_iiE3Ash;
	add.s32 	%r930, %r929, %r928;
	ld.shared.u32 	%r1054, [%r930];
$L__BB78_48:
	setp.lt.s32 	%p155, %r403, 16;
	@%p155 bra 	$L__BB78_50;
	add.s32 	%r931, %r85, %r49;
	shl.b32 	%r932, %r931, 2;
	mov.u32 	%r933, _ZZ9cuda_gemmIiLi256ELi1ELi1ELi64ELi64ELi64ELi32ELi1ELi0EEviiiPT_S1_S1_iiE3Ash;
	add.s32 	%r934, %r933, %r932;
	ld.shared.u32 	%r1055, [%r934];
$L__BB78_50:
	setp.ge.s32 	%p156, %r9, %r16;
	mov.u32 	%r1056, %r9;
	@%p156 bra 	$L__BB78_51;
	bra.uni 	$L__BB78_52;
$L__BB78_51:
	add.s32 	%r1039, %r1039, %r7;
	setp.lt.s32 	%p174, %r1039, %r6;
	@%p174 bra 	$L__BB78_18;
	bra.uni 	$L__BB78_155;
$L__BB78_52:
	mov.u32 	%r936, _ZZ9cuda_gemmIiLi256ELi1ELi1ELi64ELi64ELi64ELi32ELi1ELi0EEviiiPT_S1_S1_iiE11kron_fac_sh;
	mad.lo.s32 	%r120, %r1056, 260, %r936;
	mov.b32 	%r1058, 0;
	@%p140 bra 	$L__BB78_54;
	add.s32 	%r938, %r120, %r937;
	ld.shared.u32 	%r939, [%r938];
	mul.lo.s32 	%r1058, %r939, %r1040;
$L__BB78_54:
	@%p141 bra 	$L__BB78_56;
	add.s32 	%r941, %r120, %r940;
	ld.shared.u32 	%r942, [%r941+4];
	mad.lo.s32 	%r1058, %r942, %r1041, %r1058;
$L__BB78_56:
	@%p142 bra 	$L__BB78_58;
	add.s32 	%r944, %r120, %r943;
	ld.shared.u32 	%r945, [%r944+8];
	mad.lo.s32 	%r1058, %r945, %r1042, %r1058;
$L__BB78_58:
	@%p143 bra 	$L__BB78_60;
	add.s32 	%r947, %r120, %r946;
	ld.shared.u32 	%r948, [%r947+12];
	mad.lo.s32 	%r1058, %r948, %r1043, %r1058;
$L__BB78_60:
	@%p144 bra 	$L__BB78_62;
	add.s32 	%r950, %r120, %r949;
	ld.shared.u32 	%r951, [%r950+16];
	mad.lo.s32 	%r1058, %r951, %r1044, %r1058;
$L__BB78_62:
	@%p145 bra 	$L__BB78_64;
	add.s32 	%r953, %r120, %r952;
	ld.shared.u32 	%r954, [%r953+20];
	mad.lo.s32 	%r1058, %r954, %r1045, %r1058;
$L__BB78_64:
	setp.lt.s32 	%p163, %r403, 7;
	@%p163 bra 	$L__BB78_66;
	add.s32 	%r956, %r120, %r955;
	ld.shared.u32 	%r957, [%r956+24];
	mad.lo.s32 	%r1058, %r957, %r1046, %r1058;
$L__BB78_66:
	setp.lt.s32 	%p164, %r403, 8;
	@%p164 bra 	$L__BB78_68;
	add.s32 	%r959, %r120, %r958;
	ld.shared.u32 	%r960, [%r959+28];
	mad.lo.s32 	%r1058, %r960, %r1047, %r1058;
$L__BB78_68:
	setp.lt.s32 	%p165, %r403, 9;
	@%p165 bra 	$L__BB78_70;
	add.s32 	%r962, %r120, %r961;
	ld.shared.u32 	%r963, [%r962+32];
	mad.lo.s32 	%r1058, %r963, %r1048, %r1058;
$L__BB78_70:
	setp.lt.s32 	%p166, %r403, 10;
	@%p166 bra 	$L__BB78_72;
	add.s32 	%r965, %r120, %r964;
	ld.shared.u32 	%r966, [%r965+36];
	mad.lo.s32 	%r1058, %r966, %r1049, %r1058;
$L__BB78_72:
	setp.lt.s32 	%p167, %r403, 11;
	@%p167 bra 	$L__BB78_74;
	add.s32 	%r968, %r120, %r967;
	ld.shared.u32 	%r969, [%r968+40];
	mad.lo.s32 	%r1058, %r969, %r1050, %r1058;
$L__BB78_74:
	setp.lt.s32 	%p168, %r403, 12;
	@%p168 bra 	$L__BB78_76;
	add.s32 	%r971, %r120, %r970;
	ld.shared.u32 	%r972, [%r971+44];
	mad.lo.s32 	%r1058, %r972, %r1051, %r1058;
$L__BB78_76:
	setp.lt.s32 	%p169, %r403, 13;
	@%p169 bra 	$L__BB78_78;
	add.s32 	%r974, %r120, %r973;
	ld.shared.u32 	%r975, [%r974+48];
	mad.lo.s32 	%r1058, %r975, %r1052, %r1058;
$L__BB78_78:
	setp.lt.s32 	%p170, %r403, 14;
	@%p170 bra 	$L__BB78_80;
	add.s32 	%r977, %r120, %r976;
	ld.shared.u32 	%r978, [%r977+52];
	mad.lo.s32 	%r1058, %r978, %r1053, %r1058;
$L__BB78_80:
	setp.lt.s32 	%p171, %r403, 15;
	@%p171 bra 	$L__BB78_82;
	add.s32 	%r980, %r120, %r979;
	ld.shared.u32 	%r981, [%r980+56];
	mad.lo.s32 	%r1058, %r981, %r1054, %r1058;
$L__BB78_82:
	setp.lt.s32 	%p172, %r403, 16;
	@%p172 bra 	$L__BB78_84;
	add.s32 	%r983, %r120, %r982;
	ld.shared.u32 	%r984, [%r983+60];
	mad.lo.s32 	%r1058, %r984, %r1055, %r1058;
$L__BB78_84:
	mad.lo.s32 	%r985, %r1056, %r6, %r83;
	shl.b32 	%r986, %r985, 2;
	mov.u32 	%r987, _ZZ9cuda_gemmIiLi256ELi1ELi1ELi64ELi64ELi64ELi32ELi1ELi0EEviiiPT_S1_S1_iiE3Csh;
	add.s32 	%r988, %r987, %r986;
	ld.shared.u32 	%r989, [%r988];
	add.s32 	%r990, %r989, %r1058;
	st.shared.u32 	[%r988], %r990;
	add.s32 	%r1056, %r1056, %r11;
	setp.lt.s32 	%p173, %r1056, %r16;
	@%p173 bra 	$L__BB78_52;
	bra.uni 	$L__BB78_51;
$L__BB78_85:
	setp.gt.u32 	%p19, %r403, 31;
	@%p19 bra 	$L__BB78_163;
	add.s32 	%r464, %r8, 1;
	and.b32  	%r154, %r464, 15;
	add.s32 	%r465, %r8, 2;
	and.b32  	%r155, %r465, 15;
	add.s32 	%r466, %r8, 3;
	and.b32  	%r156, %r466, 15;
	add.s32 	%r467, %r8, 4;
	and.b32  	%r157, %r467, 15;
	add.s32 	%r468, %r8, 5;
	and.b32  	%r158, %r468, 15;
	add.s32 	%r469, %r8, 6;
	and.b32  	%r159, %r469, 15;
	add.s32 	%r470, %r8, 7;
	and.b32  	%r160, %r470, 15;
	xor.b32  	%r161, %r14, 8;
	add.s32 	%r471, %r8, 9;
	and.b32  	%r162, %r471, 15;
	add.s32 	%r472, %r8, 11;
	and.b32  	%r163, %r472, 15;
	setp.gt.u32 	%p20, %r403, %r14;
	selp.b32 	%r473, 0, %r17, %p20;
	sub.s32 	%r164, %r18, %r473;
	add.s32 	%r474, %r14, 1;
	setp.lt.u32 	%p21, %r474, %r17;
	selp.b32 	%r475, 0, %r17, %p21;
	sub.s32 	%r165, %r18, %r475;
	add.s32 	%r476, %r14, 2;
	setp.lt.u32 	%p22, %r476, %r17;
	selp.b32 	%r477, 0, %r17, %p22;
	sub.s32 	%r166, %r18, %r477;
	add.s32 	%r478, %r14, 3;
	setp.lt.u32 	%p23, %r478, %r17;
	selp.b32 	%r479, 0, %r17, %p23;
	sub.s32 	%r167, %r18, %r479;
	add.s32 	%r480, %r14, 4;
	setp.lt.u32 	%p24, %r480, %r17;
	selp.b32 	%r481, 0, %r17, %p24;
	sub.s32 	%r168, %r18, %r481;
	add.s32 	%r482, %r14, 5;
	setp.lt.u32 	%p25, %r482, %r17;
	selp.b32 	%r483, 0, %r17, %p25;
	sub.s32 	%r169, %r18, %r483;
	add.s32 	%r484, %r14, 6;
	setp.lt.u32 	%p26, %r484, %r17;
	selp.b32 	%r485, 0, %r17, %p26;
	sub.s32 	%r170, %r18, %r485;
	add.s32 	%r486, %r14, 7;
	setp.lt.u32 	%p27, %r486, %r17;
	selp.b32 	%r487, 0, %r17, %p27;
	sub.s32 	%r171, %r18, %r487;
	add.s32 	%r488, %r14, 8;
	setp.lt.u32 	%p28, %r488, %r17;
	selp.b32 	%r489, 0, %r17, %p28;
	sub.s32 	%r172, %r18, %r489;
	add.s32 	%r490, %r14, 9;
	setp.lt.u32 	%p29, %r490, %r17;
	selp.b32 	%r491, 0, %r17, %p29;
	sub.s32 	%r173, %r18, %r491;
	add.s32 	%r492, %r14, 10;
	setp.lt.u32 	%p30, %r492, %r17;
	selp.b32 	%r493, 0, %r17, %p30;
	sub.s32 	%r174, %r18, %r493;
	add.s32 	%r494, %r14, 11;
	setp.lt.u32 	%p31, %r494, %r17;
	selp.b32 	%r495, 0, %r17, %p31;
	sub.s32 	%r175, %r18, %r495;
	add.s32 	%r496, %r14, 12;
	setp.lt.u32 	%p32, %r496, %r17;
	selp.b32 	%r497, 0, %r17, %p32;
	sub.s32 	%r176, %r18, %r497;
	add.s32 	%r498, %r14, 13;
	setp.lt.u32 	%p33, %r498, %r17;
	selp.b32 	%r499, 0, %r17, %p33;
	sub.s32 	%r177, %r18, %r499;
	add.s32 	%r500, %r14, 14;
	setp.lt.u32 	%p34, %r500, %r17;
	selp.b32 	%r501, 0, %r17, %p34;
	sub.s32 	%r178, %r18, %r501;
	add.s32 	%r502, %r14, 15;
	setp.lt.u32 	%p35, %r502, %r17;
	selp.b32 	%r503, 0, %r17, %p35;
	sub.s32 	%r179, %r18, %r503;
	mov.b32 	%r1141, 0;
	shl.b32 	%r583, %r165, 2;
	shl.b32 	%r586, %r166, 2;
	shl.b32 	%r589, %r167, 2;
	shl.b32 	%r592, %r168, 2;
	shl.b32 	%r595, %r169, 2;
	shl.b32 	%r598, %r170, 2;
	shl.b32 	%r601, %r171, 2;
	shl.b32 	%r604, %r172, 2;
	shl.b32 	%r607, %r173, 2;
	shl.b32 	%r610, %r174, 2;
	shl.b32 	%r613, %r175, 2;
	shl.b32 	%r616, %r176, 2;
	shl.b32 	%r619, %r177, 2;
	shl.b32 	%r622, %r178, 2;
	shl.b32 	%r625, %r179, 2;
	shl.b32 	%r580, %r164, 2;
$L__BB78_87:
	setp.eq.s32 	%p36, %r403, 0;
	add.s32 	%r305, %r1141, %r8;
	mul.lo.s32 	%r306, %r305, %r403;
	add.s32 	%r307, %r306, %r15;
	@%p36 bra 	$L__BB78_89;
	add.s32 	%r504, %r18, %r306;
	shl.b32 	%r505, %r504, 2;
	mov.u32 	%r506, _ZZ9cuda_gemmIiLi256ELi1ELi1ELi64ELi64ELi64ELi32ELi1ELi0EEviiiPT_S1_S1_iiE3Ash;
	add.s32 	%r507, %r506, %r505;
	ld.shared.u32 	%r1142, [%r507];
$L__BB78_89:
	setp.lt.u32 	%p37, %r403, 2;
	@%p37 bra 	$L__BB78_91;
	add.s32 	%r508, %r307, %r154;
	shl.b32 	%r509, %r508, 2;
	mov.u32 	%r510, _ZZ9cuda_gemmIiLi256ELi1ELi1ELi64ELi64ELi64ELi32ELi1ELi0EEviiiPT_S1_S1_iiE3Ash;
	add.s32 	%r511, %r510, %r509;
	ld.shared.u32 	%r1143, [%r511];
$L__BB78_91:
	setp.lt.u32 	%p38, %r403, 3;
	@%p38 bra 	$L__BB78_93;
	add.s32 	%r512, %r307, %r155;
	shl.b32 	%r513, %r512, 2;
	mov.u32 	%r514, _ZZ9cuda_gemmIiLi256ELi1ELi1ELi64ELi64ELi64ELi32ELi1ELi0EEviiiPT_S1_S1_iiE3Ash;
	add.s32 	%r515, %r514, %r513;
	ld.shared.u32 	%r1144, [%r515];
$L__BB78_93:
	setp.lt.u32 	%p39, %r403, 4;
	@%p39 bra 	$L__BB78_95;
	add.s32 	%r516, %r307, %r156;
	shl.b32 	%r517, %r516, 2;
	mov.u32 	%r518, _ZZ9cuda_gemmIiLi256ELi1ELi1ELi64ELi64ELi64ELi32ELi1ELi0EEviiiPT_S1_S1_iiE3Ash;
	add.s32 	%r519, %r518, %r517;
	ld.shared.u32 	%r1145, [%r519];
$L__BB78_95:
	setp.lt.u32 	%p40, %r403, 5;
	@%p40 bra 	$L__BB78_97;
	add.s32 	%r520, %r307, %r157;
	shl.b32 	%r521, %r520, 2;
	mov.u32 	%r522, _ZZ9cuda_gemmIiLi256ELi1ELi1ELi64ELi64ELi64ELi32ELi1ELi0EEviiiPT_S1_S1_iiE3Ash;
	add.s32 	%r523, %r522, %r521;
	ld.shared.u32 	%r1146, [%r523];
$L__BB78_97:
	setp.lt.u32 	%p41, %r403, 6;
	@%p41 bra 	$L__BB78_99;
	add.s32 	%r524, %r307, %r158;
	shl.b32 	%r525, %r524, 2;
	mov.u32 	%r526, _ZZ9cuda_gemmIiLi256ELi1ELi1ELi64ELi64ELi64ELi32ELi1ELi0EEviiiPT_S1_S1_iiE3Ash;
	add.s32 	%r527, %r526, %r525;
	ld.shared.u32 	%r1147, [%r527];
$L__BB78_99:
	setp.lt.u32 	%p42, %r403, 7;
	@%p42 bra 	$L__BB78_101;
	add.s32 	%r528, %r307, %r159;
	shl.b32 	%r529, %r528, 2;
	mov.u32 	%r530, _ZZ9cuda_gemmIiLi256ELi1ELi1ELi64ELi64ELi64ELi32ELi1ELi0EEviiiPT_S1_S1_iiE3Ash;
	add.s32 	%r531, %r530, %r529;
	ld.shared.u32 	%r1148, [%r531];
$L__BB78_101:
	setp.lt.u32 	%p43, %r403, 8;
	@%p43 bra 	$L__BB78_103;
	add.s32 	%r532, %r307, %r160;
	shl.b32 	%r533, %r532, 2;
	mov.u32 	%r534, _ZZ9cuda_gemmIiLi256ELi1ELi1ELi64ELi64ELi64ELi32ELi1ELi0EEviiiPT_S1_S1_iiE3Ash;
	add.s32 	%r535, %r534, %r533;
	ld.shared.u32 	%r1149, [%r535];
$L__BB78_103:
	setp.lt.u32 	%p44, %r403, 9;
	@%p44 bra 	$L__BB78_105;
	add.s32 	%r536, %r307, %r161;
	shl.b32 	%r537, %r536, 2;
	mov.u32 	%r538, _ZZ9cuda_gemmIiLi256ELi1ELi1ELi64ELi64ELi64ELi32ELi1ELi0EEviiiPT_S1_S1_iiE3Ash;
	add.s32 	%r539, %r538, %r537;
	ld.shared.u32 	%r1150, [%r539];
$L__BB78_105:
	setp.lt.u32 	%p45, %r403, 10;
	@%p45 bra 	$L__BB78_107;
	add.s32 	%r540, %r307, %r162;
	shl.b32 	%r541, %r540, 2;
	mov.u32 	%r542, _ZZ9cuda_gemmIiLi256ELi1ELi1ELi64ELi64ELi64ELi32ELi1ELi0EEviiiPT_S1_S1_iiE3Ash;
	add.s32 	%r543, %r542, %r541;
	ld.shared.u32 	%r1151, [%r543];
$L__BB78_107:
	setp.lt.u32 	%p46, %r403, 11;
	@%p46 bra 	$L__BB78_109;
	add.s32 	%r544, %r8, 10;
	and.b32  	%r545, %r544, 15;
	add.s32 	%r546, %r307, %r545;
	shl.b32 	%r547, %r546, 2;
	mov.u32 	%r548, _ZZ9cuda_gemmIiLi256ELi1ELi1ELi64ELi64ELi64ELi32ELi1ELi0EEviiiPT_S1_S1_iiE3Ash;
	add.s32 	%r549, %r548, %r547;
	ld.shared.u32 	%r1152, [%r549];
$L__BB78_109:
	setp.lt.u32 	%p47, %r403, 12;
	@%p47 bra 	$L__BB78_111;
	add.s32 	%r550, %r307, %r163;
	shl.b32 	%r551, %r550, 2;
	mov.u32 	%r552, _ZZ9cuda_gemmIiLi256ELi1ELi1ELi64ELi64ELi64ELi32ELi1ELi0EEviiiPT_S1_S1_iiE3Ash;
	add.s32 	%r553, %r552, %r551;
	ld.shared.u32 	%r1153, [%r553];
$L__BB78_111:
	setp.lt.u32 	%p48, %r403, 13;
	@%p48 bra 	$L__BB78_113;
	add.s32 	%r554, %r8, 12;
	and.b32  	%r555, %r554, 15;
	add.s32 	%r556, %r307, %r555;
	shl.b32 	%r557, %r556, 2;
	mov.u32 	%r558, _ZZ9cuda_gemmIiLi256ELi1ELi1ELi64ELi64ELi64ELi32ELi1ELi0EEviiiPT_S1_S1_iiE3Ash;
	add.s32 	%r559, %r558, %r557;
	ld.shared.u32 	%r1154, [%r559];
$L__BB78_113:
	setp.lt.u32 	%p49, %r403, 14;
	@%p49 bra 	$L__BB78_115;
	add.s32 	%r560, %r8, 13;
	and.b32  	%r561, %r560, 15;
	add.s32 	%r562, %r307, %r561;
	shl.b32 	%r563, %r562, 2;
	mov.u32 	%r564, _ZZ9cuda_gemmIiLi256ELi1ELi1ELi64ELi64ELi64ELi32ELi1ELi0EEviiiPT_S1_S1_iiE3Ash;
	add.s32 	%r565, %r564, %r563;
	ld.shared.u32 	%r1155, [%r565];
$L__BB78_115:
	setp.lt.u32 	%p50, %r403, 15;
	@%p50 bra 	$L__BB78_117;
	add.s32 	%r566, %r8, 14;
	and.b32  	%r567, %r566, 15;
	add.s32 	%r568, %r307, %r567;
	shl.b32 	%r569, %r568, 2;
	mov.u32 	%r570, _ZZ9cuda_gemmIiLi256ELi1ELi1ELi64ELi64ELi64ELi32ELi1ELi0EEviiiPT_S1_S1_iiE3Ash;
	add.s32 	%r571, %r570, %r569;
	ld.shared.u32 	%r1156, [%r571];
$L__BB78_117:
	setp.lt.u32 	%p51, %r403, 16;
	@%p51 bra 	$L__BB78_119;
	add.s32 	%r572, %r8, -1;
	and.b32  	%r573, %r572, 15;
	add.s32 	%r574, %r307, %r573;
	shl.b32 	%r575, %r574, 2;
	mov.u32 	%r576, _ZZ9cuda_gemmIiLi256ELi1ELi1ELi64ELi64ELi64ELi32ELi1ELi0EEviiiPT_S1_S1_iiE3Ash;
	add.s32 	%r577, %r576, %r575;
	ld.shared.u32 	%r1157, [%r577];
$L__BB78_119:
	setp.ge.s32 	%p52, %r9, %r16;
	@%p52 bra 	$L__BB78_154;
	mov.u32 	%r1158, %r9;
$L__BB78_121:
	mov.u32 	%r579, _ZZ9cuda_gemmIiLi256ELi1ELi1ELi64ELi64ELi64ELi32ELi1ELi0EEviiiPT_S1_S1_iiE11kron_fac_sh;
	mad.lo.s32 	%r341, %r1158, 260, %r579;
	mov.b32 	%r1160, 0;
	@%p36 bra 	$L__BB78_123;
	add.s32 	%r581, %r341, %r580;
	ld.shared.u32 	%r582, [%r581];
	mul.lo.s32 	%r1160, %r582, %r1142;
$L__BB78_123:
	@%p37 bra 	$L__BB78_125;
	add.s32 	%r584, %r341, %r583;
	ld.shared.u32 	%r585, [%r584+4];
	mad.lo.s32 	%r1160, %r585, %r1143, %r1160;
$L__BB78_125:
	@%p38 bra 	$L__BB78_127;
	add.s32 	%r587, %r341, %r586;
	ld.shared.u32 	%r588, [%r587+8];
	mad.lo.s32 	%r1160, %r588, %r1144, %r1160;
$L__BB78_127:
	@%p39 bra 	$L__BB78_129;
	add.s32 	%r590, %r341, %r589;
	ld.shared.u32 	%r591, [%r590+12];
	mad.lo.s32 	%r1160, %r591, %r1145, %r1160;
$L__BB78_129:
	@%p40 bra 	$L__BB78_131;
	add.s32 	%r593, %r341, %r592;
	ld.shared.u32 	%r594, [%r593+16];
	mad.lo.s32 	%r1160, %r594, %r1146, %r1160;
$L__BB78_131:
	@%p41 bra 	$L__BB78_133;
	add.s32 	%r596, %r341, %r595;
	ld.shared.u32 	%r597, [%r596+20];
	mad.lo.s32 	%r1160, %r597, %r1147, %r1160;
$L__BB78_133:
	setp.lt.u32 	%p59, %r403, 7;
	@%p59 bra 	$L__BB78_135;
	add.s32 	%r599, %r341, %r598;
	ld.shared.u32 	%r600, [%r599+24];
	mad.lo.s32 	%r1160, %r600, %r1148, %r1160;
$L__BB78_135:
	setp.lt.u32 	%p60, %r403, 8;
	@%p60 bra 	$L__BB78_137;
	add.s32 	%r602, %r341, %r601;
	ld.shared.u32 	%r603, [%r602+28];
	mad.lo.s32 	%r1160, %r603, %r1149, %r1160;
$L__BB78_137:
	setp.lt.u32 	%p61, %r403, 9;
	@%p61 bra 	$L__BB78_139;
	add.s32 	%r605, %r341, %r604;
	ld.shared.u32 	%r606, [%r605+32];
	mad.lo.s32 	%r1160, %r606, %r1150, %r1160;
$L__BB78_139:
	setp.lt.u32 	%p62, %r403, 10;
	@%p62 bra 	$L__BB78_141;
	add.s32 	%r608, %r341, %r607;
	ld.shared.u32 	%r609, [%r608+36];
	mad.lo.s32 	%r1160, %r609, %r1151, %r1160;
$L__BB78_141:
	setp.lt.u32 	%p63, %r403, 11;
	@%p63 bra 	$L__BB78_143;
	add.s32 	%r611, %r341, %r610;
	ld.shared.u32 	%r612, [%r611+40];
	mad.lo.s32 	%r1160, %r612, %r1152, %r1160;
$L__BB78_143:
	setp.lt.u32 	%p64, %r403, 12;
	@%p64 bra 	$L__BB78_145;
	add.s32 	%r614, %r341, %r613;
	ld.shared.u32 	%r615, [%r614+44];
	mad.lo.s32 	%r1160, %r615, %r1153, %r1160;
$L__BB78_145:
	setp.lt.u32 	%p65, %r403, 13;
	@%p65 bra 	$L__BB78_147;
	add.s32 	%r617, %r341, %r616;
	ld.shared.u32 	%r618, [%r617+48];
	mad.lo.s32 	%r1160, %r618, %r1154, %r1160;
$L__BB78_147:
	setp.lt.u32 	%p66, %r403, 14;
	@%p66 bra 	$L__BB78_149;
	add.s32 	%r620, %r341, %r619;
	ld.shared.u32 	%r621, [%r620+52];
	mad.lo.s32 	%r1160, %r621, %r1155, %r1160;
$L__BB78_149:
	setp.lt.u32 	%p67, %r403, 15;
	@%p67 bra 	$L__BB78_151;
	add.s32 	%r623, %r341, %r622;
	ld.shared.u32 	%r624, [%r623+56];
	mad.lo.s32 	%r1160, %r624, %r1156, %r1160;
$L__BB78_151:
	setp.lt.u32 	%p68, %r403, 16;
	@%p68 bra 	$L__BB78_153;
	add.s32 	%r626, %r341, %r625;
	ld.shared.u32 	%r627, [%r626+60];
	mad.lo.s32 	%r1160, %r627, %r1157, %r1160;
$L__BB78_153:
	mad.lo.s32 	%r628, %r1158, %r6, %r305;
	shl.b32 	%r629, %r628, 2;
	mov.u32 	%r630, _ZZ9cuda_gemmIiLi256ELi1ELi1ELi64ELi64ELi64ELi32ELi1ELi0EEviiiPT_S1_S1_iiE3Csh;
	add.s32 	%r631, %r630, %r629;
	st.shared.u32 	[%r631], %r1160;
	add.s32 	%r1158, %r1158, %r11;
	setp.lt.s32 	%p69, %r1158, %r16;
	@%p69 bra 	$L__BB78_121;
$L__BB78_154:
	add.s32 	%r1141, %r1141, %r7;
	setp.lt.s32 	%p70, %r1141, %r6;
	@%p70 bra 	$L__BB78_87;
$L__BB78_155:
	setp.gt.u32 	%p175, %r1181, 31;
	bar.sync 	0;
	@%p175 bra 	$L__BB78_162;
	shl.b32 	%r376, %r12, 6;
	add.s32 	%r991, %r1181, %r10;
	max.u32 	%r992, %r991, 32;
	setp.lt.u32 	%p176, %r991, 32;
	selp.u32 	%r993, 1, 0, %p176;
	add.s32 	%r994, %r991, %r993;
	sub.s32 	%r995, %r992, %r994;
	div.u32 	%r996, %r995, %r10;
	add.s32 	%r377, %r996, %r993;
	and.b32  	%r997, %r377, 3;
	setp.eq.s32 	%p177, %r997, 3;
	@%p177 bra 	$L__BB78_159;
	add.s32 	%r998, %r377, 1;
	and.b32  	%r999, %r998, 3;
	shl.b32 	%r1000, %r1181, 2;
	mov.u32 	%r1001, _ZZ9cuda_gemmIiLi256ELi1ELi1ELi64ELi64ELi64ELi32ELi1ELi0EEviiiPT_S1_S1_iiE3Csh;
	add.s32 	%r1177, %r1001, %r1000;
	shl.b32 	%r379, %r10, 2;
	add.s32 	%r1002, %r1181, %r376;
	add.s32 	%r1176, %r1002, %r5;
	neg.s32 	%r1175, %r999;
	mad.lo.s32 	%r1181, %r10, %r999, %r1181;
$L__BB78_158:
	.pragma "nounroll";
	ld.shared.u32 	%r1003, [%r1177];
	mul.wide.u32 	%rd20, %r1176, 4;
	add.s64 	%rd21, %rd2, %rd20;
	st.global.u32 	[%rd21], %r1003;
	add.s32 	%r1177, %r1177, %r379;
	add.s32 	%r1176, %r1176, %r10;
	add.s32 	%r1175, %r1175, 1;
	setp.ne.s32 	%p178, %r1175, 0;
	@%p178 bra 	$L__BB78_158;
$L__BB78_159:
	setp.lt.u32 	%p179, %r377, 3;
	@%p179 bra 	$L__BB78_162;
	shl.b32 	%r390, %r10, 2;
	shl.b32 	%r1004, %r1181, 2;
	mov.u32 	%r1005, _ZZ9cuda_gemmIiLi256ELi1ELi1ELi64ELi64ELi64ELi32ELi1ELi0EEviiiPT_S1_S1_iiE3Csh;
	add.s32 	%r1180, %r1005, %r1004;
	shl.b32 	%r392, %r10, 4;
	shl.b32 	%r393, %r10, 3;
	mul.lo.s32 	%r394, %r10, 12;
	mul.wide.u32 	%rd22, %r10, 4;
	add.s64 	%rd4, %rd2, %rd22;
	add.s32 	%r1006, %r1181, %r376;
	add.s32 	%r1179, %r1006, %r5;
	mul.wide.u32 	%rd23, %r10, 8;
	add.s64 	%rd5, %rd2, %rd23;
	mul.wide.u32 	%rd24, %r10, 12;
	add.s64 	%rd6, %rd2, %rd24;
$L__BB78_161:
	mul.wide.s32 	%rd25, %r1179, 4;
	add.s64 	%rd26, %rd4, %rd25;
	add.s64 	%rd27, %rd5, %rd25;
	add.s64 	%rd28, %rd6, %rd25;
	add.s64 	%rd29, %rd2, %rd25;
	ld.shared.u32 	%r1007, [%r1180];
	st.global.u32 	[%rd29], %r1007;
	add.s32 	%r1008, %r1180, %r390;
	ld.shared.u32 	%r1009, [%r1008];
	st.global.u32 	[%rd26], %r1009;
	add.s32 	%r1010, %r1180, %r393;
	ld.shared.u32 	%r1011, [%r1010];
	st.global.u32 	[%rd27], %r1011;
	add.s32 	%r1012, %r1180, %r394;
	ld.shared.u32 	%r1013, [%r1012];
	st.global.u32 	[%rd28], %r1013;
	add.s32 	%r1181, %r1181, %r390;
	add.s32 	%r1180, %r1180, %r392;
	add.s32 	%r1179, %r1179, %r390;
	setp.lt.u32 	%p180, %r1181, 32;
	@%p180 bra 	$L__BB78_161;
$L__BB78_162:
	ret;
$L__BB78_163:
	add.s32 	%r634, %r14, 1;
	setp.lt.u32 	%p71, %r634, %r17;
	selp.b32 	%r635, 0, %r17, %p71;
	sub.s32 	%r180, %r18, %r635;
	add.s32 	%r636, %r14, 2;
	setp.lt.u32 	%p72, %r636, %r17;
	selp.b32 	%r637, 0, %r17, %p72;
	sub.s32 	%r181, %r18, %r637;
	add.s32 	%r638, %r14, 3;
	setp.lt.u32 	%p73, %r638, %r17;
	selp.b32 	%r639, 0, %r17, %p73;
	sub.s32 	%r182, %r18, %r639;
	add.s32 	%r640, %r14, 4;
	setp.lt.u32 	%p74, %r640, %r17;
	selp.b32 	%r641, 0, %r17, %p74;
	sub.s32 	%r183, %r18, %r641;
	add.s32 	%r642, %r14, 5;
	setp.lt.u32 	%p75, %r642, %r17;
	selp.b32 	%r643, 0, %r17, %p75;
	sub.s32 	%r184, %r18, %r643;
	add.s32 	%r644, %r14, 6;
	setp.lt.u32 	%p76, %r644, %r17;
	selp.b32 	%r645, 0, %r17, %p76;
	sub.s32 	%r185, %r18, %r645;
	add.s32 	%r646, %r14, 7;
	setp.lt.u32 	%p77, %r646, %r17;
	selp.b32 	%r647, 0, %r17, %p77;
	sub.s32 	%r186, %r18, %r647;
	add.s32 	%r648, %r14, 8;
	setp.lt.u32 	%p78, %r648, %r17;
	selp.b32 	%r649, 0, %r17, %p78;
	sub.s32 	%r187, %r18, %r649;
	add.s32 	%r650, %r14, 9;
	setp.lt.u32 	%p79, %r650, %r17;
	selp.b32 	%r651, 0, %r17, %p79;
	sub.s32 	%r188, %r18, %r651;
	add.s32 	%r652, %r14, 10;
	setp.lt.u32 	%p80, %r652, %r17;
	selp.b32 	%r653, 0, %r17, %p80;
	sub.s32 	%r189, %r18, %r653;
	add.s32 	%r654, %r14, 11;
	setp.lt.u32 	%p81, %r654, %r17;
	selp.b32 	%r655, 0, %r17, %p81;
	sub.s32 	%r190, %r18, %r655;
	add.s32 	%r656, %r14, 12;
	setp.lt.u32 	%p82, %r656, %r17;
	selp.b32 	%r657, 0, %r17, %p82;
	sub.s32 	%r191, %r18, %r657;
	add.s32 	%r658, %r14, 13;
	setp.lt.u32 	%p83, %r658, %r17;
	selp.b32 	%r659, 0, %r17, %p83;
	sub.s32 	%r192, %r18, %r659;
	add.s32 	%r660, %r14, 14;
	setp.lt.u32 	%p84, %r660, %r17;
	selp.b32 	%r661, 0, %r17, %p84;
	sub.s32 	%r193, %r18, %r661;
	add.s32 	%r662, %r14, 15;
	setp.lt.u32 	%p85, %r662, %r17;
	selp.b32 	%r663, 0, %r17, %p85;
	sub.s32 	%r194, %r18, %r663;
	shl.b32 	%r664, %r4, 8;
	sub.s32 	%r195, 8223, %r664;
	mov.b32 	%r1089, 0;
	shl.b32 	%r764, %r180, 2;
	shl.b32 	%r767, %r181, 2;
	shl.b32 	%r770, %r182, 2;
	shl.b32 	%r773, %r183, 2;
	shl.b32 	%r776, %r184, 2;
	shl.b32 	%r779, %r185, 2;
	shl.b32 	%r782, %r186, 2;
	shl.b32 	%r785, %r187, 2;
	shl.b32 	%r788, %r188, 2;
	shl.b32 	%r791, %r189, 2;
	shl.b32 	%r794, %r190, 2;
	shl.b32 	%r797, %r191, 2;
	shl.b32 	%r800, %r192, 2;
	shl.b32 	%r803, %r193, 2;
	shl.b32 	%r806, %r194, 2;
$L__BB78_164:
	setp.lt.s32 	%p86, %r403, 1;
	add.s32 	%r213, %r1089, %r8;
	mul.lo.s32 	%r214, %r213, %r403;
	add.s32 	%r215, %r214, %r15;
	@%p86 bra 	$L__BB78_166;
	add.s32 	%r665, %r18, %r214;
	shl.b32 	%r666, %r665, 2;
	mov.u32 	%r667, _ZZ9cuda_gemmIiLi256ELi1ELi1ELi64ELi64ELi64ELi32ELi1ELi0EEviiiPT_S1_S1_iiE3Ash;
	add.s32 	%r668, %r667, %r666;
	ld.shared.u32 	%r1090, [%r668];
$L__BB78_166:
	setp.lt.s32 	%p87, %r403, 2;
	@%p87 bra 	$L__BB78_168;
	add.s32 	%r669, %r8, 1;
	and.b32  	%r670, %r669, 15;
	add.s32 	%r671, %r215, %r670;
	shl.b32 	%r672, %r671, 2;
	mov.u32 	%r673, _ZZ9cuda_gemmIiLi256ELi1ELi1ELi64ELi64ELi64ELi32ELi1ELi0EEviiiPT_S1_S1_iiE3Ash;
	add.s32 	%r674, %r673, %r672;
	ld.shared.u32 	%r1091, [%r674];
$L__BB78_168:
	setp.lt.s32 	%p88, %r403, 3;
	@%p88 bra 	$L__BB78_170;
	add.s32 	%r675, %r8, 2;
	and.b32  	%r676, %r675, 15;
	add.s32 	%r677, %r215, %r676;
	shl.b32 	%r678, %r677, 2;
	mov.u32 	%r679, _ZZ9cuda_gemmIiLi256ELi1ELi1ELi64ELi64ELi64ELi32ELi1ELi0EEviiiPT_S1_S1_iiE3Ash;
	add.s32 	%r680, %r679, %r678;
	ld.shared.u32 	%r1092, [%r680];
$L__BB78_170:
	setp.lt.s32 	%p89, %r403, 4;
	@%p89 bra 	$L__BB78_172;
	add.s32 	%r681, %r8, 3;
	and.b32  	%r682, %r681, 15;
	add.s32 	%r683, %r215, %r682;
	shl.b32 	%r684, %r683, 2;
	mov.u32 	%r685, _ZZ9cuda_gemmIiLi256ELi1ELi1ELi64ELi64ELi64ELi32ELi1ELi0EEviiiPT_S1_S1_iiE3Ash;
	add.s32 	%r686, %r685, %r684;
	ld.shared.u32 	%r1093, [%r686];
$L__BB78_172:
	setp.lt.s32 	%p90, %r403, 5;
	@%p90 bra 	$L__BB78_174;
	add.s32 	%r687, %r8, 4;
	and.b32  	%r688, %r687, 15;
	add.s32 	%r689, %r215, %r688;
	shl.b32 	%r690, %r689, 2;
	mov.u32 	%r691, _ZZ9cuda_gemmIiLi256ELi1ELi1ELi64ELi64ELi64ELi32ELi1ELi0EEviiiPT_S1_S1_iiE3Ash;
	add.s32 	%r692, %r691, %r690;
	ld.shared.u32 	%r1094, [%r692];
$L__BB78_174:
	setp.lt.s32 	%p91, %r403, 6;
	@%p91 bra 	$L__BB78_176;
	add.s32 	%r693, %r8, 5;
	and.b32  	%r694, %r693, 15;
	add.s32 	%r695, %r215, %r694;
	shl.b32 	%r696, %r695, 2;
	mov.u32 	%r697, _ZZ9cuda_gemmIiLi256ELi1ELi1ELi64ELi64ELi64ELi32ELi1ELi0EEviiiPT_S1_S1_iiE3Ash;
	add.s32 	%r698, %r697, %r696;
	ld.shared.u32 	%r1095, [%r698];
$L__BB78_176:
	setp.lt.s32 	%p92, %r403, 7;
	@%p92 bra 	$L__BB78_178;
	add.s32 	%r699, %r8, 6;
	and.b32  	%r700, %r699, 15;
	add.s32 	%r701, %r215, %r700;
	shl.b32 	%r702, %r701, 2;
	mov.u32 	%r703, _ZZ9cuda_gemmIiLi256ELi1ELi1ELi64ELi64ELi64ELi32ELi1ELi0EEviiiPT_S1_S1_iiE3Ash;
	add.s32 	%r704, %r703, %r702;
	ld.shared.u32 	%r1096, [%r704];
$L__BB78_178:
	setp.lt.s32 	%p93, %r403, 8;
	@%p93 bra 	$L__BB78_180;
	add.s32 	%r705, %r8, 7;
	and.b32  	%r706, %r705, 15;
	add.s32 	%r707, %r215, %r706;
	shl.b32 	%r708, %r707, 2;
	mov.u32 	%r709, _ZZ9cuda_gemmIiLi256ELi1ELi1ELi64ELi64ELi64ELi32ELi1ELi0EEviiiPT_S1_S1_iiE3Ash;
	add.s32 	%r710, %r709, %r708;
	ld.shared.u32 	%r1097, [%r710];
$L__BB78_180:
	setp.lt.s32 	%p94, %r403, 9;
	@%p94 bra 	$L__BB78_182;
	and.b32  	%r711, %r8, 15;
	xor.b32  	%r712, %r711, 8;
	add.s32 	%r713, %r215, %r712;
	shl.b32 	%r714, %r713, 2;
	mov.u32 	%r715, _ZZ9cuda_gemmIiLi256ELi1ELi1ELi64ELi64ELi64ELi32ELi1ELi0EEviiiPT_S1_S1_iiE3Ash;
	add.s32 	%r716, %r715, %r714;
	ld.shared.u32 	%r1098, [%r716];
$L__BB78_182:
	setp.lt.s32 	%p95, %r403, 10;
	@%p95 bra 	$L__BB78_184;
	add.s32 	%r717, %r8, 9;
	and.b32  	%r718, %r717, 15;
	add.s32 	%r719, %r215, %r718;
	shl.b32 	%r720, %r719, 2;
	mov.u32 	%r721, _ZZ9cuda_gemmIiLi256ELi1ELi1ELi64ELi64ELi64ELi32ELi1ELi0EEviiiPT_S1_S1_iiE3Ash;
	add.s32 	%r722, %r721, %r720;
	ld.shared.u32 	%r1099, [%r722];
$L__BB78_184:
	setp.lt.s32 	%p96, %r403, 11;
	@%p96 bra 	$L__BB78_186;
	add.s32 	%r723, %r8, 10;
	and.b32  	%r724, %r723, 15;
	add.s32 	%r725, %r215, %r724;
	shl.b32 	%r726, %r725, 2;
	mov.u32 	%r727, _ZZ9cuda_gemmIiLi256ELi1ELi1ELi64ELi64ELi64ELi32ELi1ELi0EEviiiPT_S1_S1_iiE3Ash;
	add.s32 	%r728, %r727, %r726;
	ld.shared.u32 	%r1100, [%r728];
$L__BB78_186:
	setp.lt.s32 	%p97, %r403, 12;
	@%p97 bra 	$L__BB78_188;
	add.s32 	%r729, %r8, 11;
	and.b32  	%r730, %r729, 15;
	add.s32 	%r731, %r215, %r730;
	shl.b32 	%r732, %r731, 2;
	mov.u32 	%r733, _ZZ9cuda_gemmIiLi256ELi1ELi1ELi64ELi64ELi64ELi32ELi1ELi0EEviiiPT_S1_S1_iiE3Ash;
	add.s32 	%r734, %r733, %r732;
	ld.shared.u32 	%r1101, [%r734];
$L__BB78_188:
	setp.lt.s32 	%p98, %r403, 13;
	@%p98 bra 	$L__BB78_190;
	add.s32 	%r735, %r8, 12;
	and.b32  	%r736, %r735, 15;
	add.s32 	%r737, %r215, %r736;
	shl.b32 	%r738, %r737, 2;
	mov.u32 	%r739, _ZZ9cuda_gemmIiLi256ELi1ELi1ELi64ELi64ELi64ELi32ELi1ELi0EEviiiPT_S1_S1_iiE3Ash;
	add.s32 	%r740, %r739, %r738;
	ld.shared.u32 	%r1102, [%r740];
$L__BB78_190:
	setp.lt.s32 	%p99, %r403, 14;
	@%p99 bra 	$L__BB78_192;
	add.s32 	%r741, %r8, 13;
	and.b32  	%r742, %r741, 15;
	add.s32 	%r743, %r215, %r742;
	shl.b32 	%r744, %r743, 2;
	mov.u32 	%r745, _ZZ9cuda_gemmIiLi256ELi1ELi1ELi64ELi64ELi64ELi32ELi1ELi0EEviiiPT_S1_S1_iiE3Ash;
	add.s32 	%r746, %r745, %r744;
	ld.shared.u32 	%r1103, [%r746];
$L__BB78_192:
	setp.lt.s32 	%p100, %r403, 15;
	@%p100 bra 	$L__BB78_194;
	add.s32 	%r747, %r8, 14;
	and.b32  	%r748, %r747, 15;
	add.s32 	%r749, %r215, %r748;
	shl.b32 	%r750, %r749, 2;
	mov.u32 	%r751, _ZZ9cuda_gemmIiLi256ELi1ELi1ELi64ELi64ELi64ELi32ELi1ELi0EEviiiPT_S1_S1_iiE3Ash;
	add.s32 	%r752, %r751, %r750;
	ld.shared.u32 	%r1104, [%r752];
$L__BB78_194:
	setp.lt.s32 	%p101, %r403, 16;
	@%p101 bra 	$L__BB78_196;
	add.s32 	%r753, %r8, -1;
	and.b32  	%r754, %r753, 15;
	add.s32 	%r755, %r215, %r754;
	shl.b32 	%r756, %r755, 2;
	mov.u32 	%r757, _ZZ9cuda_gemmIiLi256ELi1ELi1ELi64ELi64ELi64ELi32ELi1ELi0EEviiiPT_S1_S1_iiE3Ash;
	add.s32 	%r758, %r757, %r756;
	ld.shared.u32 	%r1105, [%r758];
$L__BB78_196:
	setp.ge.s32 	%p102, %r9, %r16;
	mov.u32 	%r1106, %r9;
	@%p102 bra 	$L__BB78_197;
	bra.uni 	$L__BB78_198;
$L__BB78_197:
	add.s32 	%r1089, %r1089, %r7;
	setp.lt.s32 	%p123, %r1089, %r6;
	@%p123 bra 	$L__BB78_164;
	bra.uni 	$L__BB78_155;
$L__BB78_198:
	mov.u32 	%r760, _ZZ9cuda_gemmIiLi256ELi1ELi1ELi64ELi64ELi64ELi32ELi1ELi0EEviiiPT_S1_S1_iiE11kron_fac_sh;
	mad.lo.s32 	%r250, %r1106, 260, %r760;
	mov.b32 	%r1108, 0;
	@%p86 bra 	$L__BB78_200;
	shl.b32 	%r761, %r18, 2;
	add.s32 	%r762, %r250, %r761;
	ld.shared.u32 	%r763, [%r762];
	mul.lo.s32 	%r1108, %r763, %r1090;
$L__BB78_200:
	@%p87 bra 	$L__BB78_202;
	add.s32 	%r765, %r250, %r764;
	ld.shared.u32 	%r766, [%r765+4];
	mad.lo.s32 	%r1108, %r766, %r1091, %r1108;
$L__BB78_202:
	@%p88 bra 	$L__BB78_204;
	add.s32 	%r768, %r250, %r767;
	ld.shared.u32 	%r769, [%r768+8];
	mad.lo.s32 	%r1108, %r769, %r1092, %r1108;
$L__BB78_204:
	@%p89 bra 	$L__BB78_206;
	add.s32 	%r771, %r250, %r770;
	ld.shared.u32 	%r772, [%r771+12];
	mad.lo.s32 	%r1108, %r772, %r1093, %r1108;
$L__BB78_206:
	@%p90 bra 	$L__BB78_208;
	add.s32 	%r774, %r250, %r773;
	ld.shared.u32 	%r775, [%r774+16];
	mad.lo.s32 	%r1108, %r775, %r1094, %r1108;
$L__BB78_208:
	setp.lt.s32 	%p108, %r403, 6;
	@%p108 bra 	$L__BB78_210;
	add.s32 	%r777, %r250, %r776;
	ld.shared.u32 	%r778, [%r777+20];
	mad.lo.s32 	%r1108, %r778, %r1095, %r1108;
$L__BB78_210:
	setp.lt.s32 	%p109, %r403, 7;
	@%p109 bra 	$L__BB78_212;
	add.s32 	%r780, %r250, %r779;
	ld.shared.u32 	%r781, [%r780+24];
	mad.lo.s32 	%r1108, %r781, %r1096, %r1108;
$L__BB78_212:
	setp.lt.s32 	%p110, %r403, 8;
	@%p110 bra 	$L__BB78_214;
	add.s32 	%r783, %r250, %r782;
	ld.shared.u32 	%r784, [%r783+28];
	mad.lo.s32 	%r1108, %r784, %r1097, %r1108;
$L__BB78_214:
	setp.lt.s32 	%p111, %r403, 9;
	@%p111 bra 	$L__BB78_216;
	add.s32 	%r786, %r250, %r785;
	ld.shared.u32 	%r787, [%r786+32];
	mad.lo.s32 	%r1108, %r787, %r1098, %r1108;
$L__BB78_216:
	setp.lt.s32 	%p112, %r403, 10;
	@%p112 bra 	$L__BB78_218;
	add.s32 	%r789, %r250, %r788;
	ld.shared.u32 	%r790, [%r789+36];
	mad.lo.s32 	%r1108, %r790, %r1099, %r1108;
$L__BB78_218:
	setp.lt.s32 	%p113, %r403, 11;
	@%p113 bra 	$L__BB78_220;
	add.s32 	%r792, %r250, %r791;
	ld.shared.u32 	%r793, [%r792+40];
	mad.lo.s32 	%r1108, %r793, %r1100, %r1108;
$L__BB78_220:
	setp.lt.s32 	%p114, %r403, 12;
	@%p114 bra 	$L__BB78_222;
	add.s32 	%r795, %r250, %r794;
	ld.shared.u32 	%r796, [%r795+44];
	mad.lo.s32 	%r1108, %r796, %r1101, %r1108;
$L__BB78_222:
	setp.lt.s32 	%p115, %r403, 13;
	@%p115 bra 	$L__BB78_224;
	add.s32 	%r798, %r250, %r797;
	ld.shared.u32 	%r799, [%r798+48];
	mad.lo.s32 	%r1108, %r799, %r1102, %r1108;
$L__BB78_224:
	setp.lt.s32 	%p116, %r403, 14;
	@%p116 bra 	$L__BB78_226;
	add.s32 	%r801, %r250, %r800;
	ld.shared.u32 	%r802, [%r801+52];
	mad.lo.s32 	%r1108, %r802, %r1103, %r1108;
$L__BB78_226:
	setp.lt.s32 	%p117, %r403, 15;
	@%p117 bra 	$L__BB78_228;
	add.s32 	%r804, %r250, %r803;
	ld.shared.u32 	%r805, [%r804+56];
	mad.lo.s32 	%r1108, %r805, %r1104, %r1108;
$L__BB78_228:
	setp.lt.s32 	%p118, %r403, 16;
	@%p118 bra 	$L__BB78_230;
	add.s32 	%r807, %r250, %r806;
	ld.shared.u32 	%r808, [%r807+60];
	mad.lo.s32 	%r1108, %r808, %r1105, %r1108;
$L__BB78_230:
	mov.u32 	%r1122, %r3;
$L__BB78_231:
	shr.u32 	%r284, %r1122, 1;
	shfl.sync.down.b32	%r809|%p119, %r1108, %r284, %r195, -1;
	add.s32 	%r1108, %r809, %r1108;
	setp.gt.u32 	%p120, %r1122, 3;
	mov.u32 	%r1122, %r284;
	@%p120 bra 	$L__BB78_231;
	rem.u32 	%r810, %r2, %r4;
	setp.eq.s32 	%p121, %r810, 0;
	@%p121 bra 	$L__BB78_233;
	bra.uni 	$L__BB78_234;
$L__BB78_233:
	mad.lo.s32 	%r811, %r1106, %r6, %r213;
	shl.b32 	%r812, %r811, 2;
	mov.u32 	%r813, _ZZ9cuda_gemmIiLi256ELi1ELi1ELi64ELi64ELi64ELi32ELi1ELi0EEviiiPT_S1_S1_iiE3Csh;
	add.s32 	%r814, %r813, %r812;
	st.shared.u32 	[%r814], %r1108;
$L__BB78_234:
	add.s32 	%r1106, %r1106, %r11;
	setp.lt.s32 	%p122, %r1106, %r16;
	@%p122 bra 	$L__BB78_198;
	bra.uni 	$L__BB78_197;
$L__BB78_235:
	add.s32 	%r424, %r19, %r1016;
	mul.wide.s32 	%rd12, %r424, 4;
	add.s64 	%rd13, %rd1, %rd12;
	ld.global.u32 	%r425, [%rd13];
	shl.b32 	%r426, %r1016, 2;
	mov.u32 	%r427, _ZZ9cuda_gemmIiLi256ELi1ELi1ELi64ELi64ELi64ELi32ELi1ELi0EEviiiPT_S1_S1_iiE3Ash;
	add.s32 	%r428, %r427, %r426;
	st.shared.u32 	[%r428], %r425;
	shl.b32 	%r429, %r10, 2;
	cvt.u64.u32 	%rd14, %r429;
	add.s64 	%rd15, %rd13, %rd14;
	ld.global.u32 	%r430, [%rd15];
	add.s32 	%r431, %r428, %r429;
	st.shared.u32 	[%r431], %r430;
	add.s64 	%rd16, %rd15, %rd14;
	ld.global.u32 	%r432, [%rd16];
	add.s32 	%r433, %r431, %r429;
	st.shared.u32 	[%r433], %r432;
	add.s64 	%rd17, %rd16, %rd14;
	ld.global.u32 	%r434, [%rd17];
	add.s32 	%r435, %r433, %r429;
	st.shared.u32 	[%r435], %r434;
	add.s32 	%r1016, %r429, %r1016;
	setp.lt.u32 	%p8, %r1016, 64;
	@%p8 bra 	$L__BB78_235;
	bra.uni 	$L__BB78_6;

}
	// .globl	_Z9cuda_gemmIiLi256ELi1ELi1ELi64ELi64ELi64ELi32ELi1ELi1EEviiiPT_S1_S1_ii
.visible .entry _Z9cuda_gemmIiLi256ELi1ELi1ELi64ELi64ELi64ELi32ELi1ELi1EEviiiPT_S1_S1_ii(
	.param .u32 _Z9cuda_gemmIiLi256ELi1ELi1ELi64ELi64ELi64ELi32ELi1ELi1EEviiiPT_S1_S1_ii_param_0,
	.param .u32 _Z9cuda_gemmIiLi256ELi1ELi1ELi64ELi64ELi64ELi32ELi1ELi1EEviiiPT_S1_S1_ii_param_1,
	.param .u32 _Z9cuda_gemmIiLi256ELi1ELi1ELi64ELi64ELi64ELi32ELi1ELi1EEviiiPT_S1_S1_ii_param_2,
	.param .u64 .ptr .align 1 _Z9cuda_gemmIiLi256ELi1ELi1ELi64ELi64ELi64ELi32ELi1ELi1EEviiiPT_S1_S1_ii_param_3,
	.param .u64 .ptr .align 1 _Z9cuda_gemmIiLi256ELi1ELi1ELi64ELi64ELi64ELi32ELi1ELi1EEviiiPT_S1_S1_ii_param_4,
	.param .u64 .ptr .align 1 _Z9cuda_gemmIiLi256ELi1ELi1ELi64ELi64ELi64ELi32ELi1ELi1EEviiiPT_S1_S1_ii_param_5,
	.param .u32 _Z9cuda_gemmIiLi256ELi1ELi1ELi64ELi64ELi64ELi32ELi1ELi1EEviiiPT_S1_S1_ii_param_6,
	.param .u32 _Z9cuda_gemmIiLi256ELi1ELi1ELi64ELi64ELi64ELi32ELi1ELi1EEviiiPT_S1_S1_ii_param_7
)
.maxntid 256
{
	.reg .pred 	%p<28>;
	.reg .b16 	%rs<8>;
	.reg .b32 	%r<272>;
	.reg .b64 	%rd<46>;
	// demoted variable
	.shared .align 128 .b8 _ZZ9cuda_gemmIiLi256ELi1ELi1ELi64ELi64ELi64ELi32ELi1ELi1EEviiiPT_S1_S1_iiE11kron_fac_sh[8320];
	// demoted variable
	.shared .align 128 .b8 _ZZ9cuda_gemmIiLi256ELi1ELi1ELi64ELi64ELi64ELi32ELi1ELi1EEviiiPT_S1_S1_iiE3Ash[256];
	// demoted variable
	.shared .align 128 .b8 _ZZ9cuda_gemmIiLi256ELi1ELi1ELi64ELi64ELi64ELi32ELi1ELi1EEviiiPT_S1_S1_iiE3Csh[128];
	ld.param.u64 	%rd13, [_Z9cuda_gemmIiLi256ELi1ELi1ELi64ELi64ELi64ELi32ELi1ELi1EEviiiPT_S1_S1_ii_param_3];
	ld.param.u64 	%rd14, [_Z9cuda_gemmIiLi256ELi1ELi1ELi64ELi64ELi64ELi32ELi1ELi1EEviiiPT_S1_S1_ii_param_4];
	ld.param.u64 	%rd15, [_Z9cuda_gemmIiLi256ELi1ELi1ELi64ELi64ELi64ELi32ELi1ELi1EEviiiPT_S1_S1_ii_param_5];
	cvta.to.global.u64 	%rd1, %rd13;
	cvta.to.global.u64 	%rd2, %rd14;
	cvta.to.global.u64 	%rd3, %rd15;
	mov.u32 	%r271, %tid.x;
	mov.u32 	%r105, %ctaid.x;
	shl.b32 	%r2, %r105, 5;
	mov.u32 	%r3, %ntid.x;
	mov.u32 	%r4, %ctaid.y;
	mov.u32 	%r106, %nctaid.y;
	setp.ge.u32 	%p1, %r4, %r106;
	@%p1 bra 	$L__BB79_32;
	and.b32  	%r5, %r271, 31;
	add.s32 	%r6, %r2, %r5;
	shr.u32 	%r7, %r3, 5;
	shl.b32 	%r107, %r271, 4;
	and.b32  	%r8, %r107, 48;
	setp.gt.u32 	%p2, %r271, 63;
	@%p2 bra 	$L__BB79_8;
	shl.b32 	%r9, %r4, 6;
	add.s32 	%r108, %r271, %r3;
	max.u32 	%r109, %r108, 64;
	setp.lt.u32 	%p3, %r108, 64;
	selp.u32 	%r110, 1, 0, %p3;
	add.s32 	%r111, %r108, %r110;
	sub.s32 	%r112, %r109, %r111;
	div.u32 	%r113, %r112, %r3;
	add.s32 	%r10, %r113, %r110;
	and.b32  	%r114, %r10, 3;
	setp.eq.s32 	%p4, %r114, 3;
	mov.u32 	%r257, %r271;
	@%p4 bra 	$L__BB79_5;
	add.s32 	%r115, %r10, 1;
	and.b32  	%r116, %r115, 3;
	shl.b32 	%r117, %r271, 2;
	mov.u32 	%r118, _ZZ9cuda_gemmIiLi256ELi1ELi1ELi64ELi64ELi64ELi32ELi1ELi1EEviiiPT_S1_S1_iiE3Ash;
	add.s32 	%r250, %r118, %r117;
	shl.b32 	%r12, %r3, 2;
	add.s32 	%r119, %r271, %r9;
	mul.wide.u32 	%rd16, %r119, 4;
	add.s64 	%rd45, %rd1, %rd16;
	mul.wide.u32 	%rd5, %r3, 4;
	neg.s32 	%r249, %r116;
	mad.lo.s32 	%r257, %r3, %r116, %r271;
$L__BB79_4:
	.pragma "nounroll";
	ld.global.u32 	%r120, [%rd45];
	st.shared.u32 	[%r250], %r120;
	add.s32 	%r250, %r250, %r12;
	add.s64 	%rd45, %rd45, %rd5;
	add.s32 	%r249, %r249, 1;
	setp.ne.s32 	%p5, %r249, 0;
	@%p5 bra 	$L__BB79_4;
$L__BB79_5:
	setp.lt.u32 	%p6, %r10, 3;
	@%p6 bra 	$L__BB79_8;
	shl.b32 	%r121, %r257, 2;
	mov.u32 	%r122, _ZZ9cuda_gemmIiLi256ELi1ELi1ELi64ELi64ELi64ELi32ELi1ELi1EEviiiPT_S1_S1_iiE3Ash;
	add.s32 	%r256, %r122, %r121;
	mul.wide.u32 	%rd17, %r3, 4;
	add.s64 	%rd8, %rd1, %rd17;
	add.s32 	%r255, %r257, %r9;
	mul.wide.u32 	%rd18, %r3, 12;
	add.s64 	%rd9, %rd1, %rd18;
	mul.wide.u32 	%rd21, %r3, 8;
$L__BB79_7:
	mul.wide.s32 	%rd19, %r255, 4;
	add.s64 	%rd20, %rd8, %rd19;
	add.s64 	%rd22, %rd1, %rd19;
	add.s64 	%rd23, %rd22, %rd21;
	add.s64 	%rd24, %rd9, %rd19;
	ld.global.u32 	%r123, [%rd22];
	st.shared.u32 	[%r256], %r123;
	ld.global.u32 	%r124, [%rd20];
	shl.b32 	%r125, %r3, 2;
	add.s32 	%r126, %r256, %r125;
	st.shared.u32 	[%r126], %r124;
	ld.global.u32 	%r127, [%rd23];
	shl.b32 	%r128, %r3, 3;
	add.s32 	%r129, %r256, %r128;
	st.shared.u32 	[%r129], %r127;
	ld.global.u32 	%r130, [%rd24];
	mad.lo.s32 	%r131, %r3, 12, %r256;
	st.shared.u32 	[%r131], %r130;
	add.s32 	%r257, %r257, %r125;
	shl.b32 	%r132, %r3, 4;
	add.s32 	%r256, %r256, %r132;
	add.s32 	%r255, %r255, %r125;
	setp.lt.u32 	%p7, %r257, 64;
	@%p7 bra 	$L__BB79_7;
$L__BB79_8:
	setp.gt.u32 	%p8, %r271, 31;
	@%p8 bra 	$L__BB79_15;
	add.s32 	%r133, %r271, %r3;
	max.u32 	%r134, %r133, 32;
	setp.lt.u32 	%p9, %r133, 32;
	selp.u32 	%r135, 1, 0, %p9;
	add.s32 	%r136, %r133, %r135;
	sub.s32 	%r137, %r134, %r136;
	div.u32 	%r138, %r137, %r3;
	add.s32 	%r22, %r138, %r135;
	and.b32  	%r139, %r22, 3;
	setp.eq.s32 	%p10, %r139, 3;
	mov.u32 	%r259, %r271;
	@%p10 bra 	$L__BB79_12;
	add.s32 	%r140, %r22, 1;
	and.b32  	%r141, %r140, 3;
	shl.b32 	%r142, %r271, 2;
	mov.u32 	%r143, _ZZ9cuda_gemmIiLi256ELi1ELi1ELi64ELi64ELi64ELi32ELi1ELi1EEviiiPT_S1_S1_iiE3Csh;
	add.s32 	%r253, %r143, %r142;
	shl.b32 	%r24, %r3, 2;
	neg.s32 	%r252, %r141;
	mad.lo.s32 	%r259, %r3, %r141, %r271;
$L__BB79_11:
	.pragma "nounroll";
	mov.b32 	%r144, 0;
	st.shared.u32 	[%r253], %r144;
	add.s32 	%r253, %r253, %r24;
	add.s32 	%r252, %r252, 1;
	setp.ne.s32 	%p11, %r252, 0;
	@%p11 bra 	$L__BB79_11;
$L__BB79_12:
	setp.lt.u32 	%p12, %r22, 3;
	@%p12 bra 	$L__BB79_15;
	shl.b32 	%r32, %r3, 2;
	shl.b32 	%r145, %r259, 2;
	mov.u32 	%r146, _ZZ9cuda_gemmIiLi256ELi1ELi1ELi64ELi64ELi64ELi32ELi1ELi1EEviiiPT_S1_S1_iiE3Csh;
	add.s32 	%r258, %r146, %r145;
	shl.b32 	%r34, %r3, 4;
	shl.b32 	%r35, %r3, 3;
	mul.lo.s32 	%r36, %r3, 12;
$L__BB79_14:
	mov.b32 	%r147, 0;
	st.shared.u32 	[%r258], %r147;
	add.s32 	%r148, %r258, %r32;
	st.shared.u32 	[%r148], %r147;
	add.s32 	%r149, %r258, %r35;
	st.shared.u32 	[%r149], %r147;
	add.s32 	%r150, %r258, %r36;
	st.shared.u32 	[%r150], %r147;
	add.s32 	%r259, %r259, %r32;
	add.s32 	%r258, %r258, %r34;
	setp.lt.u32 	%p13, %r259, 32;
	@%p13 bra 	$L__BB79_14;
$L__BB79_15:
	mov.u32 	%r151, _ZZ9cuda_gemmIiLi256ELi1ELi1ELi64ELi64ELi64ELi32ELi1ELi1EEviiiPT_S1_S1_iiE11kron_fac_sh;
	mad.lo.s32 	%r47, %r5, 260, %r151;
	shr.u32 	%r262, %r271, 5;
	add.s32 	%r152, %r262, %r7;
	cvt.u16.u32 	%rs2, %r152;
	xor.b16  	%rs3, %rs2, 63;
	and.b16  	%rs4, %rs3, 255;
	cvt.u16.u32 	%rs5, %r7;
	and.b16  	%rs6, %rs5, 255;
	div.u16 	%rs7, %rs4, %rs6;
	and.b16  	%rs1, %rs7, 3;
	setp.eq.s16 	%p14, %rs1, 2;
	@%p14 bra 	$L__BB79_18;
	cvt.u32.u16 	%r49, %rs1;
	mov.b32 	%r261, 0;
$L__BB79_17:
	.pragma "nounroll";
	shl.b32 	%r154, %r262, 6;
	add.s32 	%r155, %r154, %r6;
	mul.wide.u32 	%rd25, %r155, 4;
	add.s64 	%rd26, %rd2, %rd25;
	ld.global.u32 	%r156, [%rd26];
	shl.b32 	%r157, %r262, 2;
	add.s32 	%r158, %r47, %r157;
	st.shared.u32 	[%r158], %r156;
	add.s32 	%r262, %r262, %r7;
	add.s32 	%r261, %r261, 1;
	xor.b32  	%r159, %r261, %r49;
	setp.ne.s32 	%p15, %r159, 2;
	@%p15 bra 	$L__BB79_17;
$L__BB79_18:
	shl.b32 	%r169, %r7, 2;
$L__BB79_19:
	shl.b32 	%r160, %r262, 6;
	add.s32 	%r161, %r160, %r6;
	mul.wide.u32 	%rd27, %r161, 4;
	add.s64 	%rd28, %rd2, %rd27;
	ld.global.u32 	%r162, [%rd28];
	shl.b32 	%r163, %r262, 2;
	add.s32 	%r164, %r47, %r163;
	st.shared.u32 	[%r164], %r162;
	add.s32 	%r165, %r262, %r7;
	shl.b32 	%r166, %r165, 6;
	add.s32 	%r167, %r166, %r6;
	mul.wide.u32 	%rd29, %r167, 4;
	add.s64 	%rd30, %rd2, %rd29;
	ld.global.u32 	%r168, [%rd30];
	add.s32 	%r170, %r164, %r169;
	st.shared.u32 	[%r170], %r168;
	add.s32 	%r171, %r165, %r7;
	shl.b32 	%r172, %r171, 6;
	add.s32 	%r173, %r172, %r6;
	mul.wide.u32 	%rd31, %r173, 4;
	add.s64 	%rd32, %rd2, %rd31;
	ld.global.u32 	%r174, [%rd32];
	add.s32 	%r175, %r170, %r169;
	st.shared.u32 	[%r175], %r174;
	add.s32 	%r176, %r171, %r7;
	shl.b32 	%r177, %r176, 6;
	add.s32 	%r178, %r177, %r6;
	mul.wide.u32 	%rd33, %r178, 4;
	add.s64 	%rd34, %rd2, %rd33;
	ld.global.u32 	%r179, [%rd34];
	add.s32 	%r180, %r175, %r169;
	st.shared.u32 	[%r180], %r179;
	add.s32 	%r262, %r169, %r262;
	setp.lt.u32 	%p16, %r262, 64;
	@%p16 bra 	$L__BB79_19;
	setp.gt.u32 	%p17, %r271, 127;
	bar.sync 	0;
	@%p17 bra 	$L__BB79_25;
	shl.b32 	%r181, %r8, 2;
	mov.u32 	%r182, _ZZ9cuda_gemmIiLi256ELi1ELi1ELi64ELi64ELi64ELi32ELi1ELi1EEviiiPT_S1_S1_iiE3Ash;
	add.s32 	%r183, %r182, %r181;
	ld.shared.v4.u32 	{%r75, %r74, %r73, %r72}, [%r183];
	ld.shared.v4.u32 	{%r71, %r70, %r69, %r68}, [%r183+16];
	ld.shared.v4.u32 	{%r67, %r66, %r65, %r64}, [%r183+32];
	ld.shared.v4.u32 	{%r63, %r62, %r61, %r60}, [%r183+48];
	shr.u32 	%r57, %r3, 2;
	shr.u32 	%r264, %r271, 2;
	and.b32  	%r59, %r271, 3;
$L__BB79_22:
	setp.ne.s32 	%p18, %r59, 0;
	mad.lo.s32 	%r185, %r264, 260, %r151;
	add.s32 	%r187, %r185, %r181;
	ld.shared.u32 	%r188, [%r187];
	mul.lo.s32 	%r189, %r188, %r75;
	ld.shared.u32 	%r190, [%r187+4];
	mad.lo.s32 	%r191, %r190, %r74, %r189;
	ld.shared.u32 	%r192, [%r187+8];
	mad.lo.s32 	%r193, %r192, %r73, %r191;
	ld.shared.u32 	%r194, [%r187+12];
	mad.lo.s32 	%r195, %r194, %r72, %r193;
	ld.shared.u32 	%r196, [%r187+16];
	mad.lo.s32 	%r197, %r196, %r71, %r195;
	ld.shared.u32 	%r198, [%r187+20];
	mad.lo.s32 	%r199, %r198, %r70, %r197;
	ld.shared.u32 	%r200, [%r187+24];
	mad.lo.s32 	%r201, %r200, %r69, %r199;
	ld.shared.u32 	%r202, [%r187+28];
	mad.lo.s32 	%r203, %r202, %r68, %r201;
	ld.shared.u32 	%r204, [%r187+32];
	mad.lo.s32 	%r205, %r204, %r67, %r203;
	ld.shared.u32 	%r206, [%r187+36];
	mad.lo.s32 	%r207, %r206, %r66, %r205;
	ld.shared.u32 	%r208, [%r187+40];
	mad.lo.s32 	%r209, %r208, %r65, %r207;
	ld.shared.u32 	%r210, [%r187+44];
	mad.lo.s32 	%r211, %r210, %r64, %r209;
	ld.shared.u32 	%r212, [%r187+48];
	mad.lo.s32 	%r213, %r212, %r63, %r211;
	ld.shared.u32 	%r214, [%r187+52];
	mad.lo.s32 	%r215, %r214, %r62, %r213;
	ld.shared.u32 	%r216, [%r187+56];
	mad.lo.s32 	%r217, %r216, %r61, %r215;
	ld.shared.u32 	%r218, [%r187+60];
	mad.lo.s32 	%r219, %r218, %r60, %r217;
	shfl.sync.down.b32	%r220|%p19, %r219, 2, 7199, -1;
	add.s32 	%r221, %r220, %r219;
	shfl.sync.down.b32	%r222|%p20, %r221, 1, 7199, -1;
	add.s32 	%r77, %r222, %r221;
	@%p18 bra 	$L__BB79_24;
	shl.b32 	%r223, %r264, 2;
	mov.u32 	%r224, _ZZ9cuda_gemmIiLi256ELi1ELi1ELi64ELi64ELi64ELi32ELi1ELi1EEviiiPT_S1_S1_iiE3Csh;
	add.s32 	%r225, %r224, %r223;
	st.shared.u32 	[%r225], %r77;
$L__BB79_24:
	add.s32 	%r264, %r264, %r57;
	setp.lt.u32 	%p21, %r264, 32;
	@%p21 bra 	$L__BB79_22;
$L__BB79_25:
	setp.gt.u32 	%p22, %r271, 31;
	bar.sync 	0;
	@%p22 bra 	$L__BB79_32;
	shl.b32 	%r79, %r4, 6;
	add.s32 	%r226, %r271, %r3;
	max.u32 	%r227, %r226, 32;
	setp.lt.u32 	%p23, %r226, 32;
	selp.u32 	%r228, 1, 0, %p23;
	add.s32 	%r229, %r226, %r228;
	sub.s32 	%r230, %r227, %r229;
	div.u32 	%r231, %r230, %r3;
	add.s32 	%r80, %r231, %r228;
	and.b32  	%r232, %r80, 3;
	setp.eq.s32 	%p24, %r232, 3;
	@%p24 bra 	$L__BB79_29;
	add.s32 	%r233, %r80, 1;
	and.b32  	%r234, %r233, 3;
	shl.b32 	%r235, %r271, 2;
	mov.u32 	%r236, _ZZ9cuda_gemmIiLi256ELi1ELi1ELi64ELi64ELi64ELi32ELi1ELi1EEviiiPT_S1_S1_iiE3Csh;
	add.s32 	%r267, %r236, %r235;
	shl.b32 	%r82, %r3, 2;
	add.s32 	%r237, %r271, %r79;
	add.s32 	%r266, %r237, %r2;
	neg.s32 	%r265, %r234;
	mad.lo.s32 	%r271, %r3, %r234, %r271;
$L__BB79_28:
	.pragma "nounroll";
	ld.shared.u32 	%r238, [%r267];
	mul.wide.u32 	%rd35, %r266, 4;
	add.s64 	%rd36, %rd3, %rd35;
	st.global.u32 	[%rd36], %r238;
	add.s32 	%r267, %r267, %r82;
	add.s32 	%r266, %r266, %r3;
	add.s32 	%r265, %r265, 1;
	setp.ne.s32 	%p25, %r265, 0;
	@%p25 bra 	$L__BB79_28;
$L__BB79_29:
	setp.lt.u32 	%p26, %r80, 3;
	@%p26 bra 	$L__BB79_32;
	shl.b32 	%r93, %r3, 2;
	shl.b32 	%r239, %r271, 2;
	mov.u32 	%r240, _ZZ9cuda_gemmIiLi256ELi1ELi1ELi64ELi64ELi64ELi32ELi1ELi1EEviiiPT_S1_S1_iiE3Csh;
	add.s32 	%r270, %r240, %r239;
	shl.b32 	%r95, %r3, 4;
	shl.b32 	%r96, %r3, 3;
	mul.lo.s32 	%r97, %r3, 12;
	mul.wide.u32 	%rd37, %r3, 4;
	add.s64 	%rd10, %rd3, %rd37;
	add.s32 	%r241, %r271, %r79;
	add.s32 	%r269, %r241, %r2;
	mul.wide.u32 	%rd38, %r3, 8;
	add.s64 	%rd11, %rd3, %rd38;
	mul.wide.u32 	%rd39, %r3, 12;
	add.s64 	%rd12, %rd3, %rd39;
$L__BB79_31:
	mul.wide.s32 	%rd40, %r269, 4;
	add.s64 	%rd41, %rd10, %rd40;
	add.s64 	%rd42, %rd11, %rd40;
	add.s64 	%rd43, %rd12, %rd40;
	add.s64 	%rd44, %rd3, %rd40;
	ld.shared.u32 	%r242, [%r270];
	st.global.u32 	[%rd44], %r242;
	add.s32 	%r243, %r270, %r93;
	ld.shared.u32 	%r244, [%r243];
	st.global.u32 	[%rd41], %r244;
	add.s32 	%r245, %r270, %r96;
	ld.shared.u32 	%r246, [%r245];
	st.global.u32 	[%rd42], %r246;
	add.s32 	%r247, %r270, %r97;
	ld.shared.u32 	%r248, [%r247];
	st.global.u32 	[%rd43], %r248;
	add.s32 	%r271, %r271, %r93;
	add.s32 	%r270, %r270, %r95;
	add.s32 	%r269, %r269, %r93;
	setp.lt.u32 	%p27, %r271, 32;
	@%p27 bra 	$L__BB79_31;
$L__BB79_32:
	ret;

}
	// .globl	_Z9cuda_gemmIiLi256ELi1ELi1ELi64ELi128ELi128ELi32ELi0ELi0EEviiiPT_S1_S1_ii
.visible .entry _Z9cuda_gemmIiLi256ELi1ELi1ELi64ELi128ELi128ELi32ELi0ELi0EEviiiPT_S1_S1_ii(
	.param .u32 _Z9cuda_gemmIiLi256ELi1ELi1ELi64ELi128ELi128ELi32ELi0ELi0EEviiiPT_S1_S1_ii_param_0,
	.param .u32 _Z9cuda_gemmIiLi256ELi1ELi1ELi64ELi128ELi128ELi32ELi0ELi0EEviiiPT_S1_S1_ii_param_1,
	.param .u32 _Z9cuda_gemmIiLi256ELi1ELi1ELi64ELi128ELi128ELi32ELi0ELi0EEviiiPT_S1_S1_ii_param_2,
	.param .u64 .ptr .align 1 _Z9cuda_gemmIiLi256ELi1ELi1ELi64ELi128ELi128ELi32ELi0ELi0EEviiiPT_S1_S1_ii_param_3,
	.param .u64 .ptr .align 1 _Z9cuda_gemmIiLi256ELi1ELi1ELi64ELi128ELi128ELi32ELi0ELi0EEviiiPT_S1_S1_ii_param_4,
	.param .u64 .ptr .align 1 _Z9cuda_gemmIiLi256ELi1ELi1ELi64ELi128ELi128ELi32ELi0ELi0EEviiiPT_S1_S1_ii_param_5,
	.param .u32 _Z9cuda_gemmIiLi256ELi1ELi1ELi64ELi128ELi128ELi32ELi0ELi0EEviiiPT_S1_S1_ii_param_6,
	.param .u32 _Z9cuda_gemmIiLi256ELi1ELi1ELi64ELi128ELi128ELi32ELi0ELi0EEviiiPT_S1_S1_ii_param_7
)
.maxntid 256
{
	.reg .pred 	%p<175>;
	.reg .b32 	%r<1144>;
	.reg .b64 	%rd<20>;
	// demoted variable
	.shared .align 128 .b8 _ZZ9cuda_gemmIiLi256ELi1ELi1ELi64ELi128ELi128ELi32ELi0ELi0EEviiiPT_S1_S1_iiE11kron_fac_sh[16512];
	// demoted variable
	.shared .align 128 .b8 _ZZ9cuda_gemmIiLi256ELi1ELi1ELi64ELi128ELi128ELi32ELi0ELi0EEviiiPT_S1_S1_iiE3Ash[256];
	// demoted variable
	.shared .align 128 .b8 _ZZ9cuda_gemmIiLi256ELi1ELi1ELi64ELi128ELi128ELi32ELi0ELi0EEviiiPT_S1_S1_iiE3Csh[64];
	ld.param.u32 	%r387, [_Z9cuda_gemmIiLi256ELi1ELi1ELi64ELi128ELi128ELi32ELi0ELi0EEviiiPT_S1_S1_ii_param_2];
	ld.param.u64 	%rd6, [_Z9cuda_gemmIiLi256ELi1ELi1ELi64ELi128ELi128ELi32ELi0ELi0EEviiiPT_S1_S1_ii_param_3];
	ld.param.u64 	%rd4, [_Z9cuda_gemmIiLi256ELi1ELi1ELi64ELi128ELi128ELi32ELi0ELi0EEviiiPT_S1_S1_ii_param_4];
	ld.param.u32 	%r388, [_Z9cuda_gemmIiLi256ELi1ELi1ELi64ELi128ELi128ELi32ELi0ELi0EEviiiPT_S1_S1_ii_param_6];
	ld.param.u32 	%r389, [_Z9cuda_gemmIiLi256ELi1ELi1ELi64ELi128ELi128ELi32ELi0ELi0EEviiiPT_S1_S1_ii_param_7];
	cvta.to.global.u64 	%rd1, %rd6;
	mov.u32 	%r1143, %tid.x;
	and.b32  	%r2, %r1143, 31;
	setp.lt.s32 	%p1, %r389, 16;
	shr.u32 	%r3, %r389, 4;
	selp.b32 	%r4, 1, %r3, %p1;
	and.b32  	%r390, %r387, -64;
	setp.eq.s32 	%p2, %r390, 4096;
	@%p2 bra 	$L__BB80_3;
	setp.ne.s32 	%p3, %r390, 2048;
	@%p3 bra 	$L__BB80_4;
	mov.u32 	%r392, %ctaid.x;
	shr.u32 	%r983, %r392, 5;
	and.b32  	%r982, %r392, 31;
	bra.uni 	$L__BB80_5;
$L__BB80_3:
	mov.u32 	%r391, %ctaid.x;
	shr.u32 	%r983, %r391, 6;
	and.b32  	%r982, %r391, 63;
	bra.uni 	$L__BB80_5;
$L__BB80_4:
	mov.u32 	%r393, %ctaid.x;
	shr.s32 	%r394, %r387, 31;
	shr.u32 	%r395, %r394, 26;
	add.s32 	%r396, %r387, %r395;
	shr.s32 	%r397, %r396, 6;
	div.u32 	%r983, %r393, %r397;
	mul.lo.s32 	%r398, %r983, %r397;
	sub.s32 	%r982, %r393, %r398;
$L__BB80_5:
	div.s32 	%r13, 64, %r389;
	mul.lo.s32 	%r399, %r13, %r4;
	min.s32 	%r14, %r399, 256;
	div.u32 	%r16, %r1143, %r14;
	mul.lo.s32 	%r400, %r16, %r14;
	sub.s32 	%r401, %r1143, %r400;
	div.u32 	%r15, %r401, %r4;
	mov.u32 	%r17, %ntid.x;
	div.u32 	%r18, %r17, %r14;
	mov.u32 	%r19, %ctaid.y;
	mov.u32 	%r402, %nctaid.y;
	setp.ge.u32 	%p4, %r19, %r402;
	@%p4 bra 	$L__BB80_159;
	shr.u32 	%r989, %r1143, 5;
	shl.b32 	%r21, %r983, 5;
	and.b32  	%r22, %r15, 15;
	rem.u32 	%r403, %r1143, %r4;
	shl.b32 	%r23, %r403, 4;
	min.s32 	%r24, %r388, 32;
	min.u32 	%r25, %r389, 16;
	or.b32  	%r26, %r22, %r23;
	shr.s32 	%r404, %r387, 31;
	shr.u32 	%r405, %r404, 30;
	add.s32 	%r406, %r387, %r405;
	shr.s32 	%r407, %r406, 2;
	mul.lo.s32 	%r27, %r983, %r407;
	setp.gt.u32 	%p5, %r1143, 63;
	@%p5 bra 	$L__BB80_11;
	shl.b32 	%r408, %r982, 6;
	mad.lo.s32 	%r28, %r19, %r387, %r408;
	add.s32 	%r409, %r1143, %r17;
	max.u32 	%r410, %r409, 64;
	setp.lt.u32 	%p6, %r409, 64;
	selp.u32 	%r411, 1, 0, %p6;
	add.s32 	%r412, %r409, %r411;
	sub.s32 	%r413, %r410, %r412;
	div.u32 	%r414, %r413, %r17;
	add.s32 	%r29, %r414, %r411;
	and.b32  	%r415, %r29, 3;
	setp.eq.s32 	%p7, %r415, 3;
	mov.u32 	%r986, %r1143;
	@%p7 bra 	$L__BB80_10;
	add.s32 	%r417, %r29, 1;
	and.b32  	%r30, %r417, 3;
	mov.b32 	%r985, 0;
	mov.u32 	%r986, %r1143;
$L__BB80_9:
	.pragma "nounroll";
	add.s32 	%r418, %r28, %r986;
	mul.wide.s32 	%rd7, %r418, 4;
	add.s64 	%rd8, %rd1, %rd7;
	ld.global.u32 	%r419, [%rd8];
	shl.b32 	%r420, %r986, 2;
	mov.u32 	%r421, _ZZ9cuda_gemmIiLi256ELi1ELi1ELi64ELi128ELi128ELi32ELi0ELi0EEviiiPT_S1_S1_iiE3Ash;
	add.s32 	%r422, %r421, %r420;
	st.shared.u32 	[%r422], %r419;
	add.s32 	%r986, %r986, %r17;
	add.s32 	%r985, %r985, 1;
	setp.ne.s32 	%p8, %r985, %r30;
	@%p8 bra 	$L__BB80_9;
$L__BB80_10:
	setp.lt.u32 	%p9, %r29, 3;
	@%p9 bra 	$L__BB80_11;
	bra.uni 	$L__BB80_232;
$L__BB80_11:
	setp.gt.u32 	%p11, %r1143, 15;
	mov.u32 	%r988, %r1143;
	@%p11 bra 	$L__BB80_13;
$L__BB80_12:
	shl.b32 	%r435, %r988, 2;
	mov.u32 	%r436, _ZZ9cuda_gemmIiLi256ELi1ELi1ELi64ELi128ELi128ELi32ELi0ELi0EEviiiPT_S1_S1_iiE3Csh;
	add.s32 	%r437, %r436, %r435;
	mov.b32 	%r438, 0;
	st.shared.u32 	[%r437], %r438;
	add.s32 	%r988, %r988, %r17;
	setp.lt.u32 	%p12, %r988, 16;
	@%p12 bra 	$L__BB80_12;
$L__BB80_13:
	setp.ge.s32 	%p13, %r989, %r389;
	@%p13 bra 	$L__BB80_16;
	cvta.to.global.u64 	%rd2, %rd4;
	shr.u32 	%r40, %r17, 5;
	mov.u32 	%r439, _ZZ9cuda_gemmIiLi256ELi1ELi1ELi64ELi128ELi128ELi32ELi0ELi0EEviiiPT_S1_S1_iiE11kron_fac_sh;
	mad.lo.s32 	%r41, %r2, 516, %r439;
	add.s32 	%r42, %r21, %r2;
$L__BB80_15:
	mad.lo.s32 	%r440, %r989, %r388, %r42;
	mul.wide.s32 	%rd15, %r440, 4;
	add.s64 	%rd16, %rd2, %rd15;
	ld.global.u32 	%r441, [%rd16];
	shl.b32 	%r442, %r989, 2;
	add.s32 	%r443, %r41, %r442;
	st.shared.u32 	[%r443], %r441;
	add.s32 	%r989, %r989, %r40;
	setp.lt.s32 	%p14, %r989, %r389;
	@%p14 bra 	$L__BB80_15;
$L__BB80_16:
	setp.lt.s32 	%p15, %r13, 1;
	bar.sync 	0;
	@%p15 bra 	$L__BB80_156;
	setp.ne.s32 	%p16, %r4, 1;
	@%p16 bra 	$L__BB80_86;
	add.s32 	%r799, %r15, 2;
	and.b32  	%r45, %r799, 15;
	add.s32 	%r800, %r15, 7;
	and.b32  	%r46, %r800, 15;
	xor.b32  	%r47, %r22, 8;
	add.s32 	%r801, %r15, 9;
	and.b32  	%r48, %r801, 15;
	add.s32 	%r802, %r15, 10;
	and.b32  	%r49, %r802, 15;
	add.s32 	%r803, %r15, 11;
	and.b32  	%r50, %r803, 15;
	add.s32 	%r804, %r15, 12;
	and.b32  	%r51, %r804, 15;
	setp.gt.u32 	%p122, %r389, %r22;
	selp.b32 	%r805, 0, %r25, %p122;
	sub.s32 	%r52, %r26, %r805;
	add.s32 	%r806, %r22, 1;
	setp.lt.u32 	%p123, %r806, %r25;
	selp.b32 	%r807, 0, %r25, %p123;
	sub.s32 	%r53, %r26, %r807;
	add.s32 	%r808, %r22, 2;
	setp.lt.u32 	%p124, %r808, %r25;
	selp.b32 	%r809, 0, %r25, %p124;
	sub.s32 	%r54, %r26, %r809;
	add.s32 	%r810, %r22, 3;
	setp.lt.u32 	%p125, %r810, %r25;
	selp.b32 	%r811, 0, %r25, %p125;
	sub.s32 	%r55, %r26, %r811;
	add.s32 	%r812, %r22, 4;
	setp.lt.u32 	%p126, %r812, %r25;
	selp.b32 	%r813, 0, %r25, %p126;
	sub.s32 	%r56, %r26, %r813;
	add.s32 	%r814, %r22, 5;
	setp.lt.u32 	%p127, %r814, %r25;
	selp.b32 	%r815, 0, %r25, %p127;
	sub.s32 	%r57, %r26, %r815;
	add.s32 	%r816, %r22, 6;
	setp.lt.u32 	%p128, %r816, %r25;
	selp.b32 	%r817, 0, %r25, %p128;
	sub.s32 	%r58, %r26, %r817;
	add.s32 	%r818, %r22, 7;
	setp.lt.u32 	%p129, %r818, %r25;
	selp.b32 	%r819, 0, %r25, %p129;
	sub.s32 	%r59, %r26, %r819;
	add.s32 	%r820, %r22, 8;
	setp.lt.u32 	%p130, %r820, %r25;
	selp.b32 	%r821, 0, %r25, %p130;
	sub.s32 	%r60, %r26, %r821;
	add.s32 	%r822, %r22, 9;
	setp.lt.u32 	%p131, %r822, %r25;
	selp.b32 	%r823, 0, %r25, %p131;
	sub.s32 	%r61, %r26, %r823;
	add.s32 	%r824, %r22, 10;
	setp.lt.u32 	%p132, %r824, %r25;
	selp.b32 	%r825, 0, %r25, %p132;
	sub.s32 	%r62, %r26, %r825;
	add.s32 	%r826, %r22, 11;
	setp.lt.u32 	%p133, %r826, %r25;
	selp.b32 	%r827, 0, %r25, %p133;
	sub.s32 	%r63, %r26, %r827;
	add.s32 	%r828, %r22, 12;
	setp.lt.u32 	%p134, %r828, %r25;
	selp.b32 	%r829, 0, %r25, %p134;
	sub.s32 	%r64, %r26, %r829;
	add.s32 	%r830, %r22, 13;
	setp.lt.u32 	%p135, %r830, %r25;
	selp.b32 	%r831, 0, %r25, %p135;
	sub.s32 	%r65, %r26, %r831;
	add.s32 	%r832, %r22, 14;
	setp.lt.u32 	%p136, %r832, %r25;
	selp.b32 	%r833, 0, %r25, %p136;
	sub.s32 	%r66, %r26, %r833;
	add.s32 	%r834, %r22, 15;
	setp.lt.u32 	%p137, %r834, %r25;
	selp.b32 	%r835, 0, %r25, %p137;
	sub.s32 	%r67, %r26, %r835;
	mov.b32 	%r1006, 0;
	shl.b32 	%r918, %r52, 2;
	shl.b32 	%r921, %r53, 2;
	shl.b32 	%r924, %r54, 2;
	shl.b32 	%r927, %r55, 2;
	shl.b32 	%r930, %r56, 2;
	shl.b32 	%r933, %r57, 2;
	shl.b32 	%r936, %r58, 2;
	shl.b32 	%r939, %r59, 2;
	shl.b32 	%r942, %r60, 2;
	shl.b32 	%r945, %r61, 2;
	shl.b32 	%r948, %r62, 2;
	shl.b32 	%r951, %r63, 2;
	shl.b32 	%r954, %r64, 2;
	shl.b32 	%r957, %r65, 2;
	shl.b32 	%r960, %r66, 2;
	shl.b32 	%r963, %r67, 2;
$L__BB80_19:
	setp.lt.s32 	%p138, %r389, 1;
	add.s32 	%r85, %r1006, %r15;
	mul.lo.s32 	%r86, %r85, %r389;
	add.s32 	%r87, %r86, %r23;
	@%p138 bra 	$L__BB80_21;
	add.s32 	%r836, %r26, %r86;
	shl.b32 	%r837, %r836, 2;
	mov.u32 	%r838, _ZZ9cuda_gemmIiLi256ELi1ELi1ELi64ELi128ELi128ELi32ELi0ELi0EEviiiPT_S1_S1_iiE3Ash;
	add.s32 	%r839, %r838, %r837;
	ld.shared.u32 	%r1007, [%r839];
$L__BB80_21:
	setp.lt.s32 	%p139, %r389, 2;
	@%p139 bra 	$L__BB80_23;
	add.s32 	%r840, %r15, 1;
	and.b32  	%r841, %r840, 15;
	add.s32 	%r842, %r87, %r841;
	shl.b32 	%r843, %r842, 2;
	mov.u32 	%r844, _ZZ9cuda_gemmIiLi256ELi1ELi1ELi64ELi128ELi128ELi32ELi0ELi0EEviiiPT_S1_S1_iiE3Ash;
	add.s32 	%r845, %r844, %r843;
	ld.shared.u32 	%r1008, [%r845];
$L__BB80_23:
	setp.lt.s32 	%p140, %r389, 3;
	@%p140 bra 	$L__BB80_25;
	add.s32 	%r846, %r87, %r45;
	shl.b32 	%r847, %r846, 2;
	mov.u32 	%r848, _ZZ9cuda_gemmIiLi256ELi1ELi1ELi64ELi128ELi128ELi32ELi0ELi0EEviiiPT_S1_S1_iiE3Ash;
	add.s32 	%r849, %r848, %r847;
	ld.shared.u32 	%r1009, [%r849];
$L__BB80_25:
	setp.lt.s32 	%p141, %r389, 4;
	@%p141 bra 	$L__BB80_27;
	add.s32 	%r850, %r15, 3;
	and.b32  	%r851, %r850, 15;
	add.s32 	%r852, %r87, %r851;
	shl.b32 	%r853, %r852, 2;
	mov.u32 	%r854, _ZZ9cuda_gemmIiLi256ELi1ELi1ELi64ELi128ELi128ELi32ELi0ELi0EEviiiPT_S1_S1_iiE3Ash;
	add.s32 	%r855, %r854, %r853;
	ld.shared.u32 	%r1010, [%r855];
$L__BB80_27:
	setp.lt.s32 	%p142, %r389, 5;
	@%p142 bra 	$L__BB80_29;
	add.s32 	%r856, %r15, 4;
	and.b32  	%r857, %r856, 15;
	add.s32 	%r858, %r87, %r857;
	shl.b32 	%r859, %r858, 2;
	mov.u32 	%r860, _ZZ9cuda_gemmIiLi256ELi1ELi1ELi64ELi128ELi128ELi32ELi0ELi0EEviiiPT_S1_S1_iiE3Ash;
	add.s32 	%r861, %r860, %r859;
	ld.shared.u32 	%r1011, [%r861];
$L__BB80_29:
	setp.lt.s32 	%p143, %r389, 6;
	@%p143 bra 	$L__BB80_31;
	add.s32 	%r862, %r15, 5;
	and.b32  	%r863, %r862, 15;
	add.s32 	%r864, %r87, %r863;
	shl.b32 	%r865, %r864, 2;
	mov.u32 	%r866, _ZZ9cuda_gemmIiLi256ELi1ELi1ELi64ELi128ELi128ELi32ELi0ELi0EEviiiPT_S1_S1_iiE3Ash;
	add.s32 	%r867, %r866, %r865;
	ld.shared.u32 	%r1012, [%r867];
$L__BB80_31:
	setp.lt.s32 	%p144, %r389, 7;
	@%p144 bra 	$L__BB80_33;
	add.s32 	%r868, %r15, 6;
	and.b32  	%r869, %r868, 15;
	add.s32 	%r870, %r87, %r869;
	shl.b32 	%r871, %r870, 2;
	mov.u32 	%r872, _ZZ9cuda_gemmIiLi256ELi1ELi1ELi64ELi128ELi128ELi32ELi0ELi0EEviiiPT_S1_S1_iiE3Ash;
	add.s32 	%r873, %r872, %r871;
	ld.shared.u32 	%r1013, [%r873];
$L__BB80_33:
	setp.lt.s32 	%p145, %r389, 8;
	@%p145 bra 	$L__BB80_35;
	add.s32 	%r874, %r87, %r46;
	shl.b32 	%r875, %r874, 2;
	mov.u32 	%r876, _ZZ9cuda_gemmIiLi256ELi1ELi1ELi64ELi128ELi128ELi32ELi0ELi0EEviiiPT_S1_S1_iiE3Ash;
	add.s32 	%r877, %r876, %r875;
	ld.shared.u32 	%r1014, [%r877];
$L__BB80_35:
	setp.lt.s32 	%p146, %r389, 9;
	@%p146 bra 	$L__BB80_37;
	add.s32 	%r878, %r87, %r47;
	shl.b32 	%r879, %r878, 2;
	mov.u32 	%r880, _ZZ9cuda_gemmIiLi256ELi1ELi1ELi64ELi128ELi128ELi32ELi0ELi0EEviiiPT_S1_S1_iiE3Ash;
	add.s32 	%r881, %r880, %r879;
	ld.shared.u32 	%r1015, [%r881];
$L__BB80_37:
	setp.lt.s32 	%p147, %r389, 10;
	@%p147 bra 	$L__BB80_39;
	add.s32 	%r882, %r87, %r48;
	shl.b32 	%r883, %r882, 2;
	mov.u32 	%r884, _ZZ9cuda_gemmIiLi256ELi1ELi1ELi64ELi128ELi128ELi32ELi0ELi0EEviiiPT_S1_S1_iiE3Ash;
	add.s32 	%r885, %r884, %r883;
	ld.shared.u32 	%r1016, [%r885];
$L__BB80_39:
	setp.lt.s32 	%p148, %r389, 11;
	@%p148 bra 	$L__BB80_41;
	add.s32 	%r886, %r87, %r49;
	shl.b32 	%r887, %r886, 2;
	mov.u32 	%r888, _ZZ9cuda_gemmIiLi256ELi1ELi1ELi64ELi128ELi128ELi32ELi0ELi0EEviiiPT_S1_S1_iiE3Ash;
	add.s32 	%r889, %r888, %r887;
	ld.shared.u32 	%r1017, [%r889];
$L__BB80_41:
	setp.lt.s32 	%p149, %r389, 12;
	@%p149 bra 	$L__BB80_43;
	add.s32 	%r890, %r87, %r50;
	shl.b32 	%r891, %r890, 2;
	mov.u32 	%r892, _ZZ9cuda_gemmIiLi256ELi1ELi1ELi64ELi128ELi128ELi32ELi0ELi0EEviiiPT_S1_S1_iiE3Ash;
	add.s32 	%r893, %r892, %r891;
	ld.shared.u32 	%r1018, [%r893];
$L__BB80_43:
	setp.lt.s32 	%p150, %r389, 13;
	@%p150 bra 	$L__BB80_45;
	add.s32 	%r894, %r87, %r51;
	shl.b32 	%r895, %r894, 2;
	mov.u32 	%r896, _ZZ9cuda_gemmIiLi256ELi1ELi1ELi64ELi128ELi128ELi32ELi0ELi0EEviiiPT_S1_S1_iiE3Ash;
	add.s32 	%r897, %r896, %r895;
	ld.shared.u32 	%r1019, [%r897];
$L__BB80_45:
	setp.lt.s32 	%p151, %r389, 14;
	@%p151 bra 	$L__BB80_47;
	add.s32 	%r898, %r15, 13;
	and.b32  	%r899, %r898, 15;
	add.s32 	%r900, %r87, %r899;
	shl.b32 	%r901, %r900, 2;
	mov.u32 	%r902, _ZZ9cuda_gemmIiLi256ELi1ELi1ELi64ELi128ELi128ELi32ELi0ELi0EEviiiPT_S1_S1_iiE3Ash;
	add.s32 	%r903, %r902, %r901;
	ld.shared.u32 	%r1020, [%r903];
$L__BB80_47:
	setp.lt.s32 	%p152, %r389, 15;
	@%p152 bra 	$L__BB80_49;
	add.s32 	%r904, %r15, 14;
	and.b32  	%r905, %r904, 15;
	add.s32 	%r906, %r87, %r905;
	shl.b32 	%r907, %r906, 2;
	mov.u32 	%r908, _ZZ9cuda_gemmIiLi256ELi1ELi1ELi64ELi128ELi128ELi32ELi0ELi0EEviiiPT_S1_S1_iiE3Ash;
	add.s32 	%r909, %r908, %r907;
	ld.shared.u32 	%r1021, [%r909];
$L__BB80_49:
	setp.lt.s32 	%p153, %r389, 16;
	@%p153 bra 	$L__BB80_51;
	add.s32 	%r910, %r15, -1;
	and.b32  	%r911, %r910, 15;
	add.s32 	%r912, %r87, %r911;
	shl.b32 	%r913, %r912, 2;
	mov.u32 	%r914, _ZZ9cuda_gemmIiLi256ELi1ELi1ELi64ELi128ELi128ELi32ELi0ELi0EEviiiPT_S1_S1_iiE3Ash;
	add.s32 	%r915, %r914, %r913;
	ld.shared.u32 	%r1022, [%r915];
$L__BB80_51:
	setp.ge.s32 	%p154, %r16, %r24;
	mov.u32 	%r1023, %r16;
	@%p154 bra 	$L__BB80_52;
	bra.uni 	$L__BB80_53;
$L__BB80_52:
	add.s32 	%r1006, %r1006, %r14;
	setp.lt.s32 	%p172, %r1006, %r13;
	@%p172 bra 	$L__BB80_19;
	bra.uni 	$L__BB80_156;
$L__BB80_53:
	mov.u32 	%r917, _ZZ9cuda_gemmIiLi256ELi1ELi1ELi64ELi128ELi128ELi32ELi0ELi0EEviiiPT_S1_S1_iiE11kron_fac_sh;
	mad.lo.s32 	%r122, %r1023, 516, %r917;
	mov.b32 	%r1025, 0;
	@%p138 bra 	$L__BB80_55;
	add.s32 	%r919, %r122, %r918;
	ld.shared.u32 	%r920, [%r919];
	mul.lo.s32 	%r1025, %r920, %r1007;
$L__BB80_55:
	@%p139 bra 	$L__BB80_57;
	add.s32 	%r922, %r122, %r921;
	ld.shared.u32 	%r923, [%r922+4];
	mad.lo.s32 	%r1025, %r923, %r1008, %r1025;
$L__BB80_57:
	@%p140 bra 	$L__BB80_59;
	add.s32 	%r925, %r122, %r924;
	ld.shared.u32 	%r926, [%r925+8];
	mad.lo.s32 	%r1025, %r926, %r1009, %r1025;
$L__BB80_59:
	@%p141 bra 	$L__BB80_61;
	add.s32 	%r928, %r122, %r927;
	ld.shared.u32 	%r929, [%r928+12];
	mad.lo.s32 	%r1025, %r929, %r1010, %r1025;
$L__BB80_61:
	@%p142 bra 	$L__BB80_63;
	add.s32 	%r931, %r122, %r930;
	ld.shared.u32 	%r932, [%r931+16];
	mad.lo.s32 	%r1025, %r932, %r1011, %r1025;
$L__BB80_63:
	@%p143 bra 	$L__BB80_65;
	add.s32 	%r934, %r122, %r933;
	ld.shared.u32 	%r935, [%r934+20];
	mad.lo.s32 	%r1025, %r935, %r1012, %r1025;
$L__BB80_65:
	setp.lt.s32 	%p161, %r389, 7;
	@%p161 bra 	$L__BB80_67;
	add.s32 	%r937, %r122, %r936;
	ld.shared.u32 	%r938, [%r937+24];
	mad.lo.s32 	%r1025, %r938, %r1013, %r1025;
$L__BB80_67:
	setp.lt.s32 	%p162, %r389, 8;
	@%p162 bra 	$L__BB80_69;
	add.s32 	%r940, %r122, %r939;
	ld.shared.u32 	%r941, [%r940+28];
	mad.lo.s32 	%r1025, %r941, %r1014, %r1025;
$L__BB80_69:
	setp.lt.s32 	%p163, %r389, 9;
	@%p163 bra 	$L__BB80_71;
	add.s32 	%r943, %r122, %r942;
	ld.shared.u32 	%r944, [%r943+32];
	mad.lo.s32 	%r1025, %r944, %r1015, %r1025;
$L__BB80_71:
	setp.lt.s32 	%p164, %r389, 10;
	@%p164 bra 	$L__BB80_73;
	add.s32 	%r946, %r122, %r945;
	ld.shared.u32 	%r947, [%r946+36];
	mad.lo.s32 	%r1025, %r947, %r1016, %r1025;
$L__BB80_73:
	setp.lt.s32 	%p165, %r389, 11;
	@%p165 bra 	$L__BB80_75;
	add.s32 	%r949, %r122, %r948;
	ld.shared.u32 	%r950, [%r949+40];
	mad.lo.s32 	%r1025, %r950, %r1017, %r1025;
$L__BB80_75:
	setp.lt.s32 	%p166, %r389, 12;
	@%p166 bra 	$L__BB80_77;
	add.s32 	%r952, %r122, %r951;
	ld.shared.u32 	%r953, [%r952+44];
	mad.lo.s32 	%r1025, %r953, %r1018, %r1025;
$L__BB80_77:
	setp.lt.s32 	%p167, %r389, 13;
	@%p167 bra 	$L__BB80_79;
	add.s32 	%r955, %r122, %r954;
	ld.shared.u32 	%r956, [%r955+48];
	mad.lo.s32 	%r1025, %r956, %r1019, %r1025;
$L__BB80_79:
	setp.lt.s32 	%p168, %r389, 14;
	@%p168 bra 	$L__BB80_81;
	add.s32 	%r958, %r122, %r957;
	ld.shared.u32 	%r959, [%r958+52];
	mad.lo.s32 	%r1025, %r959, %r1020, %r1025;
$L__BB80_81:
	setp.lt.s32 	%p169, %r389, 15;
	@%p169 bra 	$L__BB80_83;
	add.s32 	%r961, %r122, %r960;
	ld.shared.u32 	%r962, [%r961+56];
	mad.lo.s32 	%r1025, %r962, %r1021, %r1025;
$L__BB80_83:
	setp.lt.s32 	%p170, %r389, 16;
	@%p170 bra 	$L__BB80_85;
	add.s32 	%r964, %r122, %r963;
	ld.shared.u32 	%r965, [%r964+60];
	mad.lo.s32 	%r1025, %r965, %r1022, %r1025;
$L__BB80_85:
	mad.lo.s32 	%r966, %r1023, %r13, %r85;
	shl.b32 	%r967, %r966, 2;
	mov.u32 	%r968, _ZZ9cuda_gemmIiLi256ELi1ELi1ELi64ELi128ELi128ELi32ELi0ELi0EEviiiPT_S1_S1_iiE3Csh;
	add.s32 	%r969, %r968, %r967;
	ld.shared.u32 	%r970, [%r969];
	add.s32 	%r971, %r970, %r1025;
	st.shared.u32 	[%r969], %r971;
	add.s32 	%r1023, %r1023, %r18;
	setp.lt.s32 	%p171, %r1023, %r24;
	@%p171 bra 	$L__BB80_53;
	bra.uni 	$L__BB80_52;
$L__BB80_86:
	setp.gt.u32 	%p17, %r389, 31;
	@%p17 bra 	$L__BB80_160;
	add.s32 	%r446, %r15, 1;
	and.b32  	%r156, %r446, 15;
	add.s32 	%r447, %r15, 2;
	and.b32  	%r157, %r447, 15;
	add.s32 	%r448, %r15, 3;
	and.b32  	%r158, %r448, 15;
	add.s32 	%r449, %r15, 4;
	and.b32  	%r159, %r449, 15;
	add.s32 	%r450, %r15, 5;
	and.b32  	%r160, %r450, 15;
	add.s32 	%r451, %r15, 6;
	and.b32  	%r161, %r451, 15;
	add.s32 	%r452, %r15, 7;
	and.b32  	%r162, %r452, 15;
	xor.b32  	%r163, %r22, 8;
	add.s32 	%r453, %r15, 9;
	and.b32  	%r164, %r453, 15;
	add.s32 	%r454, %r15, 11;
	and.b32  	%r165, %r454, 15;
	setp.gt.u32 	%p18, %r389, %r22;
	selp.b32 	%r455, 0, %r25, %p18;
	sub.s32 	%r166, %r26, %r455;
	add.s32 	%r456, %r22, 1;
	setp.lt.u32 	%p19, %r456, %r25;
	selp.b32 	%r457, 0, %r25, %p19;
	sub.s32 	%r167, %r26, %r457;
	add.s32 	%r458, %r22, 2;
	setp.lt.u32 	%p20, %r458, %r25;
	selp.b32 	%r459, 0, %r25, %p20;
	sub.s32 	%r168, %r26, %r459;
	add.s32 	%r460, %r22, 3;
	setp.lt.u32 	%p21, %r460, %r25;
	selp.b32 	%r461, 0, %r25, %p21;
	sub.s32 	%r169, %r26, %r461;
	add.s32 	%r462, %r22, 4;
	setp.lt.u32 	%p22, %r462, %r25;
	selp.b32 	%r463, 0, %r25, %p22;
	sub.s32 	%r170, %r26, %r463;
	add.s32 	%r464, %r22, 5;
	setp.lt.u32 	%p23, %r464, %r25;
	selp.b32 	%r465, 0, %r25, %p23;
	sub.s32 	%r171, %r26, %r465;
	add.s32 	%r466, %r22, 6;
	setp.lt.u32 	%p24, %r466, %r25;
	selp.b32 	%r467, 0, %r25, %p24;
	sub.s32 	%r172, %r26, %r467;
	add.s32 	%r468, %r22, 7;
	setp.lt.u32 	%p25, %r468, %r25;
	selp.b32 	%r469, 0, %r25, %p25;
	sub.s32 	%r173, %r26, %r469;
	add.s32 	%r470, %r22, 8;
	setp.lt.u32 	%p26, %r470, %r25;
	selp.b32 	%r471, 0, %r25, %p26;
	sub.s32 	%r174, %r26, %r471;
	add.s32 	%r472, %r22, 9;
	setp.lt.u32 	%p27, %r472, %r25;
	selp.b32 	%r473, 0, %r25, %p27;
	sub.s32 	%r175, %r26, %r473;
	add.s32 	%r474, %r22, 10;
	setp.lt.u32 	%p28, %r474, %r25;
	selp.b32 	%r475, 0, %r25, %p28;
	sub.s32 	%r176, %r26, %r475;
	add.s32 	%r476, %r22, 11;
	setp.lt.u32 	%p29, %r476, %r25;
	selp.b32 	%r477, 0, %r25, %p29;
	sub.s32 	%r177, %r26, %r477;
	add.s32 	%r478, %r22, 12;
	setp.lt.u32 	%p30, %r478, %r25;
	selp.b32 	%r479, 0, %r25, %p30;
	sub.s32 	%r178, %r26, %r479;
	add.s32 	%r480, %r22, 13;
	setp.lt.u32 	%p31, %r480, %r25;
	selp.b32 	%r481, 0, %r25, %p31;
	sub.s32 	%r179, %r26, %r481;
	add.s32 	%r482, %r22, 14;
	setp.lt.u32 	%p32, %r482, %r25;
	selp.b32 	%r483, 0, %r25, %p32;
	sub.s32 	%r180, %r26, %r483;
	add.s32 	%r484, %r22, 15;
	setp.lt.u32 	%p33, %r484, %r25;
	selp.b32 	%r485, 0, %r25, %p33;
	sub.s32 	%r181, %r26, %r485;
	mov.b32 	%r1108, 0;
	shl.b32 	%r565, %r167, 2;
	shl.b32 	%r568, %r168, 2;
	shl.b32 	%r571, %r169, 2;
	shl.b32 	%r574, %r170, 2;
	shl.b32 	%r577, %r171, 2;
	shl.b32 	%r580, %r172, 2;
	shl.b32 	%r583, %r173, 2;
	shl.b32 	%r586, %r174, 2;
	shl.b32 	%r589, %r175, 2;
	shl.b32 	%r592, %r176, 2;
	shl.b32 	%r595, %r177, 2;
	shl.b32 	%r598, %r178, 2;
	shl.b32 	%r601, %r179, 2;
	shl.b32 	%r604, %r180, 2;
	shl.b32 	%r607, %r181, 2;
	shl.b32 	%r562, %r166, 2;
$L__BB80_88:
	setp.eq.s32 	%p34, %r389, 0;
	add.s32 	%r307, %r1108, %r15;
	mul.lo.s32 	%r308, %r307, %r389;
	add.s32 	%r309, %r308, %r23;
	@%p34 bra 	$L__BB80_90;
	add.s32 	%r486, %r26, %r308;
	shl.b32 	%r487, %r486, 2;
	mov.u32 	%r488, _ZZ9cuda_gemmIiLi256ELi1ELi1ELi64ELi128ELi128ELi32ELi0ELi0EEviiiPT_S1_S1_iiE3Ash;
	add.s32 	%r489, %r488, %r487;
	ld.shared.u32 	%r1109, [%r489];
$L__BB80_90:
	setp.lt.u32 	%p35, %r389, 2;
	@%p35 bra 	$L__BB80_92;
	add.s32 	%r490, %r309, %r156;
	shl.b32 	%r491, %r490, 2;
	mov.u32 	%r492, _ZZ9cuda_gemmIiLi256ELi1ELi1ELi64ELi128ELi128ELi32ELi0ELi0EEviiiPT_S1_S1_iiE3Ash;
	add.s32 	%r493, %r492, %r491;
	ld.shared.u32 	%r1110, [%r493];
$L__BB80_92:
	setp.lt.u32 	%p36, %r389, 3;
	@%p36 bra 	$L__BB80_94;
	add.s32 	%r494, %r309, %r157;
	shl.b32 	%r495, %r494, 2;
	mov.u32 	%r496, _ZZ9cuda_gemmIiLi256ELi1ELi1ELi64ELi128ELi128ELi32ELi0ELi0EEviiiPT_S1_S1_iiE3Ash;
	add.s32 	%r497, %r496, %r495;
	ld.shared.u32 	%r1111, [%r497];
$L__BB80_94:
	setp.lt.u32 	%p37, %r389, 4;
	@%p37 bra 	$L__BB80_96;
	add.s32 	%r498, %r309, %r158;
	shl.b32 	%r499, %r498, 2;
	mov.u32 	%r500, _ZZ9cuda_gemmIiLi256ELi1ELi1ELi64ELi128ELi128ELi32ELi0ELi0EEviiiPT_S1_S1_iiE3Ash;
	add.s32 	%r501, %r500, %r499;
	ld.shared.u32 	%r1112, [%r501];
$L__BB80_96:
	setp.lt.u32 	%p38, %r389, 5;
	@%p38 bra 	$L__BB80_98;
	add.s32 	%r502, %r309, %r159;
	shl.b32 	%r503, %r502, 2;
	mov.u32 	%r504, _ZZ9cuda_gemmIiLi256ELi1ELi1ELi64ELi128ELi128ELi32ELi0ELi0EEviiiPT_S1_S1_iiE3Ash;
	add.s32 	%r505, %r504, %r503;
	ld.shared.u32 	%r1113, [%r505];
$L__BB80_98:
	setp.lt.u32 	%p39, %r389, 6;
	@%p39 bra 	$L__BB80_100;
	add.s32 	%r506, %r309, %r160;
	shl.b32 	%r507, %r506, 2;
	mov.u32 	%r508, _ZZ9cuda_gemmIiLi256ELi1ELi1ELi64ELi128ELi128ELi32ELi0ELi0EEviiiPT_S1_S1_iiE3Ash;
	add.s32 	%r509, %r508, %r507;
	ld.shared.u32 	%r1114, [%r509];
$L__BB80_100:
	setp.lt.u32 	%p40, %r389, 7;
	@%p40 bra 	$L__BB80_102;
	add.s32 	%r510, %r309, %r161;
	shl.b32 	%r511, %r510, 2;
	mov.u32 	%r512, _ZZ9cuda_gemmIiLi256ELi1ELi1ELi64ELi128ELi128ELi32ELi0ELi0EEviiiPT_S1_S1_iiE3Ash;
	add.s32 	%r513, %r512, %r511;
	ld.shared.u32 	%r1115, [%r513];
$L__BB80_102:
	setp.lt.u32 	%p41, %r389, 8;
	@%p41 bra 	$L__BB80_104;
	add.s32 	%r514, %r309, %r162;
	shl.b32 	%r515, %r514, 2;
	mov.u32 	%r516, _ZZ9cuda_gemmIiLi256ELi1ELi1ELi64ELi128ELi128ELi32ELi0ELi0EEviiiPT_S1_S1_iiE3Ash;
	add.s32 	%r517, %r516, %r515;
	ld.shared.u32 	%r1116, [%r517];
$L__BB80_104:
	setp.lt.u32 	%p42, %r389, 9;
	@%p42 bra 	$L__BB80_106;
	add.s32 	%r518, %r309, %r163;
	shl.b32 	%r519, %r518, 2;
	mov.u32 	%r520, _ZZ9cuda_gemmIiLi256ELi1ELi1ELi64ELi128ELi128ELi32ELi0ELi0EEviiiPT_S1_S1_iiE3Ash;
	add.s32 	%r521, %r520, %r519;
	ld.shared.u32 	%r1117, [%r521];
$L__BB80_106:
	setp.lt.u32 	%p43, %r389, 10;
	@%p43 bra 	$L__BB80_108;
	add.s32 	%r522, %r309, %r164;
	shl.b32 	%r523, %r522, 2;
	mov.u32 	%r524, _ZZ9cuda_gemmIiLi256ELi1ELi1ELi64ELi128ELi128ELi32ELi0ELi0EEviiiPT_S1_S1_iiE3Ash;
	add.s32 	%r525, %r524, %r523;
	ld.shared.u32 	%r1118, [%r525];
$L__BB80_108:
	setp.lt.u32 	%p44, %r389, 11;
	@%p44 bra 	$L__BB80_110;
	add.s32 	%r526, %r15, 10;
	and.b32  	%r527, %r526, 15;
	add.s32 	%r528, %r309, %r527;
	shl.b32 	%r529, %r528, 2;
	mov.u32 	%r530, _ZZ9cuda_gemmIiLi256ELi1ELi1ELi64ELi128ELi128ELi32ELi0ELi0EEviiiPT_S1_S1_iiE3Ash;
	add.s32 	%r531, %r530, %r529;
	ld.shared.u32 	%r1119, [%r531];
$L__BB80_110:
	setp.lt.u32 	%p45, %r389, 12;
	@%p45 bra 	$L__BB80_112;
	add.s32 	%r532, %r309, %r165;
	shl.b32 	%r533, %r532, 2;
	mov.u32 	%r534, _ZZ9cuda_gemmIiLi256ELi1ELi1ELi64ELi128ELi128ELi32ELi0ELi0EEviiiPT_S1_S1_iiE3Ash;
	add.s32 	%r535, %r534, %r533;
	ld.shared.u32 	%r1120, [%r535];
$L__BB80_112:
	setp.lt.u32 	%p46, %r389, 13;
	@%p46 bra 	$L__BB80_114;
	add.s32 	%r536, %r15, 12;
	and.b32  	%r537, %r536, 15;
	add.s32 	%r538, %r309, %r537;
	shl.b32 	%r539, %r538, 2;
	mov.u32 	%r540, _ZZ9cuda_gemmIiLi256ELi1ELi1ELi64ELi128ELi128ELi32ELi0ELi0EEviiiPT_S1_S1_iiE3Ash;
	add.s32 	%r541, %r540, %r539;
	ld.shared.u32 	%r1121, [%r541];
$L__BB80_114:
	setp.lt.u32 	%p47, %r389, 14;
	@%p47 bra 	$L__BB80_116;
	add.s32 	%r542, %r15, 13;
	and.b32  	%r543, %r542, 15;
	add.s32 	%r544, %r309, %r543;
	shl.b32 	%r545, %r544, 2;
	mov.u32 	%r546, _ZZ9cuda_gemmIiLi256ELi1ELi1ELi64ELi128ELi128ELi32ELi0ELi0EEviiiPT_S1_S1_iiE3Ash;
	add.s32 	%r547, %r546, %r545;
	ld.shared.u32 	%r1122, [%r547];
$L__BB80_116:
	setp.lt.u32 	%p48, %r389, 15;
	@%p48 bra 	$L__BB80_118;
	add.s32 	%r548, %r15, 14;
	and.b32  	%r549, %r548, 15;
	add.s32 	%r550, %r309, %r549;
	shl.b32 	%r551, %r550, 2;
	mov.u32 	%r552, _ZZ9cuda_gemmIiLi256ELi1ELi1ELi64ELi128ELi128ELi32ELi0ELi0EEviiiPT_S1_S1_iiE3Ash;
	add.s32 	%r553, %r552, %r551;
	ld.shared.u32 	%r1123, [%r553];
$L__BB80_118:
	setp.lt.u32 	%p49, %r389, 16;
	@%p49 bra 	$L__BB80_120;
	add.s32 	%r554, %r15, -1;
	and.b32  	%r555, %r554, 15;
	add.s32 	%r556, %r309, %r555;
	shl.b32 	%r557, %r556, 2;
	mov.u32 	%r558, _ZZ9cuda_gemmIiLi256ELi1ELi1ELi64ELi128ELi128ELi32ELi0ELi0EEviiiPT_S1_S1_iiE3Ash;
	add.s32 	%r559, %r558, %r557;
	ld.shared.u32 	%r1124, [%r559];
$L__BB80_120:
	setp.ge.s32 	%p50, %r16, %r24;
	@%p50 bra 	$L__BB80_155;
	mov.u32 	%r1125, %r16;
$L__BB80_122:
	mov.u32 	%r561, _ZZ9cuda_gemmIiLi256ELi1ELi1ELi64ELi128ELi128ELi32ELi0ELi0EEviiiPT_S1_S1_iiE11kron_fac_sh;
	mad.lo.s32 	%r343, %r1125, 516, %r561;
	mov.b32 	%r1127, 0;
	@%p34 bra 	$L__BB80_124;
	add.s32 	%r563, %r343, %r562;
	ld.shared.u32 	%r564, [%r563];
	mul.lo.s32 	%r1127, %r564, %r1109;
$L__BB80_124:
	@%p35 bra 	$L__BB80_126;
	add.s32 	%r566, %r343, %r565;
	ld.shared.u32 	%r567, [%r566+4];
	mad.lo.s32 	%r1127, %r567, %r1110, %r1127;
$L__BB80_126:
	@%p36 bra 	$L__BB80_128;
	add.s32 	%r569, %r343, %r568;
	ld.shared.u32 	%r570, [%r569+8];
	mad.lo.s32 	%r1127, %r570, %r1111, %r1127;
$L__BB80_128:
	@%p37 bra 	$L__BB80_130;
	add.s32 	%r572, %r343, %r571;
	ld.shared.u32 	%r573, [%r572+12];
	mad.lo.s32 	%r1127, %r573, %r1112, %r1127;
$L__BB80_130:
	@%p38 bra 	$L__BB80_132;
	add.s32 	%r575, %r343, %r574;
	ld.shared.u32 	%r576, [%r575+16];
	mad.lo.s32 	%r1127, %r576, %r1113, %r1127;
$L__BB80_132:
	@%p39 bra 	$L__BB80_134;
	add.s32 	%r578, %r343, %r577;
	ld.shared.u32 	%r579, [%r578+20];
	mad.lo.s32 	%r1127, %r579, %r1114, %r1127;
$L__BB80_134:
	setp.lt.u32 	%p57, %r389, 7;
	@%p57 bra 	$L__BB80_136;
	add.s32 	%r581, %r343, %r580;
	ld.shared.u32 	%r582, [%r581+24];
	mad.lo.s32 	%r1127, %r582, %r1115, %r1127;
$L__BB80_136:
	setp.lt.u32 	%p58, %r389, 8;
	@%p58 bra 	$L__BB80_138;
	add.s32 	%r584, %r343, %r583;
	ld.shared.u32 	%r585, [%r584+28];
	mad.lo.s32 	%r1127, %r585, %r1116, %r1127;
$L__BB80_138:
	setp.lt.u32 	%p59, %r389, 9;
	@%p59 bra 	$L__BB80_140;
	add.s32 	%r587, %r343, %r586;
	ld.shared.u32 	%r588, [%r587+32];
	mad.lo.s32 	%r1127, %r588, %r1117, %r1127;
$L__BB80_140:
	setp.lt.u32 	%p60, %r389, 10;
	@%p60 bra 	$L__BB80_142;
	add.s32 	%r590, %r343, %r589;
	ld.shared.u32 	%r591, [%r590+36];
	mad.lo.s32 	%r1127, %r591, %r1118, %r1127;
$L__BB80_142:
	setp.lt.u32 	%p61, %r389, 11;
	@%p61 bra 	$L__BB80_144;
	add.s32 	%r593, %r343, %r592;
	ld.shared.u32 	%r594, [%r593+40];
	mad.lo.s32 	%r1127, %r594, %r1119, %r1127;
$L__BB80_144:
	setp.lt.u32 	%p62, %r389, 12;
	@%p62 bra 	$L__BB80_146;
	add.s32 	%r596, %r343, %r595;
	ld.shared.u32 	%r597, [%r596+44];
	mad.lo.s32 	%r1127, %r597, %r1120, %r1127;
$L__BB80_146:
	setp.lt.u32 	%p63, %r389, 13;
	@%p63 bra 	$L__BB80_148;
	add.s32 	%r599, %r343, %r598;
	ld.shared.u32 	%r600, [%r599+48];
	mad.lo.s32 	%r1127, %r600, %r1121, %r1127;
$L__BB80_148:
	setp.lt.u32 	%p64, %r389, 14;
	@%p64 bra 	$L__BB80_150;
	add.s32 	%r602, %r343, %r601;
	ld.shared.u32 	%r603, [%r602+52];
	mad.lo.s32 	%r1127, %r603, %r1122, %r1127;
$L__BB80_150:
	setp.lt.u32 	%p65, %r389, 15;
	@%p65 bra 	$L__BB80_152;
	add.s32 	%r605, %r343, %r604;
	ld.shared.u32 	%r606, [%r605+56];
	mad.lo.s32 	%r1127, %r606, %r1123, %r1127;
$L__BB80_152:
	setp.lt.u32 	%p66, %r389, 16;
	@%p66 bra 	$L__BB80_154;
	add.s32 	%r608, %r343, %r607;
	ld.shared.u32 	%r609, [%r608+60];
	mad.lo.s32 	%r1127, %r609, %r1124, %r1127;
$L__BB80_154:
	mad.lo.s32 	%r610, %r1125, %r13, %r307;
	shl.b32 	%r611, %r610, 2;
	mov.u32 	%r612, _ZZ9cuda_gemmIiLi256ELi1ELi1ELi64ELi128ELi128ELi32ELi0ELi0EEviiiPT_S1_S1_iiE3Csh;
	add.s32 	%r613, %r612, %r611;
	st.shared.u32 	[%r613], %r1127;
	add.s32 	%r1125, %r1125, %r18;
	setp.lt.s32 	%p67, %r1125, %r24;
	@%p67 bra 	$L__BB80_122;
$L__BB80_155:
	add.s32 	%r1108, %r1108, %r14;
	setp.lt.s32 	%p68, %r1108, %r13;
	@%p68 bra 	$L__BB80_88;
$L__BB80_156:
	setp.gt.u32 	%p173, %r1143, 15;
	bar.sync 	0;
	@%p173 bra 	$L__BB80_159;
	ld.param.u64 	%rd19, [_Z9cuda_gemmIiLi256ELi1ELi1ELi64ELi128ELi128ELi32ELi0ELi0EEviiiPT_S1_S1_ii_param_5];
	ld.param.u32 	%r981, [_Z9cuda_gemmIiLi256ELi1ELi1ELi64ELi128ELi128ELi32ELi0ELi0EEviiiPT_S1_S1_ii_param_1];
	div.s32 	%r378, %r387, %r389;
	mad.lo.s32 	%r972, %r13, %r982, %r27;
	mad.lo.s32 	%r379, %r19, %r981, %r972;
	shl.b32 	%r973, %r1143, 2;
	mov.u32 	%r974, _ZZ9cuda_gemmIiLi256ELi1ELi1ELi64ELi128ELi128ELi32ELi0ELi0EEviiiPT_S1_S1_iiE3Csh;
	add.s32 	%r1142, %r974, %r973;
	shl.b32 	%r381, %r17, 2;
	cvta.to.global.u64 	%rd3, %rd19;
$L__BB80_158:
	div.s32 	%r975, %r1143, %r13;
	mul.lo.s32 	%r976, %r975, %r13;
	sub.s32 	%r977, %r1143, %r976;
	mad.lo.s32 	%r978, %r378, %r975, %r379;
	add.s32 	%r979, %r978, %r977;
	ld.shared.u32 	%r980, [%r1142];
	mul.wide.s32 	%rd17, %r979, 4;
	add.s64 	%rd18, %rd3, %rd17;
	st.global.u32 	[%rd18], %r980;
	add.s32 	%r1143, %r1143, %r17;
	add.s32 	%r1142, %r1142, %r381;
	setp.lt.u32 	%p174, %r1143, 16;
	@%p174 bra 	$L__BB80_158;
$L__BB80_159:
	ret;
$L__BB80_160:
	add.s32 	%r616, %r22, 1;
	setp.lt.u32 	%p69, %r616, %r25;
	selp.b32 	%r617, 0, %r25, %p69;
	sub.s32 	%r182, %r26, %r617;
	add.s32 	%r618, %r22, 2;
	setp.lt.u32 	%p70, %r618, %r25;
	selp.b32 	%r619, 0, %r25, %p70;
	sub.s32 	%r183, %r26, %r619;
	add.s32 	%r620, %r22, 3;
	setp.lt.u32 	%p71, %r620, %r25;
	selp.b32 	%r621, 0, %r25, %p71;
	sub.s32 	%r184, %r26, %r621;
	add.s32 	%r622, %r22, 4;
	setp.lt.u32 	%p72, %r622, %r25;
	selp.b32 	%r623, 0, %r25, %p72;
	sub.s32 	%r185, %r26, %r623;
	add.s32 	%r624, %r22, 5;
	setp.lt.u32 	%p73, %r624, %r25;
	selp.b32 	%r625, 0, %r25, %p73;
	sub.s32 	%r186, %r26, %r625;
	add.s32 	%r626, %r22, 6;
	setp.lt.u32 	%p74, %r626, %r25;
	selp.b32 	%r627, 0, %r25, %p74;
	sub.s32 	%r187, %r26, %r627;
	add.s32 	%r628, %r22, 7;
	setp.lt.u32 	%p75, %r628, %r25;
	selp.b32 	%r629, 0, %r25, %p75;
	sub.s32 	%r188, %r26, %r629;
	add.s32 	%r630, %r22, 8;
	setp.lt.u32 	%p76, %r630, %r25;
	selp.b32 	%r631, 0, %r25, %p76;
	sub.s32 	%r189, %r26, %r631;
	add.s32 	%r632, %r22, 9;
	setp.lt.u32 	%p77, %r632, %r25;
	selp.b32 	%r633, 0, %r25, %p77;
	sub.s32 	%r190, %r26, %r633;
	add.s32 	%r634, %r22, 10;
	setp.lt.u32 	%p78, %r634, %r25;
	selp.b32 	%r635, 0, %r25, %p78;
	sub.s32 	%r191, %r26, %r635;
	add.s32 	%r636, %r22, 11;
	setp.lt.u32 	%p79, %r636, %r25;
	selp.b32 	%r637, 0, %r25, %p79;
	sub.s32 	%r192, %r26, %r637;
	add.s32 	%r638, %r22, 12;
	setp.lt.u32 	%p80, %r638, %r25;
	selp.b32 	%r639, 0, %r25, %p80;
	sub.s32 	%r193, %r26, %r639;
	add.s32 	%r640, %r22, 13;
	setp.lt.u32 	%p81, %r640, %r25;
	selp.b32 	%r641, 0, %r25, %p81;
	sub.s32 	%r194, %r26, %r641;
	add.s32 	%r642, %r22, 14;
	setp.lt.u32 	%p82, %r642, %r25;
	selp.b32 	%r643, 0, %r25, %p82;
	sub.s32 	%r195, %r26, %r643;
	add.s32 	%r644, %r22, 15;
	setp.lt.u32 	%p83, %r644, %r25;
	selp.b32 	%r645, 0, %r25, %p83;
	sub.s32 	%r196, %r26, %r645;
	shl.b32 	%r646, %r4, 8;
	sub.s32 	%r197, 8223, %r646;
	mov.b32 	%r1056, 0;
	shl.b32 	%r746, %r182, 2;
	shl.b32 	%r749, %r183, 2;
	shl.b32 	%r752, %r184, 2;
	shl.b32 	%r755, %r185, 2;
	shl.b32 	%r758, %r186, 2;
	shl.b32 	%r761, %r187, 2;
	shl.b32 	%r764, %r188, 2;
	shl.b32 	%r767, %r189, 2;
	shl.b32 	%r770, %r190, 2;
	shl.b32 	%r773, %r191, 2;
	shl.b32 	%r776, %r192, 2;
	shl.b32 	%r779, %r193, 2;
	shl.b32 	%r782, %r194, 2;
	shl.b32 	%r785, %r195, 2;
	shl.b32 	%r788, %r196, 2;
$L__BB80_161:
	setp.lt.s32 	%p84, %r389, 1;
	add.s32 	%r215, %r1056, %r15;
	mul.lo.s32 	%r216, %r215, %r389;
	add.s32 	%r217, %r216, %r23;
	@%p84 bra 	$L__BB80_163;
	add.s32 	%r647, %r26, %r216;
	shl.b32 	%r648, %r647, 2;
	mov.u32 	%r649, _ZZ9cuda_gemmIiLi256ELi1ELi1ELi64ELi128ELi128ELi32ELi0ELi0EEviiiPT_S1_S1_iiE3Ash;
	add.s32 	%r650, %r649, %r648;
	ld.shared.u32 	%r1057, [%r650];
$L__BB80_163:
	setp.lt.s32 	%p85, %r389, 2;
	@%p85 bra 	$L__BB80_165;
	add.s32 	%r651, %r15, 1;
	and.b32  	%r652, %r651, 15;
	add.s32 	%r653, %r217, %r652;
	shl.b32 	%r654, %r653, 2;
	mov.u32 	%r655, _ZZ9cuda_gemmIiLi256ELi1ELi1ELi64ELi128ELi128ELi32ELi0ELi0EEviiiPT_S1_S1_iiE3Ash;
	add.s32 	%r656, %r655, %r654;
	ld.shared.u32 	%r1058, [%r656];
$L__BB80_165:
	setp.lt.s32 	%p86, %r389, 3;
	@%p86 bra 	$L__BB80_167;
	add.s32 	%r657, %r15, 2;
	and.b32  	%r658, %r657, 15;
	add.s32 	%r659, %r217, %r658;
	shl.b32 	%r660, %r659, 2;
	mov.u32 	%r661, _ZZ9cuda_gemmIiLi256ELi1ELi1ELi64ELi128ELi128ELi32ELi0ELi0EEviiiPT_S1_S1_iiE3Ash;
	add.s32 	%r662, %r661, %r660;
	ld.shared.u32 	%r1059, [%r662];
$L__BB80_167:
	setp.lt.s32 	%p87, %r389, 4;
	@%p87 bra 	$L__BB80_169;
	add.s32 	%r663, %r15, 3;
	and.b32  	%r664, %r663, 15;
	add.s32 	%r665, %r217, %r664;
	shl.b32 	%r666, %r665, 2;
	mov.u32 	%r667, _ZZ9cuda_gemmIiLi256ELi1ELi1ELi64ELi128ELi128ELi32ELi0ELi0EEviiiPT_S1_S1_iiE3Ash;
	add.s32 	%r668, %r667, %r666;
	ld.shared.u32 	%r1060, [%r668];
$L__BB80_169:
	setp.lt.s32 	%p88, %r389, 5;
	@%p88 bra 	$L__BB80_171;
	add.s32 	%r669, %r15, 4;
	and.b32  	%r670, %r669, 15;
	add.s32 	%r671, %r217, %r670;
	shl.b32 	%r672, %r671, 2;
	mov.u32 	%r673, _ZZ9cuda_gemmIiLi256ELi1ELi1ELi64ELi128ELi128ELi32ELi0ELi0EEviiiPT_S1_S1_iiE3Ash;
	add.s32 	%r674, %r673, %r672;
	ld.shared.u32 	%r1061, [%r674];
$L__BB80_171:
	setp.lt.s32 	%p89, %r389, 6;
	@%p89 bra 	$L__BB80_173;
	add.s32 	%r675, %r15, 5;
	and.b32  	%r676, %r675, 15;
	add.s32 	%r677, %r217, %r676;
	shl.b32 	%r678, %r677, 2;
	mov.u32 	%r679, _ZZ9cuda_gemmIiLi256ELi1ELi1ELi64ELi128ELi128ELi32ELi0ELi0EEviiiPT_S1_S1_iiE3Ash;
	add.s32 	%r680, %r679, %r678;
	ld.shared.u32 	%r1062, [%r680];
$L__BB80_173:
	setp.lt.s32 	%p90, %r389, 7;
	@%p90 bra 	$L__BB80_175;
	add.s32 	%r681, %r15, 6;
	and.b32  	%r682, %r681, 15;
	add.s32 	%r683, %r217, %r682;
	shl.b32 	%r684, %r683, 2;
	mov.u32 	%r685, _ZZ9cuda_gemmIiLi256ELi1ELi1ELi64ELi128ELi128ELi32ELi0ELi0EEviiiPT_S1_S1_iiE3Ash;
	add.s32 	%r686, %r685, %r684;
	ld.shared.u32 	%r1063, [%r686];
$L__BB80_175:
	setp.lt.s32 	%p91, %r389, 8;
	@%p91 bra 	$L__BB80_177;
	add.s32 	%r687, %r15, 7;
	and.b32  	%r688, %r687, 15;
	add.s32 	%r689, %r217, %r688;
	shl.b32 	%r690, %r689, 2;
	mov.u32 	%r691, _ZZ9cuda_gemmIiLi256ELi1ELi1ELi64ELi128ELi128ELi32ELi0ELi0EEviiiPT_S1_S1_iiE3Ash;
	add.s32 	%r692, %r691, %r690;
	ld.shared.u32 	%r1064, [%r692];
$L__BB80_177:
	setp.lt.s32 	%p92, %r389, 9;
	@%p92 bra 	$L__BB80_179;
	and.b32  	%r693, %r15, 15;
	xor.b32  	%r694, %r693, 8;
	add.s32 	%r695, %r217, %r694;
	shl.b32 	%r696, %r695, 2;
	mov.u32 	%r697, _ZZ9cuda_gemmIiLi256ELi1ELi1ELi64ELi128ELi128ELi32ELi0ELi0EEviiiPT_S1_S1_iiE3Ash;
	add.s32 	%r698, %r697, %r696;
	ld.shared.u32 	%r1065, [%r698];
$L__BB80_179:
	setp.lt.s32 	%p93, %r389, 10;
	@%p93 bra 	$L__BB80_181;
	add.s32 	%r699, %r15, 9;
	and.b32  	%r700, %r699, 15;
	add.s32 	%r701, %r217, %r700;
	shl.b32 	%r702, %r701, 2;
	mov.u32 	%r703, _ZZ9cuda_gemmIiLi256ELi1ELi1ELi64ELi128ELi128ELi32ELi0ELi0EEviiiPT_S1_S1_iiE3Ash;
	add.s32 	%r704, %r703, %r702;
	ld.shared.u32 	%r1066, [%r704];
$L__BB80_181:
	setp.lt.s32 	%p94, %r389, 11;
	@%p94 bra 	$L__BB80_183;
	add.s32 	%r705, %r15, 10;
	and.b32  	%r706, %r705, 15;
	add.s32 	%r707, %r217, %r706;
	shl.b32 	%r708, %r707, 2;
	mov.u32 	%r709, _ZZ9cuda_gemmIiLi256ELi1ELi1ELi64ELi128ELi128ELi32ELi0ELi0EEviiiPT_S1_S1_iiE3Ash;
	add.s32 	%r710, %r709, %r708;
	ld.shared.u32 	%r1067, [%r710];
$L__BB80_183:
	setp.lt.s32 	%p95, %r389, 12;
	@%p95 bra 	$L__BB80_185;
	add.s32 	%r711, %r15, 11;
	and.b32  	%r712, %r711, 15;
	add.s32 	%r713, %r217, %r712;
	shl.b32 	%r714, %r713, 2;
	mov.u32 	%r715, _ZZ9cuda_gemmIiLi256ELi1ELi1ELi64ELi128ELi128ELi32ELi0ELi0EEviiiPT_S1_S1_iiE3Ash;
	add.s32 	%r716, %r715, %r714;
	ld.shared.u32 	%r1068, [%r716];
$L__BB80_185:
	setp.lt.s32 	%p96, %r389, 13;
	@%p96 bra 	$L__BB80_187;
	add.s32 	%r717, %r15, 12;
	and.b32  	%r718, %r717, 15;
	add.s32 	%r719, %r217, %r718;
	shl.b32 	%r720, %r719, 2;
	mov.u32 	%r721, _ZZ9cuda_gemmIiLi256ELi1ELi1ELi64ELi128ELi128ELi32ELi0ELi0EEviiiPT_S1_S1_iiE3Ash;
	add.s32 	%r722, %r721, %r720;
	ld.shared.u32 	%r1069, [%r722];
$L__BB80_187:
	setp.lt.s32 	%p97, %r389, 14;
	@%p97 bra 	$L__BB80_189;
	add.s32 	%r723, %r15, 13;
	and.b32  	%r724, %r723, 15;
	add.s32 	%r725, %r217, %r724;
	shl.b32 	%r726, %r725, 2;
	mov.u32 	%r727, _ZZ9cuda_gemmIiLi256ELi1ELi1ELi64ELi128ELi128ELi32ELi0ELi0EEviiiPT_S1_S1_iiE3Ash;
	add.s32 	%r728, %r727, %r726;
	ld.shared.u32 	%r1070, [%r728];
$L__BB80_189:
	setp.lt.s32 	%p98, %r389, 15;
	@%p98 bra 	$L__BB80_191;
	add.s32 	%r729, %r15, 14;
	and.b32  	%r730, %r729, 15;
	add.s32 	%r731, %r217, %r730;
	shl.b32 	%r732, %r731, 2;
	mov.u32 	%r733, _ZZ9cuda_gemmIiLi256ELi1ELi1ELi64ELi128ELi128ELi32ELi0ELi0EEviiiPT_S1_S1_iiE3Ash;
	add.s32 	%r734, %r733, %r732;
	ld.shared.u32 	%r1071, [%r734];
$L__BB80_191:
	setp.lt.s32 	%p99, %r389, 16;
	@%p99 bra 	$L__BB80_193;
	add.s32 	%r735, %r15, -1;
	and.b32  	%r736, %r735, 15;
	add.s32 	%r737, %r217, %r736;
	shl.b32 	%r738, %r737, 2;
	mov.u32 	%r739, _ZZ9cuda_gemmIiLi256ELi1ELi1ELi64ELi128ELi128ELi32ELi0ELi0EEviiiPT_S1_S1_iiE3Ash;
	add.s32 	%r740, %r739, %r738;
	ld.shared.u32 	%r1072, [%r740];
$L__BB80_193:
	setp.ge.s32 	%p100, %r16, %r24;
	mov.u32 	%r1073, %r16;
	@%p100 bra 	$L__BB80_194;
	bra.uni 	$L__BB80_195;
$L__BB80_194:
	add.s32 	%r1056, %r1056, %r14;
	setp.lt.s32 	%p121, %r1056, %r13;
	@%p121 bra 	$L__BB80_161;
	bra.uni 	$L__BB80_156;
$L__BB80_195:
	mov.u32 	%r742, _ZZ9cuda_gemmIiLi256ELi1ELi1ELi64ELi128ELi128ELi32ELi0ELi0EEviiiPT_S1_S1_iiE11kron_fac_sh;
	mad.lo.s32 	%r252, %r1073, 516, %r742;
	mov.b32 	%r1075, 0;
	@%p84 bra 	$L__BB80_197;
	shl.b32 	%r743, %r26, 2;
	add.s32 	%r744, %r252, %r743;
	ld.shared.u32 	%r745, [%r744];
	mul.lo.s32 	%r1075, %r745, %r1057;
$L__BB80_197:
	@%p85 bra 	$L__BB80_199;
	add.s32 	%r747, %r252, %r746;
	ld.shared.u32 	%r748, [%r747+4];
	mad.lo.s32 	%r1075, %r748, %r1058, %r1075;
$L__BB80_199:
	@%p86 bra 	$L__BB80_201;
	add.s32 	%r750, %r252, %r749;
	ld.shared.u32 	%r751, [%r750+8];
	mad.lo.s32 	%r1075, %r751, %r1059, %r1075;
$L__BB80_201:
	@%p87 bra 	$L__BB80_203;
	add.s32 	%r753, %r252, %r752;
	ld.shared.u32 	%r754, [%r753+12];
	mad.lo.s32 	%r1075, %r754, %r1060, %r1075;
$L__BB80_203:
	@%p88 bra 	$L__BB80_205;
	add.s32 	%r756, %r252, %r755;
	ld.shared.u32 	%r757, [%r756+16];
	mad.lo.s32 	%r1075, %r757, %r1061, %r1075;
$L__BB80_205:
	setp.lt.s32 	%p106, %r389, 6;
	@%p106 bra 	$L__BB80_207;
	add.s32 	%r759, %r252, %r758;
	ld.shared.u32 	%r760, [%r759+20];
	mad.lo.s32 	%r1075, %r760, %r1062, %r1075;
$L__BB80_207:
	setp.lt.s32 	%p107, %r389, 7;
	@%p107 bra 	$L__BB80_209;
	add.s32 	%r762, %r252, %r761;
	ld.shared.u32 	%r763, [%r762+24];
	mad.lo.s32 	%r1075, %r763, %r1063, %r1075;
$L__BB80_209:
	setp.lt.s32 	%p108, %r389, 8;
	@%p108 bra 	$L__BB80_211;
	add.s32 	%r765, %r252, %r764;
	ld.shared.u32 	%r766, [%r765+28];
	mad.lo.s32 	%r1075, %r766, %r1064, %r1075;
$L__BB80_211:
	setp.lt.s32 	%p109, %r389, 9;
	@%p109 bra 	$L__BB80_213;
	add.s32 	%r768, %r252, %r767;
	ld.shared.u32 	%r769, [%r768+32];
	mad.lo.s32 	%r1075, %r769, %r1065, %r1075;
$L__BB80_213:
	setp.lt.s32 	%p110, %r389, 10;
	@%p110 bra 	$L__BB80_215;
	add.s32 	%r771, %r252, %r770;
	ld.shared.u32 	%r772, [%r771+36];
	mad.lo.s32 	%r1075, %r772, %r1066, %r1075;
$L__BB80_215:
	setp.lt.s32 	%p111, %r389, 11;
	@%p111 bra 	$L__BB80_217;
	add.s32 	%r774, %r252, %r773;
	ld.shared.u32 	%r775, [%r774+40];
	mad.lo.s32 	%r1075, %r775, %r1067, %r1075;
$L__BB80_217:
	setp.lt.s32 	%p112, %r389, 12;
	@%p112 bra 	$L__BB80_219;
	add.s32 	%r777, %r252, %r776;
	ld.shared.u32 	%r778, [%r777+44];
	mad.lo.s32 	%r1075, %r778, %r1068, %r1075;
$L__BB80_219:
	setp.lt.s32 	%p113, %r389, 13;
	@%p113 bra 	$L__BB80_221;
	add.s32 	%r780, %r252, %r779;
	ld.shared.u32 	%r781, [%r780+48];
	mad.lo.s32 	%r1075, %r781, %r1069, %r1075;
$L__BB80_221:
	setp.lt.s32 	%p114, %r389, 14;
	@%p114 bra 	$L__BB80_223;
	add.s32 	%r783, %r252, %r782;
	ld.shared.u32 	%r784, [%r783+52];
	mad.lo.s32 	%r1075, %r784, %r1070, %r1075;
$L__BB80_223:
	setp.lt.s32 	%p115, %r389, 15;
	@%p115 bra 	$L__BB80_225;
	add.s32 	%r786, %r252, %r785;
	ld.shared.u32 	%r787, [%r786+56];
	mad.lo.s32 	%r1075, %r787, %r1071, %r1075;
$L__BB80_225:
	setp.lt.s32 	%p116, %r389, 16;
	@%p116 bra 	$L__BB80_227;
	add.s32 	%r789, %r252, %r788;
	ld.shared.u32 	%r790, [%r789+60];
	mad.lo.s32 	%r1075, %r790, %r1072, %r1075;
$L__BB80_227:
	mov.u32 	%r1089, %r3;
$L__BB80_228:
	shr.u32 	%r286, %r1089, 1;
	shfl.sync.down.b32	%r791|%p117, %r1075, %r286, %r197, -1;
	add.s32 	%r1075, %r791, %r1075;
	setp.gt.u32 	%p118, %r1089, 3;
	mov.u32 	%r1089, %r286;
	@%p118 bra 	$L__BB80_228;
	rem.u32 	%r792, %r2, %r4;
	setp.eq.s32 	%p119, %r792, 0;
	@%p119 bra 	$L__BB80_230;
	bra.uni 	$L__BB80_231;
$L__BB80_230:
	mad.lo.s32 	%r793, %r1073, %r13, %r215;
	shl.b32 	%r794, %r793, 2;
	mov.u32 	%r795, _ZZ9cuda_gemmIiLi256ELi1ELi1ELi64ELi128ELi128ELi32ELi0ELi0EEviiiPT_S1_S1_iiE3Csh;
	add.s32 	%r796, %r795, %r794;
	st.shared.u32 	[%r796], %r1075;
$L__BB80_231:
	add.s32 	%r1073, %r1073, %r18;
	setp.lt.s32 	%p120, %r1073, %r24;
	@%p120 bra 	$L__BB80_195;
	bra.uni 	$L__BB80_194;
$L__BB80_232:
	add.s32 	%r423, %r28, %r986;
	mul.wide.s32 	%rd9, %r423, 4;
	add.s64 	%rd10, %rd1, %rd9;
	ld.global.u32 	%r424, [%rd10];
	shl.b32 	%r425, %r986, 2;
	mov.u32 	%r426, _ZZ9cuda_gemmIiLi256ELi1ELi1ELi64ELi128ELi128ELi32ELi0ELi0EEviiiPT_S1_S1_iiE3Ash;
	add.s32 	%r427, %r426, %r425;
	st.shared.u32 	[%r427], %r424;
	shl.b32 	%r428, %r17, 2;
	cvt.u64.u32 	%rd11, %r428;
	add.s64 	%rd12, %rd10, %rd11;
	ld.global.u32 	%r429, [%rd12];
	add.s32 	%r430, %r427, %r428;
	st.shared.u32 	[%r430], %r429;
	add.s64 	%rd13, %rd12, %rd11;
	ld.global.u32 	%r431, [%rd13];
	add.s32 	%r432, %r430, %r428;
	st.shared.u32 	[%r432], %r431;
	add.s64 	%rd14, %rd13, %rd11;
	ld.global.u32 	%r433, [%rd14];
	add.s32 	%r434, %r432, %r428;
	st.shared.u32 	[%r434], %r433;
	add.s32 	%r986, %r428, %r986;
	setp.lt.u32 	%p10, %r986, 64;
	@%p10 bra 	$L__BB80_232;
	bra.uni 	$L__BB80_11;

}
	// .globl	_Z9cuda_gemmIiLi256ELi1ELi1ELi64ELi128ELi128ELi32ELi0ELi1EEviiiPT_S1_S1_ii
.visible .entry _Z9cuda_gemmIiLi256ELi1ELi1ELi64ELi128ELi128ELi32ELi0ELi1EEviiiPT_S1_S1_ii(
	.param .u32 _Z9cuda_gemmIiLi256ELi1ELi1ELi64ELi128ELi128ELi32ELi0ELi1EEviiiPT_S1_S1_ii_param_0,
	.param .u32 _Z9cuda_gemmIiLi256ELi1ELi1ELi64ELi128ELi128ELi32ELi0ELi1EEviiiPT_S1_S1_ii_param_1,
	.param .u32 _Z9cuda_gemmIiLi256ELi1ELi1ELi64ELi128ELi128ELi32ELi0ELi1EEviiiPT_S1_S1_ii_param_2,
	.param .u64 .ptr .align 1 _Z9cuda_gemmIiLi256ELi1ELi1ELi64ELi128ELi128ELi32ELi0ELi1EEviiiPT_S1_S1_ii_param_3,
	.param .u64 .ptr .align 1 _Z9cuda_gemmIiLi256ELi1ELi1ELi64ELi128ELi128ELi32ELi0ELi1EEviiiPT_S1_S1_ii_param_4,
	.param .u64 .ptr .align 1 _Z9cuda_gemmIiLi256ELi1ELi1ELi64ELi128ELi128ELi32ELi0ELi1EEviiiPT_S1_S1_ii_param_5,
	.param .u32 _Z9cuda_gemmIiLi256ELi1ELi1ELi64ELi128ELi128ELi32ELi0ELi1EEviiiPT_S1_S1_ii_param_6,
	.param .u32 _Z9cuda_gemmIiLi256ELi1ELi1ELi64ELi128ELi128ELi32ELi0ELi1EEviiiPT_S1_S1_ii_param_7
)
.maxntid 256
{
	.reg .pred 	%p<13>;
	.reg .b16 	%rs<8>;
	.reg .b32 	%r<130>;
	.reg .b64 	%rd<28>;
	// demoted variable
	.shared .align 128 .b8 _ZZ9cuda_gemmIiLi256ELi1ELi1ELi64ELi128ELi128ELi32ELi0ELi1EEviiiPT_S1_S1_iiE11kron_fac_sh[16512];
	// demoted variable
	.shared .align 128 .b8 _ZZ9cuda_gemmIiLi256ELi1ELi1ELi64ELi128ELi128ELi32ELi0ELi1EEviiiPT_S1_S1_iiE3Ash[256];
	ld.param.u32 	%r52, [_Z9cuda_gemmIiLi256ELi1ELi1ELi64ELi128ELi128ELi32ELi0ELi1EEviiiPT_S1_S1_ii_param_2];
	ld.param.u64 	%rd6, [_Z9cuda_gemmIiLi256ELi1ELi1ELi64ELi128ELi128ELi32ELi0ELi1EEviiiPT_S1_S1_ii_param_3];
	ld.param.u64 	%rd7, [_Z9cuda_gemmIiLi256ELi1ELi1ELi64ELi128ELi128ELi32ELi0ELi1EEviiiPT_S1_S1_ii_param_4];
	cvta.to.global.u64 	%rd1, %rd6;
	cvta.to.global.u64 	%rd2, %rd7;
	and.b32  	%r53, %r52, -64;
	setp.eq.s32 	%p1, %r53, 4096;
	@%p1 bra 	$L__BB81_3;
	setp.ne.s32 	%p2, %r53, 2048;
	@%p2 bra 	$L__BB81_4;
	mov.u32 	%r55, %ctaid.x;
	shr.u32 	%r118, %r55, 5;
	and.b32  	%r117, %r55, 31;
	bra.uni 	$L__BB81_5;
$L__BB81_3:
	mov.u32 	%r54, %ctaid.x;
	shr.u32 	%r118, %r54, 6;
	and.b32  	%r117, %r54, 63;
	bra.uni 	$L__BB81_5;
$L__BB81_4:
	mov.u32 	%r56, %ctaid.x;
	shr.s32 	%r57, %r52, 31;
	shr.u32 	%r58, %r57, 26;
	add.s32 	%r59, %r52, %r58;
	shr.s32 	%r60, %r59, 6;
	div.u32 	%r118, %r56, %r60;
	mul.lo.s32 	%r61, %r118, %r60;
	sub.s32 	%r117, %r56, %r61;
$L__BB81_5:
	mov.u32 	%r9, %ctaid.y;
	mov.u32 	%r62, %nctaid.y;
	setp.ge.u32 	%p3, %r9, %r62;
	@%p3 bra 	$L__BB81_19;
	mov.u32 	%r125, %tid.x;
	mov.u32 	%r11, %ntid.x;
	shr.u32 	%r128, %r125, 5;
	shl.b32 	%r63, %r118, 5;
	and.b32  	%r13, %r125, 31;
	or.b32  	%r14, %r63, %r13;
	shr.u32 	%r15, %r11, 5;
	setp.gt.u32 	%p4, %r125, 63;
	@%p4 bra 	$L__BB81_13;
	shl.b32 	%r16, %r117, 6;
	mul.lo.s32 	%r17, %r9, %r52;
	add.s32 	%r64, %r125, %r11;
	max.u32 	%r65, %r64, 64;
	setp.lt.u32 	%p5, %r64, 64;
	selp.u32 	%r66, 1, 0, %p5;
	add.s32 	%r67, %r64, %r66;
	sub.s32 	%r68, %r65, %r67;
	div.u32 	%r69, %r68, %r11;
	add.s32 	%r18, %r69, %r66;
	and.b32  	%r70, %r18, 3;
	setp.eq.s32 	%p6, %r70, 3;
	@%p6 bra 	$L__BB81_10;
	add.s32 	%r71, %r18, 1;
	and.b32  	%r72, %r71, 3;
	shl.b32 	%r73, %r125, 2;
	mov.u32 	%r74, _ZZ9cuda_gemmIiLi256ELi1ELi1ELi64ELi128ELi128ELi32ELi0ELi1EEviiiPT_S1_S1_iiE3Ash;
	add.s32 	%r121, %r74, %r73;
	shl.b32 	%r20, %r11, 2;
	add.s32 	%r75, %r125, %r17;
	add.s32 	%r120, %r75, %r16;
	neg.s32 	%r119, %r72;
	mad.lo.s32 	%r125, %r11, %r72, %r125;
$L__BB81_9:
	.pragma "nounroll";
	mul.wide.s32 	%rd8, %r120, 4;
	add.s64 	%rd9, %rd1, %rd8;
	ld.global.u32 	%r76, [%rd9];
	st.shared.u32 	[%r121], %r76;
	add.s32 	%r121, %r121, %r20;
	add.s32 	%r120, %r120, %r11;
	add.s32 	%r119, %r119, 1;
	setp.ne.s32 	%p7, %r119, 0;
	@%p7 bra 	$L__BB81_9;
$L__BB81_10:
	setp.lt.u32 	%p8, %r18, 3;
	@%p8 bra 	$L__BB81_13;
	shl.b32 	%r31, %r11, 2;
	shl.b32 	%r77, %r125, 2;
	mov.u32 	%r78, _ZZ9cuda_gemmIiLi256ELi1ELi1ELi64ELi128ELi128ELi32ELi0ELi1EEviiiPT_S1_S1_iiE3Ash;
	add.s32 	%r124, %r78, %r77;
	shl.b32 	%r33, %r11, 4;
	shl.b32 	%r34, %r11, 3;
	mul.lo.s32 	%r35, %r11, 12;
	mul.wide.u32 	%rd10, %r11, 4;
	add.s64 	%rd3, %rd1, %rd10;
	add.s32 	%r79, %r125, %r17;
	add.s32 	%r123, %r79, %r16;
	mul.wide.u32 	%rd11, %r11, 8;
	add.s64 	%rd4, %rd1, %rd11;
	mul.wide.u32 	%rd12, %r11, 12;
	add.s64 	%rd5, %rd1, %rd12;
$L__BB81_12:
	mul.wide.s32 	%rd13, %r123, 4;
	add.s64 	%rd14, %rd3, %rd13;
	add.s64 	%rd15, %rd4, %rd13;
	add.s64 	%rd16, %rd5, %rd13;
	add.s64 	%rd17, %rd1, %rd13;
	ld.global.u32 	%r80, [%rd17];
	st.shared.u32 	[%r124], %r80;
	ld.global.u32 	%r81, [%rd14];
	add.s32 	%r82, %r124, %r31;
	st.shared.u32 	[%r82], %r81;
	ld.global.u32 	%r83, [%rd15];
	add.s32 	%r84, %r124, %r34;
	st.shared.u32 	[%r84], %r83;
	ld.global.u32 	%r85, [%rd16];
	add.s32 	%r86, %r124, %r35;
	st.shared.u32 	[%r86], %r85;
	add.s32 	%r125, %r125, %r31;
	add.s32 	%r124, %r124, %r33;
	add.s32 	%r123, %r123, %r31;
	setp.lt.u32 	%p9, %r125, 64;
	@%p9 bra 	$L__BB81_12;
$L__BB81_13:
	mov.u32 	%r87, _ZZ9cuda_gemmIiLi256ELi1ELi1ELi64ELi128ELi128ELi32ELi0ELi1EEviiiPT_S1_S1_iiE11kron_fac_sh;
	mad.lo.s32 	%r37, %r13, 516, %r87;
	add.s32 	%r88, %r128, %r15;
	cvt.u16.u32 	%rs2, %r88;
	xor.b16  	%rs3, %rs2, 127;
	and.b16  	%rs4, %rs3, 255;
	cvt.u16.u32 	%rs5, %r15;
	and.b16  	%rs6, %rs5, 255;
	div.u16 	%rs7, %rs4, %rs6;
	and.b16  	%rs1, %rs7, 3;
	setp.eq.s16 	%p10, %rs1, 2;
	@%p10 bra 	$L__BB81_16;
	cvt.u32.u16 	%r38, %rs1;
	mov.b32 	%r127, 0;
$L__BB81_15:
	.pragma "nounroll";
	shl.b32 	%r90, %r128, 7;
	add.s32 	%r91, %r90, %r14;
	mul.wide.s32 	%rd18, %r91, 4;
	add.s64 	%rd19, %rd2, %rd18;
	ld.global.u32 	%r92, [%rd19];
	shl.b32 	%r93, %r128, 2;
	add.s32 	%r94, %r37, %r93;
	st.shared.u32 	[%r94], %r92;
	add.s32 	%r128, %r128, %r15;
	add.s32 	%r127, %r127, 1;
	xor.b32  	%r95, %r127, %r38;
	setp.ne.s32 	%p11, %r95, 2;
	@%p11 bra 	$L__BB81_15;
$L__BB81_16:
	shl.b32 	%r105, %r15, 2;
$L__BB81_17:
	shl.b32 	%r96, %r128, 7;
	add.s32 	%r97, %r96, %r14;
	mul.wide.s32 	%rd20, %r97, 4;
	add.s64 	%rd21, %rd2, %rd20;
	ld.global.u32 	%r98, [%rd21];
	shl.b32 	%r99, %r128, 2;
	add.s32 	%r100, %r37, %r99;
	st.shared.u32 	[%r100], %r98;
	add.s32 	%r101, %r128, %r15;
	shl.b32 	%r102, %r101, 7;
	add.s32 	%r103, %r102, %r14;
	mul.wide.s32 	%rd22, %r103, 4;
	add.s64 	%rd23, %rd2, %rd22;
	ld.global.u32 	%r104, [%rd23];
	add.s32 	%r106, %r100, %r105;
	st.shared.u32 	[%r106], %r104;
	add.s32 	%r107, %r101, %r15;
	shl.b32 	%r108, %r107, 7;
	add.s32 	%r109, %r108, %r14;
	mul.wide.s32 	%rd24, %r109, 4;
	add.s64 	%rd25, %rd2, %rd24;
	ld.global.u32 	%r110, [%rd25];
	add.s32 	%r111, %r106, %r105;
	st.shared.u32 	[%r111], %r110;
	add.s32 	%r112, %r107, %r15;
	shl.b32 	%r113, %r112, 7;
	add.s32 	%r114, %r113, %r14;
	mul.wide.s32 	%rd26, %r114, 4;
	add.s64 	%rd27, %rd2, %rd26;
	ld.global.u32 	%r115, [%rd27];
	add.s32 	%r116, %r111, %r105;
	st.shared.u32 	[%r116], %r115;
	add.s32 	%r128, %r105, %r128;
	setp.lt.u32 	%p12, %r128, 128;
	@%p12 bra 	$L__BB81_17;
	bar.sync 	0;
	bar.sync 	0;
$L__BB81_19:
	ret;

}
	// .globl	_Z9cuda_gemmIiLi256ELi1ELi1ELi64ELi128ELi128ELi32ELi1ELi0EEviiiPT_S1_S1_ii
.visible .entry _Z9cuda_gemmIiLi256ELi1ELi1ELi64ELi128ELi128ELi32ELi1ELi0EEviiiPT_S1_S1_ii(
	.param .u32 _Z9cuda_gemmIiLi256ELi1ELi1ELi64ELi128ELi128ELi32ELi1ELi0EEviiiPT_S1_S1_ii_param_0,
	.param .u32 _Z9cuda_gemmIiLi256ELi1ELi1ELi64ELi128ELi128ELi32ELi1ELi0EEviiiPT_S1_S1_ii_param_1,
	.param .u32 _Z9cuda_gemmIiLi256ELi1ELi1ELi64ELi128ELi128ELi32ELi1ELi0EEviiiPT_S1_S1_ii_param_2,
	.param .u64 .ptr .align 1 _Z9cuda_gemmIiLi256ELi1ELi1ELi64ELi128ELi128ELi32ELi1ELi0EEviiiPT_S1_S1_ii_param_3,
	.param .u64 .ptr .align 1 _Z9cuda_gemmIiLi256ELi1ELi1ELi64ELi128ELi128ELi32ELi1ELi0EEviiiPT_S1_S1_ii_param_4,
	.param .u64 .ptr .align 1 _Z9cuda_gemmIiLi256ELi1ELi1ELi64ELi128ELi128ELi32ELi1ELi0EEviiiPT_S1_S1_ii_param_5,
	.param .u32 _Z9cuda_gemmIiLi256ELi1ELi1ELi64ELi128ELi128ELi32ELi1ELi0EEviiiPT_S1_S1_ii_param_6,
	.param .u32 _Z9cuda_gemmIiLi256ELi1ELi1ELi64ELi128ELi128ELi32ELi1ELi0EEviiiPT_S1_S1_ii_param_7
)
.maxntid 256
{
	.reg .pred 	%p<173>;
	.reg .b32 	%r<1117>;
	.reg .b64 	%rd<20>;
	// demoted variable
	.shared .align 128 .b8 _ZZ9cuda_gemmIiLi256ELi1ELi1ELi64ELi128ELi128ELi32ELi1ELi0EEviiiPT_S1_S1_iiE11kron_fac_sh[16512];
	// demoted variable
	.shared .align 128 .b8 _ZZ9cuda_gemmIiLi256ELi1ELi1ELi64ELi128ELi128ELi32ELi1ELi0EEviiiPT_S1_S1_iiE3Ash[256];
	// demoted variable
	.shared .align 128 .b8 _ZZ9cuda_gemmIiLi256ELi1ELi1ELi64ELi128ELi128ELi32ELi1ELi0EEviiiPT_S1_S1_iiE3Csh[64];
	ld.param.u64 	%rd6, [_Z9cuda_gemmIiLi256ELi1ELi1ELi64ELi128ELi128ELi32ELi1ELi0EEviiiPT_S1_S1_ii_param_3];
	ld.param.u64 	%rd4, [_Z9cuda_gemmIiLi256ELi1ELi1ELi64ELi128ELi128ELi32ELi1ELi0EEviiiPT_S1_S1_ii_param_4];
	ld.param.u32 	%r383, [_Z9cuda_gemmIiLi256ELi1ELi1ELi64ELi128ELi128ELi32ELi1ELi0EEviiiPT_S1_S1_ii_param_6];
	ld.param.u32 	%r384, [_Z9cuda_gemmIiLi256ELi1ELi1ELi64ELi128ELi128ELi32ELi1ELi0EEviiiPT_S1_S1_ii_param_7];
	cvta.to.global.u64 	%rd1, %rd6;
	mov.u32 	%r1116, %tid.x;
	and.b32  	%r2, %r1116, 31;
	setp.lt.s32 	%p1, %r384, 16;
	shr.u32 	%r3, %r384, 4;
	selp.b32 	%r4, 1, %r3, %p1;
	div.s32 	%r5, 64, %r384;
	mul.lo.s32 	%r385, %r5, %r4;
	min.s32 	%r6, %r385, 256;
	div.u32 	%r8, %r1116, %r6;
	mul.lo.s32 	%r386, %r8, %r6;
	sub.s32 	%r387, %r1116, %r386;
	div.u32 	%r7, %r387, %r4;
	mov.u32 	%r9, %ntid.x;
	div.u32 	%r10, %r9, %r6;
	mov.u32 	%r11, %ctaid.y;
	mov.u32 	%r388, %nctaid.y;
	setp.ge.u32 	%p2, %r11, %r388;
	@%p2 bra 	$L__BB82_154;
	mov.u32 	%r12, %ctaid.x;
	shr.u32 	%r961, %r1116, 5;
	shl.b32 	%r14, %r12, 5;
	and.b32  	%r15, %r7, 15;
	rem.u32 	%r389, %r1116, %r4;
	shl.b32 	%r16, %r389, 4;
	min.s32 	%r17, %r383, 32;
	min.u32 	%r18, %r384, 16;
	or.b32  	%r19, %r15, %r16;
	setp.gt.u32 	%p3, %r1116, 63;
	@%p3 bra 	$L__BB82_6;
	shl.b32 	%r20, %r11, 6;
	add.s32 	%r390, %r1116, %r9;
	max.u32 	%r391, %r390, 64;
	setp.lt.u32 	%p4, %r390, 64;
	selp.u32 	%r392, 1, 0, %p4;
	add.s32 	%r393, %r390, %r392;
	sub.s32 	%r394, %r391, %r393;
	div.u32 	%r395, %r394, %r9;
	add.s32 	%r21, %r395, %r392;
	and.b32  	%r396, %r21, 3;
	setp.eq.s32 	%p5, %r396, 3;
	mov.u32 	%r958, %r1116;
	@%p5 bra 	$L__BB82_5;
	add.s32 	%r398, %r21, 1;
	and.b32  	%r22, %r398, 3;
	mov.b32 	%r957, 0;
	mov.u32 	%r958, %r1116;
$L__BB82_4:
	.pragma "nounroll";
	add.s32 	%r399, %r20, %r958;
	mul.wide.u32 	%rd7, %r399, 4;
	add.s64 	%rd8, %rd1, %rd7;
	ld.global.u32 	%r400, [%rd8];
	shl.b32 	%r401, %r958, 2;
	mov.u32 	%r402, _ZZ9cuda_gemmIiLi256ELi1ELi1ELi64ELi128ELi128ELi32ELi1ELi0EEviiiPT_S1_S1_iiE3Ash;
	add.s32 	%r403, %r402, %r401;
	st.shared.u32 	[%r403], %r400;
	add.s32 	%r958, %r958, %r9;
	add.s32 	%r957, %r957, 1;
	setp.ne.s32 	%p6, %r957, %r22;
	@%p6 bra 	$L__BB82_4;
$L__BB82_5:
	setp.lt.u32 	%p7, %r21, 3;
	@%p7 bra 	$L__BB82_6;
	bra.uni 	$L__BB82_227;
$L__BB82_6:
	setp.gt.u32 	%p9, %r1116, 15;
	mov.u32 	%r960, %r1116;
	@%p9 bra 	$L__BB82_8;
$L__BB82_7:
	shl.b32 	%r416, %r960, 2;
	mov.u32 	%r417, _ZZ9cuda_gemmIiLi256ELi1ELi1ELi64ELi128ELi128ELi32ELi1ELi0EEviiiPT_S1_S1_iiE3Csh;
	add.s32 	%r418, %r417, %r416;
	mov.b32 	%r419, 0;
	st.shared.u32 	[%r418], %r419;
	add.s32 	%r960, %r960, %r9;
	setp.lt.u32 	%p10, %r960, 16;
	@%p10 bra 	$L__BB82_7;
$L__BB82_8:
	setp.ge.s32 	%p11, %r961, %r384;
	@%p11 bra 	$L__BB82_11;
	cvta.to.global.u64 	%rd2, %rd4;
	shr.u32 	%r32, %r9, 5;
	mov.u32 	%r420, _ZZ9cuda_gemmIiLi256ELi1ELi1ELi64ELi128ELi128ELi32ELi1ELi0EEviiiPT_S1_S1_iiE11kron_fac_sh;
	mad.lo.s32 	%r33, %r2, 516, %r420;
	add.s32 	%r34, %r14, %r2;
$L__BB82_10:
	mad.lo.s32 	%r421, %r961, %r383, %r34;
	mul.wide.s32 	%rd15, %r421, 4;
	add.s64 	%rd16, %rd2, %rd15;
	ld.global.u32 	%r422, [%rd16];
	shl.b32 	%r423, %r961, 2;
	add.s32 	%r424, %r33, %r423;
	st.shared.u32 	[%r424], %r422;
	add.s32 	%r961, %r961, %r32;
	setp.lt.s32 	%p12, %r961, %r384;
	@%p12 bra 	$L__BB82_10;
$L__BB82_11:
	setp.lt.s32 	%p13, %r5, 1;
	bar.sync 	0;
	@%p13 bra 	$L__BB82_151;
	setp.ne.s32 	%p14, %r4, 1;
	@%p14 bra 	$L__BB82_81;
	add.s32 	%r777, %r7, 2;
	and.b32  	%r37, %r777, 15;
	add.s32 	%r778, %r7, 9;
	and.b32  	%r38, %r778, 15;
	add.s32 	%r779, %r7, 10;
	and.b32  	%r39, %r779, 15;
	add.s32 	%r780, %r7, 11;
	and.b32  	%r40, %r780, 15;
	add.s32 	%r781, %r7, 12;
	and.b32  	%r41, %r781, 15;
	add.s32 	%r782, %r7, 13;
	and.b32  	%r42, %r782, 15;
	add.s32 	%r783, %r7, 14;
	and.b32  	%r43, %r783, 15;
	add.s32 	%r784, %r7, -1;
	and.b32  	%r44, %r784, 15;
	setp.gt.u32 	%p120, %r384, %r15;
	selp.b32 	%r785, 0, %r18, %p120;
	sub.s32 	%r45, %r19, %r785;
	add.s32 	%r786, %r15, 1;
	setp.lt.u32 	%p121, %r786, %r18;
	selp.b32 	%r787, 0, %r18, %p121;
	sub.s32 	%r46, %r19, %r787;
	add.s32 	%r788, %r15, 2;
	setp.lt.u32 	%p122, %r788, %r18;
	selp.b32 	%r789, 0, %r18, %p122;
	sub.s32 	%r47, %r19, %r789;
	add.s32 	%r790, %r15, 3;
	setp.lt.u32 	%p123, %r790, %r18;
	selp.b32 	%r791, 0, %r18, %p123;
	sub.s32 	%r48, %r19, %r791;
	add.s32 	%r792, %r15, 4;
	setp.lt.u32 	%p124, %r792, %r18;
	selp.b32 	%r793, 0, %r18, %p124;
	sub.s32 	%r49, %r19, %r793;
	add.s32 	%r794, %r15, 5;
	setp.lt.u32 	%p125, %r794, %r18;
	selp.b32 	%r795, 0, %r18, %p125;
	sub.s32 	%r50, %r19, %r795;
	add.s32 	%r796, %r15, 6;
	setp.lt.u32 	%p126, %r796, %r18;
	selp.b32 	%r797, 0, %r18, %p126;
	sub.s32 	%r51, %r19, %r797;
	add.s32 	%r798, %r15, 7;
	setp.lt.u32 	%p127, %r798, %r18;
	selp.b32 	%r799, 0, %r18, %p127;
	sub.s32 	%r52, %r19, %r799;
	add.s32 	%r800, %r15, 8;
	setp.lt.u32 	%p128, %r800, %r18;
	selp.b32 	%r801, 0, %r18, %p128;
	sub.s32 	%r53, %r19, %r801;
	add.s32 	%r802, %r15, 9;
	setp.lt.u32 	%p129, %r802, %r18;
	selp.b32 	%r803, 0, %r18, %p129;
	sub.s32 	%r54, %r19, %r803;
	add.s32 	%r804, %r15, 10;
	setp.lt.u32 	%p130, %r804, %r18;
	selp.b32 	%r805, 0, %r18, %p130;
	sub.s32 	%r55, %r19, %r805;
	add.s32 	%r806, %r15, 11;
	setp.lt.u32 	%p131, %r806, %r18;
	selp.b32 	%r807, 0, %r18, %p131;
	sub.s32 	%r56, %r19, %r807;
	add.s32 	%r808, %r15, 12;
	setp.lt.u32 	%p132, %r808, %r18;
	selp.b32 	%r809, 0, %r18, %p132;
	sub.s32 	%r57, %r19, %r809;
	add.s32 	%r810, %r15, 13;
	setp.lt.u32 	%p133, %r810, %r18;
	selp.b32 	%r811, 0, %r18, %p133;
	sub.s32 	%r58, %r19, %r811;
	add.s32 	%r812, %r15, 14;
	setp.lt.u32 	%p134, %r812, %r18;
	selp.b32 	%r813, 0, %r18, %p134;
	sub.s32 	%r59, %r19, %r813;
	add.s32 	%r814, %r15, 15;
	setp.lt.u32 	%p135, %r814, %r18;
	selp.b32 	%r815, 0, %r18, %p135;
	sub.s32 	%r60, %r19, %r815;
	mov.b32 	%r978, 0;
	shl.b32 	%r896, %r45, 2;
	shl.b32 	%r899, %r46, 2;
	shl.b32 	%r902, %r47, 2;
	shl.b32 	%r905, %r48, 2;
	shl.b32 	%r908, %r49, 2;
	shl.b32 	%r911, %r50, 2;
	shl.b32 	%r914, %r51, 2;
	shl.b32 	%r917, %r52, 2;
	shl.b32 	%r920, %r53, 2;
	shl.b32 	%r923, %r54, 2;
	shl.b32 	%r926, %r55, 2;
	shl.b32 	%r929, %r56, 2;
	shl.b32 	%r932, %r57, 2;
	shl.b32 	%r935, %r58, 2;
	shl.b32 	%r938, %r59, 2;
	shl.b32 	%r941, %r60, 2;
$L__BB82_14:
	setp.lt.s32 	%p136, %r384, 1;
	add.s32 	%r78, %r978, %r7;
	mul.lo.s32 	%r79, %r78, %r384;
	add.s32 	%r80, %r79, %r16;
	@%p136 bra 	$L__BB82_16;
	add.s32 	%r816, %r19, %r79;
	shl.b32 	%r817, %r816, 2;
	mov.u32 	%r818, _ZZ9cuda_gemmIiLi256ELi1ELi1ELi64ELi128ELi128ELi32ELi1ELi0EEviiiPT_S1_S1_iiE3Ash;
	add.s32 	%r819, %r818, %r817;
	ld.shared.u32 	%r979, [%r819];
$L__BB82_16:
	setp.lt.s32 	%p137, %r384, 2;
	@%p137 bra 	$L__BB82_18;
	add.s32 	%r820, %r7, 1;
	and.b32  	%r821, %r820, 15;
	add.s32 	%r822, %r80, %r821;
	shl.b32 	%r823, %r822, 2;
	mov.u32 	%r824, _ZZ9cuda_gemmIiLi256ELi1ELi1ELi64ELi128ELi128ELi32ELi1ELi0EEviiiPT_S1_S1_iiE3Ash;
	add.s32 	%r825, %r824, %r823;
	ld.shared.u32 	%r980, [%r825];
$L__BB82_18:
	setp.lt.s32 	%p138, %r384, 3;
	@%p138 bra 	$L__BB82_20;
	add.s32 	%r826, %r80, %r37;
	shl.b32 	%r827, %r826, 2;
	mov.u32 	%r828, _ZZ9cuda_gemmIiLi256ELi1ELi1ELi64ELi128ELi128ELi32ELi1ELi0EEviiiPT_S1_S1_iiE3Ash;
	add.s32 	%r829, %r828, %r827;
	ld.shared.u32 	%r981, [%r829];
$L__BB82_20:
	setp.lt.s32 	%p139, %r384, 4;
	@%p139 bra 	$L__BB82_22;
	add.s32 	%r830, %r7, 3;
	and.b32  	%r831, %r830, 15;
	add.s32 	%r832, %r80, %r831;
	shl.b32 	%r833, %r832, 2;
	mov.u32 	%r834, _ZZ9cuda_gemmIiLi256ELi1ELi1ELi64ELi128ELi128ELi32ELi1ELi0EEviiiPT_S1_S1_iiE3Ash;
	add.s32 	%r835, %r834, %r833;
	ld.shared.u32 	%r982, [%r835];
$L__BB82_22:
	setp.lt.s32 	%p140, %r384, 5;
	@%p140 bra 	$L__BB82_24;
	add.s32 	%r836, %r7, 4;
	and.b32  	%r837, %r836, 15;
	add.s32 	%r838, %r80, %r837;
	shl.b32 	%r839, %r838, 2;
	mov.u32 	%r840, _ZZ9cuda_gemmIiLi256ELi1ELi1ELi64ELi128ELi128ELi32ELi1ELi0EEviiiPT_S1_S1_iiE3Ash;
	add.s32 	%r841, %r840, %r839;
	ld.shared.u32 	%r983, [%r841];
$L__BB82_24:
	setp.lt.s32 	%p141, %r384, 6;
	@%p141 bra 	$L__BB82_26;
	add.s32 	%r842, %r7, 5;
	and.b32  	%r843, %r842, 15;
	add.s32 	%r844, %r80, %r843;
	shl.b32 	%r845, %r844, 2;
	mov.u32 	%r846, _ZZ9cuda_gemmIiLi256ELi1ELi1ELi64ELi128ELi128ELi32ELi1ELi0EEviiiPT_S1_S1_iiE3Ash;
	add.s32 	%r847, %r846, %r845;
	ld.shared.u32 	%r984, [%r847];
$L__BB82_26:
	setp.lt.s32 	%p142, %r384, 7;
	@%p142 bra 	$L__BB82_28;
	add.s32 	%r848, %r7, 6;
	and.b32  	%r849, %r848, 15;
	add.s32 	%r850, %r80, %r849;
	shl.b32 	%r851, %r850, 2;
	mov.u32 	%r852, _ZZ9cuda_gemmIiLi256ELi1ELi1ELi64ELi128ELi128ELi32ELi1ELi0EEviiiPT_S1_S1_iiE3Ash;
	add.s32 	%r853, %r852, %r851;
	ld.shared.u32 	%r985, [%r853];
$L__BB82_28:
	setp.lt.s32 	%p143, %r384, 8;
	@%p143 bra 	$L__BB82_30;
	add.s32 	%r854, %r7, 7;
	and.b32  	%r855, %r854, 15;
	add.s32 	%r856, %r80, %r855;
	shl.b32 	%r857, %r856, 2;
	mov.u32 	%r858, _ZZ9cuda_gemmIiLi256ELi1ELi1ELi64ELi128ELi128ELi32ELi1ELi0EEviiiPT_S1_S1_iiE3Ash;
	add.s32 	%r859, %r858, %r857;
	ld.shared.u32 	%r986, [%r859];
$L__BB82_30:
	setp.lt.s32 	%p144, %r384, 9;
	@%p144 bra 	$L__BB82_32;
	and.b32  	%r860, %r7, 15;
	xor.b32  	%r861, %r860, 8;
	add.s32 	%r862, %r80, %r861;
	shl.b32 	%r863, %r862, 2;
	mov.u32 	%r864, _ZZ9cuda_gemmIiLi256ELi1ELi1ELi64ELi128ELi128ELi32ELi1ELi0EEviiiPT_S1_S1_iiE3Ash;
	add.s32 	%r865, %r864, %r863;
	ld.shared.u32 	%r987, [%r865];
$L__BB82_32:
	setp.lt.s32 	%p145, %r384, 10;
	@%p145 bra 	$L__BB82_34;
	add.s32 	%r866, %r80, %r38;
	shl.b32 	%r867, %r866, 2;
	mov.u32 	%r868, _ZZ9cuda_gemmIiLi256ELi1ELi1ELi64ELi128ELi128ELi32ELi1ELi0EEviiiPT_S1_S1_iiE3Ash;
	add.s32 	%r869, %r868, %r867;
	ld.shared.u32 	%r988, [%r869];
$L__BB82_34:
	setp.lt.s32 	%p146, %r384, 11;
	@%p146 bra 	$L__BB82_36;
	add.s32 	%r870, %r80, %r39;
	shl.b32 	%r871, %r870, 2;
	mov.u32 	%r872, _ZZ9cuda_gemmIiLi256ELi1ELi1ELi64ELi128ELi128ELi32ELi1ELi0EEviiiPT_S1_S1_iiE3Ash;
	add.s32 	%r873, %r872, %r871;
	ld.shared.u32 	%r989, [%r873];
$L__BB82_36:
	setp.lt.s32 	%p147, %r384, 12;
	@%p147 bra 	$L__BB82_38;
	add.s32 	%r874, %r80, %r40;
	shl.b32 	%r875, %r874, 2;
	mov.u32 	%r876, _ZZ9cuda_gemmIiLi256ELi1ELi1ELi64ELi128ELi128ELi32ELi1ELi0EEviiiPT_S1_S1_iiE3Ash;
	add.s32 	%r877, %r876, %r875;
	ld.shared.u32 	%r990, [%r877];
$L__BB82_38:
	setp.lt.s32 	%p148, %r384, 13;
	@%p148 bra 	$L__BB82_40;
	add.s32 	%r878, %r80, %r41;
	shl.b32 	%r879, %r878, 2;
	mov.u32 	%r880, _ZZ9cuda_gemmIiLi256ELi1ELi1ELi64ELi128ELi128ELi32ELi1ELi0EEviiiPT_S1_S1_iiE3Ash;
	add.s32 	%r881, %r880, %r879;
	ld.shared.u32 	%r991, [%r881];
$L__BB82_40:
	setp.lt.s32 	%p149, %r384, 14;
	@%p149 bra 	$L__BB82_42;
	add.s32 	%r882, %r80, %r42;
	shl.b32 	%r883, %r882, 2;
	mov.u32 	%r884, _ZZ9cuda_gemmIiLi256ELi1ELi1ELi64ELi128ELi128ELi32ELi1ELi0EEviiiPT_S1_S1_iiE3Ash;
	add.s32 	%r885, %r884, %r883;
	ld.shared.u32 	%r992, [%r885];
$L__BB82_42:
	setp.lt.s32 	%p150, %r384, 15;
	@%p150 bra 	$L__BB82_44;
	add.s32 	%r886, %r80, %r43;
	shl.b32 	%r887, %r886, 2;
	mov.u32 	%r888, _ZZ9cuda_gemmIiLi256ELi1ELi1ELi64ELi128ELi128ELi32ELi1ELi0EEviiiPT_S1_S1_iiE3Ash;
	add.s32 	%r889, %r888, %r887;
	ld.shared.u32 	%r993, [%r889];
$L__BB82_44:
	setp.lt.s32 	%p151, %r384, 16;
	@%p151 bra 	$L__BB82_46;
	add.s32 	%r890, %r80, %r44;
	shl.b32 	%r891, %r890, 2;
	mov.u32 	%r892, _ZZ9cuda_gemmIiLi256ELi1ELi1ELi64ELi128ELi128ELi32ELi1ELi0EEviiiPT_S1_S1_iiE3Ash;
	add.s32 	%r893, %r892, %r891;
	ld.shared.u32 	%r994, [%r893];
$L__BB82_46:
	setp.ge.s32 	%p152, %r8, %r17;
	mov.u32 	%r995, %r8;
	@%p152 bra 	$L__BB82_47;
	bra.uni 	$L__BB82_48;
$L__BB82_47:
	add.s32 	%r978, %r978, %r6;
	setp.lt.s32 	%p170, %r978, %r5;
	@%p170 bra 	$L__BB82_14;
	bra.uni 	$L__BB82_151;
$L__BB82_48:
	mov.u32 	%r895, _ZZ9cuda_gemmIiLi256ELi1ELi1ELi64ELi128ELi128ELi32ELi1ELi0EEviiiPT_S1_S1_iiE11kron_fac_sh;
	mad.lo.s32 	%r115, %r995, 516, %r895;
	mov.b32 	%r997, 0;
	@%p136 bra 	$L__BB82_50;
	add.s32 	%r897, %r115, %r896;
	ld.shared.u32 	%r898, [%r897];
	mul.lo.s32 	%r997, %r898, %r979;
$L__BB82_50:
	@%p137 bra 	$L__BB82_52;
	add.s32 	%r900, %r115, %r899;
	ld.shared.u32 	%r901, [%r900+4];
	mad.lo.s32 	%r997, %r901, %r980, %r997;
$L__BB82_52:
	@%p138 bra 	$L__BB82_54;
	add.s32 	%r903, %r115, %r902;
	ld.shared.u32 	%r904, [%r903+8];
	mad.lo.s32 	%r997, %r904, %r981, %r997;
$L__BB82_54:
	@%p139 bra 	$L__BB82_56;
	add.s32 	%r906, %r115, %r905;
	ld.shared.u32 	%r907, [%r906+12];
	mad.lo.s32 	%r997, %r907, %r982, %r997;
$L__BB82_56:
	@%p140 bra 	$L__BB82_58;
	add.s32 	%r909, %r115, %r908;
	ld.shared.u32 	%r910, [%r909+16];
	mad.lo.s32 	%r997, %r910, %r983, %r997;
$L__BB82_58:
	@%p141 bra 	$L__BB82_60;
	add.s32 	%r912, %r115, %r911;
	ld.shared.u32 	%r913, [%r912+20];
	mad.lo.s32 	%r997, %r913, %r984, %r997;
$L__BB82_60:
	setp.lt.s32 	%p159, %r384, 7;
	@%p159 bra 	$L__BB82_62;
	add.s32 	%r915, %r115, %r914;
	ld.shared.u32 	%r916, [%r915+24];
	mad.lo.s32 	%r997, %r916, %r985, %r997;
$L__BB82_62:
	setp.lt.s32 	%p160, %r384, 8;
	@%p160 bra 	$L__BB82_64;
	add.s32 	%r918, %r115, %r917;
	ld.shared.u32 	%r919, [%r918+28];
	mad.lo.s32 	%r997, %r919, %r986, %r997;
$L__BB82_64:
	setp.lt.s32 	%p161, %r384, 9;
	@%p161 bra 	$L__BB82_66;
	add.s32 	%r921, %r115, %r920;
	ld.shared.u32 	%r922, [%r921+32];
	mad.lo.s32 	%r997, %r922, %r987, %r997;
$L__BB82_66:
	setp.lt.s32 	%p162, %r384, 10;
	@%p162 bra 	$L__BB82_68;
	add.s32 	%r924, %r115, %r923;
	ld.shared.u32 	%r925, [%r924+36];
	mad.lo.s32 	%r997, %r925, %r988, %r997;
$L__BB82_68:
	setp.lt.s32 	%p163, %r384, 11;
	@%p163 bra 	$L__BB82_70;
	add.s32 	%r927, %r115, %r926;
	ld.shared.u32 	%r928, [%r927+40];
	mad.lo.s32 	%r997, %r928, %r989, %r997;
$L__BB82_70:
	setp.lt.s32 	%p164, %r384, 12;
	@%p164 bra 	$L__BB82_72;
	add.s32 	%r930, %r115, %r929;
	ld.shared.u32 	%r931, [%r930+44];
	mad.lo.s32 	%r997, %r931, %r990, %r997;
$L__BB82_72:
	setp.lt.s32 	%p165, %r384, 13;
	@%p165 bra 	$L__BB82_74;
	add.s32 	%r933, %r115, %r932;
	ld.shared.u32 	%r934, [%r933+48];
	mad.lo.s32 	%r997, %r934, %r991, %r997;
$L__BB82_74:
	setp.lt.s32 	%p166, %r384, 14;
	@%p166 bra 	$L__BB82_76;
	add.s32 	%r936, %r115, %r935;
	ld.shared.u32 	%r937, [%r936+52];
	mad.lo.s32 	%r997, %r937, %r992, %r997;
$L__BB82_76:
	setp.lt.s32 	%p167, %r384, 15;
	@%p167 bra 	$L__BB82_78;
	add.s32 	%r939, %r115, %r938;
	ld.shared.u32 	%r940, [%r939+56];
	mad.lo.s32 	%r997, %r940, %r993, %r997;
$L__BB82_78:
	setp.lt.s32 	%p168, %r384, 16;
	@%p168 bra 	$L__BB82_80;
	add.s32 	%r942, %r115, %r941;
	ld.shared.u32 	%r943, [%r942+60];
	mad.lo.s32 	%r997, %r943, %r994, %r997;
$L__BB82_80:
	mad.lo.s32 	%r944, %r995, %r5, %r78;
	shl.b32 	%r945, %r944, 2;
	mov.u32 	%r946, _ZZ9cuda_gemmIiLi256ELi1ELi1ELi64ELi128ELi128ELi32ELi1ELi0EEviiiPT_S1_S1_iiE3Csh;
	add.s32 	%r947, %r946, %r945;
	ld.shared.u32 	%r948, [%r947];
	add.s32 	%r949, %r948, %r997;
	st.shared.u32 	[%r947], %r949;
	add.s32 	%r995, %r995, %r10;
	setp.lt.s32 	%p169, %r995, %r17;
	@%p169 bra 	$L__BB82_48;
	bra.uni 	$L__BB82_47;
$L__BB82_81:
	setp.gt.u32 	%p15, %r384, 31;
	@%p15 bra 	$L__BB82_155;
	add.s32 	%r427, %r7, 1;
	and.b32  	%r149, %r427, 15;
	add.s32 	%r428, %r7, 2;
	and.b32  	%r150, %r428, 15;
	add.s32 	%r429, %r7, 3;
	and.b32  	%r151, %r429, 15;
	add.s32 	%r430, %r7, 4;
	and.b32  	%r152, %r430, 15;
	add.s32 	%r431, %r7, 5;
	and.b32  	%r153, %r431, 15;
	add.s32 	%r432, %r7, 6;
	and.b32  	%r154, %r432, 15;
	add.s32 	%r433, %r7, 7;
	and.b32  	%r155, %r433, 15;
	xor.b32  	%r156, %r15, 8;
	add.s32 	%r434, %r7, 9;
	and.b32  	%r157, %r434, 15;
	add.s32 	%r435, %r7, 10;
	and.b32  	%r158, %r435, 15;
	add.s32 	%r436, %r7, 11;
	and.b32  	%r159, %r436, 15;
	add.s32 	%r437, %r7, 12;
	and.b32  	%r160, %r437, 15;
	setp.gt.u32 	%p16, %r384, %r15;
	selp.b32 	%r438, 0, %r18, %p16;
	sub.s32 	%r161, %r19, %r438;
	add.s32 	%r439, %r15, 1;
	setp.lt.u32 	%p17, %r439, %r18;
	selp.b32 	%r440, 0, %r18, %p17;
	sub.s32 	%r162, %r19, %r440;
	add.s32 	%r441, %r15, 2;
	setp.lt.u32 	%p18, %r441, %r18;
	selp.b32 	%r442, 0, %r18, %p18;
	sub.s32 	%r163, %r19, %r442;
	add.s32 	%r443, %r15, 3;
	setp.lt.u32 	%p19, %r443, %r18;
	selp.b32 	%r444, 0, %r18, %p19;
	sub.s32 	%r164, %r19, %r444;
	add.s32 	%r445, %r15, 4;
	setp.lt.u32 	%p20, %r445, %r18;
	selp.b32 	%r446, 0, %r18, %p20;
	sub.s32 	%r165, %r19, %r446;
	add.s32 	%r447, %r15, 5;
	setp.lt.u32 	%p21, %r447, %r18;
	selp.b32 	%r448, 0, %r18, %p21;
	sub.s32 	%r166, %r19, %r448;
	add.s32 	%r449, %r15, 6;
	setp.lt.u32 	%p22, %r449, %r18;
	selp.b32 	%r450, 0, %r18, %p22;
	sub.s32 	%r167, %r19, %r450;
	add.s32 	%r451, %r15, 7;
	setp.lt.u32 	%p23, %r451, %r18;
	selp.b32 	%r452, 0, %r18, %p23;
	sub.s32 	%r168, %r19, %r452;
	add.s32 	%r453, %r15, 8;
	setp.lt.u32 	%p24, %r453, %r18;
	selp.b32 	%r454, 0, %r18, %p24;
	sub.s32 	%r169, %r19, %r454;
	add.s32 	%r455, %r15, 9;
	setp.lt.u32 	%p25, %r455, %r18;
	selp.b32 	%r456, 0, %r18, %p25;
	sub.s32 	%r170, %r19, %r456;
	add.s32 	%r457, %r15, 10;
	setp.lt.u32 	%p26, %r457, %r18;
	selp.b32 	%r458, 0, %r18, %p26;
	sub.s32 	%r171, %r19, %r458;
	add.s32 	%r459, %r15, 11;
	setp.lt.u32 	%p27, %r459, %r18;
	selp.b32 	%r460, 0, %r18, %p27;
	sub.s32 	%r172, %r19, %r460;
	add.s32 	%r461, %r15, 12;
	setp.lt.u32 	%p28, %r461, %r18;
	selp.b32 	%r462, 0, %r18, %p28;
	sub.s32 	%r173, %r19, %r462;
	add.s32 	%r463, %r15, 13;
	setp.lt.u32 	%p29, %r463, %r18;
	selp.b32 	%r464, 0, %r18, %p29;
	sub.s32 	%r174, %r19, %r464;
	add.s32 	%r465, %r15, 14;
	setp.lt.u32 	%p30, %r465, %r18;
	selp.b32 	%r466, 0, %r18, %p30;
	sub.s32 	%r175, %r19, %r466;
	add.s32 	%r467, %r15, 15;
	setp.lt.u32 	%p31, %r467, %r18;
	selp.b32 	%r468, 0, %r18, %p31;
	sub.s32 	%r176, %r19, %r468;
	mov.b32 	%r1080, 0;
	shl.b32 	%r544, %r162, 2;
	shl.b32 	%r547, %r163, 2;
	shl.b32 	%r550, %r164, 2;
	shl.b32 	%r553, %r165, 2;
	shl.b32 	%r556, %r166, 2;
	shl.b32 	%r559, %r167, 2;
	shl.b32 	%r562, %r168, 2;
	shl.b32 	%r565, %r169, 2;
	shl.b32 	%r568, %r170, 2;
	shl.b32 	%r571, %r171, 2;
	shl.b32 	%r574, %r172, 2;
	shl.b32 	%r577, %r173, 2;
	shl.b32 	%r580, %r174, 2;
	shl.b32 	%r583, %r175, 2;
	shl.b32 	%r586, %r176, 2;
	shl.b32 	%r541, %r161, 2;
$L__BB82_83:
	setp.eq.s32 	%p32, %r384, 0;
	add.s32 	%r303, %r1080, %r7;
	mul.lo.s32 	%r304, %r303, %r384;
	add.s32 	%r305, %r304, %r16;
	@%p32 bra 	$L__BB82_85;
	add.s32 	%r469, %r19, %r304;
	shl.b32 	%r470, %r469, 2;
	mov.u32 	%r471, _ZZ9cuda_gemmIiLi256ELi1ELi1ELi64ELi128ELi128ELi32ELi1ELi0EEviiiPT_S1_S1_iiE3Ash;
	add.s32 	%r472, %r471, %r470;
	ld.shared.u32 	%r1081, [%r472];
$L__BB82_85:
	setp.lt.u32 	%p33, %r384, 2;
	@%p33 bra 	$L__BB82_87;
	add.s32 	%r473, %r305, %r149;
	shl.b32 	%r474, %r473, 2;
	mov.u32 	%r475, _ZZ9cuda_gemmIiLi256ELi1ELi1ELi64ELi128ELi128ELi32ELi1ELi0EEviiiPT_S1_S1_iiE3Ash;
	add.s32 	%r476, %r475, %r474;
	ld.shared.u32 	%r1082, [%r476];
$L__BB82_87:
	setp.lt.u32 	%p34, %r384, 3;
	@%p34 bra 	$L__BB82_89;
	add.s32 	%r477, %r305, %r150;
	shl.b32 	%r478, %r477, 2;
	mov.u32 	%r479, _ZZ9cuda_gemmIiLi256ELi1ELi1ELi64ELi128ELi128ELi32ELi1ELi0EEviiiPT_S1_S1_iiE3Ash;
	add.s32 	%r480, %r479, %r478;
	ld.shared.u32 	%r1083, [%r480];
$L__BB82_89:
	setp.lt.u32 	%p35, %r384, 4;
	@%p35 bra 	$L__BB82_91;
	add.s32 	%r481, %r305, %r151;
	shl.b32 	%r482, %r481, 2;
	mov.u32 	%r483, _ZZ9cuda_gemmIiLi256ELi1ELi1ELi64ELi128ELi128ELi32ELi1ELi0EEviiiPT_S1_S1_iiE3Ash;
	add.s32 	%r484, %r483, %r482;
	ld.shared.u32 	%r1084, [%r484];
$L__BB82_91:
	setp.lt.u32 	%p36, %r384, 5;
	@%p36 bra 	$L__BB82_93;
	add.s32 	%r485, %r305, %r152;
	shl.b32 	%r486, %r485, 2;
	mov.u32 	%r487, _ZZ9cuda_gemmIiLi256ELi1ELi1ELi64ELi128ELi128ELi32ELi1ELi0EEviiiPT_S1_S1_iiE3Ash;
	add.s32 	%r488, %r487, %r486;
	ld.shared.u32 	%r1085, [%r488];
$L__BB82_93:
	setp.lt.u32 	%p37, %r384, 6;
	@%p37 bra 	$L__BB82_95;
	add.s32 	%r489, %r305, %r153;
	shl.b32 	%r490, %r489, 2;
	mov.u32 	%r491, _ZZ9cuda_gemmIiLi256ELi1ELi1ELi64ELi128ELi128ELi32ELi1ELi0EEviiiPT_S1_S1_iiE3Ash;
	add.s32 	%r492, %r491, %r490;
	ld.shared.u32 	%r1086, [%r492];
$L__BB82_95:
	setp.lt.u32 	%p38, %r384, 7;
	@%p38 bra 	$L__BB82_97;
	add.s32 	%r493, %r305, %r154;
	shl.b32 	%r494, %r493, 2;
	mov.u32 	%r495, _ZZ9cuda_gemmIiLi256ELi1ELi1ELi64ELi128ELi128ELi32ELi1ELi0EEviiiPT_S1_S1_iiE3Ash;
	add.s32 	%r496, %r495, %r494;
	ld.shared.u32 	%r1087, [%r496];
$L__BB82_97:
	setp.lt.u32 	%p39, %r384, 8;
	@%p39 bra 	$L__BB82_99;
	add.s32 	%r497, %r305, %r155;
	shl.b32 	%r498, %r497, 2;
	mov.u32 	%r499, _ZZ9cuda_gemmIiLi256ELi1ELi1ELi64ELi128ELi128ELi32ELi1ELi0EEviiiPT_S1_S1_iiE3Ash;
	add.s32 	%r500, %r499, %r498;
	ld.shared.u32 	%r1088, [%r500];
$L__BB82_99:
	setp.lt.u32 	%p40, %r384, 9;
	@%p40 bra 	$L__BB82_101;
	add.s32 	%r501, %r305, %r156;
	shl.b32 	%r502, %r501, 2;
	mov.u32 	%r503, _ZZ9cuda_gemmIiLi256ELi1ELi1ELi64ELi128ELi128ELi32ELi1ELi0EEviiiPT_S1_S1_iiE3Ash;
	add.s32 	%r504, %r503, %r502;
	ld.shared.u32 	%r1089, [%r504];
$L__BB82_101:
	setp.lt.u32 	%p41, %r384, 10;
	@%p41 bra 	$L__BB82_103;
	add.s32 	%r505, %r305, %r157;
	shl.b32 	%r506, %r505, 2;
	mov.u32 	%r507, _ZZ9cuda_gemmIiLi256ELi1ELi1ELi64ELi128ELi128ELi32ELi1ELi0EEviiiPT_S1_S1_iiE3Ash;
	add.s32 	%r508, %r507, %r506;
	ld.shared.u32 	%r1090, [%r508];
$L__BB82_103:
	setp.lt.u32 	%p42, %r384, 11;
	@%p42 bra 	$L__BB82_105;
	add.s32 	%r509, %r305, %r158;
	shl.b32 	%r510, %r509, 2;
	mov.u32 	%r511, _ZZ9cuda_gemmIiLi256ELi1ELi1ELi64ELi128ELi128ELi32ELi1ELi0EEviiiPT_S1_S1_iiE3Ash;
	add.s32 	%r512, %r511, %r510;
	ld.shared.u32 	%r1091, [%r512];
$L__BB82_105:
	setp.lt.u32 	%p43, %r384, 12;
	@%p43 bra 	$L__BB82_107;
	add.s32 	%r513, %r305, %r159;
	shl.b32 	%r514, %r513, 2;
	mov.u32 	%r515, _ZZ9cuda_gemmIiLi256ELi1ELi1ELi64ELi128ELi128ELi32ELi1ELi0EEviiiPT_S1_S1_iiE3Ash;
	add.s32 	%r516, %r515, %r514;
	ld.shared.u32 	%r1092, [%r516];
$L__BB82_107:
	setp.lt.u32 	%p44, %r384, 13;
	@%p44 bra 	$L__BB82_109;
	add.s32 	%r517, %r305, %r160;
	shl.b32 	%r518, %r517, 2;
	mov.u32 	%r519, _ZZ9cuda_gemmIiLi256ELi1ELi1ELi64ELi128ELi128ELi32ELi1ELi0EEviiiPT_S1_S1_iiE3Ash;
	add.s32 	%r520, %r519, %r518;
	ld.shared.u32 	%r1093, [%r520];
$L__BB82_109:
	setp.lt.u32 	%p45, %r384, 14;
	@%p45 bra 	$L__BB82_111;
	add.s32 	%r521, %r7, 13;
	and.b32  	%r522, %r521, 15;
	add.s32 	%r523, %r305, %r522;
	shl.b32 	%r524, %r523, 2;
	mov.u32 	%r525, _ZZ9cuda_gemmIiLi256ELi1ELi1ELi64ELi128ELi128ELi32ELi1ELi0EEviiiPT_S1_S1_iiE3Ash;
	add.s32 	%r526, %r525, %r524;
	ld.shared.u32 	%r1094, [%r526];
$L__BB82_111:
	setp.lt.u32 	%p46, %r384, 15;
	@%p46 bra 	$L__BB82_113;
	add.s32 	%r527, %r7, 14;
	and.b32  	%r528, %r527, 15;
	add.s32 	%r529, %r305, %r528;
	shl.b32 	%r530, %r529, 2;
	mov.u32 	%r531, _ZZ9cuda_gemmIiLi256ELi1ELi1ELi64ELi128ELi128ELi32ELi1ELi0EEviiiPT_S1_S1_iiE3Ash;
	add.s32 	%r532, %r531, %r530;
	ld.shared.u32 	%r1095, [%r532];
$L__BB82_113:
	setp.lt.u32 	%p47, %r384, 16;
	@%p47 bra 	$L__BB82_115;
	add.s32 	%r533, %r7, -1;
	and.b32  	%r534, %r533, 15;
	add.s32 	%r535, %r305, %r534;
	shl.b32 	%r536, %r535, 2;
	mov.u32 	%r537, _ZZ9cuda_gemmIiLi256ELi1ELi1ELi64ELi128ELi128ELi32ELi1ELi0EEviiiPT_S1_S1_iiE3Ash;
	add.s32 	%r538, %r537, %r536;
	ld.shared.u32 	%r1096, [%r538];
$L__BB82_115:
	setp.ge.s32 	%p48, %r8, %r17;
	@%p48 bra 	$L__BB82_150;
	mov.u32 	%r1097, %r8;
$L__BB82_117:
	mov.u32 	%r540, _ZZ9cuda_gemmIiLi256ELi1ELi1ELi64ELi128ELi128ELi32ELi1ELi0EEviiiPT_S1_S1_iiE11kron_fac_sh;
	mad.lo.s32 	%r339, %r1097, 516, %r540;
	mov.b32 	%r1099, 0;
	@%p32 bra 	$L__BB82_119;
	add.s32 	%r542, %r339, %r541;
	ld.shared.u32 	%r543, [%r542];
	mul.lo.s32 	%r1099, %r543, %r1081;
$L__BB82_119:
	@%p33 bra 	$L__BB82_121;
	add.s32 	%r545, %r339, %r544;
	ld.shared.u32 	%r546, [%r545+4];
	mad.lo.s32 	%r1099, %r546, %r1082, %r1099;
$L__BB82_121:
	@%p34 bra 	$L__BB82_123;
	add.s32 	%r548, %r339, %r547;
	ld.shared.u32 	%r549, [%r548+8];
	mad.lo.s32 	%r1099, %r549, %r1083, %r1099;
$L__BB82_123:
	@%p35 bra 	$L__BB82_125;
	add.s32 	%r551, %r339, %r550;
	ld.shared.u32 	%r552, [%r551+12];
	mad.lo.s32 	%r1099, %r552, %r1084, %r1099;
$L__BB82_125:
	@%p36 bra 	$L__BB82_127;
	add.s32 	%r554, %r339, %r553;
	ld.shared.u32 	%r555, [%r554+16];
	mad.lo.s32 	%r1099, %r555, %r1085, %r1099;
$L__BB82_127:
	@%p37 bra 	$L__BB82_129;
	add.s32 	%r557, %r339, %r556;
	ld.shared.u32 	%r558, [%r557+20];
	mad.lo.s32 	%r1099, %r558, %r1086, %r1099;
$L__BB82_129:
	setp.lt.u32 	%p55, %r384, 7;
	@%p55 bra 	$L__BB82_131;
	add.s32 	%r560, %r339, %r559;
	ld.shared.u32 	%r561, [%r560+24];
	mad.lo.s32 	%r1099, %r561, %r1087, %r1099;
$L__BB82_131:
	setp.lt.u32 	%p56, %r384, 8;
	@%p56 bra 	$L__BB82_133;
	add.s32 	%r563, %r339, %r562;
	ld.shared.u32 	%r564, [%r563+28];
	mad.lo.s32 	%r1099, %r564, %r1088, %r1099;
$L__BB82_133:
	setp.lt.u32 	%p57, %r384, 9;
	@%p57 bra 	$L__BB82_135;
	add.s32 	%r566, %r339, %r565;
	ld.shared.u32 	%r567, [%r566+32];
	mad.lo.s32 	%r1099, %r567, %r1089, %r1099;
$L__BB82_135:
	setp.lt.u32 	%p58, %r384, 10;
	@%p58 bra 	$L__BB82_137;
	add.s32 	%r569, %r339, %r568;
	ld.shared.u32 	%r570, [%r569+36];
	mad.lo.s32 	%r1099, %r570, %r1090, %r1099;
$L__BB82_137:
	setp.lt.u32 	%p59, %r384, 11;
	@%p59 bra 	$L__BB82_139;
	add.s32 	%r572, %r339, %r571;
	ld.shared.u32 	%r573, [%r572+40];
	mad.lo.s32 	%r1099, %r573, %r1091, %r1099;
$L__BB82_139:
	setp.lt.u32 	%p60, %r384, 12;
	@%p60 bra 	$L__BB82_141;
	add.s32 	%r575, %r339, %r574;
	ld.shared.u32 	%r576, [%r575+44];
	mad.lo.s32 	%r1099, %r576, %r1092, %r1099;
$L__BB82_141:
	setp.lt.u32 	%p61, %r384, 13;
	@%p61 bra 	$L__BB82_143;
	add.s32 	%r578, %r339, %r577;
	ld.shared.u32 	%r579, [%r578+48];
	mad.lo.s32 	%r1099, %r579, %r1093, %r1099;
$L__BB82_143:
	setp.lt.u32 	%p62, %r384, 14;
	@%p62 bra 	$L__BB82_145;
	add.s32 	%r581, %r339, %r580;
	ld.shared.u32 	%r582, [%r581+52];
	mad.lo.s32 	%r1099, %r582, %r1094, %r1099;
$L__BB82_145:
	setp.lt.u32 	%p63, %r384, 15;
	@%p63 bra 	$L__BB82_147;
	add.s32 	%r584, %r339, %r583;
	ld.shared.u32 	%r585, [%r584+56];
	mad.lo.s32 	%r1099, %r585, %r1095, %r1099;
$L__BB82_147:
	setp.lt.u32 	%p64, %r384, 16;
	@%p64 bra 	$L__BB82_149;
	add.s32 	%r587, %r339, %r586;
	ld.shared.u32 	%r588, [%r587+60];
	mad.lo.s32 	%r1099, %r588, %r1096, %r1099;
$L__BB82_149:
	mad.lo.s32 	%r589, %r1097, %r5, %r303;
	shl.b32 	%r590, %r589, 2;
	mov.u32 	%r591, _ZZ9cuda_gemmIiLi256ELi1ELi1ELi64ELi128ELi128ELi32ELi1ELi0EEviiiPT_S1_S1_iiE3Csh;
	add.s32 	%r592, %r591, %r590;
	st.shared.u32 	[%r592], %r1099;
	add.s32 	%r1097, %r1097, %r10;
	setp.lt.s32 	%p65, %r1097, %r17;
	@%p65 bra 	$L__BB82_117;
$L__BB82_150:
	add.s32 	%r1080, %r1080, %r6;
	setp.lt.s32 	%p66, %r1080, %r5;
	@%p66 bra 	$L__BB82_83;
$L__BB82_151:
	setp.gt.u32 	%p171, %r1116, 15;
	bar.sync 	0;
	@%p171 bra 	$L__BB82_154;
	ld.param.u64 	%rd19, [_Z9cuda_gemmIiLi256ELi1ELi1ELi64ELi128ELi128ELi32ELi1ELi0EEviiiPT_S1_S1_ii_param_5];
	shl.b32 	%r950, %r11, 6;
	shl.b32 	%r951, %r1116, 2;
	mov.u32 	%r952, _ZZ9cuda_gemmIiLi256ELi1ELi1ELi64ELi128ELi128ELi32ELi1ELi0EEviiiPT_S1_S1_iiE3Csh;
	add.s32 	%r1115, %r952, %r951;
	shl.b32 	%r375, %r9, 2;
	add.s32 	%r953, %r1116, %r950;
	shl.b32 	%r954, %r12, 4;
	add.s32 	%r1114, %r953, %r954;
	cvta.to.global.u64 	%rd3, %rd19;
$L__BB82_153:
	ld.shared.u32 	%r955, [%r1115];
	mul.wide.u32 	%rd17, %r1114, 4;
	add.s64 	%rd18, %rd3, %rd17;
	st.global.u32 	[%rd18], %r955;
	add.s32 	%r1116, %r1116, %r9;
	add.s32 	%r1115, %r1115, %r375;
	add.s32 	%r1114, %r1114, %r9;
	setp.lt.u32 	%p172, %r1116, 16;
	@%p172 bra 	$L__BB82_153;
$L__BB82_154:
	ret;
$L__BB82_155:
	add.s32 	%r595, %r7, 2;
	and.b32  	%r177, %r595, 15;
	add.s32 	%r596, %r15, 1;
	setp.lt.u32 	%p67, %r596, %r18;
	selp.b32 	%r597, 0, %r18, %p67;
	sub.s32 	%r178, %r19, %r597;
	add.s32 	%r598, %r15, 2;
	setp.lt.u32 	%p68, %r598, %r18;
	selp.b32 	%r599, 0, %r18, %p68;
	sub.s32 	%r179, %r19, %r599;
	add.s32 	%r600, %r15, 3;
	setp.lt.u32 	%p69, %r600, %r18;
	selp.b32 	%r601, 0, %r18, %p69;
	sub.s32 	%r180, %r19, %r601;
	add.s32 	%r602, %r15, 4;
	setp.lt.u32 	%p70, %r602, %r18;
	selp.b32 	%r603, 0, %r18, %p70;
	sub.s32 	%r181, %r19, %r603;
	add.s32 	%r604, %r15, 5;
	setp.lt.u32 	%p71, %r604, %r18;
	selp.b32 	%r605, 0, %r18, %p71;
	sub.s32 	%r182, %r19, %r605;
	add.s32 	%r606, %r15, 6;
	setp.lt.u32 	%p72, %r606, %r18;
	selp.b32 	%r607, 0, %r18, %p72;
	sub.s32 	%r183, %r19, %r607;
	add.s32 	%r608, %r15, 7;
	setp.lt.u32 	%p73, %r608, %r18;
	selp.b32 	%r609, 0, %r18, %p73;
	sub.s32 	%r184, %r19, %r609;
	add.s32 	%r610, %r15, 8;
	setp.lt.u32 	%p74, %r610, %r18;
	selp.b32 	%r611, 0, %r18, %p74;
	sub.s32 	%r185, %r19, %r611;
	add.s32 	%r612, %r15, 9;
	setp.lt.u32 	%p75, %r612, %r18;
	selp.b32 	%r613, 0, %r18, %p75;
	sub.s32 	%r186, %r19, %r613;
	add.s32 	%r614, %r15, 10;
	setp.lt.u32 	%p76, %r614, %r18;
	selp.b32 	%r615, 0, %r18, %p76;
	sub.s32 	%r187, %r19, %r615;
	add.s32 	%r616, %r15, 11;
	setp.lt.u32 	%p77, %r616, %r18;
	selp.b32 	%r617, 0, %r18, %p77;
	sub.s32 	%r188, %r19, %r617;
	add.s32 	%r618, %r15, 12;
	setp.lt.u32 	%p78, %r618, %r18;
	selp.b32 	%r619, 0, %r18, %p78;
	sub.s32 	%r189, %r19, %r619;
	add.s32 	%r620, %r15, 13;
	setp.lt.u32 	%p79, %r620, %r18;
	selp.b32 	%r621, 0, %r18, %p79;
	sub.s32 	%r190, %r19, %r621;
	add.s32 	%r622, %r15, 14;
	setp.lt.u32 	%p80, %r622, %r18;
	selp.b32 	%r623, 0, %r18, %p80;
	sub.s32 	%r191, %r19, %r623;
	add.s32 	%r624, %r15, 15;
	setp.lt.u32 	%p81, %r624, %r18;
	selp.b32 	%r625, 0, %r18, %p81;
	sub.s32 	%r192, %r19, %r625;
	shl.b32 	%r626, %r4, 8;
	sub.s32 	%r193, 8223, %r626;
	mov.b32 	%r1028, 0;
	shl.b32 	%r724, %r178, 2;
	shl.b32 	%r727, %r179, 2;
	shl.b32 	%r730, %r180, 2;
	shl.b32 	%r733, %r181, 2;
	shl.b32 	%r736, %r182, 2;
	shl.b32 	%r739, %r183, 2;
	shl.b32 	%r742, %r184, 2;
	shl.b32 	%r745, %r185, 2;
	shl.b32 	%r748, %r186, 2;
	shl.b32 	%r751, %r187, 2;
	shl.b32 	%r754, %r188, 2;
	shl.b32 	%r757, %r189, 2;
	shl.b32 	%r760, %r190, 2;
	shl.b32 	%r763, %r191, 2;
	shl.b32 	%r766, %r192, 2;
$L__BB82_156:
	setp.lt.s32 	%p82, %r384, 1;
	add.s32 	%r211, %r1028, %r7;
	mul.lo.s32 	%r212, %r211, %r384;
	add.s32 	%r213, %r212, %r16;
	@%p82 bra 	$L__BB82_158;
	add.s32 	%r627, %r19, %r212;
	shl.b32 	%r628, %r627, 2;
	mov.u32 	%r629, _ZZ9cuda_gemmIiLi256ELi1ELi1ELi64ELi128ELi128ELi32ELi1ELi0EEviiiPT_S1_S1_iiE3Ash;
	add.s32 	%r630, %r629, %r628;
	ld.shared.u32 	%r1029, [%r630];
$L__BB82_158:
	setp.lt.s32 	%p83, %r384, 2;
	@%p83 bra 	$L__BB82_160;
	add.s32 	%r631, %r7, 1;
	and.b32  	%r632, %r631, 15;
	add.s32 	%r633, %r213, %r632;
	shl.b32 	%r634, %r633, 2;
	mov.u32 	%r635, _ZZ9cuda_gemmIiLi256ELi1ELi1ELi64ELi128ELi128ELi32ELi1ELi0EEviiiPT_S1_S1_iiE3Ash;
	add.s32 	%r636, %r635, %r634;
	ld.shared.u32 	%r1030, [%r636];
$L__BB82_160:
	setp.lt.s32 	%p84, %r384, 3;
	@%p84 bra 	$L__BB82_162;
	add.s32 	%r637, %r213, %r177;
	shl.b32 	%r638, %r637, 2;
	mov.u32 	%r639, _ZZ9cuda_gemmIiLi256ELi1ELi1ELi64ELi128ELi128ELi32ELi1ELi0EEviiiPT_S1_S1_iiE3Ash;
	add.s32 	%r640, %r639, %r638;
	ld.shared.u32 	%r1031, [%r640];
$L__BB82_162:
	setp.lt.s32 	%p85, %r384, 4;
	@%p85 bra 	$L__BB82_164;
	add.s32 	%r641, %r7, 3;
	and.b32  	%r642, %r641, 15;
	add.s32 	%r643, %r213, %r642;
	shl.b32 	%r644, %r643, 2;
	mov.u32 	%r645, _ZZ9cuda_gemmIiLi256ELi1ELi1ELi64ELi128ELi128ELi32ELi1ELi0EEviiiPT_S1_S1_iiE3Ash;
	add.s32 	%r646, %r645, %r644;
	ld.shared.u32 	%r1032, [%r646];
$L__BB82_164:
	setp.lt.s32 	%p86, %r384, 5;
	@%p86 bra 	$L__BB82_166;
	add.s32 	%r647, %r7, 4;
	and.b32  	%r648, %r647, 15;
	add.s32 	%r649, %r213, %r648;
	shl.b32 	%r650, %r649, 2;
	mov.u32 	%r651, _ZZ9cuda_gemmIiLi256ELi1ELi1ELi64ELi128ELi128ELi32ELi1ELi0EEviiiPT_S1_S1_iiE3Ash;
	add.s32 	%r652, %r651, %r650;
	ld.shared.u32 	%r1033, [%r652];
$L__BB82_166:
	setp.lt.s32 	%p87, %r384, 6;
	@%p87 bra 	$L__BB82_168;
	add.s32 	%r653, %r7, 5;
	and.b32  	%r654, %r653, 15;
	add.s32 	%r655, %r213, %r654;
	shl.b32 	%r656, %r655, 2;
	mov.u32 	%r657, _ZZ9cuda_gemmIiLi256ELi1ELi1ELi64ELi128ELi128ELi32ELi1ELi0EEviiiPT_S1_S1_iiE3Ash;
	add.s32 	%r658, %r657, %r656;
	ld.shared.u32 	%r1034, [%r658];
$L__BB82_168:
	setp.lt.s32 	%p88, %r384, 7;
	@%p88 bra 	$L__BB82_170;
	add.s32 	%r659, %r7, 6;
	and.b32  	%r660, %r659, 15;
	add.s32 	%r661, %r213, %r660;
	shl.b32 	%r662, %r661, 2;
	mov.u32 	%r663, _ZZ9cuda_gemmIiLi256ELi1ELi1ELi64ELi128ELi128ELi32ELi1ELi0EEviiiPT_S1_S1_iiE3Ash;
	add.s32 	%r664, %r663, %r662;
	ld.shared.u32 	%r1035, [%r664];
$L__BB82_170:
	setp.lt.s32 	%p89, %r384, 8;
	@%p89 bra 	$L__BB82_172;
	add.s32 	%r665, %r7, 7;
	and.b32  	%r666, %r665, 15;
	add.s32 	%r667, %r213, %r666;
	shl.b32 	%r668, %r667, 2;
	mov.u32 	%r669, _ZZ9cuda_gemmIiLi256ELi1ELi1ELi64ELi128ELi128ELi32ELi1ELi0EEviiiPT_S1_S1_iiE3Ash;
	add.s32 	%r670, %r669, %r668;
	ld.shared.u32 	%r1036, [%r670];
$L__BB82_172:
	setp.lt.s32 	%p90, %r384, 9;
	@%p90 bra 	$L__BB82_174;
	and.b32  	%r671, %r7, 15;
	xor.b32  	%r672, %r671, 8;
	add.s32 	%r673, %r213, %r672;
	shl.b32 	%r674, %r673, 2;
	mov.u32 	%r675, _ZZ9cuda_gemmIiLi256ELi1ELi1ELi64ELi128ELi128ELi32ELi1ELi0EEviiiPT_S1_S1_iiE3Ash;
	add.s32 	%r676, %r675, %r674;
	ld.shared.u32 	%r1037, [%r676];
$L__BB82_174:
	setp.lt.s32 	%p91, %r384, 10;
	@%p91 bra 	$L__BB82_176;
	add.s32 	%r677, %r7, 9;
	and.b32  	%r678, %r677, 15;
	add.s32 	%r679, %r213, %r678;
	shl.b32 	%r680, %r679, 2;
	mov.u32 	%r681, _ZZ9cuda_gemmIiLi256ELi1ELi1ELi64ELi128ELi128ELi32ELi1ELi0EEviiiPT_S1_S1_iiE3Ash;
	add.s32 	%r682, %r681, %r680;
	ld.shared.u32 	%r1038, [%r682];
$L__BB82_176:
	setp.lt.s32 	%p92, %r384, 11;
	@%p92 bra 	$L__BB82_178;
	add.s32 	%r683, %r7, 10;
	and.b32  	%r684, %r683, 15;
	add.s32 	%r685, %r213, %r684;
	shl.b32 	%r686, %r685, 2;
	mov.u32 	%r687, _ZZ9cuda_gemmIiLi256ELi1ELi1ELi64ELi128ELi128ELi32ELi1ELi0EEviiiPT_S1_S1_iiE3Ash;
	add.s32 	%r688, %r687, %r686;
	ld.shared.u32 	%r1039, [%r688];
$L__BB82_178:
	setp.lt.s32 	%p93, %r384, 12;
	@%p93 bra 	$L__BB82_180;
	add.s32 	%r689, %r7, 11;
	and.b32  	%r690, %r689, 15;
	add.s32 	%r691, %r213, %r690;
	shl.b32 	%r692, %r691, 2;
	mov.u32 	%r693, _ZZ9cuda_gemmIiLi256ELi1ELi1ELi64ELi128ELi128ELi32ELi1ELi0EEviiiPT_S1_S1_iiE3Ash;
	add.s32 	%r694, %r693, %r692;
	ld.shared.u32 	%r1040, [%r694];
$L__BB82_180:
	setp.lt.s32 	%p94, %r384, 13;
	@%p94 bra 	$L__BB82_182;
	add.s32 	%r695, %r7, 12;
	and.b32  	%r696, %r695, 15;
	add.s32 	%r697, %r213, %r696;
	shl.b32 	%r698, %r697, 2;
	mov.u32 	%r699, _ZZ9cuda_gemmIiLi256ELi1ELi1ELi64ELi128ELi128ELi32ELi1ELi0EEviiiPT_S1_S1_iiE3Ash;
	add.s32 	%r700, %r699, %r698;
	ld.shared.u32 	%r1041, [%r700];
$L__BB82_182:
	setp.lt.s32 	%p95, %r384, 14;
	@%p95 bra 	$L__BB82_184;
	add.s32 	%r701, %r7, 13;
	and.b32  	%r702, %r701, 15;
	add.s32 	%r703, %r213, %r702;
	shl.b32 	%r704, %r703, 2;
	mov.u32 	%r705, _ZZ9cuda_gemmIiLi256ELi1ELi1ELi64ELi128ELi128ELi32ELi1ELi0EEviiiPT_S1_S1_iiE3Ash;
	add.s32 	%r706, %r705, %r704;
	ld.shared.u32 	%r1042, [%r706];
$L__BB82_184:
	setp.lt.s32 	%p96, %r384, 15;
	@%p96 bra 	$L__BB82_186;
	add.s32 	%r707, %r7, 14;
	and.b32  	%r708, %r707, 15;
	add.s32 	%r709, %r213, %r708;
	shl.b32 	%r710, %r709, 2;
	mov.u32 	%r711, _ZZ9cuda_gemmIiLi256ELi1ELi1ELi64ELi128ELi128ELi32ELi1ELi0EEviiiPT_S1_S1_iiE3Ash;
	add.s32 	%r712, %r711, %r710;
	ld.shared.u32 	%r1043, [%r712];
$L__BB82_186:
	setp.lt.s32 	%p97, %r384, 16;
	@%p97 bra 	$L__BB82_188;
	add.s32 	%r713, %r7, -1;
	and.b32  	%r714, %r713, 15;
	add.s32 	%r715, %r213, %r714;
	shl.b32 	%r716, %r715, 2;
	mov.u32 	%r717, _ZZ9cuda_gemmIiLi256ELi1ELi1ELi64ELi128ELi128ELi32ELi1ELi0EEviiiPT_S1_S1_iiE3Ash;
	add.s32 	%r718, %r717, %r716;
	ld.shared.u32 	%r1044, [%r718];
$L__BB82_188:
	setp.ge.s32 	%p98, %r8, %r17;
	mov.u32 	%r1045, %r8;
	@%p98 bra 	$L__BB82_189;
	bra.uni 	$L__BB82_190;
$L__BB82_189:
	add.s32 	%r1028, %r1028, %r6;
	setp.lt.s32 	%p119, %r1028, %r5;
	@%p119 bra 	$L__BB82_156;
	bra.uni 	$L__BB82_151;
$L__BB82_190:
	mov.u32 	%r720, _ZZ9cuda_gemmIiLi256ELi1ELi1ELi64ELi128ELi128ELi32ELi1ELi0EEviiiPT_S1_S1_iiE11kron_fac_sh;
	mad.lo.s32 	%r248, %r1045, 516, %r720;
	mov.b32 	%r1047, 0;
	@%p82 bra 	$L__BB82_192;
	shl.b32 	%r721, %r19, 2;
	add.s32 	%r722, %r248, %r721;
	ld.shared.u32 	%r723, [%r722];
	mul.lo.s32 	%r1047, %r723, %r1029;
$L__BB82_192:
	@%p83 bra 	$L__BB82_194;
	add.s32 	%r725, %r248, %r724;
	ld.shared.u32 	%r726, [%r725+4];
	mad.lo.s32 	%r1047, %r726, %r1030, %r1047;
$L__BB82_194:
	@%p84 bra 	$L__BB82_196;
	add.s32 	%r728, %r248, %r727;
	ld.shared.u32 	%r729, [%r728+8];
	mad.lo.s32 	%r1047, %r729, %r1031, %r1047;
$L__BB82_196:
	@%p85 bra 	$L__BB82_198;
	add.s32 	%r731, %r248, %r730;
	ld.shared.u32 	%r732, [%r731+12];
	mad.lo.s32 	%r1047, %r732, %r1032, %r1047;
$L__BB82_198:
	@%p86 bra 	$L__BB82_200;
	add.s32 	%r734, %r248, %r733;
	ld.shared.u32 	%r735, [%r734+16];
	mad.lo.s32 	%r1047, %r735, %r1033, %r1047;
$L__BB82_200:
	setp.lt.s32 	%p104, %r384, 6;
	@%p104 bra 	$L__BB82_202;
	add.s32 	%r737, %r248, %r736;
	ld.shared.u32 	%r738, [%r737+20];
	mad.lo.s32 	%r1047, %r738, %r1034, %r1047;
$L__BB82_202:
	setp.lt.s32 	%p105, %r384, 7;
	@%p105 bra 	$L__BB82_204;
	add.s32 	%r740, %r248, %r739;
	ld.shared.u32 	%r741, [%r740+24];
	mad.lo.s32 	%r1047, %r741, %r1035, %r1047;
$L__BB82_204:
	setp.lt.s32 	%p106, %r384, 8;
	@%p106 bra 	$L__BB82_206;
	add.s32 	%r743, %r248, %r742;
	ld.shared.u32 	%r744, [%r743+28];
	mad.lo.s32 	%r1047, %r744, %r1036, %r1047;
$L__BB82_206:
	setp.lt.s32 	%p107, %r384, 9;
	@%p107 bra 	$L__BB82_208;
	add.s32 	%r746, %r248, %r745;
	ld.shared.u32 	%r747, [%r746+32];
	mad.lo.s32 	%r1047, %r747, %r1037, %r1047;
$L__BB82_208:
	setp.lt.s32 	%p108, %r384, 10;
	@%p108 bra 	$L__BB82_210;
	add.s32 	%r749, %r248, %r748;
	ld.shared.u32 	%r750, [%r749+36];
	mad.lo.s32 	%r1047, %r750, %r1038, %r1047;
$L__BB82_210:
	setp.lt.s32 	%p109, %r384, 11;
	@%p109 bra 	$L__BB82_212;
	add.s32 	%r752, %r248, %r751;
	ld.shared.u32 	%r753, [%r752+40];
	mad.lo.s32 	%r1047, %r753, %r1039, %r1047;
$L__BB82_212:
	setp.lt.s32 	%p110, %r384, 12;
	@%p110 bra 	$L__BB82_214;
	add.s32 	%r755, %r248, %r754;
	ld.shared.u32 	%r756, [%r755+44];
	mad.lo.s32 	%r1047, %r756, %r1040, %r1047;
$L__BB82_214:
	setp.lt.s32 	%p111, %r384, 13;
	@%p111 bra 	$L__BB82_216;
	add.s32 	%r758, %r248, %r757;
	ld.shared.u32 	%r759, [%r758+48];
	mad.lo.s32 	%r1047, %r759, %r1041, %r1047;
$L__BB82_216:
	setp.lt.s32 	%p112, %r384, 14;
	@%p112 bra 	$L__BB82_218;
	add.s32 	%r761, %r248, %r760;
	ld.shared.u32 	%r762, [%r761+52];
	mad.lo.s32 	%r1047, %r762, %r1042, %r1047;
$L__BB82_218:
	setp.lt.s32 	%p113, %r384, 15;
	@%p113 bra 	$L__BB82_220;
	add.s32 	%r764, %r248, %r763;
	ld.shared.u32 	%r765, [%r764+56];
	mad.lo.s32 	%r1047, %r765, %r1043, %r1047;
$L__BB82_220:
	setp.lt.s32 	%p114, %r384, 16;
	@%p114 bra 	$L__BB82_222;
	add.s32 	%r767, %r248, %r766;
	ld.shared.u32 	%r768, [%r767+60];
	mad.lo.s32 	%r1047, %r768, %r1044, %r1047;
$L__BB82_222:
	mov.u32 	%r1061, %r3;
$L__BB82_223:
	shr.u32 	%r282, %r1061, 1;
	shfl.sync.down.b32	%r769|%p115, %r1047, %r282, %r193, -1;
	add.s32 	%r1047, %r769, %r1047;
	setp.gt.u32 	%p116, %r1061, 3;
	mov.u32 	%r1061, %r282;
	@%p116 bra 	$L__BB82_223;
	rem.u32 	%r770, %r2, %r4;
	setp.eq.s32 	%p117, %r770, 0;
	@%p117 bra 	$L__BB82_225;
	bra.uni 	$L__BB82_226;
$L__BB82_225:
	mad.lo.s32 	%r771, %r1045, %r5, %r211;
	shl.b32 	%r772, %r771, 2;
	mov.u32 	%r773, _ZZ9cuda_gemmIiLi256ELi1ELi1ELi64ELi128ELi128ELi32ELi1ELi0EEviiiPT_S1_S1_iiE3Csh;
	add.s32 	%r774, %r773, %r772;
	st.shared.u32 	[%r774], %r1047;
$L__BB82_226:
	add.s32 	%r1045, %r1045, %r10;
	setp.lt.s32 	%p118, %r1045, %r17;
	@%p118 bra 	$L__BB82_190;
	bra.uni 	$L__BB82_189;
$L__BB82_227:
	add.s32 	%r404, %r20, %r958;
	mul.wide.s32 	%rd9, %r404, 4;
	add.s64 	%rd10, %rd1, %rd9;
	ld.global.u32 	%r405, [%rd10];
	shl.b32 	%r406, %r958, 2;
	mov.u32 	%r407, _ZZ9cuda_gemmIiLi256ELi1ELi1ELi64ELi128ELi128ELi32ELi1ELi0EEviiiPT_S1_S1_iiE3Ash;
	add.s32 	%r408, %r407, %r406;
	st.shared.u32 	[%r408], %r405;
	shl.b32 	%r409, %r9, 2;
	cvt.u64.u32 	%rd11, %r409;
	add.s64 	%rd12, %rd10, %rd11;
	ld.global.u32 	%r410, [%rd12];
	add.s32 	%r411, %r408, %r409;
	st.shared.u32 	[%r411], %r410;
	add.s64 	%rd13, %rd12, %rd11;
	ld.global.u32 	%r412, [%rd13];
	add.s32 	%r413, %r411, %r409;
	st.shared.u32 	[%r413], %r412;
	add.s64 	%rd14, %rd13, %rd11;
	ld.global.u32 	%r414, [%rd14];
	add.s32 	%r415, %r413, %r409;
	st.shared.u32 	[%r415], %r414;
	add.s32 	%r958, %r409, %r958;
	setp.lt.u32 	%p8, %r958, 64;
	@%p8 bra 	$L__BB82_227;
	bra.uni 	$L__BB82_6;

}
	// .globl	_Z9cuda_gemmIiLi256ELi1ELi1ELi64ELi128ELi128ELi32ELi1ELi1EEviiiPT_S1_S1_ii
.visible .entry _Z9cuda_gemmIiLi256ELi1ELi1ELi64ELi128ELi128ELi32ELi1ELi1EEviiiPT_S1_S1_ii(
	.param .u32 _Z9cuda_gemmIiLi256ELi1ELi1ELi64ELi128ELi128ELi32ELi1ELi1EEviiiPT_S1_S1_ii_param_0,
	.param .u32 _Z9cuda_gemmIiLi256ELi1ELi1ELi64ELi128ELi128ELi32ELi1ELi1EEviiiPT_S1_S1_ii_param_1,
	.param .u32 _Z9cuda_gemmIiLi256ELi1ELi1ELi64ELi128ELi128ELi32ELi1ELi1EEviiiPT_S1_S1_ii_param_2,
	.param .u64 .ptr .align 1 _Z9cuda_gemmIiLi256ELi1ELi1ELi64ELi128ELi128ELi32ELi1ELi1EEviiiPT_S1_S1_ii_param_3,
	.param .u64 .ptr .align 1 _Z9cuda_gemmIiLi256ELi1ELi1ELi64ELi128ELi128ELi32ELi1ELi1EEviiiPT_S1_S1_ii_param_4,
	.param .u64 .ptr .align 1 _Z9cuda_gemmIiLi256ELi1ELi1ELi64ELi128ELi128ELi32ELi1ELi1EEviiiPT_S1_S1_ii_param_5,
	.param .u32 _Z9cuda_gemmIiLi256ELi1ELi1ELi64ELi128ELi128ELi32ELi1ELi1EEviiiPT_S1_S1_ii_param_6,
	.param .u32 _Z9cuda_gemmIiLi256ELi1ELi1ELi64ELi128ELi128ELi32ELi1ELi1EEviiiPT_S1_S1_ii_param_7
)
.maxntid 256
{
	.reg .pred 	%p<15>;
	.reg .b16 	%rs<8>;
	.reg .b32 	%r<133>;
	.reg .b64 	%rd<36>;
	// demoted variable
	.shared .align 128 .b8 _ZZ9cuda_gemmIiLi256ELi1ELi1ELi64ELi128ELi128ELi32ELi1ELi1EEviiiPT_S1_S1_iiE11kron_fac_sh[16512];
	// demoted variable
	.shared .align 128 .b8 _ZZ9cuda_gemmIiLi256ELi1ELi1ELi64ELi128ELi128ELi32ELi1ELi1EEviiiPT_S1_S1_iiE3Ash[256];
	// demoted variable
	.shared .align 128 .b8 _ZZ9cuda_gemmIiLi256ELi1ELi1ELi64ELi128ELi128ELi32ELi1ELi1EEviiiPT_S1_S1_iiE3Csh[64];
	ld.param.u64 	%rd12, [_Z9cuda_gemmIiLi256ELi1ELi1ELi64ELi128ELi128ELi32ELi1ELi1EEviiiPT_S1_S1_ii_param_3];
	ld.param.u64 	%rd13, [_Z9cuda_gemmIiLi256ELi1ELi1ELi64ELi128ELi128ELi32ELi1ELi1EEviiiPT_S1_S1_ii_param_4];
	ld.param.u64 	%rd11, [_Z9cuda_gemmIiLi256ELi1ELi1ELi64ELi128ELi128ELi32ELi1ELi1EEviiiPT_S1_S1_ii_param_5];
	cvta.to.global.u64 	%rd1, %rd12;
	cvta.to.global.u64 	%rd2, %rd13;
	mov.u32 	%r1, %ctaid.y;
	mov.u32 	%r52, %nctaid.y;
	setp.ge.u32 	%p1, %r1, %r52;
	@%p1 bra 	$L__BB83_19;
	mov.u32 	%r2, %ctaid.x;
	mov.u32 	%r132, %tid.x;
	mov.u32 	%r4, %ntid.x;
	shl.b32 	%r53, %r2, 5;
	and.b32  	%r5, %r132, 31;
	or.b32  	%r6, %r53, %r5;
	shr.u32 	%r7, %r4, 5;
	setp.gt.u32 	%p2, %r132, 63;
	@%p2 bra 	$L__BB83_8;
	shl.b32 	%r8, %r1, 6;
	add.s32 	%r54, %r132, %r4;
	max.u32 	%r55, %r54, 64;
	setp.lt.u32 	%p3, %r54, 64;
	selp.u32 	%r56, 1, 0, %p3;
	add.s32 	%r57, %r54, %r56;
	sub.s32 	%r58, %r55, %r57;
	div.u32 	%r59, %r58, %r4;
	add.s32 	%r9, %r59, %r56;
	and.b32  	%r60, %r9, 3;
	setp.eq.s32 	%p4, %r60, 3;
	mov.u32 	%r123, %r132;
	@%p4 bra 	$L__BB83_5;
	add.s32 	%r61, %r9, 1;
	and.b32  	%r62, %r61, 3;
	shl.b32 	%r63, %r132, 2;
	mov.u32 	%r64, _ZZ9cuda_gemmIiLi256ELi1ELi1ELi64ELi128ELi128ELi32ELi1ELi1EEviiiPT_S1_S1_iiE3Ash;
	add.s32 	%r119, %r64, %r63;
	shl.b32 	%r11, %r4, 2;
	add.s32 	%r65, %r132, %r8;
	mul.wide.u32 	%rd14, %r65, 4;
	add.s64 	%rd35, %rd1, %rd14;
	mul.wide.u32 	%rd4, %r4, 4;
	neg.s32 	%r118, %r62;
	mad.lo.s32 	%r123, %r4, %r62, %r132;
$L__BB83_4:
	.pragma "nounroll";
	ld.global.u32 	%r66, [%rd35];
	st.shared.u32 	[%r119], %r66;
	add.s32 	%r119, %r119, %r11;
	add.s64 	%rd35, %rd35, %rd4;
	add.s32 	%r118, %r118, 1;
	setp.ne.s32 	%p5, %r118, 0;
	@%p5 bra 	$L__BB83_4;
$L__BB83_5:
	setp.lt.u32 	%p6, %r9, 3;
	@%p6 bra 	$L__BB83_8;
	shl.b32 	%r67, %r123, 2;
	mov.u32 	%r68, _ZZ9cuda_gemmIiLi256ELi1ELi1ELi64ELi128ELi128ELi32ELi1ELi1EEviiiPT_S1_S1_iiE3Ash;
	add.s32 	%r122, %r68, %r67;
	mul.wide.u32 	%rd15, %r4, 4;
	add.s64 	%rd7, %rd1, %rd15;
	add.s32 	%r121, %r123, %r8;
	mul.wide.u32 	%rd16, %r4, 8;
	add.s64 	%rd8, %rd1, %rd16;
	mul.wide.u32 	%rd17, %r4, 12;
	add.s64 	%rd9, %rd1, %rd17;
$L__BB83_7:
	mul.wide.s32 	%rd18, %r121, 4;
	add.s64 	%rd19, %rd7, %rd18;
	add.s64 	%rd20, %rd8, %rd18;
	add.s64 	%rd21, %rd9, %rd18;
	add.s64 	%rd22, %rd1, %rd18;
	ld.global.u32 	%r69, [%rd22];
	st.shared.u32 	[%r122], %r69;
	ld.global.u32 	%r70, [%rd19];
	shl.b32 	%r71, %r4, 2;
	add.s32 	%r72, %r122, %r71;
	st.shared.u32 	[%r72], %r70;
	ld.global.u32 	%r73, [%rd20];
	shl.b32 	%r74, %r4, 3;
	add.s32 	%r75, %r122, %r74;
	st.shared.u32 	[%r75], %r73;
	ld.global.u32 	%r76, [%rd21];
	mad.lo.s32 	%r77, %r4, 12, %r122;
	st.shared.u32 	[%r77], %r76;
	add.s32 	%r123, %r123, %r71;
	shl.b32 	%r78, %r4, 4;
	add.s32 	%r122, %r122, %r78;
	add.s32 	%r121, %r121, %r71;
	setp.lt.u32 	%p7, %r123, 64;
	@%p7 bra 	$L__BB83_7;
$L__BB83_8:
	setp.gt.u32 	%p8, %r132, 15;
	@%p8 bra 	$L__BB83_11;
	shl.b32 	%r79, %r132, 2;
	mov.u32 	%r80, _ZZ9cuda_gemmIiLi256ELi1ELi1ELi64ELi128ELi128ELi32ELi1ELi1EEviiiPT_S1_S1_iiE3Csh;
	add.s32 	%r124, %r80, %r79;
	shl.b32 	%r22, %r4, 2;
	mov.u32 	%r125, %r132;
$L__BB83_10:
	mov.b32 	%r81, 0;
	st.shared.u32 	[%r124], %r81;
	add.s32 	%r125, %r125, %r4;
	add.s32 	%r124, %r124, %r22;
	setp.lt.u32 	%p9, %r125, 16;
	@%p9 bra 	$L__BB83_10;
$L__BB83_11:
	mov.u32 	%r82, _ZZ9cuda_gemmIiLi256ELi1ELi1ELi64ELi128ELi128ELi32ELi1ELi1EEviiiPT_S1_S1_iiE11kron_fac_sh;
	mad.lo.s32 	%r33, %r5, 516, %r82;
	shr.u32 	%r128, %r132, 5;
	add.s32 	%r83, %r128, %r7;
	cvt.u16.u32 	%rs2, %r83;
	xor.b16  	%rs3, %rs2, 127;
	and.b16  	%rs4, %rs3, 255;
	cvt.u16.u32 	%rs5, %r7;
	and.b16  	%rs6, %rs5, 255;
	div.u16 	%rs7, %rs4, %rs6;
	and.b16  	%rs1, %rs7, 3;
	setp.eq.s16 	%p10, %rs1, 2;
	@%p10 bra 	$L__BB83_14;
	cvt.u32.u16 	%r35, %rs1;
	mov.b32 	%r127, 0;
$L__BB83_13:
	.pragma "nounroll";
	shl.b32 	%r85, %r128, 7;
	add.s32 	%r86, %r85, %r6;
	mul.wide.u32 	%rd23, %r86, 4;
	add.s64 	%rd24, %rd2, %rd23;
	ld.global.u32 	%r87, [%rd24];
	shl.b32 	%r88, %r128, 2;
	add.s32 	%r89, %r33, %r88;
	st.shared.u32 	[%r89], %r87;
	add.s32 	%r128, %r128, %r7;
	add.s32 	%r127, %r127, 1;
	xor.b32  	%r90, %r127, %r35;
	setp.ne.s32 	%p11, %r90, 2;
	@%p11 bra 	$L__BB83_13;
$L__BB83_14:
	shl.b32 	%r100, %r7, 2;
$L__BB83_15:
	shl.b32 	%r91, %r128, 7;
	add.s32 	%r92, %r91, %r6;
	mul.wide.u32 	%rd25, %r92, 4;
	add.s64 	%rd26, %rd2, %rd25;
	ld.global.u32 	%r93, [%rd26];
	shl.b32 	%r94, %r128, 2;
	add.s32 	%r95, %r33, %r94;
	st.shared.u32 	[%r95], %r93;
	add.s32 	%r96, %r128, %r7;
	shl.b32 	%r97, %r96, 7;
	add.s32 	%r98, %r97, %r6;
	mul.wide.u32 	%rd27, %r98, 4;
	add.s64 	%rd28, %rd2, %rd27;
	ld.global.u32 	%r99, [%rd28];
	add.s32 	%r101, %r95, %r100;
	st.shared.u32 	[%r101], %r99;
	add.s32 	%r102, %r96, %r7;
	shl.b32 	%r103, %r102, 7;
	add.s32 	%r104, %r103, %r6;
	mul.wide.u32 	%rd29, %r104, 4;
	add.s64 	%rd30, %rd2, %rd29;
	ld.global.u32 	%r105, [%rd30];
	add.s32 	%r106, %r101, %r100;
	st.shared.u32 	[%r106], %r105;
	add.s32 	%r107, %r102, %r7;
	shl.b32 	%r108, %r107, 7;
	add.s32 	%r109, %r108, %r6;
	mul.wide.u32 	%rd31, %r109, 4;
	add.s64 	%rd32, %rd2, %rd31;
	ld.global.u32 	%r110, [%rd32];
	add.s32 	%r111, %r106, %r100;
	st.shared.u32 	[%r111], %r110;
	add.s32 	%r128, %r100, %r128;
	setp.lt.u32 	%p12, %r128, 128;
	@%p12 bra 	$L__BB83_15;
	setp.gt.u32 	%p13, %r132, 15;
	bar.sync 	0;
	bar.sync 	0;
	@%p13 bra 	$L__BB83_19;
	shl.b32 	%r112, %r1, 6;
	shl.b32 	%r113, %r132, 2;
	mov.u32 	%r114, _ZZ9cuda_gemmIiLi256ELi1ELi1ELi64ELi128ELi128ELi32ELi1ELi1EEviiiPT_S1_S1_iiE3Csh;
	add.s32 	%r131, %r114, %r113;
	shl.b32 	%r44, %r4, 2;
	add.s32 	%r115, %r132, %r112;
	shl.b32 	%r116, %r2, 4;
	add.s32 	%r130, %r115, %r116;
	cvta.to.global.u64 	%rd10, %rd11;
$L__BB83_18:
	ld.shared.u32 	%r117, [%r131];
	mul.wide.u32 	%rd33, %r130, 4;
	add.s64 	%rd34, %rd10, %rd33;
	st.global.u32 	[%rd34], %r117;
	add.s32 	%r132, %r132, %r4;
	add.s32 	%r131, %r131, %r44;
	add.s32 	%r130, %r130, %r4;
	setp.lt.u32 	%p14, %r132, 16;
	@%p14 bra 	$L__BB83_18;
$L__BB83_19:
	ret;

}
	// .globl	_Z9cuda_gemmIiLi256ELi1ELi1ELi128ELi2ELi2ELi32ELi0ELi0EEviiiPT_S1_S1_ii
.visible .entry _Z9cuda_gemmIiLi256ELi1ELi1ELi128ELi2ELi2ELi32ELi0ELi0EEviiiPT_S1_S1_ii(
	.param .u32 _Z9cuda_gemmIiLi256ELi1ELi1ELi128ELi2ELi2ELi32ELi0ELi0EEviiiPT_S1_S1_ii_param_0,
	.param .u32 _Z9cuda_gemmIiLi256ELi1ELi1ELi128ELi2ELi2ELi32ELi0ELi0EEviiiPT_S1_S1_ii_param_1,
	.param .u32 _Z9cuda_gemmIiLi256ELi1ELi1ELi128ELi2ELi2ELi32ELi0ELi0EEviiiPT_S1_S1_ii_param_2,
	.param .u64 .ptr .align 1 _Z9cuda_gemmIiLi256ELi1ELi1ELi128ELi2ELi2ELi32ELi0ELi0EEviiiPT_S1_S1_ii_param_3,
	.param .u64 .ptr .align 1 _Z9cuda_gemmIiLi256ELi1ELi1ELi128ELi2ELi2ELi32ELi0ELi0EEviiiPT_S1_S1_ii_param_4,
	.param .u64 .ptr .align 1 _Z9cuda_gemmIiLi256ELi1ELi1ELi128ELi2ELi2ELi32ELi0ELi0EEviiiPT_S1_S1_ii_param_5,
	.param .u32 _Z9cuda_gemmIiLi256ELi1ELi1ELi128ELi2ELi2ELi32ELi0ELi0EEviiiPT_S1_S1_ii_param_6,
	.param .u32 _Z9cuda_gemmIiLi256ELi1ELi1ELi128ELi2ELi2ELi32ELi0ELi0EEviiiPT_S1_S1_ii_param_7
)
.maxntid 256
{
	.reg .pred 	%p<59>;
	.reg .b32 	%r<370>;
	.reg .b64 	%rd<27>;
	// demoted variable
	.shared .align 128 .b8 _ZZ9cuda_gemmIiLi256ELi1ELi1ELi128ELi2ELi2ELi32ELi0ELi0EEviiiPT_S1_S1_iiE11kron_fac_sh[24];
	// demoted variable
	.shared .align 128 .b8 _ZZ9cuda_gemmIiLi256ELi1ELi1ELi128ELi2ELi2ELi32ELi0ELi0EEviiiPT_S1_S1_iiE3Ash[512];
	// demoted variable
	.shared .align 128 .b8 _ZZ9cuda_gemmIiLi256ELi1ELi1ELi128ELi2ELi2ELi32ELi0ELi0EEviiiPT_S1_S1_iiE3Csh[512];
	ld.param.u32 	%r135, [_Z9cuda_gemmIiLi256ELi1ELi1ELi128ELi2ELi2ELi32ELi0ELi0EEviiiPT_S1_S1_ii_param_2];
	ld.param.u64 	%rd5, [_Z9cuda_gemmIiLi256ELi1ELi1ELi128ELi2ELi2ELi32ELi0ELi0EEviiiPT_S1_S1_ii_param_3];
	ld.param.u64 	%rd4, [_Z9cuda_gemmIiLi256ELi1ELi1ELi128ELi2ELi2ELi32ELi0ELi0EEviiiPT_S1_S1_ii_param_4];
	ld.param.u64 	%rd6, [_Z9cuda_gemmIiLi256ELi1ELi1ELi128ELi2ELi2ELi32ELi0ELi0EEviiiPT_S1_S1_ii_param_5];
	ld.param.u32 	%r136, [_Z9cuda_gemmIiLi256ELi1ELi1ELi128ELi2ELi2ELi32ELi0ELi0EEviiiPT_S1_S1_ii_param_6];
	ld.param.u32 	%r137, [_Z9cuda_gemmIiLi256ELi1ELi1ELi128ELi2ELi2ELi32ELi0ELi0EEviiiPT_S1_S1_ii_param_7];
	cvta.to.global.u64 	%rd1, %rd5;
	cvta.to.global.u64 	%rd2, %rd6;
	mov.u32 	%r364, %tid.x;
	setp.lt.s32 	%p1, %r137, 16;
	shr.u32 	%r2, %r137, 4;
	selp.b32 	%r3, 1, %r2, %p1;
	mul.lo.s32 	%r4, %r137, %r136;
	setp.ge.u32 	%p2, %r364, %r4;
	@%p2 bra 	$L__BB84_3;
	mov.u32 	%r5, %ntid.x;
	cvta.to.global.u64 	%rd3, %rd4;
	mov.u32 	%r327, %r364;
$L__BB84_2:
	mul.wide.u32 	%rd7, %r327, 4;
	add.s64 	%rd8, %rd3, %rd7;
	ld.global.u32 	%r138, [%rd8];
	rem.u32 	%r139, %r327, %r136;
	mov.u32 	%r140, _ZZ9cuda_gemmIiLi256ELi1ELi1ELi128ELi2ELi2ELi32ELi0ELi0EEviiiPT_S1_S1_iiE11kron_fac_sh;
	mad.lo.s32 	%r141, %r139, 12, %r140;
	div.u32 	%r142, %r327, %r137;
	shl.b32 	%r143, %r142, 2;
	add.s32 	%r144, %r141, %r143;
	st.shared.u32 	[%r144], %r138;
	add.s32 	%r327, %r327, %r5;
	setp.lt.u32 	%p3, %r327, %r4;
	@%p3 bra 	$L__BB84_2;
$L__BB84_3:
	div.s32 	%r8, 128, %r137;
	mul.lo.s32 	%r145, %r8, %r3;
	min.s32 	%r9, %r145, 256;
	div.u32 	%r11, %r364, %r9;
	mul.lo.s32 	%r146, %r11, %r9;
	sub.s32 	%r147, %r364, %r146;
	div.u32 	%r10, %r147, %r3;
	mov.u32 	%r12, %ntid.x;
	div.u32 	%r13, %r12, %r9;
	mov.u32 	%r14, %ctaid.y;
	mov.u32 	%r148, %nctaid.y;
	setp.ge.u32 	%p4, %r14, %r148;
	@%p4 bra 	$L__BB84_65;
	mov.u32 	%r15, %ctaid.x;
	setp.gt.u32 	%p5, %r364, 127;
	and.b32  	%r16, %r10, 1;
	rem.u32 	%r149, %r364, %r3;
	shl.b32 	%r17, %r149, 1;
	min.s32 	%r18, %r136, 2;
	shl.b32 	%r150, %r137, 8;
	sub.s32 	%r19, 8223, %r150;
	@%p5 bra 	$L__BB84_14;
	shl.b32 	%r151, %r15, 7;
	mad.lo.s32 	%r20, %r14, %r135, %r151;
	add.s32 	%r152, %r364, %r12;
	max.u32 	%r153, %r152, 128;
	setp.lt.u32 	%p6, %r152, 128;
	selp.u32 	%r154, 1, 0, %p6;
	add.s32 	%r155, %r152, %r154;
	sub.s32 	%r156, %r153, %r155;
	div.u32 	%r157, %r156, %r12;
	add.s32 	%r21, %r157, %r154;
	and.b32  	%r22, %r21, 3;
	setp.eq.s32 	%p7, %r22, 3;
	mov.u32 	%r330, %r364;
	@%p7 bra 	$L__BB84_8;
	mov.b32 	%r329, 0;
	mov.u32 	%r330, %r364;
$L__BB84_7:
	.pragma "nounroll";
	add.s32 	%r159, %r20, %r330;
	mul.wide.s32 	%rd9, %r159, 4;
	add.s64 	%rd10, %rd1, %rd9;
	ld.global.u32 	%r160, [%rd10];
	shl.b32 	%r161, %r330, 2;
	mov.u32 	%r162, _ZZ9cuda_gemmIiLi256ELi1ELi1ELi128ELi2ELi2ELi32ELi0ELi0EEviiiPT_S1_S1_iiE3Ash;
	add.s32 	%r163, %r162, %r161;
	st.shared.u32 	[%r163], %r160;
	add.s32 	%r330, %r330, %r12;
	add.s32 	%r329, %r329, 1;
	add.s32 	%r164, %r21, 1;
	and.b32  	%r165, %r164, 3;
	setp.ne.s32 	%p8, %r329, %r165;
	@%p8 bra 	$L__BB84_7;
$L__BB84_8:
	setp.lt.u32 	%p9, %r21, 3;
	@%p9 bra 	$L__BB84_9;
	bra.uni 	$L__BB84_66;
$L__BB84_9:
	setp.eq.s32 	%p11, %r22, 3;
	mov.u32 	%r333, %r364;
	@%p11 bra 	$L__BB84_12;
	mov.b32 	%r332, 0;
	mov.u32 	%r180, _ZZ9cuda_gemmIiLi256ELi1ELi1ELi128ELi2ELi2ELi32ELi0ELi0EEviiiPT_S1_S1_iiE3Csh;
	add.s32 	%r183, %r21, 1;
	and.b32  	%r184, %r183, 3;
	mov.u32 	%r333, %r364;
$L__BB84_11:
	.pragma "nounroll";
	shl.b32 	%r179, %r333, 2;
	add.s32 	%r181, %r180, %r179;
	mov.b32 	%r182, 0;
	st.shared.u32 	[%r181], %r182;
	add.s32 	%r333, %r333, %r12;
	add.s32 	%r332, %r332, 1;
	setp.ne.s32 	%p12, %r332, %r184;
	@%p12 bra 	$L__BB84_11;
$L__BB84_12:
	setp.lt.u32 	%p13, %r21, 3;
	@%p13 bra 	$L__BB84_14;
$L__BB84_13:
	shl.b32 	%r185, %r333, 2;
	mov.u32 	%r186, _ZZ9cuda_gemmIiLi256ELi1ELi1ELi128ELi2ELi2ELi32ELi0ELi0EEviiiPT_S1_S1_iiE3Csh;
	add.s32 	%r187, %r186, %r185;
	mov.b32 	%r188, 0;
	st.shared.u32 	[%r187], %r188;
	shl.b32 	%r189, %r12, 2;
	add.s32 	%r190, %r187, %r189;
	st.shared.u32 	[%r190], %r188;
	add.s32 	%r191, %r190, %r189;
	st.shared.u32 	[%r191], %r188;
	add.s32 	%r192, %r191, %r189;
	st.shared.u32 	[%r192], %r188;
	add.s32 	%r333, %r189, %r333;
	setp.lt.u32 	%p14, %r333, 128;
	@%p14 bra 	$L__BB84_13;
$L__BB84_14:
	setp.lt.s32 	%p15, %r8, 1;
	bar.sync 	0;
	@%p15 bra 	$L__BB84_58;
	setp.ne.s32 	%p16, %r3, 1;
	@%p16 bra 	$L__BB84_29;
	xor.b32  	%r37, %r16, 1;
	setp.lt.s32 	%p42, %r16, %r137;
	selp.b32 	%r249, 0, %r137, %p42;
	sub.s32 	%r38, %r16, %r249;
	add.s32 	%r250, %r16, 1;
	setp.lt.s32 	%p43, %r250, %r137;
	selp.b32 	%r251, 0, %r137, %p43;
	sub.s32 	%r39, %r250, %r251;
	mov.b32 	%r338, 0;
$L__BB84_17:
	setp.lt.s32 	%p44, %r137, 1;
	add.s32 	%r43, %r338, %r10;
	mad.lo.s32 	%r44, %r43, %r137, %r17;
	@%p44 bra 	$L__BB84_19;
	add.s32 	%r252, %r44, %r16;
	shl.b32 	%r253, %r252, 2;
	mov.u32 	%r254, _ZZ9cuda_gemmIiLi256ELi1ELi1ELi128ELi2ELi2ELi32ELi0ELi0EEviiiPT_S1_S1_iiE3Ash;
	add.s32 	%r255, %r254, %r253;
	ld.shared.u32 	%r339, [%r255];
$L__BB84_19:
	setp.lt.s32 	%p45, %r137, 2;
	@%p45 bra 	$L__BB84_21;
	add.s32 	%r256, %r44, %r37;
	shl.b32 	%r257, %r256, 2;
	mov.u32 	%r258, _ZZ9cuda_gemmIiLi256ELi1ELi1ELi128ELi2ELi2ELi32ELi0ELi0EEviiiPT_S1_S1_iiE3Ash;
	add.s32 	%r259, %r258, %r257;
	ld.shared.u32 	%r340, [%r259];
$L__BB84_21:
	setp.lt.s32 	%p46, %r11, %r18;
	@%p46 bra 	$L__BB84_23;
$L__BB84_22:
	add.s32 	%r338, %r338, %r9;
	setp.lt.s32 	%p52, %r338, %r8;
	@%p52 bra 	$L__BB84_17;
	bra.uni 	$L__BB84_58;
$L__BB84_23:
	and.b32  	%r260, %r364, 31;
	rem.s32 	%r261, %r260, %r137;
	shl.b32 	%r262, %r261, 2;
	mov.u32 	%r263, _ZZ9cuda_gemmIiLi256ELi1ELi1ELi128ELi2ELi2ELi32ELi0ELi0EEviiiPT_S1_S1_iiE11kron_fac_sh;
	add.s32 	%r50, %r263, %r262;
	mov.u32 	%r341, %r11;
$L__BB84_24:
	setp.lt.s32 	%p47, %r137, 1;
	mad.lo.s32 	%r265, %r341, 12, %r50;
	ld.shared.u32 	%r52, [%r265];
	mov.b32 	%r343, 0;
	@%p47 bra 	$L__BB84_26;
	shfl.sync.idx.b32	%r266|%p48, %r52, %r38, %r19, -1;
	mul.lo.s32 	%r343, %r266, %r339;
$L__BB84_26:
	setp.lt.s32 	%p49, %r137, 2;
	@%p49 bra 	$L__BB84_28;
	shfl.sync.idx.b32	%r267|%p50, %r52, %r39, %r19, -1;
	mad.lo.s32 	%r343, %r267, %r340, %r343;
$L__BB84_28:
	mad.lo.s32 	%r268, %r341, %r8, %r43;
	shl.b32 	%r269, %r268, 2;
	mov.u32 	%r270, _ZZ9cuda_gemmIiLi256ELi1ELi1ELi128ELi2ELi2ELi32ELi0ELi0EEviiiPT_S1_S1_iiE3Csh;
	add.s32 	%r271, %r270, %r269;
	ld.shared.u32 	%r272, [%r271];
	add.s32 	%r273, %r272, %r343;
	st.shared.u32 	[%r271], %r273;
	add.s32 	%r341, %r341, %r13;
	setp.lt.s32 	%p51, %r341, %r18;
	@%p51 bra 	$L__BB84_24;
	bra.uni 	$L__BB84_22;
$L__BB84_29:
	setp.gt.u32 	%p17, %r137, 31;
	@%p17 bra 	$L__BB84_35;
	xor.b32  	%r58, %r16, 1;
	setp.lt.u32 	%p18, %r16, %r137;
	selp.b32 	%r195, 0, %r137, %p18;
	sub.s32 	%r59, %r16, %r195;
	add.s32 	%r196, %r16, 1;
	setp.lt.u32 	%p19, %r196, %r137;
	selp.b32 	%r197, 0, %r137, %p19;
	sub.s32 	%r60, %r196, %r197;
	mov.b32 	%r356, 0;
$L__BB84_31:
	setp.eq.s32 	%p20, %r137, 0;
	add.s32 	%r89, %r356, %r10;
	mad.lo.s32 	%r90, %r89, %r137, %r17;
	@%p20 bra 	$L__BB84_33;
	add.s32 	%r198, %r90, %r16;
	shl.b32 	%r199, %r198, 2;
	mov.u32 	%r200, _ZZ9cuda_gemmIiLi256ELi1ELi1ELi128ELi2ELi2ELi32ELi0ELi0EEviiiPT_S1_S1_iiE3Ash;
	add.s32 	%r201, %r200, %r199;
	ld.shared.u32 	%r357, [%r201];
$L__BB84_33:
	setp.lt.u32 	%p21, %r137, 2;
	@%p21 bra 	$L__BB84_52;
	add.s32 	%r202, %r90, %r58;
	shl.b32 	%r203, %r202, 2;
	mov.u32 	%r204, _ZZ9cuda_gemmIiLi256ELi1ELi1ELi128ELi2ELi2ELi32ELi0ELi0EEviiiPT_S1_S1_iiE3Ash;
	add.s32 	%r205, %r204, %r203;
	ld.shared.u32 	%r354, [%r205];
	bra.uni 	$L__BB84_52;
$L__BB84_35:
	setp.lt.s32 	%p28, %r16, %r137;
	selp.b32 	%r219, 0, %r137, %p28;
	sub.s32 	%r61, %r16, %r219;
	add.s32 	%r220, %r16, 1;
	setp.lt.s32 	%p29, %r220, %r137;
	selp.b32 	%r221, 0, %r137, %p29;
	sub.s32 	%r62, %r220, %r221;
	shl.b32 	%r222, %r3, 8;
	sub.s32 	%r63, 8223, %r222;
	mov.b32 	%r346, 0;
$L__BB84_36:
	setp.lt.s32 	%p30, %r137, 1;
	add.s32 	%r67, %r346, %r10;
	mad.lo.s32 	%r68, %r67, %r137, %r17;
	@%p30 bra 	$L__BB84_38;
	add.s32 	%r223, %r68, %r16;
	shl.b32 	%r224, %r223, 2;
	mov.u32 	%r225, _ZZ9cuda_gemmIiLi256ELi1ELi1ELi128ELi2ELi2ELi32ELi0ELi0EEviiiPT_S1_S1_iiE3Ash;
	add.s32 	%r226, %r225, %r224;
	ld.shared.u32 	%r347, [%r226];
$L__BB84_38:
	setp.lt.s32 	%p31, %r137, 2;
	@%p31 bra 	$L__BB84_40;
	xor.b32  	%r227, %r16, 1;
	add.s32 	%r228, %r68, %r227;
	shl.b32 	%r229, %r228, 2;
	mov.u32 	%r230, _ZZ9cuda_gemmIiLi256ELi1ELi1ELi128ELi2ELi2ELi32ELi0ELi0EEviiiPT_S1_S1_iiE3Ash;
	add.s32 	%r231, %r230, %r229;
	ld.shared.u32 	%r348, [%r231];
$L__BB84_40:
	setp.lt.s32 	%p32, %r11, %r18;
	@%p32 bra 	$L__BB84_42;
$L__BB84_41:
	add.s32 	%r346, %r346, %r9;
	setp.lt.s32 	%p41, %r346, %r8;
	@%p41 bra 	$L__BB84_36;
	bra.uni 	$L__BB84_58;
$L__BB84_42:
	and.b32  	%r232, %r364, 31;
	rem.s32 	%r233, %r232, %r137;
	shl.b32 	%r234, %r233, 2;
	mov.u32 	%r235, _ZZ9cuda_gemmIiLi256ELi1ELi1ELi128ELi2ELi2ELi32ELi0ELi0EEviiiPT_S1_S1_iiE11kron_fac_sh;
	add.s32 	%r74, %r235, %r234;
	mov.u32 	%r349, %r11;
$L__BB84_43:
	setp.lt.s32 	%p33, %r137, 1;
	mad.lo.s32 	%r237, %r349, 12, %r74;
	ld.shared.u32 	%r76, [%r237];
	mov.b32 	%r353, 0;
	@%p33 bra 	$L__BB84_45;
	shfl.sync.idx.b32	%r238|%p34, %r76, %r61, %r19, -1;
	mul.lo.s32 	%r353, %r238, %r347;
$L__BB84_45:
	setp.lt.s32 	%p35, %r137, 2;
	@%p35 bra 	$L__BB84_47;
	shfl.sync.idx.b32	%r239|%p36, %r76, %r62, %r19, -1;
	mad.lo.s32 	%r353, %r239, %r348, %r353;
$L__BB84_47:
	mov.u32 	%r351, %r2;
$L__BB84_48:
	shr.u32 	%r82, %r351, 1;
	shfl.sync.down.b32	%r240|%p37, %r353, %r82, %r63, -1;
	add.s32 	%r353, %r240, %r353;
	setp.gt.u32 	%p38, %r351, 3;
	mov.u32 	%r351, %r82;
	@%p38 bra 	$L__BB84_48;
	rem.u32 	%r242, %r232, %r3;
	setp.eq.s32 	%p39, %r242, 0;
	@%p39 bra 	$L__BB84_50;
	bra.uni 	$L__BB84_51;
$L__BB84_50:
	mad.lo.s32 	%r243, %r349, %r8, %r67;
	shl.b32 	%r244, %r243, 2;
	mov.u32 	%r245, _ZZ9cuda_gemmIiLi256ELi1ELi1ELi128ELi2ELi2ELi32ELi0ELi0EEviiiPT_S1_S1_iiE3Csh;
	add.s32 	%r246, %r245, %r244;
	st.shared.u32 	[%r246], %r353;
$L__BB84_51:
	add.s32 	%r349, %r349, %r13;
	setp.lt.s32 	%p40, %r349, %r18;
	@%p40 bra 	$L__BB84_43;
	bra.uni 	$L__BB84_41;
$L__BB84_52:
	setp.lt.s32 	%p22, %r11, %r18;
	@%p22 bra 	$L__BB84_53;
	bra.uni 	$L__BB84_57;
$L__BB84_53:
	and.b32  	%r206, %r364, 31;
	rem.u32 	%r207, %r206, %r137;
	shl.b32 	%r208, %r207, 2;
	mov.u32 	%r209, _ZZ9cuda_gemmIiLi256ELi1ELi1ELi128ELi2ELi2ELi32ELi0ELi0EEviiiPT_S1_S1_iiE11kron_fac_sh;
	add.s32 	%r91, %r209, %r208;
	mov.u32 	%r359, %r11;
$L__BB84_54:
	setp.lt.u32 	%p23, %r137, 2;
	mad.lo.s32 	%r210, %r359, 12, %r91;
	ld.shared.u32 	%r97, [%r210];
	shfl.sync.idx.b32	%r211|%p24, %r97, %r59, %r19, -1;
	mul.lo.s32 	%r360, %r211, %r357;
	@%p23 bra 	$L__BB84_56;
	shfl.sync.idx.b32	%r212|%p25, %r97, %r60, %r19, -1;
	mad.lo.s32 	%r360, %r212, %r354, %r360;
$L__BB84_56:
	mad.lo.s32 	%r213, %r359, %r8, %r89;
	shl.b32 	%r214, %r213, 2;
	mov.u32 	%r215, _ZZ9cuda_gemmIiLi256ELi1ELi1ELi128ELi2ELi2ELi32ELi0ELi0EEviiiPT_S1_S1_iiE3Csh;
	add.s32 	%r216, %r215, %r214;
	st.shared.u32 	[%r216], %r360;
	add.s32 	%r359, %r359, %r13;
	setp.lt.s32 	%p26, %r359, %r18;
	@%p26 bra 	$L__BB84_54;
$L__BB84_57:
	add.s32 	%r356, %r356, %r9;
	setp.lt.s32 	%p27, %r356, %r8;
	@%p27 bra 	$L__BB84_31;
$L__BB84_58:
	setp.gt.u32 	%p53, %r364, 127;
	bar.sync 	0;
	@%p53 bra 	$L__BB84_65;
	ld.param.u32 	%r326, [_Z9cuda_gemmIiLi256ELi1ELi1ELi128ELi2ELi2ELi32ELi0ELi0EEviiiPT_S1_S1_ii_param_1];
	mov.u32 	%r274, %ctaid.x;
	mul.lo.s32 	%r275, %r8, %r274;
	mad.lo.s32 	%r103, %r14, %r326, %r275;
	div.s32 	%r104, %r135, %r137;
	add.s32 	%r276, %r364, %r12;
	max.u32 	%r277, %r276, 128;
	setp.lt.u32 	%p54, %r276, 128;
	selp.u32 	%r278, 1, 0, %p54;
	add.s32 	%r279, %r276, %r278;
	sub.s32 	%r280, %r277, %r279;
	div.u32 	%r281, %r280, %r12;
	add.s32 	%r105, %r281, %r278;
	and.b32  	%r282, %r105, 3;
	setp.eq.s32 	%p55, %r282, 3;
	@%p55 bra 	$L__BB84_62;
	shl.b32 	%r283, %r364, 2;
	mov.u32 	%r284, _ZZ9cuda_gemmIiLi256ELi1ELi1ELi128ELi2ELi2ELi32ELi0ELi0EEviiiPT_S1_S1_iiE3Csh;
	add.s32 	%r362, %r284, %r283;
	shl.b32 	%r107, %r12, 2;
	add.s32 	%r285, %r105, 1;
	and.b32  	%r286, %r285, 3;
	neg.s32 	%r361, %r286;
$L__BB84_61:
	.pragma "nounroll";
	div.s32 	%r287, %r364, %r8;
	mad.lo.s32 	%r288, %r104, %r287, %r103;
	mul.lo.s32 	%r289, %r287, %r8;
	sub.s32 	%r290, %r364, %r289;
	add.s32 	%r291, %r288, %r290;
	ld.shared.u32 	%r292, [%r362];
	mul.wide.s32 	%rd17, %r291, 4;
	add.s64 	%rd18, %rd2, %rd17;
	st.global.u32 	[%rd18], %r292;
	add.s32 	%r364, %r364, %r12;
	add.s32 	%r362, %r362, %r107;
	add.s32 	%r361, %r361, 1;
	setp.ne.s32 	%p56, %r361, 0;
	@%p56 bra 	$L__BB84_61;
$L__BB84_62:
	setp.lt.u32 	%p57, %r105, 3;
	@%p57 bra 	$L__BB84_65;
	shl.b32 	%r293, %r12, 1;
	add.s32 	%r368, %r364, %r293;
	shl.b32 	%r117, %r12, 2;
	mad.lo.s32 	%r367, %r12, 3, %r364;
	add.s32 	%r366, %r12, %r364;
	shl.b32 	%r294, %r364, 2;
	mov.u32 	%r295, _ZZ9cuda_gemmIiLi256ELi1ELi1ELi128ELi2ELi2ELi32ELi0ELi0EEviiiPT_S1_S1_iiE3Csh;
	add.s32 	%r365, %r295, %r294;
	shl.b32 	%r121, %r12, 4;
	shl.b32 	%r122, %r12, 3;
	mul.lo.s32 	%r123, %r12, 12;
$L__BB84_64:
	div.s32 	%r296, %r364, %r8;
	mad.lo.s32 	%r297, %r104, %r296, %r103;
	mul.lo.s32 	%r298, %r296, %r8;
	sub.s32 	%r299, %r364, %r298;
	add.s32 	%r300, %r297, %r299;
	ld.shared.u32 	%r301, [%r365];
	mul.wide.s32 	%rd19, %r300, 4;
	add.s64 	%rd20, %rd2, %rd19;
	st.global.u32 	[%rd20], %r301;
	add.s32 	%r302, %r364, %r12;
	div.s32 	%r303, %r366, %r8;
	mad.lo.s32 	%r304, %r104, %r303, %r103;
	mul.lo.s32 	%r305, %r303, %r8;
	sub.s32 	%r306, %r366, %r305;
	add.s32 	%r307, %r304, %r306;
	add.s32 	%r308, %r365, %r117;
	ld.shared.u32 	%r309, [%r308];
	mul.wide.s32 	%rd21, %r307, 4;
	add.s64 	%rd22, %rd2, %rd21;
	st.global.u32 	[%rd22], %r309;
	add.s32 	%r310, %r302, %r12;
	div.s32 	%r311, %r368, %r8;
	mad.lo.s32 	%r312, %r104, %r311, %r103;
	mul.lo.s32 	%r313, %r311, %r8;
	sub.s32 	%r314, %r368, %r313;
	add.s32 	%r315, %r312, %r314;
	add.s32 	%r316, %r365, %r122;
	ld.shared.u32 	%r317, [%r316];
	mul.wide.s32 	%rd23, %r315, 4;
	add.s64 	%rd24, %rd2, %rd23;
	st.global.u32 	[%rd24], %r317;
	add.s32 	%r318, %r310, %r12;
	div.s32 	%r319, %r367, %r8;
	mad.lo.s32 	%r320, %r104, %r319, %r103;
	mul.lo.s32 	%r321, %r319, %r8;
	sub.s32 	%r322, %r367, %r321;
	add.s32 	%r323, %r320, %r322;
	add.s32 	%r324, %r365, %r123;
	ld.shared.u32 	%r325, [%r324];
	mul.wide.s32 	%rd25, %r323, 4;
	add.s64 	%rd26, %rd2, %rd25;
	st.global.u32 	[%rd26], %r325;
	add.s32 	%r364, %r318, %r12;
	add.s32 	%r368, %r368, %r117;
	add.s32 	%r367, %r367, %r117;
	add.s32 	%r366, %r366, %r117;
	add.s32 	%r365, %r365, %r121;
	setp.lt.u32 	%p58, %r364, 128;
	@%p58 bra 	$L__BB84_64;
$L__BB84_65:
	ret;
$L__BB84_66:
	add.s32 	%r166, %r20, %r330;
	mul.wide.s32 	%rd11, %r166, 4;
	add.s64 	%rd12, %rd1, %rd11;
	ld.global.u32 	%r167, [%rd12];
	shl.b32 	%r168, %r330, 2;
	mov.u32 	%r169, _ZZ9cuda_gemmIiLi256ELi1ELi1ELi128ELi2ELi2ELi32ELi0ELi0EEviiiPT_S1_S1_iiE3Ash;
	add.s32 	%r170, %r169, %r168;
	st.shared.u32 	[%r170], %r167;
	shl.b32 	%r171, %r12, 2;
	cvt.u64.u32 	%rd13, %r171;
	add.s64 	%rd14, %rd12, %rd13;
	ld.global.u32 	%r172, [%rd14];
	add.s32 	%r173, %r170, %r171;
	st.shared.u32 	[%r173], %r172;
	add.s64 	%rd15, %rd14, %rd13;
	ld.global.u32 	%r174, [%rd15];
	add.s32 	%r175, %r173, %r171;
	st.shared.u32 	[%r175], %r174;
	add.s64 	%rd16, %rd15, %rd13;
	ld.global.u32 	%r176, [%rd16];
	add.s32 	%r177, %r175, %r171;
	st.shared.u32 	[%r177], %r176;
	add.s32 	%r330, %r171, %r330;
	setp.lt.u32 	%p10, %r330, 128;
	@%p10 bra 	$L__BB84_66;
	bra.uni 	$L__BB84_9;

}
	// .globl	_Z9cuda_gemmIiLi256ELi1ELi1ELi128ELi2ELi2ELi32ELi0ELi1EEviiiPT_S1_S1_ii
.visible .entry _Z9cuda_gemmIiLi256ELi1ELi1ELi128ELi2ELi2ELi32ELi0ELi1EEviiiPT_S1_S1_ii(
	.param .u32 _Z9cuda_gemmIiLi256ELi1ELi1ELi128ELi2ELi2ELi32ELi0ELi1EEviiiPT_S1_S1_ii_param_0,
	.param .u32 _Z9cuda_gemmIiLi256ELi1ELi1ELi128ELi2ELi2ELi32ELi0ELi1EEviiiPT_S1_S1_ii_param_1,
	.param .u32 _Z9cuda_gemmIiLi256ELi1ELi1ELi128ELi2ELi2ELi32ELi0ELi1EEviiiPT_S1_S1_ii_param_2,
	.param .u64 .ptr .align 1 _Z9cuda_gemmIiLi256ELi1ELi1ELi128ELi2ELi2ELi32ELi0ELi1EEviiiPT_S1_S1_ii_param_3,
	.param .u64 .ptr .align 1 _Z9cuda_gemmIiLi256ELi1ELi1ELi128ELi2ELi2ELi32ELi0ELi1EEviiiPT_S1_S1_ii_param_4,
	.param .u64 .ptr .align 1 _Z9cuda_gemmIiLi256ELi1ELi1ELi128ELi2ELi2ELi32ELi0ELi1EEviiiPT_S1_S1_ii_param_5,
	.param .u32 _Z9cuda_gemmIiLi256ELi1ELi1ELi128ELi2ELi2ELi32ELi0ELi1EEviiiPT_S1_S1_ii_param_6,
	.param .u32 _Z9cuda_gemmIiLi256ELi1ELi1ELi128ELi2ELi2ELi32ELi0ELi1EEviiiPT_S1_S1_ii_param_7
)
.maxntid 256
{
	.reg .pred 	%p<24>;
	.reg .b32 	%r<230>;
	.reg .b64 	%rd<35>;
	// demoted variable
	.shared .align 128 .b8 _ZZ9cuda_gemmIiLi256ELi1ELi1ELi128ELi2ELi2ELi32ELi0ELi1EEviiiPT_S1_S1_iiE11kron_fac_sh[24];
	// demoted variable
	.shared .align 128 .b8 _ZZ9cuda_gemmIiLi256ELi1ELi1ELi128ELi2ELi2ELi32ELi0ELi1EEviiiPT_S1_S1_iiE3Ash[512];
	// demoted variable
	.shared .align 128 .b8 _ZZ9cuda_gemmIiLi256ELi1ELi1ELi128ELi2ELi2ELi32ELi0ELi1EEviiiPT_S1_S1_iiE3Csh[512];
	ld.param.u32 	%r92, [_Z9cuda_gemmIiLi256ELi1ELi1ELi128ELi2ELi2ELi32ELi0ELi1EEviiiPT_S1_S1_ii_param_1];
	ld.param.u32 	%r93, [_Z9cuda_gemmIiLi256ELi1ELi1ELi128ELi2ELi2ELi32ELi0ELi1EEviiiPT_S1_S1_ii_param_2];
	ld.param.u64 	%rd10, [_Z9cuda_gemmIiLi256ELi1ELi1ELi128ELi2ELi2ELi32ELi0ELi1EEviiiPT_S1_S1_ii_param_3];
	ld.param.u64 	%rd9, [_Z9cuda_gemmIiLi256ELi1ELi1ELi128ELi2ELi2ELi32ELi0ELi1EEviiiPT_S1_S1_ii_param_4];
	ld.param.u64 	%rd11, [_Z9cuda_gemmIiLi256ELi1ELi1ELi128ELi2ELi2ELi32ELi0ELi1EEviiiPT_S1_S1_ii_param_5];
	cvta.to.global.u64 	%rd1, %rd10;
	cvta.to.global.u64 	%rd2, %rd11;
	mov.u32 	%r224, %tid.x;
	setp.gt.u32 	%p1, %r224, 3;
	@%p1 bra 	$L__BB85_3;
	mov.u32 	%r2, %ntid.x;
	mul.wide.u32 	%rd12, %r224, 4;
	cvta.to.global.u64 	%rd13, %rd9;
	add.s64 	%rd34, %rd13, %rd12;
	mul.wide.u32 	%rd4, %r2, 4;
	mov.u32 	%r96, _ZZ9cuda_gemmIiLi256ELi1ELi1ELi128ELi2ELi2ELi32ELi0ELi1EEviiiPT_S1_S1_iiE11kron_fac_sh;
	mov.u32 	%r207, %r224;
$L__BB85_2:
	ld.global.u32 	%r94, [%rd34];
	and.b32  	%r95, %r207, 1;
	mad.lo.s32 	%r97, %r95, 12, %r96;
	shl.b32 	%r98, %r207, 1;
	and.b32  	%r99, %r98, -4;
	add.s32 	%r100, %r97, %r99;
	st.shared.u32 	[%r100], %r94;
	add.s32 	%r207, %r207, %r2;
	add.s64 	%rd34, %rd34, %rd4;
	setp.lt.u32 	%p2, %r207, 4;
	@%p2 bra 	$L__BB85_2;
$L__BB85_3:
	mov.u32 	%r5, %ntid.x;
	mov.u32 	%r6, %ctaid.y;
	mov.u32 	%r101, %nctaid.y;
	setp.ge.u32 	%p3, %r6, %r101;
	@%p3 bra 	$L__BB85_27;
	mov.u32 	%r7, %ctaid.x;
	setp.gt.u32 	%p4, %r224, 127;
	and.b32  	%r8, %r224, 1;
	shr.u32 	%r102, %r93, 31;
	add.s32 	%r103, %r93, %r102;
	shr.s32 	%r9, %r103, 1;
	@%p4 bra 	$L__BB85_17;
	shl.b32 	%r10, %r7, 7;
	mul.lo.s32 	%r11, %r6, %r93;
	add.s32 	%r104, %r224, %r5;
	max.u32 	%r105, %r104, 128;
	setp.lt.u32 	%p5, %r104, 128;
	selp.u32 	%r106, 1, 0, %p5;
	add.s32 	%r107, %r104, %r106;
	sub.s32 	%r108, %r105, %r107;
	div.u32 	%r109, %r108, %r5;
	add.s32 	%r12, %r109, %r106;
	add.s32 	%r110, %r12, 1;
	and.b32  	%r13, %r110, 3;
	and.b32  	%r14, %r12, 3;
	setp.eq.s32 	%p6, %r14, 3;
	mov.u32 	%r217, %r224;
	@%p6 bra 	$L__BB85_8;
	shl.b32 	%r111, %r224, 2;
	mov.u32 	%r112, _ZZ9cuda_gemmIiLi256ELi1ELi1ELi128ELi2ELi2ELi32ELi0ELi1EEviiiPT_S1_S1_iiE3Ash;
	add.s32 	%r210, %r112, %r111;
	shl.b32 	%r16, %r5, 2;
	add.s32 	%r113, %r224, %r11;
	add.s32 	%r209, %r113, %r10;
	neg.s32 	%r208, %r13;
	mad.lo.s32 	%r217, %r5, %r13, %r224;
$L__BB85_7:
	.pragma "nounroll";
	mul.wide.s32 	%rd14, %r209, 4;
	add.s64 	%rd15, %rd1, %rd14;
	ld.global.u32 	%r114, [%rd15];
	st.shared.u32 	[%r210], %r114;
	add.s32 	%r210, %r210, %r16;
	add.s32 	%r209, %r209, %r5;
	add.s32 	%r208, %r208, 1;
	setp.ne.s32 	%p7, %r208, 0;
	@%p7 bra 	$L__BB85_7;
$L__BB85_8:
	setp.lt.u32 	%p8, %r12, 3;
	@%p8 bra 	$L__BB85_11;
	shl.b32 	%r115, %r217, 2;
	mov.u32 	%r116, _ZZ9cuda_gemmIiLi256ELi1ELi1ELi128ELi2ELi2ELi32ELi0ELi1EEviiiPT_S1_S1_iiE3Ash;
	add.s32 	%r216, %r116, %r115;
	add.s32 	%r117, %r217, %r11;
	add.s32 	%r215, %r117, %r10;
	mul.wide.u32 	%rd16, %r5, 8;
	add.s64 	%rd7, %rd1, %rd16;
	mul.wide.u32 	%rd17, %r5, 12;
	add.s64 	%rd8, %rd1, %rd17;
	mul.wide.u32 	%rd19, %r5, 4;
$L__BB85_10:
	mul.wide.s32 	%rd18, %r215, 4;
	add.s64 	%rd20, %rd1, %rd18;
	add.s64 	%rd21, %rd20, %rd19;
	add.s64 	%rd22, %rd7, %rd18;
	add.s64 	%rd23, %rd8, %rd18;
	ld.global.u32 	%r118, [%rd20];
	st.shared.u32 	[%r216], %r118;
	ld.global.u32 	%r119, [%rd21];
	shl.b32 	%r120, %r5, 2;
	add.s32 	%r121, %r216, %r120;
	st.shared.u32 	[%r121], %r119;
	ld.global.u32 	%r122, [%rd22];
	shl.b32 	%r123, %r5, 3;
	add.s32 	%r124, %r216, %r123;
	st.shared.u32 	[%r124], %r122;
	ld.global.u32 	%r125, [%rd23];
	mad.lo.s32 	%r126, %r5, 12, %r216;
	st.shared.u32 	[%r126], %r125;
	add.s32 	%r217, %r217, %r120;
	shl.b32 	%r127, %r5, 4;
	add.s32 	%r216, %r216, %r127;
	add.s32 	%r215, %r215, %r120;
	setp.lt.u32 	%p9, %r217, 128;
	@%p9 bra 	$L__BB85_10;
$L__BB85_11:
	setp.eq.s32 	%p10, %r14, 3;
	mov.u32 	%r219, %r224;
	@%p10 bra 	$L__BB85_14;
	shl.b32 	%r128, %r224, 2;
	mov.u32 	%r129, _ZZ9cuda_gemmIiLi256ELi1ELi1ELi128ELi2ELi2ELi32ELi0ELi1EEviiiPT_S1_S1_iiE3Csh;
	add.s32 	%r213, %r129, %r128;
	shl.b32 	%r30, %r5, 2;
	neg.s32 	%r212, %r13;
	mad.lo.s32 	%r219, %r5, %r13, %r224;
$L__BB85_13:
	.pragma "nounroll";
	mov.b32 	%r130, 0;
	st.shared.u32 	[%r213], %r130;
	add.s32 	%r213, %r213, %r30;
	add.s32 	%r212, %r212, 1;
	setp.ne.s32 	%p11, %r212, 0;
	@%p11 bra 	$L__BB85_13;
$L__BB85_14:
	setp.lt.u32 	%p12, %r12, 3;
	@%p12 bra 	$L__BB85_17;
	shl.b32 	%r38, %r5, 2;
	shl.b32 	%r131, %r219, 2;
	mov.u32 	%r132, _ZZ9cuda_gemmIiLi256ELi1ELi1ELi128ELi2ELi2ELi32ELi0ELi1EEviiiPT_S1_S1_iiE3Csh;
	add.s32 	%r218, %r132, %r131;
	shl.b32 	%r40, %r5, 4;
	shl.b32 	%r41, %r5, 3;
	mul.lo.s32 	%r42, %r5, 12;
$L__BB85_16:
	mov.b32 	%r133, 0;
	st.shared.u32 	[%r218], %r133;
	add.s32 	%r134, %r218, %r38;
	st.shared.u32 	[%r134], %r133;
	add.s32 	%r135, %r218, %r41;
	st.shared.u32 	[%r135], %r133;
	add.s32 	%r136, %r218, %r42;
	st.shared.u32 	[%r136], %r133;
	add.s32 	%r219, %r219, %r38;
	add.s32 	%r218, %r218, %r40;
	setp.lt.u32 	%p13, %r219, 128;
	@%p13 bra 	$L__BB85_16;
$L__BB85_17:
	setp.gt.u32 	%p14, %r224, 127;
	bar.sync 	0;
	xor.b32  	%r53, %r8, 1;
	@%p14 bra 	$L__BB85_20;
	and.b32  	%r54, %r224, 63;
	shl.b32 	%r137, %r224, 1;
	and.b32  	%r138, %r137, 126;
	or.b32  	%r139, %r138, %r8;
	shl.b32 	%r140, %r139, 2;
	mov.u32 	%r141, _ZZ9cuda_gemmIiLi256ELi1ELi1ELi128ELi2ELi2ELi32ELi0ELi1EEviiiPT_S1_S1_iiE3Ash;
	add.s32 	%r142, %r141, %r140;
	ld.shared.u32 	%r55, [%r142];
	or.b32  	%r143, %r138, %r53;
	shl.b32 	%r144, %r143, 2;
	add.s32 	%r145, %r141, %r144;
	ld.shared.u32 	%r56, [%r145];
	shr.u32 	%r57, %r5, 6;
	shr.u32 	%r220, %r224, 6;
	shl.b32 	%r146, %r8, 2;
	mov.u32 	%r147, _ZZ9cuda_gemmIiLi256ELi1ELi1ELi128ELi2ELi2ELi32ELi0ELi1EEviiiPT_S1_S1_iiE11kron_fac_sh;
	add.s32 	%r59, %r147, %r146;
	shl.b32 	%r154, %r54, 2;
$L__BB85_19:
	mad.lo.s32 	%r148, %r220, 12, %r59;
	ld.shared.u32 	%r149, [%r148];
	shfl.sync.idx.b32	%r150|%p15, %r149, %r8, 7711, -1;
	mul.lo.s32 	%r151, %r150, %r55;
	shfl.sync.idx.b32	%r152|%p16, %r149, %r53, 7711, -1;
	mad.lo.s32 	%r153, %r152, %r56, %r151;
	shl.b32 	%r155, %r220, 8;
	or.b32  	%r156, %r155, %r154;
	mov.u32 	%r157, _ZZ9cuda_gemmIiLi256ELi1ELi1ELi128ELi2ELi2ELi32ELi0ELi1EEviiiPT_S1_S1_iiE3Csh;
	add.s32 	%r158, %r157, %r156;
	ld.shared.u32 	%r159, [%r158];
	add.s32 	%r160, %r159, %r153;
	st.shared.u32 	[%r158], %r160;
	add.s32 	%r220, %r220, %r57;
	setp.lt.u32 	%p17, %r220, 2;
	@%p17 bra 	$L__BB85_19;
$L__BB85_20:
	setp.gt.u32 	%p18, %r224, 127;
	bar.sync 	0;
	@%p18 bra 	$L__BB85_27;
	shl.b32 	%r161, %r7, 6;
	mad.lo.s32 	%r62, %r6, %r92, %r161;
	add.s32 	%r162, %r224, %r5;
	max.u32 	%r163, %r162, 128;
	setp.lt.u32 	%p19, %r162, 128;
	selp.u32 	%r164, 1, 0, %p19;
	add.s32 	%r165, %r162, %r164;
	sub.s32 	%r166, %r163, %r165;
	div.u32 	%r167, %r166, %r5;
	add.s32 	%r63, %r167, %r164;
	and.b32  	%r168, %r63, 3;
	setp.eq.s32 	%p20, %r168, 3;
	@%p20 bra 	$L__BB85_24;
	shl.b32 	%r169, %r224, 2;
	mov.u32 	%r170, _ZZ9cuda_gemmIiLi256ELi1ELi1ELi128ELi2ELi2ELi32ELi0ELi1EEviiiPT_S1_S1_iiE3Csh;
	add.s32 	%r222, %r170, %r169;
	shl.b32 	%r65, %r5, 2;
	add.s32 	%r171, %r63, 1;
	and.b32  	%r172, %r171, 3;
	neg.s32 	%r221, %r172;
$L__BB85_23:
	.pragma "nounroll";
	shr.u32 	%r173, %r224, 6;
	and.b32  	%r174, %r224, 63;
	add.s32 	%r175, %r62, %r174;
	mad.lo.s32 	%r176, %r173, %r9, %r175;
	ld.shared.u32 	%r177, [%r222];
	mul.wide.s32 	%rd24, %r176, 4;
	add.s64 	%rd25, %rd2, %rd24;
	st.global.u32 	[%rd25], %r177;
	add.s32 	%r224, %r224, %r5;
	add.s32 	%r222, %r222, %r65;
	add.s32 	%r221, %r221, 1;
	setp.ne.s32 	%p21, %r221, 0;
	@%p21 bra 	$L__BB85_23;
$L__BB85_24:
	setp.lt.u32 	%p22, %r63, 3;
	@%p22 bra 	$L__BB85_27;
	shl.b32 	%r178, %r5, 1;
	add.s32 	%r228, %r224, %r178;
	shl.b32 	%r75, %r5, 2;
	mad.lo.s32 	%r227, %r5, 3, %r224;
	add.s32 	%r226, %r5, %r224;
	shl.b32 	%r179, %r224, 2;
	mov.u32 	%r180, _ZZ9cuda_gemmIiLi256ELi1ELi1ELi128ELi2ELi2ELi32ELi0ELi1EEviiiPT_S1_S1_iiE3Csh;
	add.s32 	%r225, %r180, %r179;
	shl.b32 	%r79, %r5, 4;
	shl.b32 	%r80, %r5, 3;
	mul.lo.s32 	%r81, %r5, 12;
$L__BB85_26:
	shr.u32 	%r181, %r224, 6;
	and.b32  	%r182, %r224, 63;
	add.s32 	%r183, %r62, %r182;
	mad.lo.s32 	%r184, %r181, %r9, %r183;
	ld.shared.u32 	%r185, [%r225];
	mul.wide.s32 	%rd26, %r184, 4;
	add.s64 	%rd27, %rd2, %rd26;
	st.global.u32 	[%rd27], %r185;
	add.s32 	%r186, %r224, %r5;
	shr.u32 	%r187, %r226, 6;
	and.b32  	%r188, %r226, 63;
	add.s32 	%r189, %r62, %r188;
	mad.lo.s32 	%r190, %r187, %r9, %r189;
	add.s32 	%r191, %r225, %r75;
	ld.shared.u32 	%r192, [%r191];
	mul.wide.s32 	%rd28, %r190, 4;
	add.s64 	%rd29, %rd2, %rd28;
	st.global.u32 	[%rd29], %r192;
	add.s32 	%r193, %r186, %r5;
	shr.u32 	%r194, %r228, 6;
	and.b32  	%r195, %r228, 63;
	add.s32 	%r196, %r62, %r195;
	mad.lo.s32 	%r197, %r194, %r9, %r196;
	add.s32 	%r198, %r225, %r80;
	ld.shared.u32 	%r199, [%r198];
	mul.wide.s32 	%rd30, %r197, 4;
	add.s64 	%rd31, %rd2, %rd30;
	st.global.u32 	[%rd31], %r199;
	add.s32 	%r200, %r193, %r5;
	shr.u32 	%r201, %r227, 6;
	and.b32  	%r202, %r227, 63;
	add.s32 	%r203, %r62, %r202;
	mad.lo.s32 	%r204, %r201, %r9, %r203;
	add.s32 	%r205, %r225, %r81;
	ld.shared.u32 	%r206, [%r205];
	mul.wide.s32 	%rd32, %r204, 4;
	add.s64 	%rd33, %rd2, %rd32;
	st.global.u32 	[%rd33], %r206;
	add.s32 	%r224, %r200, %r5;
	add.s32 	%r228, %r228, %r75;
	add.s32 	%r227, %r227, %r75;
	add.s32 	%r226, %r226, %r75;
	add.s32 	%r225, %r225, %r79;
	setp.lt.u32 	%p23, %r224, 128;
	@%p23 bra 	$L__BB85_26;
$L__BB85_27:
	ret;

}
	// .globl	_Z9cuda_gemmIiLi256ELi1ELi1ELi128ELi2ELi2ELi32ELi1ELi0EEviiiPT_S1_S1_ii
.visible .entry _Z9cuda_gemmIiLi256ELi1ELi1ELi128ELi2ELi2ELi32ELi1ELi0EEviiiPT_S1_S1_ii(
	.param .u32 _Z9cuda_gemmIiLi256ELi1ELi1ELi128ELi2ELi2ELi32ELi1ELi0EEviiiPT_S1_S1_ii_param_0,
	.param .u32 _Z9cuda_gemmIiLi256ELi1ELi1ELi128ELi2ELi2ELi32ELi1ELi0EEviiiPT_S1_S1_ii_param_1,
	.param .u32 _Z9cuda_gemmIiLi256ELi1ELi1ELi128ELi2ELi2ELi32ELi1ELi0EEviiiPT_S1_S1_ii_param_2,
	.param .u64 .ptr .align 1 _Z9cuda_gemmIiLi256ELi1ELi1ELi128ELi2ELi2ELi32ELi1ELi0EEviiiPT_S1_S1_ii_param_3,
	.param .u64 .ptr .align 1 _Z9cuda_gemmIiLi256ELi1ELi1ELi128ELi2ELi2ELi32ELi1ELi0EEviiiPT_S1_S1_ii_param_4,
	.param .u64 .ptr .align 1 _Z9cuda_gemmIiLi256ELi1ELi1ELi128ELi2ELi2ELi32ELi1ELi0EEviiiPT_S1_S1_ii_param_5,
	.param .u32 _Z9cuda_gemmIiLi256ELi1ELi1ELi128ELi2ELi2ELi32ELi1ELi0EEviiiPT_S1_S1_ii_param_6,
	.param .u32 _Z9cuda_gemmIiLi256ELi1ELi1ELi128ELi2ELi2ELi32ELi1ELi0EEviiiPT_S1_S1_ii_param_7
)
.maxntid 256
{
	.reg .pred 	%p<59>;
	.reg .b32 	%r<320>;
	.reg .b64 	%rd<34>;
	// demoted variable
	.shared .align 128 .b8 _ZZ9cuda_gemmIiLi256ELi1ELi1ELi128ELi2ELi2ELi32ELi1ELi0EEviiiPT_S1_S1_iiE11kron_fac_sh[24];
	// demoted variable
	.shared .align 128 .b8 _ZZ9cuda_gemmIiLi256ELi1ELi1ELi128ELi2ELi2ELi32ELi1ELi0EEviiiPT_S1_S1_iiE3Ash[512];
	// demoted variable
	.shared .align 128 .b8 _ZZ9cuda_gemmIiLi256ELi1ELi1ELi128ELi2ELi2ELi32ELi1ELi0EEviiiPT_S1_S1_iiE3Csh[512];
	ld.param.u64 	%rd12, [_Z9cuda_gemmIiLi256ELi1ELi1ELi128ELi2ELi2ELi32ELi1ELi0EEviiiPT_S1_S1_ii_param_3];
	ld.param.u64 	%rd11, [_Z9cuda_gemmIiLi256ELi1ELi1ELi128ELi2ELi2ELi32ELi1ELi0EEviiiPT_S1_S1_ii_param_4];
	ld.param.u64 	%rd13, [_Z9cuda_gemmIiLi256ELi1ELi1ELi128ELi2ELi2ELi32ELi1ELi0EEviiiPT_S1_S1_ii_param_5];
	ld.param.u32 	%r126, [_Z9cuda_gemmIiLi256ELi1ELi1ELi128ELi2ELi2ELi32ELi1ELi0EEviiiPT_S1_S1_ii_param_6];
	ld.param.u32 	%r127, [_Z9cuda_gemmIiLi256ELi1ELi1ELi128ELi2ELi2ELi32ELi1ELi0EEviiiPT_S1_S1_ii_param_7];
	cvta.to.global.u64 	%rd1, %rd12;
	cvta.to.global.u64 	%rd2, %rd13;
	mov.u32 	%r319, %tid.x;
	and.b32  	%r2, %r319, 31;
	setp.lt.s32 	%p1, %r127, 16;
	shr.u32 	%r3, %r127, 4;
	selp.b32 	%r4, 1, %r3, %p1;
	mul.lo.s32 	%r5, %r127, %r126;
	setp.ge.u32 	%p2, %r319, %r5;
	@%p2 bra 	$L__BB86_3;
	mov.u32 	%r6, %ntid.x;
	cvta.to.global.u64 	%rd3, %rd11;
	mov.u32 	%r280, %r319;
$L__BB86_2:
	mul.wide.u32 	%rd14, %r280, 4;
	add.s64 	%rd15, %rd3, %rd14;
	ld.global.u32 	%r128, [%rd15];
	rem.u32 	%r129, %r280, %r126;
	mov.u32 	%r130, _ZZ9cuda_gemmIiLi256ELi1ELi1ELi128ELi2ELi2ELi32ELi1ELi0EEviiiPT_S1_S1_iiE11kron_fac_sh;
	mad.lo.s32 	%r131, %r129, 12, %r130;
	div.u32 	%r132, %r280, %r127;
	shl.b32 	%r133, %r132, 2;
	add.s32 	%r134, %r131, %r133;
	st.shared.u32 	[%r134], %r128;
	add.s32 	%r280, %r280, %r6;
	setp.lt.u32 	%p3, %r280, %r5;
	@%p3 bra 	$L__BB86_2;
$L__BB86_3:
	div.s32 	%r9, 128, %r127;
	mul.lo.s32 	%r135, %r9, %r4;
	min.s32 	%r10, %r135, 256;
	div.u32 	%r12, %r319, %r10;
	mul.lo.s32 	%r136, %r12, %r10;
	sub.s32 	%r137, %r319, %r136;
	div.u32 	%r11, %r137, %r4;
	mov.u32 	%r13, %ntid.x;
	div.u32 	%r14, %r13, %r10;
	mov.u32 	%r15, %ctaid.y;
	mov.u32 	%r138, %nctaid.y;
	setp.ge.u32 	%p4, %r15, %r138;
	@%p4 bra 	$L__BB86_65;
	setp.gt.u32 	%p5, %r319, 127;
	and.b32  	%r16, %r11, 1;
	rem.u32 	%r139, %r319, %r4;
	shl.b32 	%r17, %r139, 1;
	min.s32 	%r18, %r126, 2;
	shl.b32 	%r140, %r127, 8;
	sub.s32 	%r19, 8223, %r140;
	@%p5 bra 	$L__BB86_14;
	add.s32 	%r141, %r319, %r13;
	max.u32 	%r142, %r141, 128;
	setp.lt.u32 	%p6, %r141, 128;
	selp.u32 	%r143, 1, 0, %p6;
	add.s32 	%r144, %r141, %r143;
	sub.s32 	%r145, %r142, %r144;
	div.u32 	%r146, %r145, %r13;
	add.s32 	%r20, %r146, %r143;
	add.s32 	%r147, %r20, 1;
	and.b32  	%r21, %r147, 3;
	and.b32  	%r22, %r20, 3;
	setp.eq.s32 	%p7, %r22, 3;
	mov.u32 	%r283, %r319;
	@%p7 bra 	$L__BB86_8;
	mov.b32 	%r282, 0;
	mov.u32 	%r283, %r319;
$L__BB86_7:
	.pragma "nounroll";
	shl.b32 	%r149, %r15, 7;
	add.s32 	%r150, %r149, %r283;
	mul.wide.u32 	%rd16, %r150, 4;
	add.s64 	%rd17, %rd1, %rd16;
	ld.global.u32 	%r151, [%rd17];
	shl.b32 	%r152, %r283, 2;
	mov.u32 	%r153, _ZZ9cuda_gemmIiLi256ELi1ELi1ELi128ELi2ELi2ELi32ELi1ELi0EEviiiPT_S1_S1_iiE3Ash;
	add.s32 	%r154, %r153, %r152;
	st.shared.u32 	[%r154], %r151;
	add.s32 	%r283, %r283, %r13;
	add.s32 	%r282, %r282, 1;
	setp.ne.s32 	%p8, %r282, %r21;
	@%p8 bra 	$L__BB86_7;
$L__BB86_8:
	setp.lt.u32 	%p9, %r20, 3;
	@%p9 bra 	$L__BB86_9;
	bra.uni 	$L__BB86_66;
$L__BB86_9:
	setp.eq.s32 	%p11, %r22, 3;
	mov.u32 	%r286, %r319;
	@%p11 bra 	$L__BB86_12;
	mov.b32 	%r285, 0;
	mov.u32 	%r170, _ZZ9cuda_gemmIiLi256ELi1ELi1ELi128ELi2ELi2ELi32ELi1ELi0EEviiiPT_S1_S1_iiE3Csh;
	mov.u32 	%r286, %r319;
$L__BB86_11:
	.pragma "nounroll";
	shl.b32 	%r169, %r286, 2;
	add.s32 	%r171, %r170, %r169;
	mov.b32 	%r172, 0;
	st.shared.u32 	[%r171], %r172;
	add.s32 	%r286, %r286, %r13;
	add.s32 	%r285, %r285, 1;
	setp.ne.s32 	%p12, %r285, %r21;
	@%p12 bra 	$L__BB86_11;
$L__BB86_12:
	setp.lt.u32 	%p13, %r20, 3;
	@%p13 bra 	$L__BB86_14;
$L__BB86_13:
	shl.b32 	%r173, %r286, 2;
	mov.u32 	%r174, _ZZ9cuda_gemmIiLi256ELi1ELi1ELi128ELi2ELi2ELi32ELi1ELi0EEviiiPT_S1_S1_iiE3Csh;
	add.s32 	%r175, %r174, %r173;
	mov.b32 	%r176, 0;
	st.shared.u32 	[%r175], %r176;
	shl.b32 	%r177, %r13, 2;
	add.s32 	%r178, %r175, %r177;
	st.shared.u32 	[%r178], %r176;
	add.s32 	%r179, %r178, %r177;
	st.shared.u32 	[%r179], %r176;
	add.s32 	%r180, %r179, %r177;
	st.shared.u32 	[%r180], %r176;
	add.s32 	%r286, %r177, %r286;
	setp.lt.u32 	%p14, %r286, 128;
	@%p14 bra 	$L__BB86_13;
$L__BB86_14:
	setp.lt.s32 	%p15, %r9, 1;
	bar.sync 	0;
	@%p15 bra 	$L__BB86_58;
	setp.ne.s32 	%p16, %r4, 1;
	@%p16 bra 	$L__BB86_29;
	xor.b32  	%r37, %r16, 1;
	setp.lt.s32 	%p42, %r16, %r127;
	selp.b32 	%r234, 0, %r127, %p42;
	sub.s32 	%r38, %r16, %r234;
	add.s32 	%r235, %r16, 1;
	setp.lt.s32 	%p43, %r235, %r127;
	selp.b32 	%r236, 0, %r127, %p43;
	sub.s32 	%r39, %r235, %r236;
	mov.b32 	%r291, 0;
$L__BB86_17:
	setp.lt.s32 	%p44, %r127, 1;
	add.s32 	%r43, %r291, %r11;
	mad.lo.s32 	%r44, %r43, %r127, %r17;
	@%p44 bra 	$L__BB86_19;
	add.s32 	%r237, %r44, %r16;
	shl.b32 	%r238, %r237, 2;
	mov.u32 	%r239, _ZZ9cuda_gemmIiLi256ELi1ELi1ELi128ELi2ELi2ELi32ELi1ELi0EEviiiPT_S1_S1_iiE3Ash;
	add.s32 	%r240, %r239, %r238;
	ld.shared.u32 	%r292, [%r240];
$L__BB86_19:
	setp.lt.s32 	%p45, %r127, 2;
	@%p45 bra 	$L__BB86_21;
	add.s32 	%r241, %r44, %r37;
	shl.b32 	%r242, %r241, 2;
	mov.u32 	%r243, _ZZ9cuda_gemmIiLi256ELi1ELi1ELi128ELi2ELi2ELi32ELi1ELi0EEviiiPT_S1_S1_iiE3Ash;
	add.s32 	%r244, %r243, %r242;
	ld.shared.u32 	%r293, [%r244];
$L__BB86_21:
	setp.lt.s32 	%p46, %r12, %r18;
	@%p46 bra 	$L__BB86_23;
$L__BB86_22:
	add.s32 	%r291, %r291, %r10;
	setp.lt.s32 	%p52, %r291, %r9;
	@%p52 bra 	$L__BB86_17;
	bra.uni 	$L__BB86_58;
$L__BB86_23:
	rem.s32 	%r245, %r2, %r127;
	shl.b32 	%r246, %r245, 2;
	mov.u32 	%r247, _ZZ9cuda_gemmIiLi256ELi1ELi1ELi128ELi2ELi2ELi32ELi1ELi0EEviiiPT_S1_S1_iiE11kron_fac_sh;
	add.s32 	%r50, %r247, %r246;
	mov.u32 	%r294, %r12;
$L__BB86_24:
	setp.lt.s32 	%p47, %r127, 1;
	mad.lo.s32 	%r249, %r294, 12, %r50;
	ld.shared.u32 	%r52, [%r249];
	mov.b32 	%r296, 0;
	@%p47 bra 	$L__BB86_26;
	shfl.sync.idx.b32	%r250|%p48, %r52, %r38, %r19, -1;
	mul.lo.s32 	%r296, %r250, %r292;
$L__BB86_26:
	setp.lt.s32 	%p49, %r127, 2;
	@%p49 bra 	$L__BB86_28;
	shfl.sync.idx.b32	%r251|%p50, %r52, %r39, %r19, -1;
	mad.lo.s32 	%r296, %r251, %r293, %r296;
$L__BB86_28:
	mad.lo.s32 	%r252, %r294, %r9, %r43;
	shl.b32 	%r253, %r252, 2;
	mov.u32 	%r254, _ZZ9cuda_gemmIiLi256ELi1ELi1ELi128ELi2ELi2ELi32ELi1ELi0EEviiiPT_S1_S1_iiE3Csh;
	add.s32 	%r255, %r254, %r253;
	ld.shared.u32 	%r256, [%r255];
	add.s32 	%r257, %r256, %r296;
	st.shared.u32 	[%r255], %r257;
	add.s32 	%r294, %r294, %r14;
	setp.lt.s32 	%p51, %r294, %r18;
	@%p51 bra 	$L__BB86_24;
	bra.uni 	$L__BB86_22;
$L__BB86_29:
	setp.gt.u32 	%p17, %r127, 31;
	@%p17 bra 	$L__BB86_35;
	xor.b32  	%r58, %r16, 1;
	setp.lt.u32 	%p18, %r16, %r127;
	selp.b32 	%r183, 0, %r127, %p18;
	sub.s32 	%r59, %r16, %r183;
	add.s32 	%r184, %r16, 1;
	setp.lt.u32 	%p19, %r184, %r127;
	selp.b32 	%r185, 0, %r127, %p19;
	sub.s32 	%r60, %r184, %r185;
	mov.b32 	%r309, 0;
$L__BB86_31:
	setp.eq.s32 	%p20, %r127, 0;
	add.s32 	%r89, %r309, %r11;
	mad.lo.s32 	%r90, %r89, %r127, %r17;
	@%p20 bra 	$L__BB86_33;
	add.s32 	%r186, %r90, %r16;
	shl.b32 	%r187, %r186, 2;
	mov.u32 	%r188, _ZZ9cuda_gemmIiLi256ELi1ELi1ELi128ELi2ELi2ELi32ELi1ELi0EEviiiPT_S1_S1_iiE3Ash;
	add.s32 	%r189, %r188, %r187;
	ld.shared.u32 	%r310, [%r189];
$L__BB86_33:
	setp.lt.u32 	%p21, %r127, 2;
	@%p21 bra 	$L__BB86_52;
	add.s32 	%r190, %r90, %r58;
	shl.b32 	%r191, %r190, 2;
	mov.u32 	%r192, _ZZ9cuda_gemmIiLi256ELi1ELi1ELi128ELi2ELi2ELi32ELi1ELi0EEviiiPT_S1_S1_iiE3Ash;
	add.s32 	%r193, %r192, %r191;
	ld.shared.u32 	%r307, [%r193];
	bra.uni 	$L__BB86_52;
$L__BB86_35:
	setp.lt.s32 	%p28, %r16, %r127;
	selp.b32 	%r206, 0, %r127, %p28;
	sub.s32 	%r61, %r16, %r206;
	add.s32 	%r207, %r16, 1;
	setp.lt.s32 	%p29, %r207, %r127;
	selp.b32 	%r208, 0, %r127, %p29;
	sub.s32 	%r62, %r207, %r208;
	shl.b32 	%r209, %r4, 8;
	sub.s32 	%r63, 8223, %r209;
	mov.b32 	%r299, 0;
$L__BB86_36:
	setp.lt.s32 	%p30, %r127, 1;
	add.s32 	%r67, %r299, %r11;
	mad.lo.s32 	%r68, %r67, %r127, %r17;
	@%p30 bra 	$L__BB86_38;
	add.s32 	%r210, %r68, %r16;
	shl.b32 	%r211, %r210, 2;
	mov.u32 	%r212, _ZZ9cuda_gemmIiLi256ELi1ELi1ELi128ELi2ELi2ELi32ELi1ELi0EEviiiPT_S1_S1_iiE3Ash;
	add.s32 	%r213, %r212, %r211;
	ld.shared.u32 	%r300, [%r213];
$L__BB86_38:
	setp.lt.s32 	%p31, %r127, 2;
	@%p31 bra 	$L__BB86_40;
	xor.b32  	%r214, %r16, 1;
	add.s32 	%r215, %r68, %r214;
	shl.b32 	%r216, %r215, 2;
	mov.u32 	%r217, _ZZ9cuda_gemmIiLi256ELi1ELi1ELi128ELi2ELi2ELi32ELi1ELi0EEviiiPT_S1_S1_iiE3Ash;
	add.s32 	%r218, %r217, %r216;
	ld.shared.u32 	%r301, [%r218];
$L__BB86_40:
	setp.lt.s32 	%p32, %r12, %r18;
	@%p32 bra 	$L__BB86_42;
$L__BB86_41:
	add.s32 	%r299, %r299, %r10;
	setp.lt.s32 	%p41, %r299, %r9;
	@%p41 bra 	$L__BB86_36;
	bra.uni 	$L__BB86_58;
$L__BB86_42:
	rem.s32 	%r219, %r2, %r127;
	shl.b32 	%r220, %r219, 2;
	mov.u32 	%r221, _ZZ9cuda_gemmIiLi256ELi1ELi1ELi128ELi2ELi2ELi32ELi1ELi0EEviiiPT_S1_S1_iiE11kron_fac_sh;
	add.s32 	%r74, %r221, %r220;
	mov.u32 	%r302, %r12;
$L__BB86_43:
	setp.lt.s32 	%p33, %r127, 1;
	mad.lo.s32 	%r223, %r302, 12, %r74;
	ld.shared.u32 	%r76, [%r223];
	mov.b32 	%r306, 0;
	@%p33 bra 	$L__BB86_45;
	shfl.sync.idx.b32	%r224|%p34, %r76, %r61, %r19, -1;
	mul.lo.s32 	%r306, %r224, %r300;
$L__BB86_45:
	setp.lt.s32 	%p35, %r127, 2;
	@%p35 bra 	$L__BB86_47;
	shfl.sync.idx.b32	%r225|%p36, %r76, %r62, %r19, -1;
	mad.lo.s32 	%r306, %r225, %r301, %r306;
$L__BB86_47:
	mov.u32 	%r304, %r3;
$L__BB86_48:
	shr.u32 	%r82, %r304, 1;
	shfl.sync.down.b32	%r226|%p37, %r306, %r82, %r63, -1;
	add.s32 	%r306, %r226, %r306;
	setp.gt.u32 	%p38, %r304, 3;
	mov.u32 	%r304, %r82;
	@%p38 bra 	$L__BB86_48;
	rem.u32 	%r227, %r2, %r4;
	setp.eq.s32 	%p39, %r227, 0;
	@%p39 bra 	$L__BB86_50;
	bra.uni 	$L__BB86_51;
$L__BB86_50:
	mad.lo.s32 	%r228, %r302, %r9, %r67;
	shl.b32 	%r229, %r228, 2;
	mov.u32 	%r230, _ZZ9cuda_gemmIiLi256ELi1ELi1ELi128ELi2ELi2ELi32ELi1ELi0EEviiiPT_S1_S1_iiE3Csh;
	add.s32 	%r231, %r230, %r229;
	st.shared.u32 	[%r231], %r306;
$L__BB86_51:
	add.s32 	%r302, %r302, %r14;
	setp.lt.s32 	%p40, %r302, %r18;
	@%p40 bra 	$L__BB86_43;
	bra.uni 	$L__BB86_41;
$L__BB86_52:
	setp.lt.s32 	%p22, %r12, %r18;
	@%p22 bra 	$L__BB86_53;
	bra.uni 	$L__BB86_57;
$L__BB86_53:
	rem.u32 	%r194, %r2, %r127;
	shl.b32 	%r195, %r194, 2;
	mov.u32 	%r196, _ZZ9cuda_gemmIiLi256ELi1ELi1ELi128ELi2ELi2ELi32ELi1ELi0EEviiiPT_S1_S1_iiE11kron_fac_sh;
	add.s32 	%r91, %r196, %r195;
	mov.u32 	%r312, %r12;
$L__BB86_54:
	setp.lt.u32 	%p23, %r127, 2;
	mad.lo.s32 	%r197, %r312, 12, %r91;
	ld.shared.u32 	%r97, [%r197];
	shfl.sync.idx.b32	%r198|%p24, %r97, %r59, %r19, -1;
	mul.lo.s32 	%r313, %r198, %r310;
	@%p23 bra 	$L__BB86_56;
	shfl.sync.idx.b32	%r199|%p25, %r97, %r60, %r19, -1;
	mad.lo.s32 	%r313, %r199, %r307, %r313;
$L__BB86_56:
	mad.lo.s32 	%r200, %r312, %r9, %r89;
	shl.b32 	%r201, %r200, 2;
	mov.u32 	%r202, _ZZ9cuda_gemmIiLi256ELi1ELi1ELi128ELi2ELi2ELi32ELi1ELi0EEviiiPT_S1_S1_iiE3Csh;
	add.s32 	%r203, %r202, %r201;
	st.shared.u32 	[%r203], %r313;
	add.s32 	%r312, %r312, %r14;
	setp.lt.s32 	%p26, %r312, %r18;
	@%p26 bra 	$L__BB86_54;
$L__BB86_57:
	add.s32 	%r309, %r309, %r10;
	setp.lt.s32 	%p27, %r309, %r9;
	@%p27 bra 	$L__BB86_31;
$L__BB86_58:
	setp.gt.u32 	%p53, %r319, 127;
	bar.sync 	0;
	@%p53 bra 	$L__BB86_65;
	shl.b32 	%r103, %r15, 7;
	add.s32 	%r258, %r319, %r13;
	max.u32 	%r259, %r258, 128;
	setp.lt.u32 	%p54, %r258, 128;
	selp.u32 	%r260, 1, 0, %p54;
	add.s32 	%r261, %r258, %r260;
	sub.s32 	%r262, %r259, %r261;
	div.u32 	%r263, %r262, %r13;
	add.s32 	%r104, %r263, %r260;
	and.b32  	%r264, %r104, 3;
	setp.eq.s32 	%p55, %r264, 3;
	@%p55 bra 	$L__BB86_62;
	add.s32 	%r265, %r104, 1;
	and.b32  	%r266, %r265, 3;
	shl.b32 	%r267, %r319, 2;
	mov.u32 	%r268, _ZZ9cuda_gemmIiLi256ELi1ELi1ELi128ELi2ELi2ELi32ELi1ELi0EEviiiPT_S1_S1_iiE3Csh;
	add.s32 	%r315, %r268, %r267;
	shl.b32 	%r106, %r13, 2;
	add.s32 	%r269, %r319, %r103;
	mul.wide.u32 	%rd24, %r269, 4;
	add.s64 	%rd33, %rd2, %rd24;
	mul.wide.u32 	%rd5, %r13, 4;
	neg.s32 	%r314, %r266;
	mad.lo.s32 	%r319, %r13, %r266, %r319;
$L__BB86_61:
	.pragma "nounroll";
	ld.shared.u32 	%r270, [%r315];
	st.global.u32 	[%rd33], %r270;
	add.s32 	%r315, %r315, %r106;
	add.s64 	%rd33, %rd33, %rd5;
	add.s32 	%r314, %r314, 1;
	setp.ne.s32 	%p56, %r314, 0;
	@%p56 bra 	$L__BB86_61;
$L__BB86_62:
	setp.lt.u32 	%p57, %r104, 3;
	@%p57 bra 	$L__BB86_65;
	shl.b32 	%r114, %r13, 2;
	shl.b32 	%r271, %r319, 2;
	mov.u32 	%r272, _ZZ9cuda_gemmIiLi256ELi1ELi1ELi128ELi2ELi2ELi32ELi1ELi0EEviiiPT_S1_S1_iiE3Csh;
	add.s32 	%r318, %r272, %r271;
	shl.b32 	%r116, %r13, 4;
	shl.b32 	%r117, %r13, 3;
	mul.lo.s32 	%r118, %r13, 12;
	mul.wide.u32 	%rd25, %r13, 4;
	add.s64 	%rd8, %rd2, %rd25;
	add.s32 	%r317, %r319, %r103;
	mul.wide.u32 	%rd26, %r13, 8;
	add.s64 	%rd9, %rd2, %rd26;
	mul.wide.u32 	%rd27, %r13, 12;
	add.s64 	%rd10, %rd2, %rd27;
$L__BB86_64:
	mul.wide.s32 	%rd28, %r317, 4;
	add.s64 	%rd29, %rd8, %rd28;
	add.s64 	%rd30, %rd9, %rd28;
	add.s64 	%rd31, %rd10, %rd28;
	add.s64 	%rd32, %rd2, %rd28;
	ld.shared.u32 	%r273, [%r318];
	st.global.u32 	[%rd32], %r273;
	add.s32 	%r274, %r318, %r114;
	ld.shared.u32 	%r275, [%r274];
	st.global.u32 	[%rd29], %r275;
	add.s32 	%r276, %r318, %r117;
	ld.shared.u32 	%r277, [%r276];
	st.global.u32 	[%rd30], %r277;
	add.s32 	%r278, %r318, %r118;
	ld.shared.u32 	%r279, [%r278];
	st.global.u32 	[%rd31], %r279;
	add.s32 	%r319, %r319, %r114;
	add.s32 	%r318, %r318, %r116;
	add.s32 	%r317, %r317, %r114;
	setp.lt.u32 	%p58, %r319, 128;
	@%p58 bra 	$L__BB86_64;
$L__BB86_65:
	ret;
$L__BB86_66:
	shl.b32 	%r155, %r15, 7;
	add.s32 	%r156, %r155, %r283;
	mul.wide.s32 	%rd18, %r156, 4;
	add.s64 	%rd19, %rd1, %rd18;
	ld.global.u32 	%r157, [%rd19];
	shl.b32 	%r158, %r283, 2;
	mov.u32 	%r159, _ZZ9cuda_gemmIiLi256ELi1ELi1ELi128ELi2ELi2ELi32ELi1ELi0EEviiiPT_S1_S1_iiE3Ash;
	add.s32 	%r160, %r159, %r158;
	st.shared.u32 	[%r160], %r157;
	shl.b32 	%r161, %r13, 2;
	cvt.u64.u32 	%rd20, %r161;
	add.s64 	%rd21, %rd19, %rd20;
	ld.global.u32 	%r162, [%rd21];
	add.s32 	%r163, %r160, %r161;
	st.shared.u32 	[%r163], %r162;
	add.s64 	%rd22, %rd21, %rd20;
	ld.global.u32 	%r164, [%rd22];
	add.s32 	%r165, %r163, %r161;
	st.shared.u32 	[%r165], %r164;
	add.s64 	%rd23, %rd22, %rd20;
	ld.global.u32 	%r166, [%rd23];
	add.s32 	%r167, %r165, %r161;
	st.shared.u32 	[%r167], %r166;
	add.s32 	%r283, %r161, %r283;
	setp.lt.u32 	%p10, %r283, 128;
	@%p10 bra 	$L__BB86_66;
	bra.uni 	$L__BB86_9;

}
	// .globl	_Z9cuda_gemmIiLi256ELi1ELi1ELi128ELi2ELi2ELi32ELi1ELi1EEviiiPT_S1_S1_ii
.visible .entry _Z9cuda_gemmIiLi256ELi1ELi1ELi128ELi2ELi2ELi32ELi1ELi1EEviiiPT_S1_S1_ii(
	.param .u32 _Z9cuda_gemmIiLi256ELi1ELi1ELi128ELi2ELi2ELi32ELi1ELi1EEviiiPT_S1_S1_ii_param_0,
	.param .u32 _Z9cuda_gemmIiLi256ELi1ELi1ELi128ELi2ELi2ELi32ELi1ELi1EEviiiPT_S1_S1_ii_param_1,
	.param .u32 _Z9cuda_gemmIiLi256ELi1ELi1ELi128ELi2ELi2ELi32ELi1ELi1EEviiiPT_S1_S1_ii_param_2,
	.param .u64 .ptr .align 1 _Z9cuda_gemmIiLi256ELi1ELi1ELi128ELi2ELi2ELi32ELi1ELi1EEviiiPT_S1_S1_ii_param_3,
	.param .u64 .ptr .align 1 _Z9cuda_gemmIiLi256ELi1ELi1ELi128ELi2ELi2ELi32ELi1ELi1EEviiiPT_S1_S1_ii_param_4,
	.param .u64 .ptr .align 1 _Z9cuda_gemmIiLi256ELi1ELi1ELi128ELi2ELi2ELi32ELi1ELi1EEviiiPT_S1_S1_ii_param_5,
	.param .u32 _Z9cuda_gemmIiLi256ELi1ELi1ELi128ELi2ELi2ELi32ELi1ELi1EEviiiPT_S1_S1_ii_param_6,
	.param .u32 _Z9cuda_gemmIiLi256ELi1ELi1ELi128ELi2ELi2ELi32ELi1ELi1EEviiiPT_S1_S1_ii_param_7
)
.maxntid 256
{
	.reg .pred 	%p<24>;
	.reg .b32 	%r<184>;
	.reg .b64 	%rd<47>;
	// demoted variable
	.shared .align 128 .b8 _ZZ9cuda_gemmIiLi256ELi1ELi1ELi128ELi2ELi2ELi32ELi1ELi1EEviiiPT_S1_S1_iiE11kron_fac_sh[24];
	// demoted variable
	.shared .align 128 .b8 _ZZ9cuda_gemmIiLi256ELi1ELi1ELi128ELi2ELi2ELi32ELi1ELi1EEviiiPT_S1_S1_iiE3Ash[512];
	// demoted variable
	.shared .align 128 .b8 _ZZ9cuda_gemmIiLi256ELi1ELi1ELi128ELi2ELi2ELi32ELi1ELi1EEviiiPT_S1_S1_iiE3Csh[512];
	ld.param.u64 	%rd22, [_Z9cuda_gemmIiLi256ELi1ELi1ELi128ELi2ELi2ELi32ELi1ELi1EEviiiPT_S1_S1_ii_param_3];
	ld.param.u64 	%rd21, [_Z9cuda_gemmIiLi256ELi1ELi1ELi128ELi2ELi2ELi32ELi1ELi1EEviiiPT_S1_S1_ii_param_4];
	ld.param.u64 	%rd23, [_Z9cuda_gemmIiLi256ELi1ELi1ELi128ELi2ELi2ELi32ELi1ELi1EEviiiPT_S1_S1_ii_param_5];
	cvta.to.global.u64 	%rd1, %rd22;
	cvta.to.global.u64 	%rd2, %rd23;
	mov.u32 	%r183, %tid.x;
	setp.gt.u32 	%p1, %r183, 3;
	@%p1 bra 	$L__BB87_3;
	mov.u32 	%r2, %ntid.x;
	mul.wide.u32 	%rd24, %r183, 4;
	cvta.to.global.u64 	%rd25, %rd21;
	add.s64 	%rd44, %rd25, %rd24;
	mul.wide.u32 	%rd4, %r2, 4;
	mov.u32 	%r82, _ZZ9cuda_gemmIiLi256ELi1ELi1ELi128ELi2ELi2ELi32ELi1ELi1EEviiiPT_S1_S1_iiE11kron_fac_sh;
	mov.u32 	%r165, %r183;
$L__BB87_2:
	ld.global.u32 	%r80, [%rd44];
	and.b32  	%r81, %r165, 1;
	mad.lo.s32 	%r83, %r81, 12, %r82;
	shl.b32 	%r84, %r165, 1;
	and.b32  	%r85, %r84, -4;
	add.s32 	%r86, %r83, %r85;
	st.shared.u32 	[%r86], %r80;
	add.s32 	%r165, %r165, %r2;
	add.s64 	%rd44, %rd44, %rd4;
	setp.lt.u32 	%p2, %r165, 4;
	@%p2 bra 	$L__BB87_2;
$L__BB87_3:
	and.b32  	%r5, %r183, 63;
	mov.u32 	%r6, %ntid.x;
	mov.u32 	%r7, %ctaid.y;
	mov.u32 	%r87, %nctaid.y;
	setp.ge.u32 	%p3, %r7, %r87;
	@%p3 bra 	$L__BB87_27;
	setp.gt.u32 	%p4, %r183, 127;
	and.b32  	%r8, %r183, 1;
	@%p4 bra 	$L__BB87_17;
	shl.b32 	%r9, %r7, 7;
	add.s32 	%r88, %r183, %r6;
	max.u32 	%r89, %r88, 128;
	setp.lt.u32 	%p5, %r88, 128;
	selp.u32 	%r90, 1, 0, %p5;
	add.s32 	%r91, %r88, %r90;
	sub.s32 	%r92, %r89, %r91;
	div.u32 	%r93, %r92, %r6;
	add.s32 	%r10, %r93, %r90;
	add.s32 	%r94, %r10, 1;
	and.b32  	%r11, %r94, 3;
	and.b32  	%r12, %r10, 3;
	setp.eq.s32 	%p6, %r12, 3;
	mov.u32 	%r174, %r183;
	@%p6 bra 	$L__BB87_8;
	shl.b32 	%r95, %r183, 2;
	mov.u32 	%r96, _ZZ9cuda_gemmIiLi256ELi1ELi1ELi128ELi2ELi2ELi32ELi1ELi1EEviiiPT_S1_S1_iiE3Ash;
	add.s32 	%r167, %r96, %r95;
	shl.b32 	%r14, %r6, 2;
	add.s32 	%r97, %r183, %r9;
	mul.wide.u32 	%rd26, %r97, 4;
	add.s64 	%rd45, %rd1, %rd26;
	mul.wide.u32 	%rd8, %r6, 4;
	neg.s32 	%r166, %r11;
	mad.lo.s32 	%r174, %r6, %r11, %r183;
$L__BB87_7:
	.pragma "nounroll";
	ld.global.u32 	%r98, [%rd45];
	st.shared.u32 	[%r167], %r98;
	add.s32 	%r167, %r167, %r14;
	add.s64 	%rd45, %rd45, %rd8;
	add.s32 	%r166, %r166, 1;
	setp.ne.s32 	%p7, %r166, 0;
	@%p7 bra 	$L__BB87_7;
$L__BB87_8:
	setp.lt.u32 	%p8, %r10, 3;
	@%p8 bra 	$L__BB87_11;
	shl.b32 	%r99, %r174, 2;
	mov.u32 	%r100, _ZZ9cuda_gemmIiLi256ELi1ELi1ELi128ELi2ELi2ELi32ELi1ELi1EEviiiPT_S1_S1_iiE3Ash;
	add.s32 	%r173, %r100, %r99;
	mul.lo.s32 	%r23, %r6, 12;
	mul.wide.u32 	%rd27, %r6, 4;
	add.s64 	%rd11, %rd1, %rd27;
	add.s32 	%r172, %r174, %r9;
	mul.wide.u32 	%rd28, %r6, 8;
	add.s64 	%rd12, %rd1, %rd28;
	mul.wide.u32 	%rd29, %r6, 12;
	add.s64 	%rd13, %rd1, %rd29;
$L__BB87_10:
	mul.wide.s32 	%rd30, %r172, 4;
	add.s64 	%rd31, %rd11, %rd30;
	add.s64 	%rd32, %rd12, %rd30;
	add.s64 	%rd33, %rd13, %rd30;
	add.s64 	%rd34, %rd1, %rd30;
	ld.global.u32 	%r101, [%rd34];
	st.shared.u32 	[%r173], %r101;
	ld.global.u32 	%r102, [%rd31];
	shl.b32 	%r103, %r6, 2;
	add.s32 	%r104, %r173, %r103;
	st.shared.u32 	[%r104], %r102;
	ld.global.u32 	%r105, [%rd32];
	shl.b32 	%r106, %r6, 3;
	add.s32 	%r107, %r173, %r106;
	st.shared.u32 	[%r107], %r105;
	ld.global.u32 	%r108, [%rd33];
	add.s32 	%r109, %r173, %r23;
	st.shared.u32 	[%r109], %r108;
	add.s32 	%r174, %r174, %r103;
	shl.b32 	%r110, %r6, 4;
	add.s32 	%r173, %r173, %r110;
	add.s32 	%r172, %r172, %r103;
	setp.lt.u32 	%p9, %r174, 128;
	@%p9 bra 	$L__BB87_10;
$L__BB87_11:
	setp.eq.s32 	%p10, %r12, 3;
	mov.u32 	%r176, %r183;
	@%p10 bra 	$L__BB87_14;
	shl.b32 	%r111, %r183, 2;
	mov.u32 	%r112, _ZZ9cuda_gemmIiLi256ELi1ELi1ELi128ELi2ELi2ELi32ELi1ELi1EEviiiPT_S1_S1_iiE3Csh;
	add.s32 	%r170, %r112, %r111;
	shl.b32 	%r26, %r6, 2;
	neg.s32 	%r169, %r11;
	mad.lo.s32 	%r176, %r6, %r11, %r183;
$L__BB87_13:
	.pragma "nounroll";
	mov.b32 	%r113, 0;
	st.shared.u32 	[%r170], %r113;
	add.s32 	%r170, %r170, %r26;
	add.s32 	%r169, %r169, 1;
	setp.ne.s32 	%p11, %r169, 0;
	@%p11 bra 	$L__BB87_13;
$L__BB87_14:
	setp.lt.u32 	%p12, %r10, 3;
	@%p12 bra 	$L__BB87_17;
	shl.b32 	%r34, %r6, 2;
	shl.b32 	%r114, %r176, 2;
	mov.u32 	%r115, _ZZ9cuda_gemmIiLi256ELi1ELi1ELi128ELi2ELi2ELi32ELi1ELi1EEviiiPT_S1_S1_iiE3Csh;
	add.s32 	%r175, %r115, %r114;
	shl.b32 	%r36, %r6, 4;
	shl.b32 	%r37, %r6, 3;
	mul.lo.s32 	%r38, %r6, 12;
$L__BB87_16:
	mov.b32 	%r116, 0;
	st.shared.u32 	[%r175], %r116;
	add.s32 	%r117, %r175, %r34;
	st.shared.u32 	[%r117], %r116;
	add.s32 	%r118, %r175, %r37;
	st.shared.u32 	[%r118], %r116;
	add.s32 	%r119, %r175, %r38;
	st.shared.u32 	[%r119], %r116;
	add.s32 	%r176, %r176, %r34;
	add.s32 	%r175, %r175, %r36;
	setp.lt.u32 	%p13, %r176, 128;
	@%p13 bra 	$L__BB87_16;
$L__BB87_17:
	setp.gt.u32 	%p14, %r183, 127;
	bar.sync 	0;
	xor.b32  	%r49, %r8, 1;
	@%p14 bra 	$L__BB87_20;
	shl.b32 	%r120, %r5, 1;
	or.b32  	%r121, %r120, %r8;
	shl.b32 	%r122, %r121, 2;
	mov.u32 	%r123, _ZZ9cuda_gemmIiLi256ELi1ELi1ELi128ELi2ELi2ELi32ELi1ELi1EEviiiPT_S1_S1_iiE3Ash;
	add.s32 	%r124, %r123, %r122;
	ld.shared.u32 	%r50, [%r124];
	or.b32  	%r125, %r120, %r49;
	shl.b32 	%r126, %r125, 2;
	add.s32 	%r127, %r123, %r126;
	ld.shared.u32 	%r51, [%r127];
	shr.u32 	%r52, %r6, 6;
	shr.u32 	%r177, %r183, 6;
	shl.b32 	%r128, %r8, 2;
	mov.u32 	%r129, _ZZ9cuda_gemmIiLi256ELi1ELi1ELi128ELi2ELi2ELi32ELi1ELi1EEviiiPT_S1_S1_iiE11kron_fac_sh;
	add.s32 	%r54, %r129, %r128;
$L__BB87_19:
	mad.lo.s32 	%r130, %r177, 12, %r54;
	ld.shared.u32 	%r131, [%r130];
	shfl.sync.idx.b32	%r132|%p15, %r131, %r8, 7711, -1;
	mul.lo.s32 	%r133, %r132, %r50;
	shfl.sync.idx.b32	%r134|%p16, %r131, %r49, 7711, -1;
	mad.lo.s32 	%r135, %r134, %r51, %r133;
	shl.b32 	%r136, %r5, 2;
	shl.b32 	%r137, %r177, 8;
	or.b32  	%r138, %r137, %r136;
	mov.u32 	%r139, _ZZ9cuda_gemmIiLi256ELi1ELi1ELi128ELi2ELi2ELi32ELi1ELi1EEviiiPT_S1_S1_iiE3Csh;
	add.s32 	%r140, %r139, %r138;
	ld.shared.u32 	%r141, [%r140];
	add.s32 	%r142, %r141, %r135;
	st.shared.u32 	[%r140], %r142;
	add.s32 	%r177, %r177, %r52;
	setp.lt.u32 	%p17, %r177, 2;
	@%p17 bra 	$L__BB87_19;
$L__BB87_20:
	setp.gt.u32 	%p18, %r183, 127;
	bar.sync 	0;
	@%p18 bra 	$L__BB87_27;
	shl.b32 	%r57, %r7, 7;
	add.s32 	%r143, %r183, %r6;
	max.u32 	%r144, %r143, 128;
	setp.lt.u32 	%p19, %r143, 128;
	selp.u32 	%r145, 1, 0, %p19;
	add.s32 	%r146, %r143, %r145;
	sub.s32 	%r147, %r144, %r146;
	div.u32 	%r148, %r147, %r6;
	add.s32 	%r58, %r148, %r145;
	and.b32  	%r149, %r58, 3;
	setp.eq.s32 	%p20, %r149, 3;
	@%p20 bra 	$L__BB87_24;
	add.s32 	%r150, %r58, 1;
	and.b32  	%r151, %r150, 3;
	shl.b32 	%r152, %r183, 2;
	mov.u32 	%r153, _ZZ9cuda_gemmIiLi256ELi1ELi1ELi128ELi2ELi2ELi32ELi1ELi1EEviiiPT_S1_S1_iiE3Csh;
	add.s32 	%r179, %r153, %r152;
	shl.b32 	%r60, %r6, 2;
	add.s32 	%r154, %r183, %r57;
	mul.wide.u32 	%rd35, %r154, 4;
	add.s64 	%rd46, %rd2, %rd35;
	mul.wide.u32 	%rd15, %r6, 4;
	neg.s32 	%r178, %r151;
	mad.lo.s32 	%r183, %r6, %r151, %r183;
$L__BB87_23:
	.pragma "nounroll";
	ld.shared.u32 	%r155, [%r179];
	st.global.u32 	[%rd46], %r155;
	add.s32 	%r179, %r179, %r60;
	add.s64 	%rd46, %rd46, %rd15;
	add.s32 	%r178, %r178, 1;
	setp.ne.s32 	%p21, %r178, 0;
	@%p21 bra 	$L__BB87_23;
$L__BB87_24:
	setp.lt.u32 	%p22, %r58, 3;
	@%p22 bra 	$L__BB87_27;
	shl.b32 	%r68, %r6, 2;
	shl.b32 	%r156, %r183, 2;
	mov.u32 	%r157, _ZZ9cuda_gemmIiLi256ELi1ELi1ELi128ELi2ELi2ELi32ELi1ELi1EEviiiPT_S1_S1_iiE3Csh;
	add.s32 	%r182, %r157, %r156;
	shl.b32 	%r70, %r6, 4;
	shl.b32 	%r71, %r6, 3;
	mul.lo.s32 	%r72, %r6, 12;
	mul.wide.u32 	%rd36, %r6, 4;
	add.s64 	%rd18, %rd2, %rd36;
	add.s32 	%r181, %r183, %r57;
	mul.wide.u32 	%rd37, %r6, 8;
	add.s64 	%rd19, %rd2, %rd37;
	mul.wide.u32 	%rd38, %r6, 12;
	add.s64 	%rd20, %rd2, %rd38;
$L__BB87_26:
	mul.wide.s32 	%rd39, %r181, 4;
	add.s64 	%rd40, %rd18, %rd39;
	add.s64 	%rd41, %rd19, %rd39;
	add.s64 	%rd42, %rd20, %rd39;
	add.s64 	%rd43, %rd2, %rd39;
	ld.shared.u32 	%r158, [%r182];
	st.global.u32 	[%rd43], %r158;
	add.s32 	%r159, %r182, %r68;
	ld.shared.u32 	%r160, [%r159];
	st.global.u32 	[%rd40], %r160;
	add.s32 	%r161, %r182, %r71;
	ld.shared.u32 	%r162, [%r161];
	st.global.u32 	[%rd41], %r162;
	add.s32 	%r163, %r182, %r72;
	ld.shared.u32 	%r164, [%r163];
	st.global.u32 	[%rd42], %r164;
	add.s32 	%r183, %r183, %r68;
	add.s32 	%r182, %r182, %r70;
	add.s32 	%r181, %r181, %r68;
	setp.lt.u32 	%p23, %r183, 128;
	@%p23 bra 	$L__BB87_26;
$L__BB87_27:
	ret;

}
	// .globl	_Z9cuda_gemmIiLi256ELi1ELi1ELi128ELi4ELi4ELi32ELi0ELi0EEviiiPT_S1_S1_ii
.visible .entry _Z9cuda_gemmIiLi256ELi1ELi1ELi128ELi4ELi4ELi32ELi0ELi0EEviiiPT_S1_S1_ii(
	.param .u32 _Z9cuda_gemmIiLi256ELi1ELi1ELi128ELi4ELi4ELi32ELi0ELi0EEviiiPT_S1_S1_ii_param_0,
	.param .u32 _Z9cuda_gemmIiLi256ELi1ELi1ELi128ELi4ELi4ELi32ELi0ELi0EEviiiPT_S1_S1_ii_param_1,
	.param .u32 _Z9cuda_gemmIiLi256ELi1ELi1ELi128ELi4ELi4ELi32ELi0ELi0EEviiiPT_S1_S1_ii_param_2,
	.param .u64 .ptr .align 1 _Z9cuda_gemmIiLi256ELi1ELi1ELi128ELi4ELi4ELi32ELi0ELi0EEviiiPT_S1_S1_ii_param_3,
	.param .u64 .ptr .align 1 _Z9cuda_gemmIiLi256ELi1ELi1ELi128ELi4ELi4ELi32ELi0ELi0EEviiiPT_S1_S1_ii_param_4,
	.param .u64 .ptr .align 1 _Z9cuda_gemmIiLi256ELi1ELi1ELi128ELi4ELi4ELi32ELi0ELi0EEviiiPT_S1_S1_ii_param_5,
	.param .u32 _Z9cuda_gemmIiLi256ELi1ELi1ELi128ELi4ELi4ELi32ELi0ELi0EEviiiPT_S1_S1_ii_param_6,
	.param .u32 _Z9cuda_gemmIiLi256ELi1ELi1ELi128ELi4ELi4ELi32ELi0ELi0EEviiiPT_S1_S1_ii_param_7
)
.maxntid 256
{
	.reg .pred 	%p<84>;
	.reg .b32 	%r<474>;
	.reg .b64 	%rd<27>;
	// demoted variable
	.shared .align 128 .b8 _ZZ9cuda_gemmIiLi256ELi1ELi1ELi128ELi4ELi4ELi32ELi0ELi0EEviiiPT_S1_S1_iiE11kron_fac_sh[80];
	// demoted variable
	.shared .align 128 .b8 _ZZ9cuda_gemmIiLi256ELi1ELi1ELi128ELi4ELi4ELi32ELi0ELi0EEviiiPT_S1_S1_iiE3Ash[512];
	// demoted variable
	.shared .align 128 .b8 _ZZ9cuda_gemmIiLi256ELi1ELi1ELi128ELi4ELi4ELi32ELi0ELi0EEviiiPT_S1_S1_iiE3Csh[512];
	ld.param.u32 	%r178, [_Z9cuda_gemmIiLi256ELi1ELi1ELi128ELi4ELi4ELi32ELi0ELi0EEviiiPT_S1_S1_ii_param_1];
	ld.param.u32 	%r179, [_Z9cuda_gemmIiLi256ELi1ELi1ELi128ELi4ELi4ELi32ELi0ELi0EEviiiPT_S1_S1_ii_param_2];
	ld.param.u64 	%rd5, [_Z9cuda_gemmIiLi256ELi1ELi1ELi128ELi4ELi4ELi32ELi0ELi0EEviiiPT_S1_S1_ii_param_3];
	ld.param.u64 	%rd4, [_Z9cuda_gemmIiLi256ELi1ELi1ELi128ELi4ELi4ELi32ELi0ELi0EEviiiPT_S1_S1_ii_param_4];
	ld.param.u64 	%rd6, [_Z9cuda_gemmIiLi256ELi1ELi1ELi128ELi4ELi4ELi32ELi0ELi0EEviiiPT_S1_S1_ii_param_5];
	ld.param.u32 	%r180, [_Z9cuda_gemmIiLi256ELi1ELi1ELi128ELi4ELi4ELi32ELi0ELi0EEviiiPT_S1_S1_ii_param_6];
	ld.param.u32 	%r181, [_Z9cuda_gemmIiLi256ELi1ELi1ELi128ELi4ELi4ELi32ELi0ELi0EEviiiPT_S1_S1_ii_param_7];
	cvta.to.global.u64 	%rd1, %rd5;
	cvta.to.global.u64 	%rd2, %rd6;
	mov.u32 	%r468, %tid.x;
	and.b32  	%r2, %r468, 31;
	setp.lt.s32 	%p1, %r181, 16;
	shr.u32 	%r3, %r181, 4;
	selp.b32 	%r4, 1, %r3, %p1;
	mul.lo.s32 	%r5, %r181, %r180;
	setp.ge.u32 	%p2, %r468, %r5;
	@%p2 bra 	$L__BB88_3;
	mov.u32 	%r6, %ntid.x;
	cvta.to.global.u64 	%rd3, %rd4;
	mov.u32 	%r412, %r468;
$L__BB88_2:
	mul.wide.u32 	%rd7, %r412, 4;
	add.s64 	%rd8, %rd3, %rd7;
	ld.global.u32 	%r182, [%rd8];
	rem.u32 	%r183, %r412, %r180;
	mov.u32 	%r184, _ZZ9cuda_gemmIiLi256ELi1ELi1ELi128ELi4ELi4ELi32ELi0ELi0EEviiiPT_S1_S1_iiE11kron_fac_sh;
	mad.lo.s32 	%r185, %r183, 20, %r184;
	div.u32 	%r186, %r412, %r181;
	shl.b32 	%r187, %r186, 2;
	add.s32 	%r188, %r185, %r187;
	st.shared.u32 	[%r188], %r182;
	add.s32 	%r412, %r412, %r6;
	setp.lt.u32 	%p3, %r412, %r5;
	@%p3 bra 	$L__BB88_2;
$L__BB88_3:
	div.s32 	%r9, 128, %r181;
	mul.lo.s32 	%r189, %r9, %r4;
	min.s32 	%r10, %r189, 256;
	div.u32 	%r12, %r468, %r10;
	mul.lo.s32 	%r190, %r12, %r10;
	sub.s32 	%r191, %r468, %r190;
	div.u32 	%r11, %r191, %r4;
	mov.u32 	%r13, %ntid.x;
	div.u32 	%r14, %r13, %r10;
	mov.u32 	%r15, %ctaid.y;
	mov.u32 	%r192, %nctaid.y;
	setp.ge.u32 	%p4, %r15, %r192;
	@%p4 bra 	$L__BB88_91;
	mov.u32 	%r16, %ctaid.x;
	setp.gt.u32 	%p5, %r468, 127;
	and.b32  	%r17, %r11, 3;
	rem.u32 	%r193, %r468, %r4;
	shl.b32 	%r18, %r193, 2;
	min.s32 	%r19, %r180, 4;
	shl.b32 	%r194, %r181, 8;
	sub.s32 	%r20, 8223, %r194;
	@%p5 bra 	$L__BB88_14;
	shl.b32 	%r195, %r16, 7;
	mad.lo.s32 	%r21, %r15, %r179, %r195;
	add.s32 	%r196, %r468, %r13;
	max.u32 	%r197, %r196, 128;
	setp.lt.u32 	%p6, %r196, 128;
	selp.u32 	%r198, 1, 0, %p6;
	add.s32 	%r199, %r196, %r198;
	sub.s32 	%r200, %r197, %r199;
	div.u32 	%r201, %r200, %r13;
	add.s32 	%r22, %r201, %r198;
	add.s32 	%r202, %r22, 1;
	and.b32  	%r23, %r202, 3;
	and.b32  	%r24, %r22, 3;
	setp.eq.s32 	%p7, %r24, 3;
	mov.u32 	%r415, %r468;
	@%p7 bra 	$L__BB88_8;
	mov.b32 	%r414, 0;
	mov.u32 	%r415, %r468;
$L__BB88_7:
	.pragma "nounroll";
	add.s32 	%r204, %r21, %r415;
	mul.wide.s32 	%rd9, %r204, 4;
	add.s64 	%rd10, %rd1, %rd9;
	ld.global.u32 	%r205, [%rd10];
	shl.b32 	%r206, %r415, 2;
	mov.u32 	%r207, _ZZ9cuda_gemmIiLi256ELi1ELi1ELi128ELi4ELi4ELi32ELi0ELi0EEviiiPT_S1_S1_iiE3Ash;
	add.s32 	%r208, %r207, %r206;
	st.shared.u32 	[%r208], %r205;
	add.s32 	%r415, %r415, %r13;
	add.s32 	%r414, %r414, 1;
	setp.ne.s32 	%p8, %r414, %r23;
	@%p8 bra 	$L__BB88_7;
$L__BB88_8:
	setp.lt.u32 	%p9, %r22, 3;
	@%p9 bra 	$L__BB88_9;
	bra.uni 	$L__BB88_92;
$L__BB88_9:
	setp.eq.s32 	%p11, %r24, 3;
	mov.u32 	%r418, %r468;
	@%p11 bra 	$L__BB88_12;
	mov.b32 	%r417, 0;
	mov.u32 	%r223, _ZZ9cuda_gemmIiLi256ELi1ELi1ELi128ELi4ELi4ELi32ELi0ELi0EEviiiPT_S1_S1_iiE3Csh;
	mov.u32 	%r418, %r468;
$L__BB88_11:
	.pragma "nounroll";
	shl.b32 	%r222, %r418, 2;
	add.s32 	%r224, %r223, %r222;
	mov.b32 	%r225, 0;
	st.shared.u32 	[%r224], %r225;
	add.s32 	%r418, %r418, %r13;
	add.s32 	%r417, %r417, 1;
	setp.ne.s32 	%p12, %r417, %r23;
	@%p12 bra 	$L__BB88_11;
$L__BB88_12:
	setp.lt.u32 	%p13, %r22, 3;
	@%p13 bra 	$L__BB88_14;
$L__BB88_13:
	shl.b32 	%r226, %r418, 2;
	mov.u32 	%r227, _ZZ9cuda_gemmIiLi256ELi1ELi1ELi128ELi4ELi4ELi32ELi0ELi0EEviiiPT_S1_S1_iiE3Csh;
	add.s32 	%r228, %r227, %r226;
	mov.b32 	%r229, 0;
	st.shared.u32 	[%r228], %r229;
	shl.b32 	%r230, %r13, 2;
	add.s32 	%r231, %r228, %r230;
	st.shared.u32 	[%r231], %r229;
	add.s32 	%r232, %r231, %r230;
	st.shared.u32 	[%r232], %r229;
	add.s32 	%r233, %r232, %r230;
	st.shared.u32 	[%r233], %r229;
	add.s32 	%r418, %r230, %r418;
	setp.lt.u32 	%p14, %r418, 128;
	@%p14 bra 	$L__BB88_13;
$L__BB88_14:
	setp.lt.s32 	%p15, %r9, 1;
	bar.sync 	0;
	@%p15 bra 	$L__BB88_84;
	setp.ne.s32 	%p16, %r4, 1;
	@%p16 bra 	$L__BB88_37;
	add.s32 	%r321, %r11, 1;
	and.b32  	%r39, %r321, 3;
	xor.b32  	%r40, %r17, 2;
	add.s32 	%r322, %r11, -1;
	and.b32  	%r41, %r322, 3;
	setp.lt.s32 	%p59, %r17, %r181;
	selp.b32 	%r323, 0, %r181, %p59;
	sub.s32 	%r42, %r17, %r323;
	add.s32 	%r324, %r17, 1;
	setp.lt.s32 	%p60, %r324, %r181;
	selp.b32 	%r325, 0, %r181, %p60;
	sub.s32 	%r43, %r324, %r325;
	add.s32 	%r326, %r17, 2;
	setp.lt.s32 	%p61, %r326, %r181;
	selp.b32 	%r327, 0, %r181, %p61;
	sub.s32 	%r44, %r326, %r327;
	add.s32 	%r328, %r17, 3;
	setp.lt.s32 	%p62, %r328, %r181;
	selp.b32 	%r329, 0, %r181, %p62;
	sub.s32 	%r45, %r328, %r329;
	mov.b32 	%r425, 0;
$L__BB88_17:
	setp.lt.s32 	%p63, %r181, 1;
	add.s32 	%r51, %r425, %r11;
	mad.lo.s32 	%r52, %r51, %r181, %r18;
	@%p63 bra 	$L__BB88_19;
	add.s32 	%r330, %r52, %r17;
	shl.b32 	%r331, %r330, 2;
	mov.u32 	%r332, _ZZ9cuda_gemmIiLi256ELi1ELi1ELi128ELi4ELi4ELi32ELi0ELi0EEviiiPT_S1_S1_iiE3Ash;
	add.s32 	%r333, %r332, %r331;
	ld.shared.u32 	%r426, [%r333];
$L__BB88_19:
	setp.lt.s32 	%p64, %r181, 2;
	@%p64 bra 	$L__BB88_21;
	add.s32 	%r334, %r52, %r39;
	shl.b32 	%r335, %r334, 2;
	mov.u32 	%r336, _ZZ9cuda_gemmIiLi256ELi1ELi1ELi128ELi4ELi4ELi32ELi0ELi0EEviiiPT_S1_S1_iiE3Ash;
	add.s32 	%r337, %r336, %r335;
	ld.shared.u32 	%r427, [%r337];
$L__BB88_21:
	setp.lt.s32 	%p65, %r181, 3;
	@%p65 bra 	$L__BB88_23;
	add.s32 	%r338, %r52, %r40;
	shl.b32 	%r339, %r338, 2;
	mov.u32 	%r340, _ZZ9cuda_gemmIiLi256ELi1ELi1ELi128ELi4ELi4ELi32ELi0ELi0EEviiiPT_S1_S1_iiE3Ash;
	add.s32 	%r341, %r340, %r339;
	ld.shared.u32 	%r428, [%r341];
$L__BB88_23:
	setp.lt.s32 	%p66, %r181, 4;
	@%p66 bra 	$L__BB88_25;
	add.s32 	%r342, %r52, %r41;
	shl.b32 	%r343, %r342, 2;
	mov.u32 	%r344, _ZZ9cuda_gemmIiLi256ELi1ELi1ELi128ELi4ELi4ELi32ELi0ELi0EEviiiPT_S1_S1_iiE3Ash;
	add.s32 	%r345, %r344, %r343;
	ld.shared.u32 	%r429, [%r345];
$L__BB88_25:
	setp.lt.s32 	%p67, %r12, %r19;
	@%p67 bra 	$L__BB88_27;
$L__BB88_26:
	add.s32 	%r425, %r425, %r10;
	setp.lt.s32 	%p77, %r425, %r9;
	@%p77 bra 	$L__BB88_17;
	bra.uni 	$L__BB88_84;
$L__BB88_27:
	rem.s32 	%r346, %r2, %r181;
	shl.b32 	%r347, %r346, 2;
	mov.u32 	%r348, _ZZ9cuda_gemmIiLi256ELi1ELi1ELi128ELi4ELi4ELi32ELi0ELi0EEviiiPT_S1_S1_iiE11kron_fac_sh;
	add.s32 	%r62, %r348, %r347;
	mov.u32 	%r430, %r12;
$L__BB88_28:
	mad.lo.s32 	%r350, %r430, 20, %r62;
	ld.shared.u32 	%r64, [%r350];
	mov.b32 	%r432, 0;
	@%p63 bra 	$L__BB88_30;
	shfl.sync.idx.b32	%r351|%p69, %r64, %r42, %r20, -1;
	mul.lo.s32 	%r432, %r351, %r426;
$L__BB88_30:
	@%p64 bra 	$L__BB88_32;
	shfl.sync.idx.b32	%r352|%p71, %r64, %r43, %r20, -1;
	mad.lo.s32 	%r432, %r352, %r427, %r432;
$L__BB88_32:
	@%p65 bra 	$L__BB88_34;
	shfl.sync.idx.b32	%r353|%p73, %r64, %r44, %r20, -1;
	mad.lo.s32 	%r432, %r353, %r428, %r432;
$L__BB88_34:
	@%p66 bra 	$L__BB88_36;
	shfl.sync.idx.b32	%r354|%p75, %r64, %r45, %r20, -1;
	mad.lo.s32 	%r432, %r354, %r429, %r432;
$L__BB88_36:
	mad.lo.s32 	%r355, %r430, %r9, %r51;
	shl.b32 	%r356, %r355, 2;
	mov.u32 	%r357, _ZZ9cuda_gemmIiLi256ELi1ELi1ELi128ELi4ELi4ELi32ELi0ELi0EEviiiPT_S1_S1_iiE3Csh;
	add.s32 	%r358, %r357, %r356;
	ld.shared.u32 	%r359, [%r358];
	add.s32 	%r360, %r359, %r432;
	st.shared.u32 	[%r358], %r360;
	add.s32 	%r430, %r430, %r14;
	setp.lt.s32 	%p76, %r430, %r19;
	@%p76 bra 	$L__BB88_28;
	bra.uni 	$L__BB88_26;
$L__BB88_37:
	setp.gt.u32 	%p17, %r181, 31;
	@%p17 bra 	$L__BB88_47;
	add.s32 	%r236, %r11, 1;
	and.b32  	%r74, %r236, 3;
	xor.b32  	%r75, %r17, 2;
	add.s32 	%r237, %r11, -1;
	and.b32  	%r76, %r237, 3;
	setp.lt.u32 	%p18, %r17, %r181;
	selp.b32 	%r238, 0, %r181, %p18;
	sub.s32 	%r77, %r17, %r238;
	add.s32 	%r239, %r17, 1;
	setp.lt.u32 	%p19, %r239, %r181;
	selp.b32 	%r240, 0, %r181, %p19;
	sub.s32 	%r78, %r239, %r240;
	add.s32 	%r241, %r17, 2;
	setp.lt.u32 	%p20, %r241, %r181;
	selp.b32 	%r242, 0, %r181, %p20;
	sub.s32 	%r79, %r241, %r242;
	add.s32 	%r243, %r17, 3;
	setp.lt.u32 	%p21, %r243, %r181;
	selp.b32 	%r244, 0, %r181, %p21;
	sub.s32 	%r80, %r243, %r244;
	mov.b32 	%r455, 0;
$L__BB88_39:
	setp.eq.s32 	%p22, %r181, 0;
	add.s32 	%r124, %r455, %r11;
	mad.lo.s32 	%r125, %r124, %r181, %r18;
	@%p22 bra 	$L__BB88_41;
	add.s32 	%r245, %r125, %r17;
	shl.b32 	%r246, %r245, 2;
	mov.u32 	%r247, _ZZ9cuda_gemmIiLi256ELi1ELi1ELi128ELi4ELi4ELi32ELi0ELi0EEviiiPT_S1_S1_iiE3Ash;
	add.s32 	%r248, %r247, %r246;
	ld.shared.u32 	%r456, [%r248];
$L__BB88_41:
	setp.lt.u32 	%p23, %r181, 2;
	@%p23 bra 	$L__BB88_43;
	add.s32 	%r249, %r125, %r74;
	shl.b32 	%r250, %r249, 2;
	mov.u32 	%r251, _ZZ9cuda_gemmIiLi256ELi1ELi1ELi128ELi4ELi4ELi32ELi0ELi0EEviiiPT_S1_S1_iiE3Ash;
	add.s32 	%r252, %r251, %r250;
	ld.shared.u32 	%r453, [%r252];
$L__BB88_43:
	setp.lt.u32 	%p24, %r181, 3;
	@%p24 bra 	$L__BB88_45;
	add.s32 	%r253, %r125, %r75;
	shl.b32 	%r254, %r253, 2;
	mov.u32 	%r255, _ZZ9cuda_gemmIiLi256ELi1ELi1ELi128ELi4ELi4ELi32ELi0ELi0EEviiiPT_S1_S1_iiE3Ash;
	add.s32 	%r256, %r255, %r254;
	ld.shared.u32 	%r452, [%r256];
$L__BB88_45:
	setp.lt.u32 	%p25, %r181, 4;
	@%p25 bra 	$L__BB88_72;
	add.s32 	%r257, %r125, %r76;
	shl.b32 	%r258, %r257, 2;
	mov.u32 	%r259, _ZZ9cuda_gemmIiLi256ELi1ELi1ELi128ELi4ELi4ELi32ELi0ELi0EEviiiPT_S1_S1_iiE3Ash;
	add.s32 	%r260, %r259, %r258;
	ld.shared.u32 	%r451, [%r260];
	bra.uni 	$L__BB88_72;
$L__BB88_47:
	add.s32 	%r276, %r11, -1;
	and.b32  	%r81, %r276, 3;
	setp.lt.s32 	%p37, %r17, %r181;
	selp.b32 	%r277, 0, %r181, %p37;
	sub.s32 	%r82, %r17, %r277;
	add.s32 	%r278, %r17, 1;
	setp.lt.s32 	%p38, %r278, %r181;
	selp.b32 	%r279, 0, %r181, %p38;
	sub.s32 	%r83, %r278, %r279;
	add.s32 	%r280, %r17, 2;
	setp.lt.s32 	%p39, %r280, %r181;
	selp.b32 	%r281, 0, %r181, %p39;
	sub.s32 	%r84, %r280, %r281;
	add.s32 	%r282, %r17, 3;
	setp.lt.s32 	%p40, %r282, %r181;
	selp.b32 	%r283, 0, %r181, %p40;
	sub.s32 	%r85, %r282, %r283;
	shl.b32 	%r284, %r4, 8;
	sub.s32 	%r86, 8223, %r284;
	mov.b32 	%r439, 0;
$L__BB88_48:
	setp.lt.s32 	%p41, %r181, 1;
	add.s32 	%r92, %r439, %r11;
	mad.lo.s32 	%r93, %r92, %r181, %r18;
	@%p41 bra 	$L__BB88_50;
	add.s32 	%r285, %r93, %r17;
	shl.b32 	%r286, %r285, 2;
	mov.u32 	%r287, _ZZ9cuda_gemmIiLi256ELi1ELi1ELi128ELi4ELi4ELi32ELi0ELi0EEviiiPT_S1_S1_iiE3Ash;
	add.s32 	%r288, %r287, %r286;
	ld.shared.u32 	%r440, [%r288];
$L__BB88_50:
	setp.lt.s32 	%p42, %r181, 2;
	@%p42 bra 	$L__BB88_52;
	add.s32 	%r289, %r11, 1;
	and.b32  	%r290, %r289, 3;
	add.s32 	%r291, %r93, %r290;
	shl.b32 	%r292, %r291, 2;
	mov.u32 	%r293, _ZZ9cuda_gemmIiLi256ELi1ELi1ELi128ELi4ELi4ELi32ELi0ELi0EEviiiPT_S1_S1_iiE3Ash;
	add.s32 	%r294, %r293, %r292;
	ld.shared.u32 	%r441, [%r294];
$L__BB88_52:
	setp.lt.s32 	%p43, %r181, 3;
	@%p43 bra 	$L__BB88_54;
	xor.b32  	%r295, %r17, 2;
	add.s32 	%r296, %r93, %r295;
	shl.b32 	%r297, %r296, 2;
	mov.u32 	%r298, _ZZ9cuda_gemmIiLi256ELi1ELi1ELi128ELi4ELi4ELi32ELi0ELi0EEviiiPT_S1_S1_iiE3Ash;
	add.s32 	%r299, %r298, %r297;
	ld.shared.u32 	%r442, [%r299];
$L__BB88_54:
	setp.lt.s32 	%p44, %r181, 4;
	@%p44 bra 	$L__BB88_56;
	add.s32 	%r300, %r93, %r81;
	shl.b32 	%r301, %r300, 2;
	mov.u32 	%r302, _ZZ9cuda_gemmIiLi256ELi1ELi1ELi128ELi4ELi4ELi32ELi0ELi0EEviiiPT_S1_S1_iiE3Ash;
	add.s32 	%r303, %r302, %r301;
	ld.shared.u32 	%r443, [%r303];
$L__BB88_56:
	setp.lt.s32 	%p45, %r12, %r19;
	@%p45 bra 	$L__BB88_58;
$L__BB88_57:
	add.s32 	%r439, %r439, %r10;
	setp.lt.s32 	%p58, %r439, %r9;
	@%p58 bra 	$L__BB88_48;
	bra.uni 	$L__BB88_84;
$L__BB88_58:
	rem.s32 	%r304, %r2, %r181;
	shl.b32 	%r305, %r304, 2;
	mov.u32 	%r306, _ZZ9cuda_gemmIiLi256ELi1ELi1ELi128ELi4ELi4ELi32ELi0ELi0EEviiiPT_S1_S1_iiE11kron_fac_sh;
	add.s32 	%r103, %r306, %r305;
	mov.u32 	%r444, %r12;
$L__BB88_59:
	mad.lo.s32 	%r308, %r444, 20, %r103;
	ld.shared.u32 	%r105, [%r308];
	mov.b32 	%r446, 0;
	@%p41 bra 	$L__BB88_61;
	shfl.sync.idx.b32	%r309|%p47, %r105, %r82, %r20, -1;
	mul.lo.s32 	%r446, %r309, %r440;
$L__BB88_61:
	@%p42 bra 	$L__BB88_63;
	shfl.sync.idx.b32	%r310|%p49, %r105, %r83, %r20, -1;
	mad.lo.s32 	%r446, %r310, %r441, %r446;
$L__BB88_63:
	@%p43 bra 	$L__BB88_65;
	shfl.sync.idx.b32	%r311|%p51, %r105, %r84, %r20, -1;
	mad.lo.s32 	%r446, %r311, %r442, %r446;
$L__BB88_65:
	@%p44 bra 	$L__BB88_67;
	shfl.sync.idx.b32	%r312|%p53, %r105, %r85, %r20, -1;
	mad.lo.s32 	%r446, %r312, %r443, %r446;
$L__BB88_67:
	mov.u32 	%r448, %r3;
$L__BB88_68:
	shr.u32 	%r115, %r448, 1;
	shfl.sync.down.b32	%r313|%p54, %r446, %r115, %r86, -1;
	add.s32 	%r446, %r313, %r446;
	setp.gt.u32 	%p55, %r448, 3;
	mov.u32 	%r448, %r115;
	@%p55 bra 	$L__BB88_68;
	rem.u32 	%r314, %r2, %r4;
	setp.eq.s32 	%p56, %r314, 0;
	@%p56 bra 	$L__BB88_70;
	bra.uni 	$L__BB88_71;
$L__BB88_70:
	mad.lo.s32 	%r315, %r444, %r9, %r92;
	shl.b32 	%r316, %r315, 2;
	mov.u32 	%r317, _ZZ9cuda_gemmIiLi256ELi1ELi1ELi128ELi4ELi4ELi32ELi0ELi0EEviiiPT_S1_S1_iiE3Csh;
	add.s32 	%r318, %r317, %r316;
	st.shared.u32 	[%r318], %r446;
$L__BB88_71:
	add.s32 	%r444, %r444, %r14;
	setp.lt.s32 	%p57, %r444, %r19;
	@%p57 bra 	$L__BB88_59;
	bra.uni 	$L__BB88_57;
$L__BB88_72:
	setp.lt.s32 	%p26, %r12, %r19;
	@%p26 bra 	$L__BB88_73;
	bra.uni 	$L__BB88_83;
$L__BB88_73:
	rem.u32 	%r261, %r2, %r181;
	shl.b32 	%r262, %r261, 2;
	mov.u32 	%r263, _ZZ9cuda_gemmIiLi256ELi1ELi1ELi128ELi4ELi4ELi32ELi0ELi0EEviiiPT_S1_S1_iiE11kron_fac_sh;
	add.s32 	%r126, %r263, %r262;
	mov.u32 	%r460, %r12;
$L__BB88_74:
	mad.lo.s32 	%r265, %r460, 20, %r126;
	ld.shared.u32 	%r136, [%r265];
	mov.b32 	%r462, 0;
	@%p22 bra 	$L__BB88_76;
	shfl.sync.idx.b32	%r266|%p28, %r136, %r77, %r20, -1;
	mul.lo.s32 	%r462, %r266, %r456;
$L__BB88_76:
	@%p23 bra 	$L__BB88_78;
	shfl.sync.idx.b32	%r267|%p30, %r136, %r78, %r20, -1;
	mad.lo.s32 	%r462, %r267, %r453, %r462;
$L__BB88_78:
	@%p24 bra 	$L__BB88_80;
	shfl.sync.idx.b32	%r268|%p32, %r136, %r79, %r20, -1;
	mad.lo.s32 	%r462, %r268, %r452, %r462;
$L__BB88_80:
	@%p25 bra 	$L__BB88_82;
	shfl.sync.idx.b32	%r269|%p34, %r136, %r80, %r20, -1;
	mad.lo.s32 	%r462, %r269, %r451, %r462;
$L__BB88_82:
	mad.lo.s32 	%r270, %r460, %r9, %r124;
	shl.b32 	%r271, %r270, 2;
	mov.u32 	%r272, _ZZ9cuda_gemmIiLi256ELi1ELi1ELi128ELi4ELi4ELi32ELi0ELi0EEviiiPT_S1_S1_iiE3Csh;
	add.s32 	%r273, %r272, %r271;
	st.shared.u32 	[%r273], %r462;
	add.s32 	%r460, %r460, %r14;
	setp.lt.s32 	%p35, %r460, %r19;
	@%p35 bra 	$L__BB88_74;
$L__BB88_83:
	add.s32 	%r455, %r455, %r10;
	setp.lt.s32 	%p36, %r455, %r9;
	@%p36 bra 	$L__BB88_39;
$L__BB88_84:
	setp.gt.u32 	%p78, %r468, 127;
	bar.sync 	0;
	@%p78 bra 	$L__BB88_91;
	mul.lo.s32 	%r361, %r9, %r16;
	mad.lo.s32 	%r147, %r15, %r178, %r361;
	div.s32 	%r148, %r179, %r181;
	add.s32 	%r362, %r468, %r13;
	max.u32 	%r363, %r362, 128;
	setp.lt.u32 	%p79, %r362, 128;
	selp.u32 	%r364, 1, 0, %p79;
	add.s32 	%r365, %r362, %r364;
	sub.s32 	%r366, %r363, %r365;
	div.u32 	%r367, %r366, %r13;
	add.s32 	%r149, %r367, %r364;
	and.b32  	%r368, %r149, 3;
	setp.eq.s32 	%p80, %r368, 3;
	@%p80 bra 	$L__BB88_88;
	shl.b32 	%r369, %r468, 2;
	mov.u32 	%r370, _ZZ9cuda_gemmIiLi256ELi1ELi1ELi128ELi4ELi4ELi32ELi0ELi0EEviiiPT_S1_S1_iiE3Csh;
	add.s32 	%r466, %r370, %r369;
	shl.b32 	%r151, %r13, 2;
	add.s32 	%r371, %r149, 1;
	and.b32  	%r372, %r371, 3;
	neg.s32 	%r465, %r372;
$L__BB88_87:
	.pragma "nounroll";
	div.s32 	%r373, %r468, %r9;
	mad.lo.s32 	%r374, %r148, %r373, %r147;
	mul.lo.s32 	%r375, %r373, %r9;
	sub.s32 	%r376, %r468, %r375;
	add.s32 	%r377, %r374, %r376;
	ld.shared.u32 	%r378, [%r466];
	mul.wide.s32 	%rd17, %r377, 4;
	add.s64 	%rd18, %rd2, %rd17;
	st.global.u32 	[%rd18], %r378;
	add.s32 	%r468, %r468, %r13;
	add.s32 	%r466, %r466, %r151;
	add.s32 	%r465, %r465, 1;
	setp.ne.s32 	%p81, %r465, 0;
	@%p81 bra 	$L__BB88_87;
$L__BB88_88:
	setp.lt.u32 	%p82, %r149, 3;
	@%p82 bra 	$L__BB88_91;
	shl.b32 	%r379, %r13, 1;
	add.s32 	%r472, %r468, %r379;
	shl.b32 	%r161, %r13, 2;
	mad.lo.s32 	%r471, %r13, 3, %r468;
	add.s32 	%r470, %r13, %r468;
	shl.b32 	%r380, %r468, 2;
	mov.u32 	%r381, _ZZ9cuda_gemmIiLi256ELi1ELi1ELi128ELi4ELi4ELi32ELi0ELi0EEviiiPT_S1_S1_iiE3Csh;
	add.s32 	%r469, %r381, %r380;
	shl.b32 	%r165, %r13, 4;
	shl.b32 	%r166, %r13, 3;
	mul.lo.s32 	%r167, %r13, 12;
$L__BB88_90:
	div.s32 	%r382, %r468, %r9;
	mad.lo.s32 	%r383, %r148, %r382, %r147;
	mul.lo.s32 	%r384, %r382, %r9;
	sub.s32 	%r385, %r468, %r384;
	add.s32 	%r386, %r383, %r385;
	ld.shared.u32 	%r387, [%r469];
	mul.wide.s32 	%rd19, %r386, 4;
	add.s64 	%rd20, %rd2, %rd19;
	st.global.u32 	[%rd20], %r387;
	add.s32 	%r388, %r468, %r13;
	div.s32 	%r389, %r470, %r9;
	mad.lo.s32 	%r390, %r148, %r389, %r147;
	mul.lo.s32 	%r391, %r389, %r9;
	sub.s32 	%r392, %r470, %r391;
	add.s32 	%r393, %r390, %r392;
	add.s32 	%r394, %r469, %r161;
	ld.shared.u32 	%r395, [%r394];
	mul.wide.s32 	%rd21, %r393, 4;
	add.s64 	%rd22, %rd2, %rd21;
	st.global.u32 	[%rd22], %r395;
	add.s32 	%r396, %r388, %r13;
	div.s32 	%r397, %r472, %r9;
	mad.lo.s32 	%r398, %r148, %r397, %r147;
	mul.lo.s32 	%r399, %r397, %r9;
	sub.s32 	%r400, %r472, %r399;
	add.s32 	%r401, %r398, %r400;
	add.s32 	%r402, %r469, %r166;
	ld.shared.u32 	%r403, [%r402];
	mul.wide.s32 	%rd23, %r401, 4;
	add.s64 	%rd24, %rd2, %rd23;
	st.global.u32 	[%rd24], %r403;
	add.s32 	%r404, %r396, %r13;
	div.s32 	%r405, %r471, %r9;
	mad.lo.s32 	%r406, %r148, %r405, %r147;
	mul.lo.s32 	%r407, %r405, %r9;
	sub.s32 	%r408, %r471, %r407;
	add.s32 	%r409, %r406, %r408;
	add.s32 	%r410, %r469, %r167;
	ld.shared.u32 	%r411, [%r410];
	mul.wide.s32 	%rd25, %r409, 4;
	add.s64 	%rd26, %rd2, %rd25;
	st.global.u32 	[%rd26], %r411;
	add.s32 	%r468, %r404, %r13;
	add.s32 	%r472, %r472, %r161;
	add.s32 	%r471, %r471, %r161;
	add.s32 	%r470, %r470, %r161;
	add.s32 	%r469, %r469, %r165;
	setp.lt.u32 	%p83, %r468, 128;
	@%p83 bra 	$L__BB88_90;
$L__BB88_91:
	ret;
$L__BB88_92:
	add.s32 	%r209, %r21, %r415;
	mul.wide.s32 	%rd11, %r209, 4;
	add.s64 	%rd12, %rd1, %rd11;
	ld.global.u32 	%r210, [%rd12];
	shl.b32 	%r211, %r415, 2;
	mov.u32 	%r212, _ZZ9cuda_gemmIiLi256ELi1ELi1ELi128ELi4ELi4ELi32ELi0ELi0EEviiiPT_S1_S1_iiE3Ash;
	add.s32 	%r213, %r212, %r211;
	st.shared.u32 	[%r213], %r210;
	shl.b32 	%r214, %r13, 2;
	cvt.u64.u32 	%rd13, %r214;
	add.s64 	%rd14, %rd12, %rd13;
	ld.global.u32 	%r215, [%rd14];
	add.s32 	%r216, %r213, %r214;
	st.shared.u32 	[%r216], %r215;
	add.s64 	%rd15, %rd14, %rd13;
	ld.global.u32 	%r217, [%rd15];
	add.s32 	%r218, %r216, %r214;
	st.shared.u32 	[%r218], %r217;
	add.s64 	%rd16, %rd15, %rd13;
	ld.global.u32 	%r219, [%rd16];
	add.s32 	%r220, %r218, %r214;
	st.shared.u32 	[%r220], %r219;
	add.s32 	%r415, %r214, %r415;
	setp.lt.u32 	%p10, %r415, 128;
	@%p10 bra 	$L__BB88_92;
	bra.uni 	$L__BB88_9;

}
	// .globl	_Z9cuda_gemmIiLi256ELi1ELi1ELi128ELi4ELi4ELi32ELi0ELi1EEviiiPT_S1_S1_ii
.visible .entry _Z9cuda_gemmIiLi256ELi1ELi1ELi128ELi4ELi4ELi32ELi0ELi1EEviiiPT_S1_S1_ii(
	.param .u32 _Z9cuda_gemmIiLi256ELi1ELi1ELi128ELi4ELi4ELi32ELi0ELi1EEviiiPT_S1_S1_ii_param_0,
	.param .u32 _Z9cuda_gemmIiLi256ELi1ELi1ELi128ELi4ELi4ELi32ELi0ELi1EEviiiPT_S1_S1_ii_param_1,
	.param .u32 _Z9cuda_gemmIiLi256ELi1ELi1ELi128ELi4ELi4ELi32ELi0ELi1EEviiiPT_S1_S1_ii_param_2,
	.param .u64 .ptr .align 1 _Z9cuda_gemmIiLi256ELi1ELi1ELi128ELi4ELi4ELi32ELi0ELi1EEviiiPT_S1_S1_ii_param_3,
	.param .u64 .ptr .align 1 _Z9cuda_gemmIiLi256ELi1ELi1ELi128ELi4ELi4ELi32ELi0ELi1EEviiiPT_S1_S1_ii_param_4,
	.param .u64 .ptr .align 1 _Z9cuda_gemmIiLi256ELi1ELi1ELi128ELi4ELi4ELi32ELi0ELi1EEviiiPT_S1_S1_ii_param_5,
	.param .u32 _Z9cuda_gemmIiLi256ELi1ELi1ELi128ELi4ELi4ELi32ELi0ELi1EEviiiPT_S1_S1_ii_param_6,
	.param .u32 _Z9cuda_gemmIiLi256ELi1ELi1ELi128ELi4ELi4ELi32ELi0ELi1EEviiiPT_S1_S1_ii_param_7
)
.maxntid 256
{
	.reg .pred 	%p<26>;
	.reg .b32 	%r<246>;
	.reg .b64 	%rd<35>;
	// demoted variable
	.shared .align 128 .b8 _ZZ9cuda_gemmIiLi256ELi1ELi1ELi128ELi4ELi4ELi32ELi0ELi1EEviiiPT_S1_S1_iiE11kron_fac_sh[80];
	// demoted variable
	.shared .align 128 .b8 _ZZ9cuda_gemmIiLi256ELi1ELi1ELi128ELi4ELi4ELi32ELi0ELi1EEviiiPT_S1_S1_iiE3Ash[512];
	// demoted variable
	.shared .align 128 .b8 _ZZ9cuda_gemmIiLi256ELi1ELi1ELi128ELi4ELi4ELi32ELi0ELi1EEviiiPT_S1_S1_iiE3Csh[512];
	ld.param.u32 	%r96, [_Z9cuda_gemmIiLi256ELi1ELi1ELi128ELi4ELi4ELi32ELi0ELi1EEviiiPT_S1_S1_ii_param_1];
	ld.param.u32 	%r97, [_Z9cuda_gemmIiLi256ELi1ELi1ELi128ELi4ELi4ELi32ELi0ELi1EEviiiPT_S1_S1_ii_param_2];
	ld.param.u64 	%rd10, [_Z9cuda_gemmIiLi256ELi1ELi1ELi128ELi4ELi4ELi32ELi0ELi1EEviiiPT_S1_S1_ii_param_3];
	ld.param.u64 	%rd9, [_Z9cuda_gemmIiLi256ELi1ELi1ELi128ELi4ELi4ELi32ELi0ELi1EEviiiPT_S1_S1_ii_param_4];
	ld.param.u64 	%rd11, [_Z9cuda_gemmIiLi256ELi1ELi1ELi128ELi4ELi4ELi32ELi0ELi1EEviiiPT_S1_S1_ii_param_5];
	cvta.to.global.u64 	%rd1, %rd10;
	cvta.to.global.u64 	%rd2, %rd11;
	mov.u32 	%r240, %tid.x;
	setp.gt.u32 	%p1, %r240, 15;
	@%p1 bra 	$L__BB89_3;
	mov.u32 	%r2, %ntid.x;
	mul.wide.u32 	%rd12, %r240, 4;
	cvta.to.global.u64 	%rd13, %rd9;
	add.s64 	%rd34, %rd13, %rd12;
	mul.wide.u32 	%rd4, %r2, 4;
	mov.u32 	%r100, _ZZ9cuda_gemmIiLi256ELi1ELi1ELi128ELi4ELi4ELi32ELi0ELi1EEviiiPT_S1_S1_iiE11kron_fac_sh;
	mov.u32 	%r223, %r240;
$L__BB89_2:
	ld.global.u32 	%r98, [%rd34];
	and.b32  	%r99, %r223, 3;
	mad.lo.s32 	%r101, %r99, 20, %r100;
	and.b32  	%r102, %r223, -4;
	add.s32 	%r103, %r101, %r102;
	st.shared.u32 	[%r103], %r98;
	add.s32 	%r223, %r223, %r2;
	add.s64 	%rd34, %rd34, %rd4;
	setp.lt.u32 	%p2, %r223, 16;
	@%p2 bra 	$L__BB89_2;
$L__BB89_3:
	mov.u32 	%r5, %ntid.x;
	mov.u32 	%r6, %ctaid.y;
	mov.u32 	%r104, %nctaid.y;
	setp.ge.u32 	%p3, %r6, %r104;
	@%p3 bra 	$L__BB89_27;
	mov.u32 	%r7, %ctaid.x;
	setp.gt.u32 	%p4, %r240, 127;
	and.b32  	%r8, %r240, 3;
	shr.s32 	%r105, %r97, 31;
	shr.u32 	%r106, %r105, 30;
	add.s32 	%r107, %r97, %r106;
	shr.s32 	%r9, %r107, 2;
	@%p4 bra 	$L__BB89_17;
	shl.b32 	%r10, %r7, 7;
	mul.lo.s32 	%r11, %r6, %r97;
	add.s32 	%r108, %r240, %r5;
	max.u32 	%r109, %r108, 128;
	setp.lt.u32 	%p5, %r108, 128;
	selp.u32 	%r110, 1, 0, %p5;
	add.s32 	%r111, %r108, %r110;
	sub.s32 	%r112, %r109, %r111;
	div.u32 	%r113, %r112, %r5;
	add.s32 	%r12, %r113, %r110;
	add.s32 	%r114, %r12, 1;
	and.b32  	%r13, %r114, 3;
	and.b32  	%r14, %r12, 3;
	setp.eq.s32 	%p6, %r14, 3;
	mov.u32 	%r233, %r240;
	@%p6 bra 	$L__BB89_8;
	shl.b32 	%r115, %r240, 2;
	mov.u32 	%r116, _ZZ9cuda_gemmIiLi256ELi1ELi1ELi128ELi4ELi4ELi32ELi0ELi1EEviiiPT_S1_S1_iiE3Ash;
	add.s32 	%r226, %r116, %r115;
	shl.b32 	%r16, %r5, 2;
	add.s32 	%r117, %r240, %r11;
	add.s32 	%r225, %r117, %r10;
	neg.s32 	%r224, %r13;
	mad.lo.s32 	%r233, %r5, %r13, %r240;
$L__BB89_7:
	.pragma "nounroll";
	mul.wide.s32 	%rd14, %r225, 4;
	add.s64 	%rd15, %rd1, %rd14;
	ld.global.u32 	%r118, [%rd15];
	st.shared.u32 	[%r226], %r118;
	add.s32 	%r226, %r226, %r16;
	add.s32 	%r225, %r225, %r5;
	add.s32 	%r224, %r224, 1;
	setp.ne.s32 	%p7, %r224, 0;
	@%p7 bra 	$L__BB89_7;
$L__BB89_8:
	setp.lt.u32 	%p8, %r12, 3;
	@%p8 bra 	$L__BB89_11;
	shl.b32 	%r119, %r233, 2;
	mov.u32 	%r120, _ZZ9cuda_gemmIiLi256ELi1ELi1ELi128ELi4ELi4ELi32ELi0ELi1EEviiiPT_S1_S1_iiE3Ash;
	add.s32 	%r232, %r120, %r119;
	add.s32 	%r121, %r233, %r11;
	add.s32 	%r231, %r121, %r10;
	mul.wide.u32 	%rd16, %r5, 8;
	add.s64 	%rd7, %rd1, %rd16;
	mul.wide.u32 	%rd17, %r5, 12;
	add.s64 	%rd8, %rd1, %rd17;
	mul.wide.u32 	%rd19, %r5, 4;
$L__BB89_10:
	mul.wide.s32 	%rd18, %r231, 4;
	add.s64 	%rd20, %rd1, %rd18;
	add.s64 	%rd21, %rd20, %rd19;
	add.s64 	%rd22, %rd7, %rd18;
	add.s64 	%rd23, %rd8, %rd18;
	ld.global.u32 	%r122, [%rd20];
	st.shared.u32 	[%r232], %r122;
	ld.global.u32 	%r123, [%rd21];
	shl.b32 	%r124, %r5, 2;
	add.s32 	%r125, %r232, %r124;
	st.shared.u32 	[%r125], %r123;
	ld.global.u32 	%r126, [%rd22];
	shl.b32 	%r127, %r5, 3;
	add.s32 	%r128, %r232, %r127;
	st.shared.u32 	[%r128], %r126;
	ld.global.u32 	%r129, [%rd23];
	mad.lo.s32 	%r130, %r5, 12, %r232;
	st.shared.u32 	[%r130], %r129;
	add.s32 	%r233, %r233, %r124;
	shl.b32 	%r131, %r5, 4;
	add.s32 	%r232, %r232, %r131;
	add.s32 	%r231, %r231, %r124;
	setp.lt.u32 	%p9, %r233, 128;
	@%p9 bra 	$L__BB89_10;
$L__BB89_11:
	setp.eq.s32 	%p10, %r14, 3;
	mov.u32 	%r235, %r240;
	@%p10 bra 	$L__BB89_14;
	shl.b32 	%r132, %r240, 2;
	mov.u32 	%r133, _ZZ9cuda_gemmIiLi256ELi1ELi1ELi128ELi4ELi4ELi32ELi0ELi1EEviiiPT_S1_S1_iiE3Csh;
	add.s32 	%r229, %r133, %r132;
	shl.b32 	%r30, %r5, 2;
	neg.s32 	%r228, %r13;
	mad.lo.s32 	%r235, %r5, %r13, %r240;
$L__BB89_13:
	.pragma "nounroll";
	mov.b32 	%r134, 0;
	st.shared.u32 	[%r229], %r134;
	add.s32 	%r229, %r229, %r30;
	add.s32 	%r228, %r228, 1;
	setp.ne.s32 	%p11, %r228, 0;
	@%p11 bra 	$L__BB89_13;
$L__BB89_14:
	setp.lt.u32 	%p12, %r12, 3;
	@%p12 bra 	$L__BB89_17;
	shl.b32 	%r38, %r5, 2;
	shl.b32 	%r135, %r235, 2;
	mov.u32 	%r136, _ZZ9cuda_gemmIiLi256ELi1ELi1ELi128ELi4ELi4ELi32ELi0ELi1EEviiiPT_S1_S1_iiE3Csh;
	add.s32 	%r234, %r136, %r135;
	shl.b32 	%r40, %r5, 4;
	shl.b32 	%r41, %r5, 3;
	mul.lo.s32 	%r42, %r5, 12;
$L__BB89_16:
	mov.b32 	%r137, 0;
	st.shared.u32 	[%r234], %r137;
	add.s32 	%r138, %r234, %r38;
	st.shared.u32 	[%r138], %r137;
	add.s32 	%r139, %r234, %r41;
	st.shared.u32 	[%r139], %r137;
	add.s32 	%r140, %r234, %r42;
	st.shared.u32 	[%r140], %r137;
	add.s32 	%r235, %r235, %r38;
	add.s32 	%r234, %r234, %r40;
	setp.lt.u32 	%p13, %r235, 128;
	@%p13 bra 	$L__BB89_16;
$L__BB89_17:
	setp.gt.u32 	%p14, %r240, 127;
	bar.sync 	0;
	add.s32 	%r141, %r240, 1;
	and.b32  	%r53, %r141, 3;
	xor.b32  	%r54, %r8, 2;
	add.s32 	%r142, %r240, -1;
	and.b32  	%r55, %r142, 3;
	@%p14 bra 	$L__BB89_20;
	and.b32  	%r56, %r240, 31;
	shl.b32 	%r143, %r240, 2;
	and.b32  	%r144, %r143, 124;
	or.b32  	%r145, %r144, %r8;
	shl.b32 	%r146, %r145, 2;
	mov.u32 	%r147, _ZZ9cuda_gemmIiLi256ELi1ELi1ELi128ELi4ELi4ELi32ELi0ELi1EEviiiPT_S1_S1_iiE3Ash;
	add.s32 	%r148, %r147, %r146;
	ld.shared.u32 	%r57, [%r148];
	or.b32  	%r149, %r144, %r53;
	shl.b32 	%r150, %r149, 2;
	add.s32 	%r151, %r147, %r150;
	ld.shared.u32 	%r58, [%r151];
	or.b32  	%r152, %r144, %r54;
	shl.b32 	%r153, %r152, 2;
	add.s32 	%r154, %r147, %r153;
	ld.shared.u32 	%r59, [%r154];
	or.b32  	%r155, %r144, %r55;
	shl.b32 	%r156, %r155, 2;
	add.s32 	%r157, %r147, %r156;
	ld.shared.u32 	%r60, [%r157];
	shr.u32 	%r61, %r5, 5;
	shr.u32 	%r236, %r240, 5;
	shl.b32 	%r158, %r8, 2;
	mov.u32 	%r159, _ZZ9cuda_gemmIiLi256ELi1ELi1ELi128ELi4ELi4ELi32ELi0ELi1EEviiiPT_S1_S1_iiE11kron_fac_sh;
	add.s32 	%r63, %r159, %r158;
	shl.b32 	%r170, %r56, 2;
$L__BB89_19:
	mad.lo.s32 	%r160, %r236, 20, %r63;
	ld.shared.u32 	%r161, [%r160];
	shfl.sync.idx.b32	%r162|%p15, %r161, %r8, 7199, -1;
	mul.lo.s32 	%r163, %r162, %r57;
	shfl.sync.idx.b32	%r164|%p16, %r161, %r53, 7199, -1;
	mad.lo.s32 	%r165, %r164, %r58, %r163;
	shfl.sync.idx.b32	%r166|%p17, %r161, %r54, 7199, -1;
	mad.lo.s32 	%r167, %r166, %r59, %r165;
	shfl.sync.idx.b32	%r168|%p18, %r161, %r55, 7199, -1;
	mad.lo.s32 	%r169, %r168, %r60, %r167;
	shl.b32 	%r171, %r236, 7;
	or.b32  	%r172, %r171, %r170;
	mov.u32 	%r173, _ZZ9cuda_gemmIiLi256ELi1ELi1ELi128ELi4ELi4ELi32ELi0ELi1EEviiiPT_S1_S1_iiE3Csh;
	add.s32 	%r174, %r173, %r172;
	ld.shared.u32 	%r175, [%r174];
	add.s32 	%r176, %r175, %r169;
	st.shared.u32 	[%r174], %r176;
	add.s32 	%r236, %r236, %r61;
	setp.lt.u32 	%p19, %r236, 4;
	@%p19 bra 	$L__BB89_19;
$L__BB89_20:
	setp.gt.u32 	%p20, %r240, 127;
	bar.sync 	0;
	@%p20 bra 	$L__BB89_27;
	shl.b32 	%r177, %r7, 5;
	mad.lo.s32 	%r66, %r6, %r96, %r177;
	add.s32 	%r178, %r240, %r5;
	max.u32 	%r179, %r178, 128;
	setp.lt.u32 	%p21, %r178, 128;
	selp.u32 	%r180, 1, 0, %p21;
	add.s32 	%r181, %r178, %r180;
	sub.s32 	%r182, %r179, %r181;
	div.u32 	%r183, %r182, %r5;
	add.s32 	%r67, %r183, %r180;
	and.b32  	%r184, %r67, 3;
	setp.eq.s32 	%p22, %r184, 3;
	@%p22 bra 	$L__BB89_24;
	shl.b32 	%r185, %r240, 2;
	mov.u32 	%r186, _ZZ9cuda_gemmIiLi256ELi1ELi1ELi128ELi4ELi4ELi32ELi0ELi1EEviiiPT_S1_S1_iiE3Csh;
	add.s32 	%r238, %r186, %r185;
	shl.b32 	%r69, %r5, 2;
	add.s32 	%r187, %r67, 1;
	and.b32  	%r188, %r187, 3;
	neg.s32 	%r237, %r188;
$L__BB89_23:
	.pragma "nounroll";
	shr.u32 	%r189, %r240, 5;
	and.b32  	%r190, %r240, 31;
	add.s32 	%r191, %r66, %r190;
	mad.lo.s32 	%r192, %r189, %r9, %r191;
	ld.shared.u32 	%r193, [%r238];
	mul.wide.s32 	%rd24, %r192, 4;
	add.s64 	%rd25, %rd2, %rd24;
	st.global.u32 	[%rd25], %r193;
	add.s32 	%r240, %r240, %r5;
	add.s32 	%r238, %r238, %r69;
	add.s32 	%r237, %r237, 1;
	setp.ne.s32 	%p23, %r237, 0;
	@%p23 bra 	$L__BB89_23;
$L__BB89_24:
	setp.lt.u32 	%p24, %r67, 3;
	@%p24 bra 	$L__BB89_27;
	shl.b32 	%r194, %r5, 1;
	add.s32 	%r244, %r240, %r194;
	shl.b32 	%r79, %r5, 2;
	mad.lo.s32 	%r243, %r5, 3, %r240;
	add.s32 	%r242, %r5, %r240;
	shl.b32 	%r195, %r240, 2;
	mov.u32 	%r196, _ZZ9cuda_gemmIiLi256ELi1ELi1ELi128ELi4ELi4ELi32ELi0ELi1EEviiiPT_S1_S1_iiE3Csh;
	add.s32 	%r241, %r196, %r195;
	shl.b32 	%r83, %r5, 4;
	shl.b32 	%r84, %r5, 3;
	mul.lo.s32 	%r85, %r5, 12;
$L__BB89_26:
	shr.u32 	%r197, %r240, 5;
	and.b32  	%r198, %r240, 31;
	add.s32 	%r199, %r66, %r198;
	mad.lo.s32 	%r200, %r197, %r9, %r199;
	ld.shared.u32 	%r201, [%r241];
	mul.wide.s32 	%rd26, %r200, 4;
	add.s64 	%rd27, %rd2, %rd26;
	st.global.u32 	[%rd27], %r201;
	add.s32 	%r202, %r240, %r5;
	shr.u32 	%r203, %r242, 5;
	and.b32  	%r204, %r242, 31;
	add.s32 	%r205, %r66, %r204;
	mad.lo.s32 	%r206, %r203, %r9, %r205;
	add.s32 	%r207, %r241, %r79;
	ld.shared.u32 	%r208, [%r207];
	mul.wide.s32 	%rd28, %r206, 4;
	add.s64 	%rd29, %rd2, %rd28;
	st.global.u32 	[%rd29], %r208;
	add.s32 	%r209, %r202, %r5;
	shr.u32 	%r210, %r244, 5;
	and.b32  	%r211, %r244, 31;
	add.s32 	%r212, %r66, %r211;
	mad.lo.s32 	%r213, %r210, %r9, %r212;
	add.s32 	%r214, %r241, %r84;
	ld.shared.u32 	%r215, [%r214];
	mul.wide.s32 	%rd30, %r213, 4;
	add.s64 	%rd31, %rd2, %rd30;
	st.global.u32 	[%rd31], %r215;
	add.s32 	%r216, %r209, %r5;
	shr.u32 	%r217, %r243, 5;
	and.b32  	%r218, %r243, 31;
	add.s32 	%r219, %r66, %r218;
	mad.lo.s32 	%r220, %r217, %r9, %r219;
	add.s32 	%r221, %r241, %r85;
	ld.shared.u32 	%r222, [%r221];
	mul.wide.s32 	%rd32, %r220, 4;
	add.s64 	%rd33, %rd2, %rd32;
	st.global.u32 	[%rd33], %r222;
	add.s32 	%r240, %r216, %r5;
	add.s32 	%r244, %r244, %r79;
	add.s32 	%r243, %r243, %r79;
	add.s32 	%r242, %r242, %r79;
	add.s32 	%r241, %r241, %r83;
	setp.lt.u32 	%p25, %r240, 128;
	@%p25 bra 	$L__BB89_26;
$L__BB89_27:
	ret;

}
	// .globl	_Z9cuda_gemmIiLi256ELi1ELi1ELi128ELi4ELi4ELi32ELi1ELi0EEviiiPT_S1_S1_ii
.visible .entry _Z9cuda_gemmIiLi256ELi1ELi1ELi128ELi4ELi4ELi32ELi1ELi0EEviiiPT_S1_S1_ii(
	.param .u32 _Z9cuda_gemmIiLi256ELi1ELi1ELi128ELi4ELi4ELi32ELi1ELi0EEviiiPT_S1_S1_ii_param_0,
	.param .u32 _Z9cuda_gemmIiLi256ELi1ELi1ELi128ELi4ELi4ELi32ELi1ELi0EEviiiPT_S1_S1_ii_param_1,
	.param .u32 _Z9cuda_gemmIiLi256ELi1ELi1ELi128ELi4ELi4ELi32ELi1ELi0EEviiiPT_S1_S1_ii_param_2,
	.param .u64 .ptr .align 1 _Z9cuda_gemmIiLi256ELi1ELi1ELi128ELi4ELi4ELi32ELi1ELi0EEviiiPT_S1_S1_ii_param_3,
	.param .u64 .ptr .align 1 _Z9cuda_gemmIiLi256ELi1ELi1ELi128ELi4ELi4ELi32ELi1ELi0EEviiiPT_S1_S1_ii_param_4,
	.param .u64 .ptr .align 1 _Z9cuda_gemmIiLi256ELi1ELi1ELi128ELi4ELi4ELi32ELi1ELi0EEviiiPT_S1_S1_ii_param_5,
	.param .u32 _Z9cuda_gemmIiLi256ELi1ELi1ELi128ELi4ELi4ELi32ELi1ELi0EEviiiPT_S1_S1_ii_param_6,
	.param .u32 _Z9cuda_gemmIiLi256ELi1ELi1ELi128ELi4ELi4ELi32ELi1ELi0EEviiiPT_S1_S1_ii_param_7
)
.maxntid 256
{
	.reg .pred 	%p<84>;
	.reg .b32 	%r<442>;
	.reg .b64 	%rd<34>;
	// demoted variable
	.shared .align 128 .b8 _ZZ9cuda_gemmIiLi256ELi1ELi1ELi128ELi4ELi4ELi32ELi1ELi0EEviiiPT_S1_S1_iiE11kron_fac_sh[80];
	// demoted variable
	.shared .align 128 .b8 _ZZ9cuda_gemmIiLi256ELi1ELi1ELi128ELi4ELi4ELi32ELi1ELi0EEviiiPT_S1_S1_iiE3Ash[512];
	// demoted variable
	.shared .align 128 .b8 _ZZ9cuda_gemmIiLi256ELi1ELi1ELi128ELi4ELi4ELi32ELi1ELi0EEviiiPT_S1_S1_iiE3Csh[512];
	ld.param.u64 	%rd12, [_Z9cuda_gemmIiLi256ELi1ELi1ELi128ELi4ELi4ELi32ELi1ELi0EEviiiPT_S1_S1_ii_param_3];
	ld.param.u64 	%rd11, [_Z9cuda_gemmIiLi256ELi1ELi1ELi128ELi4ELi4ELi32ELi1ELi0EEviiiPT_S1_S1_ii_param_4];
	ld.param.u64 	%rd13, [_Z9cuda_gemmIiLi256ELi1ELi1ELi128ELi4ELi4ELi32ELi1ELi0EEviiiPT_S1_S1_ii_param_5];
	ld.param.u32 	%r159, [_Z9cuda_gemmIiLi256ELi1ELi1ELi128ELi4ELi4ELi32ELi1ELi0EEviiiPT_S1_S1_ii_param_6];
	ld.param.u32 	%r160, [_Z9cuda_gemmIiLi256ELi1ELi1ELi128ELi4ELi4ELi32ELi1ELi0EEviiiPT_S1_S1_ii_param_7];
	cvta.to.global.u64 	%rd1, %rd12;
	cvta.to.global.u64 	%rd2, %rd13;
	mov.u32 	%r441, %tid.x;
	setp.lt.s32 	%p1, %r160, 16;
	shr.u32 	%r2, %r160, 4;
	selp.b32 	%r3, 1, %r2, %p1;
	mul.lo.s32 	%r4, %r160, %r159;
	setp.ge.u32 	%p2, %r441, %r4;
	@%p2 bra 	$L__BB90_3;
	mov.u32 	%r5, %ntid.x;
	cvta.to.global.u64 	%rd3, %rd11;
	mov.u32 	%r383, %r441;
$L__BB90_2:
	mul.wide.u32 	%rd14, %r383, 4;
	add.s64 	%rd15, %rd3, %rd14;
	ld.global.u32 	%r161, [%rd15];
	rem.u32 	%r162, %r383, %r159;
	mov.u32 	%r163, _ZZ9cuda_gemmIiLi256ELi1ELi1ELi128ELi4ELi4ELi32ELi1ELi0EEviiiPT_S1_S1_iiE11kron_fac_sh;
	mad.lo.s32 	%r164, %r162, 20, %r163;
	div.u32 	%r165, %r383, %r160;
	shl.b32 	%r166, %r165, 2;
	add.s32 	%r167, %r164, %r166;
	st.shared.u32 	[%r167], %r161;
	add.s32 	%r383, %r383, %r5;
	setp.lt.u32 	%p3, %r383, %r4;
	@%p3 bra 	$L__BB90_2;
$L__BB90_3:
	div.s32 	%r8, 128, %r160;
	mul.lo.s32 	%r168, %r8, %r3;
	min.s32 	%r9, %r168, 256;
	div.u32 	%r11, %r441, %r9;
	mul.lo.s32 	%r169, %r11, %r9;
	sub.s32 	%r170, %r441, %r169;
	div.u32 	%r10, %r170, %r3;
	mov.u32 	%r12, %ntid.x;
	div.u32 	%r13, %r12, %r9;
	mov.u32 	%r14, %ctaid.y;
	mov.u32 	%r171, %nctaid.y;
	setp.ge.u32 	%p4, %r14, %r171;
	@%p4 bra 	$L__BB90_91;
	setp.gt.u32 	%p5, %r441, 127;
	rem.u32 	%r172, %r441, %r3;
	shl.b32 	%r15, %r172, 2;
	min.s32 	%r16, %r159, 4;
	shl.b32 	%r173, %r160, 8;
	sub.s32 	%r17, 8223, %r173;
	@%p5 bra 	$L__BB90_14;
	add.s32 	%r174, %r441, %r12;
	max.u32 	%r175, %r174, 128;
	setp.lt.u32 	%p6, %r174, 128;
	selp.u32 	%r176, 1, 0, %p6;
	add.s32 	%r177, %r174, %r176;
	sub.s32 	%r178, %r175, %r177;
	div.u32 	%r179, %r178, %r12;
	add.s32 	%r18, %r179, %r176;
	and.b32  	%r19, %r18, 3;
	setp.eq.s32 	%p7, %r19, 3;
	mov.u32 	%r386, %r441;
	@%p7 bra 	$L__BB90_8;
	mov.b32 	%r385, 0;
	mov.u32 	%r386, %r441;
$L__BB90_7:
	.pragma "nounroll";
	shl.b32 	%r181, %r14, 7;
	add.s32 	%r182, %r181, %r386;
	mul.wide.u32 	%rd16, %r182, 4;
	add.s64 	%rd17, %rd1, %rd16;
	ld.global.u32 	%r183, [%rd17];
	shl.b32 	%r184, %r386, 2;
	mov.u32 	%r185, _ZZ9cuda_gemmIiLi256ELi1ELi1ELi128ELi4ELi4ELi32ELi1ELi0EEviiiPT_S1_S1_iiE3Ash;
	add.s32 	%r186, %r185, %r184;
	st.shared.u32 	[%r186], %r183;
	add.s32 	%r386, %r386, %r12;
	add.s32 	%r385, %r385, 1;
	add.s32 	%r187, %r18, 1;
	and.b32  	%r188, %r187, 3;
	setp.ne.s32 	%p8, %r385, %r188;
	@%p8 bra 	$L__BB90_7;
$L__BB90_8:
	setp.lt.u32 	%p9, %r18, 3;
	@%p9 bra 	$L__BB90_9;
	bra.uni 	$L__BB90_92;
$L__BB90_9:
	setp.eq.s32 	%p11, %r19, 3;
	mov.u32 	%r389, %r441;
	@%p11 bra 	$L__BB90_12;
	mov.b32 	%r388, 0;
	mov.u32 	%r204, _ZZ9cuda_gemmIiLi256ELi1ELi1ELi128ELi4ELi4ELi32ELi1ELi0EEviiiPT_S1_S1_iiE3Csh;
	add.s32 	%r207, %r18, 1;
	and.b32  	%r208, %r207, 3;
	mov.u32 	%r389, %r441;
$L__BB90_11:
	.pragma "nounroll";
	shl.b32 	%r203, %r389, 2;
	add.s32 	%r205, %r204, %r203;
	mov.b32 	%r206, 0;
	st.shared.u32 	[%r205], %r206;
	add.s32 	%r389, %r389, %r12;
	add.s32 	%r388, %r388, 1;
	setp.ne.s32 	%p12, %r388, %r208;
	@%p12 bra 	$L__BB90_11;
$L__BB90_12:
	setp.lt.u32 	%p13, %r18, 3;
	@%p13 bra 	$L__BB90_14;
$L__BB90_13:
	shl.b32 	%r209, %r389, 2;
	mov.u32 	%r210, _ZZ9cuda_gemmIiLi256ELi1ELi1ELi128ELi4ELi4ELi32ELi1ELi0EEviiiPT_S1_S1_iiE3Csh;
	add.s32 	%r211, %r210, %r209;
	mov.b32 	%r212, 0;
	st.shared.u32 	[%r211], %r212;
	shl.b32 	%r213, %r12, 2;
	add.s32 	%r214, %r211, %r213;
	st.shared.u32 	[%r214], %r212;
	add.s32 	%r215, %r214, %r213;
	st.shared.u32 	[%r215], %r212;
	add.s32 	%r216, %r215, %r213;
	st.shared.u32 	[%r216], %r212;
	add.s32 	%r389, %r213, %r389;
	setp.lt.u32 	%p14, %r389, 128;
	@%p14 bra 	$L__BB90_13;
$L__BB90_14:
	setp.lt.s32 	%p15, %r8, 1;
	bar.sync 	0;
	@%p15 bra 	$L__BB90_84;
	and.b32  	%r34, %r10, 3;
	setp.ne.s32 	%p16, %r3, 1;
	@%p16 bra 	$L__BB90_37;
	setp.lt.s32 	%p59, %r34, %r160;
	selp.b32 	%r317, 0, %r160, %p59;
	sub.s32 	%r35, %r34, %r317;
	add.s32 	%r318, %r34, 1;
	setp.lt.s32 	%p60, %r318, %r160;
	selp.b32 	%r319, 0, %r160, %p60;
	sub.s32 	%r36, %r318, %r319;
	add.s32 	%r320, %r34, 2;
	setp.lt.s32 	%p61, %r320, %r160;
	selp.b32 	%r321, 0, %r160, %p61;
	sub.s32 	%r37, %r320, %r321;
	add.s32 	%r322, %r34, 3;
	setp.lt.s32 	%p62, %r322, %r160;
	selp.b32 	%r323, 0, %r160, %p62;
	sub.s32 	%r38, %r322, %r323;
	mov.b32 	%r396, 0;
$L__BB90_17:
	setp.lt.s32 	%p63, %r160, 1;
	add.s32 	%r45, %r396, %r10;
	mad.lo.s32 	%r46, %r45, %r160, %r15;
	@%p63 bra 	$L__BB90_19;
	add.s32 	%r324, %r46, %r34;
	shl.b32 	%r325, %r324, 2;
	mov.u32 	%r326, _ZZ9cuda_gemmIiLi256ELi1ELi1ELi128ELi4ELi4ELi32ELi1ELi0EEviiiPT_S1_S1_iiE3Ash;
	add.s32 	%r327, %r326, %r325;
	ld.shared.u32 	%r397, [%r327];
$L__BB90_19:
	setp.lt.s32 	%p64, %r160, 2;
	@%p64 bra 	$L__BB90_21;
	add.s32 	%r328, %r10, 1;
	and.b32  	%r329, %r328, 3;
	add.s32 	%r330, %r46, %r329;
	shl.b32 	%r331, %r330, 2;
	mov.u32 	%r332, _ZZ9cuda_gemmIiLi256ELi1ELi1ELi128ELi4ELi4ELi32ELi1ELi0EEviiiPT_S1_S1_iiE3Ash;
	add.s32 	%r333, %r332, %r331;
	ld.shared.u32 	%r398, [%r333];
$L__BB90_21:
	setp.lt.s32 	%p65, %r160, 3;
	@%p65 bra 	$L__BB90_23;
	xor.b32  	%r334, %r34, 2;
	add.s32 	%r335, %r46, %r334;
	shl.b32 	%r336, %r335, 2;
	mov.u32 	%r337, _ZZ9cuda_gemmIiLi256ELi1ELi1ELi128ELi4ELi4ELi32ELi1ELi0EEviiiPT_S1_S1_iiE3Ash;
	add.s32 	%r338, %r337, %r336;
	ld.shared.u32 	%r399, [%r338];
$L__BB90_23:
	setp.lt.s32 	%p66, %r160, 4;
	@%p66 bra 	$L__BB90_25;
	add.s32 	%r339, %r10, -1;
	and.b32  	%r340, %r339, 3;
	add.s32 	%r341, %r46, %r340;
	shl.b32 	%r342, %r341, 2;
	mov.u32 	%r343, _ZZ9cuda_gemmIiLi256ELi1ELi1ELi128ELi4ELi4ELi32ELi1ELi0EEviiiPT_S1_S1_iiE3Ash;
	add.s32 	%r344, %r343, %r342;
	ld.shared.u32 	%r400, [%r344];
$L__BB90_25:
	setp.lt.s32 	%p67, %r11, %r16;
	@%p67 bra 	$L__BB90_27;
$L__BB90_26:
	add.s32 	%r396, %r396, %r9;
	setp.lt.s32 	%p77, %r396, %r8;
	@%p77 bra 	$L__BB90_17;
	bra.uni 	$L__BB90_84;
$L__BB90_27:
	and.b32  	%r345, %r441, 31;
	rem.s32 	%r346, %r345, %r160;
	shl.b32 	%r347, %r346, 2;
	mov.u32 	%r348, _ZZ9cuda_gemmIiLi256ELi1ELi1ELi128ELi4ELi4ELi32ELi1ELi0EEviiiPT_S1_S1_iiE11kron_fac_sh;
	add.s32 	%r56, %r348, %r347;
	mov.u32 	%r401, %r11;
$L__BB90_28:
	setp.lt.s32 	%p68, %r160, 1;
	mad.lo.s32 	%r350, %r401, 20, %r56;
	ld.shared.u32 	%r58, [%r350];
	mov.b32 	%r403, 0;
	@%p68 bra 	$L__BB90_30;
	shfl.sync.idx.b32	%r351|%p69, %r58, %r35, %r17, -1;
	mul.lo.s32 	%r403, %r351, %r397;
$L__BB90_30:
	setp.lt.s32 	%p70, %r160, 2;
	@%p70 bra 	$L__BB90_32;
	shfl.sync.idx.b32	%r352|%p71, %r58, %r36, %r17, -1;
	mad.lo.s32 	%r403, %r352, %r398, %r403;
$L__BB90_32:
	setp.lt.s32 	%p72, %r160, 3;
	@%p72 bra 	$L__BB90_34;
	shfl.sync.idx.b32	%r353|%p73, %r58, %r37, %r17, -1;
	mad.lo.s32 	%r403, %r353, %r399, %r403;
$L__BB90_34:
	setp.lt.s32 	%p74, %r160, 4;
	@%p74 bra 	$L__BB90_36;
	shfl.sync.idx.b32	%r354|%p75, %r58, %r38, %r17, -1;
	mad.lo.s32 	%r403, %r354, %r400, %r403;
$L__BB90_36:
	mad.lo.s32 	%r355, %r401, %r8, %r45;
	shl.b32 	%r356, %r355, 2;
	mov.u32 	%r357, _ZZ9cuda_gemmIiLi256ELi1ELi1ELi128ELi4ELi4ELi32ELi1ELi0EEviiiPT_S1_S1_iiE3Csh;
	add.s32 	%r358, %r357, %r356;
	ld.shared.u32 	%r359, [%r358];
	add.s32 	%r360, %r359, %r403;
	st.shared.u32 	[%r358], %r360;
	add.s32 	%r401, %r401, %r13;
	setp.lt.s32 	%p76, %r401, %r16;
	@%p76 bra 	$L__BB90_28;
	bra.uni 	$L__BB90_26;
$L__BB90_37:
	setp.gt.u32 	%p17, %r160, 31;
	@%p17 bra 	$L__BB90_47;
	setp.lt.u32 	%p18, %r34, %r160;
	selp.b32 	%r219, 0, %r160, %p18;
	sub.s32 	%r68, %r34, %r219;
	add.s32 	%r220, %r34, 1;
	setp.lt.u32 	%p19, %r220, %r160;
	selp.b32 	%r221, 0, %r160, %p19;
	sub.s32 	%r69, %r220, %r221;
	add.s32 	%r222, %r34, 2;
	setp.lt.u32 	%p20, %r222, %r160;
	selp.b32 	%r223, 0, %r160, %p20;
	sub.s32 	%r70, %r222, %r223;
	add.s32 	%r224, %r34, 3;
	setp.lt.u32 	%p21, %r224, %r160;
	selp.b32 	%r225, 0, %r160, %p21;
	sub.s32 	%r71, %r224, %r225;
	mov.b32 	%r426, 0;
$L__BB90_39:
	setp.eq.s32 	%p22, %r160, 0;
	add.s32 	%r113, %r426, %r10;
	mad.lo.s32 	%r114, %r113, %r160, %r15;
	@%p22 bra 	$L__BB90_41;
	add.s32 	%r226, %r114, %r34;
	shl.b32 	%r227, %r226, 2;
	mov.u32 	%r228, _ZZ9cuda_gemmIiLi256ELi1ELi1ELi128ELi4ELi4ELi32ELi1ELi0EEviiiPT_S1_S1_iiE3Ash;
	add.s32 	%r229, %r228, %r227;
	ld.shared.u32 	%r427, [%r229];
$L__BB90_41:
	setp.lt.u32 	%p23, %r160, 2;
	@%p23 bra 	$L__BB90_43;
	add.s32 	%r230, %r10, 1;
	and.b32  	%r231, %r230, 3;
	add.s32 	%r232, %r114, %r231;
	shl.b32 	%r233, %r232, 2;
	mov.u32 	%r234, _ZZ9cuda_gemmIiLi256ELi1ELi1ELi128ELi4ELi4ELi32ELi1ELi0EEviiiPT_S1_S1_iiE3Ash;
	add.s32 	%r235, %r234, %r233;
	ld.shared.u32 	%r424, [%r235];
$L__BB90_43:
	setp.lt.u32 	%p24, %r160, 3;
	@%p24 bra 	$L__BB90_45;
	xor.b32  	%r236, %r34, 2;
	add.s32 	%r237, %r114, %r236;
	shl.b32 	%r238, %r237, 2;
	mov.u32 	%r239, _ZZ9cuda_gemmIiLi256ELi1ELi1ELi128ELi4ELi4ELi32ELi1ELi0EEviiiPT_S1_S1_iiE3Ash;
	add.s32 	%r240, %r239, %r238;
	ld.shared.u32 	%r423, [%r240];
$L__BB90_45:
	setp.lt.u32 	%p25, %r160, 4;
	@%p25 bra 	$L__BB90_72;
	add.s32 	%r241, %r10, -1;
	and.b32  	%r242, %r241, 3;
	add.s32 	%r243, %r114, %r242;
	shl.b32 	%r244, %r243, 2;
	mov.u32 	%r245, _ZZ9cuda_gemmIiLi256ELi1ELi1ELi128ELi4ELi4ELi32ELi1ELi0EEviiiPT_S1_S1_iiE3Ash;
	add.s32 	%r246, %r245, %r244;
	ld.shared.u32 	%r422, [%r246];
	bra.uni 	$L__BB90_72;
$L__BB90_47:
	add.s32 	%r263, %r34, 2;
	setp.lt.s32 	%p37, %r263, %r160;
	selp.b32 	%r264, 0, %r160, %p37;
	sub.s32 	%r72, %r263, %r264;
	add.s32 	%r265, %r34, 3;
	setp.lt.s32 	%p38, %r265, %r160;
	selp.b32 	%r266, 0, %r160, %p38;
	sub.s32 	%r73, %r265, %r266;
	shl.b32 	%r267, %r3, 8;
	sub.s32 	%r74, 8223, %r267;
	mov.b32 	%r410, 0;
$L__BB90_48:
	setp.lt.s32 	%p39, %r160, 1;
	add.s32 	%r80, %r410, %r10;
	mad.lo.s32 	%r81, %r80, %r160, %r15;
	@%p39 bra 	$L__BB90_50;
	and.b32  	%r268, %r10, 3;
	add.s32 	%r269, %r81, %r268;
	shl.b32 	%r270, %r269, 2;
	mov.u32 	%r271, _ZZ9cuda_gemmIiLi256ELi1ELi1ELi128ELi4ELi4ELi32ELi1ELi0EEviiiPT_S1_S1_iiE3Ash;
	add.s32 	%r272, %r271, %r270;
	ld.shared.u32 	%r411, [%r272];
$L__BB90_50:
	setp.lt.s32 	%p40, %r160, 2;
	@%p40 bra 	$L__BB90_52;
	add.s32 	%r273, %r10, 1;
	and.b32  	%r274, %r273, 3;
	add.s32 	%r275, %r81, %r274;
	shl.b32 	%r276, %r275, 2;
	mov.u32 	%r277, _ZZ9cuda_gemmIiLi256ELi1ELi1ELi128ELi4ELi4ELi32ELi1ELi0EEviiiPT_S1_S1_iiE3Ash;
	add.s32 	%r278, %r277, %r276;
	ld.shared.u32 	%r412, [%r278];
$L__BB90_52:
	setp.lt.s32 	%p41, %r160, 3;
	@%p41 bra 	$L__BB90_54;
	and.b32  	%r279, %r10, 3;
	xor.b32  	%r280, %r279, 2;
	add.s32 	%r281, %r81, %r280;
	shl.b32 	%r282, %r281, 2;
	mov.u32 	%r283, _ZZ9cuda_gemmIiLi256ELi1ELi1ELi128ELi4ELi4ELi32ELi1ELi0EEviiiPT_S1_S1_iiE3Ash;
	add.s32 	%r284, %r283, %r282;
	ld.shared.u32 	%r413, [%r284];
$L__BB90_54:
	setp.lt.s32 	%p42, %r160, 4;
	@%p42 bra 	$L__BB90_56;
	add.s32 	%r285, %r10, -1;
	and.b32  	%r286, %r285, 3;
	add.s32 	%r287, %r81, %r286;
	shl.b32 	%r288, %r287, 2;
	mov.u32 	%r289, _ZZ9cuda_gemmIiLi256ELi1ELi1ELi128ELi4ELi4ELi32ELi1ELi0EEviiiPT_S1_S1_iiE3Ash;
	add.s32 	%r290, %r289, %r288;
	ld.shared.u32 	%r414, [%r290];
$L__BB90_56:
	setp.lt.s32 	%p43, %r11, %r16;
	@%p43 bra 	$L__BB90_58;
$L__BB90_57:
	add.s32 	%r410, %r410, %r9;
	setp.lt.s32 	%p58, %r410, %r8;
	@%p58 bra 	$L__BB90_48;
	bra.uni 	$L__BB90_84;
$L__BB90_58:
	and.b32  	%r291, %r441, 31;
	rem.s32 	%r292, %r291, %r160;
	shl.b32 	%r293, %r292, 2;
	mov.u32 	%r294, _ZZ9cuda_gemmIiLi256ELi1ELi1ELi128ELi4ELi4ELi32ELi1ELi0EEviiiPT_S1_S1_iiE11kron_fac_sh;
	add.s32 	%r91, %r294, %r293;
	mov.u32 	%r415, %r11;
$L__BB90_59:
	setp.lt.s32 	%p44, %r160, 1;
	mad.lo.s32 	%r296, %r415, 20, %r91;
	ld.shared.u32 	%r93, [%r296];
	mov.b32 	%r417, 0;
	@%p44 bra 	$L__BB90_61;
	and.b32  	%r297, %r10, 3;
	setp.lt.s32 	%p45, %r297, %r160;
	selp.b32 	%r298, 0, %r160, %p45;
	sub.s32 	%r299, %r297, %r298;
	shfl.sync.idx.b32	%r300|%p46, %r93, %r299, %r17, -1;
	mul.lo.s32 	%r417, %r300, %r411;
$L__BB90_61:
	setp.lt.s32 	%p47, %r160, 2;
	@%p47 bra 	$L__BB90_63;
	and.b32  	%r301, %r10, 3;
	add.s32 	%r302, %r301, 1;
	setp.lt.s32 	%p48, %r302, %r160;
	selp.b32 	%r303, 0, %r160, %p48;
	sub.s32 	%r304, %r302, %r303;
	shfl.sync.idx.b32	%r305|%p49, %r93, %r304, %r17, -1;
	mad.lo.s32 	%r417, %r305, %r412, %r417;
$L__BB90_63:
	setp.lt.s32 	%p50, %r160, 3;
	@%p50 bra 	$L__BB90_65;
	shfl.sync.idx.b32	%r306|%p51, %r93, %r72, %r17, -1;
	mad.lo.s32 	%r417, %r306, %r413, %r417;
$L__BB90_65:
	setp.lt.s32 	%p52, %r160, 4;
	@%p52 bra 	$L__BB90_67;
	shfl.sync.idx.b32	%r307|%p53, %r93, %r73, %r17, -1;
	mad.lo.s32 	%r417, %r307, %r414, %r417;
$L__BB90_67:
	mov.u32 	%r419, %r2;
$L__BB90_68:
	shr.u32 	%r103, %r419, 1;
	shfl.sync.down.b32	%r308|%p54, %r417, %r103, %r74, -1;
	add.s32 	%r417, %r308, %r417;
	setp.gt.u32 	%p55, %r419, 3;
	mov.u32 	%r419, %r103;
	@%p55 bra 	$L__BB90_68;
	and.b32  	%r309, %r441, 31;
	rem.u32 	%r310, %r309, %r3;
	setp.eq.s32 	%p56, %r310, 0;
	@%p56 bra 	$L__BB90_70;
	bra.uni 	$L__BB90_71;
$L__BB90_70:
	mad.lo.s32 	%r311, %r415, %r8, %r80;
	shl.b32 	%r312, %r311, 2;
	mov.u32 	%r313, _ZZ9cuda_gemmIiLi256ELi1ELi1ELi128ELi4ELi4ELi32ELi1ELi0EEviiiPT_S1_S1_iiE3Csh;
	add.s32 	%r314, %r313, %r312;
	st.shared.u32 	[%r314], %r417;
$L__BB90_71:
	add.s32 	%r415, %r415, %r13;
	setp.lt.s32 	%p57, %r415, %r16;
	@%p57 bra 	$L__BB90_59;
	bra.uni 	$L__BB90_57;
$L__BB90_72:
	setp.lt.s32 	%p26, %r11, %r16;
	@%p26 bra 	$L__BB90_73;
	bra.uni 	$L__BB90_83;
$L__BB90_73:
	and.b32  	%r247, %r441, 31;
	rem.u32 	%r248, %r247, %r160;
	shl.b32 	%r249, %r248, 2;
	mov.u32 	%r250, _ZZ9cuda_gemmIiLi256ELi1ELi1ELi128ELi4ELi4ELi32ELi1ELi0EEviiiPT_S1_S1_iiE11kron_fac_sh;
	add.s32 	%r115, %r250, %r249;
	mov.u32 	%r431, %r11;
$L__BB90_74:
	setp.eq.s32 	%p27, %r160, 0;
	mad.lo.s32 	%r252, %r431, 20, %r115;
	ld.shared.u32 	%r125, [%r252];
	mov.b32 	%r433, 0;
	@%p27 bra 	$L__BB90_76;
	shfl.sync.idx.b32	%r253|%p28, %r125, %r68, %r17, -1;
	mul.lo.s32 	%r433, %r253, %r427;
$L__BB90_76:
	setp.lt.u32 	%p29, %r160, 2;
	@%p29 bra 	$L__BB90_78;
	shfl.sync.idx.b32	%r254|%p30, %r125, %r69, %r17, -1;
	mad.lo.s32 	%r433, %r254, %r424, %r433;
$L__BB90_78:
	setp.lt.u32 	%p31, %r160, 3;
	@%p31 bra 	$L__BB90_80;
	shfl.sync.idx.b32	%r255|%p32, %r125, %r70, %r17, -1;
	mad.lo.s32 	%r433, %r255, %r423, %r433;
$L__BB90_80:
	setp.lt.u32 	%p33, %r160, 4;
	@%p33 bra 	$L__BB90_82;
	shfl.sync.idx.b32	%r256|%p34, %r125, %r71, %r17, -1;
	mad.lo.s32 	%r433, %r256, %r422, %r433;
$L__BB90_82:
	mad.lo.s32 	%r257, %r431, %r8, %r113;
	shl.b32 	%r258, %r257, 2;
	mov.u32 	%r259, _ZZ9cuda_gemmIiLi256ELi1ELi1ELi128ELi4ELi4ELi32ELi1ELi0EEviiiPT_S1_S1_iiE3Csh;
	add.s32 	%r260, %r259, %r258;
	st.shared.u32 	[%r260], %r433;
	add.s32 	%r431, %r431, %r13;
	setp.lt.s32 	%p35, %r431, %r16;
	@%p35 bra 	$L__BB90_74;
$L__BB90_83:
	add.s32 	%r426, %r426, %r9;
	setp.lt.s32 	%p36, %r426, %r8;
	@%p36 bra 	$L__BB90_39;
$L__BB90_84:
	setp.gt.u32 	%p78, %r441, 127;
	bar.sync 	0;
	@%p78 bra 	$L__BB90_91;
	shl.b32 	%r136, %r14, 7;
	add.s32 	%r361, %r441, %r12;
	max.u32 	%r362, %r361, 128;
	setp.lt.u32 	%p79, %r361, 128;
	selp.u32 	%r363, 1, 0, %p79;
	add.s32 	%r364, %r361, %r363;
	sub.s32 	%r365, %r362, %r364;
	div.u32 	%r366, %r365, %r12;
	add.s32 	%r137, %r366, %r363;
	and.b32  	%r367, %r137, 3;
	setp.eq.s32 	%p80, %r367, 3;
	@%p80 bra 	$L__BB90_88;
	add.s32 	%r368, %r137, 1;
	and.b32  	%r369, %r368, 3;
	shl.b32 	%r370, %r441, 2;
	mov.u32 	%r371, _ZZ9cuda_gemmIiLi256ELi1ELi1ELi128ELi4ELi4ELi32ELi1ELi0EEviiiPT_S1_S1_iiE3Csh;
	add.s32 	%r437, %r371, %r370;
	shl.b32 	%r139, %r12, 2;
	add.s32 	%r372, %r441, %r136;
	mul.wide.u32 	%rd24, %r372, 4;
	add.s64 	%rd33, %rd2, %rd24;
	mul.wide.u32 	%rd5, %r12, 4;
	neg.s32 	%r436, %r369;
	mad.lo.s32 	%r441, %r12, %r369, %r441;
$L__BB90_87:
	.pragma "nounroll";
	ld.shared.u32 	%r373, [%r437];
	st.global.u32 	[%rd33], %r373;
	add.s32 	%r437, %r437, %r139;
	add.s64 	%rd33, %rd33, %rd5;
	add.s32 	%r436, %r436, 1;
	setp.ne.s32 	%p81, %r436, 0;
	@%p81 bra 	$L__BB90_87;
$L__BB90_88:
	setp.lt.u32 	%p82, %r137, 3;
	@%p82 bra 	$L__BB90_91;
	shl.b32 	%r147, %r12, 2;
	shl.b32 	%r374, %r441, 2;
	mov.u32 	%r375, _ZZ9cuda_gemmIiLi256ELi1ELi1ELi128ELi4ELi4ELi32ELi1ELi0EEviiiPT_S1_S1_iiE3Csh;
	add.s32 	%r440, %r375, %r374;
	shl.b32 	%r149, %r12, 4;
	shl.b32 	%r150, %r12, 3;
	mul.lo.s32 	%r151, %r12, 12;
	mul.wide.u32 	%rd25, %r12, 4;
	add.s64 	%rd8, %rd2, %rd25;
	add.s32 	%r439, %r441, %r136;
	mul.wide.u32 	%rd26, %r12, 8;
	add.s64 	%rd9, %rd2, %rd26;
	mul.wide.u32 	%rd27, %r12, 12;
	add.s64 	%rd10, %rd2, %rd27;
$L__BB90_90:
	mul.wide.s32 	%rd28, %r439, 4;
	add.s64 	%rd29, %rd8, %rd28;
	add.s64 	%rd30, %rd9, %rd28;
	add.s64 	%rd31, %rd10, %rd28;
	add.s64 	%rd32, %rd2, %rd28;
	ld.shared.u32 	%r376, [%r440];
	st.global.u32 	[%rd32], %r376;
	add.s32 	%r377, %r440, %r147;
	ld.shared.u32 	%r378, [%r377];
	st.global.u32 	[%rd29], %r378;
	add.s32 	%r379, %r440, %r150;
	ld.shared.u32 	%r380, [%r379];
	st.global.u32 	[%rd30], %r380;
	add.s32 	%r381, %r440, %r151;
	ld.shared.u32 	%r382, [%r381];
	st.global.u32 	[%rd31], %r382;
	add.s32 	%r441, %r441, %r147;
	add.s32 	%r440, %r440, %r149;
	add.s32 	%r439, %r439, %r147;
	setp.lt.u32 	%p83, %r441, 128;
	@%p83 bra 	$L__BB90_90;
$L__BB90_91:
	ret;
$L__BB90_92:
	shl.b32 	%r189, %r14, 7;
	add.s32 	%r190, %r189, %r386;
	mul.wide.s32 	%rd18, %r190, 4;
	add.s64 	%rd19, %rd1, %rd18;
	ld.global.u32 	%r191, [%rd19];
	shl.b32 	%r192, %r386, 2;
	mov.u32 	%r193, _ZZ9cuda_gemmIiLi256ELi1ELi1ELi128ELi4ELi4ELi32ELi1ELi0EEviiiPT_S1_S1_iiE3Ash;
	add.s32 	%r194, %r193, %r192;
	st.shared.u32 	[%r194], %r191;
	shl.b32 	%r195, %r12, 2;
	cvt.u64.u32 	%rd20, %r195;
	add.s64 	%rd21, %rd19, %rd20;
	ld.global.u32 	%r196, [%rd21];
	add.s32 	%r197, %r194, %r195;
	st.shared.u32 	[%r197], %r196;
	add.s64 	%rd22, %rd21, %rd20;
	ld.global.u32 	%r198, [%rd22];
	add.s32 	%r199, %r197, %r195;
	st.shared.u32 	[%r199], %r198;
	add.s64 	%rd23, %rd22, %rd20;
	ld.global.u32 	%r200, [%rd23];
	add.s32 	%r201, %r199, %r195;
	st.shared.u32 	[%r201], %r200;
	add.s32 	%r386, %r195, %r386;
	setp.lt.u32 	%p10, %r386, 128;
	@%p10 bra 	$L__BB90_92;
	bra.uni 	$L__BB90_9;

}
	// .globl	_Z9cuda_gemmIiLi256ELi1ELi1ELi128ELi4ELi4ELi32ELi1ELi1EEviiiPT_S1_S1_ii
.visible .entry _Z9cuda_gemmIiLi256ELi1ELi1ELi128ELi4ELi4ELi32ELi1ELi1EEviiiPT_S1_S1_ii(
	.param .u32 _Z9cuda_gemmIiLi256ELi1ELi1ELi128ELi4ELi4ELi32ELi1ELi1EEviiiPT_S1_S1_ii_param_0,
	.param .u32 _Z9cuda_gemmIiLi256ELi1ELi1ELi128ELi4ELi4ELi32ELi1ELi1EEviiiPT_S1_S1_ii_param_1,
	.param .u32 _Z9cuda_gemmIiLi256ELi1ELi1ELi128ELi4ELi4ELi32ELi1ELi1EEviiiPT_S1_S1_ii_param_2,
	.param .u64 .ptr .align 1 _Z9cuda_gemmIiLi256ELi1ELi1ELi128ELi4ELi4ELi32ELi1ELi1EEviiiPT_S1_S1_ii_param_3,
	.param .u64 .ptr .align 1 _Z9cuda_gemmIiLi256ELi1ELi1ELi128ELi4ELi4ELi32ELi1ELi1EEviiiPT_S1_S1_ii_param_4,
	.param .u64 .ptr .align 1 _Z9cuda_gemmIiLi256ELi1ELi1ELi128ELi4ELi4ELi32ELi1ELi1EEviiiPT_S1_S1_ii_param_5,
	.param .u32 _Z9cuda_gemmIiLi256ELi1ELi1ELi128ELi4ELi4ELi32ELi1ELi1EEviiiPT_S1_S1_ii_param_6,
	.param .u32 _Z9cuda_gemmIiLi256ELi1ELi1ELi128ELi4ELi4ELi32ELi1ELi1EEviiiPT_S1_S1_ii_param_7
)
.maxntid 256
{
	.reg .pred 	%p<26>;
	.reg .b32 	%r<199>;
	.reg .b64 	%rd<47>;
	// demoted variable
	.shared .align 128 .b8 _ZZ9cuda_gemmIiLi256ELi1ELi1ELi128ELi4ELi4ELi32ELi1ELi1EEviiiPT_S1_S1_iiE11kron_fac_sh[80];
	// demoted variable
	.shared .align 128 .b8 _ZZ9cuda_gemmIiLi256ELi1ELi1ELi128ELi4ELi4ELi32ELi1ELi1EEviiiPT_S1_S1_iiE3Ash[512];
	// demoted variable
	.shared .align 128 .b8 _ZZ9cuda_gemmIiLi256ELi1ELi1ELi128ELi4ELi4ELi32ELi1ELi1EEviiiPT_S1_S1_iiE3Csh[512];
	ld.param.u64 	%rd22, [_Z9cuda_gemmIiLi256ELi1ELi1ELi128ELi4ELi4ELi32ELi1ELi1EEviiiPT_S1_S1_ii_param_3];
	ld.param.u64 	%rd21, [_Z9cuda_gemmIiLi256ELi1ELi1ELi128ELi4ELi4ELi32ELi1ELi1EEviiiPT_S1_S1_ii_param_4];
	ld.param.u64 	%rd23, [_Z9cuda_gemmIiLi256ELi1ELi1ELi128ELi4ELi4ELi32ELi1ELi1EEviiiPT_S1_S1_ii_param_5];
	cvta.to.global.u64 	%rd1, %rd22;
	cvta.to.global.u64 	%rd2, %rd23;
	mov.u32 	%r198, %tid.x;
	setp.gt.u32 	%p1, %r198, 15;
	@%p1 bra 	$L__BB91_3;
	mov.u32 	%r2, %ntid.x;
	mul.wide.u32 	%rd24, %r198, 4;
	cvta.to.global.u64 	%rd25, %rd21;
	add.s64 	%rd44, %rd25, %rd24;
	mul.wide.u32 	%rd4, %r2, 4;
	mov.u32 	%r86, _ZZ9cuda_gemmIiLi256ELi1ELi1ELi128ELi4ELi4ELi32ELi1ELi1EEviiiPT_S1_S1_iiE11kron_fac_sh;
	mov.u32 	%r180, %r198;
$L__BB91_2:
	ld.global.u32 	%r84, [%rd44];
	and.b32  	%r85, %r180, 3;
	mad.lo.s32 	%r87, %r85, 20, %r86;
	and.b32  	%r88, %r180, -4;
	add.s32 	%r89, %r87, %r88;
	st.shared.u32 	[%r89], %r84;
	add.s32 	%r180, %r180, %r2;
	add.s64 	%rd44, %rd44, %rd4;
	setp.lt.u32 	%p2, %r180, 16;
	@%p2 bra 	$L__BB91_2;
$L__BB91_3:
	and.b32  	%r5, %r198, 31;
	mov.u32 	%r6, %ntid.x;
	mov.u32 	%r7, %ctaid.y;
	mov.u32 	%r90, %nctaid.y;
	setp.ge.u32 	%p3, %r7, %r90;
	@%p3 bra 	$L__BB91_27;
	setp.gt.u32 	%p4, %r198, 127;
	and.b32  	%r8, %r198, 3;
	@%p4 bra 	$L__BB91_17;
	shl.b32 	%r9, %r7, 7;
	add.s32 	%r91, %r198, %r6;
	max.u32 	%r92, %r91, 128;
	setp.lt.u32 	%p5, %r91, 128;
	selp.u32 	%r93, 1, 0, %p5;
	add.s32 	%r94, %r91, %r93;
	sub.s32 	%r95, %r92, %r94;
	div.u32 	%r96, %r95, %r6;
	add.s32 	%r10, %r96, %r93;
	add.s32 	%r97, %r10, 1;
	and.b32  	%r11, %r97, 3;
	and.b32  	%r12, %r10, 3;
	setp.eq.s32 	%p6, %r12, 3;
	mov.u32 	%r189, %r198;
	@%p6 bra 	$L__BB91_8;
	shl.b32 	%r98, %r198, 2;
	mov.u32 	%r99, _ZZ9cuda_gemmIiLi256ELi1ELi1ELi128ELi4ELi4ELi32ELi1ELi1EEviiiPT_S1_S1_iiE3Ash;
	add.s32 	%r182, %r99, %r98;
	shl.b32 	%r14, %r6, 2;
	add.s32 	%r100, %r198, %r9;
	mul.wide.u32 	%rd26, %r100, 4;
	add.s64 	%rd45, %rd1, %rd26;
	mul.wide.u32 	%rd8, %r6, 4;
	neg.s32 	%r181, %r11;
	mad.lo.s32 	%r189, %r6, %r11, %r198;
$L__BB91_7:
	.pragma "nounroll";
	ld.global.u32 	%r101, [%rd45];
	st.shared.u32 	[%r182], %r101;
	add.s32 	%r182, %r182, %r14;
	add.s64 	%rd45, %rd45, %rd8;
	add.s32 	%r181, %r181, 1;
	setp.ne.s32 	%p7, %r181, 0;
	@%p7 bra 	$L__BB91_7;
$L__BB91_8:
	setp.lt.u32 	%p8, %r10, 3;
	@%p8 bra 	$L__BB91_11;
	shl.b32 	%r102, %r189, 2;
	mov.u32 	%r103, _ZZ9cuda_gemmIiLi256ELi1ELi1ELi128ELi4ELi4ELi32ELi1ELi1EEviiiPT_S1_S1_iiE3Ash;
	add.s32 	%r188, %r103, %r102;
	mul.lo.s32 	%r23, %r6, 12;
	mul.wide.u32 	%rd27, %r6, 4;
	add.s64 	%rd11, %rd1, %rd27;
	add.s32 	%r187, %r189, %r9;
	mul.wide.u32 	%rd28, %r6, 8;
	add.s64 	%rd12, %rd1, %rd28;
	mul.wide.u32 	%rd29, %r6, 12;
	add.s64 	%rd13, %rd1, %rd29;
$L__BB91_10:
	mul.wide.s32 	%rd30, %r187, 4;
	add.s64 	%rd31, %rd11, %rd30;
	add.s64 	%rd32, %rd12, %rd30;
	add.s64 	%rd33, %rd13, %rd30;
	add.s64 	%rd34, %rd1, %rd30;
	ld.global.u32 	%r104, [%rd34];
	st.shared.u32 	[%r188], %r104;
	ld.global.u32 	%r105, [%rd31];
	shl.b32 	%r106, %r6, 2;
	add.s32 	%r107, %r188, %r106;
	st.shared.u32 	[%r107], %r105;
	ld.global.u32 	%r108, [%rd32];
	shl.b32 	%r109, %r6, 3;
	add.s32 	%r110, %r188, %r109;
	st.shared.u32 	[%r110], %r108;
	ld.global.u32 	%r111, [%rd33];
	add.s32 	%r112, %r188, %r23;
	st.shared.u32 	[%r112], %r111;
	add.s32 	%r189, %r189, %r106;
	shl.b32 	%r113, %r6, 4;
	add.s32 	%r188, %r188, %r113;
	add.s32 	%r187, %r187, %r106;
	setp.lt.u32 	%p9, %r189, 128;
	@%p9 bra 	$L__BB91_10;
$L__BB91_11:
	setp.eq.s32 	%p10, %r12, 3;
	mov.u32 	%r191, %r198;
	@%p10 bra 	$L__BB91_14;
	shl.b32 	%r114, %r198, 2;
	mov.u32 	%r115, _ZZ9cuda_gemmIiLi256ELi1ELi1ELi128ELi4ELi4ELi32ELi1ELi1EEviiiPT_S1_S1_iiE3Csh;
	add.s32 	%r185, %r115, %r114;
	shl.b32 	%r26, %r6, 2;
	neg.s32 	%r184, %r11;
	mad.lo.s32 	%r191, %r6, %r11, %r198;
$L__BB91_13:
	.pragma "nounroll";
	mov.b32 	%r116, 0;
	st.shared.u32 	[%r185], %r116;
	add.s32 	%r185, %r185, %r26;
	add.s32 	%r184, %r184, 1;
	setp.ne.s32 	%p11, %r184, 0;
	@%p11 bra 	$L__BB91_13;
$L__BB91_14:
	setp.lt.u32 	%p12, %r10, 3;
	@%p12 bra 	$L__BB91_17;
	shl.b32 	%r34, %r6, 2;
	shl.b32 	%r117, %r191, 2;
	mov.u32 	%r118, _ZZ9cuda_gemmIiLi256ELi1ELi1ELi128ELi4ELi4ELi32ELi1ELi1EEviiiPT_S1_S1_iiE3Csh;
	add.s32 	%r190, %r118, %r117;
	shl.b32 	%r36, %r6, 4;
	shl.b32 	%r37, %r6, 3;
	mul.lo.s32 	%r38, %r6, 12;
$L__BB91_16:
	mov.b32 	%r119, 0;
	st.shared.u32 	[%r190], %r119;
	add.s32 	%r120, %r190, %r34;
	st.shared.u32 	[%r120], %r119;
	add.s32 	%r121, %r190, %r37;
	st.shared.u32 	[%r121], %r119;
	add.s32 	%r122, %r190, %r38;
	st.shared.u32 	[%r122], %r119;
	add.s32 	%r191, %r191, %r34;
	add.s32 	%r190, %r190, %r36;
	setp.lt.u32 	%p13, %r191, 128;
	@%p13 bra 	$L__BB91_16;
$L__BB91_17:
	setp.gt.u32 	%p14, %r198, 127;
	bar.sync 	0;
	add.s32 	%r123, %r198, 1;
	and.b32  	%r49, %r123, 3;
	xor.b32  	%r50, %r8, 2;
	add.s32 	%r124, %r198, -1;
	and.b32  	%r51, %r124, 3;
	@%p14 bra 	$L__BB91_20;
	shl.b32 	%r125, %r5, 2;
	or.b32  	%r126, %r125, %r8;
	shl.b32 	%r127, %r126, 2;
	mov.u32 	%r128, _ZZ9cuda_gemmIiLi256ELi1ELi1ELi128ELi4ELi4ELi32ELi1ELi1EEviiiPT_S1_S1_iiE3Ash;
	add.s32 	%r129, %r128, %r127;
	ld.shared.u32 	%r52, [%r129];
	or.b32  	%r130, %r125, %r49;
	shl.b32 	%r131, %r130, 2;
	add.s32 	%r132, %r128, %r131;
	ld.shared.u32 	%r53, [%r132];
	or.b32  	%r133, %r125, %r50;
	shl.b32 	%r134, %r133, 2;
	add.s32 	%r135, %r128, %r134;
	ld.shared.u32 	%r54, [%r135];
	or.b32  	%r136, %r125, %r51;
	shl.b32 	%r137, %r136, 2;
	add.s32 	%r138, %r128, %r137;
	ld.shared.u32 	%r55, [%r138];
	shr.u32 	%r56, %r6, 5;
	shr.u32 	%r192, %r198, 5;
	shl.b32 	%r139, %r8, 2;
	mov.u32 	%r140, _ZZ9cuda_gemmIiLi256ELi1ELi1ELi128ELi4ELi4ELi32ELi1ELi1EEviiiPT_S1_S1_iiE11kron_fac_sh;
	add.s32 	%r58, %r140, %r139;
$L__BB91_19:
	mad.lo.s32 	%r141, %r192, 20, %r58;
	ld.shared.u32 	%r142, [%r141];
	shfl.sync.idx.b32	%r143|%p15, %r142, %r8, 7199, -1;
	mul.lo.s32 	%r144, %r143, %r52;
	shfl.sync.idx.b32	%r145|%p16, %r142, %r49, 7199, -1;
	mad.lo.s32 	%r146, %r145, %r53, %r144;
	shfl.sync.idx.b32	%r147|%p17, %r142, %r50, 7199, -1;
	mad.lo.s32 	%r148, %r147, %r54, %r146;
	shfl.sync.idx.b32	%r149|%p18, %r142, %r51, 7199, -1;
	mad.lo.s32 	%r150, %r149, %r55, %r148;
	shl.b32 	%r152, %r192, 7;
	or.b32  	%r153, %r152, %r125;
	mov.u32 	%r154, _ZZ9cuda_gemmIiLi256ELi1ELi1ELi128ELi4ELi4ELi32ELi1ELi1EEviiiPT_S1_S1_iiE3Csh;
	add.s32 	%r155, %r154, %r153;
	ld.shared.u32 	%r156, [%r155];
	add.s32 	%r157, %r156, %r150;
	st.shared.u32 	[%r155], %r157;
	add.s32 	%r192, %r192, %r56;
	setp.lt.u32 	%p19, %r192, 4;
	@%p19 bra 	$L__BB91_19;
$L__BB91_20:
	setp.gt.u32 	%p20, %r198, 127;
	bar.sync 	0;
	@%p20 bra 	$L__BB91_27;
	shl.b32 	%r61, %r7, 7;
	add.s32 	%r158, %r198, %r6;
	max.u32 	%r159, %r158, 128;
	setp.lt.u32 	%p21, %r158, 128;
	selp.u32 	%r160, 1, 0, %p21;
	add.s32 	%r161, %r158, %r160;
	sub.s32 	%r162, %r159, %r161;
	div.u32 	%r163, %r162, %r6;
	add.s32 	%r62, %r163, %r160;
	and.b32  	%r164, %r62, 3;
	setp.eq.s32 	%p22, %r164, 3;
	@%p22 bra 	$L__BB91_24;
	add.s32 	%r165, %r62, 1;
	and.b32  	%r166, %r165, 3;
	shl.b32 	%r167, %r198, 2;
	mov.u32 	%r168, _ZZ9cuda_gemmIiLi256ELi1ELi1ELi128ELi4ELi4ELi32ELi1ELi1EEviiiPT_S1_S1_iiE3Csh;
	add.s32 	%r194, %r168, %r167;
	shl.b32 	%r64, %r6, 2;
	add.s32 	%r169, %r198, %r61;
	mul.wide.u32 	%rd35, %r169, 4;
	add.s64 	%rd46, %rd2, %rd35;
	mul.wide.u32 	%rd15, %r6, 4;
	neg.s32 	%r193, %r166;
	mad.lo.s32 	%r198, %r6, %r166, %r198;
$L__BB91_23:
	.pragma "nounroll";
	ld.shared.u32 	%r170, [%r194];
	st.global.u32 	[%rd46], %r170;
	add.s32 	%r194, %r194, %r64;
	add.s64 	%rd46, %rd46, %rd15;
	add.s32 	%r193, %r193, 1;
	setp.ne.s32 	%p23, %r193, 0;
	@%p23 bra 	$L__BB91_23;
$L__BB91_24:
	setp.lt.u32 	%p24, %r62, 3;
	@%p24 bra 	$L__BB91_27;
	shl.b32 	%r72, %r6, 2;
	shl.b32 	%r171, %r198, 2;
	mov.u32 	%r172, _ZZ9cuda_gemmIiLi256ELi1ELi1ELi128ELi4ELi4ELi32ELi1ELi1EEviiiPT_S1_S1_iiE3Csh;
	add.s32 	%r197, %r172, %r171;
	shl.b32 	%r74, %r6, 4;
	shl.b32 	%r75, %r6, 3;
	mul.lo.s32 	%r76, %r6, 12;
	mul.wide.u32 	%rd36, %r6, 4;
	add.s64 	%rd18, %rd2, %rd36;
	add.s32 	%r196, %r198, %r61;
	mul.wide.u32 	%rd37, %r6, 8;
	add.s64 	%rd19, %rd2, %rd37;
	mul.wide.u32 	%rd38, %r6, 12;
	add.s64 	%rd20, %rd2, %rd38;
$L__BB91_26:
	mul.wide.s32 	%rd39, %r196, 4;
	add.s64 	%rd40, %rd18, %rd39;
	add.s64 	%rd41, %rd19, %rd39;
	add.s64 	%rd42, %rd20, %rd39;
	add.s64 	%rd43, %rd2, %rd39;
	ld.shared.u32 	%r173, [%r197];
	st.global.u32 	[%rd43], %r173;
	add.s32 	%r174, %r197, %r72;
	ld.shared.u32 	%r175, [%r174];
	st.global.u32 	[%rd40], %r175;
	add.s32 	%r176, %r197, %r75;
	ld.shared.u32 	%r177, [%r176];
	st.global.u32 	[%rd41], %r177;
	add.s32 	%r178, %r197, %r76;
	ld.shared.u32 	%r179, [%r178];
	st.global.u32 	[%rd42], %r179;
	add.s32 	%r198, %r198, %r72;
	add.s32 	%r197, %r197, %r74;
	add.s32 	%r196, %r196, %r72;
	setp.lt.u32 	%p25, %r198, 128;
	@%p25 bra 	$L__BB91_26;
$L__BB91_27:
	ret;

}
	// .globl	_Z9cuda_gemmIiLi256ELi1ELi1ELi128ELi8ELi8ELi32ELi0ELi0EEviiiPT_S1_S1_ii
.visible .entry _Z9cuda_gemmIiLi256ELi1ELi1ELi128ELi8ELi8ELi32ELi0ELi0EEviiiPT_S1_S1_ii(
	.param .u32 _Z9cuda_gemmIiLi256ELi1ELi1ELi128ELi8ELi8ELi32ELi0ELi0EEviiiPT_S1_S1_ii_param_0,
	.param .u32 _Z9cuda_gemmIiLi256ELi1ELi1ELi128ELi8ELi8ELi32ELi0ELi0EEviiiPT_S1_S1_ii_param_1,
	.param .u32 _Z9cuda_gemmIiLi256ELi1ELi1ELi128ELi8ELi8ELi32ELi0ELi0EEviiiPT_S1_S1_ii_param_2,
	.param .u64 .ptr .align 1 _Z9cuda_gemmIiLi256ELi1ELi1ELi128ELi8ELi8ELi32ELi0ELi0EEviiiPT_S1_S1_ii_param_3,
	.param .u64 .ptr .align 1 _Z9cuda_gemmIiLi256ELi1ELi1ELi128ELi8ELi8ELi32ELi0ELi0EEviiiPT_S1_S1_ii_param_4,
	.param .u64 .ptr .align 1 _Z9cuda_gemmIiLi256ELi1ELi1ELi128ELi8ELi8ELi32ELi0ELi0EEviiiPT_S1_S1_ii_param_5,
	.param .u32 _Z9cuda_gemmIiLi256ELi1ELi1ELi128ELi8ELi8ELi32ELi0ELi0EEviiiPT_S1_S1_ii_param_6,
	.param .u32 _Z9cuda_gemmIiLi256ELi1ELi1ELi128ELi8ELi8ELi32ELi0ELi0EEviiiPT_S1_S1_ii_param_7
)
.maxntid 256
{
	.reg .pred 	%p<132>;
	.reg .b32 	%r<690>;
	.reg .b64 	%rd<27>;
	// demoted variable
	.shared .align 128 .b8 _ZZ9cuda_gemmIiLi256ELi1ELi1ELi128ELi8ELi8ELi32ELi0ELi0EEviiiPT_S1_S1_iiE11kron_fac_sh[288];
	// demoted variable
	.shared .align 128 .b8 _ZZ9cuda_gemmIiLi256ELi1ELi1ELi128ELi8ELi8ELi32ELi0ELi0EEviiiPT_S1_S1_iiE3Ash[512];
	// demoted variable
	.shared .align 128 .b8 _ZZ9cuda_gemmIiLi256ELi1ELi1ELi128ELi8ELi8ELi32ELi0ELi0EEviiiPT_S1_S1_iiE3Csh[512];
	ld.param.u32 	%r251, [_Z9cuda_gemmIiLi256ELi1ELi1ELi128ELi8ELi8ELi32ELi0ELi0EEviiiPT_S1_S1_ii_param_1];
	ld.param.u32 	%r252, [_Z9cuda_gemmIiLi256ELi1ELi1ELi128ELi8ELi8ELi32ELi0ELi0EEviiiPT_S1_S1_ii_param_2];
	ld.param.u64 	%rd5, [_Z9cuda_gemmIiLi256ELi1ELi1ELi128ELi8ELi8ELi32ELi0ELi0EEviiiPT_S1_S1_ii_param_3];
	ld.param.u64 	%rd4, [_Z9cuda_gemmIiLi256ELi1ELi1ELi128ELi8ELi8ELi32ELi0ELi0EEviiiPT_S1_S1_ii_param_4];
	ld.param.u64 	%rd6, [_Z9cuda_gemmIiLi256ELi1ELi1ELi128ELi8ELi8ELi32ELi0ELi0EEviiiPT_S1_S1_ii_param_5];
	ld.param.u32 	%r253, [_Z9cuda_gemmIiLi256ELi1ELi1ELi128ELi8ELi8ELi32ELi0ELi0EEviiiPT_S1_S1_ii_param_6];
	ld.param.u32 	%r254, [_Z9cuda_gemmIiLi256ELi1ELi1ELi128ELi8ELi8ELi32ELi0ELi0EEviiiPT_S1_S1_ii_param_7];
	cvta.to.global.u64 	%rd1, %rd5;
	cvta.to.global.u64 	%rd2, %rd6;
	mov.u32 	%r684, %tid.x;
	and.b32  	%r2, %r684, 31;
	setp.lt.s32 	%p1, %r254, 16;
	shr.u32 	%r3, %r254, 4;
	selp.b32 	%r4, 1, %r3, %p1;
	mul.lo.s32 	%r5, %r254, %r253;
	setp.ge.u32 	%p2, %r684, %r5;
	@%p2 bra 	$L__BB92_3;
	mov.u32 	%r6, %ntid.x;
	cvta.to.global.u64 	%rd3, %rd4;
	mov.u32 	%r592, %r684;
$L__BB92_2:
	mul.wide.u32 	%rd7, %r592, 4;
	add.s64 	%rd8, %rd3, %rd7;
	ld.global.u32 	%r255, [%rd8];
	rem.u32 	%r256, %r592, %r253;
	mov.u32 	%r257, _ZZ9cuda_gemmIiLi256ELi1ELi1ELi128ELi8ELi8ELi32ELi0ELi0EEviiiPT_S1_S1_iiE11kron_fac_sh;
	mad.lo.s32 	%r258, %r256, 36, %r257;
	div.u32 	%r259, %r592, %r254;
	shl.b32 	%r260, %r259, 2;
	add.s32 	%r261, %r258, %r260;
	st.shared.u32 	[%r261], %r255;
	add.s32 	%r592, %r592, %r6;
	setp.lt.u32 	%p3, %r592, %r5;
	@%p3 bra 	$L__BB92_2;
$L__BB92_3:
	div.s32 	%r9, 128, %r254;
	mul.lo.s32 	%r262, %r9, %r4;
	min.s32 	%r10, %r262, 256;
	div.u32 	%r12, %r684, %r10;
	mul.lo.s32 	%r263, %r12, %r10;
	sub.s32 	%r264, %r684, %r263;
	div.u32 	%r11, %r264, %r4;
	mov.u32 	%r13, %ntid.x;
	div.u32 	%r14, %r13, %r10;
	mov.u32 	%r15, %ctaid.y;
	mov.u32 	%r265, %nctaid.y;
	setp.ge.u32 	%p4, %r15, %r265;
	@%p4 bra 	$L__BB92_139;
	mov.u32 	%r16, %ctaid.x;
	setp.gt.u32 	%p5, %r684, 127;
	and.b32  	%r17, %r11, 7;
	rem.u32 	%r266, %r684, %r4;
	shl.b32 	%r18, %r266, 3;
	min.s32 	%r19, %r253, 8;
	shl.b32 	%r267, %r254, 8;
	sub.s32 	%r20, 8223, %r267;
	@%p5 bra 	$L__BB92_14;
	shl.b32 	%r268, %r16, 7;
	mad.lo.s32 	%r21, %r15, %r252, %r268;
	add.s32 	%r269, %r684, %r13;
	max.u32 	%r270, %r269, 128;
	setp.lt.u32 	%p6, %r269, 128;
	selp.u32 	%r271, 1, 0, %p6;
	add.s32 	%r272, %r269, %r271;
	sub.s32 	%r273, %r270, %r272;
	div.u32 	%r274, %r273, %r13;
	add.s32 	%r22, %r274, %r271;
	add.s32 	%r275, %r22, 1;
	and.b32  	%r23, %r275, 3;
	and.b32  	%r24, %r22, 3;
	setp.eq.s32 	%p7, %r24, 3;
	mov.u32 	%r595, %r684;
	@%p7 bra 	$L__BB92_8;
	mov.b32 	%r594, 0;
	mov.u32 	%r595, %r684;
$L__BB92_7:
	.pragma "nounroll";
	add.s32 	%r277, %r21, %r595;
	mul.wide.s32 	%rd9, %r277, 4;
	add.s64 	%rd10, %rd1, %rd9;
	ld.global.u32 	%r278, [%rd10];
	shl.b32 	%r279, %r595, 2;
	mov.u32 	%r280, _ZZ9cuda_gemmIiLi256ELi1ELi1ELi128ELi8ELi8ELi32ELi0ELi0EEviiiPT_S1_S1_iiE3Ash;
	add.s32 	%r281, %r280, %r279;
	st.shared.u32 	[%r281], %r278;
	add.s32 	%r595, %r595, %r13;
	add.s32 	%r594, %r594, 1;
	setp.ne.s32 	%p8, %r594, %r23;
	@%p8 bra 	$L__BB92_7;
$L__BB92_8:
	setp.lt.u32 	%p9, %r22, 3;
	@%p9 bra 	$L__BB92_9;
	bra.uni 	$L__BB92_140;
$L__BB92_9:
	setp.eq.s32 	%p11, %r24, 3;
	mov.u32 	%r598, %r684;
	@%p11 bra 	$L__BB92_12;
	mov.b32 	%r597, 0;
	mov.u32 	%r296, _ZZ9cuda_gemmIiLi256ELi1ELi1ELi128ELi8ELi8ELi32ELi0ELi0EEviiiPT_S1_S1_iiE3Csh;
	mov.u32 	%r598, %r684;
$L__BB92_11:
	.pragma "nounroll";
	shl.b32 	%r295, %r598, 2;
	add.s32 	%r297, %r296, %r295;
	mov.b32 	%r298, 0;
	st.shared.u32 	[%r297], %r298;
	add.s32 	%r598, %r598, %r13;
	add.s32 	%r597, %r597, 1;
	setp.ne.s32 	%p12, %r597, %r23;
	@%p12 bra 	$L__BB92_11;
$L__BB92_12:
	setp.lt.u32 	%p13, %r22, 3;
	@%p13 bra 	$L__BB92_14;
$L__BB92_13:
	shl.b32 	%r299, %r598, 2;
	mov.u32 	%r300, _ZZ9cuda_gemmIiLi256ELi1ELi1ELi128ELi8ELi8ELi32ELi0ELi0EEviiiPT_S1_S1_iiE3Csh;
	add.s32 	%r301, %r300, %r299;
	mov.b32 	%r302, 0;
	st.shared.u32 	[%r301], %r302;
	shl.b32 	%r303, %r13, 2;
	add.s32 	%r304, %r301, %r303;
	st.shared.u32 	[%r304], %r302;
	add.s32 	%r305, %r304, %r303;
	st.shared.u32 	[%r305], %r302;
	add.s32 	%r306, %r305, %r303;
	st.shared.u32 	[%r306], %r302;
	add.s32 	%r598, %r303, %r598;
	setp.lt.u32 	%p14, %r598, 128;
	@%p14 bra 	$L__BB92_13;
$L__BB92_14:
	setp.lt.s32 	%p15, %r9, 1;
	bar.sync 	0;
	@%p15 bra 	$L__BB92_132;
	setp.ne.s32 	%p16, %r4, 1;
	@%p16 bra 	$L__BB92_53;
	add.s32 	%r465, %r11, 2;
	and.b32  	%r39, %r465, 7;
	add.s32 	%r466, %r11, 3;
	and.b32  	%r40, %r466, 7;
	add.s32 	%r467, %r11, -1;
	and.b32  	%r41, %r467, 7;
	setp.lt.s32 	%p91, %r17, %r254;
	selp.b32 	%r468, 0, %r254, %p91;
	sub.s32 	%r42, %r17, %r468;
	add.s32 	%r469, %r17, 1;
	setp.lt.s32 	%p92, %r469, %r254;
	selp.b32 	%r470, 0, %r254, %p92;
	sub.s32 	%r43, %r469, %r470;
	add.s32 	%r471, %r17, 2;
	setp.lt.s32 	%p93, %r471, %r254;
	selp.b32 	%r472, 0, %r254, %p93;
	sub.s32 	%r44, %r471, %r472;
	add.s32 	%r473, %r17, 3;
	setp.lt.s32 	%p94, %r473, %r254;
	selp.b32 	%r474, 0, %r254, %p94;
	sub.s32 	%r45, %r473, %r474;
	add.s32 	%r475, %r17, 4;
	setp.lt.s32 	%p95, %r475, %r254;
	selp.b32 	%r476, 0, %r254, %p95;
	sub.s32 	%r46, %r475, %r476;
	add.s32 	%r477, %r17, 5;
	setp.lt.s32 	%p96, %r477, %r254;
	selp.b32 	%r478, 0, %r254, %p96;
	sub.s32 	%r47, %r477, %r478;
	add.s32 	%r479, %r17, 6;
	setp.lt.s32 	%p97, %r479, %r254;
	selp.b32 	%r480, 0, %r254, %p97;
	sub.s32 	%r48, %r479, %r480;
	add.s32 	%r481, %r17, 7;
	setp.lt.s32 	%p98, %r481, %r254;
	selp.b32 	%r482, 0, %r254, %p98;
	sub.s32 	%r49, %r481, %r482;
	mov.b32 	%r609, 0;
$L__BB92_17:
	setp.lt.s32 	%p99, %r254, 1;
	add.s32 	%r59, %r609, %r11;
	mad.lo.s32 	%r60, %r59, %r254, %r18;
	@%p99 bra 	$L__BB92_19;
	add.s32 	%r483, %r60, %r17;
	shl.b32 	%r484, %r483, 2;
	mov.u32 	%r485, _ZZ9cuda_gemmIiLi256ELi1ELi1ELi128ELi8ELi8ELi32ELi0ELi0EEviiiPT_S1_S1_iiE3Ash;
	add.s32 	%r486, %r485, %r484;
	ld.shared.u32 	%r610, [%r486];
$L__BB92_19:
	setp.lt.s32 	%p100, %r254, 2;
	@%p100 bra 	$L__BB92_21;
	add.s32 	%r487, %r11, 1;
	and.b32  	%r488, %r487, 7;
	add.s32 	%r489, %r60, %r488;
	shl.b32 	%r490, %r489, 2;
	mov.u32 	%r491, _ZZ9cuda_gemmIiLi256ELi1ELi1ELi128ELi8ELi8ELi32ELi0ELi0EEviiiPT_S1_S1_iiE3Ash;
	add.s32 	%r492, %r491, %r490;
	ld.shared.u32 	%r611, [%r492];
$L__BB92_21:
	setp.lt.s32 	%p101, %r254, 3;
	@%p101 bra 	$L__BB92_23;
	add.s32 	%r493, %r60, %r39;
	shl.b32 	%r494, %r493, 2;
	mov.u32 	%r495, _ZZ9cuda_gemmIiLi256ELi1ELi1ELi128ELi8ELi8ELi32ELi0ELi0EEviiiPT_S1_S1_iiE3Ash;
	add.s32 	%r496, %r495, %r494;
	ld.shared.u32 	%r612, [%r496];
$L__BB92_23:
	setp.lt.s32 	%p102, %r254, 4;
	@%p102 bra 	$L__BB92_25;
	add.s32 	%r497, %r60, %r40;
	shl.b32 	%r498, %r497, 2;
	mov.u32 	%r499, _ZZ9cuda_gemmIiLi256ELi1ELi1ELi128ELi8ELi8ELi32ELi0ELi0EEviiiPT_S1_S1_iiE3Ash;
	add.s32 	%r500, %r499, %r498;
	ld.shared.u32 	%r613, [%r500];
$L__BB92_25:
	setp.lt.s32 	%p103, %r254, 5;
	@%p103 bra 	$L__BB92_27;
	xor.b32  	%r501, %r17, 4;
	add.s32 	%r502, %r60, %r501;
	shl.b32 	%r503, %r502, 2;
	mov.u32 	%r504, _ZZ9cuda_gemmIiLi256ELi1ELi1ELi128ELi8ELi8ELi32ELi0ELi0EEviiiPT_S1_S1_iiE3Ash;
	add.s32 	%r505, %r504, %r503;
	ld.shared.u32 	%r614, [%r505];
$L__BB92_27:
	setp.lt.s32 	%p104, %r254, 6;
	@%p104 bra 	$L__BB92_29;
	add.s32 	%r506, %r11, 5;
	and.b32  	%r507, %r506, 7;
	add.s32 	%r508, %r60, %r507;
	shl.b32 	%r509, %r508, 2;
	mov.u32 	%r510, _ZZ9cuda_gemmIiLi256ELi1ELi1ELi128ELi8ELi8ELi32ELi0ELi0EEviiiPT_S1_S1_iiE3Ash;
	add.s32 	%r511, %r510, %r509;
	ld.shared.u32 	%r615, [%r511];
$L__BB92_29:
	setp.lt.s32 	%p105, %r254, 7;
	@%p105 bra 	$L__BB92_31;
	add.s32 	%r512, %r11, 6;
	and.b32  	%r513, %r512, 7;
	add.s32 	%r514, %r60, %r513;
	shl.b32 	%r515, %r514, 2;
	mov.u32 	%r516, _ZZ9cuda_gemmIiLi256ELi1ELi1ELi128ELi8ELi8ELi32ELi0ELi0EEviiiPT_S1_S1_iiE3Ash;
	add.s32 	%r517, %r516, %r515;
	ld.shared.u32 	%r616, [%r517];
$L__BB92_31:
	setp.lt.s32 	%p106, %r254, 8;
	@%p106 bra 	$L__BB92_33;
	add.s32 	%r518, %r60, %r41;
	shl.b32 	%r519, %r518, 2;
	mov.u32 	%r520, _ZZ9cuda_gemmIiLi256ELi1ELi1ELi128ELi8ELi8ELi32ELi0ELi0EEviiiPT_S1_S1_iiE3Ash;
	add.s32 	%r521, %r520, %r519;
	ld.shared.u32 	%r617, [%r521];
$L__BB92_33:
	setp.lt.s32 	%p107, %r12, %r19;
	@%p107 bra 	$L__BB92_35;
$L__BB92_34:
	add.s32 	%r609, %r609, %r10;
	setp.lt.s32 	%p125, %r609, %r9;
	@%p125 bra 	$L__BB92_17;
	bra.uni 	$L__BB92_132;
$L__BB92_35:
	rem.s32 	%r522, %r2, %r254;
	shl.b32 	%r523, %r522, 2;
	mov.u32 	%r524, _ZZ9cuda_gemmIiLi256ELi1ELi1ELi128ELi8ELi8ELi32ELi0ELi0EEviiiPT_S1_S1_iiE11kron_fac_sh;
	add.s32 	%r78, %r524, %r523;
	mov.u32 	%r618, %r12;
$L__BB92_36:
	mad.lo.s32 	%r526, %r618, 36, %r78;
	ld.shared.u32 	%r80, [%r526];
	mov.b32 	%r620, 0;
	@%p99 bra 	$L__BB92_38;
	shfl.sync.idx.b32	%r527|%p109, %r80, %r42, %r20, -1;
	mul.lo.s32 	%r620, %r527, %r610;
$L__BB92_38:
	@%p100 bra 	$L__BB92_40;
	shfl.sync.idx.b32	%r528|%p111, %r80, %r43, %r20, -1;
	mad.lo.s32 	%r620, %r528, %r611, %r620;
$L__BB92_40:
	@%p101 bra 	$L__BB92_42;
	shfl.sync.idx.b32	%r529|%p113, %r80, %r44, %r20, -1;
	mad.lo.s32 	%r620, %r529, %r612, %r620;
$L__BB92_42:
	@%p102 bra 	$L__BB92_44;
	shfl.sync.idx.b32	%r530|%p115, %r80, %r45, %r20, -1;
	mad.lo.s32 	%r620, %r530, %r613, %r620;
$L__BB92_44:
	@%p103 bra 	$L__BB92_46;
	shfl.sync.idx.b32	%r531|%p117, %r80, %r46, %r20, -1;
	mad.lo.s32 	%r620, %r531, %r614, %r620;
$L__BB92_46:
	@%p104 bra 	$L__BB92_48;
	shfl.sync.idx.b32	%r532|%p119, %r80, %r47, %r20, -1;
	mad.lo.s32 	%r620, %r532, %r615, %r620;
$L__BB92_48:
	setp.lt.s32 	%p120, %r254, 7;
	@%p120 bra 	$L__BB92_50;
	shfl.sync.idx.b32	%r533|%p121, %r80, %r48, %r20, -1;
	mad.lo.s32 	%r620, %r533, %r616, %r620;
$L__BB92_50:
	setp.lt.s32 	%p122, %r254, 8;
	@%p122 bra 	$L__BB92_52;
	shfl.sync.idx.b32	%r534|%p123, %r80, %r49, %r20, -1;
	mad.lo.s32 	%r620, %r534, %r617, %r620;
$L__BB92_52:
	mad.lo.s32 	%r535, %r618, %r9, %r59;
	shl.b32 	%r536, %r535, 2;
	mov.u32 	%r537, _ZZ9cuda_gemmIiLi256ELi1ELi1ELi128ELi8ELi8ELi32ELi0ELi0EEviiiPT_S1_S1_iiE3Csh;
	add.s32 	%r538, %r537, %r536;
	ld.shared.u32 	%r539, [%r538];
	add.s32 	%r540, %r539, %r620;
	st.shared.u32 	[%r538], %r540;
	add.s32 	%r618, %r618, %r14;
	setp.lt.s32 	%p124, %r618, %r19;
	@%p124 bra 	$L__BB92_36;
	bra.uni 	$L__BB92_34;
$L__BB92_53:
	setp.gt.u32 	%p17, %r254, 31;
	@%p17 bra 	$L__BB92_71;
	add.s32 	%r309, %r11, 1;
	and.b32  	%r98, %r309, 7;
	add.s32 	%r310, %r11, 2;
	and.b32  	%r99, %r310, 7;
	add.s32 	%r311, %r11, 3;
	and.b32  	%r100, %r311, 7;
	add.s32 	%r312, %r11, 6;
	and.b32  	%r101, %r312, 7;
	add.s32 	%r313, %r11, -1;
	and.b32  	%r102, %r313, 7;
	setp.lt.u32 	%p18, %r17, %r254;
	selp.b32 	%r314, 0, %r254, %p18;
	sub.s32 	%r103, %r17, %r314;
	add.s32 	%r315, %r17, 1;
	setp.lt.u32 	%p19, %r315, %r254;
	selp.b32 	%r316, 0, %r254, %p19;
	sub.s32 	%r104, %r315, %r316;
	add.s32 	%r317, %r17, 2;
	setp.lt.u32 	%p20, %r317, %r254;
	selp.b32 	%r318, 0, %r254, %p20;
	sub.s32 	%r105, %r317, %r318;
	add.s32 	%r319, %r17, 3;
	setp.lt.u32 	%p21, %r319, %r254;
	selp.b32 	%r320, 0, %r254, %p21;
	sub.s32 	%r106, %r319, %r320;
	add.s32 	%r321, %r17, 4;
	setp.lt.u32 	%p22, %r321, %r254;
	selp.b32 	%r322, 0, %r254, %p22;
	sub.s32 	%r107, %r321, %r322;
	add.s32 	%r323, %r17, 5;
	setp.lt.u32 	%p23, %r323, %r254;
	selp.b32 	%r324, 0, %r254, %p23;
	sub.s32 	%r108, %r323, %r324;
	add.s32 	%r325, %r17, 6;
	setp.lt.u32 	%p24, %r325, %r254;
	selp.b32 	%r326, 0, %r254, %p24;
	sub.s32 	%r109, %r325, %r326;
	add.s32 	%r327, %r17, 7;
	setp.lt.u32 	%p25, %r327, %r254;
	selp.b32 	%r328, 0, %r254, %p25;
	sub.s32 	%r110, %r327, %r328;
	mov.b32 	%r663, 0;
$L__BB92_55:
	setp.eq.s32 	%p26, %r254, 0;
	add.s32 	%r181, %r663, %r11;
	mad.lo.s32 	%r182, %r181, %r254, %r18;
	@%p26 bra 	$L__BB92_57;
	add.s32 	%r329, %r182, %r17;
	shl.b32 	%r330, %r329, 2;
	mov.u32 	%r331, _ZZ9cuda_gemmIiLi256ELi1ELi1ELi128ELi8ELi8ELi32ELi0ELi0EEviiiPT_S1_S1_iiE3Ash;
	add.s32 	%r332, %r331, %r330;
	ld.shared.u32 	%r664, [%r332];
$L__BB92_57:
	setp.lt.u32 	%p27, %r254, 2;
	@%p27 bra 	$L__BB92_59;
	add.s32 	%r333, %r182, %r98;
	shl.b32 	%r334, %r333, 2;
	mov.u32 	%r335, _ZZ9cuda_gemmIiLi256ELi1ELi1ELi128ELi8ELi8ELi32ELi0ELi0EEviiiPT_S1_S1_iiE3Ash;
	add.s32 	%r336, %r335, %r334;
	ld.shared.u32 	%r661, [%r336];
$L__BB92_59:
	setp.lt.u32 	%p28, %r254, 3;
	@%p28 bra 	$L__BB92_61;
	add.s32 	%r337, %r182, %r99;
	shl.b32 	%r338, %r337, 2;
	mov.u32 	%r339, _ZZ9cuda_gemmIiLi256ELi1ELi1ELi128ELi8ELi8ELi32ELi0ELi0EEviiiPT_S1_S1_iiE3Ash;
	add.s32 	%r340, %r339, %r338;
	ld.shared.u32 	%r660, [%r340];
$L__BB92_61:
	setp.lt.u32 	%p29, %r254, 4;
	@%p29 bra 	$L__BB92_63;
	add.s32 	%r341, %r182, %r100;
	shl.b32 	%r342, %r341, 2;
	mov.u32 	%r343, _ZZ9cuda_gemmIiLi256ELi1ELi1ELi128ELi8ELi8ELi32ELi0ELi0EEviiiPT_S1_S1_iiE3Ash;
	add.s32 	%r344, %r343, %r342;
	ld.shared.u32 	%r659, [%r344];
$L__BB92_63:
	setp.lt.u32 	%p30, %r254, 5;
	@%p30 bra 	$L__BB92_65;
	xor.b32  	%r345, %r17, 4;
	add.s32 	%r346, %r182, %r345;
	shl.b32 	%r347, %r346, 2;
	mov.u32 	%r348, _ZZ9cuda_gemmIiLi256ELi1ELi1ELi128ELi8ELi8ELi32ELi0ELi0EEviiiPT_S1_S1_iiE3Ash;
	add.s32 	%r349, %r348, %r347;
	ld.shared.u32 	%r658, [%r349];
$L__BB92_65:
	setp.lt.u32 	%p31, %r254, 6;
	@%p31 bra 	$L__BB92_67;
	add.s32 	%r350, %r11, 5;
	and.b32  	%r351, %r350, 7;
	add.s32 	%r352, %r182, %r351;
	shl.b32 	%r353, %r352, 2;
	mov.u32 	%r354, _ZZ9cuda_gemmIiLi256ELi1ELi1ELi128ELi8ELi8ELi32ELi0ELi0EEviiiPT_S1_S1_iiE3Ash;
	add.s32 	%r355, %r354, %r353;
	ld.shared.u32 	%r657, [%r355];
$L__BB92_67:
	setp.lt.u32 	%p32, %r254, 7;
	@%p32 bra 	$L__BB92_69;
	add.s32 	%r356, %r182, %r101;
	shl.b32 	%r357, %r356, 2;
	mov.u32 	%r358, _ZZ9cuda_gemmIiLi256ELi1ELi1ELi128ELi8ELi8ELi32ELi0ELi0EEviiiPT_S1_S1_iiE3Ash;
	add.s32 	%r359, %r358, %r357;
	ld.shared.u32 	%r656, [%r359];
$L__BB92_69:
	setp.lt.u32 	%p33, %r254, 8;
	@%p33 bra 	$L__BB92_112;
	add.s32 	%r360, %r182, %r102;
	shl.b32 	%r361, %r360, 2;
	mov.u32 	%r362, _ZZ9cuda_gemmIiLi256ELi1ELi1ELi128ELi8ELi8ELi32ELi0ELi0EEviiiPT_S1_S1_iiE3Ash;
	add.s32 	%r363, %r362, %r361;
	ld.shared.u32 	%r655, [%r363];
	bra.uni 	$L__BB92_112;
$L__BB92_71:
	setp.lt.s32 	%p53, %r17, %r254;
	selp.b32 	%r383, 0, %r254, %p53;
	sub.s32 	%r111, %r17, %r383;
	add.s32 	%r384, %r17, 1;
	setp.lt.s32 	%p54, %r384, %r254;
	selp.b32 	%r385, 0, %r254, %p54;
	sub.s32 	%r112, %r384, %r385;
	add.s32 	%r386, %r17, 2;
	setp.lt.s32 	%p55, %r386, %r254;
	selp.b32 	%r387, 0, %r254, %p55;
	sub.s32 	%r113, %r386, %r387;
	add.s32 	%r388, %r17, 3;
	setp.lt.s32 	%p56, %r388, %r254;
	selp.b32 	%r389, 0, %r254, %p56;
	sub.s32 	%r114, %r388, %r389;
	add.s32 	%r390, %r17, 4;
	setp.lt.s32 	%p57, %r390, %r254;
	selp.b32 	%r391, 0, %r254, %p57;
	sub.s32 	%r115, %r390, %r391;
	add.s32 	%r392, %r17, 5;
	setp.lt.s32 	%p58, %r392, %r254;
	selp.b32 	%r393, 0, %r254, %p58;
	sub.s32 	%r116, %r392, %r393;
	add.s32 	%r394, %r17, 6;
	setp.lt.s32 	%p59, %r394, %r254;
	selp.b32 	%r395, 0, %r254, %p59;
	sub.s32 	%r117, %r394, %r395;
	add.s32 	%r396, %r17, 7;
	setp.lt.s32 	%p60, %r396, %r254;
	selp.b32 	%r397, 0, %r254, %p60;
	sub.s32 	%r118, %r396, %r397;
	shl.b32 	%r398, %r4, 8;
	sub.s32 	%r119, 8223, %r398;
	mov.b32 	%r635, 0;
$L__BB92_72:
	setp.lt.s32 	%p61, %r254, 1;
	add.s32 	%r129, %r635, %r11;
	mad.lo.s32 	%r130, %r129, %r254, %r18;
	@%p61 bra 	$L__BB92_74;
	add.s32 	%r399, %r130, %r17;
	shl.b32 	%r400, %r399, 2;
	mov.u32 	%r401, _ZZ9cuda_gemmIiLi256ELi1ELi1ELi128ELi8ELi8ELi32ELi0ELi0EEviiiPT_S1_S1_iiE3Ash;
	add.s32 	%r402, %r401, %r400;
	ld.shared.u32 	%r636, [%r402];
$L__BB92_74:
	setp.lt.s32 	%p62, %r254, 2;
	@%p62 bra 	$L__BB92_76;
	add.s32 	%r403, %r11, 1;
	and.b32  	%r404, %r403, 7;
	add.s32 	%r405, %r130, %r404;
	shl.b32 	%r406, %r405, 2;
	mov.u32 	%r407, _ZZ9cuda_gemmIiLi256ELi1ELi1ELi128ELi8ELi8ELi32ELi0ELi0EEviiiPT_S1_S1_iiE3Ash;
	add.s32 	%r408, %r407, %r406;
	ld.shared.u32 	%r637, [%r408];
$L__BB92_76:
	setp.lt.s32 	%p63, %r254, 3;
	@%p63 bra 	$L__BB92_78;
	add.s32 	%r409, %r11, 2;
	and.b32  	%r410, %r409, 7;
	add.s32 	%r411, %r130, %r410;
	shl.b32 	%r412, %r411, 2;
	mov.u32 	%r413, _ZZ9cuda_gemmIiLi256ELi1ELi1ELi128ELi8ELi8ELi32ELi0ELi0EEviiiPT_S1_S1_iiE3Ash;
	add.s32 	%r414, %r413, %r412;
	ld.shared.u32 	%r638, [%r414];
$L__BB92_78:
	setp.lt.s32 	%p64, %r254, 4;
	@%p64 bra 	$L__BB92_80;
	add.s32 	%r415, %r11, 3;
	and.b32  	%r416, %r415, 7;
	add.s32 	%r417, %r130, %r416;
	shl.b32 	%r418, %r417, 2;
	mov.u32 	%r419, _ZZ9cuda_gemmIiLi256ELi1ELi1ELi128ELi8ELi8ELi32ELi0ELi0EEviiiPT_S1_S1_iiE3Ash;
	add.s32 	%r420, %r419, %r418;
	ld.shared.u32 	%r639, [%r420];
$L__BB92_80:
	setp.lt.s32 	%p65, %r254, 5;
	@%p65 bra 	$L__BB92_82;
	xor.b32  	%r421, %r17, 4;
	add.s32 	%r422, %r130, %r421;
	shl.b32 	%r423, %r422, 2;
	mov.u32 	%r424, _ZZ9cuda_gemmIiLi256ELi1ELi1ELi128ELi8ELi8ELi32ELi0ELi0EEviiiPT_S1_S1_iiE3Ash;
	add.s32 	%r425, %r424, %r423;
	ld.shared.u32 	%r640, [%r425];
$L__BB92_82:
	setp.lt.s32 	%p66, %r254, 6;
	@%p66 bra 	$L__BB92_84;
	add.s32 	%r426, %r11, 5;
	and.b32  	%r427, %r426, 7;
	add.s32 	%r428, %r130, %r427;
	shl.b32 	%r429, %r428, 2;
	mov.u32 	%r430, _ZZ9cuda_gemmIiLi256ELi1ELi1ELi128ELi8ELi8ELi32ELi0ELi0EEviiiPT_S1_S1_iiE3Ash;
	add.s32 	%r431, %r430, %r429;
	ld.shared.u32 	%r641, [%r431];
$L__BB92_84:
	setp.lt.s32 	%p67, %r254, 7;
	@%p67 bra 	$L__BB92_86;
	add.s32 	%r432, %r11, 6;
	and.b32  	%r433, %r432, 7;
	add.s32 	%r434, %r130, %r433;
	shl.b32 	%r435, %r434, 2;
	mov.u32 	%r436, _ZZ9cuda_gemmIiLi256ELi1ELi1ELi128ELi8ELi8ELi32ELi0ELi0EEviiiPT_S1_S1_iiE3Ash;
	add.s32 	%r437, %r436, %r435;
	ld.shared.u32 	%r642, [%r437];
$L__BB92_86:
	setp.lt.s32 	%p68, %r254, 8;
	@%p68 bra 	$L__BB92_88;
	add.s32 	%r438, %r11, -1;
	and.b32  	%r439, %r438, 7;
	add.s32 	%r440, %r130, %r439;
	shl.b32 	%r441, %r440, 2;
	mov.u32 	%r442, _ZZ9cuda_gemmIiLi256ELi1ELi1ELi128ELi8ELi8ELi32ELi0ELi0EEviiiPT_S1_S1_iiE3Ash;
	add.s32 	%r443, %r442, %r441;
	ld.shared.u32 	%r643, [%r443];
$L__BB92_88:
	setp.lt.s32 	%p69, %r12, %r19;
	@%p69 bra 	$L__BB92_90;
$L__BB92_89:
	add.s32 	%r635, %r635, %r10;
	setp.lt.s32 	%p90, %r635, %r9;
	@%p90 bra 	$L__BB92_72;
	bra.uni 	$L__BB92_132;
$L__BB92_90:
	rem.s32 	%r444, %r2, %r254;
	shl.b32 	%r445, %r444, 2;
	mov.u32 	%r446, _ZZ9cuda_gemmIiLi256ELi1ELi1ELi128ELi8ELi8ELi32ELi0ELi0EEviiiPT_S1_S1_iiE11kron_fac_sh;
	add.s32 	%r148, %r446, %r445;
	mov.u32 	%r644, %r12;
$L__BB92_91:
	mad.lo.s32 	%r448, %r644, 36, %r148;
	ld.shared.u32 	%r150, [%r448];
	mov.b32 	%r646, 0;
	@%p61 bra 	$L__BB92_93;
	shfl.sync.idx.b32	%r449|%p71, %r150, %r111, %r20, -1;
	mul.lo.s32 	%r646, %r449, %r636;
$L__BB92_93:
	@%p62 bra 	$L__BB92_95;
	shfl.sync.idx.b32	%r450|%p73, %r150, %r112, %r20, -1;
	mad.lo.s32 	%r646, %r450, %r637, %r646;
$L__BB92_95:
	@%p63 bra 	$L__BB92_97;
	shfl.sync.idx.b32	%r451|%p75, %r150, %r113, %r20, -1;
	mad.lo.s32 	%r646, %r451, %r638, %r646;
$L__BB92_97:
	@%p64 bra 	$L__BB92_99;
	shfl.sync.idx.b32	%r452|%p77, %r150, %r114, %r20, -1;
	mad.lo.s32 	%r646, %r452, %r639, %r646;
$L__BB92_99:
	@%p65 bra 	$L__BB92_101;
	shfl.sync.idx.b32	%r453|%p79, %r150, %r115, %r20, -1;
	mad.lo.s32 	%r646, %r453, %r640, %r646;
$L__BB92_101:
	setp.lt.s32 	%p80, %r254, 6;
	@%p80 bra 	$L__BB92_103;
	shfl.sync.idx.b32	%r454|%p81, %r150, %r116, %r20, -1;
	mad.lo.s32 	%r646, %r454, %r641, %r646;
$L__BB92_103:
	setp.lt.s32 	%p82, %r254, 7;
	@%p82 bra 	$L__BB92_105;
	shfl.sync.idx.b32	%r455|%p83, %r150, %r117, %r20, -1;
	mad.lo.s32 	%r646, %r455, %r642, %r646;
$L__BB92_105:
	setp.lt.s32 	%p84, %r254, 8;
	@%p84 bra 	$L__BB92_107;
	shfl.sync.idx.b32	%r456|%p85, %r150, %r118, %r20, -1;
	mad.lo.s32 	%r646, %r456, %r643, %r646;
$L__BB92_107:
	mov.u32 	%r652, %r3;
$L__BB92_108:
	shr.u32 	%r168, %r652, 1;
	shfl.sync.down.b32	%r457|%p86, %r646, %r168, %r119, -1;
	add.s32 	%r646, %r457, %r646;
	setp.gt.u32 	%p87, %r652, 3;
	mov.u32 	%r652, %r168;
	@%p87 bra 	$L__BB92_108;
	rem.u32 	%r458, %r2, %r4;
	setp.eq.s32 	%p88, %r458, 0;
	@%p88 bra 	$L__BB92_110;
	bra.uni 	$L__BB92_111;
$L__BB92_110:
	mad.lo.s32 	%r459, %r644, %r9, %r129;
	shl.b32 	%r460, %r459, 2;
	mov.u32 	%r461, _ZZ9cuda_gemmIiLi256ELi1ELi1ELi128ELi8ELi8ELi32ELi0ELi0EEviiiPT_S1_S1_iiE3Csh;
	add.s32 	%r462, %r461, %r460;
	st.shared.u32 	[%r462], %r646;
$L__BB92_111:
	add.s32 	%r644, %r644, %r14;
	setp.lt.s32 	%p89, %r644, %r19;
	@%p89 bra 	$L__BB92_91;
	bra.uni 	$L__BB92_89;
$L__BB92_112:
	setp.lt.s32 	%p34, %r12, %r19;
	@%p34 bra 	$L__BB92_113;
	bra.uni 	$L__BB92_131;
$L__BB92_113:
	rem.u32 	%r364, %r2, %r254;
	shl.b32 	%r365, %r364, 2;
	mov.u32 	%r366, _ZZ9cuda_gemmIiLi256ELi1ELi1ELi128ELi8ELi8ELi32ELi0ELi0EEviiiPT_S1_S1_iiE11kron_fac_sh;
	add.s32 	%r183, %r366, %r365;
	mov.u32 	%r672, %r12;
$L__BB92_114:
	mad.lo.s32 	%r368, %r672, 36, %r183;
	ld.shared.u32 	%r201, [%r368];
	mov.b32 	%r674, 0;
	@%p26 bra 	$L__BB92_116;
	shfl.sync.idx.b32	%r369|%p36, %r201, %r103, %r20, -1;
	mul.lo.s32 	%r674, %r369, %r664;
$L__BB92_116:
	@%p27 bra 	$L__BB92_118;
	shfl.sync.idx.b32	%r370|%p38, %r201, %r104, %r20, -1;
	mad.lo.s32 	%r674, %r370, %r661, %r674;
$L__BB92_118:
	@%p28 bra 	$L__BB92_120;
	shfl.sync.idx.b32	%r371|%p40, %r201, %r105, %r20, -1;
	mad.lo.s32 	%r674, %r371, %r660, %r674;
$L__BB92_120:
	@%p29 bra 	$L__BB92_122;
	shfl.sync.idx.b32	%r372|%p42, %r201, %r106, %r20, -1;
	mad.lo.s32 	%r674, %r372, %r659, %r674;
$L__BB92_122:
	@%p30 bra 	$L__BB92_124;
	shfl.sync.idx.b32	%r373|%p44, %r201, %r107, %r20, -1;
	mad.lo.s32 	%r674, %r373, %r658, %r674;
$L__BB92_124:
	@%p31 bra 	$L__BB92_126;
	shfl.sync.idx.b32	%r374|%p46, %r201, %r108, %r20, -1;
	mad.lo.s32 	%r674, %r374, %r657, %r674;
$L__BB92_126:
	setp.lt.u32 	%p47, %r254, 7;
	@%p47 bra 	$L__BB92_128;
	shfl.sync.idx.b32	%r375|%p48, %r201, %r109, %r20, -1;
	mad.lo.s32 	%r674, %r375, %r656, %r674;
$L__BB92_128:
	setp.lt.u32 	%p49, %r254, 8;
	@%p49 bra 	$L__BB92_130;
	shfl.sync.idx.b32	%r376|%p50, %r201, %r110, %r20, -1;
	mad.lo.s32 	%r674, %r376, %r655, %r674;
$L__BB92_130:
	mad.lo.s32 	%r377, %r672, %r9, %r181;
	shl.b32 	%r378, %r377, 2;
	mov.u32 	%r379, _ZZ9cuda_gemmIiLi256ELi1ELi1ELi128ELi8ELi8ELi32ELi0ELi0EEviiiPT_S1_S1_iiE3Csh;
	add.s32 	%r380, %r379, %r378;
	st.shared.u32 	[%r380], %r674;
	add.s32 	%r672, %r672, %r14;
	setp.lt.s32 	%p51, %r672, %r19;
	@%p51 bra 	$L__BB92_114;
$L__BB92_131:
	add.s32 	%r663, %r663, %r10;
	setp.lt.s32 	%p52, %r663, %r9;
	@%p52 bra 	$L__BB92_55;
$L__BB92_132:
	setp.gt.u32 	%p126, %r684, 127;
	bar.sync 	0;
	@%p126 bra 	$L__BB92_139;
	mul.lo.s32 	%r541, %r9, %r16;
	mad.lo.s32 	%r220, %r15, %r251, %r541;
	div.s32 	%r221, %r252, %r254;
	add.s32 	%r542, %r684, %r13;
	max.u32 	%r543, %r542, 128;
	setp.lt.u32 	%p127, %r542, 128;
	selp.u32 	%r544, 1, 0, %p127;
	add.s32 	%r545, %r542, %r544;
	sub.s32 	%r546, %r543, %r545;
	div.u32 	%r547, %r546, %r13;
	add.s32 	%r222, %r547, %r544;
	and.b32  	%r548, %r222, 3;
	setp.eq.s32 	%p128, %r548, 3;
	@%p128 bra 	$L__BB92_136;
	shl.b32 	%r549, %r684, 2;
	mov.u32 	%r550, _ZZ9cuda_gemmIiLi256ELi1ELi1ELi128ELi8ELi8ELi32ELi0ELi0EEviiiPT_S1_S1_iiE3Csh;
	add.s32 	%r682, %r550, %r549;
	shl.b32 	%r224, %r13, 2;
	add.s32 	%r551, %r222, 1;
	and.b32  	%r552, %r551, 3;
	neg.s32 	%r681, %r552;
$L__BB92_135:
	.pragma "nounroll";
	div.s32 	%r553, %r684, %r9;
	mad.lo.s32 	%r554, %r221, %r553, %r220;
	mul.lo.s32 	%r555, %r553, %r9;
	sub.s32 	%r556, %r684, %r555;
	add.s32 	%r557, %r554, %r556;
	ld.shared.u32 	%r558, [%r682];
	mul.wide.s32 	%rd17, %r557, 4;
	add.s64 	%rd18, %rd2, %rd17;
	st.global.u32 	[%rd18], %r558;
	add.s32 	%r684, %r684, %r13;
	add.s32 	%r682, %r682, %r224;
	add.s32 	%r681, %r681, 1;
	setp.ne.s32 	%p129, %r681, 0;
	@%p129 bra 	$L__BB92_135;
$L__BB92_136:
	setp.lt.u32 	%p130, %r222, 3;
	@%p130 bra 	$L__BB92_139;
	shl.b32 	%r559, %r13, 1;
	add.s32 	%r688, %r684, %r559;
	shl.b32 	%r234, %r13, 2;
	mad.lo.s32 	%r687, %r13, 3, %r684;
	add.s32 	%r686, %r13, %r684;
	shl.b32 	%r560, %r684, 2;
	mov.u32 	%r561, _ZZ9cuda_gemmIiLi256ELi1ELi1ELi128ELi8ELi8ELi32ELi0ELi0EEviiiPT_S1_S1_iiE3Csh;
	add.s32 	%r685, %r561, %r560;
	shl.b32 	%r238, %r13, 4;
	shl.b32 	%r239, %r13, 3;
	mul.lo.s32 	%r240, %r13, 12;
$L__BB92_138:
	div.s32 	%r562, %r684, %r9;
	mad.lo.s32 	%r563, %r221, %r562, %r220;
	mul.lo.s32 	%r564, %r562, %r9;
	sub.s32 	%r565, %r684, %r564;
	add.s32 	%r566, %r563, %r565;
	ld.shared.u32 	%r567, [%r685];
	mul.wide.s32 	%rd19, %r566, 4;
	add.s64 	%rd20, %rd2, %rd19;
	st.global.u32 	[%rd20], %r567;
	add.s32 	%r568, %r684, %r13;
	div.s32 	%r569, %r686, %r9;
	mad.lo.s32 	%r570, %r221, %r569, %r220;
	mul.lo.s32 	%r571, %r569, %r9;
	sub.s32 	%r572, %r686, %r571;
	add.s32 	%r573, %r570, %r572;
	add.s32 	%r574, %r685, %r234;
	ld.shared.u32 	%r575, [%r574];
	mul.wide.s32 	%rd21, %r573, 4;
	add.s64 	%rd22, %rd2, %rd21;
	st.global.u32 	[%rd22], %r575;
	add.s32 	%r576, %r568, %r13;
	div.s32 	%r577, %r688, %r9;
	mad.lo.s32 	%r578, %r221, %r577, %r220;
	mul.lo.s32 	%r579, %r577, %r9;
	sub.s32 	%r580, %r688, %r579;
	add.s32 	%r581, %r578, %r580;
	add.s32 	%r582, %r685, %r239;
	ld.shared.u32 	%r583, [%r582];
	mul.wide.s32 	%rd23, %r581, 4;
	add.s64 	%rd24, %rd2, %rd23;
	st.global.u32 	[%rd24], %r583;
	add.s32 	%r584, %r576, %r13;
	div.s32 	%r585, %r687, %r9;
	mad.lo.s32 	%r586, %r221, %r585, %r220;
	mul.lo.s32 	%r587, %r585, %r9;
	sub.s32 	%r588, %r687, %r587;
	add.s32 	%r589, %r586, %r588;
	add.s32 	%r590, %r685, %r240;
	ld.shared.u32 	%r591, [%r590];
	mul.wide.s32 	%rd25, %r589, 4;
	add.s64 	%rd26, %rd2, %rd25;
	st.global.u32 	[%rd26], %r591;
	add.s32 	%r684, %r584, %r13;
	add.s32 	%r688, %r688, %r234;
	add.s32 	%r687, %r687, %r234;
	add.s32 	%r686, %r686, %r234;
	add.s32 	%r685, %r685, %r238;
	setp.lt.u32 	%p131, %r684, 128;
	@%p131 bra 	$L__BB92_138;
$L__BB92_139:
	ret;
$L__BB92_140:
	add.s32 	%r282, %r21, %r595;
	mul.wide.s32 	%rd11, %r282, 4;
	add.s64 	%rd12, %rd1, %rd11;
	ld.global.u32 	%r283, [%rd12];
	shl.b32 	%r284, %r595, 2;
	mov.u32 	%r285, _ZZ9cuda_gemmIiLi256ELi1ELi1ELi128ELi8ELi8ELi32ELi0ELi0EEviiiPT_S1_S1_iiE3Ash;
	add.s32 	%r286, %r285, %r284;
	st.shared.u32 	[%r286], %r283;
	shl.b32 	%r287, %r13, 2;
	cvt.u64.u32 	%rd13, %r287;
	add.s64 	%rd14, %rd12, %rd13;
	ld.global.u32 	%r288, [%rd14];
	add.s32 	%r289, %r286, %r287;
	st.shared.u32 	[%r289], %r288;
	add.s64 	%rd15, %rd14, %rd13;
	ld.global.u32 	%r290, [%rd15];
	add.s32 	%r291, %r289, %r287;
	st.shared.u32 	[%r291], %r290;
	add.s64 	%rd16, %rd15, %rd13;
	ld.global.u32 	%r292, [%rd16];
	add.s32 	%r293, %r291, %r287;
	st.shared.u32 	[%r293], %r292;
	add.s32 	%r595, %r287, %r595;
	setp.lt.u32 	%p10, %r595, 128;
	@%p10 bra 	$L__BB92_140;
	bra.uni 	$L__BB92_9;

}
	// .globl	_Z9cuda_gemmIiLi256ELi1ELi1ELi128ELi8ELi8ELi32ELi0ELi1EEviiiPT_S1_S1_ii
.visible .entry _Z9cuda_gemmIiLi256ELi1ELi1ELi128ELi8ELi8ELi32ELi0ELi1EEviiiPT_S1_S1_ii(
	.param .u32 _Z9cuda_gemmIiLi256ELi1ELi1ELi128ELi8ELi8ELi32ELi0ELi1EEviiiPT_S1_S1_ii_param_0,
	.param .u32 _Z9cuda_gemmIiLi256ELi1ELi1ELi128ELi8ELi8ELi32ELi0ELi1EEviiiPT_S1_S1_ii_param_1,
	.param .u32 _Z9cuda_gemmIiLi256ELi1ELi1ELi128ELi8ELi8ELi32ELi0ELi1EEviiiPT_S1_S1_ii_param_2,
	.param .u64 .ptr .align 1 _Z9cuda_gemmIiLi256ELi1ELi1ELi128ELi8ELi8ELi32ELi0ELi1EEviiiPT_S1_S1_ii_param_3,
	.param .u64 .ptr .align 1 _Z9cuda_gemmIiLi256ELi1ELi1ELi128ELi8ELi8ELi32ELi0ELi1EEviiiPT_S1_S1_ii_param_4,
	.param .u64 .ptr .align 1 _Z9cuda_gemmIiLi256ELi1ELi1ELi128ELi8ELi8ELi32ELi0ELi1EEviiiPT_S1_S1_ii_param_5,
	.param .u32 _Z9cuda_gemmIiLi256ELi1ELi1ELi128ELi8ELi8ELi32ELi0ELi1EEviiiPT_S1_S1_ii_param_6,
	.param .u32 _Z9cuda_gemmIiLi256ELi1ELi1ELi128ELi8ELi8ELi32ELi0ELi1EEviiiPT_S1_S1_ii_param_7
)
.maxntid 256
{
	.reg .pred 	%p<34>;
	.reg .b32 	%r<340>;
	.reg .b64 	%rd<43>;
	// demoted variable
	.shared .align 128 .b8 _ZZ9cuda_gemmIiLi256ELi1ELi1ELi128ELi8ELi8ELi32ELi0ELi1EEviiiPT_S1_S1_iiE11kron_fac_sh[288];
	// demoted variable
	.shared .align 128 .b8 _ZZ9cuda_gemmIiLi256ELi1ELi1ELi128ELi8ELi8ELi32ELi0ELi1EEviiiPT_S1_S1_iiE3Ash[512];
	// demoted variable
	.shared .align 128 .b8 _ZZ9cuda_gemmIiLi256ELi1ELi1ELi128ELi8ELi8ELi32ELi0ELi1EEviiiPT_S1_S1_iiE3Csh[512];
	ld.param.u32 	%r120, [_Z9cuda_gemmIiLi256ELi1ELi1ELi128ELi8ELi8ELi32ELi0ELi1EEviiiPT_S1_S1_ii_param_1];
	ld.param.u32 	%r121, [_Z9cuda_gemmIiLi256ELi1ELi1ELi128ELi8ELi8ELi32ELi0ELi1EEviiiPT_S1_S1_ii_param_2];
	ld.param.u64 	%rd10, [_Z9cuda_gemmIiLi256ELi1ELi1ELi128ELi8ELi8ELi32ELi0ELi1EEviiiPT_S1_S1_ii_param_3];
	ld.param.u64 	%rd11, [_Z9cuda_gemmIiLi256ELi1ELi1ELi128ELi8ELi8ELi32ELi0ELi1EEviiiPT_S1_S1_ii_param_4];
	ld.param.u64 	%rd12, [_Z9cuda_gemmIiLi256ELi1ELi1ELi128ELi8ELi8ELi32ELi0ELi1EEviiiPT_S1_S1_ii_param_5];
	cvta.to.global.u64 	%rd1, %rd11;
	cvta.to.global.u64 	%rd2, %rd10;
	cvta.to.global.u64 	%rd3, %rd12;
	mov.u32 	%r334, %tid.x;
	setp.gt.u32 	%p1, %r334, 63;
	@%p1 bra 	$L__BB93_7;
	mov.u32 	%r2, %ntid.x;
	add.s32 	%r122, %r334, %r2;
	max.u32 	%r123, %r122, 64;
	setp.lt.u32 	%p2, %r122, 64;
	selp.u32 	%r124, 1, 0, %p2;
	add.s32 	%r125, %r122, %r124;
	sub.s32 	%r126, %r123, %r125;
	div.u32 	%r127, %r126, %r2;
	add.s32 	%r3, %r127, %r124;
	and.b32  	%r128, %r3, 3;
	setp.eq.s32 	%p3, %r128, 3;
	mov.u32 	%r313, %r334;
	@%p3 bra 	$L__BB93_4;
	mul.wide.u32 	%rd13, %r334, 4;
	add.s64 	%rd42, %rd1, %rd13;
	mul.wide.u32 	%rd5, %r2, 4;
	add.s32 	%r129, %r3, 1;
	and.b32  	%r130, %r129, 3;
	neg.s32 	%r311, %r130;
	mov.u32 	%r313, %r334;
$L__BB93_3:
	.pragma "nounroll";
	ld.global.u32 	%r131, [%rd42];
	and.b32  	%r132, %r313, 7;
	mov.u32 	%r133, _ZZ9cuda_gemmIiLi256ELi1ELi1ELi128ELi8ELi8ELi32ELi0ELi1EEviiiPT_S1_S1_iiE11kron_fac_sh;
	mad.lo.s32 	%r134, %r132, 36, %r133;
	shr.u32 	%r135, %r313, 1;
	and.b32  	%r136, %r135, 2147483644;
	add.s32 	%r137, %r134, %r136;
	st.shared.u32 	[%r137], %r131;
	add.s32 	%r313, %r313, %r2;
	add.s64 	%rd42, %rd42, %rd5;
	add.s32 	%r311, %r311, 1;
	setp.ne.s32 	%p4, %r311, 0;
	@%p4 bra 	$L__BB93_3;
$L__BB93_4:
	setp.lt.u32 	%p5, %r3, 3;
	@%p5 bra 	$L__BB93_7;
	shl.b32 	%r138, %r2, 1;
	add.s32 	%r316, %r313, %r138;
	shl.b32 	%r11, %r2, 2;
	mad.lo.s32 	%r315, %r2, 3, %r313;
	add.s32 	%r314, %r2, %r313;
$L__BB93_6:
	mul.wide.u32 	%rd14, %r313, 4;
	add.s64 	%rd15, %rd1, %rd14;
	ld.global.u32 	%r139, [%rd15];
	and.b32  	%r140, %r313, 7;
	mov.u32 	%r141, _ZZ9cuda_gemmIiLi256ELi1ELi1ELi128ELi8ELi8ELi32ELi0ELi1EEviiiPT_S1_S1_iiE11kron_fac_sh;
	mad.lo.s32 	%r142, %r140, 36, %r141;
	shr.u32 	%r143, %r313, 1;
	and.b32  	%r144, %r143, 2147483644;
	add.s32 	%r145, %r142, %r144;
	st.shared.u32 	[%r145], %r139;
	add.s32 	%r146, %r313, %r2;
	mul.wide.u32 	%rd16, %r314, 4;
	add.s64 	%rd17, %rd1, %rd16;
	ld.global.u32 	%r147, [%rd17];
	and.b32  	%r148, %r314, 7;
	mad.lo.s32 	%r149, %r148, 36, %r141;
	shr.u32 	%r150, %r314, 1;
	and.b32  	%r151, %r150, 2147483644;
	add.s32 	%r152, %r149, %r151;
	st.shared.u32 	[%r152], %r147;
	add.s32 	%r153, %r146, %r2;
	mul.wide.u32 	%rd18, %r316, 4;
	add.s64 	%rd19, %rd1, %rd18;
	ld.global.u32 	%r154, [%rd19];
	and.b32  	%r155, %r316, 7;
	mad.lo.s32 	%r156, %r155, 36, %r141;
	shr.u32 	%r157, %r316, 1;
	and.b32  	%r158, %r157, 2147483644;
	add.s32 	%r159, %r156, %r158;
	st.shared.u32 	[%r159], %r154;
	add.s32 	%r160, %r153, %r2;
	mul.wide.u32 	%rd20, %r315, 4;
	add.s64 	%rd21, %rd1, %rd20;
	ld.global.u32 	%r161, [%rd21];
	and.b32  	%r162, %r315, 7;
	mad.lo.s32 	%r163, %r162, 36, %r141;
	shr.u32 	%r164, %r315, 1;
	and.b32  	%r165, %r164, 2147483644;
	add.s32 	%r166, %r163, %r165;
	st.shared.u32 	[%r166], %r161;
	add.s32 	%r313, %r160, %r2;
	add.s32 	%r316, %r316, %r11;
	add.s32 	%r315, %r315, %r11;
	add.s32 	%r314, %r314, %r11;
	setp.lt.u32 	%p6, %r313, 64;
	@%p6 bra 	$L__BB93_6;
$L__BB93_7:
	mov.u32 	%r22, %ntid.x;
	mov.u32 	%r23, %ctaid.y;
	mov.u32 	%r167, %nctaid.y;
	setp.ge.u32 	%p7, %r23, %r167;
	@%p7 bra 	$L__BB93_31;
	mov.u32 	%r24, %ctaid.x;
	setp.gt.u32 	%p8, %r334, 127;
	and.b32  	%r25, %r334, 7;
	shr.s32 	%r168, %r121, 31;
	shr.u32 	%r169, %r168, 29;
	add.s32 	%r170, %r121, %r169;
	shr.s32 	%r26, %r170, 3;
	@%p8 bra 	$L__BB93_21;
	shl.b32 	%r27, %r24, 7;
	mul.lo.s32 	%r28, %r23, %r121;
	add.s32 	%r171, %r334, %r22;
	max.u32 	%r172, %r171, 128;
	setp.lt.u32 	%p9, %r171, 128;
	selp.u32 	%r173, 1, 0, %p9;
	add.s32 	%r174, %r171, %r173;
	sub.s32 	%r175, %r172, %r174;
	div.u32 	%r176, %r175, %r22;
	add.s32 	%r29, %r176, %r173;
	add.s32 	%r177, %r29, 1;
	and.b32  	%r30, %r177, 3;
	and.b32  	%r31, %r29, 3;
	setp.eq.s32 	%p10, %r31, 3;
	mov.u32 	%r327, %r334;
	@%p10 bra 	$L__BB93_12;
	shl.b32 	%r178, %r334, 2;
	mov.u32 	%r179, _ZZ9cuda_gemmIiLi256ELi1ELi1ELi128ELi8ELi8ELi32ELi0ELi1EEviiiPT_S1_S1_iiE3Ash;
	add.s32 	%r320, %r179, %r178;
	shl.b32 	%r33, %r22, 2;
	add.s32 	%r180, %r334, %r28;
	add.s32 	%r319, %r180, %r27;
	neg.s32 	%r318, %r30;
	mad.lo.s32 	%r327, %r22, %r30, %r334;
$L__BB93_11:
	.pragma "nounroll";
	mul.wide.s32 	%rd22, %r319, 4;
	add.s64 	%rd23, %rd2, %rd22;
	ld.global.u32 	%r181, [%rd23];
	st.shared.u32 	[%r320], %r181;
	add.s32 	%r320, %r320, %r33;
	add.s32 	%r319, %r319, %r22;
	add.s32 	%r318, %r318, 1;
	setp.ne.s32 	%p11, %r318, 0;
	@%p11 bra 	$L__BB93_11;
$L__BB93_12:
	setp.lt.u32 	%p12, %r29, 3;
	@%p12 bra 	$L__BB93_15;
	shl.b32 	%r182, %r327, 2;
	mov.u32 	%r183, _ZZ9cuda_gemmIiLi256ELi1ELi1ELi128ELi8ELi8ELi32ELi0ELi1EEviiiPT_S1_S1_iiE3Ash;
	add.s32 	%r326, %r183, %r182;
	add.s32 	%r184, %r327, %r28;
	add.s32 	%r325, %r184, %r27;
	mul.wide.u32 	%rd24, %r22, 8;
	add.s64 	%rd8, %rd2, %rd24;
	mul.wide.u32 	%rd25, %r22, 12;
	add.s64 	%rd9, %rd2, %rd25;
	mul.wide.u32 	%rd27, %r22, 4;
$L__BB93_14:
	mul.wide.s32 	%rd26, %r325, 4;
	add.s64 	%rd28, %rd2, %rd26;
	add.s64 	%rd29, %rd28, %rd27;
	add.s64 	%rd30, %rd8, %rd26;
	add.s64 	%rd31, %rd9, %rd26;
	ld.global.u32 	%r185, [%rd28];
	st.shared.u32 	[%r326], %r185;
	ld.global.u32 	%r186, [%rd29];
	shl.b32 	%r187, %r22, 2;
	add.s32 	%r188, %r326, %r187;
	st.shared.u32 	[%r188], %r186;
	ld.global.u32 	%r189, [%rd30];
	shl.b32 	%r190, %r22, 3;
	add.s32 	%r191, %r326, %r190;
	st.shared.u32 	[%r191], %r189;
	ld.global.u32 	%r192, [%rd31];
	mad.lo.s32 	%r193, %r22, 12, %r326;
	st.shared.u32 	[%r193], %r192;
	add.s32 	%r327, %r327, %r187;
	shl.b32 	%r194, %r22, 4;
	add.s32 	%r326, %r326, %r194;
	add.s32 	%r325, %r325, %r187;
	setp.lt.u32 	%p13, %r327, 128;
	@%p13 bra 	$L__BB93_14;
$L__BB93_15:
	setp.eq.s32 	%p14, %r31, 3;
	mov.u32 	%r329, %r334;
	@%p14 bra 	$L__BB93_18;
	shl.b32 	%r195, %r334, 2;
	mov.u32 	%r196, _ZZ9cuda_gemmIiLi256ELi1ELi1ELi128ELi8ELi8ELi32ELi0ELi1EEviiiPT_S1_S1_iiE3Csh;
	add.s32 	%r323, %r196, %r195;
	shl.b32 	%r47, %r22, 2;
	neg.s32 	%r322, %r30;
	mad.lo.s32 	%r329, %r22, %r30, %r334;
$L__BB93_17:
	.pragma "nounroll";
	mov.b32 	%r197, 0;
	st.shared.u32 	[%r323], %r197;
	add.s32 	%r323, %r323, %r47;
	add.s32 	%r322, %r322, 1;
	setp.ne.s32 	%p15, %r322, 0;
	@%p15 bra 	$L__BB93_17;
$L__BB93_18:
	setp.lt.u32 	%p16, %r29, 3;
	@%p16 bra 	$L__BB93_21;
	shl.b32 	%r55, %r22, 2;
	shl.b32 	%r198, %r329, 2;
	mov.u32 	%r199, _ZZ9cuda_gemmIiLi256ELi1ELi1ELi128ELi8ELi8ELi32ELi0ELi1EEviiiPT_S1_S1_iiE3Csh;
	add.s32 	%r328, %r199, %r198;
	shl.b32 	%r57, %r22, 4;
	shl.b32 	%r58, %r22, 3;
	mul.lo.s32 	%r59, %r22, 12;
$L__BB93_20:
	mov.b32 	%r200, 0;
	st.shared.u32 	[%r328], %r200;
	add.s32 	%r201, %r328, %r55;
	st.shared.u32 	[%r201], %r200;
	add.s32 	%r202, %r328, %r58;
	st.shared.u32 	[%r202], %r200;
	add.s32 	%r203, %r328, %r59;
	st.shared.u32 	[%r203], %r200;
	add.s32 	%r329, %r329, %r55;
	add.s32 	%r328, %r328, %r57;
	setp.lt.u32 	%p17, %r329, 128;
	@%p17 bra 	$L__BB93_20;
$L__BB93_21:
	setp.gt.u32 	%p18, %r334, 127;
	bar.sync 	0;
	add.s32 	%r204, %r334, 1;
	and.b32  	%r70, %r204, 7;
	add.s32 	%r205, %r334, 2;
	and.b32  	%r71, %r205, 7;
	add.s32 	%r206, %r334, 3;
	and.b32  	%r72, %r206, 7;
	xor.b32  	%r73, %r25, 4;
	add.s32 	%r207, %r334, 5;
	and.b32  	%r74, %r207, 7;
	add.s32 	%r208, %r334, 6;
	and.b32  	%r75, %r208, 7;
	add.s32 	%r209, %r334, -1;
	and.b32  	%r76, %r209, 7;
	@%p18 bra 	$L__BB93_24;
	shl.b32 	%r210, %r334, 3;
	and.b32  	%r211, %r210, 120;
	or.b32  	%r212, %r211, %r25;
	shl.b32 	%r213, %r212, 2;
	mov.u32 	%r214, _ZZ9cuda_gemmIiLi256ELi1ELi1ELi128ELi8ELi8ELi32ELi0ELi1EEviiiPT_S1_S1_iiE3Ash;
	add.s32 	%r215, %r214, %r213;
	ld.shared.u32 	%r77, [%r215];
	or.b32  	%r216, %r211, %r70;
	shl.b32 	%r217, %r216, 2;
	add.s32 	%r218, %r214, %r217;
	ld.shared.u32 	%r78, [%r218];
	or.b32  	%r219, %r211, %r71;
	shl.b32 	%r220, %r219, 2;
	add.s32 	%r221, %r214, %r220;
	ld.shared.u32 	%r79, [%r221];
	or.b32  	%r222, %r211, %r72;
	shl.b32 	%r223, %r222, 2;
	add.s32 	%r224, %r214, %r223;
	ld.shared.u32 	%r80, [%r224];
	or.b32  	%r225, %r211, %r73;
	shl.b32 	%r226, %r225, 2;
	add.s32 	%r227, %r214, %r226;
	ld.shared.u32 	%r81, [%r227];
	or.b32  	%r228, %r211, %r74;
	shl.b32 	%r229, %r228, 2;
	add.s32 	%r230, %r214, %r229;
	ld.shared.u32 	%r82, [%r230];
	or.b32  	%r231, %r211, %r75;
	shl.b32 	%r232, %r231, 2;
	add.s32 	%r233, %r214, %r232;
	ld.shared.u32 	%r83, [%r233];
	or.b32  	%r234, %r211, %r76;
	shl.b32 	%r235, %r234, 2;
	add.s32 	%r236, %r214, %r235;
	ld.shared.u32 	%r84, [%r236];
	shr.u32 	%r85, %r22, 4;
	shr.u32 	%r330, %r334, 4;
	shl.b32 	%r237, %r25, 2;
	mov.u32 	%r238, _ZZ9cuda_gemmIiLi256ELi1ELi1ELi128ELi8ELi8ELi32ELi0ELi1EEviiiPT_S1_S1_iiE11kron_fac_sh;
	add.s32 	%r87, %r238, %r237;
$L__BB93_23:
	mad.lo.s32 	%r239, %r330, 36, %r87;
	ld.shared.u32 	%r240, [%r239];
	shfl.sync.idx.b32	%r241|%p19, %r240, %r25, 6175, -1;
	mul.lo.s32 	%r242, %r241, %r77;
	shfl.sync.idx.b32	%r243|%p20, %r240, %r70, 6175, -1;
	mad.lo.s32 	%r244, %r243, %r78, %r242;
	shfl.sync.idx.b32	%r245|%p21, %r240, %r71, 6175, -1;
	mad.lo.s32 	%r246, %r245, %r79, %r244;
	shfl.sync.idx.b32	%r247|%p22, %r240, %r72, 6175, -1;
	mad.lo.s32 	%r248, %r247, %r80, %r246;
	shfl.sync.idx.b32	%r249|%p23, %r240, %r73, 6175, -1;
	mad.lo.s32 	%r250, %r249, %r81, %r248;
	shfl.sync.idx.b32	%r251|%p24, %r240, %r74, 6175, -1;
	mad.lo.s32 	%r252, %r251, %r82, %r250;
	shfl.sync.idx.b32	%r253|%p25, %r240, %r75, 6175, -1;
	mad.lo.s32 	%r254, %r253, %r83, %r252;
	shfl.sync.idx.b32	%r255|%p26, %r240, %r76, 6175, -1;
	mad.lo.s32 	%r256, %r255, %r84, %r254;
	shl.b32 	%r257, %r330, 6;
	shl.b32 	%r258, %r334, 2;
	and.b32  	%r259, %r258, 60;
	or.b32  	%r260, %r257, %r259;
	mov.u32 	%r261, _ZZ9cuda_gemmIiLi256ELi1ELi1ELi128ELi8ELi8ELi32ELi0ELi1EEviiiPT_S1_S1_iiE3Csh;
	add.s32 	%r262, %r261, %r260;
	ld.shared.u32 	%r263, [%r262];
	add.s32 	%r264, %r263, %r256;
	st.shared.u32 	[%r262], %r264;
	add.s32 	%r330, %r330, %r85;
	setp.lt.u32 	%p27, %r330, 8;
	@%p27 bra 	$L__BB93_23;
$L__BB93_24:
	setp.gt.u32 	%p28, %r334, 127;
	bar.sync 	0;
	@%p28 bra 	$L__BB93_31;
	shl.b32 	%r265, %r24, 4;
	mad.lo.s32 	%r90, %r23, %r120, %r265;
	add.s32 	%r266, %r334, %r22;
	max.u32 	%r267, %r266, 128;
	setp.lt.u32 	%p29, %r266, 128;
	selp.u32 	%r268, 1, 0, %p29;
	add.s32 	%r269, %r266, %r268;
	sub.s32 	%r270, %r267, %r269;
	div.u32 	%r271, %r270, %r22;
	add.s32 	%r91, %r271, %r268;
	and.b32  	%r272, %r91, 3;
	setp.eq.s32 	%p30, %r272, 3;
	@%p30 bra 	$L__BB93_28;
	shl.b32 	%r273, %r334, 2;
	mov.u32 	%r274, _ZZ9cuda_gemmIiLi256ELi1ELi1ELi128ELi8ELi8ELi32ELi0ELi1EEviiiPT_S1_S1_iiE3Csh;
	add.s32 	%r332, %r274, %r273;
	shl.b32 	%r93, %r22, 2;
	add.s32 	%r275, %r91, 1;
	and.b32  	%r276, %r275, 3;
	neg.s32 	%r331, %r276;
$L__BB93_27:
	.pragma "nounroll";
	shr.u32 	%r277, %r334, 4;
	and.b32  	%r278, %r334, 15;
	add.s32 	%r279, %r90, %r278;
	mad.lo.s32 	%r280, %r277, %r26, %r279;
	ld.shared.u32 	%r281, [%r332];
	mul.wide.s32 	%rd32, %r280, 4;
	add.s64 	%rd33, %rd3, %rd32;
	st.global.u32 	[%rd33], %r281;
	add.s32 	%r334, %r334, %r22;
	add.s32 	%r332, %r332, %r93;
	add.s32 	%r331, %r331, 1;
	setp.ne.s32 	%p31, %r331, 0;
	@%p31 bra 	$L__BB93_27;
$L__BB93_28:
	setp.lt.u32 	%p32, %r91, 3;
	@%p32 bra 	$L__BB93_31;
	shl.b32 	%r282, %r22, 1;
	add.s32 	%r338, %r334, %r282;
	shl.b32 	%r103, %r22, 2;
	mad.lo.s32 	%r337, %r22, 3, %r334;
	add.s32 	%r336, %r22, %r334;
	shl.b32 	%r283, %r334, 2;
	mov.u32 	%r284, _ZZ9cuda_gemmIiLi256ELi1ELi1ELi128ELi8ELi8ELi32ELi0ELi1EEviiiPT_S1_S1_iiE3Csh;
	add.s32 	%r335, %r284, %r283;
	shl.b32 	%r107, %r22, 4;
	shl.b32 	%r108, %r22, 3;
	mul.lo.s32 	%r109, %r22, 12;
$L__BB93_30:
	shr.u32 	%r285, %r334, 4;
	and.b32  	%r286, %r334, 15;
	add.s32 	%r287, %r90, %r286;
	mad.lo.s32 	%r288, %r285, %r26, %r287;
	ld.shared.u32 	%r289, [%r335];
	mul.wide.s32 	%rd34, %r288, 4;
	add.s64 	%rd35, %rd3, %rd34;
	st.global.u32 	[%rd35], %r289;
	add.s32 	%r290, %r334, %r22;
	shr.u32 	%r291, %r336, 4;
	and.b32  	%r292, %r336, 15;
	add.s32 	%r293, %r90, %r292;
	mad.lo.s32 	%r294, %r291, %r26, %r293;
	add.s32 	%r295, %r335, %r103;
	ld.shared.u32 	%r296, [%r295];
	mul.wide.s32 	%rd36, %r294, 4;
	add.s64 	%rd37, %rd3, %rd36;
	st.global.u32 	[%rd37], %r296;
	add.s32 	%r297, %r290, %r22;
	shr.u32 	%r298, %r338, 4;
	and.b32  	%r299, %r338, 15;
	add.s32 	%r300, %r90, %r299;
	mad.lo.s32 	%r301, %r298, %r26, %r300;
	add.s32 	%r302, %r335, %r108;
	ld.shared.u32 	%r303, [%r302];
	mul.wide.s32 	%rd38, %r301, 4;
	add.s64 	%rd39, %rd3, %rd38;
	st.global.u32 	[%rd39], %r303;
	add.s32 	%r304, %r297, %r22;
	shr.u32 	%r305, %r337, 4;
	and.b32  	%r306, %r337, 15;
	add.s32 	%r307, %r90, %r306;
	mad.lo.s32 	%r308, %r305, %r26, %r307;
	add.s32 	%r309, %r335, %r109;
	ld.shared.u32 	%r310, [%r309];
	mul.wide.s32 	%rd40, %r308, 4;
	add.s64 	%rd41, %rd3, %rd40;
	st.global.u32 	[%rd41], %r310;
	add.s32 	%r334, %r304, %r22;
	add.s32 	%r338, %r338, %r103;
	add.s32 	%r337, %r337, %r103;
	add.s32 	%r336, %r336, %r103;
	add.s32 	%r335, %r335, %r107;
	setp.lt.u32 	%p33, %r334, 128;
	@%p33 bra 	$L__BB93_30;
$L__BB93_31:
	ret;

}
	// .globl	_Z9cuda_gemmIiLi256ELi1ELi1ELi128ELi8ELi8ELi32ELi1ELi0EEviiiPT_S1_S1_ii
.visible .entry _Z9cuda_gemmIiLi256ELi1ELi1ELi128ELi8ELi8ELi32ELi1ELi0EEviiiPT_S1_S1_ii(
	.param .u32 _Z9cuda_gemmIiLi256ELi1ELi1ELi128ELi8ELi8ELi32ELi1ELi0EEviiiPT_S1_S1_ii_param_0,
	.param .u32 _Z9cuda_gemmIiLi256ELi1ELi1ELi128ELi8ELi8ELi32ELi1ELi0EEviiiPT_S1_S1_ii_param_1,
	.param .u32 _Z9cuda_gemmIiLi256ELi1ELi1ELi128ELi8ELi8ELi32ELi1ELi0EEviiiPT_S1_S1_ii_param_2,
	.param .u64 .ptr .align 1 _Z9cuda_gemmIiLi256ELi1ELi1ELi128ELi8ELi8ELi32ELi1ELi0EEviiiPT_S1_S1_ii_param_3,
	.param .u64 .ptr .align 1 _Z9cuda_gemmIiLi256ELi1ELi1ELi128ELi8ELi8ELi32ELi1ELi0EEviiiPT_S1_S1_ii_param_4,
	.param .u64 .ptr .align 1 _Z9cuda_gemmIiLi256ELi1ELi1ELi128ELi8ELi8ELi32ELi1ELi0EEviiiPT_S1_S1_ii_param_5,
	.param .u32 _Z9cuda_gemmIiLi256ELi1ELi1ELi128ELi8ELi8ELi32ELi1ELi0EEviiiPT_S1_S1_ii_param_6,
	.param .u32 _Z9cuda_gemmIiLi256ELi1ELi1ELi128ELi8ELi8ELi32ELi1ELi0EEviiiPT_S1_S1_ii_param_7
)
.maxntid 256
{
	.reg .pred 	%p<132>;
	.reg .b32 	%r<646>;
	.reg .b64 	%rd<34>;
	// demoted variable
	.shared .align 128 .b8 _ZZ9cuda_gemmIiLi256ELi1ELi1ELi128ELi8ELi8ELi32ELi1ELi0EEviiiPT_S1_S1_iiE11kron_fac_sh[288];
	// demoted variable
	.shared .align 128 .b8 _ZZ9cuda_gemmIiLi256ELi1ELi1ELi128ELi8ELi8ELi32ELi1ELi0EEviiiPT_S1_S1_iiE3Ash[512];
	// demoted variable
	.shared .align 128 .b8 _ZZ9cuda_gemmIiLi256ELi1ELi1ELi128ELi8ELi8ELi32ELi1ELi0EEviiiPT_S1_S1_iiE3Csh[512];
	ld.param.u64 	%rd12, [_Z9cuda_gemmIiLi256ELi1ELi1ELi128ELi8ELi8ELi32ELi1ELi0EEviiiPT_S1_S1_ii_param_3];
	ld.param.u64 	%rd11, [_Z9cuda_gemmIiLi256ELi1ELi1ELi128ELi8ELi8ELi32ELi1ELi0EEviiiPT_S1_S1_ii_param_4];
	ld.param.u64 	%rd13, [_Z9cuda_gemmIiLi256ELi1ELi1ELi128ELi8ELi8ELi32ELi1ELi0EEviiiPT_S1_S1_ii_param_5];
	ld.param.u32 	%r252, [_Z9cuda_gemmIiLi256ELi1ELi1ELi128ELi8ELi8ELi32ELi1ELi0EEviiiPT_S1_S1_ii_param_6];
	ld.param.u32 	%r253, [_Z9cuda_gemmIiLi256ELi1ELi1ELi128ELi8ELi8ELi32ELi1ELi0EEviiiPT_S1_S1_ii_param_7];
	cvta.to.global.u64 	%rd1, %rd12;
	cvta.to.global.u64 	%rd2, %rd13;
	mov.u32 	%r645, %tid.x;
	and.b32  	%r2, %r645, 31;
	setp.lt.s32 	%p1, %r253, 16;
	shr.u32 	%r3, %r253, 4;
	selp.b32 	%r4, 1, %r3, %p1;
	mul.lo.s32 	%r5, %r253, %r252;
	setp.ge.u32 	%p2, %r645, %r5;
	@%p2 bra 	$L__BB94_3;
	mov.u32 	%r6, %ntid.x;
	cvta.to.global.u64 	%rd3, %rd11;
	mov.u32 	%r551, %r645;
$L__BB94_2:
	mul.wide.u32 	%rd14, %r551, 4;
	add.s64 	%rd15, %rd3, %rd14;
	ld.global.u32 	%r254, [%rd15];
	rem.u32 	%r255, %r551, %r252;
	mov.u32 	%r256, _ZZ9cuda_gemmIiLi256ELi1ELi1ELi128ELi8ELi8ELi32ELi1ELi0EEviiiPT_S1_S1_iiE11kron_fac_sh;
	mad.lo.s32 	%r257, %r255, 36, %r256;
	div.u32 	%r258, %r551, %r253;
	shl.b32 	%r259, %r258, 2;
	add.s32 	%r260, %r257, %r259;
	st.shared.u32 	[%r260], %r254;
	add.s32 	%r551, %r551, %r6;
	setp.lt.u32 	%p3, %r551, %r5;
	@%p3 bra 	$L__BB94_2;
$L__BB94_3:
	div.s32 	%r9, 128, %r253;
	mul.lo.s32 	%r261, %r9, %r4;
	min.s32 	%r10, %r261, 256;
	div.u32 	%r12, %r645, %r10;
	mul.lo.s32 	%r262, %r12, %r10;
	sub.s32 	%r263, %r645, %r262;
	div.u32 	%r11, %r263, %r4;
	mov.u32 	%r13, %ntid.x;
	div.u32 	%r14, %r13, %r10;
	mov.u32 	%r15, %ctaid.y;
	mov.u32 	%r264, %nctaid.y;
	setp.ge.u32 	%p4, %r15, %r264;
	@%p4 bra 	$L__BB94_139;
	setp.gt.u32 	%p5, %r645, 127;
	and.b32  	%r16, %r11, 7;
	rem.u32 	%r265, %r645, %r4;
	shl.b32 	%r17, %r265, 3;
	min.s32 	%r18, %r252, 8;
	shl.b32 	%r266, %r253, 8;
	sub.s32 	%r19, 8223, %r266;
	@%p5 bra 	$L__BB94_14;
	shl.b32 	%r20, %r15, 7;
	add.s32 	%r267, %r645, %r13;
	max.u32 	%r268, %r267, 128;
	setp.lt.u32 	%p6, %r267, 128;
	selp.u32 	%r269, 1, 0, %p6;
	add.s32 	%r270, %r267, %r269;
	sub.s32 	%r271, %r268, %r270;
	div.u32 	%r272, %r271, %r13;
	add.s32 	%r21, %r272, %r269;
	add.s32 	%r273, %r21, 1;
	and.b32  	%r22, %r273, 3;
	and.b32  	%r23, %r21, 3;
	setp.eq.s32 	%p7, %r23, 3;
	mov.u32 	%r554, %r645;
	@%p7 bra 	$L__BB94_8;
	mov.b32 	%r553, 0;
	mov.u32 	%r554, %r645;
$L__BB94_7:
	.pragma "nounroll";
	add.s32 	%r275, %r20, %r554;
	mul.wide.u32 	%rd16, %r275, 4;
	add.s64 	%rd17, %rd1, %rd16;
	ld.global.u32 	%r276, [%rd17];
	shl.b32 	%r277, %r554, 2;
	mov.u32 	%r278, _ZZ9cuda_gemmIiLi256ELi1ELi1ELi128ELi8ELi8ELi32ELi1ELi0EEviiiPT_S1_S1_iiE3Ash;
	add.s32 	%r279, %r278, %r277;
	st.shared.u32 	[%r279], %r276;
	add.s32 	%r554, %r554, %r13;
	add.s32 	%r553, %r553, 1;
	setp.ne.s32 	%p8, %r553, %r22;
	@%p8 bra 	$L__BB94_7;
$L__BB94_8:
	setp.lt.u32 	%p9, %r21, 3;
	@%p9 bra 	$L__BB94_9;
	bra.uni 	$L__BB94_140;
$L__BB94_9:
	setp.eq.s32 	%p11, %r23, 3;
	mov.u32 	%r557, %r645;
	@%p11 bra 	$L__BB94_12;
	mov.b32 	%r556, 0;
	mov.u32 	%r294, _ZZ9cuda_gemmIiLi256ELi1ELi1ELi128ELi8ELi8ELi32ELi1ELi0EEviiiPT_S1_S1_iiE3Csh;
	mov.u32 	%r557, %r645;
$L__BB94_11:
	.pragma "nounroll";
	shl.b32 	%r293, %r557, 2;
	add.s32 	%r295, %r294, %r293;
	mov.b32 	%r296, 0;
	st.shared.u32 	[%r295], %r296;
	add.s32 	%r557, %r557, %r13;
	add.s32 	%r556, %r556, 1;
	setp.ne.s32 	%p12, %r556, %r22;
	@%p12 bra 	$L__BB94_11;
$L__BB94_12:
	setp.lt.u32 	%p13, %r21, 3;
	@%p13 bra 	$L__BB94_14;
$L__BB94_13:
	shl.b32 	%r297, %r557, 2;
	mov.u32 	%r298, _ZZ9cuda_gemmIiLi256ELi1ELi1ELi128ELi8ELi8ELi32ELi1ELi0EEviiiPT_S1_S1_iiE3Csh;
	add.s32 	%r299, %r298, %r297;
	mov.b32 	%r300, 0;
	st.shared.u32 	[%r299], %r300;
	shl.b32 	%r301, %r13, 2;
	add.s32 	%r302, %r299, %r301;
	st.shared.u32 	[%r302], %r300;
	add.s32 	%r303, %r302, %r301;
	st.shared.u32 	[%r303], %r300;
	add.s32 	%r304, %r303, %r301;
	st.shared.u32 	[%r304], %r300;
	add.s32 	%r557, %r301, %r557;
	setp.lt.u32 	%p14, %r557, 128;
	@%p14 bra 	$L__BB94_13;
$L__BB94_14:
	setp.lt.s32 	%p15, %r9, 1;
	bar.sync 	0;
	@%p15 bra 	$L__BB94_132;
	setp.ne.s32 	%p16, %r4, 1;
	@%p16 bra 	$L__BB94_53;
	add.s32 	%r457, %r11, 1;
	and.b32  	%r38, %r457, 7;
	add.s32 	%r458, %r11, 2;
	and.b32  	%r39, %r458, 7;
	add.s32 	%r459, %r11, 3;
	and.b32  	%r40, %r459, 7;
	xor.b32  	%r41, %r16, 4;
	add.s32 	%r460, %r11, 5;
	and.b32  	%r42, %r460, 7;
	add.s32 	%r461, %r11, 6;
	and.b32  	%r43, %r461, 7;
	add.s32 	%r462, %r11, -1;
	and.b32  	%r44, %r462, 7;
	setp.lt.s32 	%p91, %r16, %r253;
	selp.b32 	%r463, 0, %r253, %p91;
	sub.s32 	%r45, %r16, %r463;
	add.s32 	%r464, %r16, 1;
	setp.lt.s32 	%p92, %r464, %r253;
	selp.b32 	%r465, 0, %r253, %p92;
	sub.s32 	%r46, %r464, %r465;
	add.s32 	%r466, %r16, 2;
	setp.lt.s32 	%p93, %r466, %r253;
	selp.b32 	%r467, 0, %r253, %p93;
	sub.s32 	%r47, %r466, %r467;
	add.s32 	%r468, %r16, 3;
	setp.lt.s32 	%p94, %r468, %r253;
	selp.b32 	%r469, 0, %r253, %p94;
	sub.s32 	%r48, %r468, %r469;
	add.s32 	%r470, %r16, 4;
	setp.lt.s32 	%p95, %r470, %r253;
	selp.b32 	%r471, 0, %r253, %p95;
	sub.s32 	%r49, %r470, %r471;
	add.s32 	%r472, %r16, 5;
	setp.lt.s32 	%p96, %r472, %r253;
	selp.b32 	%r473, 0, %r253, %p96;
	sub.s32 	%r50, %r472, %r473;
	add.s32 	%r474, %r16, 6;
	setp.lt.s32 	%p97, %r474, %r253;
	selp.b32 	%r475, 0, %r253, %p97;
	sub.s32 	%r51, %r474, %r475;
	add.s32 	%r476, %r16, 7;
	setp.lt.s32 	%p98, %r476, %r253;
	selp.b32 	%r477, 0, %r253, %p98;
	sub.s32 	%r52, %r476, %r477;
	mov.b32 	%r568, 0;
$L__BB94_17:
	setp.lt.s32 	%p99, %r253, 1;
	add.s32 	%r62, %r568, %r11;
	mad.lo.s32 	%r63, %r62, %r253, %r17;
	@%p99 bra 	$L__BB94_19;
	add.s32 	%r478, %r63, %r16;
	shl.b32 	%r479, %r478, 2;
	mov.u32 	%r480, _ZZ9cuda_gemmIiLi256ELi1ELi1ELi128ELi8ELi8ELi32ELi1ELi0EEviiiPT_S1_S1_iiE3Ash;
	add.s32 	%r481, %r480, %r479;
	ld.shared.u32 	%r569, [%r481];
$L__BB94_19:
	setp.lt.s32 	%p100, %r253, 2;
	@%p100 bra 	$L__BB94_21;
	add.s32 	%r482, %r63, %r38;
	shl.b32 	%r483, %r482, 2;
	mov.u32 	%r484, _ZZ9cuda_gemmIiLi256ELi1ELi1ELi128ELi8ELi8ELi32ELi1ELi0EEviiiPT_S1_S1_iiE3Ash;
	add.s32 	%r485, %r484, %r483;
	ld.shared.u32 	%r570, [%r485];
$L__BB94_21:
	setp.lt.s32 	%p101, %r253, 3;
	@%p101 bra 	$L__BB94_23;
	add.s32 	%r486, %r63, %r39;
	shl.b32 	%r487, %r486, 2;
	mov.u32 	%r488, _ZZ9cuda_gemmIiLi256ELi1ELi1ELi128ELi8ELi8ELi32ELi1ELi0EEviiiPT_S1_S1_iiE3Ash;
	add.s32 	%r489, %r488, %r487;
	ld.shared.u32 	%r571, [%r489];
$L__BB94_23:
	setp.lt.s32 	%p102, %r253, 4;
	@%p102 bra 	$L__BB94_25;
	add.s32 	%r490, %r63, %r40;
	shl.b32 	%r491, %r490, 2;
	mov.u32 	%r492, _ZZ9cuda_gemmIiLi256ELi1ELi1ELi128ELi8ELi8ELi32ELi1ELi0EEviiiPT_S1_S1_iiE3Ash;
	add.s32 	%r493, %r492, %r491;
	ld.shared.u32 	%r572, [%r493];
$L__BB94_25:
	setp.lt.s32 	%p103, %r253, 5;
	@%p103 bra 	$L__BB94_27;
	add.s32 	%r494, %r63, %r41;
	shl.b32 	%r495, %r494, 2;
	mov.u32 	%r496, _ZZ9cuda_gemmIiLi256ELi1ELi1ELi128ELi8ELi8ELi32ELi1ELi0EEviiiPT_S1_S1_iiE3Ash;
	add.s32 	%r497, %r496, %r495;
	ld.shared.u32 	%r573, [%r497];
$L__BB94_27:
	setp.lt.s32 	%p104, %r253, 6;
	@%p104 bra 	$L__BB94_29;
	add.s32 	%r498, %r63, %r42;
	shl.b32 	%r499, %r498, 2;
	mov.u32 	%r500, _ZZ9cuda_gemmIiLi256ELi1ELi1ELi128ELi8ELi8ELi32ELi1ELi0EEviiiPT_S1_S1_iiE3Ash;
	add.s32 	%r501, %r500, %r499;
	ld.shared.u32 	%r574, [%r501];
$L__BB94_29:
	setp.lt.s32 	%p105, %r253, 7;
	@%p105 bra 	$L__BB94_31;
	add.s32 	%r502, %r63, %r43;
	shl.b32 	%r503, %r502, 2;
	mov.u32 	%r504, _ZZ9cuda_gemmIiLi256ELi1ELi1ELi128ELi8ELi8ELi32ELi1ELi0EEviiiPT_S1_S1_iiE3Ash;
	add.s32 	%r505, %r504, %r503;
	ld.shared.u32 	%r575, [%r505];
$L__BB94_31:
	setp.lt.s32 	%p106, %r253, 8;
	@%p106 bra 	$L__BB94_33;
	add.s32 	%r506, %r63, %r44;
	shl.b32 	%r507, %r506, 2;
	mov.u32 	%r508, _ZZ9cuda_gemmIiLi256ELi1ELi1ELi128ELi8ELi8ELi32ELi1ELi0EEviiiPT_S1_S1_iiE3Ash;
	add.s32 	%r509, %r508, %r507;
	ld.shared.u32 	%r576, [%r509];
$L__BB94_33:
	setp.lt.s32 	%p107, %r12, %r18;
	@%p107 bra 	$L__BB94_35;
$L__BB94_34:
	add.s32 	%r568, %r568, %r10;
	setp.lt.s32 	%p125, %r568, %r9;
	@%p125 bra 	$L__BB94_17;
	bra.uni 	$L__BB94_132;
$L__BB94_35:
	rem.s32 	%r510, %r2, %r253;
	shl.b32 	%r511, %r510, 2;
	mov.u32 	%r512, _ZZ9cuda_gemmIiLi256ELi1ELi1ELi128ELi8ELi8ELi32ELi1ELi0EEviiiPT_S1_S1_iiE11kron_fac_sh;
	add.s32 	%r81, %r512, %r511;
	mov.u32 	%r577, %r12;
$L__BB94_36:
	mad.lo.s32 	%r514, %r577, 36, %r81;
	ld.shared.u32 	%r83, [%r514];
	mov.b32 	%r579, 0;
	@%p99 bra 	$L__BB94_38;
	shfl.sync.idx.b32	%r515|%p109, %r83, %r45, %r19, -1;
	mul.lo.s32 	%r579, %r515, %r569;
$L__BB94_38:
	@%p100 bra 	$L__BB94_40;
	shfl.sync.idx.b32	%r516|%p111, %r83, %r46, %r19, -1;
	mad.lo.s32 	%r579, %r516, %r570, %r579;
$L__BB94_40:
	@%p101 bra 	$L__BB94_42;
	shfl.sync.idx.b32	%r517|%p113, %r83, %r47, %r19, -1;
	mad.lo.s32 	%r579, %r517, %r571, %r579;
$L__BB94_42:
	@%p102 bra 	$L__BB94_44;
	shfl.sync.idx.b32	%r518|%p115, %r83, %r48, %r19, -1;
	mad.lo.s32 	%r579, %r518, %r572, %r579;
$L__BB94_44:
	@%p103 bra 	$L__BB94_46;
	shfl.sync.idx.b32	%r519|%p117, %r83, %r49, %r19, -1;
	mad.lo.s32 	%r579, %r519, %r573, %r579;
$L__BB94_46:
	@%p104 bra 	$L__BB94_48;
	shfl.sync.idx.b32	%r520|%p119, %r83, %r50, %r19, -1;
	mad.lo.s32 	%r579, %r520, %r574, %r579;
$L__BB94_48:
	setp.lt.s32 	%p120, %r253, 7;
	@%p120 bra 	$L__BB94_50;
	shfl.sync.idx.b32	%r521|%p121, %r83, %r51, %r19, -1;
	mad.lo.s32 	%r579, %r521, %r575, %r579;
$L__BB94_50:
	setp.lt.s32 	%p122, %r253, 8;
	@%p122 bra 	$L__BB94_52;
	shfl.sync.idx.b32	%r522|%p123, %r83, %r52, %r19, -1;
	mad.lo.s32 	%r579, %r522, %r576, %r579;
$L__BB94_52:
	mad.lo.s32 	%r523, %r577, %r9, %r62;
	shl.b32 	%r524, %r523, 2;
	mov.u32 	%r525, _ZZ9cuda_gemmIiLi256ELi1ELi1ELi128ELi8ELi8ELi32ELi1ELi0EEviiiPT_S1_S1_iiE3Csh;
	add.s32 	%r526, %r525, %r524;
	ld.shared.u32 	%r527, [%r526];
	add.s32 	%r528, %r527, %r579;
	st.shared.u32 	[%r526], %r528;
	add.s32 	%r577, %r577, %r14;
	setp.lt.s32 	%p124, %r577, %r18;
	@%p124 bra 	$L__BB94_36;
	bra.uni 	$L__BB94_34;
$L__BB94_53:
	setp.gt.u32 	%p17, %r253, 31;
	@%p17 bra 	$L__BB94_71;
	add.s32 	%r307, %r11, 1;
	and.b32  	%r101, %r307, 7;
	add.s32 	%r308, %r11, 2;
	and.b32  	%r102, %r308, 7;
	add.s32 	%r309, %r11, 3;
	and.b32  	%r103, %r309, 7;
	xor.b32  	%r104, %r16, 4;
	add.s32 	%r310, %r11, 5;
	and.b32  	%r105, %r310, 7;
	add.s32 	%r311, %r11, 6;
	and.b32  	%r106, %r311, 7;
	add.s32 	%r312, %r11, -1;
	and.b32  	%r107, %r312, 7;
	setp.lt.u32 	%p18, %r16, %r253;
	selp.b32 	%r313, 0, %r253, %p18;
	sub.s32 	%r108, %r16, %r313;
	add.s32 	%r314, %r16, 1;
	setp.lt.u32 	%p19, %r314, %r253;
	selp.b32 	%r315, 0, %r253, %p19;
	sub.s32 	%r109, %r314, %r315;
	add.s32 	%r316, %r16, 2;
	setp.lt.u32 	%p20, %r316, %r253;
	selp.b32 	%r317, 0, %r253, %p20;
	sub.s32 	%r110, %r316, %r317;
	add.s32 	%r318, %r16, 3;
	setp.lt.u32 	%p21, %r318, %r253;
	selp.b32 	%r319, 0, %r253, %p21;
	sub.s32 	%r111, %r318, %r319;
	add.s32 	%r320, %r16, 4;
	setp.lt.u32 	%p22, %r320, %r253;
	selp.b32 	%r321, 0, %r253, %p22;
	sub.s32 	%r112, %r320, %r321;
	add.s32 	%r322, %r16, 5;
	setp.lt.u32 	%p23, %r322, %r253;
	selp.b32 	%r323, 0, %r253, %p23;
	sub.s32 	%r113, %r322, %r323;
	add.s32 	%r324, %r16, 6;
	setp.lt.u32 	%p24, %r324, %r253;
	selp.b32 	%r325, 0, %r253, %p24;
	sub.s32 	%r114, %r324, %r325;
	add.s32 	%r326, %r16, 7;
	setp.lt.u32 	%p25, %r326, %r253;
	selp.b32 	%r327, 0, %r253, %p25;
	sub.s32 	%r115, %r326, %r327;
	mov.b32 	%r622, 0;
$L__BB94_55:
	setp.eq.s32 	%p26, %r253, 0;
	add.s32 	%r190, %r622, %r11;
	mad.lo.s32 	%r191, %r190, %r253, %r17;
	@%p26 bra 	$L__BB94_57;
	add.s32 	%r328, %r191, %r16;
	shl.b32 	%r329, %r328, 2;
	mov.u32 	%r330, _ZZ9cuda_gemmIiLi256ELi1ELi1ELi128ELi8ELi8ELi32ELi1ELi0EEviiiPT_S1_S1_iiE3Ash;
	add.s32 	%r331, %r330, %r329;
	ld.shared.u32 	%r623, [%r331];
$L__BB94_57:
	setp.lt.u32 	%p27, %r253, 2;
	@%p27 bra 	$L__BB94_59;
	add.s32 	%r332, %r191, %r101;
	shl.b32 	%r333, %r332, 2;
	mov.u32 	%r334, _ZZ9cuda_gemmIiLi256ELi1ELi1ELi128ELi8ELi8ELi32ELi1ELi0EEviiiPT_S1_S1_iiE3Ash;
	add.s32 	%r335, %r334, %r333;
	ld.shared.u32 	%r620, [%r335];
$L__BB94_59:
	setp.lt.u32 	%p28, %r253, 3;
	@%p28 bra 	$L__BB94_61;
	add.s32 	%r336, %r191, %r102;
	shl.b32 	%r337, %r336, 2;
	mov.u32 	%r338, _ZZ9cuda_gemmIiLi256ELi1ELi1ELi128ELi8ELi8ELi32ELi1ELi0EEviiiPT_S1_S1_iiE3Ash;
	add.s32 	%r339, %r338, %r337;
	ld.shared.u32 	%r619, [%r339];
$L__BB94_61:
	setp.lt.u32 	%p29, %r253, 4;
	@%p29 bra 	$L__BB94_63;
	add.s32 	%r340, %r191, %r103;
	shl.b32 	%r341, %r340, 2;
	mov.u32 	%r342, _ZZ9cuda_gemmIiLi256ELi1ELi1ELi128ELi8ELi8ELi32ELi1ELi0EEviiiPT_S1_S1_iiE3Ash;
	add.s32 	%r343, %r342, %r341;
	ld.shared.u32 	%r618, [%r343];
$L__BB94_63:
	setp.lt.u32 	%p30, %r253, 5;
	@%p30 bra 	$L__BB94_65;
	add.s32 	%r344, %r191, %r104;
	shl.b32 	%r345, %r344, 2;
	mov.u32 	%r346, _ZZ9cuda_gemmIiLi256ELi1ELi1ELi128ELi8ELi8ELi32ELi1ELi0EEviiiPT_S1_S1_iiE3Ash;
	add.s32 	%r347, %r346, %r345;
	ld.shared.u32 	%r617, [%r347];
$L__BB94_65:
	setp.lt.u32 	%p31, %r253, 6;
	@%p31 bra 	$L__BB94_67;
	add.s32 	%r348, %r191, %r105;
	shl.b32 	%r349, %r348, 2;
	mov.u32 	%r350, _ZZ9cuda_gemmIiLi256ELi1ELi1ELi128ELi8ELi8ELi32ELi1ELi0EEviiiPT_S1_S1_iiE3Ash;
	add.s32 	%r351, %r350, %r349;
	ld.shared.u32 	%r616, [%r351];
$L__BB94_67:
	setp.lt.u32 	%p32, %r253, 7;
	@%p32 bra 	$L__BB94_69;
	add.s32 	%r352, %r191, %r106;
	shl.b32 	%r353, %r352, 2;
	mov.u32 	%r354, _ZZ9cuda_gemmIiLi256ELi1ELi1ELi128ELi8ELi8ELi32ELi1ELi0EEviiiPT_S1_S1_iiE3Ash;
	add.s32 	%r355, %r354, %r353;
	ld.shared.u32 	%r615, [%r355];
$L__BB94_69:
	setp.lt.u32 	%p33, %r253, 8;
	@%p33 bra 	$L__BB94_112;
	add.s32 	%r356, %r191, %r107;
	shl.b32 	%r357, %r356, 2;
	mov.u32 	%r358, _ZZ9cuda_gemmIiLi256ELi1ELi1ELi128ELi8ELi8ELi32ELi1ELi0EEviiiPT_S1_S1_iiE3Ash;
	add.s32 	%r359, %r358, %r357;
	ld.shared.u32 	%r614, [%r359];
	bra.uni 	$L__BB94_112;
$L__BB94_71:
	add.s32 	%r379, %r11, 2;
	and.b32  	%r116, %r379, 7;
	add.s32 	%r380, %r11, 3;
	and.b32  	%r117, %r380, 7;
	add.s32 	%r381, %r11, 6;
	and.b32  	%r118, %r381, 7;
	add.s32 	%r382, %r11, -1;
	and.b32  	%r119, %r382, 7;
	setp.lt.s32 	%p53, %r16, %r253;
	selp.b32 	%r383, 0, %r253, %p53;
	sub.s32 	%r120, %r16, %r383;
	add.s32 	%r384, %r16, 1;
	setp.lt.s32 	%p54, %r384, %r253;
	selp.b32 	%r385, 0, %r253, %p54;
	sub.s32 	%r121, %r384, %r385;
	add.s32 	%r386, %r16, 2;
	setp.lt.s32 	%p55, %r386, %r253;
	selp.b32 	%r387, 0, %r253, %p55;
	sub.s32 	%r122, %r386, %r387;
	add.s32 	%r388, %r16, 3;
	setp.lt.s32 	%p56, %r388, %r253;
	selp.b32 	%r389, 0, %r253, %p56;
	sub.s32 	%r123, %r388, %r389;
	add.s32 	%r390, %r16, 4;
	setp.lt.s32 	%p57, %r390, %r253;
	selp.b32 	%r391, 0, %r253, %p57;
	sub.s32 	%r124, %r390, %r391;
	add.s32 	%r392, %r16, 5;
	setp.lt.s32 	%p58, %r392, %r253;
	selp.b32 	%r393, 0, %r253, %p58;
	sub.s32 	%r125, %r392, %r393;
	add.s32 	%r394, %r16, 6;
	setp.lt.s32 	%p59, %r394, %r253;
	selp.b32 	%r395, 0, %r253, %p59;
	sub.s32 	%r126, %r394, %r395;
	add.s32 	%r396, %r16, 7;
	setp.lt.s32 	%p60, %r396, %r253;
	selp.b32 	%r397, 0, %r253, %p60;
	sub.s32 	%r127, %r396, %r397;
	shl.b32 	%r398, %r4, 8;
	sub.s32 	%r128, 8223, %r398;
	mov.b32 	%r594, 0;
$L__BB94_72:
	setp.lt.s32 	%p61, %r253, 1;
	add.s32 	%r138, %r594, %r11;
	mad.lo.s32 	%r139, %r138, %r253, %r17;
	@%p61 bra 	$L__BB94_74;
	add.s32 	%r399, %r139, %r16;
	shl.b32 	%r400, %r399, 2;
	mov.u32 	%r401, _ZZ9cuda_gemmIiLi256ELi1ELi1ELi128ELi8ELi8ELi32ELi1ELi0EEviiiPT_S1_S1_iiE3Ash;
	add.s32 	%r402, %r401, %r400;
	ld.shared.u32 	%r595, [%r402];
$L__BB94_74:
	setp.lt.s32 	%p62, %r253, 2;
	@%p62 bra 	$L__BB94_76;
	add.s32 	%r403, %r11, 1;
	and.b32  	%r404, %r403, 7;
	add.s32 	%r405, %r139, %r404;
	shl.b32 	%r406, %r405, 2;
	mov.u32 	%r407, _ZZ9cuda_gemmIiLi256ELi1ELi1ELi128ELi8ELi8ELi32ELi1ELi0EEviiiPT_S1_S1_iiE3Ash;
	add.s32 	%r408, %r407, %r406;
	ld.shared.u32 	%r596, [%r408];
$L__BB94_76:
	setp.lt.s32 	%p63, %r253, 3;
	@%p63 bra 	$L__BB94_78;
	add.s32 	%r409, %r139, %r116;
	shl.b32 	%r410, %r409, 2;
	mov.u32 	%r411, _ZZ9cuda_gemmIiLi256ELi1ELi1ELi128ELi8ELi8ELi32ELi1ELi0EEviiiPT_S1_S1_iiE3Ash;
	add.s32 	%r412, %r411, %r410;
	ld.shared.u32 	%r597, [%r412];
$L__BB94_78:
	setp.lt.s32 	%p64, %r253, 4;
	@%p64 bra 	$L__BB94_80;
	add.s32 	%r413, %r139, %r117;
	shl.b32 	%r414, %r413, 2;
	mov.u32 	%r415, _ZZ9cuda_gemmIiLi256ELi1ELi1ELi128ELi8ELi8ELi32ELi1ELi0EEviiiPT_S1_S1_iiE3Ash;
	add.s32 	%r416, %r415, %r414;
	ld.shared.u32 	%r598, [%r416];
$L__BB94_80:
	setp.lt.s32 	%p65, %r253, 5;
	@%p65 bra 	$L__BB94_82;
	xor.b32  	%r417, %r16, 4;
	add.s32 	%r418, %r139, %r417;
	shl.b32 	%r419, %r418, 2;
	mov.u32 	%r420, _ZZ9cuda_gemmIiLi256ELi1ELi1ELi128ELi8ELi8ELi32ELi1ELi0EEviiiPT_S1_S1_iiE3Ash;
	add.s32 	%r421, %r420, %r419;
	ld.shared.u32 	%r599, [%r421];
$L__BB94_82:
	setp.lt.s32 	%p66, %r253, 6;
	@%p66 bra 	$L__BB94_84;
	add.s32 	%r422, %r11, 5;
	and.b32  	%r423, %r422, 7;
	add.s32 	%r424, %r139, %r423;
	shl.b32 	%r425, %r424, 2;
	mov.u32 	%r426, _ZZ9cuda_gemmIiLi256ELi1ELi1ELi128ELi8ELi8ELi32ELi1ELi0EEviiiPT_S1_S1_iiE3Ash;
	add.s32 	%r427, %r426, %r425;
	ld.shared.u32 	%r600, [%r427];
$L__BB94_84:
	setp.lt.s32 	%p67, %r253, 7;
	@%p67 bra 	$L__BB94_86;
	add.s32 	%r428, %r139, %r118;
	shl.b32 	%r429, %r428, 2;
	mov.u32 	%r430, _ZZ9cuda_gemmIiLi256ELi1ELi1ELi128ELi8ELi8ELi32ELi1ELi0EEviiiPT_S1_S1_iiE3Ash;
	add.s32 	%r431, %r430, %r429;
	ld.shared.u32 	%r601, [%r431];
$L__BB94_86:
	setp.lt.s32 	%p68, %r253, 8;
	@%p68 bra 	$L__BB94_88;
	add.s32 	%r432, %r139, %r119;
	shl.b32 	%r433, %r432, 2;
	mov.u32 	%r434, _ZZ9cuda_gemmIiLi256ELi1ELi1ELi128ELi8ELi8ELi32ELi1ELi0EEviiiPT_S1_S1_iiE3Ash;
	add.s32 	%r435, %r434, %r433;
	ld.shared.u32 	%r602, [%r435];
$L__BB94_88:
	setp.lt.s32 	%p69, %r12, %r18;
	@%p69 bra 	$L__BB94_90;
$L__BB94_89:
	add.s32 	%r594, %r594, %r10;
	setp.lt.s32 	%p90, %r594, %r9;
	@%p90 bra 	$L__BB94_72;
	bra.uni 	$L__BB94_132;
$L__BB94_90:
	rem.s32 	%r436, %r2, %r253;
	shl.b32 	%r437, %r436, 2;
	mov.u32 	%r438, _ZZ9cuda_gemmIiLi256ELi1ELi1ELi128ELi8ELi8ELi32ELi1ELi0EEviiiPT_S1_S1_iiE11kron_fac_sh;
	add.s32 	%r157, %r438, %r437;
	mov.u32 	%r603, %r12;
$L__BB94_91:
	mad.lo.s32 	%r440, %r603, 36, %r157;
	ld.shared.u32 	%r159, [%r440];
	mov.b32 	%r605, 0;
	@%p61 bra 	$L__BB94_93;
	shfl.sync.idx.b32	%r441|%p71, %r159, %r120, %r19, -1;
	mul.lo.s32 	%r605, %r441, %r595;
$L__BB94_93:
	@%p62 bra 	$L__BB94_95;
	shfl.sync.idx.b32	%r442|%p73, %r159, %r121, %r19, -1;
	mad.lo.s32 	%r605, %r442, %r596, %r605;
$L__BB94_95:
	@%p63 bra 	$L__BB94_97;
	shfl.sync.idx.b32	%r443|%p75, %r159, %r122, %r19, -1;
	mad.lo.s32 	%r605, %r443, %r597, %r605;
$L__BB94_97:
	@%p64 bra 	$L__BB94_99;
	shfl.sync.idx.b32	%r444|%p77, %r159, %r123, %r19, -1;
	mad.lo.s32 	%r605, %r444, %r598, %r605;
$L__BB94_99:
	@%p65 bra 	$L__BB94_101;
	shfl.sync.idx.b32	%r445|%p79, %r159, %r124, %r19, -1;
	mad.lo.s32 	%r605, %r445, %r599, %r605;
$L__BB94_101:
	setp.lt.s32 	%p80, %r253, 6;
	@%p80 bra 	$L__BB94_103;
	shfl.sync.idx.b32	%r446|%p81, %r159, %r125, %r19, -1;
	mad.lo.s32 	%r605, %r446, %r600, %r605;
$L__BB94_103:
	setp.lt.s32 	%p82, %r253, 7;
	@%p82 bra 	$L__BB94_105;
	shfl.sync.idx.b32	%r447|%p83, %r159, %r126, %r19, -1;
	mad.lo.s32 	%r605, %r447, %r601, %r605;
$L__BB94_105:
	setp.lt.s32 	%p84, %r253, 8;
	@%p84 bra 	$L__BB94_107;
	shfl.sync.idx.b32	%r448|%p85, %r159, %r127, %r19, -1;
	mad.lo.s32 	%r605, %r448, %r602, %r605;
$L__BB94_107:
	mov.u32 	%r611, %r3;
$L__BB94_108:
	shr.u32 	%r177, %r611, 1;
	shfl.sync.down.b32	%r449|%p86, %r605, %r177, %r128, -1;
	add.s32 	%r605, %r449, %r605;
	setp.gt.u32 	%p87, %r611, 3;
	mov.u32 	%r611, %r177;
	@%p87 bra 	$L__BB94_108;
	rem.u32 	%r450, %r2, %r4;
	setp.eq.s32 	%p88, %r450, 0;
	@%p88 bra 	$L__BB94_110;
	bra.uni 	$L__BB94_111;
$L__BB94_110:
	mad.lo.s32 	%r451, %r603, %r9, %r138;
	shl.b32 	%r452, %r451, 2;
	mov.u32 	%r453, _ZZ9cuda_gemmIiLi256ELi1ELi1ELi128ELi8ELi8ELi32ELi1ELi0EEviiiPT_S1_S1_iiE3Csh;
	add.s32 	%r454, %r453, %r452;
	st.shared.u32 	[%r454], %r605;
$L__BB94_111:
	add.s32 	%r603, %r603, %r14;
	setp.lt.s32 	%p89, %r603, %r18;
	@%p89 bra 	$L__BB94_91;
	bra.uni 	$L__BB94_89;
$L__BB94_112:
	setp.lt.s32 	%p34, %r12, %r18;
	@%p34 bra 	$L__BB94_113;
	bra.uni 	$L__BB94_131;
$L__BB94_113:
	rem.u32 	%r360, %r2, %r253;
	shl.b32 	%r361, %r360, 2;
	mov.u32 	%r362, _ZZ9cuda_gemmIiLi256ELi1ELi1ELi128ELi8ELi8ELi32ELi1ELi0EEviiiPT_S1_S1_iiE11kron_fac_sh;
	add.s32 	%r192, %r362, %r361;
	mov.u32 	%r631, %r12;
$L__BB94_114:
	mad.lo.s32 	%r364, %r631, 36, %r192;
	ld.shared.u32 	%r210, [%r364];
	mov.b32 	%r633, 0;
	@%p26 bra 	$L__BB94_116;
	shfl.sync.idx.b32	%r365|%p36, %r210, %r108, %r19, -1;
	mul.lo.s32 	%r633, %r365, %r623;
$L__BB94_116:
	@%p27 bra 	$L__BB94_118;
	shfl.sync.idx.b32	%r366|%p38, %r210, %r109, %r19, -1;
	mad.lo.s32 	%r633, %r366, %r620, %r633;
$L__BB94_118:
	@%p28 bra 	$L__BB94_120;
	shfl.sync.idx.b32	%r367|%p40, %r210, %r110, %r19, -1;
	mad.lo.s32 	%r633, %r367, %r619, %r633;
$L__BB94_120:
	@%p29 bra 	$L__BB94_122;
	shfl.sync.idx.b32	%r368|%p42, %r210, %r111, %r19, -1;
	mad.lo.s32 	%r633, %r368, %r618, %r633;
$L__BB94_122:
	@%p30 bra 	$L__BB94_124;
	shfl.sync.idx.b32	%r369|%p44, %r210, %r112, %r19, -1;
	mad.lo.s32 	%r633, %r369, %r617, %r633;
$L__BB94_124:
	@%p31 bra 	$L__BB94_126;
	shfl.sync.idx.b32	%r370|%p46, %r210, %r113, %r19, -1;
	mad.lo.s32 	%r633, %r370, %r616, %r633;
$L__BB94_126:
	setp.lt.u32 	%p47, %r253, 7;
	@%p47 bra 	$L__BB94_128;
	shfl.sync.idx.b32	%r371|%p48, %r210, %r114, %r19, -1;
	mad.lo.s32 	%r633, %r371, %r615, %r633;
$L__BB94_128:
	setp.lt.u32 	%p49, %r253, 8;
	@%p49 bra 	$L__BB94_130;
	shfl.sync.idx.b32	%r372|%p50, %r210, %r115, %r19, -1;
	mad.lo.s32 	%r633, %r372, %r614, %r633;
$L__BB94_130:
	mad.lo.s32 	%r373, %r631, %r9, %r190;
	shl.b32 	%r374, %r373, 2;
	mov.u32 	%r375, _ZZ9cuda_gemmIiLi256ELi1ELi1ELi128ELi8ELi8ELi32ELi1ELi0EEviiiPT_S1_S1_iiE3Csh;
	add.s32 	%r376, %r375, %r374;
	st.shared.u32 	[%r376], %r633;
	add.s32 	%r631, %r631, %r14;
	setp.lt.s32 	%p51, %r631, %r18;
	@%p51 bra 	$L__BB94_114;
$L__BB94_131:
	add.s32 	%r622, %r622, %r10;
	setp.lt.s32 	%p52, %r622, %r9;
	@%p52 bra 	$L__BB94_55;
$L__BB94_132:
	setp.gt.u32 	%p126, %r645, 127;
	bar.sync 	0;
	@%p126 bra 	$L__BB94_139;
	shl.b32 	%r229, %r15, 7;
	add.s32 	%r529, %r645, %r13;
	max.u32 	%r530, %r529, 128;
	setp.lt.u32 	%p127, %r529, 128;
	selp.u32 	%r531, 1, 0, %p127;
	add.s32 	%r532, %r529, %r531;
	sub.s32 	%r533, %r530, %r532;
	div.u32 	%r534, %r533, %r13;
	add.s32 	%r230, %r534, %r531;
	and.b32  	%r535, %r230, 3;
	setp.eq.s32 	%p128, %r535, 3;
	@%p128 bra 	$L__BB94_136;
	add.s32 	%r536, %r230, 1;
	and.b32  	%r537, %r536, 3;
	shl.b32 	%r538, %r645, 2;
	mov.u32 	%r539, _ZZ9cuda_gemmIiLi256ELi1ELi1ELi128ELi8ELi8ELi32ELi1ELi0EEviiiPT_S1_S1_iiE3Csh;
	add.s32 	%r641, %r539, %r538;
	shl.b32 	%r232, %r13, 2;
	add.s32 	%r540, %r645, %r229;
	mul.wide.u32 	%rd24, %r540, 4;
	add.s64 	%rd33, %rd2, %rd24;
	mul.wide.u32 	%rd5, %r13, 4;
	neg.s32 	%r640, %r537;
	mad.lo.s32 	%r645, %r13, %r537, %r645;
$L__BB94_135:
	.pragma "nounroll";
	ld.shared.u32 	%r541, [%r641];
	st.global.u32 	[%rd33], %r541;
	add.s32 	%r641, %r641, %r232;
	add.s64 	%rd33, %rd33, %rd5;
	add.s32 	%r640, %r640, 1;
	setp.ne.s32 	%p129, %r640, 0;
	@%p129 bra 	$L__BB94_135;
$L__BB94_136:
	setp.lt.u32 	%p130, %r230, 3;
	@%p130 bra 	$L__BB94_139;
	shl.b32 	%r240, %r13, 2;
	shl.b32 	%r542, %r645, 2;
	mov.u32 	%r543, _ZZ9cuda_gemmIiLi256ELi1ELi1ELi128ELi8ELi8ELi32ELi1ELi0EEviiiPT_S1_S1_iiE3Csh;
	add.s32 	%r644, %r543, %r542;
	shl.b32 	%r242, %r13, 4;
	shl.b32 	%r243, %r13, 3;
	mul.lo.s32 	%r244, %r13, 12;
	mul.wide.u32 	%rd25, %r13, 4;
	add.s64 	%rd8, %rd2, %rd25;
	add.s32 	%r643, %r645, %r229;
	mul.wide.u32 	%rd26, %r13, 8;
	add.s64 	%rd9, %rd2, %rd26;
	mul.wide.u32 	%rd27, %r13, 12;
	add.s64 	%rd10, %rd2, %rd27;
$L__BB94_138:
	mul.wide.s32 	%rd28, %r643, 4;
	add.s64 	%rd29, %rd8, %rd28;
	add.s64 	%rd30, %rd9, %rd28;
	add.s64 	%rd31, %rd10, %rd28;
	add.s64 	%rd32, %rd2, %rd28;
	ld.shared.u32 	%r544, [%r644];
	st.global.u32 	[%rd32], %r544;
	add.s32 	%r545, %r644, %r240;
	ld.shared.u32 	%r546, [%r545];
	st.global.u32 	[%rd29], %r546;
	add.s32 	%r547, %r644, %r243;
	ld.shared.u32 	%r548, [%r547];
	st.global.u32 	[%rd30], %r548;
	add.s32 	%r549, %r644, %r244;
	ld.shared.u32 	%r550, [%r549];
	st.global.u32 	[%rd31], %r550;
	add.s32 	%r645, %r645, %r240;
	add.s32 	%r644, %r644, %r242;
	add.s32 	%r643, %r643, %r240;
	setp.lt.u32 	%p131, %r645, 128;
	@%p131 bra 	$L__BB94_138;
$L__BB94_139:
	ret;
$L__BB94_140:
	add.s32 	%r280, %r20, %r554;
	mul.wide.s32 	%rd18, %r280, 4;
	add.s64 	%rd19, %rd1, %rd18;
	ld.global.u32 	%r281, [%rd19];
	shl.b32 	%r282, %r554, 2;
	mov.u32 	%r283, _ZZ9cuda_gemmIiLi256ELi1ELi1ELi128ELi8ELi8ELi32ELi1ELi0EEviiiPT_S1_S1_iiE3Ash;
	add.s32 	%r284, %r283, %r282;
	st.shared.u32 	[%r284], %r281;
	shl.b32 	%r285, %r13, 2;
	cvt.u64.u32 	%rd20, %r285;
	add.s64 	%rd21, %rd19, %rd20;
	ld.global.u32 	%r286, [%rd21];
	add.s32 	%r287, %r284, %r285;
	st.shared.u32 	[%r287], %r286;
	add.s64 	%rd22, %rd21, %rd20;
	ld.global.u32 	%r288, [%rd22];
	add.s32 	%r289, %r287, %r285;
	st.shared.u32 	[%r289], %r288;
	add.s64 	%rd23, %rd22, %rd20;
	ld.global.u32 	%r290, [%rd23];
	add.s32 	%r291, %r289, %r285;
	st.shared.u32 	[%r291], %r290;
	add.s32 	%r554, %r285, %r554;
	setp.lt.u32 	%p10, %r554, 128;
	@%p10 bra 	$L__BB94_140;
	bra.uni 	$L__BB94_9;

}
	// .globl	_Z9cuda_gemmIiLi256ELi1ELi1ELi128ELi8ELi8ELi32ELi1ELi1EEviiiPT_S1_S1_ii
.visible .entry _Z9cuda_gemmIiLi256ELi1ELi1ELi128ELi8ELi8ELi32ELi1ELi1EEviiiPT_S1_S1_ii(
	.param .u32 _Z9cuda_gemmIiLi256ELi1ELi1ELi128ELi8ELi8ELi32ELi1ELi1EEviiiPT_S1_S1_ii_param_0,
	.param .u32 _Z9cuda_gemmIiLi256ELi1ELi1ELi128ELi8ELi8ELi32ELi1ELi1EEviiiPT_S1_S1_ii_param_1,
	.param .u32 _Z9cuda_gemmIiLi256ELi1ELi1ELi128ELi8ELi8ELi32ELi1ELi1EEviiiPT_S1_S1_ii_param_2,
	.param .u64 .ptr .align 1 _Z9cuda_gemmIiLi256ELi1ELi1ELi128ELi8ELi8ELi32ELi1ELi1EEviiiPT_S1_S1_ii_param_3,
	.param .u64 .ptr .align 1 _Z9cuda_gemmIiLi256ELi1ELi1ELi128ELi8ELi8ELi32ELi1ELi1EEviiiPT_S1_S1_ii_param_4,
	.param .u64 .ptr .align 1 _Z9cuda_gemmIiLi256ELi1ELi1ELi128ELi8ELi8ELi32ELi1ELi1EEviiiPT_S1_S1_ii_param_5,
	.param .u32 _Z9cuda_gemmIiLi256ELi1ELi1ELi128ELi8ELi8ELi32ELi1ELi1EEviiiPT_S1_S1_ii_param_6,
	.param .u32 _Z9cuda_gemmIiLi256ELi1ELi1ELi128ELi8ELi8ELi32ELi1ELi1EEviiiPT_S1_S1_ii_param_7
)
.maxntid 256
{
	.reg .pred 	%p<34>;
	.reg .b32 	%r<293>;
	.reg .b64 	%rd<55>;
	// demoted variable
	.shared .align 128 .b8 _ZZ9cuda_gemmIiLi256ELi1ELi1ELi128ELi8ELi8ELi32ELi1ELi1EEviiiPT_S1_S1_iiE11kron_fac_sh[288];
	// demoted variable
	.shared .align 128 .b8 _ZZ9cuda_gemmIiLi256ELi1ELi1ELi128ELi8ELi8ELi32ELi1ELi1EEviiiPT_S1_S1_iiE3Ash[512];
	// demoted variable
	.shared .align 128 .b8 _ZZ9cuda_gemmIiLi256ELi1ELi1ELi128ELi8ELi8ELi32ELi1ELi1EEviiiPT_S1_S1_iiE3Csh[512];
	ld.param.u64 	%rd22, [_Z9cuda_gemmIiLi256ELi1ELi1ELi128ELi8ELi8ELi32ELi1ELi1EEviiiPT_S1_S1_ii_param_3];
	ld.param.u64 	%rd23, [_Z9cuda_gemmIiLi256ELi1ELi1ELi128ELi8ELi8ELi32ELi1ELi1EEviiiPT_S1_S1_ii_param_4];
	ld.param.u64 	%rd24, [_Z9cuda_gemmIiLi256ELi1ELi1ELi128ELi8ELi8ELi32ELi1ELi1EEviiiPT_S1_S1_ii_param_5];
	cvta.to.global.u64 	%rd1, %rd23;
	cvta.to.global.u64 	%rd2, %rd22;
	cvta.to.global.u64 	%rd3, %rd24;
	mov.u32 	%r292, %tid.x;
	setp.gt.u32 	%p1, %r292, 63;
	@%p1 bra 	$L__BB95_7;
	mov.u32 	%r2, %ntid.x;
	add.s32 	%r109, %r292, %r2;
	max.u32 	%r110, %r109, 64;
	setp.lt.u32 	%p2, %r109, 64;
	selp.u32 	%r111, 1, 0, %p2;
	add.s32 	%r112, %r109, %r111;
	sub.s32 	%r113, %r110, %r112;
	div.u32 	%r114, %r113, %r2;
	add.s32 	%r3, %r114, %r111;
	and.b32  	%r115, %r3, 3;
	setp.eq.s32 	%p3, %r115, 3;
	mov.u32 	%r270, %r292;
	@%p3 bra 	$L__BB95_4;
	mul.wide.u32 	%rd25, %r292, 4;
	add.s64 	%rd52, %rd1, %rd25;
	mul.wide.u32 	%rd5, %r2, 4;
	add.s32 	%r116, %r3, 1;
	and.b32  	%r117, %r116, 3;
	neg.s32 	%r268, %r117;
	mov.u32 	%r270, %r292;
$L__BB95_3:
	.pragma "nounroll";
	ld.global.u32 	%r118, [%rd52];
	and.b32  	%r119, %r270, 7;
	mov.u32 	%r120, _ZZ9cuda_gemmIiLi256ELi1ELi1ELi128ELi8ELi8ELi32ELi1ELi1EEviiiPT_S1_S1_iiE11kron_fac_sh;
	mad.lo.s32 	%r121, %r119, 36, %r120;
	shr.u32 	%r122, %r270, 1;
	and.b32  	%r123, %r122, 2147483644;
	add.s32 	%r124, %r121, %r123;
	st.shared.u32 	[%r124], %r118;
	add.s32 	%r270, %r270, %r2;
	add.s64 	%rd52, %rd52, %rd5;
	add.s32 	%r268, %r268, 1;
	setp.ne.s32 	%p4, %r268, 0;
	@%p4 bra 	$L__BB95_3;
$L__BB95_4:
	setp.lt.u32 	%p5, %r3, 3;
	@%p5 bra 	$L__BB95_7;
	shl.b32 	%r125, %r2, 1;
	add.s32 	%r273, %r270, %r125;
	shl.b32 	%r11, %r2, 2;
	mad.lo.s32 	%r272, %r2, 3, %r270;
	add.s32 	%r271, %r2, %r270;
$L__BB95_6:
	mul.wide.u32 	%rd26, %r270, 4;
	add.s64 	%rd27, %rd1, %rd26;
	ld.global.u32 	%r126, [%rd27];
	and.b32  	%r127, %r270, 7;
	mov.u32 	%r128, _ZZ9cuda_gemmIiLi256ELi1ELi1ELi128ELi8ELi8ELi32ELi1ELi1EEviiiPT_S1_S1_iiE11kron_fac_sh;
	mad.lo.s32 	%r129, %r127, 36, %r128;
	shr.u32 	%r130, %r270, 1;
	and.b32  	%r131, %r130, 2147483644;
	add.s32 	%r132, %r129, %r131;
	st.shared.u32 	[%r132], %r126;
	add.s32 	%r133, %r270, %r2;
	mul.wide.u32 	%rd28, %r271, 4;
	add.s64 	%rd29, %rd1, %rd28;
	ld.global.u32 	%r134, [%rd29];
	and.b32  	%r135, %r271, 7;
	mad.lo.s32 	%r136, %r135, 36, %r128;
	shr.u32 	%r137, %r271, 1;
	and.b32  	%r138, %r137, 2147483644;
	add.s32 	%r139, %r136, %r138;
	st.shared.u32 	[%r139], %r134;
	add.s32 	%r140, %r133, %r2;
	mul.wide.u32 	%rd30, %r273, 4;
	add.s64 	%rd31, %rd1, %rd30;
	ld.global.u32 	%r141, [%rd31];
	and.b32  	%r142, %r273, 7;
	mad.lo.s32 	%r143, %r142, 36, %r128;
	shr.u32 	%r144, %r273, 1;
	and.b32  	%r145, %r144, 2147483644;
	add.s32 	%r146, %r143, %r145;
	st.shared.u32 	[%r146], %r141;
	add.s32 	%r147, %r140, %r2;
	mul.wide.u32 	%rd32, %r272, 4;
	add.s64 	%rd33, %rd1, %rd32;
	ld.global.u32 	%r148, [%rd33];
	and.b32  	%r149, %r272, 7;
	mad.lo.s32 	%r150, %r149, 36, %r128;
	shr.u32 	%r151, %r272, 1;
	and.b32  	%r152, %r151, 2147483644;
	add.s32 	%r153, %r150, %r152;
	st.shared.u32 	[%r153], %r148;
	add.s32 	%r270, %r147, %r2;
	add.s32 	%r273, %r273, %r11;
	add.s32 	%r272, %r272, %r11;
	add.s32 	%r271, %r271, %r11;
	setp.lt.u32 	%p6, %r270, 64;
	@%p6 bra 	$L__BB95_6;
$L__BB95_7:
	and.b32  	%r22, %r292, 15;
	mov.u32 	%r23, %ntid.x;
	mov.u32 	%r24, %ctaid.y;
	mov.u32 	%r154, %nctaid.y;
	setp.ge.u32 	%p7, %r24, %r154;
	@%p7 bra 	$L__BB95_31;
	setp.gt.u32 	%p8, %r292, 127;
	and.b32  	%r25, %r292, 7;
	@%p8 bra 	$L__BB95_21;
	shl.b32 	%r26, %r24, 7;
	add.s32 	%r155, %r292, %r23;
	max.u32 	%r156, %r155, 128;
	setp.lt.u32 	%p9, %r155, 128;
	selp.u32 	%r157, 1, 0, %p9;
	add.s32 	%r158, %r155, %r157;
	sub.s32 	%r159, %r156, %r158;
	div.u32 	%r160, %r159, %r23;
	add.s32 	%r27, %r160, %r157;
	add.s32 	%r161, %r27, 1;
	and.b32  	%r28, %r161, 3;
	and.b32  	%r29, %r27, 3;
	setp.eq.s32 	%p10, %r29, 3;
	mov.u32 	%r283, %r292;
	@%p10 bra 	$L__BB95_12;
	shl.b32 	%r162, %r292, 2;
	mov.u32 	%r163, _ZZ9cuda_gemmIiLi256ELi1ELi1ELi128ELi8ELi8ELi32ELi1ELi1EEviiiPT_S1_S1_iiE3Ash;
	add.s32 	%r276, %r163, %r162;
	shl.b32 	%r31, %r23, 2;
	add.s32 	%r164, %r292, %r26;
	mul.wide.u32 	%rd34, %r164, 4;
	add.s64 	%rd53, %rd2, %rd34;
	mul.wide.u32 	%rd9, %r23, 4;
	neg.s32 	%r275, %r28;
	mad.lo.s32 	%r283, %r23, %r28, %r292;
$L__BB95_11:
	.pragma "nounroll";
	ld.global.u32 	%r165, [%rd53];
	st.shared.u32 	[%r276], %r165;
	add.s32 	%r276, %r276, %r31;
	add.s64 	%rd53, %rd53, %rd9;
	add.s32 	%r275, %r275, 1;
	setp.ne.s32 	%p11, %r275, 0;
	@%p11 bra 	$L__BB95_11;
$L__BB95_12:
	setp.lt.u32 	%p12, %r27, 3;
	@%p12 bra 	$L__BB95_15;
	shl.b32 	%r166, %r283, 2;
	mov.u32 	%r167, _ZZ9cuda_gemmIiLi256ELi1ELi1ELi128ELi8ELi8ELi32ELi1ELi1EEviiiPT_S1_S1_iiE3Ash;
	add.s32 	%r282, %r167, %r166;
	mul.lo.s32 	%r40, %r23, 12;
	mul.wide.u32 	%rd35, %r23, 4;
	add.s64 	%rd12, %rd2, %rd35;
	add.s32 	%r281, %r283, %r26;
	mul.wide.u32 	%rd36, %r23, 8;
	add.s64 	%rd13, %rd2, %rd36;
	mul.wide.u32 	%rd37, %r23, 12;
	add.s64 	%rd14, %rd2, %rd37;
$L__BB95_14:
	mul.wide.s32 	%rd38, %r281, 4;
	add.s64 	%rd39, %rd12, %rd38;
	add.s64 	%rd40, %rd13, %rd38;
	add.s64 	%rd41, %rd14, %rd38;
	add.s64 	%rd42, %rd2, %rd38;
	ld.global.u32 	%r168, [%rd42];
	st.shared.u32 	[%r282], %r168;
	ld.global.u32 	%r169, [%rd39];
	shl.b32 	%r170, %r23, 2;
	add.s32 	%r171, %r282, %r170;
	st.shared.u32 	[%r171], %r169;
	ld.global.u32 	%r172, [%rd40];
	shl.b32 	%r173, %r23, 3;
	add.s32 	%r174, %r282, %r173;
	st.shared.u32 	[%r174], %r172;
	ld.global.u32 	%r175, [%rd41];
	add.s32 	%r176, %r282, %r40;
	st.shared.u32 	[%r176], %r175;
	add.s32 	%r283, %r283, %r170;
	shl.b32 	%r177, %r23, 4;
	add.s32 	%r282, %r282, %r177;
	add.s32 	%r281, %r281, %r170;
	setp.lt.u32 	%p13, %r283, 128;
	@%p13 bra 	$L__BB95_14;
$L__BB95_15:
	setp.eq.s32 	%p14, %r29, 3;
	mov.u32 	%r285, %r292;
	@%p14 bra 	$L__BB95_18;
	shl.b32 	%r178, %r292, 2;
	mov.u32 	%r179, _ZZ9cuda_gemmIiLi256ELi1ELi1ELi128ELi8ELi8ELi32ELi1ELi1EEviiiPT_S1_S1_iiE3Csh;
	add.s32 	%r279, %r179, %r178;
	shl.b32 	%r43, %r23, 2;
	neg.s32 	%r278, %r28;
	mad.lo.s32 	%r285, %r23, %r28, %r292;
$L__BB95_17:
	.pragma "nounroll";
	mov.b32 	%r180, 0;
	st.shared.u32 	[%r279], %r180;
	add.s32 	%r279, %r279, %r43;
	add.s32 	%r278, %r278, 1;
	setp.ne.s32 	%p15, %r278, 0;
	@%p15 bra 	$L__BB95_17;
$L__BB95_18:
	setp.lt.u32 	%p16, %r27, 3;
	@%p16 bra 	$L__BB95_21;
	shl.b32 	%r51, %r23, 2;
	shl.b32 	%r181, %r285, 2;
	mov.u32 	%r182, _ZZ9cuda_gemmIiLi256ELi1ELi1ELi128ELi8ELi8ELi32ELi1ELi1EEviiiPT_S1_S1_iiE3Csh;
	add.s32 	%r284, %r182, %r181;
	shl.b32 	%r53, %r23, 4;
	shl.b32 	%r54, %r23, 3;
	mul.lo.s32 	%r55, %r23, 12;
$L__BB95_20:
	mov.b32 	%r183, 0;
	st.shared.u32 	[%r284], %r183;
	add.s32 	%r184, %r284, %r51;
	st.shared.u32 	[%r184], %r183;
	add.s32 	%r185, %r284, %r54;
	st.shared.u32 	[%r185], %r183;
	add.s32 	%r186, %r284, %r55;
	st.shared.u32 	[%r186], %r183;
	add.s32 	%r285, %r285, %r51;
	add.s32 	%r284, %r284, %r53;
	setp.lt.u32 	%p17, %r285, 128;
	@%p17 bra 	$L__BB95_20;
$L__BB95_21:
	setp.gt.u32 	%p18, %r292, 127;
	bar.sync 	0;
	add.s32 	%r187, %r292, 1;
	and.b32  	%r66, %r187, 7;
	add.s32 	%r188, %r292, 2;
	and.b32  	%r67, %r188, 7;
	add.s32 	%r189, %r292, 3;
	and.b32  	%r68, %r189, 7;
	xor.b32  	%r69, %r25, 4;
	add.s32 	%r190, %r292, 5;
	and.b32  	%r70, %r190, 7;
	add.s32 	%r191, %r292, 6;
	and.b32  	%r71, %r191, 7;
	add.s32 	%r192, %r292, -1;
	and.b32  	%r72, %r192, 7;
	@%p18 bra 	$L__BB95_24;
	shl.b32 	%r193, %r22, 3;
	or.b32  	%r194, %r193, %r25;
	shl.b32 	%r195, %r194, 2;
	mov.u32 	%r196, _ZZ9cuda_gemmIiLi256ELi1ELi1ELi128ELi8ELi8ELi32ELi1ELi1EEviiiPT_S1_S1_iiE3Ash;
	add.s32 	%r197, %r196, %r195;
	ld.shared.u32 	%r73, [%r197];
	or.b32  	%r198, %r193, %r66;
	shl.b32 	%r199, %r198, 2;
	add.s32 	%r200, %r196, %r199;
	ld.shared.u32 	%r74, [%r200];
	or.b32  	%r201, %r193, %r67;
	shl.b32 	%r202, %r201, 2;
	add.s32 	%r203, %r196, %r202;
	ld.shared.u32 	%r75, [%r203];
	or.b32  	%r204, %r193, %r68;
	shl.b32 	%r205, %r204, 2;
	add.s32 	%r206, %r196, %r205;
	ld.shared.u32 	%r76, [%r206];
	or.b32  	%r207, %r193, %r69;
	shl.b32 	%r208, %r207, 2;
	add.s32 	%r209, %r196, %r208;
	ld.shared.u32 	%r77, [%r209];
	or.b32  	%r210, %r193, %r70;
	shl.b32 	%r211, %r210, 2;
	add.s32 	%r212, %r196, %r211;
	ld.shared.u32 	%r78, [%r212];
	or.b32  	%r213, %r193, %r71;
	shl.b32 	%r214, %r213, 2;
	add.s32 	%r215, %r196, %r214;
	ld.shared.u32 	%r79, [%r215];
	or.b32  	%r216, %r193, %r72;
	shl.b32 	%r217, %r216, 2;
	add.s32 	%r218, %r196, %r217;
	ld.shared.u32 	%r80, [%r218];
	shr.u32 	%r81, %r23, 4;
	shr.u32 	%r286, %r292, 4;
	shl.b32 	%r219, %r25, 2;
	mov.u32 	%r220, _ZZ9cuda_gemmIiLi256ELi1ELi1ELi128ELi8ELi8ELi32ELi1ELi1EEviiiPT_S1_S1_iiE11kron_fac_sh;
	add.s32 	%r83, %r220, %r219;
$L__BB95_23:
	mad.lo.s32 	%r221, %r286, 36, %r83;
	ld.shared.u32 	%r222, [%r221];
	shfl.sync.idx.b32	%r223|%p19, %r222, %r25, 6175, -1;
	mul.lo.s32 	%r224, %r223, %r73;
	shfl.sync.idx.b32	%r225|%p20, %r222, %r66, 6175, -1;
	mad.lo.s32 	%r226, %r225, %r74, %r224;
	shfl.sync.idx.b32	%r227|%p21, %r222, %r67, 6175, -1;
	mad.lo.s32 	%r228, %r227, %r75, %r226;
	shfl.sync.idx.b32	%r229|%p22, %r222, %r68, 6175, -1;
	mad.lo.s32 	%r230, %r229, %r76, %r228;
	shfl.sync.idx.b32	%r231|%p23, %r222, %r69, 6175, -1;
	mad.lo.s32 	%r232, %r231, %r77, %r230;
	shfl.sync.idx.b32	%r233|%p24, %r222, %r70, 6175, -1;
	mad.lo.s32 	%r234, %r233, %r78, %r232;
	shfl.sync.idx.b32	%r235|%p25, %r222, %r71, 6175, -1;
	mad.lo.s32 	%r236, %r235, %r79, %r234;
	shfl.sync.idx.b32	%r237|%p26, %r222, %r72, 6175, -1;
	mad.lo.s32 	%r238, %r237, %r80, %r236;
	shl.b32 	%r239, %r22, 2;
	shl.b32 	%r240, %r286, 6;
	or.b32  	%r241, %r240, %r239;
	mov.u32 	%r242, _ZZ9cuda_gemmIiLi256ELi1ELi1ELi128ELi8ELi8ELi32ELi1ELi1EEviiiPT_S1_S1_iiE3Csh;
	add.s32 	%r243, %r242, %r241;
	ld.shared.u32 	%r244, [%r243];
	add.s32 	%r245, %r244, %r238;
	st.shared.u32 	[%r243], %r245;
	add.s32 	%r286, %r286, %r81;
	setp.lt.u32 	%p27, %r286, 8;
	@%p27 bra 	$L__BB95_23;
$L__BB95_24:
	setp.gt.u32 	%p28, %r292, 127;
	bar.sync 	0;
	@%p28 bra 	$L__BB95_31;
	shl.b32 	%r86, %r24, 7;
	add.s32 	%r246, %r292, %r23;
	max.u32 	%r247, %r246, 128;
	setp.lt.u32 	%p29, %r246, 128;
	selp.u32 	%r248, 1, 0, %p29;
	add.s32 	%r249, %r246, %r248;
	sub.s32 	%r250, %r247, %r249;
	div.u32 	%r251, %r250, %r23;
	add.s32 	%r87, %r251, %r248;
	and.b32  	%r252, %r87, 3;
	setp.eq.s32 	%p30, %r252, 3;
	@%p30 bra 	$L__BB95_28;
	add.s32 	%r253, %r87, 1;
	and.b32  	%r254, %r253, 3;
	shl.b32 	%r255, %r292, 2;
	mov.u32 	%r256, _ZZ9cuda_gemmIiLi256ELi1ELi1ELi128ELi8ELi8ELi32ELi1ELi1EEviiiPT_S1_S1_iiE3Csh;
	add.s32 	%r288, %r256, %r255;
	shl.b32 	%r89, %r23, 2;
	add.s32 	%r257, %r292, %r86;
	mul.wide.u32 	%rd43, %r257, 4;
	add.s64 	%rd54, %rd3, %rd43;
	mul.wide.u32 	%rd16, %r23, 4;
	neg.s32 	%r287, %r254;
	mad.lo.s32 	%r292, %r23, %r254, %r292;
$L__BB95_27:
	.pragma "nounroll";
	ld.shared.u32 	%r258, [%r288];
	st.global.u32 	[%rd54], %r258;
	add.s32 	%r288, %r288, %r89;
	add.s64 	%rd54, %rd54, %rd16;
	add.s32 	%r287, %r287, 1;
	setp.ne.s32 	%p31, %r287, 0;
	@%p31 bra 	$L__BB95_27;
$L__BB95_28:
	setp.lt.u32 	%p32, %r87, 3;
	@%p32 bra 	$L__BB95_31;
	shl.b32 	%r97, %r23, 2;
	shl.b32 	%r259, %r292, 2;
	mov.u32 	%r260, _ZZ9cuda_gemmIiLi256ELi1ELi1ELi128ELi8ELi8ELi32ELi1ELi1EEviiiPT_S1_S1_iiE3Csh;
	add.s32 	%r291, %r260, %r259;
	shl.b32 	%r99, %r23, 4;
	shl.b32 	%r100, %r23, 3;
	mul.lo.s32 	%r101, %r23, 12;
	mul.wide.u32 	%rd44, %r23, 4;
	add.s64 	%rd19, %rd3, %rd44;
	add.s32 	%r290, %r292, %r86;
	mul.wide.u32 	%rd45, %r23, 8;
	add.s64 	%rd20, %rd3, %rd45;
	mul.wide.u32 	%rd46, %r23, 12;
	add.s64 	%rd21, %rd3, %rd46;
$L__BB95_30:
	mul.wide.s32 	%rd47, %r290, 4;
	add.s64 	%rd48, %rd19, %rd47;
	add.s64 	%rd49, %rd20, %rd47;
	add.s64 	%rd50, %rd21, %rd47;
	add.s64 	%rd51, %rd3, %rd47;
	ld.shared.u32 	%r261, [%r291];
	st.global.u32 	[%rd51], %r261;
	add.s32 	%r262, %r291, %r97;
	ld.shared.u32 	%r263, [%r262];
	st.global.u32 	[%rd48], %r263;
	add.s32 	%r264, %r291, %r100;
	ld.shared.u32 	%r265, [%r264];
	st.global.u32 	[%rd49], %r265;
	add.s32 	%r266, %r291, %r101;
	ld.shared.u32 	%r267, [%r266];
	st.global.u32 	[%rd50], %r267;
	add.s32 	%r292, %r292, %r97;
	add.s32 	%r291, %r291, %r99;
	add.s32 	%r290, %r290, %r97;
	setp.lt.u32 	%p33, %r292, 128;
	@%p33 bra 	$L__BB95_30;
$L__BB95_31:
	ret;

}
	// .globl	_Z9cuda_gemmIiLi256ELi1ELi1ELi128ELi16ELi16ELi32ELi0ELi0EEviiiPT_S1_S1_ii
.visible .entry _Z9cuda_gemmIiLi256ELi1ELi1ELi128ELi16ELi16ELi32ELi0ELi0EEviiiPT_S1_S1_ii(
	.param .u32 _Z9cuda_gemmIiLi256ELi1ELi1ELi128ELi16ELi16ELi32ELi0ELi0EEviiiPT_S1_S1_ii_param_0,
	.param .u32 _Z9cuda_gemmIiLi256ELi1ELi1ELi128ELi16ELi16ELi32ELi0ELi0EEviiiPT_S1_S1_ii_param_1,
	.param .u32 _Z9cuda_gemmIiLi256ELi1ELi1ELi128ELi16ELi16ELi32ELi0ELi0EEviiiPT_S1_S1_ii_param_2,
	.param .u64 .ptr .align 1 _Z9cuda_gemmIiLi256ELi1ELi1ELi128ELi16ELi16ELi32ELi0ELi0EEviiiPT_S1_S1_ii_param_3,
	.param .u64 .ptr .align 1 _Z9cuda_gemmIiLi256ELi1ELi1ELi128ELi16ELi16ELi32ELi0ELi0EEviiiPT_S1_S1_ii_param_4,
	.param .u64 .ptr .align 1 _Z9cuda_gemmIiLi256ELi1ELi1ELi128ELi16ELi16ELi32ELi0ELi0EEviiiPT_S1_S1_ii_param_5,
	.param .u32 _Z9cuda_gemmIiLi256ELi1ELi1ELi128ELi16ELi16ELi32ELi0ELi0EEviiiPT_S1_S1_ii_param_6,
	.param .u32 _Z9cuda_gemmIiLi256ELi1ELi1ELi128ELi16ELi16ELi32ELi0ELi0EEviiiPT_S1_S1_ii_param_7
)
.maxntid 256
{
	.reg .pred 	%p<228>;
	.reg .b32 	%r<1123>;
	.reg .b64 	%rd<27>;
	// demoted variable
	.shared .align 128 .b8 _ZZ9cuda_gemmIiLi256ELi1ELi1ELi128ELi16ELi16ELi32ELi0ELi0EEviiiPT_S1_S1_iiE11kron_fac_sh[1088];
	// demoted variable
	.shared .align 128 .b8 _ZZ9cuda_gemmIiLi256ELi1ELi1ELi128ELi16ELi16ELi32ELi0ELi0EEviiiPT_S1_S1_iiE3Ash[512];
	// demoted variable
	.shared .align 128 .b8 _ZZ9cuda_gemmIiLi256ELi1ELi1ELi128ELi16ELi16ELi32ELi0ELi0EEviiiPT_S1_S1_iiE3Csh[512];
	ld.param.u32 	%r400, [_Z9cuda_gemmIiLi256ELi1ELi1ELi128ELi16ELi16ELi32ELi0ELi0EEviiiPT_S1_S1_ii_param_2];
	ld.param.u64 	%rd5, [_Z9cuda_gemmIiLi256ELi1ELi1ELi128ELi16ELi16ELi32ELi0ELi0EEviiiPT_S1_S1_ii_param_3];
	ld.param.u64 	%rd4, [_Z9cuda_gemmIiLi256ELi1ELi1ELi128ELi16ELi16ELi32ELi0ELi0EEviiiPT_S1_S1_ii_param_4];
	ld.param.u64 	%rd6, [_Z9cuda_gemmIiLi256ELi1ELi1ELi128ELi16ELi16ELi32ELi0ELi0EEviiiPT_S1_S1_ii_param_5];
	ld.param.u32 	%r401, [_Z9cuda_gemmIiLi256ELi1ELi1ELi128ELi16ELi16ELi32ELi0ELi0EEviiiPT_S1_S1_ii_param_6];
	ld.param.u32 	%r402, [_Z9cuda_gemmIiLi256ELi1ELi1ELi128ELi16ELi16ELi32ELi0ELi0EEviiiPT_S1_S1_ii_param_7];
	cvta.to.global.u64 	%rd1, %rd5;
	cvta.to.global.u64 	%rd2, %rd6;
	mov.u32 	%r1117, %tid.x;
	and.b32  	%r2, %r1117, 31;
	setp.lt.s32 	%p1, %r402, 16;
	shr.u32 	%r3, %r402, 4;
	selp.b32 	%r4, 1, %r3, %p1;
	mul.lo.s32 	%r5, %r402, %r401;
	setp.ge.u32 	%p2, %r1117, %r5;
	@%p2 bra 	$L__BB96_3;
	mov.u32 	%r6, %ntid.x;
	cvta.to.global.u64 	%rd3, %rd4;
	mov.u32 	%r953, %r1117;
$L__BB96_2:
	mul.wide.u32 	%rd7, %r953, 4;
	add.s64 	%rd8, %rd3, %rd7;
	ld.global.u32 	%r403, [%rd8];
	rem.u32 	%r404, %r953, %r401;
	mov.u32 	%r405, _ZZ9cuda_gemmIiLi256ELi1ELi1ELi128ELi16ELi16ELi32ELi0ELi0EEviiiPT_S1_S1_iiE11kron_fac_sh;
	mad.lo.s32 	%r406, %r404, 68, %r405;
	div.u32 	%r407, %r953, %r402;
	shl.b32 	%r408, %r407, 2;
	add.s32 	%r409, %r406, %r408;
	st.shared.u32 	[%r409], %r403;
	add.s32 	%r953, %r953, %r6;
	setp.lt.u32 	%p3, %r953, %r5;
	@%p3 bra 	$L__BB96_2;
$L__BB96_3:
	div.s32 	%r9, 128, %r402;
	mul.lo.s32 	%r410, %r9, %r4;
	min.s32 	%r10, %r410, 256;
	div.u32 	%r12, %r1117, %r10;
	mul.lo.s32 	%r411, %r12, %r10;
	sub.s32 	%r412, %r1117, %r411;
	div.u32 	%r11, %r412, %r4;
	mov.u32 	%r13, %ntid.x;
	div.u32 	%r14, %r13, %r10;
	mov.u32 	%r15, %ctaid.y;
	mov.u32 	%r413, %nctaid.y;
	setp.ge.u32 	%p4, %r15, %r413;
	@%p4 bra 	$L__BB96_235;
	mov.u32 	%r16, %ctaid.x;
	setp.gt.u32 	%p5, %r1117, 127;
	and.b32  	%r17, %r11, 15;
	rem.u32 	%r414, %r1117, %r4;
	shl.b32 	%r18, %r414, 4;
	min.s32 	%r19, %r401, 16;
	shl.b32 	%r415, %r402, 8;
	sub.s32 	%r20, 8223, %r415;
	@%p5 bra 	$L__BB96_14;
	shl.b32 	%r416, %r16, 7;
	mad.lo.s32 	%r21, %r15, %r400, %r416;
	add.s32 	%r417, %r1117, %r13;
	max.u32 	%r418, %r417, 128;
	setp.lt.u32 	%p6, %r417, 128;
	selp.u32 	%r419, 1, 0, %p6;
	add.s32 	%r420, %r417, %r419;
	sub.s32 	%r421, %r418, %r420;
	div.u32 	%r422, %r421, %r13;
	add.s32 	%r22, %r422, %r419;
	add.s32 	%r423, %r22, 1;
	and.b32  	%r23, %r423, 3;
	and.b32  	%r24, %r22, 3;
	setp.eq.s32 	%p7, %r24, 3;
	mov.u32 	%r956, %r1117;
	@%p7 bra 	$L__BB96_8;
	mov.b32 	%r955, 0;
	mov.u32 	%r956, %r1117;
$L__BB96_7:
	.pragma "nounroll";
	add.s32 	%r425, %r21, %r956;
	mul.wide.s32 	%rd9, %r425, 4;
	add.s64 	%rd10, %rd1, %rd9;
	ld.global.u32 	%r426, [%rd10];
	shl.b32 	%r427, %r956, 2;
	mov.u32 	%r428, _ZZ9cuda_gemmIiLi256ELi1ELi1ELi128ELi16ELi16ELi32ELi0ELi0EEviiiPT_S1_S1_iiE3Ash;
	add.s32 	%r429, %r428, %r427;
	st.shared.u32 	[%r429], %r426;
	add.s32 	%r956, %r956, %r13;
	add.s32 	%r955, %r955, 1;
	setp.ne.s32 	%p8, %r955, %r23;
	@%p8 bra 	$L__BB96_7;
$L__BB96_8:
	setp.lt.u32 	%p9, %r22, 3;
	@%p9 bra 	$L__BB96_9;
	bra.uni 	$L__BB96_236;
$L__BB96_9:
	setp.eq.s32 	%p11, %r24, 3;
	mov.u32 	%r959, %r1117;
	@%p11 bra 	$L__BB96_12;
	mov.b32 	%r958, 0;
	mov.u32 	%r444, _ZZ9cuda_gemmIiLi256ELi1ELi1ELi128ELi16ELi16ELi32ELi0ELi0EEviiiPT_S1_S1_iiE3Csh;
	mov.u32 	%r959, %r1117;
$L__BB96_11:
	.pragma "nounroll";
	shl.b32 	%r443, %r959, 2;
	add.s32 	%r445, %r444, %r443;
	mov.b32 	%r446, 0;
	st.shared.u32 	[%r445], %r446;
	add.s32 	%r959, %r959, %r13;
	add.s32 	%r958, %r958, 1;
	setp.ne.s32 	%p12, %r958, %r23;
	@%p12 bra 	$L__BB96_11;
$L__BB96_12:
	setp.lt.u32 	%p13, %r22, 3;
	@%p13 bra 	$L__BB96_14;
$L__BB96_13:
	shl.b32 	%r447, %r959, 2;
	mov.u32 	%r448, _ZZ9cuda_gemmIiLi256ELi1ELi1ELi128ELi16ELi16ELi32ELi0ELi0EEviiiPT_S1_S1_iiE3Csh;
	add.s32 	%r449, %r448, %r447;
	mov.b32 	%r450, 0;
	st.shared.u32 	[%r449], %r450;
	shl.b32 	%r451, %r13, 2;
	add.s32 	%r452, %r449, %r451;
	st.shared.u32 	[%r452], %r450;
	add.s32 	%r453, %r452, %r451;
	st.shared.u32 	[%r453], %r450;
	add.s32 	%r454, %r453, %r451;
	st.shared.u32 	[%r454], %r450;
	add.s32 	%r959, %r451, %r959;
	setp.lt.u32 	%p14, %r959, 128;
	@%p14 bra 	$L__BB96_13;
$L__BB96_14:
	setp.lt.s32 	%p15, %r9, 1;
	bar.sync 	0;
	@%p15 bra 	$L__BB96_228;
	setp.ne.s32 	%p16, %r4, 1;
	@%p16 bra 	$L__BB96_85;
	add.s32 	%r756, %r11, 1;
	and.b32  	%r39, %r756, 15;
	add.s32 	%r757, %r11, 7;
	and.b32  	%r40, %r757, 15;
	add.s32 	%r758, %r11, 9;
	and.b32  	%r41, %r758, 15;
	add.s32 	%r759, %r11, 10;
	and.b32  	%r42, %r759, 15;
	add.s32 	%r760, %r11, 11;
	and.b32  	%r43, %r760, 15;
	add.s32 	%r761, %r11, 12;
	and.b32  	%r44, %r761, 15;
	setp.lt.s32 	%p155, %r17, %r402;
	selp.b32 	%r762, 0, %r402, %p155;
	sub.s32 	%r45, %r17, %r762;
	add.s32 	%r763, %r17, 1;
	setp.lt.s32 	%p156, %r763, %r402;
	selp.b32 	%r764, 0, %r402, %p156;
	sub.s32 	%r46, %r763, %r764;
	add.s32 	%r765, %r17, 2;
	setp.lt.s32 	%p157, %r765, %r402;
	selp.b32 	%r766, 0, %r402, %p157;
	sub.s32 	%r47, %r765, %r766;
	add.s32 	%r767, %r17, 3;
	setp.lt.s32 	%p158, %r767, %r402;
	selp.b32 	%r768, 0, %r402, %p158;
	sub.s32 	%r48, %r767, %r768;
	add.s32 	%r769, %r17, 4;
	setp.lt.s32 	%p159, %r769, %r402;
	selp.b32 	%r770, 0, %r402, %p159;
	sub.s32 	%r49, %r769, %r770;
	add.s32 	%r771, %r17, 5;
	setp.lt.s32 	%p160, %r771, %r402;
	selp.b32 	%r772, 0, %r402, %p160;
	sub.s32 	%r50, %r771, %r772;
	add.s32 	%r773, %r17, 6;
	setp.lt.s32 	%p161, %r773, %r402;
	selp.b32 	%r774, 0, %r402, %p161;
	sub.s32 	%r51, %r773, %r774;
	add.s32 	%r775, %r17, 7;
	setp.lt.s32 	%p162, %r775, %r402;
	selp.b32 	%r776, 0, %r402, %p162;
	sub.s32 	%r52, %r775, %r776;
	add.s32 	%r777, %r17, 8;
	setp.lt.s32 	%p163, %r777, %r402;
	selp.b32 	%r778, 0, %r402, %p163;
	sub.s32 	%r53, %r777, %r778;
	add.s32 	%r779, %r17, 9;
	setp.lt.s32 	%p164, %r779, %r402;
	selp.b32 	%r780, 0, %r402, %p164;
	sub.s32 	%r54, %r779, %r780;
	add.s32 	%r781, %r17, 10;
	setp.lt.s32 	%p165, %r781, %r402;
	selp.b32 	%r782, 0, %r402, %p165;
	sub.s32 	%r55, %r781, %r782;
	add.s32 	%r783, %r17, 11;
	setp.lt.s32 	%p166, %r783, %r402;
	selp.b32 	%r784, 0, %r402, %p166;
	sub.s32 	%r56, %r783, %r784;
	add.s32 	%r785, %r17, 12;
	setp.lt.s32 	%p167, %r785, %r402;
	selp.b32 	%r786, 0, %r402, %p167;
	sub.s32 	%r57, %r785, %r786;
	add.s32 	%r787, %r17, 13;
	setp.lt.s32 	%p168, %r787, %r402;
	selp.b32 	%r788, 0, %r402, %p168;
	sub.s32 	%r58, %r787, %r788;
	add.s32 	%r789, %r17, 14;
	setp.lt.s32 	%p169, %r789, %r402;
	selp.b32 	%r790, 0, %r402, %p169;
	sub.s32 	%r59, %r789, %r790;
	add.s32 	%r791, %r17, 15;
	setp.lt.s32 	%p170, %r791, %r402;
	selp.b32 	%r792, 0, %r402, %p170;
	sub.s32 	%r60, %r791, %r792;
	mov.b32 	%r978, 0;
$L__BB96_17:
	setp.lt.s32 	%p171, %r402, 1;
	add.s32 	%r78, %r978, %r11;
	mad.lo.s32 	%r79, %r78, %r402, %r18;
	@%p171 bra 	$L__BB96_19;
	add.s32 	%r793, %r79, %r17;
	shl.b32 	%r794, %r793, 2;
	mov.u32 	%r795, _ZZ9cuda_gemmIiLi256ELi1ELi1ELi128ELi16ELi16ELi32ELi0ELi0EEviiiPT_S1_S1_iiE3Ash;
	add.s32 	%r796, %r795, %r794;
	ld.shared.u32 	%r979, [%r796];
$L__BB96_19:
	setp.lt.s32 	%p172, %r402, 2;
	@%p172 bra 	$L__BB96_21;
	add.s32 	%r797, %r79, %r39;
	shl.b32 	%r798, %r797, 2;
	mov.u32 	%r799, _ZZ9cuda_gemmIiLi256ELi1ELi1ELi128ELi16ELi16ELi32ELi0ELi0EEviiiPT_S1_S1_iiE3Ash;
	add.s32 	%r800, %r799, %r798;
	ld.shared.u32 	%r980, [%r800];
$L__BB96_21:
	setp.lt.s32 	%p173, %r402, 3;
	@%p173 bra 	$L__BB96_23;
	add.s32 	%r801, %r11, 2;
	and.b32  	%r802, %r801, 15;
	add.s32 	%r803, %r79, %r802;
	shl.b32 	%r804, %r803, 2;
	mov.u32 	%r805, _ZZ9cuda_gemmIiLi256ELi1ELi1ELi128ELi16ELi16ELi32ELi0ELi0EEviiiPT_S1_S1_iiE3Ash;
	add.s32 	%r806, %r805, %r804;
	ld.shared.u32 	%r981, [%r806];
$L__BB96_23:
	setp.lt.s32 	%p174, %r402, 4;
	@%p174 bra 	$L__BB96_25;
	add.s32 	%r807, %r11, 3;
	and.b32  	%r808, %r807, 15;
	add.s32 	%r809, %r79, %r808;
	shl.b32 	%r810, %r809, 2;
	mov.u32 	%r811, _ZZ9cuda_gemmIiLi256ELi1ELi1ELi128ELi16ELi16ELi32ELi0ELi0EEviiiPT_S1_S1_iiE3Ash;
	add.s32 	%r812, %r811, %r810;
	ld.shared.u32 	%r982, [%r812];
$L__BB96_25:
	setp.lt.s32 	%p175, %r402, 5;
	@%p175 bra 	$L__BB96_27;
	add.s32 	%r813, %r11, 4;
	and.b32  	%r814, %r813, 15;
	add.s32 	%r815, %r79, %r814;
	shl.b32 	%r816, %r815, 2;
	mov.u32 	%r817, _ZZ9cuda_gemmIiLi256ELi1ELi1ELi128ELi16ELi16ELi32ELi0ELi0EEviiiPT_S1_S1_iiE3Ash;
	add.s32 	%r818, %r817, %r816;
	ld.shared.u32 	%r983, [%r818];
$L__BB96_27:
	setp.lt.s32 	%p176, %r402, 6;
	@%p176 bra 	$L__BB96_29;
	add.s32 	%r819, %r11, 5;
	and.b32  	%r820, %r819, 15;
	add.s32 	%r821, %r79, %r820;
	shl.b32 	%r822, %r821, 2;
	mov.u32 	%r823, _ZZ9cuda_gemmIiLi256ELi1ELi1ELi128ELi16ELi16ELi32ELi0ELi0EEviiiPT_S1_S1_iiE3Ash;
	add.s32 	%r824, %r823, %r822;
	ld.shared.u32 	%r984, [%r824];
$L__BB96_29:
	setp.lt.s32 	%p177, %r402, 7;
	@%p177 bra 	$L__BB96_31;
	add.s32 	%r825, %r11, 6;
	and.b32  	%r826, %r825, 15;
	add.s32 	%r827, %r79, %r826;
	shl.b32 	%r828, %r827, 2;
	mov.u32 	%r829, _ZZ9cuda_gemmIiLi256ELi1ELi1ELi128ELi16ELi16ELi32ELi0ELi0EEviiiPT_S1_S1_iiE3Ash;
	add.s32 	%r830, %r829, %r828;
	ld.shared.u32 	%r985, [%r830];
$L__BB96_31:
	setp.lt.s32 	%p178, %r402, 8;
	@%p178 bra 	$L__BB96_33;
	add.s32 	%r831, %r79, %r40;
	shl.b32 	%r832, %r831, 2;
	mov.u32 	%r833, _ZZ9cuda_gemmIiLi256ELi1ELi1ELi128ELi16ELi16ELi32ELi0ELi0EEviiiPT_S1_S1_iiE3Ash;
	add.s32 	%r834, %r833, %r832;
	ld.shared.u32 	%r986, [%r834];
$L__BB96_33:
	setp.lt.s32 	%p179, %r402, 9;
	@%p179 bra 	$L__BB96_35;
	xor.b32  	%r835, %r17, 8;
	add.s32 	%r836, %r79, %r835;
	shl.b32 	%r837, %r836, 2;
	mov.u32 	%r838, _ZZ9cuda_gemmIiLi256ELi1ELi1ELi128ELi16ELi16ELi32ELi0ELi0EEviiiPT_S1_S1_iiE3Ash;
	add.s32 	%r839, %r838, %r837;
	ld.shared.u32 	%r987, [%r839];
$L__BB96_35:
	setp.lt.s32 	%p180, %r402, 10;
	@%p180 bra 	$L__BB96_37;
	add.s32 	%r840, %r79, %r41;
	shl.b32 	%r841, %r840, 2;
	mov.u32 	%r842, _ZZ9cuda_gemmIiLi256ELi1ELi1ELi128ELi16ELi16ELi32ELi0ELi0EEviiiPT_S1_S1_iiE3Ash;
	add.s32 	%r843, %r842, %r841;
	ld.shared.u32 	%r988, [%r843];
$L__BB96_37:
	setp.lt.s32 	%p181, %r402, 11;
	@%p181 bra 	$L__BB96_39;
	add.s32 	%r844, %r79, %r42;
	shl.b32 	%r845, %r844, 2;
	mov.u32 	%r846, _ZZ9cuda_gemmIiLi256ELi1ELi1ELi128ELi16ELi16ELi32ELi0ELi0EEviiiPT_S1_S1_iiE3Ash;
	add.s32 	%r847, %r846, %r845;
	ld.shared.u32 	%r989, [%r847];
$L__BB96_39:
	setp.lt.s32 	%p182, %r402, 12;
	@%p182 bra 	$L__BB96_41;
	add.s32 	%r848, %r79, %r43;
	shl.b32 	%r849, %r848, 2;
	mov.u32 	%r850, _ZZ9cuda_gemmIiLi256ELi1ELi1ELi128ELi16ELi16ELi32ELi0ELi0EEviiiPT_S1_S1_iiE3Ash;
	add.s32 	%r851, %r850, %r849;
	ld.shared.u32 	%r990, [%r851];
$L__BB96_41:
	setp.lt.s32 	%p183, %r402, 13;
	@%p183 bra 	$L__BB96_43;
	add.s32 	%r852, %r79, %r44;
	shl.b32 	%r853, %r852, 2;
	mov.u32 	%r854, _ZZ9cuda_gemmIiLi256ELi1ELi1ELi128ELi16ELi16ELi32ELi0ELi0EEviiiPT_S1_S1_iiE3Ash;
	add.s32 	%r855, %r854, %r853;
	ld.shared.u32 	%r991, [%r855];
$L__BB96_43:
	setp.lt.s32 	%p184, %r402, 14;
	@%p184 bra 	$L__BB96_45;
	add.s32 	%r856, %r11, 13;
	and.b32  	%r857, %r856, 15;
	add.s32 	%r858, %r79, %r857;
	shl.b32 	%r859, %r858, 2;
	mov.u32 	%r860, _ZZ9cuda_gemmIiLi256ELi1ELi1ELi128ELi16ELi16ELi32ELi0ELi0EEviiiPT_S1_S1_iiE3Ash;
	add.s32 	%r861, %r860, %r859;
	ld.shared.u32 	%r992, [%r861];
$L__BB96_45:
	setp.lt.s32 	%p185, %r402, 15;
	@%p185 bra 	$L__BB96_47;
	add.s32 	%r862, %r11, 14;
	and.b32  	%r863, %r862, 15;
	add.s32 	%r864, %r79, %r863;
	shl.b32 	%r865, %r864, 2;
	mov.u32 	%r866, _ZZ9cuda_gemmIiLi256ELi1ELi1ELi128ELi16ELi16ELi32ELi0ELi0EEviiiPT_S1_S1_iiE3Ash;
	add.s32 	%r867, %r866, %r865;
	ld.shared.u32 	%r993, [%r867];
$L__BB96_47:
	setp.lt.s32 	%p186, %r402, 16;
	@%p186 bra 	$L__BB96_49;
	add.s32 	%r868, %r11, -1;
	and.b32  	%r869, %r868, 15;
	add.s32 	%r870, %r79, %r869;
	shl.b32 	%r871, %r870, 2;
	mov.u32 	%r872, _ZZ9cuda_gemmIiLi256ELi1ELi1ELi128ELi16ELi16ELi32ELi0ELi0EEviiiPT_S1_S1_iiE3Ash;
	add.s32 	%r873, %r872, %r871;
	ld.shared.u32 	%r994, [%r873];
$L__BB96_49:
	setp.lt.s32 	%p187, %r12, %r19;
	@%p187 bra 	$L__BB96_51;
$L__BB96_50:
	add.s32 	%r978, %r978, %r10;
	setp.lt.s32 	%p221, %r978, %r9;
	@%p221 bra 	$L__BB96_17;
	bra.uni 	$L__BB96_228;
$L__BB96_51:
	rem.s32 	%r874, %r2, %r402;
	shl.b32 	%r875, %r874, 2;
	mov.u32 	%r876, _ZZ9cuda_gemmIiLi256ELi1ELi1ELi128ELi16ELi16ELi32ELi0ELi0EEviiiPT_S1_S1_iiE11kron_fac_sh;
	add.s32 	%r113, %r876, %r875;
	mov.u32 	%r995, %r12;
$L__BB96_52:
	mad.lo.s32 	%r878, %r995, 68, %r113;
	ld.shared.u32 	%r115, [%r878];
	mov.b32 	%r997, 0;
	@%p171 bra 	$L__BB96_54;
	shfl.sync.idx.b32	%r879|%p189, %r115, %r45, %r20, -1;
	mul.lo.s32 	%r997, %r879, %r979;
$L__BB96_54:
	@%p172 bra 	$L__BB96_56;
	shfl.sync.idx.b32	%r880|%p191, %r115, %r46, %r20, -1;
	mad.lo.s32 	%r997, %r880, %r980, %r997;
$L__BB96_56:
	@%p173 bra 	$L__BB96_58;
	shfl.sync.idx.b32	%r881|%p193, %r115, %r47, %r20, -1;
	mad.lo.s32 	%r997, %r881, %r981, %r997;
$L__BB96_58:
	@%p174 bra 	$L__BB96_60;
	shfl.sync.idx.b32	%r882|%p195, %r115, %r48, %r20, -1;
	mad.lo.s32 	%r997, %r882, %r982, %r997;
$L__BB96_60:
	@%p175 bra 	$L__BB96_62;
	shfl.sync.idx.b32	%r883|%p197, %r115, %r49, %r20, -1;
	mad.lo.s32 	%r997, %r883, %r983, %r997;
$L__BB96_62:
	@%p176 bra 	$L__BB96_64;
	shfl.sync.idx.b32	%r884|%p199, %r115, %r50, %r20, -1;
	mad.lo.s32 	%r997, %r884, %r984, %r997;
$L__BB96_64:
	setp.lt.s32 	%p200, %r402, 7;
	@%p200 bra 	$L__BB96_66;
	shfl.sync.idx.b32	%r885|%p201, %r115, %r51, %r20, -1;
	mad.lo.s32 	%r997, %r885, %r985, %r997;
$L__BB96_66:
	setp.lt.s32 	%p202, %r402, 8;
	@%p202 bra 	$L__BB96_68;
	shfl.sync.idx.b32	%r886|%p203, %r115, %r52, %r20, -1;
	mad.lo.s32 	%r997, %r886, %r986, %r997;
$L__BB96_68:
	setp.lt.s32 	%p204, %r402, 9;
	@%p204 bra 	$L__BB96_70;
	shfl.sync.idx.b32	%r887|%p205, %r115, %r53, %r20, -1;
	mad.lo.s32 	%r997, %r887, %r987, %r997;
$L__BB96_70:
	setp.lt.s32 	%p206, %r402, 10;
	@%p206 bra 	$L__BB96_72;
	shfl.sync.idx.b32	%r888|%p207, %r115, %r54, %r20, -1;
	mad.lo.s32 	%r997, %r888, %r988, %r997;
$L__BB96_72:
	setp.lt.s32 	%p208, %r402, 11;
	@%p208 bra 	$L__BB96_74;
	shfl.sync.idx.b32	%r889|%p209, %r115, %r55, %r20, -1;
	mad.lo.s32 	%r997, %r889, %r989, %r997;
$L__BB96_74:
	setp.lt.s32 	%p210, %r402, 12;
	@%p210 bra 	$L__BB96_76;
	shfl.sync.idx.b32	%r890|%p211, %r115, %r56, %r20, -1;
	mad.lo.s32 	%r997, %r890, %r990, %r997;
$L__BB96_76:
	setp.lt.s32 	%p212, %r402, 13;
	@%p212 bra 	$L__BB96_78;
	shfl.sync.idx.b32	%r891|%p213, %r115, %r57, %r20, -1;
	mad.lo.s32 	%r997, %r891, %r991, %r997;
$L__BB96_78:
	setp.lt.s32 	%p214, %r402, 14;
	@%p214 bra 	$L__BB96_80;
	shfl.sync.idx.b32	%r892|%p215, %r115, %r58, %r20, -1;
	mad.lo.s32 	%r997, %r892, %r992, %r997;
$L__BB96_80:
	setp.lt.s32 	%p216, %r402, 15;
	@%p216 bra 	$L__BB96_82;
	shfl.sync.idx.b32	%r893|%p217, %r115, %r59, %r20, -1;
	mad.lo.s32 	%r997, %r893, %r993, %r997;
$L__BB96_82:
	setp.lt.s32 	%p218, %r402, 16;
	@%p218 bra 	$L__BB96_84;
	shfl.sync.idx.b32	%r894|%p219, %r115, %r60, %r20, -1;
	mad.lo.s32 	%r997, %r894, %r994, %r997;
$L__BB96_84:
	mad.lo.s32 	%r895, %r995, %r9, %r78;
	shl.b32 	%r896, %r895, 2;
	mov.u32 	%r897, _ZZ9cuda_gemmIiLi256ELi1ELi1ELi128ELi16ELi16ELi32ELi0ELi0EEviiiPT_S1_S1_iiE3Csh;
	add.s32 	%r898, %r897, %r896;
	ld.shared.u32 	%r899, [%r898];
	add.s32 	%r900, %r899, %r997;
	st.shared.u32 	[%r898], %r900;
	add.s32 	%r995, %r995, %r14;
	setp.lt.s32 	%p220, %r995, %r19;
	@%p220 bra 	$L__BB96_52;
	bra.uni 	$L__BB96_50;
$L__BB96_85:
	setp.gt.u32 	%p17, %r402, 31;
	@%p17 bra 	$L__BB96_119;
	add.s32 	%r457, %r11, 1;
	and.b32  	%r149, %r457, 15;
	add.s32 	%r458, %r11, 2;
	and.b32  	%r150, %r458, 15;
	add.s32 	%r459, %r11, 3;
	and.b32  	%r151, %r459, 15;
	add.s32 	%r460, %r11, 4;
	and.b32  	%r152, %r460, 15;
	add.s32 	%r461, %r11, 5;
	and.b32  	%r153, %r461, 15;
	add.s32 	%r462, %r11, 6;
	and.b32  	%r154, %r462, 15;
	setp.lt.u32 	%p18, %r17, %r402;
	selp.b32 	%r463, 0, %r402, %p18;
	sub.s32 	%r155, %r17, %r463;
	add.s32 	%r464, %r17, 1;
	setp.lt.u32 	%p19, %r464, %r402;
	selp.b32 	%r465, 0, %r402, %p19;
	sub.s32 	%r156, %r464, %r465;
	add.s32 	%r466, %r17, 2;
	setp.lt.u32 	%p20, %r466, %r402;
	selp.b32 	%r467, 0, %r402, %p20;
	sub.s32 	%r157, %r466, %r467;
	add.s32 	%r468, %r17, 3;
	setp.lt.u32 	%p21, %r468, %r402;
	selp.b32 	%r469, 0, %r402, %p21;
	sub.s32 	%r158, %r468, %r469;
	add.s32 	%r470, %r17, 4;
	setp.lt.u32 	%p22, %r470, %r402;
	selp.b32 	%r471, 0, %r402, %p22;
	sub.s32 	%r159, %r470, %r471;
	add.s32 	%r472, %r17, 5;
	setp.lt.u32 	%p23, %r472, %r402;
	selp.b32 	%r473, 0, %r402, %p23;
	sub.s32 	%r160, %r472, %r473;
	add.s32 	%r474, %r17, 6;
	setp.lt.u32 	%p24, %r474, %r402;
	selp.b32 	%r475, 0, %r402, %p24;
	sub.s32 	%r161, %r474, %r475;
	add.s32 	%r476, %r17, 7;
	setp.lt.u32 	%p25, %r476, %r402;
	selp.b32 	%r477, 0, %r402, %p25;
	sub.s32 	%r162, %r476, %r477;
	add.s32 	%r478, %r17, 8;
	setp.lt.u32 	%p26, %r478, %r402;
	selp.b32 	%r479, 0, %r402, %p26;
	sub.s32 	%r163, %r478, %r479;
	add.s32 	%r480, %r17, 9;
	setp.lt.u32 	%p27, %r480, %r402;
	selp.b32 	%r481, 0, %r402, %p27;
	sub.s32 	%r164, %r480, %r481;
	add.s32 	%r482, %r17, 10;
	setp.lt.u32 	%p28, %r482, %r402;
	selp.b32 	%r483, 0, %r402, %p28;
	sub.s32 	%r165, %r482, %r483;
	add.s32 	%r484, %r17, 11;
	setp.lt.u32 	%p29, %r484, %r402;
	selp.b32 	%r485, 0, %r402, %p29;
	sub.s32 	%r166, %r484, %r485;
	add.s32 	%r486, %r17, 12;
	setp.lt.u32 	%p30, %r486, %r402;
	selp.b32 	%r487, 0, %r402, %p30;
	sub.s32 	%r167, %r486, %r487;
	add.s32 	%r488, %r17, 13;
	setp.lt.u32 	%p31, %r488, %r402;
	selp.b32 	%r489, 0, %r402, %p31;
	sub.s32 	%r168, %r488, %r489;
	add.s32 	%r490, %r17, 14;
	setp.lt.u32 	%p32, %r490, %r402;
	selp.b32 	%r491, 0, %r402, %p32;
	sub.s32 	%r169, %r490, %r491;
	add.s32 	%r492, %r17, 15;
	setp.lt.u32 	%p33, %r492, %r402;
	selp.b32 	%r493, 0, %r402, %p33;
	sub.s32 	%r170, %r492, %r493;
	mov.b32 	%r1080, 0;
$L__BB96_87:
	setp.eq.s32 	%p34, %r402, 0;
	add.s32 	%r297, %r1080, %r11;
	mad.lo.s32 	%r298, %r297, %r402, %r18;
	@%p34 bra 	$L__BB96_89;
	add.s32 	%r494, %r298, %r17;
	shl.b32 	%r495, %r494, 2;
	mov.u32 	%r496, _ZZ9cuda_gemmIiLi256ELi1ELi1ELi128ELi16ELi16ELi32ELi0ELi0EEviiiPT_S1_S1_iiE3Ash;
	add.s32 	%r497, %r496, %r495;
	ld.shared.u32 	%r1081, [%r497];
$L__BB96_89:
	setp.lt.u32 	%p35, %r402, 2;
	@%p35 bra 	$L__BB96_91;
	add.s32 	%r498, %r298, %r149;
	shl.b32 	%r499, %r498, 2;
	mov.u32 	%r500, _ZZ9cuda_gemmIiLi256ELi1ELi1ELi128ELi16ELi16ELi32ELi0ELi0EEviiiPT_S1_S1_iiE3Ash;
	add.s32 	%r501, %r500, %r499;
	ld.shared.u32 	%r1078, [%r501];
$L__BB96_91:
	setp.lt.u32 	%p36, %r402, 3;
	@%p36 bra 	$L__BB96_93;
	add.s32 	%r502, %r298, %r150;
	shl.b32 	%r503, %r502, 2;
	mov.u32 	%r504, _ZZ9cuda_gemmIiLi256ELi1ELi1ELi128ELi16ELi16ELi32ELi0ELi0EEviiiPT_S1_S1_iiE3Ash;
	add.s32 	%r505, %r504, %r503;
	ld.shared.u32 	%r1077, [%r505];
$L__BB96_93:
	setp.lt.u32 	%p37, %r402, 4;
	@%p37 bra 	$L__BB96_95;
	add.s32 	%r506, %r298, %r151;
	shl.b32 	%r507, %r506, 2;
	mov.u32 	%r508, _ZZ9cuda_gemmIiLi256ELi1ELi1ELi128ELi16ELi16ELi32ELi0ELi0EEviiiPT_S1_S1_iiE3Ash;
	add.s32 	%r509, %r508, %r507;
	ld.shared.u32 	%r1076, [%r509];
$L__BB96_95:
	setp.lt.u32 	%p38, %r402, 5;
	@%p38 bra 	$L__BB96_97;
	add.s32 	%r510, %r298, %r152;
	shl.b32 	%r511, %r510, 2;
	mov.u32 	%r512, _ZZ9cuda_gemmIiLi256ELi1ELi1ELi128ELi16ELi16ELi32ELi0ELi0EEviiiPT_S1_S1_iiE3Ash;
	add.s32 	%r513, %r512, %r511;
	ld.shared.u32 	%r1075, [%r513];
$L__BB96_97:
	setp.lt.u32 	%p39, %r402, 6;
	@%p39 bra 	$L__BB96_99;
	add.s32 	%r514, %r298, %r153;
	shl.b32 	%r515, %r514, 2;
	mov.u32 	%r516, _ZZ9cuda_gemmIiLi256ELi1ELi1ELi128ELi16ELi16ELi32ELi0ELi0EEviiiPT_S1_S1_iiE3Ash;
	add.s32 	%r517, %r516, %r515;
	ld.shared.u32 	%r1074, [%r517];
$L__BB96_99:
	setp.lt.u32 	%p40, %r402, 7;
	@%p40 bra 	$L__BB96_101;
	add.s32 	%r518, %r298, %r154;
	shl.b32 	%r519, %r518, 2;
	mov.u32 	%r520, _ZZ9cuda_gemmIiLi256ELi1ELi1ELi128ELi16ELi16ELi32ELi0ELi0EEviiiPT_S1_S1_iiE3Ash;
	add.s32 	%r521, %r520, %r519;
	ld.shared.u32 	%r1073, [%r521];
$L__BB96_101:
	setp.lt.u32 	%p41, %r402, 8;
	@%p41 bra 	$L__BB96_103;
	add.s32 	%r522, %r11, 7;
	and.b32  	%r523, %r522, 15;
	add.s32 	%r524, %r298, %r523;
	shl.b32 	%r525, %r524, 2;
	mov.u32 	%r526, _ZZ9cuda_gemmIiLi256ELi1ELi1ELi128ELi16ELi16ELi32ELi0ELi0EEviiiPT_S1_S1_iiE3Ash;
	add.s32 	%r527, %r526, %r525;
	ld.shared.u32 	%r1072, [%r527];
$L__BB96_103:
	setp.lt.u32 	%p42, %r402, 9;
	@%p42 bra 	$L__BB96_105;
	xor.b32  	%r528, %r17, 8;
	add.s32 	%r529, %r298, %r528;
	shl.b32 	%r530, %r529, 2;
	mov.u32 	%r531, _ZZ9cuda_gemmIiLi256ELi1ELi1ELi128ELi16ELi16ELi32ELi0ELi0EEviiiPT_S1_S1_iiE3Ash;
	add.s32 	%r532, %r531, %r530;
	ld.shared.u32 	%r1071, [%r532];
$L__BB96_105:
	setp.lt.u32 	%p43, %r402, 10;
	@%p43 bra 	$L__BB96_107;
	add.s32 	%r533, %r11, 9;
	and.b32  	%r534, %r533, 15;
	add.s32 	%r535, %r298, %r534;
	shl.b32 	%r536, %r535, 2;
	mov.u32 	%r537, _ZZ9cuda_gemmIiLi256ELi1ELi1ELi128ELi16ELi16ELi32ELi0ELi0EEviiiPT_S1_S1_iiE3Ash;
	add.s32 	%r538, %r537, %r536;
	ld.shared.u32 	%r1070, [%r538];
$L__BB96_107:
	setp.lt.u32 	%p44, %r402, 11;
	@%p44 bra 	$L__BB96_109;
	add.s32 	%r539, %r11, 10;
	and.b32  	%r540, %r539, 15;
	add.s32 	%r541, %r298, %r540;
	shl.b32 	%r542, %r541, 2;
	mov.u32 	%r543, _ZZ9cuda_gemmIiLi256ELi1ELi1ELi128ELi16ELi16ELi32ELi0ELi0EEviiiPT_S1_S1_iiE3Ash;
	add.s32 	%r544, %r543, %r542;
	ld.shared.u32 	%r1069, [%r544];
$L__BB96_109:
	setp.lt.u32 	%p45, %r402, 12;
	@%p45 bra 	$L__BB96_111;
	add.s32 	%r545, %r11, 11;
	and.b32  	%r546, %r545, 15;
	add.s32 	%r547, %r298, %r546;
	shl.b32 	%r548, %r547, 2;
	mov.u32 	%r549, _ZZ9cuda_gemmIiLi256ELi1ELi1ELi128ELi16ELi16ELi32ELi0ELi0EEviiiPT_S1_S1_iiE3Ash;
	add.s32 	%r550, %r549, %r548;
	ld.shared.u32 	%r1068, [%r550];
$L__BB96_111:
	setp.lt.u32 	%p46, %r402, 13;
	@%p46 bra 	$L__BB96_113;
	add.s32 	%r551, %r11, 12;
	and.b32  	%r552, %r551, 15;
	add.s32 	%r553, %r298, %r552;
	shl.b32 	%r554, %r553, 2;
	mov.u32 	%r555, _ZZ9cuda_gemmIiLi256ELi1ELi1ELi128ELi16ELi16ELi32ELi0ELi0EEviiiPT_S1_S1_iiE3Ash;
	add.s32 	%r556, %r555, %r554;
	ld.shared.u32 	%r1067, [%r556];
$L__BB96_113:
	setp.lt.u32 	%p47, %r402, 14;
	@%p47 bra 	$L__BB96_115;
	add.s32 	%r557, %r11, 13;
	and.b32  	%r558, %r557, 15;
	add.s32 	%r559, %r298, %r558;
	shl.b32 	%r560, %r559, 2;
	mov.u32 	%r561, _ZZ9cuda_gemmIiLi256ELi1ELi1ELi128ELi16ELi16ELi32ELi0ELi0EEviiiPT_S1_S1_iiE3Ash;
	add.s32 	%r562, %r561, %r560;
	ld.shared.u32 	%r1066, [%r562];
$L__BB96_115:
	setp.lt.u32 	%p48, %r402, 15;
	@%p48 bra 	$L__BB96_117;
	add.s32 	%r563, %r11, 14;
	and.b32  	%r564, %r563, 15;
	add.s32 	%r565, %r298, %r564;
	shl.b32 	%r566, %r565, 2;
	mov.u32 	%r567, _ZZ9cuda_gemmIiLi256ELi1ELi1ELi128ELi16ELi16ELi32ELi0ELi0EEviiiPT_S1_S1_iiE3Ash;
	add.s32 	%r568, %r567, %r566;
	ld.shared.u32 	%r1065, [%r568];
$L__BB96_117:
	setp.lt.u32 	%p49, %r402, 16;
	@%p49 bra 	$L__BB96_192;
	add.s32 	%r569, %r11, -1;
	and.b32  	%r570, %r569, 15;
	add.s32 	%r571, %r298, %r570;
	shl.b32 	%r572, %r571, 2;
	mov.u32 	%r573, _ZZ9cuda_gemmIiLi256ELi1ELi1ELi128ELi16ELi16ELi32ELi0ELi0EEviiiPT_S1_S1_iiE3Ash;
	add.s32 	%r574, %r573, %r572;
	ld.shared.u32 	%r1064, [%r574];
	bra.uni 	$L__BB96_192;
$L__BB96_119:
	setp.lt.s32 	%p85, %r17, %r402;
	selp.b32 	%r602, 0, %r402, %p85;
	sub.s32 	%r171, %r17, %r602;
	add.s32 	%r603, %r17, 1;
	setp.lt.s32 	%p86, %r603, %r402;
	selp.b32 	%r604, 0, %r402, %p86;
	sub.s32 	%r172, %r603, %r604;
	add.s32 	%r605, %r17, 2;
	setp.lt.s32 	%p87, %r605, %r402;
	selp.b32 	%r606, 0, %r402, %p87;
	sub.s32 	%r173, %r605, %r606;
	add.s32 	%r607, %r17, 3;
	setp.lt.s32 	%p88, %r607, %r402;
	selp.b32 	%r608, 0, %r402, %p88;
	sub.s32 	%r174, %r607, %r608;
	add.s32 	%r609, %r17, 4;
	setp.lt.s32 	%p89, %r609, %r402;
	selp.b32 	%r610, 0, %r402, %p89;
	sub.s32 	%r175, %r609, %r610;
	add.s32 	%r611, %r17, 5;
	setp.lt.s32 	%p90, %r611, %r402;
	selp.b32 	%r612, 0, %r402, %p90;
	sub.s32 	%r176, %r611, %r612;
	add.s32 	%r613, %r17, 6;
	setp.lt.s32 	%p91, %r613, %r402;
	selp.b32 	%r614, 0, %r402, %p91;
	sub.s32 	%r177, %r613, %r614;
	add.s32 	%r615, %r17, 7;
	setp.lt.s32 	%p92, %r615, %r402;
	selp.b32 	%r616, 0, %r402, %p92;
	sub.s32 	%r178, %r615, %r616;
	add.s32 	%r617, %r17, 8;
	setp.lt.s32 	%p93, %r617, %r402;
	selp.b32 	%r618, 0, %r402, %p93;
	sub.s32 	%r179, %r617, %r618;
	add.s32 	%r619, %r17, 9;
	setp.lt.s32 	%p94, %r619, %r402;
	selp.b32 	%r620, 0, %r402, %p94;
	sub.s32 	%r180, %r619, %r620;
	add.s32 	%r621, %r17, 10;
	setp.lt.s32 	%p95, %r621, %r402;
	selp.b32 	%r622, 0, %r402, %p95;
	sub.s32 	%r181, %r621, %r622;
	add.s32 	%r623, %r17, 11;
	setp.lt.s32 	%p96, %r623, %r402;
	selp.b32 	%r624, 0, %r402, %p96;
	sub.s32 	%r182, %r623, %r624;
	add.s32 	%r625, %r17, 12;
	setp.lt.s32 	%p97, %r625, %r402;
	selp.b32 	%r626, 0, %r402, %p97;
	sub.s32 	%r183, %r625, %r626;
	add.s32 	%r627, %r17, 13;
	setp.lt.s32 	%p98, %r627, %r402;
	selp.b32 	%r628, 0, %r402, %p98;
	sub.s32 	%r184, %r627, %r628;
	add.s32 	%r629, %r17, 14;
	setp.lt.s32 	%p99, %r629, %r402;
	selp.b32 	%r630, 0, %r402, %p99;
	sub.s32 	%r185, %r629, %r630;
	add.s32 	%r631, %r17, 15;
	setp.lt.s32 	%p100, %r631, %r402;
	selp.b32 	%r632, 0, %r402, %p100;
	sub.s32 	%r186, %r631, %r632;
	shl.b32 	%r633, %r4, 8;
	sub.s32 	%r187, 8223, %r633;
	mov.b32 	%r1028, 0;
$L__BB96_120:
	setp.lt.s32 	%p101, %r402, 1;
	add.s32 	%r205, %r1028, %r11;
	mad.lo.s32 	%r206, %r205, %r402, %r18;
	@%p101 bra 	$L__BB96_122;
	add.s32 	%r634, %r206, %r17;
	shl.b32 	%r635, %r634, 2;
	mov.u32 	%r636, _ZZ9cuda_gemmIiLi256ELi1ELi1ELi128ELi16ELi16ELi32ELi0ELi0EEviiiPT_S1_S1_iiE3Ash;
	add.s32 	%r637, %r636, %r635;
	ld.shared.u32 	%r1029, [%r637];
$L__BB96_122:
	setp.lt.s32 	%p102, %r402, 2;
	@%p102 bra 	$L__BB96_124;
	add.s32 	%r638, %r11, 1;
	and.b32  	%r639, %r638, 15;
	add.s32 	%r640, %r206, %r639;
	shl.b32 	%r641, %r640, 2;
	mov.u32 	%r642, _ZZ9cuda_gemmIiLi256ELi1ELi1ELi128ELi16ELi16ELi32ELi0ELi0EEviiiPT_S1_S1_iiE3Ash;
	add.s32 	%r643, %r642, %r641;
	ld.shared.u32 	%r1030, [%r643];
$L__BB96_124:
	setp.lt.s32 	%p103, %r402, 3;
	@%p103 bra 	$L__BB96_126;
	add.s32 	%r644, %r11, 2;
	and.b32  	%r645, %r644, 15;
	add.s32 	%r646, %r206, %r645;
	shl.b32 	%r647, %r646, 2;
	mov.u32 	%r648, _ZZ9cuda_gemmIiLi256ELi1ELi1ELi128ELi16ELi16ELi32ELi0ELi0EEviiiPT_S1_S1_iiE3Ash;
	add.s32 	%r649, %r648, %r647;
	ld.shared.u32 	%r1031, [%r649];
$L__BB96_126:
	setp.lt.s32 	%p104, %r402, 4;
	@%p104 bra 	$L__BB96_128;
	add.s32 	%r650, %r11, 3;
	and.b32  	%r651, %r650, 15;
	add.s32 	%r652, %r206, %r651;
	shl.b32 	%r653, %r652, 2;
	mov.u32 	%r654, _ZZ9cuda_gemmIiLi256ELi1ELi1ELi128ELi16ELi16ELi32ELi0ELi0EEviiiPT_S1_S1_iiE3Ash;
	add.s32 	%r655, %r654, %r653;
	ld.shared.u32 	%r1032, [%r655];
$L__BB96_128:
	setp.lt.s32 	%p105, %r402, 5;
	@%p105 bra 	$L__BB96_130;
	add.s32 	%r656, %r11, 4;
	and.b32  	%r657, %r656, 15;
	add.s32 	%r658, %r206, %r657;
	shl.b32 	%r659, %r658, 2;
	mov.u32 	%r660, _ZZ9cuda_gemmIiLi256ELi1ELi1ELi128ELi16ELi16ELi32ELi0ELi0EEviiiPT_S1_S1_iiE3Ash;
	add.s32 	%r661, %r660, %r659;
	ld.shared.u32 	%r1033, [%r661];
$L__BB96_130:
	setp.lt.s32 	%p106, %r402, 6;
	@%p106 bra 	$L__BB96_132;
	add.s32 	%r662, %r11, 5;
	and.b32  	%r663, %r662, 15;
	add.s32 	%r664, %r206, %r663;
	shl.b32 	%r665, %r664, 2;
	mov.u32 	%r666, _ZZ9cuda_gemmIiLi256ELi1ELi1ELi128ELi16ELi16ELi32ELi0ELi0EEviiiPT_S1_S1_iiE3Ash;
	add.s32 	%r667, %r666, %r665;
	ld.shared.u32 	%r1034, [%r667];
$L__BB96_132:
	setp.lt.s32 	%p107, %r402, 7;
	@%p107 bra 	$L__BB96_134;
	add.s32 	%r668, %r11, 6;
	and.b32  	%r669, %r668, 15;
	add.s32 	%r670, %r206, %r669;
	shl.b32 	%r671, %r670, 2;
	mov.u32 	%r672, _ZZ9cuda_gemmIiLi256ELi1ELi1ELi128ELi16ELi16ELi32ELi0ELi0EEviiiPT_S1_S1_iiE3Ash;
	add.s32 	%r673, %r672, %r671;
	ld.shared.u32 	%r1035, [%r673];
$L__BB96_134:
	setp.lt.s32 	%p108, %r402, 8;
	@%p108 bra 	$L__BB96_136;
	add.s32 	%r674, %r11, 7;
	and.b32  	%r675, %r674, 15;
	add.s32 	%r676, %r206, %r675;
	shl.b32 	%r677, %r676, 2;
	mov.u32 	%r678, _ZZ9cuda_gemmIiLi256ELi1ELi1ELi128ELi16ELi16ELi32ELi0ELi0EEviiiPT_S1_S1_iiE3Ash;
	add.s32 	%r679, %r678, %r677;
	ld.shared.u32 	%r1036, [%r679];
$L__BB96_136:
	setp.lt.s32 	%p109, %r402, 9;
	@%p109 bra 	$L__BB96_138;
	xor.b32  	%r680, %r17, 8;
	add.s32 	%r681, %r206, %r680;
	shl.b32 	%r682, %r681, 2;
	mov.u32 	%r683, _ZZ9cuda_gemmIiLi256ELi1ELi1ELi128ELi16ELi16ELi32ELi0ELi0EEviiiPT_S1_S1_iiE3Ash;
	add.s32 	%r684, %r683, %r682;
	ld.shared.u32 	%r1037, [%r684];
$L__BB96_138:
	setp.lt.s32 	%p110, %r402, 10;
	@%p110 bra 	$L__BB96_140;
	add.s32 	%r685, %r11, 9;
	and.b32  	%r686, %r685, 15;
	add.s32 	%r687, %r206, %r686;
	shl.b32 	%r688, %r687, 2;
	mov.u32 	%r689, _ZZ9cuda_gemmIiLi256ELi1ELi1ELi128ELi16ELi16ELi32ELi0ELi0EEviiiPT_S1_S1_iiE3Ash;
	add.s32 	%r690, %r689, %r688;
	ld.shared.u32 	%r1038, [%r690];
$L__BB96_140:
	setp.lt.s32 	%p111, %r402, 11;
	@%p111 bra 	$L__BB96_142;
	add.s32 	%r691, %r11, 10;
	and.b32  	%r692, %r691, 15;
	add.s32 	%r693, %r206, %r692;
	shl.b32 	%r694, %r693, 2;
	mov.u32 	%r695, _ZZ9cuda_gemmIiLi256ELi1ELi1ELi128ELi16ELi16ELi32ELi0ELi0EEviiiPT_S1_S1_iiE3Ash;
	add.s32 	%r696, %r695, %r694;
	ld.shared.u32 	%r1039, [%r696];
$L__BB96_142:
	setp.lt.s32 	%p112, %r402, 12;
	@%p112 bra 	$L__BB96_144;
	add.s32 	%r697, %r11, 11;
	and.b32  	%r698, %r697, 15;
	add.s32 	%r699, %r206, %r698;
	shl.b32 	%r700, %r699, 2;
	mov.u32 	%r701, _ZZ9cuda_gemmIiLi256ELi1ELi1ELi128ELi16ELi16ELi32ELi0ELi0EEviiiPT_S1_S1_iiE3Ash;
	add.s32 	%r702, %r701, %r700;
	ld.shared.u32 	%r1040, [%r702];
$L__BB96_144:
	setp.lt.s32 	%p113, %r402, 13;
	@%p113 bra 	$L__BB96_146;
	add.s32 	%r703, %r11, 12;
	and.b32  	%r704, %r703, 15;
	add.s32 	%r705, %r206, %r704;
	shl.b32 	%r706, %r705, 2;
	mov.u32 	%r707, _ZZ9cuda_gemmIiLi256ELi1ELi1ELi128ELi16ELi16ELi32ELi0ELi0EEviiiPT_S1_S1_iiE3Ash;
	add.s32 	%r708, %r707, %r706;
	ld.shared.u32 	%r1041, [%r708];
$L__BB96_146:
	setp.lt.s32 	%p114, %r402, 14;
	@%p114 bra 	$L__BB96_148;
	add.s32 	%r709, %r11, 13;
	and.b32  	%r710, %r709, 15;
	add.s32 	%r711, %r206, %r710;
	shl.b32 	%r712, %r711, 2;
	mov.u32 	%r713, _ZZ9cuda_gemmIiLi256ELi1ELi1ELi128ELi16ELi16ELi32ELi0ELi0EEviiiPT_S1_S1_iiE3Ash;
	add.s32 	%r714, %r713, %r712;
	ld.shared.u32 	%r1042, [%r714];
$L__BB96_148:
	setp.lt.s32 	%p115, %r402, 15;
	@%p115 bra 	$L__BB96_150;
	add.s32 	%r715, %r11, 14;
	and.b32  	%r716, %r715, 15;
	add.s32 	%r717, %r206, %r716;
	shl.b32 	%r718, %r717, 2;
	mov.u32 	%r719, _ZZ9cuda_gemmIiLi256ELi1ELi1ELi128ELi16ELi16ELi32ELi0ELi0EEviiiPT_S1_S1_iiE3Ash;
	add.s32 	%r720, %r719, %r718;
	ld.shared.u32 	%r1043, [%r720];
$L__BB96_150:
	setp.lt.s32 	%p116, %r402, 16;
	@%p116 bra 	$L__BB96_152;
	add.s32 	%r721, %r11, -1;
	and.b32  	%r722, %r721, 15;
	add.s32 	%r723, %r206, %r722;
	shl.b32 	%r724, %r723, 2;
	mov.u32 	%r725, _ZZ9cuda_gemmIiLi256ELi1ELi1ELi128ELi16ELi16ELi32ELi0ELi0EEviiiPT_S1_S1_iiE3Ash;
	add.s32 	%r726, %r725, %r724;
	ld.shared.u32 	%r1044, [%r726];
$L__BB96_152:
	setp.lt.s32 	%p117, %r12, %r19;
	@%p117 bra 	$L__BB96_154;
$L__BB96_153:
	add.s32 	%r1028, %r1028, %r10;
	setp.lt.s32 	%p154, %r1028, %r9;
	@%p154 bra 	$L__BB96_120;
	bra.uni 	$L__BB96_228;
$L__BB96_154:
	rem.s32 	%r727, %r2, %r402;
	shl.b32 	%r728, %r727, 2;
	mov.u32 	%r729, _ZZ9cuda_gemmIiLi256ELi1ELi1ELi128ELi16ELi16ELi32ELi0ELi0EEviiiPT_S1_S1_iiE11kron_fac_sh;
	add.s32 	%r240, %r729, %r728;
	mov.u32 	%r1045, %r12;
$L__BB96_155:
	mad.lo.s32 	%r731, %r1045, 68, %r240;
	ld.shared.u32 	%r242, [%r731];
	mov.b32 	%r1047, 0;
	@%p101 bra 	$L__BB96_157;
	shfl.sync.idx.b32	%r732|%p119, %r242, %r171, %r20, -1;
	mul.lo.s32 	%r1047, %r732, %r1029;
$L__BB96_157:
	@%p102 bra 	$L__BB96_159;
	shfl.sync.idx.b32	%r733|%p121, %r242, %r172, %r20, -1;
	mad.lo.s32 	%r1047, %r733, %r1030, %r1047;
$L__BB96_159:
	@%p103 bra 	$L__BB96_161;
	shfl.sync.idx.b32	%r734|%p123, %r242, %r173, %r20, -1;
	mad.lo.s32 	%r1047, %r734, %r1031, %r1047;
$L__BB96_161:
	@%p104 bra 	$L__BB96_163;
	shfl.sync.idx.b32	%r735|%p125, %r242, %r174, %r20, -1;
	mad.lo.s32 	%r1047, %r735, %r1032, %r1047;
$L__BB96_163:
	@%p105 bra 	$L__BB96_165;
	shfl.sync.idx.b32	%r736|%p127, %r242, %r175, %r20, -1;
	mad.lo.s32 	%r1047, %r736, %r1033, %r1047;
$L__BB96_165:
	setp.lt.s32 	%p128, %r402, 6;
	@%p128 bra 	$L__BB96_167;
	shfl.sync.idx.b32	%r737|%p129, %r242, %r176, %r20, -1;
	mad.lo.s32 	%r1047, %r737, %r1034, %r1047;
$L__BB96_167:
	setp.lt.s32 	%p130, %r402, 7;
	@%p130 bra 	$L__BB96_169;
	shfl.sync.idx.b32	%r738|%p131, %r242, %r177, %r20, -1;
	mad.lo.s32 	%r1047, %r738, %r1035, %r1047;
$L__BB96_169:
	setp.lt.s32 	%p132, %r402, 8;
	@%p132 bra 	$L__BB96_171;
	shfl.sync.idx.b32	%r739|%p133, %r242, %r178, %r20, -1;
	mad.lo.s32 	%r1047, %r739, %r1036, %r1047;
$L__BB96_171:
	setp.lt.s32 	%p134, %r402, 9;
	@%p134 bra 	$L__BB96_173;
	shfl.sync.idx.b32	%r740|%p135, %r242, %r179, %r20, -1;
	mad.lo.s32 	%r1047, %r740, %r1037, %r1047;
$L__BB96_173:
	setp.lt.s32 	%p136, %r402, 10;
	@%p136 bra 	$L__BB96_175;
	shfl.sync.idx.b32	%r741|%p137, %r242, %r180, %r20, -1;
	mad.lo.s32 	%r1047, %r741, %r1038, %r1047;
$L__BB96_175:
	setp.lt.s32 	%p138, %r402, 11;
	@%p138 bra 	$L__BB96_177;
	shfl.sync.idx.b32	%r742|%p139, %r242, %r181, %r20, -1;
	mad.lo.s32 	%r1047, %r742, %r1039, %r1047;
$L__BB96_177:
	setp.lt.s32 	%p140, %r402, 12;
	@%p140 bra 	$L__BB96_179;
	shfl.sync.idx.b32	%r743|%p141, %r242, %r182, %r20, -1;
	mad.lo.s32 	%r1047, %r743, %r1040, %r1047;
$L__BB96_179:
	setp.lt.s32 	%p142, %r402, 13;
	@%p142 bra 	$L__BB96_181;
	shfl.sync.idx.b32	%r744|%p143, %r242, %r183, %r20, -1;
	mad.lo.s32 	%r1047, %r744, %r1041, %r1047;
$L__BB96_181:
	setp.lt.s32 	%p144, %r402, 14;
	@%p144 bra 	$L__BB96_183;
	shfl.sync.idx.b32	%r745|%p145, %r242, %r184, %r20, -1;
	mad.lo.s32 	%r1047, %r745, %r1042, %r1047;
$L__BB96_183:
	setp.lt.s32 	%p146, %r402, 15;
	@%p146 bra 	$L__BB96_185;
	shfl.sync.idx.b32	%r746|%p147, %r242, %r185, %r20, -1;
	mad.lo.s32 	%r1047, %r746, %r1043, %r1047;
$L__BB96_185:
	setp.lt.s32 	%p148, %r402, 16;
	@%p148 bra 	$L__BB96_187;
	shfl.sync.idx.b32	%r747|%p149, %r242, %r186, %r20, -1;
	mad.lo.s32 	%r1047, %r747, %r1044, %r1047;
$L__BB96_187:
	mov.u32 	%r1061, %r3;
$L__BB96_188:
	shr.u32 	%r276, %r1061, 1;
	shfl.sync.down.b32	%r748|%p150, %r1047, %r276, %r187, -1;
	add.s32 	%r1047, %r748, %r1047;
	setp.gt.u32 	%p151, %r1061, 3;
	mov.u32 	%r1061, %r276;
	@%p151 bra 	$L__BB96_188;
	rem.u32 	%r749, %r2, %r4;
	setp.eq.s32 	%p152, %r749, 0;
	@%p152 bra 	$L__BB96_190;
	bra.uni 	$L__BB96_191;
$L__BB96_190:
	mad.lo.s32 	%r750, %r1045, %r9, %r205;
	shl.b32 	%r751, %r750, 2;
	mov.u32 	%r752, _ZZ9cuda_gemmIiLi256ELi1ELi1ELi128ELi16ELi16ELi32ELi0ELi0EEviiiPT_S1_S1_iiE3Csh;
	add.s32 	%r753, %r752, %r751;
	st.shared.u32 	[%r753], %r1047;
$L__BB96_191:
	add.s32 	%r1045, %r1045, %r14;
	setp.lt.s32 	%p153, %r1045, %r19;
	@%p153 bra 	$L__BB96_155;
	bra.uni 	$L__BB96_153;
$L__BB96_192:
	setp.lt.s32 	%p50, %r12, %r19;
	@%p50 bra 	$L__BB96_193;
	bra.uni 	$L__BB96_227;
$L__BB96_193:
	rem.u32 	%r575, %r2, %r402;
	shl.b32 	%r576, %r575, 2;
	mov.u32 	%r577, _ZZ9cuda_gemmIiLi256ELi1ELi1ELi128ELi16ELi16ELi32ELi0ELi0EEviiiPT_S1_S1_iiE11kron_fac_sh;
	add.s32 	%r299, %r577, %r576;
	mov.u32 	%r1097, %r12;
$L__BB96_194:
	mad.lo.s32 	%r579, %r1097, 68, %r299;
	ld.shared.u32 	%r333, [%r579];
	mov.b32 	%r1099, 0;
	@%p34 bra 	$L__BB96_196;
	shfl.sync.idx.b32	%r580|%p52, %r333, %r155, %r20, -1;
	mul.lo.s32 	%r1099, %r580, %r1081;
$L__BB96_196:
	@%p35 bra 	$L__BB96_198;
	shfl.sync.idx.b32	%r581|%p54, %r333, %r156, %r20, -1;
	mad.lo.s32 	%r1099, %r581, %r1078, %r1099;
$L__BB96_198:
	@%p36 bra 	$L__BB96_200;
	shfl.sync.idx.b32	%r582|%p56, %r333, %r157, %r20, -1;
	mad.lo.s32 	%r1099, %r582, %r1077, %r1099;
$L__BB96_200:
	@%p37 bra 	$L__BB96_202;
	shfl.sync.idx.b32	%r583|%p58, %r333, %r158, %r20, -1;
	mad.lo.s32 	%r1099, %r583, %r1076, %r1099;
$L__BB96_202:
	@%p38 bra 	$L__BB96_204;
	shfl.sync.idx.b32	%r584|%p60, %r333, %r159, %r20, -1;
	mad.lo.s32 	%r1099, %r584, %r1075, %r1099;
$L__BB96_204:
	@%p39 bra 	$L__BB96_206;
	shfl.sync.idx.b32	%r585|%p62, %r333, %r160, %r20, -1;
	mad.lo.s32 	%r1099, %r585, %r1074, %r1099;
$L__BB96_206:
	setp.lt.u32 	%p63, %r402, 7;
	@%p63 bra 	$L__BB96_208;
	shfl.sync.idx.b32	%r586|%p64, %r333, %r161, %r20, -1;
	mad.lo.s32 	%r1099, %r586, %r1073, %r1099;
$L__BB96_208:
	setp.lt.u32 	%p65, %r402, 8;
	@%p65 bra 	$L__BB96_210;
	shfl.sync.idx.b32	%r587|%p66, %r333, %r162, %r20, -1;
	mad.lo.s32 	%r1099, %r587, %r1072, %r1099;
$L__BB96_210:
	setp.lt.u32 	%p67, %r402, 9;
	@%p67 bra 	$L__BB96_212;
	shfl.sync.idx.b32	%r588|%p68, %r333, %r163, %r20, -1;
	mad.lo.s32 	%r1099, %r588, %r1071, %r1099;
$L__BB96_212:
	setp.lt.u32 	%p69, %r402, 10;
	@%p69 bra 	$L__BB96_214;
	shfl.sync.idx.b32	%r589|%p70, %r333, %r164, %r20, -1;
	mad.lo.s32 	%r1099, %r589, %r1070, %r1099;
$L__BB96_214:
	setp.lt.u32 	%p71, %r402, 11;
	@%p71 bra 	$L__BB96_216;
	shfl.sync.idx.b32	%r590|%p72, %r333, %r165, %r20, -1;
	mad.lo.s32 	%r1099, %r590, %r1069, %r1099;
$L__BB96_216:
	setp.lt.u32 	%p73, %r402, 12;
	@%p73 bra 	$L__BB96_218;
	shfl.sync.idx.b32	%r591|%p74, %r333, %r166, %r20, -1;
	mad.lo.s32 	%r1099, %r591, %r1068, %r1099;
$L__BB96_218:
	setp.lt.u32 	%p75, %r402, 13;
	@%p75 bra 	$L__BB96_220;
	shfl.sync.idx.b32	%r592|%p76, %r333, %r167, %r20, -1;
	mad.lo.s32 	%r1099, %r592, %r1067, %r1099;
$L__BB96_220:
	setp.lt.u32 	%p77, %r402, 14;
	@%p77 bra 	$L__BB96_222;
	shfl.sync.idx.b32	%r593|%p78, %r333, %r168, %r20, -1;
	mad.lo.s32 	%r1099, %r593, %r1066, %r1099;
$L__BB96_222:
	setp.lt.u32 	%p79, %r402, 15;
	@%p79 bra 	$L__BB96_224;
	shfl.sync.idx.b32	%r594|%p80, %r333, %r169, %r20, -1;
	mad.lo.s32 	%r1099, %r594, %r1065, %r1099;
$L__BB96_224:
	setp.lt.u32 	%p81, %r402, 16;
	@%p81 bra 	$L__BB96_226;
	shfl.sync.idx.b32	%r595|%p82, %r333, %r170, %r20, -1;
	mad.lo.s32 	%r1099, %r595, %r1064, %r1099;
$L__BB96_226:
	mad.lo.s32 	%r596, %r1097, %r9, %r297;
	shl.b32 	%r597, %r596, 2;
	mov.u32 	%r598, _ZZ9cuda_gemmIiLi256ELi1ELi1ELi128ELi16ELi16ELi32ELi0ELi0EEviiiPT_S1_S1_iiE3Csh;
	add.s32 	%r599, %r598, %r597;
	st.shared.u32 	[%r599], %r1099;
	add.s32 	%r1097, %r1097, %r14;
	setp.lt.s32 	%p83, %r1097, %r19;
	@%p83 bra 	$L__BB96_194;
$L__BB96_227:
	add.s32 	%r1080, %r1080, %r10;
	setp.lt.s32 	%p84, %r1080, %r9;
	@%p84 bra 	$L__BB96_87;
$L__BB96_228:
	setp.gt.u32 	%p222, %r1117, 127;
	bar.sync 	0;
	@%p222 bra 	$L__BB96_235;
	ld.param.u32 	%r952, [_Z9cuda_gemmIiLi256ELi1ELi1ELi128ELi16ELi16ELi32ELi0ELi0EEviiiPT_S1_S1_ii_param_1];
	mul.lo.s32 	%r901, %r9, %r16;
	mad.lo.s32 	%r368, %r15, %r952, %r901;
	div.s32 	%r369, %r400, %r402;
	add.s32 	%r902, %r1117, %r13;
	max.u32 	%r903, %r902, 128;
	setp.lt.u32 	%p223, %r902, 128;
	selp.u32 	%r904, 1, 0, %p223;
	add.s32 	%r905, %r902, %r904;
	sub.s32 	%r906, %r903, %r905;
	div.u32 	%r907, %r906, %r13;
	add.s32 	%r370, %r907, %r904;
	and.b32  	%r908, %r370, 3;
	setp.eq.s32 	%p224, %r908, 3;
	@%p224 bra 	$L__BB96_232;
	shl.b32 	%r909, %r1117, 2;
	mov.u32 	%r910, _ZZ9cuda_gemmIiLi256ELi1ELi1ELi128ELi16ELi16ELi32ELi0ELi0EEviiiPT_S1_S1_iiE3Csh;
	add.s32 	%r1115, %r910, %r909;
	shl.b32 	%r372, %r13, 2;
	add.s32 	%r911, %r370, 1;
	and.b32  	%r912, %r911, 3;
	neg.s32 	%r1114, %r912;
$L__BB96_231:
	.pragma "nounroll";
	div.s32 	%r913, %r1117, %r9;
	mad.lo.s32 	%r914, %r369, %r913, %r368;
	mul.lo.s32 	%r915, %r913, %r9;
	sub.s32 	%r916, %r1117, %r915;
	add.s32 	%r917, %r914, %r916;
	ld.shared.u32 	%r918, [%r1115];
	mul.wide.s32 	%rd17, %r917, 4;
	add.s64 	%rd18, %rd2, %rd17;
	st.global.u32 	[%rd18], %r918;
	add.s32 	%r1117, %r1117, %r13;
	add.s32 	%r1115, %r1115, %r372;
	add.s32 	%r1114, %r1114, 1;
	setp.ne.s32 	%p225, %r1114, 0;
	@%p225 bra 	$L__BB96_231;
$L__BB96_232:
	setp.lt.u32 	%p226, %r370, 3;
	@%p226 bra 	$L__BB96_235;
	shl.b32 	%r919, %r13, 1;
	add.s32 	%r1121, %r1117, %r919;
	shl.b32 	%r382, %r13, 2;
	mad.lo.s32 	%r1120, %r13, 3, %r1117;
	add.s32 	%r1119, %r13, %r1117;
	shl.b32 	%r920, %r1117, 2;
	mov.u32 	%r921, _ZZ9cuda_gemmIiLi256ELi1ELi1ELi128ELi16ELi16ELi32ELi0ELi0EEviiiPT_S1_S1_iiE3Csh;
	add.s32 	%r1118, %r921, %r920;
	shl.b32 	%r386, %r13, 4;
	shl.b32 	%r387, %r13, 3;
	mul.lo.s32 	%r388, %r13, 12;
$L__BB96_234:
	div.s32 	%r922, %r1117, %r9;
	mad.lo.s32 	%r923, %r369, %r922, %r368;
	mul.lo.s32 	%r924, %r922, %r9;
	sub.s32 	%r925, %r1117, %r924;
	add.s32 	%r926, %r923, %r925;
	ld.shared.u32 	%r927, [%r1118];
	mul.wide.s32 	%rd19, %r926, 4;
	add.s64 	%rd20, %rd2, %rd19;
	st.global.u32 	[%rd20], %r927;
	add.s32 	%r928, %r1117, %r13;
	div.s32 	%r929, %r1119, %r9;
	mad.lo.s32 	%r930, %r369, %r929, %r368;
	mul.lo.s32 	%r931, %r929, %r9;
	sub.s32 	%r932, %r1119, %r931;
	add.s32 	%r933, %r930, %r932;
	add.s32 	%r934, %r1118, %r382;
	ld.shared.u32 	%r935, [%r934];
	mul.wide.s32 	%rd21, %r933, 4;
	add.s64 	%rd22, %rd2, %rd21;
	st.global.u32 	[%rd22], %r935;
	add.s32 	%r936, %r928, %r13;
	div.s32 	%r937, %r1121, %r9;
	mad.lo.s32 	%r938, %r369, %r937, %r368;
	mul.lo.s32 	%r939, %r937, %r9;
	sub.s32 	%r940, %r1121, %r939;
	add.s32 	%r941, %r938, %r940;
	add.s32 	%r942, %r1118, %r387;
	ld.shared.u32 	%r943, [%r942];
	mul.wide.s32 	%rd23, %r941, 4;
	add.s64 	%rd24, %rd2, %rd23;
	st.global.u32 	[%rd24], %r943;
	add.s32 	%r944, %r936, %r13;
	div.s32 	%r945, %r1120, %r9;
	mad.lo.s32 	%r946, %r369, %r945, %r368;
	mul.lo.s32 	%r947, %r945, %r9;
	sub.s32 	%r948, %r1120, %r947;
	add.s32 	%r949, %r946, %r948;
	add.s32 	%r950, %r1118, %r388;
	ld.shared.u32 	%r951, [%r950];
	mul.wide.s32 	%rd25, %r949, 4;
	add.s64 	%rd26, %rd2, %rd25;
	st.global.u32 	[%rd26], %r951;
	add.s32 	%r1117, %r944, %r13;
	add.s32 	%r1121, %r1121, %r382;
	add.s32 	%r1120, %r1120, %r382;
	add.s32 	%r1119, %r1119, %r382;
	add.s32 	%r1118, %r1118, %r386;
	setp.lt.u32 	%p227, %r1117, 128;
	@%p227 bra 	$L__BB96_234;
$L__BB96_235:
	ret;
$L__BB96_236:
	add.s32 	%r430, %r21, %r956;
	mul.wide.s32 	%rd11, %r430, 4;
	add.s64 	%rd12, %rd1, %rd11;
	ld.global.u32 	%r431, [%rd12];
	shl.b32 	%r432, %r956, 2;
	mov.u32 	%r433, _ZZ9cuda_gemmIiLi256ELi1ELi1ELi128ELi16ELi16ELi32ELi0ELi0EEviiiPT_S1_S1_iiE3Ash;
	add.s32 	%r434, %r433, %r432;
	st.shared.u32 	[%r434], %r431;
	shl.b32 	%r435, %r13, 2;
	cvt.u64.u32 	%rd13, %r435;
	add.s64 	%rd14, %rd12, %rd13;
	ld.global.u32 	%r436, [%rd14];
	add.s32 	%r437, %r434, %r435;
	st.shared.u32 	[%r437], %r436;
	add.s64 	%rd15, %rd14, %rd13;
	ld.global.u32 	%r438, [%rd15];
	add.s32 	%r439, %r437, %r435;
	st.shared.u32 	[%r439], %r438;
	add.s64 	%rd16, %rd15, %rd13;
	ld.global.u32 	%r440, [%rd16];
	add.s32 	%r441, %r439, %r435;
	st.shared.u32 	[%r441], %r440;
	add.s32 	%r956, %r435, %r956;
	setp.lt.u32 	%p10, %r956, 128;
	@%p10 bra 	$L__BB96_236;
	bra.uni 	$L__BB96_9;

}
	// .globl	_Z9cuda_gemmIiLi256ELi1ELi1ELi128ELi16ELi16ELi32ELi0ELi1EEviiiPT_S1_S1_ii
.visible .entry _Z9cuda_gemmIiLi256ELi1ELi1ELi128ELi16ELi16ELi32ELi0ELi1EEviiiPT_S1_S1_ii(
	.param .u32 _Z9cuda_gemmIiLi256ELi1ELi1ELi128ELi16ELi16ELi32ELi0ELi1EEviiiPT_S1_S1_ii_param_0,
	.param .u32 _Z9cuda_gemmIiLi256ELi1ELi1ELi128ELi16ELi16ELi32ELi0ELi1EEviiiPT_S1_S1_ii_param_1,
	.param .u32 _Z9cuda_gemmIiLi256ELi1ELi1ELi128ELi16ELi16ELi32ELi0ELi1EEviiiPT_S1_S1_ii_param_2,
	.param .u64 .ptr .align 1 _Z9cuda_gemmIiLi256ELi1ELi1ELi128ELi16ELi16ELi32ELi0ELi1EEviiiPT_S1_S1_ii_param_3,
	.param .u64 .ptr .align 1 _Z9cuda_gemmIiLi256ELi1ELi1ELi128ELi16ELi16ELi32ELi0ELi1EEviiiPT_S1_S1_ii_param_4,
	.param .u64 .ptr .align 1 _Z9cuda_gemmIiLi256ELi1ELi1ELi128ELi16ELi16ELi32ELi0ELi1EEviiiPT_S1_S1_ii_param_5,
	.param .u32 _Z9cuda_gemmIiLi256ELi1ELi1ELi128ELi16ELi16ELi32ELi0ELi1EEviiiPT_S1_S1_ii_param_6,
	.param .u32 _Z9cuda_gemmIiLi256ELi1ELi1ELi128ELi16ELi16ELi32ELi0ELi1EEviiiPT_S1_S1_ii_param_7
)
.maxntid 256
{
	.reg .pred 	%p<41>;
	.reg .b32 	%r<375>;
	.reg .b64 	%rd<44>;
	// demoted variable
	.shared .align 128 .b8 _ZZ9cuda_gemmIiLi256ELi1ELi1ELi128ELi16ELi16ELi32ELi0ELi1EEviiiPT_S1_S1_iiE11kron_fac_sh[1088];
	// demoted variable
	.shared .align 128 .b8 _ZZ9cuda_gemmIiLi256ELi1ELi1ELi128ELi16ELi16ELi32ELi0ELi1EEviiiPT_S1_S1_iiE3Ash[512];
	// demoted variable
	.shared .align 128 .b8 _ZZ9cuda_gemmIiLi256ELi1ELi1ELi128ELi16ELi16ELi32ELi0ELi1EEviiiPT_S1_S1_iiE3Csh[512];
	ld.param.u32 	%r128, [_Z9cuda_gemmIiLi256ELi1ELi1ELi128ELi16ELi16ELi32ELi0ELi1EEviiiPT_S1_S1_ii_param_1];
	ld.param.u32 	%r129, [_Z9cuda_gemmIiLi256ELi1ELi1ELi128ELi16ELi16ELi32ELi0ELi1EEviiiPT_S1_S1_ii_param_2];
	ld.param.u64 	%rd11, [_Z9cuda_gemmIiLi256ELi1ELi1ELi128ELi16ELi16ELi32ELi0ELi1EEviiiPT_S1_S1_ii_param_3];
	ld.param.u64 	%rd12, [_Z9cuda_gemmIiLi256ELi1ELi1ELi128ELi16ELi16ELi32ELi0ELi1EEviiiPT_S1_S1_ii_param_4];
	ld.param.u64 	%rd13, [_Z9cuda_gemmIiLi256ELi1ELi1ELi128ELi16ELi16ELi32ELi0ELi1EEviiiPT_S1_S1_ii_param_5];
	cvta.to.global.u64 	%rd1, %rd12;
	cvta.to.global.u64 	%rd2, %rd11;
	cvta.to.global.u64 	%rd3, %rd13;
	mov.u32 	%r369, %tid.x;
	mov.u32 	%r2, %ntid.x;
	add.s32 	%r3, %r369, %r2;
	max.u32 	%r130, %r3, 256;
	setp.lt.u32 	%p1, %r3, 256;
	selp.u32 	%r131, 1, 0, %p1;
	add.s32 	%r132, %r3, %r131;
	sub.s32 	%r133, %r130, %r132;
	div.u32 	%r134, %r133, %r2;
	add.s32 	%r4, %r134, %r131;
	and.b32  	%r135, %r4, 3;
	setp.eq.s32 	%p2, %r135, 3;
	mov.u32 	%r348, %r369;
	@%p2 bra 	$L__BB97_3;
	mul.wide.u32 	%rd14, %r369, 4;
	add.s64 	%rd43, %rd1, %rd14;
	mul.wide.u32 	%rd5, %r2, 4;
	add.s32 	%r136, %r4, 1;
	and.b32  	%r137, %r136, 3;
	neg.s32 	%r346, %r137;
	mov.u32 	%r348, %r369;
$L__BB97_2:
	.pragma "nounroll";
	ld.global.u32 	%r138, [%rd43];
	and.b32  	%r139, %r348, 15;
	mov.u32 	%r140, _ZZ9cuda_gemmIiLi256ELi1ELi1ELi128ELi16ELi16ELi32ELi0ELi1EEviiiPT_S1_S1_iiE11kron_fac_sh;
	mad.lo.s32 	%r141, %r139, 68, %r140;
	shr.u32 	%r142, %r348, 2;
	and.b32  	%r143, %r142, 1073741820;
	add.s32 	%r144, %r141, %r143;
	st.shared.u32 	[%r144], %r138;
	add.s32 	%r348, %r348, %r2;
	add.s64 	%rd43, %rd43, %rd5;
	add.s32 	%r346, %r346, 1;
	setp.ne.s32 	%p3, %r346, 0;
	@%p3 bra 	$L__BB97_2;
$L__BB97_3:
	setp.lt.u32 	%p4, %r4, 3;
	@%p4 bra 	$L__BB97_6;
	shl.b32 	%r145, %r2, 1;
	add.s32 	%r351, %r348, %r145;
	shl.b32 	%r12, %r2, 2;
	mad.lo.s32 	%r350, %r2, 3, %r348;
	add.s32 	%r349, %r2, %r348;
$L__BB97_5:
	mul.wide.u32 	%rd15, %r348, 4;
	add.s64 	%rd16, %rd1, %rd15;
	ld.global.u32 	%r146, [%rd16];
	and.b32  	%r147, %r348, 15;
	mov.u32 	%r148, _ZZ9cuda_gemmIiLi256ELi1ELi1ELi128ELi16ELi16ELi32ELi0ELi1EEviiiPT_S1_S1_iiE11kron_fac_sh;
	mad.lo.s32 	%r149, %r147, 68, %r148;
	shr.u32 	%r150, %r348, 2;
	and.b32  	%r151, %r150, 1073741820;
	add.s32 	%r152, %r149, %r151;
	st.shared.u32 	[%r152], %r146;
	add.s32 	%r153, %r348, %r2;
	mul.wide.u32 	%rd17, %r349, 4;
	add.s64 	%rd18, %rd1, %rd17;
	ld.global.u32 	%r154, [%rd18];
	and.b32  	%r155, %r349, 15;
	mad.lo.s32 	%r156, %r155, 68, %r148;
	shr.u32 	%r157, %r349, 2;
	and.b32  	%r158, %r157, 1073741820;
	add.s32 	%r159, %r156, %r158;
	st.shared.u32 	[%r159], %r154;
	add.s32 	%r160, %r153, %r2;
	mul.wide.u32 	%rd19, %r351, 4;
	add.s64 	%rd20, %rd1, %rd19;
	ld.global.u32 	%r161, [%rd20];
	and.b32  	%r162, %r351, 15;
	mad.lo.s32 	%r163, %r162, 68, %r148;
	shr.u32 	%r164, %r351, 2;
	and.b32  	%r165, %r164, 1073741820;
	add.s32 	%r166, %r163, %r165;
	st.shared.u32 	[%r166], %r161;
	add.s32 	%r167, %r160, %r2;
	mul.wide.u32 	%rd21, %r350, 4;
	add.s64 	%rd22, %rd1, %rd21;
	ld.global.u32 	%r168, [%rd22];
	and.b32  	%r169, %r350, 15;
	mad.lo.s32 	%r170, %r169, 68, %r148;
	shr.u32 	%r171, %r350, 2;
	and.b32  	%r172, %r171, 1073741820;
	add.s32 	%r173, %r170, %r172;
	st.shared.u32 	[%r173], %r168;
	add.s32 	%r348, %r167, %r2;
	add.s32 	%r351, %r351, %r12;
	add.s32 	%r350, %r350, %r12;
	add.s32 	%r349, %r349, %r12;
	setp.lt.u32 	%p5, %r348, 256;
	@%p5 bra 	$L__BB97_5;
$L__BB97_6:
	and.b32  	%r23, %r369, 7;
	mov.u32 	%r24, %ctaid.y;
	mov.u32 	%r174, %nctaid.y;
	setp.ge.u32 	%p6, %r24, %r174;
	@%p6 bra 	$L__BB97_30;
	mov.u32 	%r25, %ctaid.x;
	setp.gt.u32 	%p7, %r369, 127;
	shr.s32 	%r175, %r129, 31;
	shr.u32 	%r176, %r175, 28;
	add.s32 	%r177, %r129, %r176;
	shr.s32 	%r26, %r177, 4;
	@%p7 bra 	$L__BB97_20;
	shl.b32 	%r27, %r25, 7;
	mul.lo.s32 	%r28, %r24, %r129;
	max.u32 	%r178, %r3, 128;
	setp.lt.u32 	%p8, %r3, 128;
	selp.u32 	%r179, 1, 0, %p8;
	add.s32 	%r180, %r3, %r179;
	sub.s32 	%r181, %r178, %r180;
	div.u32 	%r182, %r181, %r2;
	add.s32 	%r29, %r182, %r179;
	add.s32 	%r183, %r29, 1;
	and.b32  	%r30, %r183, 3;
	and.b32  	%r31, %r29, 3;
	setp.eq.s32 	%p9, %r31, 3;
	mov.u32 	%r362, %r369;
	@%p9 bra 	$L__BB97_11;
	shl.b32 	%r184, %r369, 2;
	mov.u32 	%r185, _ZZ9cuda_gemmIiLi256ELi1ELi1ELi128ELi16ELi16ELi32ELi0ELi1EEviiiPT_S1_S1_iiE3Ash;
	add.s32 	%r355, %r185, %r184;
	shl.b32 	%r33, %r2, 2;
	add.s32 	%r186, %r369, %r28;
	add.s32 	%r354, %r186, %r27;
	neg.s32 	%r353, %r30;
	mad.lo.s32 	%r362, %r2, %r30, %r369;
$L__BB97_10:
	.pragma "nounroll";
	mul.wide.s32 	%rd23, %r354, 4;
	add.s64 	%rd24, %rd2, %rd23;
	ld.global.u32 	%r187, [%rd24];
	st.shared.u32 	[%r355], %r187;
	add.s32 	%r355, %r355, %r33;
	add.s32 	%r354, %r354, %r2;
	add.s32 	%r353, %r353, 1;
	setp.ne.s32 	%p10, %r353, 0;
	@%p10 bra 	$L__BB97_10;
$L__BB97_11:
	setp.lt.u32 	%p11, %r29, 3;
	@%p11 bra 	$L__BB97_14;
	shl.b32 	%r44, %r2, 2;
	shl.b32 	%r188, %r362, 2;
	mov.u32 	%r189, _ZZ9cuda_gemmIiLi256ELi1ELi1ELi128ELi16ELi16ELi32ELi0ELi1EEviiiPT_S1_S1_iiE3Ash;
	add.s32 	%r361, %r189, %r188;
	shl.b32 	%r46, %r2, 4;
	shl.b32 	%r47, %r2, 3;
	mul.lo.s32 	%r48, %r2, 12;
	mul.wide.u32 	%rd25, %r2, 4;
	add.s64 	%rd8, %rd2, %rd25;
	add.s32 	%r190, %r362, %r28;
	add.s32 	%r360, %r190, %r27;
	mul.wide.u32 	%rd26, %r2, 8;
	add.s64 	%rd9, %rd2, %rd26;
	mul.wide.u32 	%rd27, %r2, 12;
	add.s64 	%rd10, %rd2, %rd27;
$L__BB97_13:
	mul.wide.s32 	%rd28, %r360, 4;
	add.s64 	%rd29, %rd8, %rd28;
	add.s64 	%rd30, %rd9, %rd28;
	add.s64 	%rd31, %rd10, %rd28;
	add.s64 	%rd32, %rd2, %rd28;
	ld.global.u32 	%r191, [%rd32];
	st.shared.u32 	[%r361], %r191;
	ld.global.u32 	%r192, [%rd29];
	add.s32 	%r193, %r361, %r44;
	st.shared.u32 	[%r193], %r192;
	ld.global.u32 	%r194, [%rd30];
	add.s32 	%r195, %r361, %r47;
	st.shared.u32 	[%r195], %r194;
	ld.global.u32 	%r196, [%rd31];
	add.s32 	%r197, %r361, %r48;
	st.shared.u32 	[%r197], %r196;
	add.s32 	%r362, %r362, %r44;
	add.s32 	%r361, %r361, %r46;
	add.s32 	%r360, %r360, %r44;
	setp.lt.u32 	%p12, %r362, 128;
	@%p12 bra 	$L__BB97_13;
$L__BB97_14:
	setp.eq.s32 	%p13, %r31, 3;
	mov.u32 	%r364, %r369;
	@%p13 bra 	$L__BB97_17;
	shl.b32 	%r198, %r369, 2;
	mov.u32 	%r199, _ZZ9cuda_gemmIiLi256ELi1ELi1ELi128ELi16ELi16ELi32ELi0ELi1EEviiiPT_S1_S1_iiE3Csh;
	add.s32 	%r358, %r199, %r198;
	shl.b32 	%r51, %r2, 2;
	neg.s32 	%r357, %r30;
	mad.lo.s32 	%r364, %r2, %r30, %r369;
$L__BB97_16:
	.pragma "nounroll";
	mov.b32 	%r200, 0;
	st.shared.u32 	[%r358], %r200;
	add.s32 	%r358, %r358, %r51;
	add.s32 	%r357, %r357, 1;
	setp.ne.s32 	%p14, %r357, 0;
	@%p14 bra 	$L__BB97_16;
$L__BB97_17:
	setp.lt.u32 	%p15, %r29, 3;
	@%p15 bra 	$L__BB97_20;
	shl.b32 	%r59, %r2, 2;
	shl.b32 	%r201, %r364, 2;
	mov.u32 	%r202, _ZZ9cuda_gemmIiLi256ELi1ELi1ELi128ELi16ELi16ELi32ELi0ELi1EEviiiPT_S1_S1_iiE3Csh;
	add.s32 	%r363, %r202, %r201;
	shl.b32 	%r61, %r2, 4;
	shl.b32 	%r62, %r2, 3;
	mul.lo.s32 	%r63, %r2, 12;
$L__BB97_19:
	mov.b32 	%r203, 0;
	st.shared.u32 	[%r363], %r203;
	add.s32 	%r204, %r363, %r59;
	st.shared.u32 	[%r204], %r203;
	add.s32 	%r205, %r363, %r62;
	st.shared.u32 	[%r205], %r203;
	add.s32 	%r206, %r363, %r63;
	st.shared.u32 	[%r206], %r203;
	add.s32 	%r364, %r364, %r59;
	add.s32 	%r363, %r363, %r61;
	setp.lt.u32 	%p16, %r364, 128;
	@%p16 bra 	$L__BB97_19;
$L__BB97_20:
	setp.gt.u32 	%p17, %r369, 127;
	bar.sync 	0;
	add.s32 	%r207, %r23, 9;
	and.b32  	%r74, %r207, 15;
	add.s32 	%r208, %r23, 10;
	and.b32  	%r75, %r208, 15;
	add.s32 	%r209, %r23, 11;
	and.b32  	%r76, %r209, 15;
	add.s32 	%r210, %r23, 12;
	and.b32  	%r77, %r210, 15;
	@%p17 bra 	$L__BB97_23;
	shl.b32 	%r211, %r23, 4;
	mov.u32 	%r212, _ZZ9cuda_gemmIiLi256ELi1ELi1ELi128ELi16ELi16ELi32ELi0ELi1EEviiiPT_S1_S1_iiE3Ash;
	mad.lo.s32 	%r213, %r23, 68, %r212;
	ld.shared.u32 	%r78, [%r213];
	ld.shared.u32 	%r79, [%r213+4];
	ld.shared.u32 	%r80, [%r213+8];
	ld.shared.u32 	%r81, [%r213+12];
	ld.shared.u32 	%r82, [%r213+16];
	ld.shared.u32 	%r83, [%r213+20];
	ld.shared.u32 	%r84, [%r213+24];
	ld.shared.u32 	%r85, [%r213+28];
	or.b32  	%r214, %r211, %r23;
	shl.b32 	%r215, %r214, 2;
	add.s32 	%r216, %r212, %r215;
	ld.shared.u32 	%r86, [%r216+32];
	or.b32  	%r217, %r211, %r74;
	shl.b32 	%r218, %r217, 2;
	add.s32 	%r219, %r212, %r218;
	ld.shared.u32 	%r87, [%r219];
	or.b32  	%r220, %r211, %r75;
	shl.b32 	%r221, %r220, 2;
	add.s32 	%r222, %r212, %r221;
	ld.shared.u32 	%r88, [%r222];
	or.b32  	%r223, %r211, %r76;
	shl.b32 	%r224, %r223, 2;
	add.s32 	%r225, %r212, %r224;
	ld.shared.u32 	%r89, [%r225];
	or.b32  	%r226, %r211, %r77;
	shl.b32 	%r227, %r226, 2;
	add.s32 	%r228, %r212, %r227;
	ld.shared.u32 	%r90, [%r228];
	add.s32 	%r229, %r23, 13;
	and.b32  	%r91, %r229, 15;
	or.b32  	%r230, %r211, %r91;
	shl.b32 	%r231, %r230, 2;
	add.s32 	%r232, %r212, %r231;
	ld.shared.u32 	%r92, [%r232];
	add.s32 	%r233, %r23, 14;
	and.b32  	%r234, %r233, 15;
	or.b32  	%r235, %r211, %r234;
	shl.b32 	%r236, %r235, 2;
	add.s32 	%r237, %r212, %r236;
	ld.shared.u32 	%r93, [%r237];
	add.s32 	%r238, %r23, -1;
	and.b32  	%r239, %r238, 15;
	or.b32  	%r240, %r211, %r239;
	shl.b32 	%r241, %r240, 2;
	add.s32 	%r242, %r212, %r241;
	ld.shared.u32 	%r94, [%r242];
	shr.u32 	%r365, %r369, 3;
$L__BB97_22:
	shl.b32 	%r243, %r369, 2;
	and.b32  	%r244, %r243, 60;
	mov.u32 	%r245, _ZZ9cuda_gemmIiLi256ELi1ELi1ELi128ELi16ELi16ELi32ELi0ELi1EEviiiPT_S1_S1_iiE11kron_fac_sh;
	add.s32 	%r246, %r245, %r244;
	mad.lo.s32 	%r247, %r365, 68, %r246;
	ld.shared.u32 	%r248, [%r247];
	shfl.sync.idx.b32	%r249|%p18, %r248, %r23, 4127, -1;
	mul.lo.s32 	%r250, %r249, %r78;
	add.s32 	%r251, %r23, 1;
	shfl.sync.idx.b32	%r252|%p19, %r248, %r251, 4127, -1;
	mad.lo.s32 	%r253, %r252, %r79, %r250;
	add.s32 	%r254, %r23, 2;
	shfl.sync.idx.b32	%r255|%p20, %r248, %r254, 4127, -1;
	mad.lo.s32 	%r256, %r255, %r80, %r253;
	add.s32 	%r257, %r23, 3;
	shfl.sync.idx.b32	%r258|%p21, %r248, %r257, 4127, -1;
	mad.lo.s32 	%r259, %r258, %r81, %r256;
	add.s32 	%r260, %r23, 4;
	shfl.sync.idx.b32	%r261|%p22, %r248, %r260, 4127, -1;
	mad.lo.s32 	%r262, %r261, %r82, %r259;
	add.s32 	%r263, %r23, 5;
	shfl.sync.idx.b32	%r264|%p23, %r248, %r263, 4127, -1;
	mad.lo.s32 	%r265, %r264, %r83, %r262;
	add.s32 	%r266, %r23, 6;
	shfl.sync.idx.b32	%r267|%p24, %r248, %r266, 4127, -1;
	mad.lo.s32 	%r268, %r267, %r84, %r265;
	add.s32 	%r269, %r23, 7;
	shfl.sync.idx.b32	%r270|%p25, %r248, %r269, 4127, -1;
	mad.lo.s32 	%r271, %r270, %r85, %r268;
	or.b32  	%r272, %r23, 8;
	shfl.sync.idx.b32	%r273|%p26, %r248, %r272, 4127, -1;
	mad.lo.s32 	%r274, %r273, %r86, %r271;
	shfl.sync.idx.b32	%r275|%p27, %r248, %r74, 4127, -1;
	mad.lo.s32 	%r276, %r275, %r87, %r274;
	shfl.sync.idx.b32	%r277|%p28, %r248, %r75, 4127, -1;
	mad.lo.s32 	%r278, %r277, %r88, %r276;
	shfl.sync.idx.b32	%r279|%p29, %r248, %r76, 4127, -1;
	mad.lo.s32 	%r280, %r279, %r89, %r278;
	shfl.sync.idx.b32	%r281|%p30, %r248, %r77, 4127, -1;
	mad.lo.s32 	%r282, %r281, %r90, %r280;
	shfl.sync.idx.b32	%r283|%p31, %r248, %r91, 4127, -1;
	mad.lo.s32 	%r284, %r283, %r92, %r282;
	add.s32 	%r285, %r23, 14;
	and.b32  	%r286, %r285, 15;
	shfl.sync.idx.b32	%r287|%p32, %r248, %r286, 4127, -1;
	mad.lo.s32 	%r288, %r287, %r93, %r284;
	add.s32 	%r289, %r23, -1;
	and.b32  	%r290, %r289, 15;
	shfl.sync.idx.b32	%r291|%p33, %r248, %r290, 4127, -1;
	mad.lo.s32 	%r292, %r291, %r94, %r288;
	shl.b32 	%r293, %r23, 2;
	shl.b32 	%r294, %r365, 5;
	or.b32  	%r295, %r294, %r293;
	mov.u32 	%r296, _ZZ9cuda_gemmIiLi256ELi1ELi1ELi128ELi16ELi16ELi32ELi0ELi1EEviiiPT_S1_S1_iiE3Csh;
	add.s32 	%r297, %r296, %r295;
	ld.shared.u32 	%r298, [%r297];
	add.s32 	%r299, %r298, %r292;
	st.shared.u32 	[%r297], %r299;
	shr.u32 	%r300, %r2, 3;
	add.s32 	%r365, %r365, %r300;
	setp.lt.u32 	%p34, %r365, 16;
	@%p34 bra 	$L__BB97_22;
$L__BB97_23:
	setp.gt.u32 	%p35, %r369, 127;
	bar.sync 	0;
	@%p35 bra 	$L__BB97_30;
	shl.b32 	%r301, %r25, 3;
	mad.lo.s32 	%r98, %r24, %r128, %r301;
	max.u32 	%r302, %r3, 128;
	setp.lt.u32 	%p36, %r3, 128;
	selp.u32 	%r303, 1, 0, %p36;
	add.s32 	%r304, %r3, %r303;
	sub.s32 	%r305, %r302, %r304;
	div.u32 	%r306, %r305, %r2;
	add.s32 	%r99, %r306, %r303;
	and.b32  	%r307, %r99, 3;
	setp.eq.s32 	%p37, %r307, 3;
	@%p37 bra 	$L__BB97_27;
	shl.b32 	%r308, %r369, 2;
	mov.u32 	%r309, _ZZ9cuda_gemmIiLi256ELi1ELi1ELi128ELi16ELi16ELi32ELi0ELi1EEviiiPT_S1_S1_iiE3Csh;
	add.s32 	%r367, %r309, %r308;
	shl.b32 	%r101, %r2, 2;
	add.s32 	%r310, %r99, 1;
	and.b32  	%r311, %r310, 3;
	neg.s32 	%r366, %r311;
$L__BB97_26:
	.pragma "nounroll";
	shr.u32 	%r312, %r369, 3;
	and.b32  	%r313, %r369, 7;
	add.s32 	%r314, %r98, %r313;
	mad.lo.s32 	%r315, %r312, %r26, %r314;
	ld.shared.u32 	%r316, [%r367];
	mul.wide.s32 	%rd33, %r315, 4;
	add.s64 	%rd34, %rd3, %rd33;
	st.global.u32 	[%rd34], %r316;
	add.s32 	%r369, %r369, %r2;
	add.s32 	%r367, %r367, %r101;
	add.s32 	%r366, %r366, 1;
	setp.ne.s32 	%p38, %r366, 0;
	@%p38 bra 	$L__BB97_26;
$L__BB97_27:
	setp.lt.u32 	%p39, %r99, 3;
	@%p39 bra 	$L__BB97_30;
	shl.b32 	%r317, %r2, 1;
	add.s32 	%r373, %r369, %r317;
	shl.b32 	%r111, %r2, 2;
	mad.lo.s32 	%r372, %r2, 3, %r369;
	add.s32 	%r371, %r2, %r369;
	shl.b32 	%r318, %r369, 2;
	mov.u32 	%r319, _ZZ9cuda_gemmIiLi256ELi1ELi1ELi128ELi16ELi16ELi32ELi0ELi1EEviiiPT_S1_S1_iiE3Csh;
	add.s32 	%r370, %r319, %r318;
	shl.b32 	%r115, %r2, 4;
	shl.b32 	%r116, %r2, 3;
	mul.lo.s32 	%r117, %r2, 12;
$L__BB97_29:
	shr.u32 	%r320, %r369, 3;
	and.b32  	%r321, %r369, 7;
	add.s32 	%r322, %r98, %r321;
	mad.lo.s32 	%r323, %r320, %r26, %r322;
	ld.shared.u32 	%r324, [%r370];
	mul.wide.s32 	%rd35, %r323, 4;
	add.s64 	%rd36, %rd3, %rd35;
	st.global.u32 	[%rd36], %r324;
	add.s32 	%r325, %r369, %r2;
	shr.u32 	%r326, %r371, 3;
	and.b32  	%r327, %r371, 7;
	add.s32 	%r328, %r98, %r327;
	mad.lo.s32 	%r329, %r326, %r26, %r328;
	add.s32 	%r330, %r370, %r111;
	ld.shared.u32 	%r331, [%r330];
	mul.wide.s32 	%rd37, %r329, 4;
	add.s64 	%rd38, %rd3, %rd37;
	st.global.u32 	[%rd38], %r331;
	add.s32 	%r332, %r325, %r2;
	shr.u32 	%r333, %r373, 3;
	and.b32  	%r334, %r373, 7;
	add.s32 	%r335, %r98, %r334;
	mad.lo.s32 	%r336, %r333, %r26, %r335;
	add.s32 	%r337, %r370, %r116;
	ld.shared.u32 	%r338, [%r337];
	mul.wide.s32 	%rd39, %r336, 4;
	add.s64 	%rd40, %rd3, %rd39;
	st.global.u32 	[%rd40], %r338;
	add.s32 	%r339, %r332, %r2;
	shr.u32 	%r340, %r372, 3;
	and.b32  	%r341, %r372, 7;
	add.s32 	%r342, %r98, %r341;
	mad.lo.s32 	%r343, %r340, %r26, %r342;
	add.s32 	%r344, %r370, %r117;
	ld.shared.u32 	%r345, [%r344];
	mul.wide.s32 	%rd41, %r343, 4;
	add.s64 	%rd42, %rd3, %rd41;
	st.global.u32 	[%rd42], %r345;
	add.s32 	%r369, %r339, %r2;
	add.s32 	%r373, %r373, %r111;
	add.s32 	%r372, %r372, %r111;
	add.s32 	%r371, %r371, %r111;
	add.s32 	%r370, %r370, %r115;
	setp.lt.u32 	%p40, %r369, 128;
	@%p40 bra 	$L__BB97_29;
$L__BB97_30:
	ret;

}
	// .globl	_Z9cuda_gemmIiLi256ELi1ELi1ELi128ELi16ELi16ELi32ELi1ELi0EEviiiPT_S1_S1_ii
.visible .entry _Z9cuda_gemmIiLi256ELi1ELi1ELi128ELi16ELi16ELi32ELi1ELi0EEviiiPT_S1_S1_ii(
	.param .u32 _Z9cuda_gemmIiLi256ELi1ELi1ELi128ELi16ELi16ELi32ELi1ELi0EEviiiPT_S1_S1_ii_param_0,
	.param .u32 _Z9cuda_gemmIiLi256ELi1ELi1ELi128ELi16ELi16ELi32ELi1ELi0EEviiiPT_S1_S1_ii_param_1,
	.param .u32 _Z9cuda_gemmIiLi256ELi1ELi1ELi128ELi16ELi16ELi32ELi1ELi0EEviiiPT_S1_S1_ii_param_2,
	.param .u64 .ptr .align 1 _Z9cuda_gemmIiLi256ELi1ELi1ELi128ELi16ELi16ELi32ELi1ELi0EEviiiPT_S1_S1_ii_param_3,
	.param .u64 .ptr .align 1 _Z9cuda_gemmIiLi256ELi1ELi1ELi128ELi16ELi16ELi32ELi1ELi0EEviiiPT_S1_S1_ii_param_4,
	.param .u64 .ptr .align 1 _Z9cuda_gemmIiLi256ELi1ELi1ELi128ELi16ELi16ELi32ELi1ELi0EEviiiPT_S1_S1_ii_param_5,
	.param .u32 _Z9cuda_gemmIiLi256ELi1ELi1ELi128ELi16ELi16ELi32ELi1ELi0EEviiiPT_S1_S1_ii_param_6,
	.param .u32 _Z9cuda_gemmIiLi256ELi1ELi1ELi128ELi16ELi16ELi32ELi1ELi0EEviiiPT_S1_S1_ii_param_7
)
.maxntid 256
{
	.reg .pred 	%p<228>;
	.reg .b32 	%r<1078>;
	.reg .b64 	%rd<34>;
	// demoted variable
	.shared .align 128 .b8 _ZZ9cuda_gemmIiLi256ELi1ELi1ELi128ELi16ELi16ELi32ELi1ELi0EEviiiPT_S1_S1_iiE11kron_fac_sh[1088];
	// demoted variable
	.shared .align 128 .b8 _ZZ9cuda_gemmIiLi256ELi1ELi1ELi128ELi16ELi16ELi32ELi1ELi0EEviiiPT_S1_S1_iiE3Ash[512];
	// demoted variable
	.shared .align 128 .b8 _ZZ9cuda_gemmIiLi256ELi1ELi1ELi128ELi16ELi16ELi32ELi1ELi0EEviiiPT_S1_S1_iiE3Csh[512];
	ld.param.u64 	%rd12, [_Z9cuda_gemmIiLi256ELi1ELi1ELi128ELi16ELi16ELi32ELi1ELi0EEviiiPT_S1_S1_ii_param_3];
	ld.param.u64 	%rd11, [_Z9cuda_gemmIiLi256ELi1ELi1ELi128ELi16ELi16ELi32ELi1ELi0EEviiiPT_S1_S1_ii_param_4];
	ld.param.u64 	%rd13, [_Z9cuda_gemmIiLi256ELi1ELi1ELi128ELi16ELi16ELi32ELi1ELi0EEviiiPT_S1_S1_ii_param_5];
	ld.param.u32 	%r394, [_Z9cuda_gemmIiLi256ELi1ELi1ELi128ELi16ELi16ELi32ELi1ELi0EEviiiPT_S1_S1_ii_param_6];
	ld.param.u32 	%r395, [_Z9cuda_gemmIiLi256ELi1ELi1ELi128ELi16ELi16ELi32ELi1ELi0EEviiiPT_S1_S1_ii_param_7];
	cvta.to.global.u64 	%rd1, %rd12;
	cvta.to.global.u64 	%rd2, %rd13;
	mov.u32 	%r1077, %tid.x;
	and.b32  	%r2, %r1077, 31;
	setp.lt.s32 	%p1, %r395, 16;
	shr.u32 	%r3, %r395, 4;
	selp.b32 	%r4, 1, %r3, %p1;
	mul.lo.s32 	%r5, %r395, %r394;
	setp.ge.u32 	%p2, %r1077, %r5;
	@%p2 bra 	$L__BB98_3;
	mov.u32 	%r6, %ntid.x;
	cvta.to.global.u64 	%rd3, %rd11;
	mov.u32 	%r911, %r1077;
$L__BB98_2:
	mul.wide.u32 	%rd14, %r911, 4;
	add.s64 	%rd15, %rd3, %rd14;
	ld.global.u32 	%r396, [%rd15];
	rem.u32 	%r397, %r911, %r394;
	mov.u32 	%r398, _ZZ9cuda_gemmIiLi256ELi1ELi1ELi128ELi16ELi16ELi32ELi1ELi0EEviiiPT_S1_S1_iiE11kron_fac_sh;
	mad.lo.s32 	%r399, %r397, 68, %r398;
	div.u32 	%r400, %r911, %r395;
	shl.b32 	%r401, %r400, 2;
	add.s32 	%r402, %r399, %r401;
	st.shared.u32 	[%r402], %r396;
	add.s32 	%r911, %r911, %r6;
	setp.lt.u32 	%p3, %r911, %r5;
	@%p3 bra 	$L__BB98_2;
$L__BB98_3:
	div.s32 	%r9, 128, %r395;
	mul.lo.s32 	%r403, %r9, %r4;
	min.s32 	%r10, %r403, 256;
	div.u32 	%r12, %r1077, %r10;
	mul.lo.s32 	%r404, %r12, %r10;
	sub.s32 	%r405, %r1077, %r404;
	div.u32 	%r11, %r405, %r4;
	mov.u32 	%r13, %ntid.x;
	div.u32 	%r14, %r13, %r10;
	mov.u32 	%r15, %ctaid.y;
	mov.u32 	%r406, %nctaid.y;
	setp.ge.u32 	%p4, %r15, %r406;
	@%p4 bra 	$L__BB98_235;
	setp.gt.u32 	%p5, %r1077, 127;
	and.b32  	%r16, %r11, 15;
	rem.u32 	%r407, %r1077, %r4;
	shl.b32 	%r17, %r407, 4;
	min.s32 	%r18, %r394, 16;
	shl.b32 	%r408, %r395, 8;
	sub.s32 	%r19, 8223, %r408;
	@%p5 bra 	$L__BB98_14;
	shl.b32 	%r20, %r15, 7;
	add.s32 	%r409, %r1077, %r13;
	max.u32 	%r410, %r409, 128;
	setp.lt.u32 	%p6, %r409, 128;
	selp.u32 	%r411, 1, 0, %p6;
	add.s32 	%r412, %r409, %r411;
	sub.s32 	%r413, %r410, %r412;
	div.u32 	%r414, %r413, %r13;
	add.s32 	%r21, %r414, %r411;
	add.s32 	%r415, %r21, 1;
	and.b32  	%r22, %r415, 3;
	and.b32  	%r23, %r21, 3;
	setp.eq.s32 	%p7, %r23, 3;
	mov.u32 	%r914, %r1077;
	@%p7 bra 	$L__BB98_8;
	mov.b32 	%r913, 0;
	mov.u32 	%r914, %r1077;
$L__BB98_7:
	.pragma "nounroll";
	add.s32 	%r417, %r20, %r914;
	mul.wide.u32 	%rd16, %r417, 4;
	add.s64 	%rd17, %rd1, %rd16;
	ld.global.u32 	%r418, [%rd17];
	shl.b32 	%r419, %r914, 2;
	mov.u32 	%r420, _ZZ9cuda_gemmIiLi256ELi1ELi1ELi128ELi16ELi16ELi32ELi1ELi0EEviiiPT_S1_S1_iiE3Ash;
	add.s32 	%r421, %r420, %r419;
	st.shared.u32 	[%r421], %r418;
	add.s32 	%r914, %r914, %r13;
	add.s32 	%r913, %r913, 1;
	setp.ne.s32 	%p8, %r913, %r22;
	@%p8 bra 	$L__BB98_7;
$L__BB98_8:
	setp.lt.u32 	%p9, %r21, 3;
	@%p9 bra 	$L__BB98_9;
	bra.uni 	$L__BB98_236;
$L__BB98_9:
	setp.eq.s32 	%p11, %r23, 3;
	mov.u32 	%r917, %r1077;
	@%p11 bra 	$L__BB98_12;
	mov.b32 	%r916, 0;
	mov.u32 	%r436, _ZZ9cuda_gemmIiLi256ELi1ELi1ELi128ELi16ELi16ELi32ELi1ELi0EEviiiPT_S1_S1_iiE3Csh;
	mov.u32 	%r917, %r1077;
$L__BB98_11:
	.pragma "nounroll";
	shl.b32 	%r435, %r917, 2;
	add.s32 	%r437, %r436, %r435;
	mov.b32 	%r438, 0;
	st.shared.u32 	[%r437], %r438;
	add.s32 	%r917, %r917, %r13;
	add.s32 	%r916, %r916, 1;
	setp.ne.s32 	%p12, %r916, %r22;
	@%p12 bra 	$L__BB98_11;
$L__BB98_12:
	setp.lt.u32 	%p13, %r21, 3;
	@%p13 bra 	$L__BB98_14;
$L__BB98_13:
	shl.b32 	%r439, %r917, 2;
	mov.u32 	%r440, _ZZ9cuda_gemmIiLi256ELi1ELi1ELi128ELi16ELi16ELi32ELi1ELi0EEviiiPT_S1_S1_iiE3Csh;
	add.s32 	%r441, %r440, %r439;
	mov.b32 	%r442, 0;
	st.shared.u32 	[%r441], %r442;
	shl.b32 	%r443, %r13, 2;
	add.s32 	%r444, %r441, %r443;
	st.shared.u32 	[%r444], %r442;
	add.s32 	%r445, %r444, %r443;
	st.shared.u32 	[%r445], %r442;
	add.s32 	%r446, %r445, %r443;
	st.shared.u32 	[%r446], %r442;
	add.s32 	%r917, %r443, %r917;
	setp.lt.u32 	%p14, %r917, 128;
	@%p14 bra 	$L__BB98_13;
$L__BB98_14:
	setp.lt.s32 	%p15, %r9, 1;
	bar.sync 	0;
	@%p15 bra 	$L__BB98_228;
	setp.ne.s32 	%p16, %r4, 1;
	@%p16 bra 	$L__BB98_85;
	add.s32 	%r746, %r11, 3;
	and.b32  	%r38, %r746, 15;
	add.s32 	%r747, %r11, 5;
	and.b32  	%r39, %r747, 15;
	add.s32 	%r748, %r11, 10;
	and.b32  	%r40, %r748, 15;
	add.s32 	%r749, %r11, 11;
	and.b32  	%r41, %r749, 15;
	add.s32 	%r750, %r11, 12;
	and.b32  	%r42, %r750, 15;
	add.s32 	%r751, %r11, 13;
	and.b32  	%r43, %r751, 15;
	add.s32 	%r752, %r11, 14;
	and.b32  	%r44, %r752, 15;
	add.s32 	%r753, %r11, -1;
	and.b32  	%r45, %r753, 15;
	setp.lt.s32 	%p155, %r16, %r395;
	selp.b32 	%r754, 0, %r395, %p155;
	sub.s32 	%r46, %r16, %r754;
	add.s32 	%r755, %r16, 1;
	setp.lt.s32 	%p156, %r755, %r395;
	selp.b32 	%r756, 0, %r395, %p156;
	sub.s32 	%r47, %r755, %r756;
	add.s32 	%r757, %r16, 2;
	setp.lt.s32 	%p157, %r757, %r395;
	selp.b32 	%r758, 0, %r395, %p157;
	sub.s32 	%r48, %r757, %r758;
	add.s32 	%r759, %r16, 3;
	setp.lt.s32 	%p158, %r759, %r395;
	selp.b32 	%r760, 0, %r395, %p158;
	sub.s32 	%r49, %r759, %r760;
	add.s32 	%r761, %r16, 4;
	setp.lt.s32 	%p159, %r761, %r395;
	selp.b32 	%r762, 0, %r395, %p159;
	sub.s32 	%r50, %r761, %r762;
	add.s32 	%r763, %r16, 5;
	setp.lt.s32 	%p160, %r763, %r395;
	selp.b32 	%r764, 0, %r395, %p160;
	sub.s32 	%r51, %r763, %r764;
	add.s32 	%r765, %r16, 6;
	setp.lt.s32 	%p161, %r765, %r395;
	selp.b32 	%r766, 0, %r395, %p161;
	sub.s32 	%r52, %r765, %r766;
	add.s32 	%r767, %r16, 7;
	setp.lt.s32 	%p162, %r767, %r395;
	selp.b32 	%r768, 0, %r395, %p162;
	sub.s32 	%r53, %r767, %r768;
	add.s32 	%r769, %r16, 8;
	setp.lt.s32 	%p163, %r769, %r395;
	selp.b32 	%r770, 0, %r395, %p163;
	sub.s32 	%r54, %r769, %r770;
	add.s32 	%r771, %r16, 9;
	setp.lt.s32 	%p164, %r771, %r395;
	selp.b32 	%r772, 0, %r395, %p164;
	sub.s32 	%r55, %r771, %r772;
	add.s32 	%r773, %r16, 10;
	setp.lt.s32 	%p165, %r773, %r395;
	selp.b32 	%r774, 0, %r395, %p165;
	sub.s32 	%r56, %r773, %r774;
	add.s32 	%r775, %r16, 11;
	setp.lt.s32 	%p166, %r775, %r395;
	selp.b32 	%r776, 0, %r395, %p166;
	sub.s32 	%r57, %r775, %r776;
	add.s32 	%r777, %r16, 12;
	setp.lt.s32 	%p167, %r777, %r395;
	selp.b32 	%r778, 0, %r395, %p167;
	sub.s32 	%r58, %r777, %r778;
	add.s32 	%r779, %r16, 13;
	setp.lt.s32 	%p168, %r779, %r395;
	selp.b32 	%r780, 0, %r395, %p168;
	sub.s32 	%r59, %r779, %r780;
	add.s32 	%r781, %r16, 14;
	setp.lt.s32 	%p169, %r781, %r395;
	selp.b32 	%r782, 0, %r395, %p169;
	sub.s32 	%r60, %r781, %r782;
	add.s32 	%r783, %r16, 15;
	setp.lt.s32 	%p170, %r783, %r395;
	selp.b32 	%r784, 0, %r395, %p170;
	sub.s32 	%r61, %r783, %r784;
	mov.b32 	%r936, 0;
$L__BB98_17:
	setp.lt.s32 	%p171, %r395, 1;
	add.s32 	%r79, %r936, %r11;
	mad.lo.s32 	%r80, %r79, %r395, %r17;
	@%p171 bra 	$L__BB98_19;
	add.s32 	%r785, %r80, %r16;
	shl.b32 	%r786, %r785, 2;
	mov.u32 	%r787, _ZZ9cuda_gemmIiLi256ELi1ELi1ELi128ELi16ELi16ELi32ELi1ELi0EEviiiPT_S1_S1_iiE3Ash;
	add.s32 	%r788, %r787, %r786;
	ld.shared.u32 	%r937, [%r788];
$L__BB98_19:
	setp.lt.s32 	%p172, %r395, 2;
	@%p172 bra 	$L__BB98_21;
	add.s32 	%r789, %r11, 1;
	and.b32  	%r790, %r789, 15;
	add.s32 	%r791, %r80, %r790;
	shl.b32 	%r792, %r791, 2;
	mov.u32 	%r793, _ZZ9cuda_gemmIiLi256ELi1ELi1ELi128ELi16ELi16ELi32ELi1ELi0EEviiiPT_S1_S1_iiE3Ash;
	add.s32 	%r794, %r793, %r792;
	ld.shared.u32 	%r938, [%r794];
$L__BB98_21:
	setp.lt.s32 	%p173, %r395, 3;
	@%p173 bra 	$L__BB98_23;
	add.s32 	%r795, %r11, 2;
	and.b32  	%r796, %r795, 15;
	add.s32 	%r797, %r80, %r796;
	shl.b32 	%r798, %r797, 2;
	mov.u32 	%r799, _ZZ9cuda_gemmIiLi256ELi1ELi1ELi128ELi16ELi16ELi32ELi1ELi0EEviiiPT_S1_S1_iiE3Ash;
	add.s32 	%r800, %r799, %r798;
	ld.shared.u32 	%r939, [%r800];
$L__BB98_23:
	setp.lt.s32 	%p174, %r395, 4;
	@%p174 bra 	$L__BB98_25;
	add.s32 	%r801, %r80, %r38;
	shl.b32 	%r802, %r801, 2;
	mov.u32 	%r803, _ZZ9cuda_gemmIiLi256ELi1ELi1ELi128ELi16ELi16ELi32ELi1ELi0EEviiiPT_S1_S1_iiE3Ash;
	add.s32 	%r804, %r803, %r802;
	ld.shared.u32 	%r940, [%r804];
$L__BB98_25:
	setp.lt.s32 	%p175, %r395, 5;
	@%p175 bra 	$L__BB98_27;
	add.s32 	%r805, %r11, 4;
	and.b32  	%r806, %r805, 15;
	add.s32 	%r807, %r80, %r806;
	shl.b32 	%r808, %r807, 2;
	mov.u32 	%r809, _ZZ9cuda_gemmIiLi256ELi1ELi1ELi128ELi16ELi16ELi32ELi1ELi0EEviiiPT_S1_S1_iiE3Ash;
	add.s32 	%r810, %r809, %r808;
	ld.shared.u32 	%r941, [%r810];
$L__BB98_27:
	setp.lt.s32 	%p176, %r395, 6;
	@%p176 bra 	$L__BB98_29;
	add.s32 	%r811, %r80, %r39;
	shl.b32 	%r812, %r811, 2;
	mov.u32 	%r813, _ZZ9cuda_gemmIiLi256ELi1ELi1ELi128ELi16ELi16ELi32ELi1ELi0EEviiiPT_S1_S1_iiE3Ash;
	add.s32 	%r814, %r813, %r812;
	ld.shared.u32 	%r942, [%r814];
$L__BB98_29:
	setp.lt.s32 	%p177, %r395, 7;
	@%p177 bra 	$L__BB98_31;
	add.s32 	%r815, %r11, 6;
	and.b32  	%r816, %r815, 15;
	add.s32 	%r817, %r80, %r816;
	shl.b32 	%r818, %r817, 2;
	mov.u32 	%r819, _ZZ9cuda_gemmIiLi256ELi1ELi1ELi128ELi16ELi16ELi32ELi1ELi0EEviiiPT_S1_S1_iiE3Ash;
	add.s32 	%r820, %r819, %r818;
	ld.shared.u32 	%r943, [%r820];
$L__BB98_31:
	setp.lt.s32 	%p178, %r395, 8;
	@%p178 bra 	$L__BB98_33;
	add.s32 	%r821, %r11, 7;
	and.b32  	%r822, %r821, 15;
	add.s32 	%r823, %r80, %r822;
	shl.b32 	%r824, %r823, 2;
	mov.u32 	%r825, _ZZ9cuda_gemmIiLi256ELi1ELi1ELi128ELi16ELi16ELi32ELi1ELi0EEviiiPT_S1_S1_iiE3Ash;
	add.s32 	%r826, %r825, %r824;
	ld.shared.u32 	%r944, [%r826];
$L__BB98_33:
	setp.lt.s32 	%p179, %r395, 9;
	@%p179 bra 	$L__BB98_35;
	xor.b32  	%r827, %r16, 8;
	add.s32 	%r828, %r80, %r827;
	shl.b32 	%r829, %r828, 2;
	mov.u32 	%r830, _ZZ9cuda_gemmIiLi256ELi1ELi1ELi128ELi16ELi16ELi32ELi1ELi0EEviiiPT_S1_S1_iiE3Ash;
	add.s32 	%r831, %r830, %r829;
	ld.shared.u32 	%r945, [%r831];
$L__BB98_35:
	setp.lt.s32 	%p180, %r395, 10;
	@%p180 bra 	$L__BB98_37;
	add.s32 	%r832, %r11, 9;
	and.b32  	%r833, %r832, 15;
	add.s32 	%r834, %r80, %r833;
	shl.b32 	%r835, %r834, 2;
	mov.u32 	%r836, _ZZ9cuda_gemmIiLi256ELi1ELi1ELi128ELi16ELi16ELi32ELi1ELi0EEviiiPT_S1_S1_iiE3Ash;
	add.s32 	%r837, %r836, %r835;
	ld.shared.u32 	%r946, [%r837];
$L__BB98_37:
	setp.lt.s32 	%p181, %r395, 11;
	@%p181 bra 	$L__BB98_39;
	add.s32 	%r838, %r80, %r40;
	shl.b32 	%r839, %r838, 2;
	mov.u32 	%r840, _ZZ9cuda_gemmIiLi256ELi1ELi1ELi128ELi16ELi16ELi32ELi1ELi0EEviiiPT_S1_S1_iiE3Ash;
	add.s32 	%r841, %r840, %r839;
	ld.shared.u32 	%r947, [%r841];
$L__BB98_39:
	setp.lt.s32 	%p182, %r395, 12;
	@%p182 bra 	$L__BB98_41;
	add.s32 	%r842, %r80, %r41;
	shl.b32 	%r843, %r842, 2;
	mov.u32 	%r844, _ZZ9cuda_gemmIiLi256ELi1ELi1ELi128ELi16ELi16ELi32ELi1ELi0EEviiiPT_S1_S1_iiE3Ash;
	add.s32 	%r845, %r844, %r843;
	ld.shared.u32 	%r948, [%r845];
$L__BB98_41:
	setp.lt.s32 	%p183, %r395, 13;
	@%p183 bra 	$L__BB98_43;
	add.s32 	%r846, %r80, %r42;
	shl.b32 	%r847, %r846, 2;
	mov.u32 	%r848, _ZZ9cuda_gemmIiLi256ELi1ELi1ELi128ELi16ELi16ELi32ELi1ELi0EEviiiPT_S1_S1_iiE3Ash;
	add.s32 	%r849, %r848, %r847;
	ld.shared.u32 	%r949, [%r849];
$L__BB98_43:
	setp.lt.s32 	%p184, %r395, 14;
	@%p184 bra 	$L__BB98_45;
	add.s32 	%r850, %r80, %r43;
	shl.b32 	%r851, %r850, 2;
	mov.u32 	%r852, _ZZ9cuda_gemmIiLi256ELi1ELi1ELi128ELi16ELi16ELi32ELi1ELi0EEviiiPT_S1_S1_iiE3Ash;
	add.s32 	%r853, %r852, %r851;
	ld.shared.u32 	%r950, [%r853];
$L__BB98_45:
	setp.lt.s32 	%p185, %r395, 15;
	@%p185 bra 	$L__BB98_47;
	add.s32 	%r854, %r80, %r44;
	shl.b32 	%r855, %r854, 2;
	mov.u32 	%r856, _ZZ9cuda_gemmIiLi256ELi1ELi1ELi128ELi16ELi16ELi32ELi1ELi0EEviiiPT_S1_S1_iiE3Ash;
	add.s32 	%r857, %r856, %r855;
	ld.shared.u32 	%r951, [%r857];
$L__BB98_47:
	setp.lt.s32 	%p186, %r395, 16;
	@%p186 bra 	$L__BB98_49;
	add.s32 	%r858, %r80, %r45;
	shl.b32 	%r859, %r858, 2;
	mov.u32 	%r860, _ZZ9cuda_gemmIiLi256ELi1ELi1ELi128ELi16ELi16ELi32ELi1ELi0EEviiiPT_S1_S1_iiE3Ash;
	add.s32 	%r861, %r860, %r859;
	ld.shared.u32 	%r952, [%r861];
$L__BB98_49:
	setp.lt.s32 	%p187, %r12, %r18;
	@%p187 bra 	$L__BB98_51;
$L__BB98_50:
	add.s32 	%r936, %r936, %r10;
	setp.lt.s32 	%p221, %r936, %r9;
	@%p221 bra 	$L__BB98_17;
	bra.uni 	$L__BB98_228;
$L__BB98_51:
	rem.s32 	%r862, %r2, %r395;
	shl.b32 	%r863, %r862, 2;
	mov.u32 	%r864, _ZZ9cuda_gemmIiLi256ELi1ELi1ELi128ELi16ELi16ELi32ELi1ELi0EEviiiPT_S1_S1_iiE11kron_fac_sh;
	add.s32 	%r114, %r864, %r863;
	mov.u32 	%r953, %r12;
$L__BB98_52:
	mad.lo.s32 	%r866, %r953, 68, %r114;
	ld.shared.u32 	%r116, [%r866];
	mov.b32 	%r955, 0;
	@%p171 bra 	$L__BB98_54;
	shfl.sync.idx.b32	%r867|%p189, %r116, %r46, %r19, -1;
	mul.lo.s32 	%r955, %r867, %r937;
$L__BB98_54:
	@%p172 bra 	$L__BB98_56;
	shfl.sync.idx.b32	%r868|%p191, %r116, %r47, %r19, -1;
	mad.lo.s32 	%r955, %r868, %r938, %r955;
$L__BB98_56:
	@%p173 bra 	$L__BB98_58;
	shfl.sync.idx.b32	%r869|%p193, %r116, %r48, %r19, -1;
	mad.lo.s32 	%r955, %r869, %r939, %r955;
$L__BB98_58:
	@%p174 bra 	$L__BB98_60;
	shfl.sync.idx.b32	%r870|%p195, %r116, %r49, %r19, -1;
	mad.lo.s32 	%r955, %r870, %r940, %r955;
$L__BB98_60:
	@%p175 bra 	$L__BB98_62;
	shfl.sync.idx.b32	%r871|%p197, %r116, %r50, %r19, -1;
	mad.lo.s32 	%r955, %r871, %r941, %r955;
$L__BB98_62:
	@%p176 bra 	$L__BB98_64;
	shfl.sync.idx.b32	%r872|%p199, %r116, %r51, %r19, -1;
	mad.lo.s32 	%r955, %r872, %r942, %r955;
$L__BB98_64:
	setp.lt.s32 	%p200, %r395, 7;
	@%p200 bra 	$L__BB98_66;
	shfl.sync.idx.b32	%r873|%p201, %r116, %r52, %r19, -1;
	mad.lo.s32 	%r955, %r873, %r943, %r955;
$L__BB98_66:
	setp.lt.s32 	%p202, %r395, 8;
	@%p202 bra 	$L__BB98_68;
	shfl.sync.idx.b32	%r874|%p203, %r116, %r53, %r19, -1;
	mad.lo.s32 	%r955, %r874, %r944, %r955;
$L__BB98_68:
	setp.lt.s32 	%p204, %r395, 9;
	@%p204 bra 	$L__BB98_70;
	shfl.sync.idx.b32	%r875|%p205, %r116, %r54, %r19, -1;
	mad.lo.s32 	%r955, %r875, %r945, %r955;
$L__BB98_70:
	setp.lt.s32 	%p206, %r395, 10;
	@%p206 bra 	$L__BB98_72;
	shfl.sync.idx.b32	%r876|%p207, %r116, %r55, %r19, -1;
	mad.lo.s32 	%r955, %r876, %r946, %r955;
$L__BB98_72:
	setp.lt.s32 	%p208, %r395, 11;
	@%p208 bra 	$L__BB98_74;
	shfl.sync.idx.b32	%r877|%p209, %r116, %r56, %r19, -1;
	mad.lo.s32 	%r955, %r877, %r947, %r955;
$L__BB98_74:
	setp.lt.s32 	%p210, %r395, 12;
	@%p210 bra 	$L__BB98_76;
	shfl.sync.idx.b32	%r878|%p211, %r116, %r57, %r19, -1;
	mad.lo.s32 	%r955, %r878, %r948, %r955;
$L__BB98_76:
	setp.lt.s32 	%p212, %r395, 13;
	@%p212 bra 	$L__BB98_78;
	shfl.sync.idx.b32	%r879|%p213, %r116, %r58, %r19, -1;
	mad.lo.s32 	%r955, %r879, %r949, %r955;
$L__BB98_78:
	setp.lt.s32 	%p214, %r395, 14;
	@%p214 bra 	$L__BB98_80;
	shfl.sync.idx.b32	%r880|%p215, %r116, %r59, %r19, -1;
	mad.lo.s32 	%r955, %r880, %r950, %r955;
$L__BB98_80:
	setp.lt.s32 	%p216, %r395, 15;
	@%p216 bra 	$L__BB98_82;
	shfl.sync.idx.b32	%r881|%p217, %r116, %r60, %r19, -1;
	mad.lo.s32 	%r955, %r881, %r951, %r955;
$L__BB98_82:
	setp.lt.s32 	%p218, %r395, 16;
	@%p218 bra 	$L__BB98_84;
	shfl.sync.idx.b32	%r882|%p219, %r116, %r61, %r19, -1;
	mad.lo.s32 	%r955, %r882, %r952, %r955;
$L__BB98_84:
	mad.lo.s32 	%r883, %r953, %r9, %r79;
	shl.b32 	%r884, %r883, 2;
	mov.u32 	%r885, _ZZ9cuda_gemmIiLi256ELi1ELi1ELi128ELi16ELi16ELi32ELi1ELi0EEviiiPT_S1_S1_iiE3Csh;
	add.s32 	%r886, %r885, %r884;
	ld.shared.u32 	%r887, [%r886];
	add.s32 	%r888, %r887, %r955;
	st.shared.u32 	[%r886], %r888;
	add.s32 	%r953, %r953, %r14;
	setp.lt.s32 	%p220, %r953, %r18;
	@%p220 bra 	$L__BB98_52;
	bra.uni 	$L__BB98_50;
$L__BB98_85:
	setp.gt.u32 	%p17, %r395, 31;
	@%p17 bra 	$L__BB98_119;
	add.s32 	%r449, %r11, 1;
	and.b32  	%r150, %r449, 15;
	add.s32 	%r450, %r11, 2;
	and.b32  	%r151, %r450, 15;
	add.s32 	%r451, %r11, 3;
	and.b32  	%r152, %r451, 15;
	add.s32 	%r452, %r11, 4;
	and.b32  	%r153, %r452, 15;
	add.s32 	%r453, %r11, 5;
	and.b32  	%r154, %r453, 15;
	add.s32 	%r454, %r11, 6;
	and.b32  	%r155, %r454, 15;
	add.s32 	%r455, %r11, 7;
	and.b32  	%r156, %r455, 15;
	add.s32 	%r456, %r11, 10;
	and.b32  	%r157, %r456, 15;
	setp.lt.u32 	%p18, %r16, %r395;
	selp.b32 	%r457, 0, %r395, %p18;
	sub.s32 	%r158, %r16, %r457;
	add.s32 	%r458, %r16, 1;
	setp.lt.u32 	%p19, %r458, %r395;
	selp.b32 	%r459, 0, %r395, %p19;
	sub.s32 	%r159, %r458, %r459;
	add.s32 	%r460, %r16, 2;
	setp.lt.u32 	%p20, %r460, %r395;
	selp.b32 	%r461, 0, %r395, %p20;
	sub.s32 	%r160, %r460, %r461;
	add.s32 	%r462, %r16, 3;
	setp.lt.u32 	%p21, %r462, %r395;
	selp.b32 	%r463, 0, %r395, %p21;
	sub.s32 	%r161, %r462, %r463;
	add.s32 	%r464, %r16, 4;
	setp.lt.u32 	%p22, %r464, %r395;
	selp.b32 	%r465, 0, %r395, %p22;
	sub.s32 	%r162, %r464, %r465;
	add.s32 	%r466, %r16, 5;
	setp.lt.u32 	%p23, %r466, %r395;
	selp.b32 	%r467, 0, %r395, %p23;
	sub.s32 	%r163, %r466, %r467;
	add.s32 	%r468, %r16, 6;
	setp.lt.u32 	%p24, %r468, %r395;
	selp.b32 	%r469, 0, %r395, %p24;
	sub.s32 	%r164, %r468, %r469;
	add.s32 	%r470, %r16, 7;
	setp.lt.u32 	%p25, %r470, %r395;
	selp.b32 	%r471, 0, %r395, %p25;
	sub.s32 	%r165, %r470, %r471;
	add.s32 	%r472, %r16, 8;
	setp.lt.u32 	%p26, %r472, %r395;
	selp.b32 	%r473, 0, %r395, %p26;
	sub.s32 	%r166, %r472, %r473;
	add.s32 	%r474, %r16, 9;
	setp.lt.u32 	%p27, %r474, %r395;
	selp.b32 	%r475, 0, %r395, %p27;
	sub.s32 	%r167, %r474, %r475;
	add.s32 	%r476, %r16, 10;
	setp.lt.u32 	%p28, %r476, %r395;
	selp.b32 	%r477, 0, %r395, %p28;
	sub.s32 	%r168, %r476, %r477;
	add.s32 	%r478, %r16, 11;
	setp.lt.u32 	%p29, %r478, %r395;
	selp.b32 	%r479, 0, %r395, %p29;
	sub.s32 	%r169, %r478, %r479;
	add.s32 	%r480, %r16, 12;
	setp.lt.u32 	%p30, %r480, %r395;
	selp.b32 	%r481, 0, %r395, %p30;
	sub.s32 	%r170, %r480, %r481;
	add.s32 	%r482, %r16, 13;
	setp.lt.u32 	%p31, %r482, %r395;
	selp.b32 	%r483, 0, %r395, %p31;
	sub.s32 	%r171, %r482, %r483;
	add.s32 	%r484, %r16, 14;
	setp.lt.u32 	%p32, %r484, %r395;
	selp.b32 	%r485, 0, %r395, %p32;
	sub.s32 	%r172, %r484, %r485;
	add.s32 	%r486, %r16, 15;
	setp.lt.u32 	%p33, %r486, %r395;
	selp.b32 	%r487, 0, %r395, %p33;
	sub.s32 	%r173, %r486, %r487;
	mov.b32 	%r1038, 0;
$L__BB98_87:
	setp.eq.s32 	%p34, %r395, 0;
	add.s32 	%r300, %r1038, %r11;
	mad.lo.s32 	%r301, %r300, %r395, %r17;
	@%p34 bra 	$L__BB98_89;
	add.s32 	%r488, %r301, %r16;
	shl.b32 	%r489, %r488, 2;
	mov.u32 	%r490, _ZZ9cuda_gemmIiLi256ELi1ELi1ELi128ELi16ELi16ELi32ELi1ELi0EEviiiPT_S1_S1_iiE3Ash;
	add.s32 	%r491, %r490, %r489;
	ld.shared.u32 	%r1039, [%r491];
$L__BB98_89:
	setp.lt.u32 	%p35, %r395, 2;
	@%p35 bra 	$L__BB98_91;
	add.s32 	%r492, %r301, %r150;
	shl.b32 	%r493, %r492, 2;
	mov.u32 	%r494, _ZZ9cuda_gemmIiLi256ELi1ELi1ELi128ELi16ELi16ELi32ELi1ELi0EEviiiPT_S1_S1_iiE3Ash;
	add.s32 	%r495, %r494, %r493;
	ld.shared.u32 	%r1036, [%r495];
$L__BB98_91:
	setp.lt.u32 	%p36, %r395, 3;
	@%p36 bra 	$L__BB98_93;
	add.s32 	%r496, %r301, %r151;
	shl.b32 	%r497, %r496, 2;
	mov.u32 	%r498, _ZZ9cuda_gemmIiLi256ELi1ELi1ELi128ELi16ELi16ELi32ELi1ELi0EEviiiPT_S1_S1_iiE3Ash;
	add.s32 	%r499, %r498, %r497;
	ld.shared.u32 	%r1035, [%r499];
$L__BB98_93:
	setp.lt.u32 	%p37, %r395, 4;
	@%p37 bra 	$L__BB98_95;
	add.s32 	%r500, %r301, %r152;
	shl.b32 	%r501, %r500, 2;
	mov.u32 	%r502, _ZZ9cuda_gemmIiLi256ELi1ELi1ELi128ELi16ELi16ELi32ELi1ELi0EEviiiPT_S1_S1_iiE3Ash;
	add.s32 	%r503, %r502, %r501;
	ld.shared.u32 	%r1034, [%r503];
$L__BB98_95:
	setp.lt.u32 	%p38, %r395, 5;
	@%p38 bra 	$L__BB98_97;
	add.s32 	%r504, %r301, %r153;
	shl.b32 	%r505, %r504, 2;
	mov.u32 	%r506, _ZZ9cuda_gemmIiLi256ELi1ELi1ELi128ELi16ELi16ELi32ELi1ELi0EEviiiPT_S1_S1_iiE3Ash;
	add.s32 	%r507, %r506, %r505;
	ld.shared.u32 	%r1033, [%r507];
$L__BB98_97:
	setp.lt.u32 	%p39, %r395, 6;
	@%p39 bra 	$L__BB98_99;
	add.s32 	%r508, %r301, %r154;
	shl.b32 	%r509, %r508, 2;
	mov.u32 	%r510, _ZZ9cuda_gemmIiLi256ELi1ELi1ELi128ELi16ELi16ELi32ELi1ELi0EEviiiPT_S1_S1_iiE3Ash;
	add.s32 	%r511, %r510, %r509;
	ld.shared.u32 	%r1032, [%r511];
$L__BB98_99:
	setp.lt.u32 	%p40, %r395, 7;
	@%p40 bra 	$L__BB98_101;
	add.s32 	%r512, %r301, %r155;
	shl.b32 	%r513, %r512, 2;
	mov.u32 	%r514, _ZZ9cuda_gemmIiLi256ELi1ELi1ELi128ELi16ELi16ELi32ELi1ELi0EEviiiPT_S1_S1_iiE3Ash;
	add.s32 	%r515, %r514, %r513;
	ld.shared.u32 	%r1031, [%r515];
$L__BB98_101:
	setp.lt.u32 	%p41, %r395, 8;
	@%p41 bra 	$L__BB98_103;
	add.s32 	%r516, %r301, %r156;
	shl.b32 	%r517, %r516, 2;
	mov.u32 	%r518, _ZZ9cuda_gemmIiLi256ELi1ELi1ELi128ELi16ELi16ELi32ELi1ELi0EEviiiPT_S1_S1_iiE3Ash;
	add.s32 	%r519, %r518, %r517;
	ld.shared.u32 	%r1030, [%r519];
$L__BB98_103:
	setp.lt.u32 	%p42, %r395, 9;
	@%p42 bra 	$L__BB98_105;
	xor.b32  	%r520, %r16, 8;
	add.s32 	%r521, %r301, %r520;
	shl.b32 	%r522, %r521, 2;
	mov.u32 	%r523, _ZZ9cuda_gemmIiLi256ELi1ELi1ELi128ELi16ELi16ELi32ELi1ELi0EEviiiPT_S1_S1_iiE3Ash;
	add.s32 	%r524, %r523, %r522;
	ld.shared.u32 	%r1029, [%r524];
$L__BB98_105:
	setp.lt.u32 	%p43, %r395, 10;
	@%p43 bra 	$L__BB98_107;
	add.s32 	%r525, %r11, 9;
	and.b32  	%r526, %r525, 15;
	add.s32 	%r527, %r301, %r526;
	shl.b32 	%r528, %r527, 2;
	mov.u32 	%r529, _ZZ9cuda_gemmIiLi256ELi1ELi1ELi128ELi16ELi16ELi32ELi1ELi0EEviiiPT_S1_S1_iiE3Ash;
	add.s32 	%r530, %r529, %r528;
	ld.shared.u32 	%r1028, [%r530];
$L__BB98_107:
	setp.lt.u32 	%p44, %r395, 11;
	@%p44 bra 	$L__BB98_109;
	add.s32 	%r531, %r301, %r157;
	shl.b32 	%r532, %r531, 2;
	mov.u32 	%r533, _ZZ9cuda_gemmIiLi256ELi1ELi1ELi128ELi16ELi16ELi32ELi1ELi0EEviiiPT_S1_S1_iiE3Ash;
	add.s32 	%r534, %r533, %r532;
	ld.shared.u32 	%r1027, [%r534];
$L__BB98_109:
	setp.lt.u32 	%p45, %r395, 12;
	@%p45 bra 	$L__BB98_111;
	add.s32 	%r535, %r11, 11;
	and.b32  	%r536, %r535, 15;
	add.s32 	%r537, %r301, %r536;
	shl.b32 	%r538, %r537, 2;
	mov.u32 	%r539, _ZZ9cuda_gemmIiLi256ELi1ELi1ELi128ELi16ELi16ELi32ELi1ELi0EEviiiPT_S1_S1_iiE3Ash;
	add.s32 	%r540, %r539, %r538;
	ld.shared.u32 	%r1026, [%r540];
$L__BB98_111:
	setp.lt.u32 	%p46, %r395, 13;
	@%p46 bra 	$L__BB98_113;
	add.s32 	%r541, %r11, 12;
	and.b32  	%r542, %r541, 15;
	add.s32 	%r543, %r301, %r542;
	shl.b32 	%r544, %r543, 2;
	mov.u32 	%r545, _ZZ9cuda_gemmIiLi256ELi1ELi1ELi128ELi16ELi16ELi32ELi1ELi0EEviiiPT_S1_S1_iiE3Ash;
	add.s32 	%r546, %r545, %r544;
	ld.shared.u32 	%r1025, [%r546];
$L__BB98_113:
	setp.lt.u32 	%p47, %r395, 14;
	@%p47 bra 	$L__BB98_115;
	add.s32 	%r547, %r11, 13;
	and.b32  	%r548, %r547, 15;
	add.s32 	%r549, %r301, %r548;
	shl.b32 	%r550, %r549, 2;
	mov.u32 	%r551, _ZZ9cuda_gemmIiLi256ELi1ELi1ELi128ELi16ELi16ELi32ELi1ELi0EEviiiPT_S1_S1_iiE3Ash;
	add.s32 	%r552, %r551, %r550;
	ld.shared.u32 	%r1024, [%r552];
$L__BB98_115:
	setp.lt.u32 	%p48, %r395, 15;
	@%p48 bra 	$L__BB98_117;
	add.s32 	%r553, %r11, 14;
	and.b32  	%r554, %r553, 15;
	add.s32 	%r555, %r301, %r554;
	shl.b32 	%r556, %r555, 2;
	mov.u32 	%r557, _ZZ9cuda_gemmIiLi256ELi1ELi1ELi128ELi16ELi16ELi32ELi1ELi0EEviiiPT_S1_S1_iiE3Ash;
	add.s32 	%r558, %r557, %r556;
	ld.shared.u32 	%r1023, [%r558];
$L__BB98_117:
	setp.lt.u32 	%p49, %r395, 16;
	@%p49 bra 	$L__BB98_192;
	add.s32 	%r559, %r11, -1;
	and.b32  	%r560, %r559, 15;
	add.s32 	%r561, %r301, %r560;
	shl.b32 	%r562, %r561, 2;
	mov.u32 	%r563, _ZZ9cuda_gemmIiLi256ELi1ELi1ELi128ELi16ELi16ELi32ELi1ELi0EEviiiPT_S1_S1_iiE3Ash;
	add.s32 	%r564, %r563, %r562;
	ld.shared.u32 	%r1022, [%r564];
	bra.uni 	$L__BB98_192;
$L__BB98_119:
	setp.lt.s32 	%p85, %r16, %r395;
	selp.b32 	%r592, 0, %r395, %p85;
	sub.s32 	%r174, %r16, %r592;
	add.s32 	%r593, %r16, 1;
	setp.lt.s32 	%p86, %r593, %r395;
	selp.b32 	%r594, 0, %r395, %p86;
	sub.s32 	%r175, %r593, %r594;
	add.s32 	%r595, %r16, 2;
	setp.lt.s32 	%p87, %r595, %r395;
	selp.b32 	%r596, 0, %r395, %p87;
	sub.s32 	%r176, %r595, %r596;
	add.s32 	%r597, %r16, 3;
	setp.lt.s32 	%p88, %r597, %r395;
	selp.b32 	%r598, 0, %r395, %p88;
	sub.s32 	%r177, %r597, %r598;
	add.s32 	%r599, %r16, 4;
	setp.lt.s32 	%p89, %r599, %r395;
	selp.b32 	%r600, 0, %r395, %p89;
	sub.s32 	%r178, %r599, %r600;
	add.s32 	%r601, %r16, 5;
	setp.lt.s32 	%p90, %r601, %r395;
	selp.b32 	%r602, 0, %r395, %p90;
	sub.s32 	%r179, %r601, %r602;
	add.s32 	%r603, %r16, 6;
	setp.lt.s32 	%p91, %r603, %r395;
	selp.b32 	%r604, 0, %r395, %p91;
	sub.s32 	%r180, %r603, %r604;
	add.s32 	%r605, %r16, 7;
	setp.lt.s32 	%p92, %r605, %r395;
	selp.b32 	%r606, 0, %r395, %p92;
	sub.s32 	%r181, %r605, %r606;
	add.s32 	%r607, %r16, 8;
	setp.lt.s32 	%p93, %r607, %r395;
	selp.b32 	%r608, 0, %r395, %p93;
	sub.s32 	%r182, %r607, %r608;
	add.s32 	%r609, %r16, 9;
	setp.lt.s32 	%p94, %r609, %r395;
	selp.b32 	%r610, 0, %r395, %p94;
	sub.s32 	%r183, %r609, %r610;
	add.s32 	%r611, %r16, 10;
	setp.lt.s32 	%p95, %r611, %r395;
	selp.b32 	%r612, 0, %r395, %p95;
	sub.s32 	%r184, %r611, %r612;
	add.s32 	%r613, %r16, 11;
	setp.lt.s32 	%p96, %r613, %r395;
	selp.b32 	%r614, 0, %r395, %p96;
	sub.s32 	%r185, %r613, %r614;
	add.s32 	%r615, %r16, 12;
	setp.lt.s32 	%p97, %r615, %r395;
	selp.b32 	%r616, 0, %r395, %p97;
	sub.s32 	%r186, %r615, %r616;
	add.s32 	%r617, %r16, 13;
	setp.lt.s32 	%p98, %r617, %r395;
	selp.b32 	%r618, 0, %r395, %p98;
	sub.s32 	%r187, %r617, %r618;
	add.s32 	%r619, %r16, 14;
	setp.lt.s32 	%p99, %r619, %r395;
	selp.b32 	%r620, 0, %r395, %p99;
	sub.s32 	%r188, %r619, %r620;
	add.s32 	%r621, %r16, 15;
	setp.lt.s32 	%p100, %r621, %r395;
	selp.b32 	%r622, 0, %r395, %p100;
	sub.s32 	%r189, %r621, %r622;
	shl.b32 	%r623, %r4, 8;
	sub.s32 	%r190, 8223, %r623;
	mov.b32 	%r986, 0;
$L__BB98_120:
	setp.lt.s32 	%p101, %r395, 1;
	add.s32 	%r208, %r986, %r11;
	mad.lo.s32 	%r209, %r208, %r395, %r17;
	@%p101 bra 	$L__BB98_122;
	add.s32 	%r624, %r209, %r16;
	shl.b32 	%r625, %r624, 2;
	mov.u32 	%r626, _ZZ9cuda_gemmIiLi256ELi1ELi1ELi128ELi16ELi16ELi32ELi1ELi0EEviiiPT_S1_S1_iiE3Ash;
	add.s32 	%r627, %r626, %r625;
	ld.shared.u32 	%r987, [%r627];
$L__BB98_122:
	setp.lt.s32 	%p102, %r395, 2;
	@%p102 bra 	$L__BB98_124;
	add.s32 	%r628, %r11, 1;
	and.b32  	%r629, %r628, 15;
	add.s32 	%r630, %r209, %r629;
	shl.b32 	%r631, %r630, 2;
	mov.u32 	%r632, _ZZ9cuda_gemmIiLi256ELi1ELi1ELi128ELi16ELi16ELi32ELi1ELi0EEviiiPT_S1_S1_iiE3Ash;
	add.s32 	%r633, %r632, %r631;
	ld.shared.u32 	%r988, [%r633];
$L__BB98_124:
	setp.lt.s32 	%p103, %r395, 3;
	@%p103 bra 	$L__BB98_126;
	add.s32 	%r634, %r11, 2;
	and.b32  	%r635, %r634, 15;
	add.s32 	%r636, %r209, %r635;
	shl.b32 	%r637, %r636, 2;
	mov.u32 	%r638, _ZZ9cuda_gemmIiLi256ELi1ELi1ELi128ELi16ELi16ELi32ELi1ELi0EEviiiPT_S1_S1_iiE3Ash;
	add.s32 	%r639, %r638, %r637;
	ld.shared.u32 	%r989, [%r639];
$L__BB98_126:
	setp.lt.s32 	%p104, %r395, 4;
	@%p104 bra 	$L__BB98_128;
	add.s32 	%r640, %r11, 3;
	and.b32  	%r641, %r640, 15;
	add.s32 	%r642, %r209, %r641;
	shl.b32 	%r643, %r642, 2;
	mov.u32 	%r644, _ZZ9cuda_gemmIiLi256ELi1ELi1ELi128ELi16ELi16ELi32ELi1ELi0EEviiiPT_S1_S1_iiE3Ash;
	add.s32 	%r645, %r644, %r643;
	ld.shared.u32 	%r990, [%r645];
$L__BB98_128:
	setp.lt.s32 	%p105, %r395, 5;
	@%p105 bra 	$L__BB98_130;
	add.s32 	%r646, %r11, 4;
	and.b32  	%r647, %r646, 15;
	add.s32 	%r648, %r209, %r647;
	shl.b32 	%r649, %r648, 2;
	mov.u32 	%r650, _ZZ9cuda_gemmIiLi256ELi1ELi1ELi128ELi16ELi16ELi32ELi1ELi0EEviiiPT_S1_S1_iiE3Ash;
	add.s32 	%r651, %r650, %r649;
	ld.shared.u32 	%r991, [%r651];
$L__BB98_130:
	setp.lt.s32 	%p106, %r395, 6;
	@%p106 bra 	$L__BB98_132;
	add.s32 	%r652, %r11, 5;
	and.b32  	%r653, %r652, 15;
	add.s32 	%r654, %r209, %r653;
	shl.b32 	%r655, %r654, 2;
	mov.u32 	%r656, _ZZ9cuda_gemmIiLi256ELi1ELi1ELi128ELi16ELi16ELi32ELi1ELi0EEviiiPT_S1_S1_iiE3Ash;
	add.s32 	%r657, %r656, %r655;
	ld.shared.u32 	%r992, [%r657];
$L__BB98_132:
	setp.lt.s32 	%p107, %r395, 7;
	@%p107 bra 	$L__BB98_134;
	add.s32 	%r658, %r11, 6;
	and.b32  	%r659, %r658, 15;
	add.s32 	%r660, %r209, %r659;
	shl.b32 	%r661, %r660, 2;
	mov.u32 	%r662, _ZZ9cuda_gemmIiLi256ELi1ELi1ELi128ELi16ELi16ELi32ELi1ELi0EEviiiPT_S1_S1_iiE3Ash;
	add.s32 	%r663, %r662, %r661;
	ld.shared.u32 	%r993, [%r663];
$L__BB98_134:
	setp.lt.s32 	%p108, %r395, 8;
	@%p108 bra 	$L__BB98_136;
	add.s32 	%r664, %r11, 7;
	and.b32  	%r665, %r664, 15;
	add.s32 	%r666, %r209, %r665;
	shl.b32 	%r667, %r666, 2;
	mov.u32 	%r668, _ZZ9cuda_gemmIiLi256ELi1ELi1ELi128ELi16ELi16ELi32ELi1ELi0EEviiiPT_S1_S1_iiE3Ash;
	add.s32 	%r669, %r668, %r667;
	ld.shared.u32 	%r994, [%r669];
$L__BB98_136:
	setp.lt.s32 	%p109, %r395, 9;
	@%p109 bra 	$L__BB98_138;
	xor.b32  	%r670, %r16, 8;
	add.s32 	%r671, %r209, %r670;
	shl.b32 	%r672, %r671, 2;
	mov.u32 	%r673, _ZZ9cuda_gemmIiLi256ELi1ELi1ELi128ELi16ELi16ELi32ELi1ELi0EEviiiPT_S1_S1_iiE3Ash;
	add.s32 	%r674, %r673, %r672;
	ld.shared.u32 	%r995, [%r674];
$L__BB98_138:
	setp.lt.s32 	%p110, %r395, 10;
	@%p110 bra 	$L__BB98_140;
	add.s32 	%r675, %r11, 9;
	and.b32  	%r676, %r675, 15;
	add.s32 	%r677, %r209, %r676;
	shl.b32 	%r678, %r677, 2;
	mov.u32 	%r679, _ZZ9cuda_gemmIiLi256ELi1ELi1ELi128ELi16ELi16ELi32ELi1ELi0EEviiiPT_S1_S1_iiE3Ash;
	add.s32 	%r680, %r679, %r678;
	ld.shared.u32 	%r996, [%r680];
$L__BB98_140:
	setp.lt.s32 	%p111, %r395, 11;
	@%p111 bra 	$L__BB98_142;
	add.s32 	%r681, %r11, 10;
	and.b32  	%r682, %r681, 15;
	add.s32 	%r683, %r209, %r682;
	shl.b32 	%r684, %r683, 2;
	mov.u32 	%r685, _ZZ9cuda_gemmIiLi256ELi1ELi1ELi128ELi16ELi16ELi32ELi1ELi0EEviiiPT_S1_S1_iiE3Ash;
	add.s32 	%r686, %r685, %r684;
	ld.shared.u32 	%r997, [%r686];
$L__BB98_142:
	setp.lt.s32 	%p112, %r395, 12;
	@%p112 bra 	$L__BB98_144;
	add.s32 	%r687, %r11, 11;
	and.b32  	%r688, %r687, 15;
	add.s32 	%r689, %r209, %r688;
	shl.b32 	%r690, %r689, 2;
	mov.u32 	%r691, _ZZ9cuda_gemmIiLi256ELi1ELi1ELi128ELi16ELi16ELi32ELi1ELi0EEviiiPT_S1_S1_iiE3Ash;
	add.s32 	%r692, %r691, %r690;
	ld.shared.u32 	%r998, [%r692];
$L__BB98_144:
	setp.lt.s32 	%p113, %r395, 13;
	@%p113 bra 	$L__BB98_146;
	add.s32 	%r693, %r11, 12;
	and.b32  	%r694, %r693, 15;
	add.s32 	%r695, %r209, %r694;
	shl.b32 	%r696, %r695, 2;
	mov.u32 	%r697, _ZZ9cuda_gemmIiLi256ELi1ELi1ELi128ELi16ELi16ELi32ELi1ELi0EEviiiPT_S1_S1_iiE3Ash;
	add.s32 	%r698, %r697, %r696;
	ld.shared.u32 	%r999, [%r698];
$L__BB98_146:
	setp.lt.s32 	%p114, %r395, 14;
	@%p114 bra 	$L__BB98_148;
	add.s32 	%r699, %r11, 13;
	and.b32  	%r700, %r699, 15;
	add.s32 	%r701, %r209, %r700;
	shl.b32 	%r702, %r701, 2;
	mov.u32 	%r703, _ZZ9cuda_gemmIiLi256ELi1ELi1ELi128ELi16ELi16ELi32ELi1ELi0EEviiiPT_S1_S1_iiE3Ash;
	add.s32 	%r704, %r703, %r702;
	ld.shared.u32 	%r1000, [%r704];
$L__BB98_148:
	setp.lt.s32 	%p115, %r395, 15;
	@%p115 bra 	$L__BB98_150;
	add.s32 	%r705, %r11, 14;
	and.b32  	%r706, %r705, 15;
	add.s32 	%r707, %r209, %r706;
	shl.b32 	%r708, %r707, 2;
	mov.u32 	%r709, _ZZ9cuda_gemmIiLi256ELi1ELi1ELi128ELi16ELi16ELi32ELi1ELi0EEviiiPT_S1_S1_iiE3Ash;
	add.s32 	%r710, %r709, %r708;
	ld.shared.u32 	%r1001, [%r710];
$L__BB98_150:
	setp.lt.s32 	%p116, %r395, 16;
	@%p116 bra 	$L__BB98_152;
	add.s32 	%r711, %r11, -1;
	and.b32  	%r712, %r711, 15;
	add.s32 	%r713, %r209, %r712;
	shl.b32 	%r714, %r713, 2;
	mov.u32 	%r715, _ZZ9cuda_gemmIiLi256ELi1ELi1ELi128ELi16ELi16ELi32ELi1ELi0EEviiiPT_S1_S1_iiE3Ash;
	add.s32 	%r716, %r715, %r714;
	ld.shared.u32 	%r1002, [%r716];
$L__BB98_152:
	setp.lt.s32 	%p117, %r12, %r18;
	@%p117 bra 	$L__BB98_154;
$L__BB98_153:
	add.s32 	%r986, %r986, %r10;
	setp.lt.s32 	%p154, %r986, %r9;
	@%p154 bra 	$L__BB98_120;
	bra.uni 	$L__BB98_228;
$L__BB98_154:
	rem.s32 	%r717, %r2, %r395;
	shl.b32 	%r718, %r717, 2;
	mov.u32 	%r719, _ZZ9cuda_gemmIiLi256ELi1ELi1ELi128ELi16ELi16ELi32ELi1ELi0EEviiiPT_S1_S1_iiE11kron_fac_sh;
	add.s32 	%r243, %r719, %r718;
	mov.u32 	%r1003, %r12;
$L__BB98_155:
	mad.lo.s32 	%r721, %r1003, 68, %r243;
	ld.shared.u32 	%r245, [%r721];
	mov.b32 	%r1005, 0;
	@%p101 bra 	$L__BB98_157;
	shfl.sync.idx.b32	%r722|%p119, %r245, %r174, %r19, -1;
	mul.lo.s32 	%r1005, %r722, %r987;
$L__BB98_157:
	@%p102 bra 	$L__BB98_159;
	shfl.sync.idx.b32	%r723|%p121, %r245, %r175, %r19, -1;
	mad.lo.s32 	%r1005, %r723, %r988, %r1005;
$L__BB98_159:
	@%p103 bra 	$L__BB98_161;
	shfl.sync.idx.b32	%r724|%p123, %r245, %r176, %r19, -1;
	mad.lo.s32 	%r1005, %r724, %r989, %r1005;
$L__BB98_161:
	@%p104 bra 	$L__BB98_163;
	shfl.sync.idx.b32	%r725|%p125, %r245, %r177, %r19, -1;
	mad.lo.s32 	%r1005, %r725, %r990, %r1005;
$L__BB98_163:
	@%p105 bra 	$L__BB98_165;
	shfl.sync.idx.b32	%r726|%p127, %r245, %r178, %r19, -1;
	mad.lo.s32 	%r1005, %r726, %r991, %r1005;
$L__BB98_165:
	setp.lt.s32 	%p128, %r395, 6;
	@%p128 bra 	$L__BB98_167;
	shfl.sync.idx.b32	%r727|%p129, %r245, %r179, %r19, -1;
	mad.lo.s32 	%r1005, %r727, %r992, %r1005;
$L__BB98_167:
	setp.lt.s32 	%p130, %r395, 7;
	@%p130 bra 	$L__BB98_169;
	shfl.sync.idx.b32	%r728|%p131, %r245, %r180, %r19, -1;
	mad.lo.s32 	%r1005, %r728, %r993, %r1005;
$L__BB98_169:
	setp.lt.s32 	%p132, %r395, 8;
	@%p132 bra 	$L__BB98_171;
	shfl.sync.idx.b32	%r729|%p133, %r245, %r181, %r19, -1;
	mad.lo.s32 	%r1005, %r729, %r994, %r1005;
$L__BB98_171:
	setp.lt.s32 	%p134, %r395, 9;
	@%p134 bra 	$L__BB98_173;
	shfl.sync.idx.b32	%r730|%p135, %r245, %r182, %r19, -1;
	mad.lo.s32 	%r1005, %r730, %r995, %r1005;
$L__BB98_173:
	setp.lt.s32 	%p136, %r395, 10;
	@%p136 bra 	$L__BB98_175;
	shfl.sync.idx.b32	%r731|%p137, %r245, %r183, %r19, -1;
	mad.lo.s32 	%r1005, %r731, %r996, %r1005;
$L__BB98_175:
	setp.lt.s32 	%p138, %r395, 11;
	@%p138 bra 	$L__BB98_177;
	shfl.sync.idx.b32	%r732|%p139, %r245, %r184, %r19, -1;
	mad.lo.s32 	%r1005, %r732, %r997, %r1005;
$L__BB98_177:
	setp.lt.s32 	%p140, %r395, 12;
	@%p140 bra 	$L__BB98_179;
	shfl.sync.idx.b32	%r733|%p141, %r245, %r185, %r19, -1;
	mad.lo.s32 	%r1005, %r733, %r998, %r1005;
$L__BB98_179:
	setp.lt.s32 	%p142, %r395, 13;
	@%p142 bra 	$L__BB98_181;
	shfl.sync.idx.b32	%r734|%p143, %r245, %r186, %r19, -1;
	mad.lo.s32 	%r1005, %r734, %r999, %r1005;
$L__BB98_181:
	setp.lt.s32 	%p144, %r395, 14;
	@%p144 bra 	$L__BB98_183;
	shfl.sync.idx.b32	%r735|%p145, %r245, %r187, %r19, -1;
	mad.lo.s32 	%r1005, %r735, %r1000, %r1005;
$L__BB98_183:
	setp.lt.s32 	%p146, %r395, 15;
	@%p146 bra 	$L__BB98_185;
	shfl.sync.idx.b32	%r736|%p147, %r245, %r188, %r19, -1;
	mad.lo.s32 	%r1005, %r736, %r1001, %r1005;
$L__BB98_185:
	setp.lt.s32 	%p148, %r395, 16;
	@%p148 bra 	$L__BB98_187;
	shfl.sync.idx.b32	%r737|%p149, %r245, %r189, %r19, -1;
	mad.lo.s32 	%r1005, %r737, %r1002, %r1005;
$L__BB98_187:
	mov.u32 	%r1019, %r3;
$L__BB98_188:
	shr.u32 	%r279, %r1019, 1;
	shfl.sync.down.b32	%r738|%p150, %r1005, %r279, %r190, -1;
	add.s32 	%r1005, %r738, %r1005;
	setp.gt.u32 	%p151, %r1019, 3;
	mov.u32 	%r1019, %r279;
	@%p151 bra 	$L__BB98_188;
	rem.u32 	%r739, %r2, %r4;
	setp.eq.s32 	%p152, %r739, 0;
	@%p152 bra 	$L__BB98_190;
	bra.uni 	$L__BB98_191;
$L__BB98_190:
	mad.lo.s32 	%r740, %r1003, %r9, %r208;
	shl.b32 	%r741, %r740, 2;
	mov.u32 	%r742, _ZZ9cuda_gemmIiLi256ELi1ELi1ELi128ELi16ELi16ELi32ELi1ELi0EEviiiPT_S1_S1_iiE3Csh;
	add.s32 	%r743, %r742, %r741;
	st.shared.u32 	[%r743], %r1005;
$L__BB98_191:
	add.s32 	%r1003, %r1003, %r14;
	setp.lt.s32 	%p153, %r1003, %r18;
	@%p153 bra 	$L__BB98_155;
	bra.uni 	$L__BB98_153;
$L__BB98_192:
	setp.lt.s32 	%p50, %r12, %r18;
	@%p50 bra 	$L__BB98_193;
	bra.uni 	$L__BB98_227;
$L__BB98_193:
	rem.u32 	%r565, %r2, %r395;
	shl.b32 	%r566, %r565, 2;
	mov.u32 	%r567, _ZZ9cuda_gemmIiLi256ELi1ELi1ELi128ELi16ELi16ELi32ELi1ELi0EEviiiPT_S1_S1_iiE11kron_fac_sh;
	add.s32 	%r302, %r567, %r566;
	mov.u32 	%r1055, %r12;
$L__BB98_194:
	mad.lo.s32 	%r569, %r1055, 68, %r302;
	ld.shared.u32 	%r336, [%r569];
	mov.b32 	%r1057, 0;
	@%p34 bra 	$L__BB98_196;
	shfl.sync.idx.b32	%r570|%p52, %r336, %r158, %r19, -1;
	mul.lo.s32 	%r1057, %r570, %r1039;
$L__BB98_196:
	@%p35 bra 	$L__BB98_198;
	shfl.sync.idx.b32	%r571|%p54, %r336, %r159, %r19, -1;
	mad.lo.s32 	%r1057, %r571, %r1036, %r1057;
$L__BB98_198:
	@%p36 bra 	$L__BB98_200;
	shfl.sync.idx.b32	%r572|%p56, %r336, %r160, %r19, -1;
	mad.lo.s32 	%r1057, %r572, %r1035, %r1057;
$L__BB98_200:
	@%p37 bra 	$L__BB98_202;
	shfl.sync.idx.b32	%r573|%p58, %r336, %r161, %r19, -1;
	mad.lo.s32 	%r1057, %r573, %r1034, %r1057;
$L__BB98_202:
	@%p38 bra 	$L__BB98_204;
	shfl.sync.idx.b32	%r574|%p60, %r336, %r162, %r19, -1;
	mad.lo.s32 	%r1057, %r574, %r1033, %r1057;
$L__BB98_204:
	@%p39 bra 	$L__BB98_206;
	shfl.sync.idx.b32	%r575|%p62, %r336, %r163, %r19, -1;
	mad.lo.s32 	%r1057, %r575, %r1032, %r1057;
$L__BB98_206:
	setp.lt.u32 	%p63, %r395, 7;
	@%p63 bra 	$L__BB98_208;
	shfl.sync.idx.b32	%r576|%p64, %r336, %r164, %r19, -1;
	mad.lo.s32 	%r1057, %r576, %r1031, %r1057;
$L__BB98_208:
	setp.lt.u32 	%p65, %r395, 8;
	@%p65 bra 	$L__BB98_210;
	shfl.sync.idx.b32	%r577|%p66, %r336, %r165, %r19, -1;
	mad.lo.s32 	%r1057, %r577, %r1030, %r1057;
$L__BB98_210:
	setp.lt.u32 	%p67, %r395, 9;
	@%p67 bra 	$L__BB98_212;
	shfl.sync.idx.b32	%r578|%p68, %r336, %r166, %r19, -1;
	mad.lo.s32 	%r1057, %r578, %r1029, %r1057;
$L__BB98_212:
	setp.lt.u32 	%p69, %r395, 10;
	@%p69 bra 	$L__BB98_214;
	shfl.sync.idx.b32	%r579|%p70, %r336, %r167, %r19, -1;
	mad.lo.s32 	%r1057, %r579, %r1028, %r1057;
$L__BB98_214:
	setp.lt.u32 	%p71, %r395, 11;
	@%p71 bra 	$L__BB98_216;
	shfl.sync.idx.b32	%r580|%p72, %r336, %r168, %r19, -1;
	mad.lo.s32 	%r1057, %r580, %r1027, %r1057;
$L__BB98_216:
	setp.lt.u32 	%p73, %r395, 12;
	@%p73 bra 	$L__BB98_218;
	shfl.sync.idx.b32	%r581|%p74, %r336, %r169, %r19, -1;
	mad.lo.s32 	%r1057, %r581, %r1026, %r1057;
$L__BB98_218:
	setp.lt.u32 	%p75, %r395, 13;
	@%p75 bra 	$L__BB98_220;
	shfl.sync.idx.b32	%r582|%p76, %r336, %r170, %r19, -1;
	mad.lo.s32 	%r1057, %r582, %r1025, %r1057;
$L__BB98_220:
	setp.lt.u32 	%p77, %r395, 14;
	@%p77 bra 	$L__BB98_222;
	shfl.sync.idx.b32	%r583|%p78, %r336, %r171, %r19, -1;
	mad.lo.s32 	%r1057, %r583, %r1024, %r1057;
$L__BB98_222:
	setp.lt.u32 	%p79, %r395, 15;
	@%p79 bra 	$L__BB98_224;
	shfl.sync.idx.b32	%r584|%p80, %r336, %r172, %r19, -1;
	mad.lo.s32 	%r1057, %r584, %r1023, %r1057;
$L__BB98_224:
	setp.lt.u32 	%p81, %r395, 16;
	@%p81 bra 	$L__BB98_226;
	shfl.sync.idx.b32	%r585|%p82, %r336, %r173, %r19, -1;
	mad.lo.s32 	%r1057, %r585, %r1022, %r1057;
$L__BB98_226:
	mad.lo.s32 	%r586, %r1055, %r9, %r300;
	shl.b32 	%r587, %r586, 2;
	mov.u32 	%r588, _ZZ9cuda_gemmIiLi256ELi1ELi1ELi128ELi16ELi16ELi32ELi1ELi0EEviiiPT_S1_S1_iiE3Csh;
	add.s32 	%r589, %r588, %r587;
	st.shared.u32 	[%r589], %r1057;
	add.s32 	%r1055, %r1055, %r14;
	setp.lt.s32 	%p83, %r1055, %r18;
	@%p83 bra 	$L__BB98_194;
$L__BB98_227:
	add.s32 	%r1038, %r1038, %r10;
	setp.lt.s32 	%p84, %r1038, %r9;
	@%p84 bra 	$L__BB98_87;
$L__BB98_228:
	setp.gt.u32 	%p222, %r1077, 127;
	bar.sync 	0;
	@%p222 bra 	$L__BB98_235;
	shl.b32 	%r371, %r15, 7;
	add.s32 	%r889, %r1077, %r13;
	max.u32 	%r890, %r889, 128;
	setp.lt.u32 	%p223, %r889, 128;
	selp.u32 	%r891, 1, 0, %p223;
	add.s32 	%r892, %r889, %r891;
	sub.s32 	%r893, %r890, %r892;
	div.u32 	%r894, %r893, %r13;
	add.s32 	%r372, %r894, %r891;
	and.b32  	%r895, %r372, 3;
	setp.eq.s32 	%p224, %r895, 3;
	@%p224 bra 	$L__BB98_232;
	add.s32 	%r896, %r372, 1;
	and.b32  	%r897, %r896, 3;
	shl.b32 	%r898, %r1077, 2;
	mov.u32 	%r899, _ZZ9cuda_gemmIiLi256ELi1ELi1ELi128ELi16ELi16ELi32ELi1ELi0EEviiiPT_S1_S1_iiE3Csh;
	add.s32 	%r1073, %r899, %r898;
	shl.b32 	%r374, %r13, 2;
	add.s32 	%r900, %r1077, %r371;
	mul.wide.u32 	%rd24, %r900, 4;
	add.s64 	%rd33, %rd2, %rd24;
	mul.wide.u32 	%rd5, %r13, 4;
	neg.s32 	%r1072, %r897;
	mad.lo.s32 	%r1077, %r13, %r897, %r1077;
$L__BB98_231:
	.pragma "nounroll";
	ld.shared.u32 	%r901, [%r1073];
	st.global.u32 	[%rd33], %r901;
	add.s32 	%r1073, %r1073, %r374;
	add.s64 	%rd33, %rd33, %rd5;
	add.s32 	%r1072, %r1072, 1;
	setp.ne.s32 	%p225, %r1072, 0;
	@%p225 bra 	$L__BB98_231;
$L__BB98_232:
	setp.lt.u32 	%p226, %r372, 3;
	@%p226 bra 	$L__BB98_235;
	shl.b32 	%r382, %r13, 2;
	shl.b32 	%r902, %r1077, 2;
	mov.u32 	%r903, _ZZ9cuda_gemmIiLi256ELi1ELi1ELi128ELi16ELi16ELi32ELi1ELi0EEviiiPT_S1_S1_iiE3Csh;
	add.s32 	%r1076, %r903, %r902;
	shl.b32 	%r384, %r13, 4;
	shl.b32 	%r385, %r13, 3;
	mul.lo.s32 	%r386, %r13, 12;
	mul.wide.u32 	%rd25, %r13, 4;
	add.s64 	%rd8, %rd2, %rd25;
	add.s32 	%r1075, %r1077, %r371;
	mul.wide.u32 	%rd26, %r13, 8;
	add.s64 	%rd9, %rd2, %rd26;
	mul.wide.u32 	%rd27, %r13, 12;
	add.s64 	%rd10, %rd2, %rd27;
$L__BB98_234:
	mul.wide.s32 	%rd28, %r1075, 4;
	add.s64 	%rd29, %rd8, %rd28;
	add.s64 	%rd30, %rd9, %rd28;
	add.s64 	%rd31, %rd10, %rd28;
	add.s64 	%rd32, %rd2, %rd28;
	ld.shared.u32 	%r904, [%r1076];
	st.global.u32 	[%rd32], %r904;
	add.s32 	%r905, %r1076, %r382;
	ld.shared.u32 	%r906, [%r905];
	st.global.u32 	[%rd29], %r906;
	add.s32 	%r907, %r1076, %r385;
	ld.shared.u32 	%r908, [%r907];
	st.global.u32 	[%rd30], %r908;
	add.s32 	%r909, %r1076, %r386;
	ld.shared.u32 	%r910, [%r909];
	st.global.u32 	[%rd31], %r910;
	add.s32 	%r1077, %r1077, %r382;
	add.s32 	%r1076, %r1076, %r384;
	add.s32 	%r1075, %r1075, %r382;
	setp.lt.u32 	%p227, %r1077, 128;
	@%p227 bra 	$L__BB98_234;
$L__BB98_235:
	ret;
$L__BB98_236:
	add.s32 	%r422, %r20, %r914;
	mul.wide.s32 	%rd18, %r422, 4;
	add.s64 	%rd19, %rd1, %rd18;
	ld.global.u32 	%r423, [%rd19];
	shl.b32 	%r424, %r914, 2;
	mov.u32 	%r425, _ZZ9cuda_gemmIiLi256ELi1ELi1ELi128ELi16ELi16ELi32ELi1ELi0EEviiiPT_S1_S1_iiE3Ash;
	add.s32 	%r426, %r425, %r424;
	st.shared.u32 	[%r426], %r423;
	shl.b32 	%r427, %r13, 2;
	cvt.u64.u32 	%rd20, %r427;
	add.s64 	%rd21, %rd19, %rd20;
	ld.global.u32 	%r428, [%rd21];
	add.s32 	%r429, %r426, %r427;
	st.shared.u32 	[%r429], %r428;
	add.s64 	%rd22, %rd21, %rd20;
	ld.global.u32 	%r430, [%rd22];
	add.s32 	%r431, %r429, %r427;
	st.shared.u32 	[%r431], %r430;
	add.s64 	%rd23, %rd22, %rd20;
	ld.global.u32 	%r432, [%rd23];
	add.s32 	%r433, %r431, %r427;
	st.shared.u32 	[%r433], %r432;
	add.s32 	%r914, %r427, %r914;
	setp.lt.u32 	%p10, %r914, 128;
	@%p10 bra 	$L__BB98_236;
	bra.uni 	$L__BB98_9;

}
	// .globl	_Z9cuda_gemmIiLi256ELi1ELi1ELi128ELi16ELi16ELi32ELi1ELi1EEviiiPT_S1_S1_ii
.visible .entry _Z9cuda_gemmIiLi256ELi1ELi1ELi128ELi16ELi16ELi32ELi1ELi1EEviiiPT_S1_S1_ii(
	.param .u32 _Z9cuda_gemmIiLi256ELi1ELi1ELi128ELi16ELi16ELi32ELi1ELi1EEviiiPT_S1_S1_ii_param_0,
	.param .u32 _Z9cuda_gemmIiLi256ELi1ELi1ELi128ELi16ELi16ELi32ELi1ELi1EEviiiPT_S1_S1_ii_param_1,
	.param .u32 _Z9cuda_gemmIiLi256ELi1ELi1ELi128ELi16ELi16ELi32ELi1ELi1EEviiiPT_S1_S1_ii_param_2,
	.param .u64 .ptr .align 1 _Z9cuda_gemmIiLi256ELi1ELi1ELi128ELi16ELi16ELi32ELi1ELi1EEviiiPT_S1_S1_ii_param_3,
	.param .u64 .ptr .align 1 _Z9cuda_gemmIiLi256ELi1ELi1ELi128ELi16ELi16ELi32ELi1ELi1EEviiiPT_S1_S1_ii_param_4,
	.param .u64 .ptr .align 1 _Z9cuda_gemmIiLi256ELi1ELi1ELi128ELi16ELi16ELi32ELi1ELi1EEviiiPT_S1_S1_ii_param_5,
	.param .u32 _Z9cuda_gemmIiLi256ELi1ELi1ELi128ELi16ELi16ELi32ELi1ELi1EEviiiPT_S1_S1_ii_param_6,
	.param .u32 _Z9cuda_gemmIiLi256ELi1ELi1ELi128ELi16ELi16ELi32ELi1ELi1EEviiiPT_S1_S1_ii_param_7
)
.maxntid 256
{
	.reg .pred 	%p<41>;
	.reg .b32 	%r<324>;
	.reg .b64 	%rd<55>;
	// demoted variable
	.shared .align 128 .b8 _ZZ9cuda_gemmIiLi256ELi1ELi1ELi128ELi16ELi16ELi32ELi1ELi1EEviiiPT_S1_S1_iiE11kron_fac_sh[1088];
	// demoted variable
	.shared .align 128 .b8 _ZZ9cuda_gemmIiLi256ELi1ELi1ELi128ELi16ELi16ELi32ELi1ELi1EEviiiPT_S1_S1_iiE3Ash[512];
	// demoted variable
	.shared .align 128 .b8 _ZZ9cuda_gemmIiLi256ELi1ELi1ELi128ELi16ELi16ELi32ELi1ELi1EEviiiPT_S1_S1_iiE3Csh[512];
	ld.param.u64 	%rd22, [_Z9cuda_gemmIiLi256ELi1ELi1ELi128ELi16ELi16ELi32ELi1ELi1EEviiiPT_S1_S1_ii_param_3];
	ld.param.u64 	%rd23, [_Z9cuda_gemmIiLi256ELi1ELi1ELi128ELi16ELi16ELi32ELi1ELi1EEviiiPT_S1_S1_ii_param_4];
	ld.param.u64 	%rd24, [_Z9cuda_gemmIiLi256ELi1ELi1ELi128ELi16ELi16ELi32ELi1ELi1EEviiiPT_S1_S1_ii_param_5];
	cvta.to.global.u64 	%rd1, %rd23;
	cvta.to.global.u64 	%rd2, %rd22;
	cvta.to.global.u64 	%rd3, %rd24;
	mov.u32 	%r323, %tid.x;
	mov.u32 	%r2, %ntid.x;
	add.s32 	%r3, %r323, %r2;
	max.u32 	%r118, %r3, 256;
	setp.lt.u32 	%p1, %r3, 256;
	selp.u32 	%r119, 1, 0, %p1;
	add.s32 	%r120, %r3, %r119;
	sub.s32 	%r121, %r118, %r120;
	div.u32 	%r122, %r121, %r2;
	add.s32 	%r4, %r122, %r119;
	and.b32  	%r123, %r4, 3;
	setp.eq.s32 	%p2, %r123, 3;
	mov.u32 	%r301, %r323;
	@%p2 bra 	$L__BB99_3;
	mul.wide.u32 	%rd25, %r323, 4;
	add.s64 	%rd52, %rd1, %rd25;
	mul.wide.u32 	%rd5, %r2, 4;
	add.s32 	%r124, %r4, 1;
	and.b32  	%r125, %r124, 3;
	neg.s32 	%r299, %r125;
	mov.u32 	%r301, %r323;
$L__BB99_2:
	.pragma "nounroll";
	ld.global.u32 	%r126, [%rd52];
	and.b32  	%r127, %r301, 15;
	mov.u32 	%r128, _ZZ9cuda_gemmIiLi256ELi1ELi1ELi128ELi16ELi16ELi32ELi1ELi1EEviiiPT_S1_S1_iiE11kron_fac_sh;
	mad.lo.s32 	%r129, %r127, 68, %r128;
	shr.u32 	%r130, %r301, 2;
	and.b32  	%r131, %r130, 1073741820;
	add.s32 	%r132, %r129, %r131;
	st.shared.u32 	[%r132], %r126;
	add.s32 	%r301, %r301, %r2;
	add.s64 	%rd52, %rd52, %rd5;
	add.s32 	%r299, %r299, 1;
	setp.ne.s32 	%p3, %r299, 0;
	@%p3 bra 	$L__BB99_2;
$L__BB99_3:
	setp.lt.u32 	%p4, %r4, 3;
	@%p4 bra 	$L__BB99_6;
	shl.b32 	%r133, %r2, 1;
	add.s32 	%r304, %r301, %r133;
	shl.b32 	%r12, %r2, 2;
	mad.lo.s32 	%r303, %r2, 3, %r301;
	add.s32 	%r302, %r2, %r301;
$L__BB99_5:
	mul.wide.u32 	%rd26, %r301, 4;
	add.s64 	%rd27, %rd1, %rd26;
	ld.global.u32 	%r134, [%rd27];
	and.b32  	%r135, %r301, 15;
	mov.u32 	%r136, _ZZ9cuda_gemmIiLi256ELi1ELi1ELi128ELi16ELi16ELi32ELi1ELi1EEviiiPT_S1_S1_iiE11kron_fac_sh;
	mad.lo.s32 	%r137, %r135, 68, %r136;
	shr.u32 	%r138, %r301, 2;
	and.b32  	%r139, %r138, 1073741820;
	add.s32 	%r140, %r137, %r139;
	st.shared.u32 	[%r140], %r134;
	add.s32 	%r141, %r301, %r2;
	mul.wide.u32 	%rd28, %r302, 4;
	add.s64 	%rd29, %rd1, %rd28;
	ld.global.u32 	%r142, [%rd29];
	and.b32  	%r143, %r302, 15;
	mad.lo.s32 	%r144, %r143, 68, %r136;
	shr.u32 	%r145, %r302, 2;
	and.b32  	%r146, %r145, 1073741820;
	add.s32 	%r147, %r144, %r146;
	st.shared.u32 	[%r147], %r142;
	add.s32 	%r148, %r141, %r2;
	mul.wide.u32 	%rd30, %r304, 4;
	add.s64 	%rd31, %rd1, %rd30;
	ld.global.u32 	%r149, [%rd31];
	and.b32  	%r150, %r304, 15;
	mad.lo.s32 	%r151, %r150, 68, %r136;
	shr.u32 	%r152, %r304, 2;
	and.b32  	%r153, %r152, 1073741820;
	add.s32 	%r154, %r151, %r153;
	st.shared.u32 	[%r154], %r149;
	add.s32 	%r155, %r148, %r2;
	mul.wide.u32 	%rd32, %r303, 4;
	add.s64 	%rd33, %rd1, %rd32;
	ld.global.u32 	%r156, [%rd33];
	and.b32  	%r157, %r303, 15;
	mad.lo.s32 	%r158, %r157, 68, %r136;
	shr.u32 	%r159, %r303, 2;
	and.b32  	%r160, %r159, 1073741820;
	add.s32 	%r161, %r158, %r160;
	st.shared.u32 	[%r161], %r156;
	add.s32 	%r301, %r155, %r2;
	add.s32 	%r304, %r304, %r12;
	add.s32 	%r303, %r303, %r12;
	add.s32 	%r302, %r302, %r12;
	setp.lt.u32 	%p5, %r301, 256;
	@%p5 bra 	$L__BB99_5;
$L__BB99_6:
	and.b32  	%r23, %r323, 7;
	mov.u32 	%r24, %ctaid.y;
	mov.u32 	%r162, %nctaid.y;
	setp.ge.u32 	%p6, %r24, %r162;
	@%p6 bra 	$L__BB99_30;
	setp.gt.u32 	%p7, %r323, 127;
	@%p7 bra 	$L__BB99_20;
	shl.b32 	%r25, %r24, 7;
	max.u32 	%r163, %r3, 128;
	setp.lt.u32 	%p8, %r3, 128;
	selp.u32 	%r164, 1, 0, %p8;
	add.s32 	%r165, %r3, %r164;
	sub.s32 	%r166, %r163, %r165;
	div.u32 	%r167, %r166, %r2;
	add.s32 	%r26, %r167, %r164;
	add.s32 	%r168, %r26, 1;
	and.b32  	%r27, %r168, 3;
	and.b32  	%r28, %r26, 3;
	setp.eq.s32 	%p9, %r28, 3;
	mov.u32 	%r314, %r323;
	@%p9 bra 	$L__BB99_11;
	shl.b32 	%r169, %r323, 2;
	mov.u32 	%r170, _ZZ9cuda_gemmIiLi256ELi1ELi1ELi128ELi16ELi16ELi32ELi1ELi1EEviiiPT_S1_S1_iiE3Ash;
	add.s32 	%r307, %r170, %r169;
	shl.b32 	%r30, %r2, 2;
	add.s32 	%r171, %r323, %r25;
	mul.wide.u32 	%rd34, %r171, 4;
	add.s64 	%rd53, %rd2, %rd34;
	mul.wide.u32 	%rd9, %r2, 4;
	neg.s32 	%r306, %r27;
	mad.lo.s32 	%r314, %r2, %r27, %r323;
$L__BB99_10:
	.pragma "nounroll";
	ld.global.u32 	%r172, [%rd53];
	st.shared.u32 	[%r307], %r172;
	add.s32 	%r307, %r307, %r30;
	add.s64 	%rd53, %rd53, %rd9;
	add.s32 	%r306, %r306, 1;
	setp.ne.s32 	%p10, %r306, 0;
	@%p10 bra 	$L__BB99_10;
$L__BB99_11:
	setp.lt.u32 	%p11, %r26, 3;
	@%p11 bra 	$L__BB99_14;
	shl.b32 	%r38, %r2, 2;
	shl.b32 	%r173, %r314, 2;
	mov.u32 	%r174, _ZZ9cuda_gemmIiLi256ELi1ELi1ELi128ELi16ELi16ELi32ELi1ELi1EEviiiPT_S1_S1_iiE3Ash;
	add.s32 	%r313, %r174, %r173;
	shl.b32 	%r40, %r2, 4;
	shl.b32 	%r41, %r2, 3;
	mul.lo.s32 	%r42, %r2, 12;
	mul.wide.u32 	%rd35, %r2, 4;
	add.s64 	%rd12, %rd2, %rd35;
	add.s32 	%r312, %r314, %r25;
	mul.wide.u32 	%rd36, %r2, 8;
	add.s64 	%rd13, %rd2, %rd36;
	mul.wide.u32 	%rd37, %r2, 12;
	add.s64 	%rd14, %rd2, %rd37;
$L__BB99_13:
	mul.wide.s32 	%rd38, %r312, 4;
	add.s64 	%rd39, %rd12, %rd38;
	add.s64 	%rd40, %rd13, %rd38;
	add.s64 	%rd41, %rd14, %rd38;
	add.s64 	%rd42, %rd2, %rd38;
	ld.global.u32 	%r175, [%rd42];
	st.shared.u32 	[%r313], %r175;
	ld.global.u32 	%r176, [%rd39];
	add.s32 	%r177, %r313, %r38;
	st.shared.u32 	[%r177], %r176;
	ld.global.u32 	%r178, [%rd40];
	add.s32 	%r179, %r313, %r41;
	st.shared.u32 	[%r179], %r178;
	ld.global.u32 	%r180, [%rd41];
	add.s32 	%r181, %r313, %r42;
	st.shared.u32 	[%r181], %r180;
	add.s32 	%r314, %r314, %r38;
	add.s32 	%r313, %r313, %r40;
	add.s32 	%r312, %r312, %r38;
	setp.lt.u32 	%p12, %r314, 128;
	@%p12 bra 	$L__BB99_13;
$L__BB99_14:
	setp.eq.s32 	%p13, %r28, 3;
	mov.u32 	%r316, %r323;
	@%p13 bra 	$L__BB99_17;
	shl.b32 	%r182, %r323, 2;
	mov.u32 	%r183, _ZZ9cuda_gemmIiLi256ELi1ELi1ELi128ELi16ELi16ELi32ELi1ELi1EEviiiPT_S1_S1_iiE3Csh;
	add.s32 	%r310, %r183, %r182;
	shl.b32 	%r45, %r2, 2;
	neg.s32 	%r309, %r27;
	mad.lo.s32 	%r316, %r2, %r27, %r323;
$L__BB99_16:
	.pragma "nounroll";
	mov.b32 	%r184, 0;
	st.shared.u32 	[%r310], %r184;
	add.s32 	%r310, %r310, %r45;
	add.s32 	%r309, %r309, 1;
	setp.ne.s32 	%p14, %r309, 0;
	@%p14 bra 	$L__BB99_16;
$L__BB99_17:
	setp.lt.u32 	%p15, %r26, 3;
	@%p15 bra 	$L__BB99_20;
	shl.b32 	%r53, %r2, 2;
	shl.b32 	%r185, %r316, 2;
	mov.u32 	%r186, _ZZ9cuda_gemmIiLi256ELi1ELi1ELi128ELi16ELi16ELi32ELi1ELi1EEviiiPT_S1_S1_iiE3Csh;
	add.s32 	%r315, %r186, %r185;
	shl.b32 	%r55, %r2, 4;
	shl.b32 	%r56, %r2, 3;
	mul.lo.s32 	%r57, %r2, 12;
$L__BB99_19:
	mov.b32 	%r187, 0;
	st.shared.u32 	[%r315], %r187;
	add.s32 	%r188, %r315, %r53;
	st.shared.u32 	[%r188], %r187;
	add.s32 	%r189, %r315, %r56;
	st.shared.u32 	[%r189], %r187;
	add.s32 	%r190, %r315, %r57;
	st.shared.u32 	[%r190], %r187;
	add.s32 	%r316, %r316, %r53;
	add.s32 	%r315, %r315, %r55;
	setp.lt.u32 	%p16, %r316, 128;
	@%p16 bra 	$L__BB99_19;
$L__BB99_20:
	setp.gt.u32 	%p17, %r323, 127;
	bar.sync 	0;
	add.s32 	%r191, %r23, 9;
	and.b32  	%r68, %r191, 15;
	add.s32 	%r192, %r23, 10;
	and.b32  	%r69, %r192, 15;
	add.s32 	%r193, %r23, 11;
	and.b32  	%r70, %r193, 15;
	add.s32 	%r194, %r23, 12;
	and.b32  	%r71, %r194, 15;
	add.s32 	%r195, %r23, 13;
	and.b32  	%r72, %r195, 15;
	add.s32 	%r196, %r23, 14;
	and.b32  	%r73, %r196, 15;
	add.s32 	%r197, %r23, -1;
	and.b32  	%r74, %r197, 15;
	@%p17 bra 	$L__BB99_23;
	shl.b32 	%r198, %r23, 4;
	mov.u32 	%r199, _ZZ9cuda_gemmIiLi256ELi1ELi1ELi128ELi16ELi16ELi32ELi1ELi1EEviiiPT_S1_S1_iiE3Ash;
	mad.lo.s32 	%r200, %r23, 68, %r199;
	ld.shared.u32 	%r75, [%r200];
	ld.shared.u32 	%r76, [%r200+4];
	ld.shared.u32 	%r77, [%r200+8];
	ld.shared.u32 	%r78, [%r200+12];
	ld.shared.u32 	%r79, [%r200+16];
	ld.shared.u32 	%r80, [%r200+20];
	ld.shared.u32 	%r81, [%r200+24];
	ld.shared.u32 	%r82, [%r200+28];
	or.b32  	%r201, %r198, %r23;
	shl.b32 	%r202, %r201, 2;
	add.s32 	%r203, %r199, %r202;
	ld.shared.u32 	%r83, [%r203+32];
	or.b32  	%r204, %r198, %r68;
	shl.b32 	%r205, %r204, 2;
	add.s32 	%r206, %r199, %r205;
	ld.shared.u32 	%r84, [%r206];
	or.b32  	%r207, %r198, %r69;
	shl.b32 	%r208, %r207, 2;
	add.s32 	%r209, %r199, %r208;
	ld.shared.u32 	%r85, [%r209];
	or.b32  	%r210, %r198, %r70;
	shl.b32 	%r211, %r210, 2;
	add.s32 	%r212, %r199, %r211;
	ld.shared.u32 	%r86, [%r212];
	or.b32  	%r213, %r198, %r71;
	shl.b32 	%r214, %r213, 2;
	add.s32 	%r215, %r199, %r214;
	ld.shared.u32 	%r87, [%r215];
	or.b32  	%r216, %r198, %r72;
	shl.b32 	%r217, %r216, 2;
	add.s32 	%r218, %r199, %r217;
	ld.shared.u32 	%r88, [%r218];
	or.b32  	%r219, %r198, %r73;
	shl.b32 	%r220, %r219, 2;
	add.s32 	%r221, %r199, %r220;
	ld.shared.u32 	%r89, [%r221];
	or.b32  	%r222, %r198, %r74;
	shl.b32 	%r223, %r222, 2;
	add.s32 	%r224, %r199, %r223;
	ld.shared.u32 	%r90, [%r224];
	shr.u32 	%r317, %r323, 3;
	shl.b32 	%r225, %r323, 2;
	and.b32  	%r226, %r225, 60;
	mov.u32 	%r227, _ZZ9cuda_gemmIiLi256ELi1ELi1ELi128ELi16ELi16ELi32ELi1ELi1EEviiiPT_S1_S1_iiE11kron_fac_sh;
	add.s32 	%r92, %r227, %r226;
$L__BB99_22:
	mad.lo.s32 	%r228, %r317, 68, %r92;
	ld.shared.u32 	%r229, [%r228];
	shfl.sync.idx.b32	%r230|%p18, %r229, %r23, 4127, -1;
	mul.lo.s32 	%r231, %r230, %r75;
	add.s32 	%r232, %r23, 1;
	shfl.sync.idx.b32	%r233|%p19, %r229, %r232, 4127, -1;
	mad.lo.s32 	%r234, %r233, %r76, %r231;
	add.s32 	%r235, %r23, 2;
	shfl.sync.idx.b32	%r236|%p20, %r229, %r235, 4127, -1;
	mad.lo.s32 	%r237, %r236, %r77, %r234;
	add.s32 	%r238, %r23, 3;
	shfl.sync.idx.b32	%r239|%p21, %r229, %r238, 4127, -1;
	mad.lo.s32 	%r240, %r239, %r78, %r237;
	add.s32 	%r241, %r23, 4;
	shfl.sync.idx.b32	%r242|%p22, %r229, %r241, 4127, -1;
	mad.lo.s32 	%r243, %r242, %r79, %r240;
	add.s32 	%r244, %r23, 5;
	shfl.sync.idx.b32	%r245|%p23, %r229, %r244, 4127, -1;
	mad.lo.s32 	%r246, %r245, %r80, %r243;
	add.s32 	%r247, %r23, 6;
	shfl.sync.idx.b32	%r248|%p24, %r229, %r247, 4127, -1;
	mad.lo.s32 	%r249, %r248, %r81, %r246;
	add.s32 	%r250, %r23, 7;
	shfl.sync.idx.b32	%r251|%p25, %r229, %r250, 4127, -1;
	mad.lo.s32 	%r252, %r251, %r82, %r249;
	or.b32  	%r253, %r23, 8;
	shfl.sync.idx.b32	%r254|%p26, %r229, %r253, 4127, -1;
	mad.lo.s32 	%r255, %r254, %r83, %r252;
	shfl.sync.idx.b32	%r256|%p27, %r229, %r68, 4127, -1;
	mad.lo.s32 	%r257, %r256, %r84, %r255;
	shfl.sync.idx.b32	%r258|%p28, %r229, %r69, 4127, -1;
	mad.lo.s32 	%r259, %r258, %r85, %r257;
	shfl.sync.idx.b32	%r260|%p29, %r229, %r70, 4127, -1;
	mad.lo.s32 	%r261, %r260, %r86, %r259;
	shfl.sync.idx.b32	%r262|%p30, %r229, %r71, 4127, -1;
	mad.lo.s32 	%r263, %r262, %r87, %r261;
	shfl.sync.idx.b32	%r264|%p31, %r229, %r72, 4127, -1;
	mad.lo.s32 	%r265, %r264, %r88, %r263;
	shfl.sync.idx.b32	%r266|%p32, %r229, %r73, 4127, -1;
	mad.lo.s32 	%r267, %r266, %r89, %r265;
	shfl.sync.idx.b32	%r268|%p33, %r229, %r74, 4127, -1;
	mad.lo.s32 	%r269, %r268, %r90, %r267;
	shl.b32 	%r270, %r23, 2;
	shl.b32 	%r271, %r317, 5;
	or.b32  	%r272, %r271, %r270;
	mov.u32 	%r273, _ZZ9cuda_gemmIiLi256ELi1ELi1ELi128ELi16ELi16ELi32ELi1ELi1EEviiiPT_S1_S1_iiE3Csh;
	add.s32 	%r274, %r273, %r272;
	ld.shared.u32 	%r275, [%r274];
	add.s32 	%r276, %r275, %r269;
	st.shared.u32 	[%r274], %r276;
	shr.u32 	%r277, %r2, 3;
	add.s32 	%r317, %r317, %r277;
	setp.lt.u32 	%p34, %r317, 16;
	@%p34 bra 	$L__BB99_22;
$L__BB99_23:
	setp.gt.u32 	%p35, %r323, 127;
	bar.sync 	0;
	@%p35 bra 	$L__BB99_30;
	shl.b32 	%r95, %r24, 7;
	max.u32 	%r278, %r3, 128;
	setp.lt.u32 	%p36, %r3, 128;
	selp.u32 	%r279, 1, 0, %p36;
	add.s32 	%r280, %r3, %r279;
	sub.s32 	%r281, %r278, %r280;
	div.u32 	%r282, %r281, %r2;
	add.s32 	%r96, %r282, %r279;
	and.b32  	%r283, %r96, 3;
	setp.eq.s32 	%p37, %r283, 3;
	@%p37 bra 	$L__BB99_27;
	add.s32 	%r284, %r96, 1;
	and.b32  	%r285, %r284, 3;
	shl.b32 	%r286, %r323, 2;
	mov.u32 	%r287, _ZZ9cuda_gemmIiLi256ELi1ELi1ELi128ELi16ELi16ELi32ELi1ELi1EEviiiPT_S1_S1_iiE3Csh;
	add.s32 	%r319, %r287, %r286;
	shl.b32 	%r98, %r2, 2;
	add.s32 	%r288, %r323, %r95;
	mul.wide.u32 	%rd43, %r288, 4;
	add.s64 	%rd54, %rd3, %rd43;
	mul.wide.u32 	%rd16, %r2, 4;
	neg.s32 	%r318, %r285;
	mad.lo.s32 	%r323, %r2, %r285, %r323;
$L__BB99_26:
	.pragma "nounroll";
	ld.shared.u32 	%r289, [%r319];
	st.global.u32 	[%rd54], %r289;
	add.s32 	%r319, %r319, %r98;
	add.s64 	%rd54, %rd54, %rd16;
	add.s32 	%r318, %r318, 1;
	setp.ne.s32 	%p38, %r318, 0;
	@%p38 bra 	$L__BB99_26;
$L__BB99_27:
	setp.lt.u32 	%p39, %r96, 3;
	@%p39 bra 	$L__BB99_30;
	shl.b32 	%r106, %r2, 2;
	shl.b32 	%r290, %r323, 2;
	mov.u32 	%r291, _ZZ9cuda_gemmIiLi256ELi1ELi1ELi128ELi16ELi16ELi32ELi1ELi1EEviiiPT_S1_S1_iiE3Csh;
	add.s32 	%r322, %r291, %r290;
	shl.b32 	%r108, %r2, 4;
	shl.b32 	%r109, %r2, 3;
	mul.lo.s32 	%r110, %r2, 12;
	mul.wide.u32 	%rd44, %r2, 4;
	add.s64 	%rd19, %rd3, %rd44;
	add.s32 	%r321, %r323, %r95;
	mul.wide.u32 	%rd45, %r2, 8;
	add.s64 	%rd20, %rd3, %rd45;
	mul.wide.u32 	%rd46, %r2, 12;
	add.s64 	%rd21, %rd3, %rd46;
$L__BB99_29:
	mul.wide.s32 	%rd47, %r321, 4;
	add.s64 	%rd48, %rd19, %rd47;
	add.s64 	%rd49, %rd20, %rd47;
	add.s64 	%rd50, %rd21, %rd47;
	add.s64 	%rd51, %rd3, %rd47;
	ld.shared.u32 	%r292, [%r322];
	st.global.u32 	[%rd51], %r292;
	add.s32 	%r293, %r322, %r106;
	ld.shared.u32 	%r294, [%r293];
	st.global.u32 	[%rd48], %r294;
	add.s32 	%r295, %r322, %r109;
	ld.shared.u32 	%r296, [%r295];
	st.global.u32 	[%rd49], %r296;
	add.s32 	%r297, %r322, %r110;
	ld.shared.u32 	%r298, [%r297];
	st.global.u32 	[%rd50], %r298;
	add.s32 	%r323, %r323, %r106;
	add.s32 	%r322, %r322, %r108;
	add.s32 	%r321, %r321, %r106;
	setp.lt.u32 	%p40, %r323, 128;
	@%p40 bra 	$L__BB99_29;
$L__BB99_30:
	ret;

}
	// .globl	_Z9cuda_gemmIiLi256ELi1ELi1ELi128ELi32ELi32ELi32ELi0ELi0EEviiiPT_S1_S1_ii
.visible .entry _Z9cuda_gemmIiLi256ELi1ELi1ELi128ELi32ELi32ELi32ELi0ELi0EEviiiPT_S1_S1_ii(
	.param .u32 _Z9cuda_gemmIiLi256ELi1ELi1ELi128ELi32ELi32ELi32ELi0ELi0EEviiiPT_S1_S1_ii_param_0,
	.param .u32 _Z9cuda_gemmIiLi256ELi1ELi1ELi128ELi32ELi32ELi32ELi0ELi0EEviiiPT_S1_S1_ii_param_1,
	.param .u32 _Z9cuda_gemmIiLi256ELi1ELi1ELi128ELi32ELi32ELi32ELi0ELi0EEviiiPT_S1_S1_ii_param_2,
	.param .u64 .ptr .align 1 _Z9cuda_gemmIiLi256ELi1ELi1ELi128ELi32ELi32ELi32ELi0ELi0EEviiiPT_S1_S1_ii_param_3,
	.param .u64 .ptr .align 1 _Z9cuda_gemmIiLi256ELi1ELi1ELi128ELi32ELi32ELi32ELi0ELi0EEviiiPT_S1_S1_ii_param_4,
	.param .u64 .ptr .align 1 _Z9cuda_gemmIiLi256ELi1ELi1ELi128ELi32ELi32ELi32ELi0ELi0EEviiiPT_S1_S1_ii_param_5,
	.param .u32 _Z9cuda_gemmIiLi256ELi1ELi1ELi128ELi32ELi32ELi32ELi0ELi0EEviiiPT_S1_S1_ii_param_6,
	.param .u32 _Z9cuda_gemmIiLi256ELi1ELi1ELi128ELi32ELi32ELi32ELi0ELi0EEviiiPT_S1_S1_ii_param_7
)
.maxntid 256
{
	.reg .pred 	%p<228>;
	.reg .b32 	%r<1123>;
	.reg .b64 	%rd<27>;
	// demoted variable
	.shared .align 128 .b8 _ZZ9cuda_gemmIiLi256ELi1ELi1ELi128ELi32ELi32ELi32ELi0ELi0EEviiiPT_S1_S1_iiE11kron_fac_sh[4224];
	// demoted variable
	.shared .align 128 .b8 _ZZ9cuda_gemmIiLi256ELi1ELi1ELi128ELi32ELi32ELi32ELi0ELi0EEviiiPT_S1_S1_iiE3Ash[512];
	// demoted variable
	.shared .align 128 .b8 _ZZ9cuda_gemmIiLi256ELi1ELi1ELi128ELi32ELi32ELi32ELi0ELi0EEviiiPT_S1_S1_iiE3Csh[512];
	ld.param.u32 	%r400, [_Z9cuda_gemmIiLi256ELi1ELi1ELi128ELi32ELi32ELi32ELi0ELi0EEviiiPT_S1_S1_ii_param_2];
	ld.param.u64 	%rd5, [_Z9cuda_gemmIiLi256ELi1ELi1ELi128ELi32ELi32ELi32ELi0ELi0EEviiiPT_S1_S1_ii_param_3];
	ld.param.u64 	%rd4, [_Z9cuda_gemmIiLi256ELi1ELi1ELi128ELi32ELi32ELi32ELi0ELi0EEviiiPT_S1_S1_ii_param_4];
	ld.param.u64 	%rd6, [_Z9cuda_gemmIiLi256ELi1ELi1ELi128ELi32ELi32ELi32ELi0ELi0EEviiiPT_S1_S1_ii_param_5];
	ld.param.u32 	%r401, [_Z9cuda_gemmIiLi256ELi1ELi1ELi128ELi32ELi32ELi32ELi0ELi0EEviiiPT_S1_S1_ii_param_6];
	ld.param.u32 	%r402, [_Z9cuda_gemmIiLi256ELi1ELi1ELi128ELi32ELi32ELi32ELi0ELi0EEviiiPT_S1_S1_ii_param_7];
	cvta.to.global.u64 	%rd1, %rd5;
	cvta.to.global.u64 	%rd2, %rd6;
	mov.u32 	%r1117, %tid.x;
	and.b32  	%r2, %r1117, 31;
	setp.lt.s32 	%p1, %r402, 16;
	shr.u32 	%r3, %r402, 4;
	selp.b32 	%r4, 1, %r3, %p1;
	mul.lo.s32 	%r5, %r402, %r401;
	setp.ge.u32 	%p2, %r1117, %r5;
	@%p2 bra 	$L__BB100_3;
	mov.u32 	%r6, %ntid.x;
	cvta.to.global.u64 	%rd3, %rd4;
	mov.u32 	%r953, %r1117;
$L__BB100_2:
	mul.wide.u32 	%rd7, %r953, 4;
	add.s64 	%rd8, %rd3, %rd7;
	ld.global.u32 	%r403, [%rd8];
	rem.u32 	%r404, %r953, %r401;
	mov.u32 	%r405, _ZZ9cuda_gemmIiLi256ELi1ELi1ELi128ELi32ELi32ELi32ELi0ELi0EEviiiPT_S1_S1_iiE11kron_fac_sh;
	mad.lo.s32 	%r406, %r404, 132, %r405;
	div.u32 	%r407, %r953, %r402;
	shl.b32 	%r408, %r407, 2;
	add.s32 	%r409, %r406, %r408;
	st.shared.u32 	[%r409], %r403;
	add.s32 	%r953, %r953, %r6;
	setp.lt.u32 	%p3, %r953, %r5;
	@%p3 bra 	$L__BB100_2;
$L__BB100_3:
	div.s32 	%r9, 128, %r402;
	mul.lo.s32 	%r410, %r9, %r4;
	min.s32 	%r10, %r410, 256;
	div.u32 	%r12, %r1117, %r10;
	mul.lo.s32 	%r411, %r12, %r10;
	sub.s32 	%r412, %r1117, %r411;
	div.u32 	%r11, %r412, %r4;
	mov.u32 	%r13, %ntid.x;
	div.u32 	%r14, %r13, %r10;
	mov.u32 	%r15, %ctaid.y;
	mov.u32 	%r413, %nctaid.y;
	setp.ge.u32 	%p4, %r15, %r413;
	@%p4 bra 	$L__BB100_235;
	mov.u32 	%r16, %ctaid.x;
	setp.gt.u32 	%p5, %r1117, 127;
	and.b32  	%r17, %r11, 15;
	rem.u32 	%r414, %r1117, %r4;
	shl.b32 	%r18, %r414, 4;
	min.s32 	%r19, %r401, 32;
	shl.b32 	%r415, %r402, 8;
	sub.s32 	%r20, 8223, %r415;
	@%p5 bra 	$L__BB100_14;
	shl.b32 	%r416, %r16, 7;
	mad.lo.s32 	%r21, %r15, %r400, %r416;
	add.s32 	%r417, %r1117, %r13;
	max.u32 	%r418, %r417, 128;
	setp.lt.u32 	%p6, %r417, 128;
	selp.u32 	%r419, 1, 0, %p6;
	add.s32 	%r420, %r417, %r419;
	sub.s32 	%r421, %r418, %r420;
	div.u32 	%r422, %r421, %r13;
	add.s32 	%r22, %r422, %r419;
	add.s32 	%r423, %r22, 1;
	and.b32  	%r23, %r423, 3;
	and.b32  	%r24, %r22, 3;
	setp.eq.s32 	%p7, %r24, 3;
	mov.u32 	%r956, %r1117;
	@%p7 bra 	$L__BB100_8;
	mov.b32 	%r955, 0;
	mov.u32 	%r956, %r1117;
$L__BB100_7:
	.pragma "nounroll";
	add.s32 	%r425, %r21, %r956;
	mul.wide.s32 	%rd9, %r425, 4;
	add.s64 	%rd10, %rd1, %rd9;
	ld.global.u32 	%r426, [%rd10];
	shl.b32 	%r427, %r956, 2;
	mov.u32 	%r428, _ZZ9cuda_gemmIiLi256ELi1ELi1ELi128ELi32ELi32ELi32ELi0ELi0EEviiiPT_S1_S1_iiE3Ash;
	add.s32 	%r429, %r428, %r427;
	st.shared.u32 	[%r429], %r426;
	add.s32 	%r956, %r956, %r13;
	add.s32 	%r955, %r955, 1;
	setp.ne.s32 	%p8, %r955, %r23;
	@%p8 bra 	$L__BB100_7;
$L__BB100_8:
	setp.lt.u32 	%p9, %r22, 3;
	@%p9 bra 	$L__BB100_9;
	bra.uni 	$L__BB100_236;
$L__BB100_9:
	setp.eq.s32 	%p11, %r24, 3;
	mov.u32 	%r959, %r1117;
	@%p11 bra 	$L__BB100_12;
	mov.b32 	%r958, 0;
	mov.u32 	%r444, _ZZ9cuda_gemmIiLi256ELi1ELi1ELi128ELi32ELi32ELi32ELi0ELi0EEviiiPT_S1_S1_iiE3Csh;
	mov.u32 	%r959, %r1117;
$L__BB100_11:
	.pragma "nounroll";
	shl.b32 	%r443, %r959, 2;
	add.s32 	%r445, %r444, %r443;
	mov.b32 	%r446, 0;
	st.shared.u32 	[%r445], %r446;
	add.s32 	%r959, %r959, %r13;
	add.s32 	%r958, %r958, 1;
	setp.ne.s32 	%p12, %r958, %r23;
	@%p12 bra 	$L__BB100_11;
$L__BB100_12:
	setp.lt.u32 	%p13, %r22, 3;
	@%p13 bra 	$L__BB100_14;
$L__BB100_13:
	shl.b32 	%r447, %r959, 2;
	mov.u32 	%r448, _ZZ9cuda_gemmIiLi256ELi1ELi1ELi128ELi32ELi32ELi32ELi0ELi0EEviiiPT_S1_S1_iiE3Csh;
	add.s32 	%r449, %r448, %r447;
	mov.b32 	%r450, 0;
	st.shared.u32 	[%r449], %r450;
	shl.b32 	%r451, %r13, 2;
	add.s32 	%r452, %r449, %r451;
	st.shared.u32 	[%r452], %r450;
	add.s32 	%r453, %r452, %r451;
	st.shared.u32 	[%r453], %r450;
	add.s32 	%r454, %r453, %r451;
	st.shared.u32 	[%r454], %r450;
	add.s32 	%r959, %r451, %r959;
	setp.lt.u32 	%p14, %r959, 128;
	@%p14 bra 	$L__BB100_13;
$L__BB100_14:
	setp.lt.s32 	%p15, %r9, 1;
	bar.sync 	0;
	@%p15 bra 	$L__BB100_228;
	setp.ne.s32 	%p16, %r4, 1;
	@%p16 bra 	$L__BB100_85;
	add.s32 	%r756, %r11, 1;
	and.b32  	%r39, %r756, 15;
	add.s32 	%r757, %r11, 7;
	and.b32  	%r40, %r757, 15;
	add.s32 	%r758, %r11, 9;
	and.b32  	%r41, %r758, 15;
	add.s32 	%r759, %r11, 10;
	and.b32  	%r42, %r759, 15;
	add.s32 	%r760, %r11, 11;
	and.b32  	%r43, %r760, 15;
	add.s32 	%r761, %r11, 12;
	and.b32  	%r44, %r761, 15;
	setp.lt.s32 	%p155, %r17, %r402;
	selp.b32 	%r762, 0, %r402, %p155;
	sub.s32 	%r45, %r17, %r762;
	add.s32 	%r763, %r17, 1;
	setp.lt.s32 	%p156, %r763, %r402;
	selp.b32 	%r764, 0, %r402, %p156;
	sub.s32 	%r46, %r763, %r764;
	add.s32 	%r765, %r17, 2;
	setp.lt.s32 	%p157, %r765, %r402;
	selp.b32 	%r766, 0, %r402, %p157;
	sub.s32 	%r47, %r765, %r766;
	add.s32 	%r767, %r17, 3;
	setp.lt.s32 	%p158, %r767, %r402;
	selp.b32 	%r768, 0, %r402, %p158;
	sub.s32 	%r48, %r767, %r768;
	add.s32 	%r769, %r17, 4;
	setp.lt.s32 	%p159, %r769, %r402;
	selp.b32 	%r770, 0, %r402, %p159;
	sub.s32 	%r49, %r769, %r770;
	add.s32 	%r771, %r17, 5;
	setp.lt.s32 	%p160, %r771, %r402;
	selp.b32 	%r772, 0, %r402, %p160;
	sub.s32 	%r50, %r771, %r772;
	add.s32 	%r773, %r17, 6;
	setp.lt.s32 	%p161, %r773, %r402;
	selp.b32 	%r774, 0, %r402, %p161;
	sub.s32 	%r51, %r773, %r774;
	add.s32 	%r775, %r17, 7;
	setp.lt.s32 	%p162, %r775, %r402;
	selp.b32 	%r776, 0, %r402, %p162;
	sub.s32 	%r52, %r775, %r776;
	add.s32 	%r777, %r17, 8;
	setp.lt.s32 	%p163, %r777, %r402;
	selp.b32 	%r778, 0, %r402, %p163;
	sub.s32 	%r53, %r777, %r778;
	add.s32 	%r779, %r17, 9;
	setp.lt.s32 	%p164, %r779, %r402;
	selp.b32 	%r780, 0, %r402, %p164;
	sub.s32 	%r54, %r779, %r780;
	add.s32 	%r781, %r17, 10;
	setp.lt.s32 	%p165, %r781, %r402;
	selp.b32 	%r782, 0, %r402, %p165;
	sub.s32 	%r55, %r781, %r782;
	add.s32 	%r783, %r17, 11;
	setp.lt.s32 	%p166, %r783, %r402;
	selp.b32 	%r784, 0, %r402, %p166;
	sub.s32 	%r56, %r783, %r784;
	add.s32 	%r785, %r17, 12;
	setp.lt.s32 	%p167, %r785, %r402;
	selp.b32 	%r786, 0, %r402, %p167;
	sub.s32 	%r57, %r785, %r786;
	add.s32 	%r787, %r17, 13;
	setp.lt.s32 	%p168, %r787, %r402;
	selp.b32 	%r788, 0, %r402, %p168;
	sub.s32 	%r58, %r787, %r788;
	add.s32 	%r789, %r17, 14;
	setp.lt.s32 	%p169, %r789, %r402;
	selp.b32 	%r790, 0, %r402, %p169;
	sub.s32 	%r59, %r789, %r790;
	add.s32 	%r791, %r17, 15;
	setp.lt.s32 	%p170, %r791, %r402;
	selp.b32 	%r792, 0, %r402, %p170;
	sub.s32 	%r60, %r791, %r792;
	mov.b32 	%r978, 0;
$L__BB100_17:
	setp.lt.s32 	%p171, %r402, 1;
	add.s32 	%r78, %r978, %r11;
	mad.lo.s32 	%r79, %r78, %r402, %r18;
	@%p171 bra 	$L__BB100_19;
	add.s32 	%r793, %r79, %r17;
	shl.b32 	%r794, %r793, 2;
	mov.u32 	%r795, _ZZ9cuda_gemmIiLi256ELi1ELi1ELi128ELi32ELi32ELi32ELi0ELi0EEviiiPT_S1_S1_iiE3Ash;
	add.s32 	%r796, %r795, %r794;
	ld.shared.u32 	%r979, [%r796];
$L__BB100_19:
	setp.lt.s32 	%p172, %r402, 2;
	@%p172 bra 	$L__BB100_21;
	add.s32 	%r797, %r79, %r39;
	shl.b32 	%r798, %r797, 2;
	mov.u32 	%r799, _ZZ9cuda_gemmIiLi256ELi1ELi1ELi128ELi32ELi32ELi32ELi0ELi0EEviiiPT_S1_S1_iiE3Ash;
	add.s32 	%r800, %r799, %r798;
	ld.shared.u32 	%r980, [%r800];
$L__BB100_21:
	setp.lt.s32 	%p173, %r402, 3;
	@%p173 bra 	$L__BB100_23;
	add.s32 	%r801, %r11, 2;
	and.b32  	%r802, %r801, 15;
	add.s32 	%r803, %r79, %r802;
	shl.b32 	%r804, %r803, 2;
	mov.u32 	%r805, _ZZ9cuda_gemmIiLi256ELi1ELi1ELi128ELi32ELi32ELi32ELi0ELi0EEviiiPT_S1_S1_iiE3Ash;
	add.s32 	%r806, %r805, %r804;
	ld.shared.u32 	%r981, [%r806];
$L__BB100_23:
	setp.lt.s32 	%p174, %r402, 4;
	@%p174 bra 	$L__BB100_25;
	add.s32 	%r807, %r11, 3;
	and.b32  	%r808, %r807, 15;
	add.s32 	%r809, %r79, %r808;
	shl.b32 	%r810, %r809, 2;
	mov.u32 	%r811, _ZZ9cuda_gemmIiLi256ELi1ELi1ELi128ELi32ELi32ELi32ELi0ELi0EEviiiPT_S1_S1_iiE3Ash;
	add.s32 	%r812, %r811, %r810;
	ld.shared.u32 	%r982, [%r812];
$L__BB100_25:
	setp.lt.s32 	%p175, %r402, 5;
	@%p175 bra 	$L__BB100_27;
	add.s32 	%r813, %r11, 4;
	and.b32  	%r814, %r813, 15;
	add.s32 	%r815, %r79, %r814;
	shl.b32 	%r816, %r815, 2;
	mov.u32 	%r817, _ZZ9cuda_gemmIiLi256ELi1ELi1ELi128ELi32ELi32ELi32ELi0ELi0EEviiiPT_S1_S1_iiE3Ash;
	add.s32 	%r818, %r817, %r816;
	ld.shared.u32 	%r983, [%r818];
$L__BB100_27:
	setp.lt.s32 	%p176, %r402, 6;
	@%p176 bra 	$L__BB100_29;
	add.s32 	%r819, %r11, 5;
	and.b32  	%r820, %r819, 15;
	add.s32 	%r821, %r79, %r820;
	shl.b32 	%r822, %r821, 2;
	mov.u32 	%r823, _ZZ9cuda_gemmIiLi256ELi1ELi1ELi128ELi32ELi32ELi32ELi0ELi0EEviiiPT_S1_S1_iiE3Ash;
	add.s32 	%r824, %r823, %r822;
	ld.shared.u32 	%r984, [%r824];
$L__BB100_29:
	setp.lt.s32 	%p177, %r402, 7;
	@%p177 bra 	$L__BB100_31;
	add.s32 	%r825, %r11, 6;
	and.b32  	%r826, %r825, 15;
	add.s32 	%r827, %r79, %r826;
	shl.b32 	%r828, %r827, 2;
	mov.u32 	%r829, _ZZ9cuda_gemmIiLi256ELi1ELi1ELi128ELi32ELi32ELi32ELi0ELi0EEviiiPT_S1_S1_iiE3Ash;
	add.s32 	%r830, %r829, %r828;
	ld.shared.u32 	%r985, [%r830];
$L__BB100_31:
	setp.lt.s32 	%p178, %r402, 8;
	@%p178 bra 	$L__BB100_33;
	add.s32 	%r831, %r79, %r40;
	shl.b32 	%r832, %r831, 2;
	mov.u32 	%r833, _ZZ9cuda_gemmIiLi256ELi1ELi1ELi128ELi32ELi32ELi32ELi0ELi0EEviiiPT_S1_S1_iiE3Ash;
	add.s32 	%r834, %r833, %r832;
	ld.shared.u32 	%r986, [%r834];
$L__BB100_33:
	setp.lt.s32 	%p179, %r402, 9;
	@%p179 bra 	$L__BB100_35;
	xor.b32  	%r835, %r17, 8;
	add.s32 	%r836, %r79, %r835;
	shl.b32 	%r837, %r836, 2;
	mov.u32 	%r838, _ZZ9cuda_gemmIiLi256ELi1ELi1ELi128ELi32ELi32ELi32ELi0ELi0EEviiiPT_S1_S1_iiE3Ash;
	add.s32 	%r839, %r838, %r837;
	ld.shared.u32 	%r987, [%r839];
$L__BB100_35:
	setp.lt.s32 	%p180, %r402, 10;
	@%p180 bra 	$L__BB100_37;
	add.s32 	%r840, %r79, %r41;
	shl.b32 	%r841, %r840, 2;
	mov.u32 	%r842, _ZZ9cuda_gemmIiLi256ELi1ELi1ELi128ELi32ELi32ELi32ELi0ELi0EEviiiPT_S1_S1_iiE3Ash;
	add.s32 	%r843, %r842, %r841;
	ld.shared.u32 	%r988, [%r843];
$L__BB100_37:
	setp.lt.s32 	%p181, %r402, 11;
	@%p181 bra 	$L__BB100_39;
	add.s32 	%r844, %r79, %r42;
	shl.b32 	%r845, %r844, 2;
	mov.u32 	%r846, _ZZ9cuda_gemmIiLi256ELi1ELi1ELi128ELi32ELi32ELi32ELi0ELi0EEviiiPT_S1_S1_iiE3Ash;
	add.s32 	%r847, %r846, %r845;
	ld.shared.u32 	%r989, [%r847];
$L__BB100_39:
	setp.lt.s32 	%p182, %r402, 12;
	@%p182 bra 	$L__BB100_41;
	add.s32 	%r848, %r79, %r43;
	shl.b32 	%r849, %r848, 2;
	mov.u32 	%r850, _ZZ9cuda_gemmIiLi256ELi1ELi1ELi128ELi32ELi32ELi32ELi0ELi0EEviiiPT_S1_S1_iiE3Ash;
	add.s32 	%r851, %r850, %r849;
	ld.shared.u32 	%r990, [%r851];
$L__BB100_41:
	setp.lt.s32 	%p183, %r402, 13;
	@%p183 bra 	$L__BB100_43;
	add.s32 	%r852, %r79, %r44;
	shl.b32 	%r853, %r852, 2;
	mov.u32 	%r854, _ZZ9cuda_gemmIiLi256ELi1ELi1ELi128ELi32ELi32ELi32ELi0ELi0EEviiiPT_S1_S1_iiE3Ash;
	add.s32 	%r855, %r854, %r853;
	ld.shared.u32 	%r991, [%r855];
$L__BB100_43:
	setp.lt.s32 	%p184, %r402, 14;
	@%p184 bra 	$L__BB100_45;
	add.s32 	%r856, %r11, 13;
	and.b32  	%r857, %r856, 15;
	add.s32 	%r858, %r79, %r857;
	shl.b32 	%r859, %r858, 2;
	mov.u32 	%r860, _ZZ9cuda_gemmIiLi256ELi1ELi1ELi128ELi32ELi32ELi32ELi0ELi0EEviiiPT_S1_S1_iiE3Ash;
	add.s32 	%r861, %r860, %r859;
	ld.shared.u32 	%r992, [%r861];
$L__BB100_45:
	setp.lt.s32 	%p185, %r402, 15;
	@%p185 bra 	$L__BB100_47;
	add.s32 	%r862, %r11, 14;
	and.b32  	%r863, %r862, 15;
	add.s32 	%r864, %r79, %r863;
	shl.b32 	%r865, %r864, 2;
	mov.u32 	%r866, _ZZ9cuda_gemmIiLi256ELi1ELi1ELi128ELi32ELi32ELi32ELi0ELi0EEviiiPT_S1_S1_iiE3Ash;
	add.s32 	%r867, %r866, %r865;
	ld.shared.u32 	%r993, [%r867];
$L__BB100_47:
	setp.lt.s32 	%p186, %r402, 16;
	@%p186 bra 	$L__BB100_49;
	add.s32 	%r868, %r11, -1;
	and.b32  	%r869, %r868, 15;
	add.s32 	%r870, %r79, %r869;
	shl.b32 	%r871, %r870, 2;
	mov.u32 	%r872, _ZZ9cuda_gemmIiLi256ELi1ELi1ELi128ELi32ELi32ELi32ELi0ELi0EEviiiPT_S1_S1_iiE3Ash;
	add.s32 	%r873, %r872, %r871;
	ld.shared.u32 	%r994, [%r873];
$L__BB100_49:
	setp.lt.s32 	%p187, %r12, %r19;
	@%p187 bra 	$L__BB100_51;
$L__BB100_50:
	add.s32 	%r978, %r978, %r10;
	setp.lt.s32 	%p221, %r978, %r9;
	@%p221 bra 	$L__BB100_17;
	bra.uni 	$L__BB100_228;
$L__BB100_51:
	rem.s32 	%r874, %r2, %r402;
	shl.b32 	%r875, %r874, 2;
	mov.u32 	%r876, _ZZ9cuda_gemmIiLi256ELi1ELi1ELi128ELi32ELi32ELi32ELi0ELi0EEviiiPT_S1_S1_iiE11kron_fac_sh;
	add.s32 	%r113, %r876, %r875;
	mov.u32 	%r995, %r12;
$L__BB100_52:
	mad.lo.s32 	%r878, %r995, 132, %r113;
	ld.shared.u32 	%r115, [%r878];
	mov.b32 	%r997, 0;
	@%p171 bra 	$L__BB100_54;
	shfl.sync.idx.b32	%r879|%p189, %r115, %r45, %r20, -1;
	mul.lo.s32 	%r997, %r879, %r979;
$L__BB100_54:
	@%p172 bra 	$L__BB100_56;
	shfl.sync.idx.b32	%r880|%p191, %r115, %r46, %r20, -1;
	mad.lo.s32 	%r997, %r880, %r980, %r997;
$L__BB100_56:
	@%p173 bra 	$L__BB100_58;
	shfl.sync.idx.b32	%r881|%p193, %r115, %r47, %r20, -1;
	mad.lo.s32 	%r997, %r881, %r981, %r997;
$L__BB100_58:
	@%p174 bra 	$L__BB100_60;
	shfl.sync.idx.b32	%r882|%p195, %r115, %r48, %r20, -1;
	mad.lo.s32 	%r997, %r882, %r982, %r997;
$L__BB100_60:
	@%p175 bra 	$L__BB100_62;
	shfl.sync.idx.b32	%r883|%p197, %r115, %r49, %r20, -1;
	mad.lo.s32 	%r997, %r883, %r983, %r997;
$L__BB100_62:
	@%p176 bra 	$L__BB100_64;
	shfl.sync.idx.b32	%r884|%p199, %r115, %r50, %r20, -1;
	mad.lo.s32 	%r997, %r884, %r984, %r997;
$L__BB100_64:
	setp.lt.s32 	%p200, %r402, 7;
	@%p200 bra 	$L__BB100_66;
	shfl.sync.idx.b32	%r885|%p201, %r115, %r51, %r20, -1;
	mad.lo.s32 	%r997, %r885, %r985, %r997;
$L__BB100_66:
	setp.lt.s32 	%p202, %r402, 8;
	@%p202 bra 	$L__BB100_68;
	shfl.sync.idx.b32	%r886|%p203, %r115, %r52, %r20, -1;
	mad.lo.s32 	%r997, %r886, %r986, %r997;
$L__BB100_68:
	setp.lt.s32 	%p204, %r402, 9;
	@%p204 bra 	$L__BB100_70;
	shfl.sync.idx.b32	%r887|%p205, %r115, %r53, %r20, -1;
	mad.lo.s32 	%r997, %r887, %r987, %r997;
$L__BB100_70:
	setp.lt.s32 	%p206, %r402, 10;
	@%p206 bra 	$L__BB100_72;
	shfl.sync.idx.b32	%r888|%p207, %r115, %r54, %r20, -1;
	mad.lo.s32 	%r997, %r888, %r988, %r997;
$L__BB100_72:
	setp.lt.s32 	%p208, %r402, 11;
	@%p208 bra 	$L__BB100_74;
	shfl.sync.idx.b32	%r889|%p209, %r115, %r55, %r20, -1;
	mad.lo.s32 	%r997, %r889, %r989, %r997;
$L__BB100_74:
	setp.lt.s32 	%p210, %r402, 12;
	@%p210 bra 	$L__BB100_76;
	shfl.sync.idx.b32	%r890|%p211, %r115, %r56, %r20, -1;
	mad.lo.s32 	%r997, %r890, %r990, %r997;
$L__BB100_76:
	setp.lt.s32 	%p212, %r402, 13;
	@%p212 bra 	$L__BB100_78;
	shfl.sync.idx.b32	%r891|%p213, %r115, %r57, %r20, -1;
	mad.lo.s32 	%r997, %r891, %r991, %r997;
$L__BB100_78:
	setp.lt.s32 	%p214, %r402, 14;
	@%p214 bra 	$L__BB100_80;
	shfl.sync.idx.b32	%r892|%p215, %r115, %r58, %r20, -1;
	mad.lo.s32 	%r997, %r892, %r992, %r997;
$L__BB100_80:
	setp.lt.s32 	%p216, %r402, 15;
	@%p216 bra 	$L__BB100_82;
	shfl.sync.idx.b32	%r893|%p217, %r115, %r59, %r20, -1;
	mad.lo.s32 	%r997, %r893, %r993, %r997;
$L__BB100_82:
	setp.lt.s32 	%p218, %r402, 16;
	@%p218 bra 	$L__BB100_84;
	shfl.sync.idx.b32	%r894|%p219, %r115, %r60, %r20, -1;
	mad.lo.s32 	%r997, %r894, %r994, %r997;
$L__BB100_84:
	mad.lo.s32 	%r895, %r995, %r9, %r78;
	shl.b32 	%r896, %r895, 2;
	mov.u32 	%r897, _ZZ9cuda_gemmIiLi256ELi1ELi1ELi128ELi32ELi32ELi32ELi0ELi0EEviiiPT_S1_S1_iiE3Csh;
	add.s32 	%r898, %r897, %r896;
	ld.shared.u32 	%r899, [%r898];
	add.s32 	%r900, %r899, %r997;
	st.shared.u32 	[%r898], %r900;
	add.s32 	%r995, %r995, %r14;
	setp.lt.s32 	%p220, %r995, %r19;
	@%p220 bra 	$L__BB100_52;
	bra.uni 	$L__BB100_50;
$L__BB100_85:
	setp.gt.u32 	%p17, %r402, 31;
	@%p17 bra 	$L__BB100_119;
	add.s32 	%r457, %r11, 1;
	and.b32  	%r149, %r457, 15;
	add.s32 	%r458, %r11, 2;
	and.b32  	%r150, %r458, 15;
	add.s32 	%r459, %r11, 3;
	and.b32  	%r151, %r459, 15;
	add.s32 	%r460, %r11, 4;
	and.b32  	%r152, %r460, 15;
	add.s32 	%r461, %r11, 5;
	and.b32  	%r153, %r461, 15;
	add.s32 	%r462, %r11, 6;
	and.b32  	%r154, %r462, 15;
	setp.lt.u32 	%p18, %r17, %r402;
	selp.b32 	%r463, 0, %r402, %p18;
	sub.s32 	%r155, %r17, %r463;
	add.s32 	%r464, %r17, 1;
	setp.lt.u32 	%p19, %r464, %r402;
	selp.b32 	%r465, 0, %r402, %p19;
	sub.s32 	%r156, %r464, %r465;
	add.s32 	%r466, %r17, 2;
	setp.lt.u32 	%p20, %r466, %r402;
	selp.b32 	%r467, 0, %r402, %p20;
	sub.s32 	%r157, %r466, %r467;
	add.s32 	%r468, %r17, 3;
	setp.lt.u32 	%p21, %r468, %r402;
	selp.b32 	%r469, 0, %r402, %p21;
	sub.s32 	%r158, %r468, %r469;
	add.s32 	%r470, %r17, 4;
	setp.lt.u32 	%p22, %r470, %r402;
	selp.b32 	%r471, 0, %r402, %p22;
	sub.s32 	%r159, %r470, %r471;
	add.s32 	%r472, %r17, 5;
	setp.lt.u32 	%p23, %r472, %r402;
	selp.b32 	%r473, 0, %r402, %p23;
	sub.s32 	%r160, %r472, %r473;
	add.s32 	%r474, %r17, 6;
	setp.lt.u32 	%p24, %r474, %r402;
	selp.b32 	%r475, 0, %r402, %p24;
	sub.s32 	%r161, %r474, %r475;
	add.s32 	%r476, %r17, 7;
	setp.lt.u32 	%p25, %r476, %r402;
	selp.b32 	%r477, 0, %r402, %p25;
	sub.s32 	%r162, %r476, %r477;
	add.s32 	%r478, %r17, 8;
	setp.lt.u32 	%p26, %r478, %r402;
	selp.b32 	%r479, 0, %r402, %p26;
	sub.s32 	%r163, %r478, %r479;
	add.s32 	%r480, %r17, 9;
	setp.lt.u32 	%p27, %r480, %r402;
	selp.b32 	%r481, 0, %r402, %p27;
	sub.s32 	%r164, %r480, %r481;
	add.s32 	%r482, %r17, 10;
	setp.lt.u32 	%p28, %r482, %r402;
	selp.b32 	%r483, 0, %r402, %p28;
	sub.s32 	%r165, %r482, %r483;
	add.s32 	%r484, %r17, 11;
	setp.lt.u32 	%p29, %r484, %r402;
	selp.b32 	%r485, 0, %r402, %p29;
	sub.s32 	%r166, %r484, %r485;
	add.s32 	%r486, %r17, 12;
	setp.lt.u32 	%p30, %r486, %r402;
	selp.b32 	%r487, 0, %r402, %p30;
	sub.s32 	%r167, %r486, %r487;
	add.s32 	%r488, %r17, 13;
	setp.lt.u32 	%p31, %r488, %r402;
	selp.b32 	%r489, 0, %r402, %p31;
	sub.s32 	%r168, %r488, %r489;
	add.s32 	%r490, %r17, 14;
	setp.lt.u32 	%p32, %r490, %r402;
	selp.b32 	%r491, 0, %r402, %p32;
	sub.s32 	%r169, %r490, %r491;
	add.s32 	%r492, %r17, 15;
	setp.lt.u32 	%p33, %r492, %r402;
	selp.b32 	%r493, 0, %r402, %p33;
	sub.s32 	%r170, %r492, %r493;
	mov.b32 	%r1080, 0;
$L__BB100_87:
	setp.eq.s32 	%p34, %r402, 0;
	add.s32 	%r297, %r1080, %r11;
	mad.lo.s32 	%r298, %r297, %r402, %r18;
	@%p34 bra 	$L__BB100_89;
	add.s32 	%r494, %r298, %r17;
	shl.b32 	%r495, %r494, 2;
	mov.u32 	%r496, _ZZ9cuda_gemmIiLi256ELi1ELi1ELi128ELi32ELi32ELi32ELi0ELi0EEviiiPT_S1_S1_iiE3Ash;
	add.s32 	%r497, %r496, %r495;
	ld.shared.u32 	%r1081, [%r497];
$L__BB100_89:
	setp.lt.u32 	%p35, %r402, 2;
	@%p35 bra 	$L__BB100_91;
	add.s32 	%r498, %r298, %r149;
	shl.b32 	%r499, %r498, 2;
	mov.u32 	%r500, _ZZ9cuda_gemmIiLi256ELi1ELi1ELi128ELi32ELi32ELi32ELi0ELi0EEviiiPT_S1_S1_iiE3Ash;
	add.s32 	%r501, %r500, %r499;
	ld.shared.u32 	%r1078, [%r501];
$L__BB100_91:
	setp.lt.u32 	%p36, %r402, 3;
	@%p36 bra 	$L__BB100_93;
	add.s32 	%r502, %r298, %r150;
	shl.b32 	%r503, %r502, 2;
	mov.u32 	%r504, _ZZ9cuda_gemmIiLi256ELi1ELi1ELi128ELi32ELi32ELi32ELi0ELi0EEviiiPT_S1_S1_iiE3Ash;
	add.s32 	%r505, %r504, %r503;
	ld.shared.u32 	%r1077, [%r505];
$L__BB100_93:
	setp.lt.u32 	%p37, %r402, 4;
	@%p37 bra 	$L__BB100_95;
	add.s32 	%r506, %r298, %r151;
	shl.b32 	%r507, %r506, 2;
	mov.u32 	%r508, _ZZ9cuda_gemmIiLi256ELi1ELi1ELi128ELi32ELi32ELi32ELi0ELi0EEviiiPT_S1_S1_iiE3Ash;
	add.s32 	%r509, %r508, %r507;
	ld.shared.u32 	%r1076, [%r509];
$L__BB100_95:
	setp.lt.u32 	%p38, %r402, 5;
	@%p38 bra 	$L__BB100_97;
	add.s32 	%r510, %r298, %r152;
	shl.b32 	%r511, %r510, 2;
	mov.u32 	%r512, _ZZ9cuda_gemmIiLi256ELi1ELi1ELi128ELi32ELi32ELi32ELi0ELi0EEviiiPT_S1_S1_iiE3Ash;
	add.s32 	%r513, %r512, %r511;
	ld.shared.u32 	%r1075, [%r513];
$L__BB100_97:
	setp.lt.u32 	%p39, %r402, 6;
	@%p39 bra 	$L__BB100_99;
	add.s32 	%r514, %r298, %r153;
	shl.b32 	%r515, %r514, 2;
	mov.u32 	%r516, _ZZ9cuda_gemmIiLi256ELi1ELi1ELi128ELi32ELi32ELi32ELi0ELi0EEviiiPT_S1_S1_iiE3Ash;
	add.s32 	%r517, %r516, %r515;
	ld.shared.u32 	%r1074, [%r517];
$L__BB100_99:
	setp.lt.u32 	%p40, %r402, 7;
	@%p40 bra 	$L__BB100_101;
	add.s32 	%r518, %r298, %r154;
	shl.b32 	%r519, %r518, 2;
	mov.u32 	%r520, _ZZ9cuda_gemmIiLi256ELi1ELi1ELi128ELi32ELi32ELi32ELi0ELi0EEviiiPT_S1_S1_iiE3Ash;
	add.s32 	%r521, %r520, %r519;
	ld.shared.u32 	%r1073, [%r521];
$L__BB100_101:
	setp.lt.u32 	%p41, %r402, 8;
	@%p41 bra 	$L__BB100_103;
	add.s32 	%r522, %r11, 7;
	and.b32  	%r523, %r522, 15;
	add.s32 	%r524, %r298, %r523;
	shl.b32 	%r525, %r524, 2;
	mov.u32 	%r526, _ZZ9cuda_gemmIiLi256ELi1ELi1ELi128ELi32ELi32ELi32ELi0ELi0EEviiiPT_S1_S1_iiE3Ash;
	add.s32 	%r527, %r526, %r525;
	ld.shared.u32 	%r1072, [%r527];
$L__BB100_103:
	setp.lt.u32 	%p42, %r402, 9;
	@%p42 bra 	$L__BB100_105;
	xor.b32  	%r528, %r17, 8;
	add.s32 	%r529, %r298, %r528;
	shl.b32 	%r530, %r529, 2;
	mov.u32 	%r531, _ZZ9cuda_gemmIiLi256ELi1ELi1ELi128ELi32ELi32ELi32ELi0ELi0EEviiiPT_S1_S1_iiE3Ash;
	add.s32 	%r532, %r531, %r530;
	ld.shared.u32 	%r1071, [%r532];
$L__BB100_105:
	setp.lt.u32 	%p43, %r402, 10;
	@%p43 bra 	$L__BB100_107;
	add.s32 	%r533, %r11, 9;
	and.b32  	%r534, %r533, 15;
	add.s32 	%r535, %r298, %r534;
	shl.b32 	%r536, %r535, 2;
	mov.u32 	%r537, _ZZ9cuda_gemmIiLi256ELi1ELi1ELi128ELi32ELi32ELi32ELi0ELi0EEviiiPT_S1_S1_iiE3Ash;
	add.s32 	%r538, %r537, %r536;
	ld.shared.u32 	%r1070, [%r538];
$L__BB100_107:
	setp.lt.u32 	%p44, %r402, 11;
	@%p44 bra 	$L__BB100_109;
	add.s32 	%r539, %r11, 10;
	and.b32  	%r540, %r539, 15;
	add.s32 	%r541, %r298, %r540;
	shl.b32 	%r542, %r541, 2;
	mov.u32 	%r543, _ZZ9cuda_gemmIiLi256ELi1ELi1ELi128ELi32ELi32ELi32ELi0ELi0EEviiiPT_S1_S1_iiE3Ash;
	add.s32 	%r544, %r543, %r542;
	ld.shared.u32 	%r1069, [%r544];
$L__BB100_109:
	setp.lt.u32 	%p45, %r402, 12;
	@%p45 bra 	$L__BB100_111;
	add.s32 	%r545, %r11, 11;
	and.b32  	%r546, %r545, 15;
	add.s32 	%r547, %r298, %r546;
	shl.b32 	%r548, %r547, 2;
	mov.u32 	%r549, _ZZ9cuda_gemmIiLi256ELi1ELi1ELi128ELi32ELi32ELi32ELi0ELi0EEviiiPT_S1_S1_iiE3Ash;
	add.s32 	%r550, %r549, %r548;
	ld.shared.u32 	%r1068, [%r550];
$L__BB100_111:
	setp.lt.u32 	%p46, %r402, 13;
	@%p46 bra 	$L__BB100_113;
	add.s32 	%r551, %r11, 12;
	and.b32  	%r552, %r551, 15;
	add.s32 	%r553, %r298, %r552;
	shl.b32 	%r554, %r553, 2;
	mov.u32 	%r555, _ZZ9cuda_gemmIiLi256ELi1ELi1ELi128ELi32ELi32ELi32ELi0ELi0EEviiiPT_S1_S1_iiE3Ash;
	add.s32 	%r556, %r555, %r554;
	ld.shared.u32 	%r1067, [%r556];
$L__BB100_113:
	setp.lt.u32 	%p47, %r402, 14;
	@%p47 bra 	$L__BB100_115;
	add.s32 	%r557, %r11, 13;
	and.b32  	%r558, %r557, 15;
	add.s32 	%r559, %r298, %r558;
	shl.b32 	%r560, %r559, 2;
	mov.u32 	%r561, _ZZ9cuda_gemmIiLi256ELi1ELi1ELi128ELi32ELi32ELi32ELi0ELi0EEviiiPT_S1_S1_iiE3Ash;
	add.s32 	%r562, %r561, %r560;
	ld.shared.u32 	%r1066, [%r562];
$L__BB100_115:
	setp.lt.u32 	%p48, %r402, 15;
	@%p48 bra 	$L__BB100_117;
	add.s32 	%r563, %r11, 14;
	and.b32  	%r564, %r563, 15;
	add.s32 	%r565, %r298, %r564;
	shl.b32 	%r566, %r565, 2;
	mov.u32 	%r567, _ZZ9cuda_gemmIiLi256ELi1ELi1ELi128ELi32ELi32ELi32ELi0ELi0EEviiiPT_S1_S1_iiE3Ash;
	add.s32 	%r568, %r567, %r566;
	ld.shared.u32 	%r1065, [%r568];
$L__BB100_117:
	setp.lt.u32 	%p49, %r402, 16;
	@%p49 bra 	$L__BB100_192;
	add.s32 	%r569, %r11, -1;
	and.b32  	%r570, %r569, 15;
	add.s32 	%r571, %r298, %r570;
	shl.b32 	%r572, %r571, 2;
	mov.u32 	%r573, _ZZ9cuda_gemmIiLi256ELi1ELi1ELi128ELi32ELi32ELi32ELi0ELi0EEviiiPT_S1_S1_iiE3Ash;
	add.s32 	%r574, %r573, %r572;
	ld.shared.u32 	%r1064, [%r574];
	bra.uni 	$L__BB100_192;
$L__BB100_119:
	setp.lt.s32 	%p85, %r17, %r402;
	selp.b32 	%r602, 0, %r402, %p85;
	sub.s32 	%r171, %r17, %r602;
	add.s32 	%r603, %r17, 1;
	setp.lt.s32 	%p86, %r603, %r402;
	selp.b32 	%r604, 0, %r402, %p86;
	sub.s32 	%r172, %r603, %r604;
	add.s32 	%r605, %r17, 2;
	setp.lt.s32 	%p87, %r605, %r402;
	selp.b32 	%r606, 0, %r402, %p87;
	sub.s32 	%r173, %r605, %r606;
	add.s32 	%r607, %r17, 3;
	setp.lt.s32 	%p88, %r607, %r402;
	selp.b32 	%r608, 0, %r402, %p88;
	sub.s32 	%r174, %r607, %r608;
	add.s32 	%r609, %r17, 4;
	setp.lt.s32 	%p89, %r609, %r402;
	selp.b32 	%r610, 0, %r402, %p89;
	sub.s32 	%r175, %r609, %r610;
	add.s32 	%r611, %r17, 5;
	setp.lt.s32 	%p90, %r611, %r402;
	selp.b32 	%r612, 0, %r402, %p90;
	sub.s32 	%r176, %r611, %r612;
	add.s32 	%r613, %r17, 6;
	setp.lt.s32 	%p91, %r613, %r402;
	selp.b32 	%r614, 0, %r402, %p91;
	sub.s32 	%r177, %r613, %r614;
	add.s32 	%r615, %r17, 7;
	setp.lt.s32 	%p92, %r615, %r402;
	selp.b32 	%r616, 0, %r402, %p92;
	sub.s32 	%r178, %r615, %r616;
	add.s32 	%r617, %r17, 8;
	setp.lt.s32 	%p93, %r617, %r402;
	selp.b32 	%r618, 0, %r402, %p93;
	sub.s32 	%r179, %r617, %r618;
	add.s32 	%r619, %r17, 9;
	setp.lt.s32 	%p94, %r619, %r402;
	selp.b32 	%r620, 0, %r402, %p94;
	sub.s32 	%r180, %r619, %r620;
	add.s32 	%r621, %r17, 10;
	setp.lt.s32 	%p95, %r621, %r402;
	selp.b32 	%r622, 0, %r402, %p95;
	sub.s32 	%r181, %r621, %r622;
	add.s32 	%r623, %r17, 11;
	setp.lt.s32 	%p96, %r623, %r402;
	selp.b32 	%r624, 0, %r402, %p96;
	sub.s32 	%r182, %r623, %r624;
	add.s32 	%r625, %r17, 12;
	setp.lt.s32 	%p97, %r625, %r402;
	selp.b32 	%r626, 0, %r402, %p97;
	sub.s32 	%r183, %r625, %r626;
	add.s32 	%r627, %r17, 13;
	setp.lt.s32 	%p98, %r627, %r402;
	selp.b32 	%r628, 0, %r402, %p98;
	sub.s32 	%r184, %r627, %r628;
	add.s32 	%r629, %r17, 14;
	setp.lt.s32 	%p99, %r629, %r402;
	selp.b32 	%r630, 0, %r402, %p99;
	sub.s32 	%r185, %r629, %r630;
	add.s32 	%r631, %r17, 15;
	setp.lt.s32 	%p100, %r631, %r402;
	selp.b32 	%r632, 0, %r402, %p100;
	sub.s32 	%r186, %r631, %r632;
	shl.b32 	%r633, %r4, 8;
	sub.s32 	%r187, 8223, %r633;
	mov.b32 	%r1028, 0;
$L__BB100_120:
	setp.lt.s32 	%p101, %r402, 1;
	add.s32 	%r205, %r1028, %r11;
	mad.lo.s32 	%r206, %r205, %r402, %r18;
	@%p101 bra 	$L__BB100_122;
	add.s32 	%r634, %r206, %r17;
	shl.b32 	%r635, %r634, 2;
	mov.u32 	%r636, _ZZ9cuda_gemmIiLi256ELi1ELi1ELi128ELi32ELi32ELi32ELi0ELi0EEviiiPT_S1_S1_iiE3Ash;
	add.s32 	%r637, %r636, %r635;
	ld.shared.u32 	%r1029, [%r637];
$L__BB100_122:
	setp.lt.s32 	%p102, %r402, 2;
	@%p102 bra 	$L__BB100_124;
	add.s32 	%r638, %r11, 1;
	and.b32  	%r639, %r638, 15;
	add.s32 	%r640, %r206, %r639;
	shl.b32 	%r641, %r640, 2;
	mov.u32 	%r642, _ZZ9cuda_gemmIiLi256ELi1ELi1ELi128ELi32ELi32ELi32ELi0ELi0EEviiiPT_S1_S1_iiE3Ash;
	add.s32 	%r643, %r642, %r641;
	ld.shared.u32 	%r1030, [%r643];
$L__BB100_124:
	setp.lt.s32 	%p103, %r402, 3;
	@%p103 bra 	$L__BB100_126;
	add.s32 	%r644, %r11, 2;
	and.b32  	%r645, %r644, 15;
	add.s32 	%r646, %r206, %r645;
	shl.b32 	%r647, %r646, 2;
	mov.u32 	%r648, _ZZ9cuda_gemmIiLi256ELi1ELi1ELi128ELi32ELi32ELi32ELi0ELi0EEviiiPT_S1_S1_iiE3Ash;
	add.s32 	%r649, %r648, %r647;
	ld.shared.u32 	%r1031, [%r649];
$L__BB100_126:
	setp.lt.s32 	%p104, %r402, 4;
	@%p104 bra 	$L__BB100_128;
	add.s32 	%r650, %r11, 3;
	and.b32  	%r651, %r650, 15;
	add.s32 	%r652, %r206, %r651;
	shl.b32 	%r653, %r652, 2;
	mov.u32 	%r654, _ZZ9cuda_gemmIiLi256ELi1ELi1ELi128ELi32ELi32ELi32ELi0ELi0EEviiiPT_S1_S1_iiE3Ash;
	add.s32 	%r655, %r654, %r653;
	ld.shared.u32 	%r1032, [%r655];
$L__BB100_128:
	setp.lt.s32 	%p105, %r402, 5;
	@%p105 bra 	$L__BB100_130;
	add.s32 	%r656, %r11, 4;
	and.b32  	%r657, %r656, 15;
	add.s32 	%r658, %r206, %r657;
	shl.b32 	%r659, %r658, 2;
	mov.u32 	%r660, _ZZ9cuda_gemmIiLi256ELi1ELi1ELi128ELi32ELi32ELi32ELi0ELi0EEviiiPT_S1_S1_iiE3Ash;
	add.s32 	%r661, %r660, %r659;
	ld.shared.u32 	%r1033, [%r661];
$L__BB100_130:
	setp.lt.s32 	%p106, %r402, 6;
	@%p106 bra 	$L__BB100_132;
	add.s32 	%r662, %r11, 5;
	and.b32  	%r663, %r662, 15;
	add.s32 	%r664, %r206, %r663;
	shl.b32 	%r665, %r664, 2;
	mov.u32 	%r666, _ZZ9cuda_gemmIiLi256ELi1ELi1ELi128ELi32ELi32ELi32ELi0ELi0EEviiiPT_S1_S1_iiE3Ash;
	add.s32 	%r667, %r666, %r665;
	ld.shared.u32 	%r1034, [%r667];
$L__BB100_132:
	setp.lt.s32 	%p107, %r402, 7;
	@%p107 bra 	$L__BB100_134;
	add.s32 	%r668, %r11, 6;
	and.b32  	%r669, %r668, 15;
	add.s32 	%r670, %r206, %r669;
	shl.b32 	%r671, %r670, 2;
	mov.u32 	%r672, _ZZ9cuda_gemmIiLi256ELi1ELi1ELi128ELi32ELi32ELi32ELi0ELi0EEviiiPT_S1_S1_iiE3Ash;
	add.s32 	%r673, %r672, %r671;
	ld.shared.u32 	%r1035, [%r673];
$L__BB100_134:
	setp.lt.s32 	%p108, %r402, 8;
	@%p108 bra 	$L__BB100_136;
	add.s32 	%r674, %r11, 7;
	and.b32  	%r675, %r674, 15;
	add.s32 	%r676, %r206, %r675;
	shl.b32 	%r677, %r676, 2;
	mov.u32 	%r678, _ZZ9cuda_gemmIiLi256ELi1ELi1ELi128ELi32ELi32ELi32ELi0ELi0EEviiiPT_S1_S1_iiE3Ash;
	add.s32 	%r679, %r678, %r677;
	ld.shared.u32 	%r1036, [%r679];
$L__BB100_136:
	setp.lt.s32 	%p109, %r402, 9;
	@%p109 bra 	$L__BB100_138;
	xor.b32  	%r680, %r17, 8;
	add.s32 	%r681, %r206, %r680;
	shl.b32 	%r682, %r681, 2;
	mov.u32 	%r683, _ZZ9cuda_gemmIiLi256ELi1ELi1ELi128ELi32ELi32ELi32ELi0ELi0EEviiiPT_S1_S1_iiE3Ash;
	add.s32 	%r684, %r683, %r682;
	ld.shared.u32 	%r1037, [%r684];
$L__BB100_138:
	setp.lt.s32 	%p110, %r402, 10;
	@%p110 bra 	$L__BB100_140;
	add.s32 	%r685, %r11, 9;
	and.b32  	%r686, %r685, 15;
	add.s32 	%r687, %r206, %r686;
	shl.b32 	%r688, %r687, 2;
	mov.u32 	%r689, _ZZ9cuda_gemmIiLi256ELi1ELi1ELi128ELi32ELi32ELi32ELi0ELi0EEviiiPT_S1_S1_iiE3Ash;
	add.s32 	%r690, %r689, %r688;
	ld.shared.u32 	%r1038, [%r690];
$L__BB100_140:
	setp.lt.s32 	%p111, %r402, 11;
	@%p111 bra 	$L__BB100_142;
	add.s32 	%r691, %r11, 10;
	and.b32  	%r692, %r691, 15;
	add.s32 	%r693, %r206, %r692;
	shl.b32 	%r694, %r693, 2;
	mov.u32 	%r695, _ZZ9cuda_gemmIiLi256ELi1ELi1ELi128ELi32ELi32ELi32ELi0ELi0EEviiiPT_S1_S1_iiE3Ash;
	add.s32 	%r696, %r695, %r694;
	ld.shared.u32 	%r1039, [%r696];
$L__BB100_142:
	setp.lt.s32 	%p112, %r402, 12;
	@%p112 bra 	$L__BB100_144;
	add.s32 	%r697, %r11, 11;
	and.b32  	%r698, %r697, 15;
	add.s32 	%r699, %r206, %r698;
	shl.b32 	%r700, %r699, 2;
	mov.u32 	%r701, _ZZ9cuda_gemmIiLi256ELi1ELi1ELi128ELi32ELi32ELi32ELi0ELi0EEviiiPT_S1_S1_iiE3Ash;
	add.s32 	%r702, %r701, %r700;
	ld.shared.u32 	%r1040, [%r702];
$L__BB100_144:
	setp.lt.s32 	%p113, %r402, 13;
	@%p113 bra 	$L__BB100_146;
	add.s32 	%r703, %r11, 12;
	and.b32  	%r704, %r703, 15;
	add.s32 	%r705, %r206, %r704;
	shl.b32 	%r706, %r705, 2;
	mov.u32 	%r707, _ZZ9cuda_gemmIiLi256ELi1ELi1ELi128ELi32ELi32ELi32ELi0ELi0EEviiiPT_S1_S1_iiE3Ash;
	add.s32 	%r708, %r707, %r706;
	ld.shared.u32 	%r1041, [%r708];
$L__BB100_146:
	setp.lt.s32 	%p114, %r402, 14;
	@%p114 bra 	$L__BB100_148;
	add.s32 	%r709, %r11, 13;
	and.b32  	%r710, %r709, 15;
	add.s32 	%r711, %r206, %r710;
	shl.b32 	%r712, %r711, 2;
	mov.u32 	%r713, _ZZ9cuda_gemmIiLi256ELi1ELi1ELi128ELi32ELi32ELi32ELi0ELi0EEviiiPT_S1_S1_iiE3Ash;
	add.s32 	%r714, %r713, %r712;
	ld.shared.u32 	%r1042, [%r714];
$L__BB100_148:
	setp.lt.s32 	%p115, %r402, 15;
	@%p115 bra 	$L__BB100_150;
	add.s32 	%r715, %r11, 14;
	and.b32  	%r716, %r715, 15;
	add.s32 	%r717, %r206, %r716;
	shl.b32 	%r718, %r717, 2;
	mov.u32 	%r719, _ZZ9cuda_gemmIiLi256ELi1ELi1ELi128ELi32ELi32ELi32ELi0ELi0EEviiiPT_S1_S1_iiE3Ash;
	add.s32 	%r720, %r719, %r718;
	ld.shared.u32 	%r1043, [%r720];
$L__BB100_150:
	setp.lt.s32 	%p116, %r402, 16;
	@%p116 bra 	$L__BB100_152;
	add.s32 	%r721, %r11, -1;
	and.b32  	%r722, %r721, 15;
	add.s32 	%r723, %r206, %r722;
	shl.b32 	%r724, %r723, 2;
	mov.u32 	%r725, _ZZ9cuda_gemmIiLi256ELi1ELi1ELi128ELi32ELi32ELi32ELi0ELi0EEviiiPT_S1_S1_iiE3Ash;
	add.s32 	%r726, %r725, %r724;
	ld.shared.u32 	%r1044, [%r726];
$L__BB100_152:
	setp.lt.s32 	%p117, %r12, %r19;
	@%p117 bra 	$L__BB100_154;
$L__BB100_153:
	add.s32 	%r1028, %r1028, %r10;
	setp.lt.s32 	%p154, %r1028, %r9;
	@%p154 bra 	$L__BB100_120;
	bra.uni 	$L__BB100_228;
$L__BB100_154:
	rem.s32 	%r727, %r2, %r402;
	shl.b32 	%r728, %r727, 2;
	mov.u32 	%r729, _ZZ9cuda_gemmIiLi256ELi1ELi1ELi128ELi32ELi32ELi32ELi0ELi0EEviiiPT_S1_S1_iiE11kron_fac_sh;
	add.s32 	%r240, %r729, %r728;
	mov.u32 	%r1045, %r12;
$L__BB100_155:
	mad.lo.s32 	%r731, %r1045, 132, %r240;
	ld.shared.u32 	%r242, [%r731];
	mov.b32 	%r1047, 0;
	@%p101 bra 	$L__BB100_157;
	shfl.sync.idx.b32	%r732|%p119, %r242, %r171, %r20, -1;
	mul.lo.s32 	%r1047, %r732, %r1029;
$L__BB100_157:
	@%p102 bra 	$L__BB100_159;
	shfl.sync.idx.b32	%r733|%p121, %r242, %r172, %r20, -1;
	mad.lo.s32 	%r1047, %r733, %r1030, %r1047;
$L__BB100_159:
	@%p103 bra 	$L__BB100_161;
	shfl.sync.idx.b32	%r734|%p123, %r242, %r173, %r20, -1;
	mad.lo.s32 	%r1047, %r734, %r1031, %r1047;
$L__BB100_161:
	@%p104 bra 	$L__BB100_163;
	shfl.sync.idx.b32	%r735|%p125, %r242, %r174, %r20, -1;
	mad.lo.s32 	%r1047, %r735, %r1032, %r1047;
$L__BB100_163:
	@%p105 bra 	$L__BB100_165;
	shfl.sync.idx.b32	%r736|%p127, %r242, %r175, %r20, -1;
	mad.lo.s32 	%r1047, %r736, %r1033, %r1047;
$L__BB100_165:
	setp.lt.s32 	%p128, %r402, 6;
	@%p128 bra 	$L__BB100_167;
	shfl.sync.idx.b32	%r737|%p129, %r242, %r176, %r20, -1;
	mad.lo.s32 	%r1047, %r737, %r1034, %r1047;
$L__BB100_167:
	setp.lt.s32 	%p130, %r402, 7;
	@%p130 bra 	$L__BB100_169;
	shfl.sync.idx.b32	%r738|%p131, %r242, %r177, %r20, -1;
	mad.lo.s32 	%r1047, %r738, %r1035, %r1047;
$L__BB100_169:
	setp.lt.s32 	%p132, %r402, 8;
	@%p132 bra 	$L__BB100_171;
	shfl.sync.idx.b32	%r739|%p133, %r242, %r178, %r20, -1;
	mad.lo.s32 	%r1047, %r739, %r1036, %r1047;
$L__BB100_171:
	setp.lt.s32 	%p134, %r402, 9;
	@%p134 bra 	$L__BB100_173;
	shfl.sync.idx.b32	%r740|%p135, %r242, %r179, %r20, -1;
	mad.lo.s32 	%r1047, %r740, %r1037, %r1047;
$L__BB100_173:
	setp.lt.s32 	%p136, %r402, 10;
	@%p136 bra 	$L__BB100_175;
	shfl.sync.idx.b32	%r741|%p137, %r242, %r180, %r20, -1;
	mad.lo.s32 	%r1047, %r741, %r1038, %r1047;
$L__BB100_175:
	setp.lt.s32 	%p138, %r402, 11;
	@%p138 bra 	$L__BB100_177;
	shfl.sync.idx.b32	%r742|%p139, %r242, %r181, %r20, -1;
	mad.lo.s32 	%r1047, %r742, %r1039, %r1047;
$L__BB100_177:
	setp.lt.s32 	%p140, %r402, 12;
	@%p140 bra 	$L__BB100_179;
	shfl.sync.idx.b32	%r743|%p141, %r242, %r182, %r20, -1;
	mad.lo.s32 	%r1047, %r743, %r1040, %r1047;
$L__BB100_179:
	setp.lt.s32 	%p142, %r402, 13;
	@%p142 bra 	$L__BB100_181;
	shfl.sync.idx.b32	%r744|%p143, %r242, %r183, %r20, -1;
	mad.lo.s32 	%r1047, %r744, %r1041, %r1047;
$L__BB100_181:
	setp.lt.s32 	%p144, %r402, 14;
	@%p144 bra 	$L__BB100_183;
	shfl.sync.idx.b32	%r745|%p145, %r242, %r184, %r20, -1;
	mad.lo.s32 	%r1047, %r745, %r1042, %r1047;
$L__BB100_183:
	setp.lt.s32 	%p146, %r402, 15;
	@%p146 bra 	$L__BB100_185;
	shfl.sync.idx.b32	%r746|%p147, %r242, %r185, %r20, -1;
	mad.lo.s32 	%r1047, %r746, %r1043, %r1047;
$L__BB100_185:
	setp.lt.s32 	%p148, %r402, 16;
	@%p148 bra 	$L__BB100_187;
	shfl.sync.idx.b32	%r747|%p149, %r242, %r186, %r20, -1;
	mad.lo.s32 	%r1047, %r747, %r1044, %r1047;
$L__BB100_187:
	mov.u32 	%r1061, %r3;
$L__BB100_188:
	shr.u32 	%r276, %r1061, 1;
	shfl.sync.down.b32	%r748|%p150, %r1047, %r276, %r187, -1;
	add.s32 	%r1047, %r748, %r1047;
	setp.gt.u32 	%p151, %r1061, 3;
	mov.u32 	%r1061, %r276;
	@%p151 bra 	$L__BB100_188;
	rem.u32 	%r749, %r2, %r4;
	setp.eq.s32 	%p152, %r749, 0;
	@%p152 bra 	$L__BB100_190;
	bra.uni 	$L__BB100_191;
$L__BB100_190:
	mad.lo.s32 	%r750, %r1045, %r9, %r205;
	shl.b32 	%r751, %r750, 2;
	mov.u32 	%r752, _ZZ9cuda_gemmIiLi256ELi1ELi1ELi128ELi32ELi32ELi32ELi0ELi0EEviiiPT_S1_S1_iiE3Csh;
	add.s32 	%r753, %r752, %r751;
	st.shared.u32 	[%r753], %r1047;
$L__BB100_191:
	add.s32 	%r1045, %r1045, %r14;
	setp.lt.s32 	%p153, %r1045, %r19;
	@%p153 bra 	$L__BB100_155;
	bra.uni 	$L__BB100_153;
$L__BB100_192:
	setp.lt.s32 	%p50, %r12, %r19;
	@%p50 bra 	$L__BB100_193;
	bra.uni 	$L__BB100_227;
$L__BB100_193:
	rem.u32 	%r575, %r2, %r402;
	shl.b32 	%r576, %r575, 2;
	mov.u32 	%r577, _ZZ9cuda_gemmIiLi256ELi1ELi1ELi128ELi32ELi32ELi32ELi0ELi0EEviiiPT_S1_S1_iiE11kron_fac_sh;
	add.s32 	%r299, %r577, %r576;
	mov.u32 	%r1097, %r12;
$L__BB100_194:
	mad.lo.s32 	%r579, %r1097, 132, %r299;
	ld.shared.u32 	%r333, [%r579];
	mov.b32 	%r1099, 0;
	@%p34 bra 	$L__BB100_196;
	shfl.sync.idx.b32	%r580|%p52, %r333, %r155, %r20, -1;
	mul.lo.s32 	%r1099, %r580, %r1081;
$L__BB100_196:
	@%p35 bra 	$L__BB100_198;
	shfl.sync.idx.b32	%r581|%p54, %r333, %r156, %r20, -1;
	mad.lo.s32 	%r1099, %r581, %r1078, %r1099;
$L__BB100_198:
	@%p36 bra 	$L__BB100_200;
	shfl.sync.idx.b32	%r582|%p56, %r333, %r157, %r20, -1;
	mad.lo.s32 	%r1099, %r582, %r1077, %r1099;
$L__BB100_200:
	@%p37 bra 	$L__BB100_202;
	shfl.sync.idx.b32	%r583|%p58, %r333, %r158, %r20, -1;
	mad.lo.s32 	%r1099, %r583, %r1076, %r1099;
$L__BB100_202:
	@%p38 bra 	$L__BB100_204;
	shfl.sync.idx.b32	%r584|%p60, %r333, %r159, %r20, -1;
	mad.lo.s32 	%r1099, %r584, %r1075, %r1099;
$L__BB100_204:
	@%p39 bra 	$L__BB100_206;
	shfl.sync.idx.b32	%r585|%p62, %r333, %r160, %r20, -1;
	mad.lo.s32 	%r1099, %r585, %r1074, %r1099;
$L__BB100_206:
	setp.lt.u32 	%p63, %r402, 7;
	@%p63 bra 	$L__BB100_208;
	shfl.sync.idx.b32	%r586|%p64, %r333, %r161, %r20, -1;
	mad.lo.s32 	%r1099, %r586, %r1073, %r1099;
$L__BB100_208:
	setp.lt.u32 	%p65, %r402, 8;
	@%p65 bra 	$L__BB100_210;
	shfl.sync.idx.b32	%r587|%p66, %r333, %r162, %r20, -1;
	mad.lo.s32 	%r1099, %r587, %r1072, %r1099;
$L__BB100_210:
	setp.lt.u32 	%p67, %r402, 9;
	@%p67 bra 	$L__BB100_212;
	shfl.sync.idx.b32	%r588|%p68, %r333, %r163, %r20, -1;
	mad.lo.s32 	%r1099, %r588, %r1071, %r1099;
$L__BB100_212:
	setp.lt.u32 	%p69, %r402, 10;
	@%p69 bra 	$L__BB100_214;
	shfl.sync.idx.b32	%r589|%p70, %r333, %r164, %r20, -1;
	mad.lo.s32 	%r1099, %r589, %r1070, %r1099;
$L__BB100_214:
	setp.lt.u32 	%p71, %r402, 11;
	@%p71 bra 	$L__BB100_216;
	shfl.sync.idx.b32	%r590|%p72, %r333, %r165, %r20, -1;
	mad.lo.s32 	%r1099, %r590, %r1069, %r1099;
$L__BB100_216:
	setp.lt.u32 	%p73, %r402, 12;
	@%p73 bra 	$L__BB100_218;
	shfl.sync.idx.b32	%r591|%p74, %r333, %r166, %r20, -1;
	mad.lo.s32 	%r1099, %r591, %r1068, %r1099;
$L__BB100_218:
	setp.lt.u32 	%p75, %r402, 13;
	@%p75 bra 	$L__BB100_220;
	shfl.sync.idx.b32	%r592|%p76, %r333, %r167, %r20, -1;
	mad.lo.s32 	%r1099, %r592, %r1067, %r1099;
$L__BB100_220:
	setp.lt.u32 	%p77, %r402, 14;
	@%p77 bra 	$L__BB100_222;
	shfl.sync.idx.b32	%r593|%p78, %r333, %r168, %r20, -1;
	mad.lo.s32 	%r1099, %r593, %r1066, %r1099;
$L__BB100_222:
	setp.lt.u32 	%p79, %r402, 15;
	@%p79 bra 	$L__BB100_224;
	shfl.sync.idx.b32	%r594|%p80, %r333, %r169, %r20, -1;
	mad.lo.s32 	%r1099, %r594, %r1065, %r1099;
$L__BB100_224:
	setp.lt.u32 	%p81, %r402, 16;
	@%p81 bra 	$L__BB100_226;
	shfl.sync.idx.b32	%r595|%p82, %r333, %r170, %r20, -1;
	mad.lo.s32 	%r1099, %r595, %r1064, %r1099;
$L__BB100_226:
	mad.lo.s32 	%r596, %r1097, %r9, %r297;
	shl.b32 	%r597, %r596, 2;
	mov.u32 	%r598, _ZZ9cuda_gemmIiLi256ELi1ELi1ELi128ELi32ELi32ELi32ELi0ELi0EEviiiPT_S1_S1_iiE3Csh;
	add.s32 	%r599, %r598, %r597;
	st.shared.u32 	[%r599], %r1099;
	add.s32 	%r1097, %r1097, %r14;
	setp.lt.s32 	%p83, %r1097, %r19;
	@%p83 bra 	$L__BB100_194;
$L__BB100_227:
	add.s32 	%r1080, %r1080, %r10;
	setp.lt.s32 	%p84, %r1080, %r9;
	@%p84 bra 	$L__BB100_87;
$L__BB100_228:
	setp.gt.u32 	%p222, %r1117, 127;
	bar.sync 	0;
	@%p222 bra 	$L__BB100_235;
	ld.param.u32 	%r952, [_Z9cuda_gemmIiLi256ELi1ELi1ELi128ELi32ELi32ELi32ELi0ELi0EEviiiPT_S1_S1_ii_param_1];
	mul.lo.s32 	%r901, %r9, %r16;
	mad.lo.s32 	%r368, %r15, %r952, %r901;
	div.s32 	%r369, %r400, %r402;
	add.s32 	%r902, %r1117, %r13;
	max.u32 	%r903, %r902, 128;
	setp.lt.u32 	%p223, %r902, 128;
	selp.u32 	%r904, 1, 0, %p223;
	add.s32 	%r905, %r902, %r904;
	sub.s32 	%r906, %r903, %r905;
	div.u32 	%r907, %r906, %r13;
	add.s32 	%r370, %r907, %r904;
	and.b32  	%r908, %r370, 3;
	setp.eq.s32 	%p224, %r908, 3;
	@%p224 bra 	$L__BB100_232;
	shl.b32 	%r909, %r1117, 2;
	mov.u32 	%r910, _ZZ9cuda_gemmIiLi256ELi1ELi1ELi128ELi32ELi32ELi32ELi0ELi0EEviiiPT_S1_S1_iiE3Csh;
	add.s32 	%r1115, %r910, %r909;
	shl.b32 	%r372, %r13, 2;
	add.s32 	%r911, %r370, 1;
	and.b32  	%r912, %r911, 3;
	neg.s32 	%r1114, %r912;
$L__BB100_231:
	.pragma "nounroll";
	div.s32 	%r913, %r1117, %r9;
	mad.lo.s32 	%r914, %r369, %r913, %r368;
	mul.lo.s32 	%r915, %r913, %r9;
	sub.s32 	%r916, %r1117, %r915;
	add.s32 	%r917, %r914, %r916;
	ld.shared.u32 	%r918, [%r1115];
	mul.wide.s32 	%rd17, %r917, 4;
	add.s64 	%rd18, %rd2, %rd17;
	st.global.u32 	[%rd18], %r918;
	add.s32 	%r1117, %r1117, %r13;
	add.s32 	%r1115, %r1115, %r372;
	add.s32 	%r1114, %r1114, 1;
	setp.ne.s32 	%p225, %r1114, 0;
	@%p225 bra 	$L__BB100_231;
$L__BB100_232:
	setp.lt.u32 	%p226, %r370, 3;
	@%p226 bra 	$L__BB100_235;
	shl.b32 	%r919, %r13, 1;
	add.s32 	%r1121, %r1117, %r919;
	shl.b32 	%r382, %r13, 2;
	mad.lo.s32 	%r1120, %r13, 3, %r1117;
	add.s32 	%r1119, %r13, %r1117;
	shl.b32 	%r920, %r1117, 2;
	mov.u32 	%r921, _ZZ9cuda_gemmIiLi256ELi1ELi1ELi128ELi32ELi32ELi32ELi0ELi0EEviiiPT_S1_S1_iiE3Csh;
	add.s32 	%r1118, %r921, %r920;
	shl.b32 	%r386, %r13, 4;
	shl.b32 	%r387, %r13, 3;
	mul.lo.s32 	%r388, %r13, 12;
$L__BB100_234:
	div.s32 	%r922, %r1117, %r9;
	mad.lo.s32 	%r923, %r369, %r922, %r368;
	mul.lo.s32 	%r924, %r922, %r9;
	sub.s32 	%r925, %r1117, %r924;
	add.s32 	%r926, %r923, %r925;
	ld.shared.u32 	%r927, [%r1118];
	mul.wide.s32 	%rd19, %r926, 4;
	add.s64 	%rd20, %rd2, %rd19;
	st.global.u32 	[%rd20], %r927;
	add.s32 	%r928, %r1117, %r13;
	div.s32 	%r929, %r1119, %r9;
	mad.lo.s32 	%r930, %r369, %r929, %r368;
	mul.lo.s32 	%r931, %r929, %r9;
	sub.s32 	%r932, %r1119, %r931;
	add.s32 	%r933, %r930, %r932;
	add.s32 	%r934, %r1118, %r382;
	ld.shared.u32 	%r935, [%r934];
	mul.wide.s32 	%rd21, %r933, 4;
	add.s64 	%rd22, %rd2, %rd21;
	st.global.u32 	[%rd22], %r935;
	add.s32 	%r936, %r928, %r13;
	div.s32 	%r937, %r1121, %r9;
	mad.lo.s32 	%r938, %r369, %r937, %r368;
	mul.lo.s32 	%r939, %r937, %r9;
	sub.s32 	%r940, %r1121, %r939;
	add.s32 	%r941, %r938, %r940;
	add.s32 	%r942, %r1118, %r387;
	ld.shared.u32 	%r943, [%r942];
	mul.wide.s32 	%rd23, %r941, 4;
	add.s64 	%rd24, %rd2, %rd23;
	st.global.u32 	[%rd24], %r943;
	add.s32 	%r944, %r936, %r13;
	div.s32 	%r945, %r1120, %r9;
	mad.lo.s32 	%r946, %r369, %r945, %r368;
	mul.lo.s32 	%r947, %r945, %r9;
	sub.s32 	%r948, %r1120, %r947;
	add.s32 	%r949, %r946, %r948;
	add.s32 	%r950, %r1118, %r388;
	ld.shared.u32 	%r951, [%r950];
	mul.wide.s32 	%rd25, %r949, 4;
	add.s64 	%rd26, %rd2, %rd25;
	st.global.u32 	[%rd26], %r951;
	add.s32 	%r1117, %r944, %r13;
	add.s32 	%r1121, %r1121, %r382;
	add.s32 	%r1120, %r1120, %r382;
	add.s32 	%r1119, %r1119, %r382;
	add.s32 	%r1118, %r1118, %r386;
	setp.lt.u32 	%p227, %r1117, 128;
	@%p227 bra 	$L__BB100_234;
$L__BB100_235:
	ret;
$L__BB100_236:
	add.s32 	%r430, %r21, %r956;
	mul.wide.s32 	%rd11, %r430, 4;
	add.s64 	%rd12, %rd1, %rd11;
	ld.global.u32 	%r431, [%rd12];
	shl.b32 	%r432, %r956, 2;
	mov.u32 	%r433, _ZZ9cuda_gemmIiLi256ELi1ELi1ELi128ELi32ELi32ELi32ELi0ELi0EEviiiPT_S1_S1_iiE3Ash;
	add.s32 	%r434, %r433, %r432;
	st.shared.u32 	[%r434], %r431;
	shl.b32 	%r435, %r13, 2;
	cvt.u64.u32 	%rd13, %r435;
	add.s64 	%rd14, %rd12, %rd13;
	ld.global.u32 	%r436, [%rd14];
	add.s32 	%r437, %r434, %r435;
	st.shared.u32 	[%r437], %r436;
	add.s64 	%rd15, %rd14, %rd13;
	ld.global.u32 	%r438, [%rd15];
	add.s32 	%r439, %r437, %r435;
	st.shared.u32 	[%r439], %r438;
	add.s64 	%rd16, %rd15, %rd13;
	ld.global.u32 	%r440, [%rd16];
	add.s32 	%r441, %r439, %r435;
	st.shared.u32 	[%r441], %r440;
	add.s32 	%r956, %r435, %r956;
	setp.lt.u32 	%p10, %r956, 128;
	@%p10 bra 	$L__BB100_236;
	bra.uni 	$L__BB100_9;

}
	// .globl	_Z9cuda_gemmIiLi256ELi1ELi1ELi128ELi32ELi32ELi32ELi0ELi1EEviiiPT_S1_S1_ii
.visible .entry _Z9cuda_gemmIiLi256ELi1ELi1ELi128ELi32ELi32ELi32ELi0ELi1EEviiiPT_S1_S1_ii(
	.param .u32 _Z9cuda_gemmIiLi256ELi1ELi1ELi128ELi32ELi32ELi32ELi0ELi1EEviiiPT_S1_S1_ii_param_0,
	.param .u32 _Z9cuda_gemmIiLi256ELi1ELi1ELi128ELi32ELi32ELi32ELi0ELi1EEviiiPT_S1_S1_ii_param_1,
	.param .u32 _Z9cuda_gemmIiLi256ELi1ELi1ELi128ELi32ELi32ELi32ELi0ELi1EEviiiPT_S1_S1_ii_param_2,
	.param .u64 .ptr .align 1 _Z9cuda_gemmIiLi256ELi1ELi1ELi128ELi32ELi32ELi32ELi0ELi1EEviiiPT_S1_S1_ii_param_3,
	.param .u64 .ptr .align 1 _Z9cuda_gemmIiLi256ELi1ELi1ELi128ELi32ELi32ELi32ELi0ELi1EEviiiPT_S1_S1_ii_param_4,
	.param .u64 .ptr .align 1 _Z9cuda_gemmIiLi256ELi1ELi1ELi128ELi32ELi32ELi32ELi0ELi1EEviiiPT_S1_S1_ii_param_5,
	.param .u32 _Z9cuda_gemmIiLi256ELi1ELi1ELi128ELi32ELi32ELi32ELi0ELi1EEviiiPT_S1_S1_ii_param_6,
	.param .u32 _Z9cuda_gemmIiLi256ELi1ELi1ELi128ELi32ELi32ELi32ELi0ELi1EEviiiPT_S1_S1_ii_param_7
)
.maxntid 256
{
	.reg .pred 	%p<40>;
	.reg .b16 	%rs<6>;
	.reg .b32 	%r<354>;
	.reg .b64 	%rd<40>;
	// demoted variable
	.shared .align 128 .b8 _ZZ9cuda_gemmIiLi256ELi1ELi1ELi128ELi32ELi32ELi32ELi0ELi1EEviiiPT_S1_S1_iiE11kron_fac_sh[4224];
	// demoted variable
	.shared .align 128 .b8 _ZZ9cuda_gemmIiLi256ELi1ELi1ELi128ELi32ELi32ELi32ELi0ELi1EEviiiPT_S1_S1_iiE3Ash[512];
	// demoted variable
	.shared .align 128 .b8 _ZZ9cuda_gemmIiLi256ELi1ELi1ELi128ELi32ELi32ELi32ELi0ELi1EEviiiPT_S1_S1_iiE3Csh[512];
	ld.param.u32 	%r131, [_Z9cuda_gemmIiLi256ELi1ELi1ELi128ELi32ELi32ELi32ELi0ELi1EEviiiPT_S1_S1_ii_param_2];
	ld.param.u64 	%rd7, [_Z9cuda_gemmIiLi256ELi1ELi1ELi128ELi32ELi32ELi32ELi0ELi1EEviiiPT_S1_S1_ii_param_3];
	ld.param.u64 	%rd8, [_Z9cuda_gemmIiLi256ELi1ELi1ELi128ELi32ELi32ELi32ELi0ELi1EEviiiPT_S1_S1_ii_param_4];
	ld.param.u64 	%rd9, [_Z9cuda_gemmIiLi256ELi1ELi1ELi128ELi32ELi32ELi32ELi0ELi1EEviiiPT_S1_S1_ii_param_5];
	cvta.to.global.u64 	%rd1, %rd8;
	cvta.to.global.u64 	%rd2, %rd7;
	cvta.to.global.u64 	%rd3, %rd9;
	mov.u32 	%r348, %tid.x;
	mov.u32 	%r2, %ntid.x;
	add.s32 	%r3, %r348, %r2;
	cvt.u16.u32 	%rs2, %r3;
	xor.b16  	%rs3, %rs2, 1023;
	cvt.u16.u32 	%rs4, %r2;
	div.u16 	%rs5, %rs3, %rs4;
	and.b16  	%rs1, %rs5, 3;
	setp.eq.s16 	%p1, %rs1, 2;
	mov.u32 	%r327, %r348;
	@%p1 bra 	$L__BB101_3;
	cvt.u32.u16 	%r4, %rs1;
	mov.b32 	%r326, 0;
	mov.u32 	%r327, %r348;
$L__BB101_2:
	.pragma "nounroll";
	mul.wide.u32 	%rd10, %r327, 4;
	add.s64 	%rd11, %rd1, %rd10;
	ld.global.u32 	%r133, [%rd11];
	and.b32  	%r134, %r327, 31;
	mov.u32 	%r135, _ZZ9cuda_gemmIiLi256ELi1ELi1ELi128ELi32ELi32ELi32ELi0ELi1EEviiiPT_S1_S1_iiE11kron_fac_sh;
	mad.lo.s32 	%r136, %r134, 132, %r135;
	shr.u32 	%r137, %r327, 3;
	and.b32  	%r138, %r137, 536870908;
	add.s32 	%r139, %r136, %r138;
	st.shared.u32 	[%r139], %r133;
	add.s32 	%r327, %r327, %r2;
	add.s32 	%r326, %r326, 1;
	xor.b32  	%r140, %r326, %r4;
	setp.ne.s32 	%p2, %r140, 2;
	@%p2 bra 	$L__BB101_2;
$L__BB101_3:
	shl.b32 	%r10, %r2, 1;
	add.s32 	%r330, %r327, %r10;
	shl.b32 	%r12, %r2, 2;
	mul.lo.s32 	%r13, %r2, 3;
	add.s32 	%r329, %r327, %r13;
	add.s32 	%r328, %r2, %r327;
$L__BB101_4:
	mul.wide.u32 	%rd12, %r327, 4;
	add.s64 	%rd13, %rd1, %rd12;
	ld.global.u32 	%r141, [%rd13];
	and.b32  	%r142, %r327, 31;
	mov.u32 	%r143, _ZZ9cuda_gemmIiLi256ELi1ELi1ELi128ELi32ELi32ELi32ELi0ELi1EEviiiPT_S1_S1_iiE11kron_fac_sh;
	mad.lo.s32 	%r144, %r142, 132, %r143;
	shr.u32 	%r145, %r327, 3;
	and.b32  	%r146, %r145, 536870908;
	add.s32 	%r147, %r144, %r146;
	st.shared.u32 	[%r147], %r141;
	add.s32 	%r148, %r327, %r2;
	mul.wide.u32 	%rd14, %r328, 4;
	add.s64 	%rd15, %rd1, %rd14;
	ld.global.u32 	%r149, [%rd15];
	and.b32  	%r150, %r328, 31;
	mad.lo.s32 	%r151, %r150, 132, %r143;
	shr.u32 	%r152, %r328, 3;
	and.b32  	%r153, %r152, 536870908;
	add.s32 	%r154, %r151, %r153;
	st.shared.u32 	[%r154], %r149;
	add.s32 	%r155, %r148, %r2;
	mul.wide.u32 	%rd16, %r330, 4;
	add.s64 	%rd17, %rd1, %rd16;
	ld.global.u32 	%r156, [%rd17];
	and.b32  	%r157, %r330, 31;
	mad.lo.s32 	%r158, %r157, 132, %r143;
	shr.u32 	%r159, %r330, 3;
	and.b32  	%r160, %r159, 536870908;
	add.s32 	%r161, %r158, %r160;
	st.shared.u32 	[%r161], %r156;
	add.s32 	%r162, %r155, %r2;
	mul.wide.u32 	%rd18, %r329, 4;
	add.s64 	%rd19, %rd1, %rd18;
	ld.global.u32 	%r163, [%rd19];
	and.b32  	%r164, %r329, 31;
	mad.lo.s32 	%r165, %r164, 132, %r143;
	shr.u32 	%r166, %r329, 3;
	and.b32  	%r167, %r166, 536870908;
	add.s32 	%r168, %r165, %r167;
	st.shared.u32 	[%r168], %r163;
	add.s32 	%r327, %r162, %r2;
	add.s32 	%r330, %r330, %r12;
	add.s32 	%r329, %r329, %r12;
	add.s32 	%r328, %r328, %r12;
	setp.lt.u32 	%p3, %r327, 1024;
	@%p3 bra 	$L__BB101_4;
	mov.u32 	%r24, %ctaid.y;
	mov.u32 	%r169, %nctaid.y;
	setp.ge.u32 	%p4, %r24, %r169;
	@%p4 bra 	$L__BB101_30;
	mov.u32 	%r25, %ctaid.x;
	setp.gt.u32 	%p5, %r348, 127;
	shr.s32 	%r170, %r131, 31;
	shr.u32 	%r171, %r170, 27;
	add.s32 	%r172, %r131, %r171;
	shr.s32 	%r26, %r172, 5;
	@%p5 bra 	$L__BB101_19;
	shl.b32 	%r27, %r25, 7;
	mul.lo.s32 	%r28, %r24, %r131;
	max.u32 	%r173, %r3, 128;
	setp.lt.u32 	%p6, %r3, 128;
	selp.u32 	%r174, 1, 0, %p6;
	add.s32 	%r175, %r3, %r174;
	sub.s32 	%r176, %r173, %r175;
	div.u32 	%r177, %r176, %r2;
	add.s32 	%r29, %r177, %r174;
	add.s32 	%r178, %r29, 1;
	and.b32  	%r30, %r178, 3;
	and.b32  	%r31, %r29, 3;
	setp.eq.s32 	%p7, %r31, 3;
	mov.u32 	%r341, %r348;
	@%p7 bra 	$L__BB101_10;
	shl.b32 	%r179, %r348, 2;
	mov.u32 	%r180, _ZZ9cuda_gemmIiLi256ELi1ELi1ELi128ELi32ELi32ELi32ELi0ELi1EEviiiPT_S1_S1_iiE3Ash;
	add.s32 	%r334, %r180, %r179;
	add.s32 	%r181, %r348, %r28;
	add.s32 	%r333, %r181, %r27;
	neg.s32 	%r332, %r30;
	mad.lo.s32 	%r341, %r2, %r30, %r348;
$L__BB101_9:
	.pragma "nounroll";
	mul.wide.s32 	%rd20, %r333, 4;
	add.s64 	%rd21, %rd2, %rd20;
	ld.global.u32 	%r182, [%rd21];
	st.shared.u32 	[%r334], %r182;
	add.s32 	%r334, %r334, %r12;
	add.s32 	%r333, %r333, %r2;
	add.s32 	%r332, %r332, 1;
	setp.ne.s32 	%p8, %r332, 0;
	@%p8 bra 	$L__BB101_9;
$L__BB101_10:
	setp.lt.u32 	%p9, %r29, 3;
	@%p9 bra 	$L__BB101_13;
	shl.b32 	%r183, %r341, 2;
	mov.u32 	%r184, _ZZ9cuda_gemmIiLi256ELi1ELi1ELi128ELi32ELi32ELi32ELi0ELi1EEviiiPT_S1_S1_iiE3Ash;
	add.s32 	%r340, %r184, %r183;
	shl.b32 	%r44, %r2, 4;
	shl.b32 	%r45, %r2, 3;
	mul.lo.s32 	%r46, %r2, 12;
	mul.wide.u32 	%rd22, %r2, 4;
	add.s64 	%rd4, %rd2, %rd22;
	add.s32 	%r185, %r341, %r28;
	add.s32 	%r339, %r185, %r27;
	mul.wide.u32 	%rd23, %r2, 8;
	add.s64 	%rd5, %rd2, %rd23;
	mul.wide.u32 	%rd24, %r2, 12;
	add.s64 	%rd6, %rd2, %rd24;
$L__BB101_12:
	mul.wide.s32 	%rd25, %r339, 4;
	add.s64 	%rd26, %rd4, %rd25;
	add.s64 	%rd27, %rd5, %rd25;
	add.s64 	%rd28, %rd6, %rd25;
	add.s64 	%rd29, %rd2, %rd25;
	ld.global.u32 	%r186, [%rd29];
	st.shared.u32 	[%r340], %r186;
	ld.global.u32 	%r187, [%rd26];
	add.s32 	%r188, %r340, %r12;
	st.shared.u32 	[%r188], %r187;
	ld.global.u32 	%r189, [%rd27];
	add.s32 	%r190, %r340, %r45;
	st.shared.u32 	[%r190], %r189;
	ld.global.u32 	%r191, [%rd28];
	add.s32 	%r192, %r340, %r46;
	st.shared.u32 	[%r192], %r191;
	add.s32 	%r341, %r341, %r12;
	add.s32 	%r340, %r340, %r44;
	add.s32 	%r339, %r339, %r12;
	setp.lt.u32 	%p10, %r341, 128;
	@%p10 bra 	$L__BB101_12;
$L__BB101_13:
	setp.eq.s32 	%p11, %r31, 3;
	mov.u32 	%r343, %r348;
	@%p11 bra 	$L__BB101_16;
	shl.b32 	%r193, %r348, 2;
	mov.u32 	%r194, _ZZ9cuda_gemmIiLi256ELi1ELi1ELi128ELi32ELi32ELi32ELi0ELi1EEviiiPT_S1_S1_iiE3Csh;
	add.s32 	%r337, %r194, %r193;
	neg.s32 	%r336, %r30;
	mad.lo.s32 	%r343, %r2, %r30, %r348;
$L__BB101_15:
	.pragma "nounroll";
	mov.b32 	%r195, 0;
	st.shared.u32 	[%r337], %r195;
	add.s32 	%r337, %r337, %r12;
	add.s32 	%r336, %r336, 1;
	setp.ne.s32 	%p12, %r336, 0;
	@%p12 bra 	$L__BB101_15;
$L__BB101_16:
	setp.lt.u32 	%p13, %r29, 3;
	@%p13 bra 	$L__BB101_19;
	shl.b32 	%r196, %r343, 2;
	mov.u32 	%r197, _ZZ9cuda_gemmIiLi256ELi1ELi1ELi128ELi32ELi32ELi32ELi0ELi1EEviiiPT_S1_S1_iiE3Csh;
	add.s32 	%r342, %r197, %r196;
	shl.b32 	%r57, %r2, 4;
	shl.b32 	%r58, %r2, 3;
	mul.lo.s32 	%r59, %r2, 12;
$L__BB101_18:
	mov.b32 	%r198, 0;
	st.shared.u32 	[%r342], %r198;
	add.s32 	%r199, %r342, %r12;
	st.shared.u32 	[%r199], %r198;
	add.s32 	%r200, %r342, %r58;
	st.shared.u32 	[%r200], %r198;
	add.s32 	%r201, %r342, %r59;
	st.shared.u32 	[%r201], %r198;
	add.s32 	%r343, %r343, %r12;
	add.s32 	%r342, %r342, %r57;
	setp.lt.u32 	%p14, %r343, 128;
	@%p14 bra 	$L__BB101_18;
$L__BB101_19:
	shl.b32 	%r202, %r348, 4;
	and.b32  	%r203, %r202, 16;
	shr.u32 	%r204, %r348, 1;
	and.b32  	%r70, %r204, 3;
	and.b32  	%r205, %r202, 112;
	bar.sync 	0;
	or.b32  	%r206, %r205, %r70;
	shl.b32 	%r207, %r206, 2;
	mov.u32 	%r208, _ZZ9cuda_gemmIiLi256ELi1ELi1ELi128ELi32ELi32ELi32ELi0ELi1EEviiiPT_S1_S1_iiE3Ash;
	add.s32 	%r209, %r208, %r207;
	ld.shared.u32 	%r71, [%r209];
	ld.shared.u32 	%r72, [%r209+4];
	ld.shared.u32 	%r73, [%r209+8];
	ld.shared.u32 	%r74, [%r209+12];
	ld.shared.u32 	%r75, [%r209+16];
	ld.shared.u32 	%r76, [%r209+20];
	ld.shared.u32 	%r77, [%r209+24];
	ld.shared.u32 	%r78, [%r209+28];
	or.b32  	%r210, %r70, 8;
	or.b32  	%r211, %r205, %r210;
	shl.b32 	%r212, %r211, 2;
	add.s32 	%r213, %r208, %r212;
	ld.shared.u32 	%r79, [%r213];
	ld.shared.u32 	%r80, [%r209+36];
	ld.shared.u32 	%r81, [%r209+40];
	ld.shared.u32 	%r82, [%r209+44];
	ld.shared.u32 	%r83, [%r209+48];
	add.s32 	%r214, %r70, 13;
	and.b32  	%r215, %r214, 15;
	or.b32  	%r216, %r205, %r215;
	shl.b32 	%r217, %r216, 2;
	add.s32 	%r218, %r208, %r217;
	ld.shared.u32 	%r84, [%r218];
	add.s32 	%r219, %r70, 14;
	and.b32  	%r220, %r219, 15;
	or.b32  	%r221, %r205, %r220;
	shl.b32 	%r222, %r221, 2;
	add.s32 	%r223, %r208, %r222;
	ld.shared.u32 	%r85, [%r223];
	add.s32 	%r224, %r70, -1;
	and.b32  	%r225, %r224, 15;
	or.b32  	%r226, %r205, %r225;
	shl.b32 	%r227, %r226, 2;
	add.s32 	%r228, %r208, %r227;
	ld.shared.u32 	%r86, [%r228];
	mad.lo.s32 	%r87, %r70, -31, %r205;
	add.s32 	%r88, %r87, 3;
	add.s32 	%r89, %r87, 4;
	add.s32 	%r90, %r87, 5;
	or.b32  	%r91, %r210, %r203;
	or.b32  	%r92, %r215, %r203;
	or.b32  	%r93, %r220, %r203;
	or.b32  	%r94, %r225, %r203;
	shr.u32 	%r344, %r348, 3;
	shl.b32 	%r229, %r348, 2;
	and.b32  	%r230, %r229, 124;
	mov.u32 	%r231, _ZZ9cuda_gemmIiLi256ELi1ELi1ELi128ELi32ELi32ELi32ELi0ELi1EEviiiPT_S1_S1_iiE11kron_fac_sh;
	add.s32 	%r96, %r231, %r230;
$L__BB101_20:
	and.b32  	%r232, %r348, 1;
	setp.eq.b32 	%p15, %r232, 1;
	mad.lo.s32 	%r233, %r344, 132, %r96;
	ld.shared.u32 	%r234, [%r233];
	shfl.sync.idx.b32	%r235|%p16, %r234, %r87, 31, -1;
	mul.lo.s32 	%r236, %r235, %r71;
	add.s32 	%r237, %r87, 1;
	shfl.sync.idx.b32	%r238|%p17, %r234, %r237, 31, -1;
	mad.lo.s32 	%r239, %r238, %r72, %r236;
	add.s32 	%r240, %r87, 2;
	shfl.sync.idx.b32	%r241|%p18, %r234, %r240, 31, -1;
	mad.lo.s32 	%r242, %r241, %r73, %r239;
	shfl.sync.idx.b32	%r243|%p19, %r234, %r88, 31, -1;
	mad.lo.s32 	%r244, %r243, %r74, %r242;
	shfl.sync.idx.b32	%r245|%p20, %r234, %r89, 31, -1;
	mad.lo.s32 	%r246, %r245, %r75, %r244;
	shfl.sync.idx.b32	%r247|%p21, %r234, %r90, 31, -1;
	mad.lo.s32 	%r248, %r247, %r76, %r246;
	add.s32 	%r249, %r87, 6;
	shfl.sync.idx.b32	%r250|%p22, %r234, %r249, 31, -1;
	mad.lo.s32 	%r251, %r250, %r77, %r248;
	add.s32 	%r252, %r87, 7;
	shfl.sync.idx.b32	%r253|%p23, %r234, %r252, 31, -1;
	mad.lo.s32 	%r254, %r253, %r78, %r251;
	shfl.sync.idx.b32	%r255|%p24, %r234, %r91, 31, -1;
	mad.lo.s32 	%r256, %r255, %r79, %r254;
	add.s32 	%r257, %r87, 9;
	shfl.sync.idx.b32	%r258|%p25, %r234, %r257, 31, -1;
	mad.lo.s32 	%r259, %r258, %r80, %r256;
	add.s32 	%r260, %r87, 10;
	shfl.sync.idx.b32	%r261|%p26, %r234, %r260, 31, -1;
	mad.lo.s32 	%r262, %r261, %r81, %r259;
	add.s32 	%r263, %r87, 11;
	shfl.sync.idx.b32	%r264|%p27, %r234, %r263, 31, -1;
	mad.lo.s32 	%r265, %r264, %r82, %r262;
	add.s32 	%r266, %r87, 12;
	shfl.sync.idx.b32	%r267|%p28, %r234, %r266, 31, -1;
	mad.lo.s32 	%r268, %r267, %r83, %r265;
	shfl.sync.idx.b32	%r269|%p29, %r234, %r92, 31, -1;
	mad.lo.s32 	%r270, %r269, %r84, %r268;
	shfl.sync.idx.b32	%r271|%p30, %r234, %r93, 31, -1;
	mad.lo.s32 	%r272, %r271, %r85, %r270;
	shfl.sync.idx.b32	%r273|%p31, %r234, %r94, 31, -1;
	mad.lo.s32 	%r274, %r273, %r86, %r272;
	shfl.sync.down.b32	%r275|%p32, %r274, 1, 7711, -1;
	add.s32 	%r98, %r275, %r274;
	@%p15 bra 	$L__BB101_22;
	shl.b32 	%r276, %r70, 2;
	shl.b32 	%r277, %r344, 4;
	or.b32  	%r278, %r277, %r276;
	mov.u32 	%r279, _ZZ9cuda_gemmIiLi256ELi1ELi1ELi128ELi32ELi32ELi32ELi0ELi1EEviiiPT_S1_S1_iiE3Csh;
	add.s32 	%r280, %r279, %r278;
	st.shared.u32 	[%r280], %r98;
$L__BB101_22:
	shr.u32 	%r281, %r2, 3;
	add.s32 	%r344, %r344, %r281;
	setp.lt.u32 	%p33, %r344, 32;
	@%p33 bra 	$L__BB101_20;
	setp.gt.u32 	%p34, %r348, 127;
	bar.sync 	0;
	@%p34 bra 	$L__BB101_30;
	ld.param.u32 	%r324, [_Z9cuda_gemmIiLi256ELi1ELi1ELi128ELi32ELi32ELi32ELi0ELi1EEviiiPT_S1_S1_ii_param_1];
	shl.b32 	%r282, %r25, 2;
	mad.lo.s32 	%r100, %r24, %r324, %r282;
	max.u32 	%r283, %r3, 128;
	setp.lt.u32 	%p35, %r3, 128;
	selp.u32 	%r284, 1, 0, %p35;
	add.s32 	%r285, %r3, %r284;
	sub.s32 	%r286, %r283, %r285;
	div.u32 	%r287, %r286, %r2;
	add.s32 	%r101, %r287, %r284;
	and.b32  	%r288, %r101, 3;
	setp.eq.s32 	%p36, %r288, 3;
	@%p36 bra 	$L__BB101_27;
	shl.b32 	%r289, %r348, 2;
	mov.u32 	%r290, _ZZ9cuda_gemmIiLi256ELi1ELi1ELi128ELi32ELi32ELi32ELi0ELi1EEviiiPT_S1_S1_iiE3Csh;
	add.s32 	%r346, %r290, %r289;
	add.s32 	%r291, %r101, 1;
	and.b32  	%r292, %r291, 3;
	neg.s32 	%r345, %r292;
$L__BB101_26:
	.pragma "nounroll";
	shr.u32 	%r293, %r348, 2;
	and.b32  	%r294, %r348, 3;
	add.s32 	%r295, %r100, %r294;
	mad.lo.s32 	%r296, %r293, %r26, %r295;
	ld.shared.u32 	%r297, [%r346];
	mul.wide.s32 	%rd30, %r296, 4;
	add.s64 	%rd31, %rd3, %rd30;
	st.global.u32 	[%rd31], %r297;
	add.s32 	%r348, %r348, %r2;
	add.s32 	%r346, %r346, %r12;
	add.s32 	%r345, %r345, 1;
	setp.ne.s32 	%p37, %r345, 0;
	@%p37 bra 	$L__BB101_26;
$L__BB101_27:
	setp.lt.u32 	%p38, %r101, 3;
	@%p38 bra 	$L__BB101_30;
	and.b32  	%r298, %r348, 3;
	add.s32 	%r350, %r2, %r348;
	and.b32  	%r299, %r350, 3;
	add.s32 	%r112, %r100, %r298;
	add.s32 	%r113, %r100, %r299;
	add.s32 	%r352, %r348, %r10;
	add.s32 	%r351, %r348, %r13;
	shl.b32 	%r300, %r348, 2;
	mov.u32 	%r301, _ZZ9cuda_gemmIiLi256ELi1ELi1ELi128ELi32ELi32ELi32ELi0ELi1EEviiiPT_S1_S1_iiE3Csh;
	add.s32 	%r349, %r301, %r300;
	shl.b32 	%r117, %r2, 4;
	shl.b32 	%r118, %r2, 3;
	mul.lo.s32 	%r119, %r2, 12;
$L__BB101_29:
	shr.u32 	%r302, %r348, 2;
	mad.lo.s32 	%r303, %r302, %r26, %r112;
	ld.shared.u32 	%r304, [%r349];
	mul.wide.s32 	%rd32, %r303, 4;
	add.s64 	%rd33, %rd3, %rd32;
	st.global.u32 	[%rd33], %r304;
	add.s32 	%r305, %r348, %r2;
	shr.u32 	%r306, %r350, 2;
	mad.lo.s32 	%r307, %r306, %r26, %r113;
	add.s32 	%r308, %r349, %r12;
	ld.shared.u32 	%r309, [%r308];
	mul.wide.s32 	%rd34, %r307, 4;
	add.s64 	%rd35, %rd3, %rd34;
	st.global.u32 	[%rd35], %r309;
	add.s32 	%r310, %r305, %r2;
	shr.u32 	%r311, %r352, 2;
	and.b32  	%r312, %r352, 3;
	add.s32 	%r313, %r100, %r312;
	mad.lo.s32 	%r314, %r311, %r26, %r313;
	add.s32 	%r315, %r349, %r118;
	ld.shared.u32 	%r316, [%r315];
	mul.wide.s32 	%rd36, %r314, 4;
	add.s64 	%rd37, %rd3, %rd36;
	st.global.u32 	[%rd37], %r316;
	add.s32 	%r317, %r310, %r2;
	shr.u32 	%r318, %r351, 2;
	and.b32  	%r319, %r351, 3;
	add.s32 	%r320, %r100, %r319;
	mad.lo.s32 	%r321, %r318, %r26, %r320;
	add.s32 	%r322, %r349, %r119;
	ld.shared.u32 	%r323, [%r322];
	mul.wide.s32 	%rd38, %r321, 4;
	add.s64 	%rd39, %rd3, %rd38;
	st.global.u32 	[%rd39], %r323;
	add.s32 	%r348, %r317, %r2;
	add.s32 	%r352, %r352, %r12;
	add.s32 	%r351, %r351, %r12;
	add.s32 	%r350, %r350, %r12;
	add.s32 	%r349, %r349, %r117;
	setp.lt.u32 	%p39, %r348, 128;
	@%p39 bra 	$L__BB101_29;
$L__BB101_30:
	ret;

}
	// .globl	_Z9cuda_gemmIiLi256ELi1ELi1ELi128ELi32ELi32ELi32ELi1ELi0EEviiiPT_S1_S1_ii
.visible .entry _Z9cuda_gemmIiLi256ELi1ELi1ELi128ELi32ELi32ELi32ELi1ELi0EEviiiPT_S1_S1_ii(
	.param .u32 _Z9cuda_gemmIiLi256ELi1ELi1ELi128ELi32ELi32ELi32ELi1ELi0EEviiiPT_S1_S1_ii_param_0,
	.param .u32 _Z9cuda_gemmIiLi256ELi1ELi1ELi128ELi32ELi32ELi32ELi1ELi0EEviiiPT_S1_S1_ii_param_1,
	.param .u32 _Z9cuda_gemmIiLi256ELi1ELi1ELi128ELi32ELi32ELi32ELi1ELi0EEviiiPT_S1_S1_ii_param_2,
	.param .u64 .ptr .align 1 _Z9cuda_gemmIiLi256ELi1ELi1ELi128ELi32ELi32ELi32ELi1ELi0EEviiiPT_S1_S1_ii_param_3,
	.param .u64 .ptr .align 1 _Z9cuda_gemmIiLi256ELi1ELi1ELi128ELi32ELi32ELi32ELi1ELi0EEviiiPT_S1_S1_ii_param_4,
	.param .u64 .ptr .align 1 _Z9cuda_gemmIiLi256ELi1ELi1ELi128ELi32ELi32ELi32ELi1ELi0EEviiiPT_S1_S1_ii_param_5,
	.param .u32 _Z9cuda_gemmIiLi256ELi1ELi1ELi128ELi32ELi32ELi32ELi1ELi0EEviiiPT_S1_S1_ii_param_6,
	.param .u32 _Z9cuda_gemmIiLi256ELi1ELi1ELi128ELi32ELi32ELi32ELi1ELi0EEviiiPT_S1_S1_ii_param_7
)
.maxntid 256
{
	.reg .pred 	%p<228>;
	.reg .b32 	%r<1078>;
	.reg .b64 	%rd<34>;
	// demoted variable
	.shared .align 128 .b8 _ZZ9cuda_gemmIiLi256ELi1ELi1ELi128ELi32ELi32ELi32ELi1ELi0EEviiiPT_S1_S1_iiE11kron_fac_sh[4224];
	// demoted variable
	.shared .align 128 .b8 _ZZ9cuda_gemmIiLi256ELi1ELi1ELi128ELi32ELi32ELi32ELi1ELi0EEviiiPT_S1_S1_iiE3Ash[512];
	// demoted variable
	.shared .align 128 .b8 _ZZ9cuda_gemmIiLi256ELi1ELi1ELi128ELi32ELi32ELi32ELi1ELi0EEviiiPT_S1_S1_iiE3Csh[512];
	ld.param.u64 	%rd12, [_Z9cuda_gemmIiLi256ELi1ELi1ELi128ELi32ELi32ELi32ELi1ELi0EEviiiPT_S1_S1_ii_param_3];
	ld.param.u64 	%rd11, [_Z9cuda_gemmIiLi256ELi1ELi1ELi128ELi32ELi32ELi32ELi1ELi0EEviiiPT_S1_S1_ii_param_4];
	ld.param.u64 	%rd13, [_Z9cuda_gemmIiLi256ELi1ELi1ELi128ELi32ELi32ELi32ELi1ELi0EEviiiPT_S1_S1_ii_param_5];
	ld.param.u32 	%r394, [_Z9cuda_gemmIiLi256ELi1ELi1ELi128ELi32ELi32ELi32ELi1ELi0EEviiiPT_S1_S1_ii_param_6];
	ld.param.u32 	%r395, [_Z9cuda_gemmIiLi256ELi1ELi1ELi128ELi32ELi32ELi32ELi1ELi0EEviiiPT_S1_S1_ii_param_7];
	cvta.to.global.u64 	%rd1, %rd12;
	cvta.to.global.u64 	%rd2, %rd13;
	mov.u32 	%r1077, %tid.x;
	and.b32  	%r2, %r1077, 31;
	setp.lt.s32 	%p1, %r395, 16;
	shr.u32 	%r3, %r395, 4;
	selp.b32 	%r4, 1, %r3, %p1;
	mul.lo.s32 	%r5, %r395, %r394;
	setp.ge.u32 	%p2, %r1077, %r5;
	@%p2 bra 	$L__BB102_3;
	mov.u32 	%r6, %ntid.x;
	cvta.to.global.u64 	%rd3, %rd11;
	mov.u32 	%r911, %r1077;
$L__BB102_2:
	mul.wide.u32 	%rd14, %r911, 4;
	add.s64 	%rd15, %rd3, %rd14;
	ld.global.u32 	%r396, [%rd15];
	rem.u32 	%r397, %r911, %r394;
	mov.u32 	%r398, _ZZ9cuda_gemmIiLi256ELi1ELi1ELi128ELi32ELi32ELi32ELi1ELi0EEviiiPT_S1_S1_iiE11kron_fac_sh;
	mad.lo.s32 	%r399, %r397, 132, %r398;
	div.u32 	%r400, %r911, %r395;
	shl.b32 	%r401, %r400, 2;
	add.s32 	%r402, %r399, %r401;
	st.shared.u32 	[%r402], %r396;
	add.s32 	%r911, %r911, %r6;
	setp.lt.u32 	%p3, %r911, %r5;
	@%p3 bra 	$L__BB102_2;
$L__BB102_3:
	div.s32 	%r9, 128, %r395;
	mul.lo.s32 	%r403, %r9, %r4;
	min.s32 	%r10, %r403, 256;
	div.u32 	%r12, %r1077, %r10;
	mul.lo.s32 	%r404, %r12, %r10;
	sub.s32 	%r405, %r1077, %r404;
	div.u32 	%r11, %r405, %r4;
	mov.u32 	%r13, %ntid.x;
	div.u32 	%r14, %r13, %r10;
	mov.u32 	%r15, %ctaid.y;
	mov.u32 	%r406, %nctaid.y;
	setp.ge.u32 	%p4, %r15, %r406;
	@%p4 bra 	$L__BB102_235;
	setp.gt.u32 	%p5, %r1077, 127;
	and.b32  	%r16, %r11, 15;
	rem.u32 	%r407, %r1077, %r4;
	shl.b32 	%r17, %r407, 4;
	min.s32 	%r18, %r394, 32;
	shl.b32 	%r408, %r395, 8;
	sub.s32 	%r19, 8223, %r408;
	@%p5 bra 	$L__BB102_14;
	shl.b32 	%r20, %r15, 7;
	add.s32 	%r409, %r1077, %r13;
	max.u32 	%r410, %r409, 128;
	setp.lt.u32 	%p6, %r409, 128;
	selp.u32 	%r411, 1, 0, %p6;
	add.s32 	%r412, %r409, %r411;
	sub.s32 	%r413, %r410, %r412;
	div.u32 	%r414, %r413, %r13;
	add.s32 	%r21, %r414, %r411;
	add.s32 	%r415, %r21, 1;
	and.b32  	%r22, %r415, 3;
	and.b32  	%r23, %r21, 3;
	setp.eq.s32 	%p7, %r23, 3;
	mov.u32 	%r914, %r1077;
	@%p7 bra 	$L__BB102_8;
	mov.b32 	%r913, 0;
	mov.u32 	%r914, %r1077;
$L__BB102_7:
	.pragma "nounroll";
	add.s32 	%r417, %r20, %r914;
	mul.wide.u32 	%rd16, %r417, 4;
	add.s64 	%rd17, %rd1, %rd16;
	ld.global.u32 	%r418, [%rd17];
	shl.b32 	%r419, %r914, 2;
	mov.u32 	%r420, _ZZ9cuda_gemmIiLi256ELi1ELi1ELi128ELi32ELi32ELi32ELi1ELi0EEviiiPT_S1_S1_iiE3Ash;
	add.s32 	%r421, %r420, %r419;
	st.shared.u32 	[%r421], %r418;
	add.s32 	%r914, %r914, %r13;
	add.s32 	%r913, %r913, 1;
	setp.ne.s32 	%p8, %r913, %r22;
	@%p8 bra 	$L__BB102_7;
$L__BB102_8:
	setp.lt.u32 	%p9, %r21, 3;
	@%p9 bra 	$L__BB102_9;
	bra.uni 	$L__BB102_236;
$L__BB102_9:
	setp.eq.s32 	%p11, %r23, 3;
	mov.u32 	%r917, %r1077;
	@%p11 bra 	$L__BB102_12;
	mov.b32 	%r916, 0;
	mov.u32 	%r436, _ZZ9cuda_gemmIiLi256ELi1ELi1ELi128ELi32ELi32ELi32ELi1ELi0EEviiiPT_S1_S1_iiE3Csh;
	mov.u32 	%r917, %r1077;
$L__BB102_11:
	.pragma "nounroll";
	shl.b32 	%r435, %r917, 2;
	add.s32 	%r437, %r436, %r435;
	mov.b32 	%r438, 0;
	st.shared.u32 	[%r437], %r438;
	add.s32 	%r917, %r917, %r13;
	add.s32 	%r916, %r916, 1;
	setp.ne.s32 	%p12, %r916, %r22;
	@%p12 bra 	$L__BB102_11;
$L__BB102_12:
	setp.lt.u32 	%p13, %r21, 3;
	@%p13 bra 	$L__BB102_14;
$L__BB102_13:
	shl.b32 	%r439, %r917, 2;
	mov.u32 	%r440, _ZZ9cuda_gemmIiLi256ELi1ELi1ELi128ELi32ELi32ELi32ELi1ELi0EEviiiPT_S1_S1_iiE3Csh;
	add.s32 	%r441, %r440, %r439;
	mov.b32 	%r442, 0;
	st.shared.u32 	[%r441], %r442;
	shl.b32 	%r443, %r13, 2;
	add.s32 	%r444, %r441, %r443;
	st.shared.u32 	[%r444], %r442;
	add.s32 	%r445, %r444, %r443;
	st.shared.u32 	[%r445], %r442;
	add.s32 	%r446, %r445, %r443;
	st.shared.u32 	[%r446], %r442;
	add.s32 	%r917, %r443, %r917;
	setp.lt.u32 	%p14, %r917, 128;
	@%p14 bra 	$L__BB102_13;
$L__BB102_14:
	setp.lt.s32 	%p15, %r9, 1;
	bar.sync 	0;
	@%p15 bra 	$L__BB102_228;
	setp.ne.s32 	%p16, %r4, 1;
	@%p16 bra 	$L__BB102_85;
	add.s32 	%r746, %r11, 3;
	and.b32  	%r38, %r746, 15;
	add.s32 	%r747, %r11, 5;
	and.b32  	%r39, %r747, 15;
	add.s32 	%r748, %r11, 10;
	and.b32  	%r40, %r748, 15;
	add.s32 	%r749, %r11, 11;
	and.b32  	%r41, %r749, 15;
	add.s32 	%r750, %r11, 12;
	and.b32  	%r42, %r750, 15;
	add.s32 	%r751, %r11, 13;
	and.b32  	%r43, %r751, 15;
	add.s32 	%r752, %r11, 14;
	and.b32  	%r44, %r752, 15;
	add.s32 	%r753, %r11, -1;
	and.b32  	%r45, %r753, 15;
	setp.lt.s32 	%p155, %r16, %r395;
	selp.b32 	%r754, 0, %r395, %p155;
	sub.s32 	%r46, %r16, %r754;
	add.s32 	%r755, %r16, 1;
	setp.lt.s32 	%p156, %r755, %r395;
	selp.b32 	%r756, 0, %r395, %p156;
	sub.s32 	%r47, %r755, %r756;
	add.s32 	%r757, %r16, 2;
	setp.lt.s32 	%p157, %r757, %r395;
	selp.b32 	%r758, 0, %r395, %p157;
	sub.s32 	%r48, %r757, %r758;
	add.s32 	%r759, %r16, 3;
	setp.lt.s32 	%p158, %r759, %r395;
	selp.b32 	%r760, 0, %r395, %p158;
	sub.s32 	%r49, %r759, %r760;
	add.s32 	%r761, %r16, 4;
	setp.lt.s32 	%p159, %r761, %r395;
	selp.b32 	%r762, 0, %r395, %p159;
	sub.s32 	%r50, %r761, %r762;
	add.s32 	%r763, %r16, 5;
	setp.lt.s32 	%p160, %r763, %r395;
	selp.b32 	%r764, 0, %r395, %p160;
	sub.s32 	%r51, %r763, %r764;
	add.s32 	%r765, %r16, 6;
	setp.lt.s32 	%p161, %r765, %r395;
	selp.b32 	%r766, 0, %r395, %p161;
	sub.s32 	%r52, %r765, %r766;
	add.s32 	%r767, %r16, 7;
	setp.lt.s32 	%p162, %r767, %r395;
	selp.b32 	%r768, 0, %r395, %p162;
	sub.s32 	%r53, %r767, %r768;
	add.s32 	%r769, %r16, 8;
	setp.lt.s32 	%p163, %r769, %r395;
	selp.b32 	%r770, 0, %r395, %p163;
	sub.s32 	%r54, %r769, %r770;
	add.s32 	%r771, %r16, 9;
	setp.lt.s32 	%p164, %r771, %r395;
	selp.b32 	%r772, 0, %r395, %p164;
	sub.s32 	%r55, %r771, %r772;
	add.s32 	%r773, %r16, 10;
	setp.lt.s32 	%p165, %r773, %r395;
	selp.b32 	%r774, 0, %r395, %p165;
	sub.s32 	%r56, %r773, %r774;
	add.s32 	%r775, %r16, 11;
	setp.lt.s32 	%p166, %r775, %r395;
	selp.b32 	%r776, 0, %r395, %p166;
	sub.s32 	%r57, %r775, %r776;
	add.s32 	%r777, %r16, 12;
	setp.lt.s32 	%p167, %r777, %r395;
	selp.b32 	%r778, 0, %r395, %p167;
	sub.s32 	%r58, %r777, %r778;
	add.s32 	%r779, %r16, 13;
	setp.lt.s32 	%p168, %r779, %r395;
	selp.b32 	%r780, 0, %r395, %p168;
	sub.s32 	%r59, %r779, %r780;
	add.s32 	%r781, %r16, 14;
	setp.lt.s32 	%p169, %r781, %r395;
	selp.b32 	%r782, 0, %r395, %p169;
	sub.s32 	%r60, %r781, %r782;
	add.s32 	%r783, %r16, 15;
	setp.lt.s32 	%p170, %r783, %r395;
	selp.b32 	%r784, 0, %r395, %p170;
	sub.s32 	%r61, %r783, %r784;
	mov.b32 	%r936, 0;
$L__BB102_17:
	setp.lt.s32 	%p171, %r395, 1;
	add.s32 	%r79, %r936, %r11;
	mad.lo.s32 	%r80, %r79, %r395, %r17;
	@%p171 bra 	$L__BB102_19;
	add.s32 	%r785, %r80, %r16;
	shl.b32 	%r786, %r785, 2;
	mov.u32 	%r787, _ZZ9cuda_gemmIiLi256ELi1ELi1ELi128ELi32ELi32ELi32ELi1ELi0EEviiiPT_S1_S1_iiE3Ash;
	add.s32 	%r788, %r787, %r786;
	ld.shared.u32 	%r937, [%r788];
$L__BB102_19:
	setp.lt.s32 	%p172, %r395, 2;
	@%p172 bra 	$L__BB102_21;
	add.s32 	%r789, %r11, 1;
	and.b32  	%r790, %r789, 15;
	add.s32 	%r791, %r80, %r790;
	shl.b32 	%r792, %r791, 2;
	mov.u32 	%r793, _ZZ9cuda_gemmIiLi256ELi1ELi1ELi128ELi32ELi32ELi32ELi1ELi0EEviiiPT_S1_S1_iiE3Ash;
	add.s32 	%r794, %r793, %r792;
	ld.shared.u32 	%r938, [%r794];
$L__BB102_21:
	setp.lt.s32 	%p173, %r395, 3;
	@%p173 bra 	$L__BB102_23;
	add.s32 	%r795, %r11, 2;
	and.b32  	%r796, %r795, 15;
	add.s32 	%r797, %r80, %r796;
	shl.b32 	%r798, %r797, 2;
	mov.u32 	%r799, _ZZ9cuda_gemmIiLi256ELi1ELi1ELi128ELi32ELi32ELi32ELi1ELi0EEviiiPT_S1_S1_iiE3Ash;
	add.s32 	%r800, %r799, %r798;
	ld.shared.u32 	%r939, [%r800];
$L__BB102_23:
	setp.lt.s32 	%p174, %r395, 4;
	@%p174 bra 	$L__BB102_25;
	add.s32 	%r801, %r80, %r38;
	shl.b32 	%r802, %r801, 2;
	mov.u32 	%r803, _ZZ9cuda_gemmIiLi256ELi1ELi1ELi128ELi32ELi32ELi32ELi1ELi0EEviiiPT_S1_S1_iiE3Ash;
	add.s32 	%r804, %r803, %r802;
	ld.shared.u32 	%r940, [%r804];
$L__BB102_25:
	setp.lt.s32 	%p175, %r395, 5;
	@%p175 bra 	$L__BB102_27;
	add.s32 	%r805, %r11, 4;
	and.b32  	%r806, %r805, 15;
	add.s32 	%r807, %r80, %r806;
	shl.b32 	%r808, %r807, 2;
	mov.u32 	%r809, _ZZ9cuda_gemmIiLi256ELi1ELi1ELi128ELi32ELi32ELi32ELi1ELi0EEviiiPT_S1_S1_iiE3Ash;
	add.s32 	%r810, %r809, %r808;
	ld.shared.u32 	%r941, [%r810];
$L__BB102_27:
	setp.lt.s32 	%p176, %r395, 6;
	@%p176 bra 	$L__BB102_29;
	add.s32 	%r811, %r80, %r39;
	shl.b32 	%r812, %r811, 2;
	mov.u32 	%r813, _ZZ9cuda_gemmIiLi256ELi1ELi1ELi128ELi32ELi32ELi32ELi1ELi0EEviiiPT_S1_S1_iiE3Ash;
	add.s32 	%r814, %r813, %r812;
	ld.shared.u32 	%r942, [%r814];
$L__BB102_29:
	setp.lt.s32 	%p177, %r395, 7;
	@%p177 bra 	$L__BB102_31;
	add.s32 	%r815, %r11, 6;
	and.b32  	%r816, %r815, 15;
	add.s32 	%r817, %r80, %r816;
	shl.b32 	%r818, %r817, 2;
	mov.u32 	%r819, _ZZ9cuda_gemmIiLi256ELi1ELi1ELi128ELi32ELi32ELi32ELi1ELi0EEviiiPT_S1_S1_iiE3Ash;
	add.s32 	%r820, %r819, %r818;
	ld.shared.u32 	%r943, [%r820];
$L__BB102_31:
	setp.lt.s32 	%p178, %r395, 8;
	@%p178 bra 	$L__BB102_33;
	add.s32 	%r821, %r11, 7;
	and.b32  	%r822, %r821, 15;
	add.s32 	%r823, %r80, %r822;
	shl.b32 	%r824, %r823, 2;
	mov.u32 	%r825, _ZZ9cuda_gemmIiLi256ELi1ELi1ELi128ELi32ELi32ELi32ELi1ELi0EEviiiPT_S1_S1_iiE3Ash;
	add.s32 	%r826, %r825, %r824;
	ld.shared.u32 	%r944, [%r826];
$L__BB102_33:
	setp.lt.s32 	%p179, %r395, 9;
	@%p179 bra 	$L__BB102_35;
	xor.b32  	%r827, %r16, 8;
	add.s32 	%r828, %r80, %r827;
	shl.b32 	%r829, %r828, 2;
	mov.u32 	%r830, _ZZ9cuda_gemmIiLi256ELi1ELi1ELi128ELi32ELi32ELi32ELi1ELi0EEviiiPT_S1_S1_iiE3Ash;
	add.s32 	%r831, %r830, %r829;
	ld.shared.u32 	%r945, [%r831];
$L__BB102_35:
	setp.lt.s32 	%p180, %r395, 10;
	@%p180 bra 	$L__BB102_37;
	add.s32 	%r832, %r11, 9;
	and.b32  	%r833, %r832, 15;
	add.s32 	%r834, %r80, %r833;
	shl.b32 	%r835, %r834, 2;
	mov.u32 	%r836, _ZZ9cuda_gemmIiLi256ELi1ELi1ELi128ELi32ELi32ELi32ELi1ELi0EEviiiPT_S1_S1_iiE3Ash;
	add.s32 	%r837, %r836, %r835;
	ld.shared.u32 	%r946, [%r837];
$L__BB102_37:
	setp.lt.s32 	%p181, %r395, 11;
	@%p181 bra 	$L__BB102_39;
	add.s32 	%r838, %r80, %r40;
	shl.b32 	%r839, %r838, 2;
	mov.u32 	%r840, _ZZ9cuda_gemmIiLi256ELi1ELi1ELi128ELi32ELi32ELi32ELi1ELi0EEviiiPT_S1_S1_iiE3Ash;
	add.s32 	%r841, %r840, %r839;
	ld.shared.u32 	%r947, [%r841];
$L__BB102_39:
	setp.lt.s32 	%p182, %r395, 12;
	@%p182 bra 	$L__BB102_41;
	add.s32 	%r842, %r80, %r41;
	shl.b32 	%r843, %r842, 2;
	mov.u32 	%r844, _ZZ9cuda_gemmIiLi256ELi1ELi1ELi128ELi32ELi32ELi32ELi1ELi0EEviiiPT_S1_S1_iiE3Ash;
	add.s32 	%r845, %r844, %r843;
	ld.shared.u32 	%r948, [%r845];
$L__BB102_41:
	setp.lt.s32 	%p183, %r395, 13;
	@%p183 bra 	$L__BB102_43;
	add.s32 	%r846, %r80, %r42;
	shl.b32 	%r847, %r846, 2;
	mov.u32 	%r848, _ZZ9cuda_gemmIiLi256ELi1ELi1ELi128ELi32ELi32ELi32ELi1ELi0EEviiiPT_S1_S1_iiE3Ash;
	add.s32 	%r849, %r848, %r847;
	ld.shared.u32 	%r949, [%r849];
$L__BB102_43:
	setp.lt.s32 	%p184, %r395, 14;
	@%p184 bra 	$L__BB102_45;
	add.s32 	%r850, %r80, %r43;
	shl.b32 	%r851, %r850, 2;
	mov.u32 	%r852, _ZZ9cuda_gemmIiLi256ELi1ELi1ELi128ELi32ELi32ELi32ELi1ELi0EEviiiPT_S1_S1_iiE3Ash;
	add.s32 	%r853, %r852, %r851;
	ld.shared.u32 	%r950, [%r853];
$L__BB102_45:
	setp.lt.s32 	%p185, %r395, 15;
	@%p185 bra 	$L__BB102_47;
	add.s32 	%r854, %r80, %r44;
	shl.b32 	%r855, %r854, 2;
	mov.u32 	%r856, _ZZ9cuda_gemmIiLi256ELi1ELi1ELi128ELi32ELi32ELi32ELi1ELi0EEviiiPT_S1_S1_iiE3Ash;
	add.s32 	%r857, %r856, %r855;
	ld.shared.u32 	%r951, [%r857];
$L__BB102_47:
	setp.lt.s32 	%p186, %r395, 16;
	@%p186 bra 	$L__BB102_49;
	add.s32 	%r858, %r80, %r45;
	shl.b32 	%r859, %r858, 2;
	mov.u32 	%r860, _ZZ9cuda_gemmIiLi256ELi1ELi1ELi128ELi32ELi32ELi32ELi1ELi0EEviiiPT_S1_S1_iiE3Ash;
	add.s32 	%r861, %r860, %r859;
	ld.shared.u32 	%r952, [%r861];
$L__BB102_49:
	setp.lt.s32 	%p187, %r12, %r18;
	@%p187 bra 	$L__BB102_51;
$L__BB102_50:
	add.s32 	%r936, %r936, %r10;
	setp.lt.s32 	%p221, %r936, %r9;
	@%p221 bra 	$L__BB102_17;
	bra.uni 	$L__BB102_228;
$L__BB102_51:
	rem.s32 	%r862, %r2, %r395;
	shl.b32 	%r863, %r862, 2;
	mov.u32 	%r864, _ZZ9cuda_gemmIiLi256ELi1ELi1ELi128ELi32ELi32ELi32ELi1ELi0EEviiiPT_S1_S1_iiE11kron_fac_sh;
	add.s32 	%r114, %r864, %r863;
	mov.u32 	%r953, %r12;
$L__BB102_52:
	mad.lo.s32 	%r866, %r953, 132, %r114;
	ld.shared.u32 	%r116, [%r866];
	mov.b32 	%r955, 0;
	@%p171 bra 	$L__BB102_54;
	shfl.sync.idx.b32	%r867|%p189, %r116, %r46, %r19, -1;
	mul.lo.s32 	%r955, %r867, %r937;
$L__BB102_54:
	@%p172 bra 	$L__BB102_56;
	shfl.sync.idx.b32	%r868|%p191, %r116, %r47, %r19, -1;
	mad.lo.s32 	%r955, %r868, %r938, %r955;
$L__BB102_56:
	@%p173 bra 	$L__BB102_58;
	shfl.sync.idx.b32	%r869|%p193, %r116, %r48, %r19, -1;
	mad.lo.s32 	%r955, %r869, %r939, %r955;
$L__BB102_58:
	@%p174 bra 	$L__BB102_60;
	shfl.sync.idx.b32	%r870|%p195, %r116, %r49, %r19, -1;
	mad.lo.s32 	%r955, %r870, %r940, %r955;
$L__BB102_60:
	@%p175 bra 	$L__BB102_62;
	shfl.sync.idx.b32	%r871|%p197, %r116, %r50, %r19, -1;
	mad.lo.s32 	%r955, %r871, %r941, %r955;
$L__BB102_62:
	@%p176 bra 	$L__BB102_64;
	shfl.sync.idx.b32	%r872|%p199, %r116, %r51, %r19, -1;
	mad.lo.s32 	%r955, %r872, %r942, %r955;
$L__BB102_64:
	setp.lt.s32 	%p200, %r395, 7;
	@%p200 bra 	$L__BB102_66;
	shfl.sync.idx.b32	%r873|%p201, %r116, %r52, %r19, -1;
	mad.lo.s32 	%r955, %r873, %r943, %r955;
$L__BB102_66:
	setp.lt.s32 	%p202, %r395, 8;
	@%p202 bra 	$L__BB102_68;
	shfl.sync.idx.b32	%r874|%p203, %r116, %r53, %r19, -1;
	mad.lo.s32 	%r955, %r874, %r944, %r955;
$L__BB102_68:
	setp.lt.s32 	%p204, %r395, 9;
	@%p204 bra 	$L__BB102_70;
	shfl.sync.idx.b32	%r875|%p205, %r116, %r54, %r19, -1;
	mad.lo.s32 	%r955, %r875, %r945, %r955;
$L__BB102_70:
	setp.lt.s32 	%p206, %r395, 10;
	@%p206 bra 	$L__BB102_72;
	shfl.sync.idx.b32	%r876|%p207, %r116, %r55, %r19, -1;
	mad.lo.s32 	%r955, %r876, %r946, %r955;
$L__BB102_72:
	setp.lt.s32 	%p208, %r395, 11;
	@%p208 bra 	$L__BB102_74;
	shfl.sync.idx.b32	%r877|%p209, %r116, %r56, %r19, -1;
	mad.lo.s32 	%r955, %r877, %r947, %r955;
$L__BB102_74:
	setp.lt.s32 	%p210, %r395, 12;
	@%p210 bra 	$L__BB102_76;
	shfl.sync.idx.b32	%r878|%p211, %r116, %r57, %r19, -1;
	mad.lo.s32 	%r955, %r878, %r948, %r955;
$L__BB102_76:
	setp.lt.s32 	%p212, %r395, 13;
	@%p212 bra 	$L__BB102_78;
	shfl.sync.idx.b32	%r879|%p213, %r116, %r58, %r19, -1;
	mad.lo.s32 	%r955, %r879, %r949, %r955;
$L__BB102_78:
	setp.lt.s32 	%p214, %r395, 14;
	@%p214 bra 	$L__BB102_80;
	shfl.sync.idx.b32	%r880|%p215, %r116, %r59, %r19, -1;
	mad.lo.s32 	%r955, %r880, %r950, %r955;
$L__BB102_80:
	setp.lt.s32 	%p216, %r395, 15;
	@%p216 bra 	$L__BB102_82;
	shfl.sync.idx.b32	%r881|%p217, %r116, %r60, %r19, -1;
	mad.lo.s32 	%r955, %r881, %r951, %r955;
$L__BB102_82:
	setp.lt.s32 	%p218, %r395, 16;
	@%p218 bra 	$L__BB102_84;
	shfl.sync.idx.b32	%r882|%p219, %r116, %r61, %r19, -1;
	mad.lo.s32 	%r955, %r882, %r952, %r955;
$L__BB102_84:
	mad.lo.s32 	%r883, %r953, %r9, %r79;
	shl.b32 	%r884, %r883, 2;
	mov.u32 	%r885, _ZZ9cuda_gemmIiLi256ELi1ELi1ELi128ELi32ELi32ELi32ELi1ELi0EEviiiPT_S1_S1_iiE3Csh;
	add.s32 	%r886, %r885, %r884;
	ld.shared.u32 	%r887, [%r886];
	add.s32 	%r888, %r887, %r955;
	st.shared.u32 	[%r886], %r888;
	add.s32 	%r953, %r953, %r14;
	setp.lt.s32 	%p220, %r953, %r18;
	@%p220 bra 	$L__BB102_52;
	bra.uni 	$L__BB102_50;
$L__BB102_85:
	setp.gt.u32 	%p17, %r395, 31;
	@%p17 bra 	$L__BB102_119;
	add.s32 	%r449, %r11, 1;
	and.b32  	%r150, %r449, 15;
	add.s32 	%r450, %r11, 2;
	and.b32  	%r151, %r450, 15;
	add.s32 	%r451, %r11, 3;
	and.b32  	%r152, %r451, 15;
	add.s32 	%r452, %r11, 4;
	and.b32  	%r153, %r452, 15;
	add.s32 	%r453, %r11, 5;
	and.b32  	%r154, %r453, 15;
	add.s32 	%r454, %r11, 6;
	and.b32  	%r155, %r454, 15;
	add.s32 	%r455, %r11, 7;
	and.b32  	%r156, %r455, 15;
	add.s32 	%r456, %r11, 10;
	and.b32  	%r157, %r456, 15;
	setp.lt.u32 	%p18, %r16, %r395;
	selp.b32 	%r457, 0, %r395, %p18;
	sub.s32 	%r158, %r16, %r457;
	add.s32 	%r458, %r16, 1;
	setp.lt.u32 	%p19, %r458, %r395;
	selp.b32 	%r459, 0, %r395, %p19;
	sub.s32 	%r159, %r458, %r459;
	add.s32 	%r460, %r16, 2;
	setp.lt.u32 	%p20, %r460, %r395;
	selp.b32 	%r461, 0, %r395, %p20;
	sub.s32 	%r160, %r460, %r461;
	add.s32 	%r462, %r16, 3;
	setp.lt.u32 	%p21, %r462, %r395;
	selp.b32 	%r463, 0, %r395, %p21;
	sub.s32 	%r161, %r462, %r463;
	add.s32 	%r464, %r16, 4;
	setp.lt.u32 	%p22, %r464, %r395;
	selp.b32 	%r465, 0, %r395, %p22;
	sub.s32 	%r162, %r464, %r465;
	add.s32 	%r466, %r16, 5;
	setp.lt.u32 	%p23, %r466, %r395;
	selp.b32 	%r467, 0, %r395, %p23;
	sub.s32 	%r163, %r466, %r467;
	add.s32 	%r468, %r16, 6;
	setp.lt.u32 	%p24, %r468, %r395;
	selp.b32 	%r469, 0, %r395, %p24;
	sub.s32 	%r164, %r468, %r469;
	add.s32 	%r470, %r16, 7;
	setp.lt.u32 	%p25, %r470, %r395;
	selp.b32 	%r471, 0, %r395, %p25;
	sub.s32 	%r165, %r470, %r471;
	add.s32 	%r472, %r16, 8;
	setp.lt.u32 	%p26, %r472, %r395;
	selp.b32 	%r473, 0, %r395, %p26;
	sub.s32 	%r166, %r472, %r473;
	add.s32 	%r474, %r16, 9;
	setp.lt.u32 	%p27, %r474, %r395;
	selp.b32 	%r475, 0, %r395, %p27;
	sub.s32 	%r167, %r474, %r475;
	add.s32 	%r476, %r16, 10;
	setp.lt.u32 	%p28, %r476, %r395;
	selp.b32 	%r477, 0, %r395, %p28;
	sub.s32 	%r168, %r476, %r477;
	add.s32 	%r478, %r16, 11;
	setp.lt.u32 	%p29, %r478, %r395;
	selp.b32 	%r479, 0, %r395, %p29;
	sub.s32 	%r169, %r478, %r479;
	add.s32 	%r480, %r16, 12;
	setp.lt.u32 	%p30, %r480, %r395;
	selp.b32 	%r481, 0, %r395, %p30;
	sub.s32 	%r170, %r480, %r481;
	add.s32 	%r482, %r16, 13;
	setp.lt.u32 	%p31, %r482, %r395;
	selp.b32 	%r483, 0, %r395, %p31;
	sub.s32 	%r171, %r482, %r483;
	add.s32 	%r484, %r16, 14;
	setp.lt.u32 	%p32, %r484, %r395;
	selp.b32 	%r485, 0, %r395, %p32;
	sub.s32 	%r172, %r484, %r485;
	add.s32 	%r486, %r16, 15;
	setp.lt.u32 	%p33, %r486, %r395;
	selp.b32 	%r487, 0, %r395, %p33;
	sub.s32 	%r173, %r486, %r487;
	mov.b32 	%r1038, 0;
$L__BB102_87:
	setp.eq.s32 	%p34, %r395, 0;
	add.s32 	%r300, %r1038, %r11;
	mad.lo.s32 	%r301, %r300, %r395, %r17;
	@%p34 bra 	$L__BB102_89;
	add.s32 	%r488, %r301, %r16;
	shl.b32 	%r489, %r488, 2;
	mov.u32 	%r490, _ZZ9cuda_gemmIiLi256ELi1ELi1ELi128ELi32ELi32ELi32ELi1ELi0EEviiiPT_S1_S1_iiE3Ash;
	add.s32 	%r491, %r490, %r489;
	ld.shared.u32 	%r1039, [%r491];
$L__BB102_89:
	setp.lt.u32 	%p35, %r395, 2;
	@%p35 bra 	$L__BB102_91;
	add.s32 	%r492, %r301, %r150;
	shl.b32 	%r493, %r492, 2;
	mov.u32 	%r494, _ZZ9cuda_gemmIiLi256ELi1ELi1ELi128ELi32ELi32ELi32ELi1ELi0EEviiiPT_S1_S1_iiE3Ash;
	add.s32 	%r495, %r494, %r493;
	ld.shared.u32 	%r1036, [%r495];
$L__BB102_91:
	setp.lt.u32 	%p36, %r395, 3;
	@%p36 bra 	$L__BB102_93;
	add.s32 	%r496, %r301, %r151;
	shl.b32 	%r497, %r496, 2;
	mov.u32 	%r498, _ZZ9cuda_gemmIiLi256ELi1ELi1ELi128ELi32ELi32ELi32ELi1ELi0EEviiiPT_S1_S1_iiE3Ash;
	add.s32 	%r499, %r498, %r497;
	ld.shared.u32 	%r1035, [%r499];
$L__BB102_93:
	setp.lt.u32 	%p37, %r395, 4;
	@%p37 bra 	$L__BB102_95;
	add.s32 	%r500, %r301, %r152;
	shl.b32 	%r501, %r500, 2;
	mov.u32 	%r502, _ZZ9cuda_gemmIiLi256ELi1ELi1ELi128ELi32ELi32ELi32ELi1ELi0EEviiiPT_S1_S1_iiE3Ash;
	add.s32 	%r503, %r502, %r501;
	ld.shared.u32 	%r1034, [%r503];
$L__BB102_95:
	setp.lt.u32 	%p38, %r395, 5;
	@%p38 bra 	$L__BB102_97;
	add.s32 	%r504, %r301, %r153;
	shl.b32 	%r505, %r504, 2;
	mov.u32 	%r506, _ZZ9cuda_gemmIiLi256ELi1ELi1ELi128ELi32ELi32ELi32ELi1ELi0EEviiiPT_S1_S1_iiE3Ash;
	add.s32 	%r507, %r506, %r505;
	ld.shared.u32 	%r1033, [%r507];
$L__BB102_97:
	setp.lt.u32 	%p39, %r395, 6;
	@%p39 bra 	$L__BB102_99;
	add.s32 	%r508, %r301, %r154;
	shl.b32 	%r509, %r508, 2;
	mov.u32 	%r510, _ZZ9cuda_gemmIiLi256ELi1ELi1ELi128ELi32ELi32ELi32ELi1ELi0EEviiiPT_S1_S1_iiE3Ash;
	add.s32 	%r511, %r510, %r509;
	ld.shared.u32 	%r1032, [%r511];
$L__BB102_99:
	setp.lt.u32 	%p40, %r395, 7;
	@%p40 bra 	$L__BB102_101;
	add.s32 	%r512, %r301, %r155;
	shl.b32 	%r513, %r512, 2;
	mov.u32 	%r514, _ZZ9cuda_gemmIiLi256ELi1ELi1ELi128ELi32ELi32ELi32ELi1ELi0EEviiiPT_S1_S1_iiE3Ash;
	add.s32 	%r515, %r514, %r513;
	ld.shared.u32 	%r1031, [%r515];
$L__BB102_101:
	setp.lt.u32 	%p41, %r395, 8;
	@%p41 bra 	$L__BB102_103;
	add.s32 	%r516, %r301, %r156;
	shl.b32 	%r517, %r516, 2;
	mov.u32 	%r518, _ZZ9cuda_gemmIiLi256ELi1ELi1ELi128ELi32ELi32ELi32ELi1ELi0EEviiiPT_S1_S1_iiE3Ash;
	add.s32 	%r519, %r518, %r517;
	ld.shared.u32 	%r1030, [%r519];
$L__BB102_103:
	setp.lt.u32 	%p42, %r395, 9;
	@%p42 bra 	$L__BB102_105;
	xor.b32  	%r520, %r16, 8;
	add.s32 	%r521, %r301, %r520;
	shl.b32 	%r522, %r521, 2;
	mov.u32 	%r523, _ZZ9cuda_gemmIiLi256ELi1ELi1ELi128ELi32ELi32ELi32ELi1ELi0EEviiiPT_S1_S1_iiE3Ash;
	add.s32 	%r524, %r523, %r522;
	ld.shared.u32 	%r1029, [%r524];
$L__BB102_105:
	setp.lt.u32 	%p43, %r395, 10;
	@%p43 bra 	$L__BB102_107;
	add.s32 	%r525, %r11, 9;
	and.b32  	%r526, %r525, 15;
	add.s32 	%r527, %r301, %r526;
	shl.b32 	%r528, %r527, 2;
	mov.u32 	%r529, _ZZ9cuda_gemmIiLi256ELi1ELi1ELi128ELi32ELi32ELi32ELi1ELi0EEviiiPT_S1_S1_iiE3Ash;
	add.s32 	%r530, %r529, %r528;
	ld.shared.u32 	%r1028, [%r530];
$L__BB102_107:
	setp.lt.u32 	%p44, %r395, 11;
	@%p44 bra 	$L__BB102_109;
	add.s32 	%r531, %r301, %r157;
	shl.b32 	%r532, %r531, 2;
	mov.u32 	%r533, _ZZ9cuda_gemmIiLi256ELi1ELi1ELi128ELi32ELi32ELi32ELi1ELi0EEviiiPT_S1_S1_iiE3Ash;
	add.s32 	%r534, %r533, %r532;
	ld.shared.u32 	%r1027, [%r534];
$L__BB102_109:
	setp.lt.u32 	%p45, %r395, 12;
	@%p45 bra 	$L__BB102_111;
	add.s32 	%r535, %r11, 11;
	and.b32  	%r536, %r535, 15;
	add.s32 	%r537, %r301, %r536;
	shl.b32 	%r538, %r537, 2;
	mov.u32 	%r539, _ZZ9cuda_gemmIiLi256ELi1ELi1ELi128ELi32ELi32ELi32ELi1ELi0EEviiiPT_S1_S1_iiE3Ash;
	add.s32 	%r540, %r539, %r538;
	ld.shared.u32 	%r1026, [%r540];
$L__BB102_111:
	setp.lt.u32 	%p46, %r395, 13;
	@%p46 bra 	$L__BB102_113;
	add.s32 	%r541, %r11, 12;
	and.b32  	%r542, %r541, 15;
	add.s32 	%r543, %r301, %r542;
	shl.b32 	%r544, %r543, 2;
	mov.u32 	%r545, _ZZ9cuda_gemmIiLi256ELi1ELi1ELi128ELi32ELi32ELi32ELi1ELi0EEviiiPT_S1_S1_iiE3Ash;
	add.s32 	%r546, %r545, %r544;
	ld.shared.u32 	%r1025, [%r546];
$L__BB102_113:
	setp.lt.u32 	%p47, %r395, 14;
	@%p47 bra 	$L__BB102_115;
	add.s32 	%r547, %r11, 13;
	and.b32  	%r548, %r547, 15;
	add.s32 	%r549, %r301, %r548;
	shl.b32 	%r550, %r549, 2;
	mov.u32 	%r551, _ZZ9cuda_gemmIiLi256ELi1ELi1ELi128ELi32ELi32ELi32ELi1ELi0EEviiiPT_S1_S1_iiE3Ash;
	add.s32 	%r552, %r551, %r550;
	ld.shared.u32 	%r1024, [%r552];
$L__BB102_115:
	setp.lt.u32 	%p48, %r395, 15;
	@%p48 bra 	$L__BB102_117;
	add.s32 	%r553, %r11, 14;
	and.b32  	%r554, %r553, 15;
	add.s32 	%r555, %r301, %r554;
	shl.b32 	%r556, %r555, 2;
	mov.u32 	%r557, _ZZ9cuda_gemmIiLi256ELi1ELi1ELi128ELi32ELi32ELi32ELi1ELi0EEviiiPT_S1_S1_iiE3Ash;
	add.s32 	%r558, %r557, %r556;
	ld.shared.u32 	%r1023, [%r558];
$L__BB102_117:
	setp.lt.u32 	%p49, %r395, 16;
	@%p49 bra 	$L__BB102_192;
	add.s32 	%r559, %r11, -1;
	and.b32  	%r560, %r559, 15;
	add.s32 	%r561, %r301, %r560;
	shl.b32 	%r562, %r561, 2;
	mov.u32 	%r563, _ZZ9cuda_gemmIiLi256ELi1ELi1ELi128ELi32ELi32ELi32ELi1ELi0EEviiiPT_S1_S1_iiE3Ash;
	add.s32 	%r564, %r563, %r562;
	ld.shared.u32 	%r1022, [%r564];
	bra.uni 	$L__BB102_192;
$L__BB102_119:
	setp.lt.s32 	%p85, %r16, %r395;
	selp.b32 	%r592, 0, %r395, %p85;
	sub.s32 	%r174, %r16, %r592;
	add.s32 	%r593, %r16, 1;
	setp.lt.s32 	%p86, %r593, %r395;
	selp.b32 	%r594, 0, %r395, %p86;
	sub.s32 	%r175, %r593, %r594;
	add.s32 	%r595, %r16, 2;
	setp.lt.s32 	%p87, %r595, %r395;
	selp.b32 	%r596, 0, %r395, %p87;
	sub.s32 	%r176, %r595, %r596;
	add.s32 	%r597, %r16, 3;
	setp.lt.s32 	%p88, %r597, %r395;
	selp.b32 	%r598, 0, %r395, %p88;
	sub.s32 	%r177, %r597, %r598;
	add.s32 	%r599, %r16, 4;
	setp.lt.s32 	%p89, %r599, %r395;
	selp.b32 	%r600, 0, %r395, %p89;
	sub.s32 	%r178, %r599, %r600;
	add.s32 	%r601, %r16, 5;
	setp.lt.s32 	%p90, %r601, %r395;
	selp.b32 	%r602, 0, %r395, %p90;
	sub.s32 	%r179, %r601, %r602;
	add.s32 	%r603, %r16, 6;
	setp.lt.s32 	%p91, %r603, %r395;
	selp.b32 	%r604, 0, %r395, %p91;
	sub.s32 	%r180, %r603, %r604;
	add.s32 	%r605, %r16, 7;
	setp.lt.s32 	%p92, %r605, %r395;
	selp.b32 	%r606, 0, %r395, %p92;
	sub.s32 	%r181, %r605, %r606;
	add.s32 	%r607, %r16, 8;
	setp.lt.s32 	%p93, %r607, %r395;
	selp.b32 	%r608, 0, %r395, %p93;
	sub.s32 	%r182, %r607, %r608;
	add.s32 	%r609, %r16, 9;
	setp.lt.s32 	%p94, %r609, %r395;
	selp.b32 	%r610, 0, %r395, %p94;
	sub.s32 	%r183, %r609, %r610;
	add.s32 	%r611, %r16, 10;
	setp.lt.s32 	%p95, %r611, %r395;
	selp.b32 	%r612, 0, %r395, %p95;
	sub.s32 	%r184, %r611, %r612;
	add.s32 	%r613, %r16, 11;
	setp.lt.s32 	%p96, %r613, %r395;
	selp.b32 	%r614, 0, %r395, %p96;
	sub.s32 	%r185, %r613, %r614;
	add.s32 	%r615, %r16, 12;
	setp.lt.s32 	%p97, %r615, %r395;
	selp.b32 	%r616, 0, %r395, %p97;
	sub.s32 	%r186, %r615, %r616;
	add.s32 	%r617, %r16, 13;
	setp.lt.s32 	%p98, %r617, %r395;
	selp.b32 	%r618, 0, %r395, %p98;
	sub.s32 	%r187, %r617, %r618;
	add.s32 	%r619, %r16, 14;
	setp.lt.s32 	%p99, %r619, %r395;
	selp.b32 	%r620, 0, %r395, %p99;
	sub.s32 	%r188, %r619, %r620;
	add.s32 	%r621, %r16, 15;
	setp.lt.s32 	%p100, %r621, %r395;
	selp.b32 	%r622, 0, %r395, %p100;
	sub.s32 	%r189, %r621, %r622;
	shl.b32 	%r623, %r4, 8;
	sub.s32 	%r190, 8223, %r623;
	mov.b32 	%r986, 0;
$L__BB102_120:
	setp.lt.s32 	%p101, %r395, 1;
	add.s32 	%r208, %r986, %r11;
	mad.lo.s32 	%r209, %r208, %r395, %r17;
	@%p101 bra 	$L__BB102_122;
	add.s32 	%r624, %r209, %r16;
	shl.b32 	%r625, %r624, 2;
	mov.u32 	%r626, _ZZ9cuda_gemmIiLi256ELi1ELi1ELi128ELi32ELi32ELi32ELi1ELi0EEviiiPT_S1_S1_iiE3Ash;
	add.s32 	%r627, %r626, %r625;
	ld.shared.u32 	%r987, [%r627];
$L__BB102_122:
	setp.lt.s32 	%p102, %r395, 2;
	@%p102 bra 	$L__BB102_124;
	add.s32 	%r628, %r11, 1;
	and.b32  	%r629, %r628, 15;
	add.s32 	%r630, %r209, %r629;
	shl.b32 	%r631, %r630, 2;
	mov.u32 	%r632, _ZZ9cuda_gemmIiLi256ELi1ELi1ELi128ELi32ELi32ELi32ELi1ELi0EEviiiPT_S1_S1_iiE3Ash;
	add.s32 	%r633, %r632, %r631;
	ld.shared.u32 	%r988, [%r633];
$L__BB102_124:
	setp.lt.s32 	%p103, %r395, 3;
	@%p103 bra 	$L__BB102_126;
	add.s32 	%r634, %r11, 2;
	and.b32  	%r635, %r634, 15;
	add.s32 	%r636, %r209, %r635;
	shl.b32 	%r637, %r636, 2;
	mov.u32 	%r638, _ZZ9cuda_gemmIiLi256ELi1ELi1ELi128ELi32ELi32ELi32ELi1ELi0EEviiiPT_S1_S1_iiE3Ash;
	add.s32 	%r639, %r638, %r637;
	ld.shared.u32 	%r989, [%r639];
$L__BB102_126:
	setp.lt.s32 	%p104, %r395, 4;
	@%p104 bra 	$L__BB102_128;
	add.s32 	%r640, %r11, 3;
	and.b32  	%r641, %r640, 15;
	add.s32 	%r642, %r209, %r641;
	shl.b32 	%r643, %r642, 2;
	mov.u32 	%r644, _ZZ9cuda_gemmIiLi256ELi1ELi1ELi128ELi32ELi32ELi32ELi1ELi0EEviiiPT_S1_S1_iiE3Ash;
	add.s32 	%r645, %r644, %r643;
	ld.shared.u32 	%r990, [%r645];
$L__BB102_128:
	setp.lt.s32 	%p105, %r395, 5;
	@%p105 bra 	$L__BB102_130;
	add.s32 	%r646, %r11, 4;
	and.b32  	%r647, %r646, 15;
	add.s32 	%r648, %r209, %r647;
	shl.b32 	%r649, %r648, 2;
	mov.u32 	%r650, _ZZ9cuda_gemmIiLi256ELi1ELi1ELi128ELi32ELi32ELi32ELi1ELi0EEviiiPT_S1_S1_iiE3Ash;
	add.s32 	%r651, %r650, %r649;
	ld.shared.u32 	%r991, [%r651];
$L__BB102_130:
	setp.lt.s32 	%p106, %r395, 6;
	@%p106 bra 	$L__BB102_132;
	add.s32 	%r652, %r11, 5;
	and.b32  	%r653, %r652, 15;
	add.s32 	%r654, %r209, %r653;
	shl.b32 	%r655, %r654, 2;
	mov.u32 	%r656, _ZZ9cuda_gemmIiLi256ELi1ELi1ELi128ELi32ELi32ELi32ELi1ELi0EEviiiPT_S1_S1_iiE3Ash;
	add.s32 	%r657, %r656, %r655;
	ld.shared.u32 	%r992, [%r657];
$L__BB102_132:
	setp.lt.s32 	%p107, %r395, 7;
	@%p107 bra 	$L__BB102_134;
	add.s32 	%r658, %r11, 6;
	and.b32  	%r659, %r658, 15;
	add.s32 	%r660, %r209, %r659;
	shl.b32 	%r661, %r660, 2;
	mov.u32 	%r662, _ZZ9cuda_gemmIiLi256ELi1ELi1ELi128ELi32ELi32ELi32ELi1ELi0EEviiiPT_S1_S1_iiE3Ash;
	add.s32 	%r663, %r662, %r661;
	ld.shared.u32 	%r993, [%r663];
$L__BB102_134:
	setp.lt.s32 	%p108, %r395, 8;
	@%p108 bra 	$L__BB102_136;
	add.s32 	%r664, %r11, 7;
	and.b32  	%r665, %r664, 15;
	add.s32 	%r666, %r209, %r665;
	shl.b32 	%r667, %r666, 2;
	mov.u32 	%r668, _ZZ9cuda_gemmIiLi256ELi1ELi1ELi128ELi32ELi32ELi32ELi1ELi0EEviiiPT_S1_S1_iiE3Ash;
	add.s32 	%r669, %r668, %r667;
	ld.shared.u32 	%r994, [%r669];
$L__BB102_136:
	setp.lt.s32 	%p109, %r395, 9;
	@%p109 bra 	$L__BB102_138;
	xor.b32  	%r670, %r16, 8;
	add.s32 	%r671, %r209, %r670;
	shl.b32 	%r672, %r671, 2;
	mov.u32 	%r673, _ZZ9cuda_gemmIiLi256ELi1ELi1ELi128ELi32ELi32ELi32ELi1ELi0EEviiiPT_S1_S1_iiE3Ash;
	add.s32 	%r674, %r673, %r672;
	ld.shared.u32 	%r995, [%r674];
$L__BB102_138:
	setp.lt.s32 	%p110, %r395, 10;
	@%p110 bra 	$L__BB102_140;
	add.s32 	%r675, %r11, 9;
	and.b32  	%r676, %r675, 15;
	add.s32 	%r677, %r209, %r676;
	shl.b32 	%r678, %r677, 2;
	mov.u32 	%r679, _ZZ9cuda_gemmIiLi256ELi1ELi1ELi128ELi32ELi32ELi32ELi1ELi0EEviiiPT_S1_S1_iiE3Ash;
	add.s32 	%r680, %r679, %r678;
	ld.shared.u32 	%r996, [%r680];
$L__BB102_140:
	setp.lt.s32 	%p111, %r395, 11;
	@%p111 bra 	$L__BB102_142;
	add.s32 	%r681, %r11, 10;
	and.b32  	%r682, %r681, 15;
	add.s32 	%r683, %r209, %r682;
	shl.b32 	%r684, %r683, 2;
	mov.u32 	%r685, _ZZ9cuda_gemmIiLi256ELi1ELi1ELi128ELi32ELi32ELi32ELi1ELi0EEviiiPT_S1_S1_iiE3Ash;
	add.s32 	%r686, %r685, %r684;
	ld.shared.u32 	%r997, [%r686];
$L__BB102_142:
	setp.lt.s32 	%p112, %r395, 12;
	@%p112 bra 	$L__BB102_144;
	add.s32 	%r687, %r11, 11;
	and.b32  	%r688, %r687, 15;
	add.s32 	%r689, %r209, %r688;
	shl.b32 	%r690, %r689, 2;
	mov.u32 	%r691, _ZZ9cuda_gemmIiLi256ELi1ELi1ELi128ELi32ELi32ELi32ELi1ELi0EEviiiPT_S1_S1_iiE3Ash;
	add.s32 	%r692, %r691, %r690;
	ld.shared.u32 	%r998, [%r692];
$L__BB102_144:
	setp.lt.s32 	%p113, %r395, 13;
	@%p113 bra 	$L__BB102_146;
	add.s32 	%r693, %r11, 12;
	and.b32  	%r694, %r693, 15;
	add.s32 	%r695, %r209, %r694;
	shl.b32 	%r696, %r695, 2;
	mov.u32 	%r697, _ZZ9cuda_gemmIiLi256ELi1ELi1ELi128ELi32ELi32ELi32ELi1ELi0EEviiiPT_S1_S1_iiE3Ash;
	add.s32 	%r698, %r697, %r696;
	ld.shared.u32 	%r999, [%r698];
$L__BB102_146:
	setp.lt.s32 	%p114, %r395, 14;
	@%p114 bra 	$L__BB102_148;
	add.s32 	%r699, %r11, 13;
	and.b32  	%r700, %r699, 15;
	add.s32 	%r701, %r209, %r700;
	shl.b32 	%r702, %r701, 2;
	mov.u32 	%r703, _ZZ9cuda_gemmIiLi256ELi1ELi1ELi128ELi32ELi32ELi32ELi1ELi0EEviiiPT_S1_S1_iiE3Ash;
	add.s32 	%r704, %r703, %r702;
	ld.shared.u32 	%r1000, [%r704];
$L__BB102_148:
	setp.lt.s32 	%p115, %r395, 15;
	@%p115 bra 	$L__BB102_150;
	add.s32 	%r705, %r11, 14;
	and.b32  	%r706, %r705, 15;
	add.s32 	%r707, %r209, %r706;
	shl.b32 	%r708, %r707, 2;
	mov.u32 	%r709, _ZZ9cuda_gemmIiLi256ELi1ELi1ELi128ELi32ELi32ELi32ELi1ELi0EEviiiPT_S1_S1_iiE3Ash;
	add.s32 	%r710, %r709, %r708;
	ld.shared.u32 	%r1001, [%r710];
$L__BB102_150:
	setp.lt.s32 	%p116, %r395, 16;
	@%p116 bra 	$L__BB102_152;
	add.s32 	%r711, %r11, -1;
	and.b32  	%r712, %r711, 15;
	add.s32 	%r713, %r209, %r712;
	shl.b32 	%r714, %r713, 2;
	mov.u32 	%r715, _ZZ9cuda_gemmIiLi256ELi1ELi1ELi128ELi32ELi32ELi32ELi1ELi0EEviiiPT_S1_S1_iiE3Ash;
	add.s32 	%r716, %r715, %r714;
	ld.shared.u32 	%r1002, [%r716];
$L__BB102_152:
	setp.lt.s32 	%p117, %r12, %r18;
	@%p117 bra 	$L__BB102_154;
$L__BB102_153:
	add.s32 	%r986, %r986, %r10;
	setp.lt.s32 	%p154, %r986, %r9;
	@%p154 bra 	$L__BB102_120;
	bra.uni 	$L__BB102_228;
$L__BB102_154:
	rem.s32 	%r717, %r2, %r395;
	shl.b32 	%r718, %r717, 2;
	mov.u32 	%r719, _ZZ9cuda_gemmIiLi256ELi1ELi1ELi128ELi32ELi32ELi32ELi1ELi0EEviiiPT_S1_S1_iiE11kron_fac_sh;
	add.s32 	%r243, %r719, %r718;
	mov.u32 	%r1003, %r12;
$L__BB102_155:
	mad.lo.s32 	%r721, %r1003, 132, %r243;
	ld.shared.u32 	%r245, [%r721];
	mov.b32 	%r1005, 0;
	@%p101 bra 	$L__BB102_157;
	shfl.sync.idx.b32	%r722|%p119, %r245, %r174, %r19, -1;
	mul.lo.s32 	%r1005, %r722, %r987;
$L__BB102_157:
	@%p102 bra 	$L__BB102_159;
	shfl.sync.idx.b32	%r723|%p121, %r245, %r175, %r19, -1;
	mad.lo.s32 	%r1005, %r723, %r988, %r1005;
$L__BB102_159:
	@%p103 bra 	$L__BB102_161;
	shfl.sync.idx.b32	%r724|%p123, %r245, %r176, %r19, -1;
	mad.lo.s32 	%r1005, %r724, %r989, %r1005;
$L__BB102_161:
	@%p104 bra 	$L__BB102_163;
	shfl.sync.idx.b32	%r725|%p125, %r245, %r177, %r19, -1;
	mad.lo.s32 	%r1005, %r725, %r990, %r1005;
$L__BB102_163:
	@%p105 bra 	$L__BB102_165;
	shfl.sync.idx.b32	%r726|%p127, %r245, %r178, %r19, -1;
	mad.lo.s32 	%r1005, %r726, %r991, %r1005;
$L__BB102_165:
	setp.lt.s32 	%p128, %r395, 6;
	@%p128 bra 	$L__BB102_167;
	shfl.sync.idx.b32	%r727|%p129, %r245, %r179, %r19, -1;
	mad.lo.s32 	%r1005, %r727, %r992, %r1005;
$L__BB102_167:
	setp.lt.s32 	%p130, %r395, 7;
	@%p130 bra 	$L__BB102_169;
	shfl.sync.idx.b32	%r728|%p131, %r245, %r180, %r19, -1;
	mad.lo.s32 	%r1005, %r728, %r993, %r1005;
$L__BB102_169:
	setp.lt.s32 	%p132, %r395, 8;
	@%p132 bra 	$L__BB102_171;
	shfl.sync.idx.b32	%r729|%p133, %r245, %r181, %r19, -1;
	mad.lo.s32 	%r1005, %r729, %r994, %r1005;
$L__BB102_171:
	setp.lt.s32 	%p134, %r395, 9;
	@%p134 bra 	$L__BB102_173;
	shfl.sync.idx.b32	%r730|%p135, %r245, %r182, %r19, -1;
	mad.lo.s32 	%r1005, %r730, %r995, %r1005;
$L__BB102_173:
	setp.lt.s32 	%p136, %r395, 10;
	@%p136 bra 	$L__BB102_175;
	shfl.sync.idx.b32	%r731|%p137, %r245, %r183, %r19, -1;
	mad.lo.s32 	%r1005, %r731, %r996, %r1005;
$L__BB102_175:
	setp.lt.s32 	%p138, %r395, 11;
	@%p138 bra 	$L__BB102_177;
	shfl.sync.idx.b32	%r732|%p139, %r245, %r184, %r19, -1;
	mad.lo.s32 	%r1005, %r732, %r997, %r1005;
$L__BB102_177:
	setp.lt.s32 	%p140, %r395, 12;
	@%p140 bra 	$L__BB102_179;
	shfl.sync.idx.b32	%r733|%p141, %r245, %r185, %r19, -1;
	mad.lo.s32 	%r1005, %r733, %r998, %r1005;
$L__BB102_179:
	setp.lt.s32 	%p142, %r395, 13;
	@%p142 bra 	$L__BB102_181;
	shfl.sync.idx.b32	%r734|%p143, %r245, %r186, %r19, -1;
	mad.lo.s32 	%r1005, %r734, %r999, %r1005;
$L__BB102_181:
	setp.lt.s32 	%p144, %r395, 14;
	@%p144 bra 	$L__BB102_183;
	shfl.sync.idx.b32	%r735|%p145, %r245, %r187, %r19, -1;
	mad.lo.s32 	%r1005, %r735, %r1000, %r1005;
$L__BB102_183:
	setp.lt.s32 	%p146, %r395, 15;
	@%p146 bra 	$L__BB102_185;
	shfl.sync.idx.b32	%r736|%p147, %r245, %r188, %r19, -1;
	mad.lo.s32 	%r1005, %r736, %r1001, %r1005;
$L__BB102_185:
	setp.lt.s32 	%p148, %r395, 16;
	@%p148 bra 	$L__BB102_187;
	shfl.sync.idx.b32	%r737|%p149, %r245, %r189, %r19, -1;
	mad.lo.s32 	%r1005, %r737, %r1002, %r1005;
$L__BB102_187:
	mov.u32 	%r1019, %r3;
$L__BB102_188:
	shr.u32 	%r279, %r1019, 1;
	shfl.sync.down.b32	%r738|%p150, %r1005, %r279, %r190, -1;
	add.s32 	%r1005, %r738, %r1005;
	setp.gt.u32 	%p151, %r1019, 3;
	mov.u32 	%r1019, %r279;
	@%p151 bra 	$L__BB102_188;
	rem.u32 	%r739, %r2, %r4;
	setp.eq.s32 	%p152, %r739, 0;
	@%p152 bra 	$L__BB102_190;
	bra.uni 	$L__BB102_191;
$L__BB102_190:
	mad.lo.s32 	%r740, %r1003, %r9, %r208;
	shl.b32 	%r741, %r740, 2;
	mov.u32 	%r742, _ZZ9cuda_gemmIiLi256ELi1ELi1ELi128ELi32ELi32ELi32ELi1ELi0EEviiiPT_S1_S1_iiE3Csh;
	add.s32 	%r743, %r742, %r741;
	st.shared.u32 	[%r743], %r1005;
$L__BB102_191:
	add.s32 	%r1003, %r1003, %r14;
	setp.lt.s32 	%p153, %r1003, %r18;
	@%p153 bra 	$L__BB102_155;
	bra.uni 	$L__BB102_153;
$L__BB102_192:
	setp.lt.s32 	%p50, %r12, %r18;
	@%p50 bra 	$L__BB102_193;
	bra.uni 	$L__BB102_227;
$L__BB102_193:
	rem.u32 	%r565, %r2, %r395;
	shl.b32 	%r566, %r565, 2;
	mov.u32 	%r567, _ZZ9cuda_gemmIiLi256ELi1ELi1ELi128ELi32ELi32ELi32ELi1ELi0EEviiiPT_S1_S1_iiE11kron_fac_sh;
	add.s32 	%r302, %r567, %r566;
	mov.u32 	%r1055, %r12;
$L__BB102_194:
	mad.lo.s32 	%r569, %r1055, 132, %r302;
	ld.shared.u32 	%r336, [%r569];
	mov.b32 	%r1057, 0;
	@%p34 bra 	$L__BB102_196;
	shfl.sync.idx.b32	%r570|%p52, %r336, %r158, %r19, -1;
	mul.lo.s32 	%r1057, %r570, %r1039;
$L__BB102_196:
	@%p35 bra 	$L__BB102_198;
	shfl.sync.idx.b32	%r571|%p54, %r336, %r159, %r19, -1;
	mad.lo.s32 	%r1057, %r571, %r1036, %r1057;
$L__BB102_198:
	@%p36 bra 	$L__BB102_200;
	shfl.sync.idx.b32	%r572|%p56, %r336, %r160, %r19, -1;
	mad.lo.s32 	%r1057, %r572, %r1035, %r1057;
$L__BB102_200:
	@%p37 bra 	$L__BB102_202;
	shfl.sync.idx.b32	%r573|%p58, %r336, %r161, %r19, -1;
	mad.lo.s32 	%r1057, %r573, %r1034, %r1057;
$L__BB102_202:
	@%p38 bra 	$L__BB102_204;
	shfl.sync.idx.b32	%r574|%p60, %r336, %r162, %r19, -1;
	mad.lo.s32 	%r1057, %r574, %r1033, %r1057;
$L__BB102_204:
	@%p39 bra 	$L__BB102_206;
	shfl.sync.idx.b32	%r575|%p62, %r336, %r163, %r19, -1;
	mad.lo.s32 	%r1057, %r575, %r1032, %r1057;
$L__BB102_206:
	setp.lt.u32 	%p63, %r395, 7;
	@%p63 bra 	$L__BB102_208;
	shfl.sync.idx.b32	%r576|%p64, %r336, %r164, %r19, -1;
	mad.lo.s32 	%r1057, %r576, %r1031, %r1057;
$L__BB102_208:
	setp.lt.u32 	%p65, %r395, 8;
	@%p65 bra 	$L__BB102_210;
	shfl.sync.idx.b32	%r577|%p66, %r336, %r165, %r19, -1;
	mad.lo.s32 	%r1057, %r577, %r1030, %r1057;
$L__BB102_210:
	setp.lt.u32 	%p67, %r395, 9;
	@%p67 bra 	$L__BB102_212;
	shfl.sync.idx.b32	%r578|%p68, %r336, %r166, %r19, -1;
	mad.lo.s32 	%r1057, %r578, %r1029, %r1057;
$L__BB102_212:
	setp.lt.u32 	%p69, %r395, 10;
	@%p69 bra 	$L__BB102_214;
	shfl.sync.idx.b32	%r579|%p70, %r336, %r167, %r19, -1;
	mad.lo.s32 	%r1057, %r579, %r1028, %r1057;
$L__BB102_214:
	setp.lt.u32 	%p71, %r395, 11;
	@%p71 bra 	$L__BB102_216;
	shfl.sync.idx.b32	%r580|%p72, %r336, %r168, %r19, -1;
	mad.lo.s32 	%r1057, %r580, %r1027, %r1057;
$L__BB102_216:
	setp.lt.u32 	%p73, %r395, 12;
	@%p73 bra 	$L__BB102_218;
	shfl.sync.idx.b32	%r581|%p74, %r336, %r169, %r19, -1;
	mad.lo.s32 	%r1057, %r581, %r1026, %r1057;
$L__BB102_218:
	setp.lt.u32 	%p75, %r395, 13;
	@%p75 bra 	$L__BB102_220;
	shfl.sync.idx.b32	%r582|%p76, %r336, %r170, %r19, -1;
	mad.lo.s32 	%r1057, %r582, %r1025, %r1057;
$L__BB102_220:
	setp.lt.u32 	%p77, %r395, 14;
	@%p77 bra 	$L__BB102_222;
	shfl.sync.idx.b32	%r583|%p78, %r336, %r171, %r19, -1;
	mad.lo.s32 	%r1057, %r583, %r1024, %r1057;
$L__BB102_222:
	setp.lt.u32 	%p79, %r395, 15;
	@%p79 bra 	$L__BB102_224;
	shfl.sync.idx.b32	%r584|%p80, %r336, %r172, %r19, -1;
	mad.lo.s32 	%r1057, %r584, %r1023, %r1057;
$L__BB102_224:
	setp.lt.u32 	%p81, %r395, 16;
	@%p81 bra 	$L__BB102_226;
	shfl.sync.idx.b32	%r585|%p82, %r336, %r173, %r19, -1;
	mad.lo.s32 	%r1057, %r585, %r1022, %r1057;
$L__BB102_226:
	mad.lo.s32 	%r586, %r1055, %r9, %r300;
	shl.b32 	%r587, %r586, 2;
	mov.u32 	%r588, _ZZ9cuda_gemmIiLi256ELi1ELi1ELi128ELi32ELi32ELi32ELi1ELi0EEviiiPT_S1_S1_iiE3Csh;
	add.s32 	%r589, %r588, %r587;
	st.shared.u32 	[%r589], %r1057;
	add.s32 	%r1055, %r1055, %r14;
	setp.lt.s32 	%p83, %r1055, %r18;
	@%p83 bra 	$L__BB102_194;
$L__BB102_227:
	add.s32 	%r1038, %r1038, %r10;
	setp.lt.s32 	%p84, %r1038, %r9;
	@%p84 bra 	$L__BB102_87;
$L__BB102_228:
	setp.gt.u32 	%p222, %r1077, 127;
	bar.sync 	0;
	@%p222 bra 	$L__BB102_235;
	shl.b32 	%r371, %r15, 7;
	add.s32 	%r889, %r1077, %r13;
	max.u32 	%r890, %r889, 128;
	setp.lt.u32 	%p223, %r889, 128;
	selp.u32 	%r891, 1, 0, %p223;
	add.s32 	%r892, %r889, %r891;
	sub.s32 	%r893, %r890, %r892;
	div.u32 	%r894, %r893, %r13;
	add.s32 	%r372, %r894, %r891;
	and.b32  	%r895, %r372, 3;
	setp.eq.s32 	%p224, %r895, 3;
	@%p224 bra 	$L__BB102_232;
	add.s32 	%r896, %r372, 1;
	and.b32  	%r897, %r896, 3;
	shl.b32 	%r898, %r1077, 2;
	mov.u32 	%r899, _ZZ9cuda_gemmIiLi256ELi1ELi1ELi128ELi32ELi32ELi32ELi1ELi0EEviiiPT_S1_S1_iiE3Csh;
	add.s32 	%r1073, %r899, %r898;
	shl.b32 	%r374, %r13, 2;
	add.s32 	%r900, %r1077, %r371;
	mul.wide.u32 	%rd24, %r900, 4;
	add.s64 	%rd33, %rd2, %rd24;
	mul.wide.u32 	%rd5, %r13, 4;
	neg.s32 	%r1072, %r897;
	mad.lo.s32 	%r1077, %r13, %r897, %r1077;
$L__BB102_231:
	.pragma "nounroll";
	ld.shared.u32 	%r901, [%r1073];
	st.global.u32 	[%rd33], %r901;
	add.s32 	%r1073, %r1073, %r374;
	add.s64 	%rd33, %rd33, %rd5;
	add.s32 	%r1072, %r1072, 1;
	setp.ne.s32 	%p225, %r1072, 0;
	@%p225 bra 	$L__BB102_231;
$L__BB102_232:
	setp.lt.u32 	%p226, %r372, 3;
	@%p226 bra 	$L__BB102_235;
	shl.b32 	%r382, %r13, 2;
	shl.b32 	%r902, %r1077, 2;
	mov.u32 	%r903, _ZZ9cuda_gemmIiLi256ELi1ELi1ELi128ELi32ELi32ELi32ELi1ELi0EEviiiPT_S1_S1_iiE3Csh;
	add.s32 	%r1076, %r903, %r902;
	shl.b32 	%r384, %r13, 4;
	shl.b32 	%r385, %r13, 3;
	mul.lo.s32 	%r386, %r13, 12;
	mul.wide.u32 	%rd25, %r13, 4;
	add.s64 	%rd8, %rd2, %rd25;
	add.s32 	%r1075, %r1077, %r371;
	mul.wide.u32 	%rd26, %r13, 8;
	add.s64 	%rd9, %rd2, %rd26;
	mul.wide.u32 	%rd27, %r13, 12;
	add.s64 	%rd10, %rd2, %rd27;
$L__BB102_234:
	mul.wide.s32 	%rd28, %r1075, 4;
	add.s64 	%rd29, %rd8, %rd28;
	add.s64 	%rd30, %rd9, %rd28;
	add.s64 	%rd31, %rd10, %rd28;
	add.s64 	%rd32, %rd2, %rd28;
	ld.shared.u32 	%r904, [%r1076];
	st.global.u32 	[%rd32], %r904;
	add.s32 	%r905, %r1076, %r382;
	ld.shared.u32 	%r906, [%r905];
	st.global.u32 	[%rd29], %r906;
	add.s32 	%r907, %r1076, %r385;
	ld.shared.u32 	%r908, [%r907];
	st.global.u32 	[%rd30], %r908;
	add.s32 	%r909, %r1076, %r386;
	ld.shared.u32 	%r910, [%r909];
	st.global.u32 	[%rd31], %r910;
	add.s32 	%r1077, %r1077, %r382;
	add.s32 	%r1076, %r1076, %r384;
	add.s32 	%r1075, %r1075, %r382;
	setp.lt.u32 	%p227, %r1077, 128;
	@%p227 bra 	$L__BB102_234;
$L__BB102_235:
	ret;
$L__BB102_236:
	add.s32 	%r422, %r20, %r914;
	mul.wide.s32 	%rd18, %r422, 4;
	add.s64 	%rd19, %rd1, %rd18;
	ld.global.u32 	%r423, [%rd19];
	shl.b32 	%r424, %r914, 2;
	mov.u32 	%r425, _ZZ9cuda_gemmIiLi256ELi1ELi1ELi128ELi32ELi32ELi32ELi1ELi0EEviiiPT_S1_S1_iiE3Ash;
	add.s32 	%r426, %r425, %r424;
	st.shared.u32 	[%r426], %r423;
	shl.b32 	%r427, %r13, 2;
	cvt.u64.u32 	%rd20, %r427;
	add.s64 	%rd21, %rd19, %rd20;
	ld.global.u32 	%r428, [%rd21];
	add.s32 	%r429, %r426, %r427;
	st.shared.u32 	[%r429], %r428;
	add.s64 	%rd22, %rd21, %rd20;
	ld.global.u32 	%r430, [%rd22];
	add.s32 	%r431, %r429, %r427;
	st.shared.u32 	[%r431], %r430;
	add.s64 	%rd23, %rd22, %rd20;
	ld.global.u32 	%r432, [%rd23];
	add.s32 	%r433, %r431, %r427;
	st.shared.u32 	[%r433], %r432;
	add.s32 	%r914, %r427, %r914;
	setp.lt.u32 	%p10, %r914, 128;
	@%p10 bra 	$L__BB102_236;
	bra.uni 	$L__BB102_9;

}
	// .globl	_Z9cuda_gemmIiLi256ELi1ELi1ELi128ELi32ELi32ELi32ELi1ELi1EEviiiPT_S1_S1_ii
.visible .entry _Z9cuda_gemmIiLi256ELi1ELi1ELi128ELi32ELi32ELi32ELi1ELi1EEviiiPT_S1_S1_ii(
	.param .u32 _Z9cuda_gemmIiLi256ELi1ELi1ELi128ELi32ELi32ELi32ELi1ELi1EEviiiPT_S1_S1_ii_param_0,
	.param .u32 _Z9cuda_gemmIiLi256ELi1ELi1ELi128ELi32ELi32ELi32ELi1ELi1EEviiiPT_S1_S1_ii_param_1,
	.param .u32 _Z9cuda_gemmIiLi256ELi1ELi1ELi128ELi32ELi32ELi32ELi1ELi1EEviiiPT_S1_S1_ii_param_2,
	.param .u64 .ptr .align 1 _Z9cuda_gemmIiLi256ELi1ELi1ELi128ELi32ELi32ELi32ELi1ELi1EEviiiPT_S1_S1_ii_param_3,
	.param .u64 .ptr .align 1 _Z9cuda_gemmIiLi256ELi1ELi1ELi128ELi32ELi32ELi32ELi1ELi1EEviiiPT_S1_S1_ii_param_4,
	.param .u64 .ptr .align 1 _Z9cuda_gemmIiLi256ELi1ELi1ELi128ELi32ELi32ELi32ELi1ELi1EEviiiPT_S1_S1_ii_param_5,
	.param .u32 _Z9cuda_gemmIiLi256ELi1ELi1ELi128ELi32ELi32ELi32ELi1ELi1EEviiiPT_S1_S1_ii_param_6,
	.param .u32 _Z9cuda_gemmIiLi256ELi1ELi1ELi128ELi32ELi32ELi32ELi1ELi1EEviiiPT_S1_S1_ii_param_7
)
.maxntid 256
{
	.reg .pred 	%p<40>;
	.reg .b16 	%rs<6>;
	.reg .b32 	%r<308>;
	.reg .b64 	%rd<52>;
	// demoted variable
	.shared .align 128 .b8 _ZZ9cuda_gemmIiLi256ELi1ELi1ELi128ELi32ELi32ELi32ELi1ELi1EEviiiPT_S1_S1_iiE11kron_fac_sh[4224];
	// demoted variable
	.shared .align 128 .b8 _ZZ9cuda_gemmIiLi256ELi1ELi1ELi128ELi32ELi32ELi32ELi1ELi1EEviiiPT_S1_S1_iiE3Ash[512];
	// demoted variable
	.shared .align 128 .b8 _ZZ9cuda_gemmIiLi256ELi1ELi1ELi128ELi32ELi32ELi32ELi1ELi1EEviiiPT_S1_S1_iiE3Csh[512];
	ld.param.u64 	%rd19, [_Z9cuda_gemmIiLi256ELi1ELi1ELi128ELi32ELi32ELi32ELi1ELi1EEviiiPT_S1_S1_ii_param_3];
	ld.param.u64 	%rd20, [_Z9cuda_gemmIiLi256ELi1ELi1ELi128ELi32ELi32ELi32ELi1ELi1EEviiiPT_S1_S1_ii_param_4];
	cvta.to.global.u64 	%rd1, %rd20;
	cvta.to.global.u64 	%rd2, %rd19;
	mov.u32 	%r307, %tid.x;
	mov.u32 	%r2, %ntid.x;
	add.s32 	%r3, %r307, %r2;
	cvt.u16.u32 	%rs2, %r3;
	xor.b16  	%rs3, %rs2, 1023;
	cvt.u16.u32 	%rs4, %r2;
	div.u16 	%rs5, %rs3, %rs4;
	and.b16  	%rs1, %rs5, 3;
	setp.eq.s16 	%p1, %rs1, 2;
	mov.u32 	%r285, %r307;
	@%p1 bra 	$L__BB103_3;
	cvt.u32.u16 	%r4, %rs1;
	mov.b32 	%r284, 0;
	mov.u32 	%r115, _ZZ9cuda_gemmIiLi256ELi1ELi1ELi128ELi32ELi32ELi32ELi1ELi1EEviiiPT_S1_S1_iiE11kron_fac_sh;
	mov.u32 	%r285, %r307;
$L__BB103_2:
	.pragma "nounroll";
	mul.wide.u32 	%rd21, %r285, 4;
	add.s64 	%rd22, %rd1, %rd21;
	ld.global.u32 	%r113, [%rd22];
	and.b32  	%r114, %r285, 31;
	mad.lo.s32 	%r116, %r114, 132, %r115;
	shr.u32 	%r117, %r285, 3;
	and.b32  	%r118, %r117, 536870908;
	add.s32 	%r119, %r116, %r118;
	st.shared.u32 	[%r119], %r113;
	add.s32 	%r285, %r285, %r2;
	add.s32 	%r284, %r284, 1;
	xor.b32  	%r120, %r284, %r4;
	setp.ne.s32 	%p2, %r120, 2;
	@%p2 bra 	$L__BB103_2;
$L__BB103_3:
	shl.b32 	%r121, %r2, 1;
	add.s32 	%r288, %r285, %r121;
	shl.b32 	%r11, %r2, 2;
	mad.lo.s32 	%r287, %r2, 3, %r285;
	add.s32 	%r286, %r2, %r285;
$L__BB103_4:
	mul.wide.u32 	%rd23, %r285, 4;
	add.s64 	%rd24, %rd1, %rd23;
	ld.global.u32 	%r122, [%rd24];
	and.b32  	%r123, %r285, 31;
	mov.u32 	%r124, _ZZ9cuda_gemmIiLi256ELi1ELi1ELi128ELi32ELi32ELi32ELi1ELi1EEviiiPT_S1_S1_iiE11kron_fac_sh;
	mad.lo.s32 	%r125, %r123, 132, %r124;
	shr.u32 	%r126, %r285, 3;
	and.b32  	%r127, %r126, 536870908;
	add.s32 	%r128, %r125, %r127;
	st.shared.u32 	[%r128], %r122;
	add.s32 	%r129, %r285, %r2;
	mul.wide.u32 	%rd25, %r286, 4;
	add.s64 	%rd26, %rd1, %rd25;
	ld.global.u32 	%r130, [%rd26];
	and.b32  	%r131, %r286, 31;
	mad.lo.s32 	%r132, %r131, 132, %r124;
	shr.u32 	%r133, %r286, 3;
	and.b32  	%r134, %r133, 536870908;
	add.s32 	%r135, %r132, %r134;
	st.shared.u32 	[%r135], %r130;
	add.s32 	%r136, %r129, %r2;
	mul.wide.u32 	%rd27, %r288, 4;
	add.s64 	%rd28, %rd1, %rd27;
	ld.global.u32 	%r137, [%rd28];
	and.b32  	%r138, %r288, 31;
	mad.lo.s32 	%r139, %r138, 132, %r124;
	shr.u32 	%r140, %r288, 3;
	and.b32  	%r141, %r140, 536870908;
	add.s32 	%r142, %r139, %r141;
	st.shared.u32 	[%r142], %r137;
	add.s32 	%r143, %r136, %r2;
	mul.wide.u32 	%rd29, %r287, 4;
	add.s64 	%rd30, %rd1, %rd29;
	ld.global.u32 	%r144, [%rd30];
	and.b32  	%r145, %r287, 31;
	mad.lo.s32 	%r146, %r145, 132, %r124;
	shr.u32 	%r147, %r287, 3;
	and.b32  	%r148, %r147, 536870908;
	add.s32 	%r149, %r146, %r148;
	st.shared.u32 	[%r149], %r144;
	add.s32 	%r285, %r143, %r2;
	add.s32 	%r288, %r288, %r11;
	add.s32 	%r287, %r287, %r11;
	add.s32 	%r286, %r286, %r11;
	setp.lt.u32 	%p3, %r285, 1024;
	@%p3 bra 	$L__BB103_4;
	mov.u32 	%r22, %ctaid.y;
	mov.u32 	%r150, %nctaid.y;
	setp.ge.u32 	%p4, %r22, %r150;
	@%p4 bra 	$L__BB103_30;
	setp.gt.u32 	%p5, %r307, 127;
	@%p5 bra 	$L__BB103_19;
	shl.b32 	%r23, %r22, 7;
	max.u32 	%r151, %r3, 128;
	setp.lt.u32 	%p6, %r3, 128;
	selp.u32 	%r152, 1, 0, %p6;
	add.s32 	%r153, %r3, %r152;
	sub.s32 	%r154, %r151, %r153;
	div.u32 	%r155, %r154, %r2;
	add.s32 	%r24, %r155, %r152;
	add.s32 	%r156, %r24, 1;
	and.b32  	%r25, %r156, 3;
	and.b32  	%r26, %r24, 3;
	setp.eq.s32 	%p7, %r26, 3;
	mov.u32 	%r298, %r307;
	@%p7 bra 	$L__BB103_10;
	shl.b32 	%r157, %r307, 2;
	mov.u32 	%r158, _ZZ9cuda_gemmIiLi256ELi1ELi1ELi128ELi32ELi32ELi32ELi1ELi1EEviiiPT_S1_S1_iiE3Ash;
	add.s32 	%r291, %r158, %r157;
	add.s32 	%r159, %r307, %r23;
	mul.wide.u32 	%rd31, %r159, 4;
	add.s64 	%rd50, %rd2, %rd31;
	mul.wide.u32 	%rd4, %r2, 4;
	neg.s32 	%r290, %r25;
	mad.lo.s32 	%r298, %r2, %r25, %r307;
$L__BB103_9:
	.pragma "nounroll";
	ld.global.u32 	%r160, [%rd50];
	st.shared.u32 	[%r291], %r160;
	add.s32 	%r291, %r291, %r11;
	add.s64 	%rd50, %rd50, %rd4;
	add.s32 	%r290, %r290, 1;
	setp.ne.s32 	%p8, %r290, 0;
	@%p8 bra 	$L__BB103_9;
$L__BB103_10:
	setp.lt.u32 	%p9, %r24, 3;
	@%p9 bra 	$L__BB103_13;
	shl.b32 	%r161, %r298, 2;
	mov.u32 	%r162, _ZZ9cuda_gemmIiLi256ELi1ELi1ELi128ELi32ELi32ELi32ELi1ELi1EEviiiPT_S1_S1_iiE3Ash;
	add.s32 	%r297, %r162, %r161;
	shl.b32 	%r36, %r2, 4;
	shl.b32 	%r37, %r2, 3;
	mul.lo.s32 	%r38, %r2, 12;
	mul.wide.u32 	%rd32, %r2, 4;
	add.s64 	%rd7, %rd2, %rd32;
	add.s32 	%r296, %r298, %r23;
	mul.wide.u32 	%rd33, %r2, 8;
	add.s64 	%rd8, %rd2, %rd33;
	mul.wide.u32 	%rd34, %r2, 12;
	add.s64 	%rd9, %rd2, %rd34;
$L__BB103_12:
	mul.wide.s32 	%rd35, %r296, 4;
	add.s64 	%rd36, %rd7, %rd35;
	add.s64 	%rd37, %rd8, %rd35;
	add.s64 	%rd38, %rd9, %rd35;
	add.s64 	%rd39, %rd2, %rd35;
	ld.global.u32 	%r163, [%rd39];
	st.shared.u32 	[%r297], %r163;
	ld.global.u32 	%r164, [%rd36];
	add.s32 	%r165, %r297, %r11;
	st.shared.u32 	[%r165], %r164;
	ld.global.u32 	%r166, [%rd37];
	add.s32 	%r167, %r297, %r37;
	st.shared.u32 	[%r167], %r166;
	ld.global.u32 	%r168, [%rd38];
	add.s32 	%r169, %r297, %r38;
	st.shared.u32 	[%r169], %r168;
	add.s32 	%r298, %r298, %r11;
	add.s32 	%r297, %r297, %r36;
	add.s32 	%r296, %r296, %r11;
	setp.lt.u32 	%p10, %r298, 128;
	@%p10 bra 	$L__BB103_12;
$L__BB103_13:
	setp.eq.s32 	%p11, %r26, 3;
	mov.u32 	%r300, %r307;
	@%p11 bra 	$L__BB103_16;
	shl.b32 	%r170, %r307, 2;
	mov.u32 	%r171, _ZZ9cuda_gemmIiLi256ELi1ELi1ELi128ELi32ELi32ELi32ELi1ELi1EEviiiPT_S1_S1_iiE3Csh;
	add.s32 	%r294, %r171, %r170;
	neg.s32 	%r293, %r25;
	mad.lo.s32 	%r300, %r2, %r25, %r307;
$L__BB103_15:
	.pragma "nounroll";
	mov.b32 	%r172, 0;
	st.shared.u32 	[%r294], %r172;
	add.s32 	%r294, %r294, %r11;
	add.s32 	%r293, %r293, 1;
	setp.ne.s32 	%p12, %r293, 0;
	@%p12 bra 	$L__BB103_15;
$L__BB103_16:
	setp.lt.u32 	%p13, %r24, 3;
	@%p13 bra 	$L__BB103_19;
	shl.b32 	%r173, %r300, 2;
	mov.u32 	%r174, _ZZ9cuda_gemmIiLi256ELi1ELi1ELi128ELi32ELi32ELi32ELi1ELi1EEviiiPT_S1_S1_iiE3Csh;
	add.s32 	%r299, %r174, %r173;
	shl.b32 	%r49, %r2, 4;
	shl.b32 	%r50, %r2, 3;
	mul.lo.s32 	%r51, %r2, 12;
$L__BB103_18:
	mov.b32 	%r175, 0;
	st.shared.u32 	[%r299], %r175;
	add.s32 	%r176, %r299, %r11;
	st.shared.u32 	[%r176], %r175;
	add.s32 	%r177, %r299, %r50;
	st.shared.u32 	[%r177], %r175;
	add.s32 	%r178, %r299, %r51;
	st.shared.u32 	[%r178], %r175;
	add.s32 	%r300, %r300, %r11;
	add.s32 	%r299, %r299, %r49;
	setp.lt.u32 	%p14, %r300, 128;
	@%p14 bra 	$L__BB103_18;
$L__BB103_19:
	shl.b32 	%r179, %r307, 4;
	and.b32  	%r180, %r179, 16;
	shr.u32 	%r181, %r307, 1;
	and.b32  	%r62, %r181, 3;
	and.b32  	%r182, %r179, 112;
	bar.sync 	0;
	or.b32  	%r183, %r182, %r62;
	shl.b32 	%r184, %r183, 2;
	mov.u32 	%r185, _ZZ9cuda_gemmIiLi256ELi1ELi1ELi128ELi32ELi32ELi32ELi1ELi1EEviiiPT_S1_S1_iiE3Ash;
	add.s32 	%r186, %r185, %r184;
	ld.shared.u32 	%r63, [%r186];
	ld.shared.u32 	%r64, [%r186+4];
	ld.shared.u32 	%r65, [%r186+8];
	ld.shared.u32 	%r66, [%r186+12];
	ld.shared.u32 	%r67, [%r186+16];
	ld.shared.u32 	%r68, [%r186+20];
	ld.shared.u32 	%r69, [%r186+24];
	ld.shared.u32 	%r70, [%r186+28];
	or.b32  	%r187, %r62, 8;
	or.b32  	%r188, %r182, %r187;
	shl.b32 	%r189, %r188, 2;
	add.s32 	%r190, %r185, %r189;
	ld.shared.u32 	%r71, [%r190];
	ld.shared.u32 	%r72, [%r186+36];
	ld.shared.u32 	%r73, [%r186+40];
	ld.shared.u32 	%r74, [%r186+44];
	ld.shared.u32 	%r75, [%r186+48];
	add.s32 	%r191, %r62, 13;
	and.b32  	%r192, %r191, 15;
	or.b32  	%r193, %r182, %r192;
	shl.b32 	%r194, %r193, 2;
	add.s32 	%r195, %r185, %r194;
	ld.shared.u32 	%r76, [%r195];
	add.s32 	%r196, %r62, 14;
	and.b32  	%r197, %r196, 15;
	or.b32  	%r198, %r182, %r197;
	shl.b32 	%r199, %r198, 2;
	add.s32 	%r200, %r185, %r199;
	ld.shared.u32 	%r77, [%r200];
	add.s32 	%r201, %r62, -1;
	and.b32  	%r202, %r201, 15;
	or.b32  	%r203, %r182, %r202;
	shl.b32 	%r204, %r203, 2;
	add.s32 	%r205, %r185, %r204;
	ld.shared.u32 	%r78, [%r205];
	mad.lo.s32 	%r79, %r62, -31, %r182;
	add.s32 	%r80, %r79, 7;
	or.b32  	%r81, %r187, %r180;
	or.b32  	%r82, %r192, %r180;
	or.b32  	%r83, %r197, %r180;
	or.b32  	%r84, %r202, %r180;
	shr.u32 	%r301, %r307, 3;
	shl.b32 	%r206, %r307, 2;
	and.b32  	%r207, %r206, 124;
	add.s32 	%r86, %r124, %r207;
$L__BB103_20:
	and.b32  	%r209, %r307, 1;
	setp.eq.b32 	%p15, %r209, 1;
	mad.lo.s32 	%r210, %r301, 132, %r86;
	ld.shared.u32 	%r211, [%r210];
	shfl.sync.idx.b32	%r212|%p16, %r211, %r79, 31, -1;
	mul.lo.s32 	%r213, %r212, %r63;
	add.s32 	%r214, %r79, 1;
	shfl.sync.idx.b32	%r215|%p17, %r211, %r214, 31, -1;
	mad.lo.s32 	%r216, %r215, %r64, %r213;
	add.s32 	%r217, %r79, 2;
	shfl.sync.idx.b32	%r218|%p18, %r211, %r217, 31, -1;
	mad.lo.s32 	%r219, %r218, %r65, %r216;
	add.s32 	%r220, %r79, 3;
	shfl.sync.idx.b32	%r221|%p19, %r211, %r220, 31, -1;
	mad.lo.s32 	%r222, %r221, %r66, %r219;
	add.s32 	%r223, %r79, 4;
	shfl.sync.idx.b32	%r224|%p20, %r211, %r223, 31, -1;
	mad.lo.s32 	%r225, %r224, %r67, %r222;
	add.s32 	%r226, %r79, 5;
	shfl.sync.idx.b32	%r227|%p21, %r211, %r226, 31, -1;
	mad.lo.s32 	%r228, %r227, %r68, %r225;
	add.s32 	%r229, %r79, 6;
	shfl.sync.idx.b32	%r230|%p22, %r211, %r229, 31, -1;
	mad.lo.s32 	%r231, %r230, %r69, %r228;
	shfl.sync.idx.b32	%r232|%p23, %r211, %r80, 31, -1;
	mad.lo.s32 	%r233, %r232, %r70, %r231;
	shfl.sync.idx.b32	%r234|%p24, %r211, %r81, 31, -1;
	mad.lo.s32 	%r235, %r234, %r71, %r233;
	add.s32 	%r236, %r79, 9;
	shfl.sync.idx.b32	%r237|%p25, %r211, %r236, 31, -1;
	mad.lo.s32 	%r238, %r237, %r72, %r235;
	add.s32 	%r239, %r79, 10;
	shfl.sync.idx.b32	%r240|%p26, %r211, %r239, 31, -1;
	mad.lo.s32 	%r241, %r240, %r73, %r238;
	add.s32 	%r242, %r79, 11;
	shfl.sync.idx.b32	%r243|%p27, %r211, %r242, 31, -1;
	mad.lo.s32 	%r244, %r243, %r74, %r241;
	add.s32 	%r245, %r79, 12;
	shfl.sync.idx.b32	%r246|%p28, %r211, %r245, 31, -1;
	mad.lo.s32 	%r247, %r246, %r75, %r244;
	shfl.sync.idx.b32	%r248|%p29, %r211, %r82, 31, -1;
	mad.lo.s32 	%r249, %r248, %r76, %r247;
	shfl.sync.idx.b32	%r250|%p30, %r211, %r83, 31, -1;
	mad.lo.s32 	%r251, %r250, %r77, %r249;
	shfl.sync.idx.b32	%r252|%p31, %r211, %r84, 31, -1;
	mad.lo.s32 	%r253, %r252, %r78, %r251;
	shfl.sync.down.b32	%r254|%p32, %r253, 1, 7711, -1;
	add.s32 	%r88, %r254, %r253;
	@%p15 bra 	$L__BB103_22;
	shl.b32 	%r255, %r62, 2;
	shl.b32 	%r256, %r301, 4;
	or.b32  	%r257, %r256, %r255;
	mov.u32 	%r258, _ZZ9cuda_gemmIiLi256ELi1ELi1ELi128ELi32ELi32ELi32ELi1ELi1EEviiiPT_S1_S1_iiE3Csh;
	add.s32 	%r259, %r258, %r257;
	st.shared.u32 	[%r259], %r88;
$L__BB103_22:
	shr.u32 	%r260, %r2, 3;
	add.s32 	%r301, %r301, %r260;
	setp.lt.u32 	%p33, %r301, 32;
	@%p33 bra 	$L__BB103_20;
	setp.gt.u32 	%p34, %r307, 127;
	bar.sync 	0;
	@%p34 bra 	$L__BB103_30;
	ld.param.u64 	%rd49, [_Z9cuda_gemmIiLi256ELi1ELi1ELi128ELi32ELi32ELi32ELi1ELi1EEviiiPT_S1_S1_ii_param_5];
	shl.b32 	%r90, %r2, 2;
	cvta.to.global.u64 	%rd10, %rd49;
	shl.b32 	%r91, %r22, 7;
	add.s32 	%r261, %r307, %r2;
	max.u32 	%r262, %r261, 128;
	setp.lt.u32 	%p35, %r261, 128;
	selp.u32 	%r263, 1, 0, %p35;
	add.s32 	%r264, %r261, %r263;
	sub.s32 	%r265, %r262, %r264;
	div.u32 	%r266, %r265, %r2;
	add.s32 	%r92, %r266, %r263;
	and.b32  	%r267, %r92, 3;
	setp.eq.s32 	%p36, %r267, 3;
	@%p36 bra 	$L__BB103_27;
	add.s32 	%r268, %r92, 1;
	and.b32  	%r269, %r268, 3;
	shl.b32 	%r270, %r307, 2;
	mov.u32 	%r271, _ZZ9cuda_gemmIiLi256ELi1ELi1ELi128ELi32ELi32ELi32ELi1ELi1EEviiiPT_S1_S1_iiE3Csh;
	add.s32 	%r303, %r271, %r270;
	add.s32 	%r272, %r307, %r91;
	mul.wide.u32 	%rd40, %r272, 4;
	add.s64 	%rd51, %rd10, %rd40;
	mul.wide.u32 	%rd12, %r2, 4;
	neg.s32 	%r302, %r269;
	mad.lo.s32 	%r307, %r2, %r269, %r307;
$L__BB103_26:
	.pragma "nounroll";
	ld.shared.u32 	%r273, [%r303];
	st.global.u32 	[%rd51], %r273;
	add.s32 	%r303, %r303, %r90;
	add.s64 	%rd51, %rd51, %rd12;
	add.s32 	%r302, %r302, 1;
	setp.ne.s32 	%p37, %r302, 0;
	@%p37 bra 	$L__BB103_26;
$L__BB103_27:
	setp.lt.u32 	%p38, %r92, 3;
	@%p38 bra 	$L__BB103_30;
	shl.b32 	%r274, %r307, 2;
	mov.u32 	%r275, _ZZ9cuda_gemmIiLi256ELi1ELi1ELi128ELi32ELi32ELi32ELi1ELi1EEviiiPT_S1_S1_iiE3Csh;
	add.s32 	%r306, %r275, %r274;
	shl.b32 	%r102, %r2, 4;
	shl.b32 	%r103, %r2, 3;
	mul.lo.s32 	%r104, %r2, 12;
	mul.wide.u32 	%rd41, %r2, 4;
	add.s64 	%rd15, %rd10, %rd41;
	add.s32 	%r305, %r307, %r91;
	mul.wide.u32 	%rd42, %r2, 8;
	add.s64 	%rd16, %rd10, %rd42;
	mul.wide.u32 	%rd43, %r2, 12;
	add.s64 	%rd17, %rd10, %rd43;
$L__BB103_29:
	mul.wide.s32 	%rd44, %r305, 4;
	add.s64 	%rd45, %rd15, %rd44;
	add.s64 	%rd46, %rd16, %rd44;
	add.s64 	%rd47, %rd17, %rd44;
	add.s64 	%rd48, %rd10, %rd44;
	ld.shared.u32 	%r276, [%r306];
	st.global.u32 	[%rd48], %r276;
	add.s32 	%r277, %r306, %r90;
	ld.shared.u32 	%r278, [%r277];
	st.global.u32 	[%rd45], %r278;
	add.s32 	%r279, %r306, %r103;
	ld.shared.u32 	%r280, [%r279];
	st.global.u32 	[%rd46], %r280;
	add.s32 	%r281, %r306, %r104;
	ld.shared.u32 	%r282, [%r281];
	st.global.u32 	[%rd47], %r282;
	add.s32 	%r307, %r307, %r90;
	add.s32 	%r306, %r306, %r102;
	add.s32 	%r305, %r305, %r90;
	setp.lt.u32 	%p39, %r307, 128;
	@%p39 bra 	$L__BB103_29;
$L__BB103_30:
	ret;

}
	// .globl	_Z9cuda_gemmIiLi256ELi1ELi1ELi128ELi64ELi64ELi32ELi0ELi0EEviiiPT_S1_S1_ii
.visible .entry _Z9cuda_gemmIiLi256ELi1ELi1ELi128ELi64ELi64ELi32ELi0ELi0EEviiiPT_S1_S1_ii(
	.param .u32 _Z9cuda_gemmIiLi256ELi1ELi1ELi128ELi64ELi64ELi32ELi0ELi0EEviiiPT_S1_S1_ii_param_0,
	.param .u32 _Z9cuda_gemmIiLi256ELi1ELi1ELi128ELi64ELi64ELi32ELi0ELi0EEviiiPT_S1_S1_ii_param_1,
	.param .u32 _Z9cuda_gemmIiLi256ELi1ELi1ELi128ELi64ELi64ELi32ELi0ELi0EEviiiPT_S1_S1_ii_param_2,
	.param .u64 .ptr .align 1 _Z9cuda_gemmIiLi256ELi1ELi1ELi128ELi64ELi64ELi32ELi0ELi0EEviiiPT_S1_S1_ii_param_3,
	.param .u64 .ptr .align 1 _Z9cuda_gemmIiLi256ELi1ELi1ELi128ELi64ELi64ELi32ELi0ELi0EEviiiPT_S1_S1_ii_param_4,
	.param .u64 .ptr .align 1 _Z9cuda_gemmIiLi256ELi1ELi1ELi128ELi64ELi64ELi32ELi0ELi0EEviiiPT_S1_S1_ii_param_5,
	.param .u32 _Z9cuda_gemmIiLi256ELi1ELi1ELi128ELi64ELi64ELi32ELi0ELi0EEviiiPT_S1_S1_ii_param_6,
	.param .u32 _Z9cuda_gemmIiLi256ELi1ELi1ELi128ELi64ELi64ELi32ELi0ELi0EEviiiPT_S1_S1_ii_param_7
)
.maxntid 256
{
	.reg .pred 	%p<183>;
	.reg .b32 	%r<1243>;
	.reg .b64 	%rd<27>;
	// demoted variable
	.shared .align 128 .b8 _ZZ9cuda_gemmIiLi256ELi1ELi1ELi128ELi64ELi64ELi32ELi0ELi0EEviiiPT_S1_S1_iiE11kron_fac_sh[8320];
	// demoted variable
	.shared .align 128 .b8 _ZZ9cuda_gemmIiLi256ELi1ELi1ELi128ELi64ELi64ELi32ELi0ELi0EEviiiPT_S1_S1_iiE3Ash[512];
	// demoted variable
	.shared .align 128 .b8 _ZZ9cuda_gemmIiLi256ELi1ELi1ELi128ELi64ELi64ELi32ELi0ELi0EEviiiPT_S1_S1_iiE3Csh[256];
	ld.param.u32 	%r416, [_Z9cuda_gemmIiLi256ELi1ELi1ELi128ELi64ELi64ELi32ELi0ELi0EEviiiPT_S1_S1_ii_param_2];
	ld.param.u64 	%rd5, [_Z9cuda_gemmIiLi256ELi1ELi1ELi128ELi64ELi64ELi32ELi0ELi0EEviiiPT_S1_S1_ii_param_3];
	ld.param.u64 	%rd4, [_Z9cuda_gemmIiLi256ELi1ELi1ELi128ELi64ELi64ELi32ELi0ELi0EEviiiPT_S1_S1_ii_param_4];
	ld.param.u64 	%rd6, [_Z9cuda_gemmIiLi256ELi1ELi1ELi128ELi64ELi64ELi32ELi0ELi0EEviiiPT_S1_S1_ii_param_5];
	ld.param.u32 	%r417, [_Z9cuda_gemmIiLi256ELi1ELi1ELi128ELi64ELi64ELi32ELi0ELi0EEviiiPT_S1_S1_ii_param_6];
	ld.param.u32 	%r418, [_Z9cuda_gemmIiLi256ELi1ELi1ELi128ELi64ELi64ELi32ELi0ELi0EEviiiPT_S1_S1_ii_param_7];
	cvta.to.global.u64 	%rd1, %rd5;
	cvta.to.global.u64 	%rd2, %rd6;
	mov.u32 	%r1237, %tid.x;
	and.b32  	%r2, %r1237, 31;
	setp.lt.s32 	%p1, %r418, 16;
	shr.u32 	%r3, %r418, 4;
	selp.b32 	%r4, 1, %r3, %p1;
	and.b32  	%r419, %r416, -128;
	setp.eq.s32 	%p2, %r419, 8192;
	@%p2 bra 	$L__BB104_3;
	setp.ne.s32 	%p3, %r419, 4096;
	@%p3 bra 	$L__BB104_4;
	mov.u32 	%r421, %ctaid.x;
	shr.u32 	%r1072, %r421, 5;
	and.b32  	%r1071, %r421, 31;
	bra.uni 	$L__BB104_5;
$L__BB104_3:
	mov.u32 	%r420, %ctaid.x;
	shr.u32 	%r1072, %r420, 6;
	and.b32  	%r1071, %r420, 63;
	bra.uni 	$L__BB104_5;
$L__BB104_4:
	mov.u32 	%r422, %ctaid.x;
	shr.s32 	%r423, %r416, 31;
	shr.u32 	%r424, %r423, 25;
	add.s32 	%r425, %r416, %r424;
	shr.s32 	%r426, %r425, 7;
	div.u32 	%r1072, %r422, %r426;
	mul.lo.s32 	%r427, %r1072, %r426;
	sub.s32 	%r1071, %r422, %r427;
$L__BB104_5:
	div.s32 	%r13, 128, %r418;
	mul.lo.s32 	%r428, %r13, %r4;
	min.s32 	%r14, %r428, 256;
	div.u32 	%r16, %r1237, %r14;
	mul.lo.s32 	%r429, %r16, %r14;
	sub.s32 	%r430, %r1237, %r429;
	div.u32 	%r15, %r430, %r4;
	mov.u32 	%r17, %ntid.x;
	div.u32 	%r18, %r17, %r14;
	mov.u32 	%r19, %ctaid.y;
	mov.u32 	%r431, %nctaid.y;
	setp.ge.u32 	%p4, %r19, %r431;
	@%p4 bra 	$L__BB104_167;
	shr.u32 	%r1081, %r1237, 5;
	shl.b32 	%r21, %r1072, 5;
	and.b32  	%r22, %r15, 15;
	rem.u32 	%r432, %r1237, %r4;
	shl.b32 	%r23, %r432, 4;
	min.s32 	%r24, %r417, 32;
	min.u32 	%r25, %r418, 16;
	or.b32  	%r26, %r22, %r23;
	shr.u32 	%r433, %r416, 31;
	add.s32 	%r434, %r416, %r433;
	shr.s32 	%r435, %r434, 1;
	mul.lo.s32 	%r27, %r1072, %r435;
	setp.gt.u32 	%p5, %r1237, 127;
	@%p5 bra 	$L__BB104_11;
	shl.b32 	%r436, %r1071, 7;
	mad.lo.s32 	%r28, %r19, %r416, %r436;
	add.s32 	%r437, %r1237, %r17;
	max.u32 	%r438, %r437, 128;
	setp.lt.u32 	%p6, %r437, 128;
	selp.u32 	%r439, 1, 0, %p6;
	add.s32 	%r440, %r437, %r439;
	sub.s32 	%r441, %r438, %r440;
	div.u32 	%r442, %r441, %r17;
	add.s32 	%r29, %r442, %r439;
	and.b32  	%r443, %r29, 3;
	setp.eq.s32 	%p7, %r443, 3;
	mov.u32 	%r1075, %r1237;
	@%p7 bra 	$L__BB104_10;
	add.s32 	%r445, %r29, 1;
	and.b32  	%r30, %r445, 3;
	mov.b32 	%r1074, 0;
	mov.u32 	%r1075, %r1237;
$L__BB104_9:
	.pragma "nounroll";
	add.s32 	%r446, %r28, %r1075;
	mul.wide.s32 	%rd7, %r446, 4;
	add.s64 	%rd8, %rd1, %rd7;
	ld.global.u32 	%r447, [%rd8];
	shl.b32 	%r448, %r1075, 2;
	mov.u32 	%r449, _ZZ9cuda_gemmIiLi256ELi1ELi1ELi128ELi64ELi64ELi32ELi0ELi0EEviiiPT_S1_S1_iiE3Ash;
	add.s32 	%r450, %r449, %r448;
	st.shared.u32 	[%r450], %r447;
	add.s32 	%r1075, %r1075, %r17;
	add.s32 	%r1074, %r1074, 1;
	setp.ne.s32 	%p8, %r1074, %r30;
	@%p8 bra 	$L__BB104_9;
$L__BB104_10:
	setp.lt.u32 	%p9, %r29, 3;
	@%p9 bra 	$L__BB104_11;
	bra.uni 	$L__BB104_240;
$L__BB104_11:
	setp.gt.u32 	%p11, %r1237, 63;
	@%p11 bra 	$L__BB104_17;
	add.s32 	%r463, %r1237, %r17;
	max.u32 	%r464, %r463, 64;
	setp.lt.u32 	%p12, %r463, 64;
	selp.u32 	%r465, 1, 0, %p12;
	add.s32 	%r466, %r463, %r465;
	sub.s32 	%r467, %r464, %r466;
	div.u32 	%r468, %r467, %r17;
	add.s32 	%r36, %r468, %r465;
	and.b32  	%r469, %r36, 3;
	setp.eq.s32 	%p13, %r469, 3;
	mov.u32 	%r1078, %r1237;
	@%p13 bra 	$L__BB104_15;
	add.s32 	%r471, %r36, 1;
	and.b32  	%r37, %r471, 3;
	mov.b32 	%r1077, 0;
	mov.u32 	%r1078, %r1237;
$L__BB104_14:
	.pragma "nounroll";
	shl.b32 	%r472, %r1078, 2;
	mov.u32 	%r473, _ZZ9cuda_gemmIiLi256ELi1ELi1ELi128ELi64ELi64ELi32ELi0ELi0EEviiiPT_S1_S1_iiE3Csh;
	add.s32 	%r474, %r473, %r472;
	mov.b32 	%r475, 0;
	st.shared.u32 	[%r474], %r475;
	add.s32 	%r1078, %r1078, %r17;
	add.s32 	%r1077, %r1077, 1;
	setp.ne.s32 	%p14, %r1077, %r37;
	@%p14 bra 	$L__BB104_14;
$L__BB104_15:
	setp.lt.u32 	%p15, %r36, 3;
	@%p15 bra 	$L__BB104_17;
$L__BB104_16:
	shl.b32 	%r476, %r1078, 2;
	mov.u32 	%r477, _ZZ9cuda_gemmIiLi256ELi1ELi1ELi128ELi64ELi64ELi32ELi0ELi0EEviiiPT_S1_S1_iiE3Csh;
	add.s32 	%r478, %r477, %r476;
	mov.b32 	%r479, 0;
	st.shared.u32 	[%r478], %r479;
	shl.b32 	%r480, %r17, 2;
	add.s32 	%r481, %r478, %r480;
	st.shared.u32 	[%r481], %r479;
	add.s32 	%r482, %r481, %r480;
	st.shared.u32 	[%r482], %r479;
	add.s32 	%r483, %r482, %r480;
	st.shared.u32 	[%r483], %r479;
	add.s32 	%r1078, %r480, %r1078;
	setp.lt.u32 	%p16, %r1078, 64;
	@%p16 bra 	$L__BB104_16;
$L__BB104_17:
	setp.ge.s32 	%p17, %r1081, %r418;
	@%p17 bra 	$L__BB104_20;
	cvta.to.global.u64 	%rd3, %rd4;
	shr.u32 	%r47, %r17, 5;
	mov.u32 	%r484, _ZZ9cuda_gemmIiLi256ELi1ELi1ELi128ELi64ELi64ELi32ELi0ELi0EEviiiPT_S1_S1_iiE11kron_fac_sh;
	mad.lo.s32 	%r48, %r2, 260, %r484;
	add.s32 	%r49, %r21, %r2;
$L__BB104_19:
	mad.lo.s32 	%r485, %r1081, %r417, %r49;
	mul.wide.s32 	%rd15, %r485, 4;
	add.s64 	%rd16, %rd3, %rd15;
	ld.global.u32 	%r486, [%rd16];
	shl.b32 	%r487, %r1081, 2;
	add.s32 	%r488, %r48, %r487;
	st.shared.u32 	[%r488], %r486;
	add.s32 	%r1081, %r1081, %r47;
	setp.lt.s32 	%p18, %r1081, %r418;
	@%p18 bra 	$L__BB104_19;
$L__BB104_20:
	setp.lt.s32 	%p19, %r13, 1;
	bar.sync 	0;
	@%p19 bra 	$L__BB104_160;
	setp.ne.s32 	%p20, %r4, 1;
	@%p20 bra 	$L__BB104_90;
	add.s32 	%r847, %r15, 2;
	and.b32  	%r52, %r847, 15;
	xor.b32  	%r53, %r22, 8;
	add.s32 	%r848, %r15, 9;
	and.b32  	%r54, %r848, 15;
	add.s32 	%r849, %r15, 10;
	and.b32  	%r55, %r849, 15;
	add.s32 	%r850, %r15, 11;
	and.b32  	%r56, %r850, 15;
	add.s32 	%r851, %r15, 12;
	and.b32  	%r57, %r851, 15;
	add.s32 	%r852, %r15, 13;
	and.b32  	%r58, %r852, 15;
	add.s32 	%r853, %r15, 14;
	and.b32  	%r59, %r853, 15;
	setp.gt.u32 	%p126, %r418, %r22;
	selp.b32 	%r854, 0, %r25, %p126;
	sub.s32 	%r60, %r26, %r854;
	add.s32 	%r855, %r22, 1;
	setp.lt.u32 	%p127, %r855, %r25;
	selp.b32 	%r856, 0, %r25, %p127;
	sub.s32 	%r61, %r26, %r856;
	add.s32 	%r857, %r22, 2;
	setp.lt.u32 	%p128, %r857, %r25;
	selp.b32 	%r858, 0, %r25, %p128;
	sub.s32 	%r62, %r26, %r858;
	add.s32 	%r859, %r22, 3;
	setp.lt.u32 	%p129, %r859, %r25;
	selp.b32 	%r860, 0, %r25, %p129;
	sub.s32 	%r63, %r26, %r860;
	add.s32 	%r861, %r22, 4;
	setp.lt.u32 	%p130, %r861, %r25;
	selp.b32 	%r862, 0, %r25, %p130;
	sub.s32 	%r64, %r26, %r862;
	add.s32 	%r863, %r22, 5;
	setp.lt.u32 	%p131, %r863, %r25;
	selp.b32 	%r864, 0, %r25, %p131;
	sub.s32 	%r65, %r26, %r864;
	add.s32 	%r865, %r22, 6;
	setp.lt.u32 	%p132, %r865, %r25;
	selp.b32 	%r866, 0, %r25, %p132;
	sub.s32 	%r66, %r26, %r866;
	add.s32 	%r867, %r22, 7;
	setp.lt.u32 	%p133, %r867, %r25;
	selp.b32 	%r868, 0, %r25, %p133;
	sub.s32 	%r67, %r26, %r868;
	add.s32 	%r869, %r22, 8;
	setp.lt.u32 	%p134, %r869, %r25;
	selp.b32 	%r870, 0, %r25, %p134;
	sub.s32 	%r68, %r26, %r870;
	add.s32 	%r871, %r22, 9;
	setp.lt.u32 	%p135, %r871, %r25;
	selp.b32 	%r872, 0, %r25, %p135;
	sub.s32 	%r69, %r26, %r872;
	add.s32 	%r873, %r22, 10;
	setp.lt.u32 	%p136, %r873, %r25;
	selp.b32 	%r874, 0, %r25, %p136;
	sub.s32 	%r70, %r26, %r874;
	add.s32 	%r875, %r22, 11;
	setp.lt.u32 	%p137, %r875, %r25;
	selp.b32 	%r876, 0, %r25, %p137;
	sub.s32 	%r71, %r26, %r876;
	add.s32 	%r877, %r22, 12;
	setp.lt.u32 	%p138, %r877, %r25;
	selp.b32 	%r878, 0, %r25, %p138;
	sub.s32 	%r72, %r26, %r878;
	add.s32 	%r879, %r22, 13;
	setp.lt.u32 	%p139, %r879, %r25;
	selp.b32 	%r880, 0, %r25, %p139;
	sub.s32 	%r73, %r26, %r880;
	add.s32 	%r881, %r22, 14;
	setp.lt.u32 	%p140, %r881, %r25;
	selp.b32 	%r882, 0, %r25, %p140;
	sub.s32 	%r74, %r26, %r882;
	add.s32 	%r883, %r22, 15;
	setp.lt.u32 	%p141, %r883, %r25;
	selp.b32 	%r884, 0, %r25, %p141;
	sub.s32 	%r75, %r26, %r884;
	mov.b32 	%r1098, 0;
	shl.b32 	%r965, %r60, 2;
	shl.b32 	%r968, %r61, 2;
	shl.b32 	%r971, %r62, 2;
	shl.b32 	%r974, %r63, 2;
	shl.b32 	%r977, %r64, 2;
	shl.b32 	%r980, %r65, 2;
	shl.b32 	%r983, %r66, 2;
	shl.b32 	%r986, %r67, 2;
	shl.b32 	%r989, %r68, 2;
	shl.b32 	%r992, %r69, 2;
	shl.b32 	%r995, %r70, 2;
	shl.b32 	%r998, %r71, 2;
	shl.b32 	%r1001, %r72, 2;
	shl.b32 	%r1004, %r73, 2;
	shl.b32 	%r1007, %r74, 2;
	shl.b32 	%r1010, %r75, 2;
$L__BB104_23:
	setp.lt.s32 	%p142, %r418, 1;
	add.s32 	%r93, %r1098, %r15;
	mul.lo.s32 	%r94, %r93, %r418;
	add.s32 	%r95, %r94, %r23;
	@%p142 bra 	$L__BB104_25;
	add.s32 	%r885, %r26, %r94;
	shl.b32 	%r886, %r885, 2;
	mov.u32 	%r887, _ZZ9cuda_gemmIiLi256ELi1ELi1ELi128ELi64ELi64ELi32ELi0ELi0EEviiiPT_S1_S1_iiE3Ash;
	add.s32 	%r888, %r887, %r886;
	ld.shared.u32 	%r1099, [%r888];
$L__BB104_25:
	setp.lt.s32 	%p143, %r418, 2;
	@%p143 bra 	$L__BB104_27;
	add.s32 	%r889, %r15, 1;
	and.b32  	%r890, %r889, 15;
	add.s32 	%r891, %r95, %r890;
	shl.b32 	%r892, %r891, 2;
	mov.u32 	%r893, _ZZ9cuda_gemmIiLi256ELi1ELi1ELi128ELi64ELi64ELi32ELi0ELi0EEviiiPT_S1_S1_iiE3Ash;
	add.s32 	%r894, %r893, %r892;
	ld.shared.u32 	%r1100, [%r894];
$L__BB104_27:
	setp.lt.s32 	%p144, %r418, 3;
	@%p144 bra 	$L__BB104_29;
	add.s32 	%r895, %r95, %r52;
	shl.b32 	%r896, %r895, 2;
	mov.u32 	%r897, _ZZ9cuda_gemmIiLi256ELi1ELi1ELi128ELi64ELi64ELi32ELi0ELi0EEviiiPT_S1_S1_iiE3Ash;
	add.s32 	%r898, %r897, %r896;
	ld.shared.u32 	%r1101, [%r898];
$L__BB104_29:
	setp.lt.s32 	%p145, %r418, 4;
	@%p145 bra 	$L__BB104_31;
	add.s32 	%r899, %r15, 3;
	and.b32  	%r900, %r899, 15;
	add.s32 	%r901, %r95, %r900;
	shl.b32 	%r902, %r901, 2;
	mov.u32 	%r903, _ZZ9cuda_gemmIiLi256ELi1ELi1ELi128ELi64ELi64ELi32ELi0ELi0EEviiiPT_S1_S1_iiE3Ash;
	add.s32 	%r904, %r903, %r902;
	ld.shared.u32 	%r1102, [%r904];
$L__BB104_31:
	setp.lt.s32 	%p146, %r418, 5;
	@%p146 bra 	$L__BB104_33;
	add.s32 	%r905, %r15, 4;
	and.b32  	%r906, %r905, 15;
	add.s32 	%r907, %r95, %r906;
	shl.b32 	%r908, %r907, 2;
	mov.u32 	%r909, _ZZ9cuda_gemmIiLi256ELi1ELi1ELi128ELi64ELi64ELi32ELi0ELi0EEviiiPT_S1_S1_iiE3Ash;
	add.s32 	%r910, %r909, %r908;
	ld.shared.u32 	%r1103, [%r910];
$L__BB104_33:
	setp.lt.s32 	%p147, %r418, 6;
	@%p147 bra 	$L__BB104_35;
	add.s32 	%r911, %r15, 5;
	and.b32  	%r912, %r911, 15;
	add.s32 	%r913, %r95, %r912;
	shl.b32 	%r914, %r913, 2;
	mov.u32 	%r915, _ZZ9cuda_gemmIiLi256ELi1ELi1ELi128ELi64ELi64ELi32ELi0ELi0EEviiiPT_S1_S1_iiE3Ash;
	add.s32 	%r916, %r915, %r914;
	ld.shared.u32 	%r1104, [%r916];
$L__BB104_35:
	setp.lt.s32 	%p148, %r418, 7;
	@%p148 bra 	$L__BB104_37;
	add.s32 	%r917, %r15, 6;
	and.b32  	%r918, %r917, 15;
	add.s32 	%r919, %r95, %r918;
	shl.b32 	%r920, %r919, 2;
	mov.u32 	%r921, _ZZ9cuda_gemmIiLi256ELi1ELi1ELi128ELi64ELi64ELi32ELi0ELi0EEviiiPT_S1_S1_iiE3Ash;
	add.s32 	%r922, %r921, %r920;
	ld.shared.u32 	%r1105, [%r922];
$L__BB104_37:
	setp.lt.s32 	%p149, %r418, 8;
	@%p149 bra 	$L__BB104_39;
	add.s32 	%r923, %r15, 7;
	and.b32  	%r924, %r923, 15;
	add.s32 	%r925, %r95, %r924;
	shl.b32 	%r926, %r925, 2;
	mov.u32 	%r927, _ZZ9cuda_gemmIiLi256ELi1ELi1ELi128ELi64ELi64ELi32ELi0ELi0EEviiiPT_S1_S1_iiE3Ash;
	add.s32 	%r928, %r927, %r926;
	ld.shared.u32 	%r1106, [%r928];
$L__BB104_39:
	setp.lt.s32 	%p150, %r418, 9;
	@%p150 bra 	$L__BB104_41;
	add.s32 	%r929, %r95, %r53;
	shl.b32 	%r930, %r929, 2;
	mov.u32 	%r931, _ZZ9cuda_gemmIiLi256ELi1ELi1ELi128ELi64ELi64ELi32ELi0ELi0EEviiiPT_S1_S1_iiE3Ash;
	add.s32 	%r932, %r931, %r930;
	ld.shared.u32 	%r1107, [%r932];
$L__BB104_41:
	setp.lt.s32 	%p151, %r418, 10;
	@%p151 bra 	$L__BB104_43;
	add.s32 	%r933, %r95, %r54;
	shl.b32 	%r934, %r933, 2;
	mov.u32 	%r935, _ZZ9cuda_gemmIiLi256ELi1ELi1ELi128ELi64ELi64ELi32ELi0ELi0EEviiiPT_S1_S1_iiE3Ash;
	add.s32 	%r936, %r935, %r934;
	ld.shared.u32 	%r1108, [%r936];
$L__BB104_43:
	setp.lt.s32 	%p152, %r418, 11;
	@%p152 bra 	$L__BB104_45;
	add.s32 	%r937, %r95, %r55;
	shl.b32 	%r938, %r937, 2;
	mov.u32 	%r939, _ZZ9cuda_gemmIiLi256ELi1ELi1ELi128ELi64ELi64ELi32ELi0ELi0EEviiiPT_S1_S1_iiE3Ash;
	add.s32 	%r940, %r939, %r938;
	ld.shared.u32 	%r1109, [%r940];
$L__BB104_45:
	setp.lt.s32 	%p153, %r418, 12;
	@%p153 bra 	$L__BB104_47;
	add.s32 	%r941, %r95, %r56;
	shl.b32 	%r942, %r941, 2;
	mov.u32 	%r943, _ZZ9cuda_gemmIiLi256ELi1ELi1ELi128ELi64ELi64ELi32ELi0ELi0EEviiiPT_S1_S1_iiE3Ash;
	add.s32 	%r944, %r943, %r942;
	ld.shared.u32 	%r1110, [%r944];
$L__BB104_47:
	setp.lt.s32 	%p154, %r418, 13;
	@%p154 bra 	$L__BB104_49;
	add.s32 	%r945, %r95, %r57;
	shl.b32 	%r946, %r945, 2;
	mov.u32 	%r947, _ZZ9cuda_gemmIiLi256ELi1ELi1ELi128ELi64ELi64ELi32ELi0ELi0EEviiiPT_S1_S1_iiE3Ash;
	add.s32 	%r948, %r947, %r946;
	ld.shared.u32 	%r1111, [%r948];
$L__BB104_49:
	setp.lt.s32 	%p155, %r418, 14;
	@%p155 bra 	$L__BB104_51;
	add.s32 	%r949, %r95, %r58;
	shl.b32 	%r950, %r949, 2;
	mov.u32 	%r951, _ZZ9cuda_gemmIiLi256ELi1ELi1ELi128ELi64ELi64ELi32ELi0ELi0EEviiiPT_S1_S1_iiE3Ash;
	add.s32 	%r952, %r951, %r950;
	ld.shared.u32 	%r1112, [%r952];
$L__BB104_51:
	setp.lt.s32 	%p156, %r418, 15;
	@%p156 bra 	$L__BB104_53;
	add.s32 	%r953, %r95, %r59;
	shl.b32 	%r954, %r953, 2;
	mov.u32 	%r955, _ZZ9cuda_gemmIiLi256ELi1ELi1ELi128ELi64ELi64ELi32ELi0ELi0EEviiiPT_S1_S1_iiE3Ash;
	add.s32 	%r956, %r955, %r954;
	ld.shared.u32 	%r1113, [%r956];
$L__BB104_53:
	setp.lt.s32 	%p157, %r418, 16;
	@%p157 bra 	$L__BB104_55;
	add.s32 	%r957, %r15, -1;
	and.b32  	%r958, %r957, 15;
	add.s32 	%r959, %r95, %r958;
	shl.b32 	%r960, %r959, 2;
	mov.u32 	%r961, _ZZ9cuda_gemmIiLi256ELi1ELi1ELi128ELi64ELi64ELi32ELi0ELi0EEviiiPT_S1_S1_iiE3Ash;
	add.s32 	%r962, %r961, %r960;
	ld.shared.u32 	%r1114, [%r962];
$L__BB104_55:
	setp.ge.s32 	%p158, %r16, %r24;
	mov.u32 	%r1115, %r16;
	@%p158 bra 	$L__BB104_56;
	bra.uni 	$L__BB104_57;
$L__BB104_56:
	add.s32 	%r1098, %r1098, %r14;
	setp.lt.s32 	%p176, %r1098, %r13;
	@%p176 bra 	$L__BB104_23;
	bra.uni 	$L__BB104_160;
$L__BB104_57:
	mov.u32 	%r964, _ZZ9cuda_gemmIiLi256ELi1ELi1ELi128ELi64ELi64ELi32ELi0ELi0EEviiiPT_S1_S1_iiE11kron_fac_sh;
	mad.lo.s32 	%r130, %r1115, 260, %r964;
	mov.b32 	%r1117, 0;
	@%p142 bra 	$L__BB104_59;
	add.s32 	%r966, %r130, %r965;
	ld.shared.u32 	%r967, [%r966];
	mul.lo.s32 	%r1117, %r967, %r1099;
$L__BB104_59:
	@%p143 bra 	$L__BB104_61;
	add.s32 	%r969, %r130, %r968;
	ld.shared.u32 	%r970, [%r969+4];
	mad.lo.s32 	%r1117, %r970, %r1100, %r1117;
$L__BB104_61:
	@%p144 bra 	$L__BB104_63;
	add.s32 	%r972, %r130, %r971;
	ld.shared.u32 	%r973, [%r972+8];
	mad.lo.s32 	%r1117, %r973, %r1101, %r1117;
$L__BB104_63:
	@%p145 bra 	$L__BB104_65;
	add.s32 	%r975, %r130, %r974;
	ld.shared.u32 	%r976, [%r975+12];
	mad.lo.s32 	%r1117, %r976, %r1102, %r1117;
$L__BB104_65:
	@%p146 bra 	$L__BB104_67;
	add.s32 	%r978, %r130, %r977;
	ld.shared.u32 	%r979, [%r978+16];
	mad.lo.s32 	%r1117, %r979, %r1103, %r1117;
$L__BB104_67:
	@%p147 bra 	$L__BB104_69;
	add.s32 	%r981, %r130, %r980;
	ld.shared.u32 	%r982, [%r981+20];
	mad.lo.s32 	%r1117, %r982, %r1104, %r1117;
$L__BB104_69:
	setp.lt.s32 	%p165, %r418, 7;
	@%p165 bra 	$L__BB104_71;
	add.s32 	%r984, %r130, %r983;
	ld.shared.u32 	%r985, [%r984+24];
	mad.lo.s32 	%r1117, %r985, %r1105, %r1117;
$L__BB104_71:
	setp.lt.s32 	%p166, %r418, 8;
	@%p166 bra 	$L__BB104_73;
	add.s32 	%r987, %r130, %r986;
	ld.shared.u32 	%r988, [%r987+28];
	mad.lo.s32 	%r1117, %r988, %r1106, %r1117;
$L__BB104_73:
	setp.lt.s32 	%p167, %r418, 9;
	@%p167 bra 	$L__BB104_75;
	add.s32 	%r990, %r130, %r989;
	ld.shared.u32 	%r991, [%r990+32];
	mad.lo.s32 	%r1117, %r991, %r1107, %r1117;
$L__BB104_75:
	setp.lt.s32 	%p168, %r418, 10;
	@%p168 bra 	$L__BB104_77;
	add.s32 	%r993, %r130, %r992;
	ld.shared.u32 	%r994, [%r993+36];
	mad.lo.s32 	%r1117, %r994, %r1108, %r1117;
$L__BB104_77:
	setp.lt.s32 	%p169, %r418, 11;
	@%p169 bra 	$L__BB104_79;
	add.s32 	%r996, %r130, %r995;
	ld.shared.u32 	%r997, [%r996+40];
	mad.lo.s32 	%r1117, %r997, %r1109, %r1117;
$L__BB104_79:
	setp.lt.s32 	%p170, %r418, 12;
	@%p170 bra 	$L__BB104_81;
	add.s32 	%r999, %r130, %r998;
	ld.shared.u32 	%r1000, [%r999+44];
	mad.lo.s32 	%r1117, %r1000, %r1110, %r1117;
$L__BB104_81:
	setp.lt.s32 	%p171, %r418, 13;
	@%p171 bra 	$L__BB104_83;
	add.s32 	%r1002, %r130, %r1001;
	ld.shared.u32 	%r1003, [%r1002+48];
	mad.lo.s32 	%r1117, %r1003, %r1111, %r1117;
$L__BB104_83:
	setp.lt.s32 	%p172, %r418, 14;
	@%p172 bra 	$L__BB104_85;
	add.s32 	%r1005, %r130, %r1004;
	ld.shared.u32 	%r1006, [%r1005+52];
	mad.lo.s32 	%r1117, %r1006, %r1112, %r1117;
$L__BB104_85:
	setp.lt.s32 	%p173, %r418, 15;
	@%p173 bra 	$L__BB104_87;
	add.s32 	%r1008, %r130, %r1007;
	ld.shared.u32 	%r1009, [%r1008+56];
	mad.lo.s32 	%r1117, %r1009, %r1113, %r1117;
$L__BB104_87:
	setp.lt.s32 	%p174, %r418, 16;
	@%p174 bra 	$L__BB104_89;
	add.s32 	%r1011, %r130, %r1010;
	ld.shared.u32 	%r1012, [%r1011+60];
	mad.lo.s32 	%r1117, %r1012, %r1114, %r1117;
$L__BB104_89:
	mad.lo.s32 	%r1013, %r1115, %r13, %r93;
	shl.b32 	%r1014, %r1013, 2;
	mov.u32 	%r1015, _ZZ9cuda_gemmIiLi256ELi1ELi1ELi128ELi64ELi64ELi32ELi0ELi0EEviiiPT_S1_S1_iiE3Csh;
	add.s32 	%r1016, %r1015, %r1014;
	ld.shared.u32 	%r1017, [%r1016];
	add.s32 	%r1018, %r1017, %r1117;
	st.shared.u32 	[%r1016], %r1018;
	add.s32 	%r1115, %r1115, %r18;
	setp.lt.s32 	%p175, %r1115, %r24;
	@%p175 bra 	$L__BB104_57;
	bra.uni 	$L__BB104_56;
$L__BB104_90:
	setp.gt.u32 	%p21, %r418, 31;
	@%p21 bra 	$L__BB104_168;
	add.s32 	%r491, %r15, 1;
	and.b32  	%r164, %r491, 15;
	add.s32 	%r492, %r15, 2;
	and.b32  	%r165, %r492, 15;
	add.s32 	%r493, %r15, 3;
	and.b32  	%r166, %r493, 15;
	add.s32 	%r494, %r15, 4;
	and.b32  	%r167, %r494, 15;
	add.s32 	%r495, %r15, 5;
	and.b32  	%r168, %r495, 15;
	add.s32 	%r496, %r15, 6;
	and.b32  	%r169, %r496, 15;
	add.s32 	%r497, %r15, 7;
	and.b32  	%r170, %r497, 15;
	add.s32 	%r498, %r15, 9;
	and.b32  	%r171, %r498, 15;
	setp.gt.u32 	%p22, %r418, %r22;
	selp.b32 	%r499, 0, %r25, %p22;
	sub.s32 	%r172, %r26, %r499;
	add.s32 	%r500, %r22, 1;
	setp.lt.u32 	%p23, %r500, %r25;
	selp.b32 	%r501, 0, %r25, %p23;
	sub.s32 	%r173, %r26, %r501;
	add.s32 	%r502, %r22, 2;
	setp.lt.u32 	%p24, %r502, %r25;
	selp.b32 	%r503, 0, %r25, %p24;
	sub.s32 	%r174, %r26, %r503;
	add.s32 	%r504, %r22, 3;
	setp.lt.u32 	%p25, %r504, %r25;
	selp.b32 	%r505, 0, %r25, %p25;
	sub.s32 	%r175, %r26, %r505;
	add.s32 	%r506, %r22, 4;
	setp.lt.u32 	%p26, %r506, %r25;
	selp.b32 	%r507, 0, %r25, %p26;
	sub.s32 	%r176, %r26, %r507;
	add.s32 	%r508, %r22, 5;
	setp.lt.u32 	%p27, %r508, %r25;
	selp.b32 	%r509, 0, %r25, %p27;
	sub.s32 	%r177, %r26, %r509;
	add.s32 	%r510, %r22, 6;
	setp.lt.u32 	%p28, %r510, %r25;
	selp.b32 	%r511, 0, %r25, %p28;
	sub.s32 	%r178, %r26, %r511;
	add.s32 	%r512, %r22, 7;
	setp.lt.u32 	%p29, %r512, %r25;
	selp.b32 	%r513, 0, %r25, %p29;
	sub.s32 	%r179, %r26, %r513;
	add.s32 	%r514, %r22, 8;
	setp.lt.u32 	%p30, %r514, %r25;
	selp.b32 	%r515, 0, %r25, %p30;
	sub.s32 	%r180, %r26, %r515;
	add.s32 	%r516, %r22, 9;
	setp.lt.u32 	%p31, %r516, %r25;
	selp.b32 	%r517, 0, %r25, %p31;
	sub.s32 	%r181, %r26, %r517;
	add.s32 	%r518, %r22, 10;
	setp.lt.u32 	%p32, %r518, %r25;
	selp.b32 	%r519, 0, %r25, %p32;
	sub.s32 	%r182, %r26, %r519;
	add.s32 	%r520, %r22, 11;
	setp.lt.u32 	%p33, %r520, %r25;
	selp.b32 	%r521, 0, %r25, %p33;
	sub.s32 	%r183, %r26, %r521;
	add.s32 	%r522, %r22, 12;
	setp.lt.u32 	%p34, %r522, %r25;
	selp.b32 	%r523, 0, %r25, %p34;
	sub.s32 	%r184, %r26, %r523;
	add.s32 	%r524, %r22, 13;
	setp.lt.u32 	%p35, %r524, %r25;
	selp.b32 	%r525, 0, %r25, %p35;
	sub.s32 	%r185, %r26, %r525;
	add.s32 	%r526, %r22, 14;
	setp.lt.u32 	%p36, %r526, %r25;
	selp.b32 	%r527, 0, %r25, %p36;
	sub.s32 	%r186, %r26, %r527;
	add.s32 	%r528, %r22, 15;
	setp.lt.u32 	%p37, %r528, %r25;
	selp.b32 	%r529, 0, %r25, %p37;
	sub.s32 	%r187, %r26, %r529;
	mov.b32 	%r1200, 0;
	shl.b32 	%r613, %r173, 2;
	shl.b32 	%r616, %r174, 2;
	shl.b32 	%r619, %r175, 2;
	shl.b32 	%r622, %r176, 2;
	shl.b32 	%r625, %r177, 2;
	shl.b32 	%r628, %r178, 2;
	shl.b32 	%r631, %r179, 2;
	shl.b32 	%r634, %r180, 2;
	shl.b32 	%r637, %r181, 2;
	shl.b32 	%r640, %r182, 2;
	shl.b32 	%r643, %r183, 2;
	shl.b32 	%r646, %r184, 2;
	shl.b32 	%r649, %r185, 2;
	shl.b32 	%r652, %r186, 2;
	shl.b32 	%r655, %r187, 2;
	shl.b32 	%r610, %r172, 2;
$L__BB104_92:
	setp.eq.s32 	%p38, %r418, 0;
	add.s32 	%r313, %r1200, %r15;
	mul.lo.s32 	%r314, %r313, %r418;
	add.s32 	%r315, %r314, %r23;
	@%p38 bra 	$L__BB104_94;
	add.s32 	%r530, %r26, %r314;
	shl.b32 	%r531, %r530, 2;
	mov.u32 	%r532, _ZZ9cuda_gemmIiLi256ELi1ELi1ELi128ELi64ELi64ELi32ELi0ELi0EEviiiPT_S1_S1_iiE3Ash;
	add.s32 	%r533, %r532, %r531;
	ld.shared.u32 	%r1201, [%r533];
$L__BB104_94:
	setp.lt.u32 	%p39, %r418, 2;
	@%p39 bra 	$L__BB104_96;
	add.s32 	%r534, %r315, %r164;
	shl.b32 	%r535, %r534, 2;
	mov.u32 	%r536, _ZZ9cuda_gemmIiLi256ELi1ELi1ELi128ELi64ELi64ELi32ELi0ELi0EEviiiPT_S1_S1_iiE3Ash;
	add.s32 	%r537, %r536, %r535;
	ld.shared.u32 	%r1202, [%r537];
$L__BB104_96:
	setp.lt.u32 	%p40, %r418, 3;
	@%p40 bra 	$L__BB104_98;
	add.s32 	%r538, %r315, %r165;
	shl.b32 	%r539, %r538, 2;
	mov.u32 	%r540, _ZZ9cuda_gemmIiLi256ELi1ELi1ELi128ELi64ELi64ELi32ELi0ELi0EEviiiPT_S1_S1_iiE3Ash;
	add.s32 	%r541, %r540, %r539;
	ld.shared.u32 	%r1203, [%r541];
$L__BB104_98:
	setp.lt.u32 	%p41, %r418, 4;
	@%p41 bra 	$L__BB104_100;
	add.s32 	%r542, %r315, %r166;
	shl.b32 	%r543, %r542, 2;
	mov.u32 	%r544, _ZZ9cuda_gemmIiLi256ELi1ELi1ELi128ELi64ELi64ELi32ELi0ELi0EEviiiPT_S1_S1_iiE3Ash;
	add.s32 	%r545, %r544, %r543;
	ld.shared.u32 	%r1204, [%r545];
$L__BB104_100:
	setp.lt.u32 	%p42, %r418, 5;
	@%p42 bra 	$L__BB104_102;
	add.s32 	%r546, %r315, %r167;
	shl.b32 	%r547, %r546, 2;
	mov.u32 	%r548, _ZZ9cuda_gemmIiLi256ELi1ELi1ELi128ELi64ELi64ELi32ELi0ELi0EEviiiPT_S1_S1_iiE3Ash;
	add.s32 	%r549, %r548, %r547;
	ld.shared.u32 	%r1205, [%r549];
$L__BB104_102:
	setp.lt.u32 	%p43, %r418, 6;
	@%p43 bra 	$L__BB104_104;
	add.s32 	%r550, %r315, %r168;
	shl.b32 	%r551, %r550, 2;
	mov.u32 	%r552, _ZZ9cuda_gemmIiLi256ELi1ELi1ELi128ELi64ELi64ELi32ELi0ELi0EEviiiPT_S1_S1_iiE3Ash;
	add.s32 	%r553, %r552, %r551;
	ld.shared.u32 	%r1206, [%r553];
$L__BB104_104:
	setp.lt.u32 	%p44, %r418, 7;
	@%p44 bra 	$L__BB104_106;
	add.s32 	%r554, %r315, %r169;
	shl.b32 	%r555, %r554, 2;
	mov.u32 	%r556, _ZZ9cuda_gemmIiLi256ELi1ELi1ELi128ELi64ELi64ELi32ELi0ELi0EEviiiPT_S1_S1_iiE3Ash;
	add.s32 	%r557, %r556, %r555;
	ld.shared.u32 	%r1207, [%r557];
$L__BB104_106:
	setp.lt.u32 	%p45, %r418, 8;
	@%p45 bra 	$L__BB104_108;
	add.s32 	%r558, %r315, %r170;
	shl.b32 	%r559, %r558, 2;
	mov.u32 	%r560, _ZZ9cuda_gemmIiLi256ELi1ELi1ELi128ELi64ELi64ELi32ELi0ELi0EEviiiPT_S1_S1_iiE3Ash;
	add.s32 	%r561, %r560, %r559;
	ld.shared.u32 	%r1208, [%r561];
$L__BB104_108:
	setp.lt.u32 	%p46, %r418, 9;
	@%p46 bra 	$L__BB104_110;
	and.b32  	%r562, %r15, 15;
	xor.b32  	%r563, %r562, 8;
	add.s32 	%r564, %r315, %r563;
	shl.b32 	%r565, %r564, 2;
	mov.u32 	%r566, _ZZ9cuda_gemmIiLi256ELi1ELi1ELi128ELi64ELi64ELi32ELi0ELi0EEviiiPT_S1_S1_iiE3Ash;
	add.s32 	%r567, %r566, %r565;
	ld.shared.u32 	%r1209, [%r567];
$L__BB104_110:
	setp.lt.u32 	%p47, %r418, 10;
	@%p47 bra 	$L__BB104_112;
	add.s32 	%r568, %r315, %r171;
	shl.b32 	%r569, %r568, 2;
	mov.u32 	%r570, _ZZ9cuda_gemmIiLi256ELi1ELi1ELi128ELi64ELi64ELi32ELi0ELi0EEviiiPT_S1_S1_iiE3Ash;
	add.s32 	%r571, %r570, %r569;
	ld.shared.u32 	%r1210, [%r571];
$L__BB104_112:
	setp.lt.u32 	%p48, %r418, 11;
	@%p48 bra 	$L__BB104_114;
	add.s32 	%r572, %r15, 10;
	and.b32  	%r573, %r572, 15;
	add.s32 	%r574, %r315, %r573;
	shl.b32 	%r575, %r574, 2;
	mov.u32 	%r576, _ZZ9cuda_gemmIiLi256ELi1ELi1ELi128ELi64ELi64ELi32ELi0ELi0EEviiiPT_S1_S1_iiE3Ash;
	add.s32 	%r577, %r576, %r575;
	ld.shared.u32 	%r1211, [%r577];
$L__BB104_114:
	setp.lt.u32 	%p49, %r418, 12;
	@%p49 bra 	$L__BB104_116;
	add.s32 	%r578, %r15, 11;
	and.b32  	%r579, %r578, 15;
	add.s32 	%r580, %r315, %r579;
	shl.b32 	%r581, %r580, 2;
	mov.u32 	%r582, _ZZ9cuda_gemmIiLi256ELi1ELi1ELi128ELi64ELi64ELi32ELi0ELi0EEviiiPT_S1_S1_iiE3Ash;
	add.s32 	%r583, %r582, %r581;
	ld.shared.u32 	%r1212, [%r583];
$L__BB104_116:
	setp.lt.u32 	%p50, %r418, 13;
	@%p50 bra 	$L__BB104_118;
	add.s32 	%r584, %r15, 12;
	and.b32  	%r585, %r584, 15;
	add.s32 	%r586, %r315, %r585;
	shl.b32 	%r587, %r586, 2;
	mov.u32 	%r588, _ZZ9cuda_gemmIiLi256ELi1ELi1ELi128ELi64ELi64ELi32ELi0ELi0EEviiiPT_S1_S1_iiE3Ash;
	add.s32 	%r589, %r588, %r587;
	ld.shared.u32 	%r1213, [%r589];
$L__BB104_118:
	setp.lt.u32 	%p51, %r418, 14;
	@%p51 bra 	$L__BB104_120;
	add.s32 	%r590, %r15, 13;
	and.b32  	%r591, %r590, 15;
	add.s32 	%r592, %r315, %r591;
	shl.b32 	%r593, %r592, 2;
	mov.u32 	%r594, _ZZ9cuda_gemmIiLi256ELi1ELi1ELi128ELi64ELi64ELi32ELi0ELi0EEviiiPT_S1_S1_iiE3Ash;
	add.s32 	%r595, %r594, %r593;
	ld.shared.u32 	%r1214, [%r595];
$L__BB104_120:
	setp.lt.u32 	%p52, %r418, 15;
	@%p52 bra 	$L__BB104_122;
	add.s32 	%r596, %r15, 14;
	and.b32  	%r597, %r596, 15;
	add.s32 	%r598, %r315, %r597;
	shl.b32 	%r599, %r598, 2;
	mov.u32 	%r600, _ZZ9cuda_gemmIiLi256ELi1ELi1ELi128ELi64ELi64ELi32ELi0ELi0EEviiiPT_S1_S1_iiE3Ash;
	add.s32 	%r601, %r600, %r599;
	ld.shared.u32 	%r1215, [%r601];
$L__BB104_122:
	setp.lt.u32 	%p53, %r418, 16;
	@%p53 bra 	$L__BB104_124;
	add.s32 	%r602, %r15, -1;
	and.b32  	%r603, %r602, 15;
	add.s32 	%r604, %r315, %r603;
	shl.b32 	%r605, %r604, 2;
	mov.u32 	%r606, _ZZ9cuda_gemmIiLi256ELi1ELi1ELi128ELi64ELi64ELi32ELi0ELi0EEviiiPT_S1_S1_iiE3Ash;
	add.s32 	%r607, %r606, %r605;
	ld.shared.u32 	%r1216, [%r607];
$L__BB104_124:
	setp.ge.s32 	%p54, %r16, %r24;
	@%p54 bra 	$L__BB104_159;
	mov.u32 	%r1217, %r16;
$L__BB104_126:
	mov.u32 	%r609, _ZZ9cuda_gemmIiLi256ELi1ELi1ELi128ELi64ELi64ELi32ELi0ELi0EEviiiPT_S1_S1_iiE11kron_fac_sh;
	mad.lo.s32 	%r349, %r1217, 260, %r609;
	mov.b32 	%r1219, 0;
	@%p38 bra 	$L__BB104_128;
	add.s32 	%r611, %r349, %r610;
	ld.shared.u32 	%r612, [%r611];
	mul.lo.s32 	%r1219, %r612, %r1201;
$L__BB104_128:
	@%p39 bra 	$L__BB104_130;
	add.s32 	%r614, %r349, %r613;
	ld.shared.u32 	%r615, [%r614+4];
	mad.lo.s32 	%r1219, %r615, %r1202, %r1219;
$L__BB104_130:
	@%p40 bra 	$L__BB104_132;
	add.s32 	%r617, %r349, %r616;
	ld.shared.u32 	%r618, [%r617+8];
	mad.lo.s32 	%r1219, %r618, %r1203, %r1219;
$L__BB104_132:
	@%p41 bra 	$L__BB104_134;
	add.s32 	%r620, %r349, %r619;
	ld.shared.u32 	%r621, [%r620+12];
	mad.lo.s32 	%r1219, %r621, %r1204, %r1219;
$L__BB104_134:
	@%p42 bra 	$L__BB104_136;
	add.s32 	%r623, %r349, %r622;
	ld.shared.u32 	%r624, [%r623+16];
	mad.lo.s32 	%r1219, %r624, %r1205, %r1219;
$L__BB104_136:
	@%p43 bra 	$L__BB104_138;
	add.s32 	%r626, %r349, %r625;
	ld.shared.u32 	%r627, [%r626+20];
	mad.lo.s32 	%r1219, %r627, %r1206, %r1219;
$L__BB104_138:
	setp.lt.u32 	%p61, %r418, 7;
	@%p61 bra 	$L__BB104_140;
	add.s32 	%r629, %r349, %r628;
	ld.shared.u32 	%r630, [%r629+24];
	mad.lo.s32 	%r1219, %r630, %r1207, %r1219;
$L__BB104_140:
	setp.lt.u32 	%p62, %r418, 8;
	@%p62 bra 	$L__BB104_142;
	add.s32 	%r632, %r349, %r631;
	ld.shared.u32 	%r633, [%r632+28];
	mad.lo.s32 	%r1219, %r633, %r1208, %r1219;
$L__BB104_142:
	setp.lt.u32 	%p63, %r418, 9;
	@%p63 bra 	$L__BB104_144;
	add.s32 	%r635, %r349, %r634;
	ld.shared.u32 	%r636, [%r635+32];
	mad.lo.s32 	%r1219, %r636, %r1209, %r1219;
$L__BB104_144:
	setp.lt.u32 	%p64, %r418, 10;
	@%p64 bra 	$L__BB104_146;
	add.s32 	%r638, %r349, %r637;
	ld.shared.u32 	%r639, [%r638+36];
	mad.lo.s32 	%r1219, %r639, %r1210, %r1219;
$L__BB104_146:
	setp.lt.u32 	%p65, %r418, 11;
	@%p65 bra 	$L__BB104_148;
	add.s32 	%r641, %r349, %r640;
	ld.shared.u32 	%r642, [%r641+40];
	mad.lo.s32 	%r1219, %r642, %r1211, %r1219;
$L__BB104_148:
	setp.lt.u32 	%p66, %r418, 12;
	@%p66 bra 	$L__BB104_150;
	add.s32 	%r644, %r349, %r643;
	ld.shared.u32 	%r645, [%r644+44];
	mad.lo.s32 	%r1219, %r645, %r1212, %r1219;
$L__BB104_150:
	setp.lt.u32 	%p67, %r418, 13;
	@%p67 bra 	$L__BB104_152;
	add.s32 	%r647, %r349, %r646;
	ld.shared.u32 	%r648, [%r647+48];
	mad.lo.s32 	%r1219, %r648, %r1213, %r1219;
$L__BB104_152:
	setp.lt.u32 	%p68, %r418, 14;
	@%p68 bra 	$L__BB104_154;
	add.s32 	%r650, %r349, %r649;
	ld.shared.u32 	%r651, [%r650+52];
	mad.lo.s32 	%r1219, %r651, %r1214, %r1219;
$L__BB104_154:
	setp.lt.u32 	%p69, %r418, 15;
	@%p69 bra 	$L__BB104_156;
	add.s32 	%r653, %r349, %r652;
	ld.shared.u32 	%r654, [%r653+56];
	mad.lo.s32 	%r1219, %r654, %r1215, %r1219;
$L__BB104_156:
	setp.lt.u32 	%p70, %r418, 16;
	@%p70 bra 	$L__BB104_158;
	add.s32 	%r656, %r349, %r655;
	ld.shared.u32 	%r657, [%r656+60];
	mad.lo.s32 	%r1219, %r657, %r1216, %r1219;
$L__BB104_158:
	mad.lo.s32 	%r658, %r1217, %r13, %r313;
	shl.b32 	%r659, %r658, 2;
	mov.u32 	%r660, _ZZ9cuda_gemmIiLi256ELi1ELi1ELi128ELi64ELi64ELi32ELi0ELi0EEviiiPT_S1_S1_iiE3Csh;
	add.s32 	%r661, %r660, %r659;
	st.shared.u32 	[%r661], %r1219;
	add.s32 	%r1217, %r1217, %r18;
	setp.lt.s32 	%p71, %r1217, %r24;
	@%p71 bra 	$L__BB104_126;
$L__BB104_159:
	add.s32 	%r1200, %r1200, %r14;
	setp.lt.s32 	%p72, %r1200, %r13;
	@%p72 bra 	$L__BB104_92;
$L__BB104_160:
	setp.gt.u32 	%p177, %r1237, 63;
	bar.sync 	0;
	@%p177 bra 	$L__BB104_167;
	ld.param.u32 	%r1070, [_Z9cuda_gemmIiLi256ELi1ELi1ELi128ELi64ELi64ELi32ELi0ELi0EEviiiPT_S1_S1_ii_param_1];
	div.s32 	%r384, %r416, %r418;
	mad.lo.s32 	%r1019, %r13, %r1071, %r27;
	mad.lo.s32 	%r385, %r19, %r1070, %r1019;
	add.s32 	%r1020, %r1237, %r17;
	max.u32 	%r1021, %r1020, 64;
	setp.lt.u32 	%p178, %r1020, 64;
	selp.u32 	%r1022, 1, 0, %p178;
	add.s32 	%r1023, %r1020, %r1022;
	sub.s32 	%r1024, %r1021, %r1023;
	div.u32 	%r1025, %r1024, %r17;
	add.s32 	%r386, %r1025, %r1022;
	and.b32  	%r1026, %r386, 3;
	setp.eq.s32 	%p179, %r1026, 3;
	@%p179 bra 	$L__BB104_164;
	shl.b32 	%r1027, %r1237, 2;
	mov.u32 	%r1028, _ZZ9cuda_gemmIiLi256ELi1ELi1ELi128ELi64ELi64ELi32ELi0ELi0EEviiiPT_S1_S1_iiE3Csh;
	add.s32 	%r1235, %r1028, %r1027;
	shl.b32 	%r388, %r17, 2;
	add.s32 	%r1029, %r386, 1;
	and.b32  	%r1030, %r1029, 3;
	neg.s32 	%r1234, %r1030;
$L__BB104_163:
	.pragma "nounroll";
	div.s32 	%r1031, %r1237, %r13;
	mul.lo.s32 	%r1032, %r1031, %r13;
	sub.s32 	%r1033, %r1237, %r1032;
	mad.lo.s32 	%r1034, %r384, %r1031, %r385;
	add.s32 	%r1035, %r1034, %r1033;
	ld.shared.u32 	%r1036, [%r1235];
	mul.wide.s32 	%rd17, %r1035, 4;
	add.s64 	%rd18, %rd2, %rd17;
	st.global.u32 	[%rd18], %r1036;
	add.s32 	%r1237, %r1237, %r17;
	add.s32 	%r1235, %r1235, %r388;
	add.s32 	%r1234, %r1234, 1;
	setp.ne.s32 	%p180, %r1234, 0;
	@%p180 bra 	$L__BB104_163;
$L__BB104_164:
	setp.lt.u32 	%p181, %r386, 3;
	@%p181 bra 	$L__BB104_167;
	shl.b32 	%r1037, %r17, 1;
	add.s32 	%r1241, %r1237, %r1037;
	shl.b32 	%r398, %r17, 2;
	mad.lo.s32 	%r1240, %r17, 3, %r1237;
	add.s32 	%r1239, %r17, %r1237;
	shl.b32 	%r1038, %r1237, 2;
	mov.u32 	%r1039, _ZZ9cuda_gemmIiLi256ELi1ELi1ELi128ELi64ELi64ELi32ELi0ELi0EEviiiPT_S1_S1_iiE3Csh;
	add.s32 	%r1238, %r1039, %r1038;
	shl.b32 	%r402, %r17, 4;
	shl.b32 	%r403, %r17, 3;
	mul.lo.s32 	%r404, %r17, 12;
$L__BB104_166:
	div.s32 	%r1040, %r1237, %r13;
	mul.lo.s32 	%r1041, %r1040, %r13;
	sub.s32 	%r1042, %r1237, %r1041;
	mad.lo.s32 	%r1043, %r384, %r1040, %r385;
	add.s32 	%r1044, %r1043, %r1042;
	ld.shared.u32 	%r1045, [%r1238];
	mul.wide.s32 	%rd19, %r1044, 4;
	add.s64 	%rd20, %rd2, %rd19;
	st.global.u32 	[%rd20], %r1045;
	add.s32 	%r1046, %r1237, %r17;
	div.s32 	%r1047, %r1239, %r13;
	mul.lo.s32 	%r1048, %r1047, %r13;
	sub.s32 	%r1049, %r1239, %r1048;
	mad.lo.s32 	%r1050, %r384, %r1047, %r385;
	add.s32 	%r1051, %r1050, %r1049;
	add.s32 	%r1052, %r1238, %r398;
	ld.shared.u32 	%r1053, [%r1052];
	mul.wide.s32 	%rd21, %r1051, 4;
	add.s64 	%rd22, %rd2, %rd21;
	st.global.u32 	[%rd22], %r1053;
	add.s32 	%r1054, %r1046, %r17;
	div.s32 	%r1055, %r1241, %r13;
	mul.lo.s32 	%r1056, %r1055, %r13;
	sub.s32 	%r1057, %r1241, %r1056;
	mad.lo.s32 	%r1058, %r384, %r1055, %r385;
	add.s32 	%r1059, %r1058, %r1057;
	add.s32 	%r1060, %r1238, %r403;
	ld.shared.u32 	%r1061, [%r1060];
	mul.wide.s32 	%rd23, %r1059, 4;
	add.s64 	%rd24, %rd2, %rd23;
	st.global.u32 	[%rd24], %r1061;
	add.s32 	%r1062, %r1054, %r17;
	div.s32 	%r1063, %r1240, %r13;
	mul.lo.s32 	%r1064, %r1063, %r13;
	sub.s32 	%r1065, %r1240, %r1064;
	mad.lo.s32 	%r1066, %r384, %r1063, %r385;
	add.s32 	%r1067, %r1066, %r1065;
	add.s32 	%r1068, %r1238, %r404;
	ld.shared.u32 	%r1069, [%r1068];
	mul.wide.s32 	%rd25, %r1067, 4;
	add.s64 	%rd26, %rd2, %rd25;
	st.global.u32 	[%rd26], %r1069;
	add.s32 	%r1237, %r1062, %r17;
	add.s32 	%r1241, %r1241, %r398;
	add.s32 	%r1240, %r1240, %r398;
	add.s32 	%r1239, %r1239, %r398;
	add.s32 	%r1238, %r1238, %r402;
	setp.lt.u32 	%p182, %r1237, 64;
	@%p182 bra 	$L__BB104_166;
$L__BB104_167:
	ret;
$L__BB104_168:
	add.s32 	%r664, %r22, 1;
	setp.lt.u32 	%p73, %r664, %r25;
	selp.b32 	%r665, 0, %r25, %p73;
	sub.s32 	%r188, %r26, %r665;
	add.s32 	%r666, %r22, 2;
	setp.lt.u32 	%p74, %r666, %r25;
	selp.b32 	%r667, 0, %r25, %p74;
	sub.s32 	%r189, %r26, %r667;
	add.s32 	%r668, %r22, 3;
	setp.lt.u32 	%p75, %r668, %r25;
	selp.b32 	%r669, 0, %r25, %p75;
	sub.s32 	%r190, %r26, %r669;
	add.s32 	%r670, %r22, 4;
	setp.lt.u32 	%p76, %r670, %r25;
	selp.b32 	%r671, 0, %r25, %p76;
	sub.s32 	%r191, %r26, %r671;
	add.s32 	%r672, %r22, 5;
	setp.lt.u32 	%p77, %r672, %r25;
	selp.b32 	%r673, 0, %r25, %p77;
	sub.s32 	%r192, %r26, %r673;
	add.s32 	%r674, %r22, 6;
	setp.lt.u32 	%p78, %r674, %r25;
	selp.b32 	%r675, 0, %r25, %p78;
	sub.s32 	%r193, %r26, %r675;
	add.s32 	%r676, %r22, 7;
	setp.lt.u32 	%p79, %r676, %r25;
	selp.b32 	%r677, 0, %r25, %p79;
	sub.s32 	%r194, %r26, %r677;
	add.s32 	%r678, %r22, 8;
	setp.lt.u32 	%p80, %r678, %r25;
	selp.b32 	%r679, 0, %r25, %p80;
	sub.s32 	%r195, %r26, %r679;
	add.s32 	%r680, %r22, 9;
	setp.lt.u32 	%p81, %r680, %r25;
	selp.b32 	%r681, 0, %r25, %p81;
	sub.s32 	%r196, %r26, %r681;
	add.s32 	%r682, %r22, 10;
	setp.lt.u32 	%p82, %r682, %r25;
	selp.b32 	%r683, 0, %r25, %p82;
	sub.s32 	%r197, %r26, %r683;
	add.s32 	%r684, %r22, 11;
	setp.lt.u32 	%p83, %r684, %r25;
	selp.b32 	%r685, 0, %r25, %p83;
	sub.s32 	%r198, %r26, %r685;
	add.s32 	%r686, %r22, 12;
	setp.lt.u32 	%p84, %r686, %r25;
	selp.b32 	%r687, 0, %r25, %p84;
	sub.s32 	%r199, %r26, %r687;
	add.s32 	%r688, %r22, 13;
	setp.lt.u32 	%p85, %r688, %r25;
	selp.b32 	%r689, 0, %r25, %p85;
	sub.s32 	%r200, %r26, %r689;
	add.s32 	%r690, %r22, 14;
	setp.lt.u32 	%p86, %r690, %r25;
	selp.b32 	%r691, 0, %r25, %p86;
	sub.s32 	%r201, %r26, %r691;
	add.s32 	%r692, %r22, 15;
	setp.lt.u32 	%p87, %r692, %r25;
	selp.b32 	%r693, 0, %r25, %p87;
	sub.s32 	%r202, %r26, %r693;
	shl.b32 	%r694, %r4, 8;
	sub.s32 	%r203, 8223, %r694;
	mov.b32 	%r1148, 0;
	shl.b32 	%r794, %r188, 2;
	shl.b32 	%r797, %r189, 2;
	shl.b32 	%r800, %r190, 2;
	shl.b32 	%r803, %r191, 2;
	shl.b32 	%r806, %r192, 2;
	shl.b32 	%r809, %r193, 2;
	shl.b32 	%r812, %r194, 2;
	shl.b32 	%r815, %r195, 2;
	shl.b32 	%r818, %r196, 2;
	shl.b32 	%r821, %r197, 2;
	shl.b32 	%r824, %r198, 2;
	shl.b32 	%r827, %r199, 2;
	shl.b32 	%r830, %r200, 2;
	shl.b32 	%r833, %r201, 2;
	shl.b32 	%r836, %r202, 2;
$L__BB104_169:
	setp.lt.s32 	%p88, %r418, 1;
	add.s32 	%r221, %r1148, %r15;
	mul.lo.s32 	%r222, %r221, %r418;
	add.s32 	%r223, %r222, %r23;
	@%p88 bra 	$L__BB104_171;
	add.s32 	%r695, %r26, %r222;
	shl.b32 	%r696, %r695, 2;
	mov.u32 	%r697, _ZZ9cuda_gemmIiLi256ELi1ELi1ELi128ELi64ELi64ELi32ELi0ELi0EEviiiPT_S1_S1_iiE3Ash;
	add.s32 	%r698, %r697, %r696;
	ld.shared.u32 	%r1149, [%r698];
$L__BB104_171:
	setp.lt.s32 	%p89, %r418, 2;
	@%p89 bra 	$L__BB104_173;
	add.s32 	%r699, %r15, 1;
	and.b32  	%r700, %r699, 15;
	add.s32 	%r701, %r223, %r700;
	shl.b32 	%r702, %r701, 2;
	mov.u32 	%r703, _ZZ9cuda_gemmIiLi256ELi1ELi1ELi128ELi64ELi64ELi32ELi0ELi0EEviiiPT_S1_S1_iiE3Ash;
	add.s32 	%r704, %r703, %r702;
	ld.shared.u32 	%r1150, [%r704];
$L__BB104_173:
	setp.lt.s32 	%p90, %r418, 3;
	@%p90 bra 	$L__BB104_175;
	add.s32 	%r705, %r15, 2;
	and.b32  	%r706, %r705, 15;
	add.s32 	%r707, %r223, %r706;
	shl.b32 	%r708, %r707, 2;
	mov.u32 	%r709, _ZZ9cuda_gemmIiLi256ELi1ELi1ELi128ELi64ELi64ELi32ELi0ELi0EEviiiPT_S1_S1_iiE3Ash;
	add.s32 	%r710, %r709, %r708;
	ld.shared.u32 	%r1151, [%r710];
$L__BB104_175:
	setp.lt.s32 	%p91, %r418, 4;
	@%p91 bra 	$L__BB104_177;
	add.s32 	%r711, %r15, 3;
	and.b32  	%r712, %r711, 15;
	add.s32 	%r713, %r223, %r712;
	shl.b32 	%r714, %r713, 2;
	mov.u32 	%r715, _ZZ9cuda_gemmIiLi256ELi1ELi1ELi128ELi64ELi64ELi32ELi0ELi0EEviiiPT_S1_S1_iiE3Ash;
	add.s32 	%r716, %r715, %r714;
	ld.shared.u32 	%r1152, [%r716];
$L__BB104_177:
	setp.lt.s32 	%p92, %r418, 5;
	@%p92 bra 	$L__BB104_179;
	add.s32 	%r717, %r15, 4;
	and.b32  	%r718, %r717, 15;
	add.s32 	%r719, %r223, %r718;
	shl.b32 	%r720, %r719, 2;
	mov.u32 	%r721, _ZZ9cuda_gemmIiLi256ELi1ELi1ELi128ELi64ELi64ELi32ELi0ELi0EEviiiPT_S1_S1_iiE3Ash;
	add.s32 	%r722, %r721, %r720;
	ld.shared.u32 	%r1153, [%r722];
$L__BB104_179:
	setp.lt.s32 	%p93, %r418, 6;
	@%p93 bra 	$L__BB104_181;
	add.s32 	%r723, %r15, 5;
	and.b32  	%r724, %r723, 15;
	add.s32 	%r725, %r223, %r724;
	shl.b32 	%r726, %r725, 2;
	mov.u32 	%r727, _ZZ9cuda_gemmIiLi256ELi1ELi1ELi128ELi64ELi64ELi32ELi0ELi0EEviiiPT_S1_S1_iiE3Ash;
	add.s32 	%r728, %r727, %r726;
	ld.shared.u32 	%r1154, [%r728];
$L__BB104_181:
	setp.lt.s32 	%p94, %r418, 7;
	@%p94 bra 	$L__BB104_183;
	add.s32 	%r729, %r15, 6;
	and.b32  	%r730, %r729, 15;
	add.s32 	%r731, %r223, %r730;
	shl.b32 	%r732, %r731, 2;
	mov.u32 	%r733, _ZZ9cuda_gemmIiLi256ELi1ELi1ELi128ELi64ELi64ELi32ELi0ELi0EEviiiPT_S1_S1_iiE3Ash;
	add.s32 	%r734, %r733, %r732;
	ld.shared.u32 	%r1155, [%r734];
$L__BB104_183:
	setp.lt.s32 	%p95, %r418, 8;
	@%p95 bra 	$L__BB104_185;
	add.s32 	%r735, %r15, 7;
	and.b32  	%r736, %r735, 15;
	add.s32 	%r737, %r223, %r736;
	shl.b32 	%r738, %r737, 2;
	mov.u32 	%r739, _ZZ9cuda_gemmIiLi256ELi1ELi1ELi128ELi64ELi64ELi32ELi0ELi0EEviiiPT_S1_S1_iiE3Ash;
	add.s32 	%r740, %r739, %r738;
	ld.shared.u32 	%r1156, [%r740];
$L__BB104_185:
	setp.lt.s32 	%p96, %r418, 9;
	@%p96 bra 	$L__BB104_187;
	and.b32  	%r741, %r15, 15;
	xor.b32  	%r742, %r741, 8;
	add.s32 	%r743, %r223, %r742;
	shl.b32 	%r744, %r743, 2;
	mov.u32 	%r745, _ZZ9cuda_gemmIiLi256ELi1ELi1ELi128ELi64ELi64ELi32ELi0ELi0EEviiiPT_S1_S1_iiE3Ash;
	add.s32 	%r746, %r745, %r744;
	ld.shared.u32 	%r1157, [%r746];
$L__BB104_187:
	setp.lt.s32 	%p97, %r418, 10;
	@%p97 bra 	$L__BB104_189;
	add.s32 	%r747, %r15, 9;
	and.b32  	%r748, %r747, 15;
	add.s32 	%r749, %r223, %r748;
	shl.b32 	%r750, %r749, 2;
	mov.u32 	%r751, _ZZ9cuda_gemmIiLi256ELi1ELi1ELi128ELi64ELi64ELi32ELi0ELi0EEviiiPT_S1_S1_iiE3Ash;
	add.s32 	%r752, %r751, %r750;
	ld.shared.u32 	%r1158, [%r752];
$L__BB104_189:
	setp.lt.s32 	%p98, %r418, 11;
	@%p98 bra 	$L__BB104_191;
	add.s32 	%r753, %r15, 10;
	and.b32  	%r754, %r753, 15;
	add.s32 	%r755, %r223, %r754;
	shl.b32 	%r756, %r755, 2;
	mov.u32 	%r757, _ZZ9cuda_gemmIiLi256ELi1ELi1ELi128ELi64ELi64ELi32ELi0ELi0EEviiiPT_S1_S1_iiE3Ash;
	add.s32 	%r758, %r757, %r756;
	ld.shared.u32 	%r1159, [%r758];
$L__BB104_191:
	setp.lt.s32 	%p99, %r418, 12;
	@%p99 bra 	$L__BB104_193;
	add.s32 	%r759, %r15, 11;
	and.b32  	%r760, %r759, 15;
	add.s32 	%r761, %r223, %r760;
	shl.b32 	%r762, %r761, 2;
	mov.u32 	%r763, _ZZ9cuda_gemmIiLi256ELi1ELi1ELi128ELi64ELi64ELi32ELi0ELi0EEviiiPT_S1_S1_iiE3Ash;
	add.s32 	%r764, %r763, %r762;
	ld.shared.u32 	%r1160, [%r764];
$L__BB104_193:
	setp.lt.s32 	%p100, %r418, 13;
	@%p100 bra 	$L__BB104_195;
	add.s32 	%r765, %r15, 12;
	and.b32  	%r766, %r765, 15;
	add.s32 	%r767, %r223, %r766;
	shl.b32 	%r768, %r767, 2;
	mov.u32 	%r769, _ZZ9cuda_gemmIiLi256ELi1ELi1ELi128ELi64ELi64ELi32ELi0ELi0EEviiiPT_S1_S1_iiE3Ash;
	add.s32 	%r770, %r769, %r768;
	ld.shared.u32 	%r1161, [%r770];
$L__BB104_195:
	setp.lt.s32 	%p101, %r418, 14;
	@%p101 bra 	$L__BB104_197;
	add.s32 	%r771, %r15, 13;
	and.b32  	%r772, %r771, 15;
	add.s32 	%r773, %r223, %r772;
	shl.b32 	%r774, %r773, 2;
	mov.u32 	%r775, _ZZ9cuda_gemmIiLi256ELi1ELi1ELi128ELi64ELi64ELi32ELi0ELi0EEviiiPT_S1_S1_iiE3Ash;
	add.s32 	%r776, %r775, %r774;
	ld.shared.u32 	%r1162, [%r776];
$L__BB104_197:
	setp.lt.s32 	%p102, %r418, 15;
	@%p102 bra 	$L__BB104_199;
	add.s32 	%r777, %r15, 14;
	and.b32  	%r778, %r777, 15;
	add.s32 	%r779, %r223, %r778;
	shl.b32 	%r780, %r779, 2;
	mov.u32 	%r781, _ZZ9cuda_gemmIiLi256ELi1ELi1ELi128ELi64ELi64ELi32ELi0ELi0EEviiiPT_S1_S1_iiE3Ash;
	add.s32 	%r782, %r781, %r780;
	ld.shared.u32 	%r1163, [%r782];
$L__BB104_199:
	setp.lt.s32 	%p103, %r418, 16;
	@%p103 bra 	$L__BB104_201;
	add.s32 	%r783, %r15, -1;
	and.b32  	%r784, %r783, 15;
	add.s32 	%r785, %r223, %r784;
	shl.b32 	%r786, %r785, 2;
	mov.u32 	%r787, _ZZ9cuda_gemmIiLi256ELi1ELi1ELi128ELi64ELi64ELi32ELi0ELi0EEviiiPT_S1_S1_iiE3Ash;
	add.s32 	%r788, %r787, %r786;
	ld.shared.u32 	%r1164, [%r788];
$L__BB104_201:
	setp.ge.s32 	%p104, %r16, %r24;
	mov.u32 	%r1165, %r16;
	@%p104 bra 	$L__BB104_202;
	bra.uni 	$L__BB104_203;
$L__BB104_202:
	add.s32 	%r1148, %r1148, %r14;
	setp.lt.s32 	%p125, %r1148, %r13;
	@%p125 bra 	$L__BB104_169;
	bra.uni 	$L__BB104_160;
$L__BB104_203:
	mov.u32 	%r790, _ZZ9cuda_gemmIiLi256ELi1ELi1ELi128ELi64ELi64ELi32ELi0ELi0EEviiiPT_S1_S1_iiE11kron_fac_sh;
	mad.lo.s32 	%r258, %r1165, 260, %r790;
	mov.b32 	%r1167, 0;
	@%p88 bra 	$L__BB104_205;
	shl.b32 	%r791, %r26, 2;
	add.s32 	%r792, %r258, %r791;
	ld.shared.u32 	%r793, [%r792];
	mul.lo.s32 	%r1167, %r793, %r1149;
$L__BB104_205:
	@%p89 bra 	$L__BB104_207;
	add.s32 	%r795, %r258, %r794;
	ld.shared.u32 	%r796, [%r795+4];
	mad.lo.s32 	%r1167, %r796, %r1150, %r1167;
$L__BB104_207:
	@%p90 bra 	$L__BB104_209;
	add.s32 	%r798, %r258, %r797;
	ld.shared.u32 	%r799, [%r798+8];
	mad.lo.s32 	%r1167, %r799, %r1151, %r1167;
$L__BB104_209:
	@%p91 bra 	$L__BB104_211;
	add.s32 	%r801, %r258, %r800;
	ld.shared.u32 	%r802, [%r801+12];
	mad.lo.s32 	%r1167, %r802, %r1152, %r1167;
$L__BB104_211:
	@%p92 bra 	$L__BB104_213;
	add.s32 	%r804, %r258, %r803;
	ld.shared.u32 	%r805, [%r804+16];
	mad.lo.s32 	%r1167, %r805, %r1153, %r1167;
$L__BB104_213:
	setp.lt.s32 	%p110, %r418, 6;
	@%p110 bra 	$L__BB104_215;
	add.s32 	%r807, %r258, %r806;
	ld.shared.u32 	%r808, [%r807+20];
	mad.lo.s32 	%r1167, %r808, %r1154, %r1167;
$L__BB104_215:
	setp.lt.s32 	%p111, %r418, 7;
	@%p111 bra 	$L__BB104_217;
	add.s32 	%r810, %r258, %r809;
	ld.shared.u32 	%r811, [%r810+24];
	mad.lo.s32 	%r1167, %r811, %r1155, %r1167;
$L__BB104_217:
	setp.lt.s32 	%p112, %r418, 8;
	@%p112 bra 	$L__BB104_219;
	add.s32 	%r813, %r258, %r812;
	ld.shared.u32 	%r814, [%r813+28];
	mad.lo.s32 	%r1167, %r814, %r1156, %r1167;
$L__BB104_219:
	setp.lt.s32 	%p113, %r418, 9;
	@%p113 bra 	$L__BB104_221;
	add.s32 	%r816, %r258, %r815;
	ld.shared.u32 	%r817, [%r816+32];
	mad.lo.s32 	%r1167, %r817, %r1157, %r1167;
$L__BB104_221:
	setp.lt.s32 	%p114, %r418, 10;
	@%p114 bra 	$L__BB104_223;
	add.s32 	%r819, %r258, %r818;
	ld.shared.u32 	%r820, [%r819+36];
	mad.lo.s32 	%r1167, %r820, %r1158, %r1167;
$L__BB104_223:
	setp.lt.s32 	%p115, %r418, 11;
	@%p115 bra 	$L__BB104_225;
	add.s32 	%r822, %r258, %r821;
	ld.shared.u32 	%r823, [%r822+40];
	mad.lo.s32 	%r1167, %r823, %r1159, %r1167;
$L__BB104_225:
	setp.lt.s32 	%p116, %r418, 12;
	@%p116 bra 	$L__BB104_227;
	add.s32 	%r825, %r258, %r824;
	ld.shared.u32 	%r826, [%r825+44];
	mad.lo.s32 	%r1167, %r826, %r1160, %r1167;
$L__BB104_227:
	setp.lt.s32 	%p117, %r418, 13;
	@%p117 bra 	$L__BB104_229;
	add.s32 	%r828, %r258, %r827;
	ld.shared.u32 	%r829, [%r828+48];
	mad.lo.s32 	%r1167, %r829, %r1161, %r1167;
$L__BB104_229:
	setp.lt.s32 	%p118, %r418, 14;
	@%p118 bra 	$L__BB104_231;
	add.s32 	%r831, %r258, %r830;
	ld.shared.u32 	%r832, [%r831+52];
	mad.lo.s32 	%r1167, %r832, %r1162, %r1167;
$L__BB104_231:
	setp.lt.s32 	%p119, %r418, 15;
	@%p119 bra 	$L__BB104_233;
	add.s32 	%r834, %r258, %r833;
	ld.shared.u32 	%r835, [%r834+56];
	mad.lo.s32 	%r1167, %r835, %r1163, %r1167;
$L__BB104_233:
	setp.lt.s32 	%p120, %r418, 16;
	@%p120 bra 	$L__BB104_235;
	add.s32 	%r837, %r258, %r836;
	ld.shared.u32 	%r838, [%r837+60];
	mad.lo.s32 	%r1167, %r838, %r1164, %r1167;
$L__BB104_235:
	mov.u32 	%r1181, %r3;
$L__BB104_236:
	shr.u32 	%r292, %r1181, 1;
	shfl.sync.down.b32	%r839|%p121, %r1167, %r292, %r203, -1;
	add.s32 	%r1167, %r839, %r1167;
	setp.gt.u32 	%p122, %r1181, 3;
	mov.u32 	%r1181, %r292;
	@%p122 bra 	$L__BB104_236;
	rem.u32 	%r840, %r2, %r4;
	setp.eq.s32 	%p123, %r840, 0;
	@%p123 bra 	$L__BB104_238;
	bra.uni 	$L__BB104_239;
$L__BB104_238:
	mad.lo.s32 	%r841, %r1165, %r13, %r221;
	shl.b32 	%r842, %r841, 2;
	mov.u32 	%r843, _ZZ9cuda_gemmIiLi256ELi1ELi1ELi128ELi64ELi64ELi32ELi0ELi0EEviiiPT_S1_S1_iiE3Csh;
	add.s32 	%r844, %r843, %r842;
	st.shared.u32 	[%r844], %r1167;
$L__BB104_239:
	add.s32 	%r1165, %r1165, %r18;
	setp.lt.s32 	%p124, %r1165, %r24;
	@%p124 bra 	$L__BB104_203;
	bra.uni 	$L__BB104_202;
$L__BB104_240:
	add.s32 	%r451, %r28, %r1075;
	mul.wide.s32 	%rd9, %r451, 4;
	add.s64 	%rd10, %rd1, %rd9;
	ld.global.u32 	%r452, [%rd10];
	shl.b32 	%r453, %r1075, 2;
	mov.u32 	%r454, _ZZ9cuda_gemmIiLi256ELi1ELi1ELi128ELi64ELi64ELi32ELi0ELi0EEviiiPT_S1_S1_iiE3Ash;
	add.s32 	%r455, %r454, %r453;
	st.shared.u32 	[%r455], %r452;
	shl.b32 	%r456, %r17, 2;
	cvt.u64.u32 	%rd11, %r456;
	add.s64 	%rd12, %rd10, %rd11;
	ld.global.u32 	%r457, [%rd12];
	add.s32 	%r458, %r455, %r456;
	st.shared.u32 	[%r458], %r457;
	add.s64 	%rd13, %rd12, %rd11;
	ld.global.u32 	%r459, [%rd13];
	add.s32 	%r460, %r458, %r456;
	st.shared.u32 	[%r460], %r459;
	add.s64 	%rd14, %rd13, %rd11;
	ld.global.u32 	%r461, [%rd14];
	add.s32 	%r462, %r460, %r456;
	st.shared.u32 	[%r462], %r461;
	add.s32 	%r1075, %r456, %r1075;
	setp.lt.u32 	%p10, %r1075, 128;
	@%p10 bra 	$L__BB104_240;
	bra.uni 	$L__BB104_11;

}
	// .globl	_Z9cuda_gemmIiLi256ELi1ELi1ELi128ELi64ELi64ELi32ELi0ELi1EEviiiPT_S1_S1_ii
.visible .entry _Z9cuda_gemmIiLi256ELi1ELi1ELi128ELi64ELi64ELi32ELi0ELi1EEviiiPT_S1_S1_ii(
	.param .u32 _Z9cuda_gemmIiLi256ELi1ELi1ELi128ELi64ELi64ELi32ELi0ELi1EEviiiPT_S1_S1_ii_param_0,
	.param .u32 _Z9cuda_gemmIiLi256ELi1ELi1ELi128ELi64ELi64ELi32ELi0ELi1EEviiiPT_S1_S1_ii_param_1,
	.param .u32 _Z9cuda_gemmIiLi256ELi1ELi1ELi128ELi64ELi64ELi32ELi0ELi1EEviiiPT_S1_S1_ii_param_2,
	.param .u64 .ptr .align 1 _Z9cuda_gemmIiLi256ELi1ELi1ELi128ELi64ELi64ELi32ELi0ELi1EEviiiPT_S1_S1_ii_param_3,
	.param .u64 .ptr .align 1 _Z9cuda_gemmIiLi256ELi1ELi1ELi128ELi64ELi64ELi32ELi0ELi1EEviiiPT_S1_S1_ii_param_4,
	.param .u64 .ptr .align 1 _Z9cuda_gemmIiLi256ELi1ELi1ELi128ELi64ELi64ELi32ELi0ELi1EEviiiPT_S1_S1_ii_param_5,
	.param .u32 _Z9cuda_gemmIiLi256ELi1ELi1ELi128ELi64ELi64ELi32ELi0ELi1EEviiiPT_S1_S1_ii_param_6,
	.param .u32 _Z9cuda_gemmIiLi256ELi1ELi1ELi128ELi64ELi64ELi32ELi0ELi1EEviiiPT_S1_S1_ii_param_7
)
.maxntid 256
{
	.reg .pred 	%p<30>;
	.reg .b16 	%rs<8>;
	.reg .b32 	%r<348>;
	.reg .b64 	%rd<38>;
	// demoted variable
	.shared .align 128 .b8 _ZZ9cuda_gemmIiLi256ELi1ELi1ELi128ELi64ELi64ELi32ELi0ELi1EEviiiPT_S1_S1_iiE11kron_fac_sh[8320];
	// demoted variable
	.shared .align 128 .b8 _ZZ9cuda_gemmIiLi256ELi1ELi1ELi128ELi64ELi64ELi32ELi0ELi1EEviiiPT_S1_S1_iiE3Ash[512];
	// demoted variable
	.shared .align 128 .b8 _ZZ9cuda_gemmIiLi256ELi1ELi1ELi128ELi64ELi64ELi32ELi0ELi1EEviiiPT_S1_S1_iiE3Csh[256];
	ld.param.u32 	%r123, [_Z9cuda_gemmIiLi256ELi1ELi1ELi128ELi64ELi64ELi32ELi0ELi1EEviiiPT_S1_S1_ii_param_1];
	ld.param.u32 	%r124, [_Z9cuda_gemmIiLi256ELi1ELi1ELi128ELi64ELi64ELi32ELi0ELi1EEviiiPT_S1_S1_ii_param_2];
	ld.param.u64 	%rd5, [_Z9cuda_gemmIiLi256ELi1ELi1ELi128ELi64ELi64ELi32ELi0ELi1EEviiiPT_S1_S1_ii_param_3];
	ld.param.u64 	%rd6, [_Z9cuda_gemmIiLi256ELi1ELi1ELi128ELi64ELi64ELi32ELi0ELi1EEviiiPT_S1_S1_ii_param_4];
	ld.param.u64 	%rd7, [_Z9cuda_gemmIiLi256ELi1ELi1ELi128ELi64ELi64ELi32ELi0ELi1EEviiiPT_S1_S1_ii_param_5];
	cvta.to.global.u64 	%rd1, %rd5;
	cvta.to.global.u64 	%rd2, %rd6;
	cvta.to.global.u64 	%rd3, %rd7;
	mov.u32 	%r342, %tid.x;
	and.b32  	%r125, %r124, -128;
	setp.eq.s32 	%p1, %r125, 8192;
	@%p1 bra 	$L__BB105_3;
	setp.ne.s32 	%p2, %r125, 4096;
	@%p2 bra 	$L__BB105_4;
	mov.u32 	%r127, %ctaid.x;
	shr.u32 	%r321, %r127, 5;
	and.b32  	%r320, %r127, 31;
	bra.uni 	$L__BB105_5;
$L__BB105_3:
	mov.u32 	%r126, %ctaid.x;
	shr.u32 	%r321, %r126, 6;
	and.b32  	%r320, %r126, 63;
	bra.uni 	$L__BB105_5;
$L__BB105_4:
	mov.u32 	%r128, %ctaid.x;
	shr.s32 	%r129, %r124, 31;
	shr.u32 	%r130, %r129, 25;
	add.s32 	%r131, %r124, %r130;
	shr.s32 	%r132, %r131, 7;
	div.u32 	%r321, %r128, %r132;
	mul.lo.s32 	%r133, %r321, %r132;
	sub.s32 	%r320, %r128, %r133;
$L__BB105_5:
	shr.u32 	%r134, %r342, 2;
	and.b32  	%r10, %r134, 1;
	mov.u32 	%r11, %ntid.x;
	mov.u32 	%r12, %ctaid.y;
	mov.u32 	%r135, %nctaid.y;
	setp.ge.u32 	%p3, %r12, %r135;
	@%p3 bra 	$L__BB105_36;
	shl.b32 	%r136, %r321, 5;
	and.b32  	%r13, %r342, 31;
	or.b32  	%r14, %r136, %r13;
	shr.u32 	%r15, %r11, 5;
	shr.u32 	%r137, %r124, 31;
	add.s32 	%r138, %r124, %r137;
	shr.s32 	%r139, %r138, 1;
	mul.lo.s32 	%r16, %r321, %r139;
	shr.s32 	%r140, %r124, 31;
	shr.u32 	%r141, %r140, 26;
	add.s32 	%r142, %r124, %r141;
	shr.s32 	%r17, %r142, 6;
	setp.gt.u32 	%p4, %r342, 127;
	@%p4 bra 	$L__BB105_13;
	shl.b32 	%r18, %r320, 7;
	mul.lo.s32 	%r19, %r12, %r124;
	add.s32 	%r143, %r342, %r11;
	max.u32 	%r144, %r143, 128;
	setp.lt.u32 	%p5, %r143, 128;
	selp.u32 	%r145, 1, 0, %p5;
	add.s32 	%r146, %r143, %r145;
	sub.s32 	%r147, %r144, %r146;
	div.u32 	%r148, %r147, %r11;
	add.s32 	%r20, %r148, %r145;
	and.b32  	%r149, %r20, 3;
	setp.eq.s32 	%p6, %r149, 3;
	mov.u32 	%r331, %r342;
	@%p6 bra 	$L__BB105_10;
	add.s32 	%r150, %r20, 1;
	and.b32  	%r151, %r150, 3;
	shl.b32 	%r152, %r342, 2;
	mov.u32 	%r153, _ZZ9cuda_gemmIiLi256ELi1ELi1ELi128ELi64ELi64ELi32ELi0ELi1EEviiiPT_S1_S1_iiE3Ash;
	add.s32 	%r324, %r153, %r152;
	shl.b32 	%r22, %r11, 2;
	add.s32 	%r154, %r342, %r19;
	add.s32 	%r323, %r154, %r18;
	neg.s32 	%r322, %r151;
	mad.lo.s32 	%r331, %r11, %r151, %r342;
$L__BB105_9:
	.pragma "nounroll";
	mul.wide.s32 	%rd8, %r323, 4;
	add.s64 	%rd9, %rd1, %rd8;
	ld.global.u32 	%r155, [%rd9];
	st.shared.u32 	[%r324], %r155;
	add.s32 	%r324, %r324, %r22;
	add.s32 	%r323, %r323, %r11;
	add.s32 	%r322, %r322, 1;
	setp.ne.s32 	%p7, %r322, 0;
	@%p7 bra 	$L__BB105_9;
$L__BB105_10:
	setp.lt.u32 	%p8, %r20, 3;
	@%p8 bra 	$L__BB105_13;
	shl.b32 	%r156, %r331, 2;
	mov.u32 	%r157, _ZZ9cuda_gemmIiLi256ELi1ELi1ELi128ELi64ELi64ELi32ELi0ELi1EEviiiPT_S1_S1_iiE3Ash;
	add.s32 	%r330, %r157, %r156;
	add.s32 	%r158, %r331, %r19;
	add.s32 	%r329, %r158, %r18;
	mul.wide.u32 	%rd10, %r11, 8;
	add.s64 	%rd4, %rd1, %rd10;
	mul.wide.u32 	%rd12, %r11, 4;
	mul.wide.u32 	%rd16, %r11, 12;
$L__BB105_12:
	mul.wide.s32 	%rd11, %r329, 4;
	add.s64 	%rd13, %rd1, %rd11;
	add.s64 	%rd14, %rd13, %rd12;
	add.s64 	%rd15, %rd4, %rd11;
	add.s64 	%rd17, %rd13, %rd16;
	ld.global.u32 	%r160, [%rd13];
	st.shared.u32 	[%r330], %r160;
	ld.global.u32 	%r161, [%rd14];
	shl.b32 	%r162, %r11, 2;
	add.s32 	%r163, %r330, %r162;
	st.shared.u32 	[%r163], %r161;
	ld.global.u32 	%r164, [%rd15];
	shl.b32 	%r165, %r11, 3;
	add.s32 	%r166, %r330, %r165;
	st.shared.u32 	[%r166], %r164;
	ld.global.u32 	%r167, [%rd17];
	mad.lo.s32 	%r168, %r11, 12, %r330;
	st.shared.u32 	[%r168], %r167;
	add.s32 	%r331, %r331, %r162;
	shl.b32 	%r169, %r11, 4;
	add.s32 	%r330, %r330, %r169;
	add.s32 	%r329, %r329, %r162;
	setp.lt.u32 	%p9, %r331, 128;
	@%p9 bra 	$L__BB105_12;
$L__BB105_13:
	setp.gt.u32 	%p10, %r342, 63;
	@%p10 bra 	$L__BB105_20;
	add.s32 	%r170, %r342, %r11;
	max.u32 	%r171, %r170, 64;
	setp.lt.u32 	%p11, %r170, 64;
	selp.u32 	%r172, 1, 0, %p11;
	add.s32 	%r173, %r170, %r172;
	sub.s32 	%r174, %r171, %r173;
	div.u32 	%r175, %r174, %r11;
	add.s32 	%r35, %r175, %r172;
	and.b32  	%r176, %r35, 3;
	setp.eq.s32 	%p12, %r176, 3;
	mov.u32 	%r333, %r342;
	@%p12 bra 	$L__BB105_17;
	add.s32 	%r177, %r35, 1;
	and.b32  	%r178, %r177, 3;
	shl.b32 	%r179, %r342, 2;
	mov.u32 	%r180, _ZZ9cuda_gemmIiLi256ELi1ELi1ELi128ELi64ELi64ELi32ELi0ELi1EEviiiPT_S1_S1_iiE3Csh;
	add.s32 	%r327, %r180, %r179;
	shl.b32 	%r37, %r11, 2;
	neg.s32 	%r326, %r178;
	mad.lo.s32 	%r333, %r11, %r178, %r342;
$L__BB105_16:
	.pragma "nounroll";
	mov.b32 	%r181, 0;
	st.shared.u32 	[%r327], %r181;
	add.s32 	%r327, %r327, %r37;
	add.s32 	%r326, %r326, 1;
	setp.ne.s32 	%p13, %r326, 0;
	@%p13 bra 	$L__BB105_16;
$L__BB105_17:
	setp.lt.u32 	%p14, %r35, 3;
	@%p14 bra 	$L__BB105_20;
	shl.b32 	%r45, %r11, 2;
	shl.b32 	%r182, %r333, 2;
	mov.u32 	%r183, _ZZ9cuda_gemmIiLi256ELi1ELi1ELi128ELi64ELi64ELi32ELi0ELi1EEviiiPT_S1_S1_iiE3Csh;
	add.s32 	%r332, %r183, %r182;
	shl.b32 	%r47, %r11, 4;
	shl.b32 	%r48, %r11, 3;
	mul.lo.s32 	%r49, %r11, 12;
$L__BB105_19:
	mov.b32 	%r184, 0;
	st.shared.u32 	[%r332], %r184;
	add.s32 	%r185, %r332, %r45;
	st.shared.u32 	[%r185], %r184;
	add.s32 	%r186, %r332, %r48;
	st.shared.u32 	[%r186], %r184;
	add.s32 	%r187, %r332, %r49;
	st.shared.u32 	[%r187], %r184;
	add.s32 	%r333, %r333, %r45;
	add.s32 	%r332, %r332, %r47;
	setp.lt.u32 	%p15, %r333, 64;
	@%p15 bra 	$L__BB105_19;
$L__BB105_20:
	mov.u32 	%r188, _ZZ9cuda_gemmIiLi256ELi1ELi1ELi128ELi64ELi64ELi32ELi0ELi1EEviiiPT_S1_S1_iiE11kron_fac_sh;
	mad.lo.s32 	%r60, %r13, 260, %r188;
	shr.u32 	%r336, %r342, 5;
	add.s32 	%r189, %r336, %r15;
	cvt.u16.u32 	%rs2, %r189;
	xor.b16  	%rs3, %rs2, 63;
	and.b16  	%rs4, %rs3, 255;
	cvt.u16.u32 	%rs5, %r15;
	and.b16  	%rs6, %rs5, 255;
	div.u16 	%rs7, %rs4, %rs6;
	and.b16  	%rs1, %rs7, 3;
	setp.eq.s16 	%p16, %rs1, 2;
	@%p16 bra 	$L__BB105_23;
	cvt.u32.u16 	%r62, %rs1;
	mov.b32 	%r335, 0;
$L__BB105_22:
	.pragma "nounroll";
	shl.b32 	%r191, %r336, 6;
	add.s32 	%r192, %r191, %r14;
	mul.wide.s32 	%rd18, %r192, 4;
	add.s64 	%rd19, %rd2, %rd18;
	ld.global.u32 	%r193, [%rd19];
	shl.b32 	%r194, %r336, 2;
	add.s32 	%r195, %r60, %r194;
	st.shared.u32 	[%r195], %r193;
	add.s32 	%r336, %r336, %r15;
	add.s32 	%r335, %r335, 1;
	xor.b32  	%r196, %r335, %r62;
	setp.ne.s32 	%p17, %r196, 2;
	@%p17 bra 	$L__BB105_22;
$L__BB105_23:
	shl.b32 	%r206, %r15, 2;
$L__BB105_24:
	shl.b32 	%r197, %r336, 6;
	add.s32 	%r198, %r197, %r14;
	mul.wide.s32 	%rd20, %r198, 4;
	add.s64 	%rd21, %rd2, %rd20;
	ld.global.u32 	%r199, [%rd21];
	shl.b32 	%r200, %r336, 2;
	add.s32 	%r201, %r60, %r200;
	st.shared.u32 	[%r201], %r199;
	add.s32 	%r202, %r336, %r15;
	shl.b32 	%r203, %r202, 6;
	add.s32 	%r204, %r203, %r14;
	mul.wide.s32 	%rd22, %r204, 4;
	add.s64 	%rd23, %rd2, %rd22;
	ld.global.u32 	%r205, [%rd23];
	add.s32 	%r207, %r201, %r206;
	st.shared.u32 	[%r207], %r205;
	add.s32 	%r208, %r202, %r15;
	shl.b32 	%r209, %r208, 6;
	add.s32 	%r210, %r209, %r14;
	mul.wide.s32 	%rd24, %r210, 4;
	add.s64 	%rd25, %rd2, %rd24;
	ld.global.u32 	%r211, [%rd25];
	add.s32 	%r212, %r207, %r206;
	st.shared.u32 	[%r212], %r211;
	add.s32 	%r213, %r208, %r15;
	shl.b32 	%r214, %r213, 6;
	add.s32 	%r215, %r214, %r14;
	mul.wide.s32 	%rd26, %r215, 4;
	add.s64 	%rd27, %rd2, %rd26;
	ld.global.u32 	%r216, [%rd27];
	add.s32 	%r217, %r212, %r206;
	st.shared.u32 	[%r217], %r216;
	add.s32 	%r336, %r206, %r336;
	setp.lt.u32 	%p18, %r336, 64;
	@%p18 bra 	$L__BB105_24;
	shl.b32 	%r218, %r10, 6;
	shl.b32 	%r219, %r342, 4;
	and.b32  	%r220, %r219, 48;
	or.b32  	%r221, %r218, %r220;
	bar.sync 	0;
	or.b32  	%r222, %r221, %r10;
	shl.b32 	%r223, %r222, 2;
	mov.u32 	%r224, _ZZ9cuda_gemmIiLi256ELi1ELi1ELi128ELi64ELi64ELi32ELi0ELi1EEviiiPT_S1_S1_iiE3Ash;
	add.s32 	%r225, %r224, %r223;
	ld.shared.u32 	%r70, [%r225];
	ld.shared.u32 	%r71, [%r225+4];
	ld.shared.u32 	%r72, [%r225+8];
	ld.shared.u32 	%r73, [%r225+12];
	ld.shared.u32 	%r74, [%r225+16];
	ld.shared.u32 	%r75, [%r225+20];
	ld.shared.u32 	%r76, [%r225+24];
	ld.shared.u32 	%r77, [%r225+28];
	ld.shared.u32 	%r78, [%r225+32];
	ld.shared.u32 	%r79, [%r225+36];
	ld.shared.u32 	%r80, [%r225+40];
	ld.shared.u32 	%r81, [%r225+44];
	ld.shared.u32 	%r82, [%r225+48];
	ld.shared.u32 	%r83, [%r225+52];
	ld.shared.u32 	%r84, [%r225+56];
	add.s32 	%r226, %r10, -1;
	and.b32  	%r227, %r226, 15;
	or.b32  	%r228, %r221, %r227;
	shl.b32 	%r229, %r228, 2;
	add.s32 	%r230, %r224, %r229;
	ld.shared.u32 	%r85, [%r230];
	shr.u32 	%r338, %r342, 3;
	mad.lo.s32 	%r87, %r10, -63, %r221;
	shl.b32 	%r234, %r87, 2;
$L__BB105_26:
	setp.eq.s32 	%p19, %r10, 0;
	and.b32  	%r231, %r342, 3;
	setp.ne.s32 	%p20, %r231, 0;
	mov.u32 	%r232, _ZZ9cuda_gemmIiLi256ELi1ELi1ELi128ELi64ELi64ELi32ELi0ELi1EEviiiPT_S1_S1_iiE11kron_fac_sh;
	mad.lo.s32 	%r233, %r338, 260, %r232;
	add.s32 	%r235, %r233, %r234;
	ld.shared.u32 	%r236, [%r235];
	mul.lo.s32 	%r237, %r236, %r70;
	ld.shared.u32 	%r238, [%r235+4];
	mad.lo.s32 	%r239, %r238, %r71, %r237;
	ld.shared.u32 	%r240, [%r235+8];
	mad.lo.s32 	%r241, %r240, %r72, %r239;
	ld.shared.u32 	%r242, [%r235+12];
	mad.lo.s32 	%r243, %r242, %r73, %r241;
	ld.shared.u32 	%r244, [%r235+16];
	mad.lo.s32 	%r245, %r244, %r74, %r243;
	ld.shared.u32 	%r246, [%r235+20];
	mad.lo.s32 	%r247, %r246, %r75, %r245;
	ld.shared.u32 	%r248, [%r235+24];
	mad.lo.s32 	%r249, %r248, %r76, %r247;
	ld.shared.u32 	%r250, [%r235+28];
	mad.lo.s32 	%r251, %r250, %r77, %r249;
	ld.shared.u32 	%r252, [%r235+32];
	mad.lo.s32 	%r253, %r252, %r78, %r251;
	ld.shared.u32 	%r254, [%r235+36];
	mad.lo.s32 	%r255, %r254, %r79, %r253;
	ld.shared.u32 	%r256, [%r235+40];
	mad.lo.s32 	%r257, %r256, %r80, %r255;
	ld.shared.u32 	%r258, [%r235+44];
	mad.lo.s32 	%r259, %r258, %r81, %r257;
	ld.shared.u32 	%r260, [%r235+48];
	mad.lo.s32 	%r261, %r260, %r82, %r259;
	ld.shared.u32 	%r262, [%r235+52];
	mad.lo.s32 	%r263, %r262, %r83, %r261;
	ld.shared.u32 	%r264, [%r235+56];
	mad.lo.s32 	%r265, %r264, %r84, %r263;
	selp.b32 	%r266, 0, -64, %p19;
	add.s32 	%r267, %r235, %r266;
	ld.shared.u32 	%r268, [%r267+60];
	mad.lo.s32 	%r269, %r268, %r85, %r265;
	shfl.sync.down.b32	%r270|%p21, %r269, 2, 7199, -1;
	add.s32 	%r271, %r270, %r269;
	shfl.sync.down.b32	%r272|%p22, %r271, 1, 7199, -1;
	add.s32 	%r89, %r272, %r271;
	@%p20 bra 	$L__BB105_28;
	shl.b32 	%r273, %r10, 2;
	shl.b32 	%r274, %r338, 3;
	or.b32  	%r275, %r274, %r273;
	mov.u32 	%r276, _ZZ9cuda_gemmIiLi256ELi1ELi1ELi128ELi64ELi64ELi32ELi0ELi1EEviiiPT_S1_S1_iiE3Csh;
	add.s32 	%r277, %r276, %r275;
	st.shared.u32 	[%r277], %r89;
$L__BB105_28:
	shr.u32 	%r278, %r11, 3;
	add.s32 	%r338, %r338, %r278;
	setp.lt.u32 	%p23, %r338, 32;
	@%p23 bra 	$L__BB105_26;
	setp.gt.u32 	%p24, %r342, 63;
	bar.sync 	0;
	@%p24 bra 	$L__BB105_36;
	shl.b32 	%r279, %r320, 1;
	add.s32 	%r280, %r16, %r279;
	mad.lo.s32 	%r91, %r12, %r123, %r280;
	add.s32 	%r281, %r342, %r11;
	max.u32 	%r282, %r281, 64;
	setp.lt.u32 	%p25, %r281, 64;
	selp.u32 	%r283, 1, 0, %p25;
	add.s32 	%r284, %r281, %r283;
	sub.s32 	%r285, %r282, %r284;
	div.u32 	%r286, %r285, %r11;
	add.s32 	%r92, %r286, %r283;
	and.b32  	%r287, %r92, 3;
	setp.eq.s32 	%p26, %r287, 3;
	@%p26 bra 	$L__BB105_33;
	shl.b32 	%r288, %r342, 2;
	mov.u32 	%r289, _ZZ9cuda_gemmIiLi256ELi1ELi1ELi128ELi64ELi64ELi32ELi0ELi1EEviiiPT_S1_S1_iiE3Csh;
	add.s32 	%r340, %r289, %r288;
	shl.b32 	%r94, %r11, 2;
	add.s32 	%r290, %r92, 1;
	and.b32  	%r291, %r290, 3;
	neg.s32 	%r339, %r291;
$L__BB105_32:
	.pragma "nounroll";
	shr.u32 	%r292, %r342, 1;
	and.b32  	%r293, %r342, 1;
	add.s32 	%r294, %r91, %r293;
	mad.lo.s32 	%r295, %r292, %r17, %r294;
	ld.shared.u32 	%r296, [%r340];
	mul.wide.s32 	%rd28, %r295, 4;
	add.s64 	%rd29, %rd3, %rd28;
	st.global.u32 	[%rd29], %r296;
	add.s32 	%r342, %r342, %r11;
	add.s32 	%r340, %r340, %r94;
	add.s32 	%r339, %r339, 1;
	setp.ne.s32 	%p27, %r339, 0;
	@%p27 bra 	$L__BB105_32;
$L__BB105_33:
	setp.lt.u32 	%p28, %r92, 3;
	@%p28 bra 	$L__BB105_36;
	and.b32  	%r297, %r342, 1;
	add.s32 	%r344, %r11, %r342;
	and.b32  	%r298, %r344, 1;
	add.s32 	%r104, %r91, %r297;
	add.s32 	%r105, %r91, %r298;
	shl.b32 	%r299, %r11, 1;
	add.s32 	%r346, %r342, %r299;
	shl.b32 	%r107, %r11, 2;
	mad.lo.s32 	%r345, %r11, 3, %r342;
	shl.b32 	%r300, %r342, 2;
	mov.u32 	%r301, _ZZ9cuda_gemmIiLi256ELi1ELi1ELi128ELi64ELi64ELi32ELi0ELi1EEviiiPT_S1_S1_iiE3Csh;
	add.s32 	%r343, %r301, %r300;
	shl.b32 	%r110, %r11, 4;
	shl.b32 	%r111, %r11, 3;
	mul.lo.s32 	%r112, %r11, 12;
$L__BB105_35:
	shr.u32 	%r302, %r342, 1;
	mad.lo.s32 	%r303, %r302, %r17, %r104;
	ld.shared.u32 	%r304, [%r343];
	mul.wide.s32 	%rd30, %r303, 4;
	add.s64 	%rd31, %rd3, %rd30;
	st.global.u32 	[%rd31], %r304;
	add.s32 	%r305, %r342, %r11;
	shr.u32 	%r306, %r344, 1;
	mad.lo.s32 	%r307, %r306, %r17, %r105;
	add.s32 	%r308, %r343, %r107;
	ld.shared.u32 	%r309, [%r308];
	mul.wide.s32 	%rd32, %r307, 4;
	add.s64 	%rd33, %rd3, %rd32;
	st.global.u32 	[%rd33], %r309;
	add.s32 	%r310, %r305, %r11;
	shr.u32 	%r311, %r346, 1;
	mad.lo.s32 	%r312, %r311, %r17, %r104;
	add.s32 	%r313, %r343, %r111;
	ld.shared.u32 	%r314, [%r313];
	mul.wide.s32 	%rd34, %r312, 4;
	add.s64 	%rd35, %rd3, %rd34;
	st.global.u32 	[%rd35], %r314;
	add.s32 	%r315, %r310, %r11;
	shr.u32 	%r316, %r345, 1;
	mad.lo.s32 	%r317, %r316, %r17, %r105;
	add.s32 	%r318, %r343, %r112;
	ld.shared.u32 	%r319, [%r318];
	mul.wide.s32 	%rd36, %r317, 4;
	add.s64 	%rd37, %rd3, %rd36;
	st.global.u32 	[%rd37], %r319;
	add.s32 	%r342, %r315, %r11;
	add.s32 	%r346, %r346, %r107;
	add.s32 	%r345, %r345, %r107;
	add.s32 	%r344, %r344, %r107;
	add.s32 	%r343, %r343, %r110;
	setp.lt.u32 	%p29, %r342, 64;
	@%p29 bra 	$L__BB105_35;
$L__BB105_36:
	ret;

}
	// .globl	_Z9cuda_gemmIiLi256ELi1ELi1ELi128ELi64ELi64ELi32ELi1ELi0EEviiiPT_S1_S1_ii
.visible .entry _Z9cuda_gemmIiLi256ELi1ELi1ELi128ELi64ELi64ELi32ELi1ELi0EEviiiPT_S1_S1_ii(
	.param .u32 _Z9cuda_gemmIiLi256ELi1ELi1ELi128ELi64ELi64ELi32ELi1ELi0EEviiiPT_S1_S1_ii_param_0,
	.param .u32 _Z9cuda_gemmIiLi256ELi1ELi1ELi128ELi64ELi64ELi32ELi1ELi0EEviiiPT_S1_S1_ii_param_1,
	.param .u32 _Z9cuda_gemmIiLi256ELi1ELi1ELi128ELi64ELi64ELi32ELi1ELi0EEviiiPT_S1_S1_ii_param_2,
	.param .u64 .ptr .align 1 _Z9cuda_gemmIiLi256ELi1ELi1ELi128ELi64ELi64ELi32ELi1ELi0EEviiiPT_S1_S1_ii_param_3,
	.param .u64 .ptr .align 1 _Z9cuda_gemmIiLi256ELi1ELi1ELi128ELi64ELi64ELi32ELi1ELi0EEviiiPT_S1_S1_ii_param_4,
	.param .u64 .ptr .align 1 _Z9cuda_gemmIiLi256ELi1ELi1ELi128ELi64ELi64ELi32ELi1ELi0EEviiiPT_S1_S1_ii_param_5,
	.param .u32 _Z9cuda_gemmIiLi256ELi1ELi1ELi128ELi64ELi64ELi32ELi1ELi0EEviiiPT_S1_S1_ii_param_6,
	.param .u32 _Z9cuda_gemmIiLi256ELi1ELi1ELi128ELi64ELi64ELi32ELi1ELi0EEviiiPT_S1_S1_ii_param_7
)
.maxntid 256
{
	.reg .pred 	%p<181>;
	.reg .b32 	%r<1183>;
	.reg .b64 	%rd<30>;
	// demoted variable
	.shared .align 128 .b8 _ZZ9cuda_gemmIiLi256ELi1ELi1ELi128ELi64ELi64ELi32ELi1ELi0EEviiiPT_S1_S1_iiE11kron_fac_sh[8320];
	// demoted variable
	.shared .align 128 .b8 _ZZ9cuda_gemmIiLi256ELi1ELi1ELi128ELi64ELi64ELi32ELi1ELi0EEviiiPT_S1_S1_iiE3Ash[512];
	// demoted variable
	.shared .align 128 .b8 _ZZ9cuda_gemmIiLi256ELi1ELi1ELi128ELi64ELi64ELi32ELi1ELi0EEviiiPT_S1_S1_iiE3Csh[256];
	ld.param.u64 	%rd8, [_Z9cuda_gemmIiLi256ELi1ELi1ELi128ELi64ELi64ELi32ELi1ELi0EEviiiPT_S1_S1_ii_param_3];
	ld.param.u64 	%rd7, [_Z9cuda_gemmIiLi256ELi1ELi1ELi128ELi64ELi64ELi32ELi1ELi0EEviiiPT_S1_S1_ii_param_4];
	ld.param.u64 	%rd9, [_Z9cuda_gemmIiLi256ELi1ELi1ELi128ELi64ELi64ELi32ELi1ELi0EEviiiPT_S1_S1_ii_param_5];
	ld.param.u32 	%r403, [_Z9cuda_gemmIiLi256ELi1ELi1ELi128ELi64ELi64ELi32ELi1ELi0EEviiiPT_S1_S1_ii_param_6];
	ld.param.u32 	%r404, [_Z9cuda_gemmIiLi256ELi1ELi1ELi128ELi64ELi64ELi32ELi1ELi0EEviiiPT_S1_S1_ii_param_7];
	cvta.to.global.u64 	%rd1, %rd8;
	cvta.to.global.u64 	%rd2, %rd9;
	mov.u32 	%r1182, %tid.x;
	and.b32  	%r2, %r1182, 31;
	setp.lt.s32 	%p1, %r404, 16;
	shr.u32 	%r3, %r404, 4;
	selp.b32 	%r4, 1, %r3, %p1;
	div.s32 	%r5, 128, %r404;
	mul.lo.s32 	%r405, %r5, %r4;
	min.s32 	%r6, %r405, 256;
	div.u32 	%r8, %r1182, %r6;
	mul.lo.s32 	%r406, %r8, %r6;
	sub.s32 	%r407, %r1182, %r406;
	div.u32 	%r7, %r407, %r4;
	mov.u32 	%r9, %ntid.x;
	div.u32 	%r10, %r9, %r6;
	mov.u32 	%r11, %ctaid.y;
	mov.u32 	%r408, %nctaid.y;
	setp.ge.u32 	%p2, %r11, %r408;
	@%p2 bra 	$L__BB106_162;
	mov.u32 	%r409, %ctaid.x;
	shr.u32 	%r1023, %r1182, 5;
	shl.b32 	%r13, %r409, 5;
	and.b32  	%r14, %r7, 15;
	rem.u32 	%r410, %r1182, %r4;
	shl.b32 	%r15, %r410, 4;
	min.s32 	%r16, %r403, 32;
	min.u32 	%r17, %r404, 16;
	or.b32  	%r18, %r14, %r15;
	shl.b32 	%r19, %r409, 6;
	setp.gt.u32 	%p3, %r1182, 127;
	@%p3 bra 	$L__BB106_6;
	shl.b32 	%r20, %r11, 7;
	add.s32 	%r411, %r1182, %r9;
	max.u32 	%r412, %r411, 128;
	setp.lt.u32 	%p4, %r411, 128;
	selp.u32 	%r413, 1, 0, %p4;
	add.s32 	%r414, %r411, %r413;
	sub.s32 	%r415, %r412, %r414;
	div.u32 	%r416, %r415, %r9;
	add.s32 	%r21, %r416, %r413;
	and.b32  	%r417, %r21, 3;
	setp.eq.s32 	%p5, %r417, 3;
	mov.u32 	%r1017, %r1182;
	@%p5 bra 	$L__BB106_5;
	add.s32 	%r419, %r21, 1;
	and.b32  	%r22, %r419, 3;
	mov.b32 	%r1016, 0;
	mov.u32 	%r1017, %r1182;
$L__BB106_4:
	.pragma "nounroll";
	add.s32 	%r420, %r20, %r1017;
	mul.wide.u32 	%rd10, %r420, 4;
	add.s64 	%rd11, %rd1, %rd10;
	ld.global.u32 	%r421, [%rd11];
	shl.b32 	%r422, %r1017, 2;
	mov.u32 	%r423, _ZZ9cuda_gemmIiLi256ELi1ELi1ELi128ELi64ELi64ELi32ELi1ELi0EEviiiPT_S1_S1_iiE3Ash;
	add.s32 	%r424, %r423, %r422;
	st.shared.u32 	[%r424], %r421;
	add.s32 	%r1017, %r1017, %r9;
	add.s32 	%r1016, %r1016, 1;
	setp.ne.s32 	%p6, %r1016, %r22;
	@%p6 bra 	$L__BB106_4;
$L__BB106_5:
	setp.lt.u32 	%p7, %r21, 3;
	@%p7 bra 	$L__BB106_6;
	bra.uni 	$L__BB106_235;
$L__BB106_6:
	setp.gt.u32 	%p9, %r1182, 63;
	@%p9 bra 	$L__BB106_12;
	add.s32 	%r437, %r1182, %r9;
	max.u32 	%r438, %r437, 64;
	setp.lt.u32 	%p10, %r437, 64;
	selp.u32 	%r439, 1, 0, %p10;
	add.s32 	%r440, %r437, %r439;
	sub.s32 	%r441, %r438, %r440;
	div.u32 	%r442, %r441, %r9;
	add.s32 	%r28, %r442, %r439;
	and.b32  	%r443, %r28, 3;
	setp.eq.s32 	%p11, %r443, 3;
	mov.u32 	%r1020, %r1182;
	@%p11 bra 	$L__BB106_10;
	add.s32 	%r445, %r28, 1;
	and.b32  	%r29, %r445, 3;
	mov.b32 	%r1019, 0;
	mov.u32 	%r1020, %r1182;
$L__BB106_9:
	.pragma "nounroll";
	shl.b32 	%r446, %r1020, 2;
	mov.u32 	%r447, _ZZ9cuda_gemmIiLi256ELi1ELi1ELi128ELi64ELi64ELi32ELi1ELi0EEviiiPT_S1_S1_iiE3Csh;
	add.s32 	%r448, %r447, %r446;
	mov.b32 	%r449, 0;
	st.shared.u32 	[%r448], %r449;
	add.s32 	%r1020, %r1020, %r9;
	add.s32 	%r1019, %r1019, 1;
	setp.ne.s32 	%p12, %r1019, %r29;
	@%p12 bra 	$L__BB106_9;
$L__BB106_10:
	setp.lt.u32 	%p13, %r28, 3;
	@%p13 bra 	$L__BB106_12;
$L__BB106_11:
	shl.b32 	%r450, %r1020, 2;
	mov.u32 	%r451, _ZZ9cuda_gemmIiLi256ELi1ELi1ELi128ELi64ELi64ELi32ELi1ELi0EEviiiPT_S1_S1_iiE3Csh;
	add.s32 	%r452, %r451, %r450;
	mov.b32 	%r453, 0;
	st.shared.u32 	[%r452], %r453;
	shl.b32 	%r454, %r9, 2;
	add.s32 	%r455, %r452, %r454;
	st.shared.u32 	[%r455], %r453;
	add.s32 	%r456, %r455, %r454;
	st.shared.u32 	[%r456], %r453;
	add.s32 	%r457, %r456, %r454;
	st.shared.u32 	[%r457], %r453;
	add.s32 	%r1020, %r454, %r1020;
	setp.lt.u32 	%p14, %r1020, 64;
	@%p14 bra 	$L__BB106_11;
$L__BB106_12:
	setp.ge.s32 	%p15, %r1023, %r404;
	@%p15 bra 	$L__BB106_15;
	cvta.to.global.u64 	%rd3, %rd7;
	shr.u32 	%r39, %r9, 5;
	mov.u32 	%r458, _ZZ9cuda_gemmIiLi256ELi1ELi1ELi128ELi64ELi64ELi32ELi1ELi0EEviiiPT_S1_S1_iiE11kron_fac_sh;
	mad.lo.s32 	%r40, %r2, 260, %r458;
	add.s32 	%r41, %r13, %r2;
$L__BB106_14:
	mad.lo.s32 	%r459, %r1023, %r403, %r41;
	mul.wide.s32 	%rd18, %r459, 4;
	add.s64 	%rd19, %rd3, %rd18;
	ld.global.u32 	%r460, [%rd19];
	shl.b32 	%r461, %r1023, 2;
	add.s32 	%r462, %r40, %r461;
	st.shared.u32 	[%r462], %r460;
	add.s32 	%r1023, %r1023, %r39;
	setp.lt.s32 	%p16, %r1023, %r404;
	@%p16 bra 	$L__BB106_14;
$L__BB106_15:
	setp.lt.s32 	%p17, %r5, 1;
	bar.sync 	0;
	@%p17 bra 	$L__BB106_155;
	setp.ne.s32 	%p18, %r4, 1;
	@%p18 bra 	$L__BB106_85;
	add.s32 	%r818, %r7, 3;
	and.b32  	%r44, %r818, 15;
	add.s32 	%r819, %r7, 10;
	and.b32  	%r45, %r819, 15;
	add.s32 	%r820, %r7, 11;
	and.b32  	%r46, %r820, 15;
	add.s32 	%r821, %r7, 12;
	and.b32  	%r47, %r821, 15;
	add.s32 	%r822, %r7, 13;
	and.b32  	%r48, %r822, 15;
	add.s32 	%r823, %r7, 14;
	and.b32  	%r49, %r823, 15;
	add.s32 	%r824, %r7, -1;
	and.b32  	%r50, %r824, 15;
	setp.gt.u32 	%p124, %r404, %r14;
	selp.b32 	%r825, 0, %r17, %p124;
	sub.s32 	%r51, %r18, %r825;
	add.s32 	%r826, %r14, 1;
	setp.lt.u32 	%p125, %r826, %r17;
	selp.b32 	%r827, 0, %r17, %p125;
	sub.s32 	%r52, %r18, %r827;
	add.s32 	%r828, %r14, 2;
	setp.lt.u32 	%p126, %r828, %r17;
	selp.b32 	%r829, 0, %r17, %p126;
	sub.s32 	%r53, %r18, %r829;
	add.s32 	%r830, %r14, 3;
	setp.lt.u32 	%p127, %r830, %r17;
	selp.b32 	%r831, 0, %r17, %p127;
	sub.s32 	%r54, %r18, %r831;
	add.s32 	%r832, %r14, 4;
	setp.lt.u32 	%p128, %r832, %r17;
	selp.b32 	%r833, 0, %r17, %p128;
	sub.s32 	%r55, %r18, %r833;
	add.s32 	%r834, %r14, 5;
	setp.lt.u32 	%p129, %r834, %r17;
	selp.b32 	%r835, 0, %r17, %p129;
	sub.s32 	%r56, %r18, %r835;
	add.s32 	%r836, %r14, 6;
	setp.lt.u32 	%p130, %r836, %r17;
	selp.b32 	%r837, 0, %r17, %p130;
	sub.s32 	%r57, %r18, %r837;
	add.s32 	%r838, %r14, 7;
	setp.lt.u32 	%p131, %r838, %r17;
	selp.b32 	%r839, 0, %r17, %p131;
	sub.s32 	%r58, %r18, %r839;
	add.s32 	%r840, %r14, 8;
	setp.lt.u32 	%p132, %r840, %r17;
	selp.b32 	%r841, 0, %r17, %p132;
	sub.s32 	%r59, %r18, %r841;
	add.s32 	%r842, %r14, 9;
	setp.lt.u32 	%p133, %r842, %r17;
	selp.b32 	%r843, 0, %r17, %p133;
	sub.s32 	%r60, %r18, %r843;
	add.s32 	%r844, %r14, 10;
	setp.lt.u32 	%p134, %r844, %r17;
	selp.b32 	%r845, 0, %r17, %p134;
	sub.s32 	%r61, %r18, %r845;
	add.s32 	%r846, %r14, 11;
	setp.lt.u32 	%p135, %r846, %r17;
	selp.b32 	%r847, 0, %r17, %p135;
	sub.s32 	%r62, %r18, %r847;
	add.s32 	%r848, %r14, 12;
	setp.lt.u32 	%p136, %r848, %r17;
	selp.b32 	%r849, 0, %r17, %p136;
	sub.s32 	%r63, %r18, %r849;
	add.s32 	%r850, %r14, 13;
	setp.lt.u32 	%p137, %r850, %r17;
	selp.b32 	%r851, 0, %r17, %p137;
	sub.s32 	%r64, %r18, %r851;
	add.s32 	%r852, %r14, 14;
	setp.lt.u32 	%p138, %r852, %r17;
	selp.b32 	%r853, 0, %r17, %p138;
	sub.s32 	%r65, %r18, %r853;
	add.s32 	%r854, %r14, 15;
	setp.lt.u32 	%p139, %r854, %r17;
	selp.b32 	%r855, 0, %r17, %p139;
	sub.s32 	%r66, %r18, %r855;
	mov.b32 	%r1040, 0;
	shl.b32 	%r938, %r51, 2;
	shl.b32 	%r941, %r52, 2;
	shl.b32 	%r944, %r53, 2;
	shl.b32 	%r947, %r54, 2;
	shl.b32 	%r950, %r55, 2;
	shl.b32 	%r953, %r56, 2;
	shl.b32 	%r956, %r57, 2;
	shl.b32 	%r959, %r58, 2;
	shl.b32 	%r962, %r59, 2;
	shl.b32 	%r965, %r60, 2;
	shl.b32 	%r968, %r61, 2;
	shl.b32 	%r971, %r62, 2;
	shl.b32 	%r974, %r63, 2;
	shl.b32 	%r977, %r64, 2;
	shl.b32 	%r980, %r65, 2;
	shl.b32 	%r983, %r66, 2;
$L__BB106_18:
	setp.lt.s32 	%p140, %r404, 1;
	add.s32 	%r84, %r1040, %r7;
	mul.lo.s32 	%r85, %r84, %r404;
	add.s32 	%r86, %r85, %r15;
	@%p140 bra 	$L__BB106_20;
	add.s32 	%r856, %r18, %r85;
	shl.b32 	%r857, %r856, 2;
	mov.u32 	%r858, _ZZ9cuda_gemmIiLi256ELi1ELi1ELi128ELi64ELi64ELi32ELi1ELi0EEviiiPT_S1_S1_iiE3Ash;
	add.s32 	%r859, %r858, %r857;
	ld.shared.u32 	%r1041, [%r859];
$L__BB106_20:
	setp.lt.s32 	%p141, %r404, 2;
	@%p141 bra 	$L__BB106_22;
	add.s32 	%r860, %r7, 1;
	and.b32  	%r861, %r860, 15;
	add.s32 	%r862, %r86, %r861;
	shl.b32 	%r863, %r862, 2;
	mov.u32 	%r864, _ZZ9cuda_gemmIiLi256ELi1ELi1ELi128ELi64ELi64ELi32ELi1ELi0EEviiiPT_S1_S1_iiE3Ash;
	add.s32 	%r865, %r864, %r863;
	ld.shared.u32 	%r1042, [%r865];
$L__BB106_22:
	setp.lt.s32 	%p142, %r404, 3;
	@%p142 bra 	$L__BB106_24;
	add.s32 	%r866, %r7, 2;
	and.b32  	%r867, %r866, 15;
	add.s32 	%r868, %r86, %r867;
	shl.b32 	%r869, %r868, 2;
	mov.u32 	%r870, _ZZ9cuda_gemmIiLi256ELi1ELi1ELi128ELi64ELi64ELi32ELi1ELi0EEviiiPT_S1_S1_iiE3Ash;
	add.s32 	%r871, %r870, %r869;
	ld.shared.u32 	%r1043, [%r871];
$L__BB106_24:
	setp.lt.s32 	%p143, %r404, 4;
	@%p143 bra 	$L__BB106_26;
	add.s32 	%r872, %r86, %r44;
	shl.b32 	%r873, %r872, 2;
	mov.u32 	%r874, _ZZ9cuda_gemmIiLi256ELi1ELi1ELi128ELi64ELi64ELi32ELi1ELi0EEviiiPT_S1_S1_iiE3Ash;
	add.s32 	%r875, %r874, %r873;
	ld.shared.u32 	%r1044, [%r875];
$L__BB106_26:
	setp.lt.s32 	%p144, %r404, 5;
	@%p144 bra 	$L__BB106_28;
	add.s32 	%r876, %r7, 4;
	and.b32  	%r877, %r876, 15;
	add.s32 	%r878, %r86, %r877;
	shl.b32 	%r879, %r878, 2;
	mov.u32 	%r880, _ZZ9cuda_gemmIiLi256ELi1ELi1ELi128ELi64ELi64ELi32ELi1ELi0EEviiiPT_S1_S1_iiE3Ash;
	add.s32 	%r881, %r880, %r879;
	ld.shared.u32 	%r1045, [%r881];
$L__BB106_28:
	setp.lt.s32 	%p145, %r404, 6;
	@%p145 bra 	$L__BB106_30;
	add.s32 	%r882, %r7, 5;
	and.b32  	%r883, %r882, 15;
	add.s32 	%r884, %r86, %r883;
	shl.b32 	%r885, %r884, 2;
	mov.u32 	%r886, _ZZ9cuda_gemmIiLi256ELi1ELi1ELi128ELi64ELi64ELi32ELi1ELi0EEviiiPT_S1_S1_iiE3Ash;
	add.s32 	%r887, %r886, %r885;
	ld.shared.u32 	%r1046, [%r887];
$L__BB106_30:
	setp.lt.s32 	%p146, %r404, 7;
	@%p146 bra 	$L__BB106_32;
	add.s32 	%r888, %r7, 6;
	and.b32  	%r889, %r888, 15;
	add.s32 	%r890, %r86, %r889;
	shl.b32 	%r891, %r890, 2;
	mov.u32 	%r892, _ZZ9cuda_gemmIiLi256ELi1ELi1ELi128ELi64ELi64ELi32ELi1ELi0EEviiiPT_S1_S1_iiE3Ash;
	add.s32 	%r893, %r892, %r891;
	ld.shared.u32 	%r1047, [%r893];
$L__BB106_32:
	setp.lt.s32 	%p147, %r404, 8;
	@%p147 bra 	$L__BB106_34;
	add.s32 	%r894, %r7, 7;
	and.b32  	%r895, %r894, 15;
	add.s32 	%r896, %r86, %r895;
	shl.b32 	%r897, %r896, 2;
	mov.u32 	%r898, _ZZ9cuda_gemmIiLi256ELi1ELi1ELi128ELi64ELi64ELi32ELi1ELi0EEviiiPT_S1_S1_iiE3Ash;
	add.s32 	%r899, %r898, %r897;
	ld.shared.u32 	%r1048, [%r899];
$L__BB106_34:
	setp.lt.s32 	%p148, %r404, 9;
	@%p148 bra 	$L__BB106_36;
	and.b32  	%r900, %r7, 15;
	xor.b32  	%r901, %r900, 8;
	add.s32 	%r902, %r86, %r901;
	shl.b32 	%r903, %r902, 2;
	mov.u32 	%r904, _ZZ9cuda_gemmIiLi256ELi1ELi1ELi128ELi64ELi64ELi32ELi1ELi0EEviiiPT_S1_S1_iiE3Ash;
	add.s32 	%r905, %r904, %r903;
	ld.shared.u32 	%r1049, [%r905];
$L__BB106_36:
	setp.lt.s32 	%p149, %r404, 10;
	@%p149 bra 	$L__BB106_38;
	add.s32 	%r906, %r7, 9;
	and.b32  	%r907, %r906, 15;
	add.s32 	%r908, %r86, %r907;
	shl.b32 	%r909, %r908, 2;
	mov.u32 	%r910, _ZZ9cuda_gemmIiLi256ELi1ELi1ELi128ELi64ELi64ELi32ELi1ELi0EEviiiPT_S1_S1_iiE3Ash;
	add.s32 	%r911, %r910, %r909;
	ld.shared.u32 	%r1050, [%r911];
$L__BB106_38:
	setp.lt.s32 	%p150, %r404, 11;
	@%p150 bra 	$L__BB106_40;
	add.s32 	%r912, %r86, %r45;
	shl.b32 	%r913, %r912, 2;
	mov.u32 	%r914, _ZZ9cuda_gemmIiLi256ELi1ELi1ELi128ELi64ELi64ELi32ELi1ELi0EEviiiPT_S1_S1_iiE3Ash;
	add.s32 	%r915, %r914, %r913;
	ld.shared.u32 	%r1051, [%r915];
$L__BB106_40:
	setp.lt.s32 	%p151, %r404, 12;
	@%p151 bra 	$L__BB106_42;
	add.s32 	%r916, %r86, %r46;
	shl.b32 	%r917, %r916, 2;
	mov.u32 	%r918, _ZZ9cuda_gemmIiLi256ELi1ELi1ELi128ELi64ELi64ELi32ELi1ELi0EEviiiPT_S1_S1_iiE3Ash;
	add.s32 	%r919, %r918, %r917;
	ld.shared.u32 	%r1052, [%r919];
$L__BB106_42:
	setp.lt.s32 	%p152, %r404, 13;
	@%p152 bra 	$L__BB106_44;
	add.s32 	%r920, %r86, %r47;
	shl.b32 	%r921, %r920, 2;
	mov.u32 	%r922, _ZZ9cuda_gemmIiLi256ELi1ELi1ELi128ELi64ELi64ELi32ELi1ELi0EEviiiPT_S1_S1_iiE3Ash;
	add.s32 	%r923, %r922, %r921;
	ld.shared.u32 	%r1053, [%r923];
$L__BB106_44:
	setp.lt.s32 	%p153, %r404, 14;
	@%p153 bra 	$L__BB106_46;
	add.s32 	%r924, %r86, %r48;
	shl.b32 	%r925, %r924, 2;
	mov.u32 	%r926, _ZZ9cuda_gemmIiLi256ELi1ELi1ELi128ELi64ELi64ELi32ELi1ELi0EEviiiPT_S1_S1_iiE3Ash;
	add.s32 	%r927, %r926, %r925;
	ld.shared.u32 	%r1054, [%r927];
$L__BB106_46:
	setp.lt.s32 	%p154, %r404, 15;
	@%p154 bra 	$L__BB106_48;
	add.s32 	%r928, %r86, %r49;
	shl.b32 	%r929, %r928, 2;
	mov.u32 	%r930, _ZZ9cuda_gemmIiLi256ELi1ELi1ELi128ELi64ELi64ELi32ELi1ELi0EEviiiPT_S1_S1_iiE3Ash;
	add.s32 	%r931, %r930, %r929;
	ld.shared.u32 	%r1055, [%r931];
$L__BB106_48:
	setp.lt.s32 	%p155, %r404, 16;
	@%p155 bra 	$L__BB106_50;
	add.s32 	%r932, %r86, %r50;
	shl.b32 	%r933, %r932, 2;
	mov.u32 	%r934, _ZZ9cuda_gemmIiLi256ELi1ELi1ELi128ELi64ELi64ELi32ELi1ELi0EEviiiPT_S1_S1_iiE3Ash;
	add.s32 	%r935, %r934, %r933;
	ld.shared.u32 	%r1056, [%r935];
$L__BB106_50:
	setp.ge.s32 	%p156, %r8, %r16;
	mov.u32 	%r1057, %r8;
	@%p156 bra 	$L__BB106_51;
	bra.uni 	$L__BB106_52;
$L__BB106_51:
	add.s32 	%r1040, %r1040, %r6;
	setp.lt.s32 	%p174, %r1040, %r5;
	@%p174 bra 	$L__BB106_18;
	bra.uni 	$L__BB106_155;
$L__BB106_52:
	mov.u32 	%r937, _ZZ9cuda_gemmIiLi256ELi1ELi1ELi128ELi64ELi64ELi32ELi1ELi0EEviiiPT_S1_S1_iiE11kron_fac_sh;
	mad.lo.s32 	%r121, %r1057, 260, %r937;
	mov.b32 	%r1059, 0;
	@%p140 bra 	$L__BB106_54;
	add.s32 	%r939, %r121, %r938;
	ld.shared.u32 	%r940, [%r939];
	mul.lo.s32 	%r1059, %r940, %r1041;
$L__BB106_54:
	@%p141 bra 	$L__BB106_56;
	add.s32 	%r942, %r121, %r941;
	ld.shared.u32 	%r943, [%r942+4];
	mad.lo.s32 	%r1059, %r943, %r1042, %r1059;
$L__BB106_56:
	@%p142 bra 	$L__BB106_58;
	add.s32 	%r945, %r121, %r944;
	ld.shared.u32 	%r946, [%r945+8];
	mad.lo.s32 	%r1059, %r946, %r1043, %r1059;
$L__BB106_58:
	@%p143 bra 	$L__BB106_60;
	add.s32 	%r948, %r121, %r947;
	ld.shared.u32 	%r949, [%r948+12];
	mad.lo.s32 	%r1059, %r949, %r1044, %r1059;
$L__BB106_60:
	@%p144 bra 	$L__BB106_62;
	add.s32 	%r951, %r121, %r950;
	ld.shared.u32 	%r952, [%r951+16];
	mad.lo.s32 	%r1059, %r952, %r1045, %r1059;
$L__BB106_62:
	@%p145 bra 	$L__BB106_64;
	add.s32 	%r954, %r121, %r953;
	ld.shared.u32 	%r955, [%r954+20];
	mad.lo.s32 	%r1059, %r955, %r1046, %r1059;
$L__BB106_64:
	setp.lt.s32 	%p163, %r404, 7;
	@%p163 bra 	$L__BB106_66;
	add.s32 	%r957, %r121, %r956;
	ld.shared.u32 	%r958, [%r957+24];
	mad.lo.s32 	%r1059, %r958, %r1047, %r1059;
$L__BB106_66:
	setp.lt.s32 	%p164, %r404, 8;
	@%p164 bra 	$L__BB106_68;
	add.s32 	%r960, %r121, %r959;
	ld.shared.u32 	%r961, [%r960+28];
	mad.lo.s32 	%r1059, %r961, %r1048, %r1059;
$L__BB106_68:
	setp.lt.s32 	%p165, %r404, 9;
	@%p165 bra 	$L__BB106_70;
	add.s32 	%r963, %r121, %r962;
	ld.shared.u32 	%r964, [%r963+32];
	mad.lo.s32 	%r1059, %r964, %r1049, %r1059;
$L__BB106_70:
	setp.lt.s32 	%p166, %r404, 10;
	@%p166 bra 	$L__BB106_72;
	add.s32 	%r966, %r121, %r965;
	ld.shared.u32 	%r967, [%r966+36];
	mad.lo.s32 	%r1059, %r967, %r1050, %r1059;
$L__BB106_72:
	setp.lt.s32 	%p167, %r404, 11;
	@%p167 bra 	$L__BB106_74;
	add.s32 	%r969, %r121, %r968;
	ld.shared.u32 	%r970, [%r969+40];
	mad.lo.s32 	%r1059, %r970, %r1051, %r1059;
$L__BB106_74:
	setp.lt.s32 	%p168, %r404, 12;
	@%p168 bra 	$L__BB106_76;
	add.s32 	%r972, %r121, %r971;
	ld.shared.u32 	%r973, [%r972+44];
	mad.lo.s32 	%r1059, %r973, %r1052, %r1059;
$L__BB106_76:
	setp.lt.s32 	%p169, %r404, 13;
	@%p169 bra 	$L__BB106_78;
	add.s32 	%r975, %r121, %r974;
	ld.shared.u32 	%r976, [%r975+48];
	mad.lo.s32 	%r1059, %r976, %r1053, %r1059;
$L__BB106_78:
	setp.lt.s32 	%p170, %r404, 14;
	@%p170 bra 	$L__BB106_80;
	add.s32 	%r978, %r121, %r977;
	ld.shared.u32 	%r979, [%r978+52];
	mad.lo.s32 	%r1059, %r979, %r1054, %r1059;
$L__BB106_80:
	setp.lt.s32 	%p171, %r404, 15;
	@%p171 bra 	$L__BB106_82;
	add.s32 	%r981, %r121, %r980;
	ld.shared.u32 	%r982, [%r981+56];
	mad.lo.s32 	%r1059, %r982, %r1055, %r1059;
$L__BB106_82:
	setp.lt.s32 	%p172, %r404, 16;
	@%p172 bra 	$L__BB106_84;
	add.s32 	%r984, %r121, %r983;
	ld.shared.u32 	%r985, [%r984+60];
	mad.lo.s32 	%r1059, %r985, %r1056, %r1059;
$L__BB106_84:
	mad.lo.s32 	%r986, %r1057, %r5, %r84;
	shl.b32 	%r987, %r986, 2;
	mov.u32 	%r988, _ZZ9cuda_gemmIiLi256ELi1ELi1ELi128ELi64ELi64ELi32ELi1ELi0EEviiiPT_S1_S1_iiE3Csh;
	add.s32 	%r989, %r988, %r987;
	ld.shared.u32 	%r990, [%r989];
	add.s32 	%r991, %r990, %r1059;
	st.shared.u32 	[%r989], %r991;
	add.s32 	%r1057, %r1057, %r10;
	setp.lt.s32 	%p173, %r1057, %r16;
	@%p173 bra 	$L__BB106_52;
	bra.uni 	$L__BB106_51;
$L__BB106_85:
	setp.gt.u32 	%p19, %r404, 31;
	@%p19 bra 	$L__BB106_163;
	add.s32 	%r465, %r7, 1;
	and.b32  	%r155, %r465, 15;
	add.s32 	%r466, %r7, 2;
	and.b32  	%r156, %r466, 15;
	add.s32 	%r467, %r7, 3;
	and.b32  	%r157, %r467, 15;
	add.s32 	%r468, %r7, 4;
	and.b32  	%r158, %r468, 15;
	add.s32 	%r469, %r7, 5;
	and.b32  	%r159, %r469, 15;
	add.s32 	%r470, %r7, 6;
	and.b32  	%r160, %r470, 15;
	add.s32 	%r471, %r7, 7;
	and.b32  	%r161, %r471, 15;
	xor.b32  	%r162, %r14, 8;
	add.s32 	%r472, %r7, 9;
	and.b32  	%r163, %r472, 15;
	add.s32 	%r473, %r7, 11;
	and.b32  	%r164, %r473, 15;
	setp.gt.u32 	%p20, %r404, %r14;
	selp.b32 	%r474, 0, %r17, %p20;
	sub.s32 	%r165, %r18, %r474;
	add.s32 	%r475, %r14, 1;
	setp.lt.u32 	%p21, %r475, %r17;
	selp.b32 	%r476, 0, %r17, %p21;
	sub.s32 	%r166, %r18, %r476;
	add.s32 	%r477, %r14, 2;
	setp.lt.u32 	%p22, %r477, %r17;
	selp.b32 	%r478, 0, %r17, %p22;
	sub.s32 	%r167, %r18, %r478;
	add.s32 	%r479, %r14, 3;
	setp.lt.u32 	%p23, %r479, %r17;
	selp.b32 	%r480, 0, %r17, %p23;
	sub.s32 	%r168, %r18, %r480;
	add.s32 	%r481, %r14, 4;
	setp.lt.u32 	%p24, %r481, %r17;
	selp.b32 	%r482, 0, %r17, %p24;
	sub.s32 	%r169, %r18, %r482;
	add.s32 	%r483, %r14, 5;
	setp.lt.u32 	%p25, %r483, %r17;
	selp.b32 	%r484, 0, %r17, %p25;
	sub.s32 	%r170, %r18, %r484;
	add.s32 	%r485, %r14, 6;
	setp.lt.u32 	%p26, %r485, %r17;
	selp.b32 	%r486, 0, %r17, %p26;
	sub.s32 	%r171, %r18, %r486;
	add.s32 	%r487, %r14, 7;
	setp.lt.u32 	%p27, %r487, %r17;
	selp.b32 	%r488, 0, %r17, %p27;
	sub.s32 	%r172, %r18, %r488;
	add.s32 	%r489, %r14, 8;
	setp.lt.u32 	%p28, %r489, %r17;
	selp.b32 	%r490, 0, %r17, %p28;
	sub.s32 	%r173, %r18, %r490;
	add.s32 	%r491, %r14, 9;
	setp.lt.u32 	%p29, %r491, %r17;
	selp.b32 	%r492, 0, %r17, %p29;
	sub.s32 	%r174, %r18, %r492;
	add.s32 	%r493, %r14, 10;
	setp.lt.u32 	%p30, %r493, %r17;
	selp.b32 	%r494, 0, %r17, %p30;
	sub.s32 	%r175, %r18, %r494;
	add.s32 	%r495, %r14, 11;
	setp.lt.u32 	%p31, %r495, %r17;
	selp.b32 	%r496, 0, %r17, %p31;
	sub.s32 	%r176, %r18, %r496;
	add.s32 	%r497, %r14, 12;
	setp.lt.u32 	%p32, %r497, %r17;
	selp.b32 	%r498, 0, %r17, %p32;
	sub.s32 	%r177, %r18, %r498;
	add.s32 	%r499, %r14, 13;
	setp.lt.u32 	%p33, %r499, %r17;
	selp.b32 	%r500, 0, %r17, %p33;
	sub.s32 	%r178, %r18, %r500;
	add.s32 	%r501, %r14, 14;
	setp.lt.u32 	%p34, %r501, %r17;
	selp.b32 	%r502, 0, %r17, %p34;
	sub.s32 	%r179, %r18, %r502;
	add.s32 	%r503, %r14, 15;
	setp.lt.u32 	%p35, %r503, %r17;
	selp.b32 	%r504, 0, %r17, %p35;
	sub.s32 	%r180, %r18, %r504;
	mov.b32 	%r1142, 0;
	shl.b32 	%r584, %r166, 2;
	shl.b32 	%r587, %r167, 2;
	shl.b32 	%r590, %r168, 2;
	shl.b32 	%r593, %r169, 2;
	shl.b32 	%r596, %r170, 2;
	shl.b32 	%r599, %r171, 2;
	shl.b32 	%r602, %r172, 2;
	shl.b32 	%r605, %r173, 2;
	shl.b32 	%r608, %r174, 2;
	shl.b32 	%r611, %r175, 2;
	shl.b32 	%r614, %r176, 2;
	shl.b32 	%r617, %r177, 2;
	shl.b32 	%r620, %r178, 2;
	shl.b32 	%r623, %r179, 2;
	shl.b32 	%r626, %r180, 2;
	shl.b32 	%r581, %r165, 2;
$L__BB106_87:
	setp.eq.s32 	%p36, %r404, 0;
	add.s32 	%r306, %r1142, %r7;
	mul.lo.s32 	%r307, %r306, %r404;
	add.s32 	%r308, %r307, %r15;
	@%p36 bra 	$L__BB106_89;
	add.s32 	%r505, %r18, %r307;
	shl.b32 	%r506, %r505, 2;
	mov.u32 	%r507, _ZZ9cuda_gemmIiLi256ELi1ELi1ELi128ELi64ELi64ELi32ELi1ELi0EEviiiPT_S1_S1_iiE3Ash;
	add.s32 	%r508, %r507, %r506;
	ld.shared.u32 	%r1143, [%r508];
$L__BB106_89:
	setp.lt.u32 	%p37, %r404, 2;
	@%p37 bra 	$L__BB106_91;
	add.s32 	%r509, %r308, %r155;
	shl.b32 	%r510, %r509, 2;
	mov.u32 	%r511, _ZZ9cuda_gemmIiLi256ELi1ELi1ELi128ELi64ELi64ELi32ELi1ELi0EEviiiPT_S1_S1_iiE3Ash;
	add.s32 	%r512, %r511, %r510;
	ld.shared.u32 	%r1144, [%r512];
$L__BB106_91:
	setp.lt.u32 	%p38, %r404, 3;
	@%p38 bra 	$L__BB106_93;
	add.s32 	%r513, %r308, %r156;
	shl.b32 	%r514, %r513, 2;
	mov.u32 	%r515, _ZZ9cuda_gemmIiLi256ELi1ELi1ELi128ELi64ELi64ELi32ELi1ELi0EEviiiPT_S1_S1_iiE3Ash;
	add.s32 	%r516, %r515, %r514;
	ld.shared.u32 	%r1145, [%r516];
$L__BB106_93:
	setp.lt.u32 	%p39, %r404, 4;
	@%p39 bra 	$L__BB106_95;
	add.s32 	%r517, %r308, %r157;
	shl.b32 	%r518, %r517, 2;
	mov.u32 	%r519, _ZZ9cuda_gemmIiLi256ELi1ELi1ELi128ELi64ELi64ELi32ELi1ELi0EEviiiPT_S1_S1_iiE3Ash;
	add.s32 	%r520, %r519, %r518;
	ld.shared.u32 	%r1146, [%r520];
$L__BB106_95:
	setp.lt.u32 	%p40, %r404, 5;
	@%p40 bra 	$L__BB106_97;
	add.s32 	%r521, %r308, %r158;
	shl.b32 	%r522, %r521, 2;
	mov.u32 	%r523, _ZZ9cuda_gemmIiLi256ELi1ELi1ELi128ELi64ELi64ELi32ELi1ELi0EEviiiPT_S1_S1_iiE3Ash;
	add.s32 	%r524, %r523, %r522;
	ld.shared.u32 	%r1147, [%r524];
$L__BB106_97:
	setp.lt.u32 	%p41, %r404, 6;
	@%p41 bra 	$L__BB106_99;
	add.s32 	%r525, %r308, %r159;
	shl.b32 	%r526, %r525, 2;
	mov.u32 	%r527, _ZZ9cuda_gemmIiLi256ELi1ELi1ELi128ELi64ELi64ELi32ELi1ELi0EEviiiPT_S1_S1_iiE3Ash;
	add.s32 	%r528, %r527, %r526;
	ld.shared.u32 	%r1148, [%r528];
$L__BB106_99:
	setp.lt.u32 	%p42, %r404, 7;
	@%p42 bra 	$L__BB106_101;
	add.s32 	%r529, %r308, %r160;
	shl.b32 	%r530, %r529, 2;
	mov.u32 	%r531, _ZZ9cuda_gemmIiLi256ELi1ELi1ELi128ELi64ELi64ELi32ELi1ELi0EEviiiPT_S1_S1_iiE3Ash;
	add.s32 	%r532, %r531, %r530;
	ld.shared.u32 	%r1149, [%r532];
$L__BB106_101:
	setp.lt.u32 	%p43, %r404, 8;
	@%p43 bra 	$L__BB106_103;
	add.s32 	%r533, %r308, %r161;
	shl.b32 	%r534, %r533, 2;
	mov.u32 	%r535, _ZZ9cuda_gemmIiLi256ELi1ELi1ELi128ELi64ELi64ELi32ELi1ELi0EEviiiPT_S1_S1_iiE3Ash;
	add.s32 	%r536, %r535, %r534;
	ld.shared.u32 	%r1150, [%r536];
$L__BB106_103:
	setp.lt.u32 	%p44, %r404, 9;
	@%p44 bra 	$L__BB106_105;
	add.s32 	%r537, %r308, %r162;
	shl.b32 	%r538, %r537, 2;
	mov.u32 	%r539, _ZZ9cuda_gemmIiLi256ELi1ELi1ELi128ELi64ELi64ELi32ELi1ELi0EEviiiPT_S1_S1_iiE3Ash;
	add.s32 	%r540, %r539, %r538;
	ld.shared.u32 	%r1151, [%r540];
$L__BB106_105:
	setp.lt.u32 	%p45, %r404, 10;
	@%p45 bra 	$L__BB106_107;
	add.s32 	%r541, %r308, %r163;
	shl.b32 	%r542, %r541, 2;
	mov.u32 	%r543, _ZZ9cuda_gemmIiLi256ELi1ELi1ELi128ELi64ELi64ELi32ELi1ELi0EEviiiPT_S1_S1_iiE3Ash;
	add.s32 	%r544, %r543, %r542;
	ld.shared.u32 	%r1152, [%r544];
$L__BB106_107:
	setp.lt.u32 	%p46, %r404, 11;
	@%p46 bra 	$L__BB106_109;
	add.s32 	%r545, %r7, 10;
	and.b32  	%r546, %r545, 15;
	add.s32 	%r547, %r308, %r546;
	shl.b32 	%r548, %r547, 2;
	mov.u32 	%r549, _ZZ9cuda_gemmIiLi256ELi1ELi1ELi128ELi64ELi64ELi32ELi1ELi0EEviiiPT_S1_S1_iiE3Ash;
	add.s32 	%r550, %r549, %r548;
	ld.shared.u32 	%r1153, [%r550];
$L__BB106_109:
	setp.lt.u32 	%p47, %r404, 12;
	@%p47 bra 	$L__BB106_111;
	add.s32 	%r551, %r308, %r164;
	shl.b32 	%r552, %r551, 2;
	mov.u32 	%r553, _ZZ9cuda_gemmIiLi256ELi1ELi1ELi128ELi64ELi64ELi32ELi1ELi0EEviiiPT_S1_S1_iiE3Ash;
	add.s32 	%r554, %r553, %r552;
	ld.shared.u32 	%r1154, [%r554];
$L__BB106_111:
	setp.lt.u32 	%p48, %r404, 13;
	@%p48 bra 	$L__BB106_113;
	add.s32 	%r555, %r7, 12;
	and.b32  	%r556, %r555, 15;
	add.s32 	%r557, %r308, %r556;
	shl.b32 	%r558, %r557, 2;
	mov.u32 	%r559, _ZZ9cuda_gemmIiLi256ELi1ELi1ELi128ELi64ELi64ELi32ELi1ELi0EEviiiPT_S1_S1_iiE3Ash;
	add.s32 	%r560, %r559, %r558;
	ld.shared.u32 	%r1155, [%r560];
$L__BB106_113:
	setp.lt.u32 	%p49, %r404, 14;
	@%p49 bra 	$L__BB106_115;
	add.s32 	%r561, %r7, 13;
	and.b32  	%r562, %r561, 15;
	add.s32 	%r563, %r308, %r562;
	shl.b32 	%r564, %r563, 2;
	mov.u32 	%r565, _ZZ9cuda_gemmIiLi256ELi1ELi1ELi128ELi64ELi64ELi32ELi1ELi0EEviiiPT_S1_S1_iiE3Ash;
	add.s32 	%r566, %r565, %r564;
	ld.shared.u32 	%r1156, [%r566];
$L__BB106_115:
	setp.lt.u32 	%p50, %r404, 15;
	@%p50 bra 	$L__BB106_117;
	add.s32 	%r567, %r7, 14;
	and.b32  	%r568, %r567, 15;
	add.s32 	%r569, %r308, %r568;
	shl.b32 	%r570, %r569, 2;
	mov.u32 	%r571, _ZZ9cuda_gemmIiLi256ELi1ELi1ELi128ELi64ELi64ELi32ELi1ELi0EEviiiPT_S1_S1_iiE3Ash;
	add.s32 	%r572, %r571, %r570;
	ld.shared.u32 	%r1157, [%r572];
$L__BB106_117:
	setp.lt.u32 	%p51, %r404, 16;
	@%p51 bra 	$L__BB106_119;
	add.s32 	%r573, %r7, -1;
	and.b32  	%r574, %r573, 15;
	add.s32 	%r575, %r308, %r574;
	shl.b32 	%r576, %r575, 2;
	mov.u32 	%r577, _ZZ9cuda_gemmIiLi256ELi1ELi1ELi128ELi64ELi64ELi32ELi1ELi0EEviiiPT_S1_S1_iiE3Ash;
	add.s32 	%r578, %r577, %r576;
	ld.shared.u32 	%r1158, [%r578];
$L__BB106_119:
	setp.ge.s32 	%p52, %r8, %r16;
	@%p52 bra 	$L__BB106_154;
	mov.u32 	%r1159, %r8;
$L__BB106_121:
	mov.u32 	%r580, _ZZ9cuda_gemmIiLi256ELi1ELi1ELi128ELi64ELi64ELi32ELi1ELi0EEviiiPT_S1_S1_iiE11kron_fac_sh;
	mad.lo.s32 	%r342, %r1159, 260, %r580;
	mov.b32 	%r1161, 0;
	@%p36 bra 	$L__BB106_123;
	add.s32 	%r582, %r342, %r581;
	ld.shared.u32 	%r583, [%r582];
	mul.lo.s32 	%r1161, %r583, %r1143;
$L__BB106_123:
	@%p37 bra 	$L__BB106_125;
	add.s32 	%r585, %r342, %r584;
	ld.shared.u32 	%r586, [%r585+4];
	mad.lo.s32 	%r1161, %r586, %r1144, %r1161;
$L__BB106_125:
	@%p38 bra 	$L__BB106_127;
	add.s32 	%r588, %r342, %r587;
	ld.shared.u32 	%r589, [%r588+8];
	mad.lo.s32 	%r1161, %r589, %r1145, %r1161;
$L__BB106_127:
	@%p39 bra 	$L__BB106_129;
	add.s32 	%r591, %r342, %r590;
	ld.shared.u32 	%r592, [%r591+12];
	mad.lo.s32 	%r1161, %r592, %r1146, %r1161;
$L__BB106_129:
	@%p40 bra 	$L__BB106_131;
	add.s32 	%r594, %r342, %r593;
	ld.shared.u32 	%r595, [%r594+16];
	mad.lo.s32 	%r1161, %r595, %r1147, %r1161;
$L__BB106_131:
	@%p41 bra 	$L__BB106_133;
	add.s32 	%r597, %r342, %r596;
	ld.shared.u32 	%r598, [%r597+20];
	mad.lo.s32 	%r1161, %r598, %r1148, %r1161;
$L__BB106_133:
	setp.lt.u32 	%p59, %r404, 7;
	@%p59 bra 	$L__BB106_135;
	add.s32 	%r600, %r342, %r599;
	ld.shared.u32 	%r601, [%r600+24];
	mad.lo.s32 	%r1161, %r601, %r1149, %r1161;
$L__BB106_135:
	setp.lt.u32 	%p60, %r404, 8;
	@%p60 bra 	$L__BB106_137;
	add.s32 	%r603, %r342, %r602;
	ld.shared.u32 	%r604, [%r603+28];
	mad.lo.s32 	%r1161, %r604, %r1150, %r1161;
$L__BB106_137:
	setp.lt.u32 	%p61, %r404, 9;
	@%p61 bra 	$L__BB106_139;
	add.s32 	%r606, %r342, %r605;
	ld.shared.u32 	%r607, [%r606+32];
	mad.lo.s32 	%r1161, %r607, %r1151, %r1161;
$L__BB106_139:
	setp.lt.u32 	%p62, %r404, 10;
	@%p62 bra 	$L__BB106_141;
	add.s32 	%r609, %r342, %r608;
	ld.shared.u32 	%r610, [%r609+36];
	mad.lo.s32 	%r1161, %r610, %r1152, %r1161;
$L__BB106_141:
	setp.lt.u32 	%p63, %r404, 11;
	@%p63 bra 	$L__BB106_143;
	add.s32 	%r612, %r342, %r611;
	ld.shared.u32 	%r613, [%r612+40];
	mad.lo.s32 	%r1161, %r613, %r1153, %r1161;
$L__BB106_143:
	setp.lt.u32 	%p64, %r404, 12;
	@%p64 bra 	$L__BB106_145;
	add.s32 	%r615, %r342, %r614;
	ld.shared.u32 	%r616, [%r615+44];
	mad.lo.s32 	%r1161, %r616, %r1154, %r1161;
$L__BB106_145:
	setp.lt.u32 	%p65, %r404, 13;
	@%p65 bra 	$L__BB106_147;
	add.s32 	%r618, %r342, %r617;
	ld.shared.u32 	%r619, [%r618+48];
	mad.lo.s32 	%r1161, %r619, %r1155, %r1161;
$L__BB106_147:
	setp.lt.u32 	%p66, %r404, 14;
	@%p66 bra 	$L__BB106_149;
	add.s32 	%r621, %r342, %r620;
	ld.shared.u32 	%r622, [%r621+52];
	mad.lo.s32 	%r1161, %r622, %r1156, %r1161;
$L__BB106_149:
	setp.lt.u32 	%p67, %r404, 15;
	@%p67 bra 	$L__BB106_151;
	add.s32 	%r624, %r342, %r623;
	ld.shared.u32 	%r625, [%r624+56];
	mad.lo.s32 	%r1161, %r625, %r1157, %r1161;
$L__BB106_151:
	setp.lt.u32 	%p68, %r404, 16;
	@%p68 bra 	$L__BB106_153;
	add.s32 	%r627, %r342, %r626;
	ld.shared.u32 	%r628, [%r627+60];
	mad.lo.s32 	%r1161, %r628, %r1158, %r1161;
$L__BB106_153:
	mad.lo.s32 	%r629, %r1159, %r5, %r306;
	shl.b32 	%r630, %r629, 2;
	mov.u32 	%r631, _ZZ9cuda_gemmIiLi256ELi1ELi1ELi128ELi64ELi64ELi32ELi1ELi0EEviiiPT_S1_S1_iiE3Csh;
	add.s32 	%r632, %r631, %r630;
	st.shared.u32 	[%r632], %r1161;
	add.s32 	%r1159, %r1159, %r10;
	setp.lt.s32 	%p69, %r1159, %r16;
	@%p69 bra 	$L__BB106_121;
$L__BB106_154:
	add.s32 	%r1142, %r1142, %r6;
	setp.lt.s32 	%p70, %r1142, %r5;
	@%p70 bra 	$L__BB106_87;
$L__BB106_155:
	setp.gt.u32 	%p175, %r1182, 63;
	bar.sync 	0;
	@%p175 bra 	$L__BB106_162;
	shl.b32 	%r377, %r11, 7;
	add.s32 	%r992, %r1182, %r9;
	max.u32 	%r993, %r992, 64;
	setp.lt.u32 	%p176, %r992, 64;
	selp.u32 	%r994, 1, 0, %p176;
	add.s32 	%r995, %r992, %r994;
	sub.s32 	%r996, %r993, %r995;
	div.u32 	%r997, %r996, %r9;
	add.s32 	%r378, %r997, %r994;
	and.b32  	%r998, %r378, 3;
	setp.eq.s32 	%p177, %r998, 3;
	@%p177 bra 	$L__BB106_159;
	add.s32 	%r999, %r378, 1;
	and.b32  	%r1000, %r999, 3;
	shl.b32 	%r1001, %r1182, 2;
	mov.u32 	%r1002, _ZZ9cuda_gemmIiLi256ELi1ELi1ELi128ELi64ELi64ELi32ELi1ELi0EEviiiPT_S1_S1_iiE3Csh;
	add.s32 	%r1178, %r1002, %r1001;
	shl.b32 	%r380, %r9, 2;
	add.s32 	%r1003, %r1182, %r377;
	add.s32 	%r1177, %r1003, %r19;
	neg.s32 	%r1176, %r1000;
	mad.lo.s32 	%r1182, %r9, %r1000, %r1182;
$L__BB106_158:
	.pragma "nounroll";
	ld.shared.u32 	%r1004, [%r1178];
	mul.wide.u32 	%rd20, %r1177, 4;
	add.s64 	%rd21, %rd2, %rd20;
	st.global.u32 	[%rd21], %r1004;
	add.s32 	%r1178, %r1178, %r380;
	add.s32 	%r1177, %r1177, %r9;
	add.s32 	%r1176, %r1176, 1;
	setp.ne.s32 	%p178, %r1176, 0;
	@%p178 bra 	$L__BB106_158;
$L__BB106_159:
	setp.lt.u32 	%p179, %r378, 3;
	@%p179 bra 	$L__BB106_162;
	shl.b32 	%r391, %r9, 2;
	shl.b32 	%r1005, %r1182, 2;
	mov.u32 	%r1006, _ZZ9cuda_gemmIiLi256ELi1ELi1ELi128ELi64ELi64ELi32ELi1ELi0EEviiiPT_S1_S1_iiE3Csh;
	add.s32 	%r1181, %r1006, %r1005;
	shl.b32 	%r393, %r9, 4;
	shl.b32 	%r394, %r9, 3;
	mul.lo.s32 	%r395, %r9, 12;
	mul.wide.u32 	%rd22, %r9, 4;
	add.s64 	%rd4, %rd2, %rd22;
	add.s32 	%r1007, %r1182, %r377;
	add.s32 	%r1180, %r1007, %r19;
	mul.wide.u32 	%rd23, %r9, 8;
	add.s64 	%rd5, %rd2, %rd23;
	mul.wide.u32 	%rd24, %r9, 12;
	add.s64 	%rd6, %rd2, %rd24;
$L__BB106_161:
	mul.wide.s32 	%rd25, %r1180, 4;
	add.s64 	%rd26, %rd4, %rd25;
	add.s64 	%rd27, %rd5, %rd25;
	add.s64 	%rd28, %rd6, %rd25;
	add.s64 	%rd29, %rd2, %rd25;
	ld.shared.u32 	%r1008, [%r1181];
	st.global.u32 	[%rd29], %r1008;
	add.s32 	%r1009, %r1181, %r391;
	ld.shared.u32 	%r1010, [%r1009];
	st.global.u32 	[%rd26], %r1010;
	add.s32 	%r1011, %r1181, %r394;
	ld.shared.u32 	%r1012, [%r1011];
	st.global.u32 	[%rd27], %r1012;
	add.s32 	%r1013, %r1181, %r395;
	ld.shared.u32 	%r1014, [%r1013];
	st.global.u32 	[%rd28], %r1014;
	add.s32 	%r1182, %r1182, %r391;
	add.s32 	%r1181, %r1181, %r393;
	add.s32 	%r1180, %r1180, %r391;
	setp.lt.u32 	%p180, %r1182, 64;
	@%p180 bra 	$L__BB106_161;
$L__BB106_162:
	ret;
$L__BB106_163:
	add.s32 	%r635, %r14, 1;
	setp.lt.u32 	%p71, %r635, %r17;
	selp.b32 	%r636, 0, %r17, %p71;
	sub.s32 	%r181, %r18, %r636;
	add.s32 	%r637, %r14, 2;
	setp.lt.u32 	%p72, %r637, %r17;
	selp.b32 	%r638, 0, %r17, %p72;
	sub.s32 	%r182, %r18, %r638;
	add.s32 	%r639, %r14, 3;
	setp.lt.u32 	%p73, %r639, %r17;
	selp.b32 	%r640, 0, %r17, %p73;
	sub.s32 	%r183, %r18, %r640;
	add.s32 	%r641, %r14, 4;
	setp.lt.u32 	%p74, %r641, %r17;
	selp.b32 	%r642, 0, %r17, %p74;
	sub.s32 	%r184, %r18, %r642;
	add.s32 	%r643, %r14, 5;
	setp.lt.u32 	%p75, %r643, %r17;
	selp.b32 	%r644, 0, %r17, %p75;
	sub.s32 	%r185, %r18, %r644;
	add.s32 	%r645, %r14, 6;
	setp.lt.u32 	%p76, %r645, %r17;
	selp.b32 	%r646, 0, %r17, %p76;
	sub.s32 	%r186, %r18, %r646;
	add.s32 	%r647, %r14, 7;
	setp.lt.u32 	%p77, %r647, %r17;
	selp.b32 	%r648, 0, %r17, %p77;
	sub.s32 	%r187, %r18, %r648;
	add.s32 	%r649, %r14, 8;
	setp.lt.u32 	%p78, %r649, %r17;
	selp.b32 	%r650, 0, %r17, %p78;
	sub.s32 	%r188, %r18, %r650;
	add.s32 	%r651, %r14, 9;
	setp.lt.u32 	%p79, %r651, %r17;
	selp.b32 	%r652, 0, %r17, %p79;
	sub.s32 	%r189, %r18, %r652;
	add.s32 	%r653, %r14, 10;
	setp.lt.u32 	%p80, %r653, %r17;
	selp.b32 	%r654, 0, %r17, %p80;
	sub.s32 	%r190, %r18, %r654;
	add.s32 	%r655, %r14, 11;
	setp.lt.u32 	%p81, %r655, %r17;
	selp.b32 	%r656, 0, %r17, %p81;
	sub.s32 	%r191, %r18, %r656;
	add.s32 	%r657, %r14, 12;
	setp.lt.u32 	%p82, %r657, %r17;
	selp.b32 	%r658, 0, %r17, %p82;
	sub.s32 	%r192, %r18, %r658;
	add.s32 	%r659, %r14, 13;
	setp.lt.u32 	%p83, %r659, %r17;
	selp.b32 	%r660, 0, %r17, %p83;
	sub.s32 	%r193, %r18, %r660;
	add.s32 	%r661, %r14, 14;
	setp.lt.u32 	%p84, %r661, %r17;
	selp.b32 	%r662, 0, %r17, %p84;
	sub.s32 	%r194, %r18, %r662;
	add.s32 	%r663, %r14, 15;
	setp.lt.u32 	%p85, %r663, %r17;
	selp.b32 	%r664, 0, %r17, %p85;
	sub.s32 	%r195, %r18, %r664;
	shl.b32 	%r665, %r4, 8;
	sub.s32 	%r196, 8223, %r665;
	mov.b32 	%r1090, 0;
	shl.b32 	%r765, %r181, 2;
	shl.b32 	%r768, %r182, 2;
	shl.b32 	%r771, %r183, 2;
	shl.b32 	%r774, %r184, 2;
	shl.b32 	%r777, %r185, 2;
	shl.b32 	%r780, %r186, 2;
	shl.b32 	%r783, %r187, 2;
	shl.b32 	%r786, %r188, 2;
	shl.b32 	%r789, %r189, 2;
	shl.b32 	%r792, %r190, 2;
	shl.b32 	%r795, %r191, 2;
	shl.b32 	%r798, %r192, 2;
	shl.b32 	%r801, %r193, 2;
	shl.b32 	%r804, %r194, 2;
	shl.b32 	%r807, %r195, 2;
$L__BB106_164:
	setp.lt.s32 	%p86, %r404, 1;
	add.s32 	%r214, %r1090, %r7;
	mul.lo.s32 	%r215, %r214, %r404;
	add.s32 	%r216, %r215, %r15;
	@%p86 bra 	$L__BB106_166;
	add.s32 	%r666, %r18, %r215;
	shl.b32 	%r667, %r666, 2;
	mov.u32 	%r668, _ZZ9cuda_gemmIiLi256ELi1ELi1ELi128ELi64ELi64ELi32ELi1ELi0EEviiiPT_S1_S1_iiE3Ash;
	add.s32 	%r669, %r668, %r667;
	ld.shared.u32 	%r1091, [%r669];
$L__BB106_166:
	setp.lt.s32 	%p87, %r404, 2;
	@%p87 bra 	$L__BB106_168;
	add.s32 	%r670, %r7, 1;
	and.b32  	%r671, %r670, 15;
	add.s32 	%r672, %r216, %r671;
	shl.b32 	%r673, %r672, 2;
	mov.u32 	%r674, _ZZ9cuda_gemmIiLi256ELi1ELi1ELi128ELi64ELi64ELi32ELi1ELi0EEviiiPT_S1_S1_iiE3Ash;
	add.s32 	%r675, %r674, %r673;
	ld.shared.u32 	%r1092, [%r675];
$L__BB106_168:
	setp.lt.s32 	%p88, %r404, 3;
	@%p88 bra 	$L__BB106_170;
	add.s32 	%r676, %r7, 2;
	and.b32  	%r677, %r676, 15;
	add.s32 	%r678, %r216, %r677;
	shl.b32 	%r679, %r678, 2;
	mov.u32 	%r680, _ZZ9cuda_gemmIiLi256ELi1ELi1ELi128ELi64ELi64ELi32ELi1ELi0EEviiiPT_S1_S1_iiE3Ash;
	add.s32 	%r681, %r680, %r679;
	ld.shared.u32 	%r1093, [%r681];
$L__BB106_170:
	setp.lt.s32 	%p89, %r404, 4;
	@%p89 bra 	$L__BB106_172;
	add.s32 	%r682, %r7, 3;
	and.b32  	%r683, %r682, 15;
	add.s32 	%r684, %r216, %r683;
	shl.b32 	%r685, %r684, 2;
	mov.u32 	%r686, _ZZ9cuda_gemmIiLi256ELi1ELi1ELi128ELi64ELi64ELi32ELi1ELi0EEviiiPT_S1_S1_iiE3Ash;
	add.s32 	%r687, %r686, %r685;
	ld.shared.u32 	%r1094, [%r687];
$L__BB106_172:
	setp.lt.s32 	%p90, %r404, 5;
	@%p90 bra 	$L__BB106_174;
	add.s32 	%r688, %r7, 4;
	and.b32  	%r689, %r688, 15;
	add.s32 	%r690, %r216, %r689;
	shl.b32 	%r691, %r690, 2;
	mov.u32 	%r692, _ZZ9cuda_gemmIiLi256ELi1ELi1ELi128ELi64ELi64ELi32ELi1ELi0EEviiiPT_S1_S1_iiE3Ash;
	add.s32 	%r693, %r692, %r691;
	ld.shared.u32 	%r1095, [%r693];
$L__BB106_174:
	setp.lt.s32 	%p91, %r404, 6;
	@%p91 bra 	$L__BB106_176;
	add.s32 	%r694, %r7, 5;
	and.b32  	%r695, %r694, 15;
	add.s32 	%r696, %r216, %r695;
	shl.b32 	%r697, %r696, 2;
	mov.u32 	%r698, _ZZ9cuda_gemmIiLi256ELi1ELi1ELi128ELi64ELi64ELi32ELi1ELi0EEviiiPT_S1_S1_iiE3Ash;
	add.s32 	%r699, %r698, %r697;
	ld.shared.u32 	%r1096, [%r699];
$L__BB106_176:
	setp.lt.s32 	%p92, %r404, 7;
	@%p92 bra 	$L__BB106_178;
	add.s32 	%r700, %r7, 6;
	and.b32  	%r701, %r700, 15;
	add.s32 	%r702, %r216, %r701;
	shl.b32 	%r703, %r702, 2;
	mov.u32 	%r704, _ZZ9cuda_gemmIiLi256ELi1ELi1ELi128ELi64ELi64ELi32ELi1ELi0EEviiiPT_S1_S1_iiE3Ash;
	add.s32 	%r705, %r704, %r703;
	ld.shared.u32 	%r1097, [%r705];
$L__BB106_178:
	setp.lt.s32 	%p93, %r404, 8;
	@%p93 bra 	$L__BB106_180;
	add.s32 	%r706, %r7, 7;
	and.b32  	%r707, %r706, 15;
	add.s32 	%r708, %r216, %r707;
	shl.b32 	%r709, %r708, 2;
	mov.u32 	%r710, _ZZ9cuda_gemmIiLi256ELi1ELi1ELi128ELi64ELi64ELi32ELi1ELi0EEviiiPT_S1_S1_iiE3Ash;
	add.s32 	%r711, %r710, %r709;
	ld.shared.u32 	%r1098, [%r711];
$L__BB106_180:
	setp.lt.s32 	%p94, %r404, 9;
	@%p94 bra 	$L__BB106_182;
	and.b32  	%r712, %r7, 15;
	xor.b32  	%r713, %r712, 8;
	add.s32 	%r714, %r216, %r713;
	shl.b32 	%r715, %r714, 2;
	mov.u32 	%r716, _ZZ9cuda_gemmIiLi256ELi1ELi1ELi128ELi64ELi64ELi32ELi1ELi0EEviiiPT_S1_S1_iiE3Ash;
	add.s32 	%r717, %r716, %r715;
	ld.shared.u32 	%r1099, [%r717];
$L__BB106_182:
	setp.lt.s32 	%p95, %r404, 10;
	@%p95 bra 	$L__BB106_184;
	add.s32 	%r718, %r7, 9;
	and.b32  	%r719, %r718, 15;
	add.s32 	%r720, %r216, %r719;
	shl.b32 	%r721, %r720, 2;
	mov.u32 	%r722, _ZZ9cuda_gemmIiLi256ELi1ELi1ELi128ELi64ELi64ELi32ELi1ELi0EEviiiPT_S1_S1_iiE3Ash;
	add.s32 	%r723, %r722, %r721;
	ld.shared.u32 	%r1100, [%r723];
$L__BB106_184:
	setp.lt.s32 	%p96, %r404, 11;
	@%p96 bra 	$L__BB106_186;
	add.s32 	%r724, %r7, 10;
	and.b32  	%r725, %r724, 15;
	add.s32 	%r726, %r216, %r725;
	shl.b32 	%r727, %r726, 2;
	mov.u32 	%r728, _ZZ9cuda_gemmIiLi256ELi1ELi1ELi128ELi64ELi64ELi32ELi1ELi0EEviiiPT_S1_S1_iiE3Ash;
	add.s32 	%r729, %r728, %r727;
	ld.shared.u32 	%r1101, [%r729];
$L__BB106_186:
	setp.lt.s32 	%p97, %r404, 12;
	@%p97 bra 	$L__BB106_188;
	add.s32 	%r730, %r7, 11;
	and.b32  	%r731, %r730, 15;
	add.s32 	%r732, %r216, %r731;
	shl.b32 	%r733, %r732, 2;
	mov.u32 	%r734, _ZZ9cuda_gemmIiLi256ELi1ELi1ELi128ELi64ELi64ELi32ELi1ELi0EEviiiPT_S1_S1_iiE3Ash;
	add.s32 	%r735, %r734, %r733;
	ld.shared.u32 	%r1102, [%r735];
$L__BB106_188:
	setp.lt.s32 	%p98, %r404, 13;
	@%p98 bra 	$L__BB106_190;
	add.s32 	%r736, %r7, 12;
	and.b32  	%r737, %r736, 15;
	add.s32 	%r738, %r216, %r737;
	shl.b32 	%r739, %r738, 2;
	mov.u32 	%r740, _ZZ9cuda_gemmIiLi256ELi1ELi1ELi128ELi64ELi64ELi32ELi1ELi0EEviiiPT_S1_S1_iiE3Ash;
	add.s32 	%r741, %r740, %r739;
	ld.shared.u32 	%r1103, [%r741];
$L__BB106_190:
	setp.lt.s32 	%p99, %r404, 14;
	@%p99 bra 	$L__BB106_192;
	add.s32 	%r742, %r7, 13;
	and.b32  	%r743, %r742, 15;
	add.s32 	%r744, %r216, %r743;
	shl.b32 	%r745, %r744, 2;
	mov.u32 	%r746, _ZZ9cuda_gemmIiLi256ELi1ELi1ELi128ELi64ELi64ELi32ELi1ELi0EEviiiPT_S1_S1_iiE3Ash;
	add.s32 	%r747, %r746, %r745;
	ld.shared.u32 	%r1104, [%r747];
$L__BB106_192:
	setp.lt.s32 	%p100, %r404, 15;
	@%p100 bra 	$L__BB106_194;
	add.s32 	%r748, %r7, 14;
	and.b32  	%r749, %r748, 15;
	add.s32 	%r750, %r216, %r749;
	shl.b32 	%r751, %r750, 2;
	mov.u32 	%r752, _ZZ9cuda_gemmIiLi256ELi1ELi1ELi128ELi64ELi64ELi32ELi1ELi0EEviiiPT_S1_S1_iiE3Ash;
	add.s32 	%r753, %r752, %r751;
	ld.shared.u32 	%r1105, [%r753];
$L__BB106_194:
	setp.lt.s32 	%p101, %r404, 16;
	@%p101 bra 	$L__BB106_196;
	add.s32 	%r754, %r7, -1;
	and.b32  	%r755, %r754, 15;
	add.s32 	%r756, %r216, %r755;
	shl.b32 	%r757, %r756, 2;
	mov.u32 	%r758, _ZZ9cuda_gemmIiLi256ELi1ELi1ELi128ELi64ELi64ELi32ELi1ELi0EEviiiPT_S1_S1_iiE3Ash;
	add.s32 	%r759, %r758, %r757;
	ld.shared.u32 	%r1106, [%r759];
$L__BB106_196:
	setp.ge.s32 	%p102, %r8, %r16;
	mov.u32 	%r1107, %r8;
	@%p102 bra 	$L__BB106_197;
	bra.uni 	$L__BB106_198;
$L__BB106_197:
	add.s32 	%r1090, %r1090, %r6;
	setp.lt.s32 	%p123, %r1090, %r5;
	@%p123 bra 	$L__BB106_164;
	bra.uni 	$L__BB106_155;
$L__BB106_198:
	mov.u32 	%r761, _ZZ9cuda_gemmIiLi256ELi1ELi1ELi128ELi64ELi64ELi32ELi1ELi0EEviiiPT_S1_S1_iiE11kron_fac_sh;
	mad.lo.s32 	%r251, %r1107, 260, %r761;
	mov.b32 	%r1109, 0;
	@%p86 bra 	$L__BB106_200;
	shl.b32 	%r762, %r18, 2;
	add.s32 	%r763, %r251, %r762;
	ld.shared.u32 	%r764, [%r763];
	mul.lo.s32 	%r1109, %r764, %r1091;
$L__BB106_200:
	@%p87 bra 	$L__BB106_202;
	add.s32 	%r766, %r251, %r765;
	ld.shared.u32 	%r767, [%r766+4];
	mad.lo.s32 	%r1109, %r767, %r1092, %r1109;
$L__BB106_202:
	@%p88 bra 	$L__BB106_204;
	add.s32 	%r769, %r251, %r768;
	ld.shared.u32 	%r770, [%r769+8];
	mad.lo.s32 	%r1109, %r770, %r1093, %r1109;
$L__BB106_204:
	@%p89 bra 	$L__BB106_206;
	add.s32 	%r772, %r251, %r771;
	ld.shared.u32 	%r773, [%r772+12];
	mad.lo.s32 	%r1109, %r773, %r1094, %r1109;
$L__BB106_206:
	@%p90 bra 	$L__BB106_208;
	add.s32 	%r775, %r251, %r774;
	ld.shared.u32 	%r776, [%r775+16];
	mad.lo.s32 	%r1109, %r776, %r1095, %r1109;
$L__BB106_208:
	setp.lt.s32 	%p108, %r404, 6;
	@%p108 bra 	$L__BB106_210;
	add.s32 	%r778, %r251, %r777;
	ld.shared.u32 	%r779, [%r778+20];
	mad.lo.s32 	%r1109, %r779, %r1096, %r1109;
$L__BB106_210:
	setp.lt.s32 	%p109, %r404, 7;
	@%p109 bra 	$L__BB106_212;
	add.s32 	%r781, %r251, %r780;
	ld.shared.u32 	%r782, [%r781+24];
	mad.lo.s32 	%r1109, %r782, %r1097, %r1109;
$L__BB106_212:
	setp.lt.s32 	%p110, %r404, 8;
	@%p110 bra 	$L__BB106_214;
	add.s32 	%r784, %r251, %r783;
	ld.shared.u32 	%r785, [%r784+28];
	mad.lo.s32 	%r1109, %r785, %r1098, %r1109;
$L__BB106_214:
	setp.lt.s32 	%p111, %r404, 9;
	@%p111 bra 	$L__BB106_216;
	add.s32 	%r787, %r251, %r786;
	ld.shared.u32 	%r788, [%r787+32];
	mad.lo.s32 	%r1109, %r788, %r1099, %r1109;
$L__BB106_216:
	setp.lt.s32 	%p112, %r404, 10;
	@%p112 bra 	$L__BB106_218;
	add.s32 	%r790, %r251, %r789;
	ld.shared.u32 	%r791, [%r790+36];
	mad.lo.s32 	%r1109, %r791, %r1100, %r1109;
$L__BB106_218:
	setp.lt.s32 	%p113, %r404, 11;
	@%p113 bra 	$L__BB106_220;
	add.s32 	%r793, %r251, %r792;
	ld.shared.u32 	%r794, [%r793+40];
	mad.lo.s32 	%r1109, %r794, %r1101, %r1109;
$L__BB106_220:
	setp.lt.s32 	%p114, %r404, 12;
	@%p114 bra 	$L__BB106_222;
	add.s32 	%r796, %r251, %r795;
	ld.shared.u32 	%r797, [%r796+44];
	mad.lo.s32 	%r1109, %r797, %r1102, %r1109;
$L__BB106_222:
	setp.lt.s32 	%p115, %r404, 13;
	@%p115 bra 	$L__BB106_224;
	add.s32 	%r799, %r251, %r798;
	ld.shared.u32 	%r800, [%r799+48];
	mad.lo.s32 	%r1109, %r800, %r1103, %r1109;
$L__BB106_224:
	setp.lt.s32 	%p116, %r404, 14;
	@%p116 bra 	$L__BB106_226;
	add.s32 	%r802, %r251, %r801;
	ld.shared.u32 	%r803, [%r802+52];
	mad.lo.s32 	%r1109, %r803, %r1104, %r1109;
$L__BB106_226:
	setp.lt.s32 	%p117, %r404, 15;
	@%p117 bra 	$L__BB106_228;
	add.s32 	%r805, %r251, %r804;
	ld.shared.u32 	%r806, [%r805+56];
	mad.lo.s32 	%r1109, %r806, %r1105, %r1109;
$L__BB106_228:
	setp.lt.s32 	%p118, %r404, 16;
	@%p118 bra 	$L__BB106_230;
	add.s32 	%r808, %r251, %r807;
	ld.shared.u32 	%r809, [%r808+60];
	mad.lo.s32 	%r1109, %r809, %r1106, %r1109;
$L__BB106_230:
	mov.u32 	%r1123, %r3;
$L__BB106_231:
	shr.u32 	%r285, %r1123, 1;
	shfl.sync.down.b32	%r810|%p119, %r1109, %r285, %r196, -1;
	add.s32 	%r1109, %r810, %r1109;
	setp.gt.u32 	%p120, %r1123, 3;
	mov.u32 	%r1123, %r285;
	@%p120 bra 	$L__BB106_231;
	rem.u32 	%r811, %r2, %r4;
	setp.eq.s32 	%p121, %r811, 0;
	@%p121 bra 	$L__BB106_233;
	bra.uni 	$L__BB106_234;
$L__BB106_233:
	mad.lo.s32 	%r812, %r1107, %r5, %r214;
	shl.b32 	%r813, %r812, 2;
	mov.u32 	%r814, _ZZ9cuda_gemmIiLi256ELi1ELi1ELi128ELi64ELi64ELi32ELi1ELi0EEviiiPT_S1_S1_iiE3Csh;
	add.s32 	%r815, %r814, %r813;
	st.shared.u32 	[%r815], %r1109;
$L__BB106_234:
	add.s32 	%r1107, %r1107, %r10;
	setp.lt.s32 	%p122, %r1107, %r16;
	@%p122 bra 	$L__BB106_198;
	bra.uni 	$L__BB106_197;
$L__BB106_235:
	add.s32 	%r425, %r20, %r1017;
	mul.wide.s32 	%rd12, %r425, 4;
	add.s64 	%rd13, %rd1, %rd12;
	ld.global.u32 	%r426, [%rd13];
	shl.b32 	%r427, %r1017, 2;
	mov.u32 	%r428, _ZZ9cuda_gemmIiLi256ELi1ELi1ELi128ELi64ELi64ELi32ELi1ELi0EEviiiPT_S1_S1_iiE3Ash;
	add.s32 	%r429, %r428, %r427;
	st.shared.u32 	[%r429], %r426;
	shl.b32 	%r430, %r9, 2;
	cvt.u64.u32 	%rd14, %r430;
	add.s64 	%rd15, %rd13, %rd14;
	ld.global.u32 	%r431, [%rd15];
	add.s32 	%r432, %r429, %r430;
	st.shared.u32 	[%r432], %r431;
	add.s64 	%rd16, %rd15, %rd14;
	ld.global.u32 	%r433, [%rd16];
	add.s32 	%r434, %r432, %r430;
	st.shared.u32 	[%r434], %r433;
	add.s64 	%rd17, %rd16, %rd14;
	ld.global.u32 	%r435, [%rd17];
	add.s32 	%r436, %r434, %r430;
	st.shared.u32 	[%r436], %r435;
	add.s32 	%r1017, %r430, %r1017;
	setp.lt.u32 	%p8, %r1017, 128;
	@%p8 bra 	$L__BB106_235;
	bra.uni 	$L__BB106_6;

}
	// .globl	_Z9cuda_gemmIiLi256ELi1ELi1ELi128ELi64ELi64ELi32ELi1ELi1EEviiiPT_S1_S1_ii
.visible .entry _Z9cuda_gemmIiLi256ELi1ELi1ELi128ELi64ELi64ELi32ELi1ELi1EEviiiPT_S1_S1_ii(
	.param .u32 _Z9cuda_gemmIiLi256ELi1ELi1ELi128ELi64ELi64ELi32ELi1ELi1EEviiiPT_S1_S1_ii_param_0,
	.param .u32 _Z9cuda_gemmIiLi256ELi1ELi1ELi128ELi64ELi64ELi32ELi1ELi1EEviiiPT_S1_S1_ii_param_1,
	.param .u32 _Z9cuda_gemmIiLi256ELi1ELi1ELi128ELi64ELi64ELi32ELi1ELi1EEviiiPT_S1_S1_ii_param_2,
	.param .u64 .ptr .align 1 _Z9cuda_gemmIiLi256ELi1ELi1ELi128ELi64ELi64ELi32ELi1ELi1EEviiiPT_S1_S1_ii_param_3,
	.param .u64 .ptr .align 1 _Z9cuda_gemmIiLi256ELi1ELi1ELi128ELi64ELi64ELi32ELi1ELi1EEviiiPT_S1_S1_ii_param_4,
	.param .u64 .ptr .align 1 _Z9cuda_gemmIiLi256ELi1ELi1ELi128ELi64ELi64ELi32ELi1ELi1EEviiiPT_S1_S1_ii_param_5,
	.param .u32 _Z9cuda_gemmIiLi256ELi1ELi1ELi128ELi64ELi64ELi32ELi1ELi1EEviiiPT_S1_S1_ii_param_6,
	.param .u32 _Z9cuda_gemmIiLi256ELi1ELi1ELi128ELi64ELi64ELi32ELi1ELi1EEviiiPT_S1_S1_ii_param_7
)
.maxntid 256
{
	.reg .pred 	%p<28>;
	.reg .b16 	%rs<8>;
	.reg .b32 	%r<288>;
	.reg .b64 	%rd<46>;
	// demoted variable
	.shared .align 128 .b8 _ZZ9cuda_gemmIiLi256ELi1ELi1ELi128ELi64ELi64ELi32ELi1ELi1EEviiiPT_S1_S1_iiE11kron_fac_sh[8320];
	// demoted variable
	.shared .align 128 .b8 _ZZ9cuda_gemmIiLi256ELi1ELi1ELi128ELi64ELi64ELi32ELi1ELi1EEviiiPT_S1_S1_iiE3Ash[512];
	// demoted variable
	.shared .align 128 .b8 _ZZ9cuda_gemmIiLi256ELi1ELi1ELi128ELi64ELi64ELi32ELi1ELi1EEviiiPT_S1_S1_iiE3Csh[256];
	ld.param.u64 	%rd13, [_Z9cuda_gemmIiLi256ELi1ELi1ELi128ELi64ELi64ELi32ELi1ELi1EEviiiPT_S1_S1_ii_param_3];
	ld.param.u64 	%rd14, [_Z9cuda_gemmIiLi256ELi1ELi1ELi128ELi64ELi64ELi32ELi1ELi1EEviiiPT_S1_S1_ii_param_4];
	ld.param.u64 	%rd15, [_Z9cuda_gemmIiLi256ELi1ELi1ELi128ELi64ELi64ELi32ELi1ELi1EEviiiPT_S1_S1_ii_param_5];
	cvta.to.global.u64 	%rd1, %rd13;
	cvta.to.global.u64 	%rd2, %rd14;
	cvta.to.global.u64 	%rd3, %rd15;
	mov.u32 	%r287, %tid.x;
	shr.u32 	%r106, %r287, 2;
	and.b32  	%r2, %r106, 1;
	mov.u32 	%r3, %ntid.x;
	mov.u32 	%r4, %ctaid.y;
	mov.u32 	%r107, %nctaid.y;
	setp.ge.u32 	%p1, %r4, %r107;
	@%p1 bra 	$L__BB107_31;
	mov.u32 	%r108, %ctaid.x;
	shl.b32 	%r109, %r108, 5;
	and.b32  	%r5, %r287, 31;
	or.b32  	%r6, %r109, %r5;
	shr.u32 	%r7, %r3, 5;
	shl.b32 	%r8, %r108, 6;
	setp.gt.u32 	%p2, %r287, 127;
	@%p2 bra 	$L__BB107_8;
	shl.b32 	%r9, %r4, 7;
	add.s32 	%r110, %r287, %r3;
	max.u32 	%r111, %r110, 128;
	setp.lt.u32 	%p3, %r110, 128;
	selp.u32 	%r112, 1, 0, %p3;
	add.s32 	%r113, %r110, %r112;
	sub.s32 	%r114, %r111, %r113;
	div.u32 	%r115, %r114, %r3;
	add.s32 	%r10, %r115, %r112;
	and.b32  	%r116, %r10, 3;
	setp.eq.s32 	%p4, %r116, 3;
	mov.u32 	%r273, %r287;
	@%p4 bra 	$L__BB107_5;
	add.s32 	%r117, %r10, 1;
	and.b32  	%r118, %r117, 3;
	shl.b32 	%r119, %r287, 2;
	mov.u32 	%r120, _ZZ9cuda_gemmIiLi256ELi1ELi1ELi128ELi64ELi64ELi32ELi1ELi1EEviiiPT_S1_S1_iiE3Ash;
	add.s32 	%r266, %r120, %r119;
	shl.b32 	%r12, %r3, 2;
	add.s32 	%r121, %r287, %r9;
	mul.wide.u32 	%rd16, %r121, 4;
	add.s64 	%rd45, %rd1, %rd16;
	mul.wide.u32 	%rd5, %r3, 4;
	neg.s32 	%r265, %r118;
	mad.lo.s32 	%r273, %r3, %r118, %r287;
$L__BB107_4:
	.pragma "nounroll";
	ld.global.u32 	%r122, [%rd45];
	st.shared.u32 	[%r266], %r122;
	add.s32 	%r266, %r266, %r12;
	add.s64 	%rd45, %rd45, %rd5;
	add.s32 	%r265, %r265, 1;
	setp.ne.s32 	%p5, %r265, 0;
	@%p5 bra 	$L__BB107_4;
$L__BB107_5:
	setp.lt.u32 	%p6, %r10, 3;
	@%p6 bra 	$L__BB107_8;
	shl.b32 	%r123, %r273, 2;
	mov.u32 	%r124, _ZZ9cuda_gemmIiLi256ELi1ELi1ELi128ELi64ELi64ELi32ELi1ELi1EEviiiPT_S1_S1_iiE3Ash;
	add.s32 	%r272, %r124, %r123;
	mul.wide.u32 	%rd17, %r3, 4;
	add.s64 	%rd8, %rd1, %rd17;
	add.s32 	%r271, %r273, %r9;
	mul.wide.u32 	%rd18, %r3, 8;
	add.s64 	%rd9, %rd1, %rd18;
	mul.wide.u32 	%rd22, %r3, 12;
$L__BB107_7:
	mul.wide.s32 	%rd19, %r271, 4;
	add.s64 	%rd20, %rd8, %rd19;
	add.s64 	%rd21, %rd9, %rd19;
	add.s64 	%rd23, %rd1, %rd19;
	add.s64 	%rd24, %rd23, %rd22;
	ld.global.u32 	%r125, [%rd23];
	st.shared.u32 	[%r272], %r125;
	ld.global.u32 	%r126, [%rd20];
	shl.b32 	%r127, %r3, 2;
	add.s32 	%r128, %r272, %r127;
	st.shared.u32 	[%r128], %r126;
	ld.global.u32 	%r129, [%rd21];
	shl.b32 	%r130, %r3, 3;
	add.s32 	%r131, %r272, %r130;
	st.shared.u32 	[%r131], %r129;
	ld.global.u32 	%r132, [%rd24];
	mad.lo.s32 	%r133, %r3, 12, %r272;
	st.shared.u32 	[%r133], %r132;
	add.s32 	%r273, %r273, %r127;
	shl.b32 	%r134, %r3, 4;
	add.s32 	%r272, %r272, %r134;
	add.s32 	%r271, %r271, %r127;
	setp.lt.u32 	%p7, %r273, 128;
	@%p7 bra 	$L__BB107_7;
$L__BB107_8:
	setp.gt.u32 	%p8, %r287, 63;
	@%p8 bra 	$L__BB107_15;
	add.s32 	%r135, %r287, %r3;
	max.u32 	%r136, %r135, 64;
	setp.lt.u32 	%p9, %r135, 64;
	selp.u32 	%r137, 1, 0, %p9;
	add.s32 	%r138, %r135, %r137;
	sub.s32 	%r139, %r136, %r138;
	div.u32 	%r140, %r139, %r3;
	add.s32 	%r22, %r140, %r137;
	and.b32  	%r141, %r22, 3;
	setp.eq.s32 	%p10, %r141, 3;
	mov.u32 	%r275, %r287;
	@%p10 bra 	$L__BB107_12;
	add.s32 	%r142, %r22, 1;
	and.b32  	%r143, %r142, 3;
	shl.b32 	%r144, %r287, 2;
	mov.u32 	%r145, _ZZ9cuda_gemmIiLi256ELi1ELi1ELi128ELi64ELi64ELi32ELi1ELi1EEviiiPT_S1_S1_iiE3Csh;
	add.s32 	%r269, %r145, %r144;
	shl.b32 	%r24, %r3, 2;
	neg.s32 	%r268, %r143;
	mad.lo.s32 	%r275, %r3, %r143, %r287;
$L__BB107_11:
	.pragma "nounroll";
	mov.b32 	%r146, 0;
	st.shared.u32 	[%r269], %r146;
	add.s32 	%r269, %r269, %r24;
	add.s32 	%r268, %r268, 1;
	setp.ne.s32 	%p11, %r268, 0;
	@%p11 bra 	$L__BB107_11;
$L__BB107_12:
	setp.lt.u32 	%p12, %r22, 3;
	@%p12 bra 	$L__BB107_15;
	shl.b32 	%r32, %r3, 2;
	shl.b32 	%r147, %r275, 2;
	mov.u32 	%r148, _ZZ9cuda_gemmIiLi256ELi1ELi1ELi128ELi64ELi64ELi32ELi1ELi1EEviiiPT_S1_S1_iiE3Csh;
	add.s32 	%r274, %r148, %r147;
	shl.b32 	%r34, %r3, 4;
	shl.b32 	%r35, %r3, 3;
	mul.lo.s32 	%r36, %r3, 12;
$L__BB107_14:
	mov.b32 	%r149, 0;
	st.shared.u32 	[%r274], %r149;
	add.s32 	%r150, %r274, %r32;
	st.shared.u32 	[%r150], %r149;
	add.s32 	%r151, %r274, %r35;
	st.shared.u32 	[%r151], %r149;
	add.s32 	%r152, %r274, %r36;
	st.shared.u32 	[%r152], %r149;
	add.s32 	%r275, %r275, %r32;
	add.s32 	%r274, %r274, %r34;
	setp.lt.u32 	%p13, %r275, 64;
	@%p13 bra 	$L__BB107_14;
$L__BB107_15:
	mov.u32 	%r153, _ZZ9cuda_gemmIiLi256ELi1ELi1ELi128ELi64ELi64ELi32ELi1ELi1EEviiiPT_S1_S1_iiE11kron_fac_sh;
	mad.lo.s32 	%r47, %r5, 260, %r153;
	shr.u32 	%r278, %r287, 5;
	add.s32 	%r154, %r278, %r7;
	cvt.u16.u32 	%rs2, %r154;
	xor.b16  	%rs3, %rs2, 63;
	and.b16  	%rs4, %rs3, 255;
	cvt.u16.u32 	%rs5, %r7;
	and.b16  	%rs6, %rs5, 255;
	div.u16 	%rs7, %rs4, %rs6;
	and.b16  	%rs1, %rs7, 3;
	setp.eq.s16 	%p14, %rs1, 2;
	@%p14 bra 	$L__BB107_18;
	cvt.u32.u16 	%r49, %rs1;
	mov.b32 	%r277, 0;
$L__BB107_17:
	.pragma "nounroll";
	shl.b32 	%r156, %r278, 6;
	add.s32 	%r157, %r156, %r6;
	mul.wide.u32 	%rd25, %r157, 4;
	add.s64 	%rd26, %rd2, %rd25;
	ld.global.u32 	%r158, [%rd26];
	shl.b32 	%r159, %r278, 2;
	add.s32 	%r160, %r47, %r159;
	st.shared.u32 	[%r160], %r158;
	add.s32 	%r278, %r278, %r7;
	add.s32 	%r277, %r277, 1;
	xor.b32  	%r161, %r277, %r49;
	setp.ne.s32 	%p15, %r161, 2;
	@%p15 bra 	$L__BB107_17;
$L__BB107_18:
	shl.b32 	%r171, %r7, 2;
$L__BB107_19:
	shl.b32 	%r162, %r278, 6;
	add.s32 	%r163, %r162, %r6;
	mul.wide.u32 	%rd27, %r163, 4;
	add.s64 	%rd28, %rd2, %rd27;
	ld.global.u32 	%r164, [%rd28];
	shl.b32 	%r165, %r278, 2;
	add.s32 	%r166, %r47, %r165;
	st.shared.u32 	[%r166], %r164;
	add.s32 	%r167, %r278, %r7;
	shl.b32 	%r168, %r167, 6;
	add.s32 	%r169, %r168, %r6;
	mul.wide.u32 	%rd29, %r169, 4;
	add.s64 	%rd30, %rd2, %rd29;
	ld.global.u32 	%r170, [%rd30];
	add.s32 	%r172, %r166, %r171;
	st.shared.u32 	[%r172], %r170;
	add.s32 	%r173, %r167, %r7;
	shl.b32 	%r174, %r173, 6;
	add.s32 	%r175, %r174, %r6;
	mul.wide.u32 	%rd31, %r175, 4;
	add.s64 	%rd32, %rd2, %rd31;
	ld.global.u32 	%r176, [%rd32];
	add.s32 	%r177, %r172, %r171;
	st.shared.u32 	[%r177], %r176;
	add.s32 	%r178, %r173, %r7;
	shl.b32 	%r179, %r178, 6;
	add.s32 	%r180, %r179, %r6;
	mul.wide.u32 	%rd33, %r180, 4;
	add.s64 	%rd34, %rd2, %rd33;
	ld.global.u32 	%r181, [%rd34];
	add.s32 	%r182, %r177, %r171;
	st.shared.u32 	[%r182], %r181;
	add.s32 	%r278, %r171, %r278;
	setp.lt.u32 	%p16, %r278, 64;
	@%p16 bra 	$L__BB107_19;
	shl.b32 	%r183, %r2, 6;
	shl.b32 	%r184, %r287, 4;
	and.b32  	%r185, %r184, 48;
	or.b32  	%r186, %r183, %r185;
	bar.sync 	0;
	or.b32  	%r187, %r186, %r2;
	shl.b32 	%r188, %r187, 2;
	mov.u32 	%r189, _ZZ9cuda_gemmIiLi256ELi1ELi1ELi128ELi64ELi64ELi32ELi1ELi1EEviiiPT_S1_S1_iiE3Ash;
	add.s32 	%r190, %r189, %r188;
	ld.shared.u32 	%r57, [%r190];
	ld.shared.u32 	%r58, [%r190+4];
	ld.shared.u32 	%r59, [%r190+8];
	ld.shared.u32 	%r60, [%r190+12];
	ld.shared.u32 	%r61, [%r190+16];
	ld.shared.u32 	%r62, [%r190+20];
	ld.shared.u32 	%r63, [%r190+24];
	ld.shared.u32 	%r64, [%r190+28];
	ld.shared.u32 	%r65, [%r190+32];
	ld.shared.u32 	%r66, [%r190+36];
	ld.shared.u32 	%r67, [%r190+40];
	ld.shared.u32 	%r68, [%r190+44];
	ld.shared.u32 	%r69, [%r190+48];
	ld.shared.u32 	%r70, [%r190+52];
	ld.shared.u32 	%r71, [%r190+56];
	add.s32 	%r191, %r2, -1;
	and.b32  	%r192, %r191, 15;
	or.b32  	%r193, %r186, %r192;
	shl.b32 	%r194, %r193, 2;
	add.s32 	%r195, %r189, %r194;
	ld.shared.u32 	%r72, [%r195];
	shr.u32 	%r73, %r3, 3;
	shr.u32 	%r280, %r287, 3;
	and.b32  	%r75, %r287, 3;
	mad.lo.s32 	%r76, %r2, -63, %r186;
	shl.b32 	%r198, %r76, 2;
$L__BB107_21:
	setp.eq.s32 	%p17, %r2, 0;
	setp.ne.s32 	%p18, %r75, 0;
	mad.lo.s32 	%r197, %r280, 260, %r153;
	add.s32 	%r199, %r197, %r198;
	ld.shared.u32 	%r200, [%r199];
	mul.lo.s32 	%r201, %r200, %r57;
	ld.shared.u32 	%r202, [%r199+4];
	mad.lo.s32 	%r203, %r202, %r58, %r201;
	ld.shared.u32 	%r204, [%r199+8];
	mad.lo.s32 	%r205, %r204, %r59, %r203;
	ld.shared.u32 	%r206, [%r199+12];
	mad.lo.s32 	%r207, %r206, %r60, %r205;
	ld.shared.u32 	%r208, [%r199+16];
	mad.lo.s32 	%r209, %r208, %r61, %r207;
	ld.shared.u32 	%r210, [%r199+20];
	mad.lo.s32 	%r211, %r210, %r62, %r209;
	ld.shared.u32 	%r212, [%r199+24];
	mad.lo.s32 	%r213, %r212, %r63, %r211;
	ld.shared.u32 	%r214, [%r199+28];
	mad.lo.s32 	%r215, %r214, %r64, %r213;
	ld.shared.u32 	%r216, [%r199+32];
	mad.lo.s32 	%r217, %r216, %r65, %r215;
	ld.shared.u32 	%r218, [%r199+36];
	mad.lo.s32 	%r219, %r218, %r66, %r217;
	ld.shared.u32 	%r220, [%r199+40];
	mad.lo.s32 	%r221, %r220, %r67, %r219;
	ld.shared.u32 	%r222, [%r199+44];
	mad.lo.s32 	%r223, %r222, %r68, %r221;
	ld.shared.u32 	%r224, [%r199+48];
	mad.lo.s32 	%r225, %r224, %r69, %r223;
	ld.shared.u32 	%r226, [%r199+52];
	mad.lo.s32 	%r227, %r226, %r70, %r225;
	ld.shared.u32 	%r228, [%r199+56];
	mad.lo.s32 	%r229, %r228, %r71, %r227;
	selp.b32 	%r230, 0, -64, %p17;
	add.s32 	%r231, %r199, %r230;
	ld.shared.u32 	%r232, [%r231+60];
	mad.lo.s32 	%r233, %r232, %r72, %r229;
	shfl.sync.down.b32	%r234|%p19, %r233, 2, 7199, -1;
	add.s32 	%r235, %r234, %r233;
	shfl.sync.down.b32	%r236|%p20, %r235, 1, 7199, -1;
	add.s32 	%r78, %r236, %r235;
	@%p18 bra 	$L__BB107_23;
	shl.b32 	%r237, %r2, 2;
	shl.b32 	%r238, %r280, 3;
	or.b32  	%r239, %r238, %r237;
	mov.u32 	%r240, _ZZ9cuda_gemmIiLi256ELi1ELi1ELi128ELi64ELi64ELi32ELi1ELi1EEviiiPT_S1_S1_iiE3Csh;
	add.s32 	%r241, %r240, %r239;
	st.shared.u32 	[%r241], %r78;
$L__BB107_23:
	add.s32 	%r280, %r280, %r73;
	setp.lt.u32 	%p21, %r280, 32;
	@%p21 bra 	$L__BB107_21;
	setp.gt.u32 	%p22, %r287, 63;
	bar.sync 	0;
	@%p22 bra 	$L__BB107_31;
	shl.b32 	%r80, %r4, 7;
	add.s32 	%r242, %r287, %r3;
	max.u32 	%r243, %r242, 64;
	setp.lt.u32 	%p23, %r242, 64;
	selp.u32 	%r244, 1, 0, %p23;
	add.s32 	%r245, %r242, %r244;
	sub.s32 	%r246, %r243, %r245;
	div.u32 	%r247, %r246, %r3;
	add.s32 	%r81, %r247, %r244;
	and.b32  	%r248, %r81, 3;
	setp.eq.s32 	%p24, %r248, 3;
	@%p24 bra 	$L__BB107_28;
	add.s32 	%r249, %r81, 1;
	and.b32  	%r250, %r249, 3;
	shl.b32 	%r251, %r287, 2;
	mov.u32 	%r252, _ZZ9cuda_gemmIiLi256ELi1ELi1ELi128ELi64ELi64ELi32ELi1ELi1EEviiiPT_S1_S1_iiE3Csh;
	add.s32 	%r283, %r252, %r251;
	shl.b32 	%r83, %r3, 2;
	add.s32 	%r253, %r287, %r80;
	add.s32 	%r282, %r253, %r8;
	neg.s32 	%r281, %r250;
	mad.lo.s32 	%r287, %r3, %r250, %r287;
$L__BB107_27:
	.pragma "nounroll";
	ld.shared.u32 	%r254, [%r283];
	mul.wide.u32 	%rd35, %r282, 4;
	add.s64 	%rd36, %rd3, %rd35;
	st.global.u32 	[%rd36], %r254;
	add.s32 	%r283, %r283, %r83;
	add.s32 	%r282, %r282, %r3;
	add.s32 	%r281, %r281, 1;
	setp.ne.s32 	%p25, %r281, 0;
	@%p25 bra 	$L__BB107_27;
$L__BB107_28:
	setp.lt.u32 	%p26, %r81, 3;
	@%p26 bra 	$L__BB107_31;
	shl.b32 	%r94, %r3, 2;
	shl.b32 	%r255, %r287, 2;
	mov.u32 	%r256, _ZZ9cuda_gemmIiLi256ELi1ELi1ELi128ELi64ELi64ELi32ELi1ELi1EEviiiPT_S1_S1_iiE3Csh;
	add.s32 	%r286, %r256, %r255;
	shl.b32 	%r96, %r3, 4;
	shl.b32 	%r97, %r3, 3;
	mul.lo.s32 	%r98, %r3, 12;
	mul.wide.u32 	%rd37, %r3, 4;
	add.s64 	%rd10, %rd3, %rd37;
	add.s32 	%r257, %r287, %r80;
	add.s32 	%r285, %r257, %r8;
	mul.wide.u32 	%rd38, %r3, 8;
	add.s64 	%rd11, %rd3, %rd38;
	mul.wide.u32 	%rd39, %r3, 12;
	add.s64 	%rd12, %rd3, %rd39;
$L__BB107_30:
	mul.wide.s32 	%rd40, %r285, 4;
	add.s64 	%rd41, %rd10, %rd40;
	add.s64 	%rd42, %rd11, %rd40;
	add.s64 	%rd43, %rd12, %rd40;
	add.s64 	%rd44, %rd3, %rd40;
	ld.shared.u32 	%r258, [%r286];
	st.global.u32 	[%rd44], %r258;
	add.s32 	%r259, %r286, %r94;
	ld.shared.u32 	%r260, [%r259];
	st.global.u32 	[%rd41], %r260;
	add.s32 	%r261, %r286, %r97;
	ld.shared.u32 	%r262, [%r261];
	st.global.u32 	[%rd42], %r262;
	add.s32 	%r263, %r286, %r98;
	ld.shared.u32 	%r264, [%r263];
	st.global.u32 	[%rd43], %r264;
	add.s32 	%r287, %r287, %r94;
	add.s32 	%r286, %r286, %r96;
	add.s32 	%r285, %r285, %r94;
	setp.lt.u32 	%p27, %r287, 64;
	@%p27 bra 	$L__BB107_30;
$L__BB107_31:
	ret;

}
	// .globl	_Z9cuda_gemmIiLi256ELi1ELi1ELi128ELi128ELi128ELi32ELi0ELi0EEviiiPT_S1_S1_ii
.visible .entry _Z9cuda_gemmIiLi256ELi1ELi1ELi128ELi128ELi128ELi32ELi0ELi0EEviiiPT_S1_S1_ii(
	.param .u32 _Z9cuda_gemmIiLi256ELi1ELi1ELi128ELi128ELi128ELi32ELi0ELi0EEviiiPT_S1_S1_ii_param_0,
	.param .u32 _Z9cuda_gemmIiLi256ELi1ELi1ELi128ELi128ELi128ELi32ELi0ELi0EEviiiPT_S1_S1_ii_param_1,
	.param .u32 _Z9cuda_gemmIiLi256ELi1ELi1ELi128ELi128ELi128ELi32ELi0ELi0EEviiiPT_S1_S1_ii_param_2,
	.param .u64 .ptr .align 1 _Z9cuda_gemmIiLi256ELi1ELi1ELi128ELi128ELi128ELi32ELi0ELi0EEviiiPT_S1_S1_ii_param_3,
	.param .u64 .ptr .align 1 _Z9cuda_gemmIiLi256ELi1ELi1ELi128ELi128ELi128ELi32ELi0ELi0EEviiiPT_S1_S1_ii_param_4,
	.param .u64 .ptr .align 1 _Z9cuda_gemmIiLi256ELi1ELi1ELi128ELi128ELi128ELi32ELi0ELi0EEviiiPT_S1_S1_ii_param_5,
	.param .u32 _Z9cuda_gemmIiLi256ELi1ELi1ELi128ELi128ELi128ELi32ELi0ELi0EEviiiPT_S1_S1_ii_param_6,
	.param .u32 _Z9cuda_gemmIiLi256ELi1ELi1ELi128ELi128ELi128ELi32ELi0ELi0EEviiiPT_S1_S1_ii_param_7
)
.maxntid 256
{
	.reg .pred 	%p<183>;
	.reg .b32 	%r<1244>;
	.reg .b64 	%rd<27>;
	// demoted variable
	.shared .align 128 .b8 _ZZ9cuda_gemmIiLi256ELi1ELi1ELi128ELi128ELi128ELi32ELi0ELi0EEviiiPT_S1_S1_iiE11kron_fac_sh[16512];
	// demoted variable
	.shared .align 128 .b8 _ZZ9cuda_gemmIiLi256ELi1ELi1ELi128ELi128ELi128ELi32ELi0ELi0EEviiiPT_S1_S1_iiE3Ash[512];
	// demoted variable
	.shared .align 128 .b8 _ZZ9cuda_gemmIiLi256ELi1ELi1ELi128ELi128ELi128ELi32ELi0ELi0EEviiiPT_S1_S1_iiE3Csh[128];
	ld.param.u32 	%r416, [_Z9cuda_gemmIiLi256ELi1ELi1ELi128ELi128ELi128ELi32ELi0ELi0EEviiiPT_S1_S1_ii_param_2];
	ld.param.u64 	%rd5, [_Z9cuda_gemmIiLi256ELi1ELi1ELi128ELi128ELi128ELi32ELi0ELi0EEviiiPT_S1_S1_ii_param_3];
	ld.param.u64 	%rd4, [_Z9cuda_gemmIiLi256ELi1ELi1ELi128ELi128ELi128ELi32ELi0ELi0EEviiiPT_S1_S1_ii_param_4];
	ld.param.u64 	%rd6, [_Z9cuda_gemmIiLi256ELi1ELi1ELi128ELi128ELi128ELi32ELi0ELi0EEviiiPT_S1_S1_ii_param_5];
	ld.param.u32 	%r417, [_Z9cuda_gemmIiLi256ELi1ELi1ELi128ELi128ELi128ELi32ELi0ELi0EEviiiPT_S1_S1_ii_param_6];
	ld.param.u32 	%r418, [_Z9cuda_gemmIiLi256ELi1ELi1ELi128ELi128ELi128ELi32ELi0ELi0EEviiiPT_S1_S1_ii_param_7];
	cvta.to.global.u64 	%rd1, %rd5;
	cvta.to.global.u64 	%rd2, %rd6;
	mov.u32 	%r1238, %tid.x;
	and.b32  	%r2, %r1238, 31;
	setp.lt.s32 	%p1, %r418, 16;
	shr.u32 	%r3, %r418, 4;
	selp.b32 	%r4, 1, %r3, %p1;
	and.b32  	%r419, %r416, -128;
	setp.eq.s32 	%p2, %r419, 8192;
	@%p2 bra 	$L__BB108_3;
	setp.ne.s32 	%p3, %r419, 4096;
	@%p3 bra 	$L__BB108_4;
	mov.u32 	%r421, %ctaid.x;
	shr.u32 	%r1073, %r421, 5;
	and.b32  	%r1072, %r421, 31;
	bra.uni 	$L__BB108_5;
$L__BB108_3:
	mov.u32 	%r420, %ctaid.x;
	shr.u32 	%r1073, %r420, 6;
	and.b32  	%r1072, %r420, 63;
	bra.uni 	$L__BB108_5;
$L__BB108_4:
	mov.u32 	%r422, %ctaid.x;
	shr.s32 	%r423, %r416, 31;
	shr.u32 	%r424, %r423, 25;
	add.s32 	%r425, %r416, %r424;
	shr.s32 	%r426, %r425, 7;
	div.u32 	%r1073, %r422, %r426;
	mul.lo.s32 	%r427, %r1073, %r426;
	sub.s32 	%r1072, %r422, %r427;
$L__BB108_5:
	div.s32 	%r13, 128, %r418;
	mul.lo.s32 	%r428, %r13, %r4;
	min.s32 	%r14, %r428, 256;
	div.u32 	%r16, %r1238, %r14;
	mul.lo.s32 	%r429, %r16, %r14;
	sub.s32 	%r430, %r1238, %r429;
	div.u32 	%r15, %r430, %r4;
	mov.u32 	%r17, %ntid.x;
	div.u32 	%r18, %r17, %r14;
	mov.u32 	%r19, %ctaid.y;
	mov.u32 	%r431, %nctaid.y;
	setp.ge.u32 	%p4, %r19, %r431;
	@%p4 bra 	$L__BB108_167;
	shr.u32 	%r1082, %r1238, 5;
	shl.b32 	%r21, %r1073, 5;
	and.b32  	%r22, %r15, 15;
	rem.u32 	%r432, %r1238, %r4;
	shl.b32 	%r23, %r432, 4;
	min.s32 	%r24, %r417, 32;
	min.u32 	%r25, %r418, 16;
	or.b32  	%r26, %r22, %r23;
	shr.s32 	%r433, %r416, 31;
	shr.u32 	%r434, %r433, 30;
	add.s32 	%r435, %r416, %r434;
	shr.s32 	%r436, %r435, 2;
	mul.lo.s32 	%r27, %r1073, %r436;
	setp.gt.u32 	%p5, %r1238, 127;
	@%p5 bra 	$L__BB108_11;
	shl.b32 	%r437, %r1072, 7;
	mad.lo.s32 	%r28, %r19, %r416, %r437;
	add.s32 	%r438, %r1238, %r17;
	max.u32 	%r439, %r438, 128;
	setp.lt.u32 	%p6, %r438, 128;
	selp.u32 	%r440, 1, 0, %p6;
	add.s32 	%r441, %r438, %r440;
	sub.s32 	%r442, %r439, %r441;
	div.u32 	%r443, %r442, %r17;
	add.s32 	%r29, %r443, %r440;
	and.b32  	%r444, %r29, 3;
	setp.eq.s32 	%p7, %r444, 3;
	mov.u32 	%r1076, %r1238;
	@%p7 bra 	$L__BB108_10;
	add.s32 	%r446, %r29, 1;
	and.b32  	%r30, %r446, 3;
	mov.b32 	%r1075, 0;
	mov.u32 	%r1076, %r1238;
$L__BB108_9:
	.pragma "nounroll";
	add.s32 	%r447, %r28, %r1076;
	mul.wide.s32 	%rd7, %r447, 4;
	add.s64 	%rd8, %rd1, %rd7;
	ld.global.u32 	%r448, [%rd8];
	shl.b32 	%r449, %r1076, 2;
	mov.u32 	%r450, _ZZ9cuda_gemmIiLi256ELi1ELi1ELi128ELi128ELi128ELi32ELi0ELi0EEviiiPT_S1_S1_iiE3Ash;
	add.s32 	%r451, %r450, %r449;
	st.shared.u32 	[%r451], %r448;
	add.s32 	%r1076, %r1076, %r17;
	add.s32 	%r1075, %r1075, 1;
	setp.ne.s32 	%p8, %r1075, %r30;
	@%p8 bra 	$L__BB108_9;
$L__BB108_10:
	setp.lt.u32 	%p9, %r29, 3;
	@%p9 bra 	$L__BB108_11;
	bra.uni 	$L__BB108_240;
$L__BB108_11:
	setp.gt.u32 	%p11, %r1238, 31;
	@%p11 bra 	$L__BB108_17;
	add.s32 	%r464, %r1238, %r17;
	max.u32 	%r465, %r464, 32;
	setp.lt.u32 	%p12, %r464, 32;
	selp.u32 	%r466, 1, 0, %p12;
	add.s32 	%r467, %r464, %r466;
	sub.s32 	%r468, %r465, %r467;
	div.u32 	%r469, %r468, %r17;
	add.s32 	%r36, %r469, %r466;
	and.b32  	%r470, %r36, 3;
	setp.eq.s32 	%p13, %r470, 3;
	mov.u32 	%r1079, %r1238;
	@%p13 bra 	$L__BB108_15;
	add.s32 	%r472, %r36, 1;
	and.b32  	%r37, %r472, 3;
	mov.b32 	%r1078, 0;
	mov.u32 	%r1079, %r1238;
$L__BB108_14:
	.pragma "nounroll";
	shl.b32 	%r473, %r1079, 2;
	mov.u32 	%r474, _ZZ9cuda_gemmIiLi256ELi1ELi1ELi128ELi128ELi128ELi32ELi0ELi0EEviiiPT_S1_S1_iiE3Csh;
	add.s32 	%r475, %r474, %r473;
	mov.b32 	%r476, 0;
	st.shared.u32 	[%r475], %r476;
	add.s32 	%r1079, %r1079, %r17;
	add.s32 	%r1078, %r1078, 1;
	setp.ne.s32 	%p14, %r1078, %r37;
	@%p14 bra 	$L__BB108_14;
$L__BB108_15:
	setp.lt.u32 	%p15, %r36, 3;
	@%p15 bra 	$L__BB108_17;
$L__BB108_16:
	shl.b32 	%r477, %r1079, 2;
	mov.u32 	%r478, _ZZ9cuda_gemmIiLi256ELi1ELi1ELi128ELi128ELi128ELi32ELi0ELi0EEviiiPT_S1_S1_iiE3Csh;
	add.s32 	%r479, %r478, %r477;
	mov.b32 	%r480, 0;
	st.shared.u32 	[%r479], %r480;
	shl.b32 	%r481, %r17, 2;
	add.s32 	%r482, %r479, %r481;
	st.shared.u32 	[%r482], %r480;
	add.s32 	%r483, %r482, %r481;
	st.shared.u32 	[%r483], %r480;
	add.s32 	%r484, %r483, %r481;
	st.shared.u32 	[%r484], %r480;
	add.s32 	%r1079, %r481, %r1079;
	setp.lt.u32 	%p16, %r1079, 32;
	@%p16 bra 	$L__BB108_16;
$L__BB108_17:
	setp.ge.s32 	%p17, %r1082, %r418;
	@%p17 bra 	$L__BB108_20;
	cvta.to.global.u64 	%rd3, %rd4;
	shr.u32 	%r47, %r17, 5;
	mov.u32 	%r485, _ZZ9cuda_gemmIiLi256ELi1ELi1ELi128ELi128ELi128ELi32ELi0ELi0EEviiiPT_S1_S1_iiE11kron_fac_sh;
	mad.lo.s32 	%r48, %r2, 516, %r485;
	add.s32 	%r49, %r21, %r2;
$L__BB108_19:
	mad.lo.s32 	%r486, %r1082, %r417, %r49;
	mul.wide.s32 	%rd15, %r486, 4;
	add.s64 	%rd16, %rd3, %rd15;
	ld.global.u32 	%r487, [%rd16];
	shl.b32 	%r488, %r1082, 2;
	add.s32 	%r489, %r48, %r488;
	st.shared.u32 	[%r489], %r487;
	add.s32 	%r1082, %r1082, %r47;
	setp.lt.s32 	%p18, %r1082, %r418;
	@%p18 bra 	$L__BB108_19;
$L__BB108_20:
	setp.lt.s32 	%p19, %r13, 1;
	bar.sync 	0;
	@%p19 bra 	$L__BB108_160;
	setp.ne.s32 	%p20, %r4, 1;
	@%p20 bra 	$L__BB108_90;
	add.s32 	%r848, %r15, 2;
	and.b32  	%r52, %r848, 15;
	xor.b32  	%r53, %r22, 8;
	add.s32 	%r849, %r15, 9;
	and.b32  	%r54, %r849, 15;
	add.s32 	%r850, %r15, 10;
	and.b32  	%r55, %r850, 15;
	add.s32 	%r851, %r15, 11;
	and.b32  	%r56, %r851, 15;
	add.s32 	%r852, %r15, 12;
	and.b32  	%r57, %r852, 15;
	add.s32 	%r853, %r15, 13;
	and.b32  	%r58, %r853, 15;
	add.s32 	%r854, %r15, 14;
	and.b32  	%r59, %r854, 15;
	setp.gt.u32 	%p126, %r418, %r22;
	selp.b32 	%r855, 0, %r25, %p126;
	sub.s32 	%r60, %r26, %r855;
	add.s32 	%r856, %r22, 1;
	setp.lt.u32 	%p127, %r856, %r25;
	selp.b32 	%r857, 0, %r25, %p127;
	sub.s32 	%r61, %r26, %r857;
	add.s32 	%r858, %r22, 2;
	setp.lt.u32 	%p128, %r858, %r25;
	selp.b32 	%r859, 0, %r25, %p128;
	sub.s32 	%r62, %r26, %r859;
	add.s32 	%r860, %r22, 3;
	setp.lt.u32 	%p129, %r860, %r25;
	selp.b32 	%r861, 0, %r25, %p129;
	sub.s32 	%r63, %r26, %r861;
	add.s32 	%r862, %r22, 4;
	setp.lt.u32 	%p130, %r862, %r25;
	selp.b32 	%r863, 0, %r25, %p130;
	sub.s32 	%r64, %r26, %r863;
	add.s32 	%r864, %r22, 5;
	setp.lt.u32 	%p131, %r864, %r25;
	selp.b32 	%r865, 0, %r25, %p131;
	sub.s32 	%r65, %r26, %r865;
	add.s32 	%r866, %r22, 6;
	setp.lt.u32 	%p132, %r866, %r25;
	selp.b32 	%r867, 0, %r25, %p132;
	sub.s32 	%r66, %r26, %r867;
	add.s32 	%r868, %r22, 7;
	setp.lt.u32 	%p133, %r868, %r25;
	selp.b32 	%r869, 0, %r25, %p133;
	sub.s32 	%r67, %r26, %r869;
	add.s32 	%r870, %r22, 8;
	setp.lt.u32 	%p134, %r870, %r25;
	selp.b32 	%r871, 0, %r25, %p134;
	sub.s32 	%r68, %r26, %r871;
	add.s32 	%r872, %r22, 9;
	setp.lt.u32 	%p135, %r872, %r25;
	selp.b32 	%r873, 0, %r25, %p135;
	sub.s32 	%r69, %r26, %r873;
	add.s32 	%r874, %r22, 10;
	setp.lt.u32 	%p136, %r874, %r25;
	selp.b32 	%r875, 0, %r25, %p136;
	sub.s32 	%r70, %r26, %r875;
	add.s32 	%r876, %r22, 11;
	setp.lt.u32 	%p137, %r876, %r25;
	selp.b32 	%r877, 0, %r25, %p137;
	sub.s32 	%r71, %r26, %r877;
	add.s32 	%r878, %r22, 12;
	setp.lt.u32 	%p138, %r878, %r25;
	selp.b32 	%r879, 0, %r25, %p138;
	sub.s32 	%r72, %r26, %r879;
	add.s32 	%r880, %r22, 13;
	setp.lt.u32 	%p139, %r880, %r25;
	selp.b32 	%r881, 0, %r25, %p139;
	sub.s32 	%r73, %r26, %r881;
	add.s32 	%r882, %r22, 14;
	setp.lt.u32 	%p140, %r882, %r25;
	selp.b32 	%r883, 0, %r25, %p140;
	sub.s32 	%r74, %r26, %r883;
	add.s32 	%r884, %r22, 15;
	setp.lt.u32 	%p141, %r884, %r25;
	selp.b32 	%r885, 0, %r25, %p141;
	sub.s32 	%r75, %r26, %r885;
	mov.b32 	%r1099, 0;
	shl.b32 	%r966, %r60, 2;
	shl.b32 	%r969, %r61, 2;
	shl.b32 	%r972, %r62, 2;
	shl.b32 	%r975, %r63, 2;
	shl.b32 	%r978, %r64, 2;
	shl.b32 	%r981, %r65, 2;
	shl.b32 	%r984, %r66, 2;
	shl.b32 	%r987, %r67, 2;
	shl.b32 	%r990, %r68, 2;
	shl.b32 	%r993, %r69, 2;
	shl.b32 	%r996, %r70, 2;
	shl.b32 	%r999, %r71, 2;
	shl.b32 	%r1002, %r72, 2;
	shl.b32 	%r1005, %r73, 2;
	shl.b32 	%r1008, %r74, 2;
	shl.b32 	%r1011, %r75, 2;
$L__BB108_23:
	setp.lt.s32 	%p142, %r418, 1;
	add.s32 	%r93, %r1099, %r15;
	mul.lo.s32 	%r94, %r93, %r418;
	add.s32 	%r95, %r94, %r23;
	@%p142 bra 	$L__BB108_25;
	add.s32 	%r886, %r26, %r94;
	shl.b32 	%r887, %r886, 2;
	mov.u32 	%r888, _ZZ9cuda_gemmIiLi256ELi1ELi1ELi128ELi128ELi128ELi32ELi0ELi0EEviiiPT_S1_S1_iiE3Ash;
	add.s32 	%r889, %r888, %r887;
	ld.shared.u32 	%r1100, [%r889];
$L__BB108_25:
	setp.lt.s32 	%p143, %r418, 2;
	@%p143 bra 	$L__BB108_27;
	add.s32 	%r890, %r15, 1;
	and.b32  	%r891, %r890, 15;
	add.s32 	%r892, %r95, %r891;
	shl.b32 	%r893, %r892, 2;
	mov.u32 	%r894, _ZZ9cuda_gemmIiLi256ELi1ELi1ELi128ELi128ELi128ELi32ELi0ELi0EEviiiPT_S1_S1_iiE3Ash;
	add.s32 	%r895, %r894, %r893;
	ld.shared.u32 	%r1101, [%r895];
$L__BB108_27:
	setp.lt.s32 	%p144, %r418, 3;
	@%p144 bra 	$L__BB108_29;
	add.s32 	%r896, %r95, %r52;
	shl.b32 	%r897, %r896, 2;
	mov.u32 	%r898, _ZZ9cuda_gemmIiLi256ELi1ELi1ELi128ELi128ELi128ELi32ELi0ELi0EEviiiPT_S1_S1_iiE3Ash;
	add.s32 	%r899, %r898, %r897;
	ld.shared.u32 	%r1102, [%r899];
$L__BB108_29:
	setp.lt.s32 	%p145, %r418, 4;
	@%p145 bra 	$L__BB108_31;
	add.s32 	%r900, %r15, 3;
	and.b32  	%r901, %r900, 15;
	add.s32 	%r902, %r95, %r901;
	shl.b32 	%r903, %r902, 2;
	mov.u32 	%r904, _ZZ9cuda_gemmIiLi256ELi1ELi1ELi128ELi128ELi128ELi32ELi0ELi0EEviiiPT_S1_S1_iiE3Ash;
	add.s32 	%r905, %r904, %r903;
	ld.shared.u32 	%r1103, [%r905];
$L__BB108_31:
	setp.lt.s32 	%p146, %r418, 5;
	@%p146 bra 	$L__BB108_33;
	add.s32 	%r906, %r15, 4;
	and.b32  	%r907, %r906, 15;
	add.s32 	%r908, %r95, %r907;
	shl.b32 	%r909, %r908, 2;
	mov.u32 	%r910, _ZZ9cuda_gemmIiLi256ELi1ELi1ELi128ELi128ELi128ELi32ELi0ELi0EEviiiPT_S1_S1_iiE3Ash;
	add.s32 	%r911, %r910, %r909;
	ld.shared.u32 	%r1104, [%r911];
$L__BB108_33:
	setp.lt.s32 	%p147, %r418, 6;
	@%p147 bra 	$L__BB108_35;
	add.s32 	%r912, %r15, 5;
	and.b32  	%r913, %r912, 15;
	add.s32 	%r914, %r95, %r913;
	shl.b32 	%r915, %r914, 2;
	mov.u32 	%r916, _ZZ9cuda_gemmIiLi256ELi1ELi1ELi128ELi128ELi128ELi32ELi0ELi0EEviiiPT_S1_S1_iiE3Ash;
	add.s32 	%r917, %r916, %r915;
	ld.shared.u32 	%r1105, [%r917];
$L__BB108_35:
	setp.lt.s32 	%p148, %r418, 7;
	@%p148 bra 	$L__BB108_37;
	add.s32 	%r918, %r15, 6;
	and.b32  	%r919, %r918, 15;
	add.s32 	%r920, %r95, %r919;
	shl.b32 	%r921, %r920, 2;
	mov.u32 	%r922, _ZZ9cuda_gemmIiLi256ELi1ELi1ELi128ELi128ELi128ELi32ELi0ELi0EEviiiPT_S1_S1_iiE3Ash;
	add.s32 	%r923, %r922, %r921;
	ld.shared.u32 	%r1106, [%r923];
$L__BB108_37:
	setp.lt.s32 	%p149, %r418, 8;
	@%p149 bra 	$L__BB108_39;
	add.s32 	%r924, %r15, 7;
	and.b32  	%r925, %r924, 15;
	add.s32 	%r926, %r95, %r925;
	shl.b32 	%r927, %r926, 2;
	mov.u32 	%r928, _ZZ9cuda_gemmIiLi256ELi1ELi1ELi128ELi128ELi128ELi32ELi0ELi0EEviiiPT_S1_S1_iiE3Ash;
	add.s32 	%r929, %r928, %r927;
	ld.shared.u32 	%r1107, [%r929];
$L__BB108_39:
	setp.lt.s32 	%p150, %r418, 9;
	@%p150 bra 	$L__BB108_41;
	add.s32 	%r930, %r95, %r53;
	shl.b32 	%r931, %r930, 2;
	mov.u32 	%r932, _ZZ9cuda_gemmIiLi256ELi1ELi1ELi128ELi128ELi128ELi32ELi0ELi0EEviiiPT_S1_S1_iiE3Ash;
	add.s32 	%r933, %r932, %r931;
	ld.shared.u32 	%r1108, [%r933];
$L__BB108_41:
	setp.lt.s32 	%p151, %r418, 10;
	@%p151 bra 	$L__BB108_43;
	add.s32 	%r934, %r95, %r54;
	shl.b32 	%r935, %r934, 2;
	mov.u32 	%r936, _ZZ9cuda_gemmIiLi256ELi1ELi1ELi128ELi128ELi128ELi32ELi0ELi0EEviiiPT_S1_S1_iiE3Ash;
	add.s32 	%r937, %r936, %r935;
	ld.shared.u32 	%r1109, [%r937];
$L__BB108_43:
	setp.lt.s32 	%p152, %r418, 11;
	@%p152 bra 	$L__BB108_45;
	add.s32 	%r938, %r95, %r55;
	shl.b32 	%r939, %r938, 2;
	mov.u32 	%r940, _ZZ9cuda_gemmIiLi256ELi1ELi1ELi128ELi128ELi128ELi32ELi0ELi0EEviiiPT_S1_S1_iiE3Ash;
	add.s32 	%r941, %r940, %r939;
	ld.shared.u32 	%r1110, [%r941];
$L__BB108_45:
	setp.lt.s32 	%p153, %r418, 12;
	@%p153 bra 	$L__BB108_47;
	add.s32 	%r942, %r95, %r56;
	shl.b32 	%r943, %r942, 2;
	mov.u32 	%r944, _ZZ9cuda_gemmIiLi256ELi1ELi1ELi128ELi128ELi128ELi32ELi0ELi0EEviiiPT_S1_S1_iiE3Ash;
	add.s32 	%r945, %r944, %r943;
	ld.shared.u32 	%r1111, [%r945];
$L__BB108_47:
	setp.lt.s32 	%p154, %r418, 13;
	@%p154 bra 	$L__BB108_49;
	add.s32 	%r946, %r95, %r57;
	shl.b32 	%r947, %r946, 2;
	mov.u32 	%r948, _ZZ9cuda_gemmIiLi256ELi1ELi1ELi128ELi128ELi128ELi32ELi0ELi0EEviiiPT_S1_S1_iiE3Ash;
	add.s32 	%r949, %r948, %r947;
	ld.shared.u32 	%r1112, [%r949];
$L__BB108_49:
	setp.lt.s32 	%p155, %r418, 14;
	@%p155 bra 	$L__BB108_51;
	add.s32 	%r950, %r95, %r58;
	shl.b32 	%r951, %r950, 2;
	mov.u32 	%r952, _ZZ9cuda_gemmIiLi256ELi1ELi1ELi128ELi128ELi128ELi32ELi0ELi0EEviiiPT_S1_S1_iiE3Ash;
	add.s32 	%r953, %r952, %r951;
	ld.shared.u32 	%r1113, [%r953];
$L__BB108_51:
	setp.lt.s32 	%p156, %r418, 15;
	@%p156 bra 	$L__BB108_53;
	add.s32 	%r954, %r95, %r59;
	shl.b32 	%r955, %r954, 2;
	mov.u32 	%r956, _ZZ9cuda_gemmIiLi256ELi1ELi1ELi128ELi128ELi128ELi32ELi0ELi0EEviiiPT_S1_S1_iiE3Ash;
	add.s32 	%r957, %r956, %r955;
	ld.shared.u32 	%r1114, [%r957];
$L__BB108_53:
	setp.lt.s32 	%p157, %r418, 16;
	@%p157 bra 	$L__BB108_55;
	add.s32 	%r958, %r15, -1;
	and.b32  	%r959, %r958, 15;
	add.s32 	%r960, %r95, %r959;
	shl.b32 	%r961, %r960, 2;
	mov.u32 	%r962, _ZZ9cuda_gemmIiLi256ELi1ELi1ELi128ELi128ELi128ELi32ELi0ELi0EEviiiPT_S1_S1_iiE3Ash;
	add.s32 	%r963, %r962, %r961;
	ld.shared.u32 	%r1115, [%r963];
$L__BB108_55:
	setp.ge.s32 	%p158, %r16, %r24;
	mov.u32 	%r1116, %r16;
	@%p158 bra 	$L__BB108_56;
	bra.uni 	$L__BB108_57;
$L__BB108_56:
	add.s32 	%r1099, %r1099, %r14;
	setp.lt.s32 	%p176, %r1099, %r13;
	@%p176 bra 	$L__BB108_23;
	bra.uni 	$L__BB108_160;
$L__BB108_57:
	mov.u32 	%r965, _ZZ9cuda_gemmIiLi256ELi1ELi1ELi128ELi128ELi128ELi32ELi0ELi0EEviiiPT_S1_S1_iiE11kron_fac_sh;
	mad.lo.s32 	%r130, %r1116, 516, %r965;
	mov.b32 	%r1118, 0;
	@%p142 bra 	$L__BB108_59;
	add.s32 	%r967, %r130, %r966;
	ld.shared.u32 	%r968, [%r967];
	mul.lo.s32 	%r1118, %r968, %r1100;
$L__BB108_59:
	@%p143 bra 	$L__BB108_61;
	add.s32 	%r970, %r130, %r969;
	ld.shared.u32 	%r971, [%r970+4];
	mad.lo.s32 	%r1118, %r971, %r1101, %r1118;
$L__BB108_61:
	@%p144 bra 	$L__BB108_63;
	add.s32 	%r973, %r130, %r972;
	ld.shared.u32 	%r974, [%r973+8];
	mad.lo.s32 	%r1118, %r974, %r1102, %r1118;
$L__BB108_63:
	@%p145 bra 	$L__BB108_65;
	add.s32 	%r976, %r130, %r975;
	ld.shared.u32 	%r977, [%r976+12];
	mad.lo.s32 	%r1118, %r977, %r1103, %r1118;
$L__BB108_65:
	@%p146 bra 	$L__BB108_67;
	add.s32 	%r979, %r130, %r978;
	ld.shared.u32 	%r980, [%r979+16];
	mad.lo.s32 	%r1118, %r980, %r1104, %r1118;
$L__BB108_67:
	@%p147 bra 	$L__BB108_69;
	add.s32 	%r982, %r130, %r981;
	ld.shared.u32 	%r983, [%r982+20];
	mad.lo.s32 	%r1118, %r983, %r1105, %r1118;
$L__BB108_69:
	setp.lt.s32 	%p165, %r418, 7;
	@%p165 bra 	$L__BB108_71;
	add.s32 	%r985, %r130, %r984;
	ld.shared.u32 	%r986, [%r985+24];
	mad.lo.s32 	%r1118, %r986, %r1106, %r1118;
$L__BB108_71:
	setp.lt.s32 	%p166, %r418, 8;
	@%p166 bra 	$L__BB108_73;
	add.s32 	%r988, %r130, %r987;
	ld.shared.u32 	%r989, [%r988+28];
	mad.lo.s32 	%r1118, %r989, %r1107, %r1118;
$L__BB108_73:
	setp.lt.s32 	%p167, %r418, 9;
	@%p167 bra 	$L__BB108_75;
	add.s32 	%r991, %r130, %r990;
	ld.shared.u32 	%r992, [%r991+32];
	mad.lo.s32 	%r1118, %r992, %r1108, %r1118;
$L__BB108_75:
	setp.lt.s32 	%p168, %r418, 10;
	@%p168 bra 	$L__BB108_77;
	add.s32 	%r994, %r130, %r993;
	ld.shared.u32 	%r995, [%r994+36];
	mad.lo.s32 	%r1118, %r995, %r1109, %r1118;
$L__BB108_77:
	setp.lt.s32 	%p169, %r418, 11;
	@%p169 bra 	$L__BB108_79;
	add.s32 	%r997, %r130, %r996;
	ld.shared.u32 	%r998, [%r997+40];
	mad.lo.s32 	%r1118, %r998, %r1110, %r1118;
$L__BB108_79:
	setp.lt.s32 	%p170, %r418, 12;
	@%p170 bra 	$L__BB108_81;
	add.s32 	%r1000, %r130, %r999;
	ld.shared.u32 	%r1001, [%r1000+44];
	mad.lo.s32 	%r1118, %r1001, %r1111, %r1118;
$L__BB108_81:
	setp.lt.s32 	%p171, %r418, 13;
	@%p171 bra 	$L__BB108_83;
	add.s32 	%r1003, %r130, %r1002;
	ld.shared.u32 	%r1004, [%r1003+48];
	mad.lo.s32 	%r1118, %r1004, %r1112, %r1118;
$L__BB108_83:
	setp.lt.s32 	%p172, %r418, 14;
	@%p172 bra 	$L__BB108_85;
	add.s32 	%r1006, %r130, %r1005;
	ld.shared.u32 	%r1007, [%r1006+52];
	mad.lo.s32 	%r1118, %r1007, %r1113, %r1118;
$L__BB108_85:
	setp.lt.s32 	%p173, %r418, 15;
	@%p173 bra 	$L__BB108_87;
	add.s32 	%r1009, %r130, %r1008;
	ld.shared.u32 	%r1010, [%r1009+56];
	mad.lo.s32 	%r1118, %r1010, %r1114, %r1118;
$L__BB108_87:
	setp.lt.s32 	%p174, %r418, 16;
	@%p174 bra 	$L__BB108_89;
	add.s32 	%r1012, %r130, %r1011;
	ld.shared.u32 	%r1013, [%r1012+60];
	mad.lo.s32 	%r1118, %r1013, %r1115, %r1118;
$L__BB108_89:
	mad.lo.s32 	%r1014, %r1116, %r13, %r93;
	shl.b32 	%r1015, %r1014, 2;
	mov.u32 	%r1016, _ZZ9cuda_gemmIiLi256ELi1ELi1ELi128ELi128ELi128ELi32ELi0ELi0EEviiiPT_S1_S1_iiE3Csh;
	add.s32 	%r1017, %r1016, %r1015;
	ld.shared.u32 	%r1018, [%r1017];
	add.s32 	%r1019, %r1018, %r1118;
	st.shared.u32 	[%r1017], %r1019;
	add.s32 	%r1116, %r1116, %r18;
	setp.lt.s32 	%p175, %r1116, %r24;
	@%p175 bra 	$L__BB108_57;
	bra.uni 	$L__BB108_56;
$L__BB108_90:
	setp.gt.u32 	%p21, %r418, 31;
	@%p21 bra 	$L__BB108_168;
	add.s32 	%r492, %r15, 1;
	and.b32  	%r164, %r492, 15;
	add.s32 	%r493, %r15, 2;
	and.b32  	%r165, %r493, 15;
	add.s32 	%r494, %r15, 3;
	and.b32  	%r166, %r494, 15;
	add.s32 	%r495, %r15, 4;
	and.b32  	%r167, %r495, 15;
	add.s32 	%r496, %r15, 5;
	and.b32  	%r168, %r496, 15;
	add.s32 	%r497, %r15, 6;
	and.b32  	%r169, %r497, 15;
	add.s32 	%r498, %r15, 7;
	and.b32  	%r170, %r498, 15;
	add.s32 	%r499, %r15, 9;
	and.b32  	%r171, %r499, 15;
	setp.gt.u32 	%p22, %r418, %r22;
	selp.b32 	%r500, 0, %r25, %p22;
	sub.s32 	%r172, %r26, %r500;
	add.s32 	%r501, %r22, 1;
	setp.lt.u32 	%p23, %r501, %r25;
	selp.b32 	%r502, 0, %r25, %p23;
	sub.s32 	%r173, %r26, %r502;
	add.s32 	%r503, %r22, 2;
	setp.lt.u32 	%p24, %r503, %r25;
	selp.b32 	%r504, 0, %r25, %p24;
	sub.s32 	%r174, %r26, %r504;
	add.s32 	%r505, %r22, 3;
	setp.lt.u32 	%p25, %r505, %r25;
	selp.b32 	%r506, 0, %r25, %p25;
	sub.s32 	%r175, %r26, %r506;
	add.s32 	%r507, %r22, 4;
	setp.lt.u32 	%p26, %r507, %r25;
	selp.b32 	%r508, 0, %r25, %p26;
	sub.s32 	%r176, %r26, %r508;
	add.s32 	%r509, %r22, 5;
	setp.lt.u32 	%p27, %r509, %r25;
	selp.b32 	%r510, 0, %r25, %p27;
	sub.s32 	%r177, %r26, %r510;
	add.s32 	%r511, %r22, 6;
	setp.lt.u32 	%p28, %r511, %r25;
	selp.b32 	%r512, 0, %r25, %p28;
	sub.s32 	%r178, %r26, %r512;
	add.s32 	%r513, %r22, 7;
	setp.lt.u32 	%p29, %r513, %r25;
	selp.b32 	%r514, 0, %r25, %p29;
	sub.s32 	%r179, %r26, %r514;
	add.s32 	%r515, %r22, 8;
	setp.lt.u32 	%p30, %r515, %r25;
	selp.b32 	%r516, 0, %r25, %p30;
	sub.s32 	%r180, %r26, %r516;
	add.s32 	%r517, %r22, 9;
	setp.lt.u32 	%p31, %r517, %r25;
	selp.b32 	%r518, 0, %r25, %p31;
	sub.s32 	%r181, %r26, %r518;
	add.s32 	%r519, %r22, 10;
	setp.lt.u32 	%p32, %r519, %r25;
	selp.b32 	%r520, 0, %r25, %p32;
	sub.s32 	%r182, %r26, %r520;
	add.s32 	%r521, %r22, 11;
	setp.lt.u32 	%p33, %r521, %r25;
	selp.b32 	%r522, 0, %r25, %p33;
	sub.s32 	%r183, %r26, %r522;
	add.s32 	%r523, %r22, 12;
	setp.lt.u32 	%p34, %r523, %r25;
	selp.b32 	%r524, 0, %r25, %p34;
	sub.s32 	%r184, %r26, %r524;
	add.s32 	%r525, %r22, 13;
	setp.lt.u32 	%p35, %r525, %r25;
	selp.b32 	%r526, 0, %r25, %p35;
	sub.s32 	%r185, %r26, %r526;
	add.s32 	%r527, %r22, 14;
	setp.lt.u32 	%p36, %r527, %r25;
	selp.b32 	%r528, 0, %r25, %p36;
	sub.s32 	%r186, %r26, %r528;
	add.s32 	%r529, %r22, 15;
	setp.lt.u32 	%p37, %r529, %r25;
	selp.b32 	%r530, 0, %r25, %p37;
	sub.s32 	%r187, %r26, %r530;
	mov.b32 	%r1201, 0;
	shl.b32 	%r614, %r173, 2;
	shl.b32 	%r617, %r174, 2;
	shl.b32 	%r620, %r175, 2;
	shl.b32 	%r623, %r176, 2;
	shl.b32 	%r626, %r177, 2;
	shl.b32 	%r629, %r178, 2;
	shl.b32 	%r632, %r179, 2;
	shl.b32 	%r635, %r180, 2;
	shl.b32 	%r638, %r181, 2;
	shl.b32 	%r641, %r182, 2;
	shl.b32 	%r644, %r183, 2;
	shl.b32 	%r647, %r184, 2;
	shl.b32 	%r650, %r185, 2;
	shl.b32 	%r653, %r186, 2;
	shl.b32 	%r656, %r187, 2;
	shl.b32 	%r611, %r172, 2;
$L__BB108_92:
	setp.eq.s32 	%p38, %r418, 0;
	add.s32 	%r313, %r1201, %r15;
	mul.lo.s32 	%r314, %r313, %r418;
	add.s32 	%r315, %r314, %r23;
	@%p38 bra 	$L__BB108_94;
	add.s32 	%r531, %r26, %r314;
	shl.b32 	%r532, %r531, 2;
	mov.u32 	%r533, _ZZ9cuda_gemmIiLi256ELi1ELi1ELi128ELi128ELi128ELi32ELi0ELi0EEviiiPT_S1_S1_iiE3Ash;
	add.s32 	%r534, %r533, %r532;
	ld.shared.u32 	%r1202, [%r534];
$L__BB108_94:
	setp.lt.u32 	%p39, %r418, 2;
	@%p39 bra 	$L__BB108_96;
	add.s32 	%r535, %r315, %r164;
	shl.b32 	%r536, %r535, 2;
	mov.u32 	%r537, _ZZ9cuda_gemmIiLi256ELi1ELi1ELi128ELi128ELi128ELi32ELi0ELi0EEviiiPT_S1_S1_iiE3Ash;
	add.s32 	%r538, %r537, %r536;
	ld.shared.u32 	%r1203, [%r538];
$L__BB108_96:
	setp.lt.u32 	%p40, %r418, 3;
	@%p40 bra 	$L__BB108_98;
	add.s32 	%r539, %r315, %r165;
	shl.b32 	%r540, %r539, 2;
	mov.u32 	%r541, _ZZ9cuda_gemmIiLi256ELi1ELi1ELi128ELi128ELi128ELi32ELi0ELi0EEviiiPT_S1_S1_iiE3Ash;
	add.s32 	%r542, %r541, %r540;
	ld.shared.u32 	%r1204, [%r542];
$L__BB108_98:
	setp.lt.u32 	%p41, %r418, 4;
	@%p41 bra 	$L__BB108_100;
	add.s32 	%r543, %r315, %r166;
	shl.b32 	%r544, %r543, 2;
	mov.u32 	%r545, _ZZ9cuda_gemmIiLi256ELi1ELi1ELi128ELi128ELi128ELi32ELi0ELi0EEviiiPT_S1_S1_iiE3Ash;
	add.s32 	%r546, %r545, %r544;
	ld.shared.u32 	%r1205, [%r546];
$L__BB108_100:
	setp.lt.u32 	%p42, %r418, 5;
	@%p42 bra 	$L__BB108_102;
	add.s32 	%r547, %r315, %r167;
	shl.b32 	%r548, %r547, 2;
	mov.u32 	%r549, _ZZ9cuda_gemmIiLi256ELi1ELi1ELi128ELi128ELi128ELi32ELi0ELi0EEviiiPT_S1_S1_iiE3Ash;
	add.s32 	%r550, %r549, %r548;
	ld.shared.u32 	%r1206, [%r550];
$L__BB108_102:
	setp.lt.u32 	%p43, %r418, 6;
	@%p43 bra 	$L__BB108_104;
	add.s32 	%r551, %r315, %r168;
	shl.b32 	%r552, %r551, 2;
	mov.u32 	%r553, _ZZ9cuda_gemmIiLi256ELi1ELi1ELi128ELi128ELi128ELi32ELi0ELi0EEviiiPT_S1_S1_iiE3Ash;
	add.s32 	%r554, %r553, %r552;
	ld.shared.u32 	%r1207, [%r554];
$L__BB108_104:
	setp.lt.u32 	%p44, %r418, 7;
	@%p44 bra 	$L__BB108_106;
	add.s32 	%r555, %r315, %r169;
	shl.b32 	%r556, %r555, 2;
	mov.u32 	%r557, _ZZ9cuda_gemmIiLi256ELi1ELi1ELi128ELi128ELi128ELi32ELi0ELi0EEviiiPT_S1_S1_iiE3Ash;
	add.s32 	%r558, %r557, %r556;
	ld.shared.u32 	%r1208, [%r558];
$L__BB108_106:
	setp.lt.u32 	%p45, %r418, 8;
	@%p45 bra 	$L__BB108_108;
	add.s32 	%r559, %r315, %r170;
	shl.b32 	%r560, %r559, 2;
	mov.u32 	%r561, _ZZ9cuda_gemmIiLi256ELi1ELi1ELi128ELi128ELi128ELi32ELi0ELi0EEviiiPT_S1_S1_iiE3Ash;
	add.s32 	%r562, %r561, %r560;
	ld.shared.u32 	%r1209, [%r562];
$L__BB108_108:
	setp.lt.u32 	%p46, %r418, 9;
	@%p46 bra 	$L__BB108_110;
	and.b32  	%r563, %r15, 15;
	xor.b32  	%r564, %r563, 8;
	add.s32 	%r565, %r315, %r564;
	shl.b32 	%r566, %r565, 2;
	mov.u32 	%r567, _ZZ9cuda_gemmIiLi256ELi1ELi1ELi128ELi128ELi128ELi32ELi0ELi0EEviiiPT_S1_S1_iiE3Ash;
	add.s32 	%r568, %r567, %r566;
	ld.shared.u32 	%r1210, [%r568];
$L__BB108_110:
	setp.lt.u32 	%p47, %r418, 10;
	@%p47 bra 	$L__BB108_112;
	add.s32 	%r569, %r315, %r171;
	shl.b32 	%r570, %r569, 2;
	mov.u32 	%r571, _ZZ9cuda_gemmIiLi256ELi1ELi1ELi128ELi128ELi128ELi32ELi0ELi0EEviiiPT_S1_S1_iiE3Ash;
	add.s32 	%r572, %r571, %r570;
	ld.shared.u32 	%r1211, [%r572];
$L__BB108_112:
	setp.lt.u32 	%p48, %r418, 11;
	@%p48 bra 	$L__BB108_114;
	add.s32 	%r573, %r15, 10;
	and.b32  	%r574, %r573, 15;
	add.s32 	%r575, %r315, %r574;
	shl.b32 	%r576, %r575, 2;
	mov.u32 	%r577, _ZZ9cuda_gemmIiLi256ELi1ELi1ELi128ELi128ELi128ELi32ELi0ELi0EEviiiPT_S1_S1_iiE3Ash;
	add.s32 	%r578, %r577, %r576;
	ld.shared.u32 	%r1212, [%r578];
$L__BB108_114:
	setp.lt.u32 	%p49, %r418, 12;
	@%p49 bra 	$L__BB108_116;
	add.s32 	%r579, %r15, 11;
	and.b32  	%r580, %r579, 15;
	add.s32 	%r581, %r315, %r580;
	shl.b32 	%r582, %r581, 2;
	mov.u32 	%r583, _ZZ9cuda_gemmIiLi256ELi1ELi1ELi128ELi128ELi128ELi32ELi0ELi0EEviiiPT_S1_S1_iiE3Ash;
	add.s32 	%r584, %r583, %r582;
	ld.shared.u32 	%r1213, [%r584];
$L__BB108_116:
	setp.lt.u32 	%p50, %r418, 13;
	@%p50 bra 	$L__BB108_118;
	add.s32 	%r585, %r15, 12;
	and.b32  	%r586, %r585, 15;
	add.s32 	%r587, %r315, %r586;
	shl.b32 	%r588, %r587, 2;
	mov.u32 	%r589, _ZZ9cuda_gemmIiLi256ELi1ELi1ELi128ELi128ELi128ELi32ELi0ELi0EEviiiPT_S1_S1_iiE3Ash;
	add.s32 	%r590, %r589, %r588;
	ld.shared.u32 	%r1214, [%r590];
$L__BB108_118:
	setp.lt.u32 	%p51, %r418, 14;
	@%p51 bra 	$L__BB108_120;
	add.s32 	%r591, %r15, 13;
	and.b32  	%r592, %r591, 15;
	add.s32 	%r593, %r315, %r592;
	shl.b32 	%r594, %r593, 2;
	mov.u32 	%r595, _ZZ9cuda_gemmIiLi256ELi1ELi1ELi128ELi128ELi128ELi32ELi0ELi0EEviiiPT_S1_S1_iiE3Ash;
	add.s32 	%r596, %r595, %r594;
	ld.shared.u32 	%r1215, [%r596];
$L__BB108_120:
	setp.lt.u32 	%p52, %r418, 15;
	@%p52 bra 	$L__BB108_122;
	add.s32 	%r597, %r15, 14;
	and.b32  	%r598, %r597, 15;
	add.s32 	%r599, %r315, %r598;
	shl.b32 	%r600, %r599, 2;
	mov.u32 	%r601, _ZZ9cuda_gemmIiLi256ELi1ELi1ELi128ELi128ELi128ELi32ELi0ELi0EEviiiPT_S1_S1_iiE3Ash;
	add.s32 	%r602, %r601, %r600;
	ld.shared.u32 	%r1216, [%r602];
$L__BB108_122:
	setp.lt.u32 	%p53, %r418, 16;
	@%p53 bra 	$L__BB108_124;
	add.s32 	%r603, %r15, -1;
	and.b32  	%r604, %r603, 15;
	add.s32 	%r605, %r315, %r604;
	shl.b32 	%r606, %r605, 2;
	mov.u32 	%r607, _ZZ9cuda_gemmIiLi256ELi1ELi1ELi128ELi128ELi128ELi32ELi0ELi0EEviiiPT_S1_S1_iiE3Ash;
	add.s32 	%r608, %r607, %r606;
	ld.shared.u32 	%r1217, [%r608];
$L__BB108_124:
	setp.ge.s32 	%p54, %r16, %r24;
	@%p54 bra 	$L__BB108_159;
	mov.u32 	%r1218, %r16;
$L__BB108_126:
	mov.u32 	%r610, _ZZ9cuda_gemmIiLi256ELi1ELi1ELi128ELi128ELi128ELi32ELi0ELi0EEviiiPT_S1_S1_iiE11kron_fac_sh;
	mad.lo.s32 	%r349, %r1218, 516, %r610;
	mov.b32 	%r1220, 0;
	@%p38 bra 	$L__BB108_128;
	add.s32 	%r612, %r349, %r611;
	ld.shared.u32 	%r613, [%r612];
	mul.lo.s32 	%r1220, %r613, %r1202;
$L__BB108_128:
	@%p39 bra 	$L__BB108_130;
	add.s32 	%r615, %r349, %r614;
	ld.shared.u32 	%r616, [%r615+4];
	mad.lo.s32 	%r1220, %r616, %r1203, %r1220;
$L__BB108_130:
	@%p40 bra 	$L__BB108_132;
	add.s32 	%r618, %r349, %r617;
	ld.shared.u32 	%r619, [%r618+8];
	mad.lo.s32 	%r1220, %r619, %r1204, %r1220;
$L__BB108_132:
	@%p41 bra 	$L__BB108_134;
	add.s32 	%r621, %r349, %r620;
	ld.shared.u32 	%r622, [%r621+12];
	mad.lo.s32 	%r1220, %r622, %r1205, %r1220;
$L__BB108_134:
	@%p42 bra 	$L__BB108_136;
	add.s32 	%r624, %r349, %r623;
	ld.shared.u32 	%r625, [%r624+16];
	mad.lo.s32 	%r1220, %r625, %r1206, %r1220;
$L__BB108_136:
	@%p43 bra 	$L__BB108_138;
	add.s32 	%r627, %r349, %r626;
	ld.shared.u32 	%r628, [%r627+20];
	mad.lo.s32 	%r1220, %r628, %r1207, %r1220;
$L__BB108_138:
	setp.lt.u32 	%p61, %r418, 7;
	@%p61 bra 	$L__BB108_140;
	add.s32 	%r630, %r349, %r629;
	ld.shared.u32 	%r631, [%r630+24];
	mad.lo.s32 	%r1220, %r631, %r1208, %r1220;
$L__BB108_140:
	setp.lt.u32 	%p62, %r418, 8;
	@%p62 bra 	$L__BB108_142;
	add.s32 	%r633, %r349, %r632;
	ld.shared.u32 	%r634, [%r633+28];
	mad.lo.s32 	%r1220, %r634, %r1209, %r1220;
$L__BB108_142:
	setp.lt.u32 	%p63, %r418, 9;
	@%p63 bra 	$L__BB108_144;
	add.s32 	%r636, %r349, %r635;
	ld.shared.u32 	%r637, [%r636+32];
	mad.lo.s32 	%r1220, %r637, %r1210, %r1220;
$L__BB108_144:
	setp.lt.u32 	%p64, %r418, 10;
	@%p64 bra 	$L__BB108_146;
	add.s32 	%r639, %r349, %r638;
	ld.shared.u32 	%r640, [%r639+36];
	mad.lo.s32 	%r1220, %r640, %r1211, %r1220;
$L__BB108_146:
	setp.lt.u32 	%p65, %r418, 11;
	@%p65 bra 	$L__BB108_148;
	add.s32 	%r642, %r349, %r641;
	ld.shared.u32 	%r643, [%r642+40];
	mad.lo.s32 	%r1220, %r643, %r1212, %r1220;
$L__BB108_148:
	setp.lt.u32 	%p66, %r418, 12;
	@%p66 bra 	$L__BB108_150;
	add.s32 	%r645, %r349, %r644;
	ld.shared.u32 	%r646, [%r645+44];
	mad.lo.s32 	%r1220, %r646, %r1213, %r1220;
$L__BB108_150:
	setp.lt.u32 	%p67, %r418, 13;
	@%p67 bra 	$L__BB108_152;
	add.s32 	%r648, %r349, %r647;
	ld.shared.u32 	%r649, [%r648+48];
	mad.lo.s32 	%r1220, %r649, %r1214, %r1220;
$L__BB108_152:
	setp.lt.u32 	%p68, %r418, 14;
	@%p68 bra 	$L__BB108_154;
	add.s32 	%r651, %r349, %r650;
	ld.shared.u32 	%r652, [%r651+52];
	mad.lo.s32 	%r1220, %r652, %r1215, %r1220;
$L__BB108_154:
	setp.lt.u32 	%p69, %r418, 15;
	@%p69 bra 	$L__BB108_156;
	add.s32 	%r654, %r349, %r653;
	ld.shared.u32 	%r655, [%r654+56];
	mad.lo.s32 	%r1220, %r655, %r1216, %r1220;
$L__BB108_156:
	setp.lt.u32 	%p70, %r418, 16;
	@%p70 bra 	$L__BB108_158;
	add.s32 	%r657, %r349, %r656;
	ld.shared.u32 	%r658, [%r657+60];
	mad.lo.s32 	%r1220, %r658, %r1217, %r1220;
$L__BB108_158:
	mad.lo.s32 	%r659, %r1218, %r13, %r313;
	shl.b32 	%r660, %r659, 2;
	mov.u32 	%r661, _ZZ9cuda_gemmIiLi256ELi1ELi1ELi128ELi128ELi128ELi32ELi0ELi0EEviiiPT_S1_S1_iiE3Csh;
	add.s32 	%r662, %r661, %r660;
	st.shared.u32 	[%r662], %r1220;
	add.s32 	%r1218, %r1218, %r18;
	setp.lt.s32 	%p71, %r1218, %r24;
	@%p71 bra 	$L__BB108_126;
$L__BB108_159:
	add.s32 	%r1201, %r1201, %r14;
	setp.lt.s32 	%p72, %r1201, %r13;
	@%p72 bra 	$L__BB108_92;
$L__BB108_160:
	setp.gt.u32 	%p177, %r1238, 31;
	bar.sync 	0;
	@%p177 bra 	$L__BB108_167;
	ld.param.u32 	%r1071, [_Z9cuda_gemmIiLi256ELi1ELi1ELi128ELi128ELi128ELi32ELi0ELi0EEviiiPT_S1_S1_ii_param_1];
	div.s32 	%r384, %r416, %r418;
	mad.lo.s32 	%r1020, %r13, %r1072, %r27;
	mad.lo.s32 	%r385, %r19, %r1071, %r1020;
	add.s32 	%r1021, %r1238, %r17;
	max.u32 	%r1022, %r1021, 32;
	setp.lt.u32 	%p178, %r1021, 32;
	selp.u32 	%r1023, 1, 0, %p178;
	add.s32 	%r1024, %r1021, %r1023;
	sub.s32 	%r1025, %r1022, %r1024;
	div.u32 	%r1026, %r1025, %r17;
	add.s32 	%r386, %r1026, %r1023;
	and.b32  	%r1027, %r386, 3;
	setp.eq.s32 	%p179, %r1027, 3;
	@%p179 bra 	$L__BB108_164;
	shl.b32 	%r1028, %r1238, 2;
	mov.u32 	%r1029, _ZZ9cuda_gemmIiLi256ELi1ELi1ELi128ELi128ELi128ELi32ELi0ELi0EEviiiPT_S1_S1_iiE3Csh;
	add.s32 	%r1236, %r1029, %r1028;
	shl.b32 	%r388, %r17, 2;
	add.s32 	%r1030, %r386, 1;
	and.b32  	%r1031, %r1030, 3;
	neg.s32 	%r1235, %r1031;
$L__BB108_163:
	.pragma "nounroll";
	div.s32 	%r1032, %r1238, %r13;
	mul.lo.s32 	%r1033, %r1032, %r13;
	sub.s32 	%r1034, %r1238, %r1033;
	mad.lo.s32 	%r1035, %r384, %r1032, %r385;
	add.s32 	%r1036, %r1035, %r1034;
	ld.shared.u32 	%r1037, [%r1236];
	mul.wide.s32 	%rd17, %r1036, 4;
	add.s64 	%rd18, %rd2, %rd17;
	st.global.u32 	[%rd18], %r1037;
	add.s32 	%r1238, %r1238, %r17;
	add.s32 	%r1236, %r1236, %r388;
	add.s32 	%r1235, %r1235, 1;
	setp.ne.s32 	%p180, %r1235, 0;
	@%p180 bra 	$L__BB108_163;
$L__BB108_164:
	setp.lt.u32 	%p181, %r386, 3;
	@%p181 bra 	$L__BB108_167;
	shl.b32 	%r1038, %r17, 1;
	add.s32 	%r1242, %r1238, %r1038;
	shl.b32 	%r398, %r17, 2;
	mad.lo.s32 	%r1241, %r17, 3, %r1238;
	add.s32 	%r1240, %r17, %r1238;
	shl.b32 	%r1039, %r1238, 2;
	mov.u32 	%r1040, _ZZ9cuda_gemmIiLi256ELi1ELi1ELi128ELi128ELi128ELi32ELi0ELi0EEviiiPT_S1_S1_iiE3Csh;
	add.s32 	%r1239, %r1040, %r1039;
	shl.b32 	%r402, %r17, 4;
	shl.b32 	%r403, %r17, 3;
	mul.lo.s32 	%r404, %r17, 12;
$L__BB108_166:
	div.s32 	%r1041, %r1238, %r13;
	mul.lo.s32 	%r1042, %r1041, %r13;
	sub.s32 	%r1043, %r1238, %r1042;
	mad.lo.s32 	%r1044, %r384, %r1041, %r385;
	add.s32 	%r1045, %r1044, %r1043;
	ld.shared.u32 	%r1046, [%r1239];
	mul.wide.s32 	%rd19, %r1045, 4;
	add.s64 	%rd20, %rd2, %rd19;
	st.global.u32 	[%rd20], %r1046;
	add.s32 	%r1047, %r1238, %r17;
	div.s32 	%r1048, %r1240, %r13;
	mul.lo.s32 	%r1049, %r1048, %r13;
	sub.s32 	%r1050, %r1240, %r1049;
	mad.lo.s32 	%r1051, %r384, %r1048, %r385;
	add.s32 	%r1052, %r1051, %r1050;
	add.s32 	%r1053, %r1239, %r398;
	ld.shared.u32 	%r1054, [%r1053];
	mul.wide.s32 	%rd21, %r1052, 4;
	add.s64 	%rd22, %rd2, %rd21;
	st.global.u32 	[%rd22], %r1054;
	add.s32 	%r1055, %r1047, %r17;
	div.s32 	%r1056, %r1242, %r13;
	mul.lo.s32 	%r1057, %r1056, %r13;
	sub.s32 	%r1058, %r1242, %r1057;
	mad.lo.s32 	%r1059, %r384, %r1056, %r385;
	add.s32 	%r1060, %r1059, %r1058;
	add.s32 	%r1061, %r1239, %r403;
	ld.shared.u32 	%r1062, [%r1061];
	mul.wide.s32 	%rd23, %r1060, 4;
	add.s64 	%rd24, %rd2, %rd23;
	st.global.u32 	[%rd24], %r1062;
	add.s32 	%r1063, %r1055, %r17;
	div.s32 	%r1064, %r1241, %r13;
	mul.lo.s32 	%r1065, %r1064, %r13;
	sub.s32 	%r1066, %r1241, %r1065;
	mad.lo.s32 	%r1067, %r384, %r1064, %r385;
	add.s32 	%r1068, %r1067, %r1066;
	add.s32 	%r1069, %r1239, %r404;
	ld.shared.u32 	%r1070, [%r1069];
	mul.wide.s32 	%rd25, %r1068, 4;
	add.s64 	%rd26, %rd2, %rd25;
	st.global.u32 	[%rd26], %r1070;
	add.s32 	%r1238, %r1063, %r17;
	add.s32 	%r1242, %r1242, %r398;
	add.s32 	%r1241, %r1241, %r398;
	add.s32 	%r1240, %r1240, %r398;
	add.s32 	%r1239, %r1239, %r402;
	setp.lt.u32 	%p182, %r1238, 32;
	@%p182 bra 	$L__BB108_166;
$L__BB108_167:
	ret;
$L__BB108_168:
	add.s32 	%r665, %r22, 1;
	setp.lt.u32 	%p73, %r665, %r25;
	selp.b32 	%r666, 0, %r25, %p73;
	sub.s32 	%r188, %r26, %r666;
	add.s32 	%r667, %r22, 2;
	setp.lt.u32 	%p74, %r667, %r25;
	selp.b32 	%r668, 0, %r25, %p74;
	sub.s32 	%r189, %r26, %r668;
	add.s32 	%r669, %r22, 3;
	setp.lt.u32 	%p75, %r669, %r25;
	selp.b32 	%r670, 0, %r25, %p75;
	sub.s32 	%r190, %r26, %r670;
	add.s32 	%r671, %r22, 4;
	setp.lt.u32 	%p76, %r671, %r25;
	selp.b32 	%r672, 0, %r25, %p76;
	sub.s32 	%r191, %r26, %r672;
	add.s32 	%r673, %r22, 5;
	setp.lt.u32 	%p77, %r673, %r25;
	selp.b32 	%r674, 0, %r25, %p77;
	sub.s32 	%r192, %r26, %r674;
	add.s32 	%r675, %r22, 6;
	setp.lt.u32 	%p78, %r675, %r25;
	selp.b32 	%r676, 0, %r25, %p78;
	sub.s32 	%r193, %r26, %r676;
	add.s32 	%r677, %r22, 7;
	setp.lt.u32 	%p79, %r677, %r25;
	selp.b32 	%r678, 0, %r25, %p79;
	sub.s32 	%r194, %r26, %r678;
	add.s32 	%r679, %r22, 8;
	setp.lt.u32 	%p80, %r679, %r25;
	selp.b32 	%r680, 0, %r25, %p80;
	sub.s32 	%r195, %r26, %r680;
	add.s32 	%r681, %r22, 9;
	setp.lt.u32 	%p81, %r681, %r25;
	selp.b32 	%r682, 0, %r25, %p81;
	sub.s32 	%r196, %r26, %r682;
	add.s32 	%r683, %r22, 10;
	setp.lt.u32 	%p82, %r683, %r25;
	selp.b32 	%r684, 0, %r25, %p82;
	sub.s32 	%r197, %r26, %r684;
	add.s32 	%r685, %r22, 11;
	setp.lt.u32 	%p83, %r685, %r25;
	selp.b32 	%r686, 0, %r25, %p83;
	sub.s32 	%r198, %r26, %r686;
	add.s32 	%r687, %r22, 12;
	setp.lt.u32 	%p84, %r687, %r25;
	selp.b32 	%r688, 0, %r25, %p84;
	sub.s32 	%r199, %r26, %r688;
	add.s32 	%r689, %r22, 13;
	setp.lt.u32 	%p85, %r689, %r25;
	selp.b32 	%r690, 0, %r25, %p85;
	sub.s32 	%r200, %r26, %r690;
	add.s32 	%r691, %r22, 14;
	setp.lt.u32 	%p86, %r691, %r25;
	selp.b32 	%r692, 0, %r25, %p86;
	sub.s32 	%r201, %r26, %r692;
	add.s32 	%r693, %r22, 15;
	setp.lt.u32 	%p87, %r693, %r25;
	selp.b32 	%r694, 0, %r25, %p87;
	sub.s32 	%r202, %r26, %r694;
	shl.b32 	%r695, %r4, 8;
	sub.s32 	%r203, 8223, %r695;
	mov.b32 	%r1149, 0;
	shl.b32 	%r795, %r188, 2;
	shl.b32 	%r798, %r189, 2;
	shl.b32 	%r801, %r190, 2;
	shl.b32 	%r804, %r191, 2;
	shl.b32 	%r807, %r192, 2;
	shl.b32 	%r810, %r193, 2;
	shl.b32 	%r813, %r194, 2;
	shl.b32 	%r816, %r195, 2;
	shl.b32 	%r819, %r196, 2;
	shl.b32 	%r822, %r197, 2;
	shl.b32 	%r825, %r198, 2;
	shl.b32 	%r828, %r199, 2;
	shl.b32 	%r831, %r200, 2;
	shl.b32 	%r834, %r201, 2;
	shl.b32 	%r837, %r202, 2;
$L__BB108_169:
	setp.lt.s32 	%p88, %r418, 1;
	add.s32 	%r221, %r1149, %r15;
	mul.lo.s32 	%r222, %r221, %r418;
	add.s32 	%r223, %r222, %r23;
	@%p88 bra 	$L__BB108_171;
	add.s32 	%r696, %r26, %r222;
	shl.b32 	%r697, %r696, 2;
	mov.u32 	%r698, _ZZ9cuda_gemmIiLi256ELi1ELi1ELi128ELi128ELi128ELi32ELi0ELi0EEviiiPT_S1_S1_iiE3Ash;
	add.s32 	%r699, %r698, %r697;
	ld.shared.u32 	%r1150, [%r699];
$L__BB108_171:
	setp.lt.s32 	%p89, %r418, 2;
	@%p89 bra 	$L__BB108_173;
	add.s32 	%r700, %r15, 1;
	and.b32  	%r701, %r700, 15;
	add.s32 	%r702, %r223, %r701;
	shl.b32 	%r703, %r702, 2;
	mov.u32 	%r704, _ZZ9cuda_gemmIiLi256ELi1ELi1ELi128ELi128ELi128ELi32ELi0ELi0EEviiiPT_S1_S1_iiE3Ash;
	add.s32 	%r705, %r704, %r703;
	ld.shared.u32 	%r1151, [%r705];
$L__BB108_173:
	setp.lt.s32 	%p90, %r418, 3;
	@%p90 bra 	$L__BB108_175;
	add.s32 	%r706, %r15, 2;
	and.b32  	%r707, %r706, 15;
	add.s32 	%r708, %r223, %r707;
	shl.b32 	%r709, %r708, 2;
	mov.u32 	%r710, _ZZ9cuda_gemmIiLi256ELi1ELi1ELi128ELi128ELi128ELi32ELi0ELi0EEviiiPT_S1_S1_iiE3Ash;
	add.s32 	%r711, %r710, %r709;
	ld.shared.u32 	%r1152, [%r711];
$L__BB108_175:
	setp.lt.s32 	%p91, %r418, 4;
	@%p91 bra 	$L__BB108_177;
	add.s32 	%r712, %r15, 3;
	and.b32  	%r713, %r712, 15;
	add.s32 	%r714, %r223, %r713;
	shl.b32 	%r715, %r714, 2;
	mov.u32 	%r716, _ZZ9cuda_gemmIiLi256ELi1ELi1ELi128ELi128ELi128ELi32ELi0ELi0EEviiiPT_S1_S1_iiE3Ash;
	add.s32 	%r717, %r716, %r715;
	ld.shared.u32 	%r1153, [%r717];
$L__BB108_177:
	setp.lt.s32 	%p92, %r418, 5;
	@%p92 bra 	$L__BB108_179;
	add.s32 	%r718, %r15, 4;
	and.b32  	%r719, %r718, 15;
	add.s32 	%r720, %r223, %r719;
	shl.b32 	%r721, %r720, 2;
	mov.u32 	%r722, _ZZ9cuda_gemmIiLi256ELi1ELi1ELi128ELi128ELi128ELi32ELi0ELi0EEviiiPT_S1_S1_iiE3Ash;
	add.s32 	%r723, %r722, %r721;
	ld.shared.u32 	%r1154, [%r723];
$L__BB108_179:
	setp.lt.s32 	%p93, %r418, 6;
	@%p93 bra 	$L__BB108_181;
	add.s32 	%r724, %r15, 5;
	and.b32  	%r725, %r724, 15;
	add.s32 	%r726, %r223, %r725;
	shl.b32 	%r727, %r726, 2;
	mov.u32 	%r728, _ZZ9cuda_gemmIiLi256ELi1ELi1ELi128ELi128ELi128ELi32ELi0ELi0EEviiiPT_S1_S1_iiE3Ash;
	add.s32 	%r729, %r728, %r727;
	ld.shared.u32 	%r1155, [%r729];
$L__BB108_181:
	setp.lt.s32 	%p94, %r418, 7;
	@%p94 bra 	$L__BB108_183;
	add.s32 	%r730, %r15, 6;
	and.b32  	%r731, %r730, 15;
	add.s32 	%r732, %r223, %r731;
	shl.b32 	%r733, %r732, 2;
	mov.u32 	%r734, _ZZ9cuda_gemmIiLi256ELi1ELi1ELi128ELi128ELi128ELi32ELi0ELi0EEviiiPT_S1_S1_iiE3Ash;
	add.s32 	%r735, %r734, %r733;
	ld.shared.u32 	%r1156, [%r735];
$L__BB108_183:
	setp.lt.s32 	%p95, %r418, 8;
	@%p95 bra 	$L__BB108_185;
	add.s32 	%r736, %r15, 7;
	and.b32  	%r737, %r736, 15;
	add.s32 	%r738, %r223, %r737;
	shl.b32 	%r739, %r738, 2;
	mov.u32 	%r740, _ZZ9cuda_gemmIiLi256ELi1ELi1ELi128ELi128ELi128ELi32ELi0ELi0EEviiiPT_S1_S1_iiE3Ash;
	add.s32 	%r741, %r740, %r739;
	ld.shared.u32 	%r1157, [%r741];
$L__BB108_185:
	setp.lt.s32 	%p96, %r418, 9;
	@%p96 bra 	$L__BB108_187;
	and.b32  	%r742, %r15, 15;
	xor.b32  	%r743, %r742, 8;
	add.s32 	%r744, %r223, %r743;
	shl.b32 	%r745, %r744, 2;
	mov.u32 	%r746, _ZZ9cuda_gemmIiLi256ELi1ELi1ELi128ELi128ELi128ELi32ELi0ELi0EEviiiPT_S1_S1_iiE3Ash;
	add.s32 	%r747, %r746, %r745;
	ld.shared.u32 	%r1158, [%r747];
$L__BB108_187:
	setp.lt.s32 	%p97, %r418, 10;
	@%p97 bra 	$L__BB108_189;
	add.s32 	%r748, %r15, 9;
	and.b32  	%r749, %r748, 15;
	add.s32 	%r750, %r223, %r749;
	shl.b32 	%r751, %r750, 2;
	mov.u32 	%r752, _ZZ9cuda_gemmIiLi256ELi1ELi1ELi128ELi128ELi128ELi32ELi0ELi0EEviiiPT_S1_S1_iiE3Ash;
	add.s32 	%r753, %r752, %r751;
	ld.shared.u32 	%r1159, [%r753];
$L__BB108_189:
	setp.lt.s32 	%p98, %r418, 11;
	@%p98 bra 	$L__BB108_191;
	add.s32 	%r754, %r15, 10;
	and.b32  	%r755, %r754, 15;
	add.s32 	%r756, %r223, %r755;
	shl.b32 	%r757, %r756, 2;
	mov.u32 	%r758, _ZZ9cuda_gemmIiLi256ELi1ELi1ELi128ELi128ELi128ELi32ELi0ELi0EEviiiPT_S1_S1_iiE3Ash;
	add.s32 	%r759, %r758, %r757;
	ld.shared.u32 	%r1160, [%r759];
$L__BB108_191:
	setp.lt.s32 	%p99, %r418, 12;
	@%p99 bra 	$L__BB108_193;
	add.s32 	%r760, %r15, 11;
	and.b32  	%r761, %r760, 15;
	add.s32 	%r762, %r223, %r761;
	shl.b32 	%r763, %r762, 2;
	mov.u32 	%r764, _ZZ9cuda_gemmIiLi256ELi1ELi1ELi128ELi128ELi128ELi32ELi0ELi0EEviiiPT_S1_S1_iiE3Ash;
	add.s32 	%r765, %r764, %r763;
	ld.shared.u32 	%r1161, [%r765];
$L__BB108_193:
	setp.lt.s32 	%p100, %r418, 13;
	@%p100 bra 	$L__BB108_195;
	add.s32 	%r766, %r15, 12;
	and.b32  	%r767, %r766, 15;
	add.s32 	%r768, %r223, %r767;
	shl.b32 	%r769, %r768, 2;
	mov.u32 	%r770, _ZZ9cuda_gemmIiLi256ELi1ELi1ELi128ELi128ELi128ELi32ELi0ELi0EEviiiPT_S1_S1_iiE3Ash;
	add.s32 	%r771, %r770, %r769;
	ld.shared.u32 	%r1162, [%r771];
$L__BB108_195:
	setp.lt.s32 	%p101, %r418, 14;
	@%p101 bra 	$L__BB108_197;
	add.s32 	%r772, %r15, 13;
	and.b32  	%r773, %r772, 15;
	add.s32 	%r774, %r223, %r773;
	shl.b32 	%r775, %r774, 2;
	mov.u32 	%r776, _ZZ9cuda_gemmIiLi256ELi1ELi1ELi128ELi128ELi128ELi32ELi0ELi0EEviiiPT_S1_S1_iiE3Ash;
	add.s32 	%r777, %r776, %r775;
	ld.shared.u32 	%r1163, [%r777];
$L__BB108_197:
	setp.lt.s32 	%p102, %r418, 15;
	@%p102 bra 	$L__BB108_199;
	add.s32 	%r778, %r15, 14;
	and.b32  	%r779, %r778, 15;
	add.s32 	%r780, %r223, %r779;
	shl.b32 	%r781, %r780, 2;
	mov.u32 	%r782, _ZZ9cuda_gemmIiLi256ELi1ELi1ELi128ELi128ELi128ELi32ELi0ELi0EEviiiPT_S1_S1_iiE3Ash;
	add.s32 	%r783, %r782, %r781;
	ld.shared.u32 	%r1164, [%r783];
$L__BB108_199:
	setp.lt.s32 	%p103, %r418, 16;
	@%p103 bra 	$L__BB108_201;
	add.s32 	%r784, %r15, -1;
	and.b32  	%r785, %r784, 15;
	add.s32 	%r786, %r223, %r785;
	shl.b32 	%r787, %r786, 2;
	mov.u32 	%r788, _ZZ9cuda_gemmIiLi256ELi1ELi1ELi128ELi128ELi128ELi32ELi0ELi0EEviiiPT_S1_S1_iiE3Ash;
	add.s32 	%r789, %r788, %r787;
	ld.shared.u32 	%r1165, [%r789];
$L__BB108_201:
	setp.ge.s32 	%p104, %r16, %r24;
	mov.u32 	%r1166, %r16;
	@%p104 bra 	$L__BB108_202;
	bra.uni 	$L__BB108_203;
$L__BB108_202:
	add.s32 	%r1149, %r1149, %r14;
	setp.lt.s32 	%p125, %r1149, %r13;
	@%p125 bra 	$L__BB108_169;
	bra.uni 	$L__BB108_160;
$L__BB108_203:
	mov.u32 	%r791, _ZZ9cuda_gemmIiLi256ELi1ELi1ELi128ELi128ELi128ELi32ELi0ELi0EEviiiPT_S1_S1_iiE11kron_fac_sh;
	mad.lo.s32 	%r258, %r1166, 516, %r791;
	mov.b32 	%r1168, 0;
	@%p88 bra 	$L__BB108_205;
	shl.b32 	%r792, %r26, 2;
	add.s32 	%r793, %r258, %r792;
	ld.shared.u32 	%r794, [%r793];
	mul.lo.s32 	%r1168, %r794, %r1150;
$L__BB108_205:
	@%p89 bra 	$L__BB108_207;
	add.s32 	%r796, %r258, %r795;
	ld.shared.u32 	%r797, [%r796+4];
	mad.lo.s32 	%r1168, %r797, %r1151, %r1168;
$L__BB108_207:
	@%p90 bra 	$L__BB108_209;
	add.s32 	%r799, %r258, %r798;
	ld.shared.u32 	%r800, [%r799+8];
	mad.lo.s32 	%r1168, %r800, %r1152, %r1168;
$L__BB108_209:
	@%p91 bra 	$L__BB108_211;
	add.s32 	%r802, %r258, %r801;
	ld.shared.u32 	%r803, [%r802+12];
	mad.lo.s32 	%r1168, %r803, %r1153, %r1168;
$L__BB108_211:
	@%p92 bra 	$L__BB108_213;
	add.s32 	%r805, %r258, %r804;
	ld.shared.u32 	%r806, [%r805+16];
	mad.lo.s32 	%r1168, %r806, %r1154, %r1168;
$L__BB108_213:
	setp.lt.s32 	%p110, %r418, 6;
	@%p110 bra 	$L__BB108_215;
	add.s32 	%r808, %r258, %r807;
	ld.shared.u32 	%r809, [%r808+20];
	mad.lo.s32 	%r1168, %r809, %r1155, %r1168;
$L__BB108_215:
	setp.lt.s32 	%p111, %r418, 7;
	@%p111 bra 	$L__BB108_217;
	add.s32 	%r811, %r258, %r810;
	ld.shared.u32 	%r812, [%r811+24];
	mad.lo.s32 	%r1168, %r812, %r1156, %r1168;
$L__BB108_217:
	setp.lt.s32 	%p112, %r418, 8;
	@%p112 bra 	$L__BB108_219;
	add.s32 	%r814, %r258, %r813;
	ld.shared.u32 	%r815, [%r814+28];
	mad.lo.s32 	%r1168, %r815, %r1157, %r1168;
$L__BB108_219:
	setp.lt.s32 	%p113, %r418, 9;
	@%p113 bra 	$L__BB108_221;
	add.s32 	%r817, %r258, %r816;
	ld.shared.u32 	%r818, [%r817+32];
	mad.lo.s32 	%r1168, %r818, %r1158, %r1168;
$L__BB108_221:
	setp.lt.s32 	%p114, %r418, 10;
	@%p114 bra 	$L__BB108_223;
	add.s32 	%r820, %r258, %r819;
	ld.shared.u32 	%r821, [%r820+36];
	mad.lo.s32 	%r1168, %r821, %r1159, %r1168;
$L__BB108_223:
	setp.lt.s32 	%p115, %r418, 11;
	@%p115 bra 	$L__BB108_225;
	add.s32 	%r823, %r258, %r822;
	ld.shared.u32 	%r824, [%r823+40];
	mad.lo.s32 	%r1168, %r824, %r1160, %r1168;
$L__BB108_225:
	setp.lt.s32 	%p116, %r418, 12;
	@%p116 bra 	$L__BB108_227;
	add.s32 	%r826, %r258, %r825;
	ld.shared.u32 	%r827, [%r826+44];
	mad.lo.s32 	%r1168, %r827, %r1161, %r1168;
$L__BB108_227:
	setp.lt.s32 	%p117, %r418, 13;
	@%p117 bra 	$L__BB108_229;
	add.s32 	%r829, %r258, %r828;
	ld.shared.u32 	%r830, [%r829+48];
	mad.lo.s32 	%r1168, %r830, %r1162, %r1168;
$L__BB108_229:
	setp.lt.s32 	%p118, %r418, 14;
	@%p118 bra 	$L__BB108_231;
	add.s32 	%r832, %r258, %r831;
	ld.shared.u32 	%r833, [%r832+52];
	mad.lo.s32 	%r1168, %r833, %r1163, %r1168;
$L__BB108_231:
	setp.lt.s32 	%p119, %r418, 15;
	@%p119 bra 	$L__BB108_233;
	add.s32 	%r835, %r258, %r834;
	ld.shared.u32 	%r836, [%r835+56];
	mad.lo.s32 	%r1168, %r836, %r1164, %r1168;
$L__BB108_233:
	setp.lt.s32 	%p120, %r418, 16;
	@%p120 bra 	$L__BB108_235;
	add.s32 	%r838, %r258, %r837;
	ld.shared.u32 	%r839, [%r838+60];
	mad.lo.s32 	%r1168, %r839, %r1165, %r1168;
$L__BB108_235:
	mov.u32 	%r1182, %r3;
$L__BB108_236:
	shr.u32 	%r292, %r1182, 1;
	shfl.sync.down.b32	%r840|%p121, %r1168, %r292, %r203, -1;
	add.s32 	%r1168, %r840, %r1168;
	setp.gt.u32 	%p122, %r1182, 3;
	mov.u32 	%r1182, %r292;
	@%p122 bra 	$L__BB108_236;
	rem.u32 	%r841, %r2, %r4;
	setp.eq.s32 	%p123, %r841, 0;
	@%p123 bra 	$L__BB108_238;
	bra.uni 	$L__BB108_239;
$L__BB108_238:
	mad.lo.s32 	%r842, %r1166, %r13, %r221;
	shl.b32 	%r843, %r842, 2;
	mov.u32 	%r844, _ZZ9cuda_gemmIiLi256ELi1ELi1ELi128ELi128ELi128ELi32ELi0ELi0EEviiiPT_S1_S1_iiE3Csh;
	add.s32 	%r845, %r844, %r843;
	st.shared.u32 	[%r845], %r1168;
$L__BB108_239:
	add.s32 	%r1166, %r1166, %r18;
	setp.lt.s32 	%p124, %r1166, %r24;
	@%p124 bra 	$L__BB108_203;
	bra.uni 	$L__BB108_202;
$L__BB108_240:
	add.s32 	%r452, %r28, %r1076;
	mul.wide.s32 	%rd9, %r452, 4;
	add.s64 	%rd10, %rd1, %rd9;
	ld.global.u32 	%r453, [%rd10];
	shl.b32 	%r454, %r1076, 2;
	mov.u32 	%r455, _ZZ9cuda_gemmIiLi256ELi1ELi1ELi128ELi128ELi128ELi32ELi0ELi0EEviiiPT_S1_S1_iiE3Ash;
	add.s32 	%r456, %r455, %r454;
	st.shared.u32 	[%r456], %r453;
	shl.b32 	%r457, %r17, 2;
	cvt.u64.u32 	%rd11, %r457;
	add.s64 	%rd12, %rd10, %rd11;
	ld.global.u32 	%r458, [%rd12];
	add.s32 	%r459, %r456, %r457;
	st.shared.u32 	[%r459], %r458;
	add.s64 	%rd13, %rd12, %rd11;
	ld.global.u32 	%r460, [%rd13];
	add.s32 	%r461, %r459, %r457;
	st.shared.u32 	[%r461], %r460;
	add.s64 	%rd14, %rd13, %rd11;
	ld.global.u32 	%r462, [%rd14];
	add.s32 	%r463, %r461, %r457;
	st.shared.u32 	[%r463], %r462;
	add.s32 	%r1076, %r457, %r1076;
	setp.lt.u32 	%p10, %r1076, 128;
	@%p10 bra 	$L__BB108_240;
	bra.uni 	$L__BB108_11;

}
	// .globl	_Z9cuda_gemmIiLi256ELi1ELi1ELi128ELi128ELi128ELi32ELi0ELi1EEviiiPT_S1_S1_ii
.visible .entry _Z9cuda_gemmIiLi256ELi1ELi1ELi128ELi128ELi128ELi32ELi0ELi1EEviiiPT_S1_S1_ii(
	.param .u32 _Z9cuda_gemmIiLi256ELi1ELi1ELi128ELi128ELi128ELi32ELi0ELi1EEviiiPT_S1_S1_ii_param_0,
	.param .u32 _Z9cuda_gemmIiLi256ELi1ELi1ELi128ELi128ELi128ELi32ELi0ELi1EEviiiPT_S1_S1_ii_param_1,
	.param .u32 _Z9cuda_gemmIiLi256ELi1ELi1ELi128ELi128ELi128ELi32ELi0ELi1EEviiiPT_S1_S1_ii_param_2,
	.param .u64 .ptr .align 1 _Z9cuda_gemmIiLi256ELi1ELi1ELi128ELi128ELi128ELi32ELi0ELi1EEviiiPT_S1_S1_ii_param_3,
	.param .u64 .ptr .align 1 _Z9cuda_gemmIiLi256ELi1ELi1ELi128ELi128ELi128ELi32ELi0ELi1EEviiiPT_S1_S1_ii_param_4,
	.param .u64 .ptr .align 1 _Z9cuda_gemmIiLi256ELi1ELi1ELi128ELi128ELi128ELi32ELi0ELi1EEviiiPT_S1_S1_ii_param_5,
	.param .u32 _Z9cuda_gemmIiLi256ELi1ELi1ELi128ELi128ELi128ELi32ELi0ELi1EEviiiPT_S1_S1_ii_param_6,
	.param .u32 _Z9cuda_gemmIiLi256ELi1ELi1ELi128ELi128ELi128ELi32ELi0ELi1EEviiiPT_S1_S1_ii_param_7
)
.maxntid 256
{
	.reg .pred 	%p<30>;
	.reg .b16 	%rs<8>;
	.reg .b32 	%r<333>;
	.reg .b64 	%rd<38>;
	// demoted variable
	.shared .align 128 .b8 _ZZ9cuda_gemmIiLi256ELi1ELi1ELi128ELi128ELi128ELi32ELi0ELi1EEviiiPT_S1_S1_iiE11kron_fac_sh[16512];
	// demoted variable
	.shared .align 128 .b8 _ZZ9cuda_gemmIiLi256ELi1ELi1ELi128ELi128ELi128ELi32ELi0ELi1EEviiiPT_S1_S1_iiE3Ash[512];
	// demoted variable
	.shared .align 128 .b8 _ZZ9cuda_gemmIiLi256ELi1ELi1ELi128ELi128ELi128ELi32ELi0ELi1EEviiiPT_S1_S1_iiE3Csh[128];
	ld.param.u32 	%r127, [_Z9cuda_gemmIiLi256ELi1ELi1ELi128ELi128ELi128ELi32ELi0ELi1EEviiiPT_S1_S1_ii_param_1];
	ld.param.u32 	%r128, [_Z9cuda_gemmIiLi256ELi1ELi1ELi128ELi128ELi128ELi32ELi0ELi1EEviiiPT_S1_S1_ii_param_2];
	ld.param.u64 	%rd5, [_Z9cuda_gemmIiLi256ELi1ELi1ELi128ELi128ELi128ELi32ELi0ELi1EEviiiPT_S1_S1_ii_param_3];
	ld.param.u64 	%rd6, [_Z9cuda_gemmIiLi256ELi1ELi1ELi128ELi128ELi128ELi32ELi0ELi1EEviiiPT_S1_S1_ii_param_4];
	ld.param.u64 	%rd7, [_Z9cuda_gemmIiLi256ELi1ELi1ELi128ELi128ELi128ELi32ELi0ELi1EEviiiPT_S1_S1_ii_param_5];
	cvta.to.global.u64 	%rd1, %rd5;
	cvta.to.global.u64 	%rd2, %rd6;
	cvta.to.global.u64 	%rd3, %rd7;
	mov.u32 	%r332, %tid.x;
	and.b32  	%r129, %r128, -128;
	setp.eq.s32 	%p1, %r129, 8192;
	@%p1 bra 	$L__BB109_3;
	setp.ne.s32 	%p2, %r129, 4096;
	@%p2 bra 	$L__BB109_4;
	mov.u32 	%r131, %ctaid.x;
	shr.u32 	%r305, %r131, 5;
	and.b32  	%r304, %r131, 31;
	bra.uni 	$L__BB109_5;
$L__BB109_3:
	mov.u32 	%r130, %ctaid.x;
	shr.u32 	%r305, %r130, 6;
	and.b32  	%r304, %r130, 63;
	bra.uni 	$L__BB109_5;
$L__BB109_4:
	mov.u32 	%r132, %ctaid.x;
	shr.s32 	%r133, %r128, 31;
	shr.u32 	%r134, %r133, 25;
	add.s32 	%r135, %r128, %r134;
	shr.s32 	%r136, %r135, 7;
	div.u32 	%r305, %r132, %r136;
	mul.lo.s32 	%r137, %r305, %r136;
	sub.s32 	%r304, %r132, %r137;
$L__BB109_5:
	mov.u32 	%r10, %ntid.x;
	mov.u32 	%r11, %ctaid.y;
	mov.u32 	%r138, %nctaid.y;
	setp.ge.u32 	%p3, %r11, %r138;
	@%p3 bra 	$L__BB109_36;
	shl.b32 	%r139, %r305, 5;
	and.b32  	%r12, %r332, 31;
	or.b32  	%r13, %r139, %r12;
	shr.u32 	%r14, %r10, 5;
	shl.b32 	%r140, %r332, 4;
	and.b32  	%r15, %r140, 112;
	shr.s32 	%r141, %r128, 31;
	shr.u32 	%r142, %r141, 30;
	add.s32 	%r143, %r128, %r142;
	shr.s32 	%r144, %r143, 2;
	mul.lo.s32 	%r16, %r305, %r144;
	shr.u32 	%r145, %r141, 25;
	add.s32 	%r146, %r128, %r145;
	shr.s32 	%r17, %r146, 7;
	setp.gt.u32 	%p4, %r332, 127;
	@%p4 bra 	$L__BB109_13;
	shl.b32 	%r18, %r304, 7;
	mul.lo.s32 	%r19, %r11, %r128;
	add.s32 	%r147, %r332, %r10;
	max.u32 	%r148, %r147, 128;
	setp.lt.u32 	%p5, %r147, 128;
	selp.u32 	%r149, 1, 0, %p5;
	add.s32 	%r150, %r147, %r149;
	sub.s32 	%r151, %r148, %r150;
	div.u32 	%r152, %r151, %r10;
	add.s32 	%r20, %r152, %r149;
	and.b32  	%r153, %r20, 3;
	setp.eq.s32 	%p6, %r153, 3;
	mov.u32 	%r315, %r332;
	@%p6 bra 	$L__BB109_10;
	add.s32 	%r154, %r20, 1;
	and.b32  	%r155, %r154, 3;
	shl.b32 	%r156, %r332, 2;
	mov.u32 	%r157, _ZZ9cuda_gemmIiLi256ELi1ELi1ELi128ELi128ELi128ELi32ELi0ELi1EEviiiPT_S1_S1_iiE3Ash;
	add.s32 	%r308, %r157, %r156;
	shl.b32 	%r22, %r10, 2;
	add.s32 	%r158, %r332, %r19;
	add.s32 	%r307, %r158, %r18;
	neg.s32 	%r306, %r155;
	mad.lo.s32 	%r315, %r10, %r155, %r332;
$L__BB109_9:
	.pragma "nounroll";
	mul.wide.s32 	%rd8, %r307, 4;
	add.s64 	%rd9, %rd1, %rd8;
	ld.global.u32 	%r159, [%rd9];
	st.shared.u32 	[%r308], %r159;
	add.s32 	%r308, %r308, %r22;
	add.s32 	%r307, %r307, %r10;
	add.s32 	%r306, %r306, 1;
	setp.ne.s32 	%p7, %r306, 0;
	@%p7 bra 	$L__BB109_9;
$L__BB109_10:
	setp.lt.u32 	%p8, %r20, 3;
	@%p8 bra 	$L__BB109_13;
	shl.b32 	%r160, %r315, 2;
	mov.u32 	%r161, _ZZ9cuda_gemmIiLi256ELi1ELi1ELi128ELi128ELi128ELi32ELi0ELi1EEviiiPT_S1_S1_iiE3Ash;
	add.s32 	%r314, %r161, %r160;
	add.s32 	%r162, %r315, %r19;
	add.s32 	%r313, %r162, %r18;
	mul.wide.u32 	%rd10, %r10, 12;
	add.s64 	%rd4, %rd1, %rd10;
	mul.wide.u32 	%rd12, %r10, 4;
	mul.wide.u32 	%rd15, %r10, 8;
$L__BB109_12:
	mul.wide.s32 	%rd11, %r313, 4;
	add.s64 	%rd13, %rd1, %rd11;
	add.s64 	%rd14, %rd13, %rd12;
	add.s64 	%rd16, %rd13, %rd15;
	add.s64 	%rd17, %rd4, %rd11;
	ld.global.u32 	%r164, [%rd13];
	st.shared.u32 	[%r314], %r164;
	ld.global.u32 	%r165, [%rd14];
	shl.b32 	%r166, %r10, 2;
	add.s32 	%r167, %r314, %r166;
	st.shared.u32 	[%r167], %r165;
	ld.global.u32 	%r168, [%rd16];
	shl.b32 	%r169, %r10, 3;
	add.s32 	%r170, %r314, %r169;
	st.shared.u32 	[%r170], %r168;
	ld.global.u32 	%r171, [%rd17];
	mad.lo.s32 	%r172, %r10, 12, %r314;
	st.shared.u32 	[%r172], %r171;
	add.s32 	%r315, %r315, %r166;
	shl.b32 	%r173, %r10, 4;
	add.s32 	%r314, %r314, %r173;
	add.s32 	%r313, %r313, %r166;
	setp.lt.u32 	%p9, %r315, 128;
	@%p9 bra 	$L__BB109_12;
$L__BB109_13:
	setp.gt.u32 	%p10, %r332, 31;
	@%p10 bra 	$L__BB109_20;
	add.s32 	%r174, %r332, %r10;
	max.u32 	%r175, %r174, 32;
	setp.lt.u32 	%p11, %r174, 32;
	selp.u32 	%r176, 1, 0, %p11;
	add.s32 	%r177, %r174, %r176;
	sub.s32 	%r178, %r175, %r177;
	div.u32 	%r179, %r178, %r10;
	add.s32 	%r35, %r179, %r176;
	and.b32  	%r180, %r35, 3;
	setp.eq.s32 	%p12, %r180, 3;
	mov.u32 	%r317, %r332;
	@%p12 bra 	$L__BB109_17;
	add.s32 	%r181, %r35, 1;
	and.b32  	%r182, %r181, 3;
	shl.b32 	%r183, %r332, 2;
	mov.u32 	%r184, _ZZ9cuda_gemmIiLi256ELi1ELi1ELi128ELi128ELi128ELi32ELi0ELi1EEviiiPT_S1_S1_iiE3Csh;
	add.s32 	%r311, %r184, %r183;
	shl.b32 	%r37, %r10, 2;
	neg.s32 	%r310, %r182;
	mad.lo.s32 	%r317, %r10, %r182, %r332;
$L__BB109_16:
	.pragma "nounroll";
	mov.b32 	%r185, 0;
	st.shared.u32 	[%r311], %r185;
	add.s32 	%r311, %r311, %r37;
	add.s32 	%r310, %r310, 1;
	setp.ne.s32 	%p13, %r310, 0;
	@%p13 bra 	$L__BB109_16;
$L__BB109_17:
	setp.lt.u32 	%p14, %r35, 3;
	@%p14 bra 	$L__BB109_20;
	shl.b32 	%r45, %r10, 2;
	shl.b32 	%r186, %r317, 2;
	mov.u32 	%r187, _ZZ9cuda_gemmIiLi256ELi1ELi1ELi128ELi128ELi128ELi32ELi0ELi1EEviiiPT_S1_S1_iiE3Csh;
	add.s32 	%r316, %r187, %r186;
	shl.b32 	%r47, %r10, 4;
	shl.b32 	%r48, %r10, 3;
	mul.lo.s32 	%r49, %r10, 12;
$L__BB109_19:
	mov.b32 	%r188, 0;
	st.shared.u32 	[%r316], %r188;
	add.s32 	%r189, %r316, %r45;
	st.shared.u32 	[%r189], %r188;
	add.s32 	%r190, %r316, %r48;
	st.shared.u32 	[%r190], %r188;
	add.s32 	%r191, %r316, %r49;
	st.shared.u32 	[%r191], %r188;
	add.s32 	%r317, %r317, %r45;
	add.s32 	%r316, %r316, %r47;
	setp.lt.u32 	%p15, %r317, 32;
	@%p15 bra 	$L__BB109_19;
$L__BB109_20:
	mov.u32 	%r192, _ZZ9cuda_gemmIiLi256ELi1ELi1ELi128ELi128ELi128ELi32ELi0ELi1EEviiiPT_S1_S1_iiE11kron_fac_sh;
	mad.lo.s32 	%r60, %r12, 516, %r192;
	shr.u32 	%r320, %r332, 5;
	add.s32 	%r193, %r320, %r14;
	cvt.u16.u32 	%rs2, %r193;
	xor.b16  	%rs3, %rs2, 127;
	and.b16  	%rs4, %rs3, 255;
	cvt.u16.u32 	%rs5, %r14;
	and.b16  	%rs6, %rs5, 255;
	div.u16 	%rs7, %rs4, %rs6;
	and.b16  	%rs1, %rs7, 3;
	setp.eq.s16 	%p16, %rs1, 2;
	@%p16 bra 	$L__BB109_23;
	cvt.u32.u16 	%r62, %rs1;
	mov.b32 	%r319, 0;
$L__BB109_22:
	.pragma "nounroll";
	shl.b32 	%r195, %r320, 7;
	add.s32 	%r196, %r195, %r13;
	mul.wide.s32 	%rd18, %r196, 4;
	add.s64 	%rd19, %rd2, %rd18;
	ld.global.u32 	%r197, [%rd19];
	shl.b32 	%r198, %r320, 2;
	add.s32 	%r199, %r60, %r198;
	st.shared.u32 	[%r199], %r197;
	add.s32 	%r320, %r320, %r14;
	add.s32 	%r319, %r319, 1;
	xor.b32  	%r200, %r319, %r62;
	setp.ne.s32 	%p17, %r200, 2;
	@%p17 bra 	$L__BB109_22;
$L__BB109_23:
	shl.b32 	%r210, %r14, 2;
$L__BB109_24:
	shl.b32 	%r201, %r320, 7;
	add.s32 	%r202, %r201, %r13;
	mul.wide.s32 	%rd20, %r202, 4;
	add.s64 	%rd21, %rd2, %rd20;
	ld.global.u32 	%r203, [%rd21];
	shl.b32 	%r204, %r320, 2;
	add.s32 	%r205, %r60, %r204;
	st.shared.u32 	[%r205], %r203;
	add.s32 	%r206, %r320, %r14;
	shl.b32 	%r207, %r206, 7;
	add.s32 	%r208, %r207, %r13;
	mul.wide.s32 	%rd22, %r208, 4;
	add.s64 	%rd23, %rd2, %rd22;
	ld.global.u32 	%r209, [%rd23];
	add.s32 	%r211, %r205, %r210;
	st.shared.u32 	[%r211], %r209;
	add.s32 	%r212, %r206, %r14;
	shl.b32 	%r213, %r212, 7;
	add.s32 	%r214, %r213, %r13;
	mul.wide.s32 	%rd24, %r214, 4;
	add.s64 	%rd25, %rd2, %rd24;
	ld.global.u32 	%r215, [%rd25];
	add.s32 	%r216, %r211, %r210;
	st.shared.u32 	[%r216], %r215;
	add.s32 	%r217, %r212, %r14;
	shl.b32 	%r218, %r217, 7;
	add.s32 	%r219, %r218, %r13;
	mul.wide.s32 	%rd26, %r219, 4;
	add.s64 	%rd27, %rd2, %rd26;
	ld.global.u32 	%r220, [%rd27];
	add.s32 	%r221, %r216, %r210;
	st.shared.u32 	[%r221], %r220;
	add.s32 	%r320, %r210, %r320;
	setp.lt.u32 	%p18, %r320, 128;
	@%p18 bra 	$L__BB109_24;
	bar.sync 	0;
	shl.b32 	%r222, %r15, 2;
	mov.u32 	%r223, _ZZ9cuda_gemmIiLi256ELi1ELi1ELi128ELi128ELi128ELi32ELi0ELi1EEviiiPT_S1_S1_iiE3Ash;
	add.s32 	%r224, %r223, %r222;
	ld.shared.v4.u32 	{%r70, %r71, %r72, %r73}, [%r224];
	ld.shared.v4.u32 	{%r74, %r75, %r76, %r77}, [%r224+16];
	ld.shared.v4.u32 	{%r78, %r79, %r80, %r81}, [%r224+32];
	ld.shared.v4.u32 	{%r82, %r83, %r84, %r85}, [%r224+48];
	shr.u32 	%r322, %r332, 3;
$L__BB109_26:
	and.b32  	%r225, %r332, 7;
	setp.ne.s32 	%p19, %r225, 0;
	mad.lo.s32 	%r227, %r322, 516, %r192;
	add.s32 	%r229, %r227, %r222;
	ld.shared.u32 	%r230, [%r229];
	mul.lo.s32 	%r231, %r230, %r70;
	ld.shared.u32 	%r232, [%r229+4];
	mad.lo.s32 	%r233, %r232, %r71, %r231;
	ld.shared.u32 	%r234, [%r229+8];
	mad.lo.s32 	%r235, %r234, %r72, %r233;
	ld.shared.u32 	%r236, [%r229+12];
	mad.lo.s32 	%r237, %r236, %r73, %r235;
	ld.shared.u32 	%r238, [%r229+16];
	mad.lo.s32 	%r239, %r238, %r74, %r237;
	ld.shared.u32 	%r240, [%r229+20];
	mad.lo.s32 	%r241, %r240, %r75, %r239;
	ld.shared.u32 	%r242, [%r229+24];
	mad.lo.s32 	%r243, %r242, %r76, %r241;
	ld.shared.u32 	%r244, [%r229+28];
	mad.lo.s32 	%r245, %r244, %r77, %r243;
	ld.shared.u32 	%r246, [%r229+32];
	mad.lo.s32 	%r247, %r246, %r78, %r245;
	ld.shared.u32 	%r248, [%r229+36];
	mad.lo.s32 	%r249, %r248, %r79, %r247;
	ld.shared.u32 	%r250, [%r229+40];
	mad.lo.s32 	%r251, %r250, %r80, %r249;
	ld.shared.u32 	%r252, [%r229+44];
	mad.lo.s32 	%r253, %r252, %r81, %r251;
	ld.shared.u32 	%r254, [%r229+48];
	mad.lo.s32 	%r255, %r254, %r82, %r253;
	ld.shared.u32 	%r256, [%r229+52];
	mad.lo.s32 	%r257, %r256, %r83, %r255;
	ld.shared.u32 	%r258, [%r229+56];
	mad.lo.s32 	%r259, %r258, %r84, %r257;
	ld.shared.u32 	%r260, [%r229+60];
	mad.lo.s32 	%r261, %r260, %r85, %r259;
	shfl.sync.down.b32	%r262|%p20, %r261, 4, 6175, -1;
	add.s32 	%r263, %r262, %r261;
	shfl.sync.down.b32	%r264|%p21, %r263, 2, 6175, -1;
	add.s32 	%r265, %r264, %r263;
	shfl.sync.down.b32	%r266|%p22, %r265, 1, 6175, -1;
	add.s32 	%r88, %r266, %r265;
	@%p19 bra 	$L__BB109_28;
	shl.b32 	%r267, %r322, 2;
	mov.u32 	%r268, _ZZ9cuda_gemmIiLi256ELi1ELi1ELi128ELi128ELi128ELi32ELi0ELi1EEviiiPT_S1_S1_iiE3Csh;
	add.s32 	%r269, %r268, %r267;
	st.shared.u32 	[%r269], %r88;
$L__BB109_28:
	shr.u32 	%r270, %r10, 3;
	add.s32 	%r322, %r322, %r270;
	setp.lt.u32 	%p23, %r322, 32;
	@%p23 bra 	$L__BB109_26;
	setp.gt.u32 	%p24, %r332, 31;
	bar.sync 	0;
	@%p24 bra 	$L__BB109_36;
	mul.lo.s32 	%r90, %r11, %r127;
	add.s32 	%r271, %r332, %r10;
	max.u32 	%r272, %r271, 32;
	setp.lt.u32 	%p25, %r271, 32;
	selp.u32 	%r273, 1, 0, %p25;
	add.s32 	%r274, %r271, %r273;
	sub.s32 	%r275, %r272, %r274;
	div.u32 	%r276, %r275, %r10;
	add.s32 	%r91, %r276, %r273;
	and.b32  	%r277, %r91, 3;
	setp.eq.s32 	%p26, %r277, 3;
	@%p26 bra 	$L__BB109_33;
	add.s32 	%r278, %r91, 1;
	and.b32  	%r279, %r278, 3;
	shl.b32 	%r280, %r332, 2;
	mov.u32 	%r281, _ZZ9cuda_gemmIiLi256ELi1ELi1ELi128ELi128ELi128ELi32ELi0ELi1EEviiiPT_S1_S1_iiE3Csh;
	add.s32 	%r325, %r281, %r280;
	shl.b32 	%r93, %r10, 2;
	mad.lo.s32 	%r282, %r332, %r17, %r304;
	add.s32 	%r283, %r282, %r16;
	add.s32 	%r324, %r283, %r90;
	mul.lo.s32 	%r95, %r10, %r17;
	neg.s32 	%r323, %r279;
	mad.lo.s32 	%r332, %r10, %r279, %r332;
$L__BB109_32:
	.pragma "nounroll";
	ld.shared.u32 	%r284, [%r325];
	mul.wide.s32 	%rd28, %r324, 4;
	add.s64 	%rd29, %rd3, %rd28;
	st.global.u32 	[%rd29], %r284;
	add.s32 	%r325, %r325, %r93;
	add.s32 	%r324, %r324, %r95;
	add.s32 	%r323, %r323, 1;
	setp.ne.s32 	%p27, %r323, 0;
	@%p27 bra 	$L__BB109_32;
$L__BB109_33:
	setp.lt.u32 	%p28, %r91, 3;
	@%p28 bra 	$L__BB109_36;
	add.s32 	%r285, %r304, %r16;
	add.s32 	%r286, %r285, %r90;
	shl.b32 	%r287, %r10, 1;
	add.s32 	%r288, %r332, %r287;
	mad.lo.s32 	%r331, %r17, %r288, %r286;
	mul.lo.s32 	%r289, %r10, %r17;
	shl.b32 	%r106, %r289, 2;
	mad.lo.s32 	%r290, %r10, 3, %r332;
	mad.lo.s32 	%r330, %r17, %r290, %r286;
	add.s32 	%r291, %r10, %r332;
	mad.lo.s32 	%r329, %r17, %r291, %r286;
	shl.b32 	%r109, %r10, 2;
	shl.b32 	%r292, %r332, 2;
	mov.u32 	%r293, _ZZ9cuda_gemmIiLi256ELi1ELi1ELi128ELi128ELi128ELi32ELi0ELi1EEviiiPT_S1_S1_iiE3Csh;
	add.s32 	%r328, %r293, %r292;
	shl.b32 	%r111, %r10, 4;
	shl.b32 	%r112, %r10, 3;
	mul.lo.s32 	%r113, %r10, 12;
	mad.lo.s32 	%r327, %r332, %r17, %r286;
$L__BB109_35:
	ld.shared.u32 	%r294, [%r328];
	mul.wide.s32 	%rd30, %r327, 4;
	add.s64 	%rd31, %rd3, %rd30;
	st.global.u32 	[%rd31], %r294;
	add.s32 	%r295, %r332, %r10;
	add.s32 	%r296, %r328, %r109;
	ld.shared.u32 	%r297, [%r296];
	mul.wide.s32 	%rd32, %r329, 4;
	add.s64 	%rd33, %rd3, %rd32;
	st.global.u32 	[%rd33], %r297;
	add.s32 	%r298, %r295, %r10;
	add.s32 	%r299, %r328, %r112;
	ld.shared.u32 	%r300, [%r299];
	mul.wide.s32 	%rd34, %r331, 4;
	add.s64 	%rd35, %rd3, %rd34;
	st.global.u32 	[%rd35], %r300;
	add.s32 	%r301, %r298, %r10;
	add.s32 	%r302, %r328, %r113;
	ld.shared.u32 	%r303, [%r302];
	mul.wide.s32 	%rd36, %r330, 4;
	add.s64 	%rd37, %rd3, %rd36;
	st.global.u32 	[%rd37], %r303;
	add.s32 	%r332, %r301, %r10;
	add.s32 	%r331, %r331, %r106;
	add.s32 	%r330, %r330, %r106;
	add.s32 	%r329, %r329, %r106;
	add.s32 	%r328, %r328, %r111;
	add.s32 	%r327, %r327, %r106;
	setp.lt.u32 	%p29, %r332, 32;
	@%p29 bra 	$L__BB109_35;
$L__BB109_36:
	ret;

}
	// .globl	_Z9cuda_gemmIiLi256ELi1ELi1ELi128ELi128ELi128ELi32ELi1ELi0EEviiiPT_S1_S1_ii
.visible .entry _Z9cuda_gemmIiLi256ELi1ELi1ELi128ELi128ELi128ELi32ELi1ELi0EEviiiPT_S1_S1_ii(
	.param .u32 _Z9cuda_gemmIiLi256ELi1ELi1ELi128ELi128ELi128ELi32ELi1ELi0EEviiiPT_S1_S1_ii_param_0,
	.param .u32 _Z9cuda_gemmIiLi256ELi1ELi1ELi128ELi128ELi128ELi32ELi1ELi0EEviiiPT_S1_S1_ii_param_1,
	.param .u32 _Z9cuda_gemmIiLi256ELi1ELi1ELi128ELi128ELi128ELi32ELi1ELi0EEviiiPT_S1_S1_ii_param_2,
	.param .u64 .ptr .align 1 _Z9cuda_gemmIiLi256ELi1ELi1ELi128ELi128ELi128ELi32ELi1ELi0EEviiiPT_S1_S1_ii_param_3,
	.param .u64 .ptr .align 1 _Z9cuda_gemmIiLi256ELi1ELi1ELi128ELi128ELi128ELi32ELi1ELi0EEviiiPT_S1_S1_ii_param_4,
	.param .u64 .ptr .align 1 _Z9cuda_gemmIiLi256ELi1ELi1ELi128ELi128ELi128ELi32ELi1ELi0EEviiiPT_S1_S1_ii_param_5,
	.param .u32 _Z9cuda_gemmIiLi256ELi1ELi1ELi128ELi128ELi128ELi32ELi1ELi0EEviiiPT_S1_S1_ii_param_6,
	.param .u32 _Z9cuda_gemmIiLi256ELi1ELi1ELi128ELi128ELi128ELi32ELi1ELi0EEviiiPT_S1_S1_ii_param_7
)
.maxntid 256
{
	.reg .pred 	%p<181>;
	.reg .b32 	%r<1182>;
	.reg .b64 	%rd<30>;
	// demoted variable
	.shared .align 128 .b8 _ZZ9cuda_gemmIiLi256ELi1ELi1ELi128ELi128ELi128ELi32ELi1ELi0EEviiiPT_S1_S1_iiE11kron_fac_sh[16512];
	// demoted variable
	.shared .align 128 .b8 _ZZ9cuda_gemmIiLi256ELi1ELi1ELi128ELi128ELi128ELi32ELi1ELi0EEviiiPT_S1_S1_iiE3Ash[512];
	// demoted variable
	.shared .align 128 .b8 _ZZ9cuda_gemmIiLi256ELi1ELi1ELi128ELi128ELi128ELi32ELi1ELi0EEviiiPT_S1_S1_iiE3Csh[128];
	ld.param.u64 	%rd8, [_Z9cuda_gemmIiLi256ELi1ELi1ELi128ELi128ELi128ELi32ELi1ELi0EEviiiPT_S1_S1_ii_param_3];
	ld.param.u64 	%rd7, [_Z9cuda_gemmIiLi256ELi1ELi1ELi128ELi128ELi128ELi32ELi1ELi0EEviiiPT_S1_S1_ii_param_4];
	ld.param.u64 	%rd9, [_Z9cuda_gemmIiLi256ELi1ELi1ELi128ELi128ELi128ELi32ELi1ELi0EEviiiPT_S1_S1_ii_param_5];
	ld.param.u32 	%r402, [_Z9cuda_gemmIiLi256ELi1ELi1ELi128ELi128ELi128ELi32ELi1ELi0EEviiiPT_S1_S1_ii_param_6];
	ld.param.u32 	%r403, [_Z9cuda_gemmIiLi256ELi1ELi1ELi128ELi128ELi128ELi32ELi1ELi0EEviiiPT_S1_S1_ii_param_7];
	cvta.to.global.u64 	%rd1, %rd8;
	cvta.to.global.u64 	%rd2, %rd9;
	mov.u32 	%r1181, %tid.x;
	and.b32  	%r2, %r1181, 31;
	setp.lt.s32 	%p1, %r403, 16;
	shr.u32 	%r3, %r403, 4;
	selp.b32 	%r4, 1, %r3, %p1;
	mov.u32 	%r404, %ctaid.x;
	shl.b32 	%r5, %r404, 5;
	div.s32 	%r6, 128, %r403;
	mul.lo.s32 	%r405, %r6, %r4;
	min.s32 	%r7, %r405, 256;
	div.u32 	%r9, %r1181, %r7;
	mul.lo.s32 	%r406, %r9, %r7;
	sub.s32 	%r407, %r1181, %r406;
	div.u32 	%r8, %r407, %r4;
	mov.u32 	%r10, %ntid.x;
	div.u32 	%r11, %r10, %r7;
	mov.u32 	%r12, %ctaid.y;
	mov.u32 	%r408, %nctaid.y;
	setp.ge.u32 	%p2, %r12, %r408;
	@%p2 bra 	$L__BB110_162;
	shr.u32 	%r1022, %r1181, 5;
	and.b32  	%r14, %r8, 15;
	rem.u32 	%r409, %r1181, %r4;
	shl.b32 	%r15, %r409, 4;
	min.s32 	%r16, %r402, 32;
	min.u32 	%r17, %r403, 16;
	or.b32  	%r18, %r14, %r15;
	setp.gt.u32 	%p3, %r1181, 127;
	@%p3 bra 	$L__BB110_6;
	shl.b32 	%r19, %r12, 7;
	add.s32 	%r410, %r1181, %r10;
	max.u32 	%r411, %r410, 128;
	setp.lt.u32 	%p4, %r410, 128;
	selp.u32 	%r412, 1, 0, %p4;
	add.s32 	%r413, %r410, %r412;
	sub.s32 	%r414, %r411, %r413;
	div.u32 	%r415, %r414, %r10;
	add.s32 	%r20, %r415, %r412;
	and.b32  	%r416, %r20, 3;
	setp.eq.s32 	%p5, %r416, 3;
	mov.u32 	%r1016, %r1181;
	@%p5 bra 	$L__BB110_5;
	add.s32 	%r418, %r20, 1;
	and.b32  	%r21, %r418, 3;
	mov.b32 	%r1015, 0;
	mov.u32 	%r1016, %r1181;
$L__BB110_4:
	.pragma "nounroll";
	add.s32 	%r419, %r19, %r1016;
	mul.wide.u32 	%rd10, %r419, 4;
	add.s64 	%rd11, %rd1, %rd10;
	ld.global.u32 	%r420, [%rd11];
	shl.b32 	%r421, %r1016, 2;
	mov.u32 	%r422, _ZZ9cuda_gemmIiLi256ELi1ELi1ELi128ELi128ELi128ELi32ELi1ELi0EEviiiPT_S1_S1_iiE3Ash;
	add.s32 	%r423, %r422, %r421;
	st.shared.u32 	[%r423], %r420;
	add.s32 	%r1016, %r1016, %r10;
	add.s32 	%r1015, %r1015, 1;
	setp.ne.s32 	%p6, %r1015, %r21;
	@%p6 bra 	$L__BB110_4;
$L__BB110_5:
	setp.lt.u32 	%p7, %r20, 3;
	@%p7 bra 	$L__BB110_6;
	bra.uni 	$L__BB110_235;
$L__BB110_6:
	setp.gt.u32 	%p9, %r1181, 31;
	@%p9 bra 	$L__BB110_12;
	add.s32 	%r436, %r1181, %r10;
	max.u32 	%r437, %r436, 32;
	setp.lt.u32 	%p10, %r436, 32;
	selp.u32 	%r438, 1, 0, %p10;
	add.s32 	%r439, %r436, %r438;
	sub.s32 	%r440, %r437, %r439;
	div.u32 	%r441, %r440, %r10;
	add.s32 	%r27, %r441, %r438;
	and.b32  	%r442, %r27, 3;
	setp.eq.s32 	%p11, %r442, 3;
	mov.u32 	%r1019, %r1181;
	@%p11 bra 	$L__BB110_10;
	add.s32 	%r444, %r27, 1;
	and.b32  	%r28, %r444, 3;
	mov.b32 	%r1018, 0;
	mov.u32 	%r1019, %r1181;
$L__BB110_9:
	.pragma "nounroll";
	shl.b32 	%r445, %r1019, 2;
	mov.u32 	%r446, _ZZ9cuda_gemmIiLi256ELi1ELi1ELi128ELi128ELi128ELi32ELi1ELi0EEviiiPT_S1_S1_iiE3Csh;
	add.s32 	%r447, %r446, %r445;
	mov.b32 	%r448, 0;
	st.shared.u32 	[%r447], %r448;
	add.s32 	%r1019, %r1019, %r10;
	add.s32 	%r1018, %r1018, 1;
	setp.ne.s32 	%p12, %r1018, %r28;
	@%p12 bra 	$L__BB110_9;
$L__BB110_10:
	setp.lt.u32 	%p13, %r27, 3;
	@%p13 bra 	$L__BB110_12;
$L__BB110_11:
	shl.b32 	%r449, %r1019, 2;
	mov.u32 	%r450, _ZZ9cuda_gemmIiLi256ELi1ELi1ELi128ELi128ELi128ELi32ELi1ELi0EEviiiPT_S1_S1_iiE3Csh;
	add.s32 	%r451, %r450, %r449;
	mov.b32 	%r452, 0;
	st.shared.u32 	[%r451], %r452;
	shl.b32 	%r453, %r10, 2;
	add.s32 	%r454, %r451, %r453;
	st.shared.u32 	[%r454], %r452;
	add.s32 	%r455, %r454, %r453;
	st.shared.u32 	[%r455], %r452;
	add.s32 	%r456, %r455, %r453;
	st.shared.u32 	[%r456], %r452;
	add.s32 	%r1019, %r453, %r1019;
	setp.lt.u32 	%p14, %r1019, 32;
	@%p14 bra 	$L__BB110_11;
$L__BB110_12:
	setp.ge.s32 	%p15, %r1022, %r403;
	@%p15 bra 	$L__BB110_15;
	cvta.to.global.u64 	%rd3, %rd7;
	shr.u32 	%r38, %r10, 5;
	mov.u32 	%r457, _ZZ9cuda_gemmIiLi256ELi1ELi1ELi128ELi128ELi128ELi32ELi1ELi0EEviiiPT_S1_S1_iiE11kron_fac_sh;
	mad.lo.s32 	%r39, %r2, 516, %r457;
	add.s32 	%r40, %r5, %r2;
$L__BB110_14:
	mad.lo.s32 	%r458, %r1022, %r402, %r40;
	mul.wide.s32 	%rd18, %r458, 4;
	add.s64 	%rd19, %rd3, %rd18;
	ld.global.u32 	%r459, [%rd19];
	shl.b32 	%r460, %r1022, 2;
	add.s32 	%r461, %r39, %r460;
	st.shared.u32 	[%r461], %r459;
	add.s32 	%r1022, %r1022, %r38;
	setp.lt.s32 	%p16, %r1022, %r403;
	@%p16 bra 	$L__BB110_14;
$L__BB110_15:
	setp.lt.s32 	%p17, %r6, 1;
	bar.sync 	0;
	@%p17 bra 	$L__BB110_155;
	setp.ne.s32 	%p18, %r4, 1;
	@%p18 bra 	$L__BB110_85;
	add.s32 	%r817, %r8, 9;
	and.b32  	%r43, %r817, 15;
	add.s32 	%r818, %r8, 10;
	and.b32  	%r44, %r818, 15;
	add.s32 	%r819, %r8, 11;
	and.b32  	%r45, %r819, 15;
	add.s32 	%r820, %r8, 12;
	and.b32  	%r46, %r820, 15;
	add.s32 	%r821, %r8, 13;
	and.b32  	%r47, %r821, 15;
	add.s32 	%r822, %r8, 14;
	and.b32  	%r48, %r822, 15;
	add.s32 	%r823, %r8, -1;
	and.b32  	%r49, %r823, 15;
	setp.gt.u32 	%p124, %r403, %r14;
	selp.b32 	%r824, 0, %r17, %p124;
	sub.s32 	%r50, %r18, %r824;
	add.s32 	%r825, %r14, 1;
	setp.lt.u32 	%p125, %r825, %r17;
	selp.b32 	%r826, 0, %r17, %p125;
	sub.s32 	%r51, %r18, %r826;
	add.s32 	%r827, %r14, 2;
	setp.lt.u32 	%p126, %r827, %r17;
	selp.b32 	%r828, 0, %r17, %p126;
	sub.s32 	%r52, %r18, %r828;
	add.s32 	%r829, %r14, 3;
	setp.lt.u32 	%p127, %r829, %r17;
	selp.b32 	%r830, 0, %r17, %p127;
	sub.s32 	%r53, %r18, %r830;
	add.s32 	%r831, %r14, 4;
	setp.lt.u32 	%p128, %r831, %r17;
	selp.b32 	%r832, 0, %r17, %p128;
	sub.s32 	%r54, %r18, %r832;
	add.s32 	%r833, %r14, 5;
	setp.lt.u32 	%p129, %r833, %r17;
	selp.b32 	%r834, 0, %r17, %p129;
	sub.s32 	%r55, %r18, %r834;
	add.s32 	%r835, %r14, 6;
	setp.lt.u32 	%p130, %r835, %r17;
	selp.b32 	%r836, 0, %r17, %p130;
	sub.s32 	%r56, %r18, %r836;
	add.s32 	%r837, %r14, 7;
	setp.lt.u32 	%p131, %r837, %r17;
	selp.b32 	%r838, 0, %r17, %p131;
	sub.s32 	%r57, %r18, %r838;
	add.s32 	%r839, %r14, 8;
	setp.lt.u32 	%p132, %r839, %r17;
	selp.b32 	%r840, 0, %r17, %p132;
	sub.s32 	%r58, %r18, %r840;
	add.s32 	%r841, %r14, 9;
	setp.lt.u32 	%p133, %r841, %r17;
	selp.b32 	%r842, 0, %r17, %p133;
	sub.s32 	%r59, %r18, %r842;
	add.s32 	%r843, %r14, 10;
	setp.lt.u32 	%p134, %r843, %r17;
	selp.b32 	%r844, 0, %r17, %p134;
	sub.s32 	%r60, %r18, %r844;
	add.s32 	%r845, %r14, 11;
	setp.lt.u32 	%p135, %r845, %r17;
	selp.b32 	%r846, 0, %r17, %p135;
	sub.s32 	%r61, %r18, %r846;
	add.s32 	%r847, %r14, 12;
	setp.lt.u32 	%p136, %r847, %r17;
	selp.b32 	%r848, 0, %r17, %p136;
	sub.s32 	%r62, %r18, %r848;
	add.s32 	%r849, %r14, 13;
	setp.lt.u32 	%p137, %r849, %r17;
	selp.b32 	%r850, 0, %r17, %p137;
	sub.s32 	%r63, %r18, %r850;
	add.s32 	%r851, %r14, 14;
	setp.lt.u32 	%p138, %r851, %r17;
	selp.b32 	%r852, 0, %r17, %p138;
	sub.s32 	%r64, %r18, %r852;
	add.s32 	%r853, %r14, 15;
	setp.lt.u32 	%p139, %r853, %r17;
	selp.b32 	%r854, 0, %r17, %p139;
	sub.s32 	%r65, %r18, %r854;
	mov.b32 	%r1039, 0;
	shl.b32 	%r937, %r50, 2;
	shl.b32 	%r940, %r51, 2;
	shl.b32 	%r943, %r52, 2;
	shl.b32 	%r946, %r53, 2;
	shl.b32 	%r949, %r54, 2;
	shl.b32 	%r952, %r55, 2;
	shl.b32 	%r955, %r56, 2;
	shl.b32 	%r958, %r57, 2;
	shl.b32 	%r961, %r58, 2;
	shl.b32 	%r964, %r59, 2;
	shl.b32 	%r967, %r60, 2;
	shl.b32 	%r970, %r61, 2;
	shl.b32 	%r973, %r62, 2;
	shl.b32 	%r976, %r63, 2;
	shl.b32 	%r979, %r64, 2;
	shl.b32 	%r982, %r65, 2;
$L__BB110_18:
	setp.lt.s32 	%p140, %r403, 1;
	add.s32 	%r83, %r1039, %r8;
	mul.lo.s32 	%r84, %r83, %r403;
	add.s32 	%r85, %r84, %r15;
	@%p140 bra 	$L__BB110_20;
	add.s32 	%r855, %r18, %r84;
	shl.b32 	%r856, %r855, 2;
	mov.u32 	%r857, _ZZ9cuda_gemmIiLi256ELi1ELi1ELi128ELi128ELi128ELi32ELi1ELi0EEviiiPT_S1_S1_iiE3Ash;
	add.s32 	%r858, %r857, %r856;
	ld.shared.u32 	%r1040, [%r858];
$L__BB110_20:
	setp.lt.s32 	%p141, %r403, 2;
	@%p141 bra 	$L__BB110_22;
	add.s32 	%r859, %r8, 1;
	and.b32  	%r860, %r859, 15;
	add.s32 	%r861, %r85, %r860;
	shl.b32 	%r862, %r861, 2;
	mov.u32 	%r863, _ZZ9cuda_gemmIiLi256ELi1ELi1ELi128ELi128ELi128ELi32ELi1ELi0EEviiiPT_S1_S1_iiE3Ash;
	add.s32 	%r864, %r863, %r862;
	ld.shared.u32 	%r1041, [%r864];
$L__BB110_22:
	setp.lt.s32 	%p142, %r403, 3;
	@%p142 bra 	$L__BB110_24;
	add.s32 	%r865, %r8, 2;
	and.b32  	%r866, %r865, 15;
	add.s32 	%r867, %r85, %r866;
	shl.b32 	%r868, %r867, 2;
	mov.u32 	%r869, _ZZ9cuda_gemmIiLi256ELi1ELi1ELi128ELi128ELi128ELi32ELi1ELi0EEviiiPT_S1_S1_iiE3Ash;
	add.s32 	%r870, %r869, %r868;
	ld.shared.u32 	%r1042, [%r870];
$L__BB110_24:
	setp.lt.s32 	%p143, %r403, 4;
	@%p143 bra 	$L__BB110_26;
	add.s32 	%r871, %r8, 3;
	and.b32  	%r872, %r871, 15;
	add.s32 	%r873, %r85, %r872;
	shl.b32 	%r874, %r873, 2;
	mov.u32 	%r875, _ZZ9cuda_gemmIiLi256ELi1ELi1ELi128ELi128ELi128ELi32ELi1ELi0EEviiiPT_S1_S1_iiE3Ash;
	add.s32 	%r876, %r875, %r874;
	ld.shared.u32 	%r1043, [%r876];
$L__BB110_26:
	setp.lt.s32 	%p144, %r403, 5;
	@%p144 bra 	$L__BB110_28;
	add.s32 	%r877, %r8, 4;
	and.b32  	%r878, %r877, 15;
	add.s32 	%r879, %r85, %r878;
	shl.b32 	%r880, %r879, 2;
	mov.u32 	%r881, _ZZ9cuda_gemmIiLi256ELi1ELi1ELi128ELi128ELi128ELi32ELi1ELi0EEviiiPT_S1_S1_iiE3Ash;
	add.s32 	%r882, %r881, %r880;
	ld.shared.u32 	%r1044, [%r882];
$L__BB110_28:
	setp.lt.s32 	%p145, %r403, 6;
	@%p145 bra 	$L__BB110_30;
	add.s32 	%r883, %r8, 5;
	and.b32  	%r884, %r883, 15;
	add.s32 	%r885, %r85, %r884;
	shl.b32 	%r886, %r885, 2;
	mov.u32 	%r887, _ZZ9cuda_gemmIiLi256ELi1ELi1ELi128ELi128ELi128ELi32ELi1ELi0EEviiiPT_S1_S1_iiE3Ash;
	add.s32 	%r888, %r887, %r886;
	ld.shared.u32 	%r1045, [%r888];
$L__BB110_30:
	setp.lt.s32 	%p146, %r403, 7;
	@%p146 bra 	$L__BB110_32;
	add.s32 	%r889, %r8, 6;
	and.b32  	%r890, %r889, 15;
	add.s32 	%r891, %r85, %r890;
	shl.b32 	%r892, %r891, 2;
	mov.u32 	%r893, _ZZ9cuda_gemmIiLi256ELi1ELi1ELi128ELi128ELi128ELi32ELi1ELi0EEviiiPT_S1_S1_iiE3Ash;
	add.s32 	%r894, %r893, %r892;
	ld.shared.u32 	%r1046, [%r894];
$L__BB110_32:
	setp.lt.s32 	%p147, %r403, 8;
	@%p147 bra 	$L__BB110_34;
	add.s32 	%r895, %r8, 7;
	and.b32  	%r896, %r895, 15;
	add.s32 	%r897, %r85, %r896;
	shl.b32 	%r898, %r897, 2;
	mov.u32 	%r899, _ZZ9cuda_gemmIiLi256ELi1ELi1ELi128ELi128ELi128ELi32ELi1ELi0EEviiiPT_S1_S1_iiE3Ash;
	add.s32 	%r900, %r899, %r898;
	ld.shared.u32 	%r1047, [%r900];
$L__BB110_34:
	setp.lt.s32 	%p148, %r403, 9;
	@%p148 bra 	$L__BB110_36;
	and.b32  	%r901, %r8, 15;
	xor.b32  	%r902, %r901, 8;
	add.s32 	%r903, %r85, %r902;
	shl.b32 	%r904, %r903, 2;
	mov.u32 	%r905, _ZZ9cuda_gemmIiLi256ELi1ELi1ELi128ELi128ELi128ELi32ELi1ELi0EEviiiPT_S1_S1_iiE3Ash;
	add.s32 	%r906, %r905, %r904;
	ld.shared.u32 	%r1048, [%r906];
$L__BB110_36:
	setp.lt.s32 	%p149, %r403, 10;
	@%p149 bra 	$L__BB110_38;
	add.s32 	%r907, %r85, %r43;
	shl.b32 	%r908, %r907, 2;
	mov.u32 	%r909, _ZZ9cuda_gemmIiLi256ELi1ELi1ELi128ELi128ELi128ELi32ELi1ELi0EEviiiPT_S1_S1_iiE3Ash;
	add.s32 	%r910, %r909, %r908;
	ld.shared.u32 	%r1049, [%r910];
$L__BB110_38:
	setp.lt.s32 	%p150, %r403, 11;
	@%p150 bra 	$L__BB110_40;
	add.s32 	%r911, %r85, %r44;
	shl.b32 	%r912, %r911, 2;
	mov.u32 	%r913, _ZZ9cuda_gemmIiLi256ELi1ELi1ELi128ELi128ELi128ELi32ELi1ELi0EEviiiPT_S1_S1_iiE3Ash;
	add.s32 	%r914, %r913, %r912;
	ld.shared.u32 	%r1050, [%r914];
$L__BB110_40:
	setp.lt.s32 	%p151, %r403, 12;
	@%p151 bra 	$L__BB110_42;
	add.s32 	%r915, %r85, %r45;
	shl.b32 	%r916, %r915, 2;
	mov.u32 	%r917, _ZZ9cuda_gemmIiLi256ELi1ELi1ELi128ELi128ELi128ELi32ELi1ELi0EEviiiPT_S1_S1_iiE3Ash;
	add.s32 	%r918, %r917, %r916;
	ld.shared.u32 	%r1051, [%r918];
$L__BB110_42:
	setp.lt.s32 	%p152, %r403, 13;
	@%p152 bra 	$L__BB110_44;
	add.s32 	%r919, %r85, %r46;
	shl.b32 	%r920, %r919, 2;
	mov.u32 	%r921, _ZZ9cuda_gemmIiLi256ELi1ELi1ELi128ELi128ELi128ELi32ELi1ELi0EEviiiPT_S1_S1_iiE3Ash;
	add.s32 	%r922, %r921, %r920;
	ld.shared.u32 	%r1052, [%r922];
$L__BB110_44:
	setp.lt.s32 	%p153, %r403, 14;
	@%p153 bra 	$L__BB110_46;
	add.s32 	%r923, %r85, %r47;
	shl.b32 	%r924, %r923, 2;
	mov.u32 	%r925, _ZZ9cuda_gemmIiLi256ELi1ELi1ELi128ELi128ELi128ELi32ELi1ELi0EEviiiPT_S1_S1_iiE3Ash;
	add.s32 	%r926, %r925, %r924;
	ld.shared.u32 	%r1053, [%r926];
$L__BB110_46:
	setp.lt.s32 	%p154, %r403, 15;
	@%p154 bra 	$L__BB110_48;
	add.s32 	%r927, %r85, %r48;
	shl.b32 	%r928, %r927, 2;
	mov.u32 	%r929, _ZZ9cuda_gemmIiLi256ELi1ELi1ELi128ELi128ELi128ELi32ELi1ELi0EEviiiPT_S1_S1_iiE3Ash;
	add.s32 	%r930, %r929, %r928;
	ld.shared.u32 	%r1054, [%r930];
$L__BB110_48:
	setp.lt.s32 	%p155, %r403, 16;
	@%p155 bra 	$L__BB110_50;
	add.s32 	%r931, %r85, %r49;
	shl.b32 	%r932, %r931, 2;
	mov.u32 	%r933, _ZZ9cuda_gemmIiLi256ELi1ELi1ELi128ELi128ELi128ELi32ELi1ELi0EEviiiPT_S1_S1_iiE3Ash;
	add.s32 	%r934, %r933, %r932;
	ld.shared.u32 	%r1055, [%r934];
$L__BB110_50:
	setp.ge.s32 	%p156, %r9, %r16;
	mov.u32 	%r1056, %r9;
	@%p156 bra 	$L__BB110_51;
	bra.uni 	$L__BB110_52;
$L__BB110_51:
	add.s32 	%r1039, %r1039, %r7;
	setp.lt.s32 	%p174, %r1039, %r6;
	@%p174 bra 	$L__BB110_18;
	bra.uni 	$L__BB110_155;
$L__BB110_52:
	mov.u32 	%r936, _ZZ9cuda_gemmIiLi256ELi1ELi1ELi128ELi128ELi128ELi32ELi1ELi0EEviiiPT_S1_S1_iiE11kron_fac_sh;
	mad.lo.s32 	%r120, %r1056, 516, %r936;
	mov.b32 	%r1058, 0;
	@%p140 bra 	$L__BB110_54;
	add.s32 	%r938, %r120, %r937;
	ld.shared.u32 	%r939, [%r938];
	mul.lo.s32 	%r1058, %r939, %r1040;
$L__BB110_54:
	@%p141 bra 	$L__BB110_56;
	add.s32 	%r941, %r120, %r940;
	ld.shared.u32 	%r942, [%r941+4];
	mad.lo.s32 	%r1058, %r942, %r1041, %r1058;
$L__BB110_56:
	@%p142 bra 	$L__BB110_58;
	add.s32 	%r944, %r120, %r943;
	ld.shared.u32 	%r945, [%r944+8];
	mad.lo.s32 	%r1058, %r945, %r1042, %r1058;
$L__BB110_58:
	@%p143 bra 	$L__BB110_60;
	add.s32 	%r947, %r120, %r946;
	ld.shared.u32 	%r948, [%r947+12];
	mad.lo.s32 	%r1058, %r948, %r1043, %r1058;
$L__BB110_60:
	@%p144 bra 	$L__BB110_62;
	add.s32 	%r950, %r120, %r949;
	ld.shared.u32 	%r951, [%r950+16];
	mad.lo.s32 	%r1058, %r951, %r1044, %r1058;
$L__BB110_62:
	@%p145 bra 	$L__BB110_64;
	add.s32 	%r953, %r120, %r952;
	ld.shared.u32 	%r954, [%r953+20];
	mad.lo.s32 	%r1058, %r954, %r1045, %r1058;
$L__BB110_64:
	setp.lt.s32 	%p163, %r403, 7;
	@%p163 bra 	$L__BB110_66;
	add.s32 	%r956, %r120, %r955;
	ld.shared.u32 	%r957, [%r956+24];
	mad.lo.s32 	%r1058, %r957, %r1046, %r1058;
$L__BB110_66:
	setp.lt.s32 	%p164, %r403, 8;
	@%p164 bra 	$L__BB110_68;
	add.s32 	%r959, %r120, %r958;
	ld.shared.u32 	%r960, [%r959+28];
	mad.lo.s32 	%r1058, %r960, %r1047, %r1058;
$L__BB110_68:
	setp.lt.s32 	%p165, %r403, 9;
	@%p165 bra 	$L__BB110_70;
	add.s32 	%r962, %r120, %r961;
	ld.shared.u32 	%r963, [%r962+32];
	mad.lo.s32 	%r1058, %r963, %r1048, %r1058;
$L__BB110_70:
	setp.lt.s32 	%p166, %r403, 10;
	@%p166 bra 	$L__BB110_72;
	add.s32 	%r965, %r120, %r964;
	ld.shared.u32 	%r966, [%r965+36];
	mad.lo.s32 	%r1058, %r966, %r1049, %r1058;
$L__BB110_72:
	setp.lt.s32 	%p167, %r403, 11;
	@%p167 bra 	$L__BB110_74;
	add.s32 	%r968, %r120, %r967;
	ld.shared.u32 	%r969, [%r968+40];
	mad.lo.s32 	%r1058, %r969, %r1050, %r1058;
$L__BB110_74:
	setp.lt.s32 	%p168, %r403, 12;
	@%p168 bra 	$L__BB110_76;
	add.s32 	%r971, %r120, %r970;
	ld.shared.u32 	%r972, [%r971+44];
	mad.lo.s32 	%r1058, %r972, %r1051, %r1058;
$L__BB110_76:
	setp.lt.s32 	%p169, %r403, 13;
	@%p169 bra 	$L__BB110_78;
	add.s32 	%r974, %r120, %r973;
	ld.shared.u32 	%r975, [%r974+48];
	mad.lo.s32 	%r1058, %r975, %r1052, %r1058;
$L__BB110_78:
	setp.lt.s32 	%p170, %r403, 14;
	@%p170 bra 	$L__BB110_80;
	add.s32 	%r977, %r120, %r976;
	ld.shared.u32 	%r978, [%r977+52];
	mad.lo.s32 	%r1058, %r978, %r1053, %r1058;
$L__BB110_80:
	setp.lt.s32 	%p171, %r403, 15;
	@%p171 bra 	$L__BB110_82;
	add.s32 	%r980, %r120, %r979;
	ld.shared.u32 	%r981, [%r980+56];
	mad.lo.s32 	%r1058, %r981, %r1054, %r1058;
$L__BB110_82:
	setp.lt.s32 	%p172, %r403, 16;
	@%p172 bra 	$L__BB110_84;
	add.s32 	%r983, %r120, %r982;
	ld.shared.u32 	%r984, [%r983+60];
	mad.lo.s32 	%r1058, %r984, %r1055, %r1058;
$L__BB110_84:
	mad.lo.s32 	%r985, %r1056, %r6, %r83;
	shl.b32 	%r986, %r985, 2;
	mov.u32 	%r987, _ZZ9cuda_gemmIiLi256ELi1ELi1ELi128ELi128ELi128ELi32ELi1ELi0EEviiiPT_S1_S1_iiE3Csh;
	add.s32 	%r988, %r987, %r986;
	ld.shared.u32 	%r989, [%r988];
	add.s32 	%r990, %r989, %r1058;
	st.shared.u32 	[%r988], %r990;
	add.s32 	%r1056, %r1056, %r11;
	setp.lt.s32 	%p173, %r1056, %r16;
	@%p173 bra 	$L__BB110_52;
	bra.uni 	$L__BB110_51;
$L__BB110_85:
	setp.gt.u32 	%p19, %r403, 31;
	@%p19 bra 	$L__BB110_163;
	add.s32 	%r464, %r8, 1;
	and.b32  	%r154, %r464, 15;
	add.s32 	%r465, %r8, 2;
	and.b32  	%r155, %r465, 15;
	add.s32 	%r466, %r8, 3;
	and.b32  	%r156, %r466, 15;
	add.s32 	%r467, %r8, 4;
	and.b32  	%r157, %r467, 15;
	add.s32 	%r468, %r8, 5;
	and.b32  	%r158, %r468, 15;
	add.s32 	%r469, %r8, 6;
	and.b32  	%r159, %r469, 15;
	add.s32 	%r470, %r8, 7;
	and.b32  	%r160, %r470, 15;
	xor.b32  	%r161, %r14, 8;
	add.s32 	%r471, %r8, 9;
	and.b32  	%r162, %r471, 15;
	add.s32 	%r472, %r8, 11;
	and.b32  	%r163, %r472, 15;
	setp.gt.u32 	%p20, %r403, %r14;
	selp.b32 	%r473, 0, %r17, %p20;
	sub.s32 	%r164, %r18, %r473;
	add.s32 	%r474, %r14, 1;
	setp.lt.u32 	%p21, %r474, %r17;
	selp.b32 	%r475, 0, %r17, %p21;
	sub.s32 	%r165, %r18, %r475;
	add.s32 	%r476, %r14, 2;
	setp.lt.u32 	%p22, %r476, %r17;
	selp.b32 	%r477, 0, %r17, %p22;
	sub.s32 	%r166, %r18, %r477;
	add.s32 	%r478, %r14, 3;
	setp.lt.u32 	%p23, %r478, %r17;
	selp.b32 	%r479, 0, %r17, %p23;
	sub.s32 	%r167, %r18, %r479;
	add.s32 	%r480, %r14, 4;
	setp.lt.u32 	%p24, %r480, %r17;
	selp.b32 	%r481, 0, %r17, %p24;
	sub.s32 	%r168, %r18, %r481;
	add.s32 	%r482, %r14, 5;
	setp.lt.u32 	%p25, %r482, %r17;
	selp.b32 	%r483, 0, %r17, %p25;
	sub.s32 	%r169, %r18, %r483;
	add.s32 	%r484, %r14, 6;
	setp.lt.u32 	%p26, %r484, %r17;
	selp.b32 	%r485, 0, %r17, %p26;
	sub.s32 	%r170, %r18, %r485;
	add.s32 	%r486, %r14, 7;
	setp.lt.u32 	%p27, %r486, %r17;
	selp.b32 	%r487, 0, %r17, %p27;
	sub.s32 	%r171, %r18, %r487;
	add.s32 	%r488, %r14, 8;
	setp.lt.u32 	%p28, %r488, %r17;
	selp.b32 	%r489, 0, %r17, %p28;
	sub.s32 	%r172, %r18, %r489;
	add.s32 	%r490, %r14, 9;
	setp.lt.u32 	%p29, %r490, %r17;
	selp.b32 	%r491, 0, %r17, %p29;
	sub.s32 	%r173, %r18, %r491;
	add.s32 	%r492, %r14, 10;
	setp.lt.u32 	%p30, %r492, %r17;
	selp.b32 	%r493, 0, %r17, %p30;
	sub.s32 	%r174, %r18, %r493;
	add.s32 	%r494, %r14, 11;
	setp.lt.u32 	%p31, %r494, %r17;
	selp.b32 	%r495, 0, %r17, %p31;
	sub.s32 	%r175, %r18, %r495;
	add.s32 	%r496, %r14, 12;
	setp.lt.u32 	%p32, %r496, %r17;
	selp.b32 	%r497, 0, %r17, %p32;
	sub.s32 	%r176, %r18, %r497;
	add.s32 	%r498, %r14, 13;
	setp.lt.u32 	%p33, %r498, %r17;
	selp.b32 	%r499, 0, %r17, %p33;
	sub.s32 	%r177, %r18, %r499;
	add.s32 	%r500, %r14, 14;
	setp.lt.u32 	%p34, %r500, %r17;
	selp.b32 	%r501, 0, %r17, %p34;
	sub.s32 	%r178, %r18, %r501;
	add.s32 	%r502, %r14, 15;
	setp.lt.u32 	%p35, %r502, %r17;
	selp.b32 	%r503, 0, %r17, %p35;
	sub.s32 	%r179, %r18, %r503;
	mov.b32 	%r1141, 0;
	shl.b32 	%r583, %r165, 2;
	shl.b32 	%r586, %r166, 2;
	shl.b32 	%r589, %r167, 2;
	shl.b32 	%r592, %r168, 2;
	shl.b32 	%r595, %r169, 2;
	shl.b32 	%r598, %r170, 2;
	shl.b32 	%r601, %r171, 2;
	shl.b32 	%r604, %r172, 2;
	shl.b32 	%r607, %r173, 2;
	shl.b32 	%r610, %r174, 2;
	shl.b32 	%r613, %r175, 2;
	shl.b32 	%r616, %r176, 2;
	shl.b32 	%r619, %r177, 2;
	shl.b32 	%r622, %r178, 2;
	shl.b32 	%r625, %r179, 2;
	shl.b32 	%r580, %r164, 2;
$L__BB110_87:
	setp.eq.s32 	%p36, %r403, 0;
	add.s32 	%r305, %r1141, %r8;
	mul.lo.s32 	%r306, %r305, %r403;
	add.s32 	%r307, %r306, %r15;
	@%p36 bra 	$L__BB110_89;
	add.s32 	%r504, %r18, %r306;
	shl.b32 	%r505, %r504, 2;
	mov.u32 	%r506, _ZZ9cuda_gemmIiLi256ELi1ELi1ELi128ELi128ELi128ELi32ELi1ELi0EEviiiPT_S1_S1_iiE3Ash;
	add.s32 	%r507, %r506, %r505;
	ld.shared.u32 	%r1142, [%r507];
$L__BB110_89:
	setp.lt.u32 	%p37, %r403, 2;
	@%p37 bra 	$L__BB110_91;
	add.s32 	%r508, %r307, %r154;
	shl.b32 	%r509, %r508, 2;
	mov.u32 	%r510, _ZZ9cuda_gemmIiLi256ELi1ELi1ELi128ELi128ELi128ELi32ELi1ELi0EEviiiPT_S1_S1_iiE3Ash;
	add.s32 	%r511, %r510, %r509;
	ld.shared.u32 	%r1143, [%r511];
$L__BB110_91:
	setp.lt.u32 	%p38, %r403, 3;
	@%p38 bra 	$L__BB110_93;
	add.s32 	%r512, %r307, %r155;
	shl.b32 	%r513, %r512, 2;
	mov.u32 	%r514, _ZZ9cuda_gemmIiLi256ELi1ELi1ELi128ELi128ELi128ELi32ELi1ELi0EEviiiPT_S1_S1_iiE3Ash;
	add.s32 	%r515, %r514, %r513;
	ld.shared.u32 	%r1144, [%r515];
$L__BB110_93:
	setp.lt.u32 	%p39, %r403, 4;
	@%p39 bra 	$L__BB110_95;
	add.s32 	%r516, %r307, %r156;
	shl.b32 	%r517, %r516, 2;
	mov.u32 	%r518, _ZZ9cuda_gemmIiLi256ELi1ELi1ELi128ELi128ELi128ELi32ELi1ELi0EEviiiPT_S1_S1_iiE3Ash;
	add.s32 	%r519, %r518, %r517;
	ld.shared.u32 	%r1145, [%r519];
$L__BB110_95:
	setp.lt.u32 	%p40, %r403, 5;
	@%p40 bra 	$L__BB110_97;
	add.s32 	%r520, %r307, %r157;
	shl.b32 	%r521, %r520, 2;
	mov.u32 	%r522, _ZZ9cuda_gemmIiLi256ELi1ELi1ELi128ELi128ELi128ELi32ELi1ELi0EEviiiPT_S1_S1_iiE3Ash;
	add.s32 	%r523, %r522, %r521;
	ld.shared.u32 	%r1146, [%r523];
$L__BB110_97:
	setp.lt.u32 	%p41, %r403, 6;
	@%p41 bra 	$L__BB110_99;
	add.s32 	%r524, %r307, %r158;
	shl.b32 	%r525, %r524, 2;
	mov.u32 	%r526, _ZZ9cuda_gemmIiLi256ELi1ELi1ELi128ELi128ELi128ELi32ELi1ELi0EEviiiPT_S1_S1_iiE3Ash;
	add.s32 	%r527, %r526, %r525;
	ld.shared.u32 	%r1147, [%r527];
$L__BB110_99:
	setp.lt.u32 	%p42, %r403, 7;
	@%p42 bra 	$L__BB110_101;
	add.s32 	%r528, %r307, %r159;
	shl.b32 	%r529, %r528, 2;
	mov.u32 	%r530, _ZZ9cuda_gemmIiLi256ELi1ELi1ELi128ELi128ELi128ELi32ELi1ELi0EEviiiPT_S1_S1_iiE3Ash;
	add.s32 	%r531, %r530, %r529;
	ld.shared.u32 	%r1148, [%r531];
$L__BB110_101:
	setp.lt.u32 	%p43, %r403, 8;
	@%p43 bra 	$L__BB110_103;
	add.s32 	%r532, %r307, %r160;
	shl.b32 	%r533, %r532, 2;
	mov.u32 	%r534, _ZZ9cuda_gemmIiLi256ELi1ELi1ELi128ELi128ELi128ELi32ELi1ELi0EEviiiPT_S1_S1_iiE3Ash;
	add.s32 	%r535, %r534, %r533;
	ld.shared.u32 	%r1149, [%r535];
$L__BB110_103:
	setp.lt.u32 	%p44, %r403, 9;
	@%p44 bra 	$L__BB110_105;
	add.s32 	%r536, %r307, %r161;
	shl.b32 	%r537, %r536, 2;
	mov.u32 	%r538, _ZZ9cuda_gemmIiLi256ELi1ELi1ELi128ELi128ELi128ELi32ELi1ELi0EEviiiPT_S1_S1_iiE3Ash;
	add.s32 	%r539, %r538, %r537;
	ld.shared.u32 	%r1150, [%r539];
$L__BB110_105:
	setp.lt.u32 	%p45, %r403, 10;
	@%p45 bra 	$L__BB110_107;
	add.s32 	%r540, %r307, %r162;
	shl.b32 	%r541, %r540, 2;
	mov.u32 	%r542, _ZZ9cuda_gemmIiLi256ELi1ELi1ELi128ELi128ELi128ELi32ELi1ELi0EEviiiPT_S1_S1_iiE3Ash;
	add.s32 	%r543, %r542, %r541;
	ld.shared.u32 	%r1151, [%r543];
$L__BB110_107:
	setp.lt.u32 	%p46, %r403, 11;
	@%p46 bra 	$L__BB110_109;
	add.s32 	%r544, %r8, 10;
	and.b32  	%r545, %r544, 15;
	add.s32 	%r546, %r307, %r545;
	shl.b32 	%r547, %r546, 2;
	mov.u32 	%r548, _ZZ9cuda_gemmIiLi256ELi1ELi1ELi128ELi128ELi128ELi32ELi1ELi0EEviiiPT_S1_S1_iiE3Ash;
	add.s32 	%r549, %r548, %r547;
	ld.shared.u32 	%r1152, [%r549];
$L__BB110_109:
	setp.lt.u32 	%p47, %r403, 12;
	@%p47 bra 	$L__BB110_111;
	add.s32 	%r550, %r307, %r163;
	shl.b32 	%r551, %r550, 2;
	mov.u32 	%r552, _ZZ9cuda_gemmIiLi256ELi1ELi1ELi128ELi128ELi128ELi32ELi1ELi0EEviiiPT_S1_S1_iiE3Ash;
	add.s32 	%r553, %r552, %r551;
	ld.shared.u32 	%r1153, [%r553];
$L__BB110_111:
	setp.lt.u32 	%p48, %r403, 13;
	@%p48 bra 	$L__BB110_113;
	add.s32 	%r554, %r8, 12;
	and.b32  	%r555, %r554, 15;
	add.s32 	%r556, %r307, %r555;
	shl.b32 	%r557, %r556, 2;
	mov.u32 	%r558, _ZZ9cuda_gemmIiLi256ELi1ELi1ELi128ELi128ELi128ELi32ELi1ELi0EEviiiPT_S1_S1_iiE3Ash;
	add.s32 	%r559, %r558, %r557;
	ld.shared.u32 	%r1154, [%r559];
$L__BB110_113:
	setp.lt.u32 	%p49, %r403, 14;
	@%p49 bra 	$L__BB110_115;
	add.s32 	%r560, %r8, 13;
	and.b32  	%r561, %r560, 15;
	add.s32 	%r562, %r307, %r561;
	shl.b32 	%r563, %r562, 2;
	mov.u32 	%r564, _ZZ9cuda_gemmIiLi256ELi1ELi1ELi128ELi128ELi128ELi32ELi1ELi0EEviiiPT_S1_S1_iiE3Ash;
	add.s32 	%r565, %r564, %r563;
	ld.shared.u32 	%r1155, [%r565];
$L__BB110_115:
	setp.lt.u32 	%p50, %r403, 15;
	@%p50 bra 	$L__BB110_117;
	add.s32 	%r566, %r8, 14;
	and.b32  	%r567, %r566, 15;
	add.s32 	%r568, %r307, %r567;
	shl.b32 	%r569, %r568, 2;
	mov.u32 	%r570, _ZZ9cuda_gemmIiLi256ELi1ELi1ELi128ELi128ELi128ELi32ELi1ELi0EEviiiPT_S1_S1_iiE3Ash;
	add.s32 	%r571, %r570, %r569;
	ld.shared.u32 	%r1156, [%r571];
$L__BB110_117:
	setp.lt.u32 	%p51, %r403, 16;
	@%p51 bra 	$L__BB110_119;
	add.s32 	%r572, %r8, -1;
	and.b32  	%r573, %r572, 15;
	add.s32 	%r574, %r307, %r573;
	shl.b32 	%r575, %r574, 2;
	mov.u32 	%r576, _ZZ9cuda_gemmIiLi256ELi1ELi1ELi128ELi128ELi128ELi32ELi1ELi0EEviiiPT_S1_S1_iiE3Ash;
	add.s32 	%r577, %r576, %r575;
	ld.shared.u32 	%r1157, [%r577];
$L__BB110_119:
	setp.ge.s32 	%p52, %r9, %r16;
	@%p52 bra 	$L__BB110_154;
	mov.u32 	%r1158, %r9;
$L__BB110_121:
	mov.u32 	%r579, _ZZ9cuda_gemmIiLi256ELi1ELi1ELi128ELi128ELi128ELi32ELi1ELi0EEviiiPT_S1_S1_iiE11kron_fac_sh;
	mad.lo.s32 	%r341, %r1158, 516, %r579;
	mov.b32 	%r1160, 0;
	@%p36 bra 	$L__BB110_123;
	add.s32 	%r581, %r341, %r580;
	ld.shared.u32 	%r582, [%r581];
	mul.lo.s32 	%r1160, %r582, %r1142;
$L__BB110_123:
	@%p37 bra 	$L__BB110_125;
	add.s32 	%r584, %r341, %r583;
	ld.shared.u32 	%r585, [%r584+4];
	mad.lo.s32 	%r1160, %r585, %r1143, %r1160;
$L__BB110_125:
	@%p38 bra 	$L__BB110_127;
	add.s32 	%r587, %r341, %r586;
	ld.shared.u32 	%r588, [%r587+8];
	mad.lo.s32 	%r1160, %r588, %r1144, %r1160;
$L__BB110_127:
	@%p39 bra 	$L__BB110_129;
	add.s32 	%r590, %r341, %r589;
	ld.shared.u32 	%r591, [%r590+12];
	mad.lo.s32 	%r1160, %r591, %r1145, %r1160;
$L__BB110_129:
	@%p40 bra 	$L__BB110_131;
	add.s32 	%r593, %r341, %r592;
	ld.shared.u32 	%r594, [%r593+16];
	mad.lo.s32 	%r1160, %r594, %r1146, %r1160;
$L__BB110_131:
	@%p41 bra 	$L__BB110_133;
	add.s32 	%r596, %r341, %r595;
	ld.shared.u32 	%r597, [%r596+20];
	mad.lo.s32 	%r1160, %r597, %r1147, %r1160;
$L__BB110_133:
	setp.lt.u32 	%p59, %r403, 7;
	@%p59 bra 	$L__BB110_135;
	add.s32 	%r599, %r341, %r598;
	ld.shared.u32 	%r600, [%r599+24];
	mad.lo.s32 	%r1160, %r600, %r1148, %r1160;
$L__BB110_135:
	setp.lt.u32 	%p60, %r403, 8;
	@%p60 bra 	$L__BB110_137;
	add.s32 	%r602, %r341, %r601;
	ld.shared.u32 	%r603, [%r602+28];
	mad.lo.s32 	%r1160, %r603, %r1149, %r1160;
$L__BB110_137:
	setp.lt.u32 	%p61, %r403, 9;
	@%p61 bra 	$L__BB110_139;
	add.s32 	%r605, %r341, %r604;
	ld.shared.u32 	%r606, [%r605+32];
	mad.lo.s32 	%r1160, %r606, %r1150, %r1160;
$L__BB110_139:
	setp.lt.u32 	%p62, %r403, 10;
	@%p62 bra 	$L__BB110_141;
	add.s32 	%r608, %r341, %r607;
	ld.shared.u32 	%r609, [%r608+36];
	mad.lo.s32 	%r1160, %r609, %r1151, %r1160;
$L__BB110_141:
	setp.lt.u32 	%p63, %r403, 11;
	@%p63 bra 	$L__BB110_143;
	add.s32 	%r611, %r341, %r610;
	ld.shared.u32 	%r612, [%r611+40];
	mad.lo.s32 	%r1160, %r612, %r1152, %r1160;
$L__BB110_143:
	setp.lt.u32 	%p64, %r403, 12;
	@%p64 bra 	$L__BB110_145;
	add.s32 	%r614, %r341, %r613;
	ld.shared.u32 	%r615, [%r614+44];
	mad.lo.s32 	%r1160, %r615, %r1153, %r1160;
$L__BB110_145:
	setp.lt.u32 	%p65, %r403, 13;
	@%p65 bra 	$L__BB110_147;
	add.s32 	%r617, %r341, %r616;
	ld.shared.u32 	%r618, [%r617+48];
	mad.lo.s32 	%r1160, %r618, %r1154, %r1160;
$L__BB110_147:
	setp.lt.u32 	%p66, %r403, 14;
	@%p66 bra 	$L__BB110_149;
	add.s32 	%r620, %r341, %r619;
	ld.shared.u32 	%r621, [%r620+52];
	mad.lo.s32 	%r1160, %r621, %r1155, %r1160;
$L__BB110_149:
	setp.lt.u32 	%p67, %r403, 15;
	@%p67 bra 	$L__BB110_151;
	add.s32 	%r623, %r341, %r622;
	ld.shared.u32 	%r624, [%r623+56];
	mad.lo.s32 	%r1160, %r624, %r1156, %r1160;
$L__BB110_151:
	setp.lt.u32 	%p68, %r403, 16;
	@%p68 bra 	$L__BB110_153;
	add.s32 	%r626, %r341, %r625;
	ld.shared.u32 	%r627, [%r626+60];
	mad.lo.s32 	%r1160, %r627, %r1157, %r1160;
$L__BB110_153:
	mad.lo.s32 	%r628, %r1158, %r6, %r305;
	shl.b32 	%r629, %r628, 2;
	mov.u32 	%r630, _ZZ9cuda_gemmIiLi256ELi1ELi1ELi128ELi128ELi128ELi32ELi1ELi0EEviiiPT_S1_S1_iiE3Csh;
	add.s32 	%r631, %r630, %r629;
	st.shared.u32 	[%r631], %r1160;
	add.s32 	%r1158, %r1158, %r11;
	setp.lt.s32 	%p69, %r1158, %r16;
	@%p69 bra 	$L__BB110_121;
$L__BB110_154:
	add.s32 	%r1141, %r1141, %r7;
	setp.lt.s32 	%p70, %r1141, %r6;
	@%p70 bra 	$L__BB110_87;
$L__BB110_155:
	setp.gt.u32 	%p175, %r1181, 31;
	bar.sync 	0;
	@%p175 bra 	$L__BB110_162;
	shl.b32 	%r376, %r12, 7;
	add.s32 	%r991, %r1181, %r10;
	max.u32 	%r992, %r991, 32;
	setp.lt.u32 	%p176, %r991, 32;
	selp.u32 	%r993, 1, 0, %p176;
	add.s32 	%r994, %r991, %r993;
	sub.s32 	%r995, %r992, %r994;
	div.u32 	%r996, %r995, %r10;
	add.s32 	%r377, %r996, %r993;
	and.b32  	%r997, %r377, 3;
	setp.eq.s32 	%p177, %r997, 3;
	@%p177 bra 	$L__BB110_159;
	add.s32 	%r998, %r377, 1;
	and.b32  	%r999, %r998, 3;
	shl.b32 	%r1000, %r1181, 2;
	mov.u32 	%r1001, _ZZ9cuda_gemmIiLi256ELi1ELi1ELi128ELi128ELi128ELi32ELi1ELi0EEviiiPT_S1_S1_iiE3Csh;
	add.s32 	%r1177, %r1001, %r1000;
	shl.b32 	%r379, %r10, 2;
	add.s32 	%r1002, %r1181, %r376;
	add.s32 	%r1176, %r1002, %r5;
	neg.s32 	%r1175, %r999;
	mad.lo.s32 	%r1181, %r10, %r999, %r1181;
$L__BB110_158:
	.pragma "nounroll";
	ld.shared.u32 	%r1003, [%r1177];
	mul.wide.u32 	%rd20, %r1176, 4;
	add.s64 	%rd21, %rd2, %rd20;
	st.global.u32 	[%rd21], %r1003;
	add.s32 	%r1177, %r1177, %r379;
	add.s32 	%r1176, %r1176, %r10;
	add.s32 	%r1175, %r1175, 1;
	setp.ne.s32 	%p178, %r1175, 0;
	@%p178 bra 	$L__BB110_158;
$L__BB110_159:
	setp.lt.u32 	%p179, %r377, 3;
	@%p179 bra 	$L__BB110_162;
	shl.b32 	%r390, %r10, 2;
	shl.b32 	%r1004, %r1181, 2;
	mov.u32 	%r1005, _ZZ9cuda_gemmIiLi256ELi1ELi1ELi128ELi128ELi128ELi32ELi1ELi0EEviiiPT_S1_S1_iiE3Csh;
	add.s32 	%r1180, %r1005, %r1004;
	shl.b32 	%r392, %r10, 4;
	shl.b32 	%r393, %r10, 3;
	mul.lo.s32 	%r394, %r10, 12;
	mul.wide.u32 	%rd22, %r10, 4;
	add.s64 	%rd4, %rd2, %rd22;
	add.s32 	%r1006, %r1181, %r376;
	add.s32 	%r1179, %r1006, %r5;
	mul.wide.u32 	%rd23, %r10, 8;
	add.s64 	%rd5, %rd2, %rd23;
	mul.wide.u32 	%rd24, %r10, 12;
	add.s64 	%rd6, %rd2, %rd24;
$L__BB110_161:
	mul.wide.s32 	%rd25, %r1179, 4;
	add.s64 	%rd26, %rd4, %rd25;
	add.s64 	%rd27, %rd5, %rd25;
	add.s64 	%rd28, %rd6, %rd25;
	add.s64 	%rd29, %rd2, %rd25;
	ld.shared.u32 	%r1007, [%r1180];
	st.global.u32 	[%rd29], %r1007;
	add.s32 	%r1008, %r1180, %r390;
	ld.shared.u32 	%r1009, [%r1008];
	st.global.u32 	[%rd26], %r1009;
	add.s32 	%r1010, %r1180, %r393;
	ld.shared.u32 	%r1011, [%r1010];
	st.global.u32 	[%rd27], %r1011;
	add.s32 	%r1012, %r1180, %r394;
	ld.shared.u32 	%r1013, [%r1012];
	st.global.u32 	[%rd28], %r1013;
	add.s32 	%r1181, %r1181, %r390;
	add.s32 	%r1180, %r1180, %r392;
	add.s32 	%r1179, %r1179, %r390;
	setp.lt.u32 	%p180, %r1181, 32;
	@%p180 bra 	$L__BB110_161;
$L__BB110_162:
	ret;
$L__BB110_163:
	add.s32 	%r634, %r14, 1;
	setp.lt.u32 	%p71, %r634, %r17;
	selp.b32 	%r635, 0, %r17, %p71;
	sub.s32 	%r180, %r18, %r635;
	add.s32 	%r636, %r14, 2;
	setp.lt.u32 	%p72, %r636, %r17;
	selp.b32 	%r637, 0, %r17, %p72;
	sub.s32 	%r181, %r18, %r637;
	add.s32 	%r638, %r14, 3;
	setp.lt.u32 	%p73, %r638, %r17;
	selp.b32 	%r639, 0, %r17, %p73;
	sub.s32 	%r182, %r18, %r639;
	add.s32 	%r640, %r14, 4;
	setp.lt.u32 	%p74, %r640, %r17;
	selp.b32 	%r641, 0, %r17, %p74;
	sub.s32 	%r183, %r18, %r641;
	add.s32 	%r642, %r14, 5;
	setp.lt.u32 	%p75, %r642, %r17;
	selp.b32 	%r643, 0, %r17, %p75;
	sub.s32 	%r184, %r18, %r643;
	add.s32 	%r644, %r14, 6;
	setp.lt.u32 	%p76, %r644, %r17;
	selp.b32 	%r645, 0, %r17, %p76;
	sub.s32 	%r185, %r18, %r645;
	add.s32 	%r646, %r14, 7;
	setp.lt.u32 	%p77, %r646, %r17;
	selp.b32 	%r647, 0, %r17, %p77;
	sub.s32 	%r186, %r18, %r647;
	add.s32 	%r648, %r14, 8;
	setp.lt.u32 	%p78, %r648, %r17;
	selp.b32 	%r649, 0, %r17, %p78;
	sub.s32 	%r187, %r18, %r649;
	add.s32 	%r650, %r14, 9;
	setp.lt.u32 	%p79, %r650, %r17;
	selp.b32 	%r651, 0, %r17, %p79;
	sub.s32 	%r188, %r18, %r651;
	add.s32 	%r652, %r14, 10;
	setp.lt.u32 	%p80, %r652, %r17;
	selp.b32 	%r653, 0, %r17, %p80;
	sub.s32 	%r189, %r18, %r653;
	add.s32 	%r654, %r14, 11;
	setp.lt.u32 	%p81, %r654, %r17;
	selp.b32 	%r655, 0, %r17, %p81;
	sub.s32 	%r190, %r18, %r655;
	add.s32 	%r656, %r14, 12;
	setp.lt.u32 	%p82, %r656, %r17;
	selp.b32 	%r657, 0, %r17, %p82;
	sub.s32 	%r191, %r18, %r657;
	add.s32 	%r658, %r14, 13;
	setp.lt.u32 	%p83, %r658, %r17;
	selp.b32 	%r659, 0, %r17, %p83;
	sub.s32 	%r192, %r18, %r659;
	add.s32 	%r660, %r14, 14;
	setp.lt.u32 	%p84, %r660, %r17;
	selp.b32 	%r661, 0, %r17, %p84;
	sub.s32 	%r193, %r18, %r661;
	add.s32 	%r662, %r14, 15;
	setp.lt.u32 	%p85, %r662, %r17;
	selp.b32 	%r663, 0, %r17, %p85;
	sub.s32 	%r194, %r18, %r663;
	shl.b32 	%r664, %r4, 8;
	sub.s32 	%r195, 8223, %r664;
	mov.b32 	%r1089, 0;
	shl.b32 	%r764, %r180, 2;
	shl.b32 	%r767, %r181, 2;
	shl.b32 	%r770, %r182, 2;
	shl.b32 	%r773, %r183, 2;
	shl.b32 	%r776, %r184, 2;
	shl.b32 	%r779, %r185, 2;
	shl.b32 	%r782, %r186, 2;
	shl.b32 	%r785, %r187, 2;
	shl.b32 	%r788, %r188, 2;
	shl.b32 	%r791, %r189, 2;
	shl.b32 	%r794, %r190, 2;
	shl.b32 	%r797, %r191, 2;
	shl.b32 	%r800, %r192, 2;
	shl.b32 	%r803, %r193, 2;
	shl.b32 	%r806, %r194, 2;
$L__BB110_164:
	setp.lt.s32 	%p86, %r403, 1;
	add.s32 	%r213, %r1089, %r8;
	mul.lo.s32 	%r214, %r213, %r403;
	add.s32 	%r215, %r214, %r15;
	@%p86 bra 	$L__BB110_166;
	add.s32 	%r665, %r18, %r214;
	shl.b32 	%r666, %r665, 2;
	mov.u32 	%r667, _ZZ9cuda_gemmIiLi256ELi1ELi1ELi128ELi128ELi128ELi32ELi1ELi0EEviiiPT_S1_S1_iiE3Ash;
	add.s32 	%r668, %r667, %r666;
	ld.shared.u32 	%r1090, [%r668];
$L__BB110_166:
	setp.lt.s32 	%p87, %r403, 2;
	@%p87 bra 	$L__BB110_168;
	add.s32 	%r669, %r8, 1;
	and.b32  	%r670, %r669, 15;
	add.s32 	%r671, %r215, %r670;
	shl.b32 	%r672, %r671, 2;
	mov.u32 	%r673, _ZZ9cuda_gemmIiLi256ELi1ELi1ELi128ELi128ELi128ELi32ELi1ELi0EEviiiPT_S1_S1_iiE3Ash;
	add.s32 	%r674, %r673, %r672;
	ld.shared.u32 	%r1091, [%r674];
$L__BB110_168:
	setp.lt.s32 	%p88, %r403, 3;
	@%p88 bra 	$L__BB110_170;
	add.s32 	%r675, %r8, 2;
	and.b32  	%r676, %r675, 15;
	add.s32 	%r677, %r215, %r676;
	shl.b32 	%r678, %r677, 2;
	mov.u32 	%r679, _ZZ9cuda_gemmIiLi256ELi1ELi1ELi128ELi128ELi128ELi32ELi1ELi0EEviiiPT_S1_S1_iiE3Ash;
	add.s32 	%r680, %r679, %r678;
	ld.shared.u32 	%r1092, [%r680];
$L__BB110_170:
	setp.lt.s32 	%p89, %r403, 4;
	@%p89 bra 	$L__BB110_172;
	add.s32 	%r681, %r8, 3;
	and.b32  	%r682, %r681, 15;
	add.s32 	%r683, %r215, %r682;
	shl.b32 	%r684, %r683, 2;
	mov.u32 	%r685, _ZZ9cuda_gemmIiLi256ELi1ELi1ELi128ELi128ELi128ELi32ELi1ELi0EEviiiPT_S1_S1_iiE3Ash;
	add.s32 	%r686, %r685, %r684;
	ld.shared.u32 	%r1093, [%r686];
$L__BB110_172:
	setp.lt.s32 	%p90, %r403, 5;
	@%p90 bra 	$L__BB110_174;
	add.s32 	%r687, %r8, 4;
	and.b32  	%r688, %r687, 15;
	add.s32 	%r689, %r215, %r688;
	shl.b32 	%r690, %r689, 2;
	mov.u32 	%r691, _ZZ9cuda_gemmIiLi256ELi1ELi1ELi128ELi128ELi128ELi32ELi1ELi0EEviiiPT_S1_S1_iiE3Ash;
	add.s32 	%r692, %r691, %r690;
	ld.shared.u32 	%r1094, [%r692];
$L__BB110_174:
	setp.lt.s32 	%p91, %r403, 6;
	@%p91 bra 	$L__BB110_176;
	add.s32 	%r693, %r8, 5;
	and.b32  	%r694, %r693, 15;
	add.s32 	%r695, %r215, %r694;
	shl.b32 	%r696, %r695, 2;
	mov.u32 	%r697, _ZZ9cuda_gemmIiLi256ELi1ELi1ELi128ELi128ELi128ELi32ELi1ELi0EEviiiPT_S1_S1_iiE3Ash;
	add.s32 	%r698, %r697, %r696;
	ld.shared.u32 	%r1095, [%r698];
$L__BB110_176:
	setp.lt.s32 	%p92, %r403, 7;
	@%p92 bra 	$L__BB110_178;
	add.s32 	%r699, %r8, 6;
	and.b32  	%r700, %r699, 15;
	add.s32 	%r701, %r215, %r700;
	shl.b32 	%r702, %r701, 2;
	mov.u32 	%r703, _ZZ9cuda_gemmIiLi256ELi1ELi1ELi128ELi128ELi128ELi32ELi1ELi0EEviiiPT_S1_S1_iiE3Ash;
	add.s32 	%r704, %r703, %r702;
	ld.shared.u32 	%r1096, [%r704];
$L__BB110_178:
	setp.lt.s32 	%p93, %r403, 8;
	@%p93 bra 	$L__BB110_180;
	add.s32 	%r705, %r8, 7;
	and.b32  	%r706, %r705, 15;
	add.s32 	%r707, %r215, %r706;
	shl.b32 	%r708, %r707, 2;
	mov.u32 	%r709, _ZZ9cuda_gemmIiLi256ELi1ELi1ELi128ELi128ELi128ELi32ELi1ELi0EEviiiPT_S1_S1_iiE3Ash;
	add.s32 	%r710, %r709, %r708;
	ld.shared.u32 	%r1097, [%r710];
$L__BB110_180:
	setp.lt.s32 	%p94, %r403, 9;
	@%p94 bra 	$L__BB110_182;
	and.b32  	%r711, %r8, 15;
	xor.b32  	%r712, %r711, 8;
	add.s32 	%r713, %r215, %r712;
	shl.b32 	%r714, %r713, 2;
	mov.u32 	%r715, _ZZ9cuda_gemmIiLi256ELi1ELi1ELi128ELi128ELi128ELi32ELi1ELi0EEviiiPT_S1_S1_iiE3Ash;
	add.s32 	%r716, %r715, %r714;
	ld.shared.u32 	%r1098, [%r716];
$L__BB110_182:
	setp.lt.s32 	%p95, %r403, 10;
	@%p95 bra 	$L__BB110_184;
	add.s32 	%r717, %r8, 9;
	and.b32  	%r718, %r717, 15;
	add.s32 	%r719, %r215, %r718;
	shl.b32 	%r720, %r719, 2;
	mov.u32 	%r721, _ZZ9cuda_gemmIiLi256ELi1ELi1ELi128ELi128ELi128ELi32ELi1ELi0EEviiiPT_S1_S1_iiE3Ash;
	add.s32 	%r722, %r721, %r720;
	ld.shared.u32 	%r1099, [%r722];
$L__BB110_184:
	setp.lt.s32 	%p96, %r403, 11;
	@%p96 bra 	$L__BB110_186;
	add.s32 	%r723, %r8, 10;
	and.b32  	%r724, %r723, 15;
	add.s32 	%r725, %r215, %r724;
	shl.b32 	%r726, %r725, 2;
	mov.u32 	%r727, _ZZ9cuda_gemmIiLi256ELi1ELi1ELi128ELi128ELi128ELi32ELi1ELi0EEviiiPT_S1_S1_iiE3Ash;
	add.s32 	%r728, %r727, %r726;
	ld.shared.u32 	%r1100, [%r728];
$L__BB110_186:
	setp.lt.s32 	%p97, %r403, 12;
	@%p97 bra 	$L__BB110_188;
	add.s32 	%r729, %r8, 11;
	and.b32  	%r730, %r729, 15;
	add.s32 	%r731, %r215, %r730;
	shl.b32 	%r732, %r731, 2;
	mov.u32 	%r733, _ZZ9cuda_gemmIiLi256ELi1ELi1ELi128ELi128ELi128ELi32ELi1ELi0EEviiiPT_S1_S1_iiE3Ash;
	add.s32 	%r734, %r733, %r732;
	ld.shared.u32 	%r1101, [%r734];
$L__BB110_188:
	setp.lt.s32 	%p98, %r403, 13;
	@%p98 bra 	$L__BB110_190;
	add.s32 	%r735, %r8, 12;
	and.b32  	%r736, %r735, 15;
	add.s32 	%r737, %r215, %r736;
	shl.b32 	%r738, %r737, 2;
	mov.u32 	%r739, _ZZ9cuda_gemmIiLi256ELi1ELi1ELi128ELi128ELi128ELi32ELi1ELi0EEviiiPT_S1_S1_iiE3Ash;
	add.s32 	%r740, %r739, %r738;
	ld.shared.u32 	%r1102, [%r740];
$L__BB110_190:
	setp.lt.s32 	%p99, %r403, 14;
	@%p99 bra 	$L__BB110_192;
	add.s32 	%r741, %r8, 13;
	and.b32  	%r742, %r741, 15;
	add.s32 	%r743, %r215, %r742;
	shl.b32 	%r744, %r743, 2;
	mov.u32 	%r745, _ZZ9cuda_gemmIiLi256ELi1ELi1ELi128ELi128ELi128ELi32ELi1ELi0EEviiiPT_S1_S1_iiE3Ash;
	add.s32 	%r746, %r745, %r744;
	ld.shared.u32 	%r1103, [%r746];
$L__BB110_192:
	setp.lt.s32 	%p100, %r403, 15;
	@%p100 bra 	$L__BB110_194;
	add.s32 	%r747, %r8, 14;
	and.b32  	%r748, %r747, 15;
	add.s32 	%r749, %r215, %r748;
	shl.b32 	%r750, %r749, 2;
	mov.u32 	%r751, _ZZ9cuda_gemmIiLi256ELi1ELi1ELi128ELi128ELi128ELi32ELi1ELi0EEviiiPT_S1_S1_iiE3Ash;
	add.s32 	%r752, %r751, %r750;
	ld.shared.u32 	%r1104, [%r752];
$L__BB110_194:
	setp.lt.s32 	%p101, %r403, 16;
	@%p101 bra 	$L__BB110_196;
	add.s32 	%r753, %r8, -1;
	and.b32  	%r754, %r753, 15;
	add.s32 	%r755, %r215, %r754;
	shl.b32 	%r756, %r755, 2;
	mov.u32 	%r757, _ZZ9cuda_gemmIiLi256ELi1ELi1ELi128ELi128ELi128ELi32ELi1ELi0EEviiiPT_S1_S1_iiE3Ash;
	add.s32 	%r758, %r757, %r756;
	ld.shared.u32 	%r1105, [%r758];
$L__BB110_196:
	setp.ge.s32 	%p102, %r9, %r16;
	mov.u32 	%r1106, %r9;
	@%p102 bra 	$L__BB110_197;
	bra.uni 	$L__BB110_198;
$L__BB110_197:
	add.s32 	%r1089, %r1089, %r7;
	setp.lt.s32 	%p123, %r1089, %r6;
	@%p123 bra 	$L__BB110_164;
	bra.uni 	$L__BB110_155;
$L__BB110_198:
	mov.u32 	%r760, _ZZ9cuda_gemmIiLi256ELi1ELi1ELi128ELi128ELi128ELi32ELi1ELi0EEviiiPT_S1_S1_iiE11kron_fac_sh;
	mad.lo.s32 	%r250, %r1106, 516, %r760;
	mov.b32 	%r1108, 0;
	@%p86 bra 	$L__BB110_200;
	shl.b32 	%r761, %r18, 2;
	add.s32 	%r762, %r250, %r761;
	ld.shared.u32 	%r763, [%r762];
	mul.lo.s32 	%r1108, %r763, %r1090;
$L__BB110_200:
	@%p87 bra 	$L__BB110_202;
	add.s32 	%r765, %r250, %r764;
	ld.shared.u32 	%r766, [%r765+4];
	mad.lo.s32 	%r1108, %r766, %r1091, %r1108;
$L__BB110_202:
	@%p88 bra 	$L__BB110_204;
	add.s32 	%r768, %r250, %r767;
	ld.shared.u32 	%r769, [%r768+8];
	mad.lo.s32 	%r1108, %r769, %r1092, %r1108;
$L__BB110_204:
	@%p89 bra 	$L__BB110_206;
	add.s32 	%r771, %r250, %r770;
	ld.shared.u32 	%r772, [%r771+12];
	mad.lo.s32 	%r1108, %r772, %r1093, %r1108;
$L__BB110_206:
	@%p90 bra 	$L__BB110_208;
	add.s32 	%r774, %r250, %r773;
	ld.shared.u32 	%r775, [%r774+16];
	mad.lo.s32 	%r1108, %r775, %r1094, %r1108;
$L__BB110_208:
	setp.lt.s32 	%p108, %r403, 6;
	@%p108 bra 	$L__BB110_210;
	add.s32 	%r777, %r250, %r776;
	ld.shared.u32 	%r778, [%r777+20];
	mad.lo.s32 	%r1108, %r778, %r1095, %r1108;
$L__BB110_210:
	setp.lt.s32 	%p109, %r403, 7;
	@%p109 bra 	$L__BB110_212;
	add.s32 	%r780, %r250, %r779;
	ld.shared.u32 	%r781, [%r780+24];
	mad.lo.s32 	%r1108, %r781, %r1096, %r1108;
$L__BB110_212:
	setp.lt.s32 	%p110, %r403, 8;
	@%p110 bra 	$L__BB110_214;
	add.s32 	%r783, %r250, %r782;
	ld.shared.u32 	%r784, [%r783+28];
	mad.lo.s32 	%r1108, %r784, %r1097, %r1108;
$L__BB110_214:
	setp.lt.s32 	%p111, %r403, 9;
	@%p111 bra 	$L__BB110_216;
	add.s32 	%r786, %r250, %r785;
	ld.shared.u32 	%r787, [%r786+32];
	mad.lo.s32 	%r1108, %r787, %r1098, %r1108;
$L__BB110_216:
	setp.lt.s32 	%p112, %r403, 10;
	@%p112 bra 	$L__BB110_218;
	add.s32 	%r789, %r250, %r788;
	ld.shared.u32 	%r790, [%r789+36];
	mad.lo.s32 	%r1108, %r790, %r1099, %r1108;
$L__BB110_218:
	setp.lt.s32 	%p113, %r403, 11;
	@%p113 bra 	$L__BB110_220;
	add.s32 	%r792, %r250, %r791;
	ld.shared.u32 	%r793, [%r792+40];
	mad.lo.s32 	%r1108, %r793, %r1100, %r1108;
$L__BB110_220:
	setp.lt.s32 	%p114, %r403, 12;
	@%p114 bra 	$L__BB110_222;
	add.s32 	%r795, %r250, %r794;
	ld.shared.u32 	%r796, [%r795+44];
	mad.lo.s32 	%r1108, %r796, %r1101, %r1108;
$L__BB110_222:
	setp.lt.s32 	%p115, %r403, 13;
	@%p115 bra 	$L__BB110_224;
	add.s32 	%r798, %r250, %r797;
	ld.shared.u32 	%r799, [%r798+48];
	mad.lo.s32 	%r1108, %r799, %r1102, %r1108;
$L__BB110_224:
	setp.lt.s32 	%p116, %r403, 14;
	@%p116 bra 	$L__BB110_226;
	add.s32 	%r801, %r250, %r800;
	ld.shared.u32 	%r802, [%r801+52];
	mad.lo.s32 	%r1108, %r802, %r1103, %r1108;
$L__BB110_226:
	setp.lt.s32 	%p117, %r403, 15;
	@%p117 bra 	$L__BB110_228;
	add.s32 	%r804, %r250, %r803;
	ld.shared.u32 	%r805, [%r804+56];
	mad.lo.s32 	%r1108, %r805, %r1104, %r1108;
$L__BB110_228:
	setp.lt.s32 	%p118, %r403, 16;
	@%p118 bra 	$L__BB110_230;
	add.s32 	%r807, %r250, %r806;
	ld.shared.u32 	%r808, [%r807+60];
	mad.lo.s32 	%r1108, %r808, %r1105, %r1108;
$L__BB110_230:
	mov.u32 	%r1122, %r3;
$L__BB110_231:
	shr.u32 	%r284, %r1122, 1;
	shfl.sync.down.b32	%r809|%p119, %r1108, %r284, %r195, -1;
	add.s32 	%r1108, %r809, %r1108;
	setp.gt.u32 	%p120, %r1122, 3;
	mov.u32 	%r1122, %r284;
	@%p120 bra 	$L__BB110_231;
	rem.u32 	%r810, %r2, %r4;
	setp.eq.s32 	%p121, %r810, 0;
	@%p121 bra 	$L__BB110_233;
	bra.uni 	$L__BB110_234;
$L__BB110_233:
	mad.lo.s32 	%r811, %r1106, %r6, %r213;
	shl.b32 	%r812, %r811, 2;
	mov.u32 	%r813, _ZZ9cuda_gemmIiLi256ELi1ELi1ELi128ELi128ELi128ELi32ELi1ELi0EEviiiPT_S1_S1_iiE3Csh;
	add.s32 	%r814, %r813, %r812;
	st.shared.u32 	[%r814], %r1108;
$L__BB110_234:
	add.s32 	%r1106, %r1106, %r11;
	setp.lt.s32 	%p122, %r1106, %r16;
	@%p122 bra 	$L__BB110_198;
	bra.uni 	$L__BB110_197;
$L__BB110_235:
	add.s32 	%r424, %r19, %r1016;
	mul.wide.s32 	%rd12, %r424, 4;
	add.s64 	%rd13, %rd1, %rd12;
	ld.global.u32 	%r425, [%rd13];
	shl.b32 	%r426, %r1016, 2;
	mov.u32 	%r427, _ZZ9cuda_gemmIiLi256ELi1ELi1ELi128ELi128ELi128ELi32ELi1ELi0EEviiiPT_S1_S1_iiE3Ash;
	add.s32 	%r428, %r427, %r426;
	st.shared.u32 	[%r428], %r425;
	shl.b32 	%r429, %r10, 2;
	cvt.u64.u32 	%rd14, %r429;
	add.s64 	%rd15, %rd13, %rd14;
	ld.global.u32 	%r430, [%rd15];
	add.s32 	%r431, %r428, %r429;
	st.shared.u32 	[%r431], %r430;
	add.s64 	%rd16, %rd15, %rd14;
	ld.global.u32 	%r432, [%rd16];
	add.s32 	%r433, %r431, %r429;
	st.shared.u32 	[%r433], %r432;
	add.s64 	%rd17, %rd16, %rd14;
	ld.global.u32 	%r434, [%rd17];
	add.s32 	%r435, %r433, %r429;
	st.shared.u32 	[%r435], %r434;
	add.s32 	%r1016, %r429, %r1016;
	setp.lt.u32 	%p8, %r1016, 128;
	@%p8 bra 	$L__BB110_235;
	bra.uni 	$L__BB110_6;

}
	// .globl	_Z9cuda_gemmIiLi256ELi1ELi1ELi128ELi128ELi128ELi32ELi1ELi1EEviiiPT_S1_S1_ii
.visible .entry _Z9cuda_gemmIiLi256ELi1ELi1ELi128ELi128ELi128ELi32ELi1ELi1EEviiiPT_S1_S1_ii(
	.param .u32 _Z9cuda_gemmIiLi256ELi1ELi1ELi128ELi128ELi128ELi32ELi1ELi1EEviiiPT_S1_S1_ii_param_0,
	.param .u32 _Z9cuda_gemmIiLi256ELi1ELi1ELi128ELi128ELi128ELi32ELi1ELi1EEviiiPT_S1_S1_ii_param_1,
	.param .u32 _Z9cuda_gemmIiLi256ELi1ELi1ELi128ELi128ELi128ELi32ELi1ELi1EEviiiPT_S1_S1_ii_param_2,
	.param .u64 .ptr .align 1 _Z9cuda_gemmIiLi256ELi1ELi1ELi128ELi128ELi128ELi32ELi1ELi1EEviiiPT_S1_S1_ii_param_3,
	.param .u64 .ptr .align 1 _Z9cuda_gemmIiLi256ELi1ELi1ELi128ELi128ELi128ELi32ELi1ELi1EEviiiPT_S1_S1_ii_param_4,
	.param .u64 .ptr .align 1 _Z9cuda_gemmIiLi256ELi1ELi1ELi128ELi128ELi128ELi32ELi1ELi1EEviiiPT_S1_S1_ii_param_5,
	.param .u32 _Z9cuda_gemmIiLi256ELi1ELi1ELi128ELi128ELi128ELi32ELi1ELi1EEviiiPT_S1_S1_ii_param_6,
	.param .u32 _Z9cuda_gemmIiLi256ELi1ELi1ELi128ELi128ELi128ELi32ELi1ELi1EEviiiPT_S1_S1_ii_param_7
)
.maxntid 256
{
	.reg .pred 	%p<28>;
	.reg .b16 	%rs<8>;
	.reg .b32 	%r<274>;
	.reg .b64 	%rd<46>;
	// demoted variable
	.shared .align 128 .b8 _ZZ9cuda_gemmIiLi256ELi1ELi1ELi128ELi128ELi128ELi32ELi1ELi1EEviiiPT_S1_S1_iiE11kron_fac_sh[16512];
	// demoted variable
	.shared .align 128 .b8 _ZZ9cuda_gemmIiLi256ELi1ELi1ELi128ELi128ELi128ELi32ELi1ELi1EEviiiPT_S1_S1_iiE3Ash[512];
	// demoted variable
	.shared .align 128 .b8 _ZZ9cuda_gemmIiLi256ELi1ELi1ELi128ELi128ELi128ELi32ELi1ELi1EEviiiPT_S1_S1_iiE3Csh[128];
	ld.param.u64 	%rd13, [_Z9cuda_gemmIiLi256ELi1ELi1ELi128ELi128ELi128ELi32ELi1ELi1EEviiiPT_S1_S1_ii_param_3];
	ld.param.u64 	%rd14, [_Z9cuda_gemmIiLi256ELi1ELi1ELi128ELi128ELi128ELi32ELi1ELi1EEviiiPT_S1_S1_ii_param_4];
	ld.param.u64 	%rd15, [_Z9cuda_gemmIiLi256ELi1ELi1ELi128ELi128ELi128ELi32ELi1ELi1EEviiiPT_S1_S1_ii_param_5];
	cvta.to.global.u64 	%rd1, %rd13;
	cvta.to.global.u64 	%rd2, %rd14;
	cvta.to.global.u64 	%rd3, %rd15;
	mov.u32 	%r273, %tid.x;
	mov.u32 	%r105, %ctaid.x;
	shl.b32 	%r2, %r105, 5;
	mov.u32 	%r3, %ntid.x;
	mov.u32 	%r4, %ctaid.y;
	mov.u32 	%r106, %nctaid.y;
	setp.ge.u32 	%p1, %r4, %r106;
	@%p1 bra 	$L__BB111_31;
	and.b32  	%r5, %r273, 31;
	add.s32 	%r6, %r2, %r5;
	shr.u32 	%r7, %r3, 5;
	shl.b32 	%r107, %r273, 4;
	and.b32  	%r8, %r107, 112;
	setp.gt.u32 	%p2, %r273, 127;
	@%p2 bra 	$L__BB111_8;
	shl.b32 	%r9, %r4, 7;
	add.s32 	%r108, %r273, %r3;
	max.u32 	%r109, %r108, 128;
	setp.lt.u32 	%p3, %r108, 128;
	selp.u32 	%r110, 1, 0, %p3;
	add.s32 	%r111, %r108, %r110;
	sub.s32 	%r112, %r109, %r111;
	div.u32 	%r113, %r112, %r3;
	add.s32 	%r10, %r113, %r110;
	and.b32  	%r114, %r10, 3;
	setp.eq.s32 	%p4, %r114, 3;
	mov.u32 	%r259, %r273;
	@%p4 bra 	$L__BB111_5;
	add.s32 	%r115, %r10, 1;
	and.b32  	%r116, %r115, 3;
	shl.b32 	%r117, %r273, 2;
	mov.u32 	%r118, _ZZ9cuda_gemmIiLi256ELi1ELi1ELi128ELi128ELi128ELi32ELi1ELi1EEviiiPT_S1_S1_iiE3Ash;
	add.s32 	%r252, %r118, %r117;
	shl.b32 	%r12, %r3, 2;
	add.s32 	%r119, %r273, %r9;
	mul.wide.u32 	%rd16, %r119, 4;
	add.s64 	%rd45, %rd1, %rd16;
	mul.wide.u32 	%rd5, %r3, 4;
	neg.s32 	%r251, %r116;
	mad.lo.s32 	%r259, %r3, %r116, %r273;
$L__BB111_4:
	.pragma "nounroll";
	ld.global.u32 	%r120, [%rd45];
	st.shared.u32 	[%r252], %r120;
	add.s32 	%r252, %r252, %r12;
	add.s64 	%rd45, %rd45, %rd5;
	add.s32 	%r251, %r251, 1;
	setp.ne.s32 	%p5, %r251, 0;
	@%p5 bra 	$L__BB111_4;
$L__BB111_5:
	setp.lt.u32 	%p6, %r10, 3;
	@%p6 bra 	$L__BB111_8;
	shl.b32 	%r121, %r259, 2;
	mov.u32 	%r122, _ZZ9cuda_gemmIiLi256ELi1ELi1ELi128ELi128ELi128ELi32ELi1ELi1EEviiiPT_S1_S1_iiE3Ash;
	add.s32 	%r258, %r122, %r121;
	mul.wide.u32 	%rd17, %r3, 4;
	add.s64 	%rd8, %rd1, %rd17;
	add.s32 	%r257, %r259, %r9;
	mul.wide.u32 	%rd18, %r3, 12;
	add.s64 	%rd9, %rd1, %rd18;
	mul.wide.u32 	%rd21, %r3, 8;
$L__BB111_7:
	mul.wide.s32 	%rd19, %r257, 4;
	add.s64 	%rd20, %rd8, %rd19;
	add.s64 	%rd22, %rd1, %rd19;
	add.s64 	%rd23, %rd22, %rd21;
	add.s64 	%rd24, %rd9, %rd19;
	ld.global.u32 	%r123, [%rd22];
	st.shared.u32 	[%r258], %r123;
	ld.global.u32 	%r124, [%rd20];
	shl.b32 	%r125, %r3, 2;
	add.s32 	%r126, %r258, %r125;
	st.shared.u32 	[%r126], %r124;
	ld.global.u32 	%r127, [%rd23];
	shl.b32 	%r128, %r3, 3;
	add.s32 	%r129, %r258, %r128;
	st.shared.u32 	[%r129], %r127;
	ld.global.u32 	%r130, [%rd24];
	mad.lo.s32 	%r131, %r3, 12, %r258;
	st.shared.u32 	[%r131], %r130;
	add.s32 	%r259, %r259, %r125;
	shl.b32 	%r132, %r3, 4;
	add.s32 	%r258, %r258, %r132;
	add.s32 	%r257, %r257, %r125;
	setp.lt.u32 	%p7, %r259, 128;
	@%p7 bra 	$L__BB111_7;
$L__BB111_8:
	setp.gt.u32 	%p8, %r273, 31;
	@%p8 bra 	$L__BB111_15;
	add.s32 	%r133, %r273, %r3;
	max.u32 	%r134, %r133, 32;
	setp.lt.u32 	%p9, %r133, 32;
	selp.u32 	%r135, 1, 0, %p9;
	add.s32 	%r136, %r133, %r135;
	sub.s32 	%r137, %r134, %r136;
	div.u32 	%r138, %r137, %r3;
	add.s32 	%r22, %r138, %r135;
	and.b32  	%r139, %r22, 3;
	setp.eq.s32 	%p10, %r139, 3;
	mov.u32 	%r261, %r273;
	@%p10 bra 	$L__BB111_12;
	add.s32 	%r140, %r22, 1;
	and.b32  	%r141, %r140, 3;
	shl.b32 	%r142, %r273, 2;
	mov.u32 	%r143, _ZZ9cuda_gemmIiLi256ELi1ELi1ELi128ELi128ELi128ELi32ELi1ELi1EEviiiPT_S1_S1_iiE3Csh;
	add.s32 	%r255, %r143, %r142;
	shl.b32 	%r24, %r3, 2;
	neg.s32 	%r254, %r141;
	mad.lo.s32 	%r261, %r3, %r141, %r273;
$L__BB111_11:
	.pragma "nounroll";
	mov.b32 	%r144, 0;
	st.shared.u32 	[%r255], %r144;
	add.s32 	%r255, %r255, %r24;
	add.s32 	%r254, %r254, 1;
	setp.ne.s32 	%p11, %r254, 0;
	@%p11 bra 	$L__BB111_11;
$L__BB111_12:
	setp.lt.u32 	%p12, %r22, 3;
	@%p12 bra 	$L__BB111_15;
	shl.b32 	%r32, %r3, 2;
	shl.b32 	%r145, %r261, 2;
	mov.u32 	%r146, _ZZ9cuda_gemmIiLi256ELi1ELi1ELi128ELi128ELi128ELi32ELi1ELi1EEviiiPT_S1_S1_iiE3Csh;
	add.s32 	%r260, %r146, %r145;
	shl.b32 	%r34, %r3, 4;
	shl.b32 	%r35, %r3, 3;
	mul.lo.s32 	%r36, %r3, 12;
$L__BB111_14:
	mov.b32 	%r147, 0;
	st.shared.u32 	[%r260], %r147;
	add.s32 	%r148, %r260, %r32;
	st.shared.u32 	[%r148], %r147;
	add.s32 	%r149, %r260, %r35;
	st.shared.u32 	[%r149], %r147;
	add.s32 	%r150, %r260, %r36;
	st.shared.u32 	[%r150], %r147;
	add.s32 	%r261, %r261, %r32;
	add.s32 	%r260, %r260, %r34;
	setp.lt.u32 	%p13, %r261, 32;
	@%p13 bra 	$L__BB111_14;
$L__BB111_15:
	mov.u32 	%r151, _ZZ9cuda_gemmIiLi256ELi1ELi1ELi128ELi128ELi128ELi32ELi1ELi1EEviiiPT_S1_S1_iiE11kron_fac_sh;
	mad.lo.s32 	%r47, %r5, 516, %r151;
	shr.u32 	%r264, %r273, 5;
	add.s32 	%r152, %r264, %r7;
	cvt.u16.u32 	%rs2, %r152;
	xor.b16  	%rs3, %rs2, 127;
	and.b16  	%rs4, %rs3, 255;
	cvt.u16.u32 	%rs5, %r7;
	and.b16  	%rs6, %rs5, 255;
	div.u16 	%rs7, %rs4, %rs6;
	and.b16  	%rs1, %rs7, 3;
	setp.eq.s16 	%p14, %rs1, 2;
	@%p14 bra 	$L__BB111_18;
	cvt.u32.u16 	%r49, %rs1;
	mov.b32 	%r263, 0;
$L__BB111_17:
	.pragma "nounroll";
	shl.b32 	%r154, %r264, 7;
	add.s32 	%r155, %r154, %r6;
	mul.wide.u32 	%rd25, %r155, 4;
	add.s64 	%rd26, %rd2, %rd25;
	ld.global.u32 	%r156, [%rd26];
	shl.b32 	%r157, %r264, 2;
	add.s32 	%r158, %r47, %r157;
	st.shared.u32 	[%r158], %r156;
	add.s32 	%r264, %r264, %r7;
	add.s32 	%r263, %r263, 1;
	xor.b32  	%r159, %r263, %r49;
	setp.ne.s32 	%p15, %r159, 2;
	@%p15 bra 	$L__BB111_17;
$L__BB111_18:
	shl.b32 	%r169, %r7, 2;
$L__BB111_19:
	shl.b32 	%r160, %r264, 7;
	add.s32 	%r161, %r160, %r6;
	mul.wide.u32 	%rd27, %r161, 4;
	add.s64 	%rd28, %rd2, %rd27;
	ld.global.u32 	%r162, [%rd28];
	shl.b32 	%r163, %r264, 2;
	add.s32 	%r164, %r47, %r163;
	st.shared.u32 	[%r164], %r162;
	add.s32 	%r165, %r264, %r7;
	shl.b32 	%r166, %r165, 7;
	add.s32 	%r167, %r166, %r6;
	mul.wide.u32 	%rd29, %r167, 4;
	add.s64 	%rd30, %rd2, %rd29;
	ld.global.u32 	%r168, [%rd30];
	add.s32 	%r170, %r164, %r169;
	st.shared.u32 	[%r170], %r168;
	add.s32 	%r171, %r165, %r7;
	shl.b32 	%r172, %r171, 7;
	add.s32 	%r173, %r172, %r6;
	mul.wide.u32 	%rd31, %r173, 4;
	add.s64 	%rd32, %rd2, %rd31;
	ld.global.u32 	%r174, [%rd32];
	add.s32 	%r175, %r170, %r169;
	st.shared.u32 	[%r175], %r174;
	add.s32 	%r176, %r171, %r7;
	shl.b32 	%r177, %r176, 7;
	add.s32 	%r178, %r177, %r6;
	mul.wide.u32 	%rd33, %r178, 4;
	add.s64 	%rd34, %rd2, %rd33;
	ld.global.u32 	%r179, [%rd34];
	add.s32 	%r180, %r175, %r169;
	st.shared.u32 	[%r180], %r179;
	add.s32 	%r264, %r169, %r264;
	setp.lt.u32 	%p16, %r264, 128;
	@%p16 bra 	$L__BB111_19;
	bar.sync 	0;
	shl.b32 	%r181, %r8, 2;
	mov.u32 	%r182, _ZZ9cuda_gemmIiLi256ELi1ELi1ELi128ELi128ELi128ELi32ELi1ELi1EEviiiPT_S1_S1_iiE3Ash;
	add.s32 	%r183, %r182, %r181;
	ld.shared.v4.u32 	{%r57, %r58, %r59, %r60}, [%r183];
	ld.shared.v4.u32 	{%r61, %r62, %r63, %r64}, [%r183+16];
	ld.shared.v4.u32 	{%r65, %r66, %r67, %r68}, [%r183+32];
	ld.shared.v4.u32 	{%r69, %r70, %r71, %r72}, [%r183+48];
	shr.u32 	%r73, %r3, 3;
	shr.u32 	%r266, %r273, 3;
	and.b32  	%r75, %r273, 7;
$L__BB111_21:
	setp.ne.s32 	%p17, %r75, 0;
	mad.lo.s32 	%r185, %r266, 516, %r151;
	add.s32 	%r187, %r185, %r181;
	ld.shared.u32 	%r188, [%r187];
	mul.lo.s32 	%r189, %r188, %r57;
	ld.shared.u32 	%r190, [%r187+4];
	mad.lo.s32 	%r191, %r190, %r58, %r189;
	ld.shared.u32 	%r192, [%r187+8];
	mad.lo.s32 	%r193, %r192, %r59, %r191;
	ld.shared.u32 	%r194, [%r187+12];
	mad.lo.s32 	%r195, %r194, %r60, %r193;
	ld.shared.u32 	%r196, [%r187+16];
	mad.lo.s32 	%r197, %r196, %r61, %r195;
	ld.shared.u32 	%r198, [%r187+20];
	mad.lo.s32 	%r199, %r198, %r62, %r197;
	ld.shared.u32 	%r200, [%r187+24];
	mad.lo.s32 	%r201, %r200, %r63, %r199;
	ld.shared.u32 	%r202, [%r187+28];
	mad.lo.s32 	%r203, %r202, %r64, %r201;
	ld.shared.u32 	%r204, [%r187+32];
	mad.lo.s32 	%r205, %r204, %r65, %r203;
	ld.shared.u32 	%r206, [%r187+36];
	mad.lo.s32 	%r207, %r206, %r66, %r205;
	ld.shared.u32 	%r208, [%r187+40];
	mad.lo.s32 	%r209, %r208, %r67, %r207;
	ld.shared.u32 	%r210, [%r187+44];
	mad.lo.s32 	%r211, %r210, %r68, %r209;
	ld.shared.u32 	%r212, [%r187+48];
	mad.lo.s32 	%r213, %r212, %r69, %r211;
	ld.shared.u32 	%r214, [%r187+52];
	mad.lo.s32 	%r215, %r214, %r70, %r213;
	ld.shared.u32 	%r216, [%r187+56];
	mad.lo.s32 	%r217, %r216, %r71, %r215;
	ld.shared.u32 	%r218, [%r187+60];
	mad.lo.s32 	%r219, %r218, %r72, %r217;
	shfl.sync.down.b32	%r220|%p18, %r219, 4, 6175, -1;
	add.s32 	%r221, %r220, %r219;
	shfl.sync.down.b32	%r222|%p19, %r221, 2, 6175, -1;
	add.s32 	%r223, %r222, %r221;
	shfl.sync.down.b32	%r224|%p20, %r223, 1, 6175, -1;
	add.s32 	%r77, %r224, %r223;
	@%p17 bra 	$L__BB111_23;
	shl.b32 	%r225, %r266, 2;
	mov.u32 	%r226, _ZZ9cuda_gemmIiLi256ELi1ELi1ELi128ELi128ELi128ELi32ELi1ELi1EEviiiPT_S1_S1_iiE3Csh;
	add.s32 	%r227, %r226, %r225;
	st.shared.u32 	[%r227], %r77;
$L__BB111_23:
	add.s32 	%r266, %r266, %r73;
	setp.lt.u32 	%p21, %r266, 32;
	@%p21 bra 	$L__BB111_21;
	setp.gt.u32 	%p22, %r273, 31;
	bar.sync 	0;
	@%p22 bra 	$L__BB111_31;
	shl.b32 	%r79, %r4, 7;
	add.s32 	%r228, %r273, %r3;
	max.u32 	%r229, %r228, 32;
	setp.lt.u32 	%p23, %r228, 32;
	selp.u32 	%r230, 1, 0, %p23;
	add.s32 	%r231, %r228, %r230;
	sub.s32 	%r232, %r229, %r231;
	div.u32 	%r233, %r232, %r3;
	add.s32 	%r80, %r233, %r230;
	and.b32  	%r234, %r80, 3;
	setp.eq.s32 	%p24, %r234, 3;
	@%p24 bra 	$L__BB111_28;
	add.s32 	%r235, %r80, 1;
	and.b32  	%r236, %r235, 3;
	shl.b32 	%r237, %r273, 2;
	mov.u32 	%r238, _ZZ9cuda_gemmIiLi256ELi1ELi1ELi128ELi128ELi128ELi32ELi1ELi1EEviiiPT_S1_S1_iiE3Csh;
	add.s32 	%r269, %r238, %r237;
	shl.b32 	%r82, %r3, 2;
	add.s32 	%r239, %r273, %r79;
	add.s32 	%r268, %r239, %r2;
	neg.s32 	%r267, %r236;
	mad.lo.s32 	%r273, %r3, %r236, %r273;
$L__BB111_27:
	.pragma "nounroll";
	ld.shared.u32 	%r240, [%r269];
	mul.wide.u32 	%rd35, %r268, 4;
	add.s64 	%rd36, %rd3, %rd35;
	st.global.u32 	[%rd36], %r240;
	add.s32 	%r269, %r269, %r82;
	add.s32 	%r268, %r268, %r3;
	add.s32 	%r267, %r267, 1;
	setp.ne.s32 	%p25, %r267, 0;
	@%p25 bra 	$L__BB111_27;
$L__BB111_28:
	setp.lt.u32 	%p26, %r80, 3;
	@%p26 bra 	$L__BB111_31;
	shl.b32 	%r93, %r3, 2;
	shl.b32 	%r241, %r273, 2;
	mov.u32 	%r242, _ZZ9cuda_gemmIiLi256ELi1ELi1ELi128ELi128ELi128ELi32ELi1ELi1EEviiiPT_S1_S1_iiE3Csh;
	add.s32 	%r272, %r242, %r241;
	shl.b32 	%r95, %r3, 4;
	shl.b32 	%r96, %r3, 3;
	mul.lo.s32 	%r97, %r3, 12;
	mul.wide.u32 	%rd37, %r3, 4;
	add.s64 	%rd10, %rd3, %rd37;
	add.s32 	%r243, %r273, %r79;
	add.s32 	%r271, %r243, %r2;
	mul.wide.u32 	%rd38, %r3, 8;
	add.s64 	%rd11, %rd3, %rd38;
	mul.wide.u32 	%rd39, %r3, 12;
	add.s64 	%rd12, %rd3, %rd39;
$L__BB111_30:
	mul.wide.s32 	%rd40, %r271, 4;
	add.s64 	%rd41, %rd10, %rd40;
	add.s64 	%rd42, %rd11, %rd40;
	add.s64 	%rd43, %rd12, %rd40;
	add.s64 	%rd44, %rd3, %rd40;
	ld.shared.u32 	%r244, [%r272];
	st.global.u32 	[%rd44], %r244;
	add.s32 	%r245, %r272, %r93;
	ld.shared.u32 	%r246, [%r245];
	st.global.u32 	[%rd41], %r246;
	add.s32 	%r247, %r272, %r96;
	ld.shared.u32 	%r248, [%r247];
	st.global.u32 	[%rd42], %r248;
	add.s32 	%r249, %r272, %r97;
	ld.shared.u32 	%r250, [%r249];
	st.global.u32 	[%rd43], %r250;
	add.s32 	%r273, %r273, %r93;
	add.s32 	%r272, %r272, %r95;
	add.s32 	%r271, %r271, %r93;
	setp.lt.u32 	%p27, %r273, 32;
	@%p27 bra 	$L__BB111_30;
$L__BB111_31:
	ret;

}
	// .globl	_Z9cuda_gemmIiLi256ELi1ELi1ELi256ELi2ELi2ELi32ELi0ELi0EEviiiPT_S1_S1_ii
.visible .entry _Z9cuda_gemmIiLi256ELi1ELi1ELi256ELi2ELi2ELi32ELi0ELi0EEviiiPT_S1_S1_ii(
	.param .u32 _Z9cuda_gemmIiLi256ELi1ELi1ELi256ELi2ELi2ELi32ELi0ELi0EEviiiPT_S1_S1_ii_param_0,
	.param .u32 _Z9cuda_gemmIiLi256ELi1ELi1ELi256ELi2ELi2ELi32ELi0ELi0EEviiiPT_S1_S1_ii_param_1,
	.param .u32 _Z9cuda_gemmIiLi256ELi1ELi1ELi256ELi2ELi2ELi32ELi0ELi0EEviiiPT_S1_S1_ii_param_2,
	.param .u64 .ptr .align 1 _Z9cuda_gemmIiLi256ELi1ELi1ELi256ELi2ELi2ELi32ELi0ELi0EEviiiPT_S1_S1_ii_param_3,
	.param .u64 .ptr .align 1 _Z9cuda_gemmIiLi256ELi1ELi1ELi256ELi2ELi2ELi32ELi0ELi0EEviiiPT_S1_S1_ii_param_4,
	.param .u64 .ptr .align 1 _Z9cuda_gemmIiLi256ELi1ELi1ELi256ELi2ELi2ELi32ELi0ELi0EEviiiPT_S1_S1_ii_param_5,
	.param .u32 _Z9cuda_gemmIiLi256ELi1ELi1ELi256ELi2ELi2ELi32ELi0ELi0EEviiiPT_S1_S1_ii_param_6,
	.param .u32 _Z9cuda_gemmIiLi256ELi1ELi1ELi256ELi2ELi2ELi32ELi0ELi0EEviiiPT_S1_S1_ii_param_7
)
.maxntid 256
{
	.reg .pred 	%p<56>;
	.reg .b32 	%r<367>;
	.reg .b64 	%rd<28>;
	// demoted variable
	.shared .align 128 .b8 _ZZ9cuda_gemmIiLi256ELi1ELi1ELi256ELi2ELi2ELi32ELi0ELi0EEviiiPT_S1_S1_iiE11kron_fac_sh[24];
	// demoted variable
	.shared .align 128 .b8 _ZZ9cuda_gemmIiLi256ELi1ELi1ELi256ELi2ELi2ELi32ELi0ELi0EEviiiPT_S1_S1_iiE3Ash[1024];
	// demoted variable
	.shared .align 128 .b8 _ZZ9cuda_gemmIiLi256ELi1ELi1ELi256ELi2ELi2ELi32ELi0ELi0EEviiiPT_S1_S1_iiE3Csh[1024];
	ld.param.u64 	%rd6, [_Z9cuda_gemmIiLi256ELi1ELi1ELi256ELi2ELi2ELi32ELi0ELi0EEviiiPT_S1_S1_ii_param_3];
	ld.param.u64 	%rd4, [_Z9cuda_gemmIiLi256ELi1ELi1ELi256ELi2ELi2ELi32ELi0ELi0EEviiiPT_S1_S1_ii_param_4];
	ld.param.u32 	%r135, [_Z9cuda_gemmIiLi256ELi1ELi1ELi256ELi2ELi2ELi32ELi0ELi0EEviiiPT_S1_S1_ii_param_6];
	ld.param.u32 	%r136, [_Z9cuda_gemmIiLi256ELi1ELi1ELi256ELi2ELi2ELi32ELi0ELi0EEviiiPT_S1_S1_ii_param_7];
	cvta.to.global.u64 	%rd1, %rd6;
	mov.u32 	%r361, %tid.x;
	setp.lt.s32 	%p1, %r136, 16;
	shr.u32 	%r2, %r136, 4;
	selp.b32 	%r3, 1, %r2, %p1;
	mul.lo.s32 	%r4, %r136, %r135;
	setp.ge.u32 	%p2, %r361, %r4;
	@%p2 bra 	$L__BB112_3;
	mov.u32 	%r5, %ntid.x;
	cvta.to.global.u64 	%rd2, %rd4;
	mov.u32 	%r324, %r361;
$L__BB112_2:
	mul.wide.u32 	%rd7, %r324, 4;
	add.s64 	%rd8, %rd2, %rd7;
	ld.global.u32 	%r137, [%rd8];
	rem.u32 	%r138, %r324, %r135;
	mov.u32 	%r139, _ZZ9cuda_gemmIiLi256ELi1ELi1ELi256ELi2ELi2ELi32ELi0ELi0EEviiiPT_S1_S1_iiE11kron_fac_sh;
	mad.lo.s32 	%r140, %r138, 12, %r139;
	div.u32 	%r141, %r324, %r136;
	shl.b32 	%r142, %r141, 2;
	add.s32 	%r143, %r140, %r142;
	st.shared.u32 	[%r143], %r137;
	add.s32 	%r324, %r324, %r5;
	setp.lt.u32 	%p3, %r324, %r4;
	@%p3 bra 	$L__BB112_2;
$L__BB112_3:
	div.s32 	%r8, 256, %r136;
	mul.lo.s32 	%r144, %r8, %r3;
	min.s32 	%r9, %r144, 256;
	div.u32 	%r11, %r361, %r9;
	mul.lo.s32 	%r145, %r11, %r9;
	sub.s32 	%r146, %r361, %r145;
	div.u32 	%r10, %r146, %r3;
	mov.u32 	%r12, %ntid.x;
	div.u32 	%r13, %r12, %r9;
	mov.u32 	%r14, %ctaid.y;
	mov.u32 	%r147, %nctaid.y;
	setp.ge.u32 	%p4, %r14, %r147;
	@%p4 bra 	$L__BB112_66;
	ld.param.u32 	%r322, [_Z9cuda_gemmIiLi256ELi1ELi1ELi256ELi2ELi2ELi32ELi0ELi0EEviiiPT_S1_S1_ii_param_2];
	mov.u32 	%r15, %ctaid.x;
	rem.u32 	%r148, %r361, %r3;
	shl.b32 	%r16, %r148, 1;
	min.s32 	%r17, %r135, 2;
	shl.b32 	%r149, %r136, 8;
	sub.s32 	%r18, 8223, %r149;
	shl.b32 	%r150, %r15, 8;
	mad.lo.s32 	%r19, %r14, %r322, %r150;
	add.s32 	%r151, %r361, %r12;
	max.u32 	%r152, %r151, 256;
	setp.lt.u32 	%p5, %r151, 256;
	selp.u32 	%r153, 1, 0, %p5;
	add.s32 	%r154, %r151, %r153;
	sub.s32 	%r155, %r152, %r154;
	div.u32 	%r156, %r155, %r12;
	add.s32 	%r20, %r156, %r153;
	and.b32  	%r21, %r20, 3;
	setp.eq.s32 	%p6, %r21, 3;
	mov.u32 	%r327, %r361;
	@%p6 bra 	$L__BB112_7;
	mov.b32 	%r326, 0;
	mov.u32 	%r327, %r361;
$L__BB112_6:
	.pragma "nounroll";
	add.s32 	%r158, %r19, %r327;
	mul.wide.s32 	%rd9, %r158, 4;
	add.s64 	%rd10, %rd1, %rd9;
	ld.global.u32 	%r159, [%rd10];
	shl.b32 	%r160, %r327, 2;
	mov.u32 	%r161, _ZZ9cuda_gemmIiLi256ELi1ELi1ELi256ELi2ELi2ELi32ELi0ELi0EEviiiPT_S1_S1_iiE3Ash;
	add.s32 	%r162, %r161, %r160;
	st.shared.u32 	[%r162], %r159;
	add.s32 	%r327, %r327, %r12;
	add.s32 	%r326, %r326, 1;
	add.s32 	%r163, %r20, 1;
	and.b32  	%r164, %r163, 3;
	setp.ne.s32 	%p7, %r326, %r164;
	@%p7 bra 	$L__BB112_6;
$L__BB112_7:
	setp.lt.u32 	%p8, %r20, 3;
	@%p8 bra 	$L__BB112_10;
	mov.u32 	%r168, _ZZ9cuda_gemmIiLi256ELi1ELi1ELi256ELi2ELi2ELi32ELi0ELi0EEviiiPT_S1_S1_iiE3Ash;
	shl.b32 	%r170, %r12, 2;
	cvt.u64.u32 	%rd13, %r170;
$L__BB112_9:
	add.s32 	%r165, %r19, %r327;
	mul.wide.s32 	%rd11, %r165, 4;
	add.s64 	%rd12, %rd1, %rd11;
	ld.global.u32 	%r166, [%rd12];
	shl.b32 	%r167, %r327, 2;
	add.s32 	%r169, %r168, %r167;
	st.shared.u32 	[%r169], %r166;
	add.s64 	%rd14, %rd12, %rd13;
	ld.global.u32 	%r171, [%rd14];
	add.s32 	%r172, %r169, %r170;
	st.shared.u32 	[%r172], %r171;
	add.s64 	%rd15, %rd14, %rd13;
	ld.global.u32 	%r173, [%rd15];
	add.s32 	%r174, %r172, %r170;
	st.shared.u32 	[%r174], %r173;
	add.s64 	%rd16, %rd15, %rd13;
	ld.global.u32 	%r175, [%rd16];
	add.s32 	%r176, %r174, %r170;
	st.shared.u32 	[%r176], %r175;
	add.s32 	%r327, %r170, %r327;
	setp.lt.u32 	%p9, %r327, 256;
	@%p9 bra 	$L__BB112_9;
$L__BB112_10:
	setp.eq.s32 	%p10, %r21, 3;
	mov.u32 	%r331, %r361;
	@%p10 bra 	$L__BB112_13;
	mov.b32 	%r330, 0;
	mov.u32 	%r179, _ZZ9cuda_gemmIiLi256ELi1ELi1ELi256ELi2ELi2ELi32ELi0ELi0EEviiiPT_S1_S1_iiE3Csh;
	add.s32 	%r182, %r20, 1;
	and.b32  	%r183, %r182, 3;
	mov.u32 	%r331, %r361;
$L__BB112_12:
	.pragma "nounroll";
	shl.b32 	%r178, %r331, 2;
	add.s32 	%r180, %r179, %r178;
	mov.b32 	%r181, 0;
	st.shared.u32 	[%r180], %r181;
	add.s32 	%r331, %r331, %r12;
	add.s32 	%r330, %r330, 1;
	setp.ne.s32 	%p11, %r330, %r183;
	@%p11 bra 	$L__BB112_12;
$L__BB112_13:
	setp.lt.u32 	%p12, %r20, 3;
	@%p12 bra 	$L__BB112_16;
	mov.u32 	%r185, _ZZ9cuda_gemmIiLi256ELi1ELi1ELi256ELi2ELi2ELi32ELi0ELi0EEviiiPT_S1_S1_iiE3Csh;
	shl.b32 	%r188, %r12, 2;
$L__BB112_15:
	shl.b32 	%r184, %r331, 2;
	add.s32 	%r186, %r185, %r184;
	mov.b32 	%r187, 0;
	st.shared.u32 	[%r186], %r187;
	add.s32 	%r189, %r186, %r188;
	st.shared.u32 	[%r189], %r187;
	add.s32 	%r190, %r189, %r188;
	st.shared.u32 	[%r190], %r187;
	add.s32 	%r191, %r190, %r188;
	st.shared.u32 	[%r191], %r187;
	add.s32 	%r331, %r188, %r331;
	setp.lt.u32 	%p13, %r331, 256;
	@%p13 bra 	$L__BB112_15;
$L__BB112_16:
	setp.lt.s32 	%p14, %r8, 1;
	bar.sync 	0;
	@%p14 bra 	$L__BB112_60;
	and.b32  	%r36, %r10, 1;
	setp.ne.s32 	%p15, %r3, 1;
	@%p15 bra 	$L__BB112_31;
	setp.lt.s32 	%p41, %r36, %r136;
	selp.b32 	%r251, 0, %r136, %p41;
	sub.s32 	%r37, %r36, %r251;
	add.s32 	%r252, %r36, 1;
	setp.lt.s32 	%p42, %r252, %r136;
	selp.b32 	%r253, 0, %r136, %p42;
	sub.s32 	%r38, %r252, %r253;
	mov.b32 	%r335, 0;
$L__BB112_19:
	setp.lt.s32 	%p43, %r136, 1;
	add.s32 	%r43, %r335, %r10;
	mad.lo.s32 	%r44, %r43, %r136, %r16;
	@%p43 bra 	$L__BB112_21;
	add.s32 	%r254, %r44, %r36;
	shl.b32 	%r255, %r254, 2;
	mov.u32 	%r256, _ZZ9cuda_gemmIiLi256ELi1ELi1ELi256ELi2ELi2ELi32ELi0ELi0EEviiiPT_S1_S1_iiE3Ash;
	add.s32 	%r257, %r256, %r255;
	ld.shared.u32 	%r336, [%r257];
$L__BB112_21:
	setp.lt.s32 	%p44, %r136, 2;
	@%p44 bra 	$L__BB112_23;
	xor.b32  	%r258, %r36, 1;
	add.s32 	%r259, %r44, %r258;
	shl.b32 	%r260, %r259, 2;
	mov.u32 	%r261, _ZZ9cuda_gemmIiLi256ELi1ELi1ELi256ELi2ELi2ELi32ELi0ELi0EEviiiPT_S1_S1_iiE3Ash;
	add.s32 	%r262, %r261, %r260;
	ld.shared.u32 	%r337, [%r262];
$L__BB112_23:
	setp.lt.s32 	%p45, %r11, %r17;
	@%p45 bra 	$L__BB112_25;
$L__BB112_24:
	add.s32 	%r335, %r335, %r9;
	setp.lt.s32 	%p51, %r335, %r8;
	@%p51 bra 	$L__BB112_19;
	bra.uni 	$L__BB112_60;
$L__BB112_25:
	and.b32  	%r263, %r361, 31;
	rem.s32 	%r264, %r263, %r136;
	shl.b32 	%r265, %r264, 2;
	mov.u32 	%r266, _ZZ9cuda_gemmIiLi256ELi1ELi1ELi256ELi2ELi2ELi32ELi0ELi0EEviiiPT_S1_S1_iiE11kron_fac_sh;
	add.s32 	%r50, %r266, %r265;
	mov.u32 	%r338, %r11;
$L__BB112_26:
	setp.lt.s32 	%p46, %r136, 1;
	mad.lo.s32 	%r268, %r338, 12, %r50;
	ld.shared.u32 	%r52, [%r268];
	mov.b32 	%r340, 0;
	@%p46 bra 	$L__BB112_28;
	shfl.sync.idx.b32	%r269|%p47, %r52, %r37, %r18, -1;
	mul.lo.s32 	%r340, %r269, %r336;
$L__BB112_28:
	setp.lt.s32 	%p48, %r136, 2;
	@%p48 bra 	$L__BB112_30;
	shfl.sync.idx.b32	%r270|%p49, %r52, %r38, %r18, -1;
	mad.lo.s32 	%r340, %r270, %r337, %r340;
$L__BB112_30:
	mad.lo.s32 	%r271, %r338, %r8, %r43;
	shl.b32 	%r272, %r271, 2;
	mov.u32 	%r273, _ZZ9cuda_gemmIiLi256ELi1ELi1ELi256ELi2ELi2ELi32ELi0ELi0EEviiiPT_S1_S1_iiE3Csh;
	add.s32 	%r274, %r273, %r272;
	ld.shared.u32 	%r275, [%r274];
	add.s32 	%r276, %r275, %r340;
	st.shared.u32 	[%r274], %r276;
	add.s32 	%r338, %r338, %r13;
	setp.lt.s32 	%p50, %r338, %r17;
	@%p50 bra 	$L__BB112_26;
	bra.uni 	$L__BB112_24;
$L__BB112_31:
	setp.gt.u32 	%p16, %r136, 31;
	@%p16 bra 	$L__BB112_37;
	setp.lt.u32 	%p17, %r36, %r136;
	selp.b32 	%r194, 0, %r136, %p17;
	sub.s32 	%r58, %r36, %r194;
	add.s32 	%r195, %r36, 1;
	setp.lt.u32 	%p18, %r195, %r136;
	selp.b32 	%r196, 0, %r136, %p18;
	sub.s32 	%r59, %r195, %r196;
	mov.b32 	%r353, 0;
$L__BB112_33:
	setp.eq.s32 	%p19, %r136, 0;
	add.s32 	%r89, %r353, %r10;
	mad.lo.s32 	%r90, %r89, %r136, %r16;
	@%p19 bra 	$L__BB112_35;
	add.s32 	%r197, %r90, %r36;
	shl.b32 	%r198, %r197, 2;
	mov.u32 	%r199, _ZZ9cuda_gemmIiLi256ELi1ELi1ELi256ELi2ELi2ELi32ELi0ELi0EEviiiPT_S1_S1_iiE3Ash;
	add.s32 	%r200, %r199, %r198;
	ld.shared.u32 	%r354, [%r200];
$L__BB112_35:
	setp.lt.u32 	%p20, %r136, 2;
	@%p20 bra 	$L__BB112_54;
	xor.b32  	%r201, %r36, 1;
	add.s32 	%r202, %r90, %r201;
	shl.b32 	%r203, %r202, 2;
	mov.u32 	%r204, _ZZ9cuda_gemmIiLi256ELi1ELi1ELi256ELi2ELi2ELi32ELi0ELi0EEviiiPT_S1_S1_iiE3Ash;
	add.s32 	%r205, %r204, %r203;
	ld.shared.u32 	%r351, [%r205];
	bra.uni 	$L__BB112_54;
$L__BB112_37:
	setp.lt.s32 	%p27, %r36, %r136;
	selp.b32 	%r219, 0, %r136, %p27;
	sub.s32 	%r60, %r36, %r219;
	add.s32 	%r220, %r36, 1;
	setp.lt.s32 	%p28, %r220, %r136;
	selp.b32 	%r221, 0, %r136, %p28;
	sub.s32 	%r61, %r220, %r221;
	shl.b32 	%r222, %r3, 8;
	sub.s32 	%r62, 8223, %r222;
	mov.b32 	%r343, 0;
$L__BB112_38:
	setp.lt.s32 	%p29, %r136, 1;
	add.s32 	%r66, %r343, %r10;
	mad.lo.s32 	%r67, %r66, %r136, %r16;
	@%p29 bra 	$L__BB112_40;
	add.s32 	%r224, %r67, %r36;
	shl.b32 	%r225, %r224, 2;
	mov.u32 	%r226, _ZZ9cuda_gemmIiLi256ELi1ELi1ELi256ELi2ELi2ELi32ELi0ELi0EEviiiPT_S1_S1_iiE3Ash;
	add.s32 	%r227, %r226, %r225;
	ld.shared.u32 	%r344, [%r227];
$L__BB112_40:
	setp.lt.s32 	%p30, %r136, 2;
	@%p30 bra 	$L__BB112_42;
	not.b32 	%r228, %r10;
	and.b32  	%r229, %r228, 1;
	add.s32 	%r230, %r67, %r229;
	shl.b32 	%r231, %r230, 2;
	mov.u32 	%r232, _ZZ9cuda_gemmIiLi256ELi1ELi1ELi256ELi2ELi2ELi32ELi0ELi0EEviiiPT_S1_S1_iiE3Ash;
	add.s32 	%r233, %r232, %r231;
	ld.shared.u32 	%r345, [%r233];
$L__BB112_42:
	setp.lt.s32 	%p31, %r11, %r17;
	@%p31 bra 	$L__BB112_44;
$L__BB112_43:
	add.s32 	%r343, %r343, %r9;
	setp.lt.s32 	%p40, %r343, %r8;
	@%p40 bra 	$L__BB112_38;
	bra.uni 	$L__BB112_60;
$L__BB112_44:
	and.b32  	%r234, %r361, 31;
	rem.s32 	%r235, %r234, %r136;
	shl.b32 	%r236, %r235, 2;
	mov.u32 	%r237, _ZZ9cuda_gemmIiLi256ELi1ELi1ELi256ELi2ELi2ELi32ELi0ELi0EEviiiPT_S1_S1_iiE11kron_fac_sh;
	add.s32 	%r73, %r237, %r236;
	mov.u32 	%r346, %r11;
$L__BB112_45:
	setp.lt.s32 	%p32, %r136, 1;
	mad.lo.s32 	%r239, %r346, 12, %r73;
	ld.shared.u32 	%r75, [%r239];
	mov.b32 	%r350, 0;
	@%p32 bra 	$L__BB112_47;
	shfl.sync.idx.b32	%r240|%p33, %r75, %r60, %r18, -1;
	mul.lo.s32 	%r350, %r240, %r344;
$L__BB112_47:
	setp.lt.s32 	%p34, %r136, 2;
	@%p34 bra 	$L__BB112_49;
	shfl.sync.idx.b32	%r241|%p35, %r75, %r61, %r18, -1;
	mad.lo.s32 	%r350, %r241, %r345, %r350;
$L__BB112_49:
	mov.u32 	%r348, %r2;
$L__BB112_50:
	shr.u32 	%r81, %r348, 1;
	shfl.sync.down.b32	%r242|%p36, %r350, %r81, %r62, -1;
	add.s32 	%r350, %r242, %r350;
	setp.gt.u32 	%p37, %r348, 3;
	mov.u32 	%r348, %r81;
	@%p37 bra 	$L__BB112_50;
	rem.u32 	%r244, %r234, %r3;
	setp.eq.s32 	%p38, %r244, 0;
	@%p38 bra 	$L__BB112_52;
	bra.uni 	$L__BB112_53;
$L__BB112_52:
	mad.lo.s32 	%r245, %r346, %r8, %r66;
	shl.b32 	%r246, %r245, 2;
	mov.u32 	%r247, _ZZ9cuda_gemmIiLi256ELi1ELi1ELi256ELi2ELi2ELi32ELi0ELi0EEviiiPT_S1_S1_iiE3Csh;
	add.s32 	%r248, %r247, %r246;
	st.shared.u32 	[%r248], %r350;
$L__BB112_53:
	add.s32 	%r346, %r346, %r13;
	setp.lt.s32 	%p39, %r346, %r17;
	@%p39 bra 	$L__BB112_45;
	bra.uni 	$L__BB112_43;
$L__BB112_54:
	setp.lt.s32 	%p21, %r11, %r17;
	@%p21 bra 	$L__BB112_55;
	bra.uni 	$L__BB112_59;
$L__BB112_55:
	and.b32  	%r206, %r361, 31;
	rem.u32 	%r207, %r206, %r136;
	shl.b32 	%r208, %r207, 2;
	mov.u32 	%r209, _ZZ9cuda_gemmIiLi256ELi1ELi1ELi256ELi2ELi2ELi32ELi0ELi0EEviiiPT_S1_S1_iiE11kron_fac_sh;
	add.s32 	%r91, %r209, %r208;
	mov.u32 	%r356, %r11;
$L__BB112_56:
	setp.lt.u32 	%p22, %r136, 2;
	mad.lo.s32 	%r210, %r356, 12, %r91;
	ld.shared.u32 	%r97, [%r210];
	shfl.sync.idx.b32	%r211|%p23, %r97, %r58, %r18, -1;
	mul.lo.s32 	%r357, %r211, %r354;
	@%p22 bra 	$L__BB112_58;
	shfl.sync.idx.b32	%r212|%p24, %r97, %r59, %r18, -1;
	mad.lo.s32 	%r357, %r212, %r351, %r357;
$L__BB112_58:
	mad.lo.s32 	%r213, %r356, %r8, %r89;
	shl.b32 	%r214, %r213, 2;
	mov.u32 	%r215, _ZZ9cuda_gemmIiLi256ELi1ELi1ELi256ELi2ELi2ELi32ELi0ELi0EEviiiPT_S1_S1_iiE3Csh;
	add.s32 	%r216, %r215, %r214;
	st.shared.u32 	[%r216], %r357;
	add.s32 	%r356, %r356, %r13;
	setp.lt.s32 	%p25, %r356, %r17;
	@%p25 bra 	$L__BB112_56;
$L__BB112_59:
	add.s32 	%r353, %r353, %r9;
	setp.lt.s32 	%p26, %r353, %r8;
	@%p26 bra 	$L__BB112_33;
$L__BB112_60:
	ld.param.u64 	%rd27, [_Z9cuda_gemmIiLi256ELi1ELi1ELi256ELi2ELi2ELi32ELi0ELi0EEviiiPT_S1_S1_ii_param_5];
	ld.param.u32 	%r323, [_Z9cuda_gemmIiLi256ELi1ELi1ELi256ELi2ELi2ELi32ELi0ELi0EEviiiPT_S1_S1_ii_param_2];
	ld.param.u32 	%r321, [_Z9cuda_gemmIiLi256ELi1ELi1ELi256ELi2ELi2ELi32ELi0ELi0EEviiiPT_S1_S1_ii_param_1];
	cvta.to.global.u64 	%rd3, %rd27;
	setp.eq.s32 	%p52, %r21, 3;
	bar.sync 	0;
	mul.lo.s32 	%r277, %r8, %r15;
	mad.lo.s32 	%r103, %r14, %r321, %r277;
	div.s32 	%r104, %r323, %r136;
	@%p52 bra 	$L__BB112_63;
	shl.b32 	%r278, %r361, 2;
	mov.u32 	%r279, _ZZ9cuda_gemmIiLi256ELi1ELi1ELi256ELi2ELi2ELi32ELi0ELi0EEviiiPT_S1_S1_iiE3Csh;
	add.s32 	%r359, %r279, %r278;
	shl.b32 	%r106, %r12, 2;
	add.s32 	%r280, %r20, 1;
	and.b32  	%r281, %r280, 3;
	neg.s32 	%r358, %r281;
$L__BB112_62:
	.pragma "nounroll";
	div.s32 	%r282, %r361, %r8;
	mad.lo.s32 	%r283, %r104, %r282, %r103;
	mul.lo.s32 	%r284, %r282, %r8;
	sub.s32 	%r285, %r361, %r284;
	add.s32 	%r286, %r283, %r285;
	ld.shared.u32 	%r287, [%r359];
	mul.wide.s32 	%rd17, %r286, 4;
	add.s64 	%rd18, %rd3, %rd17;
	st.global.u32 	[%rd18], %r287;
	add.s32 	%r361, %r361, %r12;
	add.s32 	%r359, %r359, %r106;
	add.s32 	%r358, %r358, 1;
	setp.ne.s32 	%p53, %r358, 0;
	@%p53 bra 	$L__BB112_62;
$L__BB112_63:
	setp.lt.u32 	%p54, %r20, 3;
	@%p54 bra 	$L__BB112_66;
	shl.b32 	%r288, %r12, 1;
	add.s32 	%r365, %r361, %r288;
	shl.b32 	%r116, %r12, 2;
	mad.lo.s32 	%r364, %r12, 3, %r361;
	add.s32 	%r363, %r12, %r361;
	shl.b32 	%r289, %r361, 2;
	mov.u32 	%r290, _ZZ9cuda_gemmIiLi256ELi1ELi1ELi256ELi2ELi2ELi32ELi0ELi0EEviiiPT_S1_S1_iiE3Csh;
	add.s32 	%r362, %r290, %r289;
	shl.b32 	%r120, %r12, 4;
	shl.b32 	%r121, %r12, 3;
	mul.lo.s32 	%r122, %r12, 12;
$L__BB112_65:
	div.s32 	%r291, %r361, %r8;
	mad.lo.s32 	%r292, %r104, %r291, %r103;
	mul.lo.s32 	%r293, %r291, %r8;
	sub.s32 	%r294, %r361, %r293;
	add.s32 	%r295, %r292, %r294;
	ld.shared.u32 	%r296, [%r362];
	mul.wide.s32 	%rd19, %r295, 4;
	add.s64 	%rd20, %rd3, %rd19;
	st.global.u32 	[%rd20], %r296;
	add.s32 	%r297, %r361, %r12;
	div.s32 	%r298, %r363, %r8;
	mad.lo.s32 	%r299, %r104, %r298, %r103;
	mul.lo.s32 	%r300, %r298, %r8;
	sub.s32 	%r301, %r363, %r300;
	add.s32 	%r302, %r299, %r301;
	add.s32 	%r303, %r362, %r116;
	ld.shared.u32 	%r304, [%r303];
	mul.wide.s32 	%rd21, %r302, 4;
	add.s64 	%rd22, %rd3, %rd21;
	st.global.u32 	[%rd22], %r304;
	add.s32 	%r305, %r297, %r12;
	div.s32 	%r306, %r365, %r8;
	mad.lo.s32 	%r307, %r104, %r306, %r103;
	mul.lo.s32 	%r308, %r306, %r8;
	sub.s32 	%r309, %r365, %r308;
	add.s32 	%r310, %r307, %r309;
	add.s32 	%r311, %r362, %r121;
	ld.shared.u32 	%r312, [%r311];
	mul.wide.s32 	%rd23, %r310, 4;
	add.s64 	%rd24, %rd3, %rd23;
	st.global.u32 	[%rd24], %r312;
	add.s32 	%r313, %r305, %r12;
	div.s32 	%r314, %r364, %r8;
	mad.lo.s32 	%r315, %r104, %r314, %r103;
	mul.lo.s32 	%r316, %r314, %r8;
	sub.s32 	%r317, %r364, %r316;
	add.s32 	%r318, %r315, %r317;
	add.s32 	%r319, %r362, %r122;
	ld.shared.u32 	%r320, [%r319];
	mul.wide.s32 	%rd25, %r318, 4;
	add.s64 	%rd26, %rd3, %rd25;
	st.global.u32 	[%rd26], %r320;
	add.s32 	%r361, %r313, %r12;
	add.s32 	%r365, %r365, %r116;
	add.s32 	%r364, %r364, %r116;
	add.s32 	%r363, %r363, %r116;
	add.s32 	%r362, %r362, %r120;
	setp.lt.u32 	%p55, %r361, 256;
	@%p55 bra 	$L__BB112_65;
$L__BB112_66:
	ret;

}
	// .globl	_Z9cuda_gemmIiLi256ELi1ELi1ELi256ELi2ELi2ELi32ELi0ELi1EEviiiPT_S1_S1_ii
.visible .entry _Z9cuda_gemmIiLi256ELi1ELi1ELi256ELi2ELi2ELi32ELi0ELi1EEviiiPT_S1_S1_ii(
	.param .u32 _Z9cuda_gemmIiLi256ELi1ELi1ELi256ELi2ELi2ELi32ELi0ELi1EEviiiPT_S1_S1_ii_param_0,
	.param .u32 _Z9cuda_gemmIiLi256ELi1ELi1ELi256ELi2ELi2ELi32ELi0ELi1EEviiiPT_S1_S1_ii_param_1,
	.param .u32 _Z9cuda_gemmIiLi256ELi1ELi1ELi256ELi2ELi2ELi32ELi0ELi1EEviiiPT_S1_S1_ii_param_2,
	.param .u64 .ptr .align 1 _Z9cuda_gemmIiLi256ELi1ELi1ELi256ELi2ELi2ELi32ELi0ELi1EEviiiPT_S1_S1_ii_param_3,
	.param .u64 .ptr .align 1 _Z9cuda_gemmIiLi256ELi1ELi1ELi256ELi2ELi2ELi32ELi0ELi1EEviiiPT_S1_S1_ii_param_4,
	.param .u64 .ptr .align 1 _Z9cuda_gemmIiLi256ELi1ELi1ELi256ELi2ELi2ELi32ELi0ELi1EEviiiPT_S1_S1_ii_param_5,
	.param .u32 _Z9cuda_gemmIiLi256ELi1ELi1ELi256ELi2ELi2ELi32ELi0ELi1EEviiiPT_S1_S1_ii_param_6,
	.param .u32 _Z9cuda_gemmIiLi256ELi1ELi1ELi256ELi2ELi2ELi32ELi0ELi1EEviiiPT_S1_S1_ii_param_7
)
.maxntid 256
{
	.reg .pred 	%p<20>;
	.reg .b32 	%r<221>;
	.reg .b64 	%rd<36>;
	// demoted variable
	.shared .align 128 .b8 _ZZ9cuda_gemmIiLi256ELi1ELi1ELi256ELi2ELi2ELi32ELi0ELi1EEviiiPT_S1_S1_iiE11kron_fac_sh[24];
	// demoted variable
	.shared .align 128 .b8 _ZZ9cuda_gemmIiLi256ELi1ELi1ELi256ELi2ELi2ELi32ELi0ELi1EEviiiPT_S1_S1_iiE3Ash[1024];
	// demoted variable
	.shared .align 128 .b8 _ZZ9cuda_gemmIiLi256ELi1ELi1ELi256ELi2ELi2ELi32ELi0ELi1EEviiiPT_S1_S1_iiE3Csh[1024];
	ld.param.u32 	%r91, [_Z9cuda_gemmIiLi256ELi1ELi1ELi256ELi2ELi2ELi32ELi0ELi1EEviiiPT_S1_S1_ii_param_1];
	ld.param.u32 	%r92, [_Z9cuda_gemmIiLi256ELi1ELi1ELi256ELi2ELi2ELi32ELi0ELi1EEviiiPT_S1_S1_ii_param_2];
	ld.param.u64 	%rd11, [_Z9cuda_gemmIiLi256ELi1ELi1ELi256ELi2ELi2ELi32ELi0ELi1EEviiiPT_S1_S1_ii_param_3];
	ld.param.u64 	%rd10, [_Z9cuda_gemmIiLi256ELi1ELi1ELi256ELi2ELi2ELi32ELi0ELi1EEviiiPT_S1_S1_ii_param_4];
	ld.param.u64 	%rd12, [_Z9cuda_gemmIiLi256ELi1ELi1ELi256ELi2ELi2ELi32ELi0ELi1EEviiiPT_S1_S1_ii_param_5];
	cvta.to.global.u64 	%rd1, %rd11;
	cvta.to.global.u64 	%rd2, %rd12;
	mov.u32 	%r215, %tid.x;
	setp.gt.u32 	%p1, %r215, 3;
	@%p1 bra 	$L__BB113_3;
	mov.u32 	%r2, %ntid.x;
	mul.wide.u32 	%rd13, %r215, 4;
	cvta.to.global.u64 	%rd14, %rd10;
	add.s64 	%rd35, %rd14, %rd13;
	mul.wide.u32 	%rd4, %r2, 4;
	mov.u32 	%r95, _ZZ9cuda_gemmIiLi256ELi1ELi1ELi256ELi2ELi2ELi32ELi0ELi1EEviiiPT_S1_S1_iiE11kron_fac_sh;
	mov.u32 	%r198, %r215;
$L__BB113_2:
	ld.global.u32 	%r93, [%rd35];
	and.b32  	%r94, %r198, 1;
	mad.lo.s32 	%r96, %r94, 12, %r95;
	shl.b32 	%r97, %r198, 1;
	and.b32  	%r98, %r97, -4;
	add.s32 	%r99, %r96, %r98;
	st.shared.u32 	[%r99], %r93;
	add.s32 	%r198, %r198, %r2;
	add.s64 	%rd35, %rd35, %rd4;
	setp.lt.u32 	%p2, %r198, 4;
	@%p2 bra 	$L__BB113_2;
$L__BB113_3:
	mov.u32 	%r5, %ntid.x;
	mov.u32 	%r6, %ctaid.y;
	mov.u32 	%r100, %nctaid.y;
	setp.ge.u32 	%p3, %r6, %r100;
	@%p3 bra 	$L__BB113_24;
	mov.u32 	%r7, %ctaid.x;
	shr.u32 	%r101, %r92, 31;
	add.s32 	%r102, %r92, %r101;
	shr.s32 	%r8, %r102, 1;
	shl.b32 	%r9, %r7, 8;
	mul.lo.s32 	%r10, %r6, %r92;
	add.s32 	%r103, %r215, %r5;
	max.u32 	%r104, %r103, 256;
	setp.lt.u32 	%p4, %r103, 256;
	selp.u32 	%r105, 1, 0, %p4;
	add.s32 	%r106, %r103, %r105;
	sub.s32 	%r107, %r104, %r106;
	div.u32 	%r108, %r107, %r5;
	add.s32 	%r11, %r108, %r105;
	add.s32 	%r109, %r11, 1;
	and.b32  	%r12, %r109, 3;
	and.b32  	%r13, %r11, 3;
	setp.eq.s32 	%p5, %r13, 3;
	mov.u32 	%r205, %r215;
	@%p5 bra 	$L__BB113_7;
	shl.b32 	%r110, %r215, 2;
	mov.u32 	%r111, _ZZ9cuda_gemmIiLi256ELi1ELi1ELi256ELi2ELi2ELi32ELi0ELi1EEviiiPT_S1_S1_iiE3Ash;
	add.s32 	%r201, %r111, %r110;
	shl.b32 	%r15, %r5, 2;
	add.s32 	%r112, %r215, %r10;
	add.s32 	%r200, %r112, %r9;
	neg.s32 	%r199, %r12;
	mad.lo.s32 	%r205, %r5, %r12, %r215;
$L__BB113_6:
	.pragma "nounroll";
	mul.wide.s32 	%rd15, %r200, 4;
	add.s64 	%rd16, %rd1, %rd15;
	ld.global.u32 	%r113, [%rd16];
	st.shared.u32 	[%r201], %r113;
	add.s32 	%r201, %r201, %r15;
	add.s32 	%r200, %r200, %r5;
	add.s32 	%r199, %r199, 1;
	setp.ne.s32 	%p6, %r199, 0;
	@%p6 bra 	$L__BB113_6;
$L__BB113_7:
	setp.lt.u32 	%p7, %r11, 3;
	@%p7 bra 	$L__BB113_10;
	shl.b32 	%r114, %r205, 2;
	mov.u32 	%r115, _ZZ9cuda_gemmIiLi256ELi1ELi1ELi256ELi2ELi2ELi32ELi0ELi1EEviiiPT_S1_S1_iiE3Ash;
	add.s32 	%r204, %r115, %r114;
	mul.wide.u32 	%rd17, %r5, 4;
	add.s64 	%rd7, %rd1, %rd17;
	add.s32 	%r116, %r205, %r10;
	add.s32 	%r203, %r116, %r9;
	mul.wide.u32 	%rd18, %r5, 8;
	add.s64 	%rd8, %rd1, %rd18;
	mul.wide.u32 	%rd19, %r5, 12;
	add.s64 	%rd9, %rd1, %rd19;
$L__BB113_9:
	mul.wide.s32 	%rd20, %r203, 4;
	add.s64 	%rd21, %rd7, %rd20;
	add.s64 	%rd22, %rd8, %rd20;
	add.s64 	%rd23, %rd9, %rd20;
	add.s64 	%rd24, %rd1, %rd20;
	ld.global.u32 	%r117, [%rd24];
	st.shared.u32 	[%r204], %r117;
	ld.global.u32 	%r118, [%rd21];
	shl.b32 	%r119, %r5, 2;
	add.s32 	%r120, %r204, %r119;
	st.shared.u32 	[%r120], %r118;
	ld.global.u32 	%r121, [%rd22];
	shl.b32 	%r122, %r5, 3;
	add.s32 	%r123, %r204, %r122;
	st.shared.u32 	[%r123], %r121;
	ld.global.u32 	%r124, [%rd23];
	mad.lo.s32 	%r125, %r5, 12, %r204;
	st.shared.u32 	[%r125], %r124;
	add.s32 	%r205, %r205, %r119;
	shl.b32 	%r126, %r5, 4;
	add.s32 	%r204, %r204, %r126;
	add.s32 	%r203, %r203, %r119;
	setp.lt.u32 	%p8, %r205, 256;
	@%p8 bra 	$L__BB113_9;
$L__BB113_10:
	setp.eq.s32 	%p9, %r13, 3;
	mov.u32 	%r210, %r215;
	@%p9 bra 	$L__BB113_13;
	shl.b32 	%r127, %r215, 2;
	mov.u32 	%r128, _ZZ9cuda_gemmIiLi256ELi1ELi1ELi256ELi2ELi2ELi32ELi0ELi1EEviiiPT_S1_S1_iiE3Csh;
	add.s32 	%r207, %r128, %r127;
	shl.b32 	%r35, %r5, 2;
	neg.s32 	%r206, %r12;
	mad.lo.s32 	%r210, %r5, %r12, %r215;
$L__BB113_12:
	.pragma "nounroll";
	mov.b32 	%r129, 0;
	st.shared.u32 	[%r207], %r129;
	add.s32 	%r207, %r207, %r35;
	add.s32 	%r206, %r206, 1;
	setp.ne.s32 	%p10, %r206, 0;
	@%p10 bra 	$L__BB113_12;
$L__BB113_13:
	setp.lt.u32 	%p11, %r11, 3;
	@%p11 bra 	$L__BB113_16;
	shl.b32 	%r43, %r5, 2;
	shl.b32 	%r130, %r210, 2;
	mov.u32 	%r131, _ZZ9cuda_gemmIiLi256ELi1ELi1ELi256ELi2ELi2ELi32ELi0ELi1EEviiiPT_S1_S1_iiE3Csh;
	add.s32 	%r209, %r131, %r130;
	shl.b32 	%r45, %r5, 4;
	shl.b32 	%r46, %r5, 3;
	mul.lo.s32 	%r47, %r5, 12;
$L__BB113_15:
	mov.b32 	%r132, 0;
	st.shared.u32 	[%r209], %r132;
	add.s32 	%r133, %r209, %r43;
	st.shared.u32 	[%r133], %r132;
	add.s32 	%r134, %r209, %r46;
	st.shared.u32 	[%r134], %r132;
	add.s32 	%r135, %r209, %r47;
	st.shared.u32 	[%r135], %r132;
	add.s32 	%r210, %r210, %r43;
	add.s32 	%r209, %r209, %r45;
	setp.lt.u32 	%p12, %r210, 256;
	@%p12 bra 	$L__BB113_15;
$L__BB113_16:
	and.b32  	%r52, %r215, 127;
	shl.b32 	%r136, %r215, 1;
	and.b32  	%r137, %r136, 254;
	bar.sync 	0;
	and.b32  	%r53, %r215, 1;
	or.b32  	%r138, %r137, %r53;
	shl.b32 	%r139, %r138, 2;
	mov.u32 	%r140, _ZZ9cuda_gemmIiLi256ELi1ELi1ELi256ELi2ELi2ELi32ELi0ELi1EEviiiPT_S1_S1_iiE3Ash;
	add.s32 	%r141, %r140, %r139;
	ld.shared.u32 	%r54, [%r141];
	xor.b32  	%r55, %r53, 1;
	or.b32  	%r142, %r137, %r55;
	shl.b32 	%r143, %r142, 2;
	add.s32 	%r144, %r140, %r143;
	ld.shared.u32 	%r56, [%r144];
	shr.u32 	%r57, %r5, 7;
	shr.u32 	%r211, %r215, 7;
	shl.b32 	%r145, %r215, 2;
	and.b32  	%r146, %r145, 4;
	mov.u32 	%r147, _ZZ9cuda_gemmIiLi256ELi1ELi1ELi256ELi2ELi2ELi32ELi0ELi1EEviiiPT_S1_S1_iiE11kron_fac_sh;
	add.s32 	%r59, %r147, %r146;
	shl.b32 	%r154, %r52, 2;
$L__BB113_17:
	mad.lo.s32 	%r148, %r211, 12, %r59;
	ld.shared.u32 	%r149, [%r148];
	shfl.sync.idx.b32	%r150|%p13, %r149, %r53, 7711, -1;
	mul.lo.s32 	%r151, %r150, %r54;
	shfl.sync.idx.b32	%r152|%p14, %r149, %r55, 7711, -1;
	mad.lo.s32 	%r153, %r152, %r56, %r151;
	shl.b32 	%r155, %r211, 9;
	or.b32  	%r156, %r155, %r154;
	mov.u32 	%r157, _ZZ9cuda_gemmIiLi256ELi1ELi1ELi256ELi2ELi2ELi32ELi0ELi1EEviiiPT_S1_S1_iiE3Csh;
	add.s32 	%r158, %r157, %r156;
	ld.shared.u32 	%r159, [%r158];
	add.s32 	%r160, %r159, %r153;
	st.shared.u32 	[%r158], %r160;
	add.s32 	%r211, %r211, %r57;
	setp.lt.u32 	%p15, %r211, 2;
	@%p15 bra 	$L__BB113_17;
	setp.eq.s32 	%p16, %r13, 3;
	bar.sync 	0;
	shl.b32 	%r161, %r7, 7;
	mad.lo.s32 	%r62, %r6, %r91, %r161;
	@%p16 bra 	$L__BB113_21;
	add.s32 	%r213, %r157, %r145;
	shl.b32 	%r64, %r5, 2;
	neg.s32 	%r212, %r12;
$L__BB113_20:
	.pragma "nounroll";
	shr.u32 	%r164, %r215, 7;
	and.b32  	%r165, %r215, 127;
	add.s32 	%r166, %r62, %r165;
	mad.lo.s32 	%r167, %r164, %r8, %r166;
	ld.shared.u32 	%r168, [%r213];
	mul.wide.s32 	%rd25, %r167, 4;
	add.s64 	%rd26, %rd2, %rd25;
	st.global.u32 	[%rd26], %r168;
	add.s32 	%r215, %r215, %r5;
	add.s32 	%r213, %r213, %r64;
	add.s32 	%r212, %r212, 1;
	setp.ne.s32 	%p17, %r212, 0;
	@%p17 bra 	$L__BB113_20;
$L__BB113_21:
	setp.lt.u32 	%p18, %r11, 3;
	@%p18 bra 	$L__BB113_24;
	shl.b32 	%r169, %r5, 1;
	add.s32 	%r219, %r215, %r169;
	shl.b32 	%r74, %r5, 2;
	mad.lo.s32 	%r218, %r5, 3, %r215;
	add.s32 	%r217, %r5, %r215;
	shl.b32 	%r170, %r215, 2;
	add.s32 	%r216, %r157, %r170;
	shl.b32 	%r78, %r5, 4;
	shl.b32 	%r79, %r5, 3;
	mul.lo.s32 	%r80, %r5, 12;
$L__BB113_23:
	shr.u32 	%r172, %r215, 7;
	and.b32  	%r173, %r215, 127;
	add.s32 	%r174, %r62, %r173;
	mad.lo.s32 	%r175, %r172, %r8, %r174;
	ld.shared.u32 	%r176, [%r216];
	mul.wide.s32 	%rd27, %r175, 4;
	add.s64 	%rd28, %rd2, %rd27;
	st.global.u32 	[%rd28], %r176;
	add.s32 	%r177, %r215, %r5;
	shr.u32 	%r178, %r217, 7;
	and.b32  	%r179, %r217, 127;
	add.s32 	%r180, %r62, %r179;
	mad.lo.s32 	%r181, %r178, %r8, %r180;
	add.s32 	%r182, %r216, %r74;
	ld.shared.u32 	%r183, [%r182];
	mul.wide.s32 	%rd29, %r181, 4;
	add.s64 	%rd30, %rd2, %rd29;
	st.global.u32 	[%rd30], %r183;
	add.s32 	%r184, %r177, %r5;
	shr.u32 	%r185, %r219, 7;
	and.b32  	%r186, %r219, 127;
	add.s32 	%r187, %r62, %r186;
	mad.lo.s32 	%r188, %r185, %r8, %r187;
	add.s32 	%r189, %r216, %r79;
	ld.shared.u32 	%r190, [%r189];
	mul.wide.s32 	%rd31, %r188, 4;
	add.s64 	%rd32, %rd2, %rd31;
	st.global.u32 	[%rd32], %r190;
	add.s32 	%r191, %r184, %r5;
	shr.u32 	%r192, %r218, 7;
	and.b32  	%r193, %r218, 127;
	add.s32 	%r194, %r62, %r193;
	mad.lo.s32 	%r195, %r192, %r8, %r194;
	add.s32 	%r196, %r216, %r80;
	ld.shared.u32 	%r197, [%r196];
	mul.wide.s32 	%rd33, %r195, 4;
	add.s64 	%rd34, %rd2, %rd33;
	st.global.u32 	[%rd34], %r197;
	add.s32 	%r215, %r191, %r5;
	add.s32 	%r219, %r219, %r74;
	add.s32 	%r218, %r218, %r74;
	add.s32 	%r217, %r217, %r74;
	add.s32 	%r216, %r216, %r78;
	setp.lt.u32 	%p19, %r215, 256;
	@%p19 bra 	$L__BB113_23;
$L__BB113_24:
	ret;

}
	// .globl	_Z9cuda_gemmIiLi256ELi1ELi1ELi256ELi2ELi2ELi32ELi1ELi0EEviiiPT_S1_S1_ii
.visible .entry _Z9cuda_gemmIiLi256ELi1ELi1ELi256ELi2ELi2ELi32ELi1ELi0EEviiiPT_S1_S1_ii(
	.param .u32 _Z9cuda_gemmIiLi256ELi1ELi1ELi256ELi2ELi2ELi32ELi1ELi0EEviiiPT_S1_S1_ii_param_0,
	.param .u32 _Z9cuda_gemmIiLi256ELi1ELi1ELi256ELi2ELi2ELi32ELi1ELi0EEviiiPT_S1_S1_ii_param_1,
	.param .u32 _Z9cuda_gemmIiLi256ELi1ELi1ELi256ELi2ELi2ELi32ELi1ELi0EEviiiPT_S1_S1_ii_param_2,
	.param .u64 .ptr .align 1 _Z9cuda_gemmIiLi256ELi1ELi1ELi256ELi2ELi2ELi32ELi1ELi0EEviiiPT_S1_S1_ii_param_3,
	.param .u64 .ptr .align 1 _Z9cuda_gemmIiLi256ELi1ELi1ELi256ELi2ELi2ELi32ELi1ELi0EEviiiPT_S1_S1_ii_param_4,
	.param .u64 .ptr .align 1 _Z9cuda_gemmIiLi256ELi1ELi1ELi256ELi2ELi2ELi32ELi1ELi0EEviiiPT_S1_S1_ii_param_5,
	.param .u32 _Z9cuda_gemmIiLi256ELi1ELi1ELi256ELi2ELi2ELi32ELi1ELi0EEviiiPT_S1_S1_ii_param_6,
	.param .u32 _Z9cuda_gemmIiLi256ELi1ELi1ELi256ELi2ELi2ELi32ELi1ELi0EEviiiPT_S1_S1_ii_param_7
)
.maxntid 256
{
	.reg .pred 	%p<56>;
	.reg .b32 	%r<318>;
	.reg .b64 	%rd<34>;
	// demoted variable
	.shared .align 128 .b8 _ZZ9cuda_gemmIiLi256ELi1ELi1ELi256ELi2ELi2ELi32ELi1ELi0EEviiiPT_S1_S1_iiE11kron_fac_sh[24];
	// demoted variable
	.shared .align 128 .b8 _ZZ9cuda_gemmIiLi256ELi1ELi1ELi256ELi2ELi2ELi32ELi1ELi0EEviiiPT_S1_S1_iiE3Ash[1024];
	// demoted variable
	.shared .align 128 .b8 _ZZ9cuda_gemmIiLi256ELi1ELi1ELi256ELi2ELi2ELi32ELi1ELi0EEviiiPT_S1_S1_iiE3Csh[1024];
	ld.param.u64 	%rd12, [_Z9cuda_gemmIiLi256ELi1ELi1ELi256ELi2ELi2ELi32ELi1ELi0EEviiiPT_S1_S1_ii_param_3];
	ld.param.u64 	%rd11, [_Z9cuda_gemmIiLi256ELi1ELi1ELi256ELi2ELi2ELi32ELi1ELi0EEviiiPT_S1_S1_ii_param_4];
	ld.param.u64 	%rd13, [_Z9cuda_gemmIiLi256ELi1ELi1ELi256ELi2ELi2ELi32ELi1ELi0EEviiiPT_S1_S1_ii_param_5];
	ld.param.u32 	%r124, [_Z9cuda_gemmIiLi256ELi1ELi1ELi256ELi2ELi2ELi32ELi1ELi0EEviiiPT_S1_S1_ii_param_6];
	ld.param.u32 	%r125, [_Z9cuda_gemmIiLi256ELi1ELi1ELi256ELi2ELi2ELi32ELi1ELi0EEviiiPT_S1_S1_ii_param_7];
	cvta.to.global.u64 	%rd1, %rd12;
	cvta.to.global.u64 	%rd2, %rd13;
	mov.u32 	%r317, %tid.x;
	setp.lt.s32 	%p1, %r125, 16;
	shr.u32 	%r2, %r125, 4;
	selp.b32 	%r3, 1, %r2, %p1;
	mul.lo.s32 	%r4, %r125, %r124;
	setp.ge.u32 	%p2, %r317, %r4;
	@%p2 bra 	$L__BB114_3;
	mov.u32 	%r5, %ntid.x;
	cvta.to.global.u64 	%rd3, %rd11;
	mov.u32 	%r278, %r317;
$L__BB114_2:
	mul.wide.u32 	%rd14, %r278, 4;
	add.s64 	%rd15, %rd3, %rd14;
	ld.global.u32 	%r126, [%rd15];
	rem.u32 	%r127, %r278, %r124;
	mov.u32 	%r128, _ZZ9cuda_gemmIiLi256ELi1ELi1ELi256ELi2ELi2ELi32ELi1ELi0EEviiiPT_S1_S1_iiE11kron_fac_sh;
	mad.lo.s32 	%r129, %r127, 12, %r128;
	div.u32 	%r130, %r278, %r125;
	shl.b32 	%r131, %r130, 2;
	add.s32 	%r132, %r129, %r131;
	st.shared.u32 	[%r132], %r126;
	add.s32 	%r278, %r278, %r5;
	setp.lt.u32 	%p3, %r278, %r4;
	@%p3 bra 	$L__BB114_2;
$L__BB114_3:
	div.s32 	%r8, 256, %r125;
	mul.lo.s32 	%r133, %r8, %r3;
	min.s32 	%r9, %r133, 256;
	div.u32 	%r11, %r317, %r9;
	mul.lo.s32 	%r134, %r11, %r9;
	sub.s32 	%r135, %r317, %r134;
	div.u32 	%r10, %r135, %r3;
	mov.u32 	%r12, %ntid.x;
	div.u32 	%r13, %r12, %r9;
	mov.u32 	%r14, %ctaid.y;
	mov.u32 	%r136, %nctaid.y;
	setp.ge.u32 	%p4, %r14, %r136;
	@%p4 bra 	$L__BB114_66;
	rem.u32 	%r137, %r317, %r3;
	shl.b32 	%r15, %r137, 1;
	min.s32 	%r16, %r124, 2;
	shl.b32 	%r138, %r125, 8;
	sub.s32 	%r17, 8223, %r138;
	shl.b32 	%r18, %r14, 8;
	add.s32 	%r139, %r317, %r12;
	max.u32 	%r140, %r139, 256;
	setp.lt.u32 	%p5, %r139, 256;
	selp.u32 	%r141, 1, 0, %p5;
	add.s32 	%r142, %r139, %r141;
	sub.s32 	%r143, %r140, %r142;
	div.u32 	%r144, %r143, %r12;
	add.s32 	%r19, %r144, %r141;
	and.b32  	%r20, %r19, 3;
	setp.eq.s32 	%p6, %r20, 3;
	mov.u32 	%r281, %r317;
	@%p6 bra 	$L__BB114_7;
	mov.b32 	%r280, 0;
	mov.u32 	%r281, %r317;
$L__BB114_6:
	.pragma "nounroll";
	add.s32 	%r146, %r18, %r281;
	mul.wide.u32 	%rd16, %r146, 4;
	add.s64 	%rd17, %rd1, %rd16;
	ld.global.u32 	%r147, [%rd17];
	shl.b32 	%r148, %r281, 2;
	mov.u32 	%r149, _ZZ9cuda_gemmIiLi256ELi1ELi1ELi256ELi2ELi2ELi32ELi1ELi0EEviiiPT_S1_S1_iiE3Ash;
	add.s32 	%r150, %r149, %r148;
	st.shared.u32 	[%r150], %r147;
	add.s32 	%r281, %r281, %r12;
	add.s32 	%r280, %r280, 1;
	add.s32 	%r151, %r19, 1;
	and.b32  	%r152, %r151, 3;
	setp.ne.s32 	%p7, %r280, %r152;
	@%p7 bra 	$L__BB114_6;
$L__BB114_7:
	setp.lt.u32 	%p8, %r19, 3;
	@%p8 bra 	$L__BB114_10;
	mov.u32 	%r156, _ZZ9cuda_gemmIiLi256ELi1ELi1ELi256ELi2ELi2ELi32ELi1ELi0EEviiiPT_S1_S1_iiE3Ash;
	shl.b32 	%r158, %r12, 2;
	cvt.u64.u32 	%rd20, %r158;
$L__BB114_9:
	add.s32 	%r153, %r18, %r281;
	mul.wide.s32 	%rd18, %r153, 4;
	add.s64 	%rd19, %rd1, %rd18;
	ld.global.u32 	%r154, [%rd19];
	shl.b32 	%r155, %r281, 2;
	add.s32 	%r157, %r156, %r155;
	st.shared.u32 	[%r157], %r154;
	add.s64 	%rd21, %rd19, %rd20;
	ld.global.u32 	%r159, [%rd21];
	add.s32 	%r160, %r157, %r158;
	st.shared.u32 	[%r160], %r159;
	add.s64 	%rd22, %rd21, %rd20;
	ld.global.u32 	%r161, [%rd22];
	add.s32 	%r162, %r160, %r158;
	st.shared.u32 	[%r162], %r161;
	add.s64 	%rd23, %rd22, %rd20;
	ld.global.u32 	%r163, [%rd23];
	add.s32 	%r164, %r162, %r158;
	st.shared.u32 	[%r164], %r163;
	add.s32 	%r281, %r158, %r281;
	setp.lt.u32 	%p9, %r281, 256;
	@%p9 bra 	$L__BB114_9;
$L__BB114_10:
	setp.eq.s32 	%p10, %r20, 3;
	mov.u32 	%r285, %r317;
	@%p10 bra 	$L__BB114_13;
	mov.b32 	%r284, 0;
	mov.u32 	%r167, _ZZ9cuda_gemmIiLi256ELi1ELi1ELi256ELi2ELi2ELi32ELi1ELi0EEviiiPT_S1_S1_iiE3Csh;
	add.s32 	%r170, %r19, 1;
	and.b32  	%r171, %r170, 3;
	mov.u32 	%r285, %r317;
$L__BB114_12:
	.pragma "nounroll";
	shl.b32 	%r166, %r285, 2;
	add.s32 	%r168, %r167, %r166;
	mov.b32 	%r169, 0;
	st.shared.u32 	[%r168], %r169;
	add.s32 	%r285, %r285, %r12;
	add.s32 	%r284, %r284, 1;
	setp.ne.s32 	%p11, %r284, %r171;
	@%p11 bra 	$L__BB114_12;
$L__BB114_13:
	setp.lt.u32 	%p12, %r19, 3;
	@%p12 bra 	$L__BB114_16;
	mov.u32 	%r173, _ZZ9cuda_gemmIiLi256ELi1ELi1ELi256ELi2ELi2ELi32ELi1ELi0EEviiiPT_S1_S1_iiE3Csh;
	shl.b32 	%r176, %r12, 2;
$L__BB114_15:
	shl.b32 	%r172, %r285, 2;
	add.s32 	%r174, %r173, %r172;
	mov.b32 	%r175, 0;
	st.shared.u32 	[%r174], %r175;
	add.s32 	%r177, %r174, %r176;
	st.shared.u32 	[%r177], %r175;
	add.s32 	%r178, %r177, %r176;
	st.shared.u32 	[%r178], %r175;
	add.s32 	%r179, %r178, %r176;
	st.shared.u32 	[%r179], %r175;
	add.s32 	%r285, %r176, %r285;
	setp.lt.u32 	%p13, %r285, 256;
	@%p13 bra 	$L__BB114_15;
$L__BB114_16:
	setp.lt.s32 	%p14, %r8, 1;
	bar.sync 	0;
	@%p14 bra 	$L__BB114_60;
	and.b32  	%r35, %r10, 1;
	setp.ne.s32 	%p15, %r3, 1;
	@%p15 bra 	$L__BB114_31;
	xor.b32  	%r36, %r35, 1;
	setp.lt.s32 	%p41, %r35, %r125;
	selp.b32 	%r237, 0, %r125, %p41;
	sub.s32 	%r37, %r35, %r237;
	add.s32 	%r238, %r35, 1;
	setp.lt.s32 	%p42, %r238, %r125;
	selp.b32 	%r239, 0, %r125, %p42;
	sub.s32 	%r38, %r238, %r239;
	mov.b32 	%r289, 0;
$L__BB114_19:
	setp.lt.s32 	%p43, %r125, 1;
	add.s32 	%r42, %r289, %r10;
	mad.lo.s32 	%r43, %r42, %r125, %r15;
	@%p43 bra 	$L__BB114_21;
	add.s32 	%r241, %r43, %r35;
	shl.b32 	%r242, %r241, 2;
	mov.u32 	%r243, _ZZ9cuda_gemmIiLi256ELi1ELi1ELi256ELi2ELi2ELi32ELi1ELi0EEviiiPT_S1_S1_iiE3Ash;
	add.s32 	%r244, %r243, %r242;
	ld.shared.u32 	%r290, [%r244];
$L__BB114_21:
	setp.lt.s32 	%p44, %r125, 2;
	@%p44 bra 	$L__BB114_23;
	add.s32 	%r245, %r43, %r36;
	shl.b32 	%r246, %r245, 2;
	mov.u32 	%r247, _ZZ9cuda_gemmIiLi256ELi1ELi1ELi256ELi2ELi2ELi32ELi1ELi0EEviiiPT_S1_S1_iiE3Ash;
	add.s32 	%r248, %r247, %r246;
	ld.shared.u32 	%r291, [%r248];
$L__BB114_23:
	setp.lt.s32 	%p45, %r11, %r16;
	@%p45 bra 	$L__BB114_25;
$L__BB114_24:
	add.s32 	%r289, %r289, %r9;
	setp.lt.s32 	%p51, %r289, %r8;
	@%p51 bra 	$L__BB114_19;
	bra.uni 	$L__BB114_60;
$L__BB114_25:
	and.b32  	%r249, %r317, 31;
	rem.s32 	%r250, %r249, %r125;
	shl.b32 	%r251, %r250, 2;
	mov.u32 	%r252, _ZZ9cuda_gemmIiLi256ELi1ELi1ELi256ELi2ELi2ELi32ELi1ELi0EEviiiPT_S1_S1_iiE11kron_fac_sh;
	add.s32 	%r49, %r252, %r251;
	mov.u32 	%r292, %r11;
$L__BB114_26:
	setp.lt.s32 	%p46, %r125, 1;
	mad.lo.s32 	%r254, %r292, 12, %r49;
	ld.shared.u32 	%r51, [%r254];
	mov.b32 	%r294, 0;
	@%p46 bra 	$L__BB114_28;
	shfl.sync.idx.b32	%r255|%p47, %r51, %r37, %r17, -1;
	mul.lo.s32 	%r294, %r255, %r290;
$L__BB114_28:
	setp.lt.s32 	%p48, %r125, 2;
	@%p48 bra 	$L__BB114_30;
	shfl.sync.idx.b32	%r256|%p49, %r51, %r38, %r17, -1;
	mad.lo.s32 	%r294, %r256, %r291, %r294;
$L__BB114_30:
	mad.lo.s32 	%r257, %r292, %r8, %r42;
	shl.b32 	%r258, %r257, 2;
	mov.u32 	%r259, _ZZ9cuda_gemmIiLi256ELi1ELi1ELi256ELi2ELi2ELi32ELi1ELi0EEviiiPT_S1_S1_iiE3Csh;
	add.s32 	%r260, %r259, %r258;
	ld.shared.u32 	%r261, [%r260];
	add.s32 	%r262, %r261, %r294;
	st.shared.u32 	[%r260], %r262;
	add.s32 	%r292, %r292, %r13;
	setp.lt.s32 	%p50, %r292, %r16;
	@%p50 bra 	$L__BB114_26;
	bra.uni 	$L__BB114_24;
$L__BB114_31:
	setp.gt.u32 	%p16, %r125, 31;
	@%p16 bra 	$L__BB114_37;
	xor.b32  	%r57, %r35, 1;
	setp.lt.u32 	%p17, %r35, %r125;
	selp.b32 	%r182, 0, %r125, %p17;
	sub.s32 	%r58, %r35, %r182;
	add.s32 	%r183, %r35, 1;
	setp.lt.u32 	%p18, %r183, %r125;
	selp.b32 	%r184, 0, %r125, %p18;
	sub.s32 	%r59, %r183, %r184;
	mov.b32 	%r307, 0;
$L__BB114_33:
	setp.eq.s32 	%p19, %r125, 0;
	add.s32 	%r89, %r307, %r10;
	mad.lo.s32 	%r90, %r89, %r125, %r15;
	@%p19 bra 	$L__BB114_35;
	add.s32 	%r186, %r90, %r35;
	shl.b32 	%r187, %r186, 2;
	mov.u32 	%r188, _ZZ9cuda_gemmIiLi256ELi1ELi1ELi256ELi2ELi2ELi32ELi1ELi0EEviiiPT_S1_S1_iiE3Ash;
	add.s32 	%r189, %r188, %r187;
	ld.shared.u32 	%r308, [%r189];
$L__BB114_35:
	setp.lt.u32 	%p20, %r125, 2;
	@%p20 bra 	$L__BB114_54;
	add.s32 	%r190, %r90, %r57;
	shl.b32 	%r191, %r190, 2;
	mov.u32 	%r192, _ZZ9cuda_gemmIiLi256ELi1ELi1ELi256ELi2ELi2ELi32ELi1ELi0EEviiiPT_S1_S1_iiE3Ash;
	add.s32 	%r193, %r192, %r191;
	ld.shared.u32 	%r305, [%r193];
	bra.uni 	$L__BB114_54;
$L__BB114_37:
	setp.lt.s32 	%p27, %r35, %r125;
	selp.b32 	%r207, 0, %r125, %p27;
	sub.s32 	%r60, %r35, %r207;
	add.s32 	%r208, %r35, 1;
	setp.lt.s32 	%p28, %r208, %r125;
	selp.b32 	%r209, 0, %r125, %p28;
	sub.s32 	%r61, %r208, %r209;
	shl.b32 	%r210, %r3, 8;
	sub.s32 	%r62, 8223, %r210;
	mov.b32 	%r297, 0;
$L__BB114_38:
	setp.lt.s32 	%p29, %r125, 1;
	add.s32 	%r67, %r297, %r10;
	mad.lo.s32 	%r68, %r67, %r125, %r15;
	@%p29 bra 	$L__BB114_40;
	add.s32 	%r211, %r68, %r35;
	shl.b32 	%r212, %r211, 2;
	mov.u32 	%r213, _ZZ9cuda_gemmIiLi256ELi1ELi1ELi256ELi2ELi2ELi32ELi1ELi0EEviiiPT_S1_S1_iiE3Ash;
	add.s32 	%r214, %r213, %r212;
	ld.shared.u32 	%r298, [%r214];
$L__BB114_40:
	setp.lt.s32 	%p30, %r125, 2;
	@%p30 bra 	$L__BB114_42;
	xor.b32  	%r215, %r35, 1;
	add.s32 	%r216, %r68, %r215;
	shl.b32 	%r217, %r216, 2;
	mov.u32 	%r218, _ZZ9cuda_gemmIiLi256ELi1ELi1ELi256ELi2ELi2ELi32ELi1ELi0EEviiiPT_S1_S1_iiE3Ash;
	add.s32 	%r219, %r218, %r217;
	ld.shared.u32 	%r299, [%r219];
$L__BB114_42:
	setp.lt.s32 	%p31, %r11, %r16;
	@%p31 bra 	$L__BB114_44;
$L__BB114_43:
	add.s32 	%r297, %r297, %r9;
	setp.lt.s32 	%p40, %r297, %r8;
	@%p40 bra 	$L__BB114_38;
	bra.uni 	$L__BB114_60;
$L__BB114_44:
	and.b32  	%r220, %r317, 31;
	rem.s32 	%r221, %r220, %r125;
	shl.b32 	%r222, %r221, 2;
	mov.u32 	%r223, _ZZ9cuda_gemmIiLi256ELi1ELi1ELi256ELi2ELi2ELi32ELi1ELi0EEviiiPT_S1_S1_iiE11kron_fac_sh;
	add.s32 	%r74, %r223, %r222;
	mov.u32 	%r300, %r11;
$L__BB114_45:
	mad.lo.s32 	%r225, %r300, 12, %r74;
	ld.shared.u32 	%r76, [%r225];
	mov.b32 	%r304, 0;
	@%p29 bra 	$L__BB114_47;
	shfl.sync.idx.b32	%r226|%p33, %r76, %r60, %r17, -1;
	mul.lo.s32 	%r304, %r226, %r298;
$L__BB114_47:
	@%p30 bra 	$L__BB114_49;
	shfl.sync.idx.b32	%r227|%p35, %r76, %r61, %r17, -1;
	mad.lo.s32 	%r304, %r227, %r299, %r304;
$L__BB114_49:
	mov.u32 	%r302, %r2;
$L__BB114_50:
	shr.u32 	%r82, %r302, 1;
	shfl.sync.down.b32	%r228|%p36, %r304, %r82, %r62, -1;
	add.s32 	%r304, %r228, %r304;
	setp.gt.u32 	%p37, %r302, 3;
	mov.u32 	%r302, %r82;
	@%p37 bra 	$L__BB114_50;
	and.b32  	%r229, %r317, 31;
	rem.u32 	%r230, %r229, %r3;
	setp.eq.s32 	%p38, %r230, 0;
	@%p38 bra 	$L__BB114_52;
	bra.uni 	$L__BB114_53;
$L__BB114_52:
	mad.lo.s32 	%r231, %r300, %r8, %r67;
	shl.b32 	%r232, %r231, 2;
	mov.u32 	%r233, _ZZ9cuda_gemmIiLi256ELi1ELi1ELi256ELi2ELi2ELi32ELi1ELi0EEviiiPT_S1_S1_iiE3Csh;
	add.s32 	%r234, %r233, %r232;
	st.shared.u32 	[%r234], %r304;
$L__BB114_53:
	add.s32 	%r300, %r300, %r13;
	setp.lt.s32 	%p39, %r300, %r16;
	@%p39 bra 	$L__BB114_45;
	bra.uni 	$L__BB114_43;
$L__BB114_54:
	setp.lt.s32 	%p21, %r11, %r16;
	@%p21 bra 	$L__BB114_55;
	bra.uni 	$L__BB114_59;
$L__BB114_55:
	and.b32  	%r194, %r317, 31;
	rem.u32 	%r195, %r194, %r125;
	shl.b32 	%r196, %r195, 2;
	mov.u32 	%r197, _ZZ9cuda_gemmIiLi256ELi1ELi1ELi256ELi2ELi2ELi32ELi1ELi0EEviiiPT_S1_S1_iiE11kron_fac_sh;
	add.s32 	%r91, %r197, %r196;
	mov.u32 	%r310, %r11;
$L__BB114_56:
	setp.lt.u32 	%p22, %r125, 2;
	mad.lo.s32 	%r198, %r310, 12, %r91;
	ld.shared.u32 	%r97, [%r198];
	shfl.sync.idx.b32	%r199|%p23, %r97, %r58, %r17, -1;
	mul.lo.s32 	%r311, %r199, %r308;
	@%p22 bra 	$L__BB114_58;
	shfl.sync.idx.b32	%r200|%p24, %r97, %r59, %r17, -1;
	mad.lo.s32 	%r311, %r200, %r305, %r311;
$L__BB114_58:
	mad.lo.s32 	%r201, %r310, %r8, %r89;
	shl.b32 	%r202, %r201, 2;
	mov.u32 	%r203, _ZZ9cuda_gemmIiLi256ELi1ELi1ELi256ELi2ELi2ELi32ELi1ELi0EEviiiPT_S1_S1_iiE3Csh;
	add.s32 	%r204, %r203, %r202;
	st.shared.u32 	[%r204], %r311;
	add.s32 	%r310, %r310, %r13;
	setp.lt.s32 	%p25, %r310, %r16;
	@%p25 bra 	$L__BB114_56;
$L__BB114_59:
	add.s32 	%r307, %r307, %r9;
	setp.lt.s32 	%p26, %r307, %r8;
	@%p26 bra 	$L__BB114_33;
$L__BB114_60:
	setp.eq.s32 	%p52, %r20, 3;
	bar.sync 	0;
	@%p52 bra 	$L__BB114_63;
	shl.b32 	%r263, %r317, 2;
	mov.u32 	%r264, _ZZ9cuda_gemmIiLi256ELi1ELi1ELi256ELi2ELi2ELi32ELi1ELi0EEviiiPT_S1_S1_iiE3Csh;
	add.s32 	%r313, %r264, %r263;
	shl.b32 	%r104, %r12, 2;
	add.s32 	%r265, %r317, %r18;
	mul.wide.u32 	%rd24, %r265, 4;
	add.s64 	%rd33, %rd2, %rd24;
	mul.wide.u32 	%rd5, %r12, 4;
	add.s32 	%r266, %r19, 1;
	and.b32  	%r267, %r266, 3;
	neg.s32 	%r312, %r267;
	mad.lo.s32 	%r317, %r12, %r267, %r317;
$L__BB114_62:
	.pragma "nounroll";
	ld.shared.u32 	%r268, [%r313];
	st.global.u32 	[%rd33], %r268;
	add.s32 	%r313, %r313, %r104;
	add.s64 	%rd33, %rd33, %rd5;
	add.s32 	%r312, %r312, 1;
	setp.ne.s32 	%p53, %r312, 0;
	@%p53 bra 	$L__BB114_62;
$L__BB114_63:
	setp.lt.u32 	%p54, %r19, 3;
	@%p54 bra 	$L__BB114_66;
	shl.b32 	%r112, %r12, 2;
	shl.b32 	%r269, %r317, 2;
	mov.u32 	%r270, _ZZ9cuda_gemmIiLi256ELi1ELi1ELi256ELi2ELi2ELi32ELi1ELi0EEviiiPT_S1_S1_iiE3Csh;
	add.s32 	%r316, %r270, %r269;
	shl.b32 	%r114, %r12, 4;
	shl.b32 	%r115, %r12, 3;
	mul.lo.s32 	%r116, %r12, 12;
	mul.wide.u32 	%rd25, %r12, 4;
	add.s64 	%rd8, %rd2, %rd25;
	add.s32 	%r315, %r317, %r18;
	mul.wide.u32 	%rd26, %r12, 8;
	add.s64 	%rd9, %rd2, %rd26;
	mul.wide.u32 	%rd27, %r12, 12;
	add.s64 	%rd10, %rd2, %rd27;
$L__BB114_65:
	mul.wide.s32 	%rd28, %r315, 4;
	add.s64 	%rd29, %rd8, %rd28;
	add.s64 	%rd30, %rd9, %rd28;
	add.s64 	%rd31, %rd10, %rd28;
	add.s64 	%rd32, %rd2, %rd28;
	ld.shared.u32 	%r271, [%r316];
	st.global.u32 	[%rd32], %r271;
	add.s32 	%r272, %r316, %r112;
	ld.shared.u32 	%r273, [%r272];
	st.global.u32 	[%rd29], %r273;
	add.s32 	%r274, %r316, %r115;
	ld.shared.u32 	%r275, [%r274];
	st.global.u32 	[%rd30], %r275;
	add.s32 	%r276, %r316, %r116;
	ld.shared.u32 	%r277, [%r276];
	st.global.u32 	[%rd31], %r277;
	add.s32 	%r317, %r317, %r112;
	add.s32 	%r316, %r316, %r114;
	add.s32 	%r315, %r315, %r112;
	setp.lt.u32 	%p55, %r317, 256;
	@%p55 bra 	$L__BB114_65;
$L__BB114_66:
	ret;

}
	// .globl	_Z9cuda_gemmIiLi256ELi1ELi1ELi256ELi2ELi2ELi32ELi1ELi1EEviiiPT_S1_S1_ii
.visible .entry _Z9cuda_gemmIiLi256ELi1ELi1ELi256ELi2ELi2ELi32ELi1ELi1EEviiiPT_S1_S1_ii(
	.param .u32 _Z9cuda_gemmIiLi256ELi1ELi1ELi256ELi2ELi2ELi32ELi1ELi1EEviiiPT_S1_S1_ii_param_0,
	.param .u32 _Z9cuda_gemmIiLi256ELi1ELi1ELi256ELi2ELi2ELi32ELi1ELi1EEviiiPT_S1_S1_ii_param_1,
	.param .u32 _Z9cuda_gemmIiLi256ELi1ELi1ELi256ELi2ELi2ELi32ELi1ELi1EEviiiPT_S1_S1_ii_param_2,
	.param .u64 .ptr .align 1 _Z9cuda_gemmIiLi256ELi1ELi1ELi256ELi2ELi2ELi32ELi1ELi1EEviiiPT_S1_S1_ii_param_3,
	.param .u64 .ptr .align 1 _Z9cuda_gemmIiLi256ELi1ELi1ELi256ELi2ELi2ELi32ELi1ELi1EEviiiPT_S1_S1_ii_param_4,
	.param .u64 .ptr .align 1 _Z9cuda_gemmIiLi256ELi1ELi1ELi256ELi2ELi2ELi32ELi1ELi1EEviiiPT_S1_S1_ii_param_5,
	.param .u32 _Z9cuda_gemmIiLi256ELi1ELi1ELi256ELi2ELi2ELi32ELi1ELi1EEviiiPT_S1_S1_ii_param_6,
	.param .u32 _Z9cuda_gemmIiLi256ELi1ELi1ELi256ELi2ELi2ELi32ELi1ELi1EEviiiPT_S1_S1_ii_param_7
)
.maxntid 256
{
	.reg .pred 	%p<20>;
	.reg .b32 	%r<172>;
	.reg .b64 	%rd<47>;
	// demoted variable
	.shared .align 128 .b8 _ZZ9cuda_gemmIiLi256ELi1ELi1ELi256ELi2ELi2ELi32ELi1ELi1EEviiiPT_S1_S1_iiE11kron_fac_sh[24];
	// demoted variable
	.shared .align 128 .b8 _ZZ9cuda_gemmIiLi256ELi1ELi1ELi256ELi2ELi2ELi32ELi1ELi1EEviiiPT_S1_S1_iiE3Ash[1024];
	// demoted variable
	.shared .align 128 .b8 _ZZ9cuda_gemmIiLi256ELi1ELi1ELi256ELi2ELi2ELi32ELi1ELi1EEviiiPT_S1_S1_iiE3Csh[1024];
	ld.param.u64 	%rd22, [_Z9cuda_gemmIiLi256ELi1ELi1ELi256ELi2ELi2ELi32ELi1ELi1EEviiiPT_S1_S1_ii_param_3];
	ld.param.u64 	%rd21, [_Z9cuda_gemmIiLi256ELi1ELi1ELi256ELi2ELi2ELi32ELi1ELi1EEviiiPT_S1_S1_ii_param_4];
	ld.param.u64 	%rd23, [_Z9cuda_gemmIiLi256ELi1ELi1ELi256ELi2ELi2ELi32ELi1ELi1EEviiiPT_S1_S1_ii_param_5];
	cvta.to.global.u64 	%rd1, %rd22;
	cvta.to.global.u64 	%rd2, %rd23;
	mov.u32 	%r171, %tid.x;
	setp.gt.u32 	%p1, %r171, 3;
	@%p1 bra 	$L__BB115_3;
	mov.u32 	%r2, %ntid.x;
	mul.wide.u32 	%rd24, %r171, 4;
	cvta.to.global.u64 	%rd25, %rd21;
	add.s64 	%rd44, %rd25, %rd24;
	mul.wide.u32 	%rd4, %r2, 4;
	mov.u32 	%r80, _ZZ9cuda_gemmIiLi256ELi1ELi1ELi256ELi2ELi2ELi32ELi1ELi1EEviiiPT_S1_S1_iiE11kron_fac_sh;
	mov.u32 	%r153, %r171;
$L__BB115_2:
	ld.global.u32 	%r78, [%rd44];
	and.b32  	%r79, %r153, 1;
	mad.lo.s32 	%r81, %r79, 12, %r80;
	shl.b32 	%r82, %r153, 1;
	and.b32  	%r83, %r82, -4;
	add.s32 	%r84, %r81, %r83;
	st.shared.u32 	[%r84], %r78;
	add.s32 	%r153, %r153, %r2;
	add.s64 	%rd44, %rd44, %rd4;
	setp.lt.u32 	%p2, %r153, 4;
	@%p2 bra 	$L__BB115_2;
$L__BB115_3:
	and.b32  	%r5, %r171, 127;
	mov.u32 	%r6, %ntid.x;
	mov.u32 	%r7, %ctaid.y;
	mov.u32 	%r85, %nctaid.y;
	setp.ge.u32 	%p3, %r7, %r85;
	@%p3 bra 	$L__BB115_24;
	and.b32  	%r8, %r171, 1;
	shl.b32 	%r9, %r7, 8;
	add.s32 	%r86, %r171, %r6;
	max.u32 	%r87, %r86, 256;
	setp.lt.u32 	%p4, %r86, 256;
	selp.u32 	%r88, 1, 0, %p4;
	add.s32 	%r89, %r86, %r88;
	sub.s32 	%r90, %r87, %r89;
	div.u32 	%r91, %r90, %r6;
	add.s32 	%r10, %r91, %r88;
	add.s32 	%r92, %r10, 1;
	and.b32  	%r11, %r92, 3;
	and.b32  	%r12, %r10, 3;
	setp.eq.s32 	%p5, %r12, 3;
	mov.u32 	%r159, %r171;
	@%p5 bra 	$L__BB115_7;
	shl.b32 	%r93, %r171, 2;
	mov.u32 	%r94, _ZZ9cuda_gemmIiLi256ELi1ELi1ELi256ELi2ELi2ELi32ELi1ELi1EEviiiPT_S1_S1_iiE3Ash;
	add.s32 	%r155, %r94, %r93;
	shl.b32 	%r14, %r6, 2;
	add.s32 	%r95, %r171, %r9;
	mul.wide.u32 	%rd26, %r95, 4;
	add.s64 	%rd45, %rd1, %rd26;
	mul.wide.u32 	%rd8, %r6, 4;
	neg.s32 	%r154, %r11;
	mad.lo.s32 	%r159, %r6, %r11, %r171;
$L__BB115_6:
	.pragma "nounroll";
	ld.global.u32 	%r96, [%rd45];
	st.shared.u32 	[%r155], %r96;
	add.s32 	%r155, %r155, %r14;
	add.s64 	%rd45, %rd45, %rd8;
	add.s32 	%r154, %r154, 1;
	setp.ne.s32 	%p6, %r154, 0;
	@%p6 bra 	$L__BB115_6;
$L__BB115_7:
	setp.lt.u32 	%p7, %r10, 3;
	@%p7 bra 	$L__BB115_10;
	shl.b32 	%r97, %r159, 2;
	mov.u32 	%r98, _ZZ9cuda_gemmIiLi256ELi1ELi1ELi256ELi2ELi2ELi32ELi1ELi1EEviiiPT_S1_S1_iiE3Ash;
	add.s32 	%r158, %r98, %r97;
	shl.b32 	%r23, %r6, 3;
	mul.wide.u32 	%rd27, %r6, 4;
	add.s64 	%rd11, %rd1, %rd27;
	add.s32 	%r157, %r159, %r9;
	mul.wide.u32 	%rd28, %r6, 8;
	add.s64 	%rd12, %rd1, %rd28;
	mul.wide.u32 	%rd29, %r6, 12;
	add.s64 	%rd13, %rd1, %rd29;
$L__BB115_9:
	mul.wide.s32 	%rd30, %r157, 4;
	add.s64 	%rd31, %rd11, %rd30;
	add.s64 	%rd32, %rd12, %rd30;
	add.s64 	%rd33, %rd13, %rd30;
	add.s64 	%rd34, %rd1, %rd30;
	ld.global.u32 	%r99, [%rd34];
	st.shared.u32 	[%r158], %r99;
	ld.global.u32 	%r100, [%rd31];
	shl.b32 	%r101, %r6, 2;
	add.s32 	%r102, %r158, %r101;
	st.shared.u32 	[%r102], %r100;
	ld.global.u32 	%r103, [%rd32];
	add.s32 	%r104, %r158, %r23;
	st.shared.u32 	[%r104], %r103;
	ld.global.u32 	%r105, [%rd33];
	mad.lo.s32 	%r106, %r6, 12, %r158;
	st.shared.u32 	[%r106], %r105;
	add.s32 	%r159, %r159, %r101;
	shl.b32 	%r107, %r6, 4;
	add.s32 	%r158, %r158, %r107;
	add.s32 	%r157, %r157, %r101;
	setp.lt.u32 	%p8, %r159, 256;
	@%p8 bra 	$L__BB115_9;
$L__BB115_10:
	setp.eq.s32 	%p9, %r12, 3;
	mov.u32 	%r164, %r171;
	@%p9 bra 	$L__BB115_13;
	shl.b32 	%r108, %r171, 2;
	mov.u32 	%r109, _ZZ9cuda_gemmIiLi256ELi1ELi1ELi256ELi2ELi2ELi32ELi1ELi1EEviiiPT_S1_S1_iiE3Csh;
	add.s32 	%r161, %r109, %r108;
	shl.b32 	%r32, %r6, 2;
	neg.s32 	%r160, %r11;
	mad.lo.s32 	%r164, %r6, %r11, %r171;
$L__BB115_12:
	.pragma "nounroll";
	mov.b32 	%r110, 0;
	st.shared.u32 	[%r161], %r110;
	add.s32 	%r161, %r161, %r32;
	add.s32 	%r160, %r160, 1;
	setp.ne.s32 	%p10, %r160, 0;
	@%p10 bra 	$L__BB115_12;
$L__BB115_13:
	setp.lt.u32 	%p11, %r10, 3;
	@%p11 bra 	$L__BB115_16;
	shl.b32 	%r40, %r6, 2;
	shl.b32 	%r111, %r164, 2;
	mov.u32 	%r112, _ZZ9cuda_gemmIiLi256ELi1ELi1ELi256ELi2ELi2ELi32ELi1ELi1EEviiiPT_S1_S1_iiE3Csh;
	add.s32 	%r163, %r112, %r111;
	shl.b32 	%r42, %r6, 4;
	shl.b32 	%r43, %r6, 3;
	mul.lo.s32 	%r44, %r6, 12;
$L__BB115_15:
	mov.b32 	%r113, 0;
	st.shared.u32 	[%r163], %r113;
	add.s32 	%r114, %r163, %r40;
	st.shared.u32 	[%r114], %r113;
	add.s32 	%r115, %r163, %r43;
	st.shared.u32 	[%r115], %r113;
	add.s32 	%r116, %r163, %r44;
	st.shared.u32 	[%r116], %r113;
	add.s32 	%r164, %r164, %r40;
	add.s32 	%r163, %r163, %r42;
	setp.lt.u32 	%p12, %r164, 256;
	@%p12 bra 	$L__BB115_15;
$L__BB115_16:
	shl.b32 	%r117, %r5, 1;
	bar.sync 	0;
	or.b32  	%r118, %r117, %r8;
	shl.b32 	%r119, %r118, 2;
	mov.u32 	%r120, _ZZ9cuda_gemmIiLi256ELi1ELi1ELi256ELi2ELi2ELi32ELi1ELi1EEviiiPT_S1_S1_iiE3Ash;
	add.s32 	%r121, %r120, %r119;
	ld.shared.u32 	%r49, [%r121];
	xor.b32  	%r50, %r8, 1;
	or.b32  	%r122, %r117, %r50;
	shl.b32 	%r123, %r122, 2;
	add.s32 	%r124, %r120, %r123;
	ld.shared.u32 	%r51, [%r124];
	shr.u32 	%r52, %r6, 7;
	shr.u32 	%r165, %r171, 7;
	shl.b32 	%r125, %r8, 2;
	mov.u32 	%r126, _ZZ9cuda_gemmIiLi256ELi1ELi1ELi256ELi2ELi2ELi32ELi1ELi1EEviiiPT_S1_S1_iiE11kron_fac_sh;
	add.s32 	%r54, %r126, %r125;
$L__BB115_17:
	mad.lo.s32 	%r127, %r165, 12, %r54;
	ld.shared.u32 	%r128, [%r127];
	shfl.sync.idx.b32	%r129|%p13, %r128, %r8, 7711, -1;
	mul.lo.s32 	%r130, %r129, %r49;
	shfl.sync.idx.b32	%r131|%p14, %r128, %r50, 7711, -1;
	mad.lo.s32 	%r132, %r131, %r51, %r130;
	shl.b32 	%r133, %r5, 2;
	shl.b32 	%r134, %r165, 9;
	or.b32  	%r135, %r134, %r133;
	mov.u32 	%r136, _ZZ9cuda_gemmIiLi256ELi1ELi1ELi256ELi2ELi2ELi32ELi1ELi1EEviiiPT_S1_S1_iiE3Csh;
	add.s32 	%r137, %r136, %r135;
	ld.shared.u32 	%r138, [%r137];
	add.s32 	%r139, %r138, %r132;
	st.shared.u32 	[%r137], %r139;
	add.s32 	%r165, %r165, %r52;
	setp.lt.u32 	%p15, %r165, 2;
	@%p15 bra 	$L__BB115_17;
	setp.eq.s32 	%p16, %r12, 3;
	bar.sync 	0;
	@%p16 bra 	$L__BB115_21;
	shl.b32 	%r140, %r171, 2;
	add.s32 	%r167, %r136, %r140;
	shl.b32 	%r58, %r6, 2;
	add.s32 	%r142, %r171, %r9;
	mul.wide.u32 	%rd35, %r142, 4;
	add.s64 	%rd46, %rd2, %rd35;
	mul.wide.u32 	%rd15, %r6, 4;
	neg.s32 	%r166, %r11;
	mad.lo.s32 	%r171, %r6, %r11, %r171;
$L__BB115_20:
	.pragma "nounroll";
	ld.shared.u32 	%r143, [%r167];
	st.global.u32 	[%rd46], %r143;
	add.s32 	%r167, %r167, %r58;
	add.s64 	%rd46, %rd46, %rd15;
	add.s32 	%r166, %r166, 1;
	setp.ne.s32 	%p17, %r166, 0;
	@%p17 bra 	$L__BB115_20;
$L__BB115_21:
	setp.lt.u32 	%p18, %r10, 3;
	@%p18 bra 	$L__BB115_24;
	shl.b32 	%r66, %r6, 2;
	shl.b32 	%r144, %r171, 2;
	add.s32 	%r170, %r136, %r144;
	shl.b32 	%r68, %r6, 4;
	shl.b32 	%r69, %r6, 3;
	mul.lo.s32 	%r70, %r6, 12;
	mul.wide.u32 	%rd36, %r6, 4;
	add.s64 	%rd18, %rd2, %rd36;
	add.s32 	%r169, %r171, %r9;
	mul.wide.u32 	%rd37, %r6, 8;
	add.s64 	%rd19, %rd2, %rd37;
	mul.wide.u32 	%rd38, %r6, 12;
	add.s64 	%rd20, %rd2, %rd38;
$L__BB115_23:
	mul.wide.s32 	%rd39, %r169, 4;
	add.s64 	%rd40, %rd18, %rd39;
	add.s64 	%rd41, %rd19, %rd39;
	add.s64 	%rd42, %rd20, %rd39;
	add.s64 	%rd43, %rd2, %rd39;
	ld.shared.u32 	%r146, [%r170];
	st.global.u32 	[%rd43], %r146;
	add.s32 	%r147, %r170, %r66;
	ld.shared.u32 	%r148, [%r147];
	st.global.u32 	[%rd40], %r148;
	add.s32 	%r149, %r170, %r69;
	ld.shared.u32 	%r150, [%r149];
	st.global.u32 	[%rd41], %r150;
	add.s32 	%r151, %r170, %r70;
	ld.shared.u32 	%r152, [%r151];
	st.global.u32 	[%rd42], %r152;
	add.s32 	%r171, %r171, %r66;
	add.s32 	%r170, %r170, %r68;
	add.s32 	%r169, %r169, %r66;
	setp.lt.u32 	%p19, %r171, 256;
	@%p19 bra 	$L__BB115_23;
$L__BB115_24:
	ret;

}
	// .globl	_Z9cuda_gemmIiLi256ELi1ELi1ELi256ELi4ELi4ELi32ELi0ELi0EEviiiPT_S1_S1_ii
.visible .entry _Z9cuda_gemmIiLi256ELi1ELi1ELi256ELi4ELi4ELi32ELi0ELi0EEviiiPT_S1_S1_ii(
	.param .u32 _Z9cuda_gemmIiLi256ELi1ELi1ELi256ELi4ELi4ELi32ELi0ELi0EEviiiPT_S1_S1_ii_param_0,
	.param .u32 _Z9cuda_gemmIiLi256ELi1ELi1ELi256ELi4ELi4ELi32ELi0ELi0EEviiiPT_S1_S1_ii_param_1,
	.param .u32 _Z9cuda_gemmIiLi256ELi1ELi1ELi256ELi4ELi4ELi32ELi0ELi0EEviiiPT_S1_S1_ii_param_2,
	.param .u64 .ptr .align 1 _Z9cuda_gemmIiLi256ELi1ELi1ELi256ELi4ELi4ELi32ELi0ELi0EEviiiPT_S1_S1_ii_param_3,
	.param .u64 .ptr .align 1 _Z9cuda_gemmIiLi256ELi1ELi1ELi256ELi4ELi4ELi32ELi0ELi0EEviiiPT_S1_S1_ii_param_4,
	.param .u64 .ptr .align 1 _Z9cuda_gemmIiLi256ELi1ELi1ELi256ELi4ELi4ELi32ELi0ELi0EEviiiPT_S1_S1_ii_param_5,
	.param .u32 _Z9cuda_gemmIiLi256ELi1ELi1ELi256ELi4ELi4ELi32ELi0ELi0EEviiiPT_S1_S1_ii_param_6,
	.param .u32 _Z9cuda_gemmIiLi256ELi1ELi1ELi256ELi4ELi4ELi32ELi0ELi0EEviiiPT_S1_S1_ii_param_7
)
.maxntid 256
{
	.reg .pred 	%p<81>;
	.reg .b32 	%r<467>;
	.reg .b64 	%rd<27>;
	// demoted variable
	.shared .align 128 .b8 _ZZ9cuda_gemmIiLi256ELi1ELi1ELi256ELi4ELi4ELi32ELi0ELi0EEviiiPT_S1_S1_iiE11kron_fac_sh[80];
	// demoted variable
	.shared .align 128 .b8 _ZZ9cuda_gemmIiLi256ELi1ELi1ELi256ELi4ELi4ELi32ELi0ELi0EEviiiPT_S1_S1_iiE3Ash[1024];
	// demoted variable
	.shared .align 128 .b8 _ZZ9cuda_gemmIiLi256ELi1ELi1ELi256ELi4ELi4ELi32ELi0ELi0EEviiiPT_S1_S1_iiE3Csh[1024];
	ld.param.u32 	%r171, [_Z9cuda_gemmIiLi256ELi1ELi1ELi256ELi4ELi4ELi32ELi0ELi0EEviiiPT_S1_S1_ii_param_2];
	ld.param.u64 	%rd5, [_Z9cuda_gemmIiLi256ELi1ELi1ELi256ELi4ELi4ELi32ELi0ELi0EEviiiPT_S1_S1_ii_param_3];
	ld.param.u64 	%rd4, [_Z9cuda_gemmIiLi256ELi1ELi1ELi256ELi4ELi4ELi32ELi0ELi0EEviiiPT_S1_S1_ii_param_4];
	ld.param.u64 	%rd6, [_Z9cuda_gemmIiLi256ELi1ELi1ELi256ELi4ELi4ELi32ELi0ELi0EEviiiPT_S1_S1_ii_param_5];
	ld.param.u32 	%r172, [_Z9cuda_gemmIiLi256ELi1ELi1ELi256ELi4ELi4ELi32ELi0ELi0EEviiiPT_S1_S1_ii_param_6];
	ld.param.u32 	%r173, [_Z9cuda_gemmIiLi256ELi1ELi1ELi256ELi4ELi4ELi32ELi0ELi0EEviiiPT_S1_S1_ii_param_7];
	cvta.to.global.u64 	%rd1, %rd5;
	cvta.to.global.u64 	%rd2, %rd6;
	mov.u32 	%r461, %tid.x;
	and.b32  	%r2, %r461, 31;
	setp.lt.s32 	%p1, %r173, 16;
	shr.u32 	%r3, %r173, 4;
	selp.b32 	%r4, 1, %r3, %p1;
	mul.lo.s32 	%r5, %r173, %r172;
	setp.ge.u32 	%p2, %r461, %r5;
	@%p2 bra 	$L__BB116_3;
	mov.u32 	%r6, %ntid.x;
	cvta.to.global.u64 	%rd3, %rd4;
	mov.u32 	%r405, %r461;
$L__BB116_2:
	mul.wide.u32 	%rd7, %r405, 4;
	add.s64 	%rd8, %rd3, %rd7;
	ld.global.u32 	%r174, [%rd8];
	rem.u32 	%r175, %r405, %r172;
	mov.u32 	%r176, _ZZ9cuda_gemmIiLi256ELi1ELi1ELi256ELi4ELi4ELi32ELi0ELi0EEviiiPT_S1_S1_iiE11kron_fac_sh;
	mad.lo.s32 	%r177, %r175, 20, %r176;
	div.u32 	%r178, %r405, %r173;
	shl.b32 	%r179, %r178, 2;
	add.s32 	%r180, %r177, %r179;
	st.shared.u32 	[%r180], %r174;
	add.s32 	%r405, %r405, %r6;
	setp.lt.u32 	%p3, %r405, %r5;
	@%p3 bra 	$L__BB116_2;
$L__BB116_3:
	div.s32 	%r9, 256, %r173;
	mul.lo.s32 	%r181, %r9, %r4;
	min.s32 	%r10, %r181, 256;
	div.u32 	%r12, %r461, %r10;
	mul.lo.s32 	%r182, %r12, %r10;
	sub.s32 	%r183, %r461, %r182;
	div.u32 	%r11, %r183, %r4;
	mov.u32 	%r13, %ntid.x;
	div.u32 	%r14, %r13, %r10;
	mov.u32 	%r15, %ctaid.y;
	mov.u32 	%r184, %nctaid.y;
	setp.ge.u32 	%p4, %r15, %r184;
	@%p4 bra 	$L__BB116_92;
	mov.u32 	%r16, %ctaid.x;
	and.b32  	%r17, %r11, 3;
	rem.u32 	%r185, %r461, %r4;
	shl.b32 	%r18, %r185, 2;
	min.s32 	%r19, %r172, 4;
	shl.b32 	%r186, %r173, 8;
	sub.s32 	%r20, 8223, %r186;
	shl.b32 	%r187, %r16, 8;
	mad.lo.s32 	%r21, %r15, %r171, %r187;
	add.s32 	%r188, %r461, %r13;
	max.u32 	%r189, %r188, 256;
	setp.lt.u32 	%p5, %r188, 256;
	selp.u32 	%r190, 1, 0, %p5;
	add.s32 	%r191, %r188, %r190;
	sub.s32 	%r192, %r189, %r191;
	div.u32 	%r193, %r192, %r13;
	add.s32 	%r22, %r193, %r190;
	add.s32 	%r194, %r22, 1;
	and.b32  	%r23, %r194, 3;
	and.b32  	%r24, %r22, 3;
	setp.eq.s32 	%p6, %r24, 3;
	mov.u32 	%r408, %r461;
	@%p6 bra 	$L__BB116_7;
	mov.b32 	%r407, 0;
	mov.u32 	%r408, %r461;
$L__BB116_6:
	.pragma "nounroll";
	add.s32 	%r196, %r21, %r408;
	mul.wide.s32 	%rd9, %r196, 4;
	add.s64 	%rd10, %rd1, %rd9;
	ld.global.u32 	%r197, [%rd10];
	shl.b32 	%r198, %r408, 2;
	mov.u32 	%r199, _ZZ9cuda_gemmIiLi256ELi1ELi1ELi256ELi4ELi4ELi32ELi0ELi0EEviiiPT_S1_S1_iiE3Ash;
	add.s32 	%r200, %r199, %r198;
	st.shared.u32 	[%r200], %r197;
	add.s32 	%r408, %r408, %r13;
	add.s32 	%r407, %r407, 1;
	setp.ne.s32 	%p7, %r407, %r23;
	@%p7 bra 	$L__BB116_6;
$L__BB116_7:
	setp.lt.u32 	%p8, %r22, 3;
	@%p8 bra 	$L__BB116_10;
	mov.u32 	%r204, _ZZ9cuda_gemmIiLi256ELi1ELi1ELi256ELi4ELi4ELi32ELi0ELi0EEviiiPT_S1_S1_iiE3Ash;
	shl.b32 	%r206, %r13, 2;
	cvt.u64.u32 	%rd13, %r206;
$L__BB116_9:
	add.s32 	%r201, %r21, %r408;
	mul.wide.s32 	%rd11, %r201, 4;
	add.s64 	%rd12, %rd1, %rd11;
	ld.global.u32 	%r202, [%rd12];
	shl.b32 	%r203, %r408, 2;
	add.s32 	%r205, %r204, %r203;
	st.shared.u32 	[%r205], %r202;
	add.s64 	%rd14, %rd12, %rd13;
	ld.global.u32 	%r207, [%rd14];
	add.s32 	%r208, %r205, %r206;
	st.shared.u32 	[%r208], %r207;
	add.s64 	%rd15, %rd14, %rd13;
	ld.global.u32 	%r209, [%rd15];
	add.s32 	%r210, %r208, %r206;
	st.shared.u32 	[%r210], %r209;
	add.s64 	%rd16, %rd15, %rd13;
	ld.global.u32 	%r211, [%rd16];
	add.s32 	%r212, %r210, %r206;
	st.shared.u32 	[%r212], %r211;
	add.s32 	%r408, %r206, %r408;
	setp.lt.u32 	%p9, %r408, 256;
	@%p9 bra 	$L__BB116_9;
$L__BB116_10:
	setp.eq.s32 	%p10, %r24, 3;
	mov.u32 	%r412, %r461;
	@%p10 bra 	$L__BB116_13;
	mov.b32 	%r411, 0;
	mov.u32 	%r215, _ZZ9cuda_gemmIiLi256ELi1ELi1ELi256ELi4ELi4ELi32ELi0ELi0EEviiiPT_S1_S1_iiE3Csh;
	mov.u32 	%r412, %r461;
$L__BB116_12:
	.pragma "nounroll";
	shl.b32 	%r214, %r412, 2;
	add.s32 	%r216, %r215, %r214;
	mov.b32 	%r217, 0;
	st.shared.u32 	[%r216], %r217;
	add.s32 	%r412, %r412, %r13;
	add.s32 	%r411, %r411, 1;
	setp.ne.s32 	%p11, %r411, %r23;
	@%p11 bra 	$L__BB116_12;
$L__BB116_13:
	setp.lt.u32 	%p12, %r22, 3;
	@%p12 bra 	$L__BB116_16;
	mov.u32 	%r219, _ZZ9cuda_gemmIiLi256ELi1ELi1ELi256ELi4ELi4ELi32ELi0ELi0EEviiiPT_S1_S1_iiE3Csh;
	shl.b32 	%r222, %r13, 2;
$L__BB116_15:
	shl.b32 	%r218, %r412, 2;
	add.s32 	%r220, %r219, %r218;
	mov.b32 	%r221, 0;
	st.shared.u32 	[%r220], %r221;
	add.s32 	%r223, %r220, %r222;
	st.shared.u32 	[%r223], %r221;
	add.s32 	%r224, %r223, %r222;
	st.shared.u32 	[%r224], %r221;
	add.s32 	%r225, %r224, %r222;
	st.shared.u32 	[%r225], %r221;
	add.s32 	%r412, %r222, %r412;
	setp.lt.u32 	%p13, %r412, 256;
	@%p13 bra 	$L__BB116_15;
$L__BB116_16:
	setp.lt.s32 	%p14, %r9, 1;
	bar.sync 	0;
	@%p14 bra 	$L__BB116_86;
	setp.ne.s32 	%p15, %r4, 1;
	@%p15 bra 	$L__BB116_39;
	setp.lt.s32 	%p58, %r17, %r173;
	selp.b32 	%r317, 0, %r173, %p58;
	sub.s32 	%r39, %r17, %r317;
	add.s32 	%r318, %r17, 1;
	setp.lt.s32 	%p59, %r318, %r173;
	selp.b32 	%r319, 0, %r173, %p59;
	sub.s32 	%r40, %r318, %r319;
	add.s32 	%r320, %r17, 2;
	setp.lt.s32 	%p60, %r320, %r173;
	selp.b32 	%r321, 0, %r173, %p60;
	sub.s32 	%r41, %r320, %r321;
	add.s32 	%r322, %r17, 3;
	setp.lt.s32 	%p61, %r322, %r173;
	selp.b32 	%r323, 0, %r173, %p61;
	sub.s32 	%r42, %r322, %r323;
	mov.b32 	%r418, 0;
$L__BB116_19:
	setp.lt.s32 	%p62, %r173, 1;
	add.s32 	%r48, %r418, %r11;
	mad.lo.s32 	%r49, %r48, %r173, %r18;
	@%p62 bra 	$L__BB116_21;
	add.s32 	%r324, %r49, %r17;
	shl.b32 	%r325, %r324, 2;
	mov.u32 	%r326, _ZZ9cuda_gemmIiLi256ELi1ELi1ELi256ELi4ELi4ELi32ELi0ELi0EEviiiPT_S1_S1_iiE3Ash;
	add.s32 	%r327, %r326, %r325;
	ld.shared.u32 	%r419, [%r327];
$L__BB116_21:
	setp.lt.s32 	%p63, %r173, 2;
	@%p63 bra 	$L__BB116_23;
	add.s32 	%r328, %r11, 1;
	and.b32  	%r329, %r328, 3;
	add.s32 	%r330, %r49, %r329;
	shl.b32 	%r331, %r330, 2;
	mov.u32 	%r332, _ZZ9cuda_gemmIiLi256ELi1ELi1ELi256ELi4ELi4ELi32ELi0ELi0EEviiiPT_S1_S1_iiE3Ash;
	add.s32 	%r333, %r332, %r331;
	ld.shared.u32 	%r420, [%r333];
$L__BB116_23:
	setp.lt.s32 	%p64, %r173, 3;
	@%p64 bra 	$L__BB116_25;
	xor.b32  	%r334, %r17, 2;
	add.s32 	%r335, %r49, %r334;
	shl.b32 	%r336, %r335, 2;
	mov.u32 	%r337, _ZZ9cuda_gemmIiLi256ELi1ELi1ELi256ELi4ELi4ELi32ELi0ELi0EEviiiPT_S1_S1_iiE3Ash;
	add.s32 	%r338, %r337, %r336;
	ld.shared.u32 	%r421, [%r338];
$L__BB116_25:
	setp.lt.s32 	%p65, %r173, 4;
	@%p65 bra 	$L__BB116_27;
	add.s32 	%r339, %r11, -1;
	and.b32  	%r340, %r339, 3;
	add.s32 	%r341, %r49, %r340;
	shl.b32 	%r342, %r341, 2;
	mov.u32 	%r343, _ZZ9cuda_gemmIiLi256ELi1ELi1ELi256ELi4ELi4ELi32ELi0ELi0EEviiiPT_S1_S1_iiE3Ash;
	add.s32 	%r344, %r343, %r342;
	ld.shared.u32 	%r422, [%r344];
$L__BB116_27:
	setp.lt.s32 	%p66, %r12, %r19;
	@%p66 bra 	$L__BB116_29;
$L__BB116_28:
	add.s32 	%r418, %r418, %r10;
	setp.lt.s32 	%p76, %r418, %r9;
	@%p76 bra 	$L__BB116_19;
	bra.uni 	$L__BB116_86;
$L__BB116_29:
	rem.s32 	%r345, %r2, %r173;
	shl.b32 	%r346, %r345, 2;
	mov.u32 	%r347, _ZZ9cuda_gemmIiLi256ELi1ELi1ELi256ELi4ELi4ELi32ELi0ELi0EEviiiPT_S1_S1_iiE11kron_fac_sh;
	add.s32 	%r59, %r347, %r346;
	mov.u32 	%r423, %r12;
$L__BB116_30:
	mad.lo.s32 	%r349, %r423, 20, %r59;
	ld.shared.u32 	%r61, [%r349];
	mov.b32 	%r425, 0;
	@%p62 bra 	$L__BB116_32;
	shfl.sync.idx.b32	%r350|%p68, %r61, %r39, %r20, -1;
	mul.lo.s32 	%r425, %r350, %r419;
$L__BB116_32:
	@%p63 bra 	$L__BB116_34;
	shfl.sync.idx.b32	%r351|%p70, %r61, %r40, %r20, -1;
	mad.lo.s32 	%r425, %r351, %r420, %r425;
$L__BB116_34:
	@%p64 bra 	$L__BB116_36;
	shfl.sync.idx.b32	%r352|%p72, %r61, %r41, %r20, -1;
	mad.lo.s32 	%r425, %r352, %r421, %r425;
$L__BB116_36:
	@%p65 bra 	$L__BB116_38;
	shfl.sync.idx.b32	%r353|%p74, %r61, %r42, %r20, -1;
	mad.lo.s32 	%r425, %r353, %r422, %r425;
$L__BB116_38:
	mad.lo.s32 	%r354, %r423, %r9, %r48;
	shl.b32 	%r355, %r354, 2;
	mov.u32 	%r356, _ZZ9cuda_gemmIiLi256ELi1ELi1ELi256ELi4ELi4ELi32ELi0ELi0EEviiiPT_S1_S1_iiE3Csh;
	add.s32 	%r357, %r356, %r355;
	ld.shared.u32 	%r358, [%r357];
	add.s32 	%r359, %r358, %r425;
	st.shared.u32 	[%r357], %r359;
	add.s32 	%r423, %r423, %r14;
	setp.lt.s32 	%p75, %r423, %r19;
	@%p75 bra 	$L__BB116_30;
	bra.uni 	$L__BB116_28;
$L__BB116_39:
	setp.gt.u32 	%p16, %r173, 31;
	@%p16 bra 	$L__BB116_49;
	setp.lt.u32 	%p17, %r17, %r173;
	selp.b32 	%r228, 0, %r173, %p17;
	sub.s32 	%r71, %r17, %r228;
	add.s32 	%r229, %r17, 1;
	setp.lt.u32 	%p18, %r229, %r173;
	selp.b32 	%r230, 0, %r173, %p18;
	sub.s32 	%r72, %r229, %r230;
	add.s32 	%r231, %r17, 2;
	setp.lt.u32 	%p19, %r231, %r173;
	selp.b32 	%r232, 0, %r173, %p19;
	sub.s32 	%r73, %r231, %r232;
	add.s32 	%r233, %r17, 3;
	setp.lt.u32 	%p20, %r233, %r173;
	selp.b32 	%r234, 0, %r173, %p20;
	sub.s32 	%r74, %r233, %r234;
	mov.b32 	%r448, 0;
$L__BB116_41:
	setp.eq.s32 	%p21, %r173, 0;
	add.s32 	%r117, %r448, %r11;
	mad.lo.s32 	%r118, %r117, %r173, %r18;
	@%p21 bra 	$L__BB116_43;
	add.s32 	%r235, %r118, %r17;
	shl.b32 	%r236, %r235, 2;
	mov.u32 	%r237, _ZZ9cuda_gemmIiLi256ELi1ELi1ELi256ELi4ELi4ELi32ELi0ELi0EEviiiPT_S1_S1_iiE3Ash;
	add.s32 	%r238, %r237, %r236;
	ld.shared.u32 	%r449, [%r238];
$L__BB116_43:
	setp.lt.u32 	%p22, %r173, 2;
	@%p22 bra 	$L__BB116_45;
	add.s32 	%r239, %r11, 1;
	and.b32  	%r240, %r239, 3;
	add.s32 	%r241, %r118, %r240;
	shl.b32 	%r242, %r241, 2;
	mov.u32 	%r243, _ZZ9cuda_gemmIiLi256ELi1ELi1ELi256ELi4ELi4ELi32ELi0ELi0EEviiiPT_S1_S1_iiE3Ash;
	add.s32 	%r244, %r243, %r242;
	ld.shared.u32 	%r446, [%r244];
$L__BB116_45:
	setp.lt.u32 	%p23, %r173, 3;
	@%p23 bra 	$L__BB116_47;
	xor.b32  	%r245, %r17, 2;
	add.s32 	%r246, %r118, %r245;
	shl.b32 	%r247, %r246, 2;
	mov.u32 	%r248, _ZZ9cuda_gemmIiLi256ELi1ELi1ELi256ELi4ELi4ELi32ELi0ELi0EEviiiPT_S1_S1_iiE3Ash;
	add.s32 	%r249, %r248, %r247;
	ld.shared.u32 	%r445, [%r249];
$L__BB116_47:
	setp.lt.u32 	%p24, %r173, 4;
	@%p24 bra 	$L__BB116_74;
	add.s32 	%r250, %r11, -1;
	and.b32  	%r251, %r250, 3;
	add.s32 	%r252, %r118, %r251;
	shl.b32 	%r253, %r252, 2;
	mov.u32 	%r254, _ZZ9cuda_gemmIiLi256ELi1ELi1ELi256ELi4ELi4ELi32ELi0ELi0EEviiiPT_S1_S1_iiE3Ash;
	add.s32 	%r255, %r254, %r253;
	ld.shared.u32 	%r444, [%r255];
	bra.uni 	$L__BB116_74;
$L__BB116_49:
	setp.lt.s32 	%p36, %r17, %r173;
	selp.b32 	%r271, 0, %r173, %p36;
	sub.s32 	%r75, %r17, %r271;
	add.s32 	%r272, %r17, 1;
	setp.lt.s32 	%p37, %r272, %r173;
	selp.b32 	%r273, 0, %r173, %p37;
	sub.s32 	%r76, %r272, %r273;
	add.s32 	%r274, %r17, 2;
	setp.lt.s32 	%p38, %r274, %r173;
	selp.b32 	%r275, 0, %r173, %p38;
	sub.s32 	%r77, %r274, %r275;
	add.s32 	%r276, %r17, 3;
	setp.lt.s32 	%p39, %r276, %r173;
	selp.b32 	%r277, 0, %r173, %p39;
	sub.s32 	%r78, %r276, %r277;
	shl.b32 	%r278, %r4, 8;
	sub.s32 	%r79, 8223, %r278;
	mov.b32 	%r432, 0;
$L__BB116_50:
	setp.lt.s32 	%p40, %r173, 1;
	add.s32 	%r85, %r432, %r11;
	mad.lo.s32 	%r86, %r85, %r173, %r18;
	@%p40 bra 	$L__BB116_52;
	add.s32 	%r279, %r86, %r17;
	shl.b32 	%r280, %r279, 2;
	mov.u32 	%r281, _ZZ9cuda_gemmIiLi256ELi1ELi1ELi256ELi4ELi4ELi32ELi0ELi0EEviiiPT_S1_S1_iiE3Ash;
	add.s32 	%r282, %r281, %r280;
	ld.shared.u32 	%r433, [%r282];
$L__BB116_52:
	setp.lt.s32 	%p41, %r173, 2;
	@%p41 bra 	$L__BB116_54;
	add.s32 	%r283, %r11, 1;
	and.b32  	%r284, %r283, 3;
	add.s32 	%r285, %r86, %r284;
	shl.b32 	%r286, %r285, 2;
	mov.u32 	%r287, _ZZ9cuda_gemmIiLi256ELi1ELi1ELi256ELi4ELi4ELi32ELi0ELi0EEviiiPT_S1_S1_iiE3Ash;
	add.s32 	%r288, %r287, %r286;
	ld.shared.u32 	%r434, [%r288];
$L__BB116_54:
	setp.lt.s32 	%p42, %r173, 3;
	@%p42 bra 	$L__BB116_56;
	xor.b32  	%r289, %r17, 2;
	add.s32 	%r290, %r86, %r289;
	shl.b32 	%r291, %r290, 2;
	mov.u32 	%r292, _ZZ9cuda_gemmIiLi256ELi1ELi1ELi256ELi4ELi4ELi32ELi0ELi0EEviiiPT_S1_S1_iiE3Ash;
	add.s32 	%r293, %r292, %r291;
	ld.shared.u32 	%r435, [%r293];
$L__BB116_56:
	setp.lt.s32 	%p43, %r173, 4;
	@%p43 bra 	$L__BB116_58;
	add.s32 	%r294, %r11, -1;
	and.b32  	%r295, %r294, 3;
	add.s32 	%r296, %r86, %r295;
	shl.b32 	%r297, %r296, 2;
	mov.u32 	%r298, _ZZ9cuda_gemmIiLi256ELi1ELi1ELi256ELi4ELi4ELi32ELi0ELi0EEviiiPT_S1_S1_iiE3Ash;
	add.s32 	%r299, %r298, %r297;
	ld.shared.u32 	%r436, [%r299];
$L__BB116_58:
	setp.lt.s32 	%p44, %r12, %r19;
	@%p44 bra 	$L__BB116_60;
$L__BB116_59:
	add.s32 	%r432, %r432, %r10;
	setp.lt.s32 	%p57, %r432, %r9;
	@%p57 bra 	$L__BB116_50;
	bra.uni 	$L__BB116_86;
$L__BB116_60:
	rem.s32 	%r300, %r2, %r173;
	shl.b32 	%r301, %r300, 2;
	mov.u32 	%r302, _ZZ9cuda_gemmIiLi256ELi1ELi1ELi256ELi4ELi4ELi32ELi0ELi0EEviiiPT_S1_S1_iiE11kron_fac_sh;
	add.s32 	%r96, %r302, %r301;
	mov.u32 	%r437, %r12;
$L__BB116_61:
	mad.lo.s32 	%r304, %r437, 20, %r96;
	ld.shared.u32 	%r98, [%r304];
	mov.b32 	%r439, 0;
	@%p40 bra 	$L__BB116_63;
	shfl.sync.idx.b32	%r305|%p46, %r98, %r75, %r20, -1;
	mul.lo.s32 	%r439, %r305, %r433;
$L__BB116_63:
	@%p41 bra 	$L__BB116_65;
	shfl.sync.idx.b32	%r306|%p48, %r98, %r76, %r20, -1;
	mad.lo.s32 	%r439, %r306, %r434, %r439;
$L__BB116_65:
	@%p42 bra 	$L__BB116_67;
	shfl.sync.idx.b32	%r307|%p50, %r98, %r77, %r20, -1;
	mad.lo.s32 	%r439, %r307, %r435, %r439;
$L__BB116_67:
	@%p43 bra 	$L__BB116_69;
	shfl.sync.idx.b32	%r308|%p52, %r98, %r78, %r20, -1;
	mad.lo.s32 	%r439, %r308, %r436, %r439;
$L__BB116_69:
	mov.u32 	%r441, %r3;
$L__BB116_70:
	shr.u32 	%r108, %r441, 1;
	shfl.sync.down.b32	%r309|%p53, %r439, %r108, %r79, -1;
	add.s32 	%r439, %r309, %r439;
	setp.gt.u32 	%p54, %r441, 3;
	mov.u32 	%r441, %r108;
	@%p54 bra 	$L__BB116_70;
	rem.u32 	%r310, %r2, %r4;
	setp.eq.s32 	%p55, %r310, 0;
	@%p55 bra 	$L__BB116_72;
	bra.uni 	$L__BB116_73;
$L__BB116_72:
	mad.lo.s32 	%r311, %r437, %r9, %r85;
	shl.b32 	%r312, %r311, 2;
	mov.u32 	%r313, _ZZ9cuda_gemmIiLi256ELi1ELi1ELi256ELi4ELi4ELi32ELi0ELi0EEviiiPT_S1_S1_iiE3Csh;
	add.s32 	%r314, %r313, %r312;
	st.shared.u32 	[%r314], %r439;
$L__BB116_73:
	add.s32 	%r437, %r437, %r14;
	setp.lt.s32 	%p56, %r437, %r19;
	@%p56 bra 	$L__BB116_61;
	bra.uni 	$L__BB116_59;
$L__BB116_74:
	setp.lt.s32 	%p25, %r12, %r19;
	@%p25 bra 	$L__BB116_75;
	bra.uni 	$L__BB116_85;
$L__BB116_75:
	rem.u32 	%r256, %r2, %r173;
	shl.b32 	%r257, %r256, 2;
	mov.u32 	%r258, _ZZ9cuda_gemmIiLi256ELi1ELi1ELi256ELi4ELi4ELi32ELi0ELi0EEviiiPT_S1_S1_iiE11kron_fac_sh;
	add.s32 	%r119, %r258, %r257;
	mov.u32 	%r453, %r12;
$L__BB116_76:
	mad.lo.s32 	%r260, %r453, 20, %r119;
	ld.shared.u32 	%r129, [%r260];
	mov.b32 	%r455, 0;
	@%p21 bra 	$L__BB116_78;
	shfl.sync.idx.b32	%r261|%p27, %r129, %r71, %r20, -1;
	mul.lo.s32 	%r455, %r261, %r449;
$L__BB116_78:
	@%p22 bra 	$L__BB116_80;
	shfl.sync.idx.b32	%r262|%p29, %r129, %r72, %r20, -1;
	mad.lo.s32 	%r455, %r262, %r446, %r455;
$L__BB116_80:
	@%p23 bra 	$L__BB116_82;
	shfl.sync.idx.b32	%r263|%p31, %r129, %r73, %r20, -1;
	mad.lo.s32 	%r455, %r263, %r445, %r455;
$L__BB116_82:
	@%p24 bra 	$L__BB116_84;
	shfl.sync.idx.b32	%r264|%p33, %r129, %r74, %r20, -1;
	mad.lo.s32 	%r455, %r264, %r444, %r455;
$L__BB116_84:
	mad.lo.s32 	%r265, %r453, %r9, %r117;
	shl.b32 	%r266, %r265, 2;
	mov.u32 	%r267, _ZZ9cuda_gemmIiLi256ELi1ELi1ELi256ELi4ELi4ELi32ELi0ELi0EEviiiPT_S1_S1_iiE3Csh;
	add.s32 	%r268, %r267, %r266;
	st.shared.u32 	[%r268], %r455;
	add.s32 	%r453, %r453, %r14;
	setp.lt.s32 	%p34, %r453, %r19;
	@%p34 bra 	$L__BB116_76;
$L__BB116_85:
	add.s32 	%r448, %r448, %r10;
	setp.lt.s32 	%p35, %r448, %r9;
	@%p35 bra 	$L__BB116_41;
$L__BB116_86:
	ld.param.u32 	%r404, [_Z9cuda_gemmIiLi256ELi1ELi1ELi256ELi4ELi4ELi32ELi0ELi0EEviiiPT_S1_S1_ii_param_1];
	setp.eq.s32 	%p77, %r24, 3;
	bar.sync 	0;
	mul.lo.s32 	%r360, %r9, %r16;
	mad.lo.s32 	%r140, %r15, %r404, %r360;
	div.s32 	%r141, %r171, %r173;
	@%p77 bra 	$L__BB116_89;
	shl.b32 	%r361, %r461, 2;
	mov.u32 	%r362, _ZZ9cuda_gemmIiLi256ELi1ELi1ELi256ELi4ELi4ELi32ELi0ELi0EEviiiPT_S1_S1_iiE3Csh;
	add.s32 	%r459, %r362, %r361;
	shl.b32 	%r143, %r13, 2;
	add.s32 	%r363, %r22, 1;
	and.b32  	%r364, %r363, 3;
	neg.s32 	%r458, %r364;
$L__BB116_88:
	.pragma "nounroll";
	div.s32 	%r365, %r461, %r9;
	mad.lo.s32 	%r366, %r141, %r365, %r140;
	mul.lo.s32 	%r367, %r365, %r9;
	sub.s32 	%r368, %r461, %r367;
	add.s32 	%r369, %r366, %r368;
	ld.shared.u32 	%r370, [%r459];
	mul.wide.s32 	%rd17, %r369, 4;
	add.s64 	%rd18, %rd2, %rd17;
	st.global.u32 	[%rd18], %r370;
	add.s32 	%r461, %r461, %r13;
	add.s32 	%r459, %r459, %r143;
	add.s32 	%r458, %r458, 1;
	setp.ne.s32 	%p78, %r458, 0;
	@%p78 bra 	$L__BB116_88;
$L__BB116_89:
	setp.lt.u32 	%p79, %r22, 3;
	@%p79 bra 	$L__BB116_92;
	shl.b32 	%r371, %r13, 1;
	add.s32 	%r465, %r461, %r371;
	shl.b32 	%r153, %r13, 2;
	mad.lo.s32 	%r464, %r13, 3, %r461;
	add.s32 	%r463, %r13, %r461;
	shl.b32 	%r372, %r461, 2;
	mov.u32 	%r373, _ZZ9cuda_gemmIiLi256ELi1ELi1ELi256ELi4ELi4ELi32ELi0ELi0EEviiiPT_S1_S1_iiE3Csh;
	add.s32 	%r462, %r373, %r372;
	shl.b32 	%r157, %r13, 4;
	shl.b32 	%r158, %r13, 3;
	mul.lo.s32 	%r159, %r13, 12;
$L__BB116_91:
	div.s32 	%r374, %r461, %r9;
	mad.lo.s32 	%r375, %r141, %r374, %r140;
	mul.lo.s32 	%r376, %r374, %r9;
	sub.s32 	%r377, %r461, %r376;
	add.s32 	%r378, %r375, %r377;
	ld.shared.u32 	%r379, [%r462];
	mul.wide.s32 	%rd19, %r378, 4;
	add.s64 	%rd20, %rd2, %rd19;
	st.global.u32 	[%rd20], %r379;
	add.s32 	%r380, %r461, %r13;
	div.s32 	%r381, %r463, %r9;
	mad.lo.s32 	%r382, %r141, %r381, %r140;
	mul.lo.s32 	%r383, %r381, %r9;
	sub.s32 	%r384, %r463, %r383;
	add.s32 	%r385, %r382, %r384;
	add.s32 	%r386, %r462, %r153;
	ld.shared.u32 	%r387, [%r386];
	mul.wide.s32 	%rd21, %r385, 4;
	add.s64 	%rd22, %rd2, %rd21;
	st.global.u32 	[%rd22], %r387;
	add.s32 	%r388, %r380, %r13;
	div.s32 	%r389, %r465, %r9;
	mad.lo.s32 	%r390, %r141, %r389, %r140;
	mul.lo.s32 	%r391, %r389, %r9;
	sub.s32 	%r392, %r465, %r391;
	add.s32 	%r393, %r390, %r392;
	add.s32 	%r394, %r462, %r158;
	ld.shared.u32 	%r395, [%r394];
	mul.wide.s32 	%rd23, %r393, 4;
	add.s64 	%rd24, %rd2, %rd23;
	st.global.u32 	[%rd24], %r395;
	add.s32 	%r396, %r388, %r13;
	div.s32 	%r397, %r464, %r9;
	mad.lo.s32 	%r398, %r141, %r397, %r140;
	mul.lo.s32 	%r399, %r397, %r9;
	sub.s32 	%r400, %r464, %r399;
	add.s32 	%r401, %r398, %r400;
	add.s32 	%r402, %r462, %r159;
	ld.shared.u32 	%r403, [%r402];
	mul.wide.s32 	%rd25, %r401, 4;
	add.s64 	%rd26, %rd2, %rd25;
	st.global.u32 	[%rd26], %r403;
	add.s32 	%r461, %r396, %r13;
	add.s32 	%r465, %r465, %r153;
	add.s32 	%r464, %r464, %r153;
	add.s32 	%r463, %r463, %r153;
	add.s32 	%r462, %r462, %r157;
	setp.lt.u32 	%p80, %r461, 256;
	@%p80 bra 	$L__BB116_91;
$L__BB116_92:
	ret;

}
	// .globl	_Z9cuda_gemmIiLi256ELi1ELi1ELi256ELi4ELi4ELi32ELi0ELi1EEviiiPT_S1_S1_ii
.visible .entry _Z9cuda_gemmIiLi256ELi1ELi1ELi256ELi4ELi4ELi32ELi0ELi1EEviiiPT_S1_S1_ii(
	.param .u32 _Z9cuda_gemmIiLi256ELi1ELi1ELi256ELi4ELi4ELi32ELi0ELi1EEviiiPT_S1_S1_ii_param_0,
	.param .u32 _Z9cuda_gemmIiLi256ELi1ELi1ELi256ELi4ELi4ELi32ELi0ELi1EEviiiPT_S1_S1_ii_param_1,
	.param .u32 _Z9cuda_gemmIiLi256ELi1ELi1ELi256ELi4ELi4ELi32ELi0ELi1EEviiiPT_S1_S1_ii_param_2,
	.param .u64 .ptr .align 1 _Z9cuda_gemmIiLi256ELi1ELi1ELi256ELi4ELi4ELi32ELi0ELi1EEviiiPT_S1_S1_ii_param_3,
	.param .u64 .ptr .align 1 _Z9cuda_gemmIiLi256ELi1ELi1ELi256ELi4ELi4ELi32ELi0ELi1EEviiiPT_S1_S1_ii_param_4,
	.param .u64 .ptr .align 1 _Z9cuda_gemmIiLi256ELi1ELi1ELi256ELi4ELi4ELi32ELi0ELi1EEviiiPT_S1_S1_ii_param_5,
	.param .u32 _Z9cuda_gemmIiLi256ELi1ELi1ELi256ELi4ELi4ELi32ELi0ELi1EEviiiPT_S1_S1_ii_param_6,
	.param .u32 _Z9cuda_gemmIiLi256ELi1ELi1ELi256ELi4ELi4ELi32ELi0ELi1EEviiiPT_S1_S1_ii_param_7
)
.maxntid 256
{
	.reg .pred 	%p<22>;
	.reg .b32 	%r<236>;
	.reg .b64 	%rd<36>;
	// demoted variable
	.shared .align 128 .b8 _ZZ9cuda_gemmIiLi256ELi1ELi1ELi256ELi4ELi4ELi32ELi0ELi1EEviiiPT_S1_S1_iiE11kron_fac_sh[80];
	// demoted variable
	.shared .align 128 .b8 _ZZ9cuda_gemmIiLi256ELi1ELi1ELi256ELi4ELi4ELi32ELi0ELi1EEviiiPT_S1_S1_iiE3Ash[1024];
	// demoted variable
	.shared .align 128 .b8 _ZZ9cuda_gemmIiLi256ELi1ELi1ELi256ELi4ELi4ELi32ELi0ELi1EEviiiPT_S1_S1_iiE3Csh[1024];
	ld.param.u32 	%r95, [_Z9cuda_gemmIiLi256ELi1ELi1ELi256ELi4ELi4ELi32ELi0ELi1EEviiiPT_S1_S1_ii_param_1];
	ld.param.u32 	%r96, [_Z9cuda_gemmIiLi256ELi1ELi1ELi256ELi4ELi4ELi32ELi0ELi1EEviiiPT_S1_S1_ii_param_2];
	ld.param.u64 	%rd11, [_Z9cuda_gemmIiLi256ELi1ELi1ELi256ELi4ELi4ELi32ELi0ELi1EEviiiPT_S1_S1_ii_param_3];
	ld.param.u64 	%rd10, [_Z9cuda_gemmIiLi256ELi1ELi1ELi256ELi4ELi4ELi32ELi0ELi1EEviiiPT_S1_S1_ii_param_4];
	ld.param.u64 	%rd12, [_Z9cuda_gemmIiLi256ELi1ELi1ELi256ELi4ELi4ELi32ELi0ELi1EEviiiPT_S1_S1_ii_param_5];
	cvta.to.global.u64 	%rd1, %rd11;
	cvta.to.global.u64 	%rd2, %rd12;
	mov.u32 	%r230, %tid.x;
	setp.gt.u32 	%p1, %r230, 15;
	@%p1 bra 	$L__BB117_3;
	mov.u32 	%r2, %ntid.x;
	mul.wide.u32 	%rd13, %r230, 4;
	cvta.to.global.u64 	%rd14, %rd10;
	add.s64 	%rd35, %rd14, %rd13;
	mul.wide.u32 	%rd4, %r2, 4;
	mov.u32 	%r99, _ZZ9cuda_gemmIiLi256ELi1ELi1ELi256ELi4ELi4ELi32ELi0ELi1EEviiiPT_S1_S1_iiE11kron_fac_sh;
	mov.u32 	%r213, %r230;
$L__BB117_2:
	ld.global.u32 	%r97, [%rd35];
	and.b32  	%r98, %r213, 3;
	mad.lo.s32 	%r100, %r98, 20, %r99;
	and.b32  	%r101, %r213, -4;
	add.s32 	%r102, %r100, %r101;
	st.shared.u32 	[%r102], %r97;
	add.s32 	%r213, %r213, %r2;
	add.s64 	%rd35, %rd35, %rd4;
	setp.lt.u32 	%p2, %r213, 16;
	@%p2 bra 	$L__BB117_2;
$L__BB117_3:
	mov.u32 	%r5, %ntid.x;
	mov.u32 	%r6, %ctaid.y;
	mov.u32 	%r103, %nctaid.y;
	setp.ge.u32 	%p3, %r6, %r103;
	@%p3 bra 	$L__BB117_24;
	mov.u32 	%r7, %ctaid.x;
	shr.s32 	%r104, %r96, 31;
	shr.u32 	%r105, %r104, 30;
	add.s32 	%r106, %r96, %r105;
	shr.s32 	%r8, %r106, 2;
	shl.b32 	%r9, %r7, 8;
	mul.lo.s32 	%r10, %r6, %r96;
	add.s32 	%r107, %r230, %r5;
	max.u32 	%r108, %r107, 256;
	setp.lt.u32 	%p4, %r107, 256;
	selp.u32 	%r109, 1, 0, %p4;
	add.s32 	%r110, %r107, %r109;
	sub.s32 	%r111, %r108, %r110;
	div.u32 	%r112, %r111, %r5;
	add.s32 	%r11, %r112, %r109;
	add.s32 	%r113, %r11, 1;
	and.b32  	%r12, %r113, 3;
	and.b32  	%r13, %r11, 3;
	setp.eq.s32 	%p5, %r13, 3;
	mov.u32 	%r220, %r230;
	@%p5 bra 	$L__BB117_7;
	shl.b32 	%r114, %r230, 2;
	mov.u32 	%r115, _ZZ9cuda_gemmIiLi256ELi1ELi1ELi256ELi4ELi4ELi32ELi0ELi1EEviiiPT_S1_S1_iiE3Ash;
	add.s32 	%r216, %r115, %r114;
	shl.b32 	%r15, %r5, 2;
	add.s32 	%r116, %r230, %r10;
	add.s32 	%r215, %r116, %r9;
	neg.s32 	%r214, %r12;
	mad.lo.s32 	%r220, %r5, %r12, %r230;
$L__BB117_6:
	.pragma "nounroll";
	mul.wide.s32 	%rd15, %r215, 4;
	add.s64 	%rd16, %rd1, %rd15;
	ld.global.u32 	%r117, [%rd16];
	st.shared.u32 	[%r216], %r117;
	add.s32 	%r216, %r216, %r15;
	add.s32 	%r215, %r215, %r5;
	add.s32 	%r214, %r214, 1;
	setp.ne.s32 	%p6, %r214, 0;
	@%p6 bra 	$L__BB117_6;
$L__BB117_7:
	setp.lt.u32 	%p7, %r11, 3;
	@%p7 bra 	$L__BB117_10;
	shl.b32 	%r118, %r220, 2;
	mov.u32 	%r119, _ZZ9cuda_gemmIiLi256ELi1ELi1ELi256ELi4ELi4ELi32ELi0ELi1EEviiiPT_S1_S1_iiE3Ash;
	add.s32 	%r219, %r119, %r118;
	mul.wide.u32 	%rd17, %r5, 4;
	add.s64 	%rd7, %rd1, %rd17;
	add.s32 	%r120, %r220, %r10;
	add.s32 	%r218, %r120, %r9;
	mul.wide.u32 	%rd18, %r5, 8;
	add.s64 	%rd8, %rd1, %rd18;
	mul.wide.u32 	%rd19, %r5, 12;
	add.s64 	%rd9, %rd1, %rd19;
$L__BB117_9:
	mul.wide.s32 	%rd20, %r218, 4;
	add.s64 	%rd21, %rd7, %rd20;
	add.s64 	%rd22, %rd8, %rd20;
	add.s64 	%rd23, %rd9, %rd20;
	add.s64 	%rd24, %rd1, %rd20;
	ld.global.u32 	%r121, [%rd24];
	st.shared.u32 	[%r219], %r121;
	ld.global.u32 	%r122, [%rd21];
	shl.b32 	%r123, %r5, 2;
	add.s32 	%r124, %r219, %r123;
	st.shared.u32 	[%r124], %r122;
	ld.global.u32 	%r125, [%rd22];
	shl.b32 	%r126, %r5, 3;
	add.s32 	%r127, %r219, %r126;
	st.shared.u32 	[%r127], %r125;
	ld.global.u32 	%r128, [%rd23];
	mad.lo.s32 	%r129, %r5, 12, %r219;
	st.shared.u32 	[%r129], %r128;
	add.s32 	%r220, %r220, %r123;
	shl.b32 	%r130, %r5, 4;
	add.s32 	%r219, %r219, %r130;
	add.s32 	%r218, %r218, %r123;
	setp.lt.u32 	%p8, %r220, 256;
	@%p8 bra 	$L__BB117_9;
$L__BB117_10:
	setp.eq.s32 	%p9, %r13, 3;
	mov.u32 	%r225, %r230;
	@%p9 bra 	$L__BB117_13;
	shl.b32 	%r131, %r230, 2;
	mov.u32 	%r132, _ZZ9cuda_gemmIiLi256ELi1ELi1ELi256ELi4ELi4ELi32ELi0ELi1EEviiiPT_S1_S1_iiE3Csh;
	add.s32 	%r222, %r132, %r131;
	shl.b32 	%r35, %r5, 2;
	neg.s32 	%r221, %r12;
	mad.lo.s32 	%r225, %r5, %r12, %r230;
$L__BB117_12:
	.pragma "nounroll";
	mov.b32 	%r133, 0;
	st.shared.u32 	[%r222], %r133;
	add.s32 	%r222, %r222, %r35;
	add.s32 	%r221, %r221, 1;
	setp.ne.s32 	%p10, %r221, 0;
	@%p10 bra 	$L__BB117_12;
$L__BB117_13:
	setp.lt.u32 	%p11, %r11, 3;
	@%p11 bra 	$L__BB117_16;
	shl.b32 	%r43, %r5, 2;
	shl.b32 	%r134, %r225, 2;
	mov.u32 	%r135, _ZZ9cuda_gemmIiLi256ELi1ELi1ELi256ELi4ELi4ELi32ELi0ELi1EEviiiPT_S1_S1_iiE3Csh;
	add.s32 	%r224, %r135, %r134;
	shl.b32 	%r45, %r5, 4;
	shl.b32 	%r46, %r5, 3;
	mul.lo.s32 	%r47, %r5, 12;
$L__BB117_15:
	mov.b32 	%r136, 0;
	st.shared.u32 	[%r224], %r136;
	add.s32 	%r137, %r224, %r43;
	st.shared.u32 	[%r137], %r136;
	add.s32 	%r138, %r224, %r46;
	st.shared.u32 	[%r138], %r136;
	add.s32 	%r139, %r224, %r47;
	st.shared.u32 	[%r139], %r136;
	add.s32 	%r225, %r225, %r43;
	add.s32 	%r224, %r224, %r45;
	setp.lt.u32 	%p12, %r225, 256;
	@%p12 bra 	$L__BB117_15;
$L__BB117_16:
	and.b32  	%r52, %r230, 63;
	shl.b32 	%r140, %r230, 2;
	and.b32  	%r141, %r140, 252;
	bar.sync 	0;
	and.b32  	%r53, %r230, 3;
	or.b32  	%r142, %r141, %r53;
	shl.b32 	%r143, %r142, 2;
	mov.u32 	%r144, _ZZ9cuda_gemmIiLi256ELi1ELi1ELi256ELi4ELi4ELi32ELi0ELi1EEviiiPT_S1_S1_iiE3Ash;
	add.s32 	%r145, %r144, %r143;
	ld.shared.u32 	%r54, [%r145];
	add.s32 	%r146, %r230, 1;
	and.b32  	%r55, %r146, 3;
	or.b32  	%r147, %r141, %r55;
	shl.b32 	%r148, %r147, 2;
	add.s32 	%r149, %r144, %r148;
	ld.shared.u32 	%r56, [%r149];
	xor.b32  	%r57, %r53, 2;
	or.b32  	%r150, %r141, %r57;
	shl.b32 	%r151, %r150, 2;
	add.s32 	%r152, %r144, %r151;
	ld.shared.u32 	%r58, [%r152];
	add.s32 	%r153, %r230, -1;
	and.b32  	%r59, %r153, 3;
	or.b32  	%r154, %r141, %r59;
	shl.b32 	%r155, %r154, 2;
	add.s32 	%r156, %r144, %r155;
	ld.shared.u32 	%r60, [%r156];
	shr.u32 	%r61, %r5, 6;
	shr.u32 	%r226, %r230, 6;
	and.b32  	%r157, %r140, 12;
	mov.u32 	%r158, _ZZ9cuda_gemmIiLi256ELi1ELi1ELi256ELi4ELi4ELi32ELi0ELi1EEviiiPT_S1_S1_iiE11kron_fac_sh;
	add.s32 	%r63, %r158, %r157;
	shl.b32 	%r169, %r52, 2;
$L__BB117_17:
	mad.lo.s32 	%r159, %r226, 20, %r63;
	ld.shared.u32 	%r160, [%r159];
	shfl.sync.idx.b32	%r161|%p13, %r160, %r53, 7199, -1;
	mul.lo.s32 	%r162, %r161, %r54;
	shfl.sync.idx.b32	%r163|%p14, %r160, %r55, 7199, -1;
	mad.lo.s32 	%r164, %r163, %r56, %r162;
	shfl.sync.idx.b32	%r165|%p15, %r160, %r57, 7199, -1;
	mad.lo.s32 	%r166, %r165, %r58, %r164;
	shfl.sync.idx.b32	%r167|%p16, %r160, %r59, 7199, -1;
	mad.lo.s32 	%r168, %r167, %r60, %r166;
	shl.b32 	%r170, %r226, 8;
	or.b32  	%r171, %r170, %r169;
	mov.u32 	%r172, _ZZ9cuda_gemmIiLi256ELi1ELi1ELi256ELi4ELi4ELi32ELi0ELi1EEviiiPT_S1_S1_iiE3Csh;
	add.s32 	%r173, %r172, %r171;
	ld.shared.u32 	%r174, [%r173];
	add.s32 	%r175, %r174, %r168;
	st.shared.u32 	[%r173], %r175;
	add.s32 	%r226, %r226, %r61;
	setp.lt.u32 	%p17, %r226, 4;
	@%p17 bra 	$L__BB117_17;
	setp.eq.s32 	%p18, %r13, 3;
	bar.sync 	0;
	shl.b32 	%r176, %r7, 6;
	mad.lo.s32 	%r66, %r6, %r95, %r176;
	@%p18 bra 	$L__BB117_21;
	add.s32 	%r228, %r172, %r140;
	shl.b32 	%r68, %r5, 2;
	neg.s32 	%r227, %r12;
$L__BB117_20:
	.pragma "nounroll";
	shr.u32 	%r179, %r230, 6;
	and.b32  	%r180, %r230, 63;
	add.s32 	%r181, %r66, %r180;
	mad.lo.s32 	%r182, %r179, %r8, %r181;
	ld.shared.u32 	%r183, [%r228];
	mul.wide.s32 	%rd25, %r182, 4;
	add.s64 	%rd26, %rd2, %rd25;
	st.global.u32 	[%rd26], %r183;
	add.s32 	%r230, %r230, %r5;
	add.s32 	%r228, %r228, %r68;
	add.s32 	%r227, %r227, 1;
	setp.ne.s32 	%p19, %r227, 0;
	@%p19 bra 	$L__BB117_20;
$L__BB117_21:
	setp.lt.u32 	%p20, %r11, 3;
	@%p20 bra 	$L__BB117_24;
	shl.b32 	%r184, %r5, 1;
	add.s32 	%r234, %r230, %r184;
	shl.b32 	%r78, %r5, 2;
	mad.lo.s32 	%r233, %r5, 3, %r230;
	add.s32 	%r232, %r5, %r230;
	shl.b32 	%r185, %r230, 2;
	add.s32 	%r231, %r172, %r185;
	shl.b32 	%r82, %r5, 4;
	shl.b32 	%r83, %r5, 3;
	mul.lo.s32 	%r84, %r5, 12;
$L__BB117_23:
	shr.u32 	%r187, %r230, 6;
	and.b32  	%r188, %r230, 63;
	add.s32 	%r189, %r66, %r188;
	mad.lo.s32 	%r190, %r187, %r8, %r189;
	ld.shared.u32 	%r191, [%r231];
	mul.wide.s32 	%rd27, %r190, 4;
	add.s64 	%rd28, %rd2, %rd27;
	st.global.u32 	[%rd28], %r191;
	add.s32 	%r192, %r230, %r5;
	shr.u32 	%r193, %r232, 6;
	and.b32  	%r194, %r232, 63;
	add.s32 	%r195, %r66, %r194;
	mad.lo.s32 	%r196, %r193, %r8, %r195;
	add.s32 	%r197, %r231, %r78;
	ld.shared.u32 	%r198, [%r197];
	mul.wide.s32 	%rd29, %r196, 4;
	add.s64 	%rd30, %rd2, %rd29;
	st.global.u32 	[%rd30], %r198;
	add.s32 	%r199, %r192, %r5;
	shr.u32 	%r200, %r234, 6;
	and.b32  	%r201, %r234, 63;
	add.s32 	%r202, %r66, %r201;
	mad.lo.s32 	%r203, %r200, %r8, %r202;
	add.s32 	%r204, %r231, %r83;
	ld.shared.u32 	%r205, [%r204];
	mul.wide.s32 	%rd31, %r203, 4;
	add.s64 	%rd32, %rd2, %rd31;
	st.global.u32 	[%rd32], %r205;
	add.s32 	%r206, %r199, %r5;
	shr.u32 	%r207, %r233, 6;
	and.b32  	%r208, %r233, 63;
	add.s32 	%r209, %r66, %r208;
	mad.lo.s32 	%r210, %r207, %r8, %r209;
	add.s32 	%r211, %r231, %r84;
	ld.shared.u32 	%r212, [%r211];
	mul.wide.s32 	%rd33, %r210, 4;
	add.s64 	%rd34, %rd2, %rd33;
	st.global.u32 	[%rd34], %r212;
	add.s32 	%r230, %r206, %r5;
	add.s32 	%r234, %r234, %r78;
	add.s32 	%r233, %r233, %r78;
	add.s32 	%r232, %r232, %r78;
	add.s32 	%r231, %r231, %r82;
	setp.lt.u32 	%p21, %r230, 256;
	@%p21 bra 	$L__BB117_23;
$L__BB117_24:
	ret;

}
	// .globl	_Z9cuda_gemmIiLi256ELi1ELi1ELi256ELi4ELi4ELi32ELi1ELi0EEviiiPT_S1_S1_ii
.visible .entry _Z9cuda_gemmIiLi256ELi1ELi1ELi256ELi4ELi4ELi32ELi1ELi0EEviiiPT_S1_S1_ii(
	.param .u32 _Z9cuda_gemmIiLi256ELi1ELi1ELi256ELi4ELi4ELi32ELi1ELi0EEviiiPT_S1_S1_ii_param_0,
	.param .u32 _Z9cuda_gemmIiLi256ELi1ELi1ELi256ELi4ELi4ELi32ELi1ELi0EEviiiPT_S1_S1_ii_param_1,
	.param .u32 _Z9cuda_gemmIiLi256ELi1ELi1ELi256ELi4ELi4ELi32ELi1ELi0EEviiiPT_S1_S1_ii_param_2,
	.param .u64 .ptr .align 1 _Z9cuda_gemmIiLi256ELi1ELi1ELi256ELi4ELi4ELi32ELi1ELi0EEviiiPT_S1_S1_ii_param_3,
	.param .u64 .ptr .align 1 _Z9cuda_gemmIiLi256ELi1ELi1ELi256ELi4ELi4ELi32ELi1ELi0EEviiiPT_S1_S1_ii_param_4,
	.param .u64 .ptr .align 1 _Z9cuda_gemmIiLi256ELi1ELi1ELi256ELi4ELi4ELi32ELi1ELi0EEviiiPT_S1_S1_ii_param_5,
	.param .u32 _Z9cuda_gemmIiLi256ELi1ELi1ELi256ELi4ELi4ELi32ELi1ELi0EEviiiPT_S1_S1_ii_param_6,
	.param .u32 _Z9cuda_gemmIiLi256ELi1ELi1ELi256ELi4ELi4ELi32ELi1ELi0EEviiiPT_S1_S1_ii_param_7
)
.maxntid 256
{
	.reg .pred 	%p<81>;
	.reg .b32 	%r<419>;
	.reg .b64 	%rd<34>;
	// demoted variable
	.shared .align 128 .b8 _ZZ9cuda_gemmIiLi256ELi1ELi1ELi256ELi4ELi4ELi32ELi1ELi0EEviiiPT_S1_S1_iiE11kron_fac_sh[80];
	// demoted variable
	.shared .align 128 .b8 _ZZ9cuda_gemmIiLi256ELi1ELi1ELi256ELi4ELi4ELi32ELi1ELi0EEviiiPT_S1_S1_iiE3Ash[1024];
	// demoted variable
	.shared .align 128 .b8 _ZZ9cuda_gemmIiLi256ELi1ELi1ELi256ELi4ELi4ELi32ELi1ELi0EEviiiPT_S1_S1_iiE3Csh[1024];
	ld.param.u64 	%rd12, [_Z9cuda_gemmIiLi256ELi1ELi1ELi256ELi4ELi4ELi32ELi1ELi0EEviiiPT_S1_S1_ii_param_3];
	ld.param.u64 	%rd11, [_Z9cuda_gemmIiLi256ELi1ELi1ELi256ELi4ELi4ELi32ELi1ELi0EEviiiPT_S1_S1_ii_param_4];
	ld.param.u64 	%rd13, [_Z9cuda_gemmIiLi256ELi1ELi1ELi256ELi4ELi4ELi32ELi1ELi0EEviiiPT_S1_S1_ii_param_5];
	ld.param.u32 	%r167, [_Z9cuda_gemmIiLi256ELi1ELi1ELi256ELi4ELi4ELi32ELi1ELi0EEviiiPT_S1_S1_ii_param_6];
	ld.param.u32 	%r168, [_Z9cuda_gemmIiLi256ELi1ELi1ELi256ELi4ELi4ELi32ELi1ELi0EEviiiPT_S1_S1_ii_param_7];
	cvta.to.global.u64 	%rd1, %rd12;
	cvta.to.global.u64 	%rd2, %rd13;
	mov.u32 	%r418, %tid.x;
	and.b32  	%r2, %r418, 31;
	setp.lt.s32 	%p1, %r168, 16;
	shr.u32 	%r3, %r168, 4;
	selp.b32 	%r4, 1, %r3, %p1;
	mul.lo.s32 	%r5, %r168, %r167;
	setp.ge.u32 	%p2, %r418, %r5;
	@%p2 bra 	$L__BB118_3;
	mov.u32 	%r6, %ntid.x;
	cvta.to.global.u64 	%rd3, %rd11;
	mov.u32 	%r360, %r418;
$L__BB118_2:
	mul.wide.u32 	%rd14, %r360, 4;
	add.s64 	%rd15, %rd3, %rd14;
	ld.global.u32 	%r169, [%rd15];
	rem.u32 	%r170, %r360, %r167;
	mov.u32 	%r171, _ZZ9cuda_gemmIiLi256ELi1ELi1ELi256ELi4ELi4ELi32ELi1ELi0EEviiiPT_S1_S1_iiE11kron_fac_sh;
	mad.lo.s32 	%r172, %r170, 20, %r171;
	div.u32 	%r173, %r360, %r168;
	shl.b32 	%r174, %r173, 2;
	add.s32 	%r175, %r172, %r174;
	st.shared.u32 	[%r175], %r169;
	add.s32 	%r360, %r360, %r6;
	setp.lt.u32 	%p3, %r360, %r5;
	@%p3 bra 	$L__BB118_2;
$L__BB118_3:
	div.s32 	%r9, 256, %r168;
	mul.lo.s32 	%r176, %r9, %r4;
	min.s32 	%r10, %r176, 256;
	div.u32 	%r12, %r418, %r10;
	mul.lo.s32 	%r177, %r12, %r10;
	sub.s32 	%r178, %r418, %r177;
	div.u32 	%r11, %r178, %r4;
	mov.u32 	%r13, %ntid.x;
	div.u32 	%r14, %r13, %r10;
	mov.u32 	%r15, %ctaid.y;
	mov.u32 	%r179, %nctaid.y;
	setp.ge.u32 	%p4, %r15, %r179;
	@%p4 bra 	$L__BB118_92;
	and.b32  	%r16, %r11, 3;
	rem.u32 	%r180, %r418, %r4;
	shl.b32 	%r17, %r180, 2;
	min.s32 	%r18, %r167, 4;
	shl.b32 	%r181, %r168, 8;
	sub.s32 	%r19, 8223, %r181;
	shl.b32 	%r20, %r15, 8;
	add.s32 	%r182, %r418, %r13;
	max.u32 	%r183, %r182, 256;
	setp.lt.u32 	%p5, %r182, 256;
	selp.u32 	%r184, 1, 0, %p5;
	add.s32 	%r185, %r182, %r184;
	sub.s32 	%r186, %r183, %r185;
	div.u32 	%r187, %r186, %r13;
	add.s32 	%r21, %r187, %r184;
	add.s32 	%r188, %r21, 1;
	and.b32  	%r22, %r188, 3;
	and.b32  	%r23, %r21, 3;
	setp.eq.s32 	%p6, %r23, 3;
	mov.u32 	%r363, %r418;
	@%p6 bra 	$L__BB118_7;
	mov.b32 	%r362, 0;
	mov.u32 	%r363, %r418;
$L__BB118_6:
	.pragma "nounroll";
	add.s32 	%r190, %r20, %r363;
	mul.wide.u32 	%rd16, %r190, 4;
	add.s64 	%rd17, %rd1, %rd16;
	ld.global.u32 	%r191, [%rd17];
	shl.b32 	%r192, %r363, 2;
	mov.u32 	%r193, _ZZ9cuda_gemmIiLi256ELi1ELi1ELi256ELi4ELi4ELi32ELi1ELi0EEviiiPT_S1_S1_iiE3Ash;
	add.s32 	%r194, %r193, %r192;
	st.shared.u32 	[%r194], %r191;
	add.s32 	%r363, %r363, %r13;
	add.s32 	%r362, %r362, 1;
	setp.ne.s32 	%p7, %r362, %r22;
	@%p7 bra 	$L__BB118_6;
$L__BB118_7:
	setp.lt.u32 	%p8, %r21, 3;
	@%p8 bra 	$L__BB118_10;
	mov.u32 	%r198, _ZZ9cuda_gemmIiLi256ELi1ELi1ELi256ELi4ELi4ELi32ELi1ELi0EEviiiPT_S1_S1_iiE3Ash;
	shl.b32 	%r200, %r13, 2;
	cvt.u64.u32 	%rd20, %r200;
$L__BB118_9:
	add.s32 	%r195, %r20, %r363;
	mul.wide.s32 	%rd18, %r195, 4;
	add.s64 	%rd19, %rd1, %rd18;
	ld.global.u32 	%r196, [%rd19];
	shl.b32 	%r197, %r363, 2;
	add.s32 	%r199, %r198, %r197;
	st.shared.u32 	[%r199], %r196;
	add.s64 	%rd21, %rd19, %rd20;
	ld.global.u32 	%r201, [%rd21];
	add.s32 	%r202, %r199, %r200;
	st.shared.u32 	[%r202], %r201;
	add.s64 	%rd22, %rd21, %rd20;
	ld.global.u32 	%r203, [%rd22];
	add.s32 	%r204, %r202, %r200;
	st.shared.u32 	[%r204], %r203;
	add.s64 	%rd23, %rd22, %rd20;
	ld.global.u32 	%r205, [%rd23];
	add.s32 	%r206, %r204, %r200;
	st.shared.u32 	[%r206], %r205;
	add.s32 	%r363, %r200, %r363;
	setp.lt.u32 	%p9, %r363, 256;
	@%p9 bra 	$L__BB118_9;
$L__BB118_10:
	setp.eq.s32 	%p10, %r23, 3;
	mov.u32 	%r367, %r418;
	@%p10 bra 	$L__BB118_13;
	mov.b32 	%r366, 0;
	mov.u32 	%r209, _ZZ9cuda_gemmIiLi256ELi1ELi1ELi256ELi4ELi4ELi32ELi1ELi0EEviiiPT_S1_S1_iiE3Csh;
	mov.u32 	%r367, %r418;
$L__BB118_12:
	.pragma "nounroll";
	shl.b32 	%r208, %r367, 2;
	add.s32 	%r210, %r209, %r208;
	mov.b32 	%r211, 0;
	st.shared.u32 	[%r210], %r211;
	add.s32 	%r367, %r367, %r13;
	add.s32 	%r366, %r366, 1;
	setp.ne.s32 	%p11, %r366, %r22;
	@%p11 bra 	$L__BB118_12;
$L__BB118_13:
	setp.lt.u32 	%p12, %r21, 3;
	@%p12 bra 	$L__BB118_16;
	mov.u32 	%r213, _ZZ9cuda_gemmIiLi256ELi1ELi1ELi256ELi4ELi4ELi32ELi1ELi0EEviiiPT_S1_S1_iiE3Csh;
	shl.b32 	%r216, %r13, 2;
$L__BB118_15:
	shl.b32 	%r212, %r367, 2;
	add.s32 	%r214, %r213, %r212;
	mov.b32 	%r215, 0;
	st.shared.u32 	[%r214], %r215;
	add.s32 	%r217, %r214, %r216;
	st.shared.u32 	[%r217], %r215;
	add.s32 	%r218, %r217, %r216;
	st.shared.u32 	[%r218], %r215;
	add.s32 	%r219, %r218, %r216;
	st.shared.u32 	[%r219], %r215;
	add.s32 	%r367, %r216, %r367;
	setp.lt.u32 	%p13, %r367, 256;
	@%p13 bra 	$L__BB118_15;
$L__BB118_16:
	setp.lt.s32 	%p14, %r9, 1;
	bar.sync 	0;
	@%p14 bra 	$L__BB118_86;
	setp.ne.s32 	%p15, %r4, 1;
	@%p15 bra 	$L__BB118_39;
	add.s32 	%r307, %r11, 1;
	and.b32  	%r38, %r307, 3;
	xor.b32  	%r39, %r16, 2;
	add.s32 	%r308, %r11, -1;
	and.b32  	%r40, %r308, 3;
	setp.lt.s32 	%p58, %r16, %r168;
	selp.b32 	%r309, 0, %r168, %p58;
	sub.s32 	%r41, %r16, %r309;
	add.s32 	%r310, %r16, 1;
	setp.lt.s32 	%p59, %r310, %r168;
	selp.b32 	%r311, 0, %r168, %p59;
	sub.s32 	%r42, %r310, %r311;
	add.s32 	%r312, %r16, 2;
	setp.lt.s32 	%p60, %r312, %r168;
	selp.b32 	%r313, 0, %r168, %p60;
	sub.s32 	%r43, %r312, %r313;
	add.s32 	%r314, %r16, 3;
	setp.lt.s32 	%p61, %r314, %r168;
	selp.b32 	%r315, 0, %r168, %p61;
	sub.s32 	%r44, %r314, %r315;
	mov.b32 	%r373, 0;
$L__BB118_19:
	setp.lt.s32 	%p62, %r168, 1;
	add.s32 	%r50, %r373, %r11;
	mad.lo.s32 	%r51, %r50, %r168, %r17;
	@%p62 bra 	$L__BB118_21;
	add.s32 	%r316, %r51, %r16;
	shl.b32 	%r317, %r316, 2;
	mov.u32 	%r318, _ZZ9cuda_gemmIiLi256ELi1ELi1ELi256ELi4ELi4ELi32ELi1ELi0EEviiiPT_S1_S1_iiE3Ash;
	add.s32 	%r319, %r318, %r317;
	ld.shared.u32 	%r374, [%r319];
$L__BB118_21:
	setp.lt.s32 	%p63, %r168, 2;
	@%p63 bra 	$L__BB118_23;
	add.s32 	%r320, %r51, %r38;
	shl.b32 	%r321, %r320, 2;
	mov.u32 	%r322, _ZZ9cuda_gemmIiLi256ELi1ELi1ELi256ELi4ELi4ELi32ELi1ELi0EEviiiPT_S1_S1_iiE3Ash;
	add.s32 	%r323, %r322, %r321;
	ld.shared.u32 	%r375, [%r323];
$L__BB118_23:
	setp.lt.s32 	%p64, %r168, 3;
	@%p64 bra 	$L__BB118_25;
	add.s32 	%r324, %r51, %r39;
	shl.b32 	%r325, %r324, 2;
	mov.u32 	%r326, _ZZ9cuda_gemmIiLi256ELi1ELi1ELi256ELi4ELi4ELi32ELi1ELi0EEviiiPT_S1_S1_iiE3Ash;
	add.s32 	%r327, %r326, %r325;
	ld.shared.u32 	%r376, [%r327];
$L__BB118_25:
	setp.lt.s32 	%p65, %r168, 4;
	@%p65 bra 	$L__BB118_27;
	add.s32 	%r328, %r51, %r40;
	shl.b32 	%r329, %r328, 2;
	mov.u32 	%r330, _ZZ9cuda_gemmIiLi256ELi1ELi1ELi256ELi4ELi4ELi32ELi1ELi0EEviiiPT_S1_S1_iiE3Ash;
	add.s32 	%r331, %r330, %r329;
	ld.shared.u32 	%r377, [%r331];
$L__BB118_27:
	setp.lt.s32 	%p66, %r12, %r18;
	@%p66 bra 	$L__BB118_29;
$L__BB118_28:
	add.s32 	%r373, %r373, %r10;
	setp.lt.s32 	%p76, %r373, %r9;
	@%p76 bra 	$L__BB118_19;
	bra.uni 	$L__BB118_86;
$L__BB118_29:
	rem.s32 	%r332, %r2, %r168;
	shl.b32 	%r333, %r332, 2;
	mov.u32 	%r334, _ZZ9cuda_gemmIiLi256ELi1ELi1ELi256ELi4ELi4ELi32ELi1ELi0EEviiiPT_S1_S1_iiE11kron_fac_sh;
	add.s32 	%r61, %r334, %r333;
	mov.u32 	%r378, %r12;
$L__BB118_30:
	mad.lo.s32 	%r336, %r378, 20, %r61;
	ld.shared.u32 	%r63, [%r336];
	mov.b32 	%r380, 0;
	@%p62 bra 	$L__BB118_32;
	shfl.sync.idx.b32	%r337|%p68, %r63, %r41, %r19, -1;
	mul.lo.s32 	%r380, %r337, %r374;
$L__BB118_32:
	@%p63 bra 	$L__BB118_34;
	shfl.sync.idx.b32	%r338|%p70, %r63, %r42, %r19, -1;
	mad.lo.s32 	%r380, %r338, %r375, %r380;
$L__BB118_34:
	@%p64 bra 	$L__BB118_36;
	shfl.sync.idx.b32	%r339|%p72, %r63, %r43, %r19, -1;
	mad.lo.s32 	%r380, %r339, %r376, %r380;
$L__BB118_36:
	@%p65 bra 	$L__BB118_38;
	shfl.sync.idx.b32	%r340|%p74, %r63, %r44, %r19, -1;
	mad.lo.s32 	%r380, %r340, %r377, %r380;
$L__BB118_38:
	mad.lo.s32 	%r341, %r378, %r9, %r50;
	shl.b32 	%r342, %r341, 2;
	mov.u32 	%r343, _ZZ9cuda_gemmIiLi256ELi1ELi1ELi256ELi4ELi4ELi32ELi1ELi0EEviiiPT_S1_S1_iiE3Csh;
	add.s32 	%r344, %r343, %r342;
	ld.shared.u32 	%r345, [%r344];
	add.s32 	%r346, %r345, %r380;
	st.shared.u32 	[%r344], %r346;
	add.s32 	%r378, %r378, %r14;
	setp.lt.s32 	%p75, %r378, %r18;
	@%p75 bra 	$L__BB118_30;
	bra.uni 	$L__BB118_28;
$L__BB118_39:
	setp.gt.u32 	%p16, %r168, 31;
	@%p16 bra 	$L__BB118_49;
	add.s32 	%r222, %r11, 1;
	and.b32  	%r73, %r222, 3;
	xor.b32  	%r74, %r16, 2;
	add.s32 	%r223, %r11, -1;
	and.b32  	%r75, %r223, 3;
	setp.lt.u32 	%p17, %r16, %r168;
	selp.b32 	%r224, 0, %r168, %p17;
	sub.s32 	%r76, %r16, %r224;
	add.s32 	%r225, %r16, 1;
	setp.lt.u32 	%p18, %r225, %r168;
	selp.b32 	%r226, 0, %r168, %p18;
	sub.s32 	%r77, %r225, %r226;
	add.s32 	%r227, %r16, 2;
	setp.lt.u32 	%p19, %r227, %r168;
	selp.b32 	%r228, 0, %r168, %p19;
	sub.s32 	%r78, %r227, %r228;
	add.s32 	%r229, %r16, 3;
	setp.lt.u32 	%p20, %r229, %r168;
	selp.b32 	%r230, 0, %r168, %p20;
	sub.s32 	%r79, %r229, %r230;
	mov.b32 	%r403, 0;
$L__BB118_41:
	setp.eq.s32 	%p21, %r168, 0;
	add.s32 	%r123, %r403, %r11;
	mad.lo.s32 	%r124, %r123, %r168, %r17;
	@%p21 bra 	$L__BB118_43;
	add.s32 	%r231, %r124, %r16;
	shl.b32 	%r232, %r231, 2;
	mov.u32 	%r233, _ZZ9cuda_gemmIiLi256ELi1ELi1ELi256ELi4ELi4ELi32ELi1ELi0EEviiiPT_S1_S1_iiE3Ash;
	add.s32 	%r234, %r233, %r232;
	ld.shared.u32 	%r404, [%r234];
$L__BB118_43:
	setp.lt.u32 	%p22, %r168, 2;
	@%p22 bra 	$L__BB118_45;
	add.s32 	%r235, %r124, %r73;
	shl.b32 	%r236, %r235, 2;
	mov.u32 	%r237, _ZZ9cuda_gemmIiLi256ELi1ELi1ELi256ELi4ELi4ELi32ELi1ELi0EEviiiPT_S1_S1_iiE3Ash;
	add.s32 	%r238, %r237, %r236;
	ld.shared.u32 	%r401, [%r238];
$L__BB118_45:
	setp.lt.u32 	%p23, %r168, 3;
	@%p23 bra 	$L__BB118_47;
	add.s32 	%r239, %r124, %r74;
	shl.b32 	%r240, %r239, 2;
	mov.u32 	%r241, _ZZ9cuda_gemmIiLi256ELi1ELi1ELi256ELi4ELi4ELi32ELi1ELi0EEviiiPT_S1_S1_iiE3Ash;
	add.s32 	%r242, %r241, %r240;
	ld.shared.u32 	%r400, [%r242];
$L__BB118_47:
	setp.lt.u32 	%p24, %r168, 4;
	@%p24 bra 	$L__BB118_74;
	add.s32 	%r243, %r124, %r75;
	shl.b32 	%r244, %r243, 2;
	mov.u32 	%r245, _ZZ9cuda_gemmIiLi256ELi1ELi1ELi256ELi4ELi4ELi32ELi1ELi0EEviiiPT_S1_S1_iiE3Ash;
	add.s32 	%r246, %r245, %r244;
	ld.shared.u32 	%r399, [%r246];
	bra.uni 	$L__BB118_74;
$L__BB118_49:
	add.s32 	%r262, %r11, -1;
	and.b32  	%r80, %r262, 3;
	setp.lt.s32 	%p36, %r16, %r168;
	selp.b32 	%r263, 0, %r168, %p36;
	sub.s32 	%r81, %r16, %r263;
	add.s32 	%r264, %r16, 1;
	setp.lt.s32 	%p37, %r264, %r168;
	selp.b32 	%r265, 0, %r168, %p37;
	sub.s32 	%r82, %r264, %r265;
	add.s32 	%r266, %r16, 2;
	setp.lt.s32 	%p38, %r266, %r168;
	selp.b32 	%r267, 0, %r168, %p38;
	sub.s32 	%r83, %r266, %r267;
	add.s32 	%r268, %r16, 3;
	setp.lt.s32 	%p39, %r268, %r168;
	selp.b32 	%r269, 0, %r168, %p39;
	sub.s32 	%r84, %r268, %r269;
	shl.b32 	%r270, %r4, 8;
	sub.s32 	%r85, 8223, %r270;
	mov.b32 	%r387, 0;
$L__BB118_50:
	setp.lt.s32 	%p40, %r168, 1;
	add.s32 	%r91, %r387, %r11;
	mad.lo.s32 	%r92, %r91, %r168, %r17;
	@%p40 bra 	$L__BB118_52;
	add.s32 	%r271, %r92, %r16;
	shl.b32 	%r272, %r271, 2;
	mov.u32 	%r273, _ZZ9cuda_gemmIiLi256ELi1ELi1ELi256ELi4ELi4ELi32ELi1ELi0EEviiiPT_S1_S1_iiE3Ash;
	add.s32 	%r274, %r273, %r272;
	ld.shared.u32 	%r388, [%r274];
$L__BB118_52:
	setp.lt.s32 	%p41, %r168, 2;
	@%p41 bra 	$L__BB118_54;
	add.s32 	%r275, %r11, 1;
	and.b32  	%r276, %r275, 3;
	add.s32 	%r277, %r92, %r276;
	shl.b32 	%r278, %r277, 2;
	mov.u32 	%r279, _ZZ9cuda_gemmIiLi256ELi1ELi1ELi256ELi4ELi4ELi32ELi1ELi0EEviiiPT_S1_S1_iiE3Ash;
	add.s32 	%r280, %r279, %r278;
	ld.shared.u32 	%r389, [%r280];
$L__BB118_54:
	setp.lt.s32 	%p42, %r168, 3;
	@%p42 bra 	$L__BB118_56;
	xor.b32  	%r281, %r16, 2;
	add.s32 	%r282, %r92, %r281;
	shl.b32 	%r283, %r282, 2;
	mov.u32 	%r284, _ZZ9cuda_gemmIiLi256ELi1ELi1ELi256ELi4ELi4ELi32ELi1ELi0EEviiiPT_S1_S1_iiE3Ash;
	add.s32 	%r285, %r284, %r283;
	ld.shared.u32 	%r390, [%r285];
$L__BB118_56:
	setp.lt.s32 	%p43, %r168, 4;
	@%p43 bra 	$L__BB118_58;
	add.s32 	%r286, %r92, %r80;
	shl.b32 	%r287, %r286, 2;
	mov.u32 	%r288, _ZZ9cuda_gemmIiLi256ELi1ELi1ELi256ELi4ELi4ELi32ELi1ELi0EEviiiPT_S1_S1_iiE3Ash;
	add.s32 	%r289, %r288, %r287;
	ld.shared.u32 	%r391, [%r289];
$L__BB118_58:
	setp.lt.s32 	%p44, %r12, %r18;
	@%p44 bra 	$L__BB118_60;
$L__BB118_59:
	add.s32 	%r387, %r387, %r10;
	setp.lt.s32 	%p57, %r387, %r9;
	@%p57 bra 	$L__BB118_50;
	bra.uni 	$L__BB118_86;
$L__BB118_60:
	rem.s32 	%r290, %r2, %r168;
	shl.b32 	%r291, %r290, 2;
	mov.u32 	%r292, _ZZ9cuda_gemmIiLi256ELi1ELi1ELi256ELi4ELi4ELi32ELi1ELi0EEviiiPT_S1_S1_iiE11kron_fac_sh;
	add.s32 	%r102, %r292, %r291;
	mov.u32 	%r392, %r12;
$L__BB118_61:
	mad.lo.s32 	%r294, %r392, 20, %r102;
	ld.shared.u32 	%r104, [%r294];
	mov.b32 	%r394, 0;
	@%p40 bra 	$L__BB118_63;
	shfl.sync.idx.b32	%r295|%p46, %r104, %r81, %r19, -1;
	mul.lo.s32 	%r394, %r295, %r388;
$L__BB118_63:
	@%p41 bra 	$L__BB118_65;
	shfl.sync.idx.b32	%r296|%p48, %r104, %r82, %r19, -1;
	mad.lo.s32 	%r394, %r296, %r389, %r394;
$L__BB118_65:
	@%p42 bra 	$L__BB118_67;
	shfl.sync.idx.b32	%r297|%p50, %r104, %r83, %r19, -1;
	mad.lo.s32 	%r394, %r297, %r390, %r394;
$L__BB118_67:
	@%p43 bra 	$L__BB118_69;
	shfl.sync.idx.b32	%r298|%p52, %r104, %r84, %r19, -1;
	mad.lo.s32 	%r394, %r298, %r391, %r394;
$L__BB118_69:
	mov.u32 	%r396, %r3;
$L__BB118_70:
	shr.u32 	%r114, %r396, 1;
	shfl.sync.down.b32	%r299|%p53, %r394, %r114, %r85, -1;
	add.s32 	%r394, %r299, %r394;
	setp.gt.u32 	%p54, %r396, 3;
	mov.u32 	%r396, %r114;
	@%p54 bra 	$L__BB118_70;
	rem.u32 	%r300, %r2, %r4;
	setp.eq.s32 	%p55, %r300, 0;
	@%p55 bra 	$L__BB118_72;
	bra.uni 	$L__BB118_73;
$L__BB118_72:
	mad.lo.s32 	%r301, %r392, %r9, %r91;
	shl.b32 	%r302, %r301, 2;
	mov.u32 	%r303, _ZZ9cuda_gemmIiLi256ELi1ELi1ELi256ELi4ELi4ELi32ELi1ELi0EEviiiPT_S1_S1_iiE3Csh;
	add.s32 	%r304, %r303, %r302;
	st.shared.u32 	[%r304], %r394;
$L__BB118_73:
	add.s32 	%r392, %r392, %r14;
	setp.lt.s32 	%p56, %r392, %r18;
	@%p56 bra 	$L__BB118_61;
	bra.uni 	$L__BB118_59;
$L__BB118_74:
	setp.lt.s32 	%p25, %r12, %r18;
	@%p25 bra 	$L__BB118_75;
	bra.uni 	$L__BB118_85;
$L__BB118_75:
	rem.u32 	%r247, %r2, %r168;
	shl.b32 	%r248, %r247, 2;
	mov.u32 	%r249, _ZZ9cuda_gemmIiLi256ELi1ELi1ELi256ELi4ELi4ELi32ELi1ELi0EEviiiPT_S1_S1_iiE11kron_fac_sh;
	add.s32 	%r125, %r249, %r248;
	mov.u32 	%r408, %r12;
$L__BB118_76:
	mad.lo.s32 	%r251, %r408, 20, %r125;
	ld.shared.u32 	%r135, [%r251];
	mov.b32 	%r410, 0;
	@%p21 bra 	$L__BB118_78;
	shfl.sync.idx.b32	%r252|%p27, %r135, %r76, %r19, -1;
	mul.lo.s32 	%r410, %r252, %r404;
$L__BB118_78:
	@%p22 bra 	$L__BB118_80;
	shfl.sync.idx.b32	%r253|%p29, %r135, %r77, %r19, -1;
	mad.lo.s32 	%r410, %r253, %r401, %r410;
$L__BB118_80:
	@%p23 bra 	$L__BB118_82;
	shfl.sync.idx.b32	%r254|%p31, %r135, %r78, %r19, -1;
	mad.lo.s32 	%r410, %r254, %r400, %r410;
$L__BB118_82:
	@%p24 bra 	$L__BB118_84;
	shfl.sync.idx.b32	%r255|%p33, %r135, %r79, %r19, -1;
	mad.lo.s32 	%r410, %r255, %r399, %r410;
$L__BB118_84:
	mad.lo.s32 	%r256, %r408, %r9, %r123;
	shl.b32 	%r257, %r256, 2;
	mov.u32 	%r258, _ZZ9cuda_gemmIiLi256ELi1ELi1ELi256ELi4ELi4ELi32ELi1ELi0EEviiiPT_S1_S1_iiE3Csh;
	add.s32 	%r259, %r258, %r257;
	st.shared.u32 	[%r259], %r410;
	add.s32 	%r408, %r408, %r14;
	setp.lt.s32 	%p34, %r408, %r18;
	@%p34 bra 	$L__BB118_76;
$L__BB118_85:
	add.s32 	%r403, %r403, %r10;
	setp.lt.s32 	%p35, %r403, %r9;
	@%p35 bra 	$L__BB118_41;
$L__BB118_86:
	setp.eq.s32 	%p77, %r23, 3;
	bar.sync 	0;
	@%p77 bra 	$L__BB118_89;
	shl.b32 	%r347, %r418, 2;
	mov.u32 	%r348, _ZZ9cuda_gemmIiLi256ELi1ELi1ELi256ELi4ELi4ELi32ELi1ELi0EEviiiPT_S1_S1_iiE3Csh;
	add.s32 	%r414, %r348, %r347;
	shl.b32 	%r147, %r13, 2;
	add.s32 	%r349, %r418, %r20;
	mul.wide.u32 	%rd24, %r349, 4;
	add.s64 	%rd33, %rd2, %rd24;
	mul.wide.u32 	%rd5, %r13, 4;
	neg.s32 	%r413, %r22;
	mad.lo.s32 	%r418, %r13, %r22, %r418;
$L__BB118_88:
	.pragma "nounroll";
	ld.shared.u32 	%r350, [%r414];
	st.global.u32 	[%rd33], %r350;
	add.s32 	%r414, %r414, %r147;
	add.s64 	%rd33, %rd33, %rd5;
	add.s32 	%r413, %r413, 1;
	setp.ne.s32 	%p78, %r413, 0;
	@%p78 bra 	$L__BB118_88;
$L__BB118_89:
	setp.lt.u32 	%p79, %r21, 3;
	@%p79 bra 	$L__BB118_92;
	shl.b32 	%r155, %r13, 2;
	shl.b32 	%r351, %r418, 2;
	mov.u32 	%r352, _ZZ9cuda_gemmIiLi256ELi1ELi1ELi256ELi4ELi4ELi32ELi1ELi0EEviiiPT_S1_S1_iiE3Csh;
	add.s32 	%r417, %r352, %r351;
	shl.b32 	%r157, %r13, 4;
	shl.b32 	%r158, %r13, 3;
	mul.lo.s32 	%r159, %r13, 12;
	mul.wide.u32 	%rd25, %r13, 4;
	add.s64 	%rd8, %rd2, %rd25;
	add.s32 	%r416, %r418, %r20;
	mul.wide.u32 	%rd26, %r13, 8;
	add.s64 	%rd9, %rd2, %rd26;
	mul.wide.u32 	%rd27, %r13, 12;
	add.s64 	%rd10, %rd2, %rd27;
$L__BB118_91:
	mul.wide.s32 	%rd28, %r416, 4;
	add.s64 	%rd29, %rd8, %rd28;
	add.s64 	%rd30, %rd9, %rd28;
	add.s64 	%rd31, %rd10, %rd28;
	add.s64 	%rd32, %rd2, %rd28;
	ld.shared.u32 	%r353, [%r417];
	st.global.u32 	[%rd32], %r353;
	add.s32 	%r354, %r417, %r155;
	ld.shared.u32 	%r355, [%r354];
	st.global.u32 	[%rd29], %r355;
	add.s32 	%r356, %r417, %r158;
	ld.shared.u32 	%r357, [%r356];
	st.global.u32 	[%rd30], %r357;
	add.s32 	%r358, %r417, %r159;
	ld.shared.u32 	%r359, [%r358];
	st.global.u32 	[%rd31], %r359;
	add.s32 	%r418, %r418, %r155;
	add.s32 	%r417, %r417, %r157;
	add.s32 	%r416, %r416, %r155;
	setp.lt.u32 	%p80, %r418, 256;
	@%p80 bra 	$L__BB118_91;
$L__BB118_92:
	ret;

}
	// .globl	_Z9cuda_gemmIiLi256ELi1ELi1ELi256ELi4ELi4ELi32ELi1ELi1EEviiiPT_S1_S1_ii
.visible .entry _Z9cuda_gemmIiLi256ELi1ELi1ELi256ELi4ELi4ELi32ELi1ELi1EEviiiPT_S1_S1_ii(
	.param .u32 _Z9cuda_gemmIiLi256ELi1ELi1ELi256ELi4ELi4ELi32ELi1ELi1EEviiiPT_S1_S1_ii_param_0,
	.param .u32 _Z9cuda_gemmIiLi256ELi1ELi1ELi256ELi4ELi4ELi32ELi1ELi1EEviiiPT_S1_S1_ii_param_1,
	.param .u32 _Z9cuda_gemmIiLi256ELi1ELi1ELi256ELi4ELi4ELi32ELi1ELi1EEviiiPT_S1_S1_ii_param_2,
	.param .u64 .ptr .align 1 _Z9cuda_gemmIiLi256ELi1ELi1ELi256ELi4ELi4ELi32ELi1ELi1EEviiiPT_S1_S1_ii_param_3,
	.param .u64 .ptr .align 1 _Z9cuda_gemmIiLi256ELi1ELi1ELi256ELi4ELi4ELi32ELi1ELi1EEviiiPT_S1_S1_ii_param_4,
	.param .u64 .ptr .align 1 _Z9cuda_gemmIiLi256ELi1ELi1ELi256ELi4ELi4ELi32ELi1ELi1EEviiiPT_S1_S1_ii_param_5,
	.param .u32 _Z9cuda_gemmIiLi256ELi1ELi1ELi256ELi4ELi4ELi32ELi1ELi1EEviiiPT_S1_S1_ii_param_6,
	.param .u32 _Z9cuda_gemmIiLi256ELi1ELi1ELi256ELi4ELi4ELi32ELi1ELi1EEviiiPT_S1_S1_ii_param_7
)
.maxntid 256
{
	.reg .pred 	%p<22>;
	.reg .b32 	%r<187>;
	.reg .b64 	%rd<47>;
	// demoted variable
	.shared .align 128 .b8 _ZZ9cuda_gemmIiLi256ELi1ELi1ELi256ELi4ELi4ELi32ELi1ELi1EEviiiPT_S1_S1_iiE11kron_fac_sh[80];
	// demoted variable
	.shared .align 128 .b8 _ZZ9cuda_gemmIiLi256ELi1ELi1ELi256ELi4ELi4ELi32ELi1ELi1EEviiiPT_S1_S1_iiE3Ash[1024];
	// demoted variable
	.shared .align 128 .b8 _ZZ9cuda_gemmIiLi256ELi1ELi1ELi256ELi4ELi4ELi32ELi1ELi1EEviiiPT_S1_S1_iiE3Csh[1024];
	ld.param.u64 	%rd22, [_Z9cuda_gemmIiLi256ELi1ELi1ELi256ELi4ELi4ELi32ELi1ELi1EEviiiPT_S1_S1_ii_param_3];
	ld.param.u64 	%rd21, [_Z9cuda_gemmIiLi256ELi1ELi1ELi256ELi4ELi4ELi32ELi1ELi1EEviiiPT_S1_S1_ii_param_4];
	ld.param.u64 	%rd23, [_Z9cuda_gemmIiLi256ELi1ELi1ELi256ELi4ELi4ELi32ELi1ELi1EEviiiPT_S1_S1_ii_param_5];
	cvta.to.global.u64 	%rd1, %rd22;
	cvta.to.global.u64 	%rd2, %rd23;
	mov.u32 	%r186, %tid.x;
	setp.gt.u32 	%p1, %r186, 15;
	@%p1 bra 	$L__BB119_3;
	mov.u32 	%r2, %ntid.x;
	mul.wide.u32 	%rd24, %r186, 4;
	cvta.to.global.u64 	%rd25, %rd21;
	add.s64 	%rd44, %rd25, %rd24;
	mul.wide.u32 	%rd4, %r2, 4;
	mov.u32 	%r84, _ZZ9cuda_gemmIiLi256ELi1ELi1ELi256ELi4ELi4ELi32ELi1ELi1EEviiiPT_S1_S1_iiE11kron_fac_sh;
	mov.u32 	%r168, %r186;
$L__BB119_2:
	ld.global.u32 	%r82, [%rd44];
	and.b32  	%r83, %r168, 3;
	mad.lo.s32 	%r85, %r83, 20, %r84;
	and.b32  	%r86, %r168, -4;
	add.s32 	%r87, %r85, %r86;
	st.shared.u32 	[%r87], %r82;
	add.s32 	%r168, %r168, %r2;
	add.s64 	%rd44, %rd44, %rd4;
	setp.lt.u32 	%p2, %r168, 16;
	@%p2 bra 	$L__BB119_2;
$L__BB119_3:
	and.b32  	%r5, %r186, 63;
	mov.u32 	%r6, %ntid.x;
	mov.u32 	%r7, %ctaid.y;
	mov.u32 	%r88, %nctaid.y;
	setp.ge.u32 	%p3, %r7, %r88;
	@%p3 bra 	$L__BB119_24;
	and.b32  	%r8, %r186, 3;
	shl.b32 	%r9, %r7, 8;
	add.s32 	%r89, %r186, %r6;
	max.u32 	%r90, %r89, 256;
	setp.lt.u32 	%p4, %r89, 256;
	selp.u32 	%r91, 1, 0, %p4;
	add.s32 	%r92, %r89, %r91;
	sub.s32 	%r93, %r90, %r92;
	div.u32 	%r94, %r93, %r6;
	add.s32 	%r10, %r94, %r91;
	add.s32 	%r95, %r10, 1;
	and.b32  	%r11, %r95, 3;
	and.b32  	%r12, %r10, 3;
	setp.eq.s32 	%p5, %r12, 3;
	mov.u32 	%r174, %r186;
	@%p5 bra 	$L__BB119_7;
	shl.b32 	%r96, %r186, 2;
	mov.u32 	%r97, _ZZ9cuda_gemmIiLi256ELi1ELi1ELi256ELi4ELi4ELi32ELi1ELi1EEviiiPT_S1_S1_iiE3Ash;
	add.s32 	%r170, %r97, %r96;
	shl.b32 	%r14, %r6, 2;
	add.s32 	%r98, %r186, %r9;
	mul.wide.u32 	%rd26, %r98, 4;
	add.s64 	%rd45, %rd1, %rd26;
	mul.wide.u32 	%rd8, %r6, 4;
	neg.s32 	%r169, %r11;
	mad.lo.s32 	%r174, %r6, %r11, %r186;
$L__BB119_6:
	.pragma "nounroll";
	ld.global.u32 	%r99, [%rd45];
	st.shared.u32 	[%r170], %r99;
	add.s32 	%r170, %r170, %r14;
	add.s64 	%rd45, %rd45, %rd8;
	add.s32 	%r169, %r169, 1;
	setp.ne.s32 	%p6, %r169, 0;
	@%p6 bra 	$L__BB119_6;
$L__BB119_7:
	setp.lt.u32 	%p7, %r10, 3;
	@%p7 bra 	$L__BB119_10;
	shl.b32 	%r100, %r174, 2;
	mov.u32 	%r101, _ZZ9cuda_gemmIiLi256ELi1ELi1ELi256ELi4ELi4ELi32ELi1ELi1EEviiiPT_S1_S1_iiE3Ash;
	add.s32 	%r173, %r101, %r100;
	shl.b32 	%r23, %r6, 3;
	mul.wide.u32 	%rd27, %r6, 4;
	add.s64 	%rd11, %rd1, %rd27;
	add.s32 	%r172, %r174, %r9;
	mul.wide.u32 	%rd28, %r6, 8;
	add.s64 	%rd12, %rd1, %rd28;
	mul.wide.u32 	%rd29, %r6, 12;
	add.s64 	%rd13, %rd1, %rd29;
$L__BB119_9:
	mul.wide.s32 	%rd30, %r172, 4;
	add.s64 	%rd31, %rd11, %rd30;
	add.s64 	%rd32, %rd12, %rd30;
	add.s64 	%rd33, %rd13, %rd30;
	add.s64 	%rd34, %rd1, %rd30;
	ld.global.u32 	%r102, [%rd34];
	st.shared.u32 	[%r173], %r102;
	ld.global.u32 	%r103, [%rd31];
	shl.b32 	%r104, %r6, 2;
	add.s32 	%r105, %r173, %r104;
	st.shared.u32 	[%r105], %r103;
	ld.global.u32 	%r106, [%rd32];
	add.s32 	%r107, %r173, %r23;
	st.shared.u32 	[%r107], %r106;
	ld.global.u32 	%r108, [%rd33];
	mad.lo.s32 	%r109, %r6, 12, %r173;
	st.shared.u32 	[%r109], %r108;
	add.s32 	%r174, %r174, %r104;
	shl.b32 	%r110, %r6, 4;
	add.s32 	%r173, %r173, %r110;
	add.s32 	%r172, %r172, %r104;
	setp.lt.u32 	%p8, %r174, 256;
	@%p8 bra 	$L__BB119_9;
$L__BB119_10:
	setp.eq.s32 	%p9, %r12, 3;
	mov.u32 	%r179, %r186;
	@%p9 bra 	$L__BB119_13;
	shl.b32 	%r111, %r186, 2;
	mov.u32 	%r112, _ZZ9cuda_gemmIiLi256ELi1ELi1ELi256ELi4ELi4ELi32ELi1ELi1EEviiiPT_S1_S1_iiE3Csh;
	add.s32 	%r176, %r112, %r111;
	shl.b32 	%r32, %r6, 2;
	neg.s32 	%r175, %r11;
	mad.lo.s32 	%r179, %r6, %r11, %r186;
$L__BB119_12:
	.pragma "nounroll";
	mov.b32 	%r113, 0;
	st.shared.u32 	[%r176], %r113;
	add.s32 	%r176, %r176, %r32;
	add.s32 	%r175, %r175, 1;
	setp.ne.s32 	%p10, %r175, 0;
	@%p10 bra 	$L__BB119_12;
$L__BB119_13:
	setp.lt.u32 	%p11, %r10, 3;
	@%p11 bra 	$L__BB119_16;
	shl.b32 	%r40, %r6, 2;
	shl.b32 	%r114, %r179, 2;
	mov.u32 	%r115, _ZZ9cuda_gemmIiLi256ELi1ELi1ELi256ELi4ELi4ELi32ELi1ELi1EEviiiPT_S1_S1_iiE3Csh;
	add.s32 	%r178, %r115, %r114;
	shl.b32 	%r42, %r6, 4;
	shl.b32 	%r43, %r6, 3;
	mul.lo.s32 	%r44, %r6, 12;
$L__BB119_15:
	mov.b32 	%r116, 0;
	st.shared.u32 	[%r178], %r116;
	add.s32 	%r117, %r178, %r40;
	st.shared.u32 	[%r117], %r116;
	add.s32 	%r118, %r178, %r43;
	st.shared.u32 	[%r118], %r116;
	add.s32 	%r119, %r178, %r44;
	st.shared.u32 	[%r119], %r116;
	add.s32 	%r179, %r179, %r40;
	add.s32 	%r178, %r178, %r42;
	setp.lt.u32 	%p12, %r179, 256;
	@%p12 bra 	$L__BB119_15;
$L__BB119_16:
	shl.b32 	%r120, %r5, 2;
	bar.sync 	0;
	or.b32  	%r121, %r120, %r8;
	shl.b32 	%r122, %r121, 2;
	mov.u32 	%r123, _ZZ9cuda_gemmIiLi256ELi1ELi1ELi256ELi4ELi4ELi32ELi1ELi1EEviiiPT_S1_S1_iiE3Ash;
	add.s32 	%r124, %r123, %r122;
	ld.shared.u32 	%r49, [%r124];
	add.s32 	%r125, %r186, 1;
	and.b32  	%r50, %r125, 3;
	or.b32  	%r126, %r120, %r50;
	shl.b32 	%r127, %r126, 2;
	add.s32 	%r128, %r123, %r127;
	ld.shared.u32 	%r51, [%r128];
	xor.b32  	%r52, %r8, 2;
	or.b32  	%r129, %r120, %r52;
	shl.b32 	%r130, %r129, 2;
	add.s32 	%r131, %r123, %r130;
	ld.shared.u32 	%r53, [%r131];
	add.s32 	%r132, %r186, -1;
	and.b32  	%r54, %r132, 3;
	or.b32  	%r133, %r120, %r54;
	shl.b32 	%r134, %r133, 2;
	add.s32 	%r135, %r123, %r134;
	ld.shared.u32 	%r55, [%r135];
	shr.u32 	%r56, %r6, 6;
	shr.u32 	%r180, %r186, 6;
	shl.b32 	%r136, %r8, 2;
	mov.u32 	%r137, _ZZ9cuda_gemmIiLi256ELi1ELi1ELi256ELi4ELi4ELi32ELi1ELi1EEviiiPT_S1_S1_iiE11kron_fac_sh;
	add.s32 	%r58, %r137, %r136;
$L__BB119_17:
	mad.lo.s32 	%r138, %r180, 20, %r58;
	ld.shared.u32 	%r139, [%r138];
	shfl.sync.idx.b32	%r140|%p13, %r139, %r8, 7199, -1;
	mul.lo.s32 	%r141, %r140, %r49;
	shfl.sync.idx.b32	%r142|%p14, %r139, %r50, 7199, -1;
	mad.lo.s32 	%r143, %r142, %r51, %r141;
	shfl.sync.idx.b32	%r144|%p15, %r139, %r52, 7199, -1;
	mad.lo.s32 	%r145, %r144, %r53, %r143;
	shfl.sync.idx.b32	%r146|%p16, %r139, %r54, 7199, -1;
	mad.lo.s32 	%r147, %r146, %r55, %r145;
	shl.b32 	%r149, %r180, 8;
	or.b32  	%r150, %r149, %r120;
	mov.u32 	%r151, _ZZ9cuda_gemmIiLi256ELi1ELi1ELi256ELi4ELi4ELi32ELi1ELi1EEviiiPT_S1_S1_iiE3Csh;
	add.s32 	%r152, %r151, %r150;
	ld.shared.u32 	%r153, [%r152];
	add.s32 	%r154, %r153, %r147;
	st.shared.u32 	[%r152], %r154;
	add.s32 	%r180, %r180, %r56;
	setp.lt.u32 	%p17, %r180, 4;
	@%p17 bra 	$L__BB119_17;
	setp.eq.s32 	%p18, %r12, 3;
	bar.sync 	0;
	@%p18 bra 	$L__BB119_21;
	shl.b32 	%r155, %r186, 2;
	add.s32 	%r182, %r151, %r155;
	shl.b32 	%r62, %r6, 2;
	add.s32 	%r157, %r186, %r9;
	mul.wide.u32 	%rd35, %r157, 4;
	add.s64 	%rd46, %rd2, %rd35;
	mul.wide.u32 	%rd15, %r6, 4;
	neg.s32 	%r181, %r11;
	mad.lo.s32 	%r186, %r6, %r11, %r186;
$L__BB119_20:
	.pragma "nounroll";
	ld.shared.u32 	%r158, [%r182];
	st.global.u32 	[%rd46], %r158;
	add.s32 	%r182, %r182, %r62;
	add.s64 	%rd46, %rd46, %rd15;
	add.s32 	%r181, %r181, 1;
	setp.ne.s32 	%p19, %r181, 0;
	@%p19 bra 	$L__BB119_20;
$L__BB119_21:
	setp.lt.u32 	%p20, %r10, 3;
	@%p20 bra 	$L__BB119_24;
	shl.b32 	%r70, %r6, 2;
	shl.b32 	%r159, %r186, 2;
	add.s32 	%r185, %r151, %r159;
	shl.b32 	%r72, %r6, 4;
	shl.b32 	%r73, %r6, 3;
	mul.lo.s32 	%r74, %r6, 12;
	mul.wide.u32 	%rd36, %r6, 4;
	add.s64 	%rd18, %rd2, %rd36;
	add.s32 	%r184, %r186, %r9;
	mul.wide.u32 	%rd37, %r6, 8;
	add.s64 	%rd19, %rd2, %rd37;
	mul.wide.u32 	%rd38, %r6, 12;
	add.s64 	%rd20, %rd2, %rd38;
$L__BB119_23:
	mul.wide.s32 	%rd39, %r184, 4;
	add.s64 	%rd40, %rd18, %rd39;
	add.s64 	%rd41, %rd19, %rd39;
	add.s64 	%rd42, %rd20, %rd39;
	add.s64 	%rd43, %rd2, %rd39;
	ld.shared.u32 	%r161, [%r185];
	st.global.u32 	[%rd43], %r161;
	add.s32 	%r162, %r185, %r70;
	ld.shared.u32 	%r163, [%r162];
	st.global.u32 	[%rd40], %r163;
	add.s32 	%r164, %r185, %r73;
	ld.shared.u32 	%r165, [%r164];
	st.global.u32 	[%rd41], %r165;
	add.s32 	%r166, %r185, %r74;
	ld.shared.u32 	%r167, [%r166];
	st.global.u32 	[%rd42], %r167;
	add.s32 	%r186, %r186, %r70;
	add.s32 	%r185, %r185, %r72;
	add.s32 	%r184, %r184, %r70;
	setp.lt.u32 	%p21, %r186, 256;
	@%p21 bra 	$L__BB119_23;
$L__BB119_24:
	ret;

}
	// .globl	_Z9cuda_gemmIiLi256ELi1ELi1ELi256ELi8ELi8ELi32ELi0ELi0EEviiiPT_S1_S1_ii
.visible .entry _Z9cuda_gemmIiLi256ELi1ELi1ELi256ELi8ELi8ELi32ELi0ELi0EEviiiPT_S1_S1_ii(
	.param .u32 _Z9cuda_gemmIiLi256ELi1ELi1ELi256ELi8ELi8ELi32ELi0ELi0EEviiiPT_S1_S1_ii_param_0,
	.param .u32 _Z9cuda_gemmIiLi256ELi1ELi1ELi256ELi8ELi8ELi32ELi0ELi0EEviiiPT_S1_S1_ii_param_1,
	.param .u32 _Z9cuda_gemmIiLi256ELi1ELi1ELi256ELi8ELi8ELi32ELi0ELi0EEviiiPT_S1_S1_ii_param_2,
	.param .u64 .ptr .align 1 _Z9cuda_gemmIiLi256ELi1ELi1ELi256ELi8ELi8ELi32ELi0ELi0EEviiiPT_S1_S1_ii_param_3,
	.param .u64 .ptr .align 1 _Z9cuda_gemmIiLi256ELi1ELi1ELi256ELi8ELi8ELi32ELi0ELi0EEviiiPT_S1_S1_ii_param_4,
	.param .u64 .ptr .align 1 _Z9cuda_gemmIiLi256ELi1ELi1ELi256ELi8ELi8ELi32ELi0ELi0EEviiiPT_S1_S1_ii_param_5,
	.param .u32 _Z9cuda_gemmIiLi256ELi1ELi1ELi256ELi8ELi8ELi32ELi0ELi0EEviiiPT_S1_S1_ii_param_6,
	.param .u32 _Z9cuda_gemmIiLi256ELi1ELi1ELi256ELi8ELi8ELi32ELi0ELi0EEviiiPT_S1_S1_ii_param_7
)
.maxntid 256
{
	.reg .pred 	%p<129>;
	.reg .b32 	%r<682>;
	.reg .b64 	%rd<27>;
	// demoted variable
	.shared .align 128 .b8 _ZZ9cuda_gemmIiLi256ELi1ELi1ELi256ELi8ELi8ELi32ELi0ELi0EEviiiPT_S1_S1_iiE11kron_fac_sh[288];
	// demoted variable
	.shared .align 128 .b8 _ZZ9cuda_gemmIiLi256ELi1ELi1ELi256ELi8ELi8ELi32ELi0ELi0EEviiiPT_S1_S1_iiE3Ash[1024];
	// demoted variable
	.shared .align 128 .b8 _ZZ9cuda_gemmIiLi256ELi1ELi1ELi256ELi8ELi8ELi32ELi0ELi0EEviiiPT_S1_S1_iiE3Csh[1024];
	ld.param.u32 	%r243, [_Z9cuda_gemmIiLi256ELi1ELi1ELi256ELi8ELi8ELi32ELi0ELi0EEviiiPT_S1_S1_ii_param_2];
	ld.param.u64 	%rd5, [_Z9cuda_gemmIiLi256ELi1ELi1ELi256ELi8ELi8ELi32ELi0ELi0EEviiiPT_S1_S1_ii_param_3];
	ld.param.u64 	%rd4, [_Z9cuda_gemmIiLi256ELi1ELi1ELi256ELi8ELi8ELi32ELi0ELi0EEviiiPT_S1_S1_ii_param_4];
	ld.param.u64 	%rd6, [_Z9cuda_gemmIiLi256ELi1ELi1ELi256ELi8ELi8ELi32ELi0ELi0EEviiiPT_S1_S1_ii_param_5];
	ld.param.u32 	%r244, [_Z9cuda_gemmIiLi256ELi1ELi1ELi256ELi8ELi8ELi32ELi0ELi0EEviiiPT_S1_S1_ii_param_6];
	ld.param.u32 	%r245, [_Z9cuda_gemmIiLi256ELi1ELi1ELi256ELi8ELi8ELi32ELi0ELi0EEviiiPT_S1_S1_ii_param_7];
	cvta.to.global.u64 	%rd1, %rd5;
	cvta.to.global.u64 	%rd2, %rd6;
	mov.u32 	%r676, %tid.x;
	and.b32  	%r2, %r676, 31;
	setp.lt.s32 	%p1, %r245, 16;
	shr.u32 	%r3, %r245, 4;
	selp.b32 	%r4, 1, %r3, %p1;
	mul.lo.s32 	%r5, %r245, %r244;
	setp.ge.u32 	%p2, %r676, %r5;
	@%p2 bra 	$L__BB120_3;
	mov.u32 	%r6, %ntid.x;
	cvta.to.global.u64 	%rd3, %rd4;
	mov.u32 	%r584, %r676;
$L__BB120_2:
	mul.wide.u32 	%rd7, %r584, 4;
	add.s64 	%rd8, %rd3, %rd7;
	ld.global.u32 	%r246, [%rd8];
	rem.u32 	%r247, %r584, %r244;
	mov.u32 	%r248, _ZZ9cuda_gemmIiLi256ELi1ELi1ELi256ELi8ELi8ELi32ELi0ELi0EEviiiPT_S1_S1_iiE11kron_fac_sh;
	mad.lo.s32 	%r249, %r247, 36, %r248;
	div.u32 	%r250, %r584, %r245;
	shl.b32 	%r251, %r250, 2;
	add.s32 	%r252, %r249, %r251;
	st.shared.u32 	[%r252], %r246;
	add.s32 	%r584, %r584, %r6;
	setp.lt.u32 	%p3, %r584, %r5;
	@%p3 bra 	$L__BB120_2;
$L__BB120_3:
	div.s32 	%r9, 256, %r245;
	mul.lo.s32 	%r253, %r9, %r4;
	min.s32 	%r10, %r253, 256;
	div.u32 	%r12, %r676, %r10;
	mul.lo.s32 	%r254, %r12, %r10;
	sub.s32 	%r255, %r676, %r254;
	div.u32 	%r11, %r255, %r4;
	mov.u32 	%r13, %ntid.x;
	div.u32 	%r14, %r13, %r10;
	mov.u32 	%r15, %ctaid.y;
	mov.u32 	%r256, %nctaid.y;
	setp.ge.u32 	%p4, %r15, %r256;
	@%p4 bra 	$L__BB120_140;
	mov.u32 	%r16, %ctaid.x;
	and.b32  	%r17, %r11, 7;
	rem.u32 	%r257, %r676, %r4;
	shl.b32 	%r18, %r257, 3;
	min.s32 	%r19, %r244, 8;
	shl.b32 	%r258, %r245, 8;
	sub.s32 	%r20, 8223, %r258;
	shl.b32 	%r259, %r16, 8;
	mad.lo.s32 	%r21, %r15, %r243, %r259;
	add.s32 	%r260, %r676, %r13;
	max.u32 	%r261, %r260, 256;
	setp.lt.u32 	%p5, %r260, 256;
	selp.u32 	%r262, 1, 0, %p5;
	add.s32 	%r263, %r260, %r262;
	sub.s32 	%r264, %r261, %r263;
	div.u32 	%r265, %r264, %r13;
	add.s32 	%r22, %r265, %r262;
	add.s32 	%r266, %r22, 1;
	and.b32  	%r23, %r266, 3;
	and.b32  	%r24, %r22, 3;
	setp.eq.s32 	%p6, %r24, 3;
	mov.u32 	%r587, %r676;
	@%p6 bra 	$L__BB120_7;
	mov.b32 	%r586, 0;
	mov.u32 	%r587, %r676;
$L__BB120_6:
	.pragma "nounroll";
	add.s32 	%r268, %r21, %r587;
	mul.wide.s32 	%rd9, %r268, 4;
	add.s64 	%rd10, %rd1, %rd9;
	ld.global.u32 	%r269, [%rd10];
	shl.b32 	%r270, %r587, 2;
	mov.u32 	%r271, _ZZ9cuda_gemmIiLi256ELi1ELi1ELi256ELi8ELi8ELi32ELi0ELi0EEviiiPT_S1_S1_iiE3Ash;
	add.s32 	%r272, %r271, %r270;
	st.shared.u32 	[%r272], %r269;
	add.s32 	%r587, %r587, %r13;
	add.s32 	%r586, %r586, 1;
	setp.ne.s32 	%p7, %r586, %r23;
	@%p7 bra 	$L__BB120_6;
$L__BB120_7:
	setp.lt.u32 	%p8, %r22, 3;
	@%p8 bra 	$L__BB120_10;
	mov.u32 	%r276, _ZZ9cuda_gemmIiLi256ELi1ELi1ELi256ELi8ELi8ELi32ELi0ELi0EEviiiPT_S1_S1_iiE3Ash;
	shl.b32 	%r278, %r13, 2;
	cvt.u64.u32 	%rd13, %r278;
$L__BB120_9:
	add.s32 	%r273, %r21, %r587;
	mul.wide.s32 	%rd11, %r273, 4;
	add.s64 	%rd12, %rd1, %rd11;
	ld.global.u32 	%r274, [%rd12];
	shl.b32 	%r275, %r587, 2;
	add.s32 	%r277, %r276, %r275;
	st.shared.u32 	[%r277], %r274;
	add.s64 	%rd14, %rd12, %rd13;
	ld.global.u32 	%r279, [%rd14];
	add.s32 	%r280, %r277, %r278;
	st.shared.u32 	[%r280], %r279;
	add.s64 	%rd15, %rd14, %rd13;
	ld.global.u32 	%r281, [%rd15];
	add.s32 	%r282, %r280, %r278;
	st.shared.u32 	[%r282], %r281;
	add.s64 	%rd16, %rd15, %rd13;
	ld.global.u32 	%r283, [%rd16];
	add.s32 	%r284, %r282, %r278;
	st.shared.u32 	[%r284], %r283;
	add.s32 	%r587, %r278, %r587;
	setp.lt.u32 	%p9, %r587, 256;
	@%p9 bra 	$L__BB120_9;
$L__BB120_10:
	setp.eq.s32 	%p10, %r24, 3;
	mov.u32 	%r591, %r676;
	@%p10 bra 	$L__BB120_13;
	mov.b32 	%r590, 0;
	mov.u32 	%r287, _ZZ9cuda_gemmIiLi256ELi1ELi1ELi256ELi8ELi8ELi32ELi0ELi0EEviiiPT_S1_S1_iiE3Csh;
	mov.u32 	%r591, %r676;
$L__BB120_12:
	.pragma "nounroll";
	shl.b32 	%r286, %r591, 2;
	add.s32 	%r288, %r287, %r286;
	mov.b32 	%r289, 0;
	st.shared.u32 	[%r288], %r289;
	add.s32 	%r591, %r591, %r13;
	add.s32 	%r590, %r590, 1;
	setp.ne.s32 	%p11, %r590, %r23;
	@%p11 bra 	$L__BB120_12;
$L__BB120_13:
	setp.lt.u32 	%p12, %r22, 3;
	@%p12 bra 	$L__BB120_16;
	mov.u32 	%r291, _ZZ9cuda_gemmIiLi256ELi1ELi1ELi256ELi8ELi8ELi32ELi0ELi0EEviiiPT_S1_S1_iiE3Csh;
	shl.b32 	%r294, %r13, 2;
$L__BB120_15:
	shl.b32 	%r290, %r591, 2;
	add.s32 	%r292, %r291, %r290;
	mov.b32 	%r293, 0;
	st.shared.u32 	[%r292], %r293;
	add.s32 	%r295, %r292, %r294;
	st.shared.u32 	[%r295], %r293;
	add.s32 	%r296, %r295, %r294;
	st.shared.u32 	[%r296], %r293;
	add.s32 	%r297, %r296, %r294;
	st.shared.u32 	[%r297], %r293;
	add.s32 	%r591, %r294, %r591;
	setp.lt.u32 	%p13, %r591, 256;
	@%p13 bra 	$L__BB120_15;
$L__BB120_16:
	setp.lt.s32 	%p14, %r9, 1;
	bar.sync 	0;
	@%p14 bra 	$L__BB120_134;
	setp.ne.s32 	%p15, %r4, 1;
	@%p15 bra 	$L__BB120_55;
	setp.lt.s32 	%p90, %r17, %r245;
	selp.b32 	%r461, 0, %r245, %p90;
	sub.s32 	%r39, %r17, %r461;
	add.s32 	%r462, %r17, 1;
	setp.lt.s32 	%p91, %r462, %r245;
	selp.b32 	%r463, 0, %r245, %p91;
	sub.s32 	%r40, %r462, %r463;
	add.s32 	%r464, %r17, 2;
	setp.lt.s32 	%p92, %r464, %r245;
	selp.b32 	%r465, 0, %r245, %p92;
	sub.s32 	%r41, %r464, %r465;
	add.s32 	%r466, %r17, 3;
	setp.lt.s32 	%p93, %r466, %r245;
	selp.b32 	%r467, 0, %r245, %p93;
	sub.s32 	%r42, %r466, %r467;
	add.s32 	%r468, %r17, 4;
	setp.lt.s32 	%p94, %r468, %r245;
	selp.b32 	%r469, 0, %r245, %p94;
	sub.s32 	%r43, %r468, %r469;
	add.s32 	%r470, %r17, 5;
	setp.lt.s32 	%p95, %r470, %r245;
	selp.b32 	%r471, 0, %r245, %p95;
	sub.s32 	%r44, %r470, %r471;
	add.s32 	%r472, %r17, 6;
	setp.lt.s32 	%p96, %r472, %r245;
	selp.b32 	%r473, 0, %r245, %p96;
	sub.s32 	%r45, %r472, %r473;
	add.s32 	%r474, %r17, 7;
	setp.lt.s32 	%p97, %r474, %r245;
	selp.b32 	%r475, 0, %r245, %p97;
	sub.s32 	%r46, %r474, %r475;
	mov.b32 	%r601, 0;
$L__BB120_19:
	setp.lt.s32 	%p98, %r245, 1;
	add.s32 	%r56, %r601, %r11;
	mad.lo.s32 	%r57, %r56, %r245, %r18;
	@%p98 bra 	$L__BB120_21;
	add.s32 	%r476, %r57, %r17;
	shl.b32 	%r477, %r476, 2;
	mov.u32 	%r478, _ZZ9cuda_gemmIiLi256ELi1ELi1ELi256ELi8ELi8ELi32ELi0ELi0EEviiiPT_S1_S1_iiE3Ash;
	add.s32 	%r479, %r478, %r477;
	ld.shared.u32 	%r602, [%r479];
$L__BB120_21:
	setp.lt.s32 	%p99, %r245, 2;
	@%p99 bra 	$L__BB120_23;
	add.s32 	%r480, %r11, 1;
	and.b32  	%r481, %r480, 7;
	add.s32 	%r482, %r57, %r481;
	shl.b32 	%r483, %r482, 2;
	mov.u32 	%r484, _ZZ9cuda_gemmIiLi256ELi1ELi1ELi256ELi8ELi8ELi32ELi0ELi0EEviiiPT_S1_S1_iiE3Ash;
	add.s32 	%r485, %r484, %r483;
	ld.shared.u32 	%r603, [%r485];
$L__BB120_23:
	setp.lt.s32 	%p100, %r245, 3;
	@%p100 bra 	$L__BB120_25;
	add.s32 	%r486, %r11, 2;
	and.b32  	%r487, %r486, 7;
	add.s32 	%r488, %r57, %r487;
	shl.b32 	%r489, %r488, 2;
	mov.u32 	%r490, _ZZ9cuda_gemmIiLi256ELi1ELi1ELi256ELi8ELi8ELi32ELi0ELi0EEviiiPT_S1_S1_iiE3Ash;
	add.s32 	%r491, %r490, %r489;
	ld.shared.u32 	%r604, [%r491];
$L__BB120_25:
	setp.lt.s32 	%p101, %r245, 4;
	@%p101 bra 	$L__BB120_27;
	add.s32 	%r492, %r11, 3;
	and.b32  	%r493, %r492, 7;
	add.s32 	%r494, %r57, %r493;
	shl.b32 	%r495, %r494, 2;
	mov.u32 	%r496, _ZZ9cuda_gemmIiLi256ELi1ELi1ELi256ELi8ELi8ELi32ELi0ELi0EEviiiPT_S1_S1_iiE3Ash;
	add.s32 	%r497, %r496, %r495;
	ld.shared.u32 	%r605, [%r497];
$L__BB120_27:
	setp.lt.s32 	%p102, %r245, 5;
	@%p102 bra 	$L__BB120_29;
	xor.b32  	%r498, %r17, 4;
	add.s32 	%r499, %r57, %r498;
	shl.b32 	%r500, %r499, 2;
	mov.u32 	%r501, _ZZ9cuda_gemmIiLi256ELi1ELi1ELi256ELi8ELi8ELi32ELi0ELi0EEviiiPT_S1_S1_iiE3Ash;
	add.s32 	%r502, %r501, %r500;
	ld.shared.u32 	%r606, [%r502];
$L__BB120_29:
	setp.lt.s32 	%p103, %r245, 6;
	@%p103 bra 	$L__BB120_31;
	add.s32 	%r503, %r11, 5;
	and.b32  	%r504, %r503, 7;
	add.s32 	%r505, %r57, %r504;
	shl.b32 	%r506, %r505, 2;
	mov.u32 	%r507, _ZZ9cuda_gemmIiLi256ELi1ELi1ELi256ELi8ELi8ELi32ELi0ELi0EEviiiPT_S1_S1_iiE3Ash;
	add.s32 	%r508, %r507, %r506;
	ld.shared.u32 	%r607, [%r508];
$L__BB120_31:
	setp.lt.s32 	%p104, %r245, 7;
	@%p104 bra 	$L__BB120_33;
	add.s32 	%r509, %r11, 6;
	and.b32  	%r510, %r509, 7;
	add.s32 	%r511, %r57, %r510;
	shl.b32 	%r512, %r511, 2;
	mov.u32 	%r513, _ZZ9cuda_gemmIiLi256ELi1ELi1ELi256ELi8ELi8ELi32ELi0ELi0EEviiiPT_S1_S1_iiE3Ash;
	add.s32 	%r514, %r513, %r512;
	ld.shared.u32 	%r608, [%r514];
$L__BB120_33:
	setp.lt.s32 	%p105, %r245, 8;
	@%p105 bra 	$L__BB120_35;
	add.s32 	%r515, %r11, -1;
	and.b32  	%r516, %r515, 7;
	add.s32 	%r517, %r57, %r516;
	shl.b32 	%r518, %r517, 2;
	mov.u32 	%r519, _ZZ9cuda_gemmIiLi256ELi1ELi1ELi256ELi8ELi8ELi32ELi0ELi0EEviiiPT_S1_S1_iiE3Ash;
	add.s32 	%r520, %r519, %r518;
	ld.shared.u32 	%r609, [%r520];
$L__BB120_35:
	setp.lt.s32 	%p106, %r12, %r19;
	@%p106 bra 	$L__BB120_37;
$L__BB120_36:
	add.s32 	%r601, %r601, %r10;
	setp.lt.s32 	%p124, %r601, %r9;
	@%p124 bra 	$L__BB120_19;
	bra.uni 	$L__BB120_134;
$L__BB120_37:
	rem.s32 	%r521, %r2, %r245;
	shl.b32 	%r522, %r521, 2;
	mov.u32 	%r523, _ZZ9cuda_gemmIiLi256ELi1ELi1ELi256ELi8ELi8ELi32ELi0ELi0EEviiiPT_S1_S1_iiE11kron_fac_sh;
	add.s32 	%r75, %r523, %r522;
	mov.u32 	%r610, %r12;
$L__BB120_38:
	mad.lo.s32 	%r525, %r610, 36, %r75;
	ld.shared.u32 	%r77, [%r525];
	mov.b32 	%r612, 0;
	@%p98 bra 	$L__BB120_40;
	shfl.sync.idx.b32	%r526|%p108, %r77, %r39, %r20, -1;
	mul.lo.s32 	%r612, %r526, %r602;
$L__BB120_40:
	@%p99 bra 	$L__BB120_42;
	shfl.sync.idx.b32	%r527|%p110, %r77, %r40, %r20, -1;
	mad.lo.s32 	%r612, %r527, %r603, %r612;
$L__BB120_42:
	@%p100 bra 	$L__BB120_44;
	shfl.sync.idx.b32	%r528|%p112, %r77, %r41, %r20, -1;
	mad.lo.s32 	%r612, %r528, %r604, %r612;
$L__BB120_44:
	@%p101 bra 	$L__BB120_46;
	shfl.sync.idx.b32	%r529|%p114, %r77, %r42, %r20, -1;
	mad.lo.s32 	%r612, %r529, %r605, %r612;
$L__BB120_46:
	@%p102 bra 	$L__BB120_48;
	shfl.sync.idx.b32	%r530|%p116, %r77, %r43, %r20, -1;
	mad.lo.s32 	%r612, %r530, %r606, %r612;
$L__BB120_48:
	@%p103 bra 	$L__BB120_50;
	shfl.sync.idx.b32	%r531|%p118, %r77, %r44, %r20, -1;
	mad.lo.s32 	%r612, %r531, %r607, %r612;
$L__BB120_50:
	setp.lt.s32 	%p119, %r245, 7;
	@%p119 bra 	$L__BB120_52;
	shfl.sync.idx.b32	%r532|%p120, %r77, %r45, %r20, -1;
	mad.lo.s32 	%r612, %r532, %r608, %r612;
$L__BB120_52:
	setp.lt.s32 	%p121, %r245, 8;
	@%p121 bra 	$L__BB120_54;
	shfl.sync.idx.b32	%r533|%p122, %r77, %r46, %r20, -1;
	mad.lo.s32 	%r612, %r533, %r609, %r612;
$L__BB120_54:
	mad.lo.s32 	%r534, %r610, %r9, %r56;
	shl.b32 	%r535, %r534, 2;
	mov.u32 	%r536, _ZZ9cuda_gemmIiLi256ELi1ELi1ELi256ELi8ELi8ELi32ELi0ELi0EEviiiPT_S1_S1_iiE3Csh;
	add.s32 	%r537, %r536, %r535;
	ld.shared.u32 	%r538, [%r537];
	add.s32 	%r539, %r538, %r612;
	st.shared.u32 	[%r537], %r539;
	add.s32 	%r610, %r610, %r14;
	setp.lt.s32 	%p123, %r610, %r19;
	@%p123 bra 	$L__BB120_38;
	bra.uni 	$L__BB120_36;
$L__BB120_55:
	setp.gt.u32 	%p16, %r245, 31;
	@%p16 bra 	$L__BB120_73;
	setp.lt.u32 	%p17, %r17, %r245;
	selp.b32 	%r300, 0, %r245, %p17;
	sub.s32 	%r95, %r17, %r300;
	add.s32 	%r301, %r17, 1;
	setp.lt.u32 	%p18, %r301, %r245;
	selp.b32 	%r302, 0, %r245, %p18;
	sub.s32 	%r96, %r301, %r302;
	add.s32 	%r303, %r17, 2;
	setp.lt.u32 	%p19, %r303, %r245;
	selp.b32 	%r304, 0, %r245, %p19;
	sub.s32 	%r97, %r303, %r304;
	add.s32 	%r305, %r17, 3;
	setp.lt.u32 	%p20, %r305, %r245;
	selp.b32 	%r306, 0, %r245, %p20;
	sub.s32 	%r98, %r305, %r306;
	add.s32 	%r307, %r17, 4;
	setp.lt.u32 	%p21, %r307, %r245;
	selp.b32 	%r308, 0, %r245, %p21;
	sub.s32 	%r99, %r307, %r308;
	add.s32 	%r309, %r17, 5;
	setp.lt.u32 	%p22, %r309, %r245;
	selp.b32 	%r310, 0, %r245, %p22;
	sub.s32 	%r100, %r309, %r310;
	add.s32 	%r311, %r17, 6;
	setp.lt.u32 	%p23, %r311, %r245;
	selp.b32 	%r312, 0, %r245, %p23;
	sub.s32 	%r101, %r311, %r312;
	add.s32 	%r313, %r17, 7;
	setp.lt.u32 	%p24, %r313, %r245;
	selp.b32 	%r314, 0, %r245, %p24;
	sub.s32 	%r102, %r313, %r314;
	mov.b32 	%r655, 0;
$L__BB120_57:
	setp.eq.s32 	%p25, %r245, 0;
	add.s32 	%r173, %r655, %r11;
	mad.lo.s32 	%r174, %r173, %r245, %r18;
	@%p25 bra 	$L__BB120_59;
	add.s32 	%r315, %r174, %r17;
	shl.b32 	%r316, %r315, 2;
	mov.u32 	%r317, _ZZ9cuda_gemmIiLi256ELi1ELi1ELi256ELi8ELi8ELi32ELi0ELi0EEviiiPT_S1_S1_iiE3Ash;
	add.s32 	%r318, %r317, %r316;
	ld.shared.u32 	%r656, [%r318];
$L__BB120_59:
	setp.lt.u32 	%p26, %r245, 2;
	@%p26 bra 	$L__BB120_61;
	add.s32 	%r319, %r11, 1;
	and.b32  	%r320, %r319, 7;
	add.s32 	%r321, %r174, %r320;
	shl.b32 	%r322, %r321, 2;
	mov.u32 	%r323, _ZZ9cuda_gemmIiLi256ELi1ELi1ELi256ELi8ELi8ELi32ELi0ELi0EEviiiPT_S1_S1_iiE3Ash;
	add.s32 	%r324, %r323, %r322;
	ld.shared.u32 	%r653, [%r324];
$L__BB120_61:
	setp.lt.u32 	%p27, %r245, 3;
	@%p27 bra 	$L__BB120_63;
	add.s32 	%r325, %r11, 2;
	and.b32  	%r326, %r325, 7;
	add.s32 	%r327, %r174, %r326;
	shl.b32 	%r328, %r327, 2;
	mov.u32 	%r329, _ZZ9cuda_gemmIiLi256ELi1ELi1ELi256ELi8ELi8ELi32ELi0ELi0EEviiiPT_S1_S1_iiE3Ash;
	add.s32 	%r330, %r329, %r328;
	ld.shared.u32 	%r652, [%r330];
$L__BB120_63:
	setp.lt.u32 	%p28, %r245, 4;
	@%p28 bra 	$L__BB120_65;
	add.s32 	%r331, %r11, 3;
	and.b32  	%r332, %r331, 7;
	add.s32 	%r333, %r174, %r332;
	shl.b32 	%r334, %r333, 2;
	mov.u32 	%r335, _ZZ9cuda_gemmIiLi256ELi1ELi1ELi256ELi8ELi8ELi32ELi0ELi0EEviiiPT_S1_S1_iiE3Ash;
	add.s32 	%r336, %r335, %r334;
	ld.shared.u32 	%r651, [%r336];
$L__BB120_65:
	setp.lt.u32 	%p29, %r245, 5;
	@%p29 bra 	$L__BB120_67;
	xor.b32  	%r337, %r17, 4;
	add.s32 	%r338, %r174, %r337;
	shl.b32 	%r339, %r338, 2;
	mov.u32 	%r340, _ZZ9cuda_gemmIiLi256ELi1ELi1ELi256ELi8ELi8ELi32ELi0ELi0EEviiiPT_S1_S1_iiE3Ash;
	add.s32 	%r341, %r340, %r339;
	ld.shared.u32 	%r650, [%r341];
$L__BB120_67:
	setp.lt.u32 	%p30, %r245, 6;
	@%p30 bra 	$L__BB120_69;
	add.s32 	%r342, %r11, 5;
	and.b32  	%r343, %r342, 7;
	add.s32 	%r344, %r174, %r343;
	shl.b32 	%r345, %r344, 2;
	mov.u32 	%r346, _ZZ9cuda_gemmIiLi256ELi1ELi1ELi256ELi8ELi8ELi32ELi0ELi0EEviiiPT_S1_S1_iiE3Ash;
	add.s32 	%r347, %r346, %r345;
	ld.shared.u32 	%r649, [%r347];
$L__BB120_69:
	setp.lt.u32 	%p31, %r245, 7;
	@%p31 bra 	$L__BB120_71;
	add.s32 	%r348, %r11, 6;
	and.b32  	%r349, %r348, 7;
	add.s32 	%r350, %r174, %r349;
	shl.b32 	%r351, %r350, 2;
	mov.u32 	%r352, _ZZ9cuda_gemmIiLi256ELi1ELi1ELi256ELi8ELi8ELi32ELi0ELi0EEviiiPT_S1_S1_iiE3Ash;
	add.s32 	%r353, %r352, %r351;
	ld.shared.u32 	%r648, [%r353];
$L__BB120_71:
	setp.lt.u32 	%p32, %r245, 8;
	@%p32 bra 	$L__BB120_114;
	add.s32 	%r354, %r11, -1;
	and.b32  	%r355, %r354, 7;
	add.s32 	%r356, %r174, %r355;
	shl.b32 	%r357, %r356, 2;
	mov.u32 	%r358, _ZZ9cuda_gemmIiLi256ELi1ELi1ELi256ELi8ELi8ELi32ELi0ELi0EEviiiPT_S1_S1_iiE3Ash;
	add.s32 	%r359, %r358, %r357;
	ld.shared.u32 	%r647, [%r359];
	bra.uni 	$L__BB120_114;
$L__BB120_73:
	setp.lt.s32 	%p52, %r17, %r245;
	selp.b32 	%r379, 0, %r245, %p52;
	sub.s32 	%r103, %r17, %r379;
	add.s32 	%r380, %r17, 1;
	setp.lt.s32 	%p53, %r380, %r245;
	selp.b32 	%r381, 0, %r245, %p53;
	sub.s32 	%r104, %r380, %r381;
	add.s32 	%r382, %r17, 2;
	setp.lt.s32 	%p54, %r382, %r245;
	selp.b32 	%r383, 0, %r245, %p54;
	sub.s32 	%r105, %r382, %r383;
	add.s32 	%r384, %r17, 3;
	setp.lt.s32 	%p55, %r384, %r245;
	selp.b32 	%r385, 0, %r245, %p55;
	sub.s32 	%r106, %r384, %r385;
	add.s32 	%r386, %r17, 4;
	setp.lt.s32 	%p56, %r386, %r245;
	selp.b32 	%r387, 0, %r245, %p56;
	sub.s32 	%r107, %r386, %r387;
	add.s32 	%r388, %r17, 5;
	setp.lt.s32 	%p57, %r388, %r245;
	selp.b32 	%r389, 0, %r245, %p57;
	sub.s32 	%r108, %r388, %r389;
	add.s32 	%r390, %r17, 6;
	setp.lt.s32 	%p58, %r390, %r245;
	selp.b32 	%r391, 0, %r245, %p58;
	sub.s32 	%r109, %r390, %r391;
	add.s32 	%r392, %r17, 7;
	setp.lt.s32 	%p59, %r392, %r245;
	selp.b32 	%r393, 0, %r245, %p59;
	sub.s32 	%r110, %r392, %r393;
	shl.b32 	%r394, %r4, 8;
	sub.s32 	%r111, 8223, %r394;
	mov.b32 	%r627, 0;
$L__BB120_74:
	setp.lt.s32 	%p60, %r245, 1;
	add.s32 	%r121, %r627, %r11;
	mad.lo.s32 	%r122, %r121, %r245, %r18;
	@%p60 bra 	$L__BB120_76;
	add.s32 	%r395, %r122, %r17;
	shl.b32 	%r396, %r395, 2;
	mov.u32 	%r397, _ZZ9cuda_gemmIiLi256ELi1ELi1ELi256ELi8ELi8ELi32ELi0ELi0EEviiiPT_S1_S1_iiE3Ash;
	add.s32 	%r398, %r397, %r396;
	ld.shared.u32 	%r628, [%r398];
$L__BB120_76:
	setp.lt.s32 	%p61, %r245, 2;
	@%p61 bra 	$L__BB120_78;
	add.s32 	%r399, %r11, 1;
	and.b32  	%r400, %r399, 7;
	add.s32 	%r401, %r122, %r400;
	shl.b32 	%r402, %r401, 2;
	mov.u32 	%r403, _ZZ9cuda_gemmIiLi256ELi1ELi1ELi256ELi8ELi8ELi32ELi0ELi0EEviiiPT_S1_S1_iiE3Ash;
	add.s32 	%r404, %r403, %r402;
	ld.shared.u32 	%r629, [%r404];
$L__BB120_78:
	setp.lt.s32 	%p62, %r245, 3;
	@%p62 bra 	$L__BB120_80;
	add.s32 	%r405, %r11, 2;
	and.b32  	%r406, %r405, 7;
	add.s32 	%r407, %r122, %r406;
	shl.b32 	%r408, %r407, 2;
	mov.u32 	%r409, _ZZ9cuda_gemmIiLi256ELi1ELi1ELi256ELi8ELi8ELi32ELi0ELi0EEviiiPT_S1_S1_iiE3Ash;
	add.s32 	%r410, %r409, %r408;
	ld.shared.u32 	%r630, [%r410];
$L__BB120_80:
	setp.lt.s32 	%p63, %r245, 4;
	@%p63 bra 	$L__BB120_82;
	add.s32 	%r411, %r11, 3;
	and.b32  	%r412, %r411, 7;
	add.s32 	%r413, %r122, %r412;
	shl.b32 	%r414, %r413, 2;
	mov.u32 	%r415, _ZZ9cuda_gemmIiLi256ELi1ELi1ELi256ELi8ELi8ELi32ELi0ELi0EEviiiPT_S1_S1_iiE3Ash;
	add.s32 	%r416, %r415, %r414;
	ld.shared.u32 	%r631, [%r416];
$L__BB120_82:
	setp.lt.s32 	%p64, %r245, 5;
	@%p64 bra 	$L__BB120_84;
	xor.b32  	%r417, %r17, 4;
	add.s32 	%r418, %r122, %r417;
	shl.b32 	%r419, %r418, 2;
	mov.u32 	%r420, _ZZ9cuda_gemmIiLi256ELi1ELi1ELi256ELi8ELi8ELi32ELi0ELi0EEviiiPT_S1_S1_iiE3Ash;
	add.s32 	%r421, %r420, %r419;
	ld.shared.u32 	%r632, [%r421];
$L__BB120_84:
	setp.lt.s32 	%p65, %r245, 6;
	@%p65 bra 	$L__BB120_86;
	add.s32 	%r422, %r11, 5;
	and.b32  	%r423, %r422, 7;
	add.s32 	%r424, %r122, %r423;
	shl.b32 	%r425, %r424, 2;
	mov.u32 	%r426, _ZZ9cuda_gemmIiLi256ELi1ELi1ELi256ELi8ELi8ELi32ELi0ELi0EEviiiPT_S1_S1_iiE3Ash;
	add.s32 	%r427, %r426, %r425;
	ld.shared.u32 	%r633, [%r427];
$L__BB120_86:
	setp.lt.s32 	%p66, %r245, 7;
	@%p66 bra 	$L__BB120_88;
	add.s32 	%r428, %r11, 6;
	and.b32  	%r429, %r428, 7;
	add.s32 	%r430, %r122, %r429;
	shl.b32 	%r431, %r430, 2;
	mov.u32 	%r432, _ZZ9cuda_gemmIiLi256ELi1ELi1ELi256ELi8ELi8ELi32ELi0ELi0EEviiiPT_S1_S1_iiE3Ash;
	add.s32 	%r433, %r432, %r431;
	ld.shared.u32 	%r634, [%r433];
$L__BB120_88:
	setp.lt.s32 	%p67, %r245, 8;
	@%p67 bra 	$L__BB120_90;
	add.s32 	%r434, %r11, -1;
	and.b32  	%r435, %r434, 7;
	add.s32 	%r436, %r122, %r435;
	shl.b32 	%r437, %r436, 2;
	mov.u32 	%r438, _ZZ9cuda_gemmIiLi256ELi1ELi1ELi256ELi8ELi8ELi32ELi0ELi0EEviiiPT_S1_S1_iiE3Ash;
	add.s32 	%r439, %r438, %r437;
	ld.shared.u32 	%r635, [%r439];
$L__BB120_90:
	setp.lt.s32 	%p68, %r12, %r19;
	@%p68 bra 	$L__BB120_92;
$L__BB120_91:
	add.s32 	%r627, %r627, %r10;
	setp.lt.s32 	%p89, %r627, %r9;
	@%p89 bra 	$L__BB120_74;
	bra.uni 	$L__BB120_134;
$L__BB120_92:
	rem.s32 	%r440, %r2, %r245;
	shl.b32 	%r441, %r440, 2;
	mov.u32 	%r442, _ZZ9cuda_gemmIiLi256ELi1ELi1ELi256ELi8ELi8ELi32ELi0ELi0EEviiiPT_S1_S1_iiE11kron_fac_sh;
	add.s32 	%r140, %r442, %r441;
	mov.u32 	%r636, %r12;
$L__BB120_93:
	mad.lo.s32 	%r444, %r636, 36, %r140;
	ld.shared.u32 	%r142, [%r444];
	mov.b32 	%r638, 0;
	@%p60 bra 	$L__BB120_95;
	shfl.sync.idx.b32	%r445|%p70, %r142, %r103, %r20, -1;
	mul.lo.s32 	%r638, %r445, %r628;
$L__BB120_95:
	@%p61 bra 	$L__BB120_97;
	shfl.sync.idx.b32	%r446|%p72, %r142, %r104, %r20, -1;
	mad.lo.s32 	%r638, %r446, %r629, %r638;
$L__BB120_97:
	@%p62 bra 	$L__BB120_99;
	shfl.sync.idx.b32	%r447|%p74, %r142, %r105, %r20, -1;
	mad.lo.s32 	%r638, %r447, %r630, %r638;
$L__BB120_99:
	@%p63 bra 	$L__BB120_101;
	shfl.sync.idx.b32	%r448|%p76, %r142, %r106, %r20, -1;
	mad.lo.s32 	%r638, %r448, %r631, %r638;
$L__BB120_101:
	@%p64 bra 	$L__BB120_103;
	shfl.sync.idx.b32	%r449|%p78, %r142, %r107, %r20, -1;
	mad.lo.s32 	%r638, %r449, %r632, %r638;
$L__BB120_103:
	setp.lt.s32 	%p79, %r245, 6;
	@%p79 bra 	$L__BB120_105;
	shfl.sync.idx.b32	%r450|%p80, %r142, %r108, %r20, -1;
	mad.lo.s32 	%r638, %r450, %r633, %r638;
$L__BB120_105:
	setp.lt.s32 	%p81, %r245, 7;
	@%p81 bra 	$L__BB120_107;
	shfl.sync.idx.b32	%r451|%p82, %r142, %r109, %r20, -1;
	mad.lo.s32 	%r638, %r451, %r634, %r638;
$L__BB120_107:
	setp.lt.s32 	%p83, %r245, 8;
	@%p83 bra 	$L__BB120_109;
	shfl.sync.idx.b32	%r452|%p84, %r142, %r110, %r20, -1;
	mad.lo.s32 	%r638, %r452, %r635, %r638;
$L__BB120_109:
	mov.u32 	%r644, %r3;
$L__BB120_110:
	shr.u32 	%r160, %r644, 1;
	shfl.sync.down.b32	%r453|%p85, %r638, %r160, %r111, -1;
	add.s32 	%r638, %r453, %r638;
	setp.gt.u32 	%p86, %r644, 3;
	mov.u32 	%r644, %r160;
	@%p86 bra 	$L__BB120_110;
	rem.u32 	%r454, %r2, %r4;
	setp.eq.s32 	%p87, %r454, 0;
	@%p87 bra 	$L__BB120_112;
	bra.uni 	$L__BB120_113;
$L__BB120_112:
	mad.lo.s32 	%r455, %r636, %r9, %r121;
	shl.b32 	%r456, %r455, 2;
	mov.u32 	%r457, _ZZ9cuda_gemmIiLi256ELi1ELi1ELi256ELi8ELi8ELi32ELi0ELi0EEviiiPT_S1_S1_iiE3Csh;
	add.s32 	%r458, %r457, %r456;
	st.shared.u32 	[%r458], %r638;
$L__BB120_113:
	add.s32 	%r636, %r636, %r14;
	setp.lt.s32 	%p88, %r636, %r19;
	@%p88 bra 	$L__BB120_93;
	bra.uni 	$L__BB120_91;
$L__BB120_114:
	setp.lt.s32 	%p33, %r12, %r19;
	@%p33 bra 	$L__BB120_115;
	bra.uni 	$L__BB120_133;
$L__BB120_115:
	rem.u32 	%r360, %r2, %r245;
	shl.b32 	%r361, %r360, 2;
	mov.u32 	%r362, _ZZ9cuda_gemmIiLi256ELi1ELi1ELi256ELi8ELi8ELi32ELi0ELi0EEviiiPT_S1_S1_iiE11kron_fac_sh;
	add.s32 	%r175, %r362, %r361;
	mov.u32 	%r664, %r12;
$L__BB120_116:
	mad.lo.s32 	%r364, %r664, 36, %r175;
	ld.shared.u32 	%r193, [%r364];
	mov.b32 	%r666, 0;
	@%p25 bra 	$L__BB120_118;
	shfl.sync.idx.b32	%r365|%p35, %r193, %r95, %r20, -1;
	mul.lo.s32 	%r666, %r365, %r656;
$L__BB120_118:
	@%p26 bra 	$L__BB120_120;
	shfl.sync.idx.b32	%r366|%p37, %r193, %r96, %r20, -1;
	mad.lo.s32 	%r666, %r366, %r653, %r666;
$L__BB120_120:
	@%p27 bra 	$L__BB120_122;
	shfl.sync.idx.b32	%r367|%p39, %r193, %r97, %r20, -1;
	mad.lo.s32 	%r666, %r367, %r652, %r666;
$L__BB120_122:
	@%p28 bra 	$L__BB120_124;
	shfl.sync.idx.b32	%r368|%p41, %r193, %r98, %r20, -1;
	mad.lo.s32 	%r666, %r368, %r651, %r666;
$L__BB120_124:
	@%p29 bra 	$L__BB120_126;
	shfl.sync.idx.b32	%r369|%p43, %r193, %r99, %r20, -1;
	mad.lo.s32 	%r666, %r369, %r650, %r666;
$L__BB120_126:
	@%p30 bra 	$L__BB120_128;
	shfl.sync.idx.b32	%r370|%p45, %r193, %r100, %r20, -1;
	mad.lo.s32 	%r666, %r370, %r649, %r666;
$L__BB120_128:
	setp.lt.u32 	%p46, %r245, 7;
	@%p46 bra 	$L__BB120_130;
	shfl.sync.idx.b32	%r371|%p47, %r193, %r101, %r20, -1;
	mad.lo.s32 	%r666, %r371, %r648, %r666;
$L__BB120_130:
	setp.lt.u32 	%p48, %r245, 8;
	@%p48 bra 	$L__BB120_132;
	shfl.sync.idx.b32	%r372|%p49, %r193, %r102, %r20, -1;
	mad.lo.s32 	%r666, %r372, %r647, %r666;
$L__BB120_132:
	mad.lo.s32 	%r373, %r664, %r9, %r173;
	shl.b32 	%r374, %r373, 2;
	mov.u32 	%r375, _ZZ9cuda_gemmIiLi256ELi1ELi1ELi256ELi8ELi8ELi32ELi0ELi0EEviiiPT_S1_S1_iiE3Csh;
	add.s32 	%r376, %r375, %r374;
	st.shared.u32 	[%r376], %r666;
	add.s32 	%r664, %r664, %r14;
	setp.lt.s32 	%p50, %r664, %r19;
	@%p50 bra 	$L__BB120_116;
$L__BB120_133:
	add.s32 	%r655, %r655, %r10;
	setp.lt.s32 	%p51, %r655, %r9;
	@%p51 bra 	$L__BB120_57;
$L__BB120_134:
	ld.param.u32 	%r583, [_Z9cuda_gemmIiLi256ELi1ELi1ELi256ELi8ELi8ELi32ELi0ELi0EEviiiPT_S1_S1_ii_param_1];
	and.b32  	%r540, %r22, 3;
	setp.eq.s32 	%p125, %r540, 3;
	bar.sync 	0;
	mul.lo.s32 	%r541, %r9, %r16;
	mad.lo.s32 	%r212, %r15, %r583, %r541;
	div.s32 	%r213, %r243, %r245;
	@%p125 bra 	$L__BB120_137;
	shl.b32 	%r542, %r676, 2;
	mov.u32 	%r543, _ZZ9cuda_gemmIiLi256ELi1ELi1ELi256ELi8ELi8ELi32ELi0ELi0EEviiiPT_S1_S1_iiE3Csh;
	add.s32 	%r674, %r543, %r542;
	shl.b32 	%r215, %r13, 2;
	neg.s32 	%r673, %r23;
$L__BB120_136:
	.pragma "nounroll";
	div.s32 	%r544, %r676, %r9;
	mad.lo.s32 	%r545, %r213, %r544, %r212;
	mul.lo.s32 	%r546, %r544, %r9;
	sub.s32 	%r547, %r676, %r546;
	add.s32 	%r548, %r545, %r547;
	ld.shared.u32 	%r549, [%r674];
	mul.wide.s32 	%rd17, %r548, 4;
	add.s64 	%rd18, %rd2, %rd17;
	st.global.u32 	[%rd18], %r549;
	add.s32 	%r676, %r676, %r13;
	add.s32 	%r674, %r674, %r215;
	add.s32 	%r673, %r673, 1;
	setp.ne.s32 	%p126, %r673, 0;
	@%p126 bra 	$L__BB120_136;
$L__BB120_137:
	setp.lt.u32 	%p127, %r22, 3;
	@%p127 bra 	$L__BB120_140;
	shl.b32 	%r550, %r13, 1;
	add.s32 	%r680, %r676, %r550;
	shl.b32 	%r225, %r13, 2;
	mad.lo.s32 	%r679, %r13, 3, %r676;
	add.s32 	%r678, %r13, %r676;
	shl.b32 	%r551, %r676, 2;
	mov.u32 	%r552, _ZZ9cuda_gemmIiLi256ELi1ELi1ELi256ELi8ELi8ELi32ELi0ELi0EEviiiPT_S1_S1_iiE3Csh;
	add.s32 	%r677, %r552, %r551;
	shl.b32 	%r229, %r13, 4;
	shl.b32 	%r230, %r13, 3;
	mul.lo.s32 	%r231, %r13, 12;
$L__BB120_139:
	div.s32 	%r553, %r676, %r9;
	mad.lo.s32 	%r554, %r213, %r553, %r212;
	mul.lo.s32 	%r555, %r553, %r9;
	sub.s32 	%r556, %r676, %r555;
	add.s32 	%r557, %r554, %r556;
	ld.shared.u32 	%r558, [%r677];
	mul.wide.s32 	%rd19, %r557, 4;
	add.s64 	%rd20, %rd2, %rd19;
	st.global.u32 	[%rd20], %r558;
	add.s32 	%r559, %r676, %r13;
	div.s32 	%r560, %r678, %r9;
	mad.lo.s32 	%r561, %r213, %r560, %r212;
	mul.lo.s32 	%r562, %r560, %r9;
	sub.s32 	%r563, %r678, %r562;
	add.s32 	%r564, %r561, %r563;
	add.s32 	%r565, %r677, %r225;
	ld.shared.u32 	%r566, [%r565];
	mul.wide.s32 	%rd21, %r564, 4;
	add.s64 	%rd22, %rd2, %rd21;
	st.global.u32 	[%rd22], %r566;
	add.s32 	%r567, %r559, %r13;
	div.s32 	%r568, %r680, %r9;
	mad.lo.s32 	%r569, %r213, %r568, %r212;
	mul.lo.s32 	%r570, %r568, %r9;
	sub.s32 	%r571, %r680, %r570;
	add.s32 	%r572, %r569, %r571;
	add.s32 	%r573, %r677, %r230;
	ld.shared.u32 	%r574, [%r573];
	mul.wide.s32 	%rd23, %r572, 4;
	add.s64 	%rd24, %rd2, %rd23;
	st.global.u32 	[%rd24], %r574;
	add.s32 	%r575, %r567, %r13;
	div.s32 	%r576, %r679, %r9;
	mad.lo.s32 	%r577, %r213, %r576, %r212;
	mul.lo.s32 	%r578, %r576, %r9;
	sub.s32 	%r579, %r679, %r578;
	add.s32 	%r580, %r577, %r579;
	add.s32 	%r581, %r677, %r231;
	ld.shared.u32 	%r582, [%r581];
	mul.wide.s32 	%rd25, %r580, 4;
	add.s64 	%rd26, %rd2, %rd25;
	st.global.u32 	[%rd26], %r582;
	add.s32 	%r676, %r575, %r13;
	add.s32 	%r680, %r680, %r225;
	add.s32 	%r679, %r679, %r225;
	add.s32 	%r678, %r678, %r225;
	add.s32 	%r677, %r677, %r229;
	setp.lt.u32 	%p128, %r676, 256;
	@%p128 bra 	$L__BB120_139;
$L__BB120_140:
	ret;

}
	// .globl	_Z9cuda_gemmIiLi256ELi1ELi1ELi256ELi8ELi8ELi32ELi0ELi1EEviiiPT_S1_S1_ii
.visible .entry _Z9cuda_gemmIiLi256ELi1ELi1ELi256ELi8ELi8ELi32ELi0ELi1EEviiiPT_S1_S1_ii(
	.param .u32 _Z9cuda_gemmIiLi256ELi1ELi1ELi256ELi8ELi8ELi32ELi0ELi1EEviiiPT_S1_S1_ii_param_0,
	.param .u32 _Z9cuda_gemmIiLi256ELi1ELi1ELi256ELi8ELi8ELi32ELi0ELi1EEviiiPT_S1_S1_ii_param_1,
	.param .u32 _Z9cuda_gemmIiLi256ELi1ELi1ELi256ELi8ELi8ELi32ELi0ELi1EEviiiPT_S1_S1_ii_param_2,
	.param .u64 .ptr .align 1 _Z9cuda_gemmIiLi256ELi1ELi1ELi256ELi8ELi8ELi32ELi0ELi1EEviiiPT_S1_S1_ii_param_3,
	.param .u64 .ptr .align 1 _Z9cuda_gemmIiLi256ELi1ELi1ELi256ELi8ELi8ELi32ELi0ELi1EEviiiPT_S1_S1_ii_param_4,
	.param .u64 .ptr .align 1 _Z9cuda_gemmIiLi256ELi1ELi1ELi256ELi8ELi8ELi32ELi0ELi1EEviiiPT_S1_S1_ii_param_5,
	.param .u32 _Z9cuda_gemmIiLi256ELi1ELi1ELi256ELi8ELi8ELi32ELi0ELi1EEviiiPT_S1_S1_ii_param_6,
	.param .u32 _Z9cuda_gemmIiLi256ELi1ELi1ELi256ELi8ELi8ELi32ELi0ELi1EEviiiPT_S1_S1_ii_param_7
)
.maxntid 256
{
	.reg .pred 	%p<30>;
	.reg .b32 	%r<331>;
	.reg .b64 	%rd<44>;
	// demoted variable
	.shared .align 128 .b8 _ZZ9cuda_gemmIiLi256ELi1ELi1ELi256ELi8ELi8ELi32ELi0ELi1EEviiiPT_S1_S1_iiE11kron_fac_sh[288];
	// demoted variable
	.shared .align 128 .b8 _ZZ9cuda_gemmIiLi256ELi1ELi1ELi256ELi8ELi8ELi32ELi0ELi1EEviiiPT_S1_S1_iiE3Ash[1024];
	// demoted variable
	.shared .align 128 .b8 _ZZ9cuda_gemmIiLi256ELi1ELi1ELi256ELi8ELi8ELi32ELi0ELi1EEviiiPT_S1_S1_iiE3Csh[1024];
	ld.param.u32 	%r116, [_Z9cuda_gemmIiLi256ELi1ELi1ELi256ELi8ELi8ELi32ELi0ELi1EEviiiPT_S1_S1_ii_param_1];
	ld.param.u32 	%r117, [_Z9cuda_gemmIiLi256ELi1ELi1ELi256ELi8ELi8ELi32ELi0ELi1EEviiiPT_S1_S1_ii_param_2];
	ld.param.u64 	%rd11, [_Z9cuda_gemmIiLi256ELi1ELi1ELi256ELi8ELi8ELi32ELi0ELi1EEviiiPT_S1_S1_ii_param_3];
	ld.param.u64 	%rd12, [_Z9cuda_gemmIiLi256ELi1ELi1ELi256ELi8ELi8ELi32ELi0ELi1EEviiiPT_S1_S1_ii_param_4];
	ld.param.u64 	%rd13, [_Z9cuda_gemmIiLi256ELi1ELi1ELi256ELi8ELi8ELi32ELi0ELi1EEviiiPT_S1_S1_ii_param_5];
	cvta.to.global.u64 	%rd1, %rd12;
	cvta.to.global.u64 	%rd2, %rd11;
	cvta.to.global.u64 	%rd3, %rd13;
	mov.u32 	%r325, %tid.x;
	setp.gt.u32 	%p1, %r325, 63;
	@%p1 bra 	$L__BB121_7;
	mov.u32 	%r2, %ntid.x;
	add.s32 	%r118, %r325, %r2;
	max.u32 	%r119, %r118, 64;
	setp.lt.u32 	%p2, %r118, 64;
	selp.u32 	%r120, 1, 0, %p2;
	add.s32 	%r121, %r118, %r120;
	sub.s32 	%r122, %r119, %r121;
	div.u32 	%r123, %r122, %r2;
	add.s32 	%r3, %r123, %r120;
	and.b32  	%r124, %r3, 3;
	setp.eq.s32 	%p3, %r124, 3;
	mov.u32 	%r304, %r325;
	@%p3 bra 	$L__BB121_4;
	mul.wide.u32 	%rd14, %r325, 4;
	add.s64 	%rd43, %rd1, %rd14;
	mul.wide.u32 	%rd5, %r2, 4;
	add.s32 	%r125, %r3, 1;
	and.b32  	%r126, %r125, 3;
	neg.s32 	%r302, %r126;
	mov.u32 	%r304, %r325;
$L__BB121_3:
	.pragma "nounroll";
	ld.global.u32 	%r127, [%rd43];
	and.b32  	%r128, %r304, 7;
	mov.u32 	%r129, _ZZ9cuda_gemmIiLi256ELi1ELi1ELi256ELi8ELi8ELi32ELi0ELi1EEviiiPT_S1_S1_iiE11kron_fac_sh;
	mad.lo.s32 	%r130, %r128, 36, %r129;
	shr.u32 	%r131, %r304, 1;
	and.b32  	%r132, %r131, 2147483644;
	add.s32 	%r133, %r130, %r132;
	st.shared.u32 	[%r133], %r127;
	add.s32 	%r304, %r304, %r2;
	add.s64 	%rd43, %rd43, %rd5;
	add.s32 	%r302, %r302, 1;
	setp.ne.s32 	%p4, %r302, 0;
	@%p4 bra 	$L__BB121_3;
$L__BB121_4:
	setp.lt.u32 	%p5, %r3, 3;
	@%p5 bra 	$L__BB121_7;
	shl.b32 	%r134, %r2, 1;
	add.s32 	%r307, %r304, %r134;
	shl.b32 	%r11, %r2, 2;
	mad.lo.s32 	%r306, %r2, 3, %r304;
	add.s32 	%r305, %r2, %r304;
$L__BB121_6:
	mul.wide.u32 	%rd15, %r304, 4;
	add.s64 	%rd16, %rd1, %rd15;
	ld.global.u32 	%r135, [%rd16];
	and.b32  	%r136, %r304, 7;
	mov.u32 	%r137, _ZZ9cuda_gemmIiLi256ELi1ELi1ELi256ELi8ELi8ELi32ELi0ELi1EEviiiPT_S1_S1_iiE11kron_fac_sh;
	mad.lo.s32 	%r138, %r136, 36, %r137;
	shr.u32 	%r139, %r304, 1;
	and.b32  	%r140, %r139, 2147483644;
	add.s32 	%r141, %r138, %r140;
	st.shared.u32 	[%r141], %r135;
	add.s32 	%r142, %r304, %r2;
	mul.wide.u32 	%rd17, %r305, 4;
	add.s64 	%rd18, %rd1, %rd17;
	ld.global.u32 	%r143, [%rd18];
	and.b32  	%r144, %r305, 7;
	mad.lo.s32 	%r145, %r144, 36, %r137;
	shr.u32 	%r146, %r305, 1;
	and.b32  	%r147, %r146, 2147483644;
	add.s32 	%r148, %r145, %r147;
	st.shared.u32 	[%r148], %r143;
	add.s32 	%r149, %r142, %r2;
	mul.wide.u32 	%rd19, %r307, 4;
	add.s64 	%rd20, %rd1, %rd19;
	ld.global.u32 	%r150, [%rd20];
	and.b32  	%r151, %r307, 7;
	mad.lo.s32 	%r152, %r151, 36, %r137;
	shr.u32 	%r153, %r307, 1;
	and.b32  	%r154, %r153, 2147483644;
	add.s32 	%r155, %r152, %r154;
	st.shared.u32 	[%r155], %r150;
	add.s32 	%r156, %r149, %r2;
	mul.wide.u32 	%rd21, %r306, 4;
	add.s64 	%rd22, %rd1, %rd21;
	ld.global.u32 	%r157, [%rd22];
	and.b32  	%r158, %r306, 7;
	mad.lo.s32 	%r159, %r158, 36, %r137;
	shr.u32 	%r160, %r306, 1;
	and.b32  	%r161, %r160, 2147483644;
	add.s32 	%r162, %r159, %r161;
	st.shared.u32 	[%r162], %r157;
	add.s32 	%r304, %r156, %r2;
	add.s32 	%r307, %r307, %r11;
	add.s32 	%r306, %r306, %r11;
	add.s32 	%r305, %r305, %r11;
	setp.lt.u32 	%p6, %r304, 64;
	@%p6 bra 	$L__BB121_6;
$L__BB121_7:
	mov.u32 	%r22, %ntid.x;
	mov.u32 	%r23, %ctaid.y;
	mov.u32 	%r163, %nctaid.y;
	setp.ge.u32 	%p7, %r23, %r163;
	@%p7 bra 	$L__BB121_28;
	mov.u32 	%r24, %ctaid.x;
	shr.s32 	%r164, %r117, 31;
	shr.u32 	%r165, %r164, 29;
	add.s32 	%r166, %r117, %r165;
	shr.s32 	%r25, %r166, 3;
	shl.b32 	%r26, %r24, 8;
	mul.lo.s32 	%r27, %r23, %r117;
	add.s32 	%r167, %r325, %r22;
	max.u32 	%r168, %r167, 256;
	setp.lt.u32 	%p8, %r167, 256;
	selp.u32 	%r169, 1, 0, %p8;
	add.s32 	%r170, %r167, %r169;
	sub.s32 	%r171, %r168, %r170;
	div.u32 	%r172, %r171, %r22;
	add.s32 	%r28, %r172, %r169;
	add.s32 	%r173, %r28, 1;
	and.b32  	%r29, %r173, 3;
	and.b32  	%r30, %r28, 3;
	setp.eq.s32 	%p9, %r30, 3;
	mov.u32 	%r315, %r325;
	@%p9 bra 	$L__BB121_11;
	shl.b32 	%r174, %r325, 2;
	mov.u32 	%r175, _ZZ9cuda_gemmIiLi256ELi1ELi1ELi256ELi8ELi8ELi32ELi0ELi1EEviiiPT_S1_S1_iiE3Ash;
	add.s32 	%r311, %r175, %r174;
	shl.b32 	%r32, %r22, 2;
	add.s32 	%r176, %r325, %r27;
	add.s32 	%r310, %r176, %r26;
	neg.s32 	%r309, %r29;
	mad.lo.s32 	%r315, %r22, %r29, %r325;
$L__BB121_10:
	.pragma "nounroll";
	mul.wide.s32 	%rd23, %r310, 4;
	add.s64 	%rd24, %rd2, %rd23;
	ld.global.u32 	%r177, [%rd24];
	st.shared.u32 	[%r311], %r177;
	add.s32 	%r311, %r311, %r32;
	add.s32 	%r310, %r310, %r22;
	add.s32 	%r309, %r309, 1;
	setp.ne.s32 	%p10, %r309, 0;
	@%p10 bra 	$L__BB121_10;
$L__BB121_11:
	setp.lt.u32 	%p11, %r28, 3;
	@%p11 bra 	$L__BB121_14;
	shl.b32 	%r178, %r315, 2;
	mov.u32 	%r179, _ZZ9cuda_gemmIiLi256ELi1ELi1ELi256ELi8ELi8ELi32ELi0ELi1EEviiiPT_S1_S1_iiE3Ash;
	add.s32 	%r314, %r179, %r178;
	mul.wide.u32 	%rd25, %r22, 4;
	add.s64 	%rd8, %rd2, %rd25;
	add.s32 	%r180, %r315, %r27;
	add.s32 	%r313, %r180, %r26;
	mul.wide.u32 	%rd26, %r22, 8;
	add.s64 	%rd9, %rd2, %rd26;
	mul.wide.u32 	%rd27, %r22, 12;
	add.s64 	%rd10, %rd2, %rd27;
$L__BB121_13:
	mul.wide.s32 	%rd28, %r313, 4;
	add.s64 	%rd29, %rd8, %rd28;
	add.s64 	%rd30, %rd9, %rd28;
	add.s64 	%rd31, %rd10, %rd28;
	add.s64 	%rd32, %rd2, %rd28;
	ld.global.u32 	%r181, [%rd32];
	st.shared.u32 	[%r314], %r181;
	ld.global.u32 	%r182, [%rd29];
	shl.b32 	%r183, %r22, 2;
	add.s32 	%r184, %r314, %r183;
	st.shared.u32 	[%r184], %r182;
	ld.global.u32 	%r185, [%rd30];
	shl.b32 	%r186, %r22, 3;
	add.s32 	%r187, %r314, %r186;
	st.shared.u32 	[%r187], %r185;
	ld.global.u32 	%r188, [%rd31];
	mad.lo.s32 	%r189, %r22, 12, %r314;
	st.shared.u32 	[%r189], %r188;
	add.s32 	%r315, %r315, %r183;
	shl.b32 	%r190, %r22, 4;
	add.s32 	%r314, %r314, %r190;
	add.s32 	%r313, %r313, %r183;
	setp.lt.u32 	%p12, %r315, 256;
	@%p12 bra 	$L__BB121_13;
$L__BB121_14:
	setp.eq.s32 	%p13, %r30, 3;
	mov.u32 	%r320, %r325;
	@%p13 bra 	$L__BB121_17;
	shl.b32 	%r191, %r325, 2;
	mov.u32 	%r192, _ZZ9cuda_gemmIiLi256ELi1ELi1ELi256ELi8ELi8ELi32ELi0ELi1EEviiiPT_S1_S1_iiE3Csh;
	add.s32 	%r317, %r192, %r191;
	shl.b32 	%r52, %r22, 2;
	neg.s32 	%r316, %r29;
	mad.lo.s32 	%r320, %r22, %r29, %r325;
$L__BB121_16:
	.pragma "nounroll";
	mov.b32 	%r193, 0;
	st.shared.u32 	[%r317], %r193;
	add.s32 	%r317, %r317, %r52;
	add.s32 	%r316, %r316, 1;
	setp.ne.s32 	%p14, %r316, 0;
	@%p14 bra 	$L__BB121_16;
$L__BB121_17:
	setp.lt.u32 	%p15, %r28, 3;
	@%p15 bra 	$L__BB121_20;
	shl.b32 	%r60, %r22, 2;
	shl.b32 	%r194, %r320, 2;
	mov.u32 	%r195, _ZZ9cuda_gemmIiLi256ELi1ELi1ELi256ELi8ELi8ELi32ELi0ELi1EEviiiPT_S1_S1_iiE3Csh;
	add.s32 	%r319, %r195, %r194;
	shl.b32 	%r62, %r22, 4;
	shl.b32 	%r63, %r22, 3;
	mul.lo.s32 	%r64, %r22, 12;
$L__BB121_19:
	mov.b32 	%r196, 0;
	st.shared.u32 	[%r319], %r196;
	add.s32 	%r197, %r319, %r60;
	st.shared.u32 	[%r197], %r196;
	add.s32 	%r198, %r319, %r63;
	st.shared.u32 	[%r198], %r196;
	add.s32 	%r199, %r319, %r64;
	st.shared.u32 	[%r199], %r196;
	add.s32 	%r320, %r320, %r60;
	add.s32 	%r319, %r319, %r62;
	setp.lt.u32 	%p16, %r320, 256;
	@%p16 bra 	$L__BB121_19;
$L__BB121_20:
	shl.b32 	%r200, %r325, 3;
	and.b32  	%r201, %r200, 248;
	bar.sync 	0;
	and.b32  	%r202, %r325, 7;
	or.b32  	%r203, %r201, %r202;
	shl.b32 	%r204, %r203, 2;
	mov.u32 	%r205, _ZZ9cuda_gemmIiLi256ELi1ELi1ELi256ELi8ELi8ELi32ELi0ELi1EEviiiPT_S1_S1_iiE3Ash;
	add.s32 	%r206, %r205, %r204;
	ld.shared.u32 	%r69, [%r206];
	add.s32 	%r207, %r325, 1;
	and.b32  	%r70, %r207, 7;
	or.b32  	%r208, %r201, %r70;
	shl.b32 	%r209, %r208, 2;
	add.s32 	%r210, %r205, %r209;
	ld.shared.u32 	%r71, [%r210];
	add.s32 	%r211, %r325, 2;
	and.b32  	%r72, %r211, 7;
	or.b32  	%r212, %r201, %r72;
	shl.b32 	%r213, %r212, 2;
	add.s32 	%r214, %r205, %r213;
	ld.shared.u32 	%r73, [%r214];
	add.s32 	%r215, %r325, 3;
	and.b32  	%r74, %r215, 7;
	or.b32  	%r216, %r201, %r74;
	shl.b32 	%r217, %r216, 2;
	add.s32 	%r218, %r205, %r217;
	ld.shared.u32 	%r75, [%r218];
	xor.b32  	%r76, %r202, 4;
	or.b32  	%r219, %r201, %r76;
	shl.b32 	%r220, %r219, 2;
	add.s32 	%r221, %r205, %r220;
	ld.shared.u32 	%r77, [%r221];
	add.s32 	%r222, %r325, 5;
	and.b32  	%r78, %r222, 7;
	or.b32  	%r223, %r201, %r78;
	shl.b32 	%r224, %r223, 2;
	add.s32 	%r225, %r205, %r224;
	ld.shared.u32 	%r79, [%r225];
	add.s32 	%r226, %r325, 6;
	and.b32  	%r80, %r226, 7;
	or.b32  	%r227, %r201, %r80;
	shl.b32 	%r228, %r227, 2;
	add.s32 	%r229, %r205, %r228;
	ld.shared.u32 	%r81, [%r229];
	add.s32 	%r230, %r325, -1;
	and.b32  	%r82, %r230, 7;
	or.b32  	%r231, %r201, %r82;
	shl.b32 	%r232, %r231, 2;
	add.s32 	%r233, %r205, %r232;
	ld.shared.u32 	%r83, [%r233];
	shr.u32 	%r321, %r325, 5;
$L__BB121_21:
	and.b32  	%r234, %r325, 7;
	shl.b32 	%r235, %r325, 2;
	and.b32  	%r236, %r235, 28;
	mov.u32 	%r237, _ZZ9cuda_gemmIiLi256ELi1ELi1ELi256ELi8ELi8ELi32ELi0ELi1EEviiiPT_S1_S1_iiE11kron_fac_sh;
	add.s32 	%r238, %r237, %r236;
	mad.lo.s32 	%r239, %r321, 36, %r238;
	ld.shared.u32 	%r240, [%r239];
	shfl.sync.idx.b32	%r241|%p17, %r240, %r234, 6175, -1;
	mul.lo.s32 	%r242, %r241, %r69;
	shfl.sync.idx.b32	%r243|%p18, %r240, %r70, 6175, -1;
	mad.lo.s32 	%r244, %r243, %r71, %r242;
	shfl.sync.idx.b32	%r245|%p19, %r240, %r72, 6175, -1;
	mad.lo.s32 	%r246, %r245, %r73, %r244;
	shfl.sync.idx.b32	%r247|%p20, %r240, %r74, 6175, -1;
	mad.lo.s32 	%r248, %r247, %r75, %r246;
	shfl.sync.idx.b32	%r249|%p21, %r240, %r76, 6175, -1;
	mad.lo.s32 	%r250, %r249, %r77, %r248;
	shfl.sync.idx.b32	%r251|%p22, %r240, %r78, 6175, -1;
	mad.lo.s32 	%r252, %r251, %r79, %r250;
	shfl.sync.idx.b32	%r253|%p23, %r240, %r80, 6175, -1;
	mad.lo.s32 	%r254, %r253, %r81, %r252;
	shfl.sync.idx.b32	%r255|%p24, %r240, %r82, 6175, -1;
	mad.lo.s32 	%r256, %r255, %r83, %r254;
	shl.b32 	%r257, %r321, 7;
	and.b32  	%r258, %r235, 124;
	or.b32  	%r259, %r257, %r258;
	mov.u32 	%r260, _ZZ9cuda_gemmIiLi256ELi1ELi1ELi256ELi8ELi8ELi32ELi0ELi1EEviiiPT_S1_S1_iiE3Csh;
	add.s32 	%r261, %r260, %r259;
	ld.shared.u32 	%r262, [%r261];
	add.s32 	%r263, %r262, %r256;
	st.shared.u32 	[%r261], %r263;
	shr.u32 	%r264, %r22, 5;
	add.s32 	%r321, %r321, %r264;
	setp.lt.u32 	%p25, %r321, 8;
	@%p25 bra 	$L__BB121_21;
	setp.eq.s32 	%p26, %r30, 3;
	bar.sync 	0;
	shl.b32 	%r265, %r24, 5;
	mad.lo.s32 	%r87, %r23, %r116, %r265;
	@%p26 bra 	$L__BB121_25;
	add.s32 	%r323, %r260, %r235;
	shl.b32 	%r89, %r22, 2;
	neg.s32 	%r322, %r29;
$L__BB121_24:
	.pragma "nounroll";
	shr.u32 	%r268, %r325, 5;
	and.b32  	%r269, %r325, 31;
	add.s32 	%r270, %r87, %r269;
	mad.lo.s32 	%r271, %r268, %r25, %r270;
	ld.shared.u32 	%r272, [%r323];
	mul.wide.s32 	%rd33, %r271, 4;
	add.s64 	%rd34, %rd3, %rd33;
	st.global.u32 	[%rd34], %r272;
	add.s32 	%r325, %r325, %r22;
	add.s32 	%r323, %r323, %r89;
	add.s32 	%r322, %r322, 1;
	setp.ne.s32 	%p27, %r322, 0;
	@%p27 bra 	$L__BB121_24;
$L__BB121_25:
	setp.lt.u32 	%p28, %r28, 3;
	@%p28 bra 	$L__BB121_28;
	shl.b32 	%r273, %r22, 1;
	add.s32 	%r329, %r325, %r273;
	shl.b32 	%r99, %r22, 2;
	mad.lo.s32 	%r328, %r22, 3, %r325;
	add.s32 	%r327, %r22, %r325;
	shl.b32 	%r274, %r325, 2;
	add.s32 	%r326, %r260, %r274;
	shl.b32 	%r103, %r22, 4;
	shl.b32 	%r104, %r22, 3;
	mul.lo.s32 	%r105, %r22, 12;
$L__BB121_27:
	shr.u32 	%r276, %r325, 5;
	and.b32  	%r277, %r325, 31;
	add.s32 	%r278, %r87, %r277;
	mad.lo.s32 	%r279, %r276, %r25, %r278;
	ld.shared.u32 	%r280, [%r326];
	mul.wide.s32 	%rd35, %r279, 4;
	add.s64 	%rd36, %rd3, %rd35;
	st.global.u32 	[%rd36], %r280;
	add.s32 	%r281, %r325, %r22;
	shr.u32 	%r282, %r327, 5;
	and.b32  	%r283, %r327, 31;
	add.s32 	%r284, %r87, %r283;
	mad.lo.s32 	%r285, %r282, %r25, %r284;
	add.s32 	%r286, %r326, %r99;
	ld.shared.u32 	%r287, [%r286];
	mul.wide.s32 	%rd37, %r285, 4;
	add.s64 	%rd38, %rd3, %rd37;
	st.global.u32 	[%rd38], %r287;
	add.s32 	%r288, %r281, %r22;
	shr.u32 	%r289, %r329, 5;
	and.b32  	%r290, %r329, 31;
	add.s32 	%r291, %r87, %r290;
	mad.lo.s32 	%r292, %r289, %r25, %r291;
	add.s32 	%r293, %r326, %r104;
	ld.shared.u32 	%r294, [%r293];
	mul.wide.s32 	%rd39, %r292, 4;
	add.s64 	%rd40, %rd3, %rd39;
	st.global.u32 	[%rd40], %r294;
	add.s32 	%r295, %r288, %r22;
	shr.u32 	%r296, %r328, 5;
	and.b32  	%r297, %r328, 31;
	add.s32 	%r298, %r87, %r297;
	mad.lo.s32 	%r299, %r296, %r25, %r298;
	add.s32 	%r300, %r326, %r105;
	ld.shared.u32 	%r301, [%r300];
	mul.wide.s32 	%rd41, %r299, 4;
	add.s64 	%rd42, %rd3, %rd41;
	st.global.u32 	[%rd42], %r301;
	add.s32 	%r325, %r295, %r22;
	add.s32 	%r329, %r329, %r99;
	add.s32 	%r328, %r328, %r99;
	add.s32 	%r327, %r327, %r99;
	add.s32 	%r326, %r326, %r103;
	setp.lt.u32 	%p29, %r325, 256;
	@%p29 bra 	$L__BB121_27;
$L__BB121_28:
	ret;

}
	// .globl	_Z9cuda_gemmIiLi256ELi1ELi1ELi256ELi8ELi8ELi32ELi1ELi0EEviiiPT_S1_S1_ii
.visible .entry _Z9cuda_gemmIiLi256ELi1ELi1ELi256ELi8ELi8ELi32ELi1ELi0EEviiiPT_S1_S1_ii(
	.param .u32 _Z9cuda_gemmIiLi256ELi1ELi1ELi256ELi8ELi8ELi32ELi1ELi0EEviiiPT_S1_S1_ii_param_0,
	.param .u32 _Z9cuda_gemmIiLi256ELi1ELi1ELi256ELi8ELi8ELi32ELi1ELi0EEviiiPT_S1_S1_ii_param_1,
	.param .u32 _Z9cuda_gemmIiLi256ELi1ELi1ELi256ELi8ELi8ELi32ELi1ELi0EEviiiPT_S1_S1_ii_param_2,
	.param .u64 .ptr .align 1 _Z9cuda_gemmIiLi256ELi1ELi1ELi256ELi8ELi8ELi32ELi1ELi0EEviiiPT_S1_S1_ii_param_3,
	.param .u64 .ptr .align 1 _Z9cuda_gemmIiLi256ELi1ELi1ELi256ELi8ELi8ELi32ELi1ELi0EEviiiPT_S1_S1_ii_param_4,
	.param .u64 .ptr .align 1 _Z9cuda_gemmIiLi256ELi1ELi1ELi256ELi8ELi8ELi32ELi1ELi0EEviiiPT_S1_S1_ii_param_5,
	.param .u32 _Z9cuda_gemmIiLi256ELi1ELi1ELi256ELi8ELi8ELi32ELi1ELi0EEviiiPT_S1_S1_ii_param_6,
	.param .u32 _Z9cuda_gemmIiLi256ELi1ELi1ELi256ELi8ELi8ELi32ELi1ELi0EEviiiPT_S1_S1_ii_param_7
)
.maxntid 256
{
	.reg .pred 	%p<129>;
	.reg .b32 	%r<635>;
	.reg .b64 	%rd<34>;
	// demoted variable
	.shared .align 128 .b8 _ZZ9cuda_gemmIiLi256ELi1ELi1ELi256ELi8ELi8ELi32ELi1ELi0EEviiiPT_S1_S1_iiE11kron_fac_sh[288];
	// demoted variable
	.shared .align 128 .b8 _ZZ9cuda_gemmIiLi256ELi1ELi1ELi256ELi8ELi8ELi32ELi1ELi0EEviiiPT_S1_S1_iiE3Ash[1024];
	// demoted variable
	.shared .align 128 .b8 _ZZ9cuda_gemmIiLi256ELi1ELi1ELi256ELi8ELi8ELi32ELi1ELi0EEviiiPT_S1_S1_iiE3Csh[1024];
	ld.param.u64 	%rd12, [_Z9cuda_gemmIiLi256ELi1ELi1ELi256ELi8ELi8ELi32ELi1ELi0EEviiiPT_S1_S1_ii_param_3];
	ld.param.u64 	%rd11, [_Z9cuda_gemmIiLi256ELi1ELi1ELi256ELi8ELi8ELi32ELi1ELi0EEviiiPT_S1_S1_ii_param_4];
	ld.param.u64 	%rd13, [_Z9cuda_gemmIiLi256ELi1ELi1ELi256ELi8ELi8ELi32ELi1ELi0EEviiiPT_S1_S1_ii_param_5];
	ld.param.u32 	%r240, [_Z9cuda_gemmIiLi256ELi1ELi1ELi256ELi8ELi8ELi32ELi1ELi0EEviiiPT_S1_S1_ii_param_6];
	ld.param.u32 	%r241, [_Z9cuda_gemmIiLi256ELi1ELi1ELi256ELi8ELi8ELi32ELi1ELi0EEviiiPT_S1_S1_ii_param_7];
	cvta.to.global.u64 	%rd1, %rd12;
	cvta.to.global.u64 	%rd2, %rd13;
	mov.u32 	%r634, %tid.x;
	and.b32  	%r2, %r634, 31;
	setp.lt.s32 	%p1, %r241, 16;
	shr.u32 	%r3, %r241, 4;
	selp.b32 	%r4, 1, %r3, %p1;
	mul.lo.s32 	%r5, %r241, %r240;
	setp.ge.u32 	%p2, %r634, %r5;
	@%p2 bra 	$L__BB122_3;
	mov.u32 	%r6, %ntid.x;
	cvta.to.global.u64 	%rd3, %rd11;
	mov.u32 	%r540, %r634;
$L__BB122_2:
	mul.wide.u32 	%rd14, %r540, 4;
	add.s64 	%rd15, %rd3, %rd14;
	ld.global.u32 	%r242, [%rd15];
	rem.u32 	%r243, %r540, %r240;
	mov.u32 	%r244, _ZZ9cuda_gemmIiLi256ELi1ELi1ELi256ELi8ELi8ELi32ELi1ELi0EEviiiPT_S1_S1_iiE11kron_fac_sh;
	mad.lo.s32 	%r245, %r243, 36, %r244;
	div.u32 	%r246, %r540, %r241;
	shl.b32 	%r247, %r246, 2;
	add.s32 	%r248, %r245, %r247;
	st.shared.u32 	[%r248], %r242;
	add.s32 	%r540, %r540, %r6;
	setp.lt.u32 	%p3, %r540, %r5;
	@%p3 bra 	$L__BB122_2;
$L__BB122_3:
	div.s32 	%r9, 256, %r241;
	mul.lo.s32 	%r249, %r9, %r4;
	min.s32 	%r10, %r249, 256;
	div.u32 	%r12, %r634, %r10;
	mul.lo.s32 	%r250, %r12, %r10;
	sub.s32 	%r251, %r634, %r250;
	div.u32 	%r11, %r251, %r4;
	mov.u32 	%r13, %ntid.x;
	div.u32 	%r14, %r13, %r10;
	mov.u32 	%r15, %ctaid.y;
	mov.u32 	%r252, %nctaid.y;
	setp.ge.u32 	%p4, %r15, %r252;
	@%p4 bra 	$L__BB122_140;
	and.b32  	%r16, %r11, 7;
	rem.u32 	%r253, %r634, %r4;
	shl.b32 	%r17, %r253, 3;
	min.s32 	%r18, %r240, 8;
	shl.b32 	%r254, %r241, 8;
	sub.s32 	%r19, 8223, %r254;
	shl.b32 	%r20, %r15, 8;
	add.s32 	%r255, %r634, %r13;
	max.u32 	%r256, %r255, 256;
	setp.lt.u32 	%p5, %r255, 256;
	selp.u32 	%r257, 1, 0, %p5;
	add.s32 	%r258, %r255, %r257;
	sub.s32 	%r259, %r256, %r258;
	div.u32 	%r260, %r259, %r13;
	add.s32 	%r21, %r260, %r257;
	add.s32 	%r261, %r21, 1;
	and.b32  	%r22, %r261, 3;
	and.b32  	%r23, %r21, 3;
	setp.eq.s32 	%p6, %r23, 3;
	mov.u32 	%r543, %r634;
	@%p6 bra 	$L__BB122_7;
	mov.b32 	%r542, 0;
	mov.u32 	%r543, %r634;
$L__BB122_6:
	.pragma "nounroll";
	add.s32 	%r263, %r20, %r543;
	mul.wide.u32 	%rd16, %r263, 4;
	add.s64 	%rd17, %rd1, %rd16;
	ld.global.u32 	%r264, [%rd17];
	shl.b32 	%r265, %r543, 2;
	mov.u32 	%r266, _ZZ9cuda_gemmIiLi256ELi1ELi1ELi256ELi8ELi8ELi32ELi1ELi0EEviiiPT_S1_S1_iiE3Ash;
	add.s32 	%r267, %r266, %r265;
	st.shared.u32 	[%r267], %r264;
	add.s32 	%r543, %r543, %r13;
	add.s32 	%r542, %r542, 1;
	setp.ne.s32 	%p7, %r542, %r22;
	@%p7 bra 	$L__BB122_6;
$L__BB122_7:
	setp.lt.u32 	%p8, %r21, 3;
	@%p8 bra 	$L__BB122_10;
	mov.u32 	%r271, _ZZ9cuda_gemmIiLi256ELi1ELi1ELi256ELi8ELi8ELi32ELi1ELi0EEviiiPT_S1_S1_iiE3Ash;
	shl.b32 	%r273, %r13, 2;
	cvt.u64.u32 	%rd20, %r273;
$L__BB122_9:
	add.s32 	%r268, %r20, %r543;
	mul.wide.s32 	%rd18, %r268, 4;
	add.s64 	%rd19, %rd1, %rd18;
	ld.global.u32 	%r269, [%rd19];
	shl.b32 	%r270, %r543, 2;
	add.s32 	%r272, %r271, %r270;
	st.shared.u32 	[%r272], %r269;
	add.s64 	%rd21, %rd19, %rd20;
	ld.global.u32 	%r274, [%rd21];
	add.s32 	%r275, %r272, %r273;
	st.shared.u32 	[%r275], %r274;
	add.s64 	%rd22, %rd21, %rd20;
	ld.global.u32 	%r276, [%rd22];
	add.s32 	%r277, %r275, %r273;
	st.shared.u32 	[%r277], %r276;
	add.s64 	%rd23, %rd22, %rd20;
	ld.global.u32 	%r278, [%rd23];
	add.s32 	%r279, %r277, %r273;
	st.shared.u32 	[%r279], %r278;
	add.s32 	%r543, %r273, %r543;
	setp.lt.u32 	%p9, %r543, 256;
	@%p9 bra 	$L__BB122_9;
$L__BB122_10:
	setp.eq.s32 	%p10, %r23, 3;
	mov.u32 	%r547, %r634;
	@%p10 bra 	$L__BB122_13;
	mov.b32 	%r546, 0;
	mov.u32 	%r282, _ZZ9cuda_gemmIiLi256ELi1ELi1ELi256ELi8ELi8ELi32ELi1ELi0EEviiiPT_S1_S1_iiE3Csh;
	mov.u32 	%r547, %r634;
$L__BB122_12:
	.pragma "nounroll";
	shl.b32 	%r281, %r547, 2;
	add.s32 	%r283, %r282, %r281;
	mov.b32 	%r284, 0;
	st.shared.u32 	[%r283], %r284;
	add.s32 	%r547, %r547, %r13;
	add.s32 	%r546, %r546, 1;
	setp.ne.s32 	%p11, %r546, %r22;
	@%p11 bra 	$L__BB122_12;
$L__BB122_13:
	setp.lt.u32 	%p12, %r21, 3;
	@%p12 bra 	$L__BB122_16;
	mov.u32 	%r286, _ZZ9cuda_gemmIiLi256ELi1ELi1ELi256ELi8ELi8ELi32ELi1ELi0EEviiiPT_S1_S1_iiE3Csh;
	shl.b32 	%r289, %r13, 2;
$L__BB122_15:
	shl.b32 	%r285, %r547, 2;
	add.s32 	%r287, %r286, %r285;
	mov.b32 	%r288, 0;
	st.shared.u32 	[%r287], %r288;
	add.s32 	%r290, %r287, %r289;
	st.shared.u32 	[%r290], %r288;
	add.s32 	%r291, %r290, %r289;
	st.shared.u32 	[%r291], %r288;
	add.s32 	%r292, %r291, %r289;
	st.shared.u32 	[%r292], %r288;
	add.s32 	%r547, %r289, %r547;
	setp.lt.u32 	%p13, %r547, 256;
	@%p13 bra 	$L__BB122_15;
$L__BB122_16:
	setp.lt.s32 	%p14, %r9, 1;
	bar.sync 	0;
	@%p14 bra 	$L__BB122_134;
	setp.ne.s32 	%p15, %r4, 1;
	@%p15 bra 	$L__BB122_55;
	add.s32 	%r451, %r11, 2;
	and.b32  	%r38, %r451, 7;
	add.s32 	%r452, %r11, 3;
	and.b32  	%r39, %r452, 7;
	add.s32 	%r453, %r11, -1;
	and.b32  	%r40, %r453, 7;
	setp.lt.s32 	%p90, %r16, %r241;
	selp.b32 	%r454, 0, %r241, %p90;
	sub.s32 	%r41, %r16, %r454;
	add.s32 	%r455, %r16, 1;
	setp.lt.s32 	%p91, %r455, %r241;
	selp.b32 	%r456, 0, %r241, %p91;
	sub.s32 	%r42, %r455, %r456;
	add.s32 	%r457, %r16, 2;
	setp.lt.s32 	%p92, %r457, %r241;
	selp.b32 	%r458, 0, %r241, %p92;
	sub.s32 	%r43, %r457, %r458;
	add.s32 	%r459, %r16, 3;
	setp.lt.s32 	%p93, %r459, %r241;
	selp.b32 	%r460, 0, %r241, %p93;
	sub.s32 	%r44, %r459, %r460;
	add.s32 	%r461, %r16, 4;
	setp.lt.s32 	%p94, %r461, %r241;
	selp.b32 	%r462, 0, %r241, %p94;
	sub.s32 	%r45, %r461, %r462;
	add.s32 	%r463, %r16, 5;
	setp.lt.s32 	%p95, %r463, %r241;
	selp.b32 	%r464, 0, %r241, %p95;
	sub.s32 	%r46, %r463, %r464;
	add.s32 	%r465, %r16, 6;
	setp.lt.s32 	%p96, %r465, %r241;
	selp.b32 	%r466, 0, %r241, %p96;
	sub.s32 	%r47, %r465, %r466;
	add.s32 	%r467, %r16, 7;
	setp.lt.s32 	%p97, %r467, %r241;
	selp.b32 	%r468, 0, %r241, %p97;
	sub.s32 	%r48, %r467, %r468;
	mov.b32 	%r557, 0;
$L__BB122_19:
	setp.lt.s32 	%p98, %r241, 1;
	add.s32 	%r58, %r557, %r11;
	mad.lo.s32 	%r59, %r58, %r241, %r17;
	@%p98 bra 	$L__BB122_21;
	add.s32 	%r469, %r59, %r16;
	shl.b32 	%r470, %r469, 2;
	mov.u32 	%r471, _ZZ9cuda_gemmIiLi256ELi1ELi1ELi256ELi8ELi8ELi32ELi1ELi0EEviiiPT_S1_S1_iiE3Ash;
	add.s32 	%r472, %r471, %r470;
	ld.shared.u32 	%r558, [%r472];
$L__BB122_21:
	setp.lt.s32 	%p99, %r241, 2;
	@%p99 bra 	$L__BB122_23;
	add.s32 	%r473, %r11, 1;
	and.b32  	%r474, %r473, 7;
	add.s32 	%r475, %r59, %r474;
	shl.b32 	%r476, %r475, 2;
	mov.u32 	%r477, _ZZ9cuda_gemmIiLi256ELi1ELi1ELi256ELi8ELi8ELi32ELi1ELi0EEviiiPT_S1_S1_iiE3Ash;
	add.s32 	%r478, %r477, %r476;
	ld.shared.u32 	%r559, [%r478];
$L__BB122_23:
	setp.lt.s32 	%p100, %r241, 3;
	@%p100 bra 	$L__BB122_25;
	add.s32 	%r479, %r59, %r38;
	shl.b32 	%r480, %r479, 2;
	mov.u32 	%r481, _ZZ9cuda_gemmIiLi256ELi1ELi1ELi256ELi8ELi8ELi32ELi1ELi0EEviiiPT_S1_S1_iiE3Ash;
	add.s32 	%r482, %r481, %r480;
	ld.shared.u32 	%r560, [%r482];
$L__BB122_25:
	setp.lt.s32 	%p101, %r241, 4;
	@%p101 bra 	$L__BB122_27;
	add.s32 	%r483, %r59, %r39;
	shl.b32 	%r484, %r483, 2;
	mov.u32 	%r485, _ZZ9cuda_gemmIiLi256ELi1ELi1ELi256ELi8ELi8ELi32ELi1ELi0EEviiiPT_S1_S1_iiE3Ash;
	add.s32 	%r486, %r485, %r484;
	ld.shared.u32 	%r561, [%r486];
$L__BB122_27:
	setp.lt.s32 	%p102, %r241, 5;
	@%p102 bra 	$L__BB122_29;
	xor.b32  	%r487, %r16, 4;
	add.s32 	%r488, %r59, %r487;
	shl.b32 	%r489, %r488, 2;
	mov.u32 	%r490, _ZZ9cuda_gemmIiLi256ELi1ELi1ELi256ELi8ELi8ELi32ELi1ELi0EEviiiPT_S1_S1_iiE3Ash;
	add.s32 	%r491, %r490, %r489;
	ld.shared.u32 	%r562, [%r491];
$L__BB122_29:
	setp.lt.s32 	%p103, %r241, 6;
	@%p103 bra 	$L__BB122_31;
	add.s32 	%r492, %r11, 5;
	and.b32  	%r493, %r492, 7;
	add.s32 	%r494, %r59, %r493;
	shl.b32 	%r495, %r494, 2;
	mov.u32 	%r496, _ZZ9cuda_gemmIiLi256ELi1ELi1ELi256ELi8ELi8ELi32ELi1ELi0EEviiiPT_S1_S1_iiE3Ash;
	add.s32 	%r497, %r496, %r495;
	ld.shared.u32 	%r563, [%r497];
$L__BB122_31:
	setp.lt.s32 	%p104, %r241, 7;
	@%p104 bra 	$L__BB122_33;
	add.s32 	%r498, %r11, 6;
	and.b32  	%r499, %r498, 7;
	add.s32 	%r500, %r59, %r499;
	shl.b32 	%r501, %r500, 2;
	mov.u32 	%r502, _ZZ9cuda_gemmIiLi256ELi1ELi1ELi256ELi8ELi8ELi32ELi1ELi0EEviiiPT_S1_S1_iiE3Ash;
	add.s32 	%r503, %r502, %r501;
	ld.shared.u32 	%r564, [%r503];
$L__BB122_33:
	setp.lt.s32 	%p105, %r241, 8;
	@%p105 bra 	$L__BB122_35;
	add.s32 	%r504, %r59, %r40;
	shl.b32 	%r505, %r504, 2;
	mov.u32 	%r506, _ZZ9cuda_gemmIiLi256ELi1ELi1ELi256ELi8ELi8ELi32ELi1ELi0EEviiiPT_S1_S1_iiE3Ash;
	add.s32 	%r507, %r506, %r505;
	ld.shared.u32 	%r565, [%r507];
$L__BB122_35:
	setp.lt.s32 	%p106, %r12, %r18;
	@%p106 bra 	$L__BB122_37;
$L__BB122_36:
	add.s32 	%r557, %r557, %r10;
	setp.lt.s32 	%p124, %r557, %r9;
	@%p124 bra 	$L__BB122_19;
	bra.uni 	$L__BB122_134;
$L__BB122_37:
	rem.s32 	%r508, %r2, %r241;
	shl.b32 	%r509, %r508, 2;
	mov.u32 	%r510, _ZZ9cuda_gemmIiLi256ELi1ELi1ELi256ELi8ELi8ELi32ELi1ELi0EEviiiPT_S1_S1_iiE11kron_fac_sh;
	add.s32 	%r77, %r510, %r509;
	mov.u32 	%r566, %r12;
$L__BB122_38:
	mad.lo.s32 	%r512, %r566, 36, %r77;
	ld.shared.u32 	%r79, [%r512];
	mov.b32 	%r568, 0;
	@%p98 bra 	$L__BB122_40;
	shfl.sync.idx.b32	%r513|%p108, %r79, %r41, %r19, -1;
	mul.lo.s32 	%r568, %r513, %r558;
$L__BB122_40:
	@%p99 bra 	$L__BB122_42;
	shfl.sync.idx.b32	%r514|%p110, %r79, %r42, %r19, -1;
	mad.lo.s32 	%r568, %r514, %r559, %r568;
$L__BB122_42:
	@%p100 bra 	$L__BB122_44;
	shfl.sync.idx.b32	%r515|%p112, %r79, %r43, %r19, -1;
	mad.lo.s32 	%r568, %r515, %r560, %r568;
$L__BB122_44:
	@%p101 bra 	$L__BB122_46;
	shfl.sync.idx.b32	%r516|%p114, %r79, %r44, %r19, -1;
	mad.lo.s32 	%r568, %r516, %r561, %r568;
$L__BB122_46:
	@%p102 bra 	$L__BB122_48;
	shfl.sync.idx.b32	%r517|%p116, %r79, %r45, %r19, -1;
	mad.lo.s32 	%r568, %r517, %r562, %r568;
$L__BB122_48:
	@%p103 bra 	$L__BB122_50;
	shfl.sync.idx.b32	%r518|%p118, %r79, %r46, %r19, -1;
	mad.lo.s32 	%r568, %r518, %r563, %r568;
$L__BB122_50:
	setp.lt.s32 	%p119, %r241, 7;
	@%p119 bra 	$L__BB122_52;
	shfl.sync.idx.b32	%r519|%p120, %r79, %r47, %r19, -1;
	mad.lo.s32 	%r568, %r519, %r564, %r568;
$L__BB122_52:
	setp.lt.s32 	%p121, %r241, 8;
	@%p121 bra 	$L__BB122_54;
	shfl.sync.idx.b32	%r520|%p122, %r79, %r48, %r19, -1;
	mad.lo.s32 	%r568, %r520, %r565, %r568;
$L__BB122_54:
	mad.lo.s32 	%r521, %r566, %r9, %r58;
	shl.b32 	%r522, %r521, 2;
	mov.u32 	%r523, _ZZ9cuda_gemmIiLi256ELi1ELi1ELi256ELi8ELi8ELi32ELi1ELi0EEviiiPT_S1_S1_iiE3Csh;
	add.s32 	%r524, %r523, %r522;
	ld.shared.u32 	%r525, [%r524];
	add.s32 	%r526, %r525, %r568;
	st.shared.u32 	[%r524], %r526;
	add.s32 	%r566, %r566, %r14;
	setp.lt.s32 	%p123, %r566, %r18;
	@%p123 bra 	$L__BB122_38;
	bra.uni 	$L__BB122_36;
$L__BB122_55:
	setp.gt.u32 	%p16, %r241, 31;
	@%p16 bra 	$L__BB122_73;
	add.s32 	%r295, %r11, 1;
	and.b32  	%r97, %r295, 7;
	add.s32 	%r296, %r11, 2;
	and.b32  	%r98, %r296, 7;
	add.s32 	%r297, %r11, 3;
	and.b32  	%r99, %r297, 7;
	add.s32 	%r298, %r11, 6;
	and.b32  	%r100, %r298, 7;
	add.s32 	%r299, %r11, -1;
	and.b32  	%r101, %r299, 7;
	setp.lt.u32 	%p17, %r16, %r241;
	selp.b32 	%r300, 0, %r241, %p17;
	sub.s32 	%r102, %r16, %r300;
	add.s32 	%r301, %r16, 1;
	setp.lt.u32 	%p18, %r301, %r241;
	selp.b32 	%r302, 0, %r241, %p18;
	sub.s32 	%r103, %r301, %r302;
	add.s32 	%r303, %r16, 2;
	setp.lt.u32 	%p19, %r303, %r241;
	selp.b32 	%r304, 0, %r241, %p19;
	sub.s32 	%r104, %r303, %r304;
	add.s32 	%r305, %r16, 3;
	setp.lt.u32 	%p20, %r305, %r241;
	selp.b32 	%r306, 0, %r241, %p20;
	sub.s32 	%r105, %r305, %r306;
	add.s32 	%r307, %r16, 4;
	setp.lt.u32 	%p21, %r307, %r241;
	selp.b32 	%r308, 0, %r241, %p21;
	sub.s32 	%r106, %r307, %r308;
	add.s32 	%r309, %r16, 5;
	setp.lt.u32 	%p22, %r309, %r241;
	selp.b32 	%r310, 0, %r241, %p22;
	sub.s32 	%r107, %r309, %r310;
	add.s32 	%r311, %r16, 6;
	setp.lt.u32 	%p23, %r311, %r241;
	selp.b32 	%r312, 0, %r241, %p23;
	sub.s32 	%r108, %r311, %r312;
	add.s32 	%r313, %r16, 7;
	setp.lt.u32 	%p24, %r313, %r241;
	selp.b32 	%r314, 0, %r241, %p24;
	sub.s32 	%r109, %r313, %r314;
	mov.b32 	%r611, 0;
$L__BB122_57:
	setp.eq.s32 	%p25, %r241, 0;
	add.s32 	%r180, %r611, %r11;
	mad.lo.s32 	%r181, %r180, %r241, %r17;
	@%p25 bra 	$L__BB122_59;
	add.s32 	%r315, %r181, %r16;
	shl.b32 	%r316, %r315, 2;
	mov.u32 	%r317, _ZZ9cuda_gemmIiLi256ELi1ELi1ELi256ELi8ELi8ELi32ELi1ELi0EEviiiPT_S1_S1_iiE3Ash;
	add.s32 	%r318, %r317, %r316;
	ld.shared.u32 	%r612, [%r318];
$L__BB122_59:
	setp.lt.u32 	%p26, %r241, 2;
	@%p26 bra 	$L__BB122_61;
	add.s32 	%r319, %r181, %r97;
	shl.b32 	%r320, %r319, 2;
	mov.u32 	%r321, _ZZ9cuda_gemmIiLi256ELi1ELi1ELi256ELi8ELi8ELi32ELi1ELi0EEviiiPT_S1_S1_iiE3Ash;
	add.s32 	%r322, %r321, %r320;
	ld.shared.u32 	%r609, [%r322];
$L__BB122_61:
	setp.lt.u32 	%p27, %r241, 3;
	@%p27 bra 	$L__BB122_63;
	add.s32 	%r323, %r181, %r98;
	shl.b32 	%r324, %r323, 2;
	mov.u32 	%r325, _ZZ9cuda_gemmIiLi256ELi1ELi1ELi256ELi8ELi8ELi32ELi1ELi0EEviiiPT_S1_S1_iiE3Ash;
	add.s32 	%r326, %r325, %r324;
	ld.shared.u32 	%r608, [%r326];
$L__BB122_63:
	setp.lt.u32 	%p28, %r241, 4;
	@%p28 bra 	$L__BB122_65;
	add.s32 	%r327, %r181, %r99;
	shl.b32 	%r328, %r327, 2;
	mov.u32 	%r329, _ZZ9cuda_gemmIiLi256ELi1ELi1ELi256ELi8ELi8ELi32ELi1ELi0EEviiiPT_S1_S1_iiE3Ash;
	add.s32 	%r330, %r329, %r328;
	ld.shared.u32 	%r607, [%r330];
$L__BB122_65:
	setp.lt.u32 	%p29, %r241, 5;
	@%p29 bra 	$L__BB122_67;
	xor.b32  	%r331, %r16, 4;
	add.s32 	%r332, %r181, %r331;
	shl.b32 	%r333, %r332, 2;
	mov.u32 	%r334, _ZZ9cuda_gemmIiLi256ELi1ELi1ELi256ELi8ELi8ELi32ELi1ELi0EEviiiPT_S1_S1_iiE3Ash;
	add.s32 	%r335, %r334, %r333;
	ld.shared.u32 	%r606, [%r335];
$L__BB122_67:
	setp.lt.u32 	%p30, %r241, 6;
	@%p30 bra 	$L__BB122_69;
	add.s32 	%r336, %r11, 5;
	and.b32  	%r337, %r336, 7;
	add.s32 	%r338, %r181, %r337;
	shl.b32 	%r339, %r338, 2;
	mov.u32 	%r340, _ZZ9cuda_gemmIiLi256ELi1ELi1ELi256ELi8ELi8ELi32ELi1ELi0EEviiiPT_S1_S1_iiE3Ash;
	add.s32 	%r341, %r340, %r339;
	ld.shared.u32 	%r605, [%r341];
$L__BB122_69:
	setp.lt.u32 	%p31, %r241, 7;
	@%p31 bra 	$L__BB122_71;
	add.s32 	%r342, %r181, %r100;
	shl.b32 	%r343, %r342, 2;
	mov.u32 	%r344, _ZZ9cuda_gemmIiLi256ELi1ELi1ELi256ELi8ELi8ELi32ELi1ELi0EEviiiPT_S1_S1_iiE3Ash;
	add.s32 	%r345, %r344, %r343;
	ld.shared.u32 	%r604, [%r345];
$L__BB122_71:
	setp.lt.u32 	%p32, %r241, 8;
	@%p32 bra 	$L__BB122_114;
	add.s32 	%r346, %r181, %r101;
	shl.b32 	%r347, %r346, 2;
	mov.u32 	%r348, _ZZ9cuda_gemmIiLi256ELi1ELi1ELi256ELi8ELi8ELi32ELi1ELi0EEviiiPT_S1_S1_iiE3Ash;
	add.s32 	%r349, %r348, %r347;
	ld.shared.u32 	%r603, [%r349];
	bra.uni 	$L__BB122_114;
$L__BB122_73:
	setp.lt.s32 	%p52, %r16, %r241;
	selp.b32 	%r369, 0, %r241, %p52;
	sub.s32 	%r110, %r16, %r369;
	add.s32 	%r370, %r16, 1;
	setp.lt.s32 	%p53, %r370, %r241;
	selp.b32 	%r371, 0, %r241, %p53;
	sub.s32 	%r111, %r370, %r371;
	add.s32 	%r372, %r16, 2;
	setp.lt.s32 	%p54, %r372, %r241;
	selp.b32 	%r373, 0, %r241, %p54;
	sub.s32 	%r112, %r372, %r373;
	add.s32 	%r374, %r16, 3;
	setp.lt.s32 	%p55, %r374, %r241;
	selp.b32 	%r375, 0, %r241, %p55;
	sub.s32 	%r113, %r374, %r375;
	add.s32 	%r376, %r16, 4;
	setp.lt.s32 	%p56, %r376, %r241;
	selp.b32 	%r377, 0, %r241, %p56;
	sub.s32 	%r114, %r376, %r377;
	add.s32 	%r378, %r16, 5;
	setp.lt.s32 	%p57, %r378, %r241;
	selp.b32 	%r379, 0, %r241, %p57;
	sub.s32 	%r115, %r378, %r379;
	add.s32 	%r380, %r16, 6;
	setp.lt.s32 	%p58, %r380, %r241;
	selp.b32 	%r381, 0, %r241, %p58;
	sub.s32 	%r116, %r380, %r381;
	add.s32 	%r382, %r16, 7;
	setp.lt.s32 	%p59, %r382, %r241;
	selp.b32 	%r383, 0, %r241, %p59;
	sub.s32 	%r117, %r382, %r383;
	shl.b32 	%r384, %r4, 8;
	sub.s32 	%r118, 8223, %r384;
	mov.b32 	%r583, 0;
$L__BB122_74:
	setp.lt.s32 	%p60, %r241, 1;
	add.s32 	%r128, %r583, %r11;
	mad.lo.s32 	%r129, %r128, %r241, %r17;
	@%p60 bra 	$L__BB122_76;
	add.s32 	%r385, %r129, %r16;
	shl.b32 	%r386, %r385, 2;
	mov.u32 	%r387, _ZZ9cuda_gemmIiLi256ELi1ELi1ELi256ELi8ELi8ELi32ELi1ELi0EEviiiPT_S1_S1_iiE3Ash;
	add.s32 	%r388, %r387, %r386;
	ld.shared.u32 	%r584, [%r388];
$L__BB122_76:
	setp.lt.s32 	%p61, %r241, 2;
	@%p61 bra 	$L__BB122_78;
	add.s32 	%r389, %r11, 1;
	and.b32  	%r390, %r389, 7;
	add.s32 	%r391, %r129, %r390;
	shl.b32 	%r392, %r391, 2;
	mov.u32 	%r393, _ZZ9cuda_gemmIiLi256ELi1ELi1ELi256ELi8ELi8ELi32ELi1ELi0EEviiiPT_S1_S1_iiE3Ash;
	add.s32 	%r394, %r393, %r392;
	ld.shared.u32 	%r585, [%r394];
$L__BB122_78:
	setp.lt.s32 	%p62, %r241, 3;
	@%p62 bra 	$L__BB122_80;
	add.s32 	%r395, %r11, 2;
	and.b32  	%r396, %r395, 7;
	add.s32 	%r397, %r129, %r396;
	shl.b32 	%r398, %r397, 2;
	mov.u32 	%r399, _ZZ9cuda_gemmIiLi256ELi1ELi1ELi256ELi8ELi8ELi32ELi1ELi0EEviiiPT_S1_S1_iiE3Ash;
	add.s32 	%r400, %r399, %r398;
	ld.shared.u32 	%r586, [%r400];
$L__BB122_80:
	setp.lt.s32 	%p63, %r241, 4;
	@%p63 bra 	$L__BB122_82;
	add.s32 	%r401, %r11, 3;
	and.b32  	%r402, %r401, 7;
	add.s32 	%r403, %r129, %r402;
	shl.b32 	%r404, %r403, 2;
	mov.u32 	%r405, _ZZ9cuda_gemmIiLi256ELi1ELi1ELi256ELi8ELi8ELi32ELi1ELi0EEviiiPT_S1_S1_iiE3Ash;
	add.s32 	%r406, %r405, %r404;
	ld.shared.u32 	%r587, [%r406];
$L__BB122_82:
	setp.lt.s32 	%p64, %r241, 5;
	@%p64 bra 	$L__BB122_84;
	xor.b32  	%r407, %r16, 4;
	add.s32 	%r408, %r129, %r407;
	shl.b32 	%r409, %r408, 2;
	mov.u32 	%r410, _ZZ9cuda_gemmIiLi256ELi1ELi1ELi256ELi8ELi8ELi32ELi1ELi0EEviiiPT_S1_S1_iiE3Ash;
	add.s32 	%r411, %r410, %r409;
	ld.shared.u32 	%r588, [%r411];
$L__BB122_84:
	setp.lt.s32 	%p65, %r241, 6;
	@%p65 bra 	$L__BB122_86;
	add.s32 	%r412, %r11, 5;
	and.b32  	%r413, %r412, 7;
	add.s32 	%r414, %r129, %r413;
	shl.b32 	%r415, %r414, 2;
	mov.u32 	%r416, _ZZ9cuda_gemmIiLi256ELi1ELi1ELi256ELi8ELi8ELi32ELi1ELi0EEviiiPT_S1_S1_iiE3Ash;
	add.s32 	%r417, %r416, %r415;
	ld.shared.u32 	%r589, [%r417];
$L__BB122_86:
	setp.lt.s32 	%p66, %r241, 7;
	@%p66 bra 	$L__BB122_88;
	add.s32 	%r418, %r11, 6;
	and.b32  	%r419, %r418, 7;
	add.s32 	%r420, %r129, %r419;
	shl.b32 	%r421, %r420, 2;
	mov.u32 	%r422, _ZZ9cuda_gemmIiLi256ELi1ELi1ELi256ELi8ELi8ELi32ELi1ELi0EEviiiPT_S1_S1_iiE3Ash;
	add.s32 	%r423, %r422, %r421;
	ld.shared.u32 	%r590, [%r423];
$L__BB122_88:
	setp.lt.s32 	%p67, %r241, 8;
	@%p67 bra 	$L__BB122_90;
	add.s32 	%r424, %r11, -1;
	and.b32  	%r425, %r424, 7;
	add.s32 	%r426, %r129, %r425;
	shl.b32 	%r427, %r426, 2;
	mov.u32 	%r428, _ZZ9cuda_gemmIiLi256ELi1ELi1ELi256ELi8ELi8ELi32ELi1ELi0EEviiiPT_S1_S1_iiE3Ash;
	add.s32 	%r429, %r428, %r427;
	ld.shared.u32 	%r591, [%r429];
$L__BB122_90:
	setp.lt.s32 	%p68, %r12, %r18;
	@%p68 bra 	$L__BB122_92;
$L__BB122_91:
	add.s32 	%r583, %r583, %r10;
	setp.lt.s32 	%p89, %r583, %r9;
	@%p89 bra 	$L__BB122_74;
	bra.uni 	$L__BB122_134;
$L__BB122_92:
	rem.s32 	%r430, %r2, %r241;
	shl.b32 	%r431, %r430, 2;
	mov.u32 	%r432, _ZZ9cuda_gemmIiLi256ELi1ELi1ELi256ELi8ELi8ELi32ELi1ELi0EEviiiPT_S1_S1_iiE11kron_fac_sh;
	add.s32 	%r147, %r432, %r431;
	mov.u32 	%r592, %r12;
$L__BB122_93:
	mad.lo.s32 	%r434, %r592, 36, %r147;
	ld.shared.u32 	%r149, [%r434];
	mov.b32 	%r594, 0;
	@%p60 bra 	$L__BB122_95;
	shfl.sync.idx.b32	%r435|%p70, %r149, %r110, %r19, -1;
	mul.lo.s32 	%r594, %r435, %r584;
$L__BB122_95:
	@%p61 bra 	$L__BB122_97;
	shfl.sync.idx.b32	%r436|%p72, %r149, %r111, %r19, -1;
	mad.lo.s32 	%r594, %r436, %r585, %r594;
$L__BB122_97:
	@%p62 bra 	$L__BB122_99;
	shfl.sync.idx.b32	%r437|%p74, %r149, %r112, %r19, -1;
	mad.lo.s32 	%r594, %r437, %r586, %r594;
$L__BB122_99:
	@%p63 bra 	$L__BB122_101;
	shfl.sync.idx.b32	%r438|%p76, %r149, %r113, %r19, -1;
	mad.lo.s32 	%r594, %r438, %r587, %r594;
$L__BB122_101:
	@%p64 bra 	$L__BB122_103;
	shfl.sync.idx.b32	%r439|%p78, %r149, %r114, %r19, -1;
	mad.lo.s32 	%r594, %r439, %r588, %r594;
$L__BB122_103:
	setp.lt.s32 	%p79, %r241, 6;
	@%p79 bra 	$L__BB122_105;
	shfl.sync.idx.b32	%r440|%p80, %r149, %r115, %r19, -1;
	mad.lo.s32 	%r594, %r440, %r589, %r594;
$L__BB122_105:
	setp.lt.s32 	%p81, %r241, 7;
	@%p81 bra 	$L__BB122_107;
	shfl.sync.idx.b32	%r441|%p82, %r149, %r116, %r19, -1;
	mad.lo.s32 	%r594, %r441, %r590, %r594;
$L__BB122_107:
	setp.lt.s32 	%p83, %r241, 8;
	@%p83 bra 	$L__BB122_109;
	shfl.sync.idx.b32	%r442|%p84, %r149, %r117, %r19, -1;
	mad.lo.s32 	%r594, %r442, %r591, %r594;
$L__BB122_109:
	mov.u32 	%r600, %r3;
$L__BB122_110:
	shr.u32 	%r167, %r600, 1;
	shfl.sync.down.b32	%r443|%p85, %r594, %r167, %r118, -1;
	add.s32 	%r594, %r443, %r594;
	setp.gt.u32 	%p86, %r600, 3;
	mov.u32 	%r600, %r167;
	@%p86 bra 	$L__BB122_110;
	rem.u32 	%r444, %r2, %r4;
	setp.eq.s32 	%p87, %r444, 0;
	@%p87 bra 	$L__BB122_112;
	bra.uni 	$L__BB122_113;
$L__BB122_112:
	mad.lo.s32 	%r445, %r592, %r9, %r128;
	shl.b32 	%r446, %r445, 2;
	mov.u32 	%r447, _ZZ9cuda_gemmIiLi256ELi1ELi1ELi256ELi8ELi8ELi32ELi1ELi0EEviiiPT_S1_S1_iiE3Csh;
	add.s32 	%r448, %r447, %r446;
	st.shared.u32 	[%r448], %r594;
$L__BB122_113:
	add.s32 	%r592, %r592, %r14;
	setp.lt.s32 	%p88, %r592, %r18;
	@%p88 bra 	$L__BB122_93;
	bra.uni 	$L__BB122_91;
$L__BB122_114:
	setp.lt.s32 	%p33, %r12, %r18;
	@%p33 bra 	$L__BB122_115;
	bra.uni 	$L__BB122_133;
$L__BB122_115:
	rem.u32 	%r350, %r2, %r241;
	shl.b32 	%r351, %r350, 2;
	mov.u32 	%r352, _ZZ9cuda_gemmIiLi256ELi1ELi1ELi256ELi8ELi8ELi32ELi1ELi0EEviiiPT_S1_S1_iiE11kron_fac_sh;
	add.s32 	%r182, %r352, %r351;
	mov.u32 	%r620, %r12;
$L__BB122_116:
	mad.lo.s32 	%r354, %r620, 36, %r182;
	ld.shared.u32 	%r200, [%r354];
	mov.b32 	%r622, 0;
	@%p25 bra 	$L__BB122_118;
	shfl.sync.idx.b32	%r355|%p35, %r200, %r102, %r19, -1;
	mul.lo.s32 	%r622, %r355, %r612;
$L__BB122_118:
	@%p26 bra 	$L__BB122_120;
	shfl.sync.idx.b32	%r356|%p37, %r200, %r103, %r19, -1;
	mad.lo.s32 	%r622, %r356, %r609, %r622;
$L__BB122_120:
	@%p27 bra 	$L__BB122_122;
	shfl.sync.idx.b32	%r357|%p39, %r200, %r104, %r19, -1;
	mad.lo.s32 	%r622, %r357, %r608, %r622;
$L__BB122_122:
	@%p28 bra 	$L__BB122_124;
	shfl.sync.idx.b32	%r358|%p41, %r200, %r105, %r19, -1;
	mad.lo.s32 	%r622, %r358, %r607, %r622;
$L__BB122_124:
	@%p29 bra 	$L__BB122_126;
	shfl.sync.idx.b32	%r359|%p43, %r200, %r106, %r19, -1;
	mad.lo.s32 	%r622, %r359, %r606, %r622;
$L__BB122_126:
	@%p30 bra 	$L__BB122_128;
	shfl.sync.idx.b32	%r360|%p45, %r200, %r107, %r19, -1;
	mad.lo.s32 	%r622, %r360, %r605, %r622;
$L__BB122_128:
	setp.lt.u32 	%p46, %r241, 7;
	@%p46 bra 	$L__BB122_130;
	shfl.sync.idx.b32	%r361|%p47, %r200, %r108, %r19, -1;
	mad.lo.s32 	%r622, %r361, %r604, %r622;
$L__BB122_130:
	setp.lt.u32 	%p48, %r241, 8;
	@%p48 bra 	$L__BB122_132;
	shfl.sync.idx.b32	%r362|%p49, %r200, %r109, %r19, -1;
	mad.lo.s32 	%r622, %r362, %r603, %r622;
$L__BB122_132:
	mad.lo.s32 	%r363, %r620, %r9, %r180;
	shl.b32 	%r364, %r363, 2;
	mov.u32 	%r365, _ZZ9cuda_gemmIiLi256ELi1ELi1ELi256ELi8ELi8ELi32ELi1ELi0EEviiiPT_S1_S1_iiE3Csh;
	add.s32 	%r366, %r365, %r364;
	st.shared.u32 	[%r366], %r622;
	add.s32 	%r620, %r620, %r14;
	setp.lt.s32 	%p50, %r620, %r18;
	@%p50 bra 	$L__BB122_116;
$L__BB122_133:
	add.s32 	%r611, %r611, %r10;
	setp.lt.s32 	%p51, %r611, %r9;
	@%p51 bra 	$L__BB122_57;
$L__BB122_134:
	setp.eq.s32 	%p125, %r23, 3;
	bar.sync 	0;
	@%p125 bra 	$L__BB122_137;
	shl.b32 	%r527, %r634, 2;
	mov.u32 	%r528, _ZZ9cuda_gemmIiLi256ELi1ELi1ELi256ELi8ELi8ELi32ELi1ELi0EEviiiPT_S1_S1_iiE3Csh;
	add.s32 	%r630, %r528, %r527;
	shl.b32 	%r220, %r13, 2;
	add.s32 	%r529, %r634, %r20;
	mul.wide.u32 	%rd24, %r529, 4;
	add.s64 	%rd33, %rd2, %rd24;
	mul.wide.u32 	%rd5, %r13, 4;
	neg.s32 	%r629, %r22;
	mad.lo.s32 	%r634, %r13, %r22, %r634;
$L__BB122_136:
	.pragma "nounroll";
	ld.shared.u32 	%r530, [%r630];
	st.global.u32 	[%rd33], %r530;
	add.s32 	%r630, %r630, %r220;
	add.s64 	%rd33, %rd33, %rd5;
	add.s32 	%r629, %r629, 1;
	setp.ne.s32 	%p126, %r629, 0;
	@%p126 bra 	$L__BB122_136;
$L__BB122_137:
	setp.lt.u32 	%p127, %r21, 3;
	@%p127 bra 	$L__BB122_140;
	shl.b32 	%r228, %r13, 2;
	shl.b32 	%r531, %r634, 2;
	mov.u32 	%r532, _ZZ9cuda_gemmIiLi256ELi1ELi1ELi256ELi8ELi8ELi32ELi1ELi0EEviiiPT_S1_S1_iiE3Csh;
	add.s32 	%r633, %r532, %r531;
	shl.b32 	%r230, %r13, 4;
	shl.b32 	%r231, %r13, 3;
	mul.lo.s32 	%r232, %r13, 12;
	mul.wide.u32 	%rd25, %r13, 4;
	add.s64 	%rd8, %rd2, %rd25;
	add.s32 	%r632, %r634, %r20;
	mul.wide.u32 	%rd26, %r13, 8;
	add.s64 	%rd9, %rd2, %rd26;
	mul.wide.u32 	%rd27, %r13, 12;
	add.s64 	%rd10, %rd2, %rd27;
$L__BB122_139:
	mul.wide.s32 	%rd28, %r632, 4;
	add.s64 	%rd29, %rd8, %rd28;
	add.s64 	%rd30, %rd9, %rd28;
	add.s64 	%rd31, %rd10, %rd28;
	add.s64 	%rd32, %rd2, %rd28;
	ld.shared.u32 	%r533, [%r633];
	st.global.u32 	[%rd32], %r533;
	add.s32 	%r534, %r633, %r228;
	ld.shared.u32 	%r535, [%r534];
	st.global.u32 	[%rd29], %r535;
	add.s32 	%r536, %r633, %r231;
	ld.shared.u32 	%r537, [%r536];
	st.global.u32 	[%rd30], %r537;
	add.s32 	%r538, %r633, %r232;
	ld.shared.u32 	%r539, [%r538];
	st.global.u32 	[%rd31], %r539;
	add.s32 	%r634, %r634, %r228;
	add.s32 	%r633, %r633, %r230;
	add.s32 	%r632, %r632, %r228;
	setp.lt.u32 	%p128, %r634, 256;
	@%p128 bra 	$L__BB122_139;
$L__BB122_140:
	ret;

}
	// .globl	_Z9cuda_gemmIiLi256ELi1ELi1ELi256ELi8ELi8ELi32ELi1ELi1EEviiiPT_S1_S1_ii
.visible .entry _Z9cuda_gemmIiLi256ELi1ELi1ELi256ELi8ELi8ELi32ELi1ELi1EEviiiPT_S1_S1_ii(
	.param .u32 _Z9cuda_gemmIiLi256ELi1ELi1ELi256ELi8ELi8ELi32ELi1ELi1EEviiiPT_S1_S1_ii_param_0,
	.param .u32 _Z9cuda_gemmIiLi256ELi1ELi1ELi256ELi8ELi8ELi32ELi1ELi1EEviiiPT_S1_S1_ii_param_1,
	.param .u32 _Z9cuda_gemmIiLi256ELi1ELi1ELi256ELi8ELi8ELi32ELi1ELi1EEviiiPT_S1_S1_ii_param_2,
	.param .u64 .ptr .align 1 _Z9cuda_gemmIiLi256ELi1ELi1ELi256ELi8ELi8ELi32ELi1ELi1EEviiiPT_S1_S1_ii_param_3,
	.param .u64 .ptr .align 1 _Z9cuda_gemmIiLi256ELi1ELi1ELi256ELi8ELi8ELi32ELi1ELi1EEviiiPT_S1_S1_ii_param_4,
	.param .u64 .ptr .align 1 _Z9cuda_gemmIiLi256ELi1ELi1ELi256ELi8ELi8ELi32ELi1ELi1EEviiiPT_S1_S1_ii_param_5,
	.param .u32 _Z9cuda_gemmIiLi256ELi1ELi1ELi256ELi8ELi8ELi32ELi1ELi1EEviiiPT_S1_S1_ii_param_6,
	.param .u32 _Z9cuda_gemmIiLi256ELi1ELi1ELi256ELi8ELi8ELi32ELi1ELi1EEviiiPT_S1_S1_ii_param_7
)
.maxntid 256
{
	.reg .pred 	%p<30>;
	.reg .b32 	%r<281>;
	.reg .b64 	%rd<55>;
	// demoted variable
	.shared .align 128 .b8 _ZZ9cuda_gemmIiLi256ELi1ELi1ELi256ELi8ELi8ELi32ELi1ELi1EEviiiPT_S1_S1_iiE11kron_fac_sh[288];
	// demoted variable
	.shared .align 128 .b8 _ZZ9cuda_gemmIiLi256ELi1ELi1ELi256ELi8ELi8ELi32ELi1ELi1EEviiiPT_S1_S1_iiE3Ash[1024];
	// demoted variable
	.shared .align 128 .b8 _ZZ9cuda_gemmIiLi256ELi1ELi1ELi256ELi8ELi8ELi32ELi1ELi1EEviiiPT_S1_S1_iiE3Csh[1024];
	ld.param.u64 	%rd22, [_Z9cuda_gemmIiLi256ELi1ELi1ELi256ELi8ELi8ELi32ELi1ELi1EEviiiPT_S1_S1_ii_param_3];
	ld.param.u64 	%rd23, [_Z9cuda_gemmIiLi256ELi1ELi1ELi256ELi8ELi8ELi32ELi1ELi1EEviiiPT_S1_S1_ii_param_4];
	ld.param.u64 	%rd24, [_Z9cuda_gemmIiLi256ELi1ELi1ELi256ELi8ELi8ELi32ELi1ELi1EEviiiPT_S1_S1_ii_param_5];
	cvta.to.global.u64 	%rd1, %rd23;
	cvta.to.global.u64 	%rd2, %rd22;
	cvta.to.global.u64 	%rd3, %rd24;
	mov.u32 	%r280, %tid.x;
	setp.gt.u32 	%p1, %r280, 63;
	@%p1 bra 	$L__BB123_7;
	mov.u32 	%r2, %ntid.x;
	add.s32 	%r107, %r280, %r2;
	max.u32 	%r108, %r107, 64;
	setp.lt.u32 	%p2, %r107, 64;
	selp.u32 	%r109, 1, 0, %p2;
	add.s32 	%r110, %r107, %r109;
	sub.s32 	%r111, %r108, %r110;
	div.u32 	%r112, %r111, %r2;
	add.s32 	%r3, %r112, %r109;
	and.b32  	%r113, %r3, 3;
	setp.eq.s32 	%p3, %r113, 3;
	mov.u32 	%r258, %r280;
	@%p3 bra 	$L__BB123_4;
	mul.wide.u32 	%rd25, %r280, 4;
	add.s64 	%rd52, %rd1, %rd25;
	mul.wide.u32 	%rd5, %r2, 4;
	add.s32 	%r114, %r3, 1;
	and.b32  	%r115, %r114, 3;
	neg.s32 	%r256, %r115;
	mov.u32 	%r258, %r280;
$L__BB123_3:
	.pragma "nounroll";
	ld.global.u32 	%r116, [%rd52];
	and.b32  	%r117, %r258, 7;
	mov.u32 	%r118, _ZZ9cuda_gemmIiLi256ELi1ELi1ELi256ELi8ELi8ELi32ELi1ELi1EEviiiPT_S1_S1_iiE11kron_fac_sh;
	mad.lo.s32 	%r119, %r117, 36, %r118;
	shr.u32 	%r120, %r258, 1;
	and.b32  	%r121, %r120, 2147483644;
	add.s32 	%r122, %r119, %r121;
	st.shared.u32 	[%r122], %r116;
	add.s32 	%r258, %r258, %r2;
	add.s64 	%rd52, %rd52, %rd5;
	add.s32 	%r256, %r256, 1;
	setp.ne.s32 	%p4, %r256, 0;
	@%p4 bra 	$L__BB123_3;
$L__BB123_4:
	setp.lt.u32 	%p5, %r3, 3;
	@%p5 bra 	$L__BB123_7;
	shl.b32 	%r123, %r2, 1;
	add.s32 	%r261, %r258, %r123;
	shl.b32 	%r11, %r2, 2;
	mad.lo.s32 	%r260, %r2, 3, %r258;
	add.s32 	%r259, %r2, %r258;
$L__BB123_6:
	mul.wide.u32 	%rd26, %r258, 4;
	add.s64 	%rd27, %rd1, %rd26;
	ld.global.u32 	%r124, [%rd27];
	and.b32  	%r125, %r258, 7;
	mov.u32 	%r126, _ZZ9cuda_gemmIiLi256ELi1ELi1ELi256ELi8ELi8ELi32ELi1ELi1EEviiiPT_S1_S1_iiE11kron_fac_sh;
	mad.lo.s32 	%r127, %r125, 36, %r126;
	shr.u32 	%r128, %r258, 1;
	and.b32  	%r129, %r128, 2147483644;
	add.s32 	%r130, %r127, %r129;
	st.shared.u32 	[%r130], %r124;
	add.s32 	%r131, %r258, %r2;
	mul.wide.u32 	%rd28, %r259, 4;
	add.s64 	%rd29, %rd1, %rd28;
	ld.global.u32 	%r132, [%rd29];
	and.b32  	%r133, %r259, 7;
	mad.lo.s32 	%r134, %r133, 36, %r126;
	shr.u32 	%r135, %r259, 1;
	and.b32  	%r136, %r135, 2147483644;
	add.s32 	%r137, %r134, %r136;
	st.shared.u32 	[%r137], %r132;
	add.s32 	%r138, %r131, %r2;
	mul.wide.u32 	%rd30, %r261, 4;
	add.s64 	%rd31, %rd1, %rd30;
	ld.global.u32 	%r139, [%rd31];
	and.b32  	%r140, %r261, 7;
	mad.lo.s32 	%r141, %r140, 36, %r126;
	shr.u32 	%r142, %r261, 1;
	and.b32  	%r143, %r142, 2147483644;
	add.s32 	%r144, %r141, %r143;
	st.shared.u32 	[%r144], %r139;
	add.s32 	%r145, %r138, %r2;
	mul.wide.u32 	%rd32, %r260, 4;
	add.s64 	%rd33, %rd1, %rd32;
	ld.global.u32 	%r146, [%rd33];
	and.b32  	%r147, %r260, 7;
	mad.lo.s32 	%r148, %r147, 36, %r126;
	shr.u32 	%r149, %r260, 1;
	and.b32  	%r150, %r149, 2147483644;
	add.s32 	%r151, %r148, %r150;
	st.shared.u32 	[%r151], %r146;
	add.s32 	%r258, %r145, %r2;
	add.s32 	%r261, %r261, %r11;
	add.s32 	%r260, %r260, %r11;
	add.s32 	%r259, %r259, %r11;
	setp.lt.u32 	%p6, %r258, 64;
	@%p6 bra 	$L__BB123_6;
$L__BB123_7:
	and.b32  	%r22, %r280, 31;
	mov.u32 	%r23, %ntid.x;
	mov.u32 	%r24, %ctaid.y;
	mov.u32 	%r152, %nctaid.y;
	setp.ge.u32 	%p7, %r24, %r152;
	@%p7 bra 	$L__BB123_28;
	and.b32  	%r25, %r280, 7;
	shl.b32 	%r26, %r24, 8;
	add.s32 	%r153, %r280, %r23;
	max.u32 	%r154, %r153, 256;
	setp.lt.u32 	%p8, %r153, 256;
	selp.u32 	%r155, 1, 0, %p8;
	add.s32 	%r156, %r153, %r155;
	sub.s32 	%r157, %r154, %r156;
	div.u32 	%r158, %r157, %r23;
	add.s32 	%r27, %r158, %r155;
	add.s32 	%r159, %r27, 1;
	and.b32  	%r28, %r159, 3;
	and.b32  	%r29, %r27, 3;
	setp.eq.s32 	%p9, %r29, 3;
	mov.u32 	%r268, %r280;
	@%p9 bra 	$L__BB123_11;
	shl.b32 	%r160, %r280, 2;
	mov.u32 	%r161, _ZZ9cuda_gemmIiLi256ELi1ELi1ELi256ELi8ELi8ELi32ELi1ELi1EEviiiPT_S1_S1_iiE3Ash;
	add.s32 	%r264, %r161, %r160;
	shl.b32 	%r31, %r23, 2;
	add.s32 	%r162, %r280, %r26;
	mul.wide.u32 	%rd34, %r162, 4;
	add.s64 	%rd53, %rd2, %rd34;
	mul.wide.u32 	%rd9, %r23, 4;
	neg.s32 	%r263, %r28;
	mad.lo.s32 	%r268, %r23, %r28, %r280;
$L__BB123_10:
	.pragma "nounroll";
	ld.global.u32 	%r163, [%rd53];
	st.shared.u32 	[%r264], %r163;
	add.s32 	%r264, %r264, %r31;
	add.s64 	%rd53, %rd53, %rd9;
	add.s32 	%r263, %r263, 1;
	setp.ne.s32 	%p10, %r263, 0;
	@%p10 bra 	$L__BB123_10;
$L__BB123_11:
	setp.lt.u32 	%p11, %r27, 3;
	@%p11 bra 	$L__BB123_14;
	shl.b32 	%r164, %r268, 2;
	mov.u32 	%r165, _ZZ9cuda_gemmIiLi256ELi1ELi1ELi256ELi8ELi8ELi32ELi1ELi1EEviiiPT_S1_S1_iiE3Ash;
	add.s32 	%r267, %r165, %r164;
	shl.b32 	%r40, %r23, 3;
	mul.wide.u32 	%rd35, %r23, 4;
	add.s64 	%rd12, %rd2, %rd35;
	add.s32 	%r266, %r268, %r26;
	mul.wide.u32 	%rd36, %r23, 8;
	add.s64 	%rd13, %rd2, %rd36;
	mul.wide.u32 	%rd37, %r23, 12;
	add.s64 	%rd14, %rd2, %rd37;
$L__BB123_13:
	mul.wide.s32 	%rd38, %r266, 4;
	add.s64 	%rd39, %rd12, %rd38;
	add.s64 	%rd40, %rd13, %rd38;
	add.s64 	%rd41, %rd14, %rd38;
	add.s64 	%rd42, %rd2, %rd38;
	ld.global.u32 	%r166, [%rd42];
	st.shared.u32 	[%r267], %r166;
	ld.global.u32 	%r167, [%rd39];
	shl.b32 	%r168, %r23, 2;
	add.s32 	%r169, %r267, %r168;
	st.shared.u32 	[%r169], %r167;
	ld.global.u32 	%r170, [%rd40];
	add.s32 	%r171, %r267, %r40;
	st.shared.u32 	[%r171], %r170;
	ld.global.u32 	%r172, [%rd41];
	mad.lo.s32 	%r173, %r23, 12, %r267;
	st.shared.u32 	[%r173], %r172;
	add.s32 	%r268, %r268, %r168;
	shl.b32 	%r174, %r23, 4;
	add.s32 	%r267, %r267, %r174;
	add.s32 	%r266, %r266, %r168;
	setp.lt.u32 	%p12, %r268, 256;
	@%p12 bra 	$L__BB123_13;
$L__BB123_14:
	setp.eq.s32 	%p13, %r29, 3;
	mov.u32 	%r273, %r280;
	@%p13 bra 	$L__BB123_17;
	shl.b32 	%r175, %r280, 2;
	mov.u32 	%r176, _ZZ9cuda_gemmIiLi256ELi1ELi1ELi256ELi8ELi8ELi32ELi1ELi1EEviiiPT_S1_S1_iiE3Csh;
	add.s32 	%r270, %r176, %r175;
	shl.b32 	%r49, %r23, 2;
	neg.s32 	%r269, %r28;
	mad.lo.s32 	%r273, %r23, %r28, %r280;
$L__BB123_16:
	.pragma "nounroll";
	mov.b32 	%r177, 0;
	st.shared.u32 	[%r270], %r177;
	add.s32 	%r270, %r270, %r49;
	add.s32 	%r269, %r269, 1;
	setp.ne.s32 	%p14, %r269, 0;
	@%p14 bra 	$L__BB123_16;
$L__BB123_17:
	setp.lt.u32 	%p15, %r27, 3;
	@%p15 bra 	$L__BB123_20;
	shl.b32 	%r57, %r23, 2;
	shl.b32 	%r178, %r273, 2;
	mov.u32 	%r179, _ZZ9cuda_gemmIiLi256ELi1ELi1ELi256ELi8ELi8ELi32ELi1ELi1EEviiiPT_S1_S1_iiE3Csh;
	add.s32 	%r272, %r179, %r178;
	shl.b32 	%r59, %r23, 4;
	shl.b32 	%r60, %r23, 3;
	mul.lo.s32 	%r61, %r23, 12;
$L__BB123_19:
	mov.b32 	%r180, 0;
	st.shared.u32 	[%r272], %r180;
	add.s32 	%r181, %r272, %r57;
	st.shared.u32 	[%r181], %r180;
	add.s32 	%r182, %r272, %r60;
	st.shared.u32 	[%r182], %r180;
	add.s32 	%r183, %r272, %r61;
	st.shared.u32 	[%r183], %r180;
	add.s32 	%r273, %r273, %r57;
	add.s32 	%r272, %r272, %r59;
	setp.lt.u32 	%p16, %r273, 256;
	@%p16 bra 	$L__BB123_19;
$L__BB123_20:
	shl.b32 	%r184, %r22, 3;
	bar.sync 	0;
	or.b32  	%r185, %r184, %r25;
	shl.b32 	%r186, %r185, 2;
	mov.u32 	%r187, _ZZ9cuda_gemmIiLi256ELi1ELi1ELi256ELi8ELi8ELi32ELi1ELi1EEviiiPT_S1_S1_iiE3Ash;
	add.s32 	%r188, %r187, %r186;
	ld.shared.u32 	%r66, [%r188];
	add.s32 	%r189, %r280, 1;
	and.b32  	%r67, %r189, 7;
	or.b32  	%r190, %r184, %r67;
	shl.b32 	%r191, %r190, 2;
	add.s32 	%r192, %r187, %r191;
	ld.shared.u32 	%r68, [%r192];
	add.s32 	%r193, %r280, 2;
	and.b32  	%r69, %r193, 7;
	or.b32  	%r194, %r184, %r69;
	shl.b32 	%r195, %r194, 2;
	add.s32 	%r196, %r187, %r195;
	ld.shared.u32 	%r70, [%r196];
	add.s32 	%r197, %r280, 3;
	and.b32  	%r71, %r197, 7;
	or.b32  	%r198, %r184, %r71;
	shl.b32 	%r199, %r198, 2;
	add.s32 	%r200, %r187, %r199;
	ld.shared.u32 	%r72, [%r200];
	xor.b32  	%r73, %r25, 4;
	or.b32  	%r201, %r184, %r73;
	shl.b32 	%r202, %r201, 2;
	add.s32 	%r203, %r187, %r202;
	ld.shared.u32 	%r74, [%r203];
	add.s32 	%r204, %r280, 5;
	and.b32  	%r75, %r204, 7;
	or.b32  	%r205, %r184, %r75;
	shl.b32 	%r206, %r205, 2;
	add.s32 	%r207, %r187, %r206;
	ld.shared.u32 	%r76, [%r207];
	add.s32 	%r208, %r280, 6;
	and.b32  	%r77, %r208, 7;
	or.b32  	%r209, %r184, %r77;
	shl.b32 	%r210, %r209, 2;
	add.s32 	%r211, %r187, %r210;
	ld.shared.u32 	%r78, [%r211];
	add.s32 	%r212, %r280, -1;
	and.b32  	%r79, %r212, 7;
	or.b32  	%r213, %r184, %r79;
	shl.b32 	%r214, %r213, 2;
	add.s32 	%r215, %r187, %r214;
	ld.shared.u32 	%r80, [%r215];
	shr.u32 	%r81, %r23, 5;
	shr.u32 	%r274, %r280, 5;
	shl.b32 	%r216, %r25, 2;
	mov.u32 	%r217, _ZZ9cuda_gemmIiLi256ELi1ELi1ELi256ELi8ELi8ELi32ELi1ELi1EEviiiPT_S1_S1_iiE11kron_fac_sh;
	add.s32 	%r83, %r217, %r216;
$L__BB123_21:
	mad.lo.s32 	%r218, %r274, 36, %r83;
	ld.shared.u32 	%r219, [%r218];
	shfl.sync.idx.b32	%r220|%p17, %r219, %r25, 6175, -1;
	mul.lo.s32 	%r221, %r220, %r66;
	shfl.sync.idx.b32	%r222|%p18, %r219, %r67, 6175, -1;
	mad.lo.s32 	%r223, %r222, %r68, %r221;
	shfl.sync.idx.b32	%r224|%p19, %r219, %r69, 6175, -1;
	mad.lo.s32 	%r225, %r224, %r70, %r223;
	shfl.sync.idx.b32	%r226|%p20, %r219, %r71, 6175, -1;
	mad.lo.s32 	%r227, %r226, %r72, %r225;
	shfl.sync.idx.b32	%r228|%p21, %r219, %r73, 6175, -1;
	mad.lo.s32 	%r229, %r228, %r74, %r227;
	shfl.sync.idx.b32	%r230|%p22, %r219, %r75, 6175, -1;
	mad.lo.s32 	%r231, %r230, %r76, %r229;
	shfl.sync.idx.b32	%r232|%p23, %r219, %r77, 6175, -1;
	mad.lo.s32 	%r233, %r232, %r78, %r231;
	shfl.sync.idx.b32	%r234|%p24, %r219, %r79, 6175, -1;
	mad.lo.s32 	%r235, %r234, %r80, %r233;
	shl.b32 	%r236, %r22, 2;
	shl.b32 	%r237, %r274, 7;
	or.b32  	%r238, %r237, %r236;
	mov.u32 	%r239, _ZZ9cuda_gemmIiLi256ELi1ELi1ELi256ELi8ELi8ELi32ELi1ELi1EEviiiPT_S1_S1_iiE3Csh;
	add.s32 	%r240, %r239, %r238;
	ld.shared.u32 	%r241, [%r240];
	add.s32 	%r242, %r241, %r235;
	st.shared.u32 	[%r240], %r242;
	add.s32 	%r274, %r274, %r81;
	setp.lt.u32 	%p25, %r274, 8;
	@%p25 bra 	$L__BB123_21;
	setp.eq.s32 	%p26, %r29, 3;
	bar.sync 	0;
	@%p26 bra 	$L__BB123_25;
	shl.b32 	%r243, %r280, 2;
	add.s32 	%r276, %r239, %r243;
	shl.b32 	%r87, %r23, 2;
	add.s32 	%r245, %r280, %r26;
	mul.wide.u32 	%rd43, %r245, 4;
	add.s64 	%rd54, %rd3, %rd43;
	mul.wide.u32 	%rd16, %r23, 4;
	neg.s32 	%r275, %r28;
	mad.lo.s32 	%r280, %r23, %r28, %r280;
$L__BB123_24:
	.pragma "nounroll";
	ld.shared.u32 	%r246, [%r276];
	st.global.u32 	[%rd54], %r246;
	add.s32 	%r276, %r276, %r87;
	add.s64 	%rd54, %rd54, %rd16;
	add.s32 	%r275, %r275, 1;
	setp.ne.s32 	%p27, %r275, 0;
	@%p27 bra 	$L__BB123_24;
$L__BB123_25:
	setp.lt.u32 	%p28, %r27, 3;
	@%p28 bra 	$L__BB123_28;
	shl.b32 	%r95, %r23, 2;
	shl.b32 	%r247, %r280, 2;
	add.s32 	%r279, %r239, %r247;
	shl.b32 	%r97, %r23, 4;
	shl.b32 	%r98, %r23, 3;
	mul.lo.s32 	%r99, %r23, 12;
	mul.wide.u32 	%rd44, %r23, 4;
	add.s64 	%rd19, %rd3, %rd44;
	add.s32 	%r278, %r280, %r26;
	mul.wide.u32 	%rd45, %r23, 8;
	add.s64 	%rd20, %rd3, %rd45;
	mul.wide.u32 	%rd46, %r23, 12;
	add.s64 	%rd21, %rd3, %rd46;
$L__BB123_27:
	mul.wide.s32 	%rd47, %r278, 4;
	add.s64 	%rd48, %rd19, %rd47;
	add.s64 	%rd49, %rd20, %rd47;
	add.s64 	%rd50, %rd21, %rd47;
	add.s64 	%rd51, %rd3, %rd47;
	ld.shared.u32 	%r249, [%r279];
	st.global.u32 	[%rd51], %r249;
	add.s32 	%r250, %r279, %r95;
	ld.shared.u32 	%r251, [%r250];
	st.global.u32 	[%rd48], %r251;
	add.s32 	%r252, %r279, %r98;
	ld.shared.u32 	%r253, [%r252];
	st.global.u32 	[%rd49], %r253;
	add.s32 	%r254, %r279, %r99;
	ld.shared.u32 	%r255, [%r254];
	st.global.u32 	[%rd50], %r255;
	add.s32 	%r280, %r280, %r95;
	add.s32 	%r279, %r279, %r97;
	add.s32 	%r278, %r278, %r95;
	setp.lt.u32 	%p29, %r280, 256;
	@%p29 bra 	$L__BB123_27;
$L__BB123_28:
	ret;

}
	// .globl	_Z9cuda_gemmIiLi256ELi1ELi1ELi256ELi16ELi16ELi32ELi0ELi0EEviiiPT_S1_S1_ii
.visible .entry _Z9cuda_gemmIiLi256ELi1ELi1ELi256ELi16ELi16ELi32ELi0ELi0EEviiiPT_S1_S1_ii(
	.param .u32 _Z9cuda_gemmIiLi256ELi1ELi1ELi256ELi16ELi16ELi32ELi0ELi0EEviiiPT_S1_S1_ii_param_0,
	.param .u32 _Z9cuda_gemmIiLi256ELi1ELi1ELi256ELi16ELi16ELi32ELi0ELi0EEviiiPT_S1_S1_ii_param_1,
	.param .u32 _Z9cuda_gemmIiLi256ELi1ELi1ELi256ELi16ELi16ELi32ELi0ELi0EEviiiPT_S1_S1_ii_param_2,
	.param .u64 .ptr .align 1 _Z9cuda_gemmIiLi256ELi1ELi1ELi256ELi16ELi16ELi32ELi0ELi0EEviiiPT_S1_S1_ii_param_3,
	.param .u64 .ptr .align 1 _Z9cuda_gemmIiLi256ELi1ELi1ELi256ELi16ELi16ELi32ELi0ELi0EEviiiPT_S1_S1_ii_param_4,
	.param .u64 .ptr .align 1 _Z9cuda_gemmIiLi256ELi1ELi1ELi256ELi16ELi16ELi32ELi0ELi0EEviiiPT_S1_S1_ii_param_5,
	.param .u32 _Z9cuda_gemmIiLi256ELi1ELi1ELi256ELi16ELi16ELi32ELi0ELi0EEviiiPT_S1_S1_ii_param_6,
	.param .u32 _Z9cuda_gemmIiLi256ELi1ELi1ELi256ELi16ELi16ELi32ELi0ELi0EEviiiPT_S1_S1_ii_param_7
)
.maxntid 256
{
	.reg .pred 	%p<225>;
	.reg .b32 	%r<1114>;
	.reg .b64 	%rd<27>;
	// demoted variable
	.shared .align 128 .b8 _ZZ9cuda_gemmIiLi256ELi1ELi1ELi256ELi16ELi16ELi32ELi0ELi0EEviiiPT_S1_S1_iiE11kron_fac_sh[1088];
	// demoted variable
	.shared .align 128 .b8 _ZZ9cuda_gemmIiLi256ELi1ELi1ELi256ELi16ELi16ELi32ELi0ELi0EEviiiPT_S1_S1_iiE3Ash[1024];
	// demoted variable
	.shared .align 128 .b8 _ZZ9cuda_gemmIiLi256ELi1ELi1ELi256ELi16ELi16ELi32ELi0ELi0EEviiiPT_S1_S1_iiE3Csh[1024];
	ld.param.u32 	%r395, [_Z9cuda_gemmIiLi256ELi1ELi1ELi256ELi16ELi16ELi32ELi0ELi0EEviiiPT_S1_S1_ii_param_2];
	ld.param.u64 	%rd5, [_Z9cuda_gemmIiLi256ELi1ELi1ELi256ELi16ELi16ELi32ELi0ELi0EEviiiPT_S1_S1_ii_param_3];
	ld.param.u64 	%rd4, [_Z9cuda_gemmIiLi256ELi1ELi1ELi256ELi16ELi16ELi32ELi0ELi0EEviiiPT_S1_S1_ii_param_4];
	ld.param.u64 	%rd6, [_Z9cuda_gemmIiLi256ELi1ELi1ELi256ELi16ELi16ELi32ELi0ELi0EEviiiPT_S1_S1_ii_param_5];
	ld.param.u32 	%r396, [_Z9cuda_gemmIiLi256ELi1ELi1ELi256ELi16ELi16ELi32ELi0ELi0EEviiiPT_S1_S1_ii_param_6];
	ld.param.u32 	%r397, [_Z9cuda_gemmIiLi256ELi1ELi1ELi256ELi16ELi16ELi32ELi0ELi0EEviiiPT_S1_S1_ii_param_7];
	cvta.to.global.u64 	%rd1, %rd5;
	cvta.to.global.u64 	%rd2, %rd6;
	mov.u32 	%r1108, %tid.x;
	and.b32  	%r2, %r1108, 31;
	setp.lt.s32 	%p1, %r397, 16;
	shr.u32 	%r3, %r397, 4;
	selp.b32 	%r4, 1, %r3, %p1;
	mul.lo.s32 	%r5, %r397, %r396;
	setp.ge.u32 	%p2, %r1108, %r5;
	@%p2 bra 	$L__BB124_3;
	mov.u32 	%r6, %ntid.x;
	cvta.to.global.u64 	%rd3, %rd4;
	mov.u32 	%r944, %r1108;
$L__BB124_2:
	mul.wide.u32 	%rd7, %r944, 4;
	add.s64 	%rd8, %rd3, %rd7;
	ld.global.u32 	%r398, [%rd8];
	rem.u32 	%r399, %r944, %r396;
	mov.u32 	%r400, _ZZ9cuda_gemmIiLi256ELi1ELi1ELi256ELi16ELi16ELi32ELi0ELi0EEviiiPT_S1_S1_iiE11kron_fac_sh;
	mad.lo.s32 	%r401, %r399, 68, %r400;
	div.u32 	%r402, %r944, %r397;
	shl.b32 	%r403, %r402, 2;
	add.s32 	%r404, %r401, %r403;
	st.shared.u32 	[%r404], %r398;
	add.s32 	%r944, %r944, %r6;
	setp.lt.u32 	%p3, %r944, %r5;
	@%p3 bra 	$L__BB124_2;
$L__BB124_3:
	div.s32 	%r9, 256, %r397;
	mul.lo.s32 	%r405, %r9, %r4;
	min.s32 	%r10, %r405, 256;
	div.u32 	%r12, %r1108, %r10;
	mul.lo.s32 	%r406, %r12, %r10;
	sub.s32 	%r407, %r1108, %r406;
	div.u32 	%r11, %r407, %r4;
	mov.u32 	%r13, %ntid.x;
	div.u32 	%r14, %r13, %r10;
	mov.u32 	%r15, %ctaid.y;
	mov.u32 	%r408, %nctaid.y;
	setp.ge.u32 	%p4, %r15, %r408;
	@%p4 bra 	$L__BB124_236;
	mov.u32 	%r16, %ctaid.x;
	and.b32  	%r17, %r11, 15;
	rem.u32 	%r409, %r1108, %r4;
	shl.b32 	%r18, %r409, 4;
	min.s32 	%r19, %r396, 16;
	shl.b32 	%r410, %r397, 8;
	sub.s32 	%r20, 8223, %r410;
	shl.b32 	%r411, %r16, 8;
	mad.lo.s32 	%r21, %r15, %r395, %r411;
	add.s32 	%r412, %r1108, %r13;
	max.u32 	%r413, %r412, 256;
	setp.lt.u32 	%p5, %r412, 256;
	selp.u32 	%r414, 1, 0, %p5;
	add.s32 	%r415, %r412, %r414;
	sub.s32 	%r416, %r413, %r415;
	div.u32 	%r417, %r416, %r13;
	add.s32 	%r22, %r417, %r414;
	add.s32 	%r418, %r22, 1;
	and.b32  	%r23, %r418, 3;
	and.b32  	%r24, %r22, 3;
	setp.eq.s32 	%p6, %r24, 3;
	mov.u32 	%r947, %r1108;
	@%p6 bra 	$L__BB124_7;
	mov.b32 	%r946, 0;
	mov.u32 	%r947, %r1108;
$L__BB124_6:
	.pragma "nounroll";
	add.s32 	%r420, %r21, %r947;
	mul.wide.s32 	%rd9, %r420, 4;
	add.s64 	%rd10, %rd1, %rd9;
	ld.global.u32 	%r421, [%rd10];
	shl.b32 	%r422, %r947, 2;
	mov.u32 	%r423, _ZZ9cuda_gemmIiLi256ELi1ELi1ELi256ELi16ELi16ELi32ELi0ELi0EEviiiPT_S1_S1_iiE3Ash;
	add.s32 	%r424, %r423, %r422;
	st.shared.u32 	[%r424], %r421;
	add.s32 	%r947, %r947, %r13;
	add.s32 	%r946, %r946, 1;
	setp.ne.s32 	%p7, %r946, %r23;
	@%p7 bra 	$L__BB124_6;
$L__BB124_7:
	setp.lt.u32 	%p8, %r22, 3;
	@%p8 bra 	$L__BB124_10;
	mov.u32 	%r428, _ZZ9cuda_gemmIiLi256ELi1ELi1ELi256ELi16ELi16ELi32ELi0ELi0EEviiiPT_S1_S1_iiE3Ash;
	shl.b32 	%r430, %r13, 2;
	cvt.u64.u32 	%rd13, %r430;
$L__BB124_9:
	add.s32 	%r425, %r21, %r947;
	mul.wide.s32 	%rd11, %r425, 4;
	add.s64 	%rd12, %rd1, %rd11;
	ld.global.u32 	%r426, [%rd12];
	shl.b32 	%r427, %r947, 2;
	add.s32 	%r429, %r428, %r427;
	st.shared.u32 	[%r429], %r426;
	add.s64 	%rd14, %rd12, %rd13;
	ld.global.u32 	%r431, [%rd14];
	add.s32 	%r432, %r429, %r430;
	st.shared.u32 	[%r432], %r431;
	add.s64 	%rd15, %rd14, %rd13;
	ld.global.u32 	%r433, [%rd15];
	add.s32 	%r434, %r432, %r430;
	st.shared.u32 	[%r434], %r433;
	add.s64 	%rd16, %rd15, %rd13;
	ld.global.u32 	%r435, [%rd16];
	add.s32 	%r436, %r434, %r430;
	st.shared.u32 	[%r436], %r435;
	add.s32 	%r947, %r430, %r947;
	setp.lt.u32 	%p9, %r947, 256;
	@%p9 bra 	$L__BB124_9;
$L__BB124_10:
	setp.eq.s32 	%p10, %r24, 3;
	mov.u32 	%r951, %r1108;
	@%p10 bra 	$L__BB124_13;
	mov.b32 	%r950, 0;
	mov.u32 	%r439, _ZZ9cuda_gemmIiLi256ELi1ELi1ELi256ELi16ELi16ELi32ELi0ELi0EEviiiPT_S1_S1_iiE3Csh;
	mov.u32 	%r951, %r1108;
$L__BB124_12:
	.pragma "nounroll";
	shl.b32 	%r438, %r951, 2;
	add.s32 	%r440, %r439, %r438;
	mov.b32 	%r441, 0;
	st.shared.u32 	[%r440], %r441;
	add.s32 	%r951, %r951, %r13;
	add.s32 	%r950, %r950, 1;
	setp.ne.s32 	%p11, %r950, %r23;
	@%p11 bra 	$L__BB124_12;
$L__BB124_13:
	setp.lt.u32 	%p12, %r22, 3;
	@%p12 bra 	$L__BB124_16;
	mov.u32 	%r443, _ZZ9cuda_gemmIiLi256ELi1ELi1ELi256ELi16ELi16ELi32ELi0ELi0EEviiiPT_S1_S1_iiE3Csh;
	shl.b32 	%r446, %r13, 2;
$L__BB124_15:
	shl.b32 	%r442, %r951, 2;
	add.s32 	%r444, %r443, %r442;
	mov.b32 	%r445, 0;
	st.shared.u32 	[%r444], %r445;
	add.s32 	%r447, %r444, %r446;
	st.shared.u32 	[%r447], %r445;
	add.s32 	%r448, %r447, %r446;
	st.shared.u32 	[%r448], %r445;
	add.s32 	%r449, %r448, %r446;
	st.shared.u32 	[%r449], %r445;
	add.s32 	%r951, %r446, %r951;
	setp.lt.u32 	%p13, %r951, 256;
	@%p13 bra 	$L__BB124_15;
$L__BB124_16:
	setp.lt.s32 	%p14, %r9, 1;
	bar.sync 	0;
	@%p14 bra 	$L__BB124_230;
	setp.ne.s32 	%p15, %r4, 1;
	@%p15 bra 	$L__BB124_87;
	add.s32 	%r753, %r11, 5;
	and.b32  	%r39, %r753, 15;
	add.s32 	%r754, %r11, 6;
	and.b32  	%r40, %r754, 15;
	add.s32 	%r755, %r11, 7;
	and.b32  	%r41, %r755, 15;
	add.s32 	%r756, %r11, 10;
	and.b32  	%r42, %r756, 15;
	setp.lt.s32 	%p154, %r17, %r397;
	selp.b32 	%r757, 0, %r397, %p154;
	sub.s32 	%r43, %r17, %r757;
	add.s32 	%r758, %r17, 1;
	setp.lt.s32 	%p155, %r758, %r397;
	selp.b32 	%r759, 0, %r397, %p155;
	sub.s32 	%r44, %r758, %r759;
	add.s32 	%r760, %r17, 2;
	setp.lt.s32 	%p156, %r760, %r397;
	selp.b32 	%r761, 0, %r397, %p156;
	sub.s32 	%r45, %r760, %r761;
	add.s32 	%r762, %r17, 3;
	setp.lt.s32 	%p157, %r762, %r397;
	selp.b32 	%r763, 0, %r397, %p157;
	sub.s32 	%r46, %r762, %r763;
	add.s32 	%r764, %r17, 4;
	setp.lt.s32 	%p158, %r764, %r397;
	selp.b32 	%r765, 0, %r397, %p158;
	sub.s32 	%r47, %r764, %r765;
	add.s32 	%r766, %r17, 5;
	setp.lt.s32 	%p159, %r766, %r397;
	selp.b32 	%r767, 0, %r397, %p159;
	sub.s32 	%r48, %r766, %r767;
	add.s32 	%r768, %r17, 6;
	setp.lt.s32 	%p160, %r768, %r397;
	selp.b32 	%r769, 0, %r397, %p160;
	sub.s32 	%r49, %r768, %r769;
	add.s32 	%r770, %r17, 7;
	setp.lt.s32 	%p161, %r770, %r397;
	selp.b32 	%r771, 0, %r397, %p161;
	sub.s32 	%r50, %r770, %r771;
	add.s32 	%r772, %r17, 8;
	setp.lt.s32 	%p162, %r772, %r397;
	selp.b32 	%r773, 0, %r397, %p162;
	sub.s32 	%r51, %r772, %r773;
	add.s32 	%r774, %r17, 9;
	setp.lt.s32 	%p163, %r774, %r397;
	selp.b32 	%r775, 0, %r397, %p163;
	sub.s32 	%r52, %r774, %r775;
	add.s32 	%r776, %r17, 10;
	setp.lt.s32 	%p164, %r776, %r397;
	selp.b32 	%r777, 0, %r397, %p164;
	sub.s32 	%r53, %r776, %r777;
	add.s32 	%r778, %r17, 11;
	setp.lt.s32 	%p165, %r778, %r397;
	selp.b32 	%r779, 0, %r397, %p165;
	sub.s32 	%r54, %r778, %r779;
	add.s32 	%r780, %r17, 12;
	setp.lt.s32 	%p166, %r780, %r397;
	selp.b32 	%r781, 0, %r397, %p166;
	sub.s32 	%r55, %r780, %r781;
	add.s32 	%r782, %r17, 13;
	setp.lt.s32 	%p167, %r782, %r397;
	selp.b32 	%r783, 0, %r397, %p167;
	sub.s32 	%r56, %r782, %r783;
	add.s32 	%r784, %r17, 14;
	setp.lt.s32 	%p168, %r784, %r397;
	selp.b32 	%r785, 0, %r397, %p168;
	sub.s32 	%r57, %r784, %r785;
	add.s32 	%r786, %r17, 15;
	setp.lt.s32 	%p169, %r786, %r397;
	selp.b32 	%r787, 0, %r397, %p169;
	sub.s32 	%r58, %r786, %r787;
	mov.b32 	%r969, 0;
$L__BB124_19:
	setp.lt.s32 	%p170, %r397, 1;
	add.s32 	%r76, %r969, %r11;
	mad.lo.s32 	%r77, %r76, %r397, %r18;
	@%p170 bra 	$L__BB124_21;
	add.s32 	%r788, %r77, %r17;
	shl.b32 	%r789, %r788, 2;
	mov.u32 	%r790, _ZZ9cuda_gemmIiLi256ELi1ELi1ELi256ELi16ELi16ELi32ELi0ELi0EEviiiPT_S1_S1_iiE3Ash;
	add.s32 	%r791, %r790, %r789;
	ld.shared.u32 	%r970, [%r791];
$L__BB124_21:
	setp.lt.s32 	%p171, %r397, 2;
	@%p171 bra 	$L__BB124_23;
	add.s32 	%r792, %r11, 1;
	and.b32  	%r793, %r792, 15;
	add.s32 	%r794, %r77, %r793;
	shl.b32 	%r795, %r794, 2;
	mov.u32 	%r796, _ZZ9cuda_gemmIiLi256ELi1ELi1ELi256ELi16ELi16ELi32ELi0ELi0EEviiiPT_S1_S1_iiE3Ash;
	add.s32 	%r797, %r796, %r795;
	ld.shared.u32 	%r971, [%r797];
$L__BB124_23:
	setp.lt.s32 	%p172, %r397, 3;
	@%p172 bra 	$L__BB124_25;
	add.s32 	%r798, %r11, 2;
	and.b32  	%r799, %r798, 15;
	add.s32 	%r800, %r77, %r799;
	shl.b32 	%r801, %r800, 2;
	mov.u32 	%r802, _ZZ9cuda_gemmIiLi256ELi1ELi1ELi256ELi16ELi16ELi32ELi0ELi0EEviiiPT_S1_S1_iiE3Ash;
	add.s32 	%r803, %r802, %r801;
	ld.shared.u32 	%r972, [%r803];
$L__BB124_25:
	setp.lt.s32 	%p173, %r397, 4;
	@%p173 bra 	$L__BB124_27;
	add.s32 	%r804, %r11, 3;
	and.b32  	%r805, %r804, 15;
	add.s32 	%r806, %r77, %r805;
	shl.b32 	%r807, %r806, 2;
	mov.u32 	%r808, _ZZ9cuda_gemmIiLi256ELi1ELi1ELi256ELi16ELi16ELi32ELi0ELi0EEviiiPT_S1_S1_iiE3Ash;
	add.s32 	%r809, %r808, %r807;
	ld.shared.u32 	%r973, [%r809];
$L__BB124_27:
	setp.lt.s32 	%p174, %r397, 5;
	@%p174 bra 	$L__BB124_29;
	add.s32 	%r810, %r11, 4;
	and.b32  	%r811, %r810, 15;
	add.s32 	%r812, %r77, %r811;
	shl.b32 	%r813, %r812, 2;
	mov.u32 	%r814, _ZZ9cuda_gemmIiLi256ELi1ELi1ELi256ELi16ELi16ELi32ELi0ELi0EEviiiPT_S1_S1_iiE3Ash;
	add.s32 	%r815, %r814, %r813;
	ld.shared.u32 	%r974, [%r815];
$L__BB124_29:
	setp.lt.s32 	%p175, %r397, 6;
	@%p175 bra 	$L__BB124_31;
	add.s32 	%r816, %r77, %r39;
	shl.b32 	%r817, %r816, 2;
	mov.u32 	%r818, _ZZ9cuda_gemmIiLi256ELi1ELi1ELi256ELi16ELi16ELi32ELi0ELi0EEviiiPT_S1_S1_iiE3Ash;
	add.s32 	%r819, %r818, %r817;
	ld.shared.u32 	%r975, [%r819];
$L__BB124_31:
	setp.lt.s32 	%p176, %r397, 7;
	@%p176 bra 	$L__BB124_33;
	add.s32 	%r820, %r77, %r40;
	shl.b32 	%r821, %r820, 2;
	mov.u32 	%r822, _ZZ9cuda_gemmIiLi256ELi1ELi1ELi256ELi16ELi16ELi32ELi0ELi0EEviiiPT_S1_S1_iiE3Ash;
	add.s32 	%r823, %r822, %r821;
	ld.shared.u32 	%r976, [%r823];
$L__BB124_33:
	setp.lt.s32 	%p177, %r397, 8;
	@%p177 bra 	$L__BB124_35;
	add.s32 	%r824, %r77, %r41;
	shl.b32 	%r825, %r824, 2;
	mov.u32 	%r826, _ZZ9cuda_gemmIiLi256ELi1ELi1ELi256ELi16ELi16ELi32ELi0ELi0EEviiiPT_S1_S1_iiE3Ash;
	add.s32 	%r827, %r826, %r825;
	ld.shared.u32 	%r977, [%r827];
$L__BB124_35:
	setp.lt.s32 	%p178, %r397, 9;
	@%p178 bra 	$L__BB124_37;
	xor.b32  	%r828, %r17, 8;
	add.s32 	%r829, %r77, %r828;
	shl.b32 	%r830, %r829, 2;
	mov.u32 	%r831, _ZZ9cuda_gemmIiLi256ELi1ELi1ELi256ELi16ELi16ELi32ELi0ELi0EEviiiPT_S1_S1_iiE3Ash;
	add.s32 	%r832, %r831, %r830;
	ld.shared.u32 	%r978, [%r832];
$L__BB124_37:
	setp.lt.s32 	%p179, %r397, 10;
	@%p179 bra 	$L__BB124_39;
	add.s32 	%r833, %r11, 9;
	and.b32  	%r834, %r833, 15;
	add.s32 	%r835, %r77, %r834;
	shl.b32 	%r836, %r835, 2;
	mov.u32 	%r837, _ZZ9cuda_gemmIiLi256ELi1ELi1ELi256ELi16ELi16ELi32ELi0ELi0EEviiiPT_S1_S1_iiE3Ash;
	add.s32 	%r838, %r837, %r836;
	ld.shared.u32 	%r979, [%r838];
$L__BB124_39:
	setp.lt.s32 	%p180, %r397, 11;
	@%p180 bra 	$L__BB124_41;
	add.s32 	%r839, %r77, %r42;
	shl.b32 	%r840, %r839, 2;
	mov.u32 	%r841, _ZZ9cuda_gemmIiLi256ELi1ELi1ELi256ELi16ELi16ELi32ELi0ELi0EEviiiPT_S1_S1_iiE3Ash;
	add.s32 	%r842, %r841, %r840;
	ld.shared.u32 	%r980, [%r842];
$L__BB124_41:
	setp.lt.s32 	%p181, %r397, 12;
	@%p181 bra 	$L__BB124_43;
	add.s32 	%r843, %r11, 11;
	and.b32  	%r844, %r843, 15;
	add.s32 	%r845, %r77, %r844;
	shl.b32 	%r846, %r845, 2;
	mov.u32 	%r847, _ZZ9cuda_gemmIiLi256ELi1ELi1ELi256ELi16ELi16ELi32ELi0ELi0EEviiiPT_S1_S1_iiE3Ash;
	add.s32 	%r848, %r847, %r846;
	ld.shared.u32 	%r981, [%r848];
$L__BB124_43:
	setp.lt.s32 	%p182, %r397, 13;
	@%p182 bra 	$L__BB124_45;
	add.s32 	%r849, %r11, 12;
	and.b32  	%r850, %r849, 15;
	add.s32 	%r851, %r77, %r850;
	shl.b32 	%r852, %r851, 2;
	mov.u32 	%r853, _ZZ9cuda_gemmIiLi256ELi1ELi1ELi256ELi16ELi16ELi32ELi0ELi0EEviiiPT_S1_S1_iiE3Ash;
	add.s32 	%r854, %r853, %r852;
	ld.shared.u32 	%r982, [%r854];
$L__BB124_45:
	setp.lt.s32 	%p183, %r397, 14;
	@%p183 bra 	$L__BB124_47;
	add.s32 	%r855, %r11, 13;
	and.b32  	%r856, %r855, 15;
	add.s32 	%r857, %r77, %r856;
	shl.b32 	%r858, %r857, 2;
	mov.u32 	%r859, _ZZ9cuda_gemmIiLi256ELi1ELi1ELi256ELi16ELi16ELi32ELi0ELi0EEviiiPT_S1_S1_iiE3Ash;
	add.s32 	%r860, %r859, %r858;
	ld.shared.u32 	%r983, [%r860];
$L__BB124_47:
	setp.lt.s32 	%p184, %r397, 15;
	@%p184 bra 	$L__BB124_49;
	add.s32 	%r861, %r11, 14;
	and.b32  	%r862, %r861, 15;
	add.s32 	%r863, %r77, %r862;
	shl.b32 	%r864, %r863, 2;
	mov.u32 	%r865, _ZZ9cuda_gemmIiLi256ELi1ELi1ELi256ELi16ELi16ELi32ELi0ELi0EEviiiPT_S1_S1_iiE3Ash;
	add.s32 	%r866, %r865, %r864;
	ld.shared.u32 	%r984, [%r866];
$L__BB124_49:
	setp.lt.s32 	%p185, %r397, 16;
	@%p185 bra 	$L__BB124_51;
	add.s32 	%r867, %r11, -1;
	and.b32  	%r868, %r867, 15;
	add.s32 	%r869, %r77, %r868;
	shl.b32 	%r870, %r869, 2;
	mov.u32 	%r871, _ZZ9cuda_gemmIiLi256ELi1ELi1ELi256ELi16ELi16ELi32ELi0ELi0EEviiiPT_S1_S1_iiE3Ash;
	add.s32 	%r872, %r871, %r870;
	ld.shared.u32 	%r985, [%r872];
$L__BB124_51:
	setp.lt.s32 	%p186, %r12, %r19;
	@%p186 bra 	$L__BB124_53;
$L__BB124_52:
	add.s32 	%r969, %r969, %r10;
	setp.lt.s32 	%p220, %r969, %r9;
	@%p220 bra 	$L__BB124_19;
	bra.uni 	$L__BB124_230;
$L__BB124_53:
	rem.s32 	%r873, %r2, %r397;
	shl.b32 	%r874, %r873, 2;
	mov.u32 	%r875, _ZZ9cuda_gemmIiLi256ELi1ELi1ELi256ELi16ELi16ELi32ELi0ELi0EEviiiPT_S1_S1_iiE11kron_fac_sh;
	add.s32 	%r111, %r875, %r874;
	mov.u32 	%r986, %r12;
$L__BB124_54:
	mad.lo.s32 	%r877, %r986, 68, %r111;
	ld.shared.u32 	%r113, [%r877];
	mov.b32 	%r988, 0;
	@%p170 bra 	$L__BB124_56;
	shfl.sync.idx.b32	%r878|%p188, %r113, %r43, %r20, -1;
	mul.lo.s32 	%r988, %r878, %r970;
$L__BB124_56:
	@%p171 bra 	$L__BB124_58;
	shfl.sync.idx.b32	%r879|%p190, %r113, %r44, %r20, -1;
	mad.lo.s32 	%r988, %r879, %r971, %r988;
$L__BB124_58:
	@%p172 bra 	$L__BB124_60;
	shfl.sync.idx.b32	%r880|%p192, %r113, %r45, %r20, -1;
	mad.lo.s32 	%r988, %r880, %r972, %r988;
$L__BB124_60:
	@%p173 bra 	$L__BB124_62;
	shfl.sync.idx.b32	%r881|%p194, %r113, %r46, %r20, -1;
	mad.lo.s32 	%r988, %r881, %r973, %r988;
$L__BB124_62:
	@%p174 bra 	$L__BB124_64;
	shfl.sync.idx.b32	%r882|%p196, %r113, %r47, %r20, -1;
	mad.lo.s32 	%r988, %r882, %r974, %r988;
$L__BB124_64:
	@%p175 bra 	$L__BB124_66;
	shfl.sync.idx.b32	%r883|%p198, %r113, %r48, %r20, -1;
	mad.lo.s32 	%r988, %r883, %r975, %r988;
$L__BB124_66:
	setp.lt.s32 	%p199, %r397, 7;
	@%p199 bra 	$L__BB124_68;
	shfl.sync.idx.b32	%r884|%p200, %r113, %r49, %r20, -1;
	mad.lo.s32 	%r988, %r884, %r976, %r988;
$L__BB124_68:
	setp.lt.s32 	%p201, %r397, 8;
	@%p201 bra 	$L__BB124_70;
	shfl.sync.idx.b32	%r885|%p202, %r113, %r50, %r20, -1;
	mad.lo.s32 	%r988, %r885, %r977, %r988;
$L__BB124_70:
	setp.lt.s32 	%p203, %r397, 9;
	@%p203 bra 	$L__BB124_72;
	shfl.sync.idx.b32	%r886|%p204, %r113, %r51, %r20, -1;
	mad.lo.s32 	%r988, %r886, %r978, %r988;
$L__BB124_72:
	setp.lt.s32 	%p205, %r397, 10;
	@%p205 bra 	$L__BB124_74;
	shfl.sync.idx.b32	%r887|%p206, %r113, %r52, %r20, -1;
	mad.lo.s32 	%r988, %r887, %r979, %r988;
$L__BB124_74:
	setp.lt.s32 	%p207, %r397, 11;
	@%p207 bra 	$L__BB124_76;
	shfl.sync.idx.b32	%r888|%p208, %r113, %r53, %r20, -1;
	mad.lo.s32 	%r988, %r888, %r980, %r988;
$L__BB124_76:
	setp.lt.s32 	%p209, %r397, 12;
	@%p209 bra 	$L__BB124_78;
	shfl.sync.idx.b32	%r889|%p210, %r113, %r54, %r20, -1;
	mad.lo.s32 	%r988, %r889, %r981, %r988;
$L__BB124_78:
	setp.lt.s32 	%p211, %r397, 13;
	@%p211 bra 	$L__BB124_80;
	shfl.sync.idx.b32	%r890|%p212, %r113, %r55, %r20, -1;
	mad.lo.s32 	%r988, %r890, %r982, %r988;
$L__BB124_80:
	setp.lt.s32 	%p213, %r397, 14;
	@%p213 bra 	$L__BB124_82;
	shfl.sync.idx.b32	%r891|%p214, %r113, %r56, %r20, -1;
	mad.lo.s32 	%r988, %r891, %r983, %r988;
$L__BB124_82:
	setp.lt.s32 	%p215, %r397, 15;
	@%p215 bra 	$L__BB124_84;
	shfl.sync.idx.b32	%r892|%p216, %r113, %r57, %r20, -1;
	mad.lo.s32 	%r988, %r892, %r984, %r988;
$L__BB124_84:
	setp.lt.s32 	%p217, %r397, 16;
	@%p217 bra 	$L__BB124_86;
	shfl.sync.idx.b32	%r893|%p218, %r113, %r58, %r20, -1;
	mad.lo.s32 	%r988, %r893, %r985, %r988;
$L__BB124_86:
	mad.lo.s32 	%r894, %r986, %r9, %r76;
	shl.b32 	%r895, %r894, 2;
	mov.u32 	%r896, _ZZ9cuda_gemmIiLi256ELi1ELi1ELi256ELi16ELi16ELi32ELi0ELi0EEviiiPT_S1_S1_iiE3Csh;
	add.s32 	%r897, %r896, %r895;
	ld.shared.u32 	%r898, [%r897];
	add.s32 	%r899, %r898, %r988;
	st.shared.u32 	[%r897], %r899;
	add.s32 	%r986, %r986, %r14;
	setp.lt.s32 	%p219, %r986, %r19;
	@%p219 bra 	$L__BB124_54;
	bra.uni 	$L__BB124_52;
$L__BB124_87:
	setp.gt.u32 	%p16, %r397, 31;
	@%p16 bra 	$L__BB124_121;
	add.s32 	%r452, %r11, 1;
	and.b32  	%r147, %r452, 15;
	add.s32 	%r453, %r11, 2;
	and.b32  	%r148, %r453, 15;
	add.s32 	%r454, %r11, 3;
	and.b32  	%r149, %r454, 15;
	add.s32 	%r455, %r11, 5;
	and.b32  	%r150, %r455, 15;
	setp.lt.u32 	%p17, %r17, %r397;
	selp.b32 	%r456, 0, %r397, %p17;
	sub.s32 	%r151, %r17, %r456;
	add.s32 	%r457, %r17, 1;
	setp.lt.u32 	%p18, %r457, %r397;
	selp.b32 	%r458, 0, %r397, %p18;
	sub.s32 	%r152, %r457, %r458;
	add.s32 	%r459, %r17, 2;
	setp.lt.u32 	%p19, %r459, %r397;
	selp.b32 	%r460, 0, %r397, %p19;
	sub.s32 	%r153, %r459, %r460;
	add.s32 	%r461, %r17, 3;
	setp.lt.u32 	%p20, %r461, %r397;
	selp.b32 	%r462, 0, %r397, %p20;
	sub.s32 	%r154, %r461, %r462;
	add.s32 	%r463, %r17, 4;
	setp.lt.u32 	%p21, %r463, %r397;
	selp.b32 	%r464, 0, %r397, %p21;
	sub.s32 	%r155, %r463, %r464;
	add.s32 	%r465, %r17, 5;
	setp.lt.u32 	%p22, %r465, %r397;
	selp.b32 	%r466, 0, %r397, %p22;
	sub.s32 	%r156, %r465, %r466;
	add.s32 	%r467, %r17, 6;
	setp.lt.u32 	%p23, %r467, %r397;
	selp.b32 	%r468, 0, %r397, %p23;
	sub.s32 	%r157, %r467, %r468;
	add.s32 	%r469, %r17, 7;
	setp.lt.u32 	%p24, %r469, %r397;
	selp.b32 	%r470, 0, %r397, %p24;
	sub.s32 	%r158, %r469, %r470;
	add.s32 	%r471, %r17, 8;
	setp.lt.u32 	%p25, %r471, %r397;
	selp.b32 	%r472, 0, %r397, %p25;
	sub.s32 	%r159, %r471, %r472;
	add.s32 	%r473, %r17, 9;
	setp.lt.u32 	%p26, %r473, %r397;
	selp.b32 	%r474, 0, %r397, %p26;
	sub.s32 	%r160, %r473, %r474;
	add.s32 	%r475, %r17, 10;
	setp.lt.u32 	%p27, %r475, %r397;
	selp.b32 	%r476, 0, %r397, %p27;
	sub.s32 	%r161, %r475, %r476;
	add.s32 	%r477, %r17, 11;
	setp.lt.u32 	%p28, %r477, %r397;
	selp.b32 	%r478, 0, %r397, %p28;
	sub.s32 	%r162, %r477, %r478;
	add.s32 	%r479, %r17, 12;
	setp.lt.u32 	%p29, %r479, %r397;
	selp.b32 	%r480, 0, %r397, %p29;
	sub.s32 	%r163, %r479, %r480;
	add.s32 	%r481, %r17, 13;
	setp.lt.u32 	%p30, %r481, %r397;
	selp.b32 	%r482, 0, %r397, %p30;
	sub.s32 	%r164, %r481, %r482;
	add.s32 	%r483, %r17, 14;
	setp.lt.u32 	%p31, %r483, %r397;
	selp.b32 	%r484, 0, %r397, %p31;
	sub.s32 	%r165, %r483, %r484;
	add.s32 	%r485, %r17, 15;
	setp.lt.u32 	%p32, %r485, %r397;
	selp.b32 	%r486, 0, %r397, %p32;
	sub.s32 	%r166, %r485, %r486;
	mov.b32 	%r1071, 0;
$L__BB124_89:
	setp.eq.s32 	%p33, %r397, 0;
	add.s32 	%r293, %r1071, %r11;
	mad.lo.s32 	%r294, %r293, %r397, %r18;
	@%p33 bra 	$L__BB124_91;
	add.s32 	%r487, %r294, %r17;
	shl.b32 	%r488, %r487, 2;
	mov.u32 	%r489, _ZZ9cuda_gemmIiLi256ELi1ELi1ELi256ELi16ELi16ELi32ELi0ELi0EEviiiPT_S1_S1_iiE3Ash;
	add.s32 	%r490, %r489, %r488;
	ld.shared.u32 	%r1072, [%r490];
$L__BB124_91:
	setp.lt.u32 	%p34, %r397, 2;
	@%p34 bra 	$L__BB124_93;
	add.s32 	%r491, %r294, %r147;
	shl.b32 	%r492, %r491, 2;
	mov.u32 	%r493, _ZZ9cuda_gemmIiLi256ELi1ELi1ELi256ELi16ELi16ELi32ELi0ELi0EEviiiPT_S1_S1_iiE3Ash;
	add.s32 	%r494, %r493, %r492;
	ld.shared.u32 	%r1069, [%r494];
$L__BB124_93:
	setp.lt.u32 	%p35, %r397, 3;
	@%p35 bra 	$L__BB124_95;
	add.s32 	%r495, %r294, %r148;
	shl.b32 	%r496, %r495, 2;
	mov.u32 	%r497, _ZZ9cuda_gemmIiLi256ELi1ELi1ELi256ELi16ELi16ELi32ELi0ELi0EEviiiPT_S1_S1_iiE3Ash;
	add.s32 	%r498, %r497, %r496;
	ld.shared.u32 	%r1068, [%r498];
$L__BB124_95:
	setp.lt.u32 	%p36, %r397, 4;
	@%p36 bra 	$L__BB124_97;
	add.s32 	%r499, %r294, %r149;
	shl.b32 	%r500, %r499, 2;
	mov.u32 	%r501, _ZZ9cuda_gemmIiLi256ELi1ELi1ELi256ELi16ELi16ELi32ELi0ELi0EEviiiPT_S1_S1_iiE3Ash;
	add.s32 	%r502, %r501, %r500;
	ld.shared.u32 	%r1067, [%r502];
$L__BB124_97:
	setp.lt.u32 	%p37, %r397, 5;
	@%p37 bra 	$L__BB124_99;
	add.s32 	%r503, %r11, 4;
	and.b32  	%r504, %r503, 15;
	add.s32 	%r505, %r294, %r504;
	shl.b32 	%r506, %r505, 2;
	mov.u32 	%r507, _ZZ9cuda_gemmIiLi256ELi1ELi1ELi256ELi16ELi16ELi32ELi0ELi0EEviiiPT_S1_S1_iiE3Ash;
	add.s32 	%r508, %r507, %r506;
	ld.shared.u32 	%r1066, [%r508];
$L__BB124_99:
	setp.lt.u32 	%p38, %r397, 6;
	@%p38 bra 	$L__BB124_101;
	add.s32 	%r509, %r294, %r150;
	shl.b32 	%r510, %r509, 2;
	mov.u32 	%r511, _ZZ9cuda_gemmIiLi256ELi1ELi1ELi256ELi16ELi16ELi32ELi0ELi0EEviiiPT_S1_S1_iiE3Ash;
	add.s32 	%r512, %r511, %r510;
	ld.shared.u32 	%r1065, [%r512];
$L__BB124_101:
	setp.lt.u32 	%p39, %r397, 7;
	@%p39 bra 	$L__BB124_103;
	add.s32 	%r513, %r11, 6;
	and.b32  	%r514, %r513, 15;
	add.s32 	%r515, %r294, %r514;
	shl.b32 	%r516, %r515, 2;
	mov.u32 	%r517, _ZZ9cuda_gemmIiLi256ELi1ELi1ELi256ELi16ELi16ELi32ELi0ELi0EEviiiPT_S1_S1_iiE3Ash;
	add.s32 	%r518, %r517, %r516;
	ld.shared.u32 	%r1064, [%r518];
$L__BB124_103:
	setp.lt.u32 	%p40, %r397, 8;
	@%p40 bra 	$L__BB124_105;
	add.s32 	%r519, %r11, 7;
	and.b32  	%r520, %r519, 15;
	add.s32 	%r521, %r294, %r520;
	shl.b32 	%r522, %r521, 2;
	mov.u32 	%r523, _ZZ9cuda_gemmIiLi256ELi1ELi1ELi256ELi16ELi16ELi32ELi0ELi0EEviiiPT_S1_S1_iiE3Ash;
	add.s32 	%r524, %r523, %r522;
	ld.shared.u32 	%r1063, [%r524];
$L__BB124_105:
	setp.lt.u32 	%p41, %r397, 9;
	@%p41 bra 	$L__BB124_107;
	xor.b32  	%r525, %r17, 8;
	add.s32 	%r526, %r294, %r525;
	shl.b32 	%r527, %r526, 2;
	mov.u32 	%r528, _ZZ9cuda_gemmIiLi256ELi1ELi1ELi256ELi16ELi16ELi32ELi0ELi0EEviiiPT_S1_S1_iiE3Ash;
	add.s32 	%r529, %r528, %r527;
	ld.shared.u32 	%r1062, [%r529];
$L__BB124_107:
	setp.lt.u32 	%p42, %r397, 10;
	@%p42 bra 	$L__BB124_109;
	add.s32 	%r530, %r11, 9;
	and.b32  	%r531, %r530, 15;
	add.s32 	%r532, %r294, %r531;
	shl.b32 	%r533, %r532, 2;
	mov.u32 	%r534, _ZZ9cuda_gemmIiLi256ELi1ELi1ELi256ELi16ELi16ELi32ELi0ELi0EEviiiPT_S1_S1_iiE3Ash;
	add.s32 	%r535, %r534, %r533;
	ld.shared.u32 	%r1061, [%r535];
$L__BB124_109:
	setp.lt.u32 	%p43, %r397, 11;
	@%p43 bra 	$L__BB124_111;
	add.s32 	%r536, %r11, 10;
	and.b32  	%r537, %r536, 15;
	add.s32 	%r538, %r294, %r537;
	shl.b32 	%r539, %r538, 2;
	mov.u32 	%r540, _ZZ9cuda_gemmIiLi256ELi1ELi1ELi256ELi16ELi16ELi32ELi0ELi0EEviiiPT_S1_S1_iiE3Ash;
	add.s32 	%r541, %r540, %r539;
	ld.shared.u32 	%r1060, [%r541];
$L__BB124_111:
	setp.lt.u32 	%p44, %r397, 12;
	@%p44 bra 	$L__BB124_113;
	add.s32 	%r542, %r11, 11;
	and.b32  	%r543, %r542, 15;
	add.s32 	%r544, %r294, %r543;
	shl.b32 	%r545, %r544, 2;
	mov.u32 	%r546, _ZZ9cuda_gemmIiLi256ELi1ELi1ELi256ELi16ELi16ELi32ELi0ELi0EEviiiPT_S1_S1_iiE3Ash;
	add.s32 	%r547, %r546, %r545;
	ld.shared.u32 	%r1059, [%r547];
$L__BB124_113:
	setp.lt.u32 	%p45, %r397, 13;
	@%p45 bra 	$L__BB124_115;
	add.s32 	%r548, %r11, 12;
	and.b32  	%r549, %r548, 15;
	add.s32 	%r550, %r294, %r549;
	shl.b32 	%r551, %r550, 2;
	mov.u32 	%r552, _ZZ9cuda_gemmIiLi256ELi1ELi1ELi256ELi16ELi16ELi32ELi0ELi0EEviiiPT_S1_S1_iiE3Ash;
	add.s32 	%r553, %r552, %r551;
	ld.shared.u32 	%r1058, [%r553];
$L__BB124_115:
	setp.lt.u32 	%p46, %r397, 14;
	@%p46 bra 	$L__BB124_117;
	add.s32 	%r554, %r11, 13;
	and.b32  	%r555, %r554, 15;
	add.s32 	%r556, %r294, %r555;
	shl.b32 	%r557, %r556, 2;
	mov.u32 	%r558, _ZZ9cuda_gemmIiLi256ELi1ELi1ELi256ELi16ELi16ELi32ELi0ELi0EEviiiPT_S1_S1_iiE3Ash;
	add.s32 	%r559, %r558, %r557;
	ld.shared.u32 	%r1057, [%r559];
$L__BB124_117:
	setp.lt.u32 	%p47, %r397, 15;
	@%p47 bra 	$L__BB124_119;
	add.s32 	%r560, %r11, 14;
	and.b32  	%r561, %r560, 15;
	add.s32 	%r562, %r294, %r561;
	shl.b32 	%r563, %r562, 2;
	mov.u32 	%r564, _ZZ9cuda_gemmIiLi256ELi1ELi1ELi256ELi16ELi16ELi32ELi0ELi0EEviiiPT_S1_S1_iiE3Ash;
	add.s32 	%r565, %r564, %r563;
	ld.shared.u32 	%r1056, [%r565];
$L__BB124_119:
	setp.lt.u32 	%p48, %r397, 16;
	@%p48 bra 	$L__BB124_194;
	add.s32 	%r566, %r11, -1;
	and.b32  	%r567, %r566, 15;
	add.s32 	%r568, %r294, %r567;
	shl.b32 	%r569, %r568, 2;
	mov.u32 	%r570, _ZZ9cuda_gemmIiLi256ELi1ELi1ELi256ELi16ELi16ELi32ELi0ELi0EEviiiPT_S1_S1_iiE3Ash;
	add.s32 	%r571, %r570, %r569;
	ld.shared.u32 	%r1055, [%r571];
	bra.uni 	$L__BB124_194;
$L__BB124_121:
	setp.lt.s32 	%p84, %r17, %r397;
	selp.b32 	%r599, 0, %r397, %p84;
	sub.s32 	%r167, %r17, %r599;
	add.s32 	%r600, %r17, 1;
	setp.lt.s32 	%p85, %r600, %r397;
	selp.b32 	%r601, 0, %r397, %p85;
	sub.s32 	%r168, %r600, %r601;
	add.s32 	%r602, %r17, 2;
	setp.lt.s32 	%p86, %r602, %r397;
	selp.b32 	%r603, 0, %r397, %p86;
	sub.s32 	%r169, %r602, %r603;
	add.s32 	%r604, %r17, 3;
	setp.lt.s32 	%p87, %r604, %r397;
	selp.b32 	%r605, 0, %r397, %p87;
	sub.s32 	%r170, %r604, %r605;
	add.s32 	%r606, %r17, 4;
	setp.lt.s32 	%p88, %r606, %r397;
	selp.b32 	%r607, 0, %r397, %p88;
	sub.s32 	%r171, %r606, %r607;
	add.s32 	%r608, %r17, 5;
	setp.lt.s32 	%p89, %r608, %r397;
	selp.b32 	%r609, 0, %r397, %p89;
	sub.s32 	%r172, %r608, %r609;
	add.s32 	%r610, %r17, 6;
	setp.lt.s32 	%p90, %r610, %r397;
	selp.b32 	%r611, 0, %r397, %p90;
	sub.s32 	%r173, %r610, %r611;
	add.s32 	%r612, %r17, 7;
	setp.lt.s32 	%p91, %r612, %r397;
	selp.b32 	%r613, 0, %r397, %p91;
	sub.s32 	%r174, %r612, %r613;
	add.s32 	%r614, %r17, 8;
	setp.lt.s32 	%p92, %r614, %r397;
	selp.b32 	%r615, 0, %r397, %p92;
	sub.s32 	%r175, %r614, %r615;
	add.s32 	%r616, %r17, 9;
	setp.lt.s32 	%p93, %r616, %r397;
	selp.b32 	%r617, 0, %r397, %p93;
	sub.s32 	%r176, %r616, %r617;
	add.s32 	%r618, %r17, 10;
	setp.lt.s32 	%p94, %r618, %r397;
	selp.b32 	%r619, 0, %r397, %p94;
	sub.s32 	%r177, %r618, %r619;
	add.s32 	%r620, %r17, 11;
	setp.lt.s32 	%p95, %r620, %r397;
	selp.b32 	%r621, 0, %r397, %p95;
	sub.s32 	%r178, %r620, %r621;
	add.s32 	%r622, %r17, 12;
	setp.lt.s32 	%p96, %r622, %r397;
	selp.b32 	%r623, 0, %r397, %p96;
	sub.s32 	%r179, %r622, %r623;
	add.s32 	%r624, %r17, 13;
	setp.lt.s32 	%p97, %r624, %r397;
	selp.b32 	%r625, 0, %r397, %p97;
	sub.s32 	%r180, %r624, %r625;
	add.s32 	%r626, %r17, 14;
	setp.lt.s32 	%p98, %r626, %r397;
	selp.b32 	%r627, 0, %r397, %p98;
	sub.s32 	%r181, %r626, %r627;
	add.s32 	%r628, %r17, 15;
	setp.lt.s32 	%p99, %r628, %r397;
	selp.b32 	%r629, 0, %r397, %p99;
	sub.s32 	%r182, %r628, %r629;
	shl.b32 	%r630, %r4, 8;
	sub.s32 	%r183, 8223, %r630;
	mov.b32 	%r1019, 0;
$L__BB124_122:
	setp.lt.s32 	%p100, %r397, 1;
	add.s32 	%r201, %r1019, %r11;
	mad.lo.s32 	%r202, %r201, %r397, %r18;
	@%p100 bra 	$L__BB124_124;
	add.s32 	%r631, %r202, %r17;
	shl.b32 	%r632, %r631, 2;
	mov.u32 	%r633, _ZZ9cuda_gemmIiLi256ELi1ELi1ELi256ELi16ELi16ELi32ELi0ELi0EEviiiPT_S1_S1_iiE3Ash;
	add.s32 	%r634, %r633, %r632;
	ld.shared.u32 	%r1020, [%r634];
$L__BB124_124:
	setp.lt.s32 	%p101, %r397, 2;
	@%p101 bra 	$L__BB124_126;
	add.s32 	%r635, %r11, 1;
	and.b32  	%r636, %r635, 15;
	add.s32 	%r637, %r202, %r636;
	shl.b32 	%r638, %r637, 2;
	mov.u32 	%r639, _ZZ9cuda_gemmIiLi256ELi1ELi1ELi256ELi16ELi16ELi32ELi0ELi0EEviiiPT_S1_S1_iiE3Ash;
	add.s32 	%r640, %r639, %r638;
	ld.shared.u32 	%r1021, [%r640];
$L__BB124_126:
	setp.lt.s32 	%p102, %r397, 3;
	@%p102 bra 	$L__BB124_128;
	add.s32 	%r641, %r11, 2;
	and.b32  	%r642, %r641, 15;
	add.s32 	%r643, %r202, %r642;
	shl.b32 	%r644, %r643, 2;
	mov.u32 	%r645, _ZZ9cuda_gemmIiLi256ELi1ELi1ELi256ELi16ELi16ELi32ELi0ELi0EEviiiPT_S1_S1_iiE3Ash;
	add.s32 	%r646, %r645, %r644;
	ld.shared.u32 	%r1022, [%r646];
$L__BB124_128:
	setp.lt.s32 	%p103, %r397, 4;
	@%p103 bra 	$L__BB124_130;
	add.s32 	%r647, %r11, 3;
	and.b32  	%r648, %r647, 15;
	add.s32 	%r649, %r202, %r648;
	shl.b32 	%r650, %r649, 2;
	mov.u32 	%r651, _ZZ9cuda_gemmIiLi256ELi1ELi1ELi256ELi16ELi16ELi32ELi0ELi0EEviiiPT_S1_S1_iiE3Ash;
	add.s32 	%r652, %r651, %r650;
	ld.shared.u32 	%r1023, [%r652];
$L__BB124_130:
	setp.lt.s32 	%p104, %r397, 5;
	@%p104 bra 	$L__BB124_132;
	add.s32 	%r653, %r11, 4;
	and.b32  	%r654, %r653, 15;
	add.s32 	%r655, %r202, %r654;
	shl.b32 	%r656, %r655, 2;
	mov.u32 	%r657, _ZZ9cuda_gemmIiLi256ELi1ELi1ELi256ELi16ELi16ELi32ELi0ELi0EEviiiPT_S1_S1_iiE3Ash;
	add.s32 	%r658, %r657, %r656;
	ld.shared.u32 	%r1024, [%r658];
$L__BB124_132:
	setp.lt.s32 	%p105, %r397, 6;
	@%p105 bra 	$L__BB124_134;
	add.s32 	%r659, %r11, 5;
	and.b32  	%r660, %r659, 15;
	add.s32 	%r661, %r202, %r660;
	shl.b32 	%r662, %r661, 2;
	mov.u32 	%r663, _ZZ9cuda_gemmIiLi256ELi1ELi1ELi256ELi16ELi16ELi32ELi0ELi0EEviiiPT_S1_S1_iiE3Ash;
	add.s32 	%r664, %r663, %r662;
	ld.shared.u32 	%r1025, [%r664];
$L__BB124_134:
	setp.lt.s32 	%p106, %r397, 7;
	@%p106 bra 	$L__BB124_136;
	add.s32 	%r665, %r11, 6;
	and.b32  	%r666, %r665, 15;
	add.s32 	%r667, %r202, %r666;
	shl.b32 	%r668, %r667, 2;
	mov.u32 	%r669, _ZZ9cuda_gemmIiLi256ELi1ELi1ELi256ELi16ELi16ELi32ELi0ELi0EEviiiPT_S1_S1_iiE3Ash;
	add.s32 	%r670, %r669, %r668;
	ld.shared.u32 	%r1026, [%r670];
$L__BB124_136:
	setp.lt.s32 	%p107, %r397, 8;
	@%p107 bra 	$L__BB124_138;
	add.s32 	%r671, %r11, 7;
	and.b32  	%r672, %r671, 15;
	add.s32 	%r673, %r202, %r672;
	shl.b32 	%r674, %r673, 2;
	mov.u32 	%r675, _ZZ9cuda_gemmIiLi256ELi1ELi1ELi256ELi16ELi16ELi32ELi0ELi0EEviiiPT_S1_S1_iiE3Ash;
	add.s32 	%r676, %r675, %r674;
	ld.shared.u32 	%r1027, [%r676];
$L__BB124_138:
	setp.lt.s32 	%p108, %r397, 9;
	@%p108 bra 	$L__BB124_140;
	xor.b32  	%r677, %r17, 8;
	add.s32 	%r678, %r202, %r677;
	shl.b32 	%r679, %r678, 2;
	mov.u32 	%r680, _ZZ9cuda_gemmIiLi256ELi1ELi1ELi256ELi16ELi16ELi32ELi0ELi0EEviiiPT_S1_S1_iiE3Ash;
	add.s32 	%r681, %r680, %r679;
	ld.shared.u32 	%r1028, [%r681];
$L__BB124_140:
	setp.lt.s32 	%p109, %r397, 10;
	@%p109 bra 	$L__BB124_142;
	add.s32 	%r682, %r11, 9;
	and.b32  	%r683, %r682, 15;
	add.s32 	%r684, %r202, %r683;
	shl.b32 	%r685, %r684, 2;
	mov.u32 	%r686, _ZZ9cuda_gemmIiLi256ELi1ELi1ELi256ELi16ELi16ELi32ELi0ELi0EEviiiPT_S1_S1_iiE3Ash;
	add.s32 	%r687, %r686, %r685;
	ld.shared.u32 	%r1029, [%r687];
$L__BB124_142:
	setp.lt.s32 	%p110, %r397, 11;
	@%p110 bra 	$L__BB124_144;
	add.s32 	%r688, %r11, 10;
	and.b32  	%r689, %r688, 15;
	add.s32 	%r690, %r202, %r689;
	shl.b32 	%r691, %r690, 2;
	mov.u32 	%r692, _ZZ9cuda_gemmIiLi256ELi1ELi1ELi256ELi16ELi16ELi32ELi0ELi0EEviiiPT_S1_S1_iiE3Ash;
	add.s32 	%r693, %r692, %r691;
	ld.shared.u32 	%r1030, [%r693];
$L__BB124_144:
	setp.lt.s32 	%p111, %r397, 12;
	@%p111 bra 	$L__BB124_146;
	add.s32 	%r694, %r11, 11;
	and.b32  	%r695, %r694, 15;
	add.s32 	%r696, %r202, %r695;
	shl.b32 	%r697, %r696, 2;
	mov.u32 	%r698, _ZZ9cuda_gemmIiLi256ELi1ELi1ELi256ELi16ELi16ELi32ELi0ELi0EEviiiPT_S1_S1_iiE3Ash;
	add.s32 	%r699, %r698, %r697;
	ld.shared.u32 	%r1031, [%r699];
$L__BB124_146:
	setp.lt.s32 	%p112, %r397, 13;
	@%p112 bra 	$L__BB124_148;
	add.s32 	%r700, %r11, 12;
	and.b32  	%r701, %r700, 15;
	add.s32 	%r702, %r202, %r701;
	shl.b32 	%r703, %r702, 2;
	mov.u32 	%r704, _ZZ9cuda_gemmIiLi256ELi1ELi1ELi256ELi16ELi16ELi32ELi0ELi0EEviiiPT_S1_S1_iiE3Ash;
	add.s32 	%r705, %r704, %r703;
	ld.shared.u32 	%r1032, [%r705];
$L__BB124_148:
	setp.lt.s32 	%p113, %r397, 14;
	@%p113 bra 	$L__BB124_150;
	add.s32 	%r706, %r11, 13;
	and.b32  	%r707, %r706, 15;
	add.s32 	%r708, %r202, %r707;
	shl.b32 	%r709, %r708, 2;
	mov.u32 	%r710, _ZZ9cuda_gemmIiLi256ELi1ELi1ELi256ELi16ELi16ELi32ELi0ELi0EEviiiPT_S1_S1_iiE3Ash;
	add.s32 	%r711, %r710, %r709;
	ld.shared.u32 	%r1033, [%r711];
$L__BB124_150:
	setp.lt.s32 	%p114, %r397, 15;
	@%p114 bra 	$L__BB124_152;
	add.s32 	%r712, %r11, 14;
	and.b32  	%r713, %r712, 15;
	add.s32 	%r714, %r202, %r713;
	shl.b32 	%r715, %r714, 2;
	mov.u32 	%r716, _ZZ9cuda_gemmIiLi256ELi1ELi1ELi256ELi16ELi16ELi32ELi0ELi0EEviiiPT_S1_S1_iiE3Ash;
	add.s32 	%r717, %r716, %r715;
	ld.shared.u32 	%r1034, [%r717];
$L__BB124_152:
	setp.lt.s32 	%p115, %r397, 16;
	@%p115 bra 	$L__BB124_154;
	add.s32 	%r718, %r11, -1;
	and.b32  	%r719, %r718, 15;
	add.s32 	%r720, %r202, %r719;
	shl.b32 	%r721, %r720, 2;
	mov.u32 	%r722, _ZZ9cuda_gemmIiLi256ELi1ELi1ELi256ELi16ELi16ELi32ELi0ELi0EEviiiPT_S1_S1_iiE3Ash;
	add.s32 	%r723, %r722, %r721;
	ld.shared.u32 	%r1035, [%r723];
$L__BB124_154:
	setp.lt.s32 	%p116, %r12, %r19;
	@%p116 bra 	$L__BB124_156;
$L__BB124_155:
	add.s32 	%r1019, %r1019, %r10;
	setp.lt.s32 	%p153, %r1019, %r9;
	@%p153 bra 	$L__BB124_122;
	bra.uni 	$L__BB124_230;
$L__BB124_156:
	rem.s32 	%r724, %r2, %r397;
	shl.b32 	%r725, %r724, 2;
	mov.u32 	%r726, _ZZ9cuda_gemmIiLi256ELi1ELi1ELi256ELi16ELi16ELi32ELi0ELi0EEviiiPT_S1_S1_iiE11kron_fac_sh;
	add.s32 	%r236, %r726, %r725;
	mov.u32 	%r1036, %r12;
$L__BB124_157:
	mad.lo.s32 	%r728, %r1036, 68, %r236;
	ld.shared.u32 	%r238, [%r728];
	mov.b32 	%r1038, 0;
	@%p100 bra 	$L__BB124_159;
	shfl.sync.idx.b32	%r729|%p118, %r238, %r167, %r20, -1;
	mul.lo.s32 	%r1038, %r729, %r1020;
$L__BB124_159:
	@%p101 bra 	$L__BB124_161;
	shfl.sync.idx.b32	%r730|%p120, %r238, %r168, %r20, -1;
	mad.lo.s32 	%r1038, %r730, %r1021, %r1038;
$L__BB124_161:
	@%p102 bra 	$L__BB124_163;
	shfl.sync.idx.b32	%r731|%p122, %r238, %r169, %r20, -1;
	mad.lo.s32 	%r1038, %r731, %r1022, %r1038;
$L__BB124_163:
	@%p103 bra 	$L__BB124_165;
	shfl.sync.idx.b32	%r732|%p124, %r238, %r170, %r20, -1;
	mad.lo.s32 	%r1038, %r732, %r1023, %r1038;
$L__BB124_165:
	@%p104 bra 	$L__BB124_167;
	shfl.sync.idx.b32	%r733|%p126, %r238, %r171, %r20, -1;
	mad.lo.s32 	%r1038, %r733, %r1024, %r1038;
$L__BB124_167:
	setp.lt.s32 	%p127, %r397, 6;
	@%p127 bra 	$L__BB124_169;
	shfl.sync.idx.b32	%r734|%p128, %r238, %r172, %r20, -1;
	mad.lo.s32 	%r1038, %r734, %r1025, %r1038;
$L__BB124_169:
	setp.lt.s32 	%p129, %r397, 7;
	@%p129 bra 	$L__BB124_171;
	shfl.sync.idx.b32	%r735|%p130, %r238, %r173, %r20, -1;
	mad.lo.s32 	%r1038, %r735, %r1026, %r1038;
$L__BB124_171:
	setp.lt.s32 	%p131, %r397, 8;
	@%p131 bra 	$L__BB124_173;
	shfl.sync.idx.b32	%r736|%p132, %r238, %r174, %r20, -1;
	mad.lo.s32 	%r1038, %r736, %r1027, %r1038;
$L__BB124_173:
	setp.lt.s32 	%p133, %r397, 9;
	@%p133 bra 	$L__BB124_175;
	shfl.sync.idx.b32	%r737|%p134, %r238, %r175, %r20, -1;
	mad.lo.s32 	%r1038, %r737, %r1028, %r1038;
$L__BB124_175:
	setp.lt.s32 	%p135, %r397, 10;
	@%p135 bra 	$L__BB124_177;
	shfl.sync.idx.b32	%r738|%p136, %r238, %r176, %r20, -1;
	mad.lo.s32 	%r1038, %r738, %r1029, %r1038;
$L__BB124_177:
	setp.lt.s32 	%p137, %r397, 11;
	@%p137 bra 	$L__BB124_179;
	shfl.sync.idx.b32	%r739|%p138, %r238, %r177, %r20, -1;
	mad.lo.s32 	%r1038, %r739, %r1030, %r1038;
$L__BB124_179:
	setp.lt.s32 	%p139, %r397, 12;
	@%p139 bra 	$L__BB124_181;
	shfl.sync.idx.b32	%r740|%p140, %r238, %r178, %r20, -1;
	mad.lo.s32 	%r1038, %r740, %r1031, %r1038;
$L__BB124_181:
	setp.lt.s32 	%p141, %r397, 13;
	@%p141 bra 	$L__BB124_183;
	shfl.sync.idx.b32	%r741|%p142, %r238, %r179, %r20, -1;
	mad.lo.s32 	%r1038, %r741, %r1032, %r1038;
$L__BB124_183:
	setp.lt.s32 	%p143, %r397, 14;
	@%p143 bra 	$L__BB124_185;
	shfl.sync.idx.b32	%r742|%p144, %r238, %r180, %r20, -1;
	mad.lo.s32 	%r1038, %r742, %r1033, %r1038;
$L__BB124_185:
	setp.lt.s32 	%p145, %r397, 15;
	@%p145 bra 	$L__BB124_187;
	shfl.sync.idx.b32	%r743|%p146, %r238, %r181, %r20, -1;
	mad.lo.s32 	%r1038, %r743, %r1034, %r1038;
$L__BB124_187:
	setp.lt.s32 	%p147, %r397, 16;
	@%p147 bra 	$L__BB124_189;
	shfl.sync.idx.b32	%r744|%p148, %r238, %r182, %r20, -1;
	mad.lo.s32 	%r1038, %r744, %r1035, %r1038;
$L__BB124_189:
	mov.u32 	%r1052, %r3;
$L__BB124_190:
	shr.u32 	%r272, %r1052, 1;
	shfl.sync.down.b32	%r745|%p149, %r1038, %r272, %r183, -1;
	add.s32 	%r1038, %r745, %r1038;
	setp.gt.u32 	%p150, %r1052, 3;
	mov.u32 	%r1052, %r272;
	@%p150 bra 	$L__BB124_190;
	rem.u32 	%r746, %r2, %r4;
	setp.eq.s32 	%p151, %r746, 0;
	@%p151 bra 	$L__BB124_192;
	bra.uni 	$L__BB124_193;
$L__BB124_192:
	mad.lo.s32 	%r747, %r1036, %r9, %r201;
	shl.b32 	%r748, %r747, 2;
	mov.u32 	%r749, _ZZ9cuda_gemmIiLi256ELi1ELi1ELi256ELi16ELi16ELi32ELi0ELi0EEviiiPT_S1_S1_iiE3Csh;
	add.s32 	%r750, %r749, %r748;
	st.shared.u32 	[%r750], %r1038;
$L__BB124_193:
	add.s32 	%r1036, %r1036, %r14;
	setp.lt.s32 	%p152, %r1036, %r19;
	@%p152 bra 	$L__BB124_157;
	bra.uni 	$L__BB124_155;
$L__BB124_194:
	setp.lt.s32 	%p49, %r12, %r19;
	@%p49 bra 	$L__BB124_195;
	bra.uni 	$L__BB124_229;
$L__BB124_195:
	rem.u32 	%r572, %r2, %r397;
	shl.b32 	%r573, %r572, 2;
	mov.u32 	%r574, _ZZ9cuda_gemmIiLi256ELi1ELi1ELi256ELi16ELi16ELi32ELi0ELi0EEviiiPT_S1_S1_iiE11kron_fac_sh;
	add.s32 	%r295, %r574, %r573;
	mov.u32 	%r1088, %r12;
$L__BB124_196:
	mad.lo.s32 	%r576, %r1088, 68, %r295;
	ld.shared.u32 	%r329, [%r576];
	mov.b32 	%r1090, 0;
	@%p33 bra 	$L__BB124_198;
	shfl.sync.idx.b32	%r577|%p51, %r329, %r151, %r20, -1;
	mul.lo.s32 	%r1090, %r577, %r1072;
$L__BB124_198:
	@%p34 bra 	$L__BB124_200;
	shfl.sync.idx.b32	%r578|%p53, %r329, %r152, %r20, -1;
	mad.lo.s32 	%r1090, %r578, %r1069, %r1090;
$L__BB124_200:
	@%p35 bra 	$L__BB124_202;
	shfl.sync.idx.b32	%r579|%p55, %r329, %r153, %r20, -1;
	mad.lo.s32 	%r1090, %r579, %r1068, %r1090;
$L__BB124_202:
	@%p36 bra 	$L__BB124_204;
	shfl.sync.idx.b32	%r580|%p57, %r329, %r154, %r20, -1;
	mad.lo.s32 	%r1090, %r580, %r1067, %r1090;
$L__BB124_204:
	@%p37 bra 	$L__BB124_206;
	shfl.sync.idx.b32	%r581|%p59, %r329, %r155, %r20, -1;
	mad.lo.s32 	%r1090, %r581, %r1066, %r1090;
$L__BB124_206:
	@%p38 bra 	$L__BB124_208;
	shfl.sync.idx.b32	%r582|%p61, %r329, %r156, %r20, -1;
	mad.lo.s32 	%r1090, %r582, %r1065, %r1090;
$L__BB124_208:
	setp.lt.u32 	%p62, %r397, 7;
	@%p62 bra 	$L__BB124_210;
	shfl.sync.idx.b32	%r583|%p63, %r329, %r157, %r20, -1;
	mad.lo.s32 	%r1090, %r583, %r1064, %r1090;
$L__BB124_210:
	setp.lt.u32 	%p64, %r397, 8;
	@%p64 bra 	$L__BB124_212;
	shfl.sync.idx.b32	%r584|%p65, %r329, %r158, %r20, -1;
	mad.lo.s32 	%r1090, %r584, %r1063, %r1090;
$L__BB124_212:
	setp.lt.u32 	%p66, %r397, 9;
	@%p66 bra 	$L__BB124_214;
	shfl.sync.idx.b32	%r585|%p67, %r329, %r159, %r20, -1;
	mad.lo.s32 	%r1090, %r585, %r1062, %r1090;
$L__BB124_214:
	setp.lt.u32 	%p68, %r397, 10;
	@%p68 bra 	$L__BB124_216;
	shfl.sync.idx.b32	%r586|%p69, %r329, %r160, %r20, -1;
	mad.lo.s32 	%r1090, %r586, %r1061, %r1090;
$L__BB124_216:
	setp.lt.u32 	%p70, %r397, 11;
	@%p70 bra 	$L__BB124_218;
	shfl.sync.idx.b32	%r587|%p71, %r329, %r161, %r20, -1;
	mad.lo.s32 	%r1090, %r587, %r1060, %r1090;
$L__BB124_218:
	setp.lt.u32 	%p72, %r397, 12;
	@%p72 bra 	$L__BB124_220;
	shfl.sync.idx.b32	%r588|%p73, %r329, %r162, %r20, -1;
	mad.lo.s32 	%r1090, %r588, %r1059, %r1090;
$L__BB124_220:
	setp.lt.u32 	%p74, %r397, 13;
	@%p74 bra 	$L__BB124_222;
	shfl.sync.idx.b32	%r589|%p75, %r329, %r163, %r20, -1;
	mad.lo.s32 	%r1090, %r589, %r1058, %r1090;
$L__BB124_222:
	setp.lt.u32 	%p76, %r397, 14;
	@%p76 bra 	$L__BB124_224;
	shfl.sync.idx.b32	%r590|%p77, %r329, %r164, %r20, -1;
	mad.lo.s32 	%r1090, %r590, %r1057, %r1090;
$L__BB124_224:
	setp.lt.u32 	%p78, %r397, 15;
	@%p78 bra 	$L__BB124_226;
	shfl.sync.idx.b32	%r591|%p79, %r329, %r165, %r20, -1;
	mad.lo.s32 	%r1090, %r591, %r1056, %r1090;
$L__BB124_226:
	setp.lt.u32 	%p80, %r397, 16;
	@%p80 bra 	$L__BB124_228;
	shfl.sync.idx.b32	%r592|%p81, %r329, %r166, %r20, -1;
	mad.lo.s32 	%r1090, %r592, %r1055, %r1090;
$L__BB124_228:
	mad.lo.s32 	%r593, %r1088, %r9, %r293;
	shl.b32 	%r594, %r593, 2;
	mov.u32 	%r595, _ZZ9cuda_gemmIiLi256ELi1ELi1ELi256ELi16ELi16ELi32ELi0ELi0EEviiiPT_S1_S1_iiE3Csh;
	add.s32 	%r596, %r595, %r594;
	st.shared.u32 	[%r596], %r1090;
	add.s32 	%r1088, %r1088, %r14;
	setp.lt.s32 	%p82, %r1088, %r19;
	@%p82 bra 	$L__BB124_196;
$L__BB124_229:
	add.s32 	%r1071, %r1071, %r10;
	setp.lt.s32 	%p83, %r1071, %r9;
	@%p83 bra 	$L__BB124_89;
$L__BB124_230:
	ld.param.u32 	%r943, [_Z9cuda_gemmIiLi256ELi1ELi1ELi256ELi16ELi16ELi32ELi0ELi0EEviiiPT_S1_S1_ii_param_1];
	and.b32  	%r900, %r22, 3;
	setp.eq.s32 	%p221, %r900, 3;
	bar.sync 	0;
	mul.lo.s32 	%r901, %r9, %r16;
	mad.lo.s32 	%r364, %r15, %r943, %r901;
	div.s32 	%r365, %r395, %r397;
	@%p221 bra 	$L__BB124_233;
	shl.b32 	%r902, %r1108, 2;
	mov.u32 	%r903, _ZZ9cuda_gemmIiLi256ELi1ELi1ELi256ELi16ELi16ELi32ELi0ELi0EEviiiPT_S1_S1_iiE3Csh;
	add.s32 	%r1106, %r903, %r902;
	shl.b32 	%r367, %r13, 2;
	neg.s32 	%r1105, %r23;
$L__BB124_232:
	.pragma "nounroll";
	div.s32 	%r904, %r1108, %r9;
	mad.lo.s32 	%r905, %r365, %r904, %r364;
	mul.lo.s32 	%r906, %r904, %r9;
	sub.s32 	%r907, %r1108, %r906;
	add.s32 	%r908, %r905, %r907;
	ld.shared.u32 	%r909, [%r1106];
	mul.wide.s32 	%rd17, %r908, 4;
	add.s64 	%rd18, %rd2, %rd17;
	st.global.u32 	[%rd18], %r909;
	add.s32 	%r1108, %r1108, %r13;
	add.s32 	%r1106, %r1106, %r367;
	add.s32 	%r1105, %r1105, 1;
	setp.ne.s32 	%p222, %r1105, 0;
	@%p222 bra 	$L__BB124_232;
$L__BB124_233:
	setp.lt.u32 	%p223, %r22, 3;
	@%p223 bra 	$L__BB124_236;
	shl.b32 	%r910, %r13, 1;
	add.s32 	%r1112, %r1108, %r910;
	shl.b32 	%r377, %r13, 2;
	mad.lo.s32 	%r1111, %r13, 3, %r1108;
	add.s32 	%r1110, %r13, %r1108;
	shl.b32 	%r911, %r1108, 2;
	mov.u32 	%r912, _ZZ9cuda_gemmIiLi256ELi1ELi1ELi256ELi16ELi16ELi32ELi0ELi0EEviiiPT_S1_S1_iiE3Csh;
	add.s32 	%r1109, %r912, %r911;
	shl.b32 	%r381, %r13, 4;
	shl.b32 	%r382, %r13, 3;
	mul.lo.s32 	%r383, %r13, 12;
$L__BB124_235:
	div.s32 	%r913, %r1108, %r9;
	mad.lo.s32 	%r914, %r365, %r913, %r364;
	mul.lo.s32 	%r915, %r913, %r9;
	sub.s32 	%r916, %r1108, %r915;
	add.s32 	%r917, %r914, %r916;
	ld.shared.u32 	%r918, [%r1109];
	mul.wide.s32 	%rd19, %r917, 4;
	add.s64 	%rd20, %rd2, %rd19;
	st.global.u32 	[%rd20], %r918;
	add.s32 	%r919, %r1108, %r13;
	div.s32 	%r920, %r1110, %r9;
	mad.lo.s32 	%r921, %r365, %r920, %r364;
	mul.lo.s32 	%r922, %r920, %r9;
	sub.s32 	%r923, %r1110, %r922;
	add.s32 	%r924, %r921, %r923;
	add.s32 	%r925, %r1109, %r377;
	ld.shared.u32 	%r926, [%r925];
	mul.wide.s32 	%rd21, %r924, 4;
	add.s64 	%rd22, %rd2, %rd21;
	st.global.u32 	[%rd22], %r926;
	add.s32 	%r927, %r919, %r13;
	div.s32 	%r928, %r1112, %r9;
	mad.lo.s32 	%r929, %r365, %r928, %r364;
	mul.lo.s32 	%r930, %r928, %r9;
	sub.s32 	%r931, %r1112, %r930;
	add.s32 	%r932, %r929, %r931;
	add.s32 	%r933, %r1109, %r382;
	ld.shared.u32 	%r934, [%r933];
	mul.wide.s32 	%rd23, %r932, 4;
	add.s64 	%rd24, %rd2, %rd23;
	st.global.u32 	[%rd24], %r934;
	add.s32 	%r935, %r927, %r13;
	div.s32 	%r936, %r1111, %r9;
	mad.lo.s32 	%r937, %r365, %r936, %r364;
	mul.lo.s32 	%r938, %r936, %r9;
	sub.s32 	%r939, %r1111, %r938;
	add.s32 	%r940, %r937, %r939;
	add.s32 	%r941, %r1109, %r383;
	ld.shared.u32 	%r942, [%r941];
	mul.wide.s32 	%rd25, %r940, 4;
	add.s64 	%rd26, %rd2, %rd25;
	st.global.u32 	[%rd26], %r942;
	add.s32 	%r1108, %r935, %r13;
	add.s32 	%r1112, %r1112, %r377;
	add.s32 	%r1111, %r1111, %r377;
	add.s32 	%r1110, %r1110, %r377;
	add.s32 	%r1109, %r1109, %r381;
	setp.lt.u32 	%p224, %r1108, 256;
	@%p224 bra 	$L__BB124_235;
$L__BB124_236:
	ret;

}
	// .globl	_Z9cuda_gemmIiLi256ELi1ELi1ELi256ELi16ELi16ELi32ELi0ELi1EEviiiPT_S1_S1_ii
.visible .entry _Z9cuda_gemmIiLi256ELi1ELi1ELi256ELi16ELi16ELi32ELi0ELi1EEviiiPT_S1_S1_ii(
	.param .u32 _Z9cuda_gemmIiLi256ELi1ELi1ELi256ELi16ELi16ELi32ELi0ELi1EEviiiPT_S1_S1_ii_param_0,
	.param .u32 _Z9cuda_gemmIiLi256ELi1ELi1ELi256ELi16ELi16ELi32ELi0ELi1EEviiiPT_S1_S1_ii_param_1,
	.param .u32 _Z9cuda_gemmIiLi256ELi1ELi1ELi256ELi16ELi16ELi32ELi0ELi1EEviiiPT_S1_S1_ii_param_2,
	.param .u64 .ptr .align 1 _Z9cuda_gemmIiLi256ELi1ELi1ELi256ELi16ELi16ELi32ELi0ELi1EEviiiPT_S1_S1_ii_param_3,
	.param .u64 .ptr .align 1 _Z9cuda_gemmIiLi256ELi1ELi1ELi256ELi16ELi16ELi32ELi0ELi1EEviiiPT_S1_S1_ii_param_4,
	.param .u64 .ptr .align 1 _Z9cuda_gemmIiLi256ELi1ELi1ELi256ELi16ELi16ELi32ELi0ELi1EEviiiPT_S1_S1_ii_param_5,
	.param .u32 _Z9cuda_gemmIiLi256ELi1ELi1ELi256ELi16ELi16ELi32ELi0ELi1EEviiiPT_S1_S1_ii_param_6,
	.param .u32 _Z9cuda_gemmIiLi256ELi1ELi1ELi256ELi16ELi16ELi32ELi0ELi1EEviiiPT_S1_S1_ii_param_7
)
.maxntid 256
{
	.reg .pred 	%p<36>;
	.reg .b32 	%r<379>;
	.reg .b64 	%rd<44>;
	// demoted variable
	.shared .align 128 .b8 _ZZ9cuda_gemmIiLi256ELi1ELi1ELi256ELi16ELi16ELi32ELi0ELi1EEviiiPT_S1_S1_iiE11kron_fac_sh[1088];
	// demoted variable
	.shared .align 128 .b8 _ZZ9cuda_gemmIiLi256ELi1ELi1ELi256ELi16ELi16ELi32ELi0ELi1EEviiiPT_S1_S1_iiE3Ash[1024];
	// demoted variable
	.shared .align 128 .b8 _ZZ9cuda_gemmIiLi256ELi1ELi1ELi256ELi16ELi16ELi32ELi0ELi1EEviiiPT_S1_S1_iiE3Csh[1024];
	ld.param.u32 	%r135, [_Z9cuda_gemmIiLi256ELi1ELi1ELi256ELi16ELi16ELi32ELi0ELi1EEviiiPT_S1_S1_ii_param_1];
	ld.param.u32 	%r136, [_Z9cuda_gemmIiLi256ELi1ELi1ELi256ELi16ELi16ELi32ELi0ELi1EEviiiPT_S1_S1_ii_param_2];
	ld.param.u64 	%rd11, [_Z9cuda_gemmIiLi256ELi1ELi1ELi256ELi16ELi16ELi32ELi0ELi1EEviiiPT_S1_S1_ii_param_3];
	ld.param.u64 	%rd12, [_Z9cuda_gemmIiLi256ELi1ELi1ELi256ELi16ELi16ELi32ELi0ELi1EEviiiPT_S1_S1_ii_param_4];
	ld.param.u64 	%rd13, [_Z9cuda_gemmIiLi256ELi1ELi1ELi256ELi16ELi16ELi32ELi0ELi1EEviiiPT_S1_S1_ii_param_5];
	cvta.to.global.u64 	%rd1, %rd12;
	cvta.to.global.u64 	%rd2, %rd11;
	cvta.to.global.u64 	%rd3, %rd13;
	mov.u32 	%r373, %tid.x;
	mov.u32 	%r2, %ntid.x;
	add.s32 	%r137, %r373, %r2;
	max.u32 	%r138, %r137, 256;
	setp.lt.u32 	%p1, %r137, 256;
	selp.u32 	%r139, 1, 0, %p1;
	add.s32 	%r140, %r137, %r139;
	sub.s32 	%r141, %r138, %r140;
	div.u32 	%r142, %r141, %r2;
	add.s32 	%r3, %r142, %r139;
	add.s32 	%r143, %r3, 1;
	and.b32  	%r4, %r143, 3;
	and.b32  	%r5, %r3, 3;
	setp.eq.s32 	%p2, %r5, 3;
	mov.u32 	%r352, %r373;
	@%p2 bra 	$L__BB125_3;
	mul.wide.u32 	%rd14, %r373, 4;
	add.s64 	%rd43, %rd1, %rd14;
	mul.wide.u32 	%rd5, %r2, 4;
	neg.s32 	%r350, %r4;
	mov.u32 	%r352, %r373;
$L__BB125_2:
	.pragma "nounroll";
	ld.global.u32 	%r144, [%rd43];
	and.b32  	%r145, %r352, 15;
	mov.u32 	%r146, _ZZ9cuda_gemmIiLi256ELi1ELi1ELi256ELi16ELi16ELi32ELi0ELi1EEviiiPT_S1_S1_iiE11kron_fac_sh;
	mad.lo.s32 	%r147, %r145, 68, %r146;
	shr.u32 	%r148, %r352, 2;
	and.b32  	%r149, %r148, 1073741820;
	add.s32 	%r150, %r147, %r149;
	st.shared.u32 	[%r150], %r144;
	add.s32 	%r352, %r352, %r2;
	add.s64 	%rd43, %rd43, %rd5;
	add.s32 	%r350, %r350, 1;
	setp.ne.s32 	%p3, %r350, 0;
	@%p3 bra 	$L__BB125_2;
$L__BB125_3:
	setp.lt.u32 	%p4, %r3, 3;
	@%p4 bra 	$L__BB125_6;
	shl.b32 	%r151, %r2, 1;
	add.s32 	%r355, %r352, %r151;
	shl.b32 	%r13, %r2, 2;
	mad.lo.s32 	%r354, %r2, 3, %r352;
	add.s32 	%r353, %r2, %r352;
$L__BB125_5:
	mul.wide.u32 	%rd15, %r352, 4;
	add.s64 	%rd16, %rd1, %rd15;
	ld.global.u32 	%r152, [%rd16];
	and.b32  	%r153, %r352, 15;
	mov.u32 	%r154, _ZZ9cuda_gemmIiLi256ELi1ELi1ELi256ELi16ELi16ELi32ELi0ELi1EEviiiPT_S1_S1_iiE11kron_fac_sh;
	mad.lo.s32 	%r155, %r153, 68, %r154;
	shr.u32 	%r156, %r352, 2;
	and.b32  	%r157, %r156, 1073741820;
	add.s32 	%r158, %r155, %r157;
	st.shared.u32 	[%r158], %r152;
	add.s32 	%r159, %r352, %r2;
	mul.wide.u32 	%rd17, %r353, 4;
	add.s64 	%rd18, %rd1, %rd17;
	ld.global.u32 	%r160, [%rd18];
	and.b32  	%r161, %r353, 15;
	mad.lo.s32 	%r162, %r161, 68, %r154;
	shr.u32 	%r163, %r353, 2;
	and.b32  	%r164, %r163, 1073741820;
	add.s32 	%r165, %r162, %r164;
	st.shared.u32 	[%r165], %r160;
	add.s32 	%r166, %r159, %r2;
	mul.wide.u32 	%rd19, %r355, 4;
	add.s64 	%rd20, %rd1, %rd19;
	ld.global.u32 	%r167, [%rd20];
	and.b32  	%r168, %r355, 15;
	mad.lo.s32 	%r169, %r168, 68, %r154;
	shr.u32 	%r170, %r355, 2;
	and.b32  	%r171, %r170, 1073741820;
	add.s32 	%r172, %r169, %r171;
	st.shared.u32 	[%r172], %r167;
	add.s32 	%r173, %r166, %r2;
	mul.wide.u32 	%rd21, %r354, 4;
	add.s64 	%rd22, %rd1, %rd21;
	ld.global.u32 	%r174, [%rd22];
	and.b32  	%r175, %r354, 15;
	mad.lo.s32 	%r176, %r175, 68, %r154;
	shr.u32 	%r177, %r354, 2;
	and.b32  	%r178, %r177, 1073741820;
	add.s32 	%r179, %r176, %r178;
	st.shared.u32 	[%r179], %r174;
	add.s32 	%r352, %r173, %r2;
	add.s32 	%r355, %r355, %r13;
	add.s32 	%r354, %r354, %r13;
	add.s32 	%r353, %r353, %r13;
	setp.lt.u32 	%p5, %r352, 256;
	@%p5 bra 	$L__BB125_5;
$L__BB125_6:
	and.b32  	%r24, %r373, 15;
	mov.u32 	%r25, %ctaid.y;
	mov.u32 	%r180, %nctaid.y;
	setp.ge.u32 	%p6, %r25, %r180;
	@%p6 bra 	$L__BB125_27;
	setp.eq.s32 	%p7, %r5, 3;
	mov.u32 	%r26, %ctaid.x;
	shr.s32 	%r181, %r136, 31;
	shr.u32 	%r182, %r181, 28;
	add.s32 	%r183, %r136, %r182;
	shr.s32 	%r27, %r183, 4;
	shl.b32 	%r28, %r26, 8;
	mul.lo.s32 	%r29, %r25, %r136;
	mov.u32 	%r363, %r373;
	@%p7 bra 	$L__BB125_10;
	shl.b32 	%r184, %r373, 2;
	mov.u32 	%r185, _ZZ9cuda_gemmIiLi256ELi1ELi1ELi256ELi16ELi16ELi32ELi0ELi1EEviiiPT_S1_S1_iiE3Ash;
	add.s32 	%r359, %r185, %r184;
	shl.b32 	%r31, %r2, 2;
	add.s32 	%r186, %r373, %r29;
	add.s32 	%r358, %r186, %r28;
	neg.s32 	%r357, %r4;
	mad.lo.s32 	%r363, %r2, %r4, %r373;
$L__BB125_9:
	.pragma "nounroll";
	mul.wide.s32 	%rd23, %r358, 4;
	add.s64 	%rd24, %rd2, %rd23;
	ld.global.u32 	%r187, [%rd24];
	st.shared.u32 	[%r359], %r187;
	add.s32 	%r359, %r359, %r31;
	add.s32 	%r358, %r358, %r2;
	add.s32 	%r357, %r357, 1;
	setp.ne.s32 	%p8, %r357, 0;
	@%p8 bra 	$L__BB125_9;
$L__BB125_10:
	setp.lt.u32 	%p9, %r3, 3;
	@%p9 bra 	$L__BB125_13;
	shl.b32 	%r42, %r2, 2;
	shl.b32 	%r188, %r363, 2;
	mov.u32 	%r189, _ZZ9cuda_gemmIiLi256ELi1ELi1ELi256ELi16ELi16ELi32ELi0ELi1EEviiiPT_S1_S1_iiE3Ash;
	add.s32 	%r362, %r189, %r188;
	shl.b32 	%r44, %r2, 4;
	shl.b32 	%r45, %r2, 3;
	mul.lo.s32 	%r46, %r2, 12;
	mul.wide.u32 	%rd25, %r2, 4;
	add.s64 	%rd8, %rd2, %rd25;
	add.s32 	%r190, %r363, %r29;
	add.s32 	%r361, %r190, %r28;
	mul.wide.u32 	%rd26, %r2, 8;
	add.s64 	%rd9, %rd2, %rd26;
	mul.wide.u32 	%rd27, %r2, 12;
	add.s64 	%rd10, %rd2, %rd27;
$L__BB125_12:
	mul.wide.s32 	%rd28, %r361, 4;
	add.s64 	%rd29, %rd8, %rd28;
	add.s64 	%rd30, %rd9, %rd28;
	add.s64 	%rd31, %rd10, %rd28;
	add.s64 	%rd32, %rd2, %rd28;
	ld.global.u32 	%r191, [%rd32];
	st.shared.u32 	[%r362], %r191;
	ld.global.u32 	%r192, [%rd29];
	add.s32 	%r193, %r362, %r42;
	st.shared.u32 	[%r193], %r192;
	ld.global.u32 	%r194, [%rd30];
	add.s32 	%r195, %r362, %r45;
	st.shared.u32 	[%r195], %r194;
	ld.global.u32 	%r196, [%rd31];
	add.s32 	%r197, %r362, %r46;
	st.shared.u32 	[%r197], %r196;
	add.s32 	%r363, %r363, %r42;
	add.s32 	%r362, %r362, %r44;
	add.s32 	%r361, %r361, %r42;
	setp.lt.u32 	%p10, %r363, 256;
	@%p10 bra 	$L__BB125_12;
$L__BB125_13:
	setp.eq.s32 	%p11, %r5, 3;
	mov.u32 	%r368, %r373;
	@%p11 bra 	$L__BB125_16;
	shl.b32 	%r198, %r373, 2;
	mov.u32 	%r199, _ZZ9cuda_gemmIiLi256ELi1ELi1ELi256ELi16ELi16ELi32ELi0ELi1EEviiiPT_S1_S1_iiE3Csh;
	add.s32 	%r365, %r199, %r198;
	shl.b32 	%r55, %r2, 2;
	neg.s32 	%r364, %r4;
	mad.lo.s32 	%r368, %r2, %r4, %r373;
$L__BB125_15:
	.pragma "nounroll";
	mov.b32 	%r200, 0;
	st.shared.u32 	[%r365], %r200;
	add.s32 	%r365, %r365, %r55;
	add.s32 	%r364, %r364, 1;
	setp.ne.s32 	%p12, %r364, 0;
	@%p12 bra 	$L__BB125_15;
$L__BB125_16:
	setp.lt.u32 	%p13, %r3, 3;
	@%p13 bra 	$L__BB125_19;
	shl.b32 	%r63, %r2, 2;
	shl.b32 	%r201, %r368, 2;
	mov.u32 	%r202, _ZZ9cuda_gemmIiLi256ELi1ELi1ELi256ELi16ELi16ELi32ELi0ELi1EEviiiPT_S1_S1_iiE3Csh;
	add.s32 	%r367, %r202, %r201;
	shl.b32 	%r65, %r2, 4;
	shl.b32 	%r66, %r2, 3;
	mul.lo.s32 	%r67, %r2, 12;
$L__BB125_18:
	mov.b32 	%r203, 0;
	st.shared.u32 	[%r367], %r203;
	add.s32 	%r204, %r367, %r63;
	st.shared.u32 	[%r204], %r203;
	add.s32 	%r205, %r367, %r66;
	st.shared.u32 	[%r205], %r203;
	add.s32 	%r206, %r367, %r67;
	st.shared.u32 	[%r206], %r203;
	add.s32 	%r368, %r368, %r63;
	add.s32 	%r367, %r367, %r65;
	setp.lt.u32 	%p14, %r368, 256;
	@%p14 bra 	$L__BB125_18;
$L__BB125_19:
	shl.b32 	%r207, %r24, 4;
	bar.sync 	0;
	mov.u32 	%r208, _ZZ9cuda_gemmIiLi256ELi1ELi1ELi256ELi16ELi16ELi32ELi0ELi1EEviiiPT_S1_S1_iiE3Ash;
	mad.lo.s32 	%r209, %r24, 68, %r208;
	ld.shared.u32 	%r72, [%r209];
	add.s32 	%r210, %r373, 1;
	and.b32  	%r73, %r210, 15;
	or.b32  	%r211, %r207, %r73;
	shl.b32 	%r212, %r211, 2;
	add.s32 	%r213, %r208, %r212;
	ld.shared.u32 	%r74, [%r213];
	add.s32 	%r214, %r373, 2;
	and.b32  	%r75, %r214, 15;
	or.b32  	%r215, %r207, %r75;
	shl.b32 	%r216, %r215, 2;
	add.s32 	%r217, %r208, %r216;
	ld.shared.u32 	%r76, [%r217];
	add.s32 	%r218, %r373, 3;
	and.b32  	%r77, %r218, 15;
	or.b32  	%r219, %r207, %r77;
	shl.b32 	%r220, %r219, 2;
	add.s32 	%r221, %r208, %r220;
	ld.shared.u32 	%r78, [%r221];
	add.s32 	%r222, %r373, 4;
	and.b32  	%r79, %r222, 15;
	or.b32  	%r223, %r207, %r79;
	shl.b32 	%r224, %r223, 2;
	add.s32 	%r225, %r208, %r224;
	ld.shared.u32 	%r80, [%r225];
	add.s32 	%r226, %r373, 5;
	and.b32  	%r81, %r226, 15;
	or.b32  	%r227, %r207, %r81;
	shl.b32 	%r228, %r227, 2;
	add.s32 	%r229, %r208, %r228;
	ld.shared.u32 	%r82, [%r229];
	add.s32 	%r230, %r373, 6;
	and.b32  	%r83, %r230, 15;
	or.b32  	%r231, %r207, %r83;
	shl.b32 	%r232, %r231, 2;
	add.s32 	%r233, %r208, %r232;
	ld.shared.u32 	%r84, [%r233];
	add.s32 	%r234, %r373, 7;
	and.b32  	%r85, %r234, 15;
	or.b32  	%r235, %r207, %r85;
	shl.b32 	%r236, %r235, 2;
	add.s32 	%r237, %r208, %r236;
	ld.shared.u32 	%r86, [%r237];
	xor.b32  	%r87, %r24, 8;
	or.b32  	%r238, %r207, %r87;
	shl.b32 	%r239, %r238, 2;
	add.s32 	%r240, %r208, %r239;
	ld.shared.u32 	%r88, [%r240];
	add.s32 	%r241, %r373, 9;
	and.b32  	%r89, %r241, 15;
	or.b32  	%r242, %r207, %r89;
	shl.b32 	%r243, %r242, 2;
	add.s32 	%r244, %r208, %r243;
	ld.shared.u32 	%r90, [%r244];
	add.s32 	%r245, %r373, 10;
	and.b32  	%r91, %r245, 15;
	or.b32  	%r246, %r207, %r91;
	shl.b32 	%r247, %r246, 2;
	add.s32 	%r248, %r208, %r247;
	ld.shared.u32 	%r92, [%r248];
	add.s32 	%r249, %r373, 11;
	and.b32  	%r93, %r249, 15;
	or.b32  	%r250, %r207, %r93;
	shl.b32 	%r251, %r250, 2;
	add.s32 	%r252, %r208, %r251;
	ld.shared.u32 	%r94, [%r252];
	add.s32 	%r253, %r373, 12;
	and.b32  	%r95, %r253, 15;
	or.b32  	%r254, %r207, %r95;
	shl.b32 	%r255, %r254, 2;
	add.s32 	%r256, %r208, %r255;
	ld.shared.u32 	%r96, [%r256];
	add.s32 	%r257, %r373, 13;
	and.b32  	%r97, %r257, 15;
	or.b32  	%r258, %r207, %r97;
	shl.b32 	%r259, %r258, 2;
	add.s32 	%r260, %r208, %r259;
	ld.shared.u32 	%r98, [%r260];
	add.s32 	%r261, %r373, 14;
	and.b32  	%r99, %r261, 15;
	or.b32  	%r262, %r207, %r99;
	shl.b32 	%r263, %r262, 2;
	add.s32 	%r264, %r208, %r263;
	ld.shared.u32 	%r100, [%r264];
	add.s32 	%r265, %r373, -1;
	and.b32  	%r101, %r265, 15;
	or.b32  	%r266, %r207, %r101;
	shl.b32 	%r267, %r266, 2;
	add.s32 	%r268, %r208, %r267;
	ld.shared.u32 	%r102, [%r268];
	shr.u32 	%r369, %r373, 4;
$L__BB125_20:
	shl.b32 	%r269, %r24, 2;
	mov.u32 	%r270, _ZZ9cuda_gemmIiLi256ELi1ELi1ELi256ELi16ELi16ELi32ELi0ELi1EEviiiPT_S1_S1_iiE11kron_fac_sh;
	add.s32 	%r271, %r270, %r269;
	mad.lo.s32 	%r272, %r369, 68, %r271;
	ld.shared.u32 	%r273, [%r272];
	shfl.sync.idx.b32	%r274|%p15, %r273, %r24, 4127, -1;
	mul.lo.s32 	%r275, %r274, %r72;
	shfl.sync.idx.b32	%r276|%p16, %r273, %r73, 4127, -1;
	mad.lo.s32 	%r277, %r276, %r74, %r275;
	shfl.sync.idx.b32	%r278|%p17, %r273, %r75, 4127, -1;
	mad.lo.s32 	%r279, %r278, %r76, %r277;
	shfl.sync.idx.b32	%r280|%p18, %r273, %r77, 4127, -1;
	mad.lo.s32 	%r281, %r280, %r78, %r279;
	shfl.sync.idx.b32	%r282|%p19, %r273, %r79, 4127, -1;
	mad.lo.s32 	%r283, %r282, %r80, %r281;
	shfl.sync.idx.b32	%r284|%p20, %r273, %r81, 4127, -1;
	mad.lo.s32 	%r285, %r284, %r82, %r283;
	shfl.sync.idx.b32	%r286|%p21, %r273, %r83, 4127, -1;
	mad.lo.s32 	%r287, %r286, %r84, %r285;
	shfl.sync.idx.b32	%r288|%p22, %r273, %r85, 4127, -1;
	mad.lo.s32 	%r289, %r288, %r86, %r287;
	shfl.sync.idx.b32	%r290|%p23, %r273, %r87, 4127, -1;
	mad.lo.s32 	%r291, %r290, %r88, %r289;
	shfl.sync.idx.b32	%r292|%p24, %r273, %r89, 4127, -1;
	mad.lo.s32 	%r293, %r292, %r90, %r291;
	shfl.sync.idx.b32	%r294|%p25, %r273, %r91, 4127, -1;
	mad.lo.s32 	%r295, %r294, %r92, %r293;
	shfl.sync.idx.b32	%r296|%p26, %r273, %r93, 4127, -1;
	mad.lo.s32 	%r297, %r296, %r94, %r295;
	shfl.sync.idx.b32	%r298|%p27, %r273, %r95, 4127, -1;
	mad.lo.s32 	%r299, %r298, %r96, %r297;
	shfl.sync.idx.b32	%r300|%p28, %r273, %r97, 4127, -1;
	mad.lo.s32 	%r301, %r300, %r98, %r299;
	shfl.sync.idx.b32	%r302|%p29, %r273, %r99, 4127, -1;
	mad.lo.s32 	%r303, %r302, %r100, %r301;
	shfl.sync.idx.b32	%r304|%p30, %r273, %r101, 4127, -1;
	mad.lo.s32 	%r305, %r304, %r102, %r303;
	shl.b32 	%r306, %r369, 6;
	or.b32  	%r307, %r306, %r269;
	mov.u32 	%r308, _ZZ9cuda_gemmIiLi256ELi1ELi1ELi256ELi16ELi16ELi32ELi0ELi1EEviiiPT_S1_S1_iiE3Csh;
	add.s32 	%r309, %r308, %r307;
	ld.shared.u32 	%r310, [%r309];
	add.s32 	%r311, %r310, %r305;
	st.shared.u32 	[%r309], %r311;
	shr.u32 	%r312, %r2, 4;
	add.s32 	%r369, %r369, %r312;
	setp.lt.u32 	%p31, %r369, 16;
	@%p31 bra 	$L__BB125_20;
	setp.eq.s32 	%p32, %r5, 3;
	bar.sync 	0;
	shl.b32 	%r313, %r26, 4;
	mad.lo.s32 	%r106, %r25, %r135, %r313;
	@%p32 bra 	$L__BB125_24;
	shl.b32 	%r314, %r373, 2;
	add.s32 	%r371, %r308, %r314;
	shl.b32 	%r108, %r2, 2;
	neg.s32 	%r370, %r4;
$L__BB125_23:
	.pragma "nounroll";
	shr.u32 	%r316, %r373, 4;
	and.b32  	%r317, %r373, 15;
	add.s32 	%r318, %r106, %r317;
	mad.lo.s32 	%r319, %r316, %r27, %r318;
	ld.shared.u32 	%r320, [%r371];
	mul.wide.s32 	%rd33, %r319, 4;
	add.s64 	%rd34, %rd3, %rd33;
	st.global.u32 	[%rd34], %r320;
	add.s32 	%r373, %r373, %r2;
	add.s32 	%r371, %r371, %r108;
	add.s32 	%r370, %r370, 1;
	setp.ne.s32 	%p33, %r370, 0;
	@%p33 bra 	$L__BB125_23;
$L__BB125_24:
	setp.lt.u32 	%p34, %r3, 3;
	@%p34 bra 	$L__BB125_27;
	shl.b32 	%r321, %r2, 1;
	add.s32 	%r377, %r373, %r321;
	shl.b32 	%r118, %r2, 2;
	mad.lo.s32 	%r376, %r2, 3, %r373;
	add.s32 	%r375, %r2, %r373;
	shl.b32 	%r322, %r373, 2;
	add.s32 	%r374, %r308, %r322;
	shl.b32 	%r122, %r2, 4;
	shl.b32 	%r123, %r2, 3;
	mul.lo.s32 	%r124, %r2, 12;
$L__BB125_26:
	shr.u32 	%r324, %r373, 4;
	and.b32  	%r325, %r373, 15;
	add.s32 	%r326, %r106, %r325;
	mad.lo.s32 	%r327, %r324, %r27, %r326;
	ld.shared.u32 	%r328, [%r374];
	mul.wide.s32 	%rd35, %r327, 4;
	add.s64 	%rd36, %rd3, %rd35;
	st.global.u32 	[%rd36], %r328;
	add.s32 	%r329, %r373, %r2;
	shr.u32 	%r330, %r375, 4;
	and.b32  	%r331, %r375, 15;
	add.s32 	%r332, %r106, %r331;
	mad.lo.s32 	%r333, %r330, %r27, %r332;
	add.s32 	%r334, %r374, %r118;
	ld.shared.u32 	%r335, [%r334];
	mul.wide.s32 	%rd37, %r333, 4;
	add.s64 	%rd38, %rd3, %rd37;
	st.global.u32 	[%rd38], %r335;
	add.s32 	%r336, %r329, %r2;
	shr.u32 	%r337, %r377, 4;
	and.b32  	%r338, %r377, 15;
	add.s32 	%r339, %r106, %r338;
	mad.lo.s32 	%r340, %r337, %r27, %r339;
	add.s32 	%r341, %r374, %r123;
	ld.shared.u32 	%r342, [%r341];
	mul.wide.s32 	%rd39, %r340, 4;
	add.s64 	%rd40, %rd3, %rd39;
	st.global.u32 	[%rd40], %r342;
	add.s32 	%r343, %r336, %r2;
	shr.u32 	%r344, %r376, 4;
	and.b32  	%r345, %r376, 15;
	add.s32 	%r346, %r106, %r345;
	mad.lo.s32 	%r347, %r344, %r27, %r346;
	add.s32 	%r348, %r374, %r124;
	ld.shared.u32 	%r349, [%r348];
	mul.wide.s32 	%rd41, %r347, 4;
	add.s64 	%rd42, %rd3, %rd41;
	st.global.u32 	[%rd42], %r349;
	add.s32 	%r373, %r343, %r2;
	add.s32 	%r377, %r377, %r118;
	add.s32 	%r376, %r376, %r118;
	add.s32 	%r375, %r375, %r118;
	add.s32 	%r374, %r374, %r122;
	setp.lt.u32 	%p35, %r373, 256;
	@%p35 bra 	$L__BB125_26;
$L__BB125_27:
	ret;

}
	// .globl	_Z9cuda_gemmIiLi256ELi1ELi1ELi256ELi16ELi16ELi32ELi1ELi0EEviiiPT_S1_S1_ii
.visible .entry _Z9cuda_gemmIiLi256ELi1ELi1ELi256ELi16ELi16ELi32ELi1ELi0EEviiiPT_S1_S1_ii(
	.param .u32 _Z9cuda_gemmIiLi256ELi1ELi1ELi256ELi16ELi16ELi32ELi1ELi0EEviiiPT_S1_S1_ii_param_0,
	.param .u32 _Z9cuda_gemmIiLi256ELi1ELi1ELi256ELi16ELi16ELi32ELi1ELi0EEviiiPT_S1_S1_ii_param_1,
	.param .u32 _Z9cuda_gemmIiLi256ELi1ELi1ELi256ELi16ELi16ELi32ELi1ELi0EEviiiPT_S1_S1_ii_param_2,
	.param .u64 .ptr .align 1 _Z9cuda_gemmIiLi256ELi1ELi1ELi256ELi16ELi16ELi32ELi1ELi0EEviiiPT_S1_S1_ii_param_3,
	.param .u64 .ptr .align 1 _Z9cuda_gemmIiLi256ELi1ELi1ELi256ELi16ELi16ELi32ELi1ELi0EEviiiPT_S1_S1_ii_param_4,
	.param .u64 .ptr .align 1 _Z9cuda_gemmIiLi256ELi1ELi1ELi256ELi16ELi16ELi32ELi1ELi0EEviiiPT_S1_S1_ii_param_5,
	.param .u32 _Z9cuda_gemmIiLi256ELi1ELi1ELi256ELi16ELi16ELi32ELi1ELi0EEviiiPT_S1_S1_ii_param_6,
	.param .u32 _Z9cuda_gemmIiLi256ELi1ELi1ELi256ELi16ELi16ELi32ELi1ELi0EEviiiPT_S1_S1_ii_param_7
)
.maxntid 256
{
	.reg .pred 	%p<225>;
	.reg .b32 	%r<1068>;
	.reg .b64 	%rd<34>;
	// demoted variable
	.shared .align 128 .b8 _ZZ9cuda_gemmIiLi256ELi1ELi1ELi256ELi16ELi16ELi32ELi1ELi0EEviiiPT_S1_S1_iiE11kron_fac_sh[1088];
	// demoted variable
	.shared .align 128 .b8 _ZZ9cuda_gemmIiLi256ELi1ELi1ELi256ELi16ELi16ELi32ELi1ELi0EEviiiPT_S1_S1_iiE3Ash[1024];
	// demoted variable
	.shared .align 128 .b8 _ZZ9cuda_gemmIiLi256ELi1ELi1ELi256ELi16ELi16ELi32ELi1ELi0EEviiiPT_S1_S1_iiE3Csh[1024];
	ld.param.u64 	%rd12, [_Z9cuda_gemmIiLi256ELi1ELi1ELi256ELi16ELi16ELi32ELi1ELi0EEviiiPT_S1_S1_ii_param_3];
	ld.param.u64 	%rd11, [_Z9cuda_gemmIiLi256ELi1ELi1ELi256ELi16ELi16ELi32ELi1ELi0EEviiiPT_S1_S1_ii_param_4];
	ld.param.u64 	%rd13, [_Z9cuda_gemmIiLi256ELi1ELi1ELi256ELi16ELi16ELi32ELi1ELi0EEviiiPT_S1_S1_ii_param_5];
	ld.param.u32 	%r388, [_Z9cuda_gemmIiLi256ELi1ELi1ELi256ELi16ELi16ELi32ELi1ELi0EEviiiPT_S1_S1_ii_param_6];
	ld.param.u32 	%r389, [_Z9cuda_gemmIiLi256ELi1ELi1ELi256ELi16ELi16ELi32ELi1ELi0EEviiiPT_S1_S1_ii_param_7];
	cvta.to.global.u64 	%rd1, %rd12;
	cvta.to.global.u64 	%rd2, %rd13;
	mov.u32 	%r1067, %tid.x;
	and.b32  	%r2, %r1067, 31;
	setp.lt.s32 	%p1, %r389, 16;
	shr.u32 	%r3, %r389, 4;
	selp.b32 	%r4, 1, %r3, %p1;
	mul.lo.s32 	%r5, %r389, %r388;
	setp.ge.u32 	%p2, %r1067, %r5;
	@%p2 bra 	$L__BB126_3;
	mov.u32 	%r6, %ntid.x;
	cvta.to.global.u64 	%rd3, %rd11;
	mov.u32 	%r901, %r1067;
$L__BB126_2:
	mul.wide.u32 	%rd14, %r901, 4;
	add.s64 	%rd15, %rd3, %rd14;
	ld.global.u32 	%r390, [%rd15];
	rem.u32 	%r391, %r901, %r388;
	mov.u32 	%r392, _ZZ9cuda_gemmIiLi256ELi1ELi1ELi256ELi16ELi16ELi32ELi1ELi0EEviiiPT_S1_S1_iiE11kron_fac_sh;
	mad.lo.s32 	%r393, %r391, 68, %r392;
	div.u32 	%r394, %r901, %r389;
	shl.b32 	%r395, %r394, 2;
	add.s32 	%r396, %r393, %r395;
	st.shared.u32 	[%r396], %r390;
	add.s32 	%r901, %r901, %r6;
	setp.lt.u32 	%p3, %r901, %r5;
	@%p3 bra 	$L__BB126_2;
$L__BB126_3:
	div.s32 	%r9, 256, %r389;
	mul.lo.s32 	%r397, %r9, %r4;
	min.s32 	%r10, %r397, 256;
	div.u32 	%r12, %r1067, %r10;
	mul.lo.s32 	%r398, %r12, %r10;
	sub.s32 	%r399, %r1067, %r398;
	div.u32 	%r11, %r399, %r4;
	mov.u32 	%r13, %ntid.x;
	div.u32 	%r14, %r13, %r10;
	mov.u32 	%r15, %ctaid.y;
	mov.u32 	%r400, %nctaid.y;
	setp.ge.u32 	%p4, %r15, %r400;
	@%p4 bra 	$L__BB126_236;
	and.b32  	%r16, %r11, 15;
	rem.u32 	%r401, %r1067, %r4;
	shl.b32 	%r17, %r401, 4;
	min.s32 	%r18, %r388, 16;
	shl.b32 	%r402, %r389, 8;
	sub.s32 	%r19, 8223, %r402;
	shl.b32 	%r20, %r15, 8;
	add.s32 	%r403, %r1067, %r13;
	max.u32 	%r404, %r403, 256;
	setp.lt.u32 	%p5, %r403, 256;
	selp.u32 	%r405, 1, 0, %p5;
	add.s32 	%r406, %r403, %r405;
	sub.s32 	%r407, %r404, %r406;
	div.u32 	%r408, %r407, %r13;
	add.s32 	%r21, %r408, %r405;
	add.s32 	%r409, %r21, 1;
	and.b32  	%r22, %r409, 3;
	and.b32  	%r23, %r21, 3;
	setp.eq.s32 	%p6, %r23, 3;
	mov.u32 	%r904, %r1067;
	@%p6 bra 	$L__BB126_7;
	mov.b32 	%r903, 0;
	mov.u32 	%r904, %r1067;
$L__BB126_6:
	.pragma "nounroll";
	add.s32 	%r411, %r20, %r904;
	mul.wide.u32 	%rd16, %r411, 4;
	add.s64 	%rd17, %rd1, %rd16;
	ld.global.u32 	%r412, [%rd17];
	shl.b32 	%r413, %r904, 2;
	mov.u32 	%r414, _ZZ9cuda_gemmIiLi256ELi1ELi1ELi256ELi16ELi16ELi32ELi1ELi0EEviiiPT_S1_S1_iiE3Ash;
	add.s32 	%r415, %r414, %r413;
	st.shared.u32 	[%r415], %r412;
	add.s32 	%r904, %r904, %r13;
	add.s32 	%r903, %r903, 1;
	setp.ne.s32 	%p7, %r903, %r22;
	@%p7 bra 	$L__BB126_6;
$L__BB126_7:
	setp.lt.u32 	%p8, %r21, 3;
	@%p8 bra 	$L__BB126_10;
	mov.u32 	%r419, _ZZ9cuda_gemmIiLi256ELi1ELi1ELi256ELi16ELi16ELi32ELi1ELi0EEviiiPT_S1_S1_iiE3Ash;
	shl.b32 	%r421, %r13, 2;
	cvt.u64.u32 	%rd20, %r421;
$L__BB126_9:
	add.s32 	%r416, %r20, %r904;
	mul.wide.s32 	%rd18, %r416, 4;
	add.s64 	%rd19, %rd1, %rd18;
	ld.global.u32 	%r417, [%rd19];
	shl.b32 	%r418, %r904, 2;
	add.s32 	%r420, %r419, %r418;
	st.shared.u32 	[%r420], %r417;
	add.s64 	%rd21, %rd19, %rd20;
	ld.global.u32 	%r422, [%rd21];
	add.s32 	%r423, %r420, %r421;
	st.shared.u32 	[%r423], %r422;
	add.s64 	%rd22, %rd21, %rd20;
	ld.global.u32 	%r424, [%rd22];
	add.s32 	%r425, %r423, %r421;
	st.shared.u32 	[%r425], %r424;
	add.s64 	%rd23, %rd22, %rd20;
	ld.global.u32 	%r426, [%rd23];
	add.s32 	%r427, %r425, %r421;
	st.shared.u32 	[%r427], %r426;
	add.s32 	%r904, %r421, %r904;
	setp.lt.u32 	%p9, %r904, 256;
	@%p9 bra 	$L__BB126_9;
$L__BB126_10:
	setp.eq.s32 	%p10, %r23, 3;
	mov.u32 	%r908, %r1067;
	@%p10 bra 	$L__BB126_13;
	mov.b32 	%r907, 0;
	mov.u32 	%r430, _ZZ9cuda_gemmIiLi256ELi1ELi1ELi256ELi16ELi16ELi32ELi1ELi0EEviiiPT_S1_S1_iiE3Csh;
	mov.u32 	%r908, %r1067;
$L__BB126_12:
	.pragma "nounroll";
	shl.b32 	%r429, %r908, 2;
	add.s32 	%r431, %r430, %r429;
	mov.b32 	%r432, 0;
	st.shared.u32 	[%r431], %r432;
	add.s32 	%r908, %r908, %r13;
	add.s32 	%r907, %r907, 1;
	setp.ne.s32 	%p11, %r907, %r22;
	@%p11 bra 	$L__BB126_12;
$L__BB126_13:
	setp.lt.u32 	%p12, %r21, 3;
	@%p12 bra 	$L__BB126_16;
	mov.u32 	%r434, _ZZ9cuda_gemmIiLi256ELi1ELi1ELi256ELi16ELi16ELi32ELi1ELi0EEviiiPT_S1_S1_iiE3Csh;
	shl.b32 	%r437, %r13, 2;
$L__BB126_15:
	shl.b32 	%r433, %r908, 2;
	add.s32 	%r435, %r434, %r433;
	mov.b32 	%r436, 0;
	st.shared.u32 	[%r435], %r436;
	add.s32 	%r438, %r435, %r437;
	st.shared.u32 	[%r438], %r436;
	add.s32 	%r439, %r438, %r437;
	st.shared.u32 	[%r439], %r436;
	add.s32 	%r440, %r439, %r437;
	st.shared.u32 	[%r440], %r436;
	add.s32 	%r908, %r437, %r908;
	setp.lt.u32 	%p13, %r908, 256;
	@%p13 bra 	$L__BB126_15;
$L__BB126_16:
	setp.lt.s32 	%p14, %r9, 1;
	bar.sync 	0;
	@%p14 bra 	$L__BB126_230;
	setp.ne.s32 	%p15, %r4, 1;
	@%p15 bra 	$L__BB126_87;
	add.s32 	%r742, %r11, 1;
	and.b32  	%r38, %r742, 15;
	add.s32 	%r743, %r11, 7;
	and.b32  	%r39, %r743, 15;
	add.s32 	%r744, %r11, 9;
	and.b32  	%r40, %r744, 15;
	add.s32 	%r745, %r11, 10;
	and.b32  	%r41, %r745, 15;
	add.s32 	%r746, %r11, 11;
	and.b32  	%r42, %r746, 15;
	add.s32 	%r747, %r11, 12;
	and.b32  	%r43, %r747, 15;
	setp.lt.s32 	%p154, %r16, %r389;
	selp.b32 	%r748, 0, %r389, %p154;
	sub.s32 	%r44, %r16, %r748;
	add.s32 	%r749, %r16, 1;
	setp.lt.s32 	%p155, %r749, %r389;
	selp.b32 	%r750, 0, %r389, %p155;
	sub.s32 	%r45, %r749, %r750;
	add.s32 	%r751, %r16, 2;
	setp.lt.s32 	%p156, %r751, %r389;
	selp.b32 	%r752, 0, %r389, %p156;
	sub.s32 	%r46, %r751, %r752;
	add.s32 	%r753, %r16, 3;
	setp.lt.s32 	%p157, %r753, %r389;
	selp.b32 	%r754, 0, %r389, %p157;
	sub.s32 	%r47, %r753, %r754;
	add.s32 	%r755, %r16, 4;
	setp.lt.s32 	%p158, %r755, %r389;
	selp.b32 	%r756, 0, %r389, %p158;
	sub.s32 	%r48, %r755, %r756;
	add.s32 	%r757, %r16, 5;
	setp.lt.s32 	%p159, %r757, %r389;
	selp.b32 	%r758, 0, %r389, %p159;
	sub.s32 	%r49, %r757, %r758;
	add.s32 	%r759, %r16, 6;
	setp.lt.s32 	%p160, %r759, %r389;
	selp.b32 	%r760, 0, %r389, %p160;
	sub.s32 	%r50, %r759, %r760;
	add.s32 	%r761, %r16, 7;
	setp.lt.s32 	%p161, %r761, %r389;
	selp.b32 	%r762, 0, %r389, %p161;
	sub.s32 	%r51, %r761, %r762;
	add.s32 	%r763, %r16, 8;
	setp.lt.s32 	%p162, %r763, %r389;
	selp.b32 	%r764, 0, %r389, %p162;
	sub.s32 	%r52, %r763, %r764;
	add.s32 	%r765, %r16, 9;
	setp.lt.s32 	%p163, %r765, %r389;
	selp.b32 	%r766, 0, %r389, %p163;
	sub.s32 	%r53, %r765, %r766;
	add.s32 	%r767, %r16, 10;
	setp.lt.s32 	%p164, %r767, %r389;
	selp.b32 	%r768, 0, %r389, %p164;
	sub.s32 	%r54, %r767, %r768;
	add.s32 	%r769, %r16, 11;
	setp.lt.s32 	%p165, %r769, %r389;
	selp.b32 	%r770, 0, %r389, %p165;
	sub.s32 	%r55, %r769, %r770;
	add.s32 	%r771, %r16, 12;
	setp.lt.s32 	%p166, %r771, %r389;
	selp.b32 	%r772, 0, %r389, %p166;
	sub.s32 	%r56, %r771, %r772;
	add.s32 	%r773, %r16, 13;
	setp.lt.s32 	%p167, %r773, %r389;
	selp.b32 	%r774, 0, %r389, %p167;
	sub.s32 	%r57, %r773, %r774;
	add.s32 	%r775, %r16, 14;
	setp.lt.s32 	%p168, %r775, %r389;
	selp.b32 	%r776, 0, %r389, %p168;
	sub.s32 	%r58, %r775, %r776;
	add.s32 	%r777, %r16, 15;
	setp.lt.s32 	%p169, %r777, %r389;
	selp.b32 	%r778, 0, %r389, %p169;
	sub.s32 	%r59, %r777, %r778;
	mov.b32 	%r926, 0;
$L__BB126_19:
	setp.lt.s32 	%p170, %r389, 1;
	add.s32 	%r77, %r926, %r11;
	mad.lo.s32 	%r78, %r77, %r389, %r17;
	@%p170 bra 	$L__BB126_21;
	add.s32 	%r779, %r78, %r16;
	shl.b32 	%r780, %r779, 2;
	mov.u32 	%r781, _ZZ9cuda_gemmIiLi256ELi1ELi1ELi256ELi16ELi16ELi32ELi1ELi0EEviiiPT_S1_S1_iiE3Ash;
	add.s32 	%r782, %r781, %r780;
	ld.shared.u32 	%r927, [%r782];
$L__BB126_21:
	setp.lt.s32 	%p171, %r389, 2;
	@%p171 bra 	$L__BB126_23;
	add.s32 	%r783, %r78, %r38;
	shl.b32 	%r784, %r783, 2;
	mov.u32 	%r785, _ZZ9cuda_gemmIiLi256ELi1ELi1ELi256ELi16ELi16ELi32ELi1ELi0EEviiiPT_S1_S1_iiE3Ash;
	add.s32 	%r786, %r785, %r784;
	ld.shared.u32 	%r928, [%r786];
$L__BB126_23:
	setp.lt.s32 	%p172, %r389, 3;
	@%p172 bra 	$L__BB126_25;
	add.s32 	%r787, %r11, 2;
	and.b32  	%r788, %r787, 15;
	add.s32 	%r789, %r78, %r788;
	shl.b32 	%r790, %r789, 2;
	mov.u32 	%r791, _ZZ9cuda_gemmIiLi256ELi1ELi1ELi256ELi16ELi16ELi32ELi1ELi0EEviiiPT_S1_S1_iiE3Ash;
	add.s32 	%r792, %r791, %r790;
	ld.shared.u32 	%r929, [%r792];
$L__BB126_25:
	setp.lt.s32 	%p173, %r389, 4;
	@%p173 bra 	$L__BB126_27;
	add.s32 	%r793, %r11, 3;
	and.b32  	%r794, %r793, 15;
	add.s32 	%r795, %r78, %r794;
	shl.b32 	%r796, %r795, 2;
	mov.u32 	%r797, _ZZ9cuda_gemmIiLi256ELi1ELi1ELi256ELi16ELi16ELi32ELi1ELi0EEviiiPT_S1_S1_iiE3Ash;
	add.s32 	%r798, %r797, %r796;
	ld.shared.u32 	%r930, [%r798];
$L__BB126_27:
	setp.lt.s32 	%p174, %r389, 5;
	@%p174 bra 	$L__BB126_29;
	add.s32 	%r799, %r11, 4;
	and.b32  	%r800, %r799, 15;
	add.s32 	%r801, %r78, %r800;
	shl.b32 	%r802, %r801, 2;
	mov.u32 	%r803, _ZZ9cuda_gemmIiLi256ELi1ELi1ELi256ELi16ELi16ELi32ELi1ELi0EEviiiPT_S1_S1_iiE3Ash;
	add.s32 	%r804, %r803, %r802;
	ld.shared.u32 	%r931, [%r804];
$L__BB126_29:
	setp.lt.s32 	%p175, %r389, 6;
	@%p175 bra 	$L__BB126_31;
	add.s32 	%r805, %r11, 5;
	and.b32  	%r806, %r805, 15;
	add.s32 	%r807, %r78, %r806;
	shl.b32 	%r808, %r807, 2;
	mov.u32 	%r809, _ZZ9cuda_gemmIiLi256ELi1ELi1ELi256ELi16ELi16ELi32ELi1ELi0EEviiiPT_S1_S1_iiE3Ash;
	add.s32 	%r810, %r809, %r808;
	ld.shared.u32 	%r932, [%r810];
$L__BB126_31:
	setp.lt.s32 	%p176, %r389, 7;
	@%p176 bra 	$L__BB126_33;
	add.s32 	%r811, %r11, 6;
	and.b32  	%r812, %r811, 15;
	add.s32 	%r813, %r78, %r812;
	shl.b32 	%r814, %r813, 2;
	mov.u32 	%r815, _ZZ9cuda_gemmIiLi256ELi1ELi1ELi256ELi16ELi16ELi32ELi1ELi0EEviiiPT_S1_S1_iiE3Ash;
	add.s32 	%r816, %r815, %r814;
	ld.shared.u32 	%r933, [%r816];
$L__BB126_33:
	setp.lt.s32 	%p177, %r389, 8;
	@%p177 bra 	$L__BB126_35;
	add.s32 	%r817, %r78, %r39;
	shl.b32 	%r818, %r817, 2;
	mov.u32 	%r819, _ZZ9cuda_gemmIiLi256ELi1ELi1ELi256ELi16ELi16ELi32ELi1ELi0EEviiiPT_S1_S1_iiE3Ash;
	add.s32 	%r820, %r819, %r818;
	ld.shared.u32 	%r934, [%r820];
$L__BB126_35:
	setp.lt.s32 	%p178, %r389, 9;
	@%p178 bra 	$L__BB126_37;
	xor.b32  	%r821, %r16, 8;
	add.s32 	%r822, %r78, %r821;
	shl.b32 	%r823, %r822, 2;
	mov.u32 	%r824, _ZZ9cuda_gemmIiLi256ELi1ELi1ELi256ELi16ELi16ELi32ELi1ELi0EEviiiPT_S1_S1_iiE3Ash;
	add.s32 	%r825, %r824, %r823;
	ld.shared.u32 	%r935, [%r825];
$L__BB126_37:
	setp.lt.s32 	%p179, %r389, 10;
	@%p179 bra 	$L__BB126_39;
	add.s32 	%r826, %r78, %r40;
	shl.b32 	%r827, %r826, 2;
	mov.u32 	%r828, _ZZ9cuda_gemmIiLi256ELi1ELi1ELi256ELi16ELi16ELi32ELi1ELi0EEviiiPT_S1_S1_iiE3Ash;
	add.s32 	%r829, %r828, %r827;
	ld.shared.u32 	%r936, [%r829];
$L__BB126_39:
	setp.lt.s32 	%p180, %r389, 11;
	@%p180 bra 	$L__BB126_41;
	add.s32 	%r830, %r78, %r41;
	shl.b32 	%r831, %r830, 2;
	mov.u32 	%r832, _ZZ9cuda_gemmIiLi256ELi1ELi1ELi256ELi16ELi16ELi32ELi1ELi0EEviiiPT_S1_S1_iiE3Ash;
	add.s32 	%r833, %r832, %r831;
	ld.shared.u32 	%r937, [%r833];
$L__BB126_41:
	setp.lt.s32 	%p181, %r389, 12;
	@%p181 bra 	$L__BB126_43;
	add.s32 	%r834, %r78, %r42;
	shl.b32 	%r835, %r834, 2;
	mov.u32 	%r836, _ZZ9cuda_gemmIiLi256ELi1ELi1ELi256ELi16ELi16ELi32ELi1ELi0EEviiiPT_S1_S1_iiE3Ash;
	add.s32 	%r837, %r836, %r835;
	ld.shared.u32 	%r938, [%r837];
$L__BB126_43:
	setp.lt.s32 	%p182, %r389, 13;
	@%p182 bra 	$L__BB126_45;
	add.s32 	%r838, %r78, %r43;
	shl.b32 	%r839, %r838, 2;
	mov.u32 	%r840, _ZZ9cuda_gemmIiLi256ELi1ELi1ELi256ELi16ELi16ELi32ELi1ELi0EEviiiPT_S1_S1_iiE3Ash;
	add.s32 	%r841, %r840, %r839;
	ld.shared.u32 	%r939, [%r841];
$L__BB126_45:
	setp.lt.s32 	%p183, %r389, 14;
	@%p183 bra 	$L__BB126_47;
	add.s32 	%r842, %r11, 13;
	and.b32  	%r843, %r842, 15;
	add.s32 	%r844, %r78, %r843;
	shl.b32 	%r845, %r844, 2;
	mov.u32 	%r846, _ZZ9cuda_gemmIiLi256ELi1ELi1ELi256ELi16ELi16ELi32ELi1ELi0EEviiiPT_S1_S1_iiE3Ash;
	add.s32 	%r847, %r846, %r845;
	ld.shared.u32 	%r940, [%r847];
$L__BB126_47:
	setp.lt.s32 	%p184, %r389, 15;
	@%p184 bra 	$L__BB126_49;
	add.s32 	%r848, %r11, 14;
	and.b32  	%r849, %r848, 15;
	add.s32 	%r850, %r78, %r849;
	shl.b32 	%r851, %r850, 2;
	mov.u32 	%r852, _ZZ9cuda_gemmIiLi256ELi1ELi1ELi256ELi16ELi16ELi32ELi1ELi0EEviiiPT_S1_S1_iiE3Ash;
	add.s32 	%r853, %r852, %r851;
	ld.shared.u32 	%r941, [%r853];
$L__BB126_49:
	setp.lt.s32 	%p185, %r389, 16;
	@%p185 bra 	$L__BB126_51;
	add.s32 	%r854, %r11, -1;
	and.b32  	%r855, %r854, 15;
	add.s32 	%r856, %r78, %r855;
	shl.b32 	%r857, %r856, 2;
	mov.u32 	%r858, _ZZ9cuda_gemmIiLi256ELi1ELi1ELi256ELi16ELi16ELi32ELi1ELi0EEviiiPT_S1_S1_iiE3Ash;
	add.s32 	%r859, %r858, %r857;
	ld.shared.u32 	%r942, [%r859];
$L__BB126_51:
	setp.lt.s32 	%p186, %r12, %r18;
	@%p186 bra 	$L__BB126_53;
$L__BB126_52:
	add.s32 	%r926, %r926, %r10;
	setp.lt.s32 	%p220, %r926, %r9;
	@%p220 bra 	$L__BB126_19;
	bra.uni 	$L__BB126_230;
$L__BB126_53:
	rem.s32 	%r860, %r2, %r389;
	shl.b32 	%r861, %r860, 2;
	mov.u32 	%r862, _ZZ9cuda_gemmIiLi256ELi1ELi1ELi256ELi16ELi16ELi32ELi1ELi0EEviiiPT_S1_S1_iiE11kron_fac_sh;
	add.s32 	%r112, %r862, %r861;
	mov.u32 	%r943, %r12;
$L__BB126_54:
	mad.lo.s32 	%r864, %r943, 68, %r112;
	ld.shared.u32 	%r114, [%r864];
	mov.b32 	%r945, 0;
	@%p170 bra 	$L__BB126_56;
	shfl.sync.idx.b32	%r865|%p188, %r114, %r44, %r19, -1;
	mul.lo.s32 	%r945, %r865, %r927;
$L__BB126_56:
	@%p171 bra 	$L__BB126_58;
	shfl.sync.idx.b32	%r866|%p190, %r114, %r45, %r19, -1;
	mad.lo.s32 	%r945, %r866, %r928, %r945;
$L__BB126_58:
	@%p172 bra 	$L__BB126_60;
	shfl.sync.idx.b32	%r867|%p192, %r114, %r46, %r19, -1;
	mad.lo.s32 	%r945, %r867, %r929, %r945;
$L__BB126_60:
	@%p173 bra 	$L__BB126_62;
	shfl.sync.idx.b32	%r868|%p194, %r114, %r47, %r19, -1;
	mad.lo.s32 	%r945, %r868, %r930, %r945;
$L__BB126_62:
	@%p174 bra 	$L__BB126_64;
	shfl.sync.idx.b32	%r869|%p196, %r114, %r48, %r19, -1;
	mad.lo.s32 	%r945, %r869, %r931, %r945;
$L__BB126_64:
	@%p175 bra 	$L__BB126_66;
	shfl.sync.idx.b32	%r870|%p198, %r114, %r49, %r19, -1;
	mad.lo.s32 	%r945, %r870, %r932, %r945;
$L__BB126_66:
	setp.lt.s32 	%p199, %r389, 7;
	@%p199 bra 	$L__BB126_68;
	shfl.sync.idx.b32	%r871|%p200, %r114, %r50, %r19, -1;
	mad.lo.s32 	%r945, %r871, %r933, %r945;
$L__BB126_68:
	setp.lt.s32 	%p201, %r389, 8;
	@%p201 bra 	$L__BB126_70;
	shfl.sync.idx.b32	%r872|%p202, %r114, %r51, %r19, -1;
	mad.lo.s32 	%r945, %r872, %r934, %r945;
$L__BB126_70:
	setp.lt.s32 	%p203, %r389, 9;
	@%p203 bra 	$L__BB126_72;
	shfl.sync.idx.b32	%r873|%p204, %r114, %r52, %r19, -1;
	mad.lo.s32 	%r945, %r873, %r935, %r945;
$L__BB126_72:
	setp.lt.s32 	%p205, %r389, 10;
	@%p205 bra 	$L__BB126_74;
	shfl.sync.idx.b32	%r874|%p206, %r114, %r53, %r19, -1;
	mad.lo.s32 	%r945, %r874, %r936, %r945;
$L__BB126_74:
	setp.lt.s32 	%p207, %r389, 11;
	@%p207 bra 	$L__BB126_76;
	shfl.sync.idx.b32	%r875|%p208, %r114, %r54, %r19, -1;
	mad.lo.s32 	%r945, %r875, %r937, %r945;
$L__BB126_76:
	setp.lt.s32 	%p209, %r389, 12;
	@%p209 bra 	$L__BB126_78;
	shfl.sync.idx.b32	%r876|%p210, %r114, %r55, %r19, -1;
	mad.lo.s32 	%r945, %r876, %r938, %r945;
$L__BB126_78:
	setp.lt.s32 	%p211, %r389, 13;
	@%p211 bra 	$L__BB126_80;
	shfl.sync.idx.b32	%r877|%p212, %r114, %r56, %r19, -1;
	mad.lo.s32 	%r945, %r877, %r939, %r945;
$L__BB126_80:
	setp.lt.s32 	%p213, %r389, 14;
	@%p213 bra 	$L__BB126_82;
	shfl.sync.idx.b32	%r878|%p214, %r114, %r57, %r19, -1;
	mad.lo.s32 	%r945, %r878, %r940, %r945;
$L__BB126_82:
	setp.lt.s32 	%p215, %r389, 15;
	@%p215 bra 	$L__BB126_84;
	shfl.sync.idx.b32	%r879|%p216, %r114, %r58, %r19, -1;
	mad.lo.s32 	%r945, %r879, %r941, %r945;
$L__BB126_84:
	setp.lt.s32 	%p217, %r389, 16;
	@%p217 bra 	$L__BB126_86;
	shfl.sync.idx.b32	%r880|%p218, %r114, %r59, %r19, -1;
	mad.lo.s32 	%r945, %r880, %r942, %r945;
$L__BB126_86:
	mad.lo.s32 	%r881, %r943, %r9, %r77;
	shl.b32 	%r882, %r881, 2;
	mov.u32 	%r883, _ZZ9cuda_gemmIiLi256ELi1ELi1ELi256ELi16ELi16ELi32ELi1ELi0EEviiiPT_S1_S1_iiE3Csh;
	add.s32 	%r884, %r883, %r882;
	ld.shared.u32 	%r885, [%r884];
	add.s32 	%r886, %r885, %r945;
	st.shared.u32 	[%r884], %r886;
	add.s32 	%r943, %r943, %r14;
	setp.lt.s32 	%p219, %r943, %r18;
	@%p219 bra 	$L__BB126_54;
	bra.uni 	$L__BB126_52;
$L__BB126_87:
	setp.gt.u32 	%p16, %r389, 31;
	@%p16 bra 	$L__BB126_121;
	add.s32 	%r443, %r11, 1;
	and.b32  	%r148, %r443, 15;
	add.s32 	%r444, %r11, 2;
	and.b32  	%r149, %r444, 15;
	add.s32 	%r445, %r11, 3;
	and.b32  	%r150, %r445, 15;
	add.s32 	%r446, %r11, 4;
	and.b32  	%r151, %r446, 15;
	add.s32 	%r447, %r11, 5;
	and.b32  	%r152, %r447, 15;
	add.s32 	%r448, %r11, 6;
	and.b32  	%r153, %r448, 15;
	setp.lt.u32 	%p17, %r16, %r389;
	selp.b32 	%r449, 0, %r389, %p17;
	sub.s32 	%r154, %r16, %r449;
	add.s32 	%r450, %r16, 1;
	setp.lt.u32 	%p18, %r450, %r389;
	selp.b32 	%r451, 0, %r389, %p18;
	sub.s32 	%r155, %r450, %r451;
	add.s32 	%r452, %r16, 2;
	setp.lt.u32 	%p19, %r452, %r389;
	selp.b32 	%r453, 0, %r389, %p19;
	sub.s32 	%r156, %r452, %r453;
	add.s32 	%r454, %r16, 3;
	setp.lt.u32 	%p20, %r454, %r389;
	selp.b32 	%r455, 0, %r389, %p20;
	sub.s32 	%r157, %r454, %r455;
	add.s32 	%r456, %r16, 4;
	setp.lt.u32 	%p21, %r456, %r389;
	selp.b32 	%r457, 0, %r389, %p21;
	sub.s32 	%r158, %r456, %r457;
	add.s32 	%r458, %r16, 5;
	setp.lt.u32 	%p22, %r458, %r389;
	selp.b32 	%r459, 0, %r389, %p22;
	sub.s32 	%r159, %r458, %r459;
	add.s32 	%r460, %r16, 6;
	setp.lt.u32 	%p23, %r460, %r389;
	selp.b32 	%r461, 0, %r389, %p23;
	sub.s32 	%r160, %r460, %r461;
	add.s32 	%r462, %r16, 7;
	setp.lt.u32 	%p24, %r462, %r389;
	selp.b32 	%r463, 0, %r389, %p24;
	sub.s32 	%r161, %r462, %r463;
	add.s32 	%r464, %r16, 8;
	setp.lt.u32 	%p25, %r464, %r389;
	selp.b32 	%r465, 0, %r389, %p25;
	sub.s32 	%r162, %r464, %r465;
	add.s32 	%r466, %r16, 9;
	setp.lt.u32 	%p26, %r466, %r389;
	selp.b32 	%r467, 0, %r389, %p26;
	sub.s32 	%r163, %r466, %r467;
	add.s32 	%r468, %r16, 10;
	setp.lt.u32 	%p27, %r468, %r389;
	selp.b32 	%r469, 0, %r389, %p27;
	sub.s32 	%r164, %r468, %r469;
	add.s32 	%r470, %r16, 11;
	setp.lt.u32 	%p28, %r470, %r389;
	selp.b32 	%r471, 0, %r389, %p28;
	sub.s32 	%r165, %r470, %r471;
	add.s32 	%r472, %r16, 12;
	setp.lt.u32 	%p29, %r472, %r389;
	selp.b32 	%r473, 0, %r389, %p29;
	sub.s32 	%r166, %r472, %r473;
	add.s32 	%r474, %r16, 13;
	setp.lt.u32 	%p30, %r474, %r389;
	selp.b32 	%r475, 0, %r389, %p30;
	sub.s32 	%r167, %r474, %r475;
	add.s32 	%r476, %r16, 14;
	setp.lt.u32 	%p31, %r476, %r389;
	selp.b32 	%r477, 0, %r389, %p31;
	sub.s32 	%r168, %r476, %r477;
	add.s32 	%r478, %r16, 15;
	setp.lt.u32 	%p32, %r478, %r389;
	selp.b32 	%r479, 0, %r389, %p32;
	sub.s32 	%r169, %r478, %r479;
	mov.b32 	%r1028, 0;
$L__BB126_89:
	setp.eq.s32 	%p33, %r389, 0;
	add.s32 	%r296, %r1028, %r11;
	mad.lo.s32 	%r297, %r296, %r389, %r17;
	@%p33 bra 	$L__BB126_91;
	add.s32 	%r480, %r297, %r16;
	shl.b32 	%r481, %r480, 2;
	mov.u32 	%r482, _ZZ9cuda_gemmIiLi256ELi1ELi1ELi256ELi16ELi16ELi32ELi1ELi0EEviiiPT_S1_S1_iiE3Ash;
	add.s32 	%r483, %r482, %r481;
	ld.shared.u32 	%r1029, [%r483];
$L__BB126_91:
	setp.lt.u32 	%p34, %r389, 2;
	@%p34 bra 	$L__BB126_93;
	add.s32 	%r484, %r297, %r148;
	shl.b32 	%r485, %r484, 2;
	mov.u32 	%r486, _ZZ9cuda_gemmIiLi256ELi1ELi1ELi256ELi16ELi16ELi32ELi1ELi0EEviiiPT_S1_S1_iiE3Ash;
	add.s32 	%r487, %r486, %r485;
	ld.shared.u32 	%r1026, [%r487];
$L__BB126_93:
	setp.lt.u32 	%p35, %r389, 3;
	@%p35 bra 	$L__BB126_95;
	add.s32 	%r488, %r297, %r149;
	shl.b32 	%r489, %r488, 2;
	mov.u32 	%r490, _ZZ9cuda_gemmIiLi256ELi1ELi1ELi256ELi16ELi16ELi32ELi1ELi0EEviiiPT_S1_S1_iiE3Ash;
	add.s32 	%r491, %r490, %r489;
	ld.shared.u32 	%r1025, [%r491];
$L__BB126_95:
	setp.lt.u32 	%p36, %r389, 4;
	@%p36 bra 	$L__BB126_97;
	add.s32 	%r492, %r297, %r150;
	shl.b32 	%r493, %r492, 2;
	mov.u32 	%r494, _ZZ9cuda_gemmIiLi256ELi1ELi1ELi256ELi16ELi16ELi32ELi1ELi0EEviiiPT_S1_S1_iiE3Ash;
	add.s32 	%r495, %r494, %r493;
	ld.shared.u32 	%r1024, [%r495];
$L__BB126_97:
	setp.lt.u32 	%p37, %r389, 5;
	@%p37 bra 	$L__BB126_99;
	add.s32 	%r496, %r297, %r151;
	shl.b32 	%r497, %r496, 2;
	mov.u32 	%r498, _ZZ9cuda_gemmIiLi256ELi1ELi1ELi256ELi16ELi16ELi32ELi1ELi0EEviiiPT_S1_S1_iiE3Ash;
	add.s32 	%r499, %r498, %r497;
	ld.shared.u32 	%r1023, [%r499];
$L__BB126_99:
	setp.lt.u32 	%p38, %r389, 6;
	@%p38 bra 	$L__BB126_101;
	add.s32 	%r500, %r297, %r152;
	shl.b32 	%r501, %r500, 2;
	mov.u32 	%r502, _ZZ9cuda_gemmIiLi256ELi1ELi1ELi256ELi16ELi16ELi32ELi1ELi0EEviiiPT_S1_S1_iiE3Ash;
	add.s32 	%r503, %r502, %r501;
	ld.shared.u32 	%r1022, [%r503];
$L__BB126_101:
	setp.lt.u32 	%p39, %r389, 7;
	@%p39 bra 	$L__BB126_103;
	add.s32 	%r504, %r297, %r153;
	shl.b32 	%r505, %r504, 2;
	mov.u32 	%r506, _ZZ9cuda_gemmIiLi256ELi1ELi1ELi256ELi16ELi16ELi32ELi1ELi0EEviiiPT_S1_S1_iiE3Ash;
	add.s32 	%r507, %r506, %r505;
	ld.shared.u32 	%r1021, [%r507];
$L__BB126_103:
	setp.lt.u32 	%p40, %r389, 8;
	@%p40 bra 	$L__BB126_105;
	add.s32 	%r508, %r11, 7;
	and.b32  	%r509, %r508, 15;
	add.s32 	%r510, %r297, %r509;
	shl.b32 	%r511, %r510, 2;
	mov.u32 	%r512, _ZZ9cuda_gemmIiLi256ELi1ELi1ELi256ELi16ELi16ELi32ELi1ELi0EEviiiPT_S1_S1_iiE3Ash;
	add.s32 	%r513, %r512, %r511;
	ld.shared.u32 	%r1020, [%r513];
$L__BB126_105:
	setp.lt.u32 	%p41, %r389, 9;
	@%p41 bra 	$L__BB126_107;
	xor.b32  	%r514, %r16, 8;
	add.s32 	%r515, %r297, %r514;
	shl.b32 	%r516, %r515, 2;
	mov.u32 	%r517, _ZZ9cuda_gemmIiLi256ELi1ELi1ELi256ELi16ELi16ELi32ELi1ELi0EEviiiPT_S1_S1_iiE3Ash;
	add.s32 	%r518, %r517, %r516;
	ld.shared.u32 	%r1019, [%r518];
$L__BB126_107:
	setp.lt.u32 	%p42, %r389, 10;
	@%p42 bra 	$L__BB126_109;
	add.s32 	%r519, %r11, 9;
	and.b32  	%r520, %r519, 15;
	add.s32 	%r521, %r297, %r520;
	shl.b32 	%r522, %r521, 2;
	mov.u32 	%r523, _ZZ9cuda_gemmIiLi256ELi1ELi1ELi256ELi16ELi16ELi32ELi1ELi0EEviiiPT_S1_S1_iiE3Ash;
	add.s32 	%r524, %r523, %r522;
	ld.shared.u32 	%r1018, [%r524];
$L__BB126_109:
	setp.lt.u32 	%p43, %r389, 11;
	@%p43 bra 	$L__BB126_111;
	add.s32 	%r525, %r11, 10;
	and.b32  	%r526, %r525, 15;
	add.s32 	%r527, %r297, %r526;
	shl.b32 	%r528, %r527, 2;
	mov.u32 	%r529, _ZZ9cuda_gemmIiLi256ELi1ELi1ELi256ELi16ELi16ELi32ELi1ELi0EEviiiPT_S1_S1_iiE3Ash;
	add.s32 	%r530, %r529, %r528;
	ld.shared.u32 	%r1017, [%r530];
$L__BB126_111:
	setp.lt.u32 	%p44, %r389, 12;
	@%p44 bra 	$L__BB126_113;
	add.s32 	%r531, %r11, 11;
	and.b32  	%r532, %r531, 15;
	add.s32 	%r533, %r297, %r532;
	shl.b32 	%r534, %r533, 2;
	mov.u32 	%r535, _ZZ9cuda_gemmIiLi256ELi1ELi1ELi256ELi16ELi16ELi32ELi1ELi0EEviiiPT_S1_S1_iiE3Ash;
	add.s32 	%r536, %r535, %r534;
	ld.shared.u32 	%r1016, [%r536];
$L__BB126_113:
	setp.lt.u32 	%p45, %r389, 13;
	@%p45 bra 	$L__BB126_115;
	add.s32 	%r537, %r11, 12;
	and.b32  	%r538, %r537, 15;
	add.s32 	%r539, %r297, %r538;
	shl.b32 	%r540, %r539, 2;
	mov.u32 	%r541, _ZZ9cuda_gemmIiLi256ELi1ELi1ELi256ELi16ELi16ELi32ELi1ELi0EEviiiPT_S1_S1_iiE3Ash;
	add.s32 	%r542, %r541, %r540;
	ld.shared.u32 	%r1015, [%r542];
$L__BB126_115:
	setp.lt.u32 	%p46, %r389, 14;
	@%p46 bra 	$L__BB126_117;
	add.s32 	%r543, %r11, 13;
	and.b32  	%r544, %r543, 15;
	add.s32 	%r545, %r297, %r544;
	shl.b32 	%r546, %r545, 2;
	mov.u32 	%r547, _ZZ9cuda_gemmIiLi256ELi1ELi1ELi256ELi16ELi16ELi32ELi1ELi0EEviiiPT_S1_S1_iiE3Ash;
	add.s32 	%r548, %r547, %r546;
	ld.shared.u32 	%r1014, [%r548];
$L__BB126_117:
	setp.lt.u32 	%p47, %r389, 15;
	@%p47 bra 	$L__BB126_119;
	add.s32 	%r549, %r11, 14;
	and.b32  	%r550, %r549, 15;
	add.s32 	%r551, %r297, %r550;
	shl.b32 	%r552, %r551, 2;
	mov.u32 	%r553, _ZZ9cuda_gemmIiLi256ELi1ELi1ELi256ELi16ELi16ELi32ELi1ELi0EEviiiPT_S1_S1_iiE3Ash;
	add.s32 	%r554, %r553, %r552;
	ld.shared.u32 	%r1013, [%r554];
$L__BB126_119:
	setp.lt.u32 	%p48, %r389, 16;
	@%p48 bra 	$L__BB126_194;
	add.s32 	%r555, %r11, -1;
	and.b32  	%r556, %r555, 15;
	add.s32 	%r557, %r297, %r556;
	shl.b32 	%r558, %r557, 2;
	mov.u32 	%r559, _ZZ9cuda_gemmIiLi256ELi1ELi1ELi256ELi16ELi16ELi32ELi1ELi0EEviiiPT_S1_S1_iiE3Ash;
	add.s32 	%r560, %r559, %r558;
	ld.shared.u32 	%r1012, [%r560];
	bra.uni 	$L__BB126_194;
$L__BB126_121:
	setp.lt.s32 	%p84, %r16, %r389;
	selp.b32 	%r588, 0, %r389, %p84;
	sub.s32 	%r170, %r16, %r588;
	add.s32 	%r589, %r16, 1;
	setp.lt.s32 	%p85, %r589, %r389;
	selp.b32 	%r590, 0, %r389, %p85;
	sub.s32 	%r171, %r589, %r590;
	add.s32 	%r591, %r16, 2;
	setp.lt.s32 	%p86, %r591, %r389;
	selp.b32 	%r592, 0, %r389, %p86;
	sub.s32 	%r172, %r591, %r592;
	add.s32 	%r593, %r16, 3;
	setp.lt.s32 	%p87, %r593, %r389;
	selp.b32 	%r594, 0, %r389, %p87;
	sub.s32 	%r173, %r593, %r594;
	add.s32 	%r595, %r16, 4;
	setp.lt.s32 	%p88, %r595, %r389;
	selp.b32 	%r596, 0, %r389, %p88;
	sub.s32 	%r174, %r595, %r596;
	add.s32 	%r597, %r16, 5;
	setp.lt.s32 	%p89, %r597, %r389;
	selp.b32 	%r598, 0, %r389, %p89;
	sub.s32 	%r175, %r597, %r598;
	add.s32 	%r599, %r16, 6;
	setp.lt.s32 	%p90, %r599, %r389;
	selp.b32 	%r600, 0, %r389, %p90;
	sub.s32 	%r176, %r599, %r600;
	add.s32 	%r601, %r16, 7;
	setp.lt.s32 	%p91, %r601, %r389;
	selp.b32 	%r602, 0, %r389, %p91;
	sub.s32 	%r177, %r601, %r602;
	add.s32 	%r603, %r16, 8;
	setp.lt.s32 	%p92, %r603, %r389;
	selp.b32 	%r604, 0, %r389, %p92;
	sub.s32 	%r178, %r603, %r604;
	add.s32 	%r605, %r16, 9;
	setp.lt.s32 	%p93, %r605, %r389;
	selp.b32 	%r606, 0, %r389, %p93;
	sub.s32 	%r179, %r605, %r606;
	add.s32 	%r607, %r16, 10;
	setp.lt.s32 	%p94, %r607, %r389;
	selp.b32 	%r608, 0, %r389, %p94;
	sub.s32 	%r180, %r607, %r608;
	add.s32 	%r609, %r16, 11;
	setp.lt.s32 	%p95, %r609, %r389;
	selp.b32 	%r610, 0, %r389, %p95;
	sub.s32 	%r181, %r609, %r610;
	add.s32 	%r611, %r16, 12;
	setp.lt.s32 	%p96, %r611, %r389;
	selp.b32 	%r612, 0, %r389, %p96;
	sub.s32 	%r182, %r611, %r612;
	add.s32 	%r613, %r16, 13;
	setp.lt.s32 	%p97, %r613, %r389;
	selp.b32 	%r614, 0, %r389, %p97;
	sub.s32 	%r183, %r613, %r614;
	add.s32 	%r615, %r16, 14;
	setp.lt.s32 	%p98, %r615, %r389;
	selp.b32 	%r616, 0, %r389, %p98;
	sub.s32 	%r184, %r615, %r616;
	add.s32 	%r617, %r16, 15;
	setp.lt.s32 	%p99, %r617, %r389;
	selp.b32 	%r618, 0, %r389, %p99;
	sub.s32 	%r185, %r617, %r618;
	shl.b32 	%r619, %r4, 8;
	sub.s32 	%r186, 8223, %r619;
	mov.b32 	%r976, 0;
$L__BB126_122:
	setp.lt.s32 	%p100, %r389, 1;
	add.s32 	%r204, %r976, %r11;
	mad.lo.s32 	%r205, %r204, %r389, %r17;
	@%p100 bra 	$L__BB126_124;
	add.s32 	%r620, %r205, %r16;
	shl.b32 	%r621, %r620, 2;
	mov.u32 	%r622, _ZZ9cuda_gemmIiLi256ELi1ELi1ELi256ELi16ELi16ELi32ELi1ELi0EEviiiPT_S1_S1_iiE3Ash;
	add.s32 	%r623, %r622, %r621;
	ld.shared.u32 	%r977, [%r623];
$L__BB126_124:
	setp.lt.s32 	%p101, %r389, 2;
	@%p101 bra 	$L__BB126_126;
	add.s32 	%r624, %r11, 1;
	and.b32  	%r625, %r624, 15;
	add.s32 	%r626, %r205, %r625;
	shl.b32 	%r627, %r626, 2;
	mov.u32 	%r628, _ZZ9cuda_gemmIiLi256ELi1ELi1ELi256ELi16ELi16ELi32ELi1ELi0EEviiiPT_S1_S1_iiE3Ash;
	add.s32 	%r629, %r628, %r627;
	ld.shared.u32 	%r978, [%r629];
$L__BB126_126:
	setp.lt.s32 	%p102, %r389, 3;
	@%p102 bra 	$L__BB126_128;
	add.s32 	%r630, %r11, 2;
	and.b32  	%r631, %r630, 15;
	add.s32 	%r632, %r205, %r631;
	shl.b32 	%r633, %r632, 2;
	mov.u32 	%r634, _ZZ9cuda_gemmIiLi256ELi1ELi1ELi256ELi16ELi16ELi32ELi1ELi0EEviiiPT_S1_S1_iiE3Ash;
	add.s32 	%r635, %r634, %r633;
	ld.shared.u32 	%r979, [%r635];
$L__BB126_128:
	setp.lt.s32 	%p103, %r389, 4;
	@%p103 bra 	$L__BB126_130;
	add.s32 	%r636, %r11, 3;
	and.b32  	%r637, %r636, 15;
	add.s32 	%r638, %r205, %r637;
	shl.b32 	%r639, %r638, 2;
	mov.u32 	%r640, _ZZ9cuda_gemmIiLi256ELi1ELi1ELi256ELi16ELi16ELi32ELi1ELi0EEviiiPT_S1_S1_iiE3Ash;
	add.s32 	%r641, %r640, %r639;
	ld.shared.u32 	%r980, [%r641];
$L__BB126_130:
	setp.lt.s32 	%p104, %r389, 5;
	@%p104 bra 	$L__BB126_132;
	add.s32 	%r642, %r11, 4;
	and.b32  	%r643, %r642, 15;
	add.s32 	%r644, %r205, %r643;
	shl.b32 	%r645, %r644, 2;
	mov.u32 	%r646, _ZZ9cuda_gemmIiLi256ELi1ELi1ELi256ELi16ELi16ELi32ELi1ELi0EEviiiPT_S1_S1_iiE3Ash;
	add.s32 	%r647, %r646, %r645;
	ld.shared.u32 	%r981, [%r647];
$L__BB126_132:
	setp.lt.s32 	%p105, %r389, 6;
	@%p105 bra 	$L__BB126_134;
	add.s32 	%r648, %r11, 5;
	and.b32  	%r649, %r648, 15;
	add.s32 	%r650, %r205, %r649;
	shl.b32 	%r651, %r650, 2;
	mov.u32 	%r652, _ZZ9cuda_gemmIiLi256ELi1ELi1ELi256ELi16ELi16ELi32ELi1ELi0EEviiiPT_S1_S1_iiE3Ash;
	add.s32 	%r653, %r652, %r651;
	ld.shared.u32 	%r982, [%r653];
$L__BB126_134:
	setp.lt.s32 	%p106, %r389, 7;
	@%p106 bra 	$L__BB126_136;
	add.s32 	%r654, %r11, 6;
	and.b32  	%r655, %r654, 15;
	add.s32 	%r656, %r205, %r655;
	shl.b32 	%r657, %r656, 2;
	mov.u32 	%r658, _ZZ9cuda_gemmIiLi256ELi1ELi1ELi256ELi16ELi16ELi32ELi1ELi0EEviiiPT_S1_S1_iiE3Ash;
	add.s32 	%r659, %r658, %r657;
	ld.shared.u32 	%r983, [%r659];
$L__BB126_136:
	setp.lt.s32 	%p107, %r389, 8;
	@%p107 bra 	$L__BB126_138;
	add.s32 	%r660, %r11, 7;
	and.b32  	%r661, %r660, 15;
	add.s32 	%r662, %r205, %r661;
	shl.b32 	%r663, %r662, 2;
	mov.u32 	%r664, _ZZ9cuda_gemmIiLi256ELi1ELi1ELi256ELi16ELi16ELi32ELi1ELi0EEviiiPT_S1_S1_iiE3Ash;
	add.s32 	%r665, %r664, %r663;
	ld.shared.u32 	%r984, [%r665];
$L__BB126_138:
	setp.lt.s32 	%p108, %r389, 9;
	@%p108 bra 	$L__BB126_140;
	xor.b32  	%r666, %r16, 8;
	add.s32 	%r667, %r205, %r666;
	shl.b32 	%r668, %r667, 2;
	mov.u32 	%r669, _ZZ9cuda_gemmIiLi256ELi1ELi1ELi256ELi16ELi16ELi32ELi1ELi0EEviiiPT_S1_S1_iiE3Ash;
	add.s32 	%r670, %r669, %r668;
	ld.shared.u32 	%r985, [%r670];
$L__BB126_140:
	setp.lt.s32 	%p109, %r389, 10;
	@%p109 bra 	$L__BB126_142;
	add.s32 	%r671, %r11, 9;
	and.b32  	%r672, %r671, 15;
	add.s32 	%r673, %r205, %r672;
	shl.b32 	%r674, %r673, 2;
	mov.u32 	%r675, _ZZ9cuda_gemmIiLi256ELi1ELi1ELi256ELi16ELi16ELi32ELi1ELi0EEviiiPT_S1_S1_iiE3Ash;
	add.s32 	%r676, %r675, %r674;
	ld.shared.u32 	%r986, [%r676];
$L__BB126_142:
	setp.lt.s32 	%p110, %r389, 11;
	@%p110 bra 	$L__BB126_144;
	add.s32 	%r677, %r11, 10;
	and.b32  	%r678, %r677, 15;
	add.s32 	%r679, %r205, %r678;
	shl.b32 	%r680, %r679, 2;
	mov.u32 	%r681, _ZZ9cuda_gemmIiLi256ELi1ELi1ELi256ELi16ELi16ELi32ELi1ELi0EEviiiPT_S1_S1_iiE3Ash;
	add.s32 	%r682, %r681, %r680;
	ld.shared.u32 	%r987, [%r682];
$L__BB126_144:
	setp.lt.s32 	%p111, %r389, 12;
	@%p111 bra 	$L__BB126_146;
	add.s32 	%r683, %r11, 11;
	and.b32  	%r684, %r683, 15;
	add.s32 	%r685, %r205, %r684;
	shl.b32 	%r686, %r685, 2;
	mov.u32 	%r687, _ZZ9cuda_gemmIiLi256ELi1ELi1ELi256ELi16ELi16ELi32ELi1ELi0EEviiiPT_S1_S1_iiE3Ash;
	add.s32 	%r688, %r687, %r686;
	ld.shared.u32 	%r988, [%r688];
$L__BB126_146:
	setp.lt.s32 	%p112, %r389, 13;
	@%p112 bra 	$L__BB126_148;
	add.s32 	%r689, %r11, 12;
	and.b32  	%r690, %r689, 15;
	add.s32 	%r691, %r205, %r690;
	shl.b32 	%r692, %r691, 2;
	mov.u32 	%r693, _ZZ9cuda_gemmIiLi256ELi1ELi1ELi256ELi16ELi16ELi32ELi1ELi0EEviiiPT_S1_S1_iiE3Ash;
	add.s32 	%r694, %r693, %r692;
	ld.shared.u32 	%r989, [%r694];
$L__BB126_148:
	setp.lt.s32 	%p113, %r389, 14;
	@%p113 bra 	$L__BB126_150;
	add.s32 	%r695, %r11, 13;
	and.b32  	%r696, %r695, 15;
	add.s32 	%r697, %r205, %r696;
	shl.b32 	%r698, %r697, 2;
	mov.u32 	%r699, _ZZ9cuda_gemmIiLi256ELi1ELi1ELi256ELi16ELi16ELi32ELi1ELi0EEviiiPT_S1_S1_iiE3Ash;
	add.s32 	%r700, %r699, %r698;
	ld.shared.u32 	%r990, [%r700];
$L__BB126_150:
	setp.lt.s32 	%p114, %r389, 15;
	@%p114 bra 	$L__BB126_152;
	add.s32 	%r701, %r11, 14;
	and.b32  	%r702, %r701, 15;
	add.s32 	%r703, %r205, %r702;
	shl.b32 	%r704, %r703, 2;
	mov.u32 	%r705, _ZZ9cuda_gemmIiLi256ELi1ELi1ELi256ELi16ELi16ELi32ELi1ELi0EEviiiPT_S1_S1_iiE3Ash;
	add.s32 	%r706, %r705, %r704;
	ld.shared.u32 	%r991, [%r706];
$L__BB126_152:
	setp.lt.s32 	%p115, %r389, 16;
	@%p115 bra 	$L__BB126_154;
	add.s32 	%r707, %r11, -1;
	and.b32  	%r708, %r707, 15;
	add.s32 	%r709, %r205, %r708;
	shl.b32 	%r710, %r709, 2;
	mov.u32 	%r711, _ZZ9cuda_gemmIiLi256ELi1ELi1ELi256ELi16ELi16ELi32ELi1ELi0EEviiiPT_S1_S1_iiE3Ash;
	add.s32 	%r712, %r711, %r710;
	ld.shared.u32 	%r992, [%r712];
$L__BB126_154:
	setp.lt.s32 	%p116, %r12, %r18;
	@%p116 bra 	$L__BB126_156;
$L__BB126_155:
	add.s32 	%r976, %r976, %r10;
	setp.lt.s32 	%p153, %r976, %r9;
	@%p153 bra 	$L__BB126_122;
	bra.uni 	$L__BB126_230;
$L__BB126_156:
	rem.s32 	%r713, %r2, %r389;
	shl.b32 	%r714, %r713, 2;
	mov.u32 	%r715, _ZZ9cuda_gemmIiLi256ELi1ELi1ELi256ELi16ELi16ELi32ELi1ELi0EEviiiPT_S1_S1_iiE11kron_fac_sh;
	add.s32 	%r239, %r715, %r714;
	mov.u32 	%r993, %r12;
$L__BB126_157:
	mad.lo.s32 	%r717, %r993, 68, %r239;
	ld.shared.u32 	%r241, [%r717];
	mov.b32 	%r995, 0;
	@%p100 bra 	$L__BB126_159;
	shfl.sync.idx.b32	%r718|%p118, %r241, %r170, %r19, -1;
	mul.lo.s32 	%r995, %r718, %r977;
$L__BB126_159:
	@%p101 bra 	$L__BB126_161;
	shfl.sync.idx.b32	%r719|%p120, %r241, %r171, %r19, -1;
	mad.lo.s32 	%r995, %r719, %r978, %r995;
$L__BB126_161:
	@%p102 bra 	$L__BB126_163;
	shfl.sync.idx.b32	%r720|%p122, %r241, %r172, %r19, -1;
	mad.lo.s32 	%r995, %r720, %r979, %r995;
$L__BB126_163:
	@%p103 bra 	$L__BB126_165;
	shfl.sync.idx.b32	%r721|%p124, %r241, %r173, %r19, -1;
	mad.lo.s32 	%r995, %r721, %r980, %r995;
$L__BB126_165:
	@%p104 bra 	$L__BB126_167;
	shfl.sync.idx.b32	%r722|%p126, %r241, %r174, %r19, -1;
	mad.lo.s32 	%r995, %r722, %r981, %r995;
$L__BB126_167:
	setp.lt.s32 	%p127, %r389, 6;
	@%p127 bra 	$L__BB126_169;
	shfl.sync.idx.b32	%r723|%p128, %r241, %r175, %r19, -1;
	mad.lo.s32 	%r995, %r723, %r982, %r995;
$L__BB126_169:
	setp.lt.s32 	%p129, %r389, 7;
	@%p129 bra 	$L__BB126_171;
	shfl.sync.idx.b32	%r724|%p130, %r241, %r176, %r19, -1;
	mad.lo.s32 	%r995, %r724, %r983, %r995;
$L__BB126_171:
	setp.lt.s32 	%p131, %r389, 8;
	@%p131 bra 	$L__BB126_173;
	shfl.sync.idx.b32	%r725|%p132, %r241, %r177, %r19, -1;
	mad.lo.s32 	%r995, %r725, %r984, %r995;
$L__BB126_173:
	setp.lt.s32 	%p133, %r389, 9;
	@%p133 bra 	$L__BB126_175;
	shfl.sync.idx.b32	%r726|%p134, %r241, %r178, %r19, -1;
	mad.lo.s32 	%r995, %r726, %r985, %r995;
$L__BB126_175:
	setp.lt.s32 	%p135, %r389, 10;
	@%p135 bra 	$L__BB126_177;
	shfl.sync.idx.b32	%r727|%p136, %r241, %r179, %r19, -1;
	mad.lo.s32 	%r995, %r727, %r986, %r995;
$L__BB126_177:
	setp.lt.s32 	%p137, %r389, 11;
	@%p137 bra 	$L__BB126_179;
	shfl.sync.idx.b32	%r728|%p138, %r241, %r180, %r19, -1;
	mad.lo.s32 	%r995, %r728, %r987, %r995;
$L__BB126_179:
	setp.lt.s32 	%p139, %r389, 12;
	@%p139 bra 	$L__BB126_181;
	shfl.sync.idx.b32	%r729|%p140, %r241, %r181, %r19, -1;
	mad.lo.s32 	%r995, %r729, %r988, %r995;
$L__BB126_181:
	setp.lt.s32 	%p141, %r389, 13;
	@%p141 bra 	$L__BB126_183;
	shfl.sync.idx.b32	%r730|%p142, %r241, %r182, %r19, -1;
	mad.lo.s32 	%r995, %r730, %r989, %r995;
$L__BB126_183:
	setp.lt.s32 	%p143, %r389, 14;
	@%p143 bra 	$L__BB126_185;
	shfl.sync.idx.b32	%r731|%p144, %r241, %r183, %r19, -1;
	mad.lo.s32 	%r995, %r731, %r990, %r995;
$L__BB126_185:
	setp.lt.s32 	%p145, %r389, 15;
	@%p145 bra 	$L__BB126_187;
	shfl.sync.idx.b32	%r732|%p146, %r241, %r184, %r19, -1;
	mad.lo.s32 	%r995, %r732, %r991, %r995;
$L__BB126_187:
	setp.lt.s32 	%p147, %r389, 16;
	@%p147 bra 	$L__BB126_189;
	shfl.sync.idx.b32	%r733|%p148, %r241, %r185, %r19, -1;
	mad.lo.s32 	%r995, %r733, %r992, %r995;
$L__BB126_189:
	mov.u32 	%r1009, %r3;
$L__BB126_190:
	shr.u32 	%r275, %r1009, 1;
	shfl.sync.down.b32	%r734|%p149, %r995, %r275, %r186, -1;
	add.s32 	%r995, %r734, %r995;
	setp.gt.u32 	%p150, %r1009, 3;
	mov.u32 	%r1009, %r275;
	@%p150 bra 	$L__BB126_190;
	rem.u32 	%r735, %r2, %r4;
	setp.eq.s32 	%p151, %r735, 0;
	@%p151 bra 	$L__BB126_192;
	bra.uni 	$L__BB126_193;
$L__BB126_192:
	mad.lo.s32 	%r736, %r993, %r9, %r204;
	shl.b32 	%r737, %r736, 2;
	mov.u32 	%r738, _ZZ9cuda_gemmIiLi256ELi1ELi1ELi256ELi16ELi16ELi32ELi1ELi0EEviiiPT_S1_S1_iiE3Csh;
	add.s32 	%r739, %r738, %r737;
	st.shared.u32 	[%r739], %r995;
$L__BB126_193:
	add.s32 	%r993, %r993, %r14;
	setp.lt.s32 	%p152, %r993, %r18;
	@%p152 bra 	$L__BB126_157;
	bra.uni 	$L__BB126_155;
$L__BB126_194:
	setp.lt.s32 	%p49, %r12, %r18;
	@%p49 bra 	$L__BB126_195;
	bra.uni 	$L__BB126_229;
$L__BB126_195:
	rem.u32 	%r561, %r2, %r389;
	shl.b32 	%r562, %r561, 2;
	mov.u32 	%r563, _ZZ9cuda_gemmIiLi256ELi1ELi1ELi256ELi16ELi16ELi32ELi1ELi0EEviiiPT_S1_S1_iiE11kron_fac_sh;
	add.s32 	%r298, %r563, %r562;
	mov.u32 	%r1045, %r12;
$L__BB126_196:
	mad.lo.s32 	%r565, %r1045, 68, %r298;
	ld.shared.u32 	%r332, [%r565];
	mov.b32 	%r1047, 0;
	@%p33 bra 	$L__BB126_198;
	shfl.sync.idx.b32	%r566|%p51, %r332, %r154, %r19, -1;
	mul.lo.s32 	%r1047, %r566, %r1029;
$L__BB126_198:
	@%p34 bra 	$L__BB126_200;
	shfl.sync.idx.b32	%r567|%p53, %r332, %r155, %r19, -1;
	mad.lo.s32 	%r1047, %r567, %r1026, %r1047;
$L__BB126_200:
	@%p35 bra 	$L__BB126_202;
	shfl.sync.idx.b32	%r568|%p55, %r332, %r156, %r19, -1;
	mad.lo.s32 	%r1047, %r568, %r1025, %r1047;
$L__BB126_202:
	@%p36 bra 	$L__BB126_204;
	shfl.sync.idx.b32	%r569|%p57, %r332, %r157, %r19, -1;
	mad.lo.s32 	%r1047, %r569, %r1024, %r1047;
$L__BB126_204:
	@%p37 bra 	$L__BB126_206;
	shfl.sync.idx.b32	%r570|%p59, %r332, %r158, %r19, -1;
	mad.lo.s32 	%r1047, %r570, %r1023, %r1047;
$L__BB126_206:
	@%p38 bra 	$L__BB126_208;
	shfl.sync.idx.b32	%r571|%p61, %r332, %r159, %r19, -1;
	mad.lo.s32 	%r1047, %r571, %r1022, %r1047;
$L__BB126_208:
	setp.lt.u32 	%p62, %r389, 7;
	@%p62 bra 	$L__BB126_210;
	shfl.sync.idx.b32	%r572|%p63, %r332, %r160, %r19, -1;
	mad.lo.s32 	%r1047, %r572, %r1021, %r1047;
$L__BB126_210:
	setp.lt.u32 	%p64, %r389, 8;
	@%p64 bra 	$L__BB126_212;
	shfl.sync.idx.b32	%r573|%p65, %r332, %r161, %r19, -1;
	mad.lo.s32 	%r1047, %r573, %r1020, %r1047;
$L__BB126_212:
	setp.lt.u32 	%p66, %r389, 9;
	@%p66 bra 	$L__BB126_214;
	shfl.sync.idx.b32	%r574|%p67, %r332, %r162, %r19, -1;
	mad.lo.s32 	%r1047, %r574, %r1019, %r1047;
$L__BB126_214:
	setp.lt.u32 	%p68, %r389, 10;
	@%p68 bra 	$L__BB126_216;
	shfl.sync.idx.b32	%r575|%p69, %r332, %r163, %r19, -1;
	mad.lo.s32 	%r1047, %r575, %r1018, %r1047;
$L__BB126_216:
	setp.lt.u32 	%p70, %r389, 11;
	@%p70 bra 	$L__BB126_218;
	shfl.sync.idx.b32	%r576|%p71, %r332, %r164, %r19, -1;
	mad.lo.s32 	%r1047, %r576, %r1017, %r1047;
$L__BB126_218:
	setp.lt.u32 	%p72, %r389, 12;
	@%p72 bra 	$L__BB126_220;
	shfl.sync.idx.b32	%r577|%p73, %r332, %r165, %r19, -1;
	mad.lo.s32 	%r1047, %r577, %r1016, %r1047;
$L__BB126_220:
	setp.lt.u32 	%p74, %r389, 13;
	@%p74 bra 	$L__BB126_222;
	shfl.sync.idx.b32	%r578|%p75, %r332, %r166, %r19, -1;
	mad.lo.s32 	%r1047, %r578, %r1015, %r1047;
$L__BB126_222:
	setp.lt.u32 	%p76, %r389, 14;
	@%p76 bra 	$L__BB126_224;
	shfl.sync.idx.b32	%r579|%p77, %r332, %r167, %r19, -1;
	mad.lo.s32 	%r1047, %r579, %r1014, %r1047;
$L__BB126_224:
	setp.lt.u32 	%p78, %r389, 15;
	@%p78 bra 	$L__BB126_226;
	shfl.sync.idx.b32	%r580|%p79, %r332, %r168, %r19, -1;
	mad.lo.s32 	%r1047, %r580, %r1013, %r1047;
$L__BB126_226:
	setp.lt.u32 	%p80, %r389, 16;
	@%p80 bra 	$L__BB126_228;
	shfl.sync.idx.b32	%r581|%p81, %r332, %r169, %r19, -1;
	mad.lo.s32 	%r1047, %r581, %r1012, %r1047;
$L__BB126_228:
	mad.lo.s32 	%r582, %r1045, %r9, %r296;
	shl.b32 	%r583, %r582, 2;
	mov.u32 	%r584, _ZZ9cuda_gemmIiLi256ELi1ELi1ELi256ELi16ELi16ELi32ELi1ELi0EEviiiPT_S1_S1_iiE3Csh;
	add.s32 	%r585, %r584, %r583;
	st.shared.u32 	[%r585], %r1047;
	add.s32 	%r1045, %r1045, %r14;
	setp.lt.s32 	%p82, %r1045, %r18;
	@%p82 bra 	$L__BB126_196;
$L__BB126_229:
	add.s32 	%r1028, %r1028, %r10;
	setp.lt.s32 	%p83, %r1028, %r9;
	@%p83 bra 	$L__BB126_89;
$L__BB126_230:
	and.b32  	%r887, %r21, 3;
	setp.eq.s32 	%p221, %r887, 3;
	bar.sync 	0;
	@%p221 bra 	$L__BB126_233;
	shl.b32 	%r888, %r1067, 2;
	mov.u32 	%r889, _ZZ9cuda_gemmIiLi256ELi1ELi1ELi256ELi16ELi16ELi32ELi1ELi0EEviiiPT_S1_S1_iiE3Csh;
	add.s32 	%r1063, %r889, %r888;
	shl.b32 	%r368, %r13, 2;
	add.s32 	%r890, %r1067, %r20;
	mul.wide.u32 	%rd24, %r890, 4;
	add.s64 	%rd33, %rd2, %rd24;
	mul.wide.u32 	%rd5, %r13, 4;
	neg.s32 	%r1062, %r22;
	mad.lo.s32 	%r1067, %r13, %r22, %r1067;
$L__BB126_232:
	.pragma "nounroll";
	ld.shared.u32 	%r891, [%r1063];
	st.global.u32 	[%rd33], %r891;
	add.s32 	%r1063, %r1063, %r368;
	add.s64 	%rd33, %rd33, %rd5;
	add.s32 	%r1062, %r1062, 1;
	setp.ne.s32 	%p222, %r1062, 0;
	@%p222 bra 	$L__BB126_232;
$L__BB126_233:
	setp.lt.u32 	%p223, %r21, 3;
	@%p223 bra 	$L__BB126_236;
	shl.b32 	%r376, %r13, 2;
	shl.b32 	%r892, %r1067, 2;
	mov.u32 	%r893, _ZZ9cuda_gemmIiLi256ELi1ELi1ELi256ELi16ELi16ELi32ELi1ELi0EEviiiPT_S1_S1_iiE3Csh;
	add.s32 	%r1066, %r893, %r892;
	shl.b32 	%r378, %r13, 4;
	shl.b32 	%r379, %r13, 3;
	mul.lo.s32 	%r380, %r13, 12;
	mul.wide.u32 	%rd25, %r13, 4;
	add.s64 	%rd8, %rd2, %rd25;
	add.s32 	%r1065, %r1067, %r20;
	mul.wide.u32 	%rd26, %r13, 8;
	add.s64 	%rd9, %rd2, %rd26;
	mul.wide.u32 	%rd27, %r13, 12;
	add.s64 	%rd10, %rd2, %rd27;
$L__BB126_235:
	mul.wide.s32 	%rd28, %r1065, 4;
	add.s64 	%rd29, %rd8, %rd28;
	add.s64 	%rd30, %rd9, %rd28;
	add.s64 	%rd31, %rd10, %rd28;
	add.s64 	%rd32, %rd2, %rd28;
	ld.shared.u32 	%r894, [%r1066];
	st.global.u32 	[%rd32], %r894;
	add.s32 	%r895, %r1066, %r376;
	ld.shared.u32 	%r896, [%r895];
	st.global.u32 	[%rd29], %r896;
	add.s32 	%r897, %r1066, %r379;
	ld.shared.u32 	%r898, [%r897];
	st.global.u32 	[%rd30], %r898;
	add.s32 	%r899, %r1066, %r380;
	ld.shared.u32 	%r900, [%r899];
	st.global.u32 	[%rd31], %r900;
	add.s32 	%r1067, %r1067, %r376;
	add.s32 	%r1066, %r1066, %r378;
	add.s32 	%r1065, %r1065, %r376;
	setp.lt.u32 	%p224, %r1067, 256;
	@%p224 bra 	$L__BB126_235;
$L__BB126_236:
	ret;

}
	// .globl	_Z9cuda_gemmIiLi256ELi1ELi1ELi256ELi16ELi16ELi32ELi1ELi1EEviiiPT_S1_S1_ii
.visible .entry _Z9cuda_gemmIiLi256ELi1ELi1ELi256ELi16ELi16ELi32ELi1ELi1EEviiiPT_S1_S1_ii(
	.param .u32 _Z9cuda_gemmIiLi256ELi1ELi1ELi256ELi16ELi16ELi32ELi1ELi1EEviiiPT_S1_S1_ii_param_0,
	.param .u32 _Z9cuda_gemmIiLi256ELi1ELi1ELi256ELi16ELi16ELi32ELi1ELi1EEviiiPT_S1_S1_ii_param_1,
	.param .u32 _Z9cuda_gemmIiLi256ELi1ELi1ELi256ELi16ELi16ELi32ELi1ELi1EEviiiPT_S1_S1_ii_param_2,
	.param .u64 .ptr .align 1 _Z9cuda_gemmIiLi256ELi1ELi1ELi256ELi16ELi16ELi32ELi1ELi1EEviiiPT_S1_S1_ii_param_3,
	.param .u64 .ptr .align 1 _Z9cuda_gemmIiLi256ELi1ELi1ELi256ELi16ELi16ELi32ELi1ELi1EEviiiPT_S1_S1_ii_param_4,
	.param .u64 .ptr .align 1 _Z9cuda_gemmIiLi256ELi1ELi1ELi256ELi16ELi16ELi32ELi1ELi1EEviiiPT_S1_S1_ii_param_5,
	.param .u32 _Z9cuda_gemmIiLi256ELi1ELi1ELi256ELi16ELi16ELi32ELi1ELi1EEviiiPT_S1_S1_ii_param_6,
	.param .u32 _Z9cuda_gemmIiLi256ELi1ELi1ELi256ELi16ELi16ELi32ELi1ELi1EEviiiPT_S1_S1_ii_param_7
)
.maxntid 256
{
	.reg .pred 	%p<36>;
	.reg .b32 	%r<338>;
	.reg .b64 	%rd<56>;
	// demoted variable
	.shared .align 128 .b8 _ZZ9cuda_gemmIiLi256ELi1ELi1ELi256ELi16ELi16ELi32ELi1ELi1EEviiiPT_S1_S1_iiE11kron_fac_sh[1088];
	// demoted variable
	.shared .align 128 .b8 _ZZ9cuda_gemmIiLi256ELi1ELi1ELi256ELi16ELi16ELi32ELi1ELi1EEviiiPT_S1_S1_iiE3Ash[1024];
	// demoted variable
	.shared .align 128 .b8 _ZZ9cuda_gemmIiLi256ELi1ELi1ELi256ELi16ELi16ELi32ELi1ELi1EEviiiPT_S1_S1_iiE3Csh[1024];
	ld.param.u64 	%rd23, [_Z9cuda_gemmIiLi256ELi1ELi1ELi256ELi16ELi16ELi32ELi1ELi1EEviiiPT_S1_S1_ii_param_3];
	ld.param.u64 	%rd24, [_Z9cuda_gemmIiLi256ELi1ELi1ELi256ELi16ELi16ELi32ELi1ELi1EEviiiPT_S1_S1_ii_param_4];
	cvta.to.global.u64 	%rd1, %rd24;
	cvta.to.global.u64 	%rd2, %rd23;
	mov.u32 	%r337, %tid.x;
	mov.u32 	%r2, %ntid.x;
	add.s32 	%r121, %r337, %r2;
	max.u32 	%r122, %r121, 256;
	setp.lt.u32 	%p1, %r121, 256;
	selp.u32 	%r123, 1, 0, %p1;
	add.s32 	%r124, %r121, %r123;
	sub.s32 	%r125, %r122, %r124;
	div.u32 	%r126, %r125, %r2;
	add.s32 	%r3, %r126, %r123;
	add.s32 	%r127, %r3, 1;
	and.b32  	%r4, %r127, 3;
	and.b32  	%r5, %r3, 3;
	setp.eq.s32 	%p2, %r5, 3;
	mov.u32 	%r315, %r337;
	@%p2 bra 	$L__BB127_3;
	mul.wide.u32 	%rd25, %r337, 4;
	add.s64 	%rd53, %rd1, %rd25;
	mul.wide.u32 	%rd4, %r2, 4;
	neg.s32 	%r313, %r4;
	mov.u32 	%r315, %r337;
$L__BB127_2:
	.pragma "nounroll";
	ld.global.u32 	%r128, [%rd53];
	and.b32  	%r129, %r315, 15;
	mov.u32 	%r130, _ZZ9cuda_gemmIiLi256ELi1ELi1ELi256ELi16ELi16ELi32ELi1ELi1EEviiiPT_S1_S1_iiE11kron_fac_sh;
	mad.lo.s32 	%r131, %r129, 68, %r130;
	shr.u32 	%r132, %r315, 2;
	and.b32  	%r133, %r132, 1073741820;
	add.s32 	%r134, %r131, %r133;
	st.shared.u32 	[%r134], %r128;
	add.s32 	%r315, %r315, %r2;
	add.s64 	%rd53, %rd53, %rd4;
	add.s32 	%r313, %r313, 1;
	setp.ne.s32 	%p3, %r313, 0;
	@%p3 bra 	$L__BB127_2;
$L__BB127_3:
	setp.lt.u32 	%p4, %r3, 3;
	@%p4 bra 	$L__BB127_6;
	shl.b32 	%r135, %r2, 1;
	add.s32 	%r318, %r315, %r135;
	shl.b32 	%r13, %r2, 2;
	mad.lo.s32 	%r317, %r2, 3, %r315;
	add.s32 	%r316, %r2, %r315;
$L__BB127_5:
	mul.wide.u32 	%rd26, %r315, 4;
	add.s64 	%rd27, %rd1, %rd26;
	ld.global.u32 	%r136, [%rd27];
	and.b32  	%r137, %r315, 15;
	mov.u32 	%r138, _ZZ9cuda_gemmIiLi256ELi1ELi1ELi256ELi16ELi16ELi32ELi1ELi1EEviiiPT_S1_S1_iiE11kron_fac_sh;
	mad.lo.s32 	%r139, %r137, 68, %r138;
	shr.u32 	%r140, %r315, 2;
	and.b32  	%r141, %r140, 1073741820;
	add.s32 	%r142, %r139, %r141;
	st.shared.u32 	[%r142], %r136;
	add.s32 	%r143, %r315, %r2;
	mul.wide.u32 	%rd28, %r316, 4;
	add.s64 	%rd29, %rd1, %rd28;
	ld.global.u32 	%r144, [%rd29];
	and.b32  	%r145, %r316, 15;
	mad.lo.s32 	%r146, %r145, 68, %r138;
	shr.u32 	%r147, %r316, 2;
	and.b32  	%r148, %r147, 1073741820;
	add.s32 	%r149, %r146, %r148;
	st.shared.u32 	[%r149], %r144;
	add.s32 	%r150, %r143, %r2;
	mul.wide.u32 	%rd30, %r318, 4;
	add.s64 	%rd31, %rd1, %rd30;
	ld.global.u32 	%r151, [%rd31];
	and.b32  	%r152, %r318, 15;
	mad.lo.s32 	%r153, %r152, 68, %r138;
	shr.u32 	%r154, %r318, 2;
	and.b32  	%r155, %r154, 1073741820;
	add.s32 	%r156, %r153, %r155;
	st.shared.u32 	[%r156], %r151;
	add.s32 	%r157, %r150, %r2;
	mul.wide.u32 	%rd32, %r317, 4;
	add.s64 	%rd33, %rd1, %rd32;
	ld.global.u32 	%r158, [%rd33];
	and.b32  	%r159, %r317, 15;
	mad.lo.s32 	%r160, %r159, 68, %r138;
	shr.u32 	%r161, %r317, 2;
	and.b32  	%r162, %r161, 1073741820;
	add.s32 	%r163, %r160, %r162;
	st.shared.u32 	[%r163], %r158;
	add.s32 	%r315, %r157, %r2;
	add.s32 	%r318, %r318, %r13;
	add.s32 	%r317, %r317, %r13;
	add.s32 	%r316, %r316, %r13;
	setp.lt.u32 	%p5, %r315, 256;
	@%p5 bra 	$L__BB127_5;
$L__BB127_6:
	mov.u32 	%r24, %ctaid.y;
	mov.u32 	%r164, %nctaid.y;
	setp.ge.u32 	%p6, %r24, %r164;
	@%p6 bra 	$L__BB127_27;
	setp.eq.s32 	%p7, %r5, 3;
	shl.b32 	%r25, %r24, 8;
	mov.u32 	%r325, %r337;
	@%p7 bra 	$L__BB127_10;
	shl.b32 	%r165, %r337, 2;
	mov.u32 	%r166, _ZZ9cuda_gemmIiLi256ELi1ELi1ELi256ELi16ELi16ELi32ELi1ELi1EEviiiPT_S1_S1_iiE3Ash;
	add.s32 	%r321, %r166, %r165;
	shl.b32 	%r27, %r2, 2;
	add.s32 	%r167, %r337, %r25;
	mul.wide.u32 	%rd34, %r167, 4;
	add.s64 	%rd54, %rd2, %rd34;
	mul.wide.u32 	%rd8, %r2, 4;
	neg.s32 	%r320, %r4;
	mad.lo.s32 	%r325, %r2, %r4, %r337;
$L__BB127_9:
	.pragma "nounroll";
	ld.global.u32 	%r168, [%rd54];
	st.shared.u32 	[%r321], %r168;
	add.s32 	%r321, %r321, %r27;
	add.s64 	%rd54, %rd54, %rd8;
	add.s32 	%r320, %r320, 1;
	setp.ne.s32 	%p8, %r320, 0;
	@%p8 bra 	$L__BB127_9;
$L__BB127_10:
	setp.lt.u32 	%p9, %r3, 3;
	@%p9 bra 	$L__BB127_13;
	shl.b32 	%r35, %r2, 2;
	shl.b32 	%r169, %r325, 2;
	mov.u32 	%r170, _ZZ9cuda_gemmIiLi256ELi1ELi1ELi256ELi16ELi16ELi32ELi1ELi1EEviiiPT_S1_S1_iiE3Ash;
	add.s32 	%r324, %r170, %r169;
	shl.b32 	%r37, %r2, 4;
	shl.b32 	%r38, %r2, 3;
	mul.lo.s32 	%r39, %r2, 12;
	mul.wide.u32 	%rd35, %r2, 4;
	add.s64 	%rd11, %rd2, %rd35;
	add.s32 	%r323, %r325, %r25;
	mul.wide.u32 	%rd36, %r2, 8;
	add.s64 	%rd12, %rd2, %rd36;
	mul.wide.u32 	%rd37, %r2, 12;
	add.s64 	%rd13, %rd2, %rd37;
$L__BB127_12:
	mul.wide.s32 	%rd38, %r323, 4;
	add.s64 	%rd39, %rd11, %rd38;
	add.s64 	%rd40, %rd12, %rd38;
	add.s64 	%rd41, %rd13, %rd38;
	add.s64 	%rd42, %rd2, %rd38;
	ld.global.u32 	%r171, [%rd42];
	st.shared.u32 	[%r324], %r171;
	ld.global.u32 	%r172, [%rd39];
	add.s32 	%r173, %r324, %r35;
	st.shared.u32 	[%r173], %r172;
	ld.global.u32 	%r174, [%rd40];
	add.s32 	%r175, %r324, %r38;
	st.shared.u32 	[%r175], %r174;
	ld.global.u32 	%r176, [%rd41];
	add.s32 	%r177, %r324, %r39;
	st.shared.u32 	[%r177], %r176;
	add.s32 	%r325, %r325, %r35;
	add.s32 	%r324, %r324, %r37;
	add.s32 	%r323, %r323, %r35;
	setp.lt.u32 	%p10, %r325, 256;
	@%p10 bra 	$L__BB127_12;
$L__BB127_13:
	setp.eq.s32 	%p11, %r5, 3;
	mov.u32 	%r330, %r337;
	@%p11 bra 	$L__BB127_16;
	shl.b32 	%r178, %r337, 2;
	mov.u32 	%r179, _ZZ9cuda_gemmIiLi256ELi1ELi1ELi256ELi16ELi16ELi32ELi1ELi1EEviiiPT_S1_S1_iiE3Csh;
	add.s32 	%r327, %r179, %r178;
	shl.b32 	%r48, %r2, 2;
	neg.s32 	%r326, %r4;
	mad.lo.s32 	%r330, %r2, %r4, %r337;
$L__BB127_15:
	.pragma "nounroll";
	mov.b32 	%r180, 0;
	st.shared.u32 	[%r327], %r180;
	add.s32 	%r327, %r327, %r48;
	add.s32 	%r326, %r326, 1;
	setp.ne.s32 	%p12, %r326, 0;
	@%p12 bra 	$L__BB127_15;
$L__BB127_16:
	setp.lt.u32 	%p13, %r3, 3;
	@%p13 bra 	$L__BB127_19;
	shl.b32 	%r56, %r2, 2;
	shl.b32 	%r181, %r330, 2;
	mov.u32 	%r182, _ZZ9cuda_gemmIiLi256ELi1ELi1ELi256ELi16ELi16ELi32ELi1ELi1EEviiiPT_S1_S1_iiE3Csh;
	add.s32 	%r329, %r182, %r181;
	shl.b32 	%r58, %r2, 4;
	shl.b32 	%r59, %r2, 3;
	mul.lo.s32 	%r60, %r2, 12;
$L__BB127_18:
	mov.b32 	%r183, 0;
	st.shared.u32 	[%r329], %r183;
	add.s32 	%r184, %r329, %r56;
	st.shared.u32 	[%r184], %r183;
	add.s32 	%r185, %r329, %r59;
	st.shared.u32 	[%r185], %r183;
	add.s32 	%r186, %r329, %r60;
	st.shared.u32 	[%r186], %r183;
	add.s32 	%r330, %r330, %r56;
	add.s32 	%r329, %r329, %r58;
	setp.lt.u32 	%p14, %r330, 256;
	@%p14 bra 	$L__BB127_18;
$L__BB127_19:
	and.b32  	%r187, %r337, 15;
	shl.b32 	%r188, %r337, 4;
	and.b32  	%r189, %r188, 240;
	bar.sync 	0;
	mov.u32 	%r190, _ZZ9cuda_gemmIiLi256ELi1ELi1ELi256ELi16ELi16ELi32ELi1ELi1EEviiiPT_S1_S1_iiE3Ash;
	mad.lo.s32 	%r191, %r187, 68, %r190;
	ld.shared.u32 	%r65, [%r191];
	add.s32 	%r192, %r337, 1;
	and.b32  	%r66, %r192, 15;
	or.b32  	%r193, %r189, %r66;
	shl.b32 	%r194, %r193, 2;
	add.s32 	%r195, %r190, %r194;
	ld.shared.u32 	%r67, [%r195];
	add.s32 	%r196, %r337, 2;
	and.b32  	%r68, %r196, 15;
	or.b32  	%r197, %r189, %r68;
	shl.b32 	%r198, %r197, 2;
	add.s32 	%r199, %r190, %r198;
	ld.shared.u32 	%r69, [%r199];
	add.s32 	%r200, %r337, 3;
	and.b32  	%r70, %r200, 15;
	or.b32  	%r201, %r189, %r70;
	shl.b32 	%r202, %r201, 2;
	add.s32 	%r203, %r190, %r202;
	ld.shared.u32 	%r71, [%r203];
	add.s32 	%r204, %r337, 4;
	and.b32  	%r72, %r204, 15;
	or.b32  	%r205, %r189, %r72;
	shl.b32 	%r206, %r205, 2;
	add.s32 	%r207, %r190, %r206;
	ld.shared.u32 	%r73, [%r207];
	add.s32 	%r208, %r337, 5;
	and.b32  	%r74, %r208, 15;
	or.b32  	%r209, %r189, %r74;
	shl.b32 	%r210, %r209, 2;
	add.s32 	%r211, %r190, %r210;
	ld.shared.u32 	%r75, [%r211];
	add.s32 	%r212, %r337, 6;
	and.b32  	%r76, %r212, 15;
	or.b32  	%r213, %r189, %r76;
	shl.b32 	%r214, %r213, 2;
	add.s32 	%r215, %r190, %r214;
	ld.shared.u32 	%r77, [%r215];
	add.s32 	%r216, %r337, 7;
	and.b32  	%r78, %r216, 15;
	or.b32  	%r217, %r189, %r78;
	shl.b32 	%r218, %r217, 2;
	add.s32 	%r219, %r190, %r218;
	ld.shared.u32 	%r79, [%r219];
	xor.b32  	%r80, %r187, 8;
	or.b32  	%r220, %r189, %r80;
	shl.b32 	%r221, %r220, 2;
	add.s32 	%r222, %r190, %r221;
	ld.shared.u32 	%r81, [%r222];
	add.s32 	%r223, %r337, 9;
	and.b32  	%r82, %r223, 15;
	or.b32  	%r224, %r189, %r82;
	shl.b32 	%r225, %r224, 2;
	add.s32 	%r226, %r190, %r225;
	ld.shared.u32 	%r83, [%r226];
	add.s32 	%r227, %r337, 10;
	and.b32  	%r84, %r227, 15;
	or.b32  	%r228, %r189, %r84;
	shl.b32 	%r229, %r228, 2;
	add.s32 	%r230, %r190, %r229;
	ld.shared.u32 	%r85, [%r230];
	add.s32 	%r231, %r337, 11;
	and.b32  	%r86, %r231, 15;
	or.b32  	%r232, %r189, %r86;
	shl.b32 	%r233, %r232, 2;
	add.s32 	%r234, %r190, %r233;
	ld.shared.u32 	%r87, [%r234];
	add.s32 	%r235, %r337, 12;
	and.b32  	%r88, %r235, 15;
	or.b32  	%r236, %r189, %r88;
	shl.b32 	%r237, %r236, 2;
	add.s32 	%r238, %r190, %r237;
	ld.shared.u32 	%r89, [%r238];
	add.s32 	%r239, %r337, 13;
	and.b32  	%r90, %r239, 15;
	or.b32  	%r240, %r189, %r90;
	shl.b32 	%r241, %r240, 2;
	add.s32 	%r242, %r190, %r241;
	ld.shared.u32 	%r91, [%r242];
	add.s32 	%r243, %r337, 14;
	and.b32  	%r92, %r243, 15;
	or.b32  	%r244, %r189, %r92;
	shl.b32 	%r245, %r244, 2;
	add.s32 	%r246, %r190, %r245;
	ld.shared.u32 	%r93, [%r246];
	add.s32 	%r247, %r337, -1;
	and.b32  	%r94, %r247, 15;
	or.b32  	%r248, %r189, %r94;
	shl.b32 	%r249, %r248, 2;
	add.s32 	%r250, %r190, %r249;
	ld.shared.u32 	%r95, [%r250];
	shr.u32 	%r331, %r337, 4;
$L__BB127_20:
	and.b32  	%r251, %r337, 15;
	shl.b32 	%r252, %r337, 2;
	and.b32  	%r253, %r252, 60;
	mov.u32 	%r254, _ZZ9cuda_gemmIiLi256ELi1ELi1ELi256ELi16ELi16ELi32ELi1ELi1EEviiiPT_S1_S1_iiE11kron_fac_sh;
	add.s32 	%r255, %r254, %r253;
	mad.lo.s32 	%r256, %r331, 68, %r255;
	ld.shared.u32 	%r257, [%r256];
	shfl.sync.idx.b32	%r258|%p15, %r257, %r251, 4127, -1;
	mul.lo.s32 	%r259, %r258, %r65;
	shfl.sync.idx.b32	%r260|%p16, %r257, %r66, 4127, -1;
	mad.lo.s32 	%r261, %r260, %r67, %r259;
	shfl.sync.idx.b32	%r262|%p17, %r257, %r68, 4127, -1;
	mad.lo.s32 	%r263, %r262, %r69, %r261;
	shfl.sync.idx.b32	%r264|%p18, %r257, %r70, 4127, -1;
	mad.lo.s32 	%r265, %r264, %r71, %r263;
	shfl.sync.idx.b32	%r266|%p19, %r257, %r72, 4127, -1;
	mad.lo.s32 	%r267, %r266, %r73, %r265;
	shfl.sync.idx.b32	%r268|%p20, %r257, %r74, 4127, -1;
	mad.lo.s32 	%r269, %r268, %r75, %r267;
	shfl.sync.idx.b32	%r270|%p21, %r257, %r76, 4127, -1;
	mad.lo.s32 	%r271, %r270, %r77, %r269;
	shfl.sync.idx.b32	%r272|%p22, %r257, %r78, 4127, -1;
	mad.lo.s32 	%r273, %r272, %r79, %r271;
	shfl.sync.idx.b32	%r274|%p23, %r257, %r80, 4127, -1;
	mad.lo.s32 	%r275, %r274, %r81, %r273;
	shfl.sync.idx.b32	%r276|%p24, %r257, %r82, 4127, -1;
	mad.lo.s32 	%r277, %r276, %r83, %r275;
	shfl.sync.idx.b32	%r278|%p25, %r257, %r84, 4127, -1;
	mad.lo.s32 	%r279, %r278, %r85, %r277;
	shfl.sync.idx.b32	%r280|%p26, %r257, %r86, 4127, -1;
	mad.lo.s32 	%r281, %r280, %r87, %r279;
	shfl.sync.idx.b32	%r282|%p27, %r257, %r88, 4127, -1;
	mad.lo.s32 	%r283, %r282, %r89, %r281;
	shfl.sync.idx.b32	%r284|%p28, %r257, %r90, 4127, -1;
	mad.lo.s32 	%r285, %r284, %r91, %r283;
	shfl.sync.idx.b32	%r286|%p29, %r257, %r92, 4127, -1;
	mad.lo.s32 	%r287, %r286, %r93, %r285;
	shfl.sync.idx.b32	%r288|%p30, %r257, %r94, 4127, -1;
	mad.lo.s32 	%r289, %r288, %r95, %r287;
	shl.b32 	%r290, %r331, 6;
	or.b32  	%r291, %r290, %r253;
	mov.u32 	%r292, _ZZ9cuda_gemmIiLi256ELi1ELi1ELi256ELi16ELi16ELi32ELi1ELi1EEviiiPT_S1_S1_iiE3Csh;
	add.s32 	%r293, %r292, %r291;
	ld.shared.u32 	%r294, [%r293];
	add.s32 	%r295, %r294, %r289;
	st.shared.u32 	[%r293], %r295;
	shr.u32 	%r296, %r2, 4;
	add.s32 	%r331, %r331, %r296;
	setp.lt.u32 	%p31, %r331, 16;
	@%p31 bra 	$L__BB127_20;
	ld.param.u64 	%rd52, [_Z9cuda_gemmIiLi256ELi1ELi1ELi256ELi16ELi16ELi32ELi1ELi1EEviiiPT_S1_S1_ii_param_5];
	mov.u32 	%r297, %ctaid.y;
	shl.b32 	%r99, %r297, 8;
	cvta.to.global.u64 	%rd14, %rd52;
	setp.eq.s32 	%p32, %r5, 3;
	bar.sync 	0;
	@%p32 bra 	$L__BB127_24;
	add.s32 	%r333, %r292, %r252;
	shl.b32 	%r101, %r2, 2;
	add.s32 	%r300, %r337, %r99;
	mul.wide.u32 	%rd43, %r300, 4;
	add.s64 	%rd55, %rd14, %rd43;
	mul.wide.u32 	%rd16, %r2, 4;
	add.s32 	%r301, %r3, 1;
	and.b32  	%r302, %r301, 3;
	neg.s32 	%r332, %r302;
	mad.lo.s32 	%r337, %r2, %r302, %r337;
$L__BB127_23:
	.pragma "nounroll";
	ld.shared.u32 	%r303, [%r333];
	st.global.u32 	[%rd55], %r303;
	add.s32 	%r333, %r333, %r101;
	add.s64 	%rd55, %rd55, %rd16;
	add.s32 	%r332, %r332, 1;
	setp.ne.s32 	%p33, %r332, 0;
	@%p33 bra 	$L__BB127_23;
$L__BB127_24:
	setp.lt.u32 	%p34, %r3, 3;
	@%p34 bra 	$L__BB127_27;
	shl.b32 	%r109, %r2, 2;
	shl.b32 	%r304, %r337, 2;
	add.s32 	%r336, %r292, %r304;
	shl.b32 	%r111, %r2, 4;
	shl.b32 	%r112, %r2, 3;
	mul.lo.s32 	%r113, %r2, 12;
	mul.wide.u32 	%rd44, %r2, 4;
	add.s64 	%rd19, %rd14, %rd44;
	add.s32 	%r335, %r337, %r99;
	mul.wide.u32 	%rd45, %r2, 8;
	add.s64 	%rd20, %rd14, %rd45;
	mul.wide.u32 	%rd46, %r2, 12;
	add.s64 	%rd21, %rd14, %rd46;
$L__BB127_26:
	mul.wide.s32 	%rd47, %r335, 4;
	add.s64 	%rd48, %rd19, %rd47;
	add.s64 	%rd49, %rd20, %rd47;
	add.s64 	%rd50, %rd21, %rd47;
	add.s64 	%rd51, %rd14, %rd47;
	ld.shared.u32 	%r306, [%r336];
	st.global.u32 	[%rd51], %r306;
	add.s32 	%r307, %r336, %r109;
	ld.shared.u32 	%r308, [%r307];
	st.global.u32 	[%rd48], %r308;
	add.s32 	%r309, %r336, %r112;
	ld.shared.u32 	%r310, [%r309];
	st.global.u32 	[%rd49], %r310;
	add.s32 	%r311, %r336, %r113;
	ld.shared.u32 	%r312, [%r311];
	st.global.u32 	[%rd50], %r312;
	add.s32 	%r337, %r337, %r109;
	add.s32 	%r336, %r336, %r111;
	add.s32 	%r335, %r335, %r109;
	setp.lt.u32 	%p35, %r337, 256;
	@%p35 bra 	$L__BB127_26;
$L__BB127_27:
	ret;

}
	// .globl	_Z9cuda_gemmIiLi256ELi1ELi1ELi256ELi32ELi32ELi32ELi0ELi0EEviiiPT_S1_S1_ii
.visible .entry _Z9cuda_gemmIiLi256ELi1ELi1ELi256ELi32ELi32ELi32ELi0ELi0EEviiiPT_S1_S1_ii(
	.param .u32 _Z9cuda_gemmIiLi256ELi1ELi1ELi256ELi32ELi32ELi32ELi0ELi0EEviiiPT_S1_S1_ii_param_0,
	.param .u32 _Z9cuda_gemmIiLi256ELi1ELi1ELi256ELi32ELi32ELi32ELi0ELi0EEviiiPT_S1_S1_ii_param_1,
	.param .u32 _Z9cuda_gemmIiLi256ELi1ELi1ELi256ELi32ELi32ELi32ELi0ELi0EEviiiPT_S1_S1_ii_param_2,
	.param .u64 .ptr .align 1 _Z9cuda_gemmIiLi256ELi1ELi1ELi256ELi32ELi32ELi32ELi0ELi0EEviiiPT_S1_S1_ii_param_3,
	.param .u64 .ptr .align 1 _Z9cuda_gemmIiLi256ELi1ELi1ELi256ELi32ELi32ELi32ELi0ELi0EEviiiPT_S1_S1_ii_param_4,
	.param .u64 .ptr .align 1 _Z9cuda_gemmIiLi256ELi1ELi1ELi256ELi32ELi32ELi32ELi0ELi0EEviiiPT_S1_S1_ii_param_5,
	.param .u32 _Z9cuda_gemmIiLi256ELi1ELi1ELi256ELi32ELi32ELi32ELi0ELi0EEviiiPT_S1_S1_ii_param_6,
	.param .u32 _Z9cuda_gemmIiLi256ELi1ELi1ELi256ELi32ELi32ELi32ELi0ELi0EEviiiPT_S1_S1_ii_param_7
)
.maxntid 256
{
	.reg .pred 	%p<225>;
	.reg .b32 	%r<1114>;
	.reg .b64 	%rd<27>;
	// demoted variable
	.shared .align 128 .b8 _ZZ9cuda_gemmIiLi256ELi1ELi1ELi256ELi32ELi32ELi32ELi0ELi0EEviiiPT_S1_S1_iiE11kron_fac_sh[4224];
	// demoted variable
	.shared .align 128 .b8 _ZZ9cuda_gemmIiLi256ELi1ELi1ELi256ELi32ELi32ELi32ELi0ELi0EEviiiPT_S1_S1_iiE3Ash[1024];
	// demoted variable
	.shared .align 128 .b8 _ZZ9cuda_gemmIiLi256ELi1ELi1ELi256ELi32ELi32ELi32ELi0ELi0EEviiiPT_S1_S1_iiE3Csh[1024];
	ld.param.u32 	%r395, [_Z9cuda_gemmIiLi256ELi1ELi1ELi256ELi32ELi32ELi32ELi0ELi0EEviiiPT_S1_S1_ii_param_2];
	ld.param.u64 	%rd5, [_Z9cuda_gemmIiLi256ELi1ELi1ELi256ELi32ELi32ELi32ELi0ELi0EEviiiPT_S1_S1_ii_param_3];
	ld.param.u64 	%rd4, [_Z9cuda_gemmIiLi256ELi1ELi1ELi256ELi32ELi32ELi32ELi0ELi0EEviiiPT_S1_S1_ii_param_4];
	ld.param.u64 	%rd6, [_Z9cuda_gemmIiLi256ELi1ELi1ELi256ELi32ELi32ELi32ELi0ELi0EEviiiPT_S1_S1_ii_param_5];
	ld.param.u32 	%r396, [_Z9cuda_gemmIiLi256ELi1ELi1ELi256ELi32ELi32ELi32ELi0ELi0EEviiiPT_S1_S1_ii_param_6];
	ld.param.u32 	%r397, [_Z9cuda_gemmIiLi256ELi1ELi1ELi256ELi32ELi32ELi32ELi0ELi0EEviiiPT_S1_S1_ii_param_7];
	cvta.to.global.u64 	%rd1, %rd5;
	cvta.to.global.u64 	%rd2, %rd6;
	mov.u32 	%r1108, %tid.x;
	and.b32  	%r2, %r1108, 31;
	setp.lt.s32 	%p1, %r397, 16;
	shr.u32 	%r3, %r397, 4;
	selp.b32 	%r4, 1, %r3, %p1;
	mul.lo.s32 	%r5, %r397, %r396;
	setp.ge.u32 	%p2, %r1108, %r5;
	@%p2 bra 	$L__BB128_3;
	mov.u32 	%r6, %ntid.x;
	cvta.to.global.u64 	%rd3, %rd4;
	mov.u32 	%r944, %r1108;
$L__BB128_2:
	mul.wide.u32 	%rd7, %r944, 4;
	add.s64 	%rd8, %rd3, %rd7;
	ld.global.u32 	%r398, [%rd8];
	rem.u32 	%r399, %r944, %r396;
	mov.u32 	%r400, _ZZ9cuda_gemmIiLi256ELi1ELi1ELi256ELi32ELi32ELi32ELi0ELi0EEviiiPT_S1_S1_iiE11kron_fac_sh;
	mad.lo.s32 	%r401, %r399, 132, %r400;
	div.u32 	%r402, %r944, %r397;
	shl.b32 	%r403, %r402, 2;
	add.s32 	%r404, %r401, %r403;
	st.shared.u32 	[%r404], %r398;
	add.s32 	%r944, %r944, %r6;
	setp.lt.u32 	%p3, %r944, %r5;
	@%p3 bra 	$L__BB128_2;
$L__BB128_3:
	div.s32 	%r9, 256, %r397;
	mul.lo.s32 	%r405, %r9, %r4;
	min.s32 	%r10, %r405, 256;
	div.u32 	%r12, %r1108, %r10;
	mul.lo.s32 	%r406, %r12, %r10;
	sub.s32 	%r407, %r1108, %r406;
	div.u32 	%r11, %r407, %r4;
	mov.u32 	%r13, %ntid.x;
	div.u32 	%r14, %r13, %r10;
	mov.u32 	%r15, %ctaid.y;
	mov.u32 	%r408, %nctaid.y;
	setp.ge.u32 	%p4, %r15, %r408;
	@%p4 bra 	$L__BB128_236;
	mov.u32 	%r16, %ctaid.x;
	and.b32  	%r17, %r11, 15;
	rem.u32 	%r409, %r1108, %r4;
	shl.b32 	%r18, %r409, 4;
	min.s32 	%r19, %r396, 32;
	shl.b32 	%r410, %r397, 8;
	sub.s32 	%r20, 8223, %r410;
	shl.b32 	%r411, %r16, 8;
	mad.lo.s32 	%r21, %r15, %r395, %r411;
	add.s32 	%r412, %r1108, %r13;
	max.u32 	%r413, %r412, 256;
	setp.lt.u32 	%p5, %r412, 256;
	selp.u32 	%r414, 1, 0, %p5;
	add.s32 	%r415, %r412, %r414;
	sub.s32 	%r416, %r413, %r415;
	div.u32 	%r417, %r416, %r13;
	add.s32 	%r22, %r417, %r414;
	add.s32 	%r418, %r22, 1;
	and.b32  	%r23, %r418, 3;
	and.b32  	%r24, %r22, 3;
	setp.eq.s32 	%p6, %r24, 3;
	mov.u32 	%r947, %r1108;
	@%p6 bra 	$L__BB128_7;
	mov.b32 	%r946, 0;
	mov.u32 	%r947, %r1108;
$L__BB128_6:
	.pragma "nounroll";
	add.s32 	%r420, %r21, %r947;
	mul.wide.s32 	%rd9, %r420, 4;
	add.s64 	%rd10, %rd1, %rd9;
	ld.global.u32 	%r421, [%rd10];
	shl.b32 	%r422, %r947, 2;
	mov.u32 	%r423, _ZZ9cuda_gemmIiLi256ELi1ELi1ELi256ELi32ELi32ELi32ELi0ELi0EEviiiPT_S1_S1_iiE3Ash;
	add.s32 	%r424, %r423, %r422;
	st.shared.u32 	[%r424], %r421;
	add.s32 	%r947, %r947, %r13;
	add.s32 	%r946, %r946, 1;
	setp.ne.s32 	%p7, %r946, %r23;
	@%p7 bra 	$L__BB128_6;
$L__BB128_7:
	setp.lt.u32 	%p8, %r22, 3;
	@%p8 bra 	$L__BB128_10;
	mov.u32 	%r428, _ZZ9cuda_gemmIiLi256ELi1ELi1ELi256ELi32ELi32ELi32ELi0ELi0EEviiiPT_S1_S1_iiE3Ash;
	shl.b32 	%r430, %r13, 2;
	cvt.u64.u32 	%rd13, %r430;
$L__BB128_9:
	add.s32 	%r425, %r21, %r947;
	mul.wide.s32 	%rd11, %r425, 4;
	add.s64 	%rd12, %rd1, %rd11;
	ld.global.u32 	%r426, [%rd12];
	shl.b32 	%r427, %r947, 2;
	add.s32 	%r429, %r428, %r427;
	st.shared.u32 	[%r429], %r426;
	add.s64 	%rd14, %rd12, %rd13;
	ld.global.u32 	%r431, [%rd14];
	add.s32 	%r432, %r429, %r430;
	st.shared.u32 	[%r432], %r431;
	add.s64 	%rd15, %rd14, %rd13;
	ld.global.u32 	%r433, [%rd15];
	add.s32 	%r434, %r432, %r430;
	st.shared.u32 	[%r434], %r433;
	add.s64 	%rd16, %rd15, %rd13;
	ld.global.u32 	%r435, [%rd16];
	add.s32 	%r436, %r434, %r430;
	st.shared.u32 	[%r436], %r435;
	add.s32 	%r947, %r430, %r947;
	setp.lt.u32 	%p9, %r947, 256;
	@%p9 bra 	$L__BB128_9;
$L__BB128_10:
	setp.eq.s32 	%p10, %r24, 3;
	mov.u32 	%r951, %r1108;
	@%p10 bra 	$L__BB128_13;
	mov.b32 	%r950, 0;
	mov.u32 	%r439, _ZZ9cuda_gemmIiLi256ELi1ELi1ELi256ELi32ELi32ELi32ELi0ELi0EEviiiPT_S1_S1_iiE3Csh;
	mov.u32 	%r951, %r1108;
$L__BB128_12:
	.pragma "nounroll";
	shl.b32 	%r438, %r951, 2;
	add.s32 	%r440, %r439, %r438;
	mov.b32 	%r441, 0;
	st.shared.u32 	[%r440], %r441;
	add.s32 	%r951, %r951, %r13;
	add.s32 	%r950, %r950, 1;
	setp.ne.s32 	%p11, %r950, %r23;
	@%p11 bra 	$L__BB128_12;
$L__BB128_13:
	setp.lt.u32 	%p12, %r22, 3;
	@%p12 bra 	$L__BB128_16;
	mov.u32 	%r443, _ZZ9cuda_gemmIiLi256ELi1ELi1ELi256ELi32ELi32ELi32ELi0ELi0EEviiiPT_S1_S1_iiE3Csh;
	shl.b32 	%r446, %r13, 2;
$L__BB128_15:
	shl.b32 	%r442, %r951, 2;
	add.s32 	%r444, %r443, %r442;
	mov.b32 	%r445, 0;
	st.shared.u32 	[%r444], %r445;
	add.s32 	%r447, %r444, %r446;
	st.shared.u32 	[%r447], %r445;
	add.s32 	%r448, %r447, %r446;
	st.shared.u32 	[%r448], %r445;
	add.s32 	%r449, %r448, %r446;
	st.shared.u32 	[%r449], %r445;
	add.s32 	%r951, %r446, %r951;
	setp.lt.u32 	%p13, %r951, 256;
	@%p13 bra 	$L__BB128_15;
$L__BB128_16:
	setp.lt.s32 	%p14, %r9, 1;
	bar.sync 	0;
	@%p14 bra 	$L__BB128_230;
	setp.ne.s32 	%p15, %r4, 1;
	@%p15 bra 	$L__BB128_87;
	add.s32 	%r753, %r11, 5;
	and.b32  	%r39, %r753, 15;
	add.s32 	%r754, %r11, 6;
	and.b32  	%r40, %r754, 15;
	add.s32 	%r755, %r11, 7;
	and.b32  	%r41, %r755, 15;
	add.s32 	%r756, %r11, 10;
	and.b32  	%r42, %r756, 15;
	setp.lt.s32 	%p154, %r17, %r397;
	selp.b32 	%r757, 0, %r397, %p154;
	sub.s32 	%r43, %r17, %r757;
	add.s32 	%r758, %r17, 1;
	setp.lt.s32 	%p155, %r758, %r397;
	selp.b32 	%r759, 0, %r397, %p155;
	sub.s32 	%r44, %r758, %r759;
	add.s32 	%r760, %r17, 2;
	setp.lt.s32 	%p156, %r760, %r397;
	selp.b32 	%r761, 0, %r397, %p156;
	sub.s32 	%r45, %r760, %r761;
	add.s32 	%r762, %r17, 3;
	setp.lt.s32 	%p157, %r762, %r397;
	selp.b32 	%r763, 0, %r397, %p157;
	sub.s32 	%r46, %r762, %r763;
	add.s32 	%r764, %r17, 4;
	setp.lt.s32 	%p158, %r764, %r397;
	selp.b32 	%r765, 0, %r397, %p158;
	sub.s32 	%r47, %r764, %r765;
	add.s32 	%r766, %r17, 5;
	setp.lt.s32 	%p159, %r766, %r397;
	selp.b32 	%r767, 0, %r397, %p159;
	sub.s32 	%r48, %r766, %r767;
	add.s32 	%r768, %r17, 6;
	setp.lt.s32 	%p160, %r768, %r397;
	selp.b32 	%r769, 0, %r397, %p160;
	sub.s32 	%r49, %r768, %r769;
	add.s32 	%r770, %r17, 7;
	setp.lt.s32 	%p161, %r770, %r397;
	selp.b32 	%r771, 0, %r397, %p161;
	sub.s32 	%r50, %r770, %r771;
	add.s32 	%r772, %r17, 8;
	setp.lt.s32 	%p162, %r772, %r397;
	selp.b32 	%r773, 0, %r397, %p162;
	sub.s32 	%r51, %r772, %r773;
	add.s32 	%r774, %r17, 9;
	setp.lt.s32 	%p163, %r774, %r397;
	selp.b32 	%r775, 0, %r397, %p163;
	sub.s32 	%r52, %r774, %r775;
	add.s32 	%r776, %r17, 10;
	setp.lt.s32 	%p164, %r776, %r397;
	selp.b32 	%r777, 0, %r397, %p164;
	sub.s32 	%r53, %r776, %r777;
	add.s32 	%r778, %r17, 11;
	setp.lt.s32 	%p165, %r778, %r397;
	selp.b32 	%r779, 0, %r397, %p165;
	sub.s32 	%r54, %r778, %r779;
	add.s32 	%r780, %r17, 12;
	setp.lt.s32 	%p166, %r780, %r397;
	selp.b32 	%r781, 0, %r397, %p166;
	sub.s32 	%r55, %r780, %r781;
	add.s32 	%r782, %r17, 13;
	setp.lt.s32 	%p167, %r782, %r397;
	selp.b32 	%r783, 0, %r397, %p167;
	sub.s32 	%r56, %r782, %r783;
	add.s32 	%r784, %r17, 14;
	setp.lt.s32 	%p168, %r784, %r397;
	selp.b32 	%r785, 0, %r397, %p168;
	sub.s32 	%r57, %r784, %r785;
	add.s32 	%r786, %r17, 15;
	setp.lt.s32 	%p169, %r786, %r397;
	selp.b32 	%r787, 0, %r397, %p169;
	sub.s32 	%r58, %r786, %r787;
	mov.b32 	%r969, 0;
$L__BB128_19:
	setp.lt.s32 	%p170, %r397, 1;
	add.s32 	%r76, %r969, %r11;
	mad.lo.s32 	%r77, %r76, %r397, %r18;
	@%p170 bra 	$L__BB128_21;
	add.s32 	%r788, %r77, %r17;
	shl.b32 	%r789, %r788, 2;
	mov.u32 	%r790, _ZZ9cuda_gemmIiLi256ELi1ELi1ELi256ELi32ELi32ELi32ELi0ELi0EEviiiPT_S1_S1_iiE3Ash;
	add.s32 	%r791, %r790, %r789;
	ld.shared.u32 	%r970, [%r791];
$L__BB128_21:
	setp.lt.s32 	%p171, %r397, 2;
	@%p171 bra 	$L__BB128_23;
	add.s32 	%r792, %r11, 1;
	and.b32  	%r793, %r792, 15;
	add.s32 	%r794, %r77, %r793;
	shl.b32 	%r795, %r794, 2;
	mov.u32 	%r796, _ZZ9cuda_gemmIiLi256ELi1ELi1ELi256ELi32ELi32ELi32ELi0ELi0EEviiiPT_S1_S1_iiE3Ash;
	add.s32 	%r797, %r796, %r795;
	ld.shared.u32 	%r971, [%r797];
$L__BB128_23:
	setp.lt.s32 	%p172, %r397, 3;
	@%p172 bra 	$L__BB128_25;
	add.s32 	%r798, %r11, 2;
	and.b32  	%r799, %r798, 15;
	add.s32 	%r800, %r77, %r799;
	shl.b32 	%r801, %r800, 2;
	mov.u32 	%r802, _ZZ9cuda_gemmIiLi256ELi1ELi1ELi256ELi32ELi32ELi32ELi0ELi0EEviiiPT_S1_S1_iiE3Ash;
	add.s32 	%r803, %r802, %r801;
	ld.shared.u32 	%r972, [%r803];
$L__BB128_25:
	setp.lt.s32 	%p173, %r397, 4;
	@%p173 bra 	$L__BB128_27;
	add.s32 	%r804, %r11, 3;
	and.b32  	%r805, %r804, 15;
	add.s32 	%r806, %r77, %r805;
	shl.b32 	%r807, %r806, 2;
	mov.u32 	%r808, _ZZ9cuda_gemmIiLi256ELi1ELi1ELi256ELi32ELi32ELi32ELi0ELi0EEviiiPT_S1_S1_iiE3Ash;
	add.s32 	%r809, %r808, %r807;
	ld.shared.u32 	%r973, [%r809];
$L__BB128_27:
	setp.lt.s32 	%p174, %r397, 5;
	@%p174 bra 	$L__BB128_29;
	add.s32 	%r810, %r11, 4;
	and.b32  	%r811, %r810, 15;
	add.s32 	%r812, %r77, %r811;
	shl.b32 	%r813, %r812, 2;
	mov.u32 	%r814, _ZZ9cuda_gemmIiLi256ELi1ELi1ELi256ELi32ELi32ELi32ELi0ELi0EEviiiPT_S1_S1_iiE3Ash;
	add.s32 	%r815, %r814, %r813;
	ld.shared.u32 	%r974, [%r815];
$L__BB128_29:
	setp.lt.s32 	%p175, %r397, 6;
	@%p175 bra 	$L__BB128_31;
	add.s32 	%r816, %r77, %r39;
	shl.b32 	%r817, %r816, 2;
	mov.u32 	%r818, _ZZ9cuda_gemmIiLi256ELi1ELi1ELi256ELi32ELi32ELi32ELi0ELi0EEviiiPT_S1_S1_iiE3Ash;
	add.s32 	%r819, %r818, %r817;
	ld.shared.u32 	%r975, [%r819];
$L__BB128_31:
	setp.lt.s32 	%p176, %r397, 7;
	@%p176 bra 	$L__BB128_33;
	add.s32 	%r820, %r77, %r40;
	shl.b32 	%r821, %r820, 2;
	mov.u32 	%r822, _ZZ9cuda_gemmIiLi256ELi1ELi1ELi256ELi32ELi32ELi32ELi0ELi0EEviiiPT_S1_S1_iiE3Ash;
	add.s32 	%r823, %r822, %r821;
	ld.shared.u32 	%r976, [%r823];
$L__BB128_33:
	setp.lt.s32 	%p177, %r397, 8;
	@%p177 bra 	$L__BB128_35;
	add.s32 	%r824, %r77, %r41;
	shl.b32 	%r825, %r824, 2;
	mov.u32 	%r826, _ZZ9cuda_gemmIiLi256ELi1ELi1ELi256ELi32ELi32ELi32ELi0ELi0EEviiiPT_S1_S1_iiE3Ash;
	add.s32 	%r827, %r826, %r825;
	ld.shared.u32 	%r977, [%r827];
$L__BB128_35:
	setp.lt.s32 	%p178, %r397, 9;
	@%p178 bra 	$L__BB128_37;
	xor.b32  	%r828, %r17, 8;
	add.s32 	%r829, %r77, %r828;
	shl.b32 	%r830, %r829, 2;
	mov.u32 	%r831, _ZZ9cuda_gemmIiLi256ELi1ELi1ELi256ELi32ELi32ELi32ELi0ELi0EEviiiPT_S1_S1_iiE3Ash;
	add.s32 	%r832, %r831, %r830;
	ld.shared.u32 	%r978, [%r832];
$L__BB128_37:
	setp.lt.s32 	%p179, %r397, 10;
	@%p179 bra 	$L__BB128_39;
	add.s32 	%r833, %r11, 9;
	and.b32  	%r834, %r833, 15;
	add.s32 	%r835, %r77, %r834;
	shl.b32 	%r836, %r835, 2;
	mov.u32 	%r837, _ZZ9cuda_gemmIiLi256ELi1ELi1ELi256ELi32ELi32ELi32ELi0ELi0EEviiiPT_S1_S1_iiE3Ash;
	add.s32 	%r838, %r837, %r836;
	ld.shared.u32 	%r979, [%r838];
$L__BB128_39:
	setp.lt.s32 	%p180, %r397, 11;
	@%p180 bra 	$L__BB128_41;
	add.s32 	%r839, %r77, %r42;
	shl.b32 	%r840, %r839, 2;
	mov.u32 	%r841, _ZZ9cuda_gemmIiLi256ELi1ELi1ELi256ELi32ELi32ELi32ELi0ELi0EEviiiPT_S1_S1_iiE3Ash;
	add.s32 	%r842, %r841, %r840;
	ld.shared.u32 	%r980, [%r842];
$L__BB128_41:
	setp.lt.s32 	%p181, %r397, 12;
	@%p181 bra 	$L__BB128_43;
	add.s32 	%r843, %r11, 11;
	and.b32  	%r844, %r843, 15;
	add.s32 	%r845, %r77, %r844;
	shl.b32 	%r846, %r845, 2;
	mov.u32 	%r847, _ZZ9cuda_gemmIiLi256ELi1ELi1ELi256ELi32ELi32ELi32ELi0ELi0EEviiiPT_S1_S1_iiE3Ash;
	add.s32 	%r848, %r847, %r846;
	ld.shared.u32 	%r981, [%r848];
$L__BB128_43:
	setp.lt.s32 	%p182, %r397, 13;
	@%p182 bra 	$L__BB128_45;
	add.s32 	%r849, %r11, 12;
	and.b32  	%r850, %r849, 15;
	add.s32 	%r851, %r77, %r850;
	shl.b32 	%r852, %r851, 2;
	mov.u32 	%r853, _ZZ9cuda_gemmIiLi256ELi1ELi1ELi256ELi32ELi32ELi32ELi0ELi0EEviiiPT_S1_S1_iiE3Ash;
	add.s32 	%r854, %r853, %r852;
	ld.shared.u32 	%r982, [%r854];
$L__BB128_45:
	setp.lt.s32 	%p183, %r397, 14;
	@%p183 bra 	$L__BB128_47;
	add.s32 	%r855, %r11, 13;
	and.b32  	%r856, %r855, 15;
	add.s32 	%r857, %r77, %r856;
	shl.b32 	%r858, %r857, 2;
	mov.u32 	%r859, _ZZ9cuda_gemmIiLi256ELi1ELi1ELi256ELi32ELi32ELi32ELi0ELi0EEviiiPT_S1_S1_iiE3Ash;
	add.s32 	%r860, %r859, %r858;
	ld.shared.u32 	%r983, [%r860];
$L__BB128_47:
	setp.lt.s32 	%p184, %r397, 15;
	@%p184 bra 	$L__BB128_49;
	add.s32 	%r861, %r11, 14;
	and.b32  	%r862, %r861, 15;
	add.s32 	%r863, %r77, %r862;
	shl.b32 	%r864, %r863, 2;
	mov.u32 	%r865, _ZZ9cuda_gemmIiLi256ELi1ELi1ELi256ELi32ELi32ELi32ELi0ELi0EEviiiPT_S1_S1_iiE3Ash;
	add.s32 	%r866, %r865, %r864;
	ld.shared.u32 	%r984, [%r866];
$L__BB128_49:
	setp.lt.s32 	%p185, %r397, 16;
	@%p185 bra 	$L__BB128_51;
	add.s32 	%r867, %r11, -1;
	and.b32  	%r868, %r867, 15;
	add.s32 	%r869, %r77, %r868;
	shl.b32 	%r870, %r869, 2;
	mov.u32 	%r871, _ZZ9cuda_gemmIiLi256ELi1ELi1ELi256ELi32ELi32ELi32ELi0ELi0EEviiiPT_S1_S1_iiE3Ash;
	add.s32 	%r872, %r871, %r870;
	ld.shared.u32 	%r985, [%r872];
$L__BB128_51:
	setp.lt.s32 	%p186, %r12, %r19;
	@%p186 bra 	$L__BB128_53;
$L__BB128_52:
	add.s32 	%r969, %r969, %r10;
	setp.lt.s32 	%p220, %r969, %r9;
	@%p220 bra 	$L__BB128_19;
	bra.uni 	$L__BB128_230;
$L__BB128_53:
	rem.s32 	%r873, %r2, %r397;
	shl.b32 	%r874, %r873, 2;
	mov.u32 	%r875, _ZZ9cuda_gemmIiLi256ELi1ELi1ELi256ELi32ELi32ELi32ELi0ELi0EEviiiPT_S1_S1_iiE11kron_fac_sh;
	add.s32 	%r111, %r875, %r874;
	mov.u32 	%r986, %r12;
$L__BB128_54:
	mad.lo.s32 	%r877, %r986, 132, %r111;
	ld.shared.u32 	%r113, [%r877];
	mov.b32 	%r988, 0;
	@%p170 bra 	$L__BB128_56;
	shfl.sync.idx.b32	%r878|%p188, %r113, %r43, %r20, -1;
	mul.lo.s32 	%r988, %r878, %r970;
$L__BB128_56:
	@%p171 bra 	$L__BB128_58;
	shfl.sync.idx.b32	%r879|%p190, %r113, %r44, %r20, -1;
	mad.lo.s32 	%r988, %r879, %r971, %r988;
$L__BB128_58:
	@%p172 bra 	$L__BB128_60;
	shfl.sync.idx.b32	%r880|%p192, %r113, %r45, %r20, -1;
	mad.lo.s32 	%r988, %r880, %r972, %r988;
$L__BB128_60:
	@%p173 bra 	$L__BB128_62;
	shfl.sync.idx.b32	%r881|%p194, %r113, %r46, %r20, -1;
	mad.lo.s32 	%r988, %r881, %r973, %r988;
$L__BB128_62:
	@%p174 bra 	$L__BB128_64;
	shfl.sync.idx.b32	%r882|%p196, %r113, %r47, %r20, -1;
	mad.lo.s32 	%r988, %r882, %r974, %r988;
$L__BB128_64:
	@%p175 bra 	$L__BB128_66;
	shfl.sync.idx.b32	%r883|%p198, %r113, %r48, %r20, -1;
	mad.lo.s32 	%r988, %r883, %r975, %r988;
$L__BB128_66:
	setp.lt.s32 	%p199, %r397, 7;
	@%p199 bra 	$L__BB128_68;
	shfl.sync.idx.b32	%r884|%p200, %r113, %r49, %r20, -1;
	mad.lo.s32 	%r988, %r884, %r976, %r988;
$L__BB128_68:
	setp.lt.s32 	%p201, %r397, 8;
	@%p201 bra 	$L__BB128_70;
	shfl.sync.idx.b32	%r885|%p202, %r113, %r50, %r20, -1;
	mad.lo.s32 	%r988, %r885, %r977, %r988;
$L__BB128_70:
	setp.lt.s32 	%p203, %r397, 9;
	@%p203 bra 	$L__BB128_72;
	shfl.sync.idx.b32	%r886|%p204, %r113, %r51, %r20, -1;
	mad.lo.s32 	%r988, %r886, %r978, %r988;
$L__BB128_72:
	setp.lt.s32 	%p205, %r397, 10;
	@%p205 bra 	$L__BB128_74;
	shfl.sync.idx.b32	%r887|%p206, %r113, %r52, %r20, -1;
	mad.lo.s32 	%r988, %r887, %r979, %r988;
$L__BB128_74:
	setp.lt.s32 	%p207, %r397, 11;
	@%p207 bra 	$L__BB128_76;
	shfl.sync.idx.b32	%r888|%p208, %r113, %r53, %r20, -1;
	mad.lo.s32 	%r988, %r888, %r980, %r988;
$L__BB128_76:
	setp.lt.s32 	%p209, %r397, 12;
	@%p209 bra 	$L__BB128_78;
	shfl.sync.idx.b32	%r889|%p210, %r113, %r54, %r20, -1;
	mad.lo.s32 	%r988, %r889, %r981, %r988;
$L__BB128_78:
	setp.lt.s32 	%p211, %r397, 13;
	@%p211 bra 	$L__BB128_80;
	shfl.sync.idx.b32	%r890|%p212, %r113, %r55, %r20, -1;
	mad.lo.s32 	%r988, %r890, %r982, %r988;
$L__BB128_80:
	setp.lt.s32 	%p213, %r397, 14;
	@%p213 bra 	$L__BB128_82;
	shfl.sync.idx.b32	%r891|%p214, %r113, %r56, %r20, -1;
	mad.lo.s32 	%r988, %r891, %r983, %r988;
$L__BB128_82:
	setp.lt.s32 	%p215, %r397, 15;
	@%p215 bra 	$L__BB128_84;
	shfl.sync.idx.b32	%r892|%p216, %r113, %r57, %r20, -1;
	mad.lo.s32 	%r988, %r892, %r984, %r988;
$L__BB128_84:
	setp.lt.s32 	%p217, %r397, 16;
	@%p217 bra 	$L__BB128_86;
	shfl.sync.idx.b32	%r893|%p218, %r113, %r58, %r20, -1;
	mad.lo.s32 	%r988, %r893, %r985, %r988;
$L__BB128_86:
	mad.lo.s32 	%r894, %r986, %r9, %r76;
	shl.b32 	%r895, %r894, 2;
	mov.u32 	%r896, _ZZ9cuda_gemmIiLi256ELi1ELi1ELi256ELi32ELi32ELi32ELi0ELi0EEviiiPT_S1_S1_iiE3Csh;
	add.s32 	%r897, %r896, %r895;
	ld.shared.u32 	%r898, [%r897];
	add.s32 	%r899, %r898, %r988;
	st.shared.u32 	[%r897], %r899;
	add.s32 	%r986, %r986, %r14;
	setp.lt.s32 	%p219, %r986, %r19;
	@%p219 bra 	$L__BB128_54;
	bra.uni 	$L__BB128_52;
$L__BB128_87:
	setp.gt.u32 	%p16, %r397, 31;
	@%p16 bra 	$L__BB128_121;
	add.s32 	%r452, %r11, 1;
	and.b32  	%r147, %r452, 15;
	add.s32 	%r453, %r11, 2;
	and.b32  	%r148, %r453, 15;
	add.s32 	%r454, %r11, 3;
	and.b32  	%r149, %r454, 15;
	add.s32 	%r455, %r11, 5;
	and.b32  	%r150, %r455, 15;
	setp.lt.u32 	%p17, %r17, %r397;
	selp.b32 	%r456, 0, %r397, %p17;
	sub.s32 	%r151, %r17, %r456;
	add.s32 	%r457, %r17, 1;
	setp.lt.u32 	%p18, %r457, %r397;
	selp.b32 	%r458, 0, %r397, %p18;
	sub.s32 	%r152, %r457, %r458;
	add.s32 	%r459, %r17, 2;
	setp.lt.u32 	%p19, %r459, %r397;
	selp.b32 	%r460, 0, %r397, %p19;
	sub.s32 	%r153, %r459, %r460;
	add.s32 	%r461, %r17, 3;
	setp.lt.u32 	%p20, %r461, %r397;
	selp.b32 	%r462, 0, %r397, %p20;
	sub.s32 	%r154, %r461, %r462;
	add.s32 	%r463, %r17, 4;
	setp.lt.u32 	%p21, %r463, %r397;
	selp.b32 	%r464, 0, %r397, %p21;
	sub.s32 	%r155, %r463, %r464;
	add.s32 	%r465, %r17, 5;
	setp.lt.u32 	%p22, %r465, %r397;
	selp.b32 	%r466, 0, %r397, %p22;
	sub.s32 	%r156, %r465, %r466;
	add.s32 	%r467, %r17, 6;
	setp.lt.u32 	%p23, %r467, %r397;
	selp.b32 	%r468, 0, %r397, %p23;
	sub.s32 	%r157, %r467, %r468;
	add.s32 	%r469, %r17, 7;
	setp.lt.u32 	%p24, %r469, %r397;
	selp.b32 	%r470, 0, %r397, %p24;
	sub.s32 	%r158, %r469, %r470;
	add.s32 	%r471, %r17, 8;
	setp.lt.u32 	%p25, %r471, %r397;
	selp.b32 	%r472, 0, %r397, %p25;
	sub.s32 	%r159, %r471, %r472;
	add.s32 	%r473, %r17, 9;
	setp.lt.u32 	%p26, %r473, %r397;
	selp.b32 	%r474, 0, %r397, %p26;
	sub.s32 	%r160, %r473, %r474;
	add.s32 	%r475, %r17, 10;
	setp.lt.u32 	%p27, %r475, %r397;
	selp.b32 	%r476, 0, %r397, %p27;
	sub.s32 	%r161, %r475, %r476;
	add.s32 	%r477, %r17, 11;
	setp.lt.u32 	%p28, %r477, %r397;
	selp.b32 	%r478, 0, %r397, %p28;
	sub.s32 	%r162, %r477, %r478;
	add.s32 	%r479, %r17, 12;
	setp.lt.u32 	%p29, %r479, %r397;
	selp.b32 	%r480, 0, %r397, %p29;
	sub.s32 	%r163, %r479, %r480;
	add.s32 	%r481, %r17, 13;
	setp.lt.u32 	%p30, %r481, %r397;
	selp.b32 	%r482, 0, %r397, %p30;
	sub.s32 	%r164, %r481, %r482;
	add.s32 	%r483, %r17, 14;
	setp.lt.u32 	%p31, %r483, %r397;
	selp.b32 	%r484, 0, %r397, %p31;
	sub.s32 	%r165, %r483, %r484;
	add.s32 	%r485, %r17, 15;
	setp.lt.u32 	%p32, %r485, %r397;
	selp.b32 	%r486, 0, %r397, %p32;
	sub.s32 	%r166, %r485, %r486;
	mov.b32 	%r1071, 0;
$L__BB128_89:
	setp.eq.s32 	%p33, %r397, 0;
	add.s32 	%r293, %r1071, %r11;
	mad.lo.s32 	%r294, %r293, %r397, %r18;
	@%p33 bra 	$L__BB128_91;
	add.s32 	%r487, %r294, %r17;
	shl.b32 	%r488, %r487, 2;
	mov.u32 	%r489, _ZZ9cuda_gemmIiLi256ELi1ELi1ELi256ELi32ELi32ELi32ELi0ELi0EEviiiPT_S1_S1_iiE3Ash;
	add.s32 	%r490, %r489, %r488;
	ld.shared.u32 	%r1072, [%r490];
$L__BB128_91:
	setp.lt.u32 	%p34, %r397, 2;
	@%p34 bra 	$L__BB128_93;
	add.s32 	%r491, %r294, %r147;
	shl.b32 	%r492, %r491, 2;
	mov.u32 	%r493, _ZZ9cuda_gemmIiLi256ELi1ELi1ELi256ELi32ELi32ELi32ELi0ELi0EEviiiPT_S1_S1_iiE3Ash;
	add.s32 	%r494, %r493, %r492;
	ld.shared.u32 	%r1069, [%r494];
$L__BB128_93:
	setp.lt.u32 	%p35, %r397, 3;
	@%p35 bra 	$L__BB128_95;
	add.s32 	%r495, %r294, %r148;
	shl.b32 	%r496, %r495, 2;
	mov.u32 	%r497, _ZZ9cuda_gemmIiLi256ELi1ELi1ELi256ELi32ELi32ELi32ELi0ELi0EEviiiPT_S1_S1_iiE3Ash;
	add.s32 	%r498, %r497, %r496;
	ld.shared.u32 	%r1068, [%r498];
$L__BB128_95:
	setp.lt.u32 	%p36, %r397, 4;
	@%p36 bra 	$L__BB128_97;
	add.s32 	%r499, %r294, %r149;
	shl.b32 	%r500, %r499, 2;
	mov.u32 	%r501, _ZZ9cuda_gemmIiLi256ELi1ELi1ELi256ELi32ELi32ELi32ELi0ELi0EEviiiPT_S1_S1_iiE3Ash;
	add.s32 	%r502, %r501, %r500;
	ld.shared.u32 	%r1067, [%r502];
$L__BB128_97:
	setp.lt.u32 	%p37, %r397, 5;
	@%p37 bra 	$L__BB128_99;
	add.s32 	%r503, %r11, 4;
	and.b32  	%r504, %r503, 15;
	add.s32 	%r505, %r294, %r504;
	shl.b32 	%r506, %r505, 2;
	mov.u32 	%r507, _ZZ9cuda_gemmIiLi256ELi1ELi1ELi256ELi32ELi32ELi32ELi0ELi0EEviiiPT_S1_S1_iiE3Ash;
	add.s32 	%r508, %r507, %r506;
	ld.shared.u32 	%r1066, [%r508];
$L__BB128_99:
	setp.lt.u32 	%p38, %r397, 6;
	@%p38 bra 	$L__BB128_101;
	add.s32 	%r509, %r294, %r150;
	shl.b32 	%r510, %r509, 2;
	mov.u32 	%r511, _ZZ9cuda_gemmIiLi256ELi1ELi1ELi256ELi32ELi32ELi32ELi0ELi0EEviiiPT_S1_S1_iiE3Ash;
	add.s32 	%r512, %r511, %r510;
	ld.shared.u32 	%r1065, [%r512];
$L__BB128_101:
	setp.lt.u32 	%p39, %r397, 7;
	@%p39 bra 	$L__BB128_103;
	add.s32 	%r513, %r11, 6;
	and.b32  	%r514, %r513, 15;
	add.s32 	%r515, %r294, %r514;
	shl.b32 	%r516, %r515, 2;
	mov.u32 	%r517, _ZZ9cuda_gemmIiLi256ELi1ELi1ELi256ELi32ELi32ELi32ELi0ELi0EEviiiPT_S1_S1_iiE3Ash;
	add.s32 	%r518, %r517, %r516;
	ld.shared.u32 	%r1064, [%r518];
$L__BB128_103:
	setp.lt.u32 	%p40, %r397, 8;
	@%p40 bra 	$L__BB128_105;
	add.s32 	%r519, %r11, 7;
	and.b32  	%r520, %r519, 15;
	add.s32 	%r521, %r294, %r520;
	shl.b32 	%r522, %r521, 2;
	mov.u32 	%r523, _ZZ9cuda_gemmIiLi256ELi1ELi1ELi256ELi32ELi32ELi32ELi0ELi0EEviiiPT_S1_S1_iiE3Ash;
	add.s32 	%r524, %r523, %r522;
	ld.shared.u32 	%r1063, [%r524];
$L__BB128_105:
	setp.lt.u32 	%p41, %r397, 9;
	@%p41 bra 	$L__BB128_107;
	xor.b32  	%r525, %r17, 8;
	add.s32 	%r526, %r294, %r525;
	shl.b32 	%r527, %r526, 2;
	mov.u32 	%r528, _ZZ9cuda_gemmIiLi256ELi1ELi1ELi256ELi32ELi32ELi32ELi0ELi0EEviiiPT_S1_S1_iiE3Ash;
	add.s32 	%r529, %r528, %r527;
	ld.shared.u32 	%r1062, [%r529];
$L__BB128_107:
	setp.lt.u32 	%p42, %r397, 10;
	@%p42 bra 	$L__BB128_109;
	add.s32 	%r530, %r11, 9;
	and.b32  	%r531, %r530, 15;
	add.s32 	%r532, %r294, %r531;
	shl.b32 	%r533, %r532, 2;
	mov.u32 	%r534, _ZZ9cuda_gemmIiLi256ELi1ELi1ELi256ELi32ELi32ELi32ELi0ELi0EEviiiPT_S1_S1_iiE3Ash;
	add.s32 	%r535, %r534, %r533;
	ld.shared.u32 	%r1061, [%r535];
$L__BB128_109:
	setp.lt.u32 	%p43, %r397, 11;
	@%p43 bra 	$L__BB128_111;
	add.s32 	%r536, %r11, 10;
	and.b32  	%r537, %r536, 15;
	add.s32 	%r538, %r294, %r537;
	shl.b32 	%r539, %r538, 2;
	mov.u32 	%r540, _ZZ9cuda_gemmIiLi256ELi1ELi1ELi256ELi32ELi32ELi32ELi0ELi0EEviiiPT_S1_S1_iiE3Ash;
	add.s32 	%r541, %r540, %r539;
	ld.shared.u32 	%r1060, [%r541];
$L__BB128_111:
	setp.lt.u32 	%p44, %r397, 12;
	@%p44 bra 	$L__BB128_113;
	add.s32 	%r542, %r11, 11;
	and.b32  	%r543, %r542, 15;
	add.s32 	%r544, %r294, %r543;
	shl.b32 	%r545, %r544, 2;
	mov.u32 	%r546, _ZZ9cuda_gemmIiLi256ELi1ELi1ELi256ELi32ELi32ELi32ELi0ELi0EEviiiPT_S1_S1_iiE3Ash;
	add.s32 	%r547, %r546, %r545;
	ld.shared.u32 	%r1059, [%r547];
$L__BB128_113:
	setp.lt.u32 	%p45, %r397, 13;
	@%p45 bra 	$L__BB128_115;
	add.s32 	%r548, %r11, 12;
	and.b32  	%r549, %r548, 15;
	add.s32 	%r550, %r294, %r549;
	shl.b32 	%r551, %r550, 2;
	mov.u32 	%r552, _ZZ9cuda_gemmIiLi256ELi1ELi1ELi256ELi32ELi32ELi32ELi0ELi0EEviiiPT_S1_S1_iiE3Ash;
	add.s32 	%r553, %r552, %r551;
	ld.shared.u32 	%r1058, [%r553];
$L__BB128_115:
	setp.lt.u32 	%p46, %r397, 14;
	@%p46 bra 	$L__BB128_117;
	add.s32 	%r554, %r11, 13;
	and.b32  	%r555, %r554, 15;
	add.s32 	%r556, %r294, %r555;
	shl.b32 	%r557, %r556, 2;
	mov.u32 	%r558, _ZZ9cuda_gemmIiLi256ELi1ELi1ELi256ELi32ELi32ELi32ELi0ELi0EEviiiPT_S1_S1_iiE3Ash;
	add.s32 	%r559, %r558, %r557;
	ld.shared.u32 	%r1057, [%r559];
$L__BB128_117:
	setp.lt.u32 	%p47, %r397, 15;
	@%p47 bra 	$L__BB128_119;
	add.s32 	%r560, %r11, 14;
	and.b32  	%r561, %r560, 15;
	add.s32 	%r562, %r294, %r561;
	shl.b32 	%r563, %r562, 2;
	mov.u32 	%r564, _ZZ9cuda_gemmIiLi256ELi1ELi1ELi256ELi32ELi32ELi32ELi0ELi0EEviiiPT_S1_S1_iiE3Ash;
	add.s32 	%r565, %r564, %r563;
	ld.shared.u32 	%r1056, [%r565];
$L__BB128_119:
	setp.lt.u32 	%p48, %r397, 16;
	@%p48 bra 	$L__BB128_194;
	add.s32 	%r566, %r11, -1;
	and.b32  	%r567, %r566, 15;
	add.s32 	%r568, %r294, %r567;
	shl.b32 	%r569, %r568, 2;
	mov.u32 	%r570, _ZZ9cuda_gemmIiLi256ELi1ELi1ELi256ELi32ELi32ELi32ELi0ELi0EEviiiPT_S1_S1_iiE3Ash;
	add.s32 	%r571, %r570, %r569;
	ld.shared.u32 	%r1055, [%r571];
	bra.uni 	$L__BB128_194;
$L__BB128_121:
	setp.lt.s32 	%p84, %r17, %r397;
	selp.b32 	%r599, 0, %r397, %p84;
	sub.s32 	%r167, %r17, %r599;
	add.s32 	%r600, %r17, 1;
	setp.lt.s32 	%p85, %r600, %r397;
	selp.b32 	%r601, 0, %r397, %p85;
	sub.s32 	%r168, %r600, %r601;
	add.s32 	%r602, %r17, 2;
	setp.lt.s32 	%p86, %r602, %r397;
	selp.b32 	%r603, 0, %r397, %p86;
	sub.s32 	%r169, %r602, %r603;
	add.s32 	%r604, %r17, 3;
	setp.lt.s32 	%p87, %r604, %r397;
	selp.b32 	%r605, 0, %r397, %p87;
	sub.s32 	%r170, %r604, %r605;
	add.s32 	%r606, %r17, 4;
	setp.lt.s32 	%p88, %r606, %r397;
	selp.b32 	%r607, 0, %r397, %p88;
	sub.s32 	%r171, %r606, %r607;
	add.s32 	%r608, %r17, 5;
	setp.lt.s32 	%p89, %r608, %r397;
	selp.b32 	%r609, 0, %r397, %p89;
	sub.s32 	%r172, %r608, %r609;
	add.s32 	%r610, %r17, 6;
	setp.lt.s32 	%p90, %r610, %r397;
	selp.b32 	%r611, 0, %r397, %p90;
	sub.s32 	%r173, %r610, %r611;
	add.s32 	%r612, %r17, 7;
	setp.lt.s32 	%p91, %r612, %r397;
	selp.b32 	%r613, 0, %r397, %p91;
	sub.s32 	%r174, %r612, %r613;
	add.s32 	%r614, %r17, 8;
	setp.lt.s32 	%p92, %r614, %r397;
	selp.b32 	%r615, 0, %r397, %p92;
	sub.s32 	%r175, %r614, %r615;
	add.s32 	%r616, %r17, 9;
	setp.lt.s32 	%p93, %r616, %r397;
	selp.b32 	%r617, 0, %r397, %p93;
	sub.s32 	%r176, %r616, %r617;
	add.s32 	%r618, %r17, 10;
	setp.lt.s32 	%p94, %r618, %r397;
	selp.b32 	%r619, 0, %r397, %p94;
	sub.s32 	%r177, %r618, %r619;
	add.s32 	%r620, %r17, 11;
	setp.lt.s32 	%p95, %r620, %r397;
	selp.b32 	%r621, 0, %r397, %p95;
	sub.s32 	%r178, %r620, %r621;
	add.s32 	%r622, %r17, 12;
	setp.lt.s32 	%p96, %r622, %r397;
	selp.b32 	%r623, 0, %r397, %p96;
	sub.s32 	%r179, %r622, %r623;
	add.s32 	%r624, %r17, 13;
	setp.lt.s32 	%p97, %r624, %r397;
	selp.b32 	%r625, 0, %r397, %p97;
	sub.s32 	%r180, %r624, %r625;
	add.s32 	%r626, %r17, 14;
	setp.lt.s32 	%p98, %r626, %r397;
	selp.b32 	%r627, 0, %r397, %p98;
	sub.s32 	%r181, %r626, %r627;
	add.s32 	%r628, %r17, 15;
	setp.lt.s32 	%p99, %r628, %r397;
	selp.b32 	%r629, 0, %r397, %p99;
	sub.s32 	%r182, %r628, %r629;
	shl.b32 	%r630, %r4, 8;
	sub.s32 	%r183, 8223, %r630;
	mov.b32 	%r1019, 0;
$L__BB128_122:
	setp.lt.s32 	%p100, %r397, 1;
	add.s32 	%r201, %r1019, %r11;
	mad.lo.s32 	%r202, %r201, %r397, %r18;
	@%p100 bra 	$L__BB128_124;
	add.s32 	%r631, %r202, %r17;
	shl.b32 	%r632, %r631, 2;
	mov.u32 	%r633, _ZZ9cuda_gemmIiLi256ELi1ELi1ELi256ELi32ELi32ELi32ELi0ELi0EEviiiPT_S1_S1_iiE3Ash;
	add.s32 	%r634, %r633, %r632;
	ld.shared.u32 	%r1020, [%r634];
$L__BB128_124:
	setp.lt.s32 	%p101, %r397, 2;
	@%p101 bra 	$L__BB128_126;
	add.s32 	%r635, %r11, 1;
	and.b32  	%r636, %r635, 15;
	add.s32 	%r637, %r202, %r636;
	shl.b32 	%r638, %r637, 2;
	mov.u32 	%r639, _ZZ9cuda_gemmIiLi256ELi1ELi1ELi256ELi32ELi32ELi32ELi0ELi0EEviiiPT_S1_S1_iiE3Ash;
	add.s32 	%r640, %r639, %r638;
	ld.shared.u32 	%r1021, [%r640];
$L__BB128_126:
	setp.lt.s32 	%p102, %r397, 3;
	@%p102 bra 	$L__BB128_128;
	add.s32 	%r641, %r11, 2;
	and.b32  	%r642, %r641, 15;
	add.s32 	%r643, %r202, %r642;
	shl.b32 	%r644, %r643, 2;
	mov.u32 	%r645, _ZZ9cuda_gemmIiLi256ELi1ELi1ELi256ELi32ELi32ELi32ELi0ELi0EEviiiPT_S1_S1_iiE3Ash;
	add.s32 	%r646, %r645, %r644;
	ld.shared.u32 	%r1022, [%r646];
$L__BB128_128:
	setp.lt.s32 	%p103, %r397, 4;
	@%p103 bra 	$L__BB128_130;
	add.s32 	%r647, %r11, 3;
	and.b32  	%r648, %r647, 15;
	add.s32 	%r649, %r202, %r648;
	shl.b32 	%r650, %r649, 2;
	mov.u32 	%r651, _ZZ9cuda_gemmIiLi256ELi1ELi1ELi256ELi32ELi32ELi32ELi0ELi0EEviiiPT_S1_S1_iiE3Ash;
	add.s32 	%r652, %r651, %r650;
	ld.shared.u32 	%r1023, [%r652];
$L__BB128_130:
	setp.lt.s32 	%p104, %r397, 5;
	@%p104 bra 	$L__BB128_132;
	add.s32 	%r653, %r11, 4;
	and.b32  	%r654, %r653, 15;
	add.s32 	%r655, %r202, %r654;
	shl.b32 	%r656, %r655, 2;
	mov.u32 	%r657, _ZZ9cuda_gemmIiLi256ELi1ELi1ELi256ELi32ELi32ELi32ELi0ELi0EEviiiPT_S1_S1_iiE3Ash;
	add.s32 	%r658, %r657, %r656;
	ld.shared.u32 	%r1024, [%r658];
$L__BB128_132:
	setp.lt.s32 	%p105, %r397, 6;
	@%p105 bra 	$L__BB128_134;
	add.s32 	%r659, %r11, 5;
	and.b32  	%r660, %r659, 15;
	add.s32 	%r661, %r202, %r660;
	shl.b32 	%r662, %r661, 2;
	mov.u32 	%r663, _ZZ9cuda_gemmIiLi256ELi1ELi1ELi256ELi32ELi32ELi32ELi0ELi0EEviiiPT_S1_S1_iiE3Ash;
	add.s32 	%r664, %r663, %r662;
	ld.shared.u32 	%r1025, [%r664];
$L__BB128_134:
	setp.lt.s32 	%p106, %r397, 7;
	@%p106 bra 	$L__BB128_136;
	add.s32 	%r665, %r11, 6;
	and.b32  	%r666, %r665, 15;
	add.s32 	%r667, %r202, %r666;
	shl.b32 	%r668, %r667, 2;
	mov.u32 	%r669, _ZZ9cuda_gemmIiLi256ELi1ELi1ELi256ELi32ELi32ELi32ELi0ELi0EEviiiPT_S1_S1_iiE3Ash;
	add.s32 	%r670, %r669, %r668;
	ld.shared.u32 	%r1026, [%r670];
$L__BB128_136:
	setp.lt.s32 	%p107, %r397, 8;
	@%p107 bra 	$L__BB128_138;
	add.s32 	%r671, %r11, 7;
	and.b32  	%r672, %r671, 15;
	add.s32 	%r673, %r202, %r672;
	shl.b32 	%r674, %r673, 2;
	mov.u32 	%r675, _ZZ9cuda_gemmIiLi256ELi1ELi1ELi256ELi32ELi32ELi32ELi0ELi0EEviiiPT_S1_S1_iiE3Ash;
	add.s32 	%r676, %r675, %r674;
	ld.shared.u32 	%r1027, [%r676];
$L__BB128_138:
	setp.lt.s32 	%p108, %r397, 9;
	@%p108 bra 	$L__BB128_140;
	xor.b32  	%r677, %r17, 8;
	add.s32 	%r678, %r202, %r677;
	shl.b32 	%r679, %r678, 2;
	mov.u32 	%r680, _ZZ9cuda_gemmIiLi256ELi1ELi1ELi256ELi32ELi32ELi32ELi0ELi0EEviiiPT_S1_S1_iiE3Ash;
	add.s32 	%r681, %r680, %r679;
	ld.shared.u32 	%r1028, [%r681];
$L__BB128_140:
	setp.lt.s32 	%p109, %r397, 10;
	@%p109 bra 	$L__BB128_142;
	add.s32 	%r682, %r11, 9;
	and.b32  	%r683, %r682, 15;
	add.s32 	%r684, %r202, %r683;
	shl.b32 	%r685, %r684, 2;
	mov.u32 	%r686, _ZZ9cuda_gemmIiLi256ELi1ELi1ELi256ELi32ELi32ELi32ELi0ELi0EEviiiPT_S1_S1_iiE3Ash;
	add.s32 	%r687, %r686, %r685;
	ld.shared.u32 	%r1029, [%r687];
$L__BB128_142:
	setp.lt.s32 	%p110, %r397, 11;
	@%p110 bra 	$L__BB128_144;
	add.s32 	%r688, %r11, 10;
	and.b32  	%r689, %r688, 15;
	add.s32 	%r690, %r202, %r689;
	shl.b32 	%r691, %r690, 2;
	mov.u32 	%r692, _ZZ9cuda_gemmIiLi256ELi1ELi1ELi256ELi32ELi32ELi32ELi0ELi0EEviiiPT_S1_S1_iiE3Ash;
	add.s32 	%r693, %r692, %r691;
	ld.shared.u32 	%r1030, [%r693];
$L__BB128_144:
	setp.lt.s32 	%p111, %r397, 12;
	@%p111 bra 	$L__BB128_146;
	add.s32 	%r694, %r11, 11;
	and.b32  	%r695, %r694, 15;
	add.s32 	%r696, %r202, %r695;
	shl.b32 	%r697, %r696, 2;
	mov.u32 	%r698, _ZZ9cuda_gemmIiLi256ELi1ELi1ELi256ELi32ELi32ELi32ELi0ELi0EEviiiPT_S1_S1_iiE3Ash;
	add.s32 	%r699, %r698, %r697;
	ld.shared.u32 	%r1031, [%r699];
$L__BB128_146:
	setp.lt.s32 	%p112, %r397, 13;
	@%p112 bra 	$L__BB128_148;
	add.s32 	%r700, %r11, 12;
	and.b32  	%r701, %r700, 15;
	add.s32 	%r702, %r202, %r701;
	shl.b32 	%r703, %r702, 2;
	mov.u32 	%r704, _ZZ9cuda_gemmIiLi256ELi1ELi1ELi256ELi32ELi32ELi32ELi0ELi0EEviiiPT_S1_S1_iiE3Ash;
	add.s32 	%r705, %r704, %r703;
	ld.shared.u32 	%r1032, [%r705];
$L__BB128_148:
	setp.lt.s32 	%p113, %r397, 14;
	@%p113 bra 	$L__BB128_150;
	add.s32 	%r706, %r11, 13;
	and.b32  	%r707, %r706, 15;
	add.s32 	%r708, %r202, %r707;
	shl.b32 	%r709, %r708, 2;
	mov.u32 	%r710, _ZZ9cuda_gemmIiLi256ELi1ELi1ELi256ELi32ELi32ELi32ELi0ELi0EEviiiPT_S1_S1_iiE3Ash;
	add.s32 	%r711, %r710, %r709;
	ld.shared.u32 	%r1033, [%r711];
$L__BB128_150:
	setp.lt.s32 	%p114, %r397, 15;
	@%p114 bra 	$L__BB128_152;
	add.s32 	%r712, %r11, 14;
	and.b32  	%r713, %r712, 15;
	add.s32 	%r714, %r202, %r713;
	shl.b32 	%r715, %r714, 2;
	mov.u32 	%r716, _ZZ9cuda_gemmIiLi256ELi1ELi1ELi256ELi32ELi32ELi32ELi0ELi0EEviiiPT_S1_S1_iiE3Ash;
	add.s32 	%r717, %r716, %r715;
	ld.shared.u32 	%r1034, [%r717];
$L__BB128_152:
	setp.lt.s32 	%p115, %r397, 16;
	@%p115 bra 	$L__BB128_154;
	add.s32 	%r718, %r11, -1;
	and.b32  	%r719, %r718, 15;
	add.s32 	%r720, %r202, %r719;
	shl.b32 	%r721, %r720, 2;
	mov.u32 	%r722, _ZZ9cuda_gemmIiLi256ELi1ELi1ELi256ELi32ELi32ELi32ELi0ELi0EEviiiPT_S1_S1_iiE3Ash;
	add.s32 	%r723, %r722, %r721;
	ld.shared.u32 	%r1035, [%r723];
$L__BB128_154:
	setp.lt.s32 	%p116, %r12, %r19;
	@%p116 bra 	$L__BB128_156;
$L__BB128_155:
	add.s32 	%r1019, %r1019, %r10;
	setp.lt.s32 	%p153, %r1019, %r9;
	@%p153 bra 	$L__BB128_122;
	bra.uni 	$L__BB128_230;
$L__BB128_156:
	rem.s32 	%r724, %r2, %r397;
	shl.b32 	%r725, %r724, 2;
	mov.u32 	%r726, _ZZ9cuda_gemmIiLi256ELi1ELi1ELi256ELi32ELi32ELi32ELi0ELi0EEviiiPT_S1_S1_iiE11kron_fac_sh;
	add.s32 	%r236, %r726, %r725;
	mov.u32 	%r1036, %r12;
$L__BB128_157:
	mad.lo.s32 	%r728, %r1036, 132, %r236;
	ld.shared.u32 	%r238, [%r728];
	mov.b32 	%r1038, 0;
	@%p100 bra 	$L__BB128_159;
	shfl.sync.idx.b32	%r729|%p118, %r238, %r167, %r20, -1;
	mul.lo.s32 	%r1038, %r729, %r1020;
$L__BB128_159:
	@%p101 bra 	$L__BB128_161;
	shfl.sync.idx.b32	%r730|%p120, %r238, %r168, %r20, -1;
	mad.lo.s32 	%r1038, %r730, %r1021, %r1038;
$L__BB128_161:
	@%p102 bra 	$L__BB128_163;
	shfl.sync.idx.b32	%r731|%p122, %r238, %r169, %r20, -1;
	mad.lo.s32 	%r1038, %r731, %r1022, %r1038;
$L__BB128_163:
	@%p103 bra 	$L__BB128_165;
	shfl.sync.idx.b32	%r732|%p124, %r238, %r170, %r20, -1;
	mad.lo.s32 	%r1038, %r732, %r1023, %r1038;
$L__BB128_165:
	@%p104 bra 	$L__BB128_167;
	shfl.sync.idx.b32	%r733|%p126, %r238, %r171, %r20, -1;
	mad.lo.s32 	%r1038, %r733, %r1024, %r1038;
$L__BB128_167:
	setp.lt.s32 	%p127, %r397, 6;
	@%p127 bra 	$L__BB128_169;
	shfl.sync.idx.b32	%r734|%p128, %r238, %r172, %r20, -1;
	mad.lo.s32 	%r1038, %r734, %r1025, %r1038;
$L__BB128_169:
	setp.lt.s32 	%p129, %r397, 7;
	@%p129 bra 	$L__BB128_171;
	shfl.sync.idx.b32	%r735|%p130, %r238, %r173, %r20, -1;
	mad.lo.s32 	%r1038, %r735, %r1026, %r1038;
$L__BB128_171:
	setp.lt.s32 	%p131, %r397, 8;
	@%p131 bra 	$L__BB128_173;
	shfl.sync.idx.b32	%r736|%p132, %r238, %r174, %r20, -1;
	mad.lo.s32 	%r1038, %r736, %r1027, %r1038;
$L__BB128_173:
	setp.lt.s32 	%p133, %r397, 9;
	@%p133 bra 	$L__BB128_175;
	shfl.sync.idx.b32	%r737|%p134, %r238, %r175, %r20, -1;
	mad.lo.s32 	%r1038, %r737, %r1028, %r1038;
$L__BB128_175:
	setp.lt.s32 	%p135, %r397, 10;
	@%p135 bra 	$L__BB128_177;
	shfl.sync.idx.b32	%r738|%p136, %r238, %r176, %r20, -1;
	mad.lo.s32 	%r1038, %r738, %r1029, %r1038;
$L__BB128_177:
	setp.lt.s32 	%p137, %r397, 11;
	@%p137 bra 	$L__BB128_179;
	shfl.sync.idx.b32	%r739|%p138, %r238, %r177, %r20, -1;
	mad.lo.s32 	%r1038, %r739, %r1030, %r1038;
$L__BB128_179:
	setp.lt.s32 	%p139, %r397, 12;
	@%p139 bra 	$L__BB128_181;
	shfl.sync.idx.b32	%r740|%p140, %r238, %r178, %r20, -1;
	mad.lo.s32 	%r1038, %r740, %r1031, %r1038;
$L__BB128_181:
	setp.lt.s32 	%p141, %r397, 13;
	@%p141 bra 	$L__BB128_183;
	shfl.sync.idx.b32	%r741|%p142, %r238, %r179, %r20, -1;
	mad.lo.s32 	%r1038, %r741, %r1032, %r1038;
$L__BB128_183:
	setp.lt.s32 	%p143, %r397, 14;
	@%p143 bra 	$L__BB128_185;
	shfl.sync.idx.b32	%r742|%p144, %r238, %r180, %r20, -1;
	mad.lo.s32 	%r1038, %r742, %r1033, %r1038;
$L__BB128_185:
	setp.lt.s32 	%p145, %r397, 15;
	@%p145 bra 	$L__BB128_187;
	shfl.sync.idx.b32	%r743|%p146, %r238, %r181, %r20, -1;
	mad.lo.s32 	%r1038, %r743, %r1034, %r1038;
$L__BB128_187:
	setp.lt.s32 	%p147, %r397, 16;
	@%p147 bra 	$L__BB128_189;
	shfl.sync.idx.b32	%r744|%p148, %r238, %r182, %r20, -1;
	mad.lo.s32 	%r1038, %r744, %r1035, %r1038;
$L__BB128_189:
	mov.u32 	%r1052, %r3;
$L__BB128_190:
	shr.u32 	%r272, %r1052, 1;
	shfl.sync.down.b32	%r745|%p149, %r1038, %r272, %r183, -1;
	add.s32 	%r1038, %r745, %r1038;
	setp.gt.u32 	%p150, %r1052, 3;
	mov.u32 	%r1052, %r272;
	@%p150 bra 	$L__BB128_190;
	rem.u32 	%r746, %r2, %r4;
	setp.eq.s32 	%p151, %r746, 0;
	@%p151 bra 	$L__BB128_192;
	bra.uni 	$L__BB128_193;
$L__BB128_192:
	mad.lo.s32 	%r747, %r1036, %r9, %r201;
	shl.b32 	%r748, %r747, 2;
	mov.u32 	%r749, _ZZ9cuda_gemmIiLi256ELi1ELi1ELi256ELi32ELi32ELi32ELi0ELi0EEviiiPT_S1_S1_iiE3Csh;
	add.s32 	%r750, %r749, %r748;
	st.shared.u32 	[%r750], %r1038;
$L__BB128_193:
	add.s32 	%r1036, %r1036, %r14;
	setp.lt.s32 	%p152, %r1036, %r19;
	@%p152 bra 	$L__BB128_157;
	bra.uni 	$L__BB128_155;
$L__BB128_194:
	setp.lt.s32 	%p49, %r12, %r19;
	@%p49 bra 	$L__BB128_195;
	bra.uni 	$L__BB128_229;
$L__BB128_195:
	rem.u32 	%r572, %r2, %r397;
	shl.b32 	%r573, %r572, 2;
	mov.u32 	%r574, _ZZ9cuda_gemmIiLi256ELi1ELi1ELi256ELi32ELi32ELi32ELi0ELi0EEviiiPT_S1_S1_iiE11kron_fac_sh;
	add.s32 	%r295, %r574, %r573;
	mov.u32 	%r1088, %r12;
$L__BB128_196:
	mad.lo.s32 	%r576, %r1088, 132, %r295;
	ld.shared.u32 	%r329, [%r576];
	mov.b32 	%r1090, 0;
	@%p33 bra 	$L__BB128_198;
	shfl.sync.idx.b32	%r577|%p51, %r329, %r151, %r20, -1;
	mul.lo.s32 	%r1090, %r577, %r1072;
$L__BB128_198:
	@%p34 bra 	$L__BB128_200;
	shfl.sync.idx.b32	%r578|%p53, %r329, %r152, %r20, -1;
	mad.lo.s32 	%r1090, %r578, %r1069, %r1090;
$L__BB128_200:
	@%p35 bra 	$L__BB128_202;
	shfl.sync.idx.b32	%r579|%p55, %r329, %r153, %r20, -1;
	mad.lo.s32 	%r1090, %r579, %r1068, %r1090;
$L__BB128_202:
	@%p36 bra 	$L__BB128_204;
	shfl.sync.idx.b32	%r580|%p57, %r329, %r154, %r20, -1;
	mad.lo.s32 	%r1090, %r580, %r1067, %r1090;
$L__BB128_204:
	@%p37 bra 	$L__BB128_206;
	shfl.sync.idx.b32	%r581|%p59, %r329, %r155, %r20, -1;
	mad.lo.s32 	%r1090, %r581, %r1066, %r1090;
$L__BB128_206:
	@%p38 bra 	$L__BB128_208;
	shfl.sync.idx.b32	%r582|%p61, %r329, %r156, %r20, -1;
	mad.lo.s32 	%r1090, %r582, %r1065, %r1090;
$L__BB128_208:
	setp.lt.u32 	%p62, %r397, 7;
	@%p62 bra 	$L__BB128_210;
	shfl.sync.idx.b32	%r583|%p63, %r329, %r157, %r20, -1;
	mad.lo.s32 	%r1090, %r583, %r1064, %r1090;
$L__BB128_210:
	setp.lt.u32 	%p64, %r397, 8;
	@%p64 bra 	$L__BB128_212;
	shfl.sync.idx.b32	%r584|%p65, %r329, %r158, %r20, -1;
	mad.lo.s32 	%r1090, %r584, %r1063, %r1090;
$L__BB128_212:
	setp.lt.u32 	%p66, %r397, 9;
	@%p66 bra 	$L__BB128_214;
	shfl.sync.idx.b32	%r585|%p67, %r329, %r159, %r20, -1;
	mad.lo.s32 	%r1090, %r585, %r1062, %r1090;
$L__BB128_214:
	setp.lt.u32 	%p68, %r397, 10;
	@%p68 bra 	$L__BB128_216;
	shfl.sync.idx.b32	%r586|%p69, %r329, %r160, %r20, -1;
	mad.lo.s32 	%r1090, %r586, %r1061, %r1090;
$L__BB128_216:
	setp.lt.u32 	%p70, %r397, 11;
	@%p70 bra 	$L__BB128_218;
	shfl.sync.idx.b32	%r587|%p71, %r329, %r161, %r20, -1;
	mad.lo.s32 	%r1090, %r587, %r1060, %r1090;
$L__BB128_218:
	setp.lt.u32 	%p72, %r397, 12;
	@%p72 bra 	$L__BB128_220;
	shfl.sync.idx.b32	%r588|%p73, %r329, %r162, %r20, -1;
	mad.lo.s32 	%r1090, %r588, %r1059, %r1090;
$L__BB128_220:
	setp.lt.u32 	%p74, %r397, 13;
	@%p74 bra 	$L__BB128_222;
	shfl.sync.idx.b32	%r589|%p75, %r329, %r163, %r20, -1;
	mad.lo.s32 	%r1090, %r589, %r1058, %r1090;
$L__BB128_222:
	setp.lt.u32 	%p76, %r397, 14;
	@%p76 bra 	$L__BB128_224;
	shfl.sync.idx.b32	%r590|%p77, %r329, %r164, %r20, -1;
	mad.lo.s32 	%r1090, %r590, %r1057, %r1090;
$L__BB128_224:
	setp.lt.u32 	%p78, %r397, 15;
	@%p78 bra 	$L__BB128_226;
	shfl.sync.idx.b32	%r591|%p79, %r329, %r165, %r20, -1;
	mad.lo.s32 	%r1090, %r591, %r1056, %r1090;
$L__BB128_226:
	setp.lt.u32 	%p80, %r397, 16;
	@%p80 bra 	$L__BB128_228;
	shfl.sync.idx.b32	%r592|%p81, %r329, %r166, %r20, -1;
	mad.lo.s32 	%r1090, %r592, %r1055, %r1090;
$L__BB128_228:
	mad.lo.s32 	%r593, %r1088, %r9, %r293;
	shl.b32 	%r594, %r593, 2;
	mov.u32 	%r595, _ZZ9cuda_gemmIiLi256ELi1ELi1ELi256ELi32ELi32ELi32ELi0ELi0EEviiiPT_S1_S1_iiE3Csh;
	add.s32 	%r596, %r595, %r594;
	st.shared.u32 	[%r596], %r1090;
	add.s32 	%r1088, %r1088, %r14;
	setp.lt.s32 	%p82, %r1088, %r19;
	@%p82 bra 	$L__BB128_196;
$L__BB128_229:
	add.s32 	%r1071, %r1071, %r10;
	setp.lt.s32 	%p83, %r1071, %r9;
	@%p83 bra 	$L__BB128_89;
$L__BB128_230:
	ld.param.u32 	%r943, [_Z9cuda_gemmIiLi256ELi1ELi1ELi256ELi32ELi32ELi32ELi0ELi0EEviiiPT_S1_S1_ii_param_1];
	and.b32  	%r900, %r22, 3;
	setp.eq.s32 	%p221, %r900, 3;
	bar.sync 	0;
	mul.lo.s32 	%r901, %r9, %r16;
	mad.lo.s32 	%r364, %r15, %r943, %r901;
	div.s32 	%r365, %r395, %r397;
	@%p221 bra 	$L__BB128_233;
	shl.b32 	%r902, %r1108, 2;
	mov.u32 	%r903, _ZZ9cuda_gemmIiLi256ELi1ELi1ELi256ELi32ELi32ELi32ELi0ELi0EEviiiPT_S1_S1_iiE3Csh;
	add.s32 	%r1106, %r903, %r902;
	shl.b32 	%r367, %r13, 2;
	neg.s32 	%r1105, %r23;
$L__BB128_232:
	.pragma "nounroll";
	div.s32 	%r904, %r1108, %r9;
	mad.lo.s32 	%r905, %r365, %r904, %r364;
	mul.lo.s32 	%r906, %r904, %r9;
	sub.s32 	%r907, %r1108, %r906;
	add.s32 	%r908, %r905, %r907;
	ld.shared.u32 	%r909, [%r1106];
	mul.wide.s32 	%rd17, %r908, 4;
	add.s64 	%rd18, %rd2, %rd17;
	st.global.u32 	[%rd18], %r909;
	add.s32 	%r1108, %r1108, %r13;
	add.s32 	%r1106, %r1106, %r367;
	add.s32 	%r1105, %r1105, 1;
	setp.ne.s32 	%p222, %r1105, 0;
	@%p222 bra 	$L__BB128_232;
$L__BB128_233:
	setp.lt.u32 	%p223, %r22, 3;
	@%p223 bra 	$L__BB128_236;
	shl.b32 	%r910, %r13, 1;
	add.s32 	%r1112, %r1108, %r910;
	shl.b32 	%r377, %r13, 2;
	mad.lo.s32 	%r1111, %r13, 3, %r1108;
	add.s32 	%r1110, %r13, %r1108;
	shl.b32 	%r911, %r1108, 2;
	mov.u32 	%r912, _ZZ9cuda_gemmIiLi256ELi1ELi1ELi256ELi32ELi32ELi32ELi0ELi0EEviiiPT_S1_S1_iiE3Csh;
	add.s32 	%r1109, %r912, %r911;
	shl.b32 	%r381, %r13, 4;
	shl.b32 	%r382, %r13, 3;
	mul.lo.s32 	%r383, %r13, 12;
$L__BB128_235:
	div.s32 	%r913, %r1108, %r9;
	mad.lo.s32 	%r914, %r365, %r913, %r364;
	mul.lo.s32 	%r915, %r913, %r9;
	sub.s32 	%r916, %r1108, %r915;
	add.s32 	%r917, %r914, %r916;
	ld.shared.u32 	%r918, [%r1109];
	mul.wide.s32 	%rd19, %r917, 4;
	add.s64 	%rd20, %rd2, %rd19;
	st.global.u32 	[%rd20], %r918;
	add.s32 	%r919, %r1108, %r13;
	div.s32 	%r920, %r1110, %r9;
	mad.lo.s32 	%r921, %r365, %r920, %r364;
	mul.lo.s32 	%r922, %r920, %r9;
	sub.s32 	%r923, %r1110, %r922;
	add.s32 	%r924, %r921, %r923;
	add.s32 	%r925, %r1109, %r377;
	ld.shared.u32 	%r926, [%r925];
	mul.wide.s32 	%rd21, %r924, 4;
	add.s64 	%rd22, %rd2, %rd21;
	st.global.u32 	[%rd22], %r926;
	add.s32 	%r927, %r919, %r13;
	div.s32 	%r928, %r1112, %r9;
	mad.lo.s32 	%r929, %r365, %r928, %r364;
	mul.lo.s32 	%r930, %r928, %r9;
	sub.s32 	%r931, %r1112, %r930;
	add.s32 	%r932, %r929, %r931;
	add.s32 	%r933, %r1109, %r382;
	ld.shared.u32 	%r934, [%r933];
	mul.wide.s32 	%rd23, %r932, 4;
	add.s64 	%rd24, %rd2, %rd23;
	st.global.u32 	[%rd24], %r934;
	add.s32 	%r935, %r927, %r13;
	div.s32 	%r936, %r1111, %r9;
	mad.lo.s32 	%r937, %r365, %r936, %r364;
	mul.lo.s32 	%r938, %r936, %r9;
	sub.s32 	%r939, %r1111, %r938;
	add.s32 	%r940, %r937, %r939;
	add.s32 	%r941, %r1109, %r383;
	ld.shared.u32 	%r942, [%r941];
	mul.wide.s32 	%rd25, %r940, 4;
	add.s64 	%rd26, %rd2, %rd25;
	st.global.u32 	[%rd26], %r942;
	add.s32 	%r1108, %r935, %r13;
	add.s32 	%r1112, %r1112, %r377;
	add.s32 	%r1111, %r1111, %r377;
	add.s32 	%r1110, %r1110, %r377;
	add.s32 	%r1109, %r1109, %r381;
	setp.lt.u32 	%p224, %r1108, 256;
	@%p224 bra 	$L__BB128_235;
$L__BB128_236:
	ret;

}
	// .globl	_Z9cuda_gemmIiLi256ELi1ELi1ELi256ELi32ELi32ELi32ELi0ELi1EEviiiPT_S1_S1_ii
.visible .entry _Z9cuda_gemmIiLi256ELi1ELi1ELi256ELi32ELi32ELi32ELi0ELi1EEviiiPT_S1_S1_ii(
	.param .u32 _Z9cuda_gemmIiLi256ELi1ELi1ELi256ELi32ELi32ELi32ELi0ELi1EEviiiPT_S1_S1_ii_param_0,
	.param .u32 _Z9cuda_gemmIiLi256ELi1ELi1ELi256ELi32ELi32ELi32ELi0ELi1EEviiiPT_S1_S1_ii_param_1,
	.param .u32 _Z9cuda_gemmIiLi256ELi1ELi1ELi256ELi32ELi32ELi32ELi0ELi1EEviiiPT_S1_S1_ii_param_2,
	.param .u64 .ptr .align 1 _Z9cuda_gemmIiLi256ELi1ELi1ELi256ELi32ELi32ELi32ELi0ELi1EEviiiPT_S1_S1_ii_param_3,
	.param .u64 .ptr .align 1 _Z9cuda_gemmIiLi256ELi1ELi1ELi256ELi32ELi32ELi32ELi0ELi1EEviiiPT_S1_S1_ii_param_4,
	.param .u64 .ptr .align 1 _Z9cuda_gemmIiLi256ELi1ELi1ELi256ELi32ELi32ELi32ELi0ELi1EEviiiPT_S1_S1_ii_param_5,
	.param .u32 _Z9cuda_gemmIiLi256ELi1ELi1ELi256ELi32ELi32ELi32ELi0ELi1EEviiiPT_S1_S1_ii_param_6,
	.param .u32 _Z9cuda_gemmIiLi256ELi1ELi1ELi256ELi32ELi32ELi32ELi0ELi1EEviiiPT_S1_S1_ii_param_7
)
.maxntid 256
{
	.reg .pred 	%p<37>;
	.reg .b16 	%rs<6>;
	.reg .b32 	%r<366>;
	.reg .b64 	%rd<41>;
	// demoted variable
	.shared .align 128 .b8 _ZZ9cuda_gemmIiLi256ELi1ELi1ELi256ELi32ELi32ELi32ELi0ELi1EEviiiPT_S1_S1_iiE11kron_fac_sh[4224];
	// demoted variable
	.shared .align 128 .b8 _ZZ9cuda_gemmIiLi256ELi1ELi1ELi256ELi32ELi32ELi32ELi0ELi1EEviiiPT_S1_S1_iiE3Ash[1024];
	// demoted variable
	.shared .align 128 .b8 _ZZ9cuda_gemmIiLi256ELi1ELi1ELi256ELi32ELi32ELi32ELi0ELi1EEviiiPT_S1_S1_iiE3Csh[1024];
	ld.param.u32 	%r127, [_Z9cuda_gemmIiLi256ELi1ELi1ELi256ELi32ELi32ELi32ELi0ELi1EEviiiPT_S1_S1_ii_param_2];
	ld.param.u64 	%rd8, [_Z9cuda_gemmIiLi256ELi1ELi1ELi256ELi32ELi32ELi32ELi0ELi1EEviiiPT_S1_S1_ii_param_3];
	ld.param.u64 	%rd9, [_Z9cuda_gemmIiLi256ELi1ELi1ELi256ELi32ELi32ELi32ELi0ELi1EEviiiPT_S1_S1_ii_param_4];
	cvta.to.global.u64 	%rd1, %rd9;
	cvta.to.global.u64 	%rd2, %rd8;
	mov.u32 	%r360, %tid.x;
	mov.u32 	%r2, %ntid.x;
	add.s32 	%r3, %r360, %r2;
	cvt.u16.u32 	%rs2, %r3;
	xor.b16  	%rs3, %rs2, 1023;
	cvt.u16.u32 	%rs4, %r2;
	div.u16 	%rs5, %rs3, %rs4;
	and.b16  	%rs1, %rs5, 3;
	setp.eq.s16 	%p1, %rs1, 2;
	mov.u32 	%r339, %r360;
	@%p1 bra 	$L__BB129_3;
	cvt.u32.u16 	%r4, %rs1;
	mov.b32 	%r338, 0;
	mov.u32 	%r339, %r360;
$L__BB129_2:
	.pragma "nounroll";
	mul.wide.u32 	%rd10, %r339, 4;
	add.s64 	%rd11, %rd1, %rd10;
	ld.global.u32 	%r129, [%rd11];
	and.b32  	%r130, %r339, 31;
	mov.u32 	%r131, _ZZ9cuda_gemmIiLi256ELi1ELi1ELi256ELi32ELi32ELi32ELi0ELi1EEviiiPT_S1_S1_iiE11kron_fac_sh;
	mad.lo.s32 	%r132, %r130, 132, %r131;
	shr.u32 	%r133, %r339, 3;
	and.b32  	%r134, %r133, 536870908;
	add.s32 	%r135, %r132, %r134;
	st.shared.u32 	[%r135], %r129;
	add.s32 	%r339, %r339, %r2;
	add.s32 	%r338, %r338, 1;
	xor.b32  	%r136, %r338, %r4;
	setp.ne.s32 	%p2, %r136, 2;
	@%p2 bra 	$L__BB129_2;
$L__BB129_3:
	shl.b32 	%r10, %r2, 1;
	add.s32 	%r342, %r339, %r10;
	shl.b32 	%r12, %r2, 2;
	mul.lo.s32 	%r13, %r2, 3;
	add.s32 	%r341, %r339, %r13;
	add.s32 	%r340, %r2, %r339;
$L__BB129_4:
	mul.wide.u32 	%rd12, %r339, 4;
	add.s64 	%rd13, %rd1, %rd12;
	ld.global.u32 	%r137, [%rd13];
	and.b32  	%r138, %r339, 31;
	mov.u32 	%r139, _ZZ9cuda_gemmIiLi256ELi1ELi1ELi256ELi32ELi32ELi32ELi0ELi1EEviiiPT_S1_S1_iiE11kron_fac_sh;
	mad.lo.s32 	%r140, %r138, 132, %r139;
	shr.u32 	%r141, %r339, 3;
	and.b32  	%r142, %r141, 536870908;
	add.s32 	%r143, %r140, %r142;
	st.shared.u32 	[%r143], %r137;
	add.s32 	%r144, %r339, %r2;
	mul.wide.u32 	%rd14, %r340, 4;
	add.s64 	%rd15, %rd1, %rd14;
	ld.global.u32 	%r145, [%rd15];
	and.b32  	%r146, %r340, 31;
	mad.lo.s32 	%r147, %r146, 132, %r139;
	shr.u32 	%r148, %r340, 3;
	and.b32  	%r149, %r148, 536870908;
	add.s32 	%r150, %r147, %r149;
	st.shared.u32 	[%r150], %r145;
	add.s32 	%r151, %r144, %r2;
	mul.wide.u32 	%rd16, %r342, 4;
	add.s64 	%rd17, %rd1, %rd16;
	ld.global.u32 	%r152, [%rd17];
	and.b32  	%r153, %r342, 31;
	mad.lo.s32 	%r154, %r153, 132, %r139;
	shr.u32 	%r155, %r342, 3;
	and.b32  	%r156, %r155, 536870908;
	add.s32 	%r157, %r154, %r156;
	st.shared.u32 	[%r157], %r152;
	add.s32 	%r158, %r151, %r2;
	mul.wide.u32 	%rd18, %r341, 4;
	add.s64 	%rd19, %rd1, %rd18;
	ld.global.u32 	%r159, [%rd19];
	and.b32  	%r160, %r341, 31;
	mad.lo.s32 	%r161, %r160, 132, %r139;
	shr.u32 	%r162, %r341, 3;
	and.b32  	%r163, %r162, 536870908;
	add.s32 	%r164, %r161, %r163;
	st.shared.u32 	[%r164], %r159;
	add.s32 	%r339, %r158, %r2;
	add.s32 	%r342, %r342, %r12;
	add.s32 	%r341, %r341, %r12;
	add.s32 	%r340, %r340, %r12;
	setp.lt.u32 	%p3, %r339, 1024;
	@%p3 bra 	$L__BB129_4;
	mov.u32 	%r24, %ctaid.y;
	mov.u32 	%r165, %nctaid.y;
	setp.ge.u32 	%p4, %r24, %r165;
	@%p4 bra 	$L__BB129_28;
	mov.u32 	%r25, %ctaid.x;
	shr.s32 	%r166, %r127, 31;
	shr.u32 	%r167, %r166, 27;
	add.s32 	%r168, %r127, %r167;
	shr.s32 	%r26, %r168, 5;
	shl.b32 	%r27, %r25, 8;
	mul.lo.s32 	%r28, %r24, %r127;
	max.u32 	%r169, %r3, 256;
	setp.lt.u32 	%p5, %r3, 256;
	selp.u32 	%r170, 1, 0, %p5;
	add.s32 	%r171, %r3, %r170;
	sub.s32 	%r172, %r169, %r171;
	div.u32 	%r173, %r172, %r2;
	add.s32 	%r29, %r173, %r170;
	add.s32 	%r174, %r29, 1;
	and.b32  	%r30, %r174, 3;
	and.b32  	%r31, %r29, 3;
	setp.eq.s32 	%p6, %r31, 3;
	mov.u32 	%r350, %r360;
	@%p6 bra 	$L__BB129_9;
	shl.b32 	%r175, %r360, 2;
	mov.u32 	%r176, _ZZ9cuda_gemmIiLi256ELi1ELi1ELi256ELi32ELi32ELi32ELi0ELi1EEviiiPT_S1_S1_iiE3Ash;
	add.s32 	%r346, %r176, %r175;
	add.s32 	%r177, %r360, %r28;
	add.s32 	%r345, %r177, %r27;
	neg.s32 	%r344, %r30;
	mad.lo.s32 	%r350, %r2, %r30, %r360;
$L__BB129_8:
	.pragma "nounroll";
	mul.wide.s32 	%rd20, %r345, 4;
	add.s64 	%rd21, %rd2, %rd20;
	ld.global.u32 	%r178, [%rd21];
	st.shared.u32 	[%r346], %r178;
	add.s32 	%r346, %r346, %r12;
	add.s32 	%r345, %r345, %r2;
	add.s32 	%r344, %r344, 1;
	setp.ne.s32 	%p7, %r344, 0;
	@%p7 bra 	$L__BB129_8;
$L__BB129_9:
	setp.lt.u32 	%p8, %r29, 3;
	@%p8 bra 	$L__BB129_12;
	shl.b32 	%r179, %r350, 2;
	mov.u32 	%r180, _ZZ9cuda_gemmIiLi256ELi1ELi1ELi256ELi32ELi32ELi32ELi0ELi1EEviiiPT_S1_S1_iiE3Ash;
	add.s32 	%r349, %r180, %r179;
	shl.b32 	%r44, %r2, 4;
	shl.b32 	%r45, %r2, 3;
	mul.lo.s32 	%r46, %r2, 12;
	mul.wide.u32 	%rd22, %r2, 4;
	add.s64 	%rd3, %rd2, %rd22;
	add.s32 	%r181, %r350, %r28;
	add.s32 	%r348, %r181, %r27;
	mul.wide.u32 	%rd23, %r2, 8;
	add.s64 	%rd4, %rd2, %rd23;
	mul.wide.u32 	%rd24, %r2, 12;
	add.s64 	%rd5, %rd2, %rd24;
$L__BB129_11:
	mul.wide.s32 	%rd25, %r348, 4;
	add.s64 	%rd26, %rd3, %rd25;
	add.s64 	%rd27, %rd4, %rd25;
	add.s64 	%rd28, %rd5, %rd25;
	add.s64 	%rd29, %rd2, %rd25;
	ld.global.u32 	%r182, [%rd29];
	st.shared.u32 	[%r349], %r182;
	ld.global.u32 	%r183, [%rd26];
	add.s32 	%r184, %r349, %r12;
	st.shared.u32 	[%r184], %r183;
	ld.global.u32 	%r185, [%rd27];
	add.s32 	%r186, %r349, %r45;
	st.shared.u32 	[%r186], %r185;
	ld.global.u32 	%r187, [%rd28];
	add.s32 	%r188, %r349, %r46;
	st.shared.u32 	[%r188], %r187;
	add.s32 	%r350, %r350, %r12;
	add.s32 	%r349, %r349, %r44;
	add.s32 	%r348, %r348, %r12;
	setp.lt.u32 	%p9, %r350, 256;
	@%p9 bra 	$L__BB129_11;
$L__BB129_12:
	setp.eq.s32 	%p10, %r31, 3;
	mov.u32 	%r355, %r360;
	@%p10 bra 	$L__BB129_15;
	shl.b32 	%r189, %r360, 2;
	mov.u32 	%r190, _ZZ9cuda_gemmIiLi256ELi1ELi1ELi256ELi32ELi32ELi32ELi0ELi1EEviiiPT_S1_S1_iiE3Csh;
	add.s32 	%r352, %r190, %r189;
	neg.s32 	%r351, %r30;
	mad.lo.s32 	%r355, %r2, %r30, %r360;
$L__BB129_14:
	.pragma "nounroll";
	mov.b32 	%r191, 0;
	st.shared.u32 	[%r352], %r191;
	add.s32 	%r352, %r352, %r12;
	add.s32 	%r351, %r351, 1;
	setp.ne.s32 	%p11, %r351, 0;
	@%p11 bra 	$L__BB129_14;
$L__BB129_15:
	setp.lt.u32 	%p12, %r29, 3;
	@%p12 bra 	$L__BB129_18;
	shl.b32 	%r192, %r355, 2;
	mov.u32 	%r193, _ZZ9cuda_gemmIiLi256ELi1ELi1ELi256ELi32ELi32ELi32ELi0ELi1EEviiiPT_S1_S1_iiE3Csh;
	add.s32 	%r354, %r193, %r192;
	shl.b32 	%r63, %r2, 4;
	shl.b32 	%r64, %r2, 3;
	mul.lo.s32 	%r65, %r2, 12;
$L__BB129_17:
	mov.b32 	%r194, 0;
	st.shared.u32 	[%r354], %r194;
	add.s32 	%r195, %r354, %r12;
	st.shared.u32 	[%r195], %r194;
	add.s32 	%r196, %r354, %r64;
	st.shared.u32 	[%r196], %r194;
	add.s32 	%r197, %r354, %r65;
	st.shared.u32 	[%r197], %r194;
	add.s32 	%r355, %r355, %r12;
	add.s32 	%r354, %r354, %r63;
	setp.lt.u32 	%p13, %r355, 256;
	@%p13 bra 	$L__BB129_17;
$L__BB129_18:
	shl.b32 	%r198, %r360, 4;
	and.b32  	%r199, %r198, 16;
	shr.u32 	%r200, %r360, 1;
	and.b32  	%r70, %r200, 7;
	and.b32  	%r201, %r198, 240;
	bar.sync 	0;
	or.b32  	%r202, %r201, %r70;
	shl.b32 	%r203, %r202, 2;
	mov.u32 	%r204, _ZZ9cuda_gemmIiLi256ELi1ELi1ELi256ELi32ELi32ELi32ELi0ELi1EEviiiPT_S1_S1_iiE3Ash;
	add.s32 	%r205, %r204, %r203;
	ld.shared.u32 	%r71, [%r205];
	ld.shared.u32 	%r72, [%r205+4];
	ld.shared.u32 	%r73, [%r205+8];
	ld.shared.u32 	%r74, [%r205+12];
	ld.shared.u32 	%r75, [%r205+16];
	ld.shared.u32 	%r76, [%r205+20];
	ld.shared.u32 	%r77, [%r205+24];
	ld.shared.u32 	%r78, [%r205+28];
	ld.shared.u32 	%r79, [%r205+32];
	add.s32 	%r206, %r70, 9;
	and.b32  	%r207, %r206, 15;
	or.b32  	%r208, %r201, %r207;
	shl.b32 	%r209, %r208, 2;
	add.s32 	%r210, %r204, %r209;
	ld.shared.u32 	%r80, [%r210];
	add.s32 	%r211, %r70, 10;
	and.b32  	%r212, %r211, 15;
	or.b32  	%r213, %r201, %r212;
	shl.b32 	%r214, %r213, 2;
	add.s32 	%r215, %r204, %r214;
	ld.shared.u32 	%r81, [%r215];
	add.s32 	%r216, %r70, 11;
	and.b32  	%r217, %r216, 15;
	or.b32  	%r218, %r201, %r217;
	shl.b32 	%r219, %r218, 2;
	add.s32 	%r220, %r204, %r219;
	ld.shared.u32 	%r82, [%r220];
	add.s32 	%r221, %r70, 12;
	and.b32  	%r222, %r221, 15;
	or.b32  	%r223, %r201, %r222;
	shl.b32 	%r224, %r223, 2;
	add.s32 	%r225, %r204, %r224;
	ld.shared.u32 	%r83, [%r225];
	add.s32 	%r226, %r70, 13;
	and.b32  	%r227, %r226, 15;
	or.b32  	%r228, %r201, %r227;
	shl.b32 	%r229, %r228, 2;
	add.s32 	%r230, %r204, %r229;
	ld.shared.u32 	%r84, [%r230];
	add.s32 	%r231, %r70, 14;
	and.b32  	%r232, %r231, 15;
	or.b32  	%r233, %r201, %r232;
	shl.b32 	%r234, %r233, 2;
	add.s32 	%r235, %r204, %r234;
	ld.shared.u32 	%r85, [%r235];
	add.s32 	%r236, %r70, -1;
	and.b32  	%r237, %r236, 15;
	or.b32  	%r238, %r201, %r237;
	shl.b32 	%r239, %r238, 2;
	add.s32 	%r240, %r204, %r239;
	ld.shared.u32 	%r86, [%r240];
	mad.lo.s32 	%r87, %r70, -31, %r201;
	or.b32  	%r88, %r207, %r199;
	or.b32  	%r89, %r212, %r199;
	or.b32  	%r90, %r217, %r199;
	or.b32  	%r91, %r222, %r199;
	or.b32  	%r92, %r227, %r199;
	or.b32  	%r93, %r232, %r199;
	or.b32  	%r94, %r237, %r199;
	shr.u32 	%r356, %r360, 4;
$L__BB129_19:
	and.b32  	%r241, %r360, 1;
	setp.eq.b32 	%p14, %r241, 1;
	shl.b32 	%r242, %r360, 2;
	and.b32  	%r243, %r242, 124;
	mov.u32 	%r244, _ZZ9cuda_gemmIiLi256ELi1ELi1ELi256ELi32ELi32ELi32ELi0ELi1EEviiiPT_S1_S1_iiE11kron_fac_sh;
	add.s32 	%r245, %r244, %r243;
	mad.lo.s32 	%r246, %r356, 132, %r245;
	ld.shared.u32 	%r247, [%r246];
	shfl.sync.idx.b32	%r248|%p15, %r247, %r87, 31, -1;
	mul.lo.s32 	%r249, %r248, %r71;
	add.s32 	%r250, %r87, 1;
	shfl.sync.idx.b32	%r251|%p16, %r247, %r250, 31, -1;
	mad.lo.s32 	%r252, %r251, %r72, %r249;
	add.s32 	%r253, %r87, 2;
	shfl.sync.idx.b32	%r254|%p17, %r247, %r253, 31, -1;
	mad.lo.s32 	%r255, %r254, %r73, %r252;
	add.s32 	%r256, %r87, 3;
	shfl.sync.idx.b32	%r257|%p18, %r247, %r256, 31, -1;
	mad.lo.s32 	%r258, %r257, %r74, %r255;
	add.s32 	%r259, %r87, 4;
	shfl.sync.idx.b32	%r260|%p19, %r247, %r259, 31, -1;
	mad.lo.s32 	%r261, %r260, %r75, %r258;
	add.s32 	%r262, %r87, 5;
	shfl.sync.idx.b32	%r263|%p20, %r247, %r262, 31, -1;
	mad.lo.s32 	%r264, %r263, %r76, %r261;
	add.s32 	%r265, %r87, 6;
	shfl.sync.idx.b32	%r266|%p21, %r247, %r265, 31, -1;
	mad.lo.s32 	%r267, %r266, %r77, %r264;
	add.s32 	%r268, %r87, 7;
	shfl.sync.idx.b32	%r269|%p22, %r247, %r268, 31, -1;
	mad.lo.s32 	%r270, %r269, %r78, %r267;
	shl.b32 	%r271, %r360, 4;
	and.b32  	%r272, %r271, 16;
	or.b32  	%r273, %r272, %r70;
	or.b32  	%r274, %r273, 8;
	shfl.sync.idx.b32	%r275|%p23, %r247, %r274, 31, -1;
	mad.lo.s32 	%r276, %r275, %r79, %r270;
	shfl.sync.idx.b32	%r277|%p24, %r247, %r88, 31, -1;
	mad.lo.s32 	%r278, %r277, %r80, %r276;
	shfl.sync.idx.b32	%r279|%p25, %r247, %r89, 31, -1;
	mad.lo.s32 	%r280, %r279, %r81, %r278;
	shfl.sync.idx.b32	%r281|%p26, %r247, %r90, 31, -1;
	mad.lo.s32 	%r282, %r281, %r82, %r280;
	shfl.sync.idx.b32	%r283|%p27, %r247, %r91, 31, -1;
	mad.lo.s32 	%r284, %r283, %r83, %r282;
	shfl.sync.idx.b32	%r285|%p28, %r247, %r92, 31, -1;
	mad.lo.s32 	%r286, %r285, %r84, %r284;
	shfl.sync.idx.b32	%r287|%p29, %r247, %r93, 31, -1;
	mad.lo.s32 	%r288, %r287, %r85, %r286;
	shfl.sync.idx.b32	%r289|%p30, %r247, %r94, 31, -1;
	mad.lo.s32 	%r290, %r289, %r86, %r288;
	shfl.sync.down.b32	%r291|%p31, %r290, 1, 7711, -1;
	add.s32 	%r97, %r291, %r290;
	@%p14 bra 	$L__BB129_21;
	shl.b32 	%r292, %r70, 2;
	shl.b32 	%r293, %r356, 5;
	or.b32  	%r294, %r293, %r292;
	mov.u32 	%r295, _ZZ9cuda_gemmIiLi256ELi1ELi1ELi256ELi32ELi32ELi32ELi0ELi1EEviiiPT_S1_S1_iiE3Csh;
	add.s32 	%r296, %r295, %r294;
	st.shared.u32 	[%r296], %r97;
$L__BB129_21:
	shr.u32 	%r297, %r2, 4;
	add.s32 	%r356, %r356, %r297;
	setp.lt.u32 	%p32, %r356, 32;
	@%p32 bra 	$L__BB129_19;
	ld.param.u64 	%rd40, [_Z9cuda_gemmIiLi256ELi1ELi1ELi256ELi32ELi32ELi32ELi0ELi1EEviiiPT_S1_S1_ii_param_5];
	ld.param.u32 	%r336, [_Z9cuda_gemmIiLi256ELi1ELi1ELi256ELi32ELi32ELi32ELi0ELi1EEviiiPT_S1_S1_ii_param_1];
	cvta.to.global.u64 	%rd6, %rd40;
	setp.eq.s32 	%p33, %r31, 3;
	bar.sync 	0;
	shl.b32 	%r298, %r25, 3;
	mad.lo.s32 	%r99, %r24, %r336, %r298;
	@%p33 bra 	$L__BB129_25;
	shl.b32 	%r299, %r360, 2;
	mov.u32 	%r300, _ZZ9cuda_gemmIiLi256ELi1ELi1ELi256ELi32ELi32ELi32ELi0ELi1EEviiiPT_S1_S1_iiE3Csh;
	add.s32 	%r358, %r300, %r299;
	add.s32 	%r301, %r29, 1;
	and.b32  	%r302, %r301, 3;
	neg.s32 	%r357, %r302;
$L__BB129_24:
	.pragma "nounroll";
	shr.u32 	%r303, %r360, 3;
	and.b32  	%r304, %r360, 7;
	add.s32 	%r305, %r99, %r304;
	mad.lo.s32 	%r306, %r303, %r26, %r305;
	ld.shared.u32 	%r307, [%r358];
	mul.wide.s32 	%rd30, %r306, 4;
	add.s64 	%rd31, %rd6, %rd30;
	st.global.u32 	[%rd31], %r307;
	add.s32 	%r360, %r360, %r2;
	add.s32 	%r358, %r358, %r12;
	add.s32 	%r357, %r357, 1;
	setp.ne.s32 	%p34, %r357, 0;
	@%p34 bra 	$L__BB129_24;
$L__BB129_25:
	setp.lt.u32 	%p35, %r29, 3;
	@%p35 bra 	$L__BB129_28;
	add.s32 	%r364, %r360, %r10;
	add.s32 	%r363, %r360, %r13;
	add.s32 	%r362, %r2, %r360;
	shl.b32 	%r308, %r360, 2;
	mov.u32 	%r309, _ZZ9cuda_gemmIiLi256ELi1ELi1ELi256ELi32ELi32ELi32ELi0ELi1EEviiiPT_S1_S1_iiE3Csh;
	add.s32 	%r361, %r309, %r308;
	shl.b32 	%r113, %r2, 4;
	shl.b32 	%r114, %r2, 3;
	mul.lo.s32 	%r115, %r2, 12;
$L__BB129_27:
	shr.u32 	%r310, %r360, 3;
	and.b32  	%r311, %r360, 7;
	add.s32 	%r312, %r99, %r311;
	mad.lo.s32 	%r313, %r310, %r26, %r312;
	ld.shared.u32 	%r314, [%r361];
	mul.wide.s32 	%rd32, %r313, 4;
	add.s64 	%rd33, %rd6, %rd32;
	st.global.u32 	[%rd33], %r314;
	add.s32 	%r315, %r360, %r2;
	shr.u32 	%r316, %r362, 3;
	and.b32  	%r317, %r362, 7;
	add.s32 	%r318, %r99, %r317;
	mad.lo.s32 	%r319, %r316, %r26, %r318;
	add.s32 	%r320, %r361, %r12;
	ld.shared.u32 	%r321, [%r320];
	mul.wide.s32 	%rd34, %r319, 4;
	add.s64 	%rd35, %rd6, %rd34;
	st.global.u32 	[%rd35], %r321;
	add.s32 	%r322, %r315, %r2;
	shr.u32 	%r323, %r364, 3;
	and.b32  	%r324, %r364, 7;
	add.s32 	%r325, %r99, %r324;
	mad.lo.s32 	%r326, %r323, %r26, %r325;
	add.s32 	%r327, %r361, %r114;
	ld.shared.u32 	%r328, [%r327];
	mul.wide.s32 	%rd36, %r326, 4;
	add.s64 	%rd37, %rd6, %rd36;
	st.global.u32 	[%rd37], %r328;
	add.s32 	%r329, %r322, %r2;
	shr.u32 	%r330, %r363, 3;
	and.b32  	%r331, %r363, 7;
	add.s32 	%r332, %r99, %r331;
	mad.lo.s32 	%r333, %r330, %r26, %r332;
	add.s32 	%r334, %r361, %r115;
	ld.shared.u32 	%r335, [%r334];
	mul.wide.s32 	%rd38, %r333, 4;
	add.s64 	%rd39, %rd6, %rd38;
	st.global.u32 	[%rd39], %r335;
	add.s32 	%r360, %r329, %r2;
	add.s32 	%r364, %r364, %r12;
	add.s32 	%r363, %r363, %r12;
	add.s32 	%r362, %r362, %r12;
	add.s32 	%r361, %r361, %r113;
	setp.lt.u32 	%p36, %r360, 256;
	@%p36 bra 	$L__BB129_27;
$L__BB129_28:
	ret;

}
	// .globl	_Z9cuda_gemmIiLi256ELi1ELi1ELi256ELi32ELi32ELi32ELi1ELi0EEviiiPT_S1_S1_ii
.visible .entry _Z9cuda_gemmIiLi256ELi1ELi1ELi256ELi32ELi32ELi32ELi1ELi0EEviiiPT_S1_S1_ii(
	.param .u32 _Z9cuda_gemmIiLi256ELi1ELi1ELi256ELi32ELi32ELi32ELi1ELi0EEviiiPT_S1_S1_ii_param_0,
	.param .u32 _Z9cuda_gemmIiLi256ELi1ELi1ELi256ELi32ELi32ELi32ELi1ELi0EEviiiPT_S1_S1_ii_param_1,
	.param .u32 _Z9cuda_gemmIiLi256ELi1ELi1ELi256ELi32ELi32ELi32ELi1ELi0EEviiiPT_S1_S1_ii_param_2,
	.param .u64 .ptr .align 1 _Z9cuda_gemmIiLi256ELi1ELi1ELi256ELi32ELi32ELi32ELi1ELi0EEviiiPT_S1_S1_ii_param_3,
	.param .u64 .ptr .align 1 _Z9cuda_gemmIiLi256ELi1ELi1ELi256ELi32ELi32ELi32ELi1ELi0EEviiiPT_S1_S1_ii_param_4,
	.param .u64 .ptr .align 1 _Z9cuda_gemmIiLi256ELi1ELi1ELi256ELi32ELi32ELi32ELi1ELi0EEviiiPT_S1_S1_ii_param_5,
	.param .u32 _Z9cuda_gemmIiLi256ELi1ELi1ELi256ELi32ELi32ELi32ELi1ELi0EEviiiPT_S1_S1_ii_param_6,
	.param .u32 _Z9cuda_gemmIiLi256ELi1ELi1ELi256ELi32ELi32ELi32ELi1ELi0EEviiiPT_S1_S1_ii_param_7
)
.maxntid 256
{
	.reg .pred 	%p<225>;
	.reg .b32 	%r<1068>;
	.reg .b64 	%rd<34>;
	// demoted variable
	.shared .align 128 .b8 _ZZ9cuda_gemmIiLi256ELi1ELi1ELi256ELi32ELi32ELi32ELi1ELi0EEviiiPT_S1_S1_iiE11kron_fac_sh[4224];
	// demoted variable
	.shared .align 128 .b8 _ZZ9cuda_gemmIiLi256ELi1ELi1ELi256ELi32ELi32ELi32ELi1ELi0EEviiiPT_S1_S1_iiE3Ash[1024];
	// demoted variable
	.shared .align 128 .b8 _ZZ9cuda_gemmIiLi256ELi1ELi1ELi256ELi32ELi32ELi32ELi1ELi0EEviiiPT_S1_S1_iiE3Csh[1024];
	ld.param.u64 	%rd12, [_Z9cuda_gemmIiLi256ELi1ELi1ELi256ELi32ELi32ELi32ELi1ELi0EEviiiPT_S1_S1_ii_param_3];
	ld.param.u64 	%rd11, [_Z9cuda_gemmIiLi256ELi1ELi1ELi256ELi32ELi32ELi32ELi1ELi0EEviiiPT_S1_S1_ii_param_4];
	ld.param.u64 	%rd13, [_Z9cuda_gemmIiLi256ELi1ELi1ELi256ELi32ELi32ELi32ELi1ELi0EEviiiPT_S1_S1_ii_param_5];
	ld.param.u32 	%r388, [_Z9cuda_gemmIiLi256ELi1ELi1ELi256ELi32ELi32ELi32ELi1ELi0EEviiiPT_S1_S1_ii_param_6];
	ld.param.u32 	%r389, [_Z9cuda_gemmIiLi256ELi1ELi1ELi256ELi32ELi32ELi32ELi1ELi0EEviiiPT_S1_S1_ii_param_7];
	cvta.to.global.u64 	%rd1, %rd12;
	cvta.to.global.u64 	%rd2, %rd13;
	mov.u32 	%r1067, %tid.x;
	and.b32  	%r2, %r1067, 31;
	setp.lt.s32 	%p1, %r389, 16;
	shr.u32 	%r3, %r389, 4;
	selp.b32 	%r4, 1, %r3, %p1;
	mul.lo.s32 	%r5, %r389, %r388;
	setp.ge.u32 	%p2, %r1067, %r5;
	@%p2 bra 	$L__BB130_3;
	mov.u32 	%r6, %ntid.x;
	cvta.to.global.u64 	%rd3, %rd11;
	mov.u32 	%r901, %r1067;
$L__BB130_2:
	mul.wide.u32 	%rd14, %r901, 4;
	add.s64 	%rd15, %rd3, %rd14;
	ld.global.u32 	%r390, [%rd15];
	rem.u32 	%r391, %r901, %r388;
	mov.u32 	%r392, _ZZ9cuda_gemmIiLi256ELi1ELi1ELi256ELi32ELi32ELi32ELi1ELi0EEviiiPT_S1_S1_iiE11kron_fac_sh;
	mad.lo.s32 	%r393, %r391, 132, %r392;
	div.u32 	%r394, %r901, %r389;
	shl.b32 	%r395, %r394, 2;
	add.s32 	%r396, %r393, %r395;
	st.shared.u32 	[%r396], %r390;
	add.s32 	%r901, %r901, %r6;
	setp.lt.u32 	%p3, %r901, %r5;
	@%p3 bra 	$L__BB130_2;
$L__BB130_3:
	div.s32 	%r9, 256, %r389;
	mul.lo.s32 	%r397, %r9, %r4;
	min.s32 	%r10, %r397, 256;
	div.u32 	%r12, %r1067, %r10;
	mul.lo.s32 	%r398, %r12, %r10;
	sub.s32 	%r399, %r1067, %r398;
	div.u32 	%r11, %r399, %r4;
	mov.u32 	%r13, %ntid.x;
	div.u32 	%r14, %r13, %r10;
	mov.u32 	%r15, %ctaid.y;
	mov.u32 	%r400, %nctaid.y;
	setp.ge.u32 	%p4, %r15, %r400;
	@%p4 bra 	$L__BB130_236;
	and.b32  	%r16, %r11, 15;
	rem.u32 	%r401, %r1067, %r4;
	shl.b32 	%r17, %r401, 4;
	min.s32 	%r18, %r388, 32;
	shl.b32 	%r402, %r389, 8;
	sub.s32 	%r19, 8223, %r402;
	shl.b32 	%r20, %r15, 8;
	add.s32 	%r403, %r1067, %r13;
	max.u32 	%r404, %r403, 256;
	setp.lt.u32 	%p5, %r403, 256;
	selp.u32 	%r405, 1, 0, %p5;
	add.s32 	%r406, %r403, %r405;
	sub.s32 	%r407, %r404, %r406;
	div.u32 	%r408, %r407, %r13;
	add.s32 	%r21, %r408, %r405;
	add.s32 	%r409, %r21, 1;
	and.b32  	%r22, %r409, 3;
	and.b32  	%r23, %r21, 3;
	setp.eq.s32 	%p6, %r23, 3;
	mov.u32 	%r904, %r1067;
	@%p6 bra 	$L__BB130_7;
	mov.b32 	%r903, 0;
	mov.u32 	%r904, %r1067;
$L__BB130_6:
	.pragma "nounroll";
	add.s32 	%r411, %r20, %r904;
	mul.wide.u32 	%rd16, %r411, 4;
	add.s64 	%rd17, %rd1, %rd16;
	ld.global.u32 	%r412, [%rd17];
	shl.b32 	%r413, %r904, 2;
	mov.u32 	%r414, _ZZ9cuda_gemmIiLi256ELi1ELi1ELi256ELi32ELi32ELi32ELi1ELi0EEviiiPT_S1_S1_iiE3Ash;
	add.s32 	%r415, %r414, %r413;
	st.shared.u32 	[%r415], %r412;
	add.s32 	%r904, %r904, %r13;
	add.s32 	%r903, %r903, 1;
	setp.ne.s32 	%p7, %r903, %r22;
	@%p7 bra 	$L__BB130_6;
$L__BB130_7:
	setp.lt.u32 	%p8, %r21, 3;
	@%p8 bra 	$L__BB130_10;
	mov.u32 	%r419, _ZZ9cuda_gemmIiLi256ELi1ELi1ELi256ELi32ELi32ELi32ELi1ELi0EEviiiPT_S1_S1_iiE3Ash;
	shl.b32 	%r421, %r13, 2;
	cvt.u64.u32 	%rd20, %r421;
$L__BB130_9:
	add.s32 	%r416, %r20, %r904;
	mul.wide.s32 	%rd18, %r416, 4;
	add.s64 	%rd19, %rd1, %rd18;
	ld.global.u32 	%r417, [%rd19];
	shl.b32 	%r418, %r904, 2;
	add.s32 	%r420, %r419, %r418;
	st.shared.u32 	[%r420], %r417;
	add.s64 	%rd21, %rd19, %rd20;
	ld.global.u32 	%r422, [%rd21];
	add.s32 	%r423, %r420, %r421;
	st.shared.u32 	[%r423], %r422;
	add.s64 	%rd22, %rd21, %rd20;
	ld.global.u32 	%r424, [%rd22];
	add.s32 	%r425, %r423, %r421;
	st.shared.u32 	[%r425], %r424;
	add.s64 	%rd23, %rd22, %rd20;
	ld.global.u32 	%r426, [%rd23];
	add.s32 	%r427, %r425, %r421;
	st.shared.u32 	[%r427], %r426;
	add.s32 	%r904, %r421, %r904;
	setp.lt.u32 	%p9, %r904, 256;
	@%p9 bra 	$L__BB130_9;
$L__BB130_10:
	setp.eq.s32 	%p10, %r23, 3;
	mov.u32 	%r908, %r1067;
	@%p10 bra 	$L__BB130_13;
	mov.b32 	%r907, 0;
	mov.u32 	%r430, _ZZ9cuda_gemmIiLi256ELi1ELi1ELi256ELi32ELi32ELi32ELi1ELi0EEviiiPT_S1_S1_iiE3Csh;
	mov.u32 	%r908, %r1067;
$L__BB130_12:
	.pragma "nounroll";
	shl.b32 	%r429, %r908, 2;
	add.s32 	%r431, %r430, %r429;
	mov.b32 	%r432, 0;
	st.shared.u32 	[%r431], %r432;
	add.s32 	%r908, %r908, %r13;
	add.s32 	%r907, %r907, 1;
	setp.ne.s32 	%p11, %r907, %r22;
	@%p11 bra 	$L__BB130_12;
$L__BB130_13:
	setp.lt.u32 	%p12, %r21, 3;
	@%p12 bra 	$L__BB130_16;
	mov.u32 	%r434, _ZZ9cuda_gemmIiLi256ELi1ELi1ELi256ELi32ELi32ELi32ELi1ELi0EEviiiPT_S1_S1_iiE3Csh;
	shl.b32 	%r437, %r13, 2;
$L__BB130_15:
	shl.b32 	%r433, %r908, 2;
	add.s32 	%r435, %r434, %r433;
	mov.b32 	%r436, 0;
	st.shared.u32 	[%r435], %r436;
	add.s32 	%r438, %r435, %r437;
	st.shared.u32 	[%r438], %r436;
	add.s32 	%r439, %r438, %r437;
	st.shared.u32 	[%r439], %r436;
	add.s32 	%r440, %r439, %r437;
	st.shared.u32 	[%r440], %r436;
	add.s32 	%r908, %r437, %r908;
	setp.lt.u32 	%p13, %r908, 256;
	@%p13 bra 	$L__BB130_15;
$L__BB130_16:
	setp.lt.s32 	%p14, %r9, 1;
	bar.sync 	0;
	@%p14 bra 	$L__BB130_230;
	setp.ne.s32 	%p15, %r4, 1;
	@%p15 bra 	$L__BB130_87;
	add.s32 	%r742, %r11, 1;
	and.b32  	%r38, %r742, 15;
	add.s32 	%r743, %r11, 7;
	and.b32  	%r39, %r743, 15;
	add.s32 	%r744, %r11, 9;
	and.b32  	%r40, %r744, 15;
	add.s32 	%r745, %r11, 10;
	and.b32  	%r41, %r745, 15;
	add.s32 	%r746, %r11, 11;
	and.b32  	%r42, %r746, 15;
	add.s32 	%r747, %r11, 12;
	and.b32  	%r43, %r747, 15;
	setp.lt.s32 	%p154, %r16, %r389;
	selp.b32 	%r748, 0, %r389, %p154;
	sub.s32 	%r44, %r16, %r748;
	add.s32 	%r749, %r16, 1;
	setp.lt.s32 	%p155, %r749, %r389;
	selp.b32 	%r750, 0, %r389, %p155;
	sub.s32 	%r45, %r749, %r750;
	add.s32 	%r751, %r16, 2;
	setp.lt.s32 	%p156, %r751, %r389;
	selp.b32 	%r752, 0, %r389, %p156;
	sub.s32 	%r46, %r751, %r752;
	add.s32 	%r753, %r16, 3;
	setp.lt.s32 	%p157, %r753, %r389;
	selp.b32 	%r754, 0, %r389, %p157;
	sub.s32 	%r47, %r753, %r754;
	add.s32 	%r755, %r16, 4;
	setp.lt.s32 	%p158, %r755, %r389;
	selp.b32 	%r756, 0, %r389, %p158;
	sub.s32 	%r48, %r755, %r756;
	add.s32 	%r757, %r16, 5;
	setp.lt.s32 	%p159, %r757, %r389;
	selp.b32 	%r758, 0, %r389, %p159;
	sub.s32 	%r49, %r757, %r758;
	add.s32 	%r759, %r16, 6;
	setp.lt.s32 	%p160, %r759, %r389;
	selp.b32 	%r760, 0, %r389, %p160;
	sub.s32 	%r50, %r759, %r760;
	add.s32 	%r761, %r16, 7;
	setp.lt.s32 	%p161, %r761, %r389;
	selp.b32 	%r762, 0, %r389, %p161;
	sub.s32 	%r51, %r761, %r762;
	add.s32 	%r763, %r16, 8;
	setp.lt.s32 	%p162, %r763, %r389;
	selp.b32 	%r764, 0, %r389, %p162;
	sub.s32 	%r52, %r763, %r764;
	add.s32 	%r765, %r16, 9;
	setp.lt.s32 	%p163, %r765, %r389;
	selp.b32 	%r766, 0, %r389, %p163;
	sub.s32 	%r53, %r765, %r766;
	add.s32 	%r767, %r16, 10;
	setp.lt.s32 	%p164, %r767, %r389;
	selp.b32 	%r768, 0, %r389, %p164;
	sub.s32 	%r54, %r767, %r768;
	add.s32 	%r769, %r16, 11;
	setp.lt.s32 	%p165, %r769, %r389;
	selp.b32 	%r770, 0, %r389, %p165;
	sub.s32 	%r55, %r769, %r770;
	add.s32 	%r771, %r16, 12;
	setp.lt.s32 	%p166, %r771, %r389;
	selp.b32 	%r772, 0, %r389, %p166;
	sub.s32 	%r56, %r771, %r772;
	add.s32 	%r773, %r16, 13;
	setp.lt.s32 	%p167, %r773, %r389;
	selp.b32 	%r774, 0, %r389, %p167;
	sub.s32 	%r57, %r773, %r774;
	add.s32 	%r775, %r16, 14;
	setp.lt.s32 	%p168, %r775, %r389;
	selp.b32 	%r776, 0, %r389, %p168;
	sub.s32 	%r58, %r775, %r776;
	add.s32 	%r777, %r16, 15;
	setp.lt.s32 	%p169, %r777, %r389;
	selp.b32 	%r778, 0, %r389, %p169;
	sub.s32 	%r59, %r777, %r778;
	mov.b32 	%r926, 0;
$L__BB130_19:
	setp.lt.s32 	%p170, %r389, 1;
	add.s32 	%r77, %r926, %r11;
	mad.lo.s32 	%r78, %r77, %r389, %r17;
	@%p170 bra 	$L__BB130_21;
	add.s32 	%r779, %r78, %r16;
	shl.b32 	%r780, %r779, 2;
	mov.u32 	%r781, _ZZ9cuda_gemmIiLi256ELi1ELi1ELi256ELi32ELi32ELi32ELi1ELi0EEviiiPT_S1_S1_iiE3Ash;
	add.s32 	%r782, %r781, %r780;
	ld.shared.u32 	%r927, [%r782];
$L__BB130_21:
	setp.lt.s32 	%p171, %r389, 2;
	@%p171 bra 	$L__BB130_23;
	add.s32 	%r783, %r78, %r38;
	shl.b32 	%r784, %r783, 2;
	mov.u32 	%r785, _ZZ9cuda_gemmIiLi256ELi1ELi1ELi256ELi32ELi32ELi32ELi1ELi0EEviiiPT_S1_S1_iiE3Ash;
	add.s32 	%r786, %r785, %r784;
	ld.shared.u32 	%r928, [%r786];
$L__BB130_23:
	setp.lt.s32 	%p172, %r389, 3;
	@%p172 bra 	$L__BB130_25;
	add.s32 	%r787, %r11, 2;
	and.b32  	%r788, %r787, 15;
	add.s32 	%r789, %r78, %r788;
	shl.b32 	%r790, %r789, 2;
	mov.u32 	%r791, _ZZ9cuda_gemmIiLi256ELi1ELi1ELi256ELi32ELi32ELi32ELi1ELi0EEviiiPT_S1_S1_iiE3Ash;
	add.s32 	%r792, %r791, %r790;
	ld.shared.u32 	%r929, [%r792];
$L__BB130_25:
	setp.lt.s32 	%p173, %r389, 4;
	@%p173 bra 	$L__BB130_27;
	add.s32 	%r793, %r11, 3;
	and.b32  	%r794, %r793, 15;
	add.s32 	%r795, %r78, %r794;
	shl.b32 	%r796, %r795, 2;
	mov.u32 	%r797, _ZZ9cuda_gemmIiLi256ELi1ELi1ELi256ELi32ELi32ELi32ELi1ELi0EEviiiPT_S1_S1_iiE3Ash;
	add.s32 	%r798, %r797, %r796;
	ld.shared.u32 	%r930, [%r798];
$L__BB130_27:
	setp.lt.s32 	%p174, %r389, 5;
	@%p174 bra 	$L__BB130_29;
	add.s32 	%r799, %r11, 4;
	and.b32  	%r800, %r799, 15;
	add.s32 	%r801, %r78, %r800;
	shl.b32 	%r802, %r801, 2;
	mov.u32 	%r803, _ZZ9cuda_gemmIiLi256ELi1ELi1ELi256ELi32ELi32ELi32ELi1ELi0EEviiiPT_S1_S1_iiE3Ash;
	add.s32 	%r804, %r803, %r802;
	ld.shared.u32 	%r931, [%r804];
$L__BB130_29:
	setp.lt.s32 	%p175, %r389, 6;
	@%p175 bra 	$L__BB130_31;
	add.s32 	%r805, %r11, 5;
	and.b32  	%r806, %r805, 15;
	add.s32 	%r807, %r78, %r806;
	shl.b32 	%r808, %r807, 2;
	mov.u32 	%r809, _ZZ9cuda_gemmIiLi256ELi1ELi1ELi256ELi32ELi32ELi32ELi1ELi0EEviiiPT_S1_S1_iiE3Ash;
	add.s32 	%r810, %r809, %r808;
	ld.shared.u32 	%r932, [%r810];
$L__BB130_31:
	setp.lt.s32 	%p176, %r389, 7;
	@%p176 bra 	$L__BB130_33;
	add.s32 	%r811, %r11, 6;
	and.b32  	%r812, %r811, 15;
	add.s32 	%r813, %r78, %r812;
	shl.b32 	%r814, %r813, 2;
	mov.u32 	%r815, _ZZ9cuda_gemmIiLi256ELi1ELi1ELi256ELi32ELi32ELi32ELi1ELi0EEviiiPT_S1_S1_iiE3Ash;
	add.s32 	%r816, %r815, %r814;
	ld.shared.u32 	%r933, [%r816];
$L__BB130_33:
	setp.lt.s32 	%p177, %r389, 8;
	@%p177 bra 	$L__BB130_35;
	add.s32 	%r817, %r78, %r39;
	shl.b32 	%r818, %r817, 2;
	mov.u32 	%r819, _ZZ9cuda_gemmIiLi256ELi1ELi1ELi256ELi32ELi32ELi32ELi1ELi0EEviiiPT_S1_S1_iiE3Ash;
	add.s32 	%r820, %r819, %r818;
	ld.shared.u32 	%r934, [%r820];
$L__BB130_35:
	setp.lt.s32 	%p178, %r389, 9;
	@%p178 bra 	$L__BB130_37;
	xor.b32  	%r821, %r16, 8;
	add.s32 	%r822, %r78, %r821;
	shl.b32 	%r823, %r822, 2;
	mov.u32 	%r824, _ZZ9cuda_gemmIiLi256ELi1ELi1ELi256ELi32ELi32ELi32ELi1ELi0EEviiiPT_S1_S1_iiE3Ash;
	add.s32 	%r825, %r824, %r823;
	ld.shared.u32 	%r935, [%r825];
$L__BB130_37:
	setp.lt.s32 	%p179, %r389, 10;
	@%p179 bra 	$L__BB130_39;
	add.s32 	%r826, %r78, %r40;
	shl.b32 	%r827, %r826, 2;
	mov.u32 	%r828, _ZZ9cuda_gemmIiLi256ELi1ELi1ELi256ELi32ELi32ELi32ELi1ELi0EEviiiPT_S1_S1_iiE3Ash;
	add.s32 	%r829, %r828, %r827;
	ld.shared.u32 	%r936, [%r829];
$L__BB130_39:
	setp.lt.s32 	%p180, %r389, 11;
	@%p180 bra 	$L__BB130_41;
	add.s32 	%r830, %r78, %r41;
	shl.b32 	%r831, %r830, 2;
	mov.u32 	%r832, _ZZ9cuda_gemmIiLi256ELi1ELi1ELi256ELi32ELi32ELi32ELi1ELi0EEviiiPT_S1_S1_iiE3Ash;
	add.s32 	%r833, %r832, %r831;
	ld.shared.u32 	%r937, [%r833];
$L__BB130_41:
	setp.lt.s32 	%p181, %r389, 12;
	@%p181 bra 	$L__BB130_43;
	add.s32 	%r834, %r78, %r42;
	shl.b32 	%r835, %r834, 2;
	mov.u32 	%r836, _ZZ9cuda_gemmIiLi256ELi1ELi1ELi256ELi32ELi32ELi32ELi1ELi0EEviiiPT_S1_S1_iiE3Ash;
	add.s32 	%r837, %r836, %r835;
	ld.shared.u32 	%r938, [%r837];
$L__BB130_43:
	setp.lt.s32 	%p182, %r389, 13;
	@%p182 bra 	$L__BB130_45;
	add.s32 	%r838, %r78, %r43;
	shl.b32 	%r839, %r838, 2;
	mov.u32 	%r840, _ZZ9cuda_gemmIiLi256ELi1ELi1ELi256ELi32ELi32ELi32ELi1ELi0EEviiiPT_S1_S1_iiE3Ash;
	add.s32 	%r841, %r840, %r839;
	ld.shared.u32 	%r939, [%r841];
$L__BB130_45:
	setp.lt.s32 	%p183, %r389, 14;
	@%p183 bra 	$L__BB130_47;
	add.s32 	%r842, %r11, 13;
	and.b32  	%r843, %r842, 15;
	add.s32 	%r844, %r78, %r843;
	shl.b32 	%r845, %r844, 2;
	mov.u32 	%r846, _ZZ9cuda_gemmIiLi256ELi1ELi1ELi256ELi32ELi32ELi32ELi1ELi0EEviiiPT_S1_S1_iiE3Ash;
	add.s32 	%r847, %r846, %r845;
	ld.shared.u32 	%r940, [%r847];
$L__BB130_47:
	setp.lt.s32 	%p184, %r389, 15;
	@%p184 bra 	$L__BB130_49;
	add.s32 	%r848, %r11, 14;
	and.b32  	%r849, %r848, 15;
	add.s32 	%r850, %r78, %r849;
	shl.b32 	%r851, %r850, 2;
	mov.u32 	%r852, _ZZ9cuda_gemmIiLi256ELi1ELi1ELi256ELi32ELi32ELi32ELi1ELi0EEviiiPT_S1_S1_iiE3Ash;
	add.s32 	%r853, %r852, %r851;
	ld.shared.u32 	%r941, [%r853];
$L__BB130_49:
	setp.lt.s32 	%p185, %r389, 16;
	@%p185 bra 	$L__BB130_51;
	add.s32 	%r854, %r11, -1;
	and.b32  	%r855, %r854, 15;
	add.s32 	%r856, %r78, %r855;
	shl.b32 	%r857, %r856, 2;
	mov.u32 	%r858, _ZZ9cuda_gemmIiLi256ELi1ELi1ELi256ELi32ELi32ELi32ELi1ELi0EEviiiPT_S1_S1_iiE3Ash;
	add.s32 	%r859, %r858, %r857;
	ld.shared.u32 	%r942, [%r859];
$L__BB130_51:
	setp.lt.s32 	%p186, %r12, %r18;
	@%p186 bra 	$L__BB130_53;
$L__BB130_52:
	add.s32 	%r926, %r926, %r10;
	setp.lt.s32 	%p220, %r926, %r9;
	@%p220 bra 	$L__BB130_19;
	bra.uni 	$L__BB130_230;
$L__BB130_53:
	rem.s32 	%r860, %r2, %r389;
	shl.b32 	%r861, %r860, 2;
	mov.u32 	%r862, _ZZ9cuda_gemmIiLi256ELi1ELi1ELi256ELi32ELi32ELi32ELi1ELi0EEviiiPT_S1_S1_iiE11kron_fac_sh;
	add.s32 	%r112, %r862, %r861;
	mov.u32 	%r943, %r12;
$L__BB130_54:
	mad.lo.s32 	%r864, %r943, 132, %r112;
	ld.shared.u32 	%r114, [%r864];
	mov.b32 	%r945, 0;
	@%p170 bra 	$L__BB130_56;
	shfl.sync.idx.b32	%r865|%p188, %r114, %r44, %r19, -1;
	mul.lo.s32 	%r945, %r865, %r927;
$L__BB130_56:
	@%p171 bra 	$L__BB130_58;
	shfl.sync.idx.b32	%r866|%p190, %r114, %r45, %r19, -1;
	mad.lo.s32 	%r945, %r866, %r928, %r945;
$L__BB130_58:
	@%p172 bra 	$L__BB130_60;
	shfl.sync.idx.b32	%r867|%p192, %r114, %r46, %r19, -1;
	mad.lo.s32 	%r945, %r867, %r929, %r945;
$L__BB130_60:
	@%p173 bra 	$L__BB130_62;
	shfl.sync.idx.b32	%r868|%p194, %r114, %r47, %r19, -1;
	mad.lo.s32 	%r945, %r868, %r930, %r945;
$L__BB130_62:
	@%p174 bra 	$L__BB130_64;
	shfl.sync.idx.b32	%r869|%p196, %r114, %r48, %r19, -1;
	mad.lo.s32 	%r945, %r869, %r931, %r945;
$L__BB130_64:
	@%p175 bra 	$L__BB130_66;
	shfl.sync.idx.b32	%r870|%p198, %r114, %r49, %r19, -1;
	mad.lo.s32 	%r945, %r870, %r932, %r945;
$L__BB130_66:
	setp.lt.s32 	%p199, %r389, 7;
	@%p199 bra 	$L__BB130_68;
	shfl.sync.idx.b32	%r871|%p200, %r114, %r50, %r19, -1;
	mad.lo.s32 	%r945, %r871, %r933, %r945;
$L__BB130_68:
	setp.lt.s32 	%p201, %r389, 8;
	@%p201 bra 	$L__BB130_70;
	shfl.sync.idx.b32	%r872|%p202, %r114, %r51, %r19, -1;
	mad.lo.s32 	%r945, %r872, %r934, %r945;
$L__BB130_70:
	setp.lt.s32 	%p203, %r389, 9;
	@%p203 bra 	$L__BB130_72;
	shfl.sync.idx.b32	%r873|%p204, %r114, %r52, %r19, -1;
	mad.lo.s32 	%r945, %r873, %r935, %r945;
$L__BB130_72:
	setp.lt.s32 	%p205, %r389, 10;
	@%p205 bra 	$L__BB130_74;
	shfl.sync.idx.b32	%r874|%p206, %r114, %r53, %r19, -1;
	mad.lo.s32 	%r945, %r874, %r936, %r945;
$L__BB130_74:
	setp.lt.s32 	%p207, %r389, 11;
	@%p207 bra 	$L__BB130_76;
	shfl.sync.idx.b32	%r875|%p208, %r114, %r54, %r19, -1;
	mad.lo.s32 	%r945, %r875, %r937, %r945;
$L__BB130_76:
	setp.lt.s32 	%p209, %r389, 12;
	@%p209 bra 	$L__BB130_78;
	shfl.sync.idx.b32	%r876|%p210, %r114, %r55, %r19, -1;
	mad.lo.s32 	%r945, %r876, %r938, %r945;
$L__BB130_78:
	setp.lt.s32 	%p211, %r389, 13;
	@%p211 bra 	$L__BB130_80;
	shfl.sync.idx.b32	%r877|%p212, %r114, %r56, %r19, -1;
	mad.lo.s32 	%r945, %r877, %r939, %r945;
$L__BB130_80:
	setp.lt.s32 	%p213, %r389, 14;
	@%p213 bra 	$L__BB130_82;
	shfl.sync.idx.b32	%r878|%p214, %r114, %r57, %r19, -1;
	mad.lo.s32 	%r945, %r878, %r940, %r945;
$L__BB130_82:
	setp.lt.s32 	%p215, %r389, 15;
	@%p215 bra 	$L__BB130_84;
	shfl.sync.idx.b32	%r879|%p216, %r114, %r58, %r19, -1;
	mad.lo.s32 	%r945, %r879, %r941, %r945;
$L__BB130_84:
	setp.lt.s32 	%p217, %r389, 16;
	@%p217 bra 	$L__BB130_86;
	shfl.sync.idx.b32	%r880|%p218, %r114, %r59, %r19, -1;
	mad.lo.s32 	%r945, %r880, %r942, %r945;
$L__BB130_86:
	mad.lo.s32 	%r881, %r943, %r9, %r77;
	shl.b32 	%r882, %r881, 2;
	mov.u32 	%r883, _ZZ9cuda_gemmIiLi256ELi1ELi1ELi256ELi32ELi32ELi32ELi1ELi0EEviiiPT_S1_S1_iiE3Csh;
	add.s32 	%r884, %r883, %r882;
	ld.shared.u32 	%r885, [%r884];
	add.s32 	%r886, %r885, %r945;
	st.shared.u32 	[%r884], %r886;
	add.s32 	%r943, %r943, %r14;
	setp.lt.s32 	%p219, %r943, %r18;
	@%p219 bra 	$L__BB130_54;
	bra.uni 	$L__BB130_52;
$L__BB130_87:
	setp.gt.u32 	%p16, %r389, 31;
	@%p16 bra 	$L__BB130_121;
	add.s32 	%r443, %r11, 1;
	and.b32  	%r148, %r443, 15;
	add.s32 	%r444, %r11, 2;
	and.b32  	%r149, %r444, 15;
	add.s32 	%r445, %r11, 3;
	and.b32  	%r150, %r445, 15;
	add.s32 	%r446, %r11, 4;
	and.b32  	%r151, %r446, 15;
	add.s32 	%r447, %r11, 5;
	and.b32  	%r152, %r447, 15;
	add.s32 	%r448, %r11, 6;
	and.b32  	%r153, %r448, 15;
	setp.lt.u32 	%p17, %r16, %r389;
	selp.b32 	%r449, 0, %r389, %p17;
	sub.s32 	%r154, %r16, %r449;
	add.s32 	%r450, %r16, 1;
	setp.lt.u32 	%p18, %r450, %r389;
	selp.b32 	%r451, 0, %r389, %p18;
	sub.s32 	%r155, %r450, %r451;
	add.s32 	%r452, %r16, 2;
	setp.lt.u32 	%p19, %r452, %r389;
	selp.b32 	%r453, 0, %r389, %p19;
	sub.s32 	%r156, %r452, %r453;
	add.s32 	%r454, %r16, 3;
	setp.lt.u32 	%p20, %r454, %r389;
	selp.b32 	%r455, 0, %r389, %p20;
	sub.s32 	%r157, %r454, %r455;
	add.s32 	%r456, %r16, 4;
	setp.lt.u32 	%p21, %r456, %r389;
	selp.b32 	%r457, 0, %r389, %p21;
	sub.s32 	%r158, %r456, %r457;
	add.s32 	%r458, %r16, 5;
	setp.lt.u32 	%p22, %r458, %r389;
	selp.b32 	%r459, 0, %r389, %p22;
	sub.s32 	%r159, %r458, %r459;
	add.s32 	%r460, %r16, 6;
	setp.lt.u32 	%p23, %r460, %r389;
	selp.b32 	%r461, 0, %r389, %p23;
	sub.s32 	%r160, %r460, %r461;
	add.s32 	%r462, %r16, 7;
	setp.lt.u32 	%p24, %r462, %r389;
	selp.b32 	%r463, 0, %r389, %p24;
	sub.s32 	%r161, %r462, %r463;
	add.s32 	%r464, %r16, 8;
	setp.lt.u32 	%p25, %r464, %r389;
	selp.b32 	%r465, 0, %r389, %p25;
	sub.s32 	%r162, %r464, %r465;
	add.s32 	%r466, %r16, 9;
	setp.lt.u32 	%p26, %r466, %r389;
	selp.b32 	%r467, 0, %r389, %p26;
	sub.s32 	%r163, %r466, %r467;
	add.s32 	%r468, %r16, 10;
	setp.lt.u32 	%p27, %r468, %r389;
	selp.b32 	%r469, 0, %r389, %p27;
	sub.s32 	%r164, %r468, %r469;
	add.s32 	%r470, %r16, 11;
	setp.lt.u32 	%p28, %r470, %r389;
	selp.b32 	%r471, 0, %r389, %p28;
	sub.s32 	%r165, %r470, %r471;
	add.s32 	%r472, %r16, 12;
	setp.lt.u32 	%p29, %r472, %r389;
	selp.b32 	%r473, 0, %r389, %p29;
	sub.s32 	%r166, %r472, %r473;
	add.s32 	%r474, %r16, 13;
	setp.lt.u32 	%p30, %r474, %r389;
	selp.b32 	%r475, 0, %r389, %p30;
	sub.s32 	%r167, %r474, %r475;
	add.s32 	%r476, %r16, 14;
	setp.lt.u32 	%p31, %r476, %r389;
	selp.b32 	%r477, 0, %r389, %p31;
	sub.s32 	%r168, %r476, %r477;
	add.s32 	%r478, %r16, 15;
	setp.lt.u32 	%p32, %r478, %r389;
	selp.b32 	%r479, 0, %r389, %p32;
	sub.s32 	%r169, %r478, %r479;
	mov.b32 	%r1028, 0;
$L__BB130_89:
	setp.eq.s32 	%p33, %r389, 0;
	add.s32 	%r296, %r1028, %r11;
	mad.lo.s32 	%r297, %r296, %r389, %r17;
	@%p33 bra 	$L__BB130_91;
	add.s32 	%r480, %r297, %r16;
	shl.b32 	%r481, %r480, 2;
	mov.u32 	%r482, _ZZ9cuda_gemmIiLi256ELi1ELi1ELi256ELi32ELi32ELi32ELi1ELi0EEviiiPT_S1_S1_iiE3Ash;
	add.s32 	%r483, %r482, %r481;
	ld.shared.u32 	%r1029, [%r483];
$L__BB130_91:
	setp.lt.u32 	%p34, %r389, 2;
	@%p34 bra 	$L__BB130_93;
	add.s32 	%r484, %r297, %r148;
	shl.b32 	%r485, %r484, 2;
	mov.u32 	%r486, _ZZ9cuda_gemmIiLi256ELi1ELi1ELi256ELi32ELi32ELi32ELi1ELi0EEviiiPT_S1_S1_iiE3Ash;
	add.s32 	%r487, %r486, %r485;
	ld.shared.u32 	%r1026, [%r487];
$L__BB130_93:
	setp.lt.u32 	%p35, %r389, 3;
	@%p35 bra 	$L__BB130_95;
	add.s32 	%r488, %r297, %r149;
	shl.b32 	%r489, %r488, 2;
	mov.u32 	%r490, _ZZ9cuda_gemmIiLi256ELi1ELi1ELi256ELi32ELi32ELi32ELi1ELi0EEviiiPT_S1_S1_iiE3Ash;
	add.s32 	%r491, %r490, %r489;
	ld.shared.u32 	%r1025, [%r491];
$L__BB130_95:
	setp.lt.u32 	%p36, %r389, 4;
	@%p36 bra 	$L__BB130_97;
	add.s32 	%r492, %r297, %r150;
	shl.b32 	%r493, %r492, 2;
	mov.u32 	%r494, _ZZ9cuda_gemmIiLi256ELi1ELi1ELi256ELi32ELi32ELi32ELi1ELi0EEviiiPT_S1_S1_iiE3Ash;
	add.s32 	%r495, %r494, %r493;
	ld.shared.u32 	%r1024, [%r495];
$L__BB130_97:
	setp.lt.u32 	%p37, %r389, 5;
	@%p37 bra 	$L__BB130_99;
	add.s32 	%r496, %r297, %r151;
	shl.b32 	%r497, %r496, 2;
	mov.u32 	%r498, _ZZ9cuda_gemmIiLi256ELi1ELi1ELi256ELi32ELi32ELi32ELi1ELi0EEviiiPT_S1_S1_iiE3Ash;
	add.s32 	%r499, %r498, %r497;
	ld.shared.u32 	%r1023, [%r499];
$L__BB130_99:
	setp.lt.u32 	%p38, %r389, 6;
	@%p38 bra 	$L__BB130_101;
	add.s32 	%r500, %r297, %r152;
	shl.b32 	%r501, %r500, 2;
	mov.u32 	%r502, _ZZ9cuda_gemmIiLi256ELi1ELi1ELi256ELi32ELi32ELi32ELi1ELi0EEviiiPT_S1_S1_iiE3Ash;
	add.s32 	%r503, %r502, %r501;
	ld.shared.u32 	%r1022, [%r503];
$L__BB130_101:
	setp.lt.u32 	%p39, %r389, 7;
	@%p39 bra 	$L__BB130_103;
	add.s32 	%r504, %r297, %r153;
	shl.b32 	%r505, %r504, 2;
	mov.u32 	%r506, _ZZ9cuda_gemmIiLi256ELi1ELi1ELi256ELi32ELi32ELi32ELi1ELi0EEviiiPT_S1_S1_iiE3Ash;
	add.s32 	%r507, %r506, %r505;
	ld.shared.u32 	%r1021, [%r507];
$L__BB130_103:
	setp.lt.u32 	%p40, %r389, 8;
	@%p40 bra 	$L__BB130_105;
	add.s32 	%r508, %r11, 7;
	and.b32  	%r509, %r508, 15;
	add.s32 	%r510, %r297, %r509;
	shl.b32 	%r511, %r510, 2;
	mov.u32 	%r512, _ZZ9cuda_gemmIiLi256ELi1ELi1ELi256ELi32ELi32ELi32ELi1ELi0EEviiiPT_S1_S1_iiE3Ash;
	add.s32 	%r513, %r512, %r511;
	ld.shared.u32 	%r1020, [%r513];
$L__BB130_105:
	setp.lt.u32 	%p41, %r389, 9;
	@%p41 bra 	$L__BB130_107;
	xor.b32  	%r514, %r16, 8;
	add.s32 	%r515, %r297, %r514;
	shl.b32 	%r516, %r515, 2;
	mov.u32 	%r517, _ZZ9cuda_gemmIiLi256ELi1ELi1ELi256ELi32ELi32ELi32ELi1ELi0EEviiiPT_S1_S1_iiE3Ash;
	add.s32 	%r518, %r517, %r516;
	ld.shared.u32 	%r1019, [%r518];
$L__BB130_107:
	setp.lt.u32 	%p42, %r389, 10;
	@%p42 bra 	$L__BB130_109;
	add.s32 	%r519, %r11, 9;
	and.b32  	%r520, %r519, 15;
	add.s32 	%r521, %r297, %r520;
	shl.b32 	%r522, %r521, 2;
	mov.u32 	%r523, _ZZ9cuda_gemmIiLi256ELi1ELi1ELi256ELi32ELi32ELi32ELi1ELi0EEviiiPT_S1_S1_iiE3Ash;
	add.s32 	%r524, %r523, %r522;
	ld.shared.u32 	%r1018, [%r524];
$L__BB130_109:
	setp.lt.u32 	%p43, %r389, 11;
	@%p43 bra 	$L__BB130_111;
	add.s32 	%r525, %r11, 10;
	and.b32  	%r526, %r525, 15;
	add.s32 	%r527, %r297, %r526;
	shl.b32 	%r528, %r527, 2;
	mov.u32 	%r529, _ZZ9cuda_gemmIiLi256ELi1ELi1ELi256ELi32ELi32ELi32ELi1ELi0EEviiiPT_S1_S1_iiE3Ash;
	add.s32 	%r530, %r529, %r528;
	ld.shared.u32 	%r1017, [%r530];
$L__BB130_111:
	setp.lt.u32 	%p44, %r389, 12;
	@%p44 bra 	$L__BB130_113;
	add.s32 	%r531, %r11, 11;
	and.b32  	%r532, %r531, 15;
	add.s32 	%r533, %r297, %r532;
	shl.b32 	%r534, %r533, 2;
	mov.u32 	%r535, _ZZ9cuda_gemmIiLi256ELi1ELi1ELi256ELi32ELi32ELi32ELi1ELi0EEviiiPT_S1_S1_iiE3Ash;
	add.s32 	%r536, %r535, %r534;
	ld.shared.u32 	%r1016, [%r536];
$L__BB130_113:
	setp.lt.u32 	%p45, %r389, 13;
	@%p45 bra 	$L__BB130_115;
	add.s32 	%r537, %r11, 12;
	and.b32  	%r538, %r537, 15;
	add.s32 	%r539, %r297, %r538;
	shl.b32 	%r540, %r539, 2;
	mov.u32 	%r541, _ZZ9cuda_gemmIiLi256ELi1ELi1ELi256ELi32ELi32ELi32ELi1ELi0EEviiiPT_S1_S1_iiE3Ash;
	add.s32 	%r542, %r541, %r540;
	ld.shared.u32 	%r1015, [%r542];
$L__BB130_115:
	setp.lt.u32 	%p46, %r389, 14;
	@%p46 bra 	$L__BB130_117;
	add.s32 	%r543, %r11, 13;
	and.b32  	%r544, %r543, 15;
	add.s32 	%r545, %r297, %r544;
	shl.b32 	%r546, %r545, 2;
	mov.u32 	%r547, _ZZ9cuda_gemmIiLi256ELi1ELi1ELi256ELi32ELi32ELi32ELi1ELi0EEviiiPT_S1_S1_iiE3Ash;
	add.s32 	%r548, %r547, %r546;
	ld.shared.u32 	%r1014, [%r548];
$L__BB130_117:
	setp.lt.u32 	%p47, %r389, 15;
	@%p47 bra 	$L__BB130_119;
	add.s32 	%r549, %r11, 14;
	and.b32  	%r550, %r549, 15;
	add.s32 	%r551, %r297, %r550;
	shl.b32 	%r552, %r551, 2;
	mov.u32 	%r553, _ZZ9cuda_gemmIiLi256ELi1ELi1ELi256ELi32ELi32ELi32ELi1ELi0EEviiiPT_S1_S1_iiE3Ash;
	add.s32 	%r554, %r553, %r552;
	ld.shared.u32 	%r1013, [%r554];
$L__BB130_119:
	setp.lt.u32 	%p48, %r389, 16;
	@%p48 bra 	$L__BB130_194;
	add.s32 	%r555, %r11, -1;
	and.b32  	%r556, %r555, 15;
	add.s32 	%r557, %r297, %r556;
	shl.b32 	%r558, %r557, 2;
	mov.u32 	%r559, _ZZ9cuda_gemmIiLi256ELi1ELi1ELi256ELi32ELi32ELi32ELi1ELi0EEviiiPT_S1_S1_iiE3Ash;
	add.s32 	%r560, %r559, %r558;
	ld.shared.u32 	%r1012, [%r560];
	bra.uni 	$L__BB130_194;
$L__BB130_121:
	setp.lt.s32 	%p84, %r16, %r389;
	selp.b32 	%r588, 0, %r389, %p84;
	sub.s32 	%r170, %r16, %r588;
	add.s32 	%r589, %r16, 1;
	setp.lt.s32 	%p85, %r589, %r389;
	selp.b32 	%r590, 0, %r389, %p85;
	sub.s32 	%r171, %r589, %r590;
	add.s32 	%r591, %r16, 2;
	setp.lt.s32 	%p86, %r591, %r389;
	selp.b32 	%r592, 0, %r389, %p86;
	sub.s32 	%r172, %r591, %r592;
	add.s32 	%r593, %r16, 3;
	setp.lt.s32 	%p87, %r593, %r389;
	selp.b32 	%r594, 0, %r389, %p87;
	sub.s32 	%r173, %r593, %r594;
	add.s32 	%r595, %r16, 4;
	setp.lt.s32 	%p88, %r595, %r389;
	selp.b32 	%r596, 0, %r389, %p88;
	sub.s32 	%r174, %r595, %r596;
	add.s32 	%r597, %r16, 5;
	setp.lt.s32 	%p89, %r597, %r389;
	selp.b32 	%r598, 0, %r389, %p89;
	sub.s32 	%r175, %r597, %r598;
	add.s32 	%r599, %r16, 6;
	setp.lt.s32 	%p90, %r599, %r389;
	selp.b32 	%r600, 0, %r389, %p90;
	sub.s32 	%r176, %r599, %r600;
	add.s32 	%r601, %r16, 7;
	setp.lt.s32 	%p91, %r601, %r389;
	selp.b32 	%r602, 0, %r389, %p91;
	sub.s32 	%r177, %r601, %r602;
	add.s32 	%r603, %r16, 8;
	setp.lt.s32 	%p92, %r603, %r389;
	selp.b32 	%r604, 0, %r389, %p92;
	sub.s32 	%r178, %r603, %r604;
	add.s32 	%r605, %r16, 9;
	setp.lt.s32 	%p93, %r605, %r389;
	selp.b32 	%r606, 0, %r389, %p93;
	sub.s32 	%r179, %r605, %r606;
	add.s32 	%r607, %r16, 10;
	setp.lt.s32 	%p94, %r607, %r389;
	selp.b32 	%r608, 0, %r389, %p94;
	sub.s32 	%r180, %r607, %r608;
	add.s32 	%r609, %r16, 11;
	setp.lt.s32 	%p95, %r609, %r389;
	selp.b32 	%r610, 0, %r389, %p95;
	sub.s32 	%r181, %r609, %r610;
	add.s32 	%r611, %r16, 12;
	setp.lt.s32 	%p96, %r611, %r389;
	selp.b32 	%r612, 0, %r389, %p96;
	sub.s32 	%r182, %r611, %r612;
	add.s32 	%r613, %r16, 13;
	setp.lt.s32 	%p97, %r613, %r389;
	selp.b32 	%r614, 0, %r389, %p97;
	sub.s32 	%r183, %r613, %r614;
	add.s32 	%r615, %r16, 14;
	setp.lt.s32 	%p98, %r615, %r389;
	selp.b32 	%r616, 0, %r389, %p98;
	sub.s32 	%r184, %r615, %r616;
	add.s32 	%r617, %r16, 15;
	setp.lt.s32 	%p99, %r617, %r389;
	selp.b32 	%r618, 0, %r389, %p99;
	sub.s32 	%r185, %r617, %r618;
	shl.b32 	%r619, %r4, 8;
	sub.s32 	%r186, 8223, %r619;
	mov.b32 	%r976, 0;
$L__BB130_122:
	setp.lt.s32 	%p100, %r389, 1;
	add.s32 	%r204, %r976, %r11;
	mad.lo.s32 	%r205, %r204, %r389, %r17;
	@%p100 bra 	$L__BB130_124;
	add.s32 	%r620, %r205, %r16;
	shl.b32 	%r621, %r620, 2;
	mov.u32 	%r622, _ZZ9cuda_gemmIiLi256ELi1ELi1ELi256ELi32ELi32ELi32ELi1ELi0EEviiiPT_S1_S1_iiE3Ash;
	add.s32 	%r623, %r622, %r621;
	ld.shared.u32 	%r977, [%r623];
$L__BB130_124:
	setp.lt.s32 	%p101, %r389, 2;
	@%p101 bra 	$L__BB130_126;
	add.s32 	%r624, %r11, 1;
	and.b32  	%r625, %r624, 15;
	add.s32 	%r626, %r205, %r625;
	shl.b32 	%r627, %r626, 2;
	mov.u32 	%r628, _ZZ9cuda_gemmIiLi256ELi1ELi1ELi256ELi32ELi32ELi32ELi1ELi0EEviiiPT_S1_S1_iiE3Ash;
	add.s32 	%r629, %r628, %r627;
	ld.shared.u32 	%r978, [%r629];
$L__BB130_126:
	setp.lt.s32 	%p102, %r389, 3;
	@%p102 bra 	$L__BB130_128;
	add.s32 	%r630, %r11, 2;
	and.b32  	%r631, %r630, 15;
	add.s32 	%r632, %r205, %r631;
	shl.b32 	%r633, %r632, 2;
	mov.u32 	%r634, _ZZ9cuda_gemmIiLi256ELi1ELi1ELi256ELi32ELi32ELi32ELi1ELi0EEviiiPT_S1_S1_iiE3Ash;
	add.s32 	%r635, %r634, %r633;
	ld.shared.u32 	%r979, [%r635];
$L__BB130_128:
	setp.lt.s32 	%p103, %r389, 4;
	@%p103 bra 	$L__BB130_130;
	add.s32 	%r636, %r11, 3;
	and.b32  	%r637, %r636, 15;
	add.s32 	%r638, %r205, %r637;
	shl.b32 	%r639, %r638, 2;
	mov.u32 	%r640, _ZZ9cuda_gemmIiLi256ELi1ELi1ELi256ELi32ELi32ELi32ELi1ELi0EEviiiPT_S1_S1_iiE3Ash;
	add.s32 	%r641, %r640, %r639;
	ld.shared.u32 	%r980, [%r641];
$L__BB130_130:
	setp.lt.s32 	%p104, %r389, 5;
	@%p104 bra 	$L__BB130_132;
	add.s32 	%r642, %r11, 4;
	and.b32  	%r643, %r642, 15;
	add.s32 	%r644, %r205, %r643;
	shl.b32 	%r645, %r644, 2;
	mov.u32 	%r646, _ZZ9cuda_gemmIiLi256ELi1ELi1ELi256ELi32ELi32ELi32ELi1ELi0EEviiiPT_S1_S1_iiE3Ash;
	add.s32 	%r647, %r646, %r645;
	ld.shared.u32 	%r981, [%r647];
$L__BB130_132:
	setp.lt.s32 	%p105, %r389, 6;
	@%p105 bra 	$L__BB130_134;
	add.s32 	%r648, %r11, 5;
	and.b32  	%r649, %r648, 15;
	add.s32 	%r650, %r205, %r649;
	shl.b32 	%r651, %r650, 2;
	mov.u32 	%r652, _ZZ9cuda_gemmIiLi256ELi1ELi1ELi256ELi32ELi32ELi32ELi1ELi0EEviiiPT_S1_S1_iiE3Ash;
	add.s32 	%r653, %r652, %r651;
	ld.shared.u32 	%r982, [%r653];
$L__BB130_134:
	setp.lt.s32 	%p106, %r389, 7;
	@%p106 bra 	$L__BB130_136;
	add.s32 	%r654, %r11, 6;
	and.b32  	%r655, %r654, 15;
	add.s32 	%r656, %r205, %r655;
	shl.b32 	%r657, %r656, 2;
	mov.u32 	%r658, _ZZ9cuda_gemmIiLi256ELi1ELi1ELi256ELi32ELi32ELi32ELi1ELi0EEviiiPT_S1_S1_iiE3Ash;
	add.s32 	%r659, %r658, %r657;
	ld.shared.u32 	%r983, [%r659];
$L__BB130_136:
	setp.lt.s32 	%p107, %r389, 8;
	@%p107 bra 	$L__BB130_138;
	add.s32 	%r660, %r11, 7;
	and.b32  	%r661, %r660, 15;
	add.s32 	%r662, %r205, %r661;
	shl.b32 	%r663, %r662, 2;
	mov.u32 	%r664, _ZZ9cuda_gemmIiLi256ELi1ELi1ELi256ELi32ELi32ELi32ELi1ELi0EEviiiPT_S1_S1_iiE3Ash;
	add.s32 	%r665, %r664, %r663;
	ld.shared.u32 	%r984, [%r665];
$L__BB130_138:
	setp.lt.s32 	%p108, %r389, 9;
	@%p108 bra 	$L__BB130_140;
	xor.b32  	%r666, %r16, 8;
	add.s32 	%r667, %r205, %r666;
	shl.b32 	%r668, %r667, 2;
	mov.u32 	%r669, _ZZ9cuda_gemmIiLi256ELi1ELi1ELi256ELi32ELi32ELi32ELi1ELi0EEviiiPT_S1_S1_iiE3Ash;
	add.s32 	%r670, %r669, %r668;
	ld.shared.u32 	%r985, [%r670];
$L__BB130_140:
	setp.lt.s32 	%p109, %r389, 10;
	@%p109 bra 	$L__BB130_142;
	add.s32 	%r671, %r11, 9;
	and.b32  	%r672, %r671, 15;
	add.s32 	%r673, %r205, %r672;
	shl.b32 	%r674, %r673, 2;
	mov.u32 	%r675, _ZZ9cuda_gemmIiLi256ELi1ELi1ELi256ELi32ELi32ELi32ELi1ELi0EEviiiPT_S1_S1_iiE3Ash;
	add.s32 	%r676, %r675, %r674;
	ld.shared.u32 	%r986, [%r676];
$L__BB130_142:
	setp.lt.s32 	%p110, %r389, 11;
	@%p110 bra 	$L__BB130_144;
	add.s32 	%r677, %r11, 10;
	and.b32  	%r678, %r677, 15;
	add.s32 	%r679, %r205, %r678;
	shl.b32 	%r680, %r679, 2;
	mov.u32 	%r681, _ZZ9cuda_gemmIiLi256ELi1ELi1ELi256ELi32ELi32ELi32ELi1ELi0EEviiiPT_S1_S1_iiE3Ash;
	add.s32 	%r682, %r681, %r680;
	ld.shared.u32 	%r987, [%r682];
$L__BB130_144:
	setp.lt.s32 	%p111, %r389, 12;
	@%p111 bra 	$L__BB130_146;
	add.s32 	%r683, %r11, 11;
	and.b32  	%r684, %r683, 15;
	add.s32 	%r685, %r205, %r684;
	shl.b32 	%r686, %r685, 2;
	mov.u32 	%r687, _ZZ9cuda_gemmIiLi256ELi1ELi1ELi256ELi32ELi32ELi32ELi1ELi0EEviiiPT_S1_S1_iiE3Ash;
	add.s32 	%r688, %r687, %r686;
	ld.shared.u32 	%r988, [%r688];
$L__BB130_146:
	setp.lt.s32 	%p112, %r389, 13;
	@%p112 bra 	$L__BB130_148;
	add.s32 	%r689, %r11, 12;
	and.b32  	%r690, %r689, 15;
	add.s32 	%r691, %r205, %r690;
	shl.b32 	%r692, %r691, 2;
	mov.u32 	%r693, _ZZ9cuda_gemmIiLi256ELi1ELi1ELi256ELi32ELi32ELi32ELi1ELi0EEviiiPT_S1_S1_iiE3Ash;
	add.s32 	%r694, %r693, %r692;
	ld.shared.u32 	%r989, [%r694];
$L__BB130_148:
	setp.lt.s32 	%p113, %r389, 14;
	@%p113 bra 	$L__BB130_150;
	add.s32 	%r695, %r11, 13;
	and.b32  	%r696, %r695, 15;
	add.s32 	%r697, %r205, %r696;
	shl.b32 	%r698, %r697, 2;
	mov.u32 	%r699, _ZZ9cuda_gemmIiLi256ELi1ELi1ELi256ELi32ELi32ELi32ELi1ELi0EEviiiPT_S1_S1_iiE3Ash;
	add.s32 	%r700, %r699, %r698;
	ld.shared.u32 	%r990, [%r700];
$L__BB130_150:
	setp.lt.s32 	%p114, %r389, 15;
	@%p114 bra 	$L__BB130_152;
	add.s32 	%r701, %r11, 14;
	and.b32  	%r702, %r701, 15;
	add.s32 	%r703, %r205, %r702;
	shl.b32 	%r704, %r703, 2;
	mov.u32 	%r705, _ZZ9cuda_gemmIiLi256ELi1ELi1ELi256ELi32ELi32ELi32ELi1ELi0EEviiiPT_S1_S1_iiE3Ash;
	add.s32 	%r706, %r705, %r704;
	ld.shared.u32 	%r991, [%r706];
$L__BB130_152:
	setp.lt.s32 	%p115, %r389, 16;
	@%p115 bra 	$L__BB130_154;
	add.s32 	%r707, %r11, -1;
	and.b32  	%r708, %r707, 15;
	add.s32 	%r709, %r205, %r708;
	shl.b32 	%r710, %r709, 2;
	mov.u32 	%r711, _ZZ9cuda_gemmIiLi256ELi1ELi1ELi256ELi32ELi32ELi32ELi1ELi0EEviiiPT_S1_S1_iiE3Ash;
	add.s32 	%r712, %r711, %r710;
	ld.shared.u32 	%r992, [%r712];
$L__BB130_154:
	setp.lt.s32 	%p116, %r12, %r18;
	@%p116 bra 	$L__BB130_156;
$L__BB130_155:
	add.s32 	%r976, %r976, %r10;
	setp.lt.s32 	%p153, %r976, %r9;
	@%p153 bra 	$L__BB130_122;
	bra.uni 	$L__BB130_230;
$L__BB130_156:
	rem.s32 	%r713, %r2, %r389;
	shl.b32 	%r714, %r713, 2;
	mov.u32 	%r715, _ZZ9cuda_gemmIiLi256ELi1ELi1ELi256ELi32ELi32ELi32ELi1ELi0EEviiiPT_S1_S1_iiE11kron_fac_sh;
	add.s32 	%r239, %r715, %r714;
	mov.u32 	%r993, %r12;
$L__BB130_157:
	mad.lo.s32 	%r717, %r993, 132, %r239;
	ld.shared.u32 	%r241, [%r717];
	mov.b32 	%r995, 0;
	@%p100 bra 	$L__BB130_159;
	shfl.sync.idx.b32	%r718|%p118, %r241, %r170, %r19, -1;
	mul.lo.s32 	%r995, %r718, %r977;
$L__BB130_159:
	@%p101 bra 	$L__BB130_161;
	shfl.sync.idx.b32	%r719|%p120, %r241, %r171, %r19, -1;
	mad.lo.s32 	%r995, %r719, %r978, %r995;
$L__BB130_161:
	@%p102 bra 	$L__BB130_163;
	shfl.sync.idx.b32	%r720|%p122, %r241, %r172, %r19, -1;
	mad.lo.s32 	%r995, %r720, %r979, %r995;
$L__BB130_163:
	@%p103 bra 	$L__BB130_165;
	shfl.sync.idx.b32	%r721|%p124, %r241, %r173, %r19, -1;
	mad.lo.s32 	%r995, %r721, %r980, %r995;
$L__BB130_165:
	@%p104 bra 	$L__BB130_167;
	shfl.sync.idx.b32	%r722|%p126, %r241, %r174, %r19, -1;
	mad.lo.s32 	%r995, %r722, %r981, %r995;
$L__BB130_167:
	setp.lt.s32 	%p127, %r389, 6;
	@%p127 bra 	$L__BB130_169;
	shfl.sync.idx.b32	%r723|%p128, %r241, %r175, %r19, -1;
	mad.lo.s32 	%r995, %r723, %r982, %r995;
$L__BB130_169:
	setp.lt.s32 	%p129, %r389, 7;
	@%p129 bra 	$L__BB130_171;
	shfl.sync.idx.b32	%r724|%p130, %r241, %r176, %r19, -1;
	mad.lo.s32 	%r995, %r724, %r983, %r995;
$L__BB130_171:
	setp.lt.s32 	%p131, %r389, 8;
	@%p131 bra 	$L__BB130_173;
	shfl.sync.idx.b32	%r725|%p132, %r241, %r177, %r19, -1;
	mad.lo.s32 	%r995, %r725, %r984, %r995;
$L__BB130_173:
	setp.lt.s32 	%p133, %r389, 9;
	@%p133 bra 	$L__BB130_175;
	shfl.sync.idx.b32	%r726|%p134, %r241, %r178, %r19, -1;
	mad.lo.s32 	%r995, %r726, %r985, %r995;
$L__BB130_175:
	setp.lt.s32 	%p135, %r389, 10;
	@%p135 bra 	$L__BB130_177;
	shfl.sync.idx.b32	%r727|%p136, %r241, %r179, %r19, -1;
	mad.lo.s32 	%r995, %r727, %r986, %r995;
$L__BB130_177:
	setp.lt.s32 	%p137, %r389, 11;
	@%p137 bra 	$L__BB130_179;
	shfl.sync.idx.b32	%r728|%p138, %r241, %r180, %r19, -1;
	mad.lo.s32 	%r995, %r728, %r987, %r995;
$L__BB130_179:
	setp.lt.s32 	%p139, %r389, 12;
	@%p139 bra 	$L__BB130_181;
	shfl.sync.idx.b32	%r729|%p140, %r241, %r181, %r19, -1;
	mad.lo.s32 	%r995, %r729, %r988, %r995;
$L__BB130_181:
	setp.lt.s32 	%p141, %r389, 13;
	@%p141 bra 	$L__BB130_183;
	shfl.sync.idx.b32	%r730|%p142, %r241, %r182, %r19, -1;
	mad.lo.s32 	%r995, %r730, %r989, %r995;
$L__BB130_183:
	setp.lt.s32 	%p143, %r389, 14;
	@%p143 bra 	$L__BB130_185;
	shfl.sync.idx.b32	%r731|%p144, %r241, %r183, %r19, -1;
	mad.lo.s32 	%r995, %r731, %r990, %r995;
$L__BB130_185:
	setp.lt.s32 	%p145, %r389, 15;
	@%p145 bra 	$L__BB130_187;
	shfl.sync.idx.b32	%r732|%p146, %r241, %r184, %r19, -1;
	mad.lo.s32 	%r995, %r732, %r991, %r995;
$L__BB130_187:
	setp.lt.s32 	%p147, %r389, 16;
	@%p147 bra 	$L__BB130_189;
	shfl.sync.idx.b32	%r733|%p148, %r241, %r185, %r19, -1;
	mad.lo.s32 	%r995, %r733, %r992, %r995;
$L__BB130_189:
	mov.u32 	%r1009, %r3;
$L__BB130_190:
	shr.u32 	%r275, %r1009, 1;
	shfl.sync.down.b32	%r734|%p149, %r995, %r275, %r186, -1;
	add.s32 	%r995, %r734, %r995;
	setp.gt.u32 	%p150, %r1009, 3;
	mov.u32 	%r1009, %r275;
	@%p150 bra 	$L__BB130_190;
	rem.u32 	%r735, %r2, %r4;
	setp.eq.s32 	%p151, %r735, 0;
	@%p151 bra 	$L__BB130_192;
	bra.uni 	$L__BB130_193;
$L__BB130_192:
	mad.lo.s32 	%r736, %r993, %r9, %r204;
	shl.b32 	%r737, %r736, 2;
	mov.u32 	%r738, _ZZ9cuda_gemmIiLi256ELi1ELi1ELi256ELi32ELi32ELi32ELi1ELi0EEviiiPT_S1_S1_iiE3Csh;
	add.s32 	%r739, %r738, %r737;
	st.shared.u32 	[%r739], %r995;
$L__BB130_193:
	add.s32 	%r993, %r993, %r14;
	setp.lt.s32 	%p152, %r993, %r18;
	@%p152 bra 	$L__BB130_157;
	bra.uni 	$L__BB130_155;
$L__BB130_194:
	setp.lt.s32 	%p49, %r12, %r18;
	@%p49 bra 	$L__BB130_195;
	bra.uni 	$L__BB130_229;
$L__BB130_195:
	rem.u32 	%r561, %r2, %r389;
	shl.b32 	%r562, %r561, 2;
	mov.u32 	%r563, _ZZ9cuda_gemmIiLi256ELi1ELi1ELi256ELi32ELi32ELi32ELi1ELi0EEviiiPT_S1_S1_iiE11kron_fac_sh;
	add.s32 	%r298, %r563, %r562;
	mov.u32 	%r1045, %r12;
$L__BB130_196:
	mad.lo.s32 	%r565, %r1045, 132, %r298;
	ld.shared.u32 	%r332, [%r565];
	mov.b32 	%r1047, 0;
	@%p33 bra 	$L__BB130_198;
	shfl.sync.idx.b32	%r566|%p51, %r332, %r154, %r19, -1;
	mul.lo.s32 	%r1047, %r566, %r1029;
$L__BB130_198:
	@%p34 bra 	$L__BB130_200;
	shfl.sync.idx.b32	%r567|%p53, %r332, %r155, %r19, -1;
	mad.lo.s32 	%r1047, %r567, %r1026, %r1047;
$L__BB130_200:
	@%p35 bra 	$L__BB130_202;
	shfl.sync.idx.b32	%r568|%p55, %r332, %r156, %r19, -1;
	mad.lo.s32 	%r1047, %r568, %r1025, %r1047;
$L__BB130_202:
	@%p36 bra 	$L__BB130_204;
	shfl.sync.idx.b32	%r569|%p57, %r332, %r157, %r19, -1;
	mad.lo.s32 	%r1047, %r569, %r1024, %r1047;
$L__BB130_204:
	@%p37 bra 	$L__BB130_206;
	shfl.sync.idx.b32	%r570|%p59, %r332, %r158, %r19, -1;
	mad.lo.s32 	%r1047, %r570, %r1023, %r1047;
$L__BB130_206:
	@%p38 bra 	$L__BB130_208;
	shfl.sync.idx.b32	%r571|%p61, %r332, %r159, %r19, -1;
	mad.lo.s32 	%r1047, %r571, %r1022, %r1047;
$L__BB130_208:
	setp.lt.u32 	%p62, %r389, 7;
	@%p62 bra 	$L__BB130_210;
	shfl.sync.idx.b32	%r572|%p63, %r332, %r160, %r19, -1;
	mad.lo.s32 	%r1047, %r572, %r1021, %r1047;
$L__BB130_210:
	setp.lt.u32 	%p64, %r389, 8;
	@%p64 bra 	$L__BB130_212;
	shfl.sync.idx.b32	%r573|%p65, %r332, %r161, %r19, -1;
	mad.lo.s32 	%r1047, %r573, %r1020, %r1047;
$L__BB130_212:
	setp.lt.u32 	%p66, %r389, 9;
	@%p66 bra 	$L__BB130_214;
	shfl.sync.idx.b32	%r574|%p67, %r332, %r162, %r19, -1;
	mad.lo.s32 	%r1047, %r574, %r1019, %r1047;
$L__BB130_214:
	setp.lt.u32 	%p68, %r389, 10;
	@%p68 bra 	$L__BB130_216;
	shfl.sync.idx.b32	%r575|%p69, %r332, %r163, %r19, -1;
	mad.lo.s32 	%r1047, %r575, %r1018, %r1047;
$L__BB130_216:
	setp.lt.u32 	%p70, %r389, 11;
	@%p70 bra 	$L__BB130_218;
	shfl.sync.idx.b32	%r576|%p71, %r332, %r164, %r19, -1;
	mad.lo.s32 	%r1047, %r576, %r1017, %r1047;
$L__BB130_218:
	setp.lt.u32 	%p72, %r389, 12;
	@%p72 bra 	$L__BB130_220;
	shfl.sync.idx.b32	%r577|%p73, %r332, %r165, %r19, -1;
	mad.lo.s32 	%r1047, %r577, %r1016, %r1047;
$L__BB130_220:
	setp.lt.u32 	%p74, %r389, 13;
	@%p74 bra 	$L__BB130_222;
	shfl.sync.idx.b32	%r578|%p75, %r332, %r166, %r19, -1;
	mad.lo.s32 	%r1047, %r578, %r1015, %r1047;
$L__BB130_222:
	setp.lt.u32 	%p76, %r389, 14;
	@%p76 bra 	$L__BB130_224;
	shfl.sync.idx.b32	%r579|%p77, %r332, %r167, %r19, -1;
	mad.lo.s32 	%r1047, %r579, %r1014, %r1047;
$L__BB130_224:
	setp.lt.u32 	%p78, %r389, 15;
	@%p78 bra 	$L__BB130_226;
	shfl.sync.idx.b32	%r580|%p79, %r332, %r168, %r19, -1;
	mad.lo.s32 	%r1047, %r580, %r1013, %r1047;
$L__BB130_226:
	setp.lt.u32 	%p80, %r389, 16;
	@%p80 bra 	$L__BB130_228;
	shfl.sync.idx.b32	%r581|%p81, %r332, %r169, %r19, -1;
	mad.lo.s32 	%r1047, %r581, %r1012, %r1047;
$L__BB130_228:
	mad.lo.s32 	%r582, %r1045, %r9, %r296;
	shl.b32 	%r583, %r582, 2;
	mov.u32 	%r584, _ZZ9cuda_gemmIiLi256ELi1ELi1ELi256ELi32ELi32ELi32ELi1ELi0EEviiiPT_S1_S1_iiE3Csh;
	add.s32 	%r585, %r584, %r583;
	st.shared.u32 	[%r585], %r1047;
	add.s32 	%r1045, %r1045, %r14;
	setp.lt.s32 	%p82, %r1045, %r18;
	@%p82 bra 	$L__BB130_196;
$L__BB130_229:
	add.s32 	%r1028, %r1028, %r10;
	setp.lt.s32 	%p83, %r1028, %r9;
	@%p83 bra 	$L__BB130_89;
$L__BB130_230:
	and.b32  	%r887, %r21, 3;
	setp.eq.s32 	%p221, %r887, 3;
	bar.sync 	0;
	@%p221 bra 	$L__BB130_233;
	shl.b32 	%r888, %r1067, 2;
	mov.u32 	%r889, _ZZ9cuda_gemmIiLi256ELi1ELi1ELi256ELi32ELi32ELi32ELi1ELi0EEviiiPT_S1_S1_iiE3Csh;
	add.s32 	%r1063, %r889, %r888;
	shl.b32 	%r368, %r13, 2;
	add.s32 	%r890, %r1067, %r20;
	mul.wide.u32 	%rd24, %r890, 4;
	add.s64 	%rd33, %rd2, %rd24;
	mul.wide.u32 	%rd5, %r13, 4;
	neg.s32 	%r1062, %r22;
	mad.lo.s32 	%r1067, %r13, %r22, %r1067;
$L__BB130_232:
	.pragma "nounroll";
	ld.shared.u32 	%r891, [%r1063];
	st.global.u32 	[%rd33], %r891;
	add.s32 	%r1063, %r1063, %r368;
	add.s64 	%rd33, %rd33, %rd5;
	add.s32 	%r1062, %r1062, 1;
	setp.ne.s32 	%p222, %r1062, 0;
	@%p222 bra 	$L__BB130_232;
$L__BB130_233:
	setp.lt.u32 	%p223, %r21, 3;
	@%p223 bra 	$L__BB130_236;
	shl.b32 	%r376, %r13, 2;
	shl.b32 	%r892, %r1067, 2;
	mov.u32 	%r893, _ZZ9cuda_gemmIiLi256ELi1ELi1ELi256ELi32ELi32ELi32ELi1ELi0EEviiiPT_S1_S1_iiE3Csh;
	add.s32 	%r1066, %r893, %r892;
	shl.b32 	%r378, %r13, 4;
	shl.b32 	%r379, %r13, 3;
	mul.lo.s32 	%r380, %r13, 12;
	mul.wide.u32 	%rd25, %r13, 4;
	add.s64 	%rd8, %rd2, %rd25;
	add.s32 	%r1065, %r1067, %r20;
	mul.wide.u32 	%rd26, %r13, 8;
	add.s64 	%rd9, %rd2, %rd26;
	mul.wide.u32 	%rd27, %r13, 12;
	add.s64 	%rd10, %rd2, %rd27;
$L__BB130_235:
	mul.wide.s32 	%rd28, %r1065, 4;
	add.s64 	%rd29, %rd8, %rd28;
	add.s64 	%rd30, %rd9, %rd28;
	add.s64 	%rd31, %rd10, %rd28;
	add.s64 	%rd32, %rd2, %rd28;
	ld.shared.u32 	%r894, [%r1066];
	st.global.u32 	[%rd32], %r894;
	add.s32 	%r895, %r1066, %r376;
	ld.shared.u32 	%r896, [%r895];
	st.global.u32 	[%rd29], %r896;
	add.s32 	%r897, %r1066, %r379;
	ld.shared.u32 	%r898, [%r897];
	st.global.u32 	[%rd30], %r898;
	add.s32 	%r899, %r1066, %r380;
	ld.shared.u32 	%r900, [%r899];
	st.global.u32 	[%rd31], %r900;
	add.s32 	%r1067, %r1067, %r376;
	add.s32 	%r1066, %r1066, %r378;
	add.s32 	%r1065, %r1065, %r376;
	setp.lt.u32 	%p224, %r1067, 256;
	@%p224 bra 	$L__BB130_235;
$L__BB130_236:
	ret;

}
	// .globl	_Z9cuda_gemmIiLi256ELi1ELi1ELi256ELi32ELi32ELi32ELi1ELi1EEviiiPT_S1_S1_ii
.visible .entry _Z9cuda_gemmIiLi256ELi1ELi1ELi256ELi32ELi32ELi32ELi1ELi1EEviiiPT_S1_S1_ii(
	.param .u32 _Z9cuda_gemmIiLi256ELi1ELi1ELi256ELi32ELi32ELi32ELi1ELi1EEviiiPT_S1_S1_ii_param_0,
	.param .u32 _Z9cuda_gemmIiLi256ELi1ELi1ELi256ELi32ELi32ELi32ELi1ELi1EEviiiPT_S1_S1_ii_param_1,
	.param .u32 _Z9cuda_gemmIiLi256ELi1ELi1ELi256ELi32ELi32ELi32ELi1ELi1EEviiiPT_S1_S1_ii_param_2,
	.param .u64 .ptr .align 1 _Z9cuda_gemmIiLi256ELi1ELi1ELi256ELi32ELi32ELi32ELi1ELi1EEviiiPT_S1_S1_ii_param_3,
	.param .u64 .ptr .align 1 _Z9cuda_gemmIiLi256ELi1ELi1ELi256ELi32ELi32ELi32ELi1ELi1EEviiiPT_S1_S1_ii_param_4,
	.param .u64 .ptr .align 1 _Z9cuda_gemmIiLi256ELi1ELi1ELi256ELi32ELi32ELi32ELi1ELi1EEviiiPT_S1_S1_ii_param_5,
	.param .u32 _Z9cuda_gemmIiLi256ELi1ELi1ELi256ELi32ELi32ELi32ELi1ELi1EEviiiPT_S1_S1_ii_param_6,
	.param .u32 _Z9cuda_gemmIiLi256ELi1ELi1ELi256ELi32ELi32ELi32ELi1ELi1EEviiiPT_S1_S1_ii_param_7
)
.maxntid 256
{
	.reg .pred 	%p<37>;
	.reg .b16 	%rs<6>;
	.reg .b32 	%r<317>;
	.reg .b64 	%rd<51>;
	// demoted variable
	.shared .align 128 .b8 _ZZ9cuda_gemmIiLi256ELi1ELi1ELi256ELi32ELi32ELi32ELi1ELi1EEviiiPT_S1_S1_iiE11kron_fac_sh[4224];
	// demoted variable
	.shared .align 128 .b8 _ZZ9cuda_gemmIiLi256ELi1ELi1ELi256ELi32ELi32ELi32ELi1ELi1EEviiiPT_S1_S1_iiE3Ash[1024];
	// demoted variable
	.shared .align 128 .b8 _ZZ9cuda_gemmIiLi256ELi1ELi1ELi256ELi32ELi32ELi32ELi1ELi1EEviiiPT_S1_S1_iiE3Csh[1024];
	ld.param.u64 	%rd18, [_Z9cuda_gemmIiLi256ELi1ELi1ELi256ELi32ELi32ELi32ELi1ELi1EEviiiPT_S1_S1_ii_param_3];
	ld.param.u64 	%rd19, [_Z9cuda_gemmIiLi256ELi1ELi1ELi256ELi32ELi32ELi32ELi1ELi1EEviiiPT_S1_S1_ii_param_4];
	ld.param.u64 	%rd20, [_Z9cuda_gemmIiLi256ELi1ELi1ELi256ELi32ELi32ELi32ELi1ELi1EEviiiPT_S1_S1_ii_param_5];
	cvta.to.global.u64 	%rd1, %rd19;
	cvta.to.global.u64 	%rd2, %rd18;
	cvta.to.global.u64 	%rd3, %rd20;
	mov.u32 	%r316, %tid.x;
	mov.u32 	%r2, %ntid.x;
	add.s32 	%r3, %r316, %r2;
	cvt.u16.u32 	%rs2, %r3;
	xor.b16  	%rs3, %rs2, 1023;
	cvt.u16.u32 	%rs4, %r2;
	div.u16 	%rs5, %rs3, %rs4;
	and.b16  	%rs1, %rs5, 3;
	setp.eq.s16 	%p1, %rs1, 2;
	mov.u32 	%r294, %r316;
	@%p1 bra 	$L__BB131_3;
	cvt.u32.u16 	%r4, %rs1;
	mov.b32 	%r293, 0;
	mov.u32 	%r122, _ZZ9cuda_gemmIiLi256ELi1ELi1ELi256ELi32ELi32ELi32ELi1ELi1EEviiiPT_S1_S1_iiE11kron_fac_sh;
	mov.u32 	%r294, %r316;
$L__BB131_2:
	.pragma "nounroll";
	mul.wide.u32 	%rd21, %r294, 4;
	add.s64 	%rd22, %rd1, %rd21;
	ld.global.u32 	%r120, [%rd22];
	and.b32  	%r121, %r294, 31;
	mad.lo.s32 	%r123, %r121, 132, %r122;
	shr.u32 	%r124, %r294, 3;
	and.b32  	%r125, %r124, 536870908;
	add.s32 	%r126, %r123, %r125;
	st.shared.u32 	[%r126], %r120;
	add.s32 	%r294, %r294, %r2;
	add.s32 	%r293, %r293, 1;
	xor.b32  	%r127, %r293, %r4;
	setp.ne.s32 	%p2, %r127, 2;
	@%p2 bra 	$L__BB131_2;
$L__BB131_3:
	shl.b32 	%r128, %r2, 1;
	add.s32 	%r297, %r294, %r128;
	shl.b32 	%r11, %r2, 2;
	mad.lo.s32 	%r296, %r2, 3, %r294;
	add.s32 	%r295, %r2, %r294;
$L__BB131_4:
	mul.wide.u32 	%rd23, %r294, 4;
	add.s64 	%rd24, %rd1, %rd23;
	ld.global.u32 	%r129, [%rd24];
	and.b32  	%r130, %r294, 31;
	mov.u32 	%r131, _ZZ9cuda_gemmIiLi256ELi1ELi1ELi256ELi32ELi32ELi32ELi1ELi1EEviiiPT_S1_S1_iiE11kron_fac_sh;
	mad.lo.s32 	%r132, %r130, 132, %r131;
	shr.u32 	%r133, %r294, 3;
	and.b32  	%r134, %r133, 536870908;
	add.s32 	%r135, %r132, %r134;
	st.shared.u32 	[%r135], %r129;
	add.s32 	%r136, %r294, %r2;
	mul.wide.u32 	%rd25, %r295, 4;
	add.s64 	%rd26, %rd1, %rd25;
	ld.global.u32 	%r137, [%rd26];
	and.b32  	%r138, %r295, 31;
	mad.lo.s32 	%r139, %r138, 132, %r131;
	shr.u32 	%r140, %r295, 3;
	and.b32  	%r141, %r140, 536870908;
	add.s32 	%r142, %r139, %r141;
	st.shared.u32 	[%r142], %r137;
	add.s32 	%r143, %r136, %r2;
	mul.wide.u32 	%rd27, %r297, 4;
	add.s64 	%rd28, %rd1, %rd27;
	ld.global.u32 	%r144, [%rd28];
	and.b32  	%r145, %r297, 31;
	mad.lo.s32 	%r146, %r145, 132, %r131;
	shr.u32 	%r147, %r297, 3;
	and.b32  	%r148, %r147, 536870908;
	add.s32 	%r149, %r146, %r148;
	st.shared.u32 	[%r149], %r144;
	add.s32 	%r150, %r143, %r2;
	mul.wide.u32 	%rd29, %r296, 4;
	add.s64 	%rd30, %rd1, %rd29;
	ld.global.u32 	%r151, [%rd30];
	and.b32  	%r152, %r296, 31;
	mad.lo.s32 	%r153, %r152, 132, %r131;
	shr.u32 	%r154, %r296, 3;
	and.b32  	%r155, %r154, 536870908;
	add.s32 	%r156, %r153, %r155;
	st.shared.u32 	[%r156], %r151;
	add.s32 	%r294, %r150, %r2;
	add.s32 	%r297, %r297, %r11;
	add.s32 	%r296, %r296, %r11;
	add.s32 	%r295, %r295, %r11;
	setp.lt.u32 	%p3, %r294, 1024;
	@%p3 bra 	$L__BB131_4;
	shr.u32 	%r157, %r316, 1;
	and.b32  	%r22, %r157, 7;
	mov.u32 	%r23, %ctaid.y;
	mov.u32 	%r158, %nctaid.y;
	setp.ge.u32 	%p4, %r23, %r158;
	@%p4 bra 	$L__BB131_28;
	shl.b32 	%r24, %r23, 8;
	max.u32 	%r159, %r3, 256;
	setp.lt.u32 	%p5, %r3, 256;
	selp.u32 	%r160, 1, 0, %p5;
	add.s32 	%r161, %r3, %r160;
	sub.s32 	%r162, %r159, %r161;
	div.u32 	%r163, %r162, %r2;
	add.s32 	%r25, %r163, %r160;
	add.s32 	%r164, %r25, 1;
	and.b32  	%r26, %r164, 3;
	and.b32  	%r27, %r25, 3;
	setp.eq.s32 	%p6, %r27, 3;
	mov.u32 	%r304, %r316;
	@%p6 bra 	$L__BB131_9;
	shl.b32 	%r165, %r316, 2;
	mov.u32 	%r166, _ZZ9cuda_gemmIiLi256ELi1ELi1ELi256ELi32ELi32ELi32ELi1ELi1EEviiiPT_S1_S1_iiE3Ash;
	add.s32 	%r300, %r166, %r165;
	add.s32 	%r167, %r316, %r24;
	mul.wide.u32 	%rd31, %r167, 4;
	add.s64 	%rd49, %rd2, %rd31;
	mul.wide.u32 	%rd5, %r2, 4;
	neg.s32 	%r299, %r26;
	mad.lo.s32 	%r304, %r2, %r26, %r316;
$L__BB131_8:
	.pragma "nounroll";
	ld.global.u32 	%r168, [%rd49];
	st.shared.u32 	[%r300], %r168;
	add.s32 	%r300, %r300, %r11;
	add.s64 	%rd49, %rd49, %rd5;
	add.s32 	%r299, %r299, 1;
	setp.ne.s32 	%p7, %r299, 0;
	@%p7 bra 	$L__BB131_8;
$L__BB131_9:
	setp.lt.u32 	%p8, %r25, 3;
	@%p8 bra 	$L__BB131_12;
	shl.b32 	%r169, %r304, 2;
	mov.u32 	%r170, _ZZ9cuda_gemmIiLi256ELi1ELi1ELi256ELi32ELi32ELi32ELi1ELi1EEviiiPT_S1_S1_iiE3Ash;
	add.s32 	%r303, %r170, %r169;
	shl.b32 	%r37, %r2, 4;
	shl.b32 	%r38, %r2, 3;
	mul.lo.s32 	%r39, %r2, 12;
	mul.wide.u32 	%rd32, %r2, 4;
	add.s64 	%rd8, %rd2, %rd32;
	add.s32 	%r302, %r304, %r24;
	mul.wide.u32 	%rd33, %r2, 8;
	add.s64 	%rd9, %rd2, %rd33;
	mul.wide.u32 	%rd34, %r2, 12;
	add.s64 	%rd10, %rd2, %rd34;
$L__BB131_11:
	mul.wide.s32 	%rd35, %r302, 4;
	add.s64 	%rd36, %rd8, %rd35;
	add.s64 	%rd37, %rd9, %rd35;
	add.s64 	%rd38, %rd10, %rd35;
	add.s64 	%rd39, %rd2, %rd35;
	ld.global.u32 	%r171, [%rd39];
	st.shared.u32 	[%r303], %r171;
	ld.global.u32 	%r172, [%rd36];
	add.s32 	%r173, %r303, %r11;
	st.shared.u32 	[%r173], %r172;
	ld.global.u32 	%r174, [%rd37];
	add.s32 	%r175, %r303, %r38;
	st.shared.u32 	[%r175], %r174;
	ld.global.u32 	%r176, [%rd38];
	add.s32 	%r177, %r303, %r39;
	st.shared.u32 	[%r177], %r176;
	add.s32 	%r304, %r304, %r11;
	add.s32 	%r303, %r303, %r37;
	add.s32 	%r302, %r302, %r11;
	setp.lt.u32 	%p9, %r304, 256;
	@%p9 bra 	$L__BB131_11;
$L__BB131_12:
	setp.eq.s32 	%p10, %r27, 3;
	mov.u32 	%r309, %r316;
	@%p10 bra 	$L__BB131_15;
	shl.b32 	%r178, %r316, 2;
	mov.u32 	%r179, _ZZ9cuda_gemmIiLi256ELi1ELi1ELi256ELi32ELi32ELi32ELi1ELi1EEviiiPT_S1_S1_iiE3Csh;
	add.s32 	%r306, %r179, %r178;
	neg.s32 	%r305, %r26;
	mad.lo.s32 	%r309, %r2, %r26, %r316;
$L__BB131_14:
	.pragma "nounroll";
	mov.b32 	%r180, 0;
	st.shared.u32 	[%r306], %r180;
	add.s32 	%r306, %r306, %r11;
	add.s32 	%r305, %r305, 1;
	setp.ne.s32 	%p11, %r305, 0;
	@%p11 bra 	$L__BB131_14;
$L__BB131_15:
	setp.lt.u32 	%p12, %r25, 3;
	@%p12 bra 	$L__BB131_18;
	shl.b32 	%r181, %r309, 2;
	mov.u32 	%r182, _ZZ9cuda_gemmIiLi256ELi1ELi1ELi256ELi32ELi32ELi32ELi1ELi1EEviiiPT_S1_S1_iiE3Csh;
	add.s32 	%r308, %r182, %r181;
	shl.b32 	%r56, %r2, 4;
	shl.b32 	%r57, %r2, 3;
	mul.lo.s32 	%r58, %r2, 12;
$L__BB131_17:
	mov.b32 	%r183, 0;
	st.shared.u32 	[%r308], %r183;
	add.s32 	%r184, %r308, %r11;
	st.shared.u32 	[%r184], %r183;
	add.s32 	%r185, %r308, %r57;
	st.shared.u32 	[%r185], %r183;
	add.s32 	%r186, %r308, %r58;
	st.shared.u32 	[%r186], %r183;
	add.s32 	%r309, %r309, %r11;
	add.s32 	%r308, %r308, %r56;
	setp.lt.u32 	%p13, %r309, 256;
	@%p13 bra 	$L__BB131_17;
$L__BB131_18:
	shl.b32 	%r187, %r316, 4;
	and.b32  	%r188, %r187, 16;
	shl.b32 	%r189, %r22, 5;
	or.b32  	%r190, %r189, %r188;
	bar.sync 	0;
	or.b32  	%r191, %r190, %r22;
	shl.b32 	%r192, %r191, 2;
	mov.u32 	%r193, _ZZ9cuda_gemmIiLi256ELi1ELi1ELi256ELi32ELi32ELi32ELi1ELi1EEviiiPT_S1_S1_iiE3Ash;
	add.s32 	%r194, %r193, %r192;
	ld.shared.u32 	%r63, [%r194];
	ld.shared.u32 	%r64, [%r194+4];
	ld.shared.u32 	%r65, [%r194+8];
	ld.shared.u32 	%r66, [%r194+12];
	ld.shared.u32 	%r67, [%r194+16];
	ld.shared.u32 	%r68, [%r194+20];
	ld.shared.u32 	%r69, [%r194+24];
	ld.shared.u32 	%r70, [%r194+28];
	or.b32  	%r195, %r22, 8;
	or.b32  	%r196, %r190, %r195;
	shl.b32 	%r197, %r196, 2;
	add.s32 	%r198, %r193, %r197;
	ld.shared.u32 	%r71, [%r198];
	add.s32 	%r199, %r22, 9;
	and.b32  	%r200, %r199, 15;
	or.b32  	%r201, %r190, %r200;
	shl.b32 	%r202, %r201, 2;
	add.s32 	%r203, %r193, %r202;
	ld.shared.u32 	%r72, [%r203];
	add.s32 	%r204, %r22, 10;
	and.b32  	%r205, %r204, 15;
	or.b32  	%r206, %r190, %r205;
	shl.b32 	%r207, %r206, 2;
	add.s32 	%r208, %r193, %r207;
	ld.shared.u32 	%r73, [%r208];
	add.s32 	%r209, %r22, 11;
	and.b32  	%r210, %r209, 15;
	or.b32  	%r211, %r190, %r210;
	shl.b32 	%r212, %r211, 2;
	add.s32 	%r213, %r193, %r212;
	ld.shared.u32 	%r74, [%r213];
	add.s32 	%r214, %r22, 12;
	and.b32  	%r215, %r214, 15;
	or.b32  	%r216, %r190, %r215;
	shl.b32 	%r217, %r216, 2;
	add.s32 	%r218, %r193, %r217;
	ld.shared.u32 	%r75, [%r218];
	add.s32 	%r219, %r22, 13;
	and.b32  	%r220, %r219, 15;
	or.b32  	%r221, %r190, %r220;
	shl.b32 	%r222, %r221, 2;
	add.s32 	%r223, %r193, %r222;
	ld.shared.u32 	%r76, [%r223];
	add.s32 	%r224, %r22, 14;
	and.b32  	%r225, %r224, 15;
	or.b32  	%r226, %r190, %r225;
	shl.b32 	%r227, %r226, 2;
	add.s32 	%r228, %r193, %r227;
	ld.shared.u32 	%r77, [%r228];
	add.s32 	%r229, %r22, -1;
	and.b32  	%r230, %r229, 15;
	or.b32  	%r231, %r190, %r230;
	shl.b32 	%r232, %r231, 2;
	add.s32 	%r233, %r193, %r232;
	ld.shared.u32 	%r78, [%r233];
	mad.lo.s32 	%r79, %r22, -31, %r190;
	add.s32 	%r80, %r79, 2;
	add.s32 	%r81, %r79, 3;
	add.s32 	%r82, %r79, 4;
	add.s32 	%r83, %r79, 5;
	add.s32 	%r84, %r79, 6;
	add.s32 	%r85, %r79, 7;
	or.b32  	%r86, %r195, %r188;
	or.b32  	%r87, %r200, %r188;
	or.b32  	%r88, %r205, %r188;
	or.b32  	%r89, %r210, %r188;
	or.b32  	%r90, %r215, %r188;
	or.b32  	%r91, %r220, %r188;
	or.b32  	%r92, %r225, %r188;
	or.b32  	%r93, %r230, %r188;
	shr.u32 	%r94, %r2, 4;
	shr.u32 	%r310, %r316, 4;
	shl.b32 	%r234, %r316, 2;
	and.b32  	%r235, %r234, 124;
	mov.u32 	%r236, _ZZ9cuda_gemmIiLi256ELi1ELi1ELi256ELi32ELi32ELi32ELi1ELi1EEviiiPT_S1_S1_iiE11kron_fac_sh;
	add.s32 	%r96, %r236, %r235;
$L__BB131_19:
	and.b32  	%r237, %r316, 1;
	setp.eq.b32 	%p14, %r237, 1;
	mad.lo.s32 	%r238, %r310, 132, %r96;
	ld.shared.u32 	%r239, [%r238];
	shfl.sync.idx.b32	%r240|%p15, %r239, %r79, 31, -1;
	mul.lo.s32 	%r241, %r240, %r63;
	add.s32 	%r242, %r79, 1;
	shfl.sync.idx.b32	%r243|%p16, %r239, %r242, 31, -1;
	mad.lo.s32 	%r244, %r243, %r64, %r241;
	shfl.sync.idx.b32	%r245|%p17, %r239, %r80, 31, -1;
	mad.lo.s32 	%r246, %r245, %r65, %r244;
	shfl.sync.idx.b32	%r247|%p18, %r239, %r81, 31, -1;
	mad.lo.s32 	%r248, %r247, %r66, %r246;
	shfl.sync.idx.b32	%r249|%p19, %r239, %r82, 31, -1;
	mad.lo.s32 	%r250, %r249, %r67, %r248;
	shfl.sync.idx.b32	%r251|%p20, %r239, %r83, 31, -1;
	mad.lo.s32 	%r252, %r251, %r68, %r250;
	shfl.sync.idx.b32	%r253|%p21, %r239, %r84, 31, -1;
	mad.lo.s32 	%r254, %r253, %r69, %r252;
	shfl.sync.idx.b32	%r255|%p22, %r239, %r85, 31, -1;
	mad.lo.s32 	%r256, %r255, %r70, %r254;
	shfl.sync.idx.b32	%r257|%p23, %r239, %r86, 31, -1;
	mad.lo.s32 	%r258, %r257, %r71, %r256;
	shfl.sync.idx.b32	%r259|%p24, %r239, %r87, 31, -1;
	mad.lo.s32 	%r260, %r259, %r72, %r258;
	shfl.sync.idx.b32	%r261|%p25, %r239, %r88, 31, -1;
	mad.lo.s32 	%r262, %r261, %r73, %r260;
	shfl.sync.idx.b32	%r263|%p26, %r239, %r89, 31, -1;
	mad.lo.s32 	%r264, %r263, %r74, %r262;
	shfl.sync.idx.b32	%r265|%p27, %r239, %r90, 31, -1;
	mad.lo.s32 	%r266, %r265, %r75, %r264;
	shfl.sync.idx.b32	%r267|%p28, %r239, %r91, 31, -1;
	mad.lo.s32 	%r268, %r267, %r76, %r266;
	shfl.sync.idx.b32	%r269|%p29, %r239, %r92, 31, -1;
	mad.lo.s32 	%r270, %r269, %r77, %r268;
	shfl.sync.idx.b32	%r271|%p30, %r239, %r93, 31, -1;
	mad.lo.s32 	%r272, %r271, %r78, %r270;
	shfl.sync.down.b32	%r273|%p31, %r272, 1, 7711, -1;
	add.s32 	%r98, %r273, %r272;
	@%p14 bra 	$L__BB131_21;
	shl.b32 	%r274, %r22, 2;
	shl.b32 	%r275, %r310, 5;
	or.b32  	%r276, %r275, %r274;
	mov.u32 	%r277, _ZZ9cuda_gemmIiLi256ELi1ELi1ELi256ELi32ELi32ELi32ELi1ELi1EEviiiPT_S1_S1_iiE3Csh;
	add.s32 	%r278, %r277, %r276;
	st.shared.u32 	[%r278], %r98;
$L__BB131_21:
	add.s32 	%r310, %r310, %r94;
	setp.lt.u32 	%p32, %r310, 32;
	@%p32 bra 	$L__BB131_19;
	setp.eq.s32 	%p33, %r27, 3;
	bar.sync 	0;
	@%p33 bra 	$L__BB131_25;
	shl.b32 	%r279, %r316, 2;
	mov.u32 	%r280, _ZZ9cuda_gemmIiLi256ELi1ELi1ELi256ELi32ELi32ELi32ELi1ELi1EEviiiPT_S1_S1_iiE3Csh;
	add.s32 	%r312, %r280, %r279;
	add.s32 	%r281, %r316, %r24;
	mul.wide.u32 	%rd40, %r281, 4;
	add.s64 	%rd50, %rd3, %rd40;
	mul.wide.u32 	%rd12, %r2, 4;
	neg.s32 	%r311, %r26;
	mad.lo.s32 	%r316, %r2, %r26, %r316;
$L__BB131_24:
	.pragma "nounroll";
	ld.shared.u32 	%r282, [%r312];
	st.global.u32 	[%rd50], %r282;
	add.s32 	%r312, %r312, %r11;
	add.s64 	%rd50, %rd50, %rd12;
	add.s32 	%r311, %r311, 1;
	setp.ne.s32 	%p34, %r311, 0;
	@%p34 bra 	$L__BB131_24;
$L__BB131_25:
	setp.lt.u32 	%p35, %r25, 3;
	@%p35 bra 	$L__BB131_28;
	shl.b32 	%r283, %r316, 2;
	mov.u32 	%r284, _ZZ9cuda_gemmIiLi256ELi1ELi1ELi256ELi32ELi32ELi32ELi1ELi1EEviiiPT_S1_S1_iiE3Csh;
	add.s32 	%r315, %r284, %r283;
	shl.b32 	%r109, %r2, 4;
	shl.b32 	%r110, %r2, 3;
	mul.lo.s32 	%r111, %r2, 12;
	mul.wide.u32 	%rd41, %r2, 4;
	add.s64 	%rd15, %rd3, %rd41;
	add.s32 	%r314, %r316, %r24;
	mul.wide.u32 	%rd42, %r2, 8;
	add.s64 	%rd16, %rd3, %rd42;
	mul.wide.u32 	%rd43, %r2, 12;
	add.s64 	%rd17, %rd3, %rd43;
$L__BB131_27:
	mul.wide.s32 	%rd44, %r314, 4;
	add.s64 	%rd45, %rd15, %rd44;
	add.s64 	%rd46, %rd16, %rd44;
	add.s64 	%rd47, %rd17, %rd44;
	add.s64 	%rd48, %rd3, %rd44;
	ld.shared.u32 	%r285, [%r315];
	st.global.u32 	[%rd48], %r285;
	add.s32 	%r286, %r315, %r11;
	ld.shared.u32 	%r287, [%r286];
	st.global.u32 	[%rd45], %r287;
	add.s32 	%r288, %r315, %r110;
	ld.shared.u32 	%r289, [%r288];
	st.global.u32 	[%rd46], %r289;
	add.s32 	%r290, %r315, %r111;
	ld.shared.u32 	%r291, [%r290];
	st.global.u32 	[%rd47], %r291;
	add.s32 	%r316, %r316, %r11;
	add.s32 	%r315, %r315, %r109;
	add.s32 	%r314, %r314, %r11;
	setp.lt.u32 	%p36, %r316, 256;
	@%p36 bra 	$L__BB131_27;
$L__BB131_28:
	ret;

}
	// .globl	_Z9cuda_gemmIiLi256ELi1ELi1ELi256ELi64ELi64ELi32ELi0ELi0EEviiiPT_S1_S1_ii
.visible .entry _Z9cuda_gemmIiLi256ELi1ELi1ELi256ELi64ELi64ELi32ELi0ELi0EEviiiPT_S1_S1_ii(
	.param .u32 _Z9cuda_gemmIiLi256ELi1ELi1ELi256ELi64ELi64ELi32ELi0ELi0EEviiiPT_S1_S1_ii_param_0,
	.param .u32 _Z9cuda_gemmIiLi256ELi1ELi1ELi256ELi64ELi64ELi32ELi0ELi0EEviiiPT_S1_S1_ii_param_1,
	.param .u32 _Z9cuda_gemmIiLi256ELi1ELi1ELi256ELi64ELi64ELi32ELi0ELi0EEviiiPT_S1_S1_ii_param_2,
	.param .u64 .ptr .align 1 _Z9cuda_gemmIiLi256ELi1ELi1ELi256ELi64ELi64ELi32ELi0ELi0EEviiiPT_S1_S1_ii_param_3,
	.param .u64 .ptr .align 1 _Z9cuda_gemmIiLi256ELi1ELi1ELi256ELi64ELi64ELi32ELi0ELi0EEviiiPT_S1_S1_ii_param_4,
	.param .u64 .ptr .align 1 _Z9cuda_gemmIiLi256ELi1ELi1ELi256ELi64ELi64ELi32ELi0ELi0EEviiiPT_S1_S1_ii_param_5,
	.param .u32 _Z9cuda_gemmIiLi256ELi1ELi1ELi256ELi64ELi64ELi32ELi0ELi0EEviiiPT_S1_S1_ii_param_6,
	.param .u32 _Z9cuda_gemmIiLi256ELi1ELi1ELi256ELi64ELi64ELi32ELi0ELi0EEviiiPT_S1_S1_ii_param_7
)
.maxntid 256
{
	.reg .pred 	%p<182>;
	.reg .b32 	%r<1241>;
	.reg .b64 	%rd<27>;
	// demoted variable
	.shared .align 128 .b8 _ZZ9cuda_gemmIiLi256ELi1ELi1ELi256ELi64ELi64ELi32ELi0ELi0EEviiiPT_S1_S1_iiE11kron_fac_sh[8320];
	// demoted variable
	.shared .align 128 .b8 _ZZ9cuda_gemmIiLi256ELi1ELi1ELi256ELi64ELi64ELi32ELi0ELi0EEviiiPT_S1_S1_iiE3Ash[1024];
	// demoted variable
	.shared .align 128 .b8 _ZZ9cuda_gemmIiLi256ELi1ELi1ELi256ELi64ELi64ELi32ELi0ELi0EEviiiPT_S1_S1_iiE3Csh[512];
	ld.param.u32 	%r417, [_Z9cuda_gemmIiLi256ELi1ELi1ELi256ELi64ELi64ELi32ELi0ELi0EEviiiPT_S1_S1_ii_param_2];
	ld.param.u64 	%rd5, [_Z9cuda_gemmIiLi256ELi1ELi1ELi256ELi64ELi64ELi32ELi0ELi0EEviiiPT_S1_S1_ii_param_3];
	ld.param.u64 	%rd4, [_Z9cuda_gemmIiLi256ELi1ELi1ELi256ELi64ELi64ELi32ELi0ELi0EEviiiPT_S1_S1_ii_param_4];
	ld.param.u64 	%rd6, [_Z9cuda_gemmIiLi256ELi1ELi1ELi256ELi64ELi64ELi32ELi0ELi0EEviiiPT_S1_S1_ii_param_5];
	ld.param.u32 	%r418, [_Z9cuda_gemmIiLi256ELi1ELi1ELi256ELi64ELi64ELi32ELi0ELi0EEviiiPT_S1_S1_ii_param_6];
	ld.param.u32 	%r419, [_Z9cuda_gemmIiLi256ELi1ELi1ELi256ELi64ELi64ELi32ELi0ELi0EEviiiPT_S1_S1_ii_param_7];
	cvta.to.global.u64 	%rd1, %rd5;
	cvta.to.global.u64 	%rd2, %rd6;
	mov.u32 	%r1235, %tid.x;
	and.b32  	%r2, %r1235, 31;
	setp.lt.s32 	%p1, %r419, 16;
	shr.u32 	%r3, %r419, 4;
	selp.b32 	%r4, 1, %r3, %p1;
	and.b32  	%r420, %r417, -256;
	setp.eq.s32 	%p2, %r420, 16384;
	@%p2 bra 	$L__BB132_3;
	setp.ne.s32 	%p3, %r420, 8192;
	@%p3 bra 	$L__BB132_4;
	mov.u32 	%r422, %ctaid.x;
	shr.u32 	%r1070, %r422, 5;
	and.b32  	%r1069, %r422, 31;
	bra.uni 	$L__BB132_5;
$L__BB132_3:
	mov.u32 	%r421, %ctaid.x;
	shr.u32 	%r1070, %r421, 6;
	and.b32  	%r1069, %r421, 63;
	bra.uni 	$L__BB132_5;
$L__BB132_4:
	mov.u32 	%r423, %ctaid.x;
	shr.s32 	%r424, %r417, 31;
	shr.u32 	%r425, %r424, 24;
	add.s32 	%r426, %r417, %r425;
	shr.s32 	%r427, %r426, 8;
	div.u32 	%r1070, %r423, %r427;
	mul.lo.s32 	%r428, %r1070, %r427;
	sub.s32 	%r1069, %r423, %r428;
$L__BB132_5:
	div.s32 	%r13, 256, %r419;
	mul.lo.s32 	%r429, %r13, %r4;
	min.s32 	%r14, %r429, 256;
	div.u32 	%r16, %r1235, %r14;
	mul.lo.s32 	%r430, %r16, %r14;
	sub.s32 	%r431, %r1235, %r430;
	div.u32 	%r15, %r431, %r4;
	mov.u32 	%r17, %ntid.x;
	div.u32 	%r18, %r17, %r14;
	mov.u32 	%r19, %ctaid.y;
	mov.u32 	%r432, %nctaid.y;
	setp.ge.u32 	%p4, %r19, %r432;
	@%p4 bra 	$L__BB132_166;
	shr.u32 	%r1079, %r1235, 5;
	shl.b32 	%r21, %r1070, 5;
	and.b32  	%r22, %r15, 15;
	rem.u32 	%r433, %r1235, %r4;
	shl.b32 	%r23, %r433, 4;
	min.s32 	%r24, %r418, 32;
	min.u32 	%r25, %r419, 16;
	or.b32  	%r26, %r22, %r23;
	shr.u32 	%r434, %r417, 31;
	add.s32 	%r435, %r417, %r434;
	shr.s32 	%r436, %r435, 1;
	mul.lo.s32 	%r437, %r1070, %r436;
	mad.lo.s32 	%r27, %r13, %r1069, %r437;
	shl.b32 	%r438, %r1069, 8;
	mad.lo.s32 	%r28, %r19, %r417, %r438;
	add.s32 	%r29, %r1235, %r17;
	max.u32 	%r439, %r29, 256;
	setp.lt.u32 	%p5, %r29, 256;
	selp.u32 	%r440, 1, 0, %p5;
	add.s32 	%r441, %r29, %r440;
	sub.s32 	%r442, %r439, %r441;
	div.u32 	%r443, %r442, %r17;
	add.s32 	%r30, %r443, %r440;
	and.b32  	%r444, %r30, 3;
	setp.eq.s32 	%p6, %r444, 3;
	mov.u32 	%r1073, %r1235;
	@%p6 bra 	$L__BB132_9;
	add.s32 	%r446, %r30, 1;
	and.b32  	%r31, %r446, 3;
	mov.b32 	%r1072, 0;
	mov.u32 	%r1073, %r1235;
$L__BB132_8:
	.pragma "nounroll";
	add.s32 	%r447, %r28, %r1073;
	mul.wide.s32 	%rd7, %r447, 4;
	add.s64 	%rd8, %rd1, %rd7;
	ld.global.u32 	%r448, [%rd8];
	shl.b32 	%r449, %r1073, 2;
	mov.u32 	%r450, _ZZ9cuda_gemmIiLi256ELi1ELi1ELi256ELi64ELi64ELi32ELi0ELi0EEviiiPT_S1_S1_iiE3Ash;
	add.s32 	%r451, %r450, %r449;
	st.shared.u32 	[%r451], %r448;
	add.s32 	%r1073, %r1073, %r17;
	add.s32 	%r1072, %r1072, 1;
	setp.ne.s32 	%p7, %r1072, %r31;
	@%p7 bra 	$L__BB132_8;
$L__BB132_9:
	setp.lt.u32 	%p8, %r30, 3;
	@%p8 bra 	$L__BB132_10;
	bra.uni 	$L__BB132_239;
$L__BB132_10:
	setp.gt.u32 	%p10, %r1235, 127;
	@%p10 bra 	$L__BB132_16;
	max.u32 	%r464, %r29, 128;
	setp.lt.u32 	%p11, %r29, 128;
	selp.u32 	%r465, 1, 0, %p11;
	add.s32 	%r466, %r29, %r465;
	sub.s32 	%r467, %r464, %r466;
	div.u32 	%r468, %r467, %r17;
	add.s32 	%r37, %r468, %r465;
	and.b32  	%r469, %r37, 3;
	setp.eq.s32 	%p12, %r469, 3;
	mov.u32 	%r1076, %r1235;
	@%p12 bra 	$L__BB132_14;
	add.s32 	%r471, %r37, 1;
	and.b32  	%r38, %r471, 3;
	mov.b32 	%r1075, 0;
	mov.u32 	%r1076, %r1235;
$L__BB132_13:
	.pragma "nounroll";
	shl.b32 	%r472, %r1076, 2;
	mov.u32 	%r473, _ZZ9cuda_gemmIiLi256ELi1ELi1ELi256ELi64ELi64ELi32ELi0ELi0EEviiiPT_S1_S1_iiE3Csh;
	add.s32 	%r474, %r473, %r472;
	mov.b32 	%r475, 0;
	st.shared.u32 	[%r474], %r475;
	add.s32 	%r1076, %r1076, %r17;
	add.s32 	%r1075, %r1075, 1;
	setp.ne.s32 	%p13, %r1075, %r38;
	@%p13 bra 	$L__BB132_13;
$L__BB132_14:
	setp.lt.u32 	%p14, %r37, 3;
	@%p14 bra 	$L__BB132_16;
$L__BB132_15:
	shl.b32 	%r476, %r1076, 2;
	mov.u32 	%r477, _ZZ9cuda_gemmIiLi256ELi1ELi1ELi256ELi64ELi64ELi32ELi0ELi0EEviiiPT_S1_S1_iiE3Csh;
	add.s32 	%r478, %r477, %r476;
	mov.b32 	%r479, 0;
	st.shared.u32 	[%r478], %r479;
	shl.b32 	%r480, %r17, 2;
	add.s32 	%r481, %r478, %r480;
	st.shared.u32 	[%r481], %r479;
	add.s32 	%r482, %r481, %r480;
	st.shared.u32 	[%r482], %r479;
	add.s32 	%r483, %r482, %r480;
	st.shared.u32 	[%r483], %r479;
	add.s32 	%r1076, %r480, %r1076;
	setp.lt.u32 	%p15, %r1076, 128;
	@%p15 bra 	$L__BB132_15;
$L__BB132_16:
	setp.ge.s32 	%p16, %r1079, %r419;
	@%p16 bra 	$L__BB132_19;
	cvta.to.global.u64 	%rd3, %rd4;
	shr.u32 	%r48, %r17, 5;
	mov.u32 	%r484, _ZZ9cuda_gemmIiLi256ELi1ELi1ELi256ELi64ELi64ELi32ELi0ELi0EEviiiPT_S1_S1_iiE11kron_fac_sh;
	mad.lo.s32 	%r49, %r2, 260, %r484;
	add.s32 	%r50, %r21, %r2;
$L__BB132_18:
	mad.lo.s32 	%r485, %r1079, %r418, %r50;
	mul.wide.s32 	%rd15, %r485, 4;
	add.s64 	%rd16, %rd3, %rd15;
	ld.global.u32 	%r486, [%rd16];
	shl.b32 	%r487, %r1079, 2;
	add.s32 	%r488, %r49, %r487;
	st.shared.u32 	[%r488], %r486;
	add.s32 	%r1079, %r1079, %r48;
	setp.lt.s32 	%p17, %r1079, %r419;
	@%p17 bra 	$L__BB132_18;
$L__BB132_19:
	setp.lt.s32 	%p18, %r13, 1;
	bar.sync 	0;
	@%p18 bra 	$L__BB132_159;
	setp.ne.s32 	%p19, %r4, 1;
	@%p19 bra 	$L__BB132_89;
	add.s32 	%r845, %r15, 2;
	and.b32  	%r53, %r845, 15;
	add.s32 	%r846, %r15, 7;
	and.b32  	%r54, %r846, 15;
	xor.b32  	%r55, %r22, 8;
	add.s32 	%r847, %r15, 9;
	and.b32  	%r56, %r847, 15;
	add.s32 	%r848, %r15, 10;
	and.b32  	%r57, %r848, 15;
	add.s32 	%r849, %r15, 11;
	and.b32  	%r58, %r849, 15;
	add.s32 	%r850, %r15, 12;
	and.b32  	%r59, %r850, 15;
	setp.gt.u32 	%p125, %r419, %r22;
	selp.b32 	%r851, 0, %r25, %p125;
	sub.s32 	%r60, %r26, %r851;
	add.s32 	%r852, %r22, 1;
	setp.lt.u32 	%p126, %r852, %r25;
	selp.b32 	%r853, 0, %r25, %p126;
	sub.s32 	%r61, %r26, %r853;
	add.s32 	%r854, %r22, 2;
	setp.lt.u32 	%p127, %r854, %r25;
	selp.b32 	%r855, 0, %r25, %p127;
	sub.s32 	%r62, %r26, %r855;
	add.s32 	%r856, %r22, 3;
	setp.lt.u32 	%p128, %r856, %r25;
	selp.b32 	%r857, 0, %r25, %p128;
	sub.s32 	%r63, %r26, %r857;
	add.s32 	%r858, %r22, 4;
	setp.lt.u32 	%p129, %r858, %r25;
	selp.b32 	%r859, 0, %r25, %p129;
	sub.s32 	%r64, %r26, %r859;
	add.s32 	%r860, %r22, 5;
	setp.lt.u32 	%p130, %r860, %r25;
	selp.b32 	%r861, 0, %r25, %p130;
	sub.s32 	%r65, %r26, %r861;
	add.s32 	%r862, %r22, 6;
	setp.lt.u32 	%p131, %r862, %r25;
	selp.b32 	%r863, 0, %r25, %p131;
	sub.s32 	%r66, %r26, %r863;
	add.s32 	%r864, %r22, 7;
	setp.lt.u32 	%p132, %r864, %r25;
	selp.b32 	%r865, 0, %r25, %p132;
	sub.s32 	%r67, %r26, %r865;
	add.s32 	%r866, %r22, 8;
	setp.lt.u32 	%p133, %r866, %r25;
	selp.b32 	%r867, 0, %r25, %p133;
	sub.s32 	%r68, %r26, %r867;
	add.s32 	%r868, %r22, 9;
	setp.lt.u32 	%p134, %r868, %r25;
	selp.b32 	%r869, 0, %r25, %p134;
	sub.s32 	%r69, %r26, %r869;
	add.s32 	%r870, %r22, 10;
	setp.lt.u32 	%p135, %r870, %r25;
	selp.b32 	%r871, 0, %r25, %p135;
	sub.s32 	%r70, %r26, %r871;
	add.s32 	%r872, %r22, 11;
	setp.lt.u32 	%p136, %r872, %r25;
	selp.b32 	%r873, 0, %r25, %p136;
	sub.s32 	%r71, %r26, %r873;
	add.s32 	%r874, %r22, 12;
	setp.lt.u32 	%p137, %r874, %r25;
	selp.b32 	%r875, 0, %r25, %p137;
	sub.s32 	%r72, %r26, %r875;
	add.s32 	%r876, %r22, 13;
	setp.lt.u32 	%p138, %r876, %r25;
	selp.b32 	%r877, 0, %r25, %p138;
	sub.s32 	%r73, %r26, %r877;
	add.s32 	%r878, %r22, 14;
	setp.lt.u32 	%p139, %r878, %r25;
	selp.b32 	%r879, 0, %r25, %p139;
	sub.s32 	%r74, %r26, %r879;
	add.s32 	%r880, %r22, 15;
	setp.lt.u32 	%p140, %r880, %r25;
	selp.b32 	%r881, 0, %r25, %p140;
	sub.s32 	%r75, %r26, %r881;
	mov.b32 	%r1096, 0;
	shl.b32 	%r964, %r60, 2;
	shl.b32 	%r967, %r61, 2;
	shl.b32 	%r970, %r62, 2;
	shl.b32 	%r973, %r63, 2;
	shl.b32 	%r976, %r64, 2;
	shl.b32 	%r979, %r65, 2;
	shl.b32 	%r982, %r66, 2;
	shl.b32 	%r985, %r67, 2;
	shl.b32 	%r988, %r68, 2;
	shl.b32 	%r991, %r69, 2;
	shl.b32 	%r994, %r70, 2;
	shl.b32 	%r997, %r71, 2;
	shl.b32 	%r1000, %r72, 2;
	shl.b32 	%r1003, %r73, 2;
	shl.b32 	%r1006, %r74, 2;
	shl.b32 	%r1009, %r75, 2;
$L__BB132_22:
	setp.lt.s32 	%p141, %r419, 1;
	add.s32 	%r93, %r1096, %r15;
	mul.lo.s32 	%r94, %r93, %r419;
	add.s32 	%r95, %r94, %r23;
	@%p141 bra 	$L__BB132_24;
	add.s32 	%r882, %r26, %r94;
	shl.b32 	%r883, %r882, 2;
	mov.u32 	%r884, _ZZ9cuda_gemmIiLi256ELi1ELi1ELi256ELi64ELi64ELi32ELi0ELi0EEviiiPT_S1_S1_iiE3Ash;
	add.s32 	%r885, %r884, %r883;
	ld.shared.u32 	%r1097, [%r885];
$L__BB132_24:
	setp.lt.s32 	%p142, %r419, 2;
	@%p142 bra 	$L__BB132_26;
	add.s32 	%r886, %r15, 1;
	and.b32  	%r887, %r886, 15;
	add.s32 	%r888, %r95, %r887;
	shl.b32 	%r889, %r888, 2;
	mov.u32 	%r890, _ZZ9cuda_gemmIiLi256ELi1ELi1ELi256ELi64ELi64ELi32ELi0ELi0EEviiiPT_S1_S1_iiE3Ash;
	add.s32 	%r891, %r890, %r889;
	ld.shared.u32 	%r1098, [%r891];
$L__BB132_26:
	setp.lt.s32 	%p143, %r419, 3;
	@%p143 bra 	$L__BB132_28;
	add.s32 	%r892, %r95, %r53;
	shl.b32 	%r893, %r892, 2;
	mov.u32 	%r894, _ZZ9cuda_gemmIiLi256ELi1ELi1ELi256ELi64ELi64ELi32ELi0ELi0EEviiiPT_S1_S1_iiE3Ash;
	add.s32 	%r895, %r894, %r893;
	ld.shared.u32 	%r1099, [%r895];
$L__BB132_28:
	setp.lt.s32 	%p144, %r419, 4;
	@%p144 bra 	$L__BB132_30;
	add.s32 	%r896, %r15, 3;
	and.b32  	%r897, %r896, 15;
	add.s32 	%r898, %r95, %r897;
	shl.b32 	%r899, %r898, 2;
	mov.u32 	%r900, _ZZ9cuda_gemmIiLi256ELi1ELi1ELi256ELi64ELi64ELi32ELi0ELi0EEviiiPT_S1_S1_iiE3Ash;
	add.s32 	%r901, %r900, %r899;
	ld.shared.u32 	%r1100, [%r901];
$L__BB132_30:
	setp.lt.s32 	%p145, %r419, 5;
	@%p145 bra 	$L__BB132_32;
	add.s32 	%r902, %r15, 4;
	and.b32  	%r903, %r902, 15;
	add.s32 	%r904, %r95, %r903;
	shl.b32 	%r905, %r904, 2;
	mov.u32 	%r906, _ZZ9cuda_gemmIiLi256ELi1ELi1ELi256ELi64ELi64ELi32ELi0ELi0EEviiiPT_S1_S1_iiE3Ash;
	add.s32 	%r907, %r906, %r905;
	ld.shared.u32 	%r1101, [%r907];
$L__BB132_32:
	setp.lt.s32 	%p146, %r419, 6;
	@%p146 bra 	$L__BB132_34;
	add.s32 	%r908, %r15, 5;
	and.b32  	%r909, %r908, 15;
	add.s32 	%r910, %r95, %r909;
	shl.b32 	%r911, %r910, 2;
	mov.u32 	%r912, _ZZ9cuda_gemmIiLi256ELi1ELi1ELi256ELi64ELi64ELi32ELi0ELi0EEviiiPT_S1_S1_iiE3Ash;
	add.s32 	%r913, %r912, %r911;
	ld.shared.u32 	%r1102, [%r913];
$L__BB132_34:
	setp.lt.s32 	%p147, %r419, 7;
	@%p147 bra 	$L__BB132_36;
	add.s32 	%r914, %r15, 6;
	and.b32  	%r915, %r914, 15;
	add.s32 	%r916, %r95, %r915;
	shl.b32 	%r917, %r916, 2;
	mov.u32 	%r918, _ZZ9cuda_gemmIiLi256ELi1ELi1ELi256ELi64ELi64ELi32ELi0ELi0EEviiiPT_S1_S1_iiE3Ash;
	add.s32 	%r919, %r918, %r917;
	ld.shared.u32 	%r1103, [%r919];
$L__BB132_36:
	setp.lt.s32 	%p148, %r419, 8;
	@%p148 bra 	$L__BB132_38;
	add.s32 	%r920, %r95, %r54;
	shl.b32 	%r921, %r920, 2;
	mov.u32 	%r922, _ZZ9cuda_gemmIiLi256ELi1ELi1ELi256ELi64ELi64ELi32ELi0ELi0EEviiiPT_S1_S1_iiE3Ash;
	add.s32 	%r923, %r922, %r921;
	ld.shared.u32 	%r1104, [%r923];
$L__BB132_38:
	setp.lt.s32 	%p149, %r419, 9;
	@%p149 bra 	$L__BB132_40;
	add.s32 	%r924, %r95, %r55;
	shl.b32 	%r925, %r924, 2;
	mov.u32 	%r926, _ZZ9cuda_gemmIiLi256ELi1ELi1ELi256ELi64ELi64ELi32ELi0ELi0EEviiiPT_S1_S1_iiE3Ash;
	add.s32 	%r927, %r926, %r925;
	ld.shared.u32 	%r1105, [%r927];
$L__BB132_40:
	setp.lt.s32 	%p150, %r419, 10;
	@%p150 bra 	$L__BB132_42;
	add.s32 	%r928, %r95, %r56;
	shl.b32 	%r929, %r928, 2;
	mov.u32 	%r930, _ZZ9cuda_gemmIiLi256ELi1ELi1ELi256ELi64ELi64ELi32ELi0ELi0EEviiiPT_S1_S1_iiE3Ash;
	add.s32 	%r931, %r930, %r929;
	ld.shared.u32 	%r1106, [%r931];
$L__BB132_42:
	setp.lt.s32 	%p151, %r419, 11;
	@%p151 bra 	$L__BB132_44;
	add.s32 	%r932, %r95, %r57;
	shl.b32 	%r933, %r932, 2;
	mov.u32 	%r934, _ZZ9cuda_gemmIiLi256ELi1ELi1ELi256ELi64ELi64ELi32ELi0ELi0EEviiiPT_S1_S1_iiE3Ash;
	add.s32 	%r935, %r934, %r933;
	ld.shared.u32 	%r1107, [%r935];
$L__BB132_44:
	setp.lt.s32 	%p152, %r419, 12;
	@%p152 bra 	$L__BB132_46;
	add.s32 	%r936, %r95, %r58;
	shl.b32 	%r937, %r936, 2;
	mov.u32 	%r938, _ZZ9cuda_gemmIiLi256ELi1ELi1ELi256ELi64ELi64ELi32ELi0ELi0EEviiiPT_S1_S1_iiE3Ash;
	add.s32 	%r939, %r938, %r937;
	ld.shared.u32 	%r1108, [%r939];
$L__BB132_46:
	setp.lt.s32 	%p153, %r419, 13;
	@%p153 bra 	$L__BB132_48;
	add.s32 	%r940, %r95, %r59;
	shl.b32 	%r941, %r940, 2;
	mov.u32 	%r942, _ZZ9cuda_gemmIiLi256ELi1ELi1ELi256ELi64ELi64ELi32ELi0ELi0EEviiiPT_S1_S1_iiE3Ash;
	add.s32 	%r943, %r942, %r941;
	ld.shared.u32 	%r1109, [%r943];
$L__BB132_48:
	setp.lt.s32 	%p154, %r419, 14;
	@%p154 bra 	$L__BB132_50;
	add.s32 	%r944, %r15, 13;
	and.b32  	%r945, %r944, 15;
	add.s32 	%r946, %r95, %r945;
	shl.b32 	%r947, %r946, 2;
	mov.u32 	%r948, _ZZ9cuda_gemmIiLi256ELi1ELi1ELi256ELi64ELi64ELi32ELi0ELi0EEviiiPT_S1_S1_iiE3Ash;
	add.s32 	%r949, %r948, %r947;
	ld.shared.u32 	%r1110, [%r949];
$L__BB132_50:
	setp.lt.s32 	%p155, %r419, 15;
	@%p155 bra 	$L__BB132_52;
	add.s32 	%r950, %r15, 14;
	and.b32  	%r951, %r950, 15;
	add.s32 	%r952, %r95, %r951;
	shl.b32 	%r953, %r952, 2;
	mov.u32 	%r954, _ZZ9cuda_gemmIiLi256ELi1ELi1ELi256ELi64ELi64ELi32ELi0ELi0EEviiiPT_S1_S1_iiE3Ash;
	add.s32 	%r955, %r954, %r953;
	ld.shared.u32 	%r1111, [%r955];
$L__BB132_52:
	setp.lt.s32 	%p156, %r419, 16;
	@%p156 bra 	$L__BB132_54;
	add.s32 	%r956, %r15, -1;
	and.b32  	%r957, %r956, 15;
	add.s32 	%r958, %r95, %r957;
	shl.b32 	%r959, %r958, 2;
	mov.u32 	%r960, _ZZ9cuda_gemmIiLi256ELi1ELi1ELi256ELi64ELi64ELi32ELi0ELi0EEviiiPT_S1_S1_iiE3Ash;
	add.s32 	%r961, %r960, %r959;
	ld.shared.u32 	%r1112, [%r961];
$L__BB132_54:
	setp.ge.s32 	%p157, %r16, %r24;
	mov.u32 	%r1113, %r16;
	@%p157 bra 	$L__BB132_55;
	bra.uni 	$L__BB132_56;
$L__BB132_55:
	add.s32 	%r1096, %r1096, %r14;
	setp.lt.s32 	%p175, %r1096, %r13;
	@%p175 bra 	$L__BB132_22;
	bra.uni 	$L__BB132_159;
$L__BB132_56:
	mov.u32 	%r963, _ZZ9cuda_gemmIiLi256ELi1ELi1ELi256ELi64ELi64ELi32ELi0ELi0EEviiiPT_S1_S1_iiE11kron_fac_sh;
	mad.lo.s32 	%r130, %r1113, 260, %r963;
	mov.b32 	%r1115, 0;
	@%p141 bra 	$L__BB132_58;
	add.s32 	%r965, %r130, %r964;
	ld.shared.u32 	%r966, [%r965];
	mul.lo.s32 	%r1115, %r966, %r1097;
$L__BB132_58:
	@%p142 bra 	$L__BB132_60;
	add.s32 	%r968, %r130, %r967;
	ld.shared.u32 	%r969, [%r968+4];
	mad.lo.s32 	%r1115, %r969, %r1098, %r1115;
$L__BB132_60:
	@%p143 bra 	$L__BB132_62;
	add.s32 	%r971, %r130, %r970;
	ld.shared.u32 	%r972, [%r971+8];
	mad.lo.s32 	%r1115, %r972, %r1099, %r1115;
$L__BB132_62:
	@%p144 bra 	$L__BB132_64;
	add.s32 	%r974, %r130, %r973;
	ld.shared.u32 	%r975, [%r974+12];
	mad.lo.s32 	%r1115, %r975, %r1100, %r1115;
$L__BB132_64:
	@%p145 bra 	$L__BB132_66;
	add.s32 	%r977, %r130, %r976;
	ld.shared.u32 	%r978, [%r977+16];
	mad.lo.s32 	%r1115, %r978, %r1101, %r1115;
$L__BB132_66:
	@%p146 bra 	$L__BB132_68;
	add.s32 	%r980, %r130, %r979;
	ld.shared.u32 	%r981, [%r980+20];
	mad.lo.s32 	%r1115, %r981, %r1102, %r1115;
$L__BB132_68:
	setp.lt.s32 	%p164, %r419, 7;
	@%p164 bra 	$L__BB132_70;
	add.s32 	%r983, %r130, %r982;
	ld.shared.u32 	%r984, [%r983+24];
	mad.lo.s32 	%r1115, %r984, %r1103, %r1115;
$L__BB132_70:
	setp.lt.s32 	%p165, %r419, 8;
	@%p165 bra 	$L__BB132_72;
	add.s32 	%r986, %r130, %r985;
	ld.shared.u32 	%r987, [%r986+28];
	mad.lo.s32 	%r1115, %r987, %r1104, %r1115;
$L__BB132_72:
	setp.lt.s32 	%p166, %r419, 9;
	@%p166 bra 	$L__BB132_74;
	add.s32 	%r989, %r130, %r988;
	ld.shared.u32 	%r990, [%r989+32];
	mad.lo.s32 	%r1115, %r990, %r1105, %r1115;
$L__BB132_74:
	setp.lt.s32 	%p167, %r419, 10;
	@%p167 bra 	$L__BB132_76;
	add.s32 	%r992, %r130, %r991;
	ld.shared.u32 	%r993, [%r992+36];
	mad.lo.s32 	%r1115, %r993, %r1106, %r1115;
$L__BB132_76:
	setp.lt.s32 	%p168, %r419, 11;
	@%p168 bra 	$L__BB132_78;
	add.s32 	%r995, %r130, %r994;
	ld.shared.u32 	%r996, [%r995+40];
	mad.lo.s32 	%r1115, %r996, %r1107, %r1115;
$L__BB132_78:
	setp.lt.s32 	%p169, %r419, 12;
	@%p169 bra 	$L__BB132_80;
	add.s32 	%r998, %r130, %r997;
	ld.shared.u32 	%r999, [%r998+44];
	mad.lo.s32 	%r1115, %r999, %r1108, %r1115;
$L__BB132_80:
	setp.lt.s32 	%p170, %r419, 13;
	@%p170 bra 	$L__BB132_82;
	add.s32 	%r1001, %r130, %r1000;
	ld.shared.u32 	%r1002, [%r1001+48];
	mad.lo.s32 	%r1115, %r1002, %r1109, %r1115;
$L__BB132_82:
	setp.lt.s32 	%p171, %r419, 14;
	@%p171 bra 	$L__BB132_84;
	add.s32 	%r1004, %r130, %r1003;
	ld.shared.u32 	%r1005, [%r1004+52];
	mad.lo.s32 	%r1115, %r1005, %r1110, %r1115;
$L__BB132_84:
	setp.lt.s32 	%p172, %r419, 15;
	@%p172 bra 	$L__BB132_86;
	add.s32 	%r1007, %r130, %r1006;
	ld.shared.u32 	%r1008, [%r1007+56];
	mad.lo.s32 	%r1115, %r1008, %r1111, %r1115;
$L__BB132_86:
	setp.lt.s32 	%p173, %r419, 16;
	@%p173 bra 	$L__BB132_88;
	add.s32 	%r1010, %r130, %r1009;
	ld.shared.u32 	%r1011, [%r1010+60];
	mad.lo.s32 	%r1115, %r1011, %r1112, %r1115;
$L__BB132_88:
	mad.lo.s32 	%r1012, %r1113, %r13, %r93;
	shl.b32 	%r1013, %r1012, 2;
	mov.u32 	%r1014, _ZZ9cuda_gemmIiLi256ELi1ELi1ELi256ELi64ELi64ELi32ELi0ELi0EEviiiPT_S1_S1_iiE3Csh;
	add.s32 	%r1015, %r1014, %r1013;
	ld.shared.u32 	%r1016, [%r1015];
	add.s32 	%r1017, %r1016, %r1115;
	st.shared.u32 	[%r1015], %r1017;
	add.s32 	%r1113, %r1113, %r18;
	setp.lt.s32 	%p174, %r1113, %r24;
	@%p174 bra 	$L__BB132_56;
	bra.uni 	$L__BB132_55;
$L__BB132_89:
	setp.gt.u32 	%p20, %r419, 31;
	@%p20 bra 	$L__BB132_167;
	add.s32 	%r491, %r15, 1;
	and.b32  	%r164, %r491, 15;
	add.s32 	%r492, %r15, 2;
	and.b32  	%r165, %r492, 15;
	add.s32 	%r493, %r15, 3;
	and.b32  	%r166, %r493, 15;
	add.s32 	%r494, %r15, 4;
	and.b32  	%r167, %r494, 15;
	add.s32 	%r495, %r15, 5;
	and.b32  	%r168, %r495, 15;
	add.s32 	%r496, %r15, 6;
	and.b32  	%r169, %r496, 15;
	add.s32 	%r497, %r15, 7;
	and.b32  	%r170, %r497, 15;
	xor.b32  	%r171, %r22, 8;
	add.s32 	%r498, %r15, 10;
	and.b32  	%r172, %r498, 15;
	setp.gt.u32 	%p21, %r419, %r22;
	selp.b32 	%r499, 0, %r25, %p21;
	sub.s32 	%r173, %r26, %r499;
	add.s32 	%r500, %r22, 1;
	setp.lt.u32 	%p22, %r500, %r25;
	selp.b32 	%r501, 0, %r25, %p22;
	sub.s32 	%r174, %r26, %r501;
	add.s32 	%r502, %r22, 2;
	setp.lt.u32 	%p23, %r502, %r25;
	selp.b32 	%r503, 0, %r25, %p23;
	sub.s32 	%r175, %r26, %r503;
	add.s32 	%r504, %r22, 3;
	setp.lt.u32 	%p24, %r504, %r25;
	selp.b32 	%r505, 0, %r25, %p24;
	sub.s32 	%r176, %r26, %r505;
	add.s32 	%r506, %r22, 4;
	setp.lt.u32 	%p25, %r506, %r25;
	selp.b32 	%r507, 0, %r25, %p25;
	sub.s32 	%r177, %r26, %r507;
	add.s32 	%r508, %r22, 5;
	setp.lt.u32 	%p26, %r508, %r25;
	selp.b32 	%r509, 0, %r25, %p26;
	sub.s32 	%r178, %r26, %r509;
	add.s32 	%r510, %r22, 6;
	setp.lt.u32 	%p27, %r510, %r25;
	selp.b32 	%r511, 0, %r25, %p27;
	sub.s32 	%r179, %r26, %r511;
	add.s32 	%r512, %r22, 7;
	setp.lt.u32 	%p28, %r512, %r25;
	selp.b32 	%r513, 0, %r25, %p28;
	sub.s32 	%r180, %r26, %r513;
	add.s32 	%r514, %r22, 8;
	setp.lt.u32 	%p29, %r514, %r25;
	selp.b32 	%r515, 0, %r25, %p29;
	sub.s32 	%r181, %r26, %r515;
	add.s32 	%r516, %r22, 9;
	setp.lt.u32 	%p30, %r516, %r25;
	selp.b32 	%r517, 0, %r25, %p30;
	sub.s32 	%r182, %r26, %r517;
	add.s32 	%r518, %r22, 10;
	setp.lt.u32 	%p31, %r518, %r25;
	selp.b32 	%r519, 0, %r25, %p31;
	sub.s32 	%r183, %r26, %r519;
	add.s32 	%r520, %r22, 11;
	setp.lt.u32 	%p32, %r520, %r25;
	selp.b32 	%r521, 0, %r25, %p32;
	sub.s32 	%r184, %r26, %r521;
	add.s32 	%r522, %r22, 12;
	setp.lt.u32 	%p33, %r522, %r25;
	selp.b32 	%r523, 0, %r25, %p33;
	sub.s32 	%r185, %r26, %r523;
	add.s32 	%r524, %r22, 13;
	setp.lt.u32 	%p34, %r524, %r25;
	selp.b32 	%r525, 0, %r25, %p34;
	sub.s32 	%r186, %r26, %r525;
	add.s32 	%r526, %r22, 14;
	setp.lt.u32 	%p35, %r526, %r25;
	selp.b32 	%r527, 0, %r25, %p35;
	sub.s32 	%r187, %r26, %r527;
	add.s32 	%r528, %r22, 15;
	setp.lt.u32 	%p36, %r528, %r25;
	selp.b32 	%r529, 0, %r25, %p36;
	sub.s32 	%r188, %r26, %r529;
	mov.b32 	%r1198, 0;
	shl.b32 	%r611, %r174, 2;
	shl.b32 	%r614, %r175, 2;
	shl.b32 	%r617, %r176, 2;
	shl.b32 	%r620, %r177, 2;
	shl.b32 	%r623, %r178, 2;
	shl.b32 	%r626, %r179, 2;
	shl.b32 	%r629, %r180, 2;
	shl.b32 	%r632, %r181, 2;
	shl.b32 	%r635, %r182, 2;
	shl.b32 	%r638, %r183, 2;
	shl.b32 	%r641, %r184, 2;
	shl.b32 	%r644, %r185, 2;
	shl.b32 	%r647, %r186, 2;
	shl.b32 	%r650, %r187, 2;
	shl.b32 	%r653, %r188, 2;
	shl.b32 	%r608, %r173, 2;
$L__BB132_91:
	setp.eq.s32 	%p37, %r419, 0;
	add.s32 	%r314, %r1198, %r15;
	mul.lo.s32 	%r315, %r314, %r419;
	add.s32 	%r316, %r315, %r23;
	@%p37 bra 	$L__BB132_93;
	add.s32 	%r530, %r26, %r315;
	shl.b32 	%r531, %r530, 2;
	mov.u32 	%r532, _ZZ9cuda_gemmIiLi256ELi1ELi1ELi256ELi64ELi64ELi32ELi0ELi0EEviiiPT_S1_S1_iiE3Ash;
	add.s32 	%r533, %r532, %r531;
	ld.shared.u32 	%r1199, [%r533];
$L__BB132_93:
	setp.lt.u32 	%p38, %r419, 2;
	@%p38 bra 	$L__BB132_95;
	add.s32 	%r534, %r316, %r164;
	shl.b32 	%r535, %r534, 2;
	mov.u32 	%r536, _ZZ9cuda_gemmIiLi256ELi1ELi1ELi256ELi64ELi64ELi32ELi0ELi0EEviiiPT_S1_S1_iiE3Ash;
	add.s32 	%r537, %r536, %r535;
	ld.shared.u32 	%r1200, [%r537];
$L__BB132_95:
	setp.lt.u32 	%p39, %r419, 3;
	@%p39 bra 	$L__BB132_97;
	add.s32 	%r538, %r316, %r165;
	shl.b32 	%r539, %r538, 2;
	mov.u32 	%r540, _ZZ9cuda_gemmIiLi256ELi1ELi1ELi256ELi64ELi64ELi32ELi0ELi0EEviiiPT_S1_S1_iiE3Ash;
	add.s32 	%r541, %r540, %r539;
	ld.shared.u32 	%r1201, [%r541];
$L__BB132_97:
	setp.lt.u32 	%p40, %r419, 4;
	@%p40 bra 	$L__BB132_99;
	add.s32 	%r542, %r316, %r166;
	shl.b32 	%r543, %r542, 2;
	mov.u32 	%r544, _ZZ9cuda_gemmIiLi256ELi1ELi1ELi256ELi64ELi64ELi32ELi0ELi0EEviiiPT_S1_S1_iiE3Ash;
	add.s32 	%r545, %r544, %r543;
	ld.shared.u32 	%r1202, [%r545];
$L__BB132_99:
	setp.lt.u32 	%p41, %r419, 5;
	@%p41 bra 	$L__BB132_101;
	add.s32 	%r546, %r316, %r167;
	shl.b32 	%r547, %r546, 2;
	mov.u32 	%r548, _ZZ9cuda_gemmIiLi256ELi1ELi1ELi256ELi64ELi64ELi32ELi0ELi0EEviiiPT_S1_S1_iiE3Ash;
	add.s32 	%r549, %r548, %r547;
	ld.shared.u32 	%r1203, [%r549];
$L__BB132_101:
	setp.lt.u32 	%p42, %r419, 6;
	@%p42 bra 	$L__BB132_103;
	add.s32 	%r550, %r316, %r168;
	shl.b32 	%r551, %r550, 2;
	mov.u32 	%r552, _ZZ9cuda_gemmIiLi256ELi1ELi1ELi256ELi64ELi64ELi32ELi0ELi0EEviiiPT_S1_S1_iiE3Ash;
	add.s32 	%r553, %r552, %r551;
	ld.shared.u32 	%r1204, [%r553];
$L__BB132_103:
	setp.lt.u32 	%p43, %r419, 7;
	@%p43 bra 	$L__BB132_105;
	add.s32 	%r554, %r316, %r169;
	shl.b32 	%r555, %r554, 2;
	mov.u32 	%r556, _ZZ9cuda_gemmIiLi256ELi1ELi1ELi256ELi64ELi64ELi32ELi0ELi0EEviiiPT_S1_S1_iiE3Ash;
	add.s32 	%r557, %r556, %r555;
	ld.shared.u32 	%r1205, [%r557];
$L__BB132_105:
	setp.lt.u32 	%p44, %r419, 8;
	@%p44 bra 	$L__BB132_107;
	add.s32 	%r558, %r316, %r170;
	shl.b32 	%r559, %r558, 2;
	mov.u32 	%r560, _ZZ9cuda_gemmIiLi256ELi1ELi1ELi256ELi64ELi64ELi32ELi0ELi0EEviiiPT_S1_S1_iiE3Ash;
	add.s32 	%r561, %r560, %r559;
	ld.shared.u32 	%r1206, [%r561];
$L__BB132_107:
	setp.lt.u32 	%p45, %r419, 9;
	@%p45 bra 	$L__BB132_109;
	add.s32 	%r562, %r316, %r171;
	shl.b32 	%r563, %r562, 2;
	mov.u32 	%r564, _ZZ9cuda_gemmIiLi256ELi1ELi1ELi256ELi64ELi64ELi32ELi0ELi0EEviiiPT_S1_S1_iiE3Ash;
	add.s32 	%r565, %r564, %r563;
	ld.shared.u32 	%r1207, [%r565];
$L__BB132_109:
	setp.lt.u32 	%p46, %r419, 10;
	@%p46 bra 	$L__BB132_111;
	add.s32 	%r566, %r15, 9;
	and.b32  	%r567, %r566, 15;
	add.s32 	%r568, %r316, %r567;
	shl.b32 	%r569, %r568, 2;
	mov.u32 	%r570, _ZZ9cuda_gemmIiLi256ELi1ELi1ELi256ELi64ELi64ELi32ELi0ELi0EEviiiPT_S1_S1_iiE3Ash;
	add.s32 	%r571, %r570, %r569;
	ld.shared.u32 	%r1208, [%r571];
$L__BB132_111:
	setp.lt.u32 	%p47, %r419, 11;
	@%p47 bra 	$L__BB132_113;
	add.s32 	%r572, %r316, %r172;
	shl.b32 	%r573, %r572, 2;
	mov.u32 	%r574, _ZZ9cuda_gemmIiLi256ELi1ELi1ELi256ELi64ELi64ELi32ELi0ELi0EEviiiPT_S1_S1_iiE3Ash;
	add.s32 	%r575, %r574, %r573;
	ld.shared.u32 	%r1209, [%r575];
$L__BB132_113:
	setp.lt.u32 	%p48, %r419, 12;
	@%p48 bra 	$L__BB132_115;
	add.s32 	%r576, %r15, 11;
	and.b32  	%r577, %r576, 15;
	add.s32 	%r578, %r316, %r577;
	shl.b32 	%r579, %r578, 2;
	mov.u32 	%r580, _ZZ9cuda_gemmIiLi256ELi1ELi1ELi256ELi64ELi64ELi32ELi0ELi0EEviiiPT_S1_S1_iiE3Ash;
	add.s32 	%r581, %r580, %r579;
	ld.shared.u32 	%r1210, [%r581];
$L__BB132_115:
	setp.lt.u32 	%p49, %r419, 13;
	@%p49 bra 	$L__BB132_117;
	add.s32 	%r582, %r15, 12;
	and.b32  	%r583, %r582, 15;
	add.s32 	%r584, %r316, %r583;
	shl.b32 	%r585, %r584, 2;
	mov.u32 	%r586, _ZZ9cuda_gemmIiLi256ELi1ELi1ELi256ELi64ELi64ELi32ELi0ELi0EEviiiPT_S1_S1_iiE3Ash;
	add.s32 	%r587, %r586, %r585;
	ld.shared.u32 	%r1211, [%r587];
$L__BB132_117:
	setp.lt.u32 	%p50, %r419, 14;
	@%p50 bra 	$L__BB132_119;
	add.s32 	%r588, %r15, 13;
	and.b32  	%r589, %r588, 15;
	add.s32 	%r590, %r316, %r589;
	shl.b32 	%r591, %r590, 2;
	mov.u32 	%r592, _ZZ9cuda_gemmIiLi256ELi1ELi1ELi256ELi64ELi64ELi32ELi0ELi0EEviiiPT_S1_S1_iiE3Ash;
	add.s32 	%r593, %r592, %r591;
	ld.shared.u32 	%r1212, [%r593];
$L__BB132_119:
	setp.lt.u32 	%p51, %r419, 15;
	@%p51 bra 	$L__BB132_121;
	add.s32 	%r594, %r15, 14;
	and.b32  	%r595, %r594, 15;
	add.s32 	%r596, %r316, %r595;
	shl.b32 	%r597, %r596, 2;
	mov.u32 	%r598, _ZZ9cuda_gemmIiLi256ELi1ELi1ELi256ELi64ELi64ELi32ELi0ELi0EEviiiPT_S1_S1_iiE3Ash;
	add.s32 	%r599, %r598, %r597;
	ld.shared.u32 	%r1213, [%r599];
$L__BB132_121:
	setp.lt.u32 	%p52, %r419, 16;
	@%p52 bra 	$L__BB132_123;
	add.s32 	%r600, %r15, -1;
	and.b32  	%r601, %r600, 15;
	add.s32 	%r602, %r316, %r601;
	shl.b32 	%r603, %r602, 2;
	mov.u32 	%r604, _ZZ9cuda_gemmIiLi256ELi1ELi1ELi256ELi64ELi64ELi32ELi0ELi0EEviiiPT_S1_S1_iiE3Ash;
	add.s32 	%r605, %r604, %r603;
	ld.shared.u32 	%r1214, [%r605];
$L__BB132_123:
	setp.ge.s32 	%p53, %r16, %r24;
	@%p53 bra 	$L__BB132_158;
	mov.u32 	%r1215, %r16;
$L__BB132_125:
	mov.u32 	%r607, _ZZ9cuda_gemmIiLi256ELi1ELi1ELi256ELi64ELi64ELi32ELi0ELi0EEviiiPT_S1_S1_iiE11kron_fac_sh;
	mad.lo.s32 	%r350, %r1215, 260, %r607;
	mov.b32 	%r1217, 0;
	@%p37 bra 	$L__BB132_127;
	add.s32 	%r609, %r350, %r608;
	ld.shared.u32 	%r610, [%r609];
	mul.lo.s32 	%r1217, %r610, %r1199;
$L__BB132_127:
	@%p38 bra 	$L__BB132_129;
	add.s32 	%r612, %r350, %r611;
	ld.shared.u32 	%r613, [%r612+4];
	mad.lo.s32 	%r1217, %r613, %r1200, %r1217;
$L__BB132_129:
	@%p39 bra 	$L__BB132_131;
	add.s32 	%r615, %r350, %r614;
	ld.shared.u32 	%r616, [%r615+8];
	mad.lo.s32 	%r1217, %r616, %r1201, %r1217;
$L__BB132_131:
	@%p40 bra 	$L__BB132_133;
	add.s32 	%r618, %r350, %r617;
	ld.shared.u32 	%r619, [%r618+12];
	mad.lo.s32 	%r1217, %r619, %r1202, %r1217;
$L__BB132_133:
	@%p41 bra 	$L__BB132_135;
	add.s32 	%r621, %r350, %r620;
	ld.shared.u32 	%r622, [%r621+16];
	mad.lo.s32 	%r1217, %r622, %r1203, %r1217;
$L__BB132_135:
	@%p42 bra 	$L__BB132_137;
	add.s32 	%r624, %r350, %r623;
	ld.shared.u32 	%r625, [%r624+20];
	mad.lo.s32 	%r1217, %r625, %r1204, %r1217;
$L__BB132_137:
	setp.lt.u32 	%p60, %r419, 7;
	@%p60 bra 	$L__BB132_139;
	add.s32 	%r627, %r350, %r626;
	ld.shared.u32 	%r628, [%r627+24];
	mad.lo.s32 	%r1217, %r628, %r1205, %r1217;
$L__BB132_139:
	setp.lt.u32 	%p61, %r419, 8;
	@%p61 bra 	$L__BB132_141;
	add.s32 	%r630, %r350, %r629;
	ld.shared.u32 	%r631, [%r630+28];
	mad.lo.s32 	%r1217, %r631, %r1206, %r1217;
$L__BB132_141:
	setp.lt.u32 	%p62, %r419, 9;
	@%p62 bra 	$L__BB132_143;
	add.s32 	%r633, %r350, %r632;
	ld.shared.u32 	%r634, [%r633+32];
	mad.lo.s32 	%r1217, %r634, %r1207, %r1217;
$L__BB132_143:
	setp.lt.u32 	%p63, %r419, 10;
	@%p63 bra 	$L__BB132_145;
	add.s32 	%r636, %r350, %r635;
	ld.shared.u32 	%r637, [%r636+36];
	mad.lo.s32 	%r1217, %r637, %r1208, %r1217;
$L__BB132_145:
	setp.lt.u32 	%p64, %r419, 11;
	@%p64 bra 	$L__BB132_147;
	add.s32 	%r639, %r350, %r638;
	ld.shared.u32 	%r640, [%r639+40];
	mad.lo.s32 	%r1217, %r640, %r1209, %r1217;
$L__BB132_147:
	setp.lt.u32 	%p65, %r419, 12;
	@%p65 bra 	$L__BB132_149;
	add.s32 	%r642, %r350, %r641;
	ld.shared.u32 	%r643, [%r642+44];
	mad.lo.s32 	%r1217, %r643, %r1210, %r1217;
$L__BB132_149:
	setp.lt.u32 	%p66, %r419, 13;
	@%p66 bra 	$L__BB132_151;
	add.s32 	%r645, %r350, %r644;
	ld.shared.u32 	%r646, [%r645+48];
	mad.lo.s32 	%r1217, %r646, %r1211, %r1217;
$L__BB132_151:
	setp.lt.u32 	%p67, %r419, 14;
	@%p67 bra 	$L__BB132_153;
	add.s32 	%r648, %r350, %r647;
	ld.shared.u32 	%r649, [%r648+52];
	mad.lo.s32 	%r1217, %r649, %r1212, %r1217;
$L__BB132_153:
	setp.lt.u32 	%p68, %r419, 15;
	@%p68 bra 	$L__BB132_155;
	add.s32 	%r651, %r350, %r650;
	ld.shared.u32 	%r652, [%r651+56];
	mad.lo.s32 	%r1217, %r652, %r1213, %r1217;
$L__BB132_155:
	setp.lt.u32 	%p69, %r419, 16;
	@%p69 bra 	$L__BB132_157;
	add.s32 	%r654, %r350, %r653;
	ld.shared.u32 	%r655, [%r654+60];
	mad.lo.s32 	%r1217, %r655, %r1214, %r1217;
$L__BB132_157:
	mad.lo.s32 	%r656, %r1215, %r13, %r314;
	shl.b32 	%r657, %r656, 2;
	mov.u32 	%r658, _ZZ9cuda_gemmIiLi256ELi1ELi1ELi256ELi64ELi64ELi32ELi0ELi0EEviiiPT_S1_S1_iiE3Csh;
	add.s32 	%r659, %r658, %r657;
	st.shared.u32 	[%r659], %r1217;
	add.s32 	%r1215, %r1215, %r18;
	setp.lt.s32 	%p70, %r1215, %r24;
	@%p70 bra 	$L__BB132_125;
$L__BB132_158:
	add.s32 	%r1198, %r1198, %r14;
	setp.lt.s32 	%p71, %r1198, %r13;
	@%p71 bra 	$L__BB132_91;
$L__BB132_159:
	setp.gt.u32 	%p176, %r1235, 127;
	bar.sync 	0;
	@%p176 bra 	$L__BB132_166;
	ld.param.u32 	%r1068, [_Z9cuda_gemmIiLi256ELi1ELi1ELi256ELi64ELi64ELi32ELi0ELi0EEviiiPT_S1_S1_ii_param_1];
	div.s32 	%r385, %r417, %r419;
	mad.lo.s32 	%r386, %r19, %r1068, %r27;
	add.s32 	%r1018, %r1235, %r17;
	max.u32 	%r1019, %r1018, 128;
	setp.lt.u32 	%p177, %r1018, 128;
	selp.u32 	%r1020, 1, 0, %p177;
	add.s32 	%r1021, %r1018, %r1020;
	sub.s32 	%r1022, %r1019, %r1021;
	div.u32 	%r1023, %r1022, %r17;
	add.s32 	%r387, %r1023, %r1020;
	and.b32  	%r1024, %r387, 3;
	setp.eq.s32 	%p178, %r1024, 3;
	@%p178 bra 	$L__BB132_163;
	shl.b32 	%r1025, %r1235, 2;
	mov.u32 	%r1026, _ZZ9cuda_gemmIiLi256ELi1ELi1ELi256ELi64ELi64ELi32ELi0ELi0EEviiiPT_S1_S1_iiE3Csh;
	add.s32 	%r1233, %r1026, %r1025;
	shl.b32 	%r389, %r17, 2;
	add.s32 	%r1027, %r387, 1;
	and.b32  	%r1028, %r1027, 3;
	neg.s32 	%r1232, %r1028;
$L__BB132_162:
	.pragma "nounroll";
	div.s32 	%r1029, %r1235, %r13;
	mul.lo.s32 	%r1030, %r1029, %r13;
	sub.s32 	%r1031, %r1235, %r1030;
	mad.lo.s32 	%r1032, %r385, %r1029, %r386;
	add.s32 	%r1033, %r1032, %r1031;
	ld.shared.u32 	%r1034, [%r1233];
	mul.wide.s32 	%rd17, %r1033, 4;
	add.s64 	%rd18, %rd2, %rd17;
	st.global.u32 	[%rd18], %r1034;
	add.s32 	%r1235, %r1235, %r17;
	add.s32 	%r1233, %r1233, %r389;
	add.s32 	%r1232, %r1232, 1;
	setp.ne.s32 	%p179, %r1232, 0;
	@%p179 bra 	$L__BB132_162;
$L__BB132_163:
	setp.lt.u32 	%p180, %r387, 3;
	@%p180 bra 	$L__BB132_166;
	shl.b32 	%r1035, %r17, 1;
	add.s32 	%r1239, %r1235, %r1035;
	shl.b32 	%r399, %r17, 2;
	mad.lo.s32 	%r1238, %r17, 3, %r1235;
	add.s32 	%r1237, %r17, %r1235;
	shl.b32 	%r1036, %r1235, 2;
	mov.u32 	%r1037, _ZZ9cuda_gemmIiLi256ELi1ELi1ELi256ELi64ELi64ELi32ELi0ELi0EEviiiPT_S1_S1_iiE3Csh;
	add.s32 	%r1236, %r1037, %r1036;
	shl.b32 	%r403, %r17, 4;
	shl.b32 	%r404, %r17, 3;
	mul.lo.s32 	%r405, %r17, 12;
$L__BB132_165:
	div.s32 	%r1038, %r1235, %r13;
	mul.lo.s32 	%r1039, %r1038, %r13;
	sub.s32 	%r1040, %r1235, %r1039;
	mad.lo.s32 	%r1041, %r385, %r1038, %r386;
	add.s32 	%r1042, %r1041, %r1040;
	ld.shared.u32 	%r1043, [%r1236];
	mul.wide.s32 	%rd19, %r1042, 4;
	add.s64 	%rd20, %rd2, %rd19;
	st.global.u32 	[%rd20], %r1043;
	add.s32 	%r1044, %r1235, %r17;
	div.s32 	%r1045, %r1237, %r13;
	mul.lo.s32 	%r1046, %r1045, %r13;
	sub.s32 	%r1047, %r1237, %r1046;
	mad.lo.s32 	%r1048, %r385, %r1045, %r386;
	add.s32 	%r1049, %r1048, %r1047;
	add.s32 	%r1050, %r1236, %r399;
	ld.shared.u32 	%r1051, [%r1050];
	mul.wide.s32 	%rd21, %r1049, 4;
	add.s64 	%rd22, %rd2, %rd21;
	st.global.u32 	[%rd22], %r1051;
	add.s32 	%r1052, %r1044, %r17;
	div.s32 	%r1053, %r1239, %r13;
	mul.lo.s32 	%r1054, %r1053, %r13;
	sub.s32 	%r1055, %r1239, %r1054;
	mad.lo.s32 	%r1056, %r385, %r1053, %r386;
	add.s32 	%r1057, %r1056, %r1055;
	add.s32 	%r1058, %r1236, %r404;
	ld.shared.u32 	%r1059, [%r1058];
	mul.wide.s32 	%rd23, %r1057, 4;
	add.s64 	%rd24, %rd2, %rd23;
	st.global.u32 	[%rd24], %r1059;
	add.s32 	%r1060, %r1052, %r17;
	div.s32 	%r1061, %r1238, %r13;
	mul.lo.s32 	%r1062, %r1061, %r13;
	sub.s32 	%r1063, %r1238, %r1062;
	mad.lo.s32 	%r1064, %r385, %r1061, %r386;
	add.s32 	%r1065, %r1064, %r1063;
	add.s32 	%r1066, %r1236, %r405;
	ld.shared.u32 	%r1067, [%r1066];
	mul.wide.s32 	%rd25, %r1065, 4;
	add.s64 	%rd26, %rd2, %rd25;
	st.global.u32 	[%rd26], %r1067;
	add.s32 	%r1235, %r1060, %r17;
	add.s32 	%r1239, %r1239, %r399;
	add.s32 	%r1238, %r1238, %r399;
	add.s32 	%r1237, %r1237, %r399;
	add.s32 	%r1236, %r1236, %r403;
	setp.lt.u32 	%p181, %r1235, 128;
	@%p181 bra 	$L__BB132_165;
$L__BB132_166:
	ret;
$L__BB132_167:
	add.s32 	%r662, %r22, 1;
	setp.lt.u32 	%p72, %r662, %r25;
	selp.b32 	%r663, 0, %r25, %p72;
	sub.s32 	%r189, %r26, %r663;
	add.s32 	%r664, %r22, 2;
	setp.lt.u32 	%p73, %r664, %r25;
	selp.b32 	%r665, 0, %r25, %p73;
	sub.s32 	%r190, %r26, %r665;
	add.s32 	%r666, %r22, 3;
	setp.lt.u32 	%p74, %r666, %r25;
	selp.b32 	%r667, 0, %r25, %p74;
	sub.s32 	%r191, %r26, %r667;
	add.s32 	%r668, %r22, 4;
	setp.lt.u32 	%p75, %r668, %r25;
	selp.b32 	%r669, 0, %r25, %p75;
	sub.s32 	%r192, %r26, %r669;
	add.s32 	%r670, %r22, 5;
	setp.lt.u32 	%p76, %r670, %r25;
	selp.b32 	%r671, 0, %r25, %p76;
	sub.s32 	%r193, %r26, %r671;
	add.s32 	%r672, %r22, 6;
	setp.lt.u32 	%p77, %r672, %r25;
	selp.b32 	%r673, 0, %r25, %p77;
	sub.s32 	%r194, %r26, %r673;
	add.s32 	%r674, %r22, 7;
	setp.lt.u32 	%p78, %r674, %r25;
	selp.b32 	%r675, 0, %r25, %p78;
	sub.s32 	%r195, %r26, %r675;
	add.s32 	%r676, %r22, 8;
	setp.lt.u32 	%p79, %r676, %r25;
	selp.b32 	%r677, 0, %r25, %p79;
	sub.s32 	%r196, %r26, %r677;
	add.s32 	%r678, %r22, 9;
	setp.lt.u32 	%p80, %r678, %r25;
	selp.b32 	%r679, 0, %r25, %p80;
	sub.s32 	%r197, %r26, %r679;
	add.s32 	%r680, %r22, 10;
	setp.lt.u32 	%p81, %r680, %r25;
	selp.b32 	%r681, 0, %r25, %p81;
	sub.s32 	%r198, %r26, %r681;
	add.s32 	%r682, %r22, 11;
	setp.lt.u32 	%p82, %r682, %r25;
	selp.b32 	%r683, 0, %r25, %p82;
	sub.s32 	%r199, %r26, %r683;
	add.s32 	%r684, %r22, 12;
	setp.lt.u32 	%p83, %r684, %r25;
	selp.b32 	%r685, 0, %r25, %p83;
	sub.s32 	%r200, %r26, %r685;
	add.s32 	%r686, %r22, 13;
	setp.lt.u32 	%p84, %r686, %r25;
	selp.b32 	%r687, 0, %r25, %p84;
	sub.s32 	%r201, %r26, %r687;
	add.s32 	%r688, %r22, 14;
	setp.lt.u32 	%p85, %r688, %r25;
	selp.b32 	%r689, 0, %r25, %p85;
	sub.s32 	%r202, %r26, %r689;
	add.s32 	%r690, %r22, 15;
	setp.lt.u32 	%p86, %r690, %r25;
	selp.b32 	%r691, 0, %r25, %p86;
	sub.s32 	%r203, %r26, %r691;
	shl.b32 	%r692, %r4, 8;
	sub.s32 	%r204, 8223, %r692;
	mov.b32 	%r1146, 0;
	shl.b32 	%r792, %r189, 2;
	shl.b32 	%r795, %r190, 2;
	shl.b32 	%r798, %r191, 2;
	shl.b32 	%r801, %r192, 2;
	shl.b32 	%r804, %r193, 2;
	shl.b32 	%r807, %r194, 2;
	shl.b32 	%r810, %r195, 2;
	shl.b32 	%r813, %r196, 2;
	shl.b32 	%r816, %r197, 2;
	shl.b32 	%r819, %r198, 2;
	shl.b32 	%r822, %r199, 2;
	shl.b32 	%r825, %r200, 2;
	shl.b32 	%r828, %r201, 2;
	shl.b32 	%r831, %r202, 2;
	shl.b32 	%r834, %r203, 2;
$L__BB132_168:
	setp.lt.s32 	%p87, %r419, 1;
	add.s32 	%r222, %r1146, %r15;
	mul.lo.s32 	%r223, %r222, %r419;
	add.s32 	%r224, %r223, %r23;
	@%p87 bra 	$L__BB132_170;
	add.s32 	%r693, %r26, %r223;
	shl.b32 	%r694, %r693, 2;
	mov.u32 	%r695, _ZZ9cuda_gemmIiLi256ELi1ELi1ELi256ELi64ELi64ELi32ELi0ELi0EEviiiPT_S1_S1_iiE3Ash;
	add.s32 	%r696, %r695, %r694;
	ld.shared.u32 	%r1147, [%r696];
$L__BB132_170:
	setp.lt.s32 	%p88, %r419, 2;
	@%p88 bra 	$L__BB132_172;
	add.s32 	%r697, %r15, 1;
	and.b32  	%r698, %r697, 15;
	add.s32 	%r699, %r224, %r698;
	shl.b32 	%r700, %r699, 2;
	mov.u32 	%r701, _ZZ9cuda_gemmIiLi256ELi1ELi1ELi256ELi64ELi64ELi32ELi0ELi0EEviiiPT_S1_S1_iiE3Ash;
	add.s32 	%r702, %r701, %r700;
	ld.shared.u32 	%r1148, [%r702];
$L__BB132_172:
	setp.lt.s32 	%p89, %r419, 3;
	@%p89 bra 	$L__BB132_174;
	add.s32 	%r703, %r15, 2;
	and.b32  	%r704, %r703, 15;
	add.s32 	%r705, %r224, %r704;
	shl.b32 	%r706, %r705, 2;
	mov.u32 	%r707, _ZZ9cuda_gemmIiLi256ELi1ELi1ELi256ELi64ELi64ELi32ELi0ELi0EEviiiPT_S1_S1_iiE3Ash;
	add.s32 	%r708, %r707, %r706;
	ld.shared.u32 	%r1149, [%r708];
$L__BB132_174:
	setp.lt.s32 	%p90, %r419, 4;
	@%p90 bra 	$L__BB132_176;
	add.s32 	%r709, %r15, 3;
	and.b32  	%r710, %r709, 15;
	add.s32 	%r711, %r224, %r710;
	shl.b32 	%r712, %r711, 2;
	mov.u32 	%r713, _ZZ9cuda_gemmIiLi256ELi1ELi1ELi256ELi64ELi64ELi32ELi0ELi0EEviiiPT_S1_S1_iiE3Ash;
	add.s32 	%r714, %r713, %r712;
	ld.shared.u32 	%r1150, [%r714];
$L__BB132_176:
	setp.lt.s32 	%p91, %r419, 5;
	@%p91 bra 	$L__BB132_178;
	add.s32 	%r715, %r15, 4;
	and.b32  	%r716, %r715, 15;
	add.s32 	%r717, %r224, %r716;
	shl.b32 	%r718, %r717, 2;
	mov.u32 	%r719, _ZZ9cuda_gemmIiLi256ELi1ELi1ELi256ELi64ELi64ELi32ELi0ELi0EEviiiPT_S1_S1_iiE3Ash;
	add.s32 	%r720, %r719, %r718;
	ld.shared.u32 	%r1151, [%r720];
$L__BB132_178:
	setp.lt.s32 	%p92, %r419, 6;
	@%p92 bra 	$L__BB132_180;
	add.s32 	%r721, %r15, 5;
	and.b32  	%r722, %r721, 15;
	add.s32 	%r723, %r224, %r722;
	shl.b32 	%r724, %r723, 2;
	mov.u32 	%r725, _ZZ9cuda_gemmIiLi256ELi1ELi1ELi256ELi64ELi64ELi32ELi0ELi0EEviiiPT_S1_S1_iiE3Ash;
	add.s32 	%r726, %r725, %r724;
	ld.shared.u32 	%r1152, [%r726];
$L__BB132_180:
	setp.lt.s32 	%p93, %r419, 7;
	@%p93 bra 	$L__BB132_182;
	add.s32 	%r727, %r15, 6;
	and.b32  	%r728, %r727, 15;
	add.s32 	%r729, %r224, %r728;
	shl.b32 	%r730, %r729, 2;
	mov.u32 	%r731, _ZZ9cuda_gemmIiLi256ELi1ELi1ELi256ELi64ELi64ELi32ELi0ELi0EEviiiPT_S1_S1_iiE3Ash;
	add.s32 	%r732, %r731, %r730;
	ld.shared.u32 	%r1153, [%r732];
$L__BB132_182:
	setp.lt.s32 	%p94, %r419, 8;
	@%p94 bra 	$L__BB132_184;
	add.s32 	%r733, %r15, 7;
	and.b32  	%r734, %r733, 15;
	add.s32 	%r735, %r224, %r734;
	shl.b32 	%r736, %r735, 2;
	mov.u32 	%r737, _ZZ9cuda_gemmIiLi256ELi1ELi1ELi256ELi64ELi64ELi32ELi0ELi0EEviiiPT_S1_S1_iiE3Ash;
	add.s32 	%r738, %r737, %r736;
	ld.shared.u32 	%r1154, [%r738];
$L__BB132_184:
	setp.lt.s32 	%p95, %r419, 9;
	@%p95 bra 	$L__BB132_186;
	and.b32  	%r739, %r15, 15;
	xor.b32  	%r740, %r739, 8;
	add.s32 	%r741, %r224, %r740;
	shl.b32 	%r742, %r741, 2;
	mov.u32 	%r743, _ZZ9cuda_gemmIiLi256ELi1ELi1ELi256ELi64ELi64ELi32ELi0ELi0EEviiiPT_S1_S1_iiE3Ash;
	add.s32 	%r744, %r743, %r742;
	ld.shared.u32 	%r1155, [%r744];
$L__BB132_186:
	setp.lt.s32 	%p96, %r419, 10;
	@%p96 bra 	$L__BB132_188;
	add.s32 	%r745, %r15, 9;
	and.b32  	%r746, %r745, 15;
	add.s32 	%r747, %r224, %r746;
	shl.b32 	%r748, %r747, 2;
	mov.u32 	%r749, _ZZ9cuda_gemmIiLi256ELi1ELi1ELi256ELi64ELi64ELi32ELi0ELi0EEviiiPT_S1_S1_iiE3Ash;
	add.s32 	%r750, %r749, %r748;
	ld.shared.u32 	%r1156, [%r750];
$L__BB132_188:
	setp.lt.s32 	%p97, %r419, 11;
	@%p97 bra 	$L__BB132_190;
	add.s32 	%r751, %r15, 10;
	and.b32  	%r752, %r751, 15;
	add.s32 	%r753, %r224, %r752;
	shl.b32 	%r754, %r753, 2;
	mov.u32 	%r755, _ZZ9cuda_gemmIiLi256ELi1ELi1ELi256ELi64ELi64ELi32ELi0ELi0EEviiiPT_S1_S1_iiE3Ash;
	add.s32 	%r756, %r755, %r754;
	ld.shared.u32 	%r1157, [%r756];
$L__BB132_190:
	setp.lt.s32 	%p98, %r419, 12;
	@%p98 bra 	$L__BB132_192;
	add.s32 	%r757, %r15, 11;
	and.b32  	%r758, %r757, 15;
	add.s32 	%r759, %r224, %r758;
	shl.b32 	%r760, %r759, 2;
	mov.u32 	%r761, _ZZ9cuda_gemmIiLi256ELi1ELi1ELi256ELi64ELi64ELi32ELi0ELi0EEviiiPT_S1_S1_iiE3Ash;
	add.s32 	%r762, %r761, %r760;
	ld.shared.u32 	%r1158, [%r762];
$L__BB132_192:
	setp.lt.s32 	%p99, %r419, 13;
	@%p99 bra 	$L__BB132_194;
	add.s32 	%r763, %r15, 12;
	and.b32  	%r764, %r763, 15;
	add.s32 	%r765, %r224, %r764;
	shl.b32 	%r766, %r765, 2;
	mov.u32 	%r767, _ZZ9cuda_gemmIiLi256ELi1ELi1ELi256ELi64ELi64ELi32ELi0ELi0EEviiiPT_S1_S1_iiE3Ash;
	add.s32 	%r768, %r767, %r766;
	ld.shared.u32 	%r1159, [%r768];
$L__BB132_194:
	setp.lt.s32 	%p100, %r419, 14;
	@%p100 bra 	$L__BB132_196;
	add.s32 	%r769, %r15, 13;
	and.b32  	%r770, %r769, 15;
	add.s32 	%r771, %r224, %r770;
	shl.b32 	%r772, %r771, 2;
	mov.u32 	%r773, _ZZ9cuda_gemmIiLi256ELi1ELi1ELi256ELi64ELi64ELi32ELi0ELi0EEviiiPT_S1_S1_iiE3Ash;
	add.s32 	%r774, %r773, %r772;
	ld.shared.u32 	%r1160, [%r774];
$L__BB132_196:
	setp.lt.s32 	%p101, %r419, 15;
	@%p101 bra 	$L__BB132_198;
	add.s32 	%r775, %r15, 14;
	and.b32  	%r776, %r775, 15;
	add.s32 	%r777, %r224, %r776;
	shl.b32 	%r778, %r777, 2;
	mov.u32 	%r779, _ZZ9cuda_gemmIiLi256ELi1ELi1ELi256ELi64ELi64ELi32ELi0ELi0EEviiiPT_S1_S1_iiE3Ash;
	add.s32 	%r780, %r779, %r778;
	ld.shared.u32 	%r1161, [%r780];
$L__BB132_198:
	setp.lt.s32 	%p102, %r419, 16;
	@%p102 bra 	$L__BB132_200;
	add.s32 	%r781, %r15, -1;
	and.b32  	%r782, %r781, 15;
	add.s32 	%r783, %r224, %r782;
	shl.b32 	%r784, %r783, 2;
	mov.u32 	%r785, _ZZ9cuda_gemmIiLi256ELi1ELi1ELi256ELi64ELi64ELi32ELi0ELi0EEviiiPT_S1_S1_iiE3Ash;
	add.s32 	%r786, %r785, %r784;
	ld.shared.u32 	%r1162, [%r786];
$L__BB132_200:
	setp.ge.s32 	%p103, %r16, %r24;
	mov.u32 	%r1163, %r16;
	@%p103 bra 	$L__BB132_201;
	bra.uni 	$L__BB132_202;
$L__BB132_201:
	add.s32 	%r1146, %r1146, %r14;
	setp.lt.s32 	%p124, %r1146, %r13;
	@%p124 bra 	$L__BB132_168;
	bra.uni 	$L__BB132_159;
$L__BB132_202:
	mov.u32 	%r788, _ZZ9cuda_gemmIiLi256ELi1ELi1ELi256ELi64ELi64ELi32ELi0ELi0EEviiiPT_S1_S1_iiE11kron_fac_sh;
	mad.lo.s32 	%r259, %r1163, 260, %r788;
	mov.b32 	%r1165, 0;
	@%p87 bra 	$L__BB132_204;
	shl.b32 	%r789, %r26, 2;
	add.s32 	%r790, %r259, %r789;
	ld.shared.u32 	%r791, [%r790];
	mul.lo.s32 	%r1165, %r791, %r1147;
$L__BB132_204:
	@%p88 bra 	$L__BB132_206;
	add.s32 	%r793, %r259, %r792;
	ld.shared.u32 	%r794, [%r793+4];
	mad.lo.s32 	%r1165, %r794, %r1148, %r1165;
$L__BB132_206:
	@%p89 bra 	$L__BB132_208;
	add.s32 	%r796, %r259, %r795;
	ld.shared.u32 	%r797, [%r796+8];
	mad.lo.s32 	%r1165, %r797, %r1149, %r1165;
$L__BB132_208:
	@%p90 bra 	$L__BB132_210;
	add.s32 	%r799, %r259, %r798;
	ld.shared.u32 	%r800, [%r799+12];
	mad.lo.s32 	%r1165, %r800, %r1150, %r1165;
$L__BB132_210:
	@%p91 bra 	$L__BB132_212;
	add.s32 	%r802, %r259, %r801;
	ld.shared.u32 	%r803, [%r802+16];
	mad.lo.s32 	%r1165, %r803, %r1151, %r1165;
$L__BB132_212:
	setp.lt.s32 	%p109, %r419, 6;
	@%p109 bra 	$L__BB132_214;
	add.s32 	%r805, %r259, %r804;
	ld.shared.u32 	%r806, [%r805+20];
	mad.lo.s32 	%r1165, %r806, %r1152, %r1165;
$L__BB132_214:
	setp.lt.s32 	%p110, %r419, 7;
	@%p110 bra 	$L__BB132_216;
	add.s32 	%r808, %r259, %r807;
	ld.shared.u32 	%r809, [%r808+24];
	mad.lo.s32 	%r1165, %r809, %r1153, %r1165;
$L__BB132_216:
	setp.lt.s32 	%p111, %r419, 8;
	@%p111 bra 	$L__BB132_218;
	add.s32 	%r811, %r259, %r810;
	ld.shared.u32 	%r812, [%r811+28];
	mad.lo.s32 	%r1165, %r812, %r1154, %r1165;
$L__BB132_218:
	setp.lt.s32 	%p112, %r419, 9;
	@%p112 bra 	$L__BB132_220;
	add.s32 	%r814, %r259, %r813;
	ld.shared.u32 	%r815, [%r814+32];
	mad.lo.s32 	%r1165, %r815, %r1155, %r1165;
$L__BB132_220:
	setp.lt.s32 	%p113, %r419, 10;
	@%p113 bra 	$L__BB132_222;
	add.s32 	%r817, %r259, %r816;
	ld.shared.u32 	%r818, [%r817+36];
	mad.lo.s32 	%r1165, %r818, %r1156, %r1165;
$L__BB132_222:
	setp.lt.s32 	%p114, %r419, 11;
	@%p114 bra 	$L__BB132_224;
	add.s32 	%r820, %r259, %r819;
	ld.shared.u32 	%r821, [%r820+40];
	mad.lo.s32 	%r1165, %r821, %r1157, %r1165;
$L__BB132_224:
	setp.lt.s32 	%p115, %r419, 12;
	@%p115 bra 	$L__BB132_226;
	add.s32 	%r823, %r259, %r822;
	ld.shared.u32 	%r824, [%r823+44];
	mad.lo.s32 	%r1165, %r824, %r1158, %r1165;
$L__BB132_226:
	setp.lt.s32 	%p116, %r419, 13;
	@%p116 bra 	$L__BB132_228;
	add.s32 	%r826, %r259, %r825;
	ld.shared.u32 	%r827, [%r826+48];
	mad.lo.s32 	%r1165, %r827, %r1159, %r1165;
$L__BB132_228:
	setp.lt.s32 	%p117, %r419, 14;
	@%p117 bra 	$L__BB132_230;
	add.s32 	%r829, %r259, %r828;
	ld.shared.u32 	%r830, [%r829+52];
	mad.lo.s32 	%r1165, %r830, %r1160, %r1165;
$L__BB132_230:
	setp.lt.s32 	%p118, %r419, 15;
	@%p118 bra 	$L__BB132_232;
	add.s32 	%r832, %r259, %r831;
	ld.shared.u32 	%r833, [%r832+56];
	mad.lo.s32 	%r1165, %r833, %r1161, %r1165;
$L__BB132_232:
	setp.lt.s32 	%p119, %r419, 16;
	@%p119 bra 	$L__BB132_234;
	add.s32 	%r835, %r259, %r834;
	ld.shared.u32 	%r836, [%r835+60];
	mad.lo.s32 	%r1165, %r836, %r1162, %r1165;
$L__BB132_234:
	mov.u32 	%r1179, %r3;
$L__BB132_235:
	shr.u32 	%r293, %r1179, 1;
	shfl.sync.down.b32	%r837|%p120, %r1165, %r293, %r204, -1;
	add.s32 	%r1165, %r837, %r1165;
	setp.gt.u32 	%p121, %r1179, 3;
	mov.u32 	%r1179, %r293;
	@%p121 bra 	$L__BB132_235;
	rem.u32 	%r838, %r2, %r4;
	setp.eq.s32 	%p122, %r838, 0;
	@%p122 bra 	$L__BB132_237;
	bra.uni 	$L__BB132_238;
$L__BB132_237:
	mad.lo.s32 	%r839, %r1163, %r13, %r222;
	shl.b32 	%r840, %r839, 2;
	mov.u32 	%r841, _ZZ9cuda_gemmIiLi256ELi1ELi1ELi256ELi64ELi64ELi32ELi0ELi0EEviiiPT_S1_S1_iiE3Csh;
	add.s32 	%r842, %r841, %r840;
	st.shared.u32 	[%r842], %r1165;
$L__BB132_238:
	add.s32 	%r1163, %r1163, %r18;
	setp.lt.s32 	%p123, %r1163, %r24;
	@%p123 bra 	$L__BB132_202;
	bra.uni 	$L__BB132_201;
$L__BB132_239:
	add.s32 	%r452, %r28, %r1073;
	mul.wide.s32 	%rd9, %r452, 4;
	add.s64 	%rd10, %rd1, %rd9;
	ld.global.u32 	%r453, [%rd10];
	shl.b32 	%r454, %r1073, 2;
	mov.u32 	%r455, _ZZ9cuda_gemmIiLi256ELi1ELi1ELi256ELi64ELi64ELi32ELi0ELi0EEviiiPT_S1_S1_iiE3Ash;
	add.s32 	%r456, %r455, %r454;
	st.shared.u32 	[%r456], %r453;
	shl.b32 	%r457, %r17, 2;
	cvt.u64.u32 	%rd11, %r457;
	add.s64 	%rd12, %rd10, %rd11;
	ld.global.u32 	%r458, [%rd12];
	add.s32 	%r459, %r456, %r457;
	st.shared.u32 	[%r459], %r458;
	add.s64 	%rd13, %rd12, %rd11;
	ld.global.u32 	%r460, [%rd13];
	add.s32 	%r461, %r459, %r457;
	st.shared.u32 	[%r461], %r460;
	add.s64 	%rd14, %rd13, %rd11;
	ld.global.u32 	%r462, [%rd14];
	add.s32 	%r463, %r461, %r457;
	st.shared.u32 	[%r463], %r462;
	add.s32 	%r1073, %r457, %r1073;
	setp.lt.u32 	%p9, %r1073, 256;
	@%p9 bra 	$L__BB132_239;
	bra.uni 	$L__BB132_10;

}
	// .globl	_Z9cuda_gemmIiLi256ELi1ELi1ELi256ELi64ELi64ELi32ELi0ELi1EEviiiPT_S1_S1_ii
.visible .entry _Z9cuda_gemmIiLi256ELi1ELi1ELi256ELi64ELi64ELi32ELi0ELi1EEviiiPT_S1_S1_ii(
	.param .u32 _Z9cuda_gemmIiLi256ELi1ELi1ELi256ELi64ELi64ELi32ELi0ELi1EEviiiPT_S1_S1_ii_param_0,
	.param .u32 _Z9cuda_gemmIiLi256ELi1ELi1ELi256ELi64ELi64ELi32ELi0ELi1EEviiiPT_S1_S1_ii_param_1,
	.param .u32 _Z9cuda_gemmIiLi256ELi1ELi1ELi256ELi64ELi64ELi32ELi0ELi1EEviiiPT_S1_S1_ii_param_2,
	.param .u64 .ptr .align 1 _Z9cuda_gemmIiLi256ELi1ELi1ELi256ELi64ELi64ELi32ELi0ELi1EEviiiPT_S1_S1_ii_param_3,
	.param .u64 .ptr .align 1 _Z9cuda_gemmIiLi256ELi1ELi1ELi256ELi64ELi64ELi32ELi0ELi1EEviiiPT_S1_S1_ii_param_4,
	.param .u64 .ptr .align 1 _Z9cuda_gemmIiLi256ELi1ELi1ELi256ELi64ELi64ELi32ELi0ELi1EEviiiPT_S1_S1_ii_param_5,
	.param .u32 _Z9cuda_gemmIiLi256ELi1ELi1ELi256ELi64ELi64ELi32ELi0ELi1EEviiiPT_S1_S1_ii_param_6,
	.param .u32 _Z9cuda_gemmIiLi256ELi1ELi1ELi256ELi64ELi64ELi32ELi0ELi1EEviiiPT_S1_S1_ii_param_7
)
.maxntid 256
{
	.reg .pred 	%p<31>;
	.reg .b16 	%rs<8>;
	.reg .b32 	%r<362>;
	.reg .b64 	%rd<38>;
	// demoted variable
	.shared .align 128 .b8 _ZZ9cuda_gemmIiLi256ELi1ELi1ELi256ELi64ELi64ELi32ELi0ELi1EEviiiPT_S1_S1_iiE11kron_fac_sh[8320];
	// demoted variable
	.shared .align 128 .b8 _ZZ9cuda_gemmIiLi256ELi1ELi1ELi256ELi64ELi64ELi32ELi0ELi1EEviiiPT_S1_S1_iiE3Ash[1024];
	// demoted variable
	.shared .align 128 .b8 _ZZ9cuda_gemmIiLi256ELi1ELi1ELi256ELi64ELi64ELi32ELi0ELi1EEviiiPT_S1_S1_iiE3Csh[512];
	ld.param.u32 	%r124, [_Z9cuda_gemmIiLi256ELi1ELi1ELi256ELi64ELi64ELi32ELi0ELi1EEviiiPT_S1_S1_ii_param_1];
	ld.param.u32 	%r125, [_Z9cuda_gemmIiLi256ELi1ELi1ELi256ELi64ELi64ELi32ELi0ELi1EEviiiPT_S1_S1_ii_param_2];
	ld.param.u64 	%rd5, [_Z9cuda_gemmIiLi256ELi1ELi1ELi256ELi64ELi64ELi32ELi0ELi1EEviiiPT_S1_S1_ii_param_3];
	ld.param.u64 	%rd6, [_Z9cuda_gemmIiLi256ELi1ELi1ELi256ELi64ELi64ELi32ELi0ELi1EEviiiPT_S1_S1_ii_param_4];
	ld.param.u64 	%rd7, [_Z9cuda_gemmIiLi256ELi1ELi1ELi256ELi64ELi64ELi32ELi0ELi1EEviiiPT_S1_S1_ii_param_5];
	cvta.to.global.u64 	%rd1, %rd5;
	cvta.to.global.u64 	%rd2, %rd6;
	cvta.to.global.u64 	%rd3, %rd7;
	mov.u32 	%r356, %tid.x;
	and.b32  	%r126, %r125, -256;
	setp.eq.s32 	%p1, %r126, 16384;
	@%p1 bra 	$L__BB133_3;
	setp.ne.s32 	%p2, %r126, 8192;
	@%p2 bra 	$L__BB133_4;
	mov.u32 	%r128, %ctaid.x;
	shr.u32 	%r335, %r128, 5;
	and.b32  	%r334, %r128, 31;
	bra.uni 	$L__BB133_5;
$L__BB133_3:
	mov.u32 	%r127, %ctaid.x;
	shr.u32 	%r335, %r127, 6;
	and.b32  	%r334, %r127, 63;
	bra.uni 	$L__BB133_5;
$L__BB133_4:
	mov.u32 	%r129, %ctaid.x;
	shr.s32 	%r130, %r125, 31;
	shr.u32 	%r131, %r130, 24;
	add.s32 	%r132, %r125, %r131;
	shr.s32 	%r133, %r132, 8;
	div.u32 	%r335, %r129, %r133;
	mul.lo.s32 	%r134, %r335, %r133;
	sub.s32 	%r334, %r129, %r134;
$L__BB133_5:
	shr.u32 	%r135, %r356, 2;
	and.b32  	%r10, %r135, 3;
	mov.u32 	%r11, %ntid.x;
	mov.u32 	%r12, %ctaid.y;
	mov.u32 	%r136, %nctaid.y;
	setp.ge.u32 	%p3, %r12, %r136;
	@%p3 bra 	$L__BB133_35;
	shl.b32 	%r137, %r335, 5;
	and.b32  	%r13, %r356, 31;
	or.b32  	%r14, %r137, %r13;
	shr.u32 	%r15, %r11, 5;
	shr.u32 	%r138, %r125, 31;
	add.s32 	%r139, %r125, %r138;
	shr.s32 	%r140, %r139, 1;
	shl.b32 	%r141, %r334, 2;
	shr.s32 	%r142, %r125, 31;
	shr.u32 	%r143, %r142, 26;
	add.s32 	%r144, %r125, %r143;
	shr.s32 	%r16, %r144, 6;
	mad.lo.s32 	%r17, %r335, %r140, %r141;
	shl.b32 	%r18, %r334, 8;
	mul.lo.s32 	%r19, %r12, %r125;
	add.s32 	%r20, %r356, %r11;
	max.u32 	%r145, %r20, 256;
	setp.lt.u32 	%p4, %r20, 256;
	selp.u32 	%r146, 1, 0, %p4;
	add.s32 	%r147, %r20, %r146;
	sub.s32 	%r148, %r145, %r147;
	div.u32 	%r149, %r148, %r11;
	add.s32 	%r21, %r149, %r146;
	and.b32  	%r150, %r21, 3;
	setp.eq.s32 	%p5, %r150, 3;
	mov.u32 	%r345, %r356;
	@%p5 bra 	$L__BB133_9;
	add.s32 	%r151, %r21, 1;
	and.b32  	%r152, %r151, 3;
	shl.b32 	%r153, %r356, 2;
	mov.u32 	%r154, _ZZ9cuda_gemmIiLi256ELi1ELi1ELi256ELi64ELi64ELi32ELi0ELi1EEviiiPT_S1_S1_iiE3Ash;
	add.s32 	%r338, %r154, %r153;
	shl.b32 	%r23, %r11, 2;
	add.s32 	%r155, %r356, %r19;
	add.s32 	%r337, %r155, %r18;
	neg.s32 	%r336, %r152;
	mad.lo.s32 	%r345, %r11, %r152, %r356;
$L__BB133_8:
	.pragma "nounroll";
	mul.wide.s32 	%rd8, %r337, 4;
	add.s64 	%rd9, %rd1, %rd8;
	ld.global.u32 	%r156, [%rd9];
	st.shared.u32 	[%r338], %r156;
	add.s32 	%r338, %r338, %r23;
	add.s32 	%r337, %r337, %r11;
	add.s32 	%r336, %r336, 1;
	setp.ne.s32 	%p6, %r336, 0;
	@%p6 bra 	$L__BB133_8;
$L__BB133_9:
	setp.lt.u32 	%p7, %r21, 3;
	@%p7 bra 	$L__BB133_12;
	shl.b32 	%r157, %r345, 2;
	mov.u32 	%r158, _ZZ9cuda_gemmIiLi256ELi1ELi1ELi256ELi64ELi64ELi32ELi0ELi1EEviiiPT_S1_S1_iiE3Ash;
	add.s32 	%r344, %r158, %r157;
	add.s32 	%r159, %r345, %r19;
	add.s32 	%r343, %r159, %r18;
	mul.wide.u32 	%rd10, %r11, 12;
	add.s64 	%rd4, %rd1, %rd10;
	mul.wide.u32 	%rd12, %r11, 4;
	mul.wide.u32 	%rd15, %r11, 8;
$L__BB133_11:
	mul.wide.s32 	%rd11, %r343, 4;
	add.s64 	%rd13, %rd1, %rd11;
	add.s64 	%rd14, %rd13, %rd12;
	add.s64 	%rd16, %rd13, %rd15;
	add.s64 	%rd17, %rd4, %rd11;
	ld.global.u32 	%r160, [%rd13];
	st.shared.u32 	[%r344], %r160;
	ld.global.u32 	%r161, [%rd14];
	shl.b32 	%r162, %r11, 2;
	add.s32 	%r163, %r344, %r162;
	st.shared.u32 	[%r163], %r161;
	ld.global.u32 	%r164, [%rd16];
	shl.b32 	%r165, %r11, 3;
	add.s32 	%r166, %r344, %r165;
	st.shared.u32 	[%r166], %r164;
	ld.global.u32 	%r167, [%rd17];
	mad.lo.s32 	%r168, %r11, 12, %r344;
	st.shared.u32 	[%r168], %r167;
	add.s32 	%r345, %r345, %r162;
	shl.b32 	%r169, %r11, 4;
	add.s32 	%r344, %r344, %r169;
	add.s32 	%r343, %r343, %r162;
	setp.lt.u32 	%p8, %r345, 256;
	@%p8 bra 	$L__BB133_11;
$L__BB133_12:
	setp.gt.u32 	%p9, %r356, 127;
	@%p9 bra 	$L__BB133_19;
	max.u32 	%r170, %r20, 128;
	setp.lt.u32 	%p10, %r20, 128;
	selp.u32 	%r171, 1, 0, %p10;
	add.s32 	%r172, %r20, %r171;
	sub.s32 	%r173, %r170, %r172;
	div.u32 	%r174, %r173, %r11;
	add.s32 	%r36, %r174, %r171;
	and.b32  	%r175, %r36, 3;
	setp.eq.s32 	%p11, %r175, 3;
	mov.u32 	%r347, %r356;
	@%p11 bra 	$L__BB133_16;
	add.s32 	%r176, %r36, 1;
	and.b32  	%r177, %r176, 3;
	shl.b32 	%r178, %r356, 2;
	mov.u32 	%r179, _ZZ9cuda_gemmIiLi256ELi1ELi1ELi256ELi64ELi64ELi32ELi0ELi1EEviiiPT_S1_S1_iiE3Csh;
	add.s32 	%r341, %r179, %r178;
	shl.b32 	%r38, %r11, 2;
	neg.s32 	%r340, %r177;
	mad.lo.s32 	%r347, %r11, %r177, %r356;
$L__BB133_15:
	.pragma "nounroll";
	mov.b32 	%r180, 0;
	st.shared.u32 	[%r341], %r180;
	add.s32 	%r341, %r341, %r38;
	add.s32 	%r340, %r340, 1;
	setp.ne.s32 	%p12, %r340, 0;
	@%p12 bra 	$L__BB133_15;
$L__BB133_16:
	setp.lt.u32 	%p13, %r36, 3;
	@%p13 bra 	$L__BB133_19;
	shl.b32 	%r46, %r11, 2;
	shl.b32 	%r181, %r347, 2;
	mov.u32 	%r182, _ZZ9cuda_gemmIiLi256ELi1ELi1ELi256ELi64ELi64ELi32ELi0ELi1EEviiiPT_S1_S1_iiE3Csh;
	add.s32 	%r346, %r182, %r181;
	shl.b32 	%r48, %r11, 4;
	shl.b32 	%r49, %r11, 3;
	mul.lo.s32 	%r50, %r11, 12;
$L__BB133_18:
	mov.b32 	%r183, 0;
	st.shared.u32 	[%r346], %r183;
	add.s32 	%r184, %r346, %r46;
	st.shared.u32 	[%r184], %r183;
	add.s32 	%r185, %r346, %r49;
	st.shared.u32 	[%r185], %r183;
	add.s32 	%r186, %r346, %r50;
	st.shared.u32 	[%r186], %r183;
	add.s32 	%r347, %r347, %r46;
	add.s32 	%r346, %r346, %r48;
	setp.lt.u32 	%p14, %r347, 128;
	@%p14 bra 	$L__BB133_18;
$L__BB133_19:
	mov.u32 	%r187, _ZZ9cuda_gemmIiLi256ELi1ELi1ELi256ELi64ELi64ELi32ELi0ELi1EEviiiPT_S1_S1_iiE11kron_fac_sh;
	mad.lo.s32 	%r61, %r13, 260, %r187;
	shr.u32 	%r350, %r356, 5;
	add.s32 	%r188, %r350, %r15;
	cvt.u16.u32 	%rs2, %r188;
	xor.b16  	%rs3, %rs2, 63;
	and.b16  	%rs4, %rs3, 255;
	cvt.u16.u32 	%rs5, %r15;
	and.b16  	%rs6, %rs5, 255;
	div.u16 	%rs7, %rs4, %rs6;
	and.b16  	%rs1, %rs7, 3;
	setp.eq.s16 	%p15, %rs1, 2;
	@%p15 bra 	$L__BB133_22;
	cvt.u32.u16 	%r63, %rs1;
	mov.b32 	%r349, 0;
$L__BB133_21:
	.pragma "nounroll";
	shl.b32 	%r190, %r350, 6;
	add.s32 	%r191, %r190, %r14;
	mul.wide.s32 	%rd18, %r191, 4;
	add.s64 	%rd19, %rd2, %rd18;
	ld.global.u32 	%r192, [%rd19];
	shl.b32 	%r193, %r350, 2;
	add.s32 	%r194, %r61, %r193;
	st.shared.u32 	[%r194], %r192;
	add.s32 	%r350, %r350, %r15;
	add.s32 	%r349, %r349, 1;
	xor.b32  	%r195, %r349, %r63;
	setp.ne.s32 	%p16, %r195, 2;
	@%p16 bra 	$L__BB133_21;
$L__BB133_22:
	shl.b32 	%r205, %r15, 2;
$L__BB133_23:
	shl.b32 	%r196, %r350, 6;
	add.s32 	%r197, %r196, %r14;
	mul.wide.s32 	%rd20, %r197, 4;
	add.s64 	%rd21, %rd2, %rd20;
	ld.global.u32 	%r198, [%rd21];
	shl.b32 	%r199, %r350, 2;
	add.s32 	%r200, %r61, %r199;
	st.shared.u32 	[%r200], %r198;
	add.s32 	%r201, %r350, %r15;
	shl.b32 	%r202, %r201, 6;
	add.s32 	%r203, %r202, %r14;
	mul.wide.s32 	%rd22, %r203, 4;
	add.s64 	%rd23, %rd2, %rd22;
	ld.global.u32 	%r204, [%rd23];
	add.s32 	%r206, %r200, %r205;
	st.shared.u32 	[%r206], %r204;
	add.s32 	%r207, %r201, %r15;
	shl.b32 	%r208, %r207, 6;
	add.s32 	%r209, %r208, %r14;
	mul.wide.s32 	%rd24, %r209, 4;
	add.s64 	%rd25, %rd2, %rd24;
	ld.global.u32 	%r210, [%rd25];
	add.s32 	%r211, %r206, %r205;
	st.shared.u32 	[%r211], %r210;
	add.s32 	%r212, %r207, %r15;
	shl.b32 	%r213, %r212, 6;
	add.s32 	%r214, %r213, %r14;
	mul.wide.s32 	%rd26, %r214, 4;
	add.s64 	%rd27, %rd2, %rd26;
	ld.global.u32 	%r215, [%rd27];
	add.s32 	%r216, %r211, %r205;
	st.shared.u32 	[%r216], %r215;
	add.s32 	%r350, %r205, %r350;
	setp.lt.u32 	%p17, %r350, 64;
	@%p17 bra 	$L__BB133_23;
	shl.b32 	%r217, %r10, 6;
	shl.b32 	%r218, %r356, 4;
	and.b32  	%r219, %r218, 48;
	or.b32  	%r220, %r217, %r219;
	bar.sync 	0;
	or.b32  	%r221, %r220, %r10;
	shl.b32 	%r222, %r221, 2;
	mov.u32 	%r223, _ZZ9cuda_gemmIiLi256ELi1ELi1ELi256ELi64ELi64ELi32ELi0ELi1EEviiiPT_S1_S1_iiE3Ash;
	add.s32 	%r224, %r223, %r222;
	ld.shared.u32 	%r71, [%r224];
	ld.shared.u32 	%r72, [%r224+4];
	ld.shared.u32 	%r73, [%r224+8];
	ld.shared.u32 	%r74, [%r224+12];
	ld.shared.u32 	%r75, [%r224+16];
	ld.shared.u32 	%r76, [%r224+20];
	ld.shared.u32 	%r77, [%r224+24];
	ld.shared.u32 	%r78, [%r224+28];
	ld.shared.u32 	%r79, [%r224+32];
	ld.shared.u32 	%r80, [%r224+36];
	ld.shared.u32 	%r81, [%r224+40];
	ld.shared.u32 	%r82, [%r224+44];
	ld.shared.u32 	%r83, [%r224+48];
	add.s32 	%r225, %r10, 13;
	and.b32  	%r226, %r225, 15;
	or.b32  	%r227, %r220, %r226;
	shl.b32 	%r228, %r227, 2;
	add.s32 	%r229, %r223, %r228;
	ld.shared.u32 	%r84, [%r229];
	add.s32 	%r230, %r10, 14;
	and.b32  	%r231, %r230, 15;
	or.b32  	%r232, %r220, %r231;
	shl.b32 	%r233, %r232, 2;
	add.s32 	%r234, %r223, %r233;
	ld.shared.u32 	%r85, [%r234];
	add.s32 	%r235, %r10, -1;
	and.b32  	%r236, %r235, 15;
	or.b32  	%r237, %r220, %r236;
	shl.b32 	%r238, %r237, 2;
	add.s32 	%r239, %r223, %r238;
	ld.shared.u32 	%r86, [%r239];
	shr.u32 	%r352, %r356, 4;
	mad.lo.s32 	%r88, %r10, -63, %r220;
	shl.b32 	%r243, %r88, 2;
$L__BB133_25:
	setp.eq.s32 	%p18, %r10, 0;
	setp.lt.u32 	%p19, %r10, 2;
	setp.eq.s32 	%p20, %r10, 3;
	and.b32  	%r240, %r356, 3;
	setp.ne.s32 	%p21, %r240, 0;
	mov.u32 	%r241, _ZZ9cuda_gemmIiLi256ELi1ELi1ELi256ELi64ELi64ELi32ELi0ELi1EEviiiPT_S1_S1_iiE11kron_fac_sh;
	mad.lo.s32 	%r242, %r352, 260, %r241;
	add.s32 	%r244, %r242, %r243;
	ld.shared.u32 	%r245, [%r244];
	mul.lo.s32 	%r246, %r245, %r71;
	ld.shared.u32 	%r247, [%r244+4];
	mad.lo.s32 	%r248, %r247, %r72, %r246;
	ld.shared.u32 	%r249, [%r244+8];
	mad.lo.s32 	%r250, %r249, %r73, %r248;
	ld.shared.u32 	%r251, [%r244+12];
	mad.lo.s32 	%r252, %r251, %r74, %r250;
	ld.shared.u32 	%r253, [%r244+16];
	mad.lo.s32 	%r254, %r253, %r75, %r252;
	ld.shared.u32 	%r255, [%r244+20];
	mad.lo.s32 	%r256, %r255, %r76, %r254;
	ld.shared.u32 	%r257, [%r244+24];
	mad.lo.s32 	%r258, %r257, %r77, %r256;
	ld.shared.u32 	%r259, [%r244+28];
	mad.lo.s32 	%r260, %r259, %r78, %r258;
	ld.shared.u32 	%r261, [%r244+32];
	mad.lo.s32 	%r262, %r261, %r79, %r260;
	ld.shared.u32 	%r263, [%r244+36];
	mad.lo.s32 	%r264, %r263, %r80, %r262;
	ld.shared.u32 	%r265, [%r244+40];
	mad.lo.s32 	%r266, %r265, %r81, %r264;
	ld.shared.u32 	%r267, [%r244+44];
	mad.lo.s32 	%r268, %r267, %r82, %r266;
	ld.shared.u32 	%r269, [%r244+48];
	mad.lo.s32 	%r270, %r269, %r83, %r268;
	selp.b32 	%r271, -64, 0, %p20;
	add.s32 	%r272, %r244, %r271;
	ld.shared.u32 	%r273, [%r272+52];
	mad.lo.s32 	%r274, %r273, %r84, %r270;
	selp.b32 	%r275, 0, -64, %p19;
	add.s32 	%r276, %r244, %r275;
	ld.shared.u32 	%r277, [%r276+56];
	mad.lo.s32 	%r278, %r277, %r85, %r274;
	selp.b32 	%r279, 0, -64, %p18;
	add.s32 	%r280, %r244, %r279;
	ld.shared.u32 	%r281, [%r280+60];
	mad.lo.s32 	%r282, %r281, %r86, %r278;
	shfl.sync.down.b32	%r283|%p22, %r282, 2, 7199, -1;
	add.s32 	%r284, %r283, %r282;
	shfl.sync.down.b32	%r285|%p23, %r284, 1, 7199, -1;
	add.s32 	%r90, %r285, %r284;
	@%p21 bra 	$L__BB133_27;
	shl.b32 	%r286, %r10, 2;
	shl.b32 	%r287, %r352, 4;
	or.b32  	%r288, %r287, %r286;
	mov.u32 	%r289, _ZZ9cuda_gemmIiLi256ELi1ELi1ELi256ELi64ELi64ELi32ELi0ELi1EEviiiPT_S1_S1_iiE3Csh;
	add.s32 	%r290, %r289, %r288;
	st.shared.u32 	[%r290], %r90;
$L__BB133_27:
	shr.u32 	%r291, %r11, 4;
	add.s32 	%r352, %r352, %r291;
	setp.lt.u32 	%p24, %r352, 32;
	@%p24 bra 	$L__BB133_25;
	setp.gt.u32 	%p25, %r356, 127;
	bar.sync 	0;
	@%p25 bra 	$L__BB133_35;
	mad.lo.s32 	%r92, %r12, %r124, %r17;
	max.u32 	%r292, %r20, 128;
	setp.lt.u32 	%p26, %r20, 128;
	selp.u32 	%r293, 1, 0, %p26;
	add.s32 	%r294, %r20, %r293;
	sub.s32 	%r295, %r292, %r294;
	div.u32 	%r296, %r295, %r11;
	add.s32 	%r93, %r296, %r293;
	and.b32  	%r297, %r93, 3;
	setp.eq.s32 	%p27, %r297, 3;
	@%p27 bra 	$L__BB133_32;
	shl.b32 	%r298, %r356, 2;
	mov.u32 	%r299, _ZZ9cuda_gemmIiLi256ELi1ELi1ELi256ELi64ELi64ELi32ELi0ELi1EEviiiPT_S1_S1_iiE3Csh;
	add.s32 	%r354, %r299, %r298;
	shl.b32 	%r95, %r11, 2;
	add.s32 	%r300, %r93, 1;
	and.b32  	%r301, %r300, 3;
	neg.s32 	%r353, %r301;
$L__BB133_31:
	.pragma "nounroll";
	shr.u32 	%r302, %r356, 2;
	and.b32  	%r303, %r356, 3;
	add.s32 	%r304, %r92, %r303;
	mad.lo.s32 	%r305, %r302, %r16, %r304;
	ld.shared.u32 	%r306, [%r354];
	mul.wide.s32 	%rd28, %r305, 4;
	add.s64 	%rd29, %rd3, %rd28;
	st.global.u32 	[%rd29], %r306;
	add.s32 	%r356, %r356, %r11;
	add.s32 	%r354, %r354, %r95;
	add.s32 	%r353, %r353, 1;
	setp.ne.s32 	%p28, %r353, 0;
	@%p28 bra 	$L__BB133_31;
$L__BB133_32:
	setp.lt.u32 	%p29, %r93, 3;
	@%p29 bra 	$L__BB133_35;
	and.b32  	%r307, %r356, 3;
	add.s32 	%r358, %r11, %r356;
	and.b32  	%r308, %r358, 3;
	add.s32 	%r105, %r92, %r307;
	add.s32 	%r106, %r92, %r308;
	shl.b32 	%r309, %r11, 1;
	add.s32 	%r360, %r356, %r309;
	shl.b32 	%r108, %r11, 2;
	mad.lo.s32 	%r359, %r11, 3, %r356;
	shl.b32 	%r310, %r356, 2;
	mov.u32 	%r311, _ZZ9cuda_gemmIiLi256ELi1ELi1ELi256ELi64ELi64ELi32ELi0ELi1EEviiiPT_S1_S1_iiE3Csh;
	add.s32 	%r357, %r311, %r310;
	shl.b32 	%r111, %r11, 4;
	shl.b32 	%r112, %r11, 3;
	mul.lo.s32 	%r113, %r11, 12;
$L__BB133_34:
	shr.u32 	%r312, %r356, 2;
	mad.lo.s32 	%r313, %r312, %r16, %r105;
	ld.shared.u32 	%r314, [%r357];
	mul.wide.s32 	%rd30, %r313, 4;
	add.s64 	%rd31, %rd3, %rd30;
	st.global.u32 	[%rd31], %r314;
	add.s32 	%r315, %r356, %r11;
	shr.u32 	%r316, %r358, 2;
	mad.lo.s32 	%r317, %r316, %r16, %r106;
	add.s32 	%r318, %r357, %r108;
	ld.shared.u32 	%r319, [%r318];
	mul.wide.s32 	%rd32, %r317, 4;
	add.s64 	%rd33, %rd3, %rd32;
	st.global.u32 	[%rd33], %r319;
	add.s32 	%r320, %r315, %r11;
	shr.u32 	%r321, %r360, 2;
	and.b32  	%r322, %r360, 3;
	add.s32 	%r323, %r92, %r322;
	mad.lo.s32 	%r324, %r321, %r16, %r323;
	add.s32 	%r325, %r357, %r112;
	ld.shared.u32 	%r326, [%r325];
	mul.wide.s32 	%rd34, %r324, 4;
	add.s64 	%rd35, %rd3, %rd34;
	st.global.u32 	[%rd35], %r326;
	add.s32 	%r327, %r320, %r11;
	shr.u32 	%r328, %r359, 2;
	and.b32  	%r329, %r359, 3;
	add.s32 	%r330, %r92, %r329;
	mad.lo.s32 	%r331, %r328, %r16, %r330;
	add.s32 	%r332, %r357, %r113;
	ld.shared.u32 	%r333, [%r332];
	mul.wide.s32 	%rd36, %r331, 4;
	add.s64 	%rd37, %rd3, %rd36;
	st.global.u32 	[%rd37], %r333;
	add.s32 	%r356, %r327, %r11;
	add.s32 	%r360, %r360, %r108;
	add.s32 	%r359, %r359, %r108;
	add.s32 	%r358, %r358, %r108;
	add.s32 	%r357, %r357, %r111;
	setp.lt.u32 	%p30, %r356, 128;
	@%p30 bra 	$L__BB133_34;
$L__BB133_35:
	ret;

}
	// .globl	_Z9cuda_gemmIiLi256ELi1ELi1ELi256ELi64ELi64ELi32ELi1ELi0EEviiiPT_S1_S1_ii
.visible .entry _Z9cuda_gemmIiLi256ELi1ELi1ELi256ELi64ELi64ELi32ELi1ELi0EEviiiPT_S1_S1_ii(
	.param .u32 _Z9cuda_gemmIiLi256ELi1ELi1ELi256ELi64ELi64ELi32ELi1ELi0EEviiiPT_S1_S1_ii_param_0,
	.param .u32 _Z9cuda_gemmIiLi256ELi1ELi1ELi256ELi64ELi64ELi32ELi1ELi0EEviiiPT_S1_S1_ii_param_1,
	.param .u32 _Z9cuda_gemmIiLi256ELi1ELi1ELi256ELi64ELi64ELi32ELi1ELi0EEviiiPT_S1_S1_ii_param_2,
	.param .u64 .ptr .align 1 _Z9cuda_gemmIiLi256ELi1ELi1ELi256ELi64ELi64ELi32ELi1ELi0EEviiiPT_S1_S1_ii_param_3,
	.param .u64 .ptr .align 1 _Z9cuda_gemmIiLi256ELi1ELi1ELi256ELi64ELi64ELi32ELi1ELi0EEviiiPT_S1_S1_ii_param_4,
	.param .u64 .ptr .align 1 _Z9cuda_gemmIiLi256ELi1ELi1ELi256ELi64ELi64ELi32ELi1ELi0EEviiiPT_S1_S1_ii_param_5,
	.param .u32 _Z9cuda_gemmIiLi256ELi1ELi1ELi256ELi64ELi64ELi32ELi1ELi0EEviiiPT_S1_S1_ii_param_6,
	.param .u32 _Z9cuda_gemmIiLi256ELi1ELi1ELi256ELi64ELi64ELi32ELi1ELi0EEviiiPT_S1_S1_ii_param_7
)
.maxntid 256
{
	.reg .pred 	%p<180>;
	.reg .b32 	%r<1181>;
	.reg .b64 	%rd<30>;
	// demoted variable
	.shared .align 128 .b8 _ZZ9cuda_gemmIiLi256ELi1ELi1ELi256ELi64ELi64ELi32ELi1ELi0EEviiiPT_S1_S1_iiE11kron_fac_sh[8320];
	// demoted variable
	.shared .align 128 .b8 _ZZ9cuda_gemmIiLi256ELi1ELi1ELi256ELi64ELi64ELi32ELi1ELi0EEviiiPT_S1_S1_iiE3Ash[1024];
	// demoted variable
	.shared .align 128 .b8 _ZZ9cuda_gemmIiLi256ELi1ELi1ELi256ELi64ELi64ELi32ELi1ELi0EEviiiPT_S1_S1_iiE3Csh[512];
	ld.param.u64 	%rd8, [_Z9cuda_gemmIiLi256ELi1ELi1ELi256ELi64ELi64ELi32ELi1ELi0EEviiiPT_S1_S1_ii_param_3];
	ld.param.u64 	%rd7, [_Z9cuda_gemmIiLi256ELi1ELi1ELi256ELi64ELi64ELi32ELi1ELi0EEviiiPT_S1_S1_ii_param_4];
	ld.param.u64 	%rd9, [_Z9cuda_gemmIiLi256ELi1ELi1ELi256ELi64ELi64ELi32ELi1ELi0EEviiiPT_S1_S1_ii_param_5];
	ld.param.u32 	%r404, [_Z9cuda_gemmIiLi256ELi1ELi1ELi256ELi64ELi64ELi32ELi1ELi0EEviiiPT_S1_S1_ii_param_6];
	ld.param.u32 	%r405, [_Z9cuda_gemmIiLi256ELi1ELi1ELi256ELi64ELi64ELi32ELi1ELi0EEviiiPT_S1_S1_ii_param_7];
	cvta.to.global.u64 	%rd1, %rd8;
	cvta.to.global.u64 	%rd2, %rd9;
	mov.u32 	%r1180, %tid.x;
	and.b32  	%r2, %r1180, 31;
	setp.lt.s32 	%p1, %r405, 16;
	shr.u32 	%r3, %r405, 4;
	selp.b32 	%r4, 1, %r3, %p1;
	div.s32 	%r5, 256, %r405;
	mul.lo.s32 	%r406, %r5, %r4;
	min.s32 	%r6, %r406, 256;
	div.u32 	%r8, %r1180, %r6;
	mul.lo.s32 	%r407, %r8, %r6;
	sub.s32 	%r408, %r1180, %r407;
	div.u32 	%r7, %r408, %r4;
	mov.u32 	%r9, %ntid.x;
	div.u32 	%r10, %r9, %r6;
	mov.u32 	%r11, %ctaid.y;
	mov.u32 	%r409, %nctaid.y;
	setp.ge.u32 	%p2, %r11, %r409;
	@%p2 bra 	$L__BB134_161;
	mov.u32 	%r410, %ctaid.x;
	shr.u32 	%r1021, %r1180, 5;
	shl.b32 	%r13, %r410, 5;
	and.b32  	%r14, %r7, 15;
	rem.u32 	%r411, %r1180, %r4;
	shl.b32 	%r15, %r411, 4;
	min.s32 	%r16, %r404, 32;
	min.u32 	%r17, %r405, 16;
	or.b32  	%r18, %r14, %r15;
	shl.b32 	%r19, %r410, 7;
	shl.b32 	%r20, %r11, 8;
	add.s32 	%r21, %r1180, %r9;
	max.u32 	%r412, %r21, 256;
	setp.lt.u32 	%p3, %r21, 256;
	selp.u32 	%r413, 1, 0, %p3;
	add.s32 	%r414, %r21, %r413;
	sub.s32 	%r415, %r412, %r414;
	div.u32 	%r416, %r415, %r9;
	add.s32 	%r22, %r416, %r413;
	and.b32  	%r417, %r22, 3;
	setp.eq.s32 	%p4, %r417, 3;
	mov.u32 	%r1015, %r1180;
	@%p4 bra 	$L__BB134_4;
	add.s32 	%r419, %r22, 1;
	and.b32  	%r23, %r419, 3;
	mov.b32 	%r1014, 0;
	mov.u32 	%r1015, %r1180;
$L__BB134_3:
	.pragma "nounroll";
	add.s32 	%r420, %r20, %r1015;
	mul.wide.u32 	%rd10, %r420, 4;
	add.s64 	%rd11, %rd1, %rd10;
	ld.global.u32 	%r421, [%rd11];
	shl.b32 	%r422, %r1015, 2;
	mov.u32 	%r423, _ZZ9cuda_gemmIiLi256ELi1ELi1ELi256ELi64ELi64ELi32ELi1ELi0EEviiiPT_S1_S1_iiE3Ash;
	add.s32 	%r424, %r423, %r422;
	st.shared.u32 	[%r424], %r421;
	add.s32 	%r1015, %r1015, %r9;
	add.s32 	%r1014, %r1014, 1;
	setp.ne.s32 	%p5, %r1014, %r23;
	@%p5 bra 	$L__BB134_3;
$L__BB134_4:
	setp.lt.u32 	%p6, %r22, 3;
	@%p6 bra 	$L__BB134_5;
	bra.uni 	$L__BB134_234;
$L__BB134_5:
	setp.gt.u32 	%p8, %r1180, 127;
	@%p8 bra 	$L__BB134_11;
	max.u32 	%r437, %r21, 128;
	setp.lt.u32 	%p9, %r21, 128;
	selp.u32 	%r438, 1, 0, %p9;
	add.s32 	%r439, %r21, %r438;
	sub.s32 	%r440, %r437, %r439;
	div.u32 	%r441, %r440, %r9;
	add.s32 	%r29, %r441, %r438;
	and.b32  	%r442, %r29, 3;
	setp.eq.s32 	%p10, %r442, 3;
	mov.u32 	%r1018, %r1180;
	@%p10 bra 	$L__BB134_9;
	add.s32 	%r444, %r29, 1;
	and.b32  	%r30, %r444, 3;
	mov.b32 	%r1017, 0;
	mov.u32 	%r1018, %r1180;
$L__BB134_8:
	.pragma "nounroll";
	shl.b32 	%r445, %r1018, 2;
	mov.u32 	%r446, _ZZ9cuda_gemmIiLi256ELi1ELi1ELi256ELi64ELi64ELi32ELi1ELi0EEviiiPT_S1_S1_iiE3Csh;
	add.s32 	%r447, %r446, %r445;
	mov.b32 	%r448, 0;
	st.shared.u32 	[%r447], %r448;
	add.s32 	%r1018, %r1018, %r9;
	add.s32 	%r1017, %r1017, 1;
	setp.ne.s32 	%p11, %r1017, %r30;
	@%p11 bra 	$L__BB134_8;
$L__BB134_9:
	setp.lt.u32 	%p12, %r29, 3;
	@%p12 bra 	$L__BB134_11;
$L__BB134_10:
	shl.b32 	%r449, %r1018, 2;
	mov.u32 	%r450, _ZZ9cuda_gemmIiLi256ELi1ELi1ELi256ELi64ELi64ELi32ELi1ELi0EEviiiPT_S1_S1_iiE3Csh;
	add.s32 	%r451, %r450, %r449;
	mov.b32 	%r452, 0;
	st.shared.u32 	[%r451], %r452;
	shl.b32 	%r453, %r9, 2;
	add.s32 	%r454, %r451, %r453;
	st.shared.u32 	[%r454], %r452;
	add.s32 	%r455, %r454, %r453;
	st.shared.u32 	[%r455], %r452;
	add.s32 	%r456, %r455, %r453;
	st.shared.u32 	[%r456], %r452;
	add.s32 	%r1018, %r453, %r1018;
	setp.lt.u32 	%p13, %r1018, 128;
	@%p13 bra 	$L__BB134_10;
$L__BB134_11:
	setp.ge.s32 	%p14, %r1021, %r405;
	@%p14 bra 	$L__BB134_14;
	cvta.to.global.u64 	%rd3, %rd7;
	shr.u32 	%r40, %r9, 5;
	mov.u32 	%r457, _ZZ9cuda_gemmIiLi256ELi1ELi1ELi256ELi64ELi64ELi32ELi1ELi0EEviiiPT_S1_S1_iiE11kron_fac_sh;
	mad.lo.s32 	%r41, %r2, 260, %r457;
	add.s32 	%r42, %r13, %r2;
$L__BB134_13:
	mad.lo.s32 	%r458, %r1021, %r404, %r42;
	mul.wide.s32 	%rd18, %r458, 4;
	add.s64 	%rd19, %rd3, %rd18;
	ld.global.u32 	%r459, [%rd19];
	shl.b32 	%r460, %r1021, 2;
	add.s32 	%r461, %r41, %r460;
	st.shared.u32 	[%r461], %r459;
	add.s32 	%r1021, %r1021, %r40;
	setp.lt.s32 	%p15, %r1021, %r405;
	@%p15 bra 	$L__BB134_13;
$L__BB134_14:
	setp.lt.s32 	%p16, %r5, 1;
	bar.sync 	0;
	@%p16 bra 	$L__BB134_154;
	setp.ne.s32 	%p17, %r4, 1;
	@%p17 bra 	$L__BB134_84;
	add.s32 	%r817, %r7, 2;
	and.b32  	%r45, %r817, 15;
	add.s32 	%r818, %r7, 9;
	and.b32  	%r46, %r818, 15;
	add.s32 	%r819, %r7, 10;
	and.b32  	%r47, %r819, 15;
	add.s32 	%r820, %r7, 11;
	and.b32  	%r48, %r820, 15;
	add.s32 	%r821, %r7, 12;
	and.b32  	%r49, %r821, 15;
	add.s32 	%r822, %r7, 13;
	and.b32  	%r50, %r822, 15;
	add.s32 	%r823, %r7, 14;
	and.b32  	%r51, %r823, 15;
	add.s32 	%r824, %r7, -1;
	and.b32  	%r52, %r824, 15;
	setp.gt.u32 	%p123, %r405, %r14;
	selp.b32 	%r825, 0, %r17, %p123;
	sub.s32 	%r53, %r18, %r825;
	add.s32 	%r826, %r14, 1;
	setp.lt.u32 	%p124, %r826, %r17;
	selp.b32 	%r827, 0, %r17, %p124;
	sub.s32 	%r54, %r18, %r827;
	add.s32 	%r828, %r14, 2;
	setp.lt.u32 	%p125, %r828, %r17;
	selp.b32 	%r829, 0, %r17, %p125;
	sub.s32 	%r55, %r18, %r829;
	add.s32 	%r830, %r14, 3;
	setp.lt.u32 	%p126, %r830, %r17;
	selp.b32 	%r831, 0, %r17, %p126;
	sub.s32 	%r56, %r18, %r831;
	add.s32 	%r832, %r14, 4;
	setp.lt.u32 	%p127, %r832, %r17;
	selp.b32 	%r833, 0, %r17, %p127;
	sub.s32 	%r57, %r18, %r833;
	add.s32 	%r834, %r14, 5;
	setp.lt.u32 	%p128, %r834, %r17;
	selp.b32 	%r835, 0, %r17, %p128;
	sub.s32 	%r58, %r18, %r835;
	add.s32 	%r836, %r14, 6;
	setp.lt.u32 	%p129, %r836, %r17;
	selp.b32 	%r837, 0, %r17, %p129;
	sub.s32 	%r59, %r18, %r837;
	add.s32 	%r838, %r14, 7;
	setp.lt.u32 	%p130, %r838, %r17;
	selp.b32 	%r839, 0, %r17, %p130;
	sub.s32 	%r60, %r18, %r839;
	add.s32 	%r840, %r14, 8;
	setp.lt.u32 	%p131, %r840, %r17;
	selp.b32 	%r841, 0, %r17, %p131;
	sub.s32 	%r61, %r18, %r841;
	add.s32 	%r842, %r14, 9;
	setp.lt.u32 	%p132, %r842, %r17;
	selp.b32 	%r843, 0, %r17, %p132;
	sub.s32 	%r62, %r18, %r843;
	add.s32 	%r844, %r14, 10;
	setp.lt.u32 	%p133, %r844, %r17;
	selp.b32 	%r845, 0, %r17, %p133;
	sub.s32 	%r63, %r18, %r845;
	add.s32 	%r846, %r14, 11;
	setp.lt.u32 	%p134, %r846, %r17;
	selp.b32 	%r847, 0, %r17, %p134;
	sub.s32 	%r64, %r18, %r847;
	add.s32 	%r848, %r14, 12;
	setp.lt.u32 	%p135, %r848, %r17;
	selp.b32 	%r849, 0, %r17, %p135;
	sub.s32 	%r65, %r18, %r849;
	add.s32 	%r850, %r14, 13;
	setp.lt.u32 	%p136, %r850, %r17;
	selp.b32 	%r851, 0, %r17, %p136;
	sub.s32 	%r66, %r18, %r851;
	add.s32 	%r852, %r14, 14;
	setp.lt.u32 	%p137, %r852, %r17;
	selp.b32 	%r853, 0, %r17, %p137;
	sub.s32 	%r67, %r18, %r853;
	add.s32 	%r854, %r14, 15;
	setp.lt.u32 	%p138, %r854, %r17;
	selp.b32 	%r855, 0, %r17, %p138;
	sub.s32 	%r68, %r18, %r855;
	mov.b32 	%r1038, 0;
	shl.b32 	%r936, %r53, 2;
	shl.b32 	%r939, %r54, 2;
	shl.b32 	%r942, %r55, 2;
	shl.b32 	%r945, %r56, 2;
	shl.b32 	%r948, %r57, 2;
	shl.b32 	%r951, %r58, 2;
	shl.b32 	%r954, %r59, 2;
	shl.b32 	%r957, %r60, 2;
	shl.b32 	%r960, %r61, 2;
	shl.b32 	%r963, %r62, 2;
	shl.b32 	%r966, %r63, 2;
	shl.b32 	%r969, %r64, 2;
	shl.b32 	%r972, %r65, 2;
	shl.b32 	%r975, %r66, 2;
	shl.b32 	%r978, %r67, 2;
	shl.b32 	%r981, %r68, 2;
$L__BB134_17:
	setp.lt.s32 	%p139, %r405, 1;
	add.s32 	%r86, %r1038, %r7;
	mul.lo.s32 	%r87, %r86, %r405;
	add.s32 	%r88, %r87, %r15;
	@%p139 bra 	$L__BB134_19;
	add.s32 	%r856, %r18, %r87;
	shl.b32 	%r857, %r856, 2;
	mov.u32 	%r858, _ZZ9cuda_gemmIiLi256ELi1ELi1ELi256ELi64ELi64ELi32ELi1ELi0EEviiiPT_S1_S1_iiE3Ash;
	add.s32 	%r859, %r858, %r857;
	ld.shared.u32 	%r1039, [%r859];
$L__BB134_19:
	setp.lt.s32 	%p140, %r405, 2;
	@%p140 bra 	$L__BB134_21;
	add.s32 	%r860, %r7, 1;
	and.b32  	%r861, %r860, 15;
	add.s32 	%r862, %r88, %r861;
	shl.b32 	%r863, %r862, 2;
	mov.u32 	%r864, _ZZ9cuda_gemmIiLi256ELi1ELi1ELi256ELi64ELi64ELi32ELi1ELi0EEviiiPT_S1_S1_iiE3Ash;
	add.s32 	%r865, %r864, %r863;
	ld.shared.u32 	%r1040, [%r865];
$L__BB134_21:
	setp.lt.s32 	%p141, %r405, 3;
	@%p141 bra 	$L__BB134_23;
	add.s32 	%r866, %r88, %r45;
	shl.b32 	%r867, %r866, 2;
	mov.u32 	%r868, _ZZ9cuda_gemmIiLi256ELi1ELi1ELi256ELi64ELi64ELi32ELi1ELi0EEviiiPT_S1_S1_iiE3Ash;
	add.s32 	%r869, %r868, %r867;
	ld.shared.u32 	%r1041, [%r869];
$L__BB134_23:
	setp.lt.s32 	%p142, %r405, 4;
	@%p142 bra 	$L__BB134_25;
	add.s32 	%r870, %r7, 3;
	and.b32  	%r871, %r870, 15;
	add.s32 	%r872, %r88, %r871;
	shl.b32 	%r873, %r872, 2;
	mov.u32 	%r874, _ZZ9cuda_gemmIiLi256ELi1ELi1ELi256ELi64ELi64ELi32ELi1ELi0EEviiiPT_S1_S1_iiE3Ash;
	add.s32 	%r875, %r874, %r873;
	ld.shared.u32 	%r1042, [%r875];
$L__BB134_25:
	setp.lt.s32 	%p143, %r405, 5;
	@%p143 bra 	$L__BB134_27;
	add.s32 	%r876, %r7, 4;
	and.b32  	%r877, %r876, 15;
	add.s32 	%r878, %r88, %r877;
	shl.b32 	%r879, %r878, 2;
	mov.u32 	%r880, _ZZ9cuda_gemmIiLi256ELi1ELi1ELi256ELi64ELi64ELi32ELi1ELi0EEviiiPT_S1_S1_iiE3Ash;
	add.s32 	%r881, %r880, %r879;
	ld.shared.u32 	%r1043, [%r881];
$L__BB134_27:
	setp.lt.s32 	%p144, %r405, 6;
	@%p144 bra 	$L__BB134_29;
	add.s32 	%r882, %r7, 5;
	and.b32  	%r883, %r882, 15;
	add.s32 	%r884, %r88, %r883;
	shl.b32 	%r885, %r884, 2;
	mov.u32 	%r886, _ZZ9cuda_gemmIiLi256ELi1ELi1ELi256ELi64ELi64ELi32ELi1ELi0EEviiiPT_S1_S1_iiE3Ash;
	add.s32 	%r887, %r886, %r885;
	ld.shared.u32 	%r1044, [%r887];
$L__BB134_29:
	setp.lt.s32 	%p145, %r405, 7;
	@%p145 bra 	$L__BB134_31;
	add.s32 	%r888, %r7, 6;
	and.b32  	%r889, %r888, 15;
	add.s32 	%r890, %r88, %r889;
	shl.b32 	%r891, %r890, 2;
	mov.u32 	%r892, _ZZ9cuda_gemmIiLi256ELi1ELi1ELi256ELi64ELi64ELi32ELi1ELi0EEviiiPT_S1_S1_iiE3Ash;
	add.s32 	%r893, %r892, %r891;
	ld.shared.u32 	%r1045, [%r893];
$L__BB134_31:
	setp.lt.s32 	%p146, %r405, 8;
	@%p146 bra 	$L__BB134_33;
	add.s32 	%r894, %r7, 7;
	and.b32  	%r895, %r894, 15;
	add.s32 	%r896, %r88, %r895;
	shl.b32 	%r897, %r896, 2;
	mov.u32 	%r898, _ZZ9cuda_gemmIiLi256ELi1ELi1ELi256ELi64ELi64ELi32ELi1ELi0EEviiiPT_S1_S1_iiE3Ash;
	add.s32 	%r899, %r898, %r897;
	ld.shared.u32 	%r1046, [%r899];
$L__BB134_33:
	setp.lt.s32 	%p147, %r405, 9;
	@%p147 bra 	$L__BB134_35;
	and.b32  	%r900, %r7, 15;
	xor.b32  	%r901, %r900, 8;
	add.s32 	%r902, %r88, %r901;
	shl.b32 	%r903, %r902, 2;
	mov.u32 	%r904, _ZZ9cuda_gemmIiLi256ELi1ELi1ELi256ELi64ELi64ELi32ELi1ELi0EEviiiPT_S1_S1_iiE3Ash;
	add.s32 	%r905, %r904, %r903;
	ld.shared.u32 	%r1047, [%r905];
$L__BB134_35:
	setp.lt.s32 	%p148, %r405, 10;
	@%p148 bra 	$L__BB134_37;
	add.s32 	%r906, %r88, %r46;
	shl.b32 	%r907, %r906, 2;
	mov.u32 	%r908, _ZZ9cuda_gemmIiLi256ELi1ELi1ELi256ELi64ELi64ELi32ELi1ELi0EEviiiPT_S1_S1_iiE3Ash;
	add.s32 	%r909, %r908, %r907;
	ld.shared.u32 	%r1048, [%r909];
$L__BB134_37:
	setp.lt.s32 	%p149, %r405, 11;
	@%p149 bra 	$L__BB134_39;
	add.s32 	%r910, %r88, %r47;
	shl.b32 	%r911, %r910, 2;
	mov.u32 	%r912, _ZZ9cuda_gemmIiLi256ELi1ELi1ELi256ELi64ELi64ELi32ELi1ELi0EEviiiPT_S1_S1_iiE3Ash;
	add.s32 	%r913, %r912, %r911;
	ld.shared.u32 	%r1049, [%r913];
$L__BB134_39:
	setp.lt.s32 	%p150, %r405, 12;
	@%p150 bra 	$L__BB134_41;
	add.s32 	%r914, %r88, %r48;
	shl.b32 	%r915, %r914, 2;
	mov.u32 	%r916, _ZZ9cuda_gemmIiLi256ELi1ELi1ELi256ELi64ELi64ELi32ELi1ELi0EEviiiPT_S1_S1_iiE3Ash;
	add.s32 	%r917, %r916, %r915;
	ld.shared.u32 	%r1050, [%r917];
$L__BB134_41:
	setp.lt.s32 	%p151, %r405, 13;
	@%p151 bra 	$L__BB134_43;
	add.s32 	%r918, %r88, %r49;
	shl.b32 	%r919, %r918, 2;
	mov.u32 	%r920, _ZZ9cuda_gemmIiLi256ELi1ELi1ELi256ELi64ELi64ELi32ELi1ELi0EEviiiPT_S1_S1_iiE3Ash;
	add.s32 	%r921, %r920, %r919;
	ld.shared.u32 	%r1051, [%r921];
$L__BB134_43:
	setp.lt.s32 	%p152, %r405, 14;
	@%p152 bra 	$L__BB134_45;
	add.s32 	%r922, %r88, %r50;
	shl.b32 	%r923, %r922, 2;
	mov.u32 	%r924, _ZZ9cuda_gemmIiLi256ELi1ELi1ELi256ELi64ELi64ELi32ELi1ELi0EEviiiPT_S1_S1_iiE3Ash;
	add.s32 	%r925, %r924, %r923;
	ld.shared.u32 	%r1052, [%r925];
$L__BB134_45:
	setp.lt.s32 	%p153, %r405, 15;
	@%p153 bra 	$L__BB134_47;
	add.s32 	%r926, %r88, %r51;
	shl.b32 	%r927, %r926, 2;
	mov.u32 	%r928, _ZZ9cuda_gemmIiLi256ELi1ELi1ELi256ELi64ELi64ELi32ELi1ELi0EEviiiPT_S1_S1_iiE3Ash;
	add.s32 	%r929, %r928, %r927;
	ld.shared.u32 	%r1053, [%r929];
$L__BB134_47:
	setp.lt.s32 	%p154, %r405, 16;
	@%p154 bra 	$L__BB134_49;
	add.s32 	%r930, %r88, %r52;
	shl.b32 	%r931, %r930, 2;
	mov.u32 	%r932, _ZZ9cuda_gemmIiLi256ELi1ELi1ELi256ELi64ELi64ELi32ELi1ELi0EEviiiPT_S1_S1_iiE3Ash;
	add.s32 	%r933, %r932, %r931;
	ld.shared.u32 	%r1054, [%r933];
$L__BB134_49:
	setp.ge.s32 	%p155, %r8, %r16;
	mov.u32 	%r1055, %r8;
	@%p155 bra 	$L__BB134_50;
	bra.uni 	$L__BB134_51;
$L__BB134_50:
	add.s32 	%r1038, %r1038, %r6;
	setp.lt.s32 	%p173, %r1038, %r5;
	@%p173 bra 	$L__BB134_17;
	bra.uni 	$L__BB134_154;
$L__BB134_51:
	mov.u32 	%r935, _ZZ9cuda_gemmIiLi256ELi1ELi1ELi256ELi64ELi64ELi32ELi1ELi0EEviiiPT_S1_S1_iiE11kron_fac_sh;
	mad.lo.s32 	%r123, %r1055, 260, %r935;
	mov.b32 	%r1057, 0;
	@%p139 bra 	$L__BB134_53;
	add.s32 	%r937, %r123, %r936;
	ld.shared.u32 	%r938, [%r937];
	mul.lo.s32 	%r1057, %r938, %r1039;
$L__BB134_53:
	@%p140 bra 	$L__BB134_55;
	add.s32 	%r940, %r123, %r939;
	ld.shared.u32 	%r941, [%r940+4];
	mad.lo.s32 	%r1057, %r941, %r1040, %r1057;
$L__BB134_55:
	@%p141 bra 	$L__BB134_57;
	add.s32 	%r943, %r123, %r942;
	ld.shared.u32 	%r944, [%r943+8];
	mad.lo.s32 	%r1057, %r944, %r1041, %r1057;
$L__BB134_57:
	@%p142 bra 	$L__BB134_59;
	add.s32 	%r946, %r123, %r945;
	ld.shared.u32 	%r947, [%r946+12];
	mad.lo.s32 	%r1057, %r947, %r1042, %r1057;
$L__BB134_59:
	@%p143 bra 	$L__BB134_61;
	add.s32 	%r949, %r123, %r948;
	ld.shared.u32 	%r950, [%r949+16];
	mad.lo.s32 	%r1057, %r950, %r1043, %r1057;
$L__BB134_61:
	@%p144 bra 	$L__BB134_63;
	add.s32 	%r952, %r123, %r951;
	ld.shared.u32 	%r953, [%r952+20];
	mad.lo.s32 	%r1057, %r953, %r1044, %r1057;
$L__BB134_63:
	setp.lt.s32 	%p162, %r405, 7;
	@%p162 bra 	$L__BB134_65;
	add.s32 	%r955, %r123, %r954;
	ld.shared.u32 	%r956, [%r955+24];
	mad.lo.s32 	%r1057, %r956, %r1045, %r1057;
$L__BB134_65:
	setp.lt.s32 	%p163, %r405, 8;
	@%p163 bra 	$L__BB134_67;
	add.s32 	%r958, %r123, %r957;
	ld.shared.u32 	%r959, [%r958+28];
	mad.lo.s32 	%r1057, %r959, %r1046, %r1057;
$L__BB134_67:
	setp.lt.s32 	%p164, %r405, 9;
	@%p164 bra 	$L__BB134_69;
	add.s32 	%r961, %r123, %r960;
	ld.shared.u32 	%r962, [%r961+32];
	mad.lo.s32 	%r1057, %r962, %r1047, %r1057;
$L__BB134_69:
	setp.lt.s32 	%p165, %r405, 10;
	@%p165 bra 	$L__BB134_71;
	add.s32 	%r964, %r123, %r963;
	ld.shared.u32 	%r965, [%r964+36];
	mad.lo.s32 	%r1057, %r965, %r1048, %r1057;
$L__BB134_71:
	setp.lt.s32 	%p166, %r405, 11;
	@%p166 bra 	$L__BB134_73;
	add.s32 	%r967, %r123, %r966;
	ld.shared.u32 	%r968, [%r967+40];
	mad.lo.s32 	%r1057, %r968, %r1049, %r1057;
$L__BB134_73:
	setp.lt.s32 	%p167, %r405, 12;
	@%p167 bra 	$L__BB134_75;
	add.s32 	%r970, %r123, %r969;
	ld.shared.u32 	%r971, [%r970+44];
	mad.lo.s32 	%r1057, %r971, %r1050, %r1057;
$L__BB134_75:
	setp.lt.s32 	%p168, %r405, 13;
	@%p168 bra 	$L__BB134_77;
	add.s32 	%r973, %r123, %r972;
	ld.shared.u32 	%r974, [%r973+48];
	mad.lo.s32 	%r1057, %r974, %r1051, %r1057;
$L__BB134_77:
	setp.lt.s32 	%p169, %r405, 14;
	@%p169 bra 	$L__BB134_79;
	add.s32 	%r976, %r123, %r975;
	ld.shared.u32 	%r977, [%r976+52];
	mad.lo.s32 	%r1057, %r977, %r1052, %r1057;
$L__BB134_79:
	setp.lt.s32 	%p170, %r405, 15;
	@%p170 bra 	$L__BB134_81;
	add.s32 	%r979, %r123, %r978;
	ld.shared.u32 	%r980, [%r979+56];
	mad.lo.s32 	%r1057, %r980, %r1053, %r1057;
$L__BB134_81:
	setp.lt.s32 	%p171, %r405, 16;
	@%p171 bra 	$L__BB134_83;
	add.s32 	%r982, %r123, %r981;
	ld.shared.u32 	%r983, [%r982+60];
	mad.lo.s32 	%r1057, %r983, %r1054, %r1057;
$L__BB134_83:
	mad.lo.s32 	%r984, %r1055, %r5, %r86;
	shl.b32 	%r985, %r984, 2;
	mov.u32 	%r986, _ZZ9cuda_gemmIiLi256ELi1ELi1ELi256ELi64ELi64ELi32ELi1ELi0EEviiiPT_S1_S1_iiE3Csh;
	add.s32 	%r987, %r986, %r985;
	ld.shared.u32 	%r988, [%r987];
	add.s32 	%r989, %r988, %r1057;
	st.shared.u32 	[%r987], %r989;
	add.s32 	%r1055, %r1055, %r10;
	setp.lt.s32 	%p172, %r1055, %r16;
	@%p172 bra 	$L__BB134_51;
	bra.uni 	$L__BB134_50;
$L__BB134_84:
	setp.gt.u32 	%p18, %r405, 31;
	@%p18 bra 	$L__BB134_162;
	add.s32 	%r464, %r7, 1;
	and.b32  	%r157, %r464, 15;
	add.s32 	%r465, %r7, 2;
	and.b32  	%r158, %r465, 15;
	add.s32 	%r466, %r7, 3;
	and.b32  	%r159, %r466, 15;
	add.s32 	%r467, %r7, 4;
	and.b32  	%r160, %r467, 15;
	add.s32 	%r468, %r7, 5;
	and.b32  	%r161, %r468, 15;
	add.s32 	%r469, %r7, 6;
	and.b32  	%r162, %r469, 15;
	add.s32 	%r470, %r7, 7;
	and.b32  	%r163, %r470, 15;
	xor.b32  	%r164, %r14, 8;
	add.s32 	%r471, %r7, 9;
	and.b32  	%r165, %r471, 15;
	add.s32 	%r472, %r7, 10;
	and.b32  	%r166, %r472, 15;
	setp.gt.u32 	%p19, %r405, %r14;
	selp.b32 	%r473, 0, %r17, %p19;
	sub.s32 	%r167, %r18, %r473;
	add.s32 	%r474, %r14, 1;
	setp.lt.u32 	%p20, %r474, %r17;
	selp.b32 	%r475, 0, %r17, %p20;
	sub.s32 	%r168, %r18, %r475;
	add.s32 	%r476, %r14, 2;
	setp.lt.u32 	%p21, %r476, %r17;
	selp.b32 	%r477, 0, %r17, %p21;
	sub.s32 	%r169, %r18, %r477;
	add.s32 	%r478, %r14, 3;
	setp.lt.u32 	%p22, %r478, %r17;
	selp.b32 	%r479, 0, %r17, %p22;
	sub.s32 	%r170, %r18, %r479;
	add.s32 	%r480, %r14, 4;
	setp.lt.u32 	%p23, %r480, %r17;
	selp.b32 	%r481, 0, %r17, %p23;
	sub.s32 	%r171, %r18, %r481;
	add.s32 	%r482, %r14, 5;
	setp.lt.u32 	%p24, %r482, %r17;
	selp.b32 	%r483, 0, %r17, %p24;
	sub.s32 	%r172, %r18, %r483;
	add.s32 	%r484, %r14, 6;
	setp.lt.u32 	%p25, %r484, %r17;
	selp.b32 	%r485, 0, %r17, %p25;
	sub.s32 	%r173, %r18, %r485;
	add.s32 	%r486, %r14, 7;
	setp.lt.u32 	%p26, %r486, %r17;
	selp.b32 	%r487, 0, %r17, %p26;
	sub.s32 	%r174, %r18, %r487;
	add.s32 	%r488, %r14, 8;
	setp.lt.u32 	%p27, %r488, %r17;
	selp.b32 	%r489, 0, %r17, %p27;
	sub.s32 	%r175, %r18, %r489;
	add.s32 	%r490, %r14, 9;
	setp.lt.u32 	%p28, %r490, %r17;
	selp.b32 	%r491, 0, %r17, %p28;
	sub.s32 	%r176, %r18, %r491;
	add.s32 	%r492, %r14, 10;
	setp.lt.u32 	%p29, %r492, %r17;
	selp.b32 	%r493, 0, %r17, %p29;
	sub.s32 	%r177, %r18, %r493;
	add.s32 	%r494, %r14, 11;
	setp.lt.u32 	%p30, %r494, %r17;
	selp.b32 	%r495, 0, %r17, %p30;
	sub.s32 	%r178, %r18, %r495;
	add.s32 	%r496, %r14, 12;
	setp.lt.u32 	%p31, %r496, %r17;
	selp.b32 	%r497, 0, %r17, %p31;
	sub.s32 	%r179, %r18, %r497;
	add.s32 	%r498, %r14, 13;
	setp.lt.u32 	%p32, %r498, %r17;
	selp.b32 	%r499, 0, %r17, %p32;
	sub.s32 	%r180, %r18, %r499;
	add.s32 	%r500, %r14, 14;
	setp.lt.u32 	%p33, %r500, %r17;
	selp.b32 	%r501, 0, %r17, %p33;
	sub.s32 	%r181, %r18, %r501;
	add.s32 	%r502, %r14, 15;
	setp.lt.u32 	%p34, %r502, %r17;
	selp.b32 	%r503, 0, %r17, %p34;
	sub.s32 	%r182, %r18, %r503;
	mov.b32 	%r1140, 0;
	shl.b32 	%r583, %r168, 2;
	shl.b32 	%r586, %r169, 2;
	shl.b32 	%r589, %r170, 2;
	shl.b32 	%r592, %r171, 2;
	shl.b32 	%r595, %r172, 2;
	shl.b32 	%r598, %r173, 2;
	shl.b32 	%r601, %r174, 2;
	shl.b32 	%r604, %r175, 2;
	shl.b32 	%r607, %r176, 2;
	shl.b32 	%r610, %r177, 2;
	shl.b32 	%r613, %r178, 2;
	shl.b32 	%r616, %r179, 2;
	shl.b32 	%r619, %r180, 2;
	shl.b32 	%r622, %r181, 2;
	shl.b32 	%r625, %r182, 2;
	shl.b32 	%r580, %r167, 2;
$L__BB134_86:
	setp.eq.s32 	%p35, %r405, 0;
	add.s32 	%r308, %r1140, %r7;
	mul.lo.s32 	%r309, %r308, %r405;
	add.s32 	%r310, %r309, %r15;
	@%p35 bra 	$L__BB134_88;
	add.s32 	%r504, %r18, %r309;
	shl.b32 	%r505, %r504, 2;
	mov.u32 	%r506, _ZZ9cuda_gemmIiLi256ELi1ELi1ELi256ELi64ELi64ELi32ELi1ELi0EEviiiPT_S1_S1_iiE3Ash;
	add.s32 	%r507, %r506, %r505;
	ld.shared.u32 	%r1141, [%r507];
$L__BB134_88:
	setp.lt.u32 	%p36, %r405, 2;
	@%p36 bra 	$L__BB134_90;
	add.s32 	%r508, %r310, %r157;
	shl.b32 	%r509, %r508, 2;
	mov.u32 	%r510, _ZZ9cuda_gemmIiLi256ELi1ELi1ELi256ELi64ELi64ELi32ELi1ELi0EEviiiPT_S1_S1_iiE3Ash;
	add.s32 	%r511, %r510, %r509;
	ld.shared.u32 	%r1142, [%r511];
$L__BB134_90:
	setp.lt.u32 	%p37, %r405, 3;
	@%p37 bra 	$L__BB134_92;
	add.s32 	%r512, %r310, %r158;
	shl.b32 	%r513, %r512, 2;
	mov.u32 	%r514, _ZZ9cuda_gemmIiLi256ELi1ELi1ELi256ELi64ELi64ELi32ELi1ELi0EEviiiPT_S1_S1_iiE3Ash;
	add.s32 	%r515, %r514, %r513;
	ld.shared.u32 	%r1143, [%r515];
$L__BB134_92:
	setp.lt.u32 	%p38, %r405, 4;
	@%p38 bra 	$L__BB134_94;
	add.s32 	%r516, %r310, %r159;
	shl.b32 	%r517, %r516, 2;
	mov.u32 	%r518, _ZZ9cuda_gemmIiLi256ELi1ELi1ELi256ELi64ELi64ELi32ELi1ELi0EEviiiPT_S1_S1_iiE3Ash;
	add.s32 	%r519, %r518, %r517;
	ld.shared.u32 	%r1144, [%r519];
$L__BB134_94:
	setp.lt.u32 	%p39, %r405, 5;
	@%p39 bra 	$L__BB134_96;
	add.s32 	%r520, %r310, %r160;
	shl.b32 	%r521, %r520, 2;
	mov.u32 	%r522, _ZZ9cuda_gemmIiLi256ELi1ELi1ELi256ELi64ELi64ELi32ELi1ELi0EEviiiPT_S1_S1_iiE3Ash;
	add.s32 	%r523, %r522, %r521;
	ld.shared.u32 	%r1145, [%r523];
$L__BB134_96:
	setp.lt.u32 	%p40, %r405, 6;
	@%p40 bra 	$L__BB134_98;
	add.s32 	%r524, %r310, %r161;
	shl.b32 	%r525, %r524, 2;
	mov.u32 	%r526, _ZZ9cuda_gemmIiLi256ELi1ELi1ELi256ELi64ELi64ELi32ELi1ELi0EEviiiPT_S1_S1_iiE3Ash;
	add.s32 	%r527, %r526, %r525;
	ld.shared.u32 	%r1146, [%r527];
$L__BB134_98:
	setp.lt.u32 	%p41, %r405, 7;
	@%p41 bra 	$L__BB134_100;
	add.s32 	%r528, %r310, %r162;
	shl.b32 	%r529, %r528, 2;
	mov.u32 	%r530, _ZZ9cuda_gemmIiLi256ELi1ELi1ELi256ELi64ELi64ELi32ELi1ELi0EEviiiPT_S1_S1_iiE3Ash;
	add.s32 	%r531, %r530, %r529;
	ld.shared.u32 	%r1147, [%r531];
$L__BB134_100:
	setp.lt.u32 	%p42, %r405, 8;
	@%p42 bra 	$L__BB134_102;
	add.s32 	%r532, %r310, %r163;
	shl.b32 	%r533, %r532, 2;
	mov.u32 	%r534, _ZZ9cuda_gemmIiLi256ELi1ELi1ELi256ELi64ELi64ELi32ELi1ELi0EEviiiPT_S1_S1_iiE3Ash;
	add.s32 	%r535, %r534, %r533;
	ld.shared.u32 	%r1148, [%r535];
$L__BB134_102:
	setp.lt.u32 	%p43, %r405, 9;
	@%p43 bra 	$L__BB134_104;
	add.s32 	%r536, %r310, %r164;
	shl.b32 	%r537, %r536, 2;
	mov.u32 	%r538, _ZZ9cuda_gemmIiLi256ELi1ELi1ELi256ELi64ELi64ELi32ELi1ELi0EEviiiPT_S1_S1_iiE3Ash;
	add.s32 	%r539, %r538, %r537;
	ld.shared.u32 	%r1149, [%r539];
$L__BB134_104:
	setp.lt.u32 	%p44, %r405, 10;
	@%p44 bra 	$L__BB134_106;
	add.s32 	%r540, %r310, %r165;
	shl.b32 	%r541, %r540, 2;
	mov.u32 	%r542, _ZZ9cuda_gemmIiLi256ELi1ELi1ELi256ELi64ELi64ELi32ELi1ELi0EEviiiPT_S1_S1_iiE3Ash;
	add.s32 	%r543, %r542, %r541;
	ld.shared.u32 	%r1150, [%r543];
$L__BB134_106:
	setp.lt.u32 	%p45, %r405, 11;
	@%p45 bra 	$L__BB134_108;
	add.s32 	%r544, %r310, %r166;
	shl.b32 	%r545, %r544, 2;
	mov.u32 	%r546, _ZZ9cuda_gemmIiLi256ELi1ELi1ELi256ELi64ELi64ELi32ELi1ELi0EEviiiPT_S1_S1_iiE3Ash;
	add.s32 	%r547, %r546, %r545;
	ld.shared.u32 	%r1151, [%r547];
$L__BB134_108:
	setp.lt.u32 	%p46, %r405, 12;
	@%p46 bra 	$L__BB134_110;
	add.s32 	%r548, %r7, 11;
	and.b32  	%r549, %r548, 15;
	add.s32 	%r550, %r310, %r549;
	shl.b32 	%r551, %r550, 2;
	mov.u32 	%r552, _ZZ9cuda_gemmIiLi256ELi1ELi1ELi256ELi64ELi64ELi32ELi1ELi0EEviiiPT_S1_S1_iiE3Ash;
	add.s32 	%r553, %r552, %r551;
	ld.shared.u32 	%r1152, [%r553];
$L__BB134_110:
	setp.lt.u32 	%p47, %r405, 13;
	@%p47 bra 	$L__BB134_112;
	add.s32 	%r554, %r7, 12;
	and.b32  	%r555, %r554, 15;
	add.s32 	%r556, %r310, %r555;
	shl.b32 	%r557, %r556, 2;
	mov.u32 	%r558, _ZZ9cuda_gemmIiLi256ELi1ELi1ELi256ELi64ELi64ELi32ELi1ELi0EEviiiPT_S1_S1_iiE3Ash;
	add.s32 	%r559, %r558, %r557;
	ld.shared.u32 	%r1153, [%r559];
$L__BB134_112:
	setp.lt.u32 	%p48, %r405, 14;
	@%p48 bra 	$L__BB134_114;
	add.s32 	%r560, %r7, 13;
	and.b32  	%r561, %r560, 15;
	add.s32 	%r562, %r310, %r561;
	shl.b32 	%r563, %r562, 2;
	mov.u32 	%r564, _ZZ9cuda_gemmIiLi256ELi1ELi1ELi256ELi64ELi64ELi32ELi1ELi0EEviiiPT_S1_S1_iiE3Ash;
	add.s32 	%r565, %r564, %r563;
	ld.shared.u32 	%r1154, [%r565];
$L__BB134_114:
	setp.lt.u32 	%p49, %r405, 15;
	@%p49 bra 	$L__BB134_116;
	add.s32 	%r566, %r7, 14;
	and.b32  	%r567, %r566, 15;
	add.s32 	%r568, %r310, %r567;
	shl.b32 	%r569, %r568, 2;
	mov.u32 	%r570, _ZZ9cuda_gemmIiLi256ELi1ELi1ELi256ELi64ELi64ELi32ELi1ELi0EEviiiPT_S1_S1_iiE3Ash;
	add.s32 	%r571, %r570, %r569;
	ld.shared.u32 	%r1155, [%r571];
$L__BB134_116:
	setp.lt.u32 	%p50, %r405, 16;
	@%p50 bra 	$L__BB134_118;
	add.s32 	%r572, %r7, -1;
	and.b32  	%r573, %r572, 15;
	add.s32 	%r574, %r310, %r573;
	shl.b32 	%r575, %r574, 2;
	mov.u32 	%r576, _ZZ9cuda_gemmIiLi256ELi1ELi1ELi256ELi64ELi64ELi32ELi1ELi0EEviiiPT_S1_S1_iiE3Ash;
	add.s32 	%r577, %r576, %r575;
	ld.shared.u32 	%r1156, [%r577];
$L__BB134_118:
	setp.ge.s32 	%p51, %r8, %r16;
	@%p51 bra 	$L__BB134_153;
	mov.u32 	%r1157, %r8;
$L__BB134_120:
	mov.u32 	%r579, _ZZ9cuda_gemmIiLi256ELi1ELi1ELi256ELi64ELi64ELi32ELi1ELi0EEviiiPT_S1_S1_iiE11kron_fac_sh;
	mad.lo.s32 	%r344, %r1157, 260, %r579;
	mov.b32 	%r1159, 0;
	@%p35 bra 	$L__BB134_122;
	add.s32 	%r581, %r344, %r580;
	ld.shared.u32 	%r582, [%r581];
	mul.lo.s32 	%r1159, %r582, %r1141;
$L__BB134_122:
	@%p36 bra 	$L__BB134_124;
	add.s32 	%r584, %r344, %r583;
	ld.shared.u32 	%r585, [%r584+4];
	mad.lo.s32 	%r1159, %r585, %r1142, %r1159;
$L__BB134_124:
	@%p37 bra 	$L__BB134_126;
	add.s32 	%r587, %r344, %r586;
	ld.shared.u32 	%r588, [%r587+8];
	mad.lo.s32 	%r1159, %r588, %r1143, %r1159;
$L__BB134_126:
	@%p38 bra 	$L__BB134_128;
	add.s32 	%r590, %r344, %r589;
	ld.shared.u32 	%r591, [%r590+12];
	mad.lo.s32 	%r1159, %r591, %r1144, %r1159;
$L__BB134_128:
	@%p39 bra 	$L__BB134_130;
	add.s32 	%r593, %r344, %r592;
	ld.shared.u32 	%r594, [%r593+16];
	mad.lo.s32 	%r1159, %r594, %r1145, %r1159;
$L__BB134_130:
	@%p40 bra 	$L__BB134_132;
	add.s32 	%r596, %r344, %r595;
	ld.shared.u32 	%r597, [%r596+20];
	mad.lo.s32 	%r1159, %r597, %r1146, %r1159;
$L__BB134_132:
	setp.lt.u32 	%p58, %r405, 7;
	@%p58 bra 	$L__BB134_134;
	add.s32 	%r599, %r344, %r598;
	ld.shared.u32 	%r600, [%r599+24];
	mad.lo.s32 	%r1159, %r600, %r1147, %r1159;
$L__BB134_134:
	setp.lt.u32 	%p59, %r405, 8;
	@%p59 bra 	$L__BB134_136;
	add.s32 	%r602, %r344, %r601;
	ld.shared.u32 	%r603, [%r602+28];
	mad.lo.s32 	%r1159, %r603, %r1148, %r1159;
$L__BB134_136:
	setp.lt.u32 	%p60, %r405, 9;
	@%p60 bra 	$L__BB134_138;
	add.s32 	%r605, %r344, %r604;
	ld.shared.u32 	%r606, [%r605+32];
	mad.lo.s32 	%r1159, %r606, %r1149, %r1159;
$L__BB134_138:
	setp.lt.u32 	%p61, %r405, 10;
	@%p61 bra 	$L__BB134_140;
	add.s32 	%r608, %r344, %r607;
	ld.shared.u32 	%r609, [%r608+36];
	mad.lo.s32 	%r1159, %r609, %r1150, %r1159;
$L__BB134_140:
	setp.lt.u32 	%p62, %r405, 11;
	@%p62 bra 	$L__BB134_142;
	add.s32 	%r611, %r344, %r610;
	ld.shared.u32 	%r612, [%r611+40];
	mad.lo.s32 	%r1159, %r612, %r1151, %r1159;
$L__BB134_142:
	setp.lt.u32 	%p63, %r405, 12;
	@%p63 bra 	$L__BB134_144;
	add.s32 	%r614, %r344, %r613;
	ld.shared.u32 	%r615, [%r614+44];
	mad.lo.s32 	%r1159, %r615, %r1152, %r1159;
$L__BB134_144:
	setp.lt.u32 	%p64, %r405, 13;
	@%p64 bra 	$L__BB134_146;
	add.s32 	%r617, %r344, %r616;
	ld.shared.u32 	%r618, [%r617+48];
	mad.lo.s32 	%r1159, %r618, %r1153, %r1159;
$L__BB134_146:
	setp.lt.u32 	%p65, %r405, 14;
	@%p65 bra 	$L__BB134_148;
	add.s32 	%r620, %r344, %r619;
	ld.shared.u32 	%r621, [%r620+52];
	mad.lo.s32 	%r1159, %r621, %r1154, %r1159;
$L__BB134_148:
	setp.lt.u32 	%p66, %r405, 15;
	@%p66 bra 	$L__BB134_150;
	add.s32 	%r623, %r344, %r622;
	ld.shared.u32 	%r624, [%r623+56];
	mad.lo.s32 	%r1159, %r624, %r1155, %r1159;
$L__BB134_150:
	setp.lt.u32 	%p67, %r405, 16;
	@%p67 bra 	$L__BB134_152;
	add.s32 	%r626, %r344, %r625;
	ld.shared.u32 	%r627, [%r626+60];
	mad.lo.s32 	%r1159, %r627, %r1156, %r1159;
$L__BB134_152:
	mad.lo.s32 	%r628, %r1157, %r5, %r308;
	shl.b32 	%r629, %r628, 2;
	mov.u32 	%r630, _ZZ9cuda_gemmIiLi256ELi1ELi1ELi256ELi64ELi64ELi32ELi1ELi0EEviiiPT_S1_S1_iiE3Csh;
	add.s32 	%r631, %r630, %r629;
	st.shared.u32 	[%r631], %r1159;
	add.s32 	%r1157, %r1157, %r10;
	setp.lt.s32 	%p68, %r1157, %r16;
	@%p68 bra 	$L__BB134_120;
$L__BB134_153:
	add.s32 	%r1140, %r1140, %r6;
	setp.lt.s32 	%p69, %r1140, %r5;
	@%p69 bra 	$L__BB134_86;
$L__BB134_154:
	setp.gt.u32 	%p174, %r1180, 127;
	bar.sync 	0;
	@%p174 bra 	$L__BB134_161;
	add.s32 	%r990, %r1180, %r9;
	max.u32 	%r991, %r990, 128;
	setp.lt.u32 	%p175, %r990, 128;
	selp.u32 	%r992, 1, 0, %p175;
	add.s32 	%r993, %r990, %r992;
	sub.s32 	%r994, %r991, %r993;
	div.u32 	%r995, %r994, %r9;
	add.s32 	%r379, %r995, %r992;
	and.b32  	%r996, %r379, 3;
	setp.eq.s32 	%p176, %r996, 3;
	@%p176 bra 	$L__BB134_158;
	add.s32 	%r997, %r379, 1;
	and.b32  	%r998, %r997, 3;
	shl.b32 	%r999, %r1180, 2;
	mov.u32 	%r1000, _ZZ9cuda_gemmIiLi256ELi1ELi1ELi256ELi64ELi64ELi32ELi1ELi0EEviiiPT_S1_S1_iiE3Csh;
	add.s32 	%r1176, %r1000, %r999;
	shl.b32 	%r381, %r9, 2;
	add.s32 	%r1001, %r1180, %r20;
	add.s32 	%r1175, %r1001, %r19;
	neg.s32 	%r1174, %r998;
	mad.lo.s32 	%r1180, %r9, %r998, %r1180;
$L__BB134_157:
	.pragma "nounroll";
	ld.shared.u32 	%r1002, [%r1176];
	mul.wide.u32 	%rd20, %r1175, 4;
	add.s64 	%rd21, %rd2, %rd20;
	st.global.u32 	[%rd21], %r1002;
	add.s32 	%r1176, %r1176, %r381;
	add.s32 	%r1175, %r1175, %r9;
	add.s32 	%r1174, %r1174, 1;
	setp.ne.s32 	%p177, %r1174, 0;
	@%p177 bra 	$L__BB134_157;
$L__BB134_158:
	setp.lt.u32 	%p178, %r379, 3;
	@%p178 bra 	$L__BB134_161;
	shl.b32 	%r392, %r9, 2;
	shl.b32 	%r1003, %r1180, 2;
	mov.u32 	%r1004, _ZZ9cuda_gemmIiLi256ELi1ELi1ELi256ELi64ELi64ELi32ELi1ELi0EEviiiPT_S1_S1_iiE3Csh;
	add.s32 	%r1179, %r1004, %r1003;
	shl.b32 	%r394, %r9, 4;
	shl.b32 	%r395, %r9, 3;
	mul.lo.s32 	%r396, %r9, 12;
	mul.wide.u32 	%rd22, %r9, 4;
	add.s64 	%rd4, %rd2, %rd22;
	add.s32 	%r1005, %r1180, %r20;
	add.s32 	%r1178, %r1005, %r19;
	mul.wide.u32 	%rd23, %r9, 8;
	add.s64 	%rd5, %rd2, %rd23;
	mul.wide.u32 	%rd24, %r9, 12;
	add.s64 	%rd6, %rd2, %rd24;
$L__BB134_160:
	mul.wide.s32 	%rd25, %r1178, 4;
	add.s64 	%rd26, %rd4, %rd25;
	add.s64 	%rd27, %rd5, %rd25;
	add.s64 	%rd28, %rd6, %rd25;
	add.s64 	%rd29, %rd2, %rd25;
	ld.shared.u32 	%r1006, [%r1179];
	st.global.u32 	[%rd29], %r1006;
	add.s32 	%r1007, %r1179, %r392;
	ld.shared.u32 	%r1008, [%r1007];
	st.global.u32 	[%rd26], %r1008;
	add.s32 	%r1009, %r1179, %r395;
	ld.shared.u32 	%r1010, [%r1009];
	st.global.u32 	[%rd27], %r1010;
	add.s32 	%r1011, %r1179, %r396;
	ld.shared.u32 	%r1012, [%r1011];
	st.global.u32 	[%rd28], %r1012;
	add.s32 	%r1180, %r1180, %r392;
	add.s32 	%r1179, %r1179, %r394;
	add.s32 	%r1178, %r1178, %r392;
	setp.lt.u32 	%p179, %r1180, 128;
	@%p179 bra 	$L__BB134_160;
$L__BB134_161:
	ret;
$L__BB134_162:
	add.s32 	%r634, %r14, 1;
	setp.lt.u32 	%p70, %r634, %r17;
	selp.b32 	%r635, 0, %r17, %p70;
	sub.s32 	%r183, %r18, %r635;
	add.s32 	%r636, %r14, 2;
	setp.lt.u32 	%p71, %r636, %r17;
	selp.b32 	%r637, 0, %r17, %p71;
	sub.s32 	%r184, %r18, %r637;
	add.s32 	%r638, %r14, 3;
	setp.lt.u32 	%p72, %r638, %r17;
	selp.b32 	%r639, 0, %r17, %p72;
	sub.s32 	%r185, %r18, %r639;
	add.s32 	%r640, %r14, 4;
	setp.lt.u32 	%p73, %r640, %r17;
	selp.b32 	%r641, 0, %r17, %p73;
	sub.s32 	%r186, %r18, %r641;
	add.s32 	%r642, %r14, 5;
	setp.lt.u32 	%p74, %r642, %r17;
	selp.b32 	%r643, 0, %r17, %p74;
	sub.s32 	%r187, %r18, %r643;
	add.s32 	%r644, %r14, 6;
	setp.lt.u32 	%p75, %r644, %r17;
	selp.b32 	%r645, 0, %r17, %p75;
	sub.s32 	%r188, %r18, %r645;
	add.s32 	%r646, %r14, 7;
	setp.lt.u32 	%p76, %r646, %r17;
	selp.b32 	%r647, 0, %r17, %p76;
	sub.s32 	%r189, %r18, %r647;
	add.s32 	%r648, %r14, 8;
	setp.lt.u32 	%p77, %r648, %r17;
	selp.b32 	%r649, 0, %r17, %p77;
	sub.s32 	%r190, %r18, %r649;
	add.s32 	%r650, %r14, 9;
	setp.lt.u32 	%p78, %r650, %r17;
	selp.b32 	%r651, 0, %r17, %p78;
	sub.s32 	%r191, %r18, %r651;
	add.s32 	%r652, %r14, 10;
	setp.lt.u32 	%p79, %r652, %r17;
	selp.b32 	%r653, 0, %r17, %p79;
	sub.s32 	%r192, %r18, %r653;
	add.s32 	%r654, %r14, 11;
	setp.lt.u32 	%p80, %r654, %r17;
	selp.b32 	%r655, 0, %r17, %p80;
	sub.s32 	%r193, %r18, %r655;
	add.s32 	%r656, %r14, 12;
	setp.lt.u32 	%p81, %r656, %r17;
	selp.b32 	%r657, 0, %r17, %p81;
	sub.s32 	%r194, %r18, %r657;
	add.s32 	%r658, %r14, 13;
	setp.lt.u32 	%p82, %r658, %r17;
	selp.b32 	%r659, 0, %r17, %p82;
	sub.s32 	%r195, %r18, %r659;
	add.s32 	%r660, %r14, 14;
	setp.lt.u32 	%p83, %r660, %r17;
	selp.b32 	%r661, 0, %r17, %p83;
	sub.s32 	%r196, %r18, %r661;
	add.s32 	%r662, %r14, 15;
	setp.lt.u32 	%p84, %r662, %r17;
	selp.b32 	%r663, 0, %r17, %p84;
	sub.s32 	%r197, %r18, %r663;
	shl.b32 	%r664, %r4, 8;
	sub.s32 	%r198, 8223, %r664;
	mov.b32 	%r1088, 0;
	shl.b32 	%r764, %r183, 2;
	shl.b32 	%r767, %r184, 2;
	shl.b32 	%r770, %r185, 2;
	shl.b32 	%r773, %r186, 2;
	shl.b32 	%r776, %r187, 2;
	shl.b32 	%r779, %r188, 2;
	shl.b32 	%r782, %r189, 2;
	shl.b32 	%r785, %r190, 2;
	shl.b32 	%r788, %r191, 2;
	shl.b32 	%r791, %r192, 2;
	shl.b32 	%r794, %r193, 2;
	shl.b32 	%r797, %r194, 2;
	shl.b32 	%r800, %r195, 2;
	shl.b32 	%r803, %r196, 2;
	shl.b32 	%r806, %r197, 2;
$L__BB134_163:
	setp.lt.s32 	%p85, %r405, 1;
	add.s32 	%r216, %r1088, %r7;
	mul.lo.s32 	%r217, %r216, %r405;
	add.s32 	%r218, %r217, %r15;
	@%p85 bra 	$L__BB134_165;
	add.s32 	%r665, %r18, %r217;
	shl.b32 	%r666, %r665, 2;
	mov.u32 	%r667, _ZZ9cuda_gemmIiLi256ELi1ELi1ELi256ELi64ELi64ELi32ELi1ELi0EEviiiPT_S1_S1_iiE3Ash;
	add.s32 	%r668, %r667, %r666;
	ld.shared.u32 	%r1089, [%r668];
$L__BB134_165:
	setp.lt.s32 	%p86, %r405, 2;
	@%p86 bra 	$L__BB134_167;
	add.s32 	%r669, %r7, 1;
	and.b32  	%r670, %r669, 15;
	add.s32 	%r671, %r218, %r670;
	shl.b32 	%r672, %r671, 2;
	mov.u32 	%r673, _ZZ9cuda_gemmIiLi256ELi1ELi1ELi256ELi64ELi64ELi32ELi1ELi0EEviiiPT_S1_S1_iiE3Ash;
	add.s32 	%r674, %r673, %r672;
	ld.shared.u32 	%r1090, [%r674];
$L__BB134_167:
	setp.lt.s32 	%p87, %r405, 3;
	@%p87 bra 	$L__BB134_169;
	add.s32 	%r675, %r7, 2;
	and.b32  	%r676, %r675, 15;
	add.s32 	%r677, %r218, %r676;
	shl.b32 	%r678, %r677, 2;
	mov.u32 	%r679, _ZZ9cuda_gemmIiLi256ELi1ELi1ELi256ELi64ELi64ELi32ELi1ELi0EEviiiPT_S1_S1_iiE3Ash;
	add.s32 	%r680, %r679, %r678;
	ld.shared.u32 	%r1091, [%r680];
$L__BB134_169:
	setp.lt.s32 	%p88, %r405, 4;
	@%p88 bra 	$L__BB134_171;
	add.s32 	%r681, %r7, 3;
	and.b32  	%r682, %r681, 15;
	add.s32 	%r683, %r218, %r682;
	shl.b32 	%r684, %r683, 2;
	mov.u32 	%r685, _ZZ9cuda_gemmIiLi256ELi1ELi1ELi256ELi64ELi64ELi32ELi1ELi0EEviiiPT_S1_S1_iiE3Ash;
	add.s32 	%r686, %r685, %r684;
	ld.shared.u32 	%r1092, [%r686];
$L__BB134_171:
	setp.lt.s32 	%p89, %r405, 5;
	@%p89 bra 	$L__BB134_173;
	add.s32 	%r687, %r7, 4;
	and.b32  	%r688, %r687, 15;
	add.s32 	%r689, %r218, %r688;
	shl.b32 	%r690, %r689, 2;
	mov.u32 	%r691, _ZZ9cuda_gemmIiLi256ELi1ELi1ELi256ELi64ELi64ELi32ELi1ELi0EEviiiPT_S1_S1_iiE3Ash;
	add.s32 	%r692, %r691, %r690;
	ld.shared.u32 	%r1093, [%r692];
$L__BB134_173:
	setp.lt.s32 	%p90, %r405, 6;
	@%p90 bra 	$L__BB134_175;
	add.s32 	%r693, %r7, 5;
	and.b32  	%r694, %r693, 15;
	add.s32 	%r695, %r218, %r694;
	shl.b32 	%r696, %r695, 2;
	mov.u32 	%r697, _ZZ9cuda_gemmIiLi256ELi1ELi1ELi256ELi64ELi64ELi32ELi1ELi0EEviiiPT_S1_S1_iiE3Ash;
	add.s32 	%r698, %r697, %r696;
	ld.shared.u32 	%r1094, [%r698];
$L__BB134_175:
	setp.lt.s32 	%p91, %r405, 7;
	@%p91 bra 	$L__BB134_177;
	add.s32 	%r699, %r7, 6;
	and.b32  	%r700, %r699, 15;
	add.s32 	%r701, %r218, %r700;
	shl.b32 	%r702, %r701, 2;
	mov.u32 	%r703, _ZZ9cuda_gemmIiLi256ELi1ELi1ELi256ELi64ELi64ELi32ELi1ELi0EEviiiPT_S1_S1_iiE3Ash;
	add.s32 	%r704, %r703, %r702;
	ld.shared.u32 	%r1095, [%r704];
$L__BB134_177:
	setp.lt.s32 	%p92, %r405, 8;
	@%p92 bra 	$L__BB134_179;
	add.s32 	%r705, %r7, 7;
	and.b32  	%r706, %r705, 15;
	add.s32 	%r707, %r218, %r706;
	shl.b32 	%r708, %r707, 2;
	mov.u32 	%r709, _ZZ9cuda_gemmIiLi256ELi1ELi1ELi256ELi64ELi64ELi32ELi1ELi0EEviiiPT_S1_S1_iiE3Ash;
	add.s32 	%r710, %r709, %r708;
	ld.shared.u32 	%r1096, [%r710];
$L__BB134_179:
	setp.lt.s32 	%p93, %r405, 9;
	@%p93 bra 	$L__BB134_181;
	and.b32  	%r711, %r7, 15;
	xor.b32  	%r712, %r711, 8;
	add.s32 	%r713, %r218, %r712;
	shl.b32 	%r714, %r713, 2;
	mov.u32 	%r715, _ZZ9cuda_gemmIiLi256ELi1ELi1ELi256ELi64ELi64ELi32ELi1ELi0EEviiiPT_S1_S1_iiE3Ash;
	add.s32 	%r716, %r715, %r714;
	ld.shared.u32 	%r1097, [%r716];
$L__BB134_181:
	setp.lt.s32 	%p94, %r405, 10;
	@%p94 bra 	$L__BB134_183;
	add.s32 	%r717, %r7, 9;
	and.b32  	%r718, %r717, 15;
	add.s32 	%r719, %r218, %r718;
	shl.b32 	%r720, %r719, 2;
	mov.u32 	%r721, _ZZ9cuda_gemmIiLi256ELi1ELi1ELi256ELi64ELi64ELi32ELi1ELi0EEviiiPT_S1_S1_iiE3Ash;
	add.s32 	%r722, %r721, %r720;
	ld.shared.u32 	%r1098, [%r722];
$L__BB134_183:
	setp.lt.s32 	%p95, %r405, 11;
	@%p95 bra 	$L__BB134_185;
	add.s32 	%r723, %r7, 10;
	and.b32  	%r724, %r723, 15;
	add.s32 	%r725, %r218, %r724;
	shl.b32 	%r726, %r725, 2;
	mov.u32 	%r727, _ZZ9cuda_gemmIiLi256ELi1ELi1ELi256ELi64ELi64ELi32ELi1ELi0EEviiiPT_S1_S1_iiE3Ash;
	add.s32 	%r728, %r727, %r726;
	ld.shared.u32 	%r1099, [%r728];
$L__BB134_185:
	setp.lt.s32 	%p96, %r405, 12;
	@%p96 bra 	$L__BB134_187;
	add.s32 	%r729, %r7, 11;
	and.b32  	%r730, %r729, 15;
	add.s32 	%r731, %r218, %r730;
	shl.b32 	%r732, %r731, 2;
	mov.u32 	%r733, _ZZ9cuda_gemmIiLi256ELi1ELi1ELi256ELi64ELi64ELi32ELi1ELi0EEviiiPT_S1_S1_iiE3Ash;
	add.s32 	%r734, %r733, %r732;
	ld.shared.u32 	%r1100, [%r734];
$L__BB134_187:
	setp.lt.s32 	%p97, %r405, 13;
	@%p97 bra 	$L__BB134_189;
	add.s32 	%r735, %r7, 12;
	and.b32  	%r736, %r735, 15;
	add.s32 	%r737, %r218, %r736;
	shl.b32 	%r738, %r737, 2;
	mov.u32 	%r739, _ZZ9cuda_gemmIiLi256ELi1ELi1ELi256ELi64ELi64ELi32ELi1ELi0EEviiiPT_S1_S1_iiE3Ash;
	add.s32 	%r740, %r739, %r738;
	ld.shared.u32 	%r1101, [%r740];
$L__BB134_189:
	setp.lt.s32 	%p98, %r405, 14;
	@%p98 bra 	$L__BB134_191;
	add.s32 	%r741, %r7, 13;
	and.b32  	%r742, %r741, 15;
	add.s32 	%r743, %r218, %r742;
	shl.b32 	%r744, %r743, 2;
	mov.u32 	%r745, _ZZ9cuda_gemmIiLi256ELi1ELi1ELi256ELi64ELi64ELi32ELi1ELi0EEviiiPT_S1_S1_iiE3Ash;
	add.s32 	%r746, %r745, %r744;
	ld.shared.u32 	%r1102, [%r746];
$L__BB134_191:
	setp.lt.s32 	%p99, %r405, 15;
	@%p99 bra 	$L__BB134_193;
	add.s32 	%r747, %r7, 14;
	and.b32  	%r748, %r747, 15;
	add.s32 	%r749, %r218, %r748;
	shl.b32 	%r750, %r749, 2;
	mov.u32 	%r751, _ZZ9cuda_gemmIiLi256ELi1ELi1ELi256ELi64ELi64ELi32ELi1ELi0EEviiiPT_S1_S1_iiE3Ash;
	add.s32 	%r752, %r751, %r750;
	ld.shared.u32 	%r1103, [%r752];
$L__BB134_193:
	setp.lt.s32 	%p100, %r405, 16;
	@%p100 bra 	$L__BB134_195;
	add.s32 	%r753, %r7, -1;
	and.b32  	%r754, %r753, 15;
	add.s32 	%r755, %r218, %r754;
	shl.b32 	%r756, %r755, 2;
	mov.u32 	%r757, _ZZ9cuda_gemmIiLi256ELi1ELi1ELi256ELi64ELi64ELi32ELi1ELi0EEviiiPT_S1_S1_iiE3Ash;
	add.s32 	%r758, %r757, %r756;
	ld.shared.u32 	%r1104, [%r758];
$L__BB134_195:
	setp.ge.s32 	%p101, %r8, %r16;
	mov.u32 	%r1105, %r8;
	@%p101 bra 	$L__BB134_196;
	bra.uni 	$L__BB134_197;
$L__BB134_196:
	add.s32 	%r1088, %r1088, %r6;
	setp.lt.s32 	%p122, %r1088, %r5;
	@%p122 bra 	$L__BB134_163;
	bra.uni 	$L__BB134_154;
$L__BB134_197:
	mov.u32 	%r760, _ZZ9cuda_gemmIiLi256ELi1ELi1ELi256ELi64ELi64ELi32ELi1ELi0EEviiiPT_S1_S1_iiE11kron_fac_sh;
	mad.lo.s32 	%r253, %r1105, 260, %r760;
	mov.b32 	%r1107, 0;
	@%p85 bra 	$L__BB134_199;
	shl.b32 	%r761, %r18, 2;
	add.s32 	%r762, %r253, %r761;
	ld.shared.u32 	%r763, [%r762];
	mul.lo.s32 	%r1107, %r763, %r1089;
$L__BB134_199:
	@%p86 bra 	$L__BB134_201;
	add.s32 	%r765, %r253, %r764;
	ld.shared.u32 	%r766, [%r765+4];
	mad.lo.s32 	%r1107, %r766, %r1090, %r1107;
$L__BB134_201:
	@%p87 bra 	$L__BB134_203;
	add.s32 	%r768, %r253, %r767;
	ld.shared.u32 	%r769, [%r768+8];
	mad.lo.s32 	%r1107, %r769, %r1091, %r1107;
$L__BB134_203:
	@%p88 bra 	$L__BB134_205;
	add.s32 	%r771, %r253, %r770;
	ld.shared.u32 	%r772, [%r771+12];
	mad.lo.s32 	%r1107, %r772, %r1092, %r1107;
$L__BB134_205:
	@%p89 bra 	$L__BB134_207;
	add.s32 	%r774, %r253, %r773;
	ld.shared.u32 	%r775, [%r774+16];
	mad.lo.s32 	%r1107, %r775, %r1093, %r1107;
$L__BB134_207:
	setp.lt.s32 	%p107, %r405, 6;
	@%p107 bra 	$L__BB134_209;
	add.s32 	%r777, %r253, %r776;
	ld.shared.u32 	%r778, [%r777+20];
	mad.lo.s32 	%r1107, %r778, %r1094, %r1107;
$L__BB134_209:
	setp.lt.s32 	%p108, %r405, 7;
	@%p108 bra 	$L__BB134_211;
	add.s32 	%r780, %r253, %r779;
	ld.shared.u32 	%r781, [%r780+24];
	mad.lo.s32 	%r1107, %r781, %r1095, %r1107;
$L__BB134_211:
	setp.lt.s32 	%p109, %r405, 8;
	@%p109 bra 	$L__BB134_213;
	add.s32 	%r783, %r253, %r782;
	ld.shared.u32 	%r784, [%r783+28];
	mad.lo.s32 	%r1107, %r784, %r1096, %r1107;
$L__BB134_213:
	setp.lt.s32 	%p110, %r405, 9;
	@%p110 bra 	$L__BB134_215;
	add.s32 	%r786, %r253, %r785;
	ld.shared.u32 	%r787, [%r786+32];
	mad.lo.s32 	%r1107, %r787, %r1097, %r1107;
$L__BB134_215:
	setp.lt.s32 	%p111, %r405, 10;
	@%p111 bra 	$L__BB134_217;
	add.s32 	%r789, %r253, %r788;
	ld.shared.u32 	%r790, [%r789+36];
	mad.lo.s32 	%r1107, %r790, %r1098, %r1107;
$L__BB134_217:
	setp.lt.s32 	%p112, %r405, 11;
	@%p112 bra 	$L__BB134_219;
	add.s32 	%r792, %r253, %r791;
	ld.shared.u32 	%r793, [%r792+40];
	mad.lo.s32 	%r1107, %r793, %r1099, %r1107;
$L__BB134_219:
	setp.lt.s32 	%p113, %r405, 12;
	@%p113 bra 	$L__BB134_221;
	add.s32 	%r795, %r253, %r794;
	ld.shared.u32 	%r796, [%r795+44];
	mad.lo.s32 	%r1107, %r796, %r1100, %r1107;
$L__BB134_221:
	setp.lt.s32 	%p114, %r405, 13;
	@%p114 bra 	$L__BB134_223;
	add.s32 	%r798, %r253, %r797;
	ld.shared.u32 	%r799, [%r798+48];
	mad.lo.s32 	%r1107, %r799, %r1101, %r1107;
$L__BB134_223:
	setp.lt.s32 	%p115, %r405, 14;
	@%p115 bra 	$L__BB134_225;
	add.s32 	%r801, %r253, %r800;
	ld.shared.u32 	%r802, [%r801+52];
	mad.lo.s32 	%r1107, %r802, %r1102, %r1107;
$L__BB134_225:
	setp.lt.s32 	%p116, %r405, 15;
	@%p116 bra 	$L__BB134_227;
	add.s32 	%r804, %r253, %r803;
	ld.shared.u32 	%r805, [%r804+56];
	mad.lo.s32 	%r1107, %r805, %r1103, %r1107;
$L__BB134_227:
	setp.lt.s32 	%p117, %r405, 16;
	@%p117 bra 	$L__BB134_229;
	add.s32 	%r807, %r253, %r806;
	ld.shared.u32 	%r808, [%r807+60];
	mad.lo.s32 	%r1107, %r808, %r1104, %r1107;
$L__BB134_229:
	mov.u32 	%r1121, %r3;
$L__BB134_230:
	shr.u32 	%r287, %r1121, 1;
	shfl.sync.down.b32	%r809|%p118, %r1107, %r287, %r198, -1;
	add.s32 	%r1107, %r809, %r1107;
	setp.gt.u32 	%p119, %r1121, 3;
	mov.u32 	%r1121, %r287;
	@%p119 bra 	$L__BB134_230;
	rem.u32 	%r810, %r2, %r4;
	setp.eq.s32 	%p120, %r810, 0;
	@%p120 bra 	$L__BB134_232;
	bra.uni 	$L__BB134_233;
$L__BB134_232:
	mad.lo.s32 	%r811, %r1105, %r5, %r216;
	shl.b32 	%r812, %r811, 2;
	mov.u32 	%r813, _ZZ9cuda_gemmIiLi256ELi1ELi1ELi256ELi64ELi64ELi32ELi1ELi0EEviiiPT_S1_S1_iiE3Csh;
	add.s32 	%r814, %r813, %r812;
	st.shared.u32 	[%r814], %r1107;
$L__BB134_233:
	add.s32 	%r1105, %r1105, %r10;
	setp.lt.s32 	%p121, %r1105, %r16;
	@%p121 bra 	$L__BB134_197;
	bra.uni 	$L__BB134_196;
$L__BB134_234:
	add.s32 	%r425, %r20, %r1015;
	mul.wide.s32 	%rd12, %r425, 4;
	add.s64 	%rd13, %rd1, %rd12;
	ld.global.u32 	%r426, [%rd13];
	shl.b32 	%r427, %r1015, 2;
	mov.u32 	%r428, _ZZ9cuda_gemmIiLi256ELi1ELi1ELi256ELi64ELi64ELi32ELi1ELi0EEviiiPT_S1_S1_iiE3Ash;
	add.s32 	%r429, %r428, %r427;
	st.shared.u32 	[%r429], %r426;
	shl.b32 	%r430, %r9, 2;
	cvt.u64.u32 	%rd14, %r430;
	add.s64 	%rd15, %rd13, %rd14;
	ld.global.u32 	%r431, [%rd15];
	add.s32 	%r432, %r429, %r430;
	st.shared.u32 	[%r432], %r431;
	add.s64 	%rd16, %rd15, %rd14;
	ld.global.u32 	%r433, [%rd16];
	add.s32 	%r434, %r432, %r430;
	st.shared.u32 	[%r434], %r433;
	add.s64 	%rd17, %rd16, %rd14;
	ld.global.u32 	%r435, [%rd17];
	add.s32 	%r436, %r434, %r430;
	st.shared.u32 	[%r436], %r435;
	add.s32 	%r1015, %r430, %r1015;
	setp.lt.u32 	%p7, %r1015, 256;
	@%p7 bra 	$L__BB134_234;
	bra.uni 	$L__BB134_5;

}
	// .globl	_Z9cuda_gemmIiLi256ELi1ELi1ELi256ELi64ELi64ELi32ELi1ELi1EEviiiPT_S1_S1_ii
.visible .entry _Z9cuda_gemmIiLi256ELi1ELi1ELi256ELi64ELi64ELi32ELi1ELi1EEviiiPT_S1_S1_ii(
	.param .u32 _Z9cuda_gemmIiLi256ELi1ELi1ELi256ELi64ELi64ELi32ELi1ELi1EEviiiPT_S1_S1_ii_param_0,
	.param .u32 _Z9cuda_gemmIiLi256ELi1ELi1ELi256ELi64ELi64ELi32ELi1ELi1EEviiiPT_S1_S1_ii_param_1,
	.param .u32 _Z9cuda_gemmIiLi256ELi1ELi1ELi256ELi64ELi64ELi32ELi1ELi1EEviiiPT_S1_S1_ii_param_2,
	.param .u64 .ptr .align 1 _Z9cuda_gemmIiLi256ELi1ELi1ELi256ELi64ELi64ELi32ELi1ELi1EEviiiPT_S1_S1_ii_param_3,
	.param .u64 .ptr .align 1 _Z9cuda_gemmIiLi256ELi1ELi1ELi256ELi64ELi64ELi32ELi1ELi1EEviiiPT_S1_S1_ii_param_4,
	.param .u64 .ptr .align 1 _Z9cuda_gemmIiLi256ELi1ELi1ELi256ELi64ELi64ELi32ELi1ELi1EEviiiPT_S1_S1_ii_param_5,
	.param .u32 _Z9cuda_gemmIiLi256ELi1ELi1ELi256ELi64ELi64ELi32ELi1ELi1EEviiiPT_S1_S1_ii_param_6,
	.param .u32 _Z9cuda_gemmIiLi256ELi1ELi1ELi256ELi64ELi64ELi32ELi1ELi1EEviiiPT_S1_S1_ii_param_7
)
.maxntid 256
{
	.reg .pred 	%p<29>;
	.reg .b16 	%rs<8>;
	.reg .b32 	%r<299>;
	.reg .b64 	%rd<46>;
	// demoted variable
	.shared .align 128 .b8 _ZZ9cuda_gemmIiLi256ELi1ELi1ELi256ELi64ELi64ELi32ELi1ELi1EEviiiPT_S1_S1_iiE11kron_fac_sh[8320];
	// demoted variable
	.shared .align 128 .b8 _ZZ9cuda_gemmIiLi256ELi1ELi1ELi256ELi64ELi64ELi32ELi1ELi1EEviiiPT_S1_S1_iiE3Ash[1024];
	// demoted variable
	.shared .align 128 .b8 _ZZ9cuda_gemmIiLi256ELi1ELi1ELi256ELi64ELi64ELi32ELi1ELi1EEviiiPT_S1_S1_iiE3Csh[512];
	ld.param.u64 	%rd13, [_Z9cuda_gemmIiLi256ELi1ELi1ELi256ELi64ELi64ELi32ELi1ELi1EEviiiPT_S1_S1_ii_param_3];
	ld.param.u64 	%rd14, [_Z9cuda_gemmIiLi256ELi1ELi1ELi256ELi64ELi64ELi32ELi1ELi1EEviiiPT_S1_S1_ii_param_4];
	ld.param.u64 	%rd15, [_Z9cuda_gemmIiLi256ELi1ELi1ELi256ELi64ELi64ELi32ELi1ELi1EEviiiPT_S1_S1_ii_param_5];
	cvta.to.global.u64 	%rd1, %rd13;
	cvta.to.global.u64 	%rd2, %rd14;
	cvta.to.global.u64 	%rd3, %rd15;
	mov.u32 	%r298, %tid.x;
	shr.u32 	%r106, %r298, 2;
	and.b32  	%r2, %r106, 3;
	mov.u32 	%r3, %ntid.x;
	mov.u32 	%r4, %ctaid.y;
	mov.u32 	%r107, %nctaid.y;
	setp.ge.u32 	%p1, %r4, %r107;
	@%p1 bra 	$L__BB135_30;
	mov.u32 	%r108, %ctaid.x;
	shl.b32 	%r109, %r108, 5;
	and.b32  	%r5, %r298, 31;
	or.b32  	%r6, %r109, %r5;
	shr.u32 	%r7, %r3, 5;
	shl.b32 	%r8, %r108, 7;
	shl.b32 	%r9, %r4, 8;
	add.s32 	%r10, %r298, %r3;
	max.u32 	%r110, %r10, 256;
	setp.lt.u32 	%p2, %r10, 256;
	selp.u32 	%r111, 1, 0, %p2;
	add.s32 	%r112, %r10, %r111;
	sub.s32 	%r113, %r110, %r112;
	div.u32 	%r114, %r113, %r3;
	add.s32 	%r11, %r114, %r111;
	and.b32  	%r115, %r11, 3;
	setp.eq.s32 	%p3, %r115, 3;
	mov.u32 	%r284, %r298;
	@%p3 bra 	$L__BB135_4;
	add.s32 	%r116, %r11, 1;
	and.b32  	%r117, %r116, 3;
	shl.b32 	%r118, %r298, 2;
	mov.u32 	%r119, _ZZ9cuda_gemmIiLi256ELi1ELi1ELi256ELi64ELi64ELi32ELi1ELi1EEviiiPT_S1_S1_iiE3Ash;
	add.s32 	%r277, %r119, %r118;
	shl.b32 	%r13, %r3, 2;
	add.s32 	%r120, %r298, %r9;
	mul.wide.u32 	%rd16, %r120, 4;
	add.s64 	%rd45, %rd1, %rd16;
	mul.wide.u32 	%rd5, %r3, 4;
	neg.s32 	%r276, %r117;
	mad.lo.s32 	%r284, %r3, %r117, %r298;
$L__BB135_3:
	.pragma "nounroll";
	ld.global.u32 	%r121, [%rd45];
	st.shared.u32 	[%r277], %r121;
	add.s32 	%r277, %r277, %r13;
	add.s64 	%rd45, %rd45, %rd5;
	add.s32 	%r276, %r276, 1;
	setp.ne.s32 	%p4, %r276, 0;
	@%p4 bra 	$L__BB135_3;
$L__BB135_4:
	setp.lt.u32 	%p5, %r11, 3;
	@%p5 bra 	$L__BB135_7;
	shl.b32 	%r122, %r284, 2;
	mov.u32 	%r123, _ZZ9cuda_gemmIiLi256ELi1ELi1ELi256ELi64ELi64ELi32ELi1ELi1EEviiiPT_S1_S1_iiE3Ash;
	add.s32 	%r283, %r123, %r122;
	mul.wide.u32 	%rd17, %r3, 4;
	add.s64 	%rd8, %rd1, %rd17;
	add.s32 	%r282, %r284, %r9;
	mul.wide.u32 	%rd18, %r3, 12;
	add.s64 	%rd9, %rd1, %rd18;
	mul.wide.u32 	%rd21, %r3, 8;
$L__BB135_6:
	mul.wide.s32 	%rd19, %r282, 4;
	add.s64 	%rd20, %rd8, %rd19;
	add.s64 	%rd22, %rd1, %rd19;
	add.s64 	%rd23, %rd22, %rd21;
	add.s64 	%rd24, %rd9, %rd19;
	ld.global.u32 	%r124, [%rd22];
	st.shared.u32 	[%r283], %r124;
	ld.global.u32 	%r125, [%rd20];
	shl.b32 	%r126, %r3, 2;
	add.s32 	%r127, %r283, %r126;
	st.shared.u32 	[%r127], %r125;
	ld.global.u32 	%r128, [%rd23];
	shl.b32 	%r129, %r3, 3;
	add.s32 	%r130, %r283, %r129;
	st.shared.u32 	[%r130], %r128;
	ld.global.u32 	%r131, [%rd24];
	mad.lo.s32 	%r132, %r3, 12, %r283;
	st.shared.u32 	[%r132], %r131;
	add.s32 	%r284, %r284, %r126;
	shl.b32 	%r133, %r3, 4;
	add.s32 	%r283, %r283, %r133;
	add.s32 	%r282, %r282, %r126;
	setp.lt.u32 	%p6, %r284, 256;
	@%p6 bra 	$L__BB135_6;
$L__BB135_7:
	setp.gt.u32 	%p7, %r298, 127;
	@%p7 bra 	$L__BB135_14;
	max.u32 	%r134, %r10, 128;
	setp.lt.u32 	%p8, %r10, 128;
	selp.u32 	%r135, 1, 0, %p8;
	add.s32 	%r136, %r10, %r135;
	sub.s32 	%r137, %r134, %r136;
	div.u32 	%r138, %r137, %r3;
	add.s32 	%r23, %r138, %r135;
	and.b32  	%r139, %r23, 3;
	setp.eq.s32 	%p9, %r139, 3;
	mov.u32 	%r286, %r298;
	@%p9 bra 	$L__BB135_11;
	add.s32 	%r140, %r23, 1;
	and.b32  	%r141, %r140, 3;
	shl.b32 	%r142, %r298, 2;
	mov.u32 	%r143, _ZZ9cuda_gemmIiLi256ELi1ELi1ELi256ELi64ELi64ELi32ELi1ELi1EEviiiPT_S1_S1_iiE3Csh;
	add.s32 	%r280, %r143, %r142;
	shl.b32 	%r25, %r3, 2;
	neg.s32 	%r279, %r141;
	mad.lo.s32 	%r286, %r3, %r141, %r298;
$L__BB135_10:
	.pragma "nounroll";
	mov.b32 	%r144, 0;
	st.shared.u32 	[%r280], %r144;
	add.s32 	%r280, %r280, %r25;
	add.s32 	%r279, %r279, 1;
	setp.ne.s32 	%p10, %r279, 0;
	@%p10 bra 	$L__BB135_10;
$L__BB135_11:
	setp.lt.u32 	%p11, %r23, 3;
	@%p11 bra 	$L__BB135_14;
	shl.b32 	%r33, %r3, 2;
	shl.b32 	%r145, %r286, 2;
	mov.u32 	%r146, _ZZ9cuda_gemmIiLi256ELi1ELi1ELi256ELi64ELi64ELi32ELi1ELi1EEviiiPT_S1_S1_iiE3Csh;
	add.s32 	%r285, %r146, %r145;
	shl.b32 	%r35, %r3, 4;
	shl.b32 	%r36, %r3, 3;
	mul.lo.s32 	%r37, %r3, 12;
$L__BB135_13:
	mov.b32 	%r147, 0;
	st.shared.u32 	[%r285], %r147;
	add.s32 	%r148, %r285, %r33;
	st.shared.u32 	[%r148], %r147;
	add.s32 	%r149, %r285, %r36;
	st.shared.u32 	[%r149], %r147;
	add.s32 	%r150, %r285, %r37;
	st.shared.u32 	[%r150], %r147;
	add.s32 	%r286, %r286, %r33;
	add.s32 	%r285, %r285, %r35;
	setp.lt.u32 	%p12, %r286, 128;
	@%p12 bra 	$L__BB135_13;
$L__BB135_14:
	mov.u32 	%r151, _ZZ9cuda_gemmIiLi256ELi1ELi1ELi256ELi64ELi64ELi32ELi1ELi1EEviiiPT_S1_S1_iiE11kron_fac_sh;
	mad.lo.s32 	%r48, %r5, 260, %r151;
	shr.u32 	%r289, %r298, 5;
	add.s32 	%r152, %r289, %r7;
	cvt.u16.u32 	%rs2, %r152;
	xor.b16  	%rs3, %rs2, 63;
	and.b16  	%rs4, %rs3, 255;
	cvt.u16.u32 	%rs5, %r7;
	and.b16  	%rs6, %rs5, 255;
	div.u16 	%rs7, %rs4, %rs6;
	and.b16  	%rs1, %rs7, 3;
	setp.eq.s16 	%p13, %rs1, 2;
	@%p13 bra 	$L__BB135_17;
	cvt.u32.u16 	%r50, %rs1;
	mov.b32 	%r288, 0;
$L__BB135_16:
	.pragma "nounroll";
	shl.b32 	%r154, %r289, 6;
	add.s32 	%r155, %r154, %r6;
	mul.wide.u32 	%rd25, %r155, 4;
	add.s64 	%rd26, %rd2, %rd25;
	ld.global.u32 	%r156, [%rd26];
	shl.b32 	%r157, %r289, 2;
	add.s32 	%r158, %r48, %r157;
	st.shared.u32 	[%r158], %r156;
	add.s32 	%r289, %r289, %r7;
	add.s32 	%r288, %r288, 1;
	xor.b32  	%r159, %r288, %r50;
	setp.ne.s32 	%p14, %r159, 2;
	@%p14 bra 	$L__BB135_16;
$L__BB135_17:
	shl.b32 	%r169, %r7, 2;
$L__BB135_18:
	shl.b32 	%r160, %r289, 6;
	add.s32 	%r161, %r160, %r6;
	mul.wide.u32 	%rd27, %r161, 4;
	add.s64 	%rd28, %rd2, %rd27;
	ld.global.u32 	%r162, [%rd28];
	shl.b32 	%r163, %r289, 2;
	add.s32 	%r164, %r48, %r163;
	st.shared.u32 	[%r164], %r162;
	add.s32 	%r165, %r289, %r7;
	shl.b32 	%r166, %r165, 6;
	add.s32 	%r167, %r166, %r6;
	mul.wide.u32 	%rd29, %r167, 4;
	add.s64 	%rd30, %rd2, %rd29;
	ld.global.u32 	%r168, [%rd30];
	add.s32 	%r170, %r164, %r169;
	st.shared.u32 	[%r170], %r168;
	add.s32 	%r171, %r165, %r7;
	shl.b32 	%r172, %r171, 6;
	add.s32 	%r173, %r172, %r6;
	mul.wide.u32 	%rd31, %r173, 4;
	add.s64 	%rd32, %rd2, %rd31;
	ld.global.u32 	%r174, [%rd32];
	add.s32 	%r175, %r170, %r169;
	st.shared.u32 	[%r175], %r174;
	add.s32 	%r176, %r171, %r7;
	shl.b32 	%r177, %r176, 6;
	add.s32 	%r178, %r177, %r6;
	mul.wide.u32 	%rd33, %r178, 4;
	add.s64 	%rd34, %rd2, %rd33;
	ld.global.u32 	%r179, [%rd34];
	add.s32 	%r180, %r175, %r169;
	st.shared.u32 	[%r180], %r179;
	add.s32 	%r289, %r169, %r289;
	setp.lt.u32 	%p15, %r289, 64;
	@%p15 bra 	$L__BB135_18;
	shl.b32 	%r181, %r2, 6;
	shl.b32 	%r182, %r298, 4;
	and.b32  	%r183, %r182, 48;
	or.b32  	%r184, %r181, %r183;
	bar.sync 	0;
	or.b32  	%r185, %r184, %r2;
	shl.b32 	%r186, %r185, 2;
	mov.u32 	%r187, _ZZ9cuda_gemmIiLi256ELi1ELi1ELi256ELi64ELi64ELi32ELi1ELi1EEviiiPT_S1_S1_iiE3Ash;
	add.s32 	%r188, %r187, %r186;
	ld.shared.u32 	%r58, [%r188];
	ld.shared.u32 	%r59, [%r188+4];
	ld.shared.u32 	%r60, [%r188+8];
	ld.shared.u32 	%r61, [%r188+12];
	ld.shared.u32 	%r62, [%r188+16];
	ld.shared.u32 	%r63, [%r188+20];
	ld.shared.u32 	%r64, [%r188+24];
	ld.shared.u32 	%r65, [%r188+28];
	ld.shared.u32 	%r66, [%r188+32];
	ld.shared.u32 	%r67, [%r188+36];
	ld.shared.u32 	%r68, [%r188+40];
	ld.shared.u32 	%r69, [%r188+44];
	ld.shared.u32 	%r70, [%r188+48];
	add.s32 	%r189, %r2, 13;
	and.b32  	%r190, %r189, 15;
	or.b32  	%r191, %r184, %r190;
	shl.b32 	%r192, %r191, 2;
	add.s32 	%r193, %r187, %r192;
	ld.shared.u32 	%r71, [%r193];
	add.s32 	%r194, %r2, 14;
	and.b32  	%r195, %r194, 15;
	or.b32  	%r196, %r184, %r195;
	shl.b32 	%r197, %r196, 2;
	add.s32 	%r198, %r187, %r197;
	ld.shared.u32 	%r72, [%r198];
	add.s32 	%r199, %r2, -1;
	and.b32  	%r200, %r199, 15;
	or.b32  	%r201, %r184, %r200;
	shl.b32 	%r202, %r201, 2;
	add.s32 	%r203, %r187, %r202;
	ld.shared.u32 	%r73, [%r203];
	shr.u32 	%r74, %r3, 4;
	shr.u32 	%r291, %r298, 4;
	and.b32  	%r76, %r298, 3;
	mad.lo.s32 	%r77, %r2, -63, %r184;
	shl.b32 	%r206, %r77, 2;
$L__BB135_20:
	setp.eq.s32 	%p16, %r2, 0;
	setp.lt.u32 	%p17, %r2, 2;
	setp.eq.s32 	%p18, %r2, 3;
	setp.ne.s32 	%p19, %r76, 0;
	mov.u32 	%r204, _ZZ9cuda_gemmIiLi256ELi1ELi1ELi256ELi64ELi64ELi32ELi1ELi1EEviiiPT_S1_S1_iiE11kron_fac_sh;
	mad.lo.s32 	%r205, %r291, 260, %r204;
	add.s32 	%r207, %r205, %r206;
	ld.shared.u32 	%r208, [%r207];
	mul.lo.s32 	%r209, %r208, %r58;
	ld.shared.u32 	%r210, [%r207+4];
	mad.lo.s32 	%r211, %r210, %r59, %r209;
	ld.shared.u32 	%r212, [%r207+8];
	mad.lo.s32 	%r213, %r212, %r60, %r211;
	ld.shared.u32 	%r214, [%r207+12];
	mad.lo.s32 	%r215, %r214, %r61, %r213;
	ld.shared.u32 	%r216, [%r207+16];
	mad.lo.s32 	%r217, %r216, %r62, %r215;
	ld.shared.u32 	%r218, [%r207+20];
	mad.lo.s32 	%r219, %r218, %r63, %r217;
	ld.shared.u32 	%r220, [%r207+24];
	mad.lo.s32 	%r221, %r220, %r64, %r219;
	ld.shared.u32 	%r222, [%r207+28];
	mad.lo.s32 	%r223, %r222, %r65, %r221;
	ld.shared.u32 	%r224, [%r207+32];
	mad.lo.s32 	%r225, %r224, %r66, %r223;
	ld.shared.u32 	%r226, [%r207+36];
	mad.lo.s32 	%r227, %r226, %r67, %r225;
	ld.shared.u32 	%r228, [%r207+40];
	mad.lo.s32 	%r229, %r228, %r68, %r227;
	ld.shared.u32 	%r230, [%r207+44];
	mad.lo.s32 	%r231, %r230, %r69, %r229;
	ld.shared.u32 	%r232, [%r207+48];
	mad.lo.s32 	%r233, %r232, %r70, %r231;
	selp.b32 	%r234, -64, 0, %p18;
	add.s32 	%r235, %r207, %r234;
	ld.shared.u32 	%r236, [%r235+52];
	mad.lo.s32 	%r237, %r236, %r71, %r233;
	selp.b32 	%r238, 0, -64, %p17;
	add.s32 	%r239, %r207, %r238;
	ld.shared.u32 	%r240, [%r239+56];
	mad.lo.s32 	%r241, %r240, %r72, %r237;
	selp.b32 	%r242, 0, -64, %p16;
	add.s32 	%r243, %r207, %r242;
	ld.shared.u32 	%r244, [%r243+60];
	mad.lo.s32 	%r245, %r244, %r73, %r241;
	shfl.sync.down.b32	%r246|%p20, %r245, 2, 7199, -1;
	add.s32 	%r247, %r246, %r245;
	shfl.sync.down.b32	%r248|%p21, %r247, 1, 7199, -1;
	add.s32 	%r79, %r248, %r247;
	@%p19 bra 	$L__BB135_22;
	shl.b32 	%r249, %r2, 2;
	shl.b32 	%r250, %r291, 4;
	or.b32  	%r251, %r250, %r249;
	mov.u32 	%r252, _ZZ9cuda_gemmIiLi256ELi1ELi1ELi256ELi64ELi64ELi32ELi1ELi1EEviiiPT_S1_S1_iiE3Csh;
	add.s32 	%r253, %r252, %r251;
	st.shared.u32 	[%r253], %r79;
$L__BB135_22:
	add.s32 	%r291, %r291, %r74;
	setp.lt.u32 	%p22, %r291, 32;
	@%p22 bra 	$L__BB135_20;
	setp.gt.u32 	%p23, %r298, 127;
	bar.sync 	0;
	@%p23 bra 	$L__BB135_30;
	max.u32 	%r254, %r10, 128;
	setp.lt.u32 	%p24, %r10, 128;
	selp.u32 	%r255, 1, 0, %p24;
	add.s32 	%r256, %r10, %r255;
	sub.s32 	%r257, %r254, %r256;
	div.u32 	%r258, %r257, %r3;
	add.s32 	%r81, %r258, %r255;
	and.b32  	%r259, %r81, 3;
	setp.eq.s32 	%p25, %r259, 3;
	@%p25 bra 	$L__BB135_27;
	add.s32 	%r260, %r81, 1;
	and.b32  	%r261, %r260, 3;
	shl.b32 	%r262, %r298, 2;
	mov.u32 	%r263, _ZZ9cuda_gemmIiLi256ELi1ELi1ELi256ELi64ELi64ELi32ELi1ELi1EEviiiPT_S1_S1_iiE3Csh;
	add.s32 	%r294, %r263, %r262;
	shl.b32 	%r83, %r3, 2;
	add.s32 	%r264, %r298, %r9;
	add.s32 	%r293, %r264, %r8;
	neg.s32 	%r292, %r261;
	mad.lo.s32 	%r298, %r3, %r261, %r298;
$L__BB135_26:
	.pragma "nounroll";
	ld.shared.u32 	%r265, [%r294];
	mul.wide.u32 	%rd35, %r293, 4;
	add.s64 	%rd36, %rd3, %rd35;
	st.global.u32 	[%rd36], %r265;
	add.s32 	%r294, %r294, %r83;
	add.s32 	%r293, %r293, %r3;
	add.s32 	%r292, %r292, 1;
	setp.ne.s32 	%p26, %r292, 0;
	@%p26 bra 	$L__BB135_26;
$L__BB135_27:
	setp.lt.u32 	%p27, %r81, 3;
	@%p27 bra 	$L__BB135_30;
	shl.b32 	%r94, %r3, 2;
	shl.b32 	%r266, %r298, 2;
	mov.u32 	%r267, _ZZ9cuda_gemmIiLi256ELi1ELi1ELi256ELi64ELi64ELi32ELi1ELi1EEviiiPT_S1_S1_iiE3Csh;
	add.s32 	%r297, %r267, %r266;
	shl.b32 	%r96, %r3, 4;
	shl.b32 	%r97, %r3, 3;
	mul.lo.s32 	%r98, %r3, 12;
	mul.wide.u32 	%rd37, %r3, 4;
	add.s64 	%rd10, %rd3, %rd37;
	add.s32 	%r268, %r298, %r9;
	add.s32 	%r296, %r268, %r8;
	mul.wide.u32 	%rd38, %r3, 8;
	add.s64 	%rd11, %rd3, %rd38;
	mul.wide.u32 	%rd39, %r3, 12;
	add.s64 	%rd12, %rd3, %rd39;
$L__BB135_29:
	mul.wide.s32 	%rd40, %r296, 4;
	add.s64 	%rd41, %rd10, %rd40;
	add.s64 	%rd42, %rd11, %rd40;
	add.s64 	%rd43, %rd12, %rd40;
	add.s64 	%rd44, %rd3, %rd40;
	ld.shared.u32 	%r269, [%r297];
	st.global.u32 	[%rd44], %r269;
	add.s32 	%r270, %r297, %r94;
	ld.shared.u32 	%r271, [%r270];
	st.global.u32 	[%rd41], %r271;
	add.s32 	%r272, %r297, %r97;
	ld.shared.u32 	%r273, [%r272];
	st.global.u32 	[%rd42], %r273;
	add.s32 	%r274, %r297, %r98;
	ld.shared.u32 	%r275, [%r274];
	st.global.u32 	[%rd43], %r275;
	add.s32 	%r298, %r298, %r94;
	add.s32 	%r297, %r297, %r96;
	add.s32 	%r296, %r296, %r94;
	setp.lt.u32 	%p28, %r298, 128;
	@%p28 bra 	$L__BB135_29;
$L__BB135_30:
	ret;

}
	// .globl	_Z9cuda_gemmIiLi256ELi1ELi1ELi256ELi128ELi128ELi32ELi0ELi0EEviiiPT_S1_S1_ii
.visible .entry _Z9cuda_gemmIiLi256ELi1ELi1ELi256ELi128ELi128ELi32ELi0ELi0EEviiiPT_S1_S1_ii(
	.param .u32 _Z9cuda_gemmIiLi256ELi1ELi1ELi256ELi128ELi128ELi32ELi0ELi0EEviiiPT_S1_S1_ii_param_0,
	.param .u32 _Z9cuda_gemmIiLi256ELi1ELi1ELi256ELi128ELi128ELi32ELi0ELi0EEviiiPT_S1_S1_ii_param_1,
	.param .u32 _Z9cuda_gemmIiLi256ELi1ELi1ELi256ELi128ELi128ELi32ELi0ELi0EEviiiPT_S1_S1_ii_param_2,
	.param .u64 .ptr .align 1 _Z9cuda_gemmIiLi256ELi1ELi1ELi256ELi128ELi128ELi32ELi0ELi0EEviiiPT_S1_S1_ii_param_3,
	.param .u64 .ptr .align 1 _Z9cuda_gemmIiLi256ELi1ELi1ELi256ELi128ELi128ELi32ELi0ELi0EEviiiPT_S1_S1_ii_param_4,
	.param .u64 .ptr .align 1 _Z9cuda_gemmIiLi256ELi1ELi1ELi256ELi128ELi128ELi32ELi0ELi0EEviiiPT_S1_S1_ii_param_5,
	.param .u32 _Z9cuda_gemmIiLi256ELi1ELi1ELi256ELi128ELi128ELi32ELi0ELi0EEviiiPT_S1_S1_ii_param_6,
	.param .u32 _Z9cuda_gemmIiLi256ELi1ELi1ELi256ELi128ELi128ELi32ELi0ELi0EEviiiPT_S1_S1_ii_param_7
)
.maxntid 256
{
	.reg .pred 	%p<182>;
	.reg .b32 	%r<1242>;
	.reg .b64 	%rd<27>;
	// demoted variable
	.shared .align 128 .b8 _ZZ9cuda_gemmIiLi256ELi1ELi1ELi256ELi128ELi128ELi32ELi0ELi0EEviiiPT_S1_S1_iiE11kron_fac_sh[16512];
	// demoted variable
	.shared .align 128 .b8 _ZZ9cuda_gemmIiLi256ELi1ELi1ELi256ELi128ELi128ELi32ELi0ELi0EEviiiPT_S1_S1_iiE3Ash[1024];
	// demoted variable
	.shared .align 128 .b8 _ZZ9cuda_gemmIiLi256ELi1ELi1ELi256ELi128ELi128ELi32ELi0ELi0EEviiiPT_S1_S1_iiE3Csh[256];
	ld.param.u32 	%r417, [_Z9cuda_gemmIiLi256ELi1ELi1ELi256ELi128ELi128ELi32ELi0ELi0EEviiiPT_S1_S1_ii_param_2];
	ld.param.u64 	%rd5, [_Z9cuda_gemmIiLi256ELi1ELi1ELi256ELi128ELi128ELi32ELi0ELi0EEviiiPT_S1_S1_ii_param_3];
	ld.param.u64 	%rd4, [_Z9cuda_gemmIiLi256ELi1ELi1ELi256ELi128ELi128ELi32ELi0ELi0EEviiiPT_S1_S1_ii_param_4];
	ld.param.u64 	%rd6, [_Z9cuda_gemmIiLi256ELi1ELi1ELi256ELi128ELi128ELi32ELi0ELi0EEviiiPT_S1_S1_ii_param_5];
	ld.param.u32 	%r418, [_Z9cuda_gemmIiLi256ELi1ELi1ELi256ELi128ELi128ELi32ELi0ELi0EEviiiPT_S1_S1_ii_param_6];
	ld.param.u32 	%r419, [_Z9cuda_gemmIiLi256ELi1ELi1ELi256ELi128ELi128ELi32ELi0ELi0EEviiiPT_S1_S1_ii_param_7];
	cvta.to.global.u64 	%rd1, %rd5;
	cvta.to.global.u64 	%rd2, %rd6;
	mov.u32 	%r1236, %tid.x;
	and.b32  	%r2, %r1236, 31;
	setp.lt.s32 	%p1, %r419, 16;
	shr.u32 	%r3, %r419, 4;
	selp.b32 	%r4, 1, %r3, %p1;
	and.b32  	%r420, %r417, -256;
	setp.eq.s32 	%p2, %r420, 16384;
	@%p2 bra 	$L__BB136_3;
	setp.ne.s32 	%p3, %r420, 8192;
	@%p3 bra 	$L__BB136_4;
	mov.u32 	%r422, %ctaid.x;
	shr.u32 	%r1071, %r422, 5;
	and.b32  	%r1070, %r422, 31;
	bra.uni 	$L__BB136_5;
$L__BB136_3:
	mov.u32 	%r421, %ctaid.x;
	shr.u32 	%r1071, %r421, 6;
	and.b32  	%r1070, %r421, 63;
	bra.uni 	$L__BB136_5;
$L__BB136_4:
	mov.u32 	%r423, %ctaid.x;
	shr.s32 	%r424, %r417, 31;
	shr.u32 	%r425, %r424, 24;
	add.s32 	%r426, %r417, %r425;
	shr.s32 	%r427, %r426, 8;
	div.u32 	%r1071, %r423, %r427;
	mul.lo.s32 	%r428, %r1071, %r427;
	sub.s32 	%r1070, %r423, %r428;
$L__BB136_5:
	div.s32 	%r13, 256, %r419;
	mul.lo.s32 	%r429, %r13, %r4;
	min.s32 	%r14, %r429, 256;
	div.u32 	%r16, %r1236, %r14;
	mul.lo.s32 	%r430, %r16, %r14;
	sub.s32 	%r431, %r1236, %r430;
	div.u32 	%r15, %r431, %r4;
	mov.u32 	%r17, %ntid.x;
	div.u32 	%r18, %r17, %r14;
	mov.u32 	%r19, %ctaid.y;
	mov.u32 	%r432, %nctaid.y;
	setp.ge.u32 	%p4, %r19, %r432;
	@%p4 bra 	$L__BB136_166;
	shr.u32 	%r1080, %r1236, 5;
	shl.b32 	%r21, %r1071, 5;
	and.b32  	%r22, %r15, 15;
	rem.u32 	%r433, %r1236, %r4;
	shl.b32 	%r23, %r433, 4;
	min.s32 	%r24, %r418, 32;
	min.u32 	%r25, %r419, 16;
	or.b32  	%r26, %r22, %r23;
	shr.s32 	%r434, %r417, 31;
	shr.u32 	%r435, %r434, 30;
	add.s32 	%r436, %r417, %r435;
	shr.s32 	%r437, %r436, 2;
	mul.lo.s32 	%r438, %r1071, %r437;
	mad.lo.s32 	%r27, %r13, %r1070, %r438;
	shl.b32 	%r439, %r1070, 8;
	mad.lo.s32 	%r28, %r19, %r417, %r439;
	add.s32 	%r29, %r1236, %r17;
	max.u32 	%r440, %r29, 256;
	setp.lt.u32 	%p5, %r29, 256;
	selp.u32 	%r441, 1, 0, %p5;
	add.s32 	%r442, %r29, %r441;
	sub.s32 	%r443, %r440, %r442;
	div.u32 	%r444, %r443, %r17;
	add.s32 	%r30, %r444, %r441;
	and.b32  	%r445, %r30, 3;
	setp.eq.s32 	%p6, %r445, 3;
	mov.u32 	%r1074, %r1236;
	@%p6 bra 	$L__BB136_9;
	add.s32 	%r447, %r30, 1;
	and.b32  	%r31, %r447, 3;
	mov.b32 	%r1073, 0;
	mov.u32 	%r1074, %r1236;
$L__BB136_8:
	.pragma "nounroll";
	add.s32 	%r448, %r28, %r1074;
	mul.wide.s32 	%rd7, %r448, 4;
	add.s64 	%rd8, %rd1, %rd7;
	ld.global.u32 	%r449, [%rd8];
	shl.b32 	%r450, %r1074, 2;
	mov.u32 	%r451, _ZZ9cuda_gemmIiLi256ELi1ELi1ELi256ELi128ELi128ELi32ELi0ELi0EEviiiPT_S1_S1_iiE3Ash;
	add.s32 	%r452, %r451, %r450;
	st.shared.u32 	[%r452], %r449;
	add.s32 	%r1074, %r1074, %r17;
	add.s32 	%r1073, %r1073, 1;
	setp.ne.s32 	%p7, %r1073, %r31;
	@%p7 bra 	$L__BB136_8;
$L__BB136_9:
	setp.lt.u32 	%p8, %r30, 3;
	@%p8 bra 	$L__BB136_10;
	bra.uni 	$L__BB136_239;
$L__BB136_10:
	setp.gt.u32 	%p10, %r1236, 63;
	@%p10 bra 	$L__BB136_16;
	max.u32 	%r465, %r29, 64;
	setp.lt.u32 	%p11, %r29, 64;
	selp.u32 	%r466, 1, 0, %p11;
	add.s32 	%r467, %r29, %r466;
	sub.s32 	%r468, %r465, %r467;
	div.u32 	%r469, %r468, %r17;
	add.s32 	%r37, %r469, %r466;
	and.b32  	%r470, %r37, 3;
	setp.eq.s32 	%p12, %r470, 3;
	mov.u32 	%r1077, %r1236;
	@%p12 bra 	$L__BB136_14;
	add.s32 	%r472, %r37, 1;
	and.b32  	%r38, %r472, 3;
	mov.b32 	%r1076, 0;
	mov.u32 	%r1077, %r1236;
$L__BB136_13:
	.pragma "nounroll";
	shl.b32 	%r473, %r1077, 2;
	mov.u32 	%r474, _ZZ9cuda_gemmIiLi256ELi1ELi1ELi256ELi128ELi128ELi32ELi0ELi0EEviiiPT_S1_S1_iiE3Csh;
	add.s32 	%r475, %r474, %r473;
	mov.b32 	%r476, 0;
	st.shared.u32 	[%r475], %r476;
	add.s32 	%r1077, %r1077, %r17;
	add.s32 	%r1076, %r1076, 1;
	setp.ne.s32 	%p13, %r1076, %r38;
	@%p13 bra 	$L__BB136_13;
$L__BB136_14:
	setp.lt.u32 	%p14, %r37, 3;
	@%p14 bra 	$L__BB136_16;
$L__BB136_15:
	shl.b32 	%r477, %r1077, 2;
	mov.u32 	%r478, _ZZ9cuda_gemmIiLi256ELi1ELi1ELi256ELi128ELi128ELi32ELi0ELi0EEviiiPT_S1_S1_iiE3Csh;
	add.s32 	%r479, %r478, %r477;
	mov.b32 	%r480, 0;
	st.shared.u32 	[%r479], %r480;
	shl.b32 	%r481, %r17, 2;
	add.s32 	%r482, %r479, %r481;
	st.shared.u32 	[%r482], %r480;
	add.s32 	%r483, %r482, %r481;
	st.shared.u32 	[%r483], %r480;
	add.s32 	%r484, %r483, %r481;
	st.shared.u32 	[%r484], %r480;
	add.s32 	%r1077, %r481, %r1077;
	setp.lt.u32 	%p15, %r1077, 64;
	@%p15 bra 	$L__BB136_15;
$L__BB136_16:
	setp.ge.s32 	%p16, %r1080, %r419;
	@%p16 bra 	$L__BB136_19;
	cvta.to.global.u64 	%rd3, %rd4;
	shr.u32 	%r48, %r17, 5;
	mov.u32 	%r485, _ZZ9cuda_gemmIiLi256ELi1ELi1ELi256ELi128ELi128ELi32ELi0ELi0EEviiiPT_S1_S1_iiE11kron_fac_sh;
	mad.lo.s32 	%r49, %r2, 516, %r485;
	add.s32 	%r50, %r21, %r2;
$L__BB136_18:
	mad.lo.s32 	%r486, %r1080, %r418, %r50;
	mul.wide.s32 	%rd15, %r486, 4;
	add.s64 	%rd16, %rd3, %rd15;
	ld.global.u32 	%r487, [%rd16];
	shl.b32 	%r488, %r1080, 2;
	add.s32 	%r489, %r49, %r488;
	st.shared.u32 	[%r489], %r487;
	add.s32 	%r1080, %r1080, %r48;
	setp.lt.s32 	%p17, %r1080, %r419;
	@%p17 bra 	$L__BB136_18;
$L__BB136_19:
	setp.lt.s32 	%p18, %r13, 1;
	bar.sync 	0;
	@%p18 bra 	$L__BB136_159;
	setp.ne.s32 	%p19, %r4, 1;
	@%p19 bra 	$L__BB136_89;
	add.s32 	%r846, %r15, 2;
	and.b32  	%r53, %r846, 15;
	add.s32 	%r847, %r15, 7;
	and.b32  	%r54, %r847, 15;
	xor.b32  	%r55, %r22, 8;
	add.s32 	%r848, %r15, 9;
	and.b32  	%r56, %r848, 15;
	add.s32 	%r849, %r15, 10;
	and.b32  	%r57, %r849, 15;
	add.s32 	%r850, %r15, 11;
	and.b32  	%r58, %r850, 15;
	add.s32 	%r851, %r15, 12;
	and.b32  	%r59, %r851, 15;
	setp.gt.u32 	%p125, %r419, %r22;
	selp.b32 	%r852, 0, %r25, %p125;
	sub.s32 	%r60, %r26, %r852;
	add.s32 	%r853, %r22, 1;
	setp.lt.u32 	%p126, %r853, %r25;
	selp.b32 	%r854, 0, %r25, %p126;
	sub.s32 	%r61, %r26, %r854;
	add.s32 	%r855, %r22, 2;
	setp.lt.u32 	%p127, %r855, %r25;
	selp.b32 	%r856, 0, %r25, %p127;
	sub.s32 	%r62, %r26, %r856;
	add.s32 	%r857, %r22, 3;
	setp.lt.u32 	%p128, %r857, %r25;
	selp.b32 	%r858, 0, %r25, %p128;
	sub.s32 	%r63, %r26, %r858;
	add.s32 	%r859, %r22, 4;
	setp.lt.u32 	%p129, %r859, %r25;
	selp.b32 	%r860, 0, %r25, %p129;
	sub.s32 	%r64, %r26, %r860;
	add.s32 	%r861, %r22, 5;
	setp.lt.u32 	%p130, %r861, %r25;
	selp.b32 	%r862, 0, %r25, %p130;
	sub.s32 	%r65, %r26, %r862;
	add.s32 	%r863, %r22, 6;
	setp.lt.u32 	%p131, %r863, %r25;
	selp.b32 	%r864, 0, %r25, %p131;
	sub.s32 	%r66, %r26, %r864;
	add.s32 	%r865, %r22, 7;
	setp.lt.u32 	%p132, %r865, %r25;
	selp.b32 	%r866, 0, %r25, %p132;
	sub.s32 	%r67, %r26, %r866;
	add.s32 	%r867, %r22, 8;
	setp.lt.u32 	%p133, %r867, %r25;
	selp.b32 	%r868, 0, %r25, %p133;
	sub.s32 	%r68, %r26, %r868;
	add.s32 	%r869, %r22, 9;
	setp.lt.u32 	%p134, %r869, %r25;
	selp.b32 	%r870, 0, %r25, %p134;
	sub.s32 	%r69, %r26, %r870;
	add.s32 	%r871, %r22, 10;
	setp.lt.u32 	%p135, %r871, %r25;
	selp.b32 	%r872, 0, %r25, %p135;
	sub.s32 	%r70, %r26, %r872;
	add.s32 	%r873, %r22, 11;
	setp.lt.u32 	%p136, %r873, %r25;
	selp.b32 	%r874, 0, %r25, %p136;
	sub.s32 	%r71, %r26, %r874;
	add.s32 	%r875, %r22, 12;
	setp.lt.u32 	%p137, %r875, %r25;
	selp.b32 	%r876, 0, %r25, %p137;
	sub.s32 	%r72, %r26, %r876;
	add.s32 	%r877, %r22, 13;
	setp.lt.u32 	%p138, %r877, %r25;
	selp.b32 	%r878, 0, %r25, %p138;
	sub.s32 	%r73, %r26, %r878;
	add.s32 	%r879, %r22, 14;
	setp.lt.u32 	%p139, %r879, %r25;
	selp.b32 	%r880, 0, %r25, %p139;
	sub.s32 	%r74, %r26, %r880;
	add.s32 	%r881, %r22, 15;
	setp.lt.u32 	%p140, %r881, %r25;
	selp.b32 	%r882, 0, %r25, %p140;
	sub.s32 	%r75, %r26, %r882;
	mov.b32 	%r1097, 0;
	shl.b32 	%r965, %r60, 2;
	shl.b32 	%r968, %r61, 2;
	shl.b32 	%r971, %r62, 2;
	shl.b32 	%r974, %r63, 2;
	shl.b32 	%r977, %r64, 2;
	shl.b32 	%r980, %r65, 2;
	shl.b32 	%r983, %r66, 2;
	shl.b32 	%r986, %r67, 2;
	shl.b32 	%r989, %r68, 2;
	shl.b32 	%r992, %r69, 2;
	shl.b32 	%r995, %r70, 2;
	shl.b32 	%r998, %r71, 2;
	shl.b32 	%r1001, %r72, 2;
	shl.b32 	%r1004, %r73, 2;
	shl.b32 	%r1007, %r74, 2;
	shl.b32 	%r1010, %r75, 2;
$L__BB136_22:
	setp.lt.s32 	%p141, %r419, 1;
	add.s32 	%r93, %r1097, %r15;
	mul.lo.s32 	%r94, %r93, %r419;
	add.s32 	%r95, %r94, %r23;
	@%p141 bra 	$L__BB136_24;
	add.s32 	%r883, %r26, %r94;
	shl.b32 	%r884, %r883, 2;
	mov.u32 	%r885, _ZZ9cuda_gemmIiLi256ELi1ELi1ELi256ELi128ELi128ELi32ELi0ELi0EEviiiPT_S1_S1_iiE3Ash;
	add.s32 	%r886, %r885, %r884;
	ld.shared.u32 	%r1098, [%r886];
$L__BB136_24:
	setp.lt.s32 	%p142, %r419, 2;
	@%p142 bra 	$L__BB136_26;
	add.s32 	%r887, %r15, 1;
	and.b32  	%r888, %r887, 15;
	add.s32 	%r889, %r95, %r888;
	shl.b32 	%r890, %r889, 2;
	mov.u32 	%r891, _ZZ9cuda_gemmIiLi256ELi1ELi1ELi256ELi128ELi128ELi32ELi0ELi0EEviiiPT_S1_S1_iiE3Ash;
	add.s32 	%r892, %r891, %r890;
	ld.shared.u32 	%r1099, [%r892];
$L__BB136_26:
	setp.lt.s32 	%p143, %r419, 3;
	@%p143 bra 	$L__BB136_28;
	add.s32 	%r893, %r95, %r53;
	shl.b32 	%r894, %r893, 2;
	mov.u32 	%r895, _ZZ9cuda_gemmIiLi256ELi1ELi1ELi256ELi128ELi128ELi32ELi0ELi0EEviiiPT_S1_S1_iiE3Ash;
	add.s32 	%r896, %r895, %r894;
	ld.shared.u32 	%r1100, [%r896];
$L__BB136_28:
	setp.lt.s32 	%p144, %r419, 4;
	@%p144 bra 	$L__BB136_30;
	add.s32 	%r897, %r15, 3;
	and.b32  	%r898, %r897, 15;
	add.s32 	%r899, %r95, %r898;
	shl.b32 	%r900, %r899, 2;
	mov.u32 	%r901, _ZZ9cuda_gemmIiLi256ELi1ELi1ELi256ELi128ELi128ELi32ELi0ELi0EEviiiPT_S1_S1_iiE3Ash;
	add.s32 	%r902, %r901, %r900;
	ld.shared.u32 	%r1101, [%r902];
$L__BB136_30:
	setp.lt.s32 	%p145, %r419, 5;
	@%p145 bra 	$L__BB136_32;
	add.s32 	%r903, %r15, 4;
	and.b32  	%r904, %r903, 15;
	add.s32 	%r905, %r95, %r904;
	shl.b32 	%r906, %r905, 2;
	mov.u32 	%r907, _ZZ9cuda_gemmIiLi256ELi1ELi1ELi256ELi128ELi128ELi32ELi0ELi0EEviiiPT_S1_S1_iiE3Ash;
	add.s32 	%r908, %r907, %r906;
	ld.shared.u32 	%r1102, [%r908];
$L__BB136_32:
	setp.lt.s32 	%p146, %r419, 6;
	@%p146 bra 	$L__BB136_34;
	add.s32 	%r909, %r15, 5;
	and.b32  	%r910, %r909, 15;
	add.s32 	%r911, %r95, %r910;
	shl.b32 	%r912, %r911, 2;
	mov.u32 	%r913, _ZZ9cuda_gemmIiLi256ELi1ELi1ELi256ELi128ELi128ELi32ELi0ELi0EEviiiPT_S1_S1_iiE3Ash;
	add.s32 	%r914, %r913, %r912;
	ld.shared.u32 	%r1103, [%r914];
$L__BB136_34:
	setp.lt.s32 	%p147, %r419, 7;
	@%p147 bra 	$L__BB136_36;
	add.s32 	%r915, %r15, 6;
	and.b32  	%r916, %r915, 15;
	add.s32 	%r917, %r95, %r916;
	shl.b32 	%r918, %r917, 2;
	mov.u32 	%r919, _ZZ9cuda_gemmIiLi256ELi1ELi1ELi256ELi128ELi128ELi32ELi0ELi0EEviiiPT_S1_S1_iiE3Ash;
	add.s32 	%r920, %r919, %r918;
	ld.shared.u32 	%r1104, [%r920];
$L__BB136_36:
	setp.lt.s32 	%p148, %r419, 8;
	@%p148 bra 	$L__BB136_38;
	add.s32 	%r921, %r95, %r54;
	shl.b32 	%r922, %r921, 2;
	mov.u32 	%r923, _ZZ9cuda_gemmIiLi256ELi1ELi1ELi256ELi128ELi128ELi32ELi0ELi0EEviiiPT_S1_S1_iiE3Ash;
	add.s32 	%r924, %r923, %r922;
	ld.shared.u32 	%r1105, [%r924];
$L__BB136_38:
	setp.lt.s32 	%p149, %r419, 9;
	@%p149 bra 	$L__BB136_40;
	add.s32 	%r925, %r95, %r55;
	shl.b32 	%r926, %r925, 2;
	mov.u32 	%r927, _ZZ9cuda_gemmIiLi256ELi1ELi1ELi256ELi128ELi128ELi32ELi0ELi0EEviiiPT_S1_S1_iiE3Ash;
	add.s32 	%r928, %r927, %r926;
	ld.shared.u32 	%r1106, [%r928];
$L__BB136_40:
	setp.lt.s32 	%p150, %r419, 10;
	@%p150 bra 	$L__BB136_42;
	add.s32 	%r929, %r95, %r56;
	shl.b32 	%r930, %r929, 2;
	mov.u32 	%r931, _ZZ9cuda_gemmIiLi256ELi1ELi1ELi256ELi128ELi128ELi32ELi0ELi0EEviiiPT_S1_S1_iiE3Ash;
	add.s32 	%r932, %r931, %r930;
	ld.shared.u32 	%r1107, [%r932];
$L__BB136_42:
	setp.lt.s32 	%p151, %r419, 11;
	@%p151 bra 	$L__BB136_44;
	add.s32 	%r933, %r95, %r57;
	shl.b32 	%r934, %r933, 2;
	mov.u32 	%r935, _ZZ9cuda_gemmIiLi256ELi1ELi1ELi256ELi128ELi128ELi32ELi0ELi0EEviiiPT_S1_S1_iiE3Ash;
	add.s32 	%r936, %r935, %r934;
	ld.shared.u32 	%r1108, [%r936];
$L__BB136_44:
	setp.lt.s32 	%p152, %r419, 12;
	@%p152 bra 	$L__BB136_46;
	add.s32 	%r937, %r95, %r58;
	shl.b32 	%r938, %r937, 2;
	mov.u32 	%r939, _ZZ9cuda_gemmIiLi256ELi1ELi1ELi256ELi128ELi128ELi32ELi0ELi0EEviiiPT_S1_S1_iiE3Ash;
	add.s32 	%r940, %r939, %r938;
	ld.shared.u32 	%r1109, [%r940];
$L__BB136_46:
	setp.lt.s32 	%p153, %r419, 13;
	@%p153 bra 	$L__BB136_48;
	add.s32 	%r941, %r95, %r59;
	shl.b32 	%r942, %r941, 2;
	mov.u32 	%r943, _ZZ9cuda_gemmIiLi256ELi1ELi1ELi256ELi128ELi128ELi32ELi0ELi0EEviiiPT_S1_S1_iiE3Ash;
	add.s32 	%r944, %r943, %r942;
	ld.shared.u32 	%r1110, [%r944];
$L__BB136_48:
	setp.lt.s32 	%p154, %r419, 14;
	@%p154 bra 	$L__BB136_50;
	add.s32 	%r945, %r15, 13;
	and.b32  	%r946, %r945, 15;
	add.s32 	%r947, %r95, %r946;
	shl.b32 	%r948, %r947, 2;
	mov.u32 	%r949, _ZZ9cuda_gemmIiLi256ELi1ELi1ELi256ELi128ELi128ELi32ELi0ELi0EEviiiPT_S1_S1_iiE3Ash;
	add.s32 	%r950, %r949, %r948;
	ld.shared.u32 	%r1111, [%r950];
$L__BB136_50:
	setp.lt.s32 	%p155, %r419, 15;
	@%p155 bra 	$L__BB136_52;
	add.s32 	%r951, %r15, 14;
	and.b32  	%r952, %r951, 15;
	add.s32 	%r953, %r95, %r952;
	shl.b32 	%r954, %r953, 2;
	mov.u32 	%r955, _ZZ9cuda_gemmIiLi256ELi1ELi1ELi256ELi128ELi128ELi32ELi0ELi0EEviiiPT_S1_S1_iiE3Ash;
	add.s32 	%r956, %r955, %r954;
	ld.shared.u32 	%r1112, [%r956];
$L__BB136_52:
	setp.lt.s32 	%p156, %r419, 16;
	@%p156 bra 	$L__BB136_54;
	add.s32 	%r957, %r15, -1;
	and.b32  	%r958, %r957, 15;
	add.s32 	%r959, %r95, %r958;
	shl.b32 	%r960, %r959, 2;
	mov.u32 	%r961, _ZZ9cuda_gemmIiLi256ELi1ELi1ELi256ELi128ELi128ELi32ELi0ELi0EEviiiPT_S1_S1_iiE3Ash;
	add.s32 	%r962, %r961, %r960;
	ld.shared.u32 	%r1113, [%r962];
$L__BB136_54:
	setp.ge.s32 	%p157, %r16, %r24;
	mov.u32 	%r1114, %r16;
	@%p157 bra 	$L__BB136_55;
	bra.uni 	$L__BB136_56;
$L__BB136_55:
	add.s32 	%r1097, %r1097, %r14;
	setp.lt.s32 	%p175, %r1097, %r13;
	@%p175 bra 	$L__BB136_22;
	bra.uni 	$L__BB136_159;
$L__BB136_56:
	mov.u32 	%r964, _ZZ9cuda_gemmIiLi256ELi1ELi1ELi256ELi128ELi128ELi32ELi0ELi0EEviiiPT_S1_S1_iiE11kron_fac_sh;
	mad.lo.s32 	%r130, %r1114, 516, %r964;
	mov.b32 	%r1116, 0;
	@%p141 bra 	$L__BB136_58;
	add.s32 	%r966, %r130, %r965;
	ld.shared.u32 	%r967, [%r966];
	mul.lo.s32 	%r1116, %r967, %r1098;
$L__BB136_58:
	@%p142 bra 	$L__BB136_60;
	add.s32 	%r969, %r130, %r968;
	ld.shared.u32 	%r970, [%r969+4];
	mad.lo.s32 	%r1116, %r970, %r1099, %r1116;
$L__BB136_60:
	@%p143 bra 	$L__BB136_62;
	add.s32 	%r972, %r130, %r971;
	ld.shared.u32 	%r973, [%r972+8];
	mad.lo.s32 	%r1116, %r973, %r1100, %r1116;
$L__BB136_62:
	@%p144 bra 	$L__BB136_64;
	add.s32 	%r975, %r130, %r974;
	ld.shared.u32 	%r976, [%r975+12];
	mad.lo.s32 	%r1116, %r976, %r1101, %r1116;
$L__BB136_64:
	@%p145 bra 	$L__BB136_66;
	add.s32 	%r978, %r130, %r977;
	ld.shared.u32 	%r979, [%r978+16];
	mad.lo.s32 	%r1116, %r979, %r1102, %r1116;
$L__BB136_66:
	@%p146 bra 	$L__BB136_68;
	add.s32 	%r981, %r130, %r980;
	ld.shared.u32 	%r982, [%r981+20];
	mad.lo.s32 	%r1116, %r982, %r1103, %r1116;
$L__BB136_68:
	setp.lt.s32 	%p164, %r419, 7;
	@%p164 bra 	$L__BB136_70;
	add.s32 	%r984, %r130, %r983;
	ld.shared.u32 	%r985, [%r984+24];
	mad.lo.s32 	%r1116, %r985, %r1104, %r1116;
$L__BB136_70:
	setp.lt.s32 	%p165, %r419, 8;
	@%p165 bra 	$L__BB136_72;
	add.s32 	%r987, %r130, %r986;
	ld.shared.u32 	%r988, [%r987+28];
	mad.lo.s32 	%r1116, %r988, %r1105, %r1116;
$L__BB136_72:
	setp.lt.s32 	%p166, %r419, 9;
	@%p166 bra 	$L__BB136_74;
	add.s32 	%r990, %r130, %r989;
	ld.shared.u32 	%r991, [%r990+32];
	mad.lo.s32 	%r1116, %r991, %r1106, %r1116;
$L__BB136_74:
	setp.lt.s32 	%p167, %r419, 10;
	@%p167 bra 	$L__BB136_76;
	add.s32 	%r993, %r130, %r992;
	ld.shared.u32 	%r994, [%r993+36];
	mad.lo.s32 	%r1116, %r994, %r1107, %r1116;
$L__BB136_76:
	setp.lt.s32 	%p168, %r419, 11;
	@%p168 bra 	$L__BB136_78;
	add.s32 	%r996, %r130, %r995;
	ld.shared.u32 	%r997, [%r996+40];
	mad.lo.s32 	%r1116, %r997, %r1108, %r1116;
$L__BB136_78:
	setp.lt.s32 	%p169, %r419, 12;
	@%p169 bra 	$L__BB136_80;
	add.s32 	%r999, %r130, %r998;
	ld.shared.u32 	%r1000, [%r999+44];
	mad.lo.s32 	%r1116, %r1000, %r1109, %r1116;
$L__BB136_80:
	setp.lt.s32 	%p170, %r419, 13;
	@%p170 bra 	$L__BB136_82;
	add.s32 	%r1002, %r130, %r1001;
	ld.shared.u32 	%r1003, [%r1002+48];
	mad.lo.s32 	%r1116, %r1003, %r1110, %r1116;
$L__BB136_82:
	setp.lt.s32 	%p171, %r419, 14;
	@%p171 bra 	$L__BB136_84;
	add.s32 	%r1005, %r130, %r1004;
	ld.shared.u32 	%r1006, [%r1005+52];
	mad.lo.s32 	%r1116, %r1006, %r1111, %r1116;
$L__BB136_84:
	setp.lt.s32 	%p172, %r419, 15;
	@%p172 bra 	$L__BB136_86;
	add.s32 	%r1008, %r130, %r1007;
	ld.shared.u32 	%r1009, [%r1008+56];
	mad.lo.s32 	%r1116, %r1009, %r1112, %r1116;
$L__BB136_86:
	setp.lt.s32 	%p173, %r419, 16;
	@%p173 bra 	$L__BB136_88;
	add.s32 	%r1011, %r130, %r1010;
	ld.shared.u32 	%r1012, [%r1011+60];
	mad.lo.s32 	%r1116, %r1012, %r1113, %r1116;
$L__BB136_88:
	mad.lo.s32 	%r1013, %r1114, %r13, %r93;
	shl.b32 	%r1014, %r1013, 2;
	mov.u32 	%r1015, _ZZ9cuda_gemmIiLi256ELi1ELi1ELi256ELi128ELi128ELi32ELi0ELi0EEviiiPT_S1_S1_iiE3Csh;
	add.s32 	%r1016, %r1015, %r1014;
	ld.shared.u32 	%r1017, [%r1016];
	add.s32 	%r1018, %r1017, %r1116;
	st.shared.u32 	[%r1016], %r1018;
	add.s32 	%r1114, %r1114, %r18;
	setp.lt.s32 	%p174, %r1114, %r24;
	@%p174 bra 	$L__BB136_56;
	bra.uni 	$L__BB136_55;
$L__BB136_89:
	setp.gt.u32 	%p20, %r419, 31;
	@%p20 bra 	$L__BB136_167;
	add.s32 	%r492, %r15, 1;
	and.b32  	%r164, %r492, 15;
	add.s32 	%r493, %r15, 2;
	and.b32  	%r165, %r493, 15;
	add.s32 	%r494, %r15, 3;
	and.b32  	%r166, %r494, 15;
	add.s32 	%r495, %r15, 4;
	and.b32  	%r167, %r495, 15;
	add.s32 	%r496, %r15, 5;
	and.b32  	%r168, %r496, 15;
	add.s32 	%r497, %r15, 6;
	and.b32  	%r169, %r497, 15;
	add.s32 	%r498, %r15, 7;
	and.b32  	%r170, %r498, 15;
	xor.b32  	%r171, %r22, 8;
	add.s32 	%r499, %r15, 10;
	and.b32  	%r172, %r499, 15;
	setp.gt.u32 	%p21, %r419, %r22;
	selp.b32 	%r500, 0, %r25, %p21;
	sub.s32 	%r173, %r26, %r500;
	add.s32 	%r501, %r22, 1;
	setp.lt.u32 	%p22, %r501, %r25;
	selp.b32 	%r502, 0, %r25, %p22;
	sub.s32 	%r174, %r26, %r502;
	add.s32 	%r503, %r22, 2;
	setp.lt.u32 	%p23, %r503, %r25;
	selp.b32 	%r504, 0, %r25, %p23;
	sub.s32 	%r175, %r26, %r504;
	add.s32 	%r505, %r22, 3;
	setp.lt.u32 	%p24, %r505, %r25;
	selp.b32 	%r506, 0, %r25, %p24;
	sub.s32 	%r176, %r26, %r506;
	add.s32 	%r507, %r22, 4;
	setp.lt.u32 	%p25, %r507, %r25;
	selp.b32 	%r508, 0, %r25, %p25;
	sub.s32 	%r177, %r26, %r508;
	add.s32 	%r509, %r22, 5;
	setp.lt.u32 	%p26, %r509, %r25;
	selp.b32 	%r510, 0, %r25, %p26;
	sub.s32 	%r178, %r26, %r510;
	add.s32 	%r511, %r22, 6;
	setp.lt.u32 	%p27, %r511, %r25;
	selp.b32 	%r512, 0, %r25, %p27;
	sub.s32 	%r179, %r26, %r512;
	add.s32 	%r513, %r22, 7;
	setp.lt.u32 	%p28, %r513, %r25;
	selp.b32 	%r514, 0, %r25, %p28;
	sub.s32 	%r180, %r26, %r514;
	add.s32 	%r515, %r22, 8;
	setp.lt.u32 	%p29, %r515, %r25;
	selp.b32 	%r516, 0, %r25, %p29;
	sub.s32 	%r181, %r26, %r516;
	add.s32 	%r517, %r22, 9;
	setp.lt.u32 	%p30, %r517, %r25;
	selp.b32 	%r518, 0, %r25, %p30;
	sub.s32 	%r182, %r26, %r518;
	add.s32 	%r519, %r22, 10;
	setp.lt.u32 	%p31, %r519, %r25;
	selp.b32 	%r520, 0, %r25, %p31;
	sub.s32 	%r183, %r26, %r520;
	add.s32 	%r521, %r22, 11;
	setp.lt.u32 	%p32, %r521, %r25;
	selp.b32 	%r522, 0, %r25, %p32;
	sub.s32 	%r184, %r26, %r522;
	add.s32 	%r523, %r22, 12;
	setp.lt.u32 	%p33, %r523, %r25;
	selp.b32 	%r524, 0, %r25, %p33;
	sub.s32 	%r185, %r26, %r524;
	add.s32 	%r525, %r22, 13;
	setp.lt.u32 	%p34, %r525, %r25;
	selp.b32 	%r526, 0, %r25, %p34;
	sub.s32 	%r186, %r26, %r526;
	add.s32 	%r527, %r22, 14;
	setp.lt.u32 	%p35, %r527, %r25;
	selp.b32 	%r528, 0, %r25, %p35;
	sub.s32 	%r187, %r26, %r528;
	add.s32 	%r529, %r22, 15;
	setp.lt.u32 	%p36, %r529, %r25;
	selp.b32 	%r530, 0, %r25, %p36;
	sub.s32 	%r188, %r26, %r530;
	mov.b32 	%r1199, 0;
	shl.b32 	%r612, %r174, 2;
	shl.b32 	%r615, %r175, 2;
	shl.b32 	%r618, %r176, 2;
	shl.b32 	%r621, %r177, 2;
	shl.b32 	%r624, %r178, 2;
	shl.b32 	%r627, %r179, 2;
	shl.b32 	%r630, %r180, 2;
	shl.b32 	%r633, %r181, 2;
	shl.b32 	%r636, %r182, 2;
	shl.b32 	%r639, %r183, 2;
	shl.b32 	%r642, %r184, 2;
	shl.b32 	%r645, %r185, 2;
	shl.b32 	%r648, %r186, 2;
	shl.b32 	%r651, %r187, 2;
	shl.b32 	%r654, %r188, 2;
	shl.b32 	%r609, %r173, 2;
$L__BB136_91:
	setp.eq.s32 	%p37, %r419, 0;
	add.s32 	%r314, %r1199, %r15;
	mul.lo.s32 	%r315, %r314, %r419;
	add.s32 	%r316, %r315, %r23;
	@%p37 bra 	$L__BB136_93;
	add.s32 	%r531, %r26, %r315;
	shl.b32 	%r532, %r531, 2;
	mov.u32 	%r533, _ZZ9cuda_gemmIiLi256ELi1ELi1ELi256ELi128ELi128ELi32ELi0ELi0EEviiiPT_S1_S1_iiE3Ash;
	add.s32 	%r534, %r533, %r532;
	ld.shared.u32 	%r1200, [%r534];
$L__BB136_93:
	setp.lt.u32 	%p38, %r419, 2;
	@%p38 bra 	$L__BB136_95;
	add.s32 	%r535, %r316, %r164;
	shl.b32 	%r536, %r535, 2;
	mov.u32 	%r537, _ZZ9cuda_gemmIiLi256ELi1ELi1ELi256ELi128ELi128ELi32ELi0ELi0EEviiiPT_S1_S1_iiE3Ash;
	add.s32 	%r538, %r537, %r536;
	ld.shared.u32 	%r1201, [%r538];
$L__BB136_95:
	setp.lt.u32 	%p39, %r419, 3;
	@%p39 bra 	$L__BB136_97;
	add.s32 	%r539, %r316, %r165;
	shl.b32 	%r540, %r539, 2;
	mov.u32 	%r541, _ZZ9cuda_gemmIiLi256ELi1ELi1ELi256ELi128ELi128ELi32ELi0ELi0EEviiiPT_S1_S1_iiE3Ash;
	add.s32 	%r542, %r541, %r540;
	ld.shared.u32 	%r1202, [%r542];
$L__BB136_97:
	setp.lt.u32 	%p40, %r419, 4;
	@%p40 bra 	$L__BB136_99;
	add.s32 	%r543, %r316, %r166;
	shl.b32 	%r544, %r543, 2;
	mov.u32 	%r545, _ZZ9cuda_gemmIiLi256ELi1ELi1ELi256ELi128ELi128ELi32ELi0ELi0EEviiiPT_S1_S1_iiE3Ash;
	add.s32 	%r546, %r545, %r544;
	ld.shared.u32 	%r1203, [%r546];
$L__BB136_99:
	setp.lt.u32 	%p41, %r419, 5;
	@%p41 bra 	$L__BB136_101;
	add.s32 	%r547, %r316, %r167;
	shl.b32 	%r548, %r547, 2;
	mov.u32 	%r549, _ZZ9cuda_gemmIiLi256ELi1ELi1ELi256ELi128ELi128ELi32ELi0ELi0EEviiiPT_S1_S1_iiE3Ash;
	add.s32 	%r550, %r549, %r548;
	ld.shared.u32 	%r1204, [%r550];
$L__BB136_101:
	setp.lt.u32 	%p42, %r419, 6;
	@%p42 bra 	$L__BB136_103;
	add.s32 	%r551, %r316, %r168;
	shl.b32 	%r552, %r551, 2;
	mov.u32 	%r553, _ZZ9cuda_gemmIiLi256ELi1ELi1ELi256ELi128ELi128ELi32ELi0ELi0EEviiiPT_S1_S1_iiE3Ash;
	add.s32 	%r554, %r553, %r552;
	ld.shared.u32 	%r1205, [%r554];
$L__BB136_103:
	setp.lt.u32 	%p43, %r419, 7;
	@%p43 bra 	$L__BB136_105;
	add.s32 	%r555, %r316, %r169;
	shl.b32 	%r556, %r555, 2;
	mov.u32 	%r557, _ZZ9cuda_gemmIiLi256ELi1ELi1ELi256ELi128ELi128ELi32ELi0ELi0EEviiiPT_S1_S1_iiE3Ash;
	add.s32 	%r558, %r557, %r556;
	ld.shared.u32 	%r1206, [%r558];
$L__BB136_105:
	setp.lt.u32 	%p44, %r419, 8;
	@%p44 bra 	$L__BB136_107;
	add.s32 	%r559, %r316, %r170;
	shl.b32 	%r560, %r559, 2;
	mov.u32 	%r561, _ZZ9cuda_gemmIiLi256ELi1ELi1ELi256ELi128ELi128ELi32ELi0ELi0EEviiiPT_S1_S1_iiE3Ash;
	add.s32 	%r562, %r561, %r560;
	ld.shared.u32 	%r1207, [%r562];
$L__BB136_107:
	setp.lt.u32 	%p45, %r419, 9;
	@%p45 bra 	$L__BB136_109;
	add.s32 	%r563, %r316, %r171;
	shl.b32 	%r564, %r563, 2;
	mov.u32 	%r565, _ZZ9cuda_gemmIiLi256ELi1ELi1ELi256ELi128ELi128ELi32ELi0ELi0EEviiiPT_S1_S1_iiE3Ash;
	add.s32 	%r566, %r565, %r564;
	ld.shared.u32 	%r1208, [%r566];
$L__BB136_109:
	setp.lt.u32 	%p46, %r419, 10;
	@%p46 bra 	$L__BB136_111;
	add.s32 	%r567, %r15, 9;
	and.b32  	%r568, %r567, 15;
	add.s32 	%r569, %r316, %r568;
	shl.b32 	%r570, %r569, 2;
	mov.u32 	%r571, _ZZ9cuda_gemmIiLi256ELi1ELi1ELi256ELi128ELi128ELi32ELi0ELi0EEviiiPT_S1_S1_iiE3Ash;
	add.s32 	%r572, %r571, %r570;
	ld.shared.u32 	%r1209, [%r572];
$L__BB136_111:
	setp.lt.u32 	%p47, %r419, 11;
	@%p47 bra 	$L__BB136_113;
	add.s32 	%r573, %r316, %r172;
	shl.b32 	%r574, %r573, 2;
	mov.u32 	%r575, _ZZ9cuda_gemmIiLi256ELi1ELi1ELi256ELi128ELi128ELi32ELi0ELi0EEviiiPT_S1_S1_iiE3Ash;
	add.s32 	%r576, %r575, %r574;
	ld.shared.u32 	%r1210, [%r576];
$L__BB136_113:
	setp.lt.u32 	%p48, %r419, 12;
	@%p48 bra 	$L__BB136_115;
	add.s32 	%r577, %r15, 11;
	and.b32  	%r578, %r577, 15;
	add.s32 	%r579, %r316, %r578;
	shl.b32 	%r580, %r579, 2;
	mov.u32 	%r581, _ZZ9cuda_gemmIiLi256ELi1ELi1ELi256ELi128ELi128ELi32ELi0ELi0EEviiiPT_S1_S1_iiE3Ash;
	add.s32 	%r582, %r581, %r580;
	ld.shared.u32 	%r1211, [%r582];
$L__BB136_115:
	setp.lt.u32 	%p49, %r419, 13;
	@%p49 bra 	$L__BB136_117;
	add.s32 	%r583, %r15, 12;
	and.b32  	%r584, %r583, 15;
	add.s32 	%r585, %r316, %r584;
	shl.b32 	%r586, %r585, 2;
	mov.u32 	%r587, _ZZ9cuda_gemmIiLi256ELi1ELi1ELi256ELi128ELi128ELi32ELi0ELi0EEviiiPT_S1_S1_iiE3Ash;
	add.s32 	%r588, %r587, %r586;
	ld.shared.u32 	%r1212, [%r588];
$L__BB136_117:
	setp.lt.u32 	%p50, %r419, 14;
	@%p50 bra 	$L__BB136_119;
	add.s32 	%r589, %r15, 13;
	and.b32  	%r590, %r589, 15;
	add.s32 	%r591, %r316, %r590;
	shl.b32 	%r592, %r591, 2;
	mov.u32 	%r593, _ZZ9cuda_gemmIiLi256ELi1ELi1ELi256ELi128ELi128ELi32ELi0ELi0EEviiiPT_S1_S1_iiE3Ash;
	add.s32 	%r594, %r593, %r592;
	ld.shared.u32 	%r1213, [%r594];
$L__BB136_119:
	setp.lt.u32 	%p51, %r419, 15;
	@%p51 bra 	$L__BB136_121;
	add.s32 	%r595, %r15, 14;
	and.b32  	%r596, %r595, 15;
	add.s32 	%r597, %r316, %r596;
	shl.b32 	%r598, %r597, 2;
	mov.u32 	%r599, _ZZ9cuda_gemmIiLi256ELi1ELi1ELi256ELi128ELi128ELi32ELi0ELi0EEviiiPT_S1_S1_iiE3Ash;
	add.s32 	%r600, %r599, %r598;
	ld.shared.u32 	%r1214, [%r600];
$L__BB136_121:
	setp.lt.u32 	%p52, %r419, 16;
	@%p52 bra 	$L__BB136_123;
	add.s32 	%r601, %r15, -1;
	and.b32  	%r602, %r601, 15;
	add.s32 	%r603, %r316, %r602;
	shl.b32 	%r604, %r603, 2;
	mov.u32 	%r605, _ZZ9cuda_gemmIiLi256ELi1ELi1ELi256ELi128ELi128ELi32ELi0ELi0EEviiiPT_S1_S1_iiE3Ash;
	add.s32 	%r606, %r605, %r604;
	ld.shared.u32 	%r1215, [%r606];
$L__BB136_123:
	setp.ge.s32 	%p53, %r16, %r24;
	@%p53 bra 	$L__BB136_158;
	mov.u32 	%r1216, %r16;
$L__BB136_125:
	mov.u32 	%r608, _ZZ9cuda_gemmIiLi256ELi1ELi1ELi256ELi128ELi128ELi32ELi0ELi0EEviiiPT_S1_S1_iiE11kron_fac_sh;
	mad.lo.s32 	%r350, %r1216, 516, %r608;
	mov.b32 	%r1218, 0;
	@%p37 bra 	$L__BB136_127;
	add.s32 	%r610, %r350, %r609;
	ld.shared.u32 	%r611, [%r610];
	mul.lo.s32 	%r1218, %r611, %r1200;
$L__BB136_127:
	@%p38 bra 	$L__BB136_129;
	add.s32 	%r613, %r350, %r612;
	ld.shared.u32 	%r614, [%r613+4];
	mad.lo.s32 	%r1218, %r614, %r1201, %r1218;
$L__BB136_129:
	@%p39 bra 	$L__BB136_131;
	add.s32 	%r616, %r350, %r615;
	ld.shared.u32 	%r617, [%r616+8];
	mad.lo.s32 	%r1218, %r617, %r1202, %r1218;
$L__BB136_131:
	@%p40 bra 	$L__BB136_133;
	add.s32 	%r619, %r350, %r618;
	ld.shared.u32 	%r620, [%r619+12];
	mad.lo.s32 	%r1218, %r620, %r1203, %r1218;
$L__BB136_133:
	@%p41 bra 	$L__BB136_135;
	add.s32 	%r622, %r350, %r621;
	ld.shared.u32 	%r623, [%r622+16];
	mad.lo.s32 	%r1218, %r623, %r1204, %r1218;
$L__BB136_135:
	@%p42 bra 	$L__BB136_137;
	add.s32 	%r625, %r350, %r624;
	ld.shared.u32 	%r626, [%r625+20];
	mad.lo.s32 	%r1218, %r626, %r1205, %r1218;
$L__BB136_137:
	setp.lt.u32 	%p60, %r419, 7;
	@%p60 bra 	$L__BB136_139;
	add.s32 	%r628, %r350, %r627;
	ld.shared.u32 	%r629, [%r628+24];
	mad.lo.s32 	%r1218, %r629, %r1206, %r1218;
$L__BB136_139:
	setp.lt.u32 	%p61, %r419, 8;
	@%p61 bra 	$L__BB136_141;
	add.s32 	%r631, %r350, %r630;
	ld.shared.u32 	%r632, [%r631+28];
	mad.lo.s32 	%r1218, %r632, %r1207, %r1218;
$L__BB136_141:
	setp.lt.u32 	%p62, %r419, 9;
	@%p62 bra 	$L__BB136_143;
	add.s32 	%r634, %r350, %r633;
	ld.shared.u32 	%r635, [%r634+32];
	mad.lo.s32 	%r1218, %r635, %r1208, %r1218;
$L__BB136_143:
	setp.lt.u32 	%p63, %r419, 10;
	@%p63 bra 	$L__BB136_145;
	add.s32 	%r637, %r350, %r636;
	ld.shared.u32 	%r638, [%r637+36];
	mad.lo.s32 	%r1218, %r638, %r1209, %r1218;
$L__BB136_145:
	setp.lt.u32 	%p64, %r419, 11;
	@%p64 bra 	$L__BB136_147;
	add.s32 	%r640, %r350, %r639;
	ld.shared.u32 	%r641, [%r640+40];
	mad.lo.s32 	%r1218, %r641, %r1210, %r1218;
$L__BB136_147:
	setp.lt.u32 	%p65, %r419, 12;
	@%p65 bra 	$L__BB136_149;
	add.s32 	%r643, %r350, %r642;
	ld.shared.u32 	%r644, [%r643+44];
	mad.lo.s32 	%r1218, %r644, %r1211, %r1218;
$L__BB136_149:
	setp.lt.u32 	%p66, %r419, 13;
	@%p66 bra 	$L__BB136_151;
	add.s32 	%r646, %r350, %r645;
	ld.shared.u32 	%r647, [%r646+48];
	mad.lo.s32 	%r1218, %r647, %r1212, %r1218;
$L__BB136_151:
	setp.lt.u32 	%p67, %r419, 14;
	@%p67 bra 	$L__BB136_153;
	add.s32 	%r649, %r350, %r648;
	ld.shared.u32 	%r650, [%r649+52];
	mad.lo.s32 	%r1218, %r650, %r1213, %r1218;
$L__BB136_153:
	setp.lt.u32 	%p68, %r419, 15;
	@%p68 bra 	$L__BB136_155;
	add.s32 	%r652, %r350, %r651;
	ld.shared.u32 	%r653, [%r652+56];
	mad.lo.s32 	%r1218, %r653, %r1214, %r1218;
$L__BB136_155:
	setp.lt.u32 	%p69, %r419, 16;
	@%p69 bra 	$L__BB136_157;
	add.s32 	%r655, %r350, %r654;
	ld.shared.u32 	%r656, [%r655+60];
	mad.lo.s32 	%r1218, %r656, %r1215, %r1218;
$L__BB136_157:
	mad.lo.s32 	%r657, %r1216, %r13, %r314;
	shl.b32 	%r658, %r657, 2;
	mov.u32 	%r659, _ZZ9cuda_gemmIiLi256ELi1ELi1ELi256ELi128ELi128ELi32ELi0ELi0EEviiiPT_S1_S1_iiE3Csh;
	add.s32 	%r660, %r659, %r658;
	st.shared.u32 	[%r660], %r1218;
	add.s32 	%r1216, %r1216, %r18;
	setp.lt.s32 	%p70, %r1216, %r24;
	@%p70 bra 	$L__BB136_125;
$L__BB136_158:
	add.s32 	%r1199, %r1199, %r14;
	setp.lt.s32 	%p71, %r1199, %r13;
	@%p71 bra 	$L__BB136_91;
$L__BB136_159:
	setp.gt.u32 	%p176, %r1236, 63;
	bar.sync 	0;
	@%p176 bra 	$L__BB136_166;
	ld.param.u32 	%r1069, [_Z9cuda_gemmIiLi256ELi1ELi1ELi256ELi128ELi128ELi32ELi0ELi0EEviiiPT_S1_S1_ii_param_1];
	div.s32 	%r385, %r417, %r419;
	mad.lo.s32 	%r386, %r19, %r1069, %r27;
	add.s32 	%r1019, %r1236, %r17;
	max.u32 	%r1020, %r1019, 64;
	setp.lt.u32 	%p177, %r1019, 64;
	selp.u32 	%r1021, 1, 0, %p177;
	add.s32 	%r1022, %r1019, %r1021;
	sub.s32 	%r1023, %r1020, %r1022;
	div.u32 	%r1024, %r1023, %r17;
	add.s32 	%r387, %r1024, %r1021;
	and.b32  	%r1025, %r387, 3;
	setp.eq.s32 	%p178, %r1025, 3;
	@%p178 bra 	$L__BB136_163;
	shl.b32 	%r1026, %r1236, 2;
	mov.u32 	%r1027, _ZZ9cuda_gemmIiLi256ELi1ELi1ELi256ELi128ELi128ELi32ELi0ELi0EEviiiPT_S1_S1_iiE3Csh;
	add.s32 	%r1234, %r1027, %r1026;
	shl.b32 	%r389, %r17, 2;
	add.s32 	%r1028, %r387, 1;
	and.b32  	%r1029, %r1028, 3;
	neg.s32 	%r1233, %r1029;
$L__BB136_162:
	.pragma "nounroll";
	div.s32 	%r1030, %r1236, %r13;
	mul.lo.s32 	%r1031, %r1030, %r13;
	sub.s32 	%r1032, %r1236, %r1031;
	mad.lo.s32 	%r1033, %r385, %r1030, %r386;
	add.s32 	%r1034, %r1033, %r1032;
	ld.shared.u32 	%r1035, [%r1234];
	mul.wide.s32 	%rd17, %r1034, 4;
	add.s64 	%rd18, %rd2, %rd17;
	st.global.u32 	[%rd18], %r1035;
	add.s32 	%r1236, %r1236, %r17;
	add.s32 	%r1234, %r1234, %r389;
	add.s32 	%r1233, %r1233, 1;
	setp.ne.s32 	%p179, %r1233, 0;
	@%p179 bra 	$L__BB136_162;
$L__BB136_163:
	setp.lt.u32 	%p180, %r387, 3;
	@%p180 bra 	$L__BB136_166;
	shl.b32 	%r1036, %r17, 1;
	add.s32 	%r1240, %r1236, %r1036;
	shl.b32 	%r399, %r17, 2;
	mad.lo.s32 	%r1239, %r17, 3, %r1236;
	add.s32 	%r1238, %r17, %r1236;
	shl.b32 	%r1037, %r1236, 2;
	mov.u32 	%r1038, _ZZ9cuda_gemmIiLi256ELi1ELi1ELi256ELi128ELi128ELi32ELi0ELi0EEviiiPT_S1_S1_iiE3Csh;
	add.s32 	%r1237, %r1038, %r1037;
	shl.b32 	%r403, %r17, 4;
	shl.b32 	%r404, %r17, 3;
	mul.lo.s32 	%r405, %r17, 12;
$L__BB136_165:
	div.s32 	%r1039, %r1236, %r13;
	mul.lo.s32 	%r1040, %r1039, %r13;
	sub.s32 	%r1041, %r1236, %r1040;
	mad.lo.s32 	%r1042, %r385, %r1039, %r386;
	add.s32 	%r1043, %r1042, %r1041;
	ld.shared.u32 	%r1044, [%r1237];
	mul.wide.s32 	%rd19, %r1043, 4;
	add.s64 	%rd20, %rd2, %rd19;
	st.global.u32 	[%rd20], %r1044;
	add.s32 	%r1045, %r1236, %r17;
	div.s32 	%r1046, %r1238, %r13;
	mul.lo.s32 	%r1047, %r1046, %r13;
	sub.s32 	%r1048, %r1238, %r1047;
	mad.lo.s32 	%r1049, %r385, %r1046, %r386;
	add.s32 	%r1050, %r1049, %r1048;
	add.s32 	%r1051, %r1237, %r399;
	ld.shared.u32 	%r1052, [%r1051];
	mul.wide.s32 	%rd21, %r1050, 4;
	add.s64 	%rd22, %rd2, %rd21;
	st.global.u32 	[%rd22], %r1052;
	add.s32 	%r1053, %r1045, %r17;
	div.s32 	%r1054, %r1240, %r13;
	mul.lo.s32 	%r1055, %r1054, %r13;
	sub.s32 	%r1056, %r1240, %r1055;
	mad.lo.s32 	%r1057, %r385, %r1054, %r386;
	add.s32 	%r1058, %r1057, %r1056;
	add.s32 	%r1059, %r1237, %r404;
	ld.shared.u32 	%r1060, [%r1059];
	mul.wide.s32 	%rd23, %r1058, 4;
	add.s64 	%rd24, %rd2, %rd23;
	st.global.u32 	[%rd24], %r1060;
	add.s32 	%r1061, %r1053, %r17;
	div.s32 	%r1062, %r1239, %r13;
	mul.lo.s32 	%r1063, %r1062, %r13;
	sub.s32 	%r1064, %r1239, %r1063;
	mad.lo.s32 	%r1065, %r385, %r1062, %r386;
	add.s32 	%r1066, %r1065, %r1064;
	add.s32 	%r1067, %r1237, %r405;
	ld.shared.u32 	%r1068, [%r1067];
	mul.wide.s32 	%rd25, %r1066, 4;
	add.s64 	%rd26, %rd2, %rd25;
	st.global.u32 	[%rd26], %r1068;
	add.s32 	%r1236, %r1061, %r17;
	add.s32 	%r1240, %r1240, %r399;
	add.s32 	%r1239, %r1239, %r399;
	add.s32 	%r1238, %r1238, %r399;
	add.s32 	%r1237, %r1237, %r403;
	setp.lt.u32 	%p181, %r1236, 64;
	@%p181 bra 	$L__BB136_165;
$L__BB136_166:
	ret;
$L__BB136_167:
	add.s32 	%r663, %r22, 1;
	setp.lt.u32 	%p72, %r663, %r25;
	selp.b32 	%r664, 0, %r25, %p72;
	sub.s32 	%r189, %r26, %r664;
	add.s32 	%r665, %r22, 2;
	setp.lt.u32 	%p73, %r665, %r25;
	selp.b32 	%r666, 0, %r25, %p73;
	sub.s32 	%r190, %r26, %r666;
	add.s32 	%r667, %r22, 3;
	setp.lt.u32 	%p74, %r667, %r25;
	selp.b32 	%r668, 0, %r25, %p74;
	sub.s32 	%r191, %r26, %r668;
	add.s32 	%r669, %r22, 4;
	setp.lt.u32 	%p75, %r669, %r25;
	selp.b32 	%r670, 0, %r25, %p75;
	sub.s32 	%r192, %r26, %r670;
	add.s32 	%r671, %r22, 5;
	setp.lt.u32 	%p76, %r671, %r25;
	selp.b32 	%r672, 0, %r25, %p76;
	sub.s32 	%r193, %r26, %r672;
	add.s32 	%r673, %r22, 6;
	setp.lt.u32 	%p77, %r673, %r25;
	selp.b32 	%r674, 0, %r25, %p77;
	sub.s32 	%r194, %r26, %r674;
	add.s32 	%r675, %r22, 7;
	setp.lt.u32 	%p78, %r675, %r25;
	selp.b32 	%r676, 0, %r25, %p78;
	sub.s32 	%r195, %r26, %r676;
	add.s32 	%r677, %r22, 8;
	setp.lt.u32 	%p79, %r677, %r25;
	selp.b32 	%r678, 0, %r25, %p79;
	sub.s32 	%r196, %r26, %r678;
	add.s32 	%r679, %r22, 9;
	setp.lt.u32 	%p80, %r679, %r25;
	selp.b32 	%r680, 0, %r25, %p80;
	sub.s32 	%r197, %r26, %r680;
	add.s32 	%r681, %r22, 10;
	setp.lt.u32 	%p81, %r681, %r25;
	selp.b32 	%r682, 0, %r25, %p81;
	sub.s32 	%r198, %r26, %r682;
	add.s32 	%r683, %r22, 11;
	setp.lt.u32 	%p82, %r683, %r25;
	selp.b32 	%r684, 0, %r25, %p82;
	sub.s32 	%r199, %r26, %r684;
	add.s32 	%r685, %r22, 12;
	setp.lt.u32 	%p83, %r685, %r25;
	selp.b32 	%r686, 0, %r25, %p83;
	sub.s32 	%r200, %r26, %r686;
	add.s32 	%r687, %r22, 13;
	setp.lt.u32 	%p84, %r687, %r25;
	selp.b32 	%r688, 0, %r25, %p84;
	sub.s32 	%r201, %r26, %r688;
	add.s32 	%r689, %r22, 14;
	setp.lt.u32 	%p85, %r689, %r25;
	selp.b32 	%r690, 0, %r25, %p85;
	sub.s32 	%r202, %r26, %r690;
	add.s32 	%r691, %r22, 15;
	setp.lt.u32 	%p86, %r691, %r25;
	selp.b32 	%r692, 0, %r25, %p86;
	sub.s32 	%r203, %r26, %r692;
	shl.b32 	%r693, %r4, 8;
	sub.s32 	%r204, 8223, %r693;
	mov.b32 	%r1147, 0;
	shl.b32 	%r793, %r189, 2;
	shl.b32 	%r796, %r190, 2;
	shl.b32 	%r799, %r191, 2;
	shl.b32 	%r802, %r192, 2;
	shl.b32 	%r805, %r193, 2;
	shl.b32 	%r808, %r194, 2;
	shl.b32 	%r811, %r195, 2;
	shl.b32 	%r814, %r196, 2;
	shl.b32 	%r817, %r197, 2;
	shl.b32 	%r820, %r198, 2;
	shl.b32 	%r823, %r199, 2;
	shl.b32 	%r826, %r200, 2;
	shl.b32 	%r829, %r201, 2;
	shl.b32 	%r832, %r202, 2;
	shl.b32 	%r835, %r203, 2;
$L__BB136_168:
	setp.lt.s32 	%p87, %r419, 1;
	add.s32 	%r222, %r1147, %r15;
	mul.lo.s32 	%r223, %r222, %r419;
	add.s32 	%r224, %r223, %r23;
	@%p87 bra 	$L__BB136_170;
	add.s32 	%r694, %r26, %r223;
	shl.b32 	%r695, %r694, 2;
	mov.u32 	%r696, _ZZ9cuda_gemmIiLi256ELi1ELi1ELi256ELi128ELi128ELi32ELi0ELi0EEviiiPT_S1_S1_iiE3Ash;
	add.s32 	%r697, %r696, %r695;
	ld.shared.u32 	%r1148, [%r697];
$L__BB136_170:
	setp.lt.s32 	%p88, %r419, 2;
	@%p88 bra 	$L__BB136_172;
	add.s32 	%r698, %r15, 1;
	and.b32  	%r699, %r698, 15;
	add.s32 	%r700, %r224, %r699;
	shl.b32 	%r701, %r700, 2;
	mov.u32 	%r702, _ZZ9cuda_gemmIiLi256ELi1ELi1ELi256ELi128ELi128ELi32ELi0ELi0EEviiiPT_S1_S1_iiE3Ash;
	add.s32 	%r703, %r702, %r701;
	ld.shared.u32 	%r1149, [%r703];
$L__BB136_172:
	setp.lt.s32 	%p89, %r419, 3;
	@%p89 bra 	$L__BB136_174;
	add.s32 	%r704, %r15, 2;
	and.b32  	%r705, %r704, 15;
	add.s32 	%r706, %r224, %r705;
	shl.b32 	%r707, %r706, 2;
	mov.u32 	%r708, _ZZ9cuda_gemmIiLi256ELi1ELi1ELi256ELi128ELi128ELi32ELi0ELi0EEviiiPT_S1_S1_iiE3Ash;
	add.s32 	%r709, %r708, %r707;
	ld.shared.u32 	%r1150, [%r709];
$L__BB136_174:
	setp.lt.s32 	%p90, %r419, 4;
	@%p90 bra 	$L__BB136_176;
	add.s32 	%r710, %r15, 3;
	and.b32  	%r711, %r710, 15;
	add.s32 	%r712, %r224, %r711;
	shl.b32 	%r713, %r712, 2;
	mov.u32 	%r714, _ZZ9cuda_gemmIiLi256ELi1ELi1ELi256ELi128ELi128ELi32ELi0ELi0EEviiiPT_S1_S1_iiE3Ash;
	add.s32 	%r715, %r714, %r713;
	ld.shared.u32 	%r1151, [%r715];
$L__BB136_176:
	setp.lt.s32 	%p91, %r419, 5;
	@%p91 bra 	$L__BB136_178;
	add.s32 	%r716, %r15, 4;
	and.b32  	%r717, %r716, 15;
	add.s32 	%r718, %r224, %r717;
	shl.b32 	%r719, %r718, 2;
	mov.u32 	%r720, _ZZ9cuda_gemmIiLi256ELi1ELi1ELi256ELi128ELi128ELi32ELi0ELi0EEviiiPT_S1_S1_iiE3Ash;
	add.s32 	%r721, %r720, %r719;
	ld.shared.u32 	%r1152, [%r721];
$L__BB136_178:
	setp.lt.s32 	%p92, %r419, 6;
	@%p92 bra 	$L__BB136_180;
	add.s32 	%r722, %r15, 5;
	and.b32  	%r723, %r722, 15;
	add.s32 	%r724, %r224, %r723;
	shl.b32 	%r725, %r724, 2;
	mov.u32 	%r726, _ZZ9cuda_gemmIiLi256ELi1ELi1ELi256ELi128ELi128ELi32ELi0ELi0EEviiiPT_S1_S1_iiE3Ash;
	add.s32 	%r727, %r726, %r725;
	ld.shared.u32 	%r1153, [%r727];
$L__BB136_180:
	setp.lt.s32 	%p93, %r419, 7;
	@%p93 bra 	$L__BB136_182;
	add.s32 	%r728, %r15, 6;
	and.b32  	%r729, %r728, 15;
	add.s32 	%r730, %r224, %r729;
	shl.b32 	%r731, %r730, 2;
	mov.u32 	%r732, _ZZ9cuda_gemmIiLi256ELi1ELi1ELi256ELi128ELi128ELi32ELi0ELi0EEviiiPT_S1_S1_iiE3Ash;
	add.s32 	%r733, %r732, %r731;
	ld.shared.u32 	%r1154, [%r733];
$L__BB136_182:
	setp.lt.s32 	%p94, %r419, 8;
	@%p94 bra 	$L__BB136_184;
	add.s32 	%r734, %r15, 7;
	and.b32  	%r735, %r734, 15;
	add.s32 	%r736, %r224, %r735;
	shl.b32 	%r737, %r736, 2;
	mov.u32 	%r738, _ZZ9cuda_gemmIiLi256ELi1ELi1ELi256ELi128ELi128ELi32ELi0ELi0EEviiiPT_S1_S1_iiE3Ash;
	add.s32 	%r739, %r738, %r737;
	ld.shared.u32 	%r1155, [%r739];
$L__BB136_184:
	setp.lt.s32 	%p95, %r419, 9;
	@%p95 bra 	$L__BB136_186;
	and.b32  	%r740, %r15, 15;
	xor.b32  	%r741, %r740, 8;
	add.s32 	%r742, %r224, %r741;
	shl.b32 	%r743, %r742, 2;
	mov.u32 	%r744, _ZZ9cuda_gemmIiLi256ELi1ELi1ELi256ELi128ELi128ELi32ELi0ELi0EEviiiPT_S1_S1_iiE3Ash;
	add.s32 	%r745, %r744, %r743;
	ld.shared.u32 	%r1156, [%r745];
$L__BB136_186:
	setp.lt.s32 	%p96, %r419, 10;
	@%p96 bra 	$L__BB136_188;
	add.s32 	%r746, %r15, 9;
	and.b32  	%r747, %r746, 15;
	add.s32 	%r748, %r224, %r747;
	shl.b32 	%r749, %r748, 2;
	mov.u32 	%r750, _ZZ9cuda_gemmIiLi256ELi1ELi1ELi256ELi128ELi128ELi32ELi0ELi0EEviiiPT_S1_S1_iiE3Ash;
	add.s32 	%r751, %r750, %r749;
	ld.shared.u32 	%r1157, [%r751];
$L__BB136_188:
	setp.lt.s32 	%p97, %r419, 11;
	@%p97 bra 	$L__BB136_190;
	add.s32 	%r752, %r15, 10;
	and.b32  	%r753, %r752, 15;
	add.s32 	%r754, %r224, %r753;
	shl.b32 	%r755, %r754, 2;
	mov.u32 	%r756, _ZZ9cuda_gemmIiLi256ELi1ELi1ELi256ELi128ELi128ELi32ELi0ELi0EEviiiPT_S1_S1_iiE3Ash;
	add.s32 	%r757, %r756, %r755;
	ld.shared.u32 	%r1158, [%r757];
$L__BB136_190:
	setp.lt.s32 	%p98, %r419, 12;
	@%p98 bra 	$L__BB136_192;
	add.s32 	%r758, %r15, 11;
	and.b32  	%r759, %r758, 15;
	add.s32 	%r760, %r224, %r759;
	shl.b32 	%r761, %r760, 2;
	mov.u32 	%r762, _ZZ9cuda_gemmIiLi256ELi1ELi1ELi256ELi128ELi128ELi32ELi0ELi0EEviiiPT_S1_S1_iiE3Ash;
	add.s32 	%r763, %r762, %r761;
	ld.shared.u32 	%r1159, [%r763];
$L__BB136_192:
	setp.lt.s32 	%p99, %r419, 13;
	@%p99 bra 	$L__BB136_194;
	add.s32 	%r764, %r15, 12;
	and.b32  	%r765, %r764, 15;
	add.s32 	%r766, %r224, %r765;
	shl.b32 	%r767, %r766, 2;
	mov.u32 	%r768, _ZZ9cuda_gemmIiLi256ELi1ELi1ELi256ELi128ELi128ELi32ELi0ELi0EEviiiPT_S1_S1_iiE3Ash;
	add.s32 	%r769, %r768, %r767;
	ld.shared.u32 	%r1160, [%r769];
$L__BB136_194:
	setp.lt.s32 	%p100, %r419, 14;
	@%p100 bra 	$L__BB136_196;
	add.s32 	%r770, %r15, 13;
	and.b32  	%r771, %r770, 15;
	add.s32 	%r772, %r224, %r771;
	shl.b32 	%r773, %r772, 2;
	mov.u32 	%r774, _ZZ9cuda_gemmIiLi256ELi1ELi1ELi256ELi128ELi128ELi32ELi0ELi0EEviiiPT_S1_S1_iiE3Ash;
	add.s32 	%r775, %r774, %r773;
	ld.shared.u32 	%r1161, [%r775];
$L__BB136_196:
	setp.lt.s32 	%p101, %r419, 15;
	@%p101 bra 	$L__BB136_198;
	add.s32 	%r776, %r15, 14;
	and.b32  	%r777, %r776, 15;
	add.s32 	%r778, %r224, %r777;
	shl.b32 	%r779, %r778, 2;
	mov.u32 	%r780, _ZZ9cuda_gemmIiLi256ELi1ELi1ELi256ELi128ELi128ELi32ELi0ELi0EEviiiPT_S1_S1_iiE3Ash;
	add.s32 	%r781, %r780, %r779;
	ld.shared.u32 	%r1162, [%r781];
$L__BB136_198:
	setp.lt.s32 	%p102, %r419, 16;
	@%p102 bra 	$L__BB136_200;
	add.s32 	%r782, %r15, -1;
	and.b32  	%r783, %r782, 15;
	add.s32 	%r784, %r224, %r783;
	shl.b32 	%r785, %r784, 2;
	mov.u32 	%r786, _ZZ9cuda_gemmIiLi256ELi1ELi1ELi256ELi128ELi128ELi32ELi0ELi0EEviiiPT_S1_S1_iiE3Ash;
	add.s32 	%r787, %r786, %r785;
	ld.shared.u32 	%r1163, [%r787];
$L__BB136_200:
	setp.ge.s32 	%p103, %r16, %r24;
	mov.u32 	%r1164, %r16;
	@%p103 bra 	$L__BB136_201;
	bra.uni 	$L__BB136_202;
$L__BB136_201:
	add.s32 	%r1147, %r1147, %r14;
	setp.lt.s32 	%p124, %r1147, %r13;
	@%p124 bra 	$L__BB136_168;
	bra.uni 	$L__BB136_159;
$L__BB136_202:
	mov.u32 	%r789, _ZZ9cuda_gemmIiLi256ELi1ELi1ELi256ELi128ELi128ELi32ELi0ELi0EEviiiPT_S1_S1_iiE11kron_fac_sh;
	mad.lo.s32 	%r259, %r1164, 516, %r789;
	mov.b32 	%r1166, 0;
	@%p87 bra 	$L__BB136_204;
	shl.b32 	%r790, %r26, 2;
	add.s32 	%r791, %r259, %r790;
	ld.shared.u32 	%r792, [%r791];
	mul.lo.s32 	%r1166, %r792, %r1148;
$L__BB136_204:
	@%p88 bra 	$L__BB136_206;
	add.s32 	%r794, %r259, %r793;
	ld.shared.u32 	%r795, [%r794+4];
	mad.lo.s32 	%r1166, %r795, %r1149, %r1166;
$L__BB136_206:
	@%p89 bra 	$L__BB136_208;
	add.s32 	%r797, %r259, %r796;
	ld.shared.u32 	%r798, [%r797+8];
	mad.lo.s32 	%r1166, %r798, %r1150, %r1166;
$L__BB136_208:
	@%p90 bra 	$L__BB136_210;
	add.s32 	%r800, %r259, %r799;
	ld.shared.u32 	%r801, [%r800+12];
	mad.lo.s32 	%r1166, %r801, %r1151, %r1166;
$L__BB136_210:
	@%p91 bra 	$L__BB136_212;
	add.s32 	%r803, %r259, %r802;
	ld.shared.u32 	%r804, [%r803+16];
	mad.lo.s32 	%r1166, %r804, %r1152, %r1166;
$L__BB136_212:
	setp.lt.s32 	%p109, %r419, 6;
	@%p109 bra 	$L__BB136_214;
	add.s32 	%r806, %r259, %r805;
	ld.shared.u32 	%r807, [%r806+20];
	mad.lo.s32 	%r1166, %r807, %r1153, %r1166;
$L__BB136_214:
	setp.lt.s32 	%p110, %r419, 7;
	@%p110 bra 	$L__BB136_216;
	add.s32 	%r809, %r259, %r808;
	ld.shared.u32 	%r810, [%r809+24];
	mad.lo.s32 	%r1166, %r810, %r1154, %r1166;
$L__BB136_216:
	setp.lt.s32 	%p111, %r419, 8;
	@%p111 bra 	$L__BB136_218;
	add.s32 	%r812, %r259, %r811;
	ld.shared.u32 	%r813, [%r812+28];
	mad.lo.s32 	%r1166, %r813, %r1155, %r1166;
$L__BB136_218:
	setp.lt.s32 	%p112, %r419, 9;
	@%p112 bra 	$L__BB136_220;
	add.s32 	%r815, %r259, %r814;
	ld.shared.u32 	%r816, [%r815+32];
	mad.lo.s32 	%r1166, %r816, %r1156, %r1166;
$L__BB136_220:
	setp.lt.s32 	%p113, %r419, 10;
	@%p113 bra 	$L__BB136_222;
	add.s32 	%r818, %r259, %r817;
	ld.shared.u32 	%r819, [%r818+36];
	mad.lo.s32 	%r1166, %r819, %r1157, %r1166;
$L__BB136_222:
	setp.lt.s32 	%p114, %r419, 11;
	@%p114 bra 	$L__BB136_224;
	add.s32 	%r821, %r259, %r820;
	ld.shared.u32 	%r822, [%r821+40];
	mad.lo.s32 	%r1166, %r822, %r1158, %r1166;
$L__BB136_224:
	setp.lt.s32 	%p115, %r419, 12;
	@%p115 bra 	$L__BB136_226;
	add.s32 	%r824, %r259, %r823;
	ld.shared.u32 	%r825, [%r824+44];
	mad.lo.s32 	%r1166, %r825, %r1159, %r1166;
$L__BB136_226:
	setp.lt.s32 	%p116, %r419, 13;
	@%p116 bra 	$L__BB136_228;
	add.s32 	%r827, %r259, %r826;
	ld.shared.u32 	%r828, [%r827+48];
	mad.lo.s32 	%r1166, %r828, %r1160, %r1166;
$L__BB136_228:
	setp.lt.s32 	%p117, %r419, 14;
	@%p117 bra 	$L__BB136_230;
	add.s32 	%r830, %r259, %r829;
	ld.shared.u32 	%r831, [%r830+52];
	mad.lo.s32 	%r1166, %r831, %r1161, %r1166;
$L__BB136_230:
	setp.lt.s32 	%p118, %r419, 15;
	@%p118 bra 	$L__BB136_232;
	add.s32 	%r833, %r259, %r832;
	ld.shared.u32 	%r834, [%r833+56];
	mad.lo.s32 	%r1166, %r834, %r1162, %r1166;
$L__BB136_232:
	setp.lt.s32 	%p119, %r419, 16;
	@%p119 bra 	$L__BB136_234;
	add.s32 	%r836, %r259, %r835;
	ld.shared.u32 	%r837, [%r836+60];
	mad.lo.s32 	%r1166, %r837, %r1163, %r1166;
$L__BB136_234:
	mov.u32 	%r1180, %r3;
$L__BB136_235:
	shr.u32 	%r293, %r1180, 1;
	shfl.sync.down.b32	%r838|%p120, %r1166, %r293, %r204, -1;
	add.s32 	%r1166, %r838, %r1166;
	setp.gt.u32 	%p121, %r1180, 3;
	mov.u32 	%r1180, %r293;
	@%p121 bra 	$L__BB136_235;
	rem.u32 	%r839, %r2, %r4;
	setp.eq.s32 	%p122, %r839, 0;
	@%p122 bra 	$L__BB136_237;
	bra.uni 	$L__BB136_238;
$L__BB136_237:
	mad.lo.s32 	%r840, %r1164, %r13, %r222;
	shl.b32 	%r841, %r840, 2;
	mov.u32 	%r842, _ZZ9cuda_gemmIiLi256ELi1ELi1ELi256ELi128ELi128ELi32ELi0ELi0EEviiiPT_S1_S1_iiE3Csh;
	add.s32 	%r843, %r842, %r841;
	st.shared.u32 	[%r843], %r1166;
$L__BB136_238:
	add.s32 	%r1164, %r1164, %r18;
	setp.lt.s32 	%p123, %r1164, %r24;
	@%p123 bra 	$L__BB136_202;
	bra.uni 	$L__BB136_201;
$L__BB136_239:
	add.s32 	%r453, %r28, %r1074;
	mul.wide.s32 	%rd9, %r453, 4;
	add.s64 	%rd10, %rd1, %rd9;
	ld.global.u32 	%r454, [%rd10];
	shl.b32 	%r455, %r1074, 2;
	mov.u32 	%r456, _ZZ9cuda_gemmIiLi256ELi1ELi1ELi256ELi128ELi128ELi32ELi0ELi0EEviiiPT_S1_S1_iiE3Ash;
	add.s32 	%r457, %r456, %r455;
	st.shared.u32 	[%r457], %r454;
	shl.b32 	%r458, %r17, 2;
	cvt.u64.u32 	%rd11, %r458;
	add.s64 	%rd12, %rd10, %rd11;
	ld.global.u32 	%r459, [%rd12];
	add.s32 	%r460, %r457, %r458;
	st.shared.u32 	[%r460], %r459;
	add.s64 	%rd13, %rd12, %rd11;
	ld.global.u32 	%r461, [%rd13];
	add.s32 	%r462, %r460, %r458;
	st.shared.u32 	[%r462], %r461;
	add.s64 	%rd14, %rd13, %rd11;
	ld.global.u32 	%r463, [%rd14];
	add.s32 	%r464, %r462, %r458;
	st.shared.u32 	[%r464], %r463;
	add.s32 	%r1074, %r458, %r1074;
	setp.lt.u32 	%p9, %r1074, 256;
	@%p9 bra 	$L__BB136_239;
	bra.uni 	$L__BB136_10;

}
	// .globl	_Z9cuda_gemmIiLi256ELi1ELi1ELi256ELi128ELi128ELi32ELi0ELi1EEviiiPT_S1_S1_ii
.visible .entry _Z9cuda_gemmIiLi256ELi1ELi1ELi256ELi128ELi128ELi32ELi0ELi1EEviiiPT_S1_S1_ii(
	.param .u32 _Z9cuda_gemmIiLi256ELi1ELi1ELi256ELi128ELi128ELi32ELi0ELi1EEviiiPT_S1_S1_ii_param_0,
	.param .u32 _Z9cuda_gemmIiLi256ELi1ELi1ELi256ELi128ELi128ELi32ELi0ELi1EEviiiPT_S1_S1_ii_param_1,
	.param .u32 _Z9cuda_gemmIiLi256ELi1ELi1ELi256ELi128ELi128ELi32ELi0ELi1EEviiiPT_S1_S1_ii_param_2,
	.param .u64 .ptr .align 1 _Z9cuda_gemmIiLi256ELi1ELi1ELi256ELi128ELi128ELi32ELi0ELi1EEviiiPT_S1_S1_ii_param_3,
	.param .u64 .ptr .align 1 _Z9cuda_gemmIiLi256ELi1ELi1ELi256ELi128ELi128ELi32ELi0ELi1EEviiiPT_S1_S1_ii_param_4,
	.param .u64 .ptr .align 1 _Z9cuda_gemmIiLi256ELi1ELi1ELi256ELi128ELi128ELi32ELi0ELi1EEviiiPT_S1_S1_ii_param_5,
	.param .u32 _Z9cuda_gemmIiLi256ELi1ELi1ELi256ELi128ELi128ELi32ELi0ELi1EEviiiPT_S1_S1_ii_param_6,
	.param .u32 _Z9cuda_gemmIiLi256ELi1ELi1ELi256ELi128ELi128ELi32ELi0ELi1EEviiiPT_S1_S1_ii_param_7
)
.maxntid 256
{
	.reg .pred 	%p<30>;
	.reg .b16 	%rs<8>;
	.reg .b32 	%r<346>;
	.reg .b64 	%rd<38>;
	// demoted variable
	.shared .align 128 .b8 _ZZ9cuda_gemmIiLi256ELi1ELi1ELi256ELi128ELi128ELi32ELi0ELi1EEviiiPT_S1_S1_iiE11kron_fac_sh[16512];
	// demoted variable
	.shared .align 128 .b8 _ZZ9cuda_gemmIiLi256ELi1ELi1ELi256ELi128ELi128ELi32ELi0ELi1EEviiiPT_S1_S1_iiE3Ash[1024];
	// demoted variable
	.shared .align 128 .b8 _ZZ9cuda_gemmIiLi256ELi1ELi1ELi256ELi128ELi128ELi32ELi0ELi1EEviiiPT_S1_S1_iiE3Csh[256];
	ld.param.u32 	%r124, [_Z9cuda_gemmIiLi256ELi1ELi1ELi256ELi128ELi128ELi32ELi0ELi1EEviiiPT_S1_S1_ii_param_1];
	ld.param.u32 	%r125, [_Z9cuda_gemmIiLi256ELi1ELi1ELi256ELi128ELi128ELi32ELi0ELi1EEviiiPT_S1_S1_ii_param_2];
	ld.param.u64 	%rd5, [_Z9cuda_gemmIiLi256ELi1ELi1ELi256ELi128ELi128ELi32ELi0ELi1EEviiiPT_S1_S1_ii_param_3];
	ld.param.u64 	%rd6, [_Z9cuda_gemmIiLi256ELi1ELi1ELi256ELi128ELi128ELi32ELi0ELi1EEviiiPT_S1_S1_ii_param_4];
	ld.param.u64 	%rd7, [_Z9cuda_gemmIiLi256ELi1ELi1ELi256ELi128ELi128ELi32ELi0ELi1EEviiiPT_S1_S1_ii_param_5];
	cvta.to.global.u64 	%rd1, %rd5;
	cvta.to.global.u64 	%rd2, %rd6;
	cvta.to.global.u64 	%rd3, %rd7;
	mov.u32 	%r340, %tid.x;
	and.b32  	%r126, %r125, -256;
	setp.eq.s32 	%p1, %r126, 16384;
	@%p1 bra 	$L__BB137_3;
	setp.ne.s32 	%p2, %r126, 8192;
	@%p2 bra 	$L__BB137_4;
	mov.u32 	%r128, %ctaid.x;
	shr.u32 	%r319, %r128, 5;
	and.b32  	%r318, %r128, 31;
	bra.uni 	$L__BB137_5;
$L__BB137_3:
	mov.u32 	%r127, %ctaid.x;
	shr.u32 	%r319, %r127, 6;
	and.b32  	%r318, %r127, 63;
	bra.uni 	$L__BB137_5;
$L__BB137_4:
	mov.u32 	%r129, %ctaid.x;
	shr.s32 	%r130, %r125, 31;
	shr.u32 	%r131, %r130, 24;
	add.s32 	%r132, %r125, %r131;
	shr.s32 	%r133, %r132, 8;
	div.u32 	%r319, %r129, %r133;
	mul.lo.s32 	%r134, %r319, %r133;
	sub.s32 	%r318, %r129, %r134;
$L__BB137_5:
	shr.u32 	%r135, %r340, 3;
	and.b32  	%r10, %r135, 1;
	mov.u32 	%r11, %ntid.x;
	mov.u32 	%r12, %ctaid.y;
	mov.u32 	%r136, %nctaid.y;
	setp.ge.u32 	%p3, %r12, %r136;
	@%p3 bra 	$L__BB137_35;
	shl.b32 	%r137, %r319, 5;
	and.b32  	%r13, %r340, 31;
	or.b32  	%r14, %r137, %r13;
	shr.u32 	%r15, %r11, 5;
	shr.s32 	%r138, %r125, 31;
	shr.u32 	%r139, %r138, 30;
	add.s32 	%r140, %r125, %r139;
	shr.s32 	%r141, %r140, 2;
	shl.b32 	%r142, %r318, 1;
	shr.u32 	%r143, %r138, 25;
	add.s32 	%r144, %r125, %r143;
	shr.s32 	%r16, %r144, 7;
	mad.lo.s32 	%r17, %r319, %r141, %r142;
	shl.b32 	%r18, %r318, 8;
	mul.lo.s32 	%r19, %r12, %r125;
	add.s32 	%r20, %r340, %r11;
	max.u32 	%r145, %r20, 256;
	setp.lt.u32 	%p4, %r20, 256;
	selp.u32 	%r146, 1, 0, %p4;
	add.s32 	%r147, %r20, %r146;
	sub.s32 	%r148, %r145, %r147;
	div.u32 	%r149, %r148, %r11;
	add.s32 	%r21, %r149, %r146;
	and.b32  	%r150, %r21, 3;
	setp.eq.s32 	%p5, %r150, 3;
	mov.u32 	%r329, %r340;
	@%p5 bra 	$L__BB137_9;
	add.s32 	%r151, %r21, 1;
	and.b32  	%r152, %r151, 3;
	shl.b32 	%r153, %r340, 2;
	mov.u32 	%r154, _ZZ9cuda_gemmIiLi256ELi1ELi1ELi256ELi128ELi128ELi32ELi0ELi1EEviiiPT_S1_S1_iiE3Ash;
	add.s32 	%r322, %r154, %r153;
	shl.b32 	%r23, %r11, 2;
	add.s32 	%r155, %r340, %r19;
	add.s32 	%r321, %r155, %r18;
	neg.s32 	%r320, %r152;
	mad.lo.s32 	%r329, %r11, %r152, %r340;
$L__BB137_8:
	.pragma "nounroll";
	mul.wide.s32 	%rd8, %r321, 4;
	add.s64 	%rd9, %rd1, %rd8;
	ld.global.u32 	%r156, [%rd9];
	st.shared.u32 	[%r322], %r156;
	add.s32 	%r322, %r322, %r23;
	add.s32 	%r321, %r321, %r11;
	add.s32 	%r320, %r320, 1;
	setp.ne.s32 	%p6, %r320, 0;
	@%p6 bra 	$L__BB137_8;
$L__BB137_9:
	setp.lt.u32 	%p7, %r21, 3;
	@%p7 bra 	$L__BB137_12;
	shl.b32 	%r157, %r329, 2;
	mov.u32 	%r158, _ZZ9cuda_gemmIiLi256ELi1ELi1ELi256ELi128ELi128ELi32ELi0ELi1EEviiiPT_S1_S1_iiE3Ash;
	add.s32 	%r328, %r158, %r157;
	add.s32 	%r159, %r329, %r19;
	add.s32 	%r327, %r159, %r18;
	mul.wide.u32 	%rd10, %r11, 12;
	add.s64 	%rd4, %rd1, %rd10;
	mul.wide.u32 	%rd12, %r11, 4;
	mul.wide.u32 	%rd15, %r11, 8;
$L__BB137_11:
	mul.wide.s32 	%rd11, %r327, 4;
	add.s64 	%rd13, %rd1, %rd11;
	add.s64 	%rd14, %rd13, %rd12;
	add.s64 	%rd16, %rd13, %rd15;
	add.s64 	%rd17, %rd4, %rd11;
	ld.global.u32 	%r160, [%rd13];
	st.shared.u32 	[%r328], %r160;
	ld.global.u32 	%r161, [%rd14];
	shl.b32 	%r162, %r11, 2;
	add.s32 	%r163, %r328, %r162;
	st.shared.u32 	[%r163], %r161;
	ld.global.u32 	%r164, [%rd16];
	shl.b32 	%r165, %r11, 3;
	add.s32 	%r166, %r328, %r165;
	st.shared.u32 	[%r166], %r164;
	ld.global.u32 	%r167, [%rd17];
	mad.lo.s32 	%r168, %r11, 12, %r328;
	st.shared.u32 	[%r168], %r167;
	add.s32 	%r329, %r329, %r162;
	shl.b32 	%r169, %r11, 4;
	add.s32 	%r328, %r328, %r169;
	add.s32 	%r327, %r327, %r162;
	setp.lt.u32 	%p8, %r329, 256;
	@%p8 bra 	$L__BB137_11;
$L__BB137_12:
	setp.gt.u32 	%p9, %r340, 63;
	@%p9 bra 	$L__BB137_19;
	max.u32 	%r170, %r20, 64;
	setp.lt.u32 	%p10, %r20, 64;
	selp.u32 	%r171, 1, 0, %p10;
	add.s32 	%r172, %r20, %r171;
	sub.s32 	%r173, %r170, %r172;
	div.u32 	%r174, %r173, %r11;
	add.s32 	%r36, %r174, %r171;
	and.b32  	%r175, %r36, 3;
	setp.eq.s32 	%p11, %r175, 3;
	mov.u32 	%r331, %r340;
	@%p11 bra 	$L__BB137_16;
	add.s32 	%r176, %r36, 1;
	and.b32  	%r177, %r176, 3;
	shl.b32 	%r178, %r340, 2;
	mov.u32 	%r179, _ZZ9cuda_gemmIiLi256ELi1ELi1ELi256ELi128ELi128ELi32ELi0ELi1EEviiiPT_S1_S1_iiE3Csh;
	add.s32 	%r325, %r179, %r178;
	shl.b32 	%r38, %r11, 2;
	neg.s32 	%r324, %r177;
	mad.lo.s32 	%r331, %r11, %r177, %r340;
$L__BB137_15:
	.pragma "nounroll";
	mov.b32 	%r180, 0;
	st.shared.u32 	[%r325], %r180;
	add.s32 	%r325, %r325, %r38;
	add.s32 	%r324, %r324, 1;
	setp.ne.s32 	%p12, %r324, 0;
	@%p12 bra 	$L__BB137_15;
$L__BB137_16:
	setp.lt.u32 	%p13, %r36, 3;
	@%p13 bra 	$L__BB137_19;
	shl.b32 	%r46, %r11, 2;
	shl.b32 	%r181, %r331, 2;
	mov.u32 	%r182, _ZZ9cuda_gemmIiLi256ELi1ELi1ELi256ELi128ELi128ELi32ELi0ELi1EEviiiPT_S1_S1_iiE3Csh;
	add.s32 	%r330, %r182, %r181;
	shl.b32 	%r48, %r11, 4;
	shl.b32 	%r49, %r11, 3;
	mul.lo.s32 	%r50, %r11, 12;
$L__BB137_18:
	mov.b32 	%r183, 0;
	st.shared.u32 	[%r330], %r183;
	add.s32 	%r184, %r330, %r46;
	st.shared.u32 	[%r184], %r183;
	add.s32 	%r185, %r330, %r49;
	st.shared.u32 	[%r185], %r183;
	add.s32 	%r186, %r330, %r50;
	st.shared.u32 	[%r186], %r183;
	add.s32 	%r331, %r331, %r46;
	add.s32 	%r330, %r330, %r48;
	setp.lt.u32 	%p14, %r331, 64;
	@%p14 bra 	$L__BB137_18;
$L__BB137_19:
	mov.u32 	%r187, _ZZ9cuda_gemmIiLi256ELi1ELi1ELi256ELi128ELi128ELi32ELi0ELi1EEviiiPT_S1_S1_iiE11kron_fac_sh;
	mad.lo.s32 	%r61, %r13, 516, %r187;
	shr.u32 	%r334, %r340, 5;
	add.s32 	%r188, %r334, %r15;
	cvt.u16.u32 	%rs2, %r188;
	xor.b16  	%rs3, %rs2, 127;
	and.b16  	%rs4, %rs3, 255;
	cvt.u16.u32 	%rs5, %r15;
	and.b16  	%rs6, %rs5, 255;
	div.u16 	%rs7, %rs4, %rs6;
	and.b16  	%rs1, %rs7, 3;
	setp.eq.s16 	%p15, %rs1, 2;
	@%p15 bra 	$L__BB137_22;
	cvt.u32.u16 	%r63, %rs1;
	mov.b32 	%r333, 0;
$L__BB137_21:
	.pragma "nounroll";
	shl.b32 	%r190, %r334, 7;
	add.s32 	%r191, %r190, %r14;
	mul.wide.s32 	%rd18, %r191, 4;
	add.s64 	%rd19, %rd2, %rd18;
	ld.global.u32 	%r192, [%rd19];
	shl.b32 	%r193, %r334, 2;
	add.s32 	%r194, %r61, %r193;
	st.shared.u32 	[%r194], %r192;
	add.s32 	%r334, %r334, %r15;
	add.s32 	%r333, %r333, 1;
	xor.b32  	%r195, %r333, %r63;
	setp.ne.s32 	%p16, %r195, 2;
	@%p16 bra 	$L__BB137_21;
$L__BB137_22:
	shl.b32 	%r205, %r15, 2;
$L__BB137_23:
	shl.b32 	%r196, %r334, 7;
	add.s32 	%r197, %r196, %r14;
	mul.wide.s32 	%rd20, %r197, 4;
	add.s64 	%rd21, %rd2, %rd20;
	ld.global.u32 	%r198, [%rd21];
	shl.b32 	%r199, %r334, 2;
	add.s32 	%r200, %r61, %r199;
	st.shared.u32 	[%r200], %r198;
	add.s32 	%r201, %r334, %r15;
	shl.b32 	%r202, %r201, 7;
	add.s32 	%r203, %r202, %r14;
	mul.wide.s32 	%rd22, %r203, 4;
	add.s64 	%rd23, %rd2, %rd22;
	ld.global.u32 	%r204, [%rd23];
	add.s32 	%r206, %r200, %r205;
	st.shared.u32 	[%r206], %r204;
	add.s32 	%r207, %r201, %r15;
	shl.b32 	%r208, %r207, 7;
	add.s32 	%r209, %r208, %r14;
	mul.wide.s32 	%rd24, %r209, 4;
	add.s64 	%rd25, %rd2, %rd24;
	ld.global.u32 	%r210, [%rd25];
	add.s32 	%r211, %r206, %r205;
	st.shared.u32 	[%r211], %r210;
	add.s32 	%r212, %r207, %r15;
	shl.b32 	%r213, %r212, 7;
	add.s32 	%r214, %r213, %r14;
	mul.wide.s32 	%rd26, %r214, 4;
	add.s64 	%rd27, %rd2, %rd26;
	ld.global.u32 	%r215, [%rd27];
	add.s32 	%r216, %r211, %r205;
	st.shared.u32 	[%r216], %r215;
	add.s32 	%r334, %r205, %r334;
	setp.lt.u32 	%p17, %r334, 128;
	@%p17 bra 	$L__BB137_23;
	shl.b32 	%r217, %r10, 7;
	shl.b32 	%r218, %r340, 4;
	and.b32  	%r219, %r218, 112;
	or.b32  	%r220, %r217, %r219;
	bar.sync 	0;
	or.b32  	%r221, %r220, %r10;
	shl.b32 	%r222, %r221, 2;
	mov.u32 	%r223, _ZZ9cuda_gemmIiLi256ELi1ELi1ELi256ELi128ELi128ELi32ELi0ELi1EEviiiPT_S1_S1_iiE3Ash;
	add.s32 	%r224, %r223, %r222;
	ld.shared.u32 	%r71, [%r224];
	ld.shared.u32 	%r72, [%r224+4];
	ld.shared.u32 	%r73, [%r224+8];
	ld.shared.u32 	%r74, [%r224+12];
	ld.shared.u32 	%r75, [%r224+16];
	ld.shared.u32 	%r76, [%r224+20];
	ld.shared.u32 	%r77, [%r224+24];
	ld.shared.u32 	%r78, [%r224+28];
	ld.shared.u32 	%r79, [%r224+32];
	ld.shared.u32 	%r80, [%r224+36];
	ld.shared.u32 	%r81, [%r224+40];
	ld.shared.u32 	%r82, [%r224+44];
	ld.shared.u32 	%r83, [%r224+48];
	ld.shared.u32 	%r84, [%r224+52];
	ld.shared.u32 	%r85, [%r224+56];
	add.s32 	%r225, %r10, -1;
	and.b32  	%r226, %r225, 15;
	or.b32  	%r227, %r220, %r226;
	shl.b32 	%r228, %r227, 2;
	add.s32 	%r229, %r223, %r228;
	ld.shared.u32 	%r86, [%r229];
	shr.u32 	%r336, %r340, 4;
	mad.lo.s32 	%r88, %r10, -127, %r220;
	shl.b32 	%r233, %r88, 2;
$L__BB137_25:
	setp.eq.s32 	%p18, %r10, 0;
	and.b32  	%r230, %r340, 7;
	setp.ne.s32 	%p19, %r230, 0;
	mov.u32 	%r231, _ZZ9cuda_gemmIiLi256ELi1ELi1ELi256ELi128ELi128ELi32ELi0ELi1EEviiiPT_S1_S1_iiE11kron_fac_sh;
	mad.lo.s32 	%r232, %r336, 516, %r231;
	add.s32 	%r234, %r232, %r233;
	ld.shared.u32 	%r235, [%r234];
	mul.lo.s32 	%r236, %r235, %r71;
	ld.shared.u32 	%r237, [%r234+4];
	mad.lo.s32 	%r238, %r237, %r72, %r236;
	ld.shared.u32 	%r239, [%r234+8];
	mad.lo.s32 	%r240, %r239, %r73, %r238;
	ld.shared.u32 	%r241, [%r234+12];
	mad.lo.s32 	%r242, %r241, %r74, %r240;
	ld.shared.u32 	%r243, [%r234+16];
	mad.lo.s32 	%r244, %r243, %r75, %r242;
	ld.shared.u32 	%r245, [%r234+20];
	mad.lo.s32 	%r246, %r245, %r76, %r244;
	ld.shared.u32 	%r247, [%r234+24];
	mad.lo.s32 	%r248, %r247, %r77, %r246;
	ld.shared.u32 	%r249, [%r234+28];
	mad.lo.s32 	%r250, %r249, %r78, %r248;
	ld.shared.u32 	%r251, [%r234+32];
	mad.lo.s32 	%r252, %r251, %r79, %r250;
	ld.shared.u32 	%r253, [%r234+36];
	mad.lo.s32 	%r254, %r253, %r80, %r252;
	ld.shared.u32 	%r255, [%r234+40];
	mad.lo.s32 	%r256, %r255, %r81, %r254;
	ld.shared.u32 	%r257, [%r234+44];
	mad.lo.s32 	%r258, %r257, %r82, %r256;
	ld.shared.u32 	%r259, [%r234+48];
	mad.lo.s32 	%r260, %r259, %r83, %r258;
	ld.shared.u32 	%r261, [%r234+52];
	mad.lo.s32 	%r262, %r261, %r84, %r260;
	ld.shared.u32 	%r263, [%r234+56];
	mad.lo.s32 	%r264, %r263, %r85, %r262;
	selp.b32 	%r265, 0, -64, %p18;
	add.s32 	%r266, %r234, %r265;
	ld.shared.u32 	%r267, [%r266+60];
	mad.lo.s32 	%r268, %r267, %r86, %r264;
	shfl.sync.down.b32	%r269|%p20, %r268, 4, 6175, -1;
	add.s32 	%r270, %r269, %r268;
	shfl.sync.down.b32	%r271|%p21, %r270, 2, 6175, -1;
	add.s32 	%r272, %r271, %r270;
	shfl.sync.down.b32	%r273|%p22, %r272, 1, 6175, -1;
	add.s32 	%r90, %r273, %r272;
	@%p19 bra 	$L__BB137_27;
	shl.b32 	%r274, %r10, 2;
	shl.b32 	%r275, %r336, 3;
	or.b32  	%r276, %r275, %r274;
	mov.u32 	%r277, _ZZ9cuda_gemmIiLi256ELi1ELi1ELi256ELi128ELi128ELi32ELi0ELi1EEviiiPT_S1_S1_iiE3Csh;
	add.s32 	%r278, %r277, %r276;
	st.shared.u32 	[%r278], %r90;
$L__BB137_27:
	shr.u32 	%r279, %r11, 4;
	add.s32 	%r336, %r336, %r279;
	setp.lt.u32 	%p23, %r336, 32;
	@%p23 bra 	$L__BB137_25;
	setp.gt.u32 	%p24, %r340, 63;
	bar.sync 	0;
	@%p24 bra 	$L__BB137_35;
	mad.lo.s32 	%r92, %r12, %r124, %r17;
	max.u32 	%r280, %r20, 64;
	setp.lt.u32 	%p25, %r20, 64;
	selp.u32 	%r281, 1, 0, %p25;
	add.s32 	%r282, %r20, %r281;
	sub.s32 	%r283, %r280, %r282;
	div.u32 	%r284, %r283, %r11;
	add.s32 	%r93, %r284, %r281;
	and.b32  	%r285, %r93, 3;
	setp.eq.s32 	%p26, %r285, 3;
	@%p26 bra 	$L__BB137_32;
	shl.b32 	%r286, %r340, 2;
	mov.u32 	%r287, _ZZ9cuda_gemmIiLi256ELi1ELi1ELi256ELi128ELi128ELi32ELi0ELi1EEviiiPT_S1_S1_iiE3Csh;
	add.s32 	%r338, %r287, %r286;
	shl.b32 	%r95, %r11, 2;
	add.s32 	%r288, %r93, 1;
	and.b32  	%r289, %r288, 3;
	neg.s32 	%r337, %r289;
$L__BB137_31:
	.pragma "nounroll";
	shr.u32 	%r290, %r340, 1;
	and.b32  	%r291, %r340, 1;
	add.s32 	%r292, %r92, %r291;
	mad.lo.s32 	%r293, %r290, %r16, %r292;
	ld.shared.u32 	%r294, [%r338];
	mul.wide.s32 	%rd28, %r293, 4;
	add.s64 	%rd29, %rd3, %rd28;
	st.global.u32 	[%rd29], %r294;
	add.s32 	%r340, %r340, %r11;
	add.s32 	%r338, %r338, %r95;
	add.s32 	%r337, %r337, 1;
	setp.ne.s32 	%p27, %r337, 0;
	@%p27 bra 	$L__BB137_31;
$L__BB137_32:
	setp.lt.u32 	%p28, %r93, 3;
	@%p28 bra 	$L__BB137_35;
	and.b32  	%r295, %r340, 1;
	add.s32 	%r342, %r11, %r340;
	and.b32  	%r296, %r342, 1;
	add.s32 	%r105, %r92, %r295;
	add.s32 	%r106, %r92, %r296;
	shl.b32 	%r297, %r11, 1;
	add.s32 	%r344, %r340, %r297;
	shl.b32 	%r108, %r11, 2;
	mad.lo.s32 	%r343, %r11, 3, %r340;
	shl.b32 	%r298, %r340, 2;
	mov.u32 	%r299, _ZZ9cuda_gemmIiLi256ELi1ELi1ELi256ELi128ELi128ELi32ELi0ELi1EEviiiPT_S1_S1_iiE3Csh;
	add.s32 	%r341, %r299, %r298;
	shl.b32 	%r111, %r11, 4;
	shl.b32 	%r112, %r11, 3;
	mul.lo.s32 	%r113, %r11, 12;
$L__BB137_34:
	shr.u32 	%r300, %r340, 1;
	mad.lo.s32 	%r301, %r300, %r16, %r105;
	ld.shared.u32 	%r302, [%r341];
	mul.wide.s32 	%rd30, %r301, 4;
	add.s64 	%rd31, %rd3, %rd30;
	st.global.u32 	[%rd31], %r302;
	add.s32 	%r303, %r340, %r11;
	shr.u32 	%r304, %r342, 1;
	mad.lo.s32 	%r305, %r304, %r16, %r106;
	add.s32 	%r306, %r341, %r108;
	ld.shared.u32 	%r307, [%r306];
	mul.wide.s32 	%rd32, %r305, 4;
	add.s64 	%rd33, %rd3, %rd32;
	st.global.u32 	[%rd33], %r307;
	add.s32 	%r308, %r303, %r11;
	shr.u32 	%r309, %r344, 1;
	mad.lo.s32 	%r310, %r309, %r16, %r105;
	add.s32 	%r311, %r341, %r112;
	ld.shared.u32 	%r312, [%r311];
	mul.wide.s32 	%rd34, %r310, 4;
	add.s64 	%rd35, %rd3, %rd34;
	st.global.u32 	[%rd35], %r312;
	add.s32 	%r313, %r308, %r11;
	shr.u32 	%r314, %r343, 1;
	mad.lo.s32 	%r315, %r314, %r16, %r106;
	add.s32 	%r316, %r341, %r113;
	ld.shared.u32 	%r317, [%r316];
	mul.wide.s32 	%rd36, %r315, 4;
	add.s64 	%rd37, %rd3, %rd36;
	st.global.u32 	[%rd37], %r317;
	add.s32 	%r340, %r313, %r11;
	add.s32 	%r344, %r344, %r108;
	add.s32 	%r343, %r343, %r108;
	add.s32 	%r342, %r342, %r108;
	add.s32 	%r341, %r341, %r111;
	setp.lt.u32 	%p29, %r340, 64;
	@%p29 bra 	$L__BB137_34;
$L__BB137_35:
	ret;

}
	// .globl	_Z9cuda_gemmIiLi256ELi1ELi1ELi256ELi128ELi128ELi32ELi1ELi0EEviiiPT_S1_S1_ii
.visible .entry _Z9cuda_gemmIiLi256ELi1ELi1ELi256ELi128ELi128ELi32ELi1ELi0EEviiiPT_S1_S1_ii(
	.param .u32 _Z9cuda_gemmIiLi256ELi1ELi1ELi256ELi128ELi128ELi32ELi1ELi0EEviiiPT_S1_S1_ii_param_0,
	.param .u32 _Z9cuda_gemmIiLi256ELi1ELi1ELi256ELi128ELi128ELi32ELi1ELi0EEviiiPT_S1_S1_ii_param_1,
	.param .u32 _Z9cuda_gemmIiLi256ELi1ELi1ELi256ELi128ELi128ELi32ELi1ELi0EEviiiPT_S1_S1_ii_param_2,
	.param .u64 .ptr .align 1 _Z9cuda_gemmIiLi256ELi1ELi1ELi256ELi128ELi128ELi32ELi1ELi0EEviiiPT_S1_S1_ii_param_3,
	.param .u64 .ptr .align 1 _Z9cuda_gemmIiLi256ELi1ELi1ELi256ELi128ELi128ELi32ELi1ELi0EEviiiPT_S1_S1_ii_param_4,
	.param .u64 .ptr .align 1 _Z9cuda_gemmIiLi256ELi1ELi1ELi256ELi128ELi128ELi32ELi1ELi0EEviiiPT_S1_S1_ii_param_5,
	.param .u32 _Z9cuda_gemmIiLi256ELi1ELi1ELi256ELi128ELi128ELi32ELi1ELi0EEviiiPT_S1_S1_ii_param_6,
	.param .u32 _Z9cuda_gemmIiLi256ELi1ELi1ELi256ELi128ELi128ELi32ELi1ELi0EEviiiPT_S1_S1_ii_param_7
)
.maxntid 256
{
	.reg .pred 	%p<180>;
	.reg .b32 	%r<1181>;
	.reg .b64 	%rd<30>;
	// demoted variable
	.shared .align 128 .b8 _ZZ9cuda_gemmIiLi256ELi1ELi1ELi256ELi128ELi128ELi32ELi1ELi0EEviiiPT_S1_S1_iiE11kron_fac_sh[16512];
	// demoted variable
	.shared .align 128 .b8 _ZZ9cuda_gemmIiLi256ELi1ELi1ELi256ELi128ELi128ELi32ELi1ELi0EEviiiPT_S1_S1_iiE3Ash[1024];
	// demoted variable
	.shared .align 128 .b8 _ZZ9cuda_gemmIiLi256ELi1ELi1ELi256ELi128ELi128ELi32ELi1ELi0EEviiiPT_S1_S1_iiE3Csh[256];
	ld.param.u64 	%rd8, [_Z9cuda_gemmIiLi256ELi1ELi1ELi256ELi128ELi128ELi32ELi1ELi0EEviiiPT_S1_S1_ii_param_3];
	ld.param.u64 	%rd7, [_Z9cuda_gemmIiLi256ELi1ELi1ELi256ELi128ELi128ELi32ELi1ELi0EEviiiPT_S1_S1_ii_param_4];
	ld.param.u64 	%rd9, [_Z9cuda_gemmIiLi256ELi1ELi1ELi256ELi128ELi128ELi32ELi1ELi0EEviiiPT_S1_S1_ii_param_5];
	ld.param.u32 	%r404, [_Z9cuda_gemmIiLi256ELi1ELi1ELi256ELi128ELi128ELi32ELi1ELi0EEviiiPT_S1_S1_ii_param_6];
	ld.param.u32 	%r405, [_Z9cuda_gemmIiLi256ELi1ELi1ELi256ELi128ELi128ELi32ELi1ELi0EEviiiPT_S1_S1_ii_param_7];
	cvta.to.global.u64 	%rd1, %rd8;
	cvta.to.global.u64 	%rd2, %rd9;
	mov.u32 	%r1180, %tid.x;
	and.b32  	%r2, %r1180, 31;
	setp.lt.s32 	%p1, %r405, 16;
	shr.u32 	%r3, %r405, 4;
	selp.b32 	%r4, 1, %r3, %p1;
	div.s32 	%r5, 256, %r405;
	mul.lo.s32 	%r406, %r5, %r4;
	min.s32 	%r6, %r406, 256;
	div.u32 	%r8, %r1180, %r6;
	mul.lo.s32 	%r407, %r8, %r6;
	sub.s32 	%r408, %r1180, %r407;
	div.u32 	%r7, %r408, %r4;
	mov.u32 	%r9, %ntid.x;
	div.u32 	%r10, %r9, %r6;
	mov.u32 	%r11, %ctaid.y;
	mov.u32 	%r409, %nctaid.y;
	setp.ge.u32 	%p2, %r11, %r409;
	@%p2 bra 	$L__BB138_161;
	mov.u32 	%r410, %ctaid.x;
	shr.u32 	%r1021, %r1180, 5;
	shl.b32 	%r13, %r410, 5;
	and.b32  	%r14, %r7, 15;
	rem.u32 	%r411, %r1180, %r4;
	shl.b32 	%r15, %r411, 4;
	min.s32 	%r16, %r404, 32;
	min.u32 	%r17, %r405, 16;
	or.b32  	%r18, %r14, %r15;
	shl.b32 	%r19, %r410, 6;
	shl.b32 	%r20, %r11, 8;
	add.s32 	%r21, %r1180, %r9;
	max.u32 	%r412, %r21, 256;
	setp.lt.u32 	%p3, %r21, 256;
	selp.u32 	%r413, 1, 0, %p3;
	add.s32 	%r414, %r21, %r413;
	sub.s32 	%r415, %r412, %r414;
	div.u32 	%r416, %r415, %r9;
	add.s32 	%r22, %r416, %r413;
	and.b32  	%r417, %r22, 3;
	setp.eq.s32 	%p4, %r417, 3;
	mov.u32 	%r1015, %r1180;
	@%p4 bra 	$L__BB138_4;
	add.s32 	%r419, %r22, 1;
	and.b32  	%r23, %r419, 3;
	mov.b32 	%r1014, 0;
	mov.u32 	%r1015, %r1180;
$L__BB138_3:
	.pragma "nounroll";
	add.s32 	%r420, %r20, %r1015;
	mul.wide.u32 	%rd10, %r420, 4;
	add.s64 	%rd11, %rd1, %rd10;
	ld.global.u32 	%r421, [%rd11];
	shl.b32 	%r422, %r1015, 2;
	mov.u32 	%r423, _ZZ9cuda_gemmIiLi256ELi1ELi1ELi256ELi128ELi128ELi32ELi1ELi0EEviiiPT_S1_S1_iiE3Ash;
	add.s32 	%r424, %r423, %r422;
	st.shared.u32 	[%r424], %r421;
	add.s32 	%r1015, %r1015, %r9;
	add.s32 	%r1014, %r1014, 1;
	setp.ne.s32 	%p5, %r1014, %r23;
	@%p5 bra 	$L__BB138_3;
$L__BB138_4:
	setp.lt.u32 	%p6, %r22, 3;
	@%p6 bra 	$L__BB138_5;
	bra.uni 	$L__BB138_234;
$L__BB138_5:
	setp.gt.u32 	%p8, %r1180, 63;
	@%p8 bra 	$L__BB138_11;
	max.u32 	%r437, %r21, 64;
	setp.lt.u32 	%p9, %r21, 64;
	selp.u32 	%r438, 1, 0, %p9;
	add.s32 	%r439, %r21, %r438;
	sub.s32 	%r440, %r437, %r439;
	div.u32 	%r441, %r440, %r9;
	add.s32 	%r29, %r441, %r438;
	and.b32  	%r442, %r29, 3;
	setp.eq.s32 	%p10, %r442, 3;
	mov.u32 	%r1018, %r1180;
	@%p10 bra 	$L__BB138_9;
	add.s32 	%r444, %r29, 1;
	and.b32  	%r30, %r444, 3;
	mov.b32 	%r1017, 0;
	mov.u32 	%r1018, %r1180;
$L__BB138_8:
	.pragma "nounroll";
	shl.b32 	%r445, %r1018, 2;
	mov.u32 	%r446, _ZZ9cuda_gemmIiLi256ELi1ELi1ELi256ELi128ELi128ELi32ELi1ELi0EEviiiPT_S1_S1_iiE3Csh;
	add.s32 	%r447, %r446, %r445;
	mov.b32 	%r448, 0;
	st.shared.u32 	[%r447], %r448;
	add.s32 	%r1018, %r1018, %r9;
	add.s32 	%r1017, %r1017, 1;
	setp.ne.s32 	%p11, %r1017, %r30;
	@%p11 bra 	$L__BB138_8;
$L__BB138_9:
	setp.lt.u32 	%p12, %r29, 3;
	@%p12 bra 	$L__BB138_11;
$L__BB138_10:
	shl.b32 	%r449, %r1018, 2;
	mov.u32 	%r450, _ZZ9cuda_gemmIiLi256ELi1ELi1ELi256ELi128ELi128ELi32ELi1ELi0EEviiiPT_S1_S1_iiE3Csh;
	add.s32 	%r451, %r450, %r449;
	mov.b32 	%r452, 0;
	st.shared.u32 	[%r451], %r452;
	shl.b32 	%r453, %r9, 2;
	add.s32 	%r454, %r451, %r453;
	st.shared.u32 	[%r454], %r452;
	add.s32 	%r455, %r454, %r453;
	st.shared.u32 	[%r455], %r452;
	add.s32 	%r456, %r455, %r453;
	st.shared.u32 	[%r456], %r452;
	add.s32 	%r1018, %r453, %r1018;
	setp.lt.u32 	%p13, %r1018, 64;
	@%p13 bra 	$L__BB138_10;
$L__BB138_11:
	setp.ge.s32 	%p14, %r1021, %r405;
	@%p14 bra 	$L__BB138_14;
	cvta.to.global.u64 	%rd3, %rd7;
	shr.u32 	%r40, %r9, 5;
	mov.u32 	%r457, _ZZ9cuda_gemmIiLi256ELi1ELi1ELi256ELi128ELi128ELi32ELi1ELi0EEviiiPT_S1_S1_iiE11kron_fac_sh;
	mad.lo.s32 	%r41, %r2, 516, %r457;
	add.s32 	%r42, %r13, %r2;
$L__BB138_13:
	mad.lo.s32 	%r458, %r1021, %r404, %r42;
	mul.wide.s32 	%rd18, %r458, 4;
	add.s64 	%rd19, %rd3, %rd18;
	ld.global.u32 	%r459, [%rd19];
	shl.b32 	%r460, %r1021, 2;
	add.s32 	%r461, %r41, %r460;
	st.shared.u32 	[%r461], %r459;
	add.s32 	%r1021, %r1021, %r40;
	setp.lt.s32 	%p15, %r1021, %r405;
	@%p15 bra 	$L__BB138_13;
$L__BB138_14:
	setp.lt.s32 	%p16, %r5, 1;
	bar.sync 	0;
	@%p16 bra 	$L__BB138_154;
	setp.ne.s32 	%p17, %r4, 1;
	@%p17 bra 	$L__BB138_84;
	add.s32 	%r817, %r7, 2;
	and.b32  	%r45, %r817, 15;
	add.s32 	%r818, %r7, 9;
	and.b32  	%r46, %r818, 15;
	add.s32 	%r819, %r7, 10;
	and.b32  	%r47, %r819, 15;
	add.s32 	%r820, %r7, 11;
	and.b32  	%r48, %r820, 15;
	add.s32 	%r821, %r7, 12;
	and.b32  	%r49, %r821, 15;
	add.s32 	%r822, %r7, 13;
	and.b32  	%r50, %r822, 15;
	add.s32 	%r823, %r7, 14;
	and.b32  	%r51, %r823, 15;
	add.s32 	%r824, %r7, -1;
	and.b32  	%r52, %r824, 15;
	setp.gt.u32 	%p123, %r405, %r14;
	selp.b32 	%r825, 0, %r17, %p123;
	sub.s32 	%r53, %r18, %r825;
	add.s32 	%r826, %r14, 1;
	setp.lt.u32 	%p124, %r826, %r17;
	selp.b32 	%r827, 0, %r17, %p124;
	sub.s32 	%r54, %r18, %r827;
	add.s32 	%r828, %r14, 2;
	setp.lt.u32 	%p125, %r828, %r17;
	selp.b32 	%r829, 0, %r17, %p125;
	sub.s32 	%r55, %r18, %r829;
	add.s32 	%r830, %r14, 3;
	setp.lt.u32 	%p126, %r830, %r17;
	selp.b32 	%r831, 0, %r17, %p126;
	sub.s32 	%r56, %r18, %r831;
	add.s32 	%r832, %r14, 4;
	setp.lt.u32 	%p127, %r832, %r17;
	selp.b32 	%r833, 0, %r17, %p127;
	sub.s32 	%r57, %r18, %r833;
	add.s32 	%r834, %r14, 5;
	setp.lt.u32 	%p128, %r834, %r17;
	selp.b32 	%r835, 0, %r17, %p128;
	sub.s32 	%r58, %r18, %r835;
	add.s32 	%r836, %r14, 6;
	setp.lt.u32 	%p129, %r836, %r17;
	selp.b32 	%r837, 0, %r17, %p129;
	sub.s32 	%r59, %r18, %r837;
	add.s32 	%r838, %r14, 7;
	setp.lt.u32 	%p130, %r838, %r17;
	selp.b32 	%r839, 0, %r17, %p130;
	sub.s32 	%r60, %r18, %r839;
	add.s32 	%r840, %r14, 8;
	setp.lt.u32 	%p131, %r840, %r17;
	selp.b32 	%r841, 0, %r17, %p131;
	sub.s32 	%r61, %r18, %r841;
	add.s32 	%r842, %r14, 9;
	setp.lt.u32 	%p132, %r842, %r17;
	selp.b32 	%r843, 0, %r17, %p132;
	sub.s32 	%r62, %r18, %r843;
	add.s32 	%r844, %r14, 10;
	setp.lt.u32 	%p133, %r844, %r17;
	selp.b32 	%r845, 0, %r17, %p133;
	sub.s32 	%r63, %r18, %r845;
	add.s32 	%r846, %r14, 11;
	setp.lt.u32 	%p134, %r846, %r17;
	selp.b32 	%r847, 0, %r17, %p134;
	sub.s32 	%r64, %r18, %r847;
	add.s32 	%r848, %r14, 12;
	setp.lt.u32 	%p135, %r848, %r17;
	selp.b32 	%r849, 0, %r17, %p135;
	sub.s32 	%r65, %r18, %r849;
	add.s32 	%r850, %r14, 13;
	setp.lt.u32 	%p136, %r850, %r17;
	selp.b32 	%r851, 0, %r17, %p136;
	sub.s32 	%r66, %r18, %r851;
	add.s32 	%r852, %r14, 14;
	setp.lt.u32 	%p137, %r852, %r17;
	selp.b32 	%r853, 0, %r17, %p137;
	sub.s32 	%r67, %r18, %r853;
	add.s32 	%r854, %r14, 15;
	setp.lt.u32 	%p138, %r854, %r17;
	selp.b32 	%r855, 0, %r17, %p138;
	sub.s32 	%r68, %r18, %r855;
	mov.b32 	%r1038, 0;
	shl.b32 	%r936, %r53, 2;
	shl.b32 	%r939, %r54, 2;
	shl.b32 	%r942, %r55, 2;
	shl.b32 	%r945, %r56, 2;
	shl.b32 	%r948, %r57, 2;
	shl.b32 	%r951, %r58, 2;
	shl.b32 	%r954, %r59, 2;
	shl.b32 	%r957, %r60, 2;
	shl.b32 	%r960, %r61, 2;
	shl.b32 	%r963, %r62, 2;
	shl.b32 	%r966, %r63, 2;
	shl.b32 	%r969, %r64, 2;
	shl.b32 	%r972, %r65, 2;
	shl.b32 	%r975, %r66, 2;
	shl.b32 	%r978, %r67, 2;
	shl.b32 	%r981, %r68, 2;
$L__BB138_17:
	setp.lt.s32 	%p139, %r405, 1;
	add.s32 	%r86, %r1038, %r7;
	mul.lo.s32 	%r87, %r86, %r405;
	add.s32 	%r88, %r87, %r15;
	@%p139 bra 	$L__BB138_19;
	add.s32 	%r856, %r18, %r87;
	shl.b32 	%r857, %r856, 2;
	mov.u32 	%r858, _ZZ9cuda_gemmIiLi256ELi1ELi1ELi256ELi128ELi128ELi32ELi1ELi0EEviiiPT_S1_S1_iiE3Ash;
	add.s32 	%r859, %r858, %r857;
	ld.shared.u32 	%r1039, [%r859];
$L__BB138_19:
	setp.lt.s32 	%p140, %r405, 2;
	@%p140 bra 	$L__BB138_21;
	add.s32 	%r860, %r7, 1;
	and.b32  	%r861, %r860, 15;
	add.s32 	%r862, %r88, %r861;
	shl.b32 	%r863, %r862, 2;
	mov.u32 	%r864, _ZZ9cuda_gemmIiLi256ELi1ELi1ELi256ELi128ELi128ELi32ELi1ELi0EEviiiPT_S1_S1_iiE3Ash;
	add.s32 	%r865, %r864, %r863;
	ld.shared.u32 	%r1040, [%r865];
$L__BB138_21:
	setp.lt.s32 	%p141, %r405, 3;
	@%p141 bra 	$L__BB138_23;
	add.s32 	%r866, %r88, %r45;
	shl.b32 	%r867, %r866, 2;
	mov.u32 	%r868, _ZZ9cuda_gemmIiLi256ELi1ELi1ELi256ELi128ELi128ELi32ELi1ELi0EEviiiPT_S1_S1_iiE3Ash;
	add.s32 	%r869, %r868, %r867;
	ld.shared.u32 	%r1041, [%r869];
$L__BB138_23:
	setp.lt.s32 	%p142, %r405, 4;
	@%p142 bra 	$L__BB138_25;
	add.s32 	%r870, %r7, 3;
	and.b32  	%r871, %r870, 15;
	add.s32 	%r872, %r88, %r871;
	shl.b32 	%r873, %r872, 2;
	mov.u32 	%r874, _ZZ9cuda_gemmIiLi256ELi1ELi1ELi256ELi128ELi128ELi32ELi1ELi0EEviiiPT_S1_S1_iiE3Ash;
	add.s32 	%r875, %r874, %r873;
	ld.shared.u32 	%r1042, [%r875];
$L__BB138_25:
	setp.lt.s32 	%p143, %r405, 5;
	@%p143 bra 	$L__BB138_27;
	add.s32 	%r876, %r7, 4;
	and.b32  	%r877, %r876, 15;
	add.s32 	%r878, %r88, %r877;
	shl.b32 	%r879, %r878, 2;
	mov.u32 	%r880, _ZZ9cuda_gemmIiLi256ELi1ELi1ELi256ELi128ELi128ELi32ELi1ELi0EEviiiPT_S1_S1_iiE3Ash;
	add.s32 	%r881, %r880, %r879;
	ld.shared.u32 	%r1043, [%r881];
$L__BB138_27:
	setp.lt.s32 	%p144, %r405, 6;
	@%p144 bra 	$L__BB138_29;
	add.s32 	%r882, %r7, 5;
	and.b32  	%r883, %r882, 15;
	add.s32 	%r884, %r88, %r883;
	shl.b32 	%r885, %r884, 2;
	mov.u32 	%r886, _ZZ9cuda_gemmIiLi256ELi1ELi1ELi256ELi128ELi128ELi32ELi1ELi0EEviiiPT_S1_S1_iiE3Ash;
	add.s32 	%r887, %r886, %r885;
	ld.shared.u32 	%r1044, [%r887];
$L__BB138_29:
	setp.lt.s32 	%p145, %r405, 7;
	@%p145 bra 	$L__BB138_31;
	add.s32 	%r888, %r7, 6;
	and.b32  	%r889, %r888, 15;
	add.s32 	%r890, %r88, %r889;
	shl.b32 	%r891, %r890, 2;
	mov.u32 	%r892, _ZZ9cuda_gemmIiLi256ELi1ELi1ELi256ELi128ELi128ELi32ELi1ELi0EEviiiPT_S1_S1_iiE3Ash;
	add.s32 	%r893, %r892, %r891;
	ld.shared.u32 	%r1045, [%r893];
$L__BB138_31:
	setp.lt.s32 	%p146, %r405, 8;
	@%p146 bra 	$L__BB138_33;
	add.s32 	%r894, %r7, 7;
	and.b32  	%r895, %r894, 15;
	add.s32 	%r896, %r88, %r895;
	shl.b32 	%r897, %r896, 2;
	mov.u32 	%r898, _ZZ9cuda_gemmIiLi256ELi1ELi1ELi256ELi128ELi128ELi32ELi1ELi0EEviiiPT_S1_S1_iiE3Ash;
	add.s32 	%r899, %r898, %r897;
	ld.shared.u32 	%r1046, [%r899];
$L__BB138_33:
	setp.lt.s32 	%p147, %r405, 9;
	@%p147 bra 	$L__BB138_35;
	and.b32  	%r900, %r7, 15;
	xor.b32  	%r901, %r900, 8;
	add.s32 	%r902, %r88, %r901;
	shl.b32 	%r903, %r902, 2;
	mov.u32 	%r904, _ZZ9cuda_gemmIiLi256ELi1ELi1ELi256ELi128ELi128ELi32ELi1ELi0EEviiiPT_S1_S1_iiE3Ash;
	add.s32 	%r905, %r904, %r903;
	ld.shared.u32 	%r1047, [%r905];
$L__BB138_35:
	setp.lt.s32 	%p148, %r405, 10;
	@%p148 bra 	$L__BB138_37;
	add.s32 	%r906, %r88, %r46;
	shl.b32 	%r907, %r906, 2;
	mov.u32 	%r908, _ZZ9cuda_gemmIiLi256ELi1ELi1ELi256ELi128ELi128ELi32ELi1ELi0EEviiiPT_S1_S1_iiE3Ash;
	add.s32 	%r909, %r908, %r907;
	ld.shared.u32 	%r1048, [%r909];
$L__BB138_37:
	setp.lt.s32 	%p149, %r405, 11;
	@%p149 bra 	$L__BB138_39;
	add.s32 	%r910, %r88, %r47;
	shl.b32 	%r911, %r910, 2;
	mov.u32 	%r912, _ZZ9cuda_gemmIiLi256ELi1ELi1ELi256ELi128ELi128ELi32ELi1ELi0EEviiiPT_S1_S1_iiE3Ash;
	add.s32 	%r913, %r912, %r911;
	ld.shared.u32 	%r1049, [%r913];
$L__BB138_39:
	setp.lt.s32 	%p150, %r405, 12;
	@%p150 bra 	$L__BB138_41;
	add.s32 	%r914, %r88, %r48;
	shl.b32 	%r915, %r914, 2;
	mov.u32 	%r916, _ZZ9cuda_gemmIiLi256ELi1ELi1ELi256ELi128ELi128ELi32ELi1ELi0EEviiiPT_S1_S1_iiE3Ash;
	add.s32 	%r917, %r916, %r915;
	ld.shared.u32 	%r1050, [%r917];
$L__BB138_41:
	setp.lt.s32 	%p151, %r405, 13;
	@%p151 bra 	$L__BB138_43;
	add.s32 	%r918, %r88, %r49;
	shl.b32 	%r919, %r918, 2;
	mov.u32 	%r920, _ZZ9cuda_gemmIiLi256ELi1ELi1ELi256ELi128ELi128ELi32ELi1ELi0EEviiiPT_S1_S1_iiE3Ash;
	add.s32 	%r921, %r920, %r919;
	ld.shared.u32 	%r1051, [%r921];
$L__BB138_43:
	setp.lt.s32 	%p152, %r405, 14;
	@%p152 bra 	$L__BB138_45;
	add.s32 	%r922, %r88, %r50;
	shl.b32 	%r923, %r922, 2;
	mov.u32 	%r924, _ZZ9cuda_gemmIiLi256ELi1ELi1ELi256ELi128ELi128ELi32ELi1ELi0EEviiiPT_S1_S1_iiE3Ash;
	add.s32 	%r925, %r924, %r923;
	ld.shared.u32 	%r1052, [%r925];
$L__BB138_45:
	setp.lt.s32 	%p153, %r405, 15;
	@%p153 bra 	$L__BB138_47;
	add.s32 	%r926, %r88, %r51;
	shl.b32 	%r927, %r926, 2;
	mov.u32 	%r928, _ZZ9cuda_gemmIiLi256ELi1ELi1ELi256ELi128ELi128ELi32ELi1ELi0EEviiiPT_S1_S1_iiE3Ash;
	add.s32 	%r929, %r928, %r927;
	ld.shared.u32 	%r1053, [%r929];
$L__BB138_47:
	setp.lt.s32 	%p154, %r405, 16;
	@%p154 bra 	$L__BB138_49;
	add.s32 	%r930, %r88, %r52;
	shl.b32 	%r931, %r930, 2;
	mov.u32 	%r932, _ZZ9cuda_gemmIiLi256ELi1ELi1ELi256ELi128ELi128ELi32ELi1ELi0EEviiiPT_S1_S1_iiE3Ash;
	add.s32 	%r933, %r932, %r931;
	ld.shared.u32 	%r1054, [%r933];
$L__BB138_49:
	setp.ge.s32 	%p155, %r8, %r16;
	mov.u32 	%r1055, %r8;
	@%p155 bra 	$L__BB138_50;
	bra.uni 	$L__BB138_51;
$L__BB138_50:
	add.s32 	%r1038, %r1038, %r6;
	setp.lt.s32 	%p173, %r1038, %r5;
	@%p173 bra 	$L__BB138_17;
	bra.uni 	$L__BB138_154;
$L__BB138_51:
	mov.u32 	%r935, _ZZ9cuda_gemmIiLi256ELi1ELi1ELi256ELi128ELi128ELi32ELi1ELi0EEviiiPT_S1_S1_iiE11kron_fac_sh;
	mad.lo.s32 	%r123, %r1055, 516, %r935;
	mov.b32 	%r1057, 0;
	@%p139 bra 	$L__BB138_53;
	add.s32 	%r937, %r123, %r936;
	ld.shared.u32 	%r938, [%r937];
	mul.lo.s32 	%r1057, %r938, %r1039;
$L__BB138_53:
	@%p140 bra 	$L__BB138_55;
	add.s32 	%r940, %r123, %r939;
	ld.shared.u32 	%r941, [%r940+4];
	mad.lo.s32 	%r1057, %r941, %r1040, %r1057;
$L__BB138_55:
	@%p141 bra 	$L__BB138_57;
	add.s32 	%r943, %r123, %r942;
	ld.shared.u32 	%r944, [%r943+8];
	mad.lo.s32 	%r1057, %r944, %r1041, %r1057;
$L__BB138_57:
	@%p142 bra 	$L__BB138_59;
	add.s32 	%r946, %r123, %r945;
	ld.shared.u32 	%r947, [%r946+12];
	mad.lo.s32 	%r1057, %r947, %r1042, %r1057;
$L__BB138_59:
	@%p143 bra 	$L__BB138_61;
	add.s32 	%r949, %r123, %r948;
	ld.shared.u32 	%r950, [%r949+16];
	mad.lo.s32 	%r1057, %r950, %r1043, %r1057;
$L__BB138_61:
	@%p144 bra 	$L__BB138_63;
	add.s32 	%r952, %r123, %r951;
	ld.shared.u32 	%r953, [%r952+20];
	mad.lo.s32 	%r1057, %r953, %r1044, %r1057;
$L__BB138_63:
	setp.lt.s32 	%p162, %r405, 7;
	@%p162 bra 	$L__BB138_65;
	add.s32 	%r955, %r123, %r954;
	ld.shared.u32 	%r956, [%r955+24];
	mad.lo.s32 	%r1057, %r956, %r1045, %r1057;
$L__BB138_65:
	setp.lt.s32 	%p163, %r405, 8;
	@%p163 bra 	$L__BB138_67;
	add.s32 	%r958, %r123, %r957;
	ld.shared.u32 	%r959, [%r958+28];
	mad.lo.s32 	%r1057, %r959, %r1046, %r1057;
$L__BB138_67:
	setp.lt.s32 	%p164, %r405, 9;
	@%p164 bra 	$L__BB138_69;
	add.s32 	%r961, %r123, %r960;
	ld.shared.u32 	%r962, [%r961+32];
	mad.lo.s32 	%r1057, %r962, %r1047, %r1057;
$L__BB138_69:
	setp.lt.s32 	%p165, %r405, 10;
	@%p165 bra 	$L__BB138_71;
	add.s32 	%r964, %r123, %r963;
	ld.shared.u32 	%r965, [%r964+36];
	mad.lo.s32 	%r1057, %r965, %r1048, %r1057;
$L__BB138_71:
	setp.lt.s32 	%p166, %r405, 11;
	@%p166 bra 	$L__BB138_73;
	add.s32 	%r967, %r123, %r966;
	ld.shared.u32 	%r968, [%r967+40];
	mad.lo.s32 	%r1057, %r968, %r1049, %r1057;
$L__BB138_73:
	setp.lt.s32 	%p167, %r405, 12;
	@%p167 bra 	$L__BB138_75;
	add.s32 	%r970, %r123, %r969;
	ld.shared.u32 	%r971, [%r970+44];
	mad.lo.s32 	%r1057, %r971, %r1050, %r1057;
$L__BB138_75:
	setp.lt.s32 	%p168, %r405, 13;
	@%p168 bra 	$L__BB138_77;
	add.s32 	%r973, %r123, %r972;
	ld.shared.u32 	%r974, [%r973+48];
	mad.lo.s32 	%r1057, %r974, %r1051, %r1057;
$L__BB138_77:
	setp.lt.s32 	%p169, %r405, 14;
	@%p169 bra 	$L__BB138_79;
	add.s32 	%r976, %r123, %r975;
	ld.shared.u32 	%r977, [%r976+52];
	mad.lo.s32 	%r1057, %r977, %r1052, %r1057;
$L__BB138_79:
	setp.lt.s32 	%p170, %r405, 15;
	@%p170 bra 	$L__BB138_81;
	add.s32 	%r979, %r123, %r978;
	ld.shared.u32 	%r980, [%r979+56];
	mad.lo.s32 	%r1057, %r980, %r1053, %r1057;
$L__BB138_81:
	setp.lt.s32 	%p171, %r405, 16;
	@%p171 bra 	$L__BB138_83;
	add.s32 	%r982, %r123, %r981;
	ld.shared.u32 	%r983, [%r982+60];
	mad.lo.s32 	%r1057, %r983, %r1054, %r1057;
$L__BB138_83:
	mad.lo.s32 	%r984, %r1055, %r5, %r86;
	shl.b32 	%r985, %r984, 2;
	mov.u32 	%r986, _ZZ9cuda_gemmIiLi256ELi1ELi1ELi256ELi128ELi128ELi32ELi1ELi0EEviiiPT_S1_S1_iiE3Csh;
	add.s32 	%r987, %r986, %r985;
	ld.shared.u32 	%r988, [%r987];
	add.s32 	%r989, %r988, %r1057;
	st.shared.u32 	[%r987], %r989;
	add.s32 	%r1055, %r1055, %r10;
	setp.lt.s32 	%p172, %r1055, %r16;
	@%p172 bra 	$L__BB138_51;
	bra.uni 	$L__BB138_50;
$L__BB138_84:
	setp.gt.u32 	%p18, %r405, 31;
	@%p18 bra 	$L__BB138_162;
	add.s32 	%r464, %r7, 1;
	and.b32  	%r157, %r464, 15;
	add.s32 	%r465, %r7, 2;
	and.b32  	%r158, %r465, 15;
	add.s32 	%r466, %r7, 3;
	and.b32  	%r159, %r466, 15;
	add.s32 	%r467, %r7, 4;
	and.b32  	%r160, %r467, 15;
	add.s32 	%r468, %r7, 5;
	and.b32  	%r161, %r468, 15;
	add.s32 	%r469, %r7, 6;
	and.b32  	%r162, %r469, 15;
	add.s32 	%r470, %r7, 7;
	and.b32  	%r163, %r470, 15;
	xor.b32  	%r164, %r14, 8;
	add.s32 	%r471, %r7, 9;
	and.b32  	%r165, %r471, 15;
	add.s32 	%r472, %r7, 10;
	and.b32  	%r166, %r472, 15;
	setp.gt.u32 	%p19, %r405, %r14;
	selp.b32 	%r473, 0, %r17, %p19;
	sub.s32 	%r167, %r18, %r473;
	add.s32 	%r474, %r14, 1;
	setp.lt.u32 	%p20, %r474, %r17;
	selp.b32 	%r475, 0, %r17, %p20;
	sub.s32 	%r168, %r18, %r475;
	add.s32 	%r476, %r14, 2;
	setp.lt.u32 	%p21, %r476, %r17;
	selp.b32 	%r477, 0, %r17, %p21;
	sub.s32 	%r169, %r18, %r477;
	add.s32 	%r478, %r14, 3;
	setp.lt.u32 	%p22, %r478, %r17;
	selp.b32 	%r479, 0, %r17, %p22;
	sub.s32 	%r170, %r18, %r479;
	add.s32 	%r480, %r14, 4;
	setp.lt.u32 	%p23, %r480, %r17;
	selp.b32 	%r481, 0, %r17, %p23;
	sub.s32 	%r171, %r18, %r481;
	add.s32 	%r482, %r14, 5;
	setp.lt.u32 	%p24, %r482, %r17;
	selp.b32 	%r483, 0, %r17, %p24;
	sub.s32 	%r172, %r18, %r483;
	add.s32 	%r484, %r14, 6;
	setp.lt.u32 	%p25, %r484, %r17;
	selp.b32 	%r485, 0, %r17, %p25;
	sub.s32 	%r173, %r18, %r485;
	add.s32 	%r486, %r14, 7;
	setp.lt.u32 	%p26, %r486, %r17;
	selp.b32 	%r487, 0, %r17, %p26;
	sub.s32 	%r174, %r18, %r487;
	add.s32 	%r488, %r14, 8;
	setp.lt.u32 	%p27, %r488, %r17;
	selp.b32 	%r489, 0, %r17, %p27;
	sub.s32 	%r175, %r18, %r489;
	add.s32 	%r490, %r14, 9;
	setp.lt.u32 	%p28, %r490, %r17;
	selp.b32 	%r491, 0, %r17, %p28;
	sub.s32 	%r176, %r18, %r491;
	add.s32 	%r492, %r14, 10;
	setp.lt.u32 	%p29, %r492, %r17;
	selp.b32 	%r493, 0, %r17, %p29;
	sub.s32 	%r177, %r18, %r493;
	add.s32 	%r494, %r14, 11;
	setp.lt.u32 	%p30, %r494, %r17;
	selp.b32 	%r495, 0, %r17, %p30;
	sub.s32 	%r178, %r18, %r495;
	add.s32 	%r496, %r14, 12;
	setp.lt.u32 	%p31, %r496, %r17;
	selp.b32 	%r497, 0, %r17, %p31;
	sub.s32 	%r179, %r18, %r497;
	add.s32 	%r498, %r14, 13;
	setp.lt.u32 	%p32, %r498, %r17;
	selp.b32 	%r499, 0, %r17, %p32;
	sub.s32 	%r180, %r18, %r499;
	add.s32 	%r500, %r14, 14;
	setp.lt.u32 	%p33, %r500, %r17;
	selp.b32 	%r501, 0, %r17, %p33;
	sub.s32 	%r181, %r18, %r501;
	add.s32 	%r502, %r14, 15;
	setp.lt.u32 	%p34, %r502, %r17;
	selp.b32 	%r503, 0, %r17, %p34;
	sub.s32 	%r182, %r18, %r503;
	mov.b32 	%r1140, 0;
	shl.b32 	%r583, %r168, 2;
	shl.b32 	%r586, %r169, 2;
	shl.b32 	%r589, %r170, 2;
	shl.b32 	%r592, %r171, 2;
	shl.b32 	%r595, %r172, 2;
	shl.b32 	%r598, %r173, 2;
	shl.b32 	%r601, %r174, 2;
	shl.b32 	%r604, %r175, 2;
	shl.b32 	%r607, %r176, 2;
	shl.b32 	%r610, %r177, 2;
	shl.b32 	%r613, %r178, 2;
	shl.b32 	%r616, %r179, 2;
	shl.b32 	%r619, %r180, 2;
	shl.b32 	%r622, %r181, 2;
	shl.b32 	%r625, %r182, 2;
	shl.b32 	%r580, %r167, 2;
$L__BB138_86:
	setp.eq.s32 	%p35, %r405, 0;
	add.s32 	%r308, %r1140, %r7;
	mul.lo.s32 	%r309, %r308, %r405;
	add.s32 	%r310, %r309, %r15;
	@%p35 bra 	$L__BB138_88;
	add.s32 	%r504, %r18, %r309;
	shl.b32 	%r505, %r504, 2;
	mov.u32 	%r506, _ZZ9cuda_gemmIiLi256ELi1ELi1ELi256ELi128ELi128ELi32ELi1ELi0EEviiiPT_S1_S1_iiE3Ash;
	add.s32 	%r507, %r506, %r505;
	ld.shared.u32 	%r1141, [%r507];
$L__BB138_88:
	setp.lt.u32 	%p36, %r405, 2;
	@%p36 bra 	$L__BB138_90;
	add.s32 	%r508, %r310, %r157;
	shl.b32 	%r509, %r508, 2;
	mov.u32 	%r510, _ZZ9cuda_gemmIiLi256ELi1ELi1ELi256ELi128ELi128ELi32ELi1ELi0EEviiiPT_S1_S1_iiE3Ash;
	add.s32 	%r511, %r510, %r509;
	ld.shared.u32 	%r1142, [%r511];
$L__BB138_90:
	setp.lt.u32 	%p37, %r405, 3;
	@%p37 bra 	$L__BB138_92;
	add.s32 	%r512, %r310, %r158;
	shl.b32 	%r513, %r512, 2;
	mov.u32 	%r514, _ZZ9cuda_gemmIiLi256ELi1ELi1ELi256ELi128ELi128ELi32ELi1ELi0EEviiiPT_S1_S1_iiE3Ash;
	add.s32 	%r515, %r514, %r513;
	ld.shared.u32 	%r1143, [%r515];
$L__BB138_92:
	setp.lt.u32 	%p38, %r405, 4;
	@%p38 bra 	$L__BB138_94;
	add.s32 	%r516, %r310, %r159;
	shl.b32 	%r517, %r516, 2;
	mov.u32 	%r518, _ZZ9cuda_gemmIiLi256ELi1ELi1ELi256ELi128ELi128ELi32ELi1ELi0EEviiiPT_S1_S1_iiE3Ash;
	add.s32 	%r519, %r518, %r517;
	ld.shared.u32 	%r1144, [%r519];
$L__BB138_94:
	setp.lt.u32 	%p39, %r405, 5;
	@%p39 bra 	$L__BB138_96;
	add.s32 	%r520, %r310, %r160;
	shl.b32 	%r521, %r520, 2;
	mov.u32 	%r522, _ZZ9cuda_gemmIiLi256ELi1ELi1ELi256ELi128ELi128ELi32ELi1ELi0EEviiiPT_S1_S1_iiE3Ash;
	add.s32 	%r523, %r522, %r521;
	ld.shared.u32 	%r1145, [%r523];
$L__BB138_96:
	setp.lt.u32 	%p40, %r405, 6;
	@%p40 bra 	$L__BB138_98;
	add.s32 	%r524, %r310, %r161;
	shl.b32 	%r525, %r524, 2;
	mov.u32 	%r526, _ZZ9cuda_gemmIiLi256ELi1ELi1ELi256ELi128ELi128ELi32ELi1ELi0EEviiiPT_S1_S1_iiE3Ash;
	add.s32 	%r527, %r526, %r525;
	ld.shared.u32 	%r1146, [%r527];
$L__BB138_98:
	setp.lt.u32 	%p41, %r405, 7;
	@%p41 bra 	$L__BB138_100;
	add.s32 	%r528, %r310, %r162;
	shl.b32 	%r529, %r528, 2;
	mov.u32 	%r530, _ZZ9cuda_gemmIiLi256ELi1ELi1ELi256ELi128ELi128ELi32ELi1ELi0EEviiiPT_S1_S1_iiE3Ash;
	add.s32 	%r531, %r530, %r529;
	ld.shared.u32 	%r1147, [%r531];
$L__BB138_100:
	setp.lt.u32 	%p42, %r405, 8;
	@%p42 bra 	$L__BB138_102;
	add.s32 	%r532, %r310, %r163;
	shl.b32 	%r533, %r532, 2;
	mov.u32 	%r534, _ZZ9cuda_gemmIiLi256ELi1ELi1ELi256ELi128ELi128ELi32ELi1ELi0EEviiiPT_S1_S1_iiE3Ash;
	add.s32 	%r535, %r534, %r533;
	ld.shared.u32 	%r1148, [%r535];
$L__BB138_102:
	setp.lt.u32 	%p43, %r405, 9;
	@%p43 bra 	$L__BB138_104;
	add.s32 	%r536, %r310, %r164;
	shl.b32 	%r537, %r536, 2;
	mov.u32 	%r538, _ZZ9cuda_gemmIiLi256ELi1ELi1ELi256ELi128ELi128ELi32ELi1ELi0EEviiiPT_S1_S1_iiE3Ash;
	add.s32 	%r539, %r538, %r537;
	ld.shared.u32 	%r1149, [%r539];
$L__BB138_104:
	setp.lt.u32 	%p44, %r405, 10;
	@%p44 bra 	$L__BB138_106;
	add.s32 	%r540, %r310, %r165;
	shl.b32 	%r541, %r540, 2;
	mov.u32 	%r542, _ZZ9cuda_gemmIiLi256ELi1ELi1ELi256ELi128ELi128ELi32ELi1ELi0EEviiiPT_S1_S1_iiE3Ash;
	add.s32 	%r543, %r542, %r541;
	ld.shared.u32 	%r1150, [%r543];
$L__BB138_106:
	setp.lt.u32 	%p45, %r405, 11;
	@%p45 bra 	$L__BB138_108;
	add.s32 	%r544, %r310, %r166;
	shl.b32 	%r545, %r544, 2;
	mov.u32 	%r546, _ZZ9cuda_gemmIiLi256ELi1ELi1ELi256ELi128ELi128ELi32ELi1ELi0EEviiiPT_S1_S1_iiE3Ash;
	add.s32 	%r547, %r546, %r545;
	ld.shared.u32 	%r1151, [%r547];
$L__BB138_108:
	setp.lt.u32 	%p46, %r405, 12;
	@%p46 bra 	$L__BB138_110;
	add.s32 	%r548, %r7, 11;
	and.b32  	%r549, %r548, 15;
	add.s32 	%r550, %r310, %r549;
	shl.b32 	%r551, %r550, 2;
	mov.u32 	%r552, _ZZ9cuda_gemmIiLi256ELi1ELi1ELi256ELi128ELi128ELi32ELi1ELi0EEviiiPT_S1_S1_iiE3Ash;
	add.s32 	%r553, %r552, %r551;
	ld.shared.u32 	%r1152, [%r553];
$L__BB138_110:
	setp.lt.u32 	%p47, %r405, 13;
	@%p47 bra 	$L__BB138_112;
	add.s32 	%r554, %r7, 12;
	and.b32  	%r555, %r554, 15;
	add.s32 	%r556, %r310, %r555;
	shl.b32 	%r557, %r556, 2;
	mov.u32 	%r558, _ZZ9cuda_gemmIiLi256ELi1ELi1ELi256ELi128ELi128ELi32ELi1ELi0EEviiiPT_S1_S1_iiE3Ash;
	add.s32 	%r559, %r558, %r557;
	ld.shared.u32 	%r1153, [%r559];
$L__BB138_112:
	setp.lt.u32 	%p48, %r405, 14;
	@%p48 bra 	$L__BB138_114;
	add.s32 	%r560, %r7, 13;
	and.b32  	%r561, %r560, 15;
	add.s32 	%r562, %r310, %r561;
	shl.b32 	%r563, %r562, 2;
	mov.u32 	%r564, _ZZ9cuda_gemmIiLi256ELi1ELi1ELi256ELi128ELi128ELi32ELi1ELi0EEviiiPT_S1_S1_iiE3Ash;
	add.s32 	%r565, %r564, %r563;
	ld.shared.u32 	%r1154, [%r565];
$L__BB138_114:
	setp.lt.u32 	%p49, %r405, 15;
	@%p49 bra 	$L__BB138_116;
	add.s32 	%r566, %r7, 14;
	and.b32  	%r567, %r566, 15;
	add.s32 	%r568, %r310, %r567;
	shl.b32 	%r569, %r568, 2;
	mov.u32 	%r570, _ZZ9cuda_gemmIiLi256ELi1ELi1ELi256ELi128ELi128ELi32ELi1ELi0EEviiiPT_S1_S1_iiE3Ash;
	add.s32 	%r571, %r570, %r569;
	ld.shared.u32 	%r1155, [%r571];
$L__BB138_116:
	setp.lt.u32 	%p50, %r405, 16;
	@%p50 bra 	$L__BB138_118;
	add.s32 	%r572, %r7, -1;
	and.b32  	%r573, %r572, 15;
	add.s32 	%r574, %r310, %r573;
	shl.b32 	%r575, %r574, 2;
	mov.u32 	%r576, _ZZ9cuda_gemmIiLi256ELi1ELi1ELi256ELi128ELi128ELi32ELi1ELi0EEviiiPT_S1_S1_iiE3Ash;
	add.s32 	%r577, %r576, %r575;
	ld.shared.u32 	%r1156, [%r577];
$L__BB138_118:
	setp.ge.s32 	%p51, %r8, %r16;
	@%p51 bra 	$L__BB138_153;
	mov.u32 	%r1157, %r8;
$L__BB138_120:
	mov.u32 	%r579, _ZZ9cuda_gemmIiLi256ELi1ELi1ELi256ELi128ELi128ELi32ELi1ELi0EEviiiPT_S1_S1_iiE11kron_fac_sh;
	mad.lo.s32 	%r344, %r1157, 516, %r579;
	mov.b32 	%r1159, 0;
	@%p35 bra 	$L__BB138_122;
	add.s32 	%r581, %r344, %r580;
	ld.shared.u32 	%r582, [%r581];
	mul.lo.s32 	%r1159, %r582, %r1141;
$L__BB138_122:
	@%p36 bra 	$L__BB138_124;
	add.s32 	%r584, %r344, %r583;
	ld.shared.u32 	%r585, [%r584+4];
	mad.lo.s32 	%r1159, %r585, %r1142, %r1159;
$L__BB138_124:
	@%p37 bra 	$L__BB138_126;
	add.s32 	%r587, %r344, %r586;
	ld.shared.u32 	%r588, [%r587+8];
	mad.lo.s32 	%r1159, %r588, %r1143, %r1159;
$L__BB138_126:
	@%p38 bra 	$L__BB138_128;
	add.s32 	%r590, %r344, %r589;
	ld.shared.u32 	%r591, [%r590+12];
	mad.lo.s32 	%r1159, %r591, %r1144, %r1159;
$L__BB138_128:
	@%p39 bra 	$L__BB138_130;
	add.s32 	%r593, %r344, %r592;
	ld.shared.u32 	%r594, [%r593+16];
	mad.lo.s32 	%r1159, %r594, %r1145, %r1159;
$L__BB138_130:
	@%p40 bra 	$L__BB138_132;
	add.s32 	%r596, %r344, %r595;
	ld.shared.u32 	%r597, [%r596+20];
	mad.lo.s32 	%r1159, %r597, %r1146, %r1159;
$L__BB138_132:
	setp.lt.u32 	%p58, %r405, 7;
	@%p58 bra 	$L__BB138_134;
	add.s32 	%r599, %r344, %r598;
	ld.shared.u32 	%r600, [%r599+24];
	mad.lo.s32 	%r1159, %r600, %r1147, %r1159;
$L__BB138_134:
	setp.lt.u32 	%p59, %r405, 8;
	@%p59 bra 	$L__BB138_136;
	add.s32 	%r602, %r344, %r601;
	ld.shared.u32 	%r603, [%r602+28];
	mad.lo.s32 	%r1159, %r603, %r1148, %r1159;
$L__BB138_136:
	setp.lt.u32 	%p60, %r405, 9;
	@%p60 bra 	$L__BB138_138;
	add.s32 	%r605, %r344, %r604;
	ld.shared.u32 	%r606, [%r605+32];
	mad.lo.s32 	%r1159, %r606, %r1149, %r1159;
$L__BB138_138:
	setp.lt.u32 	%p61, %r405, 10;
	@%p61 bra 	$L__BB138_140;
	add.s32 	%r608, %r344, %r607;
	ld.shared.u32 	%r609, [%r608+36];
	mad.lo.s32 	%r1159, %r609, %r1150, %r1159;
$L__BB138_140:
	setp.lt.u32 	%p62, %r405, 11;
	@%p62 bra 	$L__BB138_142;
	add.s32 	%r611, %r344, %r610;
	ld.shared.u32 	%r612, [%r611+40];
	mad.lo.s32 	%r1159, %r612, %r1151, %r1159;
$L__BB138_142:
	setp.lt.u32 	%p63, %r405, 12;
	@%p63 bra 	$L__BB138_144;
	add.s32 	%r614, %r344, %r613;
	ld.shared.u32 	%r615, [%r614+44];
	mad.lo.s32 	%r1159, %r615, %r1152, %r1159;
$L__BB138_144:
	setp.lt.u32 	%p64, %r405, 13;
	@%p64 bra 	$L__BB138_146;
	add.s32 	%r617, %r344, %r616;
	ld.shared.u32 	%r618, [%r617+48];
	mad.lo.s32 	%r1159, %r618, %r1153, %r1159;
$L__BB138_146:
	setp.lt.u32 	%p65, %r405, 14;
	@%p65 bra 	$L__BB138_148;
	add.s32 	%r620, %r344, %r619;
	ld.shared.u32 	%r621, [%r620+52];
	mad.lo.s32 	%r1159, %r621, %r1154, %r1159;
$L__BB138_148:
	setp.lt.u32 	%p66, %r405, 15;
	@%p66 bra 	$L__BB138_150;
	add.s32 	%r623, %r344, %r622;
	ld.shared.u32 	%r624, [%r623+56];
	mad.lo.s32 	%r1159, %r624, %r1155, %r1159;
$L__BB138_150:
	setp.lt.u32 	%p67, %r405, 16;
	@%p67 bra 	$L__BB138_152;
	add.s32 	%r626, %r344, %r625;
	ld.shared.u32 	%r627, [%r626+60];
	mad.lo.s32 	%r1159, %r627, %r1156, %r1159;
$L__BB138_152:
	mad.lo.s32 	%r628, %r1157, %r5, %r308;
	shl.b32 	%r629, %r628, 2;
	mov.u32 	%r630, _ZZ9cuda_gemmIiLi256ELi1ELi1ELi256ELi128ELi128ELi32ELi1ELi0EEviiiPT_S1_S1_iiE3Csh;
	add.s32 	%r631, %r630, %r629;
	st.shared.u32 	[%r631], %r1159;
	add.s32 	%r1157, %r1157, %r10;
	setp.lt.s32 	%p68, %r1157, %r16;
	@%p68 bra 	$L__BB138_120;
$L__BB138_153:
	add.s32 	%r1140, %r1140, %r6;
	setp.lt.s32 	%p69, %r1140, %r5;
	@%p69 bra 	$L__BB138_86;
$L__BB138_154:
	setp.gt.u32 	%p174, %r1180, 63;
	bar.sync 	0;
	@%p174 bra 	$L__BB138_161;
	add.s32 	%r990, %r1180, %r9;
	max.u32 	%r991, %r990, 64;
	setp.lt.u32 	%p175, %r990, 64;
	selp.u32 	%r992, 1, 0, %p175;
	add.s32 	%r993, %r990, %r992;
	sub.s32 	%r994, %r991, %r993;
	div.u32 	%r995, %r994, %r9;
	add.s32 	%r379, %r995, %r992;
	and.b32  	%r996, %r379, 3;
	setp.eq.s32 	%p176, %r996, 3;
	@%p176 bra 	$L__BB138_158;
	add.s32 	%r997, %r379, 1;
	and.b32  	%r998, %r997, 3;
	shl.b32 	%r999, %r1180, 2;
	mov.u32 	%r1000, _ZZ9cuda_gemmIiLi256ELi1ELi1ELi256ELi128ELi128ELi32ELi1ELi0EEviiiPT_S1_S1_iiE3Csh;
	add.s32 	%r1176, %r1000, %r999;
	shl.b32 	%r381, %r9, 2;
	add.s32 	%r1001, %r1180, %r20;
	add.s32 	%r1175, %r1001, %r19;
	neg.s32 	%r1174, %r998;
	mad.lo.s32 	%r1180, %r9, %r998, %r1180;
$L__BB138_157:
	.pragma "nounroll";
	ld.shared.u32 	%r1002, [%r1176];
	mul.wide.u32 	%rd20, %r1175, 4;
	add.s64 	%rd21, %rd2, %rd20;
	st.global.u32 	[%rd21], %r1002;
	add.s32 	%r1176, %r1176, %r381;
	add.s32 	%r1175, %r1175, %r9;
	add.s32 	%r1174, %r1174, 1;
	setp.ne.s32 	%p177, %r1174, 0;
	@%p177 bra 	$L__BB138_157;
$L__BB138_158:
	setp.lt.u32 	%p178, %r379, 3;
	@%p178 bra 	$L__BB138_161;
	shl.b32 	%r392, %r9, 2;
	shl.b32 	%r1003, %r1180, 2;
	mov.u32 	%r1004, _ZZ9cuda_gemmIiLi256ELi1ELi1ELi256ELi128ELi128ELi32ELi1ELi0EEviiiPT_S1_S1_iiE3Csh;
	add.s32 	%r1179, %r1004, %r1003;
	shl.b32 	%r394, %r9, 4;
	shl.b32 	%r395, %r9, 3;
	mul.lo.s32 	%r396, %r9, 12;
	mul.wide.u32 	%rd22, %r9, 4;
	add.s64 	%rd4, %rd2, %rd22;
	add.s32 	%r1005, %r1180, %r20;
	add.s32 	%r1178, %r1005, %r19;
	mul.wide.u32 	%rd23, %r9, 8;
	add.s64 	%rd5, %rd2, %rd23;
	mul.wide.u32 	%rd24, %r9, 12;
	add.s64 	%rd6, %rd2, %rd24;
$L__BB138_160:
	mul.wide.s32 	%rd25, %r1178, 4;
	add.s64 	%rd26, %rd4, %rd25;
	add.s64 	%rd27, %rd5, %rd25;
	add.s64 	%rd28, %rd6, %rd25;
	add.s64 	%rd29, %rd2, %rd25;
	ld.shared.u32 	%r1006, [%r1179];
	st.global.u32 	[%rd29], %r1006;
	add.s32 	%r1007, %r1179, %r392;
	ld.shared.u32 	%r1008, [%r1007];
	st.global.u32 	[%rd26], %r1008;
	add.s32 	%r1009, %r1179, %r395;
	ld.shared.u32 	%r1010, [%r1009];
	st.global.u32 	[%rd27], %r1010;
	add.s32 	%r1011, %r1179, %r396;
	ld.shared.u32 	%r1012, [%r1011];
	st.global.u32 	[%rd28], %r1012;
	add.s32 	%r1180, %r1180, %r392;
	add.s32 	%r1179, %r1179, %r394;
	add.s32 	%r1178, %r1178, %r392;
	setp.lt.u32 	%p179, %r1180, 64;
	@%p179 bra 	$L__BB138_160;
$L__BB138_161:
	ret;
$L__BB138_162:
	add.s32 	%r634, %r14, 1;
	setp.lt.u32 	%p70, %r634, %r17;
	selp.b32 	%r635, 0, %r17, %p70;
	sub.s32 	%r183, %r18, %r635;
	add.s32 	%r636, %r14, 2;
	setp.lt.u32 	%p71, %r636, %r17;
	selp.b32 	%r637, 0, %r17, %p71;
	sub.s32 	%r184, %r18, %r637;
	add.s32 	%r638, %r14, 3;
	setp.lt.u32 	%p72, %r638, %r17;
	selp.b32 	%r639, 0, %r17, %p72;
	sub.s32 	%r185, %r18, %r639;
	add.s32 	%r640, %r14, 4;
	setp.lt.u32 	%p73, %r640, %r17;
	selp.b32 	%r641, 0, %r17, %p73;
	sub.s32 	%r186, %r18, %r641;
	add.s32 	%r642, %r14, 5;
	setp.lt.u32 	%p74, %r642, %r17;
	selp.b32 	%r643, 0, %r17, %p74;
	sub.s32 	%r187, %r18, %r643;
	add.s32 	%r644, %r14, 6;
	setp.lt.u32 	%p75, %r644, %r17;
	selp.b32 	%r645, 0, %r17, %p75;
	sub.s32 	%r188, %r18, %r645;
	add.s32 	%r646, %r14, 7;
	setp.lt.u32 	%p76, %r646, %r17;
	selp.b32 	%r647, 0, %r17, %p76;
	sub.s32 	%r189, %r18, %r647;
	add.s32 	%r648, %r14, 8;
	setp.lt.u32 	%p77, %r648, %r17;
	selp.b32 	%r649, 0, %r17, %p77;
	sub.s32 	%r190, %r18, %r649;
	add.s32 	%r650, %r14, 9;
	setp.lt.u32 	%p78, %r650, %r17;
	selp.b32 	%r651, 0, %r17, %p78;
	sub.s32 	%r191, %r18, %r651;
	add.s32 	%r652, %r14, 10;
	setp.lt.u32 	%p79, %r652, %r17;
	selp.b32 	%r653, 0, %r17, %p79;
	sub.s32 	%r192, %r18, %r653;
	add.s32 	%r654, %r14, 11;
	setp.lt.u32 	%p80, %r654, %r17;
	selp.b32 	%r655, 0, %r17, %p80;
	sub.s32 	%r193, %r18, %r655;
	add.s32 	%r656, %r14, 12;
	setp.lt.u32 	%p81, %r656, %r17;
	selp.b32 	%r657, 0, %r17, %p81;
	sub.s32 	%r194, %r18, %r657;
	add.s32 	%r658, %r14, 13;
	setp.lt.u32 	%p82, %r658, %r17;
	selp.b32 	%r659, 0, %r17, %p82;
	sub.s32 	%r195, %r18, %r659;
	add.s32 	%r660, %r14, 14;
	setp.lt.u32 	%p83, %r660, %r17;
	selp.b32 	%r661, 0, %r17, %p83;
	sub.s32 	%r196, %r18, %r661;
	add.s32 	%r662, %r14, 15;
	setp.lt.u32 	%p84, %r662, %r17;
	selp.b32 	%r663, 0, %r17, %p84;
	sub.s32 	%r197, %r18, %r663;
	shl.b32 	%r664, %r4, 8;
	sub.s32 	%r198, 8223, %r664;
	mov.b32 	%r1088, 0;
	shl.b32 	%r764, %r183, 2;
	shl.b32 	%r767, %r184, 2;
	shl.b32 	%r770, %r185, 2;
	shl.b32 	%r773, %r186, 2;
	shl.b32 	%r776, %r187, 2;
	shl.b32 	%r779, %r188, 2;
	shl.b32 	%r782, %r189, 2;
	shl.b32 	%r785, %r190, 2;
	shl.b32 	%r788, %r191, 2;
	shl.b32 	%r791, %r192, 2;
	shl.b32 	%r794, %r193, 2;
	shl.b32 	%r797, %r194, 2;
	shl.b32 	%r800, %r195, 2;
	shl.b32 	%r803, %r196, 2;
	shl.b32 	%r806, %r197, 2;
$L__BB138_163:
	setp.lt.s32 	%p85, %r405, 1;
	add.s32 	%r216, %r1088, %r7;
	mul.lo.s32 	%r217, %r216, %r405;
	add.s32 	%r218, %r217, %r15;
	@%p85 bra 	$L__BB138_165;
	add.s32 	%r665, %r18, %r217;
	shl.b32 	%r666, %r665, 2;
	mov.u32 	%r667, _ZZ9cuda_gemmIiLi256ELi1ELi1ELi256ELi128ELi128ELi32ELi1ELi0EEviiiPT_S1_S1_iiE3Ash;
	add.s32 	%r668, %r667, %r666;
	ld.shared.u32 	%r1089, [%r668];
$L__BB138_165:
	setp.lt.s32 	%p86, %r405, 2;
	@%p86 bra 	$L__BB138_167;
	add.s32 	%r669, %r7, 1;
	and.b32  	%r670, %r669, 15;
	add.s32 	%r671, %r218, %r670;
	shl.b32 	%r672, %r671, 2;
	mov.u32 	%r673, _ZZ9cuda_gemmIiLi256ELi1ELi1ELi256ELi128ELi128ELi32ELi1ELi0EEviiiPT_S1_S1_iiE3Ash;
	add.s32 	%r674, %r673, %r672;
	ld.shared.u32 	%r1090, [%r674];
$L__BB138_167:
	setp.lt.s32 	%p87, %r405, 3;
	@%p87 bra 	$L__BB138_169;
	add.s32 	%r675, %r7, 2;
	and.b32  	%r676, %r675, 15;
	add.s32 	%r677, %r218, %r676;
	shl.b32 	%r678, %r677, 2;
	mov.u32 	%r679, _ZZ9cuda_gemmIiLi256ELi1ELi1ELi256ELi128ELi128ELi32ELi1ELi0EEviiiPT_S1_S1_iiE3Ash;
	add.s32 	%r680, %r679, %r678;
	ld.shared.u32 	%r1091, [%r680];
$L__BB138_169:
	setp.lt.s32 	%p88, %r405, 4;
	@%p88 bra 	$L__BB138_171;
	add.s32 	%r681, %r7, 3;
	and.b32  	%r682, %r681, 15;
	add.s32 	%r683, %r218, %r682;
	shl.b32 	%r684, %r683, 2;
	mov.u32 	%r685, _ZZ9cuda_gemmIiLi256ELi1ELi1ELi256ELi128ELi128ELi32ELi1ELi0EEviiiPT_S1_S1_iiE3Ash;
	add.s32 	%r686, %r685, %r684;
	ld.shared.u32 	%r1092, [%r686];
$L__BB138_171:
	setp.lt.s32 	%p89, %r405, 5;
	@%p89 bra 	$L__BB138_173;
	add.s32 	%r687, %r7, 4;
	and.b32  	%r688, %r687, 15;
	add.s32 	%r689, %r218, %r688;
	shl.b32 	%r690, %r689, 2;
	mov.u32 	%r691, _ZZ9cuda_gemmIiLi256ELi1ELi1ELi256ELi128ELi128ELi32ELi1ELi0EEviiiPT_S1_S1_iiE3Ash;
	add.s32 	%r692, %r691, %r690;
	ld.shared.u32 	%r1093, [%r692];
$L__BB138_173:
	setp.lt.s32 	%p90, %r405, 6;
	@%p90 bra 	$L__BB138_175;
	add.s32 	%r693, %r7, 5;
	and.b32  	%r694, %r693, 15;
	add.s32 	%r695, %r218, %r694;
	shl.b32 	%r696, %r695, 2;
	mov.u32 	%r697, _ZZ9cuda_gemmIiLi256ELi1ELi1ELi256ELi128ELi128ELi32ELi1ELi0EEviiiPT_S1_S1_iiE3Ash;
	add.s32 	%r698, %r697, %r696;
	ld.shared.u32 	%r1094, [%r698];
$L__BB138_175:
	setp.lt.s32 	%p91, %r405, 7;
	@%p91 bra 	$L__BB138_177;
	add.s32 	%r699, %r7, 6;
	and.b32  	%r700, %r699, 15;
	add.s32 	%r701, %r218, %r700;
	shl.b32 	%r702, %r701, 2;
	mov.u32 	%r703, _ZZ9cuda_gemmIiLi256ELi1ELi1ELi256ELi128ELi128ELi32ELi1ELi0EEviiiPT_S1_S1_iiE3Ash;
	add.s32 	%r704, %r703, %r702;
	ld.shared.u32 	%r1095, [%r704];
$L__BB138_177:
	setp.lt.s32 	%p92, %r405, 8;
	@%p92 bra 	$L__BB138_179;
	add.s32 	%r705, %r7, 7;
	and.b32  	%r706, %r705, 15;
	add.s32 	%r707, %r218, %r706;
	shl.b32 	%r708, %r707, 2;
	mov.u32 	%r709, _ZZ9cuda_gemmIiLi256ELi1ELi1ELi256ELi128ELi128ELi32ELi1ELi0EEviiiPT_S1_S1_iiE3Ash;
	add.s32 	%r710, %r709, %r708;
	ld.shared.u32 	%r1096, [%r710];
$L__BB138_179:
	setp.lt.s32 	%p93, %r405, 9;
	@%p93 bra 	$L__BB138_181;
	and.b32  	%r711, %r7, 15;
	xor.b32  	%r712, %r711, 8;
	add.s32 	%r713, %r218, %r712;
	shl.b32 	%r714, %r713, 2;
	mov.u32 	%r715, _ZZ9cuda_gemmIiLi256ELi1ELi1ELi256ELi128ELi128ELi32ELi1ELi0EEviiiPT_S1_S1_iiE3Ash;
	add.s32 	%r716, %r715, %r714;
	ld.shared.u32 	%r1097, [%r716];
$L__BB138_181:
	setp.lt.s32 	%p94, %r405, 10;
	@%p94 bra 	$L__BB138_183;
	add.s32 	%r717, %r7, 9;
	and.b32  	%r718, %r717, 15;
	add.s32 	%r719, %r218, %r718;
	shl.b32 	%r720, %r719, 2;
	mov.u32 	%r721, _ZZ9cuda_gemmIiLi256ELi1ELi1ELi256ELi128ELi128ELi32ELi1ELi0EEviiiPT_S1_S1_iiE3Ash;
	add.s32 	%r722, %r721, %r720;
	ld.shared.u32 	%r1098, [%r722];
$L__BB138_183:
	setp.lt.s32 	%p95, %r405, 11;
	@%p95 bra 	$L__BB138_185;
	add.s32 	%r723, %r7, 10;
	and.b32  	%r724, %r723, 15;
	add.s32 	%r725, %r218, %r724;
	shl.b32 	%r726, %r725, 2;
	mov.u32 	%r727, _ZZ9cuda_gemmIiLi256ELi1ELi1ELi256ELi128ELi128ELi32ELi1ELi0EEviiiPT_S1_S1_iiE3Ash;
	add.s32 	%r728, %r727, %r726;
	ld.shared.u32 	%r1099, [%r728];
$L__BB138_185:
	setp.lt.s32 	%p96, %r405, 12;
	@%p96 bra 	$L__BB138_187;
	add.s32 	%r729, %r7, 11;
	and.b32  	%r730, %r729, 15;
	add.s32 	%r731, %r218, %r730;
	shl.b32 	%r732, %r731, 2;
	mov.u32 	%r733, _ZZ9cuda_gemmIiLi256ELi1ELi1ELi256ELi128ELi128ELi32ELi1ELi0EEviiiPT_S1_S1_iiE3Ash;
	add.s32 	%r734, %r733, %r732;
	ld.shared.u32 	%r1100, [%r734];
$L__BB138_187:
	setp.lt.s32 	%p97, %r405, 13;
	@%p97 bra 	$L__BB138_189;
	add.s32 	%r735, %r7, 12;
	and.b32  	%r736, %r735, 15;
	add.s32 	%r737, %r218, %r736;
	shl.b32 	%r738, %r737, 2;
	mov.u32 	%r739, _ZZ9cuda_gemmIiLi256ELi1ELi1ELi256ELi128ELi128ELi32ELi1ELi0EEviiiPT_S1_S1_iiE3Ash;
	add.s32 	%r740, %r739, %r738;
	ld.shared.u32 	%r1101, [%r740];
$L__BB138_189:
	setp.lt.s32 	%p98, %r405, 14;
	@%p98 bra 	$L__BB138_191;
	add.s32 	%r741, %r7, 13;
	and.b32  	%r742, %r741, 15;
	add.s32 	%r743, %r218, %r742;
	shl.b32 	%r744, %r743, 2;
	mov.u32 	%r745, _ZZ9cuda_gemmIiLi256ELi1ELi1ELi256ELi128ELi128ELi32ELi1ELi0EEviiiPT_S1_S1_iiE3Ash;
	add.s32 	%r746, %r745, %r744;
	ld.shared.u32 	%r1102, [%r746];
$L__BB138_191:
	setp.lt.s32 	%p99, %r405, 15;
	@%p99 bra 	$L__BB138_193;
	add.s32 	%r747, %r7, 14;
	and.b32  	%r748, %r747, 15;
	add.s32 	%r749, %r218, %r748;
	shl.b32 	%r750, %r749, 2;
	mov.u32 	%r751, _ZZ9cuda_gemmIiLi256ELi1ELi1ELi256ELi128ELi128ELi32ELi1ELi0EEviiiPT_S1_S1_iiE3Ash;
	add.s32 	%r752, %r751, %r750;
	ld.shared.u32 	%r1103, [%r752];
$L__BB138_193:
	setp.lt.s32 	%p100, %r405, 16;
	@%p100 bra 	$L__BB138_195;
	add.s32 	%r753, %r7, -1;
	and.b32  	%r754, %r753, 15;
	add.s32 	%r755, %r218, %r754;
	shl.b32 	%r756, %r755, 2;
	mov.u32 	%r757, _ZZ9cuda_gemmIiLi256ELi1ELi1ELi256ELi128ELi128ELi32ELi1ELi0EEviiiPT_S1_S1_iiE3Ash;
	add.s32 	%r758, %r757, %r756;
	ld.shared.u32 	%r1104, [%r758];
$L__BB138_195:
	setp.ge.s32 	%p101, %r8, %r16;
	mov.u32 	%r1105, %r8;
	@%p101 bra 	$L__BB138_196;
	bra.uni 	$L__BB138_197;
$L__BB138_196:
	add.s32 	%r1088, %r1088, %r6;
	setp.lt.s32 	%p122, %r1088, %r5;
	@%p122 bra 	$L__BB138_163;
	bra.uni 	$L__BB138_154;
$L__BB138_197:
	mov.u32 	%r760, _ZZ9cuda_gemmIiLi256ELi1ELi1ELi256ELi128ELi128ELi32ELi1ELi0EEviiiPT_S1_S1_iiE11kron_fac_sh;
	mad.lo.s32 	%r253, %r1105, 516, %r760;
	mov.b32 	%r1107, 0;
	@%p85 bra 	$L__BB138_199;
	shl.b32 	%r761, %r18, 2;
	add.s32 	%r762, %r253, %r761;
	ld.shared.u32 	%r763, [%r762];
	mul.lo.s32 	%r1107, %r763, %r1089;
$L__BB138_199:
	@%p86 bra 	$L__BB138_201;
	add.s32 	%r765, %r253, %r764;
	ld.shared.u32 	%r766, [%r765+4];
	mad.lo.s32 	%r1107, %r766, %r1090, %r1107;
$L__BB138_201:
	@%p87 bra 	$L__BB138_203;
	add.s32 	%r768, %r253, %r767;
	ld.shared.u32 	%r769, [%r768+8];
	mad.lo.s32 	%r1107, %r769, %r1091, %r1107;
$L__BB138_203:
	@%p88 bra 	$L__BB138_205;
	add.s32 	%r771, %r253, %r770;
	ld.shared.u32 	%r772, [%r771+12];
	mad.lo.s32 	%r1107, %r772, %r1092, %r1107;
$L__BB138_205:
	@%p89 bra 	$L__BB138_207;
	add.s32 	%r774, %r253, %r773;
	ld.shared.u32 	%r775, [%r774+16];
	mad.lo.s32 	%r1107, %r775, %r1093, %r1107;
$L__BB138_207:
	setp.lt.s32 	%p107, %r405, 6;
	@%p107 bra 	$L__BB138_209;
	add.s32 	%r777, %r253, %r776;
	ld.shared.u32 	%r778, [%r777+20];
	mad.lo.s32 	%r1107, %r778, %r1094, %r1107;
$L__BB138_209:
	setp.lt.s32 	%p108, %r405, 7;
	@%p108 bra 	$L__BB138_211;
	add.s32 	%r780, %r253, %r779;
	ld.shared.u32 	%r781, [%r780+24];
	mad.lo.s32 	%r1107, %r781, %r1095, %r1107;
$L__BB138_211:
	setp.lt.s32 	%p109, %r405, 8;
	@%p109 bra 	$L__BB138_213;
	add.s32 	%r783, %r253, %r782;
	ld.shared.u32 	%r784, [%r783+28];
	mad.lo.s32 	%r1107, %r784, %r1096, %r1107;
$L__BB138_213:
	setp.lt.s32 	%p110, %r405, 9;
	@%p110 bra 	$L__BB138_215;
	add.s32 	%r786, %r253, %r785;
	ld.shared.u32 	%r787, [%r786+32];
	mad.lo.s32 	%r1107, %r787, %r1097, %r1107;
$L__BB138_215:
	setp.lt.s32 	%p111, %r405, 10;
	@%p111 bra 	$L__BB138_217;
	add.s32 	%r789, %r253, %r788;
	ld.shared.u32 	%r790, [%r789+36];
	mad.lo.s32 	%r1107, %r790, %r1098, %r1107;
$L__BB138_217:
	setp.lt.s32 	%p112, %r405, 11;
	@%p112 bra 	$L__BB138_219;
	add.s32 	%r792, %r253, %r791;
	ld.shared.u32 	%r793, [%r792+40];
	mad.lo.s32 	%r1107, %r793, %r1099, %r1107;
$L__BB138_219:
	setp.lt.s32 	%p113, %r405, 12;
	@%p113 bra 	$L__BB138_221;
	add.s32 	%r795, %r253, %r794;
	ld.shared.u32 	%r796, [%r795+44];
	mad.lo.s32 	%r1107, %r796, %r1100, %r1107;
$L__BB138_221:
	setp.lt.s32 	%p114, %r405, 13;
	@%p114 bra 	$L__BB138_223;
	add.s32 	%r798, %r253, %r797;
	ld.shared.u32 	%r799, [%r798+48];
	mad.lo.s32 	%r1107, %r799, %r1101, %r1107;
$L__BB138_223:
	setp.lt.s32 	%p115, %r405, 14;
	@%p115 bra 	$L__BB138_225;
	add.s32 	%r801, %r253, %r800;
	ld.shared.u32 	%r802, [%r801+52];
	mad.lo.s32 	%r1107, %r802, %r1102, %r1107;
$L__BB138_225:
	setp.lt.s32 	%p116, %r405, 15;
	@%p116 bra 	$L__BB138_227;
	add.s32 	%r804, %r253, %r803;
	ld.shared.u32 	%r805, [%r804+56];
	mad.lo.s32 	%r1107, %r805, %r1103, %r1107;
$L__BB138_227:
	setp.lt.s32 	%p117, %r405, 16;
	@%p117 bra 	$L__BB138_229;
	add.s32 	%r807, %r253, %r806;
	ld.shared.u32 	%r808, [%r807+60];
	mad.lo.s32 	%r1107, %r808, %r1104, %r1107;
$L__BB138_229:
	mov.u32 	%r1121, %r3;
$L__BB138_230:
	shr.u32 	%r287, %r1121, 1;
	shfl.sync.down.b32	%r809|%p118, %r1107, %r287, %r198, -1;
	add.s32 	%r1107, %r809, %r1107;
	setp.gt.u32 	%p119, %r1121, 3;
	mov.u32 	%r1121, %r287;
	@%p119 bra 	$L__BB138_230;
	rem.u32 	%r810, %r2, %r4;
	setp.eq.s32 	%p120, %r810, 0;
	@%p120 bra 	$L__BB138_232;
	bra.uni 	$L__BB138_233;
$L__BB138_232:
	mad.lo.s32 	%r811, %r1105, %r5, %r216;
	shl.b32 	%r812, %r811, 2;
	mov.u32 	%r813, _ZZ9cuda_gemmIiLi256ELi1ELi1ELi256ELi128ELi128ELi32ELi1ELi0EEviiiPT_S1_S1_iiE3Csh;
	add.s32 	%r814, %r813, %r812;
	st.shared.u32 	[%r814], %r1107;
$L__BB138_233:
	add.s32 	%r1105, %r1105, %r10;
	setp.lt.s32 	%p121, %r1105, %r16;
	@%p121 bra 	$L__BB138_197;
	bra.uni 	$L__BB138_196;
$L__BB138_234:
	add.s32 	%r425, %r20, %r1015;
	mul.wide.s32 	%rd12, %r425, 4;
	add.s64 	%rd13, %rd1, %rd12;
	ld.global.u32 	%r426, [%rd13];
	shl.b32 	%r427, %r1015, 2;
	mov.u32 	%r428, _ZZ9cuda_gemmIiLi256ELi1ELi1ELi256ELi128ELi128ELi32ELi1ELi0EEviiiPT_S1_S1_iiE3Ash;
	add.s32 	%r429, %r428, %r427;
	st.shared.u32 	[%r429], %r426;
	shl.b32 	%r430, %r9, 2;
	cvt.u64.u32 	%rd14, %r430;
	add.s64 	%rd15, %rd13, %rd14;
	ld.global.u32 	%r431, [%rd15];
	add.s32 	%r432, %r429, %r430;
	st.shared.u32 	[%r432], %r431;
	add.s64 	%rd16, %rd15, %rd14;
	ld.global.u32 	%r433, [%rd16];
	add.s32 	%r434, %r432, %r430;
	st.shared.u32 	[%r434], %r433;
	add.s64 	%rd17, %rd16, %rd14;
	ld.global.u32 	%r435, [%rd17];
	add.s32 	%r436, %r434, %r430;
	st.shared.u32 	[%r436], %r435;
	add.s32 	%r1015, %r430, %r1015;
	setp.lt.u32 	%p7, %r1015, 256;
	@%p7 bra 	$L__BB138_234;
	bra.uni 	$L__BB138_5;

}
	// .globl	_Z9cuda_gemmIiLi256ELi1ELi1ELi256ELi128ELi128ELi32ELi1ELi1EEviiiPT_S1_S1_ii
.visible .entry _Z9cuda_gemmIiLi256ELi1ELi1ELi256ELi128ELi128ELi32ELi1ELi1EEviiiPT_S1_S1_ii(
	.param .u32 _Z9cuda_gemmIiLi256ELi1ELi1ELi256ELi128ELi128ELi32ELi1ELi1EEviiiPT_S1_S1_ii_param_0,
	.param .u32 _Z9cuda_gemmIiLi256ELi1ELi1ELi256ELi128ELi128ELi32ELi1ELi1EEviiiPT_S1_S1_ii_param_1,
	.param .u32 _Z9cuda_gemmIiLi256ELi1ELi1ELi256ELi128ELi128ELi32ELi1ELi1EEviiiPT_S1_S1_ii_param_2,
	.param .u64 .ptr .align 1 _Z9cuda_gemmIiLi256ELi1ELi1ELi256ELi128ELi128ELi32ELi1ELi1EEviiiPT_S1_S1_ii_param_3,
	.param .u64 .ptr .align 1 _Z9cuda_gemmIiLi256ELi1ELi1ELi256ELi128ELi128ELi32ELi1ELi1EEviiiPT_S1_S1_ii_param_4,
	.param .u64 .ptr .align 1 _Z9cuda_gemmIiLi256ELi1ELi1ELi256ELi128ELi128ELi32ELi1ELi1EEviiiPT_S1_S1_ii_param_5,
	.param .u32 _Z9cuda_gemmIiLi256ELi1ELi1ELi256ELi128ELi128ELi32ELi1ELi1EEviiiPT_S1_S1_ii_param_6,
	.param .u32 _Z9cuda_gemmIiLi256ELi1ELi1ELi256ELi128ELi128ELi32ELi1ELi1EEviiiPT_S1_S1_ii_param_7
)
.maxntid 256
{
	.reg .pred 	%p<28>;
	.reg .b16 	%rs<8>;
	.reg .b32 	%r<287>;
	.reg .b64 	%rd<46>;
	// demoted variable
	.shared .align 128 .b8 _ZZ9cuda_gemmIiLi256ELi1ELi1ELi256ELi128ELi128ELi32ELi1ELi1EEviiiPT_S1_S1_iiE11kron_fac_sh[16512];
	// demoted variable
	.shared .align 128 .b8 _ZZ9cuda_gemmIiLi256ELi1ELi1ELi256ELi128ELi128ELi32ELi1ELi1EEviiiPT_S1_S1_iiE3Ash[1024];
	// demoted variable
	.shared .align 128 .b8 _ZZ9cuda_gemmIiLi256ELi1ELi1ELi256ELi128ELi128ELi32ELi1ELi1EEviiiPT_S1_S1_iiE3Csh[256];
	ld.param.u64 	%rd13, [_Z9cuda_gemmIiLi256ELi1ELi1ELi256ELi128ELi128ELi32ELi1ELi1EEviiiPT_S1_S1_ii_param_3];
	ld.param.u64 	%rd14, [_Z9cuda_gemmIiLi256ELi1ELi1ELi256ELi128ELi128ELi32ELi1ELi1EEviiiPT_S1_S1_ii_param_4];
	ld.param.u64 	%rd15, [_Z9cuda_gemmIiLi256ELi1ELi1ELi256ELi128ELi128ELi32ELi1ELi1EEviiiPT_S1_S1_ii_param_5];
	cvta.to.global.u64 	%rd1, %rd13;
	cvta.to.global.u64 	%rd2, %rd14;
	cvta.to.global.u64 	%rd3, %rd15;
	mov.u32 	%r286, %tid.x;
	shr.u32 	%r106, %r286, 3;
	and.b32  	%r2, %r106, 1;
	mov.u32 	%r3, %ntid.x;
	mov.u32 	%r4, %ctaid.y;
	mov.u32 	%r107, %nctaid.y;
	setp.ge.u32 	%p1, %r4, %r107;
	@%p1 bra 	$L__BB139_30;
	mov.u32 	%r108, %ctaid.x;
	shl.b32 	%r109, %r108, 5;
	and.b32  	%r5, %r286, 31;
	or.b32  	%r6, %r109, %r5;
	shr.u32 	%r7, %r3, 5;
	shl.b32 	%r8, %r108, 6;
	shl.b32 	%r9, %r4, 8;
	add.s32 	%r10, %r286, %r3;
	max.u32 	%r110, %r10, 256;
	setp.lt.u32 	%p2, %r10, 256;
	selp.u32 	%r111, 1, 0, %p2;
	add.s32 	%r112, %r10, %r111;
	sub.s32 	%r113, %r110, %r112;
	div.u32 	%r114, %r113, %r3;
	add.s32 	%r11, %r114, %r111;
	and.b32  	%r115, %r11, 3;
	setp.eq.s32 	%p3, %r115, 3;
	mov.u32 	%r272, %r286;
	@%p3 bra 	$L__BB139_4;
	add.s32 	%r116, %r11, 1;
	and.b32  	%r117, %r116, 3;
	shl.b32 	%r118, %r286, 2;
	mov.u32 	%r119, _ZZ9cuda_gemmIiLi256ELi1ELi1ELi256ELi128ELi128ELi32ELi1ELi1EEviiiPT_S1_S1_iiE3Ash;
	add.s32 	%r265, %r119, %r118;
	shl.b32 	%r13, %r3, 2;
	add.s32 	%r120, %r286, %r9;
	mul.wide.u32 	%rd16, %r120, 4;
	add.s64 	%rd45, %rd1, %rd16;
	mul.wide.u32 	%rd5, %r3, 4;
	neg.s32 	%r264, %r117;
	mad.lo.s32 	%r272, %r3, %r117, %r286;
$L__BB139_3:
	.pragma "nounroll";
	ld.global.u32 	%r121, [%rd45];
	st.shared.u32 	[%r265], %r121;
	add.s32 	%r265, %r265, %r13;
	add.s64 	%rd45, %rd45, %rd5;
	add.s32 	%r264, %r264, 1;
	setp.ne.s32 	%p4, %r264, 0;
	@%p4 bra 	$L__BB139_3;
$L__BB139_4:
	setp.lt.u32 	%p5, %r11, 3;
	@%p5 bra 	$L__BB139_7;
	shl.b32 	%r122, %r272, 2;
	mov.u32 	%r123, _ZZ9cuda_gemmIiLi256ELi1ELi1ELi256ELi128ELi128ELi32ELi1ELi1EEviiiPT_S1_S1_iiE3Ash;
	add.s32 	%r271, %r123, %r122;
	mul.wide.u32 	%rd17, %r3, 4;
	add.s64 	%rd8, %rd1, %rd17;
	add.s32 	%r270, %r272, %r9;
	mul.wide.u32 	%rd18, %r3, 12;
	add.s64 	%rd9, %rd1, %rd18;
	mul.wide.u32 	%rd21, %r3, 8;
$L__BB139_6:
	mul.wide.s32 	%rd19, %r270, 4;
	add.s64 	%rd20, %rd8, %rd19;
	add.s64 	%rd22, %rd1, %rd19;
	add.s64 	%rd23, %rd22, %rd21;
	add.s64 	%rd24, %rd9, %rd19;
	ld.global.u32 	%r124, [%rd22];
	st.shared.u32 	[%r271], %r124;
	ld.global.u32 	%r125, [%rd20];
	shl.b32 	%r126, %r3, 2;
	add.s32 	%r127, %r271, %r126;
	st.shared.u32 	[%r127], %r125;
	ld.global.u32 	%r128, [%rd23];
	shl.b32 	%r129, %r3, 3;
	add.s32 	%r130, %r271, %r129;
	st.shared.u32 	[%r130], %r128;
	ld.global.u32 	%r131, [%rd24];
	mad.lo.s32 	%r132, %r3, 12, %r271;
	st.shared.u32 	[%r132], %r131;
	add.s32 	%r272, %r272, %r126;
	shl.b32 	%r133, %r3, 4;
	add.s32 	%r271, %r271, %r133;
	add.s32 	%r270, %r270, %r126;
	setp.lt.u32 	%p6, %r272, 256;
	@%p6 bra 	$L__BB139_6;
$L__BB139_7:
	setp.gt.u32 	%p7, %r286, 63;
	@%p7 bra 	$L__BB139_14;
	max.u32 	%r134, %r10, 64;
	setp.lt.u32 	%p8, %r10, 64;
	selp.u32 	%r135, 1, 0, %p8;
	add.s32 	%r136, %r10, %r135;
	sub.s32 	%r137, %r134, %r136;
	div.u32 	%r138, %r137, %r3;
	add.s32 	%r23, %r138, %r135;
	and.b32  	%r139, %r23, 3;
	setp.eq.s32 	%p9, %r139, 3;
	mov.u32 	%r274, %r286;
	@%p9 bra 	$L__BB139_11;
	add.s32 	%r140, %r23, 1;
	and.b32  	%r141, %r140, 3;
	shl.b32 	%r142, %r286, 2;
	mov.u32 	%r143, _ZZ9cuda_gemmIiLi256ELi1ELi1ELi256ELi128ELi128ELi32ELi1ELi1EEviiiPT_S1_S1_iiE3Csh;
	add.s32 	%r268, %r143, %r142;
	shl.b32 	%r25, %r3, 2;
	neg.s32 	%r267, %r141;
	mad.lo.s32 	%r274, %r3, %r141, %r286;
$L__BB139_10:
	.pragma "nounroll";
	mov.b32 	%r144, 0;
	st.shared.u32 	[%r268], %r144;
	add.s32 	%r268, %r268, %r25;
	add.s32 	%r267, %r267, 1;
	setp.ne.s32 	%p10, %r267, 0;
	@%p10 bra 	$L__BB139_10;
$L__BB139_11:
	setp.lt.u32 	%p11, %r23, 3;
	@%p11 bra 	$L__BB139_14;
	shl.b32 	%r33, %r3, 2;
	shl.b32 	%r145, %r274, 2;
	mov.u32 	%r146, _ZZ9cuda_gemmIiLi256ELi1ELi1ELi256ELi128ELi128ELi32ELi1ELi1EEviiiPT_S1_S1_iiE3Csh;
	add.s32 	%r273, %r146, %r145;
	shl.b32 	%r35, %r3, 4;
	shl.b32 	%r36, %r3, 3;
	mul.lo.s32 	%r37, %r3, 12;
$L__BB139_13:
	mov.b32 	%r147, 0;
	st.shared.u32 	[%r273], %r147;
	add.s32 	%r148, %r273, %r33;
	st.shared.u32 	[%r148], %r147;
	add.s32 	%r149, %r273, %r36;
	st.shared.u32 	[%r149], %r147;
	add.s32 	%r150, %r273, %r37;
	st.shared.u32 	[%r150], %r147;
	add.s32 	%r274, %r274, %r33;
	add.s32 	%r273, %r273, %r35;
	setp.lt.u32 	%p12, %r274, 64;
	@%p12 bra 	$L__BB139_13;
$L__BB139_14:
	mov.u32 	%r151, _ZZ9cuda_gemmIiLi256ELi1ELi1ELi256ELi128ELi128ELi32ELi1ELi1EEviiiPT_S1_S1_iiE11kron_fac_sh;
	mad.lo.s32 	%r48, %r5, 516, %r151;
	shr.u32 	%r277, %r286, 5;
	add.s32 	%r152, %r277, %r7;
	cvt.u16.u32 	%rs2, %r152;
	xor.b16  	%rs3, %rs2, 127;
	and.b16  	%rs4, %rs3, 255;
	cvt.u16.u32 	%rs5, %r7;
	and.b16  	%rs6, %rs5, 255;
	div.u16 	%rs7, %rs4, %rs6;
	and.b16  	%rs1, %rs7, 3;
	setp.eq.s16 	%p13, %rs1, 2;
	@%p13 bra 	$L__BB139_17;
	cvt.u32.u16 	%r50, %rs1;
	mov.b32 	%r276, 0;
$L__BB139_16:
	.pragma "nounroll";
	shl.b32 	%r154, %r277, 7;
	add.s32 	%r155, %r154, %r6;
	mul.wide.u32 	%rd25, %r155, 4;
	add.s64 	%rd26, %rd2, %rd25;
	ld.global.u32 	%r156, [%rd26];
	shl.b32 	%r157, %r277, 2;
	add.s32 	%r158, %r48, %r157;
	st.shared.u32 	[%r158], %r156;
	add.s32 	%r277, %r277, %r7;
	add.s32 	%r276, %r276, 1;
	xor.b32  	%r159, %r276, %r50;
	setp.ne.s32 	%p14, %r159, 2;
	@%p14 bra 	$L__BB139_16;
$L__BB139_17:
	shl.b32 	%r169, %r7, 2;
$L__BB139_18:
	shl.b32 	%r160, %r277, 7;
	add.s32 	%r161, %r160, %r6;
	mul.wide.u32 	%rd27, %r161, 4;
	add.s64 	%rd28, %rd2, %rd27;
	ld.global.u32 	%r162, [%rd28];
	shl.b32 	%r163, %r277, 2;
	add.s32 	%r164, %r48, %r163;
	st.shared.u32 	[%r164], %r162;
	add.s32 	%r165, %r277, %r7;
	shl.b32 	%r166, %r165, 7;
	add.s32 	%r167, %r166, %r6;
	mul.wide.u32 	%rd29, %r167, 4;
	add.s64 	%rd30, %rd2, %rd29;
	ld.global.u32 	%r168, [%rd30];
	add.s32 	%r170, %r164, %r169;
	st.shared.u32 	[%r170], %r168;
	add.s32 	%r171, %r165, %r7;
	shl.b32 	%r172, %r171, 7;
	add.s32 	%r173, %r172, %r6;
	mul.wide.u32 	%rd31, %r173, 4;
	add.s64 	%rd32, %rd2, %rd31;
	ld.global.u32 	%r174, [%rd32];
	add.s32 	%r175, %r170, %r169;
	st.shared.u32 	[%r175], %r174;
	add.s32 	%r176, %r171, %r7;
	shl.b32 	%r177, %r176, 7;
	add.s32 	%r178, %r177, %r6;
	mul.wide.u32 	%rd33, %r178, 4;
	add.s64 	%rd34, %rd2, %rd33;
	ld.global.u32 	%r179, [%rd34];
	add.s32 	%r180, %r175, %r169;
	st.shared.u32 	[%r180], %r179;
	add.s32 	%r277, %r169, %r277;
	setp.lt.u32 	%p15, %r277, 128;
	@%p15 bra 	$L__BB139_18;
	shl.b32 	%r181, %r2, 7;
	shl.b32 	%r182, %r286, 4;
	and.b32  	%r183, %r182, 112;
	or.b32  	%r184, %r181, %r183;
	bar.sync 	0;
	or.b32  	%r185, %r184, %r2;
	shl.b32 	%r186, %r185, 2;
	mov.u32 	%r187, _ZZ9cuda_gemmIiLi256ELi1ELi1ELi256ELi128ELi128ELi32ELi1ELi1EEviiiPT_S1_S1_iiE3Ash;
	add.s32 	%r188, %r187, %r186;
	ld.shared.u32 	%r58, [%r188];
	ld.shared.u32 	%r59, [%r188+4];
	ld.shared.u32 	%r60, [%r188+8];
	ld.shared.u32 	%r61, [%r188+12];
	ld.shared.u32 	%r62, [%r188+16];
	ld.shared.u32 	%r63, [%r188+20];
	ld.shared.u32 	%r64, [%r188+24];
	ld.shared.u32 	%r65, [%r188+28];
	ld.shared.u32 	%r66, [%r188+32];
	ld.shared.u32 	%r67, [%r188+36];
	ld.shared.u32 	%r68, [%r188+40];
	ld.shared.u32 	%r69, [%r188+44];
	ld.shared.u32 	%r70, [%r188+48];
	ld.shared.u32 	%r71, [%r188+52];
	ld.shared.u32 	%r72, [%r188+56];
	add.s32 	%r189, %r2, -1;
	and.b32  	%r190, %r189, 15;
	or.b32  	%r191, %r184, %r190;
	shl.b32 	%r192, %r191, 2;
	add.s32 	%r193, %r187, %r192;
	ld.shared.u32 	%r73, [%r193];
	shr.u32 	%r74, %r3, 4;
	shr.u32 	%r279, %r286, 4;
	and.b32  	%r76, %r286, 7;
	mad.lo.s32 	%r77, %r2, -127, %r184;
	shl.b32 	%r196, %r77, 2;
$L__BB139_20:
	setp.eq.s32 	%p16, %r2, 0;
	setp.ne.s32 	%p17, %r76, 0;
	mov.u32 	%r194, _ZZ9cuda_gemmIiLi256ELi1ELi1ELi256ELi128ELi128ELi32ELi1ELi1EEviiiPT_S1_S1_iiE11kron_fac_sh;
	mad.lo.s32 	%r195, %r279, 516, %r194;
	add.s32 	%r197, %r195, %r196;
	ld.shared.u32 	%r198, [%r197];
	mul.lo.s32 	%r199, %r198, %r58;
	ld.shared.u32 	%r200, [%r197+4];
	mad.lo.s32 	%r201, %r200, %r59, %r199;
	ld.shared.u32 	%r202, [%r197+8];
	mad.lo.s32 	%r203, %r202, %r60, %r201;
	ld.shared.u32 	%r204, [%r197+12];
	mad.lo.s32 	%r205, %r204, %r61, %r203;
	ld.shared.u32 	%r206, [%r197+16];
	mad.lo.s32 	%r207, %r206, %r62, %r205;
	ld.shared.u32 	%r208, [%r197+20];
	mad.lo.s32 	%r209, %r208, %r63, %r207;
	ld.shared.u32 	%r210, [%r197+24];
	mad.lo.s32 	%r211, %r210, %r64, %r209;
	ld.shared.u32 	%r212, [%r197+28];
	mad.lo.s32 	%r213, %r212, %r65, %r211;
	ld.shared.u32 	%r214, [%r197+32];
	mad.lo.s32 	%r215, %r214, %r66, %r213;
	ld.shared.u32 	%r216, [%r197+36];
	mad.lo.s32 	%r217, %r216, %r67, %r215;
	ld.shared.u32 	%r218, [%r197+40];
	mad.lo.s32 	%r219, %r218, %r68, %r217;
	ld.shared.u32 	%r220, [%r197+44];
	mad.lo.s32 	%r221, %r220, %r69, %r219;
	ld.shared.u32 	%r222, [%r197+48];
	mad.lo.s32 	%r223, %r222, %r70, %r221;
	ld.shared.u32 	%r224, [%r197+52];
	mad.lo.s32 	%r225, %r224, %r71, %r223;
	ld.shared.u32 	%r226, [%r197+56];
	mad.lo.s32 	%r227, %r226, %r72, %r225;
	selp.b32 	%r228, 0, -64, %p16;
	add.s32 	%r229, %r197, %r228;
	ld.shared.u32 	%r230, [%r229+60];
	mad.lo.s32 	%r231, %r230, %r73, %r227;
	shfl.sync.down.b32	%r232|%p18, %r231, 4, 6175, -1;
	add.s32 	%r233, %r232, %r231;
	shfl.sync.down.b32	%r234|%p19, %r233, 2, 6175, -1;
	add.s32 	%r235, %r234, %r233;
	shfl.sync.down.b32	%r236|%p20, %r235, 1, 6175, -1;
	add.s32 	%r79, %r236, %r235;
	@%p17 bra 	$L__BB139_22;
	shl.b32 	%r237, %r2, 2;
	shl.b32 	%r238, %r279, 3;
	or.b32  	%r239, %r238, %r237;
	mov.u32 	%r240, _ZZ9cuda_gemmIiLi256ELi1ELi1ELi256ELi128ELi128ELi32ELi1ELi1EEviiiPT_S1_S1_iiE3Csh;
	add.s32 	%r241, %r240, %r239;
	st.shared.u32 	[%r241], %r79;
$L__BB139_22:
	add.s32 	%r279, %r279, %r74;
	setp.lt.u32 	%p21, %r279, 32;
	@%p21 bra 	$L__BB139_20;
	setp.gt.u32 	%p22, %r286, 63;
	bar.sync 	0;
	@%p22 bra 	$L__BB139_30;
	max.u32 	%r242, %r10, 64;
	setp.lt.u32 	%p23, %r10, 64;
	selp.u32 	%r243, 1, 0, %p23;
	add.s32 	%r244, %r10, %r243;
	sub.s32 	%r245, %r242, %r244;
	div.u32 	%r246, %r245, %r3;
	add.s32 	%r81, %r246, %r243;
	and.b32  	%r247, %r81, 3;
	setp.eq.s32 	%p24, %r247, 3;
	@%p24 bra 	$L__BB139_27;
	add.s32 	%r248, %r81, 1;
	and.b32  	%r249, %r248, 3;
	shl.b32 	%r250, %r286, 2;
	mov.u32 	%r251, _ZZ9cuda_gemmIiLi256ELi1ELi1ELi256ELi128ELi128ELi32ELi1ELi1EEviiiPT_S1_S1_iiE3Csh;
	add.s32 	%r282, %r251, %r250;
	shl.b32 	%r83, %r3, 2;
	add.s32 	%r252, %r286, %r9;
	add.s32 	%r281, %r252, %r8;
	neg.s32 	%r280, %r249;
	mad.lo.s32 	%r286, %r3, %r249, %r286;
$L__BB139_26:
	.pragma "nounroll";
	ld.shared.u32 	%r253, [%r282];
	mul.wide.u32 	%rd35, %r281, 4;
	add.s64 	%rd36, %rd3, %rd35;
	st.global.u32 	[%rd36], %r253;
	add.s32 	%r282, %r282, %r83;
	add.s32 	%r281, %r281, %r3;
	add.s32 	%r280, %r280, 1;
	setp.ne.s32 	%p25, %r280, 0;
	@%p25 bra 	$L__BB139_26;
$L__BB139_27:
	setp.lt.u32 	%p26, %r81, 3;
	@%p26 bra 	$L__BB139_30;
	shl.b32 	%r94, %r3, 2;
	shl.b32 	%r254, %r286, 2;
	mov.u32 	%r255, _ZZ9cuda_gemmIiLi256ELi1ELi1ELi256ELi128ELi128ELi32ELi1ELi1EEviiiPT_S1_S1_iiE3Csh;
	add.s32 	%r285, %r255, %r254;
	shl.b32 	%r96, %r3, 4;
	shl.b32 	%r97, %r3, 3;
	mul.lo.s32 	%r98, %r3, 12;
	mul.wide.u32 	%rd37, %r3, 4;
	add.s64 	%rd10, %rd3, %rd37;
	add.s32 	%r256, %r286, %r9;
	add.s32 	%r284, %r256, %r8;
	mul.wide.u32 	%rd38, %r3, 8;
	add.s64 	%rd11, %rd3, %rd38;
	mul.wide.u32 	%rd39, %r3, 12;
	add.s64 	%rd12, %rd3, %rd39;
$L__BB139_29:
	mul.wide.s32 	%rd40, %r284, 4;
	add.s64 	%rd41, %rd10, %rd40;
	add.s64 	%rd42, %rd11, %rd40;
	add.s64 	%rd43, %rd12, %rd40;
	add.s64 	%rd44, %rd3, %rd40;
	ld.shared.u32 	%r257, [%r285];
	st.global.u32 	[%rd44], %r257;
	add.s32 	%r258, %r285, %r94;
	ld.shared.u32 	%r259, [%r258];
	st.global.u32 	[%rd41], %r259;
	add.s32 	%r260, %r285, %r97;
	ld.shared.u32 	%r261, [%r260];
	st.global.u32 	[%rd42], %r261;
	add.s32 	%r262, %r285, %r98;
	ld.shared.u32 	%r263, [%r262];
	st.global.u32 	[%rd43], %r263;
	add.s32 	%r286, %r286, %r94;
	add.s32 	%r285, %r285, %r96;
	add.s32 	%r284, %r284, %r94;
	setp.lt.u32 	%p27, %r286, 64;
	@%p27 bra 	$L__BB139_29;
$L__BB139_30:
	ret;

}
	// .globl	_Z9cuda_gemmIiLi256ELi1ELi1ELi512ELi2ELi2ELi32ELi0ELi0EEviiiPT_S1_S1_ii
.visible .entry _Z9cuda_gemmIiLi256ELi1ELi1ELi512ELi2ELi2ELi32ELi0ELi0EEviiiPT_S1_S1_ii(
	.param .u32 _Z9cuda_gemmIiLi256ELi1ELi1ELi512ELi2ELi2ELi32ELi0ELi0EEviiiPT_S1_S1_ii_param_0,
	.param .u32 _Z9cuda_gemmIiLi256ELi1ELi1ELi512ELi2ELi2ELi32ELi0ELi0EEviiiPT_S1_S1_ii_param_1,
	.param .u32 _Z9cuda_gemmIiLi256ELi1ELi1ELi512ELi2ELi2ELi32ELi0ELi0EEviiiPT_S1_S1_ii_param_2,
	.param .u64 .ptr .align 1 _Z9cuda_gemmIiLi256ELi1ELi1ELi512ELi2ELi2ELi32ELi0ELi0EEviiiPT_S1_S1_ii_param_3,
	.param .u64 .ptr .align 1 _Z9cuda_gemmIiLi256ELi1ELi1ELi512ELi2ELi2ELi32ELi0ELi0EEviiiPT_S1_S1_ii_param_4,
	.param .u64 .ptr .align 1 _Z9cuda_gemmIiLi256ELi1ELi1ELi512ELi2ELi2ELi32ELi0ELi0EEviiiPT_S1_S1_ii_param_5,
	.param .u32 _Z9cuda_gemmIiLi256ELi1ELi1ELi512ELi2ELi2ELi32ELi0ELi0EEviiiPT_S1_S1_ii_param_6,
	.param .u32 _Z9cuda_gemmIiLi256ELi1ELi1ELi512ELi2ELi2ELi32ELi0ELi0EEviiiPT_S1_S1_ii_param_7
)
.maxntid 256
{
	.reg .pred 	%p<55>;
	.reg .b16 	%rs<10>;
	.reg .b32 	%r<357>;
	.reg .b64 	%rd<28>;
	// demoted variable
	.shared .align 128 .b8 _ZZ9cuda_gemmIiLi256ELi1ELi1ELi512ELi2ELi2ELi32ELi0ELi0EEviiiPT_S1_S1_iiE11kron_fac_sh[24];
	// demoted variable
	.shared .align 128 .b8 _ZZ9cuda_gemmIiLi256ELi1ELi1ELi512ELi2ELi2ELi32ELi0ELi0EEviiiPT_S1_S1_iiE3Ash[2048];
	// demoted variable
	.shared .align 128 .b8 _ZZ9cuda_gemmIiLi256ELi1ELi1ELi512ELi2ELi2ELi32ELi0ELi0EEviiiPT_S1_S1_iiE3Csh[2048];
	ld.param.u64 	%rd6, [_Z9cuda_gemmIiLi256ELi1ELi1ELi512ELi2ELi2ELi32ELi0ELi0EEviiiPT_S1_S1_ii_param_3];
	ld.param.u64 	%rd4, [_Z9cuda_gemmIiLi256ELi1ELi1ELi512ELi2ELi2ELi32ELi0ELi0EEviiiPT_S1_S1_ii_param_4];
	ld.param.u32 	%r133, [_Z9cuda_gemmIiLi256ELi1ELi1ELi512ELi2ELi2ELi32ELi0ELi0EEviiiPT_S1_S1_ii_param_6];
	ld.param.u32 	%r134, [_Z9cuda_gemmIiLi256ELi1ELi1ELi512ELi2ELi2ELi32ELi0ELi0EEviiiPT_S1_S1_ii_param_7];
	cvta.to.global.u64 	%rd1, %rd6;
	mov.u32 	%r351, %tid.x;
	setp.lt.s32 	%p1, %r134, 16;
	shr.u32 	%r2, %r134, 4;
	selp.b32 	%r3, 1, %r2, %p1;
	mul.lo.s32 	%r4, %r134, %r133;
	setp.ge.u32 	%p2, %r351, %r4;
	@%p2 bra 	$L__BB140_3;
	mov.u32 	%r5, %ntid.x;
	cvta.to.global.u64 	%rd2, %rd4;
	mov.u32 	%r314, %r351;
$L__BB140_2:
	mul.wide.u32 	%rd7, %r314, 4;
	add.s64 	%rd8, %rd2, %rd7;
	ld.global.u32 	%r135, [%rd8];
	rem.u32 	%r136, %r314, %r133;
	mov.u32 	%r137, _ZZ9cuda_gemmIiLi256ELi1ELi1ELi512ELi2ELi2ELi32ELi0ELi0EEviiiPT_S1_S1_iiE11kron_fac_sh;
	mad.lo.s32 	%r138, %r136, 12, %r137;
	div.u32 	%r139, %r314, %r134;
	shl.b32 	%r140, %r139, 2;
	add.s32 	%r141, %r138, %r140;
	st.shared.u32 	[%r141], %r135;
	add.s32 	%r314, %r314, %r5;
	setp.lt.u32 	%p3, %r314, %r4;
	@%p3 bra 	$L__BB140_2;
$L__BB140_3:
	div.s32 	%r8, 512, %r134;
	mul.lo.s32 	%r142, %r8, %r3;
	min.s32 	%r9, %r142, 256;
	div.u32 	%r11, %r351, %r9;
	mul.lo.s32 	%r143, %r11, %r9;
	sub.s32 	%r144, %r351, %r143;
	div.u32 	%r10, %r144, %r3;
	mov.u32 	%r12, %ntid.x;
	div.u32 	%r13, %r12, %r9;
	mov.u32 	%r14, %ctaid.y;
	mov.u32 	%r145, %nctaid.y;
	setp.ge.u32 	%p4, %r14, %r145;
	@%p4 bra 	$L__BB140_66;
	ld.param.u32 	%r312, [_Z9cuda_gemmIiLi256ELi1ELi1ELi512ELi2ELi2ELi32ELi0ELi0EEviiiPT_S1_S1_ii_param_2];
	mov.u32 	%r15, %ctaid.x;
	rem.u32 	%r146, %r351, %r3;
	shl.b32 	%r16, %r146, 1;
	min.s32 	%r17, %r133, 2;
	shl.b32 	%r147, %r134, 8;
	sub.s32 	%r18, 8223, %r147;
	shl.b32 	%r148, %r15, 9;
	mad.lo.s32 	%r19, %r14, %r312, %r148;
	add.s32 	%r149, %r351, %r12;
	cvt.u16.u32 	%rs3, %r149;
	sub.s16 	%rs4, 511, %rs3;
	cvt.u16.u32 	%rs5, %r12;
	div.u16 	%rs1, %rs4, %rs5;
	and.b16  	%rs2, %rs1, 3;
	setp.eq.s16 	%p5, %rs2, 2;
	mov.u32 	%r317, %r351;
	@%p5 bra 	$L__BB140_7;
	mov.b32 	%r316, 0;
	xor.b16  	%rs6, %rs2, 2;
	mov.u32 	%r317, %r351;
$L__BB140_6:
	.pragma "nounroll";
	add.s32 	%r151, %r19, %r317;
	mul.wide.s32 	%rd9, %r151, 4;
	add.s64 	%rd10, %rd1, %rd9;
	ld.global.u32 	%r152, [%rd10];
	shl.b32 	%r153, %r317, 2;
	mov.u32 	%r154, _ZZ9cuda_gemmIiLi256ELi1ELi1ELi512ELi2ELi2ELi32ELi0ELi0EEviiiPT_S1_S1_iiE3Ash;
	add.s32 	%r155, %r154, %r153;
	st.shared.u32 	[%r155], %r152;
	add.s32 	%r317, %r317, %r12;
	add.s32 	%r316, %r316, 1;
	cvt.u32.u16 	%r156, %rs6;
	setp.ne.s32 	%p6, %r316, %r156;
	@%p6 bra 	$L__BB140_6;
$L__BB140_7:
	setp.lt.u16 	%p7, %rs1, 2;
	@%p7 bra 	$L__BB140_10;
	mov.u32 	%r160, _ZZ9cuda_gemmIiLi256ELi1ELi1ELi512ELi2ELi2ELi32ELi0ELi0EEviiiPT_S1_S1_iiE3Ash;
	shl.b32 	%r162, %r12, 2;
	cvt.u64.u32 	%rd13, %r162;
$L__BB140_9:
	add.s32 	%r157, %r19, %r317;
	mul.wide.s32 	%rd11, %r157, 4;
	add.s64 	%rd12, %rd1, %rd11;
	ld.global.u32 	%r158, [%rd12];
	shl.b32 	%r159, %r317, 2;
	add.s32 	%r161, %r160, %r159;
	st.shared.u32 	[%r161], %r158;
	add.s64 	%rd14, %rd12, %rd13;
	ld.global.u32 	%r163, [%rd14];
	add.s32 	%r164, %r161, %r162;
	st.shared.u32 	[%r164], %r163;
	add.s64 	%rd15, %rd14, %rd13;
	ld.global.u32 	%r165, [%rd15];
	add.s32 	%r166, %r164, %r162;
	st.shared.u32 	[%r166], %r165;
	add.s64 	%rd16, %rd15, %rd13;
	ld.global.u32 	%r167, [%rd16];
	add.s32 	%r168, %r166, %r162;
	st.shared.u32 	[%r168], %r167;
	add.s32 	%r317, %r162, %r317;
	setp.lt.u32 	%p8, %r317, 512;
	@%p8 bra 	$L__BB140_9;
$L__BB140_10:
	setp.eq.s16 	%p9, %rs2, 2;
	mov.u32 	%r321, %r351;
	@%p9 bra 	$L__BB140_13;
	mov.b32 	%r320, 0;
	mov.u32 	%r171, _ZZ9cuda_gemmIiLi256ELi1ELi1ELi512ELi2ELi2ELi32ELi0ELi0EEviiiPT_S1_S1_iiE3Csh;
	xor.b16  	%rs7, %rs2, 2;
	cvt.u32.u16 	%r174, %rs7;
	mov.u32 	%r321, %r351;
$L__BB140_12:
	.pragma "nounroll";
	shl.b32 	%r170, %r321, 2;
	add.s32 	%r172, %r171, %r170;
	mov.b32 	%r173, 0;
	st.shared.u32 	[%r172], %r173;
	add.s32 	%r321, %r321, %r12;
	add.s32 	%r320, %r320, 1;
	setp.ne.s32 	%p10, %r320, %r174;
	@%p10 bra 	$L__BB140_12;
$L__BB140_13:
	setp.lt.u16 	%p11, %rs1, 2;
	@%p11 bra 	$L__BB140_16;
	mov.u32 	%r176, _ZZ9cuda_gemmIiLi256ELi1ELi1ELi512ELi2ELi2ELi32ELi0ELi0EEviiiPT_S1_S1_iiE3Csh;
	shl.b32 	%r179, %r12, 2;
$L__BB140_15:
	shl.b32 	%r175, %r321, 2;
	add.s32 	%r177, %r176, %r175;
	mov.b32 	%r178, 0;
	st.shared.u32 	[%r177], %r178;
	add.s32 	%r180, %r177, %r179;
	st.shared.u32 	[%r180], %r178;
	add.s32 	%r181, %r180, %r179;
	st.shared.u32 	[%r181], %r178;
	add.s32 	%r182, %r181, %r179;
	st.shared.u32 	[%r182], %r178;
	add.s32 	%r321, %r179, %r321;
	setp.lt.u32 	%p12, %r321, 512;
	@%p12 bra 	$L__BB140_15;
$L__BB140_16:
	setp.lt.s32 	%p13, %r8, 1;
	bar.sync 	0;
	@%p13 bra 	$L__BB140_60;
	and.b32  	%r34, %r10, 1;
	setp.ne.s32 	%p14, %r3, 1;
	@%p14 bra 	$L__BB140_31;
	setp.lt.s32 	%p40, %r34, %r134;
	selp.b32 	%r242, 0, %r134, %p40;
	sub.s32 	%r35, %r34, %r242;
	add.s32 	%r243, %r34, 1;
	setp.lt.s32 	%p41, %r243, %r134;
	selp.b32 	%r244, 0, %r134, %p41;
	sub.s32 	%r36, %r243, %r244;
	mov.b32 	%r325, 0;
$L__BB140_19:
	setp.lt.s32 	%p42, %r134, 1;
	add.s32 	%r41, %r325, %r10;
	mad.lo.s32 	%r42, %r41, %r134, %r16;
	@%p42 bra 	$L__BB140_21;
	add.s32 	%r245, %r42, %r34;
	shl.b32 	%r246, %r245, 2;
	mov.u32 	%r247, _ZZ9cuda_gemmIiLi256ELi1ELi1ELi512ELi2ELi2ELi32ELi0ELi0EEviiiPT_S1_S1_iiE3Ash;
	add.s32 	%r248, %r247, %r246;
	ld.shared.u32 	%r326, [%r248];
$L__BB140_21:
	setp.lt.s32 	%p43, %r134, 2;
	@%p43 bra 	$L__BB140_23;
	xor.b32  	%r249, %r34, 1;
	add.s32 	%r250, %r42, %r249;
	shl.b32 	%r251, %r250, 2;
	mov.u32 	%r252, _ZZ9cuda_gemmIiLi256ELi1ELi1ELi512ELi2ELi2ELi32ELi0ELi0EEviiiPT_S1_S1_iiE3Ash;
	add.s32 	%r253, %r252, %r251;
	ld.shared.u32 	%r327, [%r253];
$L__BB140_23:
	setp.lt.s32 	%p44, %r11, %r17;
	@%p44 bra 	$L__BB140_25;
$L__BB140_24:
	add.s32 	%r325, %r325, %r9;
	setp.lt.s32 	%p50, %r325, %r8;
	@%p50 bra 	$L__BB140_19;
	bra.uni 	$L__BB140_60;
$L__BB140_25:
	and.b32  	%r254, %r351, 31;
	rem.s32 	%r255, %r254, %r134;
	shl.b32 	%r256, %r255, 2;
	mov.u32 	%r257, _ZZ9cuda_gemmIiLi256ELi1ELi1ELi512ELi2ELi2ELi32ELi0ELi0EEviiiPT_S1_S1_iiE11kron_fac_sh;
	add.s32 	%r48, %r257, %r256;
	mov.u32 	%r328, %r11;
$L__BB140_26:
	setp.lt.s32 	%p45, %r134, 1;
	mad.lo.s32 	%r259, %r328, 12, %r48;
	ld.shared.u32 	%r50, [%r259];
	mov.b32 	%r330, 0;
	@%p45 bra 	$L__BB140_28;
	shfl.sync.idx.b32	%r260|%p46, %r50, %r35, %r18, -1;
	mul.lo.s32 	%r330, %r260, %r326;
$L__BB140_28:
	setp.lt.s32 	%p47, %r134, 2;
	@%p47 bra 	$L__BB140_30;
	shfl.sync.idx.b32	%r261|%p48, %r50, %r36, %r18, -1;
	mad.lo.s32 	%r330, %r261, %r327, %r330;
$L__BB140_30:
	mad.lo.s32 	%r262, %r328, %r8, %r41;
	shl.b32 	%r263, %r262, 2;
	mov.u32 	%r264, _ZZ9cuda_gemmIiLi256ELi1ELi1ELi512ELi2ELi2ELi32ELi0ELi0EEviiiPT_S1_S1_iiE3Csh;
	add.s32 	%r265, %r264, %r263;
	ld.shared.u32 	%r266, [%r265];
	add.s32 	%r267, %r266, %r330;
	st.shared.u32 	[%r265], %r267;
	add.s32 	%r328, %r328, %r13;
	setp.lt.s32 	%p49, %r328, %r17;
	@%p49 bra 	$L__BB140_26;
	bra.uni 	$L__BB140_24;
$L__BB140_31:
	setp.gt.u32 	%p15, %r134, 31;
	@%p15 bra 	$L__BB140_37;
	setp.lt.u32 	%p16, %r34, %r134;
	selp.b32 	%r185, 0, %r134, %p16;
	sub.s32 	%r56, %r34, %r185;
	add.s32 	%r186, %r34, 1;
	setp.lt.u32 	%p17, %r186, %r134;
	selp.b32 	%r187, 0, %r134, %p17;
	sub.s32 	%r57, %r186, %r187;
	mov.b32 	%r343, 0;
$L__BB140_33:
	setp.eq.s32 	%p18, %r134, 0;
	add.s32 	%r87, %r343, %r10;
	mad.lo.s32 	%r88, %r87, %r134, %r16;
	@%p18 bra 	$L__BB140_35;
	add.s32 	%r188, %r88, %r34;
	shl.b32 	%r189, %r188, 2;
	mov.u32 	%r190, _ZZ9cuda_gemmIiLi256ELi1ELi1ELi512ELi2ELi2ELi32ELi0ELi0EEviiiPT_S1_S1_iiE3Ash;
	add.s32 	%r191, %r190, %r189;
	ld.shared.u32 	%r344, [%r191];
$L__BB140_35:
	setp.lt.u32 	%p19, %r134, 2;
	@%p19 bra 	$L__BB140_54;
	xor.b32  	%r192, %r34, 1;
	add.s32 	%r193, %r88, %r192;
	shl.b32 	%r194, %r193, 2;
	mov.u32 	%r195, _ZZ9cuda_gemmIiLi256ELi1ELi1ELi512ELi2ELi2ELi32ELi0ELi0EEviiiPT_S1_S1_iiE3Ash;
	add.s32 	%r196, %r195, %r194;
	ld.shared.u32 	%r341, [%r196];
	bra.uni 	$L__BB140_54;
$L__BB140_37:
	setp.lt.s32 	%p26, %r34, %r134;
	selp.b32 	%r210, 0, %r134, %p26;
	sub.s32 	%r58, %r34, %r210;
	add.s32 	%r211, %r34, 1;
	setp.lt.s32 	%p27, %r211, %r134;
	selp.b32 	%r212, 0, %r134, %p27;
	sub.s32 	%r59, %r211, %r212;
	shl.b32 	%r213, %r3, 8;
	sub.s32 	%r60, 8223, %r213;
	mov.b32 	%r333, 0;
$L__BB140_38:
	setp.lt.s32 	%p28, %r134, 1;
	add.s32 	%r64, %r333, %r10;
	mad.lo.s32 	%r65, %r64, %r134, %r16;
	@%p28 bra 	$L__BB140_40;
	add.s32 	%r215, %r65, %r34;
	shl.b32 	%r216, %r215, 2;
	mov.u32 	%r217, _ZZ9cuda_gemmIiLi256ELi1ELi1ELi512ELi2ELi2ELi32ELi0ELi0EEviiiPT_S1_S1_iiE3Ash;
	add.s32 	%r218, %r217, %r216;
	ld.shared.u32 	%r334, [%r218];
$L__BB140_40:
	setp.lt.s32 	%p29, %r134, 2;
	@%p29 bra 	$L__BB140_42;
	not.b32 	%r219, %r10;
	and.b32  	%r220, %r219, 1;
	add.s32 	%r221, %r65, %r220;
	shl.b32 	%r222, %r221, 2;
	mov.u32 	%r223, _ZZ9cuda_gemmIiLi256ELi1ELi1ELi512ELi2ELi2ELi32ELi0ELi0EEviiiPT_S1_S1_iiE3Ash;
	add.s32 	%r224, %r223, %r222;
	ld.shared.u32 	%r335, [%r224];
$L__BB140_42:
	setp.lt.s32 	%p30, %r11, %r17;
	@%p30 bra 	$L__BB140_44;
$L__BB140_43:
	add.s32 	%r333, %r333, %r9;
	setp.lt.s32 	%p39, %r333, %r8;
	@%p39 bra 	$L__BB140_38;
	bra.uni 	$L__BB140_60;
$L__BB140_44:
	and.b32  	%r225, %r351, 31;
	rem.s32 	%r226, %r225, %r134;
	shl.b32 	%r227, %r226, 2;
	mov.u32 	%r228, _ZZ9cuda_gemmIiLi256ELi1ELi1ELi512ELi2ELi2ELi32ELi0ELi0EEviiiPT_S1_S1_iiE11kron_fac_sh;
	add.s32 	%r71, %r228, %r227;
	mov.u32 	%r336, %r11;
$L__BB140_45:
	setp.lt.s32 	%p31, %r134, 1;
	mad.lo.s32 	%r230, %r336, 12, %r71;
	ld.shared.u32 	%r73, [%r230];
	mov.b32 	%r340, 0;
	@%p31 bra 	$L__BB140_47;
	shfl.sync.idx.b32	%r231|%p32, %r73, %r58, %r18, -1;
	mul.lo.s32 	%r340, %r231, %r334;
$L__BB140_47:
	setp.lt.s32 	%p33, %r134, 2;
	@%p33 bra 	$L__BB140_49;
	shfl.sync.idx.b32	%r232|%p34, %r73, %r59, %r18, -1;
	mad.lo.s32 	%r340, %r232, %r335, %r340;
$L__BB140_49:
	mov.u32 	%r338, %r2;
$L__BB140_50:
	shr.u32 	%r79, %r338, 1;
	shfl.sync.down.b32	%r233|%p35, %r340, %r79, %r60, -1;
	add.s32 	%r340, %r233, %r340;
	setp.gt.u32 	%p36, %r338, 3;
	mov.u32 	%r338, %r79;
	@%p36 bra 	$L__BB140_50;
	rem.u32 	%r235, %r225, %r3;
	setp.eq.s32 	%p37, %r235, 0;
	@%p37 bra 	$L__BB140_52;
	bra.uni 	$L__BB140_53;
$L__BB140_52:
	mad.lo.s32 	%r236, %r336, %r8, %r64;
	shl.b32 	%r237, %r236, 2;
	mov.u32 	%r238, _ZZ9cuda_gemmIiLi256ELi1ELi1ELi512ELi2ELi2ELi32ELi0ELi0EEviiiPT_S1_S1_iiE3Csh;
	add.s32 	%r239, %r238, %r237;
	st.shared.u32 	[%r239], %r340;
$L__BB140_53:
	add.s32 	%r336, %r336, %r13;
	setp.lt.s32 	%p38, %r336, %r17;
	@%p38 bra 	$L__BB140_45;
	bra.uni 	$L__BB140_43;
$L__BB140_54:
	setp.lt.s32 	%p20, %r11, %r17;
	@%p20 bra 	$L__BB140_55;
	bra.uni 	$L__BB140_59;
$L__BB140_55:
	and.b32  	%r197, %r351, 31;
	rem.u32 	%r198, %r197, %r134;
	shl.b32 	%r199, %r198, 2;
	mov.u32 	%r200, _ZZ9cuda_gemmIiLi256ELi1ELi1ELi512ELi2ELi2ELi32ELi0ELi0EEviiiPT_S1_S1_iiE11kron_fac_sh;
	add.s32 	%r89, %r200, %r199;
	mov.u32 	%r346, %r11;
$L__BB140_56:
	setp.lt.u32 	%p21, %r134, 2;
	mad.lo.s32 	%r201, %r346, 12, %r89;
	ld.shared.u32 	%r95, [%r201];
	shfl.sync.idx.b32	%r202|%p22, %r95, %r56, %r18, -1;
	mul.lo.s32 	%r347, %r202, %r344;
	@%p21 bra 	$L__BB140_58;
	shfl.sync.idx.b32	%r203|%p23, %r95, %r57, %r18, -1;
	mad.lo.s32 	%r347, %r203, %r341, %r347;
$L__BB140_58:
	mad.lo.s32 	%r204, %r346, %r8, %r87;
	shl.b32 	%r205, %r204, 2;
	mov.u32 	%r206, _ZZ9cuda_gemmIiLi256ELi1ELi1ELi512ELi2ELi2ELi32ELi0ELi0EEviiiPT_S1_S1_iiE3Csh;
	add.s32 	%r207, %r206, %r205;
	st.shared.u32 	[%r207], %r347;
	add.s32 	%r346, %r346, %r13;
	setp.lt.s32 	%p24, %r346, %r17;
	@%p24 bra 	$L__BB140_56;
$L__BB140_59:
	add.s32 	%r343, %r343, %r9;
	setp.lt.s32 	%p25, %r343, %r8;
	@%p25 bra 	$L__BB140_33;
$L__BB140_60:
	ld.param.u64 	%rd27, [_Z9cuda_gemmIiLi256ELi1ELi1ELi512ELi2ELi2ELi32ELi0ELi0EEviiiPT_S1_S1_ii_param_5];
	ld.param.u32 	%r313, [_Z9cuda_gemmIiLi256ELi1ELi1ELi512ELi2ELi2ELi32ELi0ELi0EEviiiPT_S1_S1_ii_param_2];
	ld.param.u32 	%r311, [_Z9cuda_gemmIiLi256ELi1ELi1ELi512ELi2ELi2ELi32ELi0ELi0EEviiiPT_S1_S1_ii_param_1];
	cvta.to.global.u64 	%rd3, %rd27;
	setp.eq.s16 	%p51, %rs2, 2;
	bar.sync 	0;
	mul.lo.s32 	%r268, %r8, %r15;
	mad.lo.s32 	%r101, %r14, %r311, %r268;
	div.s32 	%r102, %r313, %r134;
	@%p51 bra 	$L__BB140_63;
	shl.b32 	%r269, %r351, 2;
	mov.u32 	%r270, _ZZ9cuda_gemmIiLi256ELi1ELi1ELi512ELi2ELi2ELi32ELi0ELi0EEviiiPT_S1_S1_iiE3Csh;
	add.s32 	%r349, %r270, %r269;
	shl.b32 	%r104, %r12, 2;
	xor.b16  	%rs9, %rs2, 2;
	cvt.u32.u16 	%r271, %rs9;
	neg.s32 	%r348, %r271;
$L__BB140_62:
	.pragma "nounroll";
	div.s32 	%r272, %r351, %r8;
	mad.lo.s32 	%r273, %r102, %r272, %r101;
	mul.lo.s32 	%r274, %r272, %r8;
	sub.s32 	%r275, %r351, %r274;
	add.s32 	%r276, %r273, %r275;
	ld.shared.u32 	%r277, [%r349];
	mul.wide.s32 	%rd17, %r276, 4;
	add.s64 	%rd18, %rd3, %rd17;
	st.global.u32 	[%rd18], %r277;
	add.s32 	%r351, %r351, %r12;
	add.s32 	%r349, %r349, %r104;
	add.s32 	%r348, %r348, 1;
	setp.ne.s32 	%p52, %r348, 0;
	@%p52 bra 	$L__BB140_62;
$L__BB140_63:
	setp.lt.u16 	%p53, %rs1, 2;
	@%p53 bra 	$L__BB140_66;
	shl.b32 	%r278, %r12, 1;
	add.s32 	%r355, %r351, %r278;
	shl.b32 	%r114, %r12, 2;
	mad.lo.s32 	%r354, %r12, 3, %r351;
	add.s32 	%r353, %r12, %r351;
	shl.b32 	%r279, %r351, 2;
	mov.u32 	%r280, _ZZ9cuda_gemmIiLi256ELi1ELi1ELi512ELi2ELi2ELi32ELi0ELi0EEviiiPT_S1_S1_iiE3Csh;
	add.s32 	%r352, %r280, %r279;
	shl.b32 	%r118, %r12, 4;
	shl.b32 	%r119, %r12, 3;
	mul.lo.s32 	%r120, %r12, 12;
$L__BB140_65:
	div.s32 	%r281, %r351, %r8;
	mad.lo.s32 	%r282, %r102, %r281, %r101;
	mul.lo.s32 	%r283, %r281, %r8;
	sub.s32 	%r284, %r351, %r283;
	add.s32 	%r285, %r282, %r284;
	ld.shared.u32 	%r286, [%r352];
	mul.wide.s32 	%rd19, %r285, 4;
	add.s64 	%rd20, %rd3, %rd19;
	st.global.u32 	[%rd20], %r286;
	add.s32 	%r287, %r351, %r12;
	div.s32 	%r288, %r353, %r8;
	mad.lo.s32 	%r289, %r102, %r288, %r101;
	mul.lo.s32 	%r290, %r288, %r8;
	sub.s32 	%r291, %r353, %r290;
	add.s32 	%r292, %r289, %r291;
	add.s32 	%r293, %r352, %r114;
	ld.shared.u32 	%r294, [%r293];
	mul.wide.s32 	%rd21, %r292, 4;
	add.s64 	%rd22, %rd3, %rd21;
	st.global.u32 	[%rd22], %r294;
	add.s32 	%r295, %r287, %r12;
	div.s32 	%r296, %r355, %r8;
	mad.lo.s32 	%r297, %r102, %r296, %r101;
	mul.lo.s32 	%r298, %r296, %r8;
	sub.s32 	%r299, %r355, %r298;
	add.s32 	%r300, %r297, %r299;
	add.s32 	%r301, %r352, %r119;
	ld.shared.u32 	%r302, [%r301];
	mul.wide.s32 	%rd23, %r300, 4;
	add.s64 	%rd24, %rd3, %rd23;
	st.global.u32 	[%rd24], %r302;
	add.s32 	%r303, %r295, %r12;
	div.s32 	%r304, %r354, %r8;
	mad.lo.s32 	%r305, %r102, %r304, %r101;
	mul.lo.s32 	%r306, %r304, %r8;
	sub.s32 	%r307, %r354, %r306;
	add.s32 	%r308, %r305, %r307;
	add.s32 	%r309, %r352, %r120;
	ld.shared.u32 	%r310, [%r309];
	mul.wide.s32 	%rd25, %r308, 4;
	add.s64 	%rd26, %rd3, %rd25;
	st.global.u32 	[%rd26], %r310;
	add.s32 	%r351, %r303, %r12;
	add.s32 	%r355, %r355, %r114;
	add.s32 	%r354, %r354, %r114;
	add.s32 	%r353, %r353, %r114;
	add.s32 	%r352, %r352, %r118;
	setp.lt.u32 	%p54, %r351, 512;
	@%p54 bra 	$L__BB140_65;
$L__BB140_66:
	ret;

}
	// .globl	_Z9cuda_gemmIiLi256ELi1ELi1ELi512ELi2ELi2ELi32ELi0ELi1EEviiiPT_S1_S1_ii
.visible .entry _Z9cuda_gemmIiLi256ELi1ELi1ELi512ELi2ELi2ELi32ELi0ELi1EEviiiPT_S1_S1_ii(
	.param .u32 _Z9cuda_gemmIiLi256ELi1ELi1ELi512ELi2ELi2ELi32ELi0ELi1EEviiiPT_S1_S1_ii_param_0,
	.param .u32 _Z9cuda_gemmIiLi256ELi1ELi1ELi512ELi2ELi2ELi32ELi0ELi1EEviiiPT_S1_S1_ii_param_1,
	.param .u32 _Z9cuda_gemmIiLi256ELi1ELi1ELi512ELi2ELi2ELi32ELi0ELi1EEviiiPT_S1_S1_ii_param_2,
	.param .u64 .ptr .align 1 _Z9cuda_gemmIiLi256ELi1ELi1ELi512ELi2ELi2ELi32ELi0ELi1EEviiiPT_S1_S1_ii_param_3,
	.param .u64 .ptr .align 1 _Z9cuda_gemmIiLi256ELi1ELi1ELi512ELi2ELi2ELi32ELi0ELi1EEviiiPT_S1_S1_ii_param_4,
	.param .u64 .ptr .align 1 _Z9cuda_gemmIiLi256ELi1ELi1ELi512ELi2ELi2ELi32ELi0ELi1EEviiiPT_S1_S1_ii_param_5,
	.param .u32 _Z9cuda_gemmIiLi256ELi1ELi1ELi512ELi2ELi2ELi32ELi0ELi1EEviiiPT_S1_S1_ii_param_6,
	.param .u32 _Z9cuda_gemmIiLi256ELi1ELi1ELi512ELi2ELi2ELi32ELi0ELi1EEviiiPT_S1_S1_ii_param_7
)
.maxntid 256
{
	.reg .pred 	%p<20>;
	.reg .b16 	%rs<7>;
	.reg .b32 	%r<212>;
	.reg .b64 	%rd<35>;
	// demoted variable
	.shared .align 128 .b8 _ZZ9cuda_gemmIiLi256ELi1ELi1ELi512ELi2ELi2ELi32ELi0ELi1EEviiiPT_S1_S1_iiE11kron_fac_sh[24];
	// demoted variable
	.shared .align 128 .b8 _ZZ9cuda_gemmIiLi256ELi1ELi1ELi512ELi2ELi2ELi32ELi0ELi1EEviiiPT_S1_S1_iiE3Ash[2048];
	// demoted variable
	.shared .align 128 .b8 _ZZ9cuda_gemmIiLi256ELi1ELi1ELi512ELi2ELi2ELi32ELi0ELi1EEviiiPT_S1_S1_iiE3Csh[2048];
	ld.param.u32 	%r93, [_Z9cuda_gemmIiLi256ELi1ELi1ELi512ELi2ELi2ELi32ELi0ELi1EEviiiPT_S1_S1_ii_param_1];
	ld.param.u32 	%r94, [_Z9cuda_gemmIiLi256ELi1ELi1ELi512ELi2ELi2ELi32ELi0ELi1EEviiiPT_S1_S1_ii_param_2];
	ld.param.u64 	%rd10, [_Z9cuda_gemmIiLi256ELi1ELi1ELi512ELi2ELi2ELi32ELi0ELi1EEviiiPT_S1_S1_ii_param_3];
	ld.param.u64 	%rd9, [_Z9cuda_gemmIiLi256ELi1ELi1ELi512ELi2ELi2ELi32ELi0ELi1EEviiiPT_S1_S1_ii_param_4];
	ld.param.u64 	%rd11, [_Z9cuda_gemmIiLi256ELi1ELi1ELi512ELi2ELi2ELi32ELi0ELi1EEviiiPT_S1_S1_ii_param_5];
	cvta.to.global.u64 	%rd1, %rd10;
	cvta.to.global.u64 	%rd2, %rd11;
	mov.u32 	%r206, %tid.x;
	setp.gt.u32 	%p1, %r206, 3;
	@%p1 bra 	$L__BB141_3;
	mov.u32 	%r2, %ntid.x;
	mul.wide.u32 	%rd12, %r206, 4;
	cvta.to.global.u64 	%rd13, %rd9;
	add.s64 	%rd34, %rd13, %rd12;
	mul.wide.u32 	%rd4, %r2, 4;
	mov.u32 	%r97, _ZZ9cuda_gemmIiLi256ELi1ELi1ELi512ELi2ELi2ELi32ELi0ELi1EEviiiPT_S1_S1_iiE11kron_fac_sh;
	mov.u32 	%r187, %r206;
$L__BB141_2:
	ld.global.u32 	%r95, [%rd34];
	and.b32  	%r96, %r187, 1;
	mad.lo.s32 	%r98, %r96, 12, %r97;
	shl.b32 	%r99, %r187, 1;
	and.b32  	%r100, %r99, -4;
	add.s32 	%r101, %r98, %r100;
	st.shared.u32 	[%r101], %r95;
	add.s32 	%r187, %r187, %r2;
	add.s64 	%rd34, %rd34, %rd4;
	setp.lt.u32 	%p2, %r187, 4;
	@%p2 bra 	$L__BB141_2;
$L__BB141_3:
	mov.u32 	%r5, %ntid.x;
	setp.gt.u32 	%p3, %r5, 255;
	selp.u32 	%r6, 1, 0, %p3;
	mov.u32 	%r7, %ctaid.y;
	mov.u32 	%r102, %nctaid.y;
	setp.ge.u32 	%p4, %r7, %r102;
	@%p4 bra 	$L__BB141_24;
	mov.u32 	%r8, %ctaid.x;
	shr.u32 	%r103, %r94, 31;
	add.s32 	%r104, %r94, %r103;
	shr.s32 	%r9, %r104, 1;
	shl.b32 	%r10, %r8, 9;
	mul.lo.s32 	%r11, %r7, %r94;
	add.s32 	%r105, %r206, %r5;
	cvt.u16.u32 	%rs3, %r105;
	sub.s16 	%rs4, 511, %rs3;
	cvt.u16.u32 	%rs5, %r5;
	div.u16 	%rs1, %rs4, %rs5;
	and.b16  	%rs2, %rs1, 3;
	xor.b16  	%rs6, %rs2, 2;
	cvt.u32.u16 	%r12, %rs6;
	setp.eq.s16 	%p5, %rs2, 2;
	mov.u32 	%r194, %r206;
	@%p5 bra 	$L__BB141_7;
	shl.b32 	%r106, %r206, 2;
	mov.u32 	%r107, _ZZ9cuda_gemmIiLi256ELi1ELi1ELi512ELi2ELi2ELi32ELi0ELi1EEviiiPT_S1_S1_iiE3Ash;
	add.s32 	%r190, %r107, %r106;
	shl.b32 	%r14, %r5, 2;
	add.s32 	%r108, %r206, %r11;
	add.s32 	%r189, %r108, %r10;
	neg.s32 	%r188, %r12;
	mad.lo.s32 	%r194, %r5, %r12, %r206;
$L__BB141_6:
	.pragma "nounroll";
	mul.wide.s32 	%rd14, %r189, 4;
	add.s64 	%rd15, %rd1, %rd14;
	ld.global.u32 	%r109, [%rd15];
	st.shared.u32 	[%r190], %r109;
	add.s32 	%r190, %r190, %r14;
	add.s32 	%r189, %r189, %r5;
	add.s32 	%r188, %r188, 1;
	setp.ne.s32 	%p6, %r188, 0;
	@%p6 bra 	$L__BB141_6;
$L__BB141_7:
	setp.lt.u16 	%p7, %rs1, 2;
	@%p7 bra 	$L__BB141_10;
	shl.b32 	%r110, %r194, 2;
	mov.u32 	%r111, _ZZ9cuda_gemmIiLi256ELi1ELi1ELi512ELi2ELi2ELi32ELi0ELi1EEviiiPT_S1_S1_iiE3Ash;
	add.s32 	%r193, %r111, %r110;
	add.s32 	%r112, %r194, %r11;
	add.s32 	%r192, %r112, %r10;
	mul.wide.u32 	%rd16, %r5, 8;
	add.s64 	%rd7, %rd1, %rd16;
	mul.wide.u32 	%rd17, %r5, 12;
	add.s64 	%rd8, %rd1, %rd17;
	mul.wide.u32 	%rd19, %r5, 4;
$L__BB141_9:
	mul.wide.s32 	%rd18, %r192, 4;
	add.s64 	%rd20, %rd1, %rd18;
	add.s64 	%rd21, %rd20, %rd19;
	add.s64 	%rd22, %rd7, %rd18;
	add.s64 	%rd23, %rd8, %rd18;
	ld.global.u32 	%r113, [%rd20];
	st.shared.u32 	[%r193], %r113;
	ld.global.u32 	%r114, [%rd21];
	shl.b32 	%r115, %r5, 2;
	add.s32 	%r116, %r193, %r115;
	st.shared.u32 	[%r116], %r114;
	ld.global.u32 	%r117, [%rd22];
	shl.b32 	%r118, %r5, 3;
	add.s32 	%r119, %r193, %r118;
	st.shared.u32 	[%r119], %r117;
	ld.global.u32 	%r120, [%rd23];
	mad.lo.s32 	%r121, %r5, 12, %r193;
	st.shared.u32 	[%r121], %r120;
	add.s32 	%r194, %r194, %r115;
	shl.b32 	%r122, %r5, 4;
	add.s32 	%r193, %r193, %r122;
	add.s32 	%r192, %r192, %r115;
	setp.lt.u32 	%p8, %r194, 512;
	@%p8 bra 	$L__BB141_9;
$L__BB141_10:
	setp.eq.s16 	%p9, %rs2, 2;
	mov.u32 	%r199, %r206;
	@%p9 bra 	$L__BB141_13;
	shl.b32 	%r123, %r206, 2;
	mov.u32 	%r124, _ZZ9cuda_gemmIiLi256ELi1ELi1ELi512ELi2ELi2ELi32ELi0ELi1EEviiiPT_S1_S1_iiE3Csh;
	add.s32 	%r196, %r124, %r123;
	shl.b32 	%r34, %r5, 2;
	neg.s32 	%r195, %r12;
	mad.lo.s32 	%r199, %r5, %r12, %r206;
$L__BB141_12:
	.pragma "nounroll";
	mov.b32 	%r125, 0;
	st.shared.u32 	[%r196], %r125;
	add.s32 	%r196, %r196, %r34;
	add.s32 	%r195, %r195, 1;
	setp.ne.s32 	%p10, %r195, 0;
	@%p10 bra 	$L__BB141_12;
$L__BB141_13:
	setp.lt.u16 	%p11, %rs1, 2;
	@%p11 bra 	$L__BB141_16;
	shl.b32 	%r42, %r5, 2;
	shl.b32 	%r126, %r199, 2;
	mov.u32 	%r127, _ZZ9cuda_gemmIiLi256ELi1ELi1ELi512ELi2ELi2ELi32ELi0ELi1EEviiiPT_S1_S1_iiE3Csh;
	add.s32 	%r198, %r127, %r126;
	shl.b32 	%r44, %r5, 4;
	shl.b32 	%r45, %r5, 3;
	mul.lo.s32 	%r46, %r5, 12;
$L__BB141_15:
	mov.b32 	%r128, 0;
	st.shared.u32 	[%r198], %r128;
	add.s32 	%r129, %r198, %r42;
	st.shared.u32 	[%r129], %r128;
	add.s32 	%r130, %r198, %r45;
	st.shared.u32 	[%r130], %r128;
	add.s32 	%r131, %r198, %r46;
	st.shared.u32 	[%r131], %r128;
	add.s32 	%r199, %r199, %r42;
	add.s32 	%r198, %r198, %r44;
	setp.lt.u32 	%p12, %r199, 512;
	@%p12 bra 	$L__BB141_15;
$L__BB141_16:
	shl.b32 	%r133, %r206, 1;
	bar.sync 	0;
	and.b32  	%r51, %r206, 1;
	or.b32  	%r134, %r133, %r51;
	shl.b32 	%r135, %r134, 2;
	mov.u32 	%r136, _ZZ9cuda_gemmIiLi256ELi1ELi1ELi512ELi2ELi2ELi32ELi0ELi1EEviiiPT_S1_S1_iiE3Ash;
	add.s32 	%r137, %r136, %r135;
	ld.shared.u32 	%r52, [%r137];
	xor.b32  	%r53, %r51, 1;
	or.b32  	%r138, %r133, %r53;
	shl.b32 	%r139, %r138, 2;
	add.s32 	%r140, %r136, %r139;
	ld.shared.u32 	%r54, [%r140];
	mul.lo.s32 	%r55, %r6, 12;
	shl.b32 	%r141, %r206, 2;
	mov.u32 	%r142, _ZZ9cuda_gemmIiLi256ELi1ELi1ELi512ELi2ELi2ELi32ELi0ELi1EEviiiPT_S1_S1_iiE3Csh;
	add.s32 	%r204, %r142, %r141;
	shl.b32 	%r57, %r6, 10;
	and.b32  	%r143, %r141, 4;
	mov.u32 	%r144, _ZZ9cuda_gemmIiLi256ELi1ELi1ELi512ELi2ELi2ELi32ELi0ELi1EEviiiPT_S1_S1_iiE11kron_fac_sh;
	add.s32 	%r201, %r144, %r143;
	mov.b32 	%r202, 0;
	mov.u32 	%r200, %r204;
$L__BB141_17:
	ld.shared.u32 	%r145, [%r201];
	shfl.sync.idx.b32	%r146|%p13, %r145, %r51, 7711, -1;
	mul.lo.s32 	%r147, %r146, %r52;
	shfl.sync.idx.b32	%r148|%p14, %r145, %r53, 7711, -1;
	mad.lo.s32 	%r149, %r148, %r54, %r147;
	ld.shared.u32 	%r150, [%r200];
	add.s32 	%r151, %r150, %r149;
	st.shared.u32 	[%r200], %r151;
	add.s32 	%r202, %r202, %r6;
	add.s32 	%r201, %r201, %r55;
	add.s32 	%r200, %r200, %r57;
	setp.lt.u32 	%p15, %r202, 2;
	@%p15 bra 	$L__BB141_17;
	setp.eq.s16 	%p16, %rs2, 2;
	bar.sync 	0;
	shl.b32 	%r152, %r8, 8;
	mad.lo.s32 	%r65, %r7, %r93, %r152;
	@%p16 bra 	$L__BB141_21;
	shl.b32 	%r66, %r5, 2;
	neg.s32 	%r203, %r12;
$L__BB141_20:
	.pragma "nounroll";
	shr.u32 	%r153, %r206, 8;
	and.b32  	%r154, %r206, 255;
	add.s32 	%r155, %r65, %r154;
	mad.lo.s32 	%r156, %r153, %r9, %r155;
	ld.shared.u32 	%r157, [%r204];
	mul.wide.s32 	%rd24, %r156, 4;
	add.s64 	%rd25, %rd2, %rd24;
	st.global.u32 	[%rd25], %r157;
	add.s32 	%r206, %r206, %r5;
	add.s32 	%r204, %r204, %r66;
	add.s32 	%r203, %r203, 1;
	setp.ne.s32 	%p17, %r203, 0;
	@%p17 bra 	$L__BB141_20;
$L__BB141_21:
	setp.lt.u16 	%p18, %rs1, 2;
	@%p18 bra 	$L__BB141_24;
	shl.b32 	%r158, %r5, 1;
	add.s32 	%r210, %r206, %r158;
	shl.b32 	%r76, %r5, 2;
	mad.lo.s32 	%r209, %r5, 3, %r206;
	add.s32 	%r208, %r5, %r206;
	shl.b32 	%r159, %r206, 2;
	add.s32 	%r207, %r142, %r159;
	shl.b32 	%r80, %r5, 4;
	shl.b32 	%r81, %r5, 3;
	mul.lo.s32 	%r82, %r5, 12;
$L__BB141_23:
	shr.u32 	%r161, %r206, 8;
	and.b32  	%r162, %r206, 255;
	add.s32 	%r163, %r65, %r162;
	mad.lo.s32 	%r164, %r161, %r9, %r163;
	ld.shared.u32 	%r165, [%r207];
	mul.wide.s32 	%rd26, %r164, 4;
	add.s64 	%rd27, %rd2, %rd26;
	st.global.u32 	[%rd27], %r165;
	add.s32 	%r166, %r206, %r5;
	shr.u32 	%r167, %r208, 8;
	and.b32  	%r168, %r208, 255;
	add.s32 	%r169, %r65, %r168;
	mad.lo.s32 	%r170, %r167, %r9, %r169;
	add.s32 	%r171, %r207, %r76;
	ld.shared.u32 	%r172, [%r171];
	mul.wide.s32 	%rd28, %r170, 4;
	add.s64 	%rd29, %rd2, %rd28;
	st.global.u32 	[%rd29], %r172;
	add.s32 	%r173, %r166, %r5;
	shr.u32 	%r174, %r210, 8;
	and.b32  	%r175, %r210, 255;
	add.s32 	%r176, %r65, %r175;
	mad.lo.s32 	%r177, %r174, %r9, %r176;
	add.s32 	%r178, %r207, %r81;
	ld.shared.u32 	%r179, [%r178];
	mul.wide.s32 	%rd30, %r177, 4;
	add.s64 	%rd31, %rd2, %rd30;
	st.global.u32 	[%rd31], %r179;
	add.s32 	%r180, %r173, %r5;
	shr.u32 	%r181, %r209, 8;
	and.b32  	%r182, %r209, 255;
	add.s32 	%r183, %r65, %r182;
	mad.lo.s32 	%r184, %r181, %r9, %r183;
	add.s32 	%r185, %r207, %r82;
	ld.shared.u32 	%r186, [%r185];
	mul.wide.s32 	%rd32, %r184, 4;
	add.s64 	%rd33, %rd2, %rd32;
	st.global.u32 	[%rd33], %r186;
	add.s32 	%r206, %r180, %r5;
	add.s32 	%r210, %r210, %r76;
	add.s32 	%r209, %r209, %r76;
	add.s32 	%r208, %r208, %r76;
	add.s32 	%r207, %r207, %r80;
	setp.lt.u32 	%p19, %r206, 512;
	@%p19 bra 	$L__BB141_23;
$L__BB141_24:
	ret;

}
	// .globl	_Z9cuda_gemmIiLi256ELi1ELi1ELi512ELi2ELi2ELi32ELi1ELi0EEviiiPT_S1_S1_ii
.visible .entry _Z9cuda_gemmIiLi256ELi1ELi1ELi512ELi2ELi2ELi32ELi1ELi0EEviiiPT_S1_S1_ii(
	.param .u32 _Z9cuda_gemmIiLi256ELi1ELi1ELi512ELi2ELi2ELi32ELi1ELi0EEviiiPT_S1_S1_ii_param_0,
	.param .u32 _Z9cuda_gemmIiLi256ELi1ELi1ELi512ELi2ELi2ELi32ELi1ELi0EEviiiPT_S1_S1_ii_param_1,
	.param .u32 _Z9cuda_gemmIiLi256ELi1ELi1ELi512ELi2ELi2ELi32ELi1ELi0EEviiiPT_S1_S1_ii_param_2,
	.param .u64 .ptr .align 1 _Z9cuda_gemmIiLi256ELi1ELi1ELi512ELi2ELi2ELi32ELi1ELi0EEviiiPT_S1_S1_ii_param_3,
	.param .u64 .ptr .align 1 _Z9cuda_gemmIiLi256ELi1ELi1ELi512ELi2ELi2ELi32ELi1ELi0EEviiiPT_S1_S1_ii_param_4,
	.param .u64 .ptr .align 1 _Z9cuda_gemmIiLi256ELi1ELi1ELi512ELi2ELi2ELi32ELi1ELi0EEviiiPT_S1_S1_ii_param_5,
	.param .u32 _Z9cuda_gemmIiLi256ELi1ELi1ELi512ELi2ELi2ELi32ELi1ELi0EEviiiPT_S1_S1_ii_param_6,
	.param .u32 _Z9cuda_gemmIiLi256ELi1ELi1ELi512ELi2ELi2ELi32ELi1ELi0EEviiiPT_S1_S1_ii_param_7
)
.maxntid 256
{
	.reg .pred 	%p<55>;
	.reg .b16 	%rs<10>;
	.reg .b32 	%r<308>;
	.reg .b64 	%rd<34>;
	// demoted variable
	.shared .align 128 .b8 _ZZ9cuda_gemmIiLi256ELi1ELi1ELi512ELi2ELi2ELi32ELi1ELi0EEviiiPT_S1_S1_iiE11kron_fac_sh[24];
	// demoted variable
	.shared .align 128 .b8 _ZZ9cuda_gemmIiLi256ELi1ELi1ELi512ELi2ELi2ELi32ELi1ELi0EEviiiPT_S1_S1_iiE3Ash[2048];
	// demoted variable
	.shared .align 128 .b8 _ZZ9cuda_gemmIiLi256ELi1ELi1ELi512ELi2ELi2ELi32ELi1ELi0EEviiiPT_S1_S1_iiE3Csh[2048];
	ld.param.u64 	%rd12, [_Z9cuda_gemmIiLi256ELi1ELi1ELi512ELi2ELi2ELi32ELi1ELi0EEviiiPT_S1_S1_ii_param_3];
	ld.param.u64 	%rd11, [_Z9cuda_gemmIiLi256ELi1ELi1ELi512ELi2ELi2ELi32ELi1ELi0EEviiiPT_S1_S1_ii_param_4];
	ld.param.u64 	%rd13, [_Z9cuda_gemmIiLi256ELi1ELi1ELi512ELi2ELi2ELi32ELi1ELi0EEviiiPT_S1_S1_ii_param_5];
	ld.param.u32 	%r122, [_Z9cuda_gemmIiLi256ELi1ELi1ELi512ELi2ELi2ELi32ELi1ELi0EEviiiPT_S1_S1_ii_param_6];
	ld.param.u32 	%r123, [_Z9cuda_gemmIiLi256ELi1ELi1ELi512ELi2ELi2ELi32ELi1ELi0EEviiiPT_S1_S1_ii_param_7];
	cvta.to.global.u64 	%rd1, %rd12;
	cvta.to.global.u64 	%rd2, %rd13;
	mov.u32 	%r307, %tid.x;
	setp.lt.s32 	%p1, %r123, 16;
	shr.u32 	%r2, %r123, 4;
	selp.b32 	%r3, 1, %r2, %p1;
	mul.lo.s32 	%r4, %r123, %r122;
	setp.ge.u32 	%p2, %r307, %r4;
	@%p2 bra 	$L__BB142_3;
	mov.u32 	%r5, %ntid.x;
	cvta.to.global.u64 	%rd3, %rd11;
	mov.u32 	%r268, %r307;
$L__BB142_2:
	mul.wide.u32 	%rd14, %r268, 4;
	add.s64 	%rd15, %rd3, %rd14;
	ld.global.u32 	%r124, [%rd15];
	rem.u32 	%r125, %r268, %r122;
	mov.u32 	%r126, _ZZ9cuda_gemmIiLi256ELi1ELi1ELi512ELi2ELi2ELi32ELi1ELi0EEviiiPT_S1_S1_iiE11kron_fac_sh;
	mad.lo.s32 	%r127, %r125, 12, %r126;
	div.u32 	%r128, %r268, %r123;
	shl.b32 	%r129, %r128, 2;
	add.s32 	%r130, %r127, %r129;
	st.shared.u32 	[%r130], %r124;
	add.s32 	%r268, %r268, %r5;
	setp.lt.u32 	%p3, %r268, %r4;
	@%p3 bra 	$L__BB142_2;
$L__BB142_3:
	div.s32 	%r8, 512, %r123;
	mul.lo.s32 	%r131, %r8, %r3;
	min.s32 	%r9, %r131, 256;
	div.u32 	%r11, %r307, %r9;
	mul.lo.s32 	%r132, %r11, %r9;
	sub.s32 	%r133, %r307, %r132;
	div.u32 	%r10, %r133, %r3;
	mov.u32 	%r12, %ntid.x;
	div.u32 	%r13, %r12, %r9;
	mov.u32 	%r14, %ctaid.y;
	mov.u32 	%r134, %nctaid.y;
	setp.ge.u32 	%p4, %r14, %r134;
	@%p4 bra 	$L__BB142_66;
	rem.u32 	%r135, %r307, %r3;
	shl.b32 	%r15, %r135, 1;
	min.s32 	%r16, %r122, 2;
	shl.b32 	%r136, %r123, 8;
	sub.s32 	%r17, 8223, %r136;
	shl.b32 	%r18, %r14, 9;
	add.s32 	%r137, %r307, %r12;
	cvt.u16.u32 	%rs3, %r137;
	sub.s16 	%rs4, 511, %rs3;
	cvt.u16.u32 	%rs5, %r12;
	div.u16 	%rs1, %rs4, %rs5;
	and.b16  	%rs2, %rs1, 3;
	setp.eq.s16 	%p5, %rs2, 2;
	mov.u32 	%r271, %r307;
	@%p5 bra 	$L__BB142_7;
	mov.b32 	%r270, 0;
	xor.b16  	%rs6, %rs2, 2;
	mov.u32 	%r271, %r307;
$L__BB142_6:
	.pragma "nounroll";
	add.s32 	%r139, %r18, %r271;
	mul.wide.u32 	%rd16, %r139, 4;
	add.s64 	%rd17, %rd1, %rd16;
	ld.global.u32 	%r140, [%rd17];
	shl.b32 	%r141, %r271, 2;
	mov.u32 	%r142, _ZZ9cuda_gemmIiLi256ELi1ELi1ELi512ELi2ELi2ELi32ELi1ELi0EEviiiPT_S1_S1_iiE3Ash;
	add.s32 	%r143, %r142, %r141;
	st.shared.u32 	[%r143], %r140;
	add.s32 	%r271, %r271, %r12;
	add.s32 	%r270, %r270, 1;
	cvt.u32.u16 	%r144, %rs6;
	setp.ne.s32 	%p6, %r270, %r144;
	@%p6 bra 	$L__BB142_6;
$L__BB142_7:
	setp.lt.u16 	%p7, %rs1, 2;
	@%p7 bra 	$L__BB142_10;
	mov.u32 	%r148, _ZZ9cuda_gemmIiLi256ELi1ELi1ELi512ELi2ELi2ELi32ELi1ELi0EEviiiPT_S1_S1_iiE3Ash;
	shl.b32 	%r150, %r12, 2;
	cvt.u64.u32 	%rd20, %r150;
$L__BB142_9:
	add.s32 	%r145, %r18, %r271;
	mul.wide.s32 	%rd18, %r145, 4;
	add.s64 	%rd19, %rd1, %rd18;
	ld.global.u32 	%r146, [%rd19];
	shl.b32 	%r147, %r271, 2;
	add.s32 	%r149, %r148, %r147;
	st.shared.u32 	[%r149], %r146;
	add.s64 	%rd21, %rd19, %rd20;
	ld.global.u32 	%r151, [%rd21];
	add.s32 	%r152, %r149, %r150;
	st.shared.u32 	[%r152], %r151;
	add.s64 	%rd22, %rd21, %rd20;
	ld.global.u32 	%r153, [%rd22];
	add.s32 	%r154, %r152, %r150;
	st.shared.u32 	[%r154], %r153;
	add.s64 	%rd23, %rd22, %rd20;
	ld.global.u32 	%r155, [%rd23];
	add.s32 	%r156, %r154, %r150;
	st.shared.u32 	[%r156], %r155;
	add.s32 	%r271, %r150, %r271;
	setp.lt.u32 	%p8, %r271, 512;
	@%p8 bra 	$L__BB142_9;
$L__BB142_10:
	setp.eq.s16 	%p9, %rs2, 2;
	mov.u32 	%r275, %r307;
	@%p9 bra 	$L__BB142_13;
	mov.b32 	%r274, 0;
	mov.u32 	%r159, _ZZ9cuda_gemmIiLi256ELi1ELi1ELi512ELi2ELi2ELi32ELi1ELi0EEviiiPT_S1_S1_iiE3Csh;
	xor.b16  	%rs7, %rs2, 2;
	cvt.u32.u16 	%r162, %rs7;
	mov.u32 	%r275, %r307;
$L__BB142_12:
	.pragma "nounroll";
	shl.b32 	%r158, %r275, 2;
	add.s32 	%r160, %r159, %r158;
	mov.b32 	%r161, 0;
	st.shared.u32 	[%r160], %r161;
	add.s32 	%r275, %r275, %r12;
	add.s32 	%r274, %r274, 1;
	setp.ne.s32 	%p10, %r274, %r162;
	@%p10 bra 	$L__BB142_12;
$L__BB142_13:
	setp.lt.u16 	%p11, %rs1, 2;
	@%p11 bra 	$L__BB142_16;
	mov.u32 	%r164, _ZZ9cuda_gemmIiLi256ELi1ELi1ELi512ELi2ELi2ELi32ELi1ELi0EEviiiPT_S1_S1_iiE3Csh;
	shl.b32 	%r167, %r12, 2;
$L__BB142_15:
	shl.b32 	%r163, %r275, 2;
	add.s32 	%r165, %r164, %r163;
	mov.b32 	%r166, 0;
	st.shared.u32 	[%r165], %r166;
	add.s32 	%r168, %r165, %r167;
	st.shared.u32 	[%r168], %r166;
	add.s32 	%r169, %r168, %r167;
	st.shared.u32 	[%r169], %r166;
	add.s32 	%r170, %r169, %r167;
	st.shared.u32 	[%r170], %r166;
	add.s32 	%r275, %r167, %r275;
	setp.lt.u32 	%p12, %r275, 512;
	@%p12 bra 	$L__BB142_15;
$L__BB142_16:
	setp.lt.s32 	%p13, %r8, 1;
	bar.sync 	0;
	@%p13 bra 	$L__BB142_60;
	and.b32  	%r33, %r10, 1;
	setp.ne.s32 	%p14, %r3, 1;
	@%p14 bra 	$L__BB142_31;
	xor.b32  	%r34, %r33, 1;
	setp.lt.s32 	%p40, %r33, %r123;
	selp.b32 	%r228, 0, %r123, %p40;
	sub.s32 	%r35, %r33, %r228;
	add.s32 	%r229, %r33, 1;
	setp.lt.s32 	%p41, %r229, %r123;
	selp.b32 	%r230, 0, %r123, %p41;
	sub.s32 	%r36, %r229, %r230;
	mov.b32 	%r279, 0;
$L__BB142_19:
	setp.lt.s32 	%p42, %r123, 1;
	add.s32 	%r40, %r279, %r10;
	mad.lo.s32 	%r41, %r40, %r123, %r15;
	@%p42 bra 	$L__BB142_21;
	add.s32 	%r232, %r41, %r33;
	shl.b32 	%r233, %r232, 2;
	mov.u32 	%r234, _ZZ9cuda_gemmIiLi256ELi1ELi1ELi512ELi2ELi2ELi32ELi1ELi0EEviiiPT_S1_S1_iiE3Ash;
	add.s32 	%r235, %r234, %r233;
	ld.shared.u32 	%r280, [%r235];
$L__BB142_21:
	setp.lt.s32 	%p43, %r123, 2;
	@%p43 bra 	$L__BB142_23;
	add.s32 	%r236, %r41, %r34;
	shl.b32 	%r237, %r236, 2;
	mov.u32 	%r238, _ZZ9cuda_gemmIiLi256ELi1ELi1ELi512ELi2ELi2ELi32ELi1ELi0EEviiiPT_S1_S1_iiE3Ash;
	add.s32 	%r239, %r238, %r237;
	ld.shared.u32 	%r281, [%r239];
$L__BB142_23:
	setp.lt.s32 	%p44, %r11, %r16;
	@%p44 bra 	$L__BB142_25;
$L__BB142_24:
	add.s32 	%r279, %r279, %r9;
	setp.lt.s32 	%p50, %r279, %r8;
	@%p50 bra 	$L__BB142_19;
	bra.uni 	$L__BB142_60;
$L__BB142_25:
	and.b32  	%r240, %r307, 31;
	rem.s32 	%r241, %r240, %r123;
	shl.b32 	%r242, %r241, 2;
	mov.u32 	%r243, _ZZ9cuda_gemmIiLi256ELi1ELi1ELi512ELi2ELi2ELi32ELi1ELi0EEviiiPT_S1_S1_iiE11kron_fac_sh;
	add.s32 	%r47, %r243, %r242;
	mov.u32 	%r282, %r11;
$L__BB142_26:
	setp.lt.s32 	%p45, %r123, 1;
	mad.lo.s32 	%r245, %r282, 12, %r47;
	ld.shared.u32 	%r49, [%r245];
	mov.b32 	%r284, 0;
	@%p45 bra 	$L__BB142_28;
	shfl.sync.idx.b32	%r246|%p46, %r49, %r35, %r17, -1;
	mul.lo.s32 	%r284, %r246, %r280;
$L__BB142_28:
	setp.lt.s32 	%p47, %r123, 2;
	@%p47 bra 	$L__BB142_30;
	shfl.sync.idx.b32	%r247|%p48, %r49, %r36, %r17, -1;
	mad.lo.s32 	%r284, %r247, %r281, %r284;
$L__BB142_30:
	mad.lo.s32 	%r248, %r282, %r8, %r40;
	shl.b32 	%r249, %r248, 2;
	mov.u32 	%r250, _ZZ9cuda_gemmIiLi256ELi1ELi1ELi512ELi2ELi2ELi32ELi1ELi0EEviiiPT_S1_S1_iiE3Csh;
	add.s32 	%r251, %r250, %r249;
	ld.shared.u32 	%r252, [%r251];
	add.s32 	%r253, %r252, %r284;
	st.shared.u32 	[%r251], %r253;
	add.s32 	%r282, %r282, %r13;
	setp.lt.s32 	%p49, %r282, %r16;
	@%p49 bra 	$L__BB142_26;
	bra.uni 	$L__BB142_24;
$L__BB142_31:
	setp.gt.u32 	%p15, %r123, 31;
	@%p15 bra 	$L__BB142_37;
	xor.b32  	%r55, %r33, 1;
	setp.lt.u32 	%p16, %r33, %r123;
	selp.b32 	%r173, 0, %r123, %p16;
	sub.s32 	%r56, %r33, %r173;
	add.s32 	%r174, %r33, 1;
	setp.lt.u32 	%p17, %r174, %r123;
	selp.b32 	%r175, 0, %r123, %p17;
	sub.s32 	%r57, %r174, %r175;
	mov.b32 	%r297, 0;
$L__BB142_33:
	setp.eq.s32 	%p18, %r123, 0;
	add.s32 	%r87, %r297, %r10;
	mad.lo.s32 	%r88, %r87, %r123, %r15;
	@%p18 bra 	$L__BB142_35;
	add.s32 	%r177, %r88, %r33;
	shl.b32 	%r178, %r177, 2;
	mov.u32 	%r179, _ZZ9cuda_gemmIiLi256ELi1ELi1ELi512ELi2ELi2ELi32ELi1ELi0EEviiiPT_S1_S1_iiE3Ash;
	add.s32 	%r180, %r179, %r178;
	ld.shared.u32 	%r298, [%r180];
$L__BB142_35:
	setp.lt.u32 	%p19, %r123, 2;
	@%p19 bra 	$L__BB142_54;
	add.s32 	%r181, %r88, %r55;
	shl.b32 	%r182, %r181, 2;
	mov.u32 	%r183, _ZZ9cuda_gemmIiLi256ELi1ELi1ELi512ELi2ELi2ELi32ELi1ELi0EEviiiPT_S1_S1_iiE3Ash;
	add.s32 	%r184, %r183, %r182;
	ld.shared.u32 	%r295, [%r184];
	bra.uni 	$L__BB142_54;
$L__BB142_37:
	setp.lt.s32 	%p26, %r33, %r123;
	selp.b32 	%r198, 0, %r123, %p26;
	sub.s32 	%r58, %r33, %r198;
	add.s32 	%r199, %r33, 1;
	setp.lt.s32 	%p27, %r199, %r123;
	selp.b32 	%r200, 0, %r123, %p27;
	sub.s32 	%r59, %r199, %r200;
	shl.b32 	%r201, %r3, 8;
	sub.s32 	%r60, 8223, %r201;
	mov.b32 	%r287, 0;
$L__BB142_38:
	setp.lt.s32 	%p28, %r123, 1;
	add.s32 	%r65, %r287, %r10;
	mad.lo.s32 	%r66, %r65, %r123, %r15;
	@%p28 bra 	$L__BB142_40;
	add.s32 	%r202, %r66, %r33;
	shl.b32 	%r203, %r202, 2;
	mov.u32 	%r204, _ZZ9cuda_gemmIiLi256ELi1ELi1ELi512ELi2ELi2ELi32ELi1ELi0EEviiiPT_S1_S1_iiE3Ash;
	add.s32 	%r205, %r204, %r203;
	ld.shared.u32 	%r288, [%r205];
$L__BB142_40:
	setp.lt.s32 	%p29, %r123, 2;
	@%p29 bra 	$L__BB142_42;
	xor.b32  	%r206, %r33, 1;
	add.s32 	%r207, %r66, %r206;
	shl.b32 	%r208, %r207, 2;
	mov.u32 	%r209, _ZZ9cuda_gemmIiLi256ELi1ELi1ELi512ELi2ELi2ELi32ELi1ELi0EEviiiPT_S1_S1_iiE3Ash;
	add.s32 	%r210, %r209, %r208;
	ld.shared.u32 	%r289, [%r210];
$L__BB142_42:
	setp.lt.s32 	%p30, %r11, %r16;
	@%p30 bra 	$L__BB142_44;
$L__BB142_43:
	add.s32 	%r287, %r287, %r9;
	setp.lt.s32 	%p39, %r287, %r8;
	@%p39 bra 	$L__BB142_38;
	bra.uni 	$L__BB142_60;
$L__BB142_44:
	and.b32  	%r211, %r307, 31;
	rem.s32 	%r212, %r211, %r123;
	shl.b32 	%r213, %r212, 2;
	mov.u32 	%r214, _ZZ9cuda_gemmIiLi256ELi1ELi1ELi512ELi2ELi2ELi32ELi1ELi0EEviiiPT_S1_S1_iiE11kron_fac_sh;
	add.s32 	%r72, %r214, %r213;
	mov.u32 	%r290, %r11;
$L__BB142_45:
	mad.lo.s32 	%r216, %r290, 12, %r72;
	ld.shared.u32 	%r74, [%r216];
	mov.b32 	%r294, 0;
	@%p28 bra 	$L__BB142_47;
	shfl.sync.idx.b32	%r217|%p32, %r74, %r58, %r17, -1;
	mul.lo.s32 	%r294, %r217, %r288;
$L__BB142_47:
	@%p29 bra 	$L__BB142_49;
	shfl.sync.idx.b32	%r218|%p34, %r74, %r59, %r17, -1;
	mad.lo.s32 	%r294, %r218, %r289, %r294;
$L__BB142_49:
	mov.u32 	%r292, %r2;
$L__BB142_50:
	shr.u32 	%r80, %r292, 1;
	shfl.sync.down.b32	%r219|%p35, %r294, %r80, %r60, -1;
	add.s32 	%r294, %r219, %r294;
	setp.gt.u32 	%p36, %r292, 3;
	mov.u32 	%r292, %r80;
	@%p36 bra 	$L__BB142_50;
	and.b32  	%r220, %r307, 31;
	rem.u32 	%r221, %r220, %r3;
	setp.eq.s32 	%p37, %r221, 0;
	@%p37 bra 	$L__BB142_52;
	bra.uni 	$L__BB142_53;
$L__BB142_52:
	mad.lo.s32 	%r222, %r290, %r8, %r65;
	shl.b32 	%r223, %r222, 2;
	mov.u32 	%r224, _ZZ9cuda_gemmIiLi256ELi1ELi1ELi512ELi2ELi2ELi32ELi1ELi0EEviiiPT_S1_S1_iiE3Csh;
	add.s32 	%r225, %r224, %r223;
	st.shared.u32 	[%r225], %r294;
$L__BB142_53:
	add.s32 	%r290, %r290, %r13;
	setp.lt.s32 	%p38, %r290, %r16;
	@%p38 bra 	$L__BB142_45;
	bra.uni 	$L__BB142_43;
$L__BB142_54:
	setp.lt.s32 	%p20, %r11, %r16;
	@%p20 bra 	$L__BB142_55;
	bra.uni 	$L__BB142_59;
$L__BB142_55:
	and.b32  	%r185, %r307, 31;
	rem.u32 	%r186, %r185, %r123;
	shl.b32 	%r187, %r186, 2;
	mov.u32 	%r188, _ZZ9cuda_gemmIiLi256ELi1ELi1ELi512ELi2ELi2ELi32ELi1ELi0EEviiiPT_S1_S1_iiE11kron_fac_sh;
	add.s32 	%r89, %r188, %r187;
	mov.u32 	%r300, %r11;
$L__BB142_56:
	setp.lt.u32 	%p21, %r123, 2;
	mad.lo.s32 	%r189, %r300, 12, %r89;
	ld.shared.u32 	%r95, [%r189];
	shfl.sync.idx.b32	%r190|%p22, %r95, %r56, %r17, -1;
	mul.lo.s32 	%r301, %r190, %r298;
	@%p21 bra 	$L__BB142_58;
	shfl.sync.idx.b32	%r191|%p23, %r95, %r57, %r17, -1;
	mad.lo.s32 	%r301, %r191, %r295, %r301;
$L__BB142_58:
	mad.lo.s32 	%r192, %r300, %r8, %r87;
	shl.b32 	%r193, %r192, 2;
	mov.u32 	%r194, _ZZ9cuda_gemmIiLi256ELi1ELi1ELi512ELi2ELi2ELi32ELi1ELi0EEviiiPT_S1_S1_iiE3Csh;
	add.s32 	%r195, %r194, %r193;
	st.shared.u32 	[%r195], %r301;
	add.s32 	%r300, %r300, %r13;
	setp.lt.s32 	%p24, %r300, %r16;
	@%p24 bra 	$L__BB142_56;
$L__BB142_59:
	add.s32 	%r297, %r297, %r9;
	setp.lt.s32 	%p25, %r297, %r8;
	@%p25 bra 	$L__BB142_33;
$L__BB142_60:
	setp.eq.s16 	%p51, %rs2, 2;
	bar.sync 	0;
	@%p51 bra 	$L__BB142_63;
	shl.b32 	%r254, %r307, 2;
	mov.u32 	%r255, _ZZ9cuda_gemmIiLi256ELi1ELi1ELi512ELi2ELi2ELi32ELi1ELi0EEviiiPT_S1_S1_iiE3Csh;
	add.s32 	%r303, %r255, %r254;
	shl.b32 	%r102, %r12, 2;
	add.s32 	%r256, %r307, %r18;
	mul.wide.u32 	%rd24, %r256, 4;
	add.s64 	%rd33, %rd2, %rd24;
	mul.wide.u32 	%rd5, %r12, 4;
	xor.b16  	%rs9, %rs2, 2;
	cvt.u32.u16 	%r257, %rs9;
	neg.s32 	%r302, %r257;
	mad.lo.s32 	%r307, %r12, %r257, %r307;
$L__BB142_62:
	.pragma "nounroll";
	ld.shared.u32 	%r258, [%r303];
	st.global.u32 	[%rd33], %r258;
	add.s32 	%r303, %r303, %r102;
	add.s64 	%rd33, %rd33, %rd5;
	add.s32 	%r302, %r302, 1;
	setp.ne.s32 	%p52, %r302, 0;
	@%p52 bra 	$L__BB142_62;
$L__BB142_63:
	setp.lt.u16 	%p53, %rs1, 2;
	@%p53 bra 	$L__BB142_66;
	shl.b32 	%r110, %r12, 2;
	shl.b32 	%r259, %r307, 2;
	mov.u32 	%r260, _ZZ9cuda_gemmIiLi256ELi1ELi1ELi512ELi2ELi2ELi32ELi1ELi0EEviiiPT_S1_S1_iiE3Csh;
	add.s32 	%r306, %r260, %r259;
	shl.b32 	%r112, %r12, 4;
	shl.b32 	%r113, %r12, 3;
	mul.lo.s32 	%r114, %r12, 12;
	mul.wide.u32 	%rd25, %r12, 4;
	add.s64 	%rd8, %rd2, %rd25;
	add.s32 	%r305, %r307, %r18;
	mul.wide.u32 	%rd26, %r12, 8;
	add.s64 	%rd9, %rd2, %rd26;
	mul.wide.u32 	%rd27, %r12, 12;
	add.s64 	%rd10, %rd2, %rd27;
$L__BB142_65:
	mul.wide.s32 	%rd28, %r305, 4;
	add.s64 	%rd29, %rd8, %rd28;
	add.s64 	%rd30, %rd9, %rd28;
	add.s64 	%rd31, %rd10, %rd28;
	add.s64 	%rd32, %rd2, %rd28;
	ld.shared.u32 	%r261, [%r306];
	st.global.u32 	[%rd32], %r261;
	add.s32 	%r262, %r306, %r110;
	ld.shared.u32 	%r263, [%r262];
	st.global.u32 	[%rd29], %r263;
	add.s32 	%r264, %r306, %r113;
	ld.shared.u32 	%r265, [%r264];
	st.global.u32 	[%rd30], %r265;
	add.s32 	%r266, %r306, %r114;
	ld.shared.u32 	%r267, [%r266];
	st.global.u32 	[%rd31], %r267;
	add.s32 	%r307, %r307, %r110;
	add.s32 	%r306, %r306, %r112;
	add.s32 	%r305, %r305, %r110;
	setp.lt.u32 	%p54, %r307, 512;
	@%p54 bra 	$L__BB142_65;
$L__BB142_66:
	ret;

}
	// .globl	_Z9cuda_gemmIiLi256ELi1ELi1ELi512ELi2ELi2ELi32ELi1ELi1EEviiiPT_S1_S1_ii
.visible .entry _Z9cuda_gemmIiLi256ELi1ELi1ELi512ELi2ELi2ELi32ELi1ELi1EEviiiPT_S1_S1_ii(
	.param .u32 _Z9cuda_gemmIiLi256ELi1ELi1ELi512ELi2ELi2ELi32ELi1ELi1EEviiiPT_S1_S1_ii_param_0,
	.param .u32 _Z9cuda_gemmIiLi256ELi1ELi1ELi512ELi2ELi2ELi32ELi1ELi1EEviiiPT_S1_S1_ii_param_1,
	.param .u32 _Z9cuda_gemmIiLi256ELi1ELi1ELi512ELi2ELi2ELi32ELi1ELi1EEviiiPT_S1_S1_ii_param_2,
	.param .u64 .ptr .align 1 _Z9cuda_gemmIiLi256ELi1ELi1ELi512ELi2ELi2ELi32ELi1ELi1EEviiiPT_S1_S1_ii_param_3,
	.param .u64 .ptr .align 1 _Z9cuda_gemmIiLi256ELi1ELi1ELi512ELi2ELi2ELi32ELi1ELi1EEviiiPT_S1_S1_ii_param_4,
	.param .u64 .ptr .align 1 _Z9cuda_gemmIiLi256ELi1ELi1ELi512ELi2ELi2ELi32ELi1ELi1EEviiiPT_S1_S1_ii_param_5,
	.param .u32 _Z9cuda_gemmIiLi256ELi1ELi1ELi512ELi2ELi2ELi32ELi1ELi1EEviiiPT_S1_S1_ii_param_6,
	.param .u32 _Z9cuda_gemmIiLi256ELi1ELi1ELi512ELi2ELi2ELi32ELi1ELi1EEviiiPT_S1_S1_ii_param_7
)
.maxntid 256
{
	.reg .pred 	%p<20>;
	.reg .b16 	%rs<7>;
	.reg .b32 	%r<166>;
	.reg .b64 	%rd<47>;
	// demoted variable
	.shared .align 128 .b8 _ZZ9cuda_gemmIiLi256ELi1ELi1ELi512ELi2ELi2ELi32ELi1ELi1EEviiiPT_S1_S1_iiE11kron_fac_sh[24];
	// demoted variable
	.shared .align 128 .b8 _ZZ9cuda_gemmIiLi256ELi1ELi1ELi512ELi2ELi2ELi32ELi1ELi1EEviiiPT_S1_S1_iiE3Ash[2048];
	// demoted variable
	.shared .align 128 .b8 _ZZ9cuda_gemmIiLi256ELi1ELi1ELi512ELi2ELi2ELi32ELi1ELi1EEviiiPT_S1_S1_iiE3Csh[2048];
	ld.param.u64 	%rd22, [_Z9cuda_gemmIiLi256ELi1ELi1ELi512ELi2ELi2ELi32ELi1ELi1EEviiiPT_S1_S1_ii_param_3];
	ld.param.u64 	%rd21, [_Z9cuda_gemmIiLi256ELi1ELi1ELi512ELi2ELi2ELi32ELi1ELi1EEviiiPT_S1_S1_ii_param_4];
	ld.param.u64 	%rd23, [_Z9cuda_gemmIiLi256ELi1ELi1ELi512ELi2ELi2ELi32ELi1ELi1EEviiiPT_S1_S1_ii_param_5];
	cvta.to.global.u64 	%rd1, %rd22;
	cvta.to.global.u64 	%rd2, %rd23;
	mov.u32 	%r165, %tid.x;
	setp.gt.u32 	%p1, %r165, 3;
	@%p1 bra 	$L__BB143_3;
	mov.u32 	%r2, %ntid.x;
	mul.wide.u32 	%rd24, %r165, 4;
	cvta.to.global.u64 	%rd25, %rd21;
	add.s64 	%rd44, %rd25, %rd24;
	mul.wide.u32 	%rd4, %r2, 4;
	mov.u32 	%r82, _ZZ9cuda_gemmIiLi256ELi1ELi1ELi512ELi2ELi2ELi32ELi1ELi1EEviiiPT_S1_S1_iiE11kron_fac_sh;
	mov.u32 	%r145, %r165;
$L__BB143_2:
	ld.global.u32 	%r80, [%rd44];
	and.b32  	%r81, %r145, 1;
	mad.lo.s32 	%r83, %r81, 12, %r82;
	shl.b32 	%r84, %r145, 1;
	and.b32  	%r85, %r84, -4;
	add.s32 	%r86, %r83, %r85;
	st.shared.u32 	[%r86], %r80;
	add.s32 	%r145, %r145, %r2;
	add.s64 	%rd44, %rd44, %rd4;
	setp.lt.u32 	%p2, %r145, 4;
	@%p2 bra 	$L__BB143_2;
$L__BB143_3:
	mov.u32 	%r5, %ntid.x;
	setp.gt.u32 	%p3, %r5, 255;
	selp.u32 	%r6, 1, 0, %p3;
	mov.u32 	%r7, %ctaid.y;
	mov.u32 	%r87, %nctaid.y;
	setp.ge.u32 	%p4, %r7, %r87;
	@%p4 bra 	$L__BB143_24;
	and.b32  	%r8, %r165, 1;
	shl.b32 	%r9, %r7, 9;
	add.s32 	%r88, %r165, %r5;
	cvt.u16.u32 	%rs3, %r88;
	sub.s16 	%rs4, 511, %rs3;
	cvt.u16.u32 	%rs5, %r5;
	div.u16 	%rs1, %rs4, %rs5;
	and.b16  	%rs2, %rs1, 3;
	xor.b16  	%rs6, %rs2, 2;
	cvt.u32.u16 	%r10, %rs6;
	setp.eq.s16 	%p5, %rs2, 2;
	mov.u32 	%r151, %r165;
	@%p5 bra 	$L__BB143_7;
	shl.b32 	%r89, %r165, 2;
	mov.u32 	%r90, _ZZ9cuda_gemmIiLi256ELi1ELi1ELi512ELi2ELi2ELi32ELi1ELi1EEviiiPT_S1_S1_iiE3Ash;
	add.s32 	%r147, %r90, %r89;
	shl.b32 	%r12, %r5, 2;
	add.s32 	%r91, %r165, %r9;
	mul.wide.u32 	%rd26, %r91, 4;
	add.s64 	%rd45, %rd1, %rd26;
	mul.wide.u32 	%rd8, %r5, 4;
	neg.s32 	%r146, %r10;
	mad.lo.s32 	%r151, %r5, %r10, %r165;
$L__BB143_6:
	.pragma "nounroll";
	ld.global.u32 	%r92, [%rd45];
	st.shared.u32 	[%r147], %r92;
	add.s32 	%r147, %r147, %r12;
	add.s64 	%rd45, %rd45, %rd8;
	add.s32 	%r146, %r146, 1;
	setp.ne.s32 	%p6, %r146, 0;
	@%p6 bra 	$L__BB143_6;
$L__BB143_7:
	setp.lt.u16 	%p7, %rs1, 2;
	@%p7 bra 	$L__BB143_10;
	shl.b32 	%r93, %r151, 2;
	mov.u32 	%r94, _ZZ9cuda_gemmIiLi256ELi1ELi1ELi512ELi2ELi2ELi32ELi1ELi1EEviiiPT_S1_S1_iiE3Ash;
	add.s32 	%r150, %r94, %r93;
	mul.lo.s32 	%r21, %r5, 12;
	mul.wide.u32 	%rd27, %r5, 4;
	add.s64 	%rd11, %rd1, %rd27;
	add.s32 	%r149, %r151, %r9;
	mul.wide.u32 	%rd28, %r5, 8;
	add.s64 	%rd12, %rd1, %rd28;
	mul.wide.u32 	%rd29, %r5, 12;
	add.s64 	%rd13, %rd1, %rd29;
$L__BB143_9:
	mul.wide.s32 	%rd30, %r149, 4;
	add.s64 	%rd31, %rd11, %rd30;
	add.s64 	%rd32, %rd12, %rd30;
	add.s64 	%rd33, %rd13, %rd30;
	add.s64 	%rd34, %rd1, %rd30;
	ld.global.u32 	%r95, [%rd34];
	st.shared.u32 	[%r150], %r95;
	ld.global.u32 	%r96, [%rd31];
	shl.b32 	%r97, %r5, 2;
	add.s32 	%r98, %r150, %r97;
	st.shared.u32 	[%r98], %r96;
	ld.global.u32 	%r99, [%rd32];
	shl.b32 	%r100, %r5, 3;
	add.s32 	%r101, %r150, %r100;
	st.shared.u32 	[%r101], %r99;
	ld.global.u32 	%r102, [%rd33];
	add.s32 	%r103, %r150, %r21;
	st.shared.u32 	[%r103], %r102;
	add.s32 	%r151, %r151, %r97;
	shl.b32 	%r104, %r5, 4;
	add.s32 	%r150, %r150, %r104;
	add.s32 	%r149, %r149, %r97;
	setp.lt.u32 	%p8, %r151, 512;
	@%p8 bra 	$L__BB143_9;
$L__BB143_10:
	setp.eq.s16 	%p9, %rs2, 2;
	mov.u32 	%r156, %r165;
	@%p9 bra 	$L__BB143_13;
	shl.b32 	%r105, %r165, 2;
	mov.u32 	%r106, _ZZ9cuda_gemmIiLi256ELi1ELi1ELi512ELi2ELi2ELi32ELi1ELi1EEviiiPT_S1_S1_iiE3Csh;
	add.s32 	%r153, %r106, %r105;
	shl.b32 	%r30, %r5, 2;
	neg.s32 	%r152, %r10;
	mad.lo.s32 	%r156, %r5, %r10, %r165;
$L__BB143_12:
	.pragma "nounroll";
	mov.b32 	%r107, 0;
	st.shared.u32 	[%r153], %r107;
	add.s32 	%r153, %r153, %r30;
	add.s32 	%r152, %r152, 1;
	setp.ne.s32 	%p10, %r152, 0;
	@%p10 bra 	$L__BB143_12;
$L__BB143_13:
	setp.lt.u16 	%p11, %rs1, 2;
	@%p11 bra 	$L__BB143_16;
	shl.b32 	%r38, %r5, 2;
	shl.b32 	%r108, %r156, 2;
	mov.u32 	%r109, _ZZ9cuda_gemmIiLi256ELi1ELi1ELi512ELi2ELi2ELi32ELi1ELi1EEviiiPT_S1_S1_iiE3Csh;
	add.s32 	%r155, %r109, %r108;
	shl.b32 	%r40, %r5, 4;
	shl.b32 	%r41, %r5, 3;
	mul.lo.s32 	%r42, %r5, 12;
$L__BB143_15:
	mov.b32 	%r110, 0;
	st.shared.u32 	[%r155], %r110;
	add.s32 	%r111, %r155, %r38;
	st.shared.u32 	[%r111], %r110;
	add.s32 	%r112, %r155, %r41;
	st.shared.u32 	[%r112], %r110;
	add.s32 	%r113, %r155, %r42;
	st.shared.u32 	[%r113], %r110;
	add.s32 	%r156, %r156, %r38;
	add.s32 	%r155, %r155, %r40;
	setp.lt.u32 	%p12, %r156, 512;
	@%p12 bra 	$L__BB143_15;
$L__BB143_16:
	shl.b32 	%r115, %r165, 1;
	bar.sync 	0;
	or.b32  	%r116, %r115, %r8;
	shl.b32 	%r117, %r116, 2;
	mov.u32 	%r118, _ZZ9cuda_gemmIiLi256ELi1ELi1ELi512ELi2ELi2ELi32ELi1ELi1EEviiiPT_S1_S1_iiE3Ash;
	add.s32 	%r119, %r118, %r117;
	ld.shared.u32 	%r47, [%r119];
	xor.b32  	%r48, %r8, 1;
	or.b32  	%r120, %r115, %r48;
	shl.b32 	%r121, %r120, 2;
	add.s32 	%r122, %r118, %r121;
	ld.shared.u32 	%r49, [%r122];
	mul.lo.s32 	%r50, %r6, 12;
	shl.b32 	%r123, %r165, 2;
	mov.u32 	%r124, _ZZ9cuda_gemmIiLi256ELi1ELi1ELi512ELi2ELi2ELi32ELi1ELi1EEviiiPT_S1_S1_iiE3Csh;
	add.s32 	%r161, %r124, %r123;
	shl.b32 	%r52, %r6, 10;
	shl.b32 	%r125, %r8, 2;
	mov.u32 	%r126, _ZZ9cuda_gemmIiLi256ELi1ELi1ELi512ELi2ELi2ELi32ELi1ELi1EEviiiPT_S1_S1_iiE11kron_fac_sh;
	add.s32 	%r158, %r126, %r125;
	mov.b32 	%r159, 0;
	mov.u32 	%r157, %r161;
$L__BB143_17:
	ld.shared.u32 	%r127, [%r158];
	shfl.sync.idx.b32	%r128|%p13, %r127, %r8, 7711, -1;
	mul.lo.s32 	%r129, %r128, %r47;
	shfl.sync.idx.b32	%r130|%p14, %r127, %r48, 7711, -1;
	mad.lo.s32 	%r131, %r130, %r49, %r129;
	ld.shared.u32 	%r132, [%r157];
	add.s32 	%r133, %r132, %r131;
	st.shared.u32 	[%r157], %r133;
	add.s32 	%r159, %r159, %r6;
	add.s32 	%r158, %r158, %r50;
	add.s32 	%r157, %r157, %r52;
	setp.lt.u32 	%p15, %r159, 2;
	@%p15 bra 	$L__BB143_17;
	setp.eq.s16 	%p16, %rs2, 2;
	bar.sync 	0;
	@%p16 bra 	$L__BB143_21;
	shl.b32 	%r60, %r5, 2;
	add.s32 	%r134, %r165, %r9;
	mul.wide.u32 	%rd35, %r134, 4;
	add.s64 	%rd46, %rd2, %rd35;
	mul.wide.u32 	%rd15, %r5, 4;
	neg.s32 	%r160, %r10;
	mad.lo.s32 	%r165, %r5, %r10, %r165;
$L__BB143_20:
	.pragma "nounroll";
	ld.shared.u32 	%r135, [%r161];
	st.global.u32 	[%rd46], %r135;
	add.s32 	%r161, %r161, %r60;
	add.s64 	%rd46, %rd46, %rd15;
	add.s32 	%r160, %r160, 1;
	setp.ne.s32 	%p17, %r160, 0;
	@%p17 bra 	$L__BB143_20;
$L__BB143_21:
	setp.lt.u16 	%p18, %rs1, 2;
	@%p18 bra 	$L__BB143_24;
	shl.b32 	%r68, %r5, 2;
	shl.b32 	%r136, %r165, 2;
	add.s32 	%r164, %r124, %r136;
	shl.b32 	%r70, %r5, 4;
	shl.b32 	%r71, %r5, 3;
	mul.lo.s32 	%r72, %r5, 12;
	mul.wide.u32 	%rd36, %r5, 4;
	add.s64 	%rd18, %rd2, %rd36;
	add.s32 	%r163, %r165, %r9;
	mul.wide.u32 	%rd37, %r5, 8;
	add.s64 	%rd19, %rd2, %rd37;
	mul.wide.u32 	%rd38, %r5, 12;
	add.s64 	%rd20, %rd2, %rd38;
$L__BB143_23:
	mul.wide.s32 	%rd39, %r163, 4;
	add.s64 	%rd40, %rd18, %rd39;
	add.s64 	%rd41, %rd19, %rd39;
	add.s64 	%rd42, %rd20, %rd39;
	add.s64 	%rd43, %rd2, %rd39;
	ld.shared.u32 	%r138, [%r164];
	st.global.u32 	[%rd43], %r138;
	add.s32 	%r139, %r164, %r68;
	ld.shared.u32 	%r140, [%r139];
	st.global.u32 	[%rd40], %r140;
	add.s32 	%r141, %r164, %r71;
	ld.shared.u32 	%r142, [%r141];
	st.global.u32 	[%rd41], %r142;
	add.s32 	%r143, %r164, %r72;
	ld.shared.u32 	%r144, [%r143];
	st.global.u32 	[%rd42], %r144;
	add.s32 	%r165, %r165, %r68;
	add.s32 	%r164, %r164, %r70;
	add.s32 	%r163, %r163, %r68;
	setp.lt.u32 	%p19, %r165, 512;
	@%p19 bra 	$L__BB143_23;
$L__BB143_24:
	ret;

}
	// .globl	_Z9cuda_gemmIiLi256ELi1ELi1ELi512ELi4ELi4ELi32ELi0ELi0EEviiiPT_S1_S1_ii
.visible .entry _Z9cuda_gemmIiLi256ELi1ELi1ELi512ELi4ELi4ELi32ELi0ELi0EEviiiPT_S1_S1_ii(
	.param .u32 _Z9cuda_gemmIiLi256ELi1ELi1ELi512ELi4ELi4ELi32ELi0ELi0EEviiiPT_S1_S1_ii_param_0,
	.param .u32 _Z9cuda_gemmIiLi256ELi1ELi1ELi512ELi4ELi4ELi32ELi0ELi0EEviiiPT_S1_S1_ii_param_1,
	.param .u32 _Z9cuda_gemmIiLi256ELi1ELi1ELi512ELi4ELi4ELi32ELi0ELi0EEviiiPT_S1_S1_ii_param_2,
	.param .u64 .ptr .align 1 _Z9cuda_gemmIiLi256ELi1ELi1ELi512ELi4ELi4ELi32ELi0ELi0EEviiiPT_S1_S1_ii_param_3,
	.param .u64 .ptr .align 1 _Z9cuda_gemmIiLi256ELi1ELi1ELi512ELi4ELi4ELi32ELi0ELi0EEviiiPT_S1_S1_ii_param_4,
	.param .u64 .ptr .align 1 _Z9cuda_gemmIiLi256ELi1ELi1ELi512ELi4ELi4ELi32ELi0ELi0EEviiiPT_S1_S1_ii_param_5,
	.param .u32 _Z9cuda_gemmIiLi256ELi1ELi1ELi512ELi4ELi4ELi32ELi0ELi0EEviiiPT_S1_S1_ii_param_6,
	.param .u32 _Z9cuda_gemmIiLi256ELi1ELi1ELi512ELi4ELi4ELi32ELi0ELi0EEviiiPT_S1_S1_ii_param_7
)
.maxntid 256
{
	.reg .pred 	%p<80>;
	.reg .b16 	%rs<9>;
	.reg .b32 	%r<458>;
	.reg .b64 	%rd<27>;
	// demoted variable
	.shared .align 128 .b8 _ZZ9cuda_gemmIiLi256ELi1ELi1ELi512ELi4ELi4ELi32ELi0ELi0EEviiiPT_S1_S1_iiE11kron_fac_sh[80];
	// demoted variable
	.shared .align 128 .b8 _ZZ9cuda_gemmIiLi256ELi1ELi1ELi512ELi4ELi4ELi32ELi0ELi0EEviiiPT_S1_S1_iiE3Ash[2048];
	// demoted variable
	.shared .align 128 .b8 _ZZ9cuda_gemmIiLi256ELi1ELi1ELi512ELi4ELi4ELi32ELi0ELi0EEviiiPT_S1_S1_iiE3Csh[2048];
	ld.param.u32 	%r169, [_Z9cuda_gemmIiLi256ELi1ELi1ELi512ELi4ELi4ELi32ELi0ELi0EEviiiPT_S1_S1_ii_param_2];
	ld.param.u64 	%rd5, [_Z9cuda_gemmIiLi256ELi1ELi1ELi512ELi4ELi4ELi32ELi0ELi0EEviiiPT_S1_S1_ii_param_3];
	ld.param.u64 	%rd4, [_Z9cuda_gemmIiLi256ELi1ELi1ELi512ELi4ELi4ELi32ELi0ELi0EEviiiPT_S1_S1_ii_param_4];
	ld.param.u64 	%rd6, [_Z9cuda_gemmIiLi256ELi1ELi1ELi512ELi4ELi4ELi32ELi0ELi0EEviiiPT_S1_S1_ii_param_5];
	ld.param.u32 	%r170, [_Z9cuda_gemmIiLi256ELi1ELi1ELi512ELi4ELi4ELi32ELi0ELi0EEviiiPT_S1_S1_ii_param_6];
	ld.param.u32 	%r171, [_Z9cuda_gemmIiLi256ELi1ELi1ELi512ELi4ELi4ELi32ELi0ELi0EEviiiPT_S1_S1_ii_param_7];
	cvta.to.global.u64 	%rd1, %rd5;
	cvta.to.global.u64 	%rd2, %rd6;
	mov.u32 	%r452, %tid.x;
	and.b32  	%r2, %r452, 31;
	setp.lt.s32 	%p1, %r171, 16;
	shr.u32 	%r3, %r171, 4;
	selp.b32 	%r4, 1, %r3, %p1;
	mul.lo.s32 	%r5, %r171, %r170;
	setp.ge.u32 	%p2, %r452, %r5;
	@%p2 bra 	$L__BB144_3;
	mov.u32 	%r6, %ntid.x;
	cvta.to.global.u64 	%rd3, %rd4;
	mov.u32 	%r396, %r452;
$L__BB144_2:
	mul.wide.u32 	%rd7, %r396, 4;
	add.s64 	%rd8, %rd3, %rd7;
	ld.global.u32 	%r172, [%rd8];
	rem.u32 	%r173, %r396, %r170;
	mov.u32 	%r174, _ZZ9cuda_gemmIiLi256ELi1ELi1ELi512ELi4ELi4ELi32ELi0ELi0EEviiiPT_S1_S1_iiE11kron_fac_sh;
	mad.lo.s32 	%r175, %r173, 20, %r174;
	div.u32 	%r176, %r396, %r171;
	shl.b32 	%r177, %r176, 2;
	add.s32 	%r178, %r175, %r177;
	st.shared.u32 	[%r178], %r172;
	add.s32 	%r396, %r396, %r6;
	setp.lt.u32 	%p3, %r396, %r5;
	@%p3 bra 	$L__BB144_2;
$L__BB144_3:
	div.s32 	%r9, 512, %r171;
	mul.lo.s32 	%r179, %r9, %r4;
	min.s32 	%r10, %r179, 256;
	div.u32 	%r12, %r452, %r10;
	mul.lo.s32 	%r180, %r12, %r10;
	sub.s32 	%r181, %r452, %r180;
	div.u32 	%r11, %r181, %r4;
	mov.u32 	%r13, %ntid.x;
	div.u32 	%r14, %r13, %r10;
	mov.u32 	%r15, %ctaid.y;
	mov.u32 	%r182, %nctaid.y;
	setp.ge.u32 	%p4, %r15, %r182;
	@%p4 bra 	$L__BB144_92;
	mov.u32 	%r16, %ctaid.x;
	and.b32  	%r17, %r11, 3;
	rem.u32 	%r183, %r452, %r4;
	shl.b32 	%r18, %r183, 2;
	min.s32 	%r19, %r170, 4;
	shl.b32 	%r184, %r171, 8;
	sub.s32 	%r20, 8223, %r184;
	shl.b32 	%r185, %r16, 9;
	mad.lo.s32 	%r21, %r15, %r169, %r185;
	add.s32 	%r186, %r452, %r13;
	cvt.u16.u32 	%rs3, %r186;
	sub.s16 	%rs4, 511, %rs3;
	cvt.u16.u32 	%rs5, %r13;
	div.u16 	%rs1, %rs4, %rs5;
	and.b16  	%rs2, %rs1, 3;
	xor.b16  	%rs6, %rs2, 2;
	cvt.u32.u16 	%r22, %rs6;
	setp.eq.s16 	%p5, %rs2, 2;
	mov.u32 	%r399, %r452;
	@%p5 bra 	$L__BB144_7;
	mov.b32 	%r398, 0;
	mov.u32 	%r399, %r452;
$L__BB144_6:
	.pragma "nounroll";
	add.s32 	%r188, %r21, %r399;
	mul.wide.s32 	%rd9, %r188, 4;
	add.s64 	%rd10, %rd1, %rd9;
	ld.global.u32 	%r189, [%rd10];
	shl.b32 	%r190, %r399, 2;
	mov.u32 	%r191, _ZZ9cuda_gemmIiLi256ELi1ELi1ELi512ELi4ELi4ELi32ELi0ELi0EEviiiPT_S1_S1_iiE3Ash;
	add.s32 	%r192, %r191, %r190;
	st.shared.u32 	[%r192], %r189;
	add.s32 	%r399, %r399, %r13;
	add.s32 	%r398, %r398, 1;
	setp.ne.s32 	%p6, %r398, %r22;
	@%p6 bra 	$L__BB144_6;
$L__BB144_7:
	setp.lt.u16 	%p7, %rs1, 2;
	@%p7 bra 	$L__BB144_10;
	mov.u32 	%r196, _ZZ9cuda_gemmIiLi256ELi1ELi1ELi512ELi4ELi4ELi32ELi0ELi0EEviiiPT_S1_S1_iiE3Ash;
	shl.b32 	%r198, %r13, 2;
	cvt.u64.u32 	%rd13, %r198;
$L__BB144_9:
	add.s32 	%r193, %r21, %r399;
	mul.wide.s32 	%rd11, %r193, 4;
	add.s64 	%rd12, %rd1, %rd11;
	ld.global.u32 	%r194, [%rd12];
	shl.b32 	%r195, %r399, 2;
	add.s32 	%r197, %r196, %r195;
	st.shared.u32 	[%r197], %r194;
	add.s64 	%rd14, %rd12, %rd13;
	ld.global.u32 	%r199, [%rd14];
	add.s32 	%r200, %r197, %r198;
	st.shared.u32 	[%r200], %r199;
	add.s64 	%rd15, %rd14, %rd13;
	ld.global.u32 	%r201, [%rd15];
	add.s32 	%r202, %r200, %r198;
	st.shared.u32 	[%r202], %r201;
	add.s64 	%rd16, %rd15, %rd13;
	ld.global.u32 	%r203, [%rd16];
	add.s32 	%r204, %r202, %r198;
	st.shared.u32 	[%r204], %r203;
	add.s32 	%r399, %r198, %r399;
	setp.lt.u32 	%p8, %r399, 512;
	@%p8 bra 	$L__BB144_9;
$L__BB144_10:
	setp.eq.s16 	%p9, %rs2, 2;
	mov.u32 	%r403, %r452;
	@%p9 bra 	$L__BB144_13;
	mov.b32 	%r402, 0;
	mov.u32 	%r207, _ZZ9cuda_gemmIiLi256ELi1ELi1ELi512ELi4ELi4ELi32ELi0ELi0EEviiiPT_S1_S1_iiE3Csh;
	mov.u32 	%r403, %r452;
$L__BB144_12:
	.pragma "nounroll";
	shl.b32 	%r206, %r403, 2;
	add.s32 	%r208, %r207, %r206;
	mov.b32 	%r209, 0;
	st.shared.u32 	[%r208], %r209;
	add.s32 	%r403, %r403, %r13;
	add.s32 	%r402, %r402, 1;
	setp.ne.s32 	%p10, %r402, %r22;
	@%p10 bra 	$L__BB144_12;
$L__BB144_13:
	setp.lt.u16 	%p11, %rs1, 2;
	@%p11 bra 	$L__BB144_16;
	mov.u32 	%r211, _ZZ9cuda_gemmIiLi256ELi1ELi1ELi512ELi4ELi4ELi32ELi0ELi0EEviiiPT_S1_S1_iiE3Csh;
	shl.b32 	%r214, %r13, 2;
$L__BB144_15:
	shl.b32 	%r210, %r403, 2;
	add.s32 	%r212, %r211, %r210;
	mov.b32 	%r213, 0;
	st.shared.u32 	[%r212], %r213;
	add.s32 	%r215, %r212, %r214;
	st.shared.u32 	[%r215], %r213;
	add.s32 	%r216, %r215, %r214;
	st.shared.u32 	[%r216], %r213;
	add.s32 	%r217, %r216, %r214;
	st.shared.u32 	[%r217], %r213;
	add.s32 	%r403, %r214, %r403;
	setp.lt.u32 	%p12, %r403, 512;
	@%p12 bra 	$L__BB144_15;
$L__BB144_16:
	setp.lt.s32 	%p13, %r9, 1;
	bar.sync 	0;
	@%p13 bra 	$L__BB144_86;
	setp.ne.s32 	%p14, %r4, 1;
	@%p14 bra 	$L__BB144_39;
	setp.lt.s32 	%p57, %r17, %r171;
	selp.b32 	%r309, 0, %r171, %p57;
	sub.s32 	%r37, %r17, %r309;
	add.s32 	%r310, %r17, 1;
	setp.lt.s32 	%p58, %r310, %r171;
	selp.b32 	%r311, 0, %r171, %p58;
	sub.s32 	%r38, %r310, %r311;
	add.s32 	%r312, %r17, 2;
	setp.lt.s32 	%p59, %r312, %r171;
	selp.b32 	%r313, 0, %r171, %p59;
	sub.s32 	%r39, %r312, %r313;
	add.s32 	%r314, %r17, 3;
	setp.lt.s32 	%p60, %r314, %r171;
	selp.b32 	%r315, 0, %r171, %p60;
	sub.s32 	%r40, %r314, %r315;
	mov.b32 	%r409, 0;
$L__BB144_19:
	setp.lt.s32 	%p61, %r171, 1;
	add.s32 	%r46, %r409, %r11;
	mad.lo.s32 	%r47, %r46, %r171, %r18;
	@%p61 bra 	$L__BB144_21;
	add.s32 	%r316, %r47, %r17;
	shl.b32 	%r317, %r316, 2;
	mov.u32 	%r318, _ZZ9cuda_gemmIiLi256ELi1ELi1ELi512ELi4ELi4ELi32ELi0ELi0EEviiiPT_S1_S1_iiE3Ash;
	add.s32 	%r319, %r318, %r317;
	ld.shared.u32 	%r410, [%r319];
$L__BB144_21:
	setp.lt.s32 	%p62, %r171, 2;
	@%p62 bra 	$L__BB144_23;
	add.s32 	%r320, %r11, 1;
	and.b32  	%r321, %r320, 3;
	add.s32 	%r322, %r47, %r321;
	shl.b32 	%r323, %r322, 2;
	mov.u32 	%r324, _ZZ9cuda_gemmIiLi256ELi1ELi1ELi512ELi4ELi4ELi32ELi0ELi0EEviiiPT_S1_S1_iiE3Ash;
	add.s32 	%r325, %r324, %r323;
	ld.shared.u32 	%r411, [%r325];
$L__BB144_23:
	setp.lt.s32 	%p63, %r171, 3;
	@%p63 bra 	$L__BB144_25;
	xor.b32  	%r326, %r17, 2;
	add.s32 	%r327, %r47, %r326;
	shl.b32 	%r328, %r327, 2;
	mov.u32 	%r329, _ZZ9cuda_gemmIiLi256ELi1ELi1ELi512ELi4ELi4ELi32ELi0ELi0EEviiiPT_S1_S1_iiE3Ash;
	add.s32 	%r330, %r329, %r328;
	ld.shared.u32 	%r412, [%r330];
$L__BB144_25:
	setp.lt.s32 	%p64, %r171, 4;
	@%p64 bra 	$L__BB144_27;
	add.s32 	%r331, %r11, -1;
	and.b32  	%r332, %r331, 3;
	add.s32 	%r333, %r47, %r332;
	shl.b32 	%r334, %r333, 2;
	mov.u32 	%r335, _ZZ9cuda_gemmIiLi256ELi1ELi1ELi512ELi4ELi4ELi32ELi0ELi0EEviiiPT_S1_S1_iiE3Ash;
	add.s32 	%r336, %r335, %r334;
	ld.shared.u32 	%r413, [%r336];
$L__BB144_27:
	setp.lt.s32 	%p65, %r12, %r19;
	@%p65 bra 	$L__BB144_29;
$L__BB144_28:
	add.s32 	%r409, %r409, %r10;
	setp.lt.s32 	%p75, %r409, %r9;
	@%p75 bra 	$L__BB144_19;
	bra.uni 	$L__BB144_86;
$L__BB144_29:
	rem.s32 	%r337, %r2, %r171;
	shl.b32 	%r338, %r337, 2;
	mov.u32 	%r339, _ZZ9cuda_gemmIiLi256ELi1ELi1ELi512ELi4ELi4ELi32ELi0ELi0EEviiiPT_S1_S1_iiE11kron_fac_sh;
	add.s32 	%r57, %r339, %r338;
	mov.u32 	%r414, %r12;
$L__BB144_30:
	mad.lo.s32 	%r341, %r414, 20, %r57;
	ld.shared.u32 	%r59, [%r341];
	mov.b32 	%r416, 0;
	@%p61 bra 	$L__BB144_32;
	shfl.sync.idx.b32	%r342|%p67, %r59, %r37, %r20, -1;
	mul.lo.s32 	%r416, %r342, %r410;
$L__BB144_32:
	@%p62 bra 	$L__BB144_34;
	shfl.sync.idx.b32	%r343|%p69, %r59, %r38, %r20, -1;
	mad.lo.s32 	%r416, %r343, %r411, %r416;
$L__BB144_34:
	@%p63 bra 	$L__BB144_36;
	shfl.sync.idx.b32	%r344|%p71, %r59, %r39, %r20, -1;
	mad.lo.s32 	%r416, %r344, %r412, %r416;
$L__BB144_36:
	@%p64 bra 	$L__BB144_38;
	shfl.sync.idx.b32	%r345|%p73, %r59, %r40, %r20, -1;
	mad.lo.s32 	%r416, %r345, %r413, %r416;
$L__BB144_38:
	mad.lo.s32 	%r346, %r414, %r9, %r46;
	shl.b32 	%r347, %r346, 2;
	mov.u32 	%r348, _ZZ9cuda_gemmIiLi256ELi1ELi1ELi512ELi4ELi4ELi32ELi0ELi0EEviiiPT_S1_S1_iiE3Csh;
	add.s32 	%r349, %r348, %r347;
	ld.shared.u32 	%r350, [%r349];
	add.s32 	%r351, %r350, %r416;
	st.shared.u32 	[%r349], %r351;
	add.s32 	%r414, %r414, %r14;
	setp.lt.s32 	%p74, %r414, %r19;
	@%p74 bra 	$L__BB144_30;
	bra.uni 	$L__BB144_28;
$L__BB144_39:
	setp.gt.u32 	%p15, %r171, 31;
	@%p15 bra 	$L__BB144_49;
	setp.lt.u32 	%p16, %r17, %r171;
	selp.b32 	%r220, 0, %r171, %p16;
	sub.s32 	%r69, %r17, %r220;
	add.s32 	%r221, %r17, 1;
	setp.lt.u32 	%p17, %r221, %r171;
	selp.b32 	%r222, 0, %r171, %p17;
	sub.s32 	%r70, %r221, %r222;
	add.s32 	%r223, %r17, 2;
	setp.lt.u32 	%p18, %r223, %r171;
	selp.b32 	%r224, 0, %r171, %p18;
	sub.s32 	%r71, %r223, %r224;
	add.s32 	%r225, %r17, 3;
	setp.lt.u32 	%p19, %r225, %r171;
	selp.b32 	%r226, 0, %r171, %p19;
	sub.s32 	%r72, %r225, %r226;
	mov.b32 	%r439, 0;
$L__BB144_41:
	setp.eq.s32 	%p20, %r171, 0;
	add.s32 	%r115, %r439, %r11;
	mad.lo.s32 	%r116, %r115, %r171, %r18;
	@%p20 bra 	$L__BB144_43;
	add.s32 	%r227, %r116, %r17;
	shl.b32 	%r228, %r227, 2;
	mov.u32 	%r229, _ZZ9cuda_gemmIiLi256ELi1ELi1ELi512ELi4ELi4ELi32ELi0ELi0EEviiiPT_S1_S1_iiE3Ash;
	add.s32 	%r230, %r229, %r228;
	ld.shared.u32 	%r440, [%r230];
$L__BB144_43:
	setp.lt.u32 	%p21, %r171, 2;
	@%p21 bra 	$L__BB144_45;
	add.s32 	%r231, %r11, 1;
	and.b32  	%r232, %r231, 3;
	add.s32 	%r233, %r116, %r232;
	shl.b32 	%r234, %r233, 2;
	mov.u32 	%r235, _ZZ9cuda_gemmIiLi256ELi1ELi1ELi512ELi4ELi4ELi32ELi0ELi0EEviiiPT_S1_S1_iiE3Ash;
	add.s32 	%r236, %r235, %r234;
	ld.shared.u32 	%r437, [%r236];
$L__BB144_45:
	setp.lt.u32 	%p22, %r171, 3;
	@%p22 bra 	$L__BB144_47;
	xor.b32  	%r237, %r17, 2;
	add.s32 	%r238, %r116, %r237;
	shl.b32 	%r239, %r238, 2;
	mov.u32 	%r240, _ZZ9cuda_gemmIiLi256ELi1ELi1ELi512ELi4ELi4ELi32ELi0ELi0EEviiiPT_S1_S1_iiE3Ash;
	add.s32 	%r241, %r240, %r239;
	ld.shared.u32 	%r436, [%r241];
$L__BB144_47:
	setp.lt.u32 	%p23, %r171, 4;
	@%p23 bra 	$L__BB144_74;
	add.s32 	%r242, %r11, -1;
	and.b32  	%r243, %r242, 3;
	add.s32 	%r244, %r116, %r243;
	shl.b32 	%r245, %r244, 2;
	mov.u32 	%r246, _ZZ9cuda_gemmIiLi256ELi1ELi1ELi512ELi4ELi4ELi32ELi0ELi0EEviiiPT_S1_S1_iiE3Ash;
	add.s32 	%r247, %r246, %r245;
	ld.shared.u32 	%r435, [%r247];
	bra.uni 	$L__BB144_74;
$L__BB144_49:
	setp.lt.s32 	%p35, %r17, %r171;
	selp.b32 	%r263, 0, %r171, %p35;
	sub.s32 	%r73, %r17, %r263;
	add.s32 	%r264, %r17, 1;
	setp.lt.s32 	%p36, %r264, %r171;
	selp.b32 	%r265, 0, %r171, %p36;
	sub.s32 	%r74, %r264, %r265;
	add.s32 	%r266, %r17, 2;
	setp.lt.s32 	%p37, %r266, %r171;
	selp.b32 	%r267, 0, %r171, %p37;
	sub.s32 	%r75, %r266, %r267;
	add.s32 	%r268, %r17, 3;
	setp.lt.s32 	%p38, %r268, %r171;
	selp.b32 	%r269, 0, %r171, %p38;
	sub.s32 	%r76, %r268, %r269;
	shl.b32 	%r270, %r4, 8;
	sub.s32 	%r77, 8223, %r270;
	mov.b32 	%r423, 0;
$L__BB144_50:
	setp.lt.s32 	%p39, %r171, 1;
	add.s32 	%r83, %r423, %r11;
	mad.lo.s32 	%r84, %r83, %r171, %r18;
	@%p39 bra 	$L__BB144_52;
	add.s32 	%r271, %r84, %r17;
	shl.b32 	%r272, %r271, 2;
	mov.u32 	%r273, _ZZ9cuda_gemmIiLi256ELi1ELi1ELi512ELi4ELi4ELi32ELi0ELi0EEviiiPT_S1_S1_iiE3Ash;
	add.s32 	%r274, %r273, %r272;
	ld.shared.u32 	%r424, [%r274];
$L__BB144_52:
	setp.lt.s32 	%p40, %r171, 2;
	@%p40 bra 	$L__BB144_54;
	add.s32 	%r275, %r11, 1;
	and.b32  	%r276, %r275, 3;
	add.s32 	%r277, %r84, %r276;
	shl.b32 	%r278, %r277, 2;
	mov.u32 	%r279, _ZZ9cuda_gemmIiLi256ELi1ELi1ELi512ELi4ELi4ELi32ELi0ELi0EEviiiPT_S1_S1_iiE3Ash;
	add.s32 	%r280, %r279, %r278;
	ld.shared.u32 	%r425, [%r280];
$L__BB144_54:
	setp.lt.s32 	%p41, %r171, 3;
	@%p41 bra 	$L__BB144_56;
	xor.b32  	%r281, %r17, 2;
	add.s32 	%r282, %r84, %r281;
	shl.b32 	%r283, %r282, 2;
	mov.u32 	%r284, _ZZ9cuda_gemmIiLi256ELi1ELi1ELi512ELi4ELi4ELi32ELi0ELi0EEviiiPT_S1_S1_iiE3Ash;
	add.s32 	%r285, %r284, %r283;
	ld.shared.u32 	%r426, [%r285];
$L__BB144_56:
	setp.lt.s32 	%p42, %r171, 4;
	@%p42 bra 	$L__BB144_58;
	add.s32 	%r286, %r11, -1;
	and.b32  	%r287, %r286, 3;
	add.s32 	%r288, %r84, %r287;
	shl.b32 	%r289, %r288, 2;
	mov.u32 	%r290, _ZZ9cuda_gemmIiLi256ELi1ELi1ELi512ELi4ELi4ELi32ELi0ELi0EEviiiPT_S1_S1_iiE3Ash;
	add.s32 	%r291, %r290, %r289;
	ld.shared.u32 	%r427, [%r291];
$L__BB144_58:
	setp.lt.s32 	%p43, %r12, %r19;
	@%p43 bra 	$L__BB144_60;
$L__BB144_59:
	add.s32 	%r423, %r423, %r10;
	setp.lt.s32 	%p56, %r423, %r9;
	@%p56 bra 	$L__BB144_50;
	bra.uni 	$L__BB144_86;
$L__BB144_60:
	rem.s32 	%r292, %r2, %r171;
	shl.b32 	%r293, %r292, 2;
	mov.u32 	%r294, _ZZ9cuda_gemmIiLi256ELi1ELi1ELi512ELi4ELi4ELi32ELi0ELi0EEviiiPT_S1_S1_iiE11kron_fac_sh;
	add.s32 	%r94, %r294, %r293;
	mov.u32 	%r428, %r12;
$L__BB144_61:
	mad.lo.s32 	%r296, %r428, 20, %r94;
	ld.shared.u32 	%r96, [%r296];
	mov.b32 	%r430, 0;
	@%p39 bra 	$L__BB144_63;
	shfl.sync.idx.b32	%r297|%p45, %r96, %r73, %r20, -1;
	mul.lo.s32 	%r430, %r297, %r424;
$L__BB144_63:
	@%p40 bra 	$L__BB144_65;
	shfl.sync.idx.b32	%r298|%p47, %r96, %r74, %r20, -1;
	mad.lo.s32 	%r430, %r298, %r425, %r430;
$L__BB144_65:
	@%p41 bra 	$L__BB144_67;
	shfl.sync.idx.b32	%r299|%p49, %r96, %r75, %r20, -1;
	mad.lo.s32 	%r430, %r299, %r426, %r430;
$L__BB144_67:
	@%p42 bra 	$L__BB144_69;
	shfl.sync.idx.b32	%r300|%p51, %r96, %r76, %r20, -1;
	mad.lo.s32 	%r430, %r300, %r427, %r430;
$L__BB144_69:
	mov.u32 	%r432, %r3;
$L__BB144_70:
	shr.u32 	%r106, %r432, 1;
	shfl.sync.down.b32	%r301|%p52, %r430, %r106, %r77, -1;
	add.s32 	%r430, %r301, %r430;
	setp.gt.u32 	%p53, %r432, 3;
	mov.u32 	%r432, %r106;
	@%p53 bra 	$L__BB144_70;
	rem.u32 	%r302, %r2, %r4;
	setp.eq.s32 	%p54, %r302, 0;
	@%p54 bra 	$L__BB144_72;
	bra.uni 	$L__BB144_73;
$L__BB144_72:
	mad.lo.s32 	%r303, %r428, %r9, %r83;
	shl.b32 	%r304, %r303, 2;
	mov.u32 	%r305, _ZZ9cuda_gemmIiLi256ELi1ELi1ELi512ELi4ELi4ELi32ELi0ELi0EEviiiPT_S1_S1_iiE3Csh;
	add.s32 	%r306, %r305, %r304;
	st.shared.u32 	[%r306], %r430;
$L__BB144_73:
	add.s32 	%r428, %r428, %r14;
	setp.lt.s32 	%p55, %r428, %r19;
	@%p55 bra 	$L__BB144_61;
	bra.uni 	$L__BB144_59;
$L__BB144_74:
	setp.lt.s32 	%p24, %r12, %r19;
	@%p24 bra 	$L__BB144_75;
	bra.uni 	$L__BB144_85;
$L__BB144_75:
	rem.u32 	%r248, %r2, %r171;
	shl.b32 	%r249, %r248, 2;
	mov.u32 	%r250, _ZZ9cuda_gemmIiLi256ELi1ELi1ELi512ELi4ELi4ELi32ELi0ELi0EEviiiPT_S1_S1_iiE11kron_fac_sh;
	add.s32 	%r117, %r250, %r249;
	mov.u32 	%r444, %r12;
$L__BB144_76:
	mad.lo.s32 	%r252, %r444, 20, %r117;
	ld.shared.u32 	%r127, [%r252];
	mov.b32 	%r446, 0;
	@%p20 bra 	$L__BB144_78;
	shfl.sync.idx.b32	%r253|%p26, %r127, %r69, %r20, -1;
	mul.lo.s32 	%r446, %r253, %r440;
$L__BB144_78:
	@%p21 bra 	$L__BB144_80;
	shfl.sync.idx.b32	%r254|%p28, %r127, %r70, %r20, -1;
	mad.lo.s32 	%r446, %r254, %r437, %r446;
$L__BB144_80:
	@%p22 bra 	$L__BB144_82;
	shfl.sync.idx.b32	%r255|%p30, %r127, %r71, %r20, -1;
	mad.lo.s32 	%r446, %r255, %r436, %r446;
$L__BB144_82:
	@%p23 bra 	$L__BB144_84;
	shfl.sync.idx.b32	%r256|%p32, %r127, %r72, %r20, -1;
	mad.lo.s32 	%r446, %r256, %r435, %r446;
$L__BB144_84:
	mad.lo.s32 	%r257, %r444, %r9, %r115;
	shl.b32 	%r258, %r257, 2;
	mov.u32 	%r259, _ZZ9cuda_gemmIiLi256ELi1ELi1ELi512ELi4ELi4ELi32ELi0ELi0EEviiiPT_S1_S1_iiE3Csh;
	add.s32 	%r260, %r259, %r258;
	st.shared.u32 	[%r260], %r446;
	add.s32 	%r444, %r444, %r14;
	setp.lt.s32 	%p33, %r444, %r19;
	@%p33 bra 	$L__BB144_76;
$L__BB144_85:
	add.s32 	%r439, %r439, %r10;
	setp.lt.s32 	%p34, %r439, %r9;
	@%p34 bra 	$L__BB144_41;
$L__BB144_86:
	ld.param.u32 	%r395, [_Z9cuda_gemmIiLi256ELi1ELi1ELi512ELi4ELi4ELi32ELi0ELi0EEviiiPT_S1_S1_ii_param_1];
	setp.eq.s16 	%p76, %rs2, 2;
	bar.sync 	0;
	mul.lo.s32 	%r352, %r9, %r16;
	mad.lo.s32 	%r138, %r15, %r395, %r352;
	div.s32 	%r139, %r169, %r171;
	@%p76 bra 	$L__BB144_89;
	shl.b32 	%r353, %r452, 2;
	mov.u32 	%r354, _ZZ9cuda_gemmIiLi256ELi1ELi1ELi512ELi4ELi4ELi32ELi0ELi0EEviiiPT_S1_S1_iiE3Csh;
	add.s32 	%r450, %r354, %r353;
	shl.b32 	%r141, %r13, 2;
	and.b16  	%rs7, %rs1, 3;
	xor.b16  	%rs8, %rs7, 2;
	cvt.u32.u16 	%r355, %rs8;
	neg.s32 	%r449, %r355;
$L__BB144_88:
	.pragma "nounroll";
	div.s32 	%r356, %r452, %r9;
	mad.lo.s32 	%r357, %r139, %r356, %r138;
	mul.lo.s32 	%r358, %r356, %r9;
	sub.s32 	%r359, %r452, %r358;
	add.s32 	%r360, %r357, %r359;
	ld.shared.u32 	%r361, [%r450];
	mul.wide.s32 	%rd17, %r360, 4;
	add.s64 	%rd18, %rd2, %rd17;
	st.global.u32 	[%rd18], %r361;
	add.s32 	%r452, %r452, %r13;
	add.s32 	%r450, %r450, %r141;
	add.s32 	%r449, %r449, 1;
	setp.ne.s32 	%p77, %r449, 0;
	@%p77 bra 	$L__BB144_88;
$L__BB144_89:
	setp.lt.u16 	%p78, %rs1, 2;
	@%p78 bra 	$L__BB144_92;
	shl.b32 	%r362, %r13, 1;
	add.s32 	%r456, %r452, %r362;
	shl.b32 	%r151, %r13, 2;
	mad.lo.s32 	%r455, %r13, 3, %r452;
	add.s32 	%r454, %r13, %r452;
	shl.b32 	%r363, %r452, 2;
	mov.u32 	%r364, _ZZ9cuda_gemmIiLi256ELi1ELi1ELi512ELi4ELi4ELi32ELi0ELi0EEviiiPT_S1_S1_iiE3Csh;
	add.s32 	%r453, %r364, %r363;
	shl.b32 	%r155, %r13, 4;
	shl.b32 	%r156, %r13, 3;
	mul.lo.s32 	%r157, %r13, 12;
$L__BB144_91:
	div.s32 	%r365, %r452, %r9;
	mad.lo.s32 	%r366, %r139, %r365, %r138;
	mul.lo.s32 	%r367, %r365, %r9;
	sub.s32 	%r368, %r452, %r367;
	add.s32 	%r369, %r366, %r368;
	ld.shared.u32 	%r370, [%r453];
	mul.wide.s32 	%rd19, %r369, 4;
	add.s64 	%rd20, %rd2, %rd19;
	st.global.u32 	[%rd20], %r370;
	add.s32 	%r371, %r452, %r13;
	div.s32 	%r372, %r454, %r9;
	mad.lo.s32 	%r373, %r139, %r372, %r138;
	mul.lo.s32 	%r374, %r372, %r9;
	sub.s32 	%r375, %r454, %r374;
	add.s32 	%r376, %r373, %r375;
	add.s32 	%r377, %r453, %r151;
	ld.shared.u32 	%r378, [%r377];
	mul.wide.s32 	%rd21, %r376, 4;
	add.s64 	%rd22, %rd2, %rd21;
	st.global.u32 	[%rd22], %r378;
	add.s32 	%r379, %r371, %r13;
	div.s32 	%r380, %r456, %r9;
	mad.lo.s32 	%r381, %r139, %r380, %r138;
	mul.lo.s32 	%r382, %r380, %r9;
	sub.s32 	%r383, %r456, %r382;
	add.s32 	%r384, %r381, %r383;
	add.s32 	%r385, %r453, %r156;
	ld.shared.u32 	%r386, [%r385];
	mul.wide.s32 	%rd23, %r384, 4;
	add.s64 	%rd24, %rd2, %rd23;
	st.global.u32 	[%rd24], %r386;
	add.s32 	%r387, %r379, %r13;
	div.s32 	%r388, %r455, %r9;
	mad.lo.s32 	%r389, %r139, %r388, %r138;
	mul.lo.s32 	%r390, %r388, %r9;
	sub.s32 	%r391, %r455, %r390;
	add.s32 	%r392, %r389, %r391;
	add.s32 	%r393, %r453, %r157;
	ld.shared.u32 	%r394, [%r393];
	mul.wide.s32 	%rd25, %r392, 4;
	add.s64 	%rd26, %rd2, %rd25;
	st.global.u32 	[%rd26], %r394;
	add.s32 	%r452, %r387, %r13;
	add.s32 	%r456, %r456, %r151;
	add.s32 	%r455, %r455, %r151;
	add.s32 	%r454, %r454, %r151;
	add.s32 	%r453, %r453, %r155;
	setp.lt.u32 	%p79, %r452, 512;
	@%p79 bra 	$L__BB144_91;
$L__BB144_92:
	ret;

}
	// .globl	_Z9cuda_gemmIiLi256ELi1ELi1ELi512ELi4ELi4ELi32ELi0ELi1EEviiiPT_S1_S1_ii
.visible .entry _Z9cuda_gemmIiLi256ELi1ELi1ELi512ELi4ELi4ELi32ELi0ELi1EEviiiPT_S1_S1_ii(
	.param .u32 _Z9cuda_gemmIiLi256ELi1ELi1ELi512ELi4ELi4ELi32ELi0ELi1EEviiiPT_S1_S1_ii_param_0,
	.param .u32 _Z9cuda_gemmIiLi256ELi1ELi1ELi512ELi4ELi4ELi32ELi0ELi1EEviiiPT_S1_S1_ii_param_1,
	.param .u32 _Z9cuda_gemmIiLi256ELi1ELi1ELi512ELi4ELi4ELi32ELi0ELi1EEviiiPT_S1_S1_ii_param_2,
	.param .u64 .ptr .align 1 _Z9cuda_gemmIiLi256ELi1ELi1ELi512ELi4ELi4ELi32ELi0ELi1EEviiiPT_S1_S1_ii_param_3,
	.param .u64 .ptr .align 1 _Z9cuda_gemmIiLi256ELi1ELi1ELi512ELi4ELi4ELi32ELi0ELi1EEviiiPT_S1_S1_ii_param_4,
	.param .u64 .ptr .align 1 _Z9cuda_gemmIiLi256ELi1ELi1ELi512ELi4ELi4ELi32ELi0ELi1EEviiiPT_S1_S1_ii_param_5,
	.param .u32 _Z9cuda_gemmIiLi256ELi1ELi1ELi512ELi4ELi4ELi32ELi0ELi1EEviiiPT_S1_S1_ii_param_6,
	.param .u32 _Z9cuda_gemmIiLi256ELi1ELi1ELi512ELi4ELi4ELi32ELi0ELi1EEviiiPT_S1_S1_ii_param_7
)
.maxntid 256
{
	.reg .pred 	%p<21>;
	.reg .b16 	%rs<7>;
	.reg .b32 	%r<228>;
	.reg .b64 	%rd<36>;
	// demoted variable
	.shared .align 128 .b8 _ZZ9cuda_gemmIiLi256ELi1ELi1ELi512ELi4ELi4ELi32ELi0ELi1EEviiiPT_S1_S1_iiE11kron_fac_sh[80];
	// demoted variable
	.shared .align 128 .b8 _ZZ9cuda_gemmIiLi256ELi1ELi1ELi512ELi4ELi4ELi32ELi0ELi1EEviiiPT_S1_S1_iiE3Ash[2048];
	// demoted variable
	.shared .align 128 .b8 _ZZ9cuda_gemmIiLi256ELi1ELi1ELi512ELi4ELi4ELi32ELi0ELi1EEviiiPT_S1_S1_iiE3Csh[2048];
	ld.param.u32 	%r93, [_Z9cuda_gemmIiLi256ELi1ELi1ELi512ELi4ELi4ELi32ELi0ELi1EEviiiPT_S1_S1_ii_param_1];
	ld.param.u32 	%r94, [_Z9cuda_gemmIiLi256ELi1ELi1ELi512ELi4ELi4ELi32ELi0ELi1EEviiiPT_S1_S1_ii_param_2];
	ld.param.u64 	%rd11, [_Z9cuda_gemmIiLi256ELi1ELi1ELi512ELi4ELi4ELi32ELi0ELi1EEviiiPT_S1_S1_ii_param_3];
	ld.param.u64 	%rd10, [_Z9cuda_gemmIiLi256ELi1ELi1ELi512ELi4ELi4ELi32ELi0ELi1EEviiiPT_S1_S1_ii_param_4];
	ld.param.u64 	%rd12, [_Z9cuda_gemmIiLi256ELi1ELi1ELi512ELi4ELi4ELi32ELi0ELi1EEviiiPT_S1_S1_ii_param_5];
	cvta.to.global.u64 	%rd1, %rd11;
	cvta.to.global.u64 	%rd2, %rd12;
	mov.u32 	%r222, %tid.x;
	setp.gt.u32 	%p1, %r222, 15;
	@%p1 bra 	$L__BB145_3;
	mov.u32 	%r2, %ntid.x;
	mul.wide.u32 	%rd13, %r222, 4;
	cvta.to.global.u64 	%rd14, %rd10;
	add.s64 	%rd35, %rd14, %rd13;
	mul.wide.u32 	%rd4, %r2, 4;
	mov.u32 	%r97, _ZZ9cuda_gemmIiLi256ELi1ELi1ELi512ELi4ELi4ELi32ELi0ELi1EEviiiPT_S1_S1_iiE11kron_fac_sh;
	mov.u32 	%r205, %r222;
$L__BB145_2:
	ld.global.u32 	%r95, [%rd35];
	and.b32  	%r96, %r205, 3;
	mad.lo.s32 	%r98, %r96, 20, %r97;
	and.b32  	%r99, %r205, -4;
	add.s32 	%r100, %r98, %r99;
	st.shared.u32 	[%r100], %r95;
	add.s32 	%r205, %r205, %r2;
	add.s64 	%rd35, %rd35, %rd4;
	setp.lt.u32 	%p2, %r205, 16;
	@%p2 bra 	$L__BB145_2;
$L__BB145_3:
	mov.u32 	%r5, %ntid.x;
	mov.u32 	%r6, %ctaid.y;
	mov.u32 	%r101, %nctaid.y;
	setp.ge.u32 	%p3, %r6, %r101;
	@%p3 bra 	$L__BB145_24;
	mov.u32 	%r7, %ctaid.x;
	shr.s32 	%r102, %r94, 31;
	shr.u32 	%r103, %r102, 30;
	add.s32 	%r104, %r94, %r103;
	shr.s32 	%r8, %r104, 2;
	shl.b32 	%r9, %r7, 9;
	mul.lo.s32 	%r10, %r6, %r94;
	add.s32 	%r105, %r222, %r5;
	cvt.u16.u32 	%rs3, %r105;
	sub.s16 	%rs4, 511, %rs3;
	cvt.u16.u32 	%rs5, %r5;
	div.u16 	%rs1, %rs4, %rs5;
	and.b16  	%rs2, %rs1, 3;
	xor.b16  	%rs6, %rs2, 2;
	cvt.u32.u16 	%r11, %rs6;
	setp.eq.s16 	%p4, %rs2, 2;
	mov.u32 	%r212, %r222;
	@%p4 bra 	$L__BB145_7;
	shl.b32 	%r106, %r222, 2;
	mov.u32 	%r107, _ZZ9cuda_gemmIiLi256ELi1ELi1ELi512ELi4ELi4ELi32ELi0ELi1EEviiiPT_S1_S1_iiE3Ash;
	add.s32 	%r208, %r107, %r106;
	shl.b32 	%r13, %r5, 2;
	add.s32 	%r108, %r222, %r10;
	add.s32 	%r207, %r108, %r9;
	neg.s32 	%r206, %r11;
	mad.lo.s32 	%r212, %r5, %r11, %r222;
$L__BB145_6:
	.pragma "nounroll";
	mul.wide.s32 	%rd15, %r207, 4;
	add.s64 	%rd16, %rd1, %rd15;
	ld.global.u32 	%r109, [%rd16];
	st.shared.u32 	[%r208], %r109;
	add.s32 	%r208, %r208, %r13;
	add.s32 	%r207, %r207, %r5;
	add.s32 	%r206, %r206, 1;
	setp.ne.s32 	%p5, %r206, 0;
	@%p5 bra 	$L__BB145_6;
$L__BB145_7:
	setp.lt.u16 	%p6, %rs1, 2;
	@%p6 bra 	$L__BB145_10;
	shl.b32 	%r110, %r212, 2;
	mov.u32 	%r111, _ZZ9cuda_gemmIiLi256ELi1ELi1ELi512ELi4ELi4ELi32ELi0ELi1EEviiiPT_S1_S1_iiE3Ash;
	add.s32 	%r211, %r111, %r110;
	mul.wide.u32 	%rd17, %r5, 4;
	add.s64 	%rd7, %rd1, %rd17;
	add.s32 	%r112, %r212, %r10;
	add.s32 	%r210, %r112, %r9;
	mul.wide.u32 	%rd18, %r5, 8;
	add.s64 	%rd8, %rd1, %rd18;
	mul.wide.u32 	%rd19, %r5, 12;
	add.s64 	%rd9, %rd1, %rd19;
$L__BB145_9:
	mul.wide.s32 	%rd20, %r210, 4;
	add.s64 	%rd21, %rd7, %rd20;
	add.s64 	%rd22, %rd8, %rd20;
	add.s64 	%rd23, %rd9, %rd20;
	add.s64 	%rd24, %rd1, %rd20;
	ld.global.u32 	%r113, [%rd24];
	st.shared.u32 	[%r211], %r113;
	ld.global.u32 	%r114, [%rd21];
	shl.b32 	%r115, %r5, 2;
	add.s32 	%r116, %r211, %r115;
	st.shared.u32 	[%r116], %r114;
	ld.global.u32 	%r117, [%rd22];
	shl.b32 	%r118, %r5, 3;
	add.s32 	%r119, %r211, %r118;
	st.shared.u32 	[%r119], %r117;
	ld.global.u32 	%r120, [%rd23];
	mad.lo.s32 	%r121, %r5, 12, %r211;
	st.shared.u32 	[%r121], %r120;
	add.s32 	%r212, %r212, %r115;
	shl.b32 	%r122, %r5, 4;
	add.s32 	%r211, %r211, %r122;
	add.s32 	%r210, %r210, %r115;
	setp.lt.u32 	%p7, %r212, 512;
	@%p7 bra 	$L__BB145_9;
$L__BB145_10:
	setp.eq.s16 	%p8, %rs2, 2;
	mov.u32 	%r217, %r222;
	@%p8 bra 	$L__BB145_13;
	shl.b32 	%r123, %r222, 2;
	mov.u32 	%r124, _ZZ9cuda_gemmIiLi256ELi1ELi1ELi512ELi4ELi4ELi32ELi0ELi1EEviiiPT_S1_S1_iiE3Csh;
	add.s32 	%r214, %r124, %r123;
	shl.b32 	%r33, %r5, 2;
	neg.s32 	%r213, %r11;
	mad.lo.s32 	%r217, %r5, %r11, %r222;
$L__BB145_12:
	.pragma "nounroll";
	mov.b32 	%r125, 0;
	st.shared.u32 	[%r214], %r125;
	add.s32 	%r214, %r214, %r33;
	add.s32 	%r213, %r213, 1;
	setp.ne.s32 	%p9, %r213, 0;
	@%p9 bra 	$L__BB145_12;
$L__BB145_13:
	setp.lt.u16 	%p10, %rs1, 2;
	@%p10 bra 	$L__BB145_16;
	shl.b32 	%r41, %r5, 2;
	shl.b32 	%r126, %r217, 2;
	mov.u32 	%r127, _ZZ9cuda_gemmIiLi256ELi1ELi1ELi512ELi4ELi4ELi32ELi0ELi1EEviiiPT_S1_S1_iiE3Csh;
	add.s32 	%r216, %r127, %r126;
	shl.b32 	%r43, %r5, 4;
	shl.b32 	%r44, %r5, 3;
	mul.lo.s32 	%r45, %r5, 12;
$L__BB145_15:
	mov.b32 	%r128, 0;
	st.shared.u32 	[%r216], %r128;
	add.s32 	%r129, %r216, %r41;
	st.shared.u32 	[%r129], %r128;
	add.s32 	%r130, %r216, %r44;
	st.shared.u32 	[%r130], %r128;
	add.s32 	%r131, %r216, %r45;
	st.shared.u32 	[%r131], %r128;
	add.s32 	%r217, %r217, %r41;
	add.s32 	%r216, %r216, %r43;
	setp.lt.u32 	%p11, %r217, 512;
	@%p11 bra 	$L__BB145_15;
$L__BB145_16:
	and.b32  	%r50, %r222, 127;
	shl.b32 	%r132, %r222, 2;
	and.b32  	%r133, %r132, 508;
	bar.sync 	0;
	and.b32  	%r51, %r222, 3;
	or.b32  	%r134, %r133, %r51;
	shl.b32 	%r135, %r134, 2;
	mov.u32 	%r136, _ZZ9cuda_gemmIiLi256ELi1ELi1ELi512ELi4ELi4ELi32ELi0ELi1EEviiiPT_S1_S1_iiE3Ash;
	add.s32 	%r137, %r136, %r135;
	ld.shared.u32 	%r52, [%r137];
	add.s32 	%r138, %r222, 1;
	and.b32  	%r53, %r138, 3;
	or.b32  	%r139, %r133, %r53;
	shl.b32 	%r140, %r139, 2;
	add.s32 	%r141, %r136, %r140;
	ld.shared.u32 	%r54, [%r141];
	xor.b32  	%r55, %r51, 2;
	or.b32  	%r142, %r133, %r55;
	shl.b32 	%r143, %r142, 2;
	add.s32 	%r144, %r136, %r143;
	ld.shared.u32 	%r56, [%r144];
	add.s32 	%r145, %r222, -1;
	and.b32  	%r57, %r145, 3;
	or.b32  	%r146, %r133, %r57;
	shl.b32 	%r147, %r146, 2;
	add.s32 	%r148, %r136, %r147;
	ld.shared.u32 	%r58, [%r148];
	shr.u32 	%r59, %r5, 7;
	shr.u32 	%r218, %r222, 7;
	and.b32  	%r149, %r132, 12;
	mov.u32 	%r150, _ZZ9cuda_gemmIiLi256ELi1ELi1ELi512ELi4ELi4ELi32ELi0ELi1EEviiiPT_S1_S1_iiE11kron_fac_sh;
	add.s32 	%r61, %r150, %r149;
	shl.b32 	%r161, %r50, 2;
$L__BB145_17:
	mad.lo.s32 	%r151, %r218, 20, %r61;
	ld.shared.u32 	%r152, [%r151];
	shfl.sync.idx.b32	%r153|%p12, %r152, %r51, 7199, -1;
	mul.lo.s32 	%r154, %r153, %r52;
	shfl.sync.idx.b32	%r155|%p13, %r152, %r53, 7199, -1;
	mad.lo.s32 	%r156, %r155, %r54, %r154;
	shfl.sync.idx.b32	%r157|%p14, %r152, %r55, 7199, -1;
	mad.lo.s32 	%r158, %r157, %r56, %r156;
	shfl.sync.idx.b32	%r159|%p15, %r152, %r57, 7199, -1;
	mad.lo.s32 	%r160, %r159, %r58, %r158;
	shl.b32 	%r162, %r218, 9;
	or.b32  	%r163, %r162, %r161;
	mov.u32 	%r164, _ZZ9cuda_gemmIiLi256ELi1ELi1ELi512ELi4ELi4ELi32ELi0ELi1EEviiiPT_S1_S1_iiE3Csh;
	add.s32 	%r165, %r164, %r163;
	ld.shared.u32 	%r166, [%r165];
	add.s32 	%r167, %r166, %r160;
	st.shared.u32 	[%r165], %r167;
	add.s32 	%r218, %r218, %r59;
	setp.lt.u32 	%p16, %r218, 4;
	@%p16 bra 	$L__BB145_17;
	setp.eq.s16 	%p17, %rs2, 2;
	bar.sync 	0;
	shl.b32 	%r168, %r7, 7;
	mad.lo.s32 	%r64, %r6, %r93, %r168;
	@%p17 bra 	$L__BB145_21;
	add.s32 	%r220, %r164, %r132;
	shl.b32 	%r66, %r5, 2;
	neg.s32 	%r219, %r11;
$L__BB145_20:
	.pragma "nounroll";
	shr.u32 	%r171, %r222, 7;
	and.b32  	%r172, %r222, 127;
	add.s32 	%r173, %r64, %r172;
	mad.lo.s32 	%r174, %r171, %r8, %r173;
	ld.shared.u32 	%r175, [%r220];
	mul.wide.s32 	%rd25, %r174, 4;
	add.s64 	%rd26, %rd2, %rd25;
	st.global.u32 	[%rd26], %r175;
	add.s32 	%r222, %r222, %r5;
	add.s32 	%r220, %r220, %r66;
	add.s32 	%r219, %r219, 1;
	setp.ne.s32 	%p18, %r219, 0;
	@%p18 bra 	$L__BB145_20;
$L__BB145_21:
	setp.lt.u16 	%p19, %rs1, 2;
	@%p19 bra 	$L__BB145_24;
	shl.b32 	%r176, %r5, 1;
	add.s32 	%r226, %r222, %r176;
	shl.b32 	%r76, %r5, 2;
	mad.lo.s32 	%r225, %r5, 3, %r222;
	add.s32 	%r224, %r5, %r222;
	shl.b32 	%r177, %r222, 2;
	add.s32 	%r223, %r164, %r177;
	shl.b32 	%r80, %r5, 4;
	shl.b32 	%r81, %r5, 3;
	mul.lo.s32 	%r82, %r5, 12;
$L__BB145_23:
	shr.u32 	%r179, %r222, 7;
	and.b32  	%r180, %r222, 127;
	add.s32 	%r181, %r64, %r180;
	mad.lo.s32 	%r182, %r179, %r8, %r181;
	ld.shared.u32 	%r183, [%r223];
	mul.wide.s32 	%rd27, %r182, 4;
	add.s64 	%rd28, %rd2, %rd27;
	st.global.u32 	[%rd28], %r183;
	add.s32 	%r184, %r222, %r5;
	shr.u32 	%r185, %r224, 7;
	and.b32  	%r186, %r224, 127;
	add.s32 	%r187, %r64, %r186;
	mad.lo.s32 	%r188, %r185, %r8, %r187;
	add.s32 	%r189, %r223, %r76;
	ld.shared.u32 	%r190, [%r189];
	mul.wide.s32 	%rd29, %r188, 4;
	add.s64 	%rd30, %rd2, %rd29;
	st.global.u32 	[%rd30], %r190;
	add.s32 	%r191, %r184, %r5;
	shr.u32 	%r192, %r226, 7;
	and.b32  	%r193, %r226, 127;
	add.s32 	%r194, %r64, %r193;
	mad.lo.s32 	%r195, %r192, %r8, %r194;
	add.s32 	%r196, %r223, %r81;
	ld.shared.u32 	%r197, [%r196];
	mul.wide.s32 	%rd31, %r195, 4;
	add.s64 	%rd32, %rd2, %rd31;
	st.global.u32 	[%rd32], %r197;
	add.s32 	%r198, %r191, %r5;
	shr.u32 	%r199, %r225, 7;
	and.b32  	%r200, %r225, 127;
	add.s32 	%r201, %r64, %r200;
	mad.lo.s32 	%r202, %r199, %r8, %r201;
	add.s32 	%r203, %r223, %r82;
	ld.shared.u32 	%r204, [%r203];
	mul.wide.s32 	%rd33, %r202, 4;
	add.s64 	%rd34, %rd2, %rd33;
	st.global.u32 	[%rd34], %r204;
	add.s32 	%r222, %r198, %r5;
	add.s32 	%r226, %r226, %r76;
	add.s32 	%r225, %r225, %r76;
	add.s32 	%r224, %r224, %r76;
	add.s32 	%r223, %r223, %r80;
	setp.lt.u32 	%p20, %r222, 512;
	@%p20 bra 	$L__BB145_23;
$L__BB145_24:
	ret;

}
	// .globl	_Z9cuda_gemmIiLi256ELi1ELi1ELi512ELi4ELi4ELi32ELi1ELi0EEviiiPT_S1_S1_ii
.visible .entry _Z9cuda_gemmIiLi256ELi1ELi1ELi512ELi4ELi4ELi32ELi1ELi0EEviiiPT_S1_S1_ii(
	.param .u32 _Z9cuda_gemmIiLi256ELi1ELi1ELi512ELi4ELi4ELi32ELi1ELi0EEviiiPT_S1_S1_ii_param_0,
	.param .u32 _Z9cuda_gemmIiLi256ELi1ELi1ELi512ELi4ELi4ELi32ELi1ELi0EEviiiPT_S1_S1_ii_param_1,
	.param .u32 _Z9cuda_gemmIiLi256ELi1ELi1ELi512ELi4ELi4ELi32ELi1ELi0EEviiiPT_S1_S1_ii_param_2,
	.param .u64 .ptr .align 1 _Z9cuda_gemmIiLi256ELi1ELi1ELi512ELi4ELi4ELi32ELi1ELi0EEviiiPT_S1_S1_ii_param_3,
	.param .u64 .ptr .align 1 _Z9cuda_gemmIiLi256ELi1ELi1ELi512ELi4ELi4ELi32ELi1ELi0EEviiiPT_S1_S1_ii_param_4,
	.param .u64 .ptr .align 1 _Z9cuda_gemmIiLi256ELi1ELi1ELi512ELi4ELi4ELi32ELi1ELi0EEviiiPT_S1_S1_ii_param_5,
	.param .u32 _Z9cuda_gemmIiLi256ELi1ELi1ELi512ELi4ELi4ELi32ELi1ELi0EEviiiPT_S1_S1_ii_param_6,
	.param .u32 _Z9cuda_gemmIiLi256ELi1ELi1ELi512ELi4ELi4ELi32ELi1ELi0EEviiiPT_S1_S1_ii_param_7
)
.maxntid 256
{
	.reg .pred 	%p<80>;
	.reg .b16 	%rs<7>;
	.reg .b32 	%r<411>;
	.reg .b64 	%rd<34>;
	// demoted variable
	.shared .align 128 .b8 _ZZ9cuda_gemmIiLi256ELi1ELi1ELi512ELi4ELi4ELi32ELi1ELi0EEviiiPT_S1_S1_iiE11kron_fac_sh[80];
	// demoted variable
	.shared .align 128 .b8 _ZZ9cuda_gemmIiLi256ELi1ELi1ELi512ELi4ELi4ELi32ELi1ELi0EEviiiPT_S1_S1_iiE3Ash[2048];
	// demoted variable
	.shared .align 128 .b8 _ZZ9cuda_gemmIiLi256ELi1ELi1ELi512ELi4ELi4ELi32ELi1ELi0EEviiiPT_S1_S1_iiE3Csh[2048];
	ld.param.u64 	%rd12, [_Z9cuda_gemmIiLi256ELi1ELi1ELi512ELi4ELi4ELi32ELi1ELi0EEviiiPT_S1_S1_ii_param_3];
	ld.param.u64 	%rd11, [_Z9cuda_gemmIiLi256ELi1ELi1ELi512ELi4ELi4ELi32ELi1ELi0EEviiiPT_S1_S1_ii_param_4];
	ld.param.u64 	%rd13, [_Z9cuda_gemmIiLi256ELi1ELi1ELi512ELi4ELi4ELi32ELi1ELi0EEviiiPT_S1_S1_ii_param_5];
	ld.param.u32 	%r165, [_Z9cuda_gemmIiLi256ELi1ELi1ELi512ELi4ELi4ELi32ELi1ELi0EEviiiPT_S1_S1_ii_param_6];
	ld.param.u32 	%r166, [_Z9cuda_gemmIiLi256ELi1ELi1ELi512ELi4ELi4ELi32ELi1ELi0EEviiiPT_S1_S1_ii_param_7];
	cvta.to.global.u64 	%rd1, %rd12;
	cvta.to.global.u64 	%rd2, %rd13;
	mov.u32 	%r410, %tid.x;
	and.b32  	%r2, %r410, 31;
	setp.lt.s32 	%p1, %r166, 16;
	shr.u32 	%r3, %r166, 4;
	selp.b32 	%r4, 1, %r3, %p1;
	mul.lo.s32 	%r5, %r166, %r165;
	setp.ge.u32 	%p2, %r410, %r5;
	@%p2 bra 	$L__BB146_3;
	mov.u32 	%r6, %ntid.x;
	cvta.to.global.u64 	%rd3, %rd11;
	mov.u32 	%r352, %r410;
$L__BB146_2:
	mul.wide.u32 	%rd14, %r352, 4;
	add.s64 	%rd15, %rd3, %rd14;
	ld.global.u32 	%r167, [%rd15];
	rem.u32 	%r168, %r352, %r165;
	mov.u32 	%r169, _ZZ9cuda_gemmIiLi256ELi1ELi1ELi512ELi4ELi4ELi32ELi1ELi0EEviiiPT_S1_S1_iiE11kron_fac_sh;
	mad.lo.s32 	%r170, %r168, 20, %r169;
	div.u32 	%r171, %r352, %r166;
	shl.b32 	%r172, %r171, 2;
	add.s32 	%r173, %r170, %r172;
	st.shared.u32 	[%r173], %r167;
	add.s32 	%r352, %r352, %r6;
	setp.lt.u32 	%p3, %r352, %r5;
	@%p3 bra 	$L__BB146_2;
$L__BB146_3:
	div.s32 	%r9, 512, %r166;
	mul.lo.s32 	%r174, %r9, %r4;
	min.s32 	%r10, %r174, 256;
	div.u32 	%r12, %r410, %r10;
	mul.lo.s32 	%r175, %r12, %r10;
	sub.s32 	%r176, %r410, %r175;
	div.u32 	%r11, %r176, %r4;
	mov.u32 	%r13, %ntid.x;
	div.u32 	%r14, %r13, %r10;
	mov.u32 	%r15, %ctaid.y;
	mov.u32 	%r177, %nctaid.y;
	setp.ge.u32 	%p4, %r15, %r177;
	@%p4 bra 	$L__BB146_92;
	and.b32  	%r16, %r11, 3;
	rem.u32 	%r178, %r410, %r4;
	shl.b32 	%r17, %r178, 2;
	min.s32 	%r18, %r165, 4;
	shl.b32 	%r179, %r166, 8;
	sub.s32 	%r19, 8223, %r179;
	shl.b32 	%r20, %r15, 9;
	add.s32 	%r180, %r410, %r13;
	cvt.u16.u32 	%rs3, %r180;
	sub.s16 	%rs4, 511, %rs3;
	cvt.u16.u32 	%rs5, %r13;
	div.u16 	%rs1, %rs4, %rs5;
	and.b16  	%rs2, %rs1, 3;
	xor.b16  	%rs6, %rs2, 2;
	cvt.u32.u16 	%r21, %rs6;
	setp.eq.s16 	%p5, %rs2, 2;
	mov.u32 	%r355, %r410;
	@%p5 bra 	$L__BB146_7;
	mov.b32 	%r354, 0;
	mov.u32 	%r355, %r410;
$L__BB146_6:
	.pragma "nounroll";
	add.s32 	%r182, %r20, %r355;
	mul.wide.u32 	%rd16, %r182, 4;
	add.s64 	%rd17, %rd1, %rd16;
	ld.global.u32 	%r183, [%rd17];
	shl.b32 	%r184, %r355, 2;
	mov.u32 	%r185, _ZZ9cuda_gemmIiLi256ELi1ELi1ELi512ELi4ELi4ELi32ELi1ELi0EEviiiPT_S1_S1_iiE3Ash;
	add.s32 	%r186, %r185, %r184;
	st.shared.u32 	[%r186], %r183;
	add.s32 	%r355, %r355, %r13;
	add.s32 	%r354, %r354, 1;
	setp.ne.s32 	%p6, %r354, %r21;
	@%p6 bra 	$L__BB146_6;
$L__BB146_7:
	setp.lt.u16 	%p7, %rs1, 2;
	@%p7 bra 	$L__BB146_10;
	mov.u32 	%r190, _ZZ9cuda_gemmIiLi256ELi1ELi1ELi512ELi4ELi4ELi32ELi1ELi0EEviiiPT_S1_S1_iiE3Ash;
	shl.b32 	%r192, %r13, 2;
	cvt.u64.u32 	%rd20, %r192;
$L__BB146_9:
	add.s32 	%r187, %r20, %r355;
	mul.wide.s32 	%rd18, %r187, 4;
	add.s64 	%rd19, %rd1, %rd18;
	ld.global.u32 	%r188, [%rd19];
	shl.b32 	%r189, %r355, 2;
	add.s32 	%r191, %r190, %r189;
	st.shared.u32 	[%r191], %r188;
	add.s64 	%rd21, %rd19, %rd20;
	ld.global.u32 	%r193, [%rd21];
	add.s32 	%r194, %r191, %r192;
	st.shared.u32 	[%r194], %r193;
	add.s64 	%rd22, %rd21, %rd20;
	ld.global.u32 	%r195, [%rd22];
	add.s32 	%r196, %r194, %r192;
	st.shared.u32 	[%r196], %r195;
	add.s64 	%rd23, %rd22, %rd20;
	ld.global.u32 	%r197, [%rd23];
	add.s32 	%r198, %r196, %r192;
	st.shared.u32 	[%r198], %r197;
	add.s32 	%r355, %r192, %r355;
	setp.lt.u32 	%p8, %r355, 512;
	@%p8 bra 	$L__BB146_9;
$L__BB146_10:
	setp.eq.s16 	%p9, %rs2, 2;
	mov.u32 	%r359, %r410;
	@%p9 bra 	$L__BB146_13;
	mov.b32 	%r358, 0;
	mov.u32 	%r201, _ZZ9cuda_gemmIiLi256ELi1ELi1ELi512ELi4ELi4ELi32ELi1ELi0EEviiiPT_S1_S1_iiE3Csh;
	mov.u32 	%r359, %r410;
$L__BB146_12:
	.pragma "nounroll";
	shl.b32 	%r200, %r359, 2;
	add.s32 	%r202, %r201, %r200;
	mov.b32 	%r203, 0;
	st.shared.u32 	[%r202], %r203;
	add.s32 	%r359, %r359, %r13;
	add.s32 	%r358, %r358, 1;
	setp.ne.s32 	%p10, %r358, %r21;
	@%p10 bra 	$L__BB146_12;
$L__BB146_13:
	setp.lt.u16 	%p11, %rs1, 2;
	@%p11 bra 	$L__BB146_16;
	mov.u32 	%r205, _ZZ9cuda_gemmIiLi256ELi1ELi1ELi512ELi4ELi4ELi32ELi1ELi0EEviiiPT_S1_S1_iiE3Csh;
	shl.b32 	%r208, %r13, 2;
$L__BB146_15:
	shl.b32 	%r204, %r359, 2;
	add.s32 	%r206, %r205, %r204;
	mov.b32 	%r207, 0;
	st.shared.u32 	[%r206], %r207;
	add.s32 	%r209, %r206, %r208;
	st.shared.u32 	[%r209], %r207;
	add.s32 	%r210, %r209, %r208;
	st.shared.u32 	[%r210], %r207;
	add.s32 	%r211, %r210, %r208;
	st.shared.u32 	[%r211], %r207;
	add.s32 	%r359, %r208, %r359;
	setp.lt.u32 	%p12, %r359, 512;
	@%p12 bra 	$L__BB146_15;
$L__BB146_16:
	setp.lt.s32 	%p13, %r9, 1;
	bar.sync 	0;
	@%p13 bra 	$L__BB146_86;
	setp.ne.s32 	%p14, %r4, 1;
	@%p14 bra 	$L__BB146_39;
	add.s32 	%r299, %r11, 1;
	and.b32  	%r36, %r299, 3;
	xor.b32  	%r37, %r16, 2;
	add.s32 	%r300, %r11, -1;
	and.b32  	%r38, %r300, 3;
	setp.lt.s32 	%p57, %r16, %r166;
	selp.b32 	%r301, 0, %r166, %p57;
	sub.s32 	%r39, %r16, %r301;
	add.s32 	%r302, %r16, 1;
	setp.lt.s32 	%p58, %r302, %r166;
	selp.b32 	%r303, 0, %r166, %p58;
	sub.s32 	%r40, %r302, %r303;
	add.s32 	%r304, %r16, 2;
	setp.lt.s32 	%p59, %r304, %r166;
	selp.b32 	%r305, 0, %r166, %p59;
	sub.s32 	%r41, %r304, %r305;
	add.s32 	%r306, %r16, 3;
	setp.lt.s32 	%p60, %r306, %r166;
	selp.b32 	%r307, 0, %r166, %p60;
	sub.s32 	%r42, %r306, %r307;
	mov.b32 	%r365, 0;
$L__BB146_19:
	setp.lt.s32 	%p61, %r166, 1;
	add.s32 	%r48, %r365, %r11;
	mad.lo.s32 	%r49, %r48, %r166, %r17;
	@%p61 bra 	$L__BB146_21;
	add.s32 	%r308, %r49, %r16;
	shl.b32 	%r309, %r308, 2;
	mov.u32 	%r310, _ZZ9cuda_gemmIiLi256ELi1ELi1ELi512ELi4ELi4ELi32ELi1ELi0EEviiiPT_S1_S1_iiE3Ash;
	add.s32 	%r311, %r310, %r309;
	ld.shared.u32 	%r366, [%r311];
$L__BB146_21:
	setp.lt.s32 	%p62, %r166, 2;
	@%p62 bra 	$L__BB146_23;
	add.s32 	%r312, %r49, %r36;
	shl.b32 	%r313, %r312, 2;
	mov.u32 	%r314, _ZZ9cuda_gemmIiLi256ELi1ELi1ELi512ELi4ELi4ELi32ELi1ELi0EEviiiPT_S1_S1_iiE3Ash;
	add.s32 	%r315, %r314, %r313;
	ld.shared.u32 	%r367, [%r315];
$L__BB146_23:
	setp.lt.s32 	%p63, %r166, 3;
	@%p63 bra 	$L__BB146_25;
	add.s32 	%r316, %r49, %r37;
	shl.b32 	%r317, %r316, 2;
	mov.u32 	%r318, _ZZ9cuda_gemmIiLi256ELi1ELi1ELi512ELi4ELi4ELi32ELi1ELi0EEviiiPT_S1_S1_iiE3Ash;
	add.s32 	%r319, %r318, %r317;
	ld.shared.u32 	%r368, [%r319];
$L__BB146_25:
	setp.lt.s32 	%p64, %r166, 4;
	@%p64 bra 	$L__BB146_27;
	add.s32 	%r320, %r49, %r38;
	shl.b32 	%r321, %r320, 2;
	mov.u32 	%r322, _ZZ9cuda_gemmIiLi256ELi1ELi1ELi512ELi4ELi4ELi32ELi1ELi0EEviiiPT_S1_S1_iiE3Ash;
	add.s32 	%r323, %r322, %r321;
	ld.shared.u32 	%r369, [%r323];
$L__BB146_27:
	setp.lt.s32 	%p65, %r12, %r18;
	@%p65 bra 	$L__BB146_29;
$L__BB146_28:
	add.s32 	%r365, %r365, %r10;
	setp.lt.s32 	%p75, %r365, %r9;
	@%p75 bra 	$L__BB146_19;
	bra.uni 	$L__BB146_86;
$L__BB146_29:
	rem.s32 	%r324, %r2, %r166;
	shl.b32 	%r325, %r324, 2;
	mov.u32 	%r326, _ZZ9cuda_gemmIiLi256ELi1ELi1ELi512ELi4ELi4ELi32ELi1ELi0EEviiiPT_S1_S1_iiE11kron_fac_sh;
	add.s32 	%r59, %r326, %r325;
	mov.u32 	%r370, %r12;
$L__BB146_30:
	mad.lo.s32 	%r328, %r370, 20, %r59;
	ld.shared.u32 	%r61, [%r328];
	mov.b32 	%r372, 0;
	@%p61 bra 	$L__BB146_32;
	shfl.sync.idx.b32	%r329|%p67, %r61, %r39, %r19, -1;
	mul.lo.s32 	%r372, %r329, %r366;
$L__BB146_32:
	@%p62 bra 	$L__BB146_34;
	shfl.sync.idx.b32	%r330|%p69, %r61, %r40, %r19, -1;
	mad.lo.s32 	%r372, %r330, %r367, %r372;
$L__BB146_34:
	@%p63 bra 	$L__BB146_36;
	shfl.sync.idx.b32	%r331|%p71, %r61, %r41, %r19, -1;
	mad.lo.s32 	%r372, %r331, %r368, %r372;
$L__BB146_36:
	@%p64 bra 	$L__BB146_38;
	shfl.sync.idx.b32	%r332|%p73, %r61, %r42, %r19, -1;
	mad.lo.s32 	%r372, %r332, %r369, %r372;
$L__BB146_38:
	mad.lo.s32 	%r333, %r370, %r9, %r48;
	shl.b32 	%r334, %r333, 2;
	mov.u32 	%r335, _ZZ9cuda_gemmIiLi256ELi1ELi1ELi512ELi4ELi4ELi32ELi1ELi0EEviiiPT_S1_S1_iiE3Csh;
	add.s32 	%r336, %r335, %r334;
	ld.shared.u32 	%r337, [%r336];
	add.s32 	%r338, %r337, %r372;
	st.shared.u32 	[%r336], %r338;
	add.s32 	%r370, %r370, %r14;
	setp.lt.s32 	%p74, %r370, %r18;
	@%p74 bra 	$L__BB146_30;
	bra.uni 	$L__BB146_28;
$L__BB146_39:
	setp.gt.u32 	%p15, %r166, 31;
	@%p15 bra 	$L__BB146_49;
	add.s32 	%r214, %r11, 1;
	and.b32  	%r71, %r214, 3;
	xor.b32  	%r72, %r16, 2;
	add.s32 	%r215, %r11, -1;
	and.b32  	%r73, %r215, 3;
	setp.lt.u32 	%p16, %r16, %r166;
	selp.b32 	%r216, 0, %r166, %p16;
	sub.s32 	%r74, %r16, %r216;
	add.s32 	%r217, %r16, 1;
	setp.lt.u32 	%p17, %r217, %r166;
	selp.b32 	%r218, 0, %r166, %p17;
	sub.s32 	%r75, %r217, %r218;
	add.s32 	%r219, %r16, 2;
	setp.lt.u32 	%p18, %r219, %r166;
	selp.b32 	%r220, 0, %r166, %p18;
	sub.s32 	%r76, %r219, %r220;
	add.s32 	%r221, %r16, 3;
	setp.lt.u32 	%p19, %r221, %r166;
	selp.b32 	%r222, 0, %r166, %p19;
	sub.s32 	%r77, %r221, %r222;
	mov.b32 	%r395, 0;
$L__BB146_41:
	setp.eq.s32 	%p20, %r166, 0;
	add.s32 	%r121, %r395, %r11;
	mad.lo.s32 	%r122, %r121, %r166, %r17;
	@%p20 bra 	$L__BB146_43;
	add.s32 	%r223, %r122, %r16;
	shl.b32 	%r224, %r223, 2;
	mov.u32 	%r225, _ZZ9cuda_gemmIiLi256ELi1ELi1ELi512ELi4ELi4ELi32ELi1ELi0EEviiiPT_S1_S1_iiE3Ash;
	add.s32 	%r226, %r225, %r224;
	ld.shared.u32 	%r396, [%r226];
$L__BB146_43:
	setp.lt.u32 	%p21, %r166, 2;
	@%p21 bra 	$L__BB146_45;
	add.s32 	%r227, %r122, %r71;
	shl.b32 	%r228, %r227, 2;
	mov.u32 	%r229, _ZZ9cuda_gemmIiLi256ELi1ELi1ELi512ELi4ELi4ELi32ELi1ELi0EEviiiPT_S1_S1_iiE3Ash;
	add.s32 	%r230, %r229, %r228;
	ld.shared.u32 	%r393, [%r230];
$L__BB146_45:
	setp.lt.u32 	%p22, %r166, 3;
	@%p22 bra 	$L__BB146_47;
	add.s32 	%r231, %r122, %r72;
	shl.b32 	%r232, %r231, 2;
	mov.u32 	%r233, _ZZ9cuda_gemmIiLi256ELi1ELi1ELi512ELi4ELi4ELi32ELi1ELi0EEviiiPT_S1_S1_iiE3Ash;
	add.s32 	%r234, %r233, %r232;
	ld.shared.u32 	%r392, [%r234];
$L__BB146_47:
	setp.lt.u32 	%p23, %r166, 4;
	@%p23 bra 	$L__BB146_74;
	add.s32 	%r235, %r122, %r73;
	shl.b32 	%r236, %r235, 2;
	mov.u32 	%r237, _ZZ9cuda_gemmIiLi256ELi1ELi1ELi512ELi4ELi4ELi32ELi1ELi0EEviiiPT_S1_S1_iiE3Ash;
	add.s32 	%r238, %r237, %r236;
	ld.shared.u32 	%r391, [%r238];
	bra.uni 	$L__BB146_74;
$L__BB146_49:
	add.s32 	%r254, %r11, -1;
	and.b32  	%r78, %r254, 3;
	setp.lt.s32 	%p35, %r16, %r166;
	selp.b32 	%r255, 0, %r166, %p35;
	sub.s32 	%r79, %r16, %r255;
	add.s32 	%r256, %r16, 1;
	setp.lt.s32 	%p36, %r256, %r166;
	selp.b32 	%r257, 0, %r166, %p36;
	sub.s32 	%r80, %r256, %r257;
	add.s32 	%r258, %r16, 2;
	setp.lt.s32 	%p37, %r258, %r166;
	selp.b32 	%r259, 0, %r166, %p37;
	sub.s32 	%r81, %r258, %r259;
	add.s32 	%r260, %r16, 3;
	setp.lt.s32 	%p38, %r260, %r166;
	selp.b32 	%r261, 0, %r166, %p38;
	sub.s32 	%r82, %r260, %r261;
	shl.b32 	%r262, %r4, 8;
	sub.s32 	%r83, 8223, %r262;
	mov.b32 	%r379, 0;
$L__BB146_50:
	setp.lt.s32 	%p39, %r166, 1;
	add.s32 	%r89, %r379, %r11;
	mad.lo.s32 	%r90, %r89, %r166, %r17;
	@%p39 bra 	$L__BB146_52;
	add.s32 	%r263, %r90, %r16;
	shl.b32 	%r264, %r263, 2;
	mov.u32 	%r265, _ZZ9cuda_gemmIiLi256ELi1ELi1ELi512ELi4ELi4ELi32ELi1ELi0EEviiiPT_S1_S1_iiE3Ash;
	add.s32 	%r266, %r265, %r264;
	ld.shared.u32 	%r380, [%r266];
$L__BB146_52:
	setp.lt.s32 	%p40, %r166, 2;
	@%p40 bra 	$L__BB146_54;
	add.s32 	%r267, %r11, 1;
	and.b32  	%r268, %r267, 3;
	add.s32 	%r269, %r90, %r268;
	shl.b32 	%r270, %r269, 2;
	mov.u32 	%r271, _ZZ9cuda_gemmIiLi256ELi1ELi1ELi512ELi4ELi4ELi32ELi1ELi0EEviiiPT_S1_S1_iiE3Ash;
	add.s32 	%r272, %r271, %r270;
	ld.shared.u32 	%r381, [%r272];
$L__BB146_54:
	setp.lt.s32 	%p41, %r166, 3;
	@%p41 bra 	$L__BB146_56;
	xor.b32  	%r273, %r16, 2;
	add.s32 	%r274, %r90, %r273;
	shl.b32 	%r275, %r274, 2;
	mov.u32 	%r276, _ZZ9cuda_gemmIiLi256ELi1ELi1ELi512ELi4ELi4ELi32ELi1ELi0EEviiiPT_S1_S1_iiE3Ash;
	add.s32 	%r277, %r276, %r275;
	ld.shared.u32 	%r382, [%r277];
$L__BB146_56:
	setp.lt.s32 	%p42, %r166, 4;
	@%p42 bra 	$L__BB146_58;
	add.s32 	%r278, %r90, %r78;
	shl.b32 	%r279, %r278, 2;
	mov.u32 	%r280, _ZZ9cuda_gemmIiLi256ELi1ELi1ELi512ELi4ELi4ELi32ELi1ELi0EEviiiPT_S1_S1_iiE3Ash;
	add.s32 	%r281, %r280, %r279;
	ld.shared.u32 	%r383, [%r281];
$L__BB146_58:
	setp.lt.s32 	%p43, %r12, %r18;
	@%p43 bra 	$L__BB146_60;
$L__BB146_59:
	add.s32 	%r379, %r379, %r10;
	setp.lt.s32 	%p56, %r379, %r9;
	@%p56 bra 	$L__BB146_50;
	bra.uni 	$L__BB146_86;
$L__BB146_60:
	rem.s32 	%r282, %r2, %r166;
	shl.b32 	%r283, %r282, 2;
	mov.u32 	%r284, _ZZ9cuda_gemmIiLi256ELi1ELi1ELi512ELi4ELi4ELi32ELi1ELi0EEviiiPT_S1_S1_iiE11kron_fac_sh;
	add.s32 	%r100, %r284, %r283;
	mov.u32 	%r384, %r12;
$L__BB146_61:
	mad.lo.s32 	%r286, %r384, 20, %r100;
	ld.shared.u32 	%r102, [%r286];
	mov.b32 	%r386, 0;
	@%p39 bra 	$L__BB146_63;
	shfl.sync.idx.b32	%r287|%p45, %r102, %r79, %r19, -1;
	mul.lo.s32 	%r386, %r287, %r380;
$L__BB146_63:
	@%p40 bra 	$L__BB146_65;
	shfl.sync.idx.b32	%r288|%p47, %r102, %r80, %r19, -1;
	mad.lo.s32 	%r386, %r288, %r381, %r386;
$L__BB146_65:
	@%p41 bra 	$L__BB146_67;
	shfl.sync.idx.b32	%r289|%p49, %r102, %r81, %r19, -1;
	mad.lo.s32 	%r386, %r289, %r382, %r386;
$L__BB146_67:
	@%p42 bra 	$L__BB146_69;
	shfl.sync.idx.b32	%r290|%p51, %r102, %r82, %r19, -1;
	mad.lo.s32 	%r386, %r290, %r383, %r386;
$L__BB146_69:
	mov.u32 	%r388, %r3;
$L__BB146_70:
	shr.u32 	%r112, %r388, 1;
	shfl.sync.down.b32	%r291|%p52, %r386, %r112, %r83, -1;
	add.s32 	%r386, %r291, %r386;
	setp.gt.u32 	%p53, %r388, 3;
	mov.u32 	%r388, %r112;
	@%p53 bra 	$L__BB146_70;
	rem.u32 	%r292, %r2, %r4;
	setp.eq.s32 	%p54, %r292, 0;
	@%p54 bra 	$L__BB146_72;
	bra.uni 	$L__BB146_73;
$L__BB146_72:
	mad.lo.s32 	%r293, %r384, %r9, %r89;
	shl.b32 	%r294, %r293, 2;
	mov.u32 	%r295, _ZZ9cuda_gemmIiLi256ELi1ELi1ELi512ELi4ELi4ELi32ELi1ELi0EEviiiPT_S1_S1_iiE3Csh;
	add.s32 	%r296, %r295, %r294;
	st.shared.u32 	[%r296], %r386;
$L__BB146_73:
	add.s32 	%r384, %r384, %r14;
	setp.lt.s32 	%p55, %r384, %r18;
	@%p55 bra 	$L__BB146_61;
	bra.uni 	$L__BB146_59;
$L__BB146_74:
	setp.lt.s32 	%p24, %r12, %r18;
	@%p24 bra 	$L__BB146_75;
	bra.uni 	$L__BB146_85;
$L__BB146_75:
	rem.u32 	%r239, %r2, %r166;
	shl.b32 	%r240, %r239, 2;
	mov.u32 	%r241, _ZZ9cuda_gemmIiLi256ELi1ELi1ELi512ELi4ELi4ELi32ELi1ELi0EEviiiPT_S1_S1_iiE11kron_fac_sh;
	add.s32 	%r123, %r241, %r240;
	mov.u32 	%r400, %r12;
$L__BB146_76:
	mad.lo.s32 	%r243, %r400, 20, %r123;
	ld.shared.u32 	%r133, [%r243];
	mov.b32 	%r402, 0;
	@%p20 bra 	$L__BB146_78;
	shfl.sync.idx.b32	%r244|%p26, %r133, %r74, %r19, -1;
	mul.lo.s32 	%r402, %r244, %r396;
$L__BB146_78:
	@%p21 bra 	$L__BB146_80;
	shfl.sync.idx.b32	%r245|%p28, %r133, %r75, %r19, -1;
	mad.lo.s32 	%r402, %r245, %r393, %r402;
$L__BB146_80:
	@%p22 bra 	$L__BB146_82;
	shfl.sync.idx.b32	%r246|%p30, %r133, %r76, %r19, -1;
	mad.lo.s32 	%r402, %r246, %r392, %r402;
$L__BB146_82:
	@%p23 bra 	$L__BB146_84;
	shfl.sync.idx.b32	%r247|%p32, %r133, %r77, %r19, -1;
	mad.lo.s32 	%r402, %r247, %r391, %r402;
$L__BB146_84:
	mad.lo.s32 	%r248, %r400, %r9, %r121;
	shl.b32 	%r249, %r248, 2;
	mov.u32 	%r250, _ZZ9cuda_gemmIiLi256ELi1ELi1ELi512ELi4ELi4ELi32ELi1ELi0EEviiiPT_S1_S1_iiE3Csh;
	add.s32 	%r251, %r250, %r249;
	st.shared.u32 	[%r251], %r402;
	add.s32 	%r400, %r400, %r14;
	setp.lt.s32 	%p33, %r400, %r18;
	@%p33 bra 	$L__BB146_76;
$L__BB146_85:
	add.s32 	%r395, %r395, %r10;
	setp.lt.s32 	%p34, %r395, %r9;
	@%p34 bra 	$L__BB146_41;
$L__BB146_86:
	setp.eq.s16 	%p76, %rs2, 2;
	bar.sync 	0;
	@%p76 bra 	$L__BB146_89;
	shl.b32 	%r339, %r410, 2;
	mov.u32 	%r340, _ZZ9cuda_gemmIiLi256ELi1ELi1ELi512ELi4ELi4ELi32ELi1ELi0EEviiiPT_S1_S1_iiE3Csh;
	add.s32 	%r406, %r340, %r339;
	shl.b32 	%r145, %r13, 2;
	add.s32 	%r341, %r410, %r20;
	mul.wide.u32 	%rd24, %r341, 4;
	add.s64 	%rd33, %rd2, %rd24;
	mul.wide.u32 	%rd5, %r13, 4;
	neg.s32 	%r405, %r21;
	mad.lo.s32 	%r410, %r13, %r21, %r410;
$L__BB146_88:
	.pragma "nounroll";
	ld.shared.u32 	%r342, [%r406];
	st.global.u32 	[%rd33], %r342;
	add.s32 	%r406, %r406, %r145;
	add.s64 	%rd33, %rd33, %rd5;
	add.s32 	%r405, %r405, 1;
	setp.ne.s32 	%p77, %r405, 0;
	@%p77 bra 	$L__BB146_88;
$L__BB146_89:
	setp.lt.u16 	%p78, %rs1, 2;
	@%p78 bra 	$L__BB146_92;
	shl.b32 	%r153, %r13, 2;
	shl.b32 	%r343, %r410, 2;
	mov.u32 	%r344, _ZZ9cuda_gemmIiLi256ELi1ELi1ELi512ELi4ELi4ELi32ELi1ELi0EEviiiPT_S1_S1_iiE3Csh;
	add.s32 	%r409, %r344, %r343;
	shl.b32 	%r155, %r13, 4;
	shl.b32 	%r156, %r13, 3;
	mul.lo.s32 	%r157, %r13, 12;
	mul.wide.u32 	%rd25, %r13, 4;
	add.s64 	%rd8, %rd2, %rd25;
	add.s32 	%r408, %r410, %r20;
	mul.wide.u32 	%rd26, %r13, 8;
	add.s64 	%rd9, %rd2, %rd26;
	mul.wide.u32 	%rd27, %r13, 12;
	add.s64 	%rd10, %rd2, %rd27;
$L__BB146_91:
	mul.wide.s32 	%rd28, %r408, 4;
	add.s64 	%rd29, %rd8, %rd28;
	add.s64 	%rd30, %rd9, %rd28;
	add.s64 	%rd31, %rd10, %rd28;
	add.s64 	%rd32, %rd2, %rd28;
	ld.shared.u32 	%r345, [%r409];
	st.global.u32 	[%rd32], %r345;
	add.s32 	%r346, %r409, %r153;
	ld.shared.u32 	%r347, [%r346];
	st.global.u32 	[%rd29], %r347;
	add.s32 	%r348, %r409, %r156;
	ld.shared.u32 	%r349, [%r348];
	st.global.u32 	[%rd30], %r349;
	add.s32 	%r350, %r409, %r157;
	ld.shared.u32 	%r351, [%r350];
	st.global.u32 	[%rd31], %r351;
	add.s32 	%r410, %r410, %r153;
	add.s32 	%r409, %r409, %r155;
	add.s32 	%r408, %r408, %r153;
	setp.lt.u32 	%p79, %r410, 512;
	@%p79 bra 	$L__BB146_91;
$L__BB146_92:
	ret;

}
	// .globl	_Z9cuda_gemmIiLi256ELi1ELi1ELi512ELi4ELi4ELi32ELi1ELi1EEviiiPT_S1_S1_ii
.visible .entry _Z9cuda_gemmIiLi256ELi1ELi1ELi512ELi4ELi4ELi32ELi1ELi1EEviiiPT_S1_S1_ii(
	.param .u32 _Z9cuda_gemmIiLi256ELi1ELi1ELi512ELi4ELi4ELi32ELi1ELi1EEviiiPT_S1_S1_ii_param_0,
	.param .u32 _Z9cuda_gemmIiLi256ELi1ELi1ELi512ELi4ELi4ELi32ELi1ELi1EEviiiPT_S1_S1_ii_param_1,
	.param .u32 _Z9cuda_gemmIiLi256ELi1ELi1ELi512ELi4ELi4ELi32ELi1ELi1EEviiiPT_S1_S1_ii_param_2,
	.param .u64 .ptr .align 1 _Z9cuda_gemmIiLi256ELi1ELi1ELi512ELi4ELi4ELi32ELi1ELi1EEviiiPT_S1_S1_ii_param_3,
	.param .u64 .ptr .align 1 _Z9cuda_gemmIiLi256ELi1ELi1ELi512ELi4ELi4ELi32ELi1ELi1EEviiiPT_S1_S1_ii_param_4,
	.param .u64 .ptr .align 1 _Z9cuda_gemmIiLi256ELi1ELi1ELi512ELi4ELi4ELi32ELi1ELi1EEviiiPT_S1_S1_ii_param_5,
	.param .u32 _Z9cuda_gemmIiLi256ELi1ELi1ELi512ELi4ELi4ELi32ELi1ELi1EEviiiPT_S1_S1_ii_param_6,
	.param .u32 _Z9cuda_gemmIiLi256ELi1ELi1ELi512ELi4ELi4ELi32ELi1ELi1EEviiiPT_S1_S1_ii_param_7
)
.maxntid 256
{
	.reg .pred 	%p<21>;
	.reg .b16 	%rs<7>;
	.reg .b32 	%r<180>;
	.reg .b64 	%rd<47>;
	// demoted variable
	.shared .align 128 .b8 _ZZ9cuda_gemmIiLi256ELi1ELi1ELi512ELi4ELi4ELi32ELi1ELi1EEviiiPT_S1_S1_iiE11kron_fac_sh[80];
	// demoted variable
	.shared .align 128 .b8 _ZZ9cuda_gemmIiLi256ELi1ELi1ELi512ELi4ELi4ELi32ELi1ELi1EEviiiPT_S1_S1_iiE3Ash[2048];
	// demoted variable
	.shared .align 128 .b8 _ZZ9cuda_gemmIiLi256ELi1ELi1ELi512ELi4ELi4ELi32ELi1ELi1EEviiiPT_S1_S1_iiE3Csh[2048];
	ld.param.u64 	%rd22, [_Z9cuda_gemmIiLi256ELi1ELi1ELi512ELi4ELi4ELi32ELi1ELi1EEviiiPT_S1_S1_ii_param_3];
	ld.param.u64 	%rd21, [_Z9cuda_gemmIiLi256ELi1ELi1ELi512ELi4ELi4ELi32ELi1ELi1EEviiiPT_S1_S1_ii_param_4];
	ld.param.u64 	%rd23, [_Z9cuda_gemmIiLi256ELi1ELi1ELi512ELi4ELi4ELi32ELi1ELi1EEviiiPT_S1_S1_ii_param_5];
	cvta.to.global.u64 	%rd1, %rd22;
	cvta.to.global.u64 	%rd2, %rd23;
	mov.u32 	%r179, %tid.x;
	setp.gt.u32 	%p1, %r179, 15;
	@%p1 bra 	$L__BB147_3;
	mov.u32 	%r2, %ntid.x;
	mul.wide.u32 	%rd24, %r179, 4;
	cvta.to.global.u64 	%rd25, %rd21;
	add.s64 	%rd44, %rd25, %rd24;
	mul.wide.u32 	%rd4, %r2, 4;
	mov.u32 	%r82, _ZZ9cuda_gemmIiLi256ELi1ELi1ELi512ELi4ELi4ELi32ELi1ELi1EEviiiPT_S1_S1_iiE11kron_fac_sh;
	mov.u32 	%r161, %r179;
$L__BB147_2:
	ld.global.u32 	%r80, [%rd44];
	and.b32  	%r81, %r161, 3;
	mad.lo.s32 	%r83, %r81, 20, %r82;
	and.b32  	%r84, %r161, -4;
	add.s32 	%r85, %r83, %r84;
	st.shared.u32 	[%r85], %r80;
	add.s32 	%r161, %r161, %r2;
	add.s64 	%rd44, %rd44, %rd4;
	setp.lt.u32 	%p2, %r161, 16;
	@%p2 bra 	$L__BB147_2;
$L__BB147_3:
	and.b32  	%r5, %r179, 127;
	mov.u32 	%r6, %ntid.x;
	mov.u32 	%r7, %ctaid.y;
	mov.u32 	%r86, %nctaid.y;
	setp.ge.u32 	%p3, %r7, %r86;
	@%p3 bra 	$L__BB147_24;
	and.b32  	%r8, %r179, 3;
	shl.b32 	%r9, %r7, 9;
	add.s32 	%r87, %r179, %r6;
	cvt.u16.u32 	%rs3, %r87;
	sub.s16 	%rs4, 511, %rs3;
	cvt.u16.u32 	%rs5, %r6;
	div.u16 	%rs1, %rs4, %rs5;
	and.b16  	%rs2, %rs1, 3;
	xor.b16  	%rs6, %rs2, 2;
	cvt.u32.u16 	%r10, %rs6;
	setp.eq.s16 	%p4, %rs2, 2;
	mov.u32 	%r167, %r179;
	@%p4 bra 	$L__BB147_7;
	shl.b32 	%r88, %r179, 2;
	mov.u32 	%r89, _ZZ9cuda_gemmIiLi256ELi1ELi1ELi512ELi4ELi4ELi32ELi1ELi1EEviiiPT_S1_S1_iiE3Ash;
	add.s32 	%r163, %r89, %r88;
	shl.b32 	%r12, %r6, 2;
	add.s32 	%r90, %r179, %r9;
	mul.wide.u32 	%rd26, %r90, 4;
	add.s64 	%rd45, %rd1, %rd26;
	mul.wide.u32 	%rd8, %r6, 4;
	neg.s32 	%r162, %r10;
	mad.lo.s32 	%r167, %r6, %r10, %r179;
$L__BB147_6:
	.pragma "nounroll";
	ld.global.u32 	%r91, [%rd45];
	st.shared.u32 	[%r163], %r91;
	add.s32 	%r163, %r163, %r12;
	add.s64 	%rd45, %rd45, %rd8;
	add.s32 	%r162, %r162, 1;
	setp.ne.s32 	%p5, %r162, 0;
	@%p5 bra 	$L__BB147_6;
$L__BB147_7:
	setp.lt.u16 	%p6, %rs1, 2;
	@%p6 bra 	$L__BB147_10;
	shl.b32 	%r92, %r167, 2;
	mov.u32 	%r93, _ZZ9cuda_gemmIiLi256ELi1ELi1ELi512ELi4ELi4ELi32ELi1ELi1EEviiiPT_S1_S1_iiE3Ash;
	add.s32 	%r166, %r93, %r92;
	mul.lo.s32 	%r21, %r6, 12;
	mul.wide.u32 	%rd27, %r6, 4;
	add.s64 	%rd11, %rd1, %rd27;
	add.s32 	%r165, %r167, %r9;
	mul.wide.u32 	%rd28, %r6, 8;
	add.s64 	%rd12, %rd1, %rd28;
	mul.wide.u32 	%rd29, %r6, 12;
	add.s64 	%rd13, %rd1, %rd29;
$L__BB147_9:
	mul.wide.s32 	%rd30, %r165, 4;
	add.s64 	%rd31, %rd11, %rd30;
	add.s64 	%rd32, %rd12, %rd30;
	add.s64 	%rd33, %rd13, %rd30;
	add.s64 	%rd34, %rd1, %rd30;
	ld.global.u32 	%r94, [%rd34];
	st.shared.u32 	[%r166], %r94;
	ld.global.u32 	%r95, [%rd31];
	shl.b32 	%r96, %r6, 2;
	add.s32 	%r97, %r166, %r96;
	st.shared.u32 	[%r97], %r95;
	ld.global.u32 	%r98, [%rd32];
	shl.b32 	%r99, %r6, 3;
	add.s32 	%r100, %r166, %r99;
	st.shared.u32 	[%r100], %r98;
	ld.global.u32 	%r101, [%rd33];
	add.s32 	%r102, %r166, %r21;
	st.shared.u32 	[%r102], %r101;
	add.s32 	%r167, %r167, %r96;
	shl.b32 	%r103, %r6, 4;
	add.s32 	%r166, %r166, %r103;
	add.s32 	%r165, %r165, %r96;
	setp.lt.u32 	%p7, %r167, 512;
	@%p7 bra 	$L__BB147_9;
$L__BB147_10:
	setp.eq.s16 	%p8, %rs2, 2;
	mov.u32 	%r172, %r179;
	@%p8 bra 	$L__BB147_13;
	shl.b32 	%r104, %r179, 2;
	mov.u32 	%r105, _ZZ9cuda_gemmIiLi256ELi1ELi1ELi512ELi4ELi4ELi32ELi1ELi1EEviiiPT_S1_S1_iiE3Csh;
	add.s32 	%r169, %r105, %r104;
	shl.b32 	%r30, %r6, 2;
	neg.s32 	%r168, %r10;
	mad.lo.s32 	%r172, %r6, %r10, %r179;
$L__BB147_12:
	.pragma "nounroll";
	mov.b32 	%r106, 0;
	st.shared.u32 	[%r169], %r106;
	add.s32 	%r169, %r169, %r30;
	add.s32 	%r168, %r168, 1;
	setp.ne.s32 	%p9, %r168, 0;
	@%p9 bra 	$L__BB147_12;
$L__BB147_13:
	setp.lt.u16 	%p10, %rs1, 2;
	@%p10 bra 	$L__BB147_16;
	shl.b32 	%r38, %r6, 2;
	shl.b32 	%r107, %r172, 2;
	mov.u32 	%r108, _ZZ9cuda_gemmIiLi256ELi1ELi1ELi512ELi4ELi4ELi32ELi1ELi1EEviiiPT_S1_S1_iiE3Csh;
	add.s32 	%r171, %r108, %r107;
	shl.b32 	%r40, %r6, 4;
	shl.b32 	%r41, %r6, 3;
	mul.lo.s32 	%r42, %r6, 12;
$L__BB147_15:
	mov.b32 	%r109, 0;
	st.shared.u32 	[%r171], %r109;
	add.s32 	%r110, %r171, %r38;
	st.shared.u32 	[%r110], %r109;
	add.s32 	%r111, %r171, %r41;
	st.shared.u32 	[%r111], %r109;
	add.s32 	%r112, %r171, %r42;
	st.shared.u32 	[%r112], %r109;
	add.s32 	%r172, %r172, %r38;
	add.s32 	%r171, %r171, %r40;
	setp.lt.u32 	%p11, %r172, 512;
	@%p11 bra 	$L__BB147_15;
$L__BB147_16:
	shl.b32 	%r113, %r5, 2;
	bar.sync 	0;
	or.b32  	%r114, %r113, %r8;
	shl.b32 	%r115, %r114, 2;
	mov.u32 	%r116, _ZZ9cuda_gemmIiLi256ELi1ELi1ELi512ELi4ELi4ELi32ELi1ELi1EEviiiPT_S1_S1_iiE3Ash;
	add.s32 	%r117, %r116, %r115;
	ld.shared.u32 	%r47, [%r117];
	add.s32 	%r118, %r179, 1;
	and.b32  	%r48, %r118, 3;
	or.b32  	%r119, %r113, %r48;
	shl.b32 	%r120, %r119, 2;
	add.s32 	%r121, %r116, %r120;
	ld.shared.u32 	%r49, [%r121];
	xor.b32  	%r50, %r8, 2;
	or.b32  	%r122, %r113, %r50;
	shl.b32 	%r123, %r122, 2;
	add.s32 	%r124, %r116, %r123;
	ld.shared.u32 	%r51, [%r124];
	add.s32 	%r125, %r179, -1;
	and.b32  	%r52, %r125, 3;
	or.b32  	%r126, %r113, %r52;
	shl.b32 	%r127, %r126, 2;
	add.s32 	%r128, %r116, %r127;
	ld.shared.u32 	%r53, [%r128];
	shr.u32 	%r54, %r6, 7;
	shr.u32 	%r173, %r179, 7;
	shl.b32 	%r129, %r8, 2;
	mov.u32 	%r130, _ZZ9cuda_gemmIiLi256ELi1ELi1ELi512ELi4ELi4ELi32ELi1ELi1EEviiiPT_S1_S1_iiE11kron_fac_sh;
	add.s32 	%r56, %r130, %r129;
$L__BB147_17:
	mad.lo.s32 	%r131, %r173, 20, %r56;
	ld.shared.u32 	%r132, [%r131];
	shfl.sync.idx.b32	%r133|%p12, %r132, %r8, 7199, -1;
	mul.lo.s32 	%r134, %r133, %r47;
	shfl.sync.idx.b32	%r135|%p13, %r132, %r48, 7199, -1;
	mad.lo.s32 	%r136, %r135, %r49, %r134;
	shfl.sync.idx.b32	%r137|%p14, %r132, %r50, 7199, -1;
	mad.lo.s32 	%r138, %r137, %r51, %r136;
	shfl.sync.idx.b32	%r139|%p15, %r132, %r52, 7199, -1;
	mad.lo.s32 	%r140, %r139, %r53, %r138;
	shl.b32 	%r142, %r173, 9;
	or.b32  	%r143, %r142, %r113;
	mov.u32 	%r144, _ZZ9cuda_gemmIiLi256ELi1ELi1ELi512ELi4ELi4ELi32ELi1ELi1EEviiiPT_S1_S1_iiE3Csh;
	add.s32 	%r145, %r144, %r143;
	ld.shared.u32 	%r146, [%r145];
	add.s32 	%r147, %r146, %r140;
	st.shared.u32 	[%r145], %r147;
	add.s32 	%r173, %r173, %r54;
	setp.lt.u32 	%p16, %r173, 4;
	@%p16 bra 	$L__BB147_17;
	setp.eq.s16 	%p17, %rs2, 2;
	bar.sync 	0;
	@%p17 bra 	$L__BB147_21;
	shl.b32 	%r148, %r179, 2;
	add.s32 	%r175, %r144, %r148;
	shl.b32 	%r60, %r6, 2;
	add.s32 	%r150, %r179, %r9;
	mul.wide.u32 	%rd35, %r150, 4;
	add.s64 	%rd46, %rd2, %rd35;
	mul.wide.u32 	%rd15, %r6, 4;
	neg.s32 	%r174, %r10;
	mad.lo.s32 	%r179, %r6, %r10, %r179;
$L__BB147_20:
	.pragma "nounroll";
	ld.shared.u32 	%r151, [%r175];
	st.global.u32 	[%rd46], %r151;
	add.s32 	%r175, %r175, %r60;
	add.s64 	%rd46, %rd46, %rd15;
	add.s32 	%r174, %r174, 1;
	setp.ne.s32 	%p18, %r174, 0;
	@%p18 bra 	$L__BB147_20;
$L__BB147_21:
	setp.lt.u16 	%p19, %rs1, 2;
	@%p19 bra 	$L__BB147_24;
	shl.b32 	%r68, %r6, 2;
	shl.b32 	%r152, %r179, 2;
	add.s32 	%r178, %r144, %r152;
	shl.b32 	%r70, %r6, 4;
	shl.b32 	%r71, %r6, 3;
	mul.lo.s32 	%r72, %r6, 12;
	mul.wide.u32 	%rd36, %r6, 4;
	add.s64 	%rd18, %rd2, %rd36;
	add.s32 	%r177, %r179, %r9;
	mul.wide.u32 	%rd37, %r6, 8;
	add.s64 	%rd19, %rd2, %rd37;
	mul.wide.u32 	%rd38, %r6, 12;
	add.s64 	%rd20, %rd2, %rd38;
$L__BB147_23:
	mul.wide.s32 	%rd39, %r177, 4;
	add.s64 	%rd40, %rd18, %rd39;
	add.s64 	%rd41, %rd19, %rd39;
	add.s64 	%rd42, %rd20, %rd39;
	add.s64 	%rd43, %rd2, %rd39;
	ld.shared.u32 	%r154, [%r178];
	st.global.u32 	[%rd43], %r154;
	add.s32 	%r155, %r178, %r68;
	ld.shared.u32 	%r156, [%r155];
	st.global.u32 	[%rd40], %r156;
	add.s32 	%r157, %r178, %r71;
	ld.shared.u32 	%r158, [%r157];
	st.global.u32 	[%rd41], %r158;
	add.s32 	%r159, %r178, %r72;
	ld.shared.u32 	%r160, [%r159];
	st.global.u32 	[%rd42], %r160;
	add.s32 	%r179, %r179, %r68;
	add.s32 	%r178, %r178, %r70;
	add.s32 	%r177, %r177, %r68;
	setp.lt.u32 	%p20, %r179, 512;
	@%p20 bra 	$L__BB147_23;
$L__BB147_24:
	ret;

}
	// .globl	_Z9cuda_gemmIiLi256ELi1ELi1ELi512ELi8ELi8ELi32ELi0ELi0EEviiiPT_S1_S1_ii
.visible .entry _Z9cuda_gemmIiLi256ELi1ELi1ELi512ELi8ELi8ELi32ELi0ELi0EEviiiPT_S1_S1_ii(
	.param .u32 _Z9cuda_gemmIiLi256ELi1ELi1ELi512ELi8ELi8ELi32ELi0ELi0EEviiiPT_S1_S1_ii_param_0,
	.param .u32 _Z9cuda_gemmIiLi256ELi1ELi1ELi512ELi8ELi8ELi32ELi0ELi0EEviiiPT_S1_S1_ii_param_1,
	.param .u32 _Z9cuda_gemmIiLi256ELi1ELi1ELi512ELi8ELi8ELi32ELi0ELi0EEviiiPT_S1_S1_ii_param_2,
	.param .u64 .ptr .align 1 _Z9cuda_gemmIiLi256ELi1ELi1ELi512ELi8ELi8ELi32ELi0ELi0EEviiiPT_S1_S1_ii_param_3,
	.param .u64 .ptr .align 1 _Z9cuda_gemmIiLi256ELi1ELi1ELi512ELi8ELi8ELi32ELi0ELi0EEviiiPT_S1_S1_ii_param_4,
	.param .u64 .ptr .align 1 _Z9cuda_gemmIiLi256ELi1ELi1ELi512ELi8ELi8ELi32ELi0ELi0EEviiiPT_S1_S1_ii_param_5,
	.param .u32 _Z9cuda_gemmIiLi256ELi1ELi1ELi512ELi8ELi8ELi32ELi0ELi0EEviiiPT_S1_S1_ii_param_6,
	.param .u32 _Z9cuda_gemmIiLi256ELi1ELi1ELi512ELi8ELi8ELi32ELi0ELi0EEviiiPT_S1_S1_ii_param_7
)
.maxntid 256
{
	.reg .pred 	%p<128>;
	.reg .b16 	%rs<8>;
	.reg .b32 	%r<673>;
	.reg .b64 	%rd<27>;
	// demoted variable
	.shared .align 128 .b8 _ZZ9cuda_gemmIiLi256ELi1ELi1ELi512ELi8ELi8ELi32ELi0ELi0EEviiiPT_S1_S1_iiE11kron_fac_sh[288];
	// demoted variable
	.shared .align 128 .b8 _ZZ9cuda_gemmIiLi256ELi1ELi1ELi512ELi8ELi8ELi32ELi0ELi0EEviiiPT_S1_S1_iiE3Ash[2048];
	// demoted variable
	.shared .align 128 .b8 _ZZ9cuda_gemmIiLi256ELi1ELi1ELi512ELi8ELi8ELi32ELi0ELi0EEviiiPT_S1_S1_iiE3Csh[2048];
	ld.param.u32 	%r241, [_Z9cuda_gemmIiLi256ELi1ELi1ELi512ELi8ELi8ELi32ELi0ELi0EEviiiPT_S1_S1_ii_param_2];
	ld.param.u64 	%rd5, [_Z9cuda_gemmIiLi256ELi1ELi1ELi512ELi8ELi8ELi32ELi0ELi0EEviiiPT_S1_S1_ii_param_3];
	ld.param.u64 	%rd4, [_Z9cuda_gemmIiLi256ELi1ELi1ELi512ELi8ELi8ELi32ELi0ELi0EEviiiPT_S1_S1_ii_param_4];
	ld.param.u64 	%rd6, [_Z9cuda_gemmIiLi256ELi1ELi1ELi512ELi8ELi8ELi32ELi0ELi0EEviiiPT_S1_S1_ii_param_5];
	ld.param.u32 	%r242, [_Z9cuda_gemmIiLi256ELi1ELi1ELi512ELi8ELi8ELi32ELi0ELi0EEviiiPT_S1_S1_ii_param_6];
	ld.param.u32 	%r243, [_Z9cuda_gemmIiLi256ELi1ELi1ELi512ELi8ELi8ELi32ELi0ELi0EEviiiPT_S1_S1_ii_param_7];
	cvta.to.global.u64 	%rd1, %rd5;
	cvta.to.global.u64 	%rd2, %rd6;
	mov.u32 	%r667, %tid.x;
	and.b32  	%r2, %r667, 31;
	setp.lt.s32 	%p1, %r243, 16;
	shr.u32 	%r3, %r243, 4;
	selp.b32 	%r4, 1, %r3, %p1;
	mul.lo.s32 	%r5, %r243, %r242;
	setp.ge.u32 	%p2, %r667, %r5;
	@%p2 bra 	$L__BB148_3;
	mov.u32 	%r6, %ntid.x;
	cvta.to.global.u64 	%rd3, %rd4;
	mov.u32 	%r575, %r667;
$L__BB148_2:
	mul.wide.u32 	%rd7, %r575, 4;
	add.s64 	%rd8, %rd3, %rd7;
	ld.global.u32 	%r244, [%rd8];
	rem.u32 	%r245, %r575, %r242;
	mov.u32 	%r246, _ZZ9cuda_gemmIiLi256ELi1ELi1ELi512ELi8ELi8ELi32ELi0ELi0EEviiiPT_S1_S1_iiE11kron_fac_sh;
	mad.lo.s32 	%r247, %r245, 36, %r246;
	div.u32 	%r248, %r575, %r243;
	shl.b32 	%r249, %r248, 2;
	add.s32 	%r250, %r247, %r249;
	st.shared.u32 	[%r250], %r244;
	add.s32 	%r575, %r575, %r6;
	setp.lt.u32 	%p3, %r575, %r5;
	@%p3 bra 	$L__BB148_2;
$L__BB148_3:
	div.s32 	%r9, 512, %r243;
	mul.lo.s32 	%r251, %r9, %r4;
	min.s32 	%r10, %r251, 256;
	div.u32 	%r12, %r667, %r10;
	mul.lo.s32 	%r252, %r12, %r10;
	sub.s32 	%r253, %r667, %r252;
	div.u32 	%r11, %r253, %r4;
	mov.u32 	%r13, %ntid.x;
	div.u32 	%r14, %r13, %r10;
	mov.u32 	%r15, %ctaid.y;
	mov.u32 	%r254, %nctaid.y;
	setp.ge.u32 	%p4, %r15, %r254;
	@%p4 bra 	$L__BB148_140;
	mov.u32 	%r16, %ctaid.x;
	and.b32  	%r17, %r11, 7;
	rem.u32 	%r255, %r667, %r4;
	shl.b32 	%r18, %r255, 3;
	min.s32 	%r19, %r242, 8;
	shl.b32 	%r256, %r243, 8;
	sub.s32 	%r20, 8223, %r256;
	shl.b32 	%r257, %r16, 9;
	mad.lo.s32 	%r21, %r15, %r241, %r257;
	add.s32 	%r258, %r667, %r13;
	cvt.u16.u32 	%rs3, %r258;
	sub.s16 	%rs4, 511, %rs3;
	cvt.u16.u32 	%rs5, %r13;
	div.u16 	%rs1, %rs4, %rs5;
	and.b16  	%rs2, %rs1, 3;
	xor.b16  	%rs6, %rs2, 2;
	cvt.u32.u16 	%r22, %rs6;
	setp.eq.s16 	%p5, %rs2, 2;
	mov.u32 	%r578, %r667;
	@%p5 bra 	$L__BB148_7;
	mov.b32 	%r577, 0;
	mov.u32 	%r578, %r667;
$L__BB148_6:
	.pragma "nounroll";
	add.s32 	%r260, %r21, %r578;
	mul.wide.s32 	%rd9, %r260, 4;
	add.s64 	%rd10, %rd1, %rd9;
	ld.global.u32 	%r261, [%rd10];
	shl.b32 	%r262, %r578, 2;
	mov.u32 	%r263, _ZZ9cuda_gemmIiLi256ELi1ELi1ELi512ELi8ELi8ELi32ELi0ELi0EEviiiPT_S1_S1_iiE3Ash;
	add.s32 	%r264, %r263, %r262;
	st.shared.u32 	[%r264], %r261;
	add.s32 	%r578, %r578, %r13;
	add.s32 	%r577, %r577, 1;
	setp.ne.s32 	%p6, %r577, %r22;
	@%p6 bra 	$L__BB148_6;
$L__BB148_7:
	setp.lt.u16 	%p7, %rs1, 2;
	@%p7 bra 	$L__BB148_10;
	mov.u32 	%r268, _ZZ9cuda_gemmIiLi256ELi1ELi1ELi512ELi8ELi8ELi32ELi0ELi0EEviiiPT_S1_S1_iiE3Ash;
	shl.b32 	%r270, %r13, 2;
	cvt.u64.u32 	%rd13, %r270;
$L__BB148_9:
	add.s32 	%r265, %r21, %r578;
	mul.wide.s32 	%rd11, %r265, 4;
	add.s64 	%rd12, %rd1, %rd11;
	ld.global.u32 	%r266, [%rd12];
	shl.b32 	%r267, %r578, 2;
	add.s32 	%r269, %r268, %r267;
	st.shared.u32 	[%r269], %r266;
	add.s64 	%rd14, %rd12, %rd13;
	ld.global.u32 	%r271, [%rd14];
	add.s32 	%r272, %r269, %r270;
	st.shared.u32 	[%r272], %r271;
	add.s64 	%rd15, %rd14, %rd13;
	ld.global.u32 	%r273, [%rd15];
	add.s32 	%r274, %r272, %r270;
	st.shared.u32 	[%r274], %r273;
	add.s64 	%rd16, %rd15, %rd13;
	ld.global.u32 	%r275, [%rd16];
	add.s32 	%r276, %r274, %r270;
	st.shared.u32 	[%r276], %r275;
	add.s32 	%r578, %r270, %r578;
	setp.lt.u32 	%p8, %r578, 512;
	@%p8 bra 	$L__BB148_9;
$L__BB148_10:
	setp.eq.s16 	%p9, %rs2, 2;
	mov.u32 	%r582, %r667;
	@%p9 bra 	$L__BB148_13;
	mov.b32 	%r581, 0;
	mov.u32 	%r279, _ZZ9cuda_gemmIiLi256ELi1ELi1ELi512ELi8ELi8ELi32ELi0ELi0EEviiiPT_S1_S1_iiE3Csh;
	mov.u32 	%r582, %r667;
$L__BB148_12:
	.pragma "nounroll";
	shl.b32 	%r278, %r582, 2;
	add.s32 	%r280, %r279, %r278;
	mov.b32 	%r281, 0;
	st.shared.u32 	[%r280], %r281;
	add.s32 	%r582, %r582, %r13;
	add.s32 	%r581, %r581, 1;
	setp.ne.s32 	%p10, %r581, %r22;
	@%p10 bra 	$L__BB148_12;
$L__BB148_13:
	setp.lt.u16 	%p11, %rs1, 2;
	@%p11 bra 	$L__BB148_16;
	mov.u32 	%r283, _ZZ9cuda_gemmIiLi256ELi1ELi1ELi512ELi8ELi8ELi32ELi0ELi0EEviiiPT_S1_S1_iiE3Csh;
	shl.b32 	%r286, %r13, 2;
$L__BB148_15:
	shl.b32 	%r282, %r582, 2;
	add.s32 	%r284, %r283, %r282;
	mov.b32 	%r285, 0;
	st.shared.u32 	[%r284], %r285;
	add.s32 	%r287, %r284, %r286;
	st.shared.u32 	[%r287], %r285;
	add.s32 	%r288, %r287, %r286;
	st.shared.u32 	[%r288], %r285;
	add.s32 	%r289, %r288, %r286;
	st.shared.u32 	[%r289], %r285;
	add.s32 	%r582, %r286, %r582;
	setp.lt.u32 	%p12, %r582, 512;
	@%p12 bra 	$L__BB148_15;
$L__BB148_16:
	setp.lt.s32 	%p13, %r9, 1;
	bar.sync 	0;
	@%p13 bra 	$L__BB148_134;
	setp.ne.s32 	%p14, %r4, 1;
	@%p14 bra 	$L__BB148_55;
	setp.lt.s32 	%p89, %r17, %r243;
	selp.b32 	%r453, 0, %r243, %p89;
	sub.s32 	%r37, %r17, %r453;
	add.s32 	%r454, %r17, 1;
	setp.lt.s32 	%p90, %r454, %r243;
	selp.b32 	%r455, 0, %r243, %p90;
	sub.s32 	%r38, %r454, %r455;
	add.s32 	%r456, %r17, 2;
	setp.lt.s32 	%p91, %r456, %r243;
	selp.b32 	%r457, 0, %r243, %p91;
	sub.s32 	%r39, %r456, %r457;
	add.s32 	%r458, %r17, 3;
	setp.lt.s32 	%p92, %r458, %r243;
	selp.b32 	%r459, 0, %r243, %p92;
	sub.s32 	%r40, %r458, %r459;
	add.s32 	%r460, %r17, 4;
	setp.lt.s32 	%p93, %r460, %r243;
	selp.b32 	%r461, 0, %r243, %p93;
	sub.s32 	%r41, %r460, %r461;
	add.s32 	%r462, %r17, 5;
	setp.lt.s32 	%p94, %r462, %r243;
	selp.b32 	%r463, 0, %r243, %p94;
	sub.s32 	%r42, %r462, %r463;
	add.s32 	%r464, %r17, 6;
	setp.lt.s32 	%p95, %r464, %r243;
	selp.b32 	%r465, 0, %r243, %p95;
	sub.s32 	%r43, %r464, %r465;
	add.s32 	%r466, %r17, 7;
	setp.lt.s32 	%p96, %r466, %r243;
	selp.b32 	%r467, 0, %r243, %p96;
	sub.s32 	%r44, %r466, %r467;
	mov.b32 	%r592, 0;
$L__BB148_19:
	setp.lt.s32 	%p97, %r243, 1;
	add.s32 	%r54, %r592, %r11;
	mad.lo.s32 	%r55, %r54, %r243, %r18;
	@%p97 bra 	$L__BB148_21;
	add.s32 	%r468, %r55, %r17;
	shl.b32 	%r469, %r468, 2;
	mov.u32 	%r470, _ZZ9cuda_gemmIiLi256ELi1ELi1ELi512ELi8ELi8ELi32ELi0ELi0EEviiiPT_S1_S1_iiE3Ash;
	add.s32 	%r471, %r470, %r469;
	ld.shared.u32 	%r593, [%r471];
$L__BB148_21:
	setp.lt.s32 	%p98, %r243, 2;
	@%p98 bra 	$L__BB148_23;
	add.s32 	%r472, %r11, 1;
	and.b32  	%r473, %r472, 7;
	add.s32 	%r474, %r55, %r473;
	shl.b32 	%r475, %r474, 2;
	mov.u32 	%r476, _ZZ9cuda_gemmIiLi256ELi1ELi1ELi512ELi8ELi8ELi32ELi0ELi0EEviiiPT_S1_S1_iiE3Ash;
	add.s32 	%r477, %r476, %r475;
	ld.shared.u32 	%r594, [%r477];
$L__BB148_23:
	setp.lt.s32 	%p99, %r243, 3;
	@%p99 bra 	$L__BB148_25;
	add.s32 	%r478, %r11, 2;
	and.b32  	%r479, %r478, 7;
	add.s32 	%r480, %r55, %r479;
	shl.b32 	%r481, %r480, 2;
	mov.u32 	%r482, _ZZ9cuda_gemmIiLi256ELi1ELi1ELi512ELi8ELi8ELi32ELi0ELi0EEviiiPT_S1_S1_iiE3Ash;
	add.s32 	%r483, %r482, %r481;
	ld.shared.u32 	%r595, [%r483];
$L__BB148_25:
	setp.lt.s32 	%p100, %r243, 4;
	@%p100 bra 	$L__BB148_27;
	add.s32 	%r484, %r11, 3;
	and.b32  	%r485, %r484, 7;
	add.s32 	%r486, %r55, %r485;
	shl.b32 	%r487, %r486, 2;
	mov.u32 	%r488, _ZZ9cuda_gemmIiLi256ELi1ELi1ELi512ELi8ELi8ELi32ELi0ELi0EEviiiPT_S1_S1_iiE3Ash;
	add.s32 	%r489, %r488, %r487;
	ld.shared.u32 	%r596, [%r489];
$L__BB148_27:
	setp.lt.s32 	%p101, %r243, 5;
	@%p101 bra 	$L__BB148_29;
	xor.b32  	%r490, %r17, 4;
	add.s32 	%r491, %r55, %r490;
	shl.b32 	%r492, %r491, 2;
	mov.u32 	%r493, _ZZ9cuda_gemmIiLi256ELi1ELi1ELi512ELi8ELi8ELi32ELi0ELi0EEviiiPT_S1_S1_iiE3Ash;
	add.s32 	%r494, %r493, %r492;
	ld.shared.u32 	%r597, [%r494];
$L__BB148_29:
	setp.lt.s32 	%p102, %r243, 6;
	@%p102 bra 	$L__BB148_31;
	add.s32 	%r495, %r11, 5;
	and.b32  	%r496, %r495, 7;
	add.s32 	%r497, %r55, %r496;
	shl.b32 	%r498, %r497, 2;
	mov.u32 	%r499, _ZZ9cuda_gemmIiLi256ELi1ELi1ELi512ELi8ELi8ELi32ELi0ELi0EEviiiPT_S1_S1_iiE3Ash;
	add.s32 	%r500, %r499, %r498;
	ld.shared.u32 	%r598, [%r500];
$L__BB148_31:
	setp.lt.s32 	%p103, %r243, 7;
	@%p103 bra 	$L__BB148_33;
	add.s32 	%r501, %r11, 6;
	and.b32  	%r502, %r501, 7;
	add.s32 	%r503, %r55, %r502;
	shl.b32 	%r504, %r503, 2;
	mov.u32 	%r505, _ZZ9cuda_gemmIiLi256ELi1ELi1ELi512ELi8ELi8ELi32ELi0ELi0EEviiiPT_S1_S1_iiE3Ash;
	add.s32 	%r506, %r505, %r504;
	ld.shared.u32 	%r599, [%r506];
$L__BB148_33:
	setp.lt.s32 	%p104, %r243, 8;
	@%p104 bra 	$L__BB148_35;
	add.s32 	%r507, %r11, -1;
	and.b32  	%r508, %r507, 7;
	add.s32 	%r509, %r55, %r508;
	shl.b32 	%r510, %r509, 2;
	mov.u32 	%r511, _ZZ9cuda_gemmIiLi256ELi1ELi1ELi512ELi8ELi8ELi32ELi0ELi0EEviiiPT_S1_S1_iiE3Ash;
	add.s32 	%r512, %r511, %r510;
	ld.shared.u32 	%r600, [%r512];
$L__BB148_35:
	setp.lt.s32 	%p105, %r12, %r19;
	@%p105 bra 	$L__BB148_37;
$L__BB148_36:
	add.s32 	%r592, %r592, %r10;
	setp.lt.s32 	%p123, %r592, %r9;
	@%p123 bra 	$L__BB148_19;
	bra.uni 	$L__BB148_134;
$L__BB148_37:
	rem.s32 	%r513, %r2, %r243;
	shl.b32 	%r514, %r513, 2;
	mov.u32 	%r515, _ZZ9cuda_gemmIiLi256ELi1ELi1ELi512ELi8ELi8ELi32ELi0ELi0EEviiiPT_S1_S1_iiE11kron_fac_sh;
	add.s32 	%r73, %r515, %r514;
	mov.u32 	%r601, %r12;
$L__BB148_38:
	mad.lo.s32 	%r517, %r601, 36, %r73;
	ld.shared.u32 	%r75, [%r517];
	mov.b32 	%r603, 0;
	@%p97 bra 	$L__BB148_40;
	shfl.sync.idx.b32	%r518|%p107, %r75, %r37, %r20, -1;
	mul.lo.s32 	%r603, %r518, %r593;
$L__BB148_40:
	@%p98 bra 	$L__BB148_42;
	shfl.sync.idx.b32	%r519|%p109, %r75, %r38, %r20, -1;
	mad.lo.s32 	%r603, %r519, %r594, %r603;
$L__BB148_42:
	@%p99 bra 	$L__BB148_44;
	shfl.sync.idx.b32	%r520|%p111, %r75, %r39, %r20, -1;
	mad.lo.s32 	%r603, %r520, %r595, %r603;
$L__BB148_44:
	@%p100 bra 	$L__BB148_46;
	shfl.sync.idx.b32	%r521|%p113, %r75, %r40, %r20, -1;
	mad.lo.s32 	%r603, %r521, %r596, %r603;
$L__BB148_46:
	@%p101 bra 	$L__BB148_48;
	shfl.sync.idx.b32	%r522|%p115, %r75, %r41, %r20, -1;
	mad.lo.s32 	%r603, %r522, %r597, %r603;
$L__BB148_48:
	@%p102 bra 	$L__BB148_50;
	shfl.sync.idx.b32	%r523|%p117, %r75, %r42, %r20, -1;
	mad.lo.s32 	%r603, %r523, %r598, %r603;
$L__BB148_50:
	setp.lt.s32 	%p118, %r243, 7;
	@%p118 bra 	$L__BB148_52;
	shfl.sync.idx.b32	%r524|%p119, %r75, %r43, %r20, -1;
	mad.lo.s32 	%r603, %r524, %r599, %r603;
$L__BB148_52:
	setp.lt.s32 	%p120, %r243, 8;
	@%p120 bra 	$L__BB148_54;
	shfl.sync.idx.b32	%r525|%p121, %r75, %r44, %r20, -1;
	mad.lo.s32 	%r603, %r525, %r600, %r603;
$L__BB148_54:
	mad.lo.s32 	%r526, %r601, %r9, %r54;
	shl.b32 	%r527, %r526, 2;
	mov.u32 	%r528, _ZZ9cuda_gemmIiLi256ELi1ELi1ELi512ELi8ELi8ELi32ELi0ELi0EEviiiPT_S1_S1_iiE3Csh;
	add.s32 	%r529, %r528, %r527;
	ld.shared.u32 	%r530, [%r529];
	add.s32 	%r531, %r530, %r603;
	st.shared.u32 	[%r529], %r531;
	add.s32 	%r601, %r601, %r14;
	setp.lt.s32 	%p122, %r601, %r19;
	@%p122 bra 	$L__BB148_38;
	bra.uni 	$L__BB148_36;
$L__BB148_55:
	setp.gt.u32 	%p15, %r243, 31;
	@%p15 bra 	$L__BB148_73;
	setp.lt.u32 	%p16, %r17, %r243;
	selp.b32 	%r292, 0, %r243, %p16;
	sub.s32 	%r93, %r17, %r292;
	add.s32 	%r293, %r17, 1;
	setp.lt.u32 	%p17, %r293, %r243;
	selp.b32 	%r294, 0, %r243, %p17;
	sub.s32 	%r94, %r293, %r294;
	add.s32 	%r295, %r17, 2;
	setp.lt.u32 	%p18, %r295, %r243;
	selp.b32 	%r296, 0, %r243, %p18;
	sub.s32 	%r95, %r295, %r296;
	add.s32 	%r297, %r17, 3;
	setp.lt.u32 	%p19, %r297, %r243;
	selp.b32 	%r298, 0, %r243, %p19;
	sub.s32 	%r96, %r297, %r298;
	add.s32 	%r299, %r17, 4;
	setp.lt.u32 	%p20, %r299, %r243;
	selp.b32 	%r300, 0, %r243, %p20;
	sub.s32 	%r97, %r299, %r300;
	add.s32 	%r301, %r17, 5;
	setp.lt.u32 	%p21, %r301, %r243;
	selp.b32 	%r302, 0, %r243, %p21;
	sub.s32 	%r98, %r301, %r302;
	add.s32 	%r303, %r17, 6;
	setp.lt.u32 	%p22, %r303, %r243;
	selp.b32 	%r304, 0, %r243, %p22;
	sub.s32 	%r99, %r303, %r304;
	add.s32 	%r305, %r17, 7;
	setp.lt.u32 	%p23, %r305, %r243;
	selp.b32 	%r306, 0, %r243, %p23;
	sub.s32 	%r100, %r305, %r306;
	mov.b32 	%r646, 0;
$L__BB148_57:
	setp.eq.s32 	%p24, %r243, 0;
	add.s32 	%r171, %r646, %r11;
	mad.lo.s32 	%r172, %r171, %r243, %r18;
	@%p24 bra 	$L__BB148_59;
	add.s32 	%r307, %r172, %r17;
	shl.b32 	%r308, %r307, 2;
	mov.u32 	%r309, _ZZ9cuda_gemmIiLi256ELi1ELi1ELi512ELi8ELi8ELi32ELi0ELi0EEviiiPT_S1_S1_iiE3Ash;
	add.s32 	%r310, %r309, %r308;
	ld.shared.u32 	%r647, [%r310];
$L__BB148_59:
	setp.lt.u32 	%p25, %r243, 2;
	@%p25 bra 	$L__BB148_61;
	add.s32 	%r311, %r11, 1;
	and.b32  	%r312, %r311, 7;
	add.s32 	%r313, %r172, %r312;
	shl.b32 	%r314, %r313, 2;
	mov.u32 	%r315, _ZZ9cuda_gemmIiLi256ELi1ELi1ELi512ELi8ELi8ELi32ELi0ELi0EEviiiPT_S1_S1_iiE3Ash;
	add.s32 	%r316, %r315, %r314;
	ld.shared.u32 	%r644, [%r316];
$L__BB148_61:
	setp.lt.u32 	%p26, %r243, 3;
	@%p26 bra 	$L__BB148_63;
	add.s32 	%r317, %r11, 2;
	and.b32  	%r318, %r317, 7;
	add.s32 	%r319, %r172, %r318;
	shl.b32 	%r320, %r319, 2;
	mov.u32 	%r321, _ZZ9cuda_gemmIiLi256ELi1ELi1ELi512ELi8ELi8ELi32ELi0ELi0EEviiiPT_S1_S1_iiE3Ash;
	add.s32 	%r322, %r321, %r320;
	ld.shared.u32 	%r643, [%r322];
$L__BB148_63:
	setp.lt.u32 	%p27, %r243, 4;
	@%p27 bra 	$L__BB148_65;
	add.s32 	%r323, %r11, 3;
	and.b32  	%r324, %r323, 7;
	add.s32 	%r325, %r172, %r324;
	shl.b32 	%r326, %r325, 2;
	mov.u32 	%r327, _ZZ9cuda_gemmIiLi256ELi1ELi1ELi512ELi8ELi8ELi32ELi0ELi0EEviiiPT_S1_S1_iiE3Ash;
	add.s32 	%r328, %r327, %r326;
	ld.shared.u32 	%r642, [%r328];
$L__BB148_65:
	setp.lt.u32 	%p28, %r243, 5;
	@%p28 bra 	$L__BB148_67;
	xor.b32  	%r329, %r17, 4;
	add.s32 	%r330, %r172, %r329;
	shl.b32 	%r331, %r330, 2;
	mov.u32 	%r332, _ZZ9cuda_gemmIiLi256ELi1ELi1ELi512ELi8ELi8ELi32ELi0ELi0EEviiiPT_S1_S1_iiE3Ash;
	add.s32 	%r333, %r332, %r331;
	ld.shared.u32 	%r641, [%r333];
$L__BB148_67:
	setp.lt.u32 	%p29, %r243, 6;
	@%p29 bra 	$L__BB148_69;
	add.s32 	%r334, %r11, 5;
	and.b32  	%r335, %r334, 7;
	add.s32 	%r336, %r172, %r335;
	shl.b32 	%r337, %r336, 2;
	mov.u32 	%r338, _ZZ9cuda_gemmIiLi256ELi1ELi1ELi512ELi8ELi8ELi32ELi0ELi0EEviiiPT_S1_S1_iiE3Ash;
	add.s32 	%r339, %r338, %r337;
	ld.shared.u32 	%r640, [%r339];
$L__BB148_69:
	setp.lt.u32 	%p30, %r243, 7;
	@%p30 bra 	$L__BB148_71;
	add.s32 	%r340, %r11, 6;
	and.b32  	%r341, %r340, 7;
	add.s32 	%r342, %r172, %r341;
	shl.b32 	%r343, %r342, 2;
	mov.u32 	%r344, _ZZ9cuda_gemmIiLi256ELi1ELi1ELi512ELi8ELi8ELi32ELi0ELi0EEviiiPT_S1_S1_iiE3Ash;
	add.s32 	%r345, %r344, %r343;
	ld.shared.u32 	%r639, [%r345];
$L__BB148_71:
	setp.lt.u32 	%p31, %r243, 8;
	@%p31 bra 	$L__BB148_114;
	add.s32 	%r346, %r11, -1;
	and.b32  	%r347, %r346, 7;
	add.s32 	%r348, %r172, %r347;
	shl.b32 	%r349, %r348, 2;
	mov.u32 	%r350, _ZZ9cuda_gemmIiLi256ELi1ELi1ELi512ELi8ELi8ELi32ELi0ELi0EEviiiPT_S1_S1_iiE3Ash;
	add.s32 	%r351, %r350, %r349;
	ld.shared.u32 	%r638, [%r351];
	bra.uni 	$L__BB148_114;
$L__BB148_73:
	setp.lt.s32 	%p51, %r17, %r243;
	selp.b32 	%r371, 0, %r243, %p51;
	sub.s32 	%r101, %r17, %r371;
	add.s32 	%r372, %r17, 1;
	setp.lt.s32 	%p52, %r372, %r243;
	selp.b32 	%r373, 0, %r243, %p52;
	sub.s32 	%r102, %r372, %r373;
	add.s32 	%r374, %r17, 2;
	setp.lt.s32 	%p53, %r374, %r243;
	selp.b32 	%r375, 0, %r243, %p53;
	sub.s32 	%r103, %r374, %r375;
	add.s32 	%r376, %r17, 3;
	setp.lt.s32 	%p54, %r376, %r243;
	selp.b32 	%r377, 0, %r243, %p54;
	sub.s32 	%r104, %r376, %r377;
	add.s32 	%r378, %r17, 4;
	setp.lt.s32 	%p55, %r378, %r243;
	selp.b32 	%r379, 0, %r243, %p55;
	sub.s32 	%r105, %r378, %r379;
	add.s32 	%r380, %r17, 5;
	setp.lt.s32 	%p56, %r380, %r243;
	selp.b32 	%r381, 0, %r243, %p56;
	sub.s32 	%r106, %r380, %r381;
	add.s32 	%r382, %r17, 6;
	setp.lt.s32 	%p57, %r382, %r243;
	selp.b32 	%r383, 0, %r243, %p57;
	sub.s32 	%r107, %r382, %r383;
	add.s32 	%r384, %r17, 7;
	setp.lt.s32 	%p58, %r384, %r243;
	selp.b32 	%r385, 0, %r243, %p58;
	sub.s32 	%r108, %r384, %r385;
	shl.b32 	%r386, %r4, 8;
	sub.s32 	%r109, 8223, %r386;
	mov.b32 	%r618, 0;
$L__BB148_74:
	setp.lt.s32 	%p59, %r243, 1;
	add.s32 	%r119, %r618, %r11;
	mad.lo.s32 	%r120, %r119, %r243, %r18;
	@%p59 bra 	$L__BB148_76;
	add.s32 	%r387, %r120, %r17;
	shl.b32 	%r388, %r387, 2;
	mov.u32 	%r389, _ZZ9cuda_gemmIiLi256ELi1ELi1ELi512ELi8ELi8ELi32ELi0ELi0EEviiiPT_S1_S1_iiE3Ash;
	add.s32 	%r390, %r389, %r388;
	ld.shared.u32 	%r619, [%r390];
$L__BB148_76:
	setp.lt.s32 	%p60, %r243, 2;
	@%p60 bra 	$L__BB148_78;
	add.s32 	%r391, %r11, 1;
	and.b32  	%r392, %r391, 7;
	add.s32 	%r393, %r120, %r392;
	shl.b32 	%r394, %r393, 2;
	mov.u32 	%r395, _ZZ9cuda_gemmIiLi256ELi1ELi1ELi512ELi8ELi8ELi32ELi0ELi0EEviiiPT_S1_S1_iiE3Ash;
	add.s32 	%r396, %r395, %r394;
	ld.shared.u32 	%r620, [%r396];
$L__BB148_78:
	setp.lt.s32 	%p61, %r243, 3;
	@%p61 bra 	$L__BB148_80;
	add.s32 	%r397, %r11, 2;
	and.b32  	%r398, %r397, 7;
	add.s32 	%r399, %r120, %r398;
	shl.b32 	%r400, %r399, 2;
	mov.u32 	%r401, _ZZ9cuda_gemmIiLi256ELi1ELi1ELi512ELi8ELi8ELi32ELi0ELi0EEviiiPT_S1_S1_iiE3Ash;
	add.s32 	%r402, %r401, %r400;
	ld.shared.u32 	%r621, [%r402];
$L__BB148_80:
	setp.lt.s32 	%p62, %r243, 4;
	@%p62 bra 	$L__BB148_82;
	add.s32 	%r403, %r11, 3;
	and.b32  	%r404, %r403, 7;
	add.s32 	%r405, %r120, %r404;
	shl.b32 	%r406, %r405, 2;
	mov.u32 	%r407, _ZZ9cuda_gemmIiLi256ELi1ELi1ELi512ELi8ELi8ELi32ELi0ELi0EEviiiPT_S1_S1_iiE3Ash;
	add.s32 	%r408, %r407, %r406;
	ld.shared.u32 	%r622, [%r408];
$L__BB148_82:
	setp.lt.s32 	%p63, %r243, 5;
	@%p63 bra 	$L__BB148_84;
	xor.b32  	%r409, %r17, 4;
	add.s32 	%r410, %r120, %r409;
	shl.b32 	%r411, %r410, 2;
	mov.u32 	%r412, _ZZ9cuda_gemmIiLi256ELi1ELi1ELi512ELi8ELi8ELi32ELi0ELi0EEviiiPT_S1_S1_iiE3Ash;
	add.s32 	%r413, %r412, %r411;
	ld.shared.u32 	%r623, [%r413];
$L__BB148_84:
	setp.lt.s32 	%p64, %r243, 6;
	@%p64 bra 	$L__BB148_86;
	add.s32 	%r414, %r11, 5;
	and.b32  	%r415, %r414, 7;
	add.s32 	%r416, %r120, %r415;
	shl.b32 	%r417, %r416, 2;
	mov.u32 	%r418, _ZZ9cuda_gemmIiLi256ELi1ELi1ELi512ELi8ELi8ELi32ELi0ELi0EEviiiPT_S1_S1_iiE3Ash;
	add.s32 	%r419, %r418, %r417;
	ld.shared.u32 	%r624, [%r419];
$L__BB148_86:
	setp.lt.s32 	%p65, %r243, 7;
	@%p65 bra 	$L__BB148_88;
	add.s32 	%r420, %r11, 6;
	and.b32  	%r421, %r420, 7;
	add.s32 	%r422, %r120, %r421;
	shl.b32 	%r423, %r422, 2;
	mov.u32 	%r424, _ZZ9cuda_gemmIiLi256ELi1ELi1ELi512ELi8ELi8ELi32ELi0ELi0EEviiiPT_S1_S1_iiE3Ash;
	add.s32 	%r425, %r424, %r423;
	ld.shared.u32 	%r625, [%r425];
$L__BB148_88:
	setp.lt.s32 	%p66, %r243, 8;
	@%p66 bra 	$L__BB148_90;
	add.s32 	%r426, %r11, -1;
	and.b32  	%r427, %r426, 7;
	add.s32 	%r428, %r120, %r427;
	shl.b32 	%r429, %r428, 2;
	mov.u32 	%r430, _ZZ9cuda_gemmIiLi256ELi1ELi1ELi512ELi8ELi8ELi32ELi0ELi0EEviiiPT_S1_S1_iiE3Ash;
	add.s32 	%r431, %r430, %r429;
	ld.shared.u32 	%r626, [%r431];
$L__BB148_90:
	setp.lt.s32 	%p67, %r12, %r19;
	@%p67 bra 	$L__BB148_92;
$L__BB148_91:
	add.s32 	%r618, %r618, %r10;
	setp.lt.s32 	%p88, %r618, %r9;
	@%p88 bra 	$L__BB148_74;
	bra.uni 	$L__BB148_134;
$L__BB148_92:
	rem.s32 	%r432, %r2, %r243;
	shl.b32 	%r433, %r432, 2;
	mov.u32 	%r434, _ZZ9cuda_gemmIiLi256ELi1ELi1ELi512ELi8ELi8ELi32ELi0ELi0EEviiiPT_S1_S1_iiE11kron_fac_sh;
	add.s32 	%r138, %r434, %r433;
	mov.u32 	%r627, %r12;
$L__BB148_93:
	mad.lo.s32 	%r436, %r627, 36, %r138;
	ld.shared.u32 	%r140, [%r436];
	mov.b32 	%r629, 0;
	@%p59 bra 	$L__BB148_95;
	shfl.sync.idx.b32	%r437|%p69, %r140, %r101, %r20, -1;
	mul.lo.s32 	%r629, %r437, %r619;
$L__BB148_95:
	@%p60 bra 	$L__BB148_97;
	shfl.sync.idx.b32	%r438|%p71, %r140, %r102, %r20, -1;
	mad.lo.s32 	%r629, %r438, %r620, %r629;
$L__BB148_97:
	@%p61 bra 	$L__BB148_99;
	shfl.sync.idx.b32	%r439|%p73, %r140, %r103, %r20, -1;
	mad.lo.s32 	%r629, %r439, %r621, %r629;
$L__BB148_99:
	@%p62 bra 	$L__BB148_101;
	shfl.sync.idx.b32	%r440|%p75, %r140, %r104, %r20, -1;
	mad.lo.s32 	%r629, %r440, %r622, %r629;
$L__BB148_101:
	@%p63 bra 	$L__BB148_103;
	shfl.sync.idx.b32	%r441|%p77, %r140, %r105, %r20, -1;
	mad.lo.s32 	%r629, %r441, %r623, %r629;
$L__BB148_103:
	setp.lt.s32 	%p78, %r243, 6;
	@%p78 bra 	$L__BB148_105;
	shfl.sync.idx.b32	%r442|%p79, %r140, %r106, %r20, -1;
	mad.lo.s32 	%r629, %r442, %r624, %r629;
$L__BB148_105:
	setp.lt.s32 	%p80, %r243, 7;
	@%p80 bra 	$L__BB148_107;
	shfl.sync.idx.b32	%r443|%p81, %r140, %r107, %r20, -1;
	mad.lo.s32 	%r629, %r443, %r625, %r629;
$L__BB148_107:
	setp.lt.s32 	%p82, %r243, 8;
	@%p82 bra 	$L__BB148_109;
	shfl.sync.idx.b32	%r444|%p83, %r140, %r108, %r20, -1;
	mad.lo.s32 	%r629, %r444, %r626, %r629;
$L__BB148_109:
	mov.u32 	%r635, %r3;
$L__BB148_110:
	shr.u32 	%r158, %r635, 1;
	shfl.sync.down.b32	%r445|%p84, %r629, %r158, %r109, -1;
	add.s32 	%r629, %r445, %r629;
	setp.gt.u32 	%p85, %r635, 3;
	mov.u32 	%r635, %r158;
	@%p85 bra 	$L__BB148_110;
	rem.u32 	%r446, %r2, %r4;
	setp.eq.s32 	%p86, %r446, 0;
	@%p86 bra 	$L__BB148_112;
	bra.uni 	$L__BB148_113;
$L__BB148_112:
	mad.lo.s32 	%r447, %r627, %r9, %r119;
	shl.b32 	%r448, %r447, 2;
	mov.u32 	%r449, _ZZ9cuda_gemmIiLi256ELi1ELi1ELi512ELi8ELi8ELi32ELi0ELi0EEviiiPT_S1_S1_iiE3Csh;
	add.s32 	%r450, %r449, %r448;
	st.shared.u32 	[%r450], %r629;
$L__BB148_113:
	add.s32 	%r627, %r627, %r14;
	setp.lt.s32 	%p87, %r627, %r19;
	@%p87 bra 	$L__BB148_93;
	bra.uni 	$L__BB148_91;
$L__BB148_114:
	setp.lt.s32 	%p32, %r12, %r19;
	@%p32 bra 	$L__BB148_115;
	bra.uni 	$L__BB148_133;
$L__BB148_115:
	rem.u32 	%r352, %r2, %r243;
	shl.b32 	%r353, %r352, 2;
	mov.u32 	%r354, _ZZ9cuda_gemmIiLi256ELi1ELi1ELi512ELi8ELi8ELi32ELi0ELi0EEviiiPT_S1_S1_iiE11kron_fac_sh;
	add.s32 	%r173, %r354, %r353;
	mov.u32 	%r655, %r12;
$L__BB148_116:
	mad.lo.s32 	%r356, %r655, 36, %r173;
	ld.shared.u32 	%r191, [%r356];
	mov.b32 	%r657, 0;
	@%p24 bra 	$L__BB148_118;
	shfl.sync.idx.b32	%r357|%p34, %r191, %r93, %r20, -1;
	mul.lo.s32 	%r657, %r357, %r647;
$L__BB148_118:
	@%p25 bra 	$L__BB148_120;
	shfl.sync.idx.b32	%r358|%p36, %r191, %r94, %r20, -1;
	mad.lo.s32 	%r657, %r358, %r644, %r657;
$L__BB148_120:
	@%p26 bra 	$L__BB148_122;
	shfl.sync.idx.b32	%r359|%p38, %r191, %r95, %r20, -1;
	mad.lo.s32 	%r657, %r359, %r643, %r657;
$L__BB148_122:
	@%p27 bra 	$L__BB148_124;
	shfl.sync.idx.b32	%r360|%p40, %r191, %r96, %r20, -1;
	mad.lo.s32 	%r657, %r360, %r642, %r657;
$L__BB148_124:
	@%p28 bra 	$L__BB148_126;
	shfl.sync.idx.b32	%r361|%p42, %r191, %r97, %r20, -1;
	mad.lo.s32 	%r657, %r361, %r641, %r657;
$L__BB148_126:
	@%p29 bra 	$L__BB148_128;
	shfl.sync.idx.b32	%r362|%p44, %r191, %r98, %r20, -1;
	mad.lo.s32 	%r657, %r362, %r640, %r657;
$L__BB148_128:
	setp.lt.u32 	%p45, %r243, 7;
	@%p45 bra 	$L__BB148_130;
	shfl.sync.idx.b32	%r363|%p46, %r191, %r99, %r20, -1;
	mad.lo.s32 	%r657, %r363, %r639, %r657;
$L__BB148_130:
	setp.lt.u32 	%p47, %r243, 8;
	@%p47 bra 	$L__BB148_132;
	shfl.sync.idx.b32	%r364|%p48, %r191, %r100, %r20, -1;
	mad.lo.s32 	%r657, %r364, %r638, %r657;
$L__BB148_132:
	mad.lo.s32 	%r365, %r655, %r9, %r171;
	shl.b32 	%r366, %r365, 2;
	mov.u32 	%r367, _ZZ9cuda_gemmIiLi256ELi1ELi1ELi512ELi8ELi8ELi32ELi0ELi0EEviiiPT_S1_S1_iiE3Csh;
	add.s32 	%r368, %r367, %r366;
	st.shared.u32 	[%r368], %r657;
	add.s32 	%r655, %r655, %r14;
	setp.lt.s32 	%p49, %r655, %r19;
	@%p49 bra 	$L__BB148_116;
$L__BB148_133:
	add.s32 	%r646, %r646, %r10;
	setp.lt.s32 	%p50, %r646, %r9;
	@%p50 bra 	$L__BB148_57;
$L__BB148_134:
	ld.param.u32 	%r574, [_Z9cuda_gemmIiLi256ELi1ELi1ELi512ELi8ELi8ELi32ELi0ELi0EEviiiPT_S1_S1_ii_param_1];
	and.b16  	%rs7, %rs1, 3;
	setp.eq.s16 	%p124, %rs7, 2;
	bar.sync 	0;
	mul.lo.s32 	%r532, %r9, %r16;
	mad.lo.s32 	%r210, %r15, %r574, %r532;
	div.s32 	%r211, %r241, %r243;
	@%p124 bra 	$L__BB148_137;
	shl.b32 	%r533, %r667, 2;
	mov.u32 	%r534, _ZZ9cuda_gemmIiLi256ELi1ELi1ELi512ELi8ELi8ELi32ELi0ELi0EEviiiPT_S1_S1_iiE3Csh;
	add.s32 	%r665, %r534, %r533;
	shl.b32 	%r213, %r13, 2;
	neg.s32 	%r664, %r22;
$L__BB148_136:
	.pragma "nounroll";
	div.s32 	%r535, %r667, %r9;
	mad.lo.s32 	%r536, %r211, %r535, %r210;
	mul.lo.s32 	%r537, %r535, %r9;
	sub.s32 	%r538, %r667, %r537;
	add.s32 	%r539, %r536, %r538;
	ld.shared.u32 	%r540, [%r665];
	mul.wide.s32 	%rd17, %r539, 4;
	add.s64 	%rd18, %rd2, %rd17;
	st.global.u32 	[%rd18], %r540;
	add.s32 	%r667, %r667, %r13;
	add.s32 	%r665, %r665, %r213;
	add.s32 	%r664, %r664, 1;
	setp.ne.s32 	%p125, %r664, 0;
	@%p125 bra 	$L__BB148_136;
$L__BB148_137:
	setp.lt.u16 	%p126, %rs1, 2;
	@%p126 bra 	$L__BB148_140;
	shl.b32 	%r541, %r13, 1;
	add.s32 	%r671, %r667, %r541;
	shl.b32 	%r223, %r13, 2;
	mad.lo.s32 	%r670, %r13, 3, %r667;
	add.s32 	%r669, %r13, %r667;
	shl.b32 	%r542, %r667, 2;
	mov.u32 	%r543, _ZZ9cuda_gemmIiLi256ELi1ELi1ELi512ELi8ELi8ELi32ELi0ELi0EEviiiPT_S1_S1_iiE3Csh;
	add.s32 	%r668, %r543, %r542;
	shl.b32 	%r227, %r13, 4;
	shl.b32 	%r228, %r13, 3;
	mul.lo.s32 	%r229, %r13, 12;
$L__BB148_139:
	div.s32 	%r544, %r667, %r9;
	mad.lo.s32 	%r545, %r211, %r544, %r210;
	mul.lo.s32 	%r546, %r544, %r9;
	sub.s32 	%r547, %r667, %r546;
	add.s32 	%r548, %r545, %r547;
	ld.shared.u32 	%r549, [%r668];
	mul.wide.s32 	%rd19, %r548, 4;
	add.s64 	%rd20, %rd2, %rd19;
	st.global.u32 	[%rd20], %r549;
	add.s32 	%r550, %r667, %r13;
	div.s32 	%r551, %r669, %r9;
	mad.lo.s32 	%r552, %r211, %r551, %r210;
	mul.lo.s32 	%r553, %r551, %r9;
	sub.s32 	%r554, %r669, %r553;
	add.s32 	%r555, %r552, %r554;
	add.s32 	%r556, %r668, %r223;
	ld.shared.u32 	%r557, [%r556];
	mul.wide.s32 	%rd21, %r555, 4;
	add.s64 	%rd22, %rd2, %rd21;
	st.global.u32 	[%rd22], %r557;
	add.s32 	%r558, %r550, %r13;
	div.s32 	%r559, %r671, %r9;
	mad.lo.s32 	%r560, %r211, %r559, %r210;
	mul.lo.s32 	%r561, %r559, %r9;
	sub.s32 	%r562, %r671, %r561;
	add.s32 	%r563, %r560, %r562;
	add.s32 	%r564, %r668, %r228;
	ld.shared.u32 	%r565, [%r564];
	mul.wide.s32 	%rd23, %r563, 4;
	add.s64 	%rd24, %rd2, %rd23;
	st.global.u32 	[%rd24], %r565;
	add.s32 	%r566, %r558, %r13;
	div.s32 	%r567, %r670, %r9;
	mad.lo.s32 	%r568, %r211, %r567, %r210;
	mul.lo.s32 	%r569, %r567, %r9;
	sub.s32 	%r570, %r670, %r569;
	add.s32 	%r571, %r568, %r570;
	add.s32 	%r572, %r668, %r229;
	ld.shared.u32 	%r573, [%r572];
	mul.wide.s32 	%rd25, %r571, 4;
	add.s64 	%rd26, %rd2, %rd25;
	st.global.u32 	[%rd26], %r573;
	add.s32 	%r667, %r566, %r13;
	add.s32 	%r671, %r671, %r223;
	add.s32 	%r670, %r670, %r223;
	add.s32 	%r669, %r669, %r223;
	add.s32 	%r668, %r668, %r227;
	setp.lt.u32 	%p127, %r667, 512;
	@%p127 bra 	$L__BB148_139;
$L__BB148_140:
	ret;

}
	// .globl	_Z9cuda_gemmIiLi256ELi1ELi1ELi512ELi8ELi8ELi32ELi0ELi1EEviiiPT_S1_S1_ii
.visible .entry _Z9cuda_gemmIiLi256ELi1ELi1ELi512ELi8ELi8ELi32ELi0ELi1EEviiiPT_S1_S1_ii(
	.param .u32 _Z9cuda_gemmIiLi256ELi1ELi1ELi512ELi8ELi8ELi32ELi0ELi1EEviiiPT_S1_S1_ii_param_0,
	.param .u32 _Z9cuda_gemmIiLi256ELi1ELi1ELi512ELi8ELi8ELi32ELi0ELi1EEviiiPT_S1_S1_ii_param_1,
	.param .u32 _Z9cuda_gemmIiLi256ELi1ELi1ELi512ELi8ELi8ELi32ELi0ELi1EEviiiPT_S1_S1_ii_param_2,
	.param .u64 .ptr .align 1 _Z9cuda_gemmIiLi256ELi1ELi1ELi512ELi8ELi8ELi32ELi0ELi1EEviiiPT_S1_S1_ii_param_3,
	.param .u64 .ptr .align 1 _Z9cuda_gemmIiLi256ELi1ELi1ELi512ELi8ELi8ELi32ELi0ELi1EEviiiPT_S1_S1_ii_param_4,
	.param .u64 .ptr .align 1 _Z9cuda_gemmIiLi256ELi1ELi1ELi512ELi8ELi8ELi32ELi0ELi1EEviiiPT_S1_S1_ii_param_5,
	.param .u32 _Z9cuda_gemmIiLi256ELi1ELi1ELi512ELi8ELi8ELi32ELi0ELi1EEviiiPT_S1_S1_ii_param_6,
	.param .u32 _Z9cuda_gemmIiLi256ELi1ELi1ELi512ELi8ELi8ELi32ELi0ELi1EEviiiPT_S1_S1_ii_param_7
)
.maxntid 256
{
	.reg .pred 	%p<29>;
	.reg .b16 	%rs<7>;
	.reg .b32 	%r<323>;
	.reg .b64 	%rd<44>;
	// demoted variable
	.shared .align 128 .b8 _ZZ9cuda_gemmIiLi256ELi1ELi1ELi512ELi8ELi8ELi32ELi0ELi1EEviiiPT_S1_S1_iiE11kron_fac_sh[288];
	// demoted variable
	.shared .align 128 .b8 _ZZ9cuda_gemmIiLi256ELi1ELi1ELi512ELi8ELi8ELi32ELi0ELi1EEviiiPT_S1_S1_iiE3Ash[2048];
	// demoted variable
	.shared .align 128 .b8 _ZZ9cuda_gemmIiLi256ELi1ELi1ELi512ELi8ELi8ELi32ELi0ELi1EEviiiPT_S1_S1_iiE3Csh[2048];
	ld.param.u32 	%r114, [_Z9cuda_gemmIiLi256ELi1ELi1ELi512ELi8ELi8ELi32ELi0ELi1EEviiiPT_S1_S1_ii_param_1];
	ld.param.u32 	%r115, [_Z9cuda_gemmIiLi256ELi1ELi1ELi512ELi8ELi8ELi32ELi0ELi1EEviiiPT_S1_S1_ii_param_2];
	ld.param.u64 	%rd11, [_Z9cuda_gemmIiLi256ELi1ELi1ELi512ELi8ELi8ELi32ELi0ELi1EEviiiPT_S1_S1_ii_param_3];
	ld.param.u64 	%rd12, [_Z9cuda_gemmIiLi256ELi1ELi1ELi512ELi8ELi8ELi32ELi0ELi1EEviiiPT_S1_S1_ii_param_4];
	ld.param.u64 	%rd13, [_Z9cuda_gemmIiLi256ELi1ELi1ELi512ELi8ELi8ELi32ELi0ELi1EEviiiPT_S1_S1_ii_param_5];
	cvta.to.global.u64 	%rd1, %rd12;
	cvta.to.global.u64 	%rd2, %rd11;
	cvta.to.global.u64 	%rd3, %rd13;
	mov.u32 	%r317, %tid.x;
	setp.gt.u32 	%p1, %r317, 63;
	@%p1 bra 	$L__BB149_7;
	mov.u32 	%r2, %ntid.x;
	add.s32 	%r116, %r317, %r2;
	max.u32 	%r117, %r116, 64;
	setp.lt.u32 	%p2, %r116, 64;
	selp.u32 	%r118, 1, 0, %p2;
	add.s32 	%r119, %r116, %r118;
	sub.s32 	%r120, %r117, %r119;
	div.u32 	%r121, %r120, %r2;
	add.s32 	%r3, %r121, %r118;
	and.b32  	%r122, %r3, 3;
	setp.eq.s32 	%p3, %r122, 3;
	mov.u32 	%r296, %r317;
	@%p3 bra 	$L__BB149_4;
	mul.wide.u32 	%rd14, %r317, 4;
	add.s64 	%rd43, %rd1, %rd14;
	mul.wide.u32 	%rd5, %r2, 4;
	add.s32 	%r123, %r3, 1;
	and.b32  	%r124, %r123, 3;
	neg.s32 	%r294, %r124;
	mov.u32 	%r296, %r317;
$L__BB149_3:
	.pragma "nounroll";
	ld.global.u32 	%r125, [%rd43];
	and.b32  	%r126, %r296, 7;
	mov.u32 	%r127, _ZZ9cuda_gemmIiLi256ELi1ELi1ELi512ELi8ELi8ELi32ELi0ELi1EEviiiPT_S1_S1_iiE11kron_fac_sh;
	mad.lo.s32 	%r128, %r126, 36, %r127;
	shr.u32 	%r129, %r296, 1;
	and.b32  	%r130, %r129, 2147483644;
	add.s32 	%r131, %r128, %r130;
	st.shared.u32 	[%r131], %r125;
	add.s32 	%r296, %r296, %r2;
	add.s64 	%rd43, %rd43, %rd5;
	add.s32 	%r294, %r294, 1;
	setp.ne.s32 	%p4, %r294, 0;
	@%p4 bra 	$L__BB149_3;
$L__BB149_4:
	setp.lt.u32 	%p5, %r3, 3;
	@%p5 bra 	$L__BB149_7;
	shl.b32 	%r132, %r2, 1;
	add.s32 	%r299, %r296, %r132;
	shl.b32 	%r11, %r2, 2;
	mad.lo.s32 	%r298, %r2, 3, %r296;
	add.s32 	%r297, %r2, %r296;
$L__BB149_6:
	mul.wide.u32 	%rd15, %r296, 4;
	add.s64 	%rd16, %rd1, %rd15;
	ld.global.u32 	%r133, [%rd16];
	and.b32  	%r134, %r296, 7;
	mov.u32 	%r135, _ZZ9cuda_gemmIiLi256ELi1ELi1ELi512ELi8ELi8ELi32ELi0ELi1EEviiiPT_S1_S1_iiE11kron_fac_sh;
	mad.lo.s32 	%r136, %r134, 36, %r135;
	shr.u32 	%r137, %r296, 1;
	and.b32  	%r138, %r137, 2147483644;
	add.s32 	%r139, %r136, %r138;
	st.shared.u32 	[%r139], %r133;
	add.s32 	%r140, %r296, %r2;
	mul.wide.u32 	%rd17, %r297, 4;
	add.s64 	%rd18, %rd1, %rd17;
	ld.global.u32 	%r141, [%rd18];
	and.b32  	%r142, %r297, 7;
	mad.lo.s32 	%r143, %r142, 36, %r135;
	shr.u32 	%r144, %r297, 1;
	and.b32  	%r145, %r144, 2147483644;
	add.s32 	%r146, %r143, %r145;
	st.shared.u32 	[%r146], %r141;
	add.s32 	%r147, %r140, %r2;
	mul.wide.u32 	%rd19, %r299, 4;
	add.s64 	%rd20, %rd1, %rd19;
	ld.global.u32 	%r148, [%rd20];
	and.b32  	%r149, %r299, 7;
	mad.lo.s32 	%r150, %r149, 36, %r135;
	shr.u32 	%r151, %r299, 1;
	and.b32  	%r152, %r151, 2147483644;
	add.s32 	%r153, %r150, %r152;
	st.shared.u32 	[%r153], %r148;
	add.s32 	%r154, %r147, %r2;
	mul.wide.u32 	%rd21, %r298, 4;
	add.s64 	%rd22, %rd1, %rd21;
	ld.global.u32 	%r155, [%rd22];
	and.b32  	%r156, %r298, 7;
	mad.lo.s32 	%r157, %r156, 36, %r135;
	shr.u32 	%r158, %r298, 1;
	and.b32  	%r159, %r158, 2147483644;
	add.s32 	%r160, %r157, %r159;
	st.shared.u32 	[%r160], %r155;
	add.s32 	%r296, %r154, %r2;
	add.s32 	%r299, %r299, %r11;
	add.s32 	%r298, %r298, %r11;
	add.s32 	%r297, %r297, %r11;
	setp.lt.u32 	%p6, %r296, 64;
	@%p6 bra 	$L__BB149_6;
$L__BB149_7:
	mov.u32 	%r22, %ntid.x;
	mov.u32 	%r23, %ctaid.y;
	mov.u32 	%r161, %nctaid.y;
	setp.ge.u32 	%p7, %r23, %r161;
	@%p7 bra 	$L__BB149_28;
	mov.u32 	%r24, %ctaid.x;
	shr.s32 	%r162, %r115, 31;
	shr.u32 	%r163, %r162, 29;
	add.s32 	%r164, %r115, %r163;
	shr.s32 	%r25, %r164, 3;
	shl.b32 	%r26, %r24, 9;
	mul.lo.s32 	%r27, %r23, %r115;
	add.s32 	%r165, %r317, %r22;
	cvt.u16.u32 	%rs3, %r165;
	sub.s16 	%rs4, 511, %rs3;
	cvt.u16.u32 	%rs5, %r22;
	div.u16 	%rs1, %rs4, %rs5;
	and.b16  	%rs2, %rs1, 3;
	xor.b16  	%rs6, %rs2, 2;
	cvt.u32.u16 	%r28, %rs6;
	setp.eq.s16 	%p8, %rs2, 2;
	mov.u32 	%r307, %r317;
	@%p8 bra 	$L__BB149_11;
	shl.b32 	%r166, %r317, 2;
	mov.u32 	%r167, _ZZ9cuda_gemmIiLi256ELi1ELi1ELi512ELi8ELi8ELi32ELi0ELi1EEviiiPT_S1_S1_iiE3Ash;
	add.s32 	%r303, %r167, %r166;
	shl.b32 	%r30, %r22, 2;
	add.s32 	%r168, %r317, %r27;
	add.s32 	%r302, %r168, %r26;
	neg.s32 	%r301, %r28;
	mad.lo.s32 	%r307, %r22, %r28, %r317;
$L__BB149_10:
	.pragma "nounroll";
	mul.wide.s32 	%rd23, %r302, 4;
	add.s64 	%rd24, %rd2, %rd23;
	ld.global.u32 	%r169, [%rd24];
	st.shared.u32 	[%r303], %r169;
	add.s32 	%r303, %r303, %r30;
	add.s32 	%r302, %r302, %r22;
	add.s32 	%r301, %r301, 1;
	setp.ne.s32 	%p9, %r301, 0;
	@%p9 bra 	$L__BB149_10;
$L__BB149_11:
	setp.lt.u16 	%p10, %rs1, 2;
	@%p10 bra 	$L__BB149_14;
	shl.b32 	%r170, %r307, 2;
	mov.u32 	%r171, _ZZ9cuda_gemmIiLi256ELi1ELi1ELi512ELi8ELi8ELi32ELi0ELi1EEviiiPT_S1_S1_iiE3Ash;
	add.s32 	%r306, %r171, %r170;
	mul.wide.u32 	%rd25, %r22, 4;
	add.s64 	%rd8, %rd2, %rd25;
	add.s32 	%r172, %r307, %r27;
	add.s32 	%r305, %r172, %r26;
	mul.wide.u32 	%rd26, %r22, 8;
	add.s64 	%rd9, %rd2, %rd26;
	mul.wide.u32 	%rd27, %r22, 12;
	add.s64 	%rd10, %rd2, %rd27;
$L__BB149_13:
	mul.wide.s32 	%rd28, %r305, 4;
	add.s64 	%rd29, %rd8, %rd28;
	add.s64 	%rd30, %rd9, %rd28;
	add.s64 	%rd31, %rd10, %rd28;
	add.s64 	%rd32, %rd2, %rd28;
	ld.global.u32 	%r173, [%rd32];
	st.shared.u32 	[%r306], %r173;
	ld.global.u32 	%r174, [%rd29];
	shl.b32 	%r175, %r22, 2;
	add.s32 	%r176, %r306, %r175;
	st.shared.u32 	[%r176], %r174;
	ld.global.u32 	%r177, [%rd30];
	shl.b32 	%r178, %r22, 3;
	add.s32 	%r179, %r306, %r178;
	st.shared.u32 	[%r179], %r177;
	ld.global.u32 	%r180, [%rd31];
	mad.lo.s32 	%r181, %r22, 12, %r306;
	st.shared.u32 	[%r181], %r180;
	add.s32 	%r307, %r307, %r175;
	shl.b32 	%r182, %r22, 4;
	add.s32 	%r306, %r306, %r182;
	add.s32 	%r305, %r305, %r175;
	setp.lt.u32 	%p11, %r307, 512;
	@%p11 bra 	$L__BB149_13;
$L__BB149_14:
	setp.eq.s16 	%p12, %rs2, 2;
	mov.u32 	%r312, %r317;
	@%p12 bra 	$L__BB149_17;
	shl.b32 	%r183, %r317, 2;
	mov.u32 	%r184, _ZZ9cuda_gemmIiLi256ELi1ELi1ELi512ELi8ELi8ELi32ELi0ELi1EEviiiPT_S1_S1_iiE3Csh;
	add.s32 	%r309, %r184, %r183;
	shl.b32 	%r50, %r22, 2;
	neg.s32 	%r308, %r28;
	mad.lo.s32 	%r312, %r22, %r28, %r317;
$L__BB149_16:
	.pragma "nounroll";
	mov.b32 	%r185, 0;
	st.shared.u32 	[%r309], %r185;
	add.s32 	%r309, %r309, %r50;
	add.s32 	%r308, %r308, 1;
	setp.ne.s32 	%p13, %r308, 0;
	@%p13 bra 	$L__BB149_16;
$L__BB149_17:
	setp.lt.u16 	%p14, %rs1, 2;
	@%p14 bra 	$L__BB149_20;
	shl.b32 	%r58, %r22, 2;
	shl.b32 	%r186, %r312, 2;
	mov.u32 	%r187, _ZZ9cuda_gemmIiLi256ELi1ELi1ELi512ELi8ELi8ELi32ELi0ELi1EEviiiPT_S1_S1_iiE3Csh;
	add.s32 	%r311, %r187, %r186;
	shl.b32 	%r60, %r22, 4;
	shl.b32 	%r61, %r22, 3;
	mul.lo.s32 	%r62, %r22, 12;
$L__BB149_19:
	mov.b32 	%r188, 0;
	st.shared.u32 	[%r311], %r188;
	add.s32 	%r189, %r311, %r58;
	st.shared.u32 	[%r189], %r188;
	add.s32 	%r190, %r311, %r61;
	st.shared.u32 	[%r190], %r188;
	add.s32 	%r191, %r311, %r62;
	st.shared.u32 	[%r191], %r188;
	add.s32 	%r312, %r312, %r58;
	add.s32 	%r311, %r311, %r60;
	setp.lt.u32 	%p15, %r312, 512;
	@%p15 bra 	$L__BB149_19;
$L__BB149_20:
	shl.b32 	%r192, %r317, 3;
	and.b32  	%r193, %r192, 504;
	bar.sync 	0;
	and.b32  	%r194, %r317, 7;
	or.b32  	%r195, %r193, %r194;
	shl.b32 	%r196, %r195, 2;
	mov.u32 	%r197, _ZZ9cuda_gemmIiLi256ELi1ELi1ELi512ELi8ELi8ELi32ELi0ELi1EEviiiPT_S1_S1_iiE3Ash;
	add.s32 	%r198, %r197, %r196;
	ld.shared.u32 	%r67, [%r198];
	add.s32 	%r199, %r317, 1;
	and.b32  	%r68, %r199, 7;
	or.b32  	%r200, %r193, %r68;
	shl.b32 	%r201, %r200, 2;
	add.s32 	%r202, %r197, %r201;
	ld.shared.u32 	%r69, [%r202];
	add.s32 	%r203, %r317, 2;
	and.b32  	%r70, %r203, 7;
	or.b32  	%r204, %r193, %r70;
	shl.b32 	%r205, %r204, 2;
	add.s32 	%r206, %r197, %r205;
	ld.shared.u32 	%r71, [%r206];
	add.s32 	%r207, %r317, 3;
	and.b32  	%r72, %r207, 7;
	or.b32  	%r208, %r193, %r72;
	shl.b32 	%r209, %r208, 2;
	add.s32 	%r210, %r197, %r209;
	ld.shared.u32 	%r73, [%r210];
	xor.b32  	%r74, %r194, 4;
	or.b32  	%r211, %r193, %r74;
	shl.b32 	%r212, %r211, 2;
	add.s32 	%r213, %r197, %r212;
	ld.shared.u32 	%r75, [%r213];
	add.s32 	%r214, %r317, 5;
	and.b32  	%r76, %r214, 7;
	or.b32  	%r215, %r193, %r76;
	shl.b32 	%r216, %r215, 2;
	add.s32 	%r217, %r197, %r216;
	ld.shared.u32 	%r77, [%r217];
	add.s32 	%r218, %r317, 6;
	and.b32  	%r78, %r218, 7;
	or.b32  	%r219, %r193, %r78;
	shl.b32 	%r220, %r219, 2;
	add.s32 	%r221, %r197, %r220;
	ld.shared.u32 	%r79, [%r221];
	add.s32 	%r222, %r317, -1;
	and.b32  	%r80, %r222, 7;
	or.b32  	%r223, %r193, %r80;
	shl.b32 	%r224, %r223, 2;
	add.s32 	%r225, %r197, %r224;
	ld.shared.u32 	%r81, [%r225];
	shr.u32 	%r313, %r317, 6;
$L__BB149_21:
	and.b32  	%r226, %r317, 7;
	shl.b32 	%r227, %r317, 2;
	and.b32  	%r228, %r227, 28;
	mov.u32 	%r229, _ZZ9cuda_gemmIiLi256ELi1ELi1ELi512ELi8ELi8ELi32ELi0ELi1EEviiiPT_S1_S1_iiE11kron_fac_sh;
	add.s32 	%r230, %r229, %r228;
	mad.lo.s32 	%r231, %r313, 36, %r230;
	ld.shared.u32 	%r232, [%r231];
	shfl.sync.idx.b32	%r233|%p16, %r232, %r226, 6175, -1;
	mul.lo.s32 	%r234, %r233, %r67;
	shfl.sync.idx.b32	%r235|%p17, %r232, %r68, 6175, -1;
	mad.lo.s32 	%r236, %r235, %r69, %r234;
	shfl.sync.idx.b32	%r237|%p18, %r232, %r70, 6175, -1;
	mad.lo.s32 	%r238, %r237, %r71, %r236;
	shfl.sync.idx.b32	%r239|%p19, %r232, %r72, 6175, -1;
	mad.lo.s32 	%r240, %r239, %r73, %r238;
	shfl.sync.idx.b32	%r241|%p20, %r232, %r74, 6175, -1;
	mad.lo.s32 	%r242, %r241, %r75, %r240;
	shfl.sync.idx.b32	%r243|%p21, %r232, %r76, 6175, -1;
	mad.lo.s32 	%r244, %r243, %r77, %r242;
	shfl.sync.idx.b32	%r245|%p22, %r232, %r78, 6175, -1;
	mad.lo.s32 	%r246, %r245, %r79, %r244;
	shfl.sync.idx.b32	%r247|%p23, %r232, %r80, 6175, -1;
	mad.lo.s32 	%r248, %r247, %r81, %r246;
	shl.b32 	%r249, %r313, 8;
	and.b32  	%r250, %r227, 252;
	or.b32  	%r251, %r249, %r250;
	mov.u32 	%r252, _ZZ9cuda_gemmIiLi256ELi1ELi1ELi512ELi8ELi8ELi32ELi0ELi1EEviiiPT_S1_S1_iiE3Csh;
	add.s32 	%r253, %r252, %r251;
	ld.shared.u32 	%r254, [%r253];
	add.s32 	%r255, %r254, %r248;
	st.shared.u32 	[%r253], %r255;
	shr.u32 	%r256, %r22, 6;
	add.s32 	%r313, %r313, %r256;
	setp.lt.u32 	%p24, %r313, 8;
	@%p24 bra 	$L__BB149_21;
	setp.eq.s16 	%p25, %rs2, 2;
	bar.sync 	0;
	shl.b32 	%r257, %r24, 6;
	mad.lo.s32 	%r85, %r23, %r114, %r257;
	@%p25 bra 	$L__BB149_25;
	add.s32 	%r315, %r252, %r227;
	shl.b32 	%r87, %r22, 2;
	neg.s32 	%r314, %r28;
$L__BB149_24:
	.pragma "nounroll";
	shr.u32 	%r260, %r317, 6;
	and.b32  	%r261, %r317, 63;
	add.s32 	%r262, %r85, %r261;
	mad.lo.s32 	%r263, %r260, %r25, %r262;
	ld.shared.u32 	%r264, [%r315];
	mul.wide.s32 	%rd33, %r263, 4;
	add.s64 	%rd34, %rd3, %rd33;
	st.global.u32 	[%rd34], %r264;
	add.s32 	%r317, %r317, %r22;
	add.s32 	%r315, %r315, %r87;
	add.s32 	%r314, %r314, 1;
	setp.ne.s32 	%p26, %r314, 0;
	@%p26 bra 	$L__BB149_24;
$L__BB149_25:
	setp.lt.u16 	%p27, %rs1, 2;
	@%p27 bra 	$L__BB149_28;
	shl.b32 	%r265, %r22, 1;
	add.s32 	%r321, %r317, %r265;
	shl.b32 	%r97, %r22, 2;
	mad.lo.s32 	%r320, %r22, 3, %r317;
	add.s32 	%r319, %r22, %r317;
	shl.b32 	%r266, %r317, 2;
	add.s32 	%r318, %r252, %r266;
	shl.b32 	%r101, %r22, 4;
	shl.b32 	%r102, %r22, 3;
	mul.lo.s32 	%r103, %r22, 12;
$L__BB149_27:
	shr.u32 	%r268, %r317, 6;
	and.b32  	%r269, %r317, 63;
	add.s32 	%r270, %r85, %r269;
	mad.lo.s32 	%r271, %r268, %r25, %r270;
	ld.shared.u32 	%r272, [%r318];
	mul.wide.s32 	%rd35, %r271, 4;
	add.s64 	%rd36, %rd3, %rd35;
	st.global.u32 	[%rd36], %r272;
	add.s32 	%r273, %r317, %r22;
	shr.u32 	%r274, %r319, 6;
	and.b32  	%r275, %r319, 63;
	add.s32 	%r276, %r85, %r275;
	mad.lo.s32 	%r277, %r274, %r25, %r276;
	add.s32 	%r278, %r318, %r97;
	ld.shared.u32 	%r279, [%r278];
	mul.wide.s32 	%rd37, %r277, 4;
	add.s64 	%rd38, %rd3, %rd37;
	st.global.u32 	[%rd38], %r279;
	add.s32 	%r280, %r273, %r22;
	shr.u32 	%r281, %r321, 6;
	and.b32  	%r282, %r321, 63;
	add.s32 	%r283, %r85, %r282;
	mad.lo.s32 	%r284, %r281, %r25, %r283;
	add.s32 	%r285, %r318, %r102;
	ld.shared.u32 	%r286, [%r285];
	mul.wide.s32 	%rd39, %r284, 4;
	add.s64 	%rd40, %rd3, %rd39;
	st.global.u32 	[%rd40], %r286;
	add.s32 	%r287, %r280, %r22;
	shr.u32 	%r288, %r320, 6;
	and.b32  	%r289, %r320, 63;
	add.s32 	%r290, %r85, %r289;
	mad.lo.s32 	%r291, %r288, %r25, %r290;
	add.s32 	%r292, %r318, %r103;
	ld.shared.u32 	%r293, [%r292];
	mul.wide.s32 	%rd41, %r291, 4;
	add.s64 	%rd42, %rd3, %rd41;
	st.global.u32 	[%rd42], %r293;
	add.s32 	%r317, %r287, %r22;
	add.s32 	%r321, %r321, %r97;
	add.s32 	%r320, %r320, %r97;
	add.s32 	%r319, %r319, %r97;
	add.s32 	%r318, %r318, %r101;
	setp.lt.u32 	%p28, %r317, 512;
	@%p28 bra 	$L__BB149_27;
$L__BB149_28:
	ret;

}
	// .globl	_Z9cuda_gemmIiLi256ELi1ELi1ELi512ELi8ELi8ELi32ELi1ELi0EEviiiPT_S1_S1_ii
.visible .entry _Z9cuda_gemmIiLi256ELi1ELi1ELi512ELi8ELi8ELi32ELi1ELi0EEviiiPT_S1_S1_ii(
	.param .u32 _Z9cuda_gemmIiLi256ELi1ELi1ELi512ELi8ELi8ELi32ELi1ELi0EEviiiPT_S1_S1_ii_param_0,
	.param .u32 _Z9cuda_gemmIiLi256ELi1ELi1ELi512ELi8ELi8ELi32ELi1ELi0EEviiiPT_S1_S1_ii_param_1,
	.param .u32 _Z9cuda_gemmIiLi256ELi1ELi1ELi512ELi8ELi8ELi32ELi1ELi0EEviiiPT_S1_S1_ii_param_2,
	.param .u64 .ptr .align 1 _Z9cuda_gemmIiLi256ELi1ELi1ELi512ELi8ELi8ELi32ELi1ELi0EEviiiPT_S1_S1_ii_param_3,
	.param .u64 .ptr .align 1 _Z9cuda_gemmIiLi256ELi1ELi1ELi512ELi8ELi8ELi32ELi1ELi0EEviiiPT_S1_S1_ii_param_4,
	.param .u64 .ptr .align 1 _Z9cuda_gemmIiLi256ELi1ELi1ELi512ELi8ELi8ELi32ELi1ELi0EEviiiPT_S1_S1_ii_param_5,
	.param .u32 _Z9cuda_gemmIiLi256ELi1ELi1ELi512ELi8ELi8ELi32ELi1ELi0EEviiiPT_S1_S1_ii_param_6,
	.param .u32 _Z9cuda_gemmIiLi256ELi1ELi1ELi512ELi8ELi8ELi32ELi1ELi0EEviiiPT_S1_S1_ii_param_7
)
.maxntid 256
{
	.reg .pred 	%p<128>;
	.reg .b16 	%rs<7>;
	.reg .b32 	%r<627>;
	.reg .b64 	%rd<34>;
	// demoted variable
	.shared .align 128 .b8 _ZZ9cuda_gemmIiLi256ELi1ELi1ELi512ELi8ELi8ELi32ELi1ELi0EEviiiPT_S1_S1_iiE11kron_fac_sh[288];
	// demoted variable
	.shared .align 128 .b8 _ZZ9cuda_gemmIiLi256ELi1ELi1ELi512ELi8ELi8ELi32ELi1ELi0EEviiiPT_S1_S1_iiE3Ash[2048];
	// demoted variable
	.shared .align 128 .b8 _ZZ9cuda_gemmIiLi256ELi1ELi1ELi512ELi8ELi8ELi32ELi1ELi0EEviiiPT_S1_S1_iiE3Csh[2048];
	ld.param.u64 	%rd12, [_Z9cuda_gemmIiLi256ELi1ELi1ELi512ELi8ELi8ELi32ELi1ELi0EEviiiPT_S1_S1_ii_param_3];
	ld.param.u64 	%rd11, [_Z9cuda_gemmIiLi256ELi1ELi1ELi512ELi8ELi8ELi32ELi1ELi0EEviiiPT_S1_S1_ii_param_4];
	ld.param.u64 	%rd13, [_Z9cuda_gemmIiLi256ELi1ELi1ELi512ELi8ELi8ELi32ELi1ELi0EEviiiPT_S1_S1_ii_param_5];
	ld.param.u32 	%r238, [_Z9cuda_gemmIiLi256ELi1ELi1ELi512ELi8ELi8ELi32ELi1ELi0EEviiiPT_S1_S1_ii_param_6];
	ld.param.u32 	%r239, [_Z9cuda_gemmIiLi256ELi1ELi1ELi512ELi8ELi8ELi32ELi1ELi0EEviiiPT_S1_S1_ii_param_7];
	cvta.to.global.u64 	%rd1, %rd12;
	cvta.to.global.u64 	%rd2, %rd13;
	mov.u32 	%r626, %tid.x;
	and.b32  	%r2, %r626, 31;
	setp.lt.s32 	%p1, %r239, 16;
	shr.u32 	%r3, %r239, 4;
	selp.b32 	%r4, 1, %r3, %p1;
	mul.lo.s32 	%r5, %r239, %r238;
	setp.ge.u32 	%p2, %r626, %r5;
	@%p2 bra 	$L__BB150_3;
	mov.u32 	%r6, %ntid.x;
	cvta.to.global.u64 	%rd3, %rd11;
	mov.u32 	%r532, %r626;
$L__BB150_2:
	mul.wide.u32 	%rd14, %r532, 4;
	add.s64 	%rd15, %rd3, %rd14;
	ld.global.u32 	%r240, [%rd15];
	rem.u32 	%r241, %r532, %r238;
	mov.u32 	%r242, _ZZ9cuda_gemmIiLi256ELi1ELi1ELi512ELi8ELi8ELi32ELi1ELi0EEviiiPT_S1_S1_iiE11kron_fac_sh;
	mad.lo.s32 	%r243, %r241, 36, %r242;
	div.u32 	%r244, %r532, %r239;
	shl.b32 	%r245, %r244, 2;
	add.s32 	%r246, %r243, %r245;
	st.shared.u32 	[%r246], %r240;
	add.s32 	%r532, %r532, %r6;
	setp.lt.u32 	%p3, %r532, %r5;
	@%p3 bra 	$L__BB150_2;
$L__BB150_3:
	div.s32 	%r9, 512, %r239;
	mul.lo.s32 	%r247, %r9, %r4;
	min.s32 	%r10, %r247, 256;
	div.u32 	%r12, %r626, %r10;
	mul.lo.s32 	%r248, %r12, %r10;
	sub.s32 	%r249, %r626, %r248;
	div.u32 	%r11, %r249, %r4;
	mov.u32 	%r13, %ntid.x;
	div.u32 	%r14, %r13, %r10;
	mov.u32 	%r15, %ctaid.y;
	mov.u32 	%r250, %nctaid.y;
	setp.ge.u32 	%p4, %r15, %r250;
	@%p4 bra 	$L__BB150_140;
	and.b32  	%r16, %r11, 7;
	rem.u32 	%r251, %r626, %r4;
	shl.b32 	%r17, %r251, 3;
	min.s32 	%r18, %r238, 8;
	shl.b32 	%r252, %r239, 8;
	sub.s32 	%r19, 8223, %r252;
	shl.b32 	%r20, %r15, 9;
	add.s32 	%r253, %r626, %r13;
	cvt.u16.u32 	%rs3, %r253;
	sub.s16 	%rs4, 511, %rs3;
	cvt.u16.u32 	%rs5, %r13;
	div.u16 	%rs1, %rs4, %rs5;
	and.b16  	%rs2, %rs1, 3;
	xor.b16  	%rs6, %rs2, 2;
	cvt.u32.u16 	%r21, %rs6;
	setp.eq.s16 	%p5, %rs2, 2;
	mov.u32 	%r535, %r626;
	@%p5 bra 	$L__BB150_7;
	mov.b32 	%r534, 0;
	mov.u32 	%r535, %r626;
$L__BB150_6:
	.pragma "nounroll";
	add.s32 	%r255, %r20, %r535;
	mul.wide.u32 	%rd16, %r255, 4;
	add.s64 	%rd17, %rd1, %rd16;
	ld.global.u32 	%r256, [%rd17];
	shl.b32 	%r257, %r535, 2;
	mov.u32 	%r258, _ZZ9cuda_gemmIiLi256ELi1ELi1ELi512ELi8ELi8ELi32ELi1ELi0EEviiiPT_S1_S1_iiE3Ash;
	add.s32 	%r259, %r258, %r257;
	st.shared.u32 	[%r259], %r256;
	add.s32 	%r535, %r535, %r13;
	add.s32 	%r534, %r534, 1;
	setp.ne.s32 	%p6, %r534, %r21;
	@%p6 bra 	$L__BB150_6;
$L__BB150_7:
	setp.lt.u16 	%p7, %rs1, 2;
	@%p7 bra 	$L__BB150_10;
	mov.u32 	%r263, _ZZ9cuda_gemmIiLi256ELi1ELi1ELi512ELi8ELi8ELi32ELi1ELi0EEviiiPT_S1_S1_iiE3Ash;
	shl.b32 	%r265, %r13, 2;
	cvt.u64.u32 	%rd20, %r265;
$L__BB150_9:
	add.s32 	%r260, %r20, %r535;
	mul.wide.s32 	%rd18, %r260, 4;
	add.s64 	%rd19, %rd1, %rd18;
	ld.global.u32 	%r261, [%rd19];
	shl.b32 	%r262, %r535, 2;
	add.s32 	%r264, %r263, %r262;
	st.shared.u32 	[%r264], %r261;
	add.s64 	%rd21, %rd19, %rd20;
	ld.global.u32 	%r266, [%rd21];
	add.s32 	%r267, %r264, %r265;
	st.shared.u32 	[%r267], %r266;
	add.s64 	%rd22, %rd21, %rd20;
	ld.global.u32 	%r268, [%rd22];
	add.s32 	%r269, %r267, %r265;
	st.shared.u32 	[%r269], %r268;
	add.s64 	%rd23, %rd22, %rd20;
	ld.global.u32 	%r270, [%rd23];
	add.s32 	%r271, %r269, %r265;
	st.shared.u32 	[%r271], %r270;
	add.s32 	%r535, %r265, %r535;
	setp.lt.u32 	%p8, %r535, 512;
	@%p8 bra 	$L__BB150_9;
$L__BB150_10:
	setp.eq.s16 	%p9, %rs2, 2;
	mov.u32 	%r539, %r626;
	@%p9 bra 	$L__BB150_13;
	mov.b32 	%r538, 0;
	mov.u32 	%r274, _ZZ9cuda_gemmIiLi256ELi1ELi1ELi512ELi8ELi8ELi32ELi1ELi0EEviiiPT_S1_S1_iiE3Csh;
	mov.u32 	%r539, %r626;
$L__BB150_12:
	.pragma "nounroll";
	shl.b32 	%r273, %r539, 2;
	add.s32 	%r275, %r274, %r273;
	mov.b32 	%r276, 0;
	st.shared.u32 	[%r275], %r276;
	add.s32 	%r539, %r539, %r13;
	add.s32 	%r538, %r538, 1;
	setp.ne.s32 	%p10, %r538, %r21;
	@%p10 bra 	$L__BB150_12;
$L__BB150_13:
	setp.lt.u16 	%p11, %rs1, 2;
	@%p11 bra 	$L__BB150_16;
	mov.u32 	%r278, _ZZ9cuda_gemmIiLi256ELi1ELi1ELi512ELi8ELi8ELi32ELi1ELi0EEviiiPT_S1_S1_iiE3Csh;
	shl.b32 	%r281, %r13, 2;
$L__BB150_15:
	shl.b32 	%r277, %r539, 2;
	add.s32 	%r279, %r278, %r277;
	mov.b32 	%r280, 0;
	st.shared.u32 	[%r279], %r280;
	add.s32 	%r282, %r279, %r281;
	st.shared.u32 	[%r282], %r280;
	add.s32 	%r283, %r282, %r281;
	st.shared.u32 	[%r283], %r280;
	add.s32 	%r284, %r283, %r281;
	st.shared.u32 	[%r284], %r280;
	add.s32 	%r539, %r281, %r539;
	setp.lt.u32 	%p12, %r539, 512;
	@%p12 bra 	$L__BB150_15;
$L__BB150_16:
	setp.lt.s32 	%p13, %r9, 1;
	bar.sync 	0;
	@%p13 bra 	$L__BB150_134;
	setp.ne.s32 	%p14, %r4, 1;
	@%p14 bra 	$L__BB150_55;
	add.s32 	%r443, %r11, 2;
	and.b32  	%r36, %r443, 7;
	add.s32 	%r444, %r11, 3;
	and.b32  	%r37, %r444, 7;
	add.s32 	%r445, %r11, 5;
	and.b32  	%r38, %r445, 7;
	setp.lt.s32 	%p89, %r16, %r239;
	selp.b32 	%r446, 0, %r239, %p89;
	sub.s32 	%r39, %r16, %r446;
	add.s32 	%r447, %r16, 1;
	setp.lt.s32 	%p90, %r447, %r239;
	selp.b32 	%r448, 0, %r239, %p90;
	sub.s32 	%r40, %r447, %r448;
	add.s32 	%r449, %r16, 2;
	setp.lt.s32 	%p91, %r449, %r239;
	selp.b32 	%r450, 0, %r239, %p91;
	sub.s32 	%r41, %r449, %r450;
	add.s32 	%r451, %r16, 3;
	setp.lt.s32 	%p92, %r451, %r239;
	selp.b32 	%r452, 0, %r239, %p92;
	sub.s32 	%r42, %r451, %r452;
	add.s32 	%r453, %r16, 4;
	setp.lt.s32 	%p93, %r453, %r239;
	selp.b32 	%r454, 0, %r239, %p93;
	sub.s32 	%r43, %r453, %r454;
	add.s32 	%r455, %r16, 5;
	setp.lt.s32 	%p94, %r455, %r239;
	selp.b32 	%r456, 0, %r239, %p94;
	sub.s32 	%r44, %r455, %r456;
	add.s32 	%r457, %r16, 6;
	setp.lt.s32 	%p95, %r457, %r239;
	selp.b32 	%r458, 0, %r239, %p95;
	sub.s32 	%r45, %r457, %r458;
	add.s32 	%r459, %r16, 7;
	setp.lt.s32 	%p96, %r459, %r239;
	selp.b32 	%r460, 0, %r239, %p96;
	sub.s32 	%r46, %r459, %r460;
	mov.b32 	%r549, 0;
$L__BB150_19:
	setp.lt.s32 	%p97, %r239, 1;
	add.s32 	%r56, %r549, %r11;
	mad.lo.s32 	%r57, %r56, %r239, %r17;
	@%p97 bra 	$L__BB150_21;
	add.s32 	%r461, %r57, %r16;
	shl.b32 	%r462, %r461, 2;
	mov.u32 	%r463, _ZZ9cuda_gemmIiLi256ELi1ELi1ELi512ELi8ELi8ELi32ELi1ELi0EEviiiPT_S1_S1_iiE3Ash;
	add.s32 	%r464, %r463, %r462;
	ld.shared.u32 	%r550, [%r464];
$L__BB150_21:
	setp.lt.s32 	%p98, %r239, 2;
	@%p98 bra 	$L__BB150_23;
	add.s32 	%r465, %r11, 1;
	and.b32  	%r466, %r465, 7;
	add.s32 	%r467, %r57, %r466;
	shl.b32 	%r468, %r467, 2;
	mov.u32 	%r469, _ZZ9cuda_gemmIiLi256ELi1ELi1ELi512ELi8ELi8ELi32ELi1ELi0EEviiiPT_S1_S1_iiE3Ash;
	add.s32 	%r470, %r469, %r468;
	ld.shared.u32 	%r551, [%r470];
$L__BB150_23:
	setp.lt.s32 	%p99, %r239, 3;
	@%p99 bra 	$L__BB150_25;
	add.s32 	%r471, %r57, %r36;
	shl.b32 	%r472, %r471, 2;
	mov.u32 	%r473, _ZZ9cuda_gemmIiLi256ELi1ELi1ELi512ELi8ELi8ELi32ELi1ELi0EEviiiPT_S1_S1_iiE3Ash;
	add.s32 	%r474, %r473, %r472;
	ld.shared.u32 	%r552, [%r474];
$L__BB150_25:
	setp.lt.s32 	%p100, %r239, 4;
	@%p100 bra 	$L__BB150_27;
	add.s32 	%r475, %r57, %r37;
	shl.b32 	%r476, %r475, 2;
	mov.u32 	%r477, _ZZ9cuda_gemmIiLi256ELi1ELi1ELi512ELi8ELi8ELi32ELi1ELi0EEviiiPT_S1_S1_iiE3Ash;
	add.s32 	%r478, %r477, %r476;
	ld.shared.u32 	%r553, [%r478];
$L__BB150_27:
	setp.lt.s32 	%p101, %r239, 5;
	@%p101 bra 	$L__BB150_29;
	xor.b32  	%r479, %r16, 4;
	add.s32 	%r480, %r57, %r479;
	shl.b32 	%r481, %r480, 2;
	mov.u32 	%r482, _ZZ9cuda_gemmIiLi256ELi1ELi1ELi512ELi8ELi8ELi32ELi1ELi0EEviiiPT_S1_S1_iiE3Ash;
	add.s32 	%r483, %r482, %r481;
	ld.shared.u32 	%r554, [%r483];
$L__BB150_29:
	setp.lt.s32 	%p102, %r239, 6;
	@%p102 bra 	$L__BB150_31;
	add.s32 	%r484, %r57, %r38;
	shl.b32 	%r485, %r484, 2;
	mov.u32 	%r486, _ZZ9cuda_gemmIiLi256ELi1ELi1ELi512ELi8ELi8ELi32ELi1ELi0EEviiiPT_S1_S1_iiE3Ash;
	add.s32 	%r487, %r486, %r485;
	ld.shared.u32 	%r555, [%r487];
$L__BB150_31:
	setp.lt.s32 	%p103, %r239, 7;
	@%p103 bra 	$L__BB150_33;
	add.s32 	%r488, %r11, 6;
	and.b32  	%r489, %r488, 7;
	add.s32 	%r490, %r57, %r489;
	shl.b32 	%r491, %r490, 2;
	mov.u32 	%r492, _ZZ9cuda_gemmIiLi256ELi1ELi1ELi512ELi8ELi8ELi32ELi1ELi0EEviiiPT_S1_S1_iiE3Ash;
	add.s32 	%r493, %r492, %r491;
	ld.shared.u32 	%r556, [%r493];
$L__BB150_33:
	setp.lt.s32 	%p104, %r239, 8;
	@%p104 bra 	$L__BB150_35;
	add.s32 	%r494, %r11, -1;
	and.b32  	%r495, %r494, 7;
	add.s32 	%r496, %r57, %r495;
	shl.b32 	%r497, %r496, 2;
	mov.u32 	%r498, _ZZ9cuda_gemmIiLi256ELi1ELi1ELi512ELi8ELi8ELi32ELi1ELi0EEviiiPT_S1_S1_iiE3Ash;
	add.s32 	%r499, %r498, %r497;
	ld.shared.u32 	%r557, [%r499];
$L__BB150_35:
	setp.lt.s32 	%p105, %r12, %r18;
	@%p105 bra 	$L__BB150_37;
$L__BB150_36:
	add.s32 	%r549, %r549, %r10;
	setp.lt.s32 	%p123, %r549, %r9;
	@%p123 bra 	$L__BB150_19;
	bra.uni 	$L__BB150_134;
$L__BB150_37:
	rem.s32 	%r500, %r2, %r239;
	shl.b32 	%r501, %r500, 2;
	mov.u32 	%r502, _ZZ9cuda_gemmIiLi256ELi1ELi1ELi512ELi8ELi8ELi32ELi1ELi0EEviiiPT_S1_S1_iiE11kron_fac_sh;
	add.s32 	%r75, %r502, %r501;
	mov.u32 	%r558, %r12;
$L__BB150_38:
	mad.lo.s32 	%r504, %r558, 36, %r75;
	ld.shared.u32 	%r77, [%r504];
	mov.b32 	%r560, 0;
	@%p97 bra 	$L__BB150_40;
	shfl.sync.idx.b32	%r505|%p107, %r77, %r39, %r19, -1;
	mul.lo.s32 	%r560, %r505, %r550;
$L__BB150_40:
	@%p98 bra 	$L__BB150_42;
	shfl.sync.idx.b32	%r506|%p109, %r77, %r40, %r19, -1;
	mad.lo.s32 	%r560, %r506, %r551, %r560;
$L__BB150_42:
	@%p99 bra 	$L__BB150_44;
	shfl.sync.idx.b32	%r507|%p111, %r77, %r41, %r19, -1;
	mad.lo.s32 	%r560, %r507, %r552, %r560;
$L__BB150_44:
	@%p100 bra 	$L__BB150_46;
	shfl.sync.idx.b32	%r508|%p113, %r77, %r42, %r19, -1;
	mad.lo.s32 	%r560, %r508, %r553, %r560;
$L__BB150_46:
	@%p101 bra 	$L__BB150_48;
	shfl.sync.idx.b32	%r509|%p115, %r77, %r43, %r19, -1;
	mad.lo.s32 	%r560, %r509, %r554, %r560;
$L__BB150_48:
	@%p102 bra 	$L__BB150_50;
	shfl.sync.idx.b32	%r510|%p117, %r77, %r44, %r19, -1;
	mad.lo.s32 	%r560, %r510, %r555, %r560;
$L__BB150_50:
	setp.lt.s32 	%p118, %r239, 7;
	@%p118 bra 	$L__BB150_52;
	shfl.sync.idx.b32	%r511|%p119, %r77, %r45, %r19, -1;
	mad.lo.s32 	%r560, %r511, %r556, %r560;
$L__BB150_52:
	setp.lt.s32 	%p120, %r239, 8;
	@%p120 bra 	$L__BB150_54;
	shfl.sync.idx.b32	%r512|%p121, %r77, %r46, %r19, -1;
	mad.lo.s32 	%r560, %r512, %r557, %r560;
$L__BB150_54:
	mad.lo.s32 	%r513, %r558, %r9, %r56;
	shl.b32 	%r514, %r513, 2;
	mov.u32 	%r515, _ZZ9cuda_gemmIiLi256ELi1ELi1ELi512ELi8ELi8ELi32ELi1ELi0EEviiiPT_S1_S1_iiE3Csh;
	add.s32 	%r516, %r515, %r514;
	ld.shared.u32 	%r517, [%r516];
	add.s32 	%r518, %r517, %r560;
	st.shared.u32 	[%r516], %r518;
	add.s32 	%r558, %r558, %r14;
	setp.lt.s32 	%p122, %r558, %r18;
	@%p122 bra 	$L__BB150_38;
	bra.uni 	$L__BB150_36;
$L__BB150_55:
	setp.gt.u32 	%p15, %r239, 31;
	@%p15 bra 	$L__BB150_73;
	add.s32 	%r287, %r11, 1;
	and.b32  	%r95, %r287, 7;
	add.s32 	%r288, %r11, 2;
	and.b32  	%r96, %r288, 7;
	add.s32 	%r289, %r11, 3;
	and.b32  	%r97, %r289, 7;
	add.s32 	%r290, %r11, 5;
	and.b32  	%r98, %r290, 7;
	add.s32 	%r291, %r11, -1;
	and.b32  	%r99, %r291, 7;
	setp.lt.u32 	%p16, %r16, %r239;
	selp.b32 	%r292, 0, %r239, %p16;
	sub.s32 	%r100, %r16, %r292;
	add.s32 	%r293, %r16, 1;
	setp.lt.u32 	%p17, %r293, %r239;
	selp.b32 	%r294, 0, %r239, %p17;
	sub.s32 	%r101, %r293, %r294;
	add.s32 	%r295, %r16, 2;
	setp.lt.u32 	%p18, %r295, %r239;
	selp.b32 	%r296, 0, %r239, %p18;
	sub.s32 	%r102, %r295, %r296;
	add.s32 	%r297, %r16, 3;
	setp.lt.u32 	%p19, %r297, %r239;
	selp.b32 	%r298, 0, %r239, %p19;
	sub.s32 	%r103, %r297, %r298;
	add.s32 	%r299, %r16, 4;
	setp.lt.u32 	%p20, %r299, %r239;
	selp.b32 	%r300, 0, %r239, %p20;
	sub.s32 	%r104, %r299, %r300;
	add.s32 	%r301, %r16, 5;
	setp.lt.u32 	%p21, %r301, %r239;
	selp.b32 	%r302, 0, %r239, %p21;
	sub.s32 	%r105, %r301, %r302;
	add.s32 	%r303, %r16, 6;
	setp.lt.u32 	%p22, %r303, %r239;
	selp.b32 	%r304, 0, %r239, %p22;
	sub.s32 	%r106, %r303, %r304;
	add.s32 	%r305, %r16, 7;
	setp.lt.u32 	%p23, %r305, %r239;
	selp.b32 	%r306, 0, %r239, %p23;
	sub.s32 	%r107, %r305, %r306;
	mov.b32 	%r603, 0;
$L__BB150_57:
	setp.eq.s32 	%p24, %r239, 0;
	add.s32 	%r178, %r603, %r11;
	mad.lo.s32 	%r179, %r178, %r239, %r17;
	@%p24 bra 	$L__BB150_59;
	add.s32 	%r307, %r179, %r16;
	shl.b32 	%r308, %r307, 2;
	mov.u32 	%r309, _ZZ9cuda_gemmIiLi256ELi1ELi1ELi512ELi8ELi8ELi32ELi1ELi0EEviiiPT_S1_S1_iiE3Ash;
	add.s32 	%r310, %r309, %r308;
	ld.shared.u32 	%r604, [%r310];
$L__BB150_59:
	setp.lt.u32 	%p25, %r239, 2;
	@%p25 bra 	$L__BB150_61;
	add.s32 	%r311, %r179, %r95;
	shl.b32 	%r312, %r311, 2;
	mov.u32 	%r313, _ZZ9cuda_gemmIiLi256ELi1ELi1ELi512ELi8ELi8ELi32ELi1ELi0EEviiiPT_S1_S1_iiE3Ash;
	add.s32 	%r314, %r313, %r312;
	ld.shared.u32 	%r601, [%r314];
$L__BB150_61:
	setp.lt.u32 	%p26, %r239, 3;
	@%p26 bra 	$L__BB150_63;
	add.s32 	%r315, %r179, %r96;
	shl.b32 	%r316, %r315, 2;
	mov.u32 	%r317, _ZZ9cuda_gemmIiLi256ELi1ELi1ELi512ELi8ELi8ELi32ELi1ELi0EEviiiPT_S1_S1_iiE3Ash;
	add.s32 	%r318, %r317, %r316;
	ld.shared.u32 	%r600, [%r318];
$L__BB150_63:
	setp.lt.u32 	%p27, %r239, 4;
	@%p27 bra 	$L__BB150_65;
	add.s32 	%r319, %r179, %r97;
	shl.b32 	%r320, %r319, 2;
	mov.u32 	%r321, _ZZ9cuda_gemmIiLi256ELi1ELi1ELi512ELi8ELi8ELi32ELi1ELi0EEviiiPT_S1_S1_iiE3Ash;
	add.s32 	%r322, %r321, %r320;
	ld.shared.u32 	%r599, [%r322];
$L__BB150_65:
	setp.lt.u32 	%p28, %r239, 5;
	@%p28 bra 	$L__BB150_67;
	xor.b32  	%r323, %r16, 4;
	add.s32 	%r324, %r179, %r323;
	shl.b32 	%r325, %r324, 2;
	mov.u32 	%r326, _ZZ9cuda_gemmIiLi256ELi1ELi1ELi512ELi8ELi8ELi32ELi1ELi0EEviiiPT_S1_S1_iiE3Ash;
	add.s32 	%r327, %r326, %r325;
	ld.shared.u32 	%r598, [%r327];
$L__BB150_67:
	setp.lt.u32 	%p29, %r239, 6;
	@%p29 bra 	$L__BB150_69;
	add.s32 	%r328, %r179, %r98;
	shl.b32 	%r329, %r328, 2;
	mov.u32 	%r330, _ZZ9cuda_gemmIiLi256ELi1ELi1ELi512ELi8ELi8ELi32ELi1ELi0EEviiiPT_S1_S1_iiE3Ash;
	add.s32 	%r331, %r330, %r329;
	ld.shared.u32 	%r597, [%r331];
$L__BB150_69:
	setp.lt.u32 	%p30, %r239, 7;
	@%p30 bra 	$L__BB150_71;
	add.s32 	%r332, %r11, 6;
	and.b32  	%r333, %r332, 7;
	add.s32 	%r334, %r179, %r333;
	shl.b32 	%r335, %r334, 2;
	mov.u32 	%r336, _ZZ9cuda_gemmIiLi256ELi1ELi1ELi512ELi8ELi8ELi32ELi1ELi0EEviiiPT_S1_S1_iiE3Ash;
	add.s32 	%r337, %r336, %r335;
	ld.shared.u32 	%r596, [%r337];
$L__BB150_71:
	setp.lt.u32 	%p31, %r239, 8;
	@%p31 bra 	$L__BB150_114;
	add.s32 	%r338, %r179, %r99;
	shl.b32 	%r339, %r338, 2;
	mov.u32 	%r340, _ZZ9cuda_gemmIiLi256ELi1ELi1ELi512ELi8ELi8ELi32ELi1ELi0EEviiiPT_S1_S1_iiE3Ash;
	add.s32 	%r341, %r340, %r339;
	ld.shared.u32 	%r595, [%r341];
	bra.uni 	$L__BB150_114;
$L__BB150_73:
	setp.lt.s32 	%p51, %r16, %r239;
	selp.b32 	%r361, 0, %r239, %p51;
	sub.s32 	%r108, %r16, %r361;
	add.s32 	%r362, %r16, 1;
	setp.lt.s32 	%p52, %r362, %r239;
	selp.b32 	%r363, 0, %r239, %p52;
	sub.s32 	%r109, %r362, %r363;
	add.s32 	%r364, %r16, 2;
	setp.lt.s32 	%p53, %r364, %r239;
	selp.b32 	%r365, 0, %r239, %p53;
	sub.s32 	%r110, %r364, %r365;
	add.s32 	%r366, %r16, 3;
	setp.lt.s32 	%p54, %r366, %r239;
	selp.b32 	%r367, 0, %r239, %p54;
	sub.s32 	%r111, %r366, %r367;
	add.s32 	%r368, %r16, 4;
	setp.lt.s32 	%p55, %r368, %r239;
	selp.b32 	%r369, 0, %r239, %p55;
	sub.s32 	%r112, %r368, %r369;
	add.s32 	%r370, %r16, 5;
	setp.lt.s32 	%p56, %r370, %r239;
	selp.b32 	%r371, 0, %r239, %p56;
	sub.s32 	%r113, %r370, %r371;
	add.s32 	%r372, %r16, 6;
	setp.lt.s32 	%p57, %r372, %r239;
	selp.b32 	%r373, 0, %r239, %p57;
	sub.s32 	%r114, %r372, %r373;
	add.s32 	%r374, %r16, 7;
	setp.lt.s32 	%p58, %r374, %r239;
	selp.b32 	%r375, 0, %r239, %p58;
	sub.s32 	%r115, %r374, %r375;
	shl.b32 	%r376, %r4, 8;
	sub.s32 	%r116, 8223, %r376;
	mov.b32 	%r575, 0;
$L__BB150_74:
	setp.lt.s32 	%p59, %r239, 1;
	add.s32 	%r126, %r575, %r11;
	mad.lo.s32 	%r127, %r126, %r239, %r17;
	@%p59 bra 	$L__BB150_76;
	add.s32 	%r377, %r127, %r16;
	shl.b32 	%r378, %r377, 2;
	mov.u32 	%r379, _ZZ9cuda_gemmIiLi256ELi1ELi1ELi512ELi8ELi8ELi32ELi1ELi0EEviiiPT_S1_S1_iiE3Ash;
	add.s32 	%r380, %r379, %r378;
	ld.shared.u32 	%r576, [%r380];
$L__BB150_76:
	setp.lt.s32 	%p60, %r239, 2;
	@%p60 bra 	$L__BB150_78;
	add.s32 	%r381, %r11, 1;
	and.b32  	%r382, %r381, 7;
	add.s32 	%r383, %r127, %r382;
	shl.b32 	%r384, %r383, 2;
	mov.u32 	%r385, _ZZ9cuda_gemmIiLi256ELi1ELi1ELi512ELi8ELi8ELi32ELi1ELi0EEviiiPT_S1_S1_iiE3Ash;
	add.s32 	%r386, %r385, %r384;
	ld.shared.u32 	%r577, [%r386];
$L__BB150_78:
	setp.lt.s32 	%p61, %r239, 3;
	@%p61 bra 	$L__BB150_80;
	add.s32 	%r387, %r11, 2;
	and.b32  	%r388, %r387, 7;
	add.s32 	%r389, %r127, %r388;
	shl.b32 	%r390, %r389, 2;
	mov.u32 	%r391, _ZZ9cuda_gemmIiLi256ELi1ELi1ELi512ELi8ELi8ELi32ELi1ELi0EEviiiPT_S1_S1_iiE3Ash;
	add.s32 	%r392, %r391, %r390;
	ld.shared.u32 	%r578, [%r392];
$L__BB150_80:
	setp.lt.s32 	%p62, %r239, 4;
	@%p62 bra 	$L__BB150_82;
	add.s32 	%r393, %r11, 3;
	and.b32  	%r394, %r393, 7;
	add.s32 	%r395, %r127, %r394;
	shl.b32 	%r396, %r395, 2;
	mov.u32 	%r397, _ZZ9cuda_gemmIiLi256ELi1ELi1ELi512ELi8ELi8ELi32ELi1ELi0EEviiiPT_S1_S1_iiE3Ash;
	add.s32 	%r398, %r397, %r396;
	ld.shared.u32 	%r579, [%r398];
$L__BB150_82:
	setp.lt.s32 	%p63, %r239, 5;
	@%p63 bra 	$L__BB150_84;
	xor.b32  	%r399, %r16, 4;
	add.s32 	%r400, %r127, %r399;
	shl.b32 	%r401, %r400, 2;
	mov.u32 	%r402, _ZZ9cuda_gemmIiLi256ELi1ELi1ELi512ELi8ELi8ELi32ELi1ELi0EEviiiPT_S1_S1_iiE3Ash;
	add.s32 	%r403, %r402, %r401;
	ld.shared.u32 	%r580, [%r403];
$L__BB150_84:
	setp.lt.s32 	%p64, %r239, 6;
	@%p64 bra 	$L__BB150_86;
	add.s32 	%r404, %r11, 5;
	and.b32  	%r405, %r404, 7;
	add.s32 	%r406, %r127, %r405;
	shl.b32 	%r407, %r406, 2;
	mov.u32 	%r408, _ZZ9cuda_gemmIiLi256ELi1ELi1ELi512ELi8ELi8ELi32ELi1ELi0EEviiiPT_S1_S1_iiE3Ash;
	add.s32 	%r409, %r408, %r407;
	ld.shared.u32 	%r581, [%r409];
$L__BB150_86:
	setp.lt.s32 	%p65, %r239, 7;
	@%p65 bra 	$L__BB150_88;
	add.s32 	%r410, %r11, 6;
	and.b32  	%r411, %r410, 7;
	add.s32 	%r412, %r127, %r411;
	shl.b32 	%r413, %r412, 2;
	mov.u32 	%r414, _ZZ9cuda_gemmIiLi256ELi1ELi1ELi512ELi8ELi8ELi32ELi1ELi0EEviiiPT_S1_S1_iiE3Ash;
	add.s32 	%r415, %r414, %r413;
	ld.shared.u32 	%r582, [%r415];
$L__BB150_88:
	setp.lt.s32 	%p66, %r239, 8;
	@%p66 bra 	$L__BB150_90;
	add.s32 	%r416, %r11, -1;
	and.b32  	%r417, %r416, 7;
	add.s32 	%r418, %r127, %r417;
	shl.b32 	%r419, %r418, 2;
	mov.u32 	%r420, _ZZ9cuda_gemmIiLi256ELi1ELi1ELi512ELi8ELi8ELi32ELi1ELi0EEviiiPT_S1_S1_iiE3Ash;
	add.s32 	%r421, %r420, %r419;
	ld.shared.u32 	%r583, [%r421];
$L__BB150_90:
	setp.lt.s32 	%p67, %r12, %r18;
	@%p67 bra 	$L__BB150_92;
$L__BB150_91:
	add.s32 	%r575, %r575, %r10;
	setp.lt.s32 	%p88, %r575, %r9;
	@%p88 bra 	$L__BB150_74;
	bra.uni 	$L__BB150_134;
$L__BB150_92:
	rem.s32 	%r422, %r2, %r239;
	shl.b32 	%r423, %r422, 2;
	mov.u32 	%r424, _ZZ9cuda_gemmIiLi256ELi1ELi1ELi512ELi8ELi8ELi32ELi1ELi0EEviiiPT_S1_S1_iiE11kron_fac_sh;
	add.s32 	%r145, %r424, %r423;
	mov.u32 	%r584, %r12;
$L__BB150_93:
	mad.lo.s32 	%r426, %r584, 36, %r145;
	ld.shared.u32 	%r147, [%r426];
	mov.b32 	%r586, 0;
	@%p59 bra 	$L__BB150_95;
	shfl.sync.idx.b32	%r427|%p69, %r147, %r108, %r19, -1;
	mul.lo.s32 	%r586, %r427, %r576;
$L__BB150_95:
	@%p60 bra 	$L__BB150_97;
	shfl.sync.idx.b32	%r428|%p71, %r147, %r109, %r19, -1;
	mad.lo.s32 	%r586, %r428, %r577, %r586;
$L__BB150_97:
	@%p61 bra 	$L__BB150_99;
	shfl.sync.idx.b32	%r429|%p73, %r147, %r110, %r19, -1;
	mad.lo.s32 	%r586, %r429, %r578, %r586;
$L__BB150_99:
	@%p62 bra 	$L__BB150_101;
	shfl.sync.idx.b32	%r430|%p75, %r147, %r111, %r19, -1;
	mad.lo.s32 	%r586, %r430, %r579, %r586;
$L__BB150_101:
	@%p63 bra 	$L__BB150_103;
	shfl.sync.idx.b32	%r431|%p77, %r147, %r112, %r19, -1;
	mad.lo.s32 	%r586, %r431, %r580, %r586;
$L__BB150_103:
	setp.lt.s32 	%p78, %r239, 6;
	@%p78 bra 	$L__BB150_105;
	shfl.sync.idx.b32	%r432|%p79, %r147, %r113, %r19, -1;
	mad.lo.s32 	%r586, %r432, %r581, %r586;
$L__BB150_105:
	setp.lt.s32 	%p80, %r239, 7;
	@%p80 bra 	$L__BB150_107;
	shfl.sync.idx.b32	%r433|%p81, %r147, %r114, %r19, -1;
	mad.lo.s32 	%r586, %r433, %r582, %r586;
$L__BB150_107:
	setp.lt.s32 	%p82, %r239, 8;
	@%p82 bra 	$L__BB150_109;
	shfl.sync.idx.b32	%r434|%p83, %r147, %r115, %r19, -1;
	mad.lo.s32 	%r586, %r434, %r583, %r586;
$L__BB150_109:
	mov.u32 	%r592, %r3;
$L__BB150_110:
	shr.u32 	%r165, %r592, 1;
	shfl.sync.down.b32	%r435|%p84, %r586, %r165, %r116, -1;
	add.s32 	%r586, %r435, %r586;
	setp.gt.u32 	%p85, %r592, 3;
	mov.u32 	%r592, %r165;
	@%p85 bra 	$L__BB150_110;
	rem.u32 	%r436, %r2, %r4;
	setp.eq.s32 	%p86, %r436, 0;
	@%p86 bra 	$L__BB150_112;
	bra.uni 	$L__BB150_113;
$L__BB150_112:
	mad.lo.s32 	%r437, %r584, %r9, %r126;
	shl.b32 	%r438, %r437, 2;
	mov.u32 	%r439, _ZZ9cuda_gemmIiLi256ELi1ELi1ELi512ELi8ELi8ELi32ELi1ELi0EEviiiPT_S1_S1_iiE3Csh;
	add.s32 	%r440, %r439, %r438;
	st.shared.u32 	[%r440], %r586;
$L__BB150_113:
	add.s32 	%r584, %r584, %r14;
	setp.lt.s32 	%p87, %r584, %r18;
	@%p87 bra 	$L__BB150_93;
	bra.uni 	$L__BB150_91;
$L__BB150_114:
	setp.lt.s32 	%p32, %r12, %r18;
	@%p32 bra 	$L__BB150_115;
	bra.uni 	$L__BB150_133;
$L__BB150_115:
	rem.u32 	%r342, %r2, %r239;
	shl.b32 	%r343, %r342, 2;
	mov.u32 	%r344, _ZZ9cuda_gemmIiLi256ELi1ELi1ELi512ELi8ELi8ELi32ELi1ELi0EEviiiPT_S1_S1_iiE11kron_fac_sh;
	add.s32 	%r180, %r344, %r343;
	mov.u32 	%r612, %r12;
$L__BB150_116:
	mad.lo.s32 	%r346, %r612, 36, %r180;
	ld.shared.u32 	%r198, [%r346];
	mov.b32 	%r614, 0;
	@%p24 bra 	$L__BB150_118;
	shfl.sync.idx.b32	%r347|%p34, %r198, %r100, %r19, -1;
	mul.lo.s32 	%r614, %r347, %r604;
$L__BB150_118:
	@%p25 bra 	$L__BB150_120;
	shfl.sync.idx.b32	%r348|%p36, %r198, %r101, %r19, -1;
	mad.lo.s32 	%r614, %r348, %r601, %r614;
$L__BB150_120:
	@%p26 bra 	$L__BB150_122;
	shfl.sync.idx.b32	%r349|%p38, %r198, %r102, %r19, -1;
	mad.lo.s32 	%r614, %r349, %r600, %r614;
$L__BB150_122:
	@%p27 bra 	$L__BB150_124;
	shfl.sync.idx.b32	%r350|%p40, %r198, %r103, %r19, -1;
	mad.lo.s32 	%r614, %r350, %r599, %r614;
$L__BB150_124:
	@%p28 bra 	$L__BB150_126;
	shfl.sync.idx.b32	%r351|%p42, %r198, %r104, %r19, -1;
	mad.lo.s32 	%r614, %r351, %r598, %r614;
$L__BB150_126:
	@%p29 bra 	$L__BB150_128;
	shfl.sync.idx.b32	%r352|%p44, %r198, %r105, %r19, -1;
	mad.lo.s32 	%r614, %r352, %r597, %r614;
$L__BB150_128:
	setp.lt.u32 	%p45, %r239, 7;
	@%p45 bra 	$L__BB150_130;
	shfl.sync.idx.b32	%r353|%p46, %r198, %r106, %r19, -1;
	mad.lo.s32 	%r614, %r353, %r596, %r614;
$L__BB150_130:
	setp.lt.u32 	%p47, %r239, 8;
	@%p47 bra 	$L__BB150_132;
	shfl.sync.idx.b32	%r354|%p48, %r198, %r107, %r19, -1;
	mad.lo.s32 	%r614, %r354, %r595, %r614;
$L__BB150_132:
	mad.lo.s32 	%r355, %r612, %r9, %r178;
	shl.b32 	%r356, %r355, 2;
	mov.u32 	%r357, _ZZ9cuda_gemmIiLi256ELi1ELi1ELi512ELi8ELi8ELi32ELi1ELi0EEviiiPT_S1_S1_iiE3Csh;
	add.s32 	%r358, %r357, %r356;
	st.shared.u32 	[%r358], %r614;
	add.s32 	%r612, %r612, %r14;
	setp.lt.s32 	%p49, %r612, %r18;
	@%p49 bra 	$L__BB150_116;
$L__BB150_133:
	add.s32 	%r603, %r603, %r10;
	setp.lt.s32 	%p50, %r603, %r9;
	@%p50 bra 	$L__BB150_57;
$L__BB150_134:
	setp.eq.s16 	%p124, %rs2, 2;
	bar.sync 	0;
	@%p124 bra 	$L__BB150_137;
	shl.b32 	%r519, %r626, 2;
	mov.u32 	%r520, _ZZ9cuda_gemmIiLi256ELi1ELi1ELi512ELi8ELi8ELi32ELi1ELi0EEviiiPT_S1_S1_iiE3Csh;
	add.s32 	%r622, %r520, %r519;
	shl.b32 	%r218, %r13, 2;
	add.s32 	%r521, %r626, %r20;
	mul.wide.u32 	%rd24, %r521, 4;
	add.s64 	%rd33, %rd2, %rd24;
	mul.wide.u32 	%rd5, %r13, 4;
	neg.s32 	%r621, %r21;
	mad.lo.s32 	%r626, %r13, %r21, %r626;
$L__BB150_136:
	.pragma "nounroll";
	ld.shared.u32 	%r522, [%r622];
	st.global.u32 	[%rd33], %r522;
	add.s32 	%r622, %r622, %r218;
	add.s64 	%rd33, %rd33, %rd5;
	add.s32 	%r621, %r621, 1;
	setp.ne.s32 	%p125, %r621, 0;
	@%p125 bra 	$L__BB150_136;
$L__BB150_137:
	setp.lt.u16 	%p126, %rs1, 2;
	@%p126 bra 	$L__BB150_140;
	shl.b32 	%r226, %r13, 2;
	shl.b32 	%r523, %r626, 2;
	mov.u32 	%r524, _ZZ9cuda_gemmIiLi256ELi1ELi1ELi512ELi8ELi8ELi32ELi1ELi0EEviiiPT_S1_S1_iiE3Csh;
	add.s32 	%r625, %r524, %r523;
	shl.b32 	%r228, %r13, 4;
	shl.b32 	%r229, %r13, 3;
	mul.lo.s32 	%r230, %r13, 12;
	mul.wide.u32 	%rd25, %r13, 4;
	add.s64 	%rd8, %rd2, %rd25;
	add.s32 	%r624, %r626, %r20;
	mul.wide.u32 	%rd26, %r13, 8;
	add.s64 	%rd9, %rd2, %rd26;
	mul.wide.u32 	%rd27, %r13, 12;
	add.s64 	%rd10, %rd2, %rd27;
$L__BB150_139:
	mul.wide.s32 	%rd28, %r624, 4;
	add.s64 	%rd29, %rd8, %rd28;
	add.s64 	%rd30, %rd9, %rd28;
	add.s64 	%rd31, %rd10, %rd28;
	add.s64 	%rd32, %rd2, %rd28;
	ld.shared.u32 	%r525, [%r625];
	st.global.u32 	[%rd32], %r525;
	add.s32 	%r526, %r625, %r226;
	ld.shared.u32 	%r527, [%r526];
	st.global.u32 	[%rd29], %r527;
	add.s32 	%r528, %r625, %r229;
	ld.shared.u32 	%r529, [%r528];
	st.global.u32 	[%rd30], %r529;
	add.s32 	%r530, %r625, %r230;
	ld.shared.u32 	%r531, [%r530];
	st.global.u32 	[%rd31], %r531;
	add.s32 	%r626, %r626, %r226;
	add.s32 	%r625, %r625, %r228;
	add.s32 	%r624, %r624, %r226;
	setp.lt.u32 	%p127, %r626, 512;
	@%p127 bra 	$L__BB150_139;
$L__BB150_140:
	ret;

}
	// .globl	_Z9cuda_gemmIiLi256ELi1ELi1ELi512ELi8ELi8ELi32ELi1ELi1EEviiiPT_S1_S1_ii
.visible .entry _Z9cuda_gemmIiLi256ELi1ELi1ELi512ELi8ELi8ELi32ELi1ELi1EEviiiPT_S1_S1_ii(
	.param .u32 _Z9cuda_gemmIiLi256ELi1ELi1ELi512ELi8ELi8ELi32ELi1ELi1EEviiiPT_S1_S1_ii_param_0,
	.param .u32 _Z9cuda_gemmIiLi256ELi1ELi1ELi512ELi8ELi8ELi32ELi1ELi1EEviiiPT_S1_S1_ii_param_1,
	.param .u32 _Z9cuda_gemmIiLi256ELi1ELi1ELi512ELi8ELi8ELi32ELi1ELi1EEviiiPT_S1_S1_ii_param_2,
	.param .u64 .ptr .align 1 _Z9cuda_gemmIiLi256ELi1ELi1ELi512ELi8ELi8ELi32ELi1ELi1EEviiiPT_S1_S1_ii_param_3,
	.param .u64 .ptr .align 1 _Z9cuda_gemmIiLi256ELi1ELi1ELi512ELi8ELi8ELi32ELi1ELi1EEviiiPT_S1_S1_ii_param_4,
	.param .u64 .ptr .align 1 _Z9cuda_gemmIiLi256ELi1ELi1ELi512ELi8ELi8ELi32ELi1ELi1EEviiiPT_S1_S1_ii_param_5,
	.param .u32 _Z9cuda_gemmIiLi256ELi1ELi1ELi512ELi8ELi8ELi32ELi1ELi1EEviiiPT_S1_S1_ii_param_6,
	.param .u32 _Z9cuda_gemmIiLi256ELi1ELi1ELi512ELi8ELi8ELi32ELi1ELi1EEviiiPT_S1_S1_ii_param_7
)
.maxntid 256
{
	.reg .pred 	%p<29>;
	.reg .b16 	%rs<7>;
	.reg .b32 	%r<274>;
	.reg .b64 	%rd<55>;
	// demoted variable
	.shared .align 128 .b8 _ZZ9cuda_gemmIiLi256ELi1ELi1ELi512ELi8ELi8ELi32ELi1ELi1EEviiiPT_S1_S1_iiE11kron_fac_sh[288];
	// demoted variable
	.shared .align 128 .b8 _ZZ9cuda_gemmIiLi256ELi1ELi1ELi512ELi8ELi8ELi32ELi1ELi1EEviiiPT_S1_S1_iiE3Ash[2048];
	// demoted variable
	.shared .align 128 .b8 _ZZ9cuda_gemmIiLi256ELi1ELi1ELi512ELi8ELi8ELi32ELi1ELi1EEviiiPT_S1_S1_iiE3Csh[2048];
	ld.param.u64 	%rd22, [_Z9cuda_gemmIiLi256ELi1ELi1ELi512ELi8ELi8ELi32ELi1ELi1EEviiiPT_S1_S1_ii_param_3];
	ld.param.u64 	%rd23, [_Z9cuda_gemmIiLi256ELi1ELi1ELi512ELi8ELi8ELi32ELi1ELi1EEviiiPT_S1_S1_ii_param_4];
	ld.param.u64 	%rd24, [_Z9cuda_gemmIiLi256ELi1ELi1ELi512ELi8ELi8ELi32ELi1ELi1EEviiiPT_S1_S1_ii_param_5];
	cvta.to.global.u64 	%rd1, %rd23;
	cvta.to.global.u64 	%rd2, %rd22;
	cvta.to.global.u64 	%rd3, %rd24;
	mov.u32 	%r273, %tid.x;
	setp.gt.u32 	%p1, %r273, 63;
	@%p1 bra 	$L__BB151_7;
	mov.u32 	%r2, %ntid.x;
	add.s32 	%r105, %r273, %r2;
	max.u32 	%r106, %r105, 64;
	setp.lt.u32 	%p2, %r105, 64;
	selp.u32 	%r107, 1, 0, %p2;
	add.s32 	%r108, %r105, %r107;
	sub.s32 	%r109, %r106, %r108;
	div.u32 	%r110, %r109, %r2;
	add.s32 	%r3, %r110, %r107;
	and.b32  	%r111, %r3, 3;
	setp.eq.s32 	%p3, %r111, 3;
	mov.u32 	%r251, %r273;
	@%p3 bra 	$L__BB151_4;
	mul.wide.u32 	%rd25, %r273, 4;
	add.s64 	%rd52, %rd1, %rd25;
	mul.wide.u32 	%rd5, %r2, 4;
	add.s32 	%r112, %r3, 1;
	and.b32  	%r113, %r112, 3;
	neg.s32 	%r249, %r113;
	mov.u32 	%r251, %r273;
$L__BB151_3:
	.pragma "nounroll";
	ld.global.u32 	%r114, [%rd52];
	and.b32  	%r115, %r251, 7;
	mov.u32 	%r116, _ZZ9cuda_gemmIiLi256ELi1ELi1ELi512ELi8ELi8ELi32ELi1ELi1EEviiiPT_S1_S1_iiE11kron_fac_sh;
	mad.lo.s32 	%r117, %r115, 36, %r116;
	shr.u32 	%r118, %r251, 1;
	and.b32  	%r119, %r118, 2147483644;
	add.s32 	%r120, %r117, %r119;
	st.shared.u32 	[%r120], %r114;
	add.s32 	%r251, %r251, %r2;
	add.s64 	%rd52, %rd52, %rd5;
	add.s32 	%r249, %r249, 1;
	setp.ne.s32 	%p4, %r249, 0;
	@%p4 bra 	$L__BB151_3;
$L__BB151_4:
	setp.lt.u32 	%p5, %r3, 3;
	@%p5 bra 	$L__BB151_7;
	shl.b32 	%r121, %r2, 1;
	add.s32 	%r254, %r251, %r121;
	shl.b32 	%r11, %r2, 2;
	mad.lo.s32 	%r253, %r2, 3, %r251;
	add.s32 	%r252, %r2, %r251;
$L__BB151_6:
	mul.wide.u32 	%rd26, %r251, 4;
	add.s64 	%rd27, %rd1, %rd26;
	ld.global.u32 	%r122, [%rd27];
	and.b32  	%r123, %r251, 7;
	mov.u32 	%r124, _ZZ9cuda_gemmIiLi256ELi1ELi1ELi512ELi8ELi8ELi32ELi1ELi1EEviiiPT_S1_S1_iiE11kron_fac_sh;
	mad.lo.s32 	%r125, %r123, 36, %r124;
	shr.u32 	%r126, %r251, 1;
	and.b32  	%r127, %r126, 2147483644;
	add.s32 	%r128, %r125, %r127;
	st.shared.u32 	[%r128], %r122;
	add.s32 	%r129, %r251, %r2;
	mul.wide.u32 	%rd28, %r252, 4;
	add.s64 	%rd29, %rd1, %rd28;
	ld.global.u32 	%r130, [%rd29];
	and.b32  	%r131, %r252, 7;
	mad.lo.s32 	%r132, %r131, 36, %r124;
	shr.u32 	%r133, %r252, 1;
	and.b32  	%r134, %r133, 2147483644;
	add.s32 	%r135, %r132, %r134;
	st.shared.u32 	[%r135], %r130;
	add.s32 	%r136, %r129, %r2;
	mul.wide.u32 	%rd30, %r254, 4;
	add.s64 	%rd31, %rd1, %rd30;
	ld.global.u32 	%r137, [%rd31];
	and.b32  	%r138, %r254, 7;
	mad.lo.s32 	%r139, %r138, 36, %r124;
	shr.u32 	%r140, %r254, 1;
	and.b32  	%r141, %r140, 2147483644;
	add.s32 	%r142, %r139, %r141;
	st.shared.u32 	[%r142], %r137;
	add.s32 	%r143, %r136, %r2;
	mul.wide.u32 	%rd32, %r253, 4;
	add.s64 	%rd33, %rd1, %rd32;
	ld.global.u32 	%r144, [%rd33];
	and.b32  	%r145, %r253, 7;
	mad.lo.s32 	%r146, %r145, 36, %r124;
	shr.u32 	%r147, %r253, 1;
	and.b32  	%r148, %r147, 2147483644;
	add.s32 	%r149, %r146, %r148;
	st.shared.u32 	[%r149], %r144;
	add.s32 	%r251, %r143, %r2;
	add.s32 	%r254, %r254, %r11;
	add.s32 	%r253, %r253, %r11;
	add.s32 	%r252, %r252, %r11;
	setp.lt.u32 	%p6, %r251, 64;
	@%p6 bra 	$L__BB151_6;
$L__BB151_7:
	and.b32  	%r22, %r273, 63;
	mov.u32 	%r23, %ntid.x;
	mov.u32 	%r24, %ctaid.y;
	mov.u32 	%r150, %nctaid.y;
	setp.ge.u32 	%p7, %r24, %r150;
	@%p7 bra 	$L__BB151_28;
	and.b32  	%r25, %r273, 7;
	shl.b32 	%r26, %r24, 9;
	add.s32 	%r151, %r273, %r23;
	cvt.u16.u32 	%rs3, %r151;
	sub.s16 	%rs4, 511, %rs3;
	cvt.u16.u32 	%rs5, %r23;
	div.u16 	%rs1, %rs4, %rs5;
	and.b16  	%rs2, %rs1, 3;
	xor.b16  	%rs6, %rs2, 2;
	cvt.u32.u16 	%r27, %rs6;
	setp.eq.s16 	%p8, %rs2, 2;
	mov.u32 	%r261, %r273;
	@%p8 bra 	$L__BB151_11;
	shl.b32 	%r152, %r273, 2;
	mov.u32 	%r153, _ZZ9cuda_gemmIiLi256ELi1ELi1ELi512ELi8ELi8ELi32ELi1ELi1EEviiiPT_S1_S1_iiE3Ash;
	add.s32 	%r257, %r153, %r152;
	shl.b32 	%r29, %r23, 2;
	add.s32 	%r154, %r273, %r26;
	mul.wide.u32 	%rd34, %r154, 4;
	add.s64 	%rd53, %rd2, %rd34;
	mul.wide.u32 	%rd9, %r23, 4;
	neg.s32 	%r256, %r27;
	mad.lo.s32 	%r261, %r23, %r27, %r273;
$L__BB151_10:
	.pragma "nounroll";
	ld.global.u32 	%r155, [%rd53];
	st.shared.u32 	[%r257], %r155;
	add.s32 	%r257, %r257, %r29;
	add.s64 	%rd53, %rd53, %rd9;
	add.s32 	%r256, %r256, 1;
	setp.ne.s32 	%p9, %r256, 0;
	@%p9 bra 	$L__BB151_10;
$L__BB151_11:
	setp.lt.u16 	%p10, %rs1, 2;
	@%p10 bra 	$L__BB151_14;
	shl.b32 	%r156, %r261, 2;
	mov.u32 	%r157, _ZZ9cuda_gemmIiLi256ELi1ELi1ELi512ELi8ELi8ELi32ELi1ELi1EEviiiPT_S1_S1_iiE3Ash;
	add.s32 	%r260, %r157, %r156;
	mul.lo.s32 	%r38, %r23, 12;
	mul.wide.u32 	%rd35, %r23, 4;
	add.s64 	%rd12, %rd2, %rd35;
	add.s32 	%r259, %r261, %r26;
	mul.wide.u32 	%rd36, %r23, 8;
	add.s64 	%rd13, %rd2, %rd36;
	mul.wide.u32 	%rd37, %r23, 12;
	add.s64 	%rd14, %rd2, %rd37;
$L__BB151_13:
	mul.wide.s32 	%rd38, %r259, 4;
	add.s64 	%rd39, %rd12, %rd38;
	add.s64 	%rd40, %rd13, %rd38;
	add.s64 	%rd41, %rd14, %rd38;
	add.s64 	%rd42, %rd2, %rd38;
	ld.global.u32 	%r158, [%rd42];
	st.shared.u32 	[%r260], %r158;
	ld.global.u32 	%r159, [%rd39];
	shl.b32 	%r160, %r23, 2;
	add.s32 	%r161, %r260, %r160;
	st.shared.u32 	[%r161], %r159;
	ld.global.u32 	%r162, [%rd40];
	shl.b32 	%r163, %r23, 3;
	add.s32 	%r164, %r260, %r163;
	st.shared.u32 	[%r164], %r162;
	ld.global.u32 	%r165, [%rd41];
	add.s32 	%r166, %r260, %r38;
	st.shared.u32 	[%r166], %r165;
	add.s32 	%r261, %r261, %r160;
	shl.b32 	%r167, %r23, 4;
	add.s32 	%r260, %r260, %r167;
	add.s32 	%r259, %r259, %r160;
	setp.lt.u32 	%p11, %r261, 512;
	@%p11 bra 	$L__BB151_13;
$L__BB151_14:
	setp.eq.s16 	%p12, %rs2, 2;
	mov.u32 	%r266, %r273;
	@%p12 bra 	$L__BB151_17;
	shl.b32 	%r168, %r273, 2;
	mov.u32 	%r169, _ZZ9cuda_gemmIiLi256ELi1ELi1ELi512ELi8ELi8ELi32ELi1ELi1EEviiiPT_S1_S1_iiE3Csh;
	add.s32 	%r263, %r169, %r168;
	shl.b32 	%r47, %r23, 2;
	neg.s32 	%r262, %r27;
	mad.lo.s32 	%r266, %r23, %r27, %r273;
$L__BB151_16:
	.pragma "nounroll";
	mov.b32 	%r170, 0;
	st.shared.u32 	[%r263], %r170;
	add.s32 	%r263, %r263, %r47;
	add.s32 	%r262, %r262, 1;
	setp.ne.s32 	%p13, %r262, 0;
	@%p13 bra 	$L__BB151_16;
$L__BB151_17:
	setp.lt.u16 	%p14, %rs1, 2;
	@%p14 bra 	$L__BB151_20;
	shl.b32 	%r55, %r23, 2;
	shl.b32 	%r171, %r266, 2;
	mov.u32 	%r172, _ZZ9cuda_gemmIiLi256ELi1ELi1ELi512ELi8ELi8ELi32ELi1ELi1EEviiiPT_S1_S1_iiE3Csh;
	add.s32 	%r265, %r172, %r171;
	shl.b32 	%r57, %r23, 4;
	shl.b32 	%r58, %r23, 3;
	mul.lo.s32 	%r59, %r23, 12;
$L__BB151_19:
	mov.b32 	%r173, 0;
	st.shared.u32 	[%r265], %r173;
	add.s32 	%r174, %r265, %r55;
	st.shared.u32 	[%r174], %r173;
	add.s32 	%r175, %r265, %r58;
	st.shared.u32 	[%r175], %r173;
	add.s32 	%r176, %r265, %r59;
	st.shared.u32 	[%r176], %r173;
	add.s32 	%r266, %r266, %r55;
	add.s32 	%r265, %r265, %r57;
	setp.lt.u32 	%p15, %r266, 512;
	@%p15 bra 	$L__BB151_19;
$L__BB151_20:
	shl.b32 	%r177, %r22, 3;
	bar.sync 	0;
	or.b32  	%r178, %r177, %r25;
	shl.b32 	%r179, %r178, 2;
	mov.u32 	%r180, _ZZ9cuda_gemmIiLi256ELi1ELi1ELi512ELi8ELi8ELi32ELi1ELi1EEviiiPT_S1_S1_iiE3Ash;
	add.s32 	%r181, %r180, %r179;
	ld.shared.u32 	%r64, [%r181];
	add.s32 	%r182, %r273, 1;
	and.b32  	%r65, %r182, 7;
	or.b32  	%r183, %r177, %r65;
	shl.b32 	%r184, %r183, 2;
	add.s32 	%r185, %r180, %r184;
	ld.shared.u32 	%r66, [%r185];
	add.s32 	%r186, %r273, 2;
	and.b32  	%r67, %r186, 7;
	or.b32  	%r187, %r177, %r67;
	shl.b32 	%r188, %r187, 2;
	add.s32 	%r189, %r180, %r188;
	ld.shared.u32 	%r68, [%r189];
	add.s32 	%r190, %r273, 3;
	and.b32  	%r69, %r190, 7;
	or.b32  	%r191, %r177, %r69;
	shl.b32 	%r192, %r191, 2;
	add.s32 	%r193, %r180, %r192;
	ld.shared.u32 	%r70, [%r193];
	xor.b32  	%r71, %r25, 4;
	or.b32  	%r194, %r177, %r71;
	shl.b32 	%r195, %r194, 2;
	add.s32 	%r196, %r180, %r195;
	ld.shared.u32 	%r72, [%r196];
	add.s32 	%r197, %r273, 5;
	and.b32  	%r73, %r197, 7;
	or.b32  	%r198, %r177, %r73;
	shl.b32 	%r199, %r198, 2;
	add.s32 	%r200, %r180, %r199;
	ld.shared.u32 	%r74, [%r200];
	add.s32 	%r201, %r273, 6;
	and.b32  	%r75, %r201, 7;
	or.b32  	%r202, %r177, %r75;
	shl.b32 	%r203, %r202, 2;
	add.s32 	%r204, %r180, %r203;
	ld.shared.u32 	%r76, [%r204];
	add.s32 	%r205, %r273, -1;
	and.b32  	%r77, %r205, 7;
	or.b32  	%r206, %r177, %r77;
	shl.b32 	%r207, %r206, 2;
	add.s32 	%r208, %r180, %r207;
	ld.shared.u32 	%r78, [%r208];
	shr.u32 	%r79, %r23, 6;
	shr.u32 	%r267, %r273, 6;
	shl.b32 	%r209, %r25, 2;
	mov.u32 	%r210, _ZZ9cuda_gemmIiLi256ELi1ELi1ELi512ELi8ELi8ELi32ELi1ELi1EEviiiPT_S1_S1_iiE11kron_fac_sh;
	add.s32 	%r81, %r210, %r209;
$L__BB151_21:
	mad.lo.s32 	%r211, %r267, 36, %r81;
	ld.shared.u32 	%r212, [%r211];
	shfl.sync.idx.b32	%r213|%p16, %r212, %r25, 6175, -1;
	mul.lo.s32 	%r214, %r213, %r64;
	shfl.sync.idx.b32	%r215|%p17, %r212, %r65, 6175, -1;
	mad.lo.s32 	%r216, %r215, %r66, %r214;
	shfl.sync.idx.b32	%r217|%p18, %r212, %r67, 6175, -1;
	mad.lo.s32 	%r218, %r217, %r68, %r216;
	shfl.sync.idx.b32	%r219|%p19, %r212, %r69, 6175, -1;
	mad.lo.s32 	%r220, %r219, %r70, %r218;
	shfl.sync.idx.b32	%r221|%p20, %r212, %r71, 6175, -1;
	mad.lo.s32 	%r222, %r221, %r72, %r220;
	shfl.sync.idx.b32	%r223|%p21, %r212, %r73, 6175, -1;
	mad.lo.s32 	%r224, %r223, %r74, %r222;
	shfl.sync.idx.b32	%r225|%p22, %r212, %r75, 6175, -1;
	mad.lo.s32 	%r226, %r225, %r76, %r224;
	shfl.sync.idx.b32	%r227|%p23, %r212, %r77, 6175, -1;
	mad.lo.s32 	%r228, %r227, %r78, %r226;
	shl.b32 	%r229, %r22, 2;
	shl.b32 	%r230, %r267, 8;
	or.b32  	%r231, %r230, %r229;
	mov.u32 	%r232, _ZZ9cuda_gemmIiLi256ELi1ELi1ELi512ELi8ELi8ELi32ELi1ELi1EEviiiPT_S1_S1_iiE3Csh;
	add.s32 	%r233, %r232, %r231;
	ld.shared.u32 	%r234, [%r233];
	add.s32 	%r235, %r234, %r228;
	st.shared.u32 	[%r233], %r235;
	add.s32 	%r267, %r267, %r79;
	setp.lt.u32 	%p24, %r267, 8;
	@%p24 bra 	$L__BB151_21;
	setp.eq.s16 	%p25, %rs2, 2;
	bar.sync 	0;
	@%p25 bra 	$L__BB151_25;
	shl.b32 	%r236, %r273, 2;
	add.s32 	%r269, %r232, %r236;
	shl.b32 	%r85, %r23, 2;
	add.s32 	%r238, %r273, %r26;
	mul.wide.u32 	%rd43, %r238, 4;
	add.s64 	%rd54, %rd3, %rd43;
	mul.wide.u32 	%rd16, %r23, 4;
	neg.s32 	%r268, %r27;
	mad.lo.s32 	%r273, %r23, %r27, %r273;
$L__BB151_24:
	.pragma "nounroll";
	ld.shared.u32 	%r239, [%r269];
	st.global.u32 	[%rd54], %r239;
	add.s32 	%r269, %r269, %r85;
	add.s64 	%rd54, %rd54, %rd16;
	add.s32 	%r268, %r268, 1;
	setp.ne.s32 	%p26, %r268, 0;
	@%p26 bra 	$L__BB151_24;
$L__BB151_25:
	setp.lt.u16 	%p27, %rs1, 2;
	@%p27 bra 	$L__BB151_28;
	shl.b32 	%r93, %r23, 2;
	shl.b32 	%r240, %r273, 2;
	add.s32 	%r272, %r232, %r240;
	shl.b32 	%r95, %r23, 4;
	shl.b32 	%r96, %r23, 3;
	mul.lo.s32 	%r97, %r23, 12;
	mul.wide.u32 	%rd44, %r23, 4;
	add.s64 	%rd19, %rd3, %rd44;
	add.s32 	%r271, %r273, %r26;
	mul.wide.u32 	%rd45, %r23, 8;
	add.s64 	%rd20, %rd3, %rd45;
	mul.wide.u32 	%rd46, %r23, 12;
	add.s64 	%rd21, %rd3, %rd46;
$L__BB151_27:
	mul.wide.s32 	%rd47, %r271, 4;
	add.s64 	%rd48, %rd19, %rd47;
	add.s64 	%rd49, %rd20, %rd47;
	add.s64 	%rd50, %rd21, %rd47;
	add.s64 	%rd51, %rd3, %rd47;
	ld.shared.u32 	%r242, [%r272];
	st.global.u32 	[%rd51], %r242;
	add.s32 	%r243, %r272, %r93;
	ld.shared.u32 	%r244, [%r243];
	st.global.u32 	[%rd48], %r244;
	add.s32 	%r245, %r272, %r96;
	ld.shared.u32 	%r246, [%r245];
	st.global.u32 	[%rd49], %r246;
	add.s32 	%r247, %r272, %r97;
	ld.shared.u32 	%r248, [%r247];
	st.global.u32 	[%rd50], %r248;
	add.s32 	%r273, %r273, %r93;
	add.s32 	%r272, %r272, %r95;
	add.s32 	%r271, %r271, %r93;
	setp.lt.u32 	%p28, %r273, 512;
	@%p28 bra 	$L__BB151_27;
$L__BB151_28:
	ret;

}
	// .globl	_Z9cuda_gemmIiLi256ELi1ELi1ELi512ELi16ELi16ELi32ELi0ELi0EEviiiPT_S1_S1_ii
.visible .entry _Z9cuda_gemmIiLi256ELi1ELi1ELi512ELi16ELi16ELi32ELi0ELi0EEviiiPT_S1_S1_ii(
	.param .u32 _Z9cuda_gemmIiLi256ELi1ELi1ELi512ELi16ELi16ELi32ELi0ELi0EEviiiPT_S1_S1_ii_param_0,
	.param .u32 _Z9cuda_gemmIiLi256ELi1ELi1ELi512ELi16ELi16ELi32ELi0ELi0EEviiiPT_S1_S1_ii_param_1,
	.param .u32 _Z9cuda_gemmIiLi256ELi1ELi1ELi512ELi16ELi16ELi32ELi0ELi0EEviiiPT_S1_S1_ii_param_2,
	.param .u64 .ptr .align 1 _Z9cuda_gemmIiLi256ELi1ELi1ELi512ELi16ELi16ELi32ELi0ELi0EEviiiPT_S1_S1_ii_param_3,
	.param .u64 .ptr .align 1 _Z9cuda_gemmIiLi256ELi1ELi1ELi512ELi16ELi16ELi32ELi0ELi0EEviiiPT_S1_S1_ii_param_4,
	.param .u64 .ptr .align 1 _Z9cuda_gemmIiLi256ELi1ELi1ELi512ELi16ELi16ELi32ELi0ELi0EEviiiPT_S1_S1_ii_param_5,
	.param .u32 _Z9cuda_gemmIiLi256ELi1ELi1ELi512ELi16ELi16ELi32ELi0ELi0EEviiiPT_S1_S1_ii_param_6,
	.param .u32 _Z9cuda_gemmIiLi256ELi1ELi1ELi512ELi16ELi16ELi32ELi0ELi0EEviiiPT_S1_S1_ii_param_7
)
.maxntid 256
{
	.reg .pred 	%p<224>;
	.reg .b16 	%rs<8>;
	.reg .b32 	%r<1105>;
	.reg .b64 	%rd<27>;
	// demoted variable
	.shared .align 128 .b8 _ZZ9cuda_gemmIiLi256ELi1ELi1ELi512ELi16ELi16ELi32ELi0ELi0EEviiiPT_S1_S1_iiE11kron_fac_sh[1088];
	// demoted variable
	.shared .align 128 .b8 _ZZ9cuda_gemmIiLi256ELi1ELi1ELi512ELi16ELi16ELi32ELi0ELi0EEviiiPT_S1_S1_iiE3Ash[2048];
	// demoted variable
	.shared .align 128 .b8 _ZZ9cuda_gemmIiLi256ELi1ELi1ELi512ELi16ELi16ELi32ELi0ELi0EEviiiPT_S1_S1_iiE3Csh[2048];
	ld.param.u32 	%r390, [_Z9cuda_gemmIiLi256ELi1ELi1ELi512ELi16ELi16ELi32ELi0ELi0EEviiiPT_S1_S1_ii_param_2];
	ld.param.u64 	%rd5, [_Z9cuda_gemmIiLi256ELi1ELi1ELi512ELi16ELi16ELi32ELi0ELi0EEviiiPT_S1_S1_ii_param_3];
	ld.param.u64 	%rd4, [_Z9cuda_gemmIiLi256ELi1ELi1ELi512ELi16ELi16ELi32ELi0ELi0EEviiiPT_S1_S1_ii_param_4];
	ld.param.u64 	%rd6, [_Z9cuda_gemmIiLi256ELi1ELi1ELi512ELi16ELi16ELi32ELi0ELi0EEviiiPT_S1_S1_ii_param_5];
	ld.param.u32 	%r391, [_Z9cuda_gemmIiLi256ELi1ELi1ELi512ELi16ELi16ELi32ELi0ELi0EEviiiPT_S1_S1_ii_param_6];
	ld.param.u32 	%r392, [_Z9cuda_gemmIiLi256ELi1ELi1ELi512ELi16ELi16ELi32ELi0ELi0EEviiiPT_S1_S1_ii_param_7];
	cvta.to.global.u64 	%rd1, %rd5;
	cvta.to.global.u64 	%rd2, %rd6;
	mov.u32 	%r1099, %tid.x;
	and.b32  	%r2, %r1099, 31;
	setp.lt.s32 	%p1, %r392, 16;
	shr.u32 	%r3, %r392, 4;
	selp.b32 	%r4, 1, %r3, %p1;
	mul.lo.s32 	%r5, %r392, %r391;
	setp.ge.u32 	%p2, %r1099, %r5;
	@%p2 bra 	$L__BB152_3;
	mov.u32 	%r6, %ntid.x;
	cvta.to.global.u64 	%rd3, %rd4;
	mov.u32 	%r935, %r1099;
$L__BB152_2:
	mul.wide.u32 	%rd7, %r935, 4;
	add.s64 	%rd8, %rd3, %rd7;
	ld.global.u32 	%r393, [%rd8];
	rem.u32 	%r394, %r935, %r391;
	mov.u32 	%r395, _ZZ9cuda_gemmIiLi256ELi1ELi1ELi512ELi16ELi16ELi32ELi0ELi0EEviiiPT_S1_S1_iiE11kron_fac_sh;
	mad.lo.s32 	%r396, %r394, 68, %r395;
	div.u32 	%r397, %r935, %r392;
	shl.b32 	%r398, %r397, 2;
	add.s32 	%r399, %r396, %r398;
	st.shared.u32 	[%r399], %r393;
	add.s32 	%r935, %r935, %r6;
	setp.lt.u32 	%p3, %r935, %r5;
	@%p3 bra 	$L__BB152_2;
$L__BB152_3:
	div.s32 	%r9, 512, %r392;
	mul.lo.s32 	%r400, %r9, %r4;
	min.s32 	%r10, %r400, 256;
	div.u32 	%r12, %r1099, %r10;
	mul.lo.s32 	%r401, %r12, %r10;
	sub.s32 	%r402, %r1099, %r401;
	div.u32 	%r11, %r402, %r4;
	mov.u32 	%r13, %ntid.x;
	div.u32 	%r14, %r13, %r10;
	mov.u32 	%r15, %ctaid.y;
	mov.u32 	%r403, %nctaid.y;
	setp.ge.u32 	%p4, %r15, %r403;
	@%p4 bra 	$L__BB152_236;
	mov.u32 	%r16, %ctaid.x;
	and.b32  	%r17, %r11, 15;
	rem.u32 	%r404, %r1099, %r4;
	shl.b32 	%r18, %r404, 4;
	min.s32 	%r19, %r391, 16;
	shl.b32 	%r405, %r392, 8;
	sub.s32 	%r20, 8223, %r405;
	shl.b32 	%r406, %r16, 9;
	mad.lo.s32 	%r21, %r15, %r390, %r406;
	add.s32 	%r407, %r1099, %r13;
	cvt.u16.u32 	%rs3, %r407;
	sub.s16 	%rs4, 511, %rs3;
	cvt.u16.u32 	%rs5, %r13;
	div.u16 	%rs1, %rs4, %rs5;
	and.b16  	%rs2, %rs1, 3;
	xor.b16  	%rs6, %rs2, 2;
	cvt.u32.u16 	%r22, %rs6;
	setp.eq.s16 	%p5, %rs2, 2;
	mov.u32 	%r938, %r1099;
	@%p5 bra 	$L__BB152_7;
	mov.b32 	%r937, 0;
	mov.u32 	%r938, %r1099;
$L__BB152_6:
	.pragma "nounroll";
	add.s32 	%r409, %r21, %r938;
	mul.wide.s32 	%rd9, %r409, 4;
	add.s64 	%rd10, %rd1, %rd9;
	ld.global.u32 	%r410, [%rd10];
	shl.b32 	%r411, %r938, 2;
	mov.u32 	%r412, _ZZ9cuda_gemmIiLi256ELi1ELi1ELi512ELi16ELi16ELi32ELi0ELi0EEviiiPT_S1_S1_iiE3Ash;
	add.s32 	%r413, %r412, %r411;
	st.shared.u32 	[%r413], %r410;
	add.s32 	%r938, %r938, %r13;
	add.s32 	%r937, %r937, 1;
	setp.ne.s32 	%p6, %r937, %r22;
	@%p6 bra 	$L__BB152_6;
$L__BB152_7:
	setp.lt.u16 	%p7, %rs1, 2;
	@%p7 bra 	$L__BB152_10;
	mov.u32 	%r417, _ZZ9cuda_gemmIiLi256ELi1ELi1ELi512ELi16ELi16ELi32ELi0ELi0EEviiiPT_S1_S1_iiE3Ash;
	shl.b32 	%r419, %r13, 2;
	cvt.u64.u32 	%rd13, %r419;
$L__BB152_9:
	add.s32 	%r414, %r21, %r938;
	mul.wide.s32 	%rd11, %r414, 4;
	add.s64 	%rd12, %rd1, %rd11;
	ld.global.u32 	%r415, [%rd12];
	shl.b32 	%r416, %r938, 2;
	add.s32 	%r418, %r417, %r416;
	st.shared.u32 	[%r418], %r415;
	add.s64 	%rd14, %rd12, %rd13;
	ld.global.u32 	%r420, [%rd14];
	add.s32 	%r421, %r418, %r419;
	st.shared.u32 	[%r421], %r420;
	add.s64 	%rd15, %rd14, %rd13;
	ld.global.u32 	%r422, [%rd15];
	add.s32 	%r423, %r421, %r419;
	st.shared.u32 	[%r423], %r422;
	add.s64 	%rd16, %rd15, %rd13;
	ld.global.u32 	%r424, [%rd16];
	add.s32 	%r425, %r423, %r419;
	st.shared.u32 	[%r425], %r424;
	add.s32 	%r938, %r419, %r938;
	setp.lt.u32 	%p8, %r938, 512;
	@%p8 bra 	$L__BB152_9;
$L__BB152_10:
	setp.eq.s16 	%p9, %rs2, 2;
	mov.u32 	%r942, %r1099;
	@%p9 bra 	$L__BB152_13;
	mov.b32 	%r941, 0;
	mov.u32 	%r428, _ZZ9cuda_gemmIiLi256ELi1ELi1ELi512ELi16ELi16ELi32ELi0ELi0EEviiiPT_S1_S1_iiE3Csh;
	mov.u32 	%r942, %r1099;
$L__BB152_12:
	.pragma "nounroll";
	shl.b32 	%r427, %r942, 2;
	add.s32 	%r429, %r428, %r427;
	mov.b32 	%r430, 0;
	st.shared.u32 	[%r429], %r430;
	add.s32 	%r942, %r942, %r13;
	add.s32 	%r941, %r941, 1;
	setp.ne.s32 	%p10, %r941, %r22;
	@%p10 bra 	$L__BB152_12;
$L__BB152_13:
	setp.lt.u16 	%p11, %rs1, 2;
	@%p11 bra 	$L__BB152_16;
	mov.u32 	%r432, _ZZ9cuda_gemmIiLi256ELi1ELi1ELi512ELi16ELi16ELi32ELi0ELi0EEviiiPT_S1_S1_iiE3Csh;
	shl.b32 	%r435, %r13, 2;
$L__BB152_15:
	shl.b32 	%r431, %r942, 2;
	add.s32 	%r433, %r432, %r431;
	mov.b32 	%r434, 0;
	st.shared.u32 	[%r433], %r434;
	add.s32 	%r436, %r433, %r435;
	st.shared.u32 	[%r436], %r434;
	add.s32 	%r437, %r436, %r435;
	st.shared.u32 	[%r437], %r434;
	add.s32 	%r438, %r437, %r435;
	st.shared.u32 	[%r438], %r434;
	add.s32 	%r942, %r435, %r942;
	setp.lt.u32 	%p12, %r942, 512;
	@%p12 bra 	$L__BB152_15;
$L__BB152_16:
	setp.lt.s32 	%p13, %r9, 1;
	bar.sync 	0;
	@%p13 bra 	$L__BB152_230;
	setp.ne.s32 	%p14, %r4, 1;
	@%p14 bra 	$L__BB152_87;
	add.s32 	%r745, %r11, 6;
	and.b32  	%r37, %r745, 15;
	add.s32 	%r746, %r11, 7;
	and.b32  	%r38, %r746, 15;
	add.s32 	%r747, %r11, 9;
	and.b32  	%r39, %r747, 15;
	add.s32 	%r748, %r11, 11;
	and.b32  	%r40, %r748, 15;
	setp.lt.s32 	%p153, %r17, %r392;
	selp.b32 	%r749, 0, %r392, %p153;
	sub.s32 	%r41, %r17, %r749;
	add.s32 	%r750, %r17, 1;
	setp.lt.s32 	%p154, %r750, %r392;
	selp.b32 	%r751, 0, %r392, %p154;
	sub.s32 	%r42, %r750, %r751;
	add.s32 	%r752, %r17, 2;
	setp.lt.s32 	%p155, %r752, %r392;
	selp.b32 	%r753, 0, %r392, %p155;
	sub.s32 	%r43, %r752, %r753;
	add.s32 	%r754, %r17, 3;
	setp.lt.s32 	%p156, %r754, %r392;
	selp.b32 	%r755, 0, %r392, %p156;
	sub.s32 	%r44, %r754, %r755;
	add.s32 	%r756, %r17, 4;
	setp.lt.s32 	%p157, %r756, %r392;
	selp.b32 	%r757, 0, %r392, %p157;
	sub.s32 	%r45, %r756, %r757;
	add.s32 	%r758, %r17, 5;
	setp.lt.s32 	%p158, %r758, %r392;
	selp.b32 	%r759, 0, %r392, %p158;
	sub.s32 	%r46, %r758, %r759;
	add.s32 	%r760, %r17, 6;
	setp.lt.s32 	%p159, %r760, %r392;
	selp.b32 	%r761, 0, %r392, %p159;
	sub.s32 	%r47, %r760, %r761;
	add.s32 	%r762, %r17, 7;
	setp.lt.s32 	%p160, %r762, %r392;
	selp.b32 	%r763, 0, %r392, %p160;
	sub.s32 	%r48, %r762, %r763;
	add.s32 	%r764, %r17, 8;
	setp.lt.s32 	%p161, %r764, %r392;
	selp.b32 	%r765, 0, %r392, %p161;
	sub.s32 	%r49, %r764, %r765;
	add.s32 	%r766, %r17, 9;
	setp.lt.s32 	%p162, %r766, %r392;
	selp.b32 	%r767, 0, %r392, %p162;
	sub.s32 	%r50, %r766, %r767;
	add.s32 	%r768, %r17, 10;
	setp.lt.s32 	%p163, %r768, %r392;
	selp.b32 	%r769, 0, %r392, %p163;
	sub.s32 	%r51, %r768, %r769;
	add.s32 	%r770, %r17, 11;
	setp.lt.s32 	%p164, %r770, %r392;
	selp.b32 	%r771, 0, %r392, %p164;
	sub.s32 	%r52, %r770, %r771;
	add.s32 	%r772, %r17, 12;
	setp.lt.s32 	%p165, %r772, %r392;
	selp.b32 	%r773, 0, %r392, %p165;
	sub.s32 	%r53, %r772, %r773;
	add.s32 	%r774, %r17, 13;
	setp.lt.s32 	%p166, %r774, %r392;
	selp.b32 	%r775, 0, %r392, %p166;
	sub.s32 	%r54, %r774, %r775;
	add.s32 	%r776, %r17, 14;
	setp.lt.s32 	%p167, %r776, %r392;
	selp.b32 	%r777, 0, %r392, %p167;
	sub.s32 	%r55, %r776, %r777;
	add.s32 	%r778, %r17, 15;
	setp.lt.s32 	%p168, %r778, %r392;
	selp.b32 	%r779, 0, %r392, %p168;
	sub.s32 	%r56, %r778, %r779;
	mov.b32 	%r960, 0;
$L__BB152_19:
	setp.lt.s32 	%p169, %r392, 1;
	add.s32 	%r74, %r960, %r11;
	mad.lo.s32 	%r75, %r74, %r392, %r18;
	@%p169 bra 	$L__BB152_21;
	add.s32 	%r780, %r75, %r17;
	shl.b32 	%r781, %r780, 2;
	mov.u32 	%r782, _ZZ9cuda_gemmIiLi256ELi1ELi1ELi512ELi16ELi16ELi32ELi0ELi0EEviiiPT_S1_S1_iiE3Ash;
	add.s32 	%r783, %r782, %r781;
	ld.shared.u32 	%r961, [%r783];
$L__BB152_21:
	setp.lt.s32 	%p170, %r392, 2;
	@%p170 bra 	$L__BB152_23;
	add.s32 	%r784, %r11, 1;
	and.b32  	%r785, %r784, 15;
	add.s32 	%r786, %r75, %r785;
	shl.b32 	%r787, %r786, 2;
	mov.u32 	%r788, _ZZ9cuda_gemmIiLi256ELi1ELi1ELi512ELi16ELi16ELi32ELi0ELi0EEviiiPT_S1_S1_iiE3Ash;
	add.s32 	%r789, %r788, %r787;
	ld.shared.u32 	%r962, [%r789];
$L__BB152_23:
	setp.lt.s32 	%p171, %r392, 3;
	@%p171 bra 	$L__BB152_25;
	add.s32 	%r790, %r11, 2;
	and.b32  	%r791, %r790, 15;
	add.s32 	%r792, %r75, %r791;
	shl.b32 	%r793, %r792, 2;
	mov.u32 	%r794, _ZZ9cuda_gemmIiLi256ELi1ELi1ELi512ELi16ELi16ELi32ELi0ELi0EEviiiPT_S1_S1_iiE3Ash;
	add.s32 	%r795, %r794, %r793;
	ld.shared.u32 	%r963, [%r795];
$L__BB152_25:
	setp.lt.s32 	%p172, %r392, 4;
	@%p172 bra 	$L__BB152_27;
	add.s32 	%r796, %r11, 3;
	and.b32  	%r797, %r796, 15;
	add.s32 	%r798, %r75, %r797;
	shl.b32 	%r799, %r798, 2;
	mov.u32 	%r800, _ZZ9cuda_gemmIiLi256ELi1ELi1ELi512ELi16ELi16ELi32ELi0ELi0EEviiiPT_S1_S1_iiE3Ash;
	add.s32 	%r801, %r800, %r799;
	ld.shared.u32 	%r964, [%r801];
$L__BB152_27:
	setp.lt.s32 	%p173, %r392, 5;
	@%p173 bra 	$L__BB152_29;
	add.s32 	%r802, %r11, 4;
	and.b32  	%r803, %r802, 15;
	add.s32 	%r804, %r75, %r803;
	shl.b32 	%r805, %r804, 2;
	mov.u32 	%r806, _ZZ9cuda_gemmIiLi256ELi1ELi1ELi512ELi16ELi16ELi32ELi0ELi0EEviiiPT_S1_S1_iiE3Ash;
	add.s32 	%r807, %r806, %r805;
	ld.shared.u32 	%r965, [%r807];
$L__BB152_29:
	setp.lt.s32 	%p174, %r392, 6;
	@%p174 bra 	$L__BB152_31;
	add.s32 	%r808, %r11, 5;
	and.b32  	%r809, %r808, 15;
	add.s32 	%r810, %r75, %r809;
	shl.b32 	%r811, %r810, 2;
	mov.u32 	%r812, _ZZ9cuda_gemmIiLi256ELi1ELi1ELi512ELi16ELi16ELi32ELi0ELi0EEviiiPT_S1_S1_iiE3Ash;
	add.s32 	%r813, %r812, %r811;
	ld.shared.u32 	%r966, [%r813];
$L__BB152_31:
	setp.lt.s32 	%p175, %r392, 7;
	@%p175 bra 	$L__BB152_33;
	add.s32 	%r814, %r75, %r37;
	shl.b32 	%r815, %r814, 2;
	mov.u32 	%r816, _ZZ9cuda_gemmIiLi256ELi1ELi1ELi512ELi16ELi16ELi32ELi0ELi0EEviiiPT_S1_S1_iiE3Ash;
	add.s32 	%r817, %r816, %r815;
	ld.shared.u32 	%r967, [%r817];
$L__BB152_33:
	setp.lt.s32 	%p176, %r392, 8;
	@%p176 bra 	$L__BB152_35;
	add.s32 	%r818, %r75, %r38;
	shl.b32 	%r819, %r818, 2;
	mov.u32 	%r820, _ZZ9cuda_gemmIiLi256ELi1ELi1ELi512ELi16ELi16ELi32ELi0ELi0EEviiiPT_S1_S1_iiE3Ash;
	add.s32 	%r821, %r820, %r819;
	ld.shared.u32 	%r968, [%r821];
$L__BB152_35:
	setp.lt.s32 	%p177, %r392, 9;
	@%p177 bra 	$L__BB152_37;
	xor.b32  	%r822, %r17, 8;
	add.s32 	%r823, %r75, %r822;
	shl.b32 	%r824, %r823, 2;
	mov.u32 	%r825, _ZZ9cuda_gemmIiLi256ELi1ELi1ELi512ELi16ELi16ELi32ELi0ELi0EEviiiPT_S1_S1_iiE3Ash;
	add.s32 	%r826, %r825, %r824;
	ld.shared.u32 	%r969, [%r826];
$L__BB152_37:
	setp.lt.s32 	%p178, %r392, 10;
	@%p178 bra 	$L__BB152_39;
	add.s32 	%r827, %r75, %r39;
	shl.b32 	%r828, %r827, 2;
	mov.u32 	%r829, _ZZ9cuda_gemmIiLi256ELi1ELi1ELi512ELi16ELi16ELi32ELi0ELi0EEviiiPT_S1_S1_iiE3Ash;
	add.s32 	%r830, %r829, %r828;
	ld.shared.u32 	%r970, [%r830];
$L__BB152_39:
	setp.lt.s32 	%p179, %r392, 11;
	@%p179 bra 	$L__BB152_41;
	add.s32 	%r831, %r11, 10;
	and.b32  	%r832, %r831, 15;
	add.s32 	%r833, %r75, %r832;
	shl.b32 	%r834, %r833, 2;
	mov.u32 	%r835, _ZZ9cuda_gemmIiLi256ELi1ELi1ELi512ELi16ELi16ELi32ELi0ELi0EEviiiPT_S1_S1_iiE3Ash;
	add.s32 	%r836, %r835, %r834;
	ld.shared.u32 	%r971, [%r836];
$L__BB152_41:
	setp.lt.s32 	%p180, %r392, 12;
	@%p180 bra 	$L__BB152_43;
	add.s32 	%r837, %r75, %r40;
	shl.b32 	%r838, %r837, 2;
	mov.u32 	%r839, _ZZ9cuda_gemmIiLi256ELi1ELi1ELi512ELi16ELi16ELi32ELi0ELi0EEviiiPT_S1_S1_iiE3Ash;
	add.s32 	%r840, %r839, %r838;
	ld.shared.u32 	%r972, [%r840];
$L__BB152_43:
	setp.lt.s32 	%p181, %r392, 13;
	@%p181 bra 	$L__BB152_45;
	add.s32 	%r841, %r11, 12;
	and.b32  	%r842, %r841, 15;
	add.s32 	%r843, %r75, %r842;
	shl.b32 	%r844, %r843, 2;
	mov.u32 	%r845, _ZZ9cuda_gemmIiLi256ELi1ELi1ELi512ELi16ELi16ELi32ELi0ELi0EEviiiPT_S1_S1_iiE3Ash;
	add.s32 	%r846, %r845, %r844;
	ld.shared.u32 	%r973, [%r846];
$L__BB152_45:
	setp.lt.s32 	%p182, %r392, 14;
	@%p182 bra 	$L__BB152_47;
	add.s32 	%r847, %r11, 13;
	and.b32  	%r848, %r847, 15;
	add.s32 	%r849, %r75, %r848;
	shl.b32 	%r850, %r849, 2;
	mov.u32 	%r851, _ZZ9cuda_gemmIiLi256ELi1ELi1ELi512ELi16ELi16ELi32ELi0ELi0EEviiiPT_S1_S1_iiE3Ash;
	add.s32 	%r852, %r851, %r850;
	ld.shared.u32 	%r974, [%r852];
$L__BB152_47:
	setp.lt.s32 	%p183, %r392, 15;
	@%p183 bra 	$L__BB152_49;
	add.s32 	%r853, %r11, 14;
	and.b32  	%r854, %r853, 15;
	add.s32 	%r855, %r75, %r854;
	shl.b32 	%r856, %r855, 2;
	mov.u32 	%r857, _ZZ9cuda_gemmIiLi256ELi1ELi1ELi512ELi16ELi16ELi32ELi0ELi0EEviiiPT_S1_S1_iiE3Ash;
	add.s32 	%r858, %r857, %r856;
	ld.shared.u32 	%r975, [%r858];
$L__BB152_49:
	setp.lt.s32 	%p184, %r392, 16;
	@%p184 bra 	$L__BB152_51;
	add.s32 	%r859, %r11, -1;
	and.b32  	%r860, %r859, 15;
	add.s32 	%r861, %r75, %r860;
	shl.b32 	%r862, %r861, 2;
	mov.u32 	%r863, _ZZ9cuda_gemmIiLi256ELi1ELi1ELi512ELi16ELi16ELi32ELi0ELi0EEviiiPT_S1_S1_iiE3Ash;
	add.s32 	%r864, %r863, %r862;
	ld.shared.u32 	%r976, [%r864];
$L__BB152_51:
	setp.lt.s32 	%p185, %r12, %r19;
	@%p185 bra 	$L__BB152_53;
$L__BB152_52:
	add.s32 	%r960, %r960, %r10;
	setp.lt.s32 	%p219, %r960, %r9;
	@%p219 bra 	$L__BB152_19;
	bra.uni 	$L__BB152_230;
$L__BB152_53:
	rem.s32 	%r865, %r2, %r392;
	shl.b32 	%r866, %r865, 2;
	mov.u32 	%r867, _ZZ9cuda_gemmIiLi256ELi1ELi1ELi512ELi16ELi16ELi32ELi0ELi0EEviiiPT_S1_S1_iiE11kron_fac_sh;
	add.s32 	%r109, %r867, %r866;
	mov.u32 	%r977, %r12;
$L__BB152_54:
	mad.lo.s32 	%r869, %r977, 68, %r109;
	ld.shared.u32 	%r111, [%r869];
	mov.b32 	%r979, 0;
	@%p169 bra 	$L__BB152_56;
	shfl.sync.idx.b32	%r870|%p187, %r111, %r41, %r20, -1;
	mul.lo.s32 	%r979, %r870, %r961;
$L__BB152_56:
	@%p170 bra 	$L__BB152_58;
	shfl.sync.idx.b32	%r871|%p189, %r111, %r42, %r20, -1;
	mad.lo.s32 	%r979, %r871, %r962, %r979;
$L__BB152_58:
	@%p171 bra 	$L__BB152_60;
	shfl.sync.idx.b32	%r872|%p191, %r111, %r43, %r20, -1;
	mad.lo.s32 	%r979, %r872, %r963, %r979;
$L__BB152_60:
	@%p172 bra 	$L__BB152_62;
	shfl.sync.idx.b32	%r873|%p193, %r111, %r44, %r20, -1;
	mad.lo.s32 	%r979, %r873, %r964, %r979;
$L__BB152_62:
	@%p173 bra 	$L__BB152_64;
	shfl.sync.idx.b32	%r874|%p195, %r111, %r45, %r20, -1;
	mad.lo.s32 	%r979, %r874, %r965, %r979;
$L__BB152_64:
	@%p174 bra 	$L__BB152_66;
	shfl.sync.idx.b32	%r875|%p197, %r111, %r46, %r20, -1;
	mad.lo.s32 	%r979, %r875, %r966, %r979;
$L__BB152_66:
	setp.lt.s32 	%p198, %r392, 7;
	@%p198 bra 	$L__BB152_68;
	shfl.sync.idx.b32	%r876|%p199, %r111, %r47, %r20, -1;
	mad.lo.s32 	%r979, %r876, %r967, %r979;
$L__BB152_68:
	setp.lt.s32 	%p200, %r392, 8;
	@%p200 bra 	$L__BB152_70;
	shfl.sync.idx.b32	%r877|%p201, %r111, %r48, %r20, -1;
	mad.lo.s32 	%r979, %r877, %r968, %r979;
$L__BB152_70:
	setp.lt.s32 	%p202, %r392, 9;
	@%p202 bra 	$L__BB152_72;
	shfl.sync.idx.b32	%r878|%p203, %r111, %r49, %r20, -1;
	mad.lo.s32 	%r979, %r878, %r969, %r979;
$L__BB152_72:
	setp.lt.s32 	%p204, %r392, 10;
	@%p204 bra 	$L__BB152_74;
	shfl.sync.idx.b32	%r879|%p205, %r111, %r50, %r20, -1;
	mad.lo.s32 	%r979, %r879, %r970, %r979;
$L__BB152_74:
	setp.lt.s32 	%p206, %r392, 11;
	@%p206 bra 	$L__BB152_76;
	shfl.sync.idx.b32	%r880|%p207, %r111, %r51, %r20, -1;
	mad.lo.s32 	%r979, %r880, %r971, %r979;
$L__BB152_76:
	setp.lt.s32 	%p208, %r392, 12;
	@%p208 bra 	$L__BB152_78;
	shfl.sync.idx.b32	%r881|%p209, %r111, %r52, %r20, -1;
	mad.lo.s32 	%r979, %r881, %r972, %r979;
$L__BB152_78:
	setp.lt.s32 	%p210, %r392, 13;
	@%p210 bra 	$L__BB152_80;
	shfl.sync.idx.b32	%r882|%p211, %r111, %r53, %r20, -1;
	mad.lo.s32 	%r979, %r882, %r973, %r979;
$L__BB152_80:
	setp.lt.s32 	%p212, %r392, 14;
	@%p212 bra 	$L__BB152_82;
	shfl.sync.idx.b32	%r883|%p213, %r111, %r54, %r20, -1;
	mad.lo.s32 	%r979, %r883, %r974, %r979;
$L__BB152_82:
	setp.lt.s32 	%p214, %r392, 15;
	@%p214 bra 	$L__BB152_84;
	shfl.sync.idx.b32	%r884|%p215, %r111, %r55, %r20, -1;
	mad.lo.s32 	%r979, %r884, %r975, %r979;
$L__BB152_84:
	setp.lt.s32 	%p216, %r392, 16;
	@%p216 bra 	$L__BB152_86;
	shfl.sync.idx.b32	%r885|%p217, %r111, %r56, %r20, -1;
	mad.lo.s32 	%r979, %r885, %r976, %r979;
$L__BB152_86:
	mad.lo.s32 	%r886, %r977, %r9, %r74;
	shl.b32 	%r887, %r886, 2;
	mov.u32 	%r888, _ZZ9cuda_gemmIiLi256ELi1ELi1ELi512ELi16ELi16ELi32ELi0ELi0EEviiiPT_S1_S1_iiE3Csh;
	add.s32 	%r889, %r888, %r887;
	ld.shared.u32 	%r890, [%r889];
	add.s32 	%r891, %r890, %r979;
	st.shared.u32 	[%r889], %r891;
	add.s32 	%r977, %r977, %r14;
	setp.lt.s32 	%p218, %r977, %r19;
	@%p218 bra 	$L__BB152_54;
	bra.uni 	$L__BB152_52;
$L__BB152_87:
	setp.gt.u32 	%p15, %r392, 31;
	@%p15 bra 	$L__BB152_121;
	add.s32 	%r441, %r11, 1;
	and.b32  	%r145, %r441, 15;
	setp.lt.u32 	%p16, %r17, %r392;
	selp.b32 	%r442, 0, %r392, %p16;
	sub.s32 	%r146, %r17, %r442;
	add.s32 	%r443, %r17, 1;
	setp.lt.u32 	%p17, %r443, %r392;
	selp.b32 	%r444, 0, %r392, %p17;
	sub.s32 	%r147, %r443, %r444;
	add.s32 	%r445, %r17, 2;
	setp.lt.u32 	%p18, %r445, %r392;
	selp.b32 	%r446, 0, %r392, %p18;
	sub.s32 	%r148, %r445, %r446;
	add.s32 	%r447, %r17, 3;
	setp.lt.u32 	%p19, %r447, %r392;
	selp.b32 	%r448, 0, %r392, %p19;
	sub.s32 	%r149, %r447, %r448;
	add.s32 	%r449, %r17, 4;
	setp.lt.u32 	%p20, %r449, %r392;
	selp.b32 	%r450, 0, %r392, %p20;
	sub.s32 	%r150, %r449, %r450;
	add.s32 	%r451, %r17, 5;
	setp.lt.u32 	%p21, %r451, %r392;
	selp.b32 	%r452, 0, %r392, %p21;
	sub.s32 	%r151, %r451, %r452;
	add.s32 	%r453, %r17, 6;
	setp.lt.u32 	%p22, %r453, %r392;
	selp.b32 	%r454, 0, %r392, %p22;
	sub.s32 	%r152, %r453, %r454;
	add.s32 	%r455, %r17, 7;
	setp.lt.u32 	%p23, %r455, %r392;
	selp.b32 	%r456, 0, %r392, %p23;
	sub.s32 	%r153, %r455, %r456;
	add.s32 	%r457, %r17, 8;
	setp.lt.u32 	%p24, %r457, %r392;
	selp.b32 	%r458, 0, %r392, %p24;
	sub.s32 	%r154, %r457, %r458;
	add.s32 	%r459, %r17, 9;
	setp.lt.u32 	%p25, %r459, %r392;
	selp.b32 	%r460, 0, %r392, %p25;
	sub.s32 	%r155, %r459, %r460;
	add.s32 	%r461, %r17, 10;
	setp.lt.u32 	%p26, %r461, %r392;
	selp.b32 	%r462, 0, %r392, %p26;
	sub.s32 	%r156, %r461, %r462;
	add.s32 	%r463, %r17, 11;
	setp.lt.u32 	%p27, %r463, %r392;
	selp.b32 	%r464, 0, %r392, %p27;
	sub.s32 	%r157, %r463, %r464;
	add.s32 	%r465, %r17, 12;
	setp.lt.u32 	%p28, %r465, %r392;
	selp.b32 	%r466, 0, %r392, %p28;
	sub.s32 	%r158, %r465, %r466;
	add.s32 	%r467, %r17, 13;
	setp.lt.u32 	%p29, %r467, %r392;
	selp.b32 	%r468, 0, %r392, %p29;
	sub.s32 	%r159, %r467, %r468;
	add.s32 	%r469, %r17, 14;
	setp.lt.u32 	%p30, %r469, %r392;
	selp.b32 	%r470, 0, %r392, %p30;
	sub.s32 	%r160, %r469, %r470;
	add.s32 	%r471, %r17, 15;
	setp.lt.u32 	%p31, %r471, %r392;
	selp.b32 	%r472, 0, %r392, %p31;
	sub.s32 	%r161, %r471, %r472;
	mov.b32 	%r1062, 0;
$L__BB152_89:
	setp.eq.s32 	%p32, %r392, 0;
	add.s32 	%r288, %r1062, %r11;
	mad.lo.s32 	%r289, %r288, %r392, %r18;
	@%p32 bra 	$L__BB152_91;
	add.s32 	%r473, %r289, %r17;
	shl.b32 	%r474, %r473, 2;
	mov.u32 	%r475, _ZZ9cuda_gemmIiLi256ELi1ELi1ELi512ELi16ELi16ELi32ELi0ELi0EEviiiPT_S1_S1_iiE3Ash;
	add.s32 	%r476, %r475, %r474;
	ld.shared.u32 	%r1063, [%r476];
$L__BB152_91:
	setp.lt.u32 	%p33, %r392, 2;
	@%p33 bra 	$L__BB152_93;
	add.s32 	%r477, %r289, %r145;
	shl.b32 	%r478, %r477, 2;
	mov.u32 	%r479, _ZZ9cuda_gemmIiLi256ELi1ELi1ELi512ELi16ELi16ELi32ELi0ELi0EEviiiPT_S1_S1_iiE3Ash;
	add.s32 	%r480, %r479, %r478;
	ld.shared.u32 	%r1060, [%r480];
$L__BB152_93:
	setp.lt.u32 	%p34, %r392, 3;
	@%p34 bra 	$L__BB152_95;
	add.s32 	%r481, %r11, 2;
	and.b32  	%r482, %r481, 15;
	add.s32 	%r483, %r289, %r482;
	shl.b32 	%r484, %r483, 2;
	mov.u32 	%r485, _ZZ9cuda_gemmIiLi256ELi1ELi1ELi512ELi16ELi16ELi32ELi0ELi0EEviiiPT_S1_S1_iiE3Ash;
	add.s32 	%r486, %r485, %r484;
	ld.shared.u32 	%r1059, [%r486];
$L__BB152_95:
	setp.lt.u32 	%p35, %r392, 4;
	@%p35 bra 	$L__BB152_97;
	add.s32 	%r487, %r11, 3;
	and.b32  	%r488, %r487, 15;
	add.s32 	%r489, %r289, %r488;
	shl.b32 	%r490, %r489, 2;
	mov.u32 	%r491, _ZZ9cuda_gemmIiLi256ELi1ELi1ELi512ELi16ELi16ELi32ELi0ELi0EEviiiPT_S1_S1_iiE3Ash;
	add.s32 	%r492, %r491, %r490;
	ld.shared.u32 	%r1058, [%r492];
$L__BB152_97:
	setp.lt.u32 	%p36, %r392, 5;
	@%p36 bra 	$L__BB152_99;
	add.s32 	%r493, %r11, 4;
	and.b32  	%r494, %r493, 15;
	add.s32 	%r495, %r289, %r494;
	shl.b32 	%r496, %r495, 2;
	mov.u32 	%r497, _ZZ9cuda_gemmIiLi256ELi1ELi1ELi512ELi16ELi16ELi32ELi0ELi0EEviiiPT_S1_S1_iiE3Ash;
	add.s32 	%r498, %r497, %r496;
	ld.shared.u32 	%r1057, [%r498];
$L__BB152_99:
	setp.lt.u32 	%p37, %r392, 6;
	@%p37 bra 	$L__BB152_101;
	add.s32 	%r499, %r11, 5;
	and.b32  	%r500, %r499, 15;
	add.s32 	%r501, %r289, %r500;
	shl.b32 	%r502, %r501, 2;
	mov.u32 	%r503, _ZZ9cuda_gemmIiLi256ELi1ELi1ELi512ELi16ELi16ELi32ELi0ELi0EEviiiPT_S1_S1_iiE3Ash;
	add.s32 	%r504, %r503, %r502;
	ld.shared.u32 	%r1056, [%r504];
$L__BB152_101:
	setp.lt.u32 	%p38, %r392, 7;
	@%p38 bra 	$L__BB152_103;
	add.s32 	%r505, %r11, 6;
	and.b32  	%r506, %r505, 15;
	add.s32 	%r507, %r289, %r506;
	shl.b32 	%r508, %r507, 2;
	mov.u32 	%r509, _ZZ9cuda_gemmIiLi256ELi1ELi1ELi512ELi16ELi16ELi32ELi0ELi0EEviiiPT_S1_S1_iiE3Ash;
	add.s32 	%r510, %r509, %r508;
	ld.shared.u32 	%r1055, [%r510];
$L__BB152_103:
	setp.lt.u32 	%p39, %r392, 8;
	@%p39 bra 	$L__BB152_105;
	add.s32 	%r511, %r11, 7;
	and.b32  	%r512, %r511, 15;
	add.s32 	%r513, %r289, %r512;
	shl.b32 	%r514, %r513, 2;
	mov.u32 	%r515, _ZZ9cuda_gemmIiLi256ELi1ELi1ELi512ELi16ELi16ELi32ELi0ELi0EEviiiPT_S1_S1_iiE3Ash;
	add.s32 	%r516, %r515, %r514;
	ld.shared.u32 	%r1054, [%r516];
$L__BB152_105:
	setp.lt.u32 	%p40, %r392, 9;
	@%p40 bra 	$L__BB152_107;
	xor.b32  	%r517, %r17, 8;
	add.s32 	%r518, %r289, %r517;
	shl.b32 	%r519, %r518, 2;
	mov.u32 	%r520, _ZZ9cuda_gemmIiLi256ELi1ELi1ELi512ELi16ELi16ELi32ELi0ELi0EEviiiPT_S1_S1_iiE3Ash;
	add.s32 	%r521, %r520, %r519;
	ld.shared.u32 	%r1053, [%r521];
$L__BB152_107:
	setp.lt.u32 	%p41, %r392, 10;
	@%p41 bra 	$L__BB152_109;
	add.s32 	%r522, %r11, 9;
	and.b32  	%r523, %r522, 15;
	add.s32 	%r524, %r289, %r523;
	shl.b32 	%r525, %r524, 2;
	mov.u32 	%r526, _ZZ9cuda_gemmIiLi256ELi1ELi1ELi512ELi16ELi16ELi32ELi0ELi0EEviiiPT_S1_S1_iiE3Ash;
	add.s32 	%r527, %r526, %r525;
	ld.shared.u32 	%r1052, [%r527];
$L__BB152_109:
	setp.lt.u32 	%p42, %r392, 11;
	@%p42 bra 	$L__BB152_111;
	add.s32 	%r528, %r11, 10;
	and.b32  	%r529, %r528, 15;
	add.s32 	%r530, %r289, %r529;
	shl.b32 	%r531, %r530, 2;
	mov.u32 	%r532, _ZZ9cuda_gemmIiLi256ELi1ELi1ELi512ELi16ELi16ELi32ELi0ELi0EEviiiPT_S1_S1_iiE3Ash;
	add.s32 	%r533, %r532, %r531;
	ld.shared.u32 	%r1051, [%r533];
$L__BB152_111:
	setp.lt.u32 	%p43, %r392, 12;
	@%p43 bra 	$L__BB152_113;
	add.s32 	%r534, %r11, 11;
	and.b32  	%r535, %r534, 15;
	add.s32 	%r536, %r289, %r535;
	shl.b32 	%r537, %r536, 2;
	mov.u32 	%r538, _ZZ9cuda_gemmIiLi256ELi1ELi1ELi512ELi16ELi16ELi32ELi0ELi0EEviiiPT_S1_S1_iiE3Ash;
	add.s32 	%r539, %r538, %r537;
	ld.shared.u32 	%r1050, [%r539];
$L__BB152_113:
	setp.lt.u32 	%p44, %r392, 13;
	@%p44 bra 	$L__BB152_115;
	add.s32 	%r540, %r11, 12;
	and.b32  	%r541, %r540, 15;
	add.s32 	%r542, %r289, %r541;
	shl.b32 	%r543, %r542, 2;
	mov.u32 	%r544, _ZZ9cuda_gemmIiLi256ELi1ELi1ELi512ELi16ELi16ELi32ELi0ELi0EEviiiPT_S1_S1_iiE3Ash;
	add.s32 	%r545, %r544, %r543;
	ld.shared.u32 	%r1049, [%r545];
$L__BB152_115:
	setp.lt.u32 	%p45, %r392, 14;
	@%p45 bra 	$L__BB152_117;
	add.s32 	%r546, %r11, 13;
	and.b32  	%r547, %r546, 15;
	add.s32 	%r548, %r289, %r547;
	shl.b32 	%r549, %r548, 2;
	mov.u32 	%r550, _ZZ9cuda_gemmIiLi256ELi1ELi1ELi512ELi16ELi16ELi32ELi0ELi0EEviiiPT_S1_S1_iiE3Ash;
	add.s32 	%r551, %r550, %r549;
	ld.shared.u32 	%r1048, [%r551];
$L__BB152_117:
	setp.lt.u32 	%p46, %r392, 15;
	@%p46 bra 	$L__BB152_119;
	add.s32 	%r552, %r11, 14;
	and.b32  	%r553, %r552, 15;
	add.s32 	%r554, %r289, %r553;
	shl.b32 	%r555, %r554, 2;
	mov.u32 	%r556, _ZZ9cuda_gemmIiLi256ELi1ELi1ELi512ELi16ELi16ELi32ELi0ELi0EEviiiPT_S1_S1_iiE3Ash;
	add.s32 	%r557, %r556, %r555;
	ld.shared.u32 	%r1047, [%r557];
$L__BB152_119:
	setp.lt.u32 	%p47, %r392, 16;
	@%p47 bra 	$L__BB152_194;
	add.s32 	%r558, %r11, -1;
	and.b32  	%r559, %r558, 15;
	add.s32 	%r560, %r289, %r559;
	shl.b32 	%r561, %r560, 2;
	mov.u32 	%r562, _ZZ9cuda_gemmIiLi256ELi1ELi1ELi512ELi16ELi16ELi32ELi0ELi0EEviiiPT_S1_S1_iiE3Ash;
	add.s32 	%r563, %r562, %r561;
	ld.shared.u32 	%r1046, [%r563];
	bra.uni 	$L__BB152_194;
$L__BB152_121:
	setp.lt.s32 	%p83, %r17, %r392;
	selp.b32 	%r591, 0, %r392, %p83;
	sub.s32 	%r162, %r17, %r591;
	add.s32 	%r592, %r17, 1;
	setp.lt.s32 	%p84, %r592, %r392;
	selp.b32 	%r593, 0, %r392, %p84;
	sub.s32 	%r163, %r592, %r593;
	add.s32 	%r594, %r17, 2;
	setp.lt.s32 	%p85, %r594, %r392;
	selp.b32 	%r595, 0, %r392, %p85;
	sub.s32 	%r164, %r594, %r595;
	add.s32 	%r596, %r17, 3;
	setp.lt.s32 	%p86, %r596, %r392;
	selp.b32 	%r597, 0, %r392, %p86;
	sub.s32 	%r165, %r596, %r597;
	add.s32 	%r598, %r17, 4;
	setp.lt.s32 	%p87, %r598, %r392;
	selp.b32 	%r599, 0, %r392, %p87;
	sub.s32 	%r166, %r598, %r599;
	add.s32 	%r600, %r17, 5;
	setp.lt.s32 	%p88, %r600, %r392;
	selp.b32 	%r601, 0, %r392, %p88;
	sub.s32 	%r167, %r600, %r601;
	add.s32 	%r602, %r17, 6;
	setp.lt.s32 	%p89, %r602, %r392;
	selp.b32 	%r603, 0, %r392, %p89;
	sub.s32 	%r168, %r602, %r603;
	add.s32 	%r604, %r17, 7;
	setp.lt.s32 	%p90, %r604, %r392;
	selp.b32 	%r605, 0, %r392, %p90;
	sub.s32 	%r169, %r604, %r605;
	add.s32 	%r606, %r17, 8;
	setp.lt.s32 	%p91, %r606, %r392;
	selp.b32 	%r607, 0, %r392, %p91;
	sub.s32 	%r170, %r606, %r607;
	add.s32 	%r608, %r17, 9;
	setp.lt.s32 	%p92, %r608, %r392;
	selp.b32 	%r609, 0, %r392, %p92;
	sub.s32 	%r171, %r608, %r609;
	add.s32 	%r610, %r17, 10;
	setp.lt.s32 	%p93, %r610, %r392;
	selp.b32 	%r611, 0, %r392, %p93;
	sub.s32 	%r172, %r610, %r611;
	add.s32 	%r612, %r17, 11;
	setp.lt.s32 	%p94, %r612, %r392;
	selp.b32 	%r613, 0, %r392, %p94;
	sub.s32 	%r173, %r612, %r613;
	add.s32 	%r614, %r17, 12;
	setp.lt.s32 	%p95, %r614, %r392;
	selp.b32 	%r615, 0, %r392, %p95;
	sub.s32 	%r174, %r614, %r615;
	add.s32 	%r616, %r17, 13;
	setp.lt.s32 	%p96, %r616, %r392;
	selp.b32 	%r617, 0, %r392, %p96;
	sub.s32 	%r175, %r616, %r617;
	add.s32 	%r618, %r17, 14;
	setp.lt.s32 	%p97, %r618, %r392;
	selp.b32 	%r619, 0, %r392, %p97;
	sub.s32 	%r176, %r618, %r619;
	add.s32 	%r620, %r17, 15;
	setp.lt.s32 	%p98, %r620, %r392;
	selp.b32 	%r621, 0, %r392, %p98;
	sub.s32 	%r177, %r620, %r621;
	shl.b32 	%r622, %r4, 8;
	sub.s32 	%r178, 8223, %r622;
	mov.b32 	%r1010, 0;
$L__BB152_122:
	setp.lt.s32 	%p99, %r392, 1;
	add.s32 	%r196, %r1010, %r11;
	mad.lo.s32 	%r197, %r196, %r392, %r18;
	@%p99 bra 	$L__BB152_124;
	add.s32 	%r623, %r197, %r17;
	shl.b32 	%r624, %r623, 2;
	mov.u32 	%r625, _ZZ9cuda_gemmIiLi256ELi1ELi1ELi512ELi16ELi16ELi32ELi0ELi0EEviiiPT_S1_S1_iiE3Ash;
	add.s32 	%r626, %r625, %r624;
	ld.shared.u32 	%r1011, [%r626];
$L__BB152_124:
	setp.lt.s32 	%p100, %r392, 2;
	@%p100 bra 	$L__BB152_126;
	add.s32 	%r627, %r11, 1;
	and.b32  	%r628, %r627, 15;
	add.s32 	%r629, %r197, %r628;
	shl.b32 	%r630, %r629, 2;
	mov.u32 	%r631, _ZZ9cuda_gemmIiLi256ELi1ELi1ELi512ELi16ELi16ELi32ELi0ELi0EEviiiPT_S1_S1_iiE3Ash;
	add.s32 	%r632, %r631, %r630;
	ld.shared.u32 	%r1012, [%r632];
$L__BB152_126:
	setp.lt.s32 	%p101, %r392, 3;
	@%p101 bra 	$L__BB152_128;
	add.s32 	%r633, %r11, 2;
	and.b32  	%r634, %r633, 15;
	add.s32 	%r635, %r197, %r634;
	shl.b32 	%r636, %r635, 2;
	mov.u32 	%r637, _ZZ9cuda_gemmIiLi256ELi1ELi1ELi512ELi16ELi16ELi32ELi0ELi0EEviiiPT_S1_S1_iiE3Ash;
	add.s32 	%r638, %r637, %r636;
	ld.shared.u32 	%r1013, [%r638];
$L__BB152_128:
	setp.lt.s32 	%p102, %r392, 4;
	@%p102 bra 	$L__BB152_130;
	add.s32 	%r639, %r11, 3;
	and.b32  	%r640, %r639, 15;
	add.s32 	%r641, %r197, %r640;
	shl.b32 	%r642, %r641, 2;
	mov.u32 	%r643, _ZZ9cuda_gemmIiLi256ELi1ELi1ELi512ELi16ELi16ELi32ELi0ELi0EEviiiPT_S1_S1_iiE3Ash;
	add.s32 	%r644, %r643, %r642;
	ld.shared.u32 	%r1014, [%r644];
$L__BB152_130:
	setp.lt.s32 	%p103, %r392, 5;
	@%p103 bra 	$L__BB152_132;
	add.s32 	%r645, %r11, 4;
	and.b32  	%r646, %r645, 15;
	add.s32 	%r647, %r197, %r646;
	shl.b32 	%r648, %r647, 2;
	mov.u32 	%r649, _ZZ9cuda_gemmIiLi256ELi1ELi1ELi512ELi16ELi16ELi32ELi0ELi0EEviiiPT_S1_S1_iiE3Ash;
	add.s32 	%r650, %r649, %r648;
	ld.shared.u32 	%r1015, [%r650];
$L__BB152_132:
	setp.lt.s32 	%p104, %r392, 6;
	@%p104 bra 	$L__BB152_134;
	add.s32 	%r651, %r11, 5;
	and.b32  	%r652, %r651, 15;
	add.s32 	%r653, %r197, %r652;
	shl.b32 	%r654, %r653, 2;
	mov.u32 	%r655, _ZZ9cuda_gemmIiLi256ELi1ELi1ELi512ELi16ELi16ELi32ELi0ELi0EEviiiPT_S1_S1_iiE3Ash;
	add.s32 	%r656, %r655, %r654;
	ld.shared.u32 	%r1016, [%r656];
$L__BB152_134:
	setp.lt.s32 	%p105, %r392, 7;
	@%p105 bra 	$L__BB152_136;
	add.s32 	%r657, %r11, 6;
	and.b32  	%r658, %r657, 15;
	add.s32 	%r659, %r197, %r658;
	shl.b32 	%r660, %r659, 2;
	mov.u32 	%r661, _ZZ9cuda_gemmIiLi256ELi1ELi1ELi512ELi16ELi16ELi32ELi0ELi0EEviiiPT_S1_S1_iiE3Ash;
	add.s32 	%r662, %r661, %r660;
	ld.shared.u32 	%r1017, [%r662];
$L__BB152_136:
	setp.lt.s32 	%p106, %r392, 8;
	@%p106 bra 	$L__BB152_138;
	add.s32 	%r663, %r11, 7;
	and.b32  	%r664, %r663, 15;
	add.s32 	%r665, %r197, %r664;
	shl.b32 	%r666, %r665, 2;
	mov.u32 	%r667, _ZZ9cuda_gemmIiLi256ELi1ELi1ELi512ELi16ELi16ELi32ELi0ELi0EEviiiPT_S1_S1_iiE3Ash;
	add.s32 	%r668, %r667, %r666;
	ld.shared.u32 	%r1018, [%r668];
$L__BB152_138:
	setp.lt.s32 	%p107, %r392, 9;
	@%p107 bra 	$L__BB152_140;
	xor.b32  	%r669, %r17, 8;
	add.s32 	%r670, %r197, %r669;
	shl.b32 	%r671, %r670, 2;
	mov.u32 	%r672, _ZZ9cuda_gemmIiLi256ELi1ELi1ELi512ELi16ELi16ELi32ELi0ELi0EEviiiPT_S1_S1_iiE3Ash;
	add.s32 	%r673, %r672, %r671;
	ld.shared.u32 	%r1019, [%r673];
$L__BB152_140:
	setp.lt.s32 	%p108, %r392, 10;
	@%p108 bra 	$L__BB152_142;
	add.s32 	%r674, %r11, 9;
	and.b32  	%r675, %r674, 15;
	add.s32 	%r676, %r197, %r675;
	shl.b32 	%r677, %r676, 2;
	mov.u32 	%r678, _ZZ9cuda_gemmIiLi256ELi1ELi1ELi512ELi16ELi16ELi32ELi0ELi0EEviiiPT_S1_S1_iiE3Ash;
	add.s32 	%r679, %r678, %r677;
	ld.shared.u32 	%r1020, [%r679];
$L__BB152_142:
	setp.lt.s32 	%p109, %r392, 11;
	@%p109 bra 	$L__BB152_144;
	add.s32 	%r680, %r11, 10;
	and.b32  	%r681, %r680, 15;
	add.s32 	%r682, %r197, %r681;
	shl.b32 	%r683, %r682, 2;
	mov.u32 	%r684, _ZZ9cuda_gemmIiLi256ELi1ELi1ELi512ELi16ELi16ELi32ELi0ELi0EEviiiPT_S1_S1_iiE3Ash;
	add.s32 	%r685, %r684, %r683;
	ld.shared.u32 	%r1021, [%r685];
$L__BB152_144:
	setp.lt.s32 	%p110, %r392, 12;
	@%p110 bra 	$L__BB152_146;
	add.s32 	%r686, %r11, 11;
	and.b32  	%r687, %r686, 15;
	add.s32 	%r688, %r197, %r687;
	shl.b32 	%r689, %r688, 2;
	mov.u32 	%r690, _ZZ9cuda_gemmIiLi256ELi1ELi1ELi512ELi16ELi16ELi32ELi0ELi0EEviiiPT_S1_S1_iiE3Ash;
	add.s32 	%r691, %r690, %r689;
	ld.shared.u32 	%r1022, [%r691];
$L__BB152_146:
	setp.lt.s32 	%p111, %r392, 13;
	@%p111 bra 	$L__BB152_148;
	add.s32 	%r692, %r11, 12;
	and.b32  	%r693, %r692, 15;
	add.s32 	%r694, %r197, %r693;
	shl.b32 	%r695, %r694, 2;
	mov.u32 	%r696, _ZZ9cuda_gemmIiLi256ELi1ELi1ELi512ELi16ELi16ELi32ELi0ELi0EEviiiPT_S1_S1_iiE3Ash;
	add.s32 	%r697, %r696, %r695;
	ld.shared.u32 	%r1023, [%r697];
$L__BB152_148:
	setp.lt.s32 	%p112, %r392, 14;
	@%p112 bra 	$L__BB152_150;
	add.s32 	%r698, %r11, 13;
	and.b32  	%r699, %r698, 15;
	add.s32 	%r700, %r197, %r699;
	shl.b32 	%r701, %r700, 2;
	mov.u32 	%r702, _ZZ9cuda_gemmIiLi256ELi1ELi1ELi512ELi16ELi16ELi32ELi0ELi0EEviiiPT_S1_S1_iiE3Ash;
	add.s32 	%r703, %r702, %r701;
	ld.shared.u32 	%r1024, [%r703];
$L__BB152_150:
	setp.lt.s32 	%p113, %r392, 15;
	@%p113 bra 	$L__BB152_152;
	add.s32 	%r704, %r11, 14;
	and.b32  	%r705, %r704, 15;
	add.s32 	%r706, %r197, %r705;
	shl.b32 	%r707, %r706, 2;
	mov.u32 	%r708, _ZZ9cuda_gemmIiLi256ELi1ELi1ELi512ELi16ELi16ELi32ELi0ELi0EEviiiPT_S1_S1_iiE3Ash;
	add.s32 	%r709, %r708, %r707;
	ld.shared.u32 	%r1025, [%r709];
$L__BB152_152:
	setp.lt.s32 	%p114, %r392, 16;
	@%p114 bra 	$L__BB152_154;
	add.s32 	%r710, %r11, -1;
	and.b32  	%r711, %r710, 15;
	add.s32 	%r712, %r197, %r711;
	shl.b32 	%r713, %r712, 2;
	mov.u32 	%r714, _ZZ9cuda_gemmIiLi256ELi1ELi1ELi512ELi16ELi16ELi32ELi0ELi0EEviiiPT_S1_S1_iiE3Ash;
	add.s32 	%r715, %r714, %r713;
	ld.shared.u32 	%r1026, [%r715];
$L__BB152_154:
	setp.lt.s32 	%p115, %r12, %r19;
	@%p115 bra 	$L__BB152_156;
$L__BB152_155:
	add.s32 	%r1010, %r1010, %r10;
	setp.lt.s32 	%p152, %r1010, %r9;
	@%p152 bra 	$L__BB152_122;
	bra.uni 	$L__BB152_230;
$L__BB152_156:
	rem.s32 	%r716, %r2, %r392;
	shl.b32 	%r717, %r716, 2;
	mov.u32 	%r718, _ZZ9cuda_gemmIiLi256ELi1ELi1ELi512ELi16ELi16ELi32ELi0ELi0EEviiiPT_S1_S1_iiE11kron_fac_sh;
	add.s32 	%r231, %r718, %r717;
	mov.u32 	%r1027, %r12;
$L__BB152_157:
	mad.lo.s32 	%r720, %r1027, 68, %r231;
	ld.shared.u32 	%r233, [%r720];
	mov.b32 	%r1029, 0;
	@%p99 bra 	$L__BB152_159;
	shfl.sync.idx.b32	%r721|%p117, %r233, %r162, %r20, -1;
	mul.lo.s32 	%r1029, %r721, %r1011;
$L__BB152_159:
	@%p100 bra 	$L__BB152_161;
	shfl.sync.idx.b32	%r722|%p119, %r233, %r163, %r20, -1;
	mad.lo.s32 	%r1029, %r722, %r1012, %r1029;
$L__BB152_161:
	@%p101 bra 	$L__BB152_163;
	shfl.sync.idx.b32	%r723|%p121, %r233, %r164, %r20, -1;
	mad.lo.s32 	%r1029, %r723, %r1013, %r1029;
$L__BB152_163:
	@%p102 bra 	$L__BB152_165;
	shfl.sync.idx.b32	%r724|%p123, %r233, %r165, %r20, -1;
	mad.lo.s32 	%r1029, %r724, %r1014, %r1029;
$L__BB152_165:
	@%p103 bra 	$L__BB152_167;
	shfl.sync.idx.b32	%r725|%p125, %r233, %r166, %r20, -1;
	mad.lo.s32 	%r1029, %r725, %r1015, %r1029;
$L__BB152_167:
	setp.lt.s32 	%p126, %r392, 6;
	@%p126 bra 	$L__BB152_169;
	shfl.sync.idx.b32	%r726|%p127, %r233, %r167, %r20, -1;
	mad.lo.s32 	%r1029, %r726, %r1016, %r1029;
$L__BB152_169:
	setp.lt.s32 	%p128, %r392, 7;
	@%p128 bra 	$L__BB152_171;
	shfl.sync.idx.b32	%r727|%p129, %r233, %r168, %r20, -1;
	mad.lo.s32 	%r1029, %r727, %r1017, %r1029;
$L__BB152_171:
	setp.lt.s32 	%p130, %r392, 8;
	@%p130 bra 	$L__BB152_173;
	shfl.sync.idx.b32	%r728|%p131, %r233, %r169, %r20, -1;
	mad.lo.s32 	%r1029, %r728, %r1018, %r1029;
$L__BB152_173:
	setp.lt.s32 	%p132, %r392, 9;
	@%p132 bra 	$L__BB152_175;
	shfl.sync.idx.b32	%r729|%p133, %r233, %r170, %r20, -1;
	mad.lo.s32 	%r1029, %r729, %r1019, %r1029;
$L__BB152_175:
	setp.lt.s32 	%p134, %r392, 10;
	@%p134 bra 	$L__BB152_177;
	shfl.sync.idx.b32	%r730|%p135, %r233, %r171, %r20, -1;
	mad.lo.s32 	%r1029, %r730, %r1020, %r1029;
$L__BB152_177:
	setp.lt.s32 	%p136, %r392, 11;
	@%p136 bra 	$L__BB152_179;
	shfl.sync.idx.b32	%r731|%p137, %r233, %r172, %r20, -1;
	mad.lo.s32 	%r1029, %r731, %r1021, %r1029;
$L__BB152_179:
	setp.lt.s32 	%p138, %r392, 12;
	@%p138 bra 	$L__BB152_181;
	shfl.sync.idx.b32	%r732|%p139, %r233, %r173, %r20, -1;
	mad.lo.s32 	%r1029, %r732, %r1022, %r1029;
$L__BB152_181:
	setp.lt.s32 	%p140, %r392, 13;
	@%p140 bra 	$L__BB152_183;
	shfl.sync.idx.b32	%r733|%p141, %r233, %r174, %r20, -1;
	mad.lo.s32 	%r1029, %r733, %r1023, %r1029;
$L__BB152_183:
	setp.lt.s32 	%p142, %r392, 14;
	@%p142 bra 	$L__BB152_185;
	shfl.sync.idx.b32	%r734|%p143, %r233, %r175, %r20, -1;
	mad.lo.s32 	%r1029, %r734, %r1024, %r1029;
$L__BB152_185:
	setp.lt.s32 	%p144, %r392, 15;
	@%p144 bra 	$L__BB152_187;
	shfl.sync.idx.b32	%r735|%p145, %r233, %r176, %r20, -1;
	mad.lo.s32 	%r1029, %r735, %r1025, %r1029;
$L__BB152_187:
	setp.lt.s32 	%p146, %r392, 16;
	@%p146 bra 	$L__BB152_189;
	shfl.sync.idx.b32	%r736|%p147, %r233, %r177, %r20, -1;
	mad.lo.s32 	%r1029, %r736, %r1026, %r1029;
$L__BB152_189:
	mov.u32 	%r1043, %r3;
$L__BB152_190:
	shr.u32 	%r267, %r1043, 1;
	shfl.sync.down.b32	%r737|%p148, %r1029, %r267, %r178, -1;
	add.s32 	%r1029, %r737, %r1029;
	setp.gt.u32 	%p149, %r1043, 3;
	mov.u32 	%r1043, %r267;
	@%p149 bra 	$L__BB152_190;
	rem.u32 	%r738, %r2, %r4;
	setp.eq.s32 	%p150, %r738, 0;
	@%p150 bra 	$L__BB152_192;
	bra.uni 	$L__BB152_193;
$L__BB152_192:
	mad.lo.s32 	%r739, %r1027, %r9, %r196;
	shl.b32 	%r740, %r739, 2;
	mov.u32 	%r741, _ZZ9cuda_gemmIiLi256ELi1ELi1ELi512ELi16ELi16ELi32ELi0ELi0EEviiiPT_S1_S1_iiE3Csh;
	add.s32 	%r742, %r741, %r740;
	st.shared.u32 	[%r742], %r1029;
$L__BB152_193:
	add.s32 	%r1027, %r1027, %r14;
	setp.lt.s32 	%p151, %r1027, %r19;
	@%p151 bra 	$L__BB152_157;
	bra.uni 	$L__BB152_155;
$L__BB152_194:
	setp.lt.s32 	%p48, %r12, %r19;
	@%p48 bra 	$L__BB152_195;
	bra.uni 	$L__BB152_229;
$L__BB152_195:
	rem.u32 	%r564, %r2, %r392;
	shl.b32 	%r565, %r564, 2;
	mov.u32 	%r566, _ZZ9cuda_gemmIiLi256ELi1ELi1ELi512ELi16ELi16ELi32ELi0ELi0EEviiiPT_S1_S1_iiE11kron_fac_sh;
	add.s32 	%r290, %r566, %r565;
	mov.u32 	%r1079, %r12;
$L__BB152_196:
	mad.lo.s32 	%r568, %r1079, 68, %r290;
	ld.shared.u32 	%r324, [%r568];
	mov.b32 	%r1081, 0;
	@%p32 bra 	$L__BB152_198;
	shfl.sync.idx.b32	%r569|%p50, %r324, %r146, %r20, -1;
	mul.lo.s32 	%r1081, %r569, %r1063;
$L__BB152_198:
	@%p33 bra 	$L__BB152_200;
	shfl.sync.idx.b32	%r570|%p52, %r324, %r147, %r20, -1;
	mad.lo.s32 	%r1081, %r570, %r1060, %r1081;
$L__BB152_200:
	@%p34 bra 	$L__BB152_202;
	shfl.sync.idx.b32	%r571|%p54, %r324, %r148, %r20, -1;
	mad.lo.s32 	%r1081, %r571, %r1059, %r1081;
$L__BB152_202:
	@%p35 bra 	$L__BB152_204;
	shfl.sync.idx.b32	%r572|%p56, %r324, %r149, %r20, -1;
	mad.lo.s32 	%r1081, %r572, %r1058, %r1081;
$L__BB152_204:
	@%p36 bra 	$L__BB152_206;
	shfl.sync.idx.b32	%r573|%p58, %r324, %r150, %r20, -1;
	mad.lo.s32 	%r1081, %r573, %r1057, %r1081;
$L__BB152_206:
	@%p37 bra 	$L__BB152_208;
	shfl.sync.idx.b32	%r574|%p60, %r324, %r151, %r20, -1;
	mad.lo.s32 	%r1081, %r574, %r1056, %r1081;
$L__BB152_208:
	setp.lt.u32 	%p61, %r392, 7;
	@%p61 bra 	$L__BB152_210;
	shfl.sync.idx.b32	%r575|%p62, %r324, %r152, %r20, -1;
	mad.lo.s32 	%r1081, %r575, %r1055, %r1081;
$L__BB152_210:
	setp.lt.u32 	%p63, %r392, 8;
	@%p63 bra 	$L__BB152_212;
	shfl.sync.idx.b32	%r576|%p64, %r324, %r153, %r20, -1;
	mad.lo.s32 	%r1081, %r576, %r1054, %r1081;
$L__BB152_212:
	setp.lt.u32 	%p65, %r392, 9;
	@%p65 bra 	$L__BB152_214;
	shfl.sync.idx.b32	%r577|%p66, %r324, %r154, %r20, -1;
	mad.lo.s32 	%r1081, %r577, %r1053, %r1081;
$L__BB152_214:
	setp.lt.u32 	%p67, %r392, 10;
	@%p67 bra 	$L__BB152_216;
	shfl.sync.idx.b32	%r578|%p68, %r324, %r155, %r20, -1;
	mad.lo.s32 	%r1081, %r578, %r1052, %r1081;
$L__BB152_216:
	setp.lt.u32 	%p69, %r392, 11;
	@%p69 bra 	$L__BB152_218;
	shfl.sync.idx.b32	%r579|%p70, %r324, %r156, %r20, -1;
	mad.lo.s32 	%r1081, %r579, %r1051, %r1081;
$L__BB152_218:
	setp.lt.u32 	%p71, %r392, 12;
	@%p71 bra 	$L__BB152_220;
	shfl.sync.idx.b32	%r580|%p72, %r324, %r157, %r20, -1;
	mad.lo.s32 	%r1081, %r580, %r1050, %r1081;
$L__BB152_220:
	setp.lt.u32 	%p73, %r392, 13;
	@%p73 bra 	$L__BB152_222;
	shfl.sync.idx.b32	%r581|%p74, %r324, %r158, %r20, -1;
	mad.lo.s32 	%r1081, %r581, %r1049, %r1081;
$L__BB152_222:
	setp.lt.u32 	%p75, %r392, 14;
	@%p75 bra 	$L__BB152_224;
	shfl.sync.idx.b32	%r582|%p76, %r324, %r159, %r20, -1;
	mad.lo.s32 	%r1081, %r582, %r1048, %r1081;
$L__BB152_224:
	setp.lt.u32 	%p77, %r392, 15;
	@%p77 bra 	$L__BB152_226;
	shfl.sync.idx.b32	%r583|%p78, %r324, %r160, %r20, -1;
	mad.lo.s32 	%r1081, %r583, %r1047, %r1081;
$L__BB152_226:
	setp.lt.u32 	%p79, %r392, 16;
	@%p79 bra 	$L__BB152_228;
	shfl.sync.idx.b32	%r584|%p80, %r324, %r161, %r20, -1;
	mad.lo.s32 	%r1081, %r584, %r1046, %r1081;
$L__BB152_228:
	mad.lo.s32 	%r585, %r1079, %r9, %r288;
	shl.b32 	%r586, %r585, 2;
	mov.u32 	%r587, _ZZ9cuda_gemmIiLi256ELi1ELi1ELi512ELi16ELi16ELi32ELi0ELi0EEviiiPT_S1_S1_iiE3Csh;
	add.s32 	%r588, %r587, %r586;
	st.shared.u32 	[%r588], %r1081;
	add.s32 	%r1079, %r1079, %r14;
	setp.lt.s32 	%p81, %r1079, %r19;
	@%p81 bra 	$L__BB152_196;
$L__BB152_229:
	add.s32 	%r1062, %r1062, %r10;
	setp.lt.s32 	%p82, %r1062, %r9;
	@%p82 bra 	$L__BB152_89;
$L__BB152_230:
	ld.param.u32 	%r934, [_Z9cuda_gemmIiLi256ELi1ELi1ELi512ELi16ELi16ELi32ELi0ELi0EEviiiPT_S1_S1_ii_param_1];
	and.b16  	%rs7, %rs1, 3;
	setp.eq.s16 	%p220, %rs7, 2;
	bar.sync 	0;
	mul.lo.s32 	%r892, %r9, %r16;
	mad.lo.s32 	%r359, %r15, %r934, %r892;
	div.s32 	%r360, %r390, %r392;
	@%p220 bra 	$L__BB152_233;
	shl.b32 	%r893, %r1099, 2;
	mov.u32 	%r894, _ZZ9cuda_gemmIiLi256ELi1ELi1ELi512ELi16ELi16ELi32ELi0ELi0EEviiiPT_S1_S1_iiE3Csh;
	add.s32 	%r1097, %r894, %r893;
	shl.b32 	%r362, %r13, 2;
	neg.s32 	%r1096, %r22;
$L__BB152_232:
	.pragma "nounroll";
	div.s32 	%r895, %r1099, %r9;
	mad.lo.s32 	%r896, %r360, %r895, %r359;
	mul.lo.s32 	%r897, %r895, %r9;
	sub.s32 	%r898, %r1099, %r897;
	add.s32 	%r899, %r896, %r898;
	ld.shared.u32 	%r900, [%r1097];
	mul.wide.s32 	%rd17, %r899, 4;
	add.s64 	%rd18, %rd2, %rd17;
	st.global.u32 	[%rd18], %r900;
	add.s32 	%r1099, %r1099, %r13;
	add.s32 	%r1097, %r1097, %r362;
	add.s32 	%r1096, %r1096, 1;
	setp.ne.s32 	%p221, %r1096, 0;
	@%p221 bra 	$L__BB152_232;
$L__BB152_233:
	setp.lt.u16 	%p222, %rs1, 2;
	@%p222 bra 	$L__BB152_236;
	shl.b32 	%r901, %r13, 1;
	add.s32 	%r1103, %r1099, %r901;
	shl.b32 	%r372, %r13, 2;
	mad.lo.s32 	%r1102, %r13, 3, %r1099;
	add.s32 	%r1101, %r13, %r1099;
	shl.b32 	%r902, %r1099, 2;
	mov.u32 	%r903, _ZZ9cuda_gemmIiLi256ELi1ELi1ELi512ELi16ELi16ELi32ELi0ELi0EEviiiPT_S1_S1_iiE3Csh;
	add.s32 	%r1100, %r903, %r902;
	shl.b32 	%r376, %r13, 4;
	shl.b32 	%r377, %r13, 3;
	mul.lo.s32 	%r378, %r13, 12;
$L__BB152_235:
	div.s32 	%r904, %r1099, %r9;
	mad.lo.s32 	%r905, %r360, %r904, %r359;
	mul.lo.s32 	%r906, %r904, %r9;
	sub.s32 	%r907, %r1099, %r906;
	add.s32 	%r908, %r905, %r907;
	ld.shared.u32 	%r909, [%r1100];
	mul.wide.s32 	%rd19, %r908, 4;
	add.s64 	%rd20, %rd2, %rd19;
	st.global.u32 	[%rd20], %r909;
	add.s32 	%r910, %r1099, %r13;
	div.s32 	%r911, %r1101, %r9;
	mad.lo.s32 	%r912, %r360, %r911, %r359;
	mul.lo.s32 	%r913, %r911, %r9;
	sub.s32 	%r914, %r1101, %r913;
	add.s32 	%r915, %r912, %r914;
	add.s32 	%r916, %r1100, %r372;
	ld.shared.u32 	%r917, [%r916];
	mul.wide.s32 	%rd21, %r915, 4;
	add.s64 	%rd22, %rd2, %rd21;
	st.global.u32 	[%rd22], %r917;
	add.s32 	%r918, %r910, %r13;
	div.s32 	%r919, %r1103, %r9;
	mad.lo.s32 	%r920, %r360, %r919, %r359;
	mul.lo.s32 	%r921, %r919, %r9;
	sub.s32 	%r922, %r1103, %r921;
	add.s32 	%r923, %r920, %r922;
	add.s32 	%r924, %r1100, %r377;
	ld.shared.u32 	%r925, [%r924];
	mul.wide.s32 	%rd23, %r923, 4;
	add.s64 	%rd24, %rd2, %rd23;
	st.global.u32 	[%rd24], %r925;
	add.s32 	%r926, %r918, %r13;
	div.s32 	%r927, %r1102, %r9;
	mad.lo.s32 	%r928, %r360, %r927, %r359;
	mul.lo.s32 	%r929, %r927, %r9;
	sub.s32 	%r930, %r1102, %r929;
	add.s32 	%r931, %r928, %r930;
	add.s32 	%r932, %r1100, %r378;
	ld.shared.u32 	%r933, [%r932];
	mul.wide.s32 	%rd25, %r931, 4;
	add.s64 	%rd26, %rd2, %rd25;
	st.global.u32 	[%rd26], %r933;
	add.s32 	%r1099, %r926, %r13;
	add.s32 	%r1103, %r1103, %r372;
	add.s32 	%r1102, %r1102, %r372;
	add.s32 	%r1101, %r1101, %r372;
	add.s32 	%r1100, %r1100, %r376;
	setp.lt.u32 	%p223, %r1099, 512;
	@%p223 bra 	$L__BB152_235;
$L__BB152_236:
	ret;

}
	// .globl	_Z9cuda_gemmIiLi256ELi1ELi1ELi512ELi16ELi16ELi32ELi0ELi1EEviiiPT_S1_S1_ii
.visible .entry _Z9cuda_gemmIiLi256ELi1ELi1ELi512ELi16ELi16ELi32ELi0ELi1EEviiiPT_S1_S1_ii(
	.param .u32 _Z9cuda_gemmIiLi256ELi1ELi1ELi512ELi16ELi16ELi32ELi0ELi1EEviiiPT_S1_S1_ii_param_0,
	.param .u32 _Z9cuda_gemmIiLi256ELi1ELi1ELi512ELi16ELi16ELi32ELi0ELi1EEviiiPT_S1_S1_ii_param_1,
	.param .u32 _Z9cuda_gemmIiLi256ELi1ELi1ELi512ELi16ELi16ELi32ELi0ELi1EEviiiPT_S1_S1_ii_param_2,
	.param .u64 .ptr .align 1 _Z9cuda_gemmIiLi256ELi1ELi1ELi512ELi16ELi16ELi32ELi0ELi1EEviiiPT_S1_S1_ii_param_3,
	.param .u64 .ptr .align 1 _Z9cuda_gemmIiLi256ELi1ELi1ELi512ELi16ELi16ELi32ELi0ELi1EEviiiPT_S1_S1_ii_param_4,
	.param .u64 .ptr .align 1 _Z9cuda_gemmIiLi256ELi1ELi1ELi512ELi16ELi16ELi32ELi0ELi1EEviiiPT_S1_S1_ii_param_5,
	.param .u32 _Z9cuda_gemmIiLi256ELi1ELi1ELi512ELi16ELi16ELi32ELi0ELi1EEviiiPT_S1_S1_ii_param_6,
	.param .u32 _Z9cuda_gemmIiLi256ELi1ELi1ELi512ELi16ELi16ELi32ELi0ELi1EEviiiPT_S1_S1_ii_param_7
)
.maxntid 256
{
	.reg .pred 	%p<36>;
	.reg .b16 	%rs<7>;
	.reg .b32 	%r<385>;
	.reg .b64 	%rd<44>;
	// demoted variable
	.shared .align 128 .b8 _ZZ9cuda_gemmIiLi256ELi1ELi1ELi512ELi16ELi16ELi32ELi0ELi1EEviiiPT_S1_S1_iiE11kron_fac_sh[1088];
	// demoted variable
	.shared .align 128 .b8 _ZZ9cuda_gemmIiLi256ELi1ELi1ELi512ELi16ELi16ELi32ELi0ELi1EEviiiPT_S1_S1_iiE3Ash[2048];
	// demoted variable
	.shared .align 128 .b8 _ZZ9cuda_gemmIiLi256ELi1ELi1ELi512ELi16ELi16ELi32ELi0ELi1EEviiiPT_S1_S1_iiE3Csh[2048];
	ld.param.u32 	%r135, [_Z9cuda_gemmIiLi256ELi1ELi1ELi512ELi16ELi16ELi32ELi0ELi1EEviiiPT_S1_S1_ii_param_1];
	ld.param.u32 	%r136, [_Z9cuda_gemmIiLi256ELi1ELi1ELi512ELi16ELi16ELi32ELi0ELi1EEviiiPT_S1_S1_ii_param_2];
	ld.param.u64 	%rd11, [_Z9cuda_gemmIiLi256ELi1ELi1ELi512ELi16ELi16ELi32ELi0ELi1EEviiiPT_S1_S1_ii_param_3];
	ld.param.u64 	%rd12, [_Z9cuda_gemmIiLi256ELi1ELi1ELi512ELi16ELi16ELi32ELi0ELi1EEviiiPT_S1_S1_ii_param_4];
	ld.param.u64 	%rd13, [_Z9cuda_gemmIiLi256ELi1ELi1ELi512ELi16ELi16ELi32ELi0ELi1EEviiiPT_S1_S1_ii_param_5];
	cvta.to.global.u64 	%rd1, %rd12;
	cvta.to.global.u64 	%rd2, %rd11;
	cvta.to.global.u64 	%rd3, %rd13;
	mov.u32 	%r379, %tid.x;
	mov.u32 	%r2, %ntid.x;
	add.s32 	%r3, %r379, %r2;
	max.u32 	%r137, %r3, 256;
	setp.lt.u32 	%p1, %r3, 256;
	selp.u32 	%r138, 1, 0, %p1;
	add.s32 	%r139, %r3, %r138;
	sub.s32 	%r140, %r137, %r139;
	div.u32 	%r141, %r140, %r2;
	add.s32 	%r4, %r141, %r138;
	and.b32  	%r142, %r4, 3;
	setp.eq.s32 	%p2, %r142, 3;
	mov.u32 	%r358, %r379;
	@%p2 bra 	$L__BB153_3;
	mul.wide.u32 	%rd14, %r379, 4;
	add.s64 	%rd43, %rd1, %rd14;
	mul.wide.u32 	%rd5, %r2, 4;
	add.s32 	%r143, %r4, 1;
	and.b32  	%r144, %r143, 3;
	neg.s32 	%r356, %r144;
	mov.u32 	%r358, %r379;
$L__BB153_2:
	.pragma "nounroll";
	ld.global.u32 	%r145, [%rd43];
	and.b32  	%r146, %r358, 15;
	mov.u32 	%r147, _ZZ9cuda_gemmIiLi256ELi1ELi1ELi512ELi16ELi16ELi32ELi0ELi1EEviiiPT_S1_S1_iiE11kron_fac_sh;
	mad.lo.s32 	%r148, %r146, 68, %r147;
	shr.u32 	%r149, %r358, 2;
	and.b32  	%r150, %r149, 1073741820;
	add.s32 	%r151, %r148, %r150;
	st.shared.u32 	[%r151], %r145;
	add.s32 	%r358, %r358, %r2;
	add.s64 	%rd43, %rd43, %rd5;
	add.s32 	%r356, %r356, 1;
	setp.ne.s32 	%p3, %r356, 0;
	@%p3 bra 	$L__BB153_2;
$L__BB153_3:
	setp.lt.u32 	%p4, %r4, 3;
	@%p4 bra 	$L__BB153_6;
	shl.b32 	%r152, %r2, 1;
	add.s32 	%r361, %r358, %r152;
	shl.b32 	%r12, %r2, 2;
	mad.lo.s32 	%r360, %r2, 3, %r358;
	add.s32 	%r359, %r2, %r358;
$L__BB153_5:
	mul.wide.u32 	%rd15, %r358, 4;
	add.s64 	%rd16, %rd1, %rd15;
	ld.global.u32 	%r153, [%rd16];
	and.b32  	%r154, %r358, 15;
	mov.u32 	%r155, _ZZ9cuda_gemmIiLi256ELi1ELi1ELi512ELi16ELi16ELi32ELi0ELi1EEviiiPT_S1_S1_iiE11kron_fac_sh;
	mad.lo.s32 	%r156, %r154, 68, %r155;
	shr.u32 	%r157, %r358, 2;
	and.b32  	%r158, %r157, 1073741820;
	add.s32 	%r159, %r156, %r158;
	st.shared.u32 	[%r159], %r153;
	add.s32 	%r160, %r358, %r2;
	mul.wide.u32 	%rd17, %r359, 4;
	add.s64 	%rd18, %rd1, %rd17;
	ld.global.u32 	%r161, [%rd18];
	and.b32  	%r162, %r359, 15;
	mad.lo.s32 	%r163, %r162, 68, %r155;
	shr.u32 	%r164, %r359, 2;
	and.b32  	%r165, %r164, 1073741820;
	add.s32 	%r166, %r163, %r165;
	st.shared.u32 	[%r166], %r161;
	add.s32 	%r167, %r160, %r2;
	mul.wide.u32 	%rd19, %r361, 4;
	add.s64 	%rd20, %rd1, %rd19;
	ld.global.u32 	%r168, [%rd20];
	and.b32  	%r169, %r361, 15;
	mad.lo.s32 	%r170, %r169, 68, %r155;
	shr.u32 	%r171, %r361, 2;
	and.b32  	%r172, %r171, 1073741820;
	add.s32 	%r173, %r170, %r172;
	st.shared.u32 	[%r173], %r168;
	add.s32 	%r174, %r167, %r2;
	mul.wide.u32 	%rd21, %r360, 4;
	add.s64 	%rd22, %rd1, %rd21;
	ld.global.u32 	%r175, [%rd22];
	and.b32  	%r176, %r360, 15;
	mad.lo.s32 	%r177, %r176, 68, %r155;
	shr.u32 	%r178, %r360, 2;
	and.b32  	%r179, %r178, 1073741820;
	add.s32 	%r180, %r177, %r179;
	st.shared.u32 	[%r180], %r175;
	add.s32 	%r358, %r174, %r2;
	add.s32 	%r361, %r361, %r12;
	add.s32 	%r360, %r360, %r12;
	add.s32 	%r359, %r359, %r12;
	setp.lt.u32 	%p5, %r358, 256;
	@%p5 bra 	$L__BB153_5;
$L__BB153_6:
	mov.u32 	%r23, %ctaid.y;
	mov.u32 	%r181, %nctaid.y;
	setp.ge.u32 	%p6, %r23, %r181;
	@%p6 bra 	$L__BB153_27;
	mov.u32 	%r24, %ctaid.x;
	and.b32  	%r25, %r379, 15;
	shr.s32 	%r182, %r136, 31;
	shr.u32 	%r183, %r182, 28;
	add.s32 	%r184, %r136, %r183;
	shr.s32 	%r26, %r184, 4;
	shl.b32 	%r27, %r24, 9;
	mul.lo.s32 	%r28, %r23, %r136;
	cvt.u16.u32 	%rs3, %r3;
	sub.s16 	%rs4, 511, %rs3;
	cvt.u16.u32 	%rs5, %r2;
	div.u16 	%rs1, %rs4, %rs5;
	and.b16  	%rs2, %rs1, 3;
	xor.b16  	%rs6, %rs2, 2;
	cvt.u32.u16 	%r29, %rs6;
	setp.eq.s16 	%p7, %rs2, 2;
	mov.u32 	%r369, %r379;
	@%p7 bra 	$L__BB153_10;
	shl.b32 	%r185, %r379, 2;
	mov.u32 	%r186, _ZZ9cuda_gemmIiLi256ELi1ELi1ELi512ELi16ELi16ELi32ELi0ELi1EEviiiPT_S1_S1_iiE3Ash;
	add.s32 	%r365, %r186, %r185;
	shl.b32 	%r31, %r2, 2;
	add.s32 	%r187, %r379, %r28;
	add.s32 	%r364, %r187, %r27;
	neg.s32 	%r363, %r29;
	mad.lo.s32 	%r369, %r2, %r29, %r379;
$L__BB153_9:
	.pragma "nounroll";
	mul.wide.s32 	%rd23, %r364, 4;
	add.s64 	%rd24, %rd2, %rd23;
	ld.global.u32 	%r188, [%rd24];
	st.shared.u32 	[%r365], %r188;
	add.s32 	%r365, %r365, %r31;
	add.s32 	%r364, %r364, %r2;
	add.s32 	%r363, %r363, 1;
	setp.ne.s32 	%p8, %r363, 0;
	@%p8 bra 	$L__BB153_9;
$L__BB153_10:
	setp.lt.u16 	%p9, %rs1, 2;
	@%p9 bra 	$L__BB153_13;
	shl.b32 	%r42, %r2, 2;
	shl.b32 	%r189, %r369, 2;
	mov.u32 	%r190, _ZZ9cuda_gemmIiLi256ELi1ELi1ELi512ELi16ELi16ELi32ELi0ELi1EEviiiPT_S1_S1_iiE3Ash;
	add.s32 	%r368, %r190, %r189;
	shl.b32 	%r44, %r2, 4;
	shl.b32 	%r45, %r2, 3;
	mul.lo.s32 	%r46, %r2, 12;
	mul.wide.u32 	%rd25, %r2, 4;
	add.s64 	%rd8, %rd2, %rd25;
	add.s32 	%r191, %r369, %r28;
	add.s32 	%r367, %r191, %r27;
	mul.wide.u32 	%rd26, %r2, 8;
	add.s64 	%rd9, %rd2, %rd26;
	mul.wide.u32 	%rd27, %r2, 12;
	add.s64 	%rd10, %rd2, %rd27;
$L__BB153_12:
	mul.wide.s32 	%rd28, %r367, 4;
	add.s64 	%rd29, %rd8, %rd28;
	add.s64 	%rd30, %rd9, %rd28;
	add.s64 	%rd31, %rd10, %rd28;
	add.s64 	%rd32, %rd2, %rd28;
	ld.global.u32 	%r192, [%rd32];
	st.shared.u32 	[%r368], %r192;
	ld.global.u32 	%r193, [%rd29];
	add.s32 	%r194, %r368, %r42;
	st.shared.u32 	[%r194], %r193;
	ld.global.u32 	%r195, [%rd30];
	add.s32 	%r196, %r368, %r45;
	st.shared.u32 	[%r196], %r195;
	ld.global.u32 	%r197, [%rd31];
	add.s32 	%r198, %r368, %r46;
	st.shared.u32 	[%r198], %r197;
	add.s32 	%r369, %r369, %r42;
	add.s32 	%r368, %r368, %r44;
	add.s32 	%r367, %r367, %r42;
	setp.lt.u32 	%p10, %r369, 512;
	@%p10 bra 	$L__BB153_12;
$L__BB153_13:
	setp.eq.s16 	%p11, %rs2, 2;
	mov.u32 	%r374, %r379;
	@%p11 bra 	$L__BB153_16;
	shl.b32 	%r199, %r379, 2;
	mov.u32 	%r200, _ZZ9cuda_gemmIiLi256ELi1ELi1ELi512ELi16ELi16ELi32ELi0ELi1EEviiiPT_S1_S1_iiE3Csh;
	add.s32 	%r371, %r200, %r199;
	shl.b32 	%r55, %r2, 2;
	neg.s32 	%r370, %r29;
	mad.lo.s32 	%r374, %r2, %r29, %r379;
$L__BB153_15:
	.pragma "nounroll";
	mov.b32 	%r201, 0;
	st.shared.u32 	[%r371], %r201;
	add.s32 	%r371, %r371, %r55;
	add.s32 	%r370, %r370, 1;
	setp.ne.s32 	%p12, %r370, 0;
	@%p12 bra 	$L__BB153_15;
$L__BB153_16:
	setp.lt.u16 	%p13, %rs1, 2;
	@%p13 bra 	$L__BB153_19;
	shl.b32 	%r63, %r2, 2;
	shl.b32 	%r202, %r374, 2;
	mov.u32 	%r203, _ZZ9cuda_gemmIiLi256ELi1ELi1ELi512ELi16ELi16ELi32ELi0ELi1EEviiiPT_S1_S1_iiE3Csh;
	add.s32 	%r373, %r203, %r202;
	shl.b32 	%r65, %r2, 4;
	shl.b32 	%r66, %r2, 3;
	mul.lo.s32 	%r67, %r2, 12;
$L__BB153_18:
	mov.b32 	%r204, 0;
	st.shared.u32 	[%r373], %r204;
	add.s32 	%r205, %r373, %r63;
	st.shared.u32 	[%r205], %r204;
	add.s32 	%r206, %r373, %r66;
	st.shared.u32 	[%r206], %r204;
	add.s32 	%r207, %r373, %r67;
	st.shared.u32 	[%r207], %r204;
	add.s32 	%r374, %r374, %r63;
	add.s32 	%r373, %r373, %r65;
	setp.lt.u32 	%p14, %r374, 512;
	@%p14 bra 	$L__BB153_18;
$L__BB153_19:
	shl.b32 	%r208, %r379, 4;
	and.b32  	%r209, %r208, 496;
	bar.sync 	0;
	or.b32  	%r210, %r209, %r25;
	shl.b32 	%r211, %r210, 2;
	mov.u32 	%r212, _ZZ9cuda_gemmIiLi256ELi1ELi1ELi512ELi16ELi16ELi32ELi0ELi1EEviiiPT_S1_S1_iiE3Ash;
	add.s32 	%r213, %r212, %r211;
	ld.shared.u32 	%r72, [%r213];
	add.s32 	%r214, %r379, 1;
	and.b32  	%r73, %r214, 15;
	or.b32  	%r215, %r209, %r73;
	shl.b32 	%r216, %r215, 2;
	add.s32 	%r217, %r212, %r216;
	ld.shared.u32 	%r74, [%r217];
	add.s32 	%r218, %r379, 2;
	and.b32  	%r75, %r218, 15;
	or.b32  	%r219, %r209, %r75;
	shl.b32 	%r220, %r219, 2;
	add.s32 	%r221, %r212, %r220;
	ld.shared.u32 	%r76, [%r221];
	add.s32 	%r222, %r379, 3;
	and.b32  	%r77, %r222, 15;
	or.b32  	%r223, %r209, %r77;
	shl.b32 	%r224, %r223, 2;
	add.s32 	%r225, %r212, %r224;
	ld.shared.u32 	%r78, [%r225];
	add.s32 	%r226, %r379, 4;
	and.b32  	%r79, %r226, 15;
	or.b32  	%r227, %r209, %r79;
	shl.b32 	%r228, %r227, 2;
	add.s32 	%r229, %r212, %r228;
	ld.shared.u32 	%r80, [%r229];
	add.s32 	%r230, %r379, 5;
	and.b32  	%r81, %r230, 15;
	or.b32  	%r231, %r209, %r81;
	shl.b32 	%r232, %r231, 2;
	add.s32 	%r233, %r212, %r232;
	ld.shared.u32 	%r82, [%r233];
	add.s32 	%r234, %r379, 6;
	and.b32  	%r83, %r234, 15;
	or.b32  	%r235, %r209, %r83;
	shl.b32 	%r236, %r235, 2;
	add.s32 	%r237, %r212, %r236;
	ld.shared.u32 	%r84, [%r237];
	add.s32 	%r238, %r379, 7;
	and.b32  	%r85, %r238, 15;
	or.b32  	%r239, %r209, %r85;
	shl.b32 	%r240, %r239, 2;
	add.s32 	%r241, %r212, %r240;
	ld.shared.u32 	%r86, [%r241];
	xor.b32  	%r87, %r25, 8;
	or.b32  	%r242, %r209, %r87;
	shl.b32 	%r243, %r242, 2;
	add.s32 	%r244, %r212, %r243;
	ld.shared.u32 	%r88, [%r244];
	add.s32 	%r245, %r379, 9;
	and.b32  	%r89, %r245, 15;
	or.b32  	%r246, %r209, %r89;
	shl.b32 	%r247, %r246, 2;
	add.s32 	%r248, %r212, %r247;
	ld.shared.u32 	%r90, [%r248];
	add.s32 	%r249, %r379, 10;
	and.b32  	%r91, %r249, 15;
	or.b32  	%r250, %r209, %r91;
	shl.b32 	%r251, %r250, 2;
	add.s32 	%r252, %r212, %r251;
	ld.shared.u32 	%r92, [%r252];
	add.s32 	%r253, %r379, 11;
	and.b32  	%r93, %r253, 15;
	or.b32  	%r254, %r209, %r93;
	shl.b32 	%r255, %r254, 2;
	add.s32 	%r256, %r212, %r255;
	ld.shared.u32 	%r94, [%r256];
	add.s32 	%r257, %r379, 12;
	and.b32  	%r95, %r257, 15;
	or.b32  	%r258, %r209, %r95;
	shl.b32 	%r259, %r258, 2;
	add.s32 	%r260, %r212, %r259;
	ld.shared.u32 	%r96, [%r260];
	add.s32 	%r261, %r379, 13;
	and.b32  	%r97, %r261, 15;
	or.b32  	%r262, %r209, %r97;
	shl.b32 	%r263, %r262, 2;
	add.s32 	%r264, %r212, %r263;
	ld.shared.u32 	%r98, [%r264];
	add.s32 	%r265, %r379, 14;
	and.b32  	%r99, %r265, 15;
	or.b32  	%r266, %r209, %r99;
	shl.b32 	%r267, %r266, 2;
	add.s32 	%r268, %r212, %r267;
	ld.shared.u32 	%r100, [%r268];
	add.s32 	%r269, %r379, -1;
	and.b32  	%r101, %r269, 15;
	or.b32  	%r270, %r209, %r101;
	shl.b32 	%r271, %r270, 2;
	add.s32 	%r272, %r212, %r271;
	ld.shared.u32 	%r102, [%r272];
	shr.u32 	%r375, %r379, 5;
$L__BB153_20:
	shl.b32 	%r273, %r25, 2;
	mov.u32 	%r274, _ZZ9cuda_gemmIiLi256ELi1ELi1ELi512ELi16ELi16ELi32ELi0ELi1EEviiiPT_S1_S1_iiE11kron_fac_sh;
	add.s32 	%r275, %r274, %r273;
	mad.lo.s32 	%r276, %r375, 68, %r275;
	ld.shared.u32 	%r277, [%r276];
	shfl.sync.idx.b32	%r278|%p15, %r277, %r25, 4127, -1;
	mul.lo.s32 	%r279, %r278, %r72;
	shfl.sync.idx.b32	%r280|%p16, %r277, %r73, 4127, -1;
	mad.lo.s32 	%r281, %r280, %r74, %r279;
	shfl.sync.idx.b32	%r282|%p17, %r277, %r75, 4127, -1;
	mad.lo.s32 	%r283, %r282, %r76, %r281;
	shfl.sync.idx.b32	%r284|%p18, %r277, %r77, 4127, -1;
	mad.lo.s32 	%r285, %r284, %r78, %r283;
	shfl.sync.idx.b32	%r286|%p19, %r277, %r79, 4127, -1;
	mad.lo.s32 	%r287, %r286, %r80, %r285;
	shfl.sync.idx.b32	%r288|%p20, %r277, %r81, 4127, -1;
	mad.lo.s32 	%r289, %r288, %r82, %r287;
	shfl.sync.idx.b32	%r290|%p21, %r277, %r83, 4127, -1;
	mad.lo.s32 	%r291, %r290, %r84, %r289;
	shfl.sync.idx.b32	%r292|%p22, %r277, %r85, 4127, -1;
	mad.lo.s32 	%r293, %r292, %r86, %r291;
	shfl.sync.idx.b32	%r294|%p23, %r277, %r87, 4127, -1;
	mad.lo.s32 	%r295, %r294, %r88, %r293;
	shfl.sync.idx.b32	%r296|%p24, %r277, %r89, 4127, -1;
	mad.lo.s32 	%r297, %r296, %r90, %r295;
	shfl.sync.idx.b32	%r298|%p25, %r277, %r91, 4127, -1;
	mad.lo.s32 	%r299, %r298, %r92, %r297;
	shfl.sync.idx.b32	%r300|%p26, %r277, %r93, 4127, -1;
	mad.lo.s32 	%r301, %r300, %r94, %r299;
	shfl.sync.idx.b32	%r302|%p27, %r277, %r95, 4127, -1;
	mad.lo.s32 	%r303, %r302, %r96, %r301;
	shfl.sync.idx.b32	%r304|%p28, %r277, %r97, 4127, -1;
	mad.lo.s32 	%r305, %r304, %r98, %r303;
	shfl.sync.idx.b32	%r306|%p29, %r277, %r99, 4127, -1;
	mad.lo.s32 	%r307, %r306, %r100, %r305;
	shfl.sync.idx.b32	%r308|%p30, %r277, %r101, 4127, -1;
	mad.lo.s32 	%r309, %r308, %r102, %r307;
	shl.b32 	%r310, %r375, 7;
	shl.b32 	%r311, %r379, 2;
	and.b32  	%r312, %r311, 124;
	or.b32  	%r313, %r310, %r312;
	mov.u32 	%r314, _ZZ9cuda_gemmIiLi256ELi1ELi1ELi512ELi16ELi16ELi32ELi0ELi1EEviiiPT_S1_S1_iiE3Csh;
	add.s32 	%r315, %r314, %r313;
	ld.shared.u32 	%r316, [%r315];
	add.s32 	%r317, %r316, %r309;
	st.shared.u32 	[%r315], %r317;
	shr.u32 	%r318, %r2, 5;
	add.s32 	%r375, %r375, %r318;
	setp.lt.u32 	%p31, %r375, 16;
	@%p31 bra 	$L__BB153_20;
	setp.eq.s16 	%p32, %rs2, 2;
	bar.sync 	0;
	shl.b32 	%r319, %r24, 5;
	mad.lo.s32 	%r106, %r23, %r135, %r319;
	@%p32 bra 	$L__BB153_24;
	add.s32 	%r377, %r314, %r311;
	shl.b32 	%r108, %r2, 2;
	neg.s32 	%r376, %r29;
$L__BB153_23:
	.pragma "nounroll";
	shr.u32 	%r322, %r379, 5;
	and.b32  	%r323, %r379, 31;
	add.s32 	%r324, %r106, %r323;
	mad.lo.s32 	%r325, %r322, %r26, %r324;
	ld.shared.u32 	%r326, [%r377];
	mul.wide.s32 	%rd33, %r325, 4;
	add.s64 	%rd34, %rd3, %rd33;
	st.global.u32 	[%rd34], %r326;
	add.s32 	%r379, %r379, %r2;
	add.s32 	%r377, %r377, %r108;
	add.s32 	%r376, %r376, 1;
	setp.ne.s32 	%p33, %r376, 0;
	@%p33 bra 	$L__BB153_23;
$L__BB153_24:
	setp.lt.u16 	%p34, %rs1, 2;
	@%p34 bra 	$L__BB153_27;
	shl.b32 	%r327, %r2, 1;
	add.s32 	%r383, %r379, %r327;
	shl.b32 	%r118, %r2, 2;
	mad.lo.s32 	%r382, %r2, 3, %r379;
	add.s32 	%r381, %r2, %r379;
	shl.b32 	%r328, %r379, 2;
	add.s32 	%r380, %r314, %r328;
	shl.b32 	%r122, %r2, 4;
	shl.b32 	%r123, %r2, 3;
	mul.lo.s32 	%r124, %r2, 12;
$L__BB153_26:
	shr.u32 	%r330, %r379, 5;
	and.b32  	%r331, %r379, 31;
	add.s32 	%r332, %r106, %r331;
	mad.lo.s32 	%r333, %r330, %r26, %r332;
	ld.shared.u32 	%r334, [%r380];
	mul.wide.s32 	%rd35, %r333, 4;
	add.s64 	%rd36, %rd3, %rd35;
	st.global.u32 	[%rd36], %r334;
	add.s32 	%r335, %r379, %r2;
	shr.u32 	%r336, %r381, 5;
	and.b32  	%r337, %r381, 31;
	add.s32 	%r338, %r106, %r337;
	mad.lo.s32 	%r339, %r336, %r26, %r338;
	add.s32 	%r340, %r380, %r118;
	ld.shared.u32 	%r341, [%r340];
	mul.wide.s32 	%rd37, %r339, 4;
	add.s64 	%rd38, %rd3, %rd37;
	st.global.u32 	[%rd38], %r341;
	add.s32 	%r342, %r335, %r2;
	shr.u32 	%r343, %r383, 5;
	and.b32  	%r344, %r383, 31;
	add.s32 	%r345, %r106, %r344;
	mad.lo.s32 	%r346, %r343, %r26, %r345;
	add.s32 	%r347, %r380, %r123;
	ld.shared.u32 	%r348, [%r347];
	mul.wide.s32 	%rd39, %r346, 4;
	add.s64 	%rd40, %rd3, %rd39;
	st.global.u32 	[%rd40], %r348;
	add.s32 	%r349, %r342, %r2;
	shr.u32 	%r350, %r382, 5;
	and.b32  	%r351, %r382, 31;
	add.s32 	%r352, %r106, %r351;
	mad.lo.s32 	%r353, %r350, %r26, %r352;
	add.s32 	%r354, %r380, %r124;
	ld.shared.u32 	%r355, [%r354];
	mul.wide.s32 	%rd41, %r353, 4;
	add.s64 	%rd42, %rd3, %rd41;
	st.global.u32 	[%rd42], %r355;
	add.s32 	%r379, %r349, %r2;
	add.s32 	%r383, %r383, %r118;
	add.s32 	%r382, %r382, %r118;
	add.s32 	%r381, %r381, %r118;
	add.s32 	%r380, %r380, %r122;
	setp.lt.u32 	%p35, %r379, 512;
	@%p35 bra 	$L__BB153_26;
$L__BB153_27:
	ret;

}
	// .globl	_Z9cuda_gemmIiLi256ELi1ELi1ELi512ELi16ELi16ELi32ELi1ELi0EEviiiPT_S1_S1_ii
.visible .entry _Z9cuda_gemmIiLi256ELi1ELi1ELi512ELi16ELi16ELi32ELi1ELi0EEviiiPT_S1_S1_ii(
	.param .u32 _Z9cuda_gemmIiLi256ELi1ELi1ELi512ELi16ELi16ELi32ELi1ELi0EEviiiPT_S1_S1_ii_param_0,
	.param .u32 _Z9cuda_gemmIiLi256ELi1ELi1ELi512ELi16ELi16ELi32ELi1ELi0EEviiiPT_S1_S1_ii_param_1,
	.param .u32 _Z9cuda_gemmIiLi256ELi1ELi1ELi512ELi16ELi16ELi32ELi1ELi0EEviiiPT_S1_S1_ii_param_2,
	.param .u64 .ptr .align 1 _Z9cuda_gemmIiLi256ELi1ELi1ELi512ELi16ELi16ELi32ELi1ELi0EEviiiPT_S1_S1_ii_param_3,
	.param .u64 .ptr .align 1 _Z9cuda_gemmIiLi256ELi1ELi1ELi512ELi16ELi16ELi32ELi1ELi0EEviiiPT_S1_S1_ii_param_4,
	.param .u64 .ptr .align 1 _Z9cuda_gemmIiLi256ELi1ELi1ELi512ELi16ELi16ELi32ELi1ELi0EEviiiPT_S1_S1_ii_param_5,
	.param .u32 _Z9cuda_gemmIiLi256ELi1ELi1ELi512ELi16ELi16ELi32ELi1ELi0EEviiiPT_S1_S1_ii_param_6,
	.param .u32 _Z9cuda_gemmIiLi256ELi1ELi1ELi512ELi16ELi16ELi32ELi1ELi0EEviiiPT_S1_S1_ii_param_7
)
.maxntid 256
{
	.reg .pred 	%p<224>;
	.reg .b16 	%rs<8>;
	.reg .b32 	%r<1059>;
	.reg .b64 	%rd<34>;
	// demoted variable
	.shared .align 128 .b8 _ZZ9cuda_gemmIiLi256ELi1ELi1ELi512ELi16ELi16ELi32ELi1ELi0EEviiiPT_S1_S1_iiE11kron_fac_sh[1088];
	// demoted variable
	.shared .align 128 .b8 _ZZ9cuda_gemmIiLi256ELi1ELi1ELi512ELi16ELi16ELi32ELi1ELi0EEviiiPT_S1_S1_iiE3Ash[2048];
	// demoted variable
	.shared .align 128 .b8 _ZZ9cuda_gemmIiLi256ELi1ELi1ELi512ELi16ELi16ELi32ELi1ELi0EEviiiPT_S1_S1_iiE3Csh[2048];
	ld.param.u64 	%rd12, [_Z9cuda_gemmIiLi256ELi1ELi1ELi512ELi16ELi16ELi32ELi1ELi0EEviiiPT_S1_S1_ii_param_3];
	ld.param.u64 	%rd11, [_Z9cuda_gemmIiLi256ELi1ELi1ELi512ELi16ELi16ELi32ELi1ELi0EEviiiPT_S1_S1_ii_param_4];
	ld.param.u64 	%rd13, [_Z9cuda_gemmIiLi256ELi1ELi1ELi512ELi16ELi16ELi32ELi1ELi0EEviiiPT_S1_S1_ii_param_5];
	ld.param.u32 	%r386, [_Z9cuda_gemmIiLi256ELi1ELi1ELi512ELi16ELi16ELi32ELi1ELi0EEviiiPT_S1_S1_ii_param_6];
	ld.param.u32 	%r387, [_Z9cuda_gemmIiLi256ELi1ELi1ELi512ELi16ELi16ELi32ELi1ELi0EEviiiPT_S1_S1_ii_param_7];
	cvta.to.global.u64 	%rd1, %rd12;
	cvta.to.global.u64 	%rd2, %rd13;
	mov.u32 	%r1058, %tid.x;
	and.b32  	%r2, %r1058, 31;
	setp.lt.s32 	%p1, %r387, 16;
	shr.u32 	%r3, %r387, 4;
	selp.b32 	%r4, 1, %r3, %p1;
	mul.lo.s32 	%r5, %r387, %r386;
	setp.ge.u32 	%p2, %r1058, %r5;
	@%p2 bra 	$L__BB154_3;
	mov.u32 	%r6, %ntid.x;
	cvta.to.global.u64 	%rd3, %rd11;
	mov.u32 	%r892, %r1058;
$L__BB154_2:
	mul.wide.u32 	%rd14, %r892, 4;
	add.s64 	%rd15, %rd3, %rd14;
	ld.global.u32 	%r388, [%rd15];
	rem.u32 	%r389, %r892, %r386;
	mov.u32 	%r390, _ZZ9cuda_gemmIiLi256ELi1ELi1ELi512ELi16ELi16ELi32ELi1ELi0EEviiiPT_S1_S1_iiE11kron_fac_sh;
	mad.lo.s32 	%r391, %r389, 68, %r390;
	div.u32 	%r392, %r892, %r387;
	shl.b32 	%r393, %r392, 2;
	add.s32 	%r394, %r391, %r393;
	st.shared.u32 	[%r394], %r388;
	add.s32 	%r892, %r892, %r6;
	setp.lt.u32 	%p3, %r892, %r5;
	@%p3 bra 	$L__BB154_2;
$L__BB154_3:
	div.s32 	%r9, 512, %r387;
	mul.lo.s32 	%r395, %r9, %r4;
	min.s32 	%r10, %r395, 256;
	div.u32 	%r12, %r1058, %r10;
	mul.lo.s32 	%r396, %r12, %r10;
	sub.s32 	%r397, %r1058, %r396;
	div.u32 	%r11, %r397, %r4;
	mov.u32 	%r13, %ntid.x;
	div.u32 	%r14, %r13, %r10;
	mov.u32 	%r15, %ctaid.y;
	mov.u32 	%r398, %nctaid.y;
	setp.ge.u32 	%p4, %r15, %r398;
	@%p4 bra 	$L__BB154_236;
	and.b32  	%r16, %r11, 15;
	rem.u32 	%r399, %r1058, %r4;
	shl.b32 	%r17, %r399, 4;
	min.s32 	%r18, %r386, 16;
	shl.b32 	%r400, %r387, 8;
	sub.s32 	%r19, 8223, %r400;
	shl.b32 	%r20, %r15, 9;
	add.s32 	%r401, %r1058, %r13;
	cvt.u16.u32 	%rs3, %r401;
	sub.s16 	%rs4, 511, %rs3;
	cvt.u16.u32 	%rs5, %r13;
	div.u16 	%rs1, %rs4, %rs5;
	and.b16  	%rs2, %rs1, 3;
	xor.b16  	%rs6, %rs2, 2;
	cvt.u32.u16 	%r21, %rs6;
	setp.eq.s16 	%p5, %rs2, 2;
	mov.u32 	%r895, %r1058;
	@%p5 bra 	$L__BB154_7;
	mov.b32 	%r894, 0;
	mov.u32 	%r895, %r1058;
$L__BB154_6:
	.pragma "nounroll";
	add.s32 	%r403, %r20, %r895;
	mul.wide.u32 	%rd16, %r403, 4;
	add.s64 	%rd17, %rd1, %rd16;
	ld.global.u32 	%r404, [%rd17];
	shl.b32 	%r405, %r895, 2;
	mov.u32 	%r406, _ZZ9cuda_gemmIiLi256ELi1ELi1ELi512ELi16ELi16ELi32ELi1ELi0EEviiiPT_S1_S1_iiE3Ash;
	add.s32 	%r407, %r406, %r405;
	st.shared.u32 	[%r407], %r404;
	add.s32 	%r895, %r895, %r13;
	add.s32 	%r894, %r894, 1;
	setp.ne.s32 	%p6, %r894, %r21;
	@%p6 bra 	$L__BB154_6;
$L__BB154_7:
	setp.lt.u16 	%p7, %rs1, 2;
	@%p7 bra 	$L__BB154_10;
	mov.u32 	%r411, _ZZ9cuda_gemmIiLi256ELi1ELi1ELi512ELi16ELi16ELi32ELi1ELi0EEviiiPT_S1_S1_iiE3Ash;
	shl.b32 	%r413, %r13, 2;
	cvt.u64.u32 	%rd20, %r413;
$L__BB154_9:
	add.s32 	%r408, %r20, %r895;
	mul.wide.s32 	%rd18, %r408, 4;
	add.s64 	%rd19, %rd1, %rd18;
	ld.global.u32 	%r409, [%rd19];
	shl.b32 	%r410, %r895, 2;
	add.s32 	%r412, %r411, %r410;
	st.shared.u32 	[%r412], %r409;
	add.s64 	%rd21, %rd19, %rd20;
	ld.global.u32 	%r414, [%rd21];
	add.s32 	%r415, %r412, %r413;
	st.shared.u32 	[%r415], %r414;
	add.s64 	%rd22, %rd21, %rd20;
	ld.global.u32 	%r416, [%rd22];
	add.s32 	%r417, %r415, %r413;
	st.shared.u32 	[%r417], %r416;
	add.s64 	%rd23, %rd22, %rd20;
	ld.global.u32 	%r418, [%rd23];
	add.s32 	%r419, %r417, %r413;
	st.shared.u32 	[%r419], %r418;
	add.s32 	%r895, %r413, %r895;
	setp.lt.u32 	%p8, %r895, 512;
	@%p8 bra 	$L__BB154_9;
$L__BB154_10:
	setp.eq.s16 	%p9, %rs2, 2;
	mov.u32 	%r899, %r1058;
	@%p9 bra 	$L__BB154_13;
	mov.b32 	%r898, 0;
	mov.u32 	%r422, _ZZ9cuda_gemmIiLi256ELi1ELi1ELi512ELi16ELi16ELi32ELi1ELi0EEviiiPT_S1_S1_iiE3Csh;
	mov.u32 	%r899, %r1058;
$L__BB154_12:
	.pragma "nounroll";
	shl.b32 	%r421, %r899, 2;
	add.s32 	%r423, %r422, %r421;
	mov.b32 	%r424, 0;
	st.shared.u32 	[%r423], %r424;
	add.s32 	%r899, %r899, %r13;
	add.s32 	%r898, %r898, 1;
	setp.ne.s32 	%p10, %r898, %r21;
	@%p10 bra 	$L__BB154_12;
$L__BB154_13:
	setp.lt.u16 	%p11, %rs1, 2;
	@%p11 bra 	$L__BB154_16;
	mov.u32 	%r426, _ZZ9cuda_gemmIiLi256ELi1ELi1ELi512ELi16ELi16ELi32ELi1ELi0EEviiiPT_S1_S1_iiE3Csh;
	shl.b32 	%r429, %r13, 2;
$L__BB154_15:
	shl.b32 	%r425, %r899, 2;
	add.s32 	%r427, %r426, %r425;
	mov.b32 	%r428, 0;
	st.shared.u32 	[%r427], %r428;
	add.s32 	%r430, %r427, %r429;
	st.shared.u32 	[%r430], %r428;
	add.s32 	%r431, %r430, %r429;
	st.shared.u32 	[%r431], %r428;
	add.s32 	%r432, %r431, %r429;
	st.shared.u32 	[%r432], %r428;
	add.s32 	%r899, %r429, %r899;
	setp.lt.u32 	%p12, %r899, 512;
	@%p12 bra 	$L__BB154_15;
$L__BB154_16:
	setp.lt.s32 	%p13, %r9, 1;
	bar.sync 	0;
	@%p13 bra 	$L__BB154_230;
	setp.ne.s32 	%p14, %r4, 1;
	@%p14 bra 	$L__BB154_87;
	add.s32 	%r734, %r11, 1;
	and.b32  	%r36, %r734, 15;
	add.s32 	%r735, %r11, 9;
	and.b32  	%r37, %r735, 15;
	add.s32 	%r736, %r11, 10;
	and.b32  	%r38, %r736, 15;
	add.s32 	%r737, %r11, 11;
	and.b32  	%r39, %r737, 15;
	add.s32 	%r738, %r11, 12;
	and.b32  	%r40, %r738, 15;
	add.s32 	%r739, %r11, 13;
	and.b32  	%r41, %r739, 15;
	setp.lt.s32 	%p153, %r16, %r387;
	selp.b32 	%r740, 0, %r387, %p153;
	sub.s32 	%r42, %r16, %r740;
	add.s32 	%r741, %r16, 1;
	setp.lt.s32 	%p154, %r741, %r387;
	selp.b32 	%r742, 0, %r387, %p154;
	sub.s32 	%r43, %r741, %r742;
	add.s32 	%r743, %r16, 2;
	setp.lt.s32 	%p155, %r743, %r387;
	selp.b32 	%r744, 0, %r387, %p155;
	sub.s32 	%r44, %r743, %r744;
	add.s32 	%r745, %r16, 3;
	setp.lt.s32 	%p156, %r745, %r387;
	selp.b32 	%r746, 0, %r387, %p156;
	sub.s32 	%r45, %r745, %r746;
	add.s32 	%r747, %r16, 4;
	setp.lt.s32 	%p157, %r747, %r387;
	selp.b32 	%r748, 0, %r387, %p157;
	sub.s32 	%r46, %r747, %r748;
	add.s32 	%r749, %r16, 5;
	setp.lt.s32 	%p158, %r749, %r387;
	selp.b32 	%r750, 0, %r387, %p158;
	sub.s32 	%r47, %r749, %r750;
	add.s32 	%r751, %r16, 6;
	setp.lt.s32 	%p159, %r751, %r387;
	selp.b32 	%r752, 0, %r387, %p159;
	sub.s32 	%r48, %r751, %r752;
	add.s32 	%r753, %r16, 7;
	setp.lt.s32 	%p160, %r753, %r387;
	selp.b32 	%r754, 0, %r387, %p160;
	sub.s32 	%r49, %r753, %r754;
	add.s32 	%r755, %r16, 8;
	setp.lt.s32 	%p161, %r755, %r387;
	selp.b32 	%r756, 0, %r387, %p161;
	sub.s32 	%r50, %r755, %r756;
	add.s32 	%r757, %r16, 9;
	setp.lt.s32 	%p162, %r757, %r387;
	selp.b32 	%r758, 0, %r387, %p162;
	sub.s32 	%r51, %r757, %r758;
	add.s32 	%r759, %r16, 10;
	setp.lt.s32 	%p163, %r759, %r387;
	selp.b32 	%r760, 0, %r387, %p163;
	sub.s32 	%r52, %r759, %r760;
	add.s32 	%r761, %r16, 11;
	setp.lt.s32 	%p164, %r761, %r387;
	selp.b32 	%r762, 0, %r387, %p164;
	sub.s32 	%r53, %r761, %r762;
	add.s32 	%r763, %r16, 12;
	setp.lt.s32 	%p165, %r763, %r387;
	selp.b32 	%r764, 0, %r387, %p165;
	sub.s32 	%r54, %r763, %r764;
	add.s32 	%r765, %r16, 13;
	setp.lt.s32 	%p166, %r765, %r387;
	selp.b32 	%r766, 0, %r387, %p166;
	sub.s32 	%r55, %r765, %r766;
	add.s32 	%r767, %r16, 14;
	setp.lt.s32 	%p167, %r767, %r387;
	selp.b32 	%r768, 0, %r387, %p167;
	sub.s32 	%r56, %r767, %r768;
	add.s32 	%r769, %r16, 15;
	setp.lt.s32 	%p168, %r769, %r387;
	selp.b32 	%r770, 0, %r387, %p168;
	sub.s32 	%r57, %r769, %r770;
	mov.b32 	%r917, 0;
$L__BB154_19:
	setp.lt.s32 	%p169, %r387, 1;
	add.s32 	%r75, %r917, %r11;
	mad.lo.s32 	%r76, %r75, %r387, %r17;
	@%p169 bra 	$L__BB154_21;
	add.s32 	%r771, %r76, %r16;
	shl.b32 	%r772, %r771, 2;
	mov.u32 	%r773, _ZZ9cuda_gemmIiLi256ELi1ELi1ELi512ELi16ELi16ELi32ELi1ELi0EEviiiPT_S1_S1_iiE3Ash;
	add.s32 	%r774, %r773, %r772;
	ld.shared.u32 	%r918, [%r774];
$L__BB154_21:
	setp.lt.s32 	%p170, %r387, 2;
	@%p170 bra 	$L__BB154_23;
	add.s32 	%r775, %r76, %r36;
	shl.b32 	%r776, %r775, 2;
	mov.u32 	%r777, _ZZ9cuda_gemmIiLi256ELi1ELi1ELi512ELi16ELi16ELi32ELi1ELi0EEviiiPT_S1_S1_iiE3Ash;
	add.s32 	%r778, %r777, %r776;
	ld.shared.u32 	%r919, [%r778];
$L__BB154_23:
	setp.lt.s32 	%p171, %r387, 3;
	@%p171 bra 	$L__BB154_25;
	add.s32 	%r779, %r11, 2;
	and.b32  	%r780, %r779, 15;
	add.s32 	%r781, %r76, %r780;
	shl.b32 	%r782, %r781, 2;
	mov.u32 	%r783, _ZZ9cuda_gemmIiLi256ELi1ELi1ELi512ELi16ELi16ELi32ELi1ELi0EEviiiPT_S1_S1_iiE3Ash;
	add.s32 	%r784, %r783, %r782;
	ld.shared.u32 	%r920, [%r784];
$L__BB154_25:
	setp.lt.s32 	%p172, %r387, 4;
	@%p172 bra 	$L__BB154_27;
	add.s32 	%r785, %r11, 3;
	and.b32  	%r786, %r785, 15;
	add.s32 	%r787, %r76, %r786;
	shl.b32 	%r788, %r787, 2;
	mov.u32 	%r789, _ZZ9cuda_gemmIiLi256ELi1ELi1ELi512ELi16ELi16ELi32ELi1ELi0EEviiiPT_S1_S1_iiE3Ash;
	add.s32 	%r790, %r789, %r788;
	ld.shared.u32 	%r921, [%r790];
$L__BB154_27:
	setp.lt.s32 	%p173, %r387, 5;
	@%p173 bra 	$L__BB154_29;
	add.s32 	%r791, %r11, 4;
	and.b32  	%r792, %r791, 15;
	add.s32 	%r793, %r76, %r792;
	shl.b32 	%r794, %r793, 2;
	mov.u32 	%r795, _ZZ9cuda_gemmIiLi256ELi1ELi1ELi512ELi16ELi16ELi32ELi1ELi0EEviiiPT_S1_S1_iiE3Ash;
	add.s32 	%r796, %r795, %r794;
	ld.shared.u32 	%r922, [%r796];
$L__BB154_29:
	setp.lt.s32 	%p174, %r387, 6;
	@%p174 bra 	$L__BB154_31;
	add.s32 	%r797, %r11, 5;
	and.b32  	%r798, %r797, 15;
	add.s32 	%r799, %r76, %r798;
	shl.b32 	%r800, %r799, 2;
	mov.u32 	%r801, _ZZ9cuda_gemmIiLi256ELi1ELi1ELi512ELi16ELi16ELi32ELi1ELi0EEviiiPT_S1_S1_iiE3Ash;
	add.s32 	%r802, %r801, %r800;
	ld.shared.u32 	%r923, [%r802];
$L__BB154_31:
	setp.lt.s32 	%p175, %r387, 7;
	@%p175 bra 	$L__BB154_33;
	add.s32 	%r803, %r11, 6;
	and.b32  	%r804, %r803, 15;
	add.s32 	%r805, %r76, %r804;
	shl.b32 	%r806, %r805, 2;
	mov.u32 	%r807, _ZZ9cuda_gemmIiLi256ELi1ELi1ELi512ELi16ELi16ELi32ELi1ELi0EEviiiPT_S1_S1_iiE3Ash;
	add.s32 	%r808, %r807, %r806;
	ld.shared.u32 	%r924, [%r808];
$L__BB154_33:
	setp.lt.s32 	%p176, %r387, 8;
	@%p176 bra 	$L__BB154_35;
	add.s32 	%r809, %r11, 7;
	and.b32  	%r810, %r809, 15;
	add.s32 	%r811, %r76, %r810;
	shl.b32 	%r812, %r811, 2;
	mov.u32 	%r813, _ZZ9cuda_gemmIiLi256ELi1ELi1ELi512ELi16ELi16ELi32ELi1ELi0EEviiiPT_S1_S1_iiE3Ash;
	add.s32 	%r814, %r813, %r812;
	ld.shared.u32 	%r925, [%r814];
$L__BB154_35:
	setp.lt.s32 	%p177, %r387, 9;
	@%p177 bra 	$L__BB154_37;
	xor.b32  	%r815, %r16, 8;
	add.s32 	%r816, %r76, %r815;
	shl.b32 	%r817, %r816, 2;
	mov.u32 	%r818, _ZZ9cuda_gemmIiLi256ELi1ELi1ELi512ELi16ELi16ELi32ELi1ELi0EEviiiPT_S1_S1_iiE3Ash;
	add.s32 	%r819, %r818, %r817;
	ld.shared.u32 	%r926, [%r819];
$L__BB154_37:
	setp.lt.s32 	%p178, %r387, 10;
	@%p178 bra 	$L__BB154_39;
	add.s32 	%r820, %r76, %r37;
	shl.b32 	%r821, %r820, 2;
	mov.u32 	%r822, _ZZ9cuda_gemmIiLi256ELi1ELi1ELi512ELi16ELi16ELi32ELi1ELi0EEviiiPT_S1_S1_iiE3Ash;
	add.s32 	%r823, %r822, %r821;
	ld.shared.u32 	%r927, [%r823];
$L__BB154_39:
	setp.lt.s32 	%p179, %r387, 11;
	@%p179 bra 	$L__BB154_41;
	add.s32 	%r824, %r76, %r38;
	shl.b32 	%r825, %r824, 2;
	mov.u32 	%r826, _ZZ9cuda_gemmIiLi256ELi1ELi1ELi512ELi16ELi16ELi32ELi1ELi0EEviiiPT_S1_S1_iiE3Ash;
	add.s32 	%r827, %r826, %r825;
	ld.shared.u32 	%r928, [%r827];
$L__BB154_41:
	setp.lt.s32 	%p180, %r387, 12;
	@%p180 bra 	$L__BB154_43;
	add.s32 	%r828, %r76, %r39;
	shl.b32 	%r829, %r828, 2;
	mov.u32 	%r830, _ZZ9cuda_gemmIiLi256ELi1ELi1ELi512ELi16ELi16ELi32ELi1ELi0EEviiiPT_S1_S1_iiE3Ash;
	add.s32 	%r831, %r830, %r829;
	ld.shared.u32 	%r929, [%r831];
$L__BB154_43:
	setp.lt.s32 	%p181, %r387, 13;
	@%p181 bra 	$L__BB154_45;
	add.s32 	%r832, %r76, %r40;
	shl.b32 	%r833, %r832, 2;
	mov.u32 	%r834, _ZZ9cuda_gemmIiLi256ELi1ELi1ELi512ELi16ELi16ELi32ELi1ELi0EEviiiPT_S1_S1_iiE3Ash;
	add.s32 	%r835, %r834, %r833;
	ld.shared.u32 	%r930, [%r835];
$L__BB154_45:
	setp.lt.s32 	%p182, %r387, 14;
	@%p182 bra 	$L__BB154_47;
	add.s32 	%r836, %r76, %r41;
	shl.b32 	%r837, %r836, 2;
	mov.u32 	%r838, _ZZ9cuda_gemmIiLi256ELi1ELi1ELi512ELi16ELi16ELi32ELi1ELi0EEviiiPT_S1_S1_iiE3Ash;
	add.s32 	%r839, %r838, %r837;
	ld.shared.u32 	%r931, [%r839];
$L__BB154_47:
	setp.lt.s32 	%p183, %r387, 15;
	@%p183 bra 	$L__BB154_49;
	add.s32 	%r840, %r11, 14;
	and.b32  	%r841, %r840, 15;
	add.s32 	%r842, %r76, %r841;
	shl.b32 	%r843, %r842, 2;
	mov.u32 	%r844, _ZZ9cuda_gemmIiLi256ELi1ELi1ELi512ELi16ELi16ELi32ELi1ELi0EEviiiPT_S1_S1_iiE3Ash;
	add.s32 	%r845, %r844, %r843;
	ld.shared.u32 	%r932, [%r845];
$L__BB154_49:
	setp.lt.s32 	%p184, %r387, 16;
	@%p184 bra 	$L__BB154_51;
	add.s32 	%r846, %r11, -1;
	and.b32  	%r847, %r846, 15;
	add.s32 	%r848, %r76, %r847;
	shl.b32 	%r849, %r848, 2;
	mov.u32 	%r850, _ZZ9cuda_gemmIiLi256ELi1ELi1ELi512ELi16ELi16ELi32ELi1ELi0EEviiiPT_S1_S1_iiE3Ash;
	add.s32 	%r851, %r850, %r849;
	ld.shared.u32 	%r933, [%r851];
$L__BB154_51:
	setp.lt.s32 	%p185, %r12, %r18;
	@%p185 bra 	$L__BB154_53;
$L__BB154_52:
	add.s32 	%r917, %r917, %r10;
	setp.lt.s32 	%p219, %r917, %r9;
	@%p219 bra 	$L__BB154_19;
	bra.uni 	$L__BB154_230;
$L__BB154_53:
	rem.s32 	%r852, %r2, %r387;
	shl.b32 	%r853, %r852, 2;
	mov.u32 	%r854, _ZZ9cuda_gemmIiLi256ELi1ELi1ELi512ELi16ELi16ELi32ELi1ELi0EEviiiPT_S1_S1_iiE11kron_fac_sh;
	add.s32 	%r110, %r854, %r853;
	mov.u32 	%r934, %r12;
$L__BB154_54:
	mad.lo.s32 	%r856, %r934, 68, %r110;
	ld.shared.u32 	%r112, [%r856];
	mov.b32 	%r936, 0;
	@%p169 bra 	$L__BB154_56;
	shfl.sync.idx.b32	%r857|%p187, %r112, %r42, %r19, -1;
	mul.lo.s32 	%r936, %r857, %r918;
$L__BB154_56:
	@%p170 bra 	$L__BB154_58;
	shfl.sync.idx.b32	%r858|%p189, %r112, %r43, %r19, -1;
	mad.lo.s32 	%r936, %r858, %r919, %r936;
$L__BB154_58:
	@%p171 bra 	$L__BB154_60;
	shfl.sync.idx.b32	%r859|%p191, %r112, %r44, %r19, -1;
	mad.lo.s32 	%r936, %r859, %r920, %r936;
$L__BB154_60:
	@%p172 bra 	$L__BB154_62;
	shfl.sync.idx.b32	%r860|%p193, %r112, %r45, %r19, -1;
	mad.lo.s32 	%r936, %r860, %r921, %r936;
$L__BB154_62:
	@%p173 bra 	$L__BB154_64;
	shfl.sync.idx.b32	%r861|%p195, %r112, %r46, %r19, -1;
	mad.lo.s32 	%r936, %r861, %r922, %r936;
$L__BB154_64:
	@%p174 bra 	$L__BB154_66;
	shfl.sync.idx.b32	%r862|%p197, %r112, %r47, %r19, -1;
	mad.lo.s32 	%r936, %r862, %r923, %r936;
$L__BB154_66:
	setp.lt.s32 	%p198, %r387, 7;
	@%p198 bra 	$L__BB154_68;
	shfl.sync.idx.b32	%r863|%p199, %r112, %r48, %r19, -1;
	mad.lo.s32 	%r936, %r863, %r924, %r936;
$L__BB154_68:
	setp.lt.s32 	%p200, %r387, 8;
	@%p200 bra 	$L__BB154_70;
	shfl.sync.idx.b32	%r864|%p201, %r112, %r49, %r19, -1;
	mad.lo.s32 	%r936, %r864, %r925, %r936;
$L__BB154_70:
	setp.lt.s32 	%p202, %r387, 9;
	@%p202 bra 	$L__BB154_72;
	shfl.sync.idx.b32	%r865|%p203, %r112, %r50, %r19, -1;
	mad.lo.s32 	%r936, %r865, %r926, %r936;
$L__BB154_72:
	setp.lt.s32 	%p204, %r387, 10;
	@%p204 bra 	$L__BB154_74;
	shfl.sync.idx.b32	%r866|%p205, %r112, %r51, %r19, -1;
	mad.lo.s32 	%r936, %r866, %r927, %r936;
$L__BB154_74:
	setp.lt.s32 	%p206, %r387, 11;
	@%p206 bra 	$L__BB154_76;
	shfl.sync.idx.b32	%r867|%p207, %r112, %r52, %r19, -1;
	mad.lo.s32 	%r936, %r867, %r928, %r936;
$L__BB154_76:
	setp.lt.s32 	%p208, %r387, 12;
	@%p208 bra 	$L__BB154_78;
	shfl.sync.idx.b32	%r868|%p209, %r112, %r53, %r19, -1;
	mad.lo.s32 	%r936, %r868, %r929, %r936;
$L__BB154_78:
	setp.lt.s32 	%p210, %r387, 13;
	@%p210 bra 	$L__BB154_80;
	shfl.sync.idx.b32	%r869|%p211, %r112, %r54, %r19, -1;
	mad.lo.s32 	%r936, %r869, %r930, %r936;
$L__BB154_80:
	setp.lt.s32 	%p212, %r387, 14;
	@%p212 bra 	$L__BB154_82;
	shfl.sync.idx.b32	%r870|%p213, %r112, %r55, %r19, -1;
	mad.lo.s32 	%r936, %r870, %r931, %r936;
$L__BB154_82:
	setp.lt.s32 	%p214, %r387, 15;
	@%p214 bra 	$L__BB154_84;
	shfl.sync.idx.b32	%r871|%p215, %r112, %r56, %r19, -1;
	mad.lo.s32 	%r936, %r871, %r932, %r936;
$L__BB154_84:
	setp.lt.s32 	%p216, %r387, 16;
	@%p216 bra 	$L__BB154_86;
	shfl.sync.idx.b32	%r872|%p217, %r112, %r57, %r19, -1;
	mad.lo.s32 	%r936, %r872, %r933, %r936;
$L__BB154_86:
	mad.lo.s32 	%r873, %r934, %r9, %r75;
	shl.b32 	%r874, %r873, 2;
	mov.u32 	%r875, _ZZ9cuda_gemmIiLi256ELi1ELi1ELi512ELi16ELi16ELi32ELi1ELi0EEviiiPT_S1_S1_iiE3Csh;
	add.s32 	%r876, %r875, %r874;
	ld.shared.u32 	%r877, [%r876];
	add.s32 	%r878, %r877, %r936;
	st.shared.u32 	[%r876], %r878;
	add.s32 	%r934, %r934, %r14;
	setp.lt.s32 	%p218, %r934, %r18;
	@%p218 bra 	$L__BB154_54;
	bra.uni 	$L__BB154_52;
$L__BB154_87:
	setp.gt.u32 	%p15, %r387, 31;
	@%p15 bra 	$L__BB154_121;
	add.s32 	%r435, %r11, 1;
	and.b32  	%r146, %r435, 15;
	add.s32 	%r436, %r11, 2;
	and.b32  	%r147, %r436, 15;
	add.s32 	%r437, %r11, 3;
	and.b32  	%r148, %r437, 15;
	add.s32 	%r438, %r11, 4;
	and.b32  	%r149, %r438, 15;
	add.s32 	%r439, %r11, 5;
	and.b32  	%r150, %r439, 15;
	add.s32 	%r440, %r11, 6;
	and.b32  	%r151, %r440, 15;
	setp.lt.u32 	%p16, %r16, %r387;
	selp.b32 	%r441, 0, %r387, %p16;
	sub.s32 	%r152, %r16, %r441;
	add.s32 	%r442, %r16, 1;
	setp.lt.u32 	%p17, %r442, %r387;
	selp.b32 	%r443, 0, %r387, %p17;
	sub.s32 	%r153, %r442, %r443;
	add.s32 	%r444, %r16, 2;
	setp.lt.u32 	%p18, %r444, %r387;
	selp.b32 	%r445, 0, %r387, %p18;
	sub.s32 	%r154, %r444, %r445;
	add.s32 	%r446, %r16, 3;
	setp.lt.u32 	%p19, %r446, %r387;
	selp.b32 	%r447, 0, %r387, %p19;
	sub.s32 	%r155, %r446, %r447;
	add.s32 	%r448, %r16, 4;
	setp.lt.u32 	%p20, %r448, %r387;
	selp.b32 	%r449, 0, %r387, %p20;
	sub.s32 	%r156, %r448, %r449;
	add.s32 	%r450, %r16, 5;
	setp.lt.u32 	%p21, %r450, %r387;
	selp.b32 	%r451, 0, %r387, %p21;
	sub.s32 	%r157, %r450, %r451;
	add.s32 	%r452, %r16, 6;
	setp.lt.u32 	%p22, %r452, %r387;
	selp.b32 	%r453, 0, %r387, %p22;
	sub.s32 	%r158, %r452, %r453;
	add.s32 	%r454, %r16, 7;
	setp.lt.u32 	%p23, %r454, %r387;
	selp.b32 	%r455, 0, %r387, %p23;
	sub.s32 	%r159, %r454, %r455;
	add.s32 	%r456, %r16, 8;
	setp.lt.u32 	%p24, %r456, %r387;
	selp.b32 	%r457, 0, %r387, %p24;
	sub.s32 	%r160, %r456, %r457;
	add.s32 	%r458, %r16, 9;
	setp.lt.u32 	%p25, %r458, %r387;
	selp.b32 	%r459, 0, %r387, %p25;
	sub.s32 	%r161, %r458, %r459;
	add.s32 	%r460, %r16, 10;
	setp.lt.u32 	%p26, %r460, %r387;
	selp.b32 	%r461, 0, %r387, %p26;
	sub.s32 	%r162, %r460, %r461;
	add.s32 	%r462, %r16, 11;
	setp.lt.u32 	%p27, %r462, %r387;
	selp.b32 	%r463, 0, %r387, %p27;
	sub.s32 	%r163, %r462, %r463;
	add.s32 	%r464, %r16, 12;
	setp.lt.u32 	%p28, %r464, %r387;
	selp.b32 	%r465, 0, %r387, %p28;
	sub.s32 	%r164, %r464, %r465;
	add.s32 	%r466, %r16, 13;
	setp.lt.u32 	%p29, %r466, %r387;
	selp.b32 	%r467, 0, %r387, %p29;
	sub.s32 	%r165, %r466, %r467;
	add.s32 	%r468, %r16, 14;
	setp.lt.u32 	%p30, %r468, %r387;
	selp.b32 	%r469, 0, %r387, %p30;
	sub.s32 	%r166, %r468, %r469;
	add.s32 	%r470, %r16, 15;
	setp.lt.u32 	%p31, %r470, %r387;
	selp.b32 	%r471, 0, %r387, %p31;
	sub.s32 	%r167, %r470, %r471;
	mov.b32 	%r1019, 0;
$L__BB154_89:
	setp.eq.s32 	%p32, %r387, 0;
	add.s32 	%r294, %r1019, %r11;
	mad.lo.s32 	%r295, %r294, %r387, %r17;
	@%p32 bra 	$L__BB154_91;
	add.s32 	%r472, %r295, %r16;
	shl.b32 	%r473, %r472, 2;
	mov.u32 	%r474, _ZZ9cuda_gemmIiLi256ELi1ELi1ELi512ELi16ELi16ELi32ELi1ELi0EEviiiPT_S1_S1_iiE3Ash;
	add.s32 	%r475, %r474, %r473;
	ld.shared.u32 	%r1020, [%r475];
$L__BB154_91:
	setp.lt.u32 	%p33, %r387, 2;
	@%p33 bra 	$L__BB154_93;
	add.s32 	%r476, %r295, %r146;
	shl.b32 	%r477, %r476, 2;
	mov.u32 	%r478, _ZZ9cuda_gemmIiLi256ELi1ELi1ELi512ELi16ELi16ELi32ELi1ELi0EEviiiPT_S1_S1_iiE3Ash;
	add.s32 	%r479, %r478, %r477;
	ld.shared.u32 	%r1017, [%r479];
$L__BB154_93:
	setp.lt.u32 	%p34, %r387, 3;
	@%p34 bra 	$L__BB154_95;
	add.s32 	%r480, %r295, %r147;
	shl.b32 	%r481, %r480, 2;
	mov.u32 	%r482, _ZZ9cuda_gemmIiLi256ELi1ELi1ELi512ELi16ELi16ELi32ELi1ELi0EEviiiPT_S1_S1_iiE3Ash;
	add.s32 	%r483, %r482, %r481;
	ld.shared.u32 	%r1016, [%r483];
$L__BB154_95:
	setp.lt.u32 	%p35, %r387, 4;
	@%p35 bra 	$L__BB154_97;
	add.s32 	%r484, %r295, %r148;
	shl.b32 	%r485, %r484, 2;
	mov.u32 	%r486, _ZZ9cuda_gemmIiLi256ELi1ELi1ELi512ELi16ELi16ELi32ELi1ELi0EEviiiPT_S1_S1_iiE3Ash;
	add.s32 	%r487, %r486, %r485;
	ld.shared.u32 	%r1015, [%r487];
$L__BB154_97:
	setp.lt.u32 	%p36, %r387, 5;
	@%p36 bra 	$L__BB154_99;
	add.s32 	%r488, %r295, %r149;
	shl.b32 	%r489, %r488, 2;
	mov.u32 	%r490, _ZZ9cuda_gemmIiLi256ELi1ELi1ELi512ELi16ELi16ELi32ELi1ELi0EEviiiPT_S1_S1_iiE3Ash;
	add.s32 	%r491, %r490, %r489;
	ld.shared.u32 	%r1014, [%r491];
$L__BB154_99:
	setp.lt.u32 	%p37, %r387, 6;
	@%p37 bra 	$L__BB154_101;
	add.s32 	%r492, %r295, %r150;
	shl.b32 	%r493, %r492, 2;
	mov.u32 	%r494, _ZZ9cuda_gemmIiLi256ELi1ELi1ELi512ELi16ELi16ELi32ELi1ELi0EEviiiPT_S1_S1_iiE3Ash;
	add.s32 	%r495, %r494, %r493;
	ld.shared.u32 	%r1013, [%r495];
$L__BB154_101:
	setp.lt.u32 	%p38, %r387, 7;
	@%p38 bra 	$L__BB154_103;
	add.s32 	%r496, %r295, %r151;
	shl.b32 	%r497, %r496, 2;
	mov.u32 	%r498, _ZZ9cuda_gemmIiLi256ELi1ELi1ELi512ELi16ELi16ELi32ELi1ELi0EEviiiPT_S1_S1_iiE3Ash;
	add.s32 	%r499, %r498, %r497;
	ld.shared.u32 	%r1012, [%r499];
$L__BB154_103:
	setp.lt.u32 	%p39, %r387, 8;
	@%p39 bra 	$L__BB154_105;
	add.s32 	%r500, %r11, 7;
	and.b32  	%r501, %r500, 15;
	add.s32 	%r502, %r295, %r501;
	shl.b32 	%r503, %r502, 2;
	mov.u32 	%r504, _ZZ9cuda_gemmIiLi256ELi1ELi1ELi512ELi16ELi16ELi32ELi1ELi0EEviiiPT_S1_S1_iiE3Ash;
	add.s32 	%r505, %r504, %r503;
	ld.shared.u32 	%r1011, [%r505];
$L__BB154_105:
	setp.lt.u32 	%p40, %r387, 9;
	@%p40 bra 	$L__BB154_107;
	xor.b32  	%r506, %r16, 8;
	add.s32 	%r507, %r295, %r506;
	shl.b32 	%r508, %r507, 2;
	mov.u32 	%r509, _ZZ9cuda_gemmIiLi256ELi1ELi1ELi512ELi16ELi16ELi32ELi1ELi0EEviiiPT_S1_S1_iiE3Ash;
	add.s32 	%r510, %r509, %r508;
	ld.shared.u32 	%r1010, [%r510];
$L__BB154_107:
	setp.lt.u32 	%p41, %r387, 10;
	@%p41 bra 	$L__BB154_109;
	add.s32 	%r511, %r11, 9;
	and.b32  	%r512, %r511, 15;
	add.s32 	%r513, %r295, %r512;
	shl.b32 	%r514, %r513, 2;
	mov.u32 	%r515, _ZZ9cuda_gemmIiLi256ELi1ELi1ELi512ELi16ELi16ELi32ELi1ELi0EEviiiPT_S1_S1_iiE3Ash;
	add.s32 	%r516, %r515, %r514;
	ld.shared.u32 	%r1009, [%r516];
$L__BB154_109:
	setp.lt.u32 	%p42, %r387, 11;
	@%p42 bra 	$L__BB154_111;
	add.s32 	%r517, %r11, 10;
	and.b32  	%r518, %r517, 15;
	add.s32 	%r519, %r295, %r518;
	shl.b32 	%r520, %r519, 2;
	mov.u32 	%r521, _ZZ9cuda_gemmIiLi256ELi1ELi1ELi512ELi16ELi16ELi32ELi1ELi0EEviiiPT_S1_S1_iiE3Ash;
	add.s32 	%r522, %r521, %r520;
	ld.shared.u32 	%r1008, [%r522];
$L__BB154_111:
	setp.lt.u32 	%p43, %r387, 12;
	@%p43 bra 	$L__BB154_113;
	add.s32 	%r523, %r11, 11;
	and.b32  	%r524, %r523, 15;
	add.s32 	%r525, %r295, %r524;
	shl.b32 	%r526, %r525, 2;
	mov.u32 	%r527, _ZZ9cuda_gemmIiLi256ELi1ELi1ELi512ELi16ELi16ELi32ELi1ELi0EEviiiPT_S1_S1_iiE3Ash;
	add.s32 	%r528, %r527, %r526;
	ld.shared.u32 	%r1007, [%r528];
$L__BB154_113:
	setp.lt.u32 	%p44, %r387, 13;
	@%p44 bra 	$L__BB154_115;
	add.s32 	%r529, %r11, 12;
	and.b32  	%r530, %r529, 15;
	add.s32 	%r531, %r295, %r530;
	shl.b32 	%r532, %r531, 2;
	mov.u32 	%r533, _ZZ9cuda_gemmIiLi256ELi1ELi1ELi512ELi16ELi16ELi32ELi1ELi0EEviiiPT_S1_S1_iiE3Ash;
	add.s32 	%r534, %r533, %r532;
	ld.shared.u32 	%r1006, [%r534];
$L__BB154_115:
	setp.lt.u32 	%p45, %r387, 14;
	@%p45 bra 	$L__BB154_117;
	add.s32 	%r535, %r11, 13;
	and.b32  	%r536, %r535, 15;
	add.s32 	%r537, %r295, %r536;
	shl.b32 	%r538, %r537, 2;
	mov.u32 	%r539, _ZZ9cuda_gemmIiLi256ELi1ELi1ELi512ELi16ELi16ELi32ELi1ELi0EEviiiPT_S1_S1_iiE3Ash;
	add.s32 	%r540, %r539, %r538;
	ld.shared.u32 	%r1005, [%r540];
$L__BB154_117:
	setp.lt.u32 	%p46, %r387, 15;
	@%p46 bra 	$L__BB154_119;
	add.s32 	%r541, %r11, 14;
	and.b32  	%r542, %r541, 15;
	add.s32 	%r543, %r295, %r542;
	shl.b32 	%r544, %r543, 2;
	mov.u32 	%r545, _ZZ9cuda_gemmIiLi256ELi1ELi1ELi512ELi16ELi16ELi32ELi1ELi0EEviiiPT_S1_S1_iiE3Ash;
	add.s32 	%r546, %r545, %r544;
	ld.shared.u32 	%r1004, [%r546];
$L__BB154_119:
	setp.lt.u32 	%p47, %r387, 16;
	@%p47 bra 	$L__BB154_194;
	add.s32 	%r547, %r11, -1;
	and.b32  	%r548, %r547, 15;
	add.s32 	%r549, %r295, %r548;
	shl.b32 	%r550, %r549, 2;
	mov.u32 	%r551, _ZZ9cuda_gemmIiLi256ELi1ELi1ELi512ELi16ELi16ELi32ELi1ELi0EEviiiPT_S1_S1_iiE3Ash;
	add.s32 	%r552, %r551, %r550;
	ld.shared.u32 	%r1003, [%r552];
	bra.uni 	$L__BB154_194;
$L__BB154_121:
	setp.lt.s32 	%p83, %r16, %r387;
	selp.b32 	%r580, 0, %r387, %p83;
	sub.s32 	%r168, %r16, %r580;
	add.s32 	%r581, %r16, 1;
	setp.lt.s32 	%p84, %r581, %r387;
	selp.b32 	%r582, 0, %r387, %p84;
	sub.s32 	%r169, %r581, %r582;
	add.s32 	%r583, %r16, 2;
	setp.lt.s32 	%p85, %r583, %r387;
	selp.b32 	%r584, 0, %r387, %p85;
	sub.s32 	%r170, %r583, %r584;
	add.s32 	%r585, %r16, 3;
	setp.lt.s32 	%p86, %r585, %r387;
	selp.b32 	%r586, 0, %r387, %p86;
	sub.s32 	%r171, %r585, %r586;
	add.s32 	%r587, %r16, 4;
	setp.lt.s32 	%p87, %r587, %r387;
	selp.b32 	%r588, 0, %r387, %p87;
	sub.s32 	%r172, %r587, %r588;
	add.s32 	%r589, %r16, 5;
	setp.lt.s32 	%p88, %r589, %r387;
	selp.b32 	%r590, 0, %r387, %p88;
	sub.s32 	%r173, %r589, %r590;
	add.s32 	%r591, %r16, 6;
	setp.lt.s32 	%p89, %r591, %r387;
	selp.b32 	%r592, 0, %r387, %p89;
	sub.s32 	%r174, %r591, %r592;
	add.s32 	%r593, %r16, 7;
	setp.lt.s32 	%p90, %r593, %r387;
	selp.b32 	%r594, 0, %r387, %p90;
	sub.s32 	%r175, %r593, %r594;
	add.s32 	%r595, %r16, 8;
	setp.lt.s32 	%p91, %r595, %r387;
	selp.b32 	%r596, 0, %r387, %p91;
	sub.s32 	%r176, %r595, %r596;
	add.s32 	%r597, %r16, 9;
	setp.lt.s32 	%p92, %r597, %r387;
	selp.b32 	%r598, 0, %r387, %p92;
	sub.s32 	%r177, %r597, %r598;
	add.s32 	%r599, %r16, 10;
	setp.lt.s32 	%p93, %r599, %r387;
	selp.b32 	%r600, 0, %r387, %p93;
	sub.s32 	%r178, %r599, %r600;
	add.s32 	%r601, %r16, 11;
	setp.lt.s32 	%p94, %r601, %r387;
	selp.b32 	%r602, 0, %r387, %p94;
	sub.s32 	%r179, %r601, %r602;
	add.s32 	%r603, %r16, 12;
	setp.lt.s32 	%p95, %r603, %r387;
	selp.b32 	%r604, 0, %r387, %p95;
	sub.s32 	%r180, %r603, %r604;
	add.s32 	%r605, %r16, 13;
	setp.lt.s32 	%p96, %r605, %r387;
	selp.b32 	%r606, 0, %r387, %p96;
	sub.s32 	%r181, %r605, %r606;
	add.s32 	%r607, %r16, 14;
	setp.lt.s32 	%p97, %r607, %r387;
	selp.b32 	%r608, 0, %r387, %p97;
	sub.s32 	%r182, %r607, %r608;
	add.s32 	%r609, %r16, 15;
	setp.lt.s32 	%p98, %r609, %r387;
	selp.b32 	%r610, 0, %r387, %p98;
	sub.s32 	%r183, %r609, %r610;
	shl.b32 	%r611, %r4, 8;
	sub.s32 	%r184, 8223, %r611;
	mov.b32 	%r967, 0;
$L__BB154_122:
	setp.lt.s32 	%p99, %r387, 1;
	add.s32 	%r202, %r967, %r11;
	mad.lo.s32 	%r203, %r202, %r387, %r17;
	@%p99 bra 	$L__BB154_124;
	add.s32 	%r612, %r203, %r16;
	shl.b32 	%r613, %r612, 2;
	mov.u32 	%r614, _ZZ9cuda_gemmIiLi256ELi1ELi1ELi512ELi16ELi16ELi32ELi1ELi0EEviiiPT_S1_S1_iiE3Ash;
	add.s32 	%r615, %r614, %r613;
	ld.shared.u32 	%r968, [%r615];
$L__BB154_124:
	setp.lt.s32 	%p100, %r387, 2;
	@%p100 bra 	$L__BB154_126;
	add.s32 	%r616, %r11, 1;
	and.b32  	%r617, %r616, 15;
	add.s32 	%r618, %r203, %r617;
	shl.b32 	%r619, %r618, 2;
	mov.u32 	%r620, _ZZ9cuda_gemmIiLi256ELi1ELi1ELi512ELi16ELi16ELi32ELi1ELi0EEviiiPT_S1_S1_iiE3Ash;
	add.s32 	%r621, %r620, %r619;
	ld.shared.u32 	%r969, [%r621];
$L__BB154_126:
	setp.lt.s32 	%p101, %r387, 3;
	@%p101 bra 	$L__BB154_128;
	add.s32 	%r622, %r11, 2;
	and.b32  	%r623, %r622, 15;
	add.s32 	%r624, %r203, %r623;
	shl.b32 	%r625, %r624, 2;
	mov.u32 	%r626, _ZZ9cuda_gemmIiLi256ELi1ELi1ELi512ELi16ELi16ELi32ELi1ELi0EEviiiPT_S1_S1_iiE3Ash;
	add.s32 	%r627, %r626, %r625;
	ld.shared.u32 	%r970, [%r627];
$L__BB154_128:
	setp.lt.s32 	%p102, %r387, 4;
	@%p102 bra 	$L__BB154_130;
	add.s32 	%r628, %r11, 3;
	and.b32  	%r629, %r628, 15;
	add.s32 	%r630, %r203, %r629;
	shl.b32 	%r631, %r630, 2;
	mov.u32 	%r632, _ZZ9cuda_gemmIiLi256ELi1ELi1ELi512ELi16ELi16ELi32ELi1ELi0EEviiiPT_S1_S1_iiE3Ash;
	add.s32 	%r633, %r632, %r631;
	ld.shared.u32 	%r971, [%r633];
$L__BB154_130:
	setp.lt.s32 	%p103, %r387, 5;
	@%p103 bra 	$L__BB154_132;
	add.s32 	%r634, %r11, 4;
	and.b32  	%r635, %r634, 15;
	add.s32 	%r636, %r203, %r635;
	shl.b32 	%r637, %r636, 2;
	mov.u32 	%r638, _ZZ9cuda_gemmIiLi256ELi1ELi1ELi512ELi16ELi16ELi32ELi1ELi0EEviiiPT_S1_S1_iiE3Ash;
	add.s32 	%r639, %r638, %r637;
	ld.shared.u32 	%r972, [%r639];
$L__BB154_132:
	setp.lt.s32 	%p104, %r387, 6;
	@%p104 bra 	$L__BB154_134;
	add.s32 	%r640, %r11, 5;
	and.b32  	%r641, %r640, 15;
	add.s32 	%r642, %r203, %r641;
	shl.b32 	%r643, %r642, 2;
	mov.u32 	%r644, _ZZ9cuda_gemmIiLi256ELi1ELi1ELi512ELi16ELi16ELi32ELi1ELi0EEviiiPT_S1_S1_iiE3Ash;
	add.s32 	%r645, %r644, %r643;
	ld.shared.u32 	%r973, [%r645];
$L__BB154_134:
	setp.lt.s32 	%p105, %r387, 7;
	@%p105 bra 	$L__BB154_136;
	add.s32 	%r646, %r11, 6;
	and.b32  	%r647, %r646, 15;
	add.s32 	%r648, %r203, %r647;
	shl.b32 	%r649, %r648, 2;
	mov.u32 	%r650, _ZZ9cuda_gemmIiLi256ELi1ELi1ELi512ELi16ELi16ELi32ELi1ELi0EEviiiPT_S1_S1_iiE3Ash;
	add.s32 	%r651, %r650, %r649;
	ld.shared.u32 	%r974, [%r651];
$L__BB154_136:
	setp.lt.s32 	%p106, %r387, 8;
	@%p106 bra 	$L__BB154_138;
	add.s32 	%r652, %r11, 7;
	and.b32  	%r653, %r652, 15;
	add.s32 	%r654, %r203, %r653;
	shl.b32 	%r655, %r654, 2;
	mov.u32 	%r656, _ZZ9cuda_gemmIiLi256ELi1ELi1ELi512ELi16ELi16ELi32ELi1ELi0EEviiiPT_S1_S1_iiE3Ash;
	add.s32 	%r657, %r656, %r655;
	ld.shared.u32 	%r975, [%r657];
$L__BB154_138:
	setp.lt.s32 	%p107, %r387, 9;
	@%p107 bra 	$L__BB154_140;
	xor.b32  	%r658, %r16, 8;
	add.s32 	%r659, %r203, %r658;
	shl.b32 	%r660, %r659, 2;
	mov.u32 	%r661, _ZZ9cuda_gemmIiLi256ELi1ELi1ELi512ELi16ELi16ELi32ELi1ELi0EEviiiPT_S1_S1_iiE3Ash;
	add.s32 	%r662, %r661, %r660;
	ld.shared.u32 	%r976, [%r662];
$L__BB154_140:
	setp.lt.s32 	%p108, %r387, 10;
	@%p108 bra 	$L__BB154_142;
	add.s32 	%r663, %r11, 9;
	and.b32  	%r664, %r663, 15;
	add.s32 	%r665, %r203, %r664;
	shl.b32 	%r666, %r665, 2;
	mov.u32 	%r667, _ZZ9cuda_gemmIiLi256ELi1ELi1ELi512ELi16ELi16ELi32ELi1ELi0EEviiiPT_S1_S1_iiE3Ash;
	add.s32 	%r668, %r667, %r666;
	ld.shared.u32 	%r977, [%r668];
$L__BB154_142:
	setp.lt.s32 	%p109, %r387, 11;
	@%p109 bra 	$L__BB154_144;
	add.s32 	%r669, %r11, 10;
	and.b32  	%r670, %r669, 15;
	add.s32 	%r671, %r203, %r670;
	shl.b32 	%r672, %r671, 2;
	mov.u32 	%r673, _ZZ9cuda_gemmIiLi256ELi1ELi1ELi512ELi16ELi16ELi32ELi1ELi0EEviiiPT_S1_S1_iiE3Ash;
	add.s32 	%r674, %r673, %r672;
	ld.shared.u32 	%r978, [%r674];
$L__BB154_144:
	setp.lt.s32 	%p110, %r387, 12;
	@%p110 bra 	$L__BB154_146;
	add.s32 	%r675, %r11, 11;
	and.b32  	%r676, %r675, 15;
	add.s32 	%r677, %r203, %r676;
	shl.b32 	%r678, %r677, 2;
	mov.u32 	%r679, _ZZ9cuda_gemmIiLi256ELi1ELi1ELi512ELi16ELi16ELi32ELi1ELi0EEviiiPT_S1_S1_iiE3Ash;
	add.s32 	%r680, %r679, %r678;
	ld.shared.u32 	%r979, [%r680];
$L__BB154_146:
	setp.lt.s32 	%p111, %r387, 13;
	@%p111 bra 	$L__BB154_148;
	add.s32 	%r681, %r11, 12;
	and.b32  	%r682, %r681, 15;
	add.s32 	%r683, %r203, %r682;
	shl.b32 	%r684, %r683, 2;
	mov.u32 	%r685, _ZZ9cuda_gemmIiLi256ELi1ELi1ELi512ELi16ELi16ELi32ELi1ELi0EEviiiPT_S1_S1_iiE3Ash;
	add.s32 	%r686, %r685, %r684;
	ld.shared.u32 	%r980, [%r686];
$L__BB154_148:
	setp.lt.s32 	%p112, %r387, 14;
	@%p112 bra 	$L__BB154_150;
	add.s32 	%r687, %r11, 13;
	and.b32  	%r688, %r687, 15;
	add.s32 	%r689, %r203, %r688;
	shl.b32 	%r690, %r689, 2;
	mov.u32 	%r691, _ZZ9cuda_gemmIiLi256ELi1ELi1ELi512ELi16ELi16ELi32ELi1ELi0EEviiiPT_S1_S1_iiE3Ash;
	add.s32 	%r692, %r691, %r690;
	ld.shared.u32 	%r981, [%r692];
$L__BB154_150:
	setp.lt.s32 	%p113, %r387, 15;
	@%p113 bra 	$L__BB154_152;
	add.s32 	%r693, %r11, 14;
	and.b32  	%r694, %r693, 15;
	add.s32 	%r695, %r203, %r694;
	shl.b32 	%r696, %r695, 2;
	mov.u32 	%r697, _ZZ9cuda_gemmIiLi256ELi1ELi1ELi512ELi16ELi16ELi32ELi1ELi0EEviiiPT_S1_S1_iiE3Ash;
	add.s32 	%r698, %r697, %r696;
	ld.shared.u32 	%r982, [%r698];
$L__BB154_152:
	setp.lt.s32 	%p114, %r387, 16;
	@%p114 bra 	$L__BB154_154;
	add.s32 	%r699, %r11, -1;
	and.b32  	%r700, %r699, 15;
	add.s32 	%r701, %r203, %r700;
	shl.b32 	%r702, %r701, 2;
	mov.u32 	%r703, _ZZ9cuda_gemmIiLi256ELi1ELi1ELi512ELi16ELi16ELi32ELi1ELi0EEviiiPT_S1_S1_iiE3Ash;
	add.s32 	%r704, %r703, %r702;
	ld.shared.u32 	%r983, [%r704];
$L__BB154_154:
	setp.lt.s32 	%p115, %r12, %r18;
	@%p115 bra 	$L__BB154_156;
$L__BB154_155:
	add.s32 	%r967, %r967, %r10;
	setp.lt.s32 	%p152, %r967, %r9;
	@%p152 bra 	$L__BB154_122;
	bra.uni 	$L__BB154_230;
$L__BB154_156:
	rem.s32 	%r705, %r2, %r387;
	shl.b32 	%r706, %r705, 2;
	mov.u32 	%r707, _ZZ9cuda_gemmIiLi256ELi1ELi1ELi512ELi16ELi16ELi32ELi1ELi0EEviiiPT_S1_S1_iiE11kron_fac_sh;
	add.s32 	%r237, %r707, %r706;
	mov.u32 	%r984, %r12;
$L__BB154_157:
	mad.lo.s32 	%r709, %r984, 68, %r237;
	ld.shared.u32 	%r239, [%r709];
	mov.b32 	%r986, 0;
	@%p99 bra 	$L__BB154_159;
	shfl.sync.idx.b32	%r710|%p117, %r239, %r168, %r19, -1;
	mul.lo.s32 	%r986, %r710, %r968;
$L__BB154_159:
	@%p100 bra 	$L__BB154_161;
	shfl.sync.idx.b32	%r711|%p119, %r239, %r169, %r19, -1;
	mad.lo.s32 	%r986, %r711, %r969, %r986;
$L__BB154_161:
	@%p101 bra 	$L__BB154_163;
	shfl.sync.idx.b32	%r712|%p121, %r239, %r170, %r19, -1;
	mad.lo.s32 	%r986, %r712, %r970, %r986;
$L__BB154_163:
	@%p102 bra 	$L__BB154_165;
	shfl.sync.idx.b32	%r713|%p123, %r239, %r171, %r19, -1;
	mad.lo.s32 	%r986, %r713, %r971, %r986;
$L__BB154_165:
	@%p103 bra 	$L__BB154_167;
	shfl.sync.idx.b32	%r714|%p125, %r239, %r172, %r19, -1;
	mad.lo.s32 	%r986, %r714, %r972, %r986;
$L__BB154_167:
	setp.lt.s32 	%p126, %r387, 6;
	@%p126 bra 	$L__BB154_169;
	shfl.sync.idx.b32	%r715|%p127, %r239, %r173, %r19, -1;
	mad.lo.s32 	%r986, %r715, %r973, %r986;
$L__BB154_169:
	setp.lt.s32 	%p128, %r387, 7;
	@%p128 bra 	$L__BB154_171;
	shfl.sync.idx.b32	%r716|%p129, %r239, %r174, %r19, -1;
	mad.lo.s32 	%r986, %r716, %r974, %r986;
$L__BB154_171:
	setp.lt.s32 	%p130, %r387, 8;
	@%p130 bra 	$L__BB154_173;
	shfl.sync.idx.b32	%r717|%p131, %r239, %r175, %r19, -1;
	mad.lo.s32 	%r986, %r717, %r975, %r986;
$L__BB154_173:
	setp.lt.s32 	%p132, %r387, 9;
	@%p132 bra 	$L__BB154_175;
	shfl.sync.idx.b32	%r718|%p133, %r239, %r176, %r19, -1;
	mad.lo.s32 	%r986, %r718, %r976, %r986;
$L__BB154_175:
	setp.lt.s32 	%p134, %r387, 10;
	@%p134 bra 	$L__BB154_177;
	shfl.sync.idx.b32	%r719|%p135, %r239, %r177, %r19, -1;
	mad.lo.s32 	%r986, %r719, %r977, %r986;
$L__BB154_177:
	setp.lt.s32 	%p136, %r387, 11;
	@%p136 bra 	$L__BB154_179;
	shfl.sync.idx.b32	%r720|%p137, %r239, %r178, %r19, -1;
	mad.lo.s32 	%r986, %r720, %r978, %r986;
$L__BB154_179:
	setp.lt.s32 	%p138, %r387, 12;
	@%p138 bra 	$L__BB154_181;
	shfl.sync.idx.b32	%r721|%p139, %r239, %r179, %r19, -1;
	mad.lo.s32 	%r986, %r721, %r979, %r986;
$L__BB154_181:
	setp.lt.s32 	%p140, %r387, 13;
	@%p140 bra 	$L__BB154_183;
	shfl.sync.idx.b32	%r722|%p141, %r239, %r180, %r19, -1;
	mad.lo.s32 	%r986, %r722, %r980, %r986;
$L__BB154_183:
	setp.lt.s32 	%p142, %r387, 14;
	@%p142 bra 	$L__BB154_185;
	shfl.sync.idx.b32	%r723|%p143, %r239, %r181, %r19, -1;
	mad.lo.s32 	%r986, %r723, %r981, %r986;
$L__BB154_185:
	setp.lt.s32 	%p144, %r387, 15;
	@%p144 bra 	$L__BB154_187;
	shfl.sync.idx.b32	%r724|%p145, %r239, %r182, %r19, -1;
	mad.lo.s32 	%r986, %r724, %r982, %r986;
$L__BB154_187:
	setp.lt.s32 	%p146, %r387, 16;
	@%p146 bra 	$L__BB154_189;
	shfl.sync.idx.b32	%r725|%p147, %r239, %r183, %r19, -1;
	mad.lo.s32 	%r986, %r725, %r983, %r986;
$L__BB154_189:
	mov.u32 	%r1000, %r3;
$L__BB154_190:
	shr.u32 	%r273, %r1000, 1;
	shfl.sync.down.b32	%r726|%p148, %r986, %r273, %r184, -1;
	add.s32 	%r986, %r726, %r986;
	setp.gt.u32 	%p149, %r1000, 3;
	mov.u32 	%r1000, %r273;
	@%p149 bra 	$L__BB154_190;
	rem.u32 	%r727, %r2, %r4;
	setp.eq.s32 	%p150, %r727, 0;
	@%p150 bra 	$L__BB154_192;
	bra.uni 	$L__BB154_193;
$L__BB154_192:
	mad.lo.s32 	%r728, %r984, %r9, %r202;
	shl.b32 	%r729, %r728, 2;
	mov.u32 	%r730, _ZZ9cuda_gemmIiLi256ELi1ELi1ELi512ELi16ELi16ELi32ELi1ELi0EEviiiPT_S1_S1_iiE3Csh;
	add.s32 	%r731, %r730, %r729;
	st.shared.u32 	[%r731], %r986;
$L__BB154_193:
	add.s32 	%r984, %r984, %r14;
	setp.lt.s32 	%p151, %r984, %r18;
	@%p151 bra 	$L__BB154_157;
	bra.uni 	$L__BB154_155;
$L__BB154_194:
	setp.lt.s32 	%p48, %r12, %r18;
	@%p48 bra 	$L__BB154_195;
	bra.uni 	$L__BB154_229;
$L__BB154_195:
	rem.u32 	%r553, %r2, %r387;
	shl.b32 	%r554, %r553, 2;
	mov.u32 	%r555, _ZZ9cuda_gemmIiLi256ELi1ELi1ELi512ELi16ELi16ELi32ELi1ELi0EEviiiPT_S1_S1_iiE11kron_fac_sh;
	add.s32 	%r296, %r555, %r554;
	mov.u32 	%r1036, %r12;
$L__BB154_196:
	mad.lo.s32 	%r557, %r1036, 68, %r296;
	ld.shared.u32 	%r330, [%r557];
	mov.b32 	%r1038, 0;
	@%p32 bra 	$L__BB154_198;
	shfl.sync.idx.b32	%r558|%p50, %r330, %r152, %r19, -1;
	mul.lo.s32 	%r1038, %r558, %r1020;
$L__BB154_198:
	@%p33 bra 	$L__BB154_200;
	shfl.sync.idx.b32	%r559|%p52, %r330, %r153, %r19, -1;
	mad.lo.s32 	%r1038, %r559, %r1017, %r1038;
$L__BB154_200:
	@%p34 bra 	$L__BB154_202;
	shfl.sync.idx.b32	%r560|%p54, %r330, %r154, %r19, -1;
	mad.lo.s32 	%r1038, %r560, %r1016, %r1038;
$L__BB154_202:
	@%p35 bra 	$L__BB154_204;
	shfl.sync.idx.b32	%r561|%p56, %r330, %r155, %r19, -1;
	mad.lo.s32 	%r1038, %r561, %r1015, %r1038;
$L__BB154_204:
	@%p36 bra 	$L__BB154_206;
	shfl.sync.idx.b32	%r562|%p58, %r330, %r156, %r19, -1;
	mad.lo.s32 	%r1038, %r562, %r1014, %r1038;
$L__BB154_206:
	@%p37 bra 	$L__BB154_208;
	shfl.sync.idx.b32	%r563|%p60, %r330, %r157, %r19, -1;
	mad.lo.s32 	%r1038, %r563, %r1013, %r1038;
$L__BB154_208:
	setp.lt.u32 	%p61, %r387, 7;
	@%p61 bra 	$L__BB154_210;
	shfl.sync.idx.b32	%r564|%p62, %r330, %r158, %r19, -1;
	mad.lo.s32 	%r1038, %r564, %r1012, %r1038;
$L__BB154_210:
	setp.lt.u32 	%p63, %r387, 8;
	@%p63 bra 	$L__BB154_212;
	shfl.sync.idx.b32	%r565|%p64, %r330, %r159, %r19, -1;
	mad.lo.s32 	%r1038, %r565, %r1011, %r1038;
$L__BB154_212:
	setp.lt.u32 	%p65, %r387, 9;
	@%p65 bra 	$L__BB154_214;
	shfl.sync.idx.b32	%r566|%p66, %r330, %r160, %r19, -1;
	mad.lo.s32 	%r1038, %r566, %r1010, %r1038;
$L__BB154_214:
	setp.lt.u32 	%p67, %r387, 10;
	@%p67 bra 	$L__BB154_216;
	shfl.sync.idx.b32	%r567|%p68, %r330, %r161, %r19, -1;
	mad.lo.s32 	%r1038, %r567, %r1009, %r1038;
$L__BB154_216:
	setp.lt.u32 	%p69, %r387, 11;
	@%p69 bra 	$L__BB154_218;
	shfl.sync.idx.b32	%r568|%p70, %r330, %r162, %r19, -1;
	mad.lo.s32 	%r1038, %r568, %r1008, %r1038;
$L__BB154_218:
	setp.lt.u32 	%p71, %r387, 12;
	@%p71 bra 	$L__BB154_220;
	shfl.sync.idx.b32	%r569|%p72, %r330, %r163, %r19, -1;
	mad.lo.s32 	%r1038, %r569, %r1007, %r1038;
$L__BB154_220:
	setp.lt.u32 	%p73, %r387, 13;
	@%p73 bra 	$L__BB154_222;
	shfl.sync.idx.b32	%r570|%p74, %r330, %r164, %r19, -1;
	mad.lo.s32 	%r1038, %r570, %r1006, %r1038;
$L__BB154_222:
	setp.lt.u32 	%p75, %r387, 14;
	@%p75 bra 	$L__BB154_224;
	shfl.sync.idx.b32	%r571|%p76, %r330, %r165, %r19, -1;
	mad.lo.s32 	%r1038, %r571, %r1005, %r1038;
$L__BB154_224:
	setp.lt.u32 	%p77, %r387, 15;
	@%p77 bra 	$L__BB154_226;
	shfl.sync.idx.b32	%r572|%p78, %r330, %r166, %r19, -1;
	mad.lo.s32 	%r1038, %r572, %r1004, %r1038;
$L__BB154_226:
	setp.lt.u32 	%p79, %r387, 16;
	@%p79 bra 	$L__BB154_228;
	shfl.sync.idx.b32	%r573|%p80, %r330, %r167, %r19, -1;
	mad.lo.s32 	%r1038, %r573, %r1003, %r1038;
$L__BB154_228:
	mad.lo.s32 	%r574, %r1036, %r9, %r294;
	shl.b32 	%r575, %r574, 2;
	mov.u32 	%r576, _ZZ9cuda_gemmIiLi256ELi1ELi1ELi512ELi16ELi16ELi32ELi1ELi0EEviiiPT_S1_S1_iiE3Csh;
	add.s32 	%r577, %r576, %r575;
	st.shared.u32 	[%r577], %r1038;
	add.s32 	%r1036, %r1036, %r14;
	setp.lt.s32 	%p81, %r1036, %r18;
	@%p81 bra 	$L__BB154_196;
$L__BB154_229:
	add.s32 	%r1019, %r1019, %r10;
	setp.lt.s32 	%p82, %r1019, %r9;
	@%p82 bra 	$L__BB154_89;
$L__BB154_230:
	and.b16  	%rs7, %rs1, 3;
	setp.eq.s16 	%p220, %rs7, 2;
	bar.sync 	0;
	@%p220 bra 	$L__BB154_233;
	shl.b32 	%r879, %r1058, 2;
	mov.u32 	%r880, _ZZ9cuda_gemmIiLi256ELi1ELi1ELi512ELi16ELi16ELi32ELi1ELi0EEviiiPT_S1_S1_iiE3Csh;
	add.s32 	%r1054, %r880, %r879;
	shl.b32 	%r366, %r13, 2;
	add.s32 	%r881, %r1058, %r20;
	mul.wide.u32 	%rd24, %r881, 4;
	add.s64 	%rd33, %rd2, %rd24;
	mul.wide.u32 	%rd5, %r13, 4;
	neg.s32 	%r1053, %r21;
	mad.lo.s32 	%r1058, %r13, %r21, %r1058;
$L__BB154_232:
	.pragma "nounroll";
	ld.shared.u32 	%r882, [%r1054];
	st.global.u32 	[%rd33], %r882;
	add.s32 	%r1054, %r1054, %r366;
	add.s64 	%rd33, %rd33, %rd5;
	add.s32 	%r1053, %r1053, 1;
	setp.ne.s32 	%p221, %r1053, 0;
	@%p221 bra 	$L__BB154_232;
$L__BB154_233:
	setp.lt.u16 	%p222, %rs1, 2;
	@%p222 bra 	$L__BB154_236;
	shl.b32 	%r374, %r13, 2;
	shl.b32 	%r883, %r1058, 2;
	mov.u32 	%r884, _ZZ9cuda_gemmIiLi256ELi1ELi1ELi512ELi16ELi16ELi32ELi1ELi0EEviiiPT_S1_S1_iiE3Csh;
	add.s32 	%r1057, %r884, %r883;
	shl.b32 	%r376, %r13, 4;
	shl.b32 	%r377, %r13, 3;
	mul.lo.s32 	%r378, %r13, 12;
	mul.wide.u32 	%rd25, %r13, 4;
	add.s64 	%rd8, %rd2, %rd25;
	add.s32 	%r1056, %r1058, %r20;
	mul.wide.u32 	%rd26, %r13, 8;
	add.s64 	%rd9, %rd2, %rd26;
	mul.wide.u32 	%rd27, %r13, 12;
	add.s64 	%rd10, %rd2, %rd27;
$L__BB154_235:
	mul.wide.s32 	%rd28, %r1056, 4;
	add.s64 	%rd29, %rd8, %rd28;
	add.s64 	%rd30, %rd9, %rd28;
	add.s64 	%rd31, %rd10, %rd28;
	add.s64 	%rd32, %rd2, %rd28;
	ld.shared.u32 	%r885, [%r1057];
	st.global.u32 	[%rd32], %r885;
	add.s32 	%r886, %r1057, %r374;
	ld.shared.u32 	%r887, [%r886];
	st.global.u32 	[%rd29], %r887;
	add.s32 	%r888, %r1057, %r377;
	ld.shared.u32 	%r889, [%r888];
	st.global.u32 	[%rd30], %r889;
	add.s32 	%r890, %r1057, %r378;
	ld.shared.u32 	%r891, [%r890];
	st.global.u32 	[%rd31], %r891;
	add.s32 	%r1058, %r1058, %r374;
	add.s32 	%r1057, %r1057, %r376;
	add.s32 	%r1056, %r1056, %r374;
	setp.lt.u32 	%p223, %r1058, 512;
	@%p223 bra 	$L__BB154_235;
$L__BB154_236:
	ret;

}
	// .globl	_Z9cuda_gemmIiLi256ELi1ELi1ELi512ELi16ELi16ELi32ELi1ELi1EEviiiPT_S1_S1_ii
.visible .entry _Z9cuda_gemmIiLi256ELi1ELi1ELi512ELi16ELi16ELi32ELi1ELi1EEviiiPT_S1_S1_ii(
	.param .u32 _Z9cuda_gemmIiLi256ELi1ELi1ELi512ELi16ELi16ELi32ELi1ELi1EEviiiPT_S1_S1_ii_param_0,
	.param .u32 _Z9cuda_gemmIiLi256ELi1ELi1ELi512ELi16ELi16ELi32ELi1ELi1EEviiiPT_S1_S1_ii_param_1,
	.param .u32 _Z9cuda_gemmIiLi256ELi1ELi1ELi512ELi16ELi16ELi32ELi1ELi1EEviiiPT_S1_S1_ii_param_2,
	.param .u64 .ptr .align 1 _Z9cuda_gemmIiLi256ELi1ELi1ELi512ELi16ELi16ELi32ELi1ELi1EEviiiPT_S1_S1_ii_param_3,
	.param .u64 .ptr .align 1 _Z9cuda_gemmIiLi256ELi1ELi1ELi512ELi16ELi16ELi32ELi1ELi1EEviiiPT_S1_S1_ii_param_4,
	.param .u64 .ptr .align 1 _Z9cuda_gemmIiLi256ELi1ELi1ELi512ELi16ELi16ELi32ELi1ELi1EEviiiPT_S1_S1_ii_param_5,
	.param .u32 _Z9cuda_gemmIiLi256ELi1ELi1ELi512ELi16ELi16ELi32ELi1ELi1EEviiiPT_S1_S1_ii_param_6,
	.param .u32 _Z9cuda_gemmIiLi256ELi1ELi1ELi512ELi16ELi16ELi32ELi1ELi1EEviiiPT_S1_S1_ii_param_7
)
.maxntid 256
{
	.reg .pred 	%p<36>;
	.reg .b16 	%rs<9>;
	.reg .b32 	%r<341>;
	.reg .b64 	%rd<56>;
	// demoted variable
	.shared .align 128 .b8 _ZZ9cuda_gemmIiLi256ELi1ELi1ELi512ELi16ELi16ELi32ELi1ELi1EEviiiPT_S1_S1_iiE11kron_fac_sh[1088];
	// demoted variable
	.shared .align 128 .b8 _ZZ9cuda_gemmIiLi256ELi1ELi1ELi512ELi16ELi16ELi32ELi1ELi1EEviiiPT_S1_S1_iiE3Ash[2048];
	// demoted variable
	.shared .align 128 .b8 _ZZ9cuda_gemmIiLi256ELi1ELi1ELi512ELi16ELi16ELi32ELi1ELi1EEviiiPT_S1_S1_iiE3Csh[2048];
	ld.param.u64 	%rd23, [_Z9cuda_gemmIiLi256ELi1ELi1ELi512ELi16ELi16ELi32ELi1ELi1EEviiiPT_S1_S1_ii_param_3];
	ld.param.u64 	%rd24, [_Z9cuda_gemmIiLi256ELi1ELi1ELi512ELi16ELi16ELi32ELi1ELi1EEviiiPT_S1_S1_ii_param_4];
	cvta.to.global.u64 	%rd1, %rd24;
	cvta.to.global.u64 	%rd2, %rd23;
	mov.u32 	%r340, %tid.x;
	mov.u32 	%r2, %ntid.x;
	add.s32 	%r3, %r340, %r2;
	max.u32 	%r121, %r3, 256;
	setp.lt.u32 	%p1, %r3, 256;
	selp.u32 	%r122, 1, 0, %p1;
	add.s32 	%r123, %r3, %r122;
	sub.s32 	%r124, %r121, %r123;
	div.u32 	%r125, %r124, %r2;
	add.s32 	%r4, %r125, %r122;
	and.b32  	%r126, %r4, 3;
	setp.eq.s32 	%p2, %r126, 3;
	mov.u32 	%r318, %r340;
	@%p2 bra 	$L__BB155_3;
	mul.wide.u32 	%rd25, %r340, 4;
	add.s64 	%rd53, %rd1, %rd25;
	mul.wide.u32 	%rd4, %r2, 4;
	add.s32 	%r127, %r4, 1;
	and.b32  	%r128, %r127, 3;
	neg.s32 	%r316, %r128;
	mov.u32 	%r318, %r340;
$L__BB155_2:
	.pragma "nounroll";
	ld.global.u32 	%r129, [%rd53];
	and.b32  	%r130, %r318, 15;
	mov.u32 	%r131, _ZZ9cuda_gemmIiLi256ELi1ELi1ELi512ELi16ELi16ELi32ELi1ELi1EEviiiPT_S1_S1_iiE11kron_fac_sh;
	mad.lo.s32 	%r132, %r130, 68, %r131;
	shr.u32 	%r133, %r318, 2;
	and.b32  	%r134, %r133, 1073741820;
	add.s32 	%r135, %r132, %r134;
	st.shared.u32 	[%r135], %r129;
	add.s32 	%r318, %r318, %r2;
	add.s64 	%rd53, %rd53, %rd4;
	add.s32 	%r316, %r316, 1;
	setp.ne.s32 	%p3, %r316, 0;
	@%p3 bra 	$L__BB155_2;
$L__BB155_3:
	setp.lt.u32 	%p4, %r4, 3;
	@%p4 bra 	$L__BB155_6;
	shl.b32 	%r136, %r2, 1;
	add.s32 	%r321, %r318, %r136;
	shl.b32 	%r12, %r2, 2;
	mad.lo.s32 	%r320, %r2, 3, %r318;
	add.s32 	%r319, %r2, %r318;
$L__BB155_5:
	mul.wide.u32 	%rd26, %r318, 4;
	add.s64 	%rd27, %rd1, %rd26;
	ld.global.u32 	%r137, [%rd27];
	and.b32  	%r138, %r318, 15;
	mov.u32 	%r139, _ZZ9cuda_gemmIiLi256ELi1ELi1ELi512ELi16ELi16ELi32ELi1ELi1EEviiiPT_S1_S1_iiE11kron_fac_sh;
	mad.lo.s32 	%r140, %r138, 68, %r139;
	shr.u32 	%r141, %r318, 2;
	and.b32  	%r142, %r141, 1073741820;
	add.s32 	%r143, %r140, %r142;
	st.shared.u32 	[%r143], %r137;
	add.s32 	%r144, %r318, %r2;
	mul.wide.u32 	%rd28, %r319, 4;
	add.s64 	%rd29, %rd1, %rd28;
	ld.global.u32 	%r145, [%rd29];
	and.b32  	%r146, %r319, 15;
	mad.lo.s32 	%r147, %r146, 68, %r139;
	shr.u32 	%r148, %r319, 2;
	and.b32  	%r149, %r148, 1073741820;
	add.s32 	%r150, %r147, %r149;
	st.shared.u32 	[%r150], %r145;
	add.s32 	%r151, %r144, %r2;
	mul.wide.u32 	%rd30, %r321, 4;
	add.s64 	%rd31, %rd1, %rd30;
	ld.global.u32 	%r152, [%rd31];
	and.b32  	%r153, %r321, 15;
	mad.lo.s32 	%r154, %r153, 68, %r139;
	shr.u32 	%r155, %r321, 2;
	and.b32  	%r156, %r155, 1073741820;
	add.s32 	%r157, %r154, %r156;
	st.shared.u32 	[%r157], %r152;
	add.s32 	%r158, %r151, %r2;
	mul.wide.u32 	%rd32, %r320, 4;
	add.s64 	%rd33, %rd1, %rd32;
	ld.global.u32 	%r159, [%rd33];
	and.b32  	%r160, %r320, 15;
	mad.lo.s32 	%r161, %r160, 68, %r139;
	shr.u32 	%r162, %r320, 2;
	and.b32  	%r163, %r162, 1073741820;
	add.s32 	%r164, %r161, %r163;
	st.shared.u32 	[%r164], %r159;
	add.s32 	%r318, %r158, %r2;
	add.s32 	%r321, %r321, %r12;
	add.s32 	%r320, %r320, %r12;
	add.s32 	%r319, %r319, %r12;
	setp.lt.u32 	%p5, %r318, 256;
	@%p5 bra 	$L__BB155_5;
$L__BB155_6:
	mov.u32 	%r23, %ctaid.y;
	mov.u32 	%r165, %nctaid.y;
	setp.ge.u32 	%p6, %r23, %r165;
	@%p6 bra 	$L__BB155_27;
	shl.b32 	%r24, %r23, 9;
	cvt.u16.u32 	%rs3, %r3;
	sub.s16 	%rs4, 511, %rs3;
	cvt.u16.u32 	%rs5, %r2;
	div.u16 	%rs1, %rs4, %rs5;
	and.b16  	%rs2, %rs1, 3;
	xor.b16  	%rs6, %rs2, 2;
	cvt.u32.u16 	%r25, %rs6;
	setp.eq.s16 	%p7, %rs2, 2;
	mov.u32 	%r328, %r340;
	@%p7 bra 	$L__BB155_10;
	shl.b32 	%r166, %r340, 2;
	mov.u32 	%r167, _ZZ9cuda_gemmIiLi256ELi1ELi1ELi512ELi16ELi16ELi32ELi1ELi1EEviiiPT_S1_S1_iiE3Ash;
	add.s32 	%r324, %r167, %r166;
	shl.b32 	%r27, %r2, 2;
	add.s32 	%r168, %r340, %r24;
	mul.wide.u32 	%rd34, %r168, 4;
	add.s64 	%rd54, %rd2, %rd34;
	mul.wide.u32 	%rd8, %r2, 4;
	neg.s32 	%r323, %r25;
	mad.lo.s32 	%r328, %r2, %r25, %r340;
$L__BB155_9:
	.pragma "nounroll";
	ld.global.u32 	%r169, [%rd54];
	st.shared.u32 	[%r324], %r169;
	add.s32 	%r324, %r324, %r27;
	add.s64 	%rd54, %rd54, %rd8;
	add.s32 	%r323, %r323, 1;
	setp.ne.s32 	%p8, %r323, 0;
	@%p8 bra 	$L__BB155_9;
$L__BB155_10:
	setp.lt.u16 	%p9, %rs1, 2;
	@%p9 bra 	$L__BB155_13;
	shl.b32 	%r35, %r2, 2;
	shl.b32 	%r170, %r328, 2;
	mov.u32 	%r171, _ZZ9cuda_gemmIiLi256ELi1ELi1ELi512ELi16ELi16ELi32ELi1ELi1EEviiiPT_S1_S1_iiE3Ash;
	add.s32 	%r327, %r171, %r170;
	shl.b32 	%r37, %r2, 4;
	shl.b32 	%r38, %r2, 3;
	mul.lo.s32 	%r39, %r2, 12;
	mul.wide.u32 	%rd35, %r2, 4;
	add.s64 	%rd11, %rd2, %rd35;
	add.s32 	%r326, %r328, %r24;
	mul.wide.u32 	%rd36, %r2, 8;
	add.s64 	%rd12, %rd2, %rd36;
	mul.wide.u32 	%rd37, %r2, 12;
	add.s64 	%rd13, %rd2, %rd37;
$L__BB155_12:
	mul.wide.s32 	%rd38, %r326, 4;
	add.s64 	%rd39, %rd11, %rd38;
	add.s64 	%rd40, %rd12, %rd38;
	add.s64 	%rd41, %rd13, %rd38;
	add.s64 	%rd42, %rd2, %rd38;
	ld.global.u32 	%r172, [%rd42];
	st.shared.u32 	[%r327], %r172;
	ld.global.u32 	%r173, [%rd39];
	add.s32 	%r174, %r327, %r35;
	st.shared.u32 	[%r174], %r173;
	ld.global.u32 	%r175, [%rd40];
	add.s32 	%r176, %r327, %r38;
	st.shared.u32 	[%r176], %r175;
	ld.global.u32 	%r177, [%rd41];
	add.s32 	%r178, %r327, %r39;
	st.shared.u32 	[%r178], %r177;
	add.s32 	%r328, %r328, %r35;
	add.s32 	%r327, %r327, %r37;
	add.s32 	%r326, %r326, %r35;
	setp.lt.u32 	%p10, %r328, 512;
	@%p10 bra 	$L__BB155_12;
$L__BB155_13:
	setp.eq.s16 	%p11, %rs2, 2;
	mov.u32 	%r333, %r340;
	@%p11 bra 	$L__BB155_16;
	shl.b32 	%r179, %r340, 2;
	mov.u32 	%r180, _ZZ9cuda_gemmIiLi256ELi1ELi1ELi512ELi16ELi16ELi32ELi1ELi1EEviiiPT_S1_S1_iiE3Csh;
	add.s32 	%r330, %r180, %r179;
	shl.b32 	%r48, %r2, 2;
	neg.s32 	%r329, %r25;
	mad.lo.s32 	%r333, %r2, %r25, %r340;
$L__BB155_15:
	.pragma "nounroll";
	mov.b32 	%r181, 0;
	st.shared.u32 	[%r330], %r181;
	add.s32 	%r330, %r330, %r48;
	add.s32 	%r329, %r329, 1;
	setp.ne.s32 	%p12, %r329, 0;
	@%p12 bra 	$L__BB155_15;
$L__BB155_16:
	setp.lt.u16 	%p13, %rs1, 2;
	@%p13 bra 	$L__BB155_19;
	shl.b32 	%r56, %r2, 2;
	shl.b32 	%r182, %r333, 2;
	mov.u32 	%r183, _ZZ9cuda_gemmIiLi256ELi1ELi1ELi512ELi16ELi16ELi32ELi1ELi1EEviiiPT_S1_S1_iiE3Csh;
	add.s32 	%r332, %r183, %r182;
	shl.b32 	%r58, %r2, 4;
	shl.b32 	%r59, %r2, 3;
	mul.lo.s32 	%r60, %r2, 12;
$L__BB155_18:
	mov.b32 	%r184, 0;
	st.shared.u32 	[%r332], %r184;
	add.s32 	%r185, %r332, %r56;
	st.shared.u32 	[%r185], %r184;
	add.s32 	%r186, %r332, %r59;
	st.shared.u32 	[%r186], %r184;
	add.s32 	%r187, %r332, %r60;
	st.shared.u32 	[%r187], %r184;
	add.s32 	%r333, %r333, %r56;
	add.s32 	%r332, %r332, %r58;
	setp.lt.u32 	%p14, %r333, 512;
	@%p14 bra 	$L__BB155_18;
$L__BB155_19:
	shl.b32 	%r188, %r340, 4;
	and.b32  	%r189, %r188, 496;
	bar.sync 	0;
	and.b32  	%r190, %r340, 15;
	or.b32  	%r191, %r189, %r190;
	shl.b32 	%r192, %r191, 2;
	mov.u32 	%r193, _ZZ9cuda_gemmIiLi256ELi1ELi1ELi512ELi16ELi16ELi32ELi1ELi1EEviiiPT_S1_S1_iiE3Ash;
	add.s32 	%r194, %r193, %r192;
	ld.shared.u32 	%r65, [%r194];
	add.s32 	%r195, %r340, 1;
	and.b32  	%r66, %r195, 15;
	or.b32  	%r196, %r189, %r66;
	shl.b32 	%r197, %r196, 2;
	add.s32 	%r198, %r193, %r197;
	ld.shared.u32 	%r67, [%r198];
	add.s32 	%r199, %r340, 2;
	and.b32  	%r68, %r199, 15;
	or.b32  	%r200, %r189, %r68;
	shl.b32 	%r201, %r200, 2;
	add.s32 	%r202, %r193, %r201;
	ld.shared.u32 	%r69, [%r202];
	add.s32 	%r203, %r340, 3;
	and.b32  	%r70, %r203, 15;
	or.b32  	%r204, %r189, %r70;
	shl.b32 	%r205, %r204, 2;
	add.s32 	%r206, %r193, %r205;
	ld.shared.u32 	%r71, [%r206];
	add.s32 	%r207, %r340, 4;
	and.b32  	%r72, %r207, 15;
	or.b32  	%r208, %r189, %r72;
	shl.b32 	%r209, %r208, 2;
	add.s32 	%r210, %r193, %r209;
	ld.shared.u32 	%r73, [%r210];
	add.s32 	%r211, %r340, 5;
	and.b32  	%r74, %r211, 15;
	or.b32  	%r212, %r189, %r74;
	shl.b32 	%r213, %r212, 2;
	add.s32 	%r214, %r193, %r213;
	ld.shared.u32 	%r75, [%r214];
	add.s32 	%r215, %r340, 6;
	and.b32  	%r76, %r215, 15;
	or.b32  	%r216, %r189, %r76;
	shl.b32 	%r217, %r216, 2;
	add.s32 	%r218, %r193, %r217;
	ld.shared.u32 	%r77, [%r218];
	add.s32 	%r219, %r340, 7;
	and.b32  	%r78, %r219, 15;
	or.b32  	%r220, %r189, %r78;
	shl.b32 	%r221, %r220, 2;
	add.s32 	%r222, %r193, %r221;
	ld.shared.u32 	%r79, [%r222];
	xor.b32  	%r80, %r190, 8;
	or.b32  	%r223, %r189, %r80;
	shl.b32 	%r224, %r223, 2;
	add.s32 	%r225, %r193, %r224;
	ld.shared.u32 	%r81, [%r225];
	add.s32 	%r226, %r340, 9;
	and.b32  	%r82, %r226, 15;
	or.b32  	%r227, %r189, %r82;
	shl.b32 	%r228, %r227, 2;
	add.s32 	%r229, %r193, %r228;
	ld.shared.u32 	%r83, [%r229];
	add.s32 	%r230, %r340, 10;
	and.b32  	%r84, %r230, 15;
	or.b32  	%r231, %r189, %r84;
	shl.b32 	%r232, %r231, 2;
	add.s32 	%r233, %r193, %r232;
	ld.shared.u32 	%r85, [%r233];
	add.s32 	%r234, %r340, 11;
	and.b32  	%r86, %r234, 15;
	or.b32  	%r235, %r189, %r86;
	shl.b32 	%r236, %r235, 2;
	add.s32 	%r237, %r193, %r236;
	ld.shared.u32 	%r87, [%r237];
	add.s32 	%r238, %r340, 12;
	and.b32  	%r88, %r238, 15;
	or.b32  	%r239, %r189, %r88;
	shl.b32 	%r240, %r239, 2;
	add.s32 	%r241, %r193, %r240;
	ld.shared.u32 	%r89, [%r241];
	add.s32 	%r242, %r340, 13;
	and.b32  	%r90, %r242, 15;
	or.b32  	%r243, %r189, %r90;
	shl.b32 	%r244, %r243, 2;
	add.s32 	%r245, %r193, %r244;
	ld.shared.u32 	%r91, [%r245];
	add.s32 	%r246, %r340, 14;
	and.b32  	%r92, %r246, 15;
	or.b32  	%r247, %r189, %r92;
	shl.b32 	%r248, %r247, 2;
	add.s32 	%r249, %r193, %r248;
	ld.shared.u32 	%r93, [%r249];
	add.s32 	%r250, %r340, -1;
	and.b32  	%r94, %r250, 15;
	or.b32  	%r251, %r189, %r94;
	shl.b32 	%r252, %r251, 2;
	add.s32 	%r253, %r193, %r252;
	ld.shared.u32 	%r95, [%r253];
	shr.u32 	%r334, %r340, 5;
$L__BB155_20:
	and.b32  	%r254, %r340, 15;
	shl.b32 	%r255, %r340, 2;
	and.b32  	%r256, %r255, 60;
	mov.u32 	%r257, _ZZ9cuda_gemmIiLi256ELi1ELi1ELi512ELi16ELi16ELi32ELi1ELi1EEviiiPT_S1_S1_iiE11kron_fac_sh;
	add.s32 	%r258, %r257, %r256;
	mad.lo.s32 	%r259, %r334, 68, %r258;
	ld.shared.u32 	%r260, [%r259];
	shfl.sync.idx.b32	%r261|%p15, %r260, %r254, 4127, -1;
	mul.lo.s32 	%r262, %r261, %r65;
	shfl.sync.idx.b32	%r263|%p16, %r260, %r66, 4127, -1;
	mad.lo.s32 	%r264, %r263, %r67, %r262;
	shfl.sync.idx.b32	%r265|%p17, %r260, %r68, 4127, -1;
	mad.lo.s32 	%r266, %r265, %r69, %r264;
	shfl.sync.idx.b32	%r267|%p18, %r260, %r70, 4127, -1;
	mad.lo.s32 	%r268, %r267, %r71, %r266;
	shfl.sync.idx.b32	%r269|%p19, %r260, %r72, 4127, -1;
	mad.lo.s32 	%r270, %r269, %r73, %r268;
	shfl.sync.idx.b32	%r271|%p20, %r260, %r74, 4127, -1;
	mad.lo.s32 	%r272, %r271, %r75, %r270;
	shfl.sync.idx.b32	%r273|%p21, %r260, %r76, 4127, -1;
	mad.lo.s32 	%r274, %r273, %r77, %r272;
	shfl.sync.idx.b32	%r275|%p22, %r260, %r78, 4127, -1;
	mad.lo.s32 	%r276, %r275, %r79, %r274;
	shfl.sync.idx.b32	%r277|%p23, %r260, %r80, 4127, -1;
	mad.lo.s32 	%r278, %r277, %r81, %r276;
	shfl.sync.idx.b32	%r279|%p24, %r260, %r82, 4127, -1;
	mad.lo.s32 	%r280, %r279, %r83, %r278;
	shfl.sync.idx.b32	%r281|%p25, %r260, %r84, 4127, -1;
	mad.lo.s32 	%r282, %r281, %r85, %r280;
	shfl.sync.idx.b32	%r283|%p26, %r260, %r86, 4127, -1;
	mad.lo.s32 	%r284, %r283, %r87, %r282;
	shfl.sync.idx.b32	%r285|%p27, %r260, %r88, 4127, -1;
	mad.lo.s32 	%r286, %r285, %r89, %r284;
	shfl.sync.idx.b32	%r287|%p28, %r260, %r90, 4127, -1;
	mad.lo.s32 	%r288, %r287, %r91, %r286;
	shfl.sync.idx.b32	%r289|%p29, %r260, %r92, 4127, -1;
	mad.lo.s32 	%r290, %r289, %r93, %r288;
	shfl.sync.idx.b32	%r291|%p30, %r260, %r94, 4127, -1;
	mad.lo.s32 	%r292, %r291, %r95, %r290;
	shl.b32 	%r293, %r334, 7;
	and.b32  	%r294, %r255, 124;
	or.b32  	%r295, %r293, %r294;
	mov.u32 	%r296, _ZZ9cuda_gemmIiLi256ELi1ELi1ELi512ELi16ELi16ELi32ELi1ELi1EEviiiPT_S1_S1_iiE3Csh;
	add.s32 	%r297, %r296, %r295;
	ld.shared.u32 	%r298, [%r297];
	add.s32 	%r299, %r298, %r292;
	st.shared.u32 	[%r297], %r299;
	shr.u32 	%r300, %r2, 5;
	add.s32 	%r334, %r334, %r300;
	setp.lt.u32 	%p31, %r334, 16;
	@%p31 bra 	$L__BB155_20;
	ld.param.u64 	%rd52, [_Z9cuda_gemmIiLi256ELi1ELi1ELi512ELi16ELi16ELi32ELi1ELi1EEviiiPT_S1_S1_ii_param_5];
	mov.u32 	%r301, %ctaid.y;
	shl.b32 	%r99, %r301, 9;
	cvta.to.global.u64 	%rd14, %rd52;
	setp.eq.s16 	%p32, %rs2, 2;
	bar.sync 	0;
	@%p32 bra 	$L__BB155_24;
	add.s32 	%r336, %r296, %r255;
	shl.b32 	%r101, %r2, 2;
	add.s32 	%r304, %r340, %r99;
	mul.wide.u32 	%rd43, %r304, 4;
	add.s64 	%rd55, %rd14, %rd43;
	mul.wide.u32 	%rd16, %r2, 4;
	and.b16  	%rs7, %rs1, 3;
	xor.b16  	%rs8, %rs7, 2;
	cvt.u32.u16 	%r305, %rs8;
	neg.s32 	%r335, %r305;
	mad.lo.s32 	%r340, %r2, %r305, %r340;
$L__BB155_23:
	.pragma "nounroll";
	ld.shared.u32 	%r306, [%r336];
	st.global.u32 	[%rd55], %r306;
	add.s32 	%r336, %r336, %r101;
	add.s64 	%rd55, %rd55, %rd16;
	add.s32 	%r335, %r335, 1;
	setp.ne.s32 	%p33, %r335, 0;
	@%p33 bra 	$L__BB155_23;
$L__BB155_24:
	setp.lt.u16 	%p34, %rs1, 2;
	@%p34 bra 	$L__BB155_27;
	shl.b32 	%r109, %r2, 2;
	shl.b32 	%r307, %r340, 2;
	add.s32 	%r339, %r296, %r307;
	shl.b32 	%r111, %r2, 4;
	shl.b32 	%r112, %r2, 3;
	mul.lo.s32 	%r113, %r2, 12;
	mul.wide.u32 	%rd44, %r2, 4;
	add.s64 	%rd19, %rd14, %rd44;
	add.s32 	%r338, %r340, %r99;
	mul.wide.u32 	%rd45, %r2, 8;
	add.s64 	%rd20, %rd14, %rd45;
	mul.wide.u32 	%rd46, %r2, 12;
	add.s64 	%rd21, %rd14, %rd46;
$L__BB155_26:
	mul.wide.s32 	%rd47, %r338, 4;
	add.s64 	%rd48, %rd19, %rd47;
	add.s64 	%rd49, %rd20, %rd47;
	add.s64 	%rd50, %rd21, %rd47;
	add.s64 	%rd51, %rd14, %rd47;
	ld.shared.u32 	%r309, [%r339];
	st.global.u32 	[%rd51], %r309;
	add.s32 	%r310, %r339, %r109;
	ld.shared.u32 	%r311, [%r310];
	st.global.u32 	[%rd48], %r311;
	add.s32 	%r312, %r339, %r112;
	ld.shared.u32 	%r313, [%r312];
	st.global.u32 	[%rd49], %r313;
	add.s32 	%r314, %r339, %r113;
	ld.shared.u32 	%r315, [%r314];
	st.global.u32 	[%rd50], %r315;
	add.s32 	%r340, %r340, %r109;
	add.s32 	%r339, %r339, %r111;
	add.s32 	%r338, %r338, %r109;
	setp.lt.u32 	%p35, %r340, 512;
	@%p35 bra 	$L__BB155_26;
$L__BB155_27:
	ret;

}
	// .globl	_Z9cuda_gemmIiLi256ELi1ELi1ELi512ELi32ELi32ELi32ELi0ELi0EEviiiPT_S1_S1_ii
.visible .entry _Z9cuda_gemmIiLi256ELi1ELi1ELi512ELi32ELi32ELi32ELi0ELi0EEviiiPT_S1_S1_ii(
	.param .u32 _Z9cuda_gemmIiLi256ELi1ELi1ELi512ELi32ELi32ELi32ELi0ELi0EEviiiPT_S1_S1_ii_param_0,
	.param .u32 _Z9cuda_gemmIiLi256ELi1ELi1ELi512ELi32ELi32ELi32ELi0ELi0EEviiiPT_S1_S1_ii_param_1,
	.param .u32 _Z9cuda_gemmIiLi256ELi1ELi1ELi512ELi32ELi32ELi32ELi0ELi0EEviiiPT_S1_S1_ii_param_2,
	.param .u64 .ptr .align 1 _Z9cuda_gemmIiLi256ELi1ELi1ELi512ELi32ELi32ELi32ELi0ELi0EEviiiPT_S1_S1_ii_param_3,
	.param .u64 .ptr .align 1 _Z9cuda_gemmIiLi256ELi1ELi1ELi512ELi32ELi32ELi32ELi0ELi0EEviiiPT_S1_S1_ii_param_4,
	.param .u64 .ptr .align 1 _Z9cuda_gemmIiLi256ELi1ELi1ELi512ELi32ELi32ELi32ELi0ELi0EEviiiPT_S1_S1_ii_param_5,
	.param .u32 _Z9cuda_gemmIiLi256ELi1ELi1ELi512ELi32ELi32ELi32ELi0ELi0EEviiiPT_S1_S1_ii_param_6,
	.param .u32 _Z9cuda_gemmIiLi256ELi1ELi1ELi512ELi32ELi32ELi32ELi0ELi0EEviiiPT_S1_S1_ii_param_7
)
.maxntid 256
{
	.reg .pred 	%p<224>;
	.reg .b16 	%rs<8>;
	.reg .b32 	%r<1105>;
	.reg .b64 	%rd<27>;
	// demoted variable
	.shared .align 128 .b8 _ZZ9cuda_gemmIiLi256ELi1ELi1ELi512ELi32ELi32ELi32ELi0ELi0EEviiiPT_S1_S1_iiE11kron_fac_sh[4224];
	// demoted variable
	.shared .align 128 .b8 _ZZ9cuda_gemmIiLi256ELi1ELi1ELi512ELi32ELi32ELi32ELi0ELi0EEviiiPT_S1_S1_iiE3Ash[2048];
	// demoted variable
	.shared .align 128 .b8 _ZZ9cuda_gemmIiLi256ELi1ELi1ELi512ELi32ELi32ELi32ELi0ELi0EEviiiPT_S1_S1_iiE3Csh[2048];
	ld.param.u32 	%r390, [_Z9cuda_gemmIiLi256ELi1ELi1ELi512ELi32ELi32ELi32ELi0ELi0EEviiiPT_S1_S1_ii_param_2];
	ld.param.u64 	%rd5, [_Z9cuda_gemmIiLi256ELi1ELi1ELi512ELi32ELi32ELi32ELi0ELi0EEviiiPT_S1_S1_ii_param_3];
	ld.param.u64 	%rd4, [_Z9cuda_gemmIiLi256ELi1ELi1ELi512ELi32ELi32ELi32ELi0ELi0EEviiiPT_S1_S1_ii_param_4];
	ld.param.u64 	%rd6, [_Z9cuda_gemmIiLi256ELi1ELi1ELi512ELi32ELi32ELi32ELi0ELi0EEviiiPT_S1_S1_ii_param_5];
	ld.param.u32 	%r391, [_Z9cuda_gemmIiLi256ELi1ELi1ELi512ELi32ELi32ELi32ELi0ELi0EEviiiPT_S1_S1_ii_param_6];
	ld.param.u32 	%r392, [_Z9cuda_gemmIiLi256ELi1ELi1ELi512ELi32ELi32ELi32ELi0ELi0EEviiiPT_S1_S1_ii_param_7];
	cvta.to.global.u64 	%rd1, %rd5;
	cvta.to.global.u64 	%rd2, %rd6;
	mov.u32 	%r1099, %tid.x;
	and.b32  	%r2, %r1099, 31;
	setp.lt.s32 	%p1, %r392, 16;
	shr.u32 	%r3, %r392, 4;
	selp.b32 	%r4, 1, %r3, %p1;
	mul.lo.s32 	%r5, %r392, %r391;
	setp.ge.u32 	%p2, %r1099, %r5;
	@%p2 bra 	$L__BB156_3;
	mov.u32 	%r6, %ntid.x;
	cvta.to.global.u64 	%rd3, %rd4;
	mov.u32 	%r935, %r1099;
$L__BB156_2:
	mul.wide.u32 	%rd7, %r935, 4;
	add.s64 	%rd8, %rd3, %rd7;
	ld.global.u32 	%r393, [%rd8];
	rem.u32 	%r394, %r935, %r391;
	mov.u32 	%r395, _ZZ9cuda_gemmIiLi256ELi1ELi1ELi512ELi32ELi32ELi32ELi0ELi0EEviiiPT_S1_S1_iiE11kron_fac_sh;
	mad.lo.s32 	%r396, %r394, 132, %r395;
	div.u32 	%r397, %r935, %r392;
	shl.b32 	%r398, %r397, 2;
	add.s32 	%r399, %r396, %r398;
	st.shared.u32 	[%r399], %r393;
	add.s32 	%r935, %r935, %r6;
	setp.lt.u32 	%p3, %r935, %r5;
	@%p3 bra 	$L__BB156_2;
$L__BB156_3:
	div.s32 	%r9, 512, %r392;
	mul.lo.s32 	%r400, %r9, %r4;
	min.s32 	%r10, %r400, 256;
	div.u32 	%r12, %r1099, %r10;
	mul.lo.s32 	%r401, %r12, %r10;
	sub.s32 	%r402, %r1099, %r401;
	div.u32 	%r11, %r402, %r4;
	mov.u32 	%r13, %ntid.x;
	div.u32 	%r14, %r13, %r10;
	mov.u32 	%r15, %ctaid.y;
	mov.u32 	%r403, %nctaid.y;
	setp.ge.u32 	%p4, %r15, %r403;
	@%p4 bra 	$L__BB156_236;
	mov.u32 	%r16, %ctaid.x;
	and.b32  	%r17, %r11, 15;
	rem.u32 	%r404, %r1099, %r4;
	shl.b32 	%r18, %r404, 4;
	min.s32 	%r19, %r391, 32;
	shl.b32 	%r405, %r392, 8;
	sub.s32 	%r20, 8223, %r405;
	shl.b32 	%r406, %r16, 9;
	mad.lo.s32 	%r21, %r15, %r390, %r406;
	add.s32 	%r407, %r1099, %r13;
	cvt.u16.u32 	%rs3, %r407;
	sub.s16 	%rs4, 511, %rs3;
	cvt.u16.u32 	%rs5, %r13;
	div.u16 	%rs1, %rs4, %rs5;
	and.b16  	%rs2, %rs1, 3;
	xor.b16  	%rs6, %rs2, 2;
	cvt.u32.u16 	%r22, %rs6;
	setp.eq.s16 	%p5, %rs2, 2;
	mov.u32 	%r938, %r1099;
	@%p5 bra 	$L__BB156_7;
	mov.b32 	%r937, 0;
	mov.u32 	%r938, %r1099;
$L__BB156_6:
	.pragma "nounroll";
	add.s32 	%r409, %r21, %r938;
	mul.wide.s32 	%rd9, %r409, 4;
	add.s64 	%rd10, %rd1, %rd9;
	ld.global.u32 	%r410, [%rd10];
	shl.b32 	%r411, %r938, 2;
	mov.u32 	%r412, _ZZ9cuda_gemmIiLi256ELi1ELi1ELi512ELi32ELi32ELi32ELi0ELi0EEviiiPT_S1_S1_iiE3Ash;
	add.s32 	%r413, %r412, %r411;
	st.shared.u32 	[%r413], %r410;
	add.s32 	%r938, %r938, %r13;
	add.s32 	%r937, %r937, 1;
	setp.ne.s32 	%p6, %r937, %r22;
	@%p6 bra 	$L__BB156_6;
$L__BB156_7:
	setp.lt.u16 	%p7, %rs1, 2;
	@%p7 bra 	$L__BB156_10;
	mov.u32 	%r417, _ZZ9cuda_gemmIiLi256ELi1ELi1ELi512ELi32ELi32ELi32ELi0ELi0EEviiiPT_S1_S1_iiE3Ash;
	shl.b32 	%r419, %r13, 2;
	cvt.u64.u32 	%rd13, %r419;
$L__BB156_9:
	add.s32 	%r414, %r21, %r938;
	mul.wide.s32 	%rd11, %r414, 4;
	add.s64 	%rd12, %rd1, %rd11;
	ld.global.u32 	%r415, [%rd12];
	shl.b32 	%r416, %r938, 2;
	add.s32 	%r418, %r417, %r416;
	st.shared.u32 	[%r418], %r415;
	add.s64 	%rd14, %rd12, %rd13;
	ld.global.u32 	%r420, [%rd14];
	add.s32 	%r421, %r418, %r419;
	st.shared.u32 	[%r421], %r420;
	add.s64 	%rd15, %rd14, %rd13;
	ld.global.u32 	%r422, [%rd15];
	add.s32 	%r423, %r421, %r419;
	st.shared.u32 	[%r423], %r422;
	add.s64 	%rd16, %rd15, %rd13;
	ld.global.u32 	%r424, [%rd16];
	add.s32 	%r425, %r423, %r419;
	st.shared.u32 	[%r425], %r424;
	add.s32 	%r938, %r419, %r938;
	setp.lt.u32 	%p8, %r938, 512;
	@%p8 bra 	$L__BB156_9;
$L__BB156_10:
	setp.eq.s16 	%p9, %rs2, 2;
	mov.u32 	%r942, %r1099;
	@%p9 bra 	$L__BB156_13;
	mov.b32 	%r941, 0;
	mov.u32 	%r428, _ZZ9cuda_gemmIiLi256ELi1ELi1ELi512ELi32ELi32ELi32ELi0ELi0EEviiiPT_S1_S1_iiE3Csh;
	mov.u32 	%r942, %r1099;
$L__BB156_12:
	.pragma "nounroll";
	shl.b32 	%r427, %r942, 2;
	add.s32 	%r429, %r428, %r427;
	mov.b32 	%r430, 0;
	st.shared.u32 	[%r429], %r430;
	add.s32 	%r942, %r942, %r13;
	add.s32 	%r941, %r941, 1;
	setp.ne.s32 	%p10, %r941, %r22;
	@%p10 bra 	$L__BB156_12;
$L__BB156_13:
	setp.lt.u16 	%p11, %rs1, 2;
	@%p11 bra 	$L__BB156_16;
	mov.u32 	%r432, _ZZ9cuda_gemmIiLi256ELi1ELi1ELi512ELi32ELi32ELi32ELi0ELi0EEviiiPT_S1_S1_iiE3Csh;
	shl.b32 	%r435, %r13, 2;
$L__BB156_15:
	shl.b32 	%r431, %r942, 2;
	add.s32 	%r433, %r432, %r431;
	mov.b32 	%r434, 0;
	st.shared.u32 	[%r433], %r434;
	add.s32 	%r436, %r433, %r435;
	st.shared.u32 	[%r436], %r434;
	add.s32 	%r437, %r436, %r435;
	st.shared.u32 	[%r437], %r434;
	add.s32 	%r438, %r437, %r435;
	st.shared.u32 	[%r438], %r434;
	add.s32 	%r942, %r435, %r942;
	setp.lt.u32 	%p12, %r942, 512;
	@%p12 bra 	$L__BB156_15;
$L__BB156_16:
	setp.lt.s32 	%p13, %r9, 1;
	bar.sync 	0;
	@%p13 bra 	$L__BB156_230;
	setp.ne.s32 	%p14, %r4, 1;
	@%p14 bra 	$L__BB156_87;
	add.s32 	%r745, %r11, 6;
	and.b32  	%r37, %r745, 15;
	add.s32 	%r746, %r11, 7;
	and.b32  	%r38, %r746, 15;
	add.s32 	%r747, %r11, 9;
	and.b32  	%r39, %r747, 15;
	add.s32 	%r748, %r11, 11;
	and.b32  	%r40, %r748, 15;
	setp.lt.s32 	%p153, %r17, %r392;
	selp.b32 	%r749, 0, %r392, %p153;
	sub.s32 	%r41, %r17, %r749;
	add.s32 	%r750, %r17, 1;
	setp.lt.s32 	%p154, %r750, %r392;
	selp.b32 	%r751, 0, %r392, %p154;
	sub.s32 	%r42, %r750, %r751;
	add.s32 	%r752, %r17, 2;
	setp.lt.s32 	%p155, %r752, %r392;
	selp.b32 	%r753, 0, %r392, %p155;
	sub.s32 	%r43, %r752, %r753;
	add.s32 	%r754, %r17, 3;
	setp.lt.s32 	%p156, %r754, %r392;
	selp.b32 	%r755, 0, %r392, %p156;
	sub.s32 	%r44, %r754, %r755;
	add.s32 	%r756, %r17, 4;
	setp.lt.s32 	%p157, %r756, %r392;
	selp.b32 	%r757, 0, %r392, %p157;
	sub.s32 	%r45, %r756, %r757;
	add.s32 	%r758, %r17, 5;
	setp.lt.s32 	%p158, %r758, %r392;
	selp.b32 	%r759, 0, %r392, %p158;
	sub.s32 	%r46, %r758, %r759;
	add.s32 	%r760, %r17, 6;
	setp.lt.s32 	%p159, %r760, %r392;
	selp.b32 	%r761, 0, %r392, %p159;
	sub.s32 	%r47, %r760, %r761;
	add.s32 	%r762, %r17, 7;
	setp.lt.s32 	%p160, %r762, %r392;
	selp.b32 	%r763, 0, %r392, %p160;
	sub.s32 	%r48, %r762, %r763;
	add.s32 	%r764, %r17, 8;
	setp.lt.s32 	%p161, %r764, %r392;
	selp.b32 	%r765, 0, %r392, %p161;
	sub.s32 	%r49, %r764, %r765;
	add.s32 	%r766, %r17, 9;
	setp.lt.s32 	%p162, %r766, %r392;
	selp.b32 	%r767, 0, %r392, %p162;
	sub.s32 	%r50, %r766, %r767;
	add.s32 	%r768, %r17, 10;
	setp.lt.s32 	%p163, %r768, %r392;
	selp.b32 	%r769, 0, %r392, %p163;
	sub.s32 	%r51, %r768, %r769;
	add.s32 	%r770, %r17, 11;
	setp.lt.s32 	%p164, %r770, %r392;
	selp.b32 	%r771, 0, %r392, %p164;
	sub.s32 	%r52, %r770, %r771;
	add.s32 	%r772, %r17, 12;
	setp.lt.s32 	%p165, %r772, %r392;
	selp.b32 	%r773, 0, %r392, %p165;
	sub.s32 	%r53, %r772, %r773;
	add.s32 	%r774, %r17, 13;
	setp.lt.s32 	%p166, %r774, %r392;
	selp.b32 	%r775, 0, %r392, %p166;
	sub.s32 	%r54, %r774, %r775;
	add.s32 	%r776, %r17, 14;
	setp.lt.s32 	%p167, %r776, %r392;
	selp.b32 	%r777, 0, %r392, %p167;
	sub.s32 	%r55, %r776, %r777;
	add.s32 	%r778, %r17, 15;
	setp.lt.s32 	%p168, %r778, %r392;
	selp.b32 	%r779, 0, %r392, %p168;
	sub.s32 	%r56, %r778, %r779;
	mov.b32 	%r960, 0;
$L__BB156_19:
	setp.lt.s32 	%p169, %r392, 1;
	add.s32 	%r74, %r960, %r11;
	mad.lo.s32 	%r75, %r74, %r392, %r18;
	@%p169 bra 	$L__BB156_21;
	add.s32 	%r780, %r75, %r17;
	shl.b32 	%r781, %r780, 2;
	mov.u32 	%r782, _ZZ9cuda_gemmIiLi256ELi1ELi1ELi512ELi32ELi32ELi32ELi0ELi0EEviiiPT_S1_S1_iiE3Ash;
	add.s32 	%r783, %r782, %r781;
	ld.shared.u32 	%r961, [%r783];
$L__BB156_21:
	setp.lt.s32 	%p170, %r392, 2;
	@%p170 bra 	$L__BB156_23;
	add.s32 	%r784, %r11, 1;
	and.b32  	%r785, %r784, 15;
	add.s32 	%r786, %r75, %r785;
	shl.b32 	%r787, %r786, 2;
	mov.u32 	%r788, _ZZ9cuda_gemmIiLi256ELi1ELi1ELi512ELi32ELi32ELi32ELi0ELi0EEviiiPT_S1_S1_iiE3Ash;
	add.s32 	%r789, %r788, %r787;
	ld.shared.u32 	%r962, [%r789];
$L__BB156_23:
	setp.lt.s32 	%p171, %r392, 3;
	@%p171 bra 	$L__BB156_25;
	add.s32 	%r790, %r11, 2;
	and.b32  	%r791, %r790, 15;
	add.s32 	%r792, %r75, %r791;
	shl.b32 	%r793, %r792, 2;
	mov.u32 	%r794, _ZZ9cuda_gemmIiLi256ELi1ELi1ELi512ELi32ELi32ELi32ELi0ELi0EEviiiPT_S1_S1_iiE3Ash;
	add.s32 	%r795, %r794, %r793;
	ld.shared.u32 	%r963, [%r795];
$L__BB156_25:
	setp.lt.s32 	%p172, %r392, 4;
	@%p172 bra 	$L__BB156_27;
	add.s32 	%r796, %r11, 3;
	and.b32  	%r797, %r796, 15;
	add.s32 	%r798, %r75, %r797;
	shl.b32 	%r799, %r798, 2;
	mov.u32 	%r800, _ZZ9cuda_gemmIiLi256ELi1ELi1ELi512ELi32ELi32ELi32ELi0ELi0EEviiiPT_S1_S1_iiE3Ash;
	add.s32 	%r801, %r800, %r799;
	ld.shared.u32 	%r964, [%r801];
$L__BB156_27:
	setp.lt.s32 	%p173, %r392, 5;
	@%p173 bra 	$L__BB156_29;
	add.s32 	%r802, %r11, 4;
	and.b32  	%r803, %r802, 15;
	add.s32 	%r804, %r75, %r803;
	shl.b32 	%r805, %r804, 2;
	mov.u32 	%r806, _ZZ9cuda_gemmIiLi256ELi1ELi1ELi512ELi32ELi32ELi32ELi0ELi0EEviiiPT_S1_S1_iiE3Ash;
	add.s32 	%r807, %r806, %r805;
	ld.shared.u32 	%r965, [%r807];
$L__BB156_29:
	setp.lt.s32 	%p174, %r392, 6;
	@%p174 bra 	$L__BB156_31;
	add.s32 	%r808, %r11, 5;
	and.b32  	%r809, %r808, 15;
	add.s32 	%r810, %r75, %r809;
	shl.b32 	%r811, %r810, 2;
	mov.u32 	%r812, _ZZ9cuda_gemmIiLi256ELi1ELi1ELi512ELi32ELi32ELi32ELi0ELi0EEviiiPT_S1_S1_iiE3Ash;
	add.s32 	%r813, %r812, %r811;
	ld.shared.u32 	%r966, [%r813];
$L__BB156_31:
	setp.lt.s32 	%p175, %r392, 7;
	@%p175 bra 	$L__BB156_33;
	add.s32 	%r814, %r75, %r37;
	shl.b32 	%r815, %r814, 2;
	mov.u32 	%r816, _ZZ9cuda_gemmIiLi256ELi1ELi1ELi512ELi32ELi32ELi32ELi0ELi0EEviiiPT_S1_S1_iiE3Ash;
	add.s32 	%r817, %r816, %r815;
	ld.shared.u32 	%r967, [%r817];
$L__BB156_33:
	setp.lt.s32 	%p176, %r392, 8;
	@%p176 bra 	$L__BB156_35;
	add.s32 	%r818, %r75, %r38;
	shl.b32 	%r819, %r818, 2;
	mov.u32 	%r820, _ZZ9cuda_gemmIiLi256ELi1ELi1ELi512ELi32ELi32ELi32ELi0ELi0EEviiiPT_S1_S1_iiE3Ash;
	add.s32 	%r821, %r820, %r819;
	ld.shared.u32 	%r968, [%r821];
$L__BB156_35:
	setp.lt.s32 	%p177, %r392, 9;
	@%p177 bra 	$L__BB156_37;
	xor.b32  	%r822, %r17, 8;
	add.s32 	%r823, %r75, %r822;
	shl.b32 	%r824, %r823, 2;
	mov.u32 	%r825, _ZZ9cuda_gemmIiLi256ELi1ELi1ELi512ELi32ELi32ELi32ELi0ELi0EEviiiPT_S1_S1_iiE3Ash;
	add.s32 	%r826, %r825, %r824;
	ld.shared.u32 	%r969, [%r826];
$L__BB156_37:
	setp.lt.s32 	%p178, %r392, 10;
	@%p178 bra 	$L__BB156_39;
	add.s32 	%r827, %r75, %r39;
	shl.b32 	%r828, %r827, 2;
	mov.u32 	%r829, _ZZ9cuda_gemmIiLi256ELi1ELi1ELi512ELi32ELi32ELi32ELi0ELi0EEviiiPT_S1_S1_iiE3Ash;
	add.s32 	%r830, %r829, %r828;
	ld.shared.u32 	%r970, [%r830];
$L__BB156_39:
	setp.lt.s32 	%p179, %r392, 11;
	@%p179 bra 	$L__BB156_41;
	add.s32 	%r831, %r11, 10;
	and.b32  	%r832, %r831, 15;
	add.s32 	%r833, %r75, %r832;
	shl.b32 	%r834, %r833, 2;
	mov.u32 	%r835, _ZZ9cuda_gemmIiLi256ELi1ELi1ELi512ELi32ELi32ELi32ELi0ELi0EEviiiPT_S1_S1_iiE3Ash;
	add.s32 	%r836, %r835, %r834;
	ld.shared.u32 	%r971, [%r836];
$L__BB156_41:
	setp.lt.s32 	%p180, %r392, 12;
	@%p180 bra 	$L__BB156_43;
	add.s32 	%r837, %r75, %r40;
	shl.b32 	%r838, %r837, 2;
	mov.u32 	%r839, _ZZ9cuda_gemmIiLi256ELi1ELi1ELi512ELi32ELi32ELi32ELi0ELi0EEviiiPT_S1_S1_iiE3Ash;
	add.s32 	%r840, %r839, %r838;
	ld.shared.u32 	%r972, [%r840];
$L__BB156_43:
	setp.lt.s32 	%p181, %r392, 13;
	@%p181 bra 	$L__BB156_45;
	add.s32 	%r841, %r11, 12;
	and.b32  	%r842, %r841, 15;
	add.s32 	%r843, %r75, %r842;
	shl.b32 	%r844, %r843, 2;
	mov.u32 	%r845, _ZZ9cuda_gemmIiLi256ELi1ELi1ELi512ELi32ELi32ELi32ELi0ELi0EEviiiPT_S1_S1_iiE3Ash;
	add.s32 	%r846, %r845, %r844;
	ld.shared.u32 	%r973, [%r846];
$L__BB156_45:
	setp.lt.s32 	%p182, %r392, 14;
	@%p182 bra 	$L__BB156_47;
	add.s32 	%r847, %r11, 13;
	and.b32  	%r848, %r847, 15;
	add.s32 	%r849, %r75, %r848;
	shl.b32 	%r850, %r849, 2;
	mov.u32 	%r851, _ZZ9cuda_gemmIiLi256ELi1ELi1ELi512ELi32ELi32ELi32ELi0ELi0EEviiiPT_S1_S1_iiE3Ash;
	add.s32 	%r852, %r851, %r850;
	ld.shared.u32 	%r974, [%r852];
$L__BB156_47:
	setp.lt.s32 	%p183, %r392, 15;
	@%p183 bra 	$L__BB156_49;
	add.s32 	%r853, %r11, 14;
	and.b32  	%r854, %r853, 15;
	add.s32 	%r855, %r75, %r854;
	shl.b32 	%r856, %r855, 2;
	mov.u32 	%r857, _ZZ9cuda_gemmIiLi256ELi1ELi1ELi512ELi32ELi32ELi32ELi0ELi0EEviiiPT_S1_S1_iiE3Ash;
	add.s32 	%r858, %r857, %r856;
	ld.shared.u32 	%r975, [%r858];
$L__BB156_49:
	setp.lt.s32 	%p184, %r392, 16;
	@%p184 bra 	$L__BB156_51;
	add.s32 	%r859, %r11, -1;
	and.b32  	%r860, %r859, 15;
	add.s32 	%r861, %r75, %r860;
	shl.b32 	%r862, %r861, 2;
	mov.u32 	%r863, _ZZ9cuda_gemmIiLi256ELi1ELi1ELi512ELi32ELi32ELi32ELi0ELi0EEviiiPT_S1_S1_iiE3Ash;
	add.s32 	%r864, %r863, %r862;
	ld.shared.u32 	%r976, [%r864];
$L__BB156_51:
	setp.lt.s32 	%p185, %r12, %r19;
	@%p185 bra 	$L__BB156_53;
$L__BB156_52:
	add.s32 	%r960, %r960, %r10;
	setp.lt.s32 	%p219, %r960, %r9;
	@%p219 bra 	$L__BB156_19;
	bra.uni 	$L__BB156_230;
$L__BB156_53:
	rem.s32 	%r865, %r2, %r392;
	shl.b32 	%r866, %r865, 2;
	mov.u32 	%r867, _ZZ9cuda_gemmIiLi256ELi1ELi1ELi512ELi32ELi32ELi32ELi0ELi0EEviiiPT_S1_S1_iiE11kron_fac_sh;
	add.s32 	%r109, %r867, %r866;
	mov.u32 	%r977, %r12;
$L__BB156_54:
	mad.lo.s32 	%r869, %r977, 132, %r109;
	ld.shared.u32 	%r111, [%r869];
	mov.b32 	%r979, 0;
	@%p169 bra 	$L__BB156_56;
	shfl.sync.idx.b32	%r870|%p187, %r111, %r41, %r20, -1;
	mul.lo.s32 	%r979, %r870, %r961;
$L__BB156_56:
	@%p170 bra 	$L__BB156_58;
	shfl.sync.idx.b32	%r871|%p189, %r111, %r42, %r20, -1;
	mad.lo.s32 	%r979, %r871, %r962, %r979;
$L__BB156_58:
	@%p171 bra 	$L__BB156_60;
	shfl.sync.idx.b32	%r872|%p191, %r111, %r43, %r20, -1;
	mad.lo.s32 	%r979, %r872, %r963, %r979;
$L__BB156_60:
	@%p172 bra 	$L__BB156_62;
	shfl.sync.idx.b32	%r873|%p193, %r111, %r44, %r20, -1;
	mad.lo.s32 	%r979, %r873, %r964, %r979;
$L__BB156_62:
	@%p173 bra 	$L__BB156_64;
	shfl.sync.idx.b32	%r874|%p195, %r111, %r45, %r20, -1;
	mad.lo.s32 	%r979, %r874, %r965, %r979;
$L__BB156_64:
	@%p174 bra 	$L__BB156_66;
	shfl.sync.idx.b32	%r875|%p197, %r111, %r46, %r20, -1;
	mad.lo.s32 	%r979, %r875, %r966, %r979;
$L__BB156_66:
	setp.lt.s32 	%p198, %r392, 7;
	@%p198 bra 	$L__BB156_68;
	shfl.sync.idx.b32	%r876|%p199, %r111, %r47, %r20, -1;
	mad.lo.s32 	%r979, %r876, %r967, %r979;
$L__BB156_68:
	setp.lt.s32 	%p200, %r392, 8;
	@%p200 bra 	$L__BB156_70;
	shfl.sync.idx.b32	%r877|%p201, %r111, %r48, %r20, -1;
	mad.lo.s32 	%r979, %r877, %r968, %r979;
$L__BB156_70:
	setp.lt.s32 	%p202, %r392, 9;
	@%p202 bra 	$L__BB156_72;
	shfl.sync.idx.b32	%r878|%p203, %r111, %r49, %r20, -1;
	mad.lo.s32 	%r979, %r878, %r969, %r979;
$L__BB156_72:
	setp.lt.s32 	%p204, %r392, 10;
	@%p204 bra 	$L__BB156_74;
	shfl.sync.idx.b32	%r879|%p205, %r111, %r50, %r20, -1;
	mad.lo.s32 	%r979, %r879, %r970, %r979;
$L__BB156_74:
	setp.lt.s32 	%p206, %r392, 11;
	@%p206 bra 	$L__BB156_76;
	shfl.sync.idx.b32	%r880|%p207, %r111, %r51, %r20, -1;
	mad.lo.s32 	%r979, %r880, %r971, %r979;
$L__BB156_76:
	setp.lt.s32 	%p208, %r392, 12;
	@%p208 bra 	$L__BB156_78;
	shfl.sync.idx.b32	%r881|%p209, %r111, %r52, %r20, -1;
	mad.lo.s32 	%r979, %r881, %r972, %r979;
$L__BB156_78:
	setp.lt.s32 	%p210, %r392, 13;
	@%p210 bra 	$L__BB156_80;
	shfl.sync.idx.b32	%r882|%p211, %r111, %r53, %r20, -1;
	mad.lo.s32 	%r979, %r882, %r973, %r979;
$L__BB156_80:
	setp.lt.s32 	%p212, %r392, 14;
	@%p212 bra 	$L__BB156_82;
	shfl.sync.idx.b32	%r883|%p213, %r111, %r54, %r20, -1;
	mad.lo.s32 	%r979, %r883, %r974, %r979;
$L__BB156_82:
	setp.lt.s32 	%p214, %r392, 15;
	@%p214 bra 	$L__BB156_84;
	shfl.sync.idx.b32	%r884|%p215, %r111, %r55, %r20, -1;
	mad.lo.s32 	%r979, %r884, %r975, %r979;
$L__BB156_84:
	setp.lt.s32 	%p216, %r392, 16;
	@%p216 bra 	$L__BB156_86;
	shfl.sync.idx.b32	%r885|%p217, %r111, %r56, %r20, -1;
	mad.lo.s32 	%r979, %r885, %r976, %r979;
$L__BB156_86:
	mad.lo.s32 	%r886, %r977, %r9, %r74;
	shl.b32 	%r887, %r886, 2;
	mov.u32 	%r888, _ZZ9cuda_gemmIiLi256ELi1ELi1ELi512ELi32ELi32ELi32ELi0ELi0EEviiiPT_S1_S1_iiE3Csh;
	add.s32 	%r889, %r888, %r887;
	ld.shared.u32 	%r890, [%r889];
	add.s32 	%r891, %r890, %r979;
	st.shared.u32 	[%r889], %r891;
	add.s32 	%r977, %r977, %r14;
	setp.lt.s32 	%p218, %r977, %r19;
	@%p218 bra 	$L__BB156_54;
	bra.uni 	$L__BB156_52;
$L__BB156_87:
	setp.gt.u32 	%p15, %r392, 31;
	@%p15 bra 	$L__BB156_121;
	add.s32 	%r441, %r11, 1;
	and.b32  	%r145, %r441, 15;
	setp.lt.u32 	%p16, %r17, %r392;
	selp.b32 	%r442, 0, %r392, %p16;
	sub.s32 	%r146, %r17, %r442;
	add.s32 	%r443, %r17, 1;
	setp.lt.u32 	%p17, %r443, %r392;
	selp.b32 	%r444, 0, %r392, %p17;
	sub.s32 	%r147, %r443, %r444;
	add.s32 	%r445, %r17, 2;
	setp.lt.u32 	%p18, %r445, %r392;
	selp.b32 	%r446, 0, %r392, %p18;
	sub.s32 	%r148, %r445, %r446;
	add.s32 	%r447, %r17, 3;
	setp.lt.u32 	%p19, %r447, %r392;
	selp.b32 	%r448, 0, %r392, %p19;
	sub.s32 	%r149, %r447, %r448;
	add.s32 	%r449, %r17, 4;
	setp.lt.u32 	%p20, %r449, %r392;
	selp.b32 	%r450, 0, %r392, %p20;
	sub.s32 	%r150, %r449, %r450;
	add.s32 	%r451, %r17, 5;
	setp.lt.u32 	%p21, %r451, %r392;
	selp.b32 	%r452, 0, %r392, %p21;
	sub.s32 	%r151, %r451, %r452;
	add.s32 	%r453, %r17, 6;
	setp.lt.u32 	%p22, %r453, %r392;
	selp.b32 	%r454, 0, %r392, %p22;
	sub.s32 	%r152, %r453, %r454;
	add.s32 	%r455, %r17, 7;
	setp.lt.u32 	%p23, %r455, %r392;
	selp.b32 	%r456, 0, %r392, %p23;
	sub.s32 	%r153, %r455, %r456;
	add.s32 	%r457, %r17, 8;
	setp.lt.u32 	%p24, %r457, %r392;
	selp.b32 	%r458, 0, %r392, %p24;
	sub.s32 	%r154, %r457, %r458;
	add.s32 	%r459, %r17, 9;
	setp.lt.u32 	%p25, %r459, %r392;
	selp.b32 	%r460, 0, %r392, %p25;
	sub.s32 	%r155, %r459, %r460;
	add.s32 	%r461, %r17, 10;
	setp.lt.u32 	%p26, %r461, %r392;
	selp.b32 	%r462, 0, %r392, %p26;
	sub.s32 	%r156, %r461, %r462;
	add.s32 	%r463, %r17, 11;
	setp.lt.u32 	%p27, %r463, %r392;
	selp.b32 	%r464, 0, %r392, %p27;
	sub.s32 	%r157, %r463, %r464;
	add.s32 	%r465, %r17, 12;
	setp.lt.u32 	%p28, %r465, %r392;
	selp.b32 	%r466, 0, %r392, %p28;
	sub.s32 	%r158, %r465, %r466;
	add.s32 	%r467, %r17, 13;
	setp.lt.u32 	%p29, %r467, %r392;
	selp.b32 	%r468, 0, %r392, %p29;
	sub.s32 	%r159, %r467, %r468;
	add.s32 	%r469, %r17, 14;
	setp.lt.u32 	%p30, %r469, %r392;
	selp.b32 	%r470, 0, %r392, %p30;
	sub.s32 	%r160, %r469, %r470;
	add.s32 	%r471, %r17, 15;
	setp.lt.u32 	%p31, %r471, %r392;
	selp.b32 	%r472, 0, %r392, %p31;
	sub.s32 	%r161, %r471, %r472;
	mov.b32 	%r1062, 0;
$L__BB156_89:
	setp.eq.s32 	%p32, %r392, 0;
	add.s32 	%r288, %r1062, %r11;
	mad.lo.s32 	%r289, %r288, %r392, %r18;
	@%p32 bra 	$L__BB156_91;
	add.s32 	%r473, %r289, %r17;
	shl.b32 	%r474, %r473, 2;
	mov.u32 	%r475, _ZZ9cuda_gemmIiLi256ELi1ELi1ELi512ELi32ELi32ELi32ELi0ELi0EEviiiPT_S1_S1_iiE3Ash;
	add.s32 	%r476, %r475, %r474;
	ld.shared.u32 	%r1063, [%r476];
$L__BB156_91:
	setp.lt.u32 	%p33, %r392, 2;
	@%p33 bra 	$L__BB156_93;
	add.s32 	%r477, %r289, %r145;
	shl.b32 	%r478, %r477, 2;
	mov.u32 	%r479, _ZZ9cuda_gemmIiLi256ELi1ELi1ELi512ELi32ELi32ELi32ELi0ELi0EEviiiPT_S1_S1_iiE3Ash;
	add.s32 	%r480, %r479, %r478;
	ld.shared.u32 	%r1060, [%r480];
$L__BB156_93:
	setp.lt.u32 	%p34, %r392, 3;
	@%p34 bra 	$L__BB156_95;
	add.s32 	%r481, %r11, 2;
	and.b32  	%r482, %r481, 15;
	add.s32 	%r483, %r289, %r482;
	shl.b32 	%r484, %r483, 2;
	mov.u32 	%r485, _ZZ9cuda_gemmIiLi256ELi1ELi1ELi512ELi32ELi32ELi32ELi0ELi0EEviiiPT_S1_S1_iiE3Ash;
	add.s32 	%r486, %r485, %r484;
	ld.shared.u32 	%r1059, [%r486];
$L__BB156_95:
	setp.lt.u32 	%p35, %r392, 4;
	@%p35 bra 	$L__BB156_97;
	add.s32 	%r487, %r11, 3;
	and.b32  	%r488, %r487, 15;
	add.s32 	%r489, %r289, %r488;
	shl.b32 	%r490, %r489, 2;
	mov.u32 	%r491, _ZZ9cuda_gemmIiLi256ELi1ELi1ELi512ELi32ELi32ELi32ELi0ELi0EEviiiPT_S1_S1_iiE3Ash;
	add.s32 	%r492, %r491, %r490;
	ld.shared.u32 	%r1058, [%r492];
$L__BB156_97:
	setp.lt.u32 	%p36, %r392, 5;
	@%p36 bra 	$L__BB156_99;
	add.s32 	%r493, %r11, 4;
	and.b32  	%r494, %r493, 15;
	add.s32 	%r495, %r289, %r494;
	shl.b32 	%r496, %r495, 2;
	mov.u32 	%r497, _ZZ9cuda_gemmIiLi256ELi1ELi1ELi512ELi32ELi32ELi32ELi0ELi0EEviiiPT_S1_S1_iiE3Ash;
	add.s32 	%r498, %r497, %r496;
	ld.shared.u32 	%r1057, [%r498];
$L__BB156_99:
	setp.lt.u32 	%p37, %r392, 6;
	@%p37 bra 	$L__BB156_101;
	add.s32 	%r499, %r11, 5;
	and.b32  	%r500, %r499, 15;
	add.s32 	%r501, %r289, %r500;
	shl.b32 	%r502, %r501, 2;
	mov.u32 	%r503, _ZZ9cuda_gemmIiLi256ELi1ELi1ELi512ELi32ELi32ELi32ELi0ELi0EEviiiPT_S1_S1_iiE3Ash;
	add.s32 	%r504, %r503, %r502;
	ld.shared.u32 	%r1056, [%r504];
$L__BB156_101:
	setp.lt.u32 	%p38, %r392, 7;
	@%p38 bra 	$L__BB156_103;
	add.s32 	%r505, %r11, 6;
	and.b32  	%r506, %r505, 15;
	add.s32 	%r507, %r289, %r506;
	shl.b32 	%r508, %r507, 2;
	mov.u32 	%r509, _ZZ9cuda_gemmIiLi256ELi1ELi1ELi512ELi32ELi32ELi32ELi0ELi0EEviiiPT_S1_S1_iiE3Ash;
	add.s32 	%r510, %r509, %r508;
	ld.shared.u32 	%r1055, [%r510];
$L__BB156_103:
	setp.lt.u32 	%p39, %r392, 8;
	@%p39 bra 	$L__BB156_105;
	add.s32 	%r511, %r11, 7;
	and.b32  	%r512, %r511, 15;
	add.s32 	%r513, %r289, %r512;
	shl.b32 	%r514, %r513, 2;
	mov.u32 	%r515, _ZZ9cuda_gemmIiLi256ELi1ELi1ELi512ELi32ELi32ELi32ELi0ELi0EEviiiPT_S1_S1_iiE3Ash;
	add.s32 	%r516, %r515, %r514;
	ld.shared.u32 	%r1054, [%r516];
$L__BB156_105:
	setp.lt.u32 	%p40, %r392, 9;
	@%p40 bra 	$L__BB156_107;
	xor.b32  	%r517, %r17, 8;
	add.s32 	%r518, %r289, %r517;
	shl.b32 	%r519, %r518, 2;
	mov.u32 	%r520, _ZZ9cuda_gemmIiLi256ELi1ELi1ELi512ELi32ELi32ELi32ELi0ELi0EEviiiPT_S1_S1_iiE3Ash;
	add.s32 	%r521, %r520, %r519;
	ld.shared.u32 	%r1053, [%r521];
$L__BB156_107:
	setp.lt.u32 	%p41, %r392, 10;
	@%p41 bra 	$L__BB156_109;
	add.s32 	%r522, %r11, 9;
	and.b32  	%r523, %r522, 15;
	add.s32 	%r524, %r289, %r523;
	shl.b32 	%r525, %r524, 2;
	mov.u32 	%r526, _ZZ9cuda_gemmIiLi256ELi1ELi1ELi512ELi32ELi32ELi32ELi0ELi0EEviiiPT_S1_S1_iiE3Ash;
	add.s32 	%r527, %r526, %r525;
	ld.shared.u32 	%r1052, [%r527];
$L__BB156_109:
	setp.lt.u32 	%p42, %r392, 11;
	@%p42 bra 	$L__BB156_111;
	add.s32 	%r528, %r11, 10;
	and.b32  	%r529, %r528, 15;
	add.s32 	%r530, %r289, %r529;
	shl.b32 	%r531, %r530, 2;
	mov.u32 	%r532, _ZZ9cuda_gemmIiLi256ELi1ELi1ELi512ELi32ELi32ELi32ELi0ELi0EEviiiPT_S1_S1_iiE3Ash;
	add.s32 	%r533, %r532, %r531;
	ld.shared.u32 	%r1051, [%r533];
$L__BB156_111:
	setp.lt.u32 	%p43, %r392, 12;
	@%p43 bra 	$L__BB156_113;
	add.s32 	%r534, %r11, 11;
	and.b32  	%r535, %r534, 15;
	add.s32 	%r536, %r289, %r535;
	shl.b32 	%r537, %r536, 2;
	mov.u32 	%r538, _ZZ9cuda_gemmIiLi256ELi1ELi1ELi512ELi32ELi32ELi32ELi0ELi0EEviiiPT_S1_S1_iiE3Ash;
	add.s32 	%r539, %r538, %r537;
	ld.shared.u32 	%r1050, [%r539];
$L__BB156_113:
	setp.lt.u32 	%p44, %r392, 13;
	@%p44 bra 	$L__BB156_115;
	add.s32 	%r540, %r11, 12;
	and.b32  	%r541, %r540, 15;
	add.s32 	%r542, %r289, %r541;
	shl.b32 	%r543, %r542, 2;
	mov.u32 	%r544, _ZZ9cuda_gemmIiLi256ELi1ELi1ELi512ELi32ELi32ELi32ELi0ELi0EEviiiPT_S1_S1_iiE3Ash;
	add.s32 	%r545, %r544, %r543;
	ld.shared.u32 	%r1049, [%r545];
$L__BB156_115:
	setp.lt.u32 	%p45, %r392, 14;
	@%p45 bra 	$L__BB156_117;
	add.s32 	%r546, %r11, 13;
	and.b32  	%r547, %r546, 15;
	add.s32 	%r548, %r289, %r547;
	shl.b32 	%r549, %r548, 2;
	mov.u32 	%r550, _ZZ9cuda_gemmIiLi256ELi1ELi1ELi512ELi32ELi32ELi32ELi0ELi0EEviiiPT_S1_S1_iiE3Ash;
	add.s32 	%r551, %r550, %r549;
	ld.shared.u32 	%r1048, [%r551];
$L__BB156_117:
	setp.lt.u32 	%p46, %r392, 15;
	@%p46 bra 	$L__BB156_119;
	add.s32 	%r552, %r11, 14;
	and.b32  	%r553, %r552, 15;
	add.s32 	%r554, %r289, %r553;
	shl.b32 	%r555, %r554, 2;
	mov.u32 	%r556, _ZZ9cuda_gemmIiLi256ELi1ELi1ELi512ELi32ELi32ELi32ELi0ELi0EEviiiPT_S1_S1_iiE3Ash;
	add.s32 	%r557, %r556, %r555;
	ld.shared.u32 	%r1047, [%r557];
$L__BB156_119:
	setp.lt.u32 	%p47, %r392, 16;
	@%p47 bra 	$L__BB156_194;
	add.s32 	%r558, %r11, -1;
	and.b32  	%r559, %r558, 15;
	add.s32 	%r560, %r289, %r559;
	shl.b32 	%r561, %r560, 2;
	mov.u32 	%r562, _ZZ9cuda_gemmIiLi256ELi1ELi1ELi512ELi32ELi32ELi32ELi0ELi0EEviiiPT_S1_S1_iiE3Ash;
	add.s32 	%r563, %r562, %r561;
	ld.shared.u32 	%r1046, [%r563];
	bra.uni 	$L__BB156_194;
$L__BB156_121:
	setp.lt.s32 	%p83, %r17, %r392;
	selp.b32 	%r591, 0, %r392, %p83;
	sub.s32 	%r162, %r17, %r591;
	add.s32 	%r592, %r17, 1;
	setp.lt.s32 	%p84, %r592, %r392;
	selp.b32 	%r593, 0, %r392, %p84;
	sub.s32 	%r163, %r592, %r593;
	add.s32 	%r594, %r17, 2;
	setp.lt.s32 	%p85, %r594, %r392;
	selp.b32 	%r595, 0, %r392, %p85;
	sub.s32 	%r164, %r594, %r595;
	add.s32 	%r596, %r17, 3;
	setp.lt.s32 	%p86, %r596, %r392;
	selp.b32 	%r597, 0, %r392, %p86;
	sub.s32 	%r165, %r596, %r597;
	add.s32 	%r598, %r17, 4;
	setp.lt.s32 	%p87, %r598, %r392;
	selp.b32 	%r599, 0, %r392, %p87;
	sub.s32 	%r166, %r598, %r599;
	add.s32 	%r600, %r17, 5;
	setp.lt.s32 	%p88, %r600, %r392;
	selp.b32 	%r601, 0, %r392, %p88;
	sub.s32 	%r167, %r600, %r601;
	add.s32 	%r602, %r17, 6;
	setp.lt.s32 	%p89, %r602, %r392;
	selp.b32 	%r603, 0, %r392, %p89;
	sub.s32 	%r168, %r602, %r603;
	add.s32 	%r604, %r17, 7;
	setp.lt.s32 	%p90, %r604, %r392;
	selp.b32 	%r605, 0, %r392, %p90;
	sub.s32 	%r169, %r604, %r605;
	add.s32 	%r606, %r17, 8;
	setp.lt.s32 	%p91, %r606, %r392;
	selp.b32 	%r607, 0, %r392, %p91;
	sub.s32 	%r170, %r606, %r607;
	add.s32 	%r608, %r17, 9;
	setp.lt.s32 	%p92, %r608, %r392;
	selp.b32 	%r609, 0, %r392, %p92;
	sub.s32 	%r171, %r608, %r609;
	add.s32 	%r610, %r17, 10;
	setp.lt.s32 	%p93, %r610, %r392;
	selp.b32 	%r611, 0, %r392, %p93;
	sub.s32 	%r172, %r610, %r611;
	add.s32 	%r612, %r17, 11;
	setp.lt.s32 	%p94, %r612, %r392;
	selp.b32 	%r613, 0, %r392, %p94;
	sub.s32 	%r173, %r612, %r613;
	add.s32 	%r614, %r17, 12;
	setp.lt.s32 	%p95, %r614, %r392;
	selp.b32 	%r615, 0, %r392, %p95;
	sub.s32 	%r174, %r614, %r615;
	add.s32 	%r616, %r17, 13;
	setp.lt.s32 	%p96, %r616, %r392;
	selp.b32 	%r617, 0, %r392, %p96;
	sub.s32 	%r175, %r616, %r617;
	add.s32 	%r618, %r17, 14;
	setp.lt.s32 	%p97, %r618, %r392;
	selp.b32 	%r619, 0, %r392, %p97;
	sub.s32 	%r176, %r618, %r619;
	add.s32 	%r620, %r17, 15;
	setp.lt.s32 	%p98, %r620, %r392;
	selp.b32 	%r621, 0, %r392, %p98;
	sub.s32 	%r177, %r620, %r621;
	shl.b32 	%r622, %r4, 8;
	sub.s32 	%r178, 8223, %r622;
	mov.b32 	%r1010, 0;
$L__BB156_122:
	setp.lt.s32 	%p99, %r392, 1;
	add.s32 	%r196, %r1010, %r11;
	mad.lo.s32 	%r197, %r196, %r392, %r18;
	@%p99 bra 	$L__BB156_124;
	add.s32 	%r623, %r197, %r17;
	shl.b32 	%r624, %r623, 2;
	mov.u32 	%r625, _ZZ9cuda_gemmIiLi256ELi1ELi1ELi512ELi32ELi32ELi32ELi0ELi0EEviiiPT_S1_S1_iiE3Ash;
	add.s32 	%r626, %r625, %r624;
	ld.shared.u32 	%r1011, [%r626];
$L__BB156_124:
	setp.lt.s32 	%p100, %r392, 2;
	@%p100 bra 	$L__BB156_126;
	add.s32 	%r627, %r11, 1;
	and.b32  	%r628, %r627, 15;
	add.s32 	%r629, %r197, %r628;
	shl.b32 	%r630, %r629, 2;
	mov.u32 	%r631, _ZZ9cuda_gemmIiLi256ELi1ELi1ELi512ELi32ELi32ELi32ELi0ELi0EEviiiPT_S1_S1_iiE3Ash;
	add.s32 	%r632, %r631, %r630;
	ld.shared.u32 	%r1012, [%r632];
$L__BB156_126:
	setp.lt.s32 	%p101, %r392, 3;
	@%p101 bra 	$L__BB156_128;
	add.s32 	%r633, %r11, 2;
	and.b32  	%r634, %r633, 15;
	add.s32 	%r635, %r197, %r634;
	shl.b32 	%r636, %r635, 2;
	mov.u32 	%r637, _ZZ9cuda_gemmIiLi256ELi1ELi1ELi512ELi32ELi32ELi32ELi0ELi0EEviiiPT_S1_S1_iiE3Ash;
	add.s32 	%r638, %r637, %r636;
	ld.shared.u32 	%r1013, [%r638];
$L__BB156_128:
	setp.lt.s32 	%p102, %r392, 4;
	@%p102 bra 	$L__BB156_130;
	add.s32 	%r639, %r11, 3;
	and.b32  	%r640, %r639, 15;
	add.s32 	%r641, %r197, %r640;
	shl.b32 	%r642, %r641, 2;
	mov.u32 	%r643, _ZZ9cuda_gemmIiLi256ELi1ELi1ELi512ELi32ELi32ELi32ELi0ELi0EEviiiPT_S1_S1_iiE3Ash;
	add.s32 	%r644, %r643, %r642;
	ld.shared.u32 	%r1014, [%r644];
$L__BB156_130:
	setp.lt.s32 	%p103, %r392, 5;
	@%p103 bra 	$L__BB156_132;
	add.s32 	%r645, %r11, 4;
	and.b32  	%r646, %r645, 15;
	add.s32 	%r647, %r197, %r646;
	shl.b32 	%r648, %r647, 2;
	mov.u32 	%r649, _ZZ9cuda_gemmIiLi256ELi1ELi1ELi512ELi32ELi32ELi32ELi0ELi0EEviiiPT_S1_S1_iiE3Ash;
	add.s32 	%r650, %r649, %r648;
	ld.shared.u32 	%r1015, [%r650];
$L__BB156_132:
	setp.lt.s32 	%p104, %r392, 6;
	@%p104 bra 	$L__BB156_134;
	add.s32 	%r651, %r11, 5;
	and.b32  	%r652, %r651, 15;
	add.s32 	%r653, %r197, %r652;
	shl.b32 	%r654, %r653, 2;
	mov.u32 	%r655, _ZZ9cuda_gemmIiLi256ELi1ELi1ELi512ELi32ELi32ELi32ELi0ELi0EEviiiPT_S1_S1_iiE3Ash;
	add.s32 	%r656, %r655, %r654;
	ld.shared.u32 	%r1016, [%r656];
$L__BB156_134:
	setp.lt.s32 	%p105, %r392, 7;
	@%p105 bra 	$L__BB156_136;
	add.s32 	%r657, %r11, 6;
	and.b32  	%r658, %r657, 15;
	add.s32 	%r659, %r197, %r658;
	shl.b32 	%r660, %r659, 2;
	mov.u32 	%r661, _ZZ9cuda_gemmIiLi256ELi1ELi1ELi512ELi32ELi32ELi32ELi0ELi0EEviiiPT_S1_S1_iiE3Ash;
	add.s32 	%r662, %r661, %r660;
	ld.shared.u32 	%r1017, [%r662];
$L__BB156_136:
	setp.lt.s32 	%p106, %r392, 8;
	@%p106 bra 	$L__BB156_138;
	add.s32 	%r663, %r11, 7;
	and.b32  	%r664, %r663, 15;
	add.s32 	%r665, %r197, %r664;
	shl.b32 	%r666, %r665, 2;
	mov.u32 	%r667, _ZZ9cuda_gemmIiLi256ELi1ELi1ELi512ELi32ELi32ELi32ELi0ELi0EEviiiPT_S1_S1_iiE3Ash;
	add.s32 	%r668, %r667, %r666;
	ld.shared.u32 	%r1018, [%r668];
$L__BB156_138:
	setp.lt.s32 	%p107, %r392, 9;
	@%p107 bra 	$L__BB156_140;
	xor.b32  	%r669, %r17, 8;
	add.s32 	%r670, %r197, %r669;
	shl.b32 	%r671, %r670, 2;
	mov.u32 	%r672, _ZZ9cuda_gemmIiLi256ELi1ELi1ELi512ELi32ELi32ELi32ELi0ELi0EEviiiPT_S1_S1_iiE3Ash;
	add.s32 	%r673, %r672, %r671;
	ld.shared.u32 	%r1019, [%r673];
$L__BB156_140:
	setp.lt.s32 	%p108, %r392, 10;
	@%p108 bra 	$L__BB156_142;
	add.s32 	%r674, %r11, 9;
	and.b32  	%r675, %r674, 15;
	add.s32 	%r676, %r197, %r675;
	shl.b32 	%r677, %r676, 2;
	mov.u32 	%r678, _ZZ9cuda_gemmIiLi256ELi1ELi1ELi512ELi32ELi32ELi32ELi0ELi0EEviiiPT_S1_S1_iiE3Ash;
	add.s32 	%r679, %r678, %r677;
	ld.shared.u32 	%r1020, [%r679];
$L__BB156_142:
	setp.lt.s32 	%p109, %r392, 11;
	@%p109 bra 	$L__BB156_144;
	add.s32 	%r680, %r11, 10;
	and.b32  	%r681, %r680, 15;
	add.s32 	%r682, %r197, %r681;
	shl.b32 	%r683, %r682, 2;
	mov.u32 	%r684, _ZZ9cuda_gemmIiLi256ELi1ELi1ELi512ELi32ELi32ELi32ELi0ELi0EEviiiPT_S1_S1_iiE3Ash;
	add.s32 	%r685, %r684, %r683;
	ld.shared.u32 	%r1021, [%r685];
$L__BB156_144:
	setp.lt.s32 	%p110, %r392, 12;
	@%p110 bra 	$L__BB156_146;
	add.s32 	%r686, %r11, 11;
	and.b32  	%r687, %r686, 15;
	add.s32 	%r688, %r197, %r687;
	shl.b32 	%r689, %r688, 2;
	mov.u32 	%r690, _ZZ9cuda_gemmIiLi256ELi1ELi1ELi512ELi32ELi32ELi32ELi0ELi0EEviiiPT_S1_S1_iiE3Ash;
	add.s32 	%r691, %r690, %r689;
	ld.shared.u32 	%r1022, [%r691];
$L__BB156_146:
	setp.lt.s32 	%p111, %r392, 13;
	@%p111 bra 	$L__BB156_148;
	add.s32 	%r692, %r11, 12;
	and.b32  	%r693, %r692, 15;
	add.s32 	%r694, %r197, %r693;
	shl.b32 	%r695, %r694, 2;
	mov.u32 	%r696, _ZZ9cuda_gemmIiLi256ELi1ELi1ELi512ELi32ELi32ELi32ELi0ELi0EEviiiPT_S1_S1_iiE3Ash;
	add.s32 	%r697, %r696, %r695;
	ld.shared.u32 	%r1023, [%r697];
$L__BB156_148:
	setp.lt.s32 	%p112, %r392, 14;
	@%p112 bra 	$L__BB156_150;
	add.s32 	%r698, %r11, 13;
	and.b32  	%r699, %r698, 15;
	add.s32 	%r700, %r197, %r699;
	shl.b32 	%r701, %r700, 2;
	mov.u32 	%r702, _ZZ9cuda_gemmIiLi256ELi1ELi1ELi512ELi32ELi32ELi32ELi0ELi0EEviiiPT_S1_S1_iiE3Ash;
	add.s32 	%r703, %r702, %r701;
	ld.shared.u32 	%r1024, [%r703];
$L__BB156_150:
	setp.lt.s32 	%p113, %r392, 15;
	@%p113 bra 	$L__BB156_152;
	add.s32 	%r704, %r11, 14;
	and.b32  	%r705, %r704, 15;
	add.s32 	%r706, %r197, %r705;
	shl.b32 	%r707, %r706, 2;
	mov.u32 	%r708, _ZZ9cuda_gemmIiLi256ELi1ELi1ELi512ELi32ELi32ELi32ELi0ELi0EEviiiPT_S1_S1_iiE3Ash;
	add.s32 	%r709, %r708, %r707;
	ld.shared.u32 	%r1025, [%r709];
$L__BB156_152:
	setp.lt.s32 	%p114, %r392, 16;
	@%p114 bra 	$L__BB156_154;
	add.s32 	%r710, %r11, -1;
	and.b32  	%r711, %r710, 15;
	add.s32 	%r712, %r197, %r711;
	shl.b32 	%r713, %r712, 2;
	mov.u32 	%r714, _ZZ9cuda_gemmIiLi256ELi1ELi1ELi512ELi32ELi32ELi32ELi0ELi0EEviiiPT_S1_S1_iiE3Ash;
	add.s32 	%r715, %r714, %r713;
	ld.shared.u32 	%r1026, [%r715];
$L__BB156_154:
	setp.lt.s32 	%p115, %r12, %r19;
	@%p115 bra 	$L__BB156_156;
$L__BB156_155:
	add.s32 	%r1010, %r1010, %r10;
	setp.lt.s32 	%p152, %r1010, %r9;
	@%p152 bra 	$L__BB156_122;
	bra.uni 	$L__BB156_230;
$L__BB156_156:
	rem.s32 	%r716, %r2, %r392;
	shl.b32 	%r717, %r716, 2;
	mov.u32 	%r718, _ZZ9cuda_gemmIiLi256ELi1ELi1ELi512ELi32ELi32ELi32ELi0ELi0EEviiiPT_S1_S1_iiE11kron_fac_sh;
	add.s32 	%r231, %r718, %r717;
	mov.u32 	%r1027, %r12;
$L__BB156_157:
	mad.lo.s32 	%r720, %r1027, 132, %r231;
	ld.shared.u32 	%r233, [%r720];
	mov.b32 	%r1029, 0;
	@%p99 bra 	$L__BB156_159;
	shfl.sync.idx.b32	%r721|%p117, %r233, %r162, %r20, -1;
	mul.lo.s32 	%r1029, %r721, %r1011;
$L__BB156_159:
	@%p100 bra 	$L__BB156_161;
	shfl.sync.idx.b32	%r722|%p119, %r233, %r163, %r20, -1;
	mad.lo.s32 	%r1029, %r722, %r1012, %r1029;
$L__BB156_161:
	@%p101 bra 	$L__BB156_163;
	shfl.sync.idx.b32	%r723|%p121, %r233, %r164, %r20, -1;
	mad.lo.s32 	%r1029, %r723, %r1013, %r1029;
$L__BB156_163:
	@%p102 bra 	$L__BB156_165;
	shfl.sync.idx.b32	%r724|%p123, %r233, %r165, %r20, -1;
	mad.lo.s32 	%r1029, %r724, %r1014, %r1029;
$L__BB156_165:
	@%p103 bra 	$L__BB156_167;
	shfl.sync.idx.b32	%r725|%p125, %r233, %r166, %r20, -1;
	mad.lo.s32 	%r1029, %r725, %r1015, %r1029;
$L__BB156_167:
	setp.lt.s32 	%p126, %r392, 6;
	@%p126 bra 	$L__BB156_169;
	shfl.sync.idx.b32	%r726|%p127, %r233, %r167, %r20, -1;
	mad.lo.s32 	%r1029, %r726, %r1016, %r1029;
$L__BB156_169:
	setp.lt.s32 	%p128, %r392, 7;
	@%p128 bra 	$L__BB156_171;
	shfl.sync.idx.b32	%r727|%p129, %r233, %r168, %r20, -1;
	mad.lo.s32 	%r1029, %r727, %r1017, %r1029;
$L__BB156_171:
	setp.lt.s32 	%p130, %r392, 8;
	@%p130 bra 	$L__BB156_173;
	shfl.sync.idx.b32	%r728|%p131, %r233, %r169, %r20, -1;
	mad.lo.s32 	%r1029, %r728, %r1018, %r1029;
$L__BB156_173:
	setp.lt.s32 	%p132, %r392, 9;
	@%p132 bra 	$L__BB156_175;
	shfl.sync.idx.b32	%r729|%p133, %r233, %r170, %r20, -1;
	mad.lo.s32 	%r1029, %r729, %r1019, %r1029;
$L__BB156_175:
	setp.lt.s32 	%p134, %r392, 10;
	@%p134 bra 	$L__BB156_177;
	shfl.sync.idx.b32	%r730|%p135, %r233, %r171, %r20, -1;
	mad.lo.s32 	%r1029, %r730, %r1020, %r1029;
$L__BB156_177:
	setp.lt.s32 	%p136, %r392, 11;
	@%p136 bra 	$L__BB156_179;
	shfl.sync.idx.b32	%r731|%p137, %r233, %r172, %r20, -1;
	mad.lo.s32 	%r1029, %r731, %r1021, %r1029;
$L__BB156_179:
	setp.lt.s32 	%p138, %r392, 12;
	@%p138 bra 	$L__BB156_181;
	shfl.sync.idx.b32	%r732|%p139, %r233, %r173, %r20, -1;
	mad.lo.s32 	%r1029, %r732, %r1022, %r1029;
$L__BB156_181:
	setp.lt.s32 	%p140, %r392, 13;
	@%p140 bra 	$L__BB156_183;
	shfl.sync.idx.b32	%r733|%p141, %r233, %r174, %r20, -1;
	mad.lo.s32 	%r1029, %r733, %r1023, %r1029;
$L__BB156_183:
	setp.lt.s32 	%p142, %r392, 14;
	@%p142 bra 	$L__BB156_185;
	shfl.sync.idx.b32	%r734|%p143, %r233, %r175, %r20, -1;
	mad.lo.s32 	%r1029, %r734, %r1024, %r1029;
$L__BB156_185:
	setp.lt.s32 	%p144, %r392, 15;
	@%p144 bra 	$L__BB156_187;
	shfl.sync.idx.b32	%r735|%p145, %r233, %r176, %r20, -1;
	mad.lo.s32 	%r1029, %r735, %r1025, %r1029;
$L__BB156_187:
	setp.lt.s32 	%p146, %r392, 16;
	@%p146 bra 	$L__BB156_189;
	shfl.sync.idx.b32	%r736|%p147, %r233, %r177, %r20, -1;
	mad.lo.s32 	%r1029, %r736, %r1026, %r1029;
$L__BB156_189:
	mov.u32 	%r1043, %r3;
$L__BB156_190:
	shr.u32 	%r267, %r1043, 1;
	shfl.sync.down.b32	%r737|%p148, %r1029, %r267, %r178, -1;
	add.s32 	%r1029, %r737, %r1029;
	setp.gt.u32 	%p149, %r1043, 3;
	mov.u32 	%r1043, %r267;
	@%p149 bra 	$L__BB156_190;
	rem.u32 	%r738, %r2, %r4;
	setp.eq.s32 	%p150, %r738, 0;
	@%p150 bra 	$L__BB156_192;
	bra.uni 	$L__BB156_193;
$L__BB156_192:
	mad.lo.s32 	%r739, %r1027, %r9, %r196;
	shl.b32 	%r740, %r739, 2;
	mov.u32 	%r741, _ZZ9cuda_gemmIiLi256ELi1ELi1ELi512ELi32ELi32ELi32ELi0ELi0EEviiiPT_S1_S1_iiE3Csh;
	add.s32 	%r742, %r741, %r740;
	st.shared.u32 	[%r742], %r1029;
$L__BB156_193:
	add.s32 	%r1027, %r1027, %r14;
	setp.lt.s32 	%p151, %r1027, %r19;
	@%p151 bra 	$L__BB156_157;
	bra.uni 	$L__BB156_155;
$L__BB156_194:
	setp.lt.s32 	%p48, %r12, %r19;
	@%p48 bra 	$L__BB156_195;
	bra.uni 	$L__BB156_229;
$L__BB156_195:
	rem.u32 	%r564, %r2, %r392;
	shl.b32 	%r565, %r564, 2;
	mov.u32 	%r566, _ZZ9cuda_gemmIiLi256ELi1ELi1ELi512ELi32ELi32ELi32ELi0ELi0EEviiiPT_S1_S1_iiE11kron_fac_sh;
	add.s32 	%r290, %r566, %r565;
	mov.u32 	%r1079, %r12;
$L__BB156_196:
	mad.lo.s32 	%r568, %r1079, 132, %r290;
	ld.shared.u32 	%r324, [%r568];
	mov.b32 	%r1081, 0;
	@%p32 bra 	$L__BB156_198;
	shfl.sync.idx.b32	%r569|%p50, %r324, %r146, %r20, -1;
	mul.lo.s32 	%r1081, %r569, %r1063;
$L__BB156_198:
	@%p33 bra 	$L__BB156_200;
	shfl.sync.idx.b32	%r570|%p52, %r324, %r147, %r20, -1;
	mad.lo.s32 	%r1081, %r570, %r1060, %r1081;
$L__BB156_200:
	@%p34 bra 	$L__BB156_202;
	shfl.sync.idx.b32	%r571|%p54, %r324, %r148, %r20, -1;
	mad.lo.s32 	%r1081, %r571, %r1059, %r1081;
$L__BB156_202:
	@%p35 bra 	$L__BB156_204;
	shfl.sync.idx.b32	%r572|%p56, %r324, %r149, %r20, -1;
	mad.lo.s32 	%r1081, %r572, %r1058, %r1081;
$L__BB156_204:
	@%p36 bra 	$L__BB156_206;
	shfl.sync.idx.b32	%r573|%p58, %r324, %r150, %r20, -1;
	mad.lo.s32 	%r1081, %r573, %r1057, %r1081;
$L__BB156_206:
	@%p37 bra 	$L__BB156_208;
	shfl.sync.idx.b32	%r574|%p60, %r324, %r151, %r20, -1;
	mad.lo.s32 	%r1081, %r574, %r1056, %r1081;
$L__BB156_208:
	setp.lt.u32 	%p61, %r392, 7;
	@%p61 bra 	$L__BB156_210;
	shfl.sync.idx.b32	%r575|%p62, %r324, %r152, %r20, -1;
	mad.lo.s32 	%r1081, %r575, %r1055, %r1081;
$L__BB156_210:
	setp.lt.u32 	%p63, %r392, 8;
	@%p63 bra 	$L__BB156_212;
	shfl.sync.idx.b32	%r576|%p64, %r324, %r153, %r20, -1;
	mad.lo.s32 	%r1081, %r576, %r1054, %r1081;
$L__BB156_212:
	setp.lt.u32 	%p65, %r392, 9;
	@%p65 bra 	$L__BB156_214;
	shfl.sync.idx.b32	%r577|%p66, %r324, %r154, %r20, -1;
	mad.lo.s32 	%r1081, %r577, %r1053, %r1081;
$L__BB156_214:
	setp.lt.u32 	%p67, %r392, 10;
	@%p67 bra 	$L__BB156_216;
	shfl.sync.idx.b32	%r578|%p68, %r324, %r155, %r20, -1;
	mad.lo.s32 	%r1081, %r578, %r1052, %r1081;
$L__BB156_216:
	setp.lt.u32 	%p69, %r392, 11;
	@%p69 bra 	$L__BB156_218;
	shfl.sync.idx.b32	%r579|%p70, %r324, %r156, %r20, -1;
	mad.lo.s32 	%r1081, %r579, %r1051, %r1081;
$L__BB156_218:
	setp.lt.u32 	%p71, %r392, 12;
	@%p71 bra 	$L__BB156_220;
	shfl.sync.idx.b32	%r580|%p72, %r324, %r157, %r20, -1;
	mad.lo.s32 	%r1081, %r580, %r1050, %r1081;
$L__BB156_220:
	setp.lt.u32 	%p73, %r392, 13;
	@%p73 bra 	$L__BB156_222;
	shfl.sync.idx.b32	%r581|%p74, %r324, %r158, %r20, -1;
	mad.lo.s32 	%r1081, %r581, %r1049, %r1081;
$L__BB156_222:
	setp.lt.u32 	%p75, %r392, 14;
	@%p75 bra 	$L__BB156_224;
	shfl.sync.idx.b32	%r582|%p76, %r324, %r159, %r20, -1;
	mad.lo.s32 	%r1081, %r582, %r1048, %r1081;
$L__BB156_224:
	setp.lt.u32 	%p77, %r392, 15;
	@%p77 bra 	$L__BB156_226;
	shfl.sync.idx.b32	%r583|%p78, %r324, %r160, %r20, -1;
	mad.lo.s32 	%r1081, %r583, %r1047, %r1081;
$L__BB156_226:
	setp.lt.u32 	%p79, %r392, 16;
	@%p79 bra 	$L__BB156_228;
	shfl.sync.idx.b32	%r584|%p80, %r324, %r161, %r20, -1;
	mad.lo.s32 	%r1081, %r584, %r1046, %r1081;
$L__BB156_228:
	mad.lo.s32 	%r585, %r1079, %r9, %r288;
	shl.b32 	%r586, %r585, 2;
	mov.u32 	%r587, _ZZ9cuda_gemmIiLi256ELi1ELi1ELi512ELi32ELi32ELi32ELi0ELi0EEviiiPT_S1_S1_iiE3Csh;
	add.s32 	%r588, %r587, %r586;
	st.shared.u32 	[%r588], %r1081;
	add.s32 	%r1079, %r1079, %r14;
	setp.lt.s32 	%p81, %r1079, %r19;
	@%p81 bra 	$L__BB156_196;
$L__BB156_229:
	add.s32 	%r1062, %r1062, %r10;
	setp.lt.s32 	%p82, %r1062, %r9;
	@%p82 bra 	$L__BB156_89;
$L__BB156_230:
	ld.param.u32 	%r934, [_Z9cuda_gemmIiLi256ELi1ELi1ELi512ELi32ELi32ELi32ELi0ELi0EEviiiPT_S1_S1_ii_param_1];
	and.b16  	%rs7, %rs1, 3;
	setp.eq.s16 	%p220, %rs7, 2;
	bar.sync 	0;
	mul.lo.s32 	%r892, %r9, %r16;
	mad.lo.s32 	%r359, %r15, %r934, %r892;
	div.s32 	%r360, %r390, %r392;
	@%p220 bra 	$L__BB156_233;
	shl.b32 	%r893, %r1099, 2;
	mov.u32 	%r894, _ZZ9cuda_gemmIiLi256ELi1ELi1ELi512ELi32ELi32ELi32ELi0ELi0EEviiiPT_S1_S1_iiE3Csh;
	add.s32 	%r1097, %r894, %r893;
	shl.b32 	%r362, %r13, 2;
	neg.s32 	%r1096, %r22;
$L__BB156_232:
	.pragma "nounroll";
	div.s32 	%r895, %r1099, %r9;
	mad.lo.s32 	%r896, %r360, %r895, %r359;
	mul.lo.s32 	%r897, %r895, %r9;
	sub.s32 	%r898, %r1099, %r897;
	add.s32 	%r899, %r896, %r898;
	ld.shared.u32 	%r900, [%r1097];
	mul.wide.s32 	%rd17, %r899, 4;
	add.s64 	%rd18, %rd2, %rd17;
	st.global.u32 	[%rd18], %r900;
	add.s32 	%r1099, %r1099, %r13;
	add.s32 	%r1097, %r1097, %r362;
	add.s32 	%r1096, %r1096, 1;
	setp.ne.s32 	%p221, %r1096, 0;
	@%p221 bra 	$L__BB156_232;
$L__BB156_233:
	setp.lt.u16 	%p222, %rs1, 2;
	@%p222 bra 	$L__BB156_236;
	shl.b32 	%r901, %r13, 1;
	add.s32 	%r1103, %r1099, %r901;
	shl.b32 	%r372, %r13, 2;
	mad.lo.s32 	%r1102, %r13, 3, %r1099;
	add.s32 	%r1101, %r13, %r1099;
	shl.b32 	%r902, %r1099, 2;
	mov.u32 	%r903, _ZZ9cuda_gemmIiLi256ELi1ELi1ELi512ELi32ELi32ELi32ELi0ELi0EEviiiPT_S1_S1_iiE3Csh;
	add.s32 	%r1100, %r903, %r902;
	shl.b32 	%r376, %r13, 4;
	shl.b32 	%r377, %r13, 3;
	mul.lo.s32 	%r378, %r13, 12;
$L__BB156_235:
	div.s32 	%r904, %r1099, %r9;
	mad.lo.s32 	%r905, %r360, %r904, %r359;
	mul.lo.s32 	%r906, %r904, %r9;
	sub.s32 	%r907, %r1099, %r906;
	add.s32 	%r908, %r905, %r907;
	ld.shared.u32 	%r909, [%r1100];
	mul.wide.s32 	%rd19, %r908, 4;
	add.s64 	%rd20, %rd2, %rd19;
	st.global.u32 	[%rd20], %r909;
	add.s32 	%r910, %r1099, %r13;
	div.s32 	%r911, %r1101, %r9;
	mad.lo.s32 	%r912, %r360, %r911, %r359;
	mul.lo.s32 	%r913, %r911, %r9;
	sub.s32 	%r914, %r1101, %r913;
	add.s32 	%r915, %r912, %r914;
	add.s32 	%r916, %r1100, %r372;
	ld.shared.u32 	%r917, [%r916];
	mul.wide.s32 	%rd21, %r915, 4;
	add.s64 	%rd22, %rd2, %rd21;
	st.global.u32 	[%rd22], %r917;
	add.s32 	%r918, %r910, %r13;
	div.s32 	%r919, %r1103, %r9;
	mad.lo.s32 	%r920, %r360, %r919, %r359;
	mul.lo.s32 	%r921, %r919, %r9;
	sub.s32 	%r922, %r1103, %r921;
	add.s32 	%r923, %r920, %r922;
	add.s32 	%r924, %r1100, %r377;
	ld.shared.u32 	%r925, [%r924];
	mul.wide.s32 	%rd23, %r923, 4;
	add.s64 	%rd24, %rd2, %rd23;
	st.global.u32 	[%rd24], %r925;
	add.s32 	%r926, %r918, %r13;
	div.s32 	%r927, %r1102, %r9;
	mad.lo.s32 	%r928, %r360, %r927, %r359;
	mul.lo.s32 	%r929, %r927, %r9;
	sub.s32 	%r930, %r1102, %r929;
	add.s32 	%r931, %r928, %r930;
	add.s32 	%r932, %r1100, %r378;
	ld.shared.u32 	%r933, [%r932];
	mul.wide.s32 	%rd25, %r931, 4;
	add.s64 	%rd26, %rd2, %rd25;
	st.global.u32 	[%rd26], %r933;
	add.s32 	%r1099, %r926, %r13;
	add.s32 	%r1103, %r1103, %r372;
	add.s32 	%r1102, %r1102, %r372;
	add.s32 	%r1101, %r1101, %r372;
	add.s32 	%r1100, %r1100, %r376;
	setp.lt.u32 	%p223, %r1099, 512;
	@%p223 bra 	$L__BB156_235;
$L__BB156_236:
	ret;

}
	// .globl	_Z9cuda_gemmIiLi256ELi1ELi1ELi512ELi32ELi32ELi32ELi0ELi1EEviiiPT_S1_S1_ii
.visible .entry _Z9cuda_gemmIiLi256ELi1ELi1ELi512ELi32ELi32ELi32ELi0ELi1EEviiiPT_S1_S1_ii(
	.param .u32 _Z9cuda_gemmIiLi256ELi1ELi1ELi512ELi32ELi32ELi32ELi0ELi1EEviiiPT_S1_S1_ii_param_0,
	.param .u32 _Z9cuda_gemmIiLi256ELi1ELi1ELi512ELi32ELi32ELi32ELi0ELi1EEviiiPT_S1_S1_ii_param_1,
	.param .u32 _Z9cuda_gemmIiLi256ELi1ELi1ELi512ELi32ELi32ELi32ELi0ELi1EEviiiPT_S1_S1_ii_param_2,
	.param .u64 .ptr .align 1 _Z9cuda_gemmIiLi256ELi1ELi1ELi512ELi32ELi32ELi32ELi0ELi1EEviiiPT_S1_S1_ii_param_3,
	.param .u64 .ptr .align 1 _Z9cuda_gemmIiLi256ELi1ELi1ELi512ELi32ELi32ELi32ELi0ELi1EEviiiPT_S1_S1_ii_param_4,
	.param .u64 .ptr .align 1 _Z9cuda_gemmIiLi256ELi1ELi1ELi512ELi32ELi32ELi32ELi0ELi1EEviiiPT_S1_S1_ii_param_5,
	.param .u32 _Z9cuda_gemmIiLi256ELi1ELi1ELi512ELi32ELi32ELi32ELi0ELi1EEviiiPT_S1_S1_ii_param_6,
	.param .u32 _Z9cuda_gemmIiLi256ELi1ELi1ELi512ELi32ELi32ELi32ELi0ELi1EEviiiPT_S1_S1_ii_param_7
)
.maxntid 256
{
	.reg .pred 	%p<36>;
	.reg .b16 	%rs<12>;
	.reg .b32 	%r<413>;
	.reg .b64 	%rd<41>;
	// demoted variable
	.shared .align 128 .b8 _ZZ9cuda_gemmIiLi256ELi1ELi1ELi512ELi32ELi32ELi32ELi0ELi1EEviiiPT_S1_S1_iiE11kron_fac_sh[4224];
	// demoted variable
	.shared .align 128 .b8 _ZZ9cuda_gemmIiLi256ELi1ELi1ELi512ELi32ELi32ELi32ELi0ELi1EEviiiPT_S1_S1_iiE3Ash[2048];
	// demoted variable
	.shared .align 128 .b8 _ZZ9cuda_gemmIiLi256ELi1ELi1ELi512ELi32ELi32ELi32ELi0ELi1EEviiiPT_S1_S1_iiE3Csh[2048];
	ld.param.u32 	%r125, [_Z9cuda_gemmIiLi256ELi1ELi1ELi512ELi32ELi32ELi32ELi0ELi1EEviiiPT_S1_S1_ii_param_2];
	ld.param.u64 	%rd8, [_Z9cuda_gemmIiLi256ELi1ELi1ELi512ELi32ELi32ELi32ELi0ELi1EEviiiPT_S1_S1_ii_param_3];
	ld.param.u64 	%rd9, [_Z9cuda_gemmIiLi256ELi1ELi1ELi512ELi32ELi32ELi32ELi0ELi1EEviiiPT_S1_S1_ii_param_4];
	cvta.to.global.u64 	%rd1, %rd9;
	cvta.to.global.u64 	%rd2, %rd8;
	mov.u32 	%r407, %tid.x;
	mov.u32 	%r2, %ntid.x;
	add.s32 	%r126, %r407, %r2;
	cvt.u16.u32 	%rs1, %r126;
	xor.b16  	%rs6, %rs1, 1023;
	cvt.u16.u32 	%rs2, %r2;
	div.u16 	%rs7, %rs6, %rs2;
	and.b16  	%rs3, %rs7, 3;
	setp.eq.s16 	%p1, %rs3, 2;
	mov.u32 	%r386, %r407;
	@%p1 bra 	$L__BB157_3;
	cvt.u32.u16 	%r3, %rs3;
	mov.b32 	%r385, 0;
	mov.u32 	%r130, _ZZ9cuda_gemmIiLi256ELi1ELi1ELi512ELi32ELi32ELi32ELi0ELi1EEviiiPT_S1_S1_iiE11kron_fac_sh;
	mov.u32 	%r386, %r407;
$L__BB157_2:
	.pragma "nounroll";
	mul.wide.u32 	%rd10, %r386, 4;
	add.s64 	%rd11, %rd1, %rd10;
	ld.global.u32 	%r128, [%rd11];
	and.b32  	%r129, %r386, 31;
	mad.lo.s32 	%r131, %r129, 132, %r130;
	shr.u32 	%r132, %r386, 3;
	and.b32  	%r133, %r132, 536870908;
	add.s32 	%r134, %r131, %r133;
	st.shared.u32 	[%r134], %r128;
	add.s32 	%r386, %r386, %r2;
	add.s32 	%r385, %r385, 1;
	xor.b32  	%r135, %r385, %r3;
	setp.ne.s32 	%p2, %r135, 2;
	@%p2 bra 	$L__BB157_2;
$L__BB157_3:
	shl.b32 	%r9, %r2, 1;
	add.s32 	%r389, %r386, %r9;
	shl.b32 	%r11, %r2, 2;
	mul.lo.s32 	%r12, %r2, 3;
	add.s32 	%r388, %r386, %r12;
	add.s32 	%r387, %r2, %r386;
$L__BB157_4:
	mul.wide.u32 	%rd12, %r386, 4;
	add.s64 	%rd13, %rd1, %rd12;
	ld.global.u32 	%r136, [%rd13];
	and.b32  	%r137, %r386, 31;
	mov.u32 	%r138, _ZZ9cuda_gemmIiLi256ELi1ELi1ELi512ELi32ELi32ELi32ELi0ELi1EEviiiPT_S1_S1_iiE11kron_fac_sh;
	mad.lo.s32 	%r139, %r137, 132, %r138;
	shr.u32 	%r140, %r386, 3;
	and.b32  	%r141, %r140, 536870908;
	add.s32 	%r142, %r139, %r141;
	st.shared.u32 	[%r142], %r136;
	add.s32 	%r143, %r386, %r2;
	mul.wide.u32 	%rd14, %r387, 4;
	add.s64 	%rd15, %rd1, %rd14;
	ld.global.u32 	%r144, [%rd15];
	and.b32  	%r145, %r387, 31;
	mad.lo.s32 	%r146, %r145, 132, %r138;
	shr.u32 	%r147, %r387, 3;
	and.b32  	%r148, %r147, 536870908;
	add.s32 	%r149, %r146, %r148;
	st.shared.u32 	[%r149], %r144;
	add.s32 	%r150, %r143, %r2;
	mul.wide.u32 	%rd16, %r389, 4;
	add.s64 	%rd17, %rd1, %rd16;
	ld.global.u32 	%r151, [%rd17];
	and.b32  	%r152, %r389, 31;
	mad.lo.s32 	%r153, %r152, 132, %r138;
	shr.u32 	%r154, %r389, 3;
	and.b32  	%r155, %r154, 536870908;
	add.s32 	%r156, %r153, %r155;
	st.shared.u32 	[%r156], %r151;
	add.s32 	%r157, %r150, %r2;
	mul.wide.u32 	%rd18, %r388, 4;
	add.s64 	%rd19, %rd1, %rd18;
	ld.global.u32 	%r158, [%rd19];
	and.b32  	%r159, %r388, 31;
	mad.lo.s32 	%r160, %r159, 132, %r138;
	shr.u32 	%r161, %r388, 3;
	and.b32  	%r162, %r161, 536870908;
	add.s32 	%r163, %r160, %r162;
	st.shared.u32 	[%r163], %r158;
	add.s32 	%r386, %r157, %r2;
	add.s32 	%r389, %r389, %r11;
	add.s32 	%r388, %r388, %r11;
	add.s32 	%r387, %r387, %r11;
	setp.lt.u32 	%p3, %r386, 1024;
	@%p3 bra 	$L__BB157_4;
	shr.u32 	%r23, %r407, 1;
	mov.u32 	%r24, %ctaid.y;
	mov.u32 	%r164, %nctaid.y;
	setp.ge.u32 	%p4, %r24, %r164;
	@%p4 bra 	$L__BB157_28;
	mov.u32 	%r25, %ctaid.x;
	shr.s32 	%r165, %r125, 31;
	shr.u32 	%r166, %r165, 27;
	add.s32 	%r167, %r125, %r166;
	shr.s32 	%r26, %r167, 5;
	shl.b32 	%r27, %r25, 9;
	mul.lo.s32 	%r28, %r24, %r125;
	sub.s16 	%rs8, 511, %rs1;
	div.u16 	%rs4, %rs8, %rs2;
	and.b16  	%rs5, %rs4, 3;
	xor.b16  	%rs9, %rs5, 2;
	cvt.u32.u16 	%r29, %rs9;
	setp.eq.s16 	%p5, %rs5, 2;
	mov.u32 	%r397, %r407;
	@%p5 bra 	$L__BB157_9;
	shl.b32 	%r168, %r407, 2;
	mov.u32 	%r169, _ZZ9cuda_gemmIiLi256ELi1ELi1ELi512ELi32ELi32ELi32ELi0ELi1EEviiiPT_S1_S1_iiE3Ash;
	add.s32 	%r393, %r169, %r168;
	add.s32 	%r170, %r407, %r28;
	add.s32 	%r392, %r170, %r27;
	neg.s32 	%r391, %r29;
	mad.lo.s32 	%r397, %r2, %r29, %r407;
$L__BB157_8:
	.pragma "nounroll";
	mul.wide.s32 	%rd20, %r392, 4;
	add.s64 	%rd21, %rd2, %rd20;
	ld.global.u32 	%r171, [%rd21];
	st.shared.u32 	[%r393], %r171;
	add.s32 	%r393, %r393, %r11;
	add.s32 	%r392, %r392, %r2;
	add.s32 	%r391, %r391, 1;
	setp.ne.s32 	%p6, %r391, 0;
	@%p6 bra 	$L__BB157_8;
$L__BB157_9:
	setp.lt.u16 	%p7, %rs4, 2;
	@%p7 bra 	$L__BB157_12;
	shl.b32 	%r172, %r397, 2;
	mov.u32 	%r173, _ZZ9cuda_gemmIiLi256ELi1ELi1ELi512ELi32ELi32ELi32ELi0ELi1EEviiiPT_S1_S1_iiE3Ash;
	add.s32 	%r396, %r173, %r172;
	shl.b32 	%r42, %r2, 4;
	shl.b32 	%r43, %r2, 3;
	mul.lo.s32 	%r44, %r2, 12;
	mul.wide.u32 	%rd22, %r2, 4;
	add.s64 	%rd3, %rd2, %rd22;
	add.s32 	%r174, %r397, %r28;
	add.s32 	%r395, %r174, %r27;
	mul.wide.u32 	%rd23, %r2, 8;
	add.s64 	%rd4, %rd2, %rd23;
	mul.wide.u32 	%rd24, %r2, 12;
	add.s64 	%rd5, %rd2, %rd24;
$L__BB157_11:
	mul.wide.s32 	%rd25, %r395, 4;
	add.s64 	%rd26, %rd3, %rd25;
	add.s64 	%rd27, %rd4, %rd25;
	add.s64 	%rd28, %rd5, %rd25;
	add.s64 	%rd29, %rd2, %rd25;
	ld.global.u32 	%r175, [%rd29];
	st.shared.u32 	[%r396], %r175;
	ld.global.u32 	%r176, [%rd26];
	add.s32 	%r177, %r396, %r11;
	st.shared.u32 	[%r177], %r176;
	ld.global.u32 	%r178, [%rd27];
	add.s32 	%r179, %r396, %r43;
	st.shared.u32 	[%r179], %r178;
	ld.global.u32 	%r180, [%rd28];
	add.s32 	%r181, %r396, %r44;
	st.shared.u32 	[%r181], %r180;
	add.s32 	%r397, %r397, %r11;
	add.s32 	%r396, %r396, %r42;
	add.s32 	%r395, %r395, %r11;
	setp.lt.u32 	%p8, %r397, 512;
	@%p8 bra 	$L__BB157_11;
$L__BB157_12:
	setp.eq.s16 	%p9, %rs5, 2;
	mov.u32 	%r402, %r407;
	@%p9 bra 	$L__BB157_15;
	shl.b32 	%r182, %r407, 2;
	mov.u32 	%r183, _ZZ9cuda_gemmIiLi256ELi1ELi1ELi512ELi32ELi32ELi32ELi0ELi1EEviiiPT_S1_S1_iiE3Csh;
	add.s32 	%r399, %r183, %r182;
	neg.s32 	%r398, %r29;
	mad.lo.s32 	%r402, %r2, %r29, %r407;
$L__BB157_14:
	.pragma "nounroll";
	mov.b32 	%r184, 0;
	st.shared.u32 	[%r399], %r184;
	add.s32 	%r399, %r399, %r11;
	add.s32 	%r398, %r398, 1;
	setp.ne.s32 	%p10, %r398, 0;
	@%p10 bra 	$L__BB157_14;
$L__BB157_15:
	setp.lt.u16 	%p11, %rs4, 2;
	@%p11 bra 	$L__BB157_18;
	shl.b32 	%r185, %r402, 2;
	mov.u32 	%r186, _ZZ9cuda_gemmIiLi256ELi1ELi1ELi512ELi32ELi32ELi32ELi0ELi1EEviiiPT_S1_S1_iiE3Csh;
	add.s32 	%r401, %r186, %r185;
	shl.b32 	%r61, %r2, 4;
	shl.b32 	%r62, %r2, 3;
	mul.lo.s32 	%r63, %r2, 12;
$L__BB157_17:
	mov.b32 	%r187, 0;
	st.shared.u32 	[%r401], %r187;
	add.s32 	%r188, %r401, %r11;
	st.shared.u32 	[%r188], %r187;
	add.s32 	%r189, %r401, %r62;
	st.shared.u32 	[%r189], %r187;
	add.s32 	%r190, %r401, %r63;
	st.shared.u32 	[%r190], %r187;
	add.s32 	%r402, %r402, %r11;
	add.s32 	%r401, %r401, %r61;
	setp.lt.u32 	%p12, %r402, 512;
	@%p12 bra 	$L__BB157_17;
$L__BB157_18:
	shl.b32 	%r191, %r407, 4;
	and.b32  	%r192, %r191, 16;
	and.b32  	%r193, %r23, 15;
	shl.b32 	%r194, %r23, 5;
	and.b32  	%r195, %r194, 480;
	or.b32  	%r196, %r195, %r192;
	bar.sync 	0;
	or.b32  	%r197, %r196, %r193;
	shl.b32 	%r198, %r197, 2;
	mov.u32 	%r199, _ZZ9cuda_gemmIiLi256ELi1ELi1ELi512ELi32ELi32ELi32ELi0ELi1EEviiiPT_S1_S1_iiE3Ash;
	add.s32 	%r200, %r199, %r198;
	ld.shared.u32 	%r68, [%r200];
	add.s32 	%r201, %r23, 1;
	and.b32  	%r202, %r201, 15;
	or.b32  	%r203, %r196, %r202;
	shl.b32 	%r204, %r203, 2;
	add.s32 	%r205, %r199, %r204;
	ld.shared.u32 	%r69, [%r205];
	add.s32 	%r206, %r23, 2;
	and.b32  	%r207, %r206, 15;
	or.b32  	%r208, %r196, %r207;
	shl.b32 	%r209, %r208, 2;
	add.s32 	%r210, %r199, %r209;
	ld.shared.u32 	%r70, [%r210];
	add.s32 	%r211, %r23, 3;
	and.b32  	%r212, %r211, 15;
	or.b32  	%r213, %r196, %r212;
	shl.b32 	%r214, %r213, 2;
	add.s32 	%r215, %r199, %r214;
	ld.shared.u32 	%r71, [%r215];
	add.s32 	%r216, %r23, 4;
	and.b32  	%r217, %r216, 15;
	or.b32  	%r218, %r196, %r217;
	shl.b32 	%r219, %r218, 2;
	add.s32 	%r220, %r199, %r219;
	ld.shared.u32 	%r72, [%r220];
	add.s32 	%r221, %r23, 5;
	and.b32  	%r222, %r221, 15;
	or.b32  	%r223, %r196, %r222;
	shl.b32 	%r224, %r223, 2;
	add.s32 	%r225, %r199, %r224;
	ld.shared.u32 	%r73, [%r225];
	add.s32 	%r226, %r23, 6;
	and.b32  	%r227, %r226, 15;
	or.b32  	%r228, %r196, %r227;
	shl.b32 	%r229, %r228, 2;
	add.s32 	%r230, %r199, %r229;
	ld.shared.u32 	%r74, [%r230];
	add.s32 	%r231, %r23, 7;
	and.b32  	%r232, %r231, 15;
	or.b32  	%r233, %r196, %r232;
	shl.b32 	%r234, %r233, 2;
	add.s32 	%r235, %r199, %r234;
	ld.shared.u32 	%r75, [%r235];
	xor.b32  	%r236, %r193, 8;
	or.b32  	%r237, %r196, %r236;
	shl.b32 	%r238, %r237, 2;
	add.s32 	%r239, %r199, %r238;
	ld.shared.u32 	%r76, [%r239];
	add.s32 	%r240, %r23, 9;
	and.b32  	%r241, %r240, 15;
	or.b32  	%r242, %r196, %r241;
	shl.b32 	%r243, %r242, 2;
	add.s32 	%r244, %r199, %r243;
	ld.shared.u32 	%r77, [%r244];
	add.s32 	%r245, %r23, 10;
	and.b32  	%r246, %r245, 15;
	or.b32  	%r247, %r196, %r246;
	shl.b32 	%r248, %r247, 2;
	add.s32 	%r249, %r199, %r248;
	ld.shared.u32 	%r78, [%r249];
	add.s32 	%r250, %r23, 11;
	and.b32  	%r251, %r250, 15;
	or.b32  	%r252, %r196, %r251;
	shl.b32 	%r253, %r252, 2;
	add.s32 	%r254, %r199, %r253;
	ld.shared.u32 	%r79, [%r254];
	add.s32 	%r255, %r23, 12;
	and.b32  	%r256, %r255, 15;
	or.b32  	%r257, %r196, %r256;
	shl.b32 	%r258, %r257, 2;
	add.s32 	%r259, %r199, %r258;
	ld.shared.u32 	%r80, [%r259];
	add.s32 	%r260, %r23, 13;
	and.b32  	%r261, %r260, 15;
	or.b32  	%r262, %r196, %r261;
	shl.b32 	%r263, %r262, 2;
	add.s32 	%r264, %r199, %r263;
	ld.shared.u32 	%r81, [%r264];
	add.s32 	%r265, %r23, 14;
	and.b32  	%r266, %r265, 15;
	or.b32  	%r267, %r196, %r266;
	shl.b32 	%r268, %r267, 2;
	add.s32 	%r269, %r199, %r268;
	ld.shared.u32 	%r82, [%r269];
	add.s32 	%r270, %r23, -1;
	and.b32  	%r271, %r270, 15;
	or.b32  	%r272, %r196, %r271;
	shl.b32 	%r273, %r272, 2;
	add.s32 	%r274, %r199, %r273;
	ld.shared.u32 	%r83, [%r274];
	mad.lo.s32 	%r84, %r193, -31, %r196;
	or.b32  	%r85, %r202, %r192;
	or.b32  	%r86, %r207, %r192;
	or.b32  	%r87, %r212, %r192;
	or.b32  	%r88, %r217, %r192;
	or.b32  	%r89, %r222, %r192;
	or.b32  	%r90, %r227, %r192;
	or.b32  	%r91, %r232, %r192;
	or.b32  	%r92, %r261, %r192;
	shr.u32 	%r403, %r407, 5;
$L__BB157_19:
	and.b32  	%r275, %r407, 1;
	setp.eq.b32 	%p13, %r275, 1;
	shl.b32 	%r276, %r407, 2;
	and.b32  	%r277, %r276, 124;
	mov.u32 	%r278, _ZZ9cuda_gemmIiLi256ELi1ELi1ELi512ELi32ELi32ELi32ELi0ELi1EEviiiPT_S1_S1_iiE11kron_fac_sh;
	add.s32 	%r279, %r278, %r277;
	mad.lo.s32 	%r280, %r403, 132, %r279;
	ld.shared.u32 	%r281, [%r280];
	shfl.sync.idx.b32	%r282|%p14, %r281, %r84, 31, -1;
	mul.lo.s32 	%r283, %r282, %r68;
	shfl.sync.idx.b32	%r284|%p15, %r281, %r85, 31, -1;
	mad.lo.s32 	%r285, %r284, %r69, %r283;
	shfl.sync.idx.b32	%r286|%p16, %r281, %r86, 31, -1;
	mad.lo.s32 	%r287, %r286, %r70, %r285;
	shfl.sync.idx.b32	%r288|%p17, %r281, %r87, 31, -1;
	mad.lo.s32 	%r289, %r288, %r71, %r287;
	shfl.sync.idx.b32	%r290|%p18, %r281, %r88, 31, -1;
	mad.lo.s32 	%r291, %r290, %r72, %r289;
	shfl.sync.idx.b32	%r292|%p19, %r281, %r89, 31, -1;
	mad.lo.s32 	%r293, %r292, %r73, %r291;
	shfl.sync.idx.b32	%r294|%p20, %r281, %r90, 31, -1;
	mad.lo.s32 	%r295, %r294, %r74, %r293;
	shfl.sync.idx.b32	%r296|%p21, %r281, %r91, 31, -1;
	mad.lo.s32 	%r297, %r296, %r75, %r295;
	shr.u32 	%r298, %r407, 1;
	and.b32  	%r299, %r298, 15;
	xor.b32  	%r300, %r299, 8;
	shl.b32 	%r301, %r407, 4;
	and.b32  	%r302, %r301, 16;
	or.b32  	%r303, %r300, %r302;
	shfl.sync.idx.b32	%r304|%p22, %r281, %r303, 31, -1;
	mad.lo.s32 	%r305, %r304, %r76, %r297;
	add.s32 	%r306, %r298, 9;
	and.b32  	%r307, %r306, 15;
	or.b32  	%r308, %r307, %r302;
	shfl.sync.idx.b32	%r309|%p23, %r281, %r308, 31, -1;
	mad.lo.s32 	%r310, %r309, %r77, %r305;
	add.s32 	%r311, %r298, 10;
	and.b32  	%r312, %r311, 15;
	or.b32  	%r313, %r312, %r302;
	shfl.sync.idx.b32	%r314|%p24, %r281, %r313, 31, -1;
	mad.lo.s32 	%r315, %r314, %r78, %r310;
	add.s32 	%r316, %r298, 11;
	and.b32  	%r317, %r316, 15;
	or.b32  	%r318, %r317, %r302;
	shfl.sync.idx.b32	%r319|%p25, %r281, %r318, 31, -1;
	mad.lo.s32 	%r320, %r319, %r79, %r315;
	add.s32 	%r321, %r298, 12;
	and.b32  	%r322, %r321, 15;
	or.b32  	%r323, %r322, %r302;
	shfl.sync.idx.b32	%r324|%p26, %r281, %r323, 31, -1;
	mad.lo.s32 	%r325, %r324, %r80, %r320;
	shfl.sync.idx.b32	%r326|%p27, %r281, %r92, 31, -1;
	mad.lo.s32 	%r327, %r326, %r81, %r325;
	add.s32 	%r328, %r298, 14;
	and.b32  	%r329, %r328, 15;
	or.b32  	%r330, %r329, %r302;
	shfl.sync.idx.b32	%r331|%p28, %r281, %r330, 31, -1;
	mad.lo.s32 	%r332, %r331, %r82, %r327;
	add.s32 	%r333, %r298, -1;
	and.b32  	%r334, %r333, 15;
	or.b32  	%r335, %r334, %r302;
	shfl.sync.idx.b32	%r336|%p29, %r281, %r335, 31, -1;
	mad.lo.s32 	%r337, %r336, %r83, %r332;
	shfl.sync.down.b32	%r338|%p30, %r337, 1, 7711, -1;
	add.s32 	%r95, %r338, %r337;
	@%p13 bra 	$L__BB157_21;
	shl.b32 	%r339, %r403, 6;
	shl.b32 	%r340, %r407, 1;
	and.b32  	%r341, %r340, 60;
	or.b32  	%r342, %r339, %r341;
	mov.u32 	%r343, _ZZ9cuda_gemmIiLi256ELi1ELi1ELi512ELi32ELi32ELi32ELi0ELi1EEviiiPT_S1_S1_iiE3Csh;
	add.s32 	%r344, %r343, %r342;
	st.shared.u32 	[%r344], %r95;
$L__BB157_21:
	shr.u32 	%r345, %r2, 5;
	add.s32 	%r403, %r403, %r345;
	setp.lt.u32 	%p31, %r403, 32;
	@%p31 bra 	$L__BB157_19;
	ld.param.u64 	%rd40, [_Z9cuda_gemmIiLi256ELi1ELi1ELi512ELi32ELi32ELi32ELi0ELi1EEviiiPT_S1_S1_ii_param_5];
	ld.param.u32 	%r383, [_Z9cuda_gemmIiLi256ELi1ELi1ELi512ELi32ELi32ELi32ELi0ELi1EEviiiPT_S1_S1_ii_param_1];
	cvta.to.global.u64 	%rd6, %rd40;
	setp.eq.s16 	%p32, %rs5, 2;
	bar.sync 	0;
	shl.b32 	%r346, %r25, 4;
	mad.lo.s32 	%r97, %r24, %r383, %r346;
	@%p32 bra 	$L__BB157_25;
	shl.b32 	%r347, %r407, 2;
	mov.u32 	%r348, _ZZ9cuda_gemmIiLi256ELi1ELi1ELi512ELi32ELi32ELi32ELi0ELi1EEviiiPT_S1_S1_iiE3Csh;
	add.s32 	%r405, %r348, %r347;
	and.b16  	%rs10, %rs4, 3;
	xor.b16  	%rs11, %rs10, 2;
	cvt.u32.u16 	%r349, %rs11;
	neg.s32 	%r404, %r349;
$L__BB157_24:
	.pragma "nounroll";
	shr.u32 	%r350, %r407, 4;
	and.b32  	%r351, %r407, 15;
	add.s32 	%r352, %r97, %r351;
	mad.lo.s32 	%r353, %r350, %r26, %r352;
	ld.shared.u32 	%r354, [%r405];
	mul.wide.s32 	%rd30, %r353, 4;
	add.s64 	%rd31, %rd6, %rd30;
	st.global.u32 	[%rd31], %r354;
	add.s32 	%r407, %r407, %r2;
	add.s32 	%r405, %r405, %r11;
	add.s32 	%r404, %r404, 1;
	setp.ne.s32 	%p33, %r404, 0;
	@%p33 bra 	$L__BB157_24;
$L__BB157_25:
	setp.lt.u16 	%p34, %rs4, 2;
	@%p34 bra 	$L__BB157_28;
	add.s32 	%r411, %r407, %r9;
	add.s32 	%r410, %r407, %r12;
	add.s32 	%r409, %r2, %r407;
	shl.b32 	%r355, %r407, 2;
	mov.u32 	%r356, _ZZ9cuda_gemmIiLi256ELi1ELi1ELi512ELi32ELi32ELi32ELi0ELi1EEviiiPT_S1_S1_iiE3Csh;
	add.s32 	%r408, %r356, %r355;
	shl.b32 	%r111, %r2, 4;
	shl.b32 	%r112, %r2, 3;
	mul.lo.s32 	%r113, %r2, 12;
$L__BB157_27:
	shr.u32 	%r357, %r407, 4;
	and.b32  	%r358, %r407, 15;
	add.s32 	%r359, %r97, %r358;
	mad.lo.s32 	%r360, %r357, %r26, %r359;
	ld.shared.u32 	%r361, [%r408];
	mul.wide.s32 	%rd32, %r360, 4;
	add.s64 	%rd33, %rd6, %rd32;
	st.global.u32 	[%rd33], %r361;
	add.s32 	%r362, %r407, %r2;
	shr.u32 	%r363, %r409, 4;
	and.b32  	%r364, %r409, 15;
	add.s32 	%r365, %r97, %r364;
	mad.lo.s32 	%r366, %r363, %r26, %r365;
	add.s32 	%r367, %r408, %r11;
	ld.shared.u32 	%r368, [%r367];
	mul.wide.s32 	%rd34, %r366, 4;
	add.s64 	%rd35, %rd6, %rd34;
	st.global.u32 	[%rd35], %r368;
	add.s32 	%r369, %r362, %r2;
	shr.u32 	%r370, %r411, 4;
	and.b32  	%r371, %r411, 15;
	add.s32 	%r372, %r97, %r371;
	mad.lo.s32 	%r373, %r370, %r26, %r372;
	add.s32 	%r374, %r408, %r112;
	ld.shared.u32 	%r375, [%r374];
	mul.wide.s32 	%rd36, %r373, 4;
	add.s64 	%rd37, %rd6, %rd36;
	st.global.u32 	[%rd37], %r375;
	add.s32 	%r376, %r369, %r2;
	shr.u32 	%r377, %r410, 4;
	and.b32  	%r378, %r410, 15;
	add.s32 	%r379, %r97, %r378;
	mad.lo.s32 	%r380, %r377, %r26, %r379;
	add.s32 	%r381, %r408, %r113;
	ld.shared.u32 	%r382, [%r381];
	mul.wide.s32 	%rd38, %r380, 4;
	add.s64 	%rd39, %rd6, %rd38;
	st.global.u32 	[%rd39], %r382;
	add.s32 	%r407, %r376, %r2;
	add.s32 	%r411, %r411, %r11;
	add.s32 	%r410, %r410, %r11;
	add.s32 	%r409, %r409, %r11;
	add.s32 	%r408, %r408, %r111;
	setp.lt.u32 	%p35, %r407, 512;
	@%p35 bra 	$L__BB157_27;
$L__BB157_28:
	ret;

}
	// .globl	_Z9cuda_gemmIiLi256ELi1ELi1ELi512ELi32ELi32ELi32ELi1ELi0EEviiiPT_S1_S1_ii
.visible .entry _Z9cuda_gemmIiLi256ELi1ELi1ELi512ELi32ELi32ELi32ELi1ELi0EEviiiPT_S1_S1_ii(
	.param .u32 _Z9cuda_gemmIiLi256ELi1ELi1ELi512ELi32ELi32ELi32ELi1ELi0EEviiiPT_S1_S1_ii_param_0,
	.param .u32 _Z9cuda_gemmIiLi256ELi1ELi1ELi512ELi32ELi32ELi32ELi1ELi0EEviiiPT_S1_S1_ii_param_1,
	.param .u32 _Z9cuda_gemmIiLi256ELi1ELi1ELi512ELi32ELi32ELi32ELi1ELi0EEviiiPT_S1_S1_ii_param_2,
	.param .u64 .ptr .align 1 _Z9cuda_gemmIiLi256ELi1ELi1ELi512ELi32ELi32ELi32ELi1ELi0EEviiiPT_S1_S1_ii_param_3,
	.param .u64 .ptr .align 1 _Z9cuda_gemmIiLi256ELi1ELi1ELi512ELi32ELi32ELi32ELi1ELi0EEviiiPT_S1_S1_ii_param_4,
	.param .u64 .ptr .align 1 _Z9cuda_gemmIiLi256ELi1ELi1ELi512ELi32ELi32ELi32ELi1ELi0EEviiiPT_S1_S1_ii_param_5,
	.param .u32 _Z9cuda_gemmIiLi256ELi1ELi1ELi512ELi32ELi32ELi32ELi1ELi0EEviiiPT_S1_S1_ii_param_6,
	.param .u32 _Z9cuda_gemmIiLi256ELi1ELi1ELi512ELi32ELi32ELi32ELi1ELi0EEviiiPT_S1_S1_ii_param_7
)
.maxntid 256
{
	.reg .pred 	%p<224>;
	.reg .b16 	%rs<8>;
	.reg .b32 	%r<1059>;
	.reg .b64 	%rd<34>;
	// demoted variable
	.shared .align 128 .b8 _ZZ9cuda_gemmIiLi256ELi1ELi1ELi512ELi32ELi32ELi32ELi1ELi0EEviiiPT_S1_S1_iiE11kron_fac_sh[4224];
	// demoted variable
	.shared .align 128 .b8 _ZZ9cuda_gemmIiLi256ELi1ELi1ELi512ELi32ELi32ELi32ELi1ELi0EEviiiPT_S1_S1_iiE3Ash[2048];
	// demoted variable
	.shared .align 128 .b8 _ZZ9cuda_gemmIiLi256ELi1ELi1ELi512ELi32ELi32ELi32ELi1ELi0EEviiiPT_S1_S1_iiE3Csh[2048];
	ld.param.u64 	%rd12, [_Z9cuda_gemmIiLi256ELi1ELi1ELi512ELi32ELi32ELi32ELi1ELi0EEviiiPT_S1_S1_ii_param_3];
	ld.param.u64 	%rd11, [_Z9cuda_gemmIiLi256ELi1ELi1ELi512ELi32ELi32ELi32ELi1ELi0EEviiiPT_S1_S1_ii_param_4];
	ld.param.u64 	%rd13, [_Z9cuda_gemmIiLi256ELi1ELi1ELi512ELi32ELi32ELi32ELi1ELi0EEviiiPT_S1_S1_ii_param_5];
	ld.param.u32 	%r386, [_Z9cuda_gemmIiLi256ELi1ELi1ELi512ELi32ELi32ELi32ELi1ELi0EEviiiPT_S1_S1_ii_param_6];
	ld.param.u32 	%r387, [_Z9cuda_gemmIiLi256ELi1ELi1ELi512ELi32ELi32ELi32ELi1ELi0EEviiiPT_S1_S1_ii_param_7];
	cvta.to.global.u64 	%rd1, %rd12;
	cvta.to.global.u64 	%rd2, %rd13;
	mov.u32 	%r1058, %tid.x;
	and.b32  	%r2, %r1058, 31;
	setp.lt.s32 	%p1, %r387, 16;
	shr.u32 	%r3, %r387, 4;
	selp.b32 	%r4, 1, %r3, %p1;
	mul.lo.s32 	%r5, %r387, %r386;
	setp.ge.u32 	%p2, %r1058, %r5;
	@%p2 bra 	$L__BB158_3;
	mov.u32 	%r6, %ntid.x;
	cvta.to.global.u64 	%rd3, %rd11;
	mov.u32 	%r892, %r1058;
$L__BB158_2:
	mul.wide.u32 	%rd14, %r892, 4;
	add.s64 	%rd15, %rd3, %rd14;
	ld.global.u32 	%r388, [%rd15];
	rem.u32 	%r389, %r892, %r386;
	mov.u32 	%r390, _ZZ9cuda_gemmIiLi256ELi1ELi1ELi512ELi32ELi32ELi32ELi1ELi0EEviiiPT_S1_S1_iiE11kron_fac_sh;
	mad.lo.s32 	%r391, %r389, 132, %r390;
	div.u32 	%r392, %r892, %r387;
	shl.b32 	%r393, %r392, 2;
	add.s32 	%r394, %r391, %r393;
	st.shared.u32 	[%r394], %r388;
	add.s32 	%r892, %r892, %r6;
	setp.lt.u32 	%p3, %r892, %r5;
	@%p3 bra 	$L__BB158_2;
$L__BB158_3:
	div.s32 	%r9, 512, %r387;
	mul.lo.s32 	%r395, %r9, %r4;
	min.s32 	%r10, %r395, 256;
	div.u32 	%r12, %r1058, %r10;
	mul.lo.s32 	%r396, %r12, %r10;
	sub.s32 	%r397, %r1058, %r396;
	div.u32 	%r11, %r397, %r4;
	mov.u32 	%r13, %ntid.x;
	div.u32 	%r14, %r13, %r10;
	mov.u32 	%r15, %ctaid.y;
	mov.u32 	%r398, %nctaid.y;
	setp.ge.u32 	%p4, %r15, %r398;
	@%p4 bra 	$L__BB158_236;
	and.b32  	%r16, %r11, 15;
	rem.u32 	%r399, %r1058, %r4;
	shl.b32 	%r17, %r399, 4;
	min.s32 	%r18, %r386, 32;
	shl.b32 	%r400, %r387, 8;
	sub.s32 	%r19, 8223, %r400;
	shl.b32 	%r20, %r15, 9;
	add.s32 	%r401, %r1058, %r13;
	cvt.u16.u32 	%rs3, %r401;
	sub.s16 	%rs4, 511, %rs3;
	cvt.u16.u32 	%rs5, %r13;
	div.u16 	%rs1, %rs4, %rs5;
	and.b16  	%rs2, %rs1, 3;
	xor.b16  	%rs6, %rs2, 2;
	cvt.u32.u16 	%r21, %rs6;
	setp.eq.s16 	%p5, %rs2, 2;
	mov.u32 	%r895, %r1058;
	@%p5 bra 	$L__BB158_7;
	mov.b32 	%r894, 0;
	mov.u32 	%r895, %r1058;
$L__BB158_6:
	.pragma "nounroll";
	add.s32 	%r403, %r20, %r895;
	mul.wide.u32 	%rd16, %r403, 4;
	add.s64 	%rd17, %rd1, %rd16;
	ld.global.u32 	%r404, [%rd17];
	shl.b32 	%r405, %r895, 2;
	mov.u32 	%r406, _ZZ9cuda_gemmIiLi256ELi1ELi1ELi512ELi32ELi32ELi32ELi1ELi0EEviiiPT_S1_S1_iiE3Ash;
	add.s32 	%r407, %r406, %r405;
	st.shared.u32 	[%r407], %r404;
	add.s32 	%r895, %r895, %r13;
	add.s32 	%r894, %r894, 1;
	setp.ne.s32 	%p6, %r894, %r21;
	@%p6 bra 	$L__BB158_6;
$L__BB158_7:
	setp.lt.u16 	%p7, %rs1, 2;
	@%p7 bra 	$L__BB158_10;
	mov.u32 	%r411, _ZZ9cuda_gemmIiLi256ELi1ELi1ELi512ELi32ELi32ELi32ELi1ELi0EEviiiPT_S1_S1_iiE3Ash;
	shl.b32 	%r413, %r13, 2;
	cvt.u64.u32 	%rd20, %r413;
$L__BB158_9:
	add.s32 	%r408, %r20, %r895;
	mul.wide.s32 	%rd18, %r408, 4;
	add.s64 	%rd19, %rd1, %rd18;
	ld.global.u32 	%r409, [%rd19];
	shl.b32 	%r410, %r895, 2;
	add.s32 	%r412, %r411, %r410;
	st.shared.u32 	[%r412], %r409;
	add.s64 	%rd21, %rd19, %rd20;
	ld.global.u32 	%r414, [%rd21];
	add.s32 	%r415, %r412, %r413;
	st.shared.u32 	[%r415], %r414;
	add.s64 	%rd22, %rd21, %rd20;
	ld.global.u32 	%r416, [%rd22];
	add.s32 	%r417, %r415, %r413;
	st.shared.u32 	[%r417], %r416;
	add.s64 	%rd23, %rd22, %rd20;
	ld.global.u32 	%r418, [%rd23];
	add.s32 	%r419, %r417, %r413;
	st.shared.u32 	[%r419], %r418;
	add.s32 	%r895, %r413, %r895;
	setp.lt.u32 	%p8, %r895, 512;
	@%p8 bra 	$L__BB158_9;
$L__BB158_10:
	setp.eq.s16 	%p9, %rs2, 2;
	mov.u32 	%r899, %r1058;
	@%p9 bra 	$L__BB158_13;
	mov.b32 	%r898, 0;
	mov.u32 	%r422, _ZZ9cuda_gemmIiLi256ELi1ELi1ELi512ELi32ELi32ELi32ELi1ELi0EEviiiPT_S1_S1_iiE3Csh;
	mov.u32 	%r899, %r1058;
$L__BB158_12:
	.pragma "nounroll";
	shl.b32 	%r421, %r899, 2;
	add.s32 	%r423, %r422, %r421;
	mov.b32 	%r424, 0;
	st.shared.u32 	[%r423], %r424;
	add.s32 	%r899, %r899, %r13;
	add.s32 	%r898, %r898, 1;
	setp.ne.s32 	%p10, %r898, %r21;
	@%p10 bra 	$L__BB158_12;
$L__BB158_13:
	setp.lt.u16 	%p11, %rs1, 2;
	@%p11 bra 	$L__BB158_16;
	mov.u32 	%r426, _ZZ9cuda_gemmIiLi256ELi1ELi1ELi512ELi32ELi32ELi32ELi1ELi0EEviiiPT_S1_S1_iiE3Csh;
	shl.b32 	%r429, %r13, 2;
$L__BB158_15:
	shl.b32 	%r425, %r899, 2;
	add.s32 	%r427, %r426, %r425;
	mov.b32 	%r428, 0;
	st.shared.u32 	[%r427], %r428;
	add.s32 	%r430, %r427, %r429;
	st.shared.u32 	[%r430], %r428;
	add.s32 	%r431, %r430, %r429;
	st.shared.u32 	[%r431], %r428;
	add.s32 	%r432, %r431, %r429;
	st.shared.u32 	[%r432], %r428;
	add.s32 	%r899, %r429, %r899;
	setp.lt.u32 	%p12, %r899, 512;
	@%p12 bra 	$L__BB158_15;
$L__BB158_16:
	setp.lt.s32 	%p13, %r9, 1;
	bar.sync 	0;
	@%p13 bra 	$L__BB158_230;
	setp.ne.s32 	%p14, %r4, 1;
	@%p14 bra 	$L__BB158_87;
	add.s32 	%r734, %r11, 1;
	and.b32  	%r36, %r734, 15;
	add.s32 	%r735, %r11, 9;
	and.b32  	%r37, %r735, 15;
	add.s32 	%r736, %r11, 10;
	and.b32  	%r38, %r736, 15;
	add.s32 	%r737, %r11, 11;
	and.b32  	%r39, %r737, 15;
	add.s32 	%r738, %r11, 12;
	and.b32  	%r40, %r738, 15;
	add.s32 	%r739, %r11, 13;
	and.b32  	%r41, %r739, 15;
	setp.lt.s32 	%p153, %r16, %r387;
	selp.b32 	%r740, 0, %r387, %p153;
	sub.s32 	%r42, %r16, %r740;
	add.s32 	%r741, %r16, 1;
	setp.lt.s32 	%p154, %r741, %r387;
	selp.b32 	%r742, 0, %r387, %p154;
	sub.s32 	%r43, %r741, %r742;
	add.s32 	%r743, %r16, 2;
	setp.lt.s32 	%p155, %r743, %r387;
	selp.b32 	%r744, 0, %r387, %p155;
	sub.s32 	%r44, %r743, %r744;
	add.s32 	%r745, %r16, 3;
	setp.lt.s32 	%p156, %r745, %r387;
	selp.b32 	%r746, 0, %r387, %p156;
	sub.s32 	%r45, %r745, %r746;
	add.s32 	%r747, %r16, 4;
	setp.lt.s32 	%p157, %r747, %r387;
	selp.b32 	%r748, 0, %r387, %p157;
	sub.s32 	%r46, %r747, %r748;
	add.s32 	%r749, %r16, 5;
	setp.lt.s32 	%p158, %r749, %r387;
	selp.b32 	%r750, 0, %r387, %p158;
	sub.s32 	%r47, %r749, %r750;
	add.s32 	%r751, %r16, 6;
	setp.lt.s32 	%p159, %r751, %r387;
	selp.b32 	%r752, 0, %r387, %p159;
	sub.s32 	%r48, %r751, %r752;
	add.s32 	%r753, %r16, 7;
	setp.lt.s32 	%p160, %r753, %r387;
	selp.b32 	%r754, 0, %r387, %p160;
	sub.s32 	%r49, %r753, %r754;
	add.s32 	%r755, %r16, 8;
	setp.lt.s32 	%p161, %r755, %r387;
	selp.b32 	%r756, 0, %r387, %p161;
	sub.s32 	%r50, %r755, %r756;
	add.s32 	%r757, %r16, 9;
	setp.lt.s32 	%p162, %r757, %r387;
	selp.b32 	%r758, 0, %r387, %p162;
	sub.s32 	%r51, %r757, %r758;
	add.s32 	%r759, %r16, 10;
	setp.lt.s32 	%p163, %r759, %r387;
	selp.b32 	%r760, 0, %r387, %p163;
	sub.s32 	%r52, %r759, %r760;
	add.s32 	%r761, %r16, 11;
	setp.lt.s32 	%p164, %r761, %r387;
	selp.b32 	%r762, 0, %r387, %p164;
	sub.s32 	%r53, %r761, %r762;
	add.s32 	%r763, %r16, 12;
	setp.lt.s32 	%p165, %r763, %r387;
	selp.b32 	%r764, 0, %r387, %p165;
	sub.s32 	%r54, %r763, %r764;
	add.s32 	%r765, %r16, 13;
	setp.lt.s32 	%p166, %r765, %r387;
	selp.b32 	%r766, 0, %r387, %p166;
	sub.s32 	%r55, %r765, %r766;
	add.s32 	%r767, %r16, 14;
	setp.lt.s32 	%p167, %r767, %r387;
	selp.b32 	%r768, 0, %r387, %p167;
	sub.s32 	%r56, %r767, %r768;
	add.s32 	%r769, %r16, 15;
	setp.lt.s32 	%p168, %r769, %r387;
	selp.b32 	%r770, 0, %r387, %p168;
	sub.s32 	%r57, %r769, %r770;
	mov.b32 	%r917, 0;
$L__BB158_19:
	setp.lt.s32 	%p169, %r387, 1;
	add.s32 	%r75, %r917, %r11;
	mad.lo.s32 	%r76, %r75, %r387, %r17;
	@%p169 bra 	$L__BB158_21;
	add.s32 	%r771, %r76, %r16;
	shl.b32 	%r772, %r771, 2;
	mov.u32 	%r773, _ZZ9cuda_gemmIiLi256ELi1ELi1ELi512ELi32ELi32ELi32ELi1ELi0EEviiiPT_S1_S1_iiE3Ash;
	add.s32 	%r774, %r773, %r772;
	ld.shared.u32 	%r918, [%r774];
$L__BB158_21:
	setp.lt.s32 	%p170, %r387, 2;
	@%p170 bra 	$L__BB158_23;
	add.s32 	%r775, %r76, %r36;
	shl.b32 	%r776, %r775, 2;
	mov.u32 	%r777, _ZZ9cuda_gemmIiLi256ELi1ELi1ELi512ELi32ELi32ELi32ELi1ELi0EEviiiPT_S1_S1_iiE3Ash;
	add.s32 	%r778, %r777, %r776;
	ld.shared.u32 	%r919, [%r778];
$L__BB158_23:
	setp.lt.s32 	%p171, %r387, 3;
	@%p171 bra 	$L__BB158_25;
	add.s32 	%r779, %r11, 2;
	and.b32  	%r780, %r779, 15;
	add.s32 	%r781, %r76, %r780;
	shl.b32 	%r782, %r781, 2;
	mov.u32 	%r783, _ZZ9cuda_gemmIiLi256ELi1ELi1ELi512ELi32ELi32ELi32ELi1ELi0EEviiiPT_S1_S1_iiE3Ash;
	add.s32 	%r784, %r783, %r782;
	ld.shared.u32 	%r920, [%r784];
$L__BB158_25:
	setp.lt.s32 	%p172, %r387, 4;
	@%p172 bra 	$L__BB158_27;
	add.s32 	%r785, %r11, 3;
	and.b32  	%r786, %r785, 15;
	add.s32 	%r787, %r76, %r786;
	shl.b32 	%r788, %r787, 2;
	mov.u32 	%r789, _ZZ9cuda_gemmIiLi256ELi1ELi1ELi512ELi32ELi32ELi32ELi1ELi0EEviiiPT_S1_S1_iiE3Ash;
	add.s32 	%r790, %r789, %r788;
	ld.shared.u32 	%r921, [%r790];
$L__BB158_27:
	setp.lt.s32 	%p173, %r387, 5;
	@%p173 bra 	$L__BB158_29;
	add.s32 	%r791, %r11, 4;
	and.b32  	%r792, %r791, 15;
	add.s32 	%r793, %r76, %r792;
	shl.b32 	%r794, %r793, 2;
	mov.u32 	%r795, _ZZ9cuda_gemmIiLi256ELi1ELi1ELi512ELi32ELi32ELi32ELi1ELi0EEviiiPT_S1_S1_iiE3Ash;
	add.s32 	%r796, %r795, %r794;
	ld.shared.u32 	%r922, [%r796];
$L__BB158_29:
	setp.lt.s32 	%p174, %r387, 6;
	@%p174 bra 	$L__BB158_31;
	add.s32 	%r797, %r11, 5;
	and.b32  	%r798, %r797, 15;
	add.s32 	%r799, %r76, %r798;
	shl.b32 	%r800, %r799, 2;
	mov.u32 	%r801, _ZZ9cuda_gemmIiLi256ELi1ELi1ELi512ELi32ELi32ELi32ELi1ELi0EEviiiPT_S1_S1_iiE3Ash;
	add.s32 	%r802, %r801, %r800;
	ld.shared.u32 	%r923, [%r802];
$L__BB158_31:
	setp.lt.s32 	%p175, %r387, 7;
	@%p175 bra 	$L__BB158_33;
	add.s32 	%r803, %r11, 6;
	and.b32  	%r804, %r803, 15;
	add.s32 	%r805, %r76, %r804;
	shl.b32 	%r806, %r805, 2;
	mov.u32 	%r807, _ZZ9cuda_gemmIiLi256ELi1ELi1ELi512ELi32ELi32ELi32ELi1ELi0EEviiiPT_S1_S1_iiE3Ash;
	add.s32 	%r808, %r807, %r806;
	ld.shared.u32 	%r924, [%r808];
$L__BB158_33:
	setp.lt.s32 	%p176, %r387, 8;
	@%p176 bra 	$L__BB158_35;
	add.s32 	%r809, %r11, 7;
	and.b32  	%r810, %r809, 15;
	add.s32 	%r811, %r76, %r810;
	shl.b32 	%r812, %r811, 2;
	mov.u32 	%r813, _ZZ9cuda_gemmIiLi256ELi1ELi1ELi512ELi32ELi32ELi32ELi1ELi0EEviiiPT_S1_S1_iiE3Ash;
	add.s32 	%r814, %r813, %r812;
	ld.shared.u32 	%r925, [%r814];
$L__BB158_35:
	setp.lt.s32 	%p177, %r387, 9;
	@%p177 bra 	$L__BB158_37;
	xor.b32  	%r815, %r16, 8;
	add.s32 	%r816, %r76, %r815;
	shl.b32 	%r817, %r816, 2;
	mov.u32 	%r818, _ZZ9cuda_gemmIiLi256ELi1ELi1ELi512ELi32ELi32ELi32ELi1ELi0EEviiiPT_S1_S1_iiE3Ash;
	add.s32 	%r819, %r818, %r817;
	ld.shared.u32 	%r926, [%r819];
$L__BB158_37:
	setp.lt.s32 	%p178, %r387, 10;
	@%p178 bra 	$L__BB158_39;
	add.s32 	%r820, %r76, %r37;
	shl.b32 	%r821, %r820, 2;
	mov.u32 	%r822, _ZZ9cuda_gemmIiLi256ELi1ELi1ELi512ELi32ELi32ELi32ELi1ELi0EEviiiPT_S1_S1_iiE3Ash;
	add.s32 	%r823, %r822, %r821;
	ld.shared.u32 	%r927, [%r823];
$L__BB158_39:
	setp.lt.s32 	%p179, %r387, 11;
	@%p179 bra 	$L__BB158_41;
	add.s32 	%r824, %r76, %r38;
	shl.b32 	%r825, %r824, 2;
	mov.u32 	%r826, _ZZ9cuda_gemmIiLi256ELi1ELi1ELi512ELi32ELi32ELi32ELi1ELi0EEviiiPT_S1_S1_iiE3Ash;
	add.s32 	%r827, %r826, %r825;
	ld.shared.u32 	%r928, [%r827];
$L__BB158_41:
	setp.lt.s32 	%p180, %r387, 12;
	@%p180 bra 	$L__BB158_43;
	add.s32 	%r828, %r76, %r39;
	shl.b32 	%r829, %r828, 2;
	mov.u32 	%r830, _ZZ9cuda_gemmIiLi256ELi1ELi1ELi512ELi32ELi32ELi32ELi1ELi0EEviiiPT_S1_S1_iiE3Ash;
	add.s32 	%r831, %r830, %r829;
	ld.shared.u32 	%r929, [%r831];
$L__BB158_43:
	setp.lt.s32 	%p181, %r387, 13;
	@%p181 bra 	$L__BB158_45;
	add.s32 	%r832, %r76, %r40;
	shl.b32 	%r833, %r832, 2;
	mov.u32 	%r834, _ZZ9cuda_gemmIiLi256ELi1ELi1ELi512ELi32ELi32ELi32ELi1ELi0EEviiiPT_S1_S1_iiE3Ash;
	add.s32 	%r835, %r834, %r833;
	ld.shared.u32 	%r930, [%r835];
$L__BB158_45:
	setp.lt.s32 	%p182, %r387, 14;
	@%p182 bra 	$L__BB158_47;
	add.s32 	%r836, %r76, %r41;
	shl.b32 	%r837, %r836, 2;
	mov.u32 	%r838, _ZZ9cuda_gemmIiLi256ELi1ELi1ELi512ELi32ELi32ELi32ELi1ELi0EEviiiPT_S1_S1_iiE3Ash;
	add.s32 	%r839, %r838, %r837;
	ld.shared.u32 	%r931, [%r839];
$L__BB158_47:
	setp.lt.s32 	%p183, %r387, 15;
	@%p183 bra 	$L__BB158_49;
	add.s32 	%r840, %r11, 14;
	and.b32  	%r841, %r840, 15;
	add.s32 	%r842, %r76, %r841;
	shl.b32 	%r843, %r842, 2;
	mov.u32 	%r844, _ZZ9cuda_gemmIiLi256ELi1ELi1ELi512ELi32ELi32ELi32ELi1ELi0EEviiiPT_S1_S1_iiE3Ash;
	add.s32 	%r845, %r844, %r843;
	ld.shared.u32 	%r932, [%r845];
$L__BB158_49:
	setp.lt.s32 	%p184, %r387, 16;
	@%p184 bra 	$L__BB158_51;
	add.s32 	%r846, %r11, -1;
	and.b32  	%r847, %r846, 15;
	add.s32 	%r848, %r76, %r847;
	shl.b32 	%r849, %r848, 2;
	mov.u32 	%r850, _ZZ9cuda_gemmIiLi256ELi1ELi1ELi512ELi32ELi32ELi32ELi1ELi0EEviiiPT_S1_S1_iiE3Ash;
	add.s32 	%r851, %r850, %r849;
	ld.shared.u32 	%r933, [%r851];
$L__BB158_51:
	setp.lt.s32 	%p185, %r12, %r18;
	@%p185 bra 	$L__BB158_53;
$L__BB158_52:
	add.s32 	%r917, %r917, %r10;
	setp.lt.s32 	%p219, %r917, %r9;
	@%p219 bra 	$L__BB158_19;
	bra.uni 	$L__BB158_230;
$L__BB158_53:
	rem.s32 	%r852, %r2, %r387;
	shl.b32 	%r853, %r852, 2;
	mov.u32 	%r854, _ZZ9cuda_gemmIiLi256ELi1ELi1ELi512ELi32ELi32ELi32ELi1ELi0EEviiiPT_S1_S1_iiE11kron_fac_sh;
	add.s32 	%r110, %r854, %r853;
	mov.u32 	%r934, %r12;
$L__BB158_54:
	mad.lo.s32 	%r856, %r934, 132, %r110;
	ld.shared.u32 	%r112, [%r856];
	mov.b32 	%r936, 0;
	@%p169 bra 	$L__BB158_56;
	shfl.sync.idx.b32	%r857|%p187, %r112, %r42, %r19, -1;
	mul.lo.s32 	%r936, %r857, %r918;
$L__BB158_56:
	@%p170 bra 	$L__BB158_58;
	shfl.sync.idx.b32	%r858|%p189, %r112, %r43, %r19, -1;
	mad.lo.s32 	%r936, %r858, %r919, %r936;
$L__BB158_58:
	@%p171 bra 	$L__BB158_60;
	shfl.sync.idx.b32	%r859|%p191, %r112, %r44, %r19, -1;
	mad.lo.s32 	%r936, %r859, %r920, %r936;
$L__BB158_60:
	@%p172 bra 	$L__BB158_62;
	shfl.sync.idx.b32	%r860|%p193, %r112, %r45, %r19, -1;
	mad.lo.s32 	%r936, %r860, %r921, %r936;
$L__BB158_62:
	@%p173 bra 	$L__BB158_64;
	shfl.sync.idx.b32	%r861|%p195, %r112, %r46, %r19, -1;
	mad.lo.s32 	%r936, %r861, %r922, %r936;
$L__BB158_64:
	@%p174 bra 	$L__BB158_66;
	shfl.sync.idx.b32	%r862|%p197, %r112, %r47, %r19, -1;
	mad.lo.s32 	%r936, %r862, %r923, %r936;
$L__BB158_66:
	setp.lt.s32 	%p198, %r387, 7;
	@%p198 bra 	$L__BB158_68;
	shfl.sync.idx.b32	%r863|%p199, %r112, %r48, %r19, -1;
	mad.lo.s32 	%r936, %r863, %r924, %r936;
$L__BB158_68:
	setp.lt.s32 	%p200, %r387, 8;
	@%p200 bra 	$L__BB158_70;
	shfl.sync.idx.b32	%r864|%p201, %r112, %r49, %r19, -1;
	mad.lo.s32 	%r936, %r864, %r925, %r936;
$L__BB158_70:
	setp.lt.s32 	%p202, %r387, 9;
	@%p202 bra 	$L__BB158_72;
	shfl.sync.idx.b32	%r865|%p203, %r112, %r50, %r19, -1;
	mad.lo.s32 	%r936, %r865, %r926, %r936;
$L__BB158_72:
	setp.lt.s32 	%p204, %r387, 10;
	@%p204 bra 	$L__BB158_74;
	shfl.sync.idx.b32	%r866|%p205, %r112, %r51, %r19, -1;
	mad.lo.s32 	%r936, %r866, %r927, %r936;
$L__BB158_74:
	setp.lt.s32 	%p206, %r387, 11;
	@%p206 bra 	$L__BB158_76;
	shfl.sync.idx.b32	%r867|%p207, %r112, %r52, %r19, -1;
	mad.lo.s32 	%r936, %r867, %r928, %r936;
$L__BB158_76:
	setp.lt.s32 	%p208, %r387, 12;
	@%p208 bra 	$L__BB158_78;
	shfl.sync.idx.b32	%r868|%p209, %r112, %r53, %r19, -1;
	mad.lo.s32 	%r936, %r868, %r929, %r936;
$L__BB158_78:
	setp.lt.s32 	%p210, %r387, 13;
	@%p210 bra 	$L__BB158_80;
	shfl.sync.idx.b32	%r869|%p211, %r112, %r54, %r19, -1;
	mad.lo.s32 	%r936, %r869, %r930, %r936;
$L__BB158_80:
	setp.lt.s32 	%p212, %r387, 14;
	@%p212 bra 	$L__BB158_82;
	shfl.sync.idx.b32	%r870|%p213, %r112, %r55, %r19, -1;
	mad.lo.s32 	%r936, %r870, %r931, %r936;
$L__BB158_82:
	setp.lt.s32 	%p214, %r387, 15;
	@%p214 bra 	$L__BB158_84;
	shfl.sync.idx.b32	%r871|%p215, %r112, %r56, %r19, -1;
	mad.lo.s32 	%r936, %r871, %r932, %r936;
$L__BB158_84:
	setp.lt.s32 	%p216, %r387, 16;
	@%p216 bra 	$L__BB158_86;
	shfl.sync.idx.b32	%r872|%p217, %r112, %r57, %r19, -1;
	mad.lo.s32 	%r936, %r872, %r933, %r936;
$L__BB158_86:
	mad.lo.s32 	%r873, %r934, %r9, %r75;
	shl.b32 	%r874, %r873, 2;
	mov.u32 	%r875, _ZZ9cuda_gemmIiLi256ELi1ELi1ELi512ELi32ELi32ELi32ELi1ELi0EEviiiPT_S1_S1_iiE3Csh;
	add.s32 	%r876, %r875, %r874;
	ld.shared.u32 	%r877, [%r876];
	add.s32 	%r878, %r877, %r936;
	st.shared.u32 	[%r876], %r878;
	add.s32 	%r934, %r934, %r14;
	setp.lt.s32 	%p218, %r934, %r18;
	@%p218 bra 	$L__BB158_54;
	bra.uni 	$L__BB158_52;
$L__BB158_87:
	setp.gt.u32 	%p15, %r387, 31;
	@%p15 bra 	$L__BB158_121;
	add.s32 	%r435, %r11, 1;
	and.b32  	%r146, %r435, 15;
	add.s32 	%r436, %r11, 2;
	and.b32  	%r147, %r436, 15;
	add.s32 	%r437, %r11, 3;
	and.b32  	%r148, %r437, 15;
	add.s32 	%r438, %r11, 4;
	and.b32  	%r149, %r438, 15;
	add.s32 	%r439, %r11, 5;
	and.b32  	%r150, %r439, 15;
	add.s32 	%r440, %r11, 6;
	and.b32  	%r151, %r440, 15;
	setp.lt.u32 	%p16, %r16, %r387;
	selp.b32 	%r441, 0, %r387, %p16;
	sub.s32 	%r152, %r16, %r441;
	add.s32 	%r442, %r16, 1;
	setp.lt.u32 	%p17, %r442, %r387;
	selp.b32 	%r443, 0, %r387, %p17;
	sub.s32 	%r153, %r442, %r443;
	add.s32 	%r444, %r16, 2;
	setp.lt.u32 	%p18, %r444, %r387;
	selp.b32 	%r445, 0, %r387, %p18;
	sub.s32 	%r154, %r444, %r445;
	add.s32 	%r446, %r16, 3;
	setp.lt.u32 	%p19, %r446, %r387;
	selp.b32 	%r447, 0, %r387, %p19;
	sub.s32 	%r155, %r446, %r447;
	add.s32 	%r448, %r16, 4;
	setp.lt.u32 	%p20, %r448, %r387;
	selp.b32 	%r449, 0, %r387, %p20;
	sub.s32 	%r156, %r448, %r449;
	add.s32 	%r450, %r16, 5;
	setp.lt.u32 	%p21, %r450, %r387;
	selp.b32 	%r451, 0, %r387, %p21;
	sub.s32 	%r157, %r450, %r451;
	add.s32 	%r452, %r16, 6;
	setp.lt.u32 	%p22, %r452, %r387;
	selp.b32 	%r453, 0, %r387, %p22;
	sub.s32 	%r158, %r452, %r453;
	add.s32 	%r454, %r16, 7;
	setp.lt.u32 	%p23, %r454, %r387;
	selp.b32 	%r455, 0, %r387, %p23;
	sub.s32 	%r159, %r454, %r455;
	add.s32 	%r456, %r16, 8;
	setp.lt.u32 	%p24, %r456, %r387;
	selp.b32 	%r457, 0, %r387, %p24;
	sub.s32 	%r160, %r456, %r457;
	add.s32 	%r458, %r16, 9;
	setp.lt.u32 	%p25, %r458, %r387;
	selp.b32 	%r459, 0, %r387, %p25;
	sub.s32 	%r161, %r458, %r459;
	add.s32 	%r460, %r16, 10;
	setp.lt.u32 	%p26, %r460, %r387;
	selp.b32 	%r461, 0, %r387, %p26;
	sub.s32 	%r162, %r460, %r461;
	add.s32 	%r462, %r16, 11;
	setp.lt.u32 	%p27, %r462, %r387;
	selp.b32 	%r463, 0, %r387, %p27;
	sub.s32 	%r163, %r462, %r463;
	add.s32 	%r464, %r16, 12;
	setp.lt.u32 	%p28, %r464, %r387;
	selp.b32 	%r465, 0, %r387, %p28;
	sub.s32 	%r164, %r464, %r465;
	add.s32 	%r466, %r16, 13;
	setp.lt.u32 	%p29, %r466, %r387;
	selp.b32 	%r467, 0, %r387, %p29;
	sub.s32 	%r165, %r466, %r467;
	add.s32 	%r468, %r16, 14;
	setp.lt.u32 	%p30, %r468, %r387;
	selp.b32 	%r469, 0, %r387, %p30;
	sub.s32 	%r166, %r468, %r469;
	add.s32 	%r470, %r16, 15;
	setp.lt.u32 	%p31, %r470, %r387;
	selp.b32 	%r471, 0, %r387, %p31;
	sub.s32 	%r167, %r470, %r471;
	mov.b32 	%r1019, 0;
$L__BB158_89:
	setp.eq.s32 	%p32, %r387, 0;
	add.s32 	%r294, %r1019, %r11;
	mad.lo.s32 	%r295, %r294, %r387, %r17;
	@%p32 bra 	$L__BB158_91;
	add.s32 	%r472, %r295, %r16;
	shl.b32 	%r473, %r472, 2;
	mov.u32 	%r474, _ZZ9cuda_gemmIiLi256ELi1ELi1ELi512ELi32ELi32ELi32ELi1ELi0EEviiiPT_S1_S1_iiE3Ash;
	add.s32 	%r475, %r474, %r473;
	ld.shared.u32 	%r1020, [%r475];
$L__BB158_91:
	setp.lt.u32 	%p33, %r387, 2;
	@%p33 bra 	$L__BB158_93;
	add.s32 	%r476, %r295, %r146;
	shl.b32 	%r477, %r476, 2;
	mov.u32 	%r478, _ZZ9cuda_gemmIiLi256ELi1ELi1ELi512ELi32ELi32ELi32ELi1ELi0EEviiiPT_S1_S1_iiE3Ash;
	add.s32 	%r479, %r478, %r477;
	ld.shared.u32 	%r1017, [%r479];
$L__BB158_93:
	setp.lt.u32 	%p34, %r387, 3;
	@%p34 bra 	$L__BB158_95;
	add.s32 	%r480, %r295, %r147;
	shl.b32 	%r481, %r480, 2;
	mov.u32 	%r482, _ZZ9cuda_gemmIiLi256ELi1ELi1ELi512ELi32ELi32ELi32ELi1ELi0EEviiiPT_S1_S1_iiE3Ash;
	add.s32 	%r483, %r482, %r481;
	ld.shared.u32 	%r1016, [%r483];
$L__BB158_95:
	setp.lt.u32 	%p35, %r387, 4;
	@%p35 bra 	$L__BB158_97;
	add.s32 	%r484, %r295, %r148;
	shl.b32 	%r485, %r484, 2;
	mov.u32 	%r486, _ZZ9cuda_gemmIiLi256ELi1ELi1ELi512ELi32ELi32ELi32ELi1ELi0EEviiiPT_S1_S1_iiE3Ash;
	add.s32 	%r487, %r486, %r485;
	ld.shared.u32 	%r1015, [%r487];
$L__BB158_97:
	setp.lt.u32 	%p36, %r387, 5;
	@%p36 bra 	$L__BB158_99;
	add.s32 	%r488, %r295, %r149;
	shl.b32 	%r489, %r488, 2;
	mov.u32 	%r490, _ZZ9cuda_gemmIiLi256ELi1ELi1ELi512ELi32ELi32ELi32ELi1ELi0EEviiiPT_S1_S1_iiE3Ash;
	add.s32 	%r491, %r490, %r489;
	ld.shared.u32 	%r1014, [%r491];
$L__BB158_99:
	setp.lt.u32 	%p37, %r387, 6;
	@%p37 bra 	$L__BB158_101;
	add.s32 	%r492, %r295, %r150;
	shl.b32 	%r493, %r492, 2;
	mov.u32 	%r494, _ZZ9cuda_gemmIiLi256ELi1ELi1ELi512ELi32ELi32ELi32ELi1ELi0EEviiiPT_S1_S1_iiE3Ash;
	add.s32 	%r495, %r494, %r493;
	ld.shared.u32 	%r1013, [%r495];
$L__BB158_101:
	setp.lt.u32 	%p38, %r387, 7;
	@%p38 bra 	$L__BB158_103;
	add.s32 	%r496, %r295, %r151;
	shl.b32 	%r497, %r496, 2;
	mov.u32 	%r498, _ZZ9cuda_gemmIiLi256ELi1ELi1ELi512ELi32ELi32ELi32ELi1ELi0EEviiiPT_S1_S1_iiE3Ash;
	add.s32 	%r499, %r498, %r497;
	ld.shared.u32 	%r1012, [%r499];
$L__BB158_103:
	setp.lt.u32 	%p39, %r387, 8;
	@%p39 bra 	$L__BB158_105;
	add.s32 	%r500, %r11, 7;
	and.b32  	%r501, %r500, 15;
	add.s32 	%r502, %r295, %r501;
	shl.b32 	%r503, %r502, 2;
	mov.u32 	%r504, _ZZ9cuda_gemmIiLi256ELi1ELi1ELi512ELi32ELi32ELi32ELi1ELi0EEviiiPT_S1_S1_iiE3Ash;
	add.s32 	%r505, %r504, %r503;
	ld.shared.u32 	%r1011, [%r505];
$L__BB158_105:
	setp.lt.u32 	%p40, %r387, 9;
	@%p40 bra 	$L__BB158_107;
	xor.b32  	%r506, %r16, 8;
	add.s32 	%r507, %r295, %r506;
	shl.b32 	%r508, %r507, 2;
	mov.u32 	%r509, _ZZ9cuda_gemmIiLi256ELi1ELi1ELi512ELi32ELi32ELi32ELi1ELi0EEviiiPT_S1_S1_iiE3Ash;
	add.s32 	%r510, %r509, %r508;
	ld.shared.u32 	%r1010, [%r510];
$L__BB158_107:
	setp.lt.u32 	%p41, %r387, 10;
	@%p41 bra 	$L__BB158_109;
	add.s32 	%r511, %r11, 9;
	and.b32  	%r512, %r511, 15;
	add.s32 	%r513, %r295, %r512;
	shl.b32 	%r514, %r513, 2;
	mov.u32 	%r515, _ZZ9cuda_gemmIiLi256ELi1ELi1ELi512ELi32ELi32ELi32ELi1ELi0EEviiiPT_S1_S1_iiE3Ash;
	add.s32 	%r516, %r515, %r514;
	ld.shared.u32 	%r1009, [%r516];
$L__BB158_109:
	setp.lt.u32 	%p42, %r387, 11;
	@%p42 bra 	$L__BB158_111;
	add.s32 	%r517, %r11, 10;
	and.b32  	%r518, %r517, 15;
	add.s32 	%r519, %r295, %r518;
	shl.b32 	%r520, %r519, 2;
	mov.u32 	%r521, _ZZ9cuda_gemmIiLi256ELi1ELi1ELi512ELi32ELi32ELi32ELi1ELi0EEviiiPT_S1_S1_iiE3Ash;
	add.s32 	%r522, %r521, %r520;
	ld.shared.u32 	%r1008, [%r522];
$L__BB158_111:
	setp.lt.u32 	%p43, %r387, 12;
	@%p43 bra 	$L__BB158_113;
	add.s32 	%r523, %r11, 11;
	and.b32  	%r524, %r523, 15;
	add.s32 	%r525, %r295, %r524;
	shl.b32 	%r526, %r525, 2;
	mov.u32 	%r527, _ZZ9cuda_gemmIiLi256ELi1ELi1ELi512ELi32ELi32ELi32ELi1ELi0EEviiiPT_S1_S1_iiE3Ash;
	add.s32 	%r528, %r527, %r526;
	ld.shared.u32 	%r1007, [%r528];
$L__BB158_113:
	setp.lt.u32 	%p44, %r387, 13;
	@%p44 bra 	$L__BB158_115;
	add.s32 	%r529, %r11, 12;
	and.b32  	%r530, %r529, 15;
	add.s32 	%r531, %r295, %r530;
	shl.b32 	%r532, %r531, 2;
	mov.u32 	%r533, _ZZ9cuda_gemmIiLi256ELi1ELi1ELi512ELi32ELi32ELi32ELi1ELi0EEviiiPT_S1_S1_iiE3Ash;
	add.s32 	%r534, %r533, %r532;
	ld.shared.u32 	%r1006, [%r534];
$L__BB158_115:
	setp.lt.u32 	%p45, %r387, 14;
	@%p45 bra 	$L__BB158_117;
	add.s32 	%r535, %r11, 13;
	and.b32  	%r536, %r535, 15;
	add.s32 	%r537, %r295, %r536;
	shl.b32 	%r538, %r537, 2;
	mov.u32 	%r539, _ZZ9cuda_gemmIiLi256ELi1ELi1ELi512ELi32ELi32ELi32ELi1ELi0EEviiiPT_S1_S1_iiE3Ash;
	add.s32 	%r540, %r539, %r538;
	ld.shared.u32 	%r1005, [%r540];
$L__BB158_117:
	setp.lt.u32 	%p46, %r387, 15;
	@%p46 bra 	$L__BB158_119;
	add.s32 	%r541, %r11, 14;
	and.b32  	%r542, %r541, 15;
	add.s32 	%r543, %r295, %r542;
	shl.b32 	%r544, %r543, 2;
	mov.u32 	%r545, _ZZ9cuda_gemmIiLi256ELi1ELi1ELi512ELi32ELi32ELi32ELi1ELi0EEviiiPT_S1_S1_iiE3Ash;
	add.s32 	%r546, %r545, %r544;
	ld.shared.u32 	%r1004, [%r546];
$L__BB158_119:
	setp.lt.u32 	%p47, %r387, 16;
	@%p47 bra 	$L__BB158_194;
	add.s32 	%r547, %r11, -1;
	and.b32  	%r548, %r547, 15;
	add.s32 	%r549, %r295, %r548;
	shl.b32 	%r550, %r549, 2;
	mov.u32 	%r551, _ZZ9cuda_gemmIiLi256ELi1ELi1ELi512ELi32ELi32ELi32ELi1ELi0EEviiiPT_S1_S1_iiE3Ash;
	add.s32 	%r552, %r551, %r550;
	ld.shared.u32 	%r1003, [%r552];
	bra.uni 	$L__BB158_194;
$L__BB158_121:
	setp.lt.s32 	%p83, %r16, %r387;
	selp.b32 	%r580, 0, %r387, %p83;
	sub.s32 	%r168, %r16, %r580;
	add.s32 	%r581, %r16, 1;
	setp.lt.s32 	%p84, %r581, %r387;
	selp.b32 	%r582, 0, %r387, %p84;
	sub.s32 	%r169, %r581, %r582;
	add.s32 	%r583, %r16, 2;
	setp.lt.s32 	%p85, %r583, %r387;
	selp.b32 	%r584, 0, %r387, %p85;
	sub.s32 	%r170, %r583, %r584;
	add.s32 	%r585, %r16, 3;
	setp.lt.s32 	%p86, %r585, %r387;
	selp.b32 	%r586, 0, %r387, %p86;
	sub.s32 	%r171, %r585, %r586;
	add.s32 	%r587, %r16, 4;
	setp.lt.s32 	%p87, %r587, %r387;
	selp.b32 	%r588, 0, %r387, %p87;
	sub.s32 	%r172, %r587, %r588;
	add.s32 	%r589, %r16, 5;
	setp.lt.s32 	%p88, %r589, %r387;
	selp.b32 	%r590, 0, %r387, %p88;
	sub.s32 	%r173, %r589, %r590;
	add.s32 	%r591, %r16, 6;
	setp.lt.s32 	%p89, %r591, %r387;
	selp.b32 	%r592, 0, %r387, %p89;
	sub.s32 	%r174, %r591, %r592;
	add.s32 	%r593, %r16, 7;
	setp.lt.s32 	%p90, %r593, %r387;
	selp.b32 	%r594, 0, %r387, %p90;
	sub.s32 	%r175, %r593, %r594;
	add.s32 	%r595, %r16, 8;
	setp.lt.s32 	%p91, %r595, %r387;
	selp.b32 	%r596, 0, %r387, %p91;
	sub.s32 	%r176, %r595, %r596;
	add.s32 	%r597, %r16, 9;
	setp.lt.s32 	%p92, %r597, %r387;
	selp.b32 	%r598, 0, %r387, %p92;
	sub.s32 	%r177, %r597, %r598;
	add.s32 	%r599, %r16, 10;
	setp.lt.s32 	%p93, %r599, %r387;
	selp.b32 	%r600, 0, %r387, %p93;
	sub.s32 	%r178, %r599, %r600;
	add.s32 	%r601, %r16, 11;
	setp.lt.s32 	%p94, %r601, %r387;
	selp.b32 	%r602, 0, %r387, %p94;
	sub.s32 	%r179, %r601, %r602;
	add.s32 	%r603, %r16, 12;
	setp.lt.s32 	%p95, %r603, %r387;
	selp.b32 	%r604, 0, %r387, %p95;
	sub.s32 	%r180, %r603, %r604;
	add.s32 	%r605, %r16, 13;
	setp.lt.s32 	%p96, %r605, %r387;
	selp.b32 	%r606, 0, %r387, %p96;
	sub.s32 	%r181, %r605, %r606;
	add.s32 	%r607, %r16, 14;
	setp.lt.s32 	%p97, %r607, %r387;
	selp.b32 	%r608, 0, %r387, %p97;
	sub.s32 	%r182, %r607, %r608;
	add.s32 	%r609, %r16, 15;
	setp.lt.s32 	%p98, %r609, %r387;
	selp.b32 	%r610, 0, %r387, %p98;
	sub.s32 	%r183, %r609, %r610;
	shl.b32 	%r611, %r4, 8;
	sub.s32 	%r184, 8223, %r611;
	mov.b32 	%r967, 0;
$L__BB158_122:
	setp.lt.s32 	%p99, %r387, 1;
	add.s32 	%r202, %r967, %r11;
	mad.lo.s32 	%r203, %r202, %r387, %r17;
	@%p99 bra 	$L__BB158_124;
	add.s32 	%r612, %r203, %r16;
	shl.b32 	%r613, %r612, 2;
	mov.u32 	%r614, _ZZ9cuda_gemmIiLi256ELi1ELi1ELi512ELi32ELi32ELi32ELi1ELi0EEviiiPT_S1_S1_iiE3Ash;
	add.s32 	%r615, %r614, %r613;
	ld.shared.u32 	%r968, [%r615];
$L__BB158_124:
	setp.lt.s32 	%p100, %r387, 2;
	@%p100 bra 	$L__BB158_126;
	add.s32 	%r616, %r11, 1;
	and.b32  	%r617, %r616, 15;
	add.s32 	%r618, %r203, %r617;
	shl.b32 	%r619, %r618, 2;
	mov.u32 	%r620, _ZZ9cuda_gemmIiLi256ELi1ELi1ELi512ELi32ELi32ELi32ELi1ELi0EEviiiPT_S1_S1_iiE3Ash;
	add.s32 	%r621, %r620, %r619;
	ld.shared.u32 	%r969, [%r621];
$L__BB158_126:
	setp.lt.s32 	%p101, %r387, 3;
	@%p101 bra 	$L__BB158_128;
	add.s32 	%r622, %r11, 2;
	and.b32  	%r623, %r622, 15;
	add.s32 	%r624, %r203, %r623;
	shl.b32 	%r625, %r624, 2;
	mov.u32 	%r626, _ZZ9cuda_gemmIiLi256ELi1ELi1ELi512ELi32ELi32ELi32ELi1ELi0EEviiiPT_S1_S1_iiE3Ash;
	add.s32 	%r627, %r626, %r625;
	ld.shared.u32 	%r970, [%r627];
$L__BB158_128:
	setp.lt.s32 	%p102, %r387, 4;
	@%p102 bra 	$L__BB158_130;
	add.s32 	%r628, %r11, 3;
	and.b32  	%r629, %r628, 15;
	add.s32 	%r630, %r203, %r629;
	shl.b32 	%r631, %r630, 2;
	mov.u32 	%r632, _ZZ9cuda_gemmIiLi256ELi1ELi1ELi512ELi32ELi32ELi32ELi1ELi0EEviiiPT_S1_S1_iiE3Ash;
	add.s32 	%r633, %r632, %r631;
	ld.shared.u32 	%r971, [%r633];
$L__BB158_130:
	setp.lt.s32 	%p103, %r387, 5;
	@%p103 bra 	$L__BB158_132;
	add.s32 	%r634, %r11, 4;
	and.b32  	%r635, %r634, 15;
	add.s32 	%r636, %r203, %r635;
	shl.b32 	%r637, %r636, 2;
	mov.u32 	%r638, _ZZ9cuda_gemmIiLi256ELi1ELi1ELi512ELi32ELi32ELi32ELi1ELi0EEviiiPT_S1_S1_iiE3Ash;
	add.s32 	%r639, %r638, %r637;
	ld.shared.u32 	%r972, [%r639];
$L__BB158_132:
	setp.lt.s32 	%p104, %r387, 6;
	@%p104 bra 	$L__BB158_134;
	add.s32 	%r640, %r11, 5;
	and.b32  	%r641, %r640, 15;
	add.s32 	%r642, %r203, %r641;
	shl.b32 	%r643, %r642, 2;
	mov.u32 	%r644, _ZZ9cuda_gemmIiLi256ELi1ELi1ELi512ELi32ELi32ELi32ELi1ELi0EEviiiPT_S1_S1_iiE3Ash;
	add.s32 	%r645, %r644, %r643;
	ld.shared.u32 	%r973, [%r645];
$L__BB158_134:
	setp.lt.s32 	%p105, %r387, 7;
	@%p105 bra 	$L__BB158_136;
	add.s32 	%r646, %r11, 6;
	and.b32  	%r647, %r646, 15;
	add.s32 	%r648, %r203, %r647;
	shl.b32 	%r649, %r648, 2;
	mov.u32 	%r650, _ZZ9cuda_gemmIiLi256ELi1ELi1ELi512ELi32ELi32ELi32ELi1ELi0EEviiiPT_S1_S1_iiE3Ash;
	add.s32 	%r651, %r650, %r649;
	ld.shared.u32 	%r974, [%r651];
$L__BB158_136:
	setp.lt.s32 	%p106, %r387, 8;
	@%p106 bra 	$L__BB158_138;
	add.s32 	%r652, %r11, 7;
	and.b32  	%r653, %r652, 15;
	add.s32 	%r654, %r203, %r653;
	shl.b32 	%r655, %r654, 2;
	mov.u32 	%r656, _ZZ9cuda_gemmIiLi256ELi1ELi1ELi512ELi32ELi32ELi32ELi1ELi0EEviiiPT_S1_S1_iiE3Ash;
	add.s32 	%r657, %r656, %r655;
	ld.shared.u32 	%r975, [%r657];
$L__BB158_138:
	setp.lt.s32 	%p107, %r387, 9;
	@%p107 bra 	$L__BB158_140;
	xor.b32  	%r658, %r16, 8;
	add.s32 	%r659, %r203, %r658;
	shl.b32 	%r660, %r659, 2;
	mov.u32 	%r661, _ZZ9cuda_gemmIiLi256ELi1ELi1ELi512ELi32ELi32ELi32ELi1ELi0EEviiiPT_S1_S1_iiE3Ash;
	add.s32 	%r662, %r661, %r660;
	ld.shared.u32 	%r976, [%r662];
$L__BB158_140:
	setp.lt.s32 	%p108, %r387, 10;
	@%p108 bra 	$L__BB158_142;
	add.s32 	%r663, %r11, 9;
	and.b32  	%r664, %r663, 15;
	add.s32 	%r665, %r203, %r664;
	shl.b32 	%r666, %r665, 2;
	mov.u32 	%r667, _ZZ9cuda_gemmIiLi256ELi1ELi1ELi512ELi32ELi32ELi32ELi1ELi0EEviiiPT_S1_S1_iiE3Ash;
	add.s32 	%r668, %r667, %r666;
	ld.shared.u32 	%r977, [%r668];
$L__BB158_142:
	setp.lt.s32 	%p109, %r387, 11;
	@%p109 bra 	$L__BB158_144;
	add.s32 	%r669, %r11, 10;
	and.b32  	%r670, %r669, 15;
	add.s32 	%r671, %r203, %r670;
	shl.b32 	%r672, %r671, 2;
	mov.u32 	%r673, _ZZ9cuda_gemmIiLi256ELi1ELi1ELi512ELi32ELi32ELi32ELi1ELi0EEviiiPT_S1_S1_iiE3Ash;
	add.s32 	%r674, %r673, %r672;
	ld.shared.u32 	%r978, [%r674];
$L__BB158_144:
	setp.lt.s32 	%p110, %r387, 12;
	@%p110 bra 	$L__BB158_146;
	add.s32 	%r675, %r11, 11;
	and.b32  	%r676, %r675, 15;
	add.s32 	%r677, %r203, %r676;
	shl.b32 	%r678, %r677, 2;
	mov.u32 	%r679, _ZZ9cuda_gemmIiLi256ELi1ELi1ELi512ELi32ELi32ELi32ELi1ELi0EEviiiPT_S1_S1_iiE3Ash;
	add.s32 	%r680, %r679, %r678;
	ld.shared.u32 	%r979, [%r680];
$L__BB158_146:
	setp.lt.s32 	%p111, %r387, 13;
	@%p111 bra 	$L__BB158_148;
	add.s32 	%r681, %r11, 12;
	and.b32  	%r682, %r681, 15;
	add.s32 	%r683, %r203, %r682;
	shl.b32 	%r684, %r683, 2;
	mov.u32 	%r685, _ZZ9cuda_gemmIiLi256ELi1ELi1ELi512ELi32ELi32ELi32ELi1ELi0EEviiiPT_S1_S1_iiE3Ash;
	add.s32 	%r686, %r685, %r684;
	ld.shared.u32 	%r980, [%r686];
$L__BB158_148:
	setp.lt.s32 	%p112, %r387, 14;
	@%p112 bra 	$L__BB158_150;
	add.s32 	%r687, %r11, 13;
	and.b32  	%r688, %r687, 15;
	add.s32 	%r689, %r203, %r688;
	shl.b32 	%r690, %r689, 2;
	mov.u32 	%r691, _ZZ9cuda_gemmIiLi256ELi1ELi1ELi512ELi32ELi32ELi32ELi1ELi0EEviiiPT_S1_S1_iiE3Ash;
	add.s32 	%r692, %r691, %r690;
	ld.shared.u32 	%r981, [%r692];
$L__BB158_150:
	setp.lt.s32 	%p113, %r387, 15;
	@%p113 bra 	$L__BB158_152;
	add.s32 	%r693, %r11, 14;
	and.b32  	%r694, %r693, 15;
	add.s32 	%r695, %r203, %r694;
	shl.b32 	%r696, %r695, 2;
	mov.u32 	%r697, _ZZ9cuda_gemmIiLi256ELi1ELi1ELi512ELi32ELi32ELi32ELi1ELi0EEviiiPT_S1_S1_iiE3Ash;
	add.s32 	%r698, %r697, %r696;
	ld.shared.u32 	%r982, [%r698];
$L__BB158_152:
	setp.lt.s32 	%p114, %r387, 16;
	@%p114 bra 	$L__BB158_154;
	add.s32 	%r699, %r11, -1;
	and.b32  	%r700, %r699, 15;
	add.s32 	%r701, %r203, %r700;
	shl.b32 	%r702, %r701, 2;
	mov.u32 	%r703, _ZZ9cuda_gemmIiLi256ELi1ELi1ELi512ELi32ELi32ELi32ELi1ELi0EEviiiPT_S1_S1_iiE3Ash;
	add.s32 	%r704, %r703, %r702;
	ld.shared.u32 	%r983, [%r704];
$L__BB158_154:
	setp.lt.s32 	%p115, %r12, %r18;
	@%p115 bra 	$L__BB158_156;
$L__BB158_155:
	add.s32 	%r967, %r967, %r10;
	setp.lt.s32 	%p152, %r967, %r9;
	@%p152 bra 	$L__BB158_122;
	bra.uni 	$L__BB158_230;
$L__BB158_156:
	rem.s32 	%r705, %r2, %r387;
	shl.b32 	%r706, %r705, 2;
	mov.u32 	%r707, _ZZ9cuda_gemmIiLi256ELi1ELi1ELi512ELi32ELi32ELi32ELi1ELi0EEviiiPT_S1_S1_iiE11kron_fac_sh;
	add.s32 	%r237, %r707, %r706;
	mov.u32 	%r984, %r12;
$L__BB158_157:
	mad.lo.s32 	%r709, %r984, 132, %r237;
	ld.shared.u32 	%r239, [%r709];
	mov.b32 	%r986, 0;
	@%p99 bra 	$L__BB158_159;
	shfl.sync.idx.b32	%r710|%p117, %r239, %r168, %r19, -1;
	mul.lo.s32 	%r986, %r710, %r968;
$L__BB158_159:
	@%p100 bra 	$L__BB158_161;
	shfl.sync.idx.b32	%r711|%p119, %r239, %r169, %r19, -1;
	mad.lo.s32 	%r986, %r711, %r969, %r986;
$L__BB158_161:
	@%p101 bra 	$L__BB158_163;
	shfl.sync.idx.b32	%r712|%p121, %r239, %r170, %r19, -1;
	mad.lo.s32 	%r986, %r712, %r970, %r986;
$L__BB158_163:
	@%p102 bra 	$L__BB158_165;
	shfl.sync.idx.b32	%r713|%p123, %r239, %r171, %r19, -1;
	mad.lo.s32 	%r986, %r713, %r971, %r986;
$L__BB158_165:
	@%p103 bra 	$L__BB158_167;
	shfl.sync.idx.b32	%r714|%p125, %r239, %r172, %r19, -1;
	mad.lo.s32 	%r986, %r714, %r972, %r986;
$L__BB158_167:
	setp.lt.s32 	%p126, %r387, 6;
	@%p126 bra 	$L__BB158_169;
	shfl.sync.idx.b32	%r715|%p127, %r239, %r173, %r19, -1;
	mad.lo.s32 	%r986, %r715, %r973, %r986;
$L__BB158_169:
	setp.lt.s32 	%p128, %r387, 7;
	@%p128 bra 	$L__BB158_171;
	shfl.sync.idx.b32	%r716|%p129, %r239, %r174, %r19, -1;
	mad.lo.s32 	%r986, %r716, %r974, %r986;
$L__BB158_171:
	setp.lt.s32 	%p130, %r387, 8;
	@%p130 bra 	$L__BB158_173;
	shfl.sync.idx.b32	%r717|%p131, %r239, %r175, %r19, -1;
	mad.lo.s32 	%r986, %r717, %r975, %r986;
$L__BB158_173:
	setp.lt.s32 	%p132, %r387, 9;
	@%p132 bra 	$L__BB158_175;
	shfl.sync.idx.b32	%r718|%p133, %r239, %r176, %r19, -1;
	mad.lo.s32 	%r986, %r718, %r976, %r986;
$L__BB158_175:
	setp.lt.s32 	%p134, %r387, 10;
	@%p134 bra 	$L__BB158_177;
	shfl.sync.idx.b32	%r719|%p135, %r239, %r177, %r19, -1;
	mad.lo.s32 	%r986, %r719, %r977, %r986;
$L__BB158_177:
	setp.lt.s32 	%p136, %r387, 11;
	@%p136 bra 	$L__BB158_179;
	shfl.sync.idx.b32	%r720|%p137, %r239, %r178, %r19, -1;
	mad.lo.s32 	%r986, %r720, %r978, %r986;
$L__BB158_179:
	setp.lt.s32 	%p138, %r387, 12;
	@%p138 bra 	$L__BB158_181;
	shfl.sync.idx.b32	%r721|%p139, %r239, %r179, %r19, -1;
	mad.lo.s32 	%r986, %r721, %r979, %r986;
$L__BB158_181:
	setp.lt.s32 	%p140, %r387, 13;
	@%p140 bra 	$L__BB158_183;
	shfl.sync.idx.b32	%r722|%p141, %r239, %r180, %r19, -1;
	mad.lo.s32 	%r986, %r722, %r980, %r986;
$L__BB158_183:
	setp.lt.s32 	%p142, %r387, 14;
	@%p142 bra 	$L__BB158_185;
	shfl.sync.idx.b32	%r723|%p143, %r239, %r181, %r19, -1;
	mad.lo.s32 	%r986, %r723, %r981, %r986;
$L__BB158_185:
	setp.lt.s32 	%p144, %r387, 15;
	@%p144 bra 	$L__BB158_187;
	shfl.sync.idx.b32	%r724|%p145, %r239, %r182, %r19, -1;
	mad.lo.s32 	%r986, %r724, %r982, %r986;
$L__BB158_187:
	setp.lt.s32 	%p146, %r387, 16;
	@%p146 bra 	$L__BB158_189;
	shfl.sync.idx.b32	%r725|%p147, %r239, %r183, %r19, -1;
	mad.lo.s32 	%r986, %r725, %r983, %r986;
$L__BB158_189:
	mov.u32 	%r1000, %r3;
$L__BB158_190:
	shr.u32 	%r273, %r1000, 1;
	shfl.sync.down.b32	%r726|%p148, %r986, %r273, %r184, -1;
	add.s32 	%r986, %r726, %r986;
	setp.gt.u32 	%p149, %r1000, 3;
	mov.u32 	%r1000, %r273;
	@%p149 bra 	$L__BB158_190;
	rem.u32 	%r727, %r2, %r4;
	setp.eq.s32 	%p150, %r727, 0;
	@%p150 bra 	$L__BB158_192;
	bra.uni 	$L__BB158_193;
$L__BB158_192:
	mad.lo.s32 	%r728, %r984, %r9, %r202;
	shl.b32 	%r729, %r728, 2;
	mov.u32 	%r730, _ZZ9cuda_gemmIiLi256ELi1ELi1ELi512ELi32ELi32ELi32ELi1ELi0EEviiiPT_S1_S1_iiE3Csh;
	add.s32 	%r731, %r730, %r729;
	st.shared.u32 	[%r731], %r986;
$L__BB158_193:
	add.s32 	%r984, %r984, %r14;
	setp.lt.s32 	%p151, %r984, %r18;
	@%p151 bra 	$L__BB158_157;
	bra.uni 	$L__BB158_155;
$L__BB158_194:
	setp.lt.s32 	%p48, %r12, %r18;
	@%p48 bra 	$L__BB158_195;
	bra.uni 	$L__BB158_229;
$L__BB158_195:
	rem.u32 	%r553, %r2, %r387;
	shl.b32 	%r554, %r553, 2;
	mov.u32 	%r555, _ZZ9cuda_gemmIiLi256ELi1ELi1ELi512ELi32ELi32ELi32ELi1ELi0EEviiiPT_S1_S1_iiE11kron_fac_sh;
	add.s32 	%r296, %r555, %r554;
	mov.u32 	%r1036, %r12;
$L__BB158_196:
	mad.lo.s32 	%r557, %r1036, 132, %r296;
	ld.shared.u32 	%r330, [%r557];
	mov.b32 	%r1038, 0;
	@%p32 bra 	$L__BB158_198;
	shfl.sync.idx.b32	%r558|%p50, %r330, %r152, %r19, -1;
	mul.lo.s32 	%r1038, %r558, %r1020;
$L__BB158_198:
	@%p33 bra 	$L__BB158_200;
	shfl.sync.idx.b32	%r559|%p52, %r330, %r153, %r19, -1;
	mad.lo.s32 	%r1038, %r559, %r1017, %r1038;
$L__BB158_200:
	@%p34 bra 	$L__BB158_202;
	shfl.sync.idx.b32	%r560|%p54, %r330, %r154, %r19, -1;
	mad.lo.s32 	%r1038, %r560, %r1016, %r1038;
$L__BB158_202:
	@%p35 bra 	$L__BB158_204;
	shfl.sync.idx.b32	%r561|%p56, %r330, %r155, %r19, -1;
	mad.lo.s32 	%r1038, %r561, %r1015, %r1038;
$L__BB158_204:
	@%p36 bra 	$L__BB158_206;
	shfl.sync.idx.b32	%r562|%p58, %r330, %r156, %r19, -1;
	mad.lo.s32 	%r1038, %r562, %r1014, %r1038;
$L__BB158_206:
	@%p37 bra 	$L__BB158_208;
	shfl.sync.idx.b32	%r563|%p60, %r330, %r157, %r19, -1;
	mad.lo.s32 	%r1038, %r563, %r1013, %r1038;
$L__BB158_208:
	setp.lt.u32 	%p61, %r387, 7;
	@%p61 bra 	$L__BB158_210;
	shfl.sync.idx.b32	%r564|%p62, %r330, %r158, %r19, -1;
	mad.lo.s32 	%r1038, %r564, %r1012, %r1038;
$L__BB158_210:
	setp.lt.u32 	%p63, %r387, 8;
	@%p63 bra 	$L__BB158_212;
	shfl.sync.idx.b32	%r565|%p64, %r330, %r159, %r19, -1;
	mad.lo.s32 	%r1038, %r565, %r1011, %r1038;
$L__BB158_212:
	setp.lt.u32 	%p65, %r387, 9;
	@%p65 bra 	$L__BB158_214;
	shfl.sync.idx.b32	%r566|%p66, %r330, %r160, %r19, -1;
	mad.lo.s32 	%r1038, %r566, %r1010, %r1038;
$L__BB158_214:
	setp.lt.u32 	%p67, %r387, 10;
	@%p67 bra 	$L__BB158_216;
	shfl.sync.idx.b32	%r567|%p68, %r330, %r161, %r19, -1;
	mad.lo.s32 	%r1038, %r567, %r1009, %r1038;
$L__BB158_216:
	setp.lt.u32 	%p69, %r387, 11;
	@%p69 bra 	$L__BB158_218;
	shfl.sync.idx.b32	%r568|%p70, %r330, %r162, %r19, -1;
	mad.lo.s32 	%r1038, %r568, %r1008, %r1038;
$L__BB158_218:
	setp.lt.u32 	%p71, %r387, 12;
	@%p71 bra 	$L__BB158_220;
	shfl.sync.idx.b32	%r569|%p72, %r330, %r163, %r19, -1;
	mad.lo.s32 	%r1038, %r569, %r1007, %r1038;
$L__BB158_220:
	setp.lt.u32 	%p73, %r387, 13;
	@%p73 bra 	$L__BB158_222;
	shfl.sync.idx.b32	%r570|%p74, %r330, %r164, %r19, -1;
	mad.lo.s32 	%r1038, %r570, %r1006, %r1038;
$L__BB158_222:
	setp.lt.u32 	%p75, %r387, 14;
	@%p75 bra 	$L__BB158_224;
	shfl.sync.idx.b32	%r571|%p76, %r330, %r165, %r19, -1;
	mad.lo.s32 	%r1038, %r571, %r1005, %r1038;
$L__BB158_224:
	setp.lt.u32 	%p77, %r387, 15;
	@%p77 bra 	$L__BB158_226;
	shfl.sync.idx.b32	%r572|%p78, %r330, %r166, %r19, -1;
	mad.lo.s32 	%r1038, %r572, %r1004, %r1038;
$L__BB158_226:
	setp.lt.u32 	%p79, %r387, 16;
	@%p79 bra 	$L__BB158_228;
	shfl.sync.idx.b32	%r573|%p80, %r330, %r167, %r19, -1;
	mad.lo.s32 	%r1038, %r573, %r1003, %r1038;
$L__BB158_228:
	mad.lo.s32 	%r574, %r1036, %r9, %r294;
	shl.b32 	%r575, %r574, 2;
	mov.u32 	%r576, _ZZ9cuda_gemmIiLi256ELi1ELi1ELi512ELi32ELi32ELi32ELi1ELi0EEviiiPT_S1_S1_iiE3Csh;
	add.s32 	%r577, %r576, %r575;
	st.shared.u32 	[%r577], %r1038;
	add.s32 	%r1036, %r1036, %r14;
	setp.lt.s32 	%p81, %r1036, %r18;
	@%p81 bra 	$L__BB158_196;
$L__BB158_229:
	add.s32 	%r1019, %r1019, %r10;
	setp.lt.s32 	%p82, %r1019, %r9;
	@%p82 bra 	$L__BB158_89;
$L__BB158_230:
	and.b16  	%rs7, %rs1, 3;
	setp.eq.s16 	%p220, %rs7, 2;
	bar.sync 	0;
	@%p220 bra 	$L__BB158_233;
	shl.b32 	%r879, %r1058, 2;
	mov.u32 	%r880, _ZZ9cuda_gemmIiLi256ELi1ELi1ELi512ELi32ELi32ELi32ELi1ELi0EEviiiPT_S1_S1_iiE3Csh;
	add.s32 	%r1054, %r880, %r879;
	shl.b32 	%r366, %r13, 2;
	add.s32 	%r881, %r1058, %r20;
	mul.wide.u32 	%rd24, %r881, 4;
	add.s64 	%rd33, %rd2, %rd24;
	mul.wide.u32 	%rd5, %r13, 4;
	neg.s32 	%r1053, %r21;
	mad.lo.s32 	%r1058, %r13, %r21, %r1058;
$L__BB158_232:
	.pragma "nounroll";
	ld.shared.u32 	%r882, [%r1054];
	st.global.u32 	[%rd33], %r882;
	add.s32 	%r1054, %r1054, %r366;
	add.s64 	%rd33, %rd33, %rd5;
	add.s32 	%r1053, %r1053, 1;
	setp.ne.s32 	%p221, %r1053, 0;
	@%p221 bra 	$L__BB158_232;
$L__BB158_233:
	setp.lt.u16 	%p222, %rs1, 2;
	@%p222 bra 	$L__BB158_236;
	shl.b32 	%r374, %r13, 2;
	shl.b32 	%r883, %r1058, 2;
	mov.u32 	%r884, _ZZ9cuda_gemmIiLi256ELi1ELi1ELi512ELi32ELi32ELi32ELi1ELi0EEviiiPT_S1_S1_iiE3Csh;
	add.s32 	%r1057, %r884, %r883;
	shl.b32 	%r376, %r13, 4;
	shl.b32 	%r377, %r13, 3;
	mul.lo.s32 	%r378, %r13, 12;
	mul.wide.u32 	%rd25, %r13, 4;
	add.s64 	%rd8, %rd2, %rd25;
	add.s32 	%r1056, %r1058, %r20;
	mul.wide.u32 	%rd26, %r13, 8;
	add.s64 	%rd9, %rd2, %rd26;
	mul.wide.u32 	%rd27, %r13, 12;
	add.s64 	%rd10, %rd2, %rd27;
$L__BB158_235:
	mul.wide.s32 	%rd28, %r1056, 4;
	add.s64 	%rd29, %rd8, %rd28;
	add.s64 	%rd30, %rd9, %rd28;
	add.s64 	%rd31, %rd10, %rd28;
	add.s64 	%rd32, %rd2, %rd28;
	ld.shared.u32 	%r885, [%r1057];
	st.global.u32 	[%rd32], %r885;
	add.s32 	%r886, %r1057, %r374;
	ld.shared.u32 	%r887, [%r886];
	st.global.u32 	[%rd29], %r887;
	add.s32 	%r888, %r1057, %r377;
	ld.shared.u32 	%r889, [%r888];
	st.global.u32 	[%rd30], %r889;
	add.s32 	%r890, %r1057, %r378;
	ld.shared.u32 	%r891, [%r890];
	st.global.u32 	[%rd31], %r891;
	add.s32 	%r1058, %r1058, %r374;
	add.s32 	%r1057, %r1057, %r376;
	add.s32 	%r1056, %r1056, %r374;
	setp.lt.u32 	%p223, %r1058, 512;
	@%p223 bra 	$L__BB158_235;
$L__BB158_236:
	ret;

}
	// .globl	_Z9cuda_gemmIiLi256ELi1ELi1ELi512ELi32ELi32ELi32ELi1ELi1EEviiiPT_S1_S1_ii
.visible .entry _Z9cuda_gemmIiLi256ELi1ELi1ELi512ELi32ELi32ELi32ELi1ELi1EEviiiPT_S1_S1_ii(
	.param .u32 _Z9cuda_gemmIiLi256ELi1ELi1ELi512ELi32ELi32ELi32ELi1ELi1EEviiiPT_S1_S1_ii_param_0,
	.param .u32 _Z9cuda_gemmIiLi256ELi1ELi1ELi512ELi32ELi32ELi32ELi1ELi1EEviiiPT_S1_S1_ii_param_1,
	.param .u32 _Z9cuda_gemmIiLi256ELi1ELi1ELi512ELi32ELi32ELi32ELi1ELi1EEviiiPT_S1_S1_ii_param_2,
	.param .u64 .ptr .align 1 _Z9cuda_gemmIiLi256ELi1ELi1ELi512ELi32ELi32ELi32ELi1ELi1EEviiiPT_S1_S1_ii_param_3,
	.param .u64 .ptr .align 1 _Z9cuda_gemmIiLi256ELi1ELi1ELi512ELi32ELi32ELi32ELi1ELi1EEviiiPT_S1_S1_ii_param_4,
	.param .u64 .ptr .align 1 _Z9cuda_gemmIiLi256ELi1ELi1ELi512ELi32ELi32ELi32ELi1ELi1EEviiiPT_S1_S1_ii_param_5,
	.param .u32 _Z9cuda_gemmIiLi256ELi1ELi1ELi512ELi32ELi32ELi32ELi1ELi1EEviiiPT_S1_S1_ii_param_6,
	.param .u32 _Z9cuda_gemmIiLi256ELi1ELi1ELi512ELi32ELi32ELi32ELi1ELi1EEviiiPT_S1_S1_ii_param_7
)
.maxntid 256
{
	.reg .pred 	%p<36>;
	.reg .b16 	%rs<10>;
	.reg .b32 	%r<344>;
	.reg .b64 	%rd<51>;
	// demoted variable
	.shared .align 128 .b8 _ZZ9cuda_gemmIiLi256ELi1ELi1ELi512ELi32ELi32ELi32ELi1ELi1EEviiiPT_S1_S1_iiE11kron_fac_sh[4224];
	// demoted variable
	.shared .align 128 .b8 _ZZ9cuda_gemmIiLi256ELi1ELi1ELi512ELi32ELi32ELi32ELi1ELi1EEviiiPT_S1_S1_iiE3Ash[2048];
	// demoted variable
	.shared .align 128 .b8 _ZZ9cuda_gemmIiLi256ELi1ELi1ELi512ELi32ELi32ELi32ELi1ELi1EEviiiPT_S1_S1_iiE3Csh[2048];
	ld.param.u64 	%rd18, [_Z9cuda_gemmIiLi256ELi1ELi1ELi512ELi32ELi32ELi32ELi1ELi1EEviiiPT_S1_S1_ii_param_3];
	ld.param.u64 	%rd19, [_Z9cuda_gemmIiLi256ELi1ELi1ELi512ELi32ELi32ELi32ELi1ELi1EEviiiPT_S1_S1_ii_param_4];
	ld.param.u64 	%rd20, [_Z9cuda_gemmIiLi256ELi1ELi1ELi512ELi32ELi32ELi32ELi1ELi1EEviiiPT_S1_S1_ii_param_5];
	cvta.to.global.u64 	%rd1, %rd19;
	cvta.to.global.u64 	%rd2, %rd18;
	cvta.to.global.u64 	%rd3, %rd20;
	mov.u32 	%r343, %tid.x;
	mov.u32 	%r2, %ntid.x;
	add.s32 	%r117, %r343, %r2;
	cvt.u16.u32 	%rs1, %r117;
	xor.b16  	%rs6, %rs1, 1023;
	cvt.u16.u32 	%rs2, %r2;
	div.u16 	%rs7, %rs6, %rs2;
	and.b16  	%rs3, %rs7, 3;
	setp.eq.s16 	%p1, %rs3, 2;
	mov.u32 	%r321, %r343;
	@%p1 bra 	$L__BB159_3;
	cvt.u32.u16 	%r3, %rs3;
	mov.b32 	%r320, 0;
	mov.u32 	%r121, _ZZ9cuda_gemmIiLi256ELi1ELi1ELi512ELi32ELi32ELi32ELi1ELi1EEviiiPT_S1_S1_iiE11kron_fac_sh;
	mov.u32 	%r321, %r343;
$L__BB159_2:
	.pragma "nounroll";
	mul.wide.u32 	%rd21, %r321, 4;
	add.s64 	%rd22, %rd1, %rd21;
	ld.global.u32 	%r119, [%rd22];
	and.b32  	%r120, %r321, 31;
	mad.lo.s32 	%r122, %r120, 132, %r121;
	shr.u32 	%r123, %r321, 3;
	and.b32  	%r124, %r123, 536870908;
	add.s32 	%r125, %r122, %r124;
	st.shared.u32 	[%r125], %r119;
	add.s32 	%r321, %r321, %r2;
	add.s32 	%r320, %r320, 1;
	xor.b32  	%r126, %r320, %r3;
	setp.ne.s32 	%p2, %r126, 2;
	@%p2 bra 	$L__BB159_2;
$L__BB159_3:
	shl.b32 	%r127, %r2, 1;
	add.s32 	%r324, %r321, %r127;
	shl.b32 	%r10, %r2, 2;
	mad.lo.s32 	%r323, %r2, 3, %r321;
	add.s32 	%r322, %r2, %r321;
$L__BB159_4:
	mul.wide.u32 	%rd23, %r321, 4;
	add.s64 	%rd24, %rd1, %rd23;
	ld.global.u32 	%r128, [%rd24];
	and.b32  	%r129, %r321, 31;
	mov.u32 	%r130, _ZZ9cuda_gemmIiLi256ELi1ELi1ELi512ELi32ELi32ELi32ELi1ELi1EEviiiPT_S1_S1_iiE11kron_fac_sh;
	mad.lo.s32 	%r131, %r129, 132, %r130;
	shr.u32 	%r132, %r321, 3;
	and.b32  	%r133, %r132, 536870908;
	add.s32 	%r134, %r131, %r133;
	st.shared.u32 	[%r134], %r128;
	add.s32 	%r135, %r321, %r2;
	mul.wide.u32 	%rd25, %r322, 4;
	add.s64 	%rd26, %rd1, %rd25;
	ld.global.u32 	%r136, [%rd26];
	and.b32  	%r137, %r322, 31;
	mad.lo.s32 	%r138, %r137, 132, %r130;
	shr.u32 	%r139, %r322, 3;
	and.b32  	%r140, %r139, 536870908;
	add.s32 	%r141, %r138, %r140;
	st.shared.u32 	[%r141], %r136;
	add.s32 	%r142, %r135, %r2;
	mul.wide.u32 	%rd27, %r324, 4;
	add.s64 	%rd28, %rd1, %rd27;
	ld.global.u32 	%r143, [%rd28];
	and.b32  	%r144, %r324, 31;
	mad.lo.s32 	%r145, %r144, 132, %r130;
	shr.u32 	%r146, %r324, 3;
	and.b32  	%r147, %r146, 536870908;
	add.s32 	%r148, %r145, %r147;
	st.shared.u32 	[%r148], %r143;
	add.s32 	%r149, %r142, %r2;
	mul.wide.u32 	%rd29, %r323, 4;
	add.s64 	%rd30, %rd1, %rd29;
	ld.global.u32 	%r150, [%rd30];
	and.b32  	%r151, %r323, 31;
	mad.lo.s32 	%r152, %r151, 132, %r130;
	shr.u32 	%r153, %r323, 3;
	and.b32  	%r154, %r153, 536870908;
	add.s32 	%r155, %r152, %r154;
	st.shared.u32 	[%r155], %r150;
	add.s32 	%r321, %r149, %r2;
	add.s32 	%r324, %r324, %r10;
	add.s32 	%r323, %r323, %r10;
	add.s32 	%r322, %r322, %r10;
	setp.lt.u32 	%p3, %r321, 1024;
	@%p3 bra 	$L__BB159_4;
	shr.u32 	%r21, %r343, 1;
	and.b32  	%r22, %r21, 15;
	mov.u32 	%r23, %ctaid.y;
	mov.u32 	%r156, %nctaid.y;
	setp.ge.u32 	%p4, %r23, %r156;
	@%p4 bra 	$L__BB159_28;
	shl.b32 	%r24, %r23, 9;
	sub.s16 	%rs8, 511, %rs1;
	div.u16 	%rs4, %rs8, %rs2;
	and.b16  	%rs5, %rs4, 3;
	xor.b16  	%rs9, %rs5, 2;
	cvt.u32.u16 	%r25, %rs9;
	setp.eq.s16 	%p5, %rs5, 2;
	mov.u32 	%r331, %r343;
	@%p5 bra 	$L__BB159_9;
	shl.b32 	%r157, %r343, 2;
	mov.u32 	%r158, _ZZ9cuda_gemmIiLi256ELi1ELi1ELi512ELi32ELi32ELi32ELi1ELi1EEviiiPT_S1_S1_iiE3Ash;
	add.s32 	%r327, %r158, %r157;
	add.s32 	%r159, %r343, %r24;
	mul.wide.u32 	%rd31, %r159, 4;
	add.s64 	%rd49, %rd2, %rd31;
	mul.wide.u32 	%rd5, %r2, 4;
	neg.s32 	%r326, %r25;
	mad.lo.s32 	%r331, %r2, %r25, %r343;
$L__BB159_8:
	.pragma "nounroll";
	ld.global.u32 	%r160, [%rd49];
	st.shared.u32 	[%r327], %r160;
	add.s32 	%r327, %r327, %r10;
	add.s64 	%rd49, %rd49, %rd5;
	add.s32 	%r326, %r326, 1;
	setp.ne.s32 	%p6, %r326, 0;
	@%p6 bra 	$L__BB159_8;
$L__BB159_9:
	setp.lt.u16 	%p7, %rs4, 2;
	@%p7 bra 	$L__BB159_12;
	shl.b32 	%r161, %r331, 2;
	mov.u32 	%r162, _ZZ9cuda_gemmIiLi256ELi1ELi1ELi512ELi32ELi32ELi32ELi1ELi1EEviiiPT_S1_S1_iiE3Ash;
	add.s32 	%r330, %r162, %r161;
	shl.b32 	%r35, %r2, 4;
	shl.b32 	%r36, %r2, 3;
	mul.lo.s32 	%r37, %r2, 12;
	mul.wide.u32 	%rd32, %r2, 4;
	add.s64 	%rd8, %rd2, %rd32;
	add.s32 	%r329, %r331, %r24;
	mul.wide.u32 	%rd33, %r2, 8;
	add.s64 	%rd9, %rd2, %rd33;
	mul.wide.u32 	%rd34, %r2, 12;
	add.s64 	%rd10, %rd2, %rd34;
$L__BB159_11:
	mul.wide.s32 	%rd35, %r329, 4;
	add.s64 	%rd36, %rd8, %rd35;
	add.s64 	%rd37, %rd9, %rd35;
	add.s64 	%rd38, %rd10, %rd35;
	add.s64 	%rd39, %rd2, %rd35;
	ld.global.u32 	%r163, [%rd39];
	st.shared.u32 	[%r330], %r163;
	ld.global.u32 	%r164, [%rd36];
	add.s32 	%r165, %r330, %r10;
	st.shared.u32 	[%r165], %r164;
	ld.global.u32 	%r166, [%rd37];
	add.s32 	%r167, %r330, %r36;
	st.shared.u32 	[%r167], %r166;
	ld.global.u32 	%r168, [%rd38];
	add.s32 	%r169, %r330, %r37;
	st.shared.u32 	[%r169], %r168;
	add.s32 	%r331, %r331, %r10;
	add.s32 	%r330, %r330, %r35;
	add.s32 	%r329, %r329, %r10;
	setp.lt.u32 	%p8, %r331, 512;
	@%p8 bra 	$L__BB159_11;
$L__BB159_12:
	setp.eq.s16 	%p9, %rs5, 2;
	mov.u32 	%r336, %r343;
	@%p9 bra 	$L__BB159_15;
	shl.b32 	%r170, %r343, 2;
	mov.u32 	%r171, _ZZ9cuda_gemmIiLi256ELi1ELi1ELi512ELi32ELi32ELi32ELi1ELi1EEviiiPT_S1_S1_iiE3Csh;
	add.s32 	%r333, %r171, %r170;
	neg.s32 	%r332, %r25;
	mad.lo.s32 	%r336, %r2, %r25, %r343;
$L__BB159_14:
	.pragma "nounroll";
	mov.b32 	%r172, 0;
	st.shared.u32 	[%r333], %r172;
	add.s32 	%r333, %r333, %r10;
	add.s32 	%r332, %r332, 1;
	setp.ne.s32 	%p10, %r332, 0;
	@%p10 bra 	$L__BB159_14;
$L__BB159_15:
	setp.lt.u16 	%p11, %rs4, 2;
	@%p11 bra 	$L__BB159_18;
	shl.b32 	%r173, %r336, 2;
	mov.u32 	%r174, _ZZ9cuda_gemmIiLi256ELi1ELi1ELi512ELi32ELi32ELi32ELi1ELi1EEviiiPT_S1_S1_iiE3Csh;
	add.s32 	%r335, %r174, %r173;
	shl.b32 	%r54, %r2, 4;
	shl.b32 	%r55, %r2, 3;
	mul.lo.s32 	%r56, %r2, 12;
$L__BB159_17:
	mov.b32 	%r175, 0;
	st.shared.u32 	[%r335], %r175;
	add.s32 	%r176, %r335, %r10;
	st.shared.u32 	[%r176], %r175;
	add.s32 	%r177, %r335, %r55;
	st.shared.u32 	[%r177], %r175;
	add.s32 	%r178, %r335, %r56;
	st.shared.u32 	[%r178], %r175;
	add.s32 	%r336, %r336, %r10;
	add.s32 	%r335, %r335, %r54;
	setp.lt.u32 	%p12, %r336, 512;
	@%p12 bra 	$L__BB159_17;
$L__BB159_18:
	shl.b32 	%r179, %r343, 4;
	and.b32  	%r180, %r179, 16;
	shl.b32 	%r181, %r22, 5;
	or.b32  	%r182, %r181, %r180;
	bar.sync 	0;
	or.b32  	%r183, %r182, %r22;
	shl.b32 	%r184, %r183, 2;
	mov.u32 	%r185, _ZZ9cuda_gemmIiLi256ELi1ELi1ELi512ELi32ELi32ELi32ELi1ELi1EEviiiPT_S1_S1_iiE3Ash;
	add.s32 	%r186, %r185, %r184;
	ld.shared.u32 	%r61, [%r186];
	add.s32 	%r187, %r21, 1;
	and.b32  	%r188, %r187, 15;
	or.b32  	%r189, %r182, %r188;
	shl.b32 	%r190, %r189, 2;
	add.s32 	%r191, %r185, %r190;
	ld.shared.u32 	%r62, [%r191];
	add.s32 	%r192, %r21, 2;
	and.b32  	%r193, %r192, 15;
	or.b32  	%r194, %r182, %r193;
	shl.b32 	%r195, %r194, 2;
	add.s32 	%r196, %r185, %r195;
	ld.shared.u32 	%r63, [%r196];
	add.s32 	%r197, %r21, 3;
	and.b32  	%r198, %r197, 15;
	or.b32  	%r199, %r182, %r198;
	shl.b32 	%r200, %r199, 2;
	add.s32 	%r201, %r185, %r200;
	ld.shared.u32 	%r64, [%r201];
	add.s32 	%r202, %r21, 4;
	and.b32  	%r203, %r202, 15;
	or.b32  	%r204, %r182, %r203;
	shl.b32 	%r205, %r204, 2;
	add.s32 	%r206, %r185, %r205;
	ld.shared.u32 	%r65, [%r206];
	add.s32 	%r207, %r21, 5;
	and.b32  	%r208, %r207, 15;
	or.b32  	%r209, %r182, %r208;
	shl.b32 	%r210, %r209, 2;
	add.s32 	%r211, %r185, %r210;
	ld.shared.u32 	%r66, [%r211];
	add.s32 	%r212, %r21, 6;
	and.b32  	%r213, %r212, 15;
	or.b32  	%r214, %r182, %r213;
	shl.b32 	%r215, %r214, 2;
	add.s32 	%r216, %r185, %r215;
	ld.shared.u32 	%r67, [%r216];
	add.s32 	%r217, %r21, 7;
	and.b32  	%r218, %r217, 15;
	or.b32  	%r219, %r182, %r218;
	shl.b32 	%r220, %r219, 2;
	add.s32 	%r221, %r185, %r220;
	ld.shared.u32 	%r68, [%r221];
	xor.b32  	%r222, %r22, 8;
	or.b32  	%r223, %r182, %r222;
	shl.b32 	%r224, %r223, 2;
	add.s32 	%r225, %r185, %r224;
	ld.shared.u32 	%r69, [%r225];
	add.s32 	%r226, %r21, 9;
	and.b32  	%r227, %r226, 15;
	or.b32  	%r228, %r182, %r227;
	shl.b32 	%r229, %r228, 2;
	add.s32 	%r230, %r185, %r229;
	ld.shared.u32 	%r70, [%r230];
	add.s32 	%r231, %r21, 10;
	and.b32  	%r232, %r231, 15;
	or.b32  	%r233, %r182, %r232;
	shl.b32 	%r234, %r233, 2;
	add.s32 	%r235, %r185, %r234;
	ld.shared.u32 	%r71, [%r235];
	add.s32 	%r236, %r21, 11;
	and.b32  	%r237, %r236, 15;
	or.b32  	%r238, %r182, %r237;
	shl.b32 	%r239, %r238, 2;
	add.s32 	%r240, %r185, %r239;
	ld.shared.u32 	%r72, [%r240];
	add.s32 	%r241, %r21, 12;
	and.b32  	%r242, %r241, 15;
	or.b32  	%r243, %r182, %r242;
	shl.b32 	%r244, %r243, 2;
	add.s32 	%r245, %r185, %r244;
	ld.shared.u32 	%r73, [%r245];
	add.s32 	%r246, %r21, 13;
	and.b32  	%r247, %r246, 15;
	or.b32  	%r248, %r182, %r247;
	shl.b32 	%r249, %r248, 2;
	add.s32 	%r250, %r185, %r249;
	ld.shared.u32 	%r74, [%r250];
	add.s32 	%r251, %r21, 14;
	and.b32  	%r252, %r251, 15;
	or.b32  	%r253, %r182, %r252;
	shl.b32 	%r254, %r253, 2;
	add.s32 	%r255, %r185, %r254;
	ld.shared.u32 	%r75, [%r255];
	add.s32 	%r256, %r21, -1;
	and.b32  	%r257, %r256, 15;
	or.b32  	%r258, %r182, %r257;
	shl.b32 	%r259, %r258, 2;
	add.s32 	%r260, %r185, %r259;
	ld.shared.u32 	%r76, [%r260];
	mad.lo.s32 	%r77, %r22, -31, %r182;
	or.b32  	%r78, %r188, %r180;
	or.b32  	%r79, %r193, %r180;
	or.b32  	%r80, %r198, %r180;
	or.b32  	%r81, %r203, %r180;
	or.b32  	%r82, %r208, %r180;
	or.b32  	%r83, %r213, %r180;
	or.b32  	%r84, %r218, %r180;
	or.b32  	%r85, %r222, %r180;
	or.b32  	%r86, %r227, %r180;
	or.b32  	%r87, %r232, %r180;
	or.b32  	%r88, %r237, %r180;
	or.b32  	%r89, %r242, %r180;
	or.b32  	%r90, %r247, %r180;
	or.b32  	%r91, %r252, %r180;
	or.b32  	%r92, %r257, %r180;
	shr.u32 	%r337, %r343, 5;
	shl.b32 	%r261, %r343, 2;
	and.b32  	%r262, %r261, 124;
	mov.u32 	%r263, _ZZ9cuda_gemmIiLi256ELi1ELi1ELi512ELi32ELi32ELi32ELi1ELi1EEviiiPT_S1_S1_iiE11kron_fac_sh;
	add.s32 	%r94, %r263, %r262;
$L__BB159_19:
	and.b32  	%r264, %r343, 1;
	setp.eq.b32 	%p13, %r264, 1;
	mad.lo.s32 	%r265, %r337, 132, %r94;
	ld.shared.u32 	%r266, [%r265];
	shfl.sync.idx.b32	%r267|%p14, %r266, %r77, 31, -1;
	mul.lo.s32 	%r268, %r267, %r61;
	shfl.sync.idx.b32	%r269|%p15, %r266, %r78, 31, -1;
	mad.lo.s32 	%r270, %r269, %r62, %r268;
	shfl.sync.idx.b32	%r271|%p16, %r266, %r79, 31, -1;
	mad.lo.s32 	%r272, %r271, %r63, %r270;
	shfl.sync.idx.b32	%r273|%p17, %r266, %r80, 31, -1;
	mad.lo.s32 	%r274, %r273, %r64, %r272;
	shfl.sync.idx.b32	%r275|%p18, %r266, %r81, 31, -1;
	mad.lo.s32 	%r276, %r275, %r65, %r274;
	shfl.sync.idx.b32	%r277|%p19, %r266, %r82, 31, -1;
	mad.lo.s32 	%r278, %r277, %r66, %r276;
	shfl.sync.idx.b32	%r279|%p20, %r266, %r83, 31, -1;
	mad.lo.s32 	%r280, %r279, %r67, %r278;
	shfl.sync.idx.b32	%r281|%p21, %r266, %r84, 31, -1;
	mad.lo.s32 	%r282, %r281, %r68, %r280;
	shfl.sync.idx.b32	%r283|%p22, %r266, %r85, 31, -1;
	mad.lo.s32 	%r284, %r283, %r69, %r282;
	shfl.sync.idx.b32	%r285|%p23, %r266, %r86, 31, -1;
	mad.lo.s32 	%r286, %r285, %r70, %r284;
	shfl.sync.idx.b32	%r287|%p24, %r266, %r87, 31, -1;
	mad.lo.s32 	%r288, %r287, %r71, %r286;
	shfl.sync.idx.b32	%r289|%p25, %r266, %r88, 31, -1;
	mad.lo.s32 	%r290, %r289, %r72, %r288;
	shfl.sync.idx.b32	%r291|%p26, %r266, %r89, 31, -1;
	mad.lo.s32 	%r292, %r291, %r73, %r290;
	shfl.sync.idx.b32	%r293|%p27, %r266, %r90, 31, -1;
	mad.lo.s32 	%r294, %r293, %r74, %r292;
	shfl.sync.idx.b32	%r295|%p28, %r266, %r91, 31, -1;
	mad.lo.s32 	%r296, %r295, %r75, %r294;
	shfl.sync.idx.b32	%r297|%p29, %r266, %r92, 31, -1;
	mad.lo.s32 	%r298, %r297, %r76, %r296;
	shfl.sync.down.b32	%r299|%p30, %r298, 1, 7711, -1;
	add.s32 	%r96, %r299, %r298;
	@%p13 bra 	$L__BB159_21;
	shl.b32 	%r300, %r22, 2;
	shl.b32 	%r301, %r337, 6;
	or.b32  	%r302, %r301, %r300;
	mov.u32 	%r303, _ZZ9cuda_gemmIiLi256ELi1ELi1ELi512ELi32ELi32ELi32ELi1ELi1EEviiiPT_S1_S1_iiE3Csh;
	add.s32 	%r304, %r303, %r302;
	st.shared.u32 	[%r304], %r96;
$L__BB159_21:
	shr.u32 	%r305, %r2, 5;
	add.s32 	%r337, %r337, %r305;
	setp.lt.u32 	%p31, %r337, 32;
	@%p31 bra 	$L__BB159_19;
	setp.eq.s16 	%p32, %rs5, 2;
	bar.sync 	0;
	@%p32 bra 	$L__BB159_25;
	shl.b32 	%r306, %r343, 2;
	mov.u32 	%r307, _ZZ9cuda_gemmIiLi256ELi1ELi1ELi512ELi32ELi32ELi32ELi1ELi1EEviiiPT_S1_S1_iiE3Csh;
	add.s32 	%r339, %r307, %r306;
	add.s32 	%r308, %r343, %r24;
	mul.wide.u32 	%rd40, %r308, 4;
	add.s64 	%rd50, %rd3, %rd40;
	mul.wide.u32 	%rd12, %r2, 4;
	neg.s32 	%r338, %r25;
	mad.lo.s32 	%r343, %r2, %r25, %r343;
$L__BB159_24:
	.pragma "nounroll";
	ld.shared.u32 	%r309, [%r339];
	st.global.u32 	[%rd50], %r309;
	add.s32 	%r339, %r339, %r10;
	add.s64 	%rd50, %rd50, %rd12;
	add.s32 	%r338, %r338, 1;
	setp.ne.s32 	%p33, %r338, 0;
	@%p33 bra 	$L__BB159_24;
$L__BB159_25:
	setp.lt.u16 	%p34, %rs4, 2;
	@%p34 bra 	$L__BB159_28;
	shl.b32 	%r310, %r343, 2;
	mov.u32 	%r311, _ZZ9cuda_gemmIiLi256ELi1ELi1ELi512ELi32ELi32ELi32ELi1ELi1EEviiiPT_S1_S1_iiE3Csh;
	add.s32 	%r342, %r311, %r310;
	shl.b32 	%r107, %r2, 4;
	shl.b32 	%r108, %r2, 3;
	mul.lo.s32 	%r109, %r2, 12;
	mul.wide.u32 	%rd41, %r2, 4;
	add.s64 	%rd15, %rd3, %rd41;
	add.s32 	%r341, %r343, %r24;
	mul.wide.u32 	%rd42, %r2, 8;
	add.s64 	%rd16, %rd3, %rd42;
	mul.wide.u32 	%rd43, %r2, 12;
	add.s64 	%rd17, %rd3, %rd43;
$L__BB159_27:
	mul.wide.s32 	%rd44, %r341, 4;
	add.s64 	%rd45, %rd15, %rd44;
	add.s64 	%rd46, %rd16, %rd44;
	add.s64 	%rd47, %rd17, %rd44;
	add.s64 	%rd48, %rd3, %rd44;
	ld.shared.u32 	%r312, [%r342];
	st.global.u32 	[%rd48], %r312;
	add.s32 	%r313, %r342, %r10;
	ld.shared.u32 	%r314, [%r313];
	st.global.u32 	[%rd45], %r314;
	add.s32 	%r315, %r342, %r108;
	ld.shared.u32 	%r316, [%r315];
	st.global.u32 	[%rd46], %r316;
	add.s32 	%r317, %r342, %r109;
	ld.shared.u32 	%r318, [%r317];
	st.global.u32 	[%rd47], %r318;
	add.s32 	%r343, %r343, %r10;
	add.s32 	%r342, %r342, %r107;
	add.s32 	%r341, %r341, %r10;
	setp.lt.u32 	%p35, %r343, 512;
	@%p35 bra 	$L__BB159_27;
$L__BB159_28:
	ret;

}
	// .globl	_Z9cuda_gemmIiLi256ELi1ELi1ELi512ELi64ELi64ELi32ELi0ELi0EEviiiPT_S1_S1_ii
.visible .entry _Z9cuda_gemmIiLi256ELi1ELi1ELi512ELi64ELi64ELi32ELi0ELi0EEviiiPT_S1_S1_ii(
	.param .u32 _Z9cuda_gemmIiLi256ELi1ELi1ELi512ELi64ELi64ELi32ELi0ELi0EEviiiPT_S1_S1_ii_param_0,
	.param .u32 _Z9cuda_gemmIiLi256ELi1ELi1ELi512ELi64ELi64ELi32ELi0ELi0EEviiiPT_S1_S1_ii_param_1,
	.param .u32 _Z9cuda_gemmIiLi256ELi1ELi1ELi512ELi64ELi64ELi32ELi0ELi0EEviiiPT_S1_S1_ii_param_2,
	.param .u64 .ptr .align 1 _Z9cuda_gemmIiLi256ELi1ELi1ELi512ELi64ELi64ELi32ELi0ELi0EEviiiPT_S1_S1_ii_param_3,
	.param .u64 .ptr .align 1 _Z9cuda_gemmIiLi256ELi1ELi1ELi512ELi64ELi64ELi32ELi0ELi0EEviiiPT_S1_S1_ii_param_4,
	.param .u64 .ptr .align 1 _Z9cuda_gemmIiLi256ELi1ELi1ELi512ELi64ELi64ELi32ELi0ELi0EEviiiPT_S1_S1_ii_param_5,
	.param .u32 _Z9cuda_gemmIiLi256ELi1ELi1ELi512ELi64ELi64ELi32ELi0ELi0EEviiiPT_S1_S1_ii_param_6,
	.param .u32 _Z9cuda_gemmIiLi256ELi1ELi1ELi512ELi64ELi64ELi32ELi0ELi0EEviiiPT_S1_S1_ii_param_7
)
.maxntid 256
{
	.reg .pred 	%p<178>;
	.reg .b16 	%rs<6>;
	.reg .b32 	%r<1227>;
	.reg .b64 	%rd<27>;
	// demoted variable
	.shared .align 128 .b8 _ZZ9cuda_gemmIiLi256ELi1ELi1ELi512ELi64ELi64ELi32ELi0ELi0EEviiiPT_S1_S1_iiE11kron_fac_sh[8320];
	// demoted variable
	.shared .align 128 .b8 _ZZ9cuda_gemmIiLi256ELi1ELi1ELi512ELi64ELi64ELi32ELi0ELi0EEviiiPT_S1_S1_iiE3Ash[2048];
	// demoted variable
	.shared .align 128 .b8 _ZZ9cuda_gemmIiLi256ELi1ELi1ELi512ELi64ELi64ELi32ELi0ELi0EEviiiPT_S1_S1_iiE3Csh[1024];
	ld.param.u32 	%r413, [_Z9cuda_gemmIiLi256ELi1ELi1ELi512ELi64ELi64ELi32ELi0ELi0EEviiiPT_S1_S1_ii_param_2];
	ld.param.u64 	%rd5, [_Z9cuda_gemmIiLi256ELi1ELi1ELi512ELi64ELi64ELi32ELi0ELi0EEviiiPT_S1_S1_ii_param_3];
	ld.param.u64 	%rd4, [_Z9cuda_gemmIiLi256ELi1ELi1ELi512ELi64ELi64ELi32ELi0ELi0EEviiiPT_S1_S1_ii_param_4];
	ld.param.u64 	%rd6, [_Z9cuda_gemmIiLi256ELi1ELi1ELi512ELi64ELi64ELi32ELi0ELi0EEviiiPT_S1_S1_ii_param_5];
	ld.param.u32 	%r414, [_Z9cuda_gemmIiLi256ELi1ELi1ELi512ELi64ELi64ELi32ELi0ELi0EEviiiPT_S1_S1_ii_param_6];
	ld.param.u32 	%r415, [_Z9cuda_gemmIiLi256ELi1ELi1ELi512ELi64ELi64ELi32ELi0ELi0EEviiiPT_S1_S1_ii_param_7];
	cvta.to.global.u64 	%rd1, %rd5;
	cvta.to.global.u64 	%rd2, %rd6;
	mov.u32 	%r1221, %tid.x;
	and.b32  	%r2, %r1221, 31;
	setp.lt.s32 	%p1, %r415, 16;
	shr.u32 	%r3, %r415, 4;
	selp.b32 	%r4, 1, %r3, %p1;
	and.b32  	%r416, %r413, -512;
	setp.eq.s32 	%p2, %r416, 32768;
	@%p2 bra 	$L__BB160_3;
	setp.ne.s32 	%p3, %r416, 16384;
	@%p3 bra 	$L__BB160_4;
	mov.u32 	%r418, %ctaid.x;
	shr.u32 	%r1056, %r418, 5;
	and.b32  	%r1055, %r418, 31;
	bra.uni 	$L__BB160_5;
$L__BB160_3:
	mov.u32 	%r417, %ctaid.x;
	shr.u32 	%r1056, %r417, 6;
	and.b32  	%r1055, %r417, 63;
	bra.uni 	$L__BB160_5;
$L__BB160_4:
	mov.u32 	%r419, %ctaid.x;
	shr.s32 	%r420, %r413, 31;
	shr.u32 	%r421, %r420, 23;
	add.s32 	%r422, %r413, %r421;
	shr.s32 	%r423, %r422, 9;
	div.u32 	%r1056, %r419, %r423;
	mul.lo.s32 	%r424, %r1056, %r423;
	sub.s32 	%r1055, %r419, %r424;
$L__BB160_5:
	div.s32 	%r13, 512, %r415;
	mul.lo.s32 	%r425, %r13, %r4;
	min.s32 	%r14, %r425, 256;
	div.u32 	%r16, %r1221, %r14;
	mul.lo.s32 	%r426, %r16, %r14;
	sub.s32 	%r427, %r1221, %r426;
	div.u32 	%r15, %r427, %r4;
	mov.u32 	%r17, %ntid.x;
	div.u32 	%r18, %r17, %r14;
	mov.u32 	%r19, %ctaid.y;
	mov.u32 	%r428, %nctaid.y;
	setp.ge.u32 	%p4, %r19, %r428;
	@%p4 bra 	$L__BB160_167;
	shr.u32 	%r1065, %r1221, 5;
	shl.b32 	%r21, %r1056, 5;
	and.b32  	%r22, %r15, 15;
	rem.u32 	%r429, %r1221, %r4;
	shl.b32 	%r23, %r429, 4;
	min.s32 	%r24, %r414, 32;
	min.u32 	%r25, %r415, 16;
	or.b32  	%r26, %r22, %r23;
	shr.u32 	%r430, %r413, 31;
	add.s32 	%r431, %r413, %r430;
	shr.s32 	%r432, %r431, 1;
	mul.lo.s32 	%r433, %r1056, %r432;
	mad.lo.s32 	%r27, %r13, %r1055, %r433;
	shl.b32 	%r434, %r1055, 9;
	mad.lo.s32 	%r28, %r19, %r413, %r434;
	add.s32 	%r29, %r1221, %r17;
	cvt.u16.u32 	%rs3, %r29;
	sub.s16 	%rs4, 511, %rs3;
	cvt.u16.u32 	%rs5, %r17;
	div.u16 	%rs1, %rs4, %rs5;
	and.b16  	%rs2, %rs1, 3;
	setp.eq.s16 	%p5, %rs2, 2;
	mov.u32 	%r1059, %r1221;
	@%p5 bra 	$L__BB160_9;
	cvt.u32.u16 	%r30, %rs2;
	mov.b32 	%r1058, 0;
	mov.u32 	%r1059, %r1221;
$L__BB160_8:
	.pragma "nounroll";
	add.s32 	%r436, %r28, %r1059;
	mul.wide.s32 	%rd7, %r436, 4;
	add.s64 	%rd8, %rd1, %rd7;
	ld.global.u32 	%r437, [%rd8];
	shl.b32 	%r438, %r1059, 2;
	mov.u32 	%r439, _ZZ9cuda_gemmIiLi256ELi1ELi1ELi512ELi64ELi64ELi32ELi0ELi0EEviiiPT_S1_S1_iiE3Ash;
	add.s32 	%r440, %r439, %r438;
	st.shared.u32 	[%r440], %r437;
	add.s32 	%r1059, %r1059, %r17;
	add.s32 	%r1058, %r1058, 1;
	xor.b32  	%r441, %r1058, %r30;
	setp.ne.s32 	%p6, %r441, 2;
	@%p6 bra 	$L__BB160_8;
$L__BB160_9:
	setp.lt.u16 	%p7, %rs1, 2;
	@%p7 bra 	$L__BB160_12;
	mov.u32 	%r445, _ZZ9cuda_gemmIiLi256ELi1ELi1ELi512ELi64ELi64ELi32ELi0ELi0EEviiiPT_S1_S1_iiE3Ash;
	shl.b32 	%r447, %r17, 2;
	cvt.u64.u32 	%rd11, %r447;
$L__BB160_11:
	add.s32 	%r442, %r28, %r1059;
	mul.wide.s32 	%rd9, %r442, 4;
	add.s64 	%rd10, %rd1, %rd9;
	ld.global.u32 	%r443, [%rd10];
	shl.b32 	%r444, %r1059, 2;
	add.s32 	%r446, %r445, %r444;
	st.shared.u32 	[%r446], %r443;
	add.s64 	%rd12, %rd10, %rd11;
	ld.global.u32 	%r448, [%rd12];
	add.s32 	%r449, %r446, %r447;
	st.shared.u32 	[%r449], %r448;
	add.s64 	%rd13, %rd12, %rd11;
	ld.global.u32 	%r450, [%rd13];
	add.s32 	%r451, %r449, %r447;
	st.shared.u32 	[%r451], %r450;
	add.s64 	%rd14, %rd13, %rd11;
	ld.global.u32 	%r452, [%rd14];
	add.s32 	%r453, %r451, %r447;
	st.shared.u32 	[%r453], %r452;
	add.s32 	%r1059, %r447, %r1059;
	setp.lt.u32 	%p8, %r1059, 512;
	@%p8 bra 	$L__BB160_11;
$L__BB160_12:
	max.u32 	%r454, %r29, 256;
	setp.lt.u32 	%p9, %r29, 256;
	selp.u32 	%r455, 1, 0, %p9;
	add.s32 	%r456, %r29, %r455;
	sub.s32 	%r457, %r454, %r456;
	div.u32 	%r458, %r457, %r17;
	add.s32 	%r38, %r458, %r455;
	add.s32 	%r459, %r38, 1;
	and.b32  	%r39, %r459, 3;
	and.b32  	%r460, %r38, 3;
	setp.eq.s32 	%p10, %r460, 3;
	mov.u32 	%r1063, %r1221;
	@%p10 bra 	$L__BB160_15;
	mov.b32 	%r1062, 0;
	mov.u32 	%r1063, %r1221;
$L__BB160_14:
	.pragma "nounroll";
	shl.b32 	%r462, %r1063, 2;
	mov.u32 	%r463, _ZZ9cuda_gemmIiLi256ELi1ELi1ELi512ELi64ELi64ELi32ELi0ELi0EEviiiPT_S1_S1_iiE3Csh;
	add.s32 	%r464, %r463, %r462;
	mov.b32 	%r465, 0;
	st.shared.u32 	[%r464], %r465;
	add.s32 	%r1063, %r1063, %r17;
	add.s32 	%r1062, %r1062, 1;
	setp.ne.s32 	%p11, %r1062, %r39;
	@%p11 bra 	$L__BB160_14;
$L__BB160_15:
	setp.lt.u32 	%p12, %r38, 3;
	@%p12 bra 	$L__BB160_18;
	mov.u32 	%r467, _ZZ9cuda_gemmIiLi256ELi1ELi1ELi512ELi64ELi64ELi32ELi0ELi0EEviiiPT_S1_S1_iiE3Csh;
	shl.b32 	%r470, %r17, 2;
$L__BB160_17:
	shl.b32 	%r466, %r1063, 2;
	add.s32 	%r468, %r467, %r466;
	mov.b32 	%r469, 0;
	st.shared.u32 	[%r468], %r469;
	add.s32 	%r471, %r468, %r470;
	st.shared.u32 	[%r471], %r469;
	add.s32 	%r472, %r471, %r470;
	st.shared.u32 	[%r472], %r469;
	add.s32 	%r473, %r472, %r470;
	st.shared.u32 	[%r473], %r469;
	add.s32 	%r1063, %r470, %r1063;
	setp.lt.u32 	%p13, %r1063, 256;
	@%p13 bra 	$L__BB160_17;
$L__BB160_18:
	setp.ge.s32 	%p14, %r1065, %r415;
	@%p14 bra 	$L__BB160_21;
	cvta.to.global.u64 	%rd3, %rd4;
	shr.u32 	%r47, %r17, 5;
	mov.u32 	%r474, _ZZ9cuda_gemmIiLi256ELi1ELi1ELi512ELi64ELi64ELi32ELi0ELi0EEviiiPT_S1_S1_iiE11kron_fac_sh;
	mad.lo.s32 	%r48, %r2, 260, %r474;
	add.s32 	%r49, %r21, %r2;
$L__BB160_20:
	mad.lo.s32 	%r475, %r1065, %r414, %r49;
	mul.wide.s32 	%rd15, %r475, 4;
	add.s64 	%rd16, %rd3, %rd15;
	ld.global.u32 	%r476, [%rd16];
	shl.b32 	%r477, %r1065, 2;
	add.s32 	%r478, %r48, %r477;
	st.shared.u32 	[%r478], %r476;
	add.s32 	%r1065, %r1065, %r47;
	setp.lt.s32 	%p15, %r1065, %r415;
	@%p15 bra 	$L__BB160_20;
$L__BB160_21:
	setp.lt.s32 	%p16, %r13, 1;
	bar.sync 	0;
	@%p16 bra 	$L__BB160_161;
	setp.ne.s32 	%p17, %r4, 1;
	@%p17 bra 	$L__BB160_91;
	add.s32 	%r838, %r15, 1;
	and.b32  	%r52, %r838, 15;
	add.s32 	%r839, %r15, 6;
	and.b32  	%r53, %r839, 15;
	add.s32 	%r840, %r15, 7;
	and.b32  	%r54, %r840, 15;
	xor.b32  	%r55, %r22, 8;
	add.s32 	%r841, %r15, 9;
	and.b32  	%r56, %r841, 15;
	add.s32 	%r842, %r15, 10;
	and.b32  	%r57, %r842, 15;
	add.s32 	%r843, %r15, 11;
	and.b32  	%r58, %r843, 15;
	add.s32 	%r844, %r15, 13;
	and.b32  	%r59, %r844, 15;
	setp.gt.u32 	%p123, %r415, %r22;
	selp.b32 	%r845, 0, %r25, %p123;
	sub.s32 	%r60, %r26, %r845;
	add.s32 	%r846, %r22, 1;
	setp.lt.u32 	%p124, %r846, %r25;
	selp.b32 	%r847, 0, %r25, %p124;
	sub.s32 	%r61, %r26, %r847;
	add.s32 	%r848, %r22, 2;
	setp.lt.u32 	%p125, %r848, %r25;
	selp.b32 	%r849, 0, %r25, %p125;
	sub.s32 	%r62, %r26, %r849;
	add.s32 	%r850, %r22, 3;
	setp.lt.u32 	%p126, %r850, %r25;
	selp.b32 	%r851, 0, %r25, %p126;
	sub.s32 	%r63, %r26, %r851;
	add.s32 	%r852, %r22, 4;
	setp.lt.u32 	%p127, %r852, %r25;
	selp.b32 	%r853, 0, %r25, %p127;
	sub.s32 	%r64, %r26, %r853;
	add.s32 	%r854, %r22, 5;
	setp.lt.u32 	%p128, %r854, %r25;
	selp.b32 	%r855, 0, %r25, %p128;
	sub.s32 	%r65, %r26, %r855;
	add.s32 	%r856, %r22, 6;
	setp.lt.u32 	%p129, %r856, %r25;
	selp.b32 	%r857, 0, %r25, %p129;
	sub.s32 	%r66, %r26, %r857;
	add.s32 	%r858, %r22, 7;
	setp.lt.u32 	%p130, %r858, %r25;
	selp.b32 	%r859, 0, %r25, %p130;
	sub.s32 	%r67, %r26, %r859;
	add.s32 	%r860, %r22, 8;
	setp.lt.u32 	%p131, %r860, %r25;
	selp.b32 	%r861, 0, %r25, %p131;
	sub.s32 	%r68, %r26, %r861;
	add.s32 	%r862, %r22, 9;
	setp.lt.u32 	%p132, %r862, %r25;
	selp.b32 	%r863, 0, %r25, %p132;
	sub.s32 	%r69, %r26, %r863;
	add.s32 	%r864, %r22, 10;
	setp.lt.u32 	%p133, %r864, %r25;
	selp.b32 	%r865, 0, %r25, %p133;
	sub.s32 	%r70, %r26, %r865;
	add.s32 	%r866, %r22, 11;
	setp.lt.u32 	%p134, %r866, %r25;
	selp.b32 	%r867, 0, %r25, %p134;
	sub.s32 	%r71, %r26, %r867;
	add.s32 	%r868, %r22, 12;
	setp.lt.u32 	%p135, %r868, %r25;
	selp.b32 	%r869, 0, %r25, %p135;
	sub.s32 	%r72, %r26, %r869;
	add.s32 	%r870, %r22, 13;
	setp.lt.u32 	%p136, %r870, %r25;
	selp.b32 	%r871, 0, %r25, %p136;
	sub.s32 	%r73, %r26, %r871;
	add.s32 	%r872, %r22, 14;
	setp.lt.u32 	%p137, %r872, %r25;
	selp.b32 	%r873, 0, %r25, %p137;
	sub.s32 	%r74, %r26, %r873;
	add.s32 	%r874, %r22, 15;
	setp.lt.u32 	%p138, %r874, %r25;
	selp.b32 	%r875, 0, %r25, %p138;
	sub.s32 	%r75, %r26, %r875;
	mov.b32 	%r1082, 0;
	shl.b32 	%r956, %r60, 2;
	shl.b32 	%r959, %r61, 2;
	shl.b32 	%r962, %r62, 2;
	shl.b32 	%r965, %r63, 2;
	shl.b32 	%r968, %r64, 2;
	shl.b32 	%r971, %r65, 2;
	shl.b32 	%r974, %r66, 2;
	shl.b32 	%r977, %r67, 2;
	shl.b32 	%r980, %r68, 2;
	shl.b32 	%r983, %r69, 2;
	shl.b32 	%r986, %r70, 2;
	shl.b32 	%r989, %r71, 2;
	shl.b32 	%r992, %r72, 2;
	shl.b32 	%r995, %r73, 2;
	shl.b32 	%r998, %r74, 2;
	shl.b32 	%r1001, %r75, 2;
$L__BB160_24:
	setp.lt.s32 	%p139, %r415, 1;
	add.s32 	%r93, %r1082, %r15;
	mul.lo.s32 	%r94, %r93, %r415;
	add.s32 	%r95, %r94, %r23;
	@%p139 bra 	$L__BB160_26;
	add.s32 	%r876, %r26, %r94;
	shl.b32 	%r877, %r876, 2;
	mov.u32 	%r878, _ZZ9cuda_gemmIiLi256ELi1ELi1ELi512ELi64ELi64ELi32ELi0ELi0EEviiiPT_S1_S1_iiE3Ash;
	add.s32 	%r879, %r878, %r877;
	ld.shared.u32 	%r1083, [%r879];
$L__BB160_26:
	setp.lt.s32 	%p140, %r415, 2;
	@%p140 bra 	$L__BB160_28;
	add.s32 	%r880, %r95, %r52;
	shl.b32 	%r881, %r880, 2;
	mov.u32 	%r882, _ZZ9cuda_gemmIiLi256ELi1ELi1ELi512ELi64ELi64ELi32ELi0ELi0EEviiiPT_S1_S1_iiE3Ash;
	add.s32 	%r883, %r882, %r881;
	ld.shared.u32 	%r1084, [%r883];
$L__BB160_28:
	setp.lt.s32 	%p141, %r415, 3;
	@%p141 bra 	$L__BB160_30;
	add.s32 	%r884, %r15, 2;
	and.b32  	%r885, %r884, 15;
	add.s32 	%r886, %r95, %r885;
	shl.b32 	%r887, %r886, 2;
	mov.u32 	%r888, _ZZ9cuda_gemmIiLi256ELi1ELi1ELi512ELi64ELi64ELi32ELi0ELi0EEviiiPT_S1_S1_iiE3Ash;
	add.s32 	%r889, %r888, %r887;
	ld.shared.u32 	%r1085, [%r889];
$L__BB160_30:
	setp.lt.s32 	%p142, %r415, 4;
	@%p142 bra 	$L__BB160_32;
	add.s32 	%r890, %r15, 3;
	and.b32  	%r891, %r890, 15;
	add.s32 	%r892, %r95, %r891;
	shl.b32 	%r893, %r892, 2;
	mov.u32 	%r894, _ZZ9cuda_gemmIiLi256ELi1ELi1ELi512ELi64ELi64ELi32ELi0ELi0EEviiiPT_S1_S1_iiE3Ash;
	add.s32 	%r895, %r894, %r893;
	ld.shared.u32 	%r1086, [%r895];
$L__BB160_32:
	setp.lt.s32 	%p143, %r415, 5;
	@%p143 bra 	$L__BB160_34;
	add.s32 	%r896, %r15, 4;
	and.b32  	%r897, %r896, 15;
	add.s32 	%r898, %r95, %r897;
	shl.b32 	%r899, %r898, 2;
	mov.u32 	%r900, _ZZ9cuda_gemmIiLi256ELi1ELi1ELi512ELi64ELi64ELi32ELi0ELi0EEviiiPT_S1_S1_iiE3Ash;
	add.s32 	%r901, %r900, %r899;
	ld.shared.u32 	%r1087, [%r901];
$L__BB160_34:
	setp.lt.s32 	%p144, %r415, 6;
	@%p144 bra 	$L__BB160_36;
	add.s32 	%r902, %r15, 5;
	and.b32  	%r903, %r902, 15;
	add.s32 	%r904, %r95, %r903;
	shl.b32 	%r905, %r904, 2;
	mov.u32 	%r906, _ZZ9cuda_gemmIiLi256ELi1ELi1ELi512ELi64ELi64ELi32ELi0ELi0EEviiiPT_S1_S1_iiE3Ash;
	add.s32 	%r907, %r906, %r905;
	ld.shared.u32 	%r1088, [%r907];
$L__BB160_36:
	setp.lt.s32 	%p145, %r415, 7;
	@%p145 bra 	$L__BB160_38;
	add.s32 	%r908, %r95, %r53;
	shl.b32 	%r909, %r908, 2;
	mov.u32 	%r910, _ZZ9cuda_gemmIiLi256ELi1ELi1ELi512ELi64ELi64ELi32ELi0ELi0EEviiiPT_S1_S1_iiE3Ash;
	add.s32 	%r911, %r910, %r909;
	ld.shared.u32 	%r1089, [%r911];
$L__BB160_38:
	setp.lt.s32 	%p146, %r415, 8;
	@%p146 bra 	$L__BB160_40;
	add.s32 	%r912, %r95, %r54;
	shl.b32 	%r913, %r912, 2;
	mov.u32 	%r914, _ZZ9cuda_gemmIiLi256ELi1ELi1ELi512ELi64ELi64ELi32ELi0ELi0EEviiiPT_S1_S1_iiE3Ash;
	add.s32 	%r915, %r914, %r913;
	ld.shared.u32 	%r1090, [%r915];
$L__BB160_40:
	setp.lt.s32 	%p147, %r415, 9;
	@%p147 bra 	$L__BB160_42;
	add.s32 	%r916, %r95, %r55;
	shl.b32 	%r917, %r916, 2;
	mov.u32 	%r918, _ZZ9cuda_gemmIiLi256ELi1ELi1ELi512ELi64ELi64ELi32ELi0ELi0EEviiiPT_S1_S1_iiE3Ash;
	add.s32 	%r919, %r918, %r917;
	ld.shared.u32 	%r1091, [%r919];
$L__BB160_42:
	setp.lt.s32 	%p148, %r415, 10;
	@%p148 bra 	$L__BB160_44;
	add.s32 	%r920, %r95, %r56;
	shl.b32 	%r921, %r920, 2;
	mov.u32 	%r922, _ZZ9cuda_gemmIiLi256ELi1ELi1ELi512ELi64ELi64ELi32ELi0ELi0EEviiiPT_S1_S1_iiE3Ash;
	add.s32 	%r923, %r922, %r921;
	ld.shared.u32 	%r1092, [%r923];
$L__BB160_44:
	setp.lt.s32 	%p149, %r415, 11;
	@%p149 bra 	$L__BB160_46;
	add.s32 	%r924, %r95, %r57;
	shl.b32 	%r925, %r924, 2;
	mov.u32 	%r926, _ZZ9cuda_gemmIiLi256ELi1ELi1ELi512ELi64ELi64ELi32ELi0ELi0EEviiiPT_S1_S1_iiE3Ash;
	add.s32 	%r927, %r926, %r925;
	ld.shared.u32 	%r1093, [%r927];
$L__BB160_46:
	setp.lt.s32 	%p150, %r415, 12;
	@%p150 bra 	$L__BB160_48;
	add.s32 	%r928, %r95, %r58;
	shl.b32 	%r929, %r928, 2;
	mov.u32 	%r930, _ZZ9cuda_gemmIiLi256ELi1ELi1ELi512ELi64ELi64ELi32ELi0ELi0EEviiiPT_S1_S1_iiE3Ash;
	add.s32 	%r931, %r930, %r929;
	ld.shared.u32 	%r1094, [%r931];
$L__BB160_48:
	setp.lt.s32 	%p151, %r415, 13;
	@%p151 bra 	$L__BB160_50;
	add.s32 	%r932, %r15, 12;
	and.b32  	%r933, %r932, 15;
	add.s32 	%r934, %r95, %r933;
	shl.b32 	%r935, %r934, 2;
	mov.u32 	%r936, _ZZ9cuda_gemmIiLi256ELi1ELi1ELi512ELi64ELi64ELi32ELi0ELi0EEviiiPT_S1_S1_iiE3Ash;
	add.s32 	%r937, %r936, %r935;
	ld.shared.u32 	%r1095, [%r937];
$L__BB160_50:
	setp.lt.s32 	%p152, %r415, 14;
	@%p152 bra 	$L__BB160_52;
	add.s32 	%r938, %r95, %r59;
	shl.b32 	%r939, %r938, 2;
	mov.u32 	%r940, _ZZ9cuda_gemmIiLi256ELi1ELi1ELi512ELi64ELi64ELi32ELi0ELi0EEviiiPT_S1_S1_iiE3Ash;
	add.s32 	%r941, %r940, %r939;
	ld.shared.u32 	%r1096, [%r941];
$L__BB160_52:
	setp.lt.s32 	%p153, %r415, 15;
	@%p153 bra 	$L__BB160_54;
	add.s32 	%r942, %r15, 14;
	and.b32  	%r943, %r942, 15;
	add.s32 	%r944, %r95, %r943;
	shl.b32 	%r945, %r944, 2;
	mov.u32 	%r946, _ZZ9cuda_gemmIiLi256ELi1ELi1ELi512ELi64ELi64ELi32ELi0ELi0EEviiiPT_S1_S1_iiE3Ash;
	add.s32 	%r947, %r946, %r945;
	ld.shared.u32 	%r1097, [%r947];
$L__BB160_54:
	setp.lt.s32 	%p154, %r415, 16;
	@%p154 bra 	$L__BB160_56;
	add.s32 	%r948, %r15, -1;
	and.b32  	%r949, %r948, 15;
	add.s32 	%r950, %r95, %r949;
	shl.b32 	%r951, %r950, 2;
	mov.u32 	%r952, _ZZ9cuda_gemmIiLi256ELi1ELi1ELi512ELi64ELi64ELi32ELi0ELi0EEviiiPT_S1_S1_iiE3Ash;
	add.s32 	%r953, %r952, %r951;
	ld.shared.u32 	%r1098, [%r953];
$L__BB160_56:
	setp.ge.s32 	%p155, %r16, %r24;
	mov.u32 	%r1099, %r16;
	@%p155 bra 	$L__BB160_57;
	bra.uni 	$L__BB160_58;
$L__BB160_57:
	add.s32 	%r1082, %r1082, %r14;
	setp.lt.s32 	%p173, %r1082, %r13;
	@%p173 bra 	$L__BB160_24;
	bra.uni 	$L__BB160_161;
$L__BB160_58:
	mov.u32 	%r955, _ZZ9cuda_gemmIiLi256ELi1ELi1ELi512ELi64ELi64ELi32ELi0ELi0EEviiiPT_S1_S1_iiE11kron_fac_sh;
	mad.lo.s32 	%r130, %r1099, 260, %r955;
	mov.b32 	%r1101, 0;
	@%p139 bra 	$L__BB160_60;
	add.s32 	%r957, %r130, %r956;
	ld.shared.u32 	%r958, [%r957];
	mul.lo.s32 	%r1101, %r958, %r1083;
$L__BB160_60:
	@%p140 bra 	$L__BB160_62;
	add.s32 	%r960, %r130, %r959;
	ld.shared.u32 	%r961, [%r960+4];
	mad.lo.s32 	%r1101, %r961, %r1084, %r1101;
$L__BB160_62:
	@%p141 bra 	$L__BB160_64;
	add.s32 	%r963, %r130, %r962;
	ld.shared.u32 	%r964, [%r963+8];
	mad.lo.s32 	%r1101, %r964, %r1085, %r1101;
$L__BB160_64:
	@%p142 bra 	$L__BB160_66;
	add.s32 	%r966, %r130, %r965;
	ld.shared.u32 	%r967, [%r966+12];
	mad.lo.s32 	%r1101, %r967, %r1086, %r1101;
$L__BB160_66:
	@%p143 bra 	$L__BB160_68;
	add.s32 	%r969, %r130, %r968;
	ld.shared.u32 	%r970, [%r969+16];
	mad.lo.s32 	%r1101, %r970, %r1087, %r1101;
$L__BB160_68:
	@%p144 bra 	$L__BB160_70;
	add.s32 	%r972, %r130, %r971;
	ld.shared.u32 	%r973, [%r972+20];
	mad.lo.s32 	%r1101, %r973, %r1088, %r1101;
$L__BB160_70:
	setp.lt.s32 	%p162, %r415, 7;
	@%p162 bra 	$L__BB160_72;
	add.s32 	%r975, %r130, %r974;
	ld.shared.u32 	%r976, [%r975+24];
	mad.lo.s32 	%r1101, %r976, %r1089, %r1101;
$L__BB160_72:
	setp.lt.s32 	%p163, %r415, 8;
	@%p163 bra 	$L__BB160_74;
	add.s32 	%r978, %r130, %r977;
	ld.shared.u32 	%r979, [%r978+28];
	mad.lo.s32 	%r1101, %r979, %r1090, %r1101;
$L__BB160_74:
	setp.lt.s32 	%p164, %r415, 9;
	@%p164 bra 	$L__BB160_76;
	add.s32 	%r981, %r130, %r980;
	ld.shared.u32 	%r982, [%r981+32];
	mad.lo.s32 	%r1101, %r982, %r1091, %r1101;
$L__BB160_76:
	setp.lt.s32 	%p165, %r415, 10;
	@%p165 bra 	$L__BB160_78;
	add.s32 	%r984, %r130, %r983;
	ld.shared.u32 	%r985, [%r984+36];
	mad.lo.s32 	%r1101, %r985, %r1092, %r1101;
$L__BB160_78:
	setp.lt.s32 	%p166, %r415, 11;
	@%p166 bra 	$L__BB160_80;
	add.s32 	%r987, %r130, %r986;
	ld.shared.u32 	%r988, [%r987+40];
	mad.lo.s32 	%r1101, %r988, %r1093, %r1101;
$L__BB160_80:
	setp.lt.s32 	%p167, %r415, 12;
	@%p167 bra 	$L__BB160_82;
	add.s32 	%r990, %r130, %r989;
	ld.shared.u32 	%r991, [%r990+44];
	mad.lo.s32 	%r1101, %r991, %r1094, %r1101;
$L__BB160_82:
	setp.lt.s32 	%p168, %r415, 13;
	@%p168 bra 	$L__BB160_84;
	add.s32 	%r993, %r130, %r992;
	ld.shared.u32 	%r994, [%r993+48];
	mad.lo.s32 	%r1101, %r994, %r1095, %r1101;
$L__BB160_84:
	setp.lt.s32 	%p169, %r415, 14;
	@%p169 bra 	$L__BB160_86;
	add.s32 	%r996, %r130, %r995;
	ld.shared.u32 	%r997, [%r996+52];
	mad.lo.s32 	%r1101, %r997, %r1096, %r1101;
$L__BB160_86:
	setp.lt.s32 	%p170, %r415, 15;
	@%p170 bra 	$L__BB160_88;
	add.s32 	%r999, %r130, %r998;
	ld.shared.u32 	%r1000, [%r999+56];
	mad.lo.s32 	%r1101, %r1000, %r1097, %r1101;
$L__BB160_88:
	setp.lt.s32 	%p171, %r415, 16;
	@%p171 bra 	$L__BB160_90;
	add.s32 	%r1002, %r130, %r1001;
	ld.shared.u32 	%r1003, [%r1002+60];
	mad.lo.s32 	%r1101, %r1003, %r1098, %r1101;
$L__BB160_90:
	mad.lo.s32 	%r1004, %r1099, %r13, %r93;
	shl.b32 	%r1005, %r1004, 2;
	mov.u32 	%r1006, _ZZ9cuda_gemmIiLi256ELi1ELi1ELi512ELi64ELi64ELi32ELi0ELi0EEviiiPT_S1_S1_iiE3Csh;
	add.s32 	%r1007, %r1006, %r1005;
	ld.shared.u32 	%r1008, [%r1007];
	add.s32 	%r1009, %r1008, %r1101;
	st.shared.u32 	[%r1007], %r1009;
	add.s32 	%r1099, %r1099, %r18;
	setp.lt.s32 	%p172, %r1099, %r24;
	@%p172 bra 	$L__BB160_58;
	bra.uni 	$L__BB160_57;
$L__BB160_91:
	setp.gt.u32 	%p18, %r415, 31;
	@%p18 bra 	$L__BB160_168;
	add.s32 	%r481, %r15, 1;
	and.b32  	%r164, %r481, 15;
	add.s32 	%r482, %r15, 2;
	and.b32  	%r165, %r482, 15;
	add.s32 	%r483, %r15, 3;
	and.b32  	%r166, %r483, 15;
	add.s32 	%r484, %r15, 5;
	and.b32  	%r167, %r484, 15;
	add.s32 	%r485, %r15, 7;
	and.b32  	%r168, %r485, 15;
	xor.b32  	%r169, %r22, 8;
	setp.gt.u32 	%p19, %r415, %r22;
	selp.b32 	%r486, 0, %r25, %p19;
	sub.s32 	%r170, %r26, %r486;
	add.s32 	%r487, %r22, 1;
	setp.lt.u32 	%p20, %r487, %r25;
	selp.b32 	%r488, 0, %r25, %p20;
	sub.s32 	%r171, %r26, %r488;
	add.s32 	%r489, %r22, 2;
	setp.lt.u32 	%p21, %r489, %r25;
	selp.b32 	%r490, 0, %r25, %p21;
	sub.s32 	%r172, %r26, %r490;
	add.s32 	%r491, %r22, 3;
	setp.lt.u32 	%p22, %r491, %r25;
	selp.b32 	%r492, 0, %r25, %p22;
	sub.s32 	%r173, %r26, %r492;
	add.s32 	%r493, %r22, 4;
	setp.lt.u32 	%p23, %r493, %r25;
	selp.b32 	%r494, 0, %r25, %p23;
	sub.s32 	%r174, %r26, %r494;
	add.s32 	%r495, %r22, 5;
	setp.lt.u32 	%p24, %r495, %r25;
	selp.b32 	%r496, 0, %r25, %p24;
	sub.s32 	%r175, %r26, %r496;
	add.s32 	%r497, %r22, 6;
	setp.lt.u32 	%p25, %r497, %r25;
	selp.b32 	%r498, 0, %r25, %p25;
	sub.s32 	%r176, %r26, %r498;
	add.s32 	%r499, %r22, 7;
	setp.lt.u32 	%p26, %r499, %r25;
	selp.b32 	%r500, 0, %r25, %p26;
	sub.s32 	%r177, %r26, %r500;
	add.s32 	%r501, %r22, 8;
	setp.lt.u32 	%p27, %r501, %r25;
	selp.b32 	%r502, 0, %r25, %p27;
	sub.s32 	%r178, %r26, %r502;
	add.s32 	%r503, %r22, 9;
	setp.lt.u32 	%p28, %r503, %r25;
	selp.b32 	%r504, 0, %r25, %p28;
	sub.s32 	%r179, %r26, %r504;
	add.s32 	%r505, %r22, 10;
	setp.lt.u32 	%p29, %r505, %r25;
	selp.b32 	%r506, 0, %r25, %p29;
	sub.s32 	%r180, %r26, %r506;
	add.s32 	%r507, %r22, 11;
	setp.lt.u32 	%p30, %r507, %r25;
	selp.b32 	%r508, 0, %r25, %p30;
	sub.s32 	%r181, %r26, %r508;
	add.s32 	%r509, %r22, 12;
	setp.lt.u32 	%p31, %r509, %r25;
	selp.b32 	%r510, 0, %r25, %p31;
	sub.s32 	%r182, %r26, %r510;
	add.s32 	%r511, %r22, 13;
	setp.lt.u32 	%p32, %r511, %r25;
	selp.b32 	%r512, 0, %r25, %p32;
	sub.s32 	%r183, %r26, %r512;
	add.s32 	%r513, %r22, 14;
	setp.lt.u32 	%p33, %r513, %r25;
	selp.b32 	%r514, 0, %r25, %p33;
	sub.s32 	%r184, %r26, %r514;
	add.s32 	%r515, %r22, 15;
	setp.lt.u32 	%p34, %r515, %r25;
	selp.b32 	%r516, 0, %r25, %p34;
	sub.s32 	%r185, %r26, %r516;
	mov.b32 	%r1184, 0;
	shl.b32 	%r604, %r171, 2;
	shl.b32 	%r607, %r172, 2;
	shl.b32 	%r610, %r173, 2;
	shl.b32 	%r613, %r174, 2;
	shl.b32 	%r616, %r175, 2;
	shl.b32 	%r619, %r176, 2;
	shl.b32 	%r622, %r177, 2;
	shl.b32 	%r625, %r178, 2;
	shl.b32 	%r628, %r179, 2;
	shl.b32 	%r631, %r180, 2;
	shl.b32 	%r634, %r181, 2;
	shl.b32 	%r637, %r182, 2;
	shl.b32 	%r640, %r183, 2;
	shl.b32 	%r643, %r184, 2;
	shl.b32 	%r646, %r185, 2;
	shl.b32 	%r601, %r170, 2;
$L__BB160_93:
	setp.eq.s32 	%p35, %r415, 0;
	add.s32 	%r311, %r1184, %r15;
	mul.lo.s32 	%r312, %r311, %r415;
	add.s32 	%r313, %r312, %r23;
	@%p35 bra 	$L__BB160_95;
	add.s32 	%r517, %r26, %r312;
	shl.b32 	%r518, %r517, 2;
	mov.u32 	%r519, _ZZ9cuda_gemmIiLi256ELi1ELi1ELi512ELi64ELi64ELi32ELi0ELi0EEviiiPT_S1_S1_iiE3Ash;
	add.s32 	%r520, %r519, %r518;
	ld.shared.u32 	%r1185, [%r520];
$L__BB160_95:
	setp.lt.u32 	%p36, %r415, 2;
	@%p36 bra 	$L__BB160_97;
	add.s32 	%r521, %r313, %r164;
	shl.b32 	%r522, %r521, 2;
	mov.u32 	%r523, _ZZ9cuda_gemmIiLi256ELi1ELi1ELi512ELi64ELi64ELi32ELi0ELi0EEviiiPT_S1_S1_iiE3Ash;
	add.s32 	%r524, %r523, %r522;
	ld.shared.u32 	%r1186, [%r524];
$L__BB160_97:
	setp.lt.u32 	%p37, %r415, 3;
	@%p37 bra 	$L__BB160_99;
	add.s32 	%r525, %r313, %r165;
	shl.b32 	%r526, %r525, 2;
	mov.u32 	%r527, _ZZ9cuda_gemmIiLi256ELi1ELi1ELi512ELi64ELi64ELi32ELi0ELi0EEviiiPT_S1_S1_iiE3Ash;
	add.s32 	%r528, %r527, %r526;
	ld.shared.u32 	%r1187, [%r528];
$L__BB160_99:
	setp.lt.u32 	%p38, %r415, 4;
	@%p38 bra 	$L__BB160_101;
	add.s32 	%r529, %r313, %r166;
	shl.b32 	%r530, %r529, 2;
	mov.u32 	%r531, _ZZ9cuda_gemmIiLi256ELi1ELi1ELi512ELi64ELi64ELi32ELi0ELi0EEviiiPT_S1_S1_iiE3Ash;
	add.s32 	%r532, %r531, %r530;
	ld.shared.u32 	%r1188, [%r532];
$L__BB160_101:
	setp.lt.u32 	%p39, %r415, 5;
	@%p39 bra 	$L__BB160_103;
	add.s32 	%r533, %r15, 4;
	and.b32  	%r534, %r533, 15;
	add.s32 	%r535, %r313, %r534;
	shl.b32 	%r536, %r535, 2;
	mov.u32 	%r537, _ZZ9cuda_gemmIiLi256ELi1ELi1ELi512ELi64ELi64ELi32ELi0ELi0EEviiiPT_S1_S1_iiE3Ash;
	add.s32 	%r538, %r537, %r536;
	ld.shared.u32 	%r1189, [%r538];
$L__BB160_103:
	setp.lt.u32 	%p40, %r415, 6;
	@%p40 bra 	$L__BB160_105;
	add.s32 	%r539, %r313, %r167;
	shl.b32 	%r540, %r539, 2;
	mov.u32 	%r541, _ZZ9cuda_gemmIiLi256ELi1ELi1ELi512ELi64ELi64ELi32ELi0ELi0EEviiiPT_S1_S1_iiE3Ash;
	add.s32 	%r542, %r541, %r540;
	ld.shared.u32 	%r1190, [%r542];
$L__BB160_105:
	setp.lt.u32 	%p41, %r415, 7;
	@%p41 bra 	$L__BB160_107;
	add.s32 	%r543, %r15, 6;
	and.b32  	%r544, %r543, 15;
	add.s32 	%r545, %r313, %r544;
	shl.b32 	%r546, %r545, 2;
	mov.u32 	%r547, _ZZ9cuda_gemmIiLi256ELi1ELi1ELi512ELi64ELi64ELi32ELi0ELi0EEviiiPT_S1_S1_iiE3Ash;
	add.s32 	%r548, %r547, %r546;
	ld.shared.u32 	%r1191, [%r548];
$L__BB160_107:
	setp.lt.u32 	%p42, %r415, 8;
	@%p42 bra 	$L__BB160_109;
	add.s32 	%r549, %r313, %r168;
	shl.b32 	%r550, %r549, 2;
	mov.u32 	%r551, _ZZ9cuda_gemmIiLi256ELi1ELi1ELi512ELi64ELi64ELi32ELi0ELi0EEviiiPT_S1_S1_iiE3Ash;
	add.s32 	%r552, %r551, %r550;
	ld.shared.u32 	%r1192, [%r552];
$L__BB160_109:
	setp.lt.u32 	%p43, %r415, 9;
	@%p43 bra 	$L__BB160_111;
	add.s32 	%r553, %r313, %r169;
	shl.b32 	%r554, %r553, 2;
	mov.u32 	%r555, _ZZ9cuda_gemmIiLi256ELi1ELi1ELi512ELi64ELi64ELi32ELi0ELi0EEviiiPT_S1_S1_iiE3Ash;
	add.s32 	%r556, %r555, %r554;
	ld.shared.u32 	%r1193, [%r556];
$L__BB160_111:
	setp.lt.u32 	%p44, %r415, 10;
	@%p44 bra 	$L__BB160_113;
	add.s32 	%r557, %r15, 9;
	and.b32  	%r558, %r557, 15;
	add.s32 	%r559, %r313, %r558;
	shl.b32 	%r560, %r559, 2;
	mov.u32 	%r561, _ZZ9cuda_gemmIiLi256ELi1ELi1ELi512ELi64ELi64ELi32ELi0ELi0EEviiiPT_S1_S1_iiE3Ash;
	add.s32 	%r562, %r561, %r560;
	ld.shared.u32 	%r1194, [%r562];
$L__BB160_113:
	setp.lt.u32 	%p45, %r415, 11;
	@%p45 bra 	$L__BB160_115;
	add.s32 	%r563, %r15, 10;
	and.b32  	%r564, %r563, 15;
	add.s32 	%r565, %r313, %r564;
	shl.b32 	%r566, %r565, 2;
	mov.u32 	%r567, _ZZ9cuda_gemmIiLi256ELi1ELi1ELi512ELi64ELi64ELi32ELi0ELi0EEviiiPT_S1_S1_iiE3Ash;
	add.s32 	%r568, %r567, %r566;
	ld.shared.u32 	%r1195, [%r568];
$L__BB160_115:
	setp.lt.u32 	%p46, %r415, 12;
	@%p46 bra 	$L__BB160_117;
	add.s32 	%r569, %r15, 11;
	and.b32  	%r570, %r569, 15;
	add.s32 	%r571, %r313, %r570;
	shl.b32 	%r572, %r571, 2;
	mov.u32 	%r573, _ZZ9cuda_gemmIiLi256ELi1ELi1ELi512ELi64ELi64ELi32ELi0ELi0EEviiiPT_S1_S1_iiE3Ash;
	add.s32 	%r574, %r573, %r572;
	ld.shared.u32 	%r1196, [%r574];
$L__BB160_117:
	setp.lt.u32 	%p47, %r415, 13;
	@%p47 bra 	$L__BB160_119;
	add.s32 	%r575, %r15, 12;
	and.b32  	%r576, %r575, 15;
	add.s32 	%r577, %r313, %r576;
	shl.b32 	%r578, %r577, 2;
	mov.u32 	%r579, _ZZ9cuda_gemmIiLi256ELi1ELi1ELi512ELi64ELi64ELi32ELi0ELi0EEviiiPT_S1_S1_iiE3Ash;
	add.s32 	%r580, %r579, %r578;
	ld.shared.u32 	%r1197, [%r580];
$L__BB160_119:
	setp.lt.u32 	%p48, %r415, 14;
	@%p48 bra 	$L__BB160_121;
	add.s32 	%r581, %r15, 13;
	and.b32  	%r582, %r581, 15;
	add.s32 	%r583, %r313, %r582;
	shl.b32 	%r584, %r583, 2;
	mov.u32 	%r585, _ZZ9cuda_gemmIiLi256ELi1ELi1ELi512ELi64ELi64ELi32ELi0ELi0EEviiiPT_S1_S1_iiE3Ash;
	add.s32 	%r586, %r585, %r584;
	ld.shared.u32 	%r1198, [%r586];
$L__BB160_121:
	setp.lt.u32 	%p49, %r415, 15;
	@%p49 bra 	$L__BB160_123;
	add.s32 	%r587, %r15, 14;
	and.b32  	%r588, %r587, 15;
	add.s32 	%r589, %r313, %r588;
	shl.b32 	%r590, %r589, 2;
	mov.u32 	%r591, _ZZ9cuda_gemmIiLi256ELi1ELi1ELi512ELi64ELi64ELi32ELi0ELi0EEviiiPT_S1_S1_iiE3Ash;
	add.s32 	%r592, %r591, %r590;
	ld.shared.u32 	%r1199, [%r592];
$L__BB160_123:
	setp.lt.u32 	%p50, %r415, 16;
	@%p50 bra 	$L__BB160_125;
	add.s32 	%r593, %r15, -1;
	and.b32  	%r594, %r593, 15;
	add.s32 	%r595, %r313, %r594;
	shl.b32 	%r596, %r595, 2;
	mov.u32 	%r597, _ZZ9cuda_gemmIiLi256ELi1ELi1ELi512ELi64ELi64ELi32ELi0ELi0EEviiiPT_S1_S1_iiE3Ash;
	add.s32 	%r598, %r597, %r596;
	ld.shared.u32 	%r1200, [%r598];
$L__BB160_125:
	setp.ge.s32 	%p51, %r16, %r24;
	@%p51 bra 	$L__BB160_160;
	mov.u32 	%r1201, %r16;
$L__BB160_127:
	mov.u32 	%r600, _ZZ9cuda_gemmIiLi256ELi1ELi1ELi512ELi64ELi64ELi32ELi0ELi0EEviiiPT_S1_S1_iiE11kron_fac_sh;
	mad.lo.s32 	%r347, %r1201, 260, %r600;
	mov.b32 	%r1203, 0;
	@%p35 bra 	$L__BB160_129;
	add.s32 	%r602, %r347, %r601;
	ld.shared.u32 	%r603, [%r602];
	mul.lo.s32 	%r1203, %r603, %r1185;
$L__BB160_129:
	@%p36 bra 	$L__BB160_131;
	add.s32 	%r605, %r347, %r604;
	ld.shared.u32 	%r606, [%r605+4];
	mad.lo.s32 	%r1203, %r606, %r1186, %r1203;
$L__BB160_131:
	@%p37 bra 	$L__BB160_133;
	add.s32 	%r608, %r347, %r607;
	ld.shared.u32 	%r609, [%r608+8];
	mad.lo.s32 	%r1203, %r609, %r1187, %r1203;
$L__BB160_133:
	@%p38 bra 	$L__BB160_135;
	add.s32 	%r611, %r347, %r610;
	ld.shared.u32 	%r612, [%r611+12];
	mad.lo.s32 	%r1203, %r612, %r1188, %r1203;
$L__BB160_135:
	@%p39 bra 	$L__BB160_137;
	add.s32 	%r614, %r347, %r613;
	ld.shared.u32 	%r615, [%r614+16];
	mad.lo.s32 	%r1203, %r615, %r1189, %r1203;
$L__BB160_137:
	@%p40 bra 	$L__BB160_139;
	add.s32 	%r617, %r347, %r616;
	ld.shared.u32 	%r618, [%r617+20];
	mad.lo.s32 	%r1203, %r618, %r1190, %r1203;
$L__BB160_139:
	setp.lt.u32 	%p58, %r415, 7;
	@%p58 bra 	$L__BB160_141;
	add.s32 	%r620, %r347, %r619;
	ld.shared.u32 	%r621, [%r620+24];
	mad.lo.s32 	%r1203, %r621, %r1191, %r1203;
$L__BB160_141:
	setp.lt.u32 	%p59, %r415, 8;
	@%p59 bra 	$L__BB160_143;
	add.s32 	%r623, %r347, %r622;
	ld.shared.u32 	%r624, [%r623+28];
	mad.lo.s32 	%r1203, %r624, %r1192, %r1203;
$L__BB160_143:
	setp.lt.u32 	%p60, %r415, 9;
	@%p60 bra 	$L__BB160_145;
	add.s32 	%r626, %r347, %r625;
	ld.shared.u32 	%r627, [%r626+32];
	mad.lo.s32 	%r1203, %r627, %r1193, %r1203;
$L__BB160_145:
	setp.lt.u32 	%p61, %r415, 10;
	@%p61 bra 	$L__BB160_147;
	add.s32 	%r629, %r347, %r628;
	ld.shared.u32 	%r630, [%r629+36];
	mad.lo.s32 	%r1203, %r630, %r1194, %r1203;
$L__BB160_147:
	setp.lt.u32 	%p62, %r415, 11;
	@%p62 bra 	$L__BB160_149;
	add.s32 	%r632, %r347, %r631;
	ld.shared.u32 	%r633, [%r632+40];
	mad.lo.s32 	%r1203, %r633, %r1195, %r1203;
$L__BB160_149:
	setp.lt.u32 	%p63, %r415, 12;
	@%p63 bra 	$L__BB160_151;
	add.s32 	%r635, %r347, %r634;
	ld.shared.u32 	%r636, [%r635+44];
	mad.lo.s32 	%r1203, %r636, %r1196, %r1203;
$L__BB160_151:
	setp.lt.u32 	%p64, %r415, 13;
	@%p64 bra 	$L__BB160_153;
	add.s32 	%r638, %r347, %r637;
	ld.shared.u32 	%r639, [%r638+48];
	mad.lo.s32 	%r1203, %r639, %r1197, %r1203;
$L__BB160_153:
	setp.lt.u32 	%p65, %r415, 14;
	@%p65 bra 	$L__BB160_155;
	add.s32 	%r641, %r347, %r640;
	ld.shared.u32 	%r642, [%r641+52];
	mad.lo.s32 	%r1203, %r642, %r1198, %r1203;
$L__BB160_155:
	setp.lt.u32 	%p66, %r415, 15;
	@%p66 bra 	$L__BB160_157;
	add.s32 	%r644, %r347, %r643;
	ld.shared.u32 	%r645, [%r644+56];
	mad.lo.s32 	%r1203, %r645, %r1199, %r1203;
$L__BB160_157:
	setp.lt.u32 	%p67, %r415, 16;
	@%p67 bra 	$L__BB160_159;
	add.s32 	%r647, %r347, %r646;
	ld.shared.u32 	%r648, [%r647+60];
	mad.lo.s32 	%r1203, %r648, %r1200, %r1203;
$L__BB160_159:
	mad.lo.s32 	%r649, %r1201, %r13, %r311;
	shl.b32 	%r650, %r649, 2;
	mov.u32 	%r651, _ZZ9cuda_gemmIiLi256ELi1ELi1ELi512ELi64ELi64ELi32ELi0ELi0EEviiiPT_S1_S1_iiE3Csh;
	add.s32 	%r652, %r651, %r650;
	st.shared.u32 	[%r652], %r1203;
	add.s32 	%r1201, %r1201, %r18;
	setp.lt.s32 	%p68, %r1201, %r24;
	@%p68 bra 	$L__BB160_127;
$L__BB160_160:
	add.s32 	%r1184, %r1184, %r14;
	setp.lt.s32 	%p69, %r1184, %r13;
	@%p69 bra 	$L__BB160_93;
$L__BB160_161:
	ld.param.u32 	%r1054, [_Z9cuda_gemmIiLi256ELi1ELi1ELi512ELi64ELi64ELi32ELi0ELi0EEviiiPT_S1_S1_ii_param_1];
	and.b32  	%r1010, %r38, 3;
	setp.eq.s32 	%p174, %r1010, 3;
	bar.sync 	0;
	div.s32 	%r382, %r413, %r415;
	mad.lo.s32 	%r383, %r19, %r1054, %r27;
	@%p174 bra 	$L__BB160_164;
	shl.b32 	%r1011, %r1221, 2;
	mov.u32 	%r1012, _ZZ9cuda_gemmIiLi256ELi1ELi1ELi512ELi64ELi64ELi32ELi0ELi0EEviiiPT_S1_S1_iiE3Csh;
	add.s32 	%r1219, %r1012, %r1011;
	shl.b32 	%r385, %r17, 2;
	add.s32 	%r1013, %r38, 1;
	and.b32  	%r1014, %r1013, 3;
	neg.s32 	%r1218, %r1014;
$L__BB160_163:
	.pragma "nounroll";
	div.s32 	%r1015, %r1221, %r13;
	mul.lo.s32 	%r1016, %r1015, %r13;
	sub.s32 	%r1017, %r1221, %r1016;
	mad.lo.s32 	%r1018, %r382, %r1015, %r383;
	add.s32 	%r1019, %r1018, %r1017;
	ld.shared.u32 	%r1020, [%r1219];
	mul.wide.s32 	%rd17, %r1019, 4;
	add.s64 	%rd18, %rd2, %rd17;
	st.global.u32 	[%rd18], %r1020;
	add.s32 	%r1221, %r1221, %r17;
	add.s32 	%r1219, %r1219, %r385;
	add.s32 	%r1218, %r1218, 1;
	setp.ne.s32 	%p175, %r1218, 0;
	@%p175 bra 	$L__BB160_163;
$L__BB160_164:
	setp.lt.u32 	%p176, %r38, 3;
	@%p176 bra 	$L__BB160_167;
	shl.b32 	%r1021, %r17, 1;
	add.s32 	%r1225, %r1221, %r1021;
	shl.b32 	%r395, %r17, 2;
	mad.lo.s32 	%r1224, %r17, 3, %r1221;
	add.s32 	%r1223, %r17, %r1221;
	shl.b32 	%r1022, %r1221, 2;
	mov.u32 	%r1023, _ZZ9cuda_gemmIiLi256ELi1ELi1ELi512ELi64ELi64ELi32ELi0ELi0EEviiiPT_S1_S1_iiE3Csh;
	add.s32 	%r1222, %r1023, %r1022;
	shl.b32 	%r399, %r17, 4;
	shl.b32 	%r400, %r17, 3;
	mul.lo.s32 	%r401, %r17, 12;
$L__BB160_166:
	div.s32 	%r1024, %r1221, %r13;
	mul.lo.s32 	%r1025, %r1024, %r13;
	sub.s32 	%r1026, %r1221, %r1025;
	mad.lo.s32 	%r1027, %r382, %r1024, %r383;
	add.s32 	%r1028, %r1027, %r1026;
	ld.shared.u32 	%r1029, [%r1222];
	mul.wide.s32 	%rd19, %r1028, 4;
	add.s64 	%rd20, %rd2, %rd19;
	st.global.u32 	[%rd20], %r1029;
	add.s32 	%r1030, %r1221, %r17;
	div.s32 	%r1031, %r1223, %r13;
	mul.lo.s32 	%r1032, %r1031, %r13;
	sub.s32 	%r1033, %r1223, %r1032;
	mad.lo.s32 	%r1034, %r382, %r1031, %r383;
	add.s32 	%r1035, %r1034, %r1033;
	add.s32 	%r1036, %r1222, %r395;
	ld.shared.u32 	%r1037, [%r1036];
	mul.wide.s32 	%rd21, %r1035, 4;
	add.s64 	%rd22, %rd2, %rd21;
	st.global.u32 	[%rd22], %r1037;
	add.s32 	%r1038, %r1030, %r17;
	div.s32 	%r1039, %r1225, %r13;
	mul.lo.s32 	%r1040, %r1039, %r13;
	sub.s32 	%r1041, %r1225, %r1040;
	mad.lo.s32 	%r1042, %r382, %r1039, %r383;
	add.s32 	%r1043, %r1042, %r1041;
	add.s32 	%r1044, %r1222, %r400;
	ld.shared.u32 	%r1045, [%r1044];
	mul.wide.s32 	%rd23, %r1043, 4;
	add.s64 	%rd24, %rd2, %rd23;
	st.global.u32 	[%rd24], %r1045;
	add.s32 	%r1046, %r1038, %r17;
	div.s32 	%r1047, %r1224, %r13;
	mul.lo.s32 	%r1048, %r1047, %r13;
	sub.s32 	%r1049, %r1224, %r1048;
	mad.lo.s32 	%r1050, %r382, %r1047, %r383;
	add.s32 	%r1051, %r1050, %r1049;
	add.s32 	%r1052, %r1222, %r401;
	ld.shared.u32 	%r1053, [%r1052];
	mul.wide.s32 	%rd25, %r1051, 4;
	add.s64 	%rd26, %rd2, %rd25;
	st.global.u32 	[%rd26], %r1053;
	add.s32 	%r1221, %r1046, %r17;
	add.s32 	%r1225, %r1225, %r395;
	add.s32 	%r1224, %r1224, %r395;
	add.s32 	%r1223, %r1223, %r395;
	add.s32 	%r1222, %r1222, %r399;
	setp.lt.u32 	%p177, %r1221, 256;
	@%p177 bra 	$L__BB160_166;
$L__BB160_167:
	ret;
$L__BB160_168:
	add.s32 	%r655, %r22, 1;
	setp.lt.u32 	%p70, %r655, %r25;
	selp.b32 	%r656, 0, %r25, %p70;
	sub.s32 	%r186, %r26, %r656;
	add.s32 	%r657, %r22, 2;
	setp.lt.u32 	%p71, %r657, %r25;
	selp.b32 	%r658, 0, %r25, %p71;
	sub.s32 	%r187, %r26, %r658;
	add.s32 	%r659, %r22, 3;
	setp.lt.u32 	%p72, %r659, %r25;
	selp.b32 	%r660, 0, %r25, %p72;
	sub.s32 	%r188, %r26, %r660;
	add.s32 	%r661, %r22, 4;
	setp.lt.u32 	%p73, %r661, %r25;
	selp.b32 	%r662, 0, %r25, %p73;
	sub.s32 	%r189, %r26, %r662;
	add.s32 	%r663, %r22, 5;
	setp.lt.u32 	%p74, %r663, %r25;
	selp.b32 	%r664, 0, %r25, %p74;
	sub.s32 	%r190, %r26, %r664;
	add.s32 	%r665, %r22, 6;
	setp.lt.u32 	%p75, %r665, %r25;
	selp.b32 	%r666, 0, %r25, %p75;
	sub.s32 	%r191, %r26, %r666;
	add.s32 	%r667, %r22, 7;
	setp.lt.u32 	%p76, %r667, %r25;
	selp.b32 	%r668, 0, %r25, %p76;
	sub.s32 	%r192, %r26, %r668;
	add.s32 	%r669, %r22, 8;
	setp.lt.u32 	%p77, %r669, %r25;
	selp.b32 	%r670, 0, %r25, %p77;
	sub.s32 	%r193, %r26, %r670;
	add.s32 	%r671, %r22, 9;
	setp.lt.u32 	%p78, %r671, %r25;
	selp.b32 	%r672, 0, %r25, %p78;
	sub.s32 	%r194, %r26, %r672;
	add.s32 	%r673, %r22, 10;
	setp.lt.u32 	%p79, %r673, %r25;
	selp.b32 	%r674, 0, %r25, %p79;
	sub.s32 	%r195, %r26, %r674;
	add.s32 	%r675, %r22, 11;
	setp.lt.u32 	%p80, %r675, %r25;
	selp.b32 	%r676, 0, %r25, %p80;
	sub.s32 	%r196, %r26, %r676;
	add.s32 	%r677, %r22, 12;
	setp.lt.u32 	%p81, %r677, %r25;
	selp.b32 	%r678, 0, %r25, %p81;
	sub.s32 	%r197, %r26, %r678;
	add.s32 	%r679, %r22, 13;
	setp.lt.u32 	%p82, %r679, %r25;
	selp.b32 	%r680, 0, %r25, %p82;
	sub.s32 	%r198, %r26, %r680;
	add.s32 	%r681, %r22, 14;
	setp.lt.u32 	%p83, %r681, %r25;
	selp.b32 	%r682, 0, %r25, %p83;
	sub.s32 	%r199, %r26, %r682;
	add.s32 	%r683, %r22, 15;
	setp.lt.u32 	%p84, %r683, %r25;
	selp.b32 	%r684, 0, %r25, %p84;
	sub.s32 	%r200, %r26, %r684;
	shl.b32 	%r685, %r4, 8;
	sub.s32 	%r201, 8223, %r685;
	mov.b32 	%r1132, 0;
	shl.b32 	%r785, %r186, 2;
	shl.b32 	%r788, %r187, 2;
	shl.b32 	%r791, %r188, 2;
	shl.b32 	%r794, %r189, 2;
	shl.b32 	%r797, %r190, 2;
	shl.b32 	%r800, %r191, 2;
	shl.b32 	%r803, %r192, 2;
	shl.b32 	%r806, %r193, 2;
	shl.b32 	%r809, %r194, 2;
	shl.b32 	%r812, %r195, 2;
	shl.b32 	%r815, %r196, 2;
	shl.b32 	%r818, %r197, 2;
	shl.b32 	%r821, %r198, 2;
	shl.b32 	%r824, %r199, 2;
	shl.b32 	%r827, %r200, 2;
$L__BB160_169:
	setp.lt.s32 	%p85, %r415, 1;
	add.s32 	%r219, %r1132, %r15;
	mul.lo.s32 	%r220, %r219, %r415;
	add.s32 	%r221, %r220, %r23;
	@%p85 bra 	$L__BB160_171;
	add.s32 	%r686, %r26, %r220;
	shl.b32 	%r687, %r686, 2;
	mov.u32 	%r688, _ZZ9cuda_gemmIiLi256ELi1ELi1ELi512ELi64ELi64ELi32ELi0ELi0EEviiiPT_S1_S1_iiE3Ash;
	add.s32 	%r689, %r688, %r687;
	ld.shared.u32 	%r1133, [%r689];
$L__BB160_171:
	setp.lt.s32 	%p86, %r415, 2;
	@%p86 bra 	$L__BB160_173;
	add.s32 	%r690, %r15, 1;
	and.b32  	%r691, %r690, 15;
	add.s32 	%r692, %r221, %r691;
	shl.b32 	%r693, %r692, 2;
	mov.u32 	%r694, _ZZ9cuda_gemmIiLi256ELi1ELi1ELi512ELi64ELi64ELi32ELi0ELi0EEviiiPT_S1_S1_iiE3Ash;
	add.s32 	%r695, %r694, %r693;
	ld.shared.u32 	%r1134, [%r695];
$L__BB160_173:
	setp.lt.s32 	%p87, %r415, 3;
	@%p87 bra 	$L__BB160_175;
	add.s32 	%r696, %r15, 2;
	and.b32  	%r697, %r696, 15;
	add.s32 	%r698, %r221, %r697;
	shl.b32 	%r699, %r698, 2;
	mov.u32 	%r700, _ZZ9cuda_gemmIiLi256ELi1ELi1ELi512ELi64ELi64ELi32ELi0ELi0EEviiiPT_S1_S1_iiE3Ash;
	add.s32 	%r701, %r700, %r699;
	ld.shared.u32 	%r1135, [%r701];
$L__BB160_175:
	setp.lt.s32 	%p88, %r415, 4;
	@%p88 bra 	$L__BB160_177;
	add.s32 	%r702, %r15, 3;
	and.b32  	%r703, %r702, 15;
	add.s32 	%r704, %r221, %r703;
	shl.b32 	%r705, %r704, 2;
	mov.u32 	%r706, _ZZ9cuda_gemmIiLi256ELi1ELi1ELi512ELi64ELi64ELi32ELi0ELi0EEviiiPT_S1_S1_iiE3Ash;
	add.s32 	%r707, %r706, %r705;
	ld.shared.u32 	%r1136, [%r707];
$L__BB160_177:
	setp.lt.s32 	%p89, %r415, 5;
	@%p89 bra 	$L__BB160_179;
	add.s32 	%r708, %r15, 4;
	and.b32  	%r709, %r708, 15;
	add.s32 	%r710, %r221, %r709;
	shl.b32 	%r711, %r710, 2;
	mov.u32 	%r712, _ZZ9cuda_gemmIiLi256ELi1ELi1ELi512ELi64ELi64ELi32ELi0ELi0EEviiiPT_S1_S1_iiE3Ash;
	add.s32 	%r713, %r712, %r711;
	ld.shared.u32 	%r1137, [%r713];
$L__BB160_179:
	setp.lt.s32 	%p90, %r415, 6;
	@%p90 bra 	$L__BB160_181;
	add.s32 	%r714, %r15, 5;
	and.b32  	%r715, %r714, 15;
	add.s32 	%r716, %r221, %r715;
	shl.b32 	%r717, %r716, 2;
	mov.u32 	%r718, _ZZ9cuda_gemmIiLi256ELi1ELi1ELi512ELi64ELi64ELi32ELi0ELi0EEviiiPT_S1_S1_iiE3Ash;
	add.s32 	%r719, %r718, %r717;
	ld.shared.u32 	%r1138, [%r719];
$L__BB160_181:
	setp.lt.s32 	%p91, %r415, 7;
	@%p91 bra 	$L__BB160_183;
	add.s32 	%r720, %r15, 6;
	and.b32  	%r721, %r720, 15;
	add.s32 	%r722, %r221, %r721;
	shl.b32 	%r723, %r722, 2;
	mov.u32 	%r724, _ZZ9cuda_gemmIiLi256ELi1ELi1ELi512ELi64ELi64ELi32ELi0ELi0EEviiiPT_S1_S1_iiE3Ash;
	add.s32 	%r725, %r724, %r723;
	ld.shared.u32 	%r1139, [%r725];
$L__BB160_183:
	setp.lt.s32 	%p92, %r415, 8;
	@%p92 bra 	$L__BB160_185;
	add.s32 	%r726, %r15, 7;
	and.b32  	%r727, %r726, 15;
	add.s32 	%r728, %r221, %r727;
	shl.b32 	%r729, %r728, 2;
	mov.u32 	%r730, _ZZ9cuda_gemmIiLi256ELi1ELi1ELi512ELi64ELi64ELi32ELi0ELi0EEviiiPT_S1_S1_iiE3Ash;
	add.s32 	%r731, %r730, %r729;
	ld.shared.u32 	%r1140, [%r731];
$L__BB160_185:
	setp.lt.s32 	%p93, %r415, 9;
	@%p93 bra 	$L__BB160_187;
	and.b32  	%r732, %r15, 15;
	xor.b32  	%r733, %r732, 8;
	add.s32 	%r734, %r221, %r733;
	shl.b32 	%r735, %r734, 2;
	mov.u32 	%r736, _ZZ9cuda_gemmIiLi256ELi1ELi1ELi512ELi64ELi64ELi32ELi0ELi0EEviiiPT_S1_S1_iiE3Ash;
	add.s32 	%r737, %r736, %r735;
	ld.shared.u32 	%r1141, [%r737];
$L__BB160_187:
	setp.lt.s32 	%p94, %r415, 10;
	@%p94 bra 	$L__BB160_189;
	add.s32 	%r738, %r15, 9;
	and.b32  	%r739, %r738, 15;
	add.s32 	%r740, %r221, %r739;
	shl.b32 	%r741, %r740, 2;
	mov.u32 	%r742, _ZZ9cuda_gemmIiLi256ELi1ELi1ELi512ELi64ELi64ELi32ELi0ELi0EEviiiPT_S1_S1_iiE3Ash;
	add.s32 	%r743, %r742, %r741;
	ld.shared.u32 	%r1142, [%r743];
$L__BB160_189:
	setp.lt.s32 	%p95, %r415, 11;
	@%p95 bra 	$L__BB160_191;
	add.s32 	%r744, %r15, 10;
	and.b32  	%r745, %r744, 15;
	add.s32 	%r746, %r221, %r745;
	shl.b32 	%r747, %r746, 2;
	mov.u32 	%r748, _ZZ9cuda_gemmIiLi256ELi1ELi1ELi512ELi64ELi64ELi32ELi0ELi0EEviiiPT_S1_S1_iiE3Ash;
	add.s32 	%r749, %r748, %r747;
	ld.shared.u32 	%r1143, [%r749];
$L__BB160_191:
	setp.lt.s32 	%p96, %r415, 12;
	@%p96 bra 	$L__BB160_193;
	add.s32 	%r750, %r15, 11;
	and.b32  	%r751, %r750, 15;
	add.s32 	%r752, %r221, %r751;
	shl.b32 	%r753, %r752, 2;
	mov.u32 	%r754, _ZZ9cuda_gemmIiLi256ELi1ELi1ELi512ELi64ELi64ELi32ELi0ELi0EEviiiPT_S1_S1_iiE3Ash;
	add.s32 	%r755, %r754, %r753;
	ld.shared.u32 	%r1144, [%r755];
$L__BB160_193:
	setp.lt.s32 	%p97, %r415, 13;
	@%p97 bra 	$L__BB160_195;
	add.s32 	%r756, %r15, 12;
	and.b32  	%r757, %r756, 15;
	add.s32 	%r758, %r221, %r757;
	shl.b32 	%r759, %r758, 2;
	mov.u32 	%r760, _ZZ9cuda_gemmIiLi256ELi1ELi1ELi512ELi64ELi64ELi32ELi0ELi0EEviiiPT_S1_S1_iiE3Ash;
	add.s32 	%r761, %r760, %r759;
	ld.shared.u32 	%r1145, [%r761];
$L__BB160_195:
	setp.lt.s32 	%p98, %r415, 14;
	@%p98 bra 	$L__BB160_197;
	add.s32 	%r762, %r15, 13;
	and.b32  	%r763, %r762, 15;
	add.s32 	%r764, %r221, %r763;
	shl.b32 	%r765, %r764, 2;
	mov.u32 	%r766, _ZZ9cuda_gemmIiLi256ELi1ELi1ELi512ELi64ELi64ELi32ELi0ELi0EEviiiPT_S1_S1_iiE3Ash;
	add.s32 	%r767, %r766, %r765;
	ld.shared.u32 	%r1146, [%r767];
$L__BB160_197:
	setp.lt.s32 	%p99, %r415, 15;
	@%p99 bra 	$L__BB160_199;
	add.s32 	%r768, %r15, 14;
	and.b32  	%r769, %r768, 15;
	add.s32 	%r770, %r221, %r769;
	shl.b32 	%r771, %r770, 2;
	mov.u32 	%r772, _ZZ9cuda_gemmIiLi256ELi1ELi1ELi512ELi64ELi64ELi32ELi0ELi0EEviiiPT_S1_S1_iiE3Ash;
	add.s32 	%r773, %r772, %r771;
	ld.shared.u32 	%r1147, [%r773];
$L__BB160_199:
	setp.lt.s32 	%p100, %r415, 16;
	@%p100 bra 	$L__BB160_201;
	add.s32 	%r774, %r15, -1;
	and.b32  	%r775, %r774, 15;
	add.s32 	%r776, %r221, %r775;
	shl.b32 	%r777, %r776, 2;
	mov.u32 	%r778, _ZZ9cuda_gemmIiLi256ELi1ELi1ELi512ELi64ELi64ELi32ELi0ELi0EEviiiPT_S1_S1_iiE3Ash;
	add.s32 	%r779, %r778, %r777;
	ld.shared.u32 	%r1148, [%r779];
$L__BB160_201:
	setp.ge.s32 	%p101, %r16, %r24;
	mov.u32 	%r1149, %r16;
	@%p101 bra 	$L__BB160_202;
	bra.uni 	$L__BB160_203;
$L__BB160_202:
	add.s32 	%r1132, %r1132, %r14;
	setp.lt.s32 	%p122, %r1132, %r13;
	@%p122 bra 	$L__BB160_169;
	bra.uni 	$L__BB160_161;
$L__BB160_203:
	mov.u32 	%r781, _ZZ9cuda_gemmIiLi256ELi1ELi1ELi512ELi64ELi64ELi32ELi0ELi0EEviiiPT_S1_S1_iiE11kron_fac_sh;
	mad.lo.s32 	%r256, %r1149, 260, %r781;
	mov.b32 	%r1151, 0;
	@%p85 bra 	$L__BB160_205;
	shl.b32 	%r782, %r26, 2;
	add.s32 	%r783, %r256, %r782;
	ld.shared.u32 	%r784, [%r783];
	mul.lo.s32 	%r1151, %r784, %r1133;
$L__BB160_205:
	@%p86 bra 	$L__BB160_207;
	add.s32 	%r786, %r256, %r785;
	ld.shared.u32 	%r787, [%r786+4];
	mad.lo.s32 	%r1151, %r787, %r1134, %r1151;
$L__BB160_207:
	@%p87 bra 	$L__BB160_209;
	add.s32 	%r789, %r256, %r788;
	ld.shared.u32 	%r790, [%r789+8];
	mad.lo.s32 	%r1151, %r790, %r1135, %r1151;
$L__BB160_209:
	@%p88 bra 	$L__BB160_211;
	add.s32 	%r792, %r256, %r791;
	ld.shared.u32 	%r793, [%r792+12];
	mad.lo.s32 	%r1151, %r793, %r1136, %r1151;
$L__BB160_211:
	@%p89 bra 	$L__BB160_213;
	add.s32 	%r795, %r256, %r794;
	ld.shared.u32 	%r796, [%r795+16];
	mad.lo.s32 	%r1151, %r796, %r1137, %r1151;
$L__BB160_213:
	setp.lt.s32 	%p107, %r415, 6;
	@%p107 bra 	$L__BB160_215;
	add.s32 	%r798, %r256, %r797;
	ld.shared.u32 	%r799, [%r798+20];
	mad.lo.s32 	%r1151, %r799, %r1138, %r1151;
$L__BB160_215:
	setp.lt.s32 	%p108, %r415, 7;
	@%p108 bra 	$L__BB160_217;
	add.s32 	%r801, %r256, %r800;
	ld.shared.u32 	%r802, [%r801+24];
	mad.lo.s32 	%r1151, %r802, %r1139, %r1151;
$L__BB160_217:
	setp.lt.s32 	%p109, %r415, 8;
	@%p109 bra 	$L__BB160_219;
	add.s32 	%r804, %r256, %r803;
	ld.shared.u32 	%r805, [%r804+28];
	mad.lo.s32 	%r1151, %r805, %r1140, %r1151;
$L__BB160_219:
	setp.lt.s32 	%p110, %r415, 9;
	@%p110 bra 	$L__BB160_221;
	add.s32 	%r807, %r256, %r806;
	ld.shared.u32 	%r808, [%r807+32];
	mad.lo.s32 	%r1151, %r808, %r1141, %r1151;
$L__BB160_221:
	setp.lt.s32 	%p111, %r415, 10;
	@%p111 bra 	$L__BB160_223;
	add.s32 	%r810, %r256, %r809;
	ld.shared.u32 	%r811, [%r810+36];
	mad.lo.s32 	%r1151, %r811, %r1142, %r1151;
$L__BB160_223:
	setp.lt.s32 	%p112, %r415, 11;
	@%p112 bra 	$L__BB160_225;
	add.s32 	%r813, %r256, %r812;
	ld.shared.u32 	%r814, [%r813+40];
	mad.lo.s32 	%r1151, %r814, %r1143, %r1151;
$L__BB160_225:
	setp.lt.s32 	%p113, %r415, 12;
	@%p113 bra 	$L__BB160_227;
	add.s32 	%r816, %r256, %r815;
	ld.shared.u32 	%r817, [%r816+44];
	mad.lo.s32 	%r1151, %r817, %r1144, %r1151;
$L__BB160_227:
	setp.lt.s32 	%p114, %r415, 13;
	@%p114 bra 	$L__BB160_229;
	add.s32 	%r819, %r256, %r818;
	ld.shared.u32 	%r820, [%r819+48];
	mad.lo.s32 	%r1151, %r820, %r1145, %r1151;
$L__BB160_229:
	setp.lt.s32 	%p115, %r415, 14;
	@%p115 bra 	$L__BB160_231;
	add.s32 	%r822, %r256, %r821;
	ld.shared.u32 	%r823, [%r822+52];
	mad.lo.s32 	%r1151, %r823, %r1146, %r1151;
$L__BB160_231:
	setp.lt.s32 	%p116, %r415, 15;
	@%p116 bra 	$L__BB160_233;
	add.s32 	%r825, %r256, %r824;
	ld.shared.u32 	%r826, [%r825+56];
	mad.lo.s32 	%r1151, %r826, %r1147, %r1151;
$L__BB160_233:
	setp.lt.s32 	%p117, %r415, 16;
	@%p117 bra 	$L__BB160_235;
	add.s32 	%r828, %r256, %r827;
	ld.shared.u32 	%r829, [%r828+60];
	mad.lo.s32 	%r1151, %r829, %r1148, %r1151;
$L__BB160_235:
	mov.u32 	%r1165, %r3;
$L__BB160_236:
	shr.u32 	%r290, %r1165, 1;
	shfl.sync.down.b32	%r830|%p118, %r1151, %r290, %r201, -1;
	add.s32 	%r1151, %r830, %r1151;
	setp.gt.u32 	%p119, %r1165, 3;
	mov.u32 	%r1165, %r290;
	@%p119 bra 	$L__BB160_236;
	rem.u32 	%r831, %r2, %r4;
	setp.eq.s32 	%p120, %r831, 0;
	@%p120 bra 	$L__BB160_238;
	bra.uni 	$L__BB160_239;
$L__BB160_238:
	mad.lo.s32 	%r832, %r1149, %r13, %r219;
	shl.b32 	%r833, %r832, 2;
	mov.u32 	%r834, _ZZ9cuda_gemmIiLi256ELi1ELi1ELi512ELi64ELi64ELi32ELi0ELi0EEviiiPT_S1_S1_iiE3Csh;
	add.s32 	%r835, %r834, %r833;
	st.shared.u32 	[%r835], %r1151;
$L__BB160_239:
	add.s32 	%r1149, %r1149, %r18;
	setp.lt.s32 	%p121, %r1149, %r24;
	@%p121 bra 	$L__BB160_203;
	bra.uni 	$L__BB160_202;

}
	// .globl	_Z9cuda_gemmIiLi256ELi1ELi1ELi512ELi64ELi64ELi32ELi0ELi1EEviiiPT_S1_S1_ii
.visible .entry _Z9cuda_gemmIiLi256ELi1ELi1ELi512ELi64ELi64ELi32ELi0ELi1EEviiiPT_S1_S1_ii(
	.param .u32 _Z9cuda_gemmIiLi256ELi1ELi1ELi512ELi64ELi64ELi32ELi0ELi1EEviiiPT_S1_S1_ii_param_0,
	.param .u32 _Z9cuda_gemmIiLi256ELi1ELi1ELi512ELi64ELi64ELi32ELi0ELi1EEviiiPT_S1_S1_ii_param_1,
	.param .u32 _Z9cuda_gemmIiLi256ELi1ELi1ELi512ELi64ELi64ELi32ELi0ELi1EEviiiPT_S1_S1_ii_param_2,
	.param .u64 .ptr .align 1 _Z9cuda_gemmIiLi256ELi1ELi1ELi512ELi64ELi64ELi32ELi0ELi1EEviiiPT_S1_S1_ii_param_3,
	.param .u64 .ptr .align 1 _Z9cuda_gemmIiLi256ELi1ELi1ELi512ELi64ELi64ELi32ELi0ELi1EEviiiPT_S1_S1_ii_param_4,
	.param .u64 .ptr .align 1 _Z9cuda_gemmIiLi256ELi1ELi1ELi512ELi64ELi64ELi32ELi0ELi1EEviiiPT_S1_S1_ii_param_5,
	.param .u32 _Z9cuda_gemmIiLi256ELi1ELi1ELi512ELi64ELi64ELi32ELi0ELi1EEviiiPT_S1_S1_ii_param_6,
	.param .u32 _Z9cuda_gemmIiLi256ELi1ELi1ELi512ELi64ELi64ELi32ELi0ELi1EEviiiPT_S1_S1_ii_param_7
)
.maxntid 256
{
	.reg .pred 	%p<31>;
	.reg .b16 	%rs<13>;
	.reg .b32 	%r<375>;
	.reg .b64 	%rd<37>;
	// demoted variable
	.shared .align 128 .b8 _ZZ9cuda_gemmIiLi256ELi1ELi1ELi512ELi64ELi64ELi32ELi0ELi1EEviiiPT_S1_S1_iiE11kron_fac_sh[8320];
	// demoted variable
	.shared .align 128 .b8 _ZZ9cuda_gemmIiLi256ELi1ELi1ELi512ELi64ELi64ELi32ELi0ELi1EEviiiPT_S1_S1_iiE3Ash[2048];
	// demoted variable
	.shared .align 128 .b8 _ZZ9cuda_gemmIiLi256ELi1ELi1ELi512ELi64ELi64ELi32ELi0ELi1EEviiiPT_S1_S1_iiE3Csh[1024];
	ld.param.u32 	%r117, [_Z9cuda_gemmIiLi256ELi1ELi1ELi512ELi64ELi64ELi32ELi0ELi1EEviiiPT_S1_S1_ii_param_2];
	ld.param.u64 	%rd4, [_Z9cuda_gemmIiLi256ELi1ELi1ELi512ELi64ELi64ELi32ELi0ELi1EEviiiPT_S1_S1_ii_param_3];
	ld.param.u64 	%rd5, [_Z9cuda_gemmIiLi256ELi1ELi1ELi512ELi64ELi64ELi32ELi0ELi1EEviiiPT_S1_S1_ii_param_4];
	ld.param.u64 	%rd6, [_Z9cuda_gemmIiLi256ELi1ELi1ELi512ELi64ELi64ELi32ELi0ELi1EEviiiPT_S1_S1_ii_param_5];
	cvta.to.global.u64 	%rd1, %rd4;
	cvta.to.global.u64 	%rd2, %rd5;
	cvta.to.global.u64 	%rd3, %rd6;
	mov.u32 	%r369, %tid.x;
	and.b32  	%r118, %r117, -512;
	setp.eq.s32 	%p1, %r118, 32768;
	@%p1 bra 	$L__BB161_3;
	setp.ne.s32 	%p2, %r118, 16384;
	@%p2 bra 	$L__BB161_4;
	mov.u32 	%r120, %ctaid.x;
	shr.u32 	%r349, %r120, 5;
	and.b32  	%r348, %r120, 31;
	bra.uni 	$L__BB161_5;
$L__BB161_3:
	mov.u32 	%r119, %ctaid.x;
	shr.u32 	%r349, %r119, 6;
	and.b32  	%r348, %r119, 63;
	bra.uni 	$L__BB161_5;
$L__BB161_4:
	mov.u32 	%r121, %ctaid.x;
	shr.s32 	%r122, %r117, 31;
	shr.u32 	%r123, %r122, 23;
	add.s32 	%r124, %r117, %r123;
	shr.s32 	%r125, %r124, 9;
	div.u32 	%r349, %r121, %r125;
	mul.lo.s32 	%r126, %r349, %r125;
	sub.s32 	%r348, %r121, %r126;
$L__BB161_5:
	shr.u32 	%r127, %r369, 2;
	and.b32  	%r10, %r127, 7;
	mov.u32 	%r11, %ntid.x;
	shr.u32 	%r12, %r11, 5;
	mov.u32 	%r13, %ctaid.y;
	mov.u32 	%r128, %nctaid.y;
	setp.ge.u32 	%p3, %r13, %r128;
	@%p3 bra 	$L__BB161_33;
	shl.b32 	%r129, %r349, 5;
	and.b32  	%r14, %r369, 31;
	or.b32  	%r15, %r129, %r14;
	shr.u32 	%r130, %r117, 31;
	add.s32 	%r131, %r117, %r130;
	shr.s32 	%r132, %r131, 1;
	shl.b32 	%r133, %r348, 3;
	shr.s32 	%r134, %r117, 31;
	shr.u32 	%r135, %r134, 26;
	add.s32 	%r136, %r117, %r135;
	shr.s32 	%r16, %r136, 6;
	mad.lo.s32 	%r17, %r349, %r132, %r133;
	shl.b32 	%r18, %r348, 9;
	mul.lo.s32 	%r19, %r13, %r117;
	add.s32 	%r20, %r369, %r11;
	cvt.u16.u32 	%rs4, %r20;
	sub.s16 	%rs5, 511, %rs4;
	cvt.u16.u32 	%rs6, %r11;
	div.u16 	%rs1, %rs5, %rs6;
	and.b16  	%rs2, %rs1, 3;
	setp.eq.s16 	%p4, %rs2, 2;
	mov.u32 	%r352, %r369;
	@%p4 bra 	$L__BB161_9;
	cvt.u32.u16 	%r21, %rs2;
	add.s32 	%r22, %r19, %r18;
	mov.b32 	%r351, 0;
	mov.u32 	%r352, %r369;
$L__BB161_8:
	.pragma "nounroll";
	add.s32 	%r138, %r22, %r352;
	mul.wide.s32 	%rd7, %r138, 4;
	add.s64 	%rd8, %rd1, %rd7;
	ld.global.u32 	%r139, [%rd8];
	shl.b32 	%r140, %r352, 2;
	mov.u32 	%r141, _ZZ9cuda_gemmIiLi256ELi1ELi1ELi512ELi64ELi64ELi32ELi0ELi1EEviiiPT_S1_S1_iiE3Ash;
	add.s32 	%r142, %r141, %r140;
	st.shared.u32 	[%r142], %r139;
	add.s32 	%r352, %r352, %r11;
	add.s32 	%r351, %r351, 1;
	xor.b32  	%r143, %r351, %r21;
	setp.ne.s32 	%p5, %r143, 2;
	@%p5 bra 	$L__BB161_8;
$L__BB161_9:
	setp.lt.u16 	%p6, %rs1, 2;
	@%p6 bra 	$L__BB161_12;
	shl.b32 	%r144, %r352, 2;
	mov.u32 	%r145, _ZZ9cuda_gemmIiLi256ELi1ELi1ELi512ELi64ELi64ELi32ELi0ELi1EEviiiPT_S1_S1_iiE3Ash;
	add.s32 	%r354, %r145, %r144;
	add.s32 	%r146, %r352, %r19;
	add.s32 	%r353, %r146, %r18;
	mul.wide.u32 	%rd10, %r11, 4;
	mul.wide.u32 	%rd13, %r11, 8;
	mul.wide.u32 	%rd15, %r11, 12;
	shl.b32 	%r149, %r11, 2;
$L__BB161_11:
	mul.wide.s32 	%rd9, %r353, 4;
	add.s64 	%rd11, %rd1, %rd9;
	add.s64 	%rd12, %rd11, %rd10;
	add.s64 	%rd14, %rd11, %rd13;
	add.s64 	%rd16, %rd11, %rd15;
	ld.global.u32 	%r147, [%rd11];
	st.shared.u32 	[%r354], %r147;
	ld.global.u32 	%r148, [%rd12];
	add.s32 	%r150, %r354, %r149;
	st.shared.u32 	[%r150], %r148;
	ld.global.u32 	%r151, [%rd14];
	shl.b32 	%r152, %r11, 3;
	add.s32 	%r153, %r354, %r152;
	st.shared.u32 	[%r153], %r151;
	ld.global.u32 	%r154, [%rd16];
	mad.lo.s32 	%r155, %r11, 12, %r354;
	st.shared.u32 	[%r155], %r154;
	add.s32 	%r352, %r352, %r149;
	shl.b32 	%r156, %r11, 4;
	add.s32 	%r354, %r354, %r156;
	add.s32 	%r353, %r353, %r149;
	setp.lt.u32 	%p7, %r352, 512;
	@%p7 bra 	$L__BB161_11;
$L__BB161_12:
	max.u32 	%r157, %r20, 256;
	setp.lt.u32 	%p8, %r20, 256;
	selp.u32 	%r158, 1, 0, %p8;
	add.s32 	%r159, %r20, %r158;
	sub.s32 	%r160, %r157, %r159;
	div.u32 	%r161, %r160, %r11;
	add.s32 	%r36, %r161, %r158;
	add.s32 	%r162, %r36, 1;
	and.b32  	%r37, %r162, 3;
	and.b32  	%r38, %r36, 3;
	setp.eq.s32 	%p9, %r38, 3;
	mov.u32 	%r360, %r369;
	@%p9 bra 	$L__BB161_15;
	shl.b32 	%r163, %r369, 2;
	mov.u32 	%r164, _ZZ9cuda_gemmIiLi256ELi1ELi1ELi512ELi64ELi64ELi32ELi0ELi1EEviiiPT_S1_S1_iiE3Csh;
	add.s32 	%r357, %r164, %r163;
	shl.b32 	%r40, %r11, 2;
	neg.s32 	%r356, %r37;
	mad.lo.s32 	%r360, %r11, %r37, %r369;
$L__BB161_14:
	.pragma "nounroll";
	mov.b32 	%r165, 0;
	st.shared.u32 	[%r357], %r165;
	add.s32 	%r357, %r357, %r40;
	add.s32 	%r356, %r356, 1;
	setp.ne.s32 	%p10, %r356, 0;
	@%p10 bra 	$L__BB161_14;
$L__BB161_15:
	setp.lt.u32 	%p11, %r36, 3;
	@%p11 bra 	$L__BB161_18;
	shl.b32 	%r48, %r11, 2;
	shl.b32 	%r166, %r360, 2;
	mov.u32 	%r167, _ZZ9cuda_gemmIiLi256ELi1ELi1ELi512ELi64ELi64ELi32ELi0ELi1EEviiiPT_S1_S1_iiE3Csh;
	add.s32 	%r359, %r167, %r166;
	shl.b32 	%r50, %r11, 4;
	shl.b32 	%r51, %r11, 3;
	mul.lo.s32 	%r52, %r11, 12;
$L__BB161_17:
	mov.b32 	%r168, 0;
	st.shared.u32 	[%r359], %r168;
	add.s32 	%r169, %r359, %r48;
	st.shared.u32 	[%r169], %r168;
	add.s32 	%r170, %r359, %r51;
	st.shared.u32 	[%r170], %r168;
	add.s32 	%r171, %r359, %r52;
	st.shared.u32 	[%r171], %r168;
	add.s32 	%r360, %r360, %r48;
	add.s32 	%r359, %r359, %r50;
	setp.lt.u32 	%p12, %r360, 256;
	@%p12 bra 	$L__BB161_17;
$L__BB161_18:
	mov.u32 	%r172, _ZZ9cuda_gemmIiLi256ELi1ELi1ELi512ELi64ELi64ELi32ELi0ELi1EEviiiPT_S1_S1_iiE11kron_fac_sh;
	mad.lo.s32 	%r57, %r14, 260, %r172;
	shr.u32 	%r363, %r369, 5;
	add.s32 	%r173, %r363, %r12;
	cvt.u16.u32 	%rs7, %r173;
	xor.b16  	%rs8, %rs7, 63;
	and.b16  	%rs9, %rs8, 255;
	cvt.u16.u32 	%rs10, %r12;
	and.b16  	%rs11, %rs10, 255;
	div.u16 	%rs12, %rs9, %rs11;
	and.b16  	%rs3, %rs12, 3;
	setp.eq.s16 	%p13, %rs3, 2;
	@%p13 bra 	$L__BB161_21;
	cvt.u32.u16 	%r59, %rs3;
	mov.b32 	%r362, 0;
$L__BB161_20:
	.pragma "nounroll";
	shl.b32 	%r175, %r363, 6;
	add.s32 	%r176, %r175, %r15;
	mul.wide.s32 	%rd17, %r176, 4;
	add.s64 	%rd18, %rd2, %rd17;
	ld.global.u32 	%r177, [%rd18];
	shl.b32 	%r178, %r363, 2;
	add.s32 	%r179, %r57, %r178;
	st.shared.u32 	[%r179], %r177;
	add.s32 	%r363, %r363, %r12;
	add.s32 	%r362, %r362, 1;
	xor.b32  	%r180, %r362, %r59;
	setp.ne.s32 	%p14, %r180, 2;
	@%p14 bra 	$L__BB161_20;
$L__BB161_21:
	shl.b32 	%r190, %r12, 2;
$L__BB161_22:
	shl.b32 	%r181, %r363, 6;
	add.s32 	%r182, %r181, %r15;
	mul.wide.s32 	%rd19, %r182, 4;
	add.s64 	%rd20, %rd2, %rd19;
	ld.global.u32 	%r183, [%rd20];
	shl.b32 	%r184, %r363, 2;
	add.s32 	%r185, %r57, %r184;
	st.shared.u32 	[%r185], %r183;
	add.s32 	%r186, %r363, %r12;
	shl.b32 	%r187, %r186, 6;
	add.s32 	%r188, %r187, %r15;
	mul.wide.s32 	%rd21, %r188, 4;
	add.s64 	%rd22, %rd2, %rd21;
	ld.global.u32 	%r189, [%rd22];
	add.s32 	%r191, %r185, %r190;
	st.shared.u32 	[%r191], %r189;
	add.s32 	%r192, %r186, %r12;
	shl.b32 	%r193, %r192, 6;
	add.s32 	%r194, %r193, %r15;
	mul.wide.s32 	%rd23, %r194, 4;
	add.s64 	%rd24, %rd2, %rd23;
	ld.global.u32 	%r195, [%rd24];
	add.s32 	%r196, %r191, %r190;
	st.shared.u32 	[%r196], %r195;
	add.s32 	%r197, %r192, %r12;
	shl.b32 	%r198, %r197, 6;
	add.s32 	%r199, %r198, %r15;
	mul.wide.s32 	%rd25, %r199, 4;
	add.s64 	%rd26, %rd2, %rd25;
	ld.global.u32 	%r200, [%rd26];
	add.s32 	%r201, %r196, %r190;
	st.shared.u32 	[%r201], %r200;
	add.s32 	%r363, %r190, %r363;
	setp.lt.u32 	%p15, %r363, 64;
	@%p15 bra 	$L__BB161_22;
	shr.u32 	%r365, %r369, 5;
	shl.b32 	%r202, %r10, 6;
	shl.b32 	%r203, %r369, 4;
	and.b32  	%r204, %r203, 48;
	or.b32  	%r205, %r202, %r204;
	bar.sync 	0;
	or.b32  	%r206, %r205, %r10;
	shl.b32 	%r207, %r206, 2;
	mov.u32 	%r208, _ZZ9cuda_gemmIiLi256ELi1ELi1ELi512ELi64ELi64ELi32ELi0ELi1EEviiiPT_S1_S1_iiE3Ash;
	add.s32 	%r209, %r208, %r207;
	ld.shared.u32 	%r68, [%r209];
	ld.shared.u32 	%r69, [%r209+4];
	ld.shared.u32 	%r70, [%r209+8];
	ld.shared.u32 	%r71, [%r209+12];
	ld.shared.u32 	%r72, [%r209+16];
	ld.shared.u32 	%r73, [%r209+20];
	ld.shared.u32 	%r74, [%r209+24];
	ld.shared.u32 	%r75, [%r209+28];
	ld.shared.u32 	%r76, [%r209+32];
	add.s32 	%r210, %r10, 9;
	and.b32  	%r211, %r210, 15;
	or.b32  	%r212, %r205, %r211;
	shl.b32 	%r213, %r212, 2;
	add.s32 	%r214, %r208, %r213;
	ld.shared.u32 	%r77, [%r214];
	add.s32 	%r215, %r10, 10;
	and.b32  	%r216, %r215, 15;
	or.b32  	%r217, %r205, %r216;
	shl.b32 	%r218, %r217, 2;
	add.s32 	%r219, %r208, %r218;
	ld.shared.u32 	%r78, [%r219];
	add.s32 	%r220, %r10, 11;
	and.b32  	%r221, %r220, 15;
	or.b32  	%r222, %r205, %r221;
	shl.b32 	%r223, %r222, 2;
	add.s32 	%r224, %r208, %r223;
	ld.shared.u32 	%r79, [%r224];
	add.s32 	%r225, %r10, 12;
	and.b32  	%r226, %r225, 15;
	or.b32  	%r227, %r205, %r226;
	shl.b32 	%r228, %r227, 2;
	add.s32 	%r229, %r208, %r228;
	ld.shared.u32 	%r80, [%r229];
	add.s32 	%r230, %r10, 13;
	and.b32  	%r231, %r230, 15;
	or.b32  	%r232, %r205, %r231;
	shl.b32 	%r233, %r232, 2;
	add.s32 	%r234, %r208, %r233;
	ld.shared.u32 	%r81, [%r234];
	add.s32 	%r235, %r10, 14;
	and.b32  	%r236, %r235, 15;
	or.b32  	%r237, %r205, %r236;
	shl.b32 	%r238, %r237, 2;
	add.s32 	%r239, %r208, %r238;
	ld.shared.u32 	%r82, [%r239];
	add.s32 	%r240, %r10, -1;
	and.b32  	%r241, %r240, 15;
	or.b32  	%r242, %r205, %r241;
	shl.b32 	%r243, %r242, 2;
	add.s32 	%r244, %r208, %r243;
	ld.shared.u32 	%r83, [%r244];
$L__BB161_24:
	setp.eq.s32 	%p16, %r10, 0;
	setp.lt.u32 	%p17, %r10, 2;
	setp.lt.u32 	%p18, %r10, 3;
	setp.lt.u32 	%p19, %r10, 4;
	setp.lt.u32 	%p20, %r10, 5;
	setp.lt.u32 	%p21, %r10, 6;
	setp.eq.s32 	%p22, %r10, 7;
	and.b32  	%r245, %r369, 3;
	setp.ne.s32 	%p23, %r245, 0;
	mov.u32 	%r246, _ZZ9cuda_gemmIiLi256ELi1ELi1ELi512ELi64ELi64ELi32ELi0ELi1EEviiiPT_S1_S1_iiE11kron_fac_sh;
	mad.lo.s32 	%r247, %r365, 260, %r246;
	shl.b32 	%r248, %r10, 6;
	shl.b32 	%r249, %r369, 4;
	and.b32  	%r250, %r249, 48;
	or.b32  	%r251, %r248, %r250;
	mad.lo.s32 	%r252, %r10, -63, %r251;
	shl.b32 	%r253, %r252, 2;
	add.s32 	%r254, %r247, %r253;
	ld.shared.u32 	%r255, [%r254];
	mul.lo.s32 	%r256, %r255, %r68;
	ld.shared.u32 	%r257, [%r254+4];
	mad.lo.s32 	%r258, %r257, %r69, %r256;
	ld.shared.u32 	%r259, [%r254+8];
	mad.lo.s32 	%r260, %r259, %r70, %r258;
	ld.shared.u32 	%r261, [%r254+12];
	mad.lo.s32 	%r262, %r261, %r71, %r260;
	ld.shared.u32 	%r263, [%r254+16];
	mad.lo.s32 	%r264, %r263, %r72, %r262;
	ld.shared.u32 	%r265, [%r254+20];
	mad.lo.s32 	%r266, %r265, %r73, %r264;
	ld.shared.u32 	%r267, [%r254+24];
	mad.lo.s32 	%r268, %r267, %r74, %r266;
	ld.shared.u32 	%r269, [%r254+28];
	mad.lo.s32 	%r270, %r269, %r75, %r268;
	ld.shared.u32 	%r271, [%r254+32];
	mad.lo.s32 	%r272, %r271, %r76, %r270;
	selp.b32 	%r273, -64, 0, %p22;
	add.s32 	%r274, %r254, %r273;
	ld.shared.u32 	%r275, [%r274+36];
	mad.lo.s32 	%r276, %r275, %r77, %r272;
	selp.b32 	%r277, 0, -64, %p21;
	add.s32 	%r278, %r254, %r277;
	ld.shared.u32 	%r279, [%r278+40];
	mad.lo.s32 	%r280, %r279, %r78, %r276;
	selp.b32 	%r281, 0, -64, %p20;
	add.s32 	%r282, %r254, %r281;
	ld.shared.u32 	%r283, [%r282+44];
	mad.lo.s32 	%r284, %r283, %r79, %r280;
	selp.b32 	%r285, 0, -64, %p19;
	add.s32 	%r286, %r254, %r285;
	ld.shared.u32 	%r287, [%r286+48];
	mad.lo.s32 	%r288, %r287, %r80, %r284;
	selp.b32 	%r289, 0, -64, %p18;
	add.s32 	%r290, %r254, %r289;
	ld.shared.u32 	%r291, [%r290+52];
	mad.lo.s32 	%r292, %r291, %r81, %r288;
	selp.b32 	%r293, 0, -64, %p17;
	add.s32 	%r294, %r254, %r293;
	ld.shared.u32 	%r295, [%r294+56];
	mad.lo.s32 	%r296, %r295, %r82, %r292;
	selp.b32 	%r297, 0, -64, %p16;
	add.s32 	%r298, %r254, %r297;
	ld.shared.u32 	%r299, [%r298+60];
	mad.lo.s32 	%r300, %r299, %r83, %r296;
	shfl.sync.down.b32	%r301|%p24, %r300, 2, 7199, -1;
	add.s32 	%r302, %r301, %r300;
	shfl.sync.down.b32	%r303|%p25, %r302, 1, 7199, -1;
	add.s32 	%r85, %r303, %r302;
	@%p23 bra 	$L__BB161_26;
	shl.b32 	%r304, %r10, 2;
	shl.b32 	%r305, %r365, 5;
	or.b32  	%r306, %r305, %r304;
	mov.u32 	%r307, _ZZ9cuda_gemmIiLi256ELi1ELi1ELi512ELi64ELi64ELi32ELi0ELi1EEviiiPT_S1_S1_iiE3Csh;
	add.s32 	%r308, %r307, %r306;
	st.shared.u32 	[%r308], %r85;
$L__BB161_26:
	add.s32 	%r365, %r365, %r12;
	setp.lt.u32 	%p26, %r365, 32;
	@%p26 bra 	$L__BB161_24;
	ld.param.u32 	%r347, [_Z9cuda_gemmIiLi256ELi1ELi1ELi512ELi64ELi64ELi32ELi0ELi1EEviiiPT_S1_S1_ii_param_1];
	setp.eq.s32 	%p27, %r38, 3;
	bar.sync 	0;
	mad.lo.s32 	%r87, %r13, %r347, %r17;
	@%p27 bra 	$L__BB161_30;
	shl.b32 	%r309, %r369, 2;
	mov.u32 	%r310, _ZZ9cuda_gemmIiLi256ELi1ELi1ELi512ELi64ELi64ELi32ELi0ELi1EEviiiPT_S1_S1_iiE3Csh;
	add.s32 	%r367, %r310, %r309;
	shl.b32 	%r89, %r11, 2;
	add.s32 	%r311, %r36, 1;
	and.b32  	%r312, %r311, 3;
	neg.s32 	%r366, %r312;
$L__BB161_29:
	.pragma "nounroll";
	shr.u32 	%r313, %r369, 3;
	and.b32  	%r314, %r369, 7;
	add.s32 	%r315, %r87, %r314;
	mad.lo.s32 	%r316, %r313, %r16, %r315;
	ld.shared.u32 	%r317, [%r367];
	mul.wide.s32 	%rd27, %r316, 4;
	add.s64 	%rd28, %rd3, %rd27;
	st.global.u32 	[%rd28], %r317;
	add.s32 	%r369, %r369, %r11;
	add.s32 	%r367, %r367, %r89;
	add.s32 	%r366, %r366, 1;
	setp.ne.s32 	%p28, %r366, 0;
	@%p28 bra 	$L__BB161_29;
$L__BB161_30:
	setp.lt.u32 	%p29, %r36, 3;
	@%p29 bra 	$L__BB161_33;
	shl.b32 	%r318, %r11, 1;
	add.s32 	%r373, %r369, %r318;
	shl.b32 	%r99, %r11, 2;
	mad.lo.s32 	%r372, %r11, 3, %r369;
	add.s32 	%r371, %r11, %r369;
	shl.b32 	%r319, %r369, 2;
	mov.u32 	%r320, _ZZ9cuda_gemmIiLi256ELi1ELi1ELi512ELi64ELi64ELi32ELi0ELi1EEviiiPT_S1_S1_iiE3Csh;
	add.s32 	%r370, %r320, %r319;
	shl.b32 	%r103, %r11, 4;
	shl.b32 	%r104, %r11, 3;
	mul.lo.s32 	%r105, %r11, 12;
$L__BB161_32:
	shr.u32 	%r321, %r369, 3;
	and.b32  	%r322, %r369, 7;
	add.s32 	%r323, %r87, %r322;
	mad.lo.s32 	%r324, %r321, %r16, %r323;
	ld.shared.u32 	%r325, [%r370];
	mul.wide.s32 	%rd29, %r324, 4;
	add.s64 	%rd30, %rd3, %rd29;
	st.global.u32 	[%rd30], %r325;
	add.s32 	%r326, %r369, %r11;
	shr.u32 	%r327, %r371, 3;
	and.b32  	%r328, %r371, 7;
	add.s32 	%r329, %r87, %r328;
	mad.lo.s32 	%r330, %r327, %r16, %r329;
	add.s32 	%r331, %r370, %r99;
	ld.shared.u32 	%r332, [%r331];
	mul.wide.s32 	%rd31, %r330, 4;
	add.s64 	%rd32, %rd3, %rd31;
	st.global.u32 	[%rd32], %r332;
	add.s32 	%r333, %r326, %r11;
	shr.u32 	%r334, %r373, 3;
	and.b32  	%r335, %r373, 7;
	add.s32 	%r336, %r87, %r335;
	mad.lo.s32 	%r337, %r334, %r16, %r336;
	add.s32 	%r338, %r370, %r104;
	ld.shared.u32 	%r339, [%r338];
	mul.wide.s32 	%rd33, %r337, 4;
	add.s64 	%rd34, %rd3, %rd33;
	st.global.u32 	[%rd34], %r339;
	add.s32 	%r340, %r333, %r11;
	shr.u32 	%r341, %r372, 3;
	and.b32  	%r342, %r372, 7;
	add.s32 	%r343, %r87, %r342;
	mad.lo.s32 	%r344, %r341, %r16, %r343;
	add.s32 	%r345, %r370, %r105;
	ld.shared.u32 	%r346, [%r345];
	mul.wide.s32 	%rd35, %r344, 4;
	add.s64 	%rd36, %rd3, %rd35;
	st.global.u32 	[%rd36], %r346;
	add.s32 	%r369, %r340, %r11;
	add.s32 	%r373, %r373, %r99;
	add.s32 	%r372, %r372, %r99;
	add.s32 	%r371, %r371, %r99;
	add.s32 	%r370, %r370, %r103;
	setp.lt.u32 	%p30, %r369, 256;
	@%p30 bra 	$L__BB161_32;
$L__BB161_33:
	ret;

}
	// .globl	_Z9cuda_gemmIiLi256ELi1ELi1ELi512ELi64ELi64ELi32ELi1ELi0EEviiiPT_S1_S1_ii
.visible .entry _Z9cuda_gemmIiLi256ELi1ELi1ELi512ELi64ELi64ELi32ELi1ELi0EEviiiPT_S1_S1_ii(
	.param .u32 _Z9cuda_gemmIiLi256ELi1ELi1ELi512ELi64ELi64ELi32ELi1ELi0EEviiiPT_S1_S1_ii_param_0,
	.param .u32 _Z9cuda_gemmIiLi256ELi1ELi1ELi512ELi64ELi64ELi32ELi1ELi0EEviiiPT_S1_S1_ii_param_1,
	.param .u32 _Z9cuda_gemmIiLi256ELi1ELi1ELi512ELi64ELi64ELi32ELi1ELi0EEviiiPT_S1_S1_ii_param_2,
	.param .u64 .ptr .align 1 _Z9cuda_gemmIiLi256ELi1ELi1ELi512ELi64ELi64ELi32ELi1ELi0EEviiiPT_S1_S1_ii_param_3,
	.param .u64 .ptr .align 1 _Z9cuda_gemmIiLi256ELi1ELi1ELi512ELi64ELi64ELi32ELi1ELi0EEviiiPT_S1_S1_ii_param_4,
	.param .u64 .ptr .align 1 _Z9cuda_gemmIiLi256ELi1ELi1ELi512ELi64ELi64ELi32ELi1ELi0EEviiiPT_S1_S1_ii_param_5,
	.param .u32 _Z9cuda_gemmIiLi256ELi1ELi1ELi512ELi64ELi64ELi32ELi1ELi0EEviiiPT_S1_S1_ii_param_6,
	.param .u32 _Z9cuda_gemmIiLi256ELi1ELi1ELi512ELi64ELi64ELi32ELi1ELi0EEviiiPT_S1_S1_ii_param_7
)
.maxntid 256
{
	.reg .pred 	%p<176>;
	.reg .b16 	%rs<6>;
	.reg .b32 	%r<1166>;
	.reg .b64 	%rd<30>;
	// demoted variable
	.shared .align 128 .b8 _ZZ9cuda_gemmIiLi256ELi1ELi1ELi512ELi64ELi64ELi32ELi1ELi0EEviiiPT_S1_S1_iiE11kron_fac_sh[8320];
	// demoted variable
	.shared .align 128 .b8 _ZZ9cuda_gemmIiLi256ELi1ELi1ELi512ELi64ELi64ELi32ELi1ELi0EEviiiPT_S1_S1_iiE3Ash[2048];
	// demoted variable
	.shared .align 128 .b8 _ZZ9cuda_gemmIiLi256ELi1ELi1ELi512ELi64ELi64ELi32ELi1ELi0EEviiiPT_S1_S1_iiE3Csh[1024];
	ld.param.u64 	%rd8, [_Z9cuda_gemmIiLi256ELi1ELi1ELi512ELi64ELi64ELi32ELi1ELi0EEviiiPT_S1_S1_ii_param_3];
	ld.param.u64 	%rd7, [_Z9cuda_gemmIiLi256ELi1ELi1ELi512ELi64ELi64ELi32ELi1ELi0EEviiiPT_S1_S1_ii_param_4];
	ld.param.u64 	%rd9, [_Z9cuda_gemmIiLi256ELi1ELi1ELi512ELi64ELi64ELi32ELi1ELi0EEviiiPT_S1_S1_ii_param_5];
	ld.param.u32 	%r401, [_Z9cuda_gemmIiLi256ELi1ELi1ELi512ELi64ELi64ELi32ELi1ELi0EEviiiPT_S1_S1_ii_param_6];
	ld.param.u32 	%r402, [_Z9cuda_gemmIiLi256ELi1ELi1ELi512ELi64ELi64ELi32ELi1ELi0EEviiiPT_S1_S1_ii_param_7];
	cvta.to.global.u64 	%rd1, %rd8;
	cvta.to.global.u64 	%rd2, %rd9;
	mov.u32 	%r1165, %tid.x;
	and.b32  	%r2, %r1165, 31;
	setp.lt.s32 	%p1, %r402, 16;
	shr.u32 	%r3, %r402, 4;
	selp.b32 	%r4, 1, %r3, %p1;
	div.s32 	%r5, 512, %r402;
	mul.lo.s32 	%r403, %r5, %r4;
	min.s32 	%r6, %r403, 256;
	div.u32 	%r8, %r1165, %r6;
	mul.lo.s32 	%r404, %r8, %r6;
	sub.s32 	%r405, %r1165, %r404;
	div.u32 	%r7, %r405, %r4;
	mov.u32 	%r9, %ntid.x;
	div.u32 	%r10, %r9, %r6;
	mov.u32 	%r11, %ctaid.y;
	mov.u32 	%r406, %nctaid.y;
	setp.ge.u32 	%p2, %r11, %r406;
	@%p2 bra 	$L__BB162_162;
	mov.u32 	%r407, %ctaid.x;
	shr.u32 	%r1006, %r1165, 5;
	shl.b32 	%r13, %r407, 5;
	and.b32  	%r14, %r7, 15;
	rem.u32 	%r408, %r1165, %r4;
	shl.b32 	%r15, %r408, 4;
	min.s32 	%r16, %r401, 32;
	min.u32 	%r17, %r402, 16;
	or.b32  	%r18, %r14, %r15;
	shl.b32 	%r19, %r407, 8;
	shl.b32 	%r20, %r11, 9;
	add.s32 	%r21, %r1165, %r9;
	cvt.u16.u32 	%rs3, %r21;
	sub.s16 	%rs4, 511, %rs3;
	cvt.u16.u32 	%rs5, %r9;
	div.u16 	%rs1, %rs4, %rs5;
	and.b16  	%rs2, %rs1, 3;
	setp.eq.s16 	%p3, %rs2, 2;
	mov.u32 	%r1000, %r1165;
	@%p3 bra 	$L__BB162_4;
	cvt.u32.u16 	%r22, %rs2;
	mov.b32 	%r999, 0;
	mov.u32 	%r1000, %r1165;
$L__BB162_3:
	.pragma "nounroll";
	add.s32 	%r410, %r20, %r1000;
	mul.wide.u32 	%rd10, %r410, 4;
	add.s64 	%rd11, %rd1, %rd10;
	ld.global.u32 	%r411, [%rd11];
	shl.b32 	%r412, %r1000, 2;
	mov.u32 	%r413, _ZZ9cuda_gemmIiLi256ELi1ELi1ELi512ELi64ELi64ELi32ELi1ELi0EEviiiPT_S1_S1_iiE3Ash;
	add.s32 	%r414, %r413, %r412;
	st.shared.u32 	[%r414], %r411;
	add.s32 	%r1000, %r1000, %r9;
	add.s32 	%r999, %r999, 1;
	xor.b32  	%r415, %r999, %r22;
	setp.ne.s32 	%p4, %r415, 2;
	@%p4 bra 	$L__BB162_3;
$L__BB162_4:
	setp.lt.u16 	%p5, %rs1, 2;
	@%p5 bra 	$L__BB162_7;
	mov.u32 	%r419, _ZZ9cuda_gemmIiLi256ELi1ELi1ELi512ELi64ELi64ELi32ELi1ELi0EEviiiPT_S1_S1_iiE3Ash;
	shl.b32 	%r421, %r9, 2;
	cvt.u64.u32 	%rd14, %r421;
$L__BB162_6:
	add.s32 	%r416, %r20, %r1000;
	mul.wide.s32 	%rd12, %r416, 4;
	add.s64 	%rd13, %rd1, %rd12;
	ld.global.u32 	%r417, [%rd13];
	shl.b32 	%r418, %r1000, 2;
	add.s32 	%r420, %r419, %r418;
	st.shared.u32 	[%r420], %r417;
	add.s64 	%rd15, %rd13, %rd14;
	ld.global.u32 	%r422, [%rd15];
	add.s32 	%r423, %r420, %r421;
	st.shared.u32 	[%r423], %r422;
	add.s64 	%rd16, %rd15, %rd14;
	ld.global.u32 	%r424, [%rd16];
	add.s32 	%r425, %r423, %r421;
	st.shared.u32 	[%r425], %r424;
	add.s64 	%rd17, %rd16, %rd14;
	ld.global.u32 	%r426, [%rd17];
	add.s32 	%r427, %r425, %r421;
	st.shared.u32 	[%r427], %r426;
	add.s32 	%r1000, %r421, %r1000;
	setp.lt.u32 	%p6, %r1000, 512;
	@%p6 bra 	$L__BB162_6;
$L__BB162_7:
	max.u32 	%r428, %r21, 256;
	setp.lt.u32 	%p7, %r21, 256;
	selp.u32 	%r429, 1, 0, %p7;
	add.s32 	%r430, %r21, %r429;
	sub.s32 	%r431, %r428, %r430;
	div.u32 	%r432, %r431, %r9;
	add.s32 	%r30, %r432, %r429;
	add.s32 	%r433, %r30, 1;
	and.b32  	%r31, %r433, 3;
	and.b32  	%r434, %r30, 3;
	setp.eq.s32 	%p8, %r434, 3;
	mov.u32 	%r1004, %r1165;
	@%p8 bra 	$L__BB162_10;
	mov.b32 	%r1003, 0;
	mov.u32 	%r1004, %r1165;
$L__BB162_9:
	.pragma "nounroll";
	shl.b32 	%r436, %r1004, 2;
	mov.u32 	%r437, _ZZ9cuda_gemmIiLi256ELi1ELi1ELi512ELi64ELi64ELi32ELi1ELi0EEviiiPT_S1_S1_iiE3Csh;
	add.s32 	%r438, %r437, %r436;
	mov.b32 	%r439, 0;
	st.shared.u32 	[%r438], %r439;
	add.s32 	%r1004, %r1004, %r9;
	add.s32 	%r1003, %r1003, 1;
	setp.ne.s32 	%p9, %r1003, %r31;
	@%p9 bra 	$L__BB162_9;
$L__BB162_10:
	setp.lt.u32 	%p10, %r30, 3;
	@%p10 bra 	$L__BB162_13;
	mov.u32 	%r441, _ZZ9cuda_gemmIiLi256ELi1ELi1ELi512ELi64ELi64ELi32ELi1ELi0EEviiiPT_S1_S1_iiE3Csh;
	shl.b32 	%r444, %r9, 2;
$L__BB162_12:
	shl.b32 	%r440, %r1004, 2;
	add.s32 	%r442, %r441, %r440;
	mov.b32 	%r443, 0;
	st.shared.u32 	[%r442], %r443;
	add.s32 	%r445, %r442, %r444;
	st.shared.u32 	[%r445], %r443;
	add.s32 	%r446, %r445, %r444;
	st.shared.u32 	[%r446], %r443;
	add.s32 	%r447, %r446, %r444;
	st.shared.u32 	[%r447], %r443;
	add.s32 	%r1004, %r444, %r1004;
	setp.lt.u32 	%p11, %r1004, 256;
	@%p11 bra 	$L__BB162_12;
$L__BB162_13:
	setp.ge.s32 	%p12, %r1006, %r402;
	@%p12 bra 	$L__BB162_16;
	cvta.to.global.u64 	%rd3, %rd7;
	shr.u32 	%r39, %r9, 5;
	mov.u32 	%r448, _ZZ9cuda_gemmIiLi256ELi1ELi1ELi512ELi64ELi64ELi32ELi1ELi0EEviiiPT_S1_S1_iiE11kron_fac_sh;
	mad.lo.s32 	%r40, %r2, 260, %r448;
	add.s32 	%r41, %r13, %r2;
$L__BB162_15:
	mad.lo.s32 	%r449, %r1006, %r401, %r41;
	mul.wide.s32 	%rd18, %r449, 4;
	add.s64 	%rd19, %rd3, %rd18;
	ld.global.u32 	%r450, [%rd19];
	shl.b32 	%r451, %r1006, 2;
	add.s32 	%r452, %r40, %r451;
	st.shared.u32 	[%r452], %r450;
	add.s32 	%r1006, %r1006, %r39;
	setp.lt.s32 	%p13, %r1006, %r402;
	@%p13 bra 	$L__BB162_15;
$L__BB162_16:
	setp.lt.s32 	%p14, %r5, 1;
	bar.sync 	0;
	@%p14 bra 	$L__BB162_156;
	setp.ne.s32 	%p15, %r4, 1;
	@%p15 bra 	$L__BB162_86;
	add.s32 	%r809, %r7, 2;
	and.b32  	%r44, %r809, 15;
	xor.b32  	%r45, %r14, 8;
	add.s32 	%r810, %r7, 9;
	and.b32  	%r46, %r810, 15;
	add.s32 	%r811, %r7, 10;
	and.b32  	%r47, %r811, 15;
	add.s32 	%r812, %r7, 11;
	and.b32  	%r48, %r812, 15;
	add.s32 	%r813, %r7, 12;
	and.b32  	%r49, %r813, 15;
	add.s32 	%r814, %r7, 13;
	and.b32  	%r50, %r814, 15;
	add.s32 	%r815, %r7, 14;
	and.b32  	%r51, %r815, 15;
	setp.gt.u32 	%p121, %r402, %r14;
	selp.b32 	%r816, 0, %r17, %p121;
	sub.s32 	%r52, %r18, %r816;
	add.s32 	%r817, %r14, 1;
	setp.lt.u32 	%p122, %r817, %r17;
	selp.b32 	%r818, 0, %r17, %p122;
	sub.s32 	%r53, %r18, %r818;
	add.s32 	%r819, %r14, 2;
	setp.lt.u32 	%p123, %r819, %r17;
	selp.b32 	%r820, 0, %r17, %p123;
	sub.s32 	%r54, %r18, %r820;
	add.s32 	%r821, %r14, 3;
	setp.lt.u32 	%p124, %r821, %r17;
	selp.b32 	%r822, 0, %r17, %p124;
	sub.s32 	%r55, %r18, %r822;
	add.s32 	%r823, %r14, 4;
	setp.lt.u32 	%p125, %r823, %r17;
	selp.b32 	%r824, 0, %r17, %p125;
	sub.s32 	%r56, %r18, %r824;
	add.s32 	%r825, %r14, 5;
	setp.lt.u32 	%p126, %r825, %r17;
	selp.b32 	%r826, 0, %r17, %p126;
	sub.s32 	%r57, %r18, %r826;
	add.s32 	%r827, %r14, 6;
	setp.lt.u32 	%p127, %r827, %r17;
	selp.b32 	%r828, 0, %r17, %p127;
	sub.s32 	%r58, %r18, %r828;
	add.s32 	%r829, %r14, 7;
	setp.lt.u32 	%p128, %r829, %r17;
	selp.b32 	%r830, 0, %r17, %p128;
	sub.s32 	%r59, %r18, %r830;
	add.s32 	%r831, %r14, 8;
	setp.lt.u32 	%p129, %r831, %r17;
	selp.b32 	%r832, 0, %r17, %p129;
	sub.s32 	%r60, %r18, %r832;
	add.s32 	%r833, %r14, 9;
	setp.lt.u32 	%p130, %r833, %r17;
	selp.b32 	%r834, 0, %r17, %p130;
	sub.s32 	%r61, %r18, %r834;
	add.s32 	%r835, %r14, 10;
	setp.lt.u32 	%p131, %r835, %r17;
	selp.b32 	%r836, 0, %r17, %p131;
	sub.s32 	%r62, %r18, %r836;
	add.s32 	%r837, %r14, 11;
	setp.lt.u32 	%p132, %r837, %r17;
	selp.b32 	%r838, 0, %r17, %p132;
	sub.s32 	%r63, %r18, %r838;
	add.s32 	%r839, %r14, 12;
	setp.lt.u32 	%p133, %r839, %r17;
	selp.b32 	%r840, 0, %r17, %p133;
	sub.s32 	%r64, %r18, %r840;
	add.s32 	%r841, %r14, 13;
	setp.lt.u32 	%p134, %r841, %r17;
	selp.b32 	%r842, 0, %r17, %p134;
	sub.s32 	%r65, %r18, %r842;
	add.s32 	%r843, %r14, 14;
	setp.lt.u32 	%p135, %r843, %r17;
	selp.b32 	%r844, 0, %r17, %p135;
	sub.s32 	%r66, %r18, %r844;
	add.s32 	%r845, %r14, 15;
	setp.lt.u32 	%p136, %r845, %r17;
	selp.b32 	%r846, 0, %r17, %p136;
	sub.s32 	%r67, %r18, %r846;
	mov.b32 	%r1023, 0;
	shl.b32 	%r927, %r52, 2;
	shl.b32 	%r930, %r53, 2;
	shl.b32 	%r933, %r54, 2;
	shl.b32 	%r936, %r55, 2;
	shl.b32 	%r939, %r56, 2;
	shl.b32 	%r942, %r57, 2;
	shl.b32 	%r945, %r58, 2;
	shl.b32 	%r948, %r59, 2;
	shl.b32 	%r951, %r60, 2;
	shl.b32 	%r954, %r61, 2;
	shl.b32 	%r957, %r62, 2;
	shl.b32 	%r960, %r63, 2;
	shl.b32 	%r963, %r64, 2;
	shl.b32 	%r966, %r65, 2;
	shl.b32 	%r969, %r66, 2;
	shl.b32 	%r972, %r67, 2;
$L__BB162_19:
	setp.lt.s32 	%p137, %r402, 1;
	add.s32 	%r85, %r1023, %r7;
	mul.lo.s32 	%r86, %r85, %r402;
	add.s32 	%r87, %r86, %r15;
	@%p137 bra 	$L__BB162_21;
	add.s32 	%r847, %r18, %r86;
	shl.b32 	%r848, %r847, 2;
	mov.u32 	%r849, _ZZ9cuda_gemmIiLi256ELi1ELi1ELi512ELi64ELi64ELi32ELi1ELi0EEviiiPT_S1_S1_iiE3Ash;
	add.s32 	%r850, %r849, %r848;
	ld.shared.u32 	%r1024, [%r850];
$L__BB162_21:
	setp.lt.s32 	%p138, %r402, 2;
	@%p138 bra 	$L__BB162_23;
	add.s32 	%r851, %r7, 1;
	and.b32  	%r852, %r851, 15;
	add.s32 	%r853, %r87, %r852;
	shl.b32 	%r854, %r853, 2;
	mov.u32 	%r855, _ZZ9cuda_gemmIiLi256ELi1ELi1ELi512ELi64ELi64ELi32ELi1ELi0EEviiiPT_S1_S1_iiE3Ash;
	add.s32 	%r856, %r855, %r854;
	ld.shared.u32 	%r1025, [%r856];
$L__BB162_23:
	setp.lt.s32 	%p139, %r402, 3;
	@%p139 bra 	$L__BB162_25;
	add.s32 	%r857, %r87, %r44;
	shl.b32 	%r858, %r857, 2;
	mov.u32 	%r859, _ZZ9cuda_gemmIiLi256ELi1ELi1ELi512ELi64ELi64ELi32ELi1ELi0EEviiiPT_S1_S1_iiE3Ash;
	add.s32 	%r860, %r859, %r858;
	ld.shared.u32 	%r1026, [%r860];
$L__BB162_25:
	setp.lt.s32 	%p140, %r402, 4;
	@%p140 bra 	$L__BB162_27;
	add.s32 	%r861, %r7, 3;
	and.b32  	%r862, %r861, 15;
	add.s32 	%r863, %r87, %r862;
	shl.b32 	%r864, %r863, 2;
	mov.u32 	%r865, _ZZ9cuda_gemmIiLi256ELi1ELi1ELi512ELi64ELi64ELi32ELi1ELi0EEviiiPT_S1_S1_iiE3Ash;
	add.s32 	%r866, %r865, %r864;
	ld.shared.u32 	%r1027, [%r866];
$L__BB162_27:
	setp.lt.s32 	%p141, %r402, 5;
	@%p141 bra 	$L__BB162_29;
	add.s32 	%r867, %r7, 4;
	and.b32  	%r868, %r867, 15;
	add.s32 	%r869, %r87, %r868;
	shl.b32 	%r870, %r869, 2;
	mov.u32 	%r871, _ZZ9cuda_gemmIiLi256ELi1ELi1ELi512ELi64ELi64ELi32ELi1ELi0EEviiiPT_S1_S1_iiE3Ash;
	add.s32 	%r872, %r871, %r870;
	ld.shared.u32 	%r1028, [%r872];
$L__BB162_29:
	setp.lt.s32 	%p142, %r402, 6;
	@%p142 bra 	$L__BB162_31;
	add.s32 	%r873, %r7, 5;
	and.b32  	%r874, %r873, 15;
	add.s32 	%r875, %r87, %r874;
	shl.b32 	%r876, %r875, 2;
	mov.u32 	%r877, _ZZ9cuda_gemmIiLi256ELi1ELi1ELi512ELi64ELi64ELi32ELi1ELi0EEviiiPT_S1_S1_iiE3Ash;
	add.s32 	%r878, %r877, %r876;
	ld.shared.u32 	%r1029, [%r878];
$L__BB162_31:
	setp.lt.s32 	%p143, %r402, 7;
	@%p143 bra 	$L__BB162_33;
	add.s32 	%r879, %r7, 6;
	and.b32  	%r880, %r879, 15;
	add.s32 	%r881, %r87, %r880;
	shl.b32 	%r882, %r881, 2;
	mov.u32 	%r883, _ZZ9cuda_gemmIiLi256ELi1ELi1ELi512ELi64ELi64ELi32ELi1ELi0EEviiiPT_S1_S1_iiE3Ash;
	add.s32 	%r884, %r883, %r882;
	ld.shared.u32 	%r1030, [%r884];
$L__BB162_33:
	setp.lt.s32 	%p144, %r402, 8;
	@%p144 bra 	$L__BB162_35;
	add.s32 	%r885, %r7, 7;
	and.b32  	%r886, %r885, 15;
	add.s32 	%r887, %r87, %r886;
	shl.b32 	%r888, %r887, 2;
	mov.u32 	%r889, _ZZ9cuda_gemmIiLi256ELi1ELi1ELi512ELi64ELi64ELi32ELi1ELi0EEviiiPT_S1_S1_iiE3Ash;
	add.s32 	%r890, %r889, %r888;
	ld.shared.u32 	%r1031, [%r890];
$L__BB162_35:
	setp.lt.s32 	%p145, %r402, 9;
	@%p145 bra 	$L__BB162_37;
	add.s32 	%r891, %r87, %r45;
	shl.b32 	%r892, %r891, 2;
	mov.u32 	%r893, _ZZ9cuda_gemmIiLi256ELi1ELi1ELi512ELi64ELi64ELi32ELi1ELi0EEviiiPT_S1_S1_iiE3Ash;
	add.s32 	%r894, %r893, %r892;
	ld.shared.u32 	%r1032, [%r894];
$L__BB162_37:
	setp.lt.s32 	%p146, %r402, 10;
	@%p146 bra 	$L__BB162_39;
	add.s32 	%r895, %r87, %r46;
	shl.b32 	%r896, %r895, 2;
	mov.u32 	%r897, _ZZ9cuda_gemmIiLi256ELi1ELi1ELi512ELi64ELi64ELi32ELi1ELi0EEviiiPT_S1_S1_iiE3Ash;
	add.s32 	%r898, %r897, %r896;
	ld.shared.u32 	%r1033, [%r898];
$L__BB162_39:
	setp.lt.s32 	%p147, %r402, 11;
	@%p147 bra 	$L__BB162_41;
	add.s32 	%r899, %r87, %r47;
	shl.b32 	%r900, %r899, 2;
	mov.u32 	%r901, _ZZ9cuda_gemmIiLi256ELi1ELi1ELi512ELi64ELi64ELi32ELi1ELi0EEviiiPT_S1_S1_iiE3Ash;
	add.s32 	%r902, %r901, %r900;
	ld.shared.u32 	%r1034, [%r902];
$L__BB162_41:
	setp.lt.s32 	%p148, %r402, 12;
	@%p148 bra 	$L__BB162_43;
	add.s32 	%r903, %r87, %r48;
	shl.b32 	%r904, %r903, 2;
	mov.u32 	%r905, _ZZ9cuda_gemmIiLi256ELi1ELi1ELi512ELi64ELi64ELi32ELi1ELi0EEviiiPT_S1_S1_iiE3Ash;
	add.s32 	%r906, %r905, %r904;
	ld.shared.u32 	%r1035, [%r906];
$L__BB162_43:
	setp.lt.s32 	%p149, %r402, 13;
	@%p149 bra 	$L__BB162_45;
	add.s32 	%r907, %r87, %r49;
	shl.b32 	%r908, %r907, 2;
	mov.u32 	%r909, _ZZ9cuda_gemmIiLi256ELi1ELi1ELi512ELi64ELi64ELi32ELi1ELi0EEviiiPT_S1_S1_iiE3Ash;
	add.s32 	%r910, %r909, %r908;
	ld.shared.u32 	%r1036, [%r910];
$L__BB162_45:
	setp.lt.s32 	%p150, %r402, 14;
	@%p150 bra 	$L__BB162_47;
	add.s32 	%r911, %r87, %r50;
	shl.b32 	%r912, %r911, 2;
	mov.u32 	%r913, _ZZ9cuda_gemmIiLi256ELi1ELi1ELi512ELi64ELi64ELi32ELi1ELi0EEviiiPT_S1_S1_iiE3Ash;
	add.s32 	%r914, %r913, %r912;
	ld.shared.u32 	%r1037, [%r914];
$L__BB162_47:
	setp.lt.s32 	%p151, %r402, 15;
	@%p151 bra 	$L__BB162_49;
	add.s32 	%r915, %r87, %r51;
	shl.b32 	%r916, %r915, 2;
	mov.u32 	%r917, _ZZ9cuda_gemmIiLi256ELi1ELi1ELi512ELi64ELi64ELi32ELi1ELi0EEviiiPT_S1_S1_iiE3Ash;
	add.s32 	%r918, %r917, %r916;
	ld.shared.u32 	%r1038, [%r918];
$L__BB162_49:
	setp.lt.s32 	%p152, %r402, 16;
	@%p152 bra 	$L__BB162_51;
	add.s32 	%r919, %r7, -1;
	and.b32  	%r920, %r919, 15;
	add.s32 	%r921, %r87, %r920;
	shl.b32 	%r922, %r921, 2;
	mov.u32 	%r923, _ZZ9cuda_gemmIiLi256ELi1ELi1ELi512ELi64ELi64ELi32ELi1ELi0EEviiiPT_S1_S1_iiE3Ash;
	add.s32 	%r924, %r923, %r922;
	ld.shared.u32 	%r1039, [%r924];
$L__BB162_51:
	setp.ge.s32 	%p153, %r8, %r16;
	mov.u32 	%r1040, %r8;
	@%p153 bra 	$L__BB162_52;
	bra.uni 	$L__BB162_53;
$L__BB162_52:
	add.s32 	%r1023, %r1023, %r6;
	setp.lt.s32 	%p171, %r1023, %r5;
	@%p171 bra 	$L__BB162_19;
	bra.uni 	$L__BB162_156;
$L__BB162_53:
	mov.u32 	%r926, _ZZ9cuda_gemmIiLi256ELi1ELi1ELi512ELi64ELi64ELi32ELi1ELi0EEviiiPT_S1_S1_iiE11kron_fac_sh;
	mad.lo.s32 	%r122, %r1040, 260, %r926;
	mov.b32 	%r1042, 0;
	@%p137 bra 	$L__BB162_55;
	add.s32 	%r928, %r122, %r927;
	ld.shared.u32 	%r929, [%r928];
	mul.lo.s32 	%r1042, %r929, %r1024;
$L__BB162_55:
	@%p138 bra 	$L__BB162_57;
	add.s32 	%r931, %r122, %r930;
	ld.shared.u32 	%r932, [%r931+4];
	mad.lo.s32 	%r1042, %r932, %r1025, %r1042;
$L__BB162_57:
	@%p139 bra 	$L__BB162_59;
	add.s32 	%r934, %r122, %r933;
	ld.shared.u32 	%r935, [%r934+8];
	mad.lo.s32 	%r1042, %r935, %r1026, %r1042;
$L__BB162_59:
	@%p140 bra 	$L__BB162_61;
	add.s32 	%r937, %r122, %r936;
	ld.shared.u32 	%r938, [%r937+12];
	mad.lo.s32 	%r1042, %r938, %r1027, %r1042;
$L__BB162_61:
	@%p141 bra 	$L__BB162_63;
	add.s32 	%r940, %r122, %r939;
	ld.shared.u32 	%r941, [%r940+16];
	mad.lo.s32 	%r1042, %r941, %r1028, %r1042;
$L__BB162_63:
	@%p142 bra 	$L__BB162_65;
	add.s32 	%r943, %r122, %r942;
	ld.shared.u32 	%r944, [%r943+20];
	mad.lo.s32 	%r1042, %r944, %r1029, %r1042;
$L__BB162_65:
	setp.lt.s32 	%p160, %r402, 7;
	@%p160 bra 	$L__BB162_67;
	add.s32 	%r946, %r122, %r945;
	ld.shared.u32 	%r947, [%r946+24];
	mad.lo.s32 	%r1042, %r947, %r1030, %r1042;
$L__BB162_67:
	setp.lt.s32 	%p161, %r402, 8;
	@%p161 bra 	$L__BB162_69;
	add.s32 	%r949, %r122, %r948;
	ld.shared.u32 	%r950, [%r949+28];
	mad.lo.s32 	%r1042, %r950, %r1031, %r1042;
$L__BB162_69:
	setp.lt.s32 	%p162, %r402, 9;
	@%p162 bra 	$L__BB162_71;
	add.s32 	%r952, %r122, %r951;
	ld.shared.u32 	%r953, [%r952+32];
	mad.lo.s32 	%r1042, %r953, %r1032, %r1042;
$L__BB162_71:
	setp.lt.s32 	%p163, %r402, 10;
	@%p163 bra 	$L__BB162_73;
	add.s32 	%r955, %r122, %r954;
	ld.shared.u32 	%r956, [%r955+36];
	mad.lo.s32 	%r1042, %r956, %r1033, %r1042;
$L__BB162_73:
	setp.lt.s32 	%p164, %r402, 11;
	@%p164 bra 	$L__BB162_75;
	add.s32 	%r958, %r122, %r957;
	ld.shared.u32 	%r959, [%r958+40];
	mad.lo.s32 	%r1042, %r959, %r1034, %r1042;
$L__BB162_75:
	setp.lt.s32 	%p165, %r402, 12;
	@%p165 bra 	$L__BB162_77;
	add.s32 	%r961, %r122, %r960;
	ld.shared.u32 	%r962, [%r961+44];
	mad.lo.s32 	%r1042, %r962, %r1035, %r1042;
$L__BB162_77:
	setp.lt.s32 	%p166, %r402, 13;
	@%p166 bra 	$L__BB162_79;
	add.s32 	%r964, %r122, %r963;
	ld.shared.u32 	%r965, [%r964+48];
	mad.lo.s32 	%r1042, %r965, %r1036, %r1042;
$L__BB162_79:
	setp.lt.s32 	%p167, %r402, 14;
	@%p167 bra 	$L__BB162_81;
	add.s32 	%r967, %r122, %r966;
	ld.shared.u32 	%r968, [%r967+52];
	mad.lo.s32 	%r1042, %r968, %r1037, %r1042;
$L__BB162_81:
	setp.lt.s32 	%p168, %r402, 15;
	@%p168 bra 	$L__BB162_83;
	add.s32 	%r970, %r122, %r969;
	ld.shared.u32 	%r971, [%r970+56];
	mad.lo.s32 	%r1042, %r971, %r1038, %r1042;
$L__BB162_83:
	setp.lt.s32 	%p169, %r402, 16;
	@%p169 bra 	$L__BB162_85;
	add.s32 	%r973, %r122, %r972;
	ld.shared.u32 	%r974, [%r973+60];
	mad.lo.s32 	%r1042, %r974, %r1039, %r1042;
$L__BB162_85:
	mad.lo.s32 	%r975, %r1040, %r5, %r85;
	shl.b32 	%r976, %r975, 2;
	mov.u32 	%r977, _ZZ9cuda_gemmIiLi256ELi1ELi1ELi512ELi64ELi64ELi32ELi1ELi0EEviiiPT_S1_S1_iiE3Csh;
	add.s32 	%r978, %r977, %r976;
	ld.shared.u32 	%r979, [%r978];
	add.s32 	%r980, %r979, %r1042;
	st.shared.u32 	[%r978], %r980;
	add.s32 	%r1040, %r1040, %r10;
	setp.lt.s32 	%p170, %r1040, %r16;
	@%p170 bra 	$L__BB162_53;
	bra.uni 	$L__BB162_52;
$L__BB162_86:
	setp.gt.u32 	%p16, %r402, 31;
	@%p16 bra 	$L__BB162_163;
	add.s32 	%r455, %r7, 1;
	and.b32  	%r156, %r455, 15;
	add.s32 	%r456, %r7, 2;
	and.b32  	%r157, %r456, 15;
	add.s32 	%r457, %r7, 3;
	and.b32  	%r158, %r457, 15;
	add.s32 	%r458, %r7, 4;
	and.b32  	%r159, %r458, 15;
	add.s32 	%r459, %r7, 5;
	and.b32  	%r160, %r459, 15;
	add.s32 	%r460, %r7, 6;
	and.b32  	%r161, %r460, 15;
	add.s32 	%r461, %r7, 7;
	and.b32  	%r162, %r461, 15;
	xor.b32  	%r163, %r14, 8;
	add.s32 	%r462, %r7, 10;
	and.b32  	%r164, %r462, 15;
	setp.gt.u32 	%p17, %r402, %r14;
	selp.b32 	%r463, 0, %r17, %p17;
	sub.s32 	%r165, %r18, %r463;
	add.s32 	%r464, %r14, 1;
	setp.lt.u32 	%p18, %r464, %r17;
	selp.b32 	%r465, 0, %r17, %p18;
	sub.s32 	%r166, %r18, %r465;
	add.s32 	%r466, %r14, 2;
	setp.lt.u32 	%p19, %r466, %r17;
	selp.b32 	%r467, 0, %r17, %p19;
	sub.s32 	%r167, %r18, %r467;
	add.s32 	%r468, %r14, 3;
	setp.lt.u32 	%p20, %r468, %r17;
	selp.b32 	%r469, 0, %r17, %p20;
	sub.s32 	%r168, %r18, %r469;
	add.s32 	%r470, %r14, 4;
	setp.lt.u32 	%p21, %r470, %r17;
	selp.b32 	%r471, 0, %r17, %p21;
	sub.s32 	%r169, %r18, %r471;
	add.s32 	%r472, %r14, 5;
	setp.lt.u32 	%p22, %r472, %r17;
	selp.b32 	%r473, 0, %r17, %p22;
	sub.s32 	%r170, %r18, %r473;
	add.s32 	%r474, %r14, 6;
	setp.lt.u32 	%p23, %r474, %r17;
	selp.b32 	%r475, 0, %r17, %p23;
	sub.s32 	%r171, %r18, %r475;
	add.s32 	%r476, %r14, 7;
	setp.lt.u32 	%p24, %r476, %r17;
	selp.b32 	%r477, 0, %r17, %p24;
	sub.s32 	%r172, %r18, %r477;
	add.s32 	%r478, %r14, 8;
	setp.lt.u32 	%p25, %r478, %r17;
	selp.b32 	%r479, 0, %r17, %p25;
	sub.s32 	%r173, %r18, %r479;
	add.s32 	%r480, %r14, 9;
	setp.lt.u32 	%p26, %r480, %r17;
	selp.b32 	%r481, 0, %r17, %p26;
	sub.s32 	%r174, %r18, %r481;
	add.s32 	%r482, %r14, 10;
	setp.lt.u32 	%p27, %r482, %r17;
	selp.b32 	%r483, 0, %r17, %p27;
	sub.s32 	%r175, %r18, %r483;
	add.s32 	%r484, %r14, 11;
	setp.lt.u32 	%p28, %r484, %r17;
	selp.b32 	%r485, 0, %r17, %p28;
	sub.s32 	%r176, %r18, %r485;
	add.s32 	%r486, %r14, 12;
	setp.lt.u32 	%p29, %r486, %r17;
	selp.b32 	%r487, 0, %r17, %p29;
	sub.s32 	%r177, %r18, %r487;
	add.s32 	%r488, %r14, 13;
	setp.lt.u32 	%p30, %r488, %r17;
	selp.b32 	%r489, 0, %r17, %p30;
	sub.s32 	%r178, %r18, %r489;
	add.s32 	%r490, %r14, 14;
	setp.lt.u32 	%p31, %r490, %r17;
	selp.b32 	%r491, 0, %r17, %p31;
	sub.s32 	%r179, %r18, %r491;
	add.s32 	%r492, %r14, 15;
	setp.lt.u32 	%p32, %r492, %r17;
	selp.b32 	%r493, 0, %r17, %p32;
	sub.s32 	%r180, %r18, %r493;
	mov.b32 	%r1125, 0;
	shl.b32 	%r575, %r166, 2;
	shl.b32 	%r578, %r167, 2;
	shl.b32 	%r581, %r168, 2;
	shl.b32 	%r584, %r169, 2;
	shl.b32 	%r587, %r170, 2;
	shl.b32 	%r590, %r171, 2;
	shl.b32 	%r593, %r172, 2;
	shl.b32 	%r596, %r173, 2;
	shl.b32 	%r599, %r174, 2;
	shl.b32 	%r602, %r175, 2;
	shl.b32 	%r605, %r176, 2;
	shl.b32 	%r608, %r177, 2;
	shl.b32 	%r611, %r178, 2;
	shl.b32 	%r614, %r179, 2;
	shl.b32 	%r617, %r180, 2;
	shl.b32 	%r572, %r165, 2;
$L__BB162_88:
	setp.eq.s32 	%p33, %r402, 0;
	add.s32 	%r306, %r1125, %r7;
	mul.lo.s32 	%r307, %r306, %r402;
	add.s32 	%r308, %r307, %r15;
	@%p33 bra 	$L__BB162_90;
	add.s32 	%r494, %r18, %r307;
	shl.b32 	%r495, %r494, 2;
	mov.u32 	%r496, _ZZ9cuda_gemmIiLi256ELi1ELi1ELi512ELi64ELi64ELi32ELi1ELi0EEviiiPT_S1_S1_iiE3Ash;
	add.s32 	%r497, %r496, %r495;
	ld.shared.u32 	%r1126, [%r497];
$L__BB162_90:
	setp.lt.u32 	%p34, %r402, 2;
	@%p34 bra 	$L__BB162_92;
	add.s32 	%r498, %r308, %r156;
	shl.b32 	%r499, %r498, 2;
	mov.u32 	%r500, _ZZ9cuda_gemmIiLi256ELi1ELi1ELi512ELi64ELi64ELi32ELi1ELi0EEviiiPT_S1_S1_iiE3Ash;
	add.s32 	%r501, %r500, %r499;
	ld.shared.u32 	%r1127, [%r501];
$L__BB162_92:
	setp.lt.u32 	%p35, %r402, 3;
	@%p35 bra 	$L__BB162_94;
	add.s32 	%r502, %r308, %r157;
	shl.b32 	%r503, %r502, 2;
	mov.u32 	%r504, _ZZ9cuda_gemmIiLi256ELi1ELi1ELi512ELi64ELi64ELi32ELi1ELi0EEviiiPT_S1_S1_iiE3Ash;
	add.s32 	%r505, %r504, %r503;
	ld.shared.u32 	%r1128, [%r505];
$L__BB162_94:
	setp.lt.u32 	%p36, %r402, 4;
	@%p36 bra 	$L__BB162_96;
	add.s32 	%r506, %r308, %r158;
	shl.b32 	%r507, %r506, 2;
	mov.u32 	%r508, _ZZ9cuda_gemmIiLi256ELi1ELi1ELi512ELi64ELi64ELi32ELi1ELi0EEviiiPT_S1_S1_iiE3Ash;
	add.s32 	%r509, %r508, %r507;
	ld.shared.u32 	%r1129, [%r509];
$L__BB162_96:
	setp.lt.u32 	%p37, %r402, 5;
	@%p37 bra 	$L__BB162_98;
	add.s32 	%r510, %r308, %r159;
	shl.b32 	%r511, %r510, 2;
	mov.u32 	%r512, _ZZ9cuda_gemmIiLi256ELi1ELi1ELi512ELi64ELi64ELi32ELi1ELi0EEviiiPT_S1_S1_iiE3Ash;
	add.s32 	%r513, %r512, %r511;
	ld.shared.u32 	%r1130, [%r513];
$L__BB162_98:
	setp.lt.u32 	%p38, %r402, 6;
	@%p38 bra 	$L__BB162_100;
	add.s32 	%r514, %r308, %r160;
	shl.b32 	%r515, %r514, 2;
	mov.u32 	%r516, _ZZ9cuda_gemmIiLi256ELi1ELi1ELi512ELi64ELi64ELi32ELi1ELi0EEviiiPT_S1_S1_iiE3Ash;
	add.s32 	%r517, %r516, %r515;
	ld.shared.u32 	%r1131, [%r517];
$L__BB162_100:
	setp.lt.u32 	%p39, %r402, 7;
	@%p39 bra 	$L__BB162_102;
	add.s32 	%r518, %r308, %r161;
	shl.b32 	%r519, %r518, 2;
	mov.u32 	%r520, _ZZ9cuda_gemmIiLi256ELi1ELi1ELi512ELi64ELi64ELi32ELi1ELi0EEviiiPT_S1_S1_iiE3Ash;
	add.s32 	%r521, %r520, %r519;
	ld.shared.u32 	%r1132, [%r521];
$L__BB162_102:
	setp.lt.u32 	%p40, %r402, 8;
	@%p40 bra 	$L__BB162_104;
	add.s32 	%r522, %r308, %r162;
	shl.b32 	%r523, %r522, 2;
	mov.u32 	%r524, _ZZ9cuda_gemmIiLi256ELi1ELi1ELi512ELi64ELi64ELi32ELi1ELi0EEviiiPT_S1_S1_iiE3Ash;
	add.s32 	%r525, %r524, %r523;
	ld.shared.u32 	%r1133, [%r525];
$L__BB162_104:
	setp.lt.u32 	%p41, %r402, 9;
	@%p41 bra 	$L__BB162_106;
	add.s32 	%r526, %r308, %r163;
	shl.b32 	%r527, %r526, 2;
	mov.u32 	%r528, _ZZ9cuda_gemmIiLi256ELi1ELi1ELi512ELi64ELi64ELi32ELi1ELi0EEviiiPT_S1_S1_iiE3Ash;
	add.s32 	%r529, %r528, %r527;
	ld.shared.u32 	%r1134, [%r529];
$L__BB162_106:
	setp.lt.u32 	%p42, %r402, 10;
	@%p42 bra 	$L__BB162_108;
	add.s32 	%r530, %r7, 9;
	and.b32  	%r531, %r530, 15;
	add.s32 	%r532, %r308, %r531;
	shl.b32 	%r533, %r532, 2;
	mov.u32 	%r534, _ZZ9cuda_gemmIiLi256ELi1ELi1ELi512ELi64ELi64ELi32ELi1ELi0EEviiiPT_S1_S1_iiE3Ash;
	add.s32 	%r535, %r534, %r533;
	ld.shared.u32 	%r1135, [%r535];
$L__BB162_108:
	setp.lt.u32 	%p43, %r402, 11;
	@%p43 bra 	$L__BB162_110;
	add.s32 	%r536, %r308, %r164;
	shl.b32 	%r537, %r536, 2;
	mov.u32 	%r538, _ZZ9cuda_gemmIiLi256ELi1ELi1ELi512ELi64ELi64ELi32ELi1ELi0EEviiiPT_S1_S1_iiE3Ash;
	add.s32 	%r539, %r538, %r537;
	ld.shared.u32 	%r1136, [%r539];
$L__BB162_110:
	setp.lt.u32 	%p44, %r402, 12;
	@%p44 bra 	$L__BB162_112;
	add.s32 	%r540, %r7, 11;
	and.b32  	%r541, %r540, 15;
	add.s32 	%r542, %r308, %r541;
	shl.b32 	%r543, %r542, 2;
	mov.u32 	%r544, _ZZ9cuda_gemmIiLi256ELi1ELi1ELi512ELi64ELi64ELi32ELi1ELi0EEviiiPT_S1_S1_iiE3Ash;
	add.s32 	%r545, %r544, %r543;
	ld.shared.u32 	%r1137, [%r545];
$L__BB162_112:
	setp.lt.u32 	%p45, %r402, 13;
	@%p45 bra 	$L__BB162_114;
	add.s32 	%r546, %r7, 12;
	and.b32  	%r547, %r546, 15;
	add.s32 	%r548, %r308, %r547;
	shl.b32 	%r549, %r548, 2;
	mov.u32 	%r550, _ZZ9cuda_gemmIiLi256ELi1ELi1ELi512ELi64ELi64ELi32ELi1ELi0EEviiiPT_S1_S1_iiE3Ash;
	add.s32 	%r551, %r550, %r549;
	ld.shared.u32 	%r1138, [%r551];
$L__BB162_114:
	setp.lt.u32 	%p46, %r402, 14;
	@%p46 bra 	$L__BB162_116;
	add.s32 	%r552, %r7, 13;
	and.b32  	%r553, %r552, 15;
	add.s32 	%r554, %r308, %r553;
	shl.b32 	%r555, %r554, 2;
	mov.u32 	%r556, _ZZ9cuda_gemmIiLi256ELi1ELi1ELi512ELi64ELi64ELi32ELi1ELi0EEviiiPT_S1_S1_iiE3Ash;
	add.s32 	%r557, %r556, %r555;
	ld.shared.u32 	%r1139, [%r557];
$L__BB162_116:
	setp.lt.u32 	%p47, %r402, 15;
	@%p47 bra 	$L__BB162_118;
	add.s32 	%r558, %r7, 14;
	and.b32  	%r559, %r558, 15;
	add.s32 	%r560, %r308, %r559;
	shl.b32 	%r561, %r560, 2;
	mov.u32 	%r562, _ZZ9cuda_gemmIiLi256ELi1ELi1ELi512ELi64ELi64ELi32ELi1ELi0EEviiiPT_S1_S1_iiE3Ash;
	add.s32 	%r563, %r562, %r561;
	ld.shared.u32 	%r1140, [%r563];
$L__BB162_118:
	setp.lt.u32 	%p48, %r402, 16;
	@%p48 bra 	$L__BB162_120;
	add.s32 	%r564, %r7, -1;
	and.b32  	%r565, %r564, 15;
	add.s32 	%r566, %r308, %r565;
	shl.b32 	%r567, %r566, 2;
	mov.u32 	%r568, _ZZ9cuda_gemmIiLi256ELi1ELi1ELi512ELi64ELi64ELi32ELi1ELi0EEviiiPT_S1_S1_iiE3Ash;
	add.s32 	%r569, %r568, %r567;
	ld.shared.u32 	%r1141, [%r569];
$L__BB162_120:
	setp.ge.s32 	%p49, %r8, %r16;
	@%p49 bra 	$L__BB162_155;
	mov.u32 	%r1142, %r8;
$L__BB162_122:
	mov.u32 	%r571, _ZZ9cuda_gemmIiLi256ELi1ELi1ELi512ELi64ELi64ELi32ELi1ELi0EEviiiPT_S1_S1_iiE11kron_fac_sh;
	mad.lo.s32 	%r342, %r1142, 260, %r571;
	mov.b32 	%r1144, 0;
	@%p33 bra 	$L__BB162_124;
	add.s32 	%r573, %r342, %r572;
	ld.shared.u32 	%r574, [%r573];
	mul.lo.s32 	%r1144, %r574, %r1126;
$L__BB162_124:
	@%p34 bra 	$L__BB162_126;
	add.s32 	%r576, %r342, %r575;
	ld.shared.u32 	%r577, [%r576+4];
	mad.lo.s32 	%r1144, %r577, %r1127, %r1144;
$L__BB162_126:
	@%p35 bra 	$L__BB162_128;
	add.s32 	%r579, %r342, %r578;
	ld.shared.u32 	%r580, [%r579+8];
	mad.lo.s32 	%r1144, %r580, %r1128, %r1144;
$L__BB162_128:
	@%p36 bra 	$L__BB162_130;
	add.s32 	%r582, %r342, %r581;
	ld.shared.u32 	%r583, [%r582+12];
	mad.lo.s32 	%r1144, %r583, %r1129, %r1144;
$L__BB162_130:
	@%p37 bra 	$L__BB162_132;
	add.s32 	%r585, %r342, %r584;
	ld.shared.u32 	%r586, [%r585+16];
	mad.lo.s32 	%r1144, %r586, %r1130, %r1144;
$L__BB162_132:
	@%p38 bra 	$L__BB162_134;
	add.s32 	%r588, %r342, %r587;
	ld.shared.u32 	%r589, [%r588+20];
	mad.lo.s32 	%r1144, %r589, %r1131, %r1144;
$L__BB162_134:
	setp.lt.u32 	%p56, %r402, 7;
	@%p56 bra 	$L__BB162_136;
	add.s32 	%r591, %r342, %r590;
	ld.shared.u32 	%r592, [%r591+24];
	mad.lo.s32 	%r1144, %r592, %r1132, %r1144;
$L__BB162_136:
	setp.lt.u32 	%p57, %r402, 8;
	@%p57 bra 	$L__BB162_138;
	add.s32 	%r594, %r342, %r593;
	ld.shared.u32 	%r595, [%r594+28];
	mad.lo.s32 	%r1144, %r595, %r1133, %r1144;
$L__BB162_138:
	setp.lt.u32 	%p58, %r402, 9;
	@%p58 bra 	$L__BB162_140;
	add.s32 	%r597, %r342, %r596;
	ld.shared.u32 	%r598, [%r597+32];
	mad.lo.s32 	%r1144, %r598, %r1134, %r1144;
$L__BB162_140:
	setp.lt.u32 	%p59, %r402, 10;
	@%p59 bra 	$L__BB162_142;
	add.s32 	%r600, %r342, %r599;
	ld.shared.u32 	%r601, [%r600+36];
	mad.lo.s32 	%r1144, %r601, %r1135, %r1144;
$L__BB162_142:
	setp.lt.u32 	%p60, %r402, 11;
	@%p60 bra 	$L__BB162_144;
	add.s32 	%r603, %r342, %r602;
	ld.shared.u32 	%r604, [%r603+40];
	mad.lo.s32 	%r1144, %r604, %r1136, %r1144;
$L__BB162_144:
	setp.lt.u32 	%p61, %r402, 12;
	@%p61 bra 	$L__BB162_146;
	add.s32 	%r606, %r342, %r605;
	ld.shared.u32 	%r607, [%r606+44];
	mad.lo.s32 	%r1144, %r607, %r1137, %r1144;
$L__BB162_146:
	setp.lt.u32 	%p62, %r402, 13;
	@%p62 bra 	$L__BB162_148;
	add.s32 	%r609, %r342, %r608;
	ld.shared.u32 	%r610, [%r609+48];
	mad.lo.s32 	%r1144, %r610, %r1138, %r1144;
$L__BB162_148:
	setp.lt.u32 	%p63, %r402, 14;
	@%p63 bra 	$L__BB162_150;
	add.s32 	%r612, %r342, %r611;
	ld.shared.u32 	%r613, [%r612+52];
	mad.lo.s32 	%r1144, %r613, %r1139, %r1144;
$L__BB162_150:
	setp.lt.u32 	%p64, %r402, 15;
	@%p64 bra 	$L__BB162_152;
	add.s32 	%r615, %r342, %r614;
	ld.shared.u32 	%r616, [%r615+56];
	mad.lo.s32 	%r1144, %r616, %r1140, %r1144;
$L__BB162_152:
	setp.lt.u32 	%p65, %r402, 16;
	@%p65 bra 	$L__BB162_154;
	add.s32 	%r618, %r342, %r617;
	ld.shared.u32 	%r619, [%r618+60];
	mad.lo.s32 	%r1144, %r619, %r1141, %r1144;
$L__BB162_154:
	mad.lo.s32 	%r620, %r1142, %r5, %r306;
	shl.b32 	%r621, %r620, 2;
	mov.u32 	%r622, _ZZ9cuda_gemmIiLi256ELi1ELi1ELi512ELi64ELi64ELi32ELi1ELi0EEviiiPT_S1_S1_iiE3Csh;
	add.s32 	%r623, %r622, %r621;
	st.shared.u32 	[%r623], %r1144;
	add.s32 	%r1142, %r1142, %r10;
	setp.lt.s32 	%p66, %r1142, %r16;
	@%p66 bra 	$L__BB162_122;
$L__BB162_155:
	add.s32 	%r1125, %r1125, %r6;
	setp.lt.s32 	%p67, %r1125, %r5;
	@%p67 bra 	$L__BB162_88;
$L__BB162_156:
	and.b32  	%r981, %r30, 3;
	setp.eq.s32 	%p172, %r981, 3;
	bar.sync 	0;
	@%p172 bra 	$L__BB162_159;
	shl.b32 	%r982, %r1165, 2;
	mov.u32 	%r983, _ZZ9cuda_gemmIiLi256ELi1ELi1ELi512ELi64ELi64ELi32ELi1ELi0EEviiiPT_S1_S1_iiE3Csh;
	add.s32 	%r1161, %r983, %r982;
	shl.b32 	%r378, %r9, 2;
	add.s32 	%r984, %r1165, %r20;
	add.s32 	%r1160, %r984, %r19;
	add.s32 	%r985, %r30, 1;
	and.b32  	%r986, %r985, 3;
	neg.s32 	%r1159, %r986;
	mad.lo.s32 	%r1165, %r9, %r986, %r1165;
$L__BB162_158:
	.pragma "nounroll";
	ld.shared.u32 	%r987, [%r1161];
	mul.wide.u32 	%rd20, %r1160, 4;
	add.s64 	%rd21, %rd2, %rd20;
	st.global.u32 	[%rd21], %r987;
	add.s32 	%r1161, %r1161, %r378;
	add.s32 	%r1160, %r1160, %r9;
	add.s32 	%r1159, %r1159, 1;
	setp.ne.s32 	%p173, %r1159, 0;
	@%p173 bra 	$L__BB162_158;
$L__BB162_159:
	setp.lt.u32 	%p174, %r30, 3;
	@%p174 bra 	$L__BB162_162;
	shl.b32 	%r389, %r9, 2;
	shl.b32 	%r988, %r1165, 2;
	mov.u32 	%r989, _ZZ9cuda_gemmIiLi256ELi1ELi1ELi512ELi64ELi64ELi32ELi1ELi0EEviiiPT_S1_S1_iiE3Csh;
	add.s32 	%r1164, %r989, %r988;
	shl.b32 	%r391, %r9, 4;
	shl.b32 	%r392, %r9, 3;
	mul.lo.s32 	%r393, %r9, 12;
	mul.wide.u32 	%rd22, %r9, 4;
	add.s64 	%rd4, %rd2, %rd22;
	add.s32 	%r990, %r1165, %r20;
	add.s32 	%r1163, %r990, %r19;
	mul.wide.u32 	%rd23, %r9, 8;
	add.s64 	%rd5, %rd2, %rd23;
	mul.wide.u32 	%rd24, %r9, 12;
	add.s64 	%rd6, %rd2, %rd24;
$L__BB162_161:
	mul.wide.s32 	%rd25, %r1163, 4;
	add.s64 	%rd26, %rd4, %rd25;
	add.s64 	%rd27, %rd5, %rd25;
	add.s64 	%rd28, %rd6, %rd25;
	add.s64 	%rd29, %rd2, %rd25;
	ld.shared.u32 	%r991, [%r1164];
	st.global.u32 	[%rd29], %r991;
	add.s32 	%r992, %r1164, %r389;
	ld.shared.u32 	%r993, [%r992];
	st.global.u32 	[%rd26], %r993;
	add.s32 	%r994, %r1164, %r392;
	ld.shared.u32 	%r995, [%r994];
	st.global.u32 	[%rd27], %r995;
	add.s32 	%r996, %r1164, %r393;
	ld.shared.u32 	%r997, [%r996];
	st.global.u32 	[%rd28], %r997;
	add.s32 	%r1165, %r1165, %r389;
	add.s32 	%r1164, %r1164, %r391;
	add.s32 	%r1163, %r1163, %r389;
	setp.lt.u32 	%p175, %r1165, 256;
	@%p175 bra 	$L__BB162_161;
$L__BB162_162:
	ret;
$L__BB162_163:
	add.s32 	%r626, %r14, 1;
	setp.lt.u32 	%p68, %r626, %r17;
	selp.b32 	%r627, 0, %r17, %p68;
	sub.s32 	%r181, %r18, %r627;
	add.s32 	%r628, %r14, 2;
	setp.lt.u32 	%p69, %r628, %r17;
	selp.b32 	%r629, 0, %r17, %p69;
	sub.s32 	%r182, %r18, %r629;
	add.s32 	%r630, %r14, 3;
	setp.lt.u32 	%p70, %r630, %r17;
	selp.b32 	%r631, 0, %r17, %p70;
	sub.s32 	%r183, %r18, %r631;
	add.s32 	%r632, %r14, 4;
	setp.lt.u32 	%p71, %r632, %r17;
	selp.b32 	%r633, 0, %r17, %p71;
	sub.s32 	%r184, %r18, %r633;
	add.s32 	%r634, %r14, 5;
	setp.lt.u32 	%p72, %r634, %r17;
	selp.b32 	%r635, 0, %r17, %p72;
	sub.s32 	%r185, %r18, %r635;
	add.s32 	%r636, %r14, 6;
	setp.lt.u32 	%p73, %r636, %r17;
	selp.b32 	%r637, 0, %r17, %p73;
	sub.s32 	%r186, %r18, %r637;
	add.s32 	%r638, %r14, 7;
	setp.lt.u32 	%p74, %r638, %r17;
	selp.b32 	%r639, 0, %r17, %p74;
	sub.s32 	%r187, %r18, %r639;
	add.s32 	%r640, %r14, 8;
	setp.lt.u32 	%p75, %r640, %r17;
	selp.b32 	%r641, 0, %r17, %p75;
	sub.s32 	%r188, %r18, %r641;
	add.s32 	%r642, %r14, 9;
	setp.lt.u32 	%p76, %r642, %r17;
	selp.b32 	%r643, 0, %r17, %p76;
	sub.s32 	%r189, %r18, %r643;
	add.s32 	%r644, %r14, 10;
	setp.lt.u32 	%p77, %r644, %r17;
	selp.b32 	%r645, 0, %r17, %p77;
	sub.s32 	%r190, %r18, %r645;
	add.s32 	%r646, %r14, 11;
	setp.lt.u32 	%p78, %r646, %r17;
	selp.b32 	%r647, 0, %r17, %p78;
	sub.s32 	%r191, %r18, %r647;
	add.s32 	%r648, %r14, 12;
	setp.lt.u32 	%p79, %r648, %r17;
	selp.b32 	%r649, 0, %r17, %p79;
	sub.s32 	%r192, %r18, %r649;
	add.s32 	%r650, %r14, 13;
	setp.lt.u32 	%p80, %r650, %r17;
	selp.b32 	%r651, 0, %r17, %p80;
	sub.s32 	%r193, %r18, %r651;
	add.s32 	%r652, %r14, 14;
	setp.lt.u32 	%p81, %r652, %r17;
	selp.b32 	%r653, 0, %r17, %p81;
	sub.s32 	%r194, %r18, %r653;
	add.s32 	%r654, %r14, 15;
	setp.lt.u32 	%p82, %r654, %r17;
	selp.b32 	%r655, 0, %r17, %p82;
	sub.s32 	%r195, %r18, %r655;
	shl.b32 	%r656, %r4, 8;
	sub.s32 	%r196, 8223, %r656;
	mov.b32 	%r1073, 0;
	shl.b32 	%r756, %r181, 2;
	shl.b32 	%r759, %r182, 2;
	shl.b32 	%r762, %r183, 2;
	shl.b32 	%r765, %r184, 2;
	shl.b32 	%r768, %r185, 2;
	shl.b32 	%r771, %r186, 2;
	shl.b32 	%r774, %r187, 2;
	shl.b32 	%r777, %r188, 2;
	shl.b32 	%r780, %r189, 2;
	shl.b32 	%r783, %r190, 2;
	shl.b32 	%r786, %r191, 2;
	shl.b32 	%r789, %r192, 2;
	shl.b32 	%r792, %r193, 2;
	shl.b32 	%r795, %r194, 2;
	shl.b32 	%r798, %r195, 2;
$L__BB162_164:
	setp.lt.s32 	%p83, %r402, 1;
	add.s32 	%r214, %r1073, %r7;
	mul.lo.s32 	%r215, %r214, %r402;
	add.s32 	%r216, %r215, %r15;
	@%p83 bra 	$L__BB162_166;
	add.s32 	%r657, %r18, %r215;
	shl.b32 	%r658, %r657, 2;
	mov.u32 	%r659, _ZZ9cuda_gemmIiLi256ELi1ELi1ELi512ELi64ELi64ELi32ELi1ELi0EEviiiPT_S1_S1_iiE3Ash;
	add.s32 	%r660, %r659, %r658;
	ld.shared.u32 	%r1074, [%r660];
$L__BB162_166:
	setp.lt.s32 	%p84, %r402, 2;
	@%p84 bra 	$L__BB162_168;
	add.s32 	%r661, %r7, 1;
	and.b32  	%r662, %r661, 15;
	add.s32 	%r663, %r216, %r662;
	shl.b32 	%r664, %r663, 2;
	mov.u32 	%r665, _ZZ9cuda_gemmIiLi256ELi1ELi1ELi512ELi64ELi64ELi32ELi1ELi0EEviiiPT_S1_S1_iiE3Ash;
	add.s32 	%r666, %r665, %r664;
	ld.shared.u32 	%r1075, [%r666];
$L__BB162_168:
	setp.lt.s32 	%p85, %r402, 3;
	@%p85 bra 	$L__BB162_170;
	add.s32 	%r667, %r7, 2;
	and.b32  	%r668, %r667, 15;
	add.s32 	%r669, %r216, %r668;
	shl.b32 	%r670, %r669, 2;
	mov.u32 	%r671, _ZZ9cuda_gemmIiLi256ELi1ELi1ELi512ELi64ELi64ELi32ELi1ELi0EEviiiPT_S1_S1_iiE3Ash;
	add.s32 	%r672, %r671, %r670;
	ld.shared.u32 	%r1076, [%r672];
$L__BB162_170:
	setp.lt.s32 	%p86, %r402, 4;
	@%p86 bra 	$L__BB162_172;
	add.s32 	%r673, %r7, 3;
	and.b32  	%r674, %r673, 15;
	add.s32 	%r675, %r216, %r674;
	shl.b32 	%r676, %r675, 2;
	mov.u32 	%r677, _ZZ9cuda_gemmIiLi256ELi1ELi1ELi512ELi64ELi64ELi32ELi1ELi0EEviiiPT_S1_S1_iiE3Ash;
	add.s32 	%r678, %r677, %r676;
	ld.shared.u32 	%r1077, [%r678];
$L__BB162_172:
	setp.lt.s32 	%p87, %r402, 5;
	@%p87 bra 	$L__BB162_174;
	add.s32 	%r679, %r7, 4;
	and.b32  	%r680, %r679, 15;
	add.s32 	%r681, %r216, %r680;
	shl.b32 	%r682, %r681, 2;
	mov.u32 	%r683, _ZZ9cuda_gemmIiLi256ELi1ELi1ELi512ELi64ELi64ELi32ELi1ELi0EEviiiPT_S1_S1_iiE3Ash;
	add.s32 	%r684, %r683, %r682;
	ld.shared.u32 	%r1078, [%r684];
$L__BB162_174:
	setp.lt.s32 	%p88, %r402, 6;
	@%p88 bra 	$L__BB162_176;
	add.s32 	%r685, %r7, 5;
	and.b32  	%r686, %r685, 15;
	add.s32 	%r687, %r216, %r686;
	shl.b32 	%r688, %r687, 2;
	mov.u32 	%r689, _ZZ9cuda_gemmIiLi256ELi1ELi1ELi512ELi64ELi64ELi32ELi1ELi0EEviiiPT_S1_S1_iiE3Ash;
	add.s32 	%r690, %r689, %r688;
	ld.shared.u32 	%r1079, [%r690];
$L__BB162_176:
	setp.lt.s32 	%p89, %r402, 7;
	@%p89 bra 	$L__BB162_178;
	add.s32 	%r691, %r7, 6;
	and.b32  	%r692, %r691, 15;
	add.s32 	%r693, %r216, %r692;
	shl.b32 	%r694, %r693, 2;
	mov.u32 	%r695, _ZZ9cuda_gemmIiLi256ELi1ELi1ELi512ELi64ELi64ELi32ELi1ELi0EEviiiPT_S1_S1_iiE3Ash;
	add.s32 	%r696, %r695, %r694;
	ld.shared.u32 	%r1080, [%r696];
$L__BB162_178:
	setp.lt.s32 	%p90, %r402, 8;
	@%p90 bra 	$L__BB162_180;
	add.s32 	%r697, %r7, 7;
	and.b32  	%r698, %r697, 15;
	add.s32 	%r699, %r216, %r698;
	shl.b32 	%r700, %r699, 2;
	mov.u32 	%r701, _ZZ9cuda_gemmIiLi256ELi1ELi1ELi512ELi64ELi64ELi32ELi1ELi0EEviiiPT_S1_S1_iiE3Ash;
	add.s32 	%r702, %r701, %r700;
	ld.shared.u32 	%r1081, [%r702];
$L__BB162_180:
	setp.lt.s32 	%p91, %r402, 9;
	@%p91 bra 	$L__BB162_182;
	and.b32  	%r703, %r7, 15;
	xor.b32  	%r704, %r703, 8;
	add.s32 	%r705, %r216, %r704;
	shl.b32 	%r706, %r705, 2;
	mov.u32 	%r707, _ZZ9cuda_gemmIiLi256ELi1ELi1ELi512ELi64ELi64ELi32ELi1ELi0EEviiiPT_S1_S1_iiE3Ash;
	add.s32 	%r708, %r707, %r706;
	ld.shared.u32 	%r1082, [%r708];
$L__BB162_182:
	setp.lt.s32 	%p92, %r402, 10;
	@%p92 bra 	$L__BB162_184;
	add.s32 	%r709, %r7, 9;
	and.b32  	%r710, %r709, 15;
	add.s32 	%r711, %r216, %r710;
	shl.b32 	%r712, %r711, 2;
	mov.u32 	%r713, _ZZ9cuda_gemmIiLi256ELi1ELi1ELi512ELi64ELi64ELi32ELi1ELi0EEviiiPT_S1_S1_iiE3Ash;
	add.s32 	%r714, %r713, %r712;
	ld.shared.u32 	%r1083, [%r714];
$L__BB162_184:
	setp.lt.s32 	%p93, %r402, 11;
	@%p93 bra 	$L__BB162_186;
	add.s32 	%r715, %r7, 10;
	and.b32  	%r716, %r715, 15;
	add.s32 	%r717, %r216, %r716;
	shl.b32 	%r718, %r717, 2;
	mov.u32 	%r719, _ZZ9cuda_gemmIiLi256ELi1ELi1ELi512ELi64ELi64ELi32ELi1ELi0EEviiiPT_S1_S1_iiE3Ash;
	add.s32 	%r720, %r719, %r718;
	ld.shared.u32 	%r1084, [%r720];
$L__BB162_186:
	setp.lt.s32 	%p94, %r402, 12;
	@%p94 bra 	$L__BB162_188;
	add.s32 	%r721, %r7, 11;
	and.b32  	%r722, %r721, 15;
	add.s32 	%r723, %r216, %r722;
	shl.b32 	%r724, %r723, 2;
	mov.u32 	%r725, _ZZ9cuda_gemmIiLi256ELi1ELi1ELi512ELi64ELi64ELi32ELi1ELi0EEviiiPT_S1_S1_iiE3Ash;
	add.s32 	%r726, %r725, %r724;
	ld.shared.u32 	%r1085, [%r726];
$L__BB162_188:
	setp.lt.s32 	%p95, %r402, 13;
	@%p95 bra 	$L__BB162_190;
	add.s32 	%r727, %r7, 12;
	and.b32  	%r728, %r727, 15;
	add.s32 	%r729, %r216, %r728;
	shl.b32 	%r730, %r729, 2;
	mov.u32 	%r731, _ZZ9cuda_gemmIiLi256ELi1ELi1ELi512ELi64ELi64ELi32ELi1ELi0EEviiiPT_S1_S1_iiE3Ash;
	add.s32 	%r732, %r731, %r730;
	ld.shared.u32 	%r1086, [%r732];
$L__BB162_190:
	setp.lt.s32 	%p96, %r402, 14;
	@%p96 bra 	$L__BB162_192;
	add.s32 	%r733, %r7, 13;
	and.b32  	%r734, %r733, 15;
	add.s32 	%r735, %r216, %r734;
	shl.b32 	%r736, %r735, 2;
	mov.u32 	%r737, _ZZ9cuda_gemmIiLi256ELi1ELi1ELi512ELi64ELi64ELi32ELi1ELi0EEviiiPT_S1_S1_iiE3Ash;
	add.s32 	%r738, %r737, %r736;
	ld.shared.u32 	%r1087, [%r738];
$L__BB162_192:
	setp.lt.s32 	%p97, %r402, 15;
	@%p97 bra 	$L__BB162_194;
	add.s32 	%r739, %r7, 14;
	and.b32  	%r740, %r739, 15;
	add.s32 	%r741, %r216, %r740;
	shl.b32 	%r742, %r741, 2;
	mov.u32 	%r743, _ZZ9cuda_gemmIiLi256ELi1ELi1ELi512ELi64ELi64ELi32ELi1ELi0EEviiiPT_S1_S1_iiE3Ash;
	add.s32 	%r744, %r743, %r742;
	ld.shared.u32 	%r1088, [%r744];
$L__BB162_194:
	setp.lt.s32 	%p98, %r402, 16;
	@%p98 bra 	$L__BB162_196;
	add.s32 	%r745, %r7, -1;
	and.b32  	%r746, %r745, 15;
	add.s32 	%r747, %r216, %r746;
	shl.b32 	%r748, %r747, 2;
	mov.u32 	%r749, _ZZ9cuda_gemmIiLi256ELi1ELi1ELi512ELi64ELi64ELi32ELi1ELi0EEviiiPT_S1_S1_iiE3Ash;
	add.s32 	%r750, %r749, %r748;
	ld.shared.u32 	%r1089, [%r750];
$L__BB162_196:
	setp.ge.s32 	%p99, %r8, %r16;
	mov.u32 	%r1090, %r8;
	@%p99 bra 	$L__BB162_197;
	bra.uni 	$L__BB162_198;
$L__BB162_197:
	add.s32 	%r1073, %r1073, %r6;
	setp.lt.s32 	%p120, %r1073, %r5;
	@%p120 bra 	$L__BB162_164;
	bra.uni 	$L__BB162_156;
$L__BB162_198:
	mov.u32 	%r752, _ZZ9cuda_gemmIiLi256ELi1ELi1ELi512ELi64ELi64ELi32ELi1ELi0EEviiiPT_S1_S1_iiE11kron_fac_sh;
	mad.lo.s32 	%r251, %r1090, 260, %r752;
	mov.b32 	%r1092, 0;
	@%p83 bra 	$L__BB162_200;
	shl.b32 	%r753, %r18, 2;
	add.s32 	%r754, %r251, %r753;
	ld.shared.u32 	%r755, [%r754];
	mul.lo.s32 	%r1092, %r755, %r1074;
$L__BB162_200:
	@%p84 bra 	$L__BB162_202;
	add.s32 	%r757, %r251, %r756;
	ld.shared.u32 	%r758, [%r757+4];
	mad.lo.s32 	%r1092, %r758, %r1075, %r1092;
$L__BB162_202:
	@%p85 bra 	$L__BB162_204;
	add.s32 	%r760, %r251, %r759;
	ld.shared.u32 	%r761, [%r760+8];
	mad.lo.s32 	%r1092, %r761, %r1076, %r1092;
$L__BB162_204:
	@%p86 bra 	$L__BB162_206;
	add.s32 	%r763, %r251, %r762;
	ld.shared.u32 	%r764, [%r763+12];
	mad.lo.s32 	%r1092, %r764, %r1077, %r1092;
$L__BB162_206:
	@%p87 bra 	$L__BB162_208;
	add.s32 	%r766, %r251, %r765;
	ld.shared.u32 	%r767, [%r766+16];
	mad.lo.s32 	%r1092, %r767, %r1078, %r1092;
$L__BB162_208:
	setp.lt.s32 	%p105, %r402, 6;
	@%p105 bra 	$L__BB162_210;
	add.s32 	%r769, %r251, %r768;
	ld.shared.u32 	%r770, [%r769+20];
	mad.lo.s32 	%r1092, %r770, %r1079, %r1092;
$L__BB162_210:
	setp.lt.s32 	%p106, %r402, 7;
	@%p106 bra 	$L__BB162_212;
	add.s32 	%r772, %r251, %r771;
	ld.shared.u32 	%r773, [%r772+24];
	mad.lo.s32 	%r1092, %r773, %r1080, %r1092;
$L__BB162_212:
	setp.lt.s32 	%p107, %r402, 8;
	@%p107 bra 	$L__BB162_214;
	add.s32 	%r775, %r251, %r774;
	ld.shared.u32 	%r776, [%r775+28];
	mad.lo.s32 	%r1092, %r776, %r1081, %r1092;
$L__BB162_214:
	setp.lt.s32 	%p108, %r402, 9;
	@%p108 bra 	$L__BB162_216;
	add.s32 	%r778, %r251, %r777;
	ld.shared.u32 	%r779, [%r778+32];
	mad.lo.s32 	%r1092, %r779, %r1082, %r1092;
$L__BB162_216:
	setp.lt.s32 	%p109, %r402, 10;
	@%p109 bra 	$L__BB162_218;
	add.s32 	%r781, %r251, %r780;
	ld.shared.u32 	%r782, [%r781+36];
	mad.lo.s32 	%r1092, %r782, %r1083, %r1092;
$L__BB162_218:
	setp.lt.s32 	%p110, %r402, 11;
	@%p110 bra 	$L__BB162_220;
	add.s32 	%r784, %r251, %r783;
	ld.shared.u32 	%r785, [%r784+40];
	mad.lo.s32 	%r1092, %r785, %r1084, %r1092;
$L__BB162_220:
	setp.lt.s32 	%p111, %r402, 12;
	@%p111 bra 	$L__BB162_222;
	add.s32 	%r787, %r251, %r786;
	ld.shared.u32 	%r788, [%r787+44];
	mad.lo.s32 	%r1092, %r788, %r1085, %r1092;
$L__BB162_222:
	setp.lt.s32 	%p112, %r402, 13;
	@%p112 bra 	$L__BB162_224;
	add.s32 	%r790, %r251, %r789;
	ld.shared.u32 	%r791, [%r790+48];
	mad.lo.s32 	%r1092, %r791, %r1086, %r1092;
$L__BB162_224:
	setp.lt.s32 	%p113, %r402, 14;
	@%p113 bra 	$L__BB162_226;
	add.s32 	%r793, %r251, %r792;
	ld.shared.u32 	%r794, [%r793+52];
	mad.lo.s32 	%r1092, %r794, %r1087, %r1092;
$L__BB162_226:
	setp.lt.s32 	%p114, %r402, 15;
	@%p114 bra 	$L__BB162_228;
	add.s32 	%r796, %r251, %r795;
	ld.shared.u32 	%r797, [%r796+56];
	mad.lo.s32 	%r1092, %r797, %r1088, %r1092;
$L__BB162_228:
	setp.lt.s32 	%p115, %r402, 16;
	@%p115 bra 	$L__BB162_230;
	add.s32 	%r799, %r251, %r798;
	ld.shared.u32 	%r800, [%r799+60];
	mad.lo.s32 	%r1092, %r800, %r1089, %r1092;
$L__BB162_230:
	mov.u32 	%r1106, %r3;
$L__BB162_231:
	shr.u32 	%r285, %r1106, 1;
	shfl.sync.down.b32	%r801|%p116, %r1092, %r285, %r196, -1;
	add.s32 	%r1092, %r801, %r1092;
	setp.gt.u32 	%p117, %r1106, 3;
	mov.u32 	%r1106, %r285;
	@%p117 bra 	$L__BB162_231;
	rem.u32 	%r802, %r2, %r4;
	setp.eq.s32 	%p118, %r802, 0;
	@%p118 bra 	$L__BB162_233;
	bra.uni 	$L__BB162_234;
$L__BB162_233:
	mad.lo.s32 	%r803, %r1090, %r5, %r214;
	shl.b32 	%r804, %r803, 2;
	mov.u32 	%r805, _ZZ9cuda_gemmIiLi256ELi1ELi1ELi512ELi64ELi64ELi32ELi1ELi0EEviiiPT_S1_S1_iiE3Csh;
	add.s32 	%r806, %r805, %r804;
	st.shared.u32 	[%r806], %r1092;
$L__BB162_234:
	add.s32 	%r1090, %r1090, %r10;
	setp.lt.s32 	%p119, %r1090, %r16;
	@%p119 bra 	$L__BB162_198;
	bra.uni 	$L__BB162_197;

}
	// .globl	_Z9cuda_gemmIiLi256ELi1ELi1ELi512ELi64ELi64ELi32ELi1ELi1EEviiiPT_S1_S1_ii
.visible .entry _Z9cuda_gemmIiLi256ELi1ELi1ELi512ELi64ELi64ELi32ELi1ELi1EEviiiPT_S1_S1_ii(
	.param .u32 _Z9cuda_gemmIiLi256ELi1ELi1ELi512ELi64ELi64ELi32ELi1ELi1EEviiiPT_S1_S1_ii_param_0,
	.param .u32 _Z9cuda_gemmIiLi256ELi1ELi1ELi512ELi64ELi64ELi32ELi1ELi1EEviiiPT_S1_S1_ii_param_1,
	.param .u32 _Z9cuda_gemmIiLi256ELi1ELi1ELi512ELi64ELi64ELi32ELi1ELi1EEviiiPT_S1_S1_ii_param_2,
	.param .u64 .ptr .align 1 _Z9cuda_gemmIiLi256ELi1ELi1ELi512ELi64ELi64ELi32ELi1ELi1EEviiiPT_S1_S1_ii_param_3,
	.param .u64 .ptr .align 1 _Z9cuda_gemmIiLi256ELi1ELi1ELi512ELi64ELi64ELi32ELi1ELi1EEviiiPT_S1_S1_ii_param_4,
	.param .u64 .ptr .align 1 _Z9cuda_gemmIiLi256ELi1ELi1ELi512ELi64ELi64ELi32ELi1ELi1EEviiiPT_S1_S1_ii_param_5,
	.param .u32 _Z9cuda_gemmIiLi256ELi1ELi1ELi512ELi64ELi64ELi32ELi1ELi1EEviiiPT_S1_S1_ii_param_6,
	.param .u32 _Z9cuda_gemmIiLi256ELi1ELi1ELi512ELi64ELi64ELi32ELi1ELi1EEviiiPT_S1_S1_ii_param_7
)
.maxntid 256
{
	.reg .pred 	%p<29>;
	.reg .b16 	%rs<13>;
	.reg .b32 	%r<309>;
	.reg .b64 	%rd<40>;
	// demoted variable
	.shared .align 128 .b8 _ZZ9cuda_gemmIiLi256ELi1ELi1ELi512ELi64ELi64ELi32ELi1ELi1EEviiiPT_S1_S1_iiE11kron_fac_sh[8320];
	// demoted variable
	.shared .align 128 .b8 _ZZ9cuda_gemmIiLi256ELi1ELi1ELi512ELi64ELi64ELi32ELi1ELi1EEviiiPT_S1_S1_iiE3Ash[2048];
	// demoted variable
	.shared .align 128 .b8 _ZZ9cuda_gemmIiLi256ELi1ELi1ELi512ELi64ELi64ELi32ELi1ELi1EEviiiPT_S1_S1_iiE3Csh[1024];
	ld.param.u64 	%rd7, [_Z9cuda_gemmIiLi256ELi1ELi1ELi512ELi64ELi64ELi32ELi1ELi1EEviiiPT_S1_S1_ii_param_3];
	ld.param.u64 	%rd8, [_Z9cuda_gemmIiLi256ELi1ELi1ELi512ELi64ELi64ELi32ELi1ELi1EEviiiPT_S1_S1_ii_param_4];
	ld.param.u64 	%rd9, [_Z9cuda_gemmIiLi256ELi1ELi1ELi512ELi64ELi64ELi32ELi1ELi1EEviiiPT_S1_S1_ii_param_5];
	cvta.to.global.u64 	%rd1, %rd7;
	cvta.to.global.u64 	%rd2, %rd8;
	cvta.to.global.u64 	%rd3, %rd9;
	mov.u32 	%r308, %tid.x;
	shr.u32 	%r100, %r308, 2;
	and.b32  	%r2, %r100, 7;
	shr.u32 	%r301, %r308, 5;
	mov.u32 	%r4, %ntid.x;
	shr.u32 	%r5, %r4, 5;
	mov.u32 	%r6, %ctaid.y;
	mov.u32 	%r101, %nctaid.y;
	setp.ge.u32 	%p1, %r6, %r101;
	@%p1 bra 	$L__BB163_28;
	mov.u32 	%r102, %ctaid.x;
	shl.b32 	%r103, %r102, 5;
	and.b32  	%r7, %r308, 31;
	or.b32  	%r8, %r103, %r7;
	shl.b32 	%r9, %r102, 8;
	shl.b32 	%r10, %r6, 9;
	add.s32 	%r11, %r308, %r4;
	cvt.u16.u32 	%rs4, %r11;
	sub.s16 	%rs5, 511, %rs4;
	cvt.u16.u32 	%rs6, %r4;
	div.u16 	%rs1, %rs5, %rs6;
	and.b16  	%rs2, %rs1, 3;
	setp.eq.s16 	%p2, %rs2, 2;
	mov.u32 	%r288, %r308;
	@%p2 bra 	$L__BB163_4;
	cvt.u32.u16 	%r12, %rs2;
	mov.b32 	%r287, 0;
	mov.u32 	%r288, %r308;
$L__BB163_3:
	.pragma "nounroll";
	add.s32 	%r105, %r10, %r288;
	mul.wide.u32 	%rd10, %r105, 4;
	add.s64 	%rd11, %rd1, %rd10;
	ld.global.u32 	%r106, [%rd11];
	shl.b32 	%r107, %r288, 2;
	mov.u32 	%r108, _ZZ9cuda_gemmIiLi256ELi1ELi1ELi512ELi64ELi64ELi32ELi1ELi1EEviiiPT_S1_S1_iiE3Ash;
	add.s32 	%r109, %r108, %r107;
	st.shared.u32 	[%r109], %r106;
	add.s32 	%r288, %r288, %r4;
	add.s32 	%r287, %r287, 1;
	xor.b32  	%r110, %r287, %r12;
	setp.ne.s32 	%p3, %r110, 2;
	@%p3 bra 	$L__BB163_3;
$L__BB163_4:
	setp.lt.u16 	%p4, %rs1, 2;
	@%p4 bra 	$L__BB163_7;
	shl.b32 	%r111, %r288, 2;
	mov.u32 	%r112, _ZZ9cuda_gemmIiLi256ELi1ELi1ELi512ELi64ELi64ELi32ELi1ELi1EEviiiPT_S1_S1_iiE3Ash;
	add.s32 	%r290, %r112, %r111;
	add.s32 	%r289, %r288, %r10;
	mul.wide.u32 	%rd13, %r4, 4;
	mul.wide.u32 	%rd16, %r4, 8;
	mul.wide.u32 	%rd18, %r4, 12;
	shl.b32 	%r115, %r4, 2;
	shl.b32 	%r118, %r4, 3;
$L__BB163_6:
	mul.wide.s32 	%rd12, %r289, 4;
	add.s64 	%rd14, %rd1, %rd12;
	add.s64 	%rd15, %rd14, %rd13;
	add.s64 	%rd17, %rd14, %rd16;
	add.s64 	%rd19, %rd14, %rd18;
	ld.global.u32 	%r113, [%rd14];
	st.shared.u32 	[%r290], %r113;
	ld.global.u32 	%r114, [%rd15];
	add.s32 	%r116, %r290, %r115;
	st.shared.u32 	[%r116], %r114;
	ld.global.u32 	%r117, [%rd17];
	add.s32 	%r119, %r290, %r118;
	st.shared.u32 	[%r119], %r117;
	ld.global.u32 	%r120, [%rd19];
	mad.lo.s32 	%r121, %r4, 12, %r290;
	st.shared.u32 	[%r121], %r120;
	add.s32 	%r288, %r288, %r115;
	shl.b32 	%r122, %r4, 4;
	add.s32 	%r290, %r290, %r122;
	add.s32 	%r289, %r289, %r115;
	setp.lt.u32 	%p5, %r288, 512;
	@%p5 bra 	$L__BB163_6;
$L__BB163_7:
	max.u32 	%r123, %r11, 256;
	setp.lt.u32 	%p6, %r11, 256;
	selp.u32 	%r124, 1, 0, %p6;
	add.s32 	%r125, %r11, %r124;
	sub.s32 	%r126, %r123, %r125;
	div.u32 	%r127, %r126, %r4;
	add.s32 	%r26, %r127, %r124;
	add.s32 	%r128, %r26, 1;
	and.b32  	%r27, %r128, 3;
	and.b32  	%r28, %r26, 3;
	setp.eq.s32 	%p7, %r28, 3;
	mov.u32 	%r296, %r308;
	@%p7 bra 	$L__BB163_10;
	shl.b32 	%r129, %r308, 2;
	mov.u32 	%r130, _ZZ9cuda_gemmIiLi256ELi1ELi1ELi512ELi64ELi64ELi32ELi1ELi1EEviiiPT_S1_S1_iiE3Csh;
	add.s32 	%r293, %r130, %r129;
	shl.b32 	%r30, %r4, 2;
	neg.s32 	%r292, %r27;
	mad.lo.s32 	%r296, %r4, %r27, %r308;
$L__BB163_9:
	.pragma "nounroll";
	mov.b32 	%r131, 0;
	st.shared.u32 	[%r293], %r131;
	add.s32 	%r293, %r293, %r30;
	add.s32 	%r292, %r292, 1;
	setp.ne.s32 	%p8, %r292, 0;
	@%p8 bra 	$L__BB163_9;
$L__BB163_10:
	setp.lt.u32 	%p9, %r26, 3;
	@%p9 bra 	$L__BB163_13;
	shl.b32 	%r38, %r4, 2;
	shl.b32 	%r132, %r296, 2;
	mov.u32 	%r133, _ZZ9cuda_gemmIiLi256ELi1ELi1ELi512ELi64ELi64ELi32ELi1ELi1EEviiiPT_S1_S1_iiE3Csh;
	add.s32 	%r295, %r133, %r132;
	shl.b32 	%r40, %r4, 4;
	shl.b32 	%r41, %r4, 3;
	mul.lo.s32 	%r42, %r4, 12;
$L__BB163_12:
	mov.b32 	%r134, 0;
	st.shared.u32 	[%r295], %r134;
	add.s32 	%r135, %r295, %r38;
	st.shared.u32 	[%r135], %r134;
	add.s32 	%r136, %r295, %r41;
	st.shared.u32 	[%r136], %r134;
	add.s32 	%r137, %r295, %r42;
	st.shared.u32 	[%r137], %r134;
	add.s32 	%r296, %r296, %r38;
	add.s32 	%r295, %r295, %r40;
	setp.lt.u32 	%p10, %r296, 256;
	@%p10 bra 	$L__BB163_12;
$L__BB163_13:
	mov.u32 	%r138, _ZZ9cuda_gemmIiLi256ELi1ELi1ELi512ELi64ELi64ELi32ELi1ELi1EEviiiPT_S1_S1_iiE11kron_fac_sh;
	mad.lo.s32 	%r47, %r7, 260, %r138;
	add.s32 	%r139, %r301, %r5;
	cvt.u16.u32 	%rs7, %r139;
	xor.b16  	%rs8, %rs7, 63;
	and.b16  	%rs9, %rs8, 255;
	cvt.u16.u32 	%rs10, %r5;
	and.b16  	%rs11, %rs10, 255;
	div.u16 	%rs12, %rs9, %rs11;
	and.b16  	%rs3, %rs12, 3;
	setp.eq.s16 	%p11, %rs3, 2;
	mov.u32 	%r299, %r301;
	@%p11 bra 	$L__BB163_16;
	cvt.u32.u16 	%r48, %rs3;
	mov.b32 	%r298, 0;
	mov.u32 	%r299, %r301;
$L__BB163_15:
	.pragma "nounroll";
	shl.b32 	%r141, %r299, 6;
	add.s32 	%r142, %r141, %r8;
	mul.wide.u32 	%rd20, %r142, 4;
	add.s64 	%rd21, %rd2, %rd20;
	ld.global.u32 	%r143, [%rd21];
	shl.b32 	%r144, %r299, 2;
	add.s32 	%r145, %r47, %r144;
	st.shared.u32 	[%r145], %r143;
	add.s32 	%r299, %r299, %r5;
	add.s32 	%r298, %r298, 1;
	xor.b32  	%r146, %r298, %r48;
	setp.ne.s32 	%p12, %r146, 2;
	@%p12 bra 	$L__BB163_15;
$L__BB163_16:
	shl.b32 	%r156, %r5, 2;
$L__BB163_17:
	shl.b32 	%r147, %r299, 6;
	add.s32 	%r148, %r147, %r8;
	mul.wide.u32 	%rd22, %r148, 4;
	add.s64 	%rd23, %rd2, %rd22;
	ld.global.u32 	%r149, [%rd23];
	shl.b32 	%r150, %r299, 2;
	add.s32 	%r151, %r47, %r150;
	st.shared.u32 	[%r151], %r149;
	add.s32 	%r152, %r299, %r5;
	shl.b32 	%r153, %r152, 6;
	add.s32 	%r154, %r153, %r8;
	mul.wide.u32 	%rd24, %r154, 4;
	add.s64 	%rd25, %rd2, %rd24;
	ld.global.u32 	%r155, [%rd25];
	add.s32 	%r157, %r151, %r156;
	st.shared.u32 	[%r157], %r155;
	add.s32 	%r158, %r152, %r5;
	shl.b32 	%r159, %r158, 6;
	add.s32 	%r160, %r159, %r8;
	mul.wide.u32 	%rd26, %r160, 4;
	add.s64 	%rd27, %rd2, %rd26;
	ld.global.u32 	%r161, [%rd27];
	add.s32 	%r162, %r157, %r156;
	st.shared.u32 	[%r162], %r161;
	add.s32 	%r163, %r158, %r5;
	shl.b32 	%r164, %r163, 6;
	add.s32 	%r165, %r164, %r8;
	mul.wide.u32 	%rd28, %r165, 4;
	add.s64 	%rd29, %rd2, %rd28;
	ld.global.u32 	%r166, [%rd29];
	add.s32 	%r167, %r162, %r156;
	st.shared.u32 	[%r167], %r166;
	add.s32 	%r299, %r156, %r299;
	setp.lt.u32 	%p13, %r299, 64;
	@%p13 bra 	$L__BB163_17;
	shl.b32 	%r168, %r2, 6;
	shl.b32 	%r169, %r308, 4;
	and.b32  	%r170, %r169, 48;
	or.b32  	%r171, %r168, %r170;
	bar.sync 	0;
	or.b32  	%r172, %r171, %r2;
	shl.b32 	%r173, %r172, 2;
	mov.u32 	%r174, _ZZ9cuda_gemmIiLi256ELi1ELi1ELi512ELi64ELi64ELi32ELi1ELi1EEviiiPT_S1_S1_iiE3Ash;
	add.s32 	%r175, %r174, %r173;
	ld.shared.u32 	%r56, [%r175];
	ld.shared.u32 	%r57, [%r175+4];
	ld.shared.u32 	%r58, [%r175+8];
	ld.shared.u32 	%r59, [%r175+12];
	ld.shared.u32 	%r60, [%r175+16];
	ld.shared.u32 	%r61, [%r175+20];
	ld.shared.u32 	%r62, [%r175+24];
	ld.shared.u32 	%r63, [%r175+28];
	ld.shared.u32 	%r64, [%r175+32];
	add.s32 	%r176, %r2, 9;
	and.b32  	%r177, %r176, 15;
	or.b32  	%r178, %r171, %r177;
	shl.b32 	%r179, %r178, 2;
	add.s32 	%r180, %r174, %r179;
	ld.shared.u32 	%r65, [%r180];
	add.s32 	%r181, %r2, 10;
	and.b32  	%r182, %r181, 15;
	or.b32  	%r183, %r171, %r182;
	shl.b32 	%r184, %r183, 2;
	add.s32 	%r185, %r174, %r184;
	ld.shared.u32 	%r66, [%r185];
	add.s32 	%r186, %r2, 11;
	and.b32  	%r187, %r186, 15;
	or.b32  	%r188, %r171, %r187;
	shl.b32 	%r189, %r188, 2;
	add.s32 	%r190, %r174, %r189;
	ld.shared.u32 	%r67, [%r190];
	add.s32 	%r191, %r2, 12;
	and.b32  	%r192, %r191, 15;
	or.b32  	%r193, %r171, %r192;
	shl.b32 	%r194, %r193, 2;
	add.s32 	%r195, %r174, %r194;
	ld.shared.u32 	%r68, [%r195];
	add.s32 	%r196, %r2, 13;
	and.b32  	%r197, %r196, 15;
	or.b32  	%r198, %r171, %r197;
	shl.b32 	%r199, %r198, 2;
	add.s32 	%r200, %r174, %r199;
	ld.shared.u32 	%r69, [%r200];
	add.s32 	%r201, %r2, 14;
	and.b32  	%r202, %r201, 15;
	or.b32  	%r203, %r171, %r202;
	shl.b32 	%r204, %r203, 2;
	add.s32 	%r205, %r174, %r204;
	ld.shared.u32 	%r70, [%r205];
	add.s32 	%r206, %r2, -1;
	and.b32  	%r207, %r206, 15;
	or.b32  	%r208, %r171, %r207;
	shl.b32 	%r209, %r208, 2;
	add.s32 	%r210, %r174, %r209;
	ld.shared.u32 	%r71, [%r210];
	mad.lo.s32 	%r72, %r2, -63, %r171;
	shl.b32 	%r214, %r72, 2;
$L__BB163_19:
	setp.eq.s32 	%p14, %r2, 0;
	setp.lt.u32 	%p15, %r2, 2;
	setp.lt.u32 	%p16, %r2, 3;
	setp.lt.u32 	%p17, %r2, 4;
	setp.lt.u32 	%p18, %r2, 5;
	setp.lt.u32 	%p19, %r2, 6;
	setp.eq.s32 	%p20, %r2, 7;
	and.b32  	%r211, %r308, 3;
	setp.ne.s32 	%p21, %r211, 0;
	mov.u32 	%r212, _ZZ9cuda_gemmIiLi256ELi1ELi1ELi512ELi64ELi64ELi32ELi1ELi1EEviiiPT_S1_S1_iiE11kron_fac_sh;
	mad.lo.s32 	%r213, %r301, 260, %r212;
	add.s32 	%r215, %r213, %r214;
	ld.shared.u32 	%r216, [%r215];
	mul.lo.s32 	%r217, %r216, %r56;
	ld.shared.u32 	%r218, [%r215+4];
	mad.lo.s32 	%r219, %r218, %r57, %r217;
	ld.shared.u32 	%r220, [%r215+8];
	mad.lo.s32 	%r221, %r220, %r58, %r219;
	ld.shared.u32 	%r222, [%r215+12];
	mad.lo.s32 	%r223, %r222, %r59, %r221;
	ld.shared.u32 	%r224, [%r215+16];
	mad.lo.s32 	%r225, %r224, %r60, %r223;
	ld.shared.u32 	%r226, [%r215+20];
	mad.lo.s32 	%r227, %r226, %r61, %r225;
	ld.shared.u32 	%r228, [%r215+24];
	mad.lo.s32 	%r229, %r228, %r62, %r227;
	ld.shared.u32 	%r230, [%r215+28];
	mad.lo.s32 	%r231, %r230, %r63, %r229;
	ld.shared.u32 	%r232, [%r215+32];
	mad.lo.s32 	%r233, %r232, %r64, %r231;
	selp.b32 	%r234, -64, 0, %p20;
	add.s32 	%r235, %r215, %r234;
	ld.shared.u32 	%r236, [%r235+36];
	mad.lo.s32 	%r237, %r236, %r65, %r233;
	selp.b32 	%r238, 0, -64, %p19;
	add.s32 	%r239, %r215, %r238;
	ld.shared.u32 	%r240, [%r239+40];
	mad.lo.s32 	%r241, %r240, %r66, %r237;
	selp.b32 	%r242, 0, -64, %p18;
	add.s32 	%r243, %r215, %r242;
	ld.shared.u32 	%r244, [%r243+44];
	mad.lo.s32 	%r245, %r244, %r67, %r241;
	selp.b32 	%r246, 0, -64, %p17;
	add.s32 	%r247, %r215, %r246;
	ld.shared.u32 	%r248, [%r247+48];
	mad.lo.s32 	%r249, %r248, %r68, %r245;
	selp.b32 	%r250, 0, -64, %p16;
	add.s32 	%r251, %r215, %r250;
	ld.shared.u32 	%r252, [%r251+52];
	mad.lo.s32 	%r253, %r252, %r69, %r249;
	selp.b32 	%r254, 0, -64, %p15;
	add.s32 	%r255, %r215, %r254;
	ld.shared.u32 	%r256, [%r255+56];
	mad.lo.s32 	%r257, %r256, %r70, %r253;
	selp.b32 	%r258, 0, -64, %p14;
	add.s32 	%r259, %r215, %r258;
	ld.shared.u32 	%r260, [%r259+60];
	mad.lo.s32 	%r261, %r260, %r71, %r257;
	shfl.sync.down.b32	%r262|%p22, %r261, 2, 7199, -1;
	add.s32 	%r263, %r262, %r261;
	shfl.sync.down.b32	%r264|%p23, %r263, 1, 7199, -1;
	add.s32 	%r74, %r264, %r263;
	@%p21 bra 	$L__BB163_21;
	shl.b32 	%r265, %r2, 2;
	shl.b32 	%r266, %r301, 5;
	or.b32  	%r267, %r266, %r265;
	mov.u32 	%r268, _ZZ9cuda_gemmIiLi256ELi1ELi1ELi512ELi64ELi64ELi32ELi1ELi1EEviiiPT_S1_S1_iiE3Csh;
	add.s32 	%r269, %r268, %r267;
	st.shared.u32 	[%r269], %r74;
$L__BB163_21:
	add.s32 	%r301, %r301, %r5;
	setp.lt.u32 	%p24, %r301, 32;
	@%p24 bra 	$L__BB163_19;
	setp.eq.s32 	%p25, %r28, 3;
	bar.sync 	0;
	@%p25 bra 	$L__BB163_25;
	shl.b32 	%r270, %r308, 2;
	mov.u32 	%r271, _ZZ9cuda_gemmIiLi256ELi1ELi1ELi512ELi64ELi64ELi32ELi1ELi1EEviiiPT_S1_S1_iiE3Csh;
	add.s32 	%r304, %r271, %r270;
	shl.b32 	%r77, %r4, 2;
	add.s32 	%r272, %r308, %r10;
	add.s32 	%r303, %r272, %r9;
	add.s32 	%r273, %r26, 1;
	and.b32  	%r274, %r273, 3;
	neg.s32 	%r302, %r274;
	mad.lo.s32 	%r308, %r4, %r274, %r308;
$L__BB163_24:
	.pragma "nounroll";
	ld.shared.u32 	%r275, [%r304];
	mul.wide.u32 	%rd30, %r303, 4;
	add.s64 	%rd31, %rd3, %rd30;
	st.global.u32 	[%rd31], %r275;
	add.s32 	%r304, %r304, %r77;
	add.s32 	%r303, %r303, %r4;
	add.s32 	%r302, %r302, 1;
	setp.ne.s32 	%p26, %r302, 0;
	@%p26 bra 	$L__BB163_24;
$L__BB163_25:
	setp.lt.u32 	%p27, %r26, 3;
	@%p27 bra 	$L__BB163_28;
	shl.b32 	%r88, %r4, 2;
	shl.b32 	%r276, %r308, 2;
	mov.u32 	%r277, _ZZ9cuda_gemmIiLi256ELi1ELi1ELi512ELi64ELi64ELi32ELi1ELi1EEviiiPT_S1_S1_iiE3Csh;
	add.s32 	%r307, %r277, %r276;
	shl.b32 	%r90, %r4, 4;
	shl.b32 	%r91, %r4, 3;
	mul.lo.s32 	%r92, %r4, 12;
	mul.wide.u32 	%rd32, %r4, 4;
	add.s64 	%rd4, %rd3, %rd32;
	add.s32 	%r278, %r308, %r10;
	add.s32 	%r306, %r278, %r9;
	mul.wide.u32 	%rd33, %r4, 8;
	add.s64 	%rd5, %rd3, %rd33;
	mul.wide.u32 	%rd34, %r4, 12;
	add.s64 	%rd6, %rd3, %rd34;
$L__BB163_27:
	mul.wide.s32 	%rd35, %r306, 4;
	add.s64 	%rd36, %rd4, %rd35;
	add.s64 	%rd37, %rd5, %rd35;
	add.s64 	%rd38, %rd6, %rd35;
	add.s64 	%rd39, %rd3, %rd35;
	ld.shared.u32 	%r279, [%r307];
	st.global.u32 	[%rd39], %r279;
	add.s32 	%r280, %r307, %r88;
	ld.shared.u32 	%r281, [%r280];
	st.global.u32 	[%rd36], %r281;
	add.s32 	%r282, %r307, %r91;
	ld.shared.u32 	%r283, [%r282];
	st.global.u32 	[%rd37], %r283;
	add.s32 	%r284, %r307, %r92;
	ld.shared.u32 	%r285, [%r284];
	st.global.u32 	[%rd38], %r285;
	add.s32 	%r308, %r308, %r88;
	add.s32 	%r307, %r307, %r90;
	add.s32 	%r306, %r306, %r88;
	setp.lt.u32 	%p28, %r308, 256;
	@%p28 bra 	$L__BB163_27;
$L__BB163_28:
	ret;

}
	// .globl	_Z9cuda_gemmIiLi256ELi1ELi1ELi512ELi128ELi128ELi32ELi0ELi0EEviiiPT_S1_S1_ii
.visible .entry _Z9cuda_gemmIiLi256ELi1ELi1ELi512ELi128ELi128ELi32ELi0ELi0EEviiiPT_S1_S1_ii(
	.param .u32 _Z9cuda_gemmIiLi256ELi1ELi1ELi512ELi128ELi128ELi32ELi0ELi0EEviiiPT_S1_S1_ii_param_0,
	.param .u32 _Z9cuda_gemmIiLi256ELi1ELi1ELi512ELi128ELi128ELi32ELi0ELi0EEviiiPT_S1_S1_ii_param_1,
	.param .u32 _Z9cuda_gemmIiLi256ELi1ELi1ELi512ELi128ELi128ELi32ELi0ELi0EEviiiPT_S1_S1_ii_param_2,
	.param .u64 .ptr .align 1 _Z9cuda_gemmIiLi256ELi1ELi1ELi512ELi128ELi128ELi32ELi0ELi0EEviiiPT_S1_S1_ii_param_3,
	.param .u64 .ptr .align 1 _Z9cuda_gemmIiLi256ELi1ELi1ELi512ELi128ELi128ELi32ELi0ELi0EEviiiPT_S1_S1_ii_param_4,
	.param .u64 .ptr .align 1 _Z9cuda_gemmIiLi256ELi1ELi1ELi512ELi128ELi128ELi32ELi0ELi0EEviiiPT_S1_S1_ii_param_5,
	.param .u32 _Z9cuda_gemmIiLi256ELi1ELi1ELi512ELi128ELi128ELi32ELi0ELi0EEviiiPT_S1_S1_ii_param_6,
	.param .u32 _Z9cuda_gemmIiLi256ELi1ELi1ELi512ELi128ELi128ELi32ELi0ELi0EEviiiPT_S1_S1_ii_param_7
)
.maxntid 256
{
	.reg .pred 	%p<181>;
	.reg .b16 	%rs<6>;
	.reg .b32 	%r<1235>;
	.reg .b64 	%rd<27>;
	// demoted variable
	.shared .align 128 .b8 _ZZ9cuda_gemmIiLi256ELi1ELi1ELi512ELi128ELi128ELi32ELi0ELi0EEviiiPT_S1_S1_iiE11kron_fac_sh[16512];
	// demoted variable
	.shared .align 128 .b8 _ZZ9cuda_gemmIiLi256ELi1ELi1ELi512ELi128ELi128ELi32ELi0ELi0EEviiiPT_S1_S1_iiE3Ash[2048];
	// demoted variable
	.shared .align 128 .b8 _ZZ9cuda_gemmIiLi256ELi1ELi1ELi512ELi128ELi128ELi32ELi0ELi0EEviiiPT_S1_S1_iiE3Csh[512];
	ld.param.u32 	%r416, [_Z9cuda_gemmIiLi256ELi1ELi1ELi512ELi128ELi128ELi32ELi0ELi0EEviiiPT_S1_S1_ii_param_2];
	ld.param.u64 	%rd5, [_Z9cuda_gemmIiLi256ELi1ELi1ELi512ELi128ELi128ELi32ELi0ELi0EEviiiPT_S1_S1_ii_param_3];
	ld.param.u64 	%rd4, [_Z9cuda_gemmIiLi256ELi1ELi1ELi512ELi128ELi128ELi32ELi0ELi0EEviiiPT_S1_S1_ii_param_4];
	ld.param.u64 	%rd6, [_Z9cuda_gemmIiLi256ELi1ELi1ELi512ELi128ELi128ELi32ELi0ELi0EEviiiPT_S1_S1_ii_param_5];
	ld.param.u32 	%r417, [_Z9cuda_gemmIiLi256ELi1ELi1ELi512ELi128ELi128ELi32ELi0ELi0EEviiiPT_S1_S1_ii_param_6];
	ld.param.u32 	%r418, [_Z9cuda_gemmIiLi256ELi1ELi1ELi512ELi128ELi128ELi32ELi0ELi0EEviiiPT_S1_S1_ii_param_7];
	cvta.to.global.u64 	%rd1, %rd5;
	cvta.to.global.u64 	%rd2, %rd6;
	mov.u32 	%r1229, %tid.x;
	and.b32  	%r2, %r1229, 31;
	setp.lt.s32 	%p1, %r418, 16;
	shr.u32 	%r3, %r418, 4;
	selp.b32 	%r4, 1, %r3, %p1;
	and.b32  	%r419, %r416, -512;
	setp.eq.s32 	%p2, %r419, 32768;
	@%p2 bra 	$L__BB164_3;
	setp.ne.s32 	%p3, %r419, 16384;
	@%p3 bra 	$L__BB164_4;
	mov.u32 	%r421, %ctaid.x;
	shr.u32 	%r1064, %r421, 5;
	and.b32  	%r1063, %r421, 31;
	bra.uni 	$L__BB164_5;
$L__BB164_3:
	mov.u32 	%r420, %ctaid.x;
	shr.u32 	%r1064, %r420, 6;
	and.b32  	%r1063, %r420, 63;
	bra.uni 	$L__BB164_5;
$L__BB164_4:
	mov.u32 	%r422, %ctaid.x;
	shr.s32 	%r423, %r416, 31;
	shr.u32 	%r424, %r423, 23;
	add.s32 	%r425, %r416, %r424;
	shr.s32 	%r426, %r425, 9;
	div.u32 	%r1064, %r422, %r426;
	mul.lo.s32 	%r427, %r1064, %r426;
	sub.s32 	%r1063, %r422, %r427;
$L__BB164_5:
	div.s32 	%r13, 512, %r418;
	mul.lo.s32 	%r428, %r13, %r4;
	min.s32 	%r14, %r428, 256;
	div.u32 	%r16, %r1229, %r14;
	mul.lo.s32 	%r429, %r16, %r14;
	sub.s32 	%r430, %r1229, %r429;
	div.u32 	%r15, %r430, %r4;
	mov.u32 	%r17, %ntid.x;
	div.u32 	%r18, %r17, %r14;
	mov.u32 	%r19, %ctaid.y;
	mov.u32 	%r431, %nctaid.y;
	setp.ge.u32 	%p4, %r19, %r431;
	@%p4 bra 	$L__BB164_166;
	shr.u32 	%r1073, %r1229, 5;
	shl.b32 	%r21, %r1064, 5;
	and.b32  	%r22, %r15, 15;
	rem.u32 	%r432, %r1229, %r4;
	shl.b32 	%r23, %r432, 4;
	min.s32 	%r24, %r417, 32;
	min.u32 	%r25, %r418, 16;
	or.b32  	%r26, %r22, %r23;
	shr.s32 	%r433, %r416, 31;
	shr.u32 	%r434, %r433, 30;
	add.s32 	%r435, %r416, %r434;
	shr.s32 	%r436, %r435, 2;
	mul.lo.s32 	%r437, %r1064, %r436;
	mad.lo.s32 	%r27, %r13, %r1063, %r437;
	shl.b32 	%r438, %r1063, 9;
	mad.lo.s32 	%r28, %r19, %r416, %r438;
	add.s32 	%r29, %r1229, %r17;
	cvt.u16.u32 	%rs3, %r29;
	sub.s16 	%rs4, 511, %rs3;
	cvt.u16.u32 	%rs5, %r17;
	div.u16 	%rs1, %rs4, %rs5;
	and.b16  	%rs2, %rs1, 3;
	setp.eq.s16 	%p5, %rs2, 2;
	mov.u32 	%r1067, %r1229;
	@%p5 bra 	$L__BB164_9;
	cvt.u32.u16 	%r30, %rs2;
	mov.b32 	%r1066, 0;
	mov.u32 	%r1067, %r1229;
$L__BB164_8:
	.pragma "nounroll";
	add.s32 	%r440, %r28, %r1067;
	mul.wide.s32 	%rd7, %r440, 4;
	add.s64 	%rd8, %rd1, %rd7;
	ld.global.u32 	%r441, [%rd8];
	shl.b32 	%r442, %r1067, 2;
	mov.u32 	%r443, _ZZ9cuda_gemmIiLi256ELi1ELi1ELi512ELi128ELi128ELi32ELi0ELi0EEviiiPT_S1_S1_iiE3Ash;
	add.s32 	%r444, %r443, %r442;
	st.shared.u32 	[%r444], %r441;
	add.s32 	%r1067, %r1067, %r17;
	add.s32 	%r1066, %r1066, 1;
	xor.b32  	%r445, %r1066, %r30;
	setp.ne.s32 	%p6, %r445, 2;
	@%p6 bra 	$L__BB164_8;
$L__BB164_9:
	setp.lt.u16 	%p7, %rs1, 2;
	@%p7 bra 	$L__BB164_10;
	bra.uni 	$L__BB164_239;
$L__BB164_10:
	setp.gt.u32 	%p9, %r1229, 127;
	@%p9 bra 	$L__BB164_16;
	max.u32 	%r458, %r29, 128;
	setp.lt.u32 	%p10, %r29, 128;
	selp.u32 	%r459, 1, 0, %p10;
	add.s32 	%r460, %r29, %r459;
	sub.s32 	%r461, %r458, %r460;
	div.u32 	%r462, %r461, %r17;
	add.s32 	%r36, %r462, %r459;
	and.b32  	%r463, %r36, 3;
	setp.eq.s32 	%p11, %r463, 3;
	mov.u32 	%r1070, %r1229;
	@%p11 bra 	$L__BB164_14;
	add.s32 	%r465, %r36, 1;
	and.b32  	%r37, %r465, 3;
	mov.b32 	%r1069, 0;
	mov.u32 	%r1070, %r1229;
$L__BB164_13:
	.pragma "nounroll";
	shl.b32 	%r466, %r1070, 2;
	mov.u32 	%r467, _ZZ9cuda_gemmIiLi256ELi1ELi1ELi512ELi128ELi128ELi32ELi0ELi0EEviiiPT_S1_S1_iiE3Csh;
	add.s32 	%r468, %r467, %r466;
	mov.b32 	%r469, 0;
	st.shared.u32 	[%r468], %r469;
	add.s32 	%r1070, %r1070, %r17;
	add.s32 	%r1069, %r1069, 1;
	setp.ne.s32 	%p12, %r1069, %r37;
	@%p12 bra 	$L__BB164_13;
$L__BB164_14:
	setp.lt.u32 	%p13, %r36, 3;
	@%p13 bra 	$L__BB164_16;
$L__BB164_15:
	shl.b32 	%r470, %r1070, 2;
	mov.u32 	%r471, _ZZ9cuda_gemmIiLi256ELi1ELi1ELi512ELi128ELi128ELi32ELi0ELi0EEviiiPT_S1_S1_iiE3Csh;
	add.s32 	%r472, %r471, %r470;
	mov.b32 	%r473, 0;
	st.shared.u32 	[%r472], %r473;
	shl.b32 	%r474, %r17, 2;
	add.s32 	%r475, %r472, %r474;
	st.shared.u32 	[%r475], %r473;
	add.s32 	%r476, %r475, %r474;
	st.shared.u32 	[%r476], %r473;
	add.s32 	%r477, %r476, %r474;
	st.shared.u32 	[%r477], %r473;
	add.s32 	%r1070, %r474, %r1070;
	setp.lt.u32 	%p14, %r1070, 128;
	@%p14 bra 	$L__BB164_15;
$L__BB164_16:
	setp.ge.s32 	%p15, %r1073, %r418;
	@%p15 bra 	$L__BB164_19;
	cvta.to.global.u64 	%rd3, %rd4;
	shr.u32 	%r47, %r17, 5;
	mov.u32 	%r478, _ZZ9cuda_gemmIiLi256ELi1ELi1ELi512ELi128ELi128ELi32ELi0ELi0EEviiiPT_S1_S1_iiE11kron_fac_sh;
	mad.lo.s32 	%r48, %r2, 516, %r478;
	add.s32 	%r49, %r21, %r2;
$L__BB164_18:
	mad.lo.s32 	%r479, %r1073, %r417, %r49;
	mul.wide.s32 	%rd15, %r479, 4;
	add.s64 	%rd16, %rd3, %rd15;
	ld.global.u32 	%r480, [%rd16];
	shl.b32 	%r481, %r1073, 2;
	add.s32 	%r482, %r48, %r481;
	st.shared.u32 	[%r482], %r480;
	add.s32 	%r1073, %r1073, %r47;
	setp.lt.s32 	%p16, %r1073, %r418;
	@%p16 bra 	$L__BB164_18;
$L__BB164_19:
	setp.lt.s32 	%p17, %r13, 1;
	bar.sync 	0;
	@%p17 bra 	$L__BB164_159;
	setp.ne.s32 	%p18, %r4, 1;
	@%p18 bra 	$L__BB164_89;
	add.s32 	%r839, %r15, 2;
	and.b32  	%r52, %r839, 15;
	add.s32 	%r840, %r15, 7;
	and.b32  	%r53, %r840, 15;
	xor.b32  	%r54, %r22, 8;
	add.s32 	%r841, %r15, 9;
	and.b32  	%r55, %r841, 15;
	add.s32 	%r842, %r15, 10;
	and.b32  	%r56, %r842, 15;
	add.s32 	%r843, %r15, 11;
	and.b32  	%r57, %r843, 15;
	add.s32 	%r844, %r15, 12;
	and.b32  	%r58, %r844, 15;
	setp.gt.u32 	%p124, %r418, %r22;
	selp.b32 	%r845, 0, %r25, %p124;
	sub.s32 	%r59, %r26, %r845;
	add.s32 	%r846, %r22, 1;
	setp.lt.u32 	%p125, %r846, %r25;
	selp.b32 	%r847, 0, %r25, %p125;
	sub.s32 	%r60, %r26, %r847;
	add.s32 	%r848, %r22, 2;
	setp.lt.u32 	%p126, %r848, %r25;
	selp.b32 	%r849, 0, %r25, %p126;
	sub.s32 	%r61, %r26, %r849;
	add.s32 	%r850, %r22, 3;
	setp.lt.u32 	%p127, %r850, %r25;
	selp.b32 	%r851, 0, %r25, %p127;
	sub.s32 	%r62, %r26, %r851;
	add.s32 	%r852, %r22, 4;
	setp.lt.u32 	%p128, %r852, %r25;
	selp.b32 	%r853, 0, %r25, %p128;
	sub.s32 	%r63, %r26, %r853;
	add.s32 	%r854, %r22, 5;
	setp.lt.u32 	%p129, %r854, %r25;
	selp.b32 	%r855, 0, %r25, %p129;
	sub.s32 	%r64, %r26, %r855;
	add.s32 	%r856, %r22, 6;
	setp.lt.u32 	%p130, %r856, %r25;
	selp.b32 	%r857, 0, %r25, %p130;
	sub.s32 	%r65, %r26, %r857;
	add.s32 	%r858, %r22, 7;
	setp.lt.u32 	%p131, %r858, %r25;
	selp.b32 	%r859, 0, %r25, %p131;
	sub.s32 	%r66, %r26, %r859;
	add.s32 	%r860, %r22, 8;
	setp.lt.u32 	%p132, %r860, %r25;
	selp.b32 	%r861, 0, %r25, %p132;
	sub.s32 	%r67, %r26, %r861;
	add.s32 	%r862, %r22, 9;
	setp.lt.u32 	%p133, %r862, %r25;
	selp.b32 	%r863, 0, %r25, %p133;
	sub.s32 	%r68, %r26, %r863;
	add.s32 	%r864, %r22, 10;
	setp.lt.u32 	%p134, %r864, %r25;
	selp.b32 	%r865, 0, %r25, %p134;
	sub.s32 	%r69, %r26, %r865;
	add.s32 	%r866, %r22, 11;
	setp.lt.u32 	%p135, %r866, %r25;
	selp.b32 	%r867, 0, %r25, %p135;
	sub.s32 	%r70, %r26, %r867;
	add.s32 	%r868, %r22, 12;
	setp.lt.u32 	%p136, %r868, %r25;
	selp.b32 	%r869, 0, %r25, %p136;
	sub.s32 	%r71, %r26, %r869;
	add.s32 	%r870, %r22, 13;
	setp.lt.u32 	%p137, %r870, %r25;
	selp.b32 	%r871, 0, %r25, %p137;
	sub.s32 	%r72, %r26, %r871;
	add.s32 	%r872, %r22, 14;
	setp.lt.u32 	%p138, %r872, %r25;
	selp.b32 	%r873, 0, %r25, %p138;
	sub.s32 	%r73, %r26, %r873;
	add.s32 	%r874, %r22, 15;
	setp.lt.u32 	%p139, %r874, %r25;
	selp.b32 	%r875, 0, %r25, %p139;
	sub.s32 	%r74, %r26, %r875;
	mov.b32 	%r1090, 0;
	shl.b32 	%r958, %r59, 2;
	shl.b32 	%r961, %r60, 2;
	shl.b32 	%r964, %r61, 2;
	shl.b32 	%r967, %r62, 2;
	shl.b32 	%r970, %r63, 2;
	shl.b32 	%r973, %r64, 2;
	shl.b32 	%r976, %r65, 2;
	shl.b32 	%r979, %r66, 2;
	shl.b32 	%r982, %r67, 2;
	shl.b32 	%r985, %r68, 2;
	shl.b32 	%r988, %r69, 2;
	shl.b32 	%r991, %r70, 2;
	shl.b32 	%r994, %r71, 2;
	shl.b32 	%r997, %r72, 2;
	shl.b32 	%r1000, %r73, 2;
	shl.b32 	%r1003, %r74, 2;
$L__BB164_22:
	setp.lt.s32 	%p140, %r418, 1;
	add.s32 	%r92, %r1090, %r15;
	mul.lo.s32 	%r93, %r92, %r418;
	add.s32 	%r94, %r93, %r23;
	@%p140 bra 	$L__BB164_24;
	add.s32 	%r876, %r26, %r93;
	shl.b32 	%r877, %r876, 2;
	mov.u32 	%r878, _ZZ9cuda_gemmIiLi256ELi1ELi1ELi512ELi128ELi128ELi32ELi0ELi0EEviiiPT_S1_S1_iiE3Ash;
	add.s32 	%r879, %r878, %r877;
	ld.shared.u32 	%r1091, [%r879];
$L__BB164_24:
	setp.lt.s32 	%p141, %r418, 2;
	@%p141 bra 	$L__BB164_26;
	add.s32 	%r880, %r15, 1;
	and.b32  	%r881, %r880, 15;
	add.s32 	%r882, %r94, %r881;
	shl.b32 	%r883, %r882, 2;
	mov.u32 	%r884, _ZZ9cuda_gemmIiLi256ELi1ELi1ELi512ELi128ELi128ELi32ELi0ELi0EEviiiPT_S1_S1_iiE3Ash;
	add.s32 	%r885, %r884, %r883;
	ld.shared.u32 	%r1092, [%r885];
$L__BB164_26:
	setp.lt.s32 	%p142, %r418, 3;
	@%p142 bra 	$L__BB164_28;
	add.s32 	%r886, %r94, %r52;
	shl.b32 	%r887, %r886, 2;
	mov.u32 	%r888, _ZZ9cuda_gemmIiLi256ELi1ELi1ELi512ELi128ELi128ELi32ELi0ELi0EEviiiPT_S1_S1_iiE3Ash;
	add.s32 	%r889, %r888, %r887;
	ld.shared.u32 	%r1093, [%r889];
$L__BB164_28:
	setp.lt.s32 	%p143, %r418, 4;
	@%p143 bra 	$L__BB164_30;
	add.s32 	%r890, %r15, 3;
	and.b32  	%r891, %r890, 15;
	add.s32 	%r892, %r94, %r891;
	shl.b32 	%r893, %r892, 2;
	mov.u32 	%r894, _ZZ9cuda_gemmIiLi256ELi1ELi1ELi512ELi128ELi128ELi32ELi0ELi0EEviiiPT_S1_S1_iiE3Ash;
	add.s32 	%r895, %r894, %r893;
	ld.shared.u32 	%r1094, [%r895];
$L__BB164_30:
	setp.lt.s32 	%p144, %r418, 5;
	@%p144 bra 	$L__BB164_32;
	add.s32 	%r896, %r15, 4;
	and.b32  	%r897, %r896, 15;
	add.s32 	%r898, %r94, %r897;
	shl.b32 	%r899, %r898, 2;
	mov.u32 	%r900, _ZZ9cuda_gemmIiLi256ELi1ELi1ELi512ELi128ELi128ELi32ELi0ELi0EEviiiPT_S1_S1_iiE3Ash;
	add.s32 	%r901, %r900, %r899;
	ld.shared.u32 	%r1095, [%r901];
$L__BB164_32:
	setp.lt.s32 	%p145, %r418, 6;
	@%p145 bra 	$L__BB164_34;
	add.s32 	%r902, %r15, 5;
	and.b32  	%r903, %r902, 15;
	add.s32 	%r904, %r94, %r903;
	shl.b32 	%r905, %r904, 2;
	mov.u32 	%r906, _ZZ9cuda_gemmIiLi256ELi1ELi1ELi512ELi128ELi128ELi32ELi0ELi0EEviiiPT_S1_S1_iiE3Ash;
	add.s32 	%r907, %r906, %r905;
	ld.shared.u32 	%r1096, [%r907];
$L__BB164_34:
	setp.lt.s32 	%p146, %r418, 7;
	@%p146 bra 	$L__BB164_36;
	add.s32 	%r908, %r15, 6;
	and.b32  	%r909, %r908, 15;
	add.s32 	%r910, %r94, %r909;
	shl.b32 	%r911, %r910, 2;
	mov.u32 	%r912, _ZZ9cuda_gemmIiLi256ELi1ELi1ELi512ELi128ELi128ELi32ELi0ELi0EEviiiPT_S1_S1_iiE3Ash;
	add.s32 	%r913, %r912, %r911;
	ld.shared.u32 	%r1097, [%r913];
$L__BB164_36:
	setp.lt.s32 	%p147, %r418, 8;
	@%p147 bra 	$L__BB164_38;
	add.s32 	%r914, %r94, %r53;
	shl.b32 	%r915, %r914, 2;
	mov.u32 	%r916, _ZZ9cuda_gemmIiLi256ELi1ELi1ELi512ELi128ELi128ELi32ELi0ELi0EEviiiPT_S1_S1_iiE3Ash;
	add.s32 	%r917, %r916, %r915;
	ld.shared.u32 	%r1098, [%r917];
$L__BB164_38:
	setp.lt.s32 	%p148, %r418, 9;
	@%p148 bra 	$L__BB164_40;
	add.s32 	%r918, %r94, %r54;
	shl.b32 	%r919, %r918, 2;
	mov.u32 	%r920, _ZZ9cuda_gemmIiLi256ELi1ELi1ELi512ELi128ELi128ELi32ELi0ELi0EEviiiPT_S1_S1_iiE3Ash;
	add.s32 	%r921, %r920, %r919;
	ld.shared.u32 	%r1099, [%r921];
$L__BB164_40:
	setp.lt.s32 	%p149, %r418, 10;
	@%p149 bra 	$L__BB164_42;
	add.s32 	%r922, %r94, %r55;
	shl.b32 	%r923, %r922, 2;
	mov.u32 	%r924, _ZZ9cuda_gemmIiLi256ELi1ELi1ELi512ELi128ELi128ELi32ELi0ELi0EEviiiPT_S1_S1_iiE3Ash;
	add.s32 	%r925, %r924, %r923;
	ld.shared.u32 	%r1100, [%r925];
$L__BB164_42:
	setp.lt.s32 	%p150, %r418, 11;
	@%p150 bra 	$L__BB164_44;
	add.s32 	%r926, %r94, %r56;
	shl.b32 	%r927, %r926, 2;
	mov.u32 	%r928, _ZZ9cuda_gemmIiLi256ELi1ELi1ELi512ELi128ELi128ELi32ELi0ELi0EEviiiPT_S1_S1_iiE3Ash;
	add.s32 	%r929, %r928, %r927;
	ld.shared.u32 	%r1101, [%r929];
$L__BB164_44:
	setp.lt.s32 	%p151, %r418, 12;
	@%p151 bra 	$L__BB164_46;
	add.s32 	%r930, %r94, %r57;
	shl.b32 	%r931, %r930, 2;
	mov.u32 	%r932, _ZZ9cuda_gemmIiLi256ELi1ELi1ELi512ELi128ELi128ELi32ELi0ELi0EEviiiPT_S1_S1_iiE3Ash;
	add.s32 	%r933, %r932, %r931;
	ld.shared.u32 	%r1102, [%r933];
$L__BB164_46:
	setp.lt.s32 	%p152, %r418, 13;
	@%p152 bra 	$L__BB164_48;
	add.s32 	%r934, %r94, %r58;
	shl.b32 	%r935, %r934, 2;
	mov.u32 	%r936, _ZZ9cuda_gemmIiLi256ELi1ELi1ELi512ELi128ELi128ELi32ELi0ELi0EEviiiPT_S1_S1_iiE3Ash;
	add.s32 	%r937, %r936, %r935;
	ld.shared.u32 	%r1103, [%r937];
$L__BB164_48:
	setp.lt.s32 	%p153, %r418, 14;
	@%p153 bra 	$L__BB164_50;
	add.s32 	%r938, %r15, 13;
	and.b32  	%r939, %r938, 15;
	add.s32 	%r940, %r94, %r939;
	shl.b32 	%r941, %r940, 2;
	mov.u32 	%r942, _ZZ9cuda_gemmIiLi256ELi1ELi1ELi512ELi128ELi128ELi32ELi0ELi0EEviiiPT_S1_S1_iiE3Ash;
	add.s32 	%r943, %r942, %r941;
	ld.shared.u32 	%r1104, [%r943];
$L__BB164_50:
	setp.lt.s32 	%p154, %r418, 15;
	@%p154 bra 	$L__BB164_52;
	add.s32 	%r944, %r15, 14;
	and.b32  	%r945, %r944, 15;
	add.s32 	%r946, %r94, %r945;
	shl.b32 	%r947, %r946, 2;
	mov.u32 	%r948, _ZZ9cuda_gemmIiLi256ELi1ELi1ELi512ELi128ELi128ELi32ELi0ELi0EEviiiPT_S1_S1_iiE3Ash;
	add.s32 	%r949, %r948, %r947;
	ld.shared.u32 	%r1105, [%r949];
$L__BB164_52:
	setp.lt.s32 	%p155, %r418, 16;
	@%p155 bra 	$L__BB164_54;
	add.s32 	%r950, %r15, -1;
	and.b32  	%r951, %r950, 15;
	add.s32 	%r952, %r94, %r951;
	shl.b32 	%r953, %r952, 2;
	mov.u32 	%r954, _ZZ9cuda_gemmIiLi256ELi1ELi1ELi512ELi128ELi128ELi32ELi0ELi0EEviiiPT_S1_S1_iiE3Ash;
	add.s32 	%r955, %r954, %r953;
	ld.shared.u32 	%r1106, [%r955];
$L__BB164_54:
	setp.ge.s32 	%p156, %r16, %r24;
	mov.u32 	%r1107, %r16;
	@%p156 bra 	$L__BB164_55;
	bra.uni 	$L__BB164_56;
$L__BB164_55:
	add.s32 	%r1090, %r1090, %r14;
	setp.lt.s32 	%p174, %r1090, %r13;
	@%p174 bra 	$L__BB164_22;
	bra.uni 	$L__BB164_159;
$L__BB164_56:
	mov.u32 	%r957, _ZZ9cuda_gemmIiLi256ELi1ELi1ELi512ELi128ELi128ELi32ELi0ELi0EEviiiPT_S1_S1_iiE11kron_fac_sh;
	mad.lo.s32 	%r129, %r1107, 516, %r957;
	mov.b32 	%r1109, 0;
	@%p140 bra 	$L__BB164_58;
	add.s32 	%r959, %r129, %r958;
	ld.shared.u32 	%r960, [%r959];
	mul.lo.s32 	%r1109, %r960, %r1091;
$L__BB164_58:
	@%p141 bra 	$L__BB164_60;
	add.s32 	%r962, %r129, %r961;
	ld.shared.u32 	%r963, [%r962+4];
	mad.lo.s32 	%r1109, %r963, %r1092, %r1109;
$L__BB164_60:
	@%p142 bra 	$L__BB164_62;
	add.s32 	%r965, %r129, %r964;
	ld.shared.u32 	%r966, [%r965+8];
	mad.lo.s32 	%r1109, %r966, %r1093, %r1109;
$L__BB164_62:
	@%p143 bra 	$L__BB164_64;
	add.s32 	%r968, %r129, %r967;
	ld.shared.u32 	%r969, [%r968+12];
	mad.lo.s32 	%r1109, %r969, %r1094, %r1109;
$L__BB164_64:
	@%p144 bra 	$L__BB164_66;
	add.s32 	%r971, %r129, %r970;
	ld.shared.u32 	%r972, [%r971+16];
	mad.lo.s32 	%r1109, %r972, %r1095, %r1109;
$L__BB164_66:
	@%p145 bra 	$L__BB164_68;
	add.s32 	%r974, %r129, %r973;
	ld.shared.u32 	%r975, [%r974+20];
	mad.lo.s32 	%r1109, %r975, %r1096, %r1109;
$L__BB164_68:
	setp.lt.s32 	%p163, %r418, 7;
	@%p163 bra 	$L__BB164_70;
	add.s32 	%r977, %r129, %r976;
	ld.shared.u32 	%r978, [%r977+24];
	mad.lo.s32 	%r1109, %r978, %r1097, %r1109;
$L__BB164_70:
	setp.lt.s32 	%p164, %r418, 8;
	@%p164 bra 	$L__BB164_72;
	add.s32 	%r980, %r129, %r979;
	ld.shared.u32 	%r981, [%r980+28];
	mad.lo.s32 	%r1109, %r981, %r1098, %r1109;
$L__BB164_72:
	setp.lt.s32 	%p165, %r418, 9;
	@%p165 bra 	$L__BB164_74;
	add.s32 	%r983, %r129, %r982;
	ld.shared.u32 	%r984, [%r983+32];
	mad.lo.s32 	%r1109, %r984, %r1099, %r1109;
$L__BB164_74:
	setp.lt.s32 	%p166, %r418, 10;
	@%p166 bra 	$L__BB164_76;
	add.s32 	%r986, %r129, %r985;
	ld.shared.u32 	%r987, [%r986+36];
	mad.lo.s32 	%r1109, %r987, %r1100, %r1109;
$L__BB164_76:
	setp.lt.s32 	%p167, %r418, 11;
	@%p167 bra 	$L__BB164_78;
	add.s32 	%r989, %r129, %r988;
	ld.shared.u32 	%r990, [%r989+40];
	mad.lo.s32 	%r1109, %r990, %r1101, %r1109;
$L__BB164_78:
	setp.lt.s32 	%p168, %r418, 12;
	@%p168 bra 	$L__BB164_80;
	add.s32 	%r992, %r129, %r991;
	ld.shared.u32 	%r993, [%r992+44];
	mad.lo.s32 	%r1109, %r993, %r1102, %r1109;
$L__BB164_80:
	setp.lt.s32 	%p169, %r418, 13;
	@%p169 bra 	$L__BB164_82;
	add.s32 	%r995, %r129, %r994;
	ld.shared.u32 	%r996, [%r995+48];
	mad.lo.s32 	%r1109, %r996, %r1103, %r1109;
$L__BB164_82:
	setp.lt.s32 	%p170, %r418, 14;
	@%p170 bra 	$L__BB164_84;
	add.s32 	%r998, %r129, %r997;
	ld.shared.u32 	%r999, [%r998+52];
	mad.lo.s32 	%r1109, %r999, %r1104, %r1109;
$L__BB164_84:
	setp.lt.s32 	%p171, %r418, 15;
	@%p171 bra 	$L__BB164_86;
	add.s32 	%r1001, %r129, %r1000;
	ld.shared.u32 	%r1002, [%r1001+56];
	mad.lo.s32 	%r1109, %r1002, %r1105, %r1109;
$L__BB164_86:
	setp.lt.s32 	%p172, %r418, 16;
	@%p172 bra 	$L__BB164_88;
	add.s32 	%r1004, %r129, %r1003;
	ld.shared.u32 	%r1005, [%r1004+60];
	mad.lo.s32 	%r1109, %r1005, %r1106, %r1109;
$L__BB164_88:
	mad.lo.s32 	%r1006, %r1107, %r13, %r92;
	shl.b32 	%r1007, %r1006, 2;
	mov.u32 	%r1008, _ZZ9cuda_gemmIiLi256ELi1ELi1ELi512ELi128ELi128ELi32ELi0ELi0EEviiiPT_S1_S1_iiE3Csh;
	add.s32 	%r1009, %r1008, %r1007;
	ld.shared.u32 	%r1010, [%r1009];
	add.s32 	%r1011, %r1010, %r1109;
	st.shared.u32 	[%r1009], %r1011;
	add.s32 	%r1107, %r1107, %r18;
	setp.lt.s32 	%p173, %r1107, %r24;
	@%p173 bra 	$L__BB164_56;
	bra.uni 	$L__BB164_55;
$L__BB164_89:
	setp.gt.u32 	%p19, %r418, 31;
	@%p19 bra 	$L__BB164_167;
	add.s32 	%r485, %r15, 1;
	and.b32  	%r163, %r485, 15;
	add.s32 	%r486, %r15, 2;
	and.b32  	%r164, %r486, 15;
	add.s32 	%r487, %r15, 3;
	and.b32  	%r165, %r487, 15;
	add.s32 	%r488, %r15, 4;
	and.b32  	%r166, %r488, 15;
	add.s32 	%r489, %r15, 5;
	and.b32  	%r167, %r489, 15;
	add.s32 	%r490, %r15, 6;
	and.b32  	%r168, %r490, 15;
	add.s32 	%r491, %r15, 7;
	and.b32  	%r169, %r491, 15;
	xor.b32  	%r170, %r22, 8;
	add.s32 	%r492, %r15, 10;
	and.b32  	%r171, %r492, 15;
	setp.gt.u32 	%p20, %r418, %r22;
	selp.b32 	%r493, 0, %r25, %p20;
	sub.s32 	%r172, %r26, %r493;
	add.s32 	%r494, %r22, 1;
	setp.lt.u32 	%p21, %r494, %r25;
	selp.b32 	%r495, 0, %r25, %p21;
	sub.s32 	%r173, %r26, %r495;
	add.s32 	%r496, %r22, 2;
	setp.lt.u32 	%p22, %r496, %r25;
	selp.b32 	%r497, 0, %r25, %p22;
	sub.s32 	%r174, %r26, %r497;
	add.s32 	%r498, %r22, 3;
	setp.lt.u32 	%p23, %r498, %r25;
	selp.b32 	%r499, 0, %r25, %p23;
	sub.s32 	%r175, %r26, %r499;
	add.s32 	%r500, %r22, 4;
	setp.lt.u32 	%p24, %r500, %r25;
	selp.b32 	%r501, 0, %r25, %p24;
	sub.s32 	%r176, %r26, %r501;
	add.s32 	%r502, %r22, 5;
	setp.lt.u32 	%p25, %r502, %r25;
	selp.b32 	%r503, 0, %r25, %p25;
	sub.s32 	%r177, %r26, %r503;
	add.s32 	%r504, %r22, 6;
	setp.lt.u32 	%p26, %r504, %r25;
	selp.b32 	%r505, 0, %r25, %p26;
	sub.s32 	%r178, %r26, %r505;
	add.s32 	%r506, %r22, 7;
	setp.lt.u32 	%p27, %r506, %r25;
	selp.b32 	%r507, 0, %r25, %p27;
	sub.s32 	%r179, %r26, %r507;
	add.s32 	%r508, %r22, 8;
	setp.lt.u32 	%p28, %r508, %r25;
	selp.b32 	%r509, 0, %r25, %p28;
	sub.s32 	%r180, %r26, %r509;
	add.s32 	%r510, %r22, 9;
	setp.lt.u32 	%p29, %r510, %r25;
	selp.b32 	%r511, 0, %r25, %p29;
	sub.s32 	%r181, %r26, %r511;
	add.s32 	%r512, %r22, 10;
	setp.lt.u32 	%p30, %r512, %r25;
	selp.b32 	%r513, 0, %r25, %p30;
	sub.s32 	%r182, %r26, %r513;
	add.s32 	%r514, %r22, 11;
	setp.lt.u32 	%p31, %r514, %r25;
	selp.b32 	%r515, 0, %r25, %p31;
	sub.s32 	%r183, %r26, %r515;
	add.s32 	%r516, %r22, 12;
	setp.lt.u32 	%p32, %r516, %r25;
	selp.b32 	%r517, 0, %r25, %p32;
	sub.s32 	%r184, %r26, %r517;
	add.s32 	%r518, %r22, 13;
	setp.lt.u32 	%p33, %r518, %r25;
	selp.b32 	%r519, 0, %r25, %p33;
	sub.s32 	%r185, %r26, %r519;
	add.s32 	%r520, %r22, 14;
	setp.lt.u32 	%p34, %r520, %r25;
	selp.b32 	%r521, 0, %r25, %p34;
	sub.s32 	%r186, %r26, %r521;
	add.s32 	%r522, %r22, 15;
	setp.lt.u32 	%p35, %r522, %r25;
	selp.b32 	%r523, 0, %r25, %p35;
	sub.s32 	%r187, %r26, %r523;
	mov.b32 	%r1192, 0;
	shl.b32 	%r605, %r173, 2;
	shl.b32 	%r608, %r174, 2;
	shl.b32 	%r611, %r175, 2;
	shl.b32 	%r614, %r176, 2;
	shl.b32 	%r617, %r177, 2;
	shl.b32 	%r620, %r178, 2;
	shl.b32 	%r623, %r179, 2;
	shl.b32 	%r626, %r180, 2;
	shl.b32 	%r629, %r181, 2;
	shl.b32 	%r632, %r182, 2;
	shl.b32 	%r635, %r183, 2;
	shl.b32 	%r638, %r184, 2;
	shl.b32 	%r641, %r185, 2;
	shl.b32 	%r644, %r186, 2;
	shl.b32 	%r647, %r187, 2;
	shl.b32 	%r602, %r172, 2;
$L__BB164_91:
	setp.eq.s32 	%p36, %r418, 0;
	add.s32 	%r313, %r1192, %r15;
	mul.lo.s32 	%r314, %r313, %r418;
	add.s32 	%r315, %r314, %r23;
	@%p36 bra 	$L__BB164_93;
	add.s32 	%r524, %r26, %r314;
	shl.b32 	%r525, %r524, 2;
	mov.u32 	%r526, _ZZ9cuda_gemmIiLi256ELi1ELi1ELi512ELi128ELi128ELi32ELi0ELi0EEviiiPT_S1_S1_iiE3Ash;
	add.s32 	%r527, %r526, %r525;
	ld.shared.u32 	%r1193, [%r527];
$L__BB164_93:
	setp.lt.u32 	%p37, %r418, 2;
	@%p37 bra 	$L__BB164_95;
	add.s32 	%r528, %r315, %r163;
	shl.b32 	%r529, %r528, 2;
	mov.u32 	%r530, _ZZ9cuda_gemmIiLi256ELi1ELi1ELi512ELi128ELi128ELi32ELi0ELi0EEviiiPT_S1_S1_iiE3Ash;
	add.s32 	%r531, %r530, %r529;
	ld.shared.u32 	%r1194, [%r531];
$L__BB164_95:
	setp.lt.u32 	%p38, %r418, 3;
	@%p38 bra 	$L__BB164_97;
	add.s32 	%r532, %r315, %r164;
	shl.b32 	%r533, %r532, 2;
	mov.u32 	%r534, _ZZ9cuda_gemmIiLi256ELi1ELi1ELi512ELi128ELi128ELi32ELi0ELi0EEviiiPT_S1_S1_iiE3Ash;
	add.s32 	%r535, %r534, %r533;
	ld.shared.u32 	%r1195, [%r535];
$L__BB164_97:
	setp.lt.u32 	%p39, %r418, 4;
	@%p39 bra 	$L__BB164_99;
	add.s32 	%r536, %r315, %r165;
	shl.b32 	%r537, %r536, 2;
	mov.u32 	%r538, _ZZ9cuda_gemmIiLi256ELi1ELi1ELi512ELi128ELi128ELi32ELi0ELi0EEviiiPT_S1_S1_iiE3Ash;
	add.s32 	%r539, %r538, %r537;
	ld.shared.u32 	%r1196, [%r539];
$L__BB164_99:
	setp.lt.u32 	%p40, %r418, 5;
	@%p40 bra 	$L__BB164_101;
	add.s32 	%r540, %r315, %r166;
	shl.b32 	%r541, %r540, 2;
	mov.u32 	%r542, _ZZ9cuda_gemmIiLi256ELi1ELi1ELi512ELi128ELi128ELi32ELi0ELi0EEviiiPT_S1_S1_iiE3Ash;
	add.s32 	%r543, %r542, %r541;
	ld.shared.u32 	%r1197, [%r543];
$L__BB164_101:
	setp.lt.u32 	%p41, %r418, 6;
	@%p41 bra 	$L__BB164_103;
	add.s32 	%r544, %r315, %r167;
	shl.b32 	%r545, %r544, 2;
	mov.u32 	%r546, _ZZ9cuda_gemmIiLi256ELi1ELi1ELi512ELi128ELi128ELi32ELi0ELi0EEviiiPT_S1_S1_iiE3Ash;
	add.s32 	%r547, %r546, %r545;
	ld.shared.u32 	%r1198, [%r547];
$L__BB164_103:
	setp.lt.u32 	%p42, %r418, 7;
	@%p42 bra 	$L__BB164_105;
	add.s32 	%r548, %r315, %r168;
	shl.b32 	%r549, %r548, 2;
	mov.u32 	%r550, _ZZ9cuda_gemmIiLi256ELi1ELi1ELi512ELi128ELi128ELi32ELi0ELi0EEviiiPT_S1_S1_iiE3Ash;
	add.s32 	%r551, %r550, %r549;
	ld.shared.u32 	%r1199, [%r551];
$L__BB164_105:
	setp.lt.u32 	%p43, %r418, 8;
	@%p43 bra 	$L__BB164_107;
	add.s32 	%r552, %r315, %r169;
	shl.b32 	%r553, %r552, 2;
	mov.u32 	%r554, _ZZ9cuda_gemmIiLi256ELi1ELi1ELi512ELi128ELi128ELi32ELi0ELi0EEviiiPT_S1_S1_iiE3Ash;
	add.s32 	%r555, %r554, %r553;
	ld.shared.u32 	%r1200, [%r555];
$L__BB164_107:
	setp.lt.u32 	%p44, %r418, 9;
	@%p44 bra 	$L__BB164_109;
	add.s32 	%r556, %r315, %r170;
	shl.b32 	%r557, %r556, 2;
	mov.u32 	%r558, _ZZ9cuda_gemmIiLi256ELi1ELi1ELi512ELi128ELi128ELi32ELi0ELi0EEviiiPT_S1_S1_iiE3Ash;
	add.s32 	%r559, %r558, %r557;
	ld.shared.u32 	%r1201, [%r559];
$L__BB164_109:
	setp.lt.u32 	%p45, %r418, 10;
	@%p45 bra 	$L__BB164_111;
	add.s32 	%r560, %r15, 9;
	and.b32  	%r561, %r560, 15;
	add.s32 	%r562, %r315, %r561;
	shl.b32 	%r563, %r562, 2;
	mov.u32 	%r564, _ZZ9cuda_gemmIiLi256ELi1ELi1ELi512ELi128ELi128ELi32ELi0ELi0EEviiiPT_S1_S1_iiE3Ash;
	add.s32 	%r565, %r564, %r563;
	ld.shared.u32 	%r1202, [%r565];
$L__BB164_111:
	setp.lt.u32 	%p46, %r418, 11;
	@%p46 bra 	$L__BB164_113;
	add.s32 	%r566, %r315, %r171;
	shl.b32 	%r567, %r566, 2;
	mov.u32 	%r568, _ZZ9cuda_gemmIiLi256ELi1ELi1ELi512ELi128ELi128ELi32ELi0ELi0EEviiiPT_S1_S1_iiE3Ash;
	add.s32 	%r569, %r568, %r567;
	ld.shared.u32 	%r1203, [%r569];
$L__BB164_113:
	setp.lt.u32 	%p47, %r418, 12;
	@%p47 bra 	$L__BB164_115;
	add.s32 	%r570, %r15, 11;
	and.b32  	%r571, %r570, 15;
	add.s32 	%r572, %r315, %r571;
	shl.b32 	%r573, %r572, 2;
	mov.u32 	%r574, _ZZ9cuda_gemmIiLi256ELi1ELi1ELi512ELi128ELi128ELi32ELi0ELi0EEviiiPT_S1_S1_iiE3Ash;
	add.s32 	%r575, %r574, %r573;
	ld.shared.u32 	%r1204, [%r575];
$L__BB164_115:
	setp.lt.u32 	%p48, %r418, 13;
	@%p48 bra 	$L__BB164_117;
	add.s32 	%r576, %r15, 12;
	and.b32  	%r577, %r576, 15;
	add.s32 	%r578, %r315, %r577;
	shl.b32 	%r579, %r578, 2;
	mov.u32 	%r580, _ZZ9cuda_gemmIiLi256ELi1ELi1ELi512ELi128ELi128ELi32ELi0ELi0EEviiiPT_S1_S1_iiE3Ash;
	add.s32 	%r581, %r580, %r579;
	ld.shared.u32 	%r1205, [%r581];
$L__BB164_117:
	setp.lt.u32 	%p49, %r418, 14;
	@%p49 bra 	$L__BB164_119;
	add.s32 	%r582, %r15, 13;
	and.b32  	%r583, %r582, 15;
	add.s32 	%r584, %r315, %r583;
	shl.b32 	%r585, %r584, 2;
	mov.u32 	%r586, _ZZ9cuda_gemmIiLi256ELi1ELi1ELi512ELi128ELi128ELi32ELi0ELi0EEviiiPT_S1_S1_iiE3Ash;
	add.s32 	%r587, %r586, %r585;
	ld.shared.u32 	%r1206, [%r587];
$L__BB164_119:
	setp.lt.u32 	%p50, %r418, 15;
	@%p50 bra 	$L__BB164_121;
	add.s32 	%r588, %r15, 14;
	and.b32  	%r589, %r588, 15;
	add.s32 	%r590, %r315, %r589;
	shl.b32 	%r591, %r590, 2;
	mov.u32 	%r592, _ZZ9cuda_gemmIiLi256ELi1ELi1ELi512ELi128ELi128ELi32ELi0ELi0EEviiiPT_S1_S1_iiE3Ash;
	add.s32 	%r593, %r592, %r591;
	ld.shared.u32 	%r1207, [%r593];
$L__BB164_121:
	setp.lt.u32 	%p51, %r418, 16;
	@%p51 bra 	$L__BB164_123;
	add.s32 	%r594, %r15, -1;
	and.b32  	%r595, %r594, 15;
	add.s32 	%r596, %r315, %r595;
	shl.b32 	%r597, %r596, 2;
	mov.u32 	%r598, _ZZ9cuda_gemmIiLi256ELi1ELi1ELi512ELi128ELi128ELi32ELi0ELi0EEviiiPT_S1_S1_iiE3Ash;
	add.s32 	%r599, %r598, %r597;
	ld.shared.u32 	%r1208, [%r599];
$L__BB164_123:
	setp.ge.s32 	%p52, %r16, %r24;
	@%p52 bra 	$L__BB164_158;
	mov.u32 	%r1209, %r16;
$L__BB164_125:
	mov.u32 	%r601, _ZZ9cuda_gemmIiLi256ELi1ELi1ELi512ELi128ELi128ELi32ELi0ELi0EEviiiPT_S1_S1_iiE11kron_fac_sh;
	mad.lo.s32 	%r349, %r1209, 516, %r601;
	mov.b32 	%r1211, 0;
	@%p36 bra 	$L__BB164_127;
	add.s32 	%r603, %r349, %r602;
	ld.shared.u32 	%r604, [%r603];
	mul.lo.s32 	%r1211, %r604, %r1193;
$L__BB164_127:
	@%p37 bra 	$L__BB164_129;
	add.s32 	%r606, %r349, %r605;
	ld.shared.u32 	%r607, [%r606+4];
	mad.lo.s32 	%r1211, %r607, %r1194, %r1211;
$L__BB164_129:
	@%p38 bra 	$L__BB164_131;
	add.s32 	%r609, %r349, %r608;
	ld.shared.u32 	%r610, [%r609+8];
	mad.lo.s32 	%r1211, %r610, %r1195, %r1211;
$L__BB164_131:
	@%p39 bra 	$L__BB164_133;
	add.s32 	%r612, %r349, %r611;
	ld.shared.u32 	%r613, [%r612+12];
	mad.lo.s32 	%r1211, %r613, %r1196, %r1211;
$L__BB164_133:
	@%p40 bra 	$L__BB164_135;
	add.s32 	%r615, %r349, %r614;
	ld.shared.u32 	%r616, [%r615+16];
	mad.lo.s32 	%r1211, %r616, %r1197, %r1211;
$L__BB164_135:
	@%p41 bra 	$L__BB164_137;
	add.s32 	%r618, %r349, %r617;
	ld.shared.u32 	%r619, [%r618+20];
	mad.lo.s32 	%r1211, %r619, %r1198, %r1211;
$L__BB164_137:
	setp.lt.u32 	%p59, %r418, 7;
	@%p59 bra 	$L__BB164_139;
	add.s32 	%r621, %r349, %r620;
	ld.shared.u32 	%r622, [%r621+24];
	mad.lo.s32 	%r1211, %r622, %r1199, %r1211;
$L__BB164_139:
	setp.lt.u32 	%p60, %r418, 8;
	@%p60 bra 	$L__BB164_141;
	add.s32 	%r624, %r349, %r623;
	ld.shared.u32 	%r625, [%r624+28];
	mad.lo.s32 	%r1211, %r625, %r1200, %r1211;
$L__BB164_141:
	setp.lt.u32 	%p61, %r418, 9;
	@%p61 bra 	$L__BB164_143;
	add.s32 	%r627, %r349, %r626;
	ld.shared.u32 	%r628, [%r627+32];
	mad.lo.s32 	%r1211, %r628, %r1201, %r1211;
$L__BB164_143:
	setp.lt.u32 	%p62, %r418, 10;
	@%p62 bra 	$L__BB164_145;
	add.s32 	%r630, %r349, %r629;
	ld.shared.u32 	%r631, [%r630+36];
	mad.lo.s32 	%r1211, %r631, %r1202, %r1211;
$L__BB164_145:
	setp.lt.u32 	%p63, %r418, 11;
	@%p63 bra 	$L__BB164_147;
	add.s32 	%r633, %r349, %r632;
	ld.shared.u32 	%r634, [%r633+40];
	mad.lo.s32 	%r1211, %r634, %r1203, %r1211;
$L__BB164_147:
	setp.lt.u32 	%p64, %r418, 12;
	@%p64 bra 	$L__BB164_149;
	add.s32 	%r636, %r349, %r635;
	ld.shared.u32 	%r637, [%r636+44];
	mad.lo.s32 	%r1211, %r637, %r1204, %r1211;
$L__BB164_149:
	setp.lt.u32 	%p65, %r418, 13;
	@%p65 bra 	$L__BB164_151;
	add.s32 	%r639, %r349, %r638;
	ld.shared.u32 	%r640, [%r639+48];
	mad.lo.s32 	%r1211, %r640, %r1205, %r1211;
$L__BB164_151:
	setp.lt.u32 	%p66, %r418, 14;
	@%p66 bra 	$L__BB164_153;
	add.s32 	%r642, %r349, %r641;
	ld.shared.u32 	%r643, [%r642+52];
	mad.lo.s32 	%r1211, %r643, %r1206, %r1211;
$L__BB164_153:
	setp.lt.u32 	%p67, %r418, 15;
	@%p67 bra 	$L__BB164_155;
	add.s32 	%r645, %r349, %r644;
	ld.shared.u32 	%r646, [%r645+56];
	mad.lo.s32 	%r1211, %r646, %r1207, %r1211;
$L__BB164_155:
	setp.lt.u32 	%p68, %r418, 16;
	@%p68 bra 	$L__BB164_157;
	add.s32 	%r648, %r349, %r647;
	ld.shared.u32 	%r649, [%r648+60];
	mad.lo.s32 	%r1211, %r649, %r1208, %r1211;
$L__BB164_157:
	mad.lo.s32 	%r650, %r1209, %r13, %r313;
	shl.b32 	%r651, %r650, 2;
	mov.u32 	%r652, _ZZ9cuda_gemmIiLi256ELi1ELi1ELi512ELi128ELi128ELi32ELi0ELi0EEviiiPT_S1_S1_iiE3Csh;
	add.s32 	%r653, %r652, %r651;
	st.shared.u32 	[%r653], %r1211;
	add.s32 	%r1209, %r1209, %r18;
	setp.lt.s32 	%p69, %r1209, %r24;
	@%p69 bra 	$L__BB164_125;
$L__BB164_158:
	add.s32 	%r1192, %r1192, %r14;
	setp.lt.s32 	%p70, %r1192, %r13;
	@%p70 bra 	$L__BB164_91;
$L__BB164_159:
	setp.gt.u32 	%p175, %r1229, 127;
	bar.sync 	0;
	@%p175 bra 	$L__BB164_166;
	ld.param.u32 	%r1062, [_Z9cuda_gemmIiLi256ELi1ELi1ELi512ELi128ELi128ELi32ELi0ELi0EEviiiPT_S1_S1_ii_param_1];
	div.s32 	%r384, %r416, %r418;
	mad.lo.s32 	%r385, %r19, %r1062, %r27;
	add.s32 	%r1012, %r1229, %r17;
	max.u32 	%r1013, %r1012, 128;
	setp.lt.u32 	%p176, %r1012, 128;
	selp.u32 	%r1014, 1, 0, %p176;
	add.s32 	%r1015, %r1012, %r1014;
	sub.s32 	%r1016, %r1013, %r1015;
	div.u32 	%r1017, %r1016, %r17;
	add.s32 	%r386, %r1017, %r1014;
	and.b32  	%r1018, %r386, 3;
	setp.eq.s32 	%p177, %r1018, 3;
	@%p177 bra 	$L__BB164_163;
	shl.b32 	%r1019, %r1229, 2;
	mov.u32 	%r1020, _ZZ9cuda_gemmIiLi256ELi1ELi1ELi512ELi128ELi128ELi32ELi0ELi0EEviiiPT_S1_S1_iiE3Csh;
	add.s32 	%r1227, %r1020, %r1019;
	shl.b32 	%r388, %r17, 2;
	add.s32 	%r1021, %r386, 1;
	and.b32  	%r1022, %r1021, 3;
	neg.s32 	%r1226, %r1022;
$L__BB164_162:
	.pragma "nounroll";
	div.s32 	%r1023, %r1229, %r13;
	mul.lo.s32 	%r1024, %r1023, %r13;
	sub.s32 	%r1025, %r1229, %r1024;
	mad.lo.s32 	%r1026, %r384, %r1023, %r385;
	add.s32 	%r1027, %r1026, %r1025;
	ld.shared.u32 	%r1028, [%r1227];
	mul.wide.s32 	%rd17, %r1027, 4;
	add.s64 	%rd18, %rd2, %rd17;
	st.global.u32 	[%rd18], %r1028;
	add.s32 	%r1229, %r1229, %r17;
	add.s32 	%r1227, %r1227, %r388;
	add.s32 	%r1226, %r1226, 1;
	setp.ne.s32 	%p178, %r1226, 0;
	@%p178 bra 	$L__BB164_162;
$L__BB164_163:
	setp.lt.u32 	%p179, %r386, 3;
	@%p179 bra 	$L__BB164_166;
	shl.b32 	%r1029, %r17, 1;
	add.s32 	%r1233, %r1229, %r1029;
	shl.b32 	%r398, %r17, 2;
	mad.lo.s32 	%r1232, %r17, 3, %r1229;
	add.s32 	%r1231, %r17, %r1229;
	shl.b32 	%r1030, %r1229, 2;
	mov.u32 	%r1031, _ZZ9cuda_gemmIiLi256ELi1ELi1ELi512ELi128ELi128ELi32ELi0ELi0EEviiiPT_S1_S1_iiE3Csh;
	add.s32 	%r1230, %r1031, %r1030;
	shl.b32 	%r402, %r17, 4;
	shl.b32 	%r403, %r17, 3;
	mul.lo.s32 	%r404, %r17, 12;
$L__BB164_165:
	div.s32 	%r1032, %r1229, %r13;
	mul.lo.s32 	%r1033, %r1032, %r13;
	sub.s32 	%r1034, %r1229, %r1033;
	mad.lo.s32 	%r1035, %r384, %r1032, %r385;
	add.s32 	%r1036, %r1035, %r1034;
	ld.shared.u32 	%r1037, [%r1230];
	mul.wide.s32 	%rd19, %r1036, 4;
	add.s64 	%rd20, %rd2, %rd19;
	st.global.u32 	[%rd20], %r1037;
	add.s32 	%r1038, %r1229, %r17;
	div.s32 	%r1039, %r1231, %r13;
	mul.lo.s32 	%r1040, %r1039, %r13;
	sub.s32 	%r1041, %r1231, %r1040;
	mad.lo.s32 	%r1042, %r384, %r1039, %r385;
	add.s32 	%r1043, %r1042, %r1041;
	add.s32 	%r1044, %r1230, %r398;
	ld.shared.u32 	%r1045, [%r1044];
	mul.wide.s32 	%rd21, %r1043, 4;
	add.s64 	%rd22, %rd2, %rd21;
	st.global.u32 	[%rd22], %r1045;
	add.s32 	%r1046, %r1038, %r17;
	div.s32 	%r1047, %r1233, %r13;
	mul.lo.s32 	%r1048, %r1047, %r13;
	sub.s32 	%r1049, %r1233, %r1048;
	mad.lo.s32 	%r1050, %r384, %r1047, %r385;
	add.s32 	%r1051, %r1050, %r1049;
	add.s32 	%r1052, %r1230, %r403;
	ld.shared.u32 	%r1053, [%r1052];
	mul.wide.s32 	%rd23, %r1051, 4;
	add.s64 	%rd24, %rd2, %rd23;
	st.global.u32 	[%rd24], %r1053;
	add.s32 	%r1054, %r1046, %r17;
	div.s32 	%r1055, %r1232, %r13;
	mul.lo.s32 	%r1056, %r1055, %r13;
	sub.s32 	%r1057, %r1232, %r1056;
	mad.lo.s32 	%r1058, %r384, %r1055, %r385;
	add.s32 	%r1059, %r1058, %r1057;
	add.s32 	%r1060, %r1230, %r404;
	ld.shared.u32 	%r1061, [%r1060];
	mul.wide.s32 	%rd25, %r1059, 4;
	add.s64 	%rd26, %rd2, %rd25;
	st.global.u32 	[%rd26], %r1061;
	add.s32 	%r1229, %r1054, %r17;
	add.s32 	%r1233, %r1233, %r398;
	add.s32 	%r1232, %r1232, %r398;
	add.s32 	%r1231, %r1231, %r398;
	add.s32 	%r1230, %r1230, %r402;
	setp.lt.u32 	%p180, %r1229, 128;
	@%p180 bra 	$L__BB164_165;
$L__BB164_166:
	ret;
$L__BB164_167:
	add.s32 	%r656, %r22, 1;
	setp.lt.u32 	%p71, %r656, %r25;
	selp.b32 	%r657, 0, %r25, %p71;
	sub.s32 	%r188, %r26, %r657;
	add.s32 	%r658, %r22, 2;
	setp.lt.u32 	%p72, %r658, %r25;
	selp.b32 	%r659, 0, %r25, %p72;
	sub.s32 	%r189, %r26, %r659;
	add.s32 	%r660, %r22, 3;
	setp.lt.u32 	%p73, %r660, %r25;
	selp.b32 	%r661, 0, %r25, %p73;
	sub.s32 	%r190, %r26, %r661;
	add.s32 	%r662, %r22, 4;
	setp.lt.u32 	%p74, %r662, %r25;
	selp.b32 	%r663, 0, %r25, %p74;
	sub.s32 	%r191, %r26, %r663;
	add.s32 	%r664, %r22, 5;
	setp.lt.u32 	%p75, %r664, %r25;
	selp.b32 	%r665, 0, %r25, %p75;
	sub.s32 	%r192, %r26, %r665;
	add.s32 	%r666, %r22, 6;
	setp.lt.u32 	%p76, %r666, %r25;
	selp.b32 	%r667, 0, %r25, %p76;
	sub.s32 	%r193, %r26, %r667;
	add.s32 	%r668, %r22, 7;
	setp.lt.u32 	%p77, %r668, %r25;
	selp.b32 	%r669, 0, %r25, %p77;
	sub.s32 	%r194, %r26, %r669;
	add.s32 	%r670, %r22, 8;
	setp.lt.u32 	%p78, %r670, %r25;
	selp.b32 	%r671, 0, %r25, %p78;
	sub.s32 	%r195, %r26, %r671;
	add.s32 	%r672, %r22, 9;
	setp.lt.u32 	%p79, %r672, %r25;
	selp.b32 	%r673, 0, %r25, %p79;
	sub.s32 	%r196, %r26, %r673;
	add.s32 	%r674, %r22, 10;
	setp.lt.u32 	%p80, %r674, %r25;
	selp.b32 	%r675, 0, %r25, %p80;
	sub.s32 	%r197, %r26, %r675;
	add.s32 	%r676, %r22, 11;
	setp.lt.u32 	%p81, %r676, %r25;
	selp.b32 	%r677, 0, %r25, %p81;
	sub.s32 	%r198, %r26, %r677;
	add.s32 	%r678, %r22, 12;
	setp.lt.u32 	%p82, %r678, %r25;
	selp.b32 	%r679, 0, %r25, %p82;
	sub.s32 	%r199, %r26, %r679;
	add.s32 	%r680, %r22, 13;
	setp.lt.u32 	%p83, %r680, %r25;
	selp.b32 	%r681, 0, %r25, %p83;
	sub.s32 	%r200, %r26, %r681;
	add.s32 	%r682, %r22, 14;
	setp.lt.u32 	%p84, %r682, %r25;
	selp.b32 	%r683, 0, %r25, %p84;
	sub.s32 	%r201, %r26, %r683;
	add.s32 	%r684, %r22, 15;
	setp.lt.u32 	%p85, %r684, %r25;
	selp.b32 	%r685, 0, %r25, %p85;
	sub.s32 	%r202, %r26, %r685;
	shl.b32 	%r686, %r4, 8;
	sub.s32 	%r203, 8223, %r686;
	mov.b32 	%r1140, 0;
	shl.b32 	%r786, %r188, 2;
	shl.b32 	%r789, %r189, 2;
	shl.b32 	%r792, %r190, 2;
	shl.b32 	%r795, %r191, 2;
	shl.b32 	%r798, %r192, 2;
	shl.b32 	%r801, %r193, 2;
	shl.b32 	%r804, %r194, 2;
	shl.b32 	%r807, %r195, 2;
	shl.b32 	%r810, %r196, 2;
	shl.b32 	%r813, %r197, 2;
	shl.b32 	%r816, %r198, 2;
	shl.b32 	%r819, %r199, 2;
	shl.b32 	%r822, %r200, 2;
	shl.b32 	%r825, %r201, 2;
	shl.b32 	%r828, %r202, 2;
$L__BB164_168:
	setp.lt.s32 	%p86, %r418, 1;
	add.s32 	%r221, %r1140, %r15;
	mul.lo.s32 	%r222, %r221, %r418;
	add.s32 	%r223, %r222, %r23;
	@%p86 bra 	$L__BB164_170;
	add.s32 	%r687, %r26, %r222;
	shl.b32 	%r688, %r687, 2;
	mov.u32 	%r689, _ZZ9cuda_gemmIiLi256ELi1ELi1ELi512ELi128ELi128ELi32ELi0ELi0EEviiiPT_S1_S1_iiE3Ash;
	add.s32 	%r690, %r689, %r688;
	ld.shared.u32 	%r1141, [%r690];
$L__BB164_170:
	setp.lt.s32 	%p87, %r418, 2;
	@%p87 bra 	$L__BB164_172;
	add.s32 	%r691, %r15, 1;
	and.b32  	%r692, %r691, 15;
	add.s32 	%r693, %r223, %r692;
	shl.b32 	%r694, %r693, 2;
	mov.u32 	%r695, _ZZ9cuda_gemmIiLi256ELi1ELi1ELi512ELi128ELi128ELi32ELi0ELi0EEviiiPT_S1_S1_iiE3Ash;
	add.s32 	%r696, %r695, %r694;
	ld.shared.u32 	%r1142, [%r696];
$L__BB164_172:
	setp.lt.s32 	%p88, %r418, 3;
	@%p88 bra 	$L__BB164_174;
	add.s32 	%r697, %r15, 2;
	and.b32  	%r698, %r697, 15;
	add.s32 	%r699, %r223, %r698;
	shl.b32 	%r700, %r699, 2;
	mov.u32 	%r701, _ZZ9cuda_gemmIiLi256ELi1ELi1ELi512ELi128ELi128ELi32ELi0ELi0EEviiiPT_S1_S1_iiE3Ash;
	add.s32 	%r702, %r701, %r700;
	ld.shared.u32 	%r1143, [%r702];
$L__BB164_174:
	setp.lt.s32 	%p89, %r418, 4;
	@%p89 bra 	$L__BB164_176;
	add.s32 	%r703, %r15, 3;
	and.b32  	%r704, %r703, 15;
	add.s32 	%r705, %r223, %r704;
	shl.b32 	%r706, %r705, 2;
	mov.u32 	%r707, _ZZ9cuda_gemmIiLi256ELi1ELi1ELi512ELi128ELi128ELi32ELi0ELi0EEviiiPT_S1_S1_iiE3Ash;
	add.s32 	%r708, %r707, %r706;
	ld.shared.u32 	%r1144, [%r708];
$L__BB164_176:
	setp.lt.s32 	%p90, %r418, 5;
	@%p90 bra 	$L__BB164_178;
	add.s32 	%r709, %r15, 4;
	and.b32  	%r710, %r709, 15;
	add.s32 	%r711, %r223, %r710;
	shl.b32 	%r712, %r711, 2;
	mov.u32 	%r713, _ZZ9cuda_gemmIiLi256ELi1ELi1ELi512ELi128ELi128ELi32ELi0ELi0EEviiiPT_S1_S1_iiE3Ash;
	add.s32 	%r714, %r713, %r712;
	ld.shared.u32 	%r1145, [%r714];
$L__BB164_178:
	setp.lt.s32 	%p91, %r418, 6;
	@%p91 bra 	$L__BB164_180;
	add.s32 	%r715, %r15, 5;
	and.b32  	%r716, %r715, 15;
	add.s32 	%r717, %r223, %r716;
	shl.b32 	%r718, %r717, 2;
	mov.u32 	%r719, _ZZ9cuda_gemmIiLi256ELi1ELi1ELi512ELi128ELi128ELi32ELi0ELi0EEviiiPT_S1_S1_iiE3Ash;
	add.s32 	%r720, %r719, %r718;
	ld.shared.u32 	%r1146, [%r720];
$L__BB164_180:
	setp.lt.s32 	%p92, %r418, 7;
	@%p92 bra 	$L__BB164_182;
	add.s32 	%r721, %r15, 6;
	and.b32  	%r722, %r721, 15;
	add.s32 	%r723, %r223, %r722;
	shl.b32 	%r724, %r723, 2;
	mov.u32 	%r725, _ZZ9cuda_gemmIiLi256ELi1ELi1ELi512ELi128ELi128ELi32ELi0ELi0EEviiiPT_S1_S1_iiE3Ash;
	add.s32 	%r726, %r725, %r724;
	ld.shared.u32 	%r1147, [%r726];
$L__BB164_182:
	setp.lt.s32 	%p93, %r418, 8;
	@%p93 bra 	$L__BB164_184;
	add.s32 	%r727, %r15, 7;
	and.b32  	%r728, %r727, 15;
	add.s32 	%r729, %r223, %r728;
	shl.b32 	%r730, %r729, 2;
	mov.u32 	%r731, _ZZ9cuda_gemmIiLi256ELi1ELi1ELi512ELi128ELi128ELi32ELi0ELi0EEviiiPT_S1_S1_iiE3Ash;
	add.s32 	%r732, %r731, %r730;
	ld.shared.u32 	%r1148, [%r732];
$L__BB164_184:
	setp.lt.s32 	%p94, %r418, 9;
	@%p94 bra 	$L__BB164_186;
	and.b32  	%r733, %r15, 15;
	xor.b32  	%r734, %r733, 8;
	add.s32 	%r735, %r223, %r734;
	shl.b32 	%r736, %r735, 2;
	mov.u32 	%r737, _ZZ9cuda_gemmIiLi256ELi1ELi1ELi512ELi128ELi128ELi32ELi0ELi0EEviiiPT_S1_S1_iiE3Ash;
	add.s32 	%r738, %r737, %r736;
	ld.shared.u32 	%r1149, [%r738];
$L__BB164_186:
	setp.lt.s32 	%p95, %r418, 10;
	@%p95 bra 	$L__BB164_188;
	add.s32 	%r739, %r15, 9;
	and.b32  	%r740, %r739, 15;
	add.s32 	%r741, %r223, %r740;
	shl.b32 	%r742, %r741, 2;
	mov.u32 	%r743, _ZZ9cuda_gemmIiLi256ELi1ELi1ELi512ELi128ELi128ELi32ELi0ELi0EEviiiPT_S1_S1_iiE3Ash;
	add.s32 	%r744, %r743, %r742;
	ld.shared.u32 	%r1150, [%r744];
$L__BB164_188:
	setp.lt.s32 	%p96, %r418, 11;
	@%p96 bra 	$L__BB164_190;
	add.s32 	%r745, %r15, 10;
	and.b32  	%r746, %r745, 15;
	add.s32 	%r747, %r223, %r746;
	shl.b32 	%r748, %r747, 2;
	mov.u32 	%r749, _ZZ9cuda_gemmIiLi256ELi1ELi1ELi512ELi128ELi128ELi32ELi0ELi0EEviiiPT_S1_S1_iiE3Ash;
	add.s32 	%r750, %r749, %r748;
	ld.shared.u32 	%r1151, [%r750];
$L__BB164_190:
	setp.lt.s32 	%p97, %r418, 12;
	@%p97 bra 	$L__BB164_192;
	add.s32 	%r751, %r15, 11;
	and.b32  	%r752, %r751, 15;
	add.s32 	%r753, %r223, %r752;
	shl.b32 	%r754, %r753, 2;
	mov.u32 	%r755, _ZZ9cuda_gemmIiLi256ELi1ELi1ELi512ELi128ELi128ELi32ELi0ELi0EEviiiPT_S1_S1_iiE3Ash;
	add.s32 	%r756, %r755, %r754;
	ld.shared.u32 	%r1152, [%r756];
$L__BB164_192:
	setp.lt.s32 	%p98, %r418, 13;
	@%p98 bra 	$L__BB164_194;
	add.s32 	%r757, %r15, 12;
	and.b32  	%r758, %r757, 15;
	add.s32 	%r759, %r223, %r758;
	shl.b32 	%r760, %r759, 2;
	mov.u32 	%r761, _ZZ9cuda_gemmIiLi256ELi1ELi1ELi512ELi128ELi128ELi32ELi0ELi0EEviiiPT_S1_S1_iiE3Ash;
	add.s32 	%r762, %r761, %r760;
	ld.shared.u32 	%r1153, [%r762];
$L__BB164_194:
	setp.lt.s32 	%p99, %r418, 14;
	@%p99 bra 	$L__BB164_196;
	add.s32 	%r763, %r15, 13;
	and.b32  	%r764, %r763, 15;
	add.s32 	%r765, %r223, %r764;
	shl.b32 	%r766, %r765, 2;
	mov.u32 	%r767, _ZZ9cuda_gemmIiLi256ELi1ELi1ELi512ELi128ELi128ELi32ELi0ELi0EEviiiPT_S1_S1_iiE3Ash;
	add.s32 	%r768, %r767, %r766;
	ld.shared.u32 	%r1154, [%r768];
$L__BB164_196:
	setp.lt.s32 	%p100, %r418, 15;
	@%p100 bra 	$L__BB164_198;
	add.s32 	%r769, %r15, 14;
	and.b32  	%r770, %r769, 15;
	add.s32 	%r771, %r223, %r770;
	shl.b32 	%r772, %r771, 2;
	mov.u32 	%r773, _ZZ9cuda_gemmIiLi256ELi1ELi1ELi512ELi128ELi128ELi32ELi0ELi0EEviiiPT_S1_S1_iiE3Ash;
	add.s32 	%r774, %r773, %r772;
	ld.shared.u32 	%r1155, [%r774];
$L__BB164_198:
	setp.lt.s32 	%p101, %r418, 16;
	@%p101 bra 	$L__BB164_200;
	add.s32 	%r775, %r15, -1;
	and.b32  	%r776, %r775, 15;
	add.s32 	%r777, %r223, %r776;
	shl.b32 	%r778, %r777, 2;
	mov.u32 	%r779, _ZZ9cuda_gemmIiLi256ELi1ELi1ELi512ELi128ELi128ELi32ELi0ELi0EEviiiPT_S1_S1_iiE3Ash;
	add.s32 	%r780, %r779, %r778;
	ld.shared.u32 	%r1156, [%r780];
$L__BB164_200:
	setp.ge.s32 	%p102, %r16, %r24;
	mov.u32 	%r1157, %r16;
	@%p102 bra 	$L__BB164_201;
	bra.uni 	$L__BB164_202;
$L__BB164_201:
	add.s32 	%r1140, %r1140, %r14;
	setp.lt.s32 	%p123, %r1140, %r13;
	@%p123 bra 	$L__BB164_168;
	bra.uni 	$L__BB164_159;
$L__BB164_202:
	mov.u32 	%r782, _ZZ9cuda_gemmIiLi256ELi1ELi1ELi512ELi128ELi128ELi32ELi0ELi0EEviiiPT_S1_S1_iiE11kron_fac_sh;
	mad.lo.s32 	%r258, %r1157, 516, %r782;
	mov.b32 	%r1159, 0;
	@%p86 bra 	$L__BB164_204;
	shl.b32 	%r783, %r26, 2;
	add.s32 	%r784, %r258, %r783;
	ld.shared.u32 	%r785, [%r784];
	mul.lo.s32 	%r1159, %r785, %r1141;
$L__BB164_204:
	@%p87 bra 	$L__BB164_206;
	add.s32 	%r787, %r258, %r786;
	ld.shared.u32 	%r788, [%r787+4];
	mad.lo.s32 	%r1159, %r788, %r1142, %r1159;
$L__BB164_206:
	@%p88 bra 	$L__BB164_208;
	add.s32 	%r790, %r258, %r789;
	ld.shared.u32 	%r791, [%r790+8];
	mad.lo.s32 	%r1159, %r791, %r1143, %r1159;
$L__BB164_208:
	@%p89 bra 	$L__BB164_210;
	add.s32 	%r793, %r258, %r792;
	ld.shared.u32 	%r794, [%r793+12];
	mad.lo.s32 	%r1159, %r794, %r1144, %r1159;
$L__BB164_210:
	@%p90 bra 	$L__BB164_212;
	add.s32 	%r796, %r258, %r795;
	ld.shared.u32 	%r797, [%r796+16];
	mad.lo.s32 	%r1159, %r797, %r1145, %r1159;
$L__BB164_212:
	setp.lt.s32 	%p108, %r418, 6;
	@%p108 bra 	$L__BB164_214;
	add.s32 	%r799, %r258, %r798;
	ld.shared.u32 	%r800, [%r799+20];
	mad.lo.s32 	%r1159, %r800, %r1146, %r1159;
$L__BB164_214:
	setp.lt.s32 	%p109, %r418, 7;
	@%p109 bra 	$L__BB164_216;
	add.s32 	%r802, %r258, %r801;
	ld.shared.u32 	%r803, [%r802+24];
	mad.lo.s32 	%r1159, %r803, %r1147, %r1159;
$L__BB164_216:
	setp.lt.s32 	%p110, %r418, 8;
	@%p110 bra 	$L__BB164_218;
	add.s32 	%r805, %r258, %r804;
	ld.shared.u32 	%r806, [%r805+28];
	mad.lo.s32 	%r1159, %r806, %r1148, %r1159;
$L__BB164_218:
	setp.lt.s32 	%p111, %r418, 9;
	@%p111 bra 	$L__BB164_220;
	add.s32 	%r808, %r258, %r807;
	ld.shared.u32 	%r809, [%r808+32];
	mad.lo.s32 	%r1159, %r809, %r1149, %r1159;
$L__BB164_220:
	setp.lt.s32 	%p112, %r418, 10;
	@%p112 bra 	$L__BB164_222;
	add.s32 	%r811, %r258, %r810;
	ld.shared.u32 	%r812, [%r811+36];
	mad.lo.s32 	%r1159, %r812, %r1150, %r1159;
$L__BB164_222:
	setp.lt.s32 	%p113, %r418, 11;
	@%p113 bra 	$L__BB164_224;
	add.s32 	%r814, %r258, %r813;
	ld.shared.u32 	%r815, [%r814+40];
	mad.lo.s32 	%r1159, %r815, %r1151, %r1159;
$L__BB164_224:
	setp.lt.s32 	%p114, %r418, 12;
	@%p114 bra 	$L__BB164_226;
	add.s32 	%r817, %r258, %r816;
	ld.shared.u32 	%r818, [%r817+44];
	mad.lo.s32 	%r1159, %r818, %r1152, %r1159;
$L__BB164_226:
	setp.lt.s32 	%p115, %r418, 13;
	@%p115 bra 	$L__BB164_228;
	add.s32 	%r820, %r258, %r819;
	ld.shared.u32 	%r821, [%r820+48];
	mad.lo.s32 	%r1159, %r821, %r1153, %r1159;
$L__BB164_228:
	setp.lt.s32 	%p116, %r418, 14;
	@%p116 bra 	$L__BB164_230;
	add.s32 	%r823, %r258, %r822;
	ld.shared.u32 	%r824, [%r823+52];
	mad.lo.s32 	%r1159, %r824, %r1154, %r1159;
$L__BB164_230:
	setp.lt.s32 	%p117, %r418, 15;
	@%p117 bra 	$L__BB164_232;
	add.s32 	%r826, %r258, %r825;
	ld.shared.u32 	%r827, [%r826+56];
	mad.lo.s32 	%r1159, %r827, %r1155, %r1159;
$L__BB164_232:
	setp.lt.s32 	%p118, %r418, 16;
	@%p118 bra 	$L__BB164_234;
	add.s32 	%r829, %r258, %r828;
	ld.shared.u32 	%r830, [%r829+60];
	mad.lo.s32 	%r1159, %r830, %r1156, %r1159;
$L__BB164_234:
	mov.u32 	%r1173, %r3;
$L__BB164_235:
	shr.u32 	%r292, %r1173, 1;
	shfl.sync.down.b32	%r831|%p119, %r1159, %r292, %r203, -1;
	add.s32 	%r1159, %r831, %r1159;
	setp.gt.u32 	%p120, %r1173, 3;
	mov.u32 	%r1173, %r292;
	@%p120 bra 	$L__BB164_235;
	rem.u32 	%r832, %r2, %r4;
	setp.eq.s32 	%p121, %r832, 0;
	@%p121 bra 	$L__BB164_237;
	bra.uni 	$L__BB164_238;
$L__BB164_237:
	mad.lo.s32 	%r833, %r1157, %r13, %r221;
	shl.b32 	%r834, %r833, 2;
	mov.u32 	%r835, _ZZ9cuda_gemmIiLi256ELi1ELi1ELi512ELi128ELi128ELi32ELi0ELi0EEviiiPT_S1_S1_iiE3Csh;
	add.s32 	%r836, %r835, %r834;
	st.shared.u32 	[%r836], %r1159;
$L__BB164_238:
	add.s32 	%r1157, %r1157, %r18;
	setp.lt.s32 	%p122, %r1157, %r24;
	@%p122 bra 	$L__BB164_202;
	bra.uni 	$L__BB164_201;
$L__BB164_239:
	add.s32 	%r446, %r28, %r1067;
	mul.wide.s32 	%rd9, %r446, 4;
	add.s64 	%rd10, %rd1, %rd9;
	ld.global.u32 	%r447, [%rd10];
	shl.b32 	%r448, %r1067, 2;
	mov.u32 	%r449, _ZZ9cuda_gemmIiLi256ELi1ELi1ELi512ELi128ELi128ELi32ELi0ELi0EEviiiPT_S1_S1_iiE3Ash;
	add.s32 	%r450, %r449, %r448;
	st.shared.u32 	[%r450], %r447;
	shl.b32 	%r451, %r17, 2;
	cvt.u64.u32 	%rd11, %r451;
	add.s64 	%rd12, %rd10, %rd11;
	ld.global.u32 	%r452, [%rd12];
	add.s32 	%r453, %r450, %r451;
	st.shared.u32 	[%r453], %r452;
	add.s64 	%rd13, %rd12, %rd11;
	ld.global.u32 	%r454, [%rd13];
	add.s32 	%r455, %r453, %r451;
	st.shared.u32 	[%r455], %r454;
	add.s64 	%rd14, %rd13, %rd11;
	ld.global.u32 	%r456, [%rd14];
	add.s32 	%r457, %r455, %r451;
	st.shared.u32 	[%r457], %r456;
	add.s32 	%r1067, %r451, %r1067;
	setp.lt.u32 	%p8, %r1067, 512;
	@%p8 bra 	$L__BB164_239;
	bra.uni 	$L__BB164_10;

}
	// .globl	_Z9cuda_gemmIiLi256ELi1ELi1ELi512ELi128ELi128ELi32ELi0ELi1EEviiiPT_S1_S1_ii
.visible .entry _Z9cuda_gemmIiLi256ELi1ELi1ELi512ELi128ELi128ELi32ELi0ELi1EEviiiPT_S1_S1_ii(
	.param .u32 _Z9cuda_gemmIiLi256ELi1ELi1ELi512ELi128ELi128ELi32ELi0ELi1EEviiiPT_S1_S1_ii_param_0,
	.param .u32 _Z9cuda_gemmIiLi256ELi1ELi1ELi512ELi128ELi128ELi32ELi0ELi1EEviiiPT_S1_S1_ii_param_1,
	.param .u32 _Z9cuda_gemmIiLi256ELi1ELi1ELi512ELi128ELi128ELi32ELi0ELi1EEviiiPT_S1_S1_ii_param_2,
	.param .u64 .ptr .align 1 _Z9cuda_gemmIiLi256ELi1ELi1ELi512ELi128ELi128ELi32ELi0ELi1EEviiiPT_S1_S1_ii_param_3,
	.param .u64 .ptr .align 1 _Z9cuda_gemmIiLi256ELi1ELi1ELi512ELi128ELi128ELi32ELi0ELi1EEviiiPT_S1_S1_ii_param_4,
	.param .u64 .ptr .align 1 _Z9cuda_gemmIiLi256ELi1ELi1ELi512ELi128ELi128ELi32ELi0ELi1EEviiiPT_S1_S1_ii_param_5,
	.param .u32 _Z9cuda_gemmIiLi256ELi1ELi1ELi512ELi128ELi128ELi32ELi0ELi1EEviiiPT_S1_S1_ii_param_6,
	.param .u32 _Z9cuda_gemmIiLi256ELi1ELi1ELi512ELi128ELi128ELi32ELi0ELi1EEviiiPT_S1_S1_ii_param_7
)
.maxntid 256
{
	.reg .pred 	%p<31>;
	.reg .b16 	%rs<13>;
	.reg .b32 	%r<352>;
	.reg .b64 	%rd<37>;
	// demoted variable
	.shared .align 128 .b8 _ZZ9cuda_gemmIiLi256ELi1ELi1ELi512ELi128ELi128ELi32ELi0ELi1EEviiiPT_S1_S1_iiE11kron_fac_sh[16512];
	// demoted variable
	.shared .align 128 .b8 _ZZ9cuda_gemmIiLi256ELi1ELi1ELi512ELi128ELi128ELi32ELi0ELi1EEviiiPT_S1_S1_iiE3Ash[2048];
	// demoted variable
	.shared .align 128 .b8 _ZZ9cuda_gemmIiLi256ELi1ELi1ELi512ELi128ELi128ELi32ELi0ELi1EEviiiPT_S1_S1_iiE3Csh[512];
	ld.param.u32 	%r119, [_Z9cuda_gemmIiLi256ELi1ELi1ELi512ELi128ELi128ELi32ELi0ELi1EEviiiPT_S1_S1_ii_param_2];
	ld.param.u64 	%rd4, [_Z9cuda_gemmIiLi256ELi1ELi1ELi512ELi128ELi128ELi32ELi0ELi1EEviiiPT_S1_S1_ii_param_3];
	ld.param.u64 	%rd5, [_Z9cuda_gemmIiLi256ELi1ELi1ELi512ELi128ELi128ELi32ELi0ELi1EEviiiPT_S1_S1_ii_param_4];
	ld.param.u64 	%rd6, [_Z9cuda_gemmIiLi256ELi1ELi1ELi512ELi128ELi128ELi32ELi0ELi1EEviiiPT_S1_S1_ii_param_5];
	cvta.to.global.u64 	%rd1, %rd4;
	cvta.to.global.u64 	%rd2, %rd5;
	cvta.to.global.u64 	%rd3, %rd6;
	mov.u32 	%r346, %tid.x;
	and.b32  	%r120, %r119, -512;
	setp.eq.s32 	%p1, %r120, 32768;
	@%p1 bra 	$L__BB165_3;
	setp.ne.s32 	%p2, %r120, 16384;
	@%p2 bra 	$L__BB165_4;
	mov.u32 	%r122, %ctaid.x;
	shr.u32 	%r326, %r122, 5;
	and.b32  	%r325, %r122, 31;
	bra.uni 	$L__BB165_5;
$L__BB165_3:
	mov.u32 	%r121, %ctaid.x;
	shr.u32 	%r326, %r121, 6;
	and.b32  	%r325, %r121, 63;
	bra.uni 	$L__BB165_5;
$L__BB165_4:
	mov.u32 	%r123, %ctaid.x;
	shr.s32 	%r124, %r119, 31;
	shr.u32 	%r125, %r124, 23;
	add.s32 	%r126, %r119, %r125;
	shr.s32 	%r127, %r126, 9;
	div.u32 	%r326, %r123, %r127;
	mul.lo.s32 	%r128, %r326, %r127;
	sub.s32 	%r325, %r123, %r128;
$L__BB165_5:
	shr.u32 	%r129, %r346, 3;
	and.b32  	%r10, %r129, 3;
	mov.u32 	%r11, %ntid.x;
	shr.u32 	%r12, %r11, 5;
	mov.u32 	%r13, %ctaid.y;
	mov.u32 	%r130, %nctaid.y;
	setp.ge.u32 	%p3, %r13, %r130;
	@%p3 bra 	$L__BB165_35;
	shl.b32 	%r131, %r326, 5;
	and.b32  	%r14, %r346, 31;
	or.b32  	%r15, %r131, %r14;
	shr.s32 	%r132, %r119, 31;
	shr.u32 	%r133, %r132, 30;
	add.s32 	%r134, %r119, %r133;
	shr.s32 	%r135, %r134, 2;
	shl.b32 	%r136, %r325, 2;
	shr.u32 	%r137, %r132, 25;
	add.s32 	%r138, %r119, %r137;
	shr.s32 	%r16, %r138, 7;
	mad.lo.s32 	%r17, %r326, %r135, %r136;
	shl.b32 	%r18, %r325, 9;
	mul.lo.s32 	%r19, %r13, %r119;
	add.s32 	%r20, %r346, %r11;
	cvt.u16.u32 	%rs4, %r20;
	sub.s16 	%rs5, 511, %rs4;
	cvt.u16.u32 	%rs6, %r11;
	div.u16 	%rs1, %rs5, %rs6;
	and.b16  	%rs2, %rs1, 3;
	setp.eq.s16 	%p4, %rs2, 2;
	mov.u32 	%r329, %r346;
	@%p4 bra 	$L__BB165_9;
	cvt.u32.u16 	%r21, %rs2;
	add.s32 	%r22, %r19, %r18;
	mov.b32 	%r328, 0;
	mov.u32 	%r329, %r346;
$L__BB165_8:
	.pragma "nounroll";
	add.s32 	%r140, %r22, %r329;
	mul.wide.s32 	%rd7, %r140, 4;
	add.s64 	%rd8, %rd1, %rd7;
	ld.global.u32 	%r141, [%rd8];
	shl.b32 	%r142, %r329, 2;
	mov.u32 	%r143, _ZZ9cuda_gemmIiLi256ELi1ELi1ELi512ELi128ELi128ELi32ELi0ELi1EEviiiPT_S1_S1_iiE3Ash;
	add.s32 	%r144, %r143, %r142;
	st.shared.u32 	[%r144], %r141;
	add.s32 	%r329, %r329, %r11;
	add.s32 	%r328, %r328, 1;
	xor.b32  	%r145, %r328, %r21;
	setp.ne.s32 	%p5, %r145, 2;
	@%p5 bra 	$L__BB165_8;
$L__BB165_9:
	setp.lt.u16 	%p6, %rs1, 2;
	@%p6 bra 	$L__BB165_12;
	shl.b32 	%r146, %r329, 2;
	mov.u32 	%r147, _ZZ9cuda_gemmIiLi256ELi1ELi1ELi512ELi128ELi128ELi32ELi0ELi1EEviiiPT_S1_S1_iiE3Ash;
	add.s32 	%r334, %r147, %r146;
	add.s32 	%r148, %r329, %r19;
	add.s32 	%r333, %r148, %r18;
	mul.wide.u32 	%rd10, %r11, 4;
	mul.wide.u32 	%rd13, %r11, 8;
	mul.wide.u32 	%rd15, %r11, 12;
	shl.b32 	%r151, %r11, 2;
$L__BB165_11:
	mul.wide.s32 	%rd9, %r333, 4;
	add.s64 	%rd11, %rd1, %rd9;
	add.s64 	%rd12, %rd11, %rd10;
	add.s64 	%rd14, %rd11, %rd13;
	add.s64 	%rd16, %rd11, %rd15;
	ld.global.u32 	%r149, [%rd11];
	st.shared.u32 	[%r334], %r149;
	ld.global.u32 	%r150, [%rd12];
	add.s32 	%r152, %r334, %r151;
	st.shared.u32 	[%r152], %r150;
	ld.global.u32 	%r153, [%rd14];
	shl.b32 	%r154, %r11, 3;
	add.s32 	%r155, %r334, %r154;
	st.shared.u32 	[%r155], %r153;
	ld.global.u32 	%r156, [%rd16];
	mad.lo.s32 	%r157, %r11, 12, %r334;
	st.shared.u32 	[%r157], %r156;
	add.s32 	%r329, %r329, %r151;
	shl.b32 	%r158, %r11, 4;
	add.s32 	%r334, %r334, %r158;
	add.s32 	%r333, %r333, %r151;
	setp.lt.u32 	%p7, %r329, 512;
	@%p7 bra 	$L__BB165_11;
$L__BB165_12:
	setp.gt.u32 	%p8, %r346, 127;
	@%p8 bra 	$L__BB165_19;
	max.u32 	%r159, %r20, 128;
	setp.lt.u32 	%p9, %r20, 128;
	selp.u32 	%r160, 1, 0, %p9;
	add.s32 	%r161, %r20, %r160;
	sub.s32 	%r162, %r159, %r161;
	div.u32 	%r163, %r162, %r11;
	add.s32 	%r30, %r163, %r160;
	and.b32  	%r164, %r30, 3;
	setp.eq.s32 	%p10, %r164, 3;
	mov.u32 	%r337, %r346;
	@%p10 bra 	$L__BB165_16;
	add.s32 	%r165, %r30, 1;
	and.b32  	%r166, %r165, 3;
	shl.b32 	%r167, %r346, 2;
	mov.u32 	%r168, _ZZ9cuda_gemmIiLi256ELi1ELi1ELi512ELi128ELi128ELi32ELi0ELi1EEviiiPT_S1_S1_iiE3Csh;
	add.s32 	%r331, %r168, %r167;
	shl.b32 	%r32, %r11, 2;
	neg.s32 	%r330, %r166;
	mad.lo.s32 	%r337, %r11, %r166, %r346;
$L__BB165_15:
	.pragma "nounroll";
	mov.b32 	%r169, 0;
	st.shared.u32 	[%r331], %r169;
	add.s32 	%r331, %r331, %r32;
	add.s32 	%r330, %r330, 1;
	setp.ne.s32 	%p11, %r330, 0;
	@%p11 bra 	$L__BB165_15;
$L__BB165_16:
	setp.lt.u32 	%p12, %r30, 3;
	@%p12 bra 	$L__BB165_19;
	shl.b32 	%r40, %r11, 2;
	shl.b32 	%r170, %r337, 2;
	mov.u32 	%r171, _ZZ9cuda_gemmIiLi256ELi1ELi1ELi512ELi128ELi128ELi32ELi0ELi1EEviiiPT_S1_S1_iiE3Csh;
	add.s32 	%r336, %r171, %r170;
	shl.b32 	%r42, %r11, 4;
	shl.b32 	%r43, %r11, 3;
	mul.lo.s32 	%r44, %r11, 12;
$L__BB165_18:
	mov.b32 	%r172, 0;
	st.shared.u32 	[%r336], %r172;
	add.s32 	%r173, %r336, %r40;
	st.shared.u32 	[%r173], %r172;
	add.s32 	%r174, %r336, %r43;
	st.shared.u32 	[%r174], %r172;
	add.s32 	%r175, %r336, %r44;
	st.shared.u32 	[%r175], %r172;
	add.s32 	%r337, %r337, %r40;
	add.s32 	%r336, %r336, %r42;
	setp.lt.u32 	%p13, %r337, 128;
	@%p13 bra 	$L__BB165_18;
$L__BB165_19:
	mov.u32 	%r176, _ZZ9cuda_gemmIiLi256ELi1ELi1ELi512ELi128ELi128ELi32ELi0ELi1EEviiiPT_S1_S1_iiE11kron_fac_sh;
	mad.lo.s32 	%r55, %r14, 516, %r176;
	shr.u32 	%r340, %r346, 5;
	add.s32 	%r177, %r340, %r12;
	cvt.u16.u32 	%rs7, %r177;
	xor.b16  	%rs8, %rs7, 127;
	and.b16  	%rs9, %rs8, 255;
	cvt.u16.u32 	%rs10, %r12;
	and.b16  	%rs11, %rs10, 255;
	div.u16 	%rs12, %rs9, %rs11;
	and.b16  	%rs3, %rs12, 3;
	setp.eq.s16 	%p14, %rs3, 2;
	@%p14 bra 	$L__BB165_22;
	cvt.u32.u16 	%r57, %rs3;
	mov.b32 	%r339, 0;
$L__BB165_21:
	.pragma "nounroll";
	shl.b32 	%r179, %r340, 7;
	add.s32 	%r180, %r179, %r15;
	mul.wide.s32 	%rd17, %r180, 4;
	add.s64 	%rd18, %rd2, %rd17;
	ld.global.u32 	%r181, [%rd18];
	shl.b32 	%r182, %r340, 2;
	add.s32 	%r183, %r55, %r182;
	st.shared.u32 	[%r183], %r181;
	add.s32 	%r340, %r340, %r12;
	add.s32 	%r339, %r339, 1;
	xor.b32  	%r184, %r339, %r57;
	setp.ne.s32 	%p15, %r184, 2;
	@%p15 bra 	$L__BB165_21;
$L__BB165_22:
	shl.b32 	%r194, %r12, 2;
$L__BB165_23:
	shl.b32 	%r185, %r340, 7;
	add.s32 	%r186, %r185, %r15;
	mul.wide.s32 	%rd19, %r186, 4;
	add.s64 	%rd20, %rd2, %rd19;
	ld.global.u32 	%r187, [%rd20];
	shl.b32 	%r188, %r340, 2;
	add.s32 	%r189, %r55, %r188;
	st.shared.u32 	[%r189], %r187;
	add.s32 	%r190, %r340, %r12;
	shl.b32 	%r191, %r190, 7;
	add.s32 	%r192, %r191, %r15;
	mul.wide.s32 	%rd21, %r192, 4;
	add.s64 	%rd22, %rd2, %rd21;
	ld.global.u32 	%r193, [%rd22];
	add.s32 	%r195, %r189, %r194;
	st.shared.u32 	[%r195], %r193;
	add.s32 	%r196, %r190, %r12;
	shl.b32 	%r197, %r196, 7;
	add.s32 	%r198, %r197, %r15;
	mul.wide.s32 	%rd23, %r198, 4;
	add.s64 	%rd24, %rd2, %rd23;
	ld.global.u32 	%r199, [%rd24];
	add.s32 	%r200, %r195, %r194;
	st.shared.u32 	[%r200], %r199;
	add.s32 	%r201, %r196, %r12;
	shl.b32 	%r202, %r201, 7;
	add.s32 	%r203, %r202, %r15;
	mul.wide.s32 	%rd25, %r203, 4;
	add.s64 	%rd26, %rd2, %rd25;
	ld.global.u32 	%r204, [%rd26];
	add.s32 	%r205, %r200, %r194;
	st.shared.u32 	[%r205], %r204;
	add.s32 	%r340, %r194, %r340;
	setp.lt.u32 	%p16, %r340, 128;
	@%p16 bra 	$L__BB165_23;
	shr.u32 	%r342, %r346, 5;
	shl.b32 	%r206, %r10, 7;
	shl.b32 	%r207, %r346, 4;
	and.b32  	%r208, %r207, 112;
	or.b32  	%r209, %r206, %r208;
	bar.sync 	0;
	or.b32  	%r210, %r209, %r10;
	shl.b32 	%r211, %r210, 2;
	mov.u32 	%r212, _ZZ9cuda_gemmIiLi256ELi1ELi1ELi512ELi128ELi128ELi32ELi0ELi1EEviiiPT_S1_S1_iiE3Ash;
	add.s32 	%r213, %r212, %r211;
	ld.shared.u32 	%r66, [%r213];
	ld.shared.u32 	%r67, [%r213+4];
	ld.shared.u32 	%r68, [%r213+8];
	ld.shared.u32 	%r69, [%r213+12];
	ld.shared.u32 	%r70, [%r213+16];
	ld.shared.u32 	%r71, [%r213+20];
	ld.shared.u32 	%r72, [%r213+24];
	ld.shared.u32 	%r73, [%r213+28];
	ld.shared.u32 	%r74, [%r213+32];
	ld.shared.u32 	%r75, [%r213+36];
	ld.shared.u32 	%r76, [%r213+40];
	ld.shared.u32 	%r77, [%r213+44];
	ld.shared.u32 	%r78, [%r213+48];
	add.s32 	%r214, %r10, 13;
	and.b32  	%r215, %r214, 15;
	or.b32  	%r216, %r209, %r215;
	shl.b32 	%r217, %r216, 2;
	add.s32 	%r218, %r212, %r217;
	ld.shared.u32 	%r79, [%r218];
	add.s32 	%r219, %r10, 14;
	and.b32  	%r220, %r219, 15;
	or.b32  	%r221, %r209, %r220;
	shl.b32 	%r222, %r221, 2;
	add.s32 	%r223, %r212, %r222;
	ld.shared.u32 	%r80, [%r223];
	add.s32 	%r224, %r10, -1;
	and.b32  	%r225, %r224, 15;
	or.b32  	%r226, %r209, %r225;
	shl.b32 	%r227, %r226, 2;
	add.s32 	%r228, %r212, %r227;
	ld.shared.u32 	%r81, [%r228];
	mad.lo.s32 	%r82, %r10, -127, %r209;
	shl.b32 	%r232, %r82, 2;
$L__BB165_25:
	setp.eq.s32 	%p17, %r10, 0;
	setp.lt.u32 	%p18, %r10, 2;
	setp.eq.s32 	%p19, %r10, 3;
	and.b32  	%r229, %r346, 7;
	setp.ne.s32 	%p20, %r229, 0;
	mov.u32 	%r230, _ZZ9cuda_gemmIiLi256ELi1ELi1ELi512ELi128ELi128ELi32ELi0ELi1EEviiiPT_S1_S1_iiE11kron_fac_sh;
	mad.lo.s32 	%r231, %r342, 516, %r230;
	add.s32 	%r233, %r231, %r232;
	ld.shared.u32 	%r234, [%r233];
	mul.lo.s32 	%r235, %r234, %r66;
	ld.shared.u32 	%r236, [%r233+4];
	mad.lo.s32 	%r237, %r236, %r67, %r235;
	ld.shared.u32 	%r238, [%r233+8];
	mad.lo.s32 	%r239, %r238, %r68, %r237;
	ld.shared.u32 	%r240, [%r233+12];
	mad.lo.s32 	%r241, %r240, %r69, %r239;
	ld.shared.u32 	%r242, [%r233+16];
	mad.lo.s32 	%r243, %r242, %r70, %r241;
	ld.shared.u32 	%r244, [%r233+20];
	mad.lo.s32 	%r245, %r244, %r71, %r243;
	ld.shared.u32 	%r246, [%r233+24];
	mad.lo.s32 	%r247, %r246, %r72, %r245;
	ld.shared.u32 	%r248, [%r233+28];
	mad.lo.s32 	%r249, %r248, %r73, %r247;
	ld.shared.u32 	%r250, [%r233+32];
	mad.lo.s32 	%r251, %r250, %r74, %r249;
	ld.shared.u32 	%r252, [%r233+36];
	mad.lo.s32 	%r253, %r252, %r75, %r251;
	ld.shared.u32 	%r254, [%r233+40];
	mad.lo.s32 	%r255, %r254, %r76, %r253;
	ld.shared.u32 	%r256, [%r233+44];
	mad.lo.s32 	%r257, %r256, %r77, %r255;
	ld.shared.u32 	%r258, [%r233+48];
	mad.lo.s32 	%r259, %r258, %r78, %r257;
	selp.b32 	%r260, -64, 0, %p19;
	add.s32 	%r261, %r233, %r260;
	ld.shared.u32 	%r262, [%r261+52];
	mad.lo.s32 	%r263, %r262, %r79, %r259;
	selp.b32 	%r264, 0, -64, %p18;
	add.s32 	%r265, %r233, %r264;
	ld.shared.u32 	%r266, [%r265+56];
	mad.lo.s32 	%r267, %r266, %r80, %r263;
	selp.b32 	%r268, 0, -64, %p17;
	add.s32 	%r269, %r233, %r268;
	ld.shared.u32 	%r270, [%r269+60];
	mad.lo.s32 	%r271, %r270, %r81, %r267;
	shfl.sync.down.b32	%r272|%p21, %r271, 4, 6175, -1;
	add.s32 	%r273, %r272, %r271;
	shfl.sync.down.b32	%r274|%p22, %r273, 2, 6175, -1;
	add.s32 	%r275, %r274, %r273;
	shfl.sync.down.b32	%r276|%p23, %r275, 1, 6175, -1;
	add.s32 	%r84, %r276, %r275;
	@%p20 bra 	$L__BB165_27;
	shl.b32 	%r277, %r10, 2;
	shl.b32 	%r278, %r342, 4;
	or.b32  	%r279, %r278, %r277;
	mov.u32 	%r280, _ZZ9cuda_gemmIiLi256ELi1ELi1ELi512ELi128ELi128ELi32ELi0ELi1EEviiiPT_S1_S1_iiE3Csh;
	add.s32 	%r281, %r280, %r279;
	st.shared.u32 	[%r281], %r84;
$L__BB165_27:
	add.s32 	%r342, %r342, %r12;
	setp.lt.u32 	%p24, %r342, 32;
	@%p24 bra 	$L__BB165_25;
	setp.gt.u32 	%p25, %r346, 127;
	bar.sync 	0;
	@%p25 bra 	$L__BB165_35;
	ld.param.u32 	%r324, [_Z9cuda_gemmIiLi256ELi1ELi1ELi512ELi128ELi128ELi32ELi0ELi1EEviiiPT_S1_S1_ii_param_1];
	mad.lo.s32 	%r86, %r13, %r324, %r17;
	max.u32 	%r282, %r20, 128;
	setp.lt.u32 	%p26, %r20, 128;
	selp.u32 	%r283, 1, 0, %p26;
	add.s32 	%r284, %r20, %r283;
	sub.s32 	%r285, %r282, %r284;
	div.u32 	%r286, %r285, %r11;
	add.s32 	%r87, %r286, %r283;
	and.b32  	%r287, %r87, 3;
	setp.eq.s32 	%p27, %r287, 3;
	@%p27 bra 	$L__BB165_32;
	shl.b32 	%r288, %r346, 2;
	mov.u32 	%r289, _ZZ9cuda_gemmIiLi256ELi1ELi1ELi512ELi128ELi128ELi32ELi0ELi1EEviiiPT_S1_S1_iiE3Csh;
	add.s32 	%r344, %r289, %r288;
	shl.b32 	%r89, %r11, 2;
	add.s32 	%r290, %r87, 1;
	and.b32  	%r291, %r290, 3;
	neg.s32 	%r343, %r291;
$L__BB165_31:
	.pragma "nounroll";
	shr.u32 	%r292, %r346, 2;
	and.b32  	%r293, %r346, 3;
	add.s32 	%r294, %r86, %r293;
	mad.lo.s32 	%r295, %r292, %r16, %r294;
	ld.shared.u32 	%r296, [%r344];
	mul.wide.s32 	%rd27, %r295, 4;
	add.s64 	%rd28, %rd3, %rd27;
	st.global.u32 	[%rd28], %r296;
	add.s32 	%r346, %r346, %r11;
	add.s32 	%r344, %r344, %r89;
	add.s32 	%r343, %r343, 1;
	setp.ne.s32 	%p28, %r343, 0;
	@%p28 bra 	$L__BB165_31;
$L__BB165_32:
	setp.lt.u32 	%p29, %r87, 3;
	@%p29 bra 	$L__BB165_35;
	and.b32  	%r297, %r346, 3;
	add.s32 	%r348, %r11, %r346;
	and.b32  	%r298, %r348, 3;
	add.s32 	%r99, %r86, %r297;
	add.s32 	%r100, %r86, %r298;
	shl.b32 	%r299, %r11, 1;
	add.s32 	%r350, %r346, %r299;
	shl.b32 	%r102, %r11, 2;
	mad.lo.s32 	%r349, %r11, 3, %r346;
	shl.b32 	%r300, %r346, 2;
	mov.u32 	%r301, _ZZ9cuda_gemmIiLi256ELi1ELi1ELi512ELi128ELi128ELi32ELi0ELi1EEviiiPT_S1_S1_iiE3Csh;
	add.s32 	%r347, %r301, %r300;
	shl.b32 	%r105, %r11, 4;
	shl.b32 	%r106, %r11, 3;
	mul.lo.s32 	%r107, %r11, 12;
$L__BB165_34:
	shr.u32 	%r302, %r346, 2;
	mad.lo.s32 	%r303, %r302, %r16, %r99;
	ld.shared.u32 	%r304, [%r347];
	mul.wide.s32 	%rd29, %r303, 4;
	add.s64 	%rd30, %rd3, %rd29;
	st.global.u32 	[%rd30], %r304;
	add.s32 	%r305, %r346, %r11;
	shr.u32 	%r306, %r348, 2;
	mad.lo.s32 	%r307, %r306, %r16, %r100;
	add.s32 	%r308, %r347, %r102;
	ld.shared.u32 	%r309, [%r308];
	mul.wide.s32 	%rd31, %r307, 4;
	add.s64 	%rd32, %rd3, %rd31;
	st.global.u32 	[%rd32], %r309;
	add.s32 	%r310, %r305, %r11;
	shr.u32 	%r311, %r350, 2;
	and.b32  	%r312, %r350, 3;
	add.s32 	%r313, %r86, %r312;
	mad.lo.s32 	%r314, %r311, %r16, %r313;
	add.s32 	%r315, %r347, %r106;
	ld.shared.u32 	%r316, [%r315];
	mul.wide.s32 	%rd33, %r314, 4;
	add.s64 	%rd34, %rd3, %rd33;
	st.global.u32 	[%rd34], %r316;
	add.s32 	%r317, %r310, %r11;
	shr.u32 	%r318, %r349, 2;
	and.b32  	%r319, %r349, 3;
	add.s32 	%r320, %r86, %r319;
	mad.lo.s32 	%r321, %r318, %r16, %r320;
	add.s32 	%r322, %r347, %r107;
	ld.shared.u32 	%r323, [%r322];
	mul.wide.s32 	%rd35, %r321, 4;
	add.s64 	%rd36, %rd3, %rd35;
	st.global.u32 	[%rd36], %r323;
	add.s32 	%r346, %r317, %r11;
	add.s32 	%r350, %r350, %r102;
	add.s32 	%r349, %r349, %r102;
	add.s32 	%r348, %r348, %r102;
	add.s32 	%r347, %r347, %r105;
	setp.lt.u32 	%p30, %r346, 128;
	@%p30 bra 	$L__BB165_34;
$L__BB165_35:
	ret;

}
	// .globl	_Z9cuda_gemmIiLi256ELi1ELi1ELi512ELi128ELi128ELi32ELi1ELi0EEviiiPT_S1_S1_ii
.visible .entry _Z9cuda_gemmIiLi256ELi1ELi1ELi512ELi128ELi128ELi32ELi1ELi0EEviiiPT_S1_S1_ii(
	.param .u32 _Z9cuda_gemmIiLi256ELi1ELi1ELi512ELi128ELi128ELi32ELi1ELi0EEviiiPT_S1_S1_ii_param_0,
	.param .u32 _Z9cuda_gemmIiLi256ELi1ELi1ELi512ELi128ELi128ELi32ELi1ELi0EEviiiPT_S1_S1_ii_param_1,
	.param .u32 _Z9cuda_gemmIiLi256ELi1ELi1ELi512ELi128ELi128ELi32ELi1ELi0EEviiiPT_S1_S1_ii_param_2,
	.param .u64 .ptr .align 1 _Z9cuda_gemmIiLi256ELi1ELi1ELi512ELi128ELi128ELi32ELi1ELi0EEviiiPT_S1_S1_ii_param_3,
	.param .u64 .ptr .align 1 _Z9cuda_gemmIiLi256ELi1ELi1ELi512ELi128ELi128ELi32ELi1ELi0EEviiiPT_S1_S1_ii_param_4,
	.param .u64 .ptr .align 1 _Z9cuda_gemmIiLi256ELi1ELi1ELi512ELi128ELi128ELi32ELi1ELi0EEviiiPT_S1_S1_ii_param_5,
	.param .u32 _Z9cuda_gemmIiLi256ELi1ELi1ELi512ELi128ELi128ELi32ELi1ELi0EEviiiPT_S1_S1_ii_param_6,
	.param .u32 _Z9cuda_gemmIiLi256ELi1ELi1ELi512ELi128ELi128ELi32ELi1ELi0EEviiiPT_S1_S1_ii_param_7
)
.maxntid 256
{
	.reg .pred 	%p<179>;
	.reg .b16 	%rs<6>;
	.reg .b32 	%r<1174>;
	.reg .b64 	%rd<30>;
	// demoted variable
	.shared .align 128 .b8 _ZZ9cuda_gemmIiLi256ELi1ELi1ELi512ELi128ELi128ELi32ELi1ELi0EEviiiPT_S1_S1_iiE11kron_fac_sh[16512];
	// demoted variable
	.shared .align 128 .b8 _ZZ9cuda_gemmIiLi256ELi1ELi1ELi512ELi128ELi128ELi32ELi1ELi0EEviiiPT_S1_S1_iiE3Ash[2048];
	// demoted variable
	.shared .align 128 .b8 _ZZ9cuda_gemmIiLi256ELi1ELi1ELi512ELi128ELi128ELi32ELi1ELi0EEviiiPT_S1_S1_iiE3Csh[512];
	ld.param.u64 	%rd8, [_Z9cuda_gemmIiLi256ELi1ELi1ELi512ELi128ELi128ELi32ELi1ELi0EEviiiPT_S1_S1_ii_param_3];
	ld.param.u64 	%rd7, [_Z9cuda_gemmIiLi256ELi1ELi1ELi512ELi128ELi128ELi32ELi1ELi0EEviiiPT_S1_S1_ii_param_4];
	ld.param.u64 	%rd9, [_Z9cuda_gemmIiLi256ELi1ELi1ELi512ELi128ELi128ELi32ELi1ELi0EEviiiPT_S1_S1_ii_param_5];
	ld.param.u32 	%r403, [_Z9cuda_gemmIiLi256ELi1ELi1ELi512ELi128ELi128ELi32ELi1ELi0EEviiiPT_S1_S1_ii_param_6];
	ld.param.u32 	%r404, [_Z9cuda_gemmIiLi256ELi1ELi1ELi512ELi128ELi128ELi32ELi1ELi0EEviiiPT_S1_S1_ii_param_7];
	cvta.to.global.u64 	%rd1, %rd8;
	cvta.to.global.u64 	%rd2, %rd9;
	mov.u32 	%r1173, %tid.x;
	and.b32  	%r2, %r1173, 31;
	setp.lt.s32 	%p1, %r404, 16;
	shr.u32 	%r3, %r404, 4;
	selp.b32 	%r4, 1, %r3, %p1;
	div.s32 	%r5, 512, %r404;
	mul.lo.s32 	%r405, %r5, %r4;
	min.s32 	%r6, %r405, 256;
	div.u32 	%r8, %r1173, %r6;
	mul.lo.s32 	%r406, %r8, %r6;
	sub.s32 	%r407, %r1173, %r406;
	div.u32 	%r7, %r407, %r4;
	mov.u32 	%r9, %ntid.x;
	div.u32 	%r10, %r9, %r6;
	mov.u32 	%r11, %ctaid.y;
	mov.u32 	%r408, %nctaid.y;
	setp.ge.u32 	%p2, %r11, %r408;
	@%p2 bra 	$L__BB166_161;
	mov.u32 	%r409, %ctaid.x;
	shr.u32 	%r1014, %r1173, 5;
	shl.b32 	%r13, %r409, 5;
	and.b32  	%r14, %r7, 15;
	rem.u32 	%r410, %r1173, %r4;
	shl.b32 	%r15, %r410, 4;
	min.s32 	%r16, %r403, 32;
	min.u32 	%r17, %r404, 16;
	or.b32  	%r18, %r14, %r15;
	shl.b32 	%r19, %r409, 7;
	shl.b32 	%r20, %r11, 9;
	add.s32 	%r21, %r1173, %r9;
	cvt.u16.u32 	%rs3, %r21;
	sub.s16 	%rs4, 511, %rs3;
	cvt.u16.u32 	%rs5, %r9;
	div.u16 	%rs1, %rs4, %rs5;
	and.b16  	%rs2, %rs1, 3;
	setp.eq.s16 	%p3, %rs2, 2;
	mov.u32 	%r1008, %r1173;
	@%p3 bra 	$L__BB166_4;
	cvt.u32.u16 	%r22, %rs2;
	mov.b32 	%r1007, 0;
	mov.u32 	%r1008, %r1173;
$L__BB166_3:
	.pragma "nounroll";
	add.s32 	%r412, %r20, %r1008;
	mul.wide.u32 	%rd10, %r412, 4;
	add.s64 	%rd11, %rd1, %rd10;
	ld.global.u32 	%r413, [%rd11];
	shl.b32 	%r414, %r1008, 2;
	mov.u32 	%r415, _ZZ9cuda_gemmIiLi256ELi1ELi1ELi512ELi128ELi128ELi32ELi1ELi0EEviiiPT_S1_S1_iiE3Ash;
	add.s32 	%r416, %r415, %r414;
	st.shared.u32 	[%r416], %r413;
	add.s32 	%r1008, %r1008, %r9;
	add.s32 	%r1007, %r1007, 1;
	xor.b32  	%r417, %r1007, %r22;
	setp.ne.s32 	%p4, %r417, 2;
	@%p4 bra 	$L__BB166_3;
$L__BB166_4:
	setp.lt.u16 	%p5, %rs1, 2;
	@%p5 bra 	$L__BB166_5;
	bra.uni 	$L__BB166_234;
$L__BB166_5:
	setp.gt.u32 	%p7, %r1173, 127;
	@%p7 bra 	$L__BB166_11;
	max.u32 	%r430, %r21, 128;
	setp.lt.u32 	%p8, %r21, 128;
	selp.u32 	%r431, 1, 0, %p8;
	add.s32 	%r432, %r21, %r431;
	sub.s32 	%r433, %r430, %r432;
	div.u32 	%r434, %r433, %r9;
	add.s32 	%r28, %r434, %r431;
	and.b32  	%r435, %r28, 3;
	setp.eq.s32 	%p9, %r435, 3;
	mov.u32 	%r1011, %r1173;
	@%p9 bra 	$L__BB166_9;
	add.s32 	%r437, %r28, 1;
	and.b32  	%r29, %r437, 3;
	mov.b32 	%r1010, 0;
	mov.u32 	%r1011, %r1173;
$L__BB166_8:
	.pragma "nounroll";
	shl.b32 	%r438, %r1011, 2;
	mov.u32 	%r439, _ZZ9cuda_gemmIiLi256ELi1ELi1ELi512ELi128ELi128ELi32ELi1ELi0EEviiiPT_S1_S1_iiE3Csh;
	add.s32 	%r440, %r439, %r438;
	mov.b32 	%r441, 0;
	st.shared.u32 	[%r440], %r441;
	add.s32 	%r1011, %r1011, %r9;
	add.s32 	%r1010, %r1010, 1;
	setp.ne.s32 	%p10, %r1010, %r29;
	@%p10 bra 	$L__BB166_8;
$L__BB166_9:
	setp.lt.u32 	%p11, %r28, 3;
	@%p11 bra 	$L__BB166_11;
$L__BB166_10:
	shl.b32 	%r442, %r1011, 2;
	mov.u32 	%r443, _ZZ9cuda_gemmIiLi256ELi1ELi1ELi512ELi128ELi128ELi32ELi1ELi0EEviiiPT_S1_S1_iiE3Csh;
	add.s32 	%r444, %r443, %r442;
	mov.b32 	%r445, 0;
	st.shared.u32 	[%r444], %r445;
	shl.b32 	%r446, %r9, 2;
	add.s32 	%r447, %r444, %r446;
	st.shared.u32 	[%r447], %r445;
	add.s32 	%r448, %r447, %r446;
	st.shared.u32 	[%r448], %r445;
	add.s32 	%r449, %r448, %r446;
	st.shared.u32 	[%r449], %r445;
	add.s32 	%r1011, %r446, %r1011;
	setp.lt.u32 	%p12, %r1011, 128;
	@%p12 bra 	$L__BB166_10;
$L__BB166_11:
	setp.ge.s32 	%p13, %r1014, %r404;
	@%p13 bra 	$L__BB166_14;
	cvta.to.global.u64 	%rd3, %rd7;
	shr.u32 	%r39, %r9, 5;
	mov.u32 	%r450, _ZZ9cuda_gemmIiLi256ELi1ELi1ELi512ELi128ELi128ELi32ELi1ELi0EEviiiPT_S1_S1_iiE11kron_fac_sh;
	mad.lo.s32 	%r40, %r2, 516, %r450;
	add.s32 	%r41, %r13, %r2;
$L__BB166_13:
	mad.lo.s32 	%r451, %r1014, %r403, %r41;
	mul.wide.s32 	%rd18, %r451, 4;
	add.s64 	%rd19, %rd3, %rd18;
	ld.global.u32 	%r452, [%rd19];
	shl.b32 	%r453, %r1014, 2;
	add.s32 	%r454, %r40, %r453;
	st.shared.u32 	[%r454], %r452;
	add.s32 	%r1014, %r1014, %r39;
	setp.lt.s32 	%p14, %r1014, %r404;
	@%p14 bra 	$L__BB166_13;
$L__BB166_14:
	setp.lt.s32 	%p15, %r5, 1;
	bar.sync 	0;
	@%p15 bra 	$L__BB166_154;
	setp.ne.s32 	%p16, %r4, 1;
	@%p16 bra 	$L__BB166_84;
	add.s32 	%r810, %r7, 2;
	and.b32  	%r44, %r810, 15;
	add.s32 	%r811, %r7, 9;
	and.b32  	%r45, %r811, 15;
	add.s32 	%r812, %r7, 10;
	and.b32  	%r46, %r812, 15;
	add.s32 	%r813, %r7, 11;
	and.b32  	%r47, %r813, 15;
	add.s32 	%r814, %r7, 12;
	and.b32  	%r48, %r814, 15;
	add.s32 	%r815, %r7, 13;
	and.b32  	%r49, %r815, 15;
	add.s32 	%r816, %r7, 14;
	and.b32  	%r50, %r816, 15;
	add.s32 	%r817, %r7, -1;
	and.b32  	%r51, %r817, 15;
	setp.gt.u32 	%p122, %r404, %r14;
	selp.b32 	%r818, 0, %r17, %p122;
	sub.s32 	%r52, %r18, %r818;
	add.s32 	%r819, %r14, 1;
	setp.lt.u32 	%p123, %r819, %r17;
	selp.b32 	%r820, 0, %r17, %p123;
	sub.s32 	%r53, %r18, %r820;
	add.s32 	%r821, %r14, 2;
	setp.lt.u32 	%p124, %r821, %r17;
	selp.b32 	%r822, 0, %r17, %p124;
	sub.s32 	%r54, %r18, %r822;
	add.s32 	%r823, %r14, 3;
	setp.lt.u32 	%p125, %r823, %r17;
	selp.b32 	%r824, 0, %r17, %p125;
	sub.s32 	%r55, %r18, %r824;
	add.s32 	%r825, %r14, 4;
	setp.lt.u32 	%p126, %r825, %r17;
	selp.b32 	%r826, 0, %r17, %p126;
	sub.s32 	%r56, %r18, %r826;
	add.s32 	%r827, %r14, 5;
	setp.lt.u32 	%p127, %r827, %r17;
	selp.b32 	%r828, 0, %r17, %p127;
	sub.s32 	%r57, %r18, %r828;
	add.s32 	%r829, %r14, 6;
	setp.lt.u32 	%p128, %r829, %r17;
	selp.b32 	%r830, 0, %r17, %p128;
	sub.s32 	%r58, %r18, %r830;
	add.s32 	%r831, %r14, 7;
	setp.lt.u32 	%p129, %r831, %r17;
	selp.b32 	%r832, 0, %r17, %p129;
	sub.s32 	%r59, %r18, %r832;
	add.s32 	%r833, %r14, 8;
	setp.lt.u32 	%p130, %r833, %r17;
	selp.b32 	%r834, 0, %r17, %p130;
	sub.s32 	%r60, %r18, %r834;
	add.s32 	%r835, %r14, 9;
	setp.lt.u32 	%p131, %r835, %r17;
	selp.b32 	%r836, 0, %r17, %p131;
	sub.s32 	%r61, %r18, %r836;
	add.s32 	%r837, %r14, 10;
	setp.lt.u32 	%p132, %r837, %r17;
	selp.b32 	%r838, 0, %r17, %p132;
	sub.s32 	%r62, %r18, %r838;
	add.s32 	%r839, %r14, 11;
	setp.lt.u32 	%p133, %r839, %r17;
	selp.b32 	%r840, 0, %r17, %p133;
	sub.s32 	%r63, %r18, %r840;
	add.s32 	%r841, %r14, 12;
	setp.lt.u32 	%p134, %r841, %r17;
	selp.b32 	%r842, 0, %r17, %p134;
	sub.s32 	%r64, %r18, %r842;
	add.s32 	%r843, %r14, 13;
	setp.lt.u32 	%p135, %r843, %r17;
	selp.b32 	%r844, 0, %r17, %p135;
	sub.s32 	%r65, %r18, %r844;
	add.s32 	%r845, %r14, 14;
	setp.lt.u32 	%p136, %r845, %r17;
	selp.b32 	%r846, 0, %r17, %p136;
	sub.s32 	%r66, %r18, %r846;
	add.s32 	%r847, %r14, 15;
	setp.lt.u32 	%p137, %r847, %r17;
	selp.b32 	%r848, 0, %r17, %p137;
	sub.s32 	%r67, %r18, %r848;
	mov.b32 	%r1031, 0;
	shl.b32 	%r929, %r52, 2;
	shl.b32 	%r932, %r53, 2;
	shl.b32 	%r935, %r54, 2;
	shl.b32 	%r938, %r55, 2;
	shl.b32 	%r941, %r56, 2;
	shl.b32 	%r944, %r57, 2;
	shl.b32 	%r947, %r58, 2;
	shl.b32 	%r950, %r59, 2;
	shl.b32 	%r953, %r60, 2;
	shl.b32 	%r956, %r61, 2;
	shl.b32 	%r959, %r62, 2;
	shl.b32 	%r962, %r63, 2;
	shl.b32 	%r965, %r64, 2;
	shl.b32 	%r968, %r65, 2;
	shl.b32 	%r971, %r66, 2;
	shl.b32 	%r974, %r67, 2;
$L__BB166_17:
	setp.lt.s32 	%p138, %r404, 1;
	add.s32 	%r85, %r1031, %r7;
	mul.lo.s32 	%r86, %r85, %r404;
	add.s32 	%r87, %r86, %r15;
	@%p138 bra 	$L__BB166_19;
	add.s32 	%r849, %r18, %r86;
	shl.b32 	%r850, %r849, 2;
	mov.u32 	%r851, _ZZ9cuda_gemmIiLi256ELi1ELi1ELi512ELi128ELi128ELi32ELi1ELi0EEviiiPT_S1_S1_iiE3Ash;
	add.s32 	%r852, %r851, %r850;
	ld.shared.u32 	%r1032, [%r852];
$L__BB166_19:
	setp.lt.s32 	%p139, %r404, 2;
	@%p139 bra 	$L__BB166_21;
	add.s32 	%r853, %r7, 1;
	and.b32  	%r854, %r853, 15;
	add.s32 	%r855, %r87, %r854;
	shl.b32 	%r856, %r855, 2;
	mov.u32 	%r857, _ZZ9cuda_gemmIiLi256ELi1ELi1ELi512ELi128ELi128ELi32ELi1ELi0EEviiiPT_S1_S1_iiE3Ash;
	add.s32 	%r858, %r857, %r856;
	ld.shared.u32 	%r1033, [%r858];
$L__BB166_21:
	setp.lt.s32 	%p140, %r404, 3;
	@%p140 bra 	$L__BB166_23;
	add.s32 	%r859, %r87, %r44;
	shl.b32 	%r860, %r859, 2;
	mov.u32 	%r861, _ZZ9cuda_gemmIiLi256ELi1ELi1ELi512ELi128ELi128ELi32ELi1ELi0EEviiiPT_S1_S1_iiE3Ash;
	add.s32 	%r862, %r861, %r860;
	ld.shared.u32 	%r1034, [%r862];
$L__BB166_23:
	setp.lt.s32 	%p141, %r404, 4;
	@%p141 bra 	$L__BB166_25;
	add.s32 	%r863, %r7, 3;
	and.b32  	%r864, %r863, 15;
	add.s32 	%r865, %r87, %r864;
	shl.b32 	%r866, %r865, 2;
	mov.u32 	%r867, _ZZ9cuda_gemmIiLi256ELi1ELi1ELi512ELi128ELi128ELi32ELi1ELi0EEviiiPT_S1_S1_iiE3Ash;
	add.s32 	%r868, %r867, %r866;
	ld.shared.u32 	%r1035, [%r868];
$L__BB166_25:
	setp.lt.s32 	%p142, %r404, 5;
	@%p142 bra 	$L__BB166_27;
	add.s32 	%r869, %r7, 4;
	and.b32  	%r870, %r869, 15;
	add.s32 	%r871, %r87, %r870;
	shl.b32 	%r872, %r871, 2;
	mov.u32 	%r873, _ZZ9cuda_gemmIiLi256ELi1ELi1ELi512ELi128ELi128ELi32ELi1ELi0EEviiiPT_S1_S1_iiE3Ash;
	add.s32 	%r874, %r873, %r872;
	ld.shared.u32 	%r1036, [%r874];
$L__BB166_27:
	setp.lt.s32 	%p143, %r404, 6;
	@%p143 bra 	$L__BB166_29;
	add.s32 	%r875, %r7, 5;
	and.b32  	%r876, %r875, 15;
	add.s32 	%r877, %r87, %r876;
	shl.b32 	%r878, %r877, 2;
	mov.u32 	%r879, _ZZ9cuda_gemmIiLi256ELi1ELi1ELi512ELi128ELi128ELi32ELi1ELi0EEviiiPT_S1_S1_iiE3Ash;
	add.s32 	%r880, %r879, %r878;
	ld.shared.u32 	%r1037, [%r880];
$L__BB166_29:
	setp.lt.s32 	%p144, %r404, 7;
	@%p144 bra 	$L__BB166_31;
	add.s32 	%r881, %r7, 6;
	and.b32  	%r882, %r881, 15;
	add.s32 	%r883, %r87, %r882;
	shl.b32 	%r884, %r883, 2;
	mov.u32 	%r885, _ZZ9cuda_gemmIiLi256ELi1ELi1ELi512ELi128ELi128ELi32ELi1ELi0EEviiiPT_S1_S1_iiE3Ash;
	add.s32 	%r886, %r885, %r884;
	ld.shared.u32 	%r1038, [%r886];
$L__BB166_31:
	setp.lt.s32 	%p145, %r404, 8;
	@%p145 bra 	$L__BB166_33;
	add.s32 	%r887, %r7, 7;
	and.b32  	%r888, %r887, 15;
	add.s32 	%r889, %r87, %r888;
	shl.b32 	%r890, %r889, 2;
	mov.u32 	%r891, _ZZ9cuda_gemmIiLi256ELi1ELi1ELi512ELi128ELi128ELi32ELi1ELi0EEviiiPT_S1_S1_iiE3Ash;
	add.s32 	%r892, %r891, %r890;
	ld.shared.u32 	%r1039, [%r892];
$L__BB166_33:
	setp.lt.s32 	%p146, %r404, 9;
	@%p146 bra 	$L__BB166_35;
	and.b32  	%r893, %r7, 15;
	xor.b32  	%r894, %r893, 8;
	add.s32 	%r895, %r87, %r894;
	shl.b32 	%r896, %r895, 2;
	mov.u32 	%r897, _ZZ9cuda_gemmIiLi256ELi1ELi1ELi512ELi128ELi128ELi32ELi1ELi0EEviiiPT_S1_S1_iiE3Ash;
	add.s32 	%r898, %r897, %r896;
	ld.shared.u32 	%r1040, [%r898];
$L__BB166_35:
	setp.lt.s32 	%p147, %r404, 10;
	@%p147 bra 	$L__BB166_37;
	add.s32 	%r899, %r87, %r45;
	shl.b32 	%r900, %r899, 2;
	mov.u32 	%r901, _ZZ9cuda_gemmIiLi256ELi1ELi1ELi512ELi128ELi128ELi32ELi1ELi0EEviiiPT_S1_S1_iiE3Ash;
	add.s32 	%r902, %r901, %r900;
	ld.shared.u32 	%r1041, [%r902];
$L__BB166_37:
	setp.lt.s32 	%p148, %r404, 11;
	@%p148 bra 	$L__BB166_39;
	add.s32 	%r903, %r87, %r46;
	shl.b32 	%r904, %r903, 2;
	mov.u32 	%r905, _ZZ9cuda_gemmIiLi256ELi1ELi1ELi512ELi128ELi128ELi32ELi1ELi0EEviiiPT_S1_S1_iiE3Ash;
	add.s32 	%r906, %r905, %r904;
	ld.shared.u32 	%r1042, [%r906];
$L__BB166_39:
	setp.lt.s32 	%p149, %r404, 12;
	@%p149 bra 	$L__BB166_41;
	add.s32 	%r907, %r87, %r47;
	shl.b32 	%r908, %r907, 2;
	mov.u32 	%r909, _ZZ9cuda_gemmIiLi256ELi1ELi1ELi512ELi128ELi128ELi32ELi1ELi0EEviiiPT_S1_S1_iiE3Ash;
	add.s32 	%r910, %r909, %r908;
	ld.shared.u32 	%r1043, [%r910];
$L__BB166_41:
	setp.lt.s32 	%p150, %r404, 13;
	@%p150 bra 	$L__BB166_43;
	add.s32 	%r911, %r87, %r48;
	shl.b32 	%r912, %r911, 2;
	mov.u32 	%r913, _ZZ9cuda_gemmIiLi256ELi1ELi1ELi512ELi128ELi128ELi32ELi1ELi0EEviiiPT_S1_S1_iiE3Ash;
	add.s32 	%r914, %r913, %r912;
	ld.shared.u32 	%r1044, [%r914];
$L__BB166_43:
	setp.lt.s32 	%p151, %r404, 14;
	@%p151 bra 	$L__BB166_45;
	add.s32 	%r915, %r87, %r49;
	shl.b32 	%r916, %r915, 2;
	mov.u32 	%r917, _ZZ9cuda_gemmIiLi256ELi1ELi1ELi512ELi128ELi128ELi32ELi1ELi0EEviiiPT_S1_S1_iiE3Ash;
	add.s32 	%r918, %r917, %r916;
	ld.shared.u32 	%r1045, [%r918];
$L__BB166_45:
	setp.lt.s32 	%p152, %r404, 15;
	@%p152 bra 	$L__BB166_47;
	add.s32 	%r919, %r87, %r50;
	shl.b32 	%r920, %r919, 2;
	mov.u32 	%r921, _ZZ9cuda_gemmIiLi256ELi1ELi1ELi512ELi128ELi128ELi32ELi1ELi0EEviiiPT_S1_S1_iiE3Ash;
	add.s32 	%r922, %r921, %r920;
	ld.shared.u32 	%r1046, [%r922];
$L__BB166_47:
	setp.lt.s32 	%p153, %r404, 16;
	@%p153 bra 	$L__BB166_49;
	add.s32 	%r923, %r87, %r51;
	shl.b32 	%r924, %r923, 2;
	mov.u32 	%r925, _ZZ9cuda_gemmIiLi256ELi1ELi1ELi512ELi128ELi128ELi32ELi1ELi0EEviiiPT_S1_S1_iiE3Ash;
	add.s32 	%r926, %r925, %r924;
	ld.shared.u32 	%r1047, [%r926];
$L__BB166_49:
	setp.ge.s32 	%p154, %r8, %r16;
	mov.u32 	%r1048, %r8;
	@%p154 bra 	$L__BB166_50;
	bra.uni 	$L__BB166_51;
$L__BB166_50:
	add.s32 	%r1031, %r1031, %r6;
	setp.lt.s32 	%p172, %r1031, %r5;
	@%p172 bra 	$L__BB166_17;
	bra.uni 	$L__BB166_154;
$L__BB166_51:
	mov.u32 	%r928, _ZZ9cuda_gemmIiLi256ELi1ELi1ELi512ELi128ELi128ELi32ELi1ELi0EEviiiPT_S1_S1_iiE11kron_fac_sh;
	mad.lo.s32 	%r122, %r1048, 516, %r928;
	mov.b32 	%r1050, 0;
	@%p138 bra 	$L__BB166_53;
	add.s32 	%r930, %r122, %r929;
	ld.shared.u32 	%r931, [%r930];
	mul.lo.s32 	%r1050, %r931, %r1032;
$L__BB166_53:
	@%p139 bra 	$L__BB166_55;
	add.s32 	%r933, %r122, %r932;
	ld.shared.u32 	%r934, [%r933+4];
	mad.lo.s32 	%r1050, %r934, %r1033, %r1050;
$L__BB166_55:
	@%p140 bra 	$L__BB166_57;
	add.s32 	%r936, %r122, %r935;
	ld.shared.u32 	%r937, [%r936+8];
	mad.lo.s32 	%r1050, %r937, %r1034, %r1050;
$L__BB166_57:
	@%p141 bra 	$L__BB166_59;
	add.s32 	%r939, %r122, %r938;
	ld.shared.u32 	%r940, [%r939+12];
	mad.lo.s32 	%r1050, %r940, %r1035, %r1050;
$L__BB166_59:
	@%p142 bra 	$L__BB166_61;
	add.s32 	%r942, %r122, %r941;
	ld.shared.u32 	%r943, [%r942+16];
	mad.lo.s32 	%r1050, %r943, %r1036, %r1050;
$L__BB166_61:
	@%p143 bra 	$L__BB166_63;
	add.s32 	%r945, %r122, %r944;
	ld.shared.u32 	%r946, [%r945+20];
	mad.lo.s32 	%r1050, %r946, %r1037, %r1050;
$L__BB166_63:
	setp.lt.s32 	%p161, %r404, 7;
	@%p161 bra 	$L__BB166_65;
	add.s32 	%r948, %r122, %r947;
	ld.shared.u32 	%r949, [%r948+24];
	mad.lo.s32 	%r1050, %r949, %r1038, %r1050;
$L__BB166_65:
	setp.lt.s32 	%p162, %r404, 8;
	@%p162 bra 	$L__BB166_67;
	add.s32 	%r951, %r122, %r950;
	ld.shared.u32 	%r952, [%r951+28];
	mad.lo.s32 	%r1050, %r952, %r1039, %r1050;
$L__BB166_67:
	setp.lt.s32 	%p163, %r404, 9;
	@%p163 bra 	$L__BB166_69;
	add.s32 	%r954, %r122, %r953;
	ld.shared.u32 	%r955, [%r954+32];
	mad.lo.s32 	%r1050, %r955, %r1040, %r1050;
$L__BB166_69:
	setp.lt.s32 	%p164, %r404, 10;
	@%p164 bra 	$L__BB166_71;
	add.s32 	%r957, %r122, %r956;
	ld.shared.u32 	%r958, [%r957+36];
	mad.lo.s32 	%r1050, %r958, %r1041, %r1050;
$L__BB166_71:
	setp.lt.s32 	%p165, %r404, 11;
	@%p165 bra 	$L__BB166_73;
	add.s32 	%r960, %r122, %r959;
	ld.shared.u32 	%r961, [%r960+40];
	mad.lo.s32 	%r1050, %r961, %r1042, %r1050;
$L__BB166_73:
	setp.lt.s32 	%p166, %r404, 12;
	@%p166 bra 	$L__BB166_75;
	add.s32 	%r963, %r122, %r962;
	ld.shared.u32 	%r964, [%r963+44];
	mad.lo.s32 	%r1050, %r964, %r1043, %r1050;
$L__BB166_75:
	setp.lt.s32 	%p167, %r404, 13;
	@%p167 bra 	$L__BB166_77;
	add.s32 	%r966, %r122, %r965;
	ld.shared.u32 	%r967, [%r966+48];
	mad.lo.s32 	%r1050, %r967, %r1044, %r1050;
$L__BB166_77:
	setp.lt.s32 	%p168, %r404, 14;
	@%p168 bra 	$L__BB166_79;
	add.s32 	%r969, %r122, %r968;
	ld.shared.u32 	%r970, [%r969+52];
	mad.lo.s32 	%r1050, %r970, %r1045, %r1050;
$L__BB166_79:
	setp.lt.s32 	%p169, %r404, 15;
	@%p169 bra 	$L__BB166_81;
	add.s32 	%r972, %r122, %r971;
	ld.shared.u32 	%r973, [%r972+56];
	mad.lo.s32 	%r1050, %r973, %r1046, %r1050;
$L__BB166_81:
	setp.lt.s32 	%p170, %r404, 16;
	@%p170 bra 	$L__BB166_83;
	add.s32 	%r975, %r122, %r974;
	ld.shared.u32 	%r976, [%r975+60];
	mad.lo.s32 	%r1050, %r976, %r1047, %r1050;
$L__BB166_83:
	mad.lo.s32 	%r977, %r1048, %r5, %r85;
	shl.b32 	%r978, %r977, 2;
	mov.u32 	%r979, _ZZ9cuda_gemmIiLi256ELi1ELi1ELi512ELi128ELi128ELi32ELi1ELi0EEviiiPT_S1_S1_iiE3Csh;
	add.s32 	%r980, %r979, %r978;
	ld.shared.u32 	%r981, [%r980];
	add.s32 	%r982, %r981, %r1050;
	st.shared.u32 	[%r980], %r982;
	add.s32 	%r1048, %r1048, %r10;
	setp.lt.s32 	%p171, %r1048, %r16;
	@%p171 bra 	$L__BB166_51;
	bra.uni 	$L__BB166_50;
$L__BB166_84:
	setp.gt.u32 	%p17, %r404, 31;
	@%p17 bra 	$L__BB166_162;
	add.s32 	%r457, %r7, 1;
	and.b32  	%r156, %r457, 15;
	add.s32 	%r458, %r7, 2;
	and.b32  	%r157, %r458, 15;
	add.s32 	%r459, %r7, 3;
	and.b32  	%r158, %r459, 15;
	add.s32 	%r460, %r7, 4;
	and.b32  	%r159, %r460, 15;
	add.s32 	%r461, %r7, 5;
	and.b32  	%r160, %r461, 15;
	add.s32 	%r462, %r7, 6;
	and.b32  	%r161, %r462, 15;
	add.s32 	%r463, %r7, 7;
	and.b32  	%r162, %r463, 15;
	xor.b32  	%r163, %r14, 8;
	add.s32 	%r464, %r7, 9;
	and.b32  	%r164, %r464, 15;
	add.s32 	%r465, %r7, 10;
	and.b32  	%r165, %r465, 15;
	setp.gt.u32 	%p18, %r404, %r14;
	selp.b32 	%r466, 0, %r17, %p18;
	sub.s32 	%r166, %r18, %r466;
	add.s32 	%r467, %r14, 1;
	setp.lt.u32 	%p19, %r467, %r17;
	selp.b32 	%r468, 0, %r17, %p19;
	sub.s32 	%r167, %r18, %r468;
	add.s32 	%r469, %r14, 2;
	setp.lt.u32 	%p20, %r469, %r17;
	selp.b32 	%r470, 0, %r17, %p20;
	sub.s32 	%r168, %r18, %r470;
	add.s32 	%r471, %r14, 3;
	setp.lt.u32 	%p21, %r471, %r17;
	selp.b32 	%r472, 0, %r17, %p21;
	sub.s32 	%r169, %r18, %r472;
	add.s32 	%r473, %r14, 4;
	setp.lt.u32 	%p22, %r473, %r17;
	selp.b32 	%r474, 0, %r17, %p22;
	sub.s32 	%r170, %r18, %r474;
	add.s32 	%r475, %r14, 5;
	setp.lt.u32 	%p23, %r475, %r17;
	selp.b32 	%r476, 0, %r17, %p23;
	sub.s32 	%r171, %r18, %r476;
	add.s32 	%r477, %r14, 6;
	setp.lt.u32 	%p24, %r477, %r17;
	selp.b32 	%r478, 0, %r17, %p24;
	sub.s32 	%r172, %r18, %r478;
	add.s32 	%r479, %r14, 7;
	setp.lt.u32 	%p25, %r479, %r17;
	selp.b32 	%r480, 0, %r17, %p25;
	sub.s32 	%r173, %r18, %r480;
	add.s32 	%r481, %r14, 8;
	setp.lt.u32 	%p26, %r481, %r17;
	selp.b32 	%r482, 0, %r17, %p26;
	sub.s32 	%r174, %r18, %r482;
	add.s32 	%r483, %r14, 9;
	setp.lt.u32 	%p27, %r483, %r17;
	selp.b32 	%r484, 0, %r17, %p27;
	sub.s32 	%r175, %r18, %r484;
	add.s32 	%r485, %r14, 10;
	setp.lt.u32 	%p28, %r485, %r17;
	selp.b32 	%r486, 0, %r17, %p28;
	sub.s32 	%r176, %r18, %r486;
	add.s32 	%r487, %r14, 11;
	setp.lt.u32 	%p29, %r487, %r17;
	selp.b32 	%r488, 0, %r17, %p29;
	sub.s32 	%r177, %r18, %r488;
	add.s32 	%r489, %r14, 12;
	setp.lt.u32 	%p30, %r489, %r17;
	selp.b32 	%r490, 0, %r17, %p30;
	sub.s32 	%r178, %r18, %r490;
	add.s32 	%r491, %r14, 13;
	setp.lt.u32 	%p31, %r491, %r17;
	selp.b32 	%r492, 0, %r17, %p31;
	sub.s32 	%r179, %r18, %r492;
	add.s32 	%r493, %r14, 14;
	setp.lt.u32 	%p32, %r493, %r17;
	selp.b32 	%r494, 0, %r17, %p32;
	sub.s32 	%r180, %r18, %r494;
	add.s32 	%r495, %r14, 15;
	setp.lt.u32 	%p33, %r495, %r17;
	selp.b32 	%r496, 0, %r17, %p33;
	sub.s32 	%r181, %r18, %r496;
	mov.b32 	%r1133, 0;
	shl.b32 	%r576, %r167, 2;
	shl.b32 	%r579, %r168, 2;
	shl.b32 	%r582, %r169, 2;
	shl.b32 	%r585, %r170, 2;
	shl.b32 	%r588, %r171, 2;
	shl.b32 	%r591, %r172, 2;
	shl.b32 	%r594, %r173, 2;
	shl.b32 	%r597, %r174, 2;
	shl.b32 	%r600, %r175, 2;
	shl.b32 	%r603, %r176, 2;
	shl.b32 	%r606, %r177, 2;
	shl.b32 	%r609, %r178, 2;
	shl.b32 	%r612, %r179, 2;
	shl.b32 	%r615, %r180, 2;
	shl.b32 	%r618, %r181, 2;
	shl.b32 	%r573, %r166, 2;
$L__BB166_86:
	setp.eq.s32 	%p34, %r404, 0;
	add.s32 	%r307, %r1133, %r7;
	mul.lo.s32 	%r308, %r307, %r404;
	add.s32 	%r309, %r308, %r15;
	@%p34 bra 	$L__BB166_88;
	add.s32 	%r497, %r18, %r308;
	shl.b32 	%r498, %r497, 2;
	mov.u32 	%r499, _ZZ9cuda_gemmIiLi256ELi1ELi1ELi512ELi128ELi128ELi32ELi1ELi0EEviiiPT_S1_S1_iiE3Ash;
	add.s32 	%r500, %r499, %r498;
	ld.shared.u32 	%r1134, [%r500];
$L__BB166_88:
	setp.lt.u32 	%p35, %r404, 2;
	@%p35 bra 	$L__BB166_90;
	add.s32 	%r501, %r309, %r156;
	shl.b32 	%r502, %r501, 2;
	mov.u32 	%r503, _ZZ9cuda_gemmIiLi256ELi1ELi1ELi512ELi128ELi128ELi32ELi1ELi0EEviiiPT_S1_S1_iiE3Ash;
	add.s32 	%r504, %r503, %r502;
	ld.shared.u32 	%r1135, [%r504];
$L__BB166_90:
	setp.lt.u32 	%p36, %r404, 3;
	@%p36 bra 	$L__BB166_92;
	add.s32 	%r505, %r309, %r157;
	shl.b32 	%r506, %r505, 2;
	mov.u32 	%r507, _ZZ9cuda_gemmIiLi256ELi1ELi1ELi512ELi128ELi128ELi32ELi1ELi0EEviiiPT_S1_S1_iiE3Ash;
	add.s32 	%r508, %r507, %r506;
	ld.shared.u32 	%r1136, [%r508];
$L__BB166_92:
	setp.lt.u32 	%p37, %r404, 4;
	@%p37 bra 	$L__BB166_94;
	add.s32 	%r509, %r309, %r158;
	shl.b32 	%r510, %r509, 2;
	mov.u32 	%r511, _ZZ9cuda_gemmIiLi256ELi1ELi1ELi512ELi128ELi128ELi32ELi1ELi0EEviiiPT_S1_S1_iiE3Ash;
	add.s32 	%r512, %r511, %r510;
	ld.shared.u32 	%r1137, [%r512];
$L__BB166_94:
	setp.lt.u32 	%p38, %r404, 5;
	@%p38 bra 	$L__BB166_96;
	add.s32 	%r513, %r309, %r159;
	shl.b32 	%r514, %r513, 2;
	mov.u32 	%r515, _ZZ9cuda_gemmIiLi256ELi1ELi1ELi512ELi128ELi128ELi32ELi1ELi0EEviiiPT_S1_S1_iiE3Ash;
	add.s32 	%r516, %r515, %r514;
	ld.shared.u32 	%r1138, [%r516];
$L__BB166_96:
	setp.lt.u32 	%p39, %r404, 6;
	@%p39 bra 	$L__BB166_98;
	add.s32 	%r517, %r309, %r160;
	shl.b32 	%r518, %r517, 2;
	mov.u32 	%r519, _ZZ9cuda_gemmIiLi256ELi1ELi1ELi512ELi128ELi128ELi32ELi1ELi0EEviiiPT_S1_S1_iiE3Ash;
	add.s32 	%r520, %r519, %r518;
	ld.shared.u32 	%r1139, [%r520];
$L__BB166_98:
	setp.lt.u32 	%p40, %r404, 7;
	@%p40 bra 	$L__BB166_100;
	add.s32 	%r521, %r309, %r161;
	shl.b32 	%r522, %r521, 2;
	mov.u32 	%r523, _ZZ9cuda_gemmIiLi256ELi1ELi1ELi512ELi128ELi128ELi32ELi1ELi0EEviiiPT_S1_S1_iiE3Ash;
	add.s32 	%r524, %r523, %r522;
	ld.shared.u32 	%r1140, [%r524];
$L__BB166_100:
	setp.lt.u32 	%p41, %r404, 8;
	@%p41 bra 	$L__BB166_102;
	add.s32 	%r525, %r309, %r162;
	shl.b32 	%r526, %r525, 2;
	mov.u32 	%r527, _ZZ9cuda_gemmIiLi256ELi1ELi1ELi512ELi128ELi128ELi32ELi1ELi0EEviiiPT_S1_S1_iiE3Ash;
	add.s32 	%r528, %r527, %r526;
	ld.shared.u32 	%r1141, [%r528];
$L__BB166_102:
	setp.lt.u32 	%p42, %r404, 9;
	@%p42 bra 	$L__BB166_104;
	add.s32 	%r529, %r309, %r163;
	shl.b32 	%r530, %r529, 2;
	mov.u32 	%r531, _ZZ9cuda_gemmIiLi256ELi1ELi1ELi512ELi128ELi128ELi32ELi1ELi0EEviiiPT_S1_S1_iiE3Ash;
	add.s32 	%r532, %r531, %r530;
	ld.shared.u32 	%r1142, [%r532];
$L__BB166_104:
	setp.lt.u32 	%p43, %r404, 10;
	@%p43 bra 	$L__BB166_106;
	add.s32 	%r533, %r309, %r164;
	shl.b32 	%r534, %r533, 2;
	mov.u32 	%r535, _ZZ9cuda_gemmIiLi256ELi1ELi1ELi512ELi128ELi128ELi32ELi1ELi0EEviiiPT_S1_S1_iiE3Ash;
	add.s32 	%r536, %r535, %r534;
	ld.shared.u32 	%r1143, [%r536];
$L__BB166_106:
	setp.lt.u32 	%p44, %r404, 11;
	@%p44 bra 	$L__BB166_108;
	add.s32 	%r537, %r309, %r165;
	shl.b32 	%r538, %r537, 2;
	mov.u32 	%r539, _ZZ9cuda_gemmIiLi256ELi1ELi1ELi512ELi128ELi128ELi32ELi1ELi0EEviiiPT_S1_S1_iiE3Ash;
	add.s32 	%r540, %r539, %r538;
	ld.shared.u32 	%r1144, [%r540];
$L__BB166_108:
	setp.lt.u32 	%p45, %r404, 12;
	@%p45 bra 	$L__BB166_110;
	add.s32 	%r541, %r7, 11;
	and.b32  	%r542, %r541, 15;
	add.s32 	%r543, %r309, %r542;
	shl.b32 	%r544, %r543, 2;
	mov.u32 	%r545, _ZZ9cuda_gemmIiLi256ELi1ELi1ELi512ELi128ELi128ELi32ELi1ELi0EEviiiPT_S1_S1_iiE3Ash;
	add.s32 	%r546, %r545, %r544;
	ld.shared.u32 	%r1145, [%r546];
$L__BB166_110:
	setp.lt.u32 	%p46, %r404, 13;
	@%p46 bra 	$L__BB166_112;
	add.s32 	%r547, %r7, 12;
	and.b32  	%r548, %r547, 15;
	add.s32 	%r549, %r309, %r548;
	shl.b32 	%r550, %r549, 2;
	mov.u32 	%r551, _ZZ9cuda_gemmIiLi256ELi1ELi1ELi512ELi128ELi128ELi32ELi1ELi0EEviiiPT_S1_S1_iiE3Ash;
	add.s32 	%r552, %r551, %r550;
	ld.shared.u32 	%r1146, [%r552];
$L__BB166_112:
	setp.lt.u32 	%p47, %r404, 14;
	@%p47 bra 	$L__BB166_114;
	add.s32 	%r553, %r7, 13;
	and.b32  	%r554, %r553, 15;
	add.s32 	%r555, %r309, %r554;
	shl.b32 	%r556, %r555, 2;
	mov.u32 	%r557, _ZZ9cuda_gemmIiLi256ELi1ELi1ELi512ELi128ELi128ELi32ELi1ELi0EEviiiPT_S1_S1_iiE3Ash;
	add.s32 	%r558, %r557, %r556;
	ld.shared.u32 	%r1147, [%r558];
$L__BB166_114:
	setp.lt.u32 	%p48, %r404, 15;
	@%p48 bra 	$L__BB166_116;
	add.s32 	%r559, %r7, 14;
	and.b32  	%r560, %r559, 15;
	add.s32 	%r561, %r309, %r560;
	shl.b32 	%r562, %r561, 2;
	mov.u32 	%r563, _ZZ9cuda_gemmIiLi256ELi1ELi1ELi512ELi128ELi128ELi32ELi1ELi0EEviiiPT_S1_S1_iiE3Ash;
	add.s32 	%r564, %r563, %r562;
	ld.shared.u32 	%r1148, [%r564];
$L__BB166_116:
	setp.lt.u32 	%p49, %r404, 16;
	@%p49 bra 	$L__BB166_118;
	add.s32 	%r565, %r7, -1;
	and.b32  	%r566, %r565, 15;
	add.s32 	%r567, %r309, %r566;
	shl.b32 	%r568, %r567, 2;
	mov.u32 	%r569, _ZZ9cuda_gemmIiLi256ELi1ELi1ELi512ELi128ELi128ELi32ELi1ELi0EEviiiPT_S1_S1_iiE3Ash;
	add.s32 	%r570, %r569, %r568;
	ld.shared.u32 	%r1149, [%r570];
$L__BB166_118:
	setp.ge.s32 	%p50, %r8, %r16;
	@%p50 bra 	$L__BB166_153;
	mov.u32 	%r1150, %r8;
$L__BB166_120:
	mov.u32 	%r572, _ZZ9cuda_gemmIiLi256ELi1ELi1ELi512ELi128ELi128ELi32ELi1ELi0EEviiiPT_S1_S1_iiE11kron_fac_sh;
	mad.lo.s32 	%r343, %r1150, 516, %r572;
	mov.b32 	%r1152, 0;
	@%p34 bra 	$L__BB166_122;
	add.s32 	%r574, %r343, %r573;
	ld.shared.u32 	%r575, [%r574];
	mul.lo.s32 	%r1152, %r575, %r1134;
$L__BB166_122:
	@%p35 bra 	$L__BB166_124;
	add.s32 	%r577, %r343, %r576;
	ld.shared.u32 	%r578, [%r577+4];
	mad.lo.s32 	%r1152, %r578, %r1135, %r1152;
$L__BB166_124:
	@%p36 bra 	$L__BB166_126;
	add.s32 	%r580, %r343, %r579;
	ld.shared.u32 	%r581, [%r580+8];
	mad.lo.s32 	%r1152, %r581, %r1136, %r1152;
$L__BB166_126:
	@%p37 bra 	$L__BB166_128;
	add.s32 	%r583, %r343, %r582;
	ld.shared.u32 	%r584, [%r583+12];
	mad.lo.s32 	%r1152, %r584, %r1137, %r1152;
$L__BB166_128:
	@%p38 bra 	$L__BB166_130;
	add.s32 	%r586, %r343, %r585;
	ld.shared.u32 	%r587, [%r586+16];
	mad.lo.s32 	%r1152, %r587, %r1138, %r1152;
$L__BB166_130:
	@%p39 bra 	$L__BB166_132;
	add.s32 	%r589, %r343, %r588;
	ld.shared.u32 	%r590, [%r589+20];
	mad.lo.s32 	%r1152, %r590, %r1139, %r1152;
$L__BB166_132:
	setp.lt.u32 	%p57, %r404, 7;
	@%p57 bra 	$L__BB166_134;
	add.s32 	%r592, %r343, %r591;
	ld.shared.u32 	%r593, [%r592+24];
	mad.lo.s32 	%r1152, %r593, %r1140, %r1152;
$L__BB166_134:
	setp.lt.u32 	%p58, %r404, 8;
	@%p58 bra 	$L__BB166_136;
	add.s32 	%r595, %r343, %r594;
	ld.shared.u32 	%r596, [%r595+28];
	mad.lo.s32 	%r1152, %r596, %r1141, %r1152;
$L__BB166_136:
	setp.lt.u32 	%p59, %r404, 9;
	@%p59 bra 	$L__BB166_138;
	add.s32 	%r598, %r343, %r597;
	ld.shared.u32 	%r599, [%r598+32];
	mad.lo.s32 	%r1152, %r599, %r1142, %r1152;
$L__BB166_138:
	setp.lt.u32 	%p60, %r404, 10;
	@%p60 bra 	$L__BB166_140;
	add.s32 	%r601, %r343, %r600;
	ld.shared.u32 	%r602, [%r601+36];
	mad.lo.s32 	%r1152, %r602, %r1143, %r1152;
$L__BB166_140:
	setp.lt.u32 	%p61, %r404, 11;
	@%p61 bra 	$L__BB166_142;
	add.s32 	%r604, %r343, %r603;
	ld.shared.u32 	%r605, [%r604+40];
	mad.lo.s32 	%r1152, %r605, %r1144, %r1152;
$L__BB166_142:
	setp.lt.u32 	%p62, %r404, 12;
	@%p62 bra 	$L__BB166_144;
	add.s32 	%r607, %r343, %r606;
	ld.shared.u32 	%r608, [%r607+44];
	mad.lo.s32 	%r1152, %r608, %r1145, %r1152;
$L__BB166_144:
	setp.lt.u32 	%p63, %r404, 13;
	@%p63 bra 	$L__BB166_146;
	add.s32 	%r610, %r343, %r609;
	ld.shared.u32 	%r611, [%r610+48];
	mad.lo.s32 	%r1152, %r611, %r1146, %r1152;
$L__BB166_146:
	setp.lt.u32 	%p64, %r404, 14;
	@%p64 bra 	$L__BB166_148;
	add.s32 	%r613, %r343, %r612;
	ld.shared.u32 	%r614, [%r613+52];
	mad.lo.s32 	%r1152, %r614, %r1147, %r1152;
$L__BB166_148:
	setp.lt.u32 	%p65, %r404, 15;
	@%p65 bra 	$L__BB166_150;
	add.s32 	%r616, %r343, %r615;
	ld.shared.u32 	%r617, [%r616+56];
	mad.lo.s32 	%r1152, %r617, %r1148, %r1152;
$L__BB166_150:
	setp.lt.u32 	%p66, %r404, 16;
	@%p66 bra 	$L__BB166_152;
	add.s32 	%r619, %r343, %r618;
	ld.shared.u32 	%r620, [%r619+60];
	mad.lo.s32 	%r1152, %r620, %r1149, %r1152;
$L__BB166_152:
	mad.lo.s32 	%r621, %r1150, %r5, %r307;
	shl.b32 	%r622, %r621, 2;
	mov.u32 	%r623, _ZZ9cuda_gemmIiLi256ELi1ELi1ELi512ELi128ELi128ELi32ELi1ELi0EEviiiPT_S1_S1_iiE3Csh;
	add.s32 	%r624, %r623, %r622;
	st.shared.u32 	[%r624], %r1152;
	add.s32 	%r1150, %r1150, %r10;
	setp.lt.s32 	%p67, %r1150, %r16;
	@%p67 bra 	$L__BB166_120;
$L__BB166_153:
	add.s32 	%r1133, %r1133, %r6;
	setp.lt.s32 	%p68, %r1133, %r5;
	@%p68 bra 	$L__BB166_86;
$L__BB166_154:
	setp.gt.u32 	%p173, %r1173, 127;
	bar.sync 	0;
	@%p173 bra 	$L__BB166_161;
	add.s32 	%r983, %r1173, %r9;
	max.u32 	%r984, %r983, 128;
	setp.lt.u32 	%p174, %r983, 128;
	selp.u32 	%r985, 1, 0, %p174;
	add.s32 	%r986, %r983, %r985;
	sub.s32 	%r987, %r984, %r986;
	div.u32 	%r988, %r987, %r9;
	add.s32 	%r378, %r988, %r985;
	and.b32  	%r989, %r378, 3;
	setp.eq.s32 	%p175, %r989, 3;
	@%p175 bra 	$L__BB166_158;
	add.s32 	%r990, %r378, 1;
	and.b32  	%r991, %r990, 3;
	shl.b32 	%r992, %r1173, 2;
	mov.u32 	%r993, _ZZ9cuda_gemmIiLi256ELi1ELi1ELi512ELi128ELi128ELi32ELi1ELi0EEviiiPT_S1_S1_iiE3Csh;
	add.s32 	%r1169, %r993, %r992;
	shl.b32 	%r380, %r9, 2;
	add.s32 	%r994, %r1173, %r20;
	add.s32 	%r1168, %r994, %r19;
	neg.s32 	%r1167, %r991;
	mad.lo.s32 	%r1173, %r9, %r991, %r1173;
$L__BB166_157:
	.pragma "nounroll";
	ld.shared.u32 	%r995, [%r1169];
	mul.wide.u32 	%rd20, %r1168, 4;
	add.s64 	%rd21, %rd2, %rd20;
	st.global.u32 	[%rd21], %r995;
	add.s32 	%r1169, %r1169, %r380;
	add.s32 	%r1168, %r1168, %r9;
	add.s32 	%r1167, %r1167, 1;
	setp.ne.s32 	%p176, %r1167, 0;
	@%p176 bra 	$L__BB166_157;
$L__BB166_158:
	setp.lt.u32 	%p177, %r378, 3;
	@%p177 bra 	$L__BB166_161;
	shl.b32 	%r391, %r9, 2;
	shl.b32 	%r996, %r1173, 2;
	mov.u32 	%r997, _ZZ9cuda_gemmIiLi256ELi1ELi1ELi512ELi128ELi128ELi32ELi1ELi0EEviiiPT_S1_S1_iiE3Csh;
	add.s32 	%r1172, %r997, %r996;
	shl.b32 	%r393, %r9, 4;
	shl.b32 	%r394, %r9, 3;
	mul.lo.s32 	%r395, %r9, 12;
	mul.wide.u32 	%rd22, %r9, 4;
	add.s64 	%rd4, %rd2, %rd22;
	add.s32 	%r998, %r1173, %r20;
	add.s32 	%r1171, %r998, %r19;
	mul.wide.u32 	%rd23, %r9, 8;
	add.s64 	%rd5, %rd2, %rd23;
	mul.wide.u32 	%rd24, %r9, 12;
	add.s64 	%rd6, %rd2, %rd24;
$L__BB166_160:
	mul.wide.s32 	%rd25, %r1171, 4;
	add.s64 	%rd26, %rd4, %rd25;
	add.s64 	%rd27, %rd5, %rd25;
	add.s64 	%rd28, %rd6, %rd25;
	add.s64 	%rd29, %rd2, %rd25;
	ld.shared.u32 	%r999, [%r1172];
	st.global.u32 	[%rd29], %r999;
	add.s32 	%r1000, %r1172, %r391;
	ld.shared.u32 	%r1001, [%r1000];
	st.global.u32 	[%rd26], %r1001;
	add.s32 	%r1002, %r1172, %r394;
	ld.shared.u32 	%r1003, [%r1002];
	st.global.u32 	[%rd27], %r1003;
	add.s32 	%r1004, %r1172, %r395;
	ld.shared.u32 	%r1005, [%r1004];
	st.global.u32 	[%rd28], %r1005;
	add.s32 	%r1173, %r1173, %r391;
	add.s32 	%r1172, %r1172, %r393;
	add.s32 	%r1171, %r1171, %r391;
	setp.lt.u32 	%p178, %r1173, 128;
	@%p178 bra 	$L__BB166_160;
$L__BB166_161:
	ret;
$L__BB166_162:
	add.s32 	%r627, %r14, 1;
	setp.lt.u32 	%p69, %r627, %r17;
	selp.b32 	%r628, 0, %r17, %p69;
	sub.s32 	%r182, %r18, %r628;
	add.s32 	%r629, %r14, 2;
	setp.lt.u32 	%p70, %r629, %r17;
	selp.b32 	%r630, 0, %r17, %p70;
	sub.s32 	%r183, %r18, %r630;
	add.s32 	%r631, %r14, 3;
	setp.lt.u32 	%p71, %r631, %r17;
	selp.b32 	%r632, 0, %r17, %p71;
	sub.s32 	%r184, %r18, %r632;
	add.s32 	%r633, %r14, 4;
	setp.lt.u32 	%p72, %r633, %r17;
	selp.b32 	%r634, 0, %r17, %p72;
	sub.s32 	%r185, %r18, %r634;
	add.s32 	%r635, %r14, 5;
	setp.lt.u32 	%p73, %r635, %r17;
	selp.b32 	%r636, 0, %r17, %p73;
	sub.s32 	%r186, %r18, %r636;
	add.s32 	%r637, %r14, 6;
	setp.lt.u32 	%p74, %r637, %r17;
	selp.b32 	%r638, 0, %r17, %p74;
	sub.s32 	%r187, %r18, %r638;
	add.s32 	%r639, %r14, 7;
	setp.lt.u32 	%p75, %r639, %r17;
	selp.b32 	%r640, 0, %r17, %p75;
	sub.s32 	%r188, %r18, %r640;
	add.s32 	%r641, %r14, 8;
	setp.lt.u32 	%p76, %r641, %r17;
	selp.b32 	%r642, 0, %r17, %p76;
	sub.s32 	%r189, %r18, %r642;
	add.s32 	%r643, %r14, 9;
	setp.lt.u32 	%p77, %r643, %r17;
	selp.b32 	%r644, 0, %r17, %p77;
	sub.s32 	%r190, %r18, %r644;
	add.s32 	%r645, %r14, 10;
	setp.lt.u32 	%p78, %r645, %r17;
	selp.b32 	%r646, 0, %r17, %p78;
	sub.s32 	%r191, %r18, %r646;
	add.s32 	%r647, %r14, 11;
	setp.lt.u32 	%p79, %r647, %r17;
	selp.b32 	%r648, 0, %r17, %p79;
	sub.s32 	%r192, %r18, %r648;
	add.s32 	%r649, %r14, 12;
	setp.lt.u32 	%p80, %r649, %r17;
	selp.b32 	%r650, 0, %r17, %p80;
	sub.s32 	%r193, %r18, %r650;
	add.s32 	%r651, %r14, 13;
	setp.lt.u32 	%p81, %r651, %r17;
	selp.b32 	%r652, 0, %r17, %p81;
	sub.s32 	%r194, %r18, %r652;
	add.s32 	%r653, %r14, 14;
	setp.lt.u32 	%p82, %r653, %r17;
	selp.b32 	%r654, 0, %r17, %p82;
	sub.s32 	%r195, %r18, %r654;
	add.s32 	%r655, %r14, 15;
	setp.lt.u32 	%p83, %r655, %r17;
	selp.b32 	%r656, 0, %r17, %p83;
	sub.s32 	%r196, %r18, %r656;
	shl.b32 	%r657, %r4, 8;
	sub.s32 	%r197, 8223, %r657;
	mov.b32 	%r1081, 0;
	shl.b32 	%r757, %r182, 2;
	shl.b32 	%r760, %r183, 2;
	shl.b32 	%r763, %r184, 2;
	shl.b32 	%r766, %r185, 2;
	shl.b32 	%r769, %r186, 2;
	shl.b32 	%r772, %r187, 2;
	shl.b32 	%r775, %r188, 2;
	shl.b32 	%r778, %r189, 2;
	shl.b32 	%r781, %r190, 2;
	shl.b32 	%r784, %r191, 2;
	shl.b32 	%r787, %r192, 2;
	shl.b32 	%r790, %r193, 2;
	shl.b32 	%r793, %r194, 2;
	shl.b32 	%r796, %r195, 2;
	shl.b32 	%r799, %r196, 2;
$L__BB166_163:
	setp.lt.s32 	%p84, %r404, 1;
	add.s32 	%r215, %r1081, %r7;
	mul.lo.s32 	%r216, %r215, %r404;
	add.s32 	%r217, %r216, %r15;
	@%p84 bra 	$L__BB166_165;
	add.s32 	%r658, %r18, %r216;
	shl.b32 	%r659, %r658, 2;
	mov.u32 	%r660, _ZZ9cuda_gemmIiLi256ELi1ELi1ELi512ELi128ELi128ELi32ELi1ELi0EEviiiPT_S1_S1_iiE3Ash;
	add.s32 	%r661, %r660, %r659;
	ld.shared.u32 	%r1082, [%r661];
$L__BB166_165:
	setp.lt.s32 	%p85, %r404, 2;
	@%p85 bra 	$L__BB166_167;
	add.s32 	%r662, %r7, 1;
	and.b32  	%r663, %r662, 15;
	add.s32 	%r664, %r217, %r663;
	shl.b32 	%r665, %r664, 2;
	mov.u32 	%r666, _ZZ9cuda_gemmIiLi256ELi1ELi1ELi512ELi128ELi128ELi32ELi1ELi0EEviiiPT_S1_S1_iiE3Ash;
	add.s32 	%r667, %r666, %r665;
	ld.shared.u32 	%r1083, [%r667];
$L__BB166_167:
	setp.lt.s32 	%p86, %r404, 3;
	@%p86 bra 	$L__BB166_169;
	add.s32 	%r668, %r7, 2;
	and.b32  	%r669, %r668, 15;
	add.s32 	%r670, %r217, %r669;
	shl.b32 	%r671, %r670, 2;
	mov.u32 	%r672, _ZZ9cuda_gemmIiLi256ELi1ELi1ELi512ELi128ELi128ELi32ELi1ELi0EEviiiPT_S1_S1_iiE3Ash;
	add.s32 	%r673, %r672, %r671;
	ld.shared.u32 	%r1084, [%r673];
$L__BB166_169:
	setp.lt.s32 	%p87, %r404, 4;
	@%p87 bra 	$L__BB166_171;
	add.s32 	%r674, %r7, 3;
	and.b32  	%r675, %r674, 15;
	add.s32 	%r676, %r217, %r675;
	shl.b32 	%r677, %r676, 2;
	mov.u32 	%r678, _ZZ9cuda_gemmIiLi256ELi1ELi1ELi512ELi128ELi128ELi32ELi1ELi0EEviiiPT_S1_S1_iiE3Ash;
	add.s32 	%r679, %r678, %r677;
	ld.shared.u32 	%r1085, [%r679];
$L__BB166_171:
	setp.lt.s32 	%p88, %r404, 5;
	@%p88 bra 	$L__BB166_173;
	add.s32 	%r680, %r7, 4;
	and.b32  	%r681, %r680, 15;
	add.s32 	%r682, %r217, %r681;
	shl.b32 	%r683, %r682, 2;
	mov.u32 	%r684, _ZZ9cuda_gemmIiLi256ELi1ELi1ELi512ELi128ELi128ELi32ELi1ELi0EEviiiPT_S1_S1_iiE3Ash;
	add.s32 	%r685, %r684, %r683;
	ld.shared.u32 	%r1086, [%r685];
$L__BB166_173:
	setp.lt.s32 	%p89, %r404, 6;
	@%p89 bra 	$L__BB166_175;
	add.s32 	%r686, %r7, 5;
	and.b32  	%r687, %r686, 15;
	add.s32 	%r688, %r217, %r687;
	shl.b32 	%r689, %r688, 2;
	mov.u32 	%r690, _ZZ9cuda_gemmIiLi256ELi1ELi1ELi512ELi128ELi128ELi32ELi1ELi0EEviiiPT_S1_S1_iiE3Ash;
	add.s32 	%r691, %r690, %r689;
	ld.shared.u32 	%r1087, [%r691];
$L__BB166_175:
	setp.lt.s32 	%p90, %r404, 7;
	@%p90 bra 	$L__BB166_177;
	add.s32 	%r692, %r7, 6;
	and.b32  	%r693, %r692, 15;
	add.s32 	%r694, %r217, %r693;
	shl.b32 	%r695, %r694, 2;
	mov.u32 	%r696, _ZZ9cuda_gemmIiLi256ELi1ELi1ELi512ELi128ELi128ELi32ELi1ELi0EEviiiPT_S1_S1_iiE3Ash;
	add.s32 	%r697, %r696, %r695;
	ld.shared.u32 	%r1088, [%r697];
$L__BB166_177:
	setp.lt.s32 	%p91, %r404, 8;
	@%p91 bra 	$L__BB166_179;
	add.s32 	%r698, %r7, 7;
	and.b32  	%r699, %r698, 15;
	add.s32 	%r700, %r217, %r699;
	shl.b32 	%r701, %r700, 2;
	mov.u32 	%r702, _ZZ9cuda_gemmIiLi256ELi1ELi1ELi512ELi128ELi128ELi32ELi1ELi0EEviiiPT_S1_S1_iiE3Ash;
	add.s32 	%r703, %r702, %r701;
	ld.shared.u32 	%r1089, [%r703];
$L__BB166_179:
	setp.lt.s32 	%p92, %r404, 9;
	@%p92 bra 	$L__BB166_181;
	and.b32  	%r704, %r7, 15;
	xor.b32  	%r705, %r704, 8;
	add.s32 	%r706, %r217, %r705;
	shl.b32 	%r707, %r706, 2;
	mov.u32 	%r708, _ZZ9cuda_gemmIiLi256ELi1ELi1ELi512ELi128ELi128ELi32ELi1ELi0EEviiiPT_S1_S1_iiE3Ash;
	add.s32 	%r709, %r708, %r707;
	ld.shared.u32 	%r1090, [%r709];
$L__BB166_181:
	setp.lt.s32 	%p93, %r404, 10;
	@%p93 bra 	$L__BB166_183;
	add.s32 	%r710, %r7, 9;
	and.b32  	%r711, %r710, 15;
	add.s32 	%r712, %r217, %r711;
	shl.b32 	%r713, %r712, 2;
	mov.u32 	%r714, _ZZ9cuda_gemmIiLi256ELi1ELi1ELi512ELi128ELi128ELi32ELi1ELi0EEviiiPT_S1_S1_iiE3Ash;
	add.s32 	%r715, %r714, %r713;
	ld.shared.u32 	%r1091, [%r715];
$L__BB166_183:
	setp.lt.s32 	%p94, %r404, 11;
	@%p94 bra 	$L__BB166_185;
	add.s32 	%r716, %r7, 10;
	and.b32  	%r717, %r716, 15;
	add.s32 	%r718, %r217, %r717;
	shl.b32 	%r719, %r718, 2;
	mov.u32 	%r720, _ZZ9cuda_gemmIiLi256ELi1ELi1ELi512ELi128ELi128ELi32ELi1ELi0EEviiiPT_S1_S1_iiE3Ash;
	add.s32 	%r721, %r720, %r719;
	ld.shared.u32 	%r1092, [%r721];
$L__BB166_185:
	setp.lt.s32 	%p95, %r404, 12;
	@%p95 bra 	$L__BB166_187;
	add.s32 	%r722, %r7, 11;
	and.b32  	%r723, %r722, 15;
	add.s32 	%r724, %r217, %r723;
	shl.b32 	%r725, %r724, 2;
	mov.u32 	%r726, _ZZ9cuda_gemmIiLi256ELi1ELi1ELi512ELi128ELi128ELi32ELi1ELi0EEviiiPT_S1_S1_iiE3Ash;
	add.s32 	%r727, %r726, %r725;
	ld.shared.u32 	%r1093, [%r727];
$L__BB166_187:
	setp.lt.s32 	%p96, %r404, 13;
	@%p96 bra 	$L__BB166_189;
	add.s32 	%r728, %r7, 12;
	and.b32  	%r729, %r728, 15;
	add.s32 	%r730, %r217, %r729;
	shl.b32 	%r731, %r730, 2;
	mov.u32 	%r732, _ZZ9cuda_gemmIiLi256ELi1ELi1ELi512ELi128ELi128ELi32ELi1ELi0EEviiiPT_S1_S1_iiE3Ash;
	add.s32 	%r733, %r732, %r731;
	ld.shared.u32 	%r1094, [%r733];
$L__BB166_189:
	setp.lt.s32 	%p97, %r404, 14;
	@%p97 bra 	$L__BB166_191;
	add.s32 	%r734, %r7, 13;
	and.b32  	%r735, %r734, 15;
	add.s32 	%r736, %r217, %r735;
	shl.b32 	%r737, %r736, 2;
	mov.u32 	%r738, _ZZ9cuda_gemmIiLi256ELi1ELi1ELi512ELi128ELi128ELi32ELi1ELi0EEviiiPT_S1_S1_iiE3Ash;
	add.s32 	%r739, %r738, %r737;
	ld.shared.u32 	%r1095, [%r739];
$L__BB166_191:
	setp.lt.s32 	%p98, %r404, 15;
	@%p98 bra 	$L__BB166_193;
	add.s32 	%r740, %r7, 14;
	and.b32  	%r741, %r740, 15;
	add.s32 	%r742, %r217, %r741;
	shl.b32 	%r743, %r742, 2;
	mov.u32 	%r744, _ZZ9cuda_gemmIiLi256ELi1ELi1ELi512ELi128ELi128ELi32ELi1ELi0EEviiiPT_S1_S1_iiE3Ash;
	add.s32 	%r745, %r744, %r743;
	ld.shared.u32 	%r1096, [%r745];
$L__BB166_193:
	setp.lt.s32 	%p99, %r404, 16;
	@%p99 bra 	$L__BB166_195;
	add.s32 	%r746, %r7, -1;
	and.b32  	%r747, %r746, 15;
	add.s32 	%r748, %r217, %r747;
	shl.b32 	%r749, %r748, 2;
	mov.u32 	%r750, _ZZ9cuda_gemmIiLi256ELi1ELi1ELi512ELi128ELi128ELi32ELi1ELi0EEviiiPT_S1_S1_iiE3Ash;
	add.s32 	%r751, %r750, %r749;
	ld.shared.u32 	%r1097, [%r751];
$L__BB166_195:
	setp.ge.s32 	%p100, %r8, %r16;
	mov.u32 	%r1098, %r8;
	@%p100 bra 	$L__BB166_196;
	bra.uni 	$L__BB166_197;
$L__BB166_196:
	add.s32 	%r1081, %r1081, %r6;
	setp.lt.s32 	%p121, %r1081, %r5;
	@%p121 bra 	$L__BB166_163;
	bra.uni 	$L__BB166_154;
$L__BB166_197:
	mov.u32 	%r753, _ZZ9cuda_gemmIiLi256ELi1ELi1ELi512ELi128ELi128ELi32ELi1ELi0EEviiiPT_S1_S1_iiE11kron_fac_sh;
	mad.lo.s32 	%r252, %r1098, 516, %r753;
	mov.b32 	%r1100, 0;
	@%p84 bra 	$L__BB166_199;
	shl.b32 	%r754, %r18, 2;
	add.s32 	%r755, %r252, %r754;
	ld.shared.u32 	%r756, [%r755];
	mul.lo.s32 	%r1100, %r756, %r1082;
$L__BB166_199:
	@%p85 bra 	$L__BB166_201;
	add.s32 	%r758, %r252, %r757;
	ld.shared.u32 	%r759, [%r758+4];
	mad.lo.s32 	%r1100, %r759, %r1083, %r1100;
$L__BB166_201:
	@%p86 bra 	$L__BB166_203;
	add.s32 	%r761, %r252, %r760;
	ld.shared.u32 	%r762, [%r761+8];
	mad.lo.s32 	%r1100, %r762, %r1084, %r1100;
$L__BB166_203:
	@%p87 bra 	$L__BB166_205;
	add.s32 	%r764, %r252, %r763;
	ld.shared.u32 	%r765, [%r764+12];
	mad.lo.s32 	%r1100, %r765, %r1085, %r1100;
$L__BB166_205:
	@%p88 bra 	$L__BB166_207;
	add.s32 	%r767, %r252, %r766;
	ld.shared.u32 	%r768, [%r767+16];
	mad.lo.s32 	%r1100, %r768, %r1086, %r1100;
$L__BB166_207:
	setp.lt.s32 	%p106, %r404, 6;
	@%p106 bra 	$L__BB166_209;
	add.s32 	%r770, %r252, %r769;
	ld.shared.u32 	%r771, [%r770+20];
	mad.lo.s32 	%r1100, %r771, %r1087, %r1100;
$L__BB166_209:
	setp.lt.s32 	%p107, %r404, 7;
	@%p107 bra 	$L__BB166_211;
	add.s32 	%r773, %r252, %r772;
	ld.shared.u32 	%r774, [%r773+24];
	mad.lo.s32 	%r1100, %r774, %r1088, %r1100;
$L__BB166_211:
	setp.lt.s32 	%p108, %r404, 8;
	@%p108 bra 	$L__BB166_213;
	add.s32 	%r776, %r252, %r775;
	ld.shared.u32 	%r777, [%r776+28];
	mad.lo.s32 	%r1100, %r777, %r1089, %r1100;
$L__BB166_213:
	setp.lt.s32 	%p109, %r404, 9;
	@%p109 bra 	$L__BB166_215;
	add.s32 	%r779, %r252, %r778;
	ld.shared.u32 	%r780, [%r779+32];
	mad.lo.s32 	%r1100, %r780, %r1090, %r1100;
$L__BB166_215:
	setp.lt.s32 	%p110, %r404, 10;
	@%p110 bra 	$L__BB166_217;
	add.s32 	%r782, %r252, %r781;
	ld.shared.u32 	%r783, [%r782+36];
	mad.lo.s32 	%r1100, %r783, %r1091, %r1100;
$L__BB166_217:
	setp.lt.s32 	%p111, %r404, 11;
	@%p111 bra 	$L__BB166_219;
	add.s32 	%r785, %r252, %r784;
	ld.shared.u32 	%r786, [%r785+40];
	mad.lo.s32 	%r1100, %r786, %r1092, %r1100;
$L__BB166_219:
	setp.lt.s32 	%p112, %r404, 12;
	@%p112 bra 	$L__BB166_221;
	add.s32 	%r788, %r252, %r787;
	ld.shared.u32 	%r789, [%r788+44];
	mad.lo.s32 	%r1100, %r789, %r1093, %r1100;
$L__BB166_221:
	setp.lt.s32 	%p113, %r404, 13;
	@%p113 bra 	$L__BB166_223;
	add.s32 	%r791, %r252, %r790;
	ld.shared.u32 	%r792, [%r791+48];
	mad.lo.s32 	%r1100, %r792, %r1094, %r1100;
$L__BB166_223:
	setp.lt.s32 	%p114, %r404, 14;
	@%p114 bra 	$L__BB166_225;
	add.s32 	%r794, %r252, %r793;
	ld.shared.u32 	%r795, [%r794+52];
	mad.lo.s32 	%r1100, %r795, %r1095, %r1100;
$L__BB166_225:
	setp.lt.s32 	%p115, %r404, 15;
	@%p115 bra 	$L__BB166_227;
	add.s32 	%r797, %r252, %r796;
	ld.shared.u32 	%r798, [%r797+56];
	mad.lo.s32 	%r1100, %r798, %r1096, %r1100;
$L__BB166_227:
	setp.lt.s32 	%p116, %r404, 16;
	@%p116 bra 	$L__BB166_229;
	add.s32 	%r800, %r252, %r799;
	ld.shared.u32 	%r801, [%r800+60];
	mad.lo.s32 	%r1100, %r801, %r1097, %r1100;
$L__BB166_229:
	mov.u32 	%r1114, %r3;
$L__BB166_230:
	shr.u32 	%r286, %r1114, 1;
	shfl.sync.down.b32	%r802|%p117, %r1100, %r286, %r197, -1;
	add.s32 	%r1100, %r802, %r1100;
	setp.gt.u32 	%p118, %r1114, 3;
	mov.u32 	%r1114, %r286;
	@%p118 bra 	$L__BB166_230;
	rem.u32 	%r803, %r2, %r4;
	setp.eq.s32 	%p119, %r803, 0;
	@%p119 bra 	$L__BB166_232;
	bra.uni 	$L__BB166_233;
$L__BB166_232:
	mad.lo.s32 	%r804, %r1098, %r5, %r215;
	shl.b32 	%r805, %r804, 2;
	mov.u32 	%r806, _ZZ9cuda_gemmIiLi256ELi1ELi1ELi512ELi128ELi128ELi32ELi1ELi0EEviiiPT_S1_S1_iiE3Csh;
	add.s32 	%r807, %r806, %r805;
	st.shared.u32 	[%r807], %r1100;
$L__BB166_233:
	add.s32 	%r1098, %r1098, %r10;
	setp.lt.s32 	%p120, %r1098, %r16;
	@%p120 bra 	$L__BB166_197;
	bra.uni 	$L__BB166_196;
$L__BB166_234:
	add.s32 	%r418, %r20, %r1008;
	mul.wide.s32 	%rd12, %r418, 4;
	add.s64 	%rd13, %rd1, %rd12;
	ld.global.u32 	%r419, [%rd13];
	shl.b32 	%r420, %r1008, 2;
	mov.u32 	%r421, _ZZ9cuda_gemmIiLi256ELi1ELi1ELi512ELi128ELi128ELi32ELi1ELi0EEviiiPT_S1_S1_iiE3Ash;
	add.s32 	%r422, %r421, %r420;
	st.shared.u32 	[%r422], %r419;
	shl.b32 	%r423, %r9, 2;
	cvt.u64.u32 	%rd14, %r423;
	add.s64 	%rd15, %rd13, %rd14;
	ld.global.u32 	%r424, [%rd15];
	add.s32 	%r425, %r422, %r423;
	st.shared.u32 	[%r425], %r424;
	add.s64 	%rd16, %rd15, %rd14;
	ld.global.u32 	%r426, [%rd16];
	add.s32 	%r427, %r425, %r423;
	st.shared.u32 	[%r427], %r426;
	add.s64 	%rd17, %rd16, %rd14;
	ld.global.u32 	%r428, [%rd17];
	add.s32 	%r429, %r427, %r423;
	st.shared.u32 	[%r429], %r428;
	add.s32 	%r1008, %r423, %r1008;
	setp.lt.u32 	%p6, %r1008, 512;
	@%p6 bra 	$L__BB166_234;
	bra.uni 	$L__BB166_5;

}
	// .globl	_Z9cuda_gemmIiLi256ELi1ELi1ELi512ELi128ELi128ELi32ELi1ELi1EEviiiPT_S1_S1_ii
.visible .entry _Z9cuda_gemmIiLi256ELi1ELi1ELi512ELi128ELi128ELi32ELi1ELi1EEviiiPT_S1_S1_ii(
	.param .u32 _Z9cuda_gemmIiLi256ELi1ELi1ELi512ELi128ELi128ELi32ELi1ELi1EEviiiPT_S1_S1_ii_param_0,
	.param .u32 _Z9cuda_gemmIiLi256ELi1ELi1ELi512ELi128ELi128ELi32ELi1ELi1EEviiiPT_S1_S1_ii_param_1,
	.param .u32 _Z9cuda_gemmIiLi256ELi1ELi1ELi512ELi128ELi128ELi32ELi1ELi1EEviiiPT_S1_S1_ii_param_2,
	.param .u64 .ptr .align 1 _Z9cuda_gemmIiLi256ELi1ELi1ELi512ELi128ELi128ELi32ELi1ELi1EEviiiPT_S1_S1_ii_param_3,
	.param .u64 .ptr .align 1 _Z9cuda_gemmIiLi256ELi1ELi1ELi512ELi128ELi128ELi32ELi1ELi1EEviiiPT_S1_S1_ii_param_4,
	.param .u64 .ptr .align 1 _Z9cuda_gemmIiLi256ELi1ELi1ELi512ELi128ELi128ELi32ELi1ELi1EEviiiPT_S1_S1_ii_param_5,
	.param .u32 _Z9cuda_gemmIiLi256ELi1ELi1ELi512ELi128ELi128ELi32ELi1ELi1EEviiiPT_S1_S1_ii_param_6,
	.param .u32 _Z9cuda_gemmIiLi256ELi1ELi1ELi512ELi128ELi128ELi32ELi1ELi1EEviiiPT_S1_S1_ii_param_7
)
.maxntid 256
{
	.reg .pred 	%p<29>;
	.reg .b16 	%rs<13>;
	.reg .b32 	%r<290>;
	.reg .b64 	%rd<41>;
	// demoted variable
	.shared .align 128 .b8 _ZZ9cuda_gemmIiLi256ELi1ELi1ELi512ELi128ELi128ELi32ELi1ELi1EEviiiPT_S1_S1_iiE11kron_fac_sh[16512];
	// demoted variable
	.shared .align 128 .b8 _ZZ9cuda_gemmIiLi256ELi1ELi1ELi512ELi128ELi128ELi32ELi1ELi1EEviiiPT_S1_S1_iiE3Ash[2048];
	// demoted variable
	.shared .align 128 .b8 _ZZ9cuda_gemmIiLi256ELi1ELi1ELi512ELi128ELi128ELi32ELi1ELi1EEviiiPT_S1_S1_iiE3Csh[512];
	ld.param.u64 	%rd8, [_Z9cuda_gemmIiLi256ELi1ELi1ELi512ELi128ELi128ELi32ELi1ELi1EEviiiPT_S1_S1_ii_param_3];
	ld.param.u64 	%rd9, [_Z9cuda_gemmIiLi256ELi1ELi1ELi512ELi128ELi128ELi32ELi1ELi1EEviiiPT_S1_S1_ii_param_4];
	ld.param.u64 	%rd10, [_Z9cuda_gemmIiLi256ELi1ELi1ELi512ELi128ELi128ELi32ELi1ELi1EEviiiPT_S1_S1_ii_param_5];
	cvta.to.global.u64 	%rd1, %rd8;
	cvta.to.global.u64 	%rd2, %rd9;
	cvta.to.global.u64 	%rd3, %rd10;
	mov.u32 	%r289, %tid.x;
	shr.u32 	%r100, %r289, 3;
	and.b32  	%r2, %r100, 3;
	shr.u32 	%r282, %r289, 5;
	mov.u32 	%r4, %ntid.x;
	shr.u32 	%r5, %r4, 5;
	mov.u32 	%r6, %ctaid.y;
	mov.u32 	%r101, %nctaid.y;
	setp.ge.u32 	%p1, %r6, %r101;
	@%p1 bra 	$L__BB167_30;
	mov.u32 	%r102, %ctaid.x;
	shl.b32 	%r103, %r102, 5;
	and.b32  	%r7, %r289, 31;
	or.b32  	%r8, %r103, %r7;
	shl.b32 	%r9, %r102, 7;
	shl.b32 	%r10, %r6, 9;
	add.s32 	%r11, %r289, %r4;
	cvt.u16.u32 	%rs4, %r11;
	sub.s16 	%rs5, 511, %rs4;
	cvt.u16.u32 	%rs6, %r4;
	div.u16 	%rs1, %rs5, %rs6;
	and.b16  	%rs2, %rs1, 3;
	setp.eq.s16 	%p2, %rs2, 2;
	mov.u32 	%r269, %r289;
	@%p2 bra 	$L__BB167_4;
	cvt.u32.u16 	%r12, %rs2;
	mov.b32 	%r268, 0;
	mov.u32 	%r269, %r289;
$L__BB167_3:
	.pragma "nounroll";
	add.s32 	%r105, %r10, %r269;
	mul.wide.u32 	%rd11, %r105, 4;
	add.s64 	%rd12, %rd1, %rd11;
	ld.global.u32 	%r106, [%rd12];
	shl.b32 	%r107, %r269, 2;
	mov.u32 	%r108, _ZZ9cuda_gemmIiLi256ELi1ELi1ELi512ELi128ELi128ELi32ELi1ELi1EEviiiPT_S1_S1_iiE3Ash;
	add.s32 	%r109, %r108, %r107;
	st.shared.u32 	[%r109], %r106;
	add.s32 	%r269, %r269, %r4;
	add.s32 	%r268, %r268, 1;
	xor.b32  	%r110, %r268, %r12;
	setp.ne.s32 	%p3, %r110, 2;
	@%p3 bra 	$L__BB167_3;
$L__BB167_4:
	setp.lt.u16 	%p4, %rs1, 2;
	@%p4 bra 	$L__BB167_7;
	shl.b32 	%r111, %r269, 2;
	mov.u32 	%r112, _ZZ9cuda_gemmIiLi256ELi1ELi1ELi512ELi128ELi128ELi32ELi1ELi1EEviiiPT_S1_S1_iiE3Ash;
	add.s32 	%r274, %r112, %r111;
	add.s32 	%r273, %r269, %r10;
	mul.wide.u32 	%rd13, %r4, 12;
	add.s64 	%rd4, %rd1, %rd13;
	mul.wide.u32 	%rd15, %r4, 4;
	mul.wide.u32 	%rd18, %r4, 8;
	shl.b32 	%r115, %r4, 2;
$L__BB167_6:
	mul.wide.s32 	%rd14, %r273, 4;
	add.s64 	%rd16, %rd1, %rd14;
	add.s64 	%rd17, %rd16, %rd15;
	add.s64 	%rd19, %rd16, %rd18;
	add.s64 	%rd20, %rd4, %rd14;
	ld.global.u32 	%r113, [%rd16];
	st.shared.u32 	[%r274], %r113;
	ld.global.u32 	%r114, [%rd17];
	add.s32 	%r116, %r274, %r115;
	st.shared.u32 	[%r116], %r114;
	ld.global.u32 	%r117, [%rd19];
	shl.b32 	%r118, %r4, 3;
	add.s32 	%r119, %r274, %r118;
	st.shared.u32 	[%r119], %r117;
	ld.global.u32 	%r120, [%rd20];
	mad.lo.s32 	%r121, %r4, 12, %r274;
	st.shared.u32 	[%r121], %r120;
	add.s32 	%r269, %r269, %r115;
	shl.b32 	%r122, %r4, 4;
	add.s32 	%r274, %r274, %r122;
	add.s32 	%r273, %r273, %r115;
	setp.lt.u32 	%p5, %r269, 512;
	@%p5 bra 	$L__BB167_6;
$L__BB167_7:
	setp.gt.u32 	%p6, %r289, 127;
	@%p6 bra 	$L__BB167_14;
	max.u32 	%r123, %r11, 128;
	setp.lt.u32 	%p7, %r11, 128;
	selp.u32 	%r124, 1, 0, %p7;
	add.s32 	%r125, %r11, %r124;
	sub.s32 	%r126, %r123, %r125;
	div.u32 	%r127, %r126, %r4;
	add.s32 	%r20, %r127, %r124;
	and.b32  	%r128, %r20, 3;
	setp.eq.s32 	%p8, %r128, 3;
	mov.u32 	%r277, %r289;
	@%p8 bra 	$L__BB167_11;
	add.s32 	%r129, %r20, 1;
	and.b32  	%r130, %r129, 3;
	shl.b32 	%r131, %r289, 2;
	mov.u32 	%r132, _ZZ9cuda_gemmIiLi256ELi1ELi1ELi512ELi128ELi128ELi32ELi1ELi1EEviiiPT_S1_S1_iiE3Csh;
	add.s32 	%r271, %r132, %r131;
	shl.b32 	%r22, %r4, 2;
	neg.s32 	%r270, %r130;
	mad.lo.s32 	%r277, %r4, %r130, %r289;
$L__BB167_10:
	.pragma "nounroll";
	mov.b32 	%r133, 0;
	st.shared.u32 	[%r271], %r133;
	add.s32 	%r271, %r271, %r22;
	add.s32 	%r270, %r270, 1;
	setp.ne.s32 	%p9, %r270, 0;
	@%p9 bra 	$L__BB167_10;
$L__BB167_11:
	setp.lt.u32 	%p10, %r20, 3;
	@%p10 bra 	$L__BB167_14;
	shl.b32 	%r30, %r4, 2;
	shl.b32 	%r134, %r277, 2;
	mov.u32 	%r135, _ZZ9cuda_gemmIiLi256ELi1ELi1ELi512ELi128ELi128ELi32ELi1ELi1EEviiiPT_S1_S1_iiE3Csh;
	add.s32 	%r276, %r135, %r134;
	shl.b32 	%r32, %r4, 4;
	shl.b32 	%r33, %r4, 3;
	mul.lo.s32 	%r34, %r4, 12;
$L__BB167_13:
	mov.b32 	%r136, 0;
	st.shared.u32 	[%r276], %r136;
	add.s32 	%r137, %r276, %r30;
	st.shared.u32 	[%r137], %r136;
	add.s32 	%r138, %r276, %r33;
	st.shared.u32 	[%r138], %r136;
	add.s32 	%r139, %r276, %r34;
	st.shared.u32 	[%r139], %r136;
	add.s32 	%r277, %r277, %r30;
	add.s32 	%r276, %r276, %r32;
	setp.lt.u32 	%p11, %r277, 128;
	@%p11 bra 	$L__BB167_13;
$L__BB167_14:
	mov.u32 	%r140, _ZZ9cuda_gemmIiLi256ELi1ELi1ELi512ELi128ELi128ELi32ELi1ELi1EEviiiPT_S1_S1_iiE11kron_fac_sh;
	mad.lo.s32 	%r45, %r7, 516, %r140;
	add.s32 	%r141, %r282, %r5;
	cvt.u16.u32 	%rs7, %r141;
	xor.b16  	%rs8, %rs7, 127;
	and.b16  	%rs9, %rs8, 255;
	cvt.u16.u32 	%rs10, %r5;
	and.b16  	%rs11, %rs10, 255;
	div.u16 	%rs12, %rs9, %rs11;
	and.b16  	%rs3, %rs12, 3;
	setp.eq.s16 	%p12, %rs3, 2;
	mov.u32 	%r280, %r282;
	@%p12 bra 	$L__BB167_17;
	cvt.u32.u16 	%r46, %rs3;
	mov.b32 	%r279, 0;
	mov.u32 	%r280, %r282;
$L__BB167_16:
	.pragma "nounroll";
	shl.b32 	%r143, %r280, 7;
	add.s32 	%r144, %r143, %r8;
	mul.wide.u32 	%rd21, %r144, 4;
	add.s64 	%rd22, %rd2, %rd21;
	ld.global.u32 	%r145, [%rd22];
	shl.b32 	%r146, %r280, 2;
	add.s32 	%r147, %r45, %r146;
	st.shared.u32 	[%r147], %r145;
	add.s32 	%r280, %r280, %r5;
	add.s32 	%r279, %r279, 1;
	xor.b32  	%r148, %r279, %r46;
	setp.ne.s32 	%p13, %r148, 2;
	@%p13 bra 	$L__BB167_16;
$L__BB167_17:
	shl.b32 	%r158, %r5, 2;
$L__BB167_18:
	shl.b32 	%r149, %r280, 7;
	add.s32 	%r150, %r149, %r8;
	mul.wide.u32 	%rd23, %r150, 4;
	add.s64 	%rd24, %rd2, %rd23;
	ld.global.u32 	%r151, [%rd24];
	shl.b32 	%r152, %r280, 2;
	add.s32 	%r153, %r45, %r152;
	st.shared.u32 	[%r153], %r151;
	add.s32 	%r154, %r280, %r5;
	shl.b32 	%r155, %r154, 7;
	add.s32 	%r156, %r155, %r8;
	mul.wide.u32 	%rd25, %r156, 4;
	add.s64 	%rd26, %rd2, %rd25;
	ld.global.u32 	%r157, [%rd26];
	add.s32 	%r159, %r153, %r158;
	st.shared.u32 	[%r159], %r157;
	add.s32 	%r160, %r154, %r5;
	shl.b32 	%r161, %r160, 7;
	add.s32 	%r162, %r161, %r8;
	mul.wide.u32 	%rd27, %r162, 4;
	add.s64 	%rd28, %rd2, %rd27;
	ld.global.u32 	%r163, [%rd28];
	add.s32 	%r164, %r159, %r158;
	st.shared.u32 	[%r164], %r163;
	add.s32 	%r165, %r160, %r5;
	shl.b32 	%r166, %r165, 7;
	add.s32 	%r167, %r166, %r8;
	mul.wide.u32 	%rd29, %r167, 4;
	add.s64 	%rd30, %rd2, %rd29;
	ld.global.u32 	%r168, [%rd30];
	add.s32 	%r169, %r164, %r158;
	st.shared.u32 	[%r169], %r168;
	add.s32 	%r280, %r158, %r280;
	setp.lt.u32 	%p14, %r280, 128;
	@%p14 bra 	$L__BB167_18;
	shl.b32 	%r170, %r2, 7;
	shl.b32 	%r171, %r289, 4;
	and.b32  	%r172, %r171, 112;
	or.b32  	%r173, %r170, %r172;
	bar.sync 	0;
	or.b32  	%r174, %r173, %r2;
	shl.b32 	%r175, %r174, 2;
	mov.u32 	%r176, _ZZ9cuda_gemmIiLi256ELi1ELi1ELi512ELi128ELi128ELi32ELi1ELi1EEviiiPT_S1_S1_iiE3Ash;
	add.s32 	%r177, %r176, %r175;
	ld.shared.u32 	%r54, [%r177];
	ld.shared.u32 	%r55, [%r177+4];
	ld.shared.u32 	%r56, [%r177+8];
	ld.shared.u32 	%r57, [%r177+12];
	ld.shared.u32 	%r58, [%r177+16];
	ld.shared.u32 	%r59, [%r177+20];
	ld.shared.u32 	%r60, [%r177+24];
	ld.shared.u32 	%r61, [%r177+28];
	ld.shared.u32 	%r62, [%r177+32];
	ld.shared.u32 	%r63, [%r177+36];
	ld.shared.u32 	%r64, [%r177+40];
	ld.shared.u32 	%r65, [%r177+44];
	ld.shared.u32 	%r66, [%r177+48];
	add.s32 	%r178, %r2, 13;
	and.b32  	%r179, %r178, 15;
	or.b32  	%r180, %r173, %r179;
	shl.b32 	%r181, %r180, 2;
	add.s32 	%r182, %r176, %r181;
	ld.shared.u32 	%r67, [%r182];
	add.s32 	%r183, %r2, 14;
	and.b32  	%r184, %r183, 15;
	or.b32  	%r185, %r173, %r184;
	shl.b32 	%r186, %r185, 2;
	add.s32 	%r187, %r176, %r186;
	ld.shared.u32 	%r68, [%r187];
	add.s32 	%r188, %r2, -1;
	and.b32  	%r189, %r188, 15;
	or.b32  	%r190, %r173, %r189;
	shl.b32 	%r191, %r190, 2;
	add.s32 	%r192, %r176, %r191;
	ld.shared.u32 	%r69, [%r192];
	and.b32  	%r70, %r289, 7;
	mad.lo.s32 	%r71, %r2, -127, %r173;
	shl.b32 	%r195, %r71, 2;
$L__BB167_20:
	setp.eq.s32 	%p15, %r2, 0;
	setp.lt.u32 	%p16, %r2, 2;
	setp.eq.s32 	%p17, %r2, 3;
	setp.ne.s32 	%p18, %r70, 0;
	mov.u32 	%r193, _ZZ9cuda_gemmIiLi256ELi1ELi1ELi512ELi128ELi128ELi32ELi1ELi1EEviiiPT_S1_S1_iiE11kron_fac_sh;
	mad.lo.s32 	%r194, %r282, 516, %r193;
	add.s32 	%r196, %r194, %r195;
	ld.shared.u32 	%r197, [%r196];
	mul.lo.s32 	%r198, %r197, %r54;
	ld.shared.u32 	%r199, [%r196+4];
	mad.lo.s32 	%r200, %r199, %r55, %r198;
	ld.shared.u32 	%r201, [%r196+8];
	mad.lo.s32 	%r202, %r201, %r56, %r200;
	ld.shared.u32 	%r203, [%r196+12];
	mad.lo.s32 	%r204, %r203, %r57, %r202;
	ld.shared.u32 	%r205, [%r196+16];
	mad.lo.s32 	%r206, %r205, %r58, %r204;
	ld.shared.u32 	%r207, [%r196+20];
	mad.lo.s32 	%r208, %r207, %r59, %r206;
	ld.shared.u32 	%r209, [%r196+24];
	mad.lo.s32 	%r210, %r209, %r60, %r208;
	ld.shared.u32 	%r211, [%r196+28];
	mad.lo.s32 	%r212, %r211, %r61, %r210;
	ld.shared.u32 	%r213, [%r196+32];
	mad.lo.s32 	%r214, %r213, %r62, %r212;
	ld.shared.u32 	%r215, [%r196+36];
	mad.lo.s32 	%r216, %r215, %r63, %r214;
	ld.shared.u32 	%r217, [%r196+40];
	mad.lo.s32 	%r218, %r217, %r64, %r216;
	ld.shared.u32 	%r219, [%r196+44];
	mad.lo.s32 	%r220, %r219, %r65, %r218;
	ld.shared.u32 	%r221, [%r196+48];
	mad.lo.s32 	%r222, %r221, %r66, %r220;
	selp.b32 	%r223, -64, 0, %p17;
	add.s32 	%r224, %r196, %r223;
	ld.shared.u32 	%r225, [%r224+52];
	mad.lo.s32 	%r226, %r225, %r67, %r222;
	selp.b32 	%r227, 0, -64, %p16;
	add.s32 	%r228, %r196, %r227;
	ld.shared.u32 	%r229, [%r228+56];
	mad.lo.s32 	%r230, %r229, %r68, %r226;
	selp.b32 	%r231, 0, -64, %p15;
	add.s32 	%r232, %r196, %r231;
	ld.shared.u32 	%r233, [%r232+60];
	mad.lo.s32 	%r234, %r233, %r69, %r230;
	shfl.sync.down.b32	%r235|%p19, %r234, 4, 6175, -1;
	add.s32 	%r236, %r235, %r234;
	shfl.sync.down.b32	%r237|%p20, %r236, 2, 6175, -1;
	add.s32 	%r238, %r237, %r236;
	shfl.sync.down.b32	%r239|%p21, %r238, 1, 6175, -1;
	add.s32 	%r73, %r239, %r238;
	@%p18 bra 	$L__BB167_22;
	shl.b32 	%r240, %r2, 2;
	shl.b32 	%r241, %r282, 4;
	or.b32  	%r242, %r241, %r240;
	mov.u32 	%r243, _ZZ9cuda_gemmIiLi256ELi1ELi1ELi512ELi128ELi128ELi32ELi1ELi1EEviiiPT_S1_S1_iiE3Csh;
	add.s32 	%r244, %r243, %r242;
	st.shared.u32 	[%r244], %r73;
$L__BB167_22:
	add.s32 	%r282, %r282, %r5;
	setp.lt.u32 	%p22, %r282, 32;
	@%p22 bra 	$L__BB167_20;
	setp.gt.u32 	%p23, %r289, 127;
	bar.sync 	0;
	@%p23 bra 	$L__BB167_30;
	max.u32 	%r245, %r11, 128;
	setp.lt.u32 	%p24, %r11, 128;
	selp.u32 	%r246, 1, 0, %p24;
	add.s32 	%r247, %r11, %r246;
	sub.s32 	%r248, %r245, %r247;
	div.u32 	%r249, %r248, %r4;
	add.s32 	%r75, %r249, %r246;
	and.b32  	%r250, %r75, 3;
	setp.eq.s32 	%p25, %r250, 3;
	@%p25 bra 	$L__BB167_27;
	add.s32 	%r251, %r75, 1;
	and.b32  	%r252, %r251, 3;
	shl.b32 	%r253, %r289, 2;
	mov.u32 	%r254, _ZZ9cuda_gemmIiLi256ELi1ELi1ELi512ELi128ELi128ELi32ELi1ELi1EEviiiPT_S1_S1_iiE3Csh;
	add.s32 	%r285, %r254, %r253;
	shl.b32 	%r77, %r4, 2;
	add.s32 	%r255, %r289, %r10;
	add.s32 	%r284, %r255, %r9;
	neg.s32 	%r283, %r252;
	mad.lo.s32 	%r289, %r4, %r252, %r289;
$L__BB167_26:
	.pragma "nounroll";
	ld.shared.u32 	%r256, [%r285];
	mul.wide.u32 	%rd31, %r284, 4;
	add.s64 	%rd32, %rd3, %rd31;
	st.global.u32 	[%rd32], %r256;
	add.s32 	%r285, %r285, %r77;
	add.s32 	%r284, %r284, %r4;
	add.s32 	%r283, %r283, 1;
	setp.ne.s32 	%p26, %r283, 0;
	@%p26 bra 	$L__BB167_26;
$L__BB167_27:
	setp.lt.u32 	%p27, %r75, 3;
	@%p27 bra 	$L__BB167_30;
	shl.b32 	%r88, %r4, 2;
	shl.b32 	%r257, %r289, 2;
	mov.u32 	%r258, _ZZ9cuda_gemmIiLi256ELi1ELi1ELi512ELi128ELi128ELi32ELi1ELi1EEviiiPT_S1_S1_iiE3Csh;
	add.s32 	%r288, %r258, %r257;
	shl.b32 	%r90, %r4, 4;
	shl.b32 	%r91, %r4, 3;
	mul.lo.s32 	%r92, %r4, 12;
	mul.wide.u32 	%rd33, %r4, 4;
	add.s64 	%rd5, %rd3, %rd33;
	add.s32 	%r259, %r289, %r10;
	add.s32 	%r287, %r259, %r9;
	mul.wide.u32 	%rd34, %r4, 8;
	add.s64 	%rd6, %rd3, %rd34;
	mul.wide.u32 	%rd35, %r4, 12;
	add.s64 	%rd7, %rd3, %rd35;
$L__BB167_29:
	mul.wide.s32 	%rd36, %r287, 4;
	add.s64 	%rd37, %rd5, %rd36;
	add.s64 	%rd38, %rd6, %rd36;
	add.s64 	%rd39, %rd7, %rd36;
	add.s64 	%rd40, %rd3, %rd36;
	ld.shared.u32 	%r260, [%r288];
	st.global.u32 	[%rd40], %r260;
	add.s32 	%r261, %r288, %r88;
	ld.shared.u32 	%r262, [%r261];
	st.global.u32 	[%rd37], %r262;
	add.s32 	%r263, %r288, %r91;
	ld.shared.u32 	%r264, [%r263];
	st.global.u32 	[%rd38], %r264;
	add.s32 	%r265, %r288, %r92;
	ld.shared.u32 	%r266, [%r265];
	st.global.u32 	[%rd39], %r266;
	add.s32 	%r289, %r289, %r88;
	add.s32 	%r288, %r288, %r90;
	add.s32 	%r287, %r287, %r88;
	setp.lt.u32 	%p28, %r289, 128;
	@%p28 bra 	$L__BB167_29;
$L__BB167_30:
	ret;

}
	// .globl	_Z9cuda_gemmIiLi256ELi1ELi1ELi1024ELi2ELi2ELi32ELi0ELi0EEviiiPT_S1_S1_ii
.visible .entry _Z9cuda_gemmIiLi256ELi1ELi1ELi1024ELi2ELi2ELi32ELi0ELi0EEviiiPT_S1_S1_ii(
	.param .u32 _Z9cuda_gemmIiLi256ELi1ELi1ELi1024ELi2ELi2ELi32ELi0ELi0EEviiiPT_S1_S1_ii_param_0,
	.param .u32 _Z9cuda_gemmIiLi256ELi1ELi1ELi1024ELi2ELi2ELi32ELi0ELi0EEviiiPT_S1_S1_ii_param_1,
	.param .u32 _Z9cuda_gemmIiLi256ELi1ELi1ELi1024ELi2ELi2ELi32ELi0ELi0EEviiiPT_S1_S1_ii_param_2,
	.param .u64 .ptr .align 1 _Z9cuda_gemmIiLi256ELi1ELi1ELi1024ELi2ELi2ELi32ELi0ELi0EEviiiPT_S1_S1_ii_param_3,
	.param .u64 .ptr .align 1 _Z9cuda_gemmIiLi256ELi1ELi1ELi1024ELi2ELi2ELi32ELi0ELi0EEviiiPT_S1_S1_ii_param_4,
	.param .u64 .ptr .align 1 _Z9cuda_gemmIiLi256ELi1ELi1ELi1024ELi2ELi2ELi32ELi0ELi0EEviiiPT_S1_S1_ii_param_5,
	.param .u32 _Z9cuda_gemmIiLi256ELi1ELi1ELi1024ELi2ELi2ELi32ELi0ELi0EEviiiPT_S1_S1_ii_param_6,
	.param .u32 _Z9cuda_gemmIiLi256ELi1ELi1ELi1024ELi2ELi2ELi32ELi0ELi0EEviiiPT_S1_S1_ii_param_7
)
.maxntid 256
{
	.reg .pred 	%p<52>;
	.reg .b16 	%rs<7>;
	.reg .b32 	%r<356>;
	.reg .b64 	%rd<29>;
	// demoted variable
	.shared .align 128 .b8 _ZZ9cuda_gemmIiLi256ELi1ELi1ELi1024ELi2ELi2ELi32ELi0ELi0EEviiiPT_S1_S1_iiE11kron_fac_sh[24];
	// demoted variable
	.shared .align 128 .b8 _ZZ9cuda_gemmIiLi256ELi1ELi1ELi1024ELi2ELi2ELi32ELi0ELi0EEviiiPT_S1_S1_iiE3Ash[4096];
	// demoted variable
	.shared .align 128 .b8 _ZZ9cuda_gemmIiLi256ELi1ELi1ELi1024ELi2ELi2ELi32ELi0ELi0EEviiiPT_S1_S1_iiE3Csh[4096];
	ld.param.u32 	%r147, [_Z9cuda_gemmIiLi256ELi1ELi1ELi1024ELi2ELi2ELi32ELi0ELi0EEviiiPT_S1_S1_ii_param_1];
	ld.param.u32 	%r148, [_Z9cuda_gemmIiLi256ELi1ELi1ELi1024ELi2ELi2ELi32ELi0ELi0EEviiiPT_S1_S1_ii_param_2];
	ld.param.u64 	%rd5, [_Z9cuda_gemmIiLi256ELi1ELi1ELi1024ELi2ELi2ELi32ELi0ELi0EEviiiPT_S1_S1_ii_param_3];
	ld.param.u64 	%rd4, [_Z9cuda_gemmIiLi256ELi1ELi1ELi1024ELi2ELi2ELi32ELi0ELi0EEviiiPT_S1_S1_ii_param_4];
	ld.param.u64 	%rd6, [_Z9cuda_gemmIiLi256ELi1ELi1ELi1024ELi2ELi2ELi32ELi0ELi0EEviiiPT_S1_S1_ii_param_5];
	ld.param.u32 	%r149, [_Z9cuda_gemmIiLi256ELi1ELi1ELi1024ELi2ELi2ELi32ELi0ELi0EEviiiPT_S1_S1_ii_param_6];
	ld.param.u32 	%r150, [_Z9cuda_gemmIiLi256ELi1ELi1ELi1024ELi2ELi2ELi32ELi0ELi0EEviiiPT_S1_S1_ii_param_7];
	cvta.to.global.u64 	%rd1, %rd5;
	cvta.to.global.u64 	%rd2, %rd6;
	mov.u32 	%r350, %tid.x;
	and.b32  	%r2, %r350, 31;
	setp.lt.s32 	%p1, %r150, 16;
	shr.u32 	%r3, %r150, 4;
	selp.b32 	%r4, 1, %r3, %p1;
	mul.lo.s32 	%r5, %r150, %r149;
	setp.ge.u32 	%p2, %r350, %r5;
	@%p2 bra 	$L__BB168_3;
	mov.u32 	%r6, %ntid.x;
	cvta.to.global.u64 	%rd3, %rd4;
	mov.u32 	%r310, %r350;
$L__BB168_2:
	mul.wide.u32 	%rd7, %r310, 4;
	add.s64 	%rd8, %rd3, %rd7;
	ld.global.u32 	%r151, [%rd8];
	rem.u32 	%r152, %r310, %r149;
	mov.u32 	%r153, _ZZ9cuda_gemmIiLi256ELi1ELi1ELi1024ELi2ELi2ELi32ELi0ELi0EEviiiPT_S1_S1_iiE11kron_fac_sh;
	mad.lo.s32 	%r154, %r152, 12, %r153;
	div.u32 	%r155, %r310, %r150;
	shl.b32 	%r156, %r155, 2;
	add.s32 	%r157, %r154, %r156;
	st.shared.u32 	[%r157], %r151;
	add.s32 	%r310, %r310, %r6;
	setp.lt.u32 	%p3, %r310, %r5;
	@%p3 bra 	$L__BB168_2;
$L__BB168_3:
	div.s32 	%r9, 1024, %r150;
	mul.lo.s32 	%r158, %r9, %r4;
	min.s32 	%r10, %r158, 256;
	div.u32 	%r12, %r350, %r10;
	mul.lo.s32 	%r159, %r12, %r10;
	sub.s32 	%r160, %r350, %r159;
	div.u32 	%r11, %r160, %r4;
	mov.u32 	%r13, %ntid.x;
	div.u32 	%r14, %r13, %r10;
	mov.u32 	%r15, %ctaid.y;
	mov.u32 	%r161, %nctaid.y;
	setp.ge.u32 	%p4, %r15, %r161;
	@%p4 bra 	$L__BB168_63;
	mov.u32 	%r16, %ctaid.x;
	and.b32  	%r17, %r11, 1;
	rem.u32 	%r162, %r350, %r4;
	shl.b32 	%r18, %r162, 1;
	min.s32 	%r19, %r149, 2;
	shl.b32 	%r163, %r150, 8;
	sub.s32 	%r20, 8223, %r163;
	shl.b32 	%r21, %r16, 10;
	mul.lo.s32 	%r22, %r15, %r148;
	add.s32 	%r164, %r350, %r13;
	cvt.u16.u32 	%rs2, %r164;
	xor.b16  	%rs3, %rs2, 1023;
	cvt.u16.u32 	%rs4, %r13;
	div.u16 	%rs5, %rs3, %rs4;
	and.b16  	%rs1, %rs5, 3;
	xor.b16  	%rs6, %rs1, 2;
	cvt.u32.u16 	%r23, %rs6;
	setp.eq.s16 	%p5, %rs1, 2;
	mov.u32 	%r317, %r350;
	@%p5 bra 	$L__BB168_7;
	shl.b32 	%r165, %r350, 2;
	mov.u32 	%r166, _ZZ9cuda_gemmIiLi256ELi1ELi1ELi1024ELi2ELi2ELi32ELi0ELi0EEviiiPT_S1_S1_iiE3Ash;
	add.s32 	%r313, %r166, %r165;
	shl.b32 	%r25, %r13, 2;
	add.s32 	%r167, %r350, %r22;
	add.s32 	%r312, %r167, %r21;
	neg.s32 	%r311, %r23;
	mad.lo.s32 	%r317, %r13, %r23, %r350;
$L__BB168_6:
	.pragma "nounroll";
	mul.wide.s32 	%rd9, %r312, 4;
	add.s64 	%rd10, %rd1, %rd9;
	ld.global.u32 	%r168, [%rd10];
	st.shared.u32 	[%r313], %r168;
	add.s32 	%r313, %r313, %r25;
	add.s32 	%r312, %r312, %r13;
	add.s32 	%r311, %r311, 1;
	setp.ne.s32 	%p6, %r311, 0;
	@%p6 bra 	$L__BB168_6;
$L__BB168_7:
	shl.b32 	%r36, %r13, 2;
	shl.b32 	%r169, %r317, 2;
	mov.u32 	%r170, _ZZ9cuda_gemmIiLi256ELi1ELi1ELi1024ELi2ELi2ELi32ELi0ELi0EEviiiPT_S1_S1_iiE3Ash;
	add.s32 	%r316, %r170, %r169;
	shl.b32 	%r38, %r13, 4;
	add.s32 	%r171, %r317, %r22;
	add.s32 	%r315, %r171, %r21;
	mul.wide.u32 	%rd12, %r13, 4;
	mul.wide.u32 	%rd15, %r13, 8;
	mul.wide.u32 	%rd17, %r13, 12;
$L__BB168_8:
	mul.wide.s32 	%rd11, %r315, 4;
	add.s64 	%rd13, %rd1, %rd11;
	add.s64 	%rd14, %rd13, %rd12;
	add.s64 	%rd16, %rd13, %rd15;
	add.s64 	%rd18, %rd13, %rd17;
	ld.global.u32 	%r172, [%rd13];
	st.shared.u32 	[%r316], %r172;
	ld.global.u32 	%r173, [%rd14];
	add.s32 	%r174, %r316, %r36;
	st.shared.u32 	[%r174], %r173;
	ld.global.u32 	%r175, [%rd16];
	shl.b32 	%r176, %r13, 3;
	add.s32 	%r177, %r316, %r176;
	st.shared.u32 	[%r177], %r175;
	ld.global.u32 	%r178, [%rd18];
	mad.lo.s32 	%r179, %r13, 12, %r316;
	st.shared.u32 	[%r179], %r178;
	add.s32 	%r317, %r317, %r36;
	add.s32 	%r316, %r316, %r38;
	add.s32 	%r315, %r315, %r36;
	setp.lt.u32 	%p7, %r317, 1024;
	@%p7 bra 	$L__BB168_8;
	setp.eq.s16 	%p8, %rs1, 2;
	mov.u32 	%r321, %r350;
	@%p8 bra 	$L__BB168_12;
	shl.b32 	%r180, %r350, 2;
	mov.u32 	%r181, _ZZ9cuda_gemmIiLi256ELi1ELi1ELi1024ELi2ELi2ELi32ELi0ELi0EEviiiPT_S1_S1_iiE3Csh;
	add.s32 	%r319, %r181, %r180;
	neg.s32 	%r318, %r23;
	mad.lo.s32 	%r321, %r13, %r23, %r350;
$L__BB168_11:
	.pragma "nounroll";
	mov.b32 	%r182, 0;
	st.shared.u32 	[%r319], %r182;
	add.s32 	%r319, %r319, %r36;
	add.s32 	%r318, %r318, 1;
	setp.ne.s32 	%p9, %r318, 0;
	@%p9 bra 	$L__BB168_11;
$L__BB168_12:
	mov.u32 	%r184, _ZZ9cuda_gemmIiLi256ELi1ELi1ELi1024ELi2ELi2ELi32ELi0ELi0EEviiiPT_S1_S1_iiE3Csh;
$L__BB168_13:
	shl.b32 	%r183, %r321, 2;
	add.s32 	%r185, %r184, %r183;
	mov.b32 	%r186, 0;
	st.shared.u32 	[%r185], %r186;
	add.s32 	%r187, %r185, %r36;
	st.shared.u32 	[%r187], %r186;
	add.s32 	%r188, %r187, %r36;
	st.shared.u32 	[%r188], %r186;
	add.s32 	%r189, %r188, %r36;
	st.shared.u32 	[%r189], %r186;
	add.s32 	%r321, %r36, %r321;
	setp.lt.u32 	%p10, %r321, 1024;
	@%p10 bra 	$L__BB168_13;
	setp.lt.s32 	%p11, %r9, 1;
	bar.sync 	0;
	@%p11 bra 	$L__BB168_58;
	setp.ne.s32 	%p12, %r4, 1;
	@%p12 bra 	$L__BB168_29;
	xor.b32  	%r56, %r17, 1;
	setp.lt.s32 	%p38, %r17, %r150;
	selp.b32 	%r243, 0, %r150, %p38;
	sub.s32 	%r57, %r17, %r243;
	add.s32 	%r244, %r17, 1;
	setp.lt.s32 	%p39, %r244, %r150;
	selp.b32 	%r245, 0, %r150, %p39;
	sub.s32 	%r58, %r244, %r245;
	mov.b32 	%r324, 0;
$L__BB168_17:
	setp.lt.s32 	%p40, %r150, 1;
	add.s32 	%r62, %r324, %r11;
	mad.lo.s32 	%r63, %r62, %r150, %r18;
	@%p40 bra 	$L__BB168_19;
	add.s32 	%r246, %r63, %r17;
	shl.b32 	%r247, %r246, 2;
	mov.u32 	%r248, _ZZ9cuda_gemmIiLi256ELi1ELi1ELi1024ELi2ELi2ELi32ELi0ELi0EEviiiPT_S1_S1_iiE3Ash;
	add.s32 	%r249, %r248, %r247;
	ld.shared.u32 	%r325, [%r249];
$L__BB168_19:
	setp.lt.s32 	%p41, %r150, 2;
	@%p41 bra 	$L__BB168_21;
	add.s32 	%r250, %r63, %r56;
	shl.b32 	%r251, %r250, 2;
	mov.u32 	%r252, _ZZ9cuda_gemmIiLi256ELi1ELi1ELi1024ELi2ELi2ELi32ELi0ELi0EEviiiPT_S1_S1_iiE3Ash;
	add.s32 	%r253, %r252, %r251;
	ld.shared.u32 	%r326, [%r253];
$L__BB168_21:
	setp.lt.s32 	%p42, %r12, %r19;
	@%p42 bra 	$L__BB168_23;
$L__BB168_22:
	add.s32 	%r324, %r324, %r10;
	setp.lt.s32 	%p48, %r324, %r9;
	@%p48 bra 	$L__BB168_17;
	bra.uni 	$L__BB168_58;
$L__BB168_23:
	rem.s32 	%r254, %r2, %r150;
	shl.b32 	%r255, %r254, 2;
	mov.u32 	%r256, _ZZ9cuda_gemmIiLi256ELi1ELi1ELi1024ELi2ELi2ELi32ELi0ELi0EEviiiPT_S1_S1_iiE11kron_fac_sh;
	add.s32 	%r69, %r256, %r255;
	mov.u32 	%r327, %r12;
$L__BB168_24:
	mad.lo.s32 	%r258, %r327, 12, %r69;
	ld.shared.u32 	%r71, [%r258];
	mov.b32 	%r329, 0;
	@%p40 bra 	$L__BB168_26;
	shfl.sync.idx.b32	%r259|%p44, %r71, %r57, %r20, -1;
	mul.lo.s32 	%r329, %r259, %r325;
$L__BB168_26:
	@%p41 bra 	$L__BB168_28;
	shfl.sync.idx.b32	%r260|%p46, %r71, %r58, %r20, -1;
	mad.lo.s32 	%r329, %r260, %r326, %r329;
$L__BB168_28:
	mad.lo.s32 	%r261, %r327, %r9, %r62;
	shl.b32 	%r262, %r261, 2;
	add.s32 	%r264, %r184, %r262;
	ld.shared.u32 	%r265, [%r264];
	add.s32 	%r266, %r265, %r329;
	st.shared.u32 	[%r264], %r266;
	add.s32 	%r327, %r327, %r14;
	setp.lt.s32 	%p47, %r327, %r19;
	@%p47 bra 	$L__BB168_24;
	bra.uni 	$L__BB168_22;
$L__BB168_29:
	setp.gt.u32 	%p13, %r150, 31;
	@%p13 bra 	$L__BB168_35;
	xor.b32  	%r77, %r17, 1;
	setp.lt.u32 	%p14, %r17, %r150;
	selp.b32 	%r192, 0, %r150, %p14;
	sub.s32 	%r78, %r17, %r192;
	add.s32 	%r193, %r17, 1;
	setp.lt.u32 	%p15, %r193, %r150;
	selp.b32 	%r194, 0, %r150, %p15;
	sub.s32 	%r79, %r193, %r194;
	mov.b32 	%r342, 0;
$L__BB168_31:
	setp.eq.s32 	%p16, %r150, 0;
	add.s32 	%r108, %r342, %r11;
	mad.lo.s32 	%r109, %r108, %r150, %r18;
	@%p16 bra 	$L__BB168_33;
	add.s32 	%r195, %r109, %r17;
	shl.b32 	%r196, %r195, 2;
	mov.u32 	%r197, _ZZ9cuda_gemmIiLi256ELi1ELi1ELi1024ELi2ELi2ELi32ELi0ELi0EEviiiPT_S1_S1_iiE3Ash;
	add.s32 	%r198, %r197, %r196;
	ld.shared.u32 	%r343, [%r198];
$L__BB168_33:
	setp.lt.u32 	%p17, %r150, 2;
	@%p17 bra 	$L__BB168_52;
	add.s32 	%r199, %r109, %r77;
	shl.b32 	%r200, %r199, 2;
	mov.u32 	%r201, _ZZ9cuda_gemmIiLi256ELi1ELi1ELi1024ELi2ELi2ELi32ELi0ELi0EEviiiPT_S1_S1_iiE3Ash;
	add.s32 	%r202, %r201, %r200;
	ld.shared.u32 	%r340, [%r202];
	bra.uni 	$L__BB168_52;
$L__BB168_35:
	setp.lt.s32 	%p24, %r17, %r150;
	selp.b32 	%r215, 0, %r150, %p24;
	sub.s32 	%r80, %r17, %r215;
	add.s32 	%r216, %r17, 1;
	setp.lt.s32 	%p25, %r216, %r150;
	selp.b32 	%r217, 0, %r150, %p25;
	sub.s32 	%r81, %r216, %r217;
	shl.b32 	%r218, %r4, 8;
	sub.s32 	%r82, 8223, %r218;
	mov.b32 	%r332, 0;
$L__BB168_36:
	setp.lt.s32 	%p26, %r150, 1;
	add.s32 	%r86, %r332, %r11;
	mad.lo.s32 	%r87, %r86, %r150, %r18;
	@%p26 bra 	$L__BB168_38;
	add.s32 	%r219, %r87, %r17;
	shl.b32 	%r220, %r219, 2;
	mov.u32 	%r221, _ZZ9cuda_gemmIiLi256ELi1ELi1ELi1024ELi2ELi2ELi32ELi0ELi0EEviiiPT_S1_S1_iiE3Ash;
	add.s32 	%r222, %r221, %r220;
	ld.shared.u32 	%r333, [%r222];
$L__BB168_38:
	setp.lt.s32 	%p27, %r150, 2;
	@%p27 bra 	$L__BB168_40;
	xor.b32  	%r223, %r17, 1;
	add.s32 	%r224, %r87, %r223;
	shl.b32 	%r225, %r224, 2;
	mov.u32 	%r226, _ZZ9cuda_gemmIiLi256ELi1ELi1ELi1024ELi2ELi2ELi32ELi0ELi0EEviiiPT_S1_S1_iiE3Ash;
	add.s32 	%r227, %r226, %r225;
	ld.shared.u32 	%r334, [%r227];
$L__BB168_40:
	setp.lt.s32 	%p28, %r12, %r19;
	@%p28 bra 	$L__BB168_42;
$L__BB168_41:
	add.s32 	%r332, %r332, %r10;
	setp.lt.s32 	%p37, %r332, %r9;
	@%p37 bra 	$L__BB168_36;
	bra.uni 	$L__BB168_58;
$L__BB168_42:
	rem.s32 	%r228, %r2, %r150;
	shl.b32 	%r229, %r228, 2;
	mov.u32 	%r230, _ZZ9cuda_gemmIiLi256ELi1ELi1ELi1024ELi2ELi2ELi32ELi0ELi0EEviiiPT_S1_S1_iiE11kron_fac_sh;
	add.s32 	%r93, %r230, %r229;
	mov.u32 	%r335, %r12;
$L__BB168_43:
	mad.lo.s32 	%r232, %r335, 12, %r93;
	ld.shared.u32 	%r95, [%r232];
	mov.b32 	%r339, 0;
	@%p26 bra 	$L__BB168_45;
	shfl.sync.idx.b32	%r233|%p30, %r95, %r80, %r20, -1;
	mul.lo.s32 	%r339, %r233, %r333;
$L__BB168_45:
	@%p27 bra 	$L__BB168_47;
	shfl.sync.idx.b32	%r234|%p32, %r95, %r81, %r20, -1;
	mad.lo.s32 	%r339, %r234, %r334, %r339;
$L__BB168_47:
	mov.u32 	%r337, %r3;
$L__BB168_48:
	shr.u32 	%r101, %r337, 1;
	shfl.sync.down.b32	%r235|%p33, %r339, %r101, %r82, -1;
	add.s32 	%r339, %r235, %r339;
	setp.gt.u32 	%p34, %r337, 3;
	mov.u32 	%r337, %r101;
	@%p34 bra 	$L__BB168_48;
	rem.u32 	%r236, %r2, %r4;
	setp.eq.s32 	%p35, %r236, 0;
	@%p35 bra 	$L__BB168_50;
	bra.uni 	$L__BB168_51;
$L__BB168_50:
	mad.lo.s32 	%r237, %r335, %r9, %r86;
	shl.b32 	%r238, %r237, 2;
	add.s32 	%r240, %r184, %r238;
	st.shared.u32 	[%r240], %r339;
$L__BB168_51:
	add.s32 	%r335, %r335, %r14;
	setp.lt.s32 	%p36, %r335, %r19;
	@%p36 bra 	$L__BB168_43;
	bra.uni 	$L__BB168_41;
$L__BB168_52:
	setp.lt.s32 	%p18, %r12, %r19;
	@%p18 bra 	$L__BB168_53;
	bra.uni 	$L__BB168_57;
$L__BB168_53:
	rem.u32 	%r203, %r2, %r150;
	shl.b32 	%r204, %r203, 2;
	mov.u32 	%r205, _ZZ9cuda_gemmIiLi256ELi1ELi1ELi1024ELi2ELi2ELi32ELi0ELi0EEviiiPT_S1_S1_iiE11kron_fac_sh;
	add.s32 	%r110, %r205, %r204;
	mov.u32 	%r345, %r12;
$L__BB168_54:
	mad.lo.s32 	%r206, %r345, 12, %r110;
	ld.shared.u32 	%r116, [%r206];
	shfl.sync.idx.b32	%r207|%p20, %r116, %r78, %r20, -1;
	mul.lo.s32 	%r346, %r207, %r343;
	@%p17 bra 	$L__BB168_56;
	shfl.sync.idx.b32	%r208|%p21, %r116, %r79, %r20, -1;
	mad.lo.s32 	%r346, %r208, %r340, %r346;
$L__BB168_56:
	mad.lo.s32 	%r209, %r345, %r9, %r108;
	shl.b32 	%r210, %r209, 2;
	add.s32 	%r212, %r184, %r210;
	st.shared.u32 	[%r212], %r346;
	add.s32 	%r345, %r345, %r14;
	setp.lt.s32 	%p22, %r345, %r19;
	@%p22 bra 	$L__BB168_54;
$L__BB168_57:
	add.s32 	%r342, %r342, %r10;
	setp.lt.s32 	%p23, %r342, %r9;
	@%p23 bra 	$L__BB168_31;
$L__BB168_58:
	setp.eq.s16 	%p49, %rs1, 2;
	bar.sync 	0;
	mul.lo.s32 	%r267, %r9, %r16;
	mad.lo.s32 	%r122, %r15, %r147, %r267;
	div.s32 	%r123, %r148, %r150;
	@%p49 bra 	$L__BB168_61;
	shl.b32 	%r268, %r350, 2;
	add.s32 	%r348, %r184, %r268;
	neg.s32 	%r347, %r23;
$L__BB168_60:
	.pragma "nounroll";
	div.s32 	%r270, %r350, %r9;
	mad.lo.s32 	%r271, %r123, %r270, %r122;
	mul.lo.s32 	%r272, %r270, %r9;
	sub.s32 	%r273, %r350, %r272;
	add.s32 	%r274, %r271, %r273;
	ld.shared.u32 	%r275, [%r348];
	mul.wide.s32 	%rd19, %r274, 4;
	add.s64 	%rd20, %rd2, %rd19;
	st.global.u32 	[%rd20], %r275;
	add.s32 	%r350, %r350, %r13;
	add.s32 	%r348, %r348, %r36;
	add.s32 	%r347, %r347, 1;
	setp.ne.s32 	%p50, %r347, 0;
	@%p50 bra 	$L__BB168_60;
$L__BB168_61:
	shl.b32 	%r276, %r13, 1;
	add.s32 	%r354, %r350, %r276;
	mad.lo.s32 	%r353, %r13, 3, %r350;
	add.s32 	%r352, %r13, %r350;
	shl.b32 	%r277, %r350, 2;
	add.s32 	%r351, %r184, %r277;
$L__BB168_62:
	div.s32 	%r279, %r350, %r9;
	mad.lo.s32 	%r280, %r123, %r279, %r122;
	mul.lo.s32 	%r281, %r279, %r9;
	sub.s32 	%r282, %r350, %r281;
	add.s32 	%r283, %r280, %r282;
	ld.shared.u32 	%r284, [%r351];
	mul.wide.s32 	%rd21, %r283, 4;
	add.s64 	%rd22, %rd2, %rd21;
	st.global.u32 	[%rd22], %r284;
	add.s32 	%r285, %r350, %r13;
	div.s32 	%r286, %r352, %r9;
	mad.lo.s32 	%r287, %r123, %r286, %r122;
	mul.lo.s32 	%r288, %r286, %r9;
	sub.s32 	%r289, %r352, %r288;
	add.s32 	%r290, %r287, %r289;
	add.s32 	%r291, %r351, %r36;
	ld.shared.u32 	%r292, [%r291];
	mul.wide.s32 	%rd23, %r290, 4;
	add.s64 	%rd24, %rd2, %rd23;
	st.global.u32 	[%rd24], %r292;
	add.s32 	%r293, %r285, %r13;
	div.s32 	%r294, %r354, %r9;
	mad.lo.s32 	%r295, %r123, %r294, %r122;
	mul.lo.s32 	%r296, %r294, %r9;
	sub.s32 	%r297, %r354, %r296;
	add.s32 	%r298, %r295, %r297;
	add.s32 	%r300, %r351, %r176;
	ld.shared.u32 	%r301, [%r300];
	mul.wide.s32 	%rd25, %r298, 4;
	add.s64 	%rd26, %rd2, %rd25;
	st.global.u32 	[%rd26], %r301;
	add.s32 	%r302, %r293, %r13;
	div.s32 	%r303, %r353, %r9;
	mad.lo.s32 	%r304, %r123, %r303, %r122;
	mul.lo.s32 	%r305, %r303, %r9;
	sub.s32 	%r306, %r353, %r305;
	add.s32 	%r307, %r304, %r306;
	mad.lo.s32 	%r308, %r13, 12, %r351;
	ld.shared.u32 	%r309, [%r308];
	mul.wide.s32 	%rd27, %r307, 4;
	add.s64 	%rd28, %rd2, %rd27;
	st.global.u32 	[%rd28], %r309;
	add.s32 	%r350, %r302, %r13;
	add.s32 	%r354, %r354, %r36;
	add.s32 	%r353, %r353, %r36;
	add.s32 	%r352, %r352, %r36;
	add.s32 	%r351, %r351, %r38;
	setp.lt.u32 	%p51, %r350, 1024;
	@%p51 bra 	$L__BB168_62;
$L__BB168_63:
	ret;

}
	// .globl	_Z9cuda_gemmIiLi256ELi1ELi1ELi1024ELi2ELi2ELi32ELi0ELi1EEviiiPT_S1_S1_ii
.visible .entry _Z9cuda_gemmIiLi256ELi1ELi1ELi1024ELi2ELi2ELi32ELi0ELi1EEviiiPT_S1_S1_ii(
	.param .u32 _Z9cuda_gemmIiLi256ELi1ELi1ELi1024ELi2ELi2ELi32ELi0ELi1EEviiiPT_S1_S1_ii_param_0,
	.param .u32 _Z9cuda_gemmIiLi256ELi1ELi1ELi1024ELi2ELi2ELi32ELi0ELi1EEviiiPT_S1_S1_ii_param_1,
	.param .u32 _Z9cuda_gemmIiLi256ELi1ELi1ELi1024ELi2ELi2ELi32ELi0ELi1EEviiiPT_S1_S1_ii_param_2,
	.param .u64 .ptr .align 1 _Z9cuda_gemmIiLi256ELi1ELi1ELi1024ELi2ELi2ELi32ELi0ELi1EEviiiPT_S1_S1_ii_param_3,
	.param .u64 .ptr .align 1 _Z9cuda_gemmIiLi256ELi1ELi1ELi1024ELi2ELi2ELi32ELi0ELi1EEviiiPT_S1_S1_ii_param_4,
	.param .u64 .ptr .align 1 _Z9cuda_gemmIiLi256ELi1ELi1ELi1024ELi2ELi2ELi32ELi0ELi1EEviiiPT_S1_S1_ii_param_5,
	.param .u32 _Z9cuda_gemmIiLi256ELi1ELi1ELi1024ELi2ELi2ELi32ELi0ELi1EEviiiPT_S1_S1_ii_param_6,
	.param .u32 _Z9cuda_gemmIiLi256ELi1ELi1ELi1024ELi2ELi2ELi32ELi0ELi1EEviiiPT_S1_S1_ii_param_7
)
.maxntid 256
{
	.reg .pred 	%p<20>;
	.reg .b16 	%rs<7>;
	.reg .b32 	%r<225>;
	.reg .b64 	%rd<33>;
	// demoted variable
	.shared .align 128 .b8 _ZZ9cuda_gemmIiLi256ELi1ELi1ELi1024ELi2ELi2ELi32ELi0ELi1EEviiiPT_S1_S1_iiE11kron_fac_sh[24];
	// demoted variable
	.shared .align 128 .b8 _ZZ9cuda_gemmIiLi256ELi1ELi1ELi1024ELi2ELi2ELi32ELi0ELi1EEviiiPT_S1_S1_iiE3Ash[4096];
	// demoted variable
	.shared .align 128 .b8 _ZZ9cuda_gemmIiLi256ELi1ELi1ELi1024ELi2ELi2ELi32ELi0ELi1EEviiiPT_S1_S1_iiE3Csh[4096];
	ld.param.u32 	%r99, [_Z9cuda_gemmIiLi256ELi1ELi1ELi1024ELi2ELi2ELi32ELi0ELi1EEviiiPT_S1_S1_ii_param_1];
	ld.param.u32 	%r100, [_Z9cuda_gemmIiLi256ELi1ELi1ELi1024ELi2ELi2ELi32ELi0ELi1EEviiiPT_S1_S1_ii_param_2];
	ld.param.u64 	%rd8, [_Z9cuda_gemmIiLi256ELi1ELi1ELi1024ELi2ELi2ELi32ELi0ELi1EEviiiPT_S1_S1_ii_param_3];
	ld.param.u64 	%rd7, [_Z9cuda_gemmIiLi256ELi1ELi1ELi1024ELi2ELi2ELi32ELi0ELi1EEviiiPT_S1_S1_ii_param_4];
	ld.param.u64 	%rd9, [_Z9cuda_gemmIiLi256ELi1ELi1ELi1024ELi2ELi2ELi32ELi0ELi1EEviiiPT_S1_S1_ii_param_5];
	cvta.to.global.u64 	%rd1, %rd8;
	cvta.to.global.u64 	%rd2, %rd9;
	mov.u32 	%r219, %tid.x;
	setp.gt.u32 	%p1, %r219, 3;
	@%p1 bra 	$L__BB169_3;
	mov.u32 	%r2, %ntid.x;
	mul.wide.u32 	%rd10, %r219, 4;
	cvta.to.global.u64 	%rd11, %rd7;
	add.s64 	%rd32, %rd11, %rd10;
	mul.wide.u32 	%rd4, %r2, 4;
	mov.u32 	%r103, _ZZ9cuda_gemmIiLi256ELi1ELi1ELi1024ELi2ELi2ELi32ELi0ELi1EEviiiPT_S1_S1_iiE11kron_fac_sh;
	mov.u32 	%r197, %r219;
$L__BB169_2:
	ld.global.u32 	%r101, [%rd32];
	and.b32  	%r102, %r197, 1;
	mad.lo.s32 	%r104, %r102, 12, %r103;
	shl.b32 	%r105, %r197, 1;
	and.b32  	%r106, %r105, -4;
	add.s32 	%r107, %r104, %r106;
	st.shared.u32 	[%r107], %r101;
	add.s32 	%r197, %r197, %r2;
	add.s64 	%rd32, %rd32, %rd4;
	setp.lt.u32 	%p2, %r197, 4;
	@%p2 bra 	$L__BB169_2;
$L__BB169_3:
	mov.u32 	%r5, %ntid.x;
	setp.gt.u32 	%p3, %r5, 255;
	selp.u32 	%r6, 1, 0, %p3;
	mov.u32 	%r7, %ctaid.y;
	mov.u32 	%r108, %nctaid.y;
	setp.ge.u32 	%p4, %r7, %r108;
	@%p4 bra 	$L__BB169_23;
	mov.u32 	%r8, %ctaid.x;
	and.b32  	%r9, %r219, 1;
	shr.u32 	%r109, %r100, 31;
	add.s32 	%r110, %r100, %r109;
	shr.s32 	%r10, %r110, 1;
	shl.b32 	%r11, %r8, 10;
	mul.lo.s32 	%r12, %r7, %r100;
	add.s32 	%r111, %r219, %r5;
	cvt.u16.u32 	%rs2, %r111;
	xor.b16  	%rs3, %rs2, 1023;
	cvt.u16.u32 	%rs4, %r5;
	div.u16 	%rs5, %rs3, %rs4;
	and.b16  	%rs1, %rs5, 3;
	xor.b16  	%rs6, %rs1, 2;
	cvt.u32.u16 	%r13, %rs6;
	setp.eq.s16 	%p5, %rs1, 2;
	mov.u32 	%r204, %r219;
	@%p5 bra 	$L__BB169_7;
	shl.b32 	%r112, %r219, 2;
	mov.u32 	%r113, _ZZ9cuda_gemmIiLi256ELi1ELi1ELi1024ELi2ELi2ELi32ELi0ELi1EEviiiPT_S1_S1_iiE3Ash;
	add.s32 	%r200, %r113, %r112;
	shl.b32 	%r15, %r5, 2;
	add.s32 	%r114, %r219, %r12;
	add.s32 	%r199, %r114, %r11;
	neg.s32 	%r198, %r13;
	mad.lo.s32 	%r204, %r5, %r13, %r219;
$L__BB169_6:
	.pragma "nounroll";
	mul.wide.s32 	%rd12, %r199, 4;
	add.s64 	%rd13, %rd1, %rd12;
	ld.global.u32 	%r115, [%rd13];
	st.shared.u32 	[%r200], %r115;
	add.s32 	%r200, %r200, %r15;
	add.s32 	%r199, %r199, %r5;
	add.s32 	%r198, %r198, 1;
	setp.ne.s32 	%p6, %r198, 0;
	@%p6 bra 	$L__BB169_6;
$L__BB169_7:
	shl.b32 	%r26, %r5, 2;
	shl.b32 	%r116, %r204, 2;
	mov.u32 	%r117, _ZZ9cuda_gemmIiLi256ELi1ELi1ELi1024ELi2ELi2ELi32ELi0ELi1EEviiiPT_S1_S1_iiE3Ash;
	add.s32 	%r203, %r117, %r116;
	shl.b32 	%r28, %r5, 4;
	shl.b32 	%r29, %r5, 3;
	mul.lo.s32 	%r30, %r5, 12;
	add.s32 	%r118, %r204, %r12;
	add.s32 	%r202, %r118, %r11;
	mul.wide.u32 	%rd15, %r5, 4;
	mul.wide.u32 	%rd18, %r5, 8;
	mul.wide.u32 	%rd20, %r5, 12;
$L__BB169_8:
	mul.wide.s32 	%rd14, %r202, 4;
	add.s64 	%rd16, %rd1, %rd14;
	add.s64 	%rd17, %rd16, %rd15;
	add.s64 	%rd19, %rd16, %rd18;
	add.s64 	%rd21, %rd16, %rd20;
	ld.global.u32 	%r119, [%rd16];
	st.shared.u32 	[%r203], %r119;
	ld.global.u32 	%r120, [%rd17];
	add.s32 	%r121, %r203, %r26;
	st.shared.u32 	[%r121], %r120;
	ld.global.u32 	%r122, [%rd19];
	add.s32 	%r123, %r203, %r29;
	st.shared.u32 	[%r123], %r122;
	ld.global.u32 	%r124, [%rd21];
	add.s32 	%r125, %r203, %r30;
	st.shared.u32 	[%r125], %r124;
	add.s32 	%r204, %r204, %r26;
	add.s32 	%r203, %r203, %r28;
	add.s32 	%r202, %r202, %r26;
	setp.lt.u32 	%p7, %r204, 1024;
	@%p7 bra 	$L__BB169_8;
	setp.eq.s16 	%p8, %rs1, 2;
	mov.u32 	%r209, %r219;
	@%p8 bra 	$L__BB169_12;
	shl.b32 	%r126, %r219, 2;
	mov.u32 	%r127, _ZZ9cuda_gemmIiLi256ELi1ELi1ELi1024ELi2ELi2ELi32ELi0ELi1EEviiiPT_S1_S1_iiE3Csh;
	add.s32 	%r206, %r127, %r126;
	neg.s32 	%r205, %r13;
	mad.lo.s32 	%r209, %r5, %r13, %r219;
$L__BB169_11:
	.pragma "nounroll";
	mov.b32 	%r128, 0;
	st.shared.u32 	[%r206], %r128;
	add.s32 	%r206, %r206, %r26;
	add.s32 	%r205, %r205, 1;
	setp.ne.s32 	%p9, %r205, 0;
	@%p9 bra 	$L__BB169_11;
$L__BB169_12:
	shl.b32 	%r129, %r209, 2;
	mov.u32 	%r130, _ZZ9cuda_gemmIiLi256ELi1ELi1ELi1024ELi2ELi2ELi32ELi0ELi1EEviiiPT_S1_S1_iiE3Csh;
	add.s32 	%r208, %r130, %r129;
$L__BB169_13:
	mov.b32 	%r131, 0;
	st.shared.u32 	[%r208], %r131;
	add.s32 	%r132, %r208, %r26;
	st.shared.u32 	[%r132], %r131;
	add.s32 	%r133, %r208, %r29;
	st.shared.u32 	[%r133], %r131;
	add.s32 	%r134, %r208, %r30;
	st.shared.u32 	[%r134], %r131;
	add.s32 	%r209, %r209, %r26;
	add.s32 	%r208, %r208, %r28;
	setp.lt.u32 	%p10, %r209, 1024;
	@%p10 bra 	$L__BB169_13;
	shl.b32 	%r136, %r9, 2;
	mov.u32 	%r137, _ZZ9cuda_gemmIiLi256ELi1ELi1ELi1024ELi2ELi2ELi32ELi0ELi1EEviiiPT_S1_S1_iiE11kron_fac_sh;
	add.s32 	%r213, %r137, %r136;
	bar.sync 	0;
	shl.b32 	%r138, %r219, 1;
	or.b32  	%r139, %r138, %r9;
	shl.b32 	%r140, %r139, 2;
	mov.u32 	%r141, _ZZ9cuda_gemmIiLi256ELi1ELi1ELi1024ELi2ELi2ELi32ELi0ELi1EEviiiPT_S1_S1_iiE3Ash;
	add.s32 	%r52, %r141, %r140;
	ld.shared.u32 	%r53, [%r52];
	xor.b32  	%r54, %r9, 1;
	or.b32  	%r142, %r138, %r54;
	shl.b32 	%r143, %r142, 2;
	add.s32 	%r55, %r141, %r143;
	ld.shared.u32 	%r56, [%r55];
	mul.lo.s32 	%r57, %r6, 12;
	shl.b32 	%r58, %r219, 2;
	add.s32 	%r217, %r130, %r58;
	shl.b32 	%r60, %r6, 11;
	mov.b32 	%r212, 0;
	mov.u32 	%r210, %r217;
	mov.u32 	%r211, %r213;
$L__BB169_15:
	ld.shared.u32 	%r145, [%r211];
	shfl.sync.idx.b32	%r146|%p11, %r145, %r9, 7711, -1;
	mul.lo.s32 	%r147, %r146, %r53;
	shfl.sync.idx.b32	%r148|%p12, %r145, %r54, 7711, -1;
	mad.lo.s32 	%r149, %r148, %r56, %r147;
	ld.shared.u32 	%r150, [%r210];
	add.s32 	%r151, %r150, %r149;
	st.shared.u32 	[%r210], %r151;
	add.s32 	%r212, %r212, %r6;
	add.s32 	%r211, %r211, %r57;
	add.s32 	%r210, %r210, %r60;
	setp.lt.u32 	%p13, %r212, 2;
	@%p13 bra 	$L__BB169_15;
	ld.shared.u32 	%r67, [%r52+2048];
	ld.shared.u32 	%r68, [%r55+2048];
	mov.u32 	%r153, _ZZ9cuda_gemmIiLi256ELi1ELi1ELi1024ELi2ELi2ELi32ELi0ELi1EEviiiPT_S1_S1_iiE3Csh;
	add.s32 	%r154, %r58, %r153;
	add.s32 	%r214, %r154, 1024;
	mov.b32 	%r215, 0;
$L__BB169_17:
	ld.shared.u32 	%r155, [%r213];
	shfl.sync.idx.b32	%r156|%p14, %r155, %r9, 7711, -1;
	mul.lo.s32 	%r157, %r156, %r67;
	shfl.sync.idx.b32	%r158|%p15, %r155, %r54, 7711, -1;
	mad.lo.s32 	%r159, %r158, %r68, %r157;
	ld.shared.u32 	%r160, [%r214];
	add.s32 	%r161, %r160, %r159;
	st.shared.u32 	[%r214], %r161;
	add.s32 	%r215, %r215, %r6;
	add.s32 	%r214, %r214, %r60;
	add.s32 	%r213, %r213, %r57;
	setp.lt.u32 	%p16, %r215, 2;
	@%p16 bra 	$L__BB169_17;
	setp.eq.s16 	%p17, %rs1, 2;
	bar.sync 	0;
	shl.b32 	%r162, %r8, 9;
	mad.lo.s32 	%r76, %r7, %r99, %r162;
	@%p17 bra 	$L__BB169_21;
	neg.s32 	%r216, %r13;
$L__BB169_20:
	.pragma "nounroll";
	shr.u32 	%r163, %r219, 9;
	and.b32  	%r164, %r219, 511;
	add.s32 	%r165, %r76, %r164;
	mad.lo.s32 	%r166, %r163, %r10, %r165;
	ld.shared.u32 	%r167, [%r217];
	mul.wide.s32 	%rd22, %r166, 4;
	add.s64 	%rd23, %rd2, %rd22;
	st.global.u32 	[%rd23], %r167;
	add.s32 	%r219, %r219, %r5;
	add.s32 	%r217, %r217, %r26;
	add.s32 	%r216, %r216, 1;
	setp.ne.s32 	%p18, %r216, 0;
	@%p18 bra 	$L__BB169_20;
$L__BB169_21:
	shl.b32 	%r168, %r5, 1;
	add.s32 	%r223, %r219, %r168;
	mad.lo.s32 	%r222, %r5, 3, %r219;
	add.s32 	%r221, %r5, %r219;
	shl.b32 	%r169, %r219, 2;
	add.s32 	%r220, %r153, %r169;
$L__BB169_22:
	shr.u32 	%r171, %r219, 9;
	and.b32  	%r172, %r219, 511;
	add.s32 	%r173, %r76, %r172;
	mad.lo.s32 	%r174, %r171, %r10, %r173;
	ld.shared.u32 	%r175, [%r220];
	mul.wide.s32 	%rd24, %r174, 4;
	add.s64 	%rd25, %rd2, %rd24;
	st.global.u32 	[%rd25], %r175;
	add.s32 	%r176, %r219, %r5;
	shr.u32 	%r177, %r221, 9;
	and.b32  	%r178, %r221, 511;
	add.s32 	%r179, %r76, %r178;
	mad.lo.s32 	%r180, %r177, %r10, %r179;
	add.s32 	%r181, %r220, %r26;
	ld.shared.u32 	%r182, [%r181];
	mul.wide.s32 	%rd26, %r180, 4;
	add.s64 	%rd27, %rd2, %rd26;
	st.global.u32 	[%rd27], %r182;
	add.s32 	%r183, %r176, %r5;
	shr.u32 	%r184, %r223, 9;
	and.b32  	%r185, %r223, 511;
	add.s32 	%r186, %r76, %r185;
	mad.lo.s32 	%r187, %r184, %r10, %r186;
	add.s32 	%r188, %r220, %r29;
	ld.shared.u32 	%r189, [%r188];
	mul.wide.s32 	%rd28, %r187, 4;
	add.s64 	%rd29, %rd2, %rd28;
	st.global.u32 	[%rd29], %r189;
	add.s32 	%r190, %r183, %r5;
	shr.u32 	%r191, %r222, 9;
	and.b32  	%r192, %r222, 511;
	add.s32 	%r193, %r76, %r192;
	mad.lo.s32 	%r194, %r191, %r10, %r193;
	add.s32 	%r195, %r220, %r30;
	ld.shared.u32 	%r196, [%r195];
	mul.wide.s32 	%rd30, %r194, 4;
	add.s64 	%rd31, %rd2, %rd30;
	st.global.u32 	[%rd31], %r196;
	add.s32 	%r219, %r190, %r5;
	add.s32 	%r223, %r223, %r26;
	add.s32 	%r222, %r222, %r26;
	add.s32 	%r221, %r221, %r26;
	add.s32 	%r220, %r220, %r28;
	setp.lt.u32 	%p19, %r219, 1024;
	@%p19 bra 	$L__BB169_22;
$L__BB169_23:
	ret;

}
	// .globl	_Z9cuda_gemmIiLi256ELi1ELi1ELi1024ELi2ELi2ELi32ELi1ELi0EEviiiPT_S1_S1_ii
.visible .entry _Z9cuda_gemmIiLi256ELi1ELi1ELi1024ELi2ELi2ELi32ELi1ELi0EEviiiPT_S1_S1_ii(
	.param .u32 _Z9cuda_gemmIiLi256ELi1ELi1ELi1024ELi2ELi2ELi32ELi1ELi0EEviiiPT_S1_S1_ii_param_0,
	.param .u32 _Z9cuda_gemmIiLi256ELi1ELi1ELi1024ELi2ELi2ELi32ELi1ELi0EEviiiPT_S1_S1_ii_param_1,
	.param .u32 _Z9cuda_gemmIiLi256ELi1ELi1ELi1024ELi2ELi2ELi32ELi1ELi0EEviiiPT_S1_S1_ii_param_2,
	.param .u64 .ptr .align 1 _Z9cuda_gemmIiLi256ELi1ELi1ELi1024ELi2ELi2ELi32ELi1ELi0EEviiiPT_S1_S1_ii_param_3,
	.param .u64 .ptr .align 1 _Z9cuda_gemmIiLi256ELi1ELi1ELi1024ELi2ELi2ELi32ELi1ELi0EEviiiPT_S1_S1_ii_param_4,
	.param .u64 .ptr .align 1 _Z9cuda_gemmIiLi256ELi1ELi1ELi1024ELi2ELi2ELi32ELi1ELi0EEviiiPT_S1_S1_ii_param_5,
	.param .u32 _Z9cuda_gemmIiLi256ELi1ELi1ELi1024ELi2ELi2ELi32ELi1ELi0EEviiiPT_S1_S1_ii_param_6,
	.param .u32 _Z9cuda_gemmIiLi256ELi1ELi1ELi1024ELi2ELi2ELi32ELi1ELi0EEviiiPT_S1_S1_ii_param_7
)
.maxntid 256
{
	.reg .pred 	%p<52>;
	.reg .b16 	%rs<7>;
	.reg .b32 	%r<306>;
	.reg .b64 	%rd<37>;
	// demoted variable
	.shared .align 128 .b8 _ZZ9cuda_gemmIiLi256ELi1ELi1ELi1024ELi2ELi2ELi32ELi1ELi0EEviiiPT_S1_S1_iiE11kron_fac_sh[24];
	// demoted variable
	.shared .align 128 .b8 _ZZ9cuda_gemmIiLi256ELi1ELi1ELi1024ELi2ELi2ELi32ELi1ELi0EEviiiPT_S1_S1_iiE3Ash[4096];
	// demoted variable
	.shared .align 128 .b8 _ZZ9cuda_gemmIiLi256ELi1ELi1ELi1024ELi2ELi2ELi32ELi1ELi0EEviiiPT_S1_S1_iiE3Csh[4096];
	ld.param.u64 	%rd19, [_Z9cuda_gemmIiLi256ELi1ELi1ELi1024ELi2ELi2ELi32ELi1ELi0EEviiiPT_S1_S1_ii_param_3];
	ld.param.u64 	%rd18, [_Z9cuda_gemmIiLi256ELi1ELi1ELi1024ELi2ELi2ELi32ELi1ELi0EEviiiPT_S1_S1_ii_param_4];
	ld.param.u64 	%rd20, [_Z9cuda_gemmIiLi256ELi1ELi1ELi1024ELi2ELi2ELi32ELi1ELi0EEviiiPT_S1_S1_ii_param_5];
	ld.param.u32 	%r136, [_Z9cuda_gemmIiLi256ELi1ELi1ELi1024ELi2ELi2ELi32ELi1ELi0EEviiiPT_S1_S1_ii_param_6];
	ld.param.u32 	%r137, [_Z9cuda_gemmIiLi256ELi1ELi1ELi1024ELi2ELi2ELi32ELi1ELi0EEviiiPT_S1_S1_ii_param_7];
	cvta.to.global.u64 	%rd1, %rd19;
	cvta.to.global.u64 	%rd2, %rd20;
	mov.u32 	%r305, %tid.x;
	and.b32  	%r2, %r305, 31;
	setp.lt.s32 	%p1, %r137, 16;
	shr.u32 	%r3, %r137, 4;
	selp.b32 	%r4, 1, %r3, %p1;
	mul.lo.s32 	%r5, %r137, %r136;
	setp.ge.u32 	%p2, %r305, %r5;
	@%p2 bra 	$L__BB170_3;
	mov.u32 	%r6, %ntid.x;
	cvta.to.global.u64 	%rd3, %rd18;
	mov.u32 	%r264, %r305;
$L__BB170_2:
	mul.wide.u32 	%rd21, %r264, 4;
	add.s64 	%rd22, %rd3, %rd21;
	ld.global.u32 	%r138, [%rd22];
	rem.u32 	%r139, %r264, %r136;
	mov.u32 	%r140, _ZZ9cuda_gemmIiLi256ELi1ELi1ELi1024ELi2ELi2ELi32ELi1ELi0EEviiiPT_S1_S1_iiE11kron_fac_sh;
	mad.lo.s32 	%r141, %r139, 12, %r140;
	div.u32 	%r142, %r264, %r137;
	shl.b32 	%r143, %r142, 2;
	add.s32 	%r144, %r141, %r143;
	st.shared.u32 	[%r144], %r138;
	add.s32 	%r264, %r264, %r6;
	setp.lt.u32 	%p3, %r264, %r5;
	@%p3 bra 	$L__BB170_2;
$L__BB170_3:
	div.s32 	%r9, 1024, %r137;
	mul.lo.s32 	%r145, %r9, %r4;
	min.s32 	%r10, %r145, 256;
	div.u32 	%r12, %r305, %r10;
	mul.lo.s32 	%r146, %r12, %r10;
	sub.s32 	%r147, %r305, %r146;
	div.u32 	%r11, %r147, %r4;
	mov.u32 	%r13, %ntid.x;
	div.u32 	%r14, %r13, %r10;
	mov.u32 	%r15, %ctaid.y;
	mov.u32 	%r148, %nctaid.y;
	setp.ge.u32 	%p4, %r15, %r148;
	@%p4 bra 	$L__BB170_63;
	and.b32  	%r16, %r11, 1;
	rem.u32 	%r149, %r305, %r4;
	shl.b32 	%r17, %r149, 1;
	min.s32 	%r18, %r136, 2;
	shl.b32 	%r150, %r137, 8;
	sub.s32 	%r19, 8223, %r150;
	shl.b32 	%r20, %r15, 10;
	add.s32 	%r151, %r305, %r13;
	cvt.u16.u32 	%rs2, %r151;
	xor.b16  	%rs3, %rs2, 1023;
	cvt.u16.u32 	%rs4, %r13;
	div.u16 	%rs5, %rs3, %rs4;
	and.b16  	%rs1, %rs5, 3;
	xor.b16  	%rs6, %rs1, 2;
	cvt.u32.u16 	%r21, %rs6;
	setp.eq.s16 	%p5, %rs1, 2;
	mov.u32 	%r270, %r305;
	@%p5 bra 	$L__BB170_7;
	shl.b32 	%r152, %r305, 2;
	mov.u32 	%r153, _ZZ9cuda_gemmIiLi256ELi1ELi1ELi1024ELi2ELi2ELi32ELi1ELi0EEviiiPT_S1_S1_iiE3Ash;
	add.s32 	%r266, %r153, %r152;
	shl.b32 	%r23, %r13, 2;
	add.s32 	%r154, %r305, %r20;
	mul.wide.u32 	%rd23, %r154, 4;
	add.s64 	%rd35, %rd1, %rd23;
	mul.wide.u32 	%rd5, %r13, 4;
	neg.s32 	%r265, %r21;
	mad.lo.s32 	%r270, %r13, %r21, %r305;
$L__BB170_6:
	.pragma "nounroll";
	ld.global.u32 	%r155, [%rd35];
	st.shared.u32 	[%r266], %r155;
	add.s32 	%r266, %r266, %r23;
	add.s64 	%rd35, %rd35, %rd5;
	add.s32 	%r265, %r265, 1;
	setp.ne.s32 	%p6, %r265, 0;
	@%p6 bra 	$L__BB170_6;
$L__BB170_7:
	shl.b32 	%r31, %r13, 2;
	shl.b32 	%r156, %r270, 2;
	mov.u32 	%r157, _ZZ9cuda_gemmIiLi256ELi1ELi1ELi1024ELi2ELi2ELi32ELi1ELi0EEviiiPT_S1_S1_iiE3Ash;
	add.s32 	%r269, %r157, %r156;
	shl.b32 	%r33, %r13, 4;
	shl.b32 	%r34, %r13, 3;
	mul.lo.s32 	%r35, %r13, 12;
	mul.wide.u32 	%rd8, %r13, 4;
	add.s32 	%r268, %r270, %r20;
	mul.wide.u32 	%rd9, %r13, 8;
	mul.wide.u32 	%rd10, %r13, 12;
	add.s64 	%rd11, %rd1, %rd10;
$L__BB170_8:
	mul.wide.s32 	%rd24, %r268, 4;
	add.s64 	%rd25, %rd1, %rd24;
	add.s64 	%rd26, %rd25, %rd8;
	add.s64 	%rd27, %rd25, %rd9;
	add.s64 	%rd28, %rd11, %rd24;
	ld.global.u32 	%r158, [%rd25];
	st.shared.u32 	[%r269], %r158;
	ld.global.u32 	%r159, [%rd26];
	add.s32 	%r160, %r269, %r31;
	st.shared.u32 	[%r160], %r159;
	ld.global.u32 	%r161, [%rd27];
	add.s32 	%r162, %r269, %r34;
	st.shared.u32 	[%r162], %r161;
	ld.global.u32 	%r163, [%rd28];
	add.s32 	%r164, %r269, %r35;
	st.shared.u32 	[%r164], %r163;
	add.s32 	%r270, %r270, %r31;
	add.s32 	%r269, %r269, %r33;
	add.s32 	%r268, %r268, %r31;
	setp.lt.u32 	%p7, %r270, 1024;
	@%p7 bra 	$L__BB170_8;
	setp.eq.s16 	%p8, %rs1, 2;
	mov.u32 	%r274, %r305;
	@%p8 bra 	$L__BB170_12;
	shl.b32 	%r165, %r305, 2;
	mov.u32 	%r166, _ZZ9cuda_gemmIiLi256ELi1ELi1ELi1024ELi2ELi2ELi32ELi1ELi0EEviiiPT_S1_S1_iiE3Csh;
	add.s32 	%r272, %r166, %r165;
	neg.s32 	%r271, %r21;
	mad.lo.s32 	%r274, %r13, %r21, %r305;
$L__BB170_11:
	.pragma "nounroll";
	mov.b32 	%r167, 0;
	st.shared.u32 	[%r272], %r167;
	add.s32 	%r272, %r272, %r31;
	add.s32 	%r271, %r271, 1;
	setp.ne.s32 	%p9, %r271, 0;
	@%p9 bra 	$L__BB170_11;
$L__BB170_12:
	mov.u32 	%r169, _ZZ9cuda_gemmIiLi256ELi1ELi1ELi1024ELi2ELi2ELi32ELi1ELi0EEviiiPT_S1_S1_iiE3Csh;
$L__BB170_13:
	shl.b32 	%r168, %r274, 2;
	add.s32 	%r170, %r169, %r168;
	mov.b32 	%r171, 0;
	st.shared.u32 	[%r170], %r171;
	add.s32 	%r172, %r170, %r31;
	st.shared.u32 	[%r172], %r171;
	add.s32 	%r173, %r172, %r31;
	st.shared.u32 	[%r173], %r171;
	add.s32 	%r174, %r173, %r31;
	st.shared.u32 	[%r174], %r171;
	add.s32 	%r274, %r31, %r274;
	setp.lt.u32 	%p10, %r274, 1024;
	@%p10 bra 	$L__BB170_13;
	setp.lt.s32 	%p11, %r9, 1;
	bar.sync 	0;
	@%p11 bra 	$L__BB170_58;
	setp.ne.s32 	%p12, %r4, 1;
	@%p12 bra 	$L__BB170_29;
	xor.b32  	%r53, %r16, 1;
	setp.lt.s32 	%p38, %r16, %r137;
	selp.b32 	%r227, 0, %r137, %p38;
	sub.s32 	%r54, %r16, %r227;
	add.s32 	%r228, %r16, 1;
	setp.lt.s32 	%p39, %r228, %r137;
	selp.b32 	%r229, 0, %r137, %p39;
	sub.s32 	%r55, %r228, %r229;
	mov.b32 	%r277, 0;
$L__BB170_17:
	setp.lt.s32 	%p40, %r137, 1;
	add.s32 	%r59, %r277, %r11;
	mad.lo.s32 	%r60, %r59, %r137, %r17;
	@%p40 bra 	$L__BB170_19;
	add.s32 	%r230, %r60, %r16;
	shl.b32 	%r231, %r230, 2;
	mov.u32 	%r232, _ZZ9cuda_gemmIiLi256ELi1ELi1ELi1024ELi2ELi2ELi32ELi1ELi0EEviiiPT_S1_S1_iiE3Ash;
	add.s32 	%r233, %r232, %r231;
	ld.shared.u32 	%r278, [%r233];
$L__BB170_19:
	setp.lt.s32 	%p41, %r137, 2;
	@%p41 bra 	$L__BB170_21;
	add.s32 	%r234, %r60, %r53;
	shl.b32 	%r235, %r234, 2;
	mov.u32 	%r236, _ZZ9cuda_gemmIiLi256ELi1ELi1ELi1024ELi2ELi2ELi32ELi1ELi0EEviiiPT_S1_S1_iiE3Ash;
	add.s32 	%r237, %r236, %r235;
	ld.shared.u32 	%r279, [%r237];
$L__BB170_21:
	setp.lt.s32 	%p42, %r12, %r18;
	@%p42 bra 	$L__BB170_23;
$L__BB170_22:
	add.s32 	%r277, %r277, %r10;
	setp.lt.s32 	%p48, %r277, %r9;
	@%p48 bra 	$L__BB170_17;
	bra.uni 	$L__BB170_58;
$L__BB170_23:
	rem.s32 	%r238, %r2, %r137;
	shl.b32 	%r239, %r238, 2;
	mov.u32 	%r240, _ZZ9cuda_gemmIiLi256ELi1ELi1ELi1024ELi2ELi2ELi32ELi1ELi0EEviiiPT_S1_S1_iiE11kron_fac_sh;
	add.s32 	%r66, %r240, %r239;
	mov.u32 	%r280, %r12;
$L__BB170_24:
	mad.lo.s32 	%r242, %r280, 12, %r66;
	ld.shared.u32 	%r68, [%r242];
	mov.b32 	%r282, 0;
	@%p40 bra 	$L__BB170_26;
	shfl.sync.idx.b32	%r243|%p44, %r68, %r54, %r19, -1;
	mul.lo.s32 	%r282, %r243, %r278;
$L__BB170_26:
	@%p41 bra 	$L__BB170_28;
	shfl.sync.idx.b32	%r244|%p46, %r68, %r55, %r19, -1;
	mad.lo.s32 	%r282, %r244, %r279, %r282;
$L__BB170_28:
	mad.lo.s32 	%r245, %r280, %r9, %r59;
	shl.b32 	%r246, %r245, 2;
	mov.u32 	%r247, _ZZ9cuda_gemmIiLi256ELi1ELi1ELi1024ELi2ELi2ELi32ELi1ELi0EEviiiPT_S1_S1_iiE3Csh;
	add.s32 	%r248, %r247, %r246;
	ld.shared.u32 	%r249, [%r248];
	add.s32 	%r250, %r249, %r282;
	st.shared.u32 	[%r248], %r250;
	add.s32 	%r280, %r280, %r14;
	setp.lt.s32 	%p47, %r280, %r18;
	@%p47 bra 	$L__BB170_24;
	bra.uni 	$L__BB170_22;
$L__BB170_29:
	setp.gt.u32 	%p13, %r137, 31;
	@%p13 bra 	$L__BB170_35;
	xor.b32  	%r74, %r16, 1;
	setp.lt.u32 	%p14, %r16, %r137;
	selp.b32 	%r177, 0, %r137, %p14;
	sub.s32 	%r75, %r16, %r177;
	add.s32 	%r178, %r16, 1;
	setp.lt.u32 	%p15, %r178, %r137;
	selp.b32 	%r179, 0, %r137, %p15;
	sub.s32 	%r76, %r178, %r179;
	mov.b32 	%r295, 0;
$L__BB170_31:
	setp.eq.s32 	%p16, %r137, 0;
	add.s32 	%r106, %r295, %r11;
	mad.lo.s32 	%r107, %r106, %r137, %r17;
	@%p16 bra 	$L__BB170_33;
	add.s32 	%r180, %r107, %r16;
	shl.b32 	%r181, %r180, 2;
	mov.u32 	%r182, _ZZ9cuda_gemmIiLi256ELi1ELi1ELi1024ELi2ELi2ELi32ELi1ELi0EEviiiPT_S1_S1_iiE3Ash;
	add.s32 	%r183, %r182, %r181;
	ld.shared.u32 	%r296, [%r183];
$L__BB170_33:
	setp.lt.u32 	%p17, %r137, 2;
	@%p17 bra 	$L__BB170_52;
	add.s32 	%r184, %r107, %r74;
	shl.b32 	%r185, %r184, 2;
	mov.u32 	%r186, _ZZ9cuda_gemmIiLi256ELi1ELi1ELi1024ELi2ELi2ELi32ELi1ELi0EEviiiPT_S1_S1_iiE3Ash;
	add.s32 	%r187, %r186, %r185;
	ld.shared.u32 	%r293, [%r187];
	bra.uni 	$L__BB170_52;
$L__BB170_35:
	xor.b32  	%r77, %r16, 1;
	setp.lt.s32 	%p24, %r16, %r137;
	selp.b32 	%r200, 0, %r137, %p24;
	sub.s32 	%r78, %r16, %r200;
	add.s32 	%r201, %r16, 1;
	setp.lt.s32 	%p25, %r201, %r137;
	selp.b32 	%r202, 0, %r137, %p25;
	sub.s32 	%r79, %r201, %r202;
	shl.b32 	%r203, %r4, 8;
	sub.s32 	%r80, 8223, %r203;
	mov.b32 	%r285, 0;
$L__BB170_36:
	setp.lt.s32 	%p26, %r137, 1;
	add.s32 	%r84, %r285, %r11;
	mad.lo.s32 	%r85, %r84, %r137, %r17;
	@%p26 bra 	$L__BB170_38;
	add.s32 	%r204, %r85, %r16;
	shl.b32 	%r205, %r204, 2;
	mov.u32 	%r206, _ZZ9cuda_gemmIiLi256ELi1ELi1ELi1024ELi2ELi2ELi32ELi1ELi0EEviiiPT_S1_S1_iiE3Ash;
	add.s32 	%r207, %r206, %r205;
	ld.shared.u32 	%r286, [%r207];
$L__BB170_38:
	setp.lt.s32 	%p27, %r137, 2;
	@%p27 bra 	$L__BB170_40;
	add.s32 	%r208, %r85, %r77;
	shl.b32 	%r209, %r208, 2;
	mov.u32 	%r210, _ZZ9cuda_gemmIiLi256ELi1ELi1ELi1024ELi2ELi2ELi32ELi1ELi0EEviiiPT_S1_S1_iiE3Ash;
	add.s32 	%r211, %r210, %r209;
	ld.shared.u32 	%r287, [%r211];
$L__BB170_40:
	setp.lt.s32 	%p28, %r12, %r18;
	@%p28 bra 	$L__BB170_42;
$L__BB170_41:
	add.s32 	%r285, %r285, %r10;
	setp.lt.s32 	%p37, %r285, %r9;
	@%p37 bra 	$L__BB170_36;
	bra.uni 	$L__BB170_58;
$L__BB170_42:
	rem.s32 	%r212, %r2, %r137;
	shl.b32 	%r213, %r212, 2;
	mov.u32 	%r214, _ZZ9cuda_gemmIiLi256ELi1ELi1ELi1024ELi2ELi2ELi32ELi1ELi0EEviiiPT_S1_S1_iiE11kron_fac_sh;
	add.s32 	%r91, %r214, %r213;
	mov.u32 	%r288, %r12;
$L__BB170_43:
	mad.lo.s32 	%r216, %r288, 12, %r91;
	ld.shared.u32 	%r93, [%r216];
	mov.b32 	%r292, 0;
	@%p26 bra 	$L__BB170_45;
	shfl.sync.idx.b32	%r217|%p30, %r93, %r78, %r19, -1;
	mul.lo.s32 	%r292, %r217, %r286;
$L__BB170_45:
	@%p27 bra 	$L__BB170_47;
	shfl.sync.idx.b32	%r218|%p32, %r93, %r79, %r19, -1;
	mad.lo.s32 	%r292, %r218, %r287, %r292;
$L__BB170_47:
	mov.u32 	%r290, %r3;
$L__BB170_48:
	shr.u32 	%r99, %r290, 1;
	shfl.sync.down.b32	%r219|%p33, %r292, %r99, %r80, -1;
	add.s32 	%r292, %r219, %r292;
	setp.gt.u32 	%p34, %r290, 3;
	mov.u32 	%r290, %r99;
	@%p34 bra 	$L__BB170_48;
	rem.u32 	%r220, %r2, %r4;
	setp.eq.s32 	%p35, %r220, 0;
	@%p35 bra 	$L__BB170_50;
	bra.uni 	$L__BB170_51;
$L__BB170_50:
	mad.lo.s32 	%r221, %r288, %r9, %r84;
	shl.b32 	%r222, %r221, 2;
	mov.u32 	%r223, _ZZ9cuda_gemmIiLi256ELi1ELi1ELi1024ELi2ELi2ELi32ELi1ELi0EEviiiPT_S1_S1_iiE3Csh;
	add.s32 	%r224, %r223, %r222;
	st.shared.u32 	[%r224], %r292;
$L__BB170_51:
	add.s32 	%r288, %r288, %r14;
	setp.lt.s32 	%p36, %r288, %r18;
	@%p36 bra 	$L__BB170_43;
	bra.uni 	$L__BB170_41;
$L__BB170_52:
	setp.lt.s32 	%p18, %r12, %r18;
	@%p18 bra 	$L__BB170_53;
	bra.uni 	$L__BB170_57;
$L__BB170_53:
	rem.u32 	%r188, %r2, %r137;
	shl.b32 	%r189, %r188, 2;
	mov.u32 	%r190, _ZZ9cuda_gemmIiLi256ELi1ELi1ELi1024ELi2ELi2ELi32ELi1ELi0EEviiiPT_S1_S1_iiE11kron_fac_sh;
	add.s32 	%r108, %r190, %r189;
	mov.u32 	%r298, %r12;
$L__BB170_54:
	mad.lo.s32 	%r191, %r298, 12, %r108;
	ld.shared.u32 	%r114, [%r191];
	shfl.sync.idx.b32	%r192|%p20, %r114, %r75, %r19, -1;
	mul.lo.s32 	%r299, %r192, %r296;
	@%p17 bra 	$L__BB170_56;
	shfl.sync.idx.b32	%r193|%p21, %r114, %r76, %r19, -1;
	mad.lo.s32 	%r299, %r193, %r293, %r299;
$L__BB170_56:
	mad.lo.s32 	%r194, %r298, %r9, %r106;
	shl.b32 	%r195, %r194, 2;
	mov.u32 	%r196, _ZZ9cuda_gemmIiLi256ELi1ELi1ELi1024ELi2ELi2ELi32ELi1ELi0EEviiiPT_S1_S1_iiE3Csh;
	add.s32 	%r197, %r196, %r195;
	st.shared.u32 	[%r197], %r299;
	add.s32 	%r298, %r298, %r14;
	setp.lt.s32 	%p22, %r298, %r18;
	@%p22 bra 	$L__BB170_54;
$L__BB170_57:
	add.s32 	%r295, %r295, %r10;
	setp.lt.s32 	%p23, %r295, %r9;
	@%p23 bra 	$L__BB170_31;
$L__BB170_58:
	setp.eq.s16 	%p49, %rs1, 2;
	bar.sync 	0;
	@%p49 bra 	$L__BB170_61;
	shl.b32 	%r251, %r305, 2;
	mov.u32 	%r252, _ZZ9cuda_gemmIiLi256ELi1ELi1ELi1024ELi2ELi2ELi32ELi1ELi0EEviiiPT_S1_S1_iiE3Csh;
	add.s32 	%r301, %r252, %r251;
	add.s32 	%r253, %r305, %r20;
	mul.wide.u32 	%rd29, %r253, 4;
	add.s64 	%rd36, %rd2, %rd29;
	neg.s32 	%r300, %r21;
	mad.lo.s32 	%r305, %r13, %r21, %r305;
$L__BB170_60:
	.pragma "nounroll";
	ld.shared.u32 	%r254, [%r301];
	st.global.u32 	[%rd36], %r254;
	add.s32 	%r301, %r301, %r31;
	add.s64 	%rd36, %rd36, %rd8;
	add.s32 	%r300, %r300, 1;
	setp.ne.s32 	%p50, %r300, 0;
	@%p50 bra 	$L__BB170_60;
$L__BB170_61:
	shl.b32 	%r255, %r305, 2;
	mov.u32 	%r256, _ZZ9cuda_gemmIiLi256ELi1ELi1ELi1024ELi2ELi2ELi32ELi1ELi0EEviiiPT_S1_S1_iiE3Csh;
	add.s32 	%r304, %r256, %r255;
	add.s64 	%rd15, %rd2, %rd8;
	add.s32 	%r303, %r305, %r20;
	add.s64 	%rd16, %rd2, %rd9;
	add.s64 	%rd17, %rd2, %rd10;
$L__BB170_62:
	mul.wide.s32 	%rd30, %r303, 4;
	add.s64 	%rd31, %rd15, %rd30;
	add.s64 	%rd32, %rd16, %rd30;
	add.s64 	%rd33, %rd17, %rd30;
	add.s64 	%rd34, %rd2, %rd30;
	ld.shared.u32 	%r257, [%r304];
	st.global.u32 	[%rd34], %r257;
	add.s32 	%r258, %r304, %r31;
	ld.shared.u32 	%r259, [%r258];
	st.global.u32 	[%rd31], %r259;
	add.s32 	%r260, %r304, %r34;
	ld.shared.u32 	%r261, [%r260];
	st.global.u32 	[%rd32], %r261;
	add.s32 	%r262, %r304, %r35;
	ld.shared.u32 	%r263, [%r262];
	st.global.u32 	[%rd33], %r263;
	add.s32 	%r305, %r305, %r31;
	add.s32 	%r304, %r304, %r33;
	add.s32 	%r303, %r303, %r31;
	setp.lt.u32 	%p51, %r305, 1024;
	@%p51 bra 	$L__BB170_62;
$L__BB170_63:
	ret;

}
	// .globl	_Z9cuda_gemmIiLi256ELi1ELi1ELi1024ELi2ELi2ELi32ELi1ELi1EEviiiPT_S1_S1_ii
.visible .entry _Z9cuda_gemmIiLi256ELi1ELi1ELi1024ELi2ELi2ELi32ELi1ELi1EEviiiPT_S1_S1_ii(
	.param .u32 _Z9cuda_gemmIiLi256ELi1ELi1ELi1024ELi2ELi2ELi32ELi1ELi1EEviiiPT_S1_S1_ii_param_0,
	.param .u32 _Z9cuda_gemmIiLi256ELi1ELi1ELi1024ELi2ELi2ELi32ELi1ELi1EEviiiPT_S1_S1_ii_param_1,
	.param .u32 _Z9cuda_gemmIiLi256ELi1ELi1ELi1024ELi2ELi2ELi32ELi1ELi1EEviiiPT_S1_S1_ii_param_2,
	.param .u64 .ptr .align 1 _Z9cuda_gemmIiLi256ELi1ELi1ELi1024ELi2ELi2ELi32ELi1ELi1EEviiiPT_S1_S1_ii_param_3,
	.param .u64 .ptr .align 1 _Z9cuda_gemmIiLi256ELi1ELi1ELi1024ELi2ELi2ELi32ELi1ELi1EEviiiPT_S1_S1_ii_param_4,
	.param .u64 .ptr .align 1 _Z9cuda_gemmIiLi256ELi1ELi1ELi1024ELi2ELi2ELi32ELi1ELi1EEviiiPT_S1_S1_ii_param_5,
	.param .u32 _Z9cuda_gemmIiLi256ELi1ELi1ELi1024ELi2ELi2ELi32ELi1ELi1EEviiiPT_S1_S1_ii_param_6,
	.param .u32 _Z9cuda_gemmIiLi256ELi1ELi1ELi1024ELi2ELi2ELi32ELi1ELi1EEviiiPT_S1_S1_ii_param_7
)
.maxntid 256
{
	.reg .pred 	%p<20>;
	.reg .b16 	%rs<8>;
	.reg .b32 	%r<181>;
	.reg .b64 	%rd<40>;
	// demoted variable
	.shared .align 128 .b8 _ZZ9cuda_gemmIiLi256ELi1ELi1ELi1024ELi2ELi2ELi32ELi1ELi1EEviiiPT_S1_S1_iiE11kron_fac_sh[24];
	// demoted variable
	.shared .align 128 .b8 _ZZ9cuda_gemmIiLi256ELi1ELi1ELi1024ELi2ELi2ELi32ELi1ELi1EEviiiPT_S1_S1_iiE3Ash[4096];
	// demoted variable
	.shared .align 128 .b8 _ZZ9cuda_gemmIiLi256ELi1ELi1ELi1024ELi2ELi2ELi32ELi1ELi1EEviiiPT_S1_S1_iiE3Csh[4096];
	ld.param.u64 	%rd21, [_Z9cuda_gemmIiLi256ELi1ELi1ELi1024ELi2ELi2ELi32ELi1ELi1EEviiiPT_S1_S1_ii_param_3];
	ld.param.u64 	%rd20, [_Z9cuda_gemmIiLi256ELi1ELi1ELi1024ELi2ELi2ELi32ELi1ELi1EEviiiPT_S1_S1_ii_param_4];
	ld.param.u64 	%rd22, [_Z9cuda_gemmIiLi256ELi1ELi1ELi1024ELi2ELi2ELi32ELi1ELi1EEviiiPT_S1_S1_ii_param_5];
	cvta.to.global.u64 	%rd1, %rd21;
	cvta.to.global.u64 	%rd2, %rd22;
	mov.u32 	%r180, %tid.x;
	setp.gt.u32 	%p1, %r180, 3;
	@%p1 bra 	$L__BB171_3;
	mov.u32 	%r2, %ntid.x;
	mul.wide.u32 	%rd23, %r180, 4;
	cvta.to.global.u64 	%rd24, %rd20;
	add.s64 	%rd37, %rd24, %rd23;
	mul.wide.u32 	%rd4, %r2, 4;
	mov.u32 	%r84, _ZZ9cuda_gemmIiLi256ELi1ELi1ELi1024ELi2ELi2ELi32ELi1ELi1EEviiiPT_S1_S1_iiE11kron_fac_sh;
	mov.u32 	%r157, %r180;
$L__BB171_2:
	ld.global.u32 	%r82, [%rd37];
	and.b32  	%r83, %r157, 1;
	mad.lo.s32 	%r85, %r83, 12, %r84;
	shl.b32 	%r86, %r157, 1;
	and.b32  	%r87, %r86, -4;
	add.s32 	%r88, %r85, %r87;
	st.shared.u32 	[%r88], %r82;
	add.s32 	%r157, %r157, %r2;
	add.s64 	%rd37, %rd37, %rd4;
	setp.lt.u32 	%p2, %r157, 4;
	@%p2 bra 	$L__BB171_2;
$L__BB171_3:
	mov.u32 	%r5, %ntid.x;
	mov.u32 	%r6, %ctaid.y;
	mov.u32 	%r89, %nctaid.y;
	setp.ge.u32 	%p3, %r6, %r89;
	@%p3 bra 	$L__BB171_23;
	shl.b32 	%r7, %r6, 10;
	add.s32 	%r90, %r180, %r5;
	cvt.u16.u32 	%rs2, %r90;
	xor.b16  	%rs3, %rs2, 1023;
	cvt.u16.u32 	%rs4, %r5;
	div.u16 	%rs5, %rs3, %rs4;
	and.b16  	%rs1, %rs5, 3;
	xor.b16  	%rs6, %rs1, 2;
	cvt.u32.u16 	%r8, %rs6;
	setp.eq.s16 	%p4, %rs1, 2;
	mov.u32 	%r163, %r180;
	@%p4 bra 	$L__BB171_7;
	shl.b32 	%r91, %r180, 2;
	mov.u32 	%r92, _ZZ9cuda_gemmIiLi256ELi1ELi1ELi1024ELi2ELi2ELi32ELi1ELi1EEviiiPT_S1_S1_iiE3Ash;
	add.s32 	%r159, %r92, %r91;
	shl.b32 	%r10, %r5, 2;
	add.s32 	%r93, %r180, %r7;
	mul.wide.u32 	%rd25, %r93, 4;
	add.s64 	%rd38, %rd1, %rd25;
	mul.wide.u32 	%rd8, %r5, 4;
	neg.s32 	%r158, %r8;
	mad.lo.s32 	%r163, %r5, %r8, %r180;
$L__BB171_6:
	.pragma "nounroll";
	ld.global.u32 	%r94, [%rd38];
	st.shared.u32 	[%r159], %r94;
	add.s32 	%r159, %r159, %r10;
	add.s64 	%rd38, %rd38, %rd8;
	add.s32 	%r158, %r158, 1;
	setp.ne.s32 	%p5, %r158, 0;
	@%p5 bra 	$L__BB171_6;
$L__BB171_7:
	shl.b32 	%r18, %r5, 2;
	shl.b32 	%r95, %r163, 2;
	mov.u32 	%r96, _ZZ9cuda_gemmIiLi256ELi1ELi1ELi1024ELi2ELi2ELi32ELi1ELi1EEviiiPT_S1_S1_iiE3Ash;
	add.s32 	%r162, %r96, %r95;
	shl.b32 	%r20, %r5, 4;
	shl.b32 	%r21, %r5, 3;
	mul.lo.s32 	%r22, %r5, 12;
	mul.wide.u32 	%rd11, %r5, 4;
	add.s32 	%r161, %r163, %r7;
	mul.wide.u32 	%rd12, %r5, 8;
	mul.wide.u32 	%rd13, %r5, 12;
$L__BB171_8:
	mul.wide.s32 	%rd26, %r161, 4;
	add.s64 	%rd27, %rd1, %rd26;
	add.s64 	%rd28, %rd27, %rd11;
	add.s64 	%rd29, %rd27, %rd12;
	add.s64 	%rd30, %rd27, %rd13;
	ld.global.u32 	%r97, [%rd27];
	st.shared.u32 	[%r162], %r97;
	ld.global.u32 	%r98, [%rd28];
	add.s32 	%r99, %r162, %r18;
	st.shared.u32 	[%r99], %r98;
	ld.global.u32 	%r100, [%rd29];
	add.s32 	%r101, %r162, %r21;
	st.shared.u32 	[%r101], %r100;
	ld.global.u32 	%r102, [%rd30];
	add.s32 	%r103, %r162, %r22;
	st.shared.u32 	[%r103], %r102;
	add.s32 	%r163, %r163, %r18;
	add.s32 	%r162, %r162, %r20;
	add.s32 	%r161, %r161, %r18;
	setp.lt.u32 	%p6, %r163, 1024;
	@%p6 bra 	$L__BB171_8;
	setp.eq.s16 	%p7, %rs1, 2;
	mov.u32 	%r168, %r180;
	@%p7 bra 	$L__BB171_12;
	shl.b32 	%r104, %r180, 2;
	mov.u32 	%r105, _ZZ9cuda_gemmIiLi256ELi1ELi1ELi1024ELi2ELi2ELi32ELi1ELi1EEviiiPT_S1_S1_iiE3Csh;
	add.s32 	%r165, %r105, %r104;
	neg.s32 	%r164, %r8;
	mad.lo.s32 	%r168, %r5, %r8, %r180;
$L__BB171_11:
	.pragma "nounroll";
	mov.b32 	%r106, 0;
	st.shared.u32 	[%r165], %r106;
	add.s32 	%r165, %r165, %r18;
	add.s32 	%r164, %r164, 1;
	setp.ne.s32 	%p8, %r164, 0;
	@%p8 bra 	$L__BB171_11;
$L__BB171_12:
	shl.b32 	%r107, %r168, 2;
	mov.u32 	%r108, _ZZ9cuda_gemmIiLi256ELi1ELi1ELi1024ELi2ELi2ELi32ELi1ELi1EEviiiPT_S1_S1_iiE3Csh;
	add.s32 	%r167, %r108, %r107;
$L__BB171_13:
	mov.b32 	%r109, 0;
	st.shared.u32 	[%r167], %r109;
	add.s32 	%r110, %r167, %r18;
	st.shared.u32 	[%r110], %r109;
	add.s32 	%r111, %r167, %r21;
	st.shared.u32 	[%r111], %r109;
	add.s32 	%r112, %r167, %r22;
	st.shared.u32 	[%r112], %r109;
	add.s32 	%r168, %r168, %r18;
	add.s32 	%r167, %r167, %r20;
	setp.lt.u32 	%p9, %r168, 1024;
	@%p9 bra 	$L__BB171_13;
	and.b32  	%r114, %r180, 1;
	shl.b32 	%r49, %r180, 2;
	and.b32  	%r115, %r49, 4;
	mov.u32 	%r116, _ZZ9cuda_gemmIiLi256ELi1ELi1ELi1024ELi2ELi2ELi32ELi1ELi1EEviiiPT_S1_S1_iiE11kron_fac_sh;
	add.s32 	%r172, %r116, %r115;
	bar.sync 	0;
	shl.b32 	%r117, %r180, 1;
	or.b32  	%r118, %r117, %r114;
	shl.b32 	%r119, %r118, 2;
	add.s32 	%r44, %r96, %r119;
	ld.shared.u32 	%r45, [%r44];
	xor.b32  	%r46, %r114, 1;
	or.b32  	%r121, %r117, %r46;
	shl.b32 	%r122, %r121, 2;
	add.s32 	%r47, %r96, %r122;
	ld.shared.u32 	%r48, [%r47];
	add.s32 	%r176, %r108, %r49;
	mov.b32 	%r171, 0;
	mov.u32 	%r169, %r176;
	mov.u32 	%r170, %r172;
$L__BB171_15:
	ld.shared.u32 	%r124, [%r170];
	and.b32  	%r125, %r180, 1;
	shfl.sync.idx.b32	%r126|%p10, %r124, %r125, 7711, -1;
	mul.lo.s32 	%r127, %r126, %r45;
	shfl.sync.idx.b32	%r128|%p11, %r124, %r46, 7711, -1;
	mad.lo.s32 	%r129, %r128, %r48, %r127;
	ld.shared.u32 	%r130, [%r169];
	add.s32 	%r131, %r130, %r129;
	st.shared.u32 	[%r169], %r131;
	setp.gt.u32 	%p12, %r5, 255;
	selp.u32 	%r54, 1, 0, %p12;
	add.s32 	%r171, %r171, %r54;
	selp.u16 	%rs7, 1, 0, %p12;
	mul.wide.u16 	%r132, %rs7, 12;
	add.s32 	%r170, %r170, %r132;
	mul.wide.u16 	%r133, %rs7, 2048;
	add.s32 	%r169, %r169, %r133;
	setp.lt.u32 	%p13, %r171, 2;
	@%p13 bra 	$L__BB171_15;
	ld.shared.u32 	%r58, [%r44+2048];
	ld.shared.u32 	%r59, [%r47+2048];
	mov.u32 	%r135, _ZZ9cuda_gemmIiLi256ELi1ELi1ELi1024ELi2ELi2ELi32ELi1ELi1EEviiiPT_S1_S1_iiE3Csh;
	add.s32 	%r136, %r49, %r135;
	add.s32 	%r173, %r136, 1024;
	mov.b32 	%r174, 0;
$L__BB171_17:
	ld.shared.u32 	%r137, [%r172];
	shfl.sync.idx.b32	%r139|%p14, %r137, %r125, 7711, -1;
	mul.lo.s32 	%r140, %r139, %r58;
	shfl.sync.idx.b32	%r141|%p15, %r137, %r46, 7711, -1;
	mad.lo.s32 	%r142, %r141, %r59, %r140;
	ld.shared.u32 	%r143, [%r173];
	add.s32 	%r144, %r143, %r142;
	st.shared.u32 	[%r173], %r144;
	add.s32 	%r174, %r174, %r54;
	shl.b32 	%r145, %r54, 11;
	add.s32 	%r173, %r173, %r145;
	mad.lo.s32 	%r172, %r54, 12, %r172;
	setp.lt.u32 	%p16, %r174, 2;
	@%p16 bra 	$L__BB171_17;
	setp.eq.s16 	%p17, %rs1, 2;
	bar.sync 	0;
	@%p17 bra 	$L__BB171_21;
	add.s32 	%r146, %r180, %r7;
	mul.wide.u32 	%rd31, %r146, 4;
	add.s64 	%rd39, %rd2, %rd31;
	neg.s32 	%r175, %r8;
	mad.lo.s32 	%r180, %r5, %r8, %r180;
$L__BB171_20:
	.pragma "nounroll";
	ld.shared.u32 	%r147, [%r176];
	st.global.u32 	[%rd39], %r147;
	add.s32 	%r176, %r176, %r18;
	add.s64 	%rd39, %rd39, %rd11;
	add.s32 	%r175, %r175, 1;
	setp.ne.s32 	%p18, %r175, 0;
	@%p18 bra 	$L__BB171_20;
$L__BB171_21:
	shl.b32 	%r148, %r180, 2;
	add.s32 	%r179, %r135, %r148;
	add.s64 	%rd17, %rd2, %rd11;
	add.s32 	%r178, %r180, %r7;
	add.s64 	%rd18, %rd2, %rd12;
	add.s64 	%rd19, %rd2, %rd13;
$L__BB171_22:
	mul.wide.s32 	%rd32, %r178, 4;
	add.s64 	%rd33, %rd17, %rd32;
	add.s64 	%rd34, %rd18, %rd32;
	add.s64 	%rd35, %rd19, %rd32;
	add.s64 	%rd36, %rd2, %rd32;
	ld.shared.u32 	%r150, [%r179];
	st.global.u32 	[%rd36], %r150;
	add.s32 	%r151, %r179, %r18;
	ld.shared.u32 	%r152, [%r151];
	st.global.u32 	[%rd33], %r152;
	add.s32 	%r153, %r179, %r21;
	ld.shared.u32 	%r154, [%r153];
	st.global.u32 	[%rd34], %r154;
	add.s32 	%r155, %r179, %r22;
	ld.shared.u32 	%r156, [%r155];
	st.global.u32 	[%rd35], %r156;
	add.s32 	%r180, %r180, %r18;
	add.s32 	%r179, %r179, %r20;
	add.s32 	%r178, %r178, %r18;
	setp.lt.u32 	%p19, %r180, 1024;
	@%p19 bra 	$L__BB171_22;
$L__BB171_23:
	ret;

}
	// .globl	_Z9cuda_gemmIiLi256ELi1ELi1ELi1024ELi4ELi4ELi32ELi0ELi0EEviiiPT_S1_S1_ii
.visible .entry _Z9cuda_gemmIiLi256ELi1ELi1ELi1024ELi4ELi4ELi32ELi0ELi0EEviiiPT_S1_S1_ii(
	.param .u32 _Z9cuda_gemmIiLi256ELi1ELi1ELi1024ELi4ELi4ELi32ELi0ELi0EEviiiPT_S1_S1_ii_param_0,
	.param .u32 _Z9cuda_gemmIiLi256ELi1ELi1ELi1024ELi4ELi4ELi32ELi0ELi0EEviiiPT_S1_S1_ii_param_1,
	.param .u32 _Z9cuda_gemmIiLi256ELi1ELi1ELi1024ELi4ELi4ELi32ELi0ELi0EEviiiPT_S1_S1_ii_param_2,
	.param .u64 .ptr .align 1 _Z9cuda_gemmIiLi256ELi1ELi1ELi1024ELi4ELi4ELi32ELi0ELi0EEviiiPT_S1_S1_ii_param_3,
	.param .u64 .ptr .align 1 _Z9cuda_gemmIiLi256ELi1ELi1ELi1024ELi4ELi4ELi32ELi0ELi0EEviiiPT_S1_S1_ii_param_4,
	.param .u64 .ptr .align 1 _Z9cuda_gemmIiLi256ELi1ELi1ELi1024ELi4ELi4ELi32ELi0ELi0EEviiiPT_S1_S1_ii_param_5,
	.param .u32 _Z9cuda_gemmIiLi256ELi1ELi1ELi1024ELi4ELi4ELi32ELi0ELi0EEviiiPT_S1_S1_ii_param_6,
	.param .u32 _Z9cuda_gemmIiLi256ELi1ELi1ELi1024ELi4ELi4ELi32ELi0ELi0EEviiiPT_S1_S1_ii_param_7
)
.maxntid 256
{
	.reg .pred 	%p<77>;
	.reg .b16 	%rs<7>;
	.reg .b32 	%r<472>;
	.reg .b64 	%rd<29>;
	// demoted variable
	.shared .align 128 .b8 _ZZ9cuda_gemmIiLi256ELi1ELi1ELi1024ELi4ELi4ELi32ELi0ELi0EEviiiPT_S1_S1_iiE11kron_fac_sh[80];
	// demoted variable
	.shared .align 128 .b8 _ZZ9cuda_gemmIiLi256ELi1ELi1ELi1024ELi4ELi4ELi32ELi0ELi0EEviiiPT_S1_S1_iiE3Ash[4096];
	// demoted variable
	.shared .align 128 .b8 _ZZ9cuda_gemmIiLi256ELi1ELi1ELi1024ELi4ELi4ELi32ELi0ELi0EEviiiPT_S1_S1_iiE3Csh[4096];
	ld.param.u32 	%r181, [_Z9cuda_gemmIiLi256ELi1ELi1ELi1024ELi4ELi4ELi32ELi0ELi0EEviiiPT_S1_S1_ii_param_2];
	ld.param.u64 	%rd5, [_Z9cuda_gemmIiLi256ELi1ELi1ELi1024ELi4ELi4ELi32ELi0ELi0EEviiiPT_S1_S1_ii_param_3];
	ld.param.u64 	%rd4, [_Z9cuda_gemmIiLi256ELi1ELi1ELi1024ELi4ELi4ELi32ELi0ELi0EEviiiPT_S1_S1_ii_param_4];
	ld.param.u64 	%rd6, [_Z9cuda_gemmIiLi256ELi1ELi1ELi1024ELi4ELi4ELi32ELi0ELi0EEviiiPT_S1_S1_ii_param_5];
	ld.param.u32 	%r182, [_Z9cuda_gemmIiLi256ELi1ELi1ELi1024ELi4ELi4ELi32ELi0ELi0EEviiiPT_S1_S1_ii_param_6];
	ld.param.u32 	%r183, [_Z9cuda_gemmIiLi256ELi1ELi1ELi1024ELi4ELi4ELi32ELi0ELi0EEviiiPT_S1_S1_ii_param_7];
	cvta.to.global.u64 	%rd1, %rd5;
	cvta.to.global.u64 	%rd2, %rd6;
	mov.u32 	%r466, %tid.x;
	setp.lt.s32 	%p1, %r183, 16;
	shr.u32 	%r2, %r183, 4;
	selp.b32 	%r3, 1, %r2, %p1;
	mul.lo.s32 	%r4, %r183, %r182;
	setp.ge.u32 	%p2, %r466, %r4;
	@%p2 bra 	$L__BB172_3;
	mov.u32 	%r5, %ntid.x;
	cvta.to.global.u64 	%rd3, %rd4;
	mov.u32 	%r407, %r466;
$L__BB172_2:
	mul.wide.u32 	%rd7, %r407, 4;
	add.s64 	%rd8, %rd3, %rd7;
	ld.global.u32 	%r184, [%rd8];
	rem.u32 	%r185, %r407, %r182;
	mov.u32 	%r186, _ZZ9cuda_gemmIiLi256ELi1ELi1ELi1024ELi4ELi4ELi32ELi0ELi0EEviiiPT_S1_S1_iiE11kron_fac_sh;
	mad.lo.s32 	%r187, %r185, 20, %r186;
	div.u32 	%r188, %r407, %r183;
	shl.b32 	%r189, %r188, 2;
	add.s32 	%r190, %r187, %r189;
	st.shared.u32 	[%r190], %r184;
	add.s32 	%r407, %r407, %r5;
	setp.lt.u32 	%p3, %r407, %r4;
	@%p3 bra 	$L__BB172_2;
$L__BB172_3:
	div.s32 	%r8, 1024, %r183;
	mul.lo.s32 	%r191, %r8, %r3;
	min.s32 	%r9, %r191, 256;
	div.u32 	%r11, %r466, %r9;
	mul.lo.s32 	%r192, %r11, %r9;
	sub.s32 	%r193, %r466, %r192;
	div.u32 	%r10, %r193, %r3;
	mov.u32 	%r12, %ntid.x;
	div.u32 	%r13, %r12, %r9;
	mov.u32 	%r14, %ctaid.y;
	mov.u32 	%r194, %nctaid.y;
	setp.ge.u32 	%p4, %r14, %r194;
	@%p4 bra 	$L__BB172_89;
	mov.u32 	%r15, %ctaid.x;
	and.b32  	%r16, %r10, 3;
	rem.u32 	%r195, %r466, %r3;
	shl.b32 	%r17, %r195, 2;
	min.s32 	%r18, %r182, 4;
	shl.b32 	%r196, %r183, 8;
	sub.s32 	%r19, 8223, %r196;
	shl.b32 	%r20, %r15, 10;
	mul.lo.s32 	%r21, %r14, %r181;
	add.s32 	%r197, %r466, %r12;
	cvt.u16.u32 	%rs2, %r197;
	xor.b16  	%rs3, %rs2, 1023;
	cvt.u16.u32 	%rs4, %r12;
	div.u16 	%rs5, %rs3, %rs4;
	and.b16  	%rs1, %rs5, 3;
	xor.b16  	%rs6, %rs1, 2;
	cvt.u32.u16 	%r22, %rs6;
	setp.eq.s16 	%p5, %rs1, 2;
	mov.u32 	%r414, %r466;
	@%p5 bra 	$L__BB172_7;
	shl.b32 	%r198, %r466, 2;
	mov.u32 	%r199, _ZZ9cuda_gemmIiLi256ELi1ELi1ELi1024ELi4ELi4ELi32ELi0ELi0EEviiiPT_S1_S1_iiE3Ash;
	add.s32 	%r410, %r199, %r198;
	shl.b32 	%r24, %r12, 2;
	add.s32 	%r200, %r466, %r21;
	add.s32 	%r409, %r200, %r20;
	neg.s32 	%r408, %r22;
	mad.lo.s32 	%r414, %r12, %r22, %r466;
$L__BB172_6:
	.pragma "nounroll";
	mul.wide.s32 	%rd9, %r409, 4;
	add.s64 	%rd10, %rd1, %rd9;
	ld.global.u32 	%r201, [%rd10];
	st.shared.u32 	[%r410], %r201;
	add.s32 	%r410, %r410, %r24;
	add.s32 	%r409, %r409, %r12;
	add.s32 	%r408, %r408, 1;
	setp.ne.s32 	%p6, %r408, 0;
	@%p6 bra 	$L__BB172_6;
$L__BB172_7:
	shl.b32 	%r35, %r12, 2;
	shl.b32 	%r202, %r414, 2;
	mov.u32 	%r203, _ZZ9cuda_gemmIiLi256ELi1ELi1ELi1024ELi4ELi4ELi32ELi0ELi0EEviiiPT_S1_S1_iiE3Ash;
	add.s32 	%r413, %r203, %r202;
	add.s32 	%r204, %r414, %r21;
	add.s32 	%r412, %r204, %r20;
	mul.wide.u32 	%rd12, %r12, 4;
	mul.wide.u32 	%rd15, %r12, 8;
	mul.wide.u32 	%rd17, %r12, 12;
$L__BB172_8:
	mul.wide.s32 	%rd11, %r412, 4;
	add.s64 	%rd13, %rd1, %rd11;
	add.s64 	%rd14, %rd13, %rd12;
	add.s64 	%rd16, %rd13, %rd15;
	add.s64 	%rd18, %rd13, %rd17;
	ld.global.u32 	%r205, [%rd13];
	st.shared.u32 	[%r413], %r205;
	ld.global.u32 	%r206, [%rd14];
	add.s32 	%r207, %r413, %r35;
	st.shared.u32 	[%r207], %r206;
	ld.global.u32 	%r208, [%rd16];
	shl.b32 	%r209, %r12, 3;
	add.s32 	%r210, %r413, %r209;
	st.shared.u32 	[%r210], %r208;
	ld.global.u32 	%r211, [%rd18];
	mad.lo.s32 	%r212, %r12, 12, %r413;
	st.shared.u32 	[%r212], %r211;
	add.s32 	%r414, %r414, %r35;
	shl.b32 	%r213, %r12, 4;
	add.s32 	%r413, %r413, %r213;
	add.s32 	%r412, %r412, %r35;
	setp.lt.u32 	%p7, %r414, 1024;
	@%p7 bra 	$L__BB172_8;
	setp.eq.s16 	%p8, %rs1, 2;
	mov.u32 	%r418, %r466;
	@%p8 bra 	$L__BB172_12;
	shl.b32 	%r214, %r466, 2;
	mov.u32 	%r215, _ZZ9cuda_gemmIiLi256ELi1ELi1ELi1024ELi4ELi4ELi32ELi0ELi0EEviiiPT_S1_S1_iiE3Csh;
	add.s32 	%r416, %r215, %r214;
	neg.s32 	%r415, %r22;
	mad.lo.s32 	%r418, %r12, %r22, %r466;
$L__BB172_11:
	.pragma "nounroll";
	mov.b32 	%r216, 0;
	st.shared.u32 	[%r416], %r216;
	add.s32 	%r416, %r416, %r35;
	add.s32 	%r415, %r415, 1;
	setp.ne.s32 	%p9, %r415, 0;
	@%p9 bra 	$L__BB172_11;
$L__BB172_12:
	mov.u32 	%r218, _ZZ9cuda_gemmIiLi256ELi1ELi1ELi1024ELi4ELi4ELi32ELi0ELi0EEviiiPT_S1_S1_iiE3Csh;
$L__BB172_13:
	shl.b32 	%r217, %r418, 2;
	add.s32 	%r219, %r218, %r217;
	mov.b32 	%r220, 0;
	st.shared.u32 	[%r219], %r220;
	add.s32 	%r221, %r219, %r35;
	st.shared.u32 	[%r221], %r220;
	add.s32 	%r222, %r221, %r35;
	st.shared.u32 	[%r222], %r220;
	add.s32 	%r223, %r222, %r35;
	st.shared.u32 	[%r223], %r220;
	add.s32 	%r418, %r35, %r418;
	setp.lt.u32 	%p10, %r418, 1024;
	@%p10 bra 	$L__BB172_13;
	setp.lt.s32 	%p11, %r8, 1;
	bar.sync 	0;
	@%p11 bra 	$L__BB172_84;
	setp.ne.s32 	%p12, %r3, 1;
	@%p12 bra 	$L__BB172_37;
	setp.lt.s32 	%p55, %r16, %r183;
	selp.b32 	%r318, 0, %r183, %p55;
	sub.s32 	%r54, %r16, %r318;
	add.s32 	%r319, %r16, 1;
	setp.lt.s32 	%p56, %r319, %r183;
	selp.b32 	%r320, 0, %r183, %p56;
	sub.s32 	%r55, %r319, %r320;
	add.s32 	%r321, %r16, 2;
	setp.lt.s32 	%p57, %r321, %r183;
	selp.b32 	%r322, 0, %r183, %p57;
	sub.s32 	%r56, %r321, %r322;
	add.s32 	%r323, %r16, 3;
	setp.lt.s32 	%p58, %r323, %r183;
	selp.b32 	%r324, 0, %r183, %p58;
	sub.s32 	%r57, %r323, %r324;
	mov.b32 	%r423, 0;
$L__BB172_17:
	setp.lt.s32 	%p59, %r183, 1;
	add.s32 	%r63, %r423, %r10;
	mad.lo.s32 	%r64, %r63, %r183, %r17;
	@%p59 bra 	$L__BB172_19;
	add.s32 	%r325, %r64, %r16;
	shl.b32 	%r326, %r325, 2;
	mov.u32 	%r327, _ZZ9cuda_gemmIiLi256ELi1ELi1ELi1024ELi4ELi4ELi32ELi0ELi0EEviiiPT_S1_S1_iiE3Ash;
	add.s32 	%r328, %r327, %r326;
	ld.shared.u32 	%r424, [%r328];
$L__BB172_19:
	setp.lt.s32 	%p60, %r183, 2;
	@%p60 bra 	$L__BB172_21;
	add.s32 	%r329, %r10, 1;
	and.b32  	%r330, %r329, 3;
	add.s32 	%r331, %r64, %r330;
	shl.b32 	%r332, %r331, 2;
	mov.u32 	%r333, _ZZ9cuda_gemmIiLi256ELi1ELi1ELi1024ELi4ELi4ELi32ELi0ELi0EEviiiPT_S1_S1_iiE3Ash;
	add.s32 	%r334, %r333, %r332;
	ld.shared.u32 	%r425, [%r334];
$L__BB172_21:
	setp.lt.s32 	%p61, %r183, 3;
	@%p61 bra 	$L__BB172_23;
	xor.b32  	%r335, %r16, 2;
	add.s32 	%r336, %r64, %r335;
	shl.b32 	%r337, %r336, 2;
	mov.u32 	%r338, _ZZ9cuda_gemmIiLi256ELi1ELi1ELi1024ELi4ELi4ELi32ELi0ELi0EEviiiPT_S1_S1_iiE3Ash;
	add.s32 	%r339, %r338, %r337;
	ld.shared.u32 	%r426, [%r339];
$L__BB172_23:
	setp.lt.s32 	%p62, %r183, 4;
	@%p62 bra 	$L__BB172_25;
	add.s32 	%r340, %r10, -1;
	and.b32  	%r341, %r340, 3;
	add.s32 	%r342, %r64, %r341;
	shl.b32 	%r343, %r342, 2;
	mov.u32 	%r344, _ZZ9cuda_gemmIiLi256ELi1ELi1ELi1024ELi4ELi4ELi32ELi0ELi0EEviiiPT_S1_S1_iiE3Ash;
	add.s32 	%r345, %r344, %r343;
	ld.shared.u32 	%r427, [%r345];
$L__BB172_25:
	setp.lt.s32 	%p63, %r11, %r18;
	@%p63 bra 	$L__BB172_27;
$L__BB172_26:
	add.s32 	%r423, %r423, %r9;
	setp.lt.s32 	%p73, %r423, %r8;
	@%p73 bra 	$L__BB172_17;
	bra.uni 	$L__BB172_84;
$L__BB172_27:
	and.b32  	%r346, %r466, 31;
	rem.s32 	%r347, %r346, %r183;
	shl.b32 	%r348, %r347, 2;
	mov.u32 	%r349, _ZZ9cuda_gemmIiLi256ELi1ELi1ELi1024ELi4ELi4ELi32ELi0ELi0EEviiiPT_S1_S1_iiE11kron_fac_sh;
	add.s32 	%r74, %r349, %r348;
	mov.u32 	%r428, %r11;
$L__BB172_28:
	setp.lt.s32 	%p64, %r183, 1;
	mad.lo.s32 	%r351, %r428, 20, %r74;
	ld.shared.u32 	%r76, [%r351];
	mov.b32 	%r430, 0;
	@%p64 bra 	$L__BB172_30;
	shfl.sync.idx.b32	%r352|%p65, %r76, %r54, %r19, -1;
	mul.lo.s32 	%r430, %r352, %r424;
$L__BB172_30:
	setp.lt.s32 	%p66, %r183, 2;
	@%p66 bra 	$L__BB172_32;
	shfl.sync.idx.b32	%r353|%p67, %r76, %r55, %r19, -1;
	mad.lo.s32 	%r430, %r353, %r425, %r430;
$L__BB172_32:
	setp.lt.s32 	%p68, %r183, 3;
	@%p68 bra 	$L__BB172_34;
	shfl.sync.idx.b32	%r354|%p69, %r76, %r56, %r19, -1;
	mad.lo.s32 	%r430, %r354, %r426, %r430;
$L__BB172_34:
	setp.lt.s32 	%p70, %r183, 4;
	@%p70 bra 	$L__BB172_36;
	shfl.sync.idx.b32	%r355|%p71, %r76, %r57, %r19, -1;
	mad.lo.s32 	%r430, %r355, %r427, %r430;
$L__BB172_36:
	mad.lo.s32 	%r356, %r428, %r8, %r63;
	shl.b32 	%r357, %r356, 2;
	add.s32 	%r359, %r218, %r357;
	ld.shared.u32 	%r360, [%r359];
	add.s32 	%r361, %r360, %r430;
	st.shared.u32 	[%r359], %r361;
	add.s32 	%r428, %r428, %r13;
	setp.lt.s32 	%p72, %r428, %r18;
	@%p72 bra 	$L__BB172_28;
	bra.uni 	$L__BB172_26;
$L__BB172_37:
	setp.gt.u32 	%p13, %r183, 31;
	@%p13 bra 	$L__BB172_47;
	setp.lt.u32 	%p14, %r16, %r183;
	selp.b32 	%r226, 0, %r183, %p14;
	sub.s32 	%r86, %r16, %r226;
	add.s32 	%r227, %r16, 1;
	setp.lt.u32 	%p15, %r227, %r183;
	selp.b32 	%r228, 0, %r183, %p15;
	sub.s32 	%r87, %r227, %r228;
	add.s32 	%r229, %r16, 2;
	setp.lt.u32 	%p16, %r229, %r183;
	selp.b32 	%r230, 0, %r183, %p16;
	sub.s32 	%r88, %r229, %r230;
	add.s32 	%r231, %r16, 3;
	setp.lt.u32 	%p17, %r231, %r183;
	selp.b32 	%r232, 0, %r183, %p17;
	sub.s32 	%r89, %r231, %r232;
	mov.b32 	%r453, 0;
$L__BB172_39:
	setp.eq.s32 	%p18, %r183, 0;
	add.s32 	%r132, %r453, %r10;
	mad.lo.s32 	%r133, %r132, %r183, %r17;
	@%p18 bra 	$L__BB172_41;
	add.s32 	%r233, %r133, %r16;
	shl.b32 	%r234, %r233, 2;
	mov.u32 	%r235, _ZZ9cuda_gemmIiLi256ELi1ELi1ELi1024ELi4ELi4ELi32ELi0ELi0EEviiiPT_S1_S1_iiE3Ash;
	add.s32 	%r236, %r235, %r234;
	ld.shared.u32 	%r454, [%r236];
$L__BB172_41:
	setp.lt.u32 	%p19, %r183, 2;
	@%p19 bra 	$L__BB172_43;
	add.s32 	%r237, %r10, 1;
	and.b32  	%r238, %r237, 3;
	add.s32 	%r239, %r133, %r238;
	shl.b32 	%r240, %r239, 2;
	mov.u32 	%r241, _ZZ9cuda_gemmIiLi256ELi1ELi1ELi1024ELi4ELi4ELi32ELi0ELi0EEviiiPT_S1_S1_iiE3Ash;
	add.s32 	%r242, %r241, %r240;
	ld.shared.u32 	%r451, [%r242];
$L__BB172_43:
	setp.lt.u32 	%p20, %r183, 3;
	@%p20 bra 	$L__BB172_45;
	xor.b32  	%r243, %r16, 2;
	add.s32 	%r244, %r133, %r243;
	shl.b32 	%r245, %r244, 2;
	mov.u32 	%r246, _ZZ9cuda_gemmIiLi256ELi1ELi1ELi1024ELi4ELi4ELi32ELi0ELi0EEviiiPT_S1_S1_iiE3Ash;
	add.s32 	%r247, %r246, %r245;
	ld.shared.u32 	%r450, [%r247];
$L__BB172_45:
	setp.lt.u32 	%p21, %r183, 4;
	@%p21 bra 	$L__BB172_72;
	add.s32 	%r248, %r10, -1;
	and.b32  	%r249, %r248, 3;
	add.s32 	%r250, %r133, %r249;
	shl.b32 	%r251, %r250, 2;
	mov.u32 	%r252, _ZZ9cuda_gemmIiLi256ELi1ELi1ELi1024ELi4ELi4ELi32ELi0ELi0EEviiiPT_S1_S1_iiE3Ash;
	add.s32 	%r253, %r252, %r251;
	ld.shared.u32 	%r449, [%r253];
	bra.uni 	$L__BB172_72;
$L__BB172_47:
	setp.lt.s32 	%p33, %r16, %r183;
	selp.b32 	%r270, 0, %r183, %p33;
	sub.s32 	%r90, %r16, %r270;
	add.s32 	%r271, %r16, 1;
	setp.lt.s32 	%p34, %r271, %r183;
	selp.b32 	%r272, 0, %r183, %p34;
	sub.s32 	%r91, %r271, %r272;
	add.s32 	%r273, %r16, 2;
	setp.lt.s32 	%p35, %r273, %r183;
	selp.b32 	%r274, 0, %r183, %p35;
	sub.s32 	%r92, %r273, %r274;
	add.s32 	%r275, %r16, 3;
	setp.lt.s32 	%p36, %r275, %r183;
	selp.b32 	%r276, 0, %r183, %p36;
	sub.s32 	%r93, %r275, %r276;
	shl.b32 	%r277, %r3, 8;
	sub.s32 	%r94, 8223, %r277;
	mov.b32 	%r437, 0;
$L__BB172_48:
	setp.lt.s32 	%p37, %r183, 1;
	add.s32 	%r100, %r437, %r10;
	mad.lo.s32 	%r101, %r100, %r183, %r17;
	@%p37 bra 	$L__BB172_50;
	add.s32 	%r278, %r101, %r16;
	shl.b32 	%r279, %r278, 2;
	mov.u32 	%r280, _ZZ9cuda_gemmIiLi256ELi1ELi1ELi1024ELi4ELi4ELi32ELi0ELi0EEviiiPT_S1_S1_iiE3Ash;
	add.s32 	%r281, %r280, %r279;
	ld.shared.u32 	%r438, [%r281];
$L__BB172_50:
	setp.lt.s32 	%p38, %r183, 2;
	@%p38 bra 	$L__BB172_52;
	add.s32 	%r282, %r10, 1;
	and.b32  	%r283, %r282, 3;
	add.s32 	%r284, %r101, %r283;
	shl.b32 	%r285, %r284, 2;
	mov.u32 	%r286, _ZZ9cuda_gemmIiLi256ELi1ELi1ELi1024ELi4ELi4ELi32ELi0ELi0EEviiiPT_S1_S1_iiE3Ash;
	add.s32 	%r287, %r286, %r285;
	ld.shared.u32 	%r439, [%r287];
$L__BB172_52:
	setp.lt.s32 	%p39, %r183, 3;
	@%p39 bra 	$L__BB172_54;
	xor.b32  	%r288, %r16, 2;
	add.s32 	%r289, %r101, %r288;
	shl.b32 	%r290, %r289, 2;
	mov.u32 	%r291, _ZZ9cuda_gemmIiLi256ELi1ELi1ELi1024ELi4ELi4ELi32ELi0ELi0EEviiiPT_S1_S1_iiE3Ash;
	add.s32 	%r292, %r291, %r290;
	ld.shared.u32 	%r440, [%r292];
$L__BB172_54:
	setp.lt.s32 	%p40, %r183, 4;
	@%p40 bra 	$L__BB172_56;
	add.s32 	%r293, %r10, -1;
	and.b32  	%r294, %r293, 3;
	add.s32 	%r295, %r101, %r294;
	shl.b32 	%r296, %r295, 2;
	mov.u32 	%r297, _ZZ9cuda_gemmIiLi256ELi1ELi1ELi1024ELi4ELi4ELi32ELi0ELi0EEviiiPT_S1_S1_iiE3Ash;
	add.s32 	%r298, %r297, %r296;
	ld.shared.u32 	%r441, [%r298];
$L__BB172_56:
	setp.lt.s32 	%p41, %r11, %r18;
	@%p41 bra 	$L__BB172_58;
$L__BB172_57:
	add.s32 	%r437, %r437, %r9;
	setp.lt.s32 	%p54, %r437, %r8;
	@%p54 bra 	$L__BB172_48;
	bra.uni 	$L__BB172_84;
$L__BB172_58:
	and.b32  	%r299, %r466, 31;
	rem.s32 	%r300, %r299, %r183;
	shl.b32 	%r301, %r300, 2;
	mov.u32 	%r302, _ZZ9cuda_gemmIiLi256ELi1ELi1ELi1024ELi4ELi4ELi32ELi0ELi0EEviiiPT_S1_S1_iiE11kron_fac_sh;
	add.s32 	%r111, %r302, %r301;
	mov.u32 	%r442, %r11;
$L__BB172_59:
	mad.lo.s32 	%r304, %r442, 20, %r111;
	ld.shared.u32 	%r113, [%r304];
	mov.b32 	%r444, 0;
	@%p37 bra 	$L__BB172_61;
	shfl.sync.idx.b32	%r305|%p43, %r113, %r90, %r19, -1;
	mul.lo.s32 	%r444, %r305, %r438;
$L__BB172_61:
	@%p38 bra 	$L__BB172_63;
	shfl.sync.idx.b32	%r306|%p45, %r113, %r91, %r19, -1;
	mad.lo.s32 	%r444, %r306, %r439, %r444;
$L__BB172_63:
	@%p39 bra 	$L__BB172_65;
	shfl.sync.idx.b32	%r307|%p47, %r113, %r92, %r19, -1;
	mad.lo.s32 	%r444, %r307, %r440, %r444;
$L__BB172_65:
	@%p40 bra 	$L__BB172_67;
	shfl.sync.idx.b32	%r308|%p49, %r113, %r93, %r19, -1;
	mad.lo.s32 	%r444, %r308, %r441, %r444;
$L__BB172_67:
	mov.u32 	%r446, %r2;
$L__BB172_68:
	shr.u32 	%r123, %r446, 1;
	shfl.sync.down.b32	%r309|%p50, %r444, %r123, %r94, -1;
	add.s32 	%r444, %r309, %r444;
	setp.gt.u32 	%p51, %r446, 3;
	mov.u32 	%r446, %r123;
	@%p51 bra 	$L__BB172_68;
	and.b32  	%r310, %r466, 31;
	rem.u32 	%r311, %r310, %r3;
	setp.eq.s32 	%p52, %r311, 0;
	@%p52 bra 	$L__BB172_70;
	bra.uni 	$L__BB172_71;
$L__BB172_70:
	mad.lo.s32 	%r312, %r442, %r8, %r100;
	shl.b32 	%r313, %r312, 2;
	add.s32 	%r315, %r218, %r313;
	st.shared.u32 	[%r315], %r444;
$L__BB172_71:
	add.s32 	%r442, %r442, %r13;
	setp.lt.s32 	%p53, %r442, %r18;
	@%p53 bra 	$L__BB172_59;
	bra.uni 	$L__BB172_57;
$L__BB172_72:
	setp.lt.s32 	%p22, %r11, %r18;
	@%p22 bra 	$L__BB172_73;
	bra.uni 	$L__BB172_83;
$L__BB172_73:
	and.b32  	%r254, %r466, 31;
	rem.u32 	%r255, %r254, %r183;
	shl.b32 	%r256, %r255, 2;
	mov.u32 	%r257, _ZZ9cuda_gemmIiLi256ELi1ELi1ELi1024ELi4ELi4ELi32ELi0ELi0EEviiiPT_S1_S1_iiE11kron_fac_sh;
	add.s32 	%r134, %r257, %r256;
	mov.u32 	%r458, %r11;
$L__BB172_74:
	setp.eq.s32 	%p23, %r183, 0;
	mad.lo.s32 	%r259, %r458, 20, %r134;
	ld.shared.u32 	%r144, [%r259];
	mov.b32 	%r460, 0;
	@%p23 bra 	$L__BB172_76;
	shfl.sync.idx.b32	%r260|%p24, %r144, %r86, %r19, -1;
	mul.lo.s32 	%r460, %r260, %r454;
$L__BB172_76:
	setp.lt.u32 	%p25, %r183, 2;
	@%p25 bra 	$L__BB172_78;
	shfl.sync.idx.b32	%r261|%p26, %r144, %r87, %r19, -1;
	mad.lo.s32 	%r460, %r261, %r451, %r460;
$L__BB172_78:
	setp.lt.u32 	%p27, %r183, 3;
	@%p27 bra 	$L__BB172_80;
	shfl.sync.idx.b32	%r262|%p28, %r144, %r88, %r19, -1;
	mad.lo.s32 	%r460, %r262, %r450, %r460;
$L__BB172_80:
	setp.lt.u32 	%p29, %r183, 4;
	@%p29 bra 	$L__BB172_82;
	shfl.sync.idx.b32	%r263|%p30, %r144, %r89, %r19, -1;
	mad.lo.s32 	%r460, %r263, %r449, %r460;
$L__BB172_82:
	mad.lo.s32 	%r264, %r458, %r8, %r132;
	shl.b32 	%r265, %r264, 2;
	add.s32 	%r267, %r218, %r265;
	st.shared.u32 	[%r267], %r460;
	add.s32 	%r458, %r458, %r13;
	setp.lt.s32 	%p31, %r458, %r18;
	@%p31 bra 	$L__BB172_74;
$L__BB172_83:
	add.s32 	%r453, %r453, %r9;
	setp.lt.s32 	%p32, %r453, %r8;
	@%p32 bra 	$L__BB172_39;
$L__BB172_84:
	ld.param.u32 	%r406, [_Z9cuda_gemmIiLi256ELi1ELi1ELi1024ELi4ELi4ELi32ELi0ELi0EEviiiPT_S1_S1_ii_param_1];
	setp.eq.s16 	%p74, %rs1, 2;
	bar.sync 	0;
	mul.lo.s32 	%r362, %r8, %r15;
	mad.lo.s32 	%r155, %r14, %r406, %r362;
	div.s32 	%r156, %r181, %r183;
	@%p74 bra 	$L__BB172_87;
	shl.b32 	%r363, %r466, 2;
	add.s32 	%r464, %r218, %r363;
	neg.s32 	%r463, %r22;
$L__BB172_86:
	.pragma "nounroll";
	div.s32 	%r365, %r466, %r8;
	mad.lo.s32 	%r366, %r156, %r365, %r155;
	mul.lo.s32 	%r367, %r365, %r8;
	sub.s32 	%r368, %r466, %r367;
	add.s32 	%r369, %r366, %r368;
	ld.shared.u32 	%r370, [%r464];
	mul.wide.s32 	%rd19, %r369, 4;
	add.s64 	%rd20, %rd2, %rd19;
	st.global.u32 	[%rd20], %r370;
	add.s32 	%r466, %r466, %r12;
	add.s32 	%r464, %r464, %r35;
	add.s32 	%r463, %r463, 1;
	setp.ne.s32 	%p75, %r463, 0;
	@%p75 bra 	$L__BB172_86;
$L__BB172_87:
	shl.b32 	%r371, %r12, 1;
	add.s32 	%r470, %r466, %r371;
	mad.lo.s32 	%r469, %r12, 3, %r466;
	add.s32 	%r468, %r12, %r466;
	shl.b32 	%r372, %r466, 2;
	add.s32 	%r467, %r218, %r372;
$L__BB172_88:
	div.s32 	%r374, %r466, %r8;
	mad.lo.s32 	%r375, %r156, %r374, %r155;
	mul.lo.s32 	%r376, %r374, %r8;
	sub.s32 	%r377, %r466, %r376;
	add.s32 	%r378, %r375, %r377;
	ld.shared.u32 	%r379, [%r467];
	mul.wide.s32 	%rd21, %r378, 4;
	add.s64 	%rd22, %rd2, %rd21;
	st.global.u32 	[%rd22], %r379;
	add.s32 	%r380, %r466, %r12;
	div.s32 	%r381, %r468, %r8;
	mad.lo.s32 	%r382, %r156, %r381, %r155;
	mul.lo.s32 	%r383, %r381, %r8;
	sub.s32 	%r384, %r468, %r383;
	add.s32 	%r385, %r382, %r384;
	add.s32 	%r386, %r467, %r35;
	ld.shared.u32 	%r387, [%r386];
	mul.wide.s32 	%rd23, %r385, 4;
	add.s64 	%rd24, %rd2, %rd23;
	st.global.u32 	[%rd24], %r387;
	add.s32 	%r388, %r380, %r12;
	div.s32 	%r389, %r470, %r8;
	mad.lo.s32 	%r390, %r156, %r389, %r155;
	mul.lo.s32 	%r391, %r389, %r8;
	sub.s32 	%r392, %r470, %r391;
	add.s32 	%r393, %r390, %r392;
	shl.b32 	%r394, %r12, 3;
	add.s32 	%r395, %r467, %r394;
	ld.shared.u32 	%r396, [%r395];
	mul.wide.s32 	%rd25, %r393, 4;
	add.s64 	%rd26, %rd2, %rd25;
	st.global.u32 	[%rd26], %r396;
	add.s32 	%r397, %r388, %r12;
	div.s32 	%r398, %r469, %r8;
	mad.lo.s32 	%r399, %r156, %r398, %r155;
	mul.lo.s32 	%r400, %r398, %r8;
	sub.s32 	%r401, %r469, %r400;
	add.s32 	%r402, %r399, %r401;
	mad.lo.s32 	%r403, %r12, 12, %r467;
	ld.shared.u32 	%r404, [%r403];
	mul.wide.s32 	%rd27, %r402, 4;
	add.s64 	%rd28, %rd2, %rd27;
	st.global.u32 	[%rd28], %r404;
	add.s32 	%r466, %r397, %r12;
	add.s32 	%r470, %r470, %r35;
	add.s32 	%r469, %r469, %r35;
	add.s32 	%r468, %r468, %r35;
	shl.b32 	%r405, %r12, 4;
	add.s32 	%r467, %r467, %r405;
	setp.lt.u32 	%p76, %r466, 1024;
	@%p76 bra 	$L__BB172_88;
$L__BB172_89:
	ret;

}
	// .globl	_Z9cuda_gemmIiLi256ELi1ELi1ELi1024ELi4ELi4ELi32ELi0ELi1EEviiiPT_S1_S1_ii
.visible .entry _Z9cuda_gemmIiLi256ELi1ELi1ELi1024ELi4ELi4ELi32ELi0ELi1EEviiiPT_S1_S1_ii(
	.param .u32 _Z9cuda_gemmIiLi256ELi1ELi1ELi1024ELi4ELi4ELi32ELi0ELi1EEviiiPT_S1_S1_ii_param_0,
	.param .u32 _Z9cuda_gemmIiLi256ELi1ELi1ELi1024ELi4ELi4ELi32ELi0ELi1EEviiiPT_S1_S1_ii_param_1,
	.param .u32 _Z9cuda_gemmIiLi256ELi1ELi1ELi1024ELi4ELi4ELi32ELi0ELi1EEviiiPT_S1_S1_ii_param_2,
	.param .u64 .ptr .align 1 _Z9cuda_gemmIiLi256ELi1ELi1ELi1024ELi4ELi4ELi32ELi0ELi1EEviiiPT_S1_S1_ii_param_3,
	.param .u64 .ptr .align 1 _Z9cuda_gemmIiLi256ELi1ELi1ELi1024ELi4ELi4ELi32ELi0ELi1EEviiiPT_S1_S1_ii_param_4,
	.param .u64 .ptr .align 1 _Z9cuda_gemmIiLi256ELi1ELi1ELi1024ELi4ELi4ELi32ELi0ELi1EEviiiPT_S1_S1_ii_param_5,
	.param .u32 _Z9cuda_gemmIiLi256ELi1ELi1ELi1024ELi4ELi4ELi32ELi0ELi1EEviiiPT_S1_S1_ii_param_6,
	.param .u32 _Z9cuda_gemmIiLi256ELi1ELi1ELi1024ELi4ELi4ELi32ELi0ELi1EEviiiPT_S1_S1_ii_param_7
)
.maxntid 256
{
	.reg .pred 	%p<19>;
	.reg .b16 	%rs<7>;
	.reg .b32 	%r<217>;
	.reg .b64 	%rd<33>;
	// demoted variable
	.shared .align 128 .b8 _ZZ9cuda_gemmIiLi256ELi1ELi1ELi1024ELi4ELi4ELi32ELi0ELi1EEviiiPT_S1_S1_iiE11kron_fac_sh[80];
	// demoted variable
	.shared .align 128 .b8 _ZZ9cuda_gemmIiLi256ELi1ELi1ELi1024ELi4ELi4ELi32ELi0ELi1EEviiiPT_S1_S1_iiE3Ash[4096];
	// demoted variable
	.shared .align 128 .b8 _ZZ9cuda_gemmIiLi256ELi1ELi1ELi1024ELi4ELi4ELi32ELi0ELi1EEviiiPT_S1_S1_iiE3Csh[4096];
	ld.param.u32 	%r89, [_Z9cuda_gemmIiLi256ELi1ELi1ELi1024ELi4ELi4ELi32ELi0ELi1EEviiiPT_S1_S1_ii_param_1];
	ld.param.u32 	%r90, [_Z9cuda_gemmIiLi256ELi1ELi1ELi1024ELi4ELi4ELi32ELi0ELi1EEviiiPT_S1_S1_ii_param_2];
	ld.param.u64 	%rd8, [_Z9cuda_gemmIiLi256ELi1ELi1ELi1024ELi4ELi4ELi32ELi0ELi1EEviiiPT_S1_S1_ii_param_3];
	ld.param.u64 	%rd7, [_Z9cuda_gemmIiLi256ELi1ELi1ELi1024ELi4ELi4ELi32ELi0ELi1EEviiiPT_S1_S1_ii_param_4];
	ld.param.u64 	%rd9, [_Z9cuda_gemmIiLi256ELi1ELi1ELi1024ELi4ELi4ELi32ELi0ELi1EEviiiPT_S1_S1_ii_param_5];
	cvta.to.global.u64 	%rd1, %rd8;
	cvta.to.global.u64 	%rd2, %rd9;
	mov.u32 	%r211, %tid.x;
	setp.gt.u32 	%p1, %r211, 15;
	@%p1 bra 	$L__BB173_3;
	mov.u32 	%r2, %ntid.x;
	mul.wide.u32 	%rd10, %r211, 4;
	cvta.to.global.u64 	%rd11, %rd7;
	add.s64 	%rd32, %rd11, %rd10;
	mul.wide.u32 	%rd4, %r2, 4;
	mov.u32 	%r93, _ZZ9cuda_gemmIiLi256ELi1ELi1ELi1024ELi4ELi4ELi32ELi0ELi1EEviiiPT_S1_S1_iiE11kron_fac_sh;
	mov.u32 	%r192, %r211;
$L__BB173_2:
	ld.global.u32 	%r91, [%rd32];
	and.b32  	%r92, %r192, 3;
	mad.lo.s32 	%r94, %r92, 20, %r93;
	and.b32  	%r95, %r192, -4;
	add.s32 	%r96, %r94, %r95;
	st.shared.u32 	[%r96], %r91;
	add.s32 	%r192, %r192, %r2;
	add.s64 	%rd32, %rd32, %rd4;
	setp.lt.u32 	%p2, %r192, 16;
	@%p2 bra 	$L__BB173_2;
$L__BB173_3:
	mov.u32 	%r5, %ntid.x;
	setp.gt.u32 	%p3, %r5, 255;
	selp.u32 	%r6, 1, 0, %p3;
	mov.u32 	%r7, %ctaid.y;
	mov.u32 	%r97, %nctaid.y;
	setp.ge.u32 	%p4, %r7, %r97;
	@%p4 bra 	$L__BB173_21;
	mov.u32 	%r8, %ctaid.x;
	shl.b32 	%r9, %r211, 2;
	shr.s32 	%r98, %r90, 31;
	shr.u32 	%r99, %r98, 30;
	add.s32 	%r100, %r90, %r99;
	shr.s32 	%r10, %r100, 2;
	shl.b32 	%r11, %r8, 10;
	mul.lo.s32 	%r12, %r7, %r90;
	add.s32 	%r101, %r211, %r5;
	cvt.u16.u32 	%rs2, %r101;
	xor.b16  	%rs3, %rs2, 1023;
	cvt.u16.u32 	%rs4, %r5;
	div.u16 	%rs5, %rs3, %rs4;
	and.b16  	%rs1, %rs5, 3;
	xor.b16  	%rs6, %rs1, 2;
	cvt.u32.u16 	%r13, %rs6;
	setp.eq.s16 	%p5, %rs1, 2;
	mov.u32 	%r199, %r211;
	@%p5 bra 	$L__BB173_7;
	mov.u32 	%r102, _ZZ9cuda_gemmIiLi256ELi1ELi1ELi1024ELi4ELi4ELi32ELi0ELi1EEviiiPT_S1_S1_iiE3Ash;
	add.s32 	%r195, %r102, %r9;
	shl.b32 	%r15, %r5, 2;
	add.s32 	%r103, %r211, %r12;
	add.s32 	%r194, %r103, %r11;
	neg.s32 	%r193, %r13;
	mad.lo.s32 	%r199, %r5, %r13, %r211;
$L__BB173_6:
	.pragma "nounroll";
	mul.wide.s32 	%rd12, %r194, 4;
	add.s64 	%rd13, %rd1, %rd12;
	ld.global.u32 	%r104, [%rd13];
	st.shared.u32 	[%r195], %r104;
	add.s32 	%r195, %r195, %r15;
	add.s32 	%r194, %r194, %r5;
	add.s32 	%r193, %r193, 1;
	setp.ne.s32 	%p6, %r193, 0;
	@%p6 bra 	$L__BB173_6;
$L__BB173_7:
	shl.b32 	%r26, %r5, 2;
	shl.b32 	%r105, %r199, 2;
	mov.u32 	%r106, _ZZ9cuda_gemmIiLi256ELi1ELi1ELi1024ELi4ELi4ELi32ELi0ELi1EEviiiPT_S1_S1_iiE3Ash;
	add.s32 	%r198, %r106, %r105;
	shl.b32 	%r28, %r5, 4;
	shl.b32 	%r29, %r5, 3;
	mul.lo.s32 	%r30, %r5, 12;
	add.s32 	%r107, %r199, %r12;
	add.s32 	%r197, %r107, %r11;
	mul.wide.u32 	%rd15, %r5, 4;
	mul.wide.u32 	%rd18, %r5, 8;
	mul.wide.u32 	%rd20, %r5, 12;
$L__BB173_8:
	mul.wide.s32 	%rd14, %r197, 4;
	add.s64 	%rd16, %rd1, %rd14;
	add.s64 	%rd17, %rd16, %rd15;
	add.s64 	%rd19, %rd16, %rd18;
	add.s64 	%rd21, %rd16, %rd20;
	ld.global.u32 	%r108, [%rd16];
	st.shared.u32 	[%r198], %r108;
	ld.global.u32 	%r109, [%rd17];
	add.s32 	%r110, %r198, %r26;
	st.shared.u32 	[%r110], %r109;
	ld.global.u32 	%r111, [%rd19];
	add.s32 	%r112, %r198, %r29;
	st.shared.u32 	[%r112], %r111;
	ld.global.u32 	%r113, [%rd21];
	add.s32 	%r114, %r198, %r30;
	st.shared.u32 	[%r114], %r113;
	add.s32 	%r199, %r199, %r26;
	add.s32 	%r198, %r198, %r28;
	add.s32 	%r197, %r197, %r26;
	setp.lt.u32 	%p7, %r199, 1024;
	@%p7 bra 	$L__BB173_8;
	setp.eq.s16 	%p8, %rs1, 2;
	mov.u32 	%r204, %r211;
	@%p8 bra 	$L__BB173_12;
	mov.u32 	%r115, _ZZ9cuda_gemmIiLi256ELi1ELi1ELi1024ELi4ELi4ELi32ELi0ELi1EEviiiPT_S1_S1_iiE3Csh;
	add.s32 	%r201, %r115, %r9;
	neg.s32 	%r200, %r13;
	mad.lo.s32 	%r204, %r5, %r13, %r211;
$L__BB173_11:
	.pragma "nounroll";
	mov.b32 	%r116, 0;
	st.shared.u32 	[%r201], %r116;
	add.s32 	%r201, %r201, %r26;
	add.s32 	%r200, %r200, 1;
	setp.ne.s32 	%p9, %r200, 0;
	@%p9 bra 	$L__BB173_11;
$L__BB173_12:
	shl.b32 	%r117, %r204, 2;
	mov.u32 	%r118, _ZZ9cuda_gemmIiLi256ELi1ELi1ELi1024ELi4ELi4ELi32ELi0ELi1EEviiiPT_S1_S1_iiE3Csh;
	add.s32 	%r203, %r118, %r117;
$L__BB173_13:
	mov.b32 	%r119, 0;
	st.shared.u32 	[%r203], %r119;
	add.s32 	%r120, %r203, %r26;
	st.shared.u32 	[%r120], %r119;
	add.s32 	%r121, %r203, %r29;
	st.shared.u32 	[%r121], %r119;
	add.s32 	%r122, %r203, %r30;
	st.shared.u32 	[%r122], %r119;
	add.s32 	%r204, %r204, %r26;
	add.s32 	%r203, %r203, %r28;
	setp.lt.u32 	%p10, %r204, 1024;
	@%p10 bra 	$L__BB173_13;
	bar.sync 	0;
	and.b32  	%r124, %r211, 3;
	add.s32 	%r125, %r9, %r124;
	shl.b32 	%r126, %r125, 2;
	mov.u32 	%r127, _ZZ9cuda_gemmIiLi256ELi1ELi1ELi1024ELi4ELi4ELi32ELi0ELi1EEviiiPT_S1_S1_iiE3Ash;
	add.s32 	%r128, %r127, %r126;
	ld.shared.u32 	%r51, [%r128];
	add.s32 	%r129, %r211, 1;
	and.b32  	%r52, %r129, 3;
	add.s32 	%r130, %r9, %r52;
	shl.b32 	%r131, %r130, 2;
	add.s32 	%r132, %r127, %r131;
	ld.shared.u32 	%r53, [%r132];
	xor.b32  	%r54, %r124, 2;
	add.s32 	%r133, %r9, %r54;
	shl.b32 	%r134, %r133, 2;
	add.s32 	%r135, %r127, %r134;
	ld.shared.u32 	%r55, [%r135];
	add.s32 	%r136, %r211, -1;
	and.b32  	%r56, %r136, 3;
	add.s32 	%r137, %r9, %r56;
	shl.b32 	%r138, %r137, 2;
	add.s32 	%r139, %r127, %r138;
	ld.shared.u32 	%r57, [%r139];
	add.s32 	%r209, %r118, %r9;
	shl.b32 	%r141, %r211, 2;
	and.b32  	%r142, %r141, 12;
	mov.u32 	%r143, _ZZ9cuda_gemmIiLi256ELi1ELi1ELi1024ELi4ELi4ELi32ELi0ELi1EEviiiPT_S1_S1_iiE11kron_fac_sh;
	add.s32 	%r206, %r143, %r142;
	mov.b32 	%r207, 0;
	mov.u32 	%r205, %r209;
$L__BB173_15:
	ld.shared.u32 	%r144, [%r206];
	shfl.sync.idx.b32	%r146|%p11, %r144, %r124, 7199, -1;
	mul.lo.s32 	%r147, %r146, %r51;
	shfl.sync.idx.b32	%r148|%p12, %r144, %r52, 7199, -1;
	mad.lo.s32 	%r149, %r148, %r53, %r147;
	shfl.sync.idx.b32	%r150|%p13, %r144, %r54, 7199, -1;
	mad.lo.s32 	%r151, %r150, %r55, %r149;
	shfl.sync.idx.b32	%r152|%p14, %r144, %r56, 7199, -1;
	mad.lo.s32 	%r153, %r152, %r57, %r151;
	ld.shared.u32 	%r154, [%r205];
	add.s32 	%r155, %r154, %r153;
	st.shared.u32 	[%r205], %r155;
	add.s32 	%r207, %r207, %r6;
	mad.lo.s32 	%r206, %r6, 20, %r206;
	shl.b32 	%r156, %r6, 10;
	add.s32 	%r205, %r205, %r156;
	setp.lt.u32 	%p15, %r207, 4;
	@%p15 bra 	$L__BB173_15;
	setp.eq.s16 	%p16, %rs1, 2;
	bar.sync 	0;
	shl.b32 	%r157, %r8, 8;
	mad.lo.s32 	%r66, %r7, %r89, %r157;
	@%p16 bra 	$L__BB173_19;
	neg.s32 	%r208, %r13;
$L__BB173_18:
	.pragma "nounroll";
	shr.u32 	%r158, %r211, 8;
	and.b32  	%r159, %r211, 255;
	add.s32 	%r160, %r66, %r159;
	mad.lo.s32 	%r161, %r158, %r10, %r160;
	ld.shared.u32 	%r162, [%r209];
	mul.wide.s32 	%rd22, %r161, 4;
	add.s64 	%rd23, %rd2, %rd22;
	st.global.u32 	[%rd23], %r162;
	add.s32 	%r211, %r211, %r5;
	add.s32 	%r209, %r209, %r26;
	add.s32 	%r208, %r208, 1;
	setp.ne.s32 	%p17, %r208, 0;
	@%p17 bra 	$L__BB173_18;
$L__BB173_19:
	shl.b32 	%r163, %r5, 1;
	add.s32 	%r215, %r211, %r163;
	mad.lo.s32 	%r214, %r5, 3, %r211;
	add.s32 	%r213, %r5, %r211;
	shl.b32 	%r164, %r211, 2;
	add.s32 	%r212, %r118, %r164;
$L__BB173_20:
	shr.u32 	%r166, %r211, 8;
	and.b32  	%r167, %r211, 255;
	add.s32 	%r168, %r66, %r167;
	mad.lo.s32 	%r169, %r166, %r10, %r168;
	ld.shared.u32 	%r170, [%r212];
	mul.wide.s32 	%rd24, %r169, 4;
	add.s64 	%rd25, %rd2, %rd24;
	st.global.u32 	[%rd25], %r170;
	add.s32 	%r171, %r211, %r5;
	shr.u32 	%r172, %r213, 8;
	and.b32  	%r173, %r213, 255;
	add.s32 	%r174, %r66, %r173;
	mad.lo.s32 	%r175, %r172, %r10, %r174;
	add.s32 	%r176, %r212, %r26;
	ld.shared.u32 	%r177, [%r176];
	mul.wide.s32 	%rd26, %r175, 4;
	add.s64 	%rd27, %rd2, %rd26;
	st.global.u32 	[%rd27], %r177;
	add.s32 	%r178, %r171, %r5;
	shr.u32 	%r179, %r215, 8;
	and.b32  	%r180, %r215, 255;
	add.s32 	%r181, %r66, %r180;
	mad.lo.s32 	%r182, %r179, %r10, %r181;
	add.s32 	%r183, %r212, %r29;
	ld.shared.u32 	%r184, [%r183];
	mul.wide.s32 	%rd28, %r182, 4;
	add.s64 	%rd29, %rd2, %rd28;
	st.global.u32 	[%rd29], %r184;
	add.s32 	%r185, %r178, %r5;
	shr.u32 	%r186, %r214, 8;
	and.b32  	%r187, %r214, 255;
	add.s32 	%r188, %r66, %r187;
	mad.lo.s32 	%r189, %r186, %r10, %r188;
	add.s32 	%r190, %r212, %r30;
	ld.shared.u32 	%r191, [%r190];
	mul.wide.s32 	%rd30, %r189, 4;
	add.s64 	%rd31, %rd2, %rd30;
	st.global.u32 	[%rd31], %r191;
	add.s32 	%r211, %r185, %r5;
	add.s32 	%r215, %r215, %r26;
	add.s32 	%r214, %r214, %r26;
	add.s32 	%r213, %r213, %r26;
	add.s32 	%r212, %r212, %r28;
	setp.lt.u32 	%p18, %r211, 1024;
	@%p18 bra 	$L__BB173_20;
$L__BB173_21:
	ret;

}
	// .globl	_Z9cuda_gemmIiLi256ELi1ELi1ELi1024ELi4ELi4ELi32ELi1ELi0EEviiiPT_S1_S1_ii
.visible .entry _Z9cuda_gemmIiLi256ELi1ELi1ELi1024ELi4ELi4ELi32ELi1ELi0EEviiiPT_S1_S1_ii(
	.param .u32 _Z9cuda_gemmIiLi256ELi1ELi1ELi1024ELi4ELi4ELi32ELi1ELi0EEviiiPT_S1_S1_ii_param_0,
	.param .u32 _Z9cuda_gemmIiLi256ELi1ELi1ELi1024ELi4ELi4ELi32ELi1ELi0EEviiiPT_S1_S1_ii_param_1,
	.param .u32 _Z9cuda_gemmIiLi256ELi1ELi1ELi1024ELi4ELi4ELi32ELi1ELi0EEviiiPT_S1_S1_ii_param_2,
	.param .u64 .ptr .align 1 _Z9cuda_gemmIiLi256ELi1ELi1ELi1024ELi4ELi4ELi32ELi1ELi0EEviiiPT_S1_S1_ii_param_3,
	.param .u64 .ptr .align 1 _Z9cuda_gemmIiLi256ELi1ELi1ELi1024ELi4ELi4ELi32ELi1ELi0EEviiiPT_S1_S1_ii_param_4,
	.param .u64 .ptr .align 1 _Z9cuda_gemmIiLi256ELi1ELi1ELi1024ELi4ELi4ELi32ELi1ELi0EEviiiPT_S1_S1_ii_param_5,
	.param .u32 _Z9cuda_gemmIiLi256ELi1ELi1ELi1024ELi4ELi4ELi32ELi1ELi0EEviiiPT_S1_S1_ii_param_6,
	.param .u32 _Z9cuda_gemmIiLi256ELi1ELi1ELi1024ELi4ELi4ELi32ELi1ELi0EEviiiPT_S1_S1_ii_param_7
)
.maxntid 256
{
	.reg .pred 	%p<77>;
	.reg .b16 	%rs<7>;
	.reg .b32 	%r<417>;
	.reg .b64 	%rd<36>;
	// demoted variable
	.shared .align 128 .b8 _ZZ9cuda_gemmIiLi256ELi1ELi1ELi1024ELi4ELi4ELi32ELi1ELi0EEviiiPT_S1_S1_iiE11kron_fac_sh[80];
	// demoted variable
	.shared .align 128 .b8 _ZZ9cuda_gemmIiLi256ELi1ELi1ELi1024ELi4ELi4ELi32ELi1ELi0EEviiiPT_S1_S1_iiE3Ash[4096];
	// demoted variable
	.shared .align 128 .b8 _ZZ9cuda_gemmIiLi256ELi1ELi1ELi1024ELi4ELi4ELi32ELi1ELi0EEviiiPT_S1_S1_iiE3Csh[4096];
	ld.param.u64 	%rd18, [_Z9cuda_gemmIiLi256ELi1ELi1ELi1024ELi4ELi4ELi32ELi1ELi0EEviiiPT_S1_S1_ii_param_3];
	ld.param.u64 	%rd17, [_Z9cuda_gemmIiLi256ELi1ELi1ELi1024ELi4ELi4ELi32ELi1ELi0EEviiiPT_S1_S1_ii_param_4];
	ld.param.u64 	%rd19, [_Z9cuda_gemmIiLi256ELi1ELi1ELi1024ELi4ELi4ELi32ELi1ELi0EEviiiPT_S1_S1_ii_param_5];
	ld.param.u32 	%r176, [_Z9cuda_gemmIiLi256ELi1ELi1ELi1024ELi4ELi4ELi32ELi1ELi0EEviiiPT_S1_S1_ii_param_6];
	ld.param.u32 	%r177, [_Z9cuda_gemmIiLi256ELi1ELi1ELi1024ELi4ELi4ELi32ELi1ELi0EEviiiPT_S1_S1_ii_param_7];
	cvta.to.global.u64 	%rd1, %rd18;
	cvta.to.global.u64 	%rd2, %rd19;
	mov.u32 	%r416, %tid.x;
	and.b32  	%r2, %r416, 31;
	setp.lt.s32 	%p1, %r177, 16;
	shr.u32 	%r3, %r177, 4;
	selp.b32 	%r4, 1, %r3, %p1;
	mul.lo.s32 	%r5, %r177, %r176;
	setp.ge.u32 	%p2, %r416, %r5;
	@%p2 bra 	$L__BB174_3;
	mov.u32 	%r6, %ntid.x;
	cvta.to.global.u64 	%rd3, %rd17;
	mov.u32 	%r356, %r416;
$L__BB174_2:
	mul.wide.u32 	%rd20, %r356, 4;
	add.s64 	%rd21, %rd3, %rd20;
	ld.global.u32 	%r178, [%rd21];
	rem.u32 	%r179, %r356, %r176;
	mov.u32 	%r180, _ZZ9cuda_gemmIiLi256ELi1ELi1ELi1024ELi4ELi4ELi32ELi1ELi0EEviiiPT_S1_S1_iiE11kron_fac_sh;
	mad.lo.s32 	%r181, %r179, 20, %r180;
	div.u32 	%r182, %r356, %r177;
	shl.b32 	%r183, %r182, 2;
	add.s32 	%r184, %r181, %r183;
	st.shared.u32 	[%r184], %r178;
	add.s32 	%r356, %r356, %r6;
	setp.lt.u32 	%p3, %r356, %r5;
	@%p3 bra 	$L__BB174_2;
$L__BB174_3:
	div.s32 	%r9, 1024, %r177;
	mul.lo.s32 	%r185, %r9, %r4;
	min.s32 	%r10, %r185, 256;
	div.u32 	%r12, %r416, %r10;
	mul.lo.s32 	%r186, %r12, %r10;
	sub.s32 	%r187, %r416, %r186;
	div.u32 	%r11, %r187, %r4;
	mov.u32 	%r13, %ntid.x;
	div.u32 	%r14, %r13, %r10;
	mov.u32 	%r15, %ctaid.y;
	mov.u32 	%r188, %nctaid.y;
	setp.ge.u32 	%p4, %r15, %r188;
	@%p4 bra 	$L__BB174_89;
	and.b32  	%r16, %r11, 3;
	rem.u32 	%r189, %r416, %r4;
	shl.b32 	%r17, %r189, 2;
	min.s32 	%r18, %r176, 4;
	shl.b32 	%r190, %r177, 8;
	sub.s32 	%r19, 8223, %r190;
	shl.b32 	%r20, %r15, 10;
	add.s32 	%r191, %r416, %r13;
	cvt.u16.u32 	%rs2, %r191;
	xor.b16  	%rs3, %rs2, 1023;
	cvt.u16.u32 	%rs4, %r13;
	div.u16 	%rs5, %rs3, %rs4;
	and.b16  	%rs1, %rs5, 3;
	xor.b16  	%rs6, %rs1, 2;
	cvt.u32.u16 	%r21, %rs6;
	setp.eq.s16 	%p5, %rs1, 2;
	mov.u32 	%r362, %r416;
	@%p5 bra 	$L__BB174_7;
	shl.b32 	%r192, %r416, 2;
	mov.u32 	%r193, _ZZ9cuda_gemmIiLi256ELi1ELi1ELi1024ELi4ELi4ELi32ELi1ELi0EEviiiPT_S1_S1_iiE3Ash;
	add.s32 	%r358, %r193, %r192;
	shl.b32 	%r23, %r13, 2;
	add.s32 	%r194, %r416, %r20;
	mul.wide.u32 	%rd22, %r194, 4;
	add.s64 	%rd34, %rd1, %rd22;
	mul.wide.u32 	%rd5, %r13, 4;
	neg.s32 	%r357, %r21;
	mad.lo.s32 	%r362, %r13, %r21, %r416;
$L__BB174_6:
	.pragma "nounroll";
	ld.global.u32 	%r195, [%rd34];
	st.shared.u32 	[%r358], %r195;
	add.s32 	%r358, %r358, %r23;
	add.s64 	%rd34, %rd34, %rd5;
	add.s32 	%r357, %r357, 1;
	setp.ne.s32 	%p6, %r357, 0;
	@%p6 bra 	$L__BB174_6;
$L__BB174_7:
	shl.b32 	%r31, %r13, 2;
	shl.b32 	%r196, %r362, 2;
	mov.u32 	%r197, _ZZ9cuda_gemmIiLi256ELi1ELi1ELi1024ELi4ELi4ELi32ELi1ELi0EEviiiPT_S1_S1_iiE3Ash;
	add.s32 	%r361, %r197, %r196;
	shl.b32 	%r33, %r13, 4;
	shl.b32 	%r34, %r13, 3;
	mul.lo.s32 	%r35, %r13, 12;
	mul.wide.u32 	%rd8, %r13, 4;
	add.s32 	%r360, %r362, %r20;
	mul.wide.u32 	%rd9, %r13, 8;
	mul.wide.u32 	%rd10, %r13, 12;
$L__BB174_8:
	mul.wide.s32 	%rd23, %r360, 4;
	add.s64 	%rd24, %rd1, %rd23;
	add.s64 	%rd25, %rd24, %rd8;
	add.s64 	%rd26, %rd24, %rd9;
	add.s64 	%rd27, %rd24, %rd10;
	ld.global.u32 	%r198, [%rd24];
	st.shared.u32 	[%r361], %r198;
	ld.global.u32 	%r199, [%rd25];
	add.s32 	%r200, %r361, %r31;
	st.shared.u32 	[%r200], %r199;
	ld.global.u32 	%r201, [%rd26];
	add.s32 	%r202, %r361, %r34;
	st.shared.u32 	[%r202], %r201;
	ld.global.u32 	%r203, [%rd27];
	add.s32 	%r204, %r361, %r35;
	st.shared.u32 	[%r204], %r203;
	add.s32 	%r362, %r362, %r31;
	add.s32 	%r361, %r361, %r33;
	add.s32 	%r360, %r360, %r31;
	setp.lt.u32 	%p7, %r362, 1024;
	@%p7 bra 	$L__BB174_8;
	setp.eq.s16 	%p8, %rs1, 2;
	mov.u32 	%r366, %r416;
	@%p8 bra 	$L__BB174_12;
	shl.b32 	%r205, %r416, 2;
	mov.u32 	%r206, _ZZ9cuda_gemmIiLi256ELi1ELi1ELi1024ELi4ELi4ELi32ELi1ELi0EEviiiPT_S1_S1_iiE3Csh;
	add.s32 	%r364, %r206, %r205;
	neg.s32 	%r363, %r21;
	mad.lo.s32 	%r366, %r13, %r21, %r416;
$L__BB174_11:
	.pragma "nounroll";
	mov.b32 	%r207, 0;
	st.shared.u32 	[%r364], %r207;
	add.s32 	%r364, %r364, %r31;
	add.s32 	%r363, %r363, 1;
	setp.ne.s32 	%p9, %r363, 0;
	@%p9 bra 	$L__BB174_11;
$L__BB174_12:
	mov.u32 	%r209, _ZZ9cuda_gemmIiLi256ELi1ELi1ELi1024ELi4ELi4ELi32ELi1ELi0EEviiiPT_S1_S1_iiE3Csh;
$L__BB174_13:
	shl.b32 	%r208, %r366, 2;
	add.s32 	%r210, %r209, %r208;
	mov.b32 	%r211, 0;
	st.shared.u32 	[%r210], %r211;
	add.s32 	%r212, %r210, %r31;
	st.shared.u32 	[%r212], %r211;
	add.s32 	%r213, %r212, %r31;
	st.shared.u32 	[%r213], %r211;
	add.s32 	%r214, %r213, %r31;
	st.shared.u32 	[%r214], %r211;
	add.s32 	%r366, %r31, %r366;
	setp.lt.u32 	%p10, %r366, 1024;
	@%p10 bra 	$L__BB174_13;
	setp.lt.s32 	%p11, %r9, 1;
	bar.sync 	0;
	@%p11 bra 	$L__BB174_84;
	setp.ne.s32 	%p12, %r4, 1;
	@%p12 bra 	$L__BB174_37;
	add.s32 	%r303, %r11, 1;
	and.b32  	%r53, %r303, 3;
	xor.b32  	%r54, %r16, 2;
	add.s32 	%r304, %r11, -1;
	and.b32  	%r55, %r304, 3;
	setp.lt.s32 	%p55, %r16, %r177;
	selp.b32 	%r305, 0, %r177, %p55;
	sub.s32 	%r56, %r16, %r305;
	add.s32 	%r306, %r16, 1;
	setp.lt.s32 	%p56, %r306, %r177;
	selp.b32 	%r307, 0, %r177, %p56;
	sub.s32 	%r57, %r306, %r307;
	add.s32 	%r308, %r16, 2;
	setp.lt.s32 	%p57, %r308, %r177;
	selp.b32 	%r309, 0, %r177, %p57;
	sub.s32 	%r58, %r308, %r309;
	add.s32 	%r310, %r16, 3;
	setp.lt.s32 	%p58, %r310, %r177;
	selp.b32 	%r311, 0, %r177, %p58;
	sub.s32 	%r59, %r310, %r311;
	mov.b32 	%r371, 0;
$L__BB174_17:
	setp.lt.s32 	%p59, %r177, 1;
	add.s32 	%r65, %r371, %r11;
	mad.lo.s32 	%r66, %r65, %r177, %r17;
	@%p59 bra 	$L__BB174_19;
	add.s32 	%r312, %r66, %r16;
	shl.b32 	%r313, %r312, 2;
	mov.u32 	%r314, _ZZ9cuda_gemmIiLi256ELi1ELi1ELi1024ELi4ELi4ELi32ELi1ELi0EEviiiPT_S1_S1_iiE3Ash;
	add.s32 	%r315, %r314, %r313;
	ld.shared.u32 	%r372, [%r315];
$L__BB174_19:
	setp.lt.s32 	%p60, %r177, 2;
	@%p60 bra 	$L__BB174_21;
	add.s32 	%r316, %r66, %r53;
	shl.b32 	%r317, %r316, 2;
	mov.u32 	%r318, _ZZ9cuda_gemmIiLi256ELi1ELi1ELi1024ELi4ELi4ELi32ELi1ELi0EEviiiPT_S1_S1_iiE3Ash;
	add.s32 	%r319, %r318, %r317;
	ld.shared.u32 	%r373, [%r319];
$L__BB174_21:
	setp.lt.s32 	%p61, %r177, 3;
	@%p61 bra 	$L__BB174_23;
	add.s32 	%r320, %r66, %r54;
	shl.b32 	%r321, %r320, 2;
	mov.u32 	%r322, _ZZ9cuda_gemmIiLi256ELi1ELi1ELi1024ELi4ELi4ELi32ELi1ELi0EEviiiPT_S1_S1_iiE3Ash;
	add.s32 	%r323, %r322, %r321;
	ld.shared.u32 	%r374, [%r323];
$L__BB174_23:
	setp.lt.s32 	%p62, %r177, 4;
	@%p62 bra 	$L__BB174_25;
	add.s32 	%r324, %r66, %r55;
	shl.b32 	%r325, %r324, 2;
	mov.u32 	%r326, _ZZ9cuda_gemmIiLi256ELi1ELi1ELi1024ELi4ELi4ELi32ELi1ELi0EEviiiPT_S1_S1_iiE3Ash;
	add.s32 	%r327, %r326, %r325;
	ld.shared.u32 	%r375, [%r327];
$L__BB174_25:
	setp.lt.s32 	%p63, %r12, %r18;
	@%p63 bra 	$L__BB174_27;
$L__BB174_26:
	add.s32 	%r371, %r371, %r10;
	setp.lt.s32 	%p73, %r371, %r9;
	@%p73 bra 	$L__BB174_17;
	bra.uni 	$L__BB174_84;
$L__BB174_27:
	rem.s32 	%r328, %r2, %r177;
	shl.b32 	%r329, %r328, 2;
	mov.u32 	%r330, _ZZ9cuda_gemmIiLi256ELi1ELi1ELi1024ELi4ELi4ELi32ELi1ELi0EEviiiPT_S1_S1_iiE11kron_fac_sh;
	add.s32 	%r76, %r330, %r329;
	mov.u32 	%r376, %r12;
$L__BB174_28:
	mad.lo.s32 	%r332, %r376, 20, %r76;
	ld.shared.u32 	%r78, [%r332];
	mov.b32 	%r378, 0;
	@%p59 bra 	$L__BB174_30;
	shfl.sync.idx.b32	%r333|%p65, %r78, %r56, %r19, -1;
	mul.lo.s32 	%r378, %r333, %r372;
$L__BB174_30:
	@%p60 bra 	$L__BB174_32;
	shfl.sync.idx.b32	%r334|%p67, %r78, %r57, %r19, -1;
	mad.lo.s32 	%r378, %r334, %r373, %r378;
$L__BB174_32:
	@%p61 bra 	$L__BB174_34;
	shfl.sync.idx.b32	%r335|%p69, %r78, %r58, %r19, -1;
	mad.lo.s32 	%r378, %r335, %r374, %r378;
$L__BB174_34:
	@%p62 bra 	$L__BB174_36;
	shfl.sync.idx.b32	%r336|%p71, %r78, %r59, %r19, -1;
	mad.lo.s32 	%r378, %r336, %r375, %r378;
$L__BB174_36:
	mad.lo.s32 	%r337, %r376, %r9, %r65;
	shl.b32 	%r338, %r337, 2;
	mov.u32 	%r339, _ZZ9cuda_gemmIiLi256ELi1ELi1ELi1024ELi4ELi4ELi32ELi1ELi0EEviiiPT_S1_S1_iiE3Csh;
	add.s32 	%r340, %r339, %r338;
	ld.shared.u32 	%r341, [%r340];
	add.s32 	%r342, %r341, %r378;
	st.shared.u32 	[%r340], %r342;
	add.s32 	%r376, %r376, %r14;
	setp.lt.s32 	%p72, %r376, %r18;
	@%p72 bra 	$L__BB174_28;
	bra.uni 	$L__BB174_26;
$L__BB174_37:
	setp.gt.u32 	%p13, %r177, 31;
	@%p13 bra 	$L__BB174_47;
	add.s32 	%r217, %r11, 1;
	and.b32  	%r88, %r217, 3;
	xor.b32  	%r89, %r16, 2;
	add.s32 	%r218, %r11, -1;
	and.b32  	%r90, %r218, 3;
	setp.lt.u32 	%p14, %r16, %r177;
	selp.b32 	%r219, 0, %r177, %p14;
	sub.s32 	%r91, %r16, %r219;
	add.s32 	%r220, %r16, 1;
	setp.lt.u32 	%p15, %r220, %r177;
	selp.b32 	%r221, 0, %r177, %p15;
	sub.s32 	%r92, %r220, %r221;
	add.s32 	%r222, %r16, 2;
	setp.lt.u32 	%p16, %r222, %r177;
	selp.b32 	%r223, 0, %r177, %p16;
	sub.s32 	%r93, %r222, %r223;
	add.s32 	%r224, %r16, 3;
	setp.lt.u32 	%p17, %r224, %r177;
	selp.b32 	%r225, 0, %r177, %p17;
	sub.s32 	%r94, %r224, %r225;
	mov.b32 	%r401, 0;
$L__BB174_39:
	setp.eq.s32 	%p18, %r177, 0;
	add.s32 	%r137, %r401, %r11;
	mad.lo.s32 	%r138, %r137, %r177, %r17;
	@%p18 bra 	$L__BB174_41;
	add.s32 	%r226, %r138, %r16;
	shl.b32 	%r227, %r226, 2;
	mov.u32 	%r228, _ZZ9cuda_gemmIiLi256ELi1ELi1ELi1024ELi4ELi4ELi32ELi1ELi0EEviiiPT_S1_S1_iiE3Ash;
	add.s32 	%r229, %r228, %r227;
	ld.shared.u32 	%r402, [%r229];
$L__BB174_41:
	setp.lt.u32 	%p19, %r177, 2;
	@%p19 bra 	$L__BB174_43;
	add.s32 	%r230, %r138, %r88;
	shl.b32 	%r231, %r230, 2;
	mov.u32 	%r232, _ZZ9cuda_gemmIiLi256ELi1ELi1ELi1024ELi4ELi4ELi32ELi1ELi0EEviiiPT_S1_S1_iiE3Ash;
	add.s32 	%r233, %r232, %r231;
	ld.shared.u32 	%r399, [%r233];
$L__BB174_43:
	setp.lt.u32 	%p20, %r177, 3;
	@%p20 bra 	$L__BB174_45;
	add.s32 	%r234, %r138, %r89;
	shl.b32 	%r235, %r234, 2;
	mov.u32 	%r236, _ZZ9cuda_gemmIiLi256ELi1ELi1ELi1024ELi4ELi4ELi32ELi1ELi0EEviiiPT_S1_S1_iiE3Ash;
	add.s32 	%r237, %r236, %r235;
	ld.shared.u32 	%r398, [%r237];
$L__BB174_45:
	setp.lt.u32 	%p21, %r177, 4;
	@%p21 bra 	$L__BB174_72;
	add.s32 	%r238, %r138, %r90;
	shl.b32 	%r239, %r238, 2;
	mov.u32 	%r240, _ZZ9cuda_gemmIiLi256ELi1ELi1ELi1024ELi4ELi4ELi32ELi1ELi0EEviiiPT_S1_S1_iiE3Ash;
	add.s32 	%r241, %r240, %r239;
	ld.shared.u32 	%r397, [%r241];
	bra.uni 	$L__BB174_72;
$L__BB174_47:
	setp.lt.s32 	%p33, %r16, %r177;
	selp.b32 	%r257, 0, %r177, %p33;
	sub.s32 	%r95, %r16, %r257;
	add.s32 	%r258, %r16, 1;
	setp.lt.s32 	%p34, %r258, %r177;
	selp.b32 	%r259, 0, %r177, %p34;
	sub.s32 	%r96, %r258, %r259;
	add.s32 	%r260, %r16, 2;
	setp.lt.s32 	%p35, %r260, %r177;
	selp.b32 	%r261, 0, %r177, %p35;
	sub.s32 	%r97, %r260, %r261;
	add.s32 	%r262, %r16, 3;
	setp.lt.s32 	%p36, %r262, %r177;
	selp.b32 	%r263, 0, %r177, %p36;
	sub.s32 	%r98, %r262, %r263;
	shl.b32 	%r264, %r4, 8;
	sub.s32 	%r99, 8223, %r264;
	mov.b32 	%r385, 0;
$L__BB174_48:
	setp.lt.s32 	%p37, %r177, 1;
	add.s32 	%r105, %r385, %r11;
	mad.lo.s32 	%r106, %r105, %r177, %r17;
	@%p37 bra 	$L__BB174_50;
	add.s32 	%r265, %r106, %r16;
	shl.b32 	%r266, %r265, 2;
	mov.u32 	%r267, _ZZ9cuda_gemmIiLi256ELi1ELi1ELi1024ELi4ELi4ELi32ELi1ELi0EEviiiPT_S1_S1_iiE3Ash;
	add.s32 	%r268, %r267, %r266;
	ld.shared.u32 	%r386, [%r268];
$L__BB174_50:
	setp.lt.s32 	%p38, %r177, 2;
	@%p38 bra 	$L__BB174_52;
	add.s32 	%r269, %r11, 1;
	and.b32  	%r270, %r269, 3;
	add.s32 	%r271, %r106, %r270;
	shl.b32 	%r272, %r271, 2;
	mov.u32 	%r273, _ZZ9cuda_gemmIiLi256ELi1ELi1ELi1024ELi4ELi4ELi32ELi1ELi0EEviiiPT_S1_S1_iiE3Ash;
	add.s32 	%r274, %r273, %r272;
	ld.shared.u32 	%r387, [%r274];
$L__BB174_52:
	setp.lt.s32 	%p39, %r177, 3;
	@%p39 bra 	$L__BB174_54;
	xor.b32  	%r275, %r16, 2;
	add.s32 	%r276, %r106, %r275;
	shl.b32 	%r277, %r276, 2;
	mov.u32 	%r278, _ZZ9cuda_gemmIiLi256ELi1ELi1ELi1024ELi4ELi4ELi32ELi1ELi0EEviiiPT_S1_S1_iiE3Ash;
	add.s32 	%r279, %r278, %r277;
	ld.shared.u32 	%r388, [%r279];
$L__BB174_54:
	setp.lt.s32 	%p40, %r177, 4;
	@%p40 bra 	$L__BB174_56;
	add.s32 	%r280, %r11, -1;
	and.b32  	%r281, %r280, 3;
	add.s32 	%r282, %r106, %r281;
	shl.b32 	%r283, %r282, 2;
	mov.u32 	%r284, _ZZ9cuda_gemmIiLi256ELi1ELi1ELi1024ELi4ELi4ELi32ELi1ELi0EEviiiPT_S1_S1_iiE3Ash;
	add.s32 	%r285, %r284, %r283;
	ld.shared.u32 	%r389, [%r285];
$L__BB174_56:
	setp.lt.s32 	%p41, %r12, %r18;
	@%p41 bra 	$L__BB174_58;
$L__BB174_57:
	add.s32 	%r385, %r385, %r10;
	setp.lt.s32 	%p54, %r385, %r9;
	@%p54 bra 	$L__BB174_48;
	bra.uni 	$L__BB174_84;
$L__BB174_58:
	rem.s32 	%r286, %r2, %r177;
	shl.b32 	%r287, %r286, 2;
	mov.u32 	%r288, _ZZ9cuda_gemmIiLi256ELi1ELi1ELi1024ELi4ELi4ELi32ELi1ELi0EEviiiPT_S1_S1_iiE11kron_fac_sh;
	add.s32 	%r116, %r288, %r287;
	mov.u32 	%r390, %r12;
$L__BB174_59:
	mad.lo.s32 	%r290, %r390, 20, %r116;
	ld.shared.u32 	%r118, [%r290];
	mov.b32 	%r392, 0;
	@%p37 bra 	$L__BB174_61;
	shfl.sync.idx.b32	%r291|%p43, %r118, %r95, %r19, -1;
	mul.lo.s32 	%r392, %r291, %r386;
$L__BB174_61:
	@%p38 bra 	$L__BB174_63;
	shfl.sync.idx.b32	%r292|%p45, %r118, %r96, %r19, -1;
	mad.lo.s32 	%r392, %r292, %r387, %r392;
$L__BB174_63:
	@%p39 bra 	$L__BB174_65;
	shfl.sync.idx.b32	%r293|%p47, %r118, %r97, %r19, -1;
	mad.lo.s32 	%r392, %r293, %r388, %r392;
$L__BB174_65:
	@%p40 bra 	$L__BB174_67;
	shfl.sync.idx.b32	%r294|%p49, %r118, %r98, %r19, -1;
	mad.lo.s32 	%r392, %r294, %r389, %r392;
$L__BB174_67:
	mov.u32 	%r394, %r3;
$L__BB174_68:
	shr.u32 	%r128, %r394, 1;
	shfl.sync.down.b32	%r295|%p50, %r392, %r128, %r99, -1;
	add.s32 	%r392, %r295, %r392;
	setp.gt.u32 	%p51, %r394, 3;
	mov.u32 	%r394, %r128;
	@%p51 bra 	$L__BB174_68;
	rem.u32 	%r296, %r2, %r4;
	setp.eq.s32 	%p52, %r296, 0;
	@%p52 bra 	$L__BB174_70;
	bra.uni 	$L__BB174_71;
$L__BB174_70:
	mad.lo.s32 	%r297, %r390, %r9, %r105;
	shl.b32 	%r298, %r297, 2;
	mov.u32 	%r299, _ZZ9cuda_gemmIiLi256ELi1ELi1ELi1024ELi4ELi4ELi32ELi1ELi0EEviiiPT_S1_S1_iiE3Csh;
	add.s32 	%r300, %r299, %r298;
	st.shared.u32 	[%r300], %r392;
$L__BB174_71:
	add.s32 	%r390, %r390, %r14;
	setp.lt.s32 	%p53, %r390, %r18;
	@%p53 bra 	$L__BB174_59;
	bra.uni 	$L__BB174_57;
$L__BB174_72:
	setp.lt.s32 	%p22, %r12, %r18;
	@%p22 bra 	$L__BB174_73;
	bra.uni 	$L__BB174_83;
$L__BB174_73:
	rem.u32 	%r242, %r2, %r177;
	shl.b32 	%r243, %r242, 2;
	mov.u32 	%r244, _ZZ9cuda_gemmIiLi256ELi1ELi1ELi1024ELi4ELi4ELi32ELi1ELi0EEviiiPT_S1_S1_iiE11kron_fac_sh;
	add.s32 	%r139, %r244, %r243;
	mov.u32 	%r406, %r12;
$L__BB174_74:
	mad.lo.s32 	%r246, %r406, 20, %r139;
	ld.shared.u32 	%r149, [%r246];
	mov.b32 	%r408, 0;
	@%p18 bra 	$L__BB174_76;
	shfl.sync.idx.b32	%r247|%p24, %r149, %r91, %r19, -1;
	mul.lo.s32 	%r408, %r247, %r402;
$L__BB174_76:
	@%p19 bra 	$L__BB174_78;
	shfl.sync.idx.b32	%r248|%p26, %r149, %r92, %r19, -1;
	mad.lo.s32 	%r408, %r248, %r399, %r408;
$L__BB174_78:
	@%p20 bra 	$L__BB174_80;
	shfl.sync.idx.b32	%r249|%p28, %r149, %r93, %r19, -1;
	mad.lo.s32 	%r408, %r249, %r398, %r408;
$L__BB174_80:
	@%p21 bra 	$L__BB174_82;
	shfl.sync.idx.b32	%r250|%p30, %r149, %r94, %r19, -1;
	mad.lo.s32 	%r408, %r250, %r397, %r408;
$L__BB174_82:
	mad.lo.s32 	%r251, %r406, %r9, %r137;
	shl.b32 	%r252, %r251, 2;
	mov.u32 	%r253, _ZZ9cuda_gemmIiLi256ELi1ELi1ELi1024ELi4ELi4ELi32ELi1ELi0EEviiiPT_S1_S1_iiE3Csh;
	add.s32 	%r254, %r253, %r252;
	st.shared.u32 	[%r254], %r408;
	add.s32 	%r406, %r406, %r14;
	setp.lt.s32 	%p31, %r406, %r18;
	@%p31 bra 	$L__BB174_74;
$L__BB174_83:
	add.s32 	%r401, %r401, %r10;
	setp.lt.s32 	%p32, %r401, %r9;
	@%p32 bra 	$L__BB174_39;
$L__BB174_84:
	setp.eq.s16 	%p74, %rs1, 2;
	bar.sync 	0;
	@%p74 bra 	$L__BB174_87;
	shl.b32 	%r343, %r416, 2;
	mov.u32 	%r344, _ZZ9cuda_gemmIiLi256ELi1ELi1ELi1024ELi4ELi4ELi32ELi1ELi0EEviiiPT_S1_S1_iiE3Csh;
	add.s32 	%r412, %r344, %r343;
	add.s32 	%r345, %r416, %r20;
	mul.wide.u32 	%rd28, %r345, 4;
	add.s64 	%rd35, %rd2, %rd28;
	neg.s32 	%r411, %r21;
	mad.lo.s32 	%r416, %r13, %r21, %r416;
$L__BB174_86:
	.pragma "nounroll";
	ld.shared.u32 	%r346, [%r412];
	st.global.u32 	[%rd35], %r346;
	add.s32 	%r412, %r412, %r31;
	add.s64 	%rd35, %rd35, %rd8;
	add.s32 	%r411, %r411, 1;
	setp.ne.s32 	%p75, %r411, 0;
	@%p75 bra 	$L__BB174_86;
$L__BB174_87:
	shl.b32 	%r347, %r416, 2;
	mov.u32 	%r348, _ZZ9cuda_gemmIiLi256ELi1ELi1ELi1024ELi4ELi4ELi32ELi1ELi0EEviiiPT_S1_S1_iiE3Csh;
	add.s32 	%r415, %r348, %r347;
	add.s64 	%rd14, %rd2, %rd8;
	add.s32 	%r414, %r416, %r20;
	add.s64 	%rd15, %rd2, %rd9;
	add.s64 	%rd16, %rd2, %rd10;
$L__BB174_88:
	mul.wide.s32 	%rd29, %r414, 4;
	add.s64 	%rd30, %rd14, %rd29;
	add.s64 	%rd31, %rd15, %rd29;
	add.s64 	%rd32, %rd16, %rd29;
	add.s64 	%rd33, %rd2, %rd29;
	ld.shared.u32 	%r349, [%r415];
	st.global.u32 	[%rd33], %r349;
	add.s32 	%r350, %r415, %r31;
	ld.shared.u32 	%r351, [%r350];
	st.global.u32 	[%rd30], %r351;
	add.s32 	%r352, %r415, %r34;
	ld.shared.u32 	%r353, [%r352];
	st.global.u32 	[%rd31], %r353;
	add.s32 	%r354, %r415, %r35;
	ld.shared.u32 	%r355, [%r354];
	st.global.u32 	[%rd32], %r355;
	add.s32 	%r416, %r416, %r31;
	add.s32 	%r415, %r415, %r33;
	add.s32 	%r414, %r414, %r31;
	setp.lt.u32 	%p76, %r416, 1024;
	@%p76 bra 	$L__BB174_88;
$L__BB174_89:
	ret;

}
	// .globl	_Z9cuda_gemmIiLi256ELi1ELi1ELi1024ELi4ELi4ELi32ELi1ELi1EEviiiPT_S1_S1_ii
.visible .entry _Z9cuda_gemmIiLi256ELi1ELi1ELi1024ELi4ELi4ELi32ELi1ELi1EEviiiPT_S1_S1_ii(
	.param .u32 _Z9cuda_gemmIiLi256ELi1ELi1ELi1024ELi4ELi4ELi32ELi1ELi1EEviiiPT_S1_S1_ii_param_0,
	.param .u32 _Z9cuda_gemmIiLi256ELi1ELi1ELi1024ELi4ELi4ELi32ELi1ELi1EEviiiPT_S1_S1_ii_param_1,
	.param .u32 _Z9cuda_gemmIiLi256ELi1ELi1ELi1024ELi4ELi4ELi32ELi1ELi1EEviiiPT_S1_S1_ii_param_2,
	.param .u64 .ptr .align 1 _Z9cuda_gemmIiLi256ELi1ELi1ELi1024ELi4ELi4ELi32ELi1ELi1EEviiiPT_S1_S1_ii_param_3,
	.param .u64 .ptr .align 1 _Z9cuda_gemmIiLi256ELi1ELi1ELi1024ELi4ELi4ELi32ELi1ELi1EEviiiPT_S1_S1_ii_param_4,
	.param .u64 .ptr .align 1 _Z9cuda_gemmIiLi256ELi1ELi1ELi1024ELi4ELi4ELi32ELi1ELi1EEviiiPT_S1_S1_ii_param_5,
	.param .u32 _Z9cuda_gemmIiLi256ELi1ELi1ELi1024ELi4ELi4ELi32ELi1ELi1EEviiiPT_S1_S1_ii_param_6,
	.param .u32 _Z9cuda_gemmIiLi256ELi1ELi1ELi1024ELi4ELi4ELi32ELi1ELi1EEviiiPT_S1_S1_ii_param_7
)
.maxntid 256
{
	.reg .pred 	%p<19>;
	.reg .b16 	%rs<8>;
	.reg .b32 	%r<171>;
	.reg .b64 	%rd<40>;
	// demoted variable
	.shared .align 128 .b8 _ZZ9cuda_gemmIiLi256ELi1ELi1ELi1024ELi4ELi4ELi32ELi1ELi1EEviiiPT_S1_S1_iiE11kron_fac_sh[80];
	// demoted variable
	.shared .align 128 .b8 _ZZ9cuda_gemmIiLi256ELi1ELi1ELi1024ELi4ELi4ELi32ELi1ELi1EEviiiPT_S1_S1_iiE3Ash[4096];
	// demoted variable
	.shared .align 128 .b8 _ZZ9cuda_gemmIiLi256ELi1ELi1ELi1024ELi4ELi4ELi32ELi1ELi1EEviiiPT_S1_S1_iiE3Csh[4096];
	ld.param.u64 	%rd21, [_Z9cuda_gemmIiLi256ELi1ELi1ELi1024ELi4ELi4ELi32ELi1ELi1EEviiiPT_S1_S1_ii_param_3];
	ld.param.u64 	%rd20, [_Z9cuda_gemmIiLi256ELi1ELi1ELi1024ELi4ELi4ELi32ELi1ELi1EEviiiPT_S1_S1_ii_param_4];
	ld.param.u64 	%rd22, [_Z9cuda_gemmIiLi256ELi1ELi1ELi1024ELi4ELi4ELi32ELi1ELi1EEviiiPT_S1_S1_ii_param_5];
	cvta.to.global.u64 	%rd1, %rd21;
	cvta.to.global.u64 	%rd2, %rd22;
	mov.u32 	%r170, %tid.x;
	setp.gt.u32 	%p1, %r170, 15;
	@%p1 bra 	$L__BB175_3;
	mov.u32 	%r2, %ntid.x;
	mul.wide.u32 	%rd23, %r170, 4;
	cvta.to.global.u64 	%rd24, %rd20;
	add.s64 	%rd37, %rd24, %rd23;
	mul.wide.u32 	%rd4, %r2, 4;
	mov.u32 	%r76, _ZZ9cuda_gemmIiLi256ELi1ELi1ELi1024ELi4ELi4ELi32ELi1ELi1EEviiiPT_S1_S1_iiE11kron_fac_sh;
	mov.u32 	%r150, %r170;
$L__BB175_2:
	ld.global.u32 	%r74, [%rd37];
	and.b32  	%r75, %r150, 3;
	mad.lo.s32 	%r77, %r75, 20, %r76;
	and.b32  	%r78, %r150, -4;
	add.s32 	%r79, %r77, %r78;
	st.shared.u32 	[%r79], %r74;
	add.s32 	%r150, %r150, %r2;
	add.s64 	%rd37, %rd37, %rd4;
	setp.lt.u32 	%p2, %r150, 16;
	@%p2 bra 	$L__BB175_2;
$L__BB175_3:
	mov.u32 	%r5, %ntid.x;
	mov.u32 	%r6, %ctaid.y;
	mov.u32 	%r80, %nctaid.y;
	setp.ge.u32 	%p3, %r6, %r80;
	@%p3 bra 	$L__BB175_21;
	shl.b32 	%r7, %r170, 2;
	shl.b32 	%r8, %r6, 10;
	add.s32 	%r81, %r170, %r5;
	cvt.u16.u32 	%rs2, %r81;
	xor.b16  	%rs3, %rs2, 1023;
	cvt.u16.u32 	%rs4, %r5;
	div.u16 	%rs5, %rs3, %rs4;
	and.b16  	%rs1, %rs5, 3;
	xor.b16  	%rs6, %rs1, 2;
	cvt.u32.u16 	%r9, %rs6;
	setp.eq.s16 	%p4, %rs1, 2;
	mov.u32 	%r156, %r170;
	@%p4 bra 	$L__BB175_7;
	mov.u32 	%r82, _ZZ9cuda_gemmIiLi256ELi1ELi1ELi1024ELi4ELi4ELi32ELi1ELi1EEviiiPT_S1_S1_iiE3Ash;
	add.s32 	%r152, %r82, %r7;
	shl.b32 	%r11, %r5, 2;
	add.s32 	%r83, %r170, %r8;
	mul.wide.u32 	%rd25, %r83, 4;
	add.s64 	%rd38, %rd1, %rd25;
	mul.wide.u32 	%rd8, %r5, 4;
	neg.s32 	%r151, %r9;
	mad.lo.s32 	%r156, %r5, %r9, %r170;
$L__BB175_6:
	.pragma "nounroll";
	ld.global.u32 	%r84, [%rd38];
	st.shared.u32 	[%r152], %r84;
	add.s32 	%r152, %r152, %r11;
	add.s64 	%rd38, %rd38, %rd8;
	add.s32 	%r151, %r151, 1;
	setp.ne.s32 	%p5, %r151, 0;
	@%p5 bra 	$L__BB175_6;
$L__BB175_7:
	shl.b32 	%r19, %r5, 2;
	shl.b32 	%r85, %r156, 2;
	mov.u32 	%r86, _ZZ9cuda_gemmIiLi256ELi1ELi1ELi1024ELi4ELi4ELi32ELi1ELi1EEviiiPT_S1_S1_iiE3Ash;
	add.s32 	%r155, %r86, %r85;
	shl.b32 	%r21, %r5, 4;
	shl.b32 	%r22, %r5, 3;
	mul.lo.s32 	%r23, %r5, 12;
	mul.wide.u32 	%rd11, %r5, 4;
	add.s32 	%r154, %r156, %r8;
	mul.wide.u32 	%rd12, %r5, 8;
	mul.wide.u32 	%rd13, %r5, 12;
$L__BB175_8:
	mul.wide.s32 	%rd26, %r154, 4;
	add.s64 	%rd27, %rd1, %rd26;
	add.s64 	%rd28, %rd27, %rd11;
	add.s64 	%rd29, %rd27, %rd12;
	add.s64 	%rd30, %rd27, %rd13;
	ld.global.u32 	%r87, [%rd27];
	st.shared.u32 	[%r155], %r87;
	ld.global.u32 	%r88, [%rd28];
	add.s32 	%r89, %r155, %r19;
	st.shared.u32 	[%r89], %r88;
	ld.global.u32 	%r90, [%rd29];
	add.s32 	%r91, %r155, %r22;
	st.shared.u32 	[%r91], %r90;
	ld.global.u32 	%r92, [%rd30];
	add.s32 	%r93, %r155, %r23;
	st.shared.u32 	[%r93], %r92;
	add.s32 	%r156, %r156, %r19;
	add.s32 	%r155, %r155, %r21;
	add.s32 	%r154, %r154, %r19;
	setp.lt.u32 	%p6, %r156, 1024;
	@%p6 bra 	$L__BB175_8;
	setp.eq.s16 	%p7, %rs1, 2;
	mov.u32 	%r161, %r170;
	@%p7 bra 	$L__BB175_12;
	mov.u32 	%r95, _ZZ9cuda_gemmIiLi256ELi1ELi1ELi1024ELi4ELi4ELi32ELi1ELi1EEviiiPT_S1_S1_iiE3Csh;
	add.s32 	%r158, %r95, %r7;
	neg.s32 	%r157, %r9;
	mad.lo.s32 	%r161, %r5, %r9, %r170;
$L__BB175_11:
	.pragma "nounroll";
	mov.b32 	%r96, 0;
	st.shared.u32 	[%r158], %r96;
	add.s32 	%r158, %r158, %r19;
	add.s32 	%r157, %r157, 1;
	setp.ne.s32 	%p8, %r157, 0;
	@%p8 bra 	$L__BB175_11;
$L__BB175_12:
	shl.b32 	%r97, %r161, 2;
	mov.u32 	%r98, _ZZ9cuda_gemmIiLi256ELi1ELi1ELi1024ELi4ELi4ELi32ELi1ELi1EEviiiPT_S1_S1_iiE3Csh;
	add.s32 	%r160, %r98, %r97;
$L__BB175_13:
	mov.b32 	%r99, 0;
	st.shared.u32 	[%r160], %r99;
	add.s32 	%r100, %r160, %r19;
	st.shared.u32 	[%r100], %r99;
	add.s32 	%r101, %r160, %r22;
	st.shared.u32 	[%r101], %r99;
	add.s32 	%r102, %r160, %r23;
	st.shared.u32 	[%r102], %r99;
	add.s32 	%r161, %r161, %r19;
	add.s32 	%r160, %r160, %r21;
	setp.lt.u32 	%p9, %r161, 1024;
	@%p9 bra 	$L__BB175_13;
	bar.sync 	0;
	and.b32  	%r104, %r170, 3;
	or.b32  	%r106, %r7, %r104;
	shl.b32 	%r107, %r106, 2;
	mov.u32 	%r108, _ZZ9cuda_gemmIiLi256ELi1ELi1ELi1024ELi4ELi4ELi32ELi1ELi1EEviiiPT_S1_S1_iiE3Ash;
	add.s32 	%r109, %r108, %r107;
	ld.shared.u32 	%r44, [%r109];
	add.s32 	%r110, %r170, 1;
	and.b32  	%r45, %r110, 3;
	or.b32  	%r111, %r7, %r45;
	shl.b32 	%r112, %r111, 2;
	add.s32 	%r113, %r108, %r112;
	ld.shared.u32 	%r46, [%r113];
	xor.b32  	%r47, %r104, 2;
	or.b32  	%r114, %r7, %r47;
	shl.b32 	%r115, %r114, 2;
	add.s32 	%r116, %r108, %r115;
	ld.shared.u32 	%r48, [%r116];
	add.s32 	%r117, %r170, -1;
	and.b32  	%r49, %r117, 3;
	or.b32  	%r118, %r7, %r49;
	shl.b32 	%r119, %r118, 2;
	add.s32 	%r120, %r108, %r119;
	ld.shared.u32 	%r50, [%r120];
	add.s32 	%r166, %r98, %r7;
	and.b32  	%r122, %r7, 12;
	mov.u32 	%r123, _ZZ9cuda_gemmIiLi256ELi1ELi1ELi1024ELi4ELi4ELi32ELi1ELi1EEviiiPT_S1_S1_iiE11kron_fac_sh;
	add.s32 	%r163, %r123, %r122;
	mov.b32 	%r164, 0;
	mov.u32 	%r162, %r166;
$L__BB175_15:
	ld.shared.u32 	%r124, [%r163];
	and.b32  	%r125, %r170, 3;
	shfl.sync.idx.b32	%r126|%p10, %r124, %r125, 7199, -1;
	mul.lo.s32 	%r127, %r126, %r44;
	shfl.sync.idx.b32	%r128|%p11, %r124, %r45, 7199, -1;
	mad.lo.s32 	%r129, %r128, %r46, %r127;
	shfl.sync.idx.b32	%r130|%p12, %r124, %r47, 7199, -1;
	mad.lo.s32 	%r131, %r130, %r48, %r129;
	shfl.sync.idx.b32	%r132|%p13, %r124, %r49, 7199, -1;
	mad.lo.s32 	%r133, %r132, %r50, %r131;
	ld.shared.u32 	%r134, [%r162];
	add.s32 	%r135, %r134, %r133;
	st.shared.u32 	[%r162], %r135;
	setp.gt.u32 	%p14, %r5, 255;
	selp.u32 	%r136, 1, 0, %p14;
	add.s32 	%r164, %r164, %r136;
	selp.u16 	%rs7, 1, 0, %p14;
	mul.wide.u16 	%r137, %rs7, 20;
	add.s32 	%r163, %r163, %r137;
	mul.wide.u16 	%r138, %rs7, 1024;
	add.s32 	%r162, %r162, %r138;
	setp.lt.u32 	%p15, %r164, 4;
	@%p15 bra 	$L__BB175_15;
	setp.eq.s16 	%p16, %rs1, 2;
	bar.sync 	0;
	@%p16 bra 	$L__BB175_19;
	add.s32 	%r139, %r170, %r8;
	mul.wide.u32 	%rd31, %r139, 4;
	add.s64 	%rd39, %rd2, %rd31;
	neg.s32 	%r165, %r9;
	mad.lo.s32 	%r170, %r5, %r9, %r170;
$L__BB175_18:
	.pragma "nounroll";
	ld.shared.u32 	%r140, [%r166];
	st.global.u32 	[%rd39], %r140;
	add.s32 	%r166, %r166, %r19;
	add.s64 	%rd39, %rd39, %rd11;
	add.s32 	%r165, %r165, 1;
	setp.ne.s32 	%p17, %r165, 0;
	@%p17 bra 	$L__BB175_18;
$L__BB175_19:
	shl.b32 	%r141, %r170, 2;
	mov.u32 	%r142, _ZZ9cuda_gemmIiLi256ELi1ELi1ELi1024ELi4ELi4ELi32ELi1ELi1EEviiiPT_S1_S1_iiE3Csh;
	add.s32 	%r169, %r142, %r141;
	add.s64 	%rd17, %rd2, %rd11;
	add.s32 	%r168, %r170, %r8;
	add.s64 	%rd18, %rd2, %rd12;
	add.s64 	%rd19, %rd2, %rd13;
$L__BB175_20:
	mul.wide.s32 	%rd32, %r168, 4;
	add.s64 	%rd33, %rd17, %rd32;
	add.s64 	%rd34, %rd18, %rd32;
	add.s64 	%rd35, %rd19, %rd32;
	add.s64 	%rd36, %rd2, %rd32;
	ld.shared.u32 	%r143, [%r169];
	st.global.u32 	[%rd36], %r143;
	add.s32 	%r144, %r169, %r19;
	ld.shared.u32 	%r145, [%r144];
	st.global.u32 	[%rd33], %r145;
	add.s32 	%r146, %r169, %r22;
	ld.shared.u32 	%r147, [%r146];
	st.global.u32 	[%rd34], %r147;
	add.s32 	%r148, %r169, %r23;
	ld.shared.u32 	%r149, [%r148];
	st.global.u32 	[%rd35], %r149;
	add.s32 	%r170, %r170, %r19;
	add.s32 	%r169, %r169, %r21;
	add.s32 	%r168, %r168, %r19;
	setp.lt.u32 	%p18, %r170, 1024;
	@%p18 bra 	$L__BB175_20;
$L__BB175_21:
	ret;

}
	// .globl	_Z9cuda_gemmIiLi256ELi1ELi1ELi1024ELi8ELi8ELi32ELi0ELi0EEviiiPT_S1_S1_ii
.visible .entry _Z9cuda_gemmIiLi256ELi1ELi1ELi1024ELi8ELi8ELi32ELi0ELi0EEviiiPT_S1_S1_ii(
	.param .u32 _Z9cuda_gemmIiLi256ELi1ELi1ELi1024ELi8ELi8ELi32ELi0ELi0EEviiiPT_S1_S1_ii_param_0,
	.param .u32 _Z9cuda_gemmIiLi256ELi1ELi1ELi1024ELi8ELi8ELi32ELi0ELi0EEviiiPT_S1_S1_ii_param_1,
	.param .u32 _Z9cuda_gemmIiLi256ELi1ELi1ELi1024ELi8ELi8ELi32ELi0ELi0EEviiiPT_S1_S1_ii_param_2,
	.param .u64 .ptr .align 1 _Z9cuda_gemmIiLi256ELi1ELi1ELi1024ELi8ELi8ELi32ELi0ELi0EEviiiPT_S1_S1_ii_param_3,
	.param .u64 .ptr .align 1 _Z9cuda_gemmIiLi256ELi1ELi1ELi1024ELi8ELi8ELi32ELi0ELi0EEviiiPT_S1_S1_ii_param_4,
	.param .u64 .ptr .align 1 _Z9cuda_gemmIiLi256ELi1ELi1ELi1024ELi8ELi8ELi32ELi0ELi0EEviiiPT_S1_S1_ii_param_5,
	.param .u32 _Z9cuda_gemmIiLi256ELi1ELi1ELi1024ELi8ELi8ELi32ELi0ELi0EEviiiPT_S1_S1_ii_param_6,
	.param .u32 _Z9cuda_gemmIiLi256ELi1ELi1ELi1024ELi8ELi8ELi32ELi0ELi0EEviiiPT_S1_S1_ii_param_7
)
.maxntid 256
{
	.reg .pred 	%p<125>;
	.reg .b16 	%rs<7>;
	.reg .b32 	%r<688>;
	.reg .b64 	%rd<32>;
	// demoted variable
	.shared .align 128 .b8 _ZZ9cuda_gemmIiLi256ELi1ELi1ELi1024ELi8ELi8ELi32ELi0ELi0EEviiiPT_S1_S1_iiE11kron_fac_sh[288];
	// demoted variable
	.shared .align 128 .b8 _ZZ9cuda_gemmIiLi256ELi1ELi1ELi1024ELi8ELi8ELi32ELi0ELi0EEviiiPT_S1_S1_iiE3Ash[4096];
	// demoted variable
	.shared .align 128 .b8 _ZZ9cuda_gemmIiLi256ELi1ELi1ELi1024ELi8ELi8ELi32ELi0ELi0EEviiiPT_S1_S1_iiE3Csh[4096];
	ld.param.u32 	%r253, [_Z9cuda_gemmIiLi256ELi1ELi1ELi1024ELi8ELi8ELi32ELi0ELi0EEviiiPT_S1_S1_ii_param_2];
	ld.param.u64 	%rd8, [_Z9cuda_gemmIiLi256ELi1ELi1ELi1024ELi8ELi8ELi32ELi0ELi0EEviiiPT_S1_S1_ii_param_3];
	ld.param.u64 	%rd7, [_Z9cuda_gemmIiLi256ELi1ELi1ELi1024ELi8ELi8ELi32ELi0ELi0EEviiiPT_S1_S1_ii_param_4];
	ld.param.u64 	%rd9, [_Z9cuda_gemmIiLi256ELi1ELi1ELi1024ELi8ELi8ELi32ELi0ELi0EEviiiPT_S1_S1_ii_param_5];
	ld.param.u32 	%r254, [_Z9cuda_gemmIiLi256ELi1ELi1ELi1024ELi8ELi8ELi32ELi0ELi0EEviiiPT_S1_S1_ii_param_6];
	ld.param.u32 	%r255, [_Z9cuda_gemmIiLi256ELi1ELi1ELi1024ELi8ELi8ELi32ELi0ELi0EEviiiPT_S1_S1_ii_param_7];
	cvta.to.global.u64 	%rd1, %rd8;
	cvta.to.global.u64 	%rd2, %rd9;
	mov.u32 	%r682, %tid.x;
	setp.lt.s32 	%p1, %r255, 16;
	shr.u32 	%r2, %r255, 4;
	selp.b32 	%r3, 1, %r2, %p1;
	mul.lo.s32 	%r4, %r255, %r254;
	setp.ge.u32 	%p2, %r682, %r4;
	@%p2 bra 	$L__BB176_3;
	mov.u32 	%r5, %ntid.x;
	cvta.to.global.u64 	%rd3, %rd7;
	mov.u32 	%r587, %r682;
$L__BB176_2:
	mul.wide.u32 	%rd10, %r587, 4;
	add.s64 	%rd11, %rd3, %rd10;
	ld.global.u32 	%r256, [%rd11];
	rem.u32 	%r257, %r587, %r254;
	mov.u32 	%r258, _ZZ9cuda_gemmIiLi256ELi1ELi1ELi1024ELi8ELi8ELi32ELi0ELi0EEviiiPT_S1_S1_iiE11kron_fac_sh;
	mad.lo.s32 	%r259, %r257, 36, %r258;
	div.u32 	%r260, %r587, %r255;
	shl.b32 	%r261, %r260, 2;
	add.s32 	%r262, %r259, %r261;
	st.shared.u32 	[%r262], %r256;
	add.s32 	%r587, %r587, %r5;
	setp.lt.u32 	%p3, %r587, %r4;
	@%p3 bra 	$L__BB176_2;
$L__BB176_3:
	div.s32 	%r8, 1024, %r255;
	mul.lo.s32 	%r263, %r8, %r3;
	min.s32 	%r9, %r263, 256;
	div.u32 	%r11, %r682, %r9;
	mul.lo.s32 	%r264, %r11, %r9;
	sub.s32 	%r265, %r682, %r264;
	div.u32 	%r10, %r265, %r3;
	mov.u32 	%r12, %ntid.x;
	div.u32 	%r13, %r12, %r9;
	mov.u32 	%r14, %ctaid.y;
	mov.u32 	%r266, %nctaid.y;
	setp.ge.u32 	%p4, %r14, %r266;
	@%p4 bra 	$L__BB176_137;
	mov.u32 	%r15, %ctaid.x;
	and.b32  	%r16, %r10, 7;
	rem.u32 	%r267, %r682, %r3;
	shl.b32 	%r17, %r267, 3;
	min.s32 	%r18, %r254, 8;
	shl.b32 	%r268, %r255, 8;
	sub.s32 	%r19, 8223, %r268;
	shl.b32 	%r20, %r15, 10;
	mul.lo.s32 	%r21, %r14, %r253;
	add.s32 	%r269, %r682, %r12;
	cvt.u16.u32 	%rs2, %r269;
	xor.b16  	%rs3, %rs2, 1023;
	cvt.u16.u32 	%rs4, %r12;
	div.u16 	%rs5, %rs3, %rs4;
	and.b16  	%rs1, %rs5, 3;
	xor.b16  	%rs6, %rs1, 2;
	cvt.u32.u16 	%r22, %rs6;
	setp.eq.s16 	%p5, %rs1, 2;
	mov.u32 	%r594, %r682;
	@%p5 bra 	$L__BB176_7;
	shl.b32 	%r270, %r682, 2;
	mov.u32 	%r271, _ZZ9cuda_gemmIiLi256ELi1ELi1ELi1024ELi8ELi8ELi32ELi0ELi0EEviiiPT_S1_S1_iiE3Ash;
	add.s32 	%r590, %r271, %r270;
	shl.b32 	%r24, %r12, 2;
	add.s32 	%r272, %r682, %r21;
	add.s32 	%r589, %r272, %r20;
	neg.s32 	%r588, %r22;
	mad.lo.s32 	%r594, %r12, %r22, %r682;
$L__BB176_6:
	.pragma "nounroll";
	mul.wide.s32 	%rd12, %r589, 4;
	add.s64 	%rd13, %rd1, %rd12;
	ld.global.u32 	%r273, [%rd13];
	st.shared.u32 	[%r590], %r273;
	add.s32 	%r590, %r590, %r24;
	add.s32 	%r589, %r589, %r12;
	add.s32 	%r588, %r588, 1;
	setp.ne.s32 	%p6, %r588, 0;
	@%p6 bra 	$L__BB176_6;
$L__BB176_7:
	shl.b32 	%r35, %r12, 2;
	shl.b32 	%r274, %r594, 2;
	mov.u32 	%r275, _ZZ9cuda_gemmIiLi256ELi1ELi1ELi1024ELi8ELi8ELi32ELi0ELi0EEviiiPT_S1_S1_iiE3Ash;
	add.s32 	%r593, %r275, %r274;
	mul.wide.u32 	%rd14, %r12, 4;
	add.s64 	%rd4, %rd1, %rd14;
	add.s32 	%r276, %r594, %r21;
	add.s32 	%r592, %r276, %r20;
	mul.wide.u32 	%rd15, %r12, 8;
	add.s64 	%rd5, %rd1, %rd15;
	mul.wide.u32 	%rd16, %r12, 12;
	add.s64 	%rd6, %rd1, %rd16;
$L__BB176_8:
	mul.wide.s32 	%rd17, %r592, 4;
	add.s64 	%rd18, %rd4, %rd17;
	add.s64 	%rd19, %rd5, %rd17;
	add.s64 	%rd20, %rd6, %rd17;
	add.s64 	%rd21, %rd1, %rd17;
	ld.global.u32 	%r277, [%rd21];
	st.shared.u32 	[%r593], %r277;
	ld.global.u32 	%r278, [%rd18];
	add.s32 	%r279, %r593, %r35;
	st.shared.u32 	[%r279], %r278;
	ld.global.u32 	%r280, [%rd19];
	shl.b32 	%r281, %r12, 3;
	add.s32 	%r282, %r593, %r281;
	st.shared.u32 	[%r282], %r280;
	ld.global.u32 	%r283, [%rd20];
	mad.lo.s32 	%r284, %r12, 12, %r593;
	st.shared.u32 	[%r284], %r283;
	add.s32 	%r594, %r594, %r35;
	shl.b32 	%r285, %r12, 4;
	add.s32 	%r593, %r593, %r285;
	add.s32 	%r592, %r592, %r35;
	setp.lt.u32 	%p7, %r594, 1024;
	@%p7 bra 	$L__BB176_8;
	setp.eq.s16 	%p8, %rs1, 2;
	mov.u32 	%r598, %r682;
	@%p8 bra 	$L__BB176_12;
	shl.b32 	%r286, %r682, 2;
	mov.u32 	%r287, _ZZ9cuda_gemmIiLi256ELi1ELi1ELi1024ELi8ELi8ELi32ELi0ELi0EEviiiPT_S1_S1_iiE3Csh;
	add.s32 	%r596, %r287, %r286;
	neg.s32 	%r595, %r22;
	mad.lo.s32 	%r598, %r12, %r22, %r682;
$L__BB176_11:
	.pragma "nounroll";
	mov.b32 	%r288, 0;
	st.shared.u32 	[%r596], %r288;
	add.s32 	%r596, %r596, %r35;
	add.s32 	%r595, %r595, 1;
	setp.ne.s32 	%p9, %r595, 0;
	@%p9 bra 	$L__BB176_11;
$L__BB176_12:
	mov.u32 	%r290, _ZZ9cuda_gemmIiLi256ELi1ELi1ELi1024ELi8ELi8ELi32ELi0ELi0EEviiiPT_S1_S1_iiE3Csh;
$L__BB176_13:
	shl.b32 	%r289, %r598, 2;
	add.s32 	%r291, %r290, %r289;
	mov.b32 	%r292, 0;
	st.shared.u32 	[%r291], %r292;
	add.s32 	%r293, %r291, %r35;
	st.shared.u32 	[%r293], %r292;
	add.s32 	%r294, %r293, %r35;
	st.shared.u32 	[%r294], %r292;
	add.s32 	%r295, %r294, %r35;
	st.shared.u32 	[%r295], %r292;
	add.s32 	%r598, %r35, %r598;
	setp.lt.u32 	%p10, %r598, 1024;
	@%p10 bra 	$L__BB176_13;
	setp.lt.s32 	%p11, %r8, 1;
	bar.sync 	0;
	@%p11 bra 	$L__BB176_132;
	setp.ne.s32 	%p12, %r3, 1;
	@%p12 bra 	$L__BB176_53;
	setp.lt.s32 	%p87, %r16, %r255;
	selp.b32 	%r462, 0, %r255, %p87;
	sub.s32 	%r54, %r16, %r462;
	add.s32 	%r463, %r16, 1;
	setp.lt.s32 	%p88, %r463, %r255;
	selp.b32 	%r464, 0, %r255, %p88;
	sub.s32 	%r55, %r463, %r464;
	add.s32 	%r465, %r16, 2;
	setp.lt.s32 	%p89, %r465, %r255;
	selp.b32 	%r466, 0, %r255, %p89;
	sub.s32 	%r56, %r465, %r466;
	add.s32 	%r467, %r16, 3;
	setp.lt.s32 	%p90, %r467, %r255;
	selp.b32 	%r468, 0, %r255, %p90;
	sub.s32 	%r57, %r467, %r468;
	add.s32 	%r469, %r16, 4;
	setp.lt.s32 	%p91, %r469, %r255;
	selp.b32 	%r470, 0, %r255, %p91;
	sub.s32 	%r58, %r469, %r470;
	add.s32 	%r471, %r16, 5;
	setp.lt.s32 	%p92, %r471, %r255;
	selp.b32 	%r472, 0, %r255, %p92;
	sub.s32 	%r59, %r471, %r472;
	add.s32 	%r473, %r16, 6;
	setp.lt.s32 	%p93, %r473, %r255;
	selp.b32 	%r474, 0, %r255, %p93;
	sub.s32 	%r60, %r473, %r474;
	add.s32 	%r475, %r16, 7;
	setp.lt.s32 	%p94, %r475, %r255;
	selp.b32 	%r476, 0, %r255, %p94;
	sub.s32 	%r61, %r475, %r476;
	mov.b32 	%r607, 0;
$L__BB176_17:
	setp.lt.s32 	%p95, %r255, 1;
	add.s32 	%r71, %r607, %r10;
	mad.lo.s32 	%r72, %r71, %r255, %r17;
	@%p95 bra 	$L__BB176_19;
	add.s32 	%r477, %r72, %r16;
	shl.b32 	%r478, %r477, 2;
	mov.u32 	%r479, _ZZ9cuda_gemmIiLi256ELi1ELi1ELi1024ELi8ELi8ELi32ELi0ELi0EEviiiPT_S1_S1_iiE3Ash;
	add.s32 	%r480, %r479, %r478;
	ld.shared.u32 	%r608, [%r480];
$L__BB176_19:
	setp.lt.s32 	%p96, %r255, 2;
	@%p96 bra 	$L__BB176_21;
	add.s32 	%r481, %r10, 1;
	and.b32  	%r482, %r481, 7;
	add.s32 	%r483, %r72, %r482;
	shl.b32 	%r484, %r483, 2;
	mov.u32 	%r485, _ZZ9cuda_gemmIiLi256ELi1ELi1ELi1024ELi8ELi8ELi32ELi0ELi0EEviiiPT_S1_S1_iiE3Ash;
	add.s32 	%r486, %r485, %r484;
	ld.shared.u32 	%r609, [%r486];
$L__BB176_21:
	setp.lt.s32 	%p97, %r255, 3;
	@%p97 bra 	$L__BB176_23;
	add.s32 	%r487, %r10, 2;
	and.b32  	%r488, %r487, 7;
	add.s32 	%r489, %r72, %r488;
	shl.b32 	%r490, %r489, 2;
	mov.u32 	%r491, _ZZ9cuda_gemmIiLi256ELi1ELi1ELi1024ELi8ELi8ELi32ELi0ELi0EEviiiPT_S1_S1_iiE3Ash;
	add.s32 	%r492, %r491, %r490;
	ld.shared.u32 	%r610, [%r492];
$L__BB176_23:
	setp.lt.s32 	%p98, %r255, 4;
	@%p98 bra 	$L__BB176_25;
	add.s32 	%r493, %r10, 3;
	and.b32  	%r494, %r493, 7;
	add.s32 	%r495, %r72, %r494;
	shl.b32 	%r496, %r495, 2;
	mov.u32 	%r497, _ZZ9cuda_gemmIiLi256ELi1ELi1ELi1024ELi8ELi8ELi32ELi0ELi0EEviiiPT_S1_S1_iiE3Ash;
	add.s32 	%r498, %r497, %r496;
	ld.shared.u32 	%r611, [%r498];
$L__BB176_25:
	setp.lt.s32 	%p99, %r255, 5;
	@%p99 bra 	$L__BB176_27;
	xor.b32  	%r499, %r16, 4;
	add.s32 	%r500, %r72, %r499;
	shl.b32 	%r501, %r500, 2;
	mov.u32 	%r502, _ZZ9cuda_gemmIiLi256ELi1ELi1ELi1024ELi8ELi8ELi32ELi0ELi0EEviiiPT_S1_S1_iiE3Ash;
	add.s32 	%r503, %r502, %r501;
	ld.shared.u32 	%r612, [%r503];
$L__BB176_27:
	setp.lt.s32 	%p100, %r255, 6;
	@%p100 bra 	$L__BB176_29;
	add.s32 	%r504, %r10, 5;
	and.b32  	%r505, %r504, 7;
	add.s32 	%r506, %r72, %r505;
	shl.b32 	%r507, %r506, 2;
	mov.u32 	%r508, _ZZ9cuda_gemmIiLi256ELi1ELi1ELi1024ELi8ELi8ELi32ELi0ELi0EEviiiPT_S1_S1_iiE3Ash;
	add.s32 	%r509, %r508, %r507;
	ld.shared.u32 	%r613, [%r509];
$L__BB176_29:
	setp.lt.s32 	%p101, %r255, 7;
	@%p101 bra 	$L__BB176_31;
	add.s32 	%r510, %r10, 6;
	and.b32  	%r511, %r510, 7;
	add.s32 	%r512, %r72, %r511;
	shl.b32 	%r513, %r512, 2;
	mov.u32 	%r514, _ZZ9cuda_gemmIiLi256ELi1ELi1ELi1024ELi8ELi8ELi32ELi0ELi0EEviiiPT_S1_S1_iiE3Ash;
	add.s32 	%r515, %r514, %r513;
	ld.shared.u32 	%r614, [%r515];
$L__BB176_31:
	setp.lt.s32 	%p102, %r255, 8;
	@%p102 bra 	$L__BB176_33;
	add.s32 	%r516, %r10, -1;
	and.b32  	%r517, %r516, 7;
	add.s32 	%r518, %r72, %r517;
	shl.b32 	%r519, %r518, 2;
	mov.u32 	%r520, _ZZ9cuda_gemmIiLi256ELi1ELi1ELi1024ELi8ELi8ELi32ELi0ELi0EEviiiPT_S1_S1_iiE3Ash;
	add.s32 	%r521, %r520, %r519;
	ld.shared.u32 	%r615, [%r521];
$L__BB176_33:
	setp.lt.s32 	%p103, %r11, %r18;
	@%p103 bra 	$L__BB176_35;
$L__BB176_34:
	add.s32 	%r607, %r607, %r9;
	setp.lt.s32 	%p121, %r607, %r8;
	@%p121 bra 	$L__BB176_17;
	bra.uni 	$L__BB176_132;
$L__BB176_35:
	and.b32  	%r522, %r682, 31;
	rem.s32 	%r523, %r522, %r255;
	shl.b32 	%r524, %r523, 2;
	mov.u32 	%r525, _ZZ9cuda_gemmIiLi256ELi1ELi1ELi1024ELi8ELi8ELi32ELi0ELi0EEviiiPT_S1_S1_iiE11kron_fac_sh;
	add.s32 	%r90, %r525, %r524;
	mov.u32 	%r616, %r11;
$L__BB176_36:
	mad.lo.s32 	%r527, %r616, 36, %r90;
	ld.shared.u32 	%r92, [%r527];
	mov.b32 	%r618, 0;
	@%p95 bra 	$L__BB176_38;
	shfl.sync.idx.b32	%r528|%p105, %r92, %r54, %r19, -1;
	mul.lo.s32 	%r618, %r528, %r608;
$L__BB176_38:
	@%p96 bra 	$L__BB176_40;
	shfl.sync.idx.b32	%r529|%p107, %r92, %r55, %r19, -1;
	mad.lo.s32 	%r618, %r529, %r609, %r618;
$L__BB176_40:
	@%p97 bra 	$L__BB176_42;
	shfl.sync.idx.b32	%r530|%p109, %r92, %r56, %r19, -1;
	mad.lo.s32 	%r618, %r530, %r610, %r618;
$L__BB176_42:
	@%p98 bra 	$L__BB176_44;
	shfl.sync.idx.b32	%r531|%p111, %r92, %r57, %r19, -1;
	mad.lo.s32 	%r618, %r531, %r611, %r618;
$L__BB176_44:
	@%p99 bra 	$L__BB176_46;
	shfl.sync.idx.b32	%r532|%p113, %r92, %r58, %r19, -1;
	mad.lo.s32 	%r618, %r532, %r612, %r618;
$L__BB176_46:
	@%p100 bra 	$L__BB176_48;
	shfl.sync.idx.b32	%r533|%p115, %r92, %r59, %r19, -1;
	mad.lo.s32 	%r618, %r533, %r613, %r618;
$L__BB176_48:
	setp.lt.s32 	%p116, %r255, 7;
	@%p116 bra 	$L__BB176_50;
	shfl.sync.idx.b32	%r534|%p117, %r92, %r60, %r19, -1;
	mad.lo.s32 	%r618, %r534, %r614, %r618;
$L__BB176_50:
	setp.lt.s32 	%p118, %r255, 8;
	@%p118 bra 	$L__BB176_52;
	shfl.sync.idx.b32	%r535|%p119, %r92, %r61, %r19, -1;
	mad.lo.s32 	%r618, %r535, %r615, %r618;
$L__BB176_52:
	mad.lo.s32 	%r536, %r616, %r8, %r71;
	shl.b32 	%r537, %r536, 2;
	mov.u32 	%r538, _ZZ9cuda_gemmIiLi256ELi1ELi1ELi1024ELi8ELi8ELi32ELi0ELi0EEviiiPT_S1_S1_iiE3Csh;
	add.s32 	%r539, %r538, %r537;
	ld.shared.u32 	%r540, [%r539];
	add.s32 	%r541, %r540, %r618;
	st.shared.u32 	[%r539], %r541;
	add.s32 	%r616, %r616, %r13;
	setp.lt.s32 	%p120, %r616, %r18;
	@%p120 bra 	$L__BB176_36;
	bra.uni 	$L__BB176_34;
$L__BB176_53:
	setp.gt.u32 	%p13, %r255, 31;
	@%p13 bra 	$L__BB176_71;
	setp.lt.u32 	%p14, %r16, %r255;
	selp.b32 	%r298, 0, %r255, %p14;
	sub.s32 	%r110, %r16, %r298;
	add.s32 	%r299, %r16, 1;
	setp.lt.u32 	%p15, %r299, %r255;
	selp.b32 	%r300, 0, %r255, %p15;
	sub.s32 	%r111, %r299, %r300;
	add.s32 	%r301, %r16, 2;
	setp.lt.u32 	%p16, %r301, %r255;
	selp.b32 	%r302, 0, %r255, %p16;
	sub.s32 	%r112, %r301, %r302;
	add.s32 	%r303, %r16, 3;
	setp.lt.u32 	%p17, %r303, %r255;
	selp.b32 	%r304, 0, %r255, %p17;
	sub.s32 	%r113, %r303, %r304;
	add.s32 	%r305, %r16, 4;
	setp.lt.u32 	%p18, %r305, %r255;
	selp.b32 	%r306, 0, %r255, %p18;
	sub.s32 	%r114, %r305, %r306;
	add.s32 	%r307, %r16, 5;
	setp.lt.u32 	%p19, %r307, %r255;
	selp.b32 	%r308, 0, %r255, %p19;
	sub.s32 	%r115, %r307, %r308;
	add.s32 	%r309, %r16, 6;
	setp.lt.u32 	%p20, %r309, %r255;
	selp.b32 	%r310, 0, %r255, %p20;
	sub.s32 	%r116, %r309, %r310;
	add.s32 	%r311, %r16, 7;
	setp.lt.u32 	%p21, %r311, %r255;
	selp.b32 	%r312, 0, %r255, %p21;
	sub.s32 	%r117, %r311, %r312;
	mov.b32 	%r661, 0;
$L__BB176_55:
	setp.eq.s32 	%p22, %r255, 0;
	add.s32 	%r188, %r661, %r10;
	mad.lo.s32 	%r189, %r188, %r255, %r17;
	@%p22 bra 	$L__BB176_57;
	add.s32 	%r313, %r189, %r16;
	shl.b32 	%r314, %r313, 2;
	mov.u32 	%r315, _ZZ9cuda_gemmIiLi256ELi1ELi1ELi1024ELi8ELi8ELi32ELi0ELi0EEviiiPT_S1_S1_iiE3Ash;
	add.s32 	%r316, %r315, %r314;
	ld.shared.u32 	%r662, [%r316];
$L__BB176_57:
	setp.lt.u32 	%p23, %r255, 2;
	@%p23 bra 	$L__BB176_59;
	add.s32 	%r317, %r10, 1;
	and.b32  	%r318, %r317, 7;
	add.s32 	%r319, %r189, %r318;
	shl.b32 	%r320, %r319, 2;
	mov.u32 	%r321, _ZZ9cuda_gemmIiLi256ELi1ELi1ELi1024ELi8ELi8ELi32ELi0ELi0EEviiiPT_S1_S1_iiE3Ash;
	add.s32 	%r322, %r321, %r320;
	ld.shared.u32 	%r659, [%r322];
$L__BB176_59:
	setp.lt.u32 	%p24, %r255, 3;
	@%p24 bra 	$L__BB176_61;
	add.s32 	%r323, %r10, 2;
	and.b32  	%r324, %r323, 7;
	add.s32 	%r325, %r189, %r324;
	shl.b32 	%r326, %r325, 2;
	mov.u32 	%r327, _ZZ9cuda_gemmIiLi256ELi1ELi1ELi1024ELi8ELi8ELi32ELi0ELi0EEviiiPT_S1_S1_iiE3Ash;
	add.s32 	%r328, %r327, %r326;
	ld.shared.u32 	%r658, [%r328];
$L__BB176_61:
	setp.lt.u32 	%p25, %r255, 4;
	@%p25 bra 	$L__BB176_63;
	add.s32 	%r329, %r10, 3;
	and.b32  	%r330, %r329, 7;
	add.s32 	%r331, %r189, %r330;
	shl.b32 	%r332, %r331, 2;
	mov.u32 	%r333, _ZZ9cuda_gemmIiLi256ELi1ELi1ELi1024ELi8ELi8ELi32ELi0ELi0EEviiiPT_S1_S1_iiE3Ash;
	add.s32 	%r334, %r333, %r332;
	ld.shared.u32 	%r657, [%r334];
$L__BB176_63:
	setp.lt.u32 	%p26, %r255, 5;
	@%p26 bra 	$L__BB176_65;
	xor.b32  	%r335, %r16, 4;
	add.s32 	%r336, %r189, %r335;
	shl.b32 	%r337, %r336, 2;
	mov.u32 	%r338, _ZZ9cuda_gemmIiLi256ELi1ELi1ELi1024ELi8ELi8ELi32ELi0ELi0EEviiiPT_S1_S1_iiE3Ash;
	add.s32 	%r339, %r338, %r337;
	ld.shared.u32 	%r656, [%r339];
$L__BB176_65:
	setp.lt.u32 	%p27, %r255, 6;
	@%p27 bra 	$L__BB176_67;
	add.s32 	%r340, %r10, 5;
	and.b32  	%r341, %r340, 7;
	add.s32 	%r342, %r189, %r341;
	shl.b32 	%r343, %r342, 2;
	mov.u32 	%r344, _ZZ9cuda_gemmIiLi256ELi1ELi1ELi1024ELi8ELi8ELi32ELi0ELi0EEviiiPT_S1_S1_iiE3Ash;
	add.s32 	%r345, %r344, %r343;
	ld.shared.u32 	%r655, [%r345];
$L__BB176_67:
	setp.lt.u32 	%p28, %r255, 7;
	@%p28 bra 	$L__BB176_69;
	add.s32 	%r346, %r10, 6;
	and.b32  	%r347, %r346, 7;
	add.s32 	%r348, %r189, %r347;
	shl.b32 	%r349, %r348, 2;
	mov.u32 	%r350, _ZZ9cuda_gemmIiLi256ELi1ELi1ELi1024ELi8ELi8ELi32ELi0ELi0EEviiiPT_S1_S1_iiE3Ash;
	add.s32 	%r351, %r350, %r349;
	ld.shared.u32 	%r654, [%r351];
$L__BB176_69:
	setp.lt.u32 	%p29, %r255, 8;
	@%p29 bra 	$L__BB176_112;
	add.s32 	%r352, %r10, -1;
	and.b32  	%r353, %r352, 7;
	add.s32 	%r354, %r189, %r353;
	shl.b32 	%r355, %r354, 2;
	mov.u32 	%r356, _ZZ9cuda_gemmIiLi256ELi1ELi1ELi1024ELi8ELi8ELi32ELi0ELi0EEviiiPT_S1_S1_iiE3Ash;
	add.s32 	%r357, %r356, %r355;
	ld.shared.u32 	%r653, [%r357];
	bra.uni 	$L__BB176_112;
$L__BB176_71:
	setp.lt.s32 	%p49, %r16, %r255;
	selp.b32 	%r378, 0, %r255, %p49;
	sub.s32 	%r118, %r16, %r378;
	add.s32 	%r379, %r16, 1;
	setp.lt.s32 	%p50, %r379, %r255;
	selp.b32 	%r380, 0, %r255, %p50;
	sub.s32 	%r119, %r379, %r380;
	add.s32 	%r381, %r16, 2;
	setp.lt.s32 	%p51, %r381, %r255;
	selp.b32 	%r382, 0, %r255, %p51;
	sub.s32 	%r120, %r381, %r382;
	add.s32 	%r383, %r16, 3;
	setp.lt.s32 	%p52, %r383, %r255;
	selp.b32 	%r384, 0, %r255, %p52;
	sub.s32 	%r121, %r383, %r384;
	add.s32 	%r385, %r16, 4;
	setp.lt.s32 	%p53, %r385, %r255;
	selp.b32 	%r386, 0, %r255, %p53;
	sub.s32 	%r122, %r385, %r386;
	add.s32 	%r387, %r16, 5;
	setp.lt.s32 	%p54, %r387, %r255;
	selp.b32 	%r388, 0, %r255, %p54;
	sub.s32 	%r123, %r387, %r388;
	add.s32 	%r389, %r16, 6;
	setp.lt.s32 	%p55, %r389, %r255;
	selp.b32 	%r390, 0, %r255, %p55;
	sub.s32 	%r124, %r389, %r390;
	add.s32 	%r391, %r16, 7;
	setp.lt.s32 	%p56, %r391, %r255;
	selp.b32 	%r392, 0, %r255, %p56;
	sub.s32 	%r125, %r391, %r392;
	shl.b32 	%r393, %r3, 8;
	sub.s32 	%r126, 8223, %r393;
	mov.b32 	%r633, 0;
$L__BB176_72:
	setp.lt.s32 	%p57, %r255, 1;
	add.s32 	%r136, %r633, %r10;
	mad.lo.s32 	%r137, %r136, %r255, %r17;
	@%p57 bra 	$L__BB176_74;
	add.s32 	%r394, %r137, %r16;
	shl.b32 	%r395, %r394, 2;
	mov.u32 	%r396, _ZZ9cuda_gemmIiLi256ELi1ELi1ELi1024ELi8ELi8ELi32ELi0ELi0EEviiiPT_S1_S1_iiE3Ash;
	add.s32 	%r397, %r396, %r395;
	ld.shared.u32 	%r634, [%r397];
$L__BB176_74:
	setp.lt.s32 	%p58, %r255, 2;
	@%p58 bra 	$L__BB176_76;
	add.s32 	%r398, %r10, 1;
	and.b32  	%r399, %r398, 7;
	add.s32 	%r400, %r137, %r399;
	shl.b32 	%r401, %r400, 2;
	mov.u32 	%r402, _ZZ9cuda_gemmIiLi256ELi1ELi1ELi1024ELi8ELi8ELi32ELi0ELi0EEviiiPT_S1_S1_iiE3Ash;
	add.s32 	%r403, %r402, %r401;
	ld.shared.u32 	%r635, [%r403];
$L__BB176_76:
	setp.lt.s32 	%p59, %r255, 3;
	@%p59 bra 	$L__BB176_78;
	add.s32 	%r404, %r10, 2;
	and.b32  	%r405, %r404, 7;
	add.s32 	%r406, %r137, %r405;
	shl.b32 	%r407, %r406, 2;
	mov.u32 	%r408, _ZZ9cuda_gemmIiLi256ELi1ELi1ELi1024ELi8ELi8ELi32ELi0ELi0EEviiiPT_S1_S1_iiE3Ash;
	add.s32 	%r409, %r408, %r407;
	ld.shared.u32 	%r636, [%r409];
$L__BB176_78:
	setp.lt.s32 	%p60, %r255, 4;
	@%p60 bra 	$L__BB176_80;
	add.s32 	%r410, %r10, 3;
	and.b32  	%r411, %r410, 7;
	add.s32 	%r412, %r137, %r411;
	shl.b32 	%r413, %r412, 2;
	mov.u32 	%r414, _ZZ9cuda_gemmIiLi256ELi1ELi1ELi1024ELi8ELi8ELi32ELi0ELi0EEviiiPT_S1_S1_iiE3Ash;
	add.s32 	%r415, %r414, %r413;
	ld.shared.u32 	%r637, [%r415];
$L__BB176_80:
	setp.lt.s32 	%p61, %r255, 5;
	@%p61 bra 	$L__BB176_82;
	xor.b32  	%r416, %r16, 4;
	add.s32 	%r417, %r137, %r416;
	shl.b32 	%r418, %r417, 2;
	mov.u32 	%r419, _ZZ9cuda_gemmIiLi256ELi1ELi1ELi1024ELi8ELi8ELi32ELi0ELi0EEviiiPT_S1_S1_iiE3Ash;
	add.s32 	%r420, %r419, %r418;
	ld.shared.u32 	%r638, [%r420];
$L__BB176_82:
	setp.lt.s32 	%p62, %r255, 6;
	@%p62 bra 	$L__BB176_84;
	add.s32 	%r421, %r10, 5;
	and.b32  	%r422, %r421, 7;
	add.s32 	%r423, %r137, %r422;
	shl.b32 	%r424, %r423, 2;
	mov.u32 	%r425, _ZZ9cuda_gemmIiLi256ELi1ELi1ELi1024ELi8ELi8ELi32ELi0ELi0EEviiiPT_S1_S1_iiE3Ash;
	add.s32 	%r426, %r425, %r424;
	ld.shared.u32 	%r639, [%r426];
$L__BB176_84:
	setp.lt.s32 	%p63, %r255, 7;
	@%p63 bra 	$L__BB176_86;
	add.s32 	%r427, %r10, 6;
	and.b32  	%r428, %r427, 7;
	add.s32 	%r429, %r137, %r428;
	shl.b32 	%r430, %r429, 2;
	mov.u32 	%r431, _ZZ9cuda_gemmIiLi256ELi1ELi1ELi1024ELi8ELi8ELi32ELi0ELi0EEviiiPT_S1_S1_iiE3Ash;
	add.s32 	%r432, %r431, %r430;
	ld.shared.u32 	%r640, [%r432];
$L__BB176_86:
	setp.lt.s32 	%p64, %r255, 8;
	@%p64 bra 	$L__BB176_88;
	add.s32 	%r433, %r10, -1;
	and.b32  	%r434, %r433, 7;
	add.s32 	%r435, %r137, %r434;
	shl.b32 	%r436, %r435, 2;
	mov.u32 	%r437, _ZZ9cuda_gemmIiLi256ELi1ELi1ELi1024ELi8ELi8ELi32ELi0ELi0EEviiiPT_S1_S1_iiE3Ash;
	add.s32 	%r438, %r437, %r436;
	ld.shared.u32 	%r641, [%r438];
$L__BB176_88:
	setp.lt.s32 	%p65, %r11, %r18;
	@%p65 bra 	$L__BB176_90;
$L__BB176_89:
	add.s32 	%r633, %r633, %r9;
	setp.lt.s32 	%p86, %r633, %r8;
	@%p86 bra 	$L__BB176_72;
	bra.uni 	$L__BB176_132;
$L__BB176_90:
	and.b32  	%r439, %r682, 31;
	rem.s32 	%r440, %r439, %r255;
	shl.b32 	%r441, %r440, 2;
	mov.u32 	%r442, _ZZ9cuda_gemmIiLi256ELi1ELi1ELi1024ELi8ELi8ELi32ELi0ELi0EEviiiPT_S1_S1_iiE11kron_fac_sh;
	add.s32 	%r155, %r442, %r441;
	mov.u32 	%r642, %r11;
$L__BB176_91:
	mad.lo.s32 	%r444, %r642, 36, %r155;
	ld.shared.u32 	%r157, [%r444];
	mov.b32 	%r644, 0;
	@%p57 bra 	$L__BB176_93;
	shfl.sync.idx.b32	%r445|%p67, %r157, %r118, %r19, -1;
	mul.lo.s32 	%r644, %r445, %r634;
$L__BB176_93:
	@%p58 bra 	$L__BB176_95;
	shfl.sync.idx.b32	%r446|%p69, %r157, %r119, %r19, -1;
	mad.lo.s32 	%r644, %r446, %r635, %r644;
$L__BB176_95:
	@%p59 bra 	$L__BB176_97;
	shfl.sync.idx.b32	%r447|%p71, %r157, %r120, %r19, -1;
	mad.lo.s32 	%r644, %r447, %r636, %r644;
$L__BB176_97:
	@%p60 bra 	$L__BB176_99;
	shfl.sync.idx.b32	%r448|%p73, %r157, %r121, %r19, -1;
	mad.lo.s32 	%r644, %r448, %r637, %r644;
$L__BB176_99:
	@%p61 bra 	$L__BB176_101;
	shfl.sync.idx.b32	%r449|%p75, %r157, %r122, %r19, -1;
	mad.lo.s32 	%r644, %r449, %r638, %r644;
$L__BB176_101:
	setp.lt.s32 	%p76, %r255, 6;
	@%p76 bra 	$L__BB176_103;
	shfl.sync.idx.b32	%r450|%p77, %r157, %r123, %r19, -1;
	mad.lo.s32 	%r644, %r450, %r639, %r644;
$L__BB176_103:
	setp.lt.s32 	%p78, %r255, 7;
	@%p78 bra 	$L__BB176_105;
	shfl.sync.idx.b32	%r451|%p79, %r157, %r124, %r19, -1;
	mad.lo.s32 	%r644, %r451, %r640, %r644;
$L__BB176_105:
	setp.lt.s32 	%p80, %r255, 8;
	@%p80 bra 	$L__BB176_107;
	shfl.sync.idx.b32	%r452|%p81, %r157, %r125, %r19, -1;
	mad.lo.s32 	%r644, %r452, %r641, %r644;
$L__BB176_107:
	mov.u32 	%r650, %r2;
$L__BB176_108:
	shr.u32 	%r175, %r650, 1;
	shfl.sync.down.b32	%r453|%p82, %r644, %r175, %r126, -1;
	add.s32 	%r644, %r453, %r644;
	setp.gt.u32 	%p83, %r650, 3;
	mov.u32 	%r650, %r175;
	@%p83 bra 	$L__BB176_108;
	and.b32  	%r454, %r682, 31;
	rem.u32 	%r455, %r454, %r3;
	setp.eq.s32 	%p84, %r455, 0;
	@%p84 bra 	$L__BB176_110;
	bra.uni 	$L__BB176_111;
$L__BB176_110:
	mad.lo.s32 	%r456, %r642, %r8, %r136;
	shl.b32 	%r457, %r456, 2;
	mov.u32 	%r458, _ZZ9cuda_gemmIiLi256ELi1ELi1ELi1024ELi8ELi8ELi32ELi0ELi0EEviiiPT_S1_S1_iiE3Csh;
	add.s32 	%r459, %r458, %r457;
	st.shared.u32 	[%r459], %r644;
$L__BB176_111:
	add.s32 	%r642, %r642, %r13;
	setp.lt.s32 	%p85, %r642, %r18;
	@%p85 bra 	$L__BB176_91;
	bra.uni 	$L__BB176_89;
$L__BB176_112:
	setp.lt.s32 	%p30, %r11, %r18;
	@%p30 bra 	$L__BB176_113;
	bra.uni 	$L__BB176_131;
$L__BB176_113:
	and.b32  	%r358, %r682, 31;
	rem.u32 	%r359, %r358, %r255;
	shl.b32 	%r360, %r359, 2;
	mov.u32 	%r361, _ZZ9cuda_gemmIiLi256ELi1ELi1ELi1024ELi8ELi8ELi32ELi0ELi0EEviiiPT_S1_S1_iiE11kron_fac_sh;
	add.s32 	%r190, %r361, %r360;
	mov.u32 	%r670, %r11;
$L__BB176_114:
	mad.lo.s32 	%r363, %r670, 36, %r190;
	ld.shared.u32 	%r208, [%r363];
	mov.b32 	%r672, 0;
	@%p22 bra 	$L__BB176_116;
	shfl.sync.idx.b32	%r364|%p32, %r208, %r110, %r19, -1;
	mul.lo.s32 	%r672, %r364, %r662;
$L__BB176_116:
	@%p23 bra 	$L__BB176_118;
	shfl.sync.idx.b32	%r365|%p34, %r208, %r111, %r19, -1;
	mad.lo.s32 	%r672, %r365, %r659, %r672;
$L__BB176_118:
	@%p24 bra 	$L__BB176_120;
	shfl.sync.idx.b32	%r366|%p36, %r208, %r112, %r19, -1;
	mad.lo.s32 	%r672, %r366, %r658, %r672;
$L__BB176_120:
	@%p25 bra 	$L__BB176_122;
	shfl.sync.idx.b32	%r367|%p38, %r208, %r113, %r19, -1;
	mad.lo.s32 	%r672, %r367, %r657, %r672;
$L__BB176_122:
	@%p26 bra 	$L__BB176_124;
	shfl.sync.idx.b32	%r368|%p40, %r208, %r114, %r19, -1;
	mad.lo.s32 	%r672, %r368, %r656, %r672;
$L__BB176_124:
	@%p27 bra 	$L__BB176_126;
	shfl.sync.idx.b32	%r369|%p42, %r208, %r115, %r19, -1;
	mad.lo.s32 	%r672, %r369, %r655, %r672;
$L__BB176_126:
	setp.lt.u32 	%p43, %r255, 7;
	@%p43 bra 	$L__BB176_128;
	shfl.sync.idx.b32	%r370|%p44, %r208, %r116, %r19, -1;
	mad.lo.s32 	%r672, %r370, %r654, %r672;
$L__BB176_128:
	setp.lt.u32 	%p45, %r255, 8;
	@%p45 bra 	$L__BB176_130;
	shfl.sync.idx.b32	%r371|%p46, %r208, %r117, %r19, -1;
	mad.lo.s32 	%r672, %r371, %r653, %r672;
$L__BB176_130:
	mad.lo.s32 	%r372, %r670, %r8, %r188;
	shl.b32 	%r373, %r372, 2;
	mov.u32 	%r374, _ZZ9cuda_gemmIiLi256ELi1ELi1ELi1024ELi8ELi8ELi32ELi0ELi0EEviiiPT_S1_S1_iiE3Csh;
	add.s32 	%r375, %r374, %r373;
	st.shared.u32 	[%r375], %r672;
	add.s32 	%r670, %r670, %r13;
	setp.lt.s32 	%p47, %r670, %r18;
	@%p47 bra 	$L__BB176_114;
$L__BB176_131:
	add.s32 	%r661, %r661, %r9;
	setp.lt.s32 	%p48, %r661, %r8;
	@%p48 bra 	$L__BB176_55;
$L__BB176_132:
	ld.param.u32 	%r586, [_Z9cuda_gemmIiLi256ELi1ELi1ELi1024ELi8ELi8ELi32ELi0ELi0EEviiiPT_S1_S1_ii_param_1];
	setp.eq.s16 	%p122, %rs1, 2;
	bar.sync 	0;
	mul.lo.s32 	%r542, %r8, %r15;
	mad.lo.s32 	%r227, %r14, %r586, %r542;
	div.s32 	%r228, %r253, %r255;
	@%p122 bra 	$L__BB176_135;
	shl.b32 	%r543, %r682, 2;
	mov.u32 	%r544, _ZZ9cuda_gemmIiLi256ELi1ELi1ELi1024ELi8ELi8ELi32ELi0ELi0EEviiiPT_S1_S1_iiE3Csh;
	add.s32 	%r680, %r544, %r543;
	neg.s32 	%r679, %r22;
$L__BB176_134:
	.pragma "nounroll";
	div.s32 	%r545, %r682, %r8;
	mad.lo.s32 	%r546, %r228, %r545, %r227;
	mul.lo.s32 	%r547, %r545, %r8;
	sub.s32 	%r548, %r682, %r547;
	add.s32 	%r549, %r546, %r548;
	ld.shared.u32 	%r550, [%r680];
	mul.wide.s32 	%rd22, %r549, 4;
	add.s64 	%rd23, %rd2, %rd22;
	st.global.u32 	[%rd23], %r550;
	add.s32 	%r682, %r682, %r12;
	add.s32 	%r680, %r680, %r35;
	add.s32 	%r679, %r679, 1;
	setp.ne.s32 	%p123, %r679, 0;
	@%p123 bra 	$L__BB176_134;
$L__BB176_135:
	shl.b32 	%r551, %r12, 1;
	add.s32 	%r686, %r682, %r551;
	mad.lo.s32 	%r685, %r12, 3, %r682;
	add.s32 	%r684, %r12, %r682;
	shl.b32 	%r552, %r682, 2;
	mov.u32 	%r553, _ZZ9cuda_gemmIiLi256ELi1ELi1ELi1024ELi8ELi8ELi32ELi0ELi0EEviiiPT_S1_S1_iiE3Csh;
	add.s32 	%r683, %r553, %r552;
$L__BB176_136:
	div.s32 	%r554, %r682, %r8;
	mad.lo.s32 	%r555, %r228, %r554, %r227;
	mul.lo.s32 	%r556, %r554, %r8;
	sub.s32 	%r557, %r682, %r556;
	add.s32 	%r558, %r555, %r557;
	ld.shared.u32 	%r559, [%r683];
	mul.wide.s32 	%rd24, %r558, 4;
	add.s64 	%rd25, %rd2, %rd24;
	st.global.u32 	[%rd25], %r559;
	add.s32 	%r560, %r682, %r12;
	div.s32 	%r561, %r684, %r8;
	mad.lo.s32 	%r562, %r228, %r561, %r227;
	mul.lo.s32 	%r563, %r561, %r8;
	sub.s32 	%r564, %r684, %r563;
	add.s32 	%r565, %r562, %r564;
	add.s32 	%r566, %r683, %r35;
	ld.shared.u32 	%r567, [%r566];
	mul.wide.s32 	%rd26, %r565, 4;
	add.s64 	%rd27, %rd2, %rd26;
	st.global.u32 	[%rd27], %r567;
	add.s32 	%r568, %r560, %r12;
	div.s32 	%r569, %r686, %r8;
	mad.lo.s32 	%r570, %r228, %r569, %r227;
	mul.lo.s32 	%r571, %r569, %r8;
	sub.s32 	%r572, %r686, %r571;
	add.s32 	%r573, %r570, %r572;
	shl.b32 	%r574, %r12, 3;
	add.s32 	%r575, %r683, %r574;
	ld.shared.u32 	%r576, [%r575];
	mul.wide.s32 	%rd28, %r573, 4;
	add.s64 	%rd29, %rd2, %rd28;
	st.global.u32 	[%rd29], %r576;
	add.s32 	%r577, %r568, %r12;
	div.s32 	%r578, %r685, %r8;
	mad.lo.s32 	%r579, %r228, %r578, %r227;
	mul.lo.s32 	%r580, %r578, %r8;
	sub.s32 	%r581, %r685, %r580;
	add.s32 	%r582, %r579, %r581;
	mad.lo.s32 	%r583, %r12, 12, %r683;
	ld.shared.u32 	%r584, [%r583];
	mul.wide.s32 	%rd30, %r582, 4;
	add.s64 	%rd31, %rd2, %rd30;
	st.global.u32 	[%rd31], %r584;
	add.s32 	%r682, %r577, %r12;
	add.s32 	%r686, %r686, %r35;
	add.s32 	%r685, %r685, %r35;
	add.s32 	%r684, %r684, %r35;
	shl.b32 	%r585, %r12, 4;
	add.s32 	%r683, %r683, %r585;
	setp.lt.u32 	%p124, %r682, 1024;
	@%p124 bra 	$L__BB176_136;
$L__BB176_137:
	ret;

}
	// .globl	_Z9cuda_gemmIiLi256ELi1ELi1ELi1024ELi8ELi8ELi32ELi0ELi1EEviiiPT_S1_S1_ii
.visible .entry _Z9cuda_gemmIiLi256ELi1ELi1ELi1024ELi8ELi8ELi32ELi0ELi1EEviiiPT_S1_S1_ii(
	.param .u32 _Z9cuda_gemmIiLi256ELi1ELi1ELi1024ELi8ELi8ELi32ELi0ELi1EEviiiPT_S1_S1_ii_param_0,
	.param .u32 _Z9cuda_gemmIiLi256ELi1ELi1ELi1024ELi8ELi8ELi32ELi0ELi1EEviiiPT_S1_S1_ii_param_1,
	.param .u32 _Z9cuda_gemmIiLi256ELi1ELi1ELi1024ELi8ELi8ELi32ELi0ELi1EEviiiPT_S1_S1_ii_param_2,
	.param .u64 .ptr .align 1 _Z9cuda_gemmIiLi256ELi1ELi1ELi1024ELi8ELi8ELi32ELi0ELi1EEviiiPT_S1_S1_ii_param_3,
	.param .u64 .ptr .align 1 _Z9cuda_gemmIiLi256ELi1ELi1ELi1024ELi8ELi8ELi32ELi0ELi1EEviiiPT_S1_S1_ii_param_4,
	.param .u64 .ptr .align 1 _Z9cuda_gemmIiLi256ELi1ELi1ELi1024ELi8ELi8ELi32ELi0ELi1EEviiiPT_S1_S1_ii_param_5,
	.param .u32 _Z9cuda_gemmIiLi256ELi1ELi1ELi1024ELi8ELi8ELi32ELi0ELi1EEviiiPT_S1_S1_ii_param_6,
	.param .u32 _Z9cuda_gemmIiLi256ELi1ELi1ELi1024ELi8ELi8ELi32ELi0ELi1EEviiiPT_S1_S1_ii_param_7
)
.maxntid 256
{
	.reg .pred 	%p<26>;
	.reg .b16 	%rs<7>;
	.reg .b32 	%r<315>;
	.reg .b64 	%rd<41>;
	// demoted variable
	.shared .align 128 .b8 _ZZ9cuda_gemmIiLi256ELi1ELi1ELi1024ELi8ELi8ELi32ELi0ELi1EEviiiPT_S1_S1_iiE11kron_fac_sh[288];
	// demoted variable
	.shared .align 128 .b8 _ZZ9cuda_gemmIiLi256ELi1ELi1ELi1024ELi8ELi8ELi32ELi0ELi1EEviiiPT_S1_S1_iiE3Ash[4096];
	// demoted variable
	.shared .align 128 .b8 _ZZ9cuda_gemmIiLi256ELi1ELi1ELi1024ELi8ELi8ELi32ELi0ELi1EEviiiPT_S1_S1_iiE3Csh[4096];
	ld.param.u32 	%r109, [_Z9cuda_gemmIiLi256ELi1ELi1ELi1024ELi8ELi8ELi32ELi0ELi1EEviiiPT_S1_S1_ii_param_2];
	ld.param.u64 	%rd8, [_Z9cuda_gemmIiLi256ELi1ELi1ELi1024ELi8ELi8ELi32ELi0ELi1EEviiiPT_S1_S1_ii_param_3];
	ld.param.u64 	%rd9, [_Z9cuda_gemmIiLi256ELi1ELi1ELi1024ELi8ELi8ELi32ELi0ELi1EEviiiPT_S1_S1_ii_param_4];
	ld.param.u64 	%rd10, [_Z9cuda_gemmIiLi256ELi1ELi1ELi1024ELi8ELi8ELi32ELi0ELi1EEviiiPT_S1_S1_ii_param_5];
	cvta.to.global.u64 	%rd1, %rd9;
	cvta.to.global.u64 	%rd2, %rd8;
	cvta.to.global.u64 	%rd3, %rd10;
	mov.u32 	%r309, %tid.x;
	setp.gt.u32 	%p1, %r309, 63;
	@%p1 bra 	$L__BB177_7;
	mov.u32 	%r2, %ntid.x;
	add.s32 	%r110, %r309, %r2;
	max.u32 	%r111, %r110, 64;
	setp.lt.u32 	%p2, %r110, 64;
	selp.u32 	%r112, 1, 0, %p2;
	add.s32 	%r113, %r110, %r112;
	sub.s32 	%r114, %r111, %r113;
	div.u32 	%r115, %r114, %r2;
	add.s32 	%r3, %r115, %r112;
	and.b32  	%r116, %r3, 3;
	setp.eq.s32 	%p3, %r116, 3;
	mov.u32 	%r288, %r309;
	@%p3 bra 	$L__BB177_4;
	mul.wide.u32 	%rd11, %r309, 4;
	add.s64 	%rd40, %rd1, %rd11;
	mul.wide.u32 	%rd5, %r2, 4;
	add.s32 	%r117, %r3, 1;
	and.b32  	%r118, %r117, 3;
	neg.s32 	%r286, %r118;
	mov.u32 	%r288, %r309;
$L__BB177_3:
	.pragma "nounroll";
	ld.global.u32 	%r119, [%rd40];
	and.b32  	%r120, %r288, 7;
	mov.u32 	%r121, _ZZ9cuda_gemmIiLi256ELi1ELi1ELi1024ELi8ELi8ELi32ELi0ELi1EEviiiPT_S1_S1_iiE11kron_fac_sh;
	mad.lo.s32 	%r122, %r120, 36, %r121;
	shr.u32 	%r123, %r288, 1;
	and.b32  	%r124, %r123, 2147483644;
	add.s32 	%r125, %r122, %r124;
	st.shared.u32 	[%r125], %r119;
	add.s32 	%r288, %r288, %r2;
	add.s64 	%rd40, %rd40, %rd5;
	add.s32 	%r286, %r286, 1;
	setp.ne.s32 	%p4, %r286, 0;
	@%p4 bra 	$L__BB177_3;
$L__BB177_4:
	setp.lt.u32 	%p5, %r3, 3;
	@%p5 bra 	$L__BB177_7;
	shl.b32 	%r126, %r2, 1;
	add.s32 	%r291, %r288, %r126;
	shl.b32 	%r11, %r2, 2;
	mad.lo.s32 	%r290, %r2, 3, %r288;
	add.s32 	%r289, %r2, %r288;
$L__BB177_6:
	mul.wide.u32 	%rd12, %r288, 4;
	add.s64 	%rd13, %rd1, %rd12;
	ld.global.u32 	%r127, [%rd13];
	and.b32  	%r128, %r288, 7;
	mov.u32 	%r129, _ZZ9cuda_gemmIiLi256ELi1ELi1ELi1024ELi8ELi8ELi32ELi0ELi1EEviiiPT_S1_S1_iiE11kron_fac_sh;
	mad.lo.s32 	%r130, %r128, 36, %r129;
	shr.u32 	%r131, %r288, 1;
	and.b32  	%r132, %r131, 2147483644;
	add.s32 	%r133, %r130, %r132;
	st.shared.u32 	[%r133], %r127;
	add.s32 	%r134, %r288, %r2;
	mul.wide.u32 	%rd14, %r289, 4;
	add.s64 	%rd15, %rd1, %rd14;
	ld.global.u32 	%r135, [%rd15];
	and.b32  	%r136, %r289, 7;
	mad.lo.s32 	%r137, %r136, 36, %r129;
	shr.u32 	%r138, %r289, 1;
	and.b32  	%r139, %r138, 2147483644;
	add.s32 	%r140, %r137, %r139;
	st.shared.u32 	[%r140], %r135;
	add.s32 	%r141, %r134, %r2;
	mul.wide.u32 	%rd16, %r291, 4;
	add.s64 	%rd17, %rd1, %rd16;
	ld.global.u32 	%r142, [%rd17];
	and.b32  	%r143, %r291, 7;
	mad.lo.s32 	%r144, %r143, 36, %r129;
	shr.u32 	%r145, %r291, 1;
	and.b32  	%r146, %r145, 2147483644;
	add.s32 	%r147, %r144, %r146;
	st.shared.u32 	[%r147], %r142;
	add.s32 	%r148, %r141, %r2;
	mul.wide.u32 	%rd18, %r290, 4;
	add.s64 	%rd19, %rd1, %rd18;
	ld.global.u32 	%r149, [%rd19];
	and.b32  	%r150, %r290, 7;
	mad.lo.s32 	%r151, %r150, 36, %r129;
	shr.u32 	%r152, %r290, 1;
	and.b32  	%r153, %r152, 2147483644;
	add.s32 	%r154, %r151, %r153;
	st.shared.u32 	[%r154], %r149;
	add.s32 	%r288, %r148, %r2;
	add.s32 	%r291, %r291, %r11;
	add.s32 	%r290, %r290, %r11;
	add.s32 	%r289, %r289, %r11;
	setp.lt.u32 	%p6, %r288, 64;
	@%p6 bra 	$L__BB177_6;
$L__BB177_7:
	mov.u32 	%r22, %ntid.x;
	mov.u32 	%r23, %ctaid.y;
	mov.u32 	%r155, %nctaid.y;
	setp.ge.u32 	%p7, %r23, %r155;
	@%p7 bra 	$L__BB177_25;
	mov.u32 	%r24, %ctaid.x;
	shr.s32 	%r156, %r109, 31;
	shr.u32 	%r157, %r156, 29;
	add.s32 	%r158, %r109, %r157;
	shr.s32 	%r25, %r158, 3;
	shl.b32 	%r26, %r24, 10;
	mul.lo.s32 	%r27, %r23, %r109;
	add.s32 	%r159, %r309, %r22;
	cvt.u16.u32 	%rs2, %r159;
	xor.b16  	%rs3, %rs2, 1023;
	cvt.u16.u32 	%rs4, %r22;
	div.u16 	%rs5, %rs3, %rs4;
	and.b16  	%rs1, %rs5, 3;
	xor.b16  	%rs6, %rs1, 2;
	cvt.u32.u16 	%r28, %rs6;
	setp.eq.s16 	%p8, %rs1, 2;
	mov.u32 	%r299, %r309;
	@%p8 bra 	$L__BB177_11;
	shl.b32 	%r160, %r309, 2;
	mov.u32 	%r161, _ZZ9cuda_gemmIiLi256ELi1ELi1ELi1024ELi8ELi8ELi32ELi0ELi1EEviiiPT_S1_S1_iiE3Ash;
	add.s32 	%r295, %r161, %r160;
	shl.b32 	%r30, %r22, 2;
	add.s32 	%r162, %r309, %r27;
	add.s32 	%r294, %r162, %r26;
	neg.s32 	%r293, %r28;
	mad.lo.s32 	%r299, %r22, %r28, %r309;
$L__BB177_10:
	.pragma "nounroll";
	mul.wide.s32 	%rd20, %r294, 4;
	add.s64 	%rd21, %rd2, %rd20;
	ld.global.u32 	%r163, [%rd21];
	st.shared.u32 	[%r295], %r163;
	add.s32 	%r295, %r295, %r30;
	add.s32 	%r294, %r294, %r22;
	add.s32 	%r293, %r293, 1;
	setp.ne.s32 	%p9, %r293, 0;
	@%p9 bra 	$L__BB177_10;
$L__BB177_11:
	shl.b32 	%r41, %r22, 2;
	shl.b32 	%r164, %r299, 2;
	mov.u32 	%r165, _ZZ9cuda_gemmIiLi256ELi1ELi1ELi1024ELi8ELi8ELi32ELi0ELi1EEviiiPT_S1_S1_iiE3Ash;
	add.s32 	%r298, %r165, %r164;
	shl.b32 	%r43, %r22, 4;
	shl.b32 	%r44, %r22, 3;
	mul.lo.s32 	%r45, %r22, 12;
	add.s32 	%r166, %r299, %r27;
	add.s32 	%r297, %r166, %r26;
	mul.wide.u32 	%rd23, %r22, 4;
	mul.wide.u32 	%rd26, %r22, 8;
	mul.wide.u32 	%rd28, %r22, 12;
$L__BB177_12:
	mul.wide.s32 	%rd22, %r297, 4;
	add.s64 	%rd24, %rd2, %rd22;
	add.s64 	%rd25, %rd24, %rd23;
	add.s64 	%rd27, %rd24, %rd26;
	add.s64 	%rd29, %rd24, %rd28;
	ld.global.u32 	%r167, [%rd24];
	st.shared.u32 	[%r298], %r167;
	ld.global.u32 	%r168, [%rd25];
	add.s32 	%r169, %r298, %r41;
	st.shared.u32 	[%r169], %r168;
	ld.global.u32 	%r170, [%rd27];
	add.s32 	%r171, %r298, %r44;
	st.shared.u32 	[%r171], %r170;
	ld.global.u32 	%r172, [%rd29];
	add.s32 	%r173, %r298, %r45;
	st.shared.u32 	[%r173], %r172;
	add.s32 	%r299, %r299, %r41;
	add.s32 	%r298, %r298, %r43;
	add.s32 	%r297, %r297, %r41;
	setp.lt.u32 	%p10, %r299, 1024;
	@%p10 bra 	$L__BB177_12;
	setp.eq.s16 	%p11, %rs1, 2;
	mov.u32 	%r304, %r309;
	@%p11 bra 	$L__BB177_16;
	shl.b32 	%r174, %r309, 2;
	mov.u32 	%r175, _ZZ9cuda_gemmIiLi256ELi1ELi1ELi1024ELi8ELi8ELi32ELi0ELi1EEviiiPT_S1_S1_iiE3Csh;
	add.s32 	%r301, %r175, %r174;
	neg.s32 	%r300, %r28;
	mad.lo.s32 	%r304, %r22, %r28, %r309;
$L__BB177_15:
	.pragma "nounroll";
	mov.b32 	%r176, 0;
	st.shared.u32 	[%r301], %r176;
	add.s32 	%r301, %r301, %r41;
	add.s32 	%r300, %r300, 1;
	setp.ne.s32 	%p12, %r300, 0;
	@%p12 bra 	$L__BB177_15;
$L__BB177_16:
	shl.b32 	%r177, %r304, 2;
	mov.u32 	%r178, _ZZ9cuda_gemmIiLi256ELi1ELi1ELi1024ELi8ELi8ELi32ELi0ELi1EEviiiPT_S1_S1_iiE3Csh;
	add.s32 	%r303, %r178, %r177;
$L__BB177_17:
	mov.b32 	%r179, 0;
	st.shared.u32 	[%r303], %r179;
	add.s32 	%r180, %r303, %r41;
	st.shared.u32 	[%r180], %r179;
	add.s32 	%r181, %r303, %r44;
	st.shared.u32 	[%r181], %r179;
	add.s32 	%r182, %r303, %r45;
	st.shared.u32 	[%r182], %r179;
	add.s32 	%r304, %r304, %r41;
	add.s32 	%r303, %r303, %r43;
	setp.lt.u32 	%p13, %r304, 1024;
	@%p13 bra 	$L__BB177_17;
	shl.b32 	%r183, %r309, 3;
	and.b32  	%r184, %r183, 1016;
	bar.sync 	0;
	and.b32  	%r185, %r309, 7;
	or.b32  	%r186, %r184, %r185;
	shl.b32 	%r187, %r186, 2;
	mov.u32 	%r188, _ZZ9cuda_gemmIiLi256ELi1ELi1ELi1024ELi8ELi8ELi32ELi0ELi1EEviiiPT_S1_S1_iiE3Ash;
	add.s32 	%r189, %r188, %r187;
	ld.shared.u32 	%r66, [%r189];
	add.s32 	%r190, %r309, 1;
	and.b32  	%r67, %r190, 7;
	or.b32  	%r191, %r184, %r67;
	shl.b32 	%r192, %r191, 2;
	add.s32 	%r193, %r188, %r192;
	ld.shared.u32 	%r68, [%r193];
	add.s32 	%r194, %r309, 2;
	and.b32  	%r69, %r194, 7;
	or.b32  	%r195, %r184, %r69;
	shl.b32 	%r196, %r195, 2;
	add.s32 	%r197, %r188, %r196;
	ld.shared.u32 	%r70, [%r197];
	add.s32 	%r198, %r309, 3;
	and.b32  	%r71, %r198, 7;
	or.b32  	%r199, %r184, %r71;
	shl.b32 	%r200, %r199, 2;
	add.s32 	%r201, %r188, %r200;
	ld.shared.u32 	%r72, [%r201];
	xor.b32  	%r73, %r185, 4;
	or.b32  	%r202, %r184, %r73;
	shl.b32 	%r203, %r202, 2;
	add.s32 	%r204, %r188, %r203;
	ld.shared.u32 	%r74, [%r204];
	add.s32 	%r205, %r309, 5;
	and.b32  	%r75, %r205, 7;
	or.b32  	%r206, %r184, %r75;
	shl.b32 	%r207, %r206, 2;
	add.s32 	%r208, %r188, %r207;
	ld.shared.u32 	%r76, [%r208];
	add.s32 	%r209, %r309, 6;
	and.b32  	%r77, %r209, 7;
	or.b32  	%r210, %r184, %r77;
	shl.b32 	%r211, %r210, 2;
	add.s32 	%r212, %r188, %r211;
	ld.shared.u32 	%r78, [%r212];
	add.s32 	%r213, %r309, -1;
	and.b32  	%r79, %r213, 7;
	or.b32  	%r214, %r184, %r79;
	shl.b32 	%r215, %r214, 2;
	add.s32 	%r216, %r188, %r215;
	ld.shared.u32 	%r80, [%r216];
	shr.u32 	%r305, %r309, 7;
$L__BB177_19:
	and.b32  	%r217, %r309, 7;
	shl.b32 	%r218, %r309, 2;
	and.b32  	%r219, %r218, 28;
	mov.u32 	%r220, _ZZ9cuda_gemmIiLi256ELi1ELi1ELi1024ELi8ELi8ELi32ELi0ELi1EEviiiPT_S1_S1_iiE11kron_fac_sh;
	add.s32 	%r221, %r220, %r219;
	mad.lo.s32 	%r222, %r305, 36, %r221;
	ld.shared.u32 	%r223, [%r222];
	shfl.sync.idx.b32	%r224|%p14, %r223, %r217, 6175, -1;
	mul.lo.s32 	%r225, %r224, %r66;
	shfl.sync.idx.b32	%r226|%p15, %r223, %r67, 6175, -1;
	mad.lo.s32 	%r227, %r226, %r68, %r225;
	shfl.sync.idx.b32	%r228|%p16, %r223, %r69, 6175, -1;
	mad.lo.s32 	%r229, %r228, %r70, %r227;
	shfl.sync.idx.b32	%r230|%p17, %r223, %r71, 6175, -1;
	mad.lo.s32 	%r231, %r230, %r72, %r229;
	shfl.sync.idx.b32	%r232|%p18, %r223, %r73, 6175, -1;
	mad.lo.s32 	%r233, %r232, %r74, %r231;
	shfl.sync.idx.b32	%r234|%p19, %r223, %r75, 6175, -1;
	mad.lo.s32 	%r235, %r234, %r76, %r233;
	shfl.sync.idx.b32	%r236|%p20, %r223, %r77, 6175, -1;
	mad.lo.s32 	%r237, %r236, %r78, %r235;
	shfl.sync.idx.b32	%r238|%p21, %r223, %r79, 6175, -1;
	mad.lo.s32 	%r239, %r238, %r80, %r237;
	shl.b32 	%r240, %r305, 9;
	and.b32  	%r241, %r218, 508;
	or.b32  	%r242, %r240, %r241;
	mov.u32 	%r243, _ZZ9cuda_gemmIiLi256ELi1ELi1ELi1024ELi8ELi8ELi32ELi0ELi1EEviiiPT_S1_S1_iiE3Csh;
	add.s32 	%r244, %r243, %r242;
	ld.shared.u32 	%r245, [%r244];
	add.s32 	%r246, %r245, %r239;
	st.shared.u32 	[%r244], %r246;
	shr.u32 	%r247, %r22, 7;
	add.s32 	%r305, %r305, %r247;
	setp.lt.u32 	%p22, %r305, 8;
	@%p22 bra 	$L__BB177_19;
	ld.param.u32 	%r285, [_Z9cuda_gemmIiLi256ELi1ELi1ELi1024ELi8ELi8ELi32ELi0ELi1EEviiiPT_S1_S1_ii_param_1];
	setp.eq.s16 	%p23, %rs1, 2;
	bar.sync 	0;
	shl.b32 	%r248, %r24, 7;
	mad.lo.s32 	%r84, %r23, %r285, %r248;
	@%p23 bra 	$L__BB177_23;
	add.s32 	%r307, %r243, %r218;
	neg.s32 	%r306, %r28;
$L__BB177_22:
	.pragma "nounroll";
	shr.u32 	%r251, %r309, 7;
	and.b32  	%r252, %r309, 127;
	add.s32 	%r253, %r84, %r252;
	mad.lo.s32 	%r254, %r251, %r25, %r253;
	ld.shared.u32 	%r255, [%r307];
	mul.wide.s32 	%rd30, %r254, 4;
	add.s64 	%rd31, %rd3, %rd30;
	st.global.u32 	[%rd31], %r255;
	add.s32 	%r309, %r309, %r22;
	add.s32 	%r307, %r307, %r41;
	add.s32 	%r306, %r306, 1;
	setp.ne.s32 	%p24, %r306, 0;
	@%p24 bra 	$L__BB177_22;
$L__BB177_23:
	shl.b32 	%r256, %r22, 1;
	add.s32 	%r313, %r309, %r256;
	mad.lo.s32 	%r312, %r22, 3, %r309;
	add.s32 	%r311, %r22, %r309;
	shl.b32 	%r257, %r309, 2;
	add.s32 	%r310, %r243, %r257;
$L__BB177_24:
	shr.u32 	%r259, %r309, 7;
	and.b32  	%r260, %r309, 127;
	add.s32 	%r261, %r84, %r260;
	mad.lo.s32 	%r262, %r259, %r25, %r261;
	ld.shared.u32 	%r263, [%r310];
	mul.wide.s32 	%rd32, %r262, 4;
	add.s64 	%rd33, %rd3, %rd32;
	st.global.u32 	[%rd33], %r263;
	add.s32 	%r264, %r309, %r22;
	shr.u32 	%r265, %r311, 7;
	and.b32  	%r266, %r311, 127;
	add.s32 	%r267, %r84, %r266;
	mad.lo.s32 	%r268, %r265, %r25, %r267;
	add.s32 	%r269, %r310, %r41;
	ld.shared.u32 	%r270, [%r269];
	mul.wide.s32 	%rd34, %r268, 4;
	add.s64 	%rd35, %rd3, %rd34;
	st.global.u32 	[%rd35], %r270;
	add.s32 	%r271, %r264, %r22;
	shr.u32 	%r272, %r313, 7;
	and.b32  	%r273, %r313, 127;
	add.s32 	%r274, %r84, %r273;
	mad.lo.s32 	%r275, %r272, %r25, %r274;
	add.s32 	%r276, %r310, %r44;
	ld.shared.u32 	%r277, [%r276];
	mul.wide.s32 	%rd36, %r275, 4;
	add.s64 	%rd37, %rd3, %rd36;
	st.global.u32 	[%rd37], %r277;
	add.s32 	%r278, %r271, %r22;
	shr.u32 	%r279, %r312, 7;
	and.b32  	%r280, %r312, 127;
	add.s32 	%r281, %r84, %r280;
	mad.lo.s32 	%r282, %r279, %r25, %r281;
	mad.lo.s32 	%r283, %r22, 12, %r310;
	ld.shared.u32 	%r284, [%r283];
	mul.wide.s32 	%rd38, %r282, 4;
	add.s64 	%rd39, %rd3, %rd38;
	st.global.u32 	[%rd39], %r284;
	add.s32 	%r309, %r278, %r22;
	add.s32 	%r313, %r313, %r41;
	add.s32 	%r312, %r312, %r41;
	add.s32 	%r311, %r311, %r41;
	add.s32 	%r310, %r310, %r43;
	setp.lt.u32 	%p25, %r309, 1024;
	@%p25 bra 	$L__BB177_24;
$L__BB177_25:
	ret;

}
	// .globl	_Z9cuda_gemmIiLi256ELi1ELi1ELi1024ELi8ELi8ELi32ELi1ELi0EEviiiPT_S1_S1_ii
.visible .entry _Z9cuda_gemmIiLi256ELi1ELi1ELi1024ELi8ELi8ELi32ELi1ELi0EEviiiPT_S1_S1_ii(
	.param .u32 _Z9cuda_gemmIiLi256ELi1ELi1ELi1024ELi8ELi8ELi32ELi1ELi0EEviiiPT_S1_S1_ii_param_0,
	.param .u32 _Z9cuda_gemmIiLi256ELi1ELi1ELi1024ELi8ELi8ELi32ELi1ELi0EEviiiPT_S1_S1_ii_param_1,
	.param .u32 _Z9cuda_gemmIiLi256ELi1ELi1ELi1024ELi8ELi8ELi32ELi1ELi0EEviiiPT_S1_S1_ii_param_2,
	.param .u64 .ptr .align 1 _Z9cuda_gemmIiLi256ELi1ELi1ELi1024ELi8ELi8ELi32ELi1ELi0EEviiiPT_S1_S1_ii_param_3,
	.param .u64 .ptr .align 1 _Z9cuda_gemmIiLi256ELi1ELi1ELi1024ELi8ELi8ELi32ELi1ELi0EEviiiPT_S1_S1_ii_param_4,
	.param .u64 .ptr .align 1 _Z9cuda_gemmIiLi256ELi1ELi1ELi1024ELi8ELi8ELi32ELi1ELi0EEviiiPT_S1_S1_ii_param_5,
	.param .u32 _Z9cuda_gemmIiLi256ELi1ELi1ELi1024ELi8ELi8ELi32ELi1ELi0EEviiiPT_S1_S1_ii_param_6,
	.param .u32 _Z9cuda_gemmIiLi256ELi1ELi1ELi1024ELi8ELi8ELi32ELi1ELi0EEviiiPT_S1_S1_ii_param_7
)
.maxntid 256
{
	.reg .pred 	%p<125>;
	.reg .b16 	%rs<7>;
	.reg .b32 	%r<646>;
	.reg .b64 	%rd<38>;
	// demoted variable
	.shared .align 128 .b8 _ZZ9cuda_gemmIiLi256ELi1ELi1ELi1024ELi8ELi8ELi32ELi1ELi0EEviiiPT_S1_S1_iiE11kron_fac_sh[288];
	// demoted variable
	.shared .align 128 .b8 _ZZ9cuda_gemmIiLi256ELi1ELi1ELi1024ELi8ELi8ELi32ELi1ELi0EEviiiPT_S1_S1_iiE3Ash[4096];
	// demoted variable
	.shared .align 128 .b8 _ZZ9cuda_gemmIiLi256ELi1ELi1ELi1024ELi8ELi8ELi32ELi1ELi0EEviiiPT_S1_S1_iiE3Csh[4096];
	ld.param.u64 	%rd18, [_Z9cuda_gemmIiLi256ELi1ELi1ELi1024ELi8ELi8ELi32ELi1ELi0EEviiiPT_S1_S1_ii_param_3];
	ld.param.u64 	%rd17, [_Z9cuda_gemmIiLi256ELi1ELi1ELi1024ELi8ELi8ELi32ELi1ELi0EEviiiPT_S1_S1_ii_param_4];
	ld.param.u64 	%rd19, [_Z9cuda_gemmIiLi256ELi1ELi1ELi1024ELi8ELi8ELi32ELi1ELi0EEviiiPT_S1_S1_ii_param_5];
	ld.param.u32 	%r239, [_Z9cuda_gemmIiLi256ELi1ELi1ELi1024ELi8ELi8ELi32ELi1ELi0EEviiiPT_S1_S1_ii_param_6];
	ld.param.u32 	%r240, [_Z9cuda_gemmIiLi256ELi1ELi1ELi1024ELi8ELi8ELi32ELi1ELi0EEviiiPT_S1_S1_ii_param_7];
	cvta.to.global.u64 	%rd1, %rd18;
	cvta.to.global.u64 	%rd2, %rd19;
	mov.u32 	%r645, %tid.x;
	setp.lt.s32 	%p1, %r240, 16;
	shr.u32 	%r2, %r240, 4;
	selp.b32 	%r3, 1, %r2, %p1;
	mul.lo.s32 	%r4, %r240, %r239;
	setp.ge.u32 	%p2, %r645, %r4;
	@%p2 bra 	$L__BB178_3;
	mov.u32 	%r5, %ntid.x;
	cvta.to.global.u64 	%rd3, %rd17;
	mov.u32 	%r549, %r645;
$L__BB178_2:
	mul.wide.u32 	%rd20, %r549, 4;
	add.s64 	%rd21, %rd3, %rd20;
	ld.global.u32 	%r241, [%rd21];
	rem.u32 	%r242, %r549, %r239;
	mov.u32 	%r243, _ZZ9cuda_gemmIiLi256ELi1ELi1ELi1024ELi8ELi8ELi32ELi1ELi0EEviiiPT_S1_S1_iiE11kron_fac_sh;
	mad.lo.s32 	%r244, %r242, 36, %r243;
	div.u32 	%r245, %r549, %r240;
	shl.b32 	%r246, %r245, 2;
	add.s32 	%r247, %r244, %r246;
	st.shared.u32 	[%r247], %r241;
	add.s32 	%r549, %r549, %r5;
	setp.lt.u32 	%p3, %r549, %r4;
	@%p3 bra 	$L__BB178_2;
$L__BB178_3:
	div.s32 	%r8, 1024, %r240;
	mul.lo.s32 	%r248, %r8, %r3;
	min.s32 	%r9, %r248, 256;
	div.u32 	%r11, %r645, %r9;
	mul.lo.s32 	%r249, %r11, %r9;
	sub.s32 	%r250, %r645, %r249;
	div.u32 	%r10, %r250, %r3;
	mov.u32 	%r12, %ntid.x;
	div.u32 	%r13, %r12, %r9;
	mov.u32 	%r14, %ctaid.y;
	mov.u32 	%r251, %nctaid.y;
	setp.ge.u32 	%p4, %r14, %r251;
	@%p4 bra 	$L__BB178_137;
	and.b32  	%r15, %r10, 7;
	rem.u32 	%r252, %r645, %r3;
	shl.b32 	%r16, %r252, 3;
	min.s32 	%r17, %r239, 8;
	shl.b32 	%r253, %r240, 8;
	sub.s32 	%r18, 8223, %r253;
	shl.b32 	%r19, %r14, 10;
	add.s32 	%r254, %r645, %r12;
	cvt.u16.u32 	%rs2, %r254;
	xor.b16  	%rs3, %rs2, 1023;
	cvt.u16.u32 	%rs4, %r12;
	div.u16 	%rs5, %rs3, %rs4;
	and.b16  	%rs1, %rs5, 3;
	xor.b16  	%rs6, %rs1, 2;
	cvt.u32.u16 	%r20, %rs6;
	setp.eq.s16 	%p5, %rs1, 2;
	mov.u32 	%r555, %r645;
	@%p5 bra 	$L__BB178_7;
	shl.b32 	%r255, %r645, 2;
	mov.u32 	%r256, _ZZ9cuda_gemmIiLi256ELi1ELi1ELi1024ELi8ELi8ELi32ELi1ELi0EEviiiPT_S1_S1_iiE3Ash;
	add.s32 	%r551, %r256, %r255;
	shl.b32 	%r22, %r12, 2;
	add.s32 	%r257, %r645, %r19;
	mul.wide.u32 	%rd22, %r257, 4;
	add.s64 	%rd36, %rd1, %rd22;
	mul.wide.u32 	%rd5, %r12, 4;
	neg.s32 	%r550, %r20;
	mad.lo.s32 	%r555, %r12, %r20, %r645;
$L__BB178_6:
	.pragma "nounroll";
	ld.global.u32 	%r258, [%rd36];
	st.shared.u32 	[%r551], %r258;
	add.s32 	%r551, %r551, %r22;
	add.s64 	%rd36, %rd36, %rd5;
	add.s32 	%r550, %r550, 1;
	setp.ne.s32 	%p6, %r550, 0;
	@%p6 bra 	$L__BB178_6;
$L__BB178_7:
	shl.b32 	%r30, %r12, 2;
	shl.b32 	%r259, %r555, 2;
	mov.u32 	%r260, _ZZ9cuda_gemmIiLi256ELi1ELi1ELi1024ELi8ELi8ELi32ELi1ELi0EEviiiPT_S1_S1_iiE3Ash;
	add.s32 	%r554, %r260, %r259;
	mul.lo.s32 	%r32, %r12, 12;
	mul.wide.u32 	%rd8, %r12, 4;
	add.s32 	%r553, %r555, %r19;
	mul.wide.u32 	%rd9, %r12, 8;
	mul.wide.u32 	%rd10, %r12, 12;
$L__BB178_8:
	mul.wide.s32 	%rd23, %r553, 4;
	add.s64 	%rd24, %rd1, %rd23;
	add.s64 	%rd25, %rd24, %rd8;
	add.s64 	%rd26, %rd24, %rd9;
	add.s64 	%rd27, %rd24, %rd10;
	ld.global.u32 	%r261, [%rd24];
	st.shared.u32 	[%r554], %r261;
	ld.global.u32 	%r262, [%rd25];
	add.s32 	%r263, %r554, %r30;
	st.shared.u32 	[%r263], %r262;
	ld.global.u32 	%r264, [%rd26];
	shl.b32 	%r265, %r12, 3;
	add.s32 	%r266, %r554, %r265;
	st.shared.u32 	[%r266], %r264;
	ld.global.u32 	%r267, [%rd27];
	add.s32 	%r268, %r554, %r32;
	st.shared.u32 	[%r268], %r267;
	add.s32 	%r555, %r555, %r30;
	shl.b32 	%r269, %r12, 4;
	add.s32 	%r554, %r554, %r269;
	add.s32 	%r553, %r553, %r30;
	setp.lt.u32 	%p7, %r555, 1024;
	@%p7 bra 	$L__BB178_8;
	setp.eq.s16 	%p8, %rs1, 2;
	mov.u32 	%r559, %r645;
	@%p8 bra 	$L__BB178_12;
	shl.b32 	%r270, %r645, 2;
	mov.u32 	%r271, _ZZ9cuda_gemmIiLi256ELi1ELi1ELi1024ELi8ELi8ELi32ELi1ELi0EEviiiPT_S1_S1_iiE3Csh;
	add.s32 	%r557, %r271, %r270;
	neg.s32 	%r556, %r20;
	mad.lo.s32 	%r559, %r12, %r20, %r645;
$L__BB178_11:
	.pragma "nounroll";
	mov.b32 	%r272, 0;
	st.shared.u32 	[%r557], %r272;
	add.s32 	%r557, %r557, %r30;
	add.s32 	%r556, %r556, 1;
	setp.ne.s32 	%p9, %r556, 0;
	@%p9 bra 	$L__BB178_11;
$L__BB178_12:
	mov.u32 	%r274, _ZZ9cuda_gemmIiLi256ELi1ELi1ELi1024ELi8ELi8ELi32ELi1ELi0EEviiiPT_S1_S1_iiE3Csh;
$L__BB178_13:
	shl.b32 	%r273, %r559, 2;
	add.s32 	%r275, %r274, %r273;
	mov.b32 	%r276, 0;
	st.shared.u32 	[%r275], %r276;
	add.s32 	%r277, %r275, %r30;
	st.shared.u32 	[%r277], %r276;
	add.s32 	%r278, %r277, %r30;
	st.shared.u32 	[%r278], %r276;
	add.s32 	%r279, %r278, %r30;
	st.shared.u32 	[%r279], %r276;
	add.s32 	%r559, %r30, %r559;
	setp.lt.u32 	%p10, %r559, 1024;
	@%p10 bra 	$L__BB178_13;
	setp.lt.s32 	%p11, %r8, 1;
	bar.sync 	0;
	@%p11 bra 	$L__BB178_132;
	setp.ne.s32 	%p12, %r3, 1;
	@%p12 bra 	$L__BB178_53;
	setp.lt.s32 	%p87, %r15, %r240;
	selp.b32 	%r450, 0, %r240, %p87;
	sub.s32 	%r50, %r15, %r450;
	add.s32 	%r451, %r15, 1;
	setp.lt.s32 	%p88, %r451, %r240;
	selp.b32 	%r452, 0, %r240, %p88;
	sub.s32 	%r51, %r451, %r452;
	add.s32 	%r453, %r15, 2;
	setp.lt.s32 	%p89, %r453, %r240;
	selp.b32 	%r454, 0, %r240, %p89;
	sub.s32 	%r52, %r453, %r454;
	add.s32 	%r455, %r15, 3;
	setp.lt.s32 	%p90, %r455, %r240;
	selp.b32 	%r456, 0, %r240, %p90;
	sub.s32 	%r53, %r455, %r456;
	add.s32 	%r457, %r15, 4;
	setp.lt.s32 	%p91, %r457, %r240;
	selp.b32 	%r458, 0, %r240, %p91;
	sub.s32 	%r54, %r457, %r458;
	add.s32 	%r459, %r15, 5;
	setp.lt.s32 	%p92, %r459, %r240;
	selp.b32 	%r460, 0, %r240, %p92;
	sub.s32 	%r55, %r459, %r460;
	add.s32 	%r461, %r15, 6;
	setp.lt.s32 	%p93, %r461, %r240;
	selp.b32 	%r462, 0, %r240, %p93;
	sub.s32 	%r56, %r461, %r462;
	add.s32 	%r463, %r15, 7;
	setp.lt.s32 	%p94, %r463, %r240;
	selp.b32 	%r464, 0, %r240, %p94;
	sub.s32 	%r57, %r463, %r464;
	mov.b32 	%r568, 0;
$L__BB178_17:
	setp.lt.s32 	%p95, %r240, 1;
	add.s32 	%r67, %r568, %r10;
	mad.lo.s32 	%r68, %r67, %r240, %r16;
	@%p95 bra 	$L__BB178_19;
	and.b32  	%r465, %r10, 7;
	add.s32 	%r466, %r68, %r465;
	shl.b32 	%r467, %r466, 2;
	mov.u32 	%r468, _ZZ9cuda_gemmIiLi256ELi1ELi1ELi1024ELi8ELi8ELi32ELi1ELi0EEviiiPT_S1_S1_iiE3Ash;
	add.s32 	%r469, %r468, %r467;
	ld.shared.u32 	%r569, [%r469];
$L__BB178_19:
	setp.lt.s32 	%p96, %r240, 2;
	@%p96 bra 	$L__BB178_21;
	add.s32 	%r470, %r10, 1;
	and.b32  	%r471, %r470, 7;
	add.s32 	%r472, %r68, %r471;
	shl.b32 	%r473, %r472, 2;
	mov.u32 	%r474, _ZZ9cuda_gemmIiLi256ELi1ELi1ELi1024ELi8ELi8ELi32ELi1ELi0EEviiiPT_S1_S1_iiE3Ash;
	add.s32 	%r475, %r474, %r473;
	ld.shared.u32 	%r570, [%r475];
$L__BB178_21:
	setp.lt.s32 	%p97, %r240, 3;
	@%p97 bra 	$L__BB178_23;
	add.s32 	%r476, %r10, 2;
	and.b32  	%r477, %r476, 7;
	add.s32 	%r478, %r68, %r477;
	shl.b32 	%r479, %r478, 2;
	mov.u32 	%r480, _ZZ9cuda_gemmIiLi256ELi1ELi1ELi1024ELi8ELi8ELi32ELi1ELi0EEviiiPT_S1_S1_iiE3Ash;
	add.s32 	%r481, %r480, %r479;
	ld.shared.u32 	%r571, [%r481];
$L__BB178_23:
	setp.lt.s32 	%p98, %r240, 4;
	@%p98 bra 	$L__BB178_25;
	add.s32 	%r482, %r10, 3;
	and.b32  	%r483, %r482, 7;
	add.s32 	%r484, %r68, %r483;
	shl.b32 	%r485, %r484, 2;
	mov.u32 	%r486, _ZZ9cuda_gemmIiLi256ELi1ELi1ELi1024ELi8ELi8ELi32ELi1ELi0EEviiiPT_S1_S1_iiE3Ash;
	add.s32 	%r487, %r486, %r485;
	ld.shared.u32 	%r572, [%r487];
$L__BB178_25:
	setp.lt.s32 	%p99, %r240, 5;
	@%p99 bra 	$L__BB178_27;
	and.b32  	%r488, %r10, 7;
	xor.b32  	%r489, %r488, 4;
	add.s32 	%r490, %r68, %r489;
	shl.b32 	%r491, %r490, 2;
	mov.u32 	%r492, _ZZ9cuda_gemmIiLi256ELi1ELi1ELi1024ELi8ELi8ELi32ELi1ELi0EEviiiPT_S1_S1_iiE3Ash;
	add.s32 	%r493, %r492, %r491;
	ld.shared.u32 	%r573, [%r493];
$L__BB178_27:
	setp.lt.s32 	%p100, %r240, 6;
	@%p100 bra 	$L__BB178_29;
	add.s32 	%r494, %r10, 5;
	and.b32  	%r495, %r494, 7;
	add.s32 	%r496, %r68, %r495;
	shl.b32 	%r497, %r496, 2;
	mov.u32 	%r498, _ZZ9cuda_gemmIiLi256ELi1ELi1ELi1024ELi8ELi8ELi32ELi1ELi0EEviiiPT_S1_S1_iiE3Ash;
	add.s32 	%r499, %r498, %r497;
	ld.shared.u32 	%r574, [%r499];
$L__BB178_29:
	setp.lt.s32 	%p101, %r240, 7;
	@%p101 bra 	$L__BB178_31;
	add.s32 	%r500, %r10, 6;
	and.b32  	%r501, %r500, 7;
	add.s32 	%r502, %r68, %r501;
	shl.b32 	%r503, %r502, 2;
	mov.u32 	%r504, _ZZ9cuda_gemmIiLi256ELi1ELi1ELi1024ELi8ELi8ELi32ELi1ELi0EEviiiPT_S1_S1_iiE3Ash;
	add.s32 	%r505, %r504, %r503;
	ld.shared.u32 	%r575, [%r505];
$L__BB178_31:
	setp.lt.s32 	%p102, %r240, 8;
	@%p102 bra 	$L__BB178_33;
	add.s32 	%r506, %r10, -1;
	and.b32  	%r507, %r506, 7;
	add.s32 	%r508, %r68, %r507;
	shl.b32 	%r509, %r508, 2;
	mov.u32 	%r510, _ZZ9cuda_gemmIiLi256ELi1ELi1ELi1024ELi8ELi8ELi32ELi1ELi0EEviiiPT_S1_S1_iiE3Ash;
	add.s32 	%r511, %r510, %r509;
	ld.shared.u32 	%r576, [%r511];
$L__BB178_33:
	setp.lt.s32 	%p103, %r11, %r17;
	@%p103 bra 	$L__BB178_35;
$L__BB178_34:
	add.s32 	%r568, %r568, %r9;
	setp.lt.s32 	%p121, %r568, %r8;
	@%p121 bra 	$L__BB178_17;
	bra.uni 	$L__BB178_132;
$L__BB178_35:
	and.b32  	%r512, %r645, 31;
	rem.s32 	%r513, %r512, %r240;
	shl.b32 	%r514, %r513, 2;
	mov.u32 	%r515, _ZZ9cuda_gemmIiLi256ELi1ELi1ELi1024ELi8ELi8ELi32ELi1ELi0EEviiiPT_S1_S1_iiE11kron_fac_sh;
	add.s32 	%r86, %r515, %r514;
	mov.u32 	%r577, %r11;
$L__BB178_36:
	mad.lo.s32 	%r517, %r577, 36, %r86;
	ld.shared.u32 	%r88, [%r517];
	mov.b32 	%r579, 0;
	@%p95 bra 	$L__BB178_38;
	shfl.sync.idx.b32	%r518|%p105, %r88, %r50, %r18, -1;
	mul.lo.s32 	%r579, %r518, %r569;
$L__BB178_38:
	@%p96 bra 	$L__BB178_40;
	shfl.sync.idx.b32	%r519|%p107, %r88, %r51, %r18, -1;
	mad.lo.s32 	%r579, %r519, %r570, %r579;
$L__BB178_40:
	@%p97 bra 	$L__BB178_42;
	shfl.sync.idx.b32	%r520|%p109, %r88, %r52, %r18, -1;
	mad.lo.s32 	%r579, %r520, %r571, %r579;
$L__BB178_42:
	@%p98 bra 	$L__BB178_44;
	shfl.sync.idx.b32	%r521|%p111, %r88, %r53, %r18, -1;
	mad.lo.s32 	%r579, %r521, %r572, %r579;
$L__BB178_44:
	@%p99 bra 	$L__BB178_46;
	shfl.sync.idx.b32	%r522|%p113, %r88, %r54, %r18, -1;
	mad.lo.s32 	%r579, %r522, %r573, %r579;
$L__BB178_46:
	@%p100 bra 	$L__BB178_48;
	shfl.sync.idx.b32	%r523|%p115, %r88, %r55, %r18, -1;
	mad.lo.s32 	%r579, %r523, %r574, %r579;
$L__BB178_48:
	setp.lt.s32 	%p116, %r240, 7;
	@%p116 bra 	$L__BB178_50;
	shfl.sync.idx.b32	%r524|%p117, %r88, %r56, %r18, -1;
	mad.lo.s32 	%r579, %r524, %r575, %r579;
$L__BB178_50:
	setp.lt.s32 	%p118, %r240, 8;
	@%p118 bra 	$L__BB178_52;
	shfl.sync.idx.b32	%r525|%p119, %r88, %r57, %r18, -1;
	mad.lo.s32 	%r579, %r525, %r576, %r579;
$L__BB178_52:
	mad.lo.s32 	%r526, %r577, %r8, %r67;
	shl.b32 	%r527, %r526, 2;
	mov.u32 	%r528, _ZZ9cuda_gemmIiLi256ELi1ELi1ELi1024ELi8ELi8ELi32ELi1ELi0EEviiiPT_S1_S1_iiE3Csh;
	add.s32 	%r529, %r528, %r527;
	ld.shared.u32 	%r530, [%r529];
	add.s32 	%r531, %r530, %r579;
	st.shared.u32 	[%r529], %r531;
	add.s32 	%r577, %r577, %r13;
	setp.lt.s32 	%p120, %r577, %r17;
	@%p120 bra 	$L__BB178_36;
	bra.uni 	$L__BB178_34;
$L__BB178_53:
	setp.gt.u32 	%p13, %r240, 31;
	@%p13 bra 	$L__BB178_71;
	setp.lt.u32 	%p14, %r15, %r240;
	selp.b32 	%r282, 0, %r240, %p14;
	sub.s32 	%r106, %r15, %r282;
	add.s32 	%r283, %r15, 1;
	setp.lt.u32 	%p15, %r283, %r240;
	selp.b32 	%r284, 0, %r240, %p15;
	sub.s32 	%r107, %r283, %r284;
	add.s32 	%r285, %r15, 2;
	setp.lt.u32 	%p16, %r285, %r240;
	selp.b32 	%r286, 0, %r240, %p16;
	sub.s32 	%r108, %r285, %r286;
	add.s32 	%r287, %r15, 3;
	setp.lt.u32 	%p17, %r287, %r240;
	selp.b32 	%r288, 0, %r240, %p17;
	sub.s32 	%r109, %r287, %r288;
	add.s32 	%r289, %r15, 4;
	setp.lt.u32 	%p18, %r289, %r240;
	selp.b32 	%r290, 0, %r240, %p18;
	sub.s32 	%r110, %r289, %r290;
	add.s32 	%r291, %r15, 5;
	setp.lt.u32 	%p19, %r291, %r240;
	selp.b32 	%r292, 0, %r240, %p19;
	sub.s32 	%r111, %r291, %r292;
	add.s32 	%r293, %r15, 6;
	setp.lt.u32 	%p20, %r293, %r240;
	selp.b32 	%r294, 0, %r240, %p20;
	sub.s32 	%r112, %r293, %r294;
	add.s32 	%r295, %r15, 7;
	setp.lt.u32 	%p21, %r295, %r240;
	selp.b32 	%r296, 0, %r240, %p21;
	sub.s32 	%r113, %r295, %r296;
	mov.b32 	%r622, 0;
$L__BB178_55:
	setp.eq.s32 	%p22, %r240, 0;
	add.s32 	%r184, %r622, %r10;
	mad.lo.s32 	%r185, %r184, %r240, %r16;
	@%p22 bra 	$L__BB178_57;
	and.b32  	%r297, %r10, 7;
	add.s32 	%r298, %r185, %r297;
	shl.b32 	%r299, %r298, 2;
	mov.u32 	%r300, _ZZ9cuda_gemmIiLi256ELi1ELi1ELi1024ELi8ELi8ELi32ELi1ELi0EEviiiPT_S1_S1_iiE3Ash;
	add.s32 	%r301, %r300, %r299;
	ld.shared.u32 	%r623, [%r301];
$L__BB178_57:
	setp.lt.u32 	%p23, %r240, 2;
	@%p23 bra 	$L__BB178_59;
	add.s32 	%r302, %r10, 1;
	and.b32  	%r303, %r302, 7;
	add.s32 	%r304, %r185, %r303;
	shl.b32 	%r305, %r304, 2;
	mov.u32 	%r306, _ZZ9cuda_gemmIiLi256ELi1ELi1ELi1024ELi8ELi8ELi32ELi1ELi0EEviiiPT_S1_S1_iiE3Ash;
	add.s32 	%r307, %r306, %r305;
	ld.shared.u32 	%r620, [%r307];
$L__BB178_59:
	setp.lt.u32 	%p24, %r240, 3;
	@%p24 bra 	$L__BB178_61;
	add.s32 	%r308, %r10, 2;
	and.b32  	%r309, %r308, 7;
	add.s32 	%r310, %r185, %r309;
	shl.b32 	%r311, %r310, 2;
	mov.u32 	%r312, _ZZ9cuda_gemmIiLi256ELi1ELi1ELi1024ELi8ELi8ELi32ELi1ELi0EEviiiPT_S1_S1_iiE3Ash;
	add.s32 	%r313, %r312, %r311;
	ld.shared.u32 	%r619, [%r313];
$L__BB178_61:
	setp.lt.u32 	%p25, %r240, 4;
	@%p25 bra 	$L__BB178_63;
	add.s32 	%r314, %r10, 3;
	and.b32  	%r315, %r314, 7;
	add.s32 	%r316, %r185, %r315;
	shl.b32 	%r317, %r316, 2;
	mov.u32 	%r318, _ZZ9cuda_gemmIiLi256ELi1ELi1ELi1024ELi8ELi8ELi32ELi1ELi0EEviiiPT_S1_S1_iiE3Ash;
	add.s32 	%r319, %r318, %r317;
	ld.shared.u32 	%r618, [%r319];
$L__BB178_63:
	setp.lt.u32 	%p26, %r240, 5;
	@%p26 bra 	$L__BB178_65;
	and.b32  	%r320, %r10, 7;
	xor.b32  	%r321, %r320, 4;
	add.s32 	%r322, %r185, %r321;
	shl.b32 	%r323, %r322, 2;
	mov.u32 	%r324, _ZZ9cuda_gemmIiLi256ELi1ELi1ELi1024ELi8ELi8ELi32ELi1ELi0EEviiiPT_S1_S1_iiE3Ash;
	add.s32 	%r325, %r324, %r323;
	ld.shared.u32 	%r617, [%r325];
$L__BB178_65:
	setp.lt.u32 	%p27, %r240, 6;
	@%p27 bra 	$L__BB178_67;
	add.s32 	%r326, %r10, 5;
	and.b32  	%r327, %r326, 7;
	add.s32 	%r328, %r185, %r327;
	shl.b32 	%r329, %r328, 2;
	mov.u32 	%r330, _ZZ9cuda_gemmIiLi256ELi1ELi1ELi1024ELi8ELi8ELi32ELi1ELi0EEviiiPT_S1_S1_iiE3Ash;
	add.s32 	%r331, %r330, %r329;
	ld.shared.u32 	%r616, [%r331];
$L__BB178_67:
	setp.lt.u32 	%p28, %r240, 7;
	@%p28 bra 	$L__BB178_69;
	add.s32 	%r332, %r10, 6;
	and.b32  	%r333, %r332, 7;
	add.s32 	%r334, %r185, %r333;
	shl.b32 	%r335, %r334, 2;
	mov.u32 	%r336, _ZZ9cuda_gemmIiLi256ELi1ELi1ELi1024ELi8ELi8ELi32ELi1ELi0EEviiiPT_S1_S1_iiE3Ash;
	add.s32 	%r337, %r336, %r335;
	ld.shared.u32 	%r615, [%r337];
$L__BB178_69:
	setp.lt.u32 	%p29, %r240, 8;
	@%p29 bra 	$L__BB178_112;
	add.s32 	%r338, %r10, -1;
	and.b32  	%r339, %r338, 7;
	add.s32 	%r340, %r185, %r339;
	shl.b32 	%r341, %r340, 2;
	mov.u32 	%r342, _ZZ9cuda_gemmIiLi256ELi1ELi1ELi1024ELi8ELi8ELi32ELi1ELi0EEviiiPT_S1_S1_iiE3Ash;
	add.s32 	%r343, %r342, %r341;
	ld.shared.u32 	%r614, [%r343];
	bra.uni 	$L__BB178_112;
$L__BB178_71:
	setp.lt.s32 	%p49, %r15, %r240;
	selp.b32 	%r364, 0, %r240, %p49;
	sub.s32 	%r114, %r15, %r364;
	add.s32 	%r365, %r15, 1;
	setp.lt.s32 	%p50, %r365, %r240;
	selp.b32 	%r366, 0, %r240, %p50;
	sub.s32 	%r115, %r365, %r366;
	add.s32 	%r367, %r15, 2;
	setp.lt.s32 	%p51, %r367, %r240;
	selp.b32 	%r368, 0, %r240, %p51;
	sub.s32 	%r116, %r367, %r368;
	add.s32 	%r369, %r15, 3;
	setp.lt.s32 	%p52, %r369, %r240;
	selp.b32 	%r370, 0, %r240, %p52;
	sub.s32 	%r117, %r369, %r370;
	add.s32 	%r371, %r15, 4;
	setp.lt.s32 	%p53, %r371, %r240;
	selp.b32 	%r372, 0, %r240, %p53;
	sub.s32 	%r118, %r371, %r372;
	add.s32 	%r373, %r15, 5;
	setp.lt.s32 	%p54, %r373, %r240;
	selp.b32 	%r374, 0, %r240, %p54;
	sub.s32 	%r119, %r373, %r374;
	add.s32 	%r375, %r15, 6;
	setp.lt.s32 	%p55, %r375, %r240;
	selp.b32 	%r376, 0, %r240, %p55;
	sub.s32 	%r120, %r375, %r376;
	add.s32 	%r377, %r15, 7;
	setp.lt.s32 	%p56, %r377, %r240;
	selp.b32 	%r378, 0, %r240, %p56;
	sub.s32 	%r121, %r377, %r378;
	shl.b32 	%r379, %r3, 8;
	sub.s32 	%r122, 8223, %r379;
	mov.b32 	%r594, 0;
$L__BB178_72:
	setp.lt.s32 	%p57, %r240, 1;
	add.s32 	%r132, %r594, %r10;
	mad.lo.s32 	%r133, %r132, %r240, %r16;
	@%p57 bra 	$L__BB178_74;
	and.b32  	%r380, %r10, 7;
	add.s32 	%r381, %r133, %r380;
	shl.b32 	%r382, %r381, 2;
	mov.u32 	%r383, _ZZ9cuda_gemmIiLi256ELi1ELi1ELi1024ELi8ELi8ELi32ELi1ELi0EEviiiPT_S1_S1_iiE3Ash;
	add.s32 	%r384, %r383, %r382;
	ld.shared.u32 	%r595, [%r384];
$L__BB178_74:
	setp.lt.s32 	%p58, %r240, 2;
	@%p58 bra 	$L__BB178_76;
	add.s32 	%r385, %r10, 1;
	and.b32  	%r386, %r385, 7;
	add.s32 	%r387, %r133, %r386;
	shl.b32 	%r388, %r387, 2;
	mov.u32 	%r389, _ZZ9cuda_gemmIiLi256ELi1ELi1ELi1024ELi8ELi8ELi32ELi1ELi0EEviiiPT_S1_S1_iiE3Ash;
	add.s32 	%r390, %r389, %r388;
	ld.shared.u32 	%r596, [%r390];
$L__BB178_76:
	setp.lt.s32 	%p59, %r240, 3;
	@%p59 bra 	$L__BB178_78;
	add.s32 	%r391, %r10, 2;
	and.b32  	%r392, %r391, 7;
	add.s32 	%r393, %r133, %r392;
	shl.b32 	%r394, %r393, 2;
	mov.u32 	%r395, _ZZ9cuda_gemmIiLi256ELi1ELi1ELi1024ELi8ELi8ELi32ELi1ELi0EEviiiPT_S1_S1_iiE3Ash;
	add.s32 	%r396, %r395, %r394;
	ld.shared.u32 	%r597, [%r396];
$L__BB178_78:
	setp.lt.s32 	%p60, %r240, 4;
	@%p60 bra 	$L__BB178_80;
	add.s32 	%r397, %r10, 3;
	and.b32  	%r398, %r397, 7;
	add.s32 	%r399, %r133, %r398;
	shl.b32 	%r400, %r399, 2;
	mov.u32 	%r401, _ZZ9cuda_gemmIiLi256ELi1ELi1ELi1024ELi8ELi8ELi32ELi1ELi0EEviiiPT_S1_S1_iiE3Ash;
	add.s32 	%r402, %r401, %r400;
	ld.shared.u32 	%r598, [%r402];
$L__BB178_80:
	setp.lt.s32 	%p61, %r240, 5;
	@%p61 bra 	$L__BB178_82;
	and.b32  	%r403, %r10, 7;
	xor.b32  	%r404, %r403, 4;
	add.s32 	%r405, %r133, %r404;
	shl.b32 	%r406, %r405, 2;
	mov.u32 	%r407, _ZZ9cuda_gemmIiLi256ELi1ELi1ELi1024ELi8ELi8ELi32ELi1ELi0EEviiiPT_S1_S1_iiE3Ash;
	add.s32 	%r408, %r407, %r406;
	ld.shared.u32 	%r599, [%r408];
$L__BB178_82:
	setp.lt.s32 	%p62, %r240, 6;
	@%p62 bra 	$L__BB178_84;
	add.s32 	%r409, %r10, 5;
	and.b32  	%r410, %r409, 7;
	add.s32 	%r411, %r133, %r410;
	shl.b32 	%r412, %r411, 2;
	mov.u32 	%r413, _ZZ9cuda_gemmIiLi256ELi1ELi1ELi1024ELi8ELi8ELi32ELi1ELi0EEviiiPT_S1_S1_iiE3Ash;
	add.s32 	%r414, %r413, %r412;
	ld.shared.u32 	%r600, [%r414];
$L__BB178_84:
	setp.lt.s32 	%p63, %r240, 7;
	@%p63 bra 	$L__BB178_86;
	add.s32 	%r415, %r10, 6;
	and.b32  	%r416, %r415, 7;
	add.s32 	%r417, %r133, %r416;
	shl.b32 	%r418, %r417, 2;
	mov.u32 	%r419, _ZZ9cuda_gemmIiLi256ELi1ELi1ELi1024ELi8ELi8ELi32ELi1ELi0EEviiiPT_S1_S1_iiE3Ash;
	add.s32 	%r420, %r419, %r418;
	ld.shared.u32 	%r601, [%r420];
$L__BB178_86:
	setp.lt.s32 	%p64, %r240, 8;
	@%p64 bra 	$L__BB178_88;
	add.s32 	%r421, %r10, -1;
	and.b32  	%r422, %r421, 7;
	add.s32 	%r423, %r133, %r422;
	shl.b32 	%r424, %r423, 2;
	mov.u32 	%r425, _ZZ9cuda_gemmIiLi256ELi1ELi1ELi1024ELi8ELi8ELi32ELi1ELi0EEviiiPT_S1_S1_iiE3Ash;
	add.s32 	%r426, %r425, %r424;
	ld.shared.u32 	%r602, [%r426];
$L__BB178_88:
	setp.lt.s32 	%p65, %r11, %r17;
	@%p65 bra 	$L__BB178_90;
$L__BB178_89:
	add.s32 	%r594, %r594, %r9;
	setp.lt.s32 	%p86, %r594, %r8;
	@%p86 bra 	$L__BB178_72;
	bra.uni 	$L__BB178_132;
$L__BB178_90:
	and.b32  	%r427, %r645, 31;
	rem.s32 	%r428, %r427, %r240;
	shl.b32 	%r429, %r428, 2;
	mov.u32 	%r430, _ZZ9cuda_gemmIiLi256ELi1ELi1ELi1024ELi8ELi8ELi32ELi1ELi0EEviiiPT_S1_S1_iiE11kron_fac_sh;
	add.s32 	%r151, %r430, %r429;
	mov.u32 	%r603, %r11;
$L__BB178_91:
	mad.lo.s32 	%r432, %r603, 36, %r151;
	ld.shared.u32 	%r153, [%r432];
	mov.b32 	%r605, 0;
	@%p57 bra 	$L__BB178_93;
	shfl.sync.idx.b32	%r433|%p67, %r153, %r114, %r18, -1;
	mul.lo.s32 	%r605, %r433, %r595;
$L__BB178_93:
	@%p58 bra 	$L__BB178_95;
	shfl.sync.idx.b32	%r434|%p69, %r153, %r115, %r18, -1;
	mad.lo.s32 	%r605, %r434, %r596, %r605;
$L__BB178_95:
	@%p59 bra 	$L__BB178_97;
	shfl.sync.idx.b32	%r435|%p71, %r153, %r116, %r18, -1;
	mad.lo.s32 	%r605, %r435, %r597, %r605;
$L__BB178_97:
	@%p60 bra 	$L__BB178_99;
	shfl.sync.idx.b32	%r436|%p73, %r153, %r117, %r18, -1;
	mad.lo.s32 	%r605, %r436, %r598, %r605;
$L__BB178_99:
	@%p61 bra 	$L__BB178_101;
	shfl.sync.idx.b32	%r437|%p75, %r153, %r118, %r18, -1;
	mad.lo.s32 	%r605, %r437, %r599, %r605;
$L__BB178_101:
	setp.lt.s32 	%p76, %r240, 6;
	@%p76 bra 	$L__BB178_103;
	shfl.sync.idx.b32	%r438|%p77, %r153, %r119, %r18, -1;
	mad.lo.s32 	%r605, %r438, %r600, %r605;
$L__BB178_103:
	setp.lt.s32 	%p78, %r240, 7;
	@%p78 bra 	$L__BB178_105;
	shfl.sync.idx.b32	%r439|%p79, %r153, %r120, %r18, -1;
	mad.lo.s32 	%r605, %r439, %r601, %r605;
$L__BB178_105:
	setp.lt.s32 	%p80, %r240, 8;
	@%p80 bra 	$L__BB178_107;
	shfl.sync.idx.b32	%r440|%p81, %r153, %r121, %r18, -1;
	mad.lo.s32 	%r605, %r440, %r602, %r605;
$L__BB178_107:
	mov.u32 	%r611, %r2;
$L__BB178_108:
	shr.u32 	%r171, %r611, 1;
	shfl.sync.down.b32	%r441|%p82, %r605, %r171, %r122, -1;
	add.s32 	%r605, %r441, %r605;
	setp.gt.u32 	%p83, %r611, 3;
	mov.u32 	%r611, %r171;
	@%p83 bra 	$L__BB178_108;
	and.b32  	%r442, %r645, 31;
	rem.u32 	%r443, %r442, %r3;
	setp.eq.s32 	%p84, %r443, 0;
	@%p84 bra 	$L__BB178_110;
	bra.uni 	$L__BB178_111;
$L__BB178_110:
	mad.lo.s32 	%r444, %r603, %r8, %r132;
	shl.b32 	%r445, %r444, 2;
	mov.u32 	%r446, _ZZ9cuda_gemmIiLi256ELi1ELi1ELi1024ELi8ELi8ELi32ELi1ELi0EEviiiPT_S1_S1_iiE3Csh;
	add.s32 	%r447, %r446, %r445;
	st.shared.u32 	[%r447], %r605;
$L__BB178_111:
	add.s32 	%r603, %r603, %r13;
	setp.lt.s32 	%p85, %r603, %r17;
	@%p85 bra 	$L__BB178_91;
	bra.uni 	$L__BB178_89;
$L__BB178_112:
	setp.lt.s32 	%p30, %r11, %r17;
	@%p30 bra 	$L__BB178_113;
	bra.uni 	$L__BB178_131;
$L__BB178_113:
	and.b32  	%r344, %r645, 31;
	rem.u32 	%r345, %r344, %r240;
	shl.b32 	%r346, %r345, 2;
	mov.u32 	%r347, _ZZ9cuda_gemmIiLi256ELi1ELi1ELi1024ELi8ELi8ELi32ELi1ELi0EEviiiPT_S1_S1_iiE11kron_fac_sh;
	add.s32 	%r186, %r347, %r346;
	mov.u32 	%r631, %r11;
$L__BB178_114:
	mad.lo.s32 	%r349, %r631, 36, %r186;
	ld.shared.u32 	%r204, [%r349];
	mov.b32 	%r633, 0;
	@%p22 bra 	$L__BB178_116;
	shfl.sync.idx.b32	%r350|%p32, %r204, %r106, %r18, -1;
	mul.lo.s32 	%r633, %r350, %r623;
$L__BB178_116:
	@%p23 bra 	$L__BB178_118;
	shfl.sync.idx.b32	%r351|%p34, %r204, %r107, %r18, -1;
	mad.lo.s32 	%r633, %r351, %r620, %r633;
$L__BB178_118:
	@%p24 bra 	$L__BB178_120;
	shfl.sync.idx.b32	%r352|%p36, %r204, %r108, %r18, -1;
	mad.lo.s32 	%r633, %r352, %r619, %r633;
$L__BB178_120:
	@%p25 bra 	$L__BB178_122;
	shfl.sync.idx.b32	%r353|%p38, %r204, %r109, %r18, -1;
	mad.lo.s32 	%r633, %r353, %r618, %r633;
$L__BB178_122:
	@%p26 bra 	$L__BB178_124;
	shfl.sync.idx.b32	%r354|%p40, %r204, %r110, %r18, -1;
	mad.lo.s32 	%r633, %r354, %r617, %r633;
$L__BB178_124:
	@%p27 bra 	$L__BB178_126;
	shfl.sync.idx.b32	%r355|%p42, %r204, %r111, %r18, -1;
	mad.lo.s32 	%r633, %r355, %r616, %r633;
$L__BB178_126:
	setp.lt.u32 	%p43, %r240, 7;
	@%p43 bra 	$L__BB178_128;
	shfl.sync.idx.b32	%r356|%p44, %r204, %r112, %r18, -1;
	mad.lo.s32 	%r633, %r356, %r615, %r633;
$L__BB178_128:
	setp.lt.u32 	%p45, %r240, 8;
	@%p45 bra 	$L__BB178_130;
	shfl.sync.idx.b32	%r357|%p46, %r204, %r113, %r18, -1;
	mad.lo.s32 	%r633, %r357, %r614, %r633;
$L__BB178_130:
	mad.lo.s32 	%r358, %r631, %r8, %r184;
	shl.b32 	%r359, %r358, 2;
	mov.u32 	%r360, _ZZ9cuda_gemmIiLi256ELi1ELi1ELi1024ELi8ELi8ELi32ELi1ELi0EEviiiPT_S1_S1_iiE3Csh;
	add.s32 	%r361, %r360, %r359;
	st.shared.u32 	[%r361], %r633;
	add.s32 	%r631, %r631, %r13;
	setp.lt.s32 	%p47, %r631, %r17;
	@%p47 bra 	$L__BB178_114;
$L__BB178_131:
	add.s32 	%r622, %r622, %r9;
	setp.lt.s32 	%p48, %r622, %r8;
	@%p48 bra 	$L__BB178_55;
$L__BB178_132:
	setp.eq.s16 	%p122, %rs1, 2;
	bar.sync 	0;
	@%p122 bra 	$L__BB178_135;
	shl.b32 	%r532, %r645, 2;
	mov.u32 	%r533, _ZZ9cuda_gemmIiLi256ELi1ELi1ELi1024ELi8ELi8ELi32ELi1ELi0EEviiiPT_S1_S1_iiE3Csh;
	add.s32 	%r641, %r533, %r532;
	add.s32 	%r534, %r645, %r19;
	mul.wide.u32 	%rd28, %r534, 4;
	add.s64 	%rd37, %rd2, %rd28;
	neg.s32 	%r640, %r20;
	mad.lo.s32 	%r645, %r12, %r20, %r645;
$L__BB178_134:
	.pragma "nounroll";
	ld.shared.u32 	%r535, [%r641];
	st.global.u32 	[%rd37], %r535;
	add.s32 	%r641, %r641, %r30;
	add.s64 	%rd37, %rd37, %rd8;
	add.s32 	%r640, %r640, 1;
	setp.ne.s32 	%p123, %r640, 0;
	@%p123 bra 	$L__BB178_134;
$L__BB178_135:
	shl.b32 	%r536, %r645, 2;
	mov.u32 	%r537, _ZZ9cuda_gemmIiLi256ELi1ELi1ELi1024ELi8ELi8ELi32ELi1ELi0EEviiiPT_S1_S1_iiE3Csh;
	add.s32 	%r644, %r537, %r536;
	add.s64 	%rd14, %rd2, %rd8;
	add.s32 	%r643, %r645, %r19;
	mov.u32 	%r538, %ntid.x;
	mul.wide.u32 	%rd29, %r538, 8;
	add.s64 	%rd15, %rd2, %rd29;
	mul.wide.u32 	%rd30, %r538, 12;
	add.s64 	%rd16, %rd2, %rd30;
	shl.b32 	%r543, %r538, 3;
$L__BB178_136:
	mul.wide.s32 	%rd31, %r643, 4;
	add.s64 	%rd32, %rd14, %rd31;
	add.s64 	%rd33, %rd15, %rd31;
	add.s64 	%rd34, %rd16, %rd31;
	add.s64 	%rd35, %rd2, %rd31;
	ld.shared.u32 	%r539, [%r644];
	st.global.u32 	[%rd35], %r539;
	add.s32 	%r540, %r644, %r30;
	ld.shared.u32 	%r541, [%r540];
	st.global.u32 	[%rd32], %r541;
	add.s32 	%r544, %r644, %r543;
	ld.shared.u32 	%r545, [%r544];
	st.global.u32 	[%rd33], %r545;
	mad.lo.s32 	%r546, %r538, 12, %r644;
	ld.shared.u32 	%r547, [%r546];
	st.global.u32 	[%rd34], %r547;
	add.s32 	%r645, %r645, %r30;
	shl.b32 	%r548, %r538, 4;
	add.s32 	%r644, %r644, %r548;
	add.s32 	%r643, %r643, %r30;
	setp.lt.u32 	%p124, %r645, 1024;
	@%p124 bra 	$L__BB178_136;
$L__BB178_137:
	ret;

}
	// .globl	_Z9cuda_gemmIiLi256ELi1ELi1ELi1024ELi8ELi8ELi32ELi1ELi1EEviiiPT_S1_S1_ii
.visible .entry _Z9cuda_gemmIiLi256ELi1ELi1ELi1024ELi8ELi8ELi32ELi1ELi1EEviiiPT_S1_S1_ii(
	.param .u32 _Z9cuda_gemmIiLi256ELi1ELi1ELi1024ELi8ELi8ELi32ELi1ELi1EEviiiPT_S1_S1_ii_param_0,
	.param .u32 _Z9cuda_gemmIiLi256ELi1ELi1ELi1024ELi8ELi8ELi32ELi1ELi1EEviiiPT_S1_S1_ii_param_1,
	.param .u32 _Z9cuda_gemmIiLi256ELi1ELi1ELi1024ELi8ELi8ELi32ELi1ELi1EEviiiPT_S1_S1_ii_param_2,
	.param .u64 .ptr .align 1 _Z9cuda_gemmIiLi256ELi1ELi1ELi1024ELi8ELi8ELi32ELi1ELi1EEviiiPT_S1_S1_ii_param_3,
	.param .u64 .ptr .align 1 _Z9cuda_gemmIiLi256ELi1ELi1ELi1024ELi8ELi8ELi32ELi1ELi1EEviiiPT_S1_S1_ii_param_4,
	.param .u64 .ptr .align 1 _Z9cuda_gemmIiLi256ELi1ELi1ELi1024ELi8ELi8ELi32ELi1ELi1EEviiiPT_S1_S1_ii_param_5,
	.param .u32 _Z9cuda_gemmIiLi256ELi1ELi1ELi1024ELi8ELi8ELi32ELi1ELi1EEviiiPT_S1_S1_ii_param_6,
	.param .u32 _Z9cuda_gemmIiLi256ELi1ELi1ELi1024ELi8ELi8ELi32ELi1ELi1EEviiiPT_S1_S1_ii_param_7
)
.maxntid 256
{
	.reg .pred 	%p<26>;
	.reg .b16 	%rs<7>;
	.reg .b32 	%r<269>;
	.reg .b64 	%rd<49>;
	// demoted variable
	.shared .align 128 .b8 _ZZ9cuda_gemmIiLi256ELi1ELi1ELi1024ELi8ELi8ELi32ELi1ELi1EEviiiPT_S1_S1_iiE11kron_fac_sh[288];
	// demoted variable
	.shared .align 128 .b8 _ZZ9cuda_gemmIiLi256ELi1ELi1ELi1024ELi8ELi8ELi32ELi1ELi1EEviiiPT_S1_S1_iiE3Ash[4096];
	// demoted variable
	.shared .align 128 .b8 _ZZ9cuda_gemmIiLi256ELi1ELi1ELi1024ELi8ELi8ELi32ELi1ELi1EEviiiPT_S1_S1_iiE3Csh[4096];
	ld.param.u64 	%rd22, [_Z9cuda_gemmIiLi256ELi1ELi1ELi1024ELi8ELi8ELi32ELi1ELi1EEviiiPT_S1_S1_ii_param_3];
	ld.param.u64 	%rd23, [_Z9cuda_gemmIiLi256ELi1ELi1ELi1024ELi8ELi8ELi32ELi1ELi1EEviiiPT_S1_S1_ii_param_4];
	cvta.to.global.u64 	%rd1, %rd23;
	cvta.to.global.u64 	%rd2, %rd22;
	mov.u32 	%r268, %tid.x;
	setp.gt.u32 	%p1, %r268, 63;
	@%p1 bra 	$L__BB179_7;
	mov.u32 	%r2, %ntid.x;
	add.s32 	%r94, %r268, %r2;
	max.u32 	%r95, %r94, 64;
	setp.lt.u32 	%p2, %r94, 64;
	selp.u32 	%r96, 1, 0, %p2;
	add.s32 	%r97, %r94, %r96;
	sub.s32 	%r98, %r95, %r97;
	div.u32 	%r99, %r98, %r2;
	add.s32 	%r3, %r99, %r96;
	and.b32  	%r100, %r3, 3;
	setp.eq.s32 	%p3, %r100, 3;
	mov.u32 	%r246, %r268;
	@%p3 bra 	$L__BB179_4;
	mul.wide.u32 	%rd24, %r268, 4;
	add.s64 	%rd46, %rd1, %rd24;
	mul.wide.u32 	%rd4, %r2, 4;
	add.s32 	%r101, %r3, 1;
	and.b32  	%r102, %r101, 3;
	neg.s32 	%r244, %r102;
	mov.u32 	%r246, %r268;
$L__BB179_3:
	.pragma "nounroll";
	ld.global.u32 	%r103, [%rd46];
	and.b32  	%r104, %r246, 7;
	mov.u32 	%r105, _ZZ9cuda_gemmIiLi256ELi1ELi1ELi1024ELi8ELi8ELi32ELi1ELi1EEviiiPT_S1_S1_iiE11kron_fac_sh;
	mad.lo.s32 	%r106, %r104, 36, %r105;
	shr.u32 	%r107, %r246, 1;
	and.b32  	%r108, %r107, 2147483644;
	add.s32 	%r109, %r106, %r108;
	st.shared.u32 	[%r109], %r103;
	add.s32 	%r246, %r246, %r2;
	add.s64 	%rd46, %rd46, %rd4;
	add.s32 	%r244, %r244, 1;
	setp.ne.s32 	%p4, %r244, 0;
	@%p4 bra 	$L__BB179_3;
$L__BB179_4:
	setp.lt.u32 	%p5, %r3, 3;
	@%p5 bra 	$L__BB179_7;
	shl.b32 	%r110, %r2, 1;
	add.s32 	%r249, %r246, %r110;
	shl.b32 	%r11, %r2, 2;
	mad.lo.s32 	%r248, %r2, 3, %r246;
	add.s32 	%r247, %r2, %r246;
$L__BB179_6:
	mul.wide.u32 	%rd25, %r246, 4;
	add.s64 	%rd26, %rd1, %rd25;
	ld.global.u32 	%r111, [%rd26];
	and.b32  	%r112, %r246, 7;
	mov.u32 	%r113, _ZZ9cuda_gemmIiLi256ELi1ELi1ELi1024ELi8ELi8ELi32ELi1ELi1EEviiiPT_S1_S1_iiE11kron_fac_sh;
	mad.lo.s32 	%r114, %r112, 36, %r113;
	shr.u32 	%r115, %r246, 1;
	and.b32  	%r116, %r115, 2147483644;
	add.s32 	%r117, %r114, %r116;
	st.shared.u32 	[%r117], %r111;
	add.s32 	%r118, %r246, %r2;
	mul.wide.u32 	%rd27, %r247, 4;
	add.s64 	%rd28, %rd1, %rd27;
	ld.global.u32 	%r119, [%rd28];
	and.b32  	%r120, %r247, 7;
	mad.lo.s32 	%r121, %r120, 36, %r113;
	shr.u32 	%r122, %r247, 1;
	and.b32  	%r123, %r122, 2147483644;
	add.s32 	%r124, %r121, %r123;
	st.shared.u32 	[%r124], %r119;
	add.s32 	%r125, %r118, %r2;
	mul.wide.u32 	%rd29, %r249, 4;
	add.s64 	%rd30, %rd1, %rd29;
	ld.global.u32 	%r126, [%rd30];
	and.b32  	%r127, %r249, 7;
	mad.lo.s32 	%r128, %r127, 36, %r113;
	shr.u32 	%r129, %r249, 1;
	and.b32  	%r130, %r129, 2147483644;
	add.s32 	%r131, %r128, %r130;
	st.shared.u32 	[%r131], %r126;
	add.s32 	%r132, %r125, %r2;
	mul.wide.u32 	%rd31, %r248, 4;
	add.s64 	%rd32, %rd1, %rd31;
	ld.global.u32 	%r133, [%rd32];
	and.b32  	%r134, %r248, 7;
	mad.lo.s32 	%r135, %r134, 36, %r113;
	shr.u32 	%r136, %r248, 1;
	and.b32  	%r137, %r136, 2147483644;
	add.s32 	%r138, %r135, %r137;
	st.shared.u32 	[%r138], %r133;
	add.s32 	%r246, %r132, %r2;
	add.s32 	%r249, %r249, %r11;
	add.s32 	%r248, %r248, %r11;
	add.s32 	%r247, %r247, %r11;
	setp.lt.u32 	%p6, %r246, 64;
	@%p6 bra 	$L__BB179_6;
$L__BB179_7:
	mov.u32 	%r22, %ntid.x;
	mov.u32 	%r23, %ctaid.y;
	mov.u32 	%r139, %nctaid.y;
	setp.ge.u32 	%p7, %r23, %r139;
	@%p7 bra 	$L__BB179_25;
	shl.b32 	%r24, %r23, 10;
	add.s32 	%r140, %r268, %r22;
	cvt.u16.u32 	%rs2, %r140;
	xor.b16  	%rs3, %rs2, 1023;
	cvt.u16.u32 	%rs4, %r22;
	div.u16 	%rs5, %rs3, %rs4;
	and.b16  	%rs1, %rs5, 3;
	xor.b16  	%rs6, %rs1, 2;
	cvt.u32.u16 	%r25, %rs6;
	setp.eq.s16 	%p8, %rs1, 2;
	mov.u32 	%r256, %r268;
	@%p8 bra 	$L__BB179_11;
	shl.b32 	%r141, %r268, 2;
	mov.u32 	%r142, _ZZ9cuda_gemmIiLi256ELi1ELi1ELi1024ELi8ELi8ELi32ELi1ELi1EEviiiPT_S1_S1_iiE3Ash;
	add.s32 	%r252, %r142, %r141;
	shl.b32 	%r27, %r22, 2;
	add.s32 	%r143, %r268, %r24;
	mul.wide.u32 	%rd33, %r143, 4;
	add.s64 	%rd47, %rd2, %rd33;
	mul.wide.u32 	%rd8, %r22, 4;
	neg.s32 	%r251, %r25;
	mad.lo.s32 	%r256, %r22, %r25, %r268;
$L__BB179_10:
	.pragma "nounroll";
	ld.global.u32 	%r144, [%rd47];
	st.shared.u32 	[%r252], %r144;
	add.s32 	%r252, %r252, %r27;
	add.s64 	%rd47, %rd47, %rd8;
	add.s32 	%r251, %r251, 1;
	setp.ne.s32 	%p9, %r251, 0;
	@%p9 bra 	$L__BB179_10;
$L__BB179_11:
	shl.b32 	%r35, %r22, 2;
	shl.b32 	%r145, %r256, 2;
	mov.u32 	%r146, _ZZ9cuda_gemmIiLi256ELi1ELi1ELi1024ELi8ELi8ELi32ELi1ELi1EEviiiPT_S1_S1_iiE3Ash;
	add.s32 	%r255, %r146, %r145;
	mul.wide.u32 	%rd11, %r22, 4;
	add.s32 	%r254, %r256, %r24;
	mul.wide.u32 	%rd12, %r22, 8;
	mul.wide.u32 	%rd13, %r22, 12;
$L__BB179_12:
	mul.wide.s32 	%rd34, %r254, 4;
	add.s64 	%rd35, %rd2, %rd34;
	add.s64 	%rd36, %rd35, %rd11;
	add.s64 	%rd37, %rd35, %rd12;
	add.s64 	%rd38, %rd35, %rd13;
	ld.global.u32 	%r147, [%rd35];
	st.shared.u32 	[%r255], %r147;
	ld.global.u32 	%r148, [%rd36];
	add.s32 	%r149, %r255, %r35;
	st.shared.u32 	[%r149], %r148;
	ld.global.u32 	%r150, [%rd37];
	shl.b32 	%r41, %r22, 3;
	add.s32 	%r151, %r255, %r41;
	st.shared.u32 	[%r151], %r150;
	ld.global.u32 	%r152, [%rd38];
	mul.lo.s32 	%r42, %r22, 12;
	add.s32 	%r153, %r255, %r42;
	st.shared.u32 	[%r153], %r152;
	add.s32 	%r256, %r256, %r35;
	shl.b32 	%r44, %r22, 4;
	add.s32 	%r255, %r255, %r44;
	add.s32 	%r254, %r254, %r35;
	setp.lt.u32 	%p10, %r256, 1024;
	@%p10 bra 	$L__BB179_12;
	setp.eq.s16 	%p11, %rs1, 2;
	mov.u32 	%r261, %r268;
	@%p11 bra 	$L__BB179_16;
	shl.b32 	%r154, %r268, 2;
	mov.u32 	%r155, _ZZ9cuda_gemmIiLi256ELi1ELi1ELi1024ELi8ELi8ELi32ELi1ELi1EEviiiPT_S1_S1_iiE3Csh;
	add.s32 	%r258, %r155, %r154;
	neg.s32 	%r257, %r25;
	mad.lo.s32 	%r261, %r22, %r25, %r268;
$L__BB179_15:
	.pragma "nounroll";
	mov.b32 	%r156, 0;
	st.shared.u32 	[%r258], %r156;
	add.s32 	%r258, %r258, %r35;
	add.s32 	%r257, %r257, 1;
	setp.ne.s32 	%p12, %r257, 0;
	@%p12 bra 	$L__BB179_15;
$L__BB179_16:
	shl.b32 	%r157, %r261, 2;
	mov.u32 	%r158, _ZZ9cuda_gemmIiLi256ELi1ELi1ELi1024ELi8ELi8ELi32ELi1ELi1EEviiiPT_S1_S1_iiE3Csh;
	add.s32 	%r260, %r158, %r157;
$L__BB179_17:
	mov.b32 	%r159, 0;
	st.shared.u32 	[%r260], %r159;
	add.s32 	%r160, %r260, %r35;
	st.shared.u32 	[%r160], %r159;
	add.s32 	%r161, %r260, %r41;
	st.shared.u32 	[%r161], %r159;
	add.s32 	%r162, %r260, %r42;
	st.shared.u32 	[%r162], %r159;
	add.s32 	%r261, %r261, %r35;
	add.s32 	%r260, %r260, %r44;
	setp.lt.u32 	%p13, %r261, 1024;
	@%p13 bra 	$L__BB179_17;
	shl.b32 	%r163, %r268, 3;
	and.b32  	%r164, %r163, 1016;
	bar.sync 	0;
	and.b32  	%r165, %r268, 7;
	or.b32  	%r166, %r164, %r165;
	shl.b32 	%r167, %r166, 2;
	add.s32 	%r169, %r146, %r167;
	ld.shared.u32 	%r60, [%r169];
	add.s32 	%r170, %r268, 1;
	and.b32  	%r61, %r170, 7;
	or.b32  	%r171, %r164, %r61;
	shl.b32 	%r172, %r171, 2;
	add.s32 	%r173, %r146, %r172;
	ld.shared.u32 	%r62, [%r173];
	add.s32 	%r174, %r268, 2;
	and.b32  	%r63, %r174, 7;
	or.b32  	%r175, %r164, %r63;
	shl.b32 	%r176, %r175, 2;
	add.s32 	%r177, %r146, %r176;
	ld.shared.u32 	%r64, [%r177];
	add.s32 	%r178, %r268, 3;
	and.b32  	%r65, %r178, 7;
	or.b32  	%r179, %r164, %r65;
	shl.b32 	%r180, %r179, 2;
	add.s32 	%r181, %r146, %r180;
	ld.shared.u32 	%r66, [%r181];
	xor.b32  	%r67, %r165, 4;
	or.b32  	%r182, %r164, %r67;
	shl.b32 	%r183, %r182, 2;
	add.s32 	%r184, %r146, %r183;
	ld.shared.u32 	%r68, [%r184];
	add.s32 	%r185, %r268, 5;
	and.b32  	%r69, %r185, 7;
	or.b32  	%r186, %r164, %r69;
	shl.b32 	%r187, %r186, 2;
	add.s32 	%r188, %r146, %r187;
	ld.shared.u32 	%r70, [%r188];
	add.s32 	%r189, %r268, 6;
	and.b32  	%r71, %r189, 7;
	or.b32  	%r190, %r164, %r71;
	shl.b32 	%r191, %r190, 2;
	add.s32 	%r192, %r146, %r191;
	ld.shared.u32 	%r72, [%r192];
	add.s32 	%r193, %r268, -1;
	and.b32  	%r73, %r193, 7;
	or.b32  	%r194, %r164, %r73;
	shl.b32 	%r195, %r194, 2;
	add.s32 	%r196, %r146, %r195;
	ld.shared.u32 	%r74, [%r196];
	shr.u32 	%r262, %r268, 7;
$L__BB179_19:
	and.b32  	%r197, %r268, 7;
	shl.b32 	%r198, %r268, 2;
	and.b32  	%r199, %r198, 28;
	mov.u32 	%r200, _ZZ9cuda_gemmIiLi256ELi1ELi1ELi1024ELi8ELi8ELi32ELi1ELi1EEviiiPT_S1_S1_iiE11kron_fac_sh;
	add.s32 	%r201, %r200, %r199;
	mad.lo.s32 	%r202, %r262, 36, %r201;
	ld.shared.u32 	%r203, [%r202];
	shfl.sync.idx.b32	%r204|%p14, %r203, %r197, 6175, -1;
	mul.lo.s32 	%r205, %r204, %r60;
	shfl.sync.idx.b32	%r206|%p15, %r203, %r61, 6175, -1;
	mad.lo.s32 	%r207, %r206, %r62, %r205;
	shfl.sync.idx.b32	%r208|%p16, %r203, %r63, 6175, -1;
	mad.lo.s32 	%r209, %r208, %r64, %r207;
	shfl.sync.idx.b32	%r210|%p17, %r203, %r65, 6175, -1;
	mad.lo.s32 	%r211, %r210, %r66, %r209;
	shfl.sync.idx.b32	%r212|%p18, %r203, %r67, 6175, -1;
	mad.lo.s32 	%r213, %r212, %r68, %r211;
	shfl.sync.idx.b32	%r214|%p19, %r203, %r69, 6175, -1;
	mad.lo.s32 	%r215, %r214, %r70, %r213;
	shfl.sync.idx.b32	%r216|%p20, %r203, %r71, 6175, -1;
	mad.lo.s32 	%r217, %r216, %r72, %r215;
	shfl.sync.idx.b32	%r218|%p21, %r203, %r73, 6175, -1;
	mad.lo.s32 	%r219, %r218, %r74, %r217;
	shl.b32 	%r220, %r262, 9;
	and.b32  	%r221, %r198, 508;
	or.b32  	%r222, %r220, %r221;
	mov.u32 	%r223, _ZZ9cuda_gemmIiLi256ELi1ELi1ELi1024ELi8ELi8ELi32ELi1ELi1EEviiiPT_S1_S1_iiE3Csh;
	add.s32 	%r224, %r223, %r222;
	ld.shared.u32 	%r225, [%r224];
	add.s32 	%r226, %r225, %r219;
	st.shared.u32 	[%r224], %r226;
	shr.u32 	%r227, %r22, 7;
	add.s32 	%r262, %r262, %r227;
	setp.lt.u32 	%p22, %r262, 8;
	@%p22 bra 	$L__BB179_19;
	ld.param.u64 	%rd45, [_Z9cuda_gemmIiLi256ELi1ELi1ELi1024ELi8ELi8ELi32ELi1ELi1EEviiiPT_S1_S1_ii_param_5];
	cvta.to.global.u64 	%rd14, %rd45;
	setp.eq.s16 	%p23, %rs1, 2;
	bar.sync 	0;
	@%p23 bra 	$L__BB179_23;
	add.s32 	%r264, %r223, %r198;
	add.s32 	%r230, %r268, %r24;
	mul.wide.u32 	%rd39, %r230, 4;
	add.s64 	%rd48, %rd14, %rd39;
	neg.s32 	%r263, %r25;
	mad.lo.s32 	%r268, %r22, %r25, %r268;
$L__BB179_22:
	.pragma "nounroll";
	ld.shared.u32 	%r231, [%r264];
	st.global.u32 	[%rd48], %r231;
	add.s32 	%r264, %r264, %r35;
	add.s64 	%rd48, %rd48, %rd11;
	add.s32 	%r263, %r263, 1;
	setp.ne.s32 	%p24, %r263, 0;
	@%p24 bra 	$L__BB179_22;
$L__BB179_23:
	shl.b32 	%r232, %r268, 2;
	add.s32 	%r267, %r223, %r232;
	add.s64 	%rd18, %rd14, %rd11;
	add.s32 	%r266, %r268, %r24;
	add.s64 	%rd19, %rd14, %rd12;
	add.s64 	%rd20, %rd14, %rd13;
	mov.u32 	%r237, %ntid.x;
	shl.b32 	%r238, %r237, 3;
$L__BB179_24:
	mul.wide.s32 	%rd40, %r266, 4;
	add.s64 	%rd41, %rd18, %rd40;
	add.s64 	%rd42, %rd19, %rd40;
	add.s64 	%rd43, %rd20, %rd40;
	add.s64 	%rd44, %rd14, %rd40;
	ld.shared.u32 	%r234, [%r267];
	st.global.u32 	[%rd44], %r234;
	add.s32 	%r235, %r267, %r35;
	ld.shared.u32 	%r236, [%r235];
	st.global.u32 	[%rd41], %r236;
	add.s32 	%r239, %r267, %r238;
	ld.shared.u32 	%r240, [%r239];
	st.global.u32 	[%rd42], %r240;
	mad.lo.s32 	%r241, %r237, 12, %r267;
	ld.shared.u32 	%r242, [%r241];
	st.global.u32 	[%rd43], %r242;
	add.s32 	%r268, %r268, %r35;
	shl.b32 	%r243, %r237, 4;
	add.s32 	%r267, %r267, %r243;
	add.s32 	%r266, %r266, %r35;
	setp.lt.u32 	%p25, %r268, 1024;
	@%p25 bra 	$L__BB179_24;
$L__BB179_25:
	ret;

}
	// .globl	_Z9cuda_gemmIiLi256ELi1ELi1ELi1024ELi16ELi16ELi32ELi0ELi0EEviiiPT_S1_S1_ii
.visible .entry _Z9cuda_gemmIiLi256ELi1ELi1ELi1024ELi16ELi16ELi32ELi0ELi0EEviiiPT_S1_S1_ii(
	.param .u32 _Z9cuda_gemmIiLi256ELi1ELi1ELi1024ELi16ELi16ELi32ELi0ELi0EEviiiPT_S1_S1_ii_param_0,
	.param .u32 _Z9cuda_gemmIiLi256ELi1ELi1ELi1024ELi16ELi16ELi32ELi0ELi0EEviiiPT_S1_S1_ii_param_1,
	.param .u32 _Z9cuda_gemmIiLi256ELi1ELi1ELi1024ELi16ELi16ELi32ELi0ELi0EEviiiPT_S1_S1_ii_param_2,
	.param .u64 .ptr .align 1 _Z9cuda_gemmIiLi256ELi1ELi1ELi1024ELi16ELi16ELi32ELi0ELi0EEviiiPT_S1_S1_ii_param_3,
	.param .u64 .ptr .align 1 _Z9cuda_gemmIiLi256ELi1ELi1ELi1024ELi16ELi16ELi32ELi0ELi0EEviiiPT_S1_S1_ii_param_4,
	.param .u64 .ptr .align 1 _Z9cuda_gemmIiLi256ELi1ELi1ELi1024ELi16ELi16ELi32ELi0ELi0EEviiiPT_S1_S1_ii_param_5,
	.param .u32 _Z9cuda_gemmIiLi256ELi1ELi1ELi1024ELi16ELi16ELi32ELi0ELi0EEviiiPT_S1_S1_ii_param_6,
	.param .u32 _Z9cuda_gemmIiLi256ELi1ELi1ELi1024ELi16ELi16ELi32ELi0ELi0EEviiiPT_S1_S1_ii_param_7
)
.maxntid 256
{
	.reg .pred 	%p<221>;
	.reg .b16 	%rs<7>;
	.reg .b32 	%r<1115>;
	.reg .b64 	%rd<32>;
	// demoted variable
	.shared .align 128 .b8 _ZZ9cuda_gemmIiLi256ELi1ELi1ELi1024ELi16ELi16ELi32ELi0ELi0EEviiiPT_S1_S1_iiE11kron_fac_sh[1088];
	// demoted variable
	.shared .align 128 .b8 _ZZ9cuda_gemmIiLi256ELi1ELi1ELi1024ELi16ELi16ELi32ELi0ELi0EEviiiPT_S1_S1_iiE3Ash[4096];
	// demoted variable
	.shared .align 128 .b8 _ZZ9cuda_gemmIiLi256ELi1ELi1ELi1024ELi16ELi16ELi32ELi0ELi0EEviiiPT_S1_S1_iiE3Csh[4096];
	ld.param.u32 	%r441, [_Z9cuda_gemmIiLi256ELi1ELi1ELi1024ELi16ELi16ELi32ELi0ELi0EEviiiPT_S1_S1_ii_param_1];
	ld.param.u32 	%r442, [_Z9cuda_gemmIiLi256ELi1ELi1ELi1024ELi16ELi16ELi32ELi0ELi0EEviiiPT_S1_S1_ii_param_2];
	ld.param.u64 	%rd8, [_Z9cuda_gemmIiLi256ELi1ELi1ELi1024ELi16ELi16ELi32ELi0ELi0EEviiiPT_S1_S1_ii_param_3];
	ld.param.u64 	%rd7, [_Z9cuda_gemmIiLi256ELi1ELi1ELi1024ELi16ELi16ELi32ELi0ELi0EEviiiPT_S1_S1_ii_param_4];
	ld.param.u64 	%rd9, [_Z9cuda_gemmIiLi256ELi1ELi1ELi1024ELi16ELi16ELi32ELi0ELi0EEviiiPT_S1_S1_ii_param_5];
	ld.param.u32 	%r443, [_Z9cuda_gemmIiLi256ELi1ELi1ELi1024ELi16ELi16ELi32ELi0ELi0EEviiiPT_S1_S1_ii_param_6];
	ld.param.u32 	%r444, [_Z9cuda_gemmIiLi256ELi1ELi1ELi1024ELi16ELi16ELi32ELi0ELi0EEviiiPT_S1_S1_ii_param_7];
	cvta.to.global.u64 	%rd1, %rd8;
	cvta.to.global.u64 	%rd2, %rd9;
	mov.u32 	%r1109, %tid.x;
	and.b32  	%r2, %r1109, 31;
	setp.lt.s32 	%p1, %r444, 16;
	shr.u32 	%r3, %r444, 4;
	selp.b32 	%r4, 1, %r3, %p1;
	mul.lo.s32 	%r5, %r444, %r443;
	setp.ge.u32 	%p2, %r1109, %r5;
	@%p2 bra 	$L__BB180_3;
	mov.u32 	%r6, %ntid.x;
	cvta.to.global.u64 	%rd3, %rd7;
	mov.u32 	%r942, %r1109;
$L__BB180_2:
	mul.wide.u32 	%rd10, %r942, 4;
	add.s64 	%rd11, %rd3, %rd10;
	ld.global.u32 	%r445, [%rd11];
	rem.u32 	%r446, %r942, %r443;
	mov.u32 	%r447, _ZZ9cuda_gemmIiLi256ELi1ELi1ELi1024ELi16ELi16ELi32ELi0ELi0EEviiiPT_S1_S1_iiE11kron_fac_sh;
	mad.lo.s32 	%r448, %r446, 68, %r447;
	div.u32 	%r449, %r942, %r444;
	shl.b32 	%r450, %r449, 2;
	add.s32 	%r451, %r448, %r450;
	st.shared.u32 	[%r451], %r445;
	add.s32 	%r942, %r942, %r6;
	setp.lt.u32 	%p3, %r942, %r5;
	@%p3 bra 	$L__BB180_2;
$L__BB180_3:
	div.s32 	%r9, 1024, %r444;
	mul.lo.s32 	%r452, %r9, %r4;
	min.s32 	%r10, %r452, 256;
	div.u32 	%r12, %r1109, %r10;
	mul.lo.s32 	%r453, %r12, %r10;
	sub.s32 	%r454, %r1109, %r453;
	div.u32 	%r11, %r454, %r4;
	mov.u32 	%r13, %ntid.x;
	div.u32 	%r14, %r13, %r10;
	mov.u32 	%r15, %ctaid.y;
	mov.u32 	%r455, %nctaid.y;
	setp.ge.u32 	%p4, %r15, %r455;
	@%p4 bra 	$L__BB180_233;
	mov.u32 	%r16, %ctaid.x;
	and.b32  	%r17, %r11, 15;
	rem.u32 	%r456, %r1109, %r4;
	shl.b32 	%r18, %r456, 4;
	min.s32 	%r19, %r443, 16;
	shl.b32 	%r457, %r444, 8;
	sub.s32 	%r20, 8223, %r457;
	shl.b32 	%r21, %r16, 10;
	mul.lo.s32 	%r22, %r15, %r442;
	add.s32 	%r458, %r1109, %r13;
	cvt.u16.u32 	%rs2, %r458;
	xor.b16  	%rs3, %rs2, 1023;
	cvt.u16.u32 	%rs4, %r13;
	div.u16 	%rs5, %rs3, %rs4;
	and.b16  	%rs1, %rs5, 3;
	xor.b16  	%rs6, %rs1, 2;
	cvt.u32.u16 	%r23, %rs6;
	setp.eq.s16 	%p5, %rs1, 2;
	mov.u32 	%r949, %r1109;
	@%p5 bra 	$L__BB180_7;
	shl.b32 	%r459, %r1109, 2;
	mov.u32 	%r460, _ZZ9cuda_gemmIiLi256ELi1ELi1ELi1024ELi16ELi16ELi32ELi0ELi0EEviiiPT_S1_S1_iiE3Ash;
	add.s32 	%r945, %r460, %r459;
	shl.b32 	%r25, %r13, 2;
	add.s32 	%r461, %r1109, %r22;
	add.s32 	%r944, %r461, %r21;
	neg.s32 	%r943, %r23;
	mad.lo.s32 	%r949, %r13, %r23, %r1109;
$L__BB180_6:
	.pragma "nounroll";
	mul.wide.s32 	%rd12, %r944, 4;
	add.s64 	%rd13, %rd1, %rd12;
	ld.global.u32 	%r462, [%rd13];
	st.shared.u32 	[%r945], %r462;
	add.s32 	%r945, %r945, %r25;
	add.s32 	%r944, %r944, %r13;
	add.s32 	%r943, %r943, 1;
	setp.ne.s32 	%p6, %r943, 0;
	@%p6 bra 	$L__BB180_6;
$L__BB180_7:
	shl.b32 	%r36, %r13, 2;
	shl.b32 	%r463, %r949, 2;
	mov.u32 	%r464, _ZZ9cuda_gemmIiLi256ELi1ELi1ELi1024ELi16ELi16ELi32ELi0ELi0EEviiiPT_S1_S1_iiE3Ash;
	add.s32 	%r948, %r464, %r463;
	shl.b32 	%r38, %r13, 4;
	shl.b32 	%r39, %r13, 3;
	mul.lo.s32 	%r40, %r13, 12;
	mul.wide.u32 	%rd14, %r13, 4;
	add.s64 	%rd4, %rd1, %rd14;
	add.s32 	%r465, %r949, %r22;
	add.s32 	%r947, %r465, %r21;
	mul.wide.u32 	%rd15, %r13, 8;
	add.s64 	%rd5, %rd1, %rd15;
	mul.wide.u32 	%rd16, %r13, 12;
	add.s64 	%rd6, %rd1, %rd16;
$L__BB180_8:
	mul.wide.s32 	%rd17, %r947, 4;
	add.s64 	%rd18, %rd4, %rd17;
	add.s64 	%rd19, %rd5, %rd17;
	add.s64 	%rd20, %rd6, %rd17;
	add.s64 	%rd21, %rd1, %rd17;
	ld.global.u32 	%r466, [%rd21];
	st.shared.u32 	[%r948], %r466;
	ld.global.u32 	%r467, [%rd18];
	add.s32 	%r468, %r948, %r36;
	st.shared.u32 	[%r468], %r467;
	ld.global.u32 	%r469, [%rd19];
	add.s32 	%r470, %r948, %r39;
	st.shared.u32 	[%r470], %r469;
	ld.global.u32 	%r471, [%rd20];
	add.s32 	%r472, %r948, %r40;
	st.shared.u32 	[%r472], %r471;
	add.s32 	%r949, %r949, %r36;
	add.s32 	%r948, %r948, %r38;
	add.s32 	%r947, %r947, %r36;
	setp.lt.u32 	%p7, %r949, 1024;
	@%p7 bra 	$L__BB180_8;
	setp.eq.s16 	%p8, %rs1, 2;
	mov.u32 	%r953, %r1109;
	@%p8 bra 	$L__BB180_12;
	shl.b32 	%r473, %r1109, 2;
	mov.u32 	%r474, _ZZ9cuda_gemmIiLi256ELi1ELi1ELi1024ELi16ELi16ELi32ELi0ELi0EEviiiPT_S1_S1_iiE3Csh;
	add.s32 	%r951, %r474, %r473;
	neg.s32 	%r950, %r23;
	mad.lo.s32 	%r953, %r13, %r23, %r1109;
$L__BB180_11:
	.pragma "nounroll";
	mov.b32 	%r475, 0;
	st.shared.u32 	[%r951], %r475;
	add.s32 	%r951, %r951, %r36;
	add.s32 	%r950, %r950, 1;
	setp.ne.s32 	%p9, %r950, 0;
	@%p9 bra 	$L__BB180_11;
$L__BB180_12:
	mov.u32 	%r477, _ZZ9cuda_gemmIiLi256ELi1ELi1ELi1024ELi16ELi16ELi32ELi0ELi0EEviiiPT_S1_S1_iiE3Csh;
$L__BB180_13:
	shl.b32 	%r476, %r953, 2;
	add.s32 	%r478, %r477, %r476;
	mov.b32 	%r479, 0;
	st.shared.u32 	[%r478], %r479;
	add.s32 	%r480, %r478, %r36;
	st.shared.u32 	[%r480], %r479;
	add.s32 	%r481, %r480, %r36;
	st.shared.u32 	[%r481], %r479;
	add.s32 	%r482, %r481, %r36;
	st.shared.u32 	[%r482], %r479;
	add.s32 	%r953, %r36, %r953;
	setp.lt.u32 	%p10, %r953, 1024;
	@%p10 bra 	$L__BB180_13;
	setp.lt.s32 	%p11, %r9, 1;
	bar.sync 	0;
	@%p11 bra 	$L__BB180_228;
	setp.ne.s32 	%p12, %r4, 1;
	@%p12 bra 	$L__BB180_85;
	add.s32 	%r764, %r11, 1;
	and.b32  	%r58, %r764, 15;
	add.s32 	%r765, %r11, 2;
	and.b32  	%r59, %r765, 15;
	add.s32 	%r766, %r11, 3;
	and.b32  	%r60, %r766, 15;
	add.s32 	%r767, %r11, 4;
	and.b32  	%r61, %r767, 15;
	add.s32 	%r768, %r11, 5;
	and.b32  	%r62, %r768, 15;
	add.s32 	%r769, %r11, 6;
	and.b32  	%r63, %r769, 15;
	add.s32 	%r770, %r11, 7;
	and.b32  	%r64, %r770, 15;
	xor.b32  	%r65, %r17, 8;
	add.s32 	%r771, %r11, 9;
	and.b32  	%r66, %r771, 15;
	add.s32 	%r772, %r11, 10;
	and.b32  	%r67, %r772, 15;
	add.s32 	%r773, %r11, 11;
	and.b32  	%r68, %r773, 15;
	add.s32 	%r774, %r11, 12;
	and.b32  	%r69, %r774, 15;
	add.s32 	%r775, %r11, 13;
	and.b32  	%r70, %r775, 15;
	add.s32 	%r776, %r11, 14;
	and.b32  	%r71, %r776, 15;
	add.s32 	%r777, %r11, -1;
	and.b32  	%r72, %r777, 15;
	setp.lt.s32 	%p151, %r17, %r444;
	selp.b32 	%r778, 0, %r444, %p151;
	sub.s32 	%r73, %r17, %r778;
	add.s32 	%r779, %r17, 1;
	setp.lt.s32 	%p152, %r779, %r444;
	selp.b32 	%r780, 0, %r444, %p152;
	sub.s32 	%r74, %r779, %r780;
	add.s32 	%r781, %r17, 2;
	setp.lt.s32 	%p153, %r781, %r444;
	selp.b32 	%r782, 0, %r444, %p153;
	sub.s32 	%r75, %r781, %r782;
	add.s32 	%r783, %r17, 3;
	setp.lt.s32 	%p154, %r783, %r444;
	selp.b32 	%r784, 0, %r444, %p154;
	sub.s32 	%r76, %r783, %r784;
	add.s32 	%r785, %r17, 4;
	setp.lt.s32 	%p155, %r785, %r444;
	selp.b32 	%r786, 0, %r444, %p155;
	sub.s32 	%r77, %r785, %r786;
	add.s32 	%r787, %r17, 5;
	setp.lt.s32 	%p156, %r787, %r444;
	selp.b32 	%r788, 0, %r444, %p156;
	sub.s32 	%r78, %r787, %r788;
	add.s32 	%r789, %r17, 6;
	setp.lt.s32 	%p157, %r789, %r444;
	selp.b32 	%r790, 0, %r444, %p157;
	sub.s32 	%r79, %r789, %r790;
	add.s32 	%r791, %r17, 7;
	setp.lt.s32 	%p158, %r791, %r444;
	selp.b32 	%r792, 0, %r444, %p158;
	sub.s32 	%r80, %r791, %r792;
	add.s32 	%r793, %r17, 8;
	setp.lt.s32 	%p159, %r793, %r444;
	selp.b32 	%r794, 0, %r444, %p159;
	sub.s32 	%r81, %r793, %r794;
	add.s32 	%r795, %r17, 9;
	setp.lt.s32 	%p160, %r795, %r444;
	selp.b32 	%r796, 0, %r444, %p160;
	sub.s32 	%r82, %r795, %r796;
	add.s32 	%r797, %r17, 10;
	setp.lt.s32 	%p161, %r797, %r444;
	selp.b32 	%r798, 0, %r444, %p161;
	sub.s32 	%r83, %r797, %r798;
	add.s32 	%r799, %r17, 11;
	setp.lt.s32 	%p162, %r799, %r444;
	selp.b32 	%r800, 0, %r444, %p162;
	sub.s32 	%r84, %r799, %r800;
	add.s32 	%r801, %r17, 12;
	setp.lt.s32 	%p163, %r801, %r444;
	selp.b32 	%r802, 0, %r444, %p163;
	sub.s32 	%r85, %r801, %r802;
	add.s32 	%r803, %r17, 13;
	setp.lt.s32 	%p164, %r803, %r444;
	selp.b32 	%r804, 0, %r444, %p164;
	sub.s32 	%r86, %r803, %r804;
	add.s32 	%r805, %r17, 14;
	setp.lt.s32 	%p165, %r805, %r444;
	selp.b32 	%r806, 0, %r444, %p165;
	sub.s32 	%r87, %r805, %r806;
	add.s32 	%r807, %r17, 15;
	setp.lt.s32 	%p166, %r807, %r444;
	selp.b32 	%r808, 0, %r444, %p166;
	sub.s32 	%r88, %r807, %r808;
	mov.b32 	%r970, 0;
$L__BB180_17:
	setp.lt.s32 	%p167, %r444, 1;
	add.s32 	%r106, %r970, %r11;
	mad.lo.s32 	%r107, %r106, %r444, %r18;
	@%p167 bra 	$L__BB180_19;
	add.s32 	%r809, %r107, %r17;
	shl.b32 	%r810, %r809, 2;
	mov.u32 	%r811, _ZZ9cuda_gemmIiLi256ELi1ELi1ELi1024ELi16ELi16ELi32ELi0ELi0EEviiiPT_S1_S1_iiE3Ash;
	add.s32 	%r812, %r811, %r810;
	ld.shared.u32 	%r971, [%r812];
$L__BB180_19:
	setp.lt.s32 	%p168, %r444, 2;
	@%p168 bra 	$L__BB180_21;
	add.s32 	%r813, %r107, %r58;
	shl.b32 	%r814, %r813, 2;
	mov.u32 	%r815, _ZZ9cuda_gemmIiLi256ELi1ELi1ELi1024ELi16ELi16ELi32ELi0ELi0EEviiiPT_S1_S1_iiE3Ash;
	add.s32 	%r816, %r815, %r814;
	ld.shared.u32 	%r972, [%r816];
$L__BB180_21:
	setp.lt.s32 	%p169, %r444, 3;
	@%p169 bra 	$L__BB180_23;
	add.s32 	%r817, %r107, %r59;
	shl.b32 	%r818, %r817, 2;
	mov.u32 	%r819, _ZZ9cuda_gemmIiLi256ELi1ELi1ELi1024ELi16ELi16ELi32ELi0ELi0EEviiiPT_S1_S1_iiE3Ash;
	add.s32 	%r820, %r819, %r818;
	ld.shared.u32 	%r973, [%r820];
$L__BB180_23:
	setp.lt.s32 	%p170, %r444, 4;
	@%p170 bra 	$L__BB180_25;
	add.s32 	%r821, %r107, %r60;
	shl.b32 	%r822, %r821, 2;
	mov.u32 	%r823, _ZZ9cuda_gemmIiLi256ELi1ELi1ELi1024ELi16ELi16ELi32ELi0ELi0EEviiiPT_S1_S1_iiE3Ash;
	add.s32 	%r824, %r823, %r822;
	ld.shared.u32 	%r974, [%r824];
$L__BB180_25:
	setp.lt.s32 	%p171, %r444, 5;
	@%p171 bra 	$L__BB180_27;
	add.s32 	%r825, %r107, %r61;
	shl.b32 	%r826, %r825, 2;
	mov.u32 	%r827, _ZZ9cuda_gemmIiLi256ELi1ELi1ELi1024ELi16ELi16ELi32ELi0ELi0EEviiiPT_S1_S1_iiE3Ash;
	add.s32 	%r828, %r827, %r826;
	ld.shared.u32 	%r975, [%r828];
$L__BB180_27:
	setp.lt.s32 	%p172, %r444, 6;
	@%p172 bra 	$L__BB180_29;
	add.s32 	%r829, %r107, %r62;
	shl.b32 	%r830, %r829, 2;
	mov.u32 	%r831, _ZZ9cuda_gemmIiLi256ELi1ELi1ELi1024ELi16ELi16ELi32ELi0ELi0EEviiiPT_S1_S1_iiE3Ash;
	add.s32 	%r832, %r831, %r830;
	ld.shared.u32 	%r976, [%r832];
$L__BB180_29:
	setp.lt.s32 	%p173, %r444, 7;
	@%p173 bra 	$L__BB180_31;
	add.s32 	%r833, %r107, %r63;
	shl.b32 	%r834, %r833, 2;
	mov.u32 	%r835, _ZZ9cuda_gemmIiLi256ELi1ELi1ELi1024ELi16ELi16ELi32ELi0ELi0EEviiiPT_S1_S1_iiE3Ash;
	add.s32 	%r836, %r835, %r834;
	ld.shared.u32 	%r977, [%r836];
$L__BB180_31:
	setp.lt.s32 	%p174, %r444, 8;
	@%p174 bra 	$L__BB180_33;
	add.s32 	%r837, %r107, %r64;
	shl.b32 	%r838, %r837, 2;
	mov.u32 	%r839, _ZZ9cuda_gemmIiLi256ELi1ELi1ELi1024ELi16ELi16ELi32ELi0ELi0EEviiiPT_S1_S1_iiE3Ash;
	add.s32 	%r840, %r839, %r838;
	ld.shared.u32 	%r978, [%r840];
$L__BB180_33:
	setp.lt.s32 	%p175, %r444, 9;
	@%p175 bra 	$L__BB180_35;
	add.s32 	%r841, %r107, %r65;
	shl.b32 	%r842, %r841, 2;
	mov.u32 	%r843, _ZZ9cuda_gemmIiLi256ELi1ELi1ELi1024ELi16ELi16ELi32ELi0ELi0EEviiiPT_S1_S1_iiE3Ash;
	add.s32 	%r844, %r843, %r842;
	ld.shared.u32 	%r979, [%r844];
$L__BB180_35:
	setp.lt.s32 	%p176, %r444, 10;
	@%p176 bra 	$L__BB180_37;
	add.s32 	%r845, %r107, %r66;
	shl.b32 	%r846, %r845, 2;
	mov.u32 	%r847, _ZZ9cuda_gemmIiLi256ELi1ELi1ELi1024ELi16ELi16ELi32ELi0ELi0EEviiiPT_S1_S1_iiE3Ash;
	add.s32 	%r848, %r847, %r846;
	ld.shared.u32 	%r980, [%r848];
$L__BB180_37:
	setp.lt.s32 	%p177, %r444, 11;
	@%p177 bra 	$L__BB180_39;
	add.s32 	%r849, %r107, %r67;
	shl.b32 	%r850, %r849, 2;
	mov.u32 	%r851, _ZZ9cuda_gemmIiLi256ELi1ELi1ELi1024ELi16ELi16ELi32ELi0ELi0EEviiiPT_S1_S1_iiE3Ash;
	add.s32 	%r852, %r851, %r850;
	ld.shared.u32 	%r981, [%r852];
$L__BB180_39:
	setp.lt.s32 	%p178, %r444, 12;
	@%p178 bra 	$L__BB180_41;
	add.s32 	%r853, %r107, %r68;
	shl.b32 	%r854, %r853, 2;
	mov.u32 	%r855, _ZZ9cuda_gemmIiLi256ELi1ELi1ELi1024ELi16ELi16ELi32ELi0ELi0EEviiiPT_S1_S1_iiE3Ash;
	add.s32 	%r856, %r855, %r854;
	ld.shared.u32 	%r982, [%r856];
$L__BB180_41:
	setp.lt.s32 	%p179, %r444, 13;
	@%p179 bra 	$L__BB180_43;
	add.s32 	%r857, %r107, %r69;
	shl.b32 	%r858, %r857, 2;
	mov.u32 	%r859, _ZZ9cuda_gemmIiLi256ELi1ELi1ELi1024ELi16ELi16ELi32ELi0ELi0EEviiiPT_S1_S1_iiE3Ash;
	add.s32 	%r860, %r859, %r858;
	ld.shared.u32 	%r983, [%r860];
$L__BB180_43:
	setp.lt.s32 	%p180, %r444, 14;
	@%p180 bra 	$L__BB180_45;
	add.s32 	%r861, %r107, %r70;
	shl.b32 	%r862, %r861, 2;
	mov.u32 	%r863, _ZZ9cuda_gemmIiLi256ELi1ELi1ELi1024ELi16ELi16ELi32ELi0ELi0EEviiiPT_S1_S1_iiE3Ash;
	add.s32 	%r864, %r863, %r862;
	ld.shared.u32 	%r984, [%r864];
$L__BB180_45:
	setp.lt.s32 	%p181, %r444, 15;
	@%p181 bra 	$L__BB180_47;
	add.s32 	%r865, %r107, %r71;
	shl.b32 	%r866, %r865, 2;
	mov.u32 	%r867, _ZZ9cuda_gemmIiLi256ELi1ELi1ELi1024ELi16ELi16ELi32ELi0ELi0EEviiiPT_S1_S1_iiE3Ash;
	add.s32 	%r868, %r867, %r866;
	ld.shared.u32 	%r985, [%r868];
$L__BB180_47:
	setp.lt.s32 	%p182, %r444, 16;
	@%p182 bra 	$L__BB180_49;
	add.s32 	%r869, %r107, %r72;
	shl.b32 	%r870, %r869, 2;
	mov.u32 	%r871, _ZZ9cuda_gemmIiLi256ELi1ELi1ELi1024ELi16ELi16ELi32ELi0ELi0EEviiiPT_S1_S1_iiE3Ash;
	add.s32 	%r872, %r871, %r870;
	ld.shared.u32 	%r986, [%r872];
$L__BB180_49:
	setp.lt.s32 	%p183, %r12, %r19;
	@%p183 bra 	$L__BB180_51;
$L__BB180_50:
	add.s32 	%r970, %r970, %r10;
	setp.lt.s32 	%p217, %r970, %r9;
	@%p217 bra 	$L__BB180_17;
	bra.uni 	$L__BB180_228;
$L__BB180_51:
	rem.s32 	%r873, %r2, %r444;
	shl.b32 	%r874, %r873, 2;
	mov.u32 	%r875, _ZZ9cuda_gemmIiLi256ELi1ELi1ELi1024ELi16ELi16ELi32ELi0ELi0EEviiiPT_S1_S1_iiE11kron_fac_sh;
	add.s32 	%r141, %r875, %r874;
	mov.u32 	%r987, %r12;
$L__BB180_52:
	mad.lo.s32 	%r877, %r987, 68, %r141;
	ld.shared.u32 	%r143, [%r877];
	mov.b32 	%r989, 0;
	@%p167 bra 	$L__BB180_54;
	shfl.sync.idx.b32	%r878|%p185, %r143, %r73, %r20, -1;
	mul.lo.s32 	%r989, %r878, %r971;
$L__BB180_54:
	@%p168 bra 	$L__BB180_56;
	shfl.sync.idx.b32	%r879|%p187, %r143, %r74, %r20, -1;
	mad.lo.s32 	%r989, %r879, %r972, %r989;
$L__BB180_56:
	@%p169 bra 	$L__BB180_58;
	shfl.sync.idx.b32	%r880|%p189, %r143, %r75, %r20, -1;
	mad.lo.s32 	%r989, %r880, %r973, %r989;
$L__BB180_58:
	@%p170 bra 	$L__BB180_60;
	shfl.sync.idx.b32	%r881|%p191, %r143, %r76, %r20, -1;
	mad.lo.s32 	%r989, %r881, %r974, %r989;
$L__BB180_60:
	@%p171 bra 	$L__BB180_62;
	shfl.sync.idx.b32	%r882|%p193, %r143, %r77, %r20, -1;
	mad.lo.s32 	%r989, %r882, %r975, %r989;
$L__BB180_62:
	@%p172 bra 	$L__BB180_64;
	shfl.sync.idx.b32	%r883|%p195, %r143, %r78, %r20, -1;
	mad.lo.s32 	%r989, %r883, %r976, %r989;
$L__BB180_64:
	setp.lt.s32 	%p196, %r444, 7;
	@%p196 bra 	$L__BB180_66;
	shfl.sync.idx.b32	%r884|%p197, %r143, %r79, %r20, -1;
	mad.lo.s32 	%r989, %r884, %r977, %r989;
$L__BB180_66:
	setp.lt.s32 	%p198, %r444, 8;
	@%p198 bra 	$L__BB180_68;
	shfl.sync.idx.b32	%r885|%p199, %r143, %r80, %r20, -1;
	mad.lo.s32 	%r989, %r885, %r978, %r989;
$L__BB180_68:
	setp.lt.s32 	%p200, %r444, 9;
	@%p200 bra 	$L__BB180_70;
	shfl.sync.idx.b32	%r886|%p201, %r143, %r81, %r20, -1;
	mad.lo.s32 	%r989, %r886, %r979, %r989;
$L__BB180_70:
	setp.lt.s32 	%p202, %r444, 10;
	@%p202 bra 	$L__BB180_72;
	shfl.sync.idx.b32	%r887|%p203, %r143, %r82, %r20, -1;
	mad.lo.s32 	%r989, %r887, %r980, %r989;
$L__BB180_72:
	setp.lt.s32 	%p204, %r444, 11;
	@%p204 bra 	$L__BB180_74;
	shfl.sync.idx.b32	%r888|%p205, %r143, %r83, %r20, -1;
	mad.lo.s32 	%r989, %r888, %r981, %r989;
$L__BB180_74:
	setp.lt.s32 	%p206, %r444, 12;
	@%p206 bra 	$L__BB180_76;
	shfl.sync.idx.b32	%r889|%p207, %r143, %r84, %r20, -1;
	mad.lo.s32 	%r989, %r889, %r982, %r989;
$L__BB180_76:
	setp.lt.s32 	%p208, %r444, 13;
	@%p208 bra 	$L__BB180_78;
	shfl.sync.idx.b32	%r890|%p209, %r143, %r85, %r20, -1;
	mad.lo.s32 	%r989, %r890, %r983, %r989;
$L__BB180_78:
	setp.lt.s32 	%p210, %r444, 14;
	@%p210 bra 	$L__BB180_80;
	shfl.sync.idx.b32	%r891|%p211, %r143, %r86, %r20, -1;
	mad.lo.s32 	%r989, %r891, %r984, %r989;
$L__BB180_80:
	setp.lt.s32 	%p212, %r444, 15;
	@%p212 bra 	$L__BB180_82;
	shfl.sync.idx.b32	%r892|%p213, %r143, %r87, %r20, -1;
	mad.lo.s32 	%r989, %r892, %r985, %r989;
$L__BB180_82:
	setp.lt.s32 	%p214, %r444, 16;
	@%p214 bra 	$L__BB180_84;
	shfl.sync.idx.b32	%r893|%p215, %r143, %r88, %r20, -1;
	mad.lo.s32 	%r989, %r893, %r986, %r989;
$L__BB180_84:
	mad.lo.s32 	%r894, %r987, %r9, %r106;
	shl.b32 	%r895, %r894, 2;
	mov.u32 	%r896, _ZZ9cuda_gemmIiLi256ELi1ELi1ELi1024ELi16ELi16ELi32ELi0ELi0EEviiiPT_S1_S1_iiE3Csh;
	add.s32 	%r897, %r896, %r895;
	ld.shared.u32 	%r898, [%r897];
	add.s32 	%r899, %r898, %r989;
	st.shared.u32 	[%r897], %r899;
	add.s32 	%r987, %r987, %r14;
	setp.lt.s32 	%p216, %r987, %r19;
	@%p216 bra 	$L__BB180_52;
	bra.uni 	$L__BB180_50;
$L__BB180_85:
	setp.gt.u32 	%p13, %r444, 31;
	@%p13 bra 	$L__BB180_119;
	add.s32 	%r485, %r11, 1;
	and.b32  	%r177, %r485, 15;
	add.s32 	%r486, %r11, 2;
	and.b32  	%r178, %r486, 15;
	add.s32 	%r487, %r11, 3;
	and.b32  	%r179, %r487, 15;
	add.s32 	%r488, %r11, 4;
	and.b32  	%r180, %r488, 15;
	add.s32 	%r489, %r11, 5;
	and.b32  	%r181, %r489, 15;
	add.s32 	%r490, %r11, 6;
	and.b32  	%r182, %r490, 15;
	add.s32 	%r491, %r11, 7;
	and.b32  	%r183, %r491, 15;
	xor.b32  	%r184, %r17, 8;
	add.s32 	%r492, %r11, 9;
	and.b32  	%r185, %r492, 15;
	add.s32 	%r493, %r11, 10;
	and.b32  	%r186, %r493, 15;
	add.s32 	%r494, %r11, 11;
	and.b32  	%r187, %r494, 15;
	add.s32 	%r495, %r11, 12;
	and.b32  	%r188, %r495, 15;
	add.s32 	%r496, %r11, 13;
	and.b32  	%r189, %r496, 15;
	add.s32 	%r497, %r11, 14;
	and.b32  	%r190, %r497, 15;
	add.s32 	%r498, %r11, -1;
	and.b32  	%r191, %r498, 15;
	setp.lt.u32 	%p14, %r17, %r444;
	selp.b32 	%r499, 0, %r444, %p14;
	sub.s32 	%r192, %r17, %r499;
	add.s32 	%r500, %r17, 1;
	setp.lt.u32 	%p15, %r500, %r444;
	selp.b32 	%r501, 0, %r444, %p15;
	sub.s32 	%r193, %r500, %r501;
	add.s32 	%r502, %r17, 2;
	setp.lt.u32 	%p16, %r502, %r444;
	selp.b32 	%r503, 0, %r444, %p16;
	sub.s32 	%r194, %r502, %r503;
	add.s32 	%r504, %r17, 3;
	setp.lt.u32 	%p17, %r504, %r444;
	selp.b32 	%r505, 0, %r444, %p17;
	sub.s32 	%r195, %r504, %r505;
	add.s32 	%r506, %r17, 4;
	setp.lt.u32 	%p18, %r506, %r444;
	selp.b32 	%r507, 0, %r444, %p18;
	sub.s32 	%r196, %r506, %r507;
	add.s32 	%r508, %r17, 5;
	setp.lt.u32 	%p19, %r508, %r444;
	selp.b32 	%r509, 0, %r444, %p19;
	sub.s32 	%r197, %r508, %r509;
	add.s32 	%r510, %r17, 6;
	setp.lt.u32 	%p20, %r510, %r444;
	selp.b32 	%r511, 0, %r444, %p20;
	sub.s32 	%r198, %r510, %r511;
	add.s32 	%r512, %r17, 7;
	setp.lt.u32 	%p21, %r512, %r444;
	selp.b32 	%r513, 0, %r444, %p21;
	sub.s32 	%r199, %r512, %r513;
	add.s32 	%r514, %r17, 8;
	setp.lt.u32 	%p22, %r514, %r444;
	selp.b32 	%r515, 0, %r444, %p22;
	sub.s32 	%r200, %r514, %r515;
	add.s32 	%r516, %r17, 9;
	setp.lt.u32 	%p23, %r516, %r444;
	selp.b32 	%r517, 0, %r444, %p23;
	sub.s32 	%r201, %r516, %r517;
	add.s32 	%r518, %r17, 10;
	setp.lt.u32 	%p24, %r518, %r444;
	selp.b32 	%r519, 0, %r444, %p24;
	sub.s32 	%r202, %r518, %r519;
	add.s32 	%r520, %r17, 11;
	setp.lt.u32 	%p25, %r520, %r444;
	selp.b32 	%r521, 0, %r444, %p25;
	sub.s32 	%r203, %r520, %r521;
	add.s32 	%r522, %r17, 12;
	setp.lt.u32 	%p26, %r522, %r444;
	selp.b32 	%r523, 0, %r444, %p26;
	sub.s32 	%r204, %r522, %r523;
	add.s32 	%r524, %r17, 13;
	setp.lt.u32 	%p27, %r524, %r444;
	selp.b32 	%r525, 0, %r444, %p27;
	sub.s32 	%r205, %r524, %r525;
	add.s32 	%r526, %r17, 14;
	setp.lt.u32 	%p28, %r526, %r444;
	selp.b32 	%r527, 0, %r444, %p28;
	sub.s32 	%r206, %r526, %r527;
	add.s32 	%r528, %r17, 15;
	setp.lt.u32 	%p29, %r528, %r444;
	selp.b32 	%r529, 0, %r444, %p29;
	sub.s32 	%r207, %r528, %r529;
	mov.b32 	%r1072, 0;
$L__BB180_87:
	setp.eq.s32 	%p30, %r444, 0;
	add.s32 	%r345, %r1072, %r11;
	mad.lo.s32 	%r346, %r345, %r444, %r18;
	@%p30 bra 	$L__BB180_89;
	add.s32 	%r530, %r346, %r17;
	shl.b32 	%r531, %r530, 2;
	mov.u32 	%r532, _ZZ9cuda_gemmIiLi256ELi1ELi1ELi1024ELi16ELi16ELi32ELi0ELi0EEviiiPT_S1_S1_iiE3Ash;
	add.s32 	%r533, %r532, %r531;
	ld.shared.u32 	%r1073, [%r533];
$L__BB180_89:
	setp.lt.u32 	%p31, %r444, 2;
	@%p31 bra 	$L__BB180_91;
	add.s32 	%r534, %r346, %r177;
	shl.b32 	%r535, %r534, 2;
	mov.u32 	%r536, _ZZ9cuda_gemmIiLi256ELi1ELi1ELi1024ELi16ELi16ELi32ELi0ELi0EEviiiPT_S1_S1_iiE3Ash;
	add.s32 	%r537, %r536, %r535;
	ld.shared.u32 	%r1070, [%r537];
$L__BB180_91:
	setp.lt.u32 	%p32, %r444, 3;
	@%p32 bra 	$L__BB180_93;
	add.s32 	%r538, %r346, %r178;
	shl.b32 	%r539, %r538, 2;
	mov.u32 	%r540, _ZZ9cuda_gemmIiLi256ELi1ELi1ELi1024ELi16ELi16ELi32ELi0ELi0EEviiiPT_S1_S1_iiE3Ash;
	add.s32 	%r541, %r540, %r539;
	ld.shared.u32 	%r1069, [%r541];
$L__BB180_93:
	setp.lt.u32 	%p33, %r444, 4;
	@%p33 bra 	$L__BB180_95;
	add.s32 	%r542, %r346, %r179;
	shl.b32 	%r543, %r542, 2;
	mov.u32 	%r544, _ZZ9cuda_gemmIiLi256ELi1ELi1ELi1024ELi16ELi16ELi32ELi0ELi0EEviiiPT_S1_S1_iiE3Ash;
	add.s32 	%r545, %r544, %r543;
	ld.shared.u32 	%r1068, [%r545];
$L__BB180_95:
	setp.lt.u32 	%p34, %r444, 5;
	@%p34 bra 	$L__BB180_97;
	add.s32 	%r546, %r346, %r180;
	shl.b32 	%r547, %r546, 2;
	mov.u32 	%r548, _ZZ9cuda_gemmIiLi256ELi1ELi1ELi1024ELi16ELi16ELi32ELi0ELi0EEviiiPT_S1_S1_iiE3Ash;
	add.s32 	%r549, %r548, %r547;
	ld.shared.u32 	%r1067, [%r549];
$L__BB180_97:
	setp.lt.u32 	%p35, %r444, 6;
	@%p35 bra 	$L__BB180_99;
	add.s32 	%r550, %r346, %r181;
	shl.b32 	%r551, %r550, 2;
	mov.u32 	%r552, _ZZ9cuda_gemmIiLi256ELi1ELi1ELi1024ELi16ELi16ELi32ELi0ELi0EEviiiPT_S1_S1_iiE3Ash;
	add.s32 	%r553, %r552, %r551;
	ld.shared.u32 	%r1066, [%r553];
$L__BB180_99:
	setp.lt.u32 	%p36, %r444, 7;
	@%p36 bra 	$L__BB180_101;
	add.s32 	%r554, %r346, %r182;
	shl.b32 	%r555, %r554, 2;
	mov.u32 	%r556, _ZZ9cuda_gemmIiLi256ELi1ELi1ELi1024ELi16ELi16ELi32ELi0ELi0EEviiiPT_S1_S1_iiE3Ash;
	add.s32 	%r557, %r556, %r555;
	ld.shared.u32 	%r1065, [%r557];
$L__BB180_101:
	setp.lt.u32 	%p37, %r444, 8;
	@%p37 bra 	$L__BB180_103;
	add.s32 	%r558, %r346, %r183;
	shl.b32 	%r559, %r558, 2;
	mov.u32 	%r560, _ZZ9cuda_gemmIiLi256ELi1ELi1ELi1024ELi16ELi16ELi32ELi0ELi0EEviiiPT_S1_S1_iiE3Ash;
	add.s32 	%r561, %r560, %r559;
	ld.shared.u32 	%r1064, [%r561];
$L__BB180_103:
	setp.lt.u32 	%p38, %r444, 9;
	@%p38 bra 	$L__BB180_105;
	add.s32 	%r562, %r346, %r184;
	shl.b32 	%r563, %r562, 2;
	mov.u32 	%r564, _ZZ9cuda_gemmIiLi256ELi1ELi1ELi1024ELi16ELi16ELi32ELi0ELi0EEviiiPT_S1_S1_iiE3Ash;
	add.s32 	%r565, %r564, %r563;
	ld.shared.u32 	%r1063, [%r565];
$L__BB180_105:
	setp.lt.u32 	%p39, %r444, 10;
	@%p39 bra 	$L__BB180_107;
	add.s32 	%r566, %r346, %r185;
	shl.b32 	%r567, %r566, 2;
	mov.u32 	%r568, _ZZ9cuda_gemmIiLi256ELi1ELi1ELi1024ELi16ELi16ELi32ELi0ELi0EEviiiPT_S1_S1_iiE3Ash;
	add.s32 	%r569, %r568, %r567;
	ld.shared.u32 	%r1062, [%r569];
$L__BB180_107:
	setp.lt.u32 	%p40, %r444, 11;
	@%p40 bra 	$L__BB180_109;
	add.s32 	%r570, %r346, %r186;
	shl.b32 	%r571, %r570, 2;
	mov.u32 	%r572, _ZZ9cuda_gemmIiLi256ELi1ELi1ELi1024ELi16ELi16ELi32ELi0ELi0EEviiiPT_S1_S1_iiE3Ash;
	add.s32 	%r573, %r572, %r571;
	ld.shared.u32 	%r1061, [%r573];
$L__BB180_109:
	setp.lt.u32 	%p41, %r444, 12;
	@%p41 bra 	$L__BB180_111;
	add.s32 	%r574, %r346, %r187;
	shl.b32 	%r575, %r574, 2;
	mov.u32 	%r576, _ZZ9cuda_gemmIiLi256ELi1ELi1ELi1024ELi16ELi16ELi32ELi0ELi0EEviiiPT_S1_S1_iiE3Ash;
	add.s32 	%r577, %r576, %r575;
	ld.shared.u32 	%r1060, [%r577];
$L__BB180_111:
	setp.lt.u32 	%p42, %r444, 13;
	@%p42 bra 	$L__BB180_113;
	add.s32 	%r578, %r346, %r188;
	shl.b32 	%r579, %r578, 2;
	mov.u32 	%r580, _ZZ9cuda_gemmIiLi256ELi1ELi1ELi1024ELi16ELi16ELi32ELi0ELi0EEviiiPT_S1_S1_iiE3Ash;
	add.s32 	%r581, %r580, %r579;
	ld.shared.u32 	%r1059, [%r581];
$L__BB180_113:
	setp.lt.u32 	%p43, %r444, 14;
	@%p43 bra 	$L__BB180_115;
	add.s32 	%r582, %r346, %r189;
	shl.b32 	%r583, %r582, 2;
	mov.u32 	%r584, _ZZ9cuda_gemmIiLi256ELi1ELi1ELi1024ELi16ELi16ELi32ELi0ELi0EEviiiPT_S1_S1_iiE3Ash;
	add.s32 	%r585, %r584, %r583;
	ld.shared.u32 	%r1058, [%r585];
$L__BB180_115:
	setp.lt.u32 	%p44, %r444, 15;
	@%p44 bra 	$L__BB180_117;
	add.s32 	%r586, %r346, %r190;
	shl.b32 	%r587, %r586, 2;
	mov.u32 	%r588, _ZZ9cuda_gemmIiLi256ELi1ELi1ELi1024ELi16ELi16ELi32ELi0ELi0EEviiiPT_S1_S1_iiE3Ash;
	add.s32 	%r589, %r588, %r587;
	ld.shared.u32 	%r1057, [%r589];
$L__BB180_117:
	setp.lt.u32 	%p45, %r444, 16;
	@%p45 bra 	$L__BB180_192;
	add.s32 	%r590, %r346, %r191;
	shl.b32 	%r591, %r590, 2;
	mov.u32 	%r592, _ZZ9cuda_gemmIiLi256ELi1ELi1ELi1024ELi16ELi16ELi32ELi0ELi0EEviiiPT_S1_S1_iiE3Ash;
	add.s32 	%r593, %r592, %r591;
	ld.shared.u32 	%r1056, [%r593];
	bra.uni 	$L__BB180_192;
$L__BB180_119:
	add.s32 	%r621, %r11, 2;
	and.b32  	%r208, %r621, 15;
	add.s32 	%r622, %r11, 3;
	and.b32  	%r209, %r622, 15;
	add.s32 	%r623, %r11, 4;
	and.b32  	%r210, %r623, 15;
	add.s32 	%r624, %r11, 5;
	and.b32  	%r211, %r624, 15;
	add.s32 	%r625, %r11, 6;
	and.b32  	%r212, %r625, 15;
	add.s32 	%r626, %r11, 7;
	and.b32  	%r213, %r626, 15;
	add.s32 	%r627, %r11, 9;
	and.b32  	%r214, %r627, 15;
	add.s32 	%r628, %r11, 10;
	and.b32  	%r215, %r628, 15;
	add.s32 	%r629, %r11, 12;
	and.b32  	%r216, %r629, 15;
	add.s32 	%r630, %r11, 14;
	and.b32  	%r217, %r630, 15;
	add.s32 	%r631, %r11, -1;
	and.b32  	%r218, %r631, 15;
	setp.lt.s32 	%p81, %r17, %r444;
	selp.b32 	%r632, 0, %r444, %p81;
	sub.s32 	%r219, %r17, %r632;
	add.s32 	%r633, %r17, 1;
	setp.lt.s32 	%p82, %r633, %r444;
	selp.b32 	%r634, 0, %r444, %p82;
	sub.s32 	%r220, %r633, %r634;
	add.s32 	%r635, %r17, 2;
	setp.lt.s32 	%p83, %r635, %r444;
	selp.b32 	%r636, 0, %r444, %p83;
	sub.s32 	%r221, %r635, %r636;
	add.s32 	%r637, %r17, 3;
	setp.lt.s32 	%p84, %r637, %r444;
	selp.b32 	%r638, 0, %r444, %p84;
	sub.s32 	%r222, %r637, %r638;
	add.s32 	%r639, %r17, 4;
	setp.lt.s32 	%p85, %r639, %r444;
	selp.b32 	%r640, 0, %r444, %p85;
	sub.s32 	%r223, %r639, %r640;
	add.s32 	%r641, %r17, 5;
	setp.lt.s32 	%p86, %r641, %r444;
	selp.b32 	%r642, 0, %r444, %p86;
	sub.s32 	%r224, %r641, %r642;
	add.s32 	%r643, %r17, 6;
	setp.lt.s32 	%p87, %r643, %r444;
	selp.b32 	%r644, 0, %r444, %p87;
	sub.s32 	%r225, %r643, %r644;
	add.s32 	%r645, %r17, 7;
	setp.lt.s32 	%p88, %r645, %r444;
	selp.b32 	%r646, 0, %r444, %p88;
	sub.s32 	%r226, %r645, %r646;
	add.s32 	%r647, %r17, 8;
	setp.lt.s32 	%p89, %r647, %r444;
	selp.b32 	%r648, 0, %r444, %p89;
	sub.s32 	%r227, %r647, %r648;
	add.s32 	%r649, %r17, 9;
	setp.lt.s32 	%p90, %r649, %r444;
	selp.b32 	%r650, 0, %r444, %p90;
	sub.s32 	%r228, %r649, %r650;
	add.s32 	%r651, %r17, 10;
	setp.lt.s32 	%p91, %r651, %r444;
	selp.b32 	%r652, 0, %r444, %p91;
	sub.s32 	%r229, %r651, %r652;
	add.s32 	%r653, %r17, 11;
	setp.lt.s32 	%p92, %r653, %r444;
	selp.b32 	%r654, 0, %r444, %p92;
	sub.s32 	%r230, %r653, %r654;
	add.s32 	%r655, %r17, 12;
	setp.lt.s32 	%p93, %r655, %r444;
	selp.b32 	%r656, 0, %r444, %p93;
	sub.s32 	%r231, %r655, %r656;
	add.s32 	%r657, %r17, 13;
	setp.lt.s32 	%p94, %r657, %r444;
	selp.b32 	%r658, 0, %r444, %p94;
	sub.s32 	%r232, %r657, %r658;
	add.s32 	%r659, %r17, 14;
	setp.lt.s32 	%p95, %r659, %r444;
	selp.b32 	%r660, 0, %r444, %p95;
	sub.s32 	%r233, %r659, %r660;
	add.s32 	%r661, %r17, 15;
	setp.lt.s32 	%p96, %r661, %r444;
	selp.b32 	%r662, 0, %r444, %p96;
	sub.s32 	%r234, %r661, %r662;
	shl.b32 	%r663, %r4, 8;
	sub.s32 	%r235, 8223, %r663;
	mov.b32 	%r1020, 0;
$L__BB180_120:
	setp.lt.s32 	%p97, %r444, 1;
	add.s32 	%r253, %r1020, %r11;
	mad.lo.s32 	%r254, %r253, %r444, %r18;
	@%p97 bra 	$L__BB180_122;
	add.s32 	%r664, %r254, %r17;
	shl.b32 	%r665, %r664, 2;
	mov.u32 	%r666, _ZZ9cuda_gemmIiLi256ELi1ELi1ELi1024ELi16ELi16ELi32ELi0ELi0EEviiiPT_S1_S1_iiE3Ash;
	add.s32 	%r667, %r666, %r665;
	ld.shared.u32 	%r1021, [%r667];
$L__BB180_122:
	setp.lt.s32 	%p98, %r444, 2;
	@%p98 bra 	$L__BB180_124;
	add.s32 	%r668, %r11, 1;
	and.b32  	%r669, %r668, 15;
	add.s32 	%r670, %r254, %r669;
	shl.b32 	%r671, %r670, 2;
	mov.u32 	%r672, _ZZ9cuda_gemmIiLi256ELi1ELi1ELi1024ELi16ELi16ELi32ELi0ELi0EEviiiPT_S1_S1_iiE3Ash;
	add.s32 	%r673, %r672, %r671;
	ld.shared.u32 	%r1022, [%r673];
$L__BB180_124:
	setp.lt.s32 	%p99, %r444, 3;
	@%p99 bra 	$L__BB180_126;
	add.s32 	%r674, %r254, %r208;
	shl.b32 	%r675, %r674, 2;
	mov.u32 	%r676, _ZZ9cuda_gemmIiLi256ELi1ELi1ELi1024ELi16ELi16ELi32ELi0ELi0EEviiiPT_S1_S1_iiE3Ash;
	add.s32 	%r677, %r676, %r675;
	ld.shared.u32 	%r1023, [%r677];
$L__BB180_126:
	setp.lt.s32 	%p100, %r444, 4;
	@%p100 bra 	$L__BB180_128;
	add.s32 	%r678, %r254, %r209;
	shl.b32 	%r679, %r678, 2;
	mov.u32 	%r680, _ZZ9cuda_gemmIiLi256ELi1ELi1ELi1024ELi16ELi16ELi32ELi0ELi0EEviiiPT_S1_S1_iiE3Ash;
	add.s32 	%r681, %r680, %r679;
	ld.shared.u32 	%r1024, [%r681];
$L__BB180_128:
	setp.lt.s32 	%p101, %r444, 5;
	@%p101 bra 	$L__BB180_130;
	add.s32 	%r682, %r254, %r210;
	shl.b32 	%r683, %r682, 2;
	mov.u32 	%r684, _ZZ9cuda_gemmIiLi256ELi1ELi1ELi1024ELi16ELi16ELi32ELi0ELi0EEviiiPT_S1_S1_iiE3Ash;
	add.s32 	%r685, %r684, %r683;
	ld.shared.u32 	%r1025, [%r685];
$L__BB180_130:
	setp.lt.s32 	%p102, %r444, 6;
	@%p102 bra 	$L__BB180_132;
	add.s32 	%r686, %r254, %r211;
	shl.b32 	%r687, %r686, 2;
	mov.u32 	%r688, _ZZ9cuda_gemmIiLi256ELi1ELi1ELi1024ELi16ELi16ELi32ELi0ELi0EEviiiPT_S1_S1_iiE3Ash;
	add.s32 	%r689, %r688, %r687;
	ld.shared.u32 	%r1026, [%r689];
$L__BB180_132:
	setp.lt.s32 	%p103, %r444, 7;
	@%p103 bra 	$L__BB180_134;
	add.s32 	%r690, %r254, %r212;
	shl.b32 	%r691, %r690, 2;
	mov.u32 	%r692, _ZZ9cuda_gemmIiLi256ELi1ELi1ELi1024ELi16ELi16ELi32ELi0ELi0EEviiiPT_S1_S1_iiE3Ash;
	add.s32 	%r693, %r692, %r691;
	ld.shared.u32 	%r1027, [%r693];
$L__BB180_134:
	setp.lt.s32 	%p104, %r444, 8;
	@%p104 bra 	$L__BB180_136;
	add.s32 	%r694, %r254, %r213;
	shl.b32 	%r695, %r694, 2;
	mov.u32 	%r696, _ZZ9cuda_gemmIiLi256ELi1ELi1ELi1024ELi16ELi16ELi32ELi0ELi0EEviiiPT_S1_S1_iiE3Ash;
	add.s32 	%r697, %r696, %r695;
	ld.shared.u32 	%r1028, [%r697];
$L__BB180_136:
	setp.lt.s32 	%p105, %r444, 9;
	@%p105 bra 	$L__BB180_138;
	xor.b32  	%r698, %r17, 8;
	add.s32 	%r699, %r254, %r698;
	shl.b32 	%r700, %r699, 2;
	mov.u32 	%r701, _ZZ9cuda_gemmIiLi256ELi1ELi1ELi1024ELi16ELi16ELi32ELi0ELi0EEviiiPT_S1_S1_iiE3Ash;
	add.s32 	%r702, %r701, %r700;
	ld.shared.u32 	%r1029, [%r702];
$L__BB180_138:
	setp.lt.s32 	%p106, %r444, 10;
	@%p106 bra 	$L__BB180_140;
	add.s32 	%r703, %r254, %r214;
	shl.b32 	%r704, %r703, 2;
	mov.u32 	%r705, _ZZ9cuda_gemmIiLi256ELi1ELi1ELi1024ELi16ELi16ELi32ELi0ELi0EEviiiPT_S1_S1_iiE3Ash;
	add.s32 	%r706, %r705, %r704;
	ld.shared.u32 	%r1030, [%r706];
$L__BB180_140:
	setp.lt.s32 	%p107, %r444, 11;
	@%p107 bra 	$L__BB180_142;
	add.s32 	%r707, %r254, %r215;
	shl.b32 	%r708, %r707, 2;
	mov.u32 	%r709, _ZZ9cuda_gemmIiLi256ELi1ELi1ELi1024ELi16ELi16ELi32ELi0ELi0EEviiiPT_S1_S1_iiE3Ash;
	add.s32 	%r710, %r709, %r708;
	ld.shared.u32 	%r1031, [%r710];
$L__BB180_142:
	setp.lt.s32 	%p108, %r444, 12;
	@%p108 bra 	$L__BB180_144;
	add.s32 	%r711, %r11, 11;
	and.b32  	%r712, %r711, 15;
	add.s32 	%r713, %r254, %r712;
	shl.b32 	%r714, %r713, 2;
	mov.u32 	%r715, _ZZ9cuda_gemmIiLi256ELi1ELi1ELi1024ELi16ELi16ELi32ELi0ELi0EEviiiPT_S1_S1_iiE3Ash;
	add.s32 	%r716, %r715, %r714;
	ld.shared.u32 	%r1032, [%r716];
$L__BB180_144:
	setp.lt.s32 	%p109, %r444, 13;
	@%p109 bra 	$L__BB180_146;
	add.s32 	%r717, %r254, %r216;
	shl.b32 	%r718, %r717, 2;
	mov.u32 	%r719, _ZZ9cuda_gemmIiLi256ELi1ELi1ELi1024ELi16ELi16ELi32ELi0ELi0EEviiiPT_S1_S1_iiE3Ash;
	add.s32 	%r720, %r719, %r718;
	ld.shared.u32 	%r1033, [%r720];
$L__BB180_146:
	setp.lt.s32 	%p110, %r444, 14;
	@%p110 bra 	$L__BB180_148;
	add.s32 	%r721, %r11, 13;
	and.b32  	%r722, %r721, 15;
	add.s32 	%r723, %r254, %r722;
	shl.b32 	%r724, %r723, 2;
	mov.u32 	%r725, _ZZ9cuda_gemmIiLi256ELi1ELi1ELi1024ELi16ELi16ELi32ELi0ELi0EEviiiPT_S1_S1_iiE3Ash;
	add.s32 	%r726, %r725, %r724;
	ld.shared.u32 	%r1034, [%r726];
$L__BB180_148:
	setp.lt.s32 	%p111, %r444, 15;
	@%p111 bra 	$L__BB180_150;
	add.s32 	%r727, %r254, %r217;
	shl.b32 	%r728, %r727, 2;
	mov.u32 	%r729, _ZZ9cuda_gemmIiLi256ELi1ELi1ELi1024ELi16ELi16ELi32ELi0ELi0EEviiiPT_S1_S1_iiE3Ash;
	add.s32 	%r730, %r729, %r728;
	ld.shared.u32 	%r1035, [%r730];
$L__BB180_150:
	setp.lt.s32 	%p112, %r444, 16;
	@%p112 bra 	$L__BB180_152;
	add.s32 	%r731, %r254, %r218;
	shl.b32 	%r732, %r731, 2;
	mov.u32 	%r733, _ZZ9cuda_gemmIiLi256ELi1ELi1ELi1024ELi16ELi16ELi32ELi0ELi0EEviiiPT_S1_S1_iiE3Ash;
	add.s32 	%r734, %r733, %r732;
	ld.shared.u32 	%r1036, [%r734];
$L__BB180_152:
	setp.lt.s32 	%p113, %r12, %r19;
	@%p113 bra 	$L__BB180_154;
$L__BB180_153:
	add.s32 	%r1020, %r1020, %r10;
	setp.lt.s32 	%p150, %r1020, %r9;
	@%p150 bra 	$L__BB180_120;
	bra.uni 	$L__BB180_228;
$L__BB180_154:
	rem.s32 	%r735, %r2, %r444;
	shl.b32 	%r736, %r735, 2;
	mov.u32 	%r737, _ZZ9cuda_gemmIiLi256ELi1ELi1ELi1024ELi16ELi16ELi32ELi0ELi0EEviiiPT_S1_S1_iiE11kron_fac_sh;
	add.s32 	%r288, %r737, %r736;
	mov.u32 	%r1037, %r12;
$L__BB180_155:
	mad.lo.s32 	%r739, %r1037, 68, %r288;
	ld.shared.u32 	%r290, [%r739];
	mov.b32 	%r1039, 0;
	@%p97 bra 	$L__BB180_157;
	shfl.sync.idx.b32	%r740|%p115, %r290, %r219, %r20, -1;
	mul.lo.s32 	%r1039, %r740, %r1021;
$L__BB180_157:
	@%p98 bra 	$L__BB180_159;
	shfl.sync.idx.b32	%r741|%p117, %r290, %r220, %r20, -1;
	mad.lo.s32 	%r1039, %r741, %r1022, %r1039;
$L__BB180_159:
	@%p99 bra 	$L__BB180_161;
	shfl.sync.idx.b32	%r742|%p119, %r290, %r221, %r20, -1;
	mad.lo.s32 	%r1039, %r742, %r1023, %r1039;
$L__BB180_161:
	@%p100 bra 	$L__BB180_163;
	shfl.sync.idx.b32	%r743|%p121, %r290, %r222, %r20, -1;
	mad.lo.s32 	%r1039, %r743, %r1024, %r1039;
$L__BB180_163:
	@%p101 bra 	$L__BB180_165;
	shfl.sync.idx.b32	%r744|%p123, %r290, %r223, %r20, -1;
	mad.lo.s32 	%r1039, %r744, %r1025, %r1039;
$L__BB180_165:
	setp.lt.s32 	%p124, %r444, 6;
	@%p124 bra 	$L__BB180_167;
	shfl.sync.idx.b32	%r745|%p125, %r290, %r224, %r20, -1;
	mad.lo.s32 	%r1039, %r745, %r1026, %r1039;
$L__BB180_167:
	setp.lt.s32 	%p126, %r444, 7;
	@%p126 bra 	$L__BB180_169;
	shfl.sync.idx.b32	%r746|%p127, %r290, %r225, %r20, -1;
	mad.lo.s32 	%r1039, %r746, %r1027, %r1039;
$L__BB180_169:
	setp.lt.s32 	%p128, %r444, 8;
	@%p128 bra 	$L__BB180_171;
	shfl.sync.idx.b32	%r747|%p129, %r290, %r226, %r20, -1;
	mad.lo.s32 	%r1039, %r747, %r1028, %r1039;
$L__BB180_171:
	setp.lt.s32 	%p130, %r444, 9;
	@%p130 bra 	$L__BB180_173;
	shfl.sync.idx.b32	%r748|%p131, %r290, %r227, %r20, -1;
	mad.lo.s32 	%r1039, %r748, %r1029, %r1039;
$L__BB180_173:
	setp.lt.s32 	%p132, %r444, 10;
	@%p132 bra 	$L__BB180_175;
	shfl.sync.idx.b32	%r749|%p133, %r290, %r228, %r20, -1;
	mad.lo.s32 	%r1039, %r749, %r1030, %r1039;
$L__BB180_175:
	setp.lt.s32 	%p134, %r444, 11;
	@%p134 bra 	$L__BB180_177;
	shfl.sync.idx.b32	%r750|%p135, %r290, %r229, %r20, -1;
	mad.lo.s32 	%r1039, %r750, %r1031, %r1039;
$L__BB180_177:
	setp.lt.s32 	%p136, %r444, 12;
	@%p136 bra 	$L__BB180_179;
	shfl.sync.idx.b32	%r751|%p137, %r290, %r230, %r20, -1;
	mad.lo.s32 	%r1039, %r751, %r1032, %r1039;
$L__BB180_179:
	setp.lt.s32 	%p138, %r444, 13;
	@%p138 bra 	$L__BB180_181;
	shfl.sync.idx.b32	%r752|%p139, %r290, %r231, %r20, -1;
	mad.lo.s32 	%r1039, %r752, %r1033, %r1039;
$L__BB180_181:
	setp.lt.s32 	%p140, %r444, 14;
	@%p140 bra 	$L__BB180_183;
	shfl.sync.idx.b32	%r753|%p141, %r290, %r232, %r20, -1;
	mad.lo.s32 	%r1039, %r753, %r1034, %r1039;
$L__BB180_183:
	setp.lt.s32 	%p142, %r444, 15;
	@%p142 bra 	$L__BB180_185;
	shfl.sync.idx.b32	%r754|%p143, %r290, %r233, %r20, -1;
	mad.lo.s32 	%r1039, %r754, %r1035, %r1039;
$L__BB180_185:
	setp.lt.s32 	%p144, %r444, 16;
	@%p144 bra 	$L__BB180_187;
	shfl.sync.idx.b32	%r755|%p145, %r290, %r234, %r20, -1;
	mad.lo.s32 	%r1039, %r755, %r1036, %r1039;
$L__BB180_187:
	mov.u32 	%r1053, %r3;
$L__BB180_188:
	shr.u32 	%r324, %r1053, 1;
	shfl.sync.down.b32	%r756|%p146, %r1039, %r324, %r235, -1;
	add.s32 	%r1039, %r756, %r1039;
	setp.gt.u32 	%p147, %r1053, 3;
	mov.u32 	%r1053, %r324;
	@%p147 bra 	$L__BB180_188;
	rem.u32 	%r757, %r2, %r4;
	setp.eq.s32 	%p148, %r757, 0;
	@%p148 bra 	$L__BB180_190;
	bra.uni 	$L__BB180_191;
$L__BB180_190:
	mad.lo.s32 	%r758, %r1037, %r9, %r253;
	shl.b32 	%r759, %r758, 2;
	mov.u32 	%r760, _ZZ9cuda_gemmIiLi256ELi1ELi1ELi1024ELi16ELi16ELi32ELi0ELi0EEviiiPT_S1_S1_iiE3Csh;
	add.s32 	%r761, %r760, %r759;
	st.shared.u32 	[%r761], %r1039;
$L__BB180_191:
	add.s32 	%r1037, %r1037, %r14;
	setp.lt.s32 	%p149, %r1037, %r19;
	@%p149 bra 	$L__BB180_155;
	bra.uni 	$L__BB180_153;
$L__BB180_192:
	setp.lt.s32 	%p46, %r12, %r19;
	@%p46 bra 	$L__BB180_193;
	bra.uni 	$L__BB180_227;
$L__BB180_193:
	rem.u32 	%r594, %r2, %r444;
	shl.b32 	%r595, %r594, 2;
	mov.u32 	%r596, _ZZ9cuda_gemmIiLi256ELi1ELi1ELi1024ELi16ELi16ELi32ELi0ELi0EEviiiPT_S1_S1_iiE11kron_fac_sh;
	add.s32 	%r347, %r596, %r595;
	mov.u32 	%r1089, %r12;
$L__BB180_194:
	mad.lo.s32 	%r598, %r1089, 68, %r347;
	ld.shared.u32 	%r381, [%r598];
	mov.b32 	%r1091, 0;
	@%p30 bra 	$L__BB180_196;
	shfl.sync.idx.b32	%r599|%p48, %r381, %r192, %r20, -1;
	mul.lo.s32 	%r1091, %r599, %r1073;
$L__BB180_196:
	@%p31 bra 	$L__BB180_198;
	shfl.sync.idx.b32	%r600|%p50, %r381, %r193, %r20, -1;
	mad.lo.s32 	%r1091, %r600, %r1070, %r1091;
$L__BB180_198:
	@%p32 bra 	$L__BB180_200;
	shfl.sync.idx.b32	%r601|%p52, %r381, %r194, %r20, -1;
	mad.lo.s32 	%r1091, %r601, %r1069, %r1091;
$L__BB180_200:
	@%p33 bra 	$L__BB180_202;
	shfl.sync.idx.b32	%r602|%p54, %r381, %r195, %r20, -1;
	mad.lo.s32 	%r1091, %r602, %r1068, %r1091;
$L__BB180_202:
	@%p34 bra 	$L__BB180_204;
	shfl.sync.idx.b32	%r603|%p56, %r381, %r196, %r20, -1;
	mad.lo.s32 	%r1091, %r603, %r1067, %r1091;
$L__BB180_204:
	@%p35 bra 	$L__BB180_206;
	shfl.sync.idx.b32	%r604|%p58, %r381, %r197, %r20, -1;
	mad.lo.s32 	%r1091, %r604, %r1066, %r1091;
$L__BB180_206:
	setp.lt.u32 	%p59, %r444, 7;
	@%p59 bra 	$L__BB180_208;
	shfl.sync.idx.b32	%r605|%p60, %r381, %r198, %r20, -1;
	mad.lo.s32 	%r1091, %r605, %r1065, %r1091;
$L__BB180_208:
	setp.lt.u32 	%p61, %r444, 8;
	@%p61 bra 	$L__BB180_210;
	shfl.sync.idx.b32	%r606|%p62, %r381, %r199, %r20, -1;
	mad.lo.s32 	%r1091, %r606, %r1064, %r1091;
$L__BB180_210:
	setp.lt.u32 	%p63, %r444, 9;
	@%p63 bra 	$L__BB180_212;
	shfl.sync.idx.b32	%r607|%p64, %r381, %r200, %r20, -1;
	mad.lo.s32 	%r1091, %r607, %r1063, %r1091;
$L__BB180_212:
	setp.lt.u32 	%p65, %r444, 10;
	@%p65 bra 	$L__BB180_214;
	shfl.sync.idx.b32	%r608|%p66, %r381, %r201, %r20, -1;
	mad.lo.s32 	%r1091, %r608, %r1062, %r1091;
$L__BB180_214:
	setp.lt.u32 	%p67, %r444, 11;
	@%p67 bra 	$L__BB180_216;
	shfl.sync.idx.b32	%r609|%p68, %r381, %r202, %r20, -1;
	mad.lo.s32 	%r1091, %r609, %r1061, %r1091;
$L__BB180_216:
	setp.lt.u32 	%p69, %r444, 12;
	@%p69 bra 	$L__BB180_218;
	shfl.sync.idx.b32	%r610|%p70, %r381, %r203, %r20, -1;
	mad.lo.s32 	%r1091, %r610, %r1060, %r1091;
$L__BB180_218:
	setp.lt.u32 	%p71, %r444, 13;
	@%p71 bra 	$L__BB180_220;
	shfl.sync.idx.b32	%r611|%p72, %r381, %r204, %r20, -1;
	mad.lo.s32 	%r1091, %r611, %r1059, %r1091;
$L__BB180_220:
	setp.lt.u32 	%p73, %r444, 14;
	@%p73 bra 	$L__BB180_222;
	shfl.sync.idx.b32	%r612|%p74, %r381, %r205, %r20, -1;
	mad.lo.s32 	%r1091, %r612, %r1058, %r1091;
$L__BB180_222:
	setp.lt.u32 	%p75, %r444, 15;
	@%p75 bra 	$L__BB180_224;
	shfl.sync.idx.b32	%r613|%p76, %r381, %r206, %r20, -1;
	mad.lo.s32 	%r1091, %r613, %r1057, %r1091;
$L__BB180_224:
	setp.lt.u32 	%p77, %r444, 16;
	@%p77 bra 	$L__BB180_226;
	shfl.sync.idx.b32	%r614|%p78, %r381, %r207, %r20, -1;
	mad.lo.s32 	%r1091, %r614, %r1056, %r1091;
$L__BB180_226:
	mad.lo.s32 	%r615, %r1089, %r9, %r345;
	shl.b32 	%r616, %r615, 2;
	mov.u32 	%r617, _ZZ9cuda_gemmIiLi256ELi1ELi1ELi1024ELi16ELi16ELi32ELi0ELi0EEviiiPT_S1_S1_iiE3Csh;
	add.s32 	%r618, %r617, %r616;
	st.shared.u32 	[%r618], %r1091;
	add.s32 	%r1089, %r1089, %r14;
	setp.lt.s32 	%p79, %r1089, %r19;
	@%p79 bra 	$L__BB180_194;
$L__BB180_227:
	add.s32 	%r1072, %r1072, %r10;
	setp.lt.s32 	%p80, %r1072, %r9;
	@%p80 bra 	$L__BB180_87;
$L__BB180_228:
	setp.eq.s16 	%p218, %rs1, 2;
	bar.sync 	0;
	mul.lo.s32 	%r900, %r9, %r16;
	mad.lo.s32 	%r416, %r15, %r441, %r900;
	div.s32 	%r417, %r442, %r444;
	@%p218 bra 	$L__BB180_231;
	shl.b32 	%r901, %r1109, 2;
	mov.u32 	%r902, _ZZ9cuda_gemmIiLi256ELi1ELi1ELi1024ELi16ELi16ELi32ELi0ELi0EEviiiPT_S1_S1_iiE3Csh;
	add.s32 	%r1107, %r902, %r901;
	neg.s32 	%r1106, %r23;
$L__BB180_230:
	.pragma "nounroll";
	div.s32 	%r903, %r1109, %r9;
	mad.lo.s32 	%r904, %r417, %r903, %r416;
	mul.lo.s32 	%r905, %r903, %r9;
	sub.s32 	%r906, %r1109, %r905;
	add.s32 	%r907, %r904, %r906;
	ld.shared.u32 	%r908, [%r1107];
	mul.wide.s32 	%rd22, %r907, 4;
	add.s64 	%rd23, %rd2, %rd22;
	st.global.u32 	[%rd23], %r908;
	add.s32 	%r1109, %r1109, %r13;
	add.s32 	%r1107, %r1107, %r36;
	add.s32 	%r1106, %r1106, 1;
	setp.ne.s32 	%p219, %r1106, 0;
	@%p219 bra 	$L__BB180_230;
$L__BB180_231:
	shl.b32 	%r909, %r13, 1;
	add.s32 	%r1113, %r1109, %r909;
	mad.lo.s32 	%r1112, %r13, 3, %r1109;
	add.s32 	%r1111, %r13, %r1109;
	shl.b32 	%r910, %r1109, 2;
	mov.u32 	%r911, _ZZ9cuda_gemmIiLi256ELi1ELi1ELi1024ELi16ELi16ELi32ELi0ELi0EEviiiPT_S1_S1_iiE3Csh;
	add.s32 	%r1110, %r911, %r910;
$L__BB180_232:
	div.s32 	%r912, %r1109, %r9;
	mad.lo.s32 	%r913, %r417, %r912, %r416;
	mul.lo.s32 	%r914, %r912, %r9;
	sub.s32 	%r915, %r1109, %r914;
	add.s32 	%r916, %r913, %r915;
	ld.shared.u32 	%r917, [%r1110];
	mul.wide.s32 	%rd24, %r916, 4;
	add.s64 	%rd25, %rd2, %rd24;
	st.global.u32 	[%rd25], %r917;
	add.s32 	%r918, %r1109, %r13;
	div.s32 	%r919, %r1111, %r9;
	mad.lo.s32 	%r920, %r417, %r919, %r416;
	mul.lo.s32 	%r921, %r919, %r9;
	sub.s32 	%r922, %r1111, %r921;
	add.s32 	%r923, %r920, %r922;
	add.s32 	%r924, %r1110, %r36;
	ld.shared.u32 	%r925, [%r924];
	mul.wide.s32 	%rd26, %r923, 4;
	add.s64 	%rd27, %rd2, %rd26;
	st.global.u32 	[%rd27], %r925;
	add.s32 	%r926, %r918, %r13;
	div.s32 	%r927, %r1113, %r9;
	mad.lo.s32 	%r928, %r417, %r927, %r416;
	mul.lo.s32 	%r929, %r927, %r9;
	sub.s32 	%r930, %r1113, %r929;
	add.s32 	%r931, %r928, %r930;
	add.s32 	%r932, %r1110, %r39;
	ld.shared.u32 	%r933, [%r932];
	mul.wide.s32 	%rd28, %r931, 4;
	add.s64 	%rd29, %rd2, %rd28;
	st.global.u32 	[%rd29], %r933;
	add.s32 	%r934, %r926, %r13;
	div.s32 	%r935, %r1112, %r9;
	mad.lo.s32 	%r936, %r417, %r935, %r416;
	mul.lo.s32 	%r937, %r935, %r9;
	sub.s32 	%r938, %r1112, %r937;
	add.s32 	%r939, %r936, %r938;
	add.s32 	%r940, %r1110, %r40;
	ld.shared.u32 	%r941, [%r940];
	mul.wide.s32 	%rd30, %r939, 4;
	add.s64 	%rd31, %rd2, %rd30;
	st.global.u32 	[%rd31], %r941;
	add.s32 	%r1109, %r934, %r13;
	add.s32 	%r1113, %r1113, %r36;
	add.s32 	%r1112, %r1112, %r36;
	add.s32 	%r1111, %r1111, %r36;
	add.s32 	%r1110, %r1110, %r38;
	setp.lt.u32 	%p220, %r1109, 1024;
	@%p220 bra 	$L__BB180_232;
$L__BB180_233:
	ret;

}
	// .globl	_Z9cuda_gemmIiLi256ELi1ELi1ELi1024ELi16ELi16ELi32ELi0ELi1EEviiiPT_S1_S1_ii
.visible .entry _Z9cuda_gemmIiLi256ELi1ELi1ELi1024ELi16ELi16ELi32ELi0ELi1EEviiiPT_S1_S1_ii(
	.param .u32 _Z9cuda_gemmIiLi256ELi1ELi1ELi1024ELi16ELi16ELi32ELi0ELi1EEviiiPT_S1_S1_ii_param_0,
	.param .u32 _Z9cuda_gemmIiLi256ELi1ELi1ELi1024ELi16ELi16ELi32ELi0ELi1EEviiiPT_S1_S1_ii_param_1,
	.param .u32 _Z9cuda_gemmIiLi256ELi1ELi1ELi1024ELi16ELi16ELi32ELi0ELi1EEviiiPT_S1_S1_ii_param_2,
	.param .u64 .ptr .align 1 _Z9cuda_gemmIiLi256ELi1ELi1ELi1024ELi16ELi16ELi32ELi0ELi1EEviiiPT_S1_S1_ii_param_3,
	.param .u64 .ptr .align 1 _Z9cuda_gemmIiLi256ELi1ELi1ELi1024ELi16ELi16ELi32ELi0ELi1EEviiiPT_S1_S1_ii_param_4,
	.param .u64 .ptr .align 1 _Z9cuda_gemmIiLi256ELi1ELi1ELi1024ELi16ELi16ELi32ELi0ELi1EEviiiPT_S1_S1_ii_param_5,
	.param .u32 _Z9cuda_gemmIiLi256ELi1ELi1ELi1024ELi16ELi16ELi32ELi0ELi1EEviiiPT_S1_S1_ii_param_6,
	.param .u32 _Z9cuda_gemmIiLi256ELi1ELi1ELi1024ELi16ELi16ELi32ELi0ELi1EEviiiPT_S1_S1_ii_param_7
)
.maxntid 256
{
	.reg .pred 	%p<33>;
	.reg .b16 	%rs<7>;
	.reg .b32 	%r<378>;
	.reg .b64 	%rd<44>;
	// demoted variable
	.shared .align 128 .b8 _ZZ9cuda_gemmIiLi256ELi1ELi1ELi1024ELi16ELi16ELi32ELi0ELi1EEviiiPT_S1_S1_iiE11kron_fac_sh[1088];
	// demoted variable
	.shared .align 128 .b8 _ZZ9cuda_gemmIiLi256ELi1ELi1ELi1024ELi16ELi16ELi32ELi0ELi1EEviiiPT_S1_S1_iiE3Ash[4096];
	// demoted variable
	.shared .align 128 .b8 _ZZ9cuda_gemmIiLi256ELi1ELi1ELi1024ELi16ELi16ELi32ELi0ELi1EEviiiPT_S1_S1_iiE3Csh[4096];
	ld.param.u32 	%r125, [_Z9cuda_gemmIiLi256ELi1ELi1ELi1024ELi16ELi16ELi32ELi0ELi1EEviiiPT_S1_S1_ii_param_2];
	ld.param.u64 	%rd11, [_Z9cuda_gemmIiLi256ELi1ELi1ELi1024ELi16ELi16ELi32ELi0ELi1EEviiiPT_S1_S1_ii_param_3];
	ld.param.u64 	%rd12, [_Z9cuda_gemmIiLi256ELi1ELi1ELi1024ELi16ELi16ELi32ELi0ELi1EEviiiPT_S1_S1_ii_param_4];
	ld.param.u64 	%rd13, [_Z9cuda_gemmIiLi256ELi1ELi1ELi1024ELi16ELi16ELi32ELi0ELi1EEviiiPT_S1_S1_ii_param_5];
	cvta.to.global.u64 	%rd1, %rd12;
	cvta.to.global.u64 	%rd2, %rd11;
	cvta.to.global.u64 	%rd3, %rd13;
	mov.u32 	%r372, %tid.x;
	mov.u32 	%r2, %ntid.x;
	add.s32 	%r3, %r372, %r2;
	max.u32 	%r126, %r3, 256;
	setp.lt.u32 	%p1, %r3, 256;
	selp.u32 	%r127, 1, 0, %p1;
	add.s32 	%r128, %r3, %r127;
	sub.s32 	%r129, %r126, %r128;
	div.u32 	%r130, %r129, %r2;
	add.s32 	%r4, %r130, %r127;
	and.b32  	%r131, %r4, 3;
	setp.eq.s32 	%p2, %r131, 3;
	mov.u32 	%r351, %r372;
	@%p2 bra 	$L__BB181_3;
	mul.wide.u32 	%rd14, %r372, 4;
	add.s64 	%rd43, %rd1, %rd14;
	mul.wide.u32 	%rd5, %r2, 4;
	add.s32 	%r132, %r4, 1;
	and.b32  	%r133, %r132, 3;
	neg.s32 	%r349, %r133;
	mov.u32 	%r351, %r372;
$L__BB181_2:
	.pragma "nounroll";
	ld.global.u32 	%r134, [%rd43];
	and.b32  	%r135, %r351, 15;
	mov.u32 	%r136, _ZZ9cuda_gemmIiLi256ELi1ELi1ELi1024ELi16ELi16ELi32ELi0ELi1EEviiiPT_S1_S1_iiE11kron_fac_sh;
	mad.lo.s32 	%r137, %r135, 68, %r136;
	shr.u32 	%r138, %r351, 2;
	and.b32  	%r139, %r138, 1073741820;
	add.s32 	%r140, %r137, %r139;
	st.shared.u32 	[%r140], %r134;
	add.s32 	%r351, %r351, %r2;
	add.s64 	%rd43, %rd43, %rd5;
	add.s32 	%r349, %r349, 1;
	setp.ne.s32 	%p3, %r349, 0;
	@%p3 bra 	$L__BB181_2;
$L__BB181_3:
	setp.lt.u32 	%p4, %r4, 3;
	@%p4 bra 	$L__BB181_6;
	shl.b32 	%r141, %r2, 1;
	add.s32 	%r354, %r351, %r141;
	shl.b32 	%r12, %r2, 2;
	mad.lo.s32 	%r353, %r2, 3, %r351;
	add.s32 	%r352, %r2, %r351;
$L__BB181_5:
	mul.wide.u32 	%rd15, %r351, 4;
	add.s64 	%rd16, %rd1, %rd15;
	ld.global.u32 	%r142, [%rd16];
	and.b32  	%r143, %r351, 15;
	mov.u32 	%r144, _ZZ9cuda_gemmIiLi256ELi1ELi1ELi1024ELi16ELi16ELi32ELi0ELi1EEviiiPT_S1_S1_iiE11kron_fac_sh;
	mad.lo.s32 	%r145, %r143, 68, %r144;
	shr.u32 	%r146, %r351, 2;
	and.b32  	%r147, %r146, 1073741820;
	add.s32 	%r148, %r145, %r147;
	st.shared.u32 	[%r148], %r142;
	add.s32 	%r149, %r351, %r2;
	mul.wide.u32 	%rd17, %r352, 4;
	add.s64 	%rd18, %rd1, %rd17;
	ld.global.u32 	%r150, [%rd18];
	and.b32  	%r151, %r352, 15;
	mad.lo.s32 	%r152, %r151, 68, %r144;
	shr.u32 	%r153, %r352, 2;
	and.b32  	%r154, %r153, 1073741820;
	add.s32 	%r155, %r152, %r154;
	st.shared.u32 	[%r155], %r150;
	add.s32 	%r156, %r149, %r2;
	mul.wide.u32 	%rd19, %r354, 4;
	add.s64 	%rd20, %rd1, %rd19;
	ld.global.u32 	%r157, [%rd20];
	and.b32  	%r158, %r354, 15;
	mad.lo.s32 	%r159, %r158, 68, %r144;
	shr.u32 	%r160, %r354, 2;
	and.b32  	%r161, %r160, 1073741820;
	add.s32 	%r162, %r159, %r161;
	st.shared.u32 	[%r162], %r157;
	add.s32 	%r163, %r156, %r2;
	mul.wide.u32 	%rd21, %r353, 4;
	add.s64 	%rd22, %rd1, %rd21;
	ld.global.u32 	%r164, [%rd22];
	and.b32  	%r165, %r353, 15;
	mad.lo.s32 	%r166, %r165, 68, %r144;
	shr.u32 	%r167, %r353, 2;
	and.b32  	%r168, %r167, 1073741820;
	add.s32 	%r169, %r166, %r168;
	st.shared.u32 	[%r169], %r164;
	add.s32 	%r351, %r163, %r2;
	add.s32 	%r354, %r354, %r12;
	add.s32 	%r353, %r353, %r12;
	add.s32 	%r352, %r352, %r12;
	setp.lt.u32 	%p5, %r351, 256;
	@%p5 bra 	$L__BB181_5;
$L__BB181_6:
	mov.u32 	%r23, %ctaid.y;
	mov.u32 	%r170, %nctaid.y;
	setp.ge.u32 	%p6, %r23, %r170;
	@%p6 bra 	$L__BB181_24;
	mov.u32 	%r24, %ctaid.x;
	shr.s32 	%r171, %r125, 31;
	shr.u32 	%r172, %r171, 28;
	add.s32 	%r173, %r125, %r172;
	shr.s32 	%r25, %r173, 4;
	shl.b32 	%r26, %r24, 10;
	mul.lo.s32 	%r27, %r23, %r125;
	cvt.u16.u32 	%rs2, %r3;
	xor.b16  	%rs3, %rs2, 1023;
	cvt.u16.u32 	%rs4, %r2;
	div.u16 	%rs5, %rs3, %rs4;
	and.b16  	%rs1, %rs5, 3;
	xor.b16  	%rs6, %rs1, 2;
	cvt.u32.u16 	%r28, %rs6;
	setp.eq.s16 	%p7, %rs1, 2;
	mov.u32 	%r362, %r372;
	@%p7 bra 	$L__BB181_10;
	shl.b32 	%r174, %r372, 2;
	mov.u32 	%r175, _ZZ9cuda_gemmIiLi256ELi1ELi1ELi1024ELi16ELi16ELi32ELi0ELi1EEviiiPT_S1_S1_iiE3Ash;
	add.s32 	%r358, %r175, %r174;
	shl.b32 	%r30, %r2, 2;
	add.s32 	%r176, %r372, %r27;
	add.s32 	%r357, %r176, %r26;
	neg.s32 	%r356, %r28;
	mad.lo.s32 	%r362, %r2, %r28, %r372;
$L__BB181_9:
	.pragma "nounroll";
	mul.wide.s32 	%rd23, %r357, 4;
	add.s64 	%rd24, %rd2, %rd23;
	ld.global.u32 	%r177, [%rd24];
	st.shared.u32 	[%r358], %r177;
	add.s32 	%r358, %r358, %r30;
	add.s32 	%r357, %r357, %r2;
	add.s32 	%r356, %r356, 1;
	setp.ne.s32 	%p8, %r356, 0;
	@%p8 bra 	$L__BB181_9;
$L__BB181_10:
	shl.b32 	%r41, %r2, 2;
	shl.b32 	%r178, %r362, 2;
	mov.u32 	%r179, _ZZ9cuda_gemmIiLi256ELi1ELi1ELi1024ELi16ELi16ELi32ELi0ELi1EEviiiPT_S1_S1_iiE3Ash;
	add.s32 	%r361, %r179, %r178;
	shl.b32 	%r43, %r2, 4;
	shl.b32 	%r44, %r2, 3;
	mul.lo.s32 	%r45, %r2, 12;
	mul.wide.u32 	%rd25, %r2, 4;
	add.s64 	%rd8, %rd2, %rd25;
	add.s32 	%r180, %r362, %r27;
	add.s32 	%r360, %r180, %r26;
	mul.wide.u32 	%rd26, %r2, 8;
	add.s64 	%rd9, %rd2, %rd26;
	mul.wide.u32 	%rd27, %r2, 12;
	add.s64 	%rd10, %rd2, %rd27;
$L__BB181_11:
	mul.wide.s32 	%rd28, %r360, 4;
	add.s64 	%rd29, %rd8, %rd28;
	add.s64 	%rd30, %rd9, %rd28;
	add.s64 	%rd31, %rd10, %rd28;
	add.s64 	%rd32, %rd2, %rd28;
	ld.global.u32 	%r181, [%rd32];
	st.shared.u32 	[%r361], %r181;
	ld.global.u32 	%r182, [%rd29];
	add.s32 	%r183, %r361, %r41;
	st.shared.u32 	[%r183], %r182;
	ld.global.u32 	%r184, [%rd30];
	add.s32 	%r185, %r361, %r44;
	st.shared.u32 	[%r185], %r184;
	ld.global.u32 	%r186, [%rd31];
	add.s32 	%r187, %r361, %r45;
	st.shared.u32 	[%r187], %r186;
	add.s32 	%r362, %r362, %r41;
	add.s32 	%r361, %r361, %r43;
	add.s32 	%r360, %r360, %r41;
	setp.lt.u32 	%p9, %r362, 1024;
	@%p9 bra 	$L__BB181_11;
	setp.eq.s16 	%p10, %rs1, 2;
	mov.u32 	%r367, %r372;
	@%p10 bra 	$L__BB181_15;
	shl.b32 	%r188, %r372, 2;
	mov.u32 	%r189, _ZZ9cuda_gemmIiLi256ELi1ELi1ELi1024ELi16ELi16ELi32ELi0ELi1EEviiiPT_S1_S1_iiE3Csh;
	add.s32 	%r364, %r189, %r188;
	neg.s32 	%r363, %r28;
	mad.lo.s32 	%r367, %r2, %r28, %r372;
$L__BB181_14:
	.pragma "nounroll";
	mov.b32 	%r190, 0;
	st.shared.u32 	[%r364], %r190;
	add.s32 	%r364, %r364, %r41;
	add.s32 	%r363, %r363, 1;
	setp.ne.s32 	%p11, %r363, 0;
	@%p11 bra 	$L__BB181_14;
$L__BB181_15:
	shl.b32 	%r191, %r367, 2;
	mov.u32 	%r192, _ZZ9cuda_gemmIiLi256ELi1ELi1ELi1024ELi16ELi16ELi32ELi0ELi1EEviiiPT_S1_S1_iiE3Csh;
	add.s32 	%r366, %r192, %r191;
$L__BB181_16:
	mov.b32 	%r193, 0;
	st.shared.u32 	[%r366], %r193;
	add.s32 	%r194, %r366, %r41;
	st.shared.u32 	[%r194], %r193;
	add.s32 	%r195, %r366, %r44;
	st.shared.u32 	[%r195], %r193;
	add.s32 	%r196, %r366, %r45;
	st.shared.u32 	[%r196], %r193;
	add.s32 	%r367, %r367, %r41;
	add.s32 	%r366, %r366, %r43;
	setp.lt.u32 	%p12, %r367, 1024;
	@%p12 bra 	$L__BB181_16;
	shl.b32 	%r197, %r372, 4;
	and.b32  	%r198, %r197, 1008;
	bar.sync 	0;
	and.b32  	%r199, %r372, 15;
	or.b32  	%r200, %r198, %r199;
	shl.b32 	%r201, %r200, 2;
	mov.u32 	%r202, _ZZ9cuda_gemmIiLi256ELi1ELi1ELi1024ELi16ELi16ELi32ELi0ELi1EEviiiPT_S1_S1_iiE3Ash;
	add.s32 	%r203, %r202, %r201;
	ld.shared.u32 	%r66, [%r203];
	add.s32 	%r204, %r372, 1;
	and.b32  	%r67, %r204, 15;
	or.b32  	%r205, %r198, %r67;
	shl.b32 	%r206, %r205, 2;
	add.s32 	%r207, %r202, %r206;
	ld.shared.u32 	%r68, [%r207];
	add.s32 	%r208, %r372, 2;
	and.b32  	%r69, %r208, 15;
	or.b32  	%r209, %r198, %r69;
	shl.b32 	%r210, %r209, 2;
	add.s32 	%r211, %r202, %r210;
	ld.shared.u32 	%r70, [%r211];
	add.s32 	%r212, %r372, 3;
	and.b32  	%r71, %r212, 15;
	or.b32  	%r213, %r198, %r71;
	shl.b32 	%r214, %r213, 2;
	add.s32 	%r215, %r202, %r214;
	ld.shared.u32 	%r72, [%r215];
	add.s32 	%r216, %r372, 4;
	and.b32  	%r73, %r216, 15;
	or.b32  	%r217, %r198, %r73;
	shl.b32 	%r218, %r217, 2;
	add.s32 	%r219, %r202, %r218;
	ld.shared.u32 	%r74, [%r219];
	add.s32 	%r220, %r372, 5;
	and.b32  	%r75, %r220, 15;
	or.b32  	%r221, %r198, %r75;
	shl.b32 	%r222, %r221, 2;
	add.s32 	%r223, %r202, %r222;
	ld.shared.u32 	%r76, [%r223];
	add.s32 	%r224, %r372, 6;
	and.b32  	%r77, %r224, 15;
	or.b32  	%r225, %r198, %r77;
	shl.b32 	%r226, %r225, 2;
	add.s32 	%r227, %r202, %r226;
	ld.shared.u32 	%r78, [%r227];
	add.s32 	%r228, %r372, 7;
	and.b32  	%r79, %r228, 15;
	or.b32  	%r229, %r198, %r79;
	shl.b32 	%r230, %r229, 2;
	add.s32 	%r231, %r202, %r230;
	ld.shared.u32 	%r80, [%r231];
	xor.b32  	%r81, %r199, 8;
	or.b32  	%r232, %r198, %r81;
	shl.b32 	%r233, %r232, 2;
	add.s32 	%r234, %r202, %r233;
	ld.shared.u32 	%r82, [%r234];
	add.s32 	%r235, %r372, 9;
	and.b32  	%r83, %r235, 15;
	or.b32  	%r236, %r198, %r83;
	shl.b32 	%r237, %r236, 2;
	add.s32 	%r238, %r202, %r237;
	ld.shared.u32 	%r84, [%r238];
	add.s32 	%r239, %r372, 10;
	and.b32  	%r85, %r239, 15;
	or.b32  	%r240, %r198, %r85;
	shl.b32 	%r241, %r240, 2;
	add.s32 	%r242, %r202, %r241;
	ld.shared.u32 	%r86, [%r242];
	add.s32 	%r243, %r372, 11;
	and.b32  	%r87, %r243, 15;
	or.b32  	%r244, %r198, %r87;
	shl.b32 	%r245, %r244, 2;
	add.s32 	%r246, %r202, %r245;
	ld.shared.u32 	%r88, [%r246];
	add.s32 	%r247, %r372, 12;
	and.b32  	%r89, %r247, 15;
	or.b32  	%r248, %r198, %r89;
	shl.b32 	%r249, %r248, 2;
	add.s32 	%r250, %r202, %r249;
	ld.shared.u32 	%r90, [%r250];
	add.s32 	%r251, %r372, 13;
	and.b32  	%r91, %r251, 15;
	or.b32  	%r252, %r198, %r91;
	shl.b32 	%r253, %r252, 2;
	add.s32 	%r254, %r202, %r253;
	ld.shared.u32 	%r92, [%r254];
	add.s32 	%r255, %r372, 14;
	and.b32  	%r93, %r255, 15;
	or.b32  	%r256, %r198, %r93;
	shl.b32 	%r257, %r256, 2;
	add.s32 	%r258, %r202, %r257;
	ld.shared.u32 	%r94, [%r258];
	add.s32 	%r259, %r372, -1;
	and.b32  	%r95, %r259, 15;
	or.b32  	%r260, %r198, %r95;
	shl.b32 	%r261, %r260, 2;
	add.s32 	%r262, %r202, %r261;
	ld.shared.u32 	%r96, [%r262];
	shr.u32 	%r368, %r372, 6;
$L__BB181_18:
	and.b32  	%r263, %r372, 15;
	shl.b32 	%r264, %r372, 2;
	and.b32  	%r265, %r264, 60;
	mov.u32 	%r266, _ZZ9cuda_gemmIiLi256ELi1ELi1ELi1024ELi16ELi16ELi32ELi0ELi1EEviiiPT_S1_S1_iiE11kron_fac_sh;
	add.s32 	%r267, %r266, %r265;
	mad.lo.s32 	%r268, %r368, 68, %r267;
	ld.shared.u32 	%r269, [%r268];
	shfl.sync.idx.b32	%r270|%p13, %r269, %r263, 4127, -1;
	mul.lo.s32 	%r271, %r270, %r66;
	shfl.sync.idx.b32	%r272|%p14, %r269, %r67, 4127, -1;
	mad.lo.s32 	%r273, %r272, %r68, %r271;
	shfl.sync.idx.b32	%r274|%p15, %r269, %r69, 4127, -1;
	mad.lo.s32 	%r275, %r274, %r70, %r273;
	shfl.sync.idx.b32	%r276|%p16, %r269, %r71, 4127, -1;
	mad.lo.s32 	%r277, %r276, %r72, %r275;
	shfl.sync.idx.b32	%r278|%p17, %r269, %r73, 4127, -1;
	mad.lo.s32 	%r279, %r278, %r74, %r277;
	shfl.sync.idx.b32	%r280|%p18, %r269, %r75, 4127, -1;
	mad.lo.s32 	%r281, %r280, %r76, %r279;
	shfl.sync.idx.b32	%r282|%p19, %r269, %r77, 4127, -1;
	mad.lo.s32 	%r283, %r282, %r78, %r281;
	shfl.sync.idx.b32	%r284|%p20, %r269, %r79, 4127, -1;
	mad.lo.s32 	%r285, %r284, %r80, %r283;
	shfl.sync.idx.b32	%r286|%p21, %r269, %r81, 4127, -1;
	mad.lo.s32 	%r287, %r286, %r82, %r285;
	shfl.sync.idx.b32	%r288|%p22, %r269, %r83, 4127, -1;
	mad.lo.s32 	%r289, %r288, %r84, %r287;
	shfl.sync.idx.b32	%r290|%p23, %r269, %r85, 4127, -1;
	mad.lo.s32 	%r291, %r290, %r86, %r289;
	shfl.sync.idx.b32	%r292|%p24, %r269, %r87, 4127, -1;
	mad.lo.s32 	%r293, %r292, %r88, %r291;
	shfl.sync.idx.b32	%r294|%p25, %r269, %r89, 4127, -1;
	mad.lo.s32 	%r295, %r294, %r90, %r293;
	shfl.sync.idx.b32	%r296|%p26, %r269, %r91, 4127, -1;
	mad.lo.s32 	%r297, %r296, %r92, %r295;
	shfl.sync.idx.b32	%r298|%p27, %r269, %r93, 4127, -1;
	mad.lo.s32 	%r299, %r298, %r94, %r297;
	shfl.sync.idx.b32	%r300|%p28, %r269, %r95, 4127, -1;
	mad.lo.s32 	%r301, %r300, %r96, %r299;
	shl.b32 	%r302, %r368, 8;
	and.b32  	%r303, %r264, 252;
	or.b32  	%r304, %r302, %r303;
	mov.u32 	%r305, _ZZ9cuda_gemmIiLi256ELi1ELi1ELi1024ELi16ELi16ELi32ELi0ELi1EEviiiPT_S1_S1_iiE3Csh;
	add.s32 	%r306, %r305, %r304;
	ld.shared.u32 	%r307, [%r306];
	add.s32 	%r308, %r307, %r301;
	st.shared.u32 	[%r306], %r308;
	shr.u32 	%r309, %r2, 6;
	add.s32 	%r368, %r368, %r309;
	setp.lt.u32 	%p29, %r368, 16;
	@%p29 bra 	$L__BB181_18;
	ld.param.u32 	%r348, [_Z9cuda_gemmIiLi256ELi1ELi1ELi1024ELi16ELi16ELi32ELi0ELi1EEviiiPT_S1_S1_ii_param_1];
	setp.eq.s16 	%p30, %rs1, 2;
	bar.sync 	0;
	shl.b32 	%r310, %r24, 6;
	mad.lo.s32 	%r100, %r23, %r348, %r310;
	@%p30 bra 	$L__BB181_22;
	add.s32 	%r370, %r305, %r264;
	neg.s32 	%r369, %r28;
$L__BB181_21:
	.pragma "nounroll";
	shr.u32 	%r313, %r372, 6;
	and.b32  	%r314, %r372, 63;
	add.s32 	%r315, %r100, %r314;
	mad.lo.s32 	%r316, %r313, %r25, %r315;
	ld.shared.u32 	%r317, [%r370];
	mul.wide.s32 	%rd33, %r316, 4;
	add.s64 	%rd34, %rd3, %rd33;
	st.global.u32 	[%rd34], %r317;
	add.s32 	%r372, %r372, %r2;
	add.s32 	%r370, %r370, %r41;
	add.s32 	%r369, %r369, 1;
	setp.ne.s32 	%p31, %r369, 0;
	@%p31 bra 	$L__BB181_21;
$L__BB181_22:
	shl.b32 	%r318, %r2, 1;
	add.s32 	%r376, %r372, %r318;
	mad.lo.s32 	%r375, %r2, 3, %r372;
	add.s32 	%r374, %r2, %r372;
	shl.b32 	%r319, %r372, 2;
	add.s32 	%r373, %r305, %r319;
$L__BB181_23:
	shr.u32 	%r321, %r372, 6;
	and.b32  	%r322, %r372, 63;
	add.s32 	%r323, %r100, %r322;
	mad.lo.s32 	%r324, %r321, %r25, %r323;
	ld.shared.u32 	%r325, [%r373];
	mul.wide.s32 	%rd35, %r324, 4;
	add.s64 	%rd36, %rd3, %rd35;
	st.global.u32 	[%rd36], %r325;
	add.s32 	%r326, %r372, %r2;
	shr.u32 	%r327, %r374, 6;
	and.b32  	%r328, %r374, 63;
	add.s32 	%r329, %r100, %r328;
	mad.lo.s32 	%r330, %r327, %r25, %r329;
	add.s32 	%r331, %r373, %r41;
	ld.shared.u32 	%r332, [%r331];
	mul.wide.s32 	%rd37, %r330, 4;
	add.s64 	%rd38, %rd3, %rd37;
	st.global.u32 	[%rd38], %r332;
	add.s32 	%r333, %r326, %r2;
	shr.u32 	%r334, %r376, 6;
	and.b32  	%r335, %r376, 63;
	add.s32 	%r336, %r100, %r335;
	mad.lo.s32 	%r337, %r334, %r25, %r336;
	shl.b32 	%r338, %r2, 3;
	add.s32 	%r339, %r373, %r338;
	ld.shared.u32 	%r340, [%r339];
	mul.wide.s32 	%rd39, %r337, 4;
	add.s64 	%rd40, %rd3, %rd39;
	st.global.u32 	[%rd40], %r340;
	add.s32 	%r341, %r333, %r2;
	shr.u32 	%r342, %r375, 6;
	and.b32  	%r343, %r375, 63;
	add.s32 	%r344, %r100, %r343;
	mad.lo.s32 	%r345, %r342, %r25, %r344;
	add.s32 	%r346, %r373, %r45;
	ld.shared.u32 	%r347, [%r346];
	mul.wide.s32 	%rd41, %r345, 4;
	add.s64 	%rd42, %rd3, %rd41;
	st.global.u32 	[%rd42], %r347;
	add.s32 	%r372, %r341, %r2;
	add.s32 	%r376, %r376, %r41;
	add.s32 	%r375, %r375, %r41;
	add.s32 	%r374, %r374, %r41;
	add.s32 	%r373, %r373, %r43;
	setp.lt.u32 	%p32, %r372, 1024;
	@%p32 bra 	$L__BB181_23;
$L__BB181_24:
	ret;

}
	// .globl	_Z9cuda_gemmIiLi256ELi1ELi1ELi1024ELi16ELi16ELi32ELi1ELi0EEviiiPT_S1_S1_ii
.visible .entry _Z9cuda_gemmIiLi256ELi1ELi1ELi1024ELi16ELi16ELi32ELi1ELi0EEviiiPT_S1_S1_ii(
	.param .u32 _Z9cuda_gemmIiLi256ELi1ELi1ELi1024ELi16ELi16ELi32ELi1ELi0EEviiiPT_S1_S1_ii_param_0,
	.param .u32 _Z9cuda_gemmIiLi256ELi1ELi1ELi1024ELi16ELi16ELi32ELi1ELi0EEviiiPT_S1_S1_ii_param_1,
	.param .u32 _Z9cuda_gemmIiLi256ELi1ELi1ELi1024ELi16ELi16ELi32ELi1ELi0EEviiiPT_S1_S1_ii_param_2,
	.param .u64 .ptr .align 1 _Z9cuda_gemmIiLi256ELi1ELi1ELi1024ELi16ELi16ELi32ELi1ELi0EEviiiPT_S1_S1_ii_param_3,
	.param .u64 .ptr .align 1 _Z9cuda_gemmIiLi256ELi1ELi1ELi1024ELi16ELi16ELi32ELi1ELi0EEviiiPT_S1_S1_ii_param_4,
	.param .u64 .ptr .align 1 _Z9cuda_gemmIiLi256ELi1ELi1ELi1024ELi16ELi16ELi32ELi1ELi0EEviiiPT_S1_S1_ii_param_5,
	.param .u32 _Z9cuda_gemmIiLi256ELi1ELi1ELi1024ELi16ELi16ELi32ELi1ELi0EEviiiPT_S1_S1_ii_param_6,
	.param .u32 _Z9cuda_gemmIiLi256ELi1ELi1ELi1024ELi16ELi16ELi32ELi1ELi0EEviiiPT_S1_S1_ii_param_7
)
.maxntid 256
{
	.reg .pred 	%p<221>;
	.reg .b16 	%rs<7>;
	.reg .b32 	%r<1065>;
	.reg .b64 	%rd<39>;
	// demoted variable
	.shared .align 128 .b8 _ZZ9cuda_gemmIiLi256ELi1ELi1ELi1024ELi16ELi16ELi32ELi1ELi0EEviiiPT_S1_S1_iiE11kron_fac_sh[1088];
	// demoted variable
	.shared .align 128 .b8 _ZZ9cuda_gemmIiLi256ELi1ELi1ELi1024ELi16ELi16ELi32ELi1ELi0EEviiiPT_S1_S1_iiE3Ash[4096];
	// demoted variable
	.shared .align 128 .b8 _ZZ9cuda_gemmIiLi256ELi1ELi1ELi1024ELi16ELi16ELi32ELi1ELi0EEviiiPT_S1_S1_iiE3Csh[4096];
	ld.param.u64 	%rd21, [_Z9cuda_gemmIiLi256ELi1ELi1ELi1024ELi16ELi16ELi32ELi1ELi0EEviiiPT_S1_S1_ii_param_3];
	ld.param.u64 	%rd20, [_Z9cuda_gemmIiLi256ELi1ELi1ELi1024ELi16ELi16ELi32ELi1ELi0EEviiiPT_S1_S1_ii_param_4];
	ld.param.u64 	%rd22, [_Z9cuda_gemmIiLi256ELi1ELi1ELi1024ELi16ELi16ELi32ELi1ELi0EEviiiPT_S1_S1_ii_param_5];
	ld.param.u32 	%r407, [_Z9cuda_gemmIiLi256ELi1ELi1ELi1024ELi16ELi16ELi32ELi1ELi0EEviiiPT_S1_S1_ii_param_6];
	ld.param.u32 	%r408, [_Z9cuda_gemmIiLi256ELi1ELi1ELi1024ELi16ELi16ELi32ELi1ELi0EEviiiPT_S1_S1_ii_param_7];
	cvta.to.global.u64 	%rd1, %rd21;
	cvta.to.global.u64 	%rd2, %rd22;
	mov.u32 	%r1064, %tid.x;
	and.b32  	%r2, %r1064, 31;
	setp.lt.s32 	%p1, %r408, 16;
	shr.u32 	%r3, %r408, 4;
	selp.b32 	%r4, 1, %r3, %p1;
	mul.lo.s32 	%r5, %r408, %r407;
	setp.ge.u32 	%p2, %r1064, %r5;
	@%p2 bra 	$L__BB182_3;
	mov.u32 	%r6, %ntid.x;
	cvta.to.global.u64 	%rd3, %rd20;
	mov.u32 	%r896, %r1064;
$L__BB182_2:
	mul.wide.u32 	%rd23, %r896, 4;
	add.s64 	%rd24, %rd3, %rd23;
	ld.global.u32 	%r409, [%rd24];
	rem.u32 	%r410, %r896, %r407;
	mov.u32 	%r411, _ZZ9cuda_gemmIiLi256ELi1ELi1ELi1024ELi16ELi16ELi32ELi1ELi0EEviiiPT_S1_S1_iiE11kron_fac_sh;
	mad.lo.s32 	%r412, %r410, 68, %r411;
	div.u32 	%r413, %r896, %r408;
	shl.b32 	%r414, %r413, 2;
	add.s32 	%r415, %r412, %r414;
	st.shared.u32 	[%r415], %r409;
	add.s32 	%r896, %r896, %r6;
	setp.lt.u32 	%p3, %r896, %r5;
	@%p3 bra 	$L__BB182_2;
$L__BB182_3:
	div.s32 	%r9, 1024, %r408;
	mul.lo.s32 	%r416, %r9, %r4;
	min.s32 	%r10, %r416, 256;
	div.u32 	%r12, %r1064, %r10;
	mul.lo.s32 	%r417, %r12, %r10;
	sub.s32 	%r418, %r1064, %r417;
	div.u32 	%r11, %r418, %r4;
	mov.u32 	%r13, %ntid.x;
	div.u32 	%r14, %r13, %r10;
	mov.u32 	%r15, %ctaid.y;
	mov.u32 	%r419, %nctaid.y;
	setp.ge.u32 	%p4, %r15, %r419;
	@%p4 bra 	$L__BB182_233;
	and.b32  	%r16, %r11, 15;
	rem.u32 	%r420, %r1064, %r4;
	shl.b32 	%r17, %r420, 4;
	min.s32 	%r18, %r407, 16;
	shl.b32 	%r421, %r408, 8;
	sub.s32 	%r19, 8223, %r421;
	shl.b32 	%r20, %r15, 10;
	add.s32 	%r422, %r1064, %r13;
	cvt.u16.u32 	%rs2, %r422;
	xor.b16  	%rs3, %rs2, 1023;
	cvt.u16.u32 	%rs4, %r13;
	div.u16 	%rs5, %rs3, %rs4;
	and.b16  	%rs1, %rs5, 3;
	xor.b16  	%rs6, %rs1, 2;
	cvt.u32.u16 	%r21, %rs6;
	setp.eq.s16 	%p5, %rs1, 2;
	mov.u32 	%r902, %r1064;
	@%p5 bra 	$L__BB182_7;
	shl.b32 	%r423, %r1064, 2;
	mov.u32 	%r424, _ZZ9cuda_gemmIiLi256ELi1ELi1ELi1024ELi16ELi16ELi32ELi1ELi0EEviiiPT_S1_S1_iiE3Ash;
	add.s32 	%r898, %r424, %r423;
	shl.b32 	%r23, %r13, 2;
	add.s32 	%r425, %r1064, %r20;
	mul.wide.u32 	%rd25, %r425, 4;
	add.s64 	%rd37, %rd1, %rd25;
	mul.wide.u32 	%rd5, %r13, 4;
	neg.s32 	%r897, %r21;
	mad.lo.s32 	%r902, %r13, %r21, %r1064;
$L__BB182_6:
	.pragma "nounroll";
	ld.global.u32 	%r426, [%rd37];
	st.shared.u32 	[%r898], %r426;
	add.s32 	%r898, %r898, %r23;
	add.s64 	%rd37, %rd37, %rd5;
	add.s32 	%r897, %r897, 1;
	setp.ne.s32 	%p6, %r897, 0;
	@%p6 bra 	$L__BB182_6;
$L__BB182_7:
	shl.b32 	%r31, %r13, 2;
	shl.b32 	%r427, %r902, 2;
	mov.u32 	%r428, _ZZ9cuda_gemmIiLi256ELi1ELi1ELi1024ELi16ELi16ELi32ELi1ELi0EEviiiPT_S1_S1_iiE3Ash;
	add.s32 	%r901, %r428, %r427;
	shl.b32 	%r33, %r13, 4;
	shl.b32 	%r34, %r13, 3;
	mul.lo.s32 	%r35, %r13, 12;
	mul.wide.u32 	%rd8, %r13, 4;
	add.s64 	%rd9, %rd1, %rd8;
	add.s32 	%r900, %r902, %r20;
	mul.wide.u32 	%rd10, %r13, 8;
	add.s64 	%rd11, %rd1, %rd10;
	mul.wide.u32 	%rd12, %r13, 12;
	add.s64 	%rd13, %rd1, %rd12;
$L__BB182_8:
	mul.wide.s32 	%rd26, %r900, 4;
	add.s64 	%rd27, %rd9, %rd26;
	add.s64 	%rd28, %rd11, %rd26;
	add.s64 	%rd29, %rd13, %rd26;
	add.s64 	%rd30, %rd1, %rd26;
	ld.global.u32 	%r429, [%rd30];
	st.shared.u32 	[%r901], %r429;
	ld.global.u32 	%r430, [%rd27];
	add.s32 	%r431, %r901, %r31;
	st.shared.u32 	[%r431], %r430;
	ld.global.u32 	%r432, [%rd28];
	add.s32 	%r433, %r901, %r34;
	st.shared.u32 	[%r433], %r432;
	ld.global.u32 	%r434, [%rd29];
	add.s32 	%r435, %r901, %r35;
	st.shared.u32 	[%r435], %r434;
	add.s32 	%r902, %r902, %r31;
	add.s32 	%r901, %r901, %r33;
	add.s32 	%r900, %r900, %r31;
	setp.lt.u32 	%p7, %r902, 1024;
	@%p7 bra 	$L__BB182_8;
	setp.eq.s16 	%p8, %rs1, 2;
	mov.u32 	%r906, %r1064;
	@%p8 bra 	$L__BB182_12;
	shl.b32 	%r436, %r1064, 2;
	mov.u32 	%r437, _ZZ9cuda_gemmIiLi256ELi1ELi1ELi1024ELi16ELi16ELi32ELi1ELi0EEviiiPT_S1_S1_iiE3Csh;
	add.s32 	%r904, %r437, %r436;
	neg.s32 	%r903, %r21;
	mad.lo.s32 	%r906, %r13, %r21, %r1064;
$L__BB182_11:
	.pragma "nounroll";
	mov.b32 	%r438, 0;
	st.shared.u32 	[%r904], %r438;
	add.s32 	%r904, %r904, %r31;
	add.s32 	%r903, %r903, 1;
	setp.ne.s32 	%p9, %r903, 0;
	@%p9 bra 	$L__BB182_11;
$L__BB182_12:
	mov.u32 	%r440, _ZZ9cuda_gemmIiLi256ELi1ELi1ELi1024ELi16ELi16ELi32ELi1ELi0EEviiiPT_S1_S1_iiE3Csh;
$L__BB182_13:
	shl.b32 	%r439, %r906, 2;
	add.s32 	%r441, %r440, %r439;
	mov.b32 	%r442, 0;
	st.shared.u32 	[%r441], %r442;
	add.s32 	%r443, %r441, %r31;
	st.shared.u32 	[%r443], %r442;
	add.s32 	%r444, %r443, %r31;
	st.shared.u32 	[%r444], %r442;
	add.s32 	%r445, %r444, %r31;
	st.shared.u32 	[%r445], %r442;
	add.s32 	%r906, %r31, %r906;
	setp.lt.u32 	%p10, %r906, 1024;
	@%p10 bra 	$L__BB182_13;
	setp.lt.s32 	%p11, %r9, 1;
	bar.sync 	0;
	@%p11 bra 	$L__BB182_228;
	setp.ne.s32 	%p12, %r4, 1;
	@%p12 bra 	$L__BB182_85;
	add.s32 	%r741, %r11, 1;
	and.b32  	%r53, %r741, 15;
	add.s32 	%r742, %r11, 4;
	and.b32  	%r54, %r742, 15;
	add.s32 	%r743, %r11, 5;
	and.b32  	%r55, %r743, 15;
	add.s32 	%r744, %r11, 6;
	and.b32  	%r56, %r744, 15;
	add.s32 	%r745, %r11, 7;
	and.b32  	%r57, %r745, 15;
	add.s32 	%r746, %r11, 9;
	and.b32  	%r58, %r746, 15;
	add.s32 	%r747, %r11, 10;
	and.b32  	%r59, %r747, 15;
	add.s32 	%r748, %r11, 11;
	and.b32  	%r60, %r748, 15;
	add.s32 	%r749, %r11, 13;
	and.b32  	%r61, %r749, 15;
	setp.lt.s32 	%p151, %r16, %r408;
	selp.b32 	%r750, 0, %r408, %p151;
	sub.s32 	%r62, %r16, %r750;
	add.s32 	%r751, %r16, 1;
	setp.lt.s32 	%p152, %r751, %r408;
	selp.b32 	%r752, 0, %r408, %p152;
	sub.s32 	%r63, %r751, %r752;
	add.s32 	%r753, %r16, 2;
	setp.lt.s32 	%p153, %r753, %r408;
	selp.b32 	%r754, 0, %r408, %p153;
	sub.s32 	%r64, %r753, %r754;
	add.s32 	%r755, %r16, 3;
	setp.lt.s32 	%p154, %r755, %r408;
	selp.b32 	%r756, 0, %r408, %p154;
	sub.s32 	%r65, %r755, %r756;
	add.s32 	%r757, %r16, 4;
	setp.lt.s32 	%p155, %r757, %r408;
	selp.b32 	%r758, 0, %r408, %p155;
	sub.s32 	%r66, %r757, %r758;
	add.s32 	%r759, %r16, 5;
	setp.lt.s32 	%p156, %r759, %r408;
	selp.b32 	%r760, 0, %r408, %p156;
	sub.s32 	%r67, %r759, %r760;
	add.s32 	%r761, %r16, 6;
	setp.lt.s32 	%p157, %r761, %r408;
	selp.b32 	%r762, 0, %r408, %p157;
	sub.s32 	%r68, %r761, %r762;
	add.s32 	%r763, %r16, 7;
	setp.lt.s32 	%p158, %r763, %r408;
	selp.b32 	%r764, 0, %r408, %p158;
	sub.s32 	%r69, %r763, %r764;
	add.s32 	%r765, %r16, 8;
	setp.lt.s32 	%p159, %r765, %r408;
	selp.b32 	%r766, 0, %r408, %p159;
	sub.s32 	%r70, %r765, %r766;
	add.s32 	%r767, %r16, 9;
	setp.lt.s32 	%p160, %r767, %r408;
	selp.b32 	%r768, 0, %r408, %p160;
	sub.s32 	%r71, %r767, %r768;
	add.s32 	%r769, %r16, 10;
	setp.lt.s32 	%p161, %r769, %r408;
	selp.b32 	%r770, 0, %r408, %p161;
	sub.s32 	%r72, %r769, %r770;
	add.s32 	%r771, %r16, 11;
	setp.lt.s32 	%p162, %r771, %r408;
	selp.b32 	%r772, 0, %r408, %p162;
	sub.s32 	%r73, %r771, %r772;
	add.s32 	%r773, %r16, 12;
	setp.lt.s32 	%p163, %r773, %r408;
	selp.b32 	%r774, 0, %r408, %p163;
	sub.s32 	%r74, %r773, %r774;
	add.s32 	%r775, %r16, 13;
	setp.lt.s32 	%p164, %r775, %r408;
	selp.b32 	%r776, 0, %r408, %p164;
	sub.s32 	%r75, %r775, %r776;
	add.s32 	%r777, %r16, 14;
	setp.lt.s32 	%p165, %r777, %r408;
	selp.b32 	%r778, 0, %r408, %p165;
	sub.s32 	%r76, %r777, %r778;
	add.s32 	%r779, %r16, 15;
	setp.lt.s32 	%p166, %r779, %r408;
	selp.b32 	%r780, 0, %r408, %p166;
	sub.s32 	%r77, %r779, %r780;
	mov.b32 	%r923, 0;
$L__BB182_17:
	setp.lt.s32 	%p167, %r408, 1;
	add.s32 	%r95, %r923, %r11;
	mad.lo.s32 	%r96, %r95, %r408, %r17;
	@%p167 bra 	$L__BB182_19;
	add.s32 	%r781, %r96, %r16;
	shl.b32 	%r782, %r781, 2;
	mov.u32 	%r783, _ZZ9cuda_gemmIiLi256ELi1ELi1ELi1024ELi16ELi16ELi32ELi1ELi0EEviiiPT_S1_S1_iiE3Ash;
	add.s32 	%r784, %r783, %r782;
	ld.shared.u32 	%r924, [%r784];
$L__BB182_19:
	setp.lt.s32 	%p168, %r408, 2;
	@%p168 bra 	$L__BB182_21;
	add.s32 	%r785, %r96, %r53;
	shl.b32 	%r786, %r785, 2;
	mov.u32 	%r787, _ZZ9cuda_gemmIiLi256ELi1ELi1ELi1024ELi16ELi16ELi32ELi1ELi0EEviiiPT_S1_S1_iiE3Ash;
	add.s32 	%r788, %r787, %r786;
	ld.shared.u32 	%r925, [%r788];
$L__BB182_21:
	setp.lt.s32 	%p169, %r408, 3;
	@%p169 bra 	$L__BB182_23;
	add.s32 	%r789, %r11, 2;
	and.b32  	%r790, %r789, 15;
	add.s32 	%r791, %r96, %r790;
	shl.b32 	%r792, %r791, 2;
	mov.u32 	%r793, _ZZ9cuda_gemmIiLi256ELi1ELi1ELi1024ELi16ELi16ELi32ELi1ELi0EEviiiPT_S1_S1_iiE3Ash;
	add.s32 	%r794, %r793, %r792;
	ld.shared.u32 	%r926, [%r794];
$L__BB182_23:
	setp.lt.s32 	%p170, %r408, 4;
	@%p170 bra 	$L__BB182_25;
	add.s32 	%r795, %r11, 3;
	and.b32  	%r796, %r795, 15;
	add.s32 	%r797, %r96, %r796;
	shl.b32 	%r798, %r797, 2;
	mov.u32 	%r799, _ZZ9cuda_gemmIiLi256ELi1ELi1ELi1024ELi16ELi16ELi32ELi1ELi0EEviiiPT_S1_S1_iiE3Ash;
	add.s32 	%r800, %r799, %r798;
	ld.shared.u32 	%r927, [%r800];
$L__BB182_25:
	setp.lt.s32 	%p171, %r408, 5;
	@%p171 bra 	$L__BB182_27;
	add.s32 	%r801, %r96, %r54;
	shl.b32 	%r802, %r801, 2;
	mov.u32 	%r803, _ZZ9cuda_gemmIiLi256ELi1ELi1ELi1024ELi16ELi16ELi32ELi1ELi0EEviiiPT_S1_S1_iiE3Ash;
	add.s32 	%r804, %r803, %r802;
	ld.shared.u32 	%r928, [%r804];
$L__BB182_27:
	setp.lt.s32 	%p172, %r408, 6;
	@%p172 bra 	$L__BB182_29;
	add.s32 	%r805, %r96, %r55;
	shl.b32 	%r806, %r805, 2;
	mov.u32 	%r807, _ZZ9cuda_gemmIiLi256ELi1ELi1ELi1024ELi16ELi16ELi32ELi1ELi0EEviiiPT_S1_S1_iiE3Ash;
	add.s32 	%r808, %r807, %r806;
	ld.shared.u32 	%r929, [%r808];
$L__BB182_29:
	setp.lt.s32 	%p173, %r408, 7;
	@%p173 bra 	$L__BB182_31;
	add.s32 	%r809, %r96, %r56;
	shl.b32 	%r810, %r809, 2;
	mov.u32 	%r811, _ZZ9cuda_gemmIiLi256ELi1ELi1ELi1024ELi16ELi16ELi32ELi1ELi0EEviiiPT_S1_S1_iiE3Ash;
	add.s32 	%r812, %r811, %r810;
	ld.shared.u32 	%r930, [%r812];
$L__BB182_31:
	setp.lt.s32 	%p174, %r408, 8;
	@%p174 bra 	$L__BB182_33;
	add.s32 	%r813, %r96, %r57;
	shl.b32 	%r814, %r813, 2;
	mov.u32 	%r815, _ZZ9cuda_gemmIiLi256ELi1ELi1ELi1024ELi16ELi16ELi32ELi1ELi0EEviiiPT_S1_S1_iiE3Ash;
	add.s32 	%r816, %r815, %r814;
	ld.shared.u32 	%r931, [%r816];
$L__BB182_33:
	setp.lt.s32 	%p175, %r408, 9;
	@%p175 bra 	$L__BB182_35;
	xor.b32  	%r817, %r16, 8;
	add.s32 	%r818, %r96, %r817;
	shl.b32 	%r819, %r818, 2;
	mov.u32 	%r820, _ZZ9cuda_gemmIiLi256ELi1ELi1ELi1024ELi16ELi16ELi32ELi1ELi0EEviiiPT_S1_S1_iiE3Ash;
	add.s32 	%r821, %r820, %r819;
	ld.shared.u32 	%r932, [%r821];
$L__BB182_35:
	setp.lt.s32 	%p176, %r408, 10;
	@%p176 bra 	$L__BB182_37;
	add.s32 	%r822, %r96, %r58;
	shl.b32 	%r823, %r822, 2;
	mov.u32 	%r824, _ZZ9cuda_gemmIiLi256ELi1ELi1ELi1024ELi16ELi16ELi32ELi1ELi0EEviiiPT_S1_S1_iiE3Ash;
	add.s32 	%r825, %r824, %r823;
	ld.shared.u32 	%r933, [%r825];
$L__BB182_37:
	setp.lt.s32 	%p177, %r408, 11;
	@%p177 bra 	$L__BB182_39;
	add.s32 	%r826, %r96, %r59;
	shl.b32 	%r827, %r826, 2;
	mov.u32 	%r828, _ZZ9cuda_gemmIiLi256ELi1ELi1ELi1024ELi16ELi16ELi32ELi1ELi0EEviiiPT_S1_S1_iiE3Ash;
	add.s32 	%r829, %r828, %r827;
	ld.shared.u32 	%r934, [%r829];
$L__BB182_39:
	setp.lt.s32 	%p178, %r408, 12;
	@%p178 bra 	$L__BB182_41;
	add.s32 	%r830, %r96, %r60;
	shl.b32 	%r831, %r830, 2;
	mov.u32 	%r832, _ZZ9cuda_gemmIiLi256ELi1ELi1ELi1024ELi16ELi16ELi32ELi1ELi0EEviiiPT_S1_S1_iiE3Ash;
	add.s32 	%r833, %r832, %r831;
	ld.shared.u32 	%r935, [%r833];
$L__BB182_41:
	setp.lt.s32 	%p179, %r408, 13;
	@%p179 bra 	$L__BB182_43;
	add.s32 	%r834, %r11, 12;
	and.b32  	%r835, %r834, 15;
	add.s32 	%r836, %r96, %r835;
	shl.b32 	%r837, %r836, 2;
	mov.u32 	%r838, _ZZ9cuda_gemmIiLi256ELi1ELi1ELi1024ELi16ELi16ELi32ELi1ELi0EEviiiPT_S1_S1_iiE3Ash;
	add.s32 	%r839, %r838, %r837;
	ld.shared.u32 	%r936, [%r839];
$L__BB182_43:
	setp.lt.s32 	%p180, %r408, 14;
	@%p180 bra 	$L__BB182_45;
	add.s32 	%r840, %r96, %r61;
	shl.b32 	%r841, %r840, 2;
	mov.u32 	%r842, _ZZ9cuda_gemmIiLi256ELi1ELi1ELi1024ELi16ELi16ELi32ELi1ELi0EEviiiPT_S1_S1_iiE3Ash;
	add.s32 	%r843, %r842, %r841;
	ld.shared.u32 	%r937, [%r843];
$L__BB182_45:
	setp.lt.s32 	%p181, %r408, 15;
	@%p181 bra 	$L__BB182_47;
	add.s32 	%r844, %r11, 14;
	and.b32  	%r845, %r844, 15;
	add.s32 	%r846, %r96, %r845;
	shl.b32 	%r847, %r846, 2;
	mov.u32 	%r848, _ZZ9cuda_gemmIiLi256ELi1ELi1ELi1024ELi16ELi16ELi32ELi1ELi0EEviiiPT_S1_S1_iiE3Ash;
	add.s32 	%r849, %r848, %r847;
	ld.shared.u32 	%r938, [%r849];
$L__BB182_47:
	setp.lt.s32 	%p182, %r408, 16;
	@%p182 bra 	$L__BB182_49;
	add.s32 	%r850, %r11, -1;
	and.b32  	%r851, %r850, 15;
	add.s32 	%r852, %r96, %r851;
	shl.b32 	%r853, %r852, 2;
	mov.u32 	%r854, _ZZ9cuda_gemmIiLi256ELi1ELi1ELi1024ELi16ELi16ELi32ELi1ELi0EEviiiPT_S1_S1_iiE3Ash;
	add.s32 	%r855, %r854, %r853;
	ld.shared.u32 	%r939, [%r855];
$L__BB182_49:
	setp.lt.s32 	%p183, %r12, %r18;
	@%p183 bra 	$L__BB182_51;
$L__BB182_50:
	add.s32 	%r923, %r923, %r10;
	setp.lt.s32 	%p217, %r923, %r9;
	@%p217 bra 	$L__BB182_17;
	bra.uni 	$L__BB182_228;
$L__BB182_51:
	rem.s32 	%r856, %r2, %r408;
	shl.b32 	%r857, %r856, 2;
	mov.u32 	%r858, _ZZ9cuda_gemmIiLi256ELi1ELi1ELi1024ELi16ELi16ELi32ELi1ELi0EEviiiPT_S1_S1_iiE11kron_fac_sh;
	add.s32 	%r130, %r858, %r857;
	mov.u32 	%r940, %r12;
$L__BB182_52:
	mad.lo.s32 	%r860, %r940, 68, %r130;
	ld.shared.u32 	%r132, [%r860];
	mov.b32 	%r942, 0;
	@%p167 bra 	$L__BB182_54;
	shfl.sync.idx.b32	%r861|%p185, %r132, %r62, %r19, -1;
	mul.lo.s32 	%r942, %r861, %r924;
$L__BB182_54:
	@%p168 bra 	$L__BB182_56;
	shfl.sync.idx.b32	%r862|%p187, %r132, %r63, %r19, -1;
	mad.lo.s32 	%r942, %r862, %r925, %r942;
$L__BB182_56:
	@%p169 bra 	$L__BB182_58;
	shfl.sync.idx.b32	%r863|%p189, %r132, %r64, %r19, -1;
	mad.lo.s32 	%r942, %r863, %r926, %r942;
$L__BB182_58:
	@%p170 bra 	$L__BB182_60;
	shfl.sync.idx.b32	%r864|%p191, %r132, %r65, %r19, -1;
	mad.lo.s32 	%r942, %r864, %r927, %r942;
$L__BB182_60:
	@%p171 bra 	$L__BB182_62;
	shfl.sync.idx.b32	%r865|%p193, %r132, %r66, %r19, -1;
	mad.lo.s32 	%r942, %r865, %r928, %r942;
$L__BB182_62:
	@%p172 bra 	$L__BB182_64;
	shfl.sync.idx.b32	%r866|%p195, %r132, %r67, %r19, -1;
	mad.lo.s32 	%r942, %r866, %r929, %r942;
$L__BB182_64:
	setp.lt.s32 	%p196, %r408, 7;
	@%p196 bra 	$L__BB182_66;
	shfl.sync.idx.b32	%r867|%p197, %r132, %r68, %r19, -1;
	mad.lo.s32 	%r942, %r867, %r930, %r942;
$L__BB182_66:
	setp.lt.s32 	%p198, %r408, 8;
	@%p198 bra 	$L__BB182_68;
	shfl.sync.idx.b32	%r868|%p199, %r132, %r69, %r19, -1;
	mad.lo.s32 	%r942, %r868, %r931, %r942;
$L__BB182_68:
	setp.lt.s32 	%p200, %r408, 9;
	@%p200 bra 	$L__BB182_70;
	shfl.sync.idx.b32	%r869|%p201, %r132, %r70, %r19, -1;
	mad.lo.s32 	%r942, %r869, %r932, %r942;
$L__BB182_70:
	setp.lt.s32 	%p202, %r408, 10;
	@%p202 bra 	$L__BB182_72;
	shfl.sync.idx.b32	%r870|%p203, %r132, %r71, %r19, -1;
	mad.lo.s32 	%r942, %r870, %r933, %r942;
$L__BB182_72:
	setp.lt.s32 	%p204, %r408, 11;
	@%p204 bra 	$L__BB182_74;
	shfl.sync.idx.b32	%r871|%p205, %r132, %r72, %r19, -1;
	mad.lo.s32 	%r942, %r871, %r934, %r942;
$L__BB182_74:
	setp.lt.s32 	%p206, %r408, 12;
	@%p206 bra 	$L__BB182_76;
	shfl.sync.idx.b32	%r872|%p207, %r132, %r73, %r19, -1;
	mad.lo.s32 	%r942, %r872, %r935, %r942;
$L__BB182_76:
	setp.lt.s32 	%p208, %r408, 13;
	@%p208 bra 	$L__BB182_78;
	shfl.sync.idx.b32	%r873|%p209, %r132, %r74, %r19, -1;
	mad.lo.s32 	%r942, %r873, %r936, %r942;
$L__BB182_78:
	setp.lt.s32 	%p210, %r408, 14;
	@%p210 bra 	$L__BB182_80;
	shfl.sync.idx.b32	%r874|%p211, %r132, %r75, %r19, -1;
	mad.lo.s32 	%r942, %r874, %r937, %r942;
$L__BB182_80:
	setp.lt.s32 	%p212, %r408, 15;
	@%p212 bra 	$L__BB182_82;
	shfl.sync.idx.b32	%r875|%p213, %r132, %r76, %r19, -1;
	mad.lo.s32 	%r942, %r875, %r938, %r942;
$L__BB182_82:
	setp.lt.s32 	%p214, %r408, 16;
	@%p214 bra 	$L__BB182_84;
	shfl.sync.idx.b32	%r876|%p215, %r132, %r77, %r19, -1;
	mad.lo.s32 	%r942, %r876, %r939, %r942;
$L__BB182_84:
	mad.lo.s32 	%r877, %r940, %r9, %r95;
	shl.b32 	%r878, %r877, 2;
	mov.u32 	%r879, _ZZ9cuda_gemmIiLi256ELi1ELi1ELi1024ELi16ELi16ELi32ELi1ELi0EEviiiPT_S1_S1_iiE3Csh;
	add.s32 	%r880, %r879, %r878;
	ld.shared.u32 	%r881, [%r880];
	add.s32 	%r882, %r881, %r942;
	st.shared.u32 	[%r880], %r882;
	add.s32 	%r940, %r940, %r14;
	setp.lt.s32 	%p216, %r940, %r18;
	@%p216 bra 	$L__BB182_52;
	bra.uni 	$L__BB182_50;
$L__BB182_85:
	setp.gt.u32 	%p13, %r408, 31;
	@%p13 bra 	$L__BB182_119;
	add.s32 	%r448, %r11, 1;
	and.b32  	%r166, %r448, 15;
	add.s32 	%r449, %r11, 2;
	and.b32  	%r167, %r449, 15;
	add.s32 	%r450, %r11, 3;
	and.b32  	%r168, %r450, 15;
	add.s32 	%r451, %r11, 4;
	and.b32  	%r169, %r451, 15;
	add.s32 	%r452, %r11, 5;
	and.b32  	%r170, %r452, 15;
	add.s32 	%r453, %r11, 6;
	and.b32  	%r171, %r453, 15;
	add.s32 	%r454, %r11, 7;
	and.b32  	%r172, %r454, 15;
	add.s32 	%r455, %r11, 9;
	and.b32  	%r173, %r455, 15;
	add.s32 	%r456, %r11, 10;
	and.b32  	%r174, %r456, 15;
	add.s32 	%r457, %r11, 12;
	and.b32  	%r175, %r457, 15;
	add.s32 	%r458, %r11, 13;
	and.b32  	%r176, %r458, 15;
	add.s32 	%r459, %r11, 14;
	and.b32  	%r177, %r459, 15;
	setp.lt.u32 	%p14, %r16, %r408;
	selp.b32 	%r460, 0, %r408, %p14;
	sub.s32 	%r178, %r16, %r460;
	add.s32 	%r461, %r16, 1;
	setp.lt.u32 	%p15, %r461, %r408;
	selp.b32 	%r462, 0, %r408, %p15;
	sub.s32 	%r179, %r461, %r462;
	add.s32 	%r463, %r16, 2;
	setp.lt.u32 	%p16, %r463, %r408;
	selp.b32 	%r464, 0, %r408, %p16;
	sub.s32 	%r180, %r463, %r464;
	add.s32 	%r465, %r16, 3;
	setp.lt.u32 	%p17, %r465, %r408;
	selp.b32 	%r466, 0, %r408, %p17;
	sub.s32 	%r181, %r465, %r466;
	add.s32 	%r467, %r16, 4;
	setp.lt.u32 	%p18, %r467, %r408;
	selp.b32 	%r468, 0, %r408, %p18;
	sub.s32 	%r182, %r467, %r468;
	add.s32 	%r469, %r16, 5;
	setp.lt.u32 	%p19, %r469, %r408;
	selp.b32 	%r470, 0, %r408, %p19;
	sub.s32 	%r183, %r469, %r470;
	add.s32 	%r471, %r16, 6;
	setp.lt.u32 	%p20, %r471, %r408;
	selp.b32 	%r472, 0, %r408, %p20;
	sub.s32 	%r184, %r471, %r472;
	add.s32 	%r473, %r16, 7;
	setp.lt.u32 	%p21, %r473, %r408;
	selp.b32 	%r474, 0, %r408, %p21;
	sub.s32 	%r185, %r473, %r474;
	add.s32 	%r475, %r16, 8;
	setp.lt.u32 	%p22, %r475, %r408;
	selp.b32 	%r476, 0, %r408, %p22;
	sub.s32 	%r186, %r475, %r476;
	add.s32 	%r477, %r16, 9;
	setp.lt.u32 	%p23, %r477, %r408;
	selp.b32 	%r478, 0, %r408, %p23;
	sub.s32 	%r187, %r477, %r478;
	add.s32 	%r479, %r16, 10;
	setp.lt.u32 	%p24, %r479, %r408;
	selp.b32 	%r480, 0, %r408, %p24;
	sub.s32 	%r188, %r479, %r480;
	add.s32 	%r481, %r16, 11;
	setp.lt.u32 	%p25, %r481, %r408;
	selp.b32 	%r482, 0, %r408, %p25;
	sub.s32 	%r189, %r481, %r482;
	add.s32 	%r483, %r16, 12;
	setp.lt.u32 	%p26, %r483, %r408;
	selp.b32 	%r484, 0, %r408, %p26;
	sub.s32 	%r190, %r483, %r484;
	add.s32 	%r485, %r16, 13;
	setp.lt.u32 	%p27, %r485, %r408;
	selp.b32 	%r486, 0, %r408, %p27;
	sub.s32 	%r191, %r485, %r486;
	add.s32 	%r487, %r16, 14;
	setp.lt.u32 	%p28, %r487, %r408;
	selp.b32 	%r488, 0, %r408, %p28;
	sub.s32 	%r192, %r487, %r488;
	add.s32 	%r489, %r16, 15;
	setp.lt.u32 	%p29, %r489, %r408;
	selp.b32 	%r490, 0, %r408, %p29;
	sub.s32 	%r193, %r489, %r490;
	mov.b32 	%r1025, 0;
$L__BB182_87:
	setp.eq.s32 	%p30, %r408, 0;
	add.s32 	%r320, %r1025, %r11;
	mad.lo.s32 	%r321, %r320, %r408, %r17;
	@%p30 bra 	$L__BB182_89;
	add.s32 	%r491, %r321, %r16;
	shl.b32 	%r492, %r491, 2;
	mov.u32 	%r493, _ZZ9cuda_gemmIiLi256ELi1ELi1ELi1024ELi16ELi16ELi32ELi1ELi0EEviiiPT_S1_S1_iiE3Ash;
	add.s32 	%r494, %r493, %r492;
	ld.shared.u32 	%r1026, [%r494];
$L__BB182_89:
	setp.lt.u32 	%p31, %r408, 2;
	@%p31 bra 	$L__BB182_91;
	add.s32 	%r495, %r321, %r166;
	shl.b32 	%r496, %r495, 2;
	mov.u32 	%r497, _ZZ9cuda_gemmIiLi256ELi1ELi1ELi1024ELi16ELi16ELi32ELi1ELi0EEviiiPT_S1_S1_iiE3Ash;
	add.s32 	%r498, %r497, %r496;
	ld.shared.u32 	%r1023, [%r498];
$L__BB182_91:
	setp.lt.u32 	%p32, %r408, 3;
	@%p32 bra 	$L__BB182_93;
	add.s32 	%r499, %r321, %r167;
	shl.b32 	%r500, %r499, 2;
	mov.u32 	%r501, _ZZ9cuda_gemmIiLi256ELi1ELi1ELi1024ELi16ELi16ELi32ELi1ELi0EEviiiPT_S1_S1_iiE3Ash;
	add.s32 	%r502, %r501, %r500;
	ld.shared.u32 	%r1022, [%r502];
$L__BB182_93:
	setp.lt.u32 	%p33, %r408, 4;
	@%p33 bra 	$L__BB182_95;
	add.s32 	%r503, %r321, %r168;
	shl.b32 	%r504, %r503, 2;
	mov.u32 	%r505, _ZZ9cuda_gemmIiLi256ELi1ELi1ELi1024ELi16ELi16ELi32ELi1ELi0EEviiiPT_S1_S1_iiE3Ash;
	add.s32 	%r506, %r505, %r504;
	ld.shared.u32 	%r1021, [%r506];
$L__BB182_95:
	setp.lt.u32 	%p34, %r408, 5;
	@%p34 bra 	$L__BB182_97;
	add.s32 	%r507, %r321, %r169;
	shl.b32 	%r508, %r507, 2;
	mov.u32 	%r509, _ZZ9cuda_gemmIiLi256ELi1ELi1ELi1024ELi16ELi16ELi32ELi1ELi0EEviiiPT_S1_S1_iiE3Ash;
	add.s32 	%r510, %r509, %r508;
	ld.shared.u32 	%r1020, [%r510];
$L__BB182_97:
	setp.lt.u32 	%p35, %r408, 6;
	@%p35 bra 	$L__BB182_99;
	add.s32 	%r511, %r321, %r170;
	shl.b32 	%r512, %r511, 2;
	mov.u32 	%r513, _ZZ9cuda_gemmIiLi256ELi1ELi1ELi1024ELi16ELi16ELi32ELi1ELi0EEviiiPT_S1_S1_iiE3Ash;
	add.s32 	%r514, %r513, %r512;
	ld.shared.u32 	%r1019, [%r514];
$L__BB182_99:
	setp.lt.u32 	%p36, %r408, 7;
	@%p36 bra 	$L__BB182_101;
	add.s32 	%r515, %r321, %r171;
	shl.b32 	%r516, %r515, 2;
	mov.u32 	%r517, _ZZ9cuda_gemmIiLi256ELi1ELi1ELi1024ELi16ELi16ELi32ELi1ELi0EEviiiPT_S1_S1_iiE3Ash;
	add.s32 	%r518, %r517, %r516;
	ld.shared.u32 	%r1018, [%r518];
$L__BB182_101:
	setp.lt.u32 	%p37, %r408, 8;
	@%p37 bra 	$L__BB182_103;
	add.s32 	%r519, %r321, %r172;
	shl.b32 	%r520, %r519, 2;
	mov.u32 	%r521, _ZZ9cuda_gemmIiLi256ELi1ELi1ELi1024ELi16ELi16ELi32ELi1ELi0EEviiiPT_S1_S1_iiE3Ash;
	add.s32 	%r522, %r521, %r520;
	ld.shared.u32 	%r1017, [%r522];
$L__BB182_103:
	setp.lt.u32 	%p38, %r408, 9;
	@%p38 bra 	$L__BB182_105;
	xor.b32  	%r523, %r16, 8;
	add.s32 	%r524, %r321, %r523;
	shl.b32 	%r525, %r524, 2;
	mov.u32 	%r526, _ZZ9cuda_gemmIiLi256ELi1ELi1ELi1024ELi16ELi16ELi32ELi1ELi0EEviiiPT_S1_S1_iiE3Ash;
	add.s32 	%r527, %r526, %r525;
	ld.shared.u32 	%r1016, [%r527];
$L__BB182_105:
	setp.lt.u32 	%p39, %r408, 10;
	@%p39 bra 	$L__BB182_107;
	add.s32 	%r528, %r321, %r173;
	shl.b32 	%r529, %r528, 2;
	mov.u32 	%r530, _ZZ9cuda_gemmIiLi256ELi1ELi1ELi1024ELi16ELi16ELi32ELi1ELi0EEviiiPT_S1_S1_iiE3Ash;
	add.s32 	%r531, %r530, %r529;
	ld.shared.u32 	%r1015, [%r531];
$L__BB182_107:
	setp.lt.u32 	%p40, %r408, 11;
	@%p40 bra 	$L__BB182_109;
	add.s32 	%r532, %r321, %r174;
	shl.b32 	%r533, %r532, 2;
	mov.u32 	%r534, _ZZ9cuda_gemmIiLi256ELi1ELi1ELi1024ELi16ELi16ELi32ELi1ELi0EEviiiPT_S1_S1_iiE3Ash;
	add.s32 	%r535, %r534, %r533;
	ld.shared.u32 	%r1014, [%r535];
$L__BB182_109:
	setp.lt.u32 	%p41, %r408, 12;
	@%p41 bra 	$L__BB182_111;
	add.s32 	%r536, %r11, 11;
	and.b32  	%r537, %r536, 15;
	add.s32 	%r538, %r321, %r537;
	shl.b32 	%r539, %r538, 2;
	mov.u32 	%r540, _ZZ9cuda_gemmIiLi256ELi1ELi1ELi1024ELi16ELi16ELi32ELi1ELi0EEviiiPT_S1_S1_iiE3Ash;
	add.s32 	%r541, %r540, %r539;
	ld.shared.u32 	%r1013, [%r541];
$L__BB182_111:
	setp.lt.u32 	%p42, %r408, 13;
	@%p42 bra 	$L__BB182_113;
	add.s32 	%r542, %r321, %r175;
	shl.b32 	%r543, %r542, 2;
	mov.u32 	%r544, _ZZ9cuda_gemmIiLi256ELi1ELi1ELi1024ELi16ELi16ELi32ELi1ELi0EEviiiPT_S1_S1_iiE3Ash;
	add.s32 	%r545, %r544, %r543;
	ld.shared.u32 	%r1012, [%r545];
$L__BB182_113:
	setp.lt.u32 	%p43, %r408, 14;
	@%p43 bra 	$L__BB182_115;
	add.s32 	%r546, %r321, %r176;
	shl.b32 	%r547, %r546, 2;
	mov.u32 	%r548, _ZZ9cuda_gemmIiLi256ELi1ELi1ELi1024ELi16ELi16ELi32ELi1ELi0EEviiiPT_S1_S1_iiE3Ash;
	add.s32 	%r549, %r548, %r547;
	ld.shared.u32 	%r1011, [%r549];
$L__BB182_115:
	setp.lt.u32 	%p44, %r408, 15;
	@%p44 bra 	$L__BB182_117;
	add.s32 	%r550, %r321, %r177;
	shl.b32 	%r551, %r550, 2;
	mov.u32 	%r552, _ZZ9cuda_gemmIiLi256ELi1ELi1ELi1024ELi16ELi16ELi32ELi1ELi0EEviiiPT_S1_S1_iiE3Ash;
	add.s32 	%r553, %r552, %r551;
	ld.shared.u32 	%r1010, [%r553];
$L__BB182_117:
	setp.lt.u32 	%p45, %r408, 16;
	@%p45 bra 	$L__BB182_192;
	add.s32 	%r554, %r11, -1;
	and.b32  	%r555, %r554, 15;
	add.s32 	%r556, %r321, %r555;
	shl.b32 	%r557, %r556, 2;
	mov.u32 	%r558, _ZZ9cuda_gemmIiLi256ELi1ELi1ELi1024ELi16ELi16ELi32ELi1ELi0EEviiiPT_S1_S1_iiE3Ash;
	add.s32 	%r559, %r558, %r557;
	ld.shared.u32 	%r1009, [%r559];
	bra.uni 	$L__BB182_192;
$L__BB182_119:
	setp.lt.s32 	%p81, %r16, %r408;
	selp.b32 	%r587, 0, %r408, %p81;
	sub.s32 	%r194, %r16, %r587;
	add.s32 	%r588, %r16, 1;
	setp.lt.s32 	%p82, %r588, %r408;
	selp.b32 	%r589, 0, %r408, %p82;
	sub.s32 	%r195, %r588, %r589;
	add.s32 	%r590, %r16, 2;
	setp.lt.s32 	%p83, %r590, %r408;
	selp.b32 	%r591, 0, %r408, %p83;
	sub.s32 	%r196, %r590, %r591;
	add.s32 	%r592, %r16, 3;
	setp.lt.s32 	%p84, %r592, %r408;
	selp.b32 	%r593, 0, %r408, %p84;
	sub.s32 	%r197, %r592, %r593;
	add.s32 	%r594, %r16, 4;
	setp.lt.s32 	%p85, %r594, %r408;
	selp.b32 	%r595, 0, %r408, %p85;
	sub.s32 	%r198, %r594, %r595;
	add.s32 	%r596, %r16, 5;
	setp.lt.s32 	%p86, %r596, %r408;
	selp.b32 	%r597, 0, %r408, %p86;
	sub.s32 	%r199, %r596, %r597;
	add.s32 	%r598, %r16, 6;
	setp.lt.s32 	%p87, %r598, %r408;
	selp.b32 	%r599, 0, %r408, %p87;
	sub.s32 	%r200, %r598, %r599;
	add.s32 	%r600, %r16, 7;
	setp.lt.s32 	%p88, %r600, %r408;
	selp.b32 	%r601, 0, %r408, %p88;
	sub.s32 	%r201, %r600, %r601;
	add.s32 	%r602, %r16, 8;
	setp.lt.s32 	%p89, %r602, %r408;
	selp.b32 	%r603, 0, %r408, %p89;
	sub.s32 	%r202, %r602, %r603;
	add.s32 	%r604, %r16, 9;
	setp.lt.s32 	%p90, %r604, %r408;
	selp.b32 	%r605, 0, %r408, %p90;
	sub.s32 	%r203, %r604, %r605;
	add.s32 	%r606, %r16, 10;
	setp.lt.s32 	%p91, %r606, %r408;
	selp.b32 	%r607, 0, %r408, %p91;
	sub.s32 	%r204, %r606, %r607;
	add.s32 	%r608, %r16, 11;
	setp.lt.s32 	%p92, %r608, %r408;
	selp.b32 	%r609, 0, %r408, %p92;
	sub.s32 	%r205, %r608, %r609;
	add.s32 	%r610, %r16, 12;
	setp.lt.s32 	%p93, %r610, %r408;
	selp.b32 	%r611, 0, %r408, %p93;
	sub.s32 	%r206, %r610, %r611;
	add.s32 	%r612, %r16, 13;
	setp.lt.s32 	%p94, %r612, %r408;
	selp.b32 	%r613, 0, %r408, %p94;
	sub.s32 	%r207, %r612, %r613;
	add.s32 	%r614, %r16, 14;
	setp.lt.s32 	%p95, %r614, %r408;
	selp.b32 	%r615, 0, %r408, %p95;
	sub.s32 	%r208, %r614, %r615;
	add.s32 	%r616, %r16, 15;
	setp.lt.s32 	%p96, %r616, %r408;
	selp.b32 	%r617, 0, %r408, %p96;
	sub.s32 	%r209, %r616, %r617;
	shl.b32 	%r618, %r4, 8;
	sub.s32 	%r210, 8223, %r618;
	mov.b32 	%r973, 0;
$L__BB182_120:
	setp.lt.s32 	%p97, %r408, 1;
	add.s32 	%r228, %r973, %r11;
	mad.lo.s32 	%r229, %r228, %r408, %r17;
	@%p97 bra 	$L__BB182_122;
	add.s32 	%r619, %r229, %r16;
	shl.b32 	%r620, %r619, 2;
	mov.u32 	%r621, _ZZ9cuda_gemmIiLi256ELi1ELi1ELi1024ELi16ELi16ELi32ELi1ELi0EEviiiPT_S1_S1_iiE3Ash;
	add.s32 	%r622, %r621, %r620;
	ld.shared.u32 	%r974, [%r622];
$L__BB182_122:
	setp.lt.s32 	%p98, %r408, 2;
	@%p98 bra 	$L__BB182_124;
	add.s32 	%r623, %r11, 1;
	and.b32  	%r624, %r623, 15;
	add.s32 	%r625, %r229, %r624;
	shl.b32 	%r626, %r625, 2;
	mov.u32 	%r627, _ZZ9cuda_gemmIiLi256ELi1ELi1ELi1024ELi16ELi16ELi32ELi1ELi0EEviiiPT_S1_S1_iiE3Ash;
	add.s32 	%r628, %r627, %r626;
	ld.shared.u32 	%r975, [%r628];
$L__BB182_124:
	setp.lt.s32 	%p99, %r408, 3;
	@%p99 bra 	$L__BB182_126;
	add.s32 	%r629, %r11, 2;
	and.b32  	%r630, %r629, 15;
	add.s32 	%r631, %r229, %r630;
	shl.b32 	%r632, %r631, 2;
	mov.u32 	%r633, _ZZ9cuda_gemmIiLi256ELi1ELi1ELi1024ELi16ELi16ELi32ELi1ELi0EEviiiPT_S1_S1_iiE3Ash;
	add.s32 	%r634, %r633, %r632;
	ld.shared.u32 	%r976, [%r634];
$L__BB182_126:
	setp.lt.s32 	%p100, %r408, 4;
	@%p100 bra 	$L__BB182_128;
	add.s32 	%r635, %r11, 3;
	and.b32  	%r636, %r635, 15;
	add.s32 	%r637, %r229, %r636;
	shl.b32 	%r638, %r637, 2;
	mov.u32 	%r639, _ZZ9cuda_gemmIiLi256ELi1ELi1ELi1024ELi16ELi16ELi32ELi1ELi0EEviiiPT_S1_S1_iiE3Ash;
	add.s32 	%r640, %r639, %r638;
	ld.shared.u32 	%r977, [%r640];
$L__BB182_128:
	setp.lt.s32 	%p101, %r408, 5;
	@%p101 bra 	$L__BB182_130;
	add.s32 	%r641, %r11, 4;
	and.b32  	%r642, %r641, 15;
	add.s32 	%r643, %r229, %r642;
	shl.b32 	%r644, %r643, 2;
	mov.u32 	%r645, _ZZ9cuda_gemmIiLi256ELi1ELi1ELi1024ELi16ELi16ELi32ELi1ELi0EEviiiPT_S1_S1_iiE3Ash;
	add.s32 	%r646, %r645, %r644;
	ld.shared.u32 	%r978, [%r646];
$L__BB182_130:
	setp.lt.s32 	%p102, %r408, 6;
	@%p102 bra 	$L__BB182_132;
	add.s32 	%r647, %r11, 5;
	and.b32  	%r648, %r647, 15;
	add.s32 	%r649, %r229, %r648;
	shl.b32 	%r650, %r649, 2;
	mov.u32 	%r651, _ZZ9cuda_gemmIiLi256ELi1ELi1ELi1024ELi16ELi16ELi32ELi1ELi0EEviiiPT_S1_S1_iiE3Ash;
	add.s32 	%r652, %r651, %r650;
	ld.shared.u32 	%r979, [%r652];
$L__BB182_132:
	setp.lt.s32 	%p103, %r408, 7;
	@%p103 bra 	$L__BB182_134;
	add.s32 	%r653, %r11, 6;
	and.b32  	%r654, %r653, 15;
	add.s32 	%r655, %r229, %r654;
	shl.b32 	%r656, %r655, 2;
	mov.u32 	%r657, _ZZ9cuda_gemmIiLi256ELi1ELi1ELi1024ELi16ELi16ELi32ELi1ELi0EEviiiPT_S1_S1_iiE3Ash;
	add.s32 	%r658, %r657, %r656;
	ld.shared.u32 	%r980, [%r658];
$L__BB182_134:
	setp.lt.s32 	%p104, %r408, 8;
	@%p104 bra 	$L__BB182_136;
	add.s32 	%r659, %r11, 7;
	and.b32  	%r660, %r659, 15;
	add.s32 	%r661, %r229, %r660;
	shl.b32 	%r662, %r661, 2;
	mov.u32 	%r663, _ZZ9cuda_gemmIiLi256ELi1ELi1ELi1024ELi16ELi16ELi32ELi1ELi0EEviiiPT_S1_S1_iiE3Ash;
	add.s32 	%r664, %r663, %r662;
	ld.shared.u32 	%r981, [%r664];
$L__BB182_136:
	setp.lt.s32 	%p105, %r408, 9;
	@%p105 bra 	$L__BB182_138;
	xor.b32  	%r665, %r16, 8;
	add.s32 	%r666, %r229, %r665;
	shl.b32 	%r667, %r666, 2;
	mov.u32 	%r668, _ZZ9cuda_gemmIiLi256ELi1ELi1ELi1024ELi16ELi16ELi32ELi1ELi0EEviiiPT_S1_S1_iiE3Ash;
	add.s32 	%r669, %r668, %r667;
	ld.shared.u32 	%r982, [%r669];
$L__BB182_138:
	setp.lt.s32 	%p106, %r408, 10;
	@%p106 bra 	$L__BB182_140;
	add.s32 	%r670, %r11, 9;
	and.b32  	%r671, %r670, 15;
	add.s32 	%r672, %r229, %r671;
	shl.b32 	%r673, %r672, 2;
	mov.u32 	%r674, _ZZ9cuda_gemmIiLi256ELi1ELi1ELi1024ELi16ELi16ELi32ELi1ELi0EEviiiPT_S1_S1_iiE3Ash;
	add.s32 	%r675, %r674, %r673;
	ld.shared.u32 	%r983, [%r675];
$L__BB182_140:
	setp.lt.s32 	%p107, %r408, 11;
	@%p107 bra 	$L__BB182_142;
	add.s32 	%r676, %r11, 10;
	and.b32  	%r677, %r676, 15;
	add.s32 	%r678, %r229, %r677;
	shl.b32 	%r679, %r678, 2;
	mov.u32 	%r680, _ZZ9cuda_gemmIiLi256ELi1ELi1ELi1024ELi16ELi16ELi32ELi1ELi0EEviiiPT_S1_S1_iiE3Ash;
	add.s32 	%r681, %r680, %r679;
	ld.shared.u32 	%r984, [%r681];
$L__BB182_142:
	setp.lt.s32 	%p108, %r408, 12;
	@%p108 bra 	$L__BB182_144;
	add.s32 	%r682, %r11, 11;
	and.b32  	%r683, %r682, 15;
	add.s32 	%r684, %r229, %r683;
	shl.b32 	%r685, %r684, 2;
	mov.u32 	%r686, _ZZ9cuda_gemmIiLi256ELi1ELi1ELi1024ELi16ELi16ELi32ELi1ELi0EEviiiPT_S1_S1_iiE3Ash;
	add.s32 	%r687, %r686, %r685;
	ld.shared.u32 	%r985, [%r687];
$L__BB182_144:
	setp.lt.s32 	%p109, %r408, 13;
	@%p109 bra 	$L__BB182_146;
	add.s32 	%r688, %r11, 12;
	and.b32  	%r689, %r688, 15;
	add.s32 	%r690, %r229, %r689;
	shl.b32 	%r691, %r690, 2;
	mov.u32 	%r692, _ZZ9cuda_gemmIiLi256ELi1ELi1ELi1024ELi16ELi16ELi32ELi1ELi0EEviiiPT_S1_S1_iiE3Ash;
	add.s32 	%r693, %r692, %r691;
	ld.shared.u32 	%r986, [%r693];
$L__BB182_146:
	setp.lt.s32 	%p110, %r408, 14;
	@%p110 bra 	$L__BB182_148;
	add.s32 	%r694, %r11, 13;
	and.b32  	%r695, %r694, 15;
	add.s32 	%r696, %r229, %r695;
	shl.b32 	%r697, %r696, 2;
	mov.u32 	%r698, _ZZ9cuda_gemmIiLi256ELi1ELi1ELi1024ELi16ELi16ELi32ELi1ELi0EEviiiPT_S1_S1_iiE3Ash;
	add.s32 	%r699, %r698, %r697;
	ld.shared.u32 	%r987, [%r699];
$L__BB182_148:
	setp.lt.s32 	%p111, %r408, 15;
	@%p111 bra 	$L__BB182_150;
	add.s32 	%r700, %r11, 14;
	and.b32  	%r701, %r700, 15;
	add.s32 	%r702, %r229, %r701;
	shl.b32 	%r703, %r702, 2;
	mov.u32 	%r704, _ZZ9cuda_gemmIiLi256ELi1ELi1ELi1024ELi16ELi16ELi32ELi1ELi0EEviiiPT_S1_S1_iiE3Ash;
	add.s32 	%r705, %r704, %r703;
	ld.shared.u32 	%r988, [%r705];
$L__BB182_150:
	setp.lt.s32 	%p112, %r408, 16;
	@%p112 bra 	$L__BB182_152;
	add.s32 	%r706, %r11, -1;
	and.b32  	%r707, %r706, 15;
	add.s32 	%r708, %r229, %r707;
	shl.b32 	%r709, %r708, 2;
	mov.u32 	%r710, _ZZ9cuda_gemmIiLi256ELi1ELi1ELi1024ELi16ELi16ELi32ELi1ELi0EEviiiPT_S1_S1_iiE3Ash;
	add.s32 	%r711, %r710, %r709;
	ld.shared.u32 	%r989, [%r711];
$L__BB182_152:
	setp.lt.s32 	%p113, %r12, %r18;
	@%p113 bra 	$L__BB182_154;
$L__BB182_153:
	add.s32 	%r973, %r973, %r10;
	setp.lt.s32 	%p150, %r973, %r9;
	@%p150 bra 	$L__BB182_120;
	bra.uni 	$L__BB182_228;
$L__BB182_154:
	rem.s32 	%r712, %r2, %r408;
	shl.b32 	%r713, %r712, 2;
	mov.u32 	%r714, _ZZ9cuda_gemmIiLi256ELi1ELi1ELi1024ELi16ELi16ELi32ELi1ELi0EEviiiPT_S1_S1_iiE11kron_fac_sh;
	add.s32 	%r263, %r714, %r713;
	mov.u32 	%r990, %r12;
$L__BB182_155:
	mad.lo.s32 	%r716, %r990, 68, %r263;
	ld.shared.u32 	%r265, [%r716];
	mov.b32 	%r992, 0;
	@%p97 bra 	$L__BB182_157;
	shfl.sync.idx.b32	%r717|%p115, %r265, %r194, %r19, -1;
	mul.lo.s32 	%r992, %r717, %r974;
$L__BB182_157:
	@%p98 bra 	$L__BB182_159;
	shfl.sync.idx.b32	%r718|%p117, %r265, %r195, %r19, -1;
	mad.lo.s32 	%r992, %r718, %r975, %r992;
$L__BB182_159:
	@%p99 bra 	$L__BB182_161;
	shfl.sync.idx.b32	%r719|%p119, %r265, %r196, %r19, -1;
	mad.lo.s32 	%r992, %r719, %r976, %r992;
$L__BB182_161:
	@%p100 bra 	$L__BB182_163;
	shfl.sync.idx.b32	%r720|%p121, %r265, %r197, %r19, -1;
	mad.lo.s32 	%r992, %r720, %r977, %r992;
$L__BB182_163:
	@%p101 bra 	$L__BB182_165;
	shfl.sync.idx.b32	%r721|%p123, %r265, %r198, %r19, -1;
	mad.lo.s32 	%r992, %r721, %r978, %r992;
$L__BB182_165:
	setp.lt.s32 	%p124, %r408, 6;
	@%p124 bra 	$L__BB182_167;
	shfl.sync.idx.b32	%r722|%p125, %r265, %r199, %r19, -1;
	mad.lo.s32 	%r992, %r722, %r979, %r992;
$L__BB182_167:
	setp.lt.s32 	%p126, %r408, 7;
	@%p126 bra 	$L__BB182_169;
	shfl.sync.idx.b32	%r723|%p127, %r265, %r200, %r19, -1;
	mad.lo.s32 	%r992, %r723, %r980, %r992;
$L__BB182_169:
	setp.lt.s32 	%p128, %r408, 8;
	@%p128 bra 	$L__BB182_171;
	shfl.sync.idx.b32	%r724|%p129, %r265, %r201, %r19, -1;
	mad.lo.s32 	%r992, %r724, %r981, %r992;
$L__BB182_171:
	setp.lt.s32 	%p130, %r408, 9;
	@%p130 bra 	$L__BB182_173;
	shfl.sync.idx.b32	%r725|%p131, %r265, %r202, %r19, -1;
	mad.lo.s32 	%r992, %r725, %r982, %r992;
$L__BB182_173:
	setp.lt.s32 	%p132, %r408, 10;
	@%p132 bra 	$L__BB182_175;
	shfl.sync.idx.b32	%r726|%p133, %r265, %r203, %r19, -1;
	mad.lo.s32 	%r992, %r726, %r983, %r992;
$L__BB182_175:
	setp.lt.s32 	%p134, %r408, 11;
	@%p134 bra 	$L__BB182_177;
	shfl.sync.idx.b32	%r727|%p135, %r265, %r204, %r19, -1;
	mad.lo.s32 	%r992, %r727, %r984, %r992;
$L__BB182_177:
	setp.lt.s32 	%p136, %r408, 12;
	@%p136 bra 	$L__BB182_179;
	shfl.sync.idx.b32	%r728|%p137, %r265, %r205, %r19, -1;
	mad.lo.s32 	%r992, %r728, %r985, %r992;
$L__BB182_179:
	setp.lt.s32 	%p138, %r408, 13;
	@%p138 bra 	$L__BB182_181;
	shfl.sync.idx.b32	%r729|%p139, %r265, %r206, %r19, -1;
	mad.lo.s32 	%r992, %r729, %r986, %r992;
$L__BB182_181:
	setp.lt.s32 	%p140, %r408, 14;
	@%p140 bra 	$L__BB182_183;
	shfl.sync.idx.b32	%r730|%p141, %r265, %r207, %r19, -1;
	mad.lo.s32 	%r992, %r730, %r987, %r992;
$L__BB182_183:
	setp.lt.s32 	%p142, %r408, 15;
	@%p142 bra 	$L__BB182_185;
	shfl.sync.idx.b32	%r731|%p143, %r265, %r208, %r19, -1;
	mad.lo.s32 	%r992, %r731, %r988, %r992;
$L__BB182_185:
	setp.lt.s32 	%p144, %r408, 16;
	@%p144 bra 	$L__BB182_187;
	shfl.sync.idx.b32	%r732|%p145, %r265, %r209, %r19, -1;
	mad.lo.s32 	%r992, %r732, %r989, %r992;
$L__BB182_187:
	mov.u32 	%r1006, %r3;
$L__BB182_188:
	shr.u32 	%r299, %r1006, 1;
	shfl.sync.down.b32	%r733|%p146, %r992, %r299, %r210, -1;
	add.s32 	%r992, %r733, %r992;
	setp.gt.u32 	%p147, %r1006, 3;
	mov.u32 	%r1006, %r299;
	@%p147 bra 	$L__BB182_188;
	rem.u32 	%r734, %r2, %r4;
	setp.eq.s32 	%p148, %r734, 0;
	@%p148 bra 	$L__BB182_190;
	bra.uni 	$L__BB182_191;
$L__BB182_190:
	mad.lo.s32 	%r735, %r990, %r9, %r228;
	shl.b32 	%r736, %r735, 2;
	mov.u32 	%r737, _ZZ9cuda_gemmIiLi256ELi1ELi1ELi1024ELi16ELi16ELi32ELi1ELi0EEviiiPT_S1_S1_iiE3Csh;
	add.s32 	%r738, %r737, %r736;
	st.shared.u32 	[%r738], %r992;
$L__BB182_191:
	add.s32 	%r990, %r990, %r14;
	setp.lt.s32 	%p149, %r990, %r18;
	@%p149 bra 	$L__BB182_155;
	bra.uni 	$L__BB182_153;
$L__BB182_192:
	setp.lt.s32 	%p46, %r12, %r18;
	@%p46 bra 	$L__BB182_193;
	bra.uni 	$L__BB182_227;
$L__BB182_193:
	rem.u32 	%r560, %r2, %r408;
	shl.b32 	%r561, %r560, 2;
	mov.u32 	%r562, _ZZ9cuda_gemmIiLi256ELi1ELi1ELi1024ELi16ELi16ELi32ELi1ELi0EEviiiPT_S1_S1_iiE11kron_fac_sh;
	add.s32 	%r322, %r562, %r561;
	mov.u32 	%r1042, %r12;
$L__BB182_194:
	mad.lo.s32 	%r564, %r1042, 68, %r322;
	ld.shared.u32 	%r356, [%r564];
	mov.b32 	%r1044, 0;
	@%p30 bra 	$L__BB182_196;
	shfl.sync.idx.b32	%r565|%p48, %r356, %r178, %r19, -1;
	mul.lo.s32 	%r1044, %r565, %r1026;
$L__BB182_196:
	@%p31 bra 	$L__BB182_198;
	shfl.sync.idx.b32	%r566|%p50, %r356, %r179, %r19, -1;
	mad.lo.s32 	%r1044, %r566, %r1023, %r1044;
$L__BB182_198:
	@%p32 bra 	$L__BB182_200;
	shfl.sync.idx.b32	%r567|%p52, %r356, %r180, %r19, -1;
	mad.lo.s32 	%r1044, %r567, %r1022, %r1044;
$L__BB182_200:
	@%p33 bra 	$L__BB182_202;
	shfl.sync.idx.b32	%r568|%p54, %r356, %r181, %r19, -1;
	mad.lo.s32 	%r1044, %r568, %r1021, %r1044;
$L__BB182_202:
	@%p34 bra 	$L__BB182_204;
	shfl.sync.idx.b32	%r569|%p56, %r356, %r182, %r19, -1;
	mad.lo.s32 	%r1044, %r569, %r1020, %r1044;
$L__BB182_204:
	@%p35 bra 	$L__BB182_206;
	shfl.sync.idx.b32	%r570|%p58, %r356, %r183, %r19, -1;
	mad.lo.s32 	%r1044, %r570, %r1019, %r1044;
$L__BB182_206:
	setp.lt.u32 	%p59, %r408, 7;
	@%p59 bra 	$L__BB182_208;
	shfl.sync.idx.b32	%r571|%p60, %r356, %r184, %r19, -1;
	mad.lo.s32 	%r1044, %r571, %r1018, %r1044;
$L__BB182_208:
	setp.lt.u32 	%p61, %r408, 8;
	@%p61 bra 	$L__BB182_210;
	shfl.sync.idx.b32	%r572|%p62, %r356, %r185, %r19, -1;
	mad.lo.s32 	%r1044, %r572, %r1017, %r1044;
$L__BB182_210:
	setp.lt.u32 	%p63, %r408, 9;
	@%p63 bra 	$L__BB182_212;
	shfl.sync.idx.b32	%r573|%p64, %r356, %r186, %r19, -1;
	mad.lo.s32 	%r1044, %r573, %r1016, %r1044;
$L__BB182_212:
	setp.lt.u32 	%p65, %r408, 10;
	@%p65 bra 	$L__BB182_214;
	shfl.sync.idx.b32	%r574|%p66, %r356, %r187, %r19, -1;
	mad.lo.s32 	%r1044, %r574, %r1015, %r1044;
$L__BB182_214:
	setp.lt.u32 	%p67, %r408, 11;
	@%p67 bra 	$L__BB182_216;
	shfl.sync.idx.b32	%r575|%p68, %r356, %r188, %r19, -1;
	mad.lo.s32 	%r1044, %r575, %r1014, %r1044;
$L__BB182_216:
	setp.lt.u32 	%p69, %r408, 12;
	@%p69 bra 	$L__BB182_218;
	shfl.sync.idx.b32	%r576|%p70, %r356, %r189, %r19, -1;
	mad.lo.s32 	%r1044, %r576, %r1013, %r1044;
$L__BB182_218:
	setp.lt.u32 	%p71, %r408, 13;
	@%p71 bra 	$L__BB182_220;
	shfl.sync.idx.b32	%r577|%p72, %r356, %r190, %r19, -1;
	mad.lo.s32 	%r1044, %r577, %r1012, %r1044;
$L__BB182_220:
	setp.lt.u32 	%p73, %r408, 14;
	@%p73 bra 	$L__BB182_222;
	shfl.sync.idx.b32	%r578|%p74, %r356, %r191, %r19, -1;
	mad.lo.s32 	%r1044, %r578, %r1011, %r1044;
$L__BB182_222:
	setp.lt.u32 	%p75, %r408, 15;
	@%p75 bra 	$L__BB182_224;
	shfl.sync.idx.b32	%r579|%p76, %r356, %r192, %r19, -1;
	mad.lo.s32 	%r1044, %r579, %r1010, %r1044;
$L__BB182_224:
	setp.lt.u32 	%p77, %r408, 16;
	@%p77 bra 	$L__BB182_226;
	shfl.sync.idx.b32	%r580|%p78, %r356, %r193, %r19, -1;
	mad.lo.s32 	%r1044, %r580, %r1009, %r1044;
$L__BB182_226:
	mad.lo.s32 	%r581, %r1042, %r9, %r320;
	shl.b32 	%r582, %r581, 2;
	mov.u32 	%r583, _ZZ9cuda_gemmIiLi256ELi1ELi1ELi1024ELi16ELi16ELi32ELi1ELi0EEviiiPT_S1_S1_iiE3Csh;
	add.s32 	%r584, %r583, %r582;
	st.shared.u32 	[%r584], %r1044;
	add.s32 	%r1042, %r1042, %r14;
	setp.lt.s32 	%p79, %r1042, %r18;
	@%p79 bra 	$L__BB182_194;
$L__BB182_227:
	add.s32 	%r1025, %r1025, %r10;
	setp.lt.s32 	%p80, %r1025, %r9;
	@%p80 bra 	$L__BB182_87;
$L__BB182_228:
	setp.eq.s16 	%p218, %rs1, 2;
	bar.sync 	0;
	@%p218 bra 	$L__BB182_231;
	shl.b32 	%r883, %r1064, 2;
	mov.u32 	%r884, _ZZ9cuda_gemmIiLi256ELi1ELi1ELi1024ELi16ELi16ELi32ELi1ELi0EEviiiPT_S1_S1_iiE3Csh;
	add.s32 	%r1060, %r884, %r883;
	add.s32 	%r885, %r1064, %r20;
	mul.wide.u32 	%rd31, %r885, 4;
	add.s64 	%rd38, %rd2, %rd31;
	neg.s32 	%r1059, %r21;
	mad.lo.s32 	%r1064, %r13, %r21, %r1064;
$L__BB182_230:
	.pragma "nounroll";
	ld.shared.u32 	%r886, [%r1060];
	st.global.u32 	[%rd38], %r886;
	add.s32 	%r1060, %r1060, %r31;
	add.s64 	%rd38, %rd38, %rd8;
	add.s32 	%r1059, %r1059, 1;
	setp.ne.s32 	%p219, %r1059, 0;
	@%p219 bra 	$L__BB182_230;
$L__BB182_231:
	shl.b32 	%r887, %r1064, 2;
	mov.u32 	%r888, _ZZ9cuda_gemmIiLi256ELi1ELi1ELi1024ELi16ELi16ELi32ELi1ELi0EEviiiPT_S1_S1_iiE3Csh;
	add.s32 	%r1063, %r888, %r887;
	add.s64 	%rd17, %rd2, %rd8;
	add.s32 	%r1062, %r1064, %r20;
	add.s64 	%rd18, %rd2, %rd10;
	add.s64 	%rd19, %rd2, %rd12;
$L__BB182_232:
	mul.wide.s32 	%rd32, %r1062, 4;
	add.s64 	%rd33, %rd17, %rd32;
	add.s64 	%rd34, %rd18, %rd32;
	add.s64 	%rd35, %rd19, %rd32;
	add.s64 	%rd36, %rd2, %rd32;
	ld.shared.u32 	%r889, [%r1063];
	st.global.u32 	[%rd36], %r889;
	add.s32 	%r890, %r1063, %r31;
	ld.shared.u32 	%r891, [%r890];
	st.global.u32 	[%rd33], %r891;
	add.s32 	%r892, %r1063, %r34;
	ld.shared.u32 	%r893, [%r892];
	st.global.u32 	[%rd34], %r893;
	add.s32 	%r894, %r1063, %r35;
	ld.shared.u32 	%r895, [%r894];
	st.global.u32 	[%rd35], %r895;
	add.s32 	%r1064, %r1064, %r31;
	add.s32 	%r1063, %r1063, %r33;
	add.s32 	%r1062, %r1062, %r31;
	setp.lt.u32 	%p220, %r1064, 1024;
	@%p220 bra 	$L__BB182_232;
$L__BB182_233:
	ret;

}
	// .globl	_Z9cuda_gemmIiLi256ELi1ELi1ELi1024ELi16ELi16ELi32ELi1ELi1EEviiiPT_S1_S1_ii
.visible .entry _Z9cuda_gemmIiLi256ELi1ELi1ELi1024ELi16ELi16ELi32ELi1ELi1EEviiiPT_S1_S1_ii(
	.param .u32 _Z9cuda_gemmIiLi256ELi1ELi1ELi1024ELi16ELi16ELi32ELi1ELi1EEviiiPT_S1_S1_ii_param_0,
	.param .u32 _Z9cuda_gemmIiLi256ELi1ELi1ELi1024ELi16ELi16ELi32ELi1ELi1EEviiiPT_S1_S1_ii_param_1,
	.param .u32 _Z9cuda_gemmIiLi256ELi1ELi1ELi1024ELi16ELi16ELi32ELi1ELi1EEviiiPT_S1_S1_ii_param_2,
	.param .u64 .ptr .align 1 _Z9cuda_gemmIiLi256ELi1ELi1ELi1024ELi16ELi16ELi32ELi1ELi1EEviiiPT_S1_S1_ii_param_3,
	.param .u64 .ptr .align 1 _Z9cuda_gemmIiLi256ELi1ELi1ELi1024ELi16ELi16ELi32ELi1ELi1EEviiiPT_S1_S1_ii_param_4,
	.param .u64 .ptr .align 1 _Z9cuda_gemmIiLi256ELi1ELi1ELi1024ELi16ELi16ELi32ELi1ELi1EEviiiPT_S1_S1_ii_param_5,
	.param .u32 _Z9cuda_gemmIiLi256ELi1ELi1ELi1024ELi16ELi16ELi32ELi1ELi1EEviiiPT_S1_S1_ii_param_6,
	.param .u32 _Z9cuda_gemmIiLi256ELi1ELi1ELi1024ELi16ELi16ELi32ELi1ELi1EEviiiPT_S1_S1_ii_param_7
)
.maxntid 256
{
	.reg .pred 	%p<33>;
	.reg .b16 	%rs<7>;
	.reg .b32 	%r<331>;
	.reg .b64 	%rd<52>;
	// demoted variable
	.shared .align 128 .b8 _ZZ9cuda_gemmIiLi256ELi1ELi1ELi1024ELi16ELi16ELi32ELi1ELi1EEviiiPT_S1_S1_iiE11kron_fac_sh[1088];
	// demoted variable
	.shared .align 128 .b8 _ZZ9cuda_gemmIiLi256ELi1ELi1ELi1024ELi16ELi16ELi32ELi1ELi1EEviiiPT_S1_S1_iiE3Ash[4096];
	// demoted variable
	.shared .align 128 .b8 _ZZ9cuda_gemmIiLi256ELi1ELi1ELi1024ELi16ELi16ELi32ELi1ELi1EEviiiPT_S1_S1_iiE3Csh[4096];
	ld.param.u64 	%rd25, [_Z9cuda_gemmIiLi256ELi1ELi1ELi1024ELi16ELi16ELi32ELi1ELi1EEviiiPT_S1_S1_ii_param_3];
	ld.param.u64 	%rd26, [_Z9cuda_gemmIiLi256ELi1ELi1ELi1024ELi16ELi16ELi32ELi1ELi1EEviiiPT_S1_S1_ii_param_4];
	cvta.to.global.u64 	%rd1, %rd26;
	cvta.to.global.u64 	%rd2, %rd25;
	mov.u32 	%r330, %tid.x;
	mov.u32 	%r2, %ntid.x;
	add.s32 	%r3, %r330, %r2;
	max.u32 	%r110, %r3, 256;
	setp.lt.u32 	%p1, %r3, 256;
	selp.u32 	%r111, 1, 0, %p1;
	add.s32 	%r112, %r3, %r111;
	sub.s32 	%r113, %r110, %r112;
	div.u32 	%r114, %r113, %r2;
	add.s32 	%r4, %r114, %r111;
	and.b32  	%r115, %r4, 3;
	setp.eq.s32 	%p2, %r115, 3;
	mov.u32 	%r308, %r330;
	@%p2 bra 	$L__BB183_3;
	mul.wide.u32 	%rd27, %r330, 4;
	add.s64 	%rd49, %rd1, %rd27;
	mul.wide.u32 	%rd4, %r2, 4;
	add.s32 	%r116, %r4, 1;
	and.b32  	%r117, %r116, 3;
	neg.s32 	%r306, %r117;
	mov.u32 	%r308, %r330;
$L__BB183_2:
	.pragma "nounroll";
	ld.global.u32 	%r118, [%rd49];
	and.b32  	%r119, %r308, 15;
	mov.u32 	%r120, _ZZ9cuda_gemmIiLi256ELi1ELi1ELi1024ELi16ELi16ELi32ELi1ELi1EEviiiPT_S1_S1_iiE11kron_fac_sh;
	mad.lo.s32 	%r121, %r119, 68, %r120;
	shr.u32 	%r122, %r308, 2;
	and.b32  	%r123, %r122, 1073741820;
	add.s32 	%r124, %r121, %r123;
	st.shared.u32 	[%r124], %r118;
	add.s32 	%r308, %r308, %r2;
	add.s64 	%rd49, %rd49, %rd4;
	add.s32 	%r306, %r306, 1;
	setp.ne.s32 	%p3, %r306, 0;
	@%p3 bra 	$L__BB183_2;
$L__BB183_3:
	setp.lt.u32 	%p4, %r4, 3;
	@%p4 bra 	$L__BB183_6;
	shl.b32 	%r125, %r2, 1;
	add.s32 	%r311, %r308, %r125;
	shl.b32 	%r12, %r2, 2;
	mad.lo.s32 	%r310, %r2, 3, %r308;
	add.s32 	%r309, %r2, %r308;
$L__BB183_5:
	mul.wide.u32 	%rd28, %r308, 4;
	add.s64 	%rd29, %rd1, %rd28;
	ld.global.u32 	%r126, [%rd29];
	and.b32  	%r127, %r308, 15;
	mov.u32 	%r128, _ZZ9cuda_gemmIiLi256ELi1ELi1ELi1024ELi16ELi16ELi32ELi1ELi1EEviiiPT_S1_S1_iiE11kron_fac_sh;
	mad.lo.s32 	%r129, %r127, 68, %r128;
	shr.u32 	%r130, %r308, 2;
	and.b32  	%r131, %r130, 1073741820;
	add.s32 	%r132, %r129, %r131;
	st.shared.u32 	[%r132], %r126;
	add.s32 	%r133, %r308, %r2;
	mul.wide.u32 	%rd30, %r309, 4;
	add.s64 	%rd31, %rd1, %rd30;
	ld.global.u32 	%r134, [%rd31];
	and.b32  	%r135, %r309, 15;
	mad.lo.s32 	%r136, %r135, 68, %r128;
	shr.u32 	%r137, %r309, 2;
	and.b32  	%r138, %r137, 1073741820;
	add.s32 	%r139, %r136, %r138;
	st.shared.u32 	[%r139], %r134;
	add.s32 	%r140, %r133, %r2;
	mul.wide.u32 	%rd32, %r311, 4;
	add.s64 	%rd33, %rd1, %rd32;
	ld.global.u32 	%r141, [%rd33];
	and.b32  	%r142, %r311, 15;
	mad.lo.s32 	%r143, %r142, 68, %r128;
	shr.u32 	%r144, %r311, 2;
	and.b32  	%r145, %r144, 1073741820;
	add.s32 	%r146, %r143, %r145;
	st.shared.u32 	[%r146], %r141;
	add.s32 	%r147, %r140, %r2;
	mul.wide.u32 	%rd34, %r310, 4;
	add.s64 	%rd35, %rd1, %rd34;
	ld.global.u32 	%r148, [%rd35];
	and.b32  	%r149, %r310, 15;
	mad.lo.s32 	%r150, %r149, 68, %r128;
	shr.u32 	%r151, %r310, 2;
	and.b32  	%r152, %r151, 1073741820;
	add.s32 	%r153, %r150, %r152;
	st.shared.u32 	[%r153], %r148;
	add.s32 	%r308, %r147, %r2;
	add.s32 	%r311, %r311, %r12;
	add.s32 	%r310, %r310, %r12;
	add.s32 	%r309, %r309, %r12;
	setp.lt.u32 	%p5, %r308, 256;
	@%p5 bra 	$L__BB183_5;
$L__BB183_6:
	mov.u32 	%r23, %ctaid.y;
	mov.u32 	%r154, %nctaid.y;
	setp.ge.u32 	%p6, %r23, %r154;
	@%p6 bra 	$L__BB183_24;
	shl.b32 	%r24, %r23, 10;
	cvt.u16.u32 	%rs2, %r3;
	xor.b16  	%rs3, %rs2, 1023;
	cvt.u16.u32 	%rs4, %r2;
	div.u16 	%rs5, %rs3, %rs4;
	and.b16  	%rs1, %rs5, 3;
	xor.b16  	%rs6, %rs1, 2;
	cvt.u32.u16 	%r25, %rs6;
	setp.eq.s16 	%p7, %rs1, 2;
	mov.u32 	%r318, %r330;
	@%p7 bra 	$L__BB183_10;
	shl.b32 	%r155, %r330, 2;
	mov.u32 	%r156, _ZZ9cuda_gemmIiLi256ELi1ELi1ELi1024ELi16ELi16ELi32ELi1ELi1EEviiiPT_S1_S1_iiE3Ash;
	add.s32 	%r314, %r156, %r155;
	shl.b32 	%r27, %r2, 2;
	add.s32 	%r157, %r330, %r24;
	mul.wide.u32 	%rd36, %r157, 4;
	add.s64 	%rd50, %rd2, %rd36;
	mul.wide.u32 	%rd8, %r2, 4;
	neg.s32 	%r313, %r25;
	mad.lo.s32 	%r318, %r2, %r25, %r330;
$L__BB183_9:
	.pragma "nounroll";
	ld.global.u32 	%r158, [%rd50];
	st.shared.u32 	[%r314], %r158;
	add.s32 	%r314, %r314, %r27;
	add.s64 	%rd50, %rd50, %rd8;
	add.s32 	%r313, %r313, 1;
	setp.ne.s32 	%p8, %r313, 0;
	@%p8 bra 	$L__BB183_9;
$L__BB183_10:
	shl.b32 	%r35, %r2, 2;
	shl.b32 	%r159, %r318, 2;
	mov.u32 	%r160, _ZZ9cuda_gemmIiLi256ELi1ELi1ELi1024ELi16ELi16ELi32ELi1ELi1EEviiiPT_S1_S1_iiE3Ash;
	add.s32 	%r317, %r160, %r159;
	shl.b32 	%r37, %r2, 4;
	shl.b32 	%r38, %r2, 3;
	mul.lo.s32 	%r39, %r2, 12;
	mul.wide.u32 	%rd11, %r2, 4;
	add.s64 	%rd12, %rd2, %rd11;
	add.s32 	%r316, %r318, %r24;
	mul.wide.u32 	%rd13, %r2, 8;
	add.s64 	%rd14, %rd2, %rd13;
	mul.wide.u32 	%rd15, %r2, 12;
	add.s64 	%rd16, %rd2, %rd15;
$L__BB183_11:
	mul.wide.s32 	%rd37, %r316, 4;
	add.s64 	%rd38, %rd12, %rd37;
	add.s64 	%rd39, %rd14, %rd37;
	add.s64 	%rd40, %rd16, %rd37;
	add.s64 	%rd41, %rd2, %rd37;
	ld.global.u32 	%r161, [%rd41];
	st.shared.u32 	[%r317], %r161;
	ld.global.u32 	%r162, [%rd38];
	add.s32 	%r163, %r317, %r35;
	st.shared.u32 	[%r163], %r162;
	ld.global.u32 	%r164, [%rd39];
	add.s32 	%r165, %r317, %r38;
	st.shared.u32 	[%r165], %r164;
	ld.global.u32 	%r166, [%rd40];
	add.s32 	%r167, %r317, %r39;
	st.shared.u32 	[%r167], %r166;
	add.s32 	%r318, %r318, %r35;
	add.s32 	%r317, %r317, %r37;
	add.s32 	%r316, %r316, %r35;
	setp.lt.u32 	%p9, %r318, 1024;
	@%p9 bra 	$L__BB183_11;
	setp.eq.s16 	%p10, %rs1, 2;
	mov.u32 	%r323, %r330;
	@%p10 bra 	$L__BB183_15;
	shl.b32 	%r168, %r330, 2;
	mov.u32 	%r169, _ZZ9cuda_gemmIiLi256ELi1ELi1ELi1024ELi16ELi16ELi32ELi1ELi1EEviiiPT_S1_S1_iiE3Csh;
	add.s32 	%r320, %r169, %r168;
	neg.s32 	%r319, %r25;
	mad.lo.s32 	%r323, %r2, %r25, %r330;
$L__BB183_14:
	.pragma "nounroll";
	mov.b32 	%r170, 0;
	st.shared.u32 	[%r320], %r170;
	add.s32 	%r320, %r320, %r35;
	add.s32 	%r319, %r319, 1;
	setp.ne.s32 	%p11, %r319, 0;
	@%p11 bra 	$L__BB183_14;
$L__BB183_15:
	shl.b32 	%r171, %r323, 2;
	mov.u32 	%r172, _ZZ9cuda_gemmIiLi256ELi1ELi1ELi1024ELi16ELi16ELi32ELi1ELi1EEviiiPT_S1_S1_iiE3Csh;
	add.s32 	%r322, %r172, %r171;
$L__BB183_16:
	mov.b32 	%r173, 0;
	st.shared.u32 	[%r322], %r173;
	add.s32 	%r174, %r322, %r35;
	st.shared.u32 	[%r174], %r173;
	add.s32 	%r175, %r322, %r38;
	st.shared.u32 	[%r175], %r173;
	add.s32 	%r176, %r322, %r39;
	st.shared.u32 	[%r176], %r173;
	add.s32 	%r323, %r323, %r35;
	add.s32 	%r322, %r322, %r37;
	setp.lt.u32 	%p12, %r323, 1024;
	@%p12 bra 	$L__BB183_16;
	shl.b32 	%r177, %r330, 4;
	and.b32  	%r178, %r177, 1008;
	bar.sync 	0;
	and.b32  	%r179, %r330, 15;
	or.b32  	%r180, %r178, %r179;
	shl.b32 	%r181, %r180, 2;
	mov.u32 	%r182, _ZZ9cuda_gemmIiLi256ELi1ELi1ELi1024ELi16ELi16ELi32ELi1ELi1EEviiiPT_S1_S1_iiE3Ash;
	add.s32 	%r183, %r182, %r181;
	ld.shared.u32 	%r60, [%r183];
	add.s32 	%r184, %r330, 1;
	and.b32  	%r61, %r184, 15;
	or.b32  	%r185, %r178, %r61;
	shl.b32 	%r186, %r185, 2;
	add.s32 	%r187, %r182, %r186;
	ld.shared.u32 	%r62, [%r187];
	add.s32 	%r188, %r330, 2;
	and.b32  	%r63, %r188, 15;
	or.b32  	%r189, %r178, %r63;
	shl.b32 	%r190, %r189, 2;
	add.s32 	%r191, %r182, %r190;
	ld.shared.u32 	%r64, [%r191];
	add.s32 	%r192, %r330, 3;
	and.b32  	%r65, %r192, 15;
	or.b32  	%r193, %r178, %r65;
	shl.b32 	%r194, %r193, 2;
	add.s32 	%r195, %r182, %r194;
	ld.shared.u32 	%r66, [%r195];
	add.s32 	%r196, %r330, 4;
	and.b32  	%r67, %r196, 15;
	or.b32  	%r197, %r178, %r67;
	shl.b32 	%r198, %r197, 2;
	add.s32 	%r199, %r182, %r198;
	ld.shared.u32 	%r68, [%r199];
	add.s32 	%r200, %r330, 5;
	and.b32  	%r69, %r200, 15;
	or.b32  	%r201, %r178, %r69;
	shl.b32 	%r202, %r201, 2;
	add.s32 	%r203, %r182, %r202;
	ld.shared.u32 	%r70, [%r203];
	add.s32 	%r204, %r330, 6;
	and.b32  	%r71, %r204, 15;
	or.b32  	%r205, %r178, %r71;
	shl.b32 	%r206, %r205, 2;
	add.s32 	%r207, %r182, %r206;
	ld.shared.u32 	%r72, [%r207];
	add.s32 	%r208, %r330, 7;
	and.b32  	%r73, %r208, 15;
	or.b32  	%r209, %r178, %r73;
	shl.b32 	%r210, %r209, 2;
	add.s32 	%r211, %r182, %r210;
	ld.shared.u32 	%r74, [%r211];
	xor.b32  	%r75, %r179, 8;
	or.b32  	%r212, %r178, %r75;
	shl.b32 	%r213, %r212, 2;
	add.s32 	%r214, %r182, %r213;
	ld.shared.u32 	%r76, [%r214];
	add.s32 	%r215, %r330, 9;
	and.b32  	%r77, %r215, 15;
	or.b32  	%r216, %r178, %r77;
	shl.b32 	%r217, %r216, 2;
	add.s32 	%r218, %r182, %r217;
	ld.shared.u32 	%r78, [%r218];
	add.s32 	%r219, %r330, 10;
	and.b32  	%r79, %r219, 15;
	or.b32  	%r220, %r178, %r79;
	shl.b32 	%r221, %r220, 2;
	add.s32 	%r222, %r182, %r221;
	ld.shared.u32 	%r80, [%r222];
	add.s32 	%r223, %r330, 11;
	and.b32  	%r81, %r223, 15;
	or.b32  	%r224, %r178, %r81;
	shl.b32 	%r225, %r224, 2;
	add.s32 	%r226, %r182, %r225;
	ld.shared.u32 	%r82, [%r226];
	add.s32 	%r227, %r330, 12;
	and.b32  	%r83, %r227, 15;
	or.b32  	%r228, %r178, %r83;
	shl.b32 	%r229, %r228, 2;
	add.s32 	%r230, %r182, %r229;
	ld.shared.u32 	%r84, [%r230];
	add.s32 	%r231, %r330, 13;
	and.b32  	%r85, %r231, 15;
	or.b32  	%r232, %r178, %r85;
	shl.b32 	%r233, %r232, 2;
	add.s32 	%r234, %r182, %r233;
	ld.shared.u32 	%r86, [%r234];
	add.s32 	%r235, %r330, 14;
	and.b32  	%r87, %r235, 15;
	or.b32  	%r236, %r178, %r87;
	shl.b32 	%r237, %r236, 2;
	add.s32 	%r238, %r182, %r237;
	ld.shared.u32 	%r88, [%r238];
	add.s32 	%r239, %r330, -1;
	and.b32  	%r89, %r239, 15;
	or.b32  	%r240, %r178, %r89;
	shl.b32 	%r241, %r240, 2;
	add.s32 	%r242, %r182, %r241;
	ld.shared.u32 	%r90, [%r242];
	shr.u32 	%r324, %r330, 6;
$L__BB183_18:
	and.b32  	%r243, %r330, 15;
	shl.b32 	%r244, %r330, 2;
	and.b32  	%r245, %r244, 60;
	mov.u32 	%r246, _ZZ9cuda_gemmIiLi256ELi1ELi1ELi1024ELi16ELi16ELi32ELi1ELi1EEviiiPT_S1_S1_iiE11kron_fac_sh;
	add.s32 	%r247, %r246, %r245;
	mad.lo.s32 	%r248, %r324, 68, %r247;
	ld.shared.u32 	%r249, [%r248];
	shfl.sync.idx.b32	%r250|%p13, %r249, %r243, 4127, -1;
	mul.lo.s32 	%r251, %r250, %r60;
	shfl.sync.idx.b32	%r252|%p14, %r249, %r61, 4127, -1;
	mad.lo.s32 	%r253, %r252, %r62, %r251;
	shfl.sync.idx.b32	%r254|%p15, %r249, %r63, 4127, -1;
	mad.lo.s32 	%r255, %r254, %r64, %r253;
	shfl.sync.idx.b32	%r256|%p16, %r249, %r65, 4127, -1;
	mad.lo.s32 	%r257, %r256, %r66, %r255;
	shfl.sync.idx.b32	%r258|%p17, %r249, %r67, 4127, -1;
	mad.lo.s32 	%r259, %r258, %r68, %r257;
	shfl.sync.idx.b32	%r260|%p18, %r249, %r69, 4127, -1;
	mad.lo.s32 	%r261, %r260, %r70, %r259;
	shfl.sync.idx.b32	%r262|%p19, %r249, %r71, 4127, -1;
	mad.lo.s32 	%r263, %r262, %r72, %r261;
	shfl.sync.idx.b32	%r264|%p20, %r249, %r73, 4127, -1;
	mad.lo.s32 	%r265, %r264, %r74, %r263;
	shfl.sync.idx.b32	%r266|%p21, %r249, %r75, 4127, -1;
	mad.lo.s32 	%r267, %r266, %r76, %r265;
	shfl.sync.idx.b32	%r268|%p22, %r249, %r77, 4127, -1;
	mad.lo.s32 	%r269, %r268, %r78, %r267;
	shfl.sync.idx.b32	%r270|%p23, %r249, %r79, 4127, -1;
	mad.lo.s32 	%r271, %r270, %r80, %r269;
	shfl.sync.idx.b32	%r272|%p24, %r249, %r81, 4127, -1;
	mad.lo.s32 	%r273, %r272, %r82, %r271;
	shfl.sync.idx.b32	%r274|%p25, %r249, %r83, 4127, -1;
	mad.lo.s32 	%r275, %r274, %r84, %r273;
	shfl.sync.idx.b32	%r276|%p26, %r249, %r85, 4127, -1;
	mad.lo.s32 	%r277, %r276, %r86, %r275;
	shfl.sync.idx.b32	%r278|%p27, %r249, %r87, 4127, -1;
	mad.lo.s32 	%r279, %r278, %r88, %r277;
	shfl.sync.idx.b32	%r280|%p28, %r249, %r89, 4127, -1;
	mad.lo.s32 	%r281, %r280, %r90, %r279;
	shl.b32 	%r282, %r324, 8;
	and.b32  	%r283, %r244, 252;
	or.b32  	%r284, %r282, %r283;
	mov.u32 	%r285, _ZZ9cuda_gemmIiLi256ELi1ELi1ELi1024ELi16ELi16ELi32ELi1ELi1EEviiiPT_S1_S1_iiE3Csh;
	add.s32 	%r286, %r285, %r284;
	ld.shared.u32 	%r287, [%r286];
	add.s32 	%r288, %r287, %r281;
	st.shared.u32 	[%r286], %r288;
	shr.u32 	%r289, %r2, 6;
	add.s32 	%r324, %r324, %r289;
	setp.lt.u32 	%p29, %r324, 16;
	@%p29 bra 	$L__BB183_18;
	ld.param.u64 	%rd48, [_Z9cuda_gemmIiLi256ELi1ELi1ELi1024ELi16ELi16ELi32ELi1ELi1EEviiiPT_S1_S1_ii_param_5];
	cvta.to.global.u64 	%rd17, %rd48;
	setp.eq.s16 	%p30, %rs1, 2;
	bar.sync 	0;
	@%p30 bra 	$L__BB183_22;
	add.s32 	%r326, %r285, %r244;
	add.s32 	%r292, %r330, %r24;
	mul.wide.u32 	%rd42, %r292, 4;
	add.s64 	%rd51, %rd17, %rd42;
	neg.s32 	%r325, %r25;
	mad.lo.s32 	%r330, %r2, %r25, %r330;
$L__BB183_21:
	.pragma "nounroll";
	ld.shared.u32 	%r293, [%r326];
	st.global.u32 	[%rd51], %r293;
	add.s32 	%r326, %r326, %r35;
	add.s64 	%rd51, %rd51, %rd11;
	add.s32 	%r325, %r325, 1;
	setp.ne.s32 	%p31, %r325, 0;
	@%p31 bra 	$L__BB183_21;
$L__BB183_22:
	shl.b32 	%r294, %r330, 2;
	add.s32 	%r329, %r285, %r294;
	add.s64 	%rd21, %rd17, %rd11;
	add.s32 	%r328, %r330, %r24;
	add.s64 	%rd22, %rd17, %rd13;
	add.s64 	%rd23, %rd17, %rd15;
	mov.u32 	%r299, %ntid.x;
	shl.b32 	%r300, %r299, 3;
$L__BB183_23:
	mul.wide.s32 	%rd43, %r328, 4;
	add.s64 	%rd44, %rd21, %rd43;
	add.s64 	%rd45, %rd22, %rd43;
	add.s64 	%rd46, %rd23, %rd43;
	add.s64 	%rd47, %rd17, %rd43;
	ld.shared.u32 	%r296, [%r329];
	st.global.u32 	[%rd47], %r296;
	add.s32 	%r297, %r329, %r35;
	ld.shared.u32 	%r298, [%r297];
	st.global.u32 	[%rd44], %r298;
	add.s32 	%r301, %r329, %r300;
	ld.shared.u32 	%r302, [%r301];
	st.global.u32 	[%rd45], %r302;
	mad.lo.s32 	%r303, %r299, 12, %r329;
	ld.shared.u32 	%r304, [%r303];
	st.global.u32 	[%rd46], %r304;
	add.s32 	%r330, %r330, %r35;
	shl.b32 	%r305, %r299, 4;
	add.s32 	%r329, %r329, %r305;
	add.s32 	%r328, %r328, %r35;
	setp.lt.u32 	%p32, %r330, 1024;
	@%p32 bra 	$L__BB183_23;
$L__BB183_24:
	ret;

}
	// .globl	_Z9cuda_gemmIiLi256ELi1ELi1ELi1024ELi32ELi32ELi32ELi0ELi0EEviiiPT_S1_S1_ii
.visible .entry _Z9cuda_gemmIiLi256ELi1ELi1ELi1024ELi32ELi32ELi32ELi0ELi0EEviiiPT_S1_S1_ii(
	.param .u32 _Z9cuda_gemmIiLi256ELi1ELi1ELi1024ELi32ELi32ELi32ELi0ELi0EEviiiPT_S1_S1_ii_param_0,
	.param .u32 _Z9cuda_gemmIiLi256ELi1ELi1ELi1024ELi32ELi32ELi32ELi0ELi0EEviiiPT_S1_S1_ii_param_1,
	.param .u32 _Z9cuda_gemmIiLi256ELi1ELi1ELi1024ELi32ELi32ELi32ELi0ELi0EEviiiPT_S1_S1_ii_param_2,
	.param .u64 .ptr .align 1 _Z9cuda_gemmIiLi256ELi1ELi1ELi1024ELi32ELi32ELi32ELi0ELi0EEviiiPT_S1_S1_ii_param_3,
	.param .u64 .ptr .align 1 _Z9cuda_gemmIiLi256ELi1ELi1ELi1024ELi32ELi32ELi32ELi0ELi0EEviiiPT_S1_S1_ii_param_4,
	.param .u64 .ptr .align 1 _Z9cuda_gemmIiLi256ELi1ELi1ELi1024ELi32ELi32ELi32ELi0ELi0EEviiiPT_S1_S1_ii_param_5,
	.param .u32 _Z9cuda_gemmIiLi256ELi1ELi1ELi1024ELi32ELi32ELi32ELi0ELi0EEviiiPT_S1_S1_ii_param_6,
	.param .u32 _Z9cuda_gemmIiLi256ELi1ELi1ELi1024ELi32ELi32ELi32ELi0ELi0EEviiiPT_S1_S1_ii_param_7
)
.maxntid 256
{
	.reg .pred 	%p<221>;
	.reg .b16 	%rs<7>;
	.reg .b32 	%r<1115>;
	.reg .b64 	%rd<32>;
	// demoted variable
	.shared .align 128 .b8 _ZZ9cuda_gemmIiLi256ELi1ELi1ELi1024ELi32ELi32ELi32ELi0ELi0EEviiiPT_S1_S1_iiE11kron_fac_sh[4224];
	// demoted variable
	.shared .align 128 .b8 _ZZ9cuda_gemmIiLi256ELi1ELi1ELi1024ELi32ELi32ELi32ELi0ELi0EEviiiPT_S1_S1_iiE3Ash[4096];
	// demoted variable
	.shared .align 128 .b8 _ZZ9cuda_gemmIiLi256ELi1ELi1ELi1024ELi32ELi32ELi32ELi0ELi0EEviiiPT_S1_S1_iiE3Csh[4096];
	ld.param.u32 	%r441, [_Z9cuda_gemmIiLi256ELi1ELi1ELi1024ELi32ELi32ELi32ELi0ELi0EEviiiPT_S1_S1_ii_param_1];
	ld.param.u32 	%r442, [_Z9cuda_gemmIiLi256ELi1ELi1ELi1024ELi32ELi32ELi32ELi0ELi0EEviiiPT_S1_S1_ii_param_2];
	ld.param.u64 	%rd8, [_Z9cuda_gemmIiLi256ELi1ELi1ELi1024ELi32ELi32ELi32ELi0ELi0EEviiiPT_S1_S1_ii_param_3];
	ld.param.u64 	%rd7, [_Z9cuda_gemmIiLi256ELi1ELi1ELi1024ELi32ELi32ELi32ELi0ELi0EEviiiPT_S1_S1_ii_param_4];
	ld.param.u64 	%rd9, [_Z9cuda_gemmIiLi256ELi1ELi1ELi1024ELi32ELi32ELi32ELi0ELi0EEviiiPT_S1_S1_ii_param_5];
	ld.param.u32 	%r443, [_Z9cuda_gemmIiLi256ELi1ELi1ELi1024ELi32ELi32ELi32ELi0ELi0EEviiiPT_S1_S1_ii_param_6];
	ld.param.u32 	%r444, [_Z9cuda_gemmIiLi256ELi1ELi1ELi1024ELi32ELi32ELi32ELi0ELi0EEviiiPT_S1_S1_ii_param_7];
	cvta.to.global.u64 	%rd1, %rd8;
	cvta.to.global.u64 	%rd2, %rd9;
	mov.u32 	%r1109, %tid.x;
	and.b32  	%r2, %r1109, 31;
	setp.lt.s32 	%p1, %r444, 16;
	shr.u32 	%r3, %r444, 4;
	selp.b32 	%r4, 1, %r3, %p1;
	mul.lo.s32 	%r5, %r444, %r443;
	setp.ge.u32 	%p2, %r1109, %r5;
	@%p2 bra 	$L__BB184_3;
	mov.u32 	%r6, %ntid.x;
	cvta.to.global.u64 	%rd3, %rd7;
	mov.u32 	%r942, %r1109;
$L__BB184_2:
	mul.wide.u32 	%rd10, %r942, 4;
	add.s64 	%rd11, %rd3, %rd10;
	ld.global.u32 	%r445, [%rd11];
	rem.u32 	%r446, %r942, %r443;
	mov.u32 	%r447, _ZZ9cuda_gemmIiLi256ELi1ELi1ELi1024ELi32ELi32ELi32ELi0ELi0EEviiiPT_S1_S1_iiE11kron_fac_sh;
	mad.lo.s32 	%r448, %r446, 132, %r447;
	div.u32 	%r449, %r942, %r444;
	shl.b32 	%r450, %r449, 2;
	add.s32 	%r451, %r448, %r450;
	st.shared.u32 	[%r451], %r445;
	add.s32 	%r942, %r942, %r6;
	setp.lt.u32 	%p3, %r942, %r5;
	@%p3 bra 	$L__BB184_2;
$L__BB184_3:
	div.s32 	%r9, 1024, %r444;
	mul.lo.s32 	%r452, %r9, %r4;
	min.s32 	%r10, %r452, 256;
	div.u32 	%r12, %r1109, %r10;
	mul.lo.s32 	%r453, %r12, %r10;
	sub.s32 	%r454, %r1109, %r453;
	div.u32 	%r11, %r454, %r4;
	mov.u32 	%r13, %ntid.x;
	div.u32 	%r14, %r13, %r10;
	mov.u32 	%r15, %ctaid.y;
	mov.u32 	%r455, %nctaid.y;
	setp.ge.u32 	%p4, %r15, %r455;
	@%p4 bra 	$L__BB184_233;
	mov.u32 	%r16, %ctaid.x;
	and.b32  	%r17, %r11, 15;
	rem.u32 	%r456, %r1109, %r4;
	shl.b32 	%r18, %r456, 4;
	min.s32 	%r19, %r443, 32;
	shl.b32 	%r457, %r444, 8;
	sub.s32 	%r20, 8223, %r457;
	shl.b32 	%r21, %r16, 10;
	mul.lo.s32 	%r22, %r15, %r442;
	add.s32 	%r458, %r1109, %r13;
	cvt.u16.u32 	%rs2, %r458;
	xor.b16  	%rs3, %rs2, 1023;
	cvt.u16.u32 	%rs4, %r13;
	div.u16 	%rs5, %rs3, %rs4;
	and.b16  	%rs1, %rs5, 3;
	xor.b16  	%rs6, %rs1, 2;
	cvt.u32.u16 	%r23, %rs6;
	setp.eq.s16 	%p5, %rs1, 2;
	mov.u32 	%r949, %r1109;
	@%p5 bra 	$L__BB184_7;
	shl.b32 	%r459, %r1109, 2;
	mov.u32 	%r460, _ZZ9cuda_gemmIiLi256ELi1ELi1ELi1024ELi32ELi32ELi32ELi0ELi0EEviiiPT_S1_S1_iiE3Ash;
	add.s32 	%r945, %r460, %r459;
	shl.b32 	%r25, %r13, 2;
	add.s32 	%r461, %r1109, %r22;
	add.s32 	%r944, %r461, %r21;
	neg.s32 	%r943, %r23;
	mad.lo.s32 	%r949, %r13, %r23, %r1109;
$L__BB184_6:
	.pragma "nounroll";
	mul.wide.s32 	%rd12, %r944, 4;
	add.s64 	%rd13, %rd1, %rd12;
	ld.global.u32 	%r462, [%rd13];
	st.shared.u32 	[%r945], %r462;
	add.s32 	%r945, %r945, %r25;
	add.s32 	%r944, %r944, %r13;
	add.s32 	%r943, %r943, 1;
	setp.ne.s32 	%p6, %r943, 0;
	@%p6 bra 	$L__BB184_6;
$L__BB184_7:
	shl.b32 	%r36, %r13, 2;
	shl.b32 	%r463, %r949, 2;
	mov.u32 	%r464, _ZZ9cuda_gemmIiLi256ELi1ELi1ELi1024ELi32ELi32ELi32ELi0ELi0EEviiiPT_S1_S1_iiE3Ash;
	add.s32 	%r948, %r464, %r463;
	shl.b32 	%r38, %r13, 4;
	shl.b32 	%r39, %r13, 3;
	mul.lo.s32 	%r40, %r13, 12;
	mul.wide.u32 	%rd14, %r13, 4;
	add.s64 	%rd4, %rd1, %rd14;
	add.s32 	%r465, %r949, %r22;
	add.s32 	%r947, %r465, %r21;
	mul.wide.u32 	%rd15, %r13, 8;
	add.s64 	%rd5, %rd1, %rd15;
	mul.wide.u32 	%rd16, %r13, 12;
	add.s64 	%rd6, %rd1, %rd16;
$L__BB184_8:
	mul.wide.s32 	%rd17, %r947, 4;
	add.s64 	%rd18, %rd4, %rd17;
	add.s64 	%rd19, %rd5, %rd17;
	add.s64 	%rd20, %rd6, %rd17;
	add.s64 	%rd21, %rd1, %rd17;
	ld.global.u32 	%r466, [%rd21];
	st.shared.u32 	[%r948], %r466;
	ld.global.u32 	%r467, [%rd18];
	add.s32 	%r468, %r948, %r36;
	st.shared.u32 	[%r468], %r467;
	ld.global.u32 	%r469, [%rd19];
	add.s32 	%r470, %r948, %r39;
	st.shared.u32 	[%r470], %r469;
	ld.global.u32 	%r471, [%rd20];
	add.s32 	%r472, %r948, %r40;
	st.shared.u32 	[%r472], %r471;
	add.s32 	%r949, %r949, %r36;
	add.s32 	%r948, %r948, %r38;
	add.s32 	%r947, %r947, %r36;
	setp.lt.u32 	%p7, %r949, 1024;
	@%p7 bra 	$L__BB184_8;
	setp.eq.s16 	%p8, %rs1, 2;
	mov.u32 	%r953, %r1109;
	@%p8 bra 	$L__BB184_12;
	shl.b32 	%r473, %r1109, 2;
	mov.u32 	%r474, _ZZ9cuda_gemmIiLi256ELi1ELi1ELi1024ELi32ELi32ELi32ELi0ELi0EEviiiPT_S1_S1_iiE3Csh;
	add.s32 	%r951, %r474, %r473;
	neg.s32 	%r950, %r23;
	mad.lo.s32 	%r953, %r13, %r23, %r1109;
$L__BB184_11:
	.pragma "nounroll";
	mov.b32 	%r475, 0;
	st.shared.u32 	[%r951], %r475;
	add.s32 	%r951, %r951, %r36;
	add.s32 	%r950, %r950, 1;
	setp.ne.s32 	%p9, %r950, 0;
	@%p9 bra 	$L__BB184_11;
$L__BB184_12:
	mov.u32 	%r477, _ZZ9cuda_gemmIiLi256ELi1ELi1ELi1024ELi32ELi32ELi32ELi0ELi0EEviiiPT_S1_S1_iiE3Csh;
$L__BB184_13:
	shl.b32 	%r476, %r953, 2;
	add.s32 	%r478, %r477, %r476;
	mov.b32 	%r479, 0;
	st.shared.u32 	[%r478], %r479;
	add.s32 	%r480, %r478, %r36;
	st.shared.u32 	[%r480], %r479;
	add.s32 	%r481, %r480, %r36;
	st.shared.u32 	[%r481], %r479;
	add.s32 	%r482, %r481, %r36;
	st.shared.u32 	[%r482], %r479;
	add.s32 	%r953, %r36, %r953;
	setp.lt.u32 	%p10, %r953, 1024;
	@%p10 bra 	$L__BB184_13;
	setp.lt.s32 	%p11, %r9, 1;
	bar.sync 	0;
	@%p11 bra 	$L__BB184_228;
	setp.ne.s32 	%p12, %r4, 1;
	@%p12 bra 	$L__BB184_85;
	add.s32 	%r764, %r11, 1;
	and.b32  	%r58, %r764, 15;
	add.s32 	%r765, %r11, 2;
	and.b32  	%r59, %r765, 15;
	add.s32 	%r766, %r11, 3;
	and.b32  	%r60, %r766, 15;
	add.s32 	%r767, %r11, 4;
	and.b32  	%r61, %r767, 15;
	add.s32 	%r768, %r11, 5;
	and.b32  	%r62, %r768, 15;
	add.s32 	%r769, %r11, 6;
	and.b32  	%r63, %r769, 15;
	add.s32 	%r770, %r11, 7;
	and.b32  	%r64, %r770, 15;
	xor.b32  	%r65, %r17, 8;
	add.s32 	%r771, %r11, 9;
	and.b32  	%r66, %r771, 15;
	add.s32 	%r772, %r11, 10;
	and.b32  	%r67, %r772, 15;
	add.s32 	%r773, %r11, 11;
	and.b32  	%r68, %r773, 15;
	add.s32 	%r774, %r11, 12;
	and.b32  	%r69, %r774, 15;
	add.s32 	%r775, %r11, 13;
	and.b32  	%r70, %r775, 15;
	add.s32 	%r776, %r11, 14;
	and.b32  	%r71, %r776, 15;
	add.s32 	%r777, %r11, -1;
	and.b32  	%r72, %r777, 15;
	setp.lt.s32 	%p151, %r17, %r444;
	selp.b32 	%r778, 0, %r444, %p151;
	sub.s32 	%r73, %r17, %r778;
	add.s32 	%r779, %r17, 1;
	setp.lt.s32 	%p152, %r779, %r444;
	selp.b32 	%r780, 0, %r444, %p152;
	sub.s32 	%r74, %r779, %r780;
	add.s32 	%r781, %r17, 2;
	setp.lt.s32 	%p153, %r781, %r444;
	selp.b32 	%r782, 0, %r444, %p153;
	sub.s32 	%r75, %r781, %r782;
	add.s32 	%r783, %r17, 3;
	setp.lt.s32 	%p154, %r783, %r444;
	selp.b32 	%r784, 0, %r444, %p154;
	sub.s32 	%r76, %r783, %r784;
	add.s32 	%r785, %r17, 4;
	setp.lt.s32 	%p155, %r785, %r444;
	selp.b32 	%r786, 0, %r444, %p155;
	sub.s32 	%r77, %r785, %r786;
	add.s32 	%r787, %r17, 5;
	setp.lt.s32 	%p156, %r787, %r444;
	selp.b32 	%r788, 0, %r444, %p156;
	sub.s32 	%r78, %r787, %r788;
	add.s32 	%r789, %r17, 6;
	setp.lt.s32 	%p157, %r789, %r444;
	selp.b32 	%r790, 0, %r444, %p157;
	sub.s32 	%r79, %r789, %r790;
	add.s32 	%r791, %r17, 7;
	setp.lt.s32 	%p158, %r791, %r444;
	selp.b32 	%r792, 0, %r444, %p158;
	sub.s32 	%r80, %r791, %r792;
	add.s32 	%r793, %r17, 8;
	setp.lt.s32 	%p159, %r793, %r444;
	selp.b32 	%r794, 0, %r444, %p159;
	sub.s32 	%r81, %r793, %r794;
	add.s32 	%r795, %r17, 9;
	setp.lt.s32 	%p160, %r795, %r444;
	selp.b32 	%r796, 0, %r444, %p160;
	sub.s32 	%r82, %r795, %r796;
	add.s32 	%r797, %r17, 10;
	setp.lt.s32 	%p161, %r797, %r444;
	selp.b32 	%r798, 0, %r444, %p161;
	sub.s32 	%r83, %r797, %r798;
	add.s32 	%r799, %r17, 11;
	setp.lt.s32 	%p162, %r799, %r444;
	selp.b32 	%r800, 0, %r444, %p162;
	sub.s32 	%r84, %r799, %r800;
	add.s32 	%r801, %r17, 12;
	setp.lt.s32 	%p163, %r801, %r444;
	selp.b32 	%r802, 0, %r444, %p163;
	sub.s32 	%r85, %r801, %r802;
	add.s32 	%r803, %r17, 13;
	setp.lt.s32 	%p164, %r803, %r444;
	selp.b32 	%r804, 0, %r444, %p164;
	sub.s32 	%r86, %r803, %r804;
	add.s32 	%r805, %r17, 14;
	setp.lt.s32 	%p165, %r805, %r444;
	selp.b32 	%r806, 0, %r444, %p165;
	sub.s32 	%r87, %r805, %r806;
	add.s32 	%r807, %r17, 15;
	setp.lt.s32 	%p166, %r807, %r444;
	selp.b32 	%r808, 0, %r444, %p166;
	sub.s32 	%r88, %r807, %r808;
	mov.b32 	%r970, 0;
$L__BB184_17:
	setp.lt.s32 	%p167, %r444, 1;
	add.s32 	%r106, %r970, %r11;
	mad.lo.s32 	%r107, %r106, %r444, %r18;
	@%p167 bra 	$L__BB184_19;
	add.s32 	%r809, %r107, %r17;
	shl.b32 	%r810, %r809, 2;
	mov.u32 	%r811, _ZZ9cuda_gemmIiLi256ELi1ELi1ELi1024ELi32ELi32ELi32ELi0ELi0EEviiiPT_S1_S1_iiE3Ash;
	add.s32 	%r812, %r811, %r810;
	ld.shared.u32 	%r971, [%r812];
$L__BB184_19:
	setp.lt.s32 	%p168, %r444, 2;
	@%p168 bra 	$L__BB184_21;
	add.s32 	%r813, %r107, %r58;
	shl.b32 	%r814, %r813, 2;
	mov.u32 	%r815, _ZZ9cuda_gemmIiLi256ELi1ELi1ELi1024ELi32ELi32ELi32ELi0ELi0EEviiiPT_S1_S1_iiE3Ash;
	add.s32 	%r816, %r815, %r814;
	ld.shared.u32 	%r972, [%r816];
$L__BB184_21:
	setp.lt.s32 	%p169, %r444, 3;
	@%p169 bra 	$L__BB184_23;
	add.s32 	%r817, %r107, %r59;
	shl.b32 	%r818, %r817, 2;
	mov.u32 	%r819, _ZZ9cuda_gemmIiLi256ELi1ELi1ELi1024ELi32ELi32ELi32ELi0ELi0EEviiiPT_S1_S1_iiE3Ash;
	add.s32 	%r820, %r819, %r818;
	ld.shared.u32 	%r973, [%r820];
$L__BB184_23:
	setp.lt.s32 	%p170, %r444, 4;
	@%p170 bra 	$L__BB184_25;
	add.s32 	%r821, %r107, %r60;
	shl.b32 	%r822, %r821, 2;
	mov.u32 	%r823, _ZZ9cuda_gemmIiLi256ELi1ELi1ELi1024ELi32ELi32ELi32ELi0ELi0EEviiiPT_S1_S1_iiE3Ash;
	add.s32 	%r824, %r823, %r822;
	ld.shared.u32 	%r974, [%r824];
$L__BB184_25:
	setp.lt.s32 	%p171, %r444, 5;
	@%p171 bra 	$L__BB184_27;
	add.s32 	%r825, %r107, %r61;
	shl.b32 	%r826, %r825, 2;
	mov.u32 	%r827, _ZZ9cuda_gemmIiLi256ELi1ELi1ELi1024ELi32ELi32ELi32ELi0ELi0EEviiiPT_S1_S1_iiE3Ash;
	add.s32 	%r828, %r827, %r826;
	ld.shared.u32 	%r975, [%r828];
$L__BB184_27:
	setp.lt.s32 	%p172, %r444, 6;
	@%p172 bra 	$L__BB184_29;
	add.s32 	%r829, %r107, %r62;
	shl.b32 	%r830, %r829, 2;
	mov.u32 	%r831, _ZZ9cuda_gemmIiLi256ELi1ELi1ELi1024ELi32ELi32ELi32ELi0ELi0EEviiiPT_S1_S1_iiE3Ash;
	add.s32 	%r832, %r831, %r830;
	ld.shared.u32 	%r976, [%r832];
$L__BB184_29:
	setp.lt.s32 	%p173, %r444, 7;
	@%p173 bra 	$L__BB184_31;
	add.s32 	%r833, %r107, %r63;
	shl.b32 	%r834, %r833, 2;
	mov.u32 	%r835, _ZZ9cuda_gemmIiLi256ELi1ELi1ELi1024ELi32ELi32ELi32ELi0ELi0EEviiiPT_S1_S1_iiE3Ash;
	add.s32 	%r836, %r835, %r834;
	ld.shared.u32 	%r977, [%r836];
$L__BB184_31:
	setp.lt.s32 	%p174, %r444, 8;
	@%p174 bra 	$L__BB184_33;
	add.s32 	%r837, %r107, %r64;
	shl.b32 	%r838, %r837, 2;
	mov.u32 	%r839, _ZZ9cuda_gemmIiLi256ELi1ELi1ELi1024ELi32ELi32ELi32ELi0ELi0EEviiiPT_S1_S1_iiE3Ash;
	add.s32 	%r840, %r839, %r838;
	ld.shared.u32 	%r978, [%r840];
$L__BB184_33:
	setp.lt.s32 	%p175, %r444, 9;
	@%p175 bra 	$L__BB184_35;
	add.s32 	%r841, %r107, %r65;
	shl.b32 	%r842, %r841, 2;
	mov.u32 	%r843, _ZZ9cuda_gemmIiLi256ELi1ELi1ELi1024ELi32ELi32ELi32ELi0ELi0EEviiiPT_S1_S1_iiE3Ash;
	add.s32 	%r844, %r843, %r842;
	ld.shared.u32 	%r979, [%r844];
$L__BB184_35:
	setp.lt.s32 	%p176, %r444, 10;
	@%p176 bra 	$L__BB184_37;
	add.s32 	%r845, %r107, %r66;
	shl.b32 	%r846, %r845, 2;
	mov.u32 	%r847, _ZZ9cuda_gemmIiLi256ELi1ELi1ELi1024ELi32ELi32ELi32ELi0ELi0EEviiiPT_S1_S1_iiE3Ash;
	add.s32 	%r848, %r847, %r846;
	ld.shared.u32 	%r980, [%r848];
$L__BB184_37:
	setp.lt.s32 	%p177, %r444, 11;
	@%p177 bra 	$L__BB184_39;
	add.s32 	%r849, %r107, %r67;
	shl.b32 	%r850, %r849, 2;
	mov.u32 	%r851, _ZZ9cuda_gemmIiLi256ELi1ELi1ELi1024ELi32ELi32ELi32ELi0ELi0EEviiiPT_S1_S1_iiE3Ash;
	add.s32 	%r852, %r851, %r850;
	ld.shared.u32 	%r981, [%r852];
$L__BB184_39:
	setp.lt.s32 	%p178, %r444, 12;
	@%p178 bra 	$L__BB184_41;
	add.s32 	%r853, %r107, %r68;
	shl.b32 	%r854, %r853, 2;
	mov.u32 	%r855, _ZZ9cuda_gemmIiLi256ELi1ELi1ELi1024ELi32ELi32ELi32ELi0ELi0EEviiiPT_S1_S1_iiE3Ash;
	add.s32 	%r856, %r855, %r854;
	ld.shared.u32 	%r982, [%r856];
$L__BB184_41:
	setp.lt.s32 	%p179, %r444, 13;
	@%p179 bra 	$L__BB184_43;
	add.s32 	%r857, %r107, %r69;
	shl.b32 	%r858, %r857, 2;
	mov.u32 	%r859, _ZZ9cuda_gemmIiLi256ELi1ELi1ELi1024ELi32ELi32ELi32ELi0ELi0EEviiiPT_S1_S1_iiE3Ash;
	add.s32 	%r860, %r859, %r858;
	ld.shared.u32 	%r983, [%r860];
$L__BB184_43:
	setp.lt.s32 	%p180, %r444, 14;
	@%p180 bra 	$L__BB184_45;
	add.s32 	%r861, %r107, %r70;
	shl.b32 	%r862, %r861, 2;
	mov.u32 	%r863, _ZZ9cuda_gemmIiLi256ELi1ELi1ELi1024ELi32ELi32ELi32ELi0ELi0EEviiiPT_S1_S1_iiE3Ash;
	add.s32 	%r864, %r863, %r862;
	ld.shared.u32 	%r984, [%r864];
$L__BB184_45:
	setp.lt.s32 	%p181, %r444, 15;
	@%p181 bra 	$L__BB184_47;
	add.s32 	%r865, %r107, %r71;
	shl.b32 	%r866, %r865, 2;
	mov.u32 	%r867, _ZZ9cuda_gemmIiLi256ELi1ELi1ELi1024ELi32ELi32ELi32ELi0ELi0EEviiiPT_S1_S1_iiE3Ash;
	add.s32 	%r868, %r867, %r866;
	ld.shared.u32 	%r985, [%r868];
$L__BB184_47:
	setp.lt.s32 	%p182, %r444, 16;
	@%p182 bra 	$L__BB184_49;
	add.s32 	%r869, %r107, %r72;
	shl.b32 	%r870, %r869, 2;
	mov.u32 	%r871, _ZZ9cuda_gemmIiLi256ELi1ELi1ELi1024ELi32ELi32ELi32ELi0ELi0EEviiiPT_S1_S1_iiE3Ash;
	add.s32 	%r872, %r871, %r870;
	ld.shared.u32 	%r986, [%r872];
$L__BB184_49:
	setp.lt.s32 	%p183, %r12, %r19;
	@%p183 bra 	$L__BB184_51;
$L__BB184_50:
	add.s32 	%r970, %r970, %r10;
	setp.lt.s32 	%p217, %r970, %r9;
	@%p217 bra 	$L__BB184_17;
	bra.uni 	$L__BB184_228;
$L__BB184_51:
	rem.s32 	%r873, %r2, %r444;
	shl.b32 	%r874, %r873, 2;
	mov.u32 	%r875, _ZZ9cuda_gemmIiLi256ELi1ELi1ELi1024ELi32ELi32ELi32ELi0ELi0EEviiiPT_S1_S1_iiE11kron_fac_sh;
	add.s32 	%r141, %r875, %r874;
	mov.u32 	%r987, %r12;
$L__BB184_52:
	mad.lo.s32 	%r877, %r987, 132, %r141;
	ld.shared.u32 	%r143, [%r877];
	mov.b32 	%r989, 0;
	@%p167 bra 	$L__BB184_54;
	shfl.sync.idx.b32	%r878|%p185, %r143, %r73, %r20, -1;
	mul.lo.s32 	%r989, %r878, %r971;
$L__BB184_54:
	@%p168 bra 	$L__BB184_56;
	shfl.sync.idx.b32	%r879|%p187, %r143, %r74, %r20, -1;
	mad.lo.s32 	%r989, %r879, %r972, %r989;
$L__BB184_56:
	@%p169 bra 	$L__BB184_58;
	shfl.sync.idx.b32	%r880|%p189, %r143, %r75, %r20, -1;
	mad.lo.s32 	%r989, %r880, %r973, %r989;
$L__BB184_58:
	@%p170 bra 	$L__BB184_60;
	shfl.sync.idx.b32	%r881|%p191, %r143, %r76, %r20, -1;
	mad.lo.s32 	%r989, %r881, %r974, %r989;
$L__BB184_60:
	@%p171 bra 	$L__BB184_62;
	shfl.sync.idx.b32	%r882|%p193, %r143, %r77, %r20, -1;
	mad.lo.s32 	%r989, %r882, %r975, %r989;
$L__BB184_62:
	@%p172 bra 	$L__BB184_64;
	shfl.sync.idx.b32	%r883|%p195, %r143, %r78, %r20, -1;
	mad.lo.s32 	%r989, %r883, %r976, %r989;
$L__BB184_64:
	setp.lt.s32 	%p196, %r444, 7;
	@%p196 bra 	$L__BB184_66;
	shfl.sync.idx.b32	%r884|%p197, %r143, %r79, %r20, -1;
	mad.lo.s32 	%r989, %r884, %r977, %r989;
$L__BB184_66:
	setp.lt.s32 	%p198, %r444, 8;
	@%p198 bra 	$L__BB184_68;
	shfl.sync.idx.b32	%r885|%p199, %r143, %r80, %r20, -1;
	mad.lo.s32 	%r989, %r885, %r978, %r989;
$L__BB184_68:
	setp.lt.s32 	%p200, %r444, 9;
	@%p200 bra 	$L__BB184_70;
	shfl.sync.idx.b32	%r886|%p201, %r143, %r81, %r20, -1;
	mad.lo.s32 	%r989, %r886, %r979, %r989;
$L__BB184_70:
	setp.lt.s32 	%p202, %r444, 10;
	@%p202 bra 	$L__BB184_72;
	shfl.sync.idx.b32	%r887|%p203, %r143, %r82, %r20, -1;
	mad.lo.s32 	%r989, %r887, %r980, %r989;
$L__BB184_72:
	setp.lt.s32 	%p204, %r444, 11;
	@%p204 bra 	$L__BB184_74;
	shfl.sync.idx.b32	%r888|%p205, %r143, %r83, %r20, -1;
	mad.lo.s32 	%r989, %r888, %r981, %r989;
$L__BB184_74:
	setp.lt.s32 	%p206, %r444, 12;
	@%p206 bra 	$L__BB184_76;
	shfl.sync.idx.b32	%r889|%p207, %r143, %r84, %r20, -1;
	mad.lo.s32 	%r989, %r889, %r982, %r989;
$L__BB184_76:
	setp.lt.s32 	%p208, %r444, 13;
	@%p208 bra 	$L__BB184_78;
	shfl.sync.idx.b32	%r890|%p209, %r143, %r85, %r20, -1;
	mad.lo.s32 	%r989, %r890, %r983, %r989;
$L__BB184_78:
	setp.lt.s32 	%p210, %r444, 14;
	@%p210 bra 	$L__BB184_80;
	shfl.sync.idx.b32	%r891|%p211, %r143, %r86, %r20, -1;
	mad.lo.s32 	%r989, %r891, %r984, %r989;
$L__BB184_80:
	setp.lt.s32 	%p212, %r444, 15;
	@%p212 bra 	$L__BB184_82;
	shfl.sync.idx.b32	%r892|%p213, %r143, %r87, %r20, -1;
	mad.lo.s32 	%r989, %r892, %r985, %r989;
$L__BB184_82:
	setp.lt.s32 	%p214, %r444, 16;
	@%p214 bra 	$L__BB184_84;
	shfl.sync.idx.b32	%r893|%p215, %r143, %r88, %r20, -1;
	mad.lo.s32 	%r989, %r893, %r986, %r989;
$L__BB184_84:
	mad.lo.s32 	%r894, %r987, %r9, %r106;
	shl.b32 	%r895, %r894, 2;
	mov.u32 	%r896, _ZZ9cuda_gemmIiLi256ELi1ELi1ELi1024ELi32ELi32ELi32ELi0ELi0EEviiiPT_S1_S1_iiE3Csh;
	add.s32 	%r897, %r896, %r895;
	ld.shared.u32 	%r898, [%r897];
	add.s32 	%r899, %r898, %r989;
	st.shared.u32 	[%r897], %r899;
	add.s32 	%r987, %r987, %r14;
	setp.lt.s32 	%p216, %r987, %r19;
	@%p216 bra 	$L__BB184_52;
	bra.uni 	$L__BB184_50;
$L__BB184_85:
	setp.gt.u32 	%p13, %r444, 31;
	@%p13 bra 	$L__BB184_119;
	add.s32 	%r485, %r11, 1;
	and.b32  	%r177, %r485, 15;
	add.s32 	%r486, %r11, 2;
	and.b32  	%r178, %r486, 15;
	add.s32 	%r487, %r11, 3;
	and.b32  	%r179, %r487, 15;
	add.s32 	%r488, %r11, 4;
	and.b32  	%r180, %r488, 15;
	add.s32 	%r489, %r11, 5;
	and.b32  	%r181, %r489, 15;
	add.s32 	%r490, %r11, 6;
	and.b32  	%r182, %r490, 15;
	add.s32 	%r491, %r11, 7;
	and.b32  	%r183, %r491, 15;
	xor.b32  	%r184, %r17, 8;
	add.s32 	%r492, %r11, 9;
	and.b32  	%r185, %r492, 15;
	add.s32 	%r493, %r11, 10;
	and.b32  	%r186, %r493, 15;
	add.s32 	%r494, %r11, 11;
	and.b32  	%r187, %r494, 15;
	add.s32 	%r495, %r11, 12;
	and.b32  	%r188, %r495, 15;
	add.s32 	%r496, %r11, 13;
	and.b32  	%r189, %r496, 15;
	add.s32 	%r497, %r11, 14;
	and.b32  	%r190, %r497, 15;
	add.s32 	%r498, %r11, -1;
	and.b32  	%r191, %r498, 15;
	setp.lt.u32 	%p14, %r17, %r444;
	selp.b32 	%r499, 0, %r444, %p14;
	sub.s32 	%r192, %r17, %r499;
	add.s32 	%r500, %r17, 1;
	setp.lt.u32 	%p15, %r500, %r444;
	selp.b32 	%r501, 0, %r444, %p15;
	sub.s32 	%r193, %r500, %r501;
	add.s32 	%r502, %r17, 2;
	setp.lt.u32 	%p16, %r502, %r444;
	selp.b32 	%r503, 0, %r444, %p16;
	sub.s32 	%r194, %r502, %r503;
	add.s32 	%r504, %r17, 3;
	setp.lt.u32 	%p17, %r504, %r444;
	selp.b32 	%r505, 0, %r444, %p17;
	sub.s32 	%r195, %r504, %r505;
	add.s32 	%r506, %r17, 4;
	setp.lt.u32 	%p18, %r506, %r444;
	selp.b32 	%r507, 0, %r444, %p18;
	sub.s32 	%r196, %r506, %r507;
	add.s32 	%r508, %r17, 5;
	setp.lt.u32 	%p19, %r508, %r444;
	selp.b32 	%r509, 0, %r444, %p19;
	sub.s32 	%r197, %r508, %r509;
	add.s32 	%r510, %r17, 6;
	setp.lt.u32 	%p20, %r510, %r444;
	selp.b32 	%r511, 0, %r444, %p20;
	sub.s32 	%r198, %r510, %r511;
	add.s32 	%r512, %r17, 7;
	setp.lt.u32 	%p21, %r512, %r444;
	selp.b32 	%r513, 0, %r444, %p21;
	sub.s32 	%r199, %r512, %r513;
	add.s32 	%r514, %r17, 8;
	setp.lt.u32 	%p22, %r514, %r444;
	selp.b32 	%r515, 0, %r444, %p22;
	sub.s32 	%r200, %r514, %r515;
	add.s32 	%r516, %r17, 9;
	setp.lt.u32 	%p23, %r516, %r444;
	selp.b32 	%r517, 0, %r444, %p23;
	sub.s32 	%r201, %r516, %r517;
	add.s32 	%r518, %r17, 10;
	setp.lt.u32 	%p24, %r518, %r444;
	selp.b32 	%r519, 0, %r444, %p24;
	sub.s32 	%r202, %r518, %r519;
	add.s32 	%r520, %r17, 11;
	setp.lt.u32 	%p25, %r520, %r444;
	selp.b32 	%r521, 0, %r444, %p25;
	sub.s32 	%r203, %r520, %r521;
	add.s32 	%r522, %r17, 12;
	setp.lt.u32 	%p26, %r522, %r444;
	selp.b32 	%r523, 0, %r444, %p26;
	sub.s32 	%r204, %r522, %r523;
	add.s32 	%r524, %r17, 13;
	setp.lt.u32 	%p27, %r524, %r444;
	selp.b32 	%r525, 0, %r444, %p27;
	sub.s32 	%r205, %r524, %r525;
	add.s32 	%r526, %r17, 14;
	setp.lt.u32 	%p28, %r526, %r444;
	selp.b32 	%r527, 0, %r444, %p28;
	sub.s32 	%r206, %r526, %r527;
	add.s32 	%r528, %r17, 15;
	setp.lt.u32 	%p29, %r528, %r444;
	selp.b32 	%r529, 0, %r444, %p29;
	sub.s32 	%r207, %r528, %r529;
	mov.b32 	%r1072, 0;
$L__BB184_87:
	setp.eq.s32 	%p30, %r444, 0;
	add.s32 	%r345, %r1072, %r11;
	mad.lo.s32 	%r346, %r345, %r444, %r18;
	@%p30 bra 	$L__BB184_89;
	add.s32 	%r530, %r346, %r17;
	shl.b32 	%r531, %r530, 2;
	mov.u32 	%r532, _ZZ9cuda_gemmIiLi256ELi1ELi1ELi1024ELi32ELi32ELi32ELi0ELi0EEviiiPT_S1_S1_iiE3Ash;
	add.s32 	%r533, %r532, %r531;
	ld.shared.u32 	%r1073, [%r533];
$L__BB184_89:
	setp.lt.u32 	%p31, %r444, 2;
	@%p31 bra 	$L__BB184_91;
	add.s32 	%r534, %r346, %r177;
	shl.b32 	%r535, %r534, 2;
	mov.u32 	%r536, _ZZ9cuda_gemmIiLi256ELi1ELi1ELi1024ELi32ELi32ELi32ELi0ELi0EEviiiPT_S1_S1_iiE3Ash;
	add.s32 	%r537, %r536, %r535;
	ld.shared.u32 	%r1070, [%r537];
$L__BB184_91:
	setp.lt.u32 	%p32, %r444, 3;
	@%p32 bra 	$L__BB184_93;
	add.s32 	%r538, %r346, %r178;
	shl.b32 	%r539, %r538, 2;
	mov.u32 	%r540, _ZZ9cuda_gemmIiLi256ELi1ELi1ELi1024ELi32ELi32ELi32ELi0ELi0EEviiiPT_S1_S1_iiE3Ash;
	add.s32 	%r541, %r540, %r539;
	ld.shared.u32 	%r1069, [%r541];
$L__BB184_93:
	setp.lt.u32 	%p33, %r444, 4;
	@%p33 bra 	$L__BB184_95;
	add.s32 	%r542, %r346, %r179;
	shl.b32 	%r543, %r542, 2;
	mov.u32 	%r544, _ZZ9cuda_gemmIiLi256ELi1ELi1ELi1024ELi32ELi32ELi32ELi0ELi0EEviiiPT_S1_S1_iiE3Ash;
	add.s32 	%r545, %r544, %r543;
	ld.shared.u32 	%r1068, [%r545];
$L__BB184_95:
	setp.lt.u32 	%p34, %r444, 5;
	@%p34 bra 	$L__BB184_97;
	add.s32 	%r546, %r346, %r180;
	shl.b32 	%r547, %r546, 2;
	mov.u32 	%r548, _ZZ9cuda_gemmIiLi256ELi1ELi1ELi1024ELi32ELi32ELi32ELi0ELi0EEviiiPT_S1_S1_iiE3Ash;
	add.s32 	%r549, %r548, %r547;
	ld.shared.u32 	%r1067, [%r549];
$L__BB184_97:
	setp.lt.u32 	%p35, %r444, 6;
	@%p35 bra 	$L__BB184_99;
	add.s32 	%r550, %r346, %r181;
	shl.b32 	%r551, %r550, 2;
	mov.u32 	%r552, _ZZ9cuda_gemmIiLi256ELi1ELi1ELi1024ELi32ELi32ELi32ELi0ELi0EEviiiPT_S1_S1_iiE3Ash;
	add.s32 	%r553, %r552, %r551;
	ld.shared.u32 	%r1066, [%r553];
$L__BB184_99:
	setp.lt.u32 	%p36, %r444, 7;
	@%p36 bra 	$L__BB184_101;
	add.s32 	%r554, %r346, %r182;
	shl.b32 	%r555, %r554, 2;
	mov.u32 	%r556, _ZZ9cuda_gemmIiLi256ELi1ELi1ELi1024ELi32ELi32ELi32ELi0ELi0EEviiiPT_S1_S1_iiE3Ash;
	add.s32 	%r557, %r556, %r555;
	ld.shared.u32 	%r1065, [%r557];
$L__BB184_101:
	setp.lt.u32 	%p37, %r444, 8;
	@%p37 bra 	$L__BB184_103;
	add.s32 	%r558, %r346, %r183;
	shl.b32 	%r559, %r558, 2;
	mov.u32 	%r560, _ZZ9cuda_gemmIiLi256ELi1ELi1ELi1024ELi32ELi32ELi32ELi0ELi0EEviiiPT_S1_S1_iiE3Ash;
	add.s32 	%r561, %r560, %r559;
	ld.shared.u32 	%r1064, [%r561];
$L__BB184_103:
	setp.lt.u32 	%p38, %r444, 9;
	@%p38 bra 	$L__BB184_105;
	add.s32 	%r562, %r346, %r184;
	shl.b32 	%r563, %r562, 2;
	mov.u32 	%r564, _ZZ9cuda_gemmIiLi256ELi1ELi1ELi1024ELi32ELi32ELi32ELi0ELi0EEviiiPT_S1_S1_iiE3Ash;
	add.s32 	%r565, %r564, %r563;
	ld.shared.u32 	%r1063, [%r565];
$L__BB184_105:
	setp.lt.u32 	%p39, %r444, 10;
	@%p39 bra 	$L__BB184_107;
	add.s32 	%r566, %r346, %r185;
	shl.b32 	%r567, %r566, 2;
	mov.u32 	%r568, _ZZ9cuda_gemmIiLi256ELi1ELi1ELi1024ELi32ELi32ELi32ELi0ELi0EEviiiPT_S1_S1_iiE3Ash;
	add.s32 	%r569, %r568, %r567;
	ld.shared.u32 	%r1062, [%r569];
$L__BB184_107:
	setp.lt.u32 	%p40, %r444, 11;
	@%p40 bra 	$L__BB184_109;
	add.s32 	%r570, %r346, %r186;
	shl.b32 	%r571, %r570, 2;
	mov.u32 	%r572, _ZZ9cuda_gemmIiLi256ELi1ELi1ELi1024ELi32ELi32ELi32ELi0ELi0EEviiiPT_S1_S1_iiE3Ash;
	add.s32 	%r573, %r572, %r571;
	ld.shared.u32 	%r1061, [%r573];
$L__BB184_109:
	setp.lt.u32 	%p41, %r444, 12;
	@%p41 bra 	$L__BB184_111;
	add.s32 	%r574, %r346, %r187;
	shl.b32 	%r575, %r574, 2;
	mov.u32 	%r576, _ZZ9cuda_gemmIiLi256ELi1ELi1ELi1024ELi32ELi32ELi32ELi0ELi0EEviiiPT_S1_S1_iiE3Ash;
	add.s32 	%r577, %r576, %r575;
	ld.shared.u32 	%r1060, [%r577];
$L__BB184_111:
	setp.lt.u32 	%p42, %r444, 13;
	@%p42 bra 	$L__BB184_113;
	add.s32 	%r578, %r346, %r188;
	shl.b32 	%r579, %r578, 2;
	mov.u32 	%r580, _ZZ9cuda_gemmIiLi256ELi1ELi1ELi1024ELi32ELi32ELi32ELi0ELi0EEviiiPT_S1_S1_iiE3Ash;
	add.s32 	%r581, %r580, %r579;
	ld.shared.u32 	%r1059, [%r581];
$L__BB184_113:
	setp.lt.u32 	%p43, %r444, 14;
	@%p43 bra 	$L__BB184_115;
	add.s32 	%r582, %r346, %r189;
	shl.b32 	%r583, %r582, 2;
	mov.u32 	%r584, _ZZ9cuda_gemmIiLi256ELi1ELi1ELi1024ELi32ELi32ELi32ELi0ELi0EEviiiPT_S1_S1_iiE3Ash;
	add.s32 	%r585, %r584, %r583;
	ld.shared.u32 	%r1058, [%r585];
$L__BB184_115:
	setp.lt.u32 	%p44, %r444, 15;
	@%p44 bra 	$L__BB184_117;
	add.s32 	%r586, %r346, %r190;
	shl.b32 	%r587, %r586, 2;
	mov.u32 	%r588, _ZZ9cuda_gemmIiLi256ELi1ELi1ELi1024ELi32ELi32ELi32ELi0ELi0EEviiiPT_S1_S1_iiE3Ash;
	add.s32 	%r589, %r588, %r587;
	ld.shared.u32 	%r1057, [%r589];
$L__BB184_117:
	setp.lt.u32 	%p45, %r444, 16;
	@%p45 bra 	$L__BB184_192;
	add.s32 	%r590, %r346, %r191;
	shl.b32 	%r591, %r590, 2;
	mov.u32 	%r592, _ZZ9cuda_gemmIiLi256ELi1ELi1ELi1024ELi32ELi32ELi32ELi0ELi0EEviiiPT_S1_S1_iiE3Ash;
	add.s32 	%r593, %r592, %r591;
	ld.shared.u32 	%r1056, [%r593];
	bra.uni 	$L__BB184_192;
$L__BB184_119:
	add.s32 	%r621, %r11, 2;
	and.b32  	%r208, %r621, 15;
	add.s32 	%r622, %r11, 3;
	and.b32  	%r209, %r622, 15;
	add.s32 	%r623, %r11, 4;
	and.b32  	%r210, %r623, 15;
	add.s32 	%r624, %r11, 5;
	and.b32  	%r211, %r624, 15;
	add.s32 	%r625, %r11, 6;
	and.b32  	%r212, %r625, 15;
	add.s32 	%r626, %r11, 7;
	and.b32  	%r213, %r626, 15;
	add.s32 	%r627, %r11, 9;
	and.b32  	%r214, %r627, 15;
	add.s32 	%r628, %r11, 10;
	and.b32  	%r215, %r628, 15;
	add.s32 	%r629, %r11, 12;
	and.b32  	%r216, %r629, 15;
	add.s32 	%r630, %r11, 14;
	and.b32  	%r217, %r630, 15;
	add.s32 	%r631, %r11, -1;
	and.b32  	%r218, %r631, 15;
	setp.lt.s32 	%p81, %r17, %r444;
	selp.b32 	%r632, 0, %r444, %p81;
	sub.s32 	%r219, %r17, %r632;
	add.s32 	%r633, %r17, 1;
	setp.lt.s32 	%p82, %r633, %r444;
	selp.b32 	%r634, 0, %r444, %p82;
	sub.s32 	%r220, %r633, %r634;
	add.s32 	%r635, %r17, 2;
	setp.lt.s32 	%p83, %r635, %r444;
	selp.b32 	%r636, 0, %r444, %p83;
	sub.s32 	%r221, %r635, %r636;
	add.s32 	%r637, %r17, 3;
	setp.lt.s32 	%p84, %r637, %r444;
	selp.b32 	%r638, 0, %r444, %p84;
	sub.s32 	%r222, %r637, %r638;
	add.s32 	%r639, %r17, 4;
	setp.lt.s32 	%p85, %r639, %r444;
	selp.b32 	%r640, 0, %r444, %p85;
	sub.s32 	%r223, %r639, %r640;
	add.s32 	%r641, %r17, 5;
	setp.lt.s32 	%p86, %r641, %r444;
	selp.b32 	%r642, 0, %r444, %p86;
	sub.s32 	%r224, %r641, %r642;
	add.s32 	%r643, %r17, 6;
	setp.lt.s32 	%p87, %r643, %r444;
	selp.b32 	%r644, 0, %r444, %p87;
	sub.s32 	%r225, %r643, %r644;
	add.s32 	%r645, %r17, 7;
	setp.lt.s32 	%p88, %r645, %r444;
	selp.b32 	%r646, 0, %r444, %p88;
	sub.s32 	%r226, %r645, %r646;
	add.s32 	%r647, %r17, 8;
	setp.lt.s32 	%p89, %r647, %r444;
	selp.b32 	%r648, 0, %r444, %p89;
	sub.s32 	%r227, %r647, %r648;
	add.s32 	%r649, %r17, 9;
	setp.lt.s32 	%p90, %r649, %r444;
	selp.b32 	%r650, 0, %r444, %p90;
	sub.s32 	%r228, %r649, %r650;
	add.s32 	%r651, %r17, 10;
	setp.lt.s32 	%p91, %r651, %r444;
	selp.b32 	%r652, 0, %r444, %p91;
	sub.s32 	%r229, %r651, %r652;
	add.s32 	%r653, %r17, 11;
	setp.lt.s32 	%p92, %r653, %r444;
	selp.b32 	%r654, 0, %r444, %p92;
	sub.s32 	%r230, %r653, %r654;
	add.s32 	%r655, %r17, 12;
	setp.lt.s32 	%p93, %r655, %r444;
	selp.b32 	%r656, 0, %r444, %p93;
	sub.s32 	%r231, %r655, %r656;
	add.s32 	%r657, %r17, 13;
	setp.lt.s32 	%p94, %r657, %r444;
	selp.b32 	%r658, 0, %r444, %p94;
	sub.s32 	%r232, %r657, %r658;
	add.s32 	%r659, %r17, 14;
	setp.lt.s32 	%p95, %r659, %r444;
	selp.b32 	%r660, 0, %r444, %p95;
	sub.s32 	%r233, %r659, %r660;
	add.s32 	%r661, %r17, 15;
	setp.lt.s32 	%p96, %r661, %r444;
	selp.b32 	%r662, 0, %r444, %p96;
	sub.s32 	%r234, %r661, %r662;
	shl.b32 	%r663, %r4, 8;
	sub.s32 	%r235, 8223, %r663;
	mov.b32 	%r1020, 0;
$L__BB184_120:
	setp.lt.s32 	%p97, %r444, 1;
	add.s32 	%r253, %r1020, %r11;
	mad.lo.s32 	%r254, %r253, %r444, %r18;
	@%p97 bra 	$L__BB184_122;
	add.s32 	%r664, %r254, %r17;
	shl.b32 	%r665, %r664, 2;
	mov.u32 	%r666, _ZZ9cuda_gemmIiLi256ELi1ELi1ELi1024ELi32ELi32ELi32ELi0ELi0EEviiiPT_S1_S1_iiE3Ash;
	add.s32 	%r667, %r666, %r665;
	ld.shared.u32 	%r1021, [%r667];
$L__BB184_122:
	setp.lt.s32 	%p98, %r444, 2;
	@%p98 bra 	$L__BB184_124;
	add.s32 	%r668, %r11, 1;
	and.b32  	%r669, %r668, 15;
	add.s32 	%r670, %r254, %r669;
	shl.b32 	%r671, %r670, 2;
	mov.u32 	%r672, _ZZ9cuda_gemmIiLi256ELi1ELi1ELi1024ELi32ELi32ELi32ELi0ELi0EEviiiPT_S1_S1_iiE3Ash;
	add.s32 	%r673, %r672, %r671;
	ld.shared.u32 	%r1022, [%r673];
$L__BB184_124:
	setp.lt.s32 	%p99, %r444, 3;
	@%p99 bra 	$L__BB184_126;
	add.s32 	%r674, %r254, %r208;
	shl.b32 	%r675, %r674, 2;
	mov.u32 	%r676, _ZZ9cuda_gemmIiLi256ELi1ELi1ELi1024ELi32ELi32ELi32ELi0ELi0EEviiiPT_S1_S1_iiE3Ash;
	add.s32 	%r677, %r676, %r675;
	ld.shared.u32 	%r1023, [%r677];
$L__BB184_126:
	setp.lt.s32 	%p100, %r444, 4;
	@%p100 bra 	$L__BB184_128;
	add.s32 	%r678, %r254, %r209;
	shl.b32 	%r679, %r678, 2;
	mov.u32 	%r680, _ZZ9cuda_gemmIiLi256ELi1ELi1ELi1024ELi32ELi32ELi32ELi0ELi0EEviiiPT_S1_S1_iiE3Ash;
	add.s32 	%r681, %r680, %r679;
	ld.shared.u32 	%r1024, [%r681];
$L__BB184_128:
	setp.lt.s32 	%p101, %r444, 5;
	@%p101 bra 	$L__BB184_130;
	add.s32 	%r682, %r254, %r210;
	shl.b32 	%r683, %r682, 2;
	mov.u32 	%r684, _ZZ9cuda_gemmIiLi256ELi1ELi1ELi1024ELi32ELi32ELi32ELi0ELi0EEviiiPT_S1_S1_iiE3Ash;
	add.s32 	%r685, %r684, %r683;
	ld.shared.u32 	%r1025, [%r685];
$L__BB184_130:
	setp.lt.s32 	%p102, %r444, 6;
	@%p102 bra 	$L__BB184_132;
	add.s32 	%r686, %r254, %r211;
	shl.b32 	%r687, %r686, 2;
	mov.u32 	%r688, _ZZ9cuda_gemmIiLi256ELi1ELi1ELi1024ELi32ELi32ELi32ELi0ELi0EEviiiPT_S1_S1_iiE3Ash;
	add.s32 	%r689, %r688, %r687;
	ld.shared.u32 	%r1026, [%r689];
$L__BB184_132:
	setp.lt.s32 	%p103, %r444, 7;
	@%p103 bra 	$L__BB184_134;
	add.s32 	%r690, %r254, %r212;
	shl.b32 	%r691, %r690, 2;
	mov.u32 	%r692, _ZZ9cuda_gemmIiLi256ELi1ELi1ELi1024ELi32ELi32ELi32ELi0ELi0EEviiiPT_S1_S1_iiE3Ash;
	add.s32 	%r693, %r692, %r691;
	ld.shared.u32 	%r1027, [%r693];
$L__BB184_134:
	setp.lt.s32 	%p104, %r444, 8;
	@%p104 bra 	$L__BB184_136;
	add.s32 	%r694, %r254, %r213;
	shl.b32 	%r695, %r694, 2;
	mov.u32 	%r696, _ZZ9cuda_gemmIiLi256ELi1ELi1ELi1024ELi32ELi32ELi32ELi0ELi0EEviiiPT_S1_S1_iiE3Ash;
	add.s32 	%r697, %r696, %r695;
	ld.shared.u32 	%r1028, [%r697];
$L__BB184_136:
	setp.lt.s32 	%p105, %r444, 9;
	@%p105 bra 	$L__BB184_138;
	xor.b32  	%r698, %r17, 8;
	add.s32 	%r699, %r254, %r698;
	shl.b32 	%r700, %r699, 2;
	mov.u32 	%r701, _ZZ9cuda_gemmIiLi256ELi1ELi1ELi1024ELi32ELi32ELi32ELi0ELi0EEviiiPT_S1_S1_iiE3Ash;
	add.s32 	%r702, %r701, %r700;
	ld.shared.u32 	%r1029, [%r702];
$L__BB184_138:
	setp.lt.s32 	%p106, %r444, 10;
	@%p106 bra 	$L__BB184_140;
	add.s32 	%r703, %r254, %r214;
	shl.b32 	%r704, %r703, 2;
	mov.u32 	%r705, _ZZ9cuda_gemmIiLi256ELi1ELi1ELi1024ELi32ELi32ELi32ELi0ELi0EEviiiPT_S1_S1_iiE3Ash;
	add.s32 	%r706, %r705, %r704;
	ld.shared.u32 	%r1030, [%r706];
$L__BB184_140:
	setp.lt.s32 	%p107, %r444, 11;
	@%p107 bra 	$L__BB184_142;
	add.s32 	%r707, %r254, %r215;
	shl.b32 	%r708, %r707, 2;
	mov.u32 	%r709, _ZZ9cuda_gemmIiLi256ELi1ELi1ELi1024ELi32ELi32ELi32ELi0ELi0EEviiiPT_S1_S1_iiE3Ash;
	add.s32 	%r710, %r709, %r708;
	ld.shared.u32 	%r1031, [%r710];
$L__BB184_142:
	setp.lt.s32 	%p108, %r444, 12;
	@%p108 bra 	$L__BB184_144;
	add.s32 	%r711, %r11, 11;
	and.b32  	%r712, %r711, 15;
	add.s32 	%r713, %r254, %r712;
	shl.b32 	%r714, %r713, 2;
	mov.u32 	%r715, _ZZ9cuda_gemmIiLi256ELi1ELi1ELi1024ELi32ELi32ELi32ELi0ELi0EEviiiPT_S1_S1_iiE3Ash;
	add.s32 	%r716, %r715, %r714;
	ld.shared.u32 	%r1032, [%r716];
$L__BB184_144:
	setp.lt.s32 	%p109, %r444, 13;
	@%p109 bra 	$L__BB184_146;
	add.s32 	%r717, %r254, %r216;
	shl.b32 	%r718, %r717, 2;
	mov.u32 	%r719, _ZZ9cuda_gemmIiLi256ELi1ELi1ELi1024ELi32ELi32ELi32ELi0ELi0EEviiiPT_S1_S1_iiE3Ash;
	add.s32 	%r720, %r719, %r718;
	ld.shared.u32 	%r1033, [%r720];
$L__BB184_146:
	setp.lt.s32 	%p110, %r444, 14;
	@%p110 bra 	$L__BB184_148;
	add.s32 	%r721, %r11, 13;
	and.b32  	%r722, %r721, 15;
	add.s32 	%r723, %r254, %r722;
	shl.b32 	%r724, %r723, 2;
	mov.u32 	%r725, _ZZ9cuda_gemmIiLi256ELi1ELi1ELi1024ELi32ELi32ELi32ELi0ELi0EEviiiPT_S1_S1_iiE3Ash;
	add.s32 	%r726, %r725, %r724;
	ld.shared.u32 	%r1034, [%r726];
$L__BB184_148:
	setp.lt.s32 	%p111, %r444, 15;
	@%p111 bra 	$L__BB184_150;
	add.s32 	%r727, %r254, %r217;
	shl.b32 	%r728, %r727, 2;
	mov.u32 	%r729, _ZZ9cuda_gemmIiLi256ELi1ELi1ELi1024ELi32ELi32ELi32ELi0ELi0EEviiiPT_S1_S1_iiE3Ash;
	add.s32 	%r730, %r729, %r728;
	ld.shared.u32 	%r1035, [%r730];
$L__BB184_150:
	setp.lt.s32 	%p112, %r444, 16;
	@%p112 bra 	$L__BB184_152;
	add.s32 	%r731, %r254, %r218;
	shl.b32 	%r732, %r731, 2;
	mov.u32 	%r733, _ZZ9cuda_gemmIiLi256ELi1ELi1ELi1024ELi32ELi32ELi32ELi0ELi0EEviiiPT_S1_S1_iiE3Ash;
	add.s32 	%r734, %r733, %r732;
	ld.shared.u32 	%r1036, [%r734];
$L__BB184_152:
	setp.lt.s32 	%p113, %r12, %r19;
	@%p113 bra 	$L__BB184_154;
$L__BB184_153:
	add.s32 	%r1020, %r1020, %r10;
	setp.lt.s32 	%p150, %r1020, %r9;
	@%p150 bra 	$L__BB184_120;
	bra.uni 	$L__BB184_228;
$L__BB184_154:
	rem.s32 	%r735, %r2, %r444;
	shl.b32 	%r736, %r735, 2;
	mov.u32 	%r737, _ZZ9cuda_gemmIiLi256ELi1ELi1ELi1024ELi32ELi32ELi32ELi0ELi0EEviiiPT_S1_S1_iiE11kron_fac_sh;
	add.s32 	%r288, %r737, %r736;
	mov.u32 	%r1037, %r12;
$L__BB184_155:
	mad.lo.s32 	%r739, %r1037, 132, %r288;
	ld.shared.u32 	%r290, [%r739];
	mov.b32 	%r1039, 0;
	@%p97 bra 	$L__BB184_157;
	shfl.sync.idx.b32	%r740|%p115, %r290, %r219, %r20, -1;
	mul.lo.s32 	%r1039, %r740, %r1021;
$L__BB184_157:
	@%p98 bra 	$L__BB184_159;
	shfl.sync.idx.b32	%r741|%p117, %r290, %r220, %r20, -1;
	mad.lo.s32 	%r1039, %r741, %r1022, %r1039;
$L__BB184_159:
	@%p99 bra 	$L__BB184_161;
	shfl.sync.idx.b32	%r742|%p119, %r290, %r221, %r20, -1;
	mad.lo.s32 	%r1039, %r742, %r1023, %r1039;
$L__BB184_161:
	@%p100 bra 	$L__BB184_163;
	shfl.sync.idx.b32	%r743|%p121, %r290, %r222, %r20, -1;
	mad.lo.s32 	%r1039, %r743, %r1024, %r1039;
$L__BB184_163:
	@%p101 bra 	$L__BB184_165;
	shfl.sync.idx.b32	%r744|%p123, %r290, %r223, %r20, -1;
	mad.lo.s32 	%r1039, %r744, %r1025, %r1039;
$L__BB184_165:
	setp.lt.s32 	%p124, %r444, 6;
	@%p124 bra 	$L__BB184_167;
	shfl.sync.idx.b32	%r745|%p125, %r290, %r224, %r20, -1;
	mad.lo.s32 	%r1039, %r745, %r1026, %r1039;
$L__BB184_167:
	setp.lt.s32 	%p126, %r444, 7;
	@%p126 bra 	$L__BB184_169;
	shfl.sync.idx.b32	%r746|%p127, %r290, %r225, %r20, -1;
	mad.lo.s32 	%r1039, %r746, %r1027, %r1039;
$L__BB184_169:
	setp.lt.s32 	%p128, %r444, 8;
	@%p128 bra 	$L__BB184_171;
	shfl.sync.idx.b32	%r747|%p129, %r290, %r226, %r20, -1;
	mad.lo.s32 	%r1039, %r747, %r1028, %r1039;
$L__BB184_171:
	setp.lt.s32 	%p130, %r444, 9;
	@%p130 bra 	$L__BB184_173;
	shfl.sync.idx.b32	%r748|%p131, %r290, %r227, %r20, -1;
	mad.lo.s32 	%r1039, %r748, %r1029, %r1039;
$L__BB184_173:
	setp.lt.s32 	%p132, %r444, 10;
	@%p132 bra 	$L__BB184_175;
	shfl.sync.idx.b32	%r749|%p133, %r290, %r228, %r20, -1;
	mad.lo.s32 	%r1039, %r749, %r1030, %r1039;
$L__BB184_175:
	setp.lt.s32 	%p134, %r444, 11;
	@%p134 bra 	$L__BB184_177;
	shfl.sync.idx.b32	%r750|%p135, %r290, %r229, %r20, -1;
	mad.lo.s32 	%r1039, %r750, %r1031, %r1039;
$L__BB184_177:
	setp.lt.s32 	%p136, %r444, 12;
	@%p136 bra 	$L__BB184_179;
	shfl.sync.idx.b32	%r751|%p137, %r290, %r230, %r20, -1;
	mad.lo.s32 	%r1039, %r751, %r1032, %r1039;
$L__BB184_179:
	setp.lt.s32 	%p138, %r444, 13;
	@%p138 bra 	$L__BB184_181;
	shfl.sync.idx.b32	%r752|%p139, %r290, %r231, %r20, -1;
	mad.lo.s32 	%r1039, %r752, %r1033, %r1039;
$L__BB184_181:
	setp.lt.s32 	%p140, %r444, 14;
	@%p140 bra 	$L__BB184_183;
	shfl.sync.idx.b32	%r753|%p141, %r290, %r232, %r20, -1;
	mad.lo.s32 	%r1039, %r753, %r1034, %r1039;
$L__BB184_183:
	setp.lt.s32 	%p142, %r444, 15;
	@%p142 bra 	$L__BB184_185;
	shfl.sync.idx.b32	%r754|%p143, %r290, %r233, %r20, -1;
	mad.lo.s32 	%r1039, %r754, %r1035, %r1039;
$L__BB184_185:
	setp.lt.s32 	%p144, %r444, 16;
	@%p144 bra 	$L__BB184_187;
	shfl.sync.idx.b32	%r755|%p145, %r290, %r234, %r20, -1;
	mad.lo.s32 	%r1039, %r755, %r1036, %r1039;
$L__BB184_187:
	mov.u32 	%r1053, %r3;
$L__BB184_188:
	shr.u32 	%r324, %r1053, 1;
	shfl.sync.down.b32	%r756|%p146, %r1039, %r324, %r235, -1;
	add.s32 	%r1039, %r756, %r1039;
	setp.gt.u32 	%p147, %r1053, 3;
	mov.u32 	%r1053, %r324;
	@%p147 bra 	$L__BB184_188;
	rem.u32 	%r757, %r2, %r4;
	setp.eq.s32 	%p148, %r757, 0;
	@%p148 bra 	$L__BB184_190;
	bra.uni 	$L__BB184_191;
$L__BB184_190:
	mad.lo.s32 	%r758, %r1037, %r9, %r253;
	shl.b32 	%r759, %r758, 2;
	mov.u32 	%r760, _ZZ9cuda_gemmIiLi256ELi1ELi1ELi1024ELi32ELi32ELi32ELi0ELi0EEviiiPT_S1_S1_iiE3Csh;
	add.s32 	%r761, %r760, %r759;
	st.shared.u32 	[%r761], %r1039;
$L__BB184_191:
	add.s32 	%r1037, %r1037, %r14;
	setp.lt.s32 	%p149, %r1037, %r19;
	@%p149 bra 	$L__BB184_155;
	bra.uni 	$L__BB184_153;
$L__BB184_192:
	setp.lt.s32 	%p46, %r12, %r19;
	@%p46 bra 	$L__BB184_193;
	bra.uni 	$L__BB184_227;
$L__BB184_193:
	rem.u32 	%r594, %r2, %r444;
	shl.b32 	%r595, %r594, 2;
	mov.u32 	%r596, _ZZ9cuda_gemmIiLi256ELi1ELi1ELi1024ELi32ELi32ELi32ELi0ELi0EEviiiPT_S1_S1_iiE11kron_fac_sh;
	add.s32 	%r347, %r596, %r595;
	mov.u32 	%r1089, %r12;
$L__BB184_194:
	mad.lo.s32 	%r598, %r1089, 132, %r347;
	ld.shared.u32 	%r381, [%r598];
	mov.b32 	%r1091, 0;
	@%p30 bra 	$L__BB184_196;
	shfl.sync.idx.b32	%r599|%p48, %r381, %r192, %r20, -1;
	mul.lo.s32 	%r1091, %r599, %r1073;
$L__BB184_196:
	@%p31 bra 	$L__BB184_198;
	shfl.sync.idx.b32	%r600|%p50, %r381, %r193, %r20, -1;
	mad.lo.s32 	%r1091, %r600, %r1070, %r1091;
$L__BB184_198:
	@%p32 bra 	$L__BB184_200;
	shfl.sync.idx.b32	%r601|%p52, %r381, %r194, %r20, -1;
	mad.lo.s32 	%r1091, %r601, %r1069, %r1091;
$L__BB184_200:
	@%p33 bra 	$L__BB184_202;
	shfl.sync.idx.b32	%r602|%p54, %r381, %r195, %r20, -1;
	mad.lo.s32 	%r1091, %r602, %r1068, %r1091;
$L__BB184_202:
	@%p34 bra 	$L__BB184_204;
	shfl.sync.idx.b32	%r603|%p56, %r381, %r196, %r20, -1;
	mad.lo.s32 	%r1091, %r603, %r1067, %r1091;
$L__BB184_204:
	@%p35 bra 	$L__BB184_206;
	shfl.sync.idx.b32	%r604|%p58, %r381, %r197, %r20, -1;
	mad.lo.s32 	%r1091, %r604, %r1066, %r1091;
$L__BB184_206:
	setp.lt.u32 	%p59, %r444, 7;
	@%p59 bra 	$L__BB184_208;
	shfl.sync.idx.b32	%r605|%p60, %r381, %r198, %r20, -1;
	mad.lo.s32 	%r1091, %r605, %r1065, %r1091;
$L__BB184_208:
	setp.lt.u32 	%p61, %r444, 8;
	@%p61 bra 	$L__BB184_210;
	shfl.sync.idx.b32	%r606|%p62, %r381, %r199, %r20, -1;
	mad.lo.s32 	%r1091, %r606, %r1064, %r1091;
$L__BB184_210:
	setp.lt.u32 	%p63, %r444, 9;
	@%p63 bra 	$L__BB184_212;
	shfl.sync.idx.b32	%r607|%p64, %r381, %r200, %r20, -1;
	mad.lo.s32 	%r1091, %r607, %r1063, %r1091;
$L__BB184_212:
	setp.lt.u32 	%p65, %r444, 10;
	@%p65 bra 	$L__BB184_214;
	shfl.sync.idx.b32	%r608|%p66, %r381, %r201, %r20, -1;
	mad.lo.s32 	%r1091, %r608, %r1062, %r1091;
$L__BB184_214:
	setp.lt.u32 	%p67, %r444, 11;
	@%p67 bra 	$L__BB184_216;
	shfl.sync.idx.b32	%r609|%p68, %r381, %r202, %r20, -1;
	mad.lo.s32 	%r1091, %r609, %r1061, %r1091;
$L__BB184_216:
	setp.lt.u32 	%p69, %r444, 12;
	@%p69 bra 	$L__BB184_218;
	shfl.sync.idx.b32	%r610|%p70, %r381, %r203, %r20, -1;
	mad.lo.s32 	%r1091, %r610, %r1060, %r1091;
$L__BB184_218:
	setp.lt.u32 	%p71, %r444, 13;
	@%p71 bra 	$L__BB184_220;
	shfl.sync.idx.b32	%r611|%p72, %r381, %r204, %r20, -1;
	mad.lo.s32 	%r1091, %r611, %r1059, %r1091;
$L__BB184_220:
	setp.lt.u32 	%p73, %r444, 14;
	@%p73 bra 	$L__BB184_222;
	shfl.sync.idx.b32	%r612|%p74, %r381, %r205, %r20, -1;
	mad.lo.s32 	%r1091, %r612, %r1058, %r1091;
$L__BB184_222:
	setp.lt.u32 	%p75, %r444, 15;
	@%p75 bra 	$L__BB184_224;
	shfl.sync.idx.b32	%r613|%p76, %r381, %r206, %r20, -1;
	mad.lo.s32 	%r1091, %r613, %r1057, %r1091;
$L__BB184_224:
	setp.lt.u32 	%p77, %r444, 16;
	@%p77 bra 	$L__BB184_226;
	shfl.sync.idx.b32	%r614|%p78, %r381, %r207, %r20, -1;
	mad.lo.s32 	%r1091, %r614, %r1056, %r1091;
$L__BB184_226:
	mad.lo.s32 	%r615, %r1089, %r9, %r345;
	shl.b32 	%r616, %r615, 2;
	mov.u32 	%r617, _ZZ9cuda_gemmIiLi256ELi1ELi1ELi1024ELi32ELi32ELi32ELi0ELi0EEviiiPT_S1_S1_iiE3Csh;
	add.s32 	%r618, %r617, %r616;
	st.shared.u32 	[%r618], %r1091;
	add.s32 	%r1089, %r1089, %r14;
	setp.lt.s32 	%p79, %r1089, %r19;
	@%p79 bra 	$L__BB184_194;
$L__BB184_227:
	add.s32 	%r1072, %r1072, %r10;
	setp.lt.s32 	%p80, %r1072, %r9;
	@%p80 bra 	$L__BB184_87;
$L__BB184_228:
	setp.eq.s16 	%p218, %rs1, 2;
	bar.sync 	0;
	mul.lo.s32 	%r900, %r9, %r16;
	mad.lo.s32 	%r416, %r15, %r441, %r900;
	div.s32 	%r417, %r442, %r444;
	@%p218 bra 	$L__BB184_231;
	shl.b32 	%r901, %r1109, 2;
	mov.u32 	%r902, _ZZ9cuda_gemmIiLi256ELi1ELi1ELi1024ELi32ELi32ELi32ELi0ELi0EEviiiPT_S1_S1_iiE3Csh;
	add.s32 	%r1107, %r902, %r901;
	neg.s32 	%r1106, %r23;
$L__BB184_230:
	.pragma "nounroll";
	div.s32 	%r903, %r1109, %r9;
	mad.lo.s32 	%r904, %r417, %r903, %r416;
	mul.lo.s32 	%r905, %r903, %r9;
	sub.s32 	%r906, %r1109, %r905;
	add.s32 	%r907, %r904, %r906;
	ld.shared.u32 	%r908, [%r1107];
	mul.wide.s32 	%rd22, %r907, 4;
	add.s64 	%rd23, %rd2, %rd22;
	st.global.u32 	[%rd23], %r908;
	add.s32 	%r1109, %r1109, %r13;
	add.s32 	%r1107, %r1107, %r36;
	add.s32 	%r1106, %r1106, 1;
	setp.ne.s32 	%p219, %r1106, 0;
	@%p219 bra 	$L__BB184_230;
$L__BB184_231:
	shl.b32 	%r909, %r13, 1;
	add.s32 	%r1113, %r1109, %r909;
	mad.lo.s32 	%r1112, %r13, 3, %r1109;
	add.s32 	%r1111, %r13, %r1109;
	shl.b32 	%r910, %r1109, 2;
	mov.u32 	%r911, _ZZ9cuda_gemmIiLi256ELi1ELi1ELi1024ELi32ELi32ELi32ELi0ELi0EEviiiPT_S1_S1_iiE3Csh;
	add.s32 	%r1110, %r911, %r910;
$L__BB184_232:
	div.s32 	%r912, %r1109, %r9;
	mad.lo.s32 	%r913, %r417, %r912, %r416;
	mul.lo.s32 	%r914, %r912, %r9;
	sub.s32 	%r915, %r1109, %r914;
	add.s32 	%r916, %r913, %r915;
	ld.shared.u32 	%r917, [%r1110];
	mul.wide.s32 	%rd24, %r916, 4;
	add.s64 	%rd25, %rd2, %rd24;
	st.global.u32 	[%rd25], %r917;
	add.s32 	%r918, %r1109, %r13;
	div.s32 	%r919, %r1111, %r9;
	mad.lo.s32 	%r920, %r417, %r919, %r416;
	mul.lo.s32 	%r921, %r919, %r9;
	sub.s32 	%r922, %r1111, %r921;
	add.s32 	%r923, %r920, %r922;
	add.s32 	%r924, %r1110, %r36;
	ld.shared.u32 	%r925, [%r924];
	mul.wide.s32 	%rd26, %r923, 4;
	add.s64 	%rd27, %rd2, %rd26;
	st.global.u32 	[%rd27], %r925;
	add.s32 	%r926, %r918, %r13;
	div.s32 	%r927, %r1113, %r9;
	mad.lo.s32 	%r928, %r417, %r927, %r416;
	mul.lo.s32 	%r929, %r927, %r9;
	sub.s32 	%r930, %r1113, %r929;
	add.s32 	%r931, %r928, %r930;
	add.s32 	%r932, %r1110, %r39;
	ld.shared.u32 	%r933, [%r932];
	mul.wide.s32 	%rd28, %r931, 4;
	add.s64 	%rd29, %rd2, %rd28;
	st.global.u32 	[%rd29], %r933;
	add.s32 	%r934, %r926, %r13;
	div.s32 	%r935, %r1112, %r9;
	mad.lo.s32 	%r936, %r417, %r935, %r416;
	mul.lo.s32 	%r937, %r935, %r9;
	sub.s32 	%r938, %r1112, %r937;
	add.s32 	%r939, %r936, %r938;
	add.s32 	%r940, %r1110, %r40;
	ld.shared.u32 	%r941, [%r940];
	mul.wide.s32 	%rd30, %r939, 4;
	add.s64 	%rd31, %rd2, %rd30;
	st.global.u32 	[%rd31], %r941;
	add.s32 	%r1109, %r934, %r13;
	add.s32 	%r1113, %r1113, %r36;
	add.s32 	%r1112, %r1112, %r36;
	add.s32 	%r1111, %r1111, %r36;
	add.s32 	%r1110, %r1110, %r38;
	setp.lt.u32 	%p220, %r1109, 1024;
	@%p220 bra 	$L__BB184_232;
$L__BB184_233:
	ret;

}
	// .globl	_Z9cuda_gemmIiLi256ELi1ELi1ELi1024ELi32ELi32ELi32ELi0ELi1EEviiiPT_S1_S1_ii
.visible .entry _Z9cuda_gemmIiLi256ELi1ELi1ELi1024ELi32ELi32ELi32ELi0ELi1EEviiiPT_S1_S1_ii(
	.param .u32 _Z9cuda_gemmIiLi256ELi1ELi1ELi1024ELi32ELi32ELi32ELi0ELi1EEviiiPT_S1_S1_ii_param_0,
	.param .u32 _Z9cuda_gemmIiLi256ELi1ELi1ELi1024ELi32ELi32ELi32ELi0ELi1EEviiiPT_S1_S1_ii_param_1,
	.param .u32 _Z9cuda_gemmIiLi256ELi1ELi1ELi1024ELi32ELi32ELi32ELi0ELi1EEviiiPT_S1_S1_ii_param_2,
	.param .u64 .ptr .align 1 _Z9cuda_gemmIiLi256ELi1ELi1ELi1024ELi32ELi32ELi32ELi0ELi1EEviiiPT_S1_S1_ii_param_3,
	.param .u64 .ptr .align 1 _Z9cuda_gemmIiLi256ELi1ELi1ELi1024ELi32ELi32ELi32ELi0ELi1EEviiiPT_S1_S1_ii_param_4,
	.param .u64 .ptr .align 1 _Z9cuda_gemmIiLi256ELi1ELi1ELi1024ELi32ELi32ELi32ELi0ELi1EEviiiPT_S1_S1_ii_param_5,
	.param .u32 _Z9cuda_gemmIiLi256ELi1ELi1ELi1024ELi32ELi32ELi32ELi0ELi1EEviiiPT_S1_S1_ii_param_6,
	.param .u32 _Z9cuda_gemmIiLi256ELi1ELi1ELi1024ELi32ELi32ELi32ELi0ELi1EEviiiPT_S1_S1_ii_param_7
)
.maxntid 256
{
	.reg .pred 	%p<33>;
	.reg .b16 	%rs<5>;
	.reg .b32 	%r<411>;
	.reg .b64 	%rd<41>;
	// demoted variable
	.shared .align 128 .b8 _ZZ9cuda_gemmIiLi256ELi1ELi1ELi1024ELi32ELi32ELi32ELi0ELi1EEviiiPT_S1_S1_iiE11kron_fac_sh[4224];
	// demoted variable
	.shared .align 128 .b8 _ZZ9cuda_gemmIiLi256ELi1ELi1ELi1024ELi32ELi32ELi32ELi0ELi1EEviiiPT_S1_S1_iiE3Ash[4096];
	// demoted variable
	.shared .align 128 .b8 _ZZ9cuda_gemmIiLi256ELi1ELi1ELi1024ELi32ELi32ELi32ELi0ELi1EEviiiPT_S1_S1_iiE3Csh[4096];
	ld.param.u32 	%r117, [_Z9cuda_gemmIiLi256ELi1ELi1ELi1024ELi32ELi32ELi32ELi0ELi1EEviiiPT_S1_S1_ii_param_2];
	ld.param.u64 	%rd8, [_Z9cuda_gemmIiLi256ELi1ELi1ELi1024ELi32ELi32ELi32ELi0ELi1EEviiiPT_S1_S1_ii_param_3];
	ld.param.u64 	%rd9, [_Z9cuda_gemmIiLi256ELi1ELi1ELi1024ELi32ELi32ELi32ELi0ELi1EEviiiPT_S1_S1_ii_param_4];
	cvta.to.global.u64 	%rd1, %rd9;
	cvta.to.global.u64 	%rd2, %rd8;
	mov.u32 	%r405, %tid.x;
	mov.u32 	%r2, %ntid.x;
	add.s32 	%r118, %r405, %r2;
	cvt.u16.u32 	%rs1, %r118;
	xor.b16  	%rs2, %rs1, 1023;
	cvt.u16.u32 	%rs3, %r2;
	div.u16 	%rs4, %rs2, %rs3;
	cvt.u32.u16 	%r119, %rs4;
	and.b32  	%r3, %r119, 3;
	setp.eq.s32 	%p1, %r3, 2;
	mov.u32 	%r384, %r405;
	@%p1 bra 	$L__BB185_3;
	mov.b32 	%r383, 0;
	mov.u32 	%r123, _ZZ9cuda_gemmIiLi256ELi1ELi1ELi1024ELi32ELi32ELi32ELi0ELi1EEviiiPT_S1_S1_iiE11kron_fac_sh;
	mov.u32 	%r384, %r405;
$L__BB185_2:
	.pragma "nounroll";
	mul.wide.u32 	%rd10, %r384, 4;
	add.s64 	%rd11, %rd1, %rd10;
	ld.global.u32 	%r121, [%rd11];
	and.b32  	%r122, %r384, 31;
	mad.lo.s32 	%r124, %r122, 132, %r123;
	shr.u32 	%r125, %r384, 3;
	and.b32  	%r126, %r125, 536870908;
	add.s32 	%r127, %r124, %r126;
	st.shared.u32 	[%r127], %r121;
	add.s32 	%r384, %r384, %r2;
	add.s32 	%r383, %r383, 1;
	xor.b32  	%r128, %r3, %r383;
	setp.ne.s32 	%p2, %r128, 2;
	@%p2 bra 	$L__BB185_2;
$L__BB185_3:
	shl.b32 	%r9, %r2, 1;
	add.s32 	%r387, %r384, %r9;
	shl.b32 	%r11, %r2, 2;
	mul.lo.s32 	%r12, %r2, 3;
	add.s32 	%r386, %r384, %r12;
	add.s32 	%r385, %r2, %r384;
$L__BB185_4:
	mul.wide.u32 	%rd12, %r384, 4;
	add.s64 	%rd13, %rd1, %rd12;
	ld.global.u32 	%r129, [%rd13];
	and.b32  	%r130, %r384, 31;
	mov.u32 	%r131, _ZZ9cuda_gemmIiLi256ELi1ELi1ELi1024ELi32ELi32ELi32ELi0ELi1EEviiiPT_S1_S1_iiE11kron_fac_sh;
	mad.lo.s32 	%r132, %r130, 132, %r131;
	shr.u32 	%r133, %r384, 3;
	and.b32  	%r134, %r133, 536870908;
	add.s32 	%r135, %r132, %r134;
	st.shared.u32 	[%r135], %r129;
	add.s32 	%r136, %r384, %r2;
	mul.wide.u32 	%rd14, %r385, 4;
	add.s64 	%rd15, %rd1, %rd14;
	ld.global.u32 	%r137, [%rd15];
	and.b32  	%r138, %r385, 31;
	mad.lo.s32 	%r139, %r138, 132, %r131;
	shr.u32 	%r140, %r385, 3;
	and.b32  	%r141, %r140, 536870908;
	add.s32 	%r142, %r139, %r141;
	st.shared.u32 	[%r142], %r137;
	add.s32 	%r143, %r136, %r2;
	mul.wide.u32 	%rd16, %r387, 4;
	add.s64 	%rd17, %rd1, %rd16;
	ld.global.u32 	%r144, [%rd17];
	and.b32  	%r145, %r387, 31;
	mad.lo.s32 	%r146, %r145, 132, %r131;
	shr.u32 	%r147, %r387, 3;
	and.b32  	%r148, %r147, 536870908;
	add.s32 	%r149, %r146, %r148;
	st.shared.u32 	[%r149], %r144;
	add.s32 	%r150, %r143, %r2;
	mul.wide.u32 	%rd18, %r386, 4;
	add.s64 	%rd19, %rd1, %rd18;
	ld.global.u32 	%r151, [%rd19];
	and.b32  	%r152, %r386, 31;
	mad.lo.s32 	%r153, %r152, 132, %r131;
	shr.u32 	%r154, %r386, 3;
	and.b32  	%r155, %r154, 536870908;
	add.s32 	%r156, %r153, %r155;
	st.shared.u32 	[%r156], %r151;
	add.s32 	%r384, %r150, %r2;
	add.s32 	%r387, %r387, %r11;
	add.s32 	%r386, %r386, %r11;
	add.s32 	%r385, %r385, %r11;
	setp.lt.u32 	%p3, %r384, 1024;
	@%p3 bra 	$L__BB185_4;
	shr.u32 	%r23, %r405, 1;
	mov.u32 	%r24, %ctaid.y;
	mov.u32 	%r157, %nctaid.y;
	setp.ge.u32 	%p4, %r24, %r157;
	@%p4 bra 	$L__BB185_25;
	setp.eq.s32 	%p5, %r3, 2;
	mov.u32 	%r25, %ctaid.x;
	shr.s32 	%r158, %r117, 31;
	shr.u32 	%r159, %r158, 27;
	add.s32 	%r160, %r117, %r159;
	shr.s32 	%r26, %r160, 5;
	shl.b32 	%r27, %r25, 10;
	mul.lo.s32 	%r28, %r24, %r117;
	xor.b32  	%r29, %r3, 2;
	mov.u32 	%r395, %r405;
	@%p5 bra 	$L__BB185_9;
	shl.b32 	%r161, %r405, 2;
	mov.u32 	%r162, _ZZ9cuda_gemmIiLi256ELi1ELi1ELi1024ELi32ELi32ELi32ELi0ELi1EEviiiPT_S1_S1_iiE3Ash;
	add.s32 	%r391, %r162, %r161;
	add.s32 	%r163, %r405, %r28;
	add.s32 	%r390, %r163, %r27;
	neg.s32 	%r389, %r29;
	mad.lo.s32 	%r395, %r2, %r29, %r405;
$L__BB185_8:
	.pragma "nounroll";
	mul.wide.s32 	%rd20, %r390, 4;
	add.s64 	%rd21, %rd2, %rd20;
	ld.global.u32 	%r164, [%rd21];
	st.shared.u32 	[%r391], %r164;
	add.s32 	%r391, %r391, %r11;
	add.s32 	%r390, %r390, %r2;
	add.s32 	%r389, %r389, 1;
	setp.ne.s32 	%p6, %r389, 0;
	@%p6 bra 	$L__BB185_8;
$L__BB185_9:
	shl.b32 	%r165, %r395, 2;
	mov.u32 	%r166, _ZZ9cuda_gemmIiLi256ELi1ELi1ELi1024ELi32ELi32ELi32ELi0ELi1EEviiiPT_S1_S1_iiE3Ash;
	add.s32 	%r394, %r166, %r165;
	shl.b32 	%r42, %r2, 4;
	shl.b32 	%r43, %r2, 3;
	mul.lo.s32 	%r44, %r2, 12;
	mul.wide.u32 	%rd22, %r2, 4;
	add.s64 	%rd3, %rd2, %rd22;
	add.s32 	%r167, %r395, %r28;
	add.s32 	%r393, %r167, %r27;
	mul.wide.u32 	%rd23, %r2, 8;
	add.s64 	%rd4, %rd2, %rd23;
	mul.wide.u32 	%rd24, %r2, 12;
	add.s64 	%rd5, %rd2, %rd24;
$L__BB185_10:
	mul.wide.s32 	%rd25, %r393, 4;
	add.s64 	%rd26, %rd3, %rd25;
	add.s64 	%rd27, %rd4, %rd25;
	add.s64 	%rd28, %rd5, %rd25;
	add.s64 	%rd29, %rd2, %rd25;
	ld.global.u32 	%r168, [%rd29];
	st.shared.u32 	[%r394], %r168;
	ld.global.u32 	%r169, [%rd26];
	add.s32 	%r170, %r394, %r11;
	st.shared.u32 	[%r170], %r169;
	ld.global.u32 	%r171, [%rd27];
	add.s32 	%r172, %r394, %r43;
	st.shared.u32 	[%r172], %r171;
	ld.global.u32 	%r173, [%rd28];
	add.s32 	%r174, %r394, %r44;
	st.shared.u32 	[%r174], %r173;
	add.s32 	%r395, %r395, %r11;
	add.s32 	%r394, %r394, %r42;
	add.s32 	%r393, %r393, %r11;
	setp.lt.u32 	%p7, %r395, 1024;
	@%p7 bra 	$L__BB185_10;
	setp.eq.s32 	%p8, %r3, 2;
	mov.u32 	%r400, %r405;
	@%p8 bra 	$L__BB185_14;
	shl.b32 	%r175, %r405, 2;
	mov.u32 	%r176, _ZZ9cuda_gemmIiLi256ELi1ELi1ELi1024ELi32ELi32ELi32ELi0ELi1EEviiiPT_S1_S1_iiE3Csh;
	add.s32 	%r397, %r176, %r175;
	neg.s32 	%r396, %r29;
	mad.lo.s32 	%r400, %r2, %r29, %r405;
$L__BB185_13:
	.pragma "nounroll";
	mov.b32 	%r177, 0;
	st.shared.u32 	[%r397], %r177;
	add.s32 	%r397, %r397, %r11;
	add.s32 	%r396, %r396, 1;
	setp.ne.s32 	%p9, %r396, 0;
	@%p9 bra 	$L__BB185_13;
$L__BB185_14:
	shl.b32 	%r178, %r400, 2;
	mov.u32 	%r179, _ZZ9cuda_gemmIiLi256ELi1ELi1ELi1024ELi32ELi32ELi32ELi0ELi1EEviiiPT_S1_S1_iiE3Csh;
	add.s32 	%r399, %r179, %r178;
$L__BB185_15:
	mov.b32 	%r180, 0;
	st.shared.u32 	[%r399], %r180;
	add.s32 	%r181, %r399, %r11;
	st.shared.u32 	[%r181], %r180;
	add.s32 	%r182, %r399, %r43;
	st.shared.u32 	[%r182], %r180;
	add.s32 	%r183, %r399, %r44;
	st.shared.u32 	[%r183], %r180;
	add.s32 	%r400, %r400, %r11;
	add.s32 	%r399, %r399, %r42;
	setp.lt.u32 	%p10, %r400, 1024;
	@%p10 bra 	$L__BB185_15;
	shl.b32 	%r184, %r405, 4;
	and.b32  	%r185, %r184, 16;
	shl.b32 	%r186, %r23, 5;
	and.b32  	%r187, %r186, 992;
	or.b32  	%r188, %r187, %r185;
	bar.sync 	0;
	and.b32  	%r189, %r23, 15;
	or.b32  	%r190, %r188, %r189;
	shl.b32 	%r191, %r190, 2;
	mov.u32 	%r192, _ZZ9cuda_gemmIiLi256ELi1ELi1ELi1024ELi32ELi32ELi32ELi0ELi1EEviiiPT_S1_S1_iiE3Ash;
	add.s32 	%r193, %r192, %r191;
	ld.shared.u32 	%r65, [%r193];
	add.s32 	%r194, %r23, 1;
	and.b32  	%r195, %r194, 15;
	or.b32  	%r196, %r188, %r195;
	shl.b32 	%r197, %r196, 2;
	add.s32 	%r198, %r192, %r197;
	ld.shared.u32 	%r66, [%r198];
	add.s32 	%r199, %r23, 2;
	and.b32  	%r200, %r199, 15;
	or.b32  	%r201, %r188, %r200;
	shl.b32 	%r202, %r201, 2;
	add.s32 	%r203, %r192, %r202;
	ld.shared.u32 	%r67, [%r203];
	add.s32 	%r204, %r23, 3;
	and.b32  	%r205, %r204, 15;
	or.b32  	%r206, %r188, %r205;
	shl.b32 	%r207, %r206, 2;
	add.s32 	%r208, %r192, %r207;
	ld.shared.u32 	%r68, [%r208];
	add.s32 	%r209, %r23, 4;
	and.b32  	%r210, %r209, 15;
	or.b32  	%r211, %r188, %r210;
	shl.b32 	%r212, %r211, 2;
	add.s32 	%r213, %r192, %r212;
	ld.shared.u32 	%r69, [%r213];
	add.s32 	%r214, %r23, 5;
	and.b32  	%r215, %r214, 15;
	or.b32  	%r216, %r188, %r215;
	shl.b32 	%r217, %r216, 2;
	add.s32 	%r218, %r192, %r217;
	ld.shared.u32 	%r70, [%r218];
	add.s32 	%r219, %r23, 6;
	and.b32  	%r220, %r219, 15;
	or.b32  	%r221, %r188, %r220;
	shl.b32 	%r222, %r221, 2;
	add.s32 	%r223, %r192, %r222;
	ld.shared.u32 	%r71, [%r223];
	add.s32 	%r224, %r23, 7;
	and.b32  	%r225, %r224, 15;
	or.b32  	%r226, %r188, %r225;
	shl.b32 	%r227, %r226, 2;
	add.s32 	%r228, %r192, %r227;
	ld.shared.u32 	%r72, [%r228];
	xor.b32  	%r229, %r189, 8;
	or.b32  	%r230, %r188, %r229;
	shl.b32 	%r231, %r230, 2;
	add.s32 	%r232, %r192, %r231;
	ld.shared.u32 	%r73, [%r232];
	add.s32 	%r233, %r23, 9;
	and.b32  	%r234, %r233, 15;
	or.b32  	%r235, %r188, %r234;
	shl.b32 	%r236, %r235, 2;
	add.s32 	%r237, %r192, %r236;
	ld.shared.u32 	%r74, [%r237];
	add.s32 	%r238, %r23, 10;
	and.b32  	%r239, %r238, 15;
	or.b32  	%r240, %r188, %r239;
	shl.b32 	%r241, %r240, 2;
	add.s32 	%r242, %r192, %r241;
	ld.shared.u32 	%r75, [%r242];
	add.s32 	%r243, %r23, 11;
	and.b32  	%r244, %r243, 15;
	or.b32  	%r245, %r188, %r244;
	shl.b32 	%r246, %r245, 2;
	add.s32 	%r247, %r192, %r246;
	ld.shared.u32 	%r76, [%r247];
	add.s32 	%r248, %r23, 12;
	and.b32  	%r249, %r248, 15;
	or.b32  	%r250, %r188, %r249;
	shl.b32 	%r251, %r250, 2;
	add.s32 	%r252, %r192, %r251;
	ld.shared.u32 	%r77, [%r252];
	add.s32 	%r253, %r23, 13;
	and.b32  	%r254, %r253, 15;
	or.b32  	%r255, %r188, %r254;
	shl.b32 	%r256, %r255, 2;
	add.s32 	%r257, %r192, %r256;
	ld.shared.u32 	%r78, [%r257];
	add.s32 	%r258, %r23, 14;
	and.b32  	%r259, %r258, 15;
	or.b32  	%r260, %r188, %r259;
	shl.b32 	%r261, %r260, 2;
	add.s32 	%r262, %r192, %r261;
	ld.shared.u32 	%r79, [%r262];
	add.s32 	%r263, %r23, -1;
	and.b32  	%r264, %r263, 15;
	or.b32  	%r265, %r188, %r264;
	shl.b32 	%r266, %r265, 2;
	add.s32 	%r267, %r192, %r266;
	ld.shared.u32 	%r80, [%r267];
	or.b32  	%r81, %r195, %r185;
	or.b32  	%r82, %r200, %r185;
	or.b32  	%r83, %r205, %r185;
	or.b32  	%r84, %r210, %r185;
	or.b32  	%r85, %r254, %r185;
	or.b32  	%r86, %r259, %r185;
	or.b32  	%r87, %r264, %r185;
	shr.u32 	%r401, %r405, 6;
$L__BB185_17:
	and.b32  	%r268, %r405, 1;
	setp.eq.b32 	%p11, %r268, 1;
	shl.b32 	%r269, %r405, 2;
	and.b32  	%r270, %r269, 124;
	mov.u32 	%r271, _ZZ9cuda_gemmIiLi256ELi1ELi1ELi1024ELi32ELi32ELi32ELi0ELi1EEviiiPT_S1_S1_iiE11kron_fac_sh;
	add.s32 	%r272, %r271, %r270;
	mad.lo.s32 	%r273, %r401, 132, %r272;
	ld.shared.u32 	%r274, [%r273];
	shr.u32 	%r275, %r405, 1;
	and.b32  	%r276, %r275, 15;
	shl.b32 	%r277, %r405, 4;
	and.b32  	%r278, %r277, 16;
	or.b32  	%r279, %r276, %r278;
	shfl.sync.idx.b32	%r280|%p12, %r274, %r279, 31, -1;
	mul.lo.s32 	%r281, %r280, %r65;
	shfl.sync.idx.b32	%r282|%p13, %r274, %r81, 31, -1;
	mad.lo.s32 	%r283, %r282, %r66, %r281;
	shfl.sync.idx.b32	%r284|%p14, %r274, %r82, 31, -1;
	mad.lo.s32 	%r285, %r284, %r67, %r283;
	shfl.sync.idx.b32	%r286|%p15, %r274, %r83, 31, -1;
	mad.lo.s32 	%r287, %r286, %r68, %r285;
	shfl.sync.idx.b32	%r288|%p16, %r274, %r84, 31, -1;
	mad.lo.s32 	%r289, %r288, %r69, %r287;
	add.s32 	%r290, %r275, 5;
	and.b32  	%r291, %r290, 15;
	or.b32  	%r292, %r291, %r278;
	shfl.sync.idx.b32	%r293|%p17, %r274, %r292, 31, -1;
	mad.lo.s32 	%r294, %r293, %r70, %r289;
	add.s32 	%r295, %r275, 6;
	and.b32  	%r296, %r295, 15;
	or.b32  	%r297, %r296, %r278;
	shfl.sync.idx.b32	%r298|%p18, %r274, %r297, 31, -1;
	mad.lo.s32 	%r299, %r298, %r71, %r294;
	add.s32 	%r300, %r275, 7;
	and.b32  	%r301, %r300, 15;
	or.b32  	%r302, %r301, %r278;
	shfl.sync.idx.b32	%r303|%p19, %r274, %r302, 31, -1;
	mad.lo.s32 	%r304, %r303, %r72, %r299;
	xor.b32  	%r305, %r276, 8;
	or.b32  	%r306, %r305, %r278;
	shfl.sync.idx.b32	%r307|%p20, %r274, %r306, 31, -1;
	mad.lo.s32 	%r308, %r307, %r73, %r304;
	add.s32 	%r309, %r275, 9;
	and.b32  	%r310, %r309, 15;
	or.b32  	%r311, %r310, %r278;
	shfl.sync.idx.b32	%r312|%p21, %r274, %r311, 31, -1;
	mad.lo.s32 	%r313, %r312, %r74, %r308;
	add.s32 	%r314, %r275, 10;
	and.b32  	%r315, %r314, 15;
	or.b32  	%r316, %r315, %r278;
	shfl.sync.idx.b32	%r317|%p22, %r274, %r316, 31, -1;
	mad.lo.s32 	%r318, %r317, %r75, %r313;
	add.s32 	%r319, %r275, 11;
	and.b32  	%r320, %r319, 15;
	or.b32  	%r321, %r320, %r278;
	shfl.sync.idx.b32	%r322|%p23, %r274, %r321, 31, -1;
	mad.lo.s32 	%r323, %r322, %r76, %r318;
	add.s32 	%r324, %r275, 12;
	and.b32  	%r325, %r324, 15;
	or.b32  	%r326, %r325, %r278;
	shfl.sync.idx.b32	%r327|%p24, %r274, %r326, 31, -1;
	mad.lo.s32 	%r328, %r327, %r77, %r323;
	shfl.sync.idx.b32	%r329|%p25, %r274, %r85, 31, -1;
	mad.lo.s32 	%r330, %r329, %r78, %r328;
	shfl.sync.idx.b32	%r331|%p26, %r274, %r86, 31, -1;
	mad.lo.s32 	%r332, %r331, %r79, %r330;
	shfl.sync.idx.b32	%r333|%p27, %r274, %r87, 31, -1;
	mad.lo.s32 	%r334, %r333, %r80, %r332;
	shfl.sync.down.b32	%r335|%p28, %r334, 1, 7711, -1;
	add.s32 	%r90, %r335, %r334;
	@%p11 bra 	$L__BB185_19;
	shl.b32 	%r336, %r401, 7;
	shl.b32 	%r337, %r405, 1;
	and.b32  	%r338, %r337, 124;
	or.b32  	%r339, %r336, %r338;
	mov.u32 	%r340, _ZZ9cuda_gemmIiLi256ELi1ELi1ELi1024ELi32ELi32ELi32ELi0ELi1EEviiiPT_S1_S1_iiE3Csh;
	add.s32 	%r341, %r340, %r339;
	st.shared.u32 	[%r341], %r90;
$L__BB185_19:
	shr.u32 	%r342, %r2, 6;
	add.s32 	%r401, %r401, %r342;
	setp.lt.u32 	%p29, %r401, 32;
	@%p29 bra 	$L__BB185_17;
	ld.param.u64 	%rd40, [_Z9cuda_gemmIiLi256ELi1ELi1ELi1024ELi32ELi32ELi32ELi0ELi1EEviiiPT_S1_S1_ii_param_5];
	ld.param.u32 	%r381, [_Z9cuda_gemmIiLi256ELi1ELi1ELi1024ELi32ELi32ELi32ELi0ELi1EEviiiPT_S1_S1_ii_param_1];
	cvta.to.global.u64 	%rd6, %rd40;
	setp.eq.s32 	%p30, %r3, 2;
	bar.sync 	0;
	shl.b32 	%r343, %r25, 5;
	mad.lo.s32 	%r92, %r24, %r381, %r343;
	@%p30 bra 	$L__BB185_23;
	shl.b32 	%r344, %r405, 2;
	mov.u32 	%r345, _ZZ9cuda_gemmIiLi256ELi1ELi1ELi1024ELi32ELi32ELi32ELi0ELi1EEviiiPT_S1_S1_iiE3Csh;
	add.s32 	%r403, %r345, %r344;
	neg.s32 	%r402, %r29;
$L__BB185_22:
	.pragma "nounroll";
	shr.u32 	%r346, %r405, 5;
	and.b32  	%r347, %r405, 31;
	add.s32 	%r348, %r92, %r347;
	mad.lo.s32 	%r349, %r346, %r26, %r348;
	ld.shared.u32 	%r350, [%r403];
	mul.wide.s32 	%rd30, %r349, 4;
	add.s64 	%rd31, %rd6, %rd30;
	st.global.u32 	[%rd31], %r350;
	add.s32 	%r405, %r405, %r2;
	add.s32 	%r403, %r403, %r11;
	add.s32 	%r402, %r402, 1;
	setp.ne.s32 	%p31, %r402, 0;
	@%p31 bra 	$L__BB185_22;
$L__BB185_23:
	add.s32 	%r409, %r405, %r9;
	add.s32 	%r408, %r405, %r12;
	add.s32 	%r407, %r2, %r405;
	shl.b32 	%r351, %r405, 2;
	mov.u32 	%r352, _ZZ9cuda_gemmIiLi256ELi1ELi1ELi1024ELi32ELi32ELi32ELi0ELi1EEviiiPT_S1_S1_iiE3Csh;
	add.s32 	%r406, %r352, %r351;
$L__BB185_24:
	shr.u32 	%r353, %r405, 5;
	and.b32  	%r354, %r405, 31;
	add.s32 	%r355, %r92, %r354;
	mad.lo.s32 	%r356, %r353, %r26, %r355;
	ld.shared.u32 	%r357, [%r406];
	mul.wide.s32 	%rd32, %r356, 4;
	add.s64 	%rd33, %rd6, %rd32;
	st.global.u32 	[%rd33], %r357;
	add.s32 	%r358, %r405, %r2;
	shr.u32 	%r359, %r407, 5;
	and.b32  	%r360, %r407, 31;
	add.s32 	%r361, %r92, %r360;
	mad.lo.s32 	%r362, %r359, %r26, %r361;
	add.s32 	%r363, %r406, %r11;
	ld.shared.u32 	%r364, [%r363];
	mul.wide.s32 	%rd34, %r362, 4;
	add.s64 	%rd35, %rd6, %rd34;
	st.global.u32 	[%rd35], %r364;
	add.s32 	%r365, %r358, %r2;
	shr.u32 	%r366, %r409, 5;
	and.b32  	%r367, %r409, 31;
	add.s32 	%r368, %r92, %r367;
	mad.lo.s32 	%r369, %r366, %r26, %r368;
	shl.b32 	%r370, %r2, 3;
	add.s32 	%r371, %r406, %r370;
	ld.shared.u32 	%r372, [%r371];
	mul.wide.s32 	%rd36, %r369, 4;
	add.s64 	%rd37, %rd6, %rd36;
	st.global.u32 	[%rd37], %r372;
	add.s32 	%r373, %r365, %r2;
	shr.u32 	%r374, %r408, 5;
	and.b32  	%r375, %r408, 31;
	add.s32 	%r376, %r92, %r375;
	mad.lo.s32 	%r377, %r374, %r26, %r376;
	mad.lo.s32 	%r378, %r2, 12, %r406;
	ld.shared.u32 	%r379, [%r378];
	mul.wide.s32 	%rd38, %r377, 4;
	add.s64 	%rd39, %rd6, %rd38;
	st.global.u32 	[%rd39], %r379;
	add.s32 	%r405, %r373, %r2;
	add.s32 	%r409, %r409, %r11;
	add.s32 	%r408, %r408, %r11;
	add.s32 	%r407, %r407, %r11;
	shl.b32 	%r380, %r2, 4;
	add.s32 	%r406, %r406, %r380;
	setp.lt.u32 	%p32, %r405, 1024;
	@%p32 bra 	$L__BB185_24;
$L__BB185_25:
	ret;

}
	// .globl	_Z9cuda_gemmIiLi256ELi1ELi1ELi1024ELi32ELi32ELi32ELi1ELi0EEviiiPT_S1_S1_ii
.visible .entry _Z9cuda_gemmIiLi256ELi1ELi1ELi1024ELi32ELi32ELi32ELi1ELi0EEviiiPT_S1_S1_ii(
	.param .u32 _Z9cuda_gemmIiLi256ELi1ELi1ELi1024ELi32ELi32ELi32ELi1ELi0EEviiiPT_S1_S1_ii_param_0,
	.param .u32 _Z9cuda_gemmIiLi256ELi1ELi1ELi1024ELi32ELi32ELi32ELi1ELi0EEviiiPT_S1_S1_ii_param_1,
	.param .u32 _Z9cuda_gemmIiLi256ELi1ELi1ELi1024ELi32ELi32ELi32ELi1ELi0EEviiiPT_S1_S1_ii_param_2,
	.param .u64 .ptr .align 1 _Z9cuda_gemmIiLi256ELi1ELi1ELi1024ELi32ELi32ELi32ELi1ELi0EEviiiPT_S1_S1_ii_param_3,
	.param .u64 .ptr .align 1 _Z9cuda_gemmIiLi256ELi1ELi1ELi1024ELi32ELi32ELi32ELi1ELi0EEviiiPT_S1_S1_ii_param_4,
	.param .u64 .ptr .align 1 _Z9cuda_gemmIiLi256ELi1ELi1ELi1024ELi32ELi32ELi32ELi1ELi0EEviiiPT_S1_S1_ii_param_5,
	.param .u32 _Z9cuda_gemmIiLi256ELi1ELi1ELi1024ELi32ELi32ELi32ELi1ELi0EEviiiPT_S1_S1_ii_param_6,
	.param .u32 _Z9cuda_gemmIiLi256ELi1ELi1ELi1024ELi32ELi32ELi32ELi1ELi0EEviiiPT_S1_S1_ii_param_7
)
.maxntid 256
{
	.reg .pred 	%p<221>;
	.reg .b16 	%rs<7>;
	.reg .b32 	%r<1065>;
	.reg .b64 	%rd<39>;
	// demoted variable
	.shared .align 128 .b8 _ZZ9cuda_gemmIiLi256ELi1ELi1ELi1024ELi32ELi32ELi32ELi1ELi0EEviiiPT_S1_S1_iiE11kron_fac_sh[4224];
	// demoted variable
	.shared .align 128 .b8 _ZZ9cuda_gemmIiLi256ELi1ELi1ELi1024ELi32ELi32ELi32ELi1ELi0EEviiiPT_S1_S1_iiE3Ash[4096];
	// demoted variable
	.shared .align 128 .b8 _ZZ9cuda_gemmIiLi256ELi1ELi1ELi1024ELi32ELi32ELi32ELi1ELi0EEviiiPT_S1_S1_iiE3Csh[4096];
	ld.param.u64 	%rd21, [_Z9cuda_gemmIiLi256ELi1ELi1ELi1024ELi32ELi32ELi32ELi1ELi0EEviiiPT_S1_S1_ii_param_3];
	ld.param.u64 	%rd20, [_Z9cuda_gemmIiLi256ELi1ELi1ELi1024ELi32ELi32ELi32ELi1ELi0EEviiiPT_S1_S1_ii_param_4];
	ld.param.u64 	%rd22, [_Z9cuda_gemmIiLi256ELi1ELi1ELi1024ELi32ELi32ELi32ELi1ELi0EEviiiPT_S1_S1_ii_param_5];
	ld.param.u32 	%r407, [_Z9cuda_gemmIiLi256ELi1ELi1ELi1024ELi32ELi32ELi32ELi1ELi0EEviiiPT_S1_S1_ii_param_6];
	ld.param.u32 	%r408, [_Z9cuda_gemmIiLi256ELi1ELi1ELi1024ELi32ELi32ELi32ELi1ELi0EEviiiPT_S1_S1_ii_param_7];
	cvta.to.global.u64 	%rd1, %rd21;
	cvta.to.global.u64 	%rd2, %rd22;
	mov.u32 	%r1064, %tid.x;
	and.b32  	%r2, %r1064, 31;
	setp.lt.s32 	%p1, %r408, 16;
	shr.u32 	%r3, %r408, 4;
	selp.b32 	%r4, 1, %r3, %p1;
	mul.lo.s32 	%r5, %r408, %r407;
	setp.ge.u32 	%p2, %r1064, %r5;
	@%p2 bra 	$L__BB186_3;
	mov.u32 	%r6, %ntid.x;
	cvta.to.global.u64 	%rd3, %rd20;
	mov.u32 	%r896, %r1064;
$L__BB186_2:
	mul.wide.u32 	%rd23, %r896, 4;
	add.s64 	%rd24, %rd3, %rd23;
	ld.global.u32 	%r409, [%rd24];
	rem.u32 	%r410, %r896, %r407;
	mov.u32 	%r411, _ZZ9cuda_gemmIiLi256ELi1ELi1ELi1024ELi32ELi32ELi32ELi1ELi0EEviiiPT_S1_S1_iiE11kron_fac_sh;
	mad.lo.s32 	%r412, %r410, 132, %r411;
	div.u32 	%r413, %r896, %r408;
	shl.b32 	%r414, %r413, 2;
	add.s32 	%r415, %r412, %r414;
	st.shared.u32 	[%r415], %r409;
	add.s32 	%r896, %r896, %r6;
	setp.lt.u32 	%p3, %r896, %r5;
	@%p3 bra 	$L__BB186_2;
$L__BB186_3:
	div.s32 	%r9, 1024, %r408;
	mul.lo.s32 	%r416, %r9, %r4;
	min.s32 	%r10, %r416, 256;
	div.u32 	%r12, %r1064, %r10;
	mul.lo.s32 	%r417, %r12, %r10;
	sub.s32 	%r418, %r1064, %r417;
	div.u32 	%r11, %r418, %r4;
	mov.u32 	%r13, %ntid.x;
	div.u32 	%r14, %r13, %r10;
	mov.u32 	%r15, %ctaid.y;
	mov.u32 	%r419, %nctaid.y;
	setp.ge.u32 	%p4, %r15, %r419;
	@%p4 bra 	$L__BB186_233;
	and.b32  	%r16, %r11, 15;
	rem.u32 	%r420, %r1064, %r4;
	shl.b32 	%r17, %r420, 4;
	min.s32 	%r18, %r407, 32;
	shl.b32 	%r421, %r408, 8;
	sub.s32 	%r19, 8223, %r421;
	shl.b32 	%r20, %r15, 10;
	add.s32 	%r422, %r1064, %r13;
	cvt.u16.u32 	%rs2, %r422;
	xor.b16  	%rs3, %rs2, 1023;
	cvt.u16.u32 	%rs4, %r13;
	div.u16 	%rs5, %rs3, %rs4;
	and.b16  	%rs1, %rs5, 3;
	xor.b16  	%rs6, %rs1, 2;
	cvt.u32.u16 	%r21, %rs6;
	setp.eq.s16 	%p5, %rs1, 2;
	mov.u32 	%r902, %r1064;
	@%p5 bra 	$L__BB186_7;
	shl.b32 	%r423, %r1064, 2;
	mov.u32 	%r424, _ZZ9cuda_gemmIiLi256ELi1ELi1ELi1024ELi32ELi32ELi32ELi1ELi0EEviiiPT_S1_S1_iiE3Ash;
	add.s32 	%r898, %r424, %r423;
	shl.b32 	%r23, %r13, 2;
	add.s32 	%r425, %r1064, %r20;
	mul.wide.u32 	%rd25, %r425, 4;
	add.s64 	%rd37, %rd1, %rd25;
	mul.wide.u32 	%rd5, %r13, 4;
	neg.s32 	%r897, %r21;
	mad.lo.s32 	%r902, %r13, %r21, %r1064;
$L__BB186_6:
	.pragma "nounroll";
	ld.global.u32 	%r426, [%rd37];
	st.shared.u32 	[%r898], %r426;
	add.s32 	%r898, %r898, %r23;
	add.s64 	%rd37, %rd37, %rd5;
	add.s32 	%r897, %r897, 1;
	setp.ne.s32 	%p6, %r897, 0;
	@%p6 bra 	$L__BB186_6;
$L__BB186_7:
	shl.b32 	%r31, %r13, 2;
	shl.b32 	%r427, %r902, 2;
	mov.u32 	%r428, _ZZ9cuda_gemmIiLi256ELi1ELi1ELi1024ELi32ELi32ELi32ELi1ELi0EEviiiPT_S1_S1_iiE3Ash;
	add.s32 	%r901, %r428, %r427;
	shl.b32 	%r33, %r13, 4;
	shl.b32 	%r34, %r13, 3;
	mul.lo.s32 	%r35, %r13, 12;
	mul.wide.u32 	%rd8, %r13, 4;
	add.s64 	%rd9, %rd1, %rd8;
	add.s32 	%r900, %r902, %r20;
	mul.wide.u32 	%rd10, %r13, 8;
	add.s64 	%rd11, %rd1, %rd10;
	mul.wide.u32 	%rd12, %r13, 12;
	add.s64 	%rd13, %rd1, %rd12;
$L__BB186_8:
	mul.wide.s32 	%rd26, %r900, 4;
	add.s64 	%rd27, %rd9, %rd26;
	add.s64 	%rd28, %rd11, %rd26;
	add.s64 	%rd29, %rd13, %rd26;
	add.s64 	%rd30, %rd1, %rd26;
	ld.global.u32 	%r429, [%rd30];
	st.shared.u32 	[%r901], %r429;
	ld.global.u32 	%r430, [%rd27];
	add.s32 	%r431, %r901, %r31;
	st.shared.u32 	[%r431], %r430;
	ld.global.u32 	%r432, [%rd28];
	add.s32 	%r433, %r901, %r34;
	st.shared.u32 	[%r433], %r432;
	ld.global.u32 	%r434, [%rd29];
	add.s32 	%r435, %r901, %r35;
	st.shared.u32 	[%r435], %r434;
	add.s32 	%r902, %r902, %r31;
	add.s32 	%r901, %r901, %r33;
	add.s32 	%r900, %r900, %r31;
	setp.lt.u32 	%p7, %r902, 1024;
	@%p7 bra 	$L__BB186_8;
	setp.eq.s16 	%p8, %rs1, 2;
	mov.u32 	%r906, %r1064;
	@%p8 bra 	$L__BB186_12;
	shl.b32 	%r436, %r1064, 2;
	mov.u32 	%r437, _ZZ9cuda_gemmIiLi256ELi1ELi1ELi1024ELi32ELi32ELi32ELi1ELi0EEviiiPT_S1_S1_iiE3Csh;
	add.s32 	%r904, %r437, %r436;
	neg.s32 	%r903, %r21;
	mad.lo.s32 	%r906, %r13, %r21, %r1064;
$L__BB186_11:
	.pragma "nounroll";
	mov.b32 	%r438, 0;
	st.shared.u32 	[%r904], %r438;
	add.s32 	%r904, %r904, %r31;
	add.s32 	%r903, %r903, 1;
	setp.ne.s32 	%p9, %r903, 0;
	@%p9 bra 	$L__BB186_11;
$L__BB186_12:
	mov.u32 	%r440, _ZZ9cuda_gemmIiLi256ELi1ELi1ELi1024ELi32ELi32ELi32ELi1ELi0EEviiiPT_S1_S1_iiE3Csh;
$L__BB186_13:
	shl.b32 	%r439, %r906, 2;
	add.s32 	%r441, %r440, %r439;
	mov.b32 	%r442, 0;
	st.shared.u32 	[%r441], %r442;
	add.s32 	%r443, %r441, %r31;
	st.shared.u32 	[%r443], %r442;
	add.s32 	%r444, %r443, %r31;
	st.shared.u32 	[%r444], %r442;
	add.s32 	%r445, %r444, %r31;
	st.shared.u32 	[%r445], %r442;
	add.s32 	%r906, %r31, %r906;
	setp.lt.u32 	%p10, %r906, 1024;
	@%p10 bra 	$L__BB186_13;
	setp.lt.s32 	%p11, %r9, 1;
	bar.sync 	0;
	@%p11 bra 	$L__BB186_228;
	setp.ne.s32 	%p12, %r4, 1;
	@%p12 bra 	$L__BB186_85;
	add.s32 	%r741, %r11, 1;
	and.b32  	%r53, %r741, 15;
	add.s32 	%r742, %r11, 4;
	and.b32  	%r54, %r742, 15;
	add.s32 	%r743, %r11, 5;
	and.b32  	%r55, %r743, 15;
	add.s32 	%r744, %r11, 6;
	and.b32  	%r56, %r744, 15;
	add.s32 	%r745, %r11, 7;
	and.b32  	%r57, %r745, 15;
	add.s32 	%r746, %r11, 9;
	and.b32  	%r58, %r746, 15;
	add.s32 	%r747, %r11, 10;
	and.b32  	%r59, %r747, 15;
	add.s32 	%r748, %r11, 11;
	and.b32  	%r60, %r748, 15;
	add.s32 	%r749, %r11, 13;
	and.b32  	%r61, %r749, 15;
	setp.lt.s32 	%p151, %r16, %r408;
	selp.b32 	%r750, 0, %r408, %p151;
	sub.s32 	%r62, %r16, %r750;
	add.s32 	%r751, %r16, 1;
	setp.lt.s32 	%p152, %r751, %r408;
	selp.b32 	%r752, 0, %r408, %p152;
	sub.s32 	%r63, %r751, %r752;
	add.s32 	%r753, %r16, 2;
	setp.lt.s32 	%p153, %r753, %r408;
	selp.b32 	%r754, 0, %r408, %p153;
	sub.s32 	%r64, %r753, %r754;
	add.s32 	%r755, %r16, 3;
	setp.lt.s32 	%p154, %r755, %r408;
	selp.b32 	%r756, 0, %r408, %p154;
	sub.s32 	%r65, %r755, %r756;
	add.s32 	%r757, %r16, 4;
	setp.lt.s32 	%p155, %r757, %r408;
	selp.b32 	%r758, 0, %r408, %p155;
	sub.s32 	%r66, %r757, %r758;
	add.s32 	%r759, %r16, 5;
	setp.lt.s32 	%p156, %r759, %r408;
	selp.b32 	%r760, 0, %r408, %p156;
	sub.s32 	%r67, %r759, %r760;
	add.s32 	%r761, %r16, 6;
	setp.lt.s32 	%p157, %r761, %r408;
	selp.b32 	%r762, 0, %r408, %p157;
	sub.s32 	%r68, %r761, %r762;
	add.s32 	%r763, %r16, 7;
	setp.lt.s32 	%p158, %r763, %r408;
	selp.b32 	%r764, 0, %r408, %p158;
	sub.s32 	%r69, %r763, %r764;
	add.s32 	%r765, %r16, 8;
	setp.lt.s32 	%p159, %r765, %r408;
	selp.b32 	%r766, 0, %r408, %p159;
	sub.s32 	%r70, %r765, %r766;
	add.s32 	%r767, %r16, 9;
	setp.lt.s32 	%p160, %r767, %r408;
	selp.b32 	%r768, 0, %r408, %p160;
	sub.s32 	%r71, %r767, %r768;
	add.s32 	%r769, %r16, 10;
	setp.lt.s32 	%p161, %r769, %r408;
	selp.b32 	%r770, 0, %r408, %p161;
	sub.s32 	%r72, %r769, %r770;
	add.s32 	%r771, %r16, 11;
	setp.lt.s32 	%p162, %r771, %r408;
	selp.b32 	%r772, 0, %r408, %p162;
	sub.s32 	%r73, %r771, %r772;
	add.s32 	%r773, %r16, 12;
	setp.lt.s32 	%p163, %r773, %r408;
	selp.b32 	%r774, 0, %r408, %p163;
	sub.s32 	%r74, %r773, %r774;
	add.s32 	%r775, %r16, 13;
	setp.lt.s32 	%p164, %r775, %r408;
	selp.b32 	%r776, 0, %r408, %p164;
	sub.s32 	%r75, %r775, %r776;
	add.s32 	%r777, %r16, 14;
	setp.lt.s32 	%p165, %r777, %r408;
	selp.b32 	%r778, 0, %r408, %p165;
	sub.s32 	%r76, %r777, %r778;
	add.s32 	%r779, %r16, 15;
	setp.lt.s32 	%p166, %r779, %r408;
	selp.b32 	%r780, 0, %r408, %p166;
	sub.s32 	%r77, %r779, %r780;
	mov.b32 	%r923, 0;
$L__BB186_17:
	setp.lt.s32 	%p167, %r408, 1;
	add.s32 	%r95, %r923, %r11;
	mad.lo.s32 	%r96, %r95, %r408, %r17;
	@%p167 bra 	$L__BB186_19;
	add.s32 	%r781, %r96, %r16;
	shl.b32 	%r782, %r781, 2;
	mov.u32 	%r783, _ZZ9cuda_gemmIiLi256ELi1ELi1ELi1024ELi32ELi32ELi32ELi1ELi0EEviiiPT_S1_S1_iiE3Ash;
	add.s32 	%r784, %r783, %r782;
	ld.shared.u32 	%r924, [%r784];
$L__BB186_19:
	setp.lt.s32 	%p168, %r408, 2;
	@%p168 bra 	$L__BB186_21;
	add.s32 	%r785, %r96, %r53;
	shl.b32 	%r786, %r785, 2;
	mov.u32 	%r787, _ZZ9cuda_gemmIiLi256ELi1ELi1ELi1024ELi32ELi32ELi32ELi1ELi0EEviiiPT_S1_S1_iiE3Ash;
	add.s32 	%r788, %r787, %r786;
	ld.shared.u32 	%r925, [%r788];
$L__BB186_21:
	setp.lt.s32 	%p169, %r408, 3;
	@%p169 bra 	$L__BB186_23;
	add.s32 	%r789, %r11, 2;
	and.b32  	%r790, %r789, 15;
	add.s32 	%r791, %r96, %r790;
	shl.b32 	%r792, %r791, 2;
	mov.u32 	%r793, _ZZ9cuda_gemmIiLi256ELi1ELi1ELi1024ELi32ELi32ELi32ELi1ELi0EEviiiPT_S1_S1_iiE3Ash;
	add.s32 	%r794, %r793, %r792;
	ld.shared.u32 	%r926, [%r794];
$L__BB186_23:
	setp.lt.s32 	%p170, %r408, 4;
	@%p170 bra 	$L__BB186_25;
	add.s32 	%r795, %r11, 3;
	and.b32  	%r796, %r795, 15;
	add.s32 	%r797, %r96, %r796;
	shl.b32 	%r798, %r797, 2;
	mov.u32 	%r799, _ZZ9cuda_gemmIiLi256ELi1ELi1ELi1024ELi32ELi32ELi32ELi1ELi0EEviiiPT_S1_S1_iiE3Ash;
	add.s32 	%r800, %r799, %r798;
	ld.shared.u32 	%r927, [%r800];
$L__BB186_25:
	setp.lt.s32 	%p171, %r408, 5;
	@%p171 bra 	$L__BB186_27;
	add.s32 	%r801, %r96, %r54;
	shl.b32 	%r802, %r801, 2;
	mov.u32 	%r803, _ZZ9cuda_gemmIiLi256ELi1ELi1ELi1024ELi32ELi32ELi32ELi1ELi0EEviiiPT_S1_S1_iiE3Ash;
	add.s32 	%r804, %r803, %r802;
	ld.shared.u32 	%r928, [%r804];
$L__BB186_27:
	setp.lt.s32 	%p172, %r408, 6;
	@%p172 bra 	$L__BB186_29;
	add.s32 	%r805, %r96, %r55;
	shl.b32 	%r806, %r805, 2;
	mov.u32 	%r807, _ZZ9cuda_gemmIiLi256ELi1ELi1ELi1024ELi32ELi32ELi32ELi1ELi0EEviiiPT_S1_S1_iiE3Ash;
	add.s32 	%r808, %r807, %r806;
	ld.shared.u32 	%r929, [%r808];
$L__BB186_29:
	setp.lt.s32 	%p173, %r408, 7;
	@%p173 bra 	$L__BB186_31;
	add.s32 	%r809, %r96, %r56;
	shl.b32 	%r810, %r809, 2;
	mov.u32 	%r811, _ZZ9cuda_gemmIiLi256ELi1ELi1ELi1024ELi32ELi32ELi32ELi1ELi0EEviiiPT_S1_S1_iiE3Ash;
	add.s32 	%r812, %r811, %r810;
	ld.shared.u32 	%r930, [%r812];
$L__BB186_31:
	setp.lt.s32 	%p174, %r408, 8;
	@%p174 bra 	$L__BB186_33;
	add.s32 	%r813, %r96, %r57;
	shl.b32 	%r814, %r813, 2;
	mov.u32 	%r815, _ZZ9cuda_gemmIiLi256ELi1ELi1ELi1024ELi32ELi32ELi32ELi1ELi0EEviiiPT_S1_S1_iiE3Ash;
	add.s32 	%r816, %r815, %r814;
	ld.shared.u32 	%r931, [%r816];
$L__BB186_33:
	setp.lt.s32 	%p175, %r408, 9;
	@%p175 bra 	$L__BB186_35;
	xor.b32  	%r817, %r16, 8;
	add.s32 	%r818, %r96, %r817;
	shl.b32 	%r819, %r818, 2;
	mov.u32 	%r820, _ZZ9cuda_gemmIiLi256ELi1ELi1ELi1024ELi32ELi32ELi32ELi1ELi0EEviiiPT_S1_S1_iiE3Ash;
	add.s32 	%r821, %r820, %r819;
	ld.shared.u32 	%r932, [%r821];
$L__BB186_35:
	setp.lt.s32 	%p176, %r408, 10;
	@%p176 bra 	$L__BB186_37;
	add.s32 	%r822, %r96, %r58;
	shl.b32 	%r823, %r822, 2;
	mov.u32 	%r824, _ZZ9cuda_gemmIiLi256ELi1ELi1ELi1024ELi32ELi32ELi32ELi1ELi0EEviiiPT_S1_S1_iiE3Ash;
	add.s32 	%r825, %r824, %r823;
	ld.shared.u32 	%r933, [%r825];
$L__BB186_37:
	setp.lt.s32 	%p177, %r408, 11;
	@%p177 bra 	$L__BB186_39;
	add.s32 	%r826, %r96, %r59;
	shl.b32 	%r827, %r826, 2;
	mov.u32 	%r828, _ZZ9cuda_gemmIiLi256ELi1ELi1ELi1024ELi32ELi32ELi32ELi1ELi0EEviiiPT_S1_S1_iiE3Ash;
	add.s32 	%r829, %r828, %r827;
	ld.shared.u32 	%r934, [%r829];
$L__BB186_39:
	setp.lt.s32 	%p178, %r408, 12;
	@%p178 bra 	$L__BB186_41;
	add.s32 	%r830, %r96, %r60;
	shl.b32 	%r831, %r830, 2;
	mov.u32 	%r832, _ZZ9cuda_gemmIiLi256ELi1ELi1ELi1024ELi32ELi32ELi32ELi1ELi0EEviiiPT_S1_S1_iiE3Ash;
	add.s32 	%r833, %r832, %r831;
	ld.shared.u32 	%r935, [%r833];
$L__BB186_41:
	setp.lt.s32 	%p179, %r408, 13;
	@%p179 bra 	$L__BB186_43;
	add.s32 	%r834, %r11, 12;
	and.b32  	%r835, %r834, 15;
	add.s32 	%r836, %r96, %r835;
	shl.b32 	%r837, %r836, 2;
	mov.u32 	%r838, _ZZ9cuda_gemmIiLi256ELi1ELi1ELi1024ELi32ELi32ELi32ELi1ELi0EEviiiPT_S1_S1_iiE3Ash;
	add.s32 	%r839, %r838, %r837;
	ld.shared.u32 	%r936, [%r839];
$L__BB186_43:
	setp.lt.s32 	%p180, %r408, 14;
	@%p180 bra 	$L__BB186_45;
	add.s32 	%r840, %r96, %r61;
	shl.b32 	%r841, %r840, 2;
	mov.u32 	%r842, _ZZ9cuda_gemmIiLi256ELi1ELi1ELi1024ELi32ELi32ELi32ELi1ELi0EEviiiPT_S1_S1_iiE3Ash;
	add.s32 	%r843, %r842, %r841;
	ld.shared.u32 	%r937, [%r843];
$L__BB186_45:
	setp.lt.s32 	%p181, %r408, 15;
	@%p181 bra 	$L__BB186_47;
	add.s32 	%r844, %r11, 14;
	and.b32  	%r845, %r844, 15;
	add.s32 	%r846, %r96, %r845;
	shl.b32 	%r847, %r846, 2;
	mov.u32 	%r848, _ZZ9cuda_gemmIiLi256ELi1ELi1ELi1024ELi32ELi32ELi32ELi1ELi0EEviiiPT_S1_S1_iiE3Ash;
	add.s32 	%r849, %r848, %r847;
	ld.shared.u32 	%r938, [%r849];
$L__BB186_47:
	setp.lt.s32 	%p182, %r408, 16;
	@%p182 bra 	$L__BB186_49;
	add.s32 	%r850, %r11, -1;
	and.b32  	%r851, %r850, 15;
	add.s32 	%r852, %r96, %r851;
	shl.b32 	%r853, %r852, 2;
	mov.u32 	%r854, _ZZ9cuda_gemmIiLi256ELi1ELi1ELi1024ELi32ELi32ELi32ELi1ELi0EEviiiPT_S1_S1_iiE3Ash;
	add.s32 	%r855, %r854, %r853;
	ld.shared.u32 	%r939, [%r855];
$L__BB186_49:
	setp.lt.s32 	%p183, %r12, %r18;
	@%p183 bra 	$L__BB186_51;
$L__BB186_50:
	add.s32 	%r923, %r923, %r10;
	setp.lt.s32 	%p217, %r923, %r9;
	@%p217 bra 	$L__BB186_17;
	bra.uni 	$L__BB186_228;
$L__BB186_51:
	rem.s32 	%r856, %r2, %r408;
	shl.b32 	%r857, %r856, 2;
	mov.u32 	%r858, _ZZ9cuda_gemmIiLi256ELi1ELi1ELi1024ELi32ELi32ELi32ELi1ELi0EEviiiPT_S1_S1_iiE11kron_fac_sh;
	add.s32 	%r130, %r858, %r857;
	mov.u32 	%r940, %r12;
$L__BB186_52:
	mad.lo.s32 	%r860, %r940, 132, %r130;
	ld.shared.u32 	%r132, [%r860];
	mov.b32 	%r942, 0;
	@%p167 bra 	$L__BB186_54;
	shfl.sync.idx.b32	%r861|%p185, %r132, %r62, %r19, -1;
	mul.lo.s32 	%r942, %r861, %r924;
$L__BB186_54:
	@%p168 bra 	$L__BB186_56;
	shfl.sync.idx.b32	%r862|%p187, %r132, %r63, %r19, -1;
	mad.lo.s32 	%r942, %r862, %r925, %r942;
$L__BB186_56:
	@%p169 bra 	$L__BB186_58;
	shfl.sync.idx.b32	%r863|%p189, %r132, %r64, %r19, -1;
	mad.lo.s32 	%r942, %r863, %r926, %r942;
$L__BB186_58:
	@%p170 bra 	$L__BB186_60;
	shfl.sync.idx.b32	%r864|%p191, %r132, %r65, %r19, -1;
	mad.lo.s32 	%r942, %r864, %r927, %r942;
$L__BB186_60:
	@%p171 bra 	$L__BB186_62;
	shfl.sync.idx.b32	%r865|%p193, %r132, %r66, %r19, -1;
	mad.lo.s32 	%r942, %r865, %r928, %r942;
$L__BB186_62:
	@%p172 bra 	$L__BB186_64;
	shfl.sync.idx.b32	%r866|%p195, %r132, %r67, %r19, -1;
	mad.lo.s32 	%r942, %r866, %r929, %r942;
$L__BB186_64:
	setp.lt.s32 	%p196, %r408, 7;
	@%p196 bra 	$L__BB186_66;
	shfl.sync.idx.b32	%r867|%p197, %r132, %r68, %r19, -1;
	mad.lo.s32 	%r942, %r867, %r930, %r942;
$L__BB186_66:
	setp.lt.s32 	%p198, %r408, 8;
	@%p198 bra 	$L__BB186_68;
	shfl.sync.idx.b32	%r868|%p199, %r132, %r69, %r19, -1;
	mad.lo.s32 	%r942, %r868, %r931, %r942;
$L__BB186_68:
	setp.lt.s32 	%p200, %r408, 9;
	@%p200 bra 	$L__BB186_70;
	shfl.sync.idx.b32	%r869|%p201, %r132, %r70, %r19, -1;
	mad.lo.s32 	%r942, %r869, %r932, %r942;
$L__BB186_70:
	setp.lt.s32 	%p202, %r408, 10;
	@%p202 bra 	$L__BB186_72;
	shfl.sync.idx.b32	%r870|%p203, %r132, %r71, %r19, -1;
	mad.lo.s32 	%r942, %r870, %r933, %r942;
$L__BB186_72:
	setp.lt.s32 	%p204, %r408, 11;
	@%p204 bra 	$L__BB186_74;
	shfl.sync.idx.b32	%r871|%p205, %r132, %r72, %r19, -1;
	mad.lo.s32 	%r942, %r871, %r934, %r942;
$L__BB186_74:
	setp.lt.s32 	%p206, %r408, 12;
	@%p206 bra 	$L__BB186_76;
	shfl.sync.idx.b32	%r872|%p207, %r132, %r73, %r19, -1;
	mad.lo.s32 	%r942, %r872, %r935, %r942;
$L__BB186_76:
	setp.lt.s32 	%p208, %r408, 13;
	@%p208 bra 	$L__BB186_78;
	shfl.sync.idx.b32	%r873|%p209, %r132, %r74, %r19, -1;
	mad.lo.s32 	%r942, %r873, %r936, %r942;
$L__BB186_78:
	setp.lt.s32 	%p210, %r408, 14;
	@%p210 bra 	$L__BB186_80;
	shfl.sync.idx.b32	%r874|%p211, %r132, %r75, %r19, -1;
	mad.lo.s32 	%r942, %r874, %r937, %r942;
$L__BB186_80:
	setp.lt.s32 	%p212, %r408, 15;
	@%p212 bra 	$L__BB186_82;
	shfl.sync.idx.b32	%r875|%p213, %r132, %r76, %r19, -1;
	mad.lo.s32 	%r942, %r875, %r938, %r942;
$L__BB186_82:
	setp.lt.s32 	%p214, %r408, 16;
	@%p214 bra 	$L__BB186_84;
	shfl.sync.idx.b32	%r876|%p215, %r132, %r77, %r19, -1;
	mad.lo.s32 	%r942, %r876, %r939, %r942;
$L__BB186_84:
	mad.lo.s32 	%r877, %r940, %r9, %r95;
	shl.b32 	%r878, %r877, 2;
	mov.u32 	%r879, _ZZ9cuda_gemmIiLi256ELi1ELi1ELi1024ELi32ELi32ELi32ELi1ELi0EEviiiPT_S1_S1_iiE3Csh;
	add.s32 	%r880, %r879, %r878;
	ld.shared.u32 	%r881, [%r880];
	add.s32 	%r882, %r881, %r942;
	st.shared.u32 	[%r880], %r882;
	add.s32 	%r940, %r940, %r14;
	setp.lt.s32 	%p216, %r940, %r18;
	@%p216 bra 	$L__BB186_52;
	bra.uni 	$L__BB186_50;
$L__BB186_85:
	setp.gt.u32 	%p13, %r408, 31;
	@%p13 bra 	$L__BB186_119;
	add.s32 	%r448, %r11, 1;
	and.b32  	%r166, %r448, 15;
	add.s32 	%r449, %r11, 2;
	and.b32  	%r167, %r449, 15;
	add.s32 	%r450, %r11, 3;
	and.b32  	%r168, %r450, 15;
	add.s32 	%r451, %r11, 4;
	and.b32  	%r169, %r451, 15;
	add.s32 	%r452, %r11, 5;
	and.b32  	%r170, %r452, 15;
	add.s32 	%r453, %r11, 6;
	and.b32  	%r171, %r453, 15;
	add.s32 	%r454, %r11, 7;
	and.b32  	%r172, %r454, 15;
	add.s32 	%r455, %r11, 9;
	and.b32  	%r173, %r455, 15;
	add.s32 	%r456, %r11, 10;
	and.b32  	%r174, %r456, 15;
	add.s32 	%r457, %r11, 12;
	and.b32  	%r175, %r457, 15;
	add.s32 	%r458, %r11, 13;
	and.b32  	%r176, %r458, 15;
	add.s32 	%r459, %r11, 14;
	and.b32  	%r177, %r459, 15;
	setp.lt.u32 	%p14, %r16, %r408;
	selp.b32 	%r460, 0, %r408, %p14;
	sub.s32 	%r178, %r16, %r460;
	add.s32 	%r461, %r16, 1;
	setp.lt.u32 	%p15, %r461, %r408;
	selp.b32 	%r462, 0, %r408, %p15;
	sub.s32 	%r179, %r461, %r462;
	add.s32 	%r463, %r16, 2;
	setp.lt.u32 	%p16, %r463, %r408;
	selp.b32 	%r464, 0, %r408, %p16;
	sub.s32 	%r180, %r463, %r464;
	add.s32 	%r465, %r16, 3;
	setp.lt.u32 	%p17, %r465, %r408;
	selp.b32 	%r466, 0, %r408, %p17;
	sub.s32 	%r181, %r465, %r466;
	add.s32 	%r467, %r16, 4;
	setp.lt.u32 	%p18, %r467, %r408;
	selp.b32 	%r468, 0, %r408, %p18;
	sub.s32 	%r182, %r467, %r468;
	add.s32 	%r469, %r16, 5;
	setp.lt.u32 	%p19, %r469, %r408;
	selp.b32 	%r470, 0, %r408, %p19;
	sub.s32 	%r183, %r469, %r470;
	add.s32 	%r471, %r16, 6;
	setp.lt.u32 	%p20, %r471, %r408;
	selp.b32 	%r472, 0, %r408, %p20;
	sub.s32 	%r184, %r471, %r472;
	add.s32 	%r473, %r16, 7;
	setp.lt.u32 	%p21, %r473, %r408;
	selp.b32 	%r474, 0, %r408, %p21;
	sub.s32 	%r185, %r473, %r474;
	add.s32 	%r475, %r16, 8;
	setp.lt.u32 	%p22, %r475, %r408;
	selp.b32 	%r476, 0, %r408, %p22;
	sub.s32 	%r186, %r475, %r476;
	add.s32 	%r477, %r16, 9;
	setp.lt.u32 	%p23, %r477, %r408;
	selp.b32 	%r478, 0, %r408, %p23;
	sub.s32 	%r187, %r477, %r478;
	add.s32 	%r479, %r16, 10;
	setp.lt.u32 	%p24, %r479, %r408;
	selp.b32 	%r480, 0, %r408, %p24;
	sub.s32 	%r188, %r479, %r480;
	add.s32 	%r481, %r16, 11;
	setp.lt.u32 	%p25, %r481, %r408;
	selp.b32 	%r482, 0, %r408, %p25;
	sub.s32 	%r189, %r481, %r482;
	add.s32 	%r483, %r16, 12;
	setp.lt.u32 	%p26, %r483, %r408;
	selp.b32 	%r484, 0, %r408, %p26;
	sub.s32 	%r190, %r483, %r484;
	add.s32 	%r485, %r16, 13;
	setp.lt.u32 	%p27, %r485, %r408;
	selp.b32 	%r486, 0, %r408, %p27;
	sub.s32 	%r191, %r485, %r486;
	add.s32 	%r487, %r16, 14;
	setp.lt.u32 	%p28, %r487, %r408;
	selp.b32 	%r488, 0, %r408, %p28;
	sub.s32 	%r192, %r487, %r488;
	add.s32 	%r489, %r16, 15;
	setp.lt.u32 	%p29, %r489, %r408;
	selp.b32 	%r490, 0, %r408, %p29;
	sub.s32 	%r193, %r489, %r490;
	mov.b32 	%r1025, 0;
$L__BB186_87:
	setp.eq.s32 	%p30, %r408, 0;
	add.s32 	%r320, %r1025, %r11;
	mad.lo.s32 	%r321, %r320, %r408, %r17;
	@%p30 bra 	$L__BB186_89;
	add.s32 	%r491, %r321, %r16;
	shl.b32 	%r492, %r491, 2;
	mov.u32 	%r493, _ZZ9cuda_gemmIiLi256ELi1ELi1ELi1024ELi32ELi32ELi32ELi1ELi0EEviiiPT_S1_S1_iiE3Ash;
	add.s32 	%r494, %r493, %r492;
	ld.shared.u32 	%r1026, [%r494];
$L__BB186_89:
	setp.lt.u32 	%p31, %r408, 2;
	@%p31 bra 	$L__BB186_91;
	add.s32 	%r495, %r321, %r166;
	shl.b32 	%r496, %r495, 2;
	mov.u32 	%r497, _ZZ9cuda_gemmIiLi256ELi1ELi1ELi1024ELi32ELi32ELi32ELi1ELi0EEviiiPT_S1_S1_iiE3Ash;
	add.s32 	%r498, %r497, %r496;
	ld.shared.u32 	%r1023, [%r498];
$L__BB186_91:
	setp.lt.u32 	%p32, %r408, 3;
	@%p32 bra 	$L__BB186_93;
	add.s32 	%r499, %r321, %r167;
	shl.b32 	%r500, %r499, 2;
	mov.u32 	%r501, _ZZ9cuda_gemmIiLi256ELi1ELi1ELi1024ELi32ELi32ELi32ELi1ELi0EEviiiPT_S1_S1_iiE3Ash;
	add.s32 	%r502, %r501, %r500;
	ld.shared.u32 	%r1022, [%r502];
$L__BB186_93:
	setp.lt.u32 	%p33, %r408, 4;
	@%p33 bra 	$L__BB186_95;
	add.s32 	%r503, %r321, %r168;
	shl.b32 	%r504, %r503, 2;
	mov.u32 	%r505, _ZZ9cuda_gemmIiLi256ELi1ELi1ELi1024ELi32ELi32ELi32ELi1ELi0EEviiiPT_S1_S1_iiE3Ash;
	add.s32 	%r506, %r505, %r504;
	ld.shared.u32 	%r1021, [%r506];
$L__BB186_95:
	setp.lt.u32 	%p34, %r408, 5;
	@%p34 bra 	$L__BB186_97;
	add.s32 	%r507, %r321, %r169;
	shl.b32 	%r508, %r507, 2;
	mov.u32 	%r509, _ZZ9cuda_gemmIiLi256ELi1ELi1ELi1024ELi32ELi32ELi32ELi1ELi0EEviiiPT_S1_S1_iiE3Ash;
	add.s32 	%r510, %r509, %r508;
	ld.shared.u32 	%r1020, [%r510];
$L__BB186_97:
	setp.lt.u32 	%p35, %r408, 6;
	@%p35 bra 	$L__BB186_99;
	add.s32 	%r511, %r321, %r170;
	shl.b32 	%r512, %r511, 2;
	mov.u32 	%r513, _ZZ9cuda_gemmIiLi256ELi1ELi1ELi1024ELi32ELi32ELi32ELi1ELi0EEviiiPT_S1_S1_iiE3Ash;
	add.s32 	%r514, %r513, %r512;
	ld.shared.u32 	%r1019, [%r514];
$L__BB186_99:
	setp.lt.u32 	%p36, %r408, 7;
	@%p36 bra 	$L__BB186_101;
	add.s32 	%r515, %r321, %r171;
	shl.b32 	%r516, %r515, 2;
	mov.u32 	%r517, _ZZ9cuda_gemmIiLi256ELi1ELi1ELi1024ELi32ELi32ELi32ELi1ELi0EEviiiPT_S1_S1_iiE3Ash;
	add.s32 	%r518, %r517, %r516;
	ld.shared.u32 	%r1018, [%r518];
$L__BB186_101:
	setp.lt.u32 	%p37, %r408, 8;
	@%p37 bra 	$L__BB186_103;
	add.s32 	%r519, %r321, %r172;
	shl.b32 	%r520, %r519, 2;
	mov.u32 	%r521, _ZZ9cuda_gemmIiLi256ELi1ELi1ELi1024ELi32ELi32ELi32ELi1ELi0EEviiiPT_S1_S1_iiE3Ash;
	add.s32 	%r522, %r521, %r520;
	ld.shared.u32 	%r1017, [%r522];
$L__BB186_103:
	setp.lt.u32 	%p38, %r408, 9;
	@%p38 bra 	$L__BB186_105;
	xor.b32  	%r523, %r16, 8;
	add.s32 	%r524, %r321, %r523;
	shl.b32 	%r525, %r524, 2;
	mov.u32 	%r526, _ZZ9cuda_gemmIiLi256ELi1ELi1ELi1024ELi32ELi32ELi32ELi1ELi0EEviiiPT_S1_S1_iiE3Ash;
	add.s32 	%r527, %r526, %r525;
	ld.shared.u32 	%r1016, [%r527];
$L__BB186_105:
	setp.lt.u32 	%p39, %r408, 10;
	@%p39 bra 	$L__BB186_107;
	add.s32 	%r528, %r321, %r173;
	shl.b32 	%r529, %r528, 2;
	mov.u32 	%r530, _ZZ9cuda_gemmIiLi256ELi1ELi1ELi1024ELi32ELi32ELi32ELi1ELi0EEviiiPT_S1_S1_iiE3Ash;
	add.s32 	%r531, %r530, %r529;
	ld.shared.u32 	%r1015, [%r531];
$L__BB186_107:
	setp.lt.u32 	%p40, %r408, 11;
	@%p40 bra 	$L__BB186_109;
	add.s32 	%r532, %r321, %r174;
	shl.b32 	%r533, %r532, 2;
	mov.u32 	%r534, _ZZ9cuda_gemmIiLi256ELi1ELi1ELi1024ELi32ELi32ELi32ELi1ELi0EEviiiPT_S1_S1_iiE3Ash;
	add.s32 	%r535, %r534, %r533;
	ld.shared.u32 	%r1014, [%r535];
$L__BB186_109:
	setp.lt.u32 	%p41, %r408, 12;
	@%p41 bra 	$L__BB186_111;
	add.s32 	%r536, %r11, 11;
	and.b32  	%r537, %r536, 15;
	add.s32 	%r538, %r321, %r537;
	shl.b32 	%r539, %r538, 2;
	mov.u32 	%r540, _ZZ9cuda_gemmIiLi256ELi1ELi1ELi1024ELi32ELi32ELi32ELi1ELi0EEviiiPT_S1_S1_iiE3Ash;
	add.s32 	%r541, %r540, %r539;
	ld.shared.u32 	%r1013, [%r541];
$L__BB186_111:
	setp.lt.u32 	%p42, %r408, 13;
	@%p42 bra 	$L__BB186_113;
	add.s32 	%r542, %r321, %r175;
	shl.b32 	%r543, %r542, 2;
	mov.u32 	%r544, _ZZ9cuda_gemmIiLi256ELi1ELi1ELi1024ELi32ELi32ELi32ELi1ELi0EEviiiPT_S1_S1_iiE3Ash;
	add.s32 	%r545, %r544, %r543;
	ld.shared.u32 	%r1012, [%r545];
$L__BB186_113:
	setp.lt.u32 	%p43, %r408, 14;
	@%p43 bra 	$L__BB186_115;
	add.s32 	%r546, %r321, %r176;
	shl.b32 	%r547, %r546, 2;
	mov.u32 	%r548, _ZZ9cuda_gemmIiLi256ELi1ELi1ELi1024ELi32ELi32ELi32ELi1ELi0EEviiiPT_S1_S1_iiE3Ash;
	add.s32 	%r549, %r548, %r547;
	ld.shared.u32 	%r1011, [%r549];
$L__BB186_115:
	setp.lt.u32 	%p44, %r408, 15;
	@%p44 bra 	$L__BB186_117;
	add.s32 	%r550, %r321, %r177;
	shl.b32 	%r551, %r550, 2;
	mov.u32 	%r552, _ZZ9cuda_gemmIiLi256ELi1ELi1ELi1024ELi32ELi32ELi32ELi1ELi0EEviiiPT_S1_S1_iiE3Ash;
	add.s32 	%r553, %r552, %r551;
	ld.shared.u32 	%r1010, [%r553];
$L__BB186_117:
	setp.lt.u32 	%p45, %r408, 16;
	@%p45 bra 	$L__BB186_192;
	add.s32 	%r554, %r11, -1;
	and.b32  	%r555, %r554, 15;
	add.s32 	%r556, %r321, %r555;
	shl.b32 	%r557, %r556, 2;
	mov.u32 	%r558, _ZZ9cuda_gemmIiLi256ELi1ELi1ELi1024ELi32ELi32ELi32ELi1ELi0EEviiiPT_S1_S1_iiE3Ash;
	add.s32 	%r559, %r558, %r557;
	ld.shared.u32 	%r1009, [%r559];
	bra.uni 	$L__BB186_192;
$L__BB186_119:
	setp.lt.s32 	%p81, %r16, %r408;
	selp.b32 	%r587, 0, %r408, %p81;
	sub.s32 	%r194, %r16, %r587;
	add.s32 	%r588, %r16, 1;
	setp.lt.s32 	%p82, %r588, %r408;
	selp.b32 	%r589, 0, %r408, %p82;
	sub.s32 	%r195, %r588, %r589;
	add.s32 	%r590, %r16, 2;
	setp.lt.s32 	%p83, %r590, %r408;
	selp.b32 	%r591, 0, %r408, %p83;
	sub.s32 	%r196, %r590, %r591;
	add.s32 	%r592, %r16, 3;
	setp.lt.s32 	%p84, %r592, %r408;
	selp.b32 	%r593, 0, %r408, %p84;
	sub.s32 	%r197, %r592, %r593;
	add.s32 	%r594, %r16, 4;
	setp.lt.s32 	%p85, %r594, %r408;
	selp.b32 	%r595, 0, %r408, %p85;
	sub.s32 	%r198, %r594, %r595;
	add.s32 	%r596, %r16, 5;
	setp.lt.s32 	%p86, %r596, %r408;
	selp.b32 	%r597, 0, %r408, %p86;
	sub.s32 	%r199, %r596, %r597;
	add.s32 	%r598, %r16, 6;
	setp.lt.s32 	%p87, %r598, %r408;
	selp.b32 	%r599, 0, %r408, %p87;
	sub.s32 	%r200, %r598, %r599;
	add.s32 	%r600, %r16, 7;
	setp.lt.s32 	%p88, %r600, %r408;
	selp.b32 	%r601, 0, %r408, %p88;
	sub.s32 	%r201, %r600, %r601;
	add.s32 	%r602, %r16, 8;
	setp.lt.s32 	%p89, %r602, %r408;
	selp.b32 	%r603, 0, %r408, %p89;
	sub.s32 	%r202, %r602, %r603;
	add.s32 	%r604, %r16, 9;
	setp.lt.s32 	%p90, %r604, %r408;
	selp.b32 	%r605, 0, %r408, %p90;
	sub.s32 	%r203, %r604, %r605;
	add.s32 	%r606, %r16, 10;
	setp.lt.s32 	%p91, %r606, %r408;
	selp.b32 	%r607, 0, %r408, %p91;
	sub.s32 	%r204, %r606, %r607;
	add.s32 	%r608, %r16, 11;
	setp.lt.s32 	%p92, %r608, %r408;
	selp.b32 	%r609, 0, %r408, %p92;
	sub.s32 	%r205, %r608, %r609;
	add.s32 	%r610, %r16, 12;
	setp.lt.s32 	%p93, %r610, %r408;
	selp.b32 	%r611, 0, %r408, %p93;
	sub.s32 	%r206, %r610, %r611;
	add.s32 	%r612, %r16, 13;
	setp.lt.s32 	%p94, %r612, %r408;
	selp.b32 	%r613, 0, %r408, %p94;
	sub.s32 	%r207, %r612, %r613;
	add.s32 	%r614, %r16, 14;
	setp.lt.s32 	%p95, %r614, %r408;
	selp.b32 	%r615, 0, %r408, %p95;
	sub.s32 	%r208, %r614, %r615;
	add.s32 	%r616, %r16, 15;
	setp.lt.s32 	%p96, %r616, %r408;
	selp.b32 	%r617, 0, %r408, %p96;
	sub.s32 	%r209, %r616, %r617;
	shl.b32 	%r618, %r4, 8;
	sub.s32 	%r210, 8223, %r618;
	mov.b32 	%r973, 0;
$L__BB186_120:
	setp.lt.s32 	%p97, %r408, 1;
	add.s32 	%r228, %r973, %r11;
	mad.lo.s32 	%r229, %r228, %r408, %r17;
	@%p97 bra 	$L__BB186_122;
	add.s32 	%r619, %r229, %r16;
	shl.b32 	%r620, %r619, 2;
	mov.u32 	%r621, _ZZ9cuda_gemmIiLi256ELi1ELi1ELi1024ELi32ELi32ELi32ELi1ELi0EEviiiPT_S1_S1_iiE3Ash;
	add.s32 	%r622, %r621, %r620;
	ld.shared.u32 	%r974, [%r622];
$L__BB186_122:
	setp.lt.s32 	%p98, %r408, 2;
	@%p98 bra 	$L__BB186_124;
	add.s32 	%r623, %r11, 1;
	and.b32  	%r624, %r623, 15;
	add.s32 	%r625, %r229, %r624;
	shl.b32 	%r626, %r625, 2;
	mov.u32 	%r627, _ZZ9cuda_gemmIiLi256ELi1ELi1ELi1024ELi32ELi32ELi32ELi1ELi0EEviiiPT_S1_S1_iiE3Ash;
	add.s32 	%r628, %r627, %r626;
	ld.shared.u32 	%r975, [%r628];
$L__BB186_124:
	setp.lt.s32 	%p99, %r408, 3;
	@%p99 bra 	$L__BB186_126;
	add.s32 	%r629, %r11, 2;
	and.b32  	%r630, %r629, 15;
	add.s32 	%r631, %r229, %r630;
	shl.b32 	%r632, %r631, 2;
	mov.u32 	%r633, _ZZ9cuda_gemmIiLi256ELi1ELi1ELi1024ELi32ELi32ELi32ELi1ELi0EEviiiPT_S1_S1_iiE3Ash;
	add.s32 	%r634, %r633, %r632;
	ld.shared.u32 	%r976, [%r634];
$L__BB186_126:
	setp.lt.s32 	%p100, %r408, 4;
	@%p100 bra 	$L__BB186_128;
	add.s32 	%r635, %r11, 3;
	and.b32  	%r636, %r635, 15;
	add.s32 	%r637, %r229, %r636;
	shl.b32 	%r638, %r637, 2;
	mov.u32 	%r639, _ZZ9cuda_gemmIiLi256ELi1ELi1ELi1024ELi32ELi32ELi32ELi1ELi0EEviiiPT_S1_S1_iiE3Ash;
	add.s32 	%r640, %r639, %r638;
	ld.shared.u32 	%r977, [%r640];
$L__BB186_128:
	setp.lt.s32 	%p101, %r408, 5;
	@%p101 bra 	$L__BB186_130;
	add.s32 	%r641, %r11, 4;
	and.b32  	%r642, %r641, 15;
	add.s32 	%r643, %r229, %r642;
	shl.b32 	%r644, %r643, 2;
	mov.u32 	%r645, _ZZ9cuda_gemmIiLi256ELi1ELi1ELi1024ELi32ELi32ELi32ELi1ELi0EEviiiPT_S1_S1_iiE3Ash;
	add.s32 	%r646, %r645, %r644;
	ld.shared.u32 	%r978, [%r646];
$L__BB186_130:
	setp.lt.s32 	%p102, %r408, 6;
	@%p102 bra 	$L__BB186_132;
	add.s32 	%r647, %r11, 5;
	and.b32  	%r648, %r647, 15;
	add.s32 	%r649, %r229, %r648;
	shl.b32 	%r650, %r649, 2;
	mov.u32 	%r651, _ZZ9cuda_gemmIiLi256ELi1ELi1ELi1024ELi32ELi32ELi32ELi1ELi0EEviiiPT_S1_S1_iiE3Ash;
	add.s32 	%r652, %r651, %r650;
	ld.shared.u32 	%r979, [%r652];
$L__BB186_132:
	setp.lt.s32 	%p103, %r408, 7;
	@%p103 bra 	$L__BB186_134;
	add.s32 	%r653, %r11, 6;
	and.b32  	%r654, %r653, 15;
	add.s32 	%r655, %r229, %r654;
	shl.b32 	%r656, %r655, 2;
	mov.u32 	%r657, _ZZ9cuda_gemmIiLi256ELi1ELi1ELi1024ELi32ELi32ELi32ELi1ELi0EEviiiPT_S1_S1_iiE3Ash;
	add.s32 	%r658, %r657, %r656;
	ld.shared.u32 	%r980, [%r658];
$L__BB186_134:
	setp.lt.s32 	%p104, %r408, 8;
	@%p104 bra 	$L__BB186_136;
	add.s32 	%r659, %r11, 7;
	and.b32  	%r660, %r659, 15;
	add.s32 	%r661, %r229, %r660;
	shl.b32 	%r662, %r661, 2;
	mov.u32 	%r663, _ZZ9cuda_gemmIiLi256ELi1ELi1ELi1024ELi32ELi32ELi32ELi1ELi0EEviiiPT_S1_S1_iiE3Ash;
	add.s32 	%r664, %r663, %r662;
	ld.shared.u32 	%r981, [%r664];
$L__BB186_136:
	setp.lt.s32 	%p105, %r408, 9;
	@%p105 bra 	$L__BB186_138;
	xor.b32  	%r665, %r16, 8;
	add.s32 	%r666, %r229, %r665;
	shl.b32 	%r667, %r666, 2;
	mov.u32 	%r668, _ZZ9cuda_gemmIiLi256ELi1ELi1ELi1024ELi32ELi32ELi32ELi1ELi0EEviiiPT_S1_S1_iiE3Ash;
	add.s32 	%r669, %r668, %r667;
	ld.shared.u32 	%r982, [%r669];
$L__BB186_138:
	setp.lt.s32 	%p106, %r408, 10;
	@%p106 bra 	$L__BB186_140;
	add.s32 	%r670, %r11, 9;
	and.b32  	%r671, %r670, 15;
	add.s32 	%r672, %r229, %r671;
	shl.b32 	%r673, %r672, 2;
	mov.u32 	%r674, _ZZ9cuda_gemmIiLi256ELi1ELi1ELi1024ELi32ELi32ELi32ELi1ELi0EEviiiPT_S1_S1_iiE3Ash;
	add.s32 	%r675, %r674, %r673;
	ld.shared.u32 	%r983, [%r675];
$L__BB186_140:
	setp.lt.s32 	%p107, %r408, 11;
	@%p107 bra 	$L__BB186_142;
	add.s32 	%r676, %r11, 10;
	and.b32  	%r677, %r676, 15;
	add.s32 	%r678, %r229, %r677;
	shl.b32 	%r679, %r678, 2;
	mov.u32 	%r680, _ZZ9cuda_gemmIiLi256ELi1ELi1ELi1024ELi32ELi32ELi32ELi1ELi0EEviiiPT_S1_S1_iiE3Ash;
	add.s32 	%r681, %r680, %r679;
	ld.shared.u32 	%r984, [%r681];
$L__BB186_142:
	setp.lt.s32 	%p108, %r408, 12;
	@%p108 bra 	$L__BB186_144;
	add.s32 	%r682, %r11, 11;
	and.b32  	%r683, %r682, 15;
	add.s32 	%r684, %r229, %r683;
	shl.b32 	%r685, %r684, 2;
	mov.u32 	%r686, _ZZ9cuda_gemmIiLi256ELi1ELi1ELi1024ELi32ELi32ELi32ELi1ELi0EEviiiPT_S1_S1_iiE3Ash;
	add.s32 	%r687, %r686, %r685;
	ld.shared.u32 	%r985, [%r687];
$L__BB186_144:
	setp.lt.s32 	%p109, %r408, 13;
	@%p109 bra 	$L__BB186_146;
	add.s32 	%r688, %r11, 12;
	and.b32  	%r689, %r688, 15;
	add.s32 	%r690, %r229, %r689;
	shl.b32 	%r691, %r690, 2;
	mov.u32 	%r692, _ZZ9cuda_gemmIiLi256ELi1ELi1ELi1024ELi32ELi32ELi32ELi1ELi0EEviiiPT_S1_S1_iiE3Ash;
	add.s32 	%r693, %r692, %r691;
	ld.shared.u32 	%r986, [%r693];
$L__BB186_146:
	setp.lt.s32 	%p110, %r408, 14;
	@%p110 bra 	$L__BB186_148;
	add.s32 	%r694, %r11, 13;
	and.b32  	%r695, %r694, 15;
	add.s32 	%r696, %r229, %r695;
	shl.b32 	%r697, %r696, 2;
	mov.u32 	%r698, _ZZ9cuda_gemmIiLi256ELi1ELi1ELi1024ELi32ELi32ELi32ELi1ELi0EEviiiPT_S1_S1_iiE3Ash;
	add.s32 	%r699, %r698, %r697;
	ld.shared.u32 	%r987, [%r699];
$L__BB186_148:
	setp.lt.s32 	%p111, %r408, 15;
	@%p111 bra 	$L__BB186_150;
	add.s32 	%r700, %r11, 14;
	and.b32  	%r701, %r700, 15;
	add.s32 	%r702, %r229, %r701;
	shl.b32 	%r703, %r702, 2;
	mov.u32 	%r704, _ZZ9cuda_gemmIiLi256ELi1ELi1ELi1024ELi32ELi32ELi32ELi1ELi0EEviiiPT_S1_S1_iiE3Ash;
	add.s32 	%r705, %r704, %r703;
	ld.shared.u32 	%r988, [%r705];
$L__BB186_150:
	setp.lt.s32 	%p112, %r408, 16;
	@%p112 bra 	$L__BB186_152;
	add.s32 	%r706, %r11, -1;
	and.b32  	%r707, %r706, 15;
	add.s32 	%r708, %r229, %r707;
	shl.b32 	%r709, %r708, 2;
	mov.u32 	%r710, _ZZ9cuda_gemmIiLi256ELi1ELi1ELi1024ELi32ELi32ELi32ELi1ELi0EEviiiPT_S1_S1_iiE3Ash;
	add.s32 	%r711, %r710, %r709;
	ld.shared.u32 	%r989, [%r711];
$L__BB186_152:
	setp.lt.s32 	%p113, %r12, %r18;
	@%p113 bra 	$L__BB186_154;
$L__BB186_153:
	add.s32 	%r973, %r973, %r10;
	setp.lt.s32 	%p150, %r973, %r9;
	@%p150 bra 	$L__BB186_120;
	bra.uni 	$L__BB186_228;
$L__BB186_154:
	rem.s32 	%r712, %r2, %r408;
	shl.b32 	%r713, %r712, 2;
	mov.u32 	%r714, _ZZ9cuda_gemmIiLi256ELi1ELi1ELi1024ELi32ELi32ELi32ELi1ELi0EEviiiPT_S1_S1_iiE11kron_fac_sh;
	add.s32 	%r263, %r714, %r713;
	mov.u32 	%r990, %r12;
$L__BB186_155:
	mad.lo.s32 	%r716, %r990, 132, %r263;
	ld.shared.u32 	%r265, [%r716];
	mov.b32 	%r992, 0;
	@%p97 bra 	$L__BB186_157;
	shfl.sync.idx.b32	%r717|%p115, %r265, %r194, %r19, -1;
	mul.lo.s32 	%r992, %r717, %r974;
$L__BB186_157:
	@%p98 bra 	$L__BB186_159;
	shfl.sync.idx.b32	%r718|%p117, %r265, %r195, %r19, -1;
	mad.lo.s32 	%r992, %r718, %r975, %r992;
$L__BB186_159:
	@%p99 bra 	$L__BB186_161;
	shfl.sync.idx.b32	%r719|%p119, %r265, %r196, %r19, -1;
	mad.lo.s32 	%r992, %r719, %r976, %r992;
$L__BB186_161:
	@%p100 bra 	$L__BB186_163;
	shfl.sync.idx.b32	%r720|%p121, %r265, %r197, %r19, -1;
	mad.lo.s32 	%r992, %r720, %r977, %r992;
$L__BB186_163:
	@%p101 bra 	$L__BB186_165;
	shfl.sync.idx.b32	%r721|%p123, %r265, %r198, %r19, -1;
	mad.lo.s32 	%r992, %r721, %r978, %r992;
$L__BB186_165:
	setp.lt.s32 	%p124, %r408, 6;
	@%p124 bra 	$L__BB186_167;
	shfl.sync.idx.b32	%r722|%p125, %r265, %r199, %r19, -1;
	mad.lo.s32 	%r992, %r722, %r979, %r992;
$L__BB186_167:
	setp.lt.s32 	%p126, %r408, 7;
	@%p126 bra 	$L__BB186_169;
	shfl.sync.idx.b32	%r723|%p127, %r265, %r200, %r19, -1;
	mad.lo.s32 	%r992, %r723, %r980, %r992;
$L__BB186_169:
	setp.lt.s32 	%p128, %r408, 8;
	@%p128 bra 	$L__BB186_171;
	shfl.sync.idx.b32	%r724|%p129, %r265, %r201, %r19, -1;
	mad.lo.s32 	%r992, %r724, %r981, %r992;
$L__BB186_171:
	setp.lt.s32 	%p130, %r408, 9;
	@%p130 bra 	$L__BB186_173;
	shfl.sync.idx.b32	%r725|%p131, %r265, %r202, %r19, -1;
	mad.lo.s32 	%r992, %r725, %r982, %r992;
$L__BB186_173:
	setp.lt.s32 	%p132, %r408, 10;
	@%p132 bra 	$L__BB186_175;
	shfl.sync.idx.b32	%r726|%p133, %r265, %r203, %r19, -1;
	mad.lo.s32 	%r992, %r726, %r983, %r992;
$L__BB186_175:
	setp.lt.s32 	%p134, %r408, 11;
	@%p134 bra 	$L__BB186_177;
	shfl.sync.idx.b32	%r727|%p135, %r265, %r204, %r19, -1;
	mad.lo.s32 	%r992, %r727, %r984, %r992;
$L__BB186_177:
	setp.lt.s32 	%p136, %r408, 12;
	@%p136 bra 	$L__BB186_179;
	shfl.sync.idx.b32	%r728|%p137, %r265, %r205, %r19, -1;
	mad.lo.s32 	%r992, %r728, %r985, %r992;
$L__BB186_179:
	setp.lt.s32 	%p138, %r408, 13;
	@%p138 bra 	$L__BB186_181;
	shfl.sync.idx.b32	%r729|%p139, %r265, %r206, %r19, -1;
	mad.lo.s32 	%r992, %r729, %r986, %r992;
$L__BB186_181:
	setp.lt.s32 	%p140, %r408, 14;
	@%p140 bra 	$L__BB186_183;
	shfl.sync.idx.b32	%r730|%p141, %r265, %r207, %r19, -1;
	mad.lo.s32 	%r992, %r730, %r987, %r992;
$L__BB186_183:
	setp.lt.s32 	%p142, %r408, 15;
	@%p142 bra 	$L__BB186_185;
	shfl.sync.idx.b32	%r731|%p143, %r265, %r208, %r19, -1;
	mad.lo.s32 	%r992, %r731, %r988, %r992;
$L__BB186_185:
	setp.lt.s32 	%p144, %r408, 16;
	@%p144 bra 	$L__BB186_187;
	shfl.sync.idx.b32	%r732|%p145, %r265, %r209, %r19, -1;
	mad.lo.s32 	%r992, %r732, %r989, %r992;
$L__BB186_187:
	mov.u32 	%r1006, %r3;
$L__BB186_188:
	shr.u32 	%r299, %r1006, 1;
	shfl.sync.down.b32	%r733|%p146, %r992, %r299, %r210, -1;
	add.s32 	%r992, %r733, %r992;
	setp.gt.u32 	%p147, %r1006, 3;
	mov.u32 	%r1006, %r299;
	@%p147 bra 	$L__BB186_188;
	rem.u32 	%r734, %r2, %r4;
	setp.eq.s32 	%p148, %r734, 0;
	@%p148 bra 	$L__BB186_190;
	bra.uni 	$L__BB186_191;
$L__BB186_190:
	mad.lo.s32 	%r735, %r990, %r9, %r228;
	shl.b32 	%r736, %r735, 2;
	mov.u32 	%r737, _ZZ9cuda_gemmIiLi256ELi1ELi1ELi1024ELi32ELi32ELi32ELi1ELi0EEviiiPT_S1_S1_iiE3Csh;
	add.s32 	%r738, %r737, %r736;
	st.shared.u32 	[%r738], %r992;
$L__BB186_191:
	add.s32 	%r990, %r990, %r14;
	setp.lt.s32 	%p149, %r990, %r18;
	@%p149 bra 	$L__BB186_155;
	bra.uni 	$L__BB186_153;
$L__BB186_192:
	setp.lt.s32 	%p46, %r12, %r18;
	@%p46 bra 	$L__BB186_193;
	bra.uni 	$L__BB186_227;
$L__BB186_193:
	rem.u32 	%r560, %r2, %r408;
	shl.b32 	%r561, %r560, 2;
	mov.u32 	%r562, _ZZ9cuda_gemmIiLi256ELi1ELi1ELi1024ELi32ELi32ELi32ELi1ELi0EEviiiPT_S1_S1_iiE11kron_fac_sh;
	add.s32 	%r322, %r562, %r561;
	mov.u32 	%r1042, %r12;
$L__BB186_194:
	mad.lo.s32 	%r564, %r1042, 132, %r322;
	ld.shared.u32 	%r356, [%r564];
	mov.b32 	%r1044, 0;
	@%p30 bra 	$L__BB186_196;
	shfl.sync.idx.b32	%r565|%p48, %r356, %r178, %r19, -1;
	mul.lo.s32 	%r1044, %r565, %r1026;
$L__BB186_196:
	@%p31 bra 	$L__BB186_198;
	shfl.sync.idx.b32	%r566|%p50, %r356, %r179, %r19, -1;
	mad.lo.s32 	%r1044, %r566, %r1023, %r1044;
$L__BB186_198:
	@%p32 bra 	$L__BB186_200;
	shfl.sync.idx.b32	%r567|%p52, %r356, %r180, %r19, -1;
	mad.lo.s32 	%r1044, %r567, %r1022, %r1044;
$L__BB186_200:
	@%p33 bra 	$L__BB186_202;
	shfl.sync.idx.b32	%r568|%p54, %r356, %r181, %r19, -1;
	mad.lo.s32 	%r1044, %r568, %r1021, %r1044;
$L__BB186_202:
	@%p34 bra 	$L__BB186_204;
	shfl.sync.idx.b32	%r569|%p56, %r356, %r182, %r19, -1;
	mad.lo.s32 	%r1044, %r569, %r1020, %r1044;
$L__BB186_204:
	@%p35 bra 	$L__BB186_206;
	shfl.sync.idx.b32	%r570|%p58, %r356, %r183, %r19, -1;
	mad.lo.s32 	%r1044, %r570, %r1019, %r1044;
$L__BB186_206:
	setp.lt.u32 	%p59, %r408, 7;
	@%p59 bra 	$L__BB186_208;
	shfl.sync.idx.b32	%r571|%p60, %r356, %r184, %r19, -1;
	mad.lo.s32 	%r1044, %r571, %r1018, %r1044;
$L__BB186_208:
	setp.lt.u32 	%p61, %r408, 8;
	@%p61 bra 	$L__BB186_210;
	shfl.sync.idx.b32	%r572|%p62, %r356, %r185, %r19, -1;
	mad.lo.s32 	%r1044, %r572, %r1017, %r1044;
$L__BB186_210:
	setp.lt.u32 	%p63, %r408, 9;
	@%p63 bra 	$L__BB186_212;
	shfl.sync.idx.b32	%r573|%p64, %r356, %r186, %r19, -1;
	mad.lo.s32 	%r1044, %r573, %r1016, %r1044;
$L__BB186_212:
	setp.lt.u32 	%p65, %r408, 10;
	@%p65 bra 	$L__BB186_214;
	shfl.sync.idx.b32	%r574|%p66, %r356, %r187, %r19, -1;
	mad.lo.s32 	%r1044, %r574, %r1015, %r1044;
$L__BB186_214:
	setp.lt.u32 	%p67, %r408, 11;
	@%p67 bra 	$L__BB186_216;
	shfl.sync.idx.b32	%r575|%p68, %r356, %r188, %r19, -1;
	mad.lo.s32 	%r1044, %r575, %r1014, %r1044;
$L__BB186_216:
	setp.lt.u32 	%p69, %r408, 12;
	@%p69 bra 	$L__BB186_218;
	shfl.sync.idx.b32	%r576|%p70, %r356, %r189, %r19, -1;
	mad.lo.s32 	%r1044, %r576, %r1013, %r1044;
$L__BB186_218:
	setp.lt.u32 	%p71, %r408, 13;
	@%p71 bra 	$L__BB186_220;
	shfl.sync.idx.b32	%r577|%p72, %r356, %r190, %r19, -1;
	mad.lo.s32 	%r1044, %r577, %r1012, %r1044;
$L__BB186_220:
	setp.lt.u32 	%p73, %r408, 14;
	@%p73 bra 	$L__BB186_222;
	shfl.sync.idx.b32	%r578|%p74, %r356, %r191, %r19, -1;
	mad.lo.s32 	%r1044, %r578, %r1011, %r1044;
$L__BB186_222:
	setp.lt.u32 	%p75, %r408, 15;
	@%p75 bra 	$L__BB186_224;
	shfl.sync.idx.b32	%r579|%p76, %r356, %r192, %r19, -1;
	mad.lo.s32 	%r1044, %r579, %r1010, %r1044;
$L__BB186_224:
	setp.lt.u32 	%p77, %r408, 16;
	@%p77 bra 	$L__BB186_226;
	shfl.sync.idx.b32	%r580|%p78, %r356, %r193, %r19, -1;
	mad.lo.s32 	%r1044, %r580, %r1009, %r1044;
$L__BB186_226:
	mad.lo.s32 	%r581, %r1042, %r9, %r320;
	shl.b32 	%r582, %r581, 2;
	mov.u32 	%r583, _ZZ9cuda_gemmIiLi256ELi1ELi1ELi1024ELi32ELi32ELi32ELi1ELi0EEviiiPT_S1_S1_iiE3Csh;
	add.s32 	%r584, %r583, %r582;
	st.shared.u32 	[%r584], %r1044;
	add.s32 	%r1042, %r1042, %r14;
	setp.lt.s32 	%p79, %r1042, %r18;
	@%p79 bra 	$L__BB186_194;
$L__BB186_227:
	add.s32 	%r1025, %r1025, %r10;
	setp.lt.s32 	%p80, %r1025, %r9;
	@%p80 bra 	$L__BB186_87;
$L__BB186_228:
	setp.eq.s16 	%p218, %rs1, 2;
	bar.sync 	0;
	@%p218 bra 	$L__BB186_231;
	shl.b32 	%r883, %r1064, 2;
	mov.u32 	%r884, _ZZ9cuda_gemmIiLi256ELi1ELi1ELi1024ELi32ELi32ELi32ELi1ELi0EEviiiPT_S1_S1_iiE3Csh;
	add.s32 	%r1060, %r884, %r883;
	add.s32 	%r885, %r1064, %r20;
	mul.wide.u32 	%rd31, %r885, 4;
	add.s64 	%rd38, %rd2, %rd31;
	neg.s32 	%r1059, %r21;
	mad.lo.s32 	%r1064, %r13, %r21, %r1064;
$L__BB186_230:
	.pragma "nounroll";
	ld.shared.u32 	%r886, [%r1060];
	st.global.u32 	[%rd38], %r886;
	add.s32 	%r1060, %r1060, %r31;
	add.s64 	%rd38, %rd38, %rd8;
	add.s32 	%r1059, %r1059, 1;
	setp.ne.s32 	%p219, %r1059, 0;
	@%p219 bra 	$L__BB186_230;
$L__BB186_231:
	shl.b32 	%r887, %r1064, 2;
	mov.u32 	%r888, _ZZ9cuda_gemmIiLi256ELi1ELi1ELi1024ELi32ELi32ELi32ELi1ELi0EEviiiPT_S1_S1_iiE3Csh;
	add.s32 	%r1063, %r888, %r887;
	add.s64 	%rd17, %rd2, %rd8;
	add.s32 	%r1062, %r1064, %r20;
	add.s64 	%rd18, %rd2, %rd10;
	add.s64 	%rd19, %rd2, %rd12;
$L__BB186_232:
	mul.wide.s32 	%rd32, %r1062, 4;
	add.s64 	%rd33, %rd17, %rd32;
	add.s64 	%rd34, %rd18, %rd32;
	add.s64 	%rd35, %rd19, %rd32;
	add.s64 	%rd36, %rd2, %rd32;
	ld.shared.u32 	%r889, [%r1063];
	st.global.u32 	[%rd36], %r889;
	add.s32 	%r890, %r1063, %r31;
	ld.shared.u32 	%r891, [%r890];
	st.global.u32 	[%rd33], %r891;
	add.s32 	%r892, %r1063, %r34;
	ld.shared.u32 	%r893, [%r892];
	st.global.u32 	[%rd34], %r893;
	add.s32 	%r894, %r1063, %r35;
	ld.shared.u32 	%r895, [%r894];
	st.global.u32 	[%rd35], %r895;
	add.s32 	%r1064, %r1064, %r31;
	add.s32 	%r1063, %r1063, %r33;
	add.s32 	%r1062, %r1062, %r31;
	setp.lt.u32 	%p220, %r1064, 1024;
	@%p220 bra 	$L__BB186_232;
$L__BB186_233:
	ret;

}
	// .globl	_Z9cuda_gemmIiLi256ELi1ELi1ELi1024ELi32ELi32ELi32ELi1ELi1EEviiiPT_S1_S1_ii
.visible .entry _Z9cuda_gemmIiLi256ELi1ELi1ELi1024ELi32ELi32ELi32ELi1ELi1EEviiiPT_S1_S1_ii(
	.param .u32 _Z9cuda_gemmIiLi256ELi1ELi1ELi1024ELi32ELi32ELi32ELi1ELi1EEviiiPT_S1_S1_ii_param_0,
	.param .u32 _Z9cuda_gemmIiLi256ELi1ELi1ELi1024ELi32ELi32ELi32ELi1ELi1EEviiiPT_S1_S1_ii_param_1,
	.param .u32 _Z9cuda_gemmIiLi256ELi1ELi1ELi1024ELi32ELi32ELi32ELi1ELi1EEviiiPT_S1_S1_ii_param_2,
	.param .u64 .ptr .align 1 _Z9cuda_gemmIiLi256ELi1ELi1ELi1024ELi32ELi32ELi32ELi1ELi1EEviiiPT_S1_S1_ii_param_3,
	.param .u64 .ptr .align 1 _Z9cuda_gemmIiLi256ELi1ELi1ELi1024ELi32ELi32ELi32ELi1ELi1EEviiiPT_S1_S1_ii_param_4,
	.param .u64 .ptr .align 1 _Z9cuda_gemmIiLi256ELi1ELi1ELi1024ELi32ELi32ELi32ELi1ELi1EEviiiPT_S1_S1_ii_param_5,
	.param .u32 _Z9cuda_gemmIiLi256ELi1ELi1ELi1024ELi32ELi32ELi32ELi1ELi1EEviiiPT_S1_S1_ii_param_6,
	.param .u32 _Z9cuda_gemmIiLi256ELi1ELi1ELi1024ELi32ELi32ELi32ELi1ELi1EEviiiPT_S1_S1_ii_param_7
)
.maxntid 256
{
	.reg .pred 	%p<33>;
	.reg .b16 	%rs<5>;
	.reg .b32 	%r<369>;
	.reg .b64 	%rd<48>;
	// demoted variable
	.shared .align 128 .b8 _ZZ9cuda_gemmIiLi256ELi1ELi1ELi1024ELi32ELi32ELi32ELi1ELi1EEviiiPT_S1_S1_iiE11kron_fac_sh[4224];
	// demoted variable
	.shared .align 128 .b8 _ZZ9cuda_gemmIiLi256ELi1ELi1ELi1024ELi32ELi32ELi32ELi1ELi1EEviiiPT_S1_S1_iiE3Ash[4096];
	// demoted variable
	.shared .align 128 .b8 _ZZ9cuda_gemmIiLi256ELi1ELi1ELi1024ELi32ELi32ELi32ELi1ELi1EEviiiPT_S1_S1_iiE3Csh[4096];
	ld.param.u64 	%rd21, [_Z9cuda_gemmIiLi256ELi1ELi1ELi1024ELi32ELi32ELi32ELi1ELi1EEviiiPT_S1_S1_ii_param_3];
	ld.param.u64 	%rd22, [_Z9cuda_gemmIiLi256ELi1ELi1ELi1024ELi32ELi32ELi32ELi1ELi1EEviiiPT_S1_S1_ii_param_4];
	cvta.to.global.u64 	%rd1, %rd22;
	cvta.to.global.u64 	%rd2, %rd21;
	mov.u32 	%r368, %tid.x;
	mov.u32 	%r2, %ntid.x;
	add.s32 	%r99, %r368, %r2;
	cvt.u16.u32 	%rs1, %r99;
	xor.b16  	%rs2, %rs1, 1023;
	cvt.u16.u32 	%rs3, %r2;
	div.u16 	%rs4, %rs2, %rs3;
	cvt.u32.u16 	%r100, %rs4;
	and.b32  	%r3, %r100, 3;
	setp.eq.s32 	%p1, %r3, 2;
	mov.u32 	%r346, %r368;
	@%p1 bra 	$L__BB187_3;
	mov.b32 	%r345, 0;
	mov.u32 	%r104, _ZZ9cuda_gemmIiLi256ELi1ELi1ELi1024ELi32ELi32ELi32ELi1ELi1EEviiiPT_S1_S1_iiE11kron_fac_sh;
	mov.u32 	%r346, %r368;
$L__BB187_2:
	.pragma "nounroll";
	mul.wide.u32 	%rd23, %r346, 4;
	add.s64 	%rd24, %rd1, %rd23;
	ld.global.u32 	%r102, [%rd24];
	and.b32  	%r103, %r346, 31;
	mad.lo.s32 	%r105, %r103, 132, %r104;
	shr.u32 	%r106, %r346, 3;
	and.b32  	%r107, %r106, 536870908;
	add.s32 	%r108, %r105, %r107;
	st.shared.u32 	[%r108], %r102;
	add.s32 	%r346, %r346, %r2;
	add.s32 	%r345, %r345, 1;
	xor.b32  	%r109, %r3, %r345;
	setp.ne.s32 	%p2, %r109, 2;
	@%p2 bra 	$L__BB187_2;
$L__BB187_3:
	shl.b32 	%r110, %r2, 1;
	add.s32 	%r349, %r346, %r110;
	shl.b32 	%r10, %r2, 2;
	mad.lo.s32 	%r348, %r2, 3, %r346;
	add.s32 	%r347, %r2, %r346;
$L__BB187_4:
	mul.wide.u32 	%rd25, %r346, 4;
	add.s64 	%rd26, %rd1, %rd25;
	ld.global.u32 	%r111, [%rd26];
	and.b32  	%r112, %r346, 31;
	mov.u32 	%r113, _ZZ9cuda_gemmIiLi256ELi1ELi1ELi1024ELi32ELi32ELi32ELi1ELi1EEviiiPT_S1_S1_iiE11kron_fac_sh;
	mad.lo.s32 	%r114, %r112, 132, %r113;
	shr.u32 	%r115, %r346, 3;
	and.b32  	%r116, %r115, 536870908;
	add.s32 	%r117, %r114, %r116;
	st.shared.u32 	[%r117], %r111;
	add.s32 	%r118, %r346, %r2;
	mul.wide.u32 	%rd27, %r347, 4;
	add.s64 	%rd28, %rd1, %rd27;
	ld.global.u32 	%r119, [%rd28];
	and.b32  	%r120, %r347, 31;
	mad.lo.s32 	%r121, %r120, 132, %r113;
	shr.u32 	%r122, %r347, 3;
	and.b32  	%r123, %r122, 536870908;
	add.s32 	%r124, %r121, %r123;
	st.shared.u32 	[%r124], %r119;
	add.s32 	%r125, %r118, %r2;
	mul.wide.u32 	%rd29, %r349, 4;
	add.s64 	%rd30, %rd1, %rd29;
	ld.global.u32 	%r126, [%rd30];
	and.b32  	%r127, %r349, 31;
	mad.lo.s32 	%r128, %r127, 132, %r113;
	shr.u32 	%r129, %r349, 3;
	and.b32  	%r130, %r129, 536870908;
	add.s32 	%r131, %r128, %r130;
	st.shared.u32 	[%r131], %r126;
	add.s32 	%r132, %r125, %r2;
	mul.wide.u32 	%rd31, %r348, 4;
	add.s64 	%rd32, %rd1, %rd31;
	ld.global.u32 	%r133, [%rd32];
	and.b32  	%r134, %r348, 31;
	mad.lo.s32 	%r135, %r134, 132, %r113;
	shr.u32 	%r136, %r348, 3;
	and.b32  	%r137, %r136, 536870908;
	add.s32 	%r138, %r135, %r137;
	st.shared.u32 	[%r138], %r133;
	add.s32 	%r346, %r132, %r2;
	add.s32 	%r349, %r349, %r10;
	add.s32 	%r348, %r348, %r10;
	add.s32 	%r347, %r347, %r10;
	setp.lt.u32 	%p3, %r346, 1024;
	@%p3 bra 	$L__BB187_4;
	shr.u32 	%r21, %r368, 1;
	mov.u32 	%r22, %ctaid.y;
	mov.u32 	%r139, %nctaid.y;
	setp.ge.u32 	%p4, %r22, %r139;
	@%p4 bra 	$L__BB187_25;
	setp.eq.s32 	%p5, %r3, 2;
	shl.b32 	%r23, %r22, 10;
	xor.b32  	%r24, %r3, 2;
	mov.u32 	%r356, %r368;
	@%p5 bra 	$L__BB187_9;
	shl.b32 	%r140, %r368, 2;
	mov.u32 	%r141, _ZZ9cuda_gemmIiLi256ELi1ELi1ELi1024ELi32ELi32ELi32ELi1ELi1EEviiiPT_S1_S1_iiE3Ash;
	add.s32 	%r352, %r141, %r140;
	add.s32 	%r142, %r368, %r23;
	mul.wide.u32 	%rd33, %r142, 4;
	add.s64 	%rd46, %rd2, %rd33;
	mul.wide.u32 	%rd4, %r2, 4;
	neg.s32 	%r351, %r24;
	mad.lo.s32 	%r356, %r2, %r24, %r368;
$L__BB187_8:
	.pragma "nounroll";
	ld.global.u32 	%r143, [%rd46];
	st.shared.u32 	[%r352], %r143;
	add.s32 	%r352, %r352, %r10;
	add.s64 	%rd46, %rd46, %rd4;
	add.s32 	%r351, %r351, 1;
	setp.ne.s32 	%p6, %r351, 0;
	@%p6 bra 	$L__BB187_8;
$L__BB187_9:
	shl.b32 	%r144, %r356, 2;
	mov.u32 	%r145, _ZZ9cuda_gemmIiLi256ELi1ELi1ELi1024ELi32ELi32ELi32ELi1ELi1EEviiiPT_S1_S1_iiE3Ash;
	add.s32 	%r355, %r145, %r144;
	shl.b32 	%r34, %r2, 4;
	shl.b32 	%r35, %r2, 3;
	mul.lo.s32 	%r36, %r2, 12;
	mul.wide.u32 	%rd7, %r2, 4;
	add.s64 	%rd8, %rd2, %rd7;
	add.s32 	%r354, %r356, %r23;
	mul.wide.u32 	%rd9, %r2, 8;
	add.s64 	%rd10, %rd2, %rd9;
	mul.wide.u32 	%rd11, %r2, 12;
	add.s64 	%rd12, %rd2, %rd11;
$L__BB187_10:
	mul.wide.s32 	%rd34, %r354, 4;
	add.s64 	%rd35, %rd8, %rd34;
	add.s64 	%rd36, %rd10, %rd34;
	add.s64 	%rd37, %rd12, %rd34;
	add.s64 	%rd38, %rd2, %rd34;
	ld.global.u32 	%r146, [%rd38];
	st.shared.u32 	[%r355], %r146;
	ld.global.u32 	%r147, [%rd35];
	add.s32 	%r148, %r355, %r10;
	st.shared.u32 	[%r148], %r147;
	ld.global.u32 	%r149, [%rd36];
	add.s32 	%r150, %r355, %r35;
	st.shared.u32 	[%r150], %r149;
	ld.global.u32 	%r151, [%rd37];
	add.s32 	%r152, %r355, %r36;
	st.shared.u32 	[%r152], %r151;
	add.s32 	%r356, %r356, %r10;
	add.s32 	%r355, %r355, %r34;
	add.s32 	%r354, %r354, %r10;
	setp.lt.u32 	%p7, %r356, 1024;
	@%p7 bra 	$L__BB187_10;
	setp.eq.s32 	%p8, %r3, 2;
	mov.u32 	%r361, %r368;
	@%p8 bra 	$L__BB187_14;
	shl.b32 	%r153, %r368, 2;
	mov.u32 	%r154, _ZZ9cuda_gemmIiLi256ELi1ELi1ELi1024ELi32ELi32ELi32ELi1ELi1EEviiiPT_S1_S1_iiE3Csh;
	add.s32 	%r358, %r154, %r153;
	neg.s32 	%r357, %r24;
	mad.lo.s32 	%r361, %r2, %r24, %r368;
$L__BB187_13:
	.pragma "nounroll";
	mov.b32 	%r155, 0;
	st.shared.u32 	[%r358], %r155;
	add.s32 	%r358, %r358, %r10;
	add.s32 	%r357, %r357, 1;
	setp.ne.s32 	%p9, %r357, 0;
	@%p9 bra 	$L__BB187_13;
$L__BB187_14:
	shl.b32 	%r156, %r361, 2;
	mov.u32 	%r157, _ZZ9cuda_gemmIiLi256ELi1ELi1ELi1024ELi32ELi32ELi32ELi1ELi1EEviiiPT_S1_S1_iiE3Csh;
	add.s32 	%r360, %r157, %r156;
$L__BB187_15:
	mov.b32 	%r158, 0;
	st.shared.u32 	[%r360], %r158;
	add.s32 	%r159, %r360, %r10;
	st.shared.u32 	[%r159], %r158;
	add.s32 	%r160, %r360, %r35;
	st.shared.u32 	[%r160], %r158;
	add.s32 	%r161, %r360, %r36;
	st.shared.u32 	[%r161], %r158;
	add.s32 	%r361, %r361, %r10;
	add.s32 	%r360, %r360, %r34;
	setp.lt.u32 	%p10, %r361, 1024;
	@%p10 bra 	$L__BB187_15;
	shl.b32 	%r162, %r368, 4;
	and.b32  	%r163, %r162, 16;
	shl.b32 	%r164, %r21, 5;
	and.b32  	%r165, %r164, 992;
	or.b32  	%r166, %r165, %r163;
	bar.sync 	0;
	and.b32  	%r167, %r21, 15;
	or.b32  	%r168, %r166, %r167;
	shl.b32 	%r169, %r168, 2;
	mov.u32 	%r170, _ZZ9cuda_gemmIiLi256ELi1ELi1ELi1024ELi32ELi32ELi32ELi1ELi1EEviiiPT_S1_S1_iiE3Ash;
	add.s32 	%r171, %r170, %r169;
	ld.shared.u32 	%r57, [%r171];
	add.s32 	%r172, %r21, 1;
	and.b32  	%r173, %r172, 15;
	or.b32  	%r174, %r166, %r173;
	shl.b32 	%r175, %r174, 2;
	add.s32 	%r176, %r170, %r175;
	ld.shared.u32 	%r58, [%r176];
	add.s32 	%r177, %r21, 2;
	and.b32  	%r178, %r177, 15;
	or.b32  	%r179, %r166, %r178;
	shl.b32 	%r180, %r179, 2;
	add.s32 	%r181, %r170, %r180;
	ld.shared.u32 	%r59, [%r181];
	add.s32 	%r182, %r21, 3;
	and.b32  	%r183, %r182, 15;
	or.b32  	%r184, %r166, %r183;
	shl.b32 	%r185, %r184, 2;
	add.s32 	%r186, %r170, %r185;
	ld.shared.u32 	%r60, [%r186];
	add.s32 	%r187, %r21, 4;
	and.b32  	%r188, %r187, 15;
	or.b32  	%r189, %r166, %r188;
	shl.b32 	%r190, %r189, 2;
	add.s32 	%r191, %r170, %r190;
	ld.shared.u32 	%r61, [%r191];
	add.s32 	%r192, %r21, 5;
	and.b32  	%r193, %r192, 15;
	or.b32  	%r194, %r166, %r193;
	shl.b32 	%r195, %r194, 2;
	add.s32 	%r196, %r170, %r195;
	ld.shared.u32 	%r62, [%r196];
	add.s32 	%r197, %r21, 6;
	and.b32  	%r198, %r197, 15;
	or.b32  	%r199, %r166, %r198;
	shl.b32 	%r200, %r199, 2;
	add.s32 	%r201, %r170, %r200;
	ld.shared.u32 	%r63, [%r201];
	add.s32 	%r202, %r21, 7;
	and.b32  	%r203, %r202, 15;
	or.b32  	%r204, %r166, %r203;
	shl.b32 	%r205, %r204, 2;
	add.s32 	%r206, %r170, %r205;
	ld.shared.u32 	%r64, [%r206];
	xor.b32  	%r207, %r167, 8;
	or.b32  	%r208, %r166, %r207;
	shl.b32 	%r209, %r208, 2;
	add.s32 	%r210, %r170, %r209;
	ld.shared.u32 	%r65, [%r210];
	add.s32 	%r211, %r21, 9;
	and.b32  	%r212, %r211, 15;
	or.b32  	%r213, %r166, %r212;
	shl.b32 	%r214, %r213, 2;
	add.s32 	%r215, %r170, %r214;
	ld.shared.u32 	%r66, [%r215];
	add.s32 	%r216, %r21, 10;
	and.b32  	%r217, %r216, 15;
	or.b32  	%r218, %r166, %r217;
	shl.b32 	%r219, %r218, 2;
	add.s32 	%r220, %r170, %r219;
	ld.shared.u32 	%r67, [%r220];
	add.s32 	%r221, %r21, 11;
	and.b32  	%r222, %r221, 15;
	or.b32  	%r223, %r166, %r222;
	shl.b32 	%r224, %r223, 2;
	add.s32 	%r225, %r170, %r224;
	ld.shared.u32 	%r68, [%r225];
	add.s32 	%r226, %r21, 12;
	and.b32  	%r227, %r226, 15;
	or.b32  	%r228, %r166, %r227;
	shl.b32 	%r229, %r228, 2;
	add.s32 	%r230, %r170, %r229;
	ld.shared.u32 	%r69, [%r230];
	add.s32 	%r231, %r21, 13;
	and.b32  	%r232, %r231, 15;
	or.b32  	%r233, %r166, %r232;
	shl.b32 	%r234, %r233, 2;
	add.s32 	%r235, %r170, %r234;
	ld.shared.u32 	%r70, [%r235];
	add.s32 	%r236, %r21, 14;
	and.b32  	%r237, %r236, 15;
	or.b32  	%r238, %r166, %r237;
	shl.b32 	%r239, %r238, 2;
	add.s32 	%r240, %r170, %r239;
	ld.shared.u32 	%r71, [%r240];
	add.s32 	%r241, %r21, -1;
	and.b32  	%r242, %r241, 15;
	or.b32  	%r243, %r166, %r242;
	shl.b32 	%r244, %r243, 2;
	add.s32 	%r245, %r170, %r244;
	ld.shared.u32 	%r72, [%r245];
	or.b32  	%r73, %r173, %r163;
	or.b32  	%r74, %r183, %r163;
	or.b32  	%r75, %r193, %r163;
	or.b32  	%r76, %r237, %r163;
	or.b32  	%r77, %r242, %r163;
	shr.u32 	%r362, %r368, 6;
$L__BB187_17:
	and.b32  	%r246, %r368, 1;
	setp.eq.b32 	%p11, %r246, 1;
	shl.b32 	%r247, %r368, 2;
	and.b32  	%r248, %r247, 124;
	mov.u32 	%r249, _ZZ9cuda_gemmIiLi256ELi1ELi1ELi1024ELi32ELi32ELi32ELi1ELi1EEviiiPT_S1_S1_iiE11kron_fac_sh;
	add.s32 	%r250, %r249, %r248;
	mad.lo.s32 	%r251, %r362, 132, %r250;
	ld.shared.u32 	%r252, [%r251];
	shr.u32 	%r253, %r368, 1;
	and.b32  	%r254, %r253, 15;
	shl.b32 	%r255, %r368, 4;
	and.b32  	%r256, %r255, 16;
	or.b32  	%r257, %r254, %r256;
	shfl.sync.idx.b32	%r258|%p12, %r252, %r257, 31, -1;
	mul.lo.s32 	%r259, %r258, %r57;
	shfl.sync.idx.b32	%r260|%p13, %r252, %r73, 31, -1;
	mad.lo.s32 	%r261, %r260, %r58, %r259;
	add.s32 	%r262, %r253, 2;
	and.b32  	%r263, %r262, 15;
	or.b32  	%r264, %r263, %r256;
	shfl.sync.idx.b32	%r265|%p14, %r252, %r264, 31, -1;
	mad.lo.s32 	%r266, %r265, %r59, %r261;
	shfl.sync.idx.b32	%r267|%p15, %r252, %r74, 31, -1;
	mad.lo.s32 	%r268, %r267, %r60, %r266;
	add.s32 	%r269, %r253, 4;
	and.b32  	%r270, %r269, 15;
	or.b32  	%r271, %r270, %r256;
	shfl.sync.idx.b32	%r272|%p16, %r252, %r271, 31, -1;
	mad.lo.s32 	%r273, %r272, %r61, %r268;
	shfl.sync.idx.b32	%r274|%p17, %r252, %r75, 31, -1;
	mad.lo.s32 	%r275, %r274, %r62, %r273;
	add.s32 	%r276, %r253, 6;
	and.b32  	%r277, %r276, 15;
	or.b32  	%r278, %r277, %r256;
	shfl.sync.idx.b32	%r279|%p18, %r252, %r278, 31, -1;
	mad.lo.s32 	%r280, %r279, %r63, %r275;
	add.s32 	%r281, %r253, 7;
	and.b32  	%r282, %r281, 15;
	or.b32  	%r283, %r282, %r256;
	shfl.sync.idx.b32	%r284|%p19, %r252, %r283, 31, -1;
	mad.lo.s32 	%r285, %r284, %r64, %r280;
	xor.b32  	%r286, %r254, 8;
	or.b32  	%r287, %r286, %r256;
	shfl.sync.idx.b32	%r288|%p20, %r252, %r287, 31, -1;
	mad.lo.s32 	%r289, %r288, %r65, %r285;
	add.s32 	%r290, %r253, 9;
	and.b32  	%r291, %r290, 15;
	or.b32  	%r292, %r291, %r256;
	shfl.sync.idx.b32	%r293|%p21, %r252, %r292, 31, -1;
	mad.lo.s32 	%r294, %r293, %r66, %r289;
	add.s32 	%r295, %r253, 10;
	and.b32  	%r296, %r295, 15;
	or.b32  	%r297, %r296, %r256;
	shfl.sync.idx.b32	%r298|%p22, %r252, %r297, 31, -1;
	mad.lo.s32 	%r299, %r298, %r67, %r294;
	add.s32 	%r300, %r253, 11;
	and.b32  	%r301, %r300, 15;
	or.b32  	%r302, %r301, %r256;
	shfl.sync.idx.b32	%r303|%p23, %r252, %r302, 31, -1;
	mad.lo.s32 	%r304, %r303, %r68, %r299;
	add.s32 	%r305, %r253, 12;
	and.b32  	%r306, %r305, 15;
	or.b32  	%r307, %r306, %r256;
	shfl.sync.idx.b32	%r308|%p24, %r252, %r307, 31, -1;
	mad.lo.s32 	%r309, %r308, %r69, %r304;
	add.s32 	%r310, %r253, 13;
	and.b32  	%r311, %r310, 15;
	or.b32  	%r312, %r311, %r256;
	shfl.sync.idx.b32	%r313|%p25, %r252, %r312, 31, -1;
	mad.lo.s32 	%r314, %r313, %r70, %r309;
	shfl.sync.idx.b32	%r315|%p26, %r252, %r76, 31, -1;
	mad.lo.s32 	%r316, %r315, %r71, %r314;
	shfl.sync.idx.b32	%r317|%p27, %r252, %r77, 31, -1;
	mad.lo.s32 	%r318, %r317, %r72, %r316;
	shfl.sync.down.b32	%r319|%p28, %r318, 1, 7711, -1;
	add.s32 	%r80, %r319, %r318;
	@%p11 bra 	$L__BB187_19;
	shl.b32 	%r320, %r362, 7;
	shl.b32 	%r321, %r368, 1;
	and.b32  	%r322, %r321, 124;
	or.b32  	%r323, %r320, %r322;
	mov.u32 	%r324, _ZZ9cuda_gemmIiLi256ELi1ELi1ELi1024ELi32ELi32ELi32ELi1ELi1EEviiiPT_S1_S1_iiE3Csh;
	add.s32 	%r325, %r324, %r323;
	st.shared.u32 	[%r325], %r80;
$L__BB187_19:
	shr.u32 	%r326, %r2, 6;
	add.s32 	%r362, %r362, %r326;
	setp.lt.u32 	%p29, %r362, 32;
	@%p29 bra 	$L__BB187_17;
	ld.param.u64 	%rd45, [_Z9cuda_gemmIiLi256ELi1ELi1ELi1024ELi32ELi32ELi32ELi1ELi1EEviiiPT_S1_S1_ii_param_5];
	mov.u32 	%r327, %ctaid.y;
	shl.b32 	%r82, %r327, 10;
	cvta.to.global.u64 	%rd13, %rd45;
	setp.eq.s32 	%p30, %r3, 2;
	bar.sync 	0;
	@%p30 bra 	$L__BB187_23;
	shl.b32 	%r328, %r368, 2;
	mov.u32 	%r329, _ZZ9cuda_gemmIiLi256ELi1ELi1ELi1024ELi32ELi32ELi32ELi1ELi1EEviiiPT_S1_S1_iiE3Csh;
	add.s32 	%r364, %r329, %r328;
	add.s32 	%r330, %r368, %r82;
	mul.wide.u32 	%rd39, %r330, 4;
	add.s64 	%rd47, %rd13, %rd39;
	neg.s32 	%r363, %r24;
	mad.lo.s32 	%r368, %r2, %r24, %r368;
$L__BB187_22:
	.pragma "nounroll";
	ld.shared.u32 	%r331, [%r364];
	st.global.u32 	[%rd47], %r331;
	add.s32 	%r364, %r364, %r10;
	add.s64 	%rd47, %rd47, %rd7;
	add.s32 	%r363, %r363, 1;
	setp.ne.s32 	%p31, %r363, 0;
	@%p31 bra 	$L__BB187_22;
$L__BB187_23:
	shl.b32 	%r332, %r368, 2;
	mov.u32 	%r333, _ZZ9cuda_gemmIiLi256ELi1ELi1ELi1024ELi32ELi32ELi32ELi1ELi1EEviiiPT_S1_S1_iiE3Csh;
	add.s32 	%r367, %r333, %r332;
	add.s64 	%rd17, %rd13, %rd7;
	add.s32 	%r366, %r368, %r82;
	add.s64 	%rd18, %rd13, %rd9;
	add.s64 	%rd19, %rd13, %rd11;
	mov.u32 	%r337, %ntid.x;
	shl.b32 	%r338, %r337, 3;
$L__BB187_24:
	mul.wide.s32 	%rd40, %r366, 4;
	add.s64 	%rd41, %rd17, %rd40;
	add.s64 	%rd42, %rd18, %rd40;
	add.s64 	%rd43, %rd19, %rd40;
	add.s64 	%rd44, %rd13, %rd40;
	ld.shared.u32 	%r334, [%r367];
	st.global.u32 	[%rd44], %r334;
	add.s32 	%r335, %r367, %r10;
	ld.shared.u32 	%r336, [%r335];
	st.global.u32 	[%rd41], %r336;
	add.s32 	%r339, %r367, %r338;
	ld.shared.u32 	%r340, [%r339];
	st.global.u32 	[%rd42], %r340;
	mad.lo.s32 	%r341, %r337, 12, %r367;
	ld.shared.u32 	%r342, [%r341];
	st.global.u32 	[%rd43], %r342;
	add.s32 	%r368, %r368, %r10;
	shl.b32 	%r343, %r337, 4;
	add.s32 	%r367, %r367, %r343;
	add.s32 	%r366, %r366, %r10;
	setp.lt.u32 	%p32, %r368, 1024;
	@%p32 bra 	$L__BB187_24;
$L__BB187_25:
	ret;

}
	// .globl	_Z9cuda_gemmIiLi256ELi1ELi1ELi1024ELi64ELi64ELi32ELi0ELi0EEviiiPT_S1_S1_ii
.visible .entry _Z9cuda_gemmIiLi256ELi1ELi1ELi1024ELi64ELi64ELi32ELi0ELi0EEviiiPT_S1_S1_ii(
	.param .u32 _Z9cuda_gemmIiLi256ELi1ELi1ELi1024ELi64ELi64ELi32ELi0ELi0EEviiiPT_S1_S1_ii_param_0,
	.param .u32 _Z9cuda_gemmIiLi256ELi1ELi1ELi1024ELi64ELi64ELi32ELi0ELi0EEviiiPT_S1_S1_ii_param_1,
	.param .u32 _Z9cuda_gemmIiLi256ELi1ELi1ELi1024ELi64ELi64ELi32ELi0ELi0EEviiiPT_S1_S1_ii_param_2,
	.param .u64 .ptr .align 1 _Z9cuda_gemmIiLi256ELi1ELi1ELi1024ELi64ELi64ELi32ELi0ELi0EEviiiPT_S1_S1_ii_param_3,
	.param .u64 .ptr .align 1 _Z9cuda_gemmIiLi256ELi1ELi1ELi1024ELi64ELi64ELi32ELi0ELi0EEviiiPT_S1_S1_ii_param_4,
	.param .u64 .ptr .align 1 _Z9cuda_gemmIiLi256ELi1ELi1ELi1024ELi64ELi64ELi32ELi0ELi0EEviiiPT_S1_S1_ii_param_5,
	.param .u32 _Z9cuda_gemmIiLi256ELi1ELi1ELi1024ELi64ELi64ELi32ELi0ELi0EEviiiPT_S1_S1_ii_param_6,
	.param .u32 _Z9cuda_gemmIiLi256ELi1ELi1ELi1024ELi64ELi64ELi32ELi0ELi0EEviiiPT_S1_S1_ii_param_7
)
.maxntid 256
{
	.reg .pred 	%p<176>;
	.reg .b16 	%rs<11>;
	.reg .b32 	%r<1214>;
	.reg .b64 	%rd<27>;
	// demoted variable
	.shared .align 128 .b8 _ZZ9cuda_gemmIiLi256ELi1ELi1ELi1024ELi64ELi64ELi32ELi0ELi0EEviiiPT_S1_S1_iiE11kron_fac_sh[8320];
	// demoted variable
	.shared .align 128 .b8 _ZZ9cuda_gemmIiLi256ELi1ELi1ELi1024ELi64ELi64ELi32ELi0ELi0EEviiiPT_S1_S1_iiE3Ash[4096];
	// demoted variable
	.shared .align 128 .b8 _ZZ9cuda_gemmIiLi256ELi1ELi1ELi1024ELi64ELi64ELi32ELi0ELi0EEviiiPT_S1_S1_iiE3Csh[2048];
	ld.param.u32 	%r402, [_Z9cuda_gemmIiLi256ELi1ELi1ELi1024ELi64ELi64ELi32ELi0ELi0EEviiiPT_S1_S1_ii_param_2];
	ld.param.u64 	%rd5, [_Z9cuda_gemmIiLi256ELi1ELi1ELi1024ELi64ELi64ELi32ELi0ELi0EEviiiPT_S1_S1_ii_param_3];
	ld.param.u64 	%rd4, [_Z9cuda_gemmIiLi256ELi1ELi1ELi1024ELi64ELi64ELi32ELi0ELi0EEviiiPT_S1_S1_ii_param_4];
	ld.param.u64 	%rd6, [_Z9cuda_gemmIiLi256ELi1ELi1ELi1024ELi64ELi64ELi32ELi0ELi0EEviiiPT_S1_S1_ii_param_5];
	ld.param.u32 	%r403, [_Z9cuda_gemmIiLi256ELi1ELi1ELi1024ELi64ELi64ELi32ELi0ELi0EEviiiPT_S1_S1_ii_param_6];
	ld.param.u32 	%r404, [_Z9cuda_gemmIiLi256ELi1ELi1ELi1024ELi64ELi64ELi32ELi0ELi0EEviiiPT_S1_S1_ii_param_7];
	cvta.to.global.u64 	%rd1, %rd5;
	cvta.to.global.u64 	%rd2, %rd6;
	mov.u32 	%r1208, %tid.x;
	and.b32  	%r2, %r1208, 31;
	setp.lt.s32 	%p1, %r404, 16;
	shr.u32 	%r3, %r404, 4;
	selp.b32 	%r4, 1, %r3, %p1;
	and.b32  	%r405, %r402, -1024;
	setp.eq.s32 	%p2, %r405, 65536;
	@%p2 bra 	$L__BB188_3;
	setp.ne.s32 	%p3, %r405, 32768;
	@%p3 bra 	$L__BB188_4;
	mov.u32 	%r407, %ctaid.x;
	shr.u32 	%r1043, %r407, 5;
	and.b32  	%r1042, %r407, 31;
	bra.uni 	$L__BB188_5;
$L__BB188_3:
	mov.u32 	%r406, %ctaid.x;
	shr.u32 	%r1043, %r406, 6;
	and.b32  	%r1042, %r406, 63;
	bra.uni 	$L__BB188_5;
$L__BB188_4:
	mov.u32 	%r408, %ctaid.x;
	shr.s32 	%r409, %r402, 31;
	shr.u32 	%r410, %r409, 22;
	add.s32 	%r411, %r402, %r410;
	shr.s32 	%r412, %r411, 10;
	div.u32 	%r1043, %r408, %r412;
	mul.lo.s32 	%r413, %r1043, %r412;
	sub.s32 	%r1042, %r408, %r413;
$L__BB188_5:
	div.s32 	%r13, 1024, %r404;
	mul.lo.s32 	%r414, %r13, %r4;
	min.s32 	%r14, %r414, 256;
	div.u32 	%r16, %r1208, %r14;
	mul.lo.s32 	%r415, %r16, %r14;
	sub.s32 	%r416, %r1208, %r415;
	div.u32 	%r15, %r416, %r4;
	mov.u32 	%r17, %ntid.x;
	div.u32 	%r18, %r17, %r14;
	mov.u32 	%r19, %ctaid.y;
	mov.u32 	%r417, %nctaid.y;
	setp.ge.u32 	%p4, %r19, %r417;
	@%p4 bra 	$L__BB188_166;
	shr.u32 	%r1052, %r1208, 5;
	shl.b32 	%r21, %r1043, 5;
	and.b32  	%r22, %r15, 15;
	rem.u32 	%r418, %r1208, %r4;
	shl.b32 	%r23, %r418, 4;
	min.s32 	%r24, %r403, 32;
	min.u32 	%r25, %r404, 16;
	or.b32  	%r26, %r22, %r23;
	shr.u32 	%r419, %r402, 31;
	add.s32 	%r420, %r402, %r419;
	shr.s32 	%r421, %r420, 1;
	mul.lo.s32 	%r422, %r1043, %r421;
	mad.lo.s32 	%r27, %r13, %r1042, %r422;
	shl.b32 	%r423, %r1042, 10;
	mad.lo.s32 	%r28, %r19, %r402, %r423;
	add.s32 	%r424, %r1208, %r17;
	cvt.u16.u32 	%rs1, %r424;
	xor.b16  	%rs5, %rs1, 1023;
	cvt.u16.u32 	%rs2, %r17;
	div.u16 	%rs6, %rs5, %rs2;
	and.b16  	%rs3, %rs6, 3;
	setp.eq.s16 	%p5, %rs3, 2;
	mov.u32 	%r1046, %r1208;
	@%p5 bra 	$L__BB188_9;
	cvt.u32.u16 	%r29, %rs3;
	mov.b32 	%r1045, 0;
	mov.u32 	%r1046, %r1208;
$L__BB188_8:
	.pragma "nounroll";
	add.s32 	%r426, %r28, %r1046;
	mul.wide.s32 	%rd7, %r426, 4;
	add.s64 	%rd8, %rd1, %rd7;
	ld.global.u32 	%r427, [%rd8];
	shl.b32 	%r428, %r1046, 2;
	mov.u32 	%r429, _ZZ9cuda_gemmIiLi256ELi1ELi1ELi1024ELi64ELi64ELi32ELi0ELi0EEviiiPT_S1_S1_iiE3Ash;
	add.s32 	%r430, %r429, %r428;
	st.shared.u32 	[%r430], %r427;
	add.s32 	%r1046, %r1046, %r17;
	add.s32 	%r1045, %r1045, 1;
	xor.b32  	%r431, %r1045, %r29;
	setp.ne.s32 	%p6, %r431, 2;
	@%p6 bra 	$L__BB188_8;
$L__BB188_9:
	mov.u32 	%r435, _ZZ9cuda_gemmIiLi256ELi1ELi1ELi1024ELi64ELi64ELi32ELi0ELi0EEviiiPT_S1_S1_iiE3Ash;
	shl.b32 	%r36, %r17, 2;
	cvt.u64.u32 	%rd11, %r36;
$L__BB188_10:
	add.s32 	%r432, %r28, %r1046;
	mul.wide.s32 	%rd9, %r432, 4;
	add.s64 	%rd10, %rd1, %rd9;
	ld.global.u32 	%r433, [%rd10];
	shl.b32 	%r434, %r1046, 2;
	add.s32 	%r436, %r435, %r434;
	st.shared.u32 	[%r436], %r433;
	add.s64 	%rd12, %rd10, %rd11;
	ld.global.u32 	%r437, [%rd12];
	add.s32 	%r438, %r436, %r36;
	st.shared.u32 	[%r438], %r437;
	add.s64 	%rd13, %rd12, %rd11;
	ld.global.u32 	%r439, [%rd13];
	add.s32 	%r440, %r438, %r36;
	st.shared.u32 	[%r440], %r439;
	add.s64 	%rd14, %rd13, %rd11;
	ld.global.u32 	%r441, [%rd14];
	add.s32 	%r442, %r440, %r36;
	st.shared.u32 	[%r442], %r441;
	add.s32 	%r1046, %r36, %r1046;
	setp.lt.u32 	%p7, %r1046, 1024;
	@%p7 bra 	$L__BB188_10;
	sub.s16 	%rs7, 511, %rs1;
	div.u16 	%rs4, %rs7, %rs2;
	and.b16  	%rs8, %rs4, 3;
	xor.b16  	%rs9, %rs8, 2;
	cvt.u32.u16 	%r38, %rs9;
	setp.eq.s16 	%p8, %rs8, 2;
	mov.u32 	%r1050, %r1208;
	@%p8 bra 	$L__BB188_14;
	mov.b32 	%r1049, 0;
	mov.u32 	%r445, _ZZ9cuda_gemmIiLi256ELi1ELi1ELi1024ELi64ELi64ELi32ELi0ELi0EEviiiPT_S1_S1_iiE3Csh;
	mov.u32 	%r1050, %r1208;
$L__BB188_13:
	.pragma "nounroll";
	shl.b32 	%r444, %r1050, 2;
	add.s32 	%r446, %r445, %r444;
	mov.b32 	%r447, 0;
	st.shared.u32 	[%r446], %r447;
	add.s32 	%r1050, %r1050, %r17;
	add.s32 	%r1049, %r1049, 1;
	setp.ne.s32 	%p9, %r1049, %r38;
	@%p9 bra 	$L__BB188_13;
$L__BB188_14:
	setp.lt.u16 	%p10, %rs4, 2;
	@%p10 bra 	$L__BB188_17;
	mov.u32 	%r449, _ZZ9cuda_gemmIiLi256ELi1ELi1ELi1024ELi64ELi64ELi32ELi0ELi0EEviiiPT_S1_S1_iiE3Csh;
$L__BB188_16:
	shl.b32 	%r448, %r1050, 2;
	add.s32 	%r450, %r449, %r448;
	mov.b32 	%r451, 0;
	st.shared.u32 	[%r450], %r451;
	add.s32 	%r452, %r450, %r36;
	st.shared.u32 	[%r452], %r451;
	add.s32 	%r453, %r452, %r36;
	st.shared.u32 	[%r453], %r451;
	add.s32 	%r454, %r453, %r36;
	st.shared.u32 	[%r454], %r451;
	add.s32 	%r1050, %r36, %r1050;
	setp.lt.u32 	%p11, %r1050, 512;
	@%p11 bra 	$L__BB188_16;
$L__BB188_17:
	setp.ge.s32 	%p12, %r1052, %r404;
	@%p12 bra 	$L__BB188_20;
	cvta.to.global.u64 	%rd3, %rd4;
	shr.u32 	%r46, %r17, 5;
	mov.u32 	%r455, _ZZ9cuda_gemmIiLi256ELi1ELi1ELi1024ELi64ELi64ELi32ELi0ELi0EEviiiPT_S1_S1_iiE11kron_fac_sh;
	mad.lo.s32 	%r47, %r2, 260, %r455;
	add.s32 	%r48, %r21, %r2;
$L__BB188_19:
	mad.lo.s32 	%r456, %r1052, %r403, %r48;
	mul.wide.s32 	%rd15, %r456, 4;
	add.s64 	%rd16, %rd3, %rd15;
	ld.global.u32 	%r457, [%rd16];
	shl.b32 	%r458, %r1052, 2;
	add.s32 	%r459, %r47, %r458;
	st.shared.u32 	[%r459], %r457;
	add.s32 	%r1052, %r1052, %r46;
	setp.lt.s32 	%p13, %r1052, %r404;
	@%p13 bra 	$L__BB188_19;
$L__BB188_20:
	setp.lt.s32 	%p14, %r13, 1;
	bar.sync 	0;
	@%p14 bra 	$L__BB188_160;
	setp.ne.s32 	%p15, %r4, 1;
	@%p15 bra 	$L__BB188_90;
	add.s32 	%r826, %r15, 6;
	and.b32  	%r51, %r826, 15;
	add.s32 	%r827, %r15, 7;
	and.b32  	%r52, %r827, 15;
	xor.b32  	%r53, %r22, 8;
	add.s32 	%r828, %r15, 9;
	and.b32  	%r54, %r828, 15;
	add.s32 	%r829, %r15, 10;
	and.b32  	%r55, %r829, 15;
	add.s32 	%r830, %r15, 11;
	and.b32  	%r56, %r830, 15;
	setp.gt.u32 	%p121, %r404, %r22;
	selp.b32 	%r831, 0, %r25, %p121;
	sub.s32 	%r57, %r26, %r831;
	add.s32 	%r832, %r22, 1;
	setp.lt.u32 	%p122, %r832, %r25;
	selp.b32 	%r833, 0, %r25, %p122;
	sub.s32 	%r58, %r26, %r833;
	add.s32 	%r834, %r22, 2;
	setp.lt.u32 	%p123, %r834, %r25;
	selp.b32 	%r835, 0, %r25, %p123;
	sub.s32 	%r59, %r26, %r835;
	add.s32 	%r836, %r22, 3;
	setp.lt.u32 	%p124, %r836, %r25;
	selp.b32 	%r837, 0, %r25, %p124;
	sub.s32 	%r60, %r26, %r837;
	add.s32 	%r838, %r22, 4;
	setp.lt.u32 	%p125, %r838, %r25;
	selp.b32 	%r839, 0, %r25, %p125;
	sub.s32 	%r61, %r26, %r839;
	add.s32 	%r840, %r22, 5;
	setp.lt.u32 	%p126, %r840, %r25;
	selp.b32 	%r841, 0, %r25, %p126;
	sub.s32 	%r62, %r26, %r841;
	add.s32 	%r842, %r22, 6;
	setp.lt.u32 	%p127, %r842, %r25;
	selp.b32 	%r843, 0, %r25, %p127;
	sub.s32 	%r63, %r26, %r843;
	add.s32 	%r844, %r22, 7;
	setp.lt.u32 	%p128, %r844, %r25;
	selp.b32 	%r845, 0, %r25, %p128;
	sub.s32 	%r64, %r26, %r845;
	add.s32 	%r846, %r22, 8;
	setp.lt.u32 	%p129, %r846, %r25;
	selp.b32 	%r847, 0, %r25, %p129;
	sub.s32 	%r65, %r26, %r847;
	add.s32 	%r848, %r22, 9;
	setp.lt.u32 	%p130, %r848, %r25;
	selp.b32 	%r849, 0, %r25, %p130;
	sub.s32 	%r66, %r26, %r849;
	add.s32 	%r850, %r22, 10;
	setp.lt.u32 	%p131, %r850, %r25;
	selp.b32 	%r851, 0, %r25, %p131;
	sub.s32 	%r67, %r26, %r851;
	add.s32 	%r852, %r22, 11;
	setp.lt.u32 	%p132, %r852, %r25;
	selp.b32 	%r853, 0, %r25, %p132;
	sub.s32 	%r68, %r26, %r853;
	add.s32 	%r854, %r22, 12;
	setp.lt.u32 	%p133, %r854, %r25;
	selp.b32 	%r855, 0, %r25, %p133;
	sub.s32 	%r69, %r26, %r855;
	add.s32 	%r856, %r22, 13;
	setp.lt.u32 	%p134, %r856, %r25;
	selp.b32 	%r857, 0, %r25, %p134;
	sub.s32 	%r70, %r26, %r857;
	add.s32 	%r858, %r22, 14;
	setp.lt.u32 	%p135, %r858, %r25;
	selp.b32 	%r859, 0, %r25, %p135;
	sub.s32 	%r71, %r26, %r859;
	add.s32 	%r860, %r22, 15;
	setp.lt.u32 	%p136, %r860, %r25;
	selp.b32 	%r861, 0, %r25, %p136;
	sub.s32 	%r72, %r26, %r861;
	mov.b32 	%r1069, 0;
	shl.b32 	%r946, %r57, 2;
	shl.b32 	%r949, %r58, 2;
	shl.b32 	%r952, %r59, 2;
	shl.b32 	%r955, %r60, 2;
	shl.b32 	%r958, %r61, 2;
	shl.b32 	%r961, %r62, 2;
	shl.b32 	%r964, %r63, 2;
	shl.b32 	%r967, %r64, 2;
	shl.b32 	%r970, %r65, 2;
	shl.b32 	%r973, %r66, 2;
	shl.b32 	%r976, %r67, 2;
	shl.b32 	%r979, %r68, 2;
	shl.b32 	%r982, %r69, 2;
	shl.b32 	%r985, %r70, 2;
	shl.b32 	%r988, %r71, 2;
	shl.b32 	%r991, %r72, 2;
$L__BB188_23:
	setp.lt.s32 	%p137, %r404, 1;
	add.s32 	%r90, %r1069, %r15;
	mul.lo.s32 	%r91, %r90, %r404;
	add.s32 	%r92, %r91, %r23;
	@%p137 bra 	$L__BB188_25;
	add.s32 	%r862, %r26, %r91;
	shl.b32 	%r863, %r862, 2;
	mov.u32 	%r864, _ZZ9cuda_gemmIiLi256ELi1ELi1ELi1024ELi64ELi64ELi32ELi0ELi0EEviiiPT_S1_S1_iiE3Ash;
	add.s32 	%r865, %r864, %r863;
	ld.shared.u32 	%r1070, [%r865];
$L__BB188_25:
	setp.lt.s32 	%p138, %r404, 2;
	@%p138 bra 	$L__BB188_27;
	add.s32 	%r866, %r15, 1;
	and.b32  	%r867, %r866, 15;
	add.s32 	%r868, %r92, %r867;
	shl.b32 	%r869, %r868, 2;
	mov.u32 	%r870, _ZZ9cuda_gemmIiLi256ELi1ELi1ELi1024ELi64ELi64ELi32ELi0ELi0EEviiiPT_S1_S1_iiE3Ash;
	add.s32 	%r871, %r870, %r869;
	ld.shared.u32 	%r1071, [%r871];
$L__BB188_27:
	setp.lt.s32 	%p139, %r404, 3;
	@%p139 bra 	$L__BB188_29;
	add.s32 	%r872, %r15, 2;
	and.b32  	%r873, %r872, 15;
	add.s32 	%r874, %r92, %r873;
	shl.b32 	%r875, %r874, 2;
	mov.u32 	%r876, _ZZ9cuda_gemmIiLi256ELi1ELi1ELi1024ELi64ELi64ELi32ELi0ELi0EEviiiPT_S1_S1_iiE3Ash;
	add.s32 	%r877, %r876, %r875;
	ld.shared.u32 	%r1072, [%r877];
$L__BB188_29:
	setp.lt.s32 	%p140, %r404, 4;
	@%p140 bra 	$L__BB188_31;
	add.s32 	%r878, %r15, 3;
	and.b32  	%r879, %r878, 15;
	add.s32 	%r880, %r92, %r879;
	shl.b32 	%r881, %r880, 2;
	mov.u32 	%r882, _ZZ9cuda_gemmIiLi256ELi1ELi1ELi1024ELi64ELi64ELi32ELi0ELi0EEviiiPT_S1_S1_iiE3Ash;
	add.s32 	%r883, %r882, %r881;
	ld.shared.u32 	%r1073, [%r883];
$L__BB188_31:
	setp.lt.s32 	%p141, %r404, 5;
	@%p141 bra 	$L__BB188_33;
	add.s32 	%r884, %r15, 4;
	and.b32  	%r885, %r884, 15;
	add.s32 	%r886, %r92, %r885;
	shl.b32 	%r887, %r886, 2;
	mov.u32 	%r888, _ZZ9cuda_gemmIiLi256ELi1ELi1ELi1024ELi64ELi64ELi32ELi0ELi0EEviiiPT_S1_S1_iiE3Ash;
	add.s32 	%r889, %r888, %r887;
	ld.shared.u32 	%r1074, [%r889];
$L__BB188_33:
	setp.lt.s32 	%p142, %r404, 6;
	@%p142 bra 	$L__BB188_35;
	add.s32 	%r890, %r15, 5;
	and.b32  	%r891, %r890, 15;
	add.s32 	%r892, %r92, %r891;
	shl.b32 	%r893, %r892, 2;
	mov.u32 	%r894, _ZZ9cuda_gemmIiLi256ELi1ELi1ELi1024ELi64ELi64ELi32ELi0ELi0EEviiiPT_S1_S1_iiE3Ash;
	add.s32 	%r895, %r894, %r893;
	ld.shared.u32 	%r1075, [%r895];
$L__BB188_35:
	setp.lt.s32 	%p143, %r404, 7;
	@%p143 bra 	$L__BB188_37;
	add.s32 	%r896, %r92, %r51;
	shl.b32 	%r897, %r896, 2;
	mov.u32 	%r898, _ZZ9cuda_gemmIiLi256ELi1ELi1ELi1024ELi64ELi64ELi32ELi0ELi0EEviiiPT_S1_S1_iiE3Ash;
	add.s32 	%r899, %r898, %r897;
	ld.shared.u32 	%r1076, [%r899];
$L__BB188_37:
	setp.lt.s32 	%p144, %r404, 8;
	@%p144 bra 	$L__BB188_39;
	add.s32 	%r900, %r92, %r52;
	shl.b32 	%r901, %r900, 2;
	mov.u32 	%r902, _ZZ9cuda_gemmIiLi256ELi1ELi1ELi1024ELi64ELi64ELi32ELi0ELi0EEviiiPT_S1_S1_iiE3Ash;
	add.s32 	%r903, %r902, %r901;
	ld.shared.u32 	%r1077, [%r903];
$L__BB188_39:
	setp.lt.s32 	%p145, %r404, 9;
	@%p145 bra 	$L__BB188_41;
	add.s32 	%r904, %r92, %r53;
	shl.b32 	%r905, %r904, 2;
	mov.u32 	%r906, _ZZ9cuda_gemmIiLi256ELi1ELi1ELi1024ELi64ELi64ELi32ELi0ELi0EEviiiPT_S1_S1_iiE3Ash;
	add.s32 	%r907, %r906, %r905;
	ld.shared.u32 	%r1078, [%r907];
$L__BB188_41:
	setp.lt.s32 	%p146, %r404, 10;
	@%p146 bra 	$L__BB188_43;
	add.s32 	%r908, %r92, %r54;
	shl.b32 	%r909, %r908, 2;
	mov.u32 	%r910, _ZZ9cuda_gemmIiLi256ELi1ELi1ELi1024ELi64ELi64ELi32ELi0ELi0EEviiiPT_S1_S1_iiE3Ash;
	add.s32 	%r911, %r910, %r909;
	ld.shared.u32 	%r1079, [%r911];
$L__BB188_43:
	setp.lt.s32 	%p147, %r404, 11;
	@%p147 bra 	$L__BB188_45;
	add.s32 	%r912, %r92, %r55;
	shl.b32 	%r913, %r912, 2;
	mov.u32 	%r914, _ZZ9cuda_gemmIiLi256ELi1ELi1ELi1024ELi64ELi64ELi32ELi0ELi0EEviiiPT_S1_S1_iiE3Ash;
	add.s32 	%r915, %r914, %r913;
	ld.shared.u32 	%r1080, [%r915];
$L__BB188_45:
	setp.lt.s32 	%p148, %r404, 12;
	@%p148 bra 	$L__BB188_47;
	add.s32 	%r916, %r92, %r56;
	shl.b32 	%r917, %r916, 2;
	mov.u32 	%r918, _ZZ9cuda_gemmIiLi256ELi1ELi1ELi1024ELi64ELi64ELi32ELi0ELi0EEviiiPT_S1_S1_iiE3Ash;
	add.s32 	%r919, %r918, %r917;
	ld.shared.u32 	%r1081, [%r919];
$L__BB188_47:
	setp.lt.s32 	%p149, %r404, 13;
	@%p149 bra 	$L__BB188_49;
	add.s32 	%r920, %r15, 12;
	and.b32  	%r921, %r920, 15;
	add.s32 	%r922, %r92, %r921;
	shl.b32 	%r923, %r922, 2;
	mov.u32 	%r924, _ZZ9cuda_gemmIiLi256ELi1ELi1ELi1024ELi64ELi64ELi32ELi0ELi0EEviiiPT_S1_S1_iiE3Ash;
	add.s32 	%r925, %r924, %r923;
	ld.shared.u32 	%r1082, [%r925];
$L__BB188_49:
	setp.lt.s32 	%p150, %r404, 14;
	@%p150 bra 	$L__BB188_51;
	add.s32 	%r926, %r15, 13;
	and.b32  	%r927, %r926, 15;
	add.s32 	%r928, %r92, %r927;
	shl.b32 	%r929, %r928, 2;
	mov.u32 	%r930, _ZZ9cuda_gemmIiLi256ELi1ELi1ELi1024ELi64ELi64ELi32ELi0ELi0EEviiiPT_S1_S1_iiE3Ash;
	add.s32 	%r931, %r930, %r929;
	ld.shared.u32 	%r1083, [%r931];
$L__BB188_51:
	setp.lt.s32 	%p151, %r404, 15;
	@%p151 bra 	$L__BB188_53;
	add.s32 	%r932, %r15, 14;
	and.b32  	%r933, %r932, 15;
	add.s32 	%r934, %r92, %r933;
	shl.b32 	%r935, %r934, 2;
	mov.u32 	%r936, _ZZ9cuda_gemmIiLi256ELi1ELi1ELi1024ELi64ELi64ELi32ELi0ELi0EEviiiPT_S1_S1_iiE3Ash;
	add.s32 	%r937, %r936, %r935;
	ld.shared.u32 	%r1084, [%r937];
$L__BB188_53:
	setp.lt.s32 	%p152, %r404, 16;
	@%p152 bra 	$L__BB188_55;
	add.s32 	%r938, %r15, -1;
	and.b32  	%r939, %r938, 15;
	add.s32 	%r940, %r92, %r939;
	shl.b32 	%r941, %r940, 2;
	mov.u32 	%r942, _ZZ9cuda_gemmIiLi256ELi1ELi1ELi1024ELi64ELi64ELi32ELi0ELi0EEviiiPT_S1_S1_iiE3Ash;
	add.s32 	%r943, %r942, %r941;
	ld.shared.u32 	%r1085, [%r943];
$L__BB188_55:
	setp.ge.s32 	%p153, %r16, %r24;
	mov.u32 	%r1086, %r16;
	@%p153 bra 	$L__BB188_56;
	bra.uni 	$L__BB188_57;
$L__BB188_56:
	add.s32 	%r1069, %r1069, %r14;
	setp.lt.s32 	%p171, %r1069, %r13;
	@%p171 bra 	$L__BB188_23;
	bra.uni 	$L__BB188_160;
$L__BB188_57:
	mov.u32 	%r945, _ZZ9cuda_gemmIiLi256ELi1ELi1ELi1024ELi64ELi64ELi32ELi0ELi0EEviiiPT_S1_S1_iiE11kron_fac_sh;
	mad.lo.s32 	%r127, %r1086, 260, %r945;
	mov.b32 	%r1088, 0;
	@%p137 bra 	$L__BB188_59;
	add.s32 	%r947, %r127, %r946;
	ld.shared.u32 	%r948, [%r947];
	mul.lo.s32 	%r1088, %r948, %r1070;
$L__BB188_59:
	@%p138 bra 	$L__BB188_61;
	add.s32 	%r950, %r127, %r949;
	ld.shared.u32 	%r951, [%r950+4];
	mad.lo.s32 	%r1088, %r951, %r1071, %r1088;
$L__BB188_61:
	@%p139 bra 	$L__BB188_63;
	add.s32 	%r953, %r127, %r952;
	ld.shared.u32 	%r954, [%r953+8];
	mad.lo.s32 	%r1088, %r954, %r1072, %r1088;
$L__BB188_63:
	@%p140 bra 	$L__BB188_65;
	add.s32 	%r956, %r127, %r955;
	ld.shared.u32 	%r957, [%r956+12];
	mad.lo.s32 	%r1088, %r957, %r1073, %r1088;
$L__BB188_65:
	@%p141 bra 	$L__BB188_67;
	add.s32 	%r959, %r127, %r958;
	ld.shared.u32 	%r960, [%r959+16];
	mad.lo.s32 	%r1088, %r960, %r1074, %r1088;
$L__BB188_67:
	@%p142 bra 	$L__BB188_69;
	add.s32 	%r962, %r127, %r961;
	ld.shared.u32 	%r963, [%r962+20];
	mad.lo.s32 	%r1088, %r963, %r1075, %r1088;
$L__BB188_69:
	setp.lt.s32 	%p160, %r404, 7;
	@%p160 bra 	$L__BB188_71;
	add.s32 	%r965, %r127, %r964;
	ld.shared.u32 	%r966, [%r965+24];
	mad.lo.s32 	%r1088, %r966, %r1076, %r1088;
$L__BB188_71:
	setp.lt.s32 	%p161, %r404, 8;
	@%p161 bra 	$L__BB188_73;
	add.s32 	%r968, %r127, %r967;
	ld.shared.u32 	%r969, [%r968+28];
	mad.lo.s32 	%r1088, %r969, %r1077, %r1088;
$L__BB188_73:
	setp.lt.s32 	%p162, %r404, 9;
	@%p162 bra 	$L__BB188_75;
	add.s32 	%r971, %r127, %r970;
	ld.shared.u32 	%r972, [%r971+32];
	mad.lo.s32 	%r1088, %r972, %r1078, %r1088;
$L__BB188_75:
	setp.lt.s32 	%p163, %r404, 10;
	@%p163 bra 	$L__BB188_77;
	add.s32 	%r974, %r127, %r973;
	ld.shared.u32 	%r975, [%r974+36];
	mad.lo.s32 	%r1088, %r975, %r1079, %r1088;
$L__BB188_77:
	setp.lt.s32 	%p164, %r404, 11;
	@%p164 bra 	$L__BB188_79;
	add.s32 	%r977, %r127, %r976;
	ld.shared.u32 	%r978, [%r977+40];
	mad.lo.s32 	%r1088, %r978, %r1080, %r1088;
$L__BB188_79:
	setp.lt.s32 	%p165, %r404, 12;
	@%p165 bra 	$L__BB188_81;
	add.s32 	%r980, %r127, %r979;
	ld.shared.u32 	%r981, [%r980+44];
	mad.lo.s32 	%r1088, %r981, %r1081, %r1088;
$L__BB188_81:
	setp.lt.s32 	%p166, %r404, 13;
	@%p166 bra 	$L__BB188_83;
	add.s32 	%r983, %r127, %r982;
	ld.shared.u32 	%r984, [%r983+48];
	mad.lo.s32 	%r1088, %r984, %r1082, %r1088;
$L__BB188_83:
	setp.lt.s32 	%p167, %r404, 14;
	@%p167 bra 	$L__BB188_85;
	add.s32 	%r986, %r127, %r985;
	ld.shared.u32 	%r987, [%r986+52];
	mad.lo.s32 	%r1088, %r987, %r1083, %r1088;
$L__BB188_85:
	setp.lt.s32 	%p168, %r404, 15;
	@%p168 bra 	$L__BB188_87;
	add.s32 	%r989, %r127, %r988;
	ld.shared.u32 	%r990, [%r989+56];
	mad.lo.s32 	%r1088, %r990, %r1084, %r1088;
$L__BB188_87:
	setp.lt.s32 	%p169, %r404, 16;
	@%p169 bra 	$L__BB188_89;
	add.s32 	%r992, %r127, %r991;
	ld.shared.u32 	%r993, [%r992+60];
	mad.lo.s32 	%r1088, %r993, %r1085, %r1088;
$L__BB188_89:
	mad.lo.s32 	%r994, %r1086, %r13, %r90;
	shl.b32 	%r995, %r994, 2;
	mov.u32 	%r996, _ZZ9cuda_gemmIiLi256ELi1ELi1ELi1024ELi64ELi64ELi32ELi0ELi0EEviiiPT_S1_S1_iiE3Csh;
	add.s32 	%r997, %r996, %r995;
	ld.shared.u32 	%r998, [%r997];
	add.s32 	%r999, %r998, %r1088;
	st.shared.u32 	[%r997], %r999;
	add.s32 	%r1086, %r1086, %r18;
	setp.lt.s32 	%p170, %r1086, %r24;
	@%p170 bra 	$L__BB188_57;
	bra.uni 	$L__BB188_56;
$L__BB188_90:
	setp.gt.u32 	%p16, %r404, 31;
	@%p16 bra 	$L__BB188_167;
	setp.gt.u32 	%p17, %r404, %r22;
	selp.b32 	%r462, 0, %r25, %p17;
	sub.s32 	%r161, %r26, %r462;
	add.s32 	%r463, %r22, 1;
	setp.lt.u32 	%p18, %r463, %r25;
	selp.b32 	%r464, 0, %r25, %p18;
	sub.s32 	%r162, %r26, %r464;
	add.s32 	%r465, %r22, 2;
	setp.lt.u32 	%p19, %r465, %r25;
	selp.b32 	%r466, 0, %r25, %p19;
	sub.s32 	%r163, %r26, %r466;
	add.s32 	%r467, %r22, 3;
	setp.lt.u32 	%p20, %r467, %r25;
	selp.b32 	%r468, 0, %r25, %p20;
	sub.s32 	%r164, %r26, %r468;
	add.s32 	%r469, %r22, 4;
	setp.lt.u32 	%p21, %r469, %r25;
	selp.b32 	%r470, 0, %r25, %p21;
	sub.s32 	%r165, %r26, %r470;
	add.s32 	%r471, %r22, 5;
	setp.lt.u32 	%p22, %r471, %r25;
	selp.b32 	%r472, 0, %r25, %p22;
	sub.s32 	%r166, %r26, %r472;
	add.s32 	%r473, %r22, 6;
	setp.lt.u32 	%p23, %r473, %r25;
	selp.b32 	%r474, 0, %r25, %p23;
	sub.s32 	%r167, %r26, %r474;
	add.s32 	%r475, %r22, 7;
	setp.lt.u32 	%p24, %r475, %r25;
	selp.b32 	%r476, 0, %r25, %p24;
	sub.s32 	%r168, %r26, %r476;
	add.s32 	%r477, %r22, 8;
	setp.lt.u32 	%p25, %r477, %r25;
	selp.b32 	%r478, 0, %r25, %p25;
	sub.s32 	%r169, %r26, %r478;
	add.s32 	%r479, %r22, 9;
	setp.lt.u32 	%p26, %r479, %r25;
	selp.b32 	%r480, 0, %r25, %p26;
	sub.s32 	%r170, %r26, %r480;
	add.s32 	%r481, %r22, 10;
	setp.lt.u32 	%p27, %r481, %r25;
	selp.b32 	%r482, 0, %r25, %p27;
	sub.s32 	%r171, %r26, %r482;
	add.s32 	%r483, %r22, 11;
	setp.lt.u32 	%p28, %r483, %r25;
	selp.b32 	%r484, 0, %r25, %p28;
	sub.s32 	%r172, %r26, %r484;
	add.s32 	%r485, %r22, 12;
	setp.lt.u32 	%p29, %r485, %r25;
	selp.b32 	%r486, 0, %r25, %p29;
	sub.s32 	%r173, %r26, %r486;
	add.s32 	%r487, %r22, 13;
	setp.lt.u32 	%p30, %r487, %r25;
	selp.b32 	%r488, 0, %r25, %p30;
	sub.s32 	%r174, %r26, %r488;
	add.s32 	%r489, %r22, 14;
	setp.lt.u32 	%p31, %r489, %r25;
	selp.b32 	%r490, 0, %r25, %p31;
	sub.s32 	%r175, %r26, %r490;
	add.s32 	%r491, %r22, 15;
	setp.lt.u32 	%p32, %r491, %r25;
	selp.b32 	%r492, 0, %r25, %p32;
	sub.s32 	%r176, %r26, %r492;
	mov.b32 	%r1171, 0;
	shl.b32 	%r592, %r162, 2;
	shl.b32 	%r595, %r163, 2;
	shl.b32 	%r598, %r164, 2;
	shl.b32 	%r601, %r165, 2;
	shl.b32 	%r604, %r166, 2;
	shl.b32 	%r607, %r167, 2;
	shl.b32 	%r610, %r168, 2;
	shl.b32 	%r613, %r169, 2;
	shl.b32 	%r616, %r170, 2;
	shl.b32 	%r619, %r171, 2;
	shl.b32 	%r622, %r172, 2;
	shl.b32 	%r625, %r173, 2;
	shl.b32 	%r628, %r174, 2;
	shl.b32 	%r631, %r175, 2;
	shl.b32 	%r634, %r176, 2;
	shl.b32 	%r589, %r161, 2;
$L__BB188_92:
	setp.eq.s32 	%p33, %r404, 0;
	add.s32 	%r302, %r1171, %r15;
	mul.lo.s32 	%r303, %r302, %r404;
	add.s32 	%r304, %r303, %r23;
	@%p33 bra 	$L__BB188_94;
	add.s32 	%r493, %r26, %r303;
	shl.b32 	%r494, %r493, 2;
	mov.u32 	%r495, _ZZ9cuda_gemmIiLi256ELi1ELi1ELi1024ELi64ELi64ELi32ELi0ELi0EEviiiPT_S1_S1_iiE3Ash;
	add.s32 	%r496, %r495, %r494;
	ld.shared.u32 	%r1172, [%r496];
$L__BB188_94:
	setp.lt.u32 	%p34, %r404, 2;
	@%p34 bra 	$L__BB188_96;
	add.s32 	%r497, %r15, 1;
	and.b32  	%r498, %r497, 15;
	add.s32 	%r499, %r304, %r498;
	shl.b32 	%r500, %r499, 2;
	mov.u32 	%r501, _ZZ9cuda_gemmIiLi256ELi1ELi1ELi1024ELi64ELi64ELi32ELi0ELi0EEviiiPT_S1_S1_iiE3Ash;
	add.s32 	%r502, %r501, %r500;
	ld.shared.u32 	%r1173, [%r502];
$L__BB188_96:
	setp.lt.u32 	%p35, %r404, 3;
	@%p35 bra 	$L__BB188_98;
	add.s32 	%r503, %r15, 2;
	and.b32  	%r504, %r503, 15;
	add.s32 	%r505, %r304, %r504;
	shl.b32 	%r506, %r505, 2;
	mov.u32 	%r507, _ZZ9cuda_gemmIiLi256ELi1ELi1ELi1024ELi64ELi64ELi32ELi0ELi0EEviiiPT_S1_S1_iiE3Ash;
	add.s32 	%r508, %r507, %r506;
	ld.shared.u32 	%r1174, [%r508];
$L__BB188_98:
	setp.lt.u32 	%p36, %r404, 4;
	@%p36 bra 	$L__BB188_100;
	add.s32 	%r509, %r15, 3;
	and.b32  	%r510, %r509, 15;
	add.s32 	%r511, %r304, %r510;
	shl.b32 	%r512, %r511, 2;
	mov.u32 	%r513, _ZZ9cuda_gemmIiLi256ELi1ELi1ELi1024ELi64ELi64ELi32ELi0ELi0EEviiiPT_S1_S1_iiE3Ash;
	add.s32 	%r514, %r513, %r512;
	ld.shared.u32 	%r1175, [%r514];
$L__BB188_100:
	setp.lt.u32 	%p37, %r404, 5;
	@%p37 bra 	$L__BB188_102;
	add.s32 	%r515, %r15, 4;
	and.b32  	%r516, %r515, 15;
	add.s32 	%r517, %r304, %r516;
	shl.b32 	%r518, %r517, 2;
	mov.u32 	%r519, _ZZ9cuda_gemmIiLi256ELi1ELi1ELi1024ELi64ELi64ELi32ELi0ELi0EEviiiPT_S1_S1_iiE3Ash;
	add.s32 	%r520, %r519, %r518;
	ld.shared.u32 	%r1176, [%r520];
$L__BB188_102:
	setp.lt.u32 	%p38, %r404, 6;
	@%p38 bra 	$L__BB188_104;
	add.s32 	%r521, %r15, 5;
	and.b32  	%r522, %r521, 15;
	add.s32 	%r523, %r304, %r522;
	shl.b32 	%r524, %r523, 2;
	mov.u32 	%r525, _ZZ9cuda_gemmIiLi256ELi1ELi1ELi1024ELi64ELi64ELi32ELi0ELi0EEviiiPT_S1_S1_iiE3Ash;
	add.s32 	%r526, %r525, %r524;
	ld.shared.u32 	%r1177, [%r526];
$L__BB188_104:
	setp.lt.u32 	%p39, %r404, 7;
	@%p39 bra 	$L__BB188_106;
	add.s32 	%r527, %r15, 6;
	and.b32  	%r528, %r527, 15;
	add.s32 	%r529, %r304, %r528;
	shl.b32 	%r530, %r529, 2;
	mov.u32 	%r531, _ZZ9cuda_gemmIiLi256ELi1ELi1ELi1024ELi64ELi64ELi32ELi0ELi0EEviiiPT_S1_S1_iiE3Ash;
	add.s32 	%r532, %r531, %r530;
	ld.shared.u32 	%r1178, [%r532];
$L__BB188_106:
	setp.lt.u32 	%p40, %r404, 8;
	@%p40 bra 	$L__BB188_108;
	add.s32 	%r533, %r15, 7;
	and.b32  	%r534, %r533, 15;
	add.s32 	%r535, %r304, %r534;
	shl.b32 	%r536, %r535, 2;
	mov.u32 	%r537, _ZZ9cuda_gemmIiLi256ELi1ELi1ELi1024ELi64ELi64ELi32ELi0ELi0EEviiiPT_S1_S1_iiE3Ash;
	add.s32 	%r538, %r537, %r536;
	ld.shared.u32 	%r1179, [%r538];
$L__BB188_108:
	setp.lt.u32 	%p41, %r404, 9;
	@%p41 bra 	$L__BB188_110;
	and.b32  	%r539, %r15, 15;
	xor.b32  	%r540, %r539, 8;
	add.s32 	%r541, %r304, %r540;
	shl.b32 	%r542, %r541, 2;
	mov.u32 	%r543, _ZZ9cuda_gemmIiLi256ELi1ELi1ELi1024ELi64ELi64ELi32ELi0ELi0EEviiiPT_S1_S1_iiE3Ash;
	add.s32 	%r544, %r543, %r542;
	ld.shared.u32 	%r1180, [%r544];
$L__BB188_110:
	setp.lt.u32 	%p42, %r404, 10;
	@%p42 bra 	$L__BB188_112;
	add.s32 	%r545, %r15, 9;
	and.b32  	%r546, %r545, 15;
	add.s32 	%r547, %r304, %r546;
	shl.b32 	%r548, %r547, 2;
	mov.u32 	%r549, _ZZ9cuda_gemmIiLi256ELi1ELi1ELi1024ELi64ELi64ELi32ELi0ELi0EEviiiPT_S1_S1_iiE3Ash;
	add.s32 	%r550, %r549, %r548;
	ld.shared.u32 	%r1181, [%r550];
$L__BB188_112:
	setp.lt.u32 	%p43, %r404, 11;
	@%p43 bra 	$L__BB188_114;
	add.s32 	%r551, %r15, 10;
	and.b32  	%r552, %r551, 15;
	add.s32 	%r553, %r304, %r552;
	shl.b32 	%r554, %r553, 2;
	mov.u32 	%r555, _ZZ9cuda_gemmIiLi256ELi1ELi1ELi1024ELi64ELi64ELi32ELi0ELi0EEviiiPT_S1_S1_iiE3Ash;
	add.s32 	%r556, %r555, %r554;
	ld.shared.u32 	%r1182, [%r556];
$L__BB188_114:
	setp.lt.u32 	%p44, %r404, 12;
	@%p44 bra 	$L__BB188_116;
	add.s32 	%r557, %r15, 11;
	and.b32  	%r558, %r557, 15;
	add.s32 	%r559, %r304, %r558;
	shl.b32 	%r560, %r559, 2;
	mov.u32 	%r561, _ZZ9cuda_gemmIiLi256ELi1ELi1ELi1024ELi64ELi64ELi32ELi0ELi0EEviiiPT_S1_S1_iiE3Ash;
	add.s32 	%r562, %r561, %r560;
	ld.shared.u32 	%r1183, [%r562];
$L__BB188_116:
	setp.lt.u32 	%p45, %r404, 13;
	@%p45 bra 	$L__BB188_118;
	add.s32 	%r563, %r15, 12;
	and.b32  	%r564, %r563, 15;
	add.s32 	%r565, %r304, %r564;
	shl.b32 	%r566, %r565, 2;
	mov.u32 	%r567, _ZZ9cuda_gemmIiLi256ELi1ELi1ELi1024ELi64ELi64ELi32ELi0ELi0EEviiiPT_S1_S1_iiE3Ash;
	add.s32 	%r568, %r567, %r566;
	ld.shared.u32 	%r1184, [%r568];
$L__BB188_118:
	setp.lt.u32 	%p46, %r404, 14;
	@%p46 bra 	$L__BB188_120;
	add.s32 	%r569, %r15, 13;
	and.b32  	%r570, %r569, 15;
	add.s32 	%r571, %r304, %r570;
	shl.b32 	%r572, %r571, 2;
	mov.u32 	%r573, _ZZ9cuda_gemmIiLi256ELi1ELi1ELi1024ELi64ELi64ELi32ELi0ELi0EEviiiPT_S1_S1_iiE3Ash;
	add.s32 	%r574, %r573, %r572;
	ld.shared.u32 	%r1185, [%r574];
$L__BB188_120:
	setp.lt.u32 	%p47, %r404, 15;
	@%p47 bra 	$L__BB188_122;
	add.s32 	%r575, %r15, 14;
	and.b32  	%r576, %r575, 15;
	add.s32 	%r577, %r304, %r576;
	shl.b32 	%r578, %r577, 2;
	mov.u32 	%r579, _ZZ9cuda_gemmIiLi256ELi1ELi1ELi1024ELi64ELi64ELi32ELi0ELi0EEviiiPT_S1_S1_iiE3Ash;
	add.s32 	%r580, %r579, %r578;
	ld.shared.u32 	%r1186, [%r580];
$L__BB188_122:
	setp.lt.u32 	%p48, %r404, 16;
	@%p48 bra 	$L__BB188_124;
	add.s32 	%r581, %r15, -1;
	and.b32  	%r582, %r581, 15;
	add.s32 	%r583, %r304, %r582;
	shl.b32 	%r584, %r583, 2;
	mov.u32 	%r585, _ZZ9cuda_gemmIiLi256ELi1ELi1ELi1024ELi64ELi64ELi32ELi0ELi0EEviiiPT_S1_S1_iiE3Ash;
	add.s32 	%r586, %r585, %r584;
	ld.shared.u32 	%r1187, [%r586];
$L__BB188_124:
	setp.ge.s32 	%p49, %r16, %r24;
	@%p49 bra 	$L__BB188_159;
	mov.u32 	%r1188, %r16;
$L__BB188_126:
	mov.u32 	%r588, _ZZ9cuda_gemmIiLi256ELi1ELi1ELi1024ELi64ELi64ELi32ELi0ELi0EEviiiPT_S1_S1_iiE11kron_fac_sh;
	mad.lo.s32 	%r338, %r1188, 260, %r588;
	mov.b32 	%r1190, 0;
	@%p33 bra 	$L__BB188_128;
	add.s32 	%r590, %r338, %r589;
	ld.shared.u32 	%r591, [%r590];
	mul.lo.s32 	%r1190, %r591, %r1172;
$L__BB188_128:
	@%p34 bra 	$L__BB188_130;
	add.s32 	%r593, %r338, %r592;
	ld.shared.u32 	%r594, [%r593+4];
	mad.lo.s32 	%r1190, %r594, %r1173, %r1190;
$L__BB188_130:
	@%p35 bra 	$L__BB188_132;
	add.s32 	%r596, %r338, %r595;
	ld.shared.u32 	%r597, [%r596+8];
	mad.lo.s32 	%r1190, %r597, %r1174, %r1190;
$L__BB188_132:
	@%p36 bra 	$L__BB188_134;
	add.s32 	%r599, %r338, %r598;
	ld.shared.u32 	%r600, [%r599+12];
	mad.lo.s32 	%r1190, %r600, %r1175, %r1190;
$L__BB188_134:
	@%p37 bra 	$L__BB188_136;
	add.s32 	%r602, %r338, %r601;
	ld.shared.u32 	%r603, [%r602+16];
	mad.lo.s32 	%r1190, %r603, %r1176, %r1190;
$L__BB188_136:
	@%p38 bra 	$L__BB188_138;
	add.s32 	%r605, %r338, %r604;
	ld.shared.u32 	%r606, [%r605+20];
	mad.lo.s32 	%r1190, %r606, %r1177, %r1190;
$L__BB188_138:
	setp.lt.u32 	%p56, %r404, 7;
	@%p56 bra 	$L__BB188_140;
	add.s32 	%r608, %r338, %r607;
	ld.shared.u32 	%r609, [%r608+24];
	mad.lo.s32 	%r1190, %r609, %r1178, %r1190;
$L__BB188_140:
	setp.lt.u32 	%p57, %r404, 8;
	@%p57 bra 	$L__BB188_142;
	add.s32 	%r611, %r338, %r610;
	ld.shared.u32 	%r612, [%r611+28];
	mad.lo.s32 	%r1190, %r612, %r1179, %r1190;
$L__BB188_142:
	setp.lt.u32 	%p58, %r404, 9;
	@%p58 bra 	$L__BB188_144;
	add.s32 	%r614, %r338, %r613;
	ld.shared.u32 	%r615, [%r614+32];
	mad.lo.s32 	%r1190, %r615, %r1180, %r1190;
$L__BB188_144:
	setp.lt.u32 	%p59, %r404, 10;
	@%p59 bra 	$L__BB188_146;
	add.s32 	%r617, %r338, %r616;
	ld.shared.u32 	%r618, [%r617+36];
	mad.lo.s32 	%r1190, %r618, %r1181, %r1190;
$L__BB188_146:
	setp.lt.u32 	%p60, %r404, 11;
	@%p60 bra 	$L__BB188_148;
	add.s32 	%r620, %r338, %r619;
	ld.shared.u32 	%r621, [%r620+40];
	mad.lo.s32 	%r1190, %r621, %r1182, %r1190;
$L__BB188_148:
	setp.lt.u32 	%p61, %r404, 12;
	@%p61 bra 	$L__BB188_150;
	add.s32 	%r623, %r338, %r622;
	ld.shared.u32 	%r624, [%r623+44];
	mad.lo.s32 	%r1190, %r624, %r1183, %r1190;
$L__BB188_150:
	setp.lt.u32 	%p62, %r404, 13;
	@%p62 bra 	$L__BB188_152;
	add.s32 	%r626, %r338, %r625;
	ld.shared.u32 	%r627, [%r626+48];
	mad.lo.s32 	%r1190, %r627, %r1184, %r1190;
$L__BB188_152:
	setp.lt.u32 	%p63, %r404, 14;
	@%p63 bra 	$L__BB188_154;
	add.s32 	%r629, %r338, %r628;
	ld.shared.u32 	%r630, [%r629+52];
	mad.lo.s32 	%r1190, %r630, %r1185, %r1190;
$L__BB188_154:
	setp.lt.u32 	%p64, %r404, 15;
	@%p64 bra 	$L__BB188_156;
	add.s32 	%r632, %r338, %r631;
	ld.shared.u32 	%r633, [%r632+56];
	mad.lo.s32 	%r1190, %r633, %r1186, %r1190;
$L__BB188_156:
	setp.lt.u32 	%p65, %r404, 16;
	@%p65 bra 	$L__BB188_158;
	add.s32 	%r635, %r338, %r634;
	ld.shared.u32 	%r636, [%r635+60];
	mad.lo.s32 	%r1190, %r636, %r1187, %r1190;
$L__BB188_158:
	mad.lo.s32 	%r637, %r1188, %r13, %r302;
	shl.b32 	%r638, %r637, 2;
	mov.u32 	%r639, _ZZ9cuda_gemmIiLi256ELi1ELi1ELi1024ELi64ELi64ELi32ELi0ELi0EEviiiPT_S1_S1_iiE3Csh;
	add.s32 	%r640, %r639, %r638;
	st.shared.u32 	[%r640], %r1190;
	add.s32 	%r1188, %r1188, %r18;
	setp.lt.s32 	%p66, %r1188, %r24;
	@%p66 bra 	$L__BB188_126;
$L__BB188_159:
	add.s32 	%r1171, %r1171, %r14;
	setp.lt.s32 	%p67, %r1171, %r13;
	@%p67 bra 	$L__BB188_92;
$L__BB188_160:
	ld.param.u32 	%r1041, [_Z9cuda_gemmIiLi256ELi1ELi1ELi1024ELi64ELi64ELi32ELi0ELi0EEviiiPT_S1_S1_ii_param_1];
	and.b16  	%rs10, %rs4, 3;
	setp.eq.s16 	%p172, %rs10, 2;
	bar.sync 	0;
	div.s32 	%r373, %r402, %r404;
	mad.lo.s32 	%r374, %r19, %r1041, %r27;
	@%p172 bra 	$L__BB188_163;
	shl.b32 	%r1000, %r1208, 2;
	mov.u32 	%r1001, _ZZ9cuda_gemmIiLi256ELi1ELi1ELi1024ELi64ELi64ELi32ELi0ELi0EEviiiPT_S1_S1_iiE3Csh;
	add.s32 	%r1206, %r1001, %r1000;
	neg.s32 	%r1205, %r38;
$L__BB188_162:
	.pragma "nounroll";
	div.s32 	%r1002, %r1208, %r13;
	mul.lo.s32 	%r1003, %r1002, %r13;
	sub.s32 	%r1004, %r1208, %r1003;
	mad.lo.s32 	%r1005, %r373, %r1002, %r374;
	add.s32 	%r1006, %r1005, %r1004;
	ld.shared.u32 	%r1007, [%r1206];
	mul.wide.s32 	%rd17, %r1006, 4;
	add.s64 	%rd18, %rd2, %rd17;
	st.global.u32 	[%rd18], %r1007;
	add.s32 	%r1208, %r1208, %r17;
	add.s32 	%r1206, %r1206, %r36;
	add.s32 	%r1205, %r1205, 1;
	setp.ne.s32 	%p173, %r1205, 0;
	@%p173 bra 	$L__BB188_162;
$L__BB188_163:
	setp.lt.u16 	%p174, %rs4, 2;
	@%p174 bra 	$L__BB188_166;
	shl.b32 	%r1008, %r17, 1;
	add.s32 	%r1212, %r1208, %r1008;
	mad.lo.s32 	%r1211, %r17, 3, %r1208;
	add.s32 	%r1210, %r17, %r1208;
	shl.b32 	%r1009, %r1208, 2;
	mov.u32 	%r1010, _ZZ9cuda_gemmIiLi256ELi1ELi1ELi1024ELi64ELi64ELi32ELi0ELi0EEviiiPT_S1_S1_iiE3Csh;
	add.s32 	%r1209, %r1010, %r1009;
	shl.b32 	%r388, %r17, 4;
	shl.b32 	%r389, %r17, 3;
	mul.lo.s32 	%r390, %r17, 12;
$L__BB188_165:
	div.s32 	%r1011, %r1208, %r13;
	mul.lo.s32 	%r1012, %r1011, %r13;
	sub.s32 	%r1013, %r1208, %r1012;
	mad.lo.s32 	%r1014, %r373, %r1011, %r374;
	add.s32 	%r1015, %r1014, %r1013;
	ld.shared.u32 	%r1016, [%r1209];
	mul.wide.s32 	%rd19, %r1015, 4;
	add.s64 	%rd20, %rd2, %rd19;
	st.global.u32 	[%rd20], %r1016;
	add.s32 	%r1017, %r1208, %r17;
	div.s32 	%r1018, %r1210, %r13;
	mul.lo.s32 	%r1019, %r1018, %r13;
	sub.s32 	%r1020, %r1210, %r1019;
	mad.lo.s32 	%r1021, %r373, %r1018, %r374;
	add.s32 	%r1022, %r1021, %r1020;
	add.s32 	%r1023, %r1209, %r36;
	ld.shared.u32 	%r1024, [%r1023];
	mul.wide.s32 	%rd21, %r1022, 4;
	add.s64 	%rd22, %rd2, %rd21;
	st.global.u32 	[%rd22], %r1024;
	add.s32 	%r1025, %r1017, %r17;
	div.s32 	%r1026, %r1212, %r13;
	mul.lo.s32 	%r1027, %r1026, %r13;
	sub.s32 	%r1028, %r1212, %r1027;
	mad.lo.s32 	%r1029, %r373, %r1026, %r374;
	add.s32 	%r1030, %r1029, %r1028;
	add.s32 	%r1031, %r1209, %r389;
	ld.shared.u32 	%r1032, [%r1031];
	mul.wide.s32 	%rd23, %r1030, 4;
	add.s64 	%rd24, %rd2, %rd23;
	st.global.u32 	[%rd24], %r1032;
	add.s32 	%r1033, %r1025, %r17;
	div.s32 	%r1034, %r1211, %r13;
	mul.lo.s32 	%r1035, %r1034, %r13;
	sub.s32 	%r1036, %r1211, %r1035;
	mad.lo.s32 	%r1037, %r373, %r1034, %r374;
	add.s32 	%r1038, %r1037, %r1036;
	add.s32 	%r1039, %r1209, %r390;
	ld.shared.u32 	%r1040, [%r1039];
	mul.wide.s32 	%rd25, %r1038, 4;
	add.s64 	%rd26, %rd2, %rd25;
	st.global.u32 	[%rd26], %r1040;
	add.s32 	%r1208, %r1033, %r17;
	add.s32 	%r1212, %r1212, %r36;
	add.s32 	%r1211, %r1211, %r36;
	add.s32 	%r1210, %r1210, %r36;
	add.s32 	%r1209, %r1209, %r388;
	setp.lt.u32 	%p175, %r1208, 512;
	@%p175 bra 	$L__BB188_165;
$L__BB188_166:
	ret;
$L__BB188_167:
	add.s32 	%r643, %r22, 1;
	setp.lt.u32 	%p68, %r643, %r25;
	selp.b32 	%r644, 0, %r25, %p68;
	sub.s32 	%r177, %r26, %r644;
	add.s32 	%r645, %r22, 2;
	setp.lt.u32 	%p69, %r645, %r25;
	selp.b32 	%r646, 0, %r25, %p69;
	sub.s32 	%r178, %r26, %r646;
	add.s32 	%r647, %r22, 3;
	setp.lt.u32 	%p70, %r647, %r25;
	selp.b32 	%r648, 0, %r25, %p70;
	sub.s32 	%r179, %r26, %r648;
	add.s32 	%r649, %r22, 4;
	setp.lt.u32 	%p71, %r649, %r25;
	selp.b32 	%r650, 0, %r25, %p71;
	sub.s32 	%r180, %r26, %r650;
	add.s32 	%r651, %r22, 5;
	setp.lt.u32 	%p72, %r651, %r25;
	selp.b32 	%r652, 0, %r25, %p72;
	sub.s32 	%r181, %r26, %r652;
	add.s32 	%r653, %r22, 6;
	setp.lt.u32 	%p73, %r653, %r25;
	selp.b32 	%r654, 0, %r25, %p73;
	sub.s32 	%r182, %r26, %r654;
	add.s32 	%r655, %r22, 7;
	setp.lt.u32 	%p74, %r655, %r25;
	selp.b32 	%r656, 0, %r25, %p74;
	sub.s32 	%r183, %r26, %r656;
	add.s32 	%r657, %r22, 8;
	setp.lt.u32 	%p75, %r657, %r25;
	selp.b32 	%r658, 0, %r25, %p75;
	sub.s32 	%r184, %r26, %r658;
	add.s32 	%r659, %r22, 9;
	setp.lt.u32 	%p76, %r659, %r25;
	selp.b32 	%r660, 0, %r25, %p76;
	sub.s32 	%r185, %r26, %r660;
	add.s32 	%r661, %r22, 10;
	setp.lt.u32 	%p77, %r661, %r25;
	selp.b32 	%r662, 0, %r25, %p77;
	sub.s32 	%r186, %r26, %r662;
	add.s32 	%r663, %r22, 11;
	setp.lt.u32 	%p78, %r663, %r25;
	selp.b32 	%r664, 0, %r25, %p78;
	sub.s32 	%r187, %r26, %r664;
	add.s32 	%r665, %r22, 12;
	setp.lt.u32 	%p79, %r665, %r25;
	selp.b32 	%r666, 0, %r25, %p79;
	sub.s32 	%r188, %r26, %r666;
	add.s32 	%r667, %r22, 13;
	setp.lt.u32 	%p80, %r667, %r25;
	selp.b32 	%r668, 0, %r25, %p80;
	sub.s32 	%r189, %r26, %r668;
	add.s32 	%r669, %r22, 14;
	setp.lt.u32 	%p81, %r669, %r25;
	selp.b32 	%r670, 0, %r25, %p81;
	sub.s32 	%r190, %r26, %r670;
	add.s32 	%r671, %r22, 15;
	setp.lt.u32 	%p82, %r671, %r25;
	selp.b32 	%r672, 0, %r25, %p82;
	sub.s32 	%r191, %r26, %r672;
	shl.b32 	%r673, %r4, 8;
	sub.s32 	%r192, 8223, %r673;
	mov.b32 	%r1119, 0;
	shl.b32 	%r773, %r177, 2;
	shl.b32 	%r776, %r178, 2;
	shl.b32 	%r779, %r179, 2;
	shl.b32 	%r782, %r180, 2;
	shl.b32 	%r785, %r181, 2;
	shl.b32 	%r788, %r182, 2;
	shl.b32 	%r791, %r183, 2;
	shl.b32 	%r794, %r184, 2;
	shl.b32 	%r797, %r185, 2;
	shl.b32 	%r800, %r186, 2;
	shl.b32 	%r803, %r187, 2;
	shl.b32 	%r806, %r188, 2;
	shl.b32 	%r809, %r189, 2;
	shl.b32 	%r812, %r190, 2;
	shl.b32 	%r815, %r191, 2;
$L__BB188_168:
	setp.lt.s32 	%p83, %r404, 1;
	add.s32 	%r210, %r1119, %r15;
	mul.lo.s32 	%r211, %r210, %r404;
	add.s32 	%r212, %r211, %r23;
	@%p83 bra 	$L__BB188_170;
	add.s32 	%r674, %r26, %r211;
	shl.b32 	%r675, %r674, 2;
	mov.u32 	%r676, _ZZ9cuda_gemmIiLi256ELi1ELi1ELi1024ELi64ELi64ELi32ELi0ELi0EEviiiPT_S1_S1_iiE3Ash;
	add.s32 	%r677, %r676, %r675;
	ld.shared.u32 	%r1120, [%r677];
$L__BB188_170:
	setp.lt.s32 	%p84, %r404, 2;
	@%p84 bra 	$L__BB188_172;
	add.s32 	%r678, %r15, 1;
	and.b32  	%r679, %r678, 15;
	add.s32 	%r680, %r212, %r679;
	shl.b32 	%r681, %r680, 2;
	mov.u32 	%r682, _ZZ9cuda_gemmIiLi256ELi1ELi1ELi1024ELi64ELi64ELi32ELi0ELi0EEviiiPT_S1_S1_iiE3Ash;
	add.s32 	%r683, %r682, %r681;
	ld.shared.u32 	%r1121, [%r683];
$L__BB188_172:
	setp.lt.s32 	%p85, %r404, 3;
	@%p85 bra 	$L__BB188_174;
	add.s32 	%r684, %r15, 2;
	and.b32  	%r685, %r684, 15;
	add.s32 	%r686, %r212, %r685;
	shl.b32 	%r687, %r686, 2;
	mov.u32 	%r688, _ZZ9cuda_gemmIiLi256ELi1ELi1ELi1024ELi64ELi64ELi32ELi0ELi0EEviiiPT_S1_S1_iiE3Ash;
	add.s32 	%r689, %r688, %r687;
	ld.shared.u32 	%r1122, [%r689];
$L__BB188_174:
	setp.lt.s32 	%p86, %r404, 4;
	@%p86 bra 	$L__BB188_176;
	add.s32 	%r690, %r15, 3;
	and.b32  	%r691, %r690, 15;
	add.s32 	%r692, %r212, %r691;
	shl.b32 	%r693, %r692, 2;
	mov.u32 	%r694, _ZZ9cuda_gemmIiLi256ELi1ELi1ELi1024ELi64ELi64ELi32ELi0ELi0EEviiiPT_S1_S1_iiE3Ash;
	add.s32 	%r695, %r694, %r693;
	ld.shared.u32 	%r1123, [%r695];
$L__BB188_176:
	setp.lt.s32 	%p87, %r404, 5;
	@%p87 bra 	$L__BB188_178;
	add.s32 	%r696, %r15, 4;
	and.b32  	%r697, %r696, 15;
	add.s32 	%r698, %r212, %r697;
	shl.b32 	%r699, %r698, 2;
	mov.u32 	%r700, _ZZ9cuda_gemmIiLi256ELi1ELi1ELi1024ELi64ELi64ELi32ELi0ELi0EEviiiPT_S1_S1_iiE3Ash;
	add.s32 	%r701, %r700, %r699;
	ld.shared.u32 	%r1124, [%r701];
$L__BB188_178:
	setp.lt.s32 	%p88, %r404, 6;
	@%p88 bra 	$L__BB188_180;
	add.s32 	%r702, %r15, 5;
	and.b32  	%r703, %r702, 15;
	add.s32 	%r704, %r212, %r703;
	shl.b32 	%r705, %r704, 2;
	mov.u32 	%r706, _ZZ9cuda_gemmIiLi256ELi1ELi1ELi1024ELi64ELi64ELi32ELi0ELi0EEviiiPT_S1_S1_iiE3Ash;
	add.s32 	%r707, %r706, %r705;
	ld.shared.u32 	%r1125, [%r707];
$L__BB188_180:
	setp.lt.s32 	%p89, %r404, 7;
	@%p89 bra 	$L__BB188_182;
	add.s32 	%r708, %r15, 6;
	and.b32  	%r709, %r708, 15;
	add.s32 	%r710, %r212, %r709;
	shl.b32 	%r711, %r710, 2;
	mov.u32 	%r712, _ZZ9cuda_gemmIiLi256ELi1ELi1ELi1024ELi64ELi64ELi32ELi0ELi0EEviiiPT_S1_S1_iiE3Ash;
	add.s32 	%r713, %r712, %r711;
	ld.shared.u32 	%r1126, [%r713];
$L__BB188_182:
	setp.lt.s32 	%p90, %r404, 8;
	@%p90 bra 	$L__BB188_184;
	add.s32 	%r714, %r15, 7;
	and.b32  	%r715, %r714, 15;
	add.s32 	%r716, %r212, %r715;
	shl.b32 	%r717, %r716, 2;
	mov.u32 	%r718, _ZZ9cuda_gemmIiLi256ELi1ELi1ELi1024ELi64ELi64ELi32ELi0ELi0EEviiiPT_S1_S1_iiE3Ash;
	add.s32 	%r719, %r718, %r717;
	ld.shared.u32 	%r1127, [%r719];
$L__BB188_184:
	setp.lt.s32 	%p91, %r404, 9;
	@%p91 bra 	$L__BB188_186;
	and.b32  	%r720, %r15, 15;
	xor.b32  	%r721, %r720, 8;
	add.s32 	%r722, %r212, %r721;
	shl.b32 	%r723, %r722, 2;
	mov.u32 	%r724, _ZZ9cuda_gemmIiLi256ELi1ELi1ELi1024ELi64ELi64ELi32ELi0ELi0EEviiiPT_S1_S1_iiE3Ash;
	add.s32 	%r725, %r724, %r723;
	ld.shared.u32 	%r1128, [%r725];
$L__BB188_186:
	setp.lt.s32 	%p92, %r404, 10;
	@%p92 bra 	$L__BB188_188;
	add.s32 	%r726, %r15, 9;
	and.b32  	%r727, %r726, 15;
	add.s32 	%r728, %r212, %r727;
	shl.b32 	%r729, %r728, 2;
	mov.u32 	%r730, _ZZ9cuda_gemmIiLi256ELi1ELi1ELi1024ELi64ELi64ELi32ELi0ELi0EEviiiPT_S1_S1_iiE3Ash;
	add.s32 	%r731, %r730, %r729;
	ld.shared.u32 	%r1129, [%r731];
$L__BB188_188:
	setp.lt.s32 	%p93, %r404, 11;
	@%p93 bra 	$L__BB188_190;
	add.s32 	%r732, %r15, 10;
	and.b32  	%r733, %r732, 15;
	add.s32 	%r734, %r212, %r733;
	shl.b32 	%r735, %r734, 2;
	mov.u32 	%r736, _ZZ9cuda_gemmIiLi256ELi1ELi1ELi1024ELi64ELi64ELi32ELi0ELi0EEviiiPT_S1_S1_iiE3Ash;
	add.s32 	%r737, %r736, %r735;
	ld.shared.u32 	%r1130, [%r737];
$L__BB188_190:
	setp.lt.s32 	%p94, %r404, 12;
	@%p94 bra 	$L__BB188_192;
	add.s32 	%r738, %r15, 11;
	and.b32  	%r739, %r738, 15;
	add.s32 	%r740, %r212, %r739;
	shl.b32 	%r741, %r740, 2;
	mov.u32 	%r742, _ZZ9cuda_gemmIiLi256ELi1ELi1ELi1024ELi64ELi64ELi32ELi0ELi0EEviiiPT_S1_S1_iiE3Ash;
	add.s32 	%r743, %r742, %r741;
	ld.shared.u32 	%r1131, [%r743];
$L__BB188_192:
	setp.lt.s32 	%p95, %r404, 13;
	@%p95 bra 	$L__BB188_194;
	add.s32 	%r744, %r15, 12;
	and.b32  	%r745, %r744, 15;
	add.s32 	%r746, %r212, %r745;
	shl.b32 	%r747, %r746, 2;
	mov.u32 	%r748, _ZZ9cuda_gemmIiLi256ELi1ELi1ELi1024ELi64ELi64ELi32ELi0ELi0EEviiiPT_S1_S1_iiE3Ash;
	add.s32 	%r749, %r748, %r747;
	ld.shared.u32 	%r1132, [%r749];
$L__BB188_194:
	setp.lt.s32 	%p96, %r404, 14;
	@%p96 bra 	$L__BB188_196;
	add.s32 	%r750, %r15, 13;
	and.b32  	%r751, %r750, 15;
	add.s32 	%r752, %r212, %r751;
	shl.b32 	%r753, %r752, 2;
	mov.u32 	%r754, _ZZ9cuda_gemmIiLi256ELi1ELi1ELi1024ELi64ELi64ELi32ELi0ELi0EEviiiPT_S1_S1_iiE3Ash;
	add.s32 	%r755, %r754, %r753;
	ld.shared.u32 	%r1133, [%r755];
$L__BB188_196:
	setp.lt.s32 	%p97, %r404, 15;
	@%p97 bra 	$L__BB188_198;
	add.s32 	%r756, %r15, 14;
	and.b32  	%r757, %r756, 15;
	add.s32 	%r758, %r212, %r757;
	shl.b32 	%r759, %r758, 2;
	mov.u32 	%r760, _ZZ9cuda_gemmIiLi256ELi1ELi1ELi1024ELi64ELi64ELi32ELi0ELi0EEviiiPT_S1_S1_iiE3Ash;
	add.s32 	%r761, %r760, %r759;
	ld.shared.u32 	%r1134, [%r761];
$L__BB188_198:
	setp.lt.s32 	%p98, %r404, 16;
	@%p98 bra 	$L__BB188_200;
	add.s32 	%r762, %r15, -1;
	and.b32  	%r763, %r762, 15;
	add.s32 	%r764, %r212, %r763;
	shl.b32 	%r765, %r764, 2;
	mov.u32 	%r766, _ZZ9cuda_gemmIiLi256ELi1ELi1ELi1024ELi64ELi64ELi32ELi0ELi0EEviiiPT_S1_S1_iiE3Ash;
	add.s32 	%r767, %r766, %r765;
	ld.shared.u32 	%r1135, [%r767];
$L__BB188_200:
	setp.ge.s32 	%p99, %r16, %r24;
	mov.u32 	%r1136, %r16;
	@%p99 bra 	$L__BB188_201;
	bra.uni 	$L__BB188_202;
$L__BB188_201:
	add.s32 	%r1119, %r1119, %r14;
	setp.lt.s32 	%p120, %r1119, %r13;
	@%p120 bra 	$L__BB188_168;
	bra.uni 	$L__BB188_160;
$L__BB188_202:
	mov.u32 	%r769, _ZZ9cuda_gemmIiLi256ELi1ELi1ELi1024ELi64ELi64ELi32ELi0ELi0EEviiiPT_S1_S1_iiE11kron_fac_sh;
	mad.lo.s32 	%r247, %r1136, 260, %r769;
	mov.b32 	%r1138, 0;
	@%p83 bra 	$L__BB188_204;
	shl.b32 	%r770, %r26, 2;
	add.s32 	%r771, %r247, %r770;
	ld.shared.u32 	%r772, [%r771];
	mul.lo.s32 	%r1138, %r772, %r1120;
$L__BB188_204:
	@%p84 bra 	$L__BB188_206;
	add.s32 	%r774, %r247, %r773;
	ld.shared.u32 	%r775, [%r774+4];
	mad.lo.s32 	%r1138, %r775, %r1121, %r1138;
$L__BB188_206:
	@%p85 bra 	$L__BB188_208;
	add.s32 	%r777, %r247, %r776;
	ld.shared.u32 	%r778, [%r777+8];
	mad.lo.s32 	%r1138, %r778, %r1122, %r1138;
$L__BB188_208:
	@%p86 bra 	$L__BB188_210;
	add.s32 	%r780, %r247, %r779;
	ld.shared.u32 	%r781, [%r780+12];
	mad.lo.s32 	%r1138, %r781, %r1123, %r1138;
$L__BB188_210:
	@%p87 bra 	$L__BB188_212;
	add.s32 	%r783, %r247, %r782;
	ld.shared.u32 	%r784, [%r783+16];
	mad.lo.s32 	%r1138, %r784, %r1124, %r1138;
$L__BB188_212:
	setp.lt.s32 	%p105, %r404, 6;
	@%p105 bra 	$L__BB188_214;
	add.s32 	%r786, %r247, %r785;
	ld.shared.u32 	%r787, [%r786+20];
	mad.lo.s32 	%r1138, %r787, %r1125, %r1138;
$L__BB188_214:
	setp.lt.s32 	%p106, %r404, 7;
	@%p106 bra 	$L__BB188_216;
	add.s32 	%r789, %r247, %r788;
	ld.shared.u32 	%r790, [%r789+24];
	mad.lo.s32 	%r1138, %r790, %r1126, %r1138;
$L__BB188_216:
	setp.lt.s32 	%p107, %r404, 8;
	@%p107 bra 	$L__BB188_218;
	add.s32 	%r792, %r247, %r791;
	ld.shared.u32 	%r793, [%r792+28];
	mad.lo.s32 	%r1138, %r793, %r1127, %r1138;
$L__BB188_218:
	setp.lt.s32 	%p108, %r404, 9;
	@%p108 bra 	$L__BB188_220;
	add.s32 	%r795, %r247, %r794;
	ld.shared.u32 	%r796, [%r795+32];
	mad.lo.s32 	%r1138, %r796, %r1128, %r1138;
$L__BB188_220:
	setp.lt.s32 	%p109, %r404, 10;
	@%p109 bra 	$L__BB188_222;
	add.s32 	%r798, %r247, %r797;
	ld.shared.u32 	%r799, [%r798+36];
	mad.lo.s32 	%r1138, %r799, %r1129, %r1138;
$L__BB188_222:
	setp.lt.s32 	%p110, %r404, 11;
	@%p110 bra 	$L__BB188_224;
	add.s32 	%r801, %r247, %r800;
	ld.shared.u32 	%r802, [%r801+40];
	mad.lo.s32 	%r1138, %r802, %r1130, %r1138;
$L__BB188_224:
	setp.lt.s32 	%p111, %r404, 12;
	@%p111 bra 	$L__BB188_226;
	add.s32 	%r804, %r247, %r803;
	ld.shared.u32 	%r805, [%r804+44];
	mad.lo.s32 	%r1138, %r805, %r1131, %r1138;
$L__BB188_226:
	setp.lt.s32 	%p112, %r404, 13;
	@%p112 bra 	$L__BB188_228;
	add.s32 	%r807, %r247, %r806;
	ld.shared.u32 	%r808, [%r807+48];
	mad.lo.s32 	%r1138, %r808, %r1132, %r1138;
$L__BB188_228:
	setp.lt.s32 	%p113, %r404, 14;
	@%p113 bra 	$L__BB188_230;
	add.s32 	%r810, %r247, %r809;
	ld.shared.u32 	%r811, [%r810+52];
	mad.lo.s32 	%r1138, %r811, %r1133, %r1138;
$L__BB188_230:
	setp.lt.s32 	%p114, %r404, 15;
	@%p114 bra 	$L__BB188_232;
	add.s32 	%r813, %r247, %r812;
	ld.shared.u32 	%r814, [%r813+56];
	mad.lo.s32 	%r1138, %r814, %r1134, %r1138;
$L__BB188_232:
	setp.lt.s32 	%p115, %r404, 16;
	@%p115 bra 	$L__BB188_234;
	add.s32 	%r816, %r247, %r815;
	ld.shared.u32 	%r817, [%r816+60];
	mad.lo.s32 	%r1138, %r817, %r1135, %r1138;
$L__BB188_234:
	mov.u32 	%r1152, %r3;
$L__BB188_235:
	shr.u32 	%r281, %r1152, 1;
	shfl.sync.down.b32	%r818|%p116, %r1138, %r281, %r192, -1;
	add.s32 	%r1138, %r818, %r1138;
	setp.gt.u32 	%p117, %r1152, 3;
	mov.u32 	%r1152, %r281;
	@%p117 bra 	$L__BB188_235;
	rem.u32 	%r819, %r2, %r4;
	setp.eq.s32 	%p118, %r819, 0;
	@%p118 bra 	$L__BB188_237;
	bra.uni 	$L__BB188_238;
$L__BB188_237:
	mad.lo.s32 	%r820, %r1136, %r13, %r210;
	shl.b32 	%r821, %r820, 2;
	mov.u32 	%r822, _ZZ9cuda_gemmIiLi256ELi1ELi1ELi1024ELi64ELi64ELi32ELi0ELi0EEviiiPT_S1_S1_iiE3Csh;
	add.s32 	%r823, %r822, %r821;
	st.shared.u32 	[%r823], %r1138;
$L__BB188_238:
	add.s32 	%r1136, %r1136, %r18;
	setp.lt.s32 	%p119, %r1136, %r24;
	@%p119 bra 	$L__BB188_202;
	bra.uni 	$L__BB188_201;

}
	// .globl	_Z9cuda_gemmIiLi256ELi1ELi1ELi1024ELi64ELi64ELi32ELi0ELi1EEviiiPT_S1_S1_ii
.visible .entry _Z9cuda_gemmIiLi256ELi1ELi1ELi1024ELi64ELi64ELi32ELi0ELi1EEviiiPT_S1_S1_ii(
	.param .u32 _Z9cuda_gemmIiLi256ELi1ELi1ELi1024ELi64ELi64ELi32ELi0ELi1EEviiiPT_S1_S1_ii_param_0,
	.param .u32 _Z9cuda_gemmIiLi256ELi1ELi1ELi1024ELi64ELi64ELi32ELi0ELi1EEviiiPT_S1_S1_ii_param_1,
	.param .u32 _Z9cuda_gemmIiLi256ELi1ELi1ELi1024ELi64ELi64ELi32ELi0ELi1EEviiiPT_S1_S1_ii_param_2,
	.param .u64 .ptr .align 1 _Z9cuda_gemmIiLi256ELi1ELi1ELi1024ELi64ELi64ELi32ELi0ELi1EEviiiPT_S1_S1_ii_param_3,
	.param .u64 .ptr .align 1 _Z9cuda_gemmIiLi256ELi1ELi1ELi1024ELi64ELi64ELi32ELi0ELi1EEviiiPT_S1_S1_ii_param_4,
	.param .u64 .ptr .align 1 _Z9cuda_gemmIiLi256ELi1ELi1ELi1024ELi64ELi64ELi32ELi0ELi1EEviiiPT_S1_S1_ii_param_5,
	.param .u32 _Z9cuda_gemmIiLi256ELi1ELi1ELi1024ELi64ELi64ELi32ELi0ELi1EEviiiPT_S1_S1_ii_param_6,
	.param .u32 _Z9cuda_gemmIiLi256ELi1ELi1ELi1024ELi64ELi64ELi32ELi0ELi1EEviiiPT_S1_S1_ii_param_7
)
.maxntid 256
{
	.reg .pred 	%p<37>;
	.reg .b16 	%rs<17>;
	.reg .b32 	%r<407>;
	.reg .b64 	%rd<39>;
	// demoted variable
	.shared .align 128 .b8 _ZZ9cuda_gemmIiLi256ELi1ELi1ELi1024ELi64ELi64ELi32ELi0ELi1EEviiiPT_S1_S1_iiE11kron_fac_sh[8320];
	// demoted variable
	.shared .align 128 .b8 _ZZ9cuda_gemmIiLi256ELi1ELi1ELi1024ELi64ELi64ELi32ELi0ELi1EEviiiPT_S1_S1_iiE3Ash[4096];
	// demoted variable
	.shared .align 128 .b8 _ZZ9cuda_gemmIiLi256ELi1ELi1ELi1024ELi64ELi64ELi32ELi0ELi1EEviiiPT_S1_S1_iiE3Csh[2048];
	ld.param.u32 	%r111, [_Z9cuda_gemmIiLi256ELi1ELi1ELi1024ELi64ELi64ELi32ELi0ELi1EEviiiPT_S1_S1_ii_param_1];
	ld.param.u32 	%r112, [_Z9cuda_gemmIiLi256ELi1ELi1ELi1024ELi64ELi64ELi32ELi0ELi1EEviiiPT_S1_S1_ii_param_2];
	ld.param.u64 	%rd6, [_Z9cuda_gemmIiLi256ELi1ELi1ELi1024ELi64ELi64ELi32ELi0ELi1EEviiiPT_S1_S1_ii_param_3];
	ld.param.u64 	%rd7, [_Z9cuda_gemmIiLi256ELi1ELi1ELi1024ELi64ELi64ELi32ELi0ELi1EEviiiPT_S1_S1_ii_param_4];
	ld.param.u64 	%rd8, [_Z9cuda_gemmIiLi256ELi1ELi1ELi1024ELi64ELi64ELi32ELi0ELi1EEviiiPT_S1_S1_ii_param_5];
	cvta.to.global.u64 	%rd1, %rd6;
	cvta.to.global.u64 	%rd2, %rd7;
	cvta.to.global.u64 	%rd3, %rd8;
	mov.u32 	%r401, %tid.x;
	and.b32  	%r113, %r112, -1024;
	setp.eq.s32 	%p1, %r113, 65536;
	@%p1 bra 	$L__BB189_3;
	setp.ne.s32 	%p2, %r113, 32768;
	@%p2 bra 	$L__BB189_4;
	mov.u32 	%r115, %ctaid.x;
	shr.u32 	%r381, %r115, 5;
	and.b32  	%r380, %r115, 31;
	bra.uni 	$L__BB189_5;
$L__BB189_3:
	mov.u32 	%r114, %ctaid.x;
	shr.u32 	%r381, %r114, 6;
	and.b32  	%r380, %r114, 63;
	bra.uni 	$L__BB189_5;
$L__BB189_4:
	mov.u32 	%r116, %ctaid.x;
	shr.s32 	%r117, %r112, 31;
	shr.u32 	%r118, %r117, 22;
	add.s32 	%r119, %r112, %r118;
	shr.s32 	%r120, %r119, 10;
	div.u32 	%r381, %r116, %r120;
	mul.lo.s32 	%r121, %r381, %r120;
	sub.s32 	%r380, %r116, %r121;
$L__BB189_5:
	shr.u32 	%r10, %r401, 2;
	and.b32  	%r11, %r10, 15;
	mov.u32 	%r12, %ntid.x;
	mov.u32 	%r13, %ctaid.y;
	mov.u32 	%r122, %nctaid.y;
	setp.ge.u32 	%p3, %r13, %r122;
	@%p3 bra 	$L__BB189_32;
	shl.b32 	%r123, %r381, 5;
	and.b32  	%r14, %r401, 31;
	or.b32  	%r15, %r123, %r14;
	shr.u32 	%r16, %r12, 5;
	shr.u32 	%r124, %r112, 31;
	add.s32 	%r125, %r112, %r124;
	shr.s32 	%r126, %r125, 1;
	shl.b32 	%r127, %r380, 4;
	shr.s32 	%r128, %r112, 31;
	shr.u32 	%r129, %r128, 26;
	add.s32 	%r130, %r112, %r129;
	shr.s32 	%r17, %r130, 6;
	mad.lo.s32 	%r18, %r381, %r126, %r127;
	shl.b32 	%r19, %r380, 10;
	mul.lo.s32 	%r20, %r13, %r112;
	add.s32 	%r131, %r401, %r12;
	cvt.u16.u32 	%rs1, %r131;
	xor.b16  	%rs7, %rs1, 1023;
	cvt.u16.u32 	%rs2, %r12;
	div.u16 	%rs8, %rs7, %rs2;
	and.b16  	%rs3, %rs8, 3;
	setp.eq.s16 	%p4, %rs3, 2;
	mov.u32 	%r384, %r401;
	@%p4 bra 	$L__BB189_9;
	cvt.u32.u16 	%r21, %rs3;
	add.s32 	%r22, %r20, %r19;
	mov.b32 	%r383, 0;
	mov.u32 	%r384, %r401;
$L__BB189_8:
	.pragma "nounroll";
	add.s32 	%r133, %r22, %r384;
	mul.wide.s32 	%rd9, %r133, 4;
	add.s64 	%rd10, %rd1, %rd9;
	ld.global.u32 	%r134, [%rd10];
	shl.b32 	%r135, %r384, 2;
	mov.u32 	%r136, _ZZ9cuda_gemmIiLi256ELi1ELi1ELi1024ELi64ELi64ELi32ELi0ELi1EEviiiPT_S1_S1_iiE3Ash;
	add.s32 	%r137, %r136, %r135;
	st.shared.u32 	[%r137], %r134;
	add.s32 	%r384, %r384, %r12;
	add.s32 	%r383, %r383, 1;
	xor.b32  	%r138, %r383, %r21;
	setp.ne.s32 	%p5, %r138, 2;
	@%p5 bra 	$L__BB189_8;
$L__BB189_9:
	shl.b32 	%r28, %r12, 2;
	shl.b32 	%r139, %r384, 2;
	mov.u32 	%r140, _ZZ9cuda_gemmIiLi256ELi1ELi1ELi1024ELi64ELi64ELi32ELi0ELi1EEviiiPT_S1_S1_iiE3Ash;
	add.s32 	%r386, %r140, %r139;
	shl.b32 	%r30, %r12, 4;
	shl.b32 	%r31, %r12, 3;
	mul.lo.s32 	%r32, %r12, 12;
	mul.wide.u32 	%rd11, %r12, 4;
	add.s64 	%rd4, %rd1, %rd11;
	add.s32 	%r141, %r384, %r20;
	add.s32 	%r385, %r141, %r19;
	mul.wide.u32 	%rd12, %r12, 12;
	add.s64 	%rd5, %rd1, %rd12;
	mul.wide.u32 	%rd15, %r12, 8;
$L__BB189_10:
	mul.wide.s32 	%rd13, %r385, 4;
	add.s64 	%rd14, %rd4, %rd13;
	add.s64 	%rd16, %rd1, %rd13;
	add.s64 	%rd17, %rd16, %rd15;
	add.s64 	%rd18, %rd5, %rd13;
	ld.global.u32 	%r142, [%rd16];
	st.shared.u32 	[%r386], %r142;
	ld.global.u32 	%r143, [%rd14];
	add.s32 	%r144, %r386, %r28;
	st.shared.u32 	[%r144], %r143;
	ld.global.u32 	%r145, [%rd17];
	add.s32 	%r146, %r386, %r31;
	st.shared.u32 	[%r146], %r145;
	ld.global.u32 	%r147, [%rd18];
	add.s32 	%r148, %r386, %r32;
	st.shared.u32 	[%r148], %r147;
	add.s32 	%r384, %r384, %r28;
	add.s32 	%r386, %r386, %r30;
	add.s32 	%r385, %r385, %r28;
	setp.lt.u32 	%p6, %r384, 1024;
	@%p6 bra 	$L__BB189_10;
	sub.s16 	%rs9, 511, %rs1;
	div.u16 	%rs4, %rs9, %rs2;
	and.b16  	%rs5, %rs4, 3;
	xor.b16  	%rs10, %rs5, 2;
	cvt.u32.u16 	%r40, %rs10;
	setp.eq.s16 	%p7, %rs5, 2;
	mov.u32 	%r392, %r401;
	@%p7 bra 	$L__BB189_14;
	shl.b32 	%r149, %r401, 2;
	mov.u32 	%r150, _ZZ9cuda_gemmIiLi256ELi1ELi1ELi1024ELi64ELi64ELi32ELi0ELi1EEviiiPT_S1_S1_iiE3Csh;
	add.s32 	%r389, %r150, %r149;
	neg.s32 	%r388, %r40;
	mad.lo.s32 	%r392, %r12, %r40, %r401;
$L__BB189_13:
	.pragma "nounroll";
	mov.b32 	%r151, 0;
	st.shared.u32 	[%r389], %r151;
	add.s32 	%r389, %r389, %r28;
	add.s32 	%r388, %r388, 1;
	setp.ne.s32 	%p8, %r388, 0;
	@%p8 bra 	$L__BB189_13;
$L__BB189_14:
	setp.lt.u16 	%p9, %rs4, 2;
	@%p9 bra 	$L__BB189_17;
	shl.b32 	%r152, %r392, 2;
	mov.u32 	%r153, _ZZ9cuda_gemmIiLi256ELi1ELi1ELi1024ELi64ELi64ELi32ELi0ELi1EEviiiPT_S1_S1_iiE3Csh;
	add.s32 	%r391, %r153, %r152;
$L__BB189_16:
	mov.b32 	%r154, 0;
	st.shared.u32 	[%r391], %r154;
	add.s32 	%r155, %r391, %r28;
	st.shared.u32 	[%r155], %r154;
	add.s32 	%r156, %r391, %r31;
	st.shared.u32 	[%r156], %r154;
	add.s32 	%r157, %r391, %r32;
	st.shared.u32 	[%r157], %r154;
	add.s32 	%r392, %r392, %r28;
	add.s32 	%r391, %r391, %r30;
	setp.lt.u32 	%p10, %r392, 512;
	@%p10 bra 	$L__BB189_16;
$L__BB189_17:
	mov.u32 	%r158, _ZZ9cuda_gemmIiLi256ELi1ELi1ELi1024ELi64ELi64ELi32ELi0ELi1EEviiiPT_S1_S1_iiE11kron_fac_sh;
	mad.lo.s32 	%r54, %r14, 260, %r158;
	shr.u32 	%r395, %r401, 5;
	add.s32 	%r159, %r395, %r16;
	cvt.u16.u32 	%rs11, %r159;
	xor.b16  	%rs12, %rs11, 63;
	and.b16  	%rs13, %rs12, 255;
	cvt.u16.u32 	%rs14, %r16;
	and.b16  	%rs15, %rs14, 255;
	div.u16 	%rs16, %rs13, %rs15;
	and.b16  	%rs6, %rs16, 3;
	setp.eq.s16 	%p11, %rs6, 2;
	@%p11 bra 	$L__BB189_20;
	cvt.u32.u16 	%r56, %rs6;
	mov.b32 	%r394, 0;
$L__BB189_19:
	.pragma "nounroll";
	shl.b32 	%r161, %r395, 6;
	add.s32 	%r162, %r161, %r15;
	mul.wide.s32 	%rd19, %r162, 4;
	add.s64 	%rd20, %rd2, %rd19;
	ld.global.u32 	%r163, [%rd20];
	shl.b32 	%r164, %r395, 2;
	add.s32 	%r165, %r54, %r164;
	st.shared.u32 	[%r165], %r163;
	add.s32 	%r395, %r395, %r16;
	add.s32 	%r394, %r394, 1;
	xor.b32  	%r166, %r394, %r56;
	setp.ne.s32 	%p12, %r166, 2;
	@%p12 bra 	$L__BB189_19;
$L__BB189_20:
	shl.b32 	%r176, %r16, 2;
$L__BB189_21:
	shl.b32 	%r167, %r395, 6;
	add.s32 	%r168, %r167, %r15;
	mul.wide.s32 	%rd21, %r168, 4;
	add.s64 	%rd22, %rd2, %rd21;
	ld.global.u32 	%r169, [%rd22];
	shl.b32 	%r170, %r395, 2;
	add.s32 	%r171, %r54, %r170;
	st.shared.u32 	[%r171], %r169;
	add.s32 	%r172, %r395, %r16;
	shl.b32 	%r173, %r172, 6;
	add.s32 	%r174, %r173, %r15;
	mul.wide.s32 	%rd23, %r174, 4;
	add.s64 	%rd24, %rd2, %rd23;
	ld.global.u32 	%r175, [%rd24];
	add.s32 	%r177, %r171, %r176;
	st.shared.u32 	[%r177], %r175;
	add.s32 	%r178, %r172, %r16;
	shl.b32 	%r179, %r178, 6;
	add.s32 	%r180, %r179, %r15;
	mul.wide.s32 	%rd25, %r180, 4;
	add.s64 	%rd26, %rd2, %rd25;
	ld.global.u32 	%r181, [%rd26];
	add.s32 	%r182, %r177, %r176;
	st.shared.u32 	[%r182], %r181;
	add.s32 	%r183, %r178, %r16;
	shl.b32 	%r184, %r183, 6;
	add.s32 	%r185, %r184, %r15;
	mul.wide.s32 	%rd27, %r185, 4;
	add.s64 	%rd28, %rd2, %rd27;
	ld.global.u32 	%r186, [%rd28];
	add.s32 	%r187, %r182, %r176;
	st.shared.u32 	[%r187], %r186;
	add.s32 	%r395, %r176, %r395;
	setp.lt.u32 	%p13, %r395, 64;
	@%p13 bra 	$L__BB189_21;
	shl.b32 	%r188, %r11, 6;
	shl.b32 	%r189, %r401, 4;
	and.b32  	%r190, %r189, 48;
	or.b32  	%r191, %r188, %r190;
	bar.sync 	0;
	or.b32  	%r192, %r191, %r11;
	shl.b32 	%r193, %r192, 2;
	mov.u32 	%r194, _ZZ9cuda_gemmIiLi256ELi1ELi1ELi1024ELi64ELi64ELi32ELi0ELi1EEviiiPT_S1_S1_iiE3Ash;
	add.s32 	%r195, %r194, %r193;
	ld.shared.u32 	%r64, [%r195];
	add.s32 	%r196, %r10, 1;
	and.b32  	%r197, %r196, 15;
	or.b32  	%r198, %r191, %r197;
	shl.b32 	%r199, %r198, 2;
	add.s32 	%r200, %r194, %r199;
	ld.shared.u32 	%r65, [%r200];
	add.s32 	%r201, %r10, 2;
	and.b32  	%r202, %r201, 15;
	or.b32  	%r203, %r191, %r202;
	shl.b32 	%r204, %r203, 2;
	add.s32 	%r205, %r194, %r204;
	ld.shared.u32 	%r66, [%r205];
	add.s32 	%r206, %r10, 3;
	and.b32  	%r207, %r206, 15;
	or.b32  	%r208, %r191, %r207;
	shl.b32 	%r209, %r208, 2;
	add.s32 	%r210, %r194, %r209;
	ld.shared.u32 	%r67, [%r210];
	add.s32 	%r211, %r10, 4;
	and.b32  	%r212, %r211, 15;
	or.b32  	%r213, %r191, %r212;
	shl.b32 	%r214, %r213, 2;
	add.s32 	%r215, %r194, %r214;
	ld.shared.u32 	%r68, [%r215];
	add.s32 	%r216, %r10, 5;
	and.b32  	%r217, %r216, 15;
	or.b32  	%r218, %r191, %r217;
	shl.b32 	%r219, %r218, 2;
	add.s32 	%r220, %r194, %r219;
	ld.shared.u32 	%r69, [%r220];
	add.s32 	%r221, %r10, 6;
	and.b32  	%r222, %r221, 15;
	or.b32  	%r223, %r191, %r222;
	shl.b32 	%r224, %r223, 2;
	add.s32 	%r225, %r194, %r224;
	ld.shared.u32 	%r70, [%r225];
	add.s32 	%r226, %r10, 7;
	and.b32  	%r227, %r226, 15;
	or.b32  	%r228, %r191, %r227;
	shl.b32 	%r229, %r228, 2;
	add.s32 	%r230, %r194, %r229;
	ld.shared.u32 	%r71, [%r230];
	xor.b32  	%r231, %r11, 8;
	or.b32  	%r232, %r191, %r231;
	shl.b32 	%r233, %r232, 2;
	add.s32 	%r234, %r194, %r233;
	ld.shared.u32 	%r72, [%r234];
	add.s32 	%r235, %r10, 9;
	and.b32  	%r236, %r235, 15;
	or.b32  	%r237, %r191, %r236;
	shl.b32 	%r238, %r237, 2;
	add.s32 	%r239, %r194, %r238;
	ld.shared.u32 	%r73, [%r239];
	add.s32 	%r240, %r10, 10;
	and.b32  	%r241, %r240, 15;
	or.b32  	%r242, %r191, %r241;
	shl.b32 	%r243, %r242, 2;
	add.s32 	%r244, %r194, %r243;
	ld.shared.u32 	%r74, [%r244];
	add.s32 	%r245, %r10, 11;
	and.b32  	%r246, %r245, 15;
	or.b32  	%r247, %r191, %r246;
	shl.b32 	%r248, %r247, 2;
	add.s32 	%r249, %r194, %r248;
	ld.shared.u32 	%r75, [%r249];
	add.s32 	%r250, %r10, 12;
	and.b32  	%r251, %r250, 15;
	or.b32  	%r252, %r191, %r251;
	shl.b32 	%r253, %r252, 2;
	add.s32 	%r254, %r194, %r253;
	ld.shared.u32 	%r76, [%r254];
	add.s32 	%r255, %r10, 13;
	and.b32  	%r256, %r255, 15;
	or.b32  	%r257, %r191, %r256;
	shl.b32 	%r258, %r257, 2;
	add.s32 	%r259, %r194, %r258;
	ld.shared.u32 	%r77, [%r259];
	add.s32 	%r260, %r10, 14;
	and.b32  	%r261, %r260, 15;
	or.b32  	%r262, %r191, %r261;
	shl.b32 	%r263, %r262, 2;
	add.s32 	%r264, %r194, %r263;
	ld.shared.u32 	%r78, [%r264];
	add.s32 	%r265, %r10, -1;
	and.b32  	%r266, %r265, 15;
	or.b32  	%r267, %r191, %r266;
	shl.b32 	%r268, %r267, 2;
	add.s32 	%r269, %r194, %r268;
	ld.shared.u32 	%r79, [%r269];
	shr.u32 	%r80, %r12, 6;
	shr.u32 	%r397, %r401, 6;
	and.b32  	%r82, %r401, 3;
	mad.lo.s32 	%r83, %r11, -63, %r191;
	shl.b32 	%r272, %r83, 2;
$L__BB189_23:
	setp.eq.s32 	%p14, %r11, 0;
	setp.lt.u32 	%p15, %r11, 2;
	setp.lt.u32 	%p16, %r11, 3;
	setp.lt.u32 	%p17, %r11, 4;
	setp.lt.u32 	%p18, %r11, 5;
	setp.lt.u32 	%p19, %r11, 6;
	setp.lt.u32 	%p20, %r11, 7;
	setp.lt.u32 	%p21, %r11, 8;
	setp.lt.u32 	%p22, %r11, 9;
	setp.lt.u32 	%p23, %r11, 10;
	setp.lt.u32 	%p24, %r11, 11;
	setp.lt.u32 	%p25, %r11, 12;
	setp.lt.u32 	%p26, %r11, 13;
	setp.lt.u32 	%p27, %r11, 14;
	setp.eq.s32 	%p28, %r11, 15;
	setp.ne.s32 	%p29, %r82, 0;
	mov.u32 	%r270, _ZZ9cuda_gemmIiLi256ELi1ELi1ELi1024ELi64ELi64ELi32ELi0ELi1EEviiiPT_S1_S1_iiE11kron_fac_sh;
	mad.lo.s32 	%r271, %r397, 260, %r270;
	add.s32 	%r273, %r271, %r272;
	ld.shared.u32 	%r274, [%r273];
	mul.lo.s32 	%r275, %r274, %r64;
	selp.b32 	%r276, -64, 0, %p28;
	add.s32 	%r277, %r273, %r276;
	ld.shared.u32 	%r278, [%r277+4];
	mad.lo.s32 	%r279, %r278, %r65, %r275;
	selp.b32 	%r280, 0, -64, %p27;
	add.s32 	%r281, %r273, %r280;
	ld.shared.u32 	%r282, [%r281+8];
	mad.lo.s32 	%r283, %r282, %r66, %r279;
	selp.b32 	%r284, 0, -64, %p26;
	add.s32 	%r285, %r273, %r284;
	ld.shared.u32 	%r286, [%r285+12];
	mad.lo.s32 	%r287, %r286, %r67, %r283;
	selp.b32 	%r288, 0, -64, %p25;
	add.s32 	%r289, %r273, %r288;
	ld.shared.u32 	%r290, [%r289+16];
	mad.lo.s32 	%r291, %r290, %r68, %r287;
	selp.b32 	%r292, 0, -64, %p24;
	add.s32 	%r293, %r273, %r292;
	ld.shared.u32 	%r294, [%r293+20];
	mad.lo.s32 	%r295, %r294, %r69, %r291;
	selp.b32 	%r296, 0, -64, %p23;
	add.s32 	%r297, %r273, %r296;
	ld.shared.u32 	%r298, [%r297+24];
	mad.lo.s32 	%r299, %r298, %r70, %r295;
	selp.b32 	%r300, 0, -64, %p22;
	add.s32 	%r301, %r273, %r300;
	ld.shared.u32 	%r302, [%r301+28];
	mad.lo.s32 	%r303, %r302, %r71, %r299;
	selp.b32 	%r304, 0, -64, %p21;
	add.s32 	%r305, %r273, %r304;
	ld.shared.u32 	%r306, [%r305+32];
	mad.lo.s32 	%r307, %r306, %r72, %r303;
	selp.b32 	%r308, 0, -64, %p20;
	add.s32 	%r309, %r273, %r308;
	ld.shared.u32 	%r310, [%r309+36];
	mad.lo.s32 	%r311, %r310, %r73, %r307;
	selp.b32 	%r312, 0, -64, %p19;
	add.s32 	%r313, %r273, %r312;
	ld.shared.u32 	%r314, [%r313+40];
	mad.lo.s32 	%r315, %r314, %r74, %r311;
	selp.b32 	%r316, 0, -64, %p18;
	add.s32 	%r317, %r273, %r316;
	ld.shared.u32 	%r318, [%r317+44];
	mad.lo.s32 	%r319, %r318, %r75, %r315;
	selp.b32 	%r320, 0, -64, %p17;
	add.s32 	%r321, %r273, %r320;
	ld.shared.u32 	%r322, [%r321+48];
	mad.lo.s32 	%r323, %r322, %r76, %r319;
	selp.b32 	%r324, 0, -64, %p16;
	add.s32 	%r325, %r273, %r324;
	ld.shared.u32 	%r326, [%r325+52];
	mad.lo.s32 	%r327, %r326, %r77, %r323;
	selp.b32 	%r328, 0, -64, %p15;
	add.s32 	%r329, %r273, %r328;
	ld.shared.u32 	%r330, [%r329+56];
	mad.lo.s32 	%r331, %r330, %r78, %r327;
	selp.b32 	%r332, 0, -64, %p14;
	add.s32 	%r333, %r273, %r332;
	ld.shared.u32 	%r334, [%r333+60];
	mad.lo.s32 	%r335, %r334, %r79, %r331;
	shfl.sync.down.b32	%r336|%p30, %r335, 2, 7199, -1;
	add.s32 	%r337, %r336, %r335;
	shfl.sync.down.b32	%r338|%p31, %r337, 1, 7199, -1;
	add.s32 	%r85, %r338, %r337;
	@%p29 bra 	$L__BB189_25;
	shl.b32 	%r339, %r11, 2;
	shl.b32 	%r340, %r397, 6;
	or.b32  	%r341, %r340, %r339;
	mov.u32 	%r342, _ZZ9cuda_gemmIiLi256ELi1ELi1ELi1024ELi64ELi64ELi32ELi0ELi1EEviiiPT_S1_S1_iiE3Csh;
	add.s32 	%r343, %r342, %r341;
	st.shared.u32 	[%r343], %r85;
$L__BB189_25:
	add.s32 	%r397, %r397, %r80;
	setp.lt.u32 	%p32, %r397, 32;
	@%p32 bra 	$L__BB189_23;
	setp.eq.s16 	%p33, %rs5, 2;
	bar.sync 	0;
	mad.lo.s32 	%r87, %r13, %r111, %r18;
	@%p33 bra 	$L__BB189_29;
	shl.b32 	%r344, %r401, 2;
	mov.u32 	%r345, _ZZ9cuda_gemmIiLi256ELi1ELi1ELi1024ELi64ELi64ELi32ELi0ELi1EEviiiPT_S1_S1_iiE3Csh;
	add.s32 	%r399, %r345, %r344;
	neg.s32 	%r398, %r40;
$L__BB189_28:
	.pragma "nounroll";
	shr.u32 	%r346, %r401, 4;
	and.b32  	%r347, %r401, 15;
	add.s32 	%r348, %r87, %r347;
	mad.lo.s32 	%r349, %r346, %r17, %r348;
	ld.shared.u32 	%r350, [%r399];
	mul.wide.s32 	%rd29, %r349, 4;
	add.s64 	%rd30, %rd3, %rd29;
	st.global.u32 	[%rd30], %r350;
	add.s32 	%r401, %r401, %r12;
	add.s32 	%r399, %r399, %r28;
	add.s32 	%r398, %r398, 1;
	setp.ne.s32 	%p34, %r398, 0;
	@%p34 bra 	$L__BB189_28;
$L__BB189_29:
	setp.lt.u16 	%p35, %rs4, 2;
	@%p35 bra 	$L__BB189_32;
	shl.b32 	%r351, %r12, 1;
	add.s32 	%r405, %r401, %r351;
	mad.lo.s32 	%r404, %r12, 3, %r401;
	add.s32 	%r403, %r12, %r401;
	shl.b32 	%r352, %r401, 2;
	mov.u32 	%r353, _ZZ9cuda_gemmIiLi256ELi1ELi1ELi1024ELi64ELi64ELi32ELi0ELi1EEviiiPT_S1_S1_iiE3Csh;
	add.s32 	%r402, %r353, %r352;
$L__BB189_31:
	shr.u32 	%r354, %r401, 4;
	and.b32  	%r355, %r401, 15;
	add.s32 	%r356, %r87, %r355;
	mad.lo.s32 	%r357, %r354, %r17, %r356;
	ld.shared.u32 	%r358, [%r402];
	mul.wide.s32 	%rd31, %r357, 4;
	add.s64 	%rd32, %rd3, %rd31;
	st.global.u32 	[%rd32], %r358;
	add.s32 	%r359, %r401, %r12;
	shr.u32 	%r360, %r403, 4;
	and.b32  	%r361, %r403, 15;
	add.s32 	%r362, %r87, %r361;
	mad.lo.s32 	%r363, %r360, %r17, %r362;
	add.s32 	%r364, %r402, %r28;
	ld.shared.u32 	%r365, [%r364];
	mul.wide.s32 	%rd33, %r363, 4;
	add.s64 	%rd34, %rd3, %rd33;
	st.global.u32 	[%rd34], %r365;
	add.s32 	%r366, %r359, %r12;
	shr.u32 	%r367, %r405, 4;
	and.b32  	%r368, %r405, 15;
	add.s32 	%r369, %r87, %r368;
	mad.lo.s32 	%r370, %r367, %r17, %r369;
	add.s32 	%r371, %r402, %r31;
	ld.shared.u32 	%r372, [%r371];
	mul.wide.s32 	%rd35, %r370, 4;
	add.s64 	%rd36, %rd3, %rd35;
	st.global.u32 	[%rd36], %r372;
	add.s32 	%r373, %r366, %r12;
	shr.u32 	%r374, %r404, 4;
	and.b32  	%r375, %r404, 15;
	add.s32 	%r376, %r87, %r375;
	mad.lo.s32 	%r377, %r374, %r17, %r376;
	add.s32 	%r378, %r402, %r32;
	ld.shared.u32 	%r379, [%r378];
	mul.wide.s32 	%rd37, %r377, 4;
	add.s64 	%rd38, %rd3, %rd37;
	st.global.u32 	[%rd38], %r379;
	add.s32 	%r401, %r373, %r12;
	add.s32 	%r405, %r405, %r28;
	add.s32 	%r404, %r404, %r28;
	add.s32 	%r403, %r403, %r28;
	add.s32 	%r402, %r402, %r30;
	setp.lt.u32 	%p36, %r401, 512;
	@%p36 bra 	$L__BB189_31;
$L__BB189_32:
	ret;

}
	// .globl	_Z9cuda_gemmIiLi256ELi1ELi1ELi1024ELi64ELi64ELi32ELi1ELi0EEviiiPT_S1_S1_ii
.visible .entry _Z9cuda_gemmIiLi256ELi1ELi1ELi1024ELi64ELi64ELi32ELi1ELi0EEviiiPT_S1_S1_ii(
	.param .u32 _Z9cuda_gemmIiLi256ELi1ELi1ELi1024ELi64ELi64ELi32ELi1ELi0EEviiiPT_S1_S1_ii_param_0,
	.param .u32 _Z9cuda_gemmIiLi256ELi1ELi1ELi1024ELi64ELi64ELi32ELi1ELi0EEviiiPT_S1_S1_ii_param_1,
	.param .u32 _Z9cuda_gemmIiLi256ELi1ELi1ELi1024ELi64ELi64ELi32ELi1ELi0EEviiiPT_S1_S1_ii_param_2,
	.param .u64 .ptr .align 1 _Z9cuda_gemmIiLi256ELi1ELi1ELi1024ELi64ELi64ELi32ELi1ELi0EEviiiPT_S1_S1_ii_param_3,
	.param .u64 .ptr .align 1 _Z9cuda_gemmIiLi256ELi1ELi1ELi1024ELi64ELi64ELi32ELi1ELi0EEviiiPT_S1_S1_ii_param_4,
	.param .u64 .ptr .align 1 _Z9cuda_gemmIiLi256ELi1ELi1ELi1024ELi64ELi64ELi32ELi1ELi0EEviiiPT_S1_S1_ii_param_5,
	.param .u32 _Z9cuda_gemmIiLi256ELi1ELi1ELi1024ELi64ELi64ELi32ELi1ELi0EEviiiPT_S1_S1_ii_param_6,
	.param .u32 _Z9cuda_gemmIiLi256ELi1ELi1ELi1024ELi64ELi64ELi32ELi1ELi0EEviiiPT_S1_S1_ii_param_7
)
.maxntid 256
{
	.reg .pred 	%p<174>;
	.reg .b16 	%rs<11>;
	.reg .b32 	%r<1152>;
	.reg .b64 	%rd<30>;
	// demoted variable
	.shared .align 128 .b8 _ZZ9cuda_gemmIiLi256ELi1ELi1ELi1024ELi64ELi64ELi32ELi1ELi0EEviiiPT_S1_S1_iiE11kron_fac_sh[8320];
	// demoted variable
	.shared .align 128 .b8 _ZZ9cuda_gemmIiLi256ELi1ELi1ELi1024ELi64ELi64ELi32ELi1ELi0EEviiiPT_S1_S1_iiE3Ash[4096];
	// demoted variable
	.shared .align 128 .b8 _ZZ9cuda_gemmIiLi256ELi1ELi1ELi1024ELi64ELi64ELi32ELi1ELi0EEviiiPT_S1_S1_iiE3Csh[2048];
	ld.param.u64 	%rd8, [_Z9cuda_gemmIiLi256ELi1ELi1ELi1024ELi64ELi64ELi32ELi1ELi0EEviiiPT_S1_S1_ii_param_3];
	ld.param.u64 	%rd7, [_Z9cuda_gemmIiLi256ELi1ELi1ELi1024ELi64ELi64ELi32ELi1ELi0EEviiiPT_S1_S1_ii_param_4];
	ld.param.u64 	%rd9, [_Z9cuda_gemmIiLi256ELi1ELi1ELi1024ELi64ELi64ELi32ELi1ELi0EEviiiPT_S1_S1_ii_param_5];
	ld.param.u32 	%r395, [_Z9cuda_gemmIiLi256ELi1ELi1ELi1024ELi64ELi64ELi32ELi1ELi0EEviiiPT_S1_S1_ii_param_6];
	ld.param.u32 	%r396, [_Z9cuda_gemmIiLi256ELi1ELi1ELi1024ELi64ELi64ELi32ELi1ELi0EEviiiPT_S1_S1_ii_param_7];
	cvta.to.global.u64 	%rd1, %rd8;
	cvta.to.global.u64 	%rd2, %rd9;
	mov.u32 	%r1151, %tid.x;
	and.b32  	%r2, %r1151, 31;
	setp.lt.s32 	%p1, %r396, 16;
	shr.u32 	%r3, %r396, 4;
	selp.b32 	%r4, 1, %r3, %p1;
	div.s32 	%r5, 1024, %r396;
	mul.lo.s32 	%r397, %r5, %r4;
	min.s32 	%r6, %r397, 256;
	div.u32 	%r8, %r1151, %r6;
	mul.lo.s32 	%r398, %r8, %r6;
	sub.s32 	%r399, %r1151, %r398;
	div.u32 	%r7, %r399, %r4;
	mov.u32 	%r9, %ntid.x;
	div.u32 	%r10, %r9, %r6;
	mov.u32 	%r11, %ctaid.y;
	mov.u32 	%r400, %nctaid.y;
	setp.ge.u32 	%p2, %r11, %r400;
	@%p2 bra 	$L__BB190_161;
	mov.u32 	%r401, %ctaid.x;
	shr.u32 	%r992, %r1151, 5;
	shl.b32 	%r13, %r401, 5;
	and.b32  	%r14, %r7, 15;
	rem.u32 	%r402, %r1151, %r4;
	shl.b32 	%r15, %r402, 4;
	min.s32 	%r16, %r395, 32;
	min.u32 	%r17, %r396, 16;
	or.b32  	%r18, %r14, %r15;
	shl.b32 	%r19, %r401, 9;
	shl.b32 	%r20, %r11, 10;
	add.s32 	%r403, %r1151, %r9;
	cvt.u16.u32 	%rs1, %r403;
	xor.b16  	%rs5, %rs1, 1023;
	cvt.u16.u32 	%rs2, %r9;
	div.u16 	%rs6, %rs5, %rs2;
	and.b16  	%rs3, %rs6, 3;
	setp.eq.s16 	%p3, %rs3, 2;
	mov.u32 	%r986, %r1151;
	@%p3 bra 	$L__BB190_4;
	cvt.u32.u16 	%r21, %rs3;
	mov.b32 	%r985, 0;
	mov.u32 	%r986, %r1151;
$L__BB190_3:
	.pragma "nounroll";
	add.s32 	%r405, %r20, %r986;
	mul.wide.u32 	%rd10, %r405, 4;
	add.s64 	%rd11, %rd1, %rd10;
	ld.global.u32 	%r406, [%rd11];
	shl.b32 	%r407, %r986, 2;
	mov.u32 	%r408, _ZZ9cuda_gemmIiLi256ELi1ELi1ELi1024ELi64ELi64ELi32ELi1ELi0EEviiiPT_S1_S1_iiE3Ash;
	add.s32 	%r409, %r408, %r407;
	st.shared.u32 	[%r409], %r406;
	add.s32 	%r986, %r986, %r9;
	add.s32 	%r985, %r985, 1;
	xor.b32  	%r410, %r985, %r21;
	setp.ne.s32 	%p4, %r410, 2;
	@%p4 bra 	$L__BB190_3;
$L__BB190_4:
	mov.u32 	%r414, _ZZ9cuda_gemmIiLi256ELi1ELi1ELi1024ELi64ELi64ELi32ELi1ELi0EEviiiPT_S1_S1_iiE3Ash;
	shl.b32 	%r28, %r9, 2;
	cvt.u64.u32 	%rd14, %r28;
$L__BB190_5:
	add.s32 	%r411, %r20, %r986;
	mul.wide.s32 	%rd12, %r411, 4;
	add.s64 	%rd13, %rd1, %rd12;
	ld.global.u32 	%r412, [%rd13];
	shl.b32 	%r413, %r986, 2;
	add.s32 	%r415, %r414, %r413;
	st.shared.u32 	[%r415], %r412;
	add.s64 	%rd15, %rd13, %rd14;
	ld.global.u32 	%r416, [%rd15];
	add.s32 	%r417, %r415, %r28;
	st.shared.u32 	[%r417], %r416;
	add.s64 	%rd16, %rd15, %rd14;
	ld.global.u32 	%r418, [%rd16];
	add.s32 	%r419, %r417, %r28;
	st.shared.u32 	[%r419], %r418;
	add.s64 	%rd17, %rd16, %rd14;
	ld.global.u32 	%r420, [%rd17];
	add.s32 	%r421, %r419, %r28;
	st.shared.u32 	[%r421], %r420;
	add.s32 	%r986, %r28, %r986;
	setp.lt.u32 	%p5, %r986, 1024;
	@%p5 bra 	$L__BB190_5;
	sub.s16 	%rs7, 511, %rs1;
	div.u16 	%rs4, %rs7, %rs2;
	and.b16  	%rs8, %rs4, 3;
	xor.b16  	%rs9, %rs8, 2;
	cvt.u32.u16 	%r30, %rs9;
	setp.eq.s16 	%p6, %rs8, 2;
	mov.u32 	%r990, %r1151;
	@%p6 bra 	$L__BB190_9;
	mov.b32 	%r989, 0;
	mov.u32 	%r424, _ZZ9cuda_gemmIiLi256ELi1ELi1ELi1024ELi64ELi64ELi32ELi1ELi0EEviiiPT_S1_S1_iiE3Csh;
	mov.u32 	%r990, %r1151;
$L__BB190_8:
	.pragma "nounroll";
	shl.b32 	%r423, %r990, 2;
	add.s32 	%r425, %r424, %r423;
	mov.b32 	%r426, 0;
	st.shared.u32 	[%r425], %r426;
	add.s32 	%r990, %r990, %r9;
	add.s32 	%r989, %r989, 1;
	setp.ne.s32 	%p7, %r989, %r30;
	@%p7 bra 	$L__BB190_8;
$L__BB190_9:
	setp.lt.u16 	%p8, %rs4, 2;
	@%p8 bra 	$L__BB190_12;
	mov.u32 	%r428, _ZZ9cuda_gemmIiLi256ELi1ELi1ELi1024ELi64ELi64ELi32ELi1ELi0EEviiiPT_S1_S1_iiE3Csh;
$L__BB190_11:
	shl.b32 	%r427, %r990, 2;
	add.s32 	%r429, %r428, %r427;
	mov.b32 	%r430, 0;
	st.shared.u32 	[%r429], %r430;
	add.s32 	%r431, %r429, %r28;
	st.shared.u32 	[%r431], %r430;
	add.s32 	%r432, %r431, %r28;
	st.shared.u32 	[%r432], %r430;
	add.s32 	%r433, %r432, %r28;
	st.shared.u32 	[%r433], %r430;
	add.s32 	%r990, %r28, %r990;
	setp.lt.u32 	%p9, %r990, 512;
	@%p9 bra 	$L__BB190_11;
$L__BB190_12:
	setp.ge.s32 	%p10, %r992, %r396;
	@%p10 bra 	$L__BB190_15;
	cvta.to.global.u64 	%rd3, %rd7;
	shr.u32 	%r38, %r9, 5;
	mov.u32 	%r434, _ZZ9cuda_gemmIiLi256ELi1ELi1ELi1024ELi64ELi64ELi32ELi1ELi0EEviiiPT_S1_S1_iiE11kron_fac_sh;
	mad.lo.s32 	%r39, %r2, 260, %r434;
	add.s32 	%r40, %r13, %r2;
$L__BB190_14:
	mad.lo.s32 	%r435, %r992, %r395, %r40;
	mul.wide.s32 	%rd18, %r435, 4;
	add.s64 	%rd19, %rd3, %rd18;
	ld.global.u32 	%r436, [%rd19];
	shl.b32 	%r437, %r992, 2;
	add.s32 	%r438, %r39, %r437;
	st.shared.u32 	[%r438], %r436;
	add.s32 	%r992, %r992, %r38;
	setp.lt.s32 	%p11, %r992, %r396;
	@%p11 bra 	$L__BB190_14;
$L__BB190_15:
	setp.lt.s32 	%p12, %r5, 1;
	bar.sync 	0;
	@%p12 bra 	$L__BB190_155;
	setp.ne.s32 	%p13, %r4, 1;
	@%p13 bra 	$L__BB190_85;
	add.s32 	%r797, %r7, 3;
	and.b32  	%r43, %r797, 15;
	xor.b32  	%r44, %r14, 8;
	add.s32 	%r798, %r7, 9;
	and.b32  	%r45, %r798, 15;
	add.s32 	%r799, %r7, 10;
	and.b32  	%r46, %r799, 15;
	add.s32 	%r800, %r7, 11;
	and.b32  	%r47, %r800, 15;
	add.s32 	%r801, %r7, 12;
	and.b32  	%r48, %r801, 15;
	add.s32 	%r802, %r7, 13;
	and.b32  	%r49, %r802, 15;
	setp.gt.u32 	%p119, %r396, %r14;
	selp.b32 	%r803, 0, %r17, %p119;
	sub.s32 	%r50, %r18, %r803;
	add.s32 	%r804, %r14, 1;
	setp.lt.u32 	%p120, %r804, %r17;
	selp.b32 	%r805, 0, %r17, %p120;
	sub.s32 	%r51, %r18, %r805;
	add.s32 	%r806, %r14, 2;
	setp.lt.u32 	%p121, %r806, %r17;
	selp.b32 	%r807, 0, %r17, %p121;
	sub.s32 	%r52, %r18, %r807;
	add.s32 	%r808, %r14, 3;
	setp.lt.u32 	%p122, %r808, %r17;
	selp.b32 	%r809, 0, %r17, %p122;
	sub.s32 	%r53, %r18, %r809;
	add.s32 	%r810, %r14, 4;
	setp.lt.u32 	%p123, %r810, %r17;
	selp.b32 	%r811, 0, %r17, %p123;
	sub.s32 	%r54, %r18, %r811;
	add.s32 	%r812, %r14, 5;
	setp.lt.u32 	%p124, %r812, %r17;
	selp.b32 	%r813, 0, %r17, %p124;
	sub.s32 	%r55, %r18, %r813;
	add.s32 	%r814, %r14, 6;
	setp.lt.u32 	%p125, %r814, %r17;
	selp.b32 	%r815, 0, %r17, %p125;
	sub.s32 	%r56, %r18, %r815;
	add.s32 	%r816, %r14, 7;
	setp.lt.u32 	%p126, %r816, %r17;
	selp.b32 	%r817, 0, %r17, %p126;
	sub.s32 	%r57, %r18, %r817;
	add.s32 	%r818, %r14, 8;
	setp.lt.u32 	%p127, %r818, %r17;
	selp.b32 	%r819, 0, %r17, %p127;
	sub.s32 	%r58, %r18, %r819;
	add.s32 	%r820, %r14, 9;
	setp.lt.u32 	%p128, %r820, %r17;
	selp.b32 	%r821, 0, %r17, %p128;
	sub.s32 	%r59, %r18, %r821;
	add.s32 	%r822, %r14, 10;
	setp.lt.u32 	%p129, %r822, %r17;
	selp.b32 	%r823, 0, %r17, %p129;
	sub.s32 	%r60, %r18, %r823;
	add.s32 	%r824, %r14, 11;
	setp.lt.u32 	%p130, %r824, %r17;
	selp.b32 	%r825, 0, %r17, %p130;
	sub.s32 	%r61, %r18, %r825;
	add.s32 	%r826, %r14, 12;
	setp.lt.u32 	%p131, %r826, %r17;
	selp.b32 	%r827, 0, %r17, %p131;
	sub.s32 	%r62, %r18, %r827;
	add.s32 	%r828, %r14, 13;
	setp.lt.u32 	%p132, %r828, %r17;
	selp.b32 	%r829, 0, %r17, %p132;
	sub.s32 	%r63, %r18, %r829;
	add.s32 	%r830, %r14, 14;
	setp.lt.u32 	%p133, %r830, %r17;
	selp.b32 	%r831, 0, %r17, %p133;
	sub.s32 	%r64, %r18, %r831;
	add.s32 	%r832, %r14, 15;
	setp.lt.u32 	%p134, %r832, %r17;
	selp.b32 	%r833, 0, %r17, %p134;
	sub.s32 	%r65, %r18, %r833;
	mov.b32 	%r1009, 0;
	shl.b32 	%r916, %r50, 2;
	shl.b32 	%r919, %r51, 2;
	shl.b32 	%r922, %r52, 2;
	shl.b32 	%r925, %r53, 2;
	shl.b32 	%r928, %r54, 2;
	shl.b32 	%r931, %r55, 2;
	shl.b32 	%r934, %r56, 2;
	shl.b32 	%r937, %r57, 2;
	shl.b32 	%r940, %r58, 2;
	shl.b32 	%r943, %r59, 2;
	shl.b32 	%r946, %r60, 2;
	shl.b32 	%r949, %r61, 2;
	shl.b32 	%r952, %r62, 2;
	shl.b32 	%r955, %r63, 2;
	shl.b32 	%r958, %r64, 2;
	shl.b32 	%r961, %r65, 2;
$L__BB190_18:
	setp.lt.s32 	%p135, %r396, 1;
	add.s32 	%r83, %r1009, %r7;
	mul.lo.s32 	%r84, %r83, %r396;
	add.s32 	%r85, %r84, %r15;
	@%p135 bra 	$L__BB190_20;
	add.s32 	%r834, %r18, %r84;
	shl.b32 	%r835, %r834, 2;
	mov.u32 	%r836, _ZZ9cuda_gemmIiLi256ELi1ELi1ELi1024ELi64ELi64ELi32ELi1ELi0EEviiiPT_S1_S1_iiE3Ash;
	add.s32 	%r837, %r836, %r835;
	ld.shared.u32 	%r1010, [%r837];
$L__BB190_20:
	setp.lt.s32 	%p136, %r396, 2;
	@%p136 bra 	$L__BB190_22;
	add.s32 	%r838, %r7, 1;
	and.b32  	%r839, %r838, 15;
	add.s32 	%r840, %r85, %r839;
	shl.b32 	%r841, %r840, 2;
	mov.u32 	%r842, _ZZ9cuda_gemmIiLi256ELi1ELi1ELi1024ELi64ELi64ELi32ELi1ELi0EEviiiPT_S1_S1_iiE3Ash;
	add.s32 	%r843, %r842, %r841;
	ld.shared.u32 	%r1011, [%r843];
$L__BB190_22:
	setp.lt.s32 	%p137, %r396, 3;
	@%p137 bra 	$L__BB190_24;
	add.s32 	%r844, %r7, 2;
	and.b32  	%r845, %r844, 15;
	add.s32 	%r846, %r85, %r845;
	shl.b32 	%r847, %r846, 2;
	mov.u32 	%r848, _ZZ9cuda_gemmIiLi256ELi1ELi1ELi1024ELi64ELi64ELi32ELi1ELi0EEviiiPT_S1_S1_iiE3Ash;
	add.s32 	%r849, %r848, %r847;
	ld.shared.u32 	%r1012, [%r849];
$L__BB190_24:
	setp.lt.s32 	%p138, %r396, 4;
	@%p138 bra 	$L__BB190_26;
	add.s32 	%r850, %r85, %r43;
	shl.b32 	%r851, %r850, 2;
	mov.u32 	%r852, _ZZ9cuda_gemmIiLi256ELi1ELi1ELi1024ELi64ELi64ELi32ELi1ELi0EEviiiPT_S1_S1_iiE3Ash;
	add.s32 	%r853, %r852, %r851;
	ld.shared.u32 	%r1013, [%r853];
$L__BB190_26:
	setp.lt.s32 	%p139, %r396, 5;
	@%p139 bra 	$L__BB190_28;
	add.s32 	%r854, %r7, 4;
	and.b32  	%r855, %r854, 15;
	add.s32 	%r856, %r85, %r855;
	shl.b32 	%r857, %r856, 2;
	mov.u32 	%r858, _ZZ9cuda_gemmIiLi256ELi1ELi1ELi1024ELi64ELi64ELi32ELi1ELi0EEviiiPT_S1_S1_iiE3Ash;
	add.s32 	%r859, %r858, %r857;
	ld.shared.u32 	%r1014, [%r859];
$L__BB190_28:
	setp.lt.s32 	%p140, %r396, 6;
	@%p140 bra 	$L__BB190_30;
	add.s32 	%r860, %r7, 5;
	and.b32  	%r861, %r860, 15;
	add.s32 	%r862, %r85, %r861;
	shl.b32 	%r863, %r862, 2;
	mov.u32 	%r864, _ZZ9cuda_gemmIiLi256ELi1ELi1ELi1024ELi64ELi64ELi32ELi1ELi0EEviiiPT_S1_S1_iiE3Ash;
	add.s32 	%r865, %r864, %r863;
	ld.shared.u32 	%r1015, [%r865];
$L__BB190_30:
	setp.lt.s32 	%p141, %r396, 7;
	@%p141 bra 	$L__BB190_32;
	add.s32 	%r866, %r7, 6;
	and.b32  	%r867, %r866, 15;
	add.s32 	%r868, %r85, %r867;
	shl.b32 	%r869, %r868, 2;
	mov.u32 	%r870, _ZZ9cuda_gemmIiLi256ELi1ELi1ELi1024ELi64ELi64ELi32ELi1ELi0EEviiiPT_S1_S1_iiE3Ash;
	add.s32 	%r871, %r870, %r869;
	ld.shared.u32 	%r1016, [%r871];
$L__BB190_32:
	setp.lt.s32 	%p142, %r396, 8;
	@%p142 bra 	$L__BB190_34;
	add.s32 	%r872, %r7, 7;
	and.b32  	%r873, %r872, 15;
	add.s32 	%r874, %r85, %r873;
	shl.b32 	%r875, %r874, 2;
	mov.u32 	%r876, _ZZ9cuda_gemmIiLi256ELi1ELi1ELi1024ELi64ELi64ELi32ELi1ELi0EEviiiPT_S1_S1_iiE3Ash;
	add.s32 	%r877, %r876, %r875;
	ld.shared.u32 	%r1017, [%r877];
$L__BB190_34:
	setp.lt.s32 	%p143, %r396, 9;
	@%p143 bra 	$L__BB190_36;
	add.s32 	%r878, %r85, %r44;
	shl.b32 	%r879, %r878, 2;
	mov.u32 	%r880, _ZZ9cuda_gemmIiLi256ELi1ELi1ELi1024ELi64ELi64ELi32ELi1ELi0EEviiiPT_S1_S1_iiE3Ash;
	add.s32 	%r881, %r880, %r879;
	ld.shared.u32 	%r1018, [%r881];
$L__BB190_36:
	setp.lt.s32 	%p144, %r396, 10;
	@%p144 bra 	$L__BB190_38;
	add.s32 	%r882, %r85, %r45;
	shl.b32 	%r883, %r882, 2;
	mov.u32 	%r884, _ZZ9cuda_gemmIiLi256ELi1ELi1ELi1024ELi64ELi64ELi32ELi1ELi0EEviiiPT_S1_S1_iiE3Ash;
	add.s32 	%r885, %r884, %r883;
	ld.shared.u32 	%r1019, [%r885];
$L__BB190_38:
	setp.lt.s32 	%p145, %r396, 11;
	@%p145 bra 	$L__BB190_40;
	add.s32 	%r886, %r85, %r46;
	shl.b32 	%r887, %r886, 2;
	mov.u32 	%r888, _ZZ9cuda_gemmIiLi256ELi1ELi1ELi1024ELi64ELi64ELi32ELi1ELi0EEviiiPT_S1_S1_iiE3Ash;
	add.s32 	%r889, %r888, %r887;
	ld.shared.u32 	%r1020, [%r889];
$L__BB190_40:
	setp.lt.s32 	%p146, %r396, 12;
	@%p146 bra 	$L__BB190_42;
	add.s32 	%r890, %r85, %r47;
	shl.b32 	%r891, %r890, 2;
	mov.u32 	%r892, _ZZ9cuda_gemmIiLi256ELi1ELi1ELi1024ELi64ELi64ELi32ELi1ELi0EEviiiPT_S1_S1_iiE3Ash;
	add.s32 	%r893, %r892, %r891;
	ld.shared.u32 	%r1021, [%r893];
$L__BB190_42:
	setp.lt.s32 	%p147, %r396, 13;
	@%p147 bra 	$L__BB190_44;
	add.s32 	%r894, %r85, %r48;
	shl.b32 	%r895, %r894, 2;
	mov.u32 	%r896, _ZZ9cuda_gemmIiLi256ELi1ELi1ELi1024ELi64ELi64ELi32ELi1ELi0EEviiiPT_S1_S1_iiE3Ash;
	add.s32 	%r897, %r896, %r895;
	ld.shared.u32 	%r1022, [%r897];
$L__BB190_44:
	setp.lt.s32 	%p148, %r396, 14;
	@%p148 bra 	$L__BB190_46;
	add.s32 	%r898, %r85, %r49;
	shl.b32 	%r899, %r898, 2;
	mov.u32 	%r900, _ZZ9cuda_gemmIiLi256ELi1ELi1ELi1024ELi64ELi64ELi32ELi1ELi0EEviiiPT_S1_S1_iiE3Ash;
	add.s32 	%r901, %r900, %r899;
	ld.shared.u32 	%r1023, [%r901];
$L__BB190_46:
	setp.lt.s32 	%p149, %r396, 15;
	@%p149 bra 	$L__BB190_48;
	add.s32 	%r902, %r7, 14;
	and.b32  	%r903, %r902, 15;
	add.s32 	%r904, %r85, %r903;
	shl.b32 	%r905, %r904, 2;
	mov.u32 	%r906, _ZZ9cuda_gemmIiLi256ELi1ELi1ELi1024ELi64ELi64ELi32ELi1ELi0EEviiiPT_S1_S1_iiE3Ash;
	add.s32 	%r907, %r906, %r905;
	ld.shared.u32 	%r1024, [%r907];
$L__BB190_48:
	setp.lt.s32 	%p150, %r396, 16;
	@%p150 bra 	$L__BB190_50;
	add.s32 	%r908, %r7, -1;
	and.b32  	%r909, %r908, 15;
	add.s32 	%r910, %r85, %r909;
	shl.b32 	%r911, %r910, 2;
	mov.u32 	%r912, _ZZ9cuda_gemmIiLi256ELi1ELi1ELi1024ELi64ELi64ELi32ELi1ELi0EEviiiPT_S1_S1_iiE3Ash;
	add.s32 	%r913, %r912, %r911;
	ld.shared.u32 	%r1025, [%r913];
$L__BB190_50:
	setp.ge.s32 	%p151, %r8, %r16;
	mov.u32 	%r1026, %r8;
	@%p151 bra 	$L__BB190_51;
	bra.uni 	$L__BB190_52;
$L__BB190_51:
	add.s32 	%r1009, %r1009, %r6;
	setp.lt.s32 	%p169, %r1009, %r5;
	@%p169 bra 	$L__BB190_18;
	bra.uni 	$L__BB190_155;
$L__BB190_52:
	mov.u32 	%r915, _ZZ9cuda_gemmIiLi256ELi1ELi1ELi1024ELi64ELi64ELi32ELi1ELi0EEviiiPT_S1_S1_iiE11kron_fac_sh;
	mad.lo.s32 	%r120, %r1026, 260, %r915;
	mov.b32 	%r1028, 0;
	@%p135 bra 	$L__BB190_54;
	add.s32 	%r917, %r120, %r916;
	ld.shared.u32 	%r918, [%r917];
	mul.lo.s32 	%r1028, %r918, %r1010;
$L__BB190_54:
	@%p136 bra 	$L__BB190_56;
	add.s32 	%r920, %r120, %r919;
	ld.shared.u32 	%r921, [%r920+4];
	mad.lo.s32 	%r1028, %r921, %r1011, %r1028;
$L__BB190_56:
	@%p137 bra 	$L__BB190_58;
	add.s32 	%r923, %r120, %r922;
	ld.shared.u32 	%r924, [%r923+8];
	mad.lo.s32 	%r1028, %r924, %r1012, %r1028;
$L__BB190_58:
	@%p138 bra 	$L__BB190_60;
	add.s32 	%r926, %r120, %r925;
	ld.shared.u32 	%r927, [%r926+12];
	mad.lo.s32 	%r1028, %r927, %r1013, %r1028;
$L__BB190_60:
	@%p139 bra 	$L__BB190_62;
	add.s32 	%r929, %r120, %r928;
	ld.shared.u32 	%r930, [%r929+16];
	mad.lo.s32 	%r1028, %r930, %r1014, %r1028;
$L__BB190_62:
	@%p140 bra 	$L__BB190_64;
	add.s32 	%r932, %r120, %r931;
	ld.shared.u32 	%r933, [%r932+20];
	mad.lo.s32 	%r1028, %r933, %r1015, %r1028;
$L__BB190_64:
	setp.lt.s32 	%p158, %r396, 7;
	@%p158 bra 	$L__BB190_66;
	add.s32 	%r935, %r120, %r934;
	ld.shared.u32 	%r936, [%r935+24];
	mad.lo.s32 	%r1028, %r936, %r1016, %r1028;
$L__BB190_66:
	setp.lt.s32 	%p159, %r396, 8;
	@%p159 bra 	$L__BB190_68;
	add.s32 	%r938, %r120, %r937;
	ld.shared.u32 	%r939, [%r938+28];
	mad.lo.s32 	%r1028, %r939, %r1017, %r1028;
$L__BB190_68:
	setp.lt.s32 	%p160, %r396, 9;
	@%p160 bra 	$L__BB190_70;
	add.s32 	%r941, %r120, %r940;
	ld.shared.u32 	%r942, [%r941+32];
	mad.lo.s32 	%r1028, %r942, %r1018, %r1028;
$L__BB190_70:
	setp.lt.s32 	%p161, %r396, 10;
	@%p161 bra 	$L__BB190_72;
	add.s32 	%r944, %r120, %r943;
	ld.shared.u32 	%r945, [%r944+36];
	mad.lo.s32 	%r1028, %r945, %r1019, %r1028;
$L__BB190_72:
	setp.lt.s32 	%p162, %r396, 11;
	@%p162 bra 	$L__BB190_74;
	add.s32 	%r947, %r120, %r946;
	ld.shared.u32 	%r948, [%r947+40];
	mad.lo.s32 	%r1028, %r948, %r1020, %r1028;
$L__BB190_74:
	setp.lt.s32 	%p163, %r396, 12;
	@%p163 bra 	$L__BB190_76;
	add.s32 	%r950, %r120, %r949;
	ld.shared.u32 	%r951, [%r950+44];
	mad.lo.s32 	%r1028, %r951, %r1021, %r1028;
$L__BB190_76:
	setp.lt.s32 	%p164, %r396, 13;
	@%p164 bra 	$L__BB190_78;
	add.s32 	%r953, %r120, %r952;
	ld.shared.u32 	%r954, [%r953+48];
	mad.lo.s32 	%r1028, %r954, %r1022, %r1028;
$L__BB190_78:
	setp.lt.s32 	%p165, %r396, 14;
	@%p165 bra 	$L__BB190_80;
	add.s32 	%r956, %r120, %r955;
	ld.shared.u32 	%r957, [%r956+52];
	mad.lo.s32 	%r1028, %r957, %r1023, %r1028;
$L__BB190_80:
	setp.lt.s32 	%p166, %r396, 15;
	@%p166 bra 	$L__BB190_82;
	add.s32 	%r959, %r120, %r958;
	ld.shared.u32 	%r960, [%r959+56];
	mad.lo.s32 	%r1028, %r960, %r1024, %r1028;
$L__BB190_82:
	setp.lt.s32 	%p167, %r396, 16;
	@%p167 bra 	$L__BB190_84;
	add.s32 	%r962, %r120, %r961;
	ld.shared.u32 	%r963, [%r962+60];
	mad.lo.s32 	%r1028, %r963, %r1025, %r1028;
$L__BB190_84:
	mad.lo.s32 	%r964, %r1026, %r5, %r83;
	shl.b32 	%r965, %r964, 2;
	mov.u32 	%r966, _ZZ9cuda_gemmIiLi256ELi1ELi1ELi1024ELi64ELi64ELi32ELi1ELi0EEviiiPT_S1_S1_iiE3Csh;
	add.s32 	%r967, %r966, %r965;
	ld.shared.u32 	%r968, [%r967];
	add.s32 	%r969, %r968, %r1028;
	st.shared.u32 	[%r967], %r969;
	add.s32 	%r1026, %r1026, %r10;
	setp.lt.s32 	%p168, %r1026, %r16;
	@%p168 bra 	$L__BB190_52;
	bra.uni 	$L__BB190_51;
$L__BB190_85:
	setp.gt.u32 	%p14, %r396, 31;
	@%p14 bra 	$L__BB190_162;
	add.s32 	%r441, %r7, 1;
	and.b32  	%r154, %r441, 15;
	add.s32 	%r442, %r7, 2;
	and.b32  	%r155, %r442, 15;
	add.s32 	%r443, %r7, 3;
	and.b32  	%r156, %r443, 15;
	add.s32 	%r444, %r7, 4;
	and.b32  	%r157, %r444, 15;
	add.s32 	%r445, %r7, 5;
	and.b32  	%r158, %r445, 15;
	add.s32 	%r446, %r7, 6;
	and.b32  	%r159, %r446, 15;
	xor.b32  	%r160, %r14, 8;
	setp.gt.u32 	%p15, %r396, %r14;
	selp.b32 	%r447, 0, %r17, %p15;
	sub.s32 	%r161, %r18, %r447;
	add.s32 	%r448, %r14, 1;
	setp.lt.u32 	%p16, %r448, %r17;
	selp.b32 	%r449, 0, %r17, %p16;
	sub.s32 	%r162, %r18, %r449;
	add.s32 	%r450, %r14, 2;
	setp.lt.u32 	%p17, %r450, %r17;
	selp.b32 	%r451, 0, %r17, %p17;
	sub.s32 	%r163, %r18, %r451;
	add.s32 	%r452, %r14, 3;
	setp.lt.u32 	%p18, %r452, %r17;
	selp.b32 	%r453, 0, %r17, %p18;
	sub.s32 	%r164, %r18, %r453;
	add.s32 	%r454, %r14, 4;
	setp.lt.u32 	%p19, %r454, %r17;
	selp.b32 	%r455, 0, %r17, %p19;
	sub.s32 	%r165, %r18, %r455;
	add.s32 	%r456, %r14, 5;
	setp.lt.u32 	%p20, %r456, %r17;
	selp.b32 	%r457, 0, %r17, %p20;
	sub.s32 	%r166, %r18, %r457;
	add.s32 	%r458, %r14, 6;
	setp.lt.u32 	%p21, %r458, %r17;
	selp.b32 	%r459, 0, %r17, %p21;
	sub.s32 	%r167, %r18, %r459;
	add.s32 	%r460, %r14, 7;
	setp.lt.u32 	%p22, %r460, %r17;
	selp.b32 	%r461, 0, %r17, %p22;
	sub.s32 	%r168, %r18, %r461;
	add.s32 	%r462, %r14, 8;
	setp.lt.u32 	%p23, %r462, %r17;
	selp.b32 	%r463, 0, %r17, %p23;
	sub.s32 	%r169, %r18, %r463;
	add.s32 	%r464, %r14, 9;
	setp.lt.u32 	%p24, %r464, %r17;
	selp.b32 	%r465, 0, %r17, %p24;
	sub.s32 	%r170, %r18, %r465;
	add.s32 	%r466, %r14, 10;
	setp.lt.u32 	%p25, %r466, %r17;
	selp.b32 	%r467, 0, %r17, %p25;
	sub.s32 	%r171, %r18, %r467;
	add.s32 	%r468, %r14, 11;
	setp.lt.u32 	%p26, %r468, %r17;
	selp.b32 	%r469, 0, %r17, %p26;
	sub.s32 	%r172, %r18, %r469;
	add.s32 	%r470, %r14, 12;
	setp.lt.u32 	%p27, %r470, %r17;
	selp.b32 	%r471, 0, %r17, %p27;
	sub.s32 	%r173, %r18, %r471;
	add.s32 	%r472, %r14, 13;
	setp.lt.u32 	%p28, %r472, %r17;
	selp.b32 	%r473, 0, %r17, %p28;
	sub.s32 	%r174, %r18, %r473;
	add.s32 	%r474, %r14, 14;
	setp.lt.u32 	%p29, %r474, %r17;
	selp.b32 	%r475, 0, %r17, %p29;
	sub.s32 	%r175, %r18, %r475;
	add.s32 	%r476, %r14, 15;
	setp.lt.u32 	%p30, %r476, %r17;
	selp.b32 	%r477, 0, %r17, %p30;
	sub.s32 	%r176, %r18, %r477;
	mov.b32 	%r1111, 0;
	shl.b32 	%r563, %r162, 2;
	shl.b32 	%r566, %r163, 2;
	shl.b32 	%r569, %r164, 2;
	shl.b32 	%r572, %r165, 2;
	shl.b32 	%r575, %r166, 2;
	shl.b32 	%r578, %r167, 2;
	shl.b32 	%r581, %r168, 2;
	shl.b32 	%r584, %r169, 2;
	shl.b32 	%r587, %r170, 2;
	shl.b32 	%r590, %r171, 2;
	shl.b32 	%r593, %r172, 2;
	shl.b32 	%r596, %r173, 2;
	shl.b32 	%r599, %r174, 2;
	shl.b32 	%r602, %r175, 2;
	shl.b32 	%r605, %r176, 2;
	shl.b32 	%r560, %r161, 2;
$L__BB190_87:
	setp.eq.s32 	%p31, %r396, 0;
	add.s32 	%r302, %r1111, %r7;
	mul.lo.s32 	%r303, %r302, %r396;
	add.s32 	%r304, %r303, %r15;
	@%p31 bra 	$L__BB190_89;
	add.s32 	%r478, %r18, %r303;
	shl.b32 	%r479, %r478, 2;
	mov.u32 	%r480, _ZZ9cuda_gemmIiLi256ELi1ELi1ELi1024ELi64ELi64ELi32ELi1ELi0EEviiiPT_S1_S1_iiE3Ash;
	add.s32 	%r481, %r480, %r479;
	ld.shared.u32 	%r1112, [%r481];
$L__BB190_89:
	setp.lt.u32 	%p32, %r396, 2;
	@%p32 bra 	$L__BB190_91;
	add.s32 	%r482, %r304, %r154;
	shl.b32 	%r483, %r482, 2;
	mov.u32 	%r484, _ZZ9cuda_gemmIiLi256ELi1ELi1ELi1024ELi64ELi64ELi32ELi1ELi0EEviiiPT_S1_S1_iiE3Ash;
	add.s32 	%r485, %r484, %r483;
	ld.shared.u32 	%r1113, [%r485];
$L__BB190_91:
	setp.lt.u32 	%p33, %r396, 3;
	@%p33 bra 	$L__BB190_93;
	add.s32 	%r486, %r304, %r155;
	shl.b32 	%r487, %r486, 2;
	mov.u32 	%r488, _ZZ9cuda_gemmIiLi256ELi1ELi1ELi1024ELi64ELi64ELi32ELi1ELi0EEviiiPT_S1_S1_iiE3Ash;
	add.s32 	%r489, %r488, %r487;
	ld.shared.u32 	%r1114, [%r489];
$L__BB190_93:
	setp.lt.u32 	%p34, %r396, 4;
	@%p34 bra 	$L__BB190_95;
	add.s32 	%r490, %r304, %r156;
	shl.b32 	%r491, %r490, 2;
	mov.u32 	%r492, _ZZ9cuda_gemmIiLi256ELi1ELi1ELi1024ELi64ELi64ELi32ELi1ELi0EEviiiPT_S1_S1_iiE3Ash;
	add.s32 	%r493, %r492, %r491;
	ld.shared.u32 	%r1115, [%r493];
$L__BB190_95:
	setp.lt.u32 	%p35, %r396, 5;
	@%p35 bra 	$L__BB190_97;
	add.s32 	%r494, %r304, %r157;
	shl.b32 	%r495, %r494, 2;
	mov.u32 	%r496, _ZZ9cuda_gemmIiLi256ELi1ELi1ELi1024ELi64ELi64ELi32ELi1ELi0EEviiiPT_S1_S1_iiE3Ash;
	add.s32 	%r497, %r496, %r495;
	ld.shared.u32 	%r1116, [%r497];
$L__BB190_97:
	setp.lt.u32 	%p36, %r396, 6;
	@%p36 bra 	$L__BB190_99;
	add.s32 	%r498, %r304, %r158;
	shl.b32 	%r499, %r498, 2;
	mov.u32 	%r500, _ZZ9cuda_gemmIiLi256ELi1ELi1ELi1024ELi64ELi64ELi32ELi1ELi0EEviiiPT_S1_S1_iiE3Ash;
	add.s32 	%r501, %r500, %r499;
	ld.shared.u32 	%r1117, [%r501];
$L__BB190_99:
	setp.lt.u32 	%p37, %r396, 7;
	@%p37 bra 	$L__BB190_101;
	add.s32 	%r502, %r304, %r159;
	shl.b32 	%r503, %r502, 2;
	mov.u32 	%r504, _ZZ9cuda_gemmIiLi256ELi1ELi1ELi1024ELi64ELi64ELi32ELi1ELi0EEviiiPT_S1_S1_iiE3Ash;
	add.s32 	%r505, %r504, %r503;
	ld.shared.u32 	%r1118, [%r505];
$L__BB190_101:
	setp.lt.u32 	%p38, %r396, 8;
	@%p38 bra 	$L__BB190_103;
	add.s32 	%r506, %r7, 7;
	and.b32  	%r507, %r506, 15;
	add.s32 	%r508, %r304, %r507;
	shl.b32 	%r509, %r508, 2;
	mov.u32 	%r510, _ZZ9cuda_gemmIiLi256ELi1ELi1ELi1024ELi64ELi64ELi32ELi1ELi0EEviiiPT_S1_S1_iiE3Ash;
	add.s32 	%r511, %r510, %r509;
	ld.shared.u32 	%r1119, [%r511];
$L__BB190_103:
	setp.lt.u32 	%p39, %r396, 9;
	@%p39 bra 	$L__BB190_105;
	add.s32 	%r512, %r304, %r160;
	shl.b32 	%r513, %r512, 2;
	mov.u32 	%r514, _ZZ9cuda_gemmIiLi256ELi1ELi1ELi1024ELi64ELi64ELi32ELi1ELi0EEviiiPT_S1_S1_iiE3Ash;
	add.s32 	%r515, %r514, %r513;
	ld.shared.u32 	%r1120, [%r515];
$L__BB190_105:
	setp.lt.u32 	%p40, %r396, 10;
	@%p40 bra 	$L__BB190_107;
	add.s32 	%r516, %r7, 9;
	and.b32  	%r517, %r516, 15;
	add.s32 	%r518, %r304, %r517;
	shl.b32 	%r519, %r518, 2;
	mov.u32 	%r520, _ZZ9cuda_gemmIiLi256ELi1ELi1ELi1024ELi64ELi64ELi32ELi1ELi0EEviiiPT_S1_S1_iiE3Ash;
	add.s32 	%r521, %r520, %r519;
	ld.shared.u32 	%r1121, [%r521];
$L__BB190_107:
	setp.lt.u32 	%p41, %r396, 11;
	@%p41 bra 	$L__BB190_109;
	add.s32 	%r522, %r7, 10;
	and.b32  	%r523, %r522, 15;
	add.s32 	%r524, %r304, %r523;
	shl.b32 	%r525, %r524, 2;
	mov.u32 	%r526, _ZZ9cuda_gemmIiLi256ELi1ELi1ELi1024ELi64ELi64ELi32ELi1ELi0EEviiiPT_S1_S1_iiE3Ash;
	add.s32 	%r527, %r526, %r525;
	ld.shared.u32 	%r1122, [%r527];
$L__BB190_109:
	setp.lt.u32 	%p42, %r396, 12;
	@%p42 bra 	$L__BB190_111;
	add.s32 	%r528, %r7, 11;
	and.b32  	%r529, %r528, 15;
	add.s32 	%r530, %r304, %r529;
	shl.b32 	%r531, %r530, 2;
	mov.u32 	%r532, _ZZ9cuda_gemmIiLi256ELi1ELi1ELi1024ELi64ELi64ELi32ELi1ELi0EEviiiPT_S1_S1_iiE3Ash;
	add.s32 	%r533, %r532, %r531;
	ld.shared.u32 	%r1123, [%r533];
$L__BB190_111:
	setp.lt.u32 	%p43, %r396, 13;
	@%p43 bra 	$L__BB190_113;
	add.s32 	%r534, %r7, 12;
	and.b32  	%r535, %r534, 15;
	add.s32 	%r536, %r304, %r535;
	shl.b32 	%r537, %r536, 2;
	mov.u32 	%r538, _ZZ9cuda_gemmIiLi256ELi1ELi1ELi1024ELi64ELi64ELi32ELi1ELi0EEviiiPT_S1_S1_iiE3Ash;
	add.s32 	%r539, %r538, %r537;
	ld.shared.u32 	%r1124, [%r539];
$L__BB190_113:
	setp.lt.u32 	%p44, %r396, 14;
	@%p44 bra 	$L__BB190_115;
	add.s32 	%r540, %r7, 13;
	and.b32  	%r541, %r540, 15;
	add.s32 	%r542, %r304, %r541;
	shl.b32 	%r543, %r542, 2;
	mov.u32 	%r544, _ZZ9cuda_gemmIiLi256ELi1ELi1ELi1024ELi64ELi64ELi32ELi1ELi0EEviiiPT_S1_S1_iiE3Ash;
	add.s32 	%r545, %r544, %r543;
	ld.shared.u32 	%r1125, [%r545];
$L__BB190_115:
	setp.lt.u32 	%p45, %r396, 15;
	@%p45 bra 	$L__BB190_117;
	add.s32 	%r546, %r7, 14;
	and.b32  	%r547, %r546, 15;
	add.s32 	%r548, %r304, %r547;
	shl.b32 	%r549, %r548, 2;
	mov.u32 	%r550, _ZZ9cuda_gemmIiLi256ELi1ELi1ELi1024ELi64ELi64ELi32ELi1ELi0EEviiiPT_S1_S1_iiE3Ash;
	add.s32 	%r551, %r550, %r549;
	ld.shared.u32 	%r1126, [%r551];
$L__BB190_117:
	setp.lt.u32 	%p46, %r396, 16;
	@%p46 bra 	$L__BB190_119;
	add.s32 	%r552, %r7, -1;
	and.b32  	%r553, %r552, 15;
	add.s32 	%r554, %r304, %r553;
	shl.b32 	%r555, %r554, 2;
	mov.u32 	%r556, _ZZ9cuda_gemmIiLi256ELi1ELi1ELi1024ELi64ELi64ELi32ELi1ELi0EEviiiPT_S1_S1_iiE3Ash;
	add.s32 	%r557, %r556, %r555;
	ld.shared.u32 	%r1127, [%r557];
$L__BB190_119:
	setp.ge.s32 	%p47, %r8, %r16;
	@%p47 bra 	$L__BB190_154;
	mov.u32 	%r1128, %r8;
$L__BB190_121:
	mov.u32 	%r559, _ZZ9cuda_gemmIiLi256ELi1ELi1ELi1024ELi64ELi64ELi32ELi1ELi0EEviiiPT_S1_S1_iiE11kron_fac_sh;
	mad.lo.s32 	%r338, %r1128, 260, %r559;
	mov.b32 	%r1130, 0;
	@%p31 bra 	$L__BB190_123;
	add.s32 	%r561, %r338, %r560;
	ld.shared.u32 	%r562, [%r561];
	mul.lo.s32 	%r1130, %r562, %r1112;
$L__BB190_123:
	@%p32 bra 	$L__BB190_125;
	add.s32 	%r564, %r338, %r563;
	ld.shared.u32 	%r565, [%r564+4];
	mad.lo.s32 	%r1130, %r565, %r1113, %r1130;
$L__BB190_125:
	@%p33 bra 	$L__BB190_127;
	add.s32 	%r567, %r338, %r566;
	ld.shared.u32 	%r568, [%r567+8];
	mad.lo.s32 	%r1130, %r568, %r1114, %r1130;
$L__BB190_127:
	@%p34 bra 	$L__BB190_129;
	add.s32 	%r570, %r338, %r569;
	ld.shared.u32 	%r571, [%r570+12];
	mad.lo.s32 	%r1130, %r571, %r1115, %r1130;
$L__BB190_129:
	@%p35 bra 	$L__BB190_131;
	add.s32 	%r573, %r338, %r572;
	ld.shared.u32 	%r574, [%r573+16];
	mad.lo.s32 	%r1130, %r574, %r1116, %r1130;
$L__BB190_131:
	@%p36 bra 	$L__BB190_133;
	add.s32 	%r576, %r338, %r575;
	ld.shared.u32 	%r577, [%r576+20];
	mad.lo.s32 	%r1130, %r577, %r1117, %r1130;
$L__BB190_133:
	setp.lt.u32 	%p54, %r396, 7;
	@%p54 bra 	$L__BB190_135;
	add.s32 	%r579, %r338, %r578;
	ld.shared.u32 	%r580, [%r579+24];
	mad.lo.s32 	%r1130, %r580, %r1118, %r1130;
$L__BB190_135:
	setp.lt.u32 	%p55, %r396, 8;
	@%p55 bra 	$L__BB190_137;
	add.s32 	%r582, %r338, %r581;
	ld.shared.u32 	%r583, [%r582+28];
	mad.lo.s32 	%r1130, %r583, %r1119, %r1130;
$L__BB190_137:
	setp.lt.u32 	%p56, %r396, 9;
	@%p56 bra 	$L__BB190_139;
	add.s32 	%r585, %r338, %r584;
	ld.shared.u32 	%r586, [%r585+32];
	mad.lo.s32 	%r1130, %r586, %r1120, %r1130;
$L__BB190_139:
	setp.lt.u32 	%p57, %r396, 10;
	@%p57 bra 	$L__BB190_141;
	add.s32 	%r588, %r338, %r587;
	ld.shared.u32 	%r589, [%r588+36];
	mad.lo.s32 	%r1130, %r589, %r1121, %r1130;
$L__BB190_141:
	setp.lt.u32 	%p58, %r396, 11;
	@%p58 bra 	$L__BB190_143;
	add.s32 	%r591, %r338, %r590;
	ld.shared.u32 	%r592, [%r591+40];
	mad.lo.s32 	%r1130, %r592, %r1122, %r1130;
$L__BB190_143:
	setp.lt.u32 	%p59, %r396, 12;
	@%p59 bra 	$L__BB190_145;
	add.s32 	%r594, %r338, %r593;
	ld.shared.u32 	%r595, [%r594+44];
	mad.lo.s32 	%r1130, %r595, %r1123, %r1130;
$L__BB190_145:
	setp.lt.u32 	%p60, %r396, 13;
	@%p60 bra 	$L__BB190_147;
	add.s32 	%r597, %r338, %r596;
	ld.shared.u32 	%r598, [%r597+48];
	mad.lo.s32 	%r1130, %r598, %r1124, %r1130;
$L__BB190_147:
	setp.lt.u32 	%p61, %r396, 14;
	@%p61 bra 	$L__BB190_149;
	add.s32 	%r600, %r338, %r599;
	ld.shared.u32 	%r601, [%r600+52];
	mad.lo.s32 	%r1130, %r601, %r1125, %r1130;
$L__BB190_149:
	setp.lt.u32 	%p62, %r396, 15;
	@%p62 bra 	$L__BB190_151;
	add.s32 	%r603, %r338, %r602;
	ld.shared.u32 	%r604, [%r603+56];
	mad.lo.s32 	%r1130, %r604, %r1126, %r1130;
$L__BB190_151:
	setp.lt.u32 	%p63, %r396, 16;
	@%p63 bra 	$L__BB190_153;
	add.s32 	%r606, %r338, %r605;
	ld.shared.u32 	%r607, [%r606+60];
	mad.lo.s32 	%r1130, %r607, %r1127, %r1130;
$L__BB190_153:
	mad.lo.s32 	%r608, %r1128, %r5, %r302;
	shl.b32 	%r609, %r608, 2;
	mov.u32 	%r610, _ZZ9cuda_gemmIiLi256ELi1ELi1ELi1024ELi64ELi64ELi32ELi1ELi0EEviiiPT_S1_S1_iiE3Csh;
	add.s32 	%r611, %r610, %r609;
	st.shared.u32 	[%r611], %r1130;
	add.s32 	%r1128, %r1128, %r10;
	setp.lt.s32 	%p64, %r1128, %r16;
	@%p64 bra 	$L__BB190_121;
$L__BB190_154:
	add.s32 	%r1111, %r1111, %r6;
	setp.lt.s32 	%p65, %r1111, %r5;
	@%p65 bra 	$L__BB190_87;
$L__BB190_155:
	and.b16  	%rs10, %rs4, 3;
	setp.eq.s16 	%p170, %rs10, 2;
	bar.sync 	0;
	@%p170 bra 	$L__BB190_158;
	shl.b32 	%r970, %r1151, 2;
	mov.u32 	%r971, _ZZ9cuda_gemmIiLi256ELi1ELi1ELi1024ELi64ELi64ELi32ELi1ELi0EEviiiPT_S1_S1_iiE3Csh;
	add.s32 	%r1147, %r971, %r970;
	add.s32 	%r972, %r1151, %r20;
	add.s32 	%r1146, %r972, %r19;
	neg.s32 	%r1145, %r30;
	mad.lo.s32 	%r1151, %r9, %r30, %r1151;
$L__BB190_157:
	.pragma "nounroll";
	ld.shared.u32 	%r973, [%r1147];
	mul.wide.u32 	%rd20, %r1146, 4;
	add.s64 	%rd21, %rd2, %rd20;
	st.global.u32 	[%rd21], %r973;
	add.s32 	%r1147, %r1147, %r28;
	add.s32 	%r1146, %r1146, %r9;
	add.s32 	%r1145, %r1145, 1;
	setp.ne.s32 	%p171, %r1145, 0;
	@%p171 bra 	$L__BB190_157;
$L__BB190_158:
	setp.lt.u16 	%p172, %rs4, 2;
	@%p172 bra 	$L__BB190_161;
	shl.b32 	%r974, %r1151, 2;
	mov.u32 	%r975, _ZZ9cuda_gemmIiLi256ELi1ELi1ELi1024ELi64ELi64ELi32ELi1ELi0EEviiiPT_S1_S1_iiE3Csh;
	add.s32 	%r1150, %r975, %r974;
	shl.b32 	%r385, %r9, 4;
	shl.b32 	%r386, %r9, 3;
	mul.lo.s32 	%r387, %r9, 12;
	mul.wide.u32 	%rd22, %r9, 4;
	add.s64 	%rd4, %rd2, %rd22;
	add.s32 	%r976, %r1151, %r20;
	add.s32 	%r1149, %r976, %r19;
	mul.wide.u32 	%rd23, %r9, 8;
	add.s64 	%rd5, %rd2, %rd23;
	mul.wide.u32 	%rd24, %r9, 12;
	add.s64 	%rd6, %rd2, %rd24;
$L__BB190_160:
	mul.wide.s32 	%rd25, %r1149, 4;
	add.s64 	%rd26, %rd4, %rd25;
	add.s64 	%rd27, %rd5, %rd25;
	add.s64 	%rd28, %rd6, %rd25;
	add.s64 	%rd29, %rd2, %rd25;
	ld.shared.u32 	%r977, [%r1150];
	st.global.u32 	[%rd29], %r977;
	add.s32 	%r978, %r1150, %r28;
	ld.shared.u32 	%r979, [%r978];
	st.global.u32 	[%rd26], %r979;
	add.s32 	%r980, %r1150, %r386;
	ld.shared.u32 	%r981, [%r980];
	st.global.u32 	[%rd27], %r981;
	add.s32 	%r982, %r1150, %r387;
	ld.shared.u32 	%r983, [%r982];
	st.global.u32 	[%rd28], %r983;
	add.s32 	%r1151, %r1151, %r28;
	add.s32 	%r1150, %r1150, %r385;
	add.s32 	%r1149, %r1149, %r28;
	setp.lt.u32 	%p173, %r1151, 512;
	@%p173 bra 	$L__BB190_160;
$L__BB190_161:
	ret;
$L__BB190_162:
	add.s32 	%r614, %r14, 1;
	setp.lt.u32 	%p66, %r614, %r17;
	selp.b32 	%r615, 0, %r17, %p66;
	sub.s32 	%r177, %r18, %r615;
	add.s32 	%r616, %r14, 2;
	setp.lt.u32 	%p67, %r616, %r17;
	selp.b32 	%r617, 0, %r17, %p67;
	sub.s32 	%r178, %r18, %r617;
	add.s32 	%r618, %r14, 3;
	setp.lt.u32 	%p68, %r618, %r17;
	selp.b32 	%r619, 0, %r17, %p68;
	sub.s32 	%r179, %r18, %r619;
	add.s32 	%r620, %r14, 4;
	setp.lt.u32 	%p69, %r620, %r17;
	selp.b32 	%r621, 0, %r17, %p69;
	sub.s32 	%r180, %r18, %r621;
	add.s32 	%r622, %r14, 5;
	setp.lt.u32 	%p70, %r622, %r17;
	selp.b32 	%r623, 0, %r17, %p70;
	sub.s32 	%r181, %r18, %r623;
	add.s32 	%r624, %r14, 6;
	setp.lt.u32 	%p71, %r624, %r17;
	selp.b32 	%r625, 0, %r17, %p71;
	sub.s32 	%r182, %r18, %r625;
	add.s32 	%r626, %r14, 7;
	setp.lt.u32 	%p72, %r626, %r17;
	selp.b32 	%r627, 0, %r17, %p72;
	sub.s32 	%r183, %r18, %r627;
	add.s32 	%r628, %r14, 8;
	setp.lt.u32 	%p73, %r628, %r17;
	selp.b32 	%r629, 0, %r17, %p73;
	sub.s32 	%r184, %r18, %r629;
	add.s32 	%r630, %r14, 9;
	setp.lt.u32 	%p74, %r630, %r17;
	selp.b32 	%r631, 0, %r17, %p74;
	sub.s32 	%r185, %r18, %r631;
	add.s32 	%r632, %r14, 10;
	setp.lt.u32 	%p75, %r632, %r17;
	selp.b32 	%r633, 0, %r17, %p75;
	sub.s32 	%r186, %r18, %r633;
	add.s32 	%r634, %r14, 11;
	setp.lt.u32 	%p76, %r634, %r17;
	selp.b32 	%r635, 0, %r17, %p76;
	sub.s32 	%r187, %r18, %r635;
	add.s32 	%r636, %r14, 12;
	setp.lt.u32 	%p77, %r636, %r17;
	selp.b32 	%r637, 0, %r17, %p77;
	sub.s32 	%r188, %r18, %r637;
	add.s32 	%r638, %r14, 13;
	setp.lt.u32 	%p78, %r638, %r17;
	selp.b32 	%r639, 0, %r17, %p78;
	sub.s32 	%r189, %r18, %r639;
	add.s32 	%r640, %r14, 14;
	setp.lt.u32 	%p79, %r640, %r17;
	selp.b32 	%r641, 0, %r17, %p79;
	sub.s32 	%r190, %r18, %r641;
	add.s32 	%r642, %r14, 15;
	setp.lt.u32 	%p80, %r642, %r17;
	selp.b32 	%r643, 0, %r17, %p80;
	sub.s32 	%r191, %r18, %r643;
	shl.b32 	%r644, %r4, 8;
	sub.s32 	%r192, 8223, %r644;
	mov.b32 	%r1059, 0;
	shl.b32 	%r744, %r177, 2;
	shl.b32 	%r747, %r178, 2;
	shl.b32 	%r750, %r179, 2;
	shl.b32 	%r753, %r180, 2;
	shl.b32 	%r756, %r181, 2;
	shl.b32 	%r759, %r182, 2;
	shl.b32 	%r762, %r183, 2;
	shl.b32 	%r765, %r184, 2;
	shl.b32 	%r768, %r185, 2;
	shl.b32 	%r771, %r186, 2;
	shl.b32 	%r774, %r187, 2;
	shl.b32 	%r777, %r188, 2;
	shl.b32 	%r780, %r189, 2;
	shl.b32 	%r783, %r190, 2;
	shl.b32 	%r786, %r191, 2;
$L__BB190_163:
	setp.lt.s32 	%p81, %r396, 1;
	add.s32 	%r210, %r1059, %r7;
	mul.lo.s32 	%r211, %r210, %r396;
	add.s32 	%r212, %r211, %r15;
	@%p81 bra 	$L__BB190_165;
	add.s32 	%r645, %r18, %r211;
	shl.b32 	%r646, %r645, 2;
	mov.u32 	%r647, _ZZ9cuda_gemmIiLi256ELi1ELi1ELi1024ELi64ELi64ELi32ELi1ELi0EEviiiPT_S1_S1_iiE3Ash;
	add.s32 	%r648, %r647, %r646;
	ld.shared.u32 	%r1060, [%r648];
$L__BB190_165:
	setp.lt.s32 	%p82, %r396, 2;
	@%p82 bra 	$L__BB190_167;
	add.s32 	%r649, %r7, 1;
	and.b32  	%r650, %r649, 15;
	add.s32 	%r651, %r212, %r650;
	shl.b32 	%r652, %r651, 2;
	mov.u32 	%r653, _ZZ9cuda_gemmIiLi256ELi1ELi1ELi1024ELi64ELi64ELi32ELi1ELi0EEviiiPT_S1_S1_iiE3Ash;
	add.s32 	%r654, %r653, %r652;
	ld.shared.u32 	%r1061, [%r654];
$L__BB190_167:
	setp.lt.s32 	%p83, %r396, 3;
	@%p83 bra 	$L__BB190_169;
	add.s32 	%r655, %r7, 2;
	and.b32  	%r656, %r655, 15;
	add.s32 	%r657, %r212, %r656;
	shl.b32 	%r658, %r657, 2;
	mov.u32 	%r659, _ZZ9cuda_gemmIiLi256ELi1ELi1ELi1024ELi64ELi64ELi32ELi1ELi0EEviiiPT_S1_S1_iiE3Ash;
	add.s32 	%r660, %r659, %r658;
	ld.shared.u32 	%r1062, [%r660];
$L__BB190_169:
	setp.lt.s32 	%p84, %r396, 4;
	@%p84 bra 	$L__BB190_171;
	add.s32 	%r661, %r7, 3;
	and.b32  	%r662, %r661, 15;
	add.s32 	%r663, %r212, %r662;
	shl.b32 	%r664, %r663, 2;
	mov.u32 	%r665, _ZZ9cuda_gemmIiLi256ELi1ELi1ELi1024ELi64ELi64ELi32ELi1ELi0EEviiiPT_S1_S1_iiE3Ash;
	add.s32 	%r666, %r665, %r664;
	ld.shared.u32 	%r1063, [%r666];
$L__BB190_171:
	setp.lt.s32 	%p85, %r396, 5;
	@%p85 bra 	$L__BB190_173;
	add.s32 	%r667, %r7, 4;
	and.b32  	%r668, %r667, 15;
	add.s32 	%r669, %r212, %r668;
	shl.b32 	%r670, %r669, 2;
	mov.u32 	%r671, _ZZ9cuda_gemmIiLi256ELi1ELi1ELi1024ELi64ELi64ELi32ELi1ELi0EEviiiPT_S1_S1_iiE3Ash;
	add.s32 	%r672, %r671, %r670;
	ld.shared.u32 	%r1064, [%r672];
$L__BB190_173:
	setp.lt.s32 	%p86, %r396, 6;
	@%p86 bra 	$L__BB190_175;
	add.s32 	%r673, %r7, 5;
	and.b32  	%r674, %r673, 15;
	add.s32 	%r675, %r212, %r674;
	shl.b32 	%r676, %r675, 2;
	mov.u32 	%r677, _ZZ9cuda_gemmIiLi256ELi1ELi1ELi1024ELi64ELi64ELi32ELi1ELi0EEviiiPT_S1_S1_iiE3Ash;
	add.s32 	%r678, %r677, %r676;
	ld.shared.u32 	%r1065, [%r678];
$L__BB190_175:
	setp.lt.s32 	%p87, %r396, 7;
	@%p87 bra 	$L__BB190_177;
	add.s32 	%r679, %r7, 6;
	and.b32  	%r680, %r679, 15;
	add.s32 	%r681, %r212, %r680;
	shl.b32 	%r682, %r681, 2;
	mov.u32 	%r683, _ZZ9cuda_gemmIiLi256ELi1ELi1ELi1024ELi64ELi64ELi32ELi1ELi0EEviiiPT_S1_S1_iiE3Ash;
	add.s32 	%r684, %r683, %r682;
	ld.shared.u32 	%r1066, [%r684];
$L__BB190_177:
	setp.lt.s32 	%p88, %r396, 8;
	@%p88 bra 	$L__BB190_179;
	add.s32 	%r685, %r7, 7;
	and.b32  	%r686, %r685, 15;
	add.s32 	%r687, %r212, %r686;
	shl.b32 	%r688, %r687, 2;
	mov.u32 	%r689, _ZZ9cuda_gemmIiLi256ELi1ELi1ELi1024ELi64ELi64ELi32ELi1ELi0EEviiiPT_S1_S1_iiE3Ash;
	add.s32 	%r690, %r689, %r688;
	ld.shared.u32 	%r1067, [%r690];
$L__BB190_179:
	setp.lt.s32 	%p89, %r396, 9;
	@%p89 bra 	$L__BB190_181;
	and.b32  	%r691, %r7, 15;
	xor.b32  	%r692, %r691, 8;
	add.s32 	%r693, %r212, %r692;
	shl.b32 	%r694, %r693, 2;
	mov.u32 	%r695, _ZZ9cuda_gemmIiLi256ELi1ELi1ELi1024ELi64ELi64ELi32ELi1ELi0EEviiiPT_S1_S1_iiE3Ash;
	add.s32 	%r696, %r695, %r694;
	ld.shared.u32 	%r1068, [%r696];
$L__BB190_181:
	setp.lt.s32 	%p90, %r396, 10;
	@%p90 bra 	$L__BB190_183;
	add.s32 	%r697, %r7, 9;
	and.b32  	%r698, %r697, 15;
	add.s32 	%r699, %r212, %r698;
	shl.b32 	%r700, %r699, 2;
	mov.u32 	%r701, _ZZ9cuda_gemmIiLi256ELi1ELi1ELi1024ELi64ELi64ELi32ELi1ELi0EEviiiPT_S1_S1_iiE3Ash;
	add.s32 	%r702, %r701, %r700;
	ld.shared.u32 	%r1069, [%r702];
$L__BB190_183:
	setp.lt.s32 	%p91, %r396, 11;
	@%p91 bra 	$L__BB190_185;
	add.s32 	%r703, %r7, 10;
	and.b32  	%r704, %r703, 15;
	add.s32 	%r705, %r212, %r704;
	shl.b32 	%r706, %r705, 2;
	mov.u32 	%r707, _ZZ9cuda_gemmIiLi256ELi1ELi1ELi1024ELi64ELi64ELi32ELi1ELi0EEviiiPT_S1_S1_iiE3Ash;
	add.s32 	%r708, %r707, %r706;
	ld.shared.u32 	%r1070, [%r708];
$L__BB190_185:
	setp.lt.s32 	%p92, %r396, 12;
	@%p92 bra 	$L__BB190_187;
	add.s32 	%r709, %r7, 11;
	and.b32  	%r710, %r709, 15;
	add.s32 	%r711, %r212, %r710;
	shl.b32 	%r712, %r711, 2;
	mov.u32 	%r713, _ZZ9cuda_gemmIiLi256ELi1ELi1ELi1024ELi64ELi64ELi32ELi1ELi0EEviiiPT_S1_S1_iiE3Ash;
	add.s32 	%r714, %r713, %r712;
	ld.shared.u32 	%r1071, [%r714];
$L__BB190_187:
	setp.lt.s32 	%p93, %r396, 13;
	@%p93 bra 	$L__BB190_189;
	add.s32 	%r715, %r7, 12;
	and.b32  	%r716, %r715, 15;
	add.s32 	%r717, %r212, %r716;
	shl.b32 	%r718, %r717, 2;
	mov.u32 	%r719, _ZZ9cuda_gemmIiLi256ELi1ELi1ELi1024ELi64ELi64ELi32ELi1ELi0EEviiiPT_S1_S1_iiE3Ash;
	add.s32 	%r720, %r719, %r718;
	ld.shared.u32 	%r1072, [%r720];
$L__BB190_189:
	setp.lt.s32 	%p94, %r396, 14;
	@%p94 bra 	$L__BB190_191;
	add.s32 	%r721, %r7, 13;
	and.b32  	%r722, %r721, 15;
	add.s32 	%r723, %r212, %r722;
	shl.b32 	%r724, %r723, 2;
	mov.u32 	%r725, _ZZ9cuda_gemmIiLi256ELi1ELi1ELi1024ELi64ELi64ELi32ELi1ELi0EEviiiPT_S1_S1_iiE3Ash;
	add.s32 	%r726, %r725, %r724;
	ld.shared.u32 	%r1073, [%r726];
$L__BB190_191:
	setp.lt.s32 	%p95, %r396, 15;
	@%p95 bra 	$L__BB190_193;
	add.s32 	%r727, %r7, 14;
	and.b32  	%r728, %r727, 15;
	add.s32 	%r729, %r212, %r728;
	shl.b32 	%r730, %r729, 2;
	mov.u32 	%r731, _ZZ9cuda_gemmIiLi256ELi1ELi1ELi1024ELi64ELi64ELi32ELi1ELi0EEviiiPT_S1_S1_iiE3Ash;
	add.s32 	%r732, %r731, %r730;
	ld.shared.u32 	%r1074, [%r732];
$L__BB190_193:
	setp.lt.s32 	%p96, %r396, 16;
	@%p96 bra 	$L__BB190_195;
	add.s32 	%r733, %r7, -1;
	and.b32  	%r734, %r733, 15;
	add.s32 	%r735, %r212, %r734;
	shl.b32 	%r736, %r735, 2;
	mov.u32 	%r737, _ZZ9cuda_gemmIiLi256ELi1ELi1ELi1024ELi64ELi64ELi32ELi1ELi0EEviiiPT_S1_S1_iiE3Ash;
	add.s32 	%r738, %r737, %r736;
	ld.shared.u32 	%r1075, [%r738];
$L__BB190_195:
	setp.ge.s32 	%p97, %r8, %r16;
	mov.u32 	%r1076, %r8;
	@%p97 bra 	$L__BB190_196;
	bra.uni 	$L__BB190_197;
$L__BB190_196:
	add.s32 	%r1059, %r1059, %r6;
	setp.lt.s32 	%p118, %r1059, %r5;
	@%p118 bra 	$L__BB190_163;
	bra.uni 	$L__BB190_155;
$L__BB190_197:
	mov.u32 	%r740, _ZZ9cuda_gemmIiLi256ELi1ELi1ELi1024ELi64ELi64ELi32ELi1ELi0EEviiiPT_S1_S1_iiE11kron_fac_sh;
	mad.lo.s32 	%r247, %r1076, 260, %r740;
	mov.b32 	%r1078, 0;
	@%p81 bra 	$L__BB190_199;
	shl.b32 	%r741, %r18, 2;
	add.s32 	%r742, %r247, %r741;
	ld.shared.u32 	%r743, [%r742];
	mul.lo.s32 	%r1078, %r743, %r1060;
$L__BB190_199:
	@%p82 bra 	$L__BB190_201;
	add.s32 	%r745, %r247, %r744;
	ld.shared.u32 	%r746, [%r745+4];
	mad.lo.s32 	%r1078, %r746, %r1061, %r1078;
$L__BB190_201:
	@%p83 bra 	$L__BB190_203;
	add.s32 	%r748, %r247, %r747;
	ld.shared.u32 	%r749, [%r748+8];
	mad.lo.s32 	%r1078, %r749, %r1062, %r1078;
$L__BB190_203:
	@%p84 bra 	$L__BB190_205;
	add.s32 	%r751, %r247, %r750;
	ld.shared.u32 	%r752, [%r751+12];
	mad.lo.s32 	%r1078, %r752, %r1063, %r1078;
$L__BB190_205:
	@%p85 bra 	$L__BB190_207;
	add.s32 	%r754, %r247, %r753;
	ld.shared.u32 	%r755, [%r754+16];
	mad.lo.s32 	%r1078, %r755, %r1064, %r1078;
$L__BB190_207:
	setp.lt.s32 	%p103, %r396, 6;
	@%p103 bra 	$L__BB190_209;
	add.s32 	%r757, %r247, %r756;
	ld.shared.u32 	%r758, [%r757+20];
	mad.lo.s32 	%r1078, %r758, %r1065, %r1078;
$L__BB190_209:
	setp.lt.s32 	%p104, %r396, 7;
	@%p104 bra 	$L__BB190_211;
	add.s32 	%r760, %r247, %r759;
	ld.shared.u32 	%r761, [%r760+24];
	mad.lo.s32 	%r1078, %r761, %r1066, %r1078;
$L__BB190_211:
	setp.lt.s32 	%p105, %r396, 8;
	@%p105 bra 	$L__BB190_213;
	add.s32 	%r763, %r247, %r762;
	ld.shared.u32 	%r764, [%r763+28];
	mad.lo.s32 	%r1078, %r764, %r1067, %r1078;
$L__BB190_213:
	setp.lt.s32 	%p106, %r396, 9;
	@%p106 bra 	$L__BB190_215;
	add.s32 	%r766, %r247, %r765;
	ld.shared.u32 	%r767, [%r766+32];
	mad.lo.s32 	%r1078, %r767, %r1068, %r1078;
$L__BB190_215:
	setp.lt.s32 	%p107, %r396, 10;
	@%p107 bra 	$L__BB190_217;
	add.s32 	%r769, %r247, %r768;
	ld.shared.u32 	%r770, [%r769+36];
	mad.lo.s32 	%r1078, %r770, %r1069, %r1078;
$L__BB190_217:
	setp.lt.s32 	%p108, %r396, 11;
	@%p108 bra 	$L__BB190_219;
	add.s32 	%r772, %r247, %r771;
	ld.shared.u32 	%r773, [%r772+40];
	mad.lo.s32 	%r1078, %r773, %r1070, %r1078;
$L__BB190_219:
	setp.lt.s32 	%p109, %r396, 12;
	@%p109 bra 	$L__BB190_221;
	add.s32 	%r775, %r247, %r774;
	ld.shared.u32 	%r776, [%r775+44];
	mad.lo.s32 	%r1078, %r776, %r1071, %r1078;
$L__BB190_221:
	setp.lt.s32 	%p110, %r396, 13;
	@%p110 bra 	$L__BB190_223;
	add.s32 	%r778, %r247, %r777;
	ld.shared.u32 	%r779, [%r778+48];
	mad.lo.s32 	%r1078, %r779, %r1072, %r1078;
$L__BB190_223:
	setp.lt.s32 	%p111, %r396, 14;
	@%p111 bra 	$L__BB190_225;
	add.s32 	%r781, %r247, %r780;
	ld.shared.u32 	%r782, [%r781+52];
	mad.lo.s32 	%r1078, %r782, %r1073, %r1078;
$L__BB190_225:
	setp.lt.s32 	%p112, %r396, 15;
	@%p112 bra 	$L__BB190_227;
	add.s32 	%r784, %r247, %r783;
	ld.shared.u32 	%r785, [%r784+56];
	mad.lo.s32 	%r1078, %r785, %r1074, %r1078;
$L__BB190_227:
	setp.lt.s32 	%p113, %r396, 16;
	@%p113 bra 	$L__BB190_229;
	add.s32 	%r787, %r247, %r786;
	ld.shared.u32 	%r788, [%r787+60];
	mad.lo.s32 	%r1078, %r788, %r1075, %r1078;
$L__BB190_229:
	mov.u32 	%r1092, %r3;
$L__BB190_230:
	shr.u32 	%r281, %r1092, 1;
	shfl.sync.down.b32	%r789|%p114, %r1078, %r281, %r192, -1;
	add.s32 	%r1078, %r789, %r1078;
	setp.gt.u32 	%p115, %r1092, 3;
	mov.u32 	%r1092, %r281;
	@%p115 bra 	$L__BB190_230;
	rem.u32 	%r790, %r2, %r4;
	setp.eq.s32 	%p116, %r790, 0;
	@%p116 bra 	$L__BB190_232;
	bra.uni 	$L__BB190_233;
$L__BB190_232:
	mad.lo.s32 	%r791, %r1076, %r5, %r210;
	shl.b32 	%r792, %r791, 2;
	mov.u32 	%r793, _ZZ9cuda_gemmIiLi256ELi1ELi1ELi1024ELi64ELi64ELi32ELi1ELi0EEviiiPT_S1_S1_iiE3Csh;
	add.s32 	%r794, %r793, %r792;
	st.shared.u32 	[%r794], %r1078;
$L__BB190_233:
	add.s32 	%r1076, %r1076, %r10;
	setp.lt.s32 	%p117, %r1076, %r16;
	@%p117 bra 	$L__BB190_197;
	bra.uni 	$L__BB190_196;

}
	// .globl	_Z9cuda_gemmIiLi256ELi1ELi1ELi1024ELi64ELi64ELi32ELi1ELi1EEviiiPT_S1_S1_ii
.visible .entry _Z9cuda_gemmIiLi256ELi1ELi1ELi1024ELi64ELi64ELi32ELi1ELi1EEviiiPT_S1_S1_ii(
	.param .u32 _Z9cuda_gemmIiLi256ELi1ELi1ELi1024ELi64ELi64ELi32ELi1ELi1EEviiiPT_S1_S1_ii_param_0,
	.param .u32 _Z9cuda_gemmIiLi256ELi1ELi1ELi1024ELi64ELi64ELi32ELi1ELi1EEviiiPT_S1_S1_ii_param_1,
	.param .u32 _Z9cuda_gemmIiLi256ELi1ELi1ELi1024ELi64ELi64ELi32ELi1ELi1EEviiiPT_S1_S1_ii_param_2,
	.param .u64 .ptr .align 1 _Z9cuda_gemmIiLi256ELi1ELi1ELi1024ELi64ELi64ELi32ELi1ELi1EEviiiPT_S1_S1_ii_param_3,
	.param .u64 .ptr .align 1 _Z9cuda_gemmIiLi256ELi1ELi1ELi1024ELi64ELi64ELi32ELi1ELi1EEviiiPT_S1_S1_ii_param_4,
	.param .u64 .ptr .align 1 _Z9cuda_gemmIiLi256ELi1ELi1ELi1024ELi64ELi64ELi32ELi1ELi1EEviiiPT_S1_S1_ii_param_5,
	.param .u32 _Z9cuda_gemmIiLi256ELi1ELi1ELi1024ELi64ELi64ELi32ELi1ELi1EEviiiPT_S1_S1_ii_param_6,
	.param .u32 _Z9cuda_gemmIiLi256ELi1ELi1ELi1024ELi64ELi64ELi32ELi1ELi1EEviiiPT_S1_S1_ii_param_7
)
.maxntid 256
{
	.reg .pred 	%p<35>;
	.reg .b16 	%rs<19>;
	.reg .b32 	%r<353>;
	.reg .b64 	%rd<37>;
	// demoted variable
	.shared .align 128 .b8 _ZZ9cuda_gemmIiLi256ELi1ELi1ELi1024ELi64ELi64ELi32ELi1ELi1EEviiiPT_S1_S1_iiE11kron_fac_sh[8320];
	// demoted variable
	.shared .align 128 .b8 _ZZ9cuda_gemmIiLi256ELi1ELi1ELi1024ELi64ELi64ELi32ELi1ELi1EEviiiPT_S1_S1_iiE3Ash[4096];
	// demoted variable
	.shared .align 128 .b8 _ZZ9cuda_gemmIiLi256ELi1ELi1ELi1024ELi64ELi64ELi32ELi1ELi1EEviiiPT_S1_S1_iiE3Csh[2048];
	ld.param.u64 	%rd10, [_Z9cuda_gemmIiLi256ELi1ELi1ELi1024ELi64ELi64ELi32ELi1ELi1EEviiiPT_S1_S1_ii_param_3];
	ld.param.u64 	%rd11, [_Z9cuda_gemmIiLi256ELi1ELi1ELi1024ELi64ELi64ELi32ELi1ELi1EEviiiPT_S1_S1_ii_param_4];
	ld.param.u64 	%rd12, [_Z9cuda_gemmIiLi256ELi1ELi1ELi1024ELi64ELi64ELi32ELi1ELi1EEviiiPT_S1_S1_ii_param_5];
	cvta.to.global.u64 	%rd1, %rd10;
	cvta.to.global.u64 	%rd2, %rd11;
	cvta.to.global.u64 	%rd3, %rd12;
	mov.u32 	%r352, %tid.x;
	shr.u32 	%r2, %r352, 2;
	mov.u32 	%r3, %ntid.x;
	mov.u32 	%r4, %ctaid.y;
	mov.u32 	%r91, %nctaid.y;
	setp.ge.u32 	%p1, %r4, %r91;
	@%p1 bra 	$L__BB191_27;
	mov.u32 	%r92, %ctaid.x;
	shl.b32 	%r93, %r92, 5;
	and.b32  	%r5, %r352, 31;
	or.b32  	%r6, %r93, %r5;
	shl.b32 	%r7, %r92, 9;
	shl.b32 	%r8, %r4, 10;
	add.s32 	%r94, %r352, %r3;
	cvt.u16.u32 	%rs1, %r94;
	xor.b16  	%rs7, %rs1, 1023;
	cvt.u16.u32 	%rs2, %r3;
	div.u16 	%rs8, %rs7, %rs2;
	and.b16  	%rs3, %rs8, 3;
	setp.eq.s16 	%p2, %rs3, 2;
	mov.u32 	%r332, %r352;
	@%p2 bra 	$L__BB191_4;
	cvt.u32.u16 	%r9, %rs3;
	mov.b32 	%r331, 0;
	mov.u32 	%r332, %r352;
$L__BB191_3:
	.pragma "nounroll";
	add.s32 	%r96, %r8, %r332;
	mul.wide.u32 	%rd13, %r96, 4;
	add.s64 	%rd14, %rd1, %rd13;
	ld.global.u32 	%r97, [%rd14];
	shl.b32 	%r98, %r332, 2;
	mov.u32 	%r99, _ZZ9cuda_gemmIiLi256ELi1ELi1ELi1024ELi64ELi64ELi32ELi1ELi1EEviiiPT_S1_S1_iiE3Ash;
	add.s32 	%r100, %r99, %r98;
	st.shared.u32 	[%r100], %r97;
	add.s32 	%r332, %r332, %r3;
	add.s32 	%r331, %r331, 1;
	xor.b32  	%r101, %r331, %r9;
	setp.ne.s32 	%p3, %r101, 2;
	@%p3 bra 	$L__BB191_3;
$L__BB191_4:
	shl.b32 	%r15, %r3, 2;
	shl.b32 	%r102, %r332, 2;
	mov.u32 	%r103, _ZZ9cuda_gemmIiLi256ELi1ELi1ELi1024ELi64ELi64ELi32ELi1ELi1EEviiiPT_S1_S1_iiE3Ash;
	add.s32 	%r334, %r103, %r102;
	shl.b32 	%r17, %r3, 4;
	shl.b32 	%r18, %r3, 3;
	mul.lo.s32 	%r19, %r3, 12;
	mul.wide.u32 	%rd4, %r3, 4;
	add.s32 	%r333, %r332, %r8;
	mul.wide.u32 	%rd5, %r3, 8;
	mul.wide.u32 	%rd6, %r3, 12;
$L__BB191_5:
	mul.wide.s32 	%rd15, %r333, 4;
	add.s64 	%rd16, %rd1, %rd15;
	add.s64 	%rd17, %rd16, %rd4;
	add.s64 	%rd18, %rd16, %rd5;
	add.s64 	%rd19, %rd16, %rd6;
	ld.global.u32 	%r104, [%rd16];
	st.shared.u32 	[%r334], %r104;
	ld.global.u32 	%r105, [%rd17];
	add.s32 	%r106, %r334, %r15;
	st.shared.u32 	[%r106], %r105;
	ld.global.u32 	%r107, [%rd18];
	add.s32 	%r108, %r334, %r18;
	st.shared.u32 	[%r108], %r107;
	ld.global.u32 	%r109, [%rd19];
	add.s32 	%r110, %r334, %r19;
	st.shared.u32 	[%r110], %r109;
	add.s32 	%r332, %r332, %r15;
	add.s32 	%r334, %r334, %r17;
	add.s32 	%r333, %r333, %r15;
	setp.lt.u32 	%p4, %r332, 1024;
	@%p4 bra 	$L__BB191_5;
	sub.s16 	%rs9, 511, %rs1;
	div.u16 	%rs4, %rs9, %rs2;
	and.b16  	%rs5, %rs4, 3;
	xor.b16  	%rs10, %rs5, 2;
	cvt.u32.u16 	%r27, %rs10;
	setp.eq.s16 	%p5, %rs5, 2;
	mov.u32 	%r340, %r352;
	@%p5 bra 	$L__BB191_9;
	shl.b32 	%r111, %r352, 2;
	mov.u32 	%r112, _ZZ9cuda_gemmIiLi256ELi1ELi1ELi1024ELi64ELi64ELi32ELi1ELi1EEviiiPT_S1_S1_iiE3Csh;
	add.s32 	%r337, %r112, %r111;
	neg.s32 	%r336, %r27;
	mad.lo.s32 	%r340, %r3, %r27, %r352;
$L__BB191_8:
	.pragma "nounroll";
	mov.b32 	%r113, 0;
	st.shared.u32 	[%r337], %r113;
	add.s32 	%r337, %r337, %r15;
	add.s32 	%r336, %r336, 1;
	setp.ne.s32 	%p6, %r336, 0;
	@%p6 bra 	$L__BB191_8;
$L__BB191_9:
	setp.lt.u16 	%p7, %rs4, 2;
	@%p7 bra 	$L__BB191_12;
	shl.b32 	%r114, %r340, 2;
	mov.u32 	%r115, _ZZ9cuda_gemmIiLi256ELi1ELi1ELi1024ELi64ELi64ELi32ELi1ELi1EEviiiPT_S1_S1_iiE3Csh;
	add.s32 	%r339, %r115, %r114;
$L__BB191_11:
	mov.b32 	%r116, 0;
	st.shared.u32 	[%r339], %r116;
	add.s32 	%r117, %r339, %r15;
	st.shared.u32 	[%r117], %r116;
	add.s32 	%r118, %r339, %r18;
	st.shared.u32 	[%r118], %r116;
	add.s32 	%r119, %r339, %r19;
	st.shared.u32 	[%r119], %r116;
	add.s32 	%r340, %r340, %r15;
	add.s32 	%r339, %r339, %r17;
	setp.lt.u32 	%p8, %r340, 512;
	@%p8 bra 	$L__BB191_11;
$L__BB191_12:
	mov.u32 	%r120, _ZZ9cuda_gemmIiLi256ELi1ELi1ELi1024ELi64ELi64ELi32ELi1ELi1EEviiiPT_S1_S1_iiE11kron_fac_sh;
	mad.lo.s32 	%r41, %r5, 260, %r120;
	shr.u32 	%r343, %r352, 5;
	shr.u32 	%r43, %r3, 5;
	add.s32 	%r121, %r343, %r43;
	cvt.u16.u32 	%rs11, %r121;
	xor.b16  	%rs12, %rs11, 63;
	and.b16  	%rs13, %rs12, 255;
	cvt.u16.u32 	%rs14, %r43;
	and.b16  	%rs15, %rs14, 255;
	div.u16 	%rs16, %rs13, %rs15;
	and.b16  	%rs6, %rs16, 3;
	setp.eq.s16 	%p9, %rs6, 2;
	@%p9 bra 	$L__BB191_15;
	cvt.u32.u16 	%r44, %rs6;
	mov.b32 	%r342, 0;
$L__BB191_14:
	.pragma "nounroll";
	shl.b32 	%r123, %r343, 6;
	add.s32 	%r124, %r123, %r6;
	mul.wide.u32 	%rd20, %r124, 4;
	add.s64 	%rd21, %rd2, %rd20;
	ld.global.u32 	%r125, [%rd21];
	shl.b32 	%r126, %r343, 2;
	add.s32 	%r127, %r41, %r126;
	st.shared.u32 	[%r127], %r125;
	add.s32 	%r343, %r343, %r43;
	add.s32 	%r342, %r342, 1;
	xor.b32  	%r128, %r342, %r44;
	setp.ne.s32 	%p10, %r128, 2;
	@%p10 bra 	$L__BB191_14;
$L__BB191_15:
	shl.b32 	%r138, %r43, 2;
$L__BB191_16:
	shl.b32 	%r129, %r343, 6;
	add.s32 	%r130, %r129, %r6;
	mul.wide.u32 	%rd22, %r130, 4;
	add.s64 	%rd23, %rd2, %rd22;
	ld.global.u32 	%r131, [%rd23];
	shl.b32 	%r132, %r343, 2;
	add.s32 	%r133, %r41, %r132;
	st.shared.u32 	[%r133], %r131;
	add.s32 	%r134, %r343, %r43;
	shl.b32 	%r135, %r134, 6;
	add.s32 	%r136, %r135, %r6;
	mul.wide.u32 	%rd24, %r136, 4;
	add.s64 	%rd25, %rd2, %rd24;
	ld.global.u32 	%r137, [%rd25];
	add.s32 	%r139, %r133, %r138;
	st.shared.u32 	[%r139], %r137;
	add.s32 	%r140, %r134, %r43;
	shl.b32 	%r141, %r140, 6;
	add.s32 	%r142, %r141, %r6;
	mul.wide.u32 	%rd26, %r142, 4;
	add.s64 	%rd27, %rd2, %rd26;
	ld.global.u32 	%r143, [%rd27];
	add.s32 	%r144, %r139, %r138;
	st.shared.u32 	[%r144], %r143;
	add.s32 	%r145, %r140, %r43;
	shl.b32 	%r146, %r145, 6;
	add.s32 	%r147, %r146, %r6;
	mul.wide.u32 	%rd28, %r147, 4;
	add.s64 	%rd29, %rd2, %rd28;
	ld.global.u32 	%r148, [%rd29];
	add.s32 	%r149, %r144, %r138;
	st.shared.u32 	[%r149], %r148;
	add.s32 	%r343, %r138, %r343;
	setp.lt.u32 	%p11, %r343, 64;
	@%p11 bra 	$L__BB191_16;
	and.b32  	%r150, %r2, 15;
	shl.b32 	%r151, %r2, 6;
	and.b32  	%r152, %r151, 960;
	shl.b32 	%r153, %r352, 4;
	and.b32  	%r154, %r153, 48;
	or.b32  	%r155, %r152, %r154;
	bar.sync 	0;
	or.b32  	%r156, %r155, %r150;
	shl.b32 	%r157, %r156, 2;
	mov.u32 	%r158, _ZZ9cuda_gemmIiLi256ELi1ELi1ELi1024ELi64ELi64ELi32ELi1ELi1EEviiiPT_S1_S1_iiE3Ash;
	add.s32 	%r159, %r158, %r157;
	ld.shared.u32 	%r52, [%r159];
	add.s32 	%r160, %r2, 1;
	and.b32  	%r161, %r160, 15;
	or.b32  	%r162, %r155, %r161;
	shl.b32 	%r163, %r162, 2;
	add.s32 	%r164, %r158, %r163;
	ld.shared.u32 	%r53, [%r164];
	add.s32 	%r165, %r2, 2;
	and.b32  	%r166, %r165, 15;
	or.b32  	%r167, %r155, %r166;
	shl.b32 	%r168, %r167, 2;
	add.s32 	%r169, %r158, %r168;
	ld.shared.u32 	%r54, [%r169];
	add.s32 	%r170, %r2, 3;
	and.b32  	%r171, %r170, 15;
	or.b32  	%r172, %r155, %r171;
	shl.b32 	%r173, %r172, 2;
	add.s32 	%r174, %r158, %r173;
	ld.shared.u32 	%r55, [%r174];
	add.s32 	%r175, %r2, 4;
	and.b32  	%r176, %r175, 15;
	or.b32  	%r177, %r155, %r176;
	shl.b32 	%r178, %r177, 2;
	add.s32 	%r179, %r158, %r178;
	ld.shared.u32 	%r56, [%r179];
	add.s32 	%r180, %r2, 5;
	and.b32  	%r181, %r180, 15;
	or.b32  	%r182, %r155, %r181;
	shl.b32 	%r183, %r182, 2;
	add.s32 	%r184, %r158, %r183;
	ld.shared.u32 	%r57, [%r184];
	add.s32 	%r185, %r2, 6;
	and.b32  	%r186, %r185, 15;
	or.b32  	%r187, %r155, %r186;
	shl.b32 	%r188, %r187, 2;
	add.s32 	%r189, %r158, %r188;
	ld.shared.u32 	%r58, [%r189];
	add.s32 	%r190, %r2, 7;
	and.b32  	%r191, %r190, 15;
	or.b32  	%r192, %r155, %r191;
	shl.b32 	%r193, %r192, 2;
	add.s32 	%r194, %r158, %r193;
	ld.shared.u32 	%r59, [%r194];
	xor.b32  	%r195, %r150, 8;
	or.b32  	%r196, %r155, %r195;
	shl.b32 	%r197, %r196, 2;
	add.s32 	%r198, %r158, %r197;
	ld.shared.u32 	%r60, [%r198];
	add.s32 	%r199, %r2, 9;
	and.b32  	%r200, %r199, 15;
	or.b32  	%r201, %r155, %r200;
	shl.b32 	%r202, %r201, 2;
	add.s32 	%r203, %r158, %r202;
	ld.shared.u32 	%r61, [%r203];
	add.s32 	%r204, %r2, 10;
	and.b32  	%r205, %r204, 15;
	or.b32  	%r206, %r155, %r205;
	shl.b32 	%r207, %r206, 2;
	add.s32 	%r208, %r158, %r207;
	ld.shared.u32 	%r62, [%r208];
	add.s32 	%r209, %r2, 11;
	and.b32  	%r210, %r209, 15;
	or.b32  	%r211, %r155, %r210;
	shl.b32 	%r212, %r211, 2;
	add.s32 	%r213, %r158, %r212;
	ld.shared.u32 	%r63, [%r213];
	add.s32 	%r214, %r2, 12;
	and.b32  	%r215, %r214, 15;
	or.b32  	%r216, %r155, %r215;
	shl.b32 	%r217, %r216, 2;
	add.s32 	%r218, %r158, %r217;
	ld.shared.u32 	%r64, [%r218];
	add.s32 	%r219, %r2, 13;
	and.b32  	%r220, %r219, 15;
	or.b32  	%r221, %r155, %r220;
	shl.b32 	%r222, %r221, 2;
	add.s32 	%r223, %r158, %r222;
	ld.shared.u32 	%r65, [%r223];
	add.s32 	%r224, %r2, 14;
	and.b32  	%r225, %r224, 15;
	or.b32  	%r226, %r155, %r225;
	shl.b32 	%r227, %r226, 2;
	add.s32 	%r228, %r158, %r227;
	ld.shared.u32 	%r66, [%r228];
	add.s32 	%r229, %r2, -1;
	and.b32  	%r230, %r229, 15;
	or.b32  	%r231, %r155, %r230;
	shl.b32 	%r232, %r231, 2;
	add.s32 	%r233, %r158, %r232;
	ld.shared.u32 	%r67, [%r233];
	shr.u32 	%r345, %r352, 6;
$L__BB191_18:
	shr.u32 	%r234, %r352, 2;
	and.b32  	%r235, %r234, 15;
	setp.eq.s32 	%p12, %r235, 0;
	setp.lt.u32 	%p13, %r235, 2;
	setp.lt.u32 	%p14, %r235, 3;
	setp.lt.u32 	%p15, %r235, 4;
	setp.lt.u32 	%p16, %r235, 5;
	setp.lt.u32 	%p17, %r235, 6;
	setp.lt.u32 	%p18, %r235, 7;
	setp.lt.u32 	%p19, %r235, 8;
	setp.lt.u32 	%p20, %r235, 9;
	setp.lt.u32 	%p21, %r235, 10;
	setp.lt.u32 	%p22, %r235, 11;
	setp.lt.u32 	%p23, %r235, 12;
	setp.lt.u32 	%p24, %r235, 13;
	setp.lt.u32 	%p25, %r235, 14;
	setp.eq.s32 	%p26, %r235, 15;
	and.b32  	%r236, %r352, 3;
	setp.ne.s32 	%p27, %r236, 0;
	mov.u32 	%r237, _ZZ9cuda_gemmIiLi256ELi1ELi1ELi1024ELi64ELi64ELi32ELi1ELi1EEviiiPT_S1_S1_iiE11kron_fac_sh;
	mad.lo.s32 	%r238, %r345, 260, %r237;
	shl.b32 	%r239, %r352, 4;
	and.b32  	%r240, %r239, 1008;
	mad.lo.s32 	%r241, %r235, -63, %r240;
	shl.b32 	%r242, %r241, 2;
	add.s32 	%r243, %r238, %r242;
	ld.shared.u32 	%r244, [%r243];
	mul.lo.s32 	%r245, %r244, %r52;
	selp.b32 	%r246, -64, 0, %p26;
	add.s32 	%r247, %r243, %r246;
	ld.shared.u32 	%r248, [%r247+4];
	mad.lo.s32 	%r249, %r248, %r53, %r245;
	selp.b32 	%r250, 0, -64, %p25;
	add.s32 	%r251, %r243, %r250;
	ld.shared.u32 	%r252, [%r251+8];
	mad.lo.s32 	%r253, %r252, %r54, %r249;
	selp.b32 	%r254, 0, -64, %p24;
	add.s32 	%r255, %r243, %r254;
	ld.shared.u32 	%r256, [%r255+12];
	mad.lo.s32 	%r257, %r256, %r55, %r253;
	selp.b32 	%r258, 0, -64, %p23;
	add.s32 	%r259, %r243, %r258;
	ld.shared.u32 	%r260, [%r259+16];
	mad.lo.s32 	%r261, %r260, %r56, %r257;
	selp.b32 	%r262, 0, -64, %p22;
	add.s32 	%r263, %r243, %r262;
	ld.shared.u32 	%r264, [%r263+20];
	mad.lo.s32 	%r265, %r264, %r57, %r261;
	selp.b32 	%r266, 0, -64, %p21;
	add.s32 	%r267, %r243, %r266;
	ld.shared.u32 	%r268, [%r267+24];
	mad.lo.s32 	%r269, %r268, %r58, %r265;
	selp.b32 	%r270, 0, -64, %p20;
	add.s32 	%r271, %r243, %r270;
	ld.shared.u32 	%r272, [%r271+28];
	mad.lo.s32 	%r273, %r272, %r59, %r269;
	selp.b32 	%r274, 0, -64, %p19;
	add.s32 	%r275, %r243, %r274;
	ld.shared.u32 	%r276, [%r275+32];
	mad.lo.s32 	%r277, %r276, %r60, %r273;
	selp.b32 	%r278, 0, -64, %p18;
	add.s32 	%r279, %r243, %r278;
	ld.shared.u32 	%r280, [%r279+36];
	mad.lo.s32 	%r281, %r280, %r61, %r277;
	selp.b32 	%r282, 0, -64, %p17;
	add.s32 	%r283, %r243, %r282;
	ld.shared.u32 	%r284, [%r283+40];
	mad.lo.s32 	%r285, %r284, %r62, %r281;
	selp.b32 	%r286, 0, -64, %p16;
	add.s32 	%r287, %r243, %r286;
	ld.shared.u32 	%r288, [%r287+44];
	mad.lo.s32 	%r289, %r288, %r63, %r285;
	selp.b32 	%r290, 0, -64, %p15;
	add.s32 	%r291, %r243, %r290;
	ld.shared.u32 	%r292, [%r291+48];
	mad.lo.s32 	%r293, %r292, %r64, %r289;
	selp.b32 	%r294, 0, -64, %p14;
	add.s32 	%r295, %r243, %r294;
	ld.shared.u32 	%r296, [%r295+52];
	mad.lo.s32 	%r297, %r296, %r65, %r293;
	selp.b32 	%r298, 0, -64, %p13;
	add.s32 	%r299, %r243, %r298;
	ld.shared.u32 	%r300, [%r299+56];
	mad.lo.s32 	%r301, %r300, %r66, %r297;
	selp.b32 	%r302, 0, -64, %p12;
	add.s32 	%r303, %r243, %r302;
	ld.shared.u32 	%r304, [%r303+60];
	mad.lo.s32 	%r305, %r304, %r67, %r301;
	shfl.sync.down.b32	%r306|%p28, %r305, 2, 7199, -1;
	add.s32 	%r307, %r306, %r305;
	shfl.sync.down.b32	%r308|%p29, %r307, 1, 7199, -1;
	add.s32 	%r70, %r308, %r307;
	@%p27 bra 	$L__BB191_20;
	and.b32  	%r309, %r352, 60;
	shl.b32 	%r310, %r345, 6;
	or.b32  	%r311, %r310, %r309;
	mov.u32 	%r312, _ZZ9cuda_gemmIiLi256ELi1ELi1ELi1024ELi64ELi64ELi32ELi1ELi1EEviiiPT_S1_S1_iiE3Csh;
	add.s32 	%r313, %r312, %r311;
	st.shared.u32 	[%r313], %r70;
$L__BB191_20:
	shr.u32 	%r314, %r3, 6;
	add.s32 	%r345, %r345, %r314;
	setp.lt.u32 	%p30, %r345, 32;
	@%p30 bra 	$L__BB191_18;
	setp.eq.s16 	%p31, %rs5, 2;
	bar.sync 	0;
	@%p31 bra 	$L__BB191_24;
	shl.b32 	%r315, %r352, 2;
	mov.u32 	%r316, _ZZ9cuda_gemmIiLi256ELi1ELi1ELi1024ELi64ELi64ELi32ELi1ELi1EEviiiPT_S1_S1_iiE3Csh;
	add.s32 	%r348, %r316, %r315;
	add.s32 	%r317, %r352, %r8;
	add.s32 	%r347, %r317, %r7;
	and.b16  	%rs17, %rs4, 3;
	xor.b16  	%rs18, %rs17, 2;
	cvt.u32.u16 	%r318, %rs18;
	neg.s32 	%r346, %r318;
	mad.lo.s32 	%r352, %r3, %r318, %r352;
$L__BB191_23:
	.pragma "nounroll";
	ld.shared.u32 	%r319, [%r348];
	mul.wide.u32 	%rd30, %r347, 4;
	add.s64 	%rd31, %rd3, %rd30;
	st.global.u32 	[%rd31], %r319;
	add.s32 	%r348, %r348, %r15;
	add.s32 	%r347, %r347, %r3;
	add.s32 	%r346, %r346, 1;
	setp.ne.s32 	%p32, %r346, 0;
	@%p32 bra 	$L__BB191_23;
$L__BB191_24:
	setp.lt.u16 	%p33, %rs4, 2;
	@%p33 bra 	$L__BB191_27;
	shl.b32 	%r320, %r352, 2;
	mov.u32 	%r321, _ZZ9cuda_gemmIiLi256ELi1ELi1ELi1024ELi64ELi64ELi32ELi1ELi1EEviiiPT_S1_S1_iiE3Csh;
	add.s32 	%r351, %r321, %r320;
	add.s64 	%rd7, %rd3, %rd4;
	add.s32 	%r322, %r352, %r8;
	add.s32 	%r350, %r322, %r7;
	add.s64 	%rd8, %rd3, %rd5;
	add.s64 	%rd9, %rd3, %rd6;
$L__BB191_26:
	mul.wide.s32 	%rd32, %r350, 4;
	add.s64 	%rd33, %rd7, %rd32;
	add.s64 	%rd34, %rd8, %rd32;
	add.s64 	%rd35, %rd9, %rd32;
	add.s64 	%rd36, %rd3, %rd32;
	ld.shared.u32 	%r323, [%r351];
	st.global.u32 	[%rd36], %r323;
	add.s32 	%r324, %r351, %r15;
	ld.shared.u32 	%r325, [%r324];
	st.global.u32 	[%rd33], %r325;
	add.s32 	%r326, %r351, %r18;
	ld.shared.u32 	%r327, [%r326];
	st.global.u32 	[%rd34], %r327;
	add.s32 	%r328, %r351, %r19;
	ld.shared.u32 	%r329, [%r328];
	st.global.u32 	[%rd35], %r329;
	add.s32 	%r352, %r352, %r15;
	add.s32 	%r351, %r351, %r17;
	add.s32 	%r350, %r350, %r15;
	setp.lt.u32 	%p34, %r352, 512;
	@%p34 bra 	$L__BB191_26;
$L__BB191_27:
	ret;

}
	// .globl	_Z9cuda_gemmIiLi256ELi1ELi1ELi1024ELi128ELi128ELi32ELi0ELi0EEviiiPT_S1_S1_ii
.visible .entry _Z9cuda_gemmIiLi256ELi1ELi1ELi1024ELi128ELi128ELi32ELi0ELi0EEviiiPT_S1_S1_ii(
	.param .u32 _Z9cuda_gemmIiLi256ELi1ELi1ELi1024ELi128ELi128ELi32ELi0ELi0EEviiiPT_S1_S1_ii_param_0,
	.param .u32 _Z9cuda_gemmIiLi256ELi1ELi1ELi1024ELi128ELi128ELi32ELi0ELi0EEviiiPT_S1_S1_ii_param_1,
	.param .u32 _Z9cuda_gemmIiLi256ELi1ELi1ELi1024ELi128ELi128ELi32ELi0ELi0EEviiiPT_S1_S1_ii_param_2,
	.param .u64 .ptr .align 1 _Z9cuda_gemmIiLi256ELi1ELi1ELi1024ELi128ELi128ELi32ELi0ELi0EEviiiPT_S1_S1_ii_param_3,
	.param .u64 .ptr .align 1 _Z9cuda_gemmIiLi256ELi1ELi1ELi1024ELi128ELi128ELi32ELi0ELi0EEviiiPT_S1_S1_ii_param_4,
	.param .u64 .ptr .align 1 _Z9cuda_gemmIiLi256ELi1ELi1ELi1024ELi128ELi128ELi32ELi0ELi0EEviiiPT_S1_S1_ii_param_5,
	.param .u32 _Z9cuda_gemmIiLi256ELi1ELi1ELi1024ELi128ELi128ELi32ELi0ELi0EEviiiPT_S1_S1_ii_param_6,
	.param .u32 _Z9cuda_gemmIiLi256ELi1ELi1ELi1024ELi128ELi128ELi32ELi0ELi0EEviiiPT_S1_S1_ii_param_7
)
.maxntid 256
{
	.reg .pred 	%p<177>;
	.reg .b16 	%rs<6>;
	.reg .b32 	%r<1226>;
	.reg .b64 	%rd<27>;
	// demoted variable
	.shared .align 128 .b8 _ZZ9cuda_gemmIiLi256ELi1ELi1ELi1024ELi128ELi128ELi32ELi0ELi0EEviiiPT_S1_S1_iiE11kron_fac_sh[16512];
	// demoted variable
	.shared .align 128 .b8 _ZZ9cuda_gemmIiLi256ELi1ELi1ELi1024ELi128ELi128ELi32ELi0ELi0EEviiiPT_S1_S1_iiE3Ash[4096];
	// demoted variable
	.shared .align 128 .b8 _ZZ9cuda_gemmIiLi256ELi1ELi1ELi1024ELi128ELi128ELi32ELi0ELi0EEviiiPT_S1_S1_iiE3Csh[1024];
	ld.param.u32 	%r410, [_Z9cuda_gemmIiLi256ELi1ELi1ELi1024ELi128ELi128ELi32ELi0ELi0EEviiiPT_S1_S1_ii_param_2];
	ld.param.u64 	%rd5, [_Z9cuda_gemmIiLi256ELi1ELi1ELi1024ELi128ELi128ELi32ELi0ELi0EEviiiPT_S1_S1_ii_param_3];
	ld.param.u64 	%rd4, [_Z9cuda_gemmIiLi256ELi1ELi1ELi1024ELi128ELi128ELi32ELi0ELi0EEviiiPT_S1_S1_ii_param_4];
	ld.param.u64 	%rd6, [_Z9cuda_gemmIiLi256ELi1ELi1ELi1024ELi128ELi128ELi32ELi0ELi0EEviiiPT_S1_S1_ii_param_5];
	ld.param.u32 	%r411, [_Z9cuda_gemmIiLi256ELi1ELi1ELi1024ELi128ELi128ELi32ELi0ELi0EEviiiPT_S1_S1_ii_param_6];
	ld.param.u32 	%r412, [_Z9cuda_gemmIiLi256ELi1ELi1ELi1024ELi128ELi128ELi32ELi0ELi0EEviiiPT_S1_S1_ii_param_7];
	cvta.to.global.u64 	%rd1, %rd5;
	cvta.to.global.u64 	%rd2, %rd6;
	mov.u32 	%r1220, %tid.x;
	and.b32  	%r2, %r1220, 31;
	setp.lt.s32 	%p1, %r412, 16;
	shr.u32 	%r3, %r412, 4;
	selp.b32 	%r4, 1, %r3, %p1;
	and.b32  	%r413, %r410, -1024;
	setp.eq.s32 	%p2, %r413, 65536;
	@%p2 bra 	$L__BB192_3;
	setp.ne.s32 	%p3, %r413, 32768;
	@%p3 bra 	$L__BB192_4;
	mov.u32 	%r415, %ctaid.x;
	shr.u32 	%r1055, %r415, 5;
	and.b32  	%r1054, %r415, 31;
	bra.uni 	$L__BB192_5;
$L__BB192_3:
	mov.u32 	%r414, %ctaid.x;
	shr.u32 	%r1055, %r414, 6;
	and.b32  	%r1054, %r414, 63;
	bra.uni 	$L__BB192_5;
$L__BB192_4:
	mov.u32 	%r416, %ctaid.x;
	shr.s32 	%r417, %r410, 31;
	shr.u32 	%r418, %r417, 22;
	add.s32 	%r419, %r410, %r418;
	shr.s32 	%r420, %r419, 10;
	div.u32 	%r1055, %r416, %r420;
	mul.lo.s32 	%r421, %r1055, %r420;
	sub.s32 	%r1054, %r416, %r421;
$L__BB192_5:
	div.s32 	%r13, 1024, %r412;
	mul.lo.s32 	%r422, %r13, %r4;
	min.s32 	%r14, %r422, 256;
	div.u32 	%r16, %r1220, %r14;
	mul.lo.s32 	%r423, %r16, %r14;
	sub.s32 	%r424, %r1220, %r423;
	div.u32 	%r15, %r424, %r4;
	mov.u32 	%r17, %ntid.x;
	div.u32 	%r18, %r17, %r14;
	mov.u32 	%r19, %ctaid.y;
	mov.u32 	%r425, %nctaid.y;
	setp.ge.u32 	%p4, %r19, %r425;
	@%p4 bra 	$L__BB192_166;
	shr.u32 	%r1064, %r1220, 5;
	shl.b32 	%r21, %r1055, 5;
	and.b32  	%r22, %r15, 15;
	rem.u32 	%r426, %r1220, %r4;
	shl.b32 	%r23, %r426, 4;
	min.s32 	%r24, %r411, 32;
	min.u32 	%r25, %r412, 16;
	or.b32  	%r26, %r22, %r23;
	shr.s32 	%r427, %r410, 31;
	shr.u32 	%r428, %r427, 30;
	add.s32 	%r429, %r410, %r428;
	shr.s32 	%r430, %r429, 2;
	mul.lo.s32 	%r431, %r1055, %r430;
	mad.lo.s32 	%r27, %r13, %r1054, %r431;
	shl.b32 	%r432, %r1054, 10;
	mad.lo.s32 	%r28, %r19, %r410, %r432;
	add.s32 	%r29, %r1220, %r17;
	cvt.u16.u32 	%rs2, %r29;
	xor.b16  	%rs3, %rs2, 1023;
	cvt.u16.u32 	%rs4, %r17;
	div.u16 	%rs5, %rs3, %rs4;
	and.b16  	%rs1, %rs5, 3;
	setp.eq.s16 	%p5, %rs1, 2;
	mov.u32 	%r1058, %r1220;
	@%p5 bra 	$L__BB192_9;
	cvt.u32.u16 	%r30, %rs1;
	mov.b32 	%r1057, 0;
	mov.u32 	%r1058, %r1220;
$L__BB192_8:
	.pragma "nounroll";
	add.s32 	%r434, %r28, %r1058;
	mul.wide.s32 	%rd7, %r434, 4;
	add.s64 	%rd8, %rd1, %rd7;
	ld.global.u32 	%r435, [%rd8];
	shl.b32 	%r436, %r1058, 2;
	mov.u32 	%r437, _ZZ9cuda_gemmIiLi256ELi1ELi1ELi1024ELi128ELi128ELi32ELi0ELi0EEviiiPT_S1_S1_iiE3Ash;
	add.s32 	%r438, %r437, %r436;
	st.shared.u32 	[%r438], %r435;
	add.s32 	%r1058, %r1058, %r17;
	add.s32 	%r1057, %r1057, 1;
	xor.b32  	%r439, %r1057, %r30;
	setp.ne.s32 	%p6, %r439, 2;
	@%p6 bra 	$L__BB192_8;
$L__BB192_9:
	mov.u32 	%r443, _ZZ9cuda_gemmIiLi256ELi1ELi1ELi1024ELi128ELi128ELi32ELi0ELi0EEviiiPT_S1_S1_iiE3Ash;
	shl.b32 	%r37, %r17, 2;
	cvt.u64.u32 	%rd11, %r37;
$L__BB192_10:
	add.s32 	%r440, %r28, %r1058;
	mul.wide.s32 	%rd9, %r440, 4;
	add.s64 	%rd10, %rd1, %rd9;
	ld.global.u32 	%r441, [%rd10];
	shl.b32 	%r442, %r1058, 2;
	add.s32 	%r444, %r443, %r442;
	st.shared.u32 	[%r444], %r441;
	add.s64 	%rd12, %rd10, %rd11;
	ld.global.u32 	%r445, [%rd12];
	add.s32 	%r446, %r444, %r37;
	st.shared.u32 	[%r446], %r445;
	add.s64 	%rd13, %rd12, %rd11;
	ld.global.u32 	%r447, [%rd13];
	add.s32 	%r448, %r446, %r37;
	st.shared.u32 	[%r448], %r447;
	add.s64 	%rd14, %rd13, %rd11;
	ld.global.u32 	%r449, [%rd14];
	add.s32 	%r450, %r448, %r37;
	st.shared.u32 	[%r450], %r449;
	add.s32 	%r1058, %r37, %r1058;
	setp.lt.u32 	%p7, %r1058, 1024;
	@%p7 bra 	$L__BB192_10;
	max.u32 	%r451, %r29, 256;
	setp.lt.u32 	%p8, %r29, 256;
	selp.u32 	%r452, 1, 0, %p8;
	add.s32 	%r453, %r29, %r452;
	sub.s32 	%r454, %r451, %r453;
	div.u32 	%r455, %r454, %r17;
	add.s32 	%r39, %r455, %r452;
	add.s32 	%r456, %r39, 1;
	and.b32  	%r40, %r456, 3;
	and.b32  	%r457, %r39, 3;
	setp.eq.s32 	%p9, %r457, 3;
	mov.u32 	%r1062, %r1220;
	@%p9 bra 	$L__BB192_14;
	mov.b32 	%r1061, 0;
	mov.u32 	%r1062, %r1220;
$L__BB192_13:
	.pragma "nounroll";
	shl.b32 	%r459, %r1062, 2;
	mov.u32 	%r460, _ZZ9cuda_gemmIiLi256ELi1ELi1ELi1024ELi128ELi128ELi32ELi0ELi0EEviiiPT_S1_S1_iiE3Csh;
	add.s32 	%r461, %r460, %r459;
	mov.b32 	%r462, 0;
	st.shared.u32 	[%r461], %r462;
	add.s32 	%r1062, %r1062, %r17;
	add.s32 	%r1061, %r1061, 1;
	setp.ne.s32 	%p10, %r1061, %r40;
	@%p10 bra 	$L__BB192_13;
$L__BB192_14:
	setp.lt.u32 	%p11, %r39, 3;
	@%p11 bra 	$L__BB192_17;
	mov.u32 	%r464, _ZZ9cuda_gemmIiLi256ELi1ELi1ELi1024ELi128ELi128ELi32ELi0ELi0EEviiiPT_S1_S1_iiE3Csh;
$L__BB192_16:
	shl.b32 	%r463, %r1062, 2;
	add.s32 	%r465, %r464, %r463;
	mov.b32 	%r466, 0;
	st.shared.u32 	[%r465], %r466;
	add.s32 	%r467, %r465, %r37;
	st.shared.u32 	[%r467], %r466;
	add.s32 	%r468, %r467, %r37;
	st.shared.u32 	[%r468], %r466;
	add.s32 	%r469, %r468, %r37;
	st.shared.u32 	[%r469], %r466;
	add.s32 	%r1062, %r37, %r1062;
	setp.lt.u32 	%p12, %r1062, 256;
	@%p12 bra 	$L__BB192_16;
$L__BB192_17:
	setp.ge.s32 	%p13, %r1064, %r412;
	@%p13 bra 	$L__BB192_20;
	cvta.to.global.u64 	%rd3, %rd4;
	shr.u32 	%r48, %r17, 5;
	mov.u32 	%r470, _ZZ9cuda_gemmIiLi256ELi1ELi1ELi1024ELi128ELi128ELi32ELi0ELi0EEviiiPT_S1_S1_iiE11kron_fac_sh;
	mad.lo.s32 	%r49, %r2, 516, %r470;
	add.s32 	%r50, %r21, %r2;
$L__BB192_19:
	mad.lo.s32 	%r471, %r1064, %r411, %r50;
	mul.wide.s32 	%rd15, %r471, 4;
	add.s64 	%rd16, %rd3, %rd15;
	ld.global.u32 	%r472, [%rd16];
	shl.b32 	%r473, %r1064, 2;
	add.s32 	%r474, %r49, %r473;
	st.shared.u32 	[%r474], %r472;
	add.s32 	%r1064, %r1064, %r48;
	setp.lt.s32 	%p14, %r1064, %r412;
	@%p14 bra 	$L__BB192_19;
$L__BB192_20:
	setp.lt.s32 	%p15, %r13, 1;
	bar.sync 	0;
	@%p15 bra 	$L__BB192_160;
	setp.ne.s32 	%p16, %r4, 1;
	@%p16 bra 	$L__BB192_90;
	add.s32 	%r836, %r15, 6;
	and.b32  	%r53, %r836, 15;
	add.s32 	%r837, %r15, 7;
	and.b32  	%r54, %r837, 15;
	xor.b32  	%r55, %r22, 8;
	add.s32 	%r838, %r15, 9;
	and.b32  	%r56, %r838, 15;
	add.s32 	%r839, %r15, 10;
	and.b32  	%r57, %r839, 15;
	add.s32 	%r840, %r15, 11;
	and.b32  	%r58, %r840, 15;
	add.s32 	%r841, %r15, 12;
	and.b32  	%r59, %r841, 15;
	setp.gt.u32 	%p122, %r412, %r22;
	selp.b32 	%r842, 0, %r25, %p122;
	sub.s32 	%r60, %r26, %r842;
	add.s32 	%r843, %r22, 1;
	setp.lt.u32 	%p123, %r843, %r25;
	selp.b32 	%r844, 0, %r25, %p123;
	sub.s32 	%r61, %r26, %r844;
	add.s32 	%r845, %r22, 2;
	setp.lt.u32 	%p124, %r845, %r25;
	selp.b32 	%r846, 0, %r25, %p124;
	sub.s32 	%r62, %r26, %r846;
	add.s32 	%r847, %r22, 3;
	setp.lt.u32 	%p125, %r847, %r25;
	selp.b32 	%r848, 0, %r25, %p125;
	sub.s32 	%r63, %r26, %r848;
	add.s32 	%r849, %r22, 4;
	setp.lt.u32 	%p126, %r849, %r25;
	selp.b32 	%r850, 0, %r25, %p126;
	sub.s32 	%r64, %r26, %r850;
	add.s32 	%r851, %r22, 5;
	setp.lt.u32 	%p127, %r851, %r25;
	selp.b32 	%r852, 0, %r25, %p127;
	sub.s32 	%r65, %r26, %r852;
	add.s32 	%r853, %r22, 6;
	setp.lt.u32 	%p128, %r853, %r25;
	selp.b32 	%r854, 0, %r25, %p128;
	sub.s32 	%r66, %r26, %r854;
	add.s32 	%r855, %r22, 7;
	setp.lt.u32 	%p129, %r855, %r25;
	selp.b32 	%r856, 0, %r25, %p129;
	sub.s32 	%r67, %r26, %r856;
	add.s32 	%r857, %r22, 8;
	setp.lt.u32 	%p130, %r857, %r25;
	selp.b32 	%r858, 0, %r25, %p130;
	sub.s32 	%r68, %r26, %r858;
	add.s32 	%r859, %r22, 9;
	setp.lt.u32 	%p131, %r859, %r25;
	selp.b32 	%r860, 0, %r25, %p131;
	sub.s32 	%r69, %r26, %r860;
	add.s32 	%r861, %r22, 10;
	setp.lt.u32 	%p132, %r861, %r25;
	selp.b32 	%r862, 0, %r25, %p132;
	sub.s32 	%r70, %r26, %r862;
	add.s32 	%r863, %r22, 11;
	setp.lt.u32 	%p133, %r863, %r25;
	selp.b32 	%r864, 0, %r25, %p133;
	sub.s32 	%r71, %r26, %r864;
	add.s32 	%r865, %r22, 12;
	setp.lt.u32 	%p134, %r865, %r25;
	selp.b32 	%r866, 0, %r25, %p134;
	sub.s32 	%r72, %r26, %r866;
	add.s32 	%r867, %r22, 13;
	setp.lt.u32 	%p135, %r867, %r25;
	selp.b32 	%r868, 0, %r25, %p135;
	sub.s32 	%r73, %r26, %r868;
	add.s32 	%r869, %r22, 14;
	setp.lt.u32 	%p136, %r869, %r25;
	selp.b32 	%r870, 0, %r25, %p136;
	sub.s32 	%r74, %r26, %r870;
	add.s32 	%r871, %r22, 15;
	setp.lt.u32 	%p137, %r871, %r25;
	selp.b32 	%r872, 0, %r25, %p137;
	sub.s32 	%r75, %r26, %r872;
	mov.b32 	%r1081, 0;
	shl.b32 	%r955, %r60, 2;
	shl.b32 	%r958, %r61, 2;
	shl.b32 	%r961, %r62, 2;
	shl.b32 	%r964, %r63, 2;
	shl.b32 	%r967, %r64, 2;
	shl.b32 	%r970, %r65, 2;
	shl.b32 	%r973, %r66, 2;
	shl.b32 	%r976, %r67, 2;
	shl.b32 	%r979, %r68, 2;
	shl.b32 	%r982, %r69, 2;
	shl.b32 	%r985, %r70, 2;
	shl.b32 	%r988, %r71, 2;
	shl.b32 	%r991, %r72, 2;
	shl.b32 	%r994, %r73, 2;
	shl.b32 	%r997, %r74, 2;
	shl.b32 	%r1000, %r75, 2;
$L__BB192_23:
	setp.lt.s32 	%p138, %r412, 1;
	add.s32 	%r93, %r1081, %r15;
	mul.lo.s32 	%r94, %r93, %r412;
	add.s32 	%r95, %r94, %r23;
	@%p138 bra 	$L__BB192_25;
	add.s32 	%r873, %r26, %r94;
	shl.b32 	%r874, %r873, 2;
	mov.u32 	%r875, _ZZ9cuda_gemmIiLi256ELi1ELi1ELi1024ELi128ELi128ELi32ELi0ELi0EEviiiPT_S1_S1_iiE3Ash;
	add.s32 	%r876, %r875, %r874;
	ld.shared.u32 	%r1082, [%r876];
$L__BB192_25:
	setp.lt.s32 	%p139, %r412, 2;
	@%p139 bra 	$L__BB192_27;
	add.s32 	%r877, %r15, 1;
	and.b32  	%r878, %r877, 15;
	add.s32 	%r879, %r95, %r878;
	shl.b32 	%r880, %r879, 2;
	mov.u32 	%r881, _ZZ9cuda_gemmIiLi256ELi1ELi1ELi1024ELi128ELi128ELi32ELi0ELi0EEviiiPT_S1_S1_iiE3Ash;
	add.s32 	%r882, %r881, %r880;
	ld.shared.u32 	%r1083, [%r882];
$L__BB192_27:
	setp.lt.s32 	%p140, %r412, 3;
	@%p140 bra 	$L__BB192_29;
	add.s32 	%r883, %r15, 2;
	and.b32  	%r884, %r883, 15;
	add.s32 	%r885, %r95, %r884;
	shl.b32 	%r886, %r885, 2;
	mov.u32 	%r887, _ZZ9cuda_gemmIiLi256ELi1ELi1ELi1024ELi128ELi128ELi32ELi0ELi0EEviiiPT_S1_S1_iiE3Ash;
	add.s32 	%r888, %r887, %r886;
	ld.shared.u32 	%r1084, [%r888];
$L__BB192_29:
	setp.lt.s32 	%p141, %r412, 4;
	@%p141 bra 	$L__BB192_31;
	add.s32 	%r889, %r15, 3;
	and.b32  	%r890, %r889, 15;
	add.s32 	%r891, %r95, %r890;
	shl.b32 	%r892, %r891, 2;
	mov.u32 	%r893, _ZZ9cuda_gemmIiLi256ELi1ELi1ELi1024ELi128ELi128ELi32ELi0ELi0EEviiiPT_S1_S1_iiE3Ash;
	add.s32 	%r894, %r893, %r892;
	ld.shared.u32 	%r1085, [%r894];
$L__BB192_31:
	setp.lt.s32 	%p142, %r412, 5;
	@%p142 bra 	$L__BB192_33;
	add.s32 	%r895, %r15, 4;
	and.b32  	%r896, %r895, 15;
	add.s32 	%r897, %r95, %r896;
	shl.b32 	%r898, %r897, 2;
	mov.u32 	%r899, _ZZ9cuda_gemmIiLi256ELi1ELi1ELi1024ELi128ELi128ELi32ELi0ELi0EEviiiPT_S1_S1_iiE3Ash;
	add.s32 	%r900, %r899, %r898;
	ld.shared.u32 	%r1086, [%r900];
$L__BB192_33:
	setp.lt.s32 	%p143, %r412, 6;
	@%p143 bra 	$L__BB192_35;
	add.s32 	%r901, %r15, 5;
	and.b32  	%r902, %r901, 15;
	add.s32 	%r903, %r95, %r902;
	shl.b32 	%r904, %r903, 2;
	mov.u32 	%r905, _ZZ9cuda_gemmIiLi256ELi1ELi1ELi1024ELi128ELi128ELi32ELi0ELi0EEviiiPT_S1_S1_iiE3Ash;
	add.s32 	%r906, %r905, %r904;
	ld.shared.u32 	%r1087, [%r906];
$L__BB192_35:
	setp.lt.s32 	%p144, %r412, 7;
	@%p144 bra 	$L__BB192_37;
	add.s32 	%r907, %r95, %r53;
	shl.b32 	%r908, %r907, 2;
	mov.u32 	%r909, _ZZ9cuda_gemmIiLi256ELi1ELi1ELi1024ELi128ELi128ELi32ELi0ELi0EEviiiPT_S1_S1_iiE3Ash;
	add.s32 	%r910, %r909, %r908;
	ld.shared.u32 	%r1088, [%r910];
$L__BB192_37:
	setp.lt.s32 	%p145, %r412, 8;
	@%p145 bra 	$L__BB192_39;
	add.s32 	%r911, %r95, %r54;
	shl.b32 	%r912, %r911, 2;
	mov.u32 	%r913, _ZZ9cuda_gemmIiLi256ELi1ELi1ELi1024ELi128ELi128ELi32ELi0ELi0EEviiiPT_S1_S1_iiE3Ash;
	add.s32 	%r914, %r913, %r912;
	ld.shared.u32 	%r1089, [%r914];
$L__BB192_39:
	setp.lt.s32 	%p146, %r412, 9;
	@%p146 bra 	$L__BB192_41;
	add.s32 	%r915, %r95, %r55;
	shl.b32 	%r916, %r915, 2;
	mov.u32 	%r917, _ZZ9cuda_gemmIiLi256ELi1ELi1ELi1024ELi128ELi128ELi32ELi0ELi0EEviiiPT_S1_S1_iiE3Ash;
	add.s32 	%r918, %r917, %r916;
	ld.shared.u32 	%r1090, [%r918];
$L__BB192_41:
	setp.lt.s32 	%p147, %r412, 10;
	@%p147 bra 	$L__BB192_43;
	add.s32 	%r919, %r95, %r56;
	shl.b32 	%r920, %r919, 2;
	mov.u32 	%r921, _ZZ9cuda_gemmIiLi256ELi1ELi1ELi1024ELi128ELi128ELi32ELi0ELi0EEviiiPT_S1_S1_iiE3Ash;
	add.s32 	%r922, %r921, %r920;
	ld.shared.u32 	%r1091, [%r922];
$L__BB192_43:
	setp.lt.s32 	%p148, %r412, 11;
	@%p148 bra 	$L__BB192_45;
	add.s32 	%r923, %r95, %r57;
	shl.b32 	%r924, %r923, 2;
	mov.u32 	%r925, _ZZ9cuda_gemmIiLi256ELi1ELi1ELi1024ELi128ELi128ELi32ELi0ELi0EEviiiPT_S1_S1_iiE3Ash;
	add.s32 	%r926, %r925, %r924;
	ld.shared.u32 	%r1092, [%r926];
$L__BB192_45:
	setp.lt.s32 	%p149, %r412, 12;
	@%p149 bra 	$L__BB192_47;
	add.s32 	%r927, %r95, %r58;
	shl.b32 	%r928, %r927, 2;
	mov.u32 	%r929, _ZZ9cuda_gemmIiLi256ELi1ELi1ELi1024ELi128ELi128ELi32ELi0ELi0EEviiiPT_S1_S1_iiE3Ash;
	add.s32 	%r930, %r929, %r928;
	ld.shared.u32 	%r1093, [%r930];
$L__BB192_47:
	setp.lt.s32 	%p150, %r412, 13;
	@%p150 bra 	$L__BB192_49;
	add.s32 	%r931, %r95, %r59;
	shl.b32 	%r932, %r931, 2;
	mov.u32 	%r933, _ZZ9cuda_gemmIiLi256ELi1ELi1ELi1024ELi128ELi128ELi32ELi0ELi0EEviiiPT_S1_S1_iiE3Ash;
	add.s32 	%r934, %r933, %r932;
	ld.shared.u32 	%r1094, [%r934];
$L__BB192_49:
	setp.lt.s32 	%p151, %r412, 14;
	@%p151 bra 	$L__BB192_51;
	add.s32 	%r935, %r15, 13;
	and.b32  	%r936, %r935, 15;
	add.s32 	%r937, %r95, %r936;
	shl.b32 	%r938, %r937, 2;
	mov.u32 	%r939, _ZZ9cuda_gemmIiLi256ELi1ELi1ELi1024ELi128ELi128ELi32ELi0ELi0EEviiiPT_S1_S1_iiE3Ash;
	add.s32 	%r940, %r939, %r938;
	ld.shared.u32 	%r1095, [%r940];
$L__BB192_51:
	setp.lt.s32 	%p152, %r412, 15;
	@%p152 bra 	$L__BB192_53;
	add.s32 	%r941, %r15, 14;
	and.b32  	%r942, %r941, 15;
	add.s32 	%r943, %r95, %r942;
	shl.b32 	%r944, %r943, 2;
	mov.u32 	%r945, _ZZ9cuda_gemmIiLi256ELi1ELi1ELi1024ELi128ELi128ELi32ELi0ELi0EEviiiPT_S1_S1_iiE3Ash;
	add.s32 	%r946, %r945, %r944;
	ld.shared.u32 	%r1096, [%r946];
$L__BB192_53:
	setp.lt.s32 	%p153, %r412, 16;
	@%p153 bra 	$L__BB192_55;
	add.s32 	%r947, %r15, -1;
	and.b32  	%r948, %r947, 15;
	add.s32 	%r949, %r95, %r948;
	shl.b32 	%r950, %r949, 2;
	mov.u32 	%r951, _ZZ9cuda_gemmIiLi256ELi1ELi1ELi1024ELi128ELi128ELi32ELi0ELi0EEviiiPT_S1_S1_iiE3Ash;
	add.s32 	%r952, %r951, %r950;
	ld.shared.u32 	%r1097, [%r952];
$L__BB192_55:
	setp.ge.s32 	%p154, %r16, %r24;
	mov.u32 	%r1098, %r16;
	@%p154 bra 	$L__BB192_56;
	bra.uni 	$L__BB192_57;
$L__BB192_56:
	add.s32 	%r1081, %r1081, %r14;
	setp.lt.s32 	%p172, %r1081, %r13;
	@%p172 bra 	$L__BB192_23;
	bra.uni 	$L__BB192_160;
$L__BB192_57:
	mov.u32 	%r954, _ZZ9cuda_gemmIiLi256ELi1ELi1ELi1024ELi128ELi128ELi32ELi0ELi0EEviiiPT_S1_S1_iiE11kron_fac_sh;
	mad.lo.s32 	%r130, %r1098, 516, %r954;
	mov.b32 	%r1100, 0;
	@%p138 bra 	$L__BB192_59;
	add.s32 	%r956, %r130, %r955;
	ld.shared.u32 	%r957, [%r956];
	mul.lo.s32 	%r1100, %r957, %r1082;
$L__BB192_59:
	@%p139 bra 	$L__BB192_61;
	add.s32 	%r959, %r130, %r958;
	ld.shared.u32 	%r960, [%r959+4];
	mad.lo.s32 	%r1100, %r960, %r1083, %r1100;
$L__BB192_61:
	@%p140 bra 	$L__BB192_63;
	add.s32 	%r962, %r130, %r961;
	ld.shared.u32 	%r963, [%r962+8];
	mad.lo.s32 	%r1100, %r963, %r1084, %r1100;
$L__BB192_63:
	@%p141 bra 	$L__BB192_65;
	add.s32 	%r965, %r130, %r964;
	ld.shared.u32 	%r966, [%r965+12];
	mad.lo.s32 	%r1100, %r966, %r1085, %r1100;
$L__BB192_65:
	@%p142 bra 	$L__BB192_67;
	add.s32 	%r968, %r130, %r967;
	ld.shared.u32 	%r969, [%r968+16];
	mad.lo.s32 	%r1100, %r969, %r1086, %r1100;
$L__BB192_67:
	@%p143 bra 	$L__BB192_69;
	add.s32 	%r971, %r130, %r970;
	ld.shared.u32 	%r972, [%r971+20];
	mad.lo.s32 	%r1100, %r972, %r1087, %r1100;
$L__BB192_69:
	setp.lt.s32 	%p161, %r412, 7;
	@%p161 bra 	$L__BB192_71;
	add.s32 	%r974, %r130, %r973;
	ld.shared.u32 	%r975, [%r974+24];
	mad.lo.s32 	%r1100, %r975, %r1088, %r1100;
$L__BB192_71:
	setp.lt.s32 	%p162, %r412, 8;
	@%p162 bra 	$L__BB192_73;
	add.s32 	%r977, %r130, %r976;
	ld.shared.u32 	%r978, [%r977+28];
	mad.lo.s32 	%r1100, %r978, %r1089, %r1100;
$L__BB192_73:
	setp.lt.s32 	%p163, %r412, 9;
	@%p163 bra 	$L__BB192_75;
	add.s32 	%r980, %r130, %r979;
	ld.shared.u32 	%r981, [%r980+32];
	mad.lo.s32 	%r1100, %r981, %r1090, %r1100;
$L__BB192_75:
	setp.lt.s32 	%p164, %r412, 10;
	@%p164 bra 	$L__BB192_77;
	add.s32 	%r983, %r130, %r982;
	ld.shared.u32 	%r984, [%r983+36];
	mad.lo.s32 	%r1100, %r984, %r1091, %r1100;
$L__BB192_77:
	setp.lt.s32 	%p165, %r412, 11;
	@%p165 bra 	$L__BB192_79;
	add.s32 	%r986, %r130, %r985;
	ld.shared.u32 	%r987, [%r986+40];
	mad.lo.s32 	%r1100, %r987, %r1092, %r1100;
$L__BB192_79:
	setp.lt.s32 	%p166, %r412, 12;
	@%p166 bra 	$L__BB192_81;
	add.s32 	%r989, %r130, %r988;
	ld.shared.u32 	%r990, [%r989+44];
	mad.lo.s32 	%r1100, %r990, %r1093, %r1100;
$L__BB192_81:
	setp.lt.s32 	%p167, %r412, 13;
	@%p167 bra 	$L__BB192_83;
	add.s32 	%r992, %r130, %r991;
	ld.shared.u32 	%r993, [%r992+48];
	mad.lo.s32 	%r1100, %r993, %r1094, %r1100;
$L__BB192_83:
	setp.lt.s32 	%p168, %r412, 14;
	@%p168 bra 	$L__BB192_85;
	add.s32 	%r995, %r130, %r994;
	ld.shared.u32 	%r996, [%r995+52];
	mad.lo.s32 	%r1100, %r996, %r1095, %r1100;
$L__BB192_85:
	setp.lt.s32 	%p169, %r412, 15;
	@%p169 bra 	$L__BB192_87;
	add.s32 	%r998, %r130, %r997;
	ld.shared.u32 	%r999, [%r998+56];
	mad.lo.s32 	%r1100, %r999, %r1096, %r1100;
$L__BB192_87:
	setp.lt.s32 	%p170, %r412, 16;
	@%p170 bra 	$L__BB192_89;
	add.s32 	%r1001, %r130, %r1000;
	ld.shared.u32 	%r1002, [%r1001+60];
	mad.lo.s32 	%r1100, %r1002, %r1097, %r1100;
$L__BB192_89:
	mad.lo.s32 	%r1003, %r1098, %r13, %r93;
	shl.b32 	%r1004, %r1003, 2;
	mov.u32 	%r1005, _ZZ9cuda_gemmIiLi256ELi1ELi1ELi1024ELi128ELi128ELi32ELi0ELi0EEviiiPT_S1_S1_iiE3Csh;
	add.s32 	%r1006, %r1005, %r1004;
	ld.shared.u32 	%r1007, [%r1006];
	add.s32 	%r1008, %r1007, %r1100;
	st.shared.u32 	[%r1006], %r1008;
	add.s32 	%r1098, %r1098, %r18;
	setp.lt.s32 	%p171, %r1098, %r24;
	@%p171 bra 	$L__BB192_57;
	bra.uni 	$L__BB192_56;
$L__BB192_90:
	setp.gt.u32 	%p17, %r412, 31;
	@%p17 bra 	$L__BB192_167;
	add.s32 	%r477, %r15, 1;
	and.b32  	%r164, %r477, 15;
	add.s32 	%r478, %r15, 2;
	and.b32  	%r165, %r478, 15;
	add.s32 	%r479, %r15, 4;
	and.b32  	%r166, %r479, 15;
	add.s32 	%r480, %r15, 6;
	and.b32  	%r167, %r480, 15;
	add.s32 	%r481, %r15, 7;
	and.b32  	%r168, %r481, 15;
	setp.gt.u32 	%p18, %r412, %r22;
	selp.b32 	%r482, 0, %r25, %p18;
	sub.s32 	%r169, %r26, %r482;
	add.s32 	%r483, %r22, 1;
	setp.lt.u32 	%p19, %r483, %r25;
	selp.b32 	%r484, 0, %r25, %p19;
	sub.s32 	%r170, %r26, %r484;
	add.s32 	%r485, %r22, 2;
	setp.lt.u32 	%p20, %r485, %r25;
	selp.b32 	%r486, 0, %r25, %p20;
	sub.s32 	%r171, %r26, %r486;
	add.s32 	%r487, %r22, 3;
	setp.lt.u32 	%p21, %r487, %r25;
	selp.b32 	%r488, 0, %r25, %p21;
	sub.s32 	%r172, %r26, %r488;
	add.s32 	%r489, %r22, 4;
	setp.lt.u32 	%p22, %r489, %r25;
	selp.b32 	%r490, 0, %r25, %p22;
	sub.s32 	%r173, %r26, %r490;
	add.s32 	%r491, %r22, 5;
	setp.lt.u32 	%p23, %r491, %r25;
	selp.b32 	%r492, 0, %r25, %p23;
	sub.s32 	%r174, %r26, %r492;
	add.s32 	%r493, %r22, 6;
	setp.lt.u32 	%p24, %r493, %r25;
	selp.b32 	%r494, 0, %r25, %p24;
	sub.s32 	%r175, %r26, %r494;
	add.s32 	%r495, %r22, 7;
	setp.lt.u32 	%p25, %r495, %r25;
	selp.b32 	%r496, 0, %r25, %p25;
	sub.s32 	%r176, %r26, %r496;
	add.s32 	%r497, %r22, 8;
	setp.lt.u32 	%p26, %r497, %r25;
	selp.b32 	%r498, 0, %r25, %p26;
	sub.s32 	%r177, %r26, %r498;
	add.s32 	%r499, %r22, 9;
	setp.lt.u32 	%p27, %r499, %r25;
	selp.b32 	%r500, 0, %r25, %p27;
	sub.s32 	%r178, %r26, %r500;
	add.s32 	%r501, %r22, 10;
	setp.lt.u32 	%p28, %r501, %r25;
	selp.b32 	%r502, 0, %r25, %p28;
	sub.s32 	%r179, %r26, %r502;
	add.s32 	%r503, %r22, 11;
	setp.lt.u32 	%p29, %r503, %r25;
	selp.b32 	%r504, 0, %r25, %p29;
	sub.s32 	%r180, %r26, %r504;
	add.s32 	%r505, %r22, 12;
	setp.lt.u32 	%p30, %r505, %r25;
	selp.b32 	%r506, 0, %r25, %p30;
	sub.s32 	%r181, %r26, %r506;
	add.s32 	%r507, %r22, 13;
	setp.lt.u32 	%p31, %r507, %r25;
	selp.b32 	%r508, 0, %r25, %p31;
	sub.s32 	%r182, %r26, %r508;
	add.s32 	%r509, %r22, 14;
	setp.lt.u32 	%p32, %r509, %r25;
	selp.b32 	%r510, 0, %r25, %p32;
	sub.s32 	%r183, %r26, %r510;
	add.s32 	%r511, %r22, 15;
	setp.lt.u32 	%p33, %r511, %r25;
	selp.b32 	%r512, 0, %r25, %p33;
	sub.s32 	%r184, %r26, %r512;
	mov.b32 	%r1183, 0;
	shl.b32 	%r602, %r170, 2;
	shl.b32 	%r605, %r171, 2;
	shl.b32 	%r608, %r172, 2;
	shl.b32 	%r611, %r173, 2;
	shl.b32 	%r614, %r174, 2;
	shl.b32 	%r617, %r175, 2;
	shl.b32 	%r620, %r176, 2;
	shl.b32 	%r623, %r177, 2;
	shl.b32 	%r626, %r178, 2;
	shl.b32 	%r629, %r179, 2;
	shl.b32 	%r632, %r180, 2;
	shl.b32 	%r635, %r181, 2;
	shl.b32 	%r638, %r182, 2;
	shl.b32 	%r641, %r183, 2;
	shl.b32 	%r644, %r184, 2;
	shl.b32 	%r599, %r169, 2;
$L__BB192_92:
	setp.eq.s32 	%p34, %r412, 0;
	add.s32 	%r310, %r1183, %r15;
	mul.lo.s32 	%r311, %r310, %r412;
	add.s32 	%r312, %r311, %r23;
	@%p34 bra 	$L__BB192_94;
	add.s32 	%r513, %r26, %r311;
	shl.b32 	%r514, %r513, 2;
	mov.u32 	%r515, _ZZ9cuda_gemmIiLi256ELi1ELi1ELi1024ELi128ELi128ELi32ELi0ELi0EEviiiPT_S1_S1_iiE3Ash;
	add.s32 	%r516, %r515, %r514;
	ld.shared.u32 	%r1184, [%r516];
$L__BB192_94:
	setp.lt.u32 	%p35, %r412, 2;
	@%p35 bra 	$L__BB192_96;
	add.s32 	%r517, %r312, %r164;
	shl.b32 	%r518, %r517, 2;
	mov.u32 	%r519, _ZZ9cuda_gemmIiLi256ELi1ELi1ELi1024ELi128ELi128ELi32ELi0ELi0EEviiiPT_S1_S1_iiE3Ash;
	add.s32 	%r520, %r519, %r518;
	ld.shared.u32 	%r1185, [%r520];
$L__BB192_96:
	setp.lt.u32 	%p36, %r412, 3;
	@%p36 bra 	$L__BB192_98;
	add.s32 	%r521, %r312, %r165;
	shl.b32 	%r522, %r521, 2;
	mov.u32 	%r523, _ZZ9cuda_gemmIiLi256ELi1ELi1ELi1024ELi128ELi128ELi32ELi0ELi0EEviiiPT_S1_S1_iiE3Ash;
	add.s32 	%r524, %r523, %r522;
	ld.shared.u32 	%r1186, [%r524];
$L__BB192_98:
	setp.lt.u32 	%p37, %r412, 4;
	@%p37 bra 	$L__BB192_100;
	add.s32 	%r525, %r15, 3;
	and.b32  	%r526, %r525, 15;
	add.s32 	%r527, %r312, %r526;
	shl.b32 	%r528, %r527, 2;
	mov.u32 	%r529, _ZZ9cuda_gemmIiLi256ELi1ELi1ELi1024ELi128ELi128ELi32ELi0ELi0EEviiiPT_S1_S1_iiE3Ash;
	add.s32 	%r530, %r529, %r528;
	ld.shared.u32 	%r1187, [%r530];
$L__BB192_100:
	setp.lt.u32 	%p38, %r412, 5;
	@%p38 bra 	$L__BB192_102;
	add.s32 	%r531, %r312, %r166;
	shl.b32 	%r532, %r531, 2;
	mov.u32 	%r533, _ZZ9cuda_gemmIiLi256ELi1ELi1ELi1024ELi128ELi128ELi32ELi0ELi0EEviiiPT_S1_S1_iiE3Ash;
	add.s32 	%r534, %r533, %r532;
	ld.shared.u32 	%r1188, [%r534];
$L__BB192_102:
	setp.lt.u32 	%p39, %r412, 6;
	@%p39 bra 	$L__BB192_104;
	add.s32 	%r535, %r15, 5;
	and.b32  	%r536, %r535, 15;
	add.s32 	%r537, %r312, %r536;
	shl.b32 	%r538, %r537, 2;
	mov.u32 	%r539, _ZZ9cuda_gemmIiLi256ELi1ELi1ELi1024ELi128ELi128ELi32ELi0ELi0EEviiiPT_S1_S1_iiE3Ash;
	add.s32 	%r540, %r539, %r538;
	ld.shared.u32 	%r1189, [%r540];
$L__BB192_104:
	setp.lt.u32 	%p40, %r412, 7;
	@%p40 bra 	$L__BB192_106;
	add.s32 	%r541, %r312, %r167;
	shl.b32 	%r542, %r541, 2;
	mov.u32 	%r543, _ZZ9cuda_gemmIiLi256ELi1ELi1ELi1024ELi128ELi128ELi32ELi0ELi0EEviiiPT_S1_S1_iiE3Ash;
	add.s32 	%r544, %r543, %r542;
	ld.shared.u32 	%r1190, [%r544];
$L__BB192_106:
	setp.lt.u32 	%p41, %r412, 8;
	@%p41 bra 	$L__BB192_108;
	add.s32 	%r545, %r312, %r168;
	shl.b32 	%r546, %r545, 2;
	mov.u32 	%r547, _ZZ9cuda_gemmIiLi256ELi1ELi1ELi1024ELi128ELi128ELi32ELi0ELi0EEviiiPT_S1_S1_iiE3Ash;
	add.s32 	%r548, %r547, %r546;
	ld.shared.u32 	%r1191, [%r548];
$L__BB192_108:
	setp.lt.u32 	%p42, %r412, 9;
	@%p42 bra 	$L__BB192_110;
	and.b32  	%r549, %r15, 15;
	xor.b32  	%r550, %r549, 8;
	add.s32 	%r551, %r312, %r550;
	shl.b32 	%r552, %r551, 2;
	mov.u32 	%r553, _ZZ9cuda_gemmIiLi256ELi1ELi1ELi1024ELi128ELi128ELi32ELi0ELi0EEviiiPT_S1_S1_iiE3Ash;
	add.s32 	%r554, %r553, %r552;
	ld.shared.u32 	%r1192, [%r554];
$L__BB192_110:
	setp.lt.u32 	%p43, %r412, 10;
	@%p43 bra 	$L__BB192_112;
	add.s32 	%r555, %r15, 9;
	and.b32  	%r556, %r555, 15;
	add.s32 	%r557, %r312, %r556;
	shl.b32 	%r558, %r557, 2;
	mov.u32 	%r559, _ZZ9cuda_gemmIiLi256ELi1ELi1ELi1024ELi128ELi128ELi32ELi0ELi0EEviiiPT_S1_S1_iiE3Ash;
	add.s32 	%r560, %r559, %r558;
	ld.shared.u32 	%r1193, [%r560];
$L__BB192_112:
	setp.lt.u32 	%p44, %r412, 11;
	@%p44 bra 	$L__BB192_114;
	add.s32 	%r561, %r15, 10;
	and.b32  	%r562, %r561, 15;
	add.s32 	%r563, %r312, %r562;
	shl.b32 	%r564, %r563, 2;
	mov.u32 	%r565, _ZZ9cuda_gemmIiLi256ELi1ELi1ELi1024ELi128ELi128ELi32ELi0ELi0EEviiiPT_S1_S1_iiE3Ash;
	add.s32 	%r566, %r565, %r564;
	ld.shared.u32 	%r1194, [%r566];
$L__BB192_114:
	setp.lt.u32 	%p45, %r412, 12;
	@%p45 bra 	$L__BB192_116;
	add.s32 	%r567, %r15, 11;
	and.b32  	%r568, %r567, 15;
	add.s32 	%r569, %r312, %r568;
	shl.b32 	%r570, %r569, 2;
	mov.u32 	%r571, _ZZ9cuda_gemmIiLi256ELi1ELi1ELi1024ELi128ELi128ELi32ELi0ELi0EEviiiPT_S1_S1_iiE3Ash;
	add.s32 	%r572, %r571, %r570;
	ld.shared.u32 	%r1195, [%r572];
$L__BB192_116:
	setp.lt.u32 	%p46, %r412, 13;
	@%p46 bra 	$L__BB192_118;
	add.s32 	%r573, %r15, 12;
	and.b32  	%r574, %r573, 15;
	add.s32 	%r575, %r312, %r574;
	shl.b32 	%r576, %r575, 2;
	mov.u32 	%r577, _ZZ9cuda_gemmIiLi256ELi1ELi1ELi1024ELi128ELi128ELi32ELi0ELi0EEviiiPT_S1_S1_iiE3Ash;
	add.s32 	%r578, %r577, %r576;
	ld.shared.u32 	%r1196, [%r578];
$L__BB192_118:
	setp.lt.u32 	%p47, %r412, 14;
	@%p47 bra 	$L__BB192_120;
	add.s32 	%r579, %r15, 13;
	and.b32  	%r580, %r579, 15;
	add.s32 	%r581, %r312, %r580;
	shl.b32 	%r582, %r581, 2;
	mov.u32 	%r583, _ZZ9cuda_gemmIiLi256ELi1ELi1ELi1024ELi128ELi128ELi32ELi0ELi0EEviiiPT_S1_S1_iiE3Ash;
	add.s32 	%r584, %r583, %r582;
	ld.shared.u32 	%r1197, [%r584];
$L__BB192_120:
	setp.lt.u32 	%p48, %r412, 15;
	@%p48 bra 	$L__BB192_122;
	add.s32 	%r585, %r15, 14;
	and.b32  	%r586, %r585, 15;
	add.s32 	%r587, %r312, %r586;
	shl.b32 	%r588, %r587, 2;
	mov.u32 	%r589, _ZZ9cuda_gemmIiLi256ELi1ELi1ELi1024ELi128ELi128ELi32ELi0ELi0EEviiiPT_S1_S1_iiE3Ash;
	add.s32 	%r590, %r589, %r588;
	ld.shared.u32 	%r1198, [%r590];
$L__BB192_122:
	setp.lt.u32 	%p49, %r412, 16;
	@%p49 bra 	$L__BB192_124;
	add.s32 	%r591, %r15, -1;
	and.b32  	%r592, %r591, 15;
	add.s32 	%r593, %r312, %r592;
	shl.b32 	%r594, %r593, 2;
	mov.u32 	%r595, _ZZ9cuda_gemmIiLi256ELi1ELi1ELi1024ELi128ELi128ELi32ELi0ELi0EEviiiPT_S1_S1_iiE3Ash;
	add.s32 	%r596, %r595, %r594;
	ld.shared.u32 	%r1199, [%r596];
$L__BB192_124:
	setp.ge.s32 	%p50, %r16, %r24;
	@%p50 bra 	$L__BB192_159;
	mov.u32 	%r1200, %r16;
$L__BB192_126:
	mov.u32 	%r598, _ZZ9cuda_gemmIiLi256ELi1ELi1ELi1024ELi128ELi128ELi32ELi0ELi0EEviiiPT_S1_S1_iiE11kron_fac_sh;
	mad.lo.s32 	%r346, %r1200, 516, %r598;
	mov.b32 	%r1202, 0;
	@%p34 bra 	$L__BB192_128;
	add.s32 	%r600, %r346, %r599;
	ld.shared.u32 	%r601, [%r600];
	mul.lo.s32 	%r1202, %r601, %r1184;
$L__BB192_128:
	@%p35 bra 	$L__BB192_130;
	add.s32 	%r603, %r346, %r602;
	ld.shared.u32 	%r604, [%r603+4];
	mad.lo.s32 	%r1202, %r604, %r1185, %r1202;
$L__BB192_130:
	@%p36 bra 	$L__BB192_132;
	add.s32 	%r606, %r346, %r605;
	ld.shared.u32 	%r607, [%r606+8];
	mad.lo.s32 	%r1202, %r607, %r1186, %r1202;
$L__BB192_132:
	@%p37 bra 	$L__BB192_134;
	add.s32 	%r609, %r346, %r608;
	ld.shared.u32 	%r610, [%r609+12];
	mad.lo.s32 	%r1202, %r610, %r1187, %r1202;
$L__BB192_134:
	@%p38 bra 	$L__BB192_136;
	add.s32 	%r612, %r346, %r611;
	ld.shared.u32 	%r613, [%r612+16];
	mad.lo.s32 	%r1202, %r613, %r1188, %r1202;
$L__BB192_136:
	@%p39 bra 	$L__BB192_138;
	add.s32 	%r615, %r346, %r614;
	ld.shared.u32 	%r616, [%r615+20];
	mad.lo.s32 	%r1202, %r616, %r1189, %r1202;
$L__BB192_138:
	setp.lt.u32 	%p57, %r412, 7;
	@%p57 bra 	$L__BB192_140;
	add.s32 	%r618, %r346, %r617;
	ld.shared.u32 	%r619, [%r618+24];
	mad.lo.s32 	%r1202, %r619, %r1190, %r1202;
$L__BB192_140:
	setp.lt.u32 	%p58, %r412, 8;
	@%p58 bra 	$L__BB192_142;
	add.s32 	%r621, %r346, %r620;
	ld.shared.u32 	%r622, [%r621+28];
	mad.lo.s32 	%r1202, %r622, %r1191, %r1202;
$L__BB192_142:
	setp.lt.u32 	%p59, %r412, 9;
	@%p59 bra 	$L__BB192_144;
	add.s32 	%r624, %r346, %r623;
	ld.shared.u32 	%r625, [%r624+32];
	mad.lo.s32 	%r1202, %r625, %r1192, %r1202;
$L__BB192_144:
	setp.lt.u32 	%p60, %r412, 10;
	@%p60 bra 	$L__BB192_146;
	add.s32 	%r627, %r346, %r626;
	ld.shared.u32 	%r628, [%r627+36];
	mad.lo.s32 	%r1202, %r628, %r1193, %r1202;
$L__BB192_146:
	setp.lt.u32 	%p61, %r412, 11;
	@%p61 bra 	$L__BB192_148;
	add.s32 	%r630, %r346, %r629;
	ld.shared.u32 	%r631, [%r630+40];
	mad.lo.s32 	%r1202, %r631, %r1194, %r1202;
$L__BB192_148:
	setp.lt.u32 	%p62, %r412, 12;
	@%p62 bra 	$L__BB192_150;
	add.s32 	%r633, %r346, %r632;
	ld.shared.u32 	%r634, [%r633+44];
	mad.lo.s32 	%r1202, %r634, %r1195, %r1202;
$L__BB192_150:
	setp.lt.u32 	%p63, %r412, 13;
	@%p63 bra 	$L__BB192_152;
	add.s32 	%r636, %r346, %r635;
	ld.shared.u32 	%r637, [%r636+48];
	mad.lo.s32 	%r1202, %r637, %r1196, %r1202;
$L__BB192_152:
	setp.lt.u32 	%p64, %r412, 14;
	@%p64 bra 	$L__BB192_154;
	add.s32 	%r639, %r346, %r638;
	ld.shared.u32 	%r640, [%r639+52];
	mad.lo.s32 	%r1202, %r640, %r1197, %r1202;
$L__BB192_154:
	setp.lt.u32 	%p65, %r412, 15;
	@%p65 bra 	$L__BB192_156;
	add.s32 	%r642, %r346, %r641;
	ld.shared.u32 	%r643, [%r642+56];
	mad.lo.s32 	%r1202, %r643, %r1198, %r1202;
$L__BB192_156:
	setp.lt.u32 	%p66, %r412, 16;
	@%p66 bra 	$L__BB192_158;
	add.s32 	%r645, %r346, %r644;
	ld.shared.u32 	%r646, [%r645+60];
	mad.lo.s32 	%r1202, %r646, %r1199, %r1202;
$L__BB192_158:
	mad.lo.s32 	%r647, %r1200, %r13, %r310;
	shl.b32 	%r648, %r647, 2;
	mov.u32 	%r649, _ZZ9cuda_gemmIiLi256ELi1ELi1ELi1024ELi128ELi128ELi32ELi0ELi0EEviiiPT_S1_S1_iiE3Csh;
	add.s32 	%r650, %r649, %r648;
	st.shared.u32 	[%r650], %r1202;
	add.s32 	%r1200, %r1200, %r18;
	setp.lt.s32 	%p67, %r1200, %r24;
	@%p67 bra 	$L__BB192_126;
$L__BB192_159:
	add.s32 	%r1183, %r1183, %r14;
	setp.lt.s32 	%p68, %r1183, %r13;
	@%p68 bra 	$L__BB192_92;
$L__BB192_160:
	ld.param.u32 	%r1053, [_Z9cuda_gemmIiLi256ELi1ELi1ELi1024ELi128ELi128ELi32ELi0ELi0EEviiiPT_S1_S1_ii_param_1];
	and.b32  	%r1009, %r39, 3;
	setp.eq.s32 	%p173, %r1009, 3;
	bar.sync 	0;
	div.s32 	%r381, %r410, %r412;
	mad.lo.s32 	%r382, %r19, %r1053, %r27;
	@%p173 bra 	$L__BB192_163;
	shl.b32 	%r1010, %r1220, 2;
	mov.u32 	%r1011, _ZZ9cuda_gemmIiLi256ELi1ELi1ELi1024ELi128ELi128ELi32ELi0ELi0EEviiiPT_S1_S1_iiE3Csh;
	add.s32 	%r1218, %r1011, %r1010;
	add.s32 	%r1012, %r39, 1;
	and.b32  	%r1013, %r1012, 3;
	neg.s32 	%r1217, %r1013;
$L__BB192_162:
	.pragma "nounroll";
	div.s32 	%r1014, %r1220, %r13;
	mul.lo.s32 	%r1015, %r1014, %r13;
	sub.s32 	%r1016, %r1220, %r1015;
	mad.lo.s32 	%r1017, %r381, %r1014, %r382;
	add.s32 	%r1018, %r1017, %r1016;
	ld.shared.u32 	%r1019, [%r1218];
	mul.wide.s32 	%rd17, %r1018, 4;
	add.s64 	%rd18, %rd2, %rd17;
	st.global.u32 	[%rd18], %r1019;
	add.s32 	%r1220, %r1220, %r17;
	add.s32 	%r1218, %r1218, %r37;
	add.s32 	%r1217, %r1217, 1;
	setp.ne.s32 	%p174, %r1217, 0;
	@%p174 bra 	$L__BB192_162;
$L__BB192_163:
	setp.lt.u32 	%p175, %r39, 3;
	@%p175 bra 	$L__BB192_166;
	shl.b32 	%r1020, %r17, 1;
	add.s32 	%r1224, %r1220, %r1020;
	mad.lo.s32 	%r1223, %r17, 3, %r1220;
	add.s32 	%r1222, %r17, %r1220;
	shl.b32 	%r1021, %r1220, 2;
	mov.u32 	%r1022, _ZZ9cuda_gemmIiLi256ELi1ELi1ELi1024ELi128ELi128ELi32ELi0ELi0EEviiiPT_S1_S1_iiE3Csh;
	add.s32 	%r1221, %r1022, %r1021;
	shl.b32 	%r396, %r17, 4;
	shl.b32 	%r397, %r17, 3;
	mul.lo.s32 	%r398, %r17, 12;
$L__BB192_165:
	div.s32 	%r1023, %r1220, %r13;
	mul.lo.s32 	%r1024, %r1023, %r13;
	sub.s32 	%r1025, %r1220, %r1024;
	mad.lo.s32 	%r1026, %r381, %r1023, %r382;
	add.s32 	%r1027, %r1026, %r1025;
	ld.shared.u32 	%r1028, [%r1221];
	mul.wide.s32 	%rd19, %r1027, 4;
	add.s64 	%rd20, %rd2, %rd19;
	st.global.u32 	[%rd20], %r1028;
	add.s32 	%r1029, %r1220, %r17;
	div.s32 	%r1030, %r1222, %r13;
	mul.lo.s32 	%r1031, %r1030, %r13;
	sub.s32 	%r1032, %r1222, %r1031;
	mad.lo.s32 	%r1033, %r381, %r1030, %r382;
	add.s32 	%r1034, %r1033, %r1032;
	add.s32 	%r1035, %r1221, %r37;
	ld.shared.u32 	%r1036, [%r1035];
	mul.wide.s32 	%rd21, %r1034, 4;
	add.s64 	%rd22, %rd2, %rd21;
	st.global.u32 	[%rd22], %r1036;
	add.s32 	%r1037, %r1029, %r17;
	div.s32 	%r1038, %r1224, %r13;
	mul.lo.s32 	%r1039, %r1038, %r13;
	sub.s32 	%r1040, %r1224, %r1039;
	mad.lo.s32 	%r1041, %r381, %r1038, %r382;
	add.s32 	%r1042, %r1041, %r1040;
	add.s32 	%r1043, %r1221, %r397;
	ld.shared.u32 	%r1044, [%r1043];
	mul.wide.s32 	%rd23, %r1042, 4;
	add.s64 	%rd24, %rd2, %rd23;
	st.global.u32 	[%rd24], %r1044;
	add.s32 	%r1045, %r1037, %r17;
	div.s32 	%r1046, %r1223, %r13;
	mul.lo.s32 	%r1047, %r1046, %r13;
	sub.s32 	%r1048, %r1223, %r1047;
	mad.lo.s32 	%r1049, %r381, %r1046, %r382;
	add.s32 	%r1050, %r1049, %r1048;
	add.s32 	%r1051, %r1221, %r398;
	ld.shared.u32 	%r1052, [%r1051];
	mul.wide.s32 	%rd25, %r1050, 4;
	add.s64 	%rd26, %rd2, %rd25;
	st.global.u32 	[%rd26], %r1052;
	add.s32 	%r1220, %r1045, %r17;
	add.s32 	%r1224, %r1224, %r37;
	add.s32 	%r1223, %r1223, %r37;
	add.s32 	%r1222, %r1222, %r37;
	add.s32 	%r1221, %r1221, %r396;
	setp.lt.u32 	%p176, %r1220, 256;
	@%p176 bra 	$L__BB192_165;
$L__BB192_166:
	ret;
$L__BB192_167:
	add.s32 	%r653, %r22, 1;
	setp.lt.u32 	%p69, %r653, %r25;
	selp.b32 	%r654, 0, %r25, %p69;
	sub.s32 	%r185, %r26, %r654;
	add.s32 	%r655, %r22, 2;
	setp.lt.u32 	%p70, %r655, %r25;
	selp.b32 	%r656, 0, %r25, %p70;
	sub.s32 	%r186, %r26, %r656;
	add.s32 	%r657, %r22, 3;
	setp.lt.u32 	%p71, %r657, %r25;
	selp.b32 	%r658, 0, %r25, %p71;
	sub.s32 	%r187, %r26, %r658;
	add.s32 	%r659, %r22, 4;
	setp.lt.u32 	%p72, %r659, %r25;
	selp.b32 	%r660, 0, %r25, %p72;
	sub.s32 	%r188, %r26, %r660;
	add.s32 	%r661, %r22, 5;
	setp.lt.u32 	%p73, %r661, %r25;
	selp.b32 	%r662, 0, %r25, %p73;
	sub.s32 	%r189, %r26, %r662;
	add.s32 	%r663, %r22, 6;
	setp.lt.u32 	%p74, %r663, %r25;
	selp.b32 	%r664, 0, %r25, %p74;
	sub.s32 	%r190, %r26, %r664;
	add.s32 	%r665, %r22, 7;
	setp.lt.u32 	%p75, %r665, %r25;
	selp.b32 	%r666, 0, %r25, %p75;
	sub.s32 	%r191, %r26, %r666;
	add.s32 	%r667, %r22, 8;
	setp.lt.u32 	%p76, %r667, %r25;
	selp.b32 	%r668, 0, %r25, %p76;
	sub.s32 	%r192, %r26, %r668;
	add.s32 	%r669, %r22, 9;
	setp.lt.u32 	%p77, %r669, %r25;
	selp.b32 	%r670, 0, %r25, %p77;
	sub.s32 	%r193, %r26, %r670;
	add.s32 	%r671, %r22, 10;
	setp.lt.u32 	%p78, %r671, %r25;
	selp.b32 	%r672, 0, %r25, %p78;
	sub.s32 	%r194, %r26, %r672;
	add.s32 	%r673, %r22, 11;
	setp.lt.u32 	%p79, %r673, %r25;
	selp.b32 	%r674, 0, %r25, %p79;
	sub.s32 	%r195, %r26, %r674;
	add.s32 	%r675, %r22, 12;
	setp.lt.u32 	%p80, %r675, %r25;
	selp.b32 	%r676, 0, %r25, %p80;
	sub.s32 	%r196, %r26, %r676;
	add.s32 	%r677, %r22, 13;
	setp.lt.u32 	%p81, %r677, %r25;
	selp.b32 	%r678, 0, %r25, %p81;
	sub.s32 	%r197, %r26, %r678;
	add.s32 	%r679, %r22, 14;
	setp.lt.u32 	%p82, %r679, %r25;
	selp.b32 	%r680, 0, %r25, %p82;
	sub.s32 	%r198, %r26, %r680;
	add.s32 	%r681, %r22, 15;
	setp.lt.u32 	%p83, %r681, %r25;
	selp.b32 	%r682, 0, %r25, %p83;
	sub.s32 	%r199, %r26, %r682;
	shl.b32 	%r683, %r4, 8;
	sub.s32 	%r200, 8223, %r683;
	mov.b32 	%r1131, 0;
	shl.b32 	%r783, %r185, 2;
	shl.b32 	%r786, %r186, 2;
	shl.b32 	%r789, %r187, 2;
	shl.b32 	%r792, %r188, 2;
	shl.b32 	%r795, %r189, 2;
	shl.b32 	%r798, %r190, 2;
	shl.b32 	%r801, %r191, 2;
	shl.b32 	%r804, %r192, 2;
	shl.b32 	%r807, %r193, 2;
	shl.b32 	%r810, %r194, 2;
	shl.b32 	%r813, %r195, 2;
	shl.b32 	%r816, %r196, 2;
	shl.b32 	%r819, %r197, 2;
	shl.b32 	%r822, %r198, 2;
	shl.b32 	%r825, %r199, 2;
$L__BB192_168:
	setp.lt.s32 	%p84, %r412, 1;
	add.s32 	%r218, %r1131, %r15;
	mul.lo.s32 	%r219, %r218, %r412;
	add.s32 	%r220, %r219, %r23;
	@%p84 bra 	$L__BB192_170;
	add.s32 	%r684, %r26, %r219;
	shl.b32 	%r685, %r684, 2;
	mov.u32 	%r686, _ZZ9cuda_gemmIiLi256ELi1ELi1ELi1024ELi128ELi128ELi32ELi0ELi0EEviiiPT_S1_S1_iiE3Ash;
	add.s32 	%r687, %r686, %r685;
	ld.shared.u32 	%r1132, [%r687];
$L__BB192_170:
	setp.lt.s32 	%p85, %r412, 2;
	@%p85 bra 	$L__BB192_172;
	add.s32 	%r688, %r15, 1;
	and.b32  	%r689, %r688, 15;
	add.s32 	%r690, %r220, %r689;
	shl.b32 	%r691, %r690, 2;
	mov.u32 	%r692, _ZZ9cuda_gemmIiLi256ELi1ELi1ELi1024ELi128ELi128ELi32ELi0ELi0EEviiiPT_S1_S1_iiE3Ash;
	add.s32 	%r693, %r692, %r691;
	ld.shared.u32 	%r1133, [%r693];
$L__BB192_172:
	setp.lt.s32 	%p86, %r412, 3;
	@%p86 bra 	$L__BB192_174;
	add.s32 	%r694, %r15, 2;
	and.b32  	%r695, %r694, 15;
	add.s32 	%r696, %r220, %r695;
	shl.b32 	%r697, %r696, 2;
	mov.u32 	%r698, _ZZ9cuda_gemmIiLi256ELi1ELi1ELi1024ELi128ELi128ELi32ELi0ELi0EEviiiPT_S1_S1_iiE3Ash;
	add.s32 	%r699, %r698, %r697;
	ld.shared.u32 	%r1134, [%r699];
$L__BB192_174:
	setp.lt.s32 	%p87, %r412, 4;
	@%p87 bra 	$L__BB192_176;
	add.s32 	%r700, %r15, 3;
	and.b32  	%r701, %r700, 15;
	add.s32 	%r702, %r220, %r701;
	shl.b32 	%r703, %r702, 2;
	mov.u32 	%r704, _ZZ9cuda_gemmIiLi256ELi1ELi1ELi1024ELi128ELi128ELi32ELi0ELi0EEviiiPT_S1_S1_iiE3Ash;
	add.s32 	%r705, %r704, %r703;
	ld.shared.u32 	%r1135, [%r705];
$L__BB192_176:
	setp.lt.s32 	%p88, %r412, 5;
	@%p88 bra 	$L__BB192_178;
	add.s32 	%r706, %r15, 4;
	and.b32  	%r707, %r706, 15;
	add.s32 	%r708, %r220, %r707;
	shl.b32 	%r709, %r708, 2;
	mov.u32 	%r710, _ZZ9cuda_gemmIiLi256ELi1ELi1ELi1024ELi128ELi128ELi32ELi0ELi0EEviiiPT_S1_S1_iiE3Ash;
	add.s32 	%r711, %r710, %r709;
	ld.shared.u32 	%r1136, [%r711];
$L__BB192_178:
	setp.lt.s32 	%p89, %r412, 6;
	@%p89 bra 	$L__BB192_180;
	add.s32 	%r712, %r15, 5;
	and.b32  	%r713, %r712, 15;
	add.s32 	%r714, %r220, %r713;
	shl.b32 	%r715, %r714, 2;
	mov.u32 	%r716, _ZZ9cuda_gemmIiLi256ELi1ELi1ELi1024ELi128ELi128ELi32ELi0ELi0EEviiiPT_S1_S1_iiE3Ash;
	add.s32 	%r717, %r716, %r715;
	ld.shared.u32 	%r1137, [%r717];
$L__BB192_180:
	setp.lt.s32 	%p90, %r412, 7;
	@%p90 bra 	$L__BB192_182;
	add.s32 	%r718, %r15, 6;
	and.b32  	%r719, %r718, 15;
	add.s32 	%r720, %r220, %r719;
	shl.b32 	%r721, %r720, 2;
	mov.u32 	%r722, _ZZ9cuda_gemmIiLi256ELi1ELi1ELi1024ELi128ELi128ELi32ELi0ELi0EEviiiPT_S1_S1_iiE3Ash;
	add.s32 	%r723, %r722, %r721;
	ld.shared.u32 	%r1138, [%r723];
$L__BB192_182:
	setp.lt.s32 	%p91, %r412, 8;
	@%p91 bra 	$L__BB192_184;
	add.s32 	%r724, %r15, 7;
	and.b32  	%r725, %r724, 15;
	add.s32 	%r726, %r220, %r725;
	shl.b32 	%r727, %r726, 2;
	mov.u32 	%r728, _ZZ9cuda_gemmIiLi256ELi1ELi1ELi1024ELi128ELi128ELi32ELi0ELi0EEviiiPT_S1_S1_iiE3Ash;
	add.s32 	%r729, %r728, %r727;
	ld.shared.u32 	%r1139, [%r729];
$L__BB192_184:
	setp.lt.s32 	%p92, %r412, 9;
	@%p92 bra 	$L__BB192_186;
	and.b32  	%r730, %r15, 15;
	xor.b32  	%r731, %r730, 8;
	add.s32 	%r732, %r220, %r731;
	shl.b32 	%r733, %r732, 2;
	mov.u32 	%r734, _ZZ9cuda_gemmIiLi256ELi1ELi1ELi1024ELi128ELi128ELi32ELi0ELi0EEviiiPT_S1_S1_iiE3Ash;
	add.s32 	%r735, %r734, %r733;
	ld.shared.u32 	%r1140, [%r735];
$L__BB192_186:
	setp.lt.s32 	%p93, %r412, 10;
	@%p93 bra 	$L__BB192_188;
	add.s32 	%r736, %r15, 9;
	and.b32  	%r737, %r736, 15;
	add.s32 	%r738, %r220, %r737;
	shl.b32 	%r739, %r738, 2;
	mov.u32 	%r740, _ZZ9cuda_gemmIiLi256ELi1ELi1ELi1024ELi128ELi128ELi32ELi0ELi0EEviiiPT_S1_S1_iiE3Ash;
	add.s32 	%r741, %r740, %r739;
	ld.shared.u32 	%r1141, [%r741];
$L__BB192_188:
	setp.lt.s32 	%p94, %r412, 11;
	@%p94 bra 	$L__BB192_190;
	add.s32 	%r742, %r15, 10;
	and.b32  	%r743, %r742, 15;
	add.s32 	%r744, %r220, %r743;
	shl.b32 	%r745, %r744, 2;
	mov.u32 	%r746, _ZZ9cuda_gemmIiLi256ELi1ELi1ELi1024ELi128ELi128ELi32ELi0ELi0EEviiiPT_S1_S1_iiE3Ash;
	add.s32 	%r747, %r746, %r745;
	ld.shared.u32 	%r1142, [%r747];
$L__BB192_190:
	setp.lt.s32 	%p95, %r412, 12;
	@%p95 bra 	$L__BB192_192;
	add.s32 	%r748, %r15, 11;
	and.b32  	%r749, %r748, 15;
	add.s32 	%r750, %r220, %r749;
	shl.b32 	%r751, %r750, 2;
	mov.u32 	%r752, _ZZ9cuda_gemmIiLi256ELi1ELi1ELi1024ELi128ELi128ELi32ELi0ELi0EEviiiPT_S1_S1_iiE3Ash;
	add.s32 	%r753, %r752, %r751;
	ld.shared.u32 	%r1143, [%r753];
$L__BB192_192:
	setp.lt.s32 	%p96, %r412, 13;
	@%p96 bra 	$L__BB192_194;
	add.s32 	%r754, %r15, 12;
	and.b32  	%r755, %r754, 15;
	add.s32 	%r756, %r220, %r755;
	shl.b32 	%r757, %r756, 2;
	mov.u32 	%r758, _ZZ9cuda_gemmIiLi256ELi1ELi1ELi1024ELi128ELi128ELi32ELi0ELi0EEviiiPT_S1_S1_iiE3Ash;
	add.s32 	%r759, %r758, %r757;
	ld.shared.u32 	%r1144, [%r759];
$L__BB192_194:
	setp.lt.s32 	%p97, %r412, 14;
	@%p97 bra 	$L__BB192_196;
	add.s32 	%r760, %r15, 13;
	and.b32  	%r761, %r760, 15;
	add.s32 	%r762, %r220, %r761;
	shl.b32 	%r763, %r762, 2;
	mov.u32 	%r764, _ZZ9cuda_gemmIiLi256ELi1ELi1ELi1024ELi128ELi128ELi32ELi0ELi0EEviiiPT_S1_S1_iiE3Ash;
	add.s32 	%r765, %r764, %r763;
	ld.shared.u32 	%r1145, [%r765];
$L__BB192_196:
	setp.lt.s32 	%p98, %r412, 15;
	@%p98 bra 	$L__BB192_198;
	add.s32 	%r766, %r15, 14;
	and.b32  	%r767, %r766, 15;
	add.s32 	%r768, %r220, %r767;
	shl.b32 	%r769, %r768, 2;
	mov.u32 	%r770, _ZZ9cuda_gemmIiLi256ELi1ELi1ELi1024ELi128ELi128ELi32ELi0ELi0EEviiiPT_S1_S1_iiE3Ash;
	add.s32 	%r771, %r770, %r769;
	ld.shared.u32 	%r1146, [%r771];
$L__BB192_198:
	setp.lt.s32 	%p99, %r412, 16;
	@%p99 bra 	$L__BB192_200;
	add.s32 	%r772, %r15, -1;
	and.b32  	%r773, %r772, 15;
	add.s32 	%r774, %r220, %r773;
	shl.b32 	%r775, %r774, 2;
	mov.u32 	%r776, _ZZ9cuda_gemmIiLi256ELi1ELi1ELi1024ELi128ELi128ELi32ELi0ELi0EEviiiPT_S1_S1_iiE3Ash;
	add.s32 	%r777, %r776, %r775;
	ld.shared.u32 	%r1147, [%r777];
$L__BB192_200:
	setp.ge.s32 	%p100, %r16, %r24;
	mov.u32 	%r1148, %r16;
	@%p100 bra 	$L__BB192_201;
	bra.uni 	$L__BB192_202;
$L__BB192_201:
	add.s32 	%r1131, %r1131, %r14;
	setp.lt.s32 	%p121, %r1131, %r13;
	@%p121 bra 	$L__BB192_168;
	bra.uni 	$L__BB192_160;
$L__BB192_202:
	mov.u32 	%r779, _ZZ9cuda_gemmIiLi256ELi1ELi1ELi1024ELi128ELi128ELi32ELi0ELi0EEviiiPT_S1_S1_iiE11kron_fac_sh;
	mad.lo.s32 	%r255, %r1148, 516, %r779;
	mov.b32 	%r1150, 0;
	@%p84 bra 	$L__BB192_204;
	shl.b32 	%r780, %r26, 2;
	add.s32 	%r781, %r255, %r780;
	ld.shared.u32 	%r782, [%r781];
	mul.lo.s32 	%r1150, %r782, %r1132;
$L__BB192_204:
	@%p85 bra 	$L__BB192_206;
	add.s32 	%r784, %r255, %r783;
	ld.shared.u32 	%r785, [%r784+4];
	mad.lo.s32 	%r1150, %r785, %r1133, %r1150;
$L__BB192_206:
	@%p86 bra 	$L__BB192_208;
	add.s32 	%r787, %r255, %r786;
	ld.shared.u32 	%r788, [%r787+8];
	mad.lo.s32 	%r1150, %r788, %r1134, %r1150;
$L__BB192_208:
	@%p87 bra 	$L__BB192_210;
	add.s32 	%r790, %r255, %r789;
	ld.shared.u32 	%r791, [%r790+12];
	mad.lo.s32 	%r1150, %r791, %r1135, %r1150;
$L__BB192_210:
	@%p88 bra 	$L__BB192_212;
	add.s32 	%r793, %r255, %r792;
	ld.shared.u32 	%r794, [%r793+16];
	mad.lo.s32 	%r1150, %r794, %r1136, %r1150;
$L__BB192_212:
	setp.lt.s32 	%p106, %r412, 6;
	@%p106 bra 	$L__BB192_214;
	add.s32 	%r796, %r255, %r795;
	ld.shared.u32 	%r797, [%r796+20];
	mad.lo.s32 	%r1150, %r797, %r1137, %r1150;
$L__BB192_214:
	setp.lt.s32 	%p107, %r412, 7;
	@%p107 bra 	$L__BB192_216;
	add.s32 	%r799, %r255, %r798;
	ld.shared.u32 	%r800, [%r799+24];
	mad.lo.s32 	%r1150, %r800, %r1138, %r1150;
$L__BB192_216:
	setp.lt.s32 	%p108, %r412, 8;
	@%p108 bra 	$L__BB192_218;
	add.s32 	%r802, %r255, %r801;
	ld.shared.u32 	%r803, [%r802+28];
	mad.lo.s32 	%r1150, %r803, %r1139, %r1150;
$L__BB192_218:
	setp.lt.s32 	%p109, %r412, 9;
	@%p109 bra 	$L__BB192_220;
	add.s32 	%r805, %r255, %r804;
	ld.shared.u32 	%r806, [%r805+32];
	mad.lo.s32 	%r1150, %r806, %r1140, %r1150;
$L__BB192_220:
	setp.lt.s32 	%p110, %r412, 10;
	@%p110 bra 	$L__BB192_222;
	add.s32 	%r808, %r255, %r807;
	ld.shared.u32 	%r809, [%r808+36];
	mad.lo.s32 	%r1150, %r809, %r1141, %r1150;
$L__BB192_222:
	setp.lt.s32 	%p111, %r412, 11;
	@%p111 bra 	$L__BB192_224;
	add.s32 	%r811, %r255, %r810;
	ld.shared.u32 	%r812, [%r811+40];
	mad.lo.s32 	%r1150, %r812, %r1142, %r1150;
$L__BB192_224:
	setp.lt.s32 	%p112, %r412, 12;
	@%p112 bra 	$L__BB192_226;
	add.s32 	%r814, %r255, %r813;
	ld.shared.u32 	%r815, [%r814+44];
	mad.lo.s32 	%r1150, %r815, %r1143, %r1150;
$L__BB192_226:
	setp.lt.s32 	%p113, %r412, 13;
	@%p113 bra 	$L__BB192_228;
	add.s32 	%r817, %r255, %r816;
	ld.shared.u32 	%r818, [%r817+48];
	mad.lo.s32 	%r1150, %r818, %r1144, %r1150;
$L__BB192_228:
	setp.lt.s32 	%p114, %r412, 14;
	@%p114 bra 	$L__BB192_230;
	add.s32 	%r820, %r255, %r819;
	ld.shared.u32 	%r821, [%r820+52];
	mad.lo.s32 	%r1150, %r821, %r1145, %r1150;
$L__BB192_230:
	setp.lt.s32 	%p115, %r412, 15;
	@%p115 bra 	$L__BB192_232;
	add.s32 	%r823, %r255, %r822;
	ld.shared.u32 	%r824, [%r823+56];
	mad.lo.s32 	%r1150, %r824, %r1146, %r1150;
$L__BB192_232:
	setp.lt.s32 	%p116, %r412, 16;
	@%p116 bra 	$L__BB192_234;
	add.s32 	%r826, %r255, %r825;
	ld.shared.u32 	%r827, [%r826+60];
	mad.lo.s32 	%r1150, %r827, %r1147, %r1150;
$L__BB192_234:
	mov.u32 	%r1164, %r3;
$L__BB192_235:
	shr.u32 	%r289, %r1164, 1;
	shfl.sync.down.b32	%r828|%p117, %r1150, %r289, %r200, -1;
	add.s32 	%r1150, %r828, %r1150;
	setp.gt.u32 	%p118, %r1164, 3;
	mov.u32 	%r1164, %r289;
	@%p118 bra 	$L__BB192_235;
	rem.u32 	%r829, %r2, %r4;
	setp.eq.s32 	%p119, %r829, 0;
	@%p119 bra 	$L__BB192_237;
	bra.uni 	$L__BB192_238;
$L__BB192_237:
	mad.lo.s32 	%r830, %r1148, %r13, %r218;
	shl.b32 	%r831, %r830, 2;
	mov.u32 	%r832, _ZZ9cuda_gemmIiLi256ELi1ELi1ELi1024ELi128ELi128ELi32ELi0ELi0EEviiiPT_S1_S1_iiE3Csh;
	add.s32 	%r833, %r832, %r831;
	st.shared.u32 	[%r833], %r1150;
$L__BB192_238:
	add.s32 	%r1148, %r1148, %r18;
	setp.lt.s32 	%p120, %r1148, %r24;
	@%p120 bra 	$L__BB192_202;
	bra.uni 	$L__BB192_201;

}
	// .globl	_Z9cuda_gemmIiLi256ELi1ELi1ELi1024ELi128ELi128ELi32ELi0ELi1EEviiiPT_S1_S1_ii
.visible .entry _Z9cuda_gemmIiLi256ELi1ELi1ELi1024ELi128ELi128ELi32ELi0ELi1EEviiiPT_S1_S1_ii(
	.param .u32 _Z9cuda_gemmIiLi256ELi1ELi1ELi1024ELi128ELi128ELi32ELi0ELi1EEviiiPT_S1_S1_ii_param_0,
	.param .u32 _Z9cuda_gemmIiLi256ELi1ELi1ELi1024ELi128ELi128ELi32ELi0ELi1EEviiiPT_S1_S1_ii_param_1,
	.param .u32 _Z9cuda_gemmIiLi256ELi1ELi1ELi1024ELi128ELi128ELi32ELi0ELi1EEviiiPT_S1_S1_ii_param_2,
	.param .u64 .ptr .align 1 _Z9cuda_gemmIiLi256ELi1ELi1ELi1024ELi128ELi128ELi32ELi0ELi1EEviiiPT_S1_S1_ii_param_3,
	.param .u64 .ptr .align 1 _Z9cuda_gemmIiLi256ELi1ELi1ELi1024ELi128ELi128ELi32ELi0ELi1EEviiiPT_S1_S1_ii_param_4,
	.param .u64 .ptr .align 1 _Z9cuda_gemmIiLi256ELi1ELi1ELi1024ELi128ELi128ELi32ELi0ELi1EEviiiPT_S1_S1_ii_param_5,
	.param .u32 _Z9cuda_gemmIiLi256ELi1ELi1ELi1024ELi128ELi128ELi32ELi0ELi1EEviiiPT_S1_S1_ii_param_6,
	.param .u32 _Z9cuda_gemmIiLi256ELi1ELi1ELi1024ELi128ELi128ELi32ELi0ELi1EEviiiPT_S1_S1_ii_param_7
)
.maxntid 256
{
	.reg .pred 	%p<31>;
	.reg .b16 	%rs<13>;
	.reg .b32 	%r<370>;
	.reg .b64 	%rd<37>;
	// demoted variable
	.shared .align 128 .b8 _ZZ9cuda_gemmIiLi256ELi1ELi1ELi1024ELi128ELi128ELi32ELi0ELi1EEviiiPT_S1_S1_iiE11kron_fac_sh[16512];
	// demoted variable
	.shared .align 128 .b8 _ZZ9cuda_gemmIiLi256ELi1ELi1ELi1024ELi128ELi128ELi32ELi0ELi1EEviiiPT_S1_S1_iiE3Ash[4096];
	// demoted variable
	.shared .align 128 .b8 _ZZ9cuda_gemmIiLi256ELi1ELi1ELi1024ELi128ELi128ELi32ELi0ELi1EEviiiPT_S1_S1_iiE3Csh[1024];
	ld.param.u32 	%r110, [_Z9cuda_gemmIiLi256ELi1ELi1ELi1024ELi128ELi128ELi32ELi0ELi1EEviiiPT_S1_S1_ii_param_2];
	ld.param.u64 	%rd4, [_Z9cuda_gemmIiLi256ELi1ELi1ELi1024ELi128ELi128ELi32ELi0ELi1EEviiiPT_S1_S1_ii_param_3];
	ld.param.u64 	%rd5, [_Z9cuda_gemmIiLi256ELi1ELi1ELi1024ELi128ELi128ELi32ELi0ELi1EEviiiPT_S1_S1_ii_param_4];
	ld.param.u64 	%rd6, [_Z9cuda_gemmIiLi256ELi1ELi1ELi1024ELi128ELi128ELi32ELi0ELi1EEviiiPT_S1_S1_ii_param_5];
	cvta.to.global.u64 	%rd1, %rd4;
	cvta.to.global.u64 	%rd2, %rd5;
	cvta.to.global.u64 	%rd3, %rd6;
	mov.u32 	%r364, %tid.x;
	and.b32  	%r111, %r110, -1024;
	setp.eq.s32 	%p1, %r111, 65536;
	@%p1 bra 	$L__BB193_3;
	setp.ne.s32 	%p2, %r111, 32768;
	@%p2 bra 	$L__BB193_4;
	mov.u32 	%r113, %ctaid.x;
	shr.u32 	%r344, %r113, 5;
	and.b32  	%r343, %r113, 31;
	bra.uni 	$L__BB193_5;
$L__BB193_3:
	mov.u32 	%r112, %ctaid.x;
	shr.u32 	%r344, %r112, 6;
	and.b32  	%r343, %r112, 63;
	bra.uni 	$L__BB193_5;
$L__BB193_4:
	mov.u32 	%r114, %ctaid.x;
	shr.s32 	%r115, %r110, 31;
	shr.u32 	%r116, %r115, 22;
	add.s32 	%r117, %r110, %r116;
	shr.s32 	%r118, %r117, 10;
	div.u32 	%r344, %r114, %r118;
	mul.lo.s32 	%r119, %r344, %r118;
	sub.s32 	%r343, %r114, %r119;
$L__BB193_5:
	mov.u32 	%r10, %ntid.x;
	mov.u32 	%r11, %ctaid.y;
	mov.u32 	%r120, %nctaid.y;
	setp.ge.u32 	%p3, %r11, %r120;
	@%p3 bra 	$L__BB193_32;
	shl.b32 	%r121, %r344, 5;
	and.b32  	%r12, %r364, 31;
	or.b32  	%r13, %r121, %r12;
	shr.s32 	%r122, %r110, 31;
	shr.u32 	%r123, %r122, 30;
	add.s32 	%r124, %r110, %r123;
	shr.s32 	%r125, %r124, 2;
	shl.b32 	%r126, %r343, 3;
	shr.u32 	%r127, %r122, 25;
	add.s32 	%r128, %r110, %r127;
	shr.s32 	%r14, %r128, 7;
	mad.lo.s32 	%r15, %r344, %r125, %r126;
	shl.b32 	%r16, %r343, 10;
	mul.lo.s32 	%r17, %r11, %r110;
	add.s32 	%r18, %r364, %r10;
	cvt.u16.u32 	%rs3, %r18;
	xor.b16  	%rs4, %rs3, 1023;
	cvt.u16.u32 	%rs5, %r10;
	div.u16 	%rs6, %rs4, %rs5;
	and.b16  	%rs1, %rs6, 3;
	setp.eq.s16 	%p4, %rs1, 2;
	mov.u32 	%r347, %r364;
	@%p4 bra 	$L__BB193_9;
	cvt.u32.u16 	%r19, %rs1;
	add.s32 	%r20, %r17, %r16;
	mov.b32 	%r346, 0;
	mov.u32 	%r347, %r364;
$L__BB193_8:
	.pragma "nounroll";
	add.s32 	%r130, %r20, %r347;
	mul.wide.s32 	%rd7, %r130, 4;
	add.s64 	%rd8, %rd1, %rd7;
	ld.global.u32 	%r131, [%rd8];
	shl.b32 	%r132, %r347, 2;
	mov.u32 	%r133, _ZZ9cuda_gemmIiLi256ELi1ELi1ELi1024ELi128ELi128ELi32ELi0ELi1EEviiiPT_S1_S1_iiE3Ash;
	add.s32 	%r134, %r133, %r132;
	st.shared.u32 	[%r134], %r131;
	add.s32 	%r347, %r347, %r10;
	add.s32 	%r346, %r346, 1;
	xor.b32  	%r135, %r346, %r19;
	setp.ne.s32 	%p5, %r135, 2;
	@%p5 bra 	$L__BB193_8;
$L__BB193_9:
	shl.b32 	%r26, %r10, 2;
	shl.b32 	%r136, %r347, 2;
	mov.u32 	%r137, _ZZ9cuda_gemmIiLi256ELi1ELi1ELi1024ELi128ELi128ELi32ELi0ELi1EEviiiPT_S1_S1_iiE3Ash;
	add.s32 	%r349, %r137, %r136;
	add.s32 	%r138, %r347, %r17;
	add.s32 	%r348, %r138, %r16;
	mul.wide.u32 	%rd10, %r10, 4;
	mul.wide.u32 	%rd13, %r10, 8;
	mul.wide.u32 	%rd15, %r10, 12;
$L__BB193_10:
	mul.wide.s32 	%rd9, %r348, 4;
	add.s64 	%rd11, %rd1, %rd9;
	add.s64 	%rd12, %rd11, %rd10;
	add.s64 	%rd14, %rd11, %rd13;
	add.s64 	%rd16, %rd11, %rd15;
	ld.global.u32 	%r139, [%rd11];
	st.shared.u32 	[%r349], %r139;
	ld.global.u32 	%r140, [%rd12];
	add.s32 	%r141, %r349, %r26;
	st.shared.u32 	[%r141], %r140;
	ld.global.u32 	%r142, [%rd14];
	shl.b32 	%r32, %r10, 3;
	add.s32 	%r143, %r349, %r32;
	st.shared.u32 	[%r143], %r142;
	ld.global.u32 	%r144, [%rd16];
	mul.lo.s32 	%r33, %r10, 12;
	add.s32 	%r145, %r349, %r33;
	st.shared.u32 	[%r145], %r144;
	add.s32 	%r347, %r347, %r26;
	shl.b32 	%r35, %r10, 4;
	add.s32 	%r349, %r349, %r35;
	add.s32 	%r348, %r348, %r26;
	setp.lt.u32 	%p6, %r347, 1024;
	@%p6 bra 	$L__BB193_10;
	max.u32 	%r146, %r18, 256;
	setp.lt.u32 	%p7, %r18, 256;
	selp.u32 	%r147, 1, 0, %p7;
	add.s32 	%r148, %r18, %r147;
	sub.s32 	%r149, %r146, %r148;
	div.u32 	%r150, %r149, %r10;
	add.s32 	%r38, %r150, %r147;
	add.s32 	%r151, %r38, 1;
	and.b32  	%r39, %r151, 3;
	and.b32  	%r40, %r38, 3;
	setp.eq.s32 	%p8, %r40, 3;
	mov.u32 	%r355, %r364;
	@%p8 bra 	$L__BB193_14;
	shl.b32 	%r152, %r364, 2;
	mov.u32 	%r153, _ZZ9cuda_gemmIiLi256ELi1ELi1ELi1024ELi128ELi128ELi32ELi0ELi1EEviiiPT_S1_S1_iiE3Csh;
	add.s32 	%r352, %r153, %r152;
	neg.s32 	%r351, %r39;
	mad.lo.s32 	%r355, %r10, %r39, %r364;
$L__BB193_13:
	.pragma "nounroll";
	mov.b32 	%r154, 0;
	st.shared.u32 	[%r352], %r154;
	add.s32 	%r352, %r352, %r26;
	add.s32 	%r351, %r351, 1;
	setp.ne.s32 	%p9, %r351, 0;
	@%p9 bra 	$L__BB193_13;
$L__BB193_14:
	setp.lt.u32 	%p10, %r38, 3;
	@%p10 bra 	$L__BB193_17;
	shl.b32 	%r155, %r355, 2;
	mov.u32 	%r156, _ZZ9cuda_gemmIiLi256ELi1ELi1ELi1024ELi128ELi128ELi32ELi0ELi1EEviiiPT_S1_S1_iiE3Csh;
	add.s32 	%r354, %r156, %r155;
$L__BB193_16:
	mov.b32 	%r157, 0;
	st.shared.u32 	[%r354], %r157;
	add.s32 	%r158, %r354, %r26;
	st.shared.u32 	[%r158], %r157;
	add.s32 	%r159, %r354, %r32;
	st.shared.u32 	[%r159], %r157;
	add.s32 	%r160, %r354, %r33;
	st.shared.u32 	[%r160], %r157;
	add.s32 	%r355, %r355, %r26;
	add.s32 	%r354, %r354, %r35;
	setp.lt.u32 	%p11, %r355, 256;
	@%p11 bra 	$L__BB193_16;
$L__BB193_17:
	mov.u32 	%r161, _ZZ9cuda_gemmIiLi256ELi1ELi1ELi1024ELi128ELi128ELi32ELi0ELi1EEviiiPT_S1_S1_iiE11kron_fac_sh;
	mad.lo.s32 	%r54, %r12, 516, %r161;
	shr.u32 	%r358, %r364, 5;
	shr.u32 	%r56, %r10, 5;
	add.s32 	%r162, %r358, %r56;
	cvt.u16.u32 	%rs7, %r162;
	xor.b16  	%rs8, %rs7, 127;
	and.b16  	%rs9, %rs8, 255;
	cvt.u16.u32 	%rs10, %r56;
	and.b16  	%rs11, %rs10, 255;
	div.u16 	%rs12, %rs9, %rs11;
	and.b16  	%rs2, %rs12, 3;
	setp.eq.s16 	%p12, %rs2, 2;
	@%p12 bra 	$L__BB193_20;
	cvt.u32.u16 	%r57, %rs2;
	mov.b32 	%r357, 0;
$L__BB193_19:
	.pragma "nounroll";
	shl.b32 	%r164, %r358, 7;
	add.s32 	%r165, %r164, %r13;
	mul.wide.s32 	%rd17, %r165, 4;
	add.s64 	%rd18, %rd2, %rd17;
	ld.global.u32 	%r166, [%rd18];
	shl.b32 	%r167, %r358, 2;
	add.s32 	%r168, %r54, %r167;
	st.shared.u32 	[%r168], %r166;
	add.s32 	%r358, %r358, %r56;
	add.s32 	%r357, %r357, 1;
	xor.b32  	%r169, %r357, %r57;
	setp.ne.s32 	%p13, %r169, 2;
	@%p13 bra 	$L__BB193_19;
$L__BB193_20:
	shl.b32 	%r179, %r56, 2;
$L__BB193_21:
	shl.b32 	%r170, %r358, 7;
	add.s32 	%r171, %r170, %r13;
	mul.wide.s32 	%rd19, %r171, 4;
	add.s64 	%rd20, %rd2, %rd19;
	ld.global.u32 	%r172, [%rd20];
	shl.b32 	%r173, %r358, 2;
	add.s32 	%r174, %r54, %r173;
	st.shared.u32 	[%r174], %r172;
	add.s32 	%r175, %r358, %r56;
	shl.b32 	%r176, %r175, 7;
	add.s32 	%r177, %r176, %r13;
	mul.wide.s32 	%rd21, %r177, 4;
	add.s64 	%rd22, %rd2, %rd21;
	ld.global.u32 	%r178, [%rd22];
	add.s32 	%r180, %r174, %r179;
	st.shared.u32 	[%r180], %r178;
	add.s32 	%r181, %r175, %r56;
	shl.b32 	%r182, %r181, 7;
	add.s32 	%r183, %r182, %r13;
	mul.wide.s32 	%rd23, %r183, 4;
	add.s64 	%rd24, %rd2, %rd23;
	ld.global.u32 	%r184, [%rd24];
	add.s32 	%r185, %r180, %r179;
	st.shared.u32 	[%r185], %r184;
	add.s32 	%r186, %r181, %r56;
	shl.b32 	%r187, %r186, 7;
	add.s32 	%r188, %r187, %r13;
	mul.wide.s32 	%rd25, %r188, 4;
	add.s64 	%rd26, %rd2, %rd25;
	ld.global.u32 	%r189, [%rd26];
	add.s32 	%r190, %r185, %r179;
	st.shared.u32 	[%r190], %r189;
	add.s32 	%r358, %r179, %r358;
	setp.lt.u32 	%p14, %r358, 128;
	@%p14 bra 	$L__BB193_21;
	shr.u32 	%r191, %r364, 3;
	and.b32  	%r192, %r191, 7;
	shl.b32 	%r193, %r364, 4;
	and.b32  	%r194, %r193, 1008;
	bar.sync 	0;
	or.b32  	%r195, %r194, %r192;
	shl.b32 	%r196, %r195, 2;
	mov.u32 	%r197, _ZZ9cuda_gemmIiLi256ELi1ELi1ELi1024ELi128ELi128ELi32ELi0ELi1EEviiiPT_S1_S1_iiE3Ash;
	add.s32 	%r198, %r197, %r196;
	ld.shared.u32 	%r65, [%r198];
	ld.shared.u32 	%r66, [%r198+4];
	ld.shared.u32 	%r67, [%r198+8];
	ld.shared.u32 	%r68, [%r198+12];
	ld.shared.u32 	%r69, [%r198+16];
	ld.shared.u32 	%r70, [%r198+20];
	ld.shared.u32 	%r71, [%r198+24];
	ld.shared.u32 	%r72, [%r198+28];
	ld.shared.u32 	%r73, [%r198+32];
	add.s32 	%r199, %r192, 9;
	and.b32  	%r200, %r199, 15;
	or.b32  	%r201, %r194, %r200;
	shl.b32 	%r202, %r201, 2;
	add.s32 	%r203, %r197, %r202;
	ld.shared.u32 	%r74, [%r203];
	add.s32 	%r204, %r192, 10;
	and.b32  	%r205, %r204, 15;
	or.b32  	%r206, %r194, %r205;
	shl.b32 	%r207, %r206, 2;
	add.s32 	%r208, %r197, %r207;
	ld.shared.u32 	%r75, [%r208];
	add.s32 	%r209, %r192, 11;
	and.b32  	%r210, %r209, 15;
	or.b32  	%r211, %r194, %r210;
	shl.b32 	%r212, %r211, 2;
	add.s32 	%r213, %r197, %r212;
	ld.shared.u32 	%r76, [%r213];
	add.s32 	%r214, %r192, 12;
	and.b32  	%r215, %r214, 15;
	or.b32  	%r216, %r194, %r215;
	shl.b32 	%r217, %r216, 2;
	add.s32 	%r218, %r197, %r217;
	ld.shared.u32 	%r77, [%r218];
	add.s32 	%r219, %r192, 13;
	and.b32  	%r220, %r219, 15;
	or.b32  	%r221, %r194, %r220;
	shl.b32 	%r222, %r221, 2;
	add.s32 	%r223, %r197, %r222;
	ld.shared.u32 	%r78, [%r223];
	add.s32 	%r224, %r192, 14;
	and.b32  	%r225, %r224, 15;
	or.b32  	%r226, %r194, %r225;
	shl.b32 	%r227, %r226, 2;
	add.s32 	%r228, %r197, %r227;
	ld.shared.u32 	%r79, [%r228];
	add.s32 	%r229, %r192, -1;
	and.b32  	%r230, %r229, 15;
	or.b32  	%r231, %r194, %r230;
	shl.b32 	%r232, %r231, 2;
	add.s32 	%r233, %r197, %r232;
	ld.shared.u32 	%r80, [%r233];
	shr.u32 	%r360, %r364, 6;
$L__BB193_23:
	shr.u32 	%r234, %r364, 3;
	and.b32  	%r235, %r234, 7;
	setp.eq.s32 	%p15, %r235, 0;
	setp.lt.u32 	%p16, %r235, 2;
	setp.lt.u32 	%p17, %r235, 3;
	setp.lt.u32 	%p18, %r235, 4;
	setp.lt.u32 	%p19, %r235, 5;
	setp.lt.u32 	%p20, %r235, 6;
	setp.eq.s32 	%p21, %r235, 7;
	and.b32  	%r236, %r364, 7;
	setp.ne.s32 	%p22, %r236, 0;
	mov.u32 	%r237, _ZZ9cuda_gemmIiLi256ELi1ELi1ELi1024ELi128ELi128ELi32ELi0ELi1EEviiiPT_S1_S1_iiE11kron_fac_sh;
	mad.lo.s32 	%r238, %r360, 516, %r237;
	shl.b32 	%r239, %r364, 4;
	and.b32  	%r240, %r239, 1008;
	mad.lo.s32 	%r241, %r235, -127, %r240;
	shl.b32 	%r242, %r241, 2;
	add.s32 	%r243, %r238, %r242;
	ld.shared.u32 	%r244, [%r243];
	mul.lo.s32 	%r245, %r244, %r65;
	ld.shared.u32 	%r246, [%r243+4];
	mad.lo.s32 	%r247, %r246, %r66, %r245;
	ld.shared.u32 	%r248, [%r243+8];
	mad.lo.s32 	%r249, %r248, %r67, %r247;
	ld.shared.u32 	%r250, [%r243+12];
	mad.lo.s32 	%r251, %r250, %r68, %r249;
	ld.shared.u32 	%r252, [%r243+16];
	mad.lo.s32 	%r253, %r252, %r69, %r251;
	ld.shared.u32 	%r254, [%r243+20];
	mad.lo.s32 	%r255, %r254, %r70, %r253;
	ld.shared.u32 	%r256, [%r243+24];
	mad.lo.s32 	%r257, %r256, %r71, %r255;
	ld.shared.u32 	%r258, [%r243+28];
	mad.lo.s32 	%r259, %r258, %r72, %r257;
	ld.shared.u32 	%r260, [%r243+32];
	mad.lo.s32 	%r261, %r260, %r73, %r259;
	selp.b32 	%r262, -64, 0, %p21;
	add.s32 	%r263, %r243, %r262;
	ld.shared.u32 	%r264, [%r263+36];
	mad.lo.s32 	%r265, %r264, %r74, %r261;
	selp.b32 	%r266, 0, -64, %p20;
	add.s32 	%r267, %r243, %r266;
	ld.shared.u32 	%r268, [%r267+40];
	mad.lo.s32 	%r269, %r268, %r75, %r265;
	selp.b32 	%r270, 0, -64, %p19;
	add.s32 	%r271, %r243, %r270;
	ld.shared.u32 	%r272, [%r271+44];
	mad.lo.s32 	%r273, %r272, %r76, %r269;
	selp.b32 	%r274, 0, -64, %p18;
	add.s32 	%r275, %r243, %r274;
	ld.shared.u32 	%r276, [%r275+48];
	mad.lo.s32 	%r277, %r276, %r77, %r273;
	selp.b32 	%r278, 0, -64, %p17;
	add.s32 	%r279, %r243, %r278;
	ld.shared.u32 	%r280, [%r279+52];
	mad.lo.s32 	%r281, %r280, %r78, %r277;
	selp.b32 	%r282, 0, -64, %p16;
	add.s32 	%r283, %r243, %r282;
	ld.shared.u32 	%r284, [%r283+56];
	mad.lo.s32 	%r285, %r284, %r79, %r281;
	selp.b32 	%r286, 0, -64, %p15;
	add.s32 	%r287, %r243, %r286;
	ld.shared.u32 	%r288, [%r287+60];
	mad.lo.s32 	%r289, %r288, %r80, %r285;
	shfl.sync.down.b32	%r290|%p23, %r289, 4, 6175, -1;
	add.s32 	%r291, %r290, %r289;
	shfl.sync.down.b32	%r292|%p24, %r291, 2, 6175, -1;
	add.s32 	%r293, %r292, %r291;
	shfl.sync.down.b32	%r294|%p25, %r293, 1, 6175, -1;
	add.s32 	%r83, %r294, %r293;
	@%p22 bra 	$L__BB193_25;
	shl.b32 	%r295, %r360, 5;
	shr.u32 	%r296, %r364, 1;
	and.b32  	%r297, %r296, 28;
	or.b32  	%r298, %r295, %r297;
	mov.u32 	%r299, _ZZ9cuda_gemmIiLi256ELi1ELi1ELi1024ELi128ELi128ELi32ELi0ELi1EEviiiPT_S1_S1_iiE3Csh;
	add.s32 	%r300, %r299, %r298;
	st.shared.u32 	[%r300], %r83;
$L__BB193_25:
	shr.u32 	%r301, %r10, 6;
	add.s32 	%r360, %r360, %r301;
	setp.lt.u32 	%p26, %r360, 32;
	@%p26 bra 	$L__BB193_23;
	ld.param.u32 	%r342, [_Z9cuda_gemmIiLi256ELi1ELi1ELi1024ELi128ELi128ELi32ELi0ELi1EEviiiPT_S1_S1_ii_param_1];
	setp.eq.s32 	%p27, %r40, 3;
	bar.sync 	0;
	mad.lo.s32 	%r85, %r11, %r342, %r15;
	@%p27 bra 	$L__BB193_29;
	shl.b32 	%r302, %r364, 2;
	mov.u32 	%r303, _ZZ9cuda_gemmIiLi256ELi1ELi1ELi1024ELi128ELi128ELi32ELi0ELi1EEviiiPT_S1_S1_iiE3Csh;
	add.s32 	%r362, %r303, %r302;
	add.s32 	%r304, %r38, 1;
	and.b32  	%r305, %r304, 3;
	neg.s32 	%r361, %r305;
$L__BB193_28:
	.pragma "nounroll";
	shr.u32 	%r306, %r364, 3;
	and.b32  	%r307, %r364, 7;
	add.s32 	%r308, %r85, %r307;
	mad.lo.s32 	%r309, %r306, %r14, %r308;
	ld.shared.u32 	%r310, [%r362];
	mul.wide.s32 	%rd27, %r309, 4;
	add.s64 	%rd28, %rd3, %rd27;
	st.global.u32 	[%rd28], %r310;
	add.s32 	%r364, %r364, %r10;
	add.s32 	%r362, %r362, %r26;
	add.s32 	%r361, %r361, 1;
	setp.ne.s32 	%p28, %r361, 0;
	@%p28 bra 	$L__BB193_28;
$L__BB193_29:
	setp.lt.u32 	%p29, %r38, 3;
	@%p29 bra 	$L__BB193_32;
	shl.b32 	%r311, %r10, 1;
	add.s32 	%r368, %r364, %r311;
	mad.lo.s32 	%r367, %r10, 3, %r364;
	add.s32 	%r366, %r10, %r364;
	shl.b32 	%r312, %r364, 2;
	mov.u32 	%r313, _ZZ9cuda_gemmIiLi256ELi1ELi1ELi1024ELi128ELi128ELi32ELi0ELi1EEviiiPT_S1_S1_iiE3Csh;
	add.s32 	%r365, %r313, %r312;
$L__BB193_31:
	shr.u32 	%r314, %r364, 3;
	and.b32  	%r315, %r364, 7;
	add.s32 	%r316, %r85, %r315;
	mad.lo.s32 	%r317, %r314, %r14, %r316;
	ld.shared.u32 	%r318, [%r365];
	mul.wide.s32 	%rd29, %r317, 4;
	add.s64 	%rd30, %rd3, %rd29;
	st.global.u32 	[%rd30], %r318;
	add.s32 	%r319, %r364, %r10;
	shr.u32 	%r320, %r366, 3;
	and.b32  	%r321, %r366, 7;
	add.s32 	%r322, %r85, %r321;
	mad.lo.s32 	%r323, %r320, %r14, %r322;
	add.s32 	%r324, %r365, %r26;
	ld.shared.u32 	%r325, [%r324];
	mul.wide.s32 	%rd31, %r323, 4;
	add.s64 	%rd32, %rd3, %rd31;
	st.global.u32 	[%rd32], %r325;
	add.s32 	%r326, %r319, %r10;
	shr.u32 	%r327, %r368, 3;
	and.b32  	%r328, %r368, 7;
	add.s32 	%r329, %r85, %r328;
	mad.lo.s32 	%r330, %r327, %r14, %r329;
	shl.b32 	%r331, %r10, 3;
	add.s32 	%r332, %r365, %r331;
	ld.shared.u32 	%r333, [%r332];
	mul.wide.s32 	%rd33, %r330, 4;
	add.s64 	%rd34, %rd3, %rd33;
	st.global.u32 	[%rd34], %r333;
	add.s32 	%r334, %r326, %r10;
	shr.u32 	%r335, %r367, 3;
	and.b32  	%r336, %r367, 7;
	add.s32 	%r337, %r85, %r336;
	mad.lo.s32 	%r338, %r335, %r14, %r337;
	mad.lo.s32 	%r339, %r10, 12, %r365;
	ld.shared.u32 	%r340, [%r339];
	mul.wide.s32 	%rd35, %r338, 4;
	add.s64 	%rd36, %rd3, %rd35;
	st.global.u32 	[%rd36], %r340;
	add.s32 	%r364, %r334, %r10;
	add.s32 	%r368, %r368, %r26;
	add.s32 	%r367, %r367, %r26;
	add.s32 	%r366, %r366, %r26;
	shl.b32 	%r341, %r10, 4;
	add.s32 	%r365, %r365, %r341;
	setp.lt.u32 	%p30, %r364, 256;
	@%p30 bra 	$L__BB193_31;
$L__BB193_32:
	ret;

}
	// .globl	_Z9cuda_gemmIiLi256ELi1ELi1ELi1024ELi128ELi128ELi32ELi1ELi0EEviiiPT_S1_S1_ii
.visible .entry _Z9cuda_gemmIiLi256ELi1ELi1ELi1024ELi128ELi128ELi32ELi1ELi0EEviiiPT_S1_S1_ii(
	.param .u32 _Z9cuda_gemmIiLi256ELi1ELi1ELi1024ELi128ELi128ELi32ELi1ELi0EEviiiPT_S1_S1_ii_param_0,
	.param .u32 _Z9cuda_gemmIiLi256ELi1ELi1ELi1024ELi128ELi128ELi32ELi1ELi0EEviiiPT_S1_S1_ii_param_1,
	.param .u32 _Z9cuda_gemmIiLi256ELi1ELi1ELi1024ELi128ELi128ELi32ELi1ELi0EEviiiPT_S1_S1_ii_param_2,
	.param .u64 .ptr .align 1 _Z9cuda_gemmIiLi256ELi1ELi1ELi1024ELi128ELi128ELi32ELi1ELi0EEviiiPT_S1_S1_ii_param_3,
	.param .u64 .ptr .align 1 _Z9cuda_gemmIiLi256ELi1ELi1ELi1024ELi128ELi128ELi32ELi1ELi0EEviiiPT_S1_S1_ii_param_4,
	.param .u64 .ptr .align 1 _Z9cuda_gemmIiLi256ELi1ELi1ELi1024ELi128ELi128ELi32ELi1ELi0EEviiiPT_S1_S1_ii_param_5,
	.param .u32 _Z9cuda_gemmIiLi256ELi1ELi1ELi1024ELi128ELi128ELi32ELi1ELi0EEviiiPT_S1_S1_ii_param_6,
	.param .u32 _Z9cuda_gemmIiLi256ELi1ELi1ELi1024ELi128ELi128ELi32ELi1ELi0EEviiiPT_S1_S1_ii_param_7
)
.maxntid 256
{
	.reg .pred 	%p<175>;
	.reg .b16 	%rs<6>;
	.reg .b32 	%r<1164>;
	.reg .b64 	%rd<30>;
	// demoted variable
	.shared .align 128 .b8 _ZZ9cuda_gemmIiLi256ELi1ELi1ELi1024ELi128ELi128ELi32ELi1ELi0EEviiiPT_S1_S1_iiE11kron_fac_sh[16512];
	// demoted variable
	.shared .align 128 .b8 _ZZ9cuda_gemmIiLi256ELi1ELi1ELi1024ELi128ELi128ELi32ELi1ELi0EEviiiPT_S1_S1_iiE3Ash[4096];
	// demoted variable
	.shared .align 128 .b8 _ZZ9cuda_gemmIiLi256ELi1ELi1ELi1024ELi128ELi128ELi32ELi1ELi0EEviiiPT_S1_S1_iiE3Csh[1024];
	ld.param.u64 	%rd8, [_Z9cuda_gemmIiLi256ELi1ELi1ELi1024ELi128ELi128ELi32ELi1ELi0EEviiiPT_S1_S1_ii_param_3];
	ld.param.u64 	%rd7, [_Z9cuda_gemmIiLi256ELi1ELi1ELi1024ELi128ELi128ELi32ELi1ELi0EEviiiPT_S1_S1_ii_param_4];
	ld.param.u64 	%rd9, [_Z9cuda_gemmIiLi256ELi1ELi1ELi1024ELi128ELi128ELi32ELi1ELi0EEviiiPT_S1_S1_ii_param_5];
	ld.param.u32 	%r398, [_Z9cuda_gemmIiLi256ELi1ELi1ELi1024ELi128ELi128ELi32ELi1ELi0EEviiiPT_S1_S1_ii_param_6];
	ld.param.u32 	%r399, [_Z9cuda_gemmIiLi256ELi1ELi1ELi1024ELi128ELi128ELi32ELi1ELi0EEviiiPT_S1_S1_ii_param_7];
	cvta.to.global.u64 	%rd1, %rd8;
	cvta.to.global.u64 	%rd2, %rd9;
	mov.u32 	%r1163, %tid.x;
	and.b32  	%r2, %r1163, 31;
	setp.lt.s32 	%p1, %r399, 16;
	shr.u32 	%r3, %r399, 4;
	selp.b32 	%r4, 1, %r3, %p1;
	div.s32 	%r5, 1024, %r399;
	mul.lo.s32 	%r400, %r5, %r4;
	min.s32 	%r6, %r400, 256;
	div.u32 	%r8, %r1163, %r6;
	mul.lo.s32 	%r401, %r8, %r6;
	sub.s32 	%r402, %r1163, %r401;
	div.u32 	%r7, %r402, %r4;
	mov.u32 	%r9, %ntid.x;
	div.u32 	%r10, %r9, %r6;
	mov.u32 	%r11, %ctaid.y;
	mov.u32 	%r403, %nctaid.y;
	setp.ge.u32 	%p2, %r11, %r403;
	@%p2 bra 	$L__BB194_161;
	mov.u32 	%r404, %ctaid.x;
	shr.u32 	%r1004, %r1163, 5;
	shl.b32 	%r13, %r404, 5;
	and.b32  	%r14, %r7, 15;
	rem.u32 	%r405, %r1163, %r4;
	shl.b32 	%r15, %r405, 4;
	min.s32 	%r16, %r398, 32;
	min.u32 	%r17, %r399, 16;
	or.b32  	%r18, %r14, %r15;
	shl.b32 	%r19, %r404, 8;
	shl.b32 	%r20, %r11, 10;
	add.s32 	%r21, %r1163, %r9;
	cvt.u16.u32 	%rs2, %r21;
	xor.b16  	%rs3, %rs2, 1023;
	cvt.u16.u32 	%rs4, %r9;
	div.u16 	%rs5, %rs3, %rs4;
	and.b16  	%rs1, %rs5, 3;
	setp.eq.s16 	%p3, %rs1, 2;
	mov.u32 	%r998, %r1163;
	@%p3 bra 	$L__BB194_4;
	cvt.u32.u16 	%r22, %rs1;
	mov.b32 	%r997, 0;
	mov.u32 	%r998, %r1163;
$L__BB194_3:
	.pragma "nounroll";
	add.s32 	%r407, %r20, %r998;
	mul.wide.u32 	%rd10, %r407, 4;
	add.s64 	%rd11, %rd1, %rd10;
	ld.global.u32 	%r408, [%rd11];
	shl.b32 	%r409, %r998, 2;
	mov.u32 	%r410, _ZZ9cuda_gemmIiLi256ELi1ELi1ELi1024ELi128ELi128ELi32ELi1ELi0EEviiiPT_S1_S1_iiE3Ash;
	add.s32 	%r411, %r410, %r409;
	st.shared.u32 	[%r411], %r408;
	add.s32 	%r998, %r998, %r9;
	add.s32 	%r997, %r997, 1;
	xor.b32  	%r412, %r997, %r22;
	setp.ne.s32 	%p4, %r412, 2;
	@%p4 bra 	$L__BB194_3;
$L__BB194_4:
	mov.u32 	%r416, _ZZ9cuda_gemmIiLi256ELi1ELi1ELi1024ELi128ELi128ELi32ELi1ELi0EEviiiPT_S1_S1_iiE3Ash;
	shl.b32 	%r29, %r9, 2;
	cvt.u64.u32 	%rd14, %r29;
$L__BB194_5:
	add.s32 	%r413, %r20, %r998;
	mul.wide.s32 	%rd12, %r413, 4;
	add.s64 	%rd13, %rd1, %rd12;
	ld.global.u32 	%r414, [%rd13];
	shl.b32 	%r415, %r998, 2;
	add.s32 	%r417, %r416, %r415;
	st.shared.u32 	[%r417], %r414;
	add.s64 	%rd15, %rd13, %rd14;
	ld.global.u32 	%r418, [%rd15];
	add.s32 	%r419, %r417, %r29;
	st.shared.u32 	[%r419], %r418;
	add.s64 	%rd16, %rd15, %rd14;
	ld.global.u32 	%r420, [%rd16];
	add.s32 	%r421, %r419, %r29;
	st.shared.u32 	[%r421], %r420;
	add.s64 	%rd17, %rd16, %rd14;
	ld.global.u32 	%r422, [%rd17];
	add.s32 	%r423, %r421, %r29;
	st.shared.u32 	[%r423], %r422;
	add.s32 	%r998, %r29, %r998;
	setp.lt.u32 	%p5, %r998, 1024;
	@%p5 bra 	$L__BB194_5;
	max.u32 	%r424, %r21, 256;
	setp.lt.u32 	%p6, %r21, 256;
	selp.u32 	%r425, 1, 0, %p6;
	add.s32 	%r426, %r21, %r425;
	sub.s32 	%r427, %r424, %r426;
	div.u32 	%r428, %r427, %r9;
	add.s32 	%r31, %r428, %r425;
	add.s32 	%r429, %r31, 1;
	and.b32  	%r32, %r429, 3;
	and.b32  	%r430, %r31, 3;
	setp.eq.s32 	%p7, %r430, 3;
	mov.u32 	%r1002, %r1163;
	@%p7 bra 	$L__BB194_9;
	mov.b32 	%r1001, 0;
	mov.u32 	%r1002, %r1163;
$L__BB194_8:
	.pragma "nounroll";
	shl.b32 	%r432, %r1002, 2;
	mov.u32 	%r433, _ZZ9cuda_gemmIiLi256ELi1ELi1ELi1024ELi128ELi128ELi32ELi1ELi0EEviiiPT_S1_S1_iiE3Csh;
	add.s32 	%r434, %r433, %r432;
	mov.b32 	%r435, 0;
	st.shared.u32 	[%r434], %r435;
	add.s32 	%r1002, %r1002, %r9;
	add.s32 	%r1001, %r1001, 1;
	setp.ne.s32 	%p8, %r1001, %r32;
	@%p8 bra 	$L__BB194_8;
$L__BB194_9:
	setp.lt.u32 	%p9, %r31, 3;
	@%p9 bra 	$L__BB194_12;
	mov.u32 	%r437, _ZZ9cuda_gemmIiLi256ELi1ELi1ELi1024ELi128ELi128ELi32ELi1ELi0EEviiiPT_S1_S1_iiE3Csh;
$L__BB194_11:
	shl.b32 	%r436, %r1002, 2;
	add.s32 	%r438, %r437, %r436;
	mov.b32 	%r439, 0;
	st.shared.u32 	[%r438], %r439;
	add.s32 	%r440, %r438, %r29;
	st.shared.u32 	[%r440], %r439;
	add.s32 	%r441, %r440, %r29;
	st.shared.u32 	[%r441], %r439;
	add.s32 	%r442, %r441, %r29;
	st.shared.u32 	[%r442], %r439;
	add.s32 	%r1002, %r29, %r1002;
	setp.lt.u32 	%p10, %r1002, 256;
	@%p10 bra 	$L__BB194_11;
$L__BB194_12:
	setp.ge.s32 	%p11, %r1004, %r399;
	@%p11 bra 	$L__BB194_15;
	cvta.to.global.u64 	%rd3, %rd7;
	shr.u32 	%r40, %r9, 5;
	mov.u32 	%r443, _ZZ9cuda_gemmIiLi256ELi1ELi1ELi1024ELi128ELi128ELi32ELi1ELi0EEviiiPT_S1_S1_iiE11kron_fac_sh;
	mad.lo.s32 	%r41, %r2, 516, %r443;
	add.s32 	%r42, %r13, %r2;
$L__BB194_14:
	mad.lo.s32 	%r444, %r1004, %r398, %r42;
	mul.wide.s32 	%rd18, %r444, 4;
	add.s64 	%rd19, %rd3, %rd18;
	ld.global.u32 	%r445, [%rd19];
	shl.b32 	%r446, %r1004, 2;
	add.s32 	%r447, %r41, %r446;
	st.shared.u32 	[%r447], %r445;
	add.s32 	%r1004, %r1004, %r40;
	setp.lt.s32 	%p12, %r1004, %r399;
	@%p12 bra 	$L__BB194_14;
$L__BB194_15:
	setp.lt.s32 	%p13, %r5, 1;
	bar.sync 	0;
	@%p13 bra 	$L__BB194_155;
	setp.ne.s32 	%p14, %r4, 1;
	@%p14 bra 	$L__BB194_85;
	add.s32 	%r806, %r7, 2;
	and.b32  	%r45, %r806, 15;
	add.s32 	%r807, %r7, 7;
	and.b32  	%r46, %r807, 15;
	xor.b32  	%r47, %r14, 8;
	add.s32 	%r808, %r7, 9;
	and.b32  	%r48, %r808, 15;
	add.s32 	%r809, %r7, 10;
	and.b32  	%r49, %r809, 15;
	add.s32 	%r810, %r7, 11;
	and.b32  	%r50, %r810, 15;
	add.s32 	%r811, %r7, 12;
	and.b32  	%r51, %r811, 15;
	setp.gt.u32 	%p120, %r399, %r14;
	selp.b32 	%r812, 0, %r17, %p120;
	sub.s32 	%r52, %r18, %r812;
	add.s32 	%r813, %r14, 1;
	setp.lt.u32 	%p121, %r813, %r17;
	selp.b32 	%r814, 0, %r17, %p121;
	sub.s32 	%r53, %r18, %r814;
	add.s32 	%r815, %r14, 2;
	setp.lt.u32 	%p122, %r815, %r17;
	selp.b32 	%r816, 0, %r17, %p122;
	sub.s32 	%r54, %r18, %r816;
	add.s32 	%r817, %r14, 3;
	setp.lt.u32 	%p123, %r817, %r17;
	selp.b32 	%r818, 0, %r17, %p123;
	sub.s32 	%r55, %r18, %r818;
	add.s32 	%r819, %r14, 4;
	setp.lt.u32 	%p124, %r819, %r17;
	selp.b32 	%r820, 0, %r17, %p124;
	sub.s32 	%r56, %r18, %r820;
	add.s32 	%r821, %r14, 5;
	setp.lt.u32 	%p125, %r821, %r17;
	selp.b32 	%r822, 0, %r17, %p125;
	sub.s32 	%r57, %r18, %r822;
	add.s32 	%r823, %r14, 6;
	setp.lt.u32 	%p126, %r823, %r17;
	selp.b32 	%r824, 0, %r17, %p126;
	sub.s32 	%r58, %r18, %r824;
	add.s32 	%r825, %r14, 7;
	setp.lt.u32 	%p127, %r825, %r17;
	selp.b32 	%r826, 0, %r17, %p127;
	sub.s32 	%r59, %r18, %r826;
	add.s32 	%r827, %r14, 8;
	setp.lt.u32 	%p128, %r827, %r17;
	selp.b32 	%r828, 0, %r17, %p128;
	sub.s32 	%r60, %r18, %r828;
	add.s32 	%r829, %r14, 9;
	setp.lt.u32 	%p129, %r829, %r17;
	selp.b32 	%r830, 0, %r17, %p129;
	sub.s32 	%r61, %r18, %r830;
	add.s32 	%r831, %r14, 10;
	setp.lt.u32 	%p130, %r831, %r17;
	selp.b32 	%r832, 0, %r17, %p130;
	sub.s32 	%r62, %r18, %r832;
	add.s32 	%r833, %r14, 11;
	setp.lt.u32 	%p131, %r833, %r17;
	selp.b32 	%r834, 0, %r17, %p131;
	sub.s32 	%r63, %r18, %r834;
	add.s32 	%r835, %r14, 12;
	setp.lt.u32 	%p132, %r835, %r17;
	selp.b32 	%r836, 0, %r17, %p132;
	sub.s32 	%r64, %r18, %r836;
	add.s32 	%r837, %r14, 13;
	setp.lt.u32 	%p133, %r837, %r17;
	selp.b32 	%r838, 0, %r17, %p133;
	sub.s32 	%r65, %r18, %r838;
	add.s32 	%r839, %r14, 14;
	setp.lt.u32 	%p134, %r839, %r17;
	selp.b32 	%r840, 0, %r17, %p134;
	sub.s32 	%r66, %r18, %r840;
	add.s32 	%r841, %r14, 15;
	setp.lt.u32 	%p135, %r841, %r17;
	selp.b32 	%r842, 0, %r17, %p135;
	sub.s32 	%r67, %r18, %r842;
	mov.b32 	%r1021, 0;
	shl.b32 	%r925, %r52, 2;
	shl.b32 	%r928, %r53, 2;
	shl.b32 	%r931, %r54, 2;
	shl.b32 	%r934, %r55, 2;
	shl.b32 	%r937, %r56, 2;
	shl.b32 	%r940, %r57, 2;
	shl.b32 	%r943, %r58, 2;
	shl.b32 	%r946, %r59, 2;
	shl.b32 	%r949, %r60, 2;
	shl.b32 	%r952, %r61, 2;
	shl.b32 	%r955, %r62, 2;
	shl.b32 	%r958, %r63, 2;
	shl.b32 	%r961, %r64, 2;
	shl.b32 	%r964, %r65, 2;
	shl.b32 	%r967, %r66, 2;
	shl.b32 	%r970, %r67, 2;
$L__BB194_18:
	setp.lt.s32 	%p136, %r399, 1;
	add.s32 	%r85, %r1021, %r7;
	mul.lo.s32 	%r86, %r85, %r399;
	add.s32 	%r87, %r86, %r15;
	@%p136 bra 	$L__BB194_20;
	add.s32 	%r843, %r18, %r86;
	shl.b32 	%r844, %r843, 2;
	mov.u32 	%r845, _ZZ9cuda_gemmIiLi256ELi1ELi1ELi1024ELi128ELi128ELi32ELi1ELi0EEviiiPT_S1_S1_iiE3Ash;
	add.s32 	%r846, %r845, %r844;
	ld.shared.u32 	%r1022, [%r846];
$L__BB194_20:
	setp.lt.s32 	%p137, %r399, 2;
	@%p137 bra 	$L__BB194_22;
	add.s32 	%r847, %r7, 1;
	and.b32  	%r848, %r847, 15;
	add.s32 	%r849, %r87, %r848;
	shl.b32 	%r850, %r849, 2;
	mov.u32 	%r851, _ZZ9cuda_gemmIiLi256ELi1ELi1ELi1024ELi128ELi128ELi32ELi1ELi0EEviiiPT_S1_S1_iiE3Ash;
	add.s32 	%r852, %r851, %r850;
	ld.shared.u32 	%r1023, [%r852];
$L__BB194_22:
	setp.lt.s32 	%p138, %r399, 3;
	@%p138 bra 	$L__BB194_24;
	add.s32 	%r853, %r87, %r45;
	shl.b32 	%r854, %r853, 2;
	mov.u32 	%r855, _ZZ9cuda_gemmIiLi256ELi1ELi1ELi1024ELi128ELi128ELi32ELi1ELi0EEviiiPT_S1_S1_iiE3Ash;
	add.s32 	%r856, %r855, %r854;
	ld.shared.u32 	%r1024, [%r856];
$L__BB194_24:
	setp.lt.s32 	%p139, %r399, 4;
	@%p139 bra 	$L__BB194_26;
	add.s32 	%r857, %r7, 3;
	and.b32  	%r858, %r857, 15;
	add.s32 	%r859, %r87, %r858;
	shl.b32 	%r860, %r859, 2;
	mov.u32 	%r861, _ZZ9cuda_gemmIiLi256ELi1ELi1ELi1024ELi128ELi128ELi32ELi1ELi0EEviiiPT_S1_S1_iiE3Ash;
	add.s32 	%r862, %r861, %r860;
	ld.shared.u32 	%r1025, [%r862];
$L__BB194_26:
	setp.lt.s32 	%p140, %r399, 5;
	@%p140 bra 	$L__BB194_28;
	add.s32 	%r863, %r7, 4;
	and.b32  	%r864, %r863, 15;
	add.s32 	%r865, %r87, %r864;
	shl.b32 	%r866, %r865, 2;
	mov.u32 	%r867, _ZZ9cuda_gemmIiLi256ELi1ELi1ELi1024ELi128ELi128ELi32ELi1ELi0EEviiiPT_S1_S1_iiE3Ash;
	add.s32 	%r868, %r867, %r866;
	ld.shared.u32 	%r1026, [%r868];
$L__BB194_28:
	setp.lt.s32 	%p141, %r399, 6;
	@%p141 bra 	$L__BB194_30;
	add.s32 	%r869, %r7, 5;
	and.b32  	%r870, %r869, 15;
	add.s32 	%r871, %r87, %r870;
	shl.b32 	%r872, %r871, 2;
	mov.u32 	%r873, _ZZ9cuda_gemmIiLi256ELi1ELi1ELi1024ELi128ELi128ELi32ELi1ELi0EEviiiPT_S1_S1_iiE3Ash;
	add.s32 	%r874, %r873, %r872;
	ld.shared.u32 	%r1027, [%r874];
$L__BB194_30:
	setp.lt.s32 	%p142, %r399, 7;
	@%p142 bra 	$L__BB194_32;
	add.s32 	%r875, %r7, 6;
	and.b32  	%r876, %r875, 15;
	add.s32 	%r877, %r87, %r876;
	shl.b32 	%r878, %r877, 2;
	mov.u32 	%r879, _ZZ9cuda_gemmIiLi256ELi1ELi1ELi1024ELi128ELi128ELi32ELi1ELi0EEviiiPT_S1_S1_iiE3Ash;
	add.s32 	%r880, %r879, %r878;
	ld.shared.u32 	%r1028, [%r880];
$L__BB194_32:
	setp.lt.s32 	%p143, %r399, 8;
	@%p143 bra 	$L__BB194_34;
	add.s32 	%r881, %r87, %r46;
	shl.b32 	%r882, %r881, 2;
	mov.u32 	%r883, _ZZ9cuda_gemmIiLi256ELi1ELi1ELi1024ELi128ELi128ELi32ELi1ELi0EEviiiPT_S1_S1_iiE3Ash;
	add.s32 	%r884, %r883, %r882;
	ld.shared.u32 	%r1029, [%r884];
$L__BB194_34:
	setp.lt.s32 	%p144, %r399, 9;
	@%p144 bra 	$L__BB194_36;
	add.s32 	%r885, %r87, %r47;
	shl.b32 	%r886, %r885, 2;
	mov.u32 	%r887, _ZZ9cuda_gemmIiLi256ELi1ELi1ELi1024ELi128ELi128ELi32ELi1ELi0EEviiiPT_S1_S1_iiE3Ash;
	add.s32 	%r888, %r887, %r886;
	ld.shared.u32 	%r1030, [%r888];
$L__BB194_36:
	setp.lt.s32 	%p145, %r399, 10;
	@%p145 bra 	$L__BB194_38;
	add.s32 	%r889, %r87, %r48;
	shl.b32 	%r890, %r889, 2;
	mov.u32 	%r891, _ZZ9cuda_gemmIiLi256ELi1ELi1ELi1024ELi128ELi128ELi32ELi1ELi0EEviiiPT_S1_S1_iiE3Ash;
	add.s32 	%r892, %r891, %r890;
	ld.shared.u32 	%r1031, [%r892];
$L__BB194_38:
	setp.lt.s32 	%p146, %r399, 11;
	@%p146 bra 	$L__BB194_40;
	add.s32 	%r893, %r87, %r49;
	shl.b32 	%r894, %r893, 2;
	mov.u32 	%r895, _ZZ9cuda_gemmIiLi256ELi1ELi1ELi1024ELi128ELi128ELi32ELi1ELi0EEviiiPT_S1_S1_iiE3Ash;
	add.s32 	%r896, %r895, %r894;
	ld.shared.u32 	%r1032, [%r896];
$L__BB194_40:
	setp.lt.s32 	%p147, %r399, 12;
	@%p147 bra 	$L__BB194_42;
	add.s32 	%r897, %r87, %r50;
	shl.b32 	%r898, %r897, 2;
	mov.u32 	%r899, _ZZ9cuda_gemmIiLi256ELi1ELi1ELi1024ELi128ELi128ELi32ELi1ELi0EEviiiPT_S1_S1_iiE3Ash;
	add.s32 	%r900, %r899, %r898;
	ld.shared.u32 	%r1033, [%r900];
$L__BB194_42:
	setp.lt.s32 	%p148, %r399, 13;
	@%p148 bra 	$L__BB194_44;
	add.s32 	%r901, %r87, %r51;
	shl.b32 	%r902, %r901, 2;
	mov.u32 	%r903, _ZZ9cuda_gemmIiLi256ELi1ELi1ELi1024ELi128ELi128ELi32ELi1ELi0EEviiiPT_S1_S1_iiE3Ash;
	add.s32 	%r904, %r903, %r902;
	ld.shared.u32 	%r1034, [%r904];
$L__BB194_44:
	setp.lt.s32 	%p149, %r399, 14;
	@%p149 bra 	$L__BB194_46;
	add.s32 	%r905, %r7, 13;
	and.b32  	%r906, %r905, 15;
	add.s32 	%r907, %r87, %r906;
	shl.b32 	%r908, %r907, 2;
	mov.u32 	%r909, _ZZ9cuda_gemmIiLi256ELi1ELi1ELi1024ELi128ELi128ELi32ELi1ELi0EEviiiPT_S1_S1_iiE3Ash;
	add.s32 	%r910, %r909, %r908;
	ld.shared.u32 	%r1035, [%r910];
$L__BB194_46:
	setp.lt.s32 	%p150, %r399, 15;
	@%p150 bra 	$L__BB194_48;
	add.s32 	%r911, %r7, 14;
	and.b32  	%r912, %r911, 15;
	add.s32 	%r913, %r87, %r912;
	shl.b32 	%r914, %r913, 2;
	mov.u32 	%r915, _ZZ9cuda_gemmIiLi256ELi1ELi1ELi1024ELi128ELi128ELi32ELi1ELi0EEviiiPT_S1_S1_iiE3Ash;
	add.s32 	%r916, %r915, %r914;
	ld.shared.u32 	%r1036, [%r916];
$L__BB194_48:
	setp.lt.s32 	%p151, %r399, 16;
	@%p151 bra 	$L__BB194_50;
	add.s32 	%r917, %r7, -1;
	and.b32  	%r918, %r917, 15;
	add.s32 	%r919, %r87, %r918;
	shl.b32 	%r920, %r919, 2;
	mov.u32 	%r921, _ZZ9cuda_gemmIiLi256ELi1ELi1ELi1024ELi128ELi128ELi32ELi1ELi0EEviiiPT_S1_S1_iiE3Ash;
	add.s32 	%r922, %r921, %r920;
	ld.shared.u32 	%r1037, [%r922];
$L__BB194_50:
	setp.ge.s32 	%p152, %r8, %r16;
	mov.u32 	%r1038, %r8;
	@%p152 bra 	$L__BB194_51;
	bra.uni 	$L__BB194_52;
$L__BB194_51:
	add.s32 	%r1021, %r1021, %r6;
	setp.lt.s32 	%p170, %r1021, %r5;
	@%p170 bra 	$L__BB194_18;
	bra.uni 	$L__BB194_155;
$L__BB194_52:
	mov.u32 	%r924, _ZZ9cuda_gemmIiLi256ELi1ELi1ELi1024ELi128ELi128ELi32ELi1ELi0EEviiiPT_S1_S1_iiE11kron_fac_sh;
	mad.lo.s32 	%r122, %r1038, 516, %r924;
	mov.b32 	%r1040, 0;
	@%p136 bra 	$L__BB194_54;
	add.s32 	%r926, %r122, %r925;
	ld.shared.u32 	%r927, [%r926];
	mul.lo.s32 	%r1040, %r927, %r1022;
$L__BB194_54:
	@%p137 bra 	$L__BB194_56;
	add.s32 	%r929, %r122, %r928;
	ld.shared.u32 	%r930, [%r929+4];
	mad.lo.s32 	%r1040, %r930, %r1023, %r1040;
$L__BB194_56:
	@%p138 bra 	$L__BB194_58;
	add.s32 	%r932, %r122, %r931;
	ld.shared.u32 	%r933, [%r932+8];
	mad.lo.s32 	%r1040, %r933, %r1024, %r1040;
$L__BB194_58:
	@%p139 bra 	$L__BB194_60;
	add.s32 	%r935, %r122, %r934;
	ld.shared.u32 	%r936, [%r935+12];
	mad.lo.s32 	%r1040, %r936, %r1025, %r1040;
$L__BB194_60:
	@%p140 bra 	$L__BB194_62;
	add.s32 	%r938, %r122, %r937;
	ld.shared.u32 	%r939, [%r938+16];
	mad.lo.s32 	%r1040, %r939, %r1026, %r1040;
$L__BB194_62:
	@%p141 bra 	$L__BB194_64;
	add.s32 	%r941, %r122, %r940;
	ld.shared.u32 	%r942, [%r941+20];
	mad.lo.s32 	%r1040, %r942, %r1027, %r1040;
$L__BB194_64:
	setp.lt.s32 	%p159, %r399, 7;
	@%p159 bra 	$L__BB194_66;
	add.s32 	%r944, %r122, %r943;
	ld.shared.u32 	%r945, [%r944+24];
	mad.lo.s32 	%r1040, %r945, %r1028, %r1040;
$L__BB194_66:
	setp.lt.s32 	%p160, %r399, 8;
	@%p160 bra 	$L__BB194_68;
	add.s32 	%r947, %r122, %r946;
	ld.shared.u32 	%r948, [%r947+28];
	mad.lo.s32 	%r1040, %r948, %r1029, %r1040;
$L__BB194_68:
	setp.lt.s32 	%p161, %r399, 9;
	@%p161 bra 	$L__BB194_70;
	add.s32 	%r950, %r122, %r949;
	ld.shared.u32 	%r951, [%r950+32];
	mad.lo.s32 	%r1040, %r951, %r1030, %r1040;
$L__BB194_70:
	setp.lt.s32 	%p162, %r399, 10;
	@%p162 bra 	$L__BB194_72;
	add.s32 	%r953, %r122, %r952;
	ld.shared.u32 	%r954, [%r953+36];
	mad.lo.s32 	%r1040, %r954, %r1031, %r1040;
$L__BB194_72:
	setp.lt.s32 	%p163, %r399, 11;
	@%p163 bra 	$L__BB194_74;
	add.s32 	%r956, %r122, %r955;
	ld.shared.u32 	%r957, [%r956+40];
	mad.lo.s32 	%r1040, %r957, %r1032, %r1040;
$L__BB194_74:
	setp.lt.s32 	%p164, %r399, 12;
	@%p164 bra 	$L__BB194_76;
	add.s32 	%r959, %r122, %r958;
	ld.shared.u32 	%r960, [%r959+44];
	mad.lo.s32 	%r1040, %r960, %r1033, %r1040;
$L__BB194_76:
	setp.lt.s32 	%p165, %r399, 13;
	@%p165 bra 	$L__BB194_78;
	add.s32 	%r962, %r122, %r961;
	ld.shared.u32 	%r963, [%r962+48];
	mad.lo.s32 	%r1040, %r963, %r1034, %r1040;
$L__BB194_78:
	setp.lt.s32 	%p166, %r399, 14;
	@%p166 bra 	$L__BB194_80;
	add.s32 	%r965, %r122, %r964;
	ld.shared.u32 	%r966, [%r965+52];
	mad.lo.s32 	%r1040, %r966, %r1035, %r1040;
$L__BB194_80:
	setp.lt.s32 	%p167, %r399, 15;
	@%p167 bra 	$L__BB194_82;
	add.s32 	%r968, %r122, %r967;
	ld.shared.u32 	%r969, [%r968+56];
	mad.lo.s32 	%r1040, %r969, %r1036, %r1040;
$L__BB194_82:
	setp.lt.s32 	%p168, %r399, 16;
	@%p168 bra 	$L__BB194_84;
	add.s32 	%r971, %r122, %r970;
	ld.shared.u32 	%r972, [%r971+60];
	mad.lo.s32 	%r1040, %r972, %r1037, %r1040;
$L__BB194_84:
	mad.lo.s32 	%r973, %r1038, %r5, %r85;
	shl.b32 	%r974, %r973, 2;
	mov.u32 	%r975, _ZZ9cuda_gemmIiLi256ELi1ELi1ELi1024ELi128ELi128ELi32ELi1ELi0EEviiiPT_S1_S1_iiE3Csh;
	add.s32 	%r976, %r975, %r974;
	ld.shared.u32 	%r977, [%r976];
	add.s32 	%r978, %r977, %r1040;
	st.shared.u32 	[%r976], %r978;
	add.s32 	%r1038, %r1038, %r10;
	setp.lt.s32 	%p169, %r1038, %r16;
	@%p169 bra 	$L__BB194_52;
	bra.uni 	$L__BB194_51;
$L__BB194_85:
	setp.gt.u32 	%p15, %r399, 31;
	@%p15 bra 	$L__BB194_162;
	add.s32 	%r450, %r7, 1;
	and.b32  	%r156, %r450, 15;
	add.s32 	%r451, %r7, 2;
	and.b32  	%r157, %r451, 15;
	add.s32 	%r452, %r7, 3;
	and.b32  	%r158, %r452, 15;
	add.s32 	%r453, %r7, 4;
	and.b32  	%r159, %r453, 15;
	add.s32 	%r454, %r7, 5;
	and.b32  	%r160, %r454, 15;
	add.s32 	%r455, %r7, 6;
	and.b32  	%r161, %r455, 15;
	add.s32 	%r456, %r7, 7;
	and.b32  	%r162, %r456, 15;
	add.s32 	%r457, %r7, 9;
	and.b32  	%r163, %r457, 15;
	setp.gt.u32 	%p16, %r399, %r14;
	selp.b32 	%r458, 0, %r17, %p16;
	sub.s32 	%r164, %r18, %r458;
	add.s32 	%r459, %r14, 1;
	setp.lt.u32 	%p17, %r459, %r17;
	selp.b32 	%r460, 0, %r17, %p17;
	sub.s32 	%r165, %r18, %r460;
	add.s32 	%r461, %r14, 2;
	setp.lt.u32 	%p18, %r461, %r17;
	selp.b32 	%r462, 0, %r17, %p18;
	sub.s32 	%r166, %r18, %r462;
	add.s32 	%r463, %r14, 3;
	setp.lt.u32 	%p19, %r463, %r17;
	selp.b32 	%r464, 0, %r17, %p19;
	sub.s32 	%r167, %r18, %r464;
	add.s32 	%r465, %r14, 4;
	setp.lt.u32 	%p20, %r465, %r17;
	selp.b32 	%r466, 0, %r17, %p20;
	sub.s32 	%r168, %r18, %r466;
	add.s32 	%r467, %r14, 5;
	setp.lt.u32 	%p21, %r467, %r17;
	selp.b32 	%r468, 0, %r17, %p21;
	sub.s32 	%r169, %r18, %r468;
	add.s32 	%r469, %r14, 6;
	setp.lt.u32 	%p22, %r469, %r17;
	selp.b32 	%r470, 0, %r17, %p22;
	sub.s32 	%r170, %r18, %r470;
	add.s32 	%r471, %r14, 7;
	setp.lt.u32 	%p23, %r471, %r17;
	selp.b32 	%r472, 0, %r17, %p23;
	sub.s32 	%r171, %r18, %r472;
	add.s32 	%r473, %r14, 8;
	setp.lt.u32 	%p24, %r473, %r17;
	selp.b32 	%r474, 0, %r17, %p24;
	sub.s32 	%r172, %r18, %r474;
	add.s32 	%r475, %r14, 9;
	setp.lt.u32 	%p25, %r475, %r17;
	selp.b32 	%r476, 0, %r17, %p25;
	sub.s32 	%r173, %r18, %r476;
	add.s32 	%r477, %r14, 10;
	setp.lt.u32 	%p26, %r477, %r17;
	selp.b32 	%r478, 0, %r17, %p26;
	sub.s32 	%r174, %r18, %r478;
	add.s32 	%r479, %r14, 11;
	setp.lt.u32 	%p27, %r479, %r17;
	selp.b32 	%r480, 0, %r17, %p27;
	sub.s32 	%r175, %r18, %r480;
	add.s32 	%r481, %r14, 12;
	setp.lt.u32 	%p28, %r481, %r17;
	selp.b32 	%r482, 0, %r17, %p28;
	sub.s32 	%r176, %r18, %r482;
	add.s32 	%r483, %r14, 13;
	setp.lt.u32 	%p29, %r483, %r17;
	selp.b32 	%r484, 0, %r17, %p29;
	sub.s32 	%r177, %r18, %r484;
	add.s32 	%r485, %r14, 14;
	setp.lt.u32 	%p30, %r485, %r17;
	selp.b32 	%r486, 0, %r17, %p30;
	sub.s32 	%r178, %r18, %r486;
	add.s32 	%r487, %r14, 15;
	setp.lt.u32 	%p31, %r487, %r17;
	selp.b32 	%r488, 0, %r17, %p31;
	sub.s32 	%r179, %r18, %r488;
	mov.b32 	%r1123, 0;
	shl.b32 	%r572, %r165, 2;
	shl.b32 	%r575, %r166, 2;
	shl.b32 	%r578, %r167, 2;
	shl.b32 	%r581, %r168, 2;
	shl.b32 	%r584, %r169, 2;
	shl.b32 	%r587, %r170, 2;
	shl.b32 	%r590, %r171, 2;
	shl.b32 	%r593, %r172, 2;
	shl.b32 	%r596, %r173, 2;
	shl.b32 	%r599, %r174, 2;
	shl.b32 	%r602, %r175, 2;
	shl.b32 	%r605, %r176, 2;
	shl.b32 	%r608, %r177, 2;
	shl.b32 	%r611, %r178, 2;
	shl.b32 	%r614, %r179, 2;
	shl.b32 	%r569, %r164, 2;
$L__BB194_87:
	setp.eq.s32 	%p32, %r399, 0;
	add.s32 	%r305, %r1123, %r7;
	mul.lo.s32 	%r306, %r305, %r399;
	add.s32 	%r307, %r306, %r15;
	@%p32 bra 	$L__BB194_89;
	add.s32 	%r489, %r18, %r306;
	shl.b32 	%r490, %r489, 2;
	mov.u32 	%r491, _ZZ9cuda_gemmIiLi256ELi1ELi1ELi1024ELi128ELi128ELi32ELi1ELi0EEviiiPT_S1_S1_iiE3Ash;
	add.s32 	%r492, %r491, %r490;
	ld.shared.u32 	%r1124, [%r492];
$L__BB194_89:
	setp.lt.u32 	%p33, %r399, 2;
	@%p33 bra 	$L__BB194_91;
	add.s32 	%r493, %r307, %r156;
	shl.b32 	%r494, %r493, 2;
	mov.u32 	%r495, _ZZ9cuda_gemmIiLi256ELi1ELi1ELi1024ELi128ELi128ELi32ELi1ELi0EEviiiPT_S1_S1_iiE3Ash;
	add.s32 	%r496, %r495, %r494;
	ld.shared.u32 	%r1125, [%r496];
$L__BB194_91:
	setp.lt.u32 	%p34, %r399, 3;
	@%p34 bra 	$L__BB194_93;
	add.s32 	%r497, %r307, %r157;
	shl.b32 	%r498, %r497, 2;
	mov.u32 	%r499, _ZZ9cuda_gemmIiLi256ELi1ELi1ELi1024ELi128ELi128ELi32ELi1ELi0EEviiiPT_S1_S1_iiE3Ash;
	add.s32 	%r500, %r499, %r498;
	ld.shared.u32 	%r1126, [%r500];
$L__BB194_93:
	setp.lt.u32 	%p35, %r399, 4;
	@%p35 bra 	$L__BB194_95;
	add.s32 	%r501, %r307, %r158;
	shl.b32 	%r502, %r501, 2;
	mov.u32 	%r503, _ZZ9cuda_gemmIiLi256ELi1ELi1ELi1024ELi128ELi128ELi32ELi1ELi0EEviiiPT_S1_S1_iiE3Ash;
	add.s32 	%r504, %r503, %r502;
	ld.shared.u32 	%r1127, [%r504];
$L__BB194_95:
	setp.lt.u32 	%p36, %r399, 5;
	@%p36 bra 	$L__BB194_97;
	add.s32 	%r505, %r307, %r159;
	shl.b32 	%r506, %r505, 2;
	mov.u32 	%r507, _ZZ9cuda_gemmIiLi256ELi1ELi1ELi1024ELi128ELi128ELi32ELi1ELi0EEviiiPT_S1_S1_iiE3Ash;
	add.s32 	%r508, %r507, %r506;
	ld.shared.u32 	%r1128, [%r508];
$L__BB194_97:
	setp.lt.u32 	%p37, %r399, 6;
	@%p37 bra 	$L__BB194_99;
	add.s32 	%r509, %r307, %r160;
	shl.b32 	%r510, %r509, 2;
	mov.u32 	%r511, _ZZ9cuda_gemmIiLi256ELi1ELi1ELi1024ELi128ELi128ELi32ELi1ELi0EEviiiPT_S1_S1_iiE3Ash;
	add.s32 	%r512, %r511, %r510;
	ld.shared.u32 	%r1129, [%r512];
$L__BB194_99:
	setp.lt.u32 	%p38, %r399, 7;
	@%p38 bra 	$L__BB194_101;
	add.s32 	%r513, %r307, %r161;
	shl.b32 	%r514, %r513, 2;
	mov.u32 	%r515, _ZZ9cuda_gemmIiLi256ELi1ELi1ELi1024ELi128ELi128ELi32ELi1ELi0EEviiiPT_S1_S1_iiE3Ash;
	add.s32 	%r516, %r515, %r514;
	ld.shared.u32 	%r1130, [%r516];
$L__BB194_101:
	setp.lt.u32 	%p39, %r399, 8;
	@%p39 bra 	$L__BB194_103;
	add.s32 	%r517, %r307, %r162;
	shl.b32 	%r518, %r517, 2;
	mov.u32 	%r519, _ZZ9cuda_gemmIiLi256ELi1ELi1ELi1024ELi128ELi128ELi32ELi1ELi0EEviiiPT_S1_S1_iiE3Ash;
	add.s32 	%r520, %r519, %r518;
	ld.shared.u32 	%r1131, [%r520];
$L__BB194_103:
	setp.lt.u32 	%p40, %r399, 9;
	@%p40 bra 	$L__BB194_105;
	and.b32  	%r521, %r7, 15;
	xor.b32  	%r522, %r521, 8;
	add.s32 	%r523, %r307, %r522;
	shl.b32 	%r524, %r523, 2;
	mov.u32 	%r525, _ZZ9cuda_gemmIiLi256ELi1ELi1ELi1024ELi128ELi128ELi32ELi1ELi0EEviiiPT_S1_S1_iiE3Ash;
	add.s32 	%r526, %r525, %r524;
	ld.shared.u32 	%r1132, [%r526];
$L__BB194_105:
	setp.lt.u32 	%p41, %r399, 10;
	@%p41 bra 	$L__BB194_107;
	add.s32 	%r527, %r307, %r163;
	shl.b32 	%r528, %r527, 2;
	mov.u32 	%r529, _ZZ9cuda_gemmIiLi256ELi1ELi1ELi1024ELi128ELi128ELi32ELi1ELi0EEviiiPT_S1_S1_iiE3Ash;
	add.s32 	%r530, %r529, %r528;
	ld.shared.u32 	%r1133, [%r530];
$L__BB194_107:
	setp.lt.u32 	%p42, %r399, 11;
	@%p42 bra 	$L__BB194_109;
	add.s32 	%r531, %r7, 10;
	and.b32  	%r532, %r531, 15;
	add.s32 	%r533, %r307, %r532;
	shl.b32 	%r534, %r533, 2;
	mov.u32 	%r535, _ZZ9cuda_gemmIiLi256ELi1ELi1ELi1024ELi128ELi128ELi32ELi1ELi0EEviiiPT_S1_S1_iiE3Ash;
	add.s32 	%r536, %r535, %r534;
	ld.shared.u32 	%r1134, [%r536];
$L__BB194_109:
	setp.lt.u32 	%p43, %r399, 12;
	@%p43 bra 	$L__BB194_111;
	add.s32 	%r537, %r7, 11;
	and.b32  	%r538, %r537, 15;
	add.s32 	%r539, %r307, %r538;
	shl.b32 	%r540, %r539, 2;
	mov.u32 	%r541, _ZZ9cuda_gemmIiLi256ELi1ELi1ELi1024ELi128ELi128ELi32ELi1ELi0EEviiiPT_S1_S1_iiE3Ash;
	add.s32 	%r542, %r541, %r540;
	ld.shared.u32 	%r1135, [%r542];
$L__BB194_111:
	setp.lt.u32 	%p44, %r399, 13;
	@%p44 bra 	$L__BB194_113;
	add.s32 	%r543, %r7, 12;
	and.b32  	%r544, %r543, 15;
	add.s32 	%r545, %r307, %r544;
	shl.b32 	%r546, %r545, 2;
	mov.u32 	%r547, _ZZ9cuda_gemmIiLi256ELi1ELi1ELi1024ELi128ELi128ELi32ELi1ELi0EEviiiPT_S1_S1_iiE3Ash;
	add.s32 	%r548, %r547, %r546;
	ld.shared.u32 	%r1136, [%r548];
$L__BB194_113:
	setp.lt.u32 	%p45, %r399, 14;
	@%p45 bra 	$L__BB194_115;
	add.s32 	%r549, %r7, 13;
	and.b32  	%r550, %r549, 15;
	add.s32 	%r551, %r307, %r550;
	shl.b32 	%r552, %r551, 2;
	mov.u32 	%r553, _ZZ9cuda_gemmIiLi256ELi1ELi1ELi1024ELi128ELi128ELi32ELi1ELi0EEviiiPT_S1_S1_iiE3Ash;
	add.s32 	%r554, %r553, %r552;
	ld.shared.u32 	%r1137, [%r554];
$L__BB194_115:
	setp.lt.u32 	%p46, %r399, 15;
	@%p46 bra 	$L__BB194_117;
	add.s32 	%r555, %r7, 14;
	and.b32  	%r556, %r555, 15;
	add.s32 	%r557, %r307, %r556;
	shl.b32 	%r558, %r557, 2;
	mov.u32 	%r559, _ZZ9cuda_gemmIiLi256ELi1ELi1ELi1024ELi128ELi128ELi32ELi1ELi0EEviiiPT_S1_S1_iiE3Ash;
	add.s32 	%r560, %r559, %r558;
	ld.shared.u32 	%r1138, [%r560];
$L__BB194_117:
	setp.lt.u32 	%p47, %r399, 16;
	@%p47 bra 	$L__BB194_119;
	add.s32 	%r561, %r7, -1;
	and.b32  	%r562, %r561, 15;
	add.s32 	%r563, %r307, %r562;
	shl.b32 	%r564, %r563, 2;
	mov.u32 	%r565, _ZZ9cuda_gemmIiLi256ELi1ELi1ELi1024ELi128ELi128ELi32ELi1ELi0EEviiiPT_S1_S1_iiE3Ash;
	add.s32 	%r566, %r565, %r564;
	ld.shared.u32 	%r1139, [%r566];
$L__BB194_119:
	setp.ge.s32 	%p48, %r8, %r16;
	@%p48 bra 	$L__BB194_154;
	mov.u32 	%r1140, %r8;
$L__BB194_121:
	mov.u32 	%r568, _ZZ9cuda_gemmIiLi256ELi1ELi1ELi1024ELi128ELi128ELi32ELi1ELi0EEviiiPT_S1_S1_iiE11kron_fac_sh;
	mad.lo.s32 	%r341, %r1140, 516, %r568;
	mov.b32 	%r1142, 0;
	@%p32 bra 	$L__BB194_123;
	add.s32 	%r570, %r341, %r569;
	ld.shared.u32 	%r571, [%r570];
	mul.lo.s32 	%r1142, %r571, %r1124;
$L__BB194_123:
	@%p33 bra 	$L__BB194_125;
	add.s32 	%r573, %r341, %r572;
	ld.shared.u32 	%r574, [%r573+4];
	mad.lo.s32 	%r1142, %r574, %r1125, %r1142;
$L__BB194_125:
	@%p34 bra 	$L__BB194_127;
	add.s32 	%r576, %r341, %r575;
	ld.shared.u32 	%r577, [%r576+8];
	mad.lo.s32 	%r1142, %r577, %r1126, %r1142;
$L__BB194_127:
	@%p35 bra 	$L__BB194_129;
	add.s32 	%r579, %r341, %r578;
	ld.shared.u32 	%r580, [%r579+12];
	mad.lo.s32 	%r1142, %r580, %r1127, %r1142;
$L__BB194_129:
	@%p36 bra 	$L__BB194_131;
	add.s32 	%r582, %r341, %r581;
	ld.shared.u32 	%r583, [%r582+16];
	mad.lo.s32 	%r1142, %r583, %r1128, %r1142;
$L__BB194_131:
	@%p37 bra 	$L__BB194_133;
	add.s32 	%r585, %r341, %r584;
	ld.shared.u32 	%r586, [%r585+20];
	mad.lo.s32 	%r1142, %r586, %r1129, %r1142;
$L__BB194_133:
	setp.lt.u32 	%p55, %r399, 7;
	@%p55 bra 	$L__BB194_135;
	add.s32 	%r588, %r341, %r587;
	ld.shared.u32 	%r589, [%r588+24];
	mad.lo.s32 	%r1142, %r589, %r1130, %r1142;
$L__BB194_135:
	setp.lt.u32 	%p56, %r399, 8;
	@%p56 bra 	$L__BB194_137;
	add.s32 	%r591, %r341, %r590;
	ld.shared.u32 	%r592, [%r591+28];
	mad.lo.s32 	%r1142, %r592, %r1131, %r1142;
$L__BB194_137:
	setp.lt.u32 	%p57, %r399, 9;
	@%p57 bra 	$L__BB194_139;
	add.s32 	%r594, %r341, %r593;
	ld.shared.u32 	%r595, [%r594+32];
	mad.lo.s32 	%r1142, %r595, %r1132, %r1142;
$L__BB194_139:
	setp.lt.u32 	%p58, %r399, 10;
	@%p58 bra 	$L__BB194_141;
	add.s32 	%r597, %r341, %r596;
	ld.shared.u32 	%r598, [%r597+36];
	mad.lo.s32 	%r1142, %r598, %r1133, %r1142;
$L__BB194_141:
	setp.lt.u32 	%p59, %r399, 11;
	@%p59 bra 	$L__BB194_143;
	add.s32 	%r600, %r341, %r599;
	ld.shared.u32 	%r601, [%r600+40];
	mad.lo.s32 	%r1142, %r601, %r1134, %r1142;
$L__BB194_143:
	setp.lt.u32 	%p60, %r399, 12;
	@%p60 bra 	$L__BB194_145;
	add.s32 	%r603, %r341, %r602;
	ld.shared.u32 	%r604, [%r603+44];
	mad.lo.s32 	%r1142, %r604, %r1135, %r1142;
$L__BB194_145:
	setp.lt.u32 	%p61, %r399, 13;
	@%p61 bra 	$L__BB194_147;
	add.s32 	%r606, %r341, %r605;
	ld.shared.u32 	%r607, [%r606+48];
	mad.lo.s32 	%r1142, %r607, %r1136, %r1142;
$L__BB194_147:
	setp.lt.u32 	%p62, %r399, 14;
	@%p62 bra 	$L__BB194_149;
	add.s32 	%r609, %r341, %r608;
	ld.shared.u32 	%r610, [%r609+52];
	mad.lo.s32 	%r1142, %r610, %r1137, %r1142;
$L__BB194_149:
	setp.lt.u32 	%p63, %r399, 15;
	@%p63 bra 	$L__BB194_151;
	add.s32 	%r612, %r341, %r611;
	ld.shared.u32 	%r613, [%r612+56];
	mad.lo.s32 	%r1142, %r613, %r1138, %r1142;
$L__BB194_151:
	setp.lt.u32 	%p64, %r399, 16;
	@%p64 bra 	$L__BB194_153;
	add.s32 	%r615, %r341, %r614;
	ld.shared.u32 	%r616, [%r615+60];
	mad.lo.s32 	%r1142, %r616, %r1139, %r1142;
$L__BB194_153:
	mad.lo.s32 	%r617, %r1140, %r5, %r305;
	shl.b32 	%r618, %r617, 2;
	mov.u32 	%r619, _ZZ9cuda_gemmIiLi256ELi1ELi1ELi1024ELi128ELi128ELi32ELi1ELi0EEviiiPT_S1_S1_iiE3Csh;
	add.s32 	%r620, %r619, %r618;
	st.shared.u32 	[%r620], %r1142;
	add.s32 	%r1140, %r1140, %r10;
	setp.lt.s32 	%p65, %r1140, %r16;
	@%p65 bra 	$L__BB194_121;
$L__BB194_154:
	add.s32 	%r1123, %r1123, %r6;
	setp.lt.s32 	%p66, %r1123, %r5;
	@%p66 bra 	$L__BB194_87;
$L__BB194_155:
	and.b32  	%r979, %r31, 3;
	setp.eq.s32 	%p171, %r979, 3;
	bar.sync 	0;
	@%p171 bra 	$L__BB194_158;
	shl.b32 	%r980, %r1163, 2;
	mov.u32 	%r981, _ZZ9cuda_gemmIiLi256ELi1ELi1ELi1024ELi128ELi128ELi32ELi1ELi0EEviiiPT_S1_S1_iiE3Csh;
	add.s32 	%r1159, %r981, %r980;
	add.s32 	%r982, %r1163, %r20;
	add.s32 	%r1158, %r982, %r19;
	add.s32 	%r983, %r31, 1;
	and.b32  	%r984, %r983, 3;
	neg.s32 	%r1157, %r984;
	mad.lo.s32 	%r1163, %r9, %r984, %r1163;
$L__BB194_157:
	.pragma "nounroll";
	ld.shared.u32 	%r985, [%r1159];
	mul.wide.u32 	%rd20, %r1158, 4;
	add.s64 	%rd21, %rd2, %rd20;
	st.global.u32 	[%rd21], %r985;
	add.s32 	%r1159, %r1159, %r29;
	add.s32 	%r1158, %r1158, %r9;
	add.s32 	%r1157, %r1157, 1;
	setp.ne.s32 	%p172, %r1157, 0;
	@%p172 bra 	$L__BB194_157;
$L__BB194_158:
	setp.lt.u32 	%p173, %r31, 3;
	@%p173 bra 	$L__BB194_161;
	shl.b32 	%r986, %r1163, 2;
	mov.u32 	%r987, _ZZ9cuda_gemmIiLi256ELi1ELi1ELi1024ELi128ELi128ELi32ELi1ELi0EEviiiPT_S1_S1_iiE3Csh;
	add.s32 	%r1162, %r987, %r986;
	shl.b32 	%r388, %r9, 4;
	shl.b32 	%r389, %r9, 3;
	mul.lo.s32 	%r390, %r9, 12;
	mul.wide.u32 	%rd22, %r9, 4;
	add.s64 	%rd4, %rd2, %rd22;
	add.s32 	%r988, %r1163, %r20;
	add.s32 	%r1161, %r988, %r19;
	mul.wide.u32 	%rd23, %r9, 8;
	add.s64 	%rd5, %rd2, %rd23;
	mul.wide.u32 	%rd24, %r9, 12;
	add.s64 	%rd6, %rd2, %rd24;
$L__BB194_160:
	mul.wide.s32 	%rd25, %r1161, 4;
	add.s64 	%rd26, %rd4, %rd25;
	add.s64 	%rd27, %rd5, %rd25;
	add.s64 	%rd28, %rd6, %rd25;
	add.s64 	%rd29, %rd2, %rd25;
	ld.shared.u32 	%r989, [%r1162];
	st.global.u32 	[%rd29], %r989;
	add.s32 	%r990, %r1162, %r29;
	ld.shared.u32 	%r991, [%r990];
	st.global.u32 	[%rd26], %r991;
	add.s32 	%r992, %r1162, %r389;
	ld.shared.u32 	%r993, [%r992];
	st.global.u32 	[%rd27], %r993;
	add.s32 	%r994, %r1162, %r390;
	ld.shared.u32 	%r995, [%r994];
	st.global.u32 	[%rd28], %r995;
	add.s32 	%r1163, %r1163, %r29;
	add.s32 	%r1162, %r1162, %r388;
	add.s32 	%r1161, %r1161, %r29;
	setp.lt.u32 	%p174, %r1163, 256;
	@%p174 bra 	$L__BB194_160;
$L__BB194_161:
	ret;
$L__BB194_162:
	add.s32 	%r623, %r14, 1;
	setp.lt.u32 	%p67, %r623, %r17;
	selp.b32 	%r624, 0, %r17, %p67;
	sub.s32 	%r180, %r18, %r624;
	add.s32 	%r625, %r14, 2;
	setp.lt.u32 	%p68, %r625, %r17;
	selp.b32 	%r626, 0, %r17, %p68;
	sub.s32 	%r181, %r18, %r626;
	add.s32 	%r627, %r14, 3;
	setp.lt.u32 	%p69, %r627, %r17;
	selp.b32 	%r628, 0, %r17, %p69;
	sub.s32 	%r182, %r18, %r628;
	add.s32 	%r629, %r14, 4;
	setp.lt.u32 	%p70, %r629, %r17;
	selp.b32 	%r630, 0, %r17, %p70;
	sub.s32 	%r183, %r18, %r630;
	add.s32 	%r631, %r14, 5;
	setp.lt.u32 	%p71, %r631, %r17;
	selp.b32 	%r632, 0, %r17, %p71;
	sub.s32 	%r184, %r18, %r632;
	add.s32 	%r633, %r14, 6;
	setp.lt.u32 	%p72, %r633, %r17;
	selp.b32 	%r634, 0, %r17, %p72;
	sub.s32 	%r185, %r18, %r634;
	add.s32 	%r635, %r14, 7;
	setp.lt.u32 	%p73, %r635, %r17;
	selp.b32 	%r636, 0, %r17, %p73;
	sub.s32 	%r186, %r18, %r636;
	add.s32 	%r637, %r14, 8;
	setp.lt.u32 	%p74, %r637, %r17;
	selp.b32 	%r638, 0, %r17, %p74;
	sub.s32 	%r187, %r18, %r638;
	add.s32 	%r639, %r14, 9;
	setp.lt.u32 	%p75, %r639, %r17;
	selp.b32 	%r640, 0, %r17, %p75;
	sub.s32 	%r188, %r18, %r640;
	add.s32 	%r641, %r14, 10;
	setp.lt.u32 	%p76, %r641, %r17;
	selp.b32 	%r642, 0, %r17, %p76;
	sub.s32 	%r189, %r18, %r642;
	add.s32 	%r643, %r14, 11;
	setp.lt.u32 	%p77, %r643, %r17;
	selp.b32 	%r644, 0, %r17, %p77;
	sub.s32 	%r190, %r18, %r644;
	add.s32 	%r645, %r14, 12;
	setp.lt.u32 	%p78, %r645, %r17;
	selp.b32 	%r646, 0, %r17, %p78;
	sub.s32 	%r191, %r18, %r646;
	add.s32 	%r647, %r14, 13;
	setp.lt.u32 	%p79, %r647, %r17;
	selp.b32 	%r648, 0, %r17, %p79;
	sub.s32 	%r192, %r18, %r648;
	add.s32 	%r649, %r14, 14;
	setp.lt.u32 	%p80, %r649, %r17;
	selp.b32 	%r650, 0, %r17, %p80;
	sub.s32 	%r193, %r18, %r650;
	add.s32 	%r651, %r14, 15;
	setp.lt.u32 	%p81, %r651, %r17;
	selp.b32 	%r652, 0, %r17, %p81;
	sub.s32 	%r194, %r18, %r652;
	shl.b32 	%r653, %r4, 8;
	sub.s32 	%r195, 8223, %r653;
	mov.b32 	%r1071, 0;
	shl.b32 	%r753, %r180, 2;
	shl.b32 	%r756, %r181, 2;
	shl.b32 	%r759, %r182, 2;
	shl.b32 	%r762, %r183, 2;
	shl.b32 	%r765, %r184, 2;
	shl.b32 	%r768, %r185, 2;
	shl.b32 	%r771, %r186, 2;
	shl.b32 	%r774, %r187, 2;
	shl.b32 	%r777, %r188, 2;
	shl.b32 	%r780, %r189, 2;
	shl.b32 	%r783, %r190, 2;
	shl.b32 	%r786, %r191, 2;
	shl.b32 	%r789, %r192, 2;
	shl.b32 	%r792, %r193, 2;
	shl.b32 	%r795, %r194, 2;
$L__BB194_163:
	setp.lt.s32 	%p82, %r399, 1;
	add.s32 	%r213, %r1071, %r7;
	mul.lo.s32 	%r214, %r213, %r399;
	add.s32 	%r215, %r214, %r15;
	@%p82 bra 	$L__BB194_165;
	add.s32 	%r654, %r18, %r214;
	shl.b32 	%r655, %r654, 2;
	mov.u32 	%r656, _ZZ9cuda_gemmIiLi256ELi1ELi1ELi1024ELi128ELi128ELi32ELi1ELi0EEviiiPT_S1_S1_iiE3Ash;
	add.s32 	%r657, %r656, %r655;
	ld.shared.u32 	%r1072, [%r657];
$L__BB194_165:
	setp.lt.s32 	%p83, %r399, 2;
	@%p83 bra 	$L__BB194_167;
	add.s32 	%r658, %r7, 1;
	and.b32  	%r659, %r658, 15;
	add.s32 	%r660, %r215, %r659;
	shl.b32 	%r661, %r660, 2;
	mov.u32 	%r662, _ZZ9cuda_gemmIiLi256ELi1ELi1ELi1024ELi128ELi128ELi32ELi1ELi0EEviiiPT_S1_S1_iiE3Ash;
	add.s32 	%r663, %r662, %r661;
	ld.shared.u32 	%r1073, [%r663];
$L__BB194_167:
	setp.lt.s32 	%p84, %r399, 3;
	@%p84 bra 	$L__BB194_169;
	add.s32 	%r664, %r7, 2;
	and.b32  	%r665, %r664, 15;
	add.s32 	%r666, %r215, %r665;
	shl.b32 	%r667, %r666, 2;
	mov.u32 	%r668, _ZZ9cuda_gemmIiLi256ELi1ELi1ELi1024ELi128ELi128ELi32ELi1ELi0EEviiiPT_S1_S1_iiE3Ash;
	add.s32 	%r669, %r668, %r667;
	ld.shared.u32 	%r1074, [%r669];
$L__BB194_169:
	setp.lt.s32 	%p85, %r399, 4;
	@%p85 bra 	$L__BB194_171;
	add.s32 	%r670, %r7, 3;
	and.b32  	%r671, %r670, 15;
	add.s32 	%r672, %r215, %r671;
	shl.b32 	%r673, %r672, 2;
	mov.u32 	%r674, _ZZ9cuda_gemmIiLi256ELi1ELi1ELi1024ELi128ELi128ELi32ELi1ELi0EEviiiPT_S1_S1_iiE3Ash;
	add.s32 	%r675, %r674, %r673;
	ld.shared.u32 	%r1075, [%r675];
$L__BB194_171:
	setp.lt.s32 	%p86, %r399, 5;
	@%p86 bra 	$L__BB194_173;
	add.s32 	%r676, %r7, 4;
	and.b32  	%r677, %r676, 15;
	add.s32 	%r678, %r215, %r677;
	shl.b32 	%r679, %r678, 2;
	mov.u32 	%r680, _ZZ9cuda_gemmIiLi256ELi1ELi1ELi1024ELi128ELi128ELi32ELi1ELi0EEviiiPT_S1_S1_iiE3Ash;
	add.s32 	%r681, %r680, %r679;
	ld.shared.u32 	%r1076, [%r681];
$L__BB194_173:
	setp.lt.s32 	%p87, %r399, 6;
	@%p87 bra 	$L__BB194_175;
	add.s32 	%r682, %r7, 5;
	and.b32  	%r683, %r682, 15;
	add.s32 	%r684, %r215, %r683;
	shl.b32 	%r685, %r684, 2;
	mov.u32 	%r686, _ZZ9cuda_gemmIiLi256ELi1ELi1ELi1024ELi128ELi128ELi32ELi1ELi0EEviiiPT_S1_S1_iiE3Ash;
	add.s32 	%r687, %r686, %r685;
	ld.shared.u32 	%r1077, [%r687];
$L__BB194_175:
	setp.lt.s32 	%p88, %r399, 7;
	@%p88 bra 	$L__BB194_177;
	add.s32 	%r688, %r7, 6;
	and.b32  	%r689, %r688, 15;
	add.s32 	%r690, %r215, %r689;
	shl.b32 	%r691, %r690, 2;
	mov.u32 	%r692, _ZZ9cuda_gemmIiLi256ELi1ELi1ELi1024ELi128ELi128ELi32ELi1ELi0EEviiiPT_S1_S1_iiE3Ash;
	add.s32 	%r693, %r692, %r691;
	ld.shared.u32 	%r1078, [%r693];
$L__BB194_177:
	setp.lt.s32 	%p89, %r399, 8;
	@%p89 bra 	$L__BB194_179;
	add.s32 	%r694, %r7, 7;
	and.b32  	%r695, %r694, 15;
	add.s32 	%r696, %r215, %r695;
	shl.b32 	%r697, %r696, 2;
	mov.u32 	%r698, _ZZ9cuda_gemmIiLi256ELi1ELi1ELi1024ELi128ELi128ELi32ELi1ELi0EEviiiPT_S1_S1_iiE3Ash;
	add.s32 	%r699, %r698, %r697;
	ld.shared.u32 	%r1079, [%r699];
$L__BB194_179:
	setp.lt.s32 	%p90, %r399, 9;
	@%p90 bra 	$L__BB194_181;
	and.b32  	%r700, %r7, 15;
	xor.b32  	%r701, %r700, 8;
	add.s32 	%r702, %r215, %r701;
	shl.b32 	%r703, %r702, 2;
	mov.u32 	%r704, _ZZ9cuda_gemmIiLi256ELi1ELi1ELi1024ELi128ELi128ELi32ELi1ELi0EEviiiPT_S1_S1_iiE3Ash;
	add.s32 	%r705, %r704, %r703;
	ld.shared.u32 	%r1080, [%r705];
$L__BB194_181:
	setp.lt.s32 	%p91, %r399, 10;
	@%p91 bra 	$L__BB194_183;
	add.s32 	%r706, %r7, 9;
	and.b32  	%r707, %r706, 15;
	add.s32 	%r708, %r215, %r707;
	shl.b32 	%r709, %r708, 2;
	mov.u32 	%r710, _ZZ9cuda_gemmIiLi256ELi1ELi1ELi1024ELi128ELi128ELi32ELi1ELi0EEviiiPT_S1_S1_iiE3Ash;
	add.s32 	%r711, %r710, %r709;
	ld.shared.u32 	%r1081, [%r711];
$L__BB194_183:
	setp.lt.s32 	%p92, %r399, 11;
	@%p92 bra 	$L__BB194_185;
	add.s32 	%r712, %r7, 10;
	and.b32  	%r713, %r712, 15;
	add.s32 	%r714, %r215, %r713;
	shl.b32 	%r715, %r714, 2;
	mov.u32 	%r716, _ZZ9cuda_gemmIiLi256ELi1ELi1ELi1024ELi128ELi128ELi32ELi1ELi0EEviiiPT_S1_S1_iiE3Ash;
	add.s32 	%r717, %r716, %r715;
	ld.shared.u32 	%r1082, [%r717];
$L__BB194_185:
	setp.lt.s32 	%p93, %r399, 12;
	@%p93 bra 	$L__BB194_187;
	add.s32 	%r718, %r7, 11;
	and.b32  	%r719, %r718, 15;
	add.s32 	%r720, %r215, %r719;
	shl.b32 	%r721, %r720, 2;
	mov.u32 	%r722, _ZZ9cuda_gemmIiLi256ELi1ELi1ELi1024ELi128ELi128ELi32ELi1ELi0EEviiiPT_S1_S1_iiE3Ash;
	add.s32 	%r723, %r722, %r721;
	ld.shared.u32 	%r1083, [%r723];
$L__BB194_187:
	setp.lt.s32 	%p94, %r399, 13;
	@%p94 bra 	$L__BB194_189;
	add.s32 	%r724, %r7, 12;
	and.b32  	%r725, %r724, 15;
	add.s32 	%r726, %r215, %r725;
	shl.b32 	%r727, %r726, 2;
	mov.u32 	%r728, _ZZ9cuda_gemmIiLi256ELi1ELi1ELi1024ELi128ELi128ELi32ELi1ELi0EEviiiPT_S1_S1_iiE3Ash;
	add.s32 	%r729, %r728, %r727;
	ld.shared.u32 	%r1084, [%r729];
$L__BB194_189:
	setp.lt.s32 	%p95, %r399, 14;
	@%p95 bra 	$L__BB194_191;
	add.s32 	%r730, %r7, 13;
	and.b32  	%r731, %r730, 15;
	add.s32 	%r732, %r215, %r731;
	shl.b32 	%r733, %r732, 2;
	mov.u32 	%r734, _ZZ9cuda_gemmIiLi256ELi1ELi1ELi1024ELi128ELi128ELi32ELi1ELi0EEviiiPT_S1_S1_iiE3Ash;
	add.s32 	%r735, %r734, %r733;
	ld.shared.u32 	%r1085, [%r735];
$L__BB194_191:
	setp.lt.s32 	%p96, %r399, 15;
	@%p96 bra 	$L__BB194_193;
	add.s32 	%r736, %r7, 14;
	and.b32  	%r737, %r736, 15;
	add.s32 	%r738, %r215, %r737;
	shl.b32 	%r739, %r738, 2;
	mov.u32 	%r740, _ZZ9cuda_gemmIiLi256ELi1ELi1ELi1024ELi128ELi128ELi32ELi1ELi0EEviiiPT_S1_S1_iiE3Ash;
	add.s32 	%r741, %r740, %r739;
	ld.shared.u32 	%r1086, [%r741];
$L__BB194_193:
	setp.lt.s32 	%p97, %r399, 16;
	@%p97 bra 	$L__BB194_195;
	add.s32 	%r742, %r7, -1;
	and.b32  	%r743, %r742, 15;
	add.s32 	%r744, %r215, %r743;
	shl.b32 	%r745, %r744, 2;
	mov.u32 	%r746, _ZZ9cuda_gemmIiLi256ELi1ELi1ELi1024ELi128ELi128ELi32ELi1ELi0EEviiiPT_S1_S1_iiE3Ash;
	add.s32 	%r747, %r746, %r745;
	ld.shared.u32 	%r1087, [%r747];
$L__BB194_195:
	setp.ge.s32 	%p98, %r8, %r16;
	mov.u32 	%r1088, %r8;
	@%p98 bra 	$L__BB194_196;
	bra.uni 	$L__BB194_197;
$L__BB194_196:
	add.s32 	%r1071, %r1071, %r6;
	setp.lt.s32 	%p119, %r1071, %r5;
	@%p119 bra 	$L__BB194_163;
	bra.uni 	$L__BB194_155;
$L__BB194_197:
	mov.u32 	%r749, _ZZ9cuda_gemmIiLi256ELi1ELi1ELi1024ELi128ELi128ELi32ELi1ELi0EEviiiPT_S1_S1_iiE11kron_fac_sh;
	mad.lo.s32 	%r250, %r1088, 516, %r749;
	mov.b32 	%r1090, 0;
	@%p82 bra 	$L__BB194_199;
	shl.b32 	%r750, %r18, 2;
	add.s32 	%r751, %r250, %r750;
	ld.shared.u32 	%r752, [%r751];
	mul.lo.s32 	%r1090, %r752, %r1072;
$L__BB194_199:
	@%p83 bra 	$L__BB194_201;
	add.s32 	%r754, %r250, %r753;
	ld.shared.u32 	%r755, [%r754+4];
	mad.lo.s32 	%r1090, %r755, %r1073, %r1090;
$L__BB194_201:
	@%p84 bra 	$L__BB194_203;
	add.s32 	%r757, %r250, %r756;
	ld.shared.u32 	%r758, [%r757+8];
	mad.lo.s32 	%r1090, %r758, %r1074, %r1090;
$L__BB194_203:
	@%p85 bra 	$L__BB194_205;
	add.s32 	%r760, %r250, %r759;
	ld.shared.u32 	%r761, [%r760+12];
	mad.lo.s32 	%r1090, %r761, %r1075, %r1090;
$L__BB194_205:
	@%p86 bra 	$L__BB194_207;
	add.s32 	%r763, %r250, %r762;
	ld.shared.u32 	%r764, [%r763+16];
	mad.lo.s32 	%r1090, %r764, %r1076, %r1090;
$L__BB194_207:
	setp.lt.s32 	%p104, %r399, 6;
	@%p104 bra 	$L__BB194_209;
	add.s32 	%r766, %r250, %r765;
	ld.shared.u32 	%r767, [%r766+20];
	mad.lo.s32 	%r1090, %r767, %r1077, %r1090;
$L__BB194_209:
	setp.lt.s32 	%p105, %r399, 7;
	@%p105 bra 	$L__BB194_211;
	add.s32 	%r769, %r250, %r768;
	ld.shared.u32 	%r770, [%r769+24];
	mad.lo.s32 	%r1090, %r770, %r1078, %r1090;
$L__BB194_211:
	setp.lt.s32 	%p106, %r399, 8;
	@%p106 bra 	$L__BB194_213;
	add.s32 	%r772, %r250, %r771;
	ld.shared.u32 	%r773, [%r772+28];
	mad.lo.s32 	%r1090, %r773, %r1079, %r1090;
$L__BB194_213:
	setp.lt.s32 	%p107, %r399, 9;
	@%p107 bra 	$L__BB194_215;
	add.s32 	%r775, %r250, %r774;
	ld.shared.u32 	%r776, [%r775+32];
	mad.lo.s32 	%r1090, %r776, %r1080, %r1090;
$L__BB194_215:
	setp.lt.s32 	%p108, %r399, 10;
	@%p108 bra 	$L__BB194_217;
	add.s32 	%r778, %r250, %r777;
	ld.shared.u32 	%r779, [%r778+36];
	mad.lo.s32 	%r1090, %r779, %r1081, %r1090;
$L__BB194_217:
	setp.lt.s32 	%p109, %r399, 11;
	@%p109 bra 	$L__BB194_219;
	add.s32 	%r781, %r250, %r780;
	ld.shared.u32 	%r782, [%r781+40];
	mad.lo.s32 	%r1090, %r782, %r1082, %r1090;
$L__BB194_219:
	setp.lt.s32 	%p110, %r399, 12;
	@%p110 bra 	$L__BB194_221;
	add.s32 	%r784, %r250, %r783;
	ld.shared.u32 	%r785, [%r784+44];
	mad.lo.s32 	%r1090, %r785, %r1083, %r1090;
$L__BB194_221:
	setp.lt.s32 	%p111, %r399, 13;
	@%p111 bra 	$L__BB194_223;
	add.s32 	%r787, %r250, %r786;
	ld.shared.u32 	%r788, [%r787+48];
	mad.lo.s32 	%r1090, %r788, %r1084, %r1090;
$L__BB194_223:
	setp.lt.s32 	%p112, %r399, 14;
	@%p112 bra 	$L__BB194_225;
	add.s32 	%r790, %r250, %r789;
	ld.shared.u32 	%r791, [%r790+52];
	mad.lo.s32 	%r1090, %r791, %r1085, %r1090;
$L__BB194_225:
	setp.lt.s32 	%p113, %r399, 15;
	@%p113 bra 	$L__BB194_227;
	add.s32 	%r793, %r250, %r792;
	ld.shared.u32 	%r794, [%r793+56];
	mad.lo.s32 	%r1090, %r794, %r1086, %r1090;
$L__BB194_227:
	setp.lt.s32 	%p114, %r399, 16;
	@%p114 bra 	$L__BB194_229;
	add.s32 	%r796, %r250, %r795;
	ld.shared.u32 	%r797, [%r796+60];
	mad.lo.s32 	%r1090, %r797, %r1087, %r1090;
$L__BB194_229:
	mov.u32 	%r1104, %r3;
$L__BB194_230:
	shr.u32 	%r284, %r1104, 1;
	shfl.sync.down.b32	%r798|%p115, %r1090, %r284, %r195, -1;
	add.s32 	%r1090, %r798, %r1090;
	setp.gt.u32 	%p116, %r1104, 3;
	mov.u32 	%r1104, %r284;
	@%p116 bra 	$L__BB194_230;
	rem.u32 	%r799, %r2, %r4;
	setp.eq.s32 	%p117, %r799, 0;
	@%p117 bra 	$L__BB194_232;
	bra.uni 	$L__BB194_233;
$L__BB194_232:
	mad.lo.s32 	%r800, %r1088, %r5, %r213;
	shl.b32 	%r801, %r800, 2;
	mov.u32 	%r802, _ZZ9cuda_gemmIiLi256ELi1ELi1ELi1024ELi128ELi128ELi32ELi1ELi0EEviiiPT_S1_S1_iiE3Csh;
	add.s32 	%r803, %r802, %r801;
	st.shared.u32 	[%r803], %r1090;
$L__BB194_233:
	add.s32 	%r1088, %r1088, %r10;
	setp.lt.s32 	%p118, %r1088, %r16;
	@%p118 bra 	$L__BB194_197;
	bra.uni 	$L__BB194_196;

}
	// .globl	_Z9cuda_gemmIiLi256ELi1ELi1ELi1024ELi128ELi128ELi32ELi1ELi1EEviiiPT_S1_S1_ii
.visible .entry _Z9cuda_gemmIiLi256ELi1ELi1ELi1024ELi128ELi128ELi32ELi1ELi1EEviiiPT_S1_S1_ii(
	.param .u32 _Z9cuda_gemmIiLi256ELi1ELi1ELi1024ELi128ELi128ELi32ELi1ELi1EEviiiPT_S1_S1_ii_param_0,
	.param .u32 _Z9cuda_gemmIiLi256ELi1ELi1ELi1024ELi128ELi128ELi32ELi1ELi1EEviiiPT_S1_S1_ii_param_1,
	.param .u32 _Z9cuda_gemmIiLi256ELi1ELi1ELi1024ELi128ELi128ELi32ELi1ELi1EEviiiPT_S1_S1_ii_param_2,
	.param .u64 .ptr .align 1 _Z9cuda_gemmIiLi256ELi1ELi1ELi1024ELi128ELi128ELi32ELi1ELi1EEviiiPT_S1_S1_ii_param_3,
	.param .u64 .ptr .align 1 _Z9cuda_gemmIiLi256ELi1ELi1ELi1024ELi128ELi128ELi32ELi1ELi1EEviiiPT_S1_S1_ii_param_4,
	.param .u64 .ptr .align 1 _Z9cuda_gemmIiLi256ELi1ELi1ELi1024ELi128ELi128ELi32ELi1ELi1EEviiiPT_S1_S1_ii_param_5,
	.param .u32 _Z9cuda_gemmIiLi256ELi1ELi1ELi1024ELi128ELi128ELi32ELi1ELi1EEviiiPT_S1_S1_ii_param_6,
	.param .u32 _Z9cuda_gemmIiLi256ELi1ELi1ELi1024ELi128ELi128ELi32ELi1ELi1EEviiiPT_S1_S1_ii_param_7
)
.maxntid 256
{
	.reg .pred 	%p<29>;
	.reg .b16 	%rs<13>;
	.reg .b32 	%r<307>;
	.reg .b64 	%rd<37>;
	// demoted variable
	.shared .align 128 .b8 _ZZ9cuda_gemmIiLi256ELi1ELi1ELi1024ELi128ELi128ELi32ELi1ELi1EEviiiPT_S1_S1_iiE11kron_fac_sh[16512];
	// demoted variable
	.shared .align 128 .b8 _ZZ9cuda_gemmIiLi256ELi1ELi1ELi1024ELi128ELi128ELi32ELi1ELi1EEviiiPT_S1_S1_iiE3Ash[4096];
	// demoted variable
	.shared .align 128 .b8 _ZZ9cuda_gemmIiLi256ELi1ELi1ELi1024ELi128ELi128ELi32ELi1ELi1EEviiiPT_S1_S1_iiE3Csh[1024];
	ld.param.u64 	%rd10, [_Z9cuda_gemmIiLi256ELi1ELi1ELi1024ELi128ELi128ELi32ELi1ELi1EEviiiPT_S1_S1_ii_param_3];
	ld.param.u64 	%rd11, [_Z9cuda_gemmIiLi256ELi1ELi1ELi1024ELi128ELi128ELi32ELi1ELi1EEviiiPT_S1_S1_ii_param_4];
	ld.param.u64 	%rd12, [_Z9cuda_gemmIiLi256ELi1ELi1ELi1024ELi128ELi128ELi32ELi1ELi1EEviiiPT_S1_S1_ii_param_5];
	cvta.to.global.u64 	%rd1, %rd10;
	cvta.to.global.u64 	%rd2, %rd11;
	cvta.to.global.u64 	%rd3, %rd12;
	mov.u32 	%r306, %tid.x;
	mov.u32 	%r2, %ntid.x;
	mov.u32 	%r3, %ctaid.y;
	mov.u32 	%r93, %nctaid.y;
	setp.ge.u32 	%p1, %r3, %r93;
	@%p1 bra 	$L__BB195_27;
	mov.u32 	%r94, %ctaid.x;
	shl.b32 	%r95, %r94, 5;
	and.b32  	%r4, %r306, 31;
	or.b32  	%r5, %r95, %r4;
	shl.b32 	%r6, %r94, 8;
	shl.b32 	%r7, %r3, 10;
	add.s32 	%r8, %r306, %r2;
	cvt.u16.u32 	%rs3, %r8;
	xor.b16  	%rs4, %rs3, 1023;
	cvt.u16.u32 	%rs5, %r2;
	div.u16 	%rs6, %rs4, %rs5;
	and.b16  	%rs1, %rs6, 3;
	setp.eq.s16 	%p2, %rs1, 2;
	mov.u32 	%r286, %r306;
	@%p2 bra 	$L__BB195_4;
	cvt.u32.u16 	%r9, %rs1;
	mov.b32 	%r285, 0;
	mov.u32 	%r286, %r306;
$L__BB195_3:
	.pragma "nounroll";
	add.s32 	%r97, %r7, %r286;
	mul.wide.u32 	%rd13, %r97, 4;
	add.s64 	%rd14, %rd1, %rd13;
	ld.global.u32 	%r98, [%rd14];
	shl.b32 	%r99, %r286, 2;
	mov.u32 	%r100, _ZZ9cuda_gemmIiLi256ELi1ELi1ELi1024ELi128ELi128ELi32ELi1ELi1EEviiiPT_S1_S1_iiE3Ash;
	add.s32 	%r101, %r100, %r99;
	st.shared.u32 	[%r101], %r98;
	add.s32 	%r286, %r286, %r2;
	add.s32 	%r285, %r285, 1;
	xor.b32  	%r102, %r285, %r9;
	setp.ne.s32 	%p3, %r102, 2;
	@%p3 bra 	$L__BB195_3;
$L__BB195_4:
	shl.b32 	%r15, %r2, 2;
	shl.b32 	%r103, %r286, 2;
	mov.u32 	%r104, _ZZ9cuda_gemmIiLi256ELi1ELi1ELi1024ELi128ELi128ELi32ELi1ELi1EEviiiPT_S1_S1_iiE3Ash;
	add.s32 	%r288, %r104, %r103;
	shl.b32 	%r17, %r2, 4;
	shl.b32 	%r18, %r2, 3;
	mul.lo.s32 	%r19, %r2, 12;
	mul.wide.u32 	%rd4, %r2, 4;
	add.s32 	%r287, %r286, %r7;
	mul.wide.u32 	%rd5, %r2, 8;
	mul.wide.u32 	%rd6, %r2, 12;
$L__BB195_5:
	mul.wide.s32 	%rd15, %r287, 4;
	add.s64 	%rd16, %rd1, %rd15;
	add.s64 	%rd17, %rd16, %rd4;
	add.s64 	%rd18, %rd16, %rd5;
	add.s64 	%rd19, %rd16, %rd6;
	ld.global.u32 	%r105, [%rd16];
	st.shared.u32 	[%r288], %r105;
	ld.global.u32 	%r106, [%rd17];
	add.s32 	%r107, %r288, %r15;
	st.shared.u32 	[%r107], %r106;
	ld.global.u32 	%r108, [%rd18];
	add.s32 	%r109, %r288, %r18;
	st.shared.u32 	[%r109], %r108;
	ld.global.u32 	%r110, [%rd19];
	add.s32 	%r111, %r288, %r19;
	st.shared.u32 	[%r111], %r110;
	add.s32 	%r286, %r286, %r15;
	add.s32 	%r288, %r288, %r17;
	add.s32 	%r287, %r287, %r15;
	setp.lt.u32 	%p4, %r286, 1024;
	@%p4 bra 	$L__BB195_5;
	max.u32 	%r112, %r8, 256;
	setp.lt.u32 	%p5, %r8, 256;
	selp.u32 	%r113, 1, 0, %p5;
	add.s32 	%r114, %r8, %r113;
	sub.s32 	%r115, %r112, %r114;
	div.u32 	%r116, %r115, %r2;
	add.s32 	%r27, %r116, %r113;
	add.s32 	%r117, %r27, 1;
	and.b32  	%r28, %r117, 3;
	and.b32  	%r29, %r27, 3;
	setp.eq.s32 	%p6, %r29, 3;
	mov.u32 	%r294, %r306;
	@%p6 bra 	$L__BB195_9;
	shl.b32 	%r118, %r306, 2;
	mov.u32 	%r119, _ZZ9cuda_gemmIiLi256ELi1ELi1ELi1024ELi128ELi128ELi32ELi1ELi1EEviiiPT_S1_S1_iiE3Csh;
	add.s32 	%r291, %r119, %r118;
	neg.s32 	%r290, %r28;
	mad.lo.s32 	%r294, %r2, %r28, %r306;
$L__BB195_8:
	.pragma "nounroll";
	mov.b32 	%r120, 0;
	st.shared.u32 	[%r291], %r120;
	add.s32 	%r291, %r291, %r15;
	add.s32 	%r290, %r290, 1;
	setp.ne.s32 	%p7, %r290, 0;
	@%p7 bra 	$L__BB195_8;
$L__BB195_9:
	setp.lt.u32 	%p8, %r27, 3;
	@%p8 bra 	$L__BB195_12;
	shl.b32 	%r121, %r294, 2;
	mov.u32 	%r122, _ZZ9cuda_gemmIiLi256ELi1ELi1ELi1024ELi128ELi128ELi32ELi1ELi1EEviiiPT_S1_S1_iiE3Csh;
	add.s32 	%r293, %r122, %r121;
$L__BB195_11:
	mov.b32 	%r123, 0;
	st.shared.u32 	[%r293], %r123;
	add.s32 	%r124, %r293, %r15;
	st.shared.u32 	[%r124], %r123;
	add.s32 	%r125, %r293, %r18;
	st.shared.u32 	[%r125], %r123;
	add.s32 	%r126, %r293, %r19;
	st.shared.u32 	[%r126], %r123;
	add.s32 	%r294, %r294, %r15;
	add.s32 	%r293, %r293, %r17;
	setp.lt.u32 	%p9, %r294, 256;
	@%p9 bra 	$L__BB195_11;
$L__BB195_12:
	mov.u32 	%r127, _ZZ9cuda_gemmIiLi256ELi1ELi1ELi1024ELi128ELi128ELi32ELi1ELi1EEviiiPT_S1_S1_iiE11kron_fac_sh;
	mad.lo.s32 	%r43, %r4, 516, %r127;
	shr.u32 	%r297, %r306, 5;
	shr.u32 	%r45, %r2, 5;
	add.s32 	%r128, %r297, %r45;
	cvt.u16.u32 	%rs7, %r128;
	xor.b16  	%rs8, %rs7, 127;
	and.b16  	%rs9, %rs8, 255;
	cvt.u16.u32 	%rs10, %r45;
	and.b16  	%rs11, %rs10, 255;
	div.u16 	%rs12, %rs9, %rs11;
	and.b16  	%rs2, %rs12, 3;
	setp.eq.s16 	%p10, %rs2, 2;
	@%p10 bra 	$L__BB195_15;
	cvt.u32.u16 	%r46, %rs2;
	mov.b32 	%r296, 0;
$L__BB195_14:
	.pragma "nounroll";
	shl.b32 	%r130, %r297, 7;
	add.s32 	%r131, %r130, %r5;
	mul.wide.u32 	%rd20, %r131, 4;
	add.s64 	%rd21, %rd2, %rd20;
	ld.global.u32 	%r132, [%rd21];
	shl.b32 	%r133, %r297, 2;
	add.s32 	%r134, %r43, %r133;
	st.shared.u32 	[%r134], %r132;
	add.s32 	%r297, %r297, %r45;
	add.s32 	%r296, %r296, 1;
	xor.b32  	%r135, %r296, %r46;
	setp.ne.s32 	%p11, %r135, 2;
	@%p11 bra 	$L__BB195_14;
$L__BB195_15:
	shl.b32 	%r145, %r45, 2;
$L__BB195_16:
	shl.b32 	%r136, %r297, 7;
	add.s32 	%r137, %r136, %r5;
	mul.wide.u32 	%rd22, %r137, 4;
	add.s64 	%rd23, %rd2, %rd22;
	ld.global.u32 	%r138, [%rd23];
	shl.b32 	%r139, %r297, 2;
	add.s32 	%r140, %r43, %r139;
	st.shared.u32 	[%r140], %r138;
	add.s32 	%r141, %r297, %r45;
	shl.b32 	%r142, %r141, 7;
	add.s32 	%r143, %r142, %r5;
	mul.wide.u32 	%rd24, %r143, 4;
	add.s64 	%rd25, %rd2, %rd24;
	ld.global.u32 	%r144, [%rd25];
	add.s32 	%r146, %r140, %r145;
	st.shared.u32 	[%r146], %r144;
	add.s32 	%r147, %r141, %r45;
	shl.b32 	%r148, %r147, 7;
	add.s32 	%r149, %r148, %r5;
	mul.wide.u32 	%rd26, %r149, 4;
	add.s64 	%rd27, %rd2, %rd26;
	ld.global.u32 	%r150, [%rd27];
	add.s32 	%r151, %r146, %r145;
	st.shared.u32 	[%r151], %r150;
	add.s32 	%r152, %r147, %r45;
	shl.b32 	%r153, %r152, 7;
	add.s32 	%r154, %r153, %r5;
	mul.wide.u32 	%rd28, %r154, 4;
	add.s64 	%rd29, %rd2, %rd28;
	ld.global.u32 	%r155, [%rd29];
	add.s32 	%r156, %r151, %r145;
	st.shared.u32 	[%r156], %r155;
	add.s32 	%r297, %r145, %r297;
	setp.lt.u32 	%p12, %r297, 128;
	@%p12 bra 	$L__BB195_16;
	shr.u32 	%r157, %r306, 3;
	and.b32  	%r158, %r157, 7;
	shl.b32 	%r159, %r306, 4;
	and.b32  	%r160, %r159, 1008;
	bar.sync 	0;
	or.b32  	%r161, %r160, %r158;
	shl.b32 	%r162, %r161, 2;
	mov.u32 	%r163, _ZZ9cuda_gemmIiLi256ELi1ELi1ELi1024ELi128ELi128ELi32ELi1ELi1EEviiiPT_S1_S1_iiE3Ash;
	add.s32 	%r164, %r163, %r162;
	ld.shared.u32 	%r54, [%r164];
	ld.shared.u32 	%r55, [%r164+4];
	ld.shared.u32 	%r56, [%r164+8];
	ld.shared.u32 	%r57, [%r164+12];
	ld.shared.u32 	%r58, [%r164+16];
	ld.shared.u32 	%r59, [%r164+20];
	ld.shared.u32 	%r60, [%r164+24];
	ld.shared.u32 	%r61, [%r164+28];
	ld.shared.u32 	%r62, [%r164+32];
	add.s32 	%r165, %r158, 9;
	and.b32  	%r166, %r165, 15;
	or.b32  	%r167, %r160, %r166;
	shl.b32 	%r168, %r167, 2;
	add.s32 	%r169, %r163, %r168;
	ld.shared.u32 	%r63, [%r169];
	add.s32 	%r170, %r158, 10;
	and.b32  	%r171, %r170, 15;
	or.b32  	%r172, %r160, %r171;
	shl.b32 	%r173, %r172, 2;
	add.s32 	%r174, %r163, %r173;
	ld.shared.u32 	%r64, [%r174];
	add.s32 	%r175, %r158, 11;
	and.b32  	%r176, %r175, 15;
	or.b32  	%r177, %r160, %r176;
	shl.b32 	%r178, %r177, 2;
	add.s32 	%r179, %r163, %r178;
	ld.shared.u32 	%r65, [%r179];
	add.s32 	%r180, %r158, 12;
	and.b32  	%r181, %r180, 15;
	or.b32  	%r182, %r160, %r181;
	shl.b32 	%r183, %r182, 2;
	add.s32 	%r184, %r163, %r183;
	ld.shared.u32 	%r66, [%r184];
	add.s32 	%r185, %r158, 13;
	and.b32  	%r186, %r185, 15;
	or.b32  	%r187, %r160, %r186;
	shl.b32 	%r188, %r187, 2;
	add.s32 	%r189, %r163, %r188;
	ld.shared.u32 	%r67, [%r189];
	add.s32 	%r190, %r158, 14;
	and.b32  	%r191, %r190, 15;
	or.b32  	%r192, %r160, %r191;
	shl.b32 	%r193, %r192, 2;
	add.s32 	%r194, %r163, %r193;
	ld.shared.u32 	%r68, [%r194];
	add.s32 	%r195, %r158, -1;
	and.b32  	%r196, %r195, 15;
	or.b32  	%r197, %r160, %r196;
	shl.b32 	%r198, %r197, 2;
	add.s32 	%r199, %r163, %r198;
	ld.shared.u32 	%r69, [%r199];
	shr.u32 	%r299, %r306, 6;
$L__BB195_18:
	shr.u32 	%r200, %r306, 3;
	and.b32  	%r201, %r200, 7;
	setp.eq.s32 	%p13, %r201, 0;
	setp.lt.u32 	%p14, %r201, 2;
	setp.lt.u32 	%p15, %r201, 3;
	setp.lt.u32 	%p16, %r201, 4;
	setp.lt.u32 	%p17, %r201, 5;
	setp.lt.u32 	%p18, %r201, 6;
	setp.eq.s32 	%p19, %r201, 7;
	and.b32  	%r202, %r306, 7;
	setp.ne.s32 	%p20, %r202, 0;
	mov.u32 	%r203, _ZZ9cuda_gemmIiLi256ELi1ELi1ELi1024ELi128ELi128ELi32ELi1ELi1EEviiiPT_S1_S1_iiE11kron_fac_sh;
	mad.lo.s32 	%r204, %r299, 516, %r203;
	shl.b32 	%r205, %r306, 4;
	and.b32  	%r206, %r205, 1008;
	mad.lo.s32 	%r207, %r201, -127, %r206;
	shl.b32 	%r208, %r207, 2;
	add.s32 	%r209, %r204, %r208;
	ld.shared.u32 	%r210, [%r209];
	mul.lo.s32 	%r211, %r210, %r54;
	ld.shared.u32 	%r212, [%r209+4];
	mad.lo.s32 	%r213, %r212, %r55, %r211;
	ld.shared.u32 	%r214, [%r209+8];
	mad.lo.s32 	%r215, %r214, %r56, %r213;
	ld.shared.u32 	%r216, [%r209+12];
	mad.lo.s32 	%r217, %r216, %r57, %r215;
	ld.shared.u32 	%r218, [%r209+16];
	mad.lo.s32 	%r219, %r218, %r58, %r217;
	ld.shared.u32 	%r220, [%r209+20];
	mad.lo.s32 	%r221, %r220, %r59, %r219;
	ld.shared.u32 	%r222, [%r209+24];
	mad.lo.s32 	%r223, %r222, %r60, %r221;
	ld.shared.u32 	%r224, [%r209+28];
	mad.lo.s32 	%r225, %r224, %r61, %r223;
	ld.shared.u32 	%r226, [%r209+32];
	mad.lo.s32 	%r227, %r226, %r62, %r225;
	selp.b32 	%r228, -64, 0, %p19;
	add.s32 	%r229, %r209, %r228;
	ld.shared.u32 	%r230, [%r229+36];
	mad.lo.s32 	%r231, %r230, %r63, %r227;
	selp.b32 	%r232, 0, -64, %p18;
	add.s32 	%r233, %r209, %r232;
	ld.shared.u32 	%r234, [%r233+40];
	mad.lo.s32 	%r235, %r234, %r64, %r231;
	selp.b32 	%r236, 0, -64, %p17;
	add.s32 	%r237, %r209, %r236;
	ld.shared.u32 	%r238, [%r237+44];
	mad.lo.s32 	%r239, %r238, %r65, %r235;
	selp.b32 	%r240, 0, -64, %p16;
	add.s32 	%r241, %r209, %r240;
	ld.shared.u32 	%r242, [%r241+48];
	mad.lo.s32 	%r243, %r242, %r66, %r239;
	selp.b32 	%r244, 0, -64, %p15;
	add.s32 	%r245, %r209, %r244;
	ld.shared.u32 	%r246, [%r245+52];
	mad.lo.s32 	%r247, %r246, %r67, %r243;
	selp.b32 	%r248, 0, -64, %p14;
	add.s32 	%r249, %r209, %r248;
	ld.shared.u32 	%r250, [%r249+56];
	mad.lo.s32 	%r251, %r250, %r68, %r247;
	selp.b32 	%r252, 0, -64, %p13;
	add.s32 	%r253, %r209, %r252;
	ld.shared.u32 	%r254, [%r253+60];
	mad.lo.s32 	%r255, %r254, %r69, %r251;
	shfl.sync.down.b32	%r256|%p21, %r255, 4, 6175, -1;
	add.s32 	%r257, %r256, %r255;
	shfl.sync.down.b32	%r258|%p22, %r257, 2, 6175, -1;
	add.s32 	%r259, %r258, %r257;
	shfl.sync.down.b32	%r260|%p23, %r259, 1, 6175, -1;
	add.s32 	%r72, %r260, %r259;
	@%p20 bra 	$L__BB195_20;
	shl.b32 	%r261, %r299, 5;
	shr.u32 	%r262, %r306, 1;
	and.b32  	%r263, %r262, 28;
	or.b32  	%r264, %r261, %r263;
	mov.u32 	%r265, _ZZ9cuda_gemmIiLi256ELi1ELi1ELi1024ELi128ELi128ELi32ELi1ELi1EEviiiPT_S1_S1_iiE3Csh;
	add.s32 	%r266, %r265, %r264;
	st.shared.u32 	[%r266], %r72;
$L__BB195_20:
	shr.u32 	%r267, %r2, 6;
	add.s32 	%r299, %r299, %r267;
	setp.lt.u32 	%p24, %r299, 32;
	@%p24 bra 	$L__BB195_18;
	setp.eq.s32 	%p25, %r29, 3;
	bar.sync 	0;
	@%p25 bra 	$L__BB195_24;
	shl.b32 	%r268, %r306, 2;
	mov.u32 	%r269, _ZZ9cuda_gemmIiLi256ELi1ELi1ELi1024ELi128ELi128ELi32ELi1ELi1EEviiiPT_S1_S1_iiE3Csh;
	add.s32 	%r302, %r269, %r268;
	add.s32 	%r270, %r306, %r7;
	add.s32 	%r301, %r270, %r6;
	add.s32 	%r271, %r27, 1;
	and.b32  	%r272, %r271, 3;
	neg.s32 	%r300, %r272;
	mad.lo.s32 	%r306, %r2, %r272, %r306;
$L__BB195_23:
	.pragma "nounroll";
	ld.shared.u32 	%r273, [%r302];
	mul.wide.u32 	%rd30, %r301, 4;
	add.s64 	%rd31, %rd3, %rd30;
	st.global.u32 	[%rd31], %r273;
	add.s32 	%r302, %r302, %r15;
	add.s32 	%r301, %r301, %r2;
	add.s32 	%r300, %r300, 1;
	setp.ne.s32 	%p26, %r300, 0;
	@%p26 bra 	$L__BB195_23;
$L__BB195_24:
	setp.lt.u32 	%p27, %r27, 3;
	@%p27 bra 	$L__BB195_27;
	shl.b32 	%r274, %r306, 2;
	mov.u32 	%r275, _ZZ9cuda_gemmIiLi256ELi1ELi1ELi1024ELi128ELi128ELi32ELi1ELi1EEviiiPT_S1_S1_iiE3Csh;
	add.s32 	%r305, %r275, %r274;
	add.s64 	%rd7, %rd3, %rd4;
	add.s32 	%r276, %r306, %r7;
	add.s32 	%r304, %r276, %r6;
	add.s64 	%rd8, %rd3, %rd5;
	add.s64 	%rd9, %rd3, %rd6;
$L__BB195_26:
	mul.wide.s32 	%rd32, %r304, 4;
	add.s64 	%rd33, %rd7, %rd32;
	add.s64 	%rd34, %rd8, %rd32;
	add.s64 	%rd35, %rd9, %rd32;
	add.s64 	%rd36, %rd3, %rd32;
	ld.shared.u32 	%r277, [%r305];
	st.global.u32 	[%rd36], %r277;
	add.s32 	%r278, %r305, %r15;
	ld.shared.u32 	%r279, [%r278];
	st.global.u32 	[%rd33], %r279;
	add.s32 	%r280, %r305, %r18;
	ld.shared.u32 	%r281, [%r280];
	st.global.u32 	[%rd34], %r281;
	add.s32 	%r282, %r305, %r19;
	ld.shared.u32 	%r283, [%r282];
	st.global.u32 	[%rd35], %r283;
	add.s32 	%r306, %r306, %r15;
	add.s32 	%r305, %r305, %r17;
	add.s32 	%r304, %r304, %r15;
	setp.lt.u32 	%p28, %r306, 256;
	@%p28 bra 	$L__BB195_26;
$L__BB195_27:
	ret;

}
	// .globl	_Z9cuda_gemmIiLi256ELi2ELi1ELi16ELi2ELi2ELi32ELi0ELi0EEviiiPT_S1_S1_ii
.visible .entry _Z9cuda_gemmIiLi256ELi2ELi1ELi16ELi2ELi2ELi32ELi0ELi0EEviiiPT_S1_S1_ii(
	.param .u32 _Z9cuda_gemmIiLi256ELi2ELi1ELi16ELi2ELi2ELi32ELi0ELi0EEviiiPT_S1_S1_ii_param_0,
	.param .u32 _Z9cuda_gemmIiLi256ELi2ELi1ELi16ELi2ELi2ELi32ELi0ELi0EEviiiPT_S1_S1_ii_param_1,
	.param .u32 _Z9cuda_gemmIiLi256ELi2ELi1ELi16ELi2ELi2ELi32ELi0ELi0EEviiiPT_S1_S1_ii_param_2,
	.param .u64 .ptr .align 1 _Z9cuda_gemmIiLi256ELi2ELi1ELi16ELi2ELi2ELi32ELi0ELi0EEviiiPT_S1_S1_ii_param_3,
	.param .u64 .ptr .align 1 _Z9cuda_gemmIiLi256ELi2ELi1ELi16ELi2ELi2ELi32ELi0ELi0EEviiiPT_S1_S1_ii_param_4,
	.param .u64 .ptr .align 1 _Z9cuda_gemmIiLi256ELi2ELi1ELi16ELi2ELi2ELi32ELi0ELi0EEviiiPT_S1_S1_ii_param_5,
	.param .u32 _Z9cuda_gemmIiLi256ELi2ELi1ELi16ELi2ELi2ELi32ELi0ELi0EEviiiPT_S1_S1_ii_param_6,
	.param .u32 _Z9cuda_gemmIiLi256ELi2ELi1ELi16ELi2ELi2ELi32ELi0ELi0EEviiiPT_S1_S1_ii_param_7
)
.maxntid 256
{
	.reg .pred 	%p<57>;
	.reg .b32 	%r<329>;
	.reg .b64 	%rd<40>;
	// demoted variable
	.shared .align 128 .b8 _ZZ9cuda_gemmIiLi256ELi2ELi1ELi16ELi2ELi2ELi32ELi0ELi0EEviiiPT_S1_S1_iiE11kron_fac_sh[24];
	// demoted variable
	.shared .align 128 .b8 _ZZ9cuda_gemmIiLi256ELi2ELi1ELi16ELi2ELi2ELi32ELi0ELi0EEviiiPT_S1_S1_iiE3Ash[64];
	// demoted variable
	.shared .align 128 .b8 _ZZ9cuda_gemmIiLi256ELi2ELi1ELi16ELi2ELi2ELi32ELi0ELi0EEviiiPT_S1_S1_iiE3Csh[64];
	ld.param.u32 	%r120, [_Z9cuda_gemmIiLi256ELi2ELi1ELi16ELi2ELi2ELi32ELi0ELi0EEviiiPT_S1_S1_ii_param_1];
	ld.param.u32 	%r121, [_Z9cuda_gemmIiLi256ELi2ELi1ELi16ELi2ELi2ELi32ELi0ELi0EEviiiPT_S1_S1_ii_param_2];
	ld.param.u64 	%rd10, [_Z9cuda_gemmIiLi256ELi2ELi1ELi16ELi2ELi2ELi32ELi0ELi0EEviiiPT_S1_S1_ii_param_3];
	ld.param.u64 	%rd9, [_Z9cuda_gemmIiLi256ELi2ELi1ELi16ELi2ELi2ELi32ELi0ELi0EEviiiPT_S1_S1_ii_param_4];
	ld.param.u64 	%rd11, [_Z9cuda_gemmIiLi256ELi2ELi1ELi16ELi2ELi2ELi32ELi0ELi0EEviiiPT_S1_S1_ii_param_5];
	ld.param.u32 	%r122, [_Z9cuda_gemmIiLi256ELi2ELi1ELi16ELi2ELi2ELi32ELi0ELi0EEviiiPT_S1_S1_ii_param_6];
	ld.param.u32 	%r123, [_Z9cuda_gemmIiLi256ELi2ELi1ELi16ELi2ELi2ELi32ELi0ELi0EEviiiPT_S1_S1_ii_param_7];
	cvta.to.global.u64 	%rd1, %rd10;
	cvta.to.global.u64 	%rd2, %rd11;
	mov.u32 	%r1, %tid.x;
	and.b32  	%r2, %r1, 31;
	setp.lt.s32 	%p1, %r123, 16;
	shr.u32 	%r3, %r123, 4;
	selp.b32 	%r4, 1, %r3, %p1;
	mul.lo.s32 	%r5, %r123, %r122;
	setp.ge.u32 	%p2, %r1, %r5;
	@%p2 bra 	$L__BB196_3;
	mov.u32 	%r6, %ntid.x;
	cvta.to.global.u64 	%rd3, %rd9;
	mov.u32 	%r292, %r1;
$L__BB196_2:
	mul.wide.u32 	%rd12, %r292, 4;
	add.s64 	%rd13, %rd3, %rd12;
	ld.global.u32 	%r124, [%rd13];
	rem.u32 	%r125, %r292, %r122;
	mov.u32 	%r126, _ZZ9cuda_gemmIiLi256ELi2ELi1ELi16ELi2ELi2ELi32ELi0ELi0EEviiiPT_S1_S1_iiE11kron_fac_sh;
	mad.lo.s32 	%r127, %r125, 12, %r126;
	div.u32 	%r128, %r292, %r123;
	shl.b32 	%r129, %r128, 2;
	add.s32 	%r130, %r127, %r129;
	st.shared.u32 	[%r130], %r124;
	add.s32 	%r292, %r292, %r6;
	setp.lt.u32 	%p3, %r292, %r5;
	@%p3 bra 	$L__BB196_2;
$L__BB196_3:
	div.s32 	%r9, 16, %r123;
	mul.lo.s32 	%r131, %r9, %r4;
	min.s32 	%r10, %r131, 256;
	div.u32 	%r12, %r1, %r10;
	mul.lo.s32 	%r132, %r12, %r10;
	sub.s32 	%r133, %r1, %r132;
	div.u32 	%r11, %r133, %r4;
	mov.u32 	%r13, %ntid.x;
	div.u32 	%r14, %r13, %r10;
	mov.u32 	%r295, %ctaid.y;
	mov.u32 	%r16, %nctaid.y;
	shl.b32 	%r17, %r16, 1;
	setp.ge.u32 	%p4, %r295, %r17;
	@%p4 bra 	$L__BB196_69;
	mov.u32 	%r135, %ctaid.x;
	shl.b32 	%r18, %r135, 4;
	and.b32  	%r19, %r11, 1;
	rem.u32 	%r136, %r1, %r4;
	shl.b32 	%r20, %r136, 1;
	min.s32 	%r21, %r122, 2;
	shl.b32 	%r137, %r123, 8;
	sub.s32 	%r22, 8223, %r137;
	shl.b32 	%r138, %r4, 8;
	sub.s32 	%r23, 8223, %r138;
	mul.lo.s32 	%r24, %r9, %r135;
	add.s32 	%r25, %r1, %r13;
	max.u32 	%r139, %r25, 16;
	setp.lt.u32 	%p5, %r25, 16;
	selp.u32 	%r140, 1, 0, %p5;
	add.s32 	%r141, %r25, %r140;
	sub.s32 	%r142, %r139, %r141;
	div.u32 	%r143, %r142, %r13;
	add.s32 	%r26, %r143, %r140;
	add.s32 	%r144, %r26, 1;
	and.b32  	%r27, %r144, 3;
	shl.b32 	%r145, %r1, 2;
	mov.u32 	%r146, _ZZ9cuda_gemmIiLi256ELi2ELi1ELi16ELi2ELi2ELi32ELi0ELi0EEviiiPT_S1_S1_iiE3Ash;
	add.s32 	%r28, %r146, %r145;
	shl.b32 	%r29, %r13, 2;
	add.s32 	%r30, %r28, %r29;
	add.s32 	%r31, %r25, %r13;
	add.s32 	%r32, %r31, %r13;
	mov.u32 	%r147, _ZZ9cuda_gemmIiLi256ELi2ELi1ELi16ELi2ELi2ELi32ELi0ELi0EEviiiPT_S1_S1_iiE3Csh;
	add.s32 	%r33, %r147, %r145;
	add.s32 	%r34, %r33, %r29;
	add.s32 	%r35, %r34, %r29;
	xor.b32  	%r36, %r19, 1;
	setp.lt.s32 	%p6, %r19, %r123;
	selp.b32 	%r148, 0, %r123, %p6;
	sub.s32 	%r37, %r19, %r148;
	add.s32 	%r149, %r19, 1;
	setp.lt.s32 	%p7, %r149, %r123;
	selp.b32 	%r150, 0, %r123, %p7;
	sub.s32 	%r38, %r149, %r150;
	shl.b32 	%r39, %r13, 4;
	mul.lo.s32 	%r40, %r13, 12;
	mul.wide.u32 	%rd14, %r13, 4;
	add.s64 	%rd4, %rd1, %rd14;
	mul.wide.u32 	%rd15, %r13, 8;
	add.s64 	%rd5, %rd1, %rd15;
	mul.wide.u32 	%rd16, %r13, 12;
	add.s64 	%rd6, %rd1, %rd16;
	cvt.u64.u32 	%rd18, %r29;
$L__BB196_5:
	setp.gt.u32 	%p8, %r1, 15;
	@%p8 bra 	$L__BB196_19;
	setp.eq.s32 	%p9, %r27, 0;
	mul.lo.s32 	%r44, %r295, %r121;
	mov.u32 	%r296, %r1;
	@%p9 bra 	$L__BB196_10;
	setp.eq.s32 	%p10, %r27, 1;
	add.s32 	%r151, %r44, %r18;
	add.s32 	%r152, %r151, %r1;
	mul.wide.s32 	%rd17, %r152, 4;
	add.s64 	%rd7, %rd1, %rd17;
	ld.global.u32 	%r153, [%rd7];
	st.shared.u32 	[%r28], %r153;
	mov.u32 	%r296, %r25;
	@%p10 bra 	$L__BB196_10;
	setp.eq.s32 	%p11, %r27, 2;
	add.s64 	%rd8, %rd7, %rd18;
	ld.global.u32 	%r154, [%rd8];
	st.shared.u32 	[%r30], %r154;
	mov.u32 	%r296, %r31;
	@%p11 bra 	$L__BB196_10;
	add.s64 	%rd20, %rd8, %rd18;
	ld.global.u32 	%r155, [%rd20];
	add.s32 	%r156, %r30, %r29;
	st.shared.u32 	[%r156], %r155;
	mov.u32 	%r296, %r32;
$L__BB196_10:
	setp.lt.u32 	%p12, %r26, 3;
	@%p12 bra 	$L__BB196_13;
	shl.b32 	%r157, %r296, 2;
	mov.u32 	%r158, _ZZ9cuda_gemmIiLi256ELi2ELi1ELi16ELi2ELi2ELi32ELi0ELi0EEviiiPT_S1_S1_iiE3Ash;
	add.s32 	%r299, %r158, %r157;
	add.s32 	%r159, %r18, %r296;
	add.s32 	%r298, %r159, %r44;
$L__BB196_12:
	mul.wide.s32 	%rd21, %r298, 4;
	add.s64 	%rd22, %rd4, %rd21;
	add.s64 	%rd23, %rd5, %rd21;
	add.s64 	%rd24, %rd6, %rd21;
	add.s64 	%rd25, %rd1, %rd21;
	ld.global.u32 	%r160, [%rd25];
	st.shared.u32 	[%r299], %r160;
	ld.global.u32 	%r161, [%rd22];
	add.s32 	%r162, %r299, %r29;
	st.shared.u32 	[%r162], %r161;
	ld.global.u32 	%r163, [%rd23];
	shl.b32 	%r164, %r13, 3;
	add.s32 	%r165, %r299, %r164;
	st.shared.u32 	[%r165], %r163;
	ld.global.u32 	%r166, [%rd24];
	add.s32 	%r167, %r299, %r40;
	st.shared.u32 	[%r167], %r166;
	add.s32 	%r296, %r296, %r29;
	add.s32 	%r299, %r299, %r39;
	add.s32 	%r298, %r298, %r29;
	setp.lt.u32 	%p13, %r296, 16;
	@%p13 bra 	$L__BB196_12;
$L__BB196_13:
	mov.u32 	%r297, %r1;
	@%p9 bra 	$L__BB196_17;
	setp.eq.s32 	%p15, %r27, 1;
	mov.b32 	%r168, 0;
	st.shared.u32 	[%r33], %r168;
	mov.u32 	%r297, %r25;
	@%p15 bra 	$L__BB196_17;
	setp.eq.s32 	%p16, %r27, 2;
	mov.b32 	%r169, 0;
	st.shared.u32 	[%r34], %r169;
	mov.u32 	%r297, %r31;
	@%p16 bra 	$L__BB196_17;
	mov.b32 	%r170, 0;
	st.shared.u32 	[%r35], %r170;
	mov.u32 	%r297, %r32;
$L__BB196_17:
	@%p12 bra 	$L__BB196_19;
$L__BB196_18:
	shl.b32 	%r171, %r297, 2;
	mov.u32 	%r172, _ZZ9cuda_gemmIiLi256ELi2ELi1ELi16ELi2ELi2ELi32ELi0ELi0EEviiiPT_S1_S1_iiE3Csh;
	add.s32 	%r173, %r172, %r171;
	mov.b32 	%r174, 0;
	st.shared.u32 	[%r173], %r174;
	add.s32 	%r175, %r173, %r29;
	st.shared.u32 	[%r175], %r174;
	add.s32 	%r176, %r175, %r29;
	st.shared.u32 	[%r176], %r174;
	add.s32 	%r177, %r176, %r29;
	st.shared.u32 	[%r177], %r174;
	add.s32 	%r297, %r29, %r297;
	setp.lt.u32 	%p18, %r297, 16;
	@%p18 bra 	$L__BB196_18;
$L__BB196_19:
	setp.lt.s32 	%p19, %r9, 1;
	bar.sync 	0;
	@%p19 bra 	$L__BB196_61;
	setp.ne.s32 	%p20, %r4, 1;
	@%p20 bra 	$L__BB196_34;
	mov.b32 	%r304, 0;
$L__BB196_22:
	setp.lt.s32 	%p41, %r123, 1;
	add.s32 	%r60, %r304, %r11;
	mad.lo.s32 	%r61, %r60, %r123, %r20;
	@%p41 bra 	$L__BB196_24;
	add.s32 	%r220, %r61, %r19;
	shl.b32 	%r221, %r220, 2;
	mov.u32 	%r222, _ZZ9cuda_gemmIiLi256ELi2ELi1ELi16ELi2ELi2ELi32ELi0ELi0EEviiiPT_S1_S1_iiE3Ash;
	add.s32 	%r223, %r222, %r221;
	ld.shared.u32 	%r326, [%r223];
$L__BB196_24:
	setp.lt.s32 	%p42, %r123, 2;
	@%p42 bra 	$L__BB196_26;
	add.s32 	%r224, %r61, %r36;
	shl.b32 	%r225, %r224, 2;
	mov.u32 	%r226, _ZZ9cuda_gemmIiLi256ELi2ELi1ELi16ELi2ELi2ELi32ELi0ELi0EEviiiPT_S1_S1_iiE3Ash;
	add.s32 	%r227, %r226, %r225;
	ld.shared.u32 	%r325, [%r227];
$L__BB196_26:
	setp.lt.s32 	%p43, %r12, %r21;
	@%p43 bra 	$L__BB196_28;
$L__BB196_27:
	add.s32 	%r304, %r304, %r10;
	setp.lt.s32 	%p49, %r304, %r9;
	@%p49 bra 	$L__BB196_22;
	bra.uni 	$L__BB196_61;
$L__BB196_28:
	rem.s32 	%r228, %r2, %r123;
	shl.b32 	%r229, %r228, 2;
	mov.u32 	%r230, _ZZ9cuda_gemmIiLi256ELi2ELi1ELi16ELi2ELi2ELi32ELi0ELi0EEviiiPT_S1_S1_iiE11kron_fac_sh;
	add.s32 	%r67, %r230, %r229;
	mov.u32 	%r307, %r12;
$L__BB196_29:
	mad.lo.s32 	%r232, %r307, 12, %r67;
	ld.shared.u32 	%r69, [%r232];
	mov.b32 	%r309, 0;
	@%p41 bra 	$L__BB196_31;
	shfl.sync.idx.b32	%r233|%p45, %r69, %r37, %r22, -1;
	mul.lo.s32 	%r309, %r233, %r326;
$L__BB196_31:
	@%p42 bra 	$L__BB196_33;
	shfl.sync.idx.b32	%r234|%p47, %r69, %r38, %r22, -1;
	mad.lo.s32 	%r309, %r234, %r325, %r309;
$L__BB196_33:
	mad.lo.s32 	%r235, %r307, %r9, %r60;
	shl.b32 	%r236, %r235, 2;
	mov.u32 	%r237, _ZZ9cuda_gemmIiLi256ELi2ELi1ELi16ELi2ELi2ELi32ELi0ELi0EEviiiPT_S1_S1_iiE3Csh;
	add.s32 	%r238, %r237, %r236;
	ld.shared.u32 	%r239, [%r238];
	add.s32 	%r240, %r239, %r309;
	st.shared.u32 	[%r238], %r240;
	add.s32 	%r307, %r307, %r14;
	setp.lt.s32 	%p48, %r307, %r21;
	@%p48 bra 	$L__BB196_29;
	bra.uni 	$L__BB196_27;
$L__BB196_34:
	setp.gt.u32 	%p21, %r123, 31;
	@%p21 bra 	$L__BB196_38;
	mov.b32 	%r321, 0;
$L__BB196_36:
	add.s32 	%r99, %r321, %r11;
	mad.lo.s32 	%r100, %r99, %r123, %r20;
	add.s32 	%r179, %r100, %r19;
	shl.b32 	%r180, %r179, 2;
	mov.u32 	%r181, _ZZ9cuda_gemmIiLi256ELi2ELi1ELi16ELi2ELi2ELi32ELi0ELi0EEviiiPT_S1_S1_iiE3Ash;
	add.s32 	%r182, %r181, %r180;
	ld.shared.u32 	%r326, [%r182];
	setp.gt.s32 	%p22, %r123, 1;
	@%p22 bra 	$L__BB196_37;
	bra.uni 	$L__BB196_55;
$L__BB196_37:
	add.s32 	%r183, %r100, %r36;
	shl.b32 	%r184, %r183, 2;
	add.s32 	%r186, %r181, %r184;
	ld.shared.u32 	%r325, [%r186];
	bra.uni 	$L__BB196_55;
$L__BB196_38:
	mov.b32 	%r312, 0;
$L__BB196_39:
	setp.lt.s32 	%p29, %r123, 1;
	add.s32 	%r78, %r312, %r11;
	mad.lo.s32 	%r79, %r78, %r123, %r20;
	@%p29 bra 	$L__BB196_41;
	add.s32 	%r198, %r79, %r19;
	shl.b32 	%r199, %r198, 2;
	mov.u32 	%r200, _ZZ9cuda_gemmIiLi256ELi2ELi1ELi16ELi2ELi2ELi32ELi0ELi0EEviiiPT_S1_S1_iiE3Ash;
	add.s32 	%r201, %r200, %r199;
	ld.shared.u32 	%r326, [%r201];
$L__BB196_41:
	setp.lt.s32 	%p30, %r123, 2;
	@%p30 bra 	$L__BB196_43;
	add.s32 	%r202, %r79, %r36;
	shl.b32 	%r203, %r202, 2;
	mov.u32 	%r204, _ZZ9cuda_gemmIiLi256ELi2ELi1ELi16ELi2ELi2ELi32ELi0ELi0EEviiiPT_S1_S1_iiE3Ash;
	add.s32 	%r205, %r204, %r203;
	ld.shared.u32 	%r325, [%r205];
$L__BB196_43:
	setp.lt.s32 	%p31, %r12, %r21;
	@%p31 bra 	$L__BB196_45;
$L__BB196_44:
	add.s32 	%r312, %r312, %r10;
	setp.lt.s32 	%p40, %r312, %r9;
	@%p40 bra 	$L__BB196_39;
	bra.uni 	$L__BB196_61;
$L__BB196_45:
	rem.s32 	%r206, %r2, %r123;
	shl.b32 	%r207, %r206, 2;
	mov.u32 	%r208, _ZZ9cuda_gemmIiLi256ELi2ELi1ELi16ELi2ELi2ELi32ELi0ELi0EEviiiPT_S1_S1_iiE11kron_fac_sh;
	add.s32 	%r85, %r208, %r207;
	mov.u32 	%r315, %r12;
$L__BB196_46:
	mad.lo.s32 	%r210, %r315, 12, %r85;
	ld.shared.u32 	%r87, [%r210];
	mov.b32 	%r319, 0;
	@%p29 bra 	$L__BB196_48;
	shfl.sync.idx.b32	%r211|%p33, %r87, %r37, %r22, -1;
	mul.lo.s32 	%r319, %r211, %r326;
$L__BB196_48:
	@%p30 bra 	$L__BB196_50;
	shfl.sync.idx.b32	%r212|%p35, %r87, %r38, %r22, -1;
	mad.lo.s32 	%r319, %r212, %r325, %r319;
$L__BB196_50:
	mov.u32 	%r317, %r3;
$L__BB196_51:
	shr.u32 	%r93, %r317, 1;
	shfl.sync.down.b32	%r213|%p36, %r319, %r93, %r23, -1;
	add.s32 	%r319, %r213, %r319;
	setp.gt.u32 	%p37, %r317, 3;
	mov.u32 	%r317, %r93;
	@%p37 bra 	$L__BB196_51;
	rem.u32 	%r214, %r2, %r4;
	setp.eq.s32 	%p38, %r214, 0;
	@%p38 bra 	$L__BB196_53;
	bra.uni 	$L__BB196_54;
$L__BB196_53:
	mad.lo.s32 	%r215, %r315, %r9, %r78;
	shl.b32 	%r216, %r215, 2;
	mov.u32 	%r217, _ZZ9cuda_gemmIiLi256ELi2ELi1ELi16ELi2ELi2ELi32ELi0ELi0EEviiiPT_S1_S1_iiE3Csh;
	add.s32 	%r218, %r217, %r216;
	st.shared.u32 	[%r218], %r319;
$L__BB196_54:
	add.s32 	%r315, %r315, %r14;
	setp.lt.s32 	%p39, %r315, %r21;
	@%p39 bra 	$L__BB196_46;
	bra.uni 	$L__BB196_44;
$L__BB196_55:
	setp.lt.s32 	%p23, %r12, %r21;
	@%p23 bra 	$L__BB196_56;
	bra.uni 	$L__BB196_60;
$L__BB196_56:
	rem.u32 	%r187, %r2, %r123;
	shl.b32 	%r188, %r187, 2;
	mov.u32 	%r189, _ZZ9cuda_gemmIiLi256ELi2ELi1ELi16ELi2ELi2ELi32ELi0ELi0EEviiiPT_S1_S1_iiE11kron_fac_sh;
	add.s32 	%r102, %r189, %r188;
	mov.u32 	%r323, %r12;
$L__BB196_57:
	setp.lt.s32 	%p24, %r123, 2;
	mad.lo.s32 	%r190, %r323, 12, %r102;
	ld.shared.u32 	%r106, [%r190];
	shfl.sync.idx.b32	%r191|%p25, %r106, %r37, %r22, -1;
	mul.lo.s32 	%r324, %r191, %r326;
	@%p24 bra 	$L__BB196_59;
	shfl.sync.idx.b32	%r192|%p26, %r106, %r38, %r22, -1;
	mad.lo.s32 	%r324, %r192, %r325, %r324;
$L__BB196_59:
	mad.lo.s32 	%r193, %r323, %r9, %r99;
	shl.b32 	%r194, %r193, 2;
	mov.u32 	%r195, _ZZ9cuda_gemmIiLi256ELi2ELi1ELi16ELi2ELi2ELi32ELi0ELi0EEviiiPT_S1_S1_iiE3Csh;
	add.s32 	%r196, %r195, %r194;
	st.shared.u32 	[%r196], %r324;
	add.s32 	%r323, %r323, %r14;
	setp.lt.s32 	%p27, %r323, %r21;
	@%p27 bra 	$L__BB196_57;
$L__BB196_60:
	add.s32 	%r321, %r321, %r10;
	setp.lt.s32 	%p28, %r321, %r9;
	@%p28 bra 	$L__BB196_36;
$L__BB196_61:
	bar.sync 	0;
	@%p8 bra 	$L__BB196_68;
	setp.eq.s32 	%p51, %r27, 0;
	mad.lo.s32 	%r114, %r295, %r120, %r24;
	div.s32 	%r115, %r121, %r123;
	mov.u32 	%r327, %r1;
	@%p51 bra 	$L__BB196_66;
	setp.eq.s32 	%p52, %r27, 1;
	div.s32 	%r241, %r1, %r9;
	mad.lo.s32 	%r242, %r115, %r241, %r114;
	mul.lo.s32 	%r243, %r241, %r9;
	sub.s32 	%r244, %r1, %r243;
	add.s32 	%r245, %r242, %r244;
	ld.shared.u32 	%r246, [%r33];
	mul.wide.s32 	%rd26, %r245, 4;
	add.s64 	%rd27, %rd2, %rd26;
	st.global.u32 	[%rd27], %r246;
	mov.u32 	%r327, %r25;
	@%p52 bra 	$L__BB196_66;
	setp.eq.s32 	%p53, %r27, 2;
	div.s32 	%r247, %r25, %r9;
	mad.lo.s32 	%r248, %r115, %r247, %r114;
	mul.lo.s32 	%r249, %r247, %r9;
	sub.s32 	%r250, %r25, %r249;
	add.s32 	%r251, %r248, %r250;
	ld.shared.u32 	%r252, [%r34];
	mul.wide.s32 	%rd28, %r251, 4;
	add.s64 	%rd29, %rd2, %rd28;
	st.global.u32 	[%rd29], %r252;
	mov.u32 	%r327, %r31;
	@%p53 bra 	$L__BB196_66;
	div.s32 	%r253, %r31, %r9;
	mad.lo.s32 	%r254, %r115, %r253, %r114;
	mul.lo.s32 	%r255, %r253, %r9;
	sub.s32 	%r256, %r31, %r255;
	add.s32 	%r257, %r254, %r256;
	ld.shared.u32 	%r258, [%r35];
	mul.wide.s32 	%rd30, %r257, 4;
	add.s64 	%rd31, %rd2, %rd30;
	st.global.u32 	[%rd31], %r258;
	mov.u32 	%r327, %r32;
$L__BB196_66:
	setp.lt.u32 	%p54, %r26, 3;
	@%p54 bra 	$L__BB196_68;
$L__BB196_67:
	div.s32 	%r259, %r327, %r9;
	mad.lo.s32 	%r260, %r115, %r259, %r114;
	mul.lo.s32 	%r261, %r259, %r9;
	sub.s32 	%r262, %r327, %r261;
	add.s32 	%r263, %r260, %r262;
	shl.b32 	%r264, %r327, 2;
	mov.u32 	%r265, _ZZ9cuda_gemmIiLi256ELi2ELi1ELi16ELi2ELi2ELi32ELi0ELi0EEviiiPT_S1_S1_iiE3Csh;
	add.s32 	%r266, %r265, %r264;
	ld.shared.u32 	%r267, [%r266];
	mul.wide.s32 	%rd32, %r263, 4;
	add.s64 	%rd33, %rd2, %rd32;
	st.global.u32 	[%rd33], %r267;
	add.s32 	%r268, %r327, %r13;
	div.s32 	%r269, %r268, %r9;
	mad.lo.s32 	%r270, %r115, %r269, %r114;
	mul.lo.s32 	%r271, %r269, %r9;
	sub.s32 	%r272, %r268, %r271;
	add.s32 	%r273, %r270, %r272;
	add.s32 	%r274, %r266, %r29;
	ld.shared.u32 	%r275, [%r274];
	mul.wide.s32 	%rd34, %r273, 4;
	add.s64 	%rd35, %rd2, %rd34;
	st.global.u32 	[%rd35], %r275;
	add.s32 	%r276, %r268, %r13;
	div.s32 	%r277, %r276, %r9;
	mad.lo.s32 	%r278, %r115, %r277, %r114;
	mul.lo.s32 	%r279, %r277, %r9;
	sub.s32 	%r280, %r276, %r279;
	add.s32 	%r281, %r278, %r280;
	add.s32 	%r282, %r274, %r29;
	ld.shared.u32 	%r283, [%r282];
	mul.wide.s32 	%rd36, %r281, 4;
	add.s64 	%rd37, %rd2, %rd36;
	st.global.u32 	[%rd37], %r283;
	add.s32 	%r284, %r276, %r13;
	div.s32 	%r285, %r284, %r9;
	mad.lo.s32 	%r286, %r115, %r285, %r114;
	mul.lo.s32 	%r287, %r285, %r9;
	sub.s32 	%r288, %r284, %r287;
	add.s32 	%r289, %r286, %r288;
	add.s32 	%r290, %r282, %r29;
	ld.shared.u32 	%r291, [%r290];
	mul.wide.s32 	%rd38, %r289, 4;
	add.s64 	%rd39, %rd2, %rd38;
	st.global.u32 	[%rd39], %r291;
	add.s32 	%r327, %r284, %r13;
	setp.lt.u32 	%p55, %r327, 16;
	@%p55 bra 	$L__BB196_67;
$L__BB196_68:
	add.s32 	%r295, %r295, %r16;
	setp.lt.u32 	%p56, %r295, %r17;
	@%p56 bra 	$L__BB196_5;
$L__BB196_69:
	ret;

}
	// .globl	_Z9cuda_gemmIiLi256ELi2ELi1ELi16ELi2ELi2ELi32ELi0ELi1EEviiiPT_S1_S1_ii
.visible .entry _Z9cuda_gemmIiLi256ELi2ELi1ELi16ELi2ELi2ELi32ELi0ELi1EEviiiPT_S1_S1_ii(
	.param .u32 _Z9cuda_gemmIiLi256ELi2ELi1ELi16ELi2ELi2ELi32ELi0ELi1EEviiiPT_S1_S1_ii_param_0,
	.param .u32 _Z9cuda_gemmIiLi256ELi2ELi1ELi16ELi2ELi2ELi32ELi0ELi1EEviiiPT_S1_S1_ii_param_1,
	.param .u32 _Z9cuda_gemmIiLi256ELi2ELi1ELi16ELi2ELi2ELi32ELi0ELi1EEviiiPT_S1_S1_ii_param_2,
	.param .u64 .ptr .align 1 _Z9cuda_gemmIiLi256ELi2ELi1ELi16ELi2ELi2ELi32ELi0ELi1EEviiiPT_S1_S1_ii_param_3,
	.param .u64 .ptr .align 1 _Z9cuda_gemmIiLi256ELi2ELi1ELi16ELi2ELi2ELi32ELi0ELi1EEviiiPT_S1_S1_ii_param_4,
	.param .u64 .ptr .align 1 _Z9cuda_gemmIiLi256ELi2ELi1ELi16ELi2ELi2ELi32ELi0ELi1EEviiiPT_S1_S1_ii_param_5,
	.param .u32 _Z9cuda_gemmIiLi256ELi2ELi1ELi16ELi2ELi2ELi32ELi0ELi1EEviiiPT_S1_S1_ii_param_6,
	.param .u32 _Z9cuda_gemmIiLi256ELi2ELi1ELi16ELi2ELi2ELi32ELi0ELi1EEviiiPT_S1_S1_ii_param_7
)
.maxntid 256
{
	.reg .pred 	%p<27>;
	.reg .b32 	%r<178>;
	.reg .b64 	%rd<40>;
	// demoted variable
	.shared .align 128 .b8 _ZZ9cuda_gemmIiLi256ELi2ELi1ELi16ELi2ELi2ELi32ELi0ELi1EEviiiPT_S1_S1_iiE11kron_fac_sh[24];
	// demoted variable
	.shared .align 128 .b8 _ZZ9cuda_gemmIiLi256ELi2ELi1ELi16ELi2ELi2ELi32ELi0ELi1EEviiiPT_S1_S1_iiE3Ash[64];
	// demoted variable
	.shared .align 128 .b8 _ZZ9cuda_gemmIiLi256ELi2ELi1ELi16ELi2ELi2ELi32ELi0ELi1EEviiiPT_S1_S1_iiE3Csh[64];
	ld.param.u32 	%r51, [_Z9cuda_gemmIiLi256ELi2ELi1ELi16ELi2ELi2ELi32ELi0ELi1EEviiiPT_S1_S1_ii_param_1];
	ld.param.u32 	%r52, [_Z9cuda_gemmIiLi256ELi2ELi1ELi16ELi2ELi2ELi32ELi0ELi1EEviiiPT_S1_S1_ii_param_2];
	ld.param.u64 	%rd10, [_Z9cuda_gemmIiLi256ELi2ELi1ELi16ELi2ELi2ELi32ELi0ELi1EEviiiPT_S1_S1_ii_param_3];
	ld.param.u64 	%rd9, [_Z9cuda_gemmIiLi256ELi2ELi1ELi16ELi2ELi2ELi32ELi0ELi1EEviiiPT_S1_S1_ii_param_4];
	ld.param.u64 	%rd11, [_Z9cuda_gemmIiLi256ELi2ELi1ELi16ELi2ELi2ELi32ELi0ELi1EEviiiPT_S1_S1_ii_param_5];
	cvta.to.global.u64 	%rd1, %rd10;
	cvta.to.global.u64 	%rd2, %rd11;
	mov.u32 	%r1, %tid.x;
	setp.gt.u32 	%p1, %r1, 3;
	@%p1 bra 	$L__BB197_3;
	mov.u32 	%r2, %ntid.x;
	cvta.to.global.u64 	%rd3, %rd9;
	mov.u32 	%r55, _ZZ9cuda_gemmIiLi256ELi2ELi1ELi16ELi2ELi2ELi32ELi0ELi1EEviiiPT_S1_S1_iiE11kron_fac_sh;
	mov.u32 	%r167, %r1;
$L__BB197_2:
	mul.wide.u32 	%rd12, %r167, 4;
	add.s64 	%rd13, %rd3, %rd12;
	ld.global.u32 	%r53, [%rd13];
	and.b32  	%r54, %r167, 1;
	mad.lo.s32 	%r56, %r54, 12, %r55;
	shl.b32 	%r57, %r167, 1;
	and.b32  	%r58, %r57, -4;
	add.s32 	%r59, %r56, %r58;
	st.shared.u32 	[%r59], %r53;
	add.s32 	%r167, %r167, %r2;
	setp.lt.u32 	%p2, %r167, 4;
	@%p2 bra 	$L__BB197_2;
$L__BB197_3:
	and.b32  	%r5, %r1, 7;
	mov.u32 	%r6, %ntid.x;
	mov.u32 	%r168, %ctaid.y;
	mov.u32 	%r8, %nctaid.y;
	shl.b32 	%r9, %r8, 1;
	setp.ge.u32 	%p3, %r168, %r9;
	@%p3 bra 	$L__BB197_30;
	mov.u32 	%r60, %ctaid.x;
	shl.b32 	%r10, %r60, 4;
	and.b32  	%r11, %r1, 1;
	shl.b32 	%r61, %r1, 2;
	and.b32  	%r62, %r61, 4;
	mov.u32 	%r63, _ZZ9cuda_gemmIiLi256ELi2ELi1ELi16ELi2ELi2ELi32ELi0ELi1EEviiiPT_S1_S1_iiE11kron_fac_sh;
	add.s32 	%r12, %r63, %r62;
	shl.b32 	%r13, %r60, 3;
	shr.u32 	%r64, %r52, 31;
	add.s32 	%r65, %r52, %r64;
	shr.s32 	%r14, %r65, 1;
	add.s32 	%r15, %r1, %r6;
	max.u32 	%r66, %r15, 16;
	setp.lt.u32 	%p4, %r15, 16;
	selp.u32 	%r67, 1, 0, %p4;
	add.s32 	%r68, %r15, %r67;
	sub.s32 	%r69, %r66, %r68;
	div.u32 	%r70, %r69, %r6;
	add.s32 	%r16, %r70, %r67;
	add.s32 	%r71, %r16, 1;
	and.b32  	%r17, %r71, 3;
	mov.u32 	%r72, _ZZ9cuda_gemmIiLi256ELi2ELi1ELi16ELi2ELi2ELi32ELi0ELi1EEviiiPT_S1_S1_iiE3Ash;
	add.s32 	%r18, %r72, %r61;
	shl.b32 	%r19, %r6, 2;
	add.s32 	%r20, %r18, %r19;
	add.s32 	%r21, %r15, %r6;
	add.s32 	%r22, %r21, %r6;
	mov.u32 	%r73, _ZZ9cuda_gemmIiLi256ELi2ELi1ELi16ELi2ELi2ELi32ELi0ELi1EEviiiPT_S1_S1_iiE3Csh;
	add.s32 	%r23, %r73, %r61;
	add.s32 	%r24, %r23, %r19;
	add.s32 	%r25, %r24, %r19;
	xor.b32  	%r26, %r11, 1;
	mul.wide.u32 	%rd14, %r6, 4;
	add.s64 	%rd4, %rd1, %rd14;
	mul.wide.u32 	%rd15, %r6, 8;
	add.s64 	%rd5, %rd1, %rd15;
	mul.wide.u32 	%rd16, %r6, 12;
	add.s64 	%rd6, %rd1, %rd16;
	cvt.u64.u32 	%rd18, %r19;
$L__BB197_5:
	setp.gt.u32 	%p5, %r1, 15;
	@%p5 bra 	$L__BB197_19;
	setp.eq.s32 	%p6, %r17, 0;
	mul.lo.s32 	%r28, %r168, %r52;
	mov.u32 	%r169, %r1;
	@%p6 bra 	$L__BB197_10;
	setp.eq.s32 	%p7, %r17, 1;
	add.s32 	%r74, %r28, %r10;
	add.s32 	%r75, %r74, %r1;
	mul.wide.s32 	%rd17, %r75, 4;
	add.s64 	%rd7, %rd1, %rd17;
	ld.global.u32 	%r76, [%rd7];
	st.shared.u32 	[%r18], %r76;
	mov.u32 	%r169, %r15;
	@%p7 bra 	$L__BB197_10;
	setp.eq.s32 	%p8, %r17, 2;
	add.s64 	%rd8, %rd7, %rd18;
	ld.global.u32 	%r77, [%rd8];
	st.shared.u32 	[%r20], %r77;
	mov.u32 	%r169, %r21;
	@%p8 bra 	$L__BB197_10;
	add.s64 	%rd20, %rd8, %rd18;
	ld.global.u32 	%r78, [%rd20];
	add.s32 	%r79, %r20, %r19;
	st.shared.u32 	[%r79], %r78;
	mov.u32 	%r169, %r22;
$L__BB197_10:
	setp.lt.u32 	%p9, %r16, 3;
	@%p9 bra 	$L__BB197_13;
	shl.b32 	%r80, %r169, 2;
	mov.u32 	%r81, _ZZ9cuda_gemmIiLi256ELi2ELi1ELi16ELi2ELi2ELi32ELi0ELi1EEviiiPT_S1_S1_iiE3Ash;
	add.s32 	%r172, %r81, %r80;
	add.s32 	%r82, %r10, %r169;
	add.s32 	%r171, %r82, %r28;
$L__BB197_12:
	mul.wide.s32 	%rd21, %r171, 4;
	add.s64 	%rd22, %rd4, %rd21;
	add.s64 	%rd23, %rd5, %rd21;
	add.s64 	%rd24, %rd6, %rd21;
	add.s64 	%rd25, %rd1, %rd21;
	ld.global.u32 	%r83, [%rd25];
	st.shared.u32 	[%r172], %r83;
	ld.global.u32 	%r84, [%rd22];
	add.s32 	%r85, %r172, %r19;
	st.shared.u32 	[%r85], %r84;
	ld.global.u32 	%r86, [%rd23];
	shl.b32 	%r87, %r6, 3;
	add.s32 	%r88, %r172, %r87;
	st.shared.u32 	[%r88], %r86;
	ld.global.u32 	%r89, [%rd24];
	mad.lo.s32 	%r90, %r6, 12, %r172;
	st.shared.u32 	[%r90], %r89;
	add.s32 	%r169, %r169, %r19;
	shl.b32 	%r91, %r6, 4;
	add.s32 	%r172, %r172, %r91;
	add.s32 	%r171, %r171, %r19;
	setp.lt.u32 	%p10, %r169, 16;
	@%p10 bra 	$L__BB197_12;
$L__BB197_13:
	setp.eq.s32 	%p11, %r17, 0;
	mov.u32 	%r170, %r1;
	@%p11 bra 	$L__BB197_17;
	setp.eq.s32 	%p12, %r17, 1;
	mov.b32 	%r92, 0;
	st.shared.u32 	[%r23], %r92;
	mov.u32 	%r170, %r15;
	@%p12 bra 	$L__BB197_17;
	setp.eq.s32 	%p13, %r17, 2;
	mov.b32 	%r93, 0;
	st.shared.u32 	[%r24], %r93;
	mov.u32 	%r170, %r21;
	@%p13 bra 	$L__BB197_17;
	mov.b32 	%r94, 0;
	st.shared.u32 	[%r25], %r94;
	mov.u32 	%r170, %r22;
$L__BB197_17:
	setp.lt.u32 	%p14, %r16, 3;
	@%p14 bra 	$L__BB197_19;
$L__BB197_18:
	shl.b32 	%r95, %r170, 2;
	mov.u32 	%r96, _ZZ9cuda_gemmIiLi256ELi2ELi1ELi16ELi2ELi2ELi32ELi0ELi1EEviiiPT_S1_S1_iiE3Csh;
	add.s32 	%r97, %r96, %r95;
	mov.b32 	%r98, 0;
	st.shared.u32 	[%r97], %r98;
	add.s32 	%r99, %r97, %r19;
	st.shared.u32 	[%r99], %r98;
	add.s32 	%r100, %r99, %r19;
	st.shared.u32 	[%r100], %r98;
	add.s32 	%r101, %r100, %r19;
	st.shared.u32 	[%r101], %r98;
	add.s32 	%r170, %r19, %r170;
	setp.lt.u32 	%p15, %r170, 16;
	@%p15 bra 	$L__BB197_18;
$L__BB197_19:
	setp.gt.u32 	%p16, %r1, 15;
	bar.sync 	0;
	@%p16 bra 	$L__BB197_22;
	shr.u32 	%r175, %r1, 3;
	shl.b32 	%r102, %r5, 1;
	or.b32  	%r103, %r102, %r11;
	shl.b32 	%r104, %r103, 2;
	mov.u32 	%r105, _ZZ9cuda_gemmIiLi256ELi2ELi1ELi16ELi2ELi2ELi32ELi0ELi1EEviiiPT_S1_S1_iiE3Ash;
	add.s32 	%r106, %r105, %r104;
	ld.shared.u32 	%r42, [%r106];
	or.b32  	%r107, %r102, %r26;
	shl.b32 	%r108, %r107, 2;
	add.s32 	%r109, %r105, %r108;
	ld.shared.u32 	%r43, [%r109];
$L__BB197_21:
	mad.lo.s32 	%r110, %r175, 12, %r12;
	ld.shared.u32 	%r111, [%r110];
	shfl.sync.idx.b32	%r112|%p17, %r111, %r11, 7711, -1;
	mul.lo.s32 	%r113, %r112, %r42;
	shfl.sync.idx.b32	%r114|%p18, %r111, %r26, 7711, -1;
	mad.lo.s32 	%r115, %r114, %r43, %r113;
	shl.b32 	%r116, %r5, 2;
	shl.b32 	%r117, %r175, 5;
	or.b32  	%r118, %r117, %r116;
	mov.u32 	%r119, _ZZ9cuda_gemmIiLi256ELi2ELi1ELi16ELi2ELi2ELi32ELi0ELi1EEviiiPT_S1_S1_iiE3Csh;
	add.s32 	%r120, %r119, %r118;
	ld.shared.u32 	%r121, [%r120];
	add.s32 	%r122, %r121, %r115;
	st.shared.u32 	[%r120], %r122;
	shr.u32 	%r123, %r6, 3;
	add.s32 	%r175, %r175, %r123;
	setp.lt.u32 	%p19, %r175, 2;
	@%p19 bra 	$L__BB197_21;
$L__BB197_22:
	setp.gt.u32 	%p20, %r1, 15;
	bar.sync 	0;
	@%p20 bra 	$L__BB197_29;
	setp.eq.s32 	%p21, %r17, 0;
	mad.lo.s32 	%r46, %r168, %r51, %r13;
	mov.u32 	%r176, %r1;
	@%p21 bra 	$L__BB197_27;
	setp.eq.s32 	%p22, %r17, 1;
	shr.u32 	%r124, %r1, 3;
	mad.lo.s32 	%r125, %r124, %r14, %r5;
	add.s32 	%r126, %r46, %r125;
	ld.shared.u32 	%r127, [%r23];
	mul.wide.s32 	%rd26, %r126, 4;
	add.s64 	%rd27, %rd2, %rd26;
	st.global.u32 	[%rd27], %r127;
	mov.u32 	%r176, %r15;
	@%p22 bra 	$L__BB197_27;
	setp.eq.s32 	%p23, %r17, 2;
	and.b32  	%r128, %r15, 7;
	shr.u32 	%r129, %r15, 3;
	mad.lo.s32 	%r130, %r129, %r14, %r128;
	add.s32 	%r131, %r46, %r130;
	ld.shared.u32 	%r132, [%r24];
	mul.wide.s32 	%rd28, %r131, 4;
	add.s64 	%rd29, %rd2, %rd28;
	st.global.u32 	[%rd29], %r132;
	mov.u32 	%r176, %r21;
	@%p23 bra 	$L__BB197_27;
	and.b32  	%r133, %r21, 7;
	shr.u32 	%r134, %r21, 3;
	mad.lo.s32 	%r135, %r134, %r14, %r133;
	add.s32 	%r136, %r46, %r135;
	ld.shared.u32 	%r137, [%r25];
	mul.wide.s32 	%rd30, %r136, 4;
	add.s64 	%rd31, %rd2, %rd30;
	st.global.u32 	[%rd31], %r137;
	mov.u32 	%r176, %r22;
$L__BB197_27:
	setp.lt.u32 	%p24, %r16, 3;
	@%p24 bra 	$L__BB197_29;
$L__BB197_28:
	shr.u32 	%r138, %r176, 3;
	and.b32  	%r139, %r176, 7;
	add.s32 	%r140, %r46, %r139;
	mad.lo.s32 	%r141, %r138, %r14, %r140;
	shl.b32 	%r142, %r176, 2;
	mov.u32 	%r143, _ZZ9cuda_gemmIiLi256ELi2ELi1ELi16ELi2ELi2ELi32ELi0ELi1EEviiiPT_S1_S1_iiE3Csh;
	add.s32 	%r144, %r143, %r142;
	ld.shared.u32 	%r145, [%r144];
	mul.wide.s32 	%rd32, %r141, 4;
	add.s64 	%rd33, %rd2, %rd32;
	st.global.u32 	[%rd33], %r145;
	add.s32 	%r146, %r176, %r6;
	shr.u32 	%r147, %r146, 3;
	and.b32  	%r148, %r146, 7;
	add.s32 	%r149, %r46, %r148;
	mad.lo.s32 	%r150, %r147, %r14, %r149;
	add.s32 	%r151, %r144, %r19;
	ld.shared.u32 	%r152, [%r151];
	mul.wide.s32 	%rd34, %r150, 4;
	add.s64 	%rd35, %rd2, %rd34;
	st.global.u32 	[%rd35], %r152;
	add.s32 	%r153, %r146, %r6;
	shr.u32 	%r154, %r153, 3;
	and.b32  	%r155, %r153, 7;
	add.s32 	%r156, %r46, %r155;
	mad.lo.s32 	%r157, %r154, %r14, %r156;
	add.s32 	%r158, %r151, %r19;
	ld.shared.u32 	%r159, [%r158];
	mul.wide.s32 	%rd36, %r157, 4;
	add.s64 	%rd37, %rd2, %rd36;
	st.global.u32 	[%rd37], %r159;
	add.s32 	%r160, %r153, %r6;
	shr.u32 	%r161, %r160, 3;
	and.b32  	%r162, %r160, 7;
	add.s32 	%r163, %r46, %r162;
	mad.lo.s32 	%r164, %r161, %r14, %r163;
	add.s32 	%r165, %r158, %r19;
	ld.shared.u32 	%r166, [%r165];
	mul.wide.s32 	%rd38, %r164, 4;
	add.s64 	%rd39, %rd2, %rd38;
	st.global.u32 	[%rd39], %r166;
	add.s32 	%r176, %r160, %r6;
	setp.lt.u32 	%p25, %r176, 16;
	@%p25 bra 	$L__BB197_28;
$L__BB197_29:
	add.s32 	%r168, %r168, %r8;
	setp.lt.u32 	%p26, %r168, %r9;
	@%p26 bra 	$L__BB197_5;
$L__BB197_30:
	ret;

}
	// .globl	_Z9cuda_gemmIiLi256ELi2ELi1ELi16ELi2ELi2ELi32ELi1ELi0EEviiiPT_S1_S1_ii
.visible .entry _Z9cuda_gemmIiLi256ELi2ELi1ELi16ELi2ELi2ELi32ELi1ELi0EEviiiPT_S1_S1_ii(
	.param .u32 _Z9cuda_gemmIiLi256ELi2ELi1ELi16ELi2ELi2ELi32ELi1ELi0EEviiiPT_S1_S1_ii_param_0,
	.param .u32 _Z9cuda_gemmIiLi256ELi2ELi1ELi16ELi2ELi2ELi32ELi1ELi0EEviiiPT_S1_S1_ii_param_1,
	.param .u32 _Z9cuda_gemmIiLi256ELi2ELi1ELi16ELi2ELi2ELi32ELi1ELi0EEviiiPT_S1_S1_ii_param_2,
	.param .u64 .ptr .align 1 _Z9cuda_gemmIiLi256ELi2ELi1ELi16ELi2ELi2ELi32ELi1ELi0EEviiiPT_S1_S1_ii_param_3,
	.param .u64 .ptr .align 1 _Z9cuda_gemmIiLi256ELi2ELi1ELi16ELi2ELi2ELi32ELi1ELi0EEviiiPT_S1_S1_ii_param_4,
	.param .u64 .ptr .align 1 _Z9cuda_gemmIiLi256ELi2ELi1ELi16ELi2ELi2ELi32ELi1ELi0EEviiiPT_S1_S1_ii_param_5,
	.param .u32 _Z9cuda_gemmIiLi256ELi2ELi1ELi16ELi2ELi2ELi32ELi1ELi0EEviiiPT_S1_S1_ii_param_6,
	.param .u32 _Z9cuda_gemmIiLi256ELi2ELi1ELi16ELi2ELi2ELi32ELi1ELi0EEviiiPT_S1_S1_ii_param_7
)
.maxntid 256
{
	.reg .pred 	%p<57>;
	.reg .b32 	%r<291>;
	.reg .b64 	%rd<35>;
	// demoted variable
	.shared .align 128 .b8 _ZZ9cuda_gemmIiLi256ELi2ELi1ELi16ELi2ELi2ELi32ELi1ELi0EEviiiPT_S1_S1_iiE11kron_fac_sh[24];
	// demoted variable
	.shared .align 128 .b8 _ZZ9cuda_gemmIiLi256ELi2ELi1ELi16ELi2ELi2ELi32ELi1ELi0EEviiiPT_S1_S1_iiE3Ash[64];
	// demoted variable
	.shared .align 128 .b8 _ZZ9cuda_gemmIiLi256ELi2ELi1ELi16ELi2ELi2ELi32ELi1ELi0EEviiiPT_S1_S1_iiE3Csh[64];
	ld.param.u64 	%rd9, [_Z9cuda_gemmIiLi256ELi2ELi1ELi16ELi2ELi2ELi32ELi1ELi0EEviiiPT_S1_S1_ii_param_3];
	ld.param.u64 	%rd8, [_Z9cuda_gemmIiLi256ELi2ELi1ELi16ELi2ELi2ELi32ELi1ELi0EEviiiPT_S1_S1_ii_param_4];
	ld.param.u64 	%rd10, [_Z9cuda_gemmIiLi256ELi2ELi1ELi16ELi2ELi2ELi32ELi1ELi0EEviiiPT_S1_S1_ii_param_5];
	ld.param.u32 	%r110, [_Z9cuda_gemmIiLi256ELi2ELi1ELi16ELi2ELi2ELi32ELi1ELi0EEviiiPT_S1_S1_ii_param_6];
	ld.param.u32 	%r111, [_Z9cuda_gemmIiLi256ELi2ELi1ELi16ELi2ELi2ELi32ELi1ELi0EEviiiPT_S1_S1_ii_param_7];
	cvta.to.global.u64 	%rd1, %rd9;
	cvta.to.global.u64 	%rd2, %rd10;
	mov.u32 	%r1, %tid.x;
	and.b32  	%r2, %r1, 31;
	setp.lt.s32 	%p1, %r111, 16;
	shr.u32 	%r3, %r111, 4;
	selp.b32 	%r4, 1, %r3, %p1;
	mul.lo.s32 	%r5, %r111, %r110;
	setp.ge.u32 	%p2, %r1, %r5;
	@%p2 bra 	$L__BB198_3;
	mov.u32 	%r6, %ntid.x;
	cvta.to.global.u64 	%rd3, %rd8;
	mov.u32 	%r254, %r1;
$L__BB198_2:
	mul.wide.u32 	%rd11, %r254, 4;
	add.s64 	%rd12, %rd3, %rd11;
	ld.global.u32 	%r112, [%rd12];
	rem.u32 	%r113, %r254, %r110;
	mov.u32 	%r114, _ZZ9cuda_gemmIiLi256ELi2ELi1ELi16ELi2ELi2ELi32ELi1ELi0EEviiiPT_S1_S1_iiE11kron_fac_sh;
	mad.lo.s32 	%r115, %r113, 12, %r114;
	div.u32 	%r116, %r254, %r111;
	shl.b32 	%r117, %r116, 2;
	add.s32 	%r118, %r115, %r117;
	st.shared.u32 	[%r118], %r112;
	add.s32 	%r254, %r254, %r6;
	setp.lt.u32 	%p3, %r254, %r5;
	@%p3 bra 	$L__BB198_2;
$L__BB198_3:
	div.s32 	%r9, 16, %r111;
	mul.lo.s32 	%r119, %r9, %r4;
	min.s32 	%r10, %r119, 256;
	div.u32 	%r12, %r1, %r10;
	mul.lo.s32 	%r120, %r12, %r10;
	sub.s32 	%r121, %r1, %r120;
	div.u32 	%r11, %r121, %r4;
	mov.u32 	%r13, %ntid.x;
	div.u32 	%r14, %r13, %r10;
	mov.u32 	%r257, %ctaid.y;
	mov.u32 	%r16, %nctaid.y;
	shl.b32 	%r122, %r16, 1;
	setp.ge.u32 	%p4, %r257, %r122;
	@%p4 bra 	$L__BB198_69;
	and.b32  	%r17, %r11, 1;
	rem.u32 	%r124, %r1, %r4;
	shl.b32 	%r18, %r124, 1;
	min.s32 	%r19, %r110, 2;
	shl.b32 	%r125, %r111, 8;
	sub.s32 	%r20, 8223, %r125;
	shl.b32 	%r126, %r4, 8;
	sub.s32 	%r21, 8223, %r126;
	add.s32 	%r22, %r1, %r13;
	max.u32 	%r127, %r22, 16;
	setp.lt.u32 	%p5, %r22, 16;
	selp.u32 	%r128, 1, 0, %p5;
	add.s32 	%r129, %r22, %r128;
	sub.s32 	%r130, %r127, %r129;
	div.u32 	%r131, %r130, %r13;
	add.s32 	%r23, %r131, %r128;
	add.s32 	%r132, %r23, 1;
	and.b32  	%r24, %r132, 3;
	shl.b32 	%r133, %r1, 2;
	mov.u32 	%r134, _ZZ9cuda_gemmIiLi256ELi2ELi1ELi16ELi2ELi2ELi32ELi1ELi0EEviiiPT_S1_S1_iiE3Ash;
	add.s32 	%r25, %r134, %r133;
	shl.b32 	%r26, %r13, 2;
	add.s32 	%r27, %r25, %r26;
	add.s32 	%r28, %r22, %r13;
	add.s32 	%r29, %r28, %r13;
	mov.u32 	%r135, _ZZ9cuda_gemmIiLi256ELi2ELi1ELi16ELi2ELi2ELi32ELi1ELi0EEviiiPT_S1_S1_iiE3Csh;
	add.s32 	%r30, %r135, %r133;
	add.s32 	%r31, %r30, %r26;
	setp.lt.s32 	%p6, %r17, %r111;
	selp.b32 	%r136, 0, %r111, %p6;
	sub.s32 	%r32, %r17, %r136;
	add.s32 	%r137, %r17, 1;
	setp.lt.s32 	%p7, %r137, %r111;
	selp.b32 	%r138, 0, %r111, %p7;
	sub.s32 	%r33, %r137, %r138;
	cvt.u64.u32 	%rd14, %r26;
$L__BB198_5:
	setp.gt.u32 	%p8, %r1, 15;
	@%p8 bra 	$L__BB198_19;
	setp.eq.s32 	%p9, %r24, 0;
	mov.u32 	%r258, %r1;
	@%p9 bra 	$L__BB198_10;
	setp.eq.s32 	%p10, %r24, 1;
	shl.b32 	%r139, %r257, 4;
	add.s32 	%r140, %r139, %r1;
	mul.wide.s32 	%rd13, %r140, 4;
	add.s64 	%rd4, %rd1, %rd13;
	ld.global.u32 	%r141, [%rd4];
	st.shared.u32 	[%r25], %r141;
	mov.u32 	%r258, %r22;
	@%p10 bra 	$L__BB198_10;
	setp.eq.s32 	%p11, %r24, 2;
	add.s64 	%rd5, %rd4, %rd14;
	ld.global.u32 	%r142, [%rd5];
	st.shared.u32 	[%r27], %r142;
	mov.u32 	%r258, %r28;
	@%p11 bra 	$L__BB198_10;
	add.s64 	%rd16, %rd5, %rd14;
	ld.global.u32 	%r143, [%rd16];
	add.s32 	%r144, %r27, %r26;
	st.shared.u32 	[%r144], %r143;
	mov.u32 	%r258, %r29;
$L__BB198_10:
	setp.lt.u32 	%p12, %r23, 3;
	@%p12 bra 	$L__BB198_13;
	shl.b32 	%r145, %r258, 2;
	mov.u32 	%r146, _ZZ9cuda_gemmIiLi256ELi2ELi1ELi16ELi2ELi2ELi32ELi1ELi0EEviiiPT_S1_S1_iiE3Ash;
	add.s32 	%r261, %r146, %r145;
	shl.b32 	%r147, %r257, 4;
	add.s32 	%r260, %r258, %r147;
$L__BB198_12:
	mul.wide.s32 	%rd17, %r260, 4;
	mov.u32 	%r148, %ntid.x;
	mul.wide.u32 	%rd18, %r148, 4;
	add.s64 	%rd19, %rd1, %rd17;
	add.s64 	%rd20, %rd19, %rd18;
	mul.wide.u32 	%rd21, %r148, 8;
	add.s64 	%rd22, %rd19, %rd21;
	mul.wide.u32 	%rd23, %r148, 12;
	add.s64 	%rd24, %rd19, %rd23;
	ld.global.u32 	%r149, [%rd19];
	st.shared.u32 	[%r261], %r149;
	ld.global.u32 	%r150, [%rd20];
	add.s32 	%r151, %r261, %r26;
	st.shared.u32 	[%r151], %r150;
	ld.global.u32 	%r152, [%rd22];
	shl.b32 	%r153, %r148, 3;
	add.s32 	%r154, %r261, %r153;
	st.shared.u32 	[%r154], %r152;
	ld.global.u32 	%r155, [%rd24];
	mad.lo.s32 	%r156, %r148, 12, %r261;
	st.shared.u32 	[%r156], %r155;
	add.s32 	%r258, %r258, %r26;
	shl.b32 	%r157, %r148, 4;
	add.s32 	%r261, %r261, %r157;
	add.s32 	%r260, %r260, %r26;
	setp.lt.u32 	%p13, %r258, 16;
	@%p13 bra 	$L__BB198_12;
$L__BB198_13:
	setp.eq.s32 	%p14, %r24, 0;
	mov.u32 	%r259, %r1;
	@%p14 bra 	$L__BB198_17;
	setp.eq.s32 	%p15, %r24, 1;
	mov.b32 	%r158, 0;
	st.shared.u32 	[%r30], %r158;
	mov.u32 	%r259, %r22;
	@%p15 bra 	$L__BB198_17;
	setp.eq.s32 	%p16, %r24, 2;
	mov.b32 	%r159, 0;
	st.shared.u32 	[%r31], %r159;
	mov.u32 	%r259, %r28;
	@%p16 bra 	$L__BB198_17;
	add.s32 	%r160, %r31, %r26;
	mov.b32 	%r161, 0;
	st.shared.u32 	[%r160], %r161;
	mov.u32 	%r259, %r29;
$L__BB198_17:
	setp.lt.u32 	%p17, %r23, 3;
	@%p17 bra 	$L__BB198_19;
$L__BB198_18:
	shl.b32 	%r162, %r259, 2;
	mov.u32 	%r163, _ZZ9cuda_gemmIiLi256ELi2ELi1ELi16ELi2ELi2ELi32ELi1ELi0EEviiiPT_S1_S1_iiE3Csh;
	add.s32 	%r164, %r163, %r162;
	mov.b32 	%r165, 0;
	st.shared.u32 	[%r164], %r165;
	add.s32 	%r166, %r164, %r26;
	st.shared.u32 	[%r166], %r165;
	add.s32 	%r167, %r166, %r26;
	st.shared.u32 	[%r167], %r165;
	add.s32 	%r168, %r167, %r26;
	st.shared.u32 	[%r168], %r165;
	add.s32 	%r259, %r26, %r259;
	setp.lt.u32 	%p18, %r259, 16;
	@%p18 bra 	$L__BB198_18;
$L__BB198_19:
	setp.lt.s32 	%p19, %r9, 1;
	bar.sync 	0;
	@%p19 bra 	$L__BB198_61;
	setp.ne.s32 	%p20, %r4, 1;
	@%p20 bra 	$L__BB198_34;
	mov.b32 	%r266, 0;
$L__BB198_22:
	setp.lt.s32 	%p41, %r111, 1;
	add.s32 	%r52, %r266, %r11;
	mad.lo.s32 	%r53, %r52, %r111, %r18;
	@%p41 bra 	$L__BB198_24;
	add.s32 	%r213, %r53, %r17;
	shl.b32 	%r214, %r213, 2;
	mov.u32 	%r215, _ZZ9cuda_gemmIiLi256ELi2ELi1ELi16ELi2ELi2ELi32ELi1ELi0EEviiiPT_S1_S1_iiE3Ash;
	add.s32 	%r216, %r215, %r214;
	ld.shared.u32 	%r288, [%r216];
$L__BB198_24:
	setp.lt.s32 	%p42, %r111, 2;
	@%p42 bra 	$L__BB198_26;
	xor.b32  	%r217, %r17, 1;
	add.s32 	%r218, %r53, %r217;
	shl.b32 	%r219, %r218, 2;
	mov.u32 	%r220, _ZZ9cuda_gemmIiLi256ELi2ELi1ELi16ELi2ELi2ELi32ELi1ELi0EEviiiPT_S1_S1_iiE3Ash;
	add.s32 	%r221, %r220, %r219;
	ld.shared.u32 	%r287, [%r221];
$L__BB198_26:
	setp.lt.s32 	%p43, %r12, %r19;
	@%p43 bra 	$L__BB198_28;
$L__BB198_27:
	add.s32 	%r266, %r266, %r10;
	setp.lt.s32 	%p49, %r266, %r9;
	@%p49 bra 	$L__BB198_22;
	bra.uni 	$L__BB198_61;
$L__BB198_28:
	rem.s32 	%r222, %r2, %r111;
	shl.b32 	%r223, %r222, 2;
	mov.u32 	%r224, _ZZ9cuda_gemmIiLi256ELi2ELi1ELi16ELi2ELi2ELi32ELi1ELi0EEviiiPT_S1_S1_iiE11kron_fac_sh;
	add.s32 	%r59, %r224, %r223;
	mov.u32 	%r269, %r12;
$L__BB198_29:
	mad.lo.s32 	%r226, %r269, 12, %r59;
	ld.shared.u32 	%r61, [%r226];
	mov.b32 	%r271, 0;
	@%p41 bra 	$L__BB198_31;
	shfl.sync.idx.b32	%r227|%p45, %r61, %r32, %r20, -1;
	mul.lo.s32 	%r271, %r227, %r288;
$L__BB198_31:
	@%p42 bra 	$L__BB198_33;
	shfl.sync.idx.b32	%r228|%p47, %r61, %r33, %r20, -1;
	mad.lo.s32 	%r271, %r228, %r287, %r271;
$L__BB198_33:
	mad.lo.s32 	%r229, %r269, %r9, %r52;
	shl.b32 	%r230, %r229, 2;
	mov.u32 	%r231, _ZZ9cuda_gemmIiLi256ELi2ELi1ELi16ELi2ELi2ELi32ELi1ELi0EEviiiPT_S1_S1_iiE3Csh;
	add.s32 	%r232, %r231, %r230;
	ld.shared.u32 	%r233, [%r232];
	add.s32 	%r234, %r233, %r271;
	st.shared.u32 	[%r232], %r234;
	add.s32 	%r269, %r269, %r14;
	setp.lt.s32 	%p48, %r269, %r19;
	@%p48 bra 	$L__BB198_29;
	bra.uni 	$L__BB198_27;
$L__BB198_34:
	setp.gt.u32 	%p21, %r111, 31;
	@%p21 bra 	$L__BB198_38;
	mov.b32 	%r283, 0;
$L__BB198_36:
	add.s32 	%r91, %r283, %r11;
	mad.lo.s32 	%r92, %r91, %r111, %r18;
	add.s32 	%r170, %r92, %r17;
	shl.b32 	%r171, %r170, 2;
	mov.u32 	%r172, _ZZ9cuda_gemmIiLi256ELi2ELi1ELi16ELi2ELi2ELi32ELi1ELi0EEviiiPT_S1_S1_iiE3Ash;
	add.s32 	%r173, %r172, %r171;
	ld.shared.u32 	%r288, [%r173];
	setp.gt.s32 	%p22, %r111, 1;
	@%p22 bra 	$L__BB198_37;
	bra.uni 	$L__BB198_55;
$L__BB198_37:
	xor.b32  	%r174, %r17, 1;
	add.s32 	%r175, %r92, %r174;
	shl.b32 	%r176, %r175, 2;
	add.s32 	%r178, %r172, %r176;
	ld.shared.u32 	%r287, [%r178];
	bra.uni 	$L__BB198_55;
$L__BB198_38:
	mov.b32 	%r274, 0;
$L__BB198_39:
	setp.lt.s32 	%p29, %r111, 1;
	add.s32 	%r70, %r274, %r11;
	mad.lo.s32 	%r71, %r70, %r111, %r18;
	@%p29 bra 	$L__BB198_41;
	add.s32 	%r190, %r71, %r17;
	shl.b32 	%r191, %r190, 2;
	mov.u32 	%r192, _ZZ9cuda_gemmIiLi256ELi2ELi1ELi16ELi2ELi2ELi32ELi1ELi0EEviiiPT_S1_S1_iiE3Ash;
	add.s32 	%r193, %r192, %r191;
	ld.shared.u32 	%r288, [%r193];
$L__BB198_41:
	setp.lt.s32 	%p30, %r111, 2;
	@%p30 bra 	$L__BB198_43;
	xor.b32  	%r194, %r17, 1;
	add.s32 	%r195, %r71, %r194;
	shl.b32 	%r196, %r195, 2;
	mov.u32 	%r197, _ZZ9cuda_gemmIiLi256ELi2ELi1ELi16ELi2ELi2ELi32ELi1ELi0EEviiiPT_S1_S1_iiE3Ash;
	add.s32 	%r198, %r197, %r196;
	ld.shared.u32 	%r287, [%r198];
$L__BB198_43:
	setp.lt.s32 	%p31, %r12, %r19;
	@%p31 bra 	$L__BB198_45;
$L__BB198_44:
	add.s32 	%r274, %r274, %r10;
	setp.lt.s32 	%p40, %r274, %r9;
	@%p40 bra 	$L__BB198_39;
	bra.uni 	$L__BB198_61;
$L__BB198_45:
	rem.s32 	%r199, %r2, %r111;
	shl.b32 	%r200, %r199, 2;
	mov.u32 	%r201, _ZZ9cuda_gemmIiLi256ELi2ELi1ELi16ELi2ELi2ELi32ELi1ELi0EEviiiPT_S1_S1_iiE11kron_fac_sh;
	add.s32 	%r77, %r201, %r200;
	mov.u32 	%r277, %r12;
$L__BB198_46:
	mad.lo.s32 	%r203, %r277, 12, %r77;
	ld.shared.u32 	%r79, [%r203];
	mov.b32 	%r281, 0;
	@%p29 bra 	$L__BB198_48;
	shfl.sync.idx.b32	%r204|%p33, %r79, %r32, %r20, -1;
	mul.lo.s32 	%r281, %r204, %r288;
$L__BB198_48:
	@%p30 bra 	$L__BB198_50;
	shfl.sync.idx.b32	%r205|%p35, %r79, %r33, %r20, -1;
	mad.lo.s32 	%r281, %r205, %r287, %r281;
$L__BB198_50:
	mov.u32 	%r279, %r3;
$L__BB198_51:
	shr.u32 	%r85, %r279, 1;
	shfl.sync.down.b32	%r206|%p36, %r281, %r85, %r21, -1;
	add.s32 	%r281, %r206, %r281;
	setp.gt.u32 	%p37, %r279, 3;
	mov.u32 	%r279, %r85;
	@%p37 bra 	$L__BB198_51;
	rem.u32 	%r207, %r2, %r4;
	setp.eq.s32 	%p38, %r207, 0;
	@%p38 bra 	$L__BB198_53;
	bra.uni 	$L__BB198_54;
$L__BB198_53:
	mad.lo.s32 	%r208, %r277, %r9, %r70;
	shl.b32 	%r209, %r208, 2;
	mov.u32 	%r210, _ZZ9cuda_gemmIiLi256ELi2ELi1ELi16ELi2ELi2ELi32ELi1ELi0EEviiiPT_S1_S1_iiE3Csh;
	add.s32 	%r211, %r210, %r209;
	st.shared.u32 	[%r211], %r281;
$L__BB198_54:
	add.s32 	%r277, %r277, %r14;
	setp.lt.s32 	%p39, %r277, %r19;
	@%p39 bra 	$L__BB198_46;
	bra.uni 	$L__BB198_44;
$L__BB198_55:
	setp.lt.s32 	%p23, %r12, %r19;
	@%p23 bra 	$L__BB198_56;
	bra.uni 	$L__BB198_60;
$L__BB198_56:
	rem.u32 	%r179, %r2, %r111;
	shl.b32 	%r180, %r179, 2;
	mov.u32 	%r181, _ZZ9cuda_gemmIiLi256ELi2ELi1ELi16ELi2ELi2ELi32ELi1ELi0EEviiiPT_S1_S1_iiE11kron_fac_sh;
	add.s32 	%r94, %r181, %r180;
	mov.u32 	%r285, %r12;
$L__BB198_57:
	setp.lt.s32 	%p24, %r111, 2;
	mad.lo.s32 	%r182, %r285, 12, %r94;
	ld.shared.u32 	%r98, [%r182];
	shfl.sync.idx.b32	%r183|%p25, %r98, %r32, %r20, -1;
	mul.lo.s32 	%r286, %r183, %r288;
	@%p24 bra 	$L__BB198_59;
	shfl.sync.idx.b32	%r184|%p26, %r98, %r33, %r20, -1;
	mad.lo.s32 	%r286, %r184, %r287, %r286;
$L__BB198_59:
	mad.lo.s32 	%r185, %r285, %r9, %r91;
	shl.b32 	%r186, %r185, 2;
	mov.u32 	%r187, _ZZ9cuda_gemmIiLi256ELi2ELi1ELi16ELi2ELi2ELi32ELi1ELi0EEviiiPT_S1_S1_iiE3Csh;
	add.s32 	%r188, %r187, %r186;
	st.shared.u32 	[%r188], %r286;
	add.s32 	%r285, %r285, %r14;
	setp.lt.s32 	%p27, %r285, %r19;
	@%p27 bra 	$L__BB198_57;
$L__BB198_60:
	add.s32 	%r283, %r283, %r10;
	setp.lt.s32 	%p28, %r283, %r9;
	@%p28 bra 	$L__BB198_36;
$L__BB198_61:
	setp.gt.u32 	%p50, %r1, 15;
	bar.sync 	0;
	@%p50 bra 	$L__BB198_68;
	setp.eq.s32 	%p51, %r24, 0;
	mov.u32 	%r289, %r1;
	@%p51 bra 	$L__BB198_66;
	setp.eq.s32 	%p52, %r24, 1;
	shl.b32 	%r235, %r257, 4;
	add.s32 	%r236, %r235, %r1;
	ld.shared.u32 	%r237, [%r30];
	mul.wide.s32 	%rd25, %r236, 4;
	add.s64 	%rd6, %rd2, %rd25;
	st.global.u32 	[%rd6], %r237;
	mov.u32 	%r289, %r22;
	@%p52 bra 	$L__BB198_66;
	setp.eq.s32 	%p53, %r24, 2;
	ld.shared.u32 	%r238, [%r31];
	cvt.u64.u32 	%rd26, %r26;
	add.s64 	%rd7, %rd6, %rd26;
	st.global.u32 	[%rd7], %r238;
	mov.u32 	%r289, %r28;
	@%p53 bra 	$L__BB198_66;
	add.s32 	%r239, %r31, %r26;
	ld.shared.u32 	%r240, [%r239];
	add.s64 	%rd28, %rd7, %rd26;
	st.global.u32 	[%rd28], %r240;
	mov.u32 	%r289, %r29;
$L__BB198_66:
	setp.lt.u32 	%p54, %r23, 3;
	@%p54 bra 	$L__BB198_68;
$L__BB198_67:
	shl.b32 	%r241, %r257, 4;
	add.s32 	%r242, %r241, %r289;
	shl.b32 	%r243, %r289, 2;
	mov.u32 	%r244, _ZZ9cuda_gemmIiLi256ELi2ELi1ELi16ELi2ELi2ELi32ELi1ELi0EEviiiPT_S1_S1_iiE3Csh;
	add.s32 	%r245, %r244, %r243;
	ld.shared.u32 	%r246, [%r245];
	mul.wide.s32 	%rd29, %r242, 4;
	add.s64 	%rd30, %rd2, %rd29;
	st.global.u32 	[%rd30], %r246;
	add.s32 	%r247, %r245, %r26;
	ld.shared.u32 	%r248, [%r247];
	add.s64 	%rd32, %rd30, %rd14;
	st.global.u32 	[%rd32], %r248;
	add.s32 	%r249, %r247, %r26;
	ld.shared.u32 	%r250, [%r249];
	add.s64 	%rd33, %rd32, %rd14;
	st.global.u32 	[%rd33], %r250;
	add.s32 	%r251, %r249, %r26;
	ld.shared.u32 	%r252, [%r251];
	add.s64 	%rd34, %rd33, %rd14;
	st.global.u32 	[%rd34], %r252;
	add.s32 	%r289, %r26, %r289;
	setp.lt.u32 	%p55, %r289, 16;
	@%p55 bra 	$L__BB198_67;
$L__BB198_68:
	add.s32 	%r257, %r257, %r16;
	shl.b32 	%r253, %r16, 1;
	setp.lt.u32 	%p56, %r257, %r253;
	@%p56 bra 	$L__BB198_5;
$L__BB198_69:
	ret;

}
	// .globl	_Z9cuda_gemmIiLi256ELi2ELi1ELi16ELi2ELi2ELi32ELi1ELi1EEviiiPT_S1_S1_ii
.visible .entry _Z9cuda_gemmIiLi256ELi2ELi1ELi16ELi2ELi2ELi32ELi1ELi1EEviiiPT_S1_S1_ii(
	.param .u32 _Z9cuda_gemmIiLi256ELi2ELi1ELi16ELi2ELi2ELi32ELi1ELi1EEviiiPT_S1_S1_ii_param_0,
	.param .u32 _Z9cuda_gemmIiLi256ELi2ELi1ELi16ELi2ELi2ELi32ELi1ELi1EEviiiPT_S1_S1_ii_param_1,
	.param .u32 _Z9cuda_gemmIiLi256ELi2ELi1ELi16ELi2ELi2ELi32ELi1ELi1EEviiiPT_S1_S1_ii_param_2,
	.param .u64 .ptr .align 1 _Z9cuda_gemmIiLi256ELi2ELi1ELi16ELi2ELi2ELi32ELi1ELi1EEviiiPT_S1_S1_ii_param_3,
	.param .u64 .ptr .align 1 _Z9cuda_gemmIiLi256ELi2ELi1ELi16ELi2ELi2ELi32ELi1ELi1EEviiiPT_S1_S1_ii_param_4,
	.param .u64 .ptr .align 1 _Z9cuda_gemmIiLi256ELi2ELi1ELi16ELi2ELi2ELi32ELi1ELi1EEviiiPT_S1_S1_ii_param_5,
	.param .u32 _Z9cuda_gemmIiLi256ELi2ELi1ELi16ELi2ELi2ELi32ELi1ELi1EEviiiPT_S1_S1_ii_param_6,
	.param .u32 _Z9cuda_gemmIiLi256ELi2ELi1ELi16ELi2ELi2ELi32ELi1ELi1EEviiiPT_S1_S1_ii_param_7
)
.maxntid 256
{
	.reg .pred 	%p<27>;
	.reg .b32 	%r<140>;
	.reg .b64 	%rd<38>;
	// demoted variable
	.shared .align 128 .b8 _ZZ9cuda_gemmIiLi256ELi2ELi1ELi16ELi2ELi2ELi32ELi1ELi1EEviiiPT_S1_S1_iiE11kron_fac_sh[24];
	// demoted variable
	.shared .align 128 .b8 _ZZ9cuda_gemmIiLi256ELi2ELi1ELi16ELi2ELi2ELi32ELi1ELi1EEviiiPT_S1_S1_iiE3Ash[64];
	// demoted variable
	.shared .align 128 .b8 _ZZ9cuda_gemmIiLi256ELi2ELi1ELi16ELi2ELi2ELi32ELi1ELi1EEviiiPT_S1_S1_iiE3Csh[64];
	ld.param.u64 	%rd12, [_Z9cuda_gemmIiLi256ELi2ELi1ELi16ELi2ELi2ELi32ELi1ELi1EEviiiPT_S1_S1_ii_param_3];
	ld.param.u64 	%rd11, [_Z9cuda_gemmIiLi256ELi2ELi1ELi16ELi2ELi2ELi32ELi1ELi1EEviiiPT_S1_S1_ii_param_4];
	ld.param.u64 	%rd13, [_Z9cuda_gemmIiLi256ELi2ELi1ELi16ELi2ELi2ELi32ELi1ELi1EEviiiPT_S1_S1_ii_param_5];
	cvta.to.global.u64 	%rd1, %rd12;
	cvta.to.global.u64 	%rd2, %rd13;
	mov.u32 	%r1, %tid.x;
	setp.gt.u32 	%p1, %r1, 3;
	@%p1 bra 	$L__BB199_3;
	mov.u32 	%r2, %ntid.x;
	cvta.to.global.u64 	%rd3, %rd11;
	mov.u32 	%r55, _ZZ9cuda_gemmIiLi256ELi2ELi1ELi16ELi2ELi2ELi32ELi1ELi1EEviiiPT_S1_S1_iiE11kron_fac_sh;
	mov.u32 	%r129, %r1;
$L__BB199_2:
	mul.wide.u32 	%rd14, %r129, 4;
	add.s64 	%rd15, %rd3, %rd14;
	ld.global.u32 	%r53, [%rd15];
	and.b32  	%r54, %r129, 1;
	mad.lo.s32 	%r56, %r54, 12, %r55;
	shl.b32 	%r57, %r129, 1;
	and.b32  	%r58, %r57, -4;
	add.s32 	%r59, %r56, %r58;
	st.shared.u32 	[%r59], %r53;
	add.s32 	%r129, %r129, %r2;
	setp.lt.u32 	%p2, %r129, 4;
	@%p2 bra 	$L__BB199_2;
$L__BB199_3:
	and.b32  	%r5, %r1, 7;
	mov.u32 	%r130, %ctaid.y;
	mov.u32 	%r7, %nctaid.y;
	shl.b32 	%r8, %r7, 1;
	setp.ge.u32 	%p3, %r130, %r8;
	@%p3 bra 	$L__BB199_30;
	mov.u32 	%r60, %ntid.x;
	shl.b32 	%r61, %r5, 1;
	and.b32  	%r9, %r1, 1;
	shl.b32 	%r62, %r1, 2;
	and.b32  	%r63, %r62, 4;
	mov.u32 	%r64, _ZZ9cuda_gemmIiLi256ELi2ELi1ELi16ELi2ELi2ELi32ELi1ELi1EEviiiPT_S1_S1_iiE11kron_fac_sh;
	add.s32 	%r10, %r64, %r63;
	add.s32 	%r11, %r1, %r60;
	max.u32 	%r65, %r11, 16;
	setp.lt.u32 	%p4, %r11, 16;
	selp.u32 	%r66, 1, 0, %p4;
	add.s32 	%r67, %r11, %r66;
	sub.s32 	%r68, %r65, %r67;
	div.u32 	%r69, %r68, %r60;
	add.s32 	%r12, %r69, %r66;
	add.s32 	%r70, %r12, 1;
	and.b32  	%r13, %r70, 3;
	mov.u32 	%r71, _ZZ9cuda_gemmIiLi256ELi2ELi1ELi16ELi2ELi2ELi32ELi1ELi1EEviiiPT_S1_S1_iiE3Ash;
	add.s32 	%r14, %r71, %r62;
	shl.b32 	%r15, %r60, 2;
	add.s32 	%r16, %r14, %r15;
	add.s32 	%r17, %r11, %r60;
	add.s32 	%r18, %r17, %r60;
	mov.u32 	%r72, _ZZ9cuda_gemmIiLi256ELi2ELi1ELi16ELi2ELi2ELi32ELi1ELi1EEviiiPT_S1_S1_iiE3Csh;
	add.s32 	%r19, %r72, %r62;
	add.s32 	%r20, %r19, %r15;
	add.s32 	%r21, %r20, %r15;
	or.b32  	%r73, %r61, %r9;
	shl.b32 	%r74, %r73, 2;
	add.s32 	%r22, %r71, %r74;
	xor.b32  	%r23, %r9, 1;
	or.b32  	%r75, %r61, %r23;
	shl.b32 	%r76, %r75, 2;
	add.s32 	%r24, %r71, %r76;
	shl.b32 	%r25, %r60, 4;
	shl.b32 	%r26, %r60, 3;
	mul.lo.s32 	%r27, %r60, 12;
	mul.wide.u32 	%rd16, %r60, 4;
	add.s64 	%rd4, %rd1, %rd16;
	mul.wide.u32 	%rd17, %r60, 8;
	add.s64 	%rd5, %rd1, %rd17;
	mul.wide.u32 	%rd18, %r60, 12;
	add.s64 	%rd6, %rd1, %rd18;
	shr.u32 	%r28, %r60, 3;
	cvt.u64.u32 	%rd20, %r15;
$L__BB199_5:
	setp.gt.u32 	%p5, %r1, 15;
	@%p5 bra 	$L__BB199_19;
	setp.eq.s32 	%p6, %r13, 0;
	shl.b32 	%r30, %r130, 4;
	mov.u32 	%r131, %r1;
	@%p6 bra 	$L__BB199_10;
	setp.eq.s32 	%p7, %r13, 1;
	add.s32 	%r77, %r30, %r1;
	mul.wide.s32 	%rd19, %r77, 4;
	add.s64 	%rd7, %rd1, %rd19;
	ld.global.u32 	%r78, [%rd7];
	st.shared.u32 	[%r14], %r78;
	mov.u32 	%r131, %r11;
	@%p7 bra 	$L__BB199_10;
	setp.eq.s32 	%p8, %r13, 2;
	add.s64 	%rd8, %rd7, %rd20;
	ld.global.u32 	%r79, [%rd8];
	st.shared.u32 	[%r16], %r79;
	mov.u32 	%r131, %r17;
	@%p8 bra 	$L__BB199_10;
	add.s64 	%rd22, %rd8, %rd20;
	ld.global.u32 	%r80, [%rd22];
	add.s32 	%r81, %r16, %r15;
	st.shared.u32 	[%r81], %r80;
	mov.u32 	%r131, %r18;
$L__BB199_10:
	setp.lt.u32 	%p9, %r12, 3;
	@%p9 bra 	$L__BB199_13;
	shl.b32 	%r82, %r131, 2;
	mov.u32 	%r83, _ZZ9cuda_gemmIiLi256ELi2ELi1ELi16ELi2ELi2ELi32ELi1ELi1EEviiiPT_S1_S1_iiE3Ash;
	add.s32 	%r134, %r83, %r82;
	add.s32 	%r133, %r131, %r30;
$L__BB199_12:
	mul.wide.s32 	%rd23, %r133, 4;
	add.s64 	%rd24, %rd4, %rd23;
	add.s64 	%rd25, %rd5, %rd23;
	add.s64 	%rd26, %rd6, %rd23;
	add.s64 	%rd27, %rd1, %rd23;
	ld.global.u32 	%r84, [%rd27];
	st.shared.u32 	[%r134], %r84;
	ld.global.u32 	%r85, [%rd24];
	add.s32 	%r86, %r134, %r15;
	st.shared.u32 	[%r86], %r85;
	ld.global.u32 	%r87, [%rd25];
	add.s32 	%r88, %r134, %r26;
	st.shared.u32 	[%r88], %r87;
	ld.global.u32 	%r89, [%rd26];
	add.s32 	%r90, %r134, %r27;
	st.shared.u32 	[%r90], %r89;
	add.s32 	%r131, %r131, %r15;
	add.s32 	%r134, %r134, %r25;
	add.s32 	%r133, %r133, %r15;
	setp.lt.u32 	%p10, %r131, 16;
	@%p10 bra 	$L__BB199_12;
$L__BB199_13:
	setp.eq.s32 	%p11, %r13, 0;
	mov.u32 	%r132, %r1;
	@%p11 bra 	$L__BB199_17;
	setp.eq.s32 	%p12, %r13, 1;
	mov.b32 	%r91, 0;
	st.shared.u32 	[%r19], %r91;
	mov.u32 	%r132, %r11;
	@%p12 bra 	$L__BB199_17;
	setp.eq.s32 	%p13, %r13, 2;
	mov.b32 	%r92, 0;
	st.shared.u32 	[%r20], %r92;
	mov.u32 	%r132, %r17;
	@%p13 bra 	$L__BB199_17;
	mov.b32 	%r93, 0;
	st.shared.u32 	[%r21], %r93;
	mov.u32 	%r132, %r18;
$L__BB199_17:
	setp.lt.u32 	%p14, %r12, 3;
	@%p14 bra 	$L__BB199_19;
$L__BB199_18:
	shl.b32 	%r94, %r132, 2;
	mov.u32 	%r95, _ZZ9cuda_gemmIiLi256ELi2ELi1ELi16ELi2ELi2ELi32ELi1ELi1EEviiiPT_S1_S1_iiE3Csh;
	add.s32 	%r96, %r95, %r94;
	mov.b32 	%r97, 0;
	st.shared.u32 	[%r96], %r97;
	add.s32 	%r98, %r96, %r15;
	st.shared.u32 	[%r98], %r97;
	add.s32 	%r99, %r98, %r15;
	st.shared.u32 	[%r99], %r97;
	add.s32 	%r100, %r99, %r15;
	st.shared.u32 	[%r100], %r97;
	add.s32 	%r132, %r15, %r132;
	setp.lt.u32 	%p15, %r132, 16;
	@%p15 bra 	$L__BB199_18;
$L__BB199_19:
	setp.gt.u32 	%p16, %r1, 15;
	bar.sync 	0;
	@%p16 bra 	$L__BB199_22;
	shr.u32 	%r137, %r1, 3;
	ld.shared.u32 	%r44, [%r22];
	ld.shared.u32 	%r45, [%r24];
$L__BB199_21:
	mad.lo.s32 	%r101, %r137, 12, %r10;
	ld.shared.u32 	%r102, [%r101];
	shfl.sync.idx.b32	%r103|%p17, %r102, %r9, 7711, -1;
	mul.lo.s32 	%r104, %r103, %r44;
	shfl.sync.idx.b32	%r105|%p18, %r102, %r23, 7711, -1;
	mad.lo.s32 	%r106, %r105, %r45, %r104;
	shl.b32 	%r107, %r5, 2;
	shl.b32 	%r108, %r137, 5;
	or.b32  	%r109, %r108, %r107;
	mov.u32 	%r110, _ZZ9cuda_gemmIiLi256ELi2ELi1ELi16ELi2ELi2ELi32ELi1ELi1EEviiiPT_S1_S1_iiE3Csh;
	add.s32 	%r111, %r110, %r109;
	ld.shared.u32 	%r112, [%r111];
	add.s32 	%r113, %r112, %r106;
	st.shared.u32 	[%r111], %r113;
	add.s32 	%r137, %r137, %r28;
	setp.lt.u32 	%p19, %r137, 2;
	@%p19 bra 	$L__BB199_21;
$L__BB199_22:
	setp.gt.u32 	%p20, %r1, 15;
	bar.sync 	0;
	@%p20 bra 	$L__BB199_29;
	setp.eq.s32 	%p21, %r13, 0;
	shl.b32 	%r48, %r130, 4;
	mov.u32 	%r138, %r1;
	@%p21 bra 	$L__BB199_27;
	setp.eq.s32 	%p22, %r13, 1;
	add.s32 	%r114, %r48, %r1;
	ld.shared.u32 	%r115, [%r19];
	mul.wide.s32 	%rd28, %r114, 4;
	add.s64 	%rd9, %rd2, %rd28;
	st.global.u32 	[%rd9], %r115;
	mov.u32 	%r138, %r11;
	@%p22 bra 	$L__BB199_27;
	setp.eq.s32 	%p23, %r13, 2;
	ld.shared.u32 	%r116, [%r20];
	cvt.u64.u32 	%rd29, %r15;
	add.s64 	%rd10, %rd9, %rd29;
	st.global.u32 	[%rd10], %r116;
	mov.u32 	%r138, %r17;
	@%p23 bra 	$L__BB199_27;
	ld.shared.u32 	%r117, [%r21];
	add.s64 	%rd31, %rd10, %rd29;
	st.global.u32 	[%rd31], %r117;
	mov.u32 	%r138, %r18;
$L__BB199_27:
	setp.lt.u32 	%p24, %r12, 3;
	@%p24 bra 	$L__BB199_29;
$L__BB199_28:
	add.s32 	%r118, %r48, %r138;
	shl.b32 	%r119, %r138, 2;
	mov.u32 	%r120, _ZZ9cuda_gemmIiLi256ELi2ELi1ELi16ELi2ELi2ELi32ELi1ELi1EEviiiPT_S1_S1_iiE3Csh;
	add.s32 	%r121, %r120, %r119;
	ld.shared.u32 	%r122, [%r121];
	mul.wide.s32 	%rd32, %r118, 4;
	add.s64 	%rd33, %rd2, %rd32;
	st.global.u32 	[%rd33], %r122;
	add.s32 	%r123, %r121, %r15;
	ld.shared.u32 	%r124, [%r123];
	add.s64 	%rd35, %rd33, %rd20;
	st.global.u32 	[%rd35], %r124;
	add.s32 	%r125, %r123, %r15;
	ld.shared.u32 	%r126, [%r125];
	add.s64 	%rd36, %rd35, %rd20;
	st.global.u32 	[%rd36], %r126;
	add.s32 	%r127, %r125, %r15;
	ld.shared.u32 	%r128, [%r127];
	add.s64 	%rd37, %rd36, %rd20;
	st.global.u32 	[%rd37], %r128;
	add.s32 	%r138, %r15, %r138;
	setp.lt.u32 	%p25, %r138, 16;
	@%p25 bra 	$L__BB199_28;
$L__BB199_29:
	add.s32 	%r130, %r130, %r7;
	setp.lt.u32 	%p26, %r130, %r8;
	@%p26 bra 	$L__BB199_5;
$L__BB199_30:
	ret;

}
	// .globl	_Z9cuda_gemmIiLi256ELi2ELi1ELi16ELi4ELi4ELi32ELi0ELi0EEviiiPT_S1_S1_ii
.visible .entry _Z9cuda_gemmIiLi256ELi2ELi1ELi16ELi4ELi4ELi32ELi0ELi0EEviiiPT_S1_S1_ii(
	.param .u32 _Z9cuda_gemmIiLi256ELi2ELi1ELi16ELi4ELi4ELi32ELi0ELi0EEviiiPT_S1_S1_ii_param_0,
	.param .u32 _Z9cuda_gemmIiLi256ELi2ELi1ELi16ELi4ELi4ELi32ELi0ELi0EEviiiPT_S1_S1_ii_param_1,
	.param .u32 _Z9cuda_gemmIiLi256ELi2ELi1ELi16ELi4ELi4ELi32ELi0ELi0EEviiiPT_S1_S1_ii_param_2,
	.param .u64 .ptr .align 1 _Z9cuda_gemmIiLi256ELi2ELi1ELi16ELi4ELi4ELi32ELi0ELi0EEviiiPT_S1_S1_ii_param_3,
	.param .u64 .ptr .align 1 _Z9cuda_gemmIiLi256ELi2ELi1ELi16ELi4ELi4ELi32ELi0ELi0EEviiiPT_S1_S1_ii_param_4,
	.param .u64 .ptr .align 1 _Z9cuda_gemmIiLi256ELi2ELi1ELi16ELi4ELi4ELi32ELi0ELi0EEviiiPT_S1_S1_ii_param_5,
	.param .u32 _Z9cuda_gemmIiLi256ELi2ELi1ELi16ELi4ELi4ELi32ELi0ELi0EEviiiPT_S1_S1_ii_param_6,
	.param .u32 _Z9cuda_gemmIiLi256ELi2ELi1ELi16ELi4ELi4ELi32ELi0ELi0EEviiiPT_S1_S1_ii_param_7
)
.maxntid 256
{
	.reg .pred 	%p<79>;
	.reg .b32 	%r<431>;
	.reg .b64 	%rd<38>;
	// demoted variable
	.shared .align 128 .b8 _ZZ9cuda_gemmIiLi256ELi2ELi1ELi16ELi4ELi4ELi32ELi0ELi0EEviiiPT_S1_S1_iiE11kron_fac_sh[80];
	// demoted variable
	.shared .align 128 .b8 _ZZ9cuda_gemmIiLi256ELi2ELi1ELi16ELi4ELi4ELi32ELi0ELi0EEviiiPT_S1_S1_iiE3Ash[64];
	// demoted variable
	.shared .align 128 .b8 _ZZ9cuda_gemmIiLi256ELi2ELi1ELi16ELi4ELi4ELi32ELi0ELi0EEviiiPT_S1_S1_iiE3Csh[64];
	ld.param.u32 	%r159, [_Z9cuda_gemmIiLi256ELi2ELi1ELi16ELi4ELi4ELi32ELi0ELi0EEviiiPT_S1_S1_ii_param_1];
	ld.param.u32 	%r160, [_Z9cuda_gemmIiLi256ELi2ELi1ELi16ELi4ELi4ELi32ELi0ELi0EEviiiPT_S1_S1_ii_param_2];
	ld.param.u64 	%rd8, [_Z9cuda_gemmIiLi256ELi2ELi1ELi16ELi4ELi4ELi32ELi0ELi0EEviiiPT_S1_S1_ii_param_3];
	ld.param.u64 	%rd7, [_Z9cuda_gemmIiLi256ELi2ELi1ELi16ELi4ELi4ELi32ELi0ELi0EEviiiPT_S1_S1_ii_param_4];
	ld.param.u64 	%rd9, [_Z9cuda_gemmIiLi256ELi2ELi1ELi16ELi4ELi4ELi32ELi0ELi0EEviiiPT_S1_S1_ii_param_5];
	ld.param.u32 	%r161, [_Z9cuda_gemmIiLi256ELi2ELi1ELi16ELi4ELi4ELi32ELi0ELi0EEviiiPT_S1_S1_ii_param_6];
	ld.param.u32 	%r162, [_Z9cuda_gemmIiLi256ELi2ELi1ELi16ELi4ELi4ELi32ELi0ELi0EEviiiPT_S1_S1_ii_param_7];
	cvta.to.global.u64 	%rd1, %rd8;
	cvta.to.global.u64 	%rd2, %rd9;
	mov.u32 	%r1, %tid.x;
	and.b32  	%r2, %r1, 31;
	setp.lt.s32 	%p1, %r162, 16;
	shr.u32 	%r3, %r162, 4;
	selp.b32 	%r4, 1, %r3, %p1;
	mul.lo.s32 	%r5, %r162, %r161;
	setp.ge.u32 	%p2, %r1, %r5;
	@%p2 bra 	$L__BB200_3;
	mov.u32 	%r6, %ntid.x;
	cvta.to.global.u64 	%rd3, %rd7;
	mov.u32 	%r369, %r1;
$L__BB200_2:
	mul.wide.u32 	%rd10, %r369, 4;
	add.s64 	%rd11, %rd3, %rd10;
	ld.global.u32 	%r163, [%rd11];
	rem.u32 	%r164, %r369, %r161;
	mov.u32 	%r165, _ZZ9cuda_gemmIiLi256ELi2ELi1ELi16ELi4ELi4ELi32ELi0ELi0EEviiiPT_S1_S1_iiE11kron_fac_sh;
	mad.lo.s32 	%r166, %r164, 20, %r165;
	div.u32 	%r167, %r369, %r162;
	shl.b32 	%r168, %r167, 2;
	add.s32 	%r169, %r166, %r168;
	st.shared.u32 	[%r169], %r163;
	add.s32 	%r369, %r369, %r6;
	setp.lt.u32 	%p3, %r369, %r5;
	@%p3 bra 	$L__BB200_2;
$L__BB200_3:
	div.s32 	%r9, 16, %r162;
	mul.lo.s32 	%r170, %r9, %r4;
	min.s32 	%r10, %r170, 256;
	div.u32 	%r12, %r1, %r10;
	mul.lo.s32 	%r171, %r12, %r10;
	sub.s32 	%r172, %r1, %r171;
	div.u32 	%r11, %r172, %r4;
	mov.u32 	%r13, %ntid.x;
	div.u32 	%r14, %r13, %r10;
	mov.u32 	%r374, %ctaid.y;
	mov.u32 	%r16, %nctaid.y;
	shl.b32 	%r17, %r16, 1;
	setp.ge.u32 	%p4, %r374, %r17;
	@%p4 bra 	$L__BB200_97;
	mov.u32 	%r174, %ctaid.x;
	shl.b32 	%r18, %r174, 4;
	and.b32  	%r19, %r11, 3;
	rem.u32 	%r175, %r1, %r4;
	shl.b32 	%r20, %r175, 2;
	min.s32 	%r21, %r161, 4;
	shl.b32 	%r176, %r162, 8;
	sub.s32 	%r22, 8223, %r176;
	shl.b32 	%r177, %r4, 8;
	sub.s32 	%r23, 8223, %r177;
	mul.lo.s32 	%r24, %r9, %r174;
	add.s32 	%r25, %r1, %r13;
	max.u32 	%r178, %r25, 16;
	setp.lt.u32 	%p5, %r25, 16;
	selp.u32 	%r179, 1, 0, %p5;
	add.s32 	%r180, %r25, %r179;
	sub.s32 	%r181, %r178, %r180;
	div.u32 	%r182, %r181, %r13;
	add.s32 	%r26, %r182, %r179;
	add.s32 	%r183, %r26, 1;
	and.b32  	%r27, %r183, 3;
	shl.b32 	%r184, %r1, 2;
	mov.u32 	%r185, _ZZ9cuda_gemmIiLi256ELi2ELi1ELi16ELi4ELi4ELi32ELi0ELi0EEviiiPT_S1_S1_iiE3Ash;
	add.s32 	%r28, %r185, %r184;
	shl.b32 	%r29, %r13, 2;
	add.s32 	%r30, %r28, %r29;
	add.s32 	%r31, %r25, %r13;
	add.s32 	%r32, %r31, %r13;
	mov.u32 	%r186, _ZZ9cuda_gemmIiLi256ELi2ELi1ELi16ELi4ELi4ELi32ELi0ELi0EEviiiPT_S1_S1_iiE3Csh;
	add.s32 	%r33, %r186, %r184;
	add.s32 	%r34, %r33, %r29;
	add.s32 	%r35, %r34, %r29;
	add.s32 	%r187, %r11, 1;
	and.b32  	%r36, %r187, 3;
	xor.b32  	%r37, %r19, 2;
	add.s32 	%r188, %r11, -1;
	and.b32  	%r38, %r188, 3;
	setp.lt.s32 	%p6, %r19, %r162;
	selp.b32 	%r189, 0, %r162, %p6;
	sub.s32 	%r39, %r19, %r189;
	add.s32 	%r190, %r19, 1;
	setp.lt.s32 	%p7, %r190, %r162;
	selp.b32 	%r191, 0, %r162, %p7;
	sub.s32 	%r40, %r190, %r191;
	add.s32 	%r192, %r19, 2;
	setp.lt.s32 	%p8, %r192, %r162;
	selp.b32 	%r193, 0, %r162, %p8;
	sub.s32 	%r41, %r192, %r193;
	add.s32 	%r194, %r19, 3;
	setp.lt.s32 	%p9, %r194, %r162;
	selp.b32 	%r195, 0, %r162, %p9;
	sub.s32 	%r42, %r194, %r195;
	mul.wide.u32 	%rd12, %r13, 4;
	add.s64 	%rd4, %rd1, %rd12;
	mul.wide.u32 	%rd19, %r13, 8;
	mul.wide.u32 	%rd22, %r13, 12;
	cvt.u64.u32 	%rd14, %r29;
$L__BB200_5:
	setp.gt.u32 	%p10, %r1, 15;
	@%p10 bra 	$L__BB200_19;
	setp.eq.s32 	%p11, %r27, 0;
	mul.lo.s32 	%r48, %r374, %r160;
	mov.u32 	%r375, %r1;
	@%p11 bra 	$L__BB200_10;
	setp.eq.s32 	%p12, %r27, 1;
	add.s32 	%r196, %r48, %r18;
	add.s32 	%r197, %r196, %r1;
	mul.wide.s32 	%rd13, %r197, 4;
	add.s64 	%rd5, %rd1, %rd13;
	ld.global.u32 	%r198, [%rd5];
	st.shared.u32 	[%r28], %r198;
	mov.u32 	%r375, %r25;
	@%p12 bra 	$L__BB200_10;
	setp.eq.s32 	%p13, %r27, 2;
	add.s64 	%rd6, %rd5, %rd14;
	ld.global.u32 	%r199, [%rd6];
	st.shared.u32 	[%r30], %r199;
	mov.u32 	%r375, %r31;
	@%p13 bra 	$L__BB200_10;
	add.s64 	%rd16, %rd6, %rd14;
	ld.global.u32 	%r200, [%rd16];
	add.s32 	%r201, %r30, %r29;
	st.shared.u32 	[%r201], %r200;
	mov.u32 	%r375, %r32;
$L__BB200_10:
	setp.lt.u32 	%p14, %r26, 3;
	@%p14 bra 	$L__BB200_13;
	shl.b32 	%r202, %r375, 2;
	mov.u32 	%r203, _ZZ9cuda_gemmIiLi256ELi2ELi1ELi16ELi4ELi4ELi32ELi0ELi0EEviiiPT_S1_S1_iiE3Ash;
	add.s32 	%r378, %r203, %r202;
	add.s32 	%r204, %r18, %r375;
	add.s32 	%r377, %r204, %r48;
$L__BB200_12:
	mul.wide.s32 	%rd17, %r377, 4;
	add.s64 	%rd18, %rd4, %rd17;
	add.s64 	%rd20, %rd1, %rd17;
	add.s64 	%rd21, %rd20, %rd19;
	add.s64 	%rd23, %rd20, %rd22;
	ld.global.u32 	%r205, [%rd20];
	st.shared.u32 	[%r378], %r205;
	ld.global.u32 	%r206, [%rd18];
	add.s32 	%r207, %r378, %r29;
	st.shared.u32 	[%r207], %r206;
	ld.global.u32 	%r208, [%rd21];
	shl.b32 	%r209, %r13, 3;
	add.s32 	%r210, %r378, %r209;
	st.shared.u32 	[%r210], %r208;
	ld.global.u32 	%r211, [%rd23];
	mad.lo.s32 	%r212, %r13, 12, %r378;
	st.shared.u32 	[%r212], %r211;
	add.s32 	%r375, %r375, %r29;
	shl.b32 	%r213, %r13, 4;
	add.s32 	%r378, %r378, %r213;
	add.s32 	%r377, %r377, %r29;
	setp.lt.u32 	%p15, %r375, 16;
	@%p15 bra 	$L__BB200_12;
$L__BB200_13:
	mov.u32 	%r376, %r1;
	@%p11 bra 	$L__BB200_17;
	setp.eq.s32 	%p17, %r27, 1;
	mov.b32 	%r214, 0;
	st.shared.u32 	[%r33], %r214;
	mov.u32 	%r376, %r25;
	@%p17 bra 	$L__BB200_17;
	setp.eq.s32 	%p18, %r27, 2;
	mov.b32 	%r215, 0;
	st.shared.u32 	[%r34], %r215;
	mov.u32 	%r376, %r31;
	@%p18 bra 	$L__BB200_17;
	mov.b32 	%r216, 0;
	st.shared.u32 	[%r35], %r216;
	mov.u32 	%r376, %r32;
$L__BB200_17:
	@%p14 bra 	$L__BB200_19;
$L__BB200_18:
	shl.b32 	%r217, %r376, 2;
	mov.u32 	%r218, _ZZ9cuda_gemmIiLi256ELi2ELi1ELi16ELi4ELi4ELi32ELi0ELi0EEviiiPT_S1_S1_iiE3Csh;
	add.s32 	%r219, %r218, %r217;
	mov.b32 	%r220, 0;
	st.shared.u32 	[%r219], %r220;
	add.s32 	%r221, %r219, %r29;
	st.shared.u32 	[%r221], %r220;
	add.s32 	%r222, %r221, %r29;
	st.shared.u32 	[%r222], %r220;
	add.s32 	%r223, %r222, %r29;
	st.shared.u32 	[%r223], %r220;
	add.s32 	%r376, %r29, %r376;
	setp.lt.u32 	%p20, %r376, 16;
	@%p20 bra 	$L__BB200_18;
$L__BB200_19:
	setp.lt.s32 	%p21, %r9, 1;
	bar.sync 	0;
	@%p21 bra 	$L__BB200_89;
	setp.ne.s32 	%p22, %r4, 1;
	@%p22 bra 	$L__BB200_42;
	mov.b32 	%r385, 0;
$L__BB200_22:
	setp.lt.s32 	%p57, %r162, 1;
	add.s32 	%r66, %r385, %r11;
	mad.lo.s32 	%r67, %r66, %r162, %r20;
	@%p57 bra 	$L__BB200_24;
	add.s32 	%r287, %r67, %r19;
	shl.b32 	%r288, %r287, 2;
	mov.u32 	%r289, _ZZ9cuda_gemmIiLi256ELi2ELi1ELi16ELi4ELi4ELi32ELi0ELi0EEviiiPT_S1_S1_iiE3Ash;
	add.s32 	%r290, %r289, %r288;
	ld.shared.u32 	%r428, [%r290];
$L__BB200_24:
	setp.lt.s32 	%p58, %r162, 2;
	@%p58 bra 	$L__BB200_26;
	add.s32 	%r291, %r67, %r36;
	shl.b32 	%r292, %r291, 2;
	mov.u32 	%r293, _ZZ9cuda_gemmIiLi256ELi2ELi1ELi16ELi4ELi4ELi32ELi0ELi0EEviiiPT_S1_S1_iiE3Ash;
	add.s32 	%r294, %r293, %r292;
	ld.shared.u32 	%r427, [%r294];
$L__BB200_26:
	setp.lt.s32 	%p59, %r162, 3;
	@%p59 bra 	$L__BB200_28;
	add.s32 	%r295, %r67, %r37;
	shl.b32 	%r296, %r295, 2;
	mov.u32 	%r297, _ZZ9cuda_gemmIiLi256ELi2ELi1ELi16ELi4ELi4ELi32ELi0ELi0EEviiiPT_S1_S1_iiE3Ash;
	add.s32 	%r298, %r297, %r296;
	ld.shared.u32 	%r426, [%r298];
$L__BB200_28:
	setp.lt.s32 	%p60, %r162, 4;
	@%p60 bra 	$L__BB200_30;
	add.s32 	%r299, %r67, %r38;
	shl.b32 	%r300, %r299, 2;
	mov.u32 	%r301, _ZZ9cuda_gemmIiLi256ELi2ELi1ELi16ELi4ELi4ELi32ELi0ELi0EEviiiPT_S1_S1_iiE3Ash;
	add.s32 	%r302, %r301, %r300;
	ld.shared.u32 	%r425, [%r302];
$L__BB200_30:
	setp.lt.s32 	%p61, %r12, %r21;
	@%p61 bra 	$L__BB200_32;
$L__BB200_31:
	add.s32 	%r385, %r385, %r10;
	setp.lt.s32 	%p71, %r385, %r9;
	@%p71 bra 	$L__BB200_22;
	bra.uni 	$L__BB200_89;
$L__BB200_32:
	rem.s32 	%r303, %r2, %r162;
	shl.b32 	%r304, %r303, 2;
	mov.u32 	%r305, _ZZ9cuda_gemmIiLi256ELi2ELi1ELi16ELi4ELi4ELi32ELi0ELi0EEviiiPT_S1_S1_iiE11kron_fac_sh;
	add.s32 	%r77, %r305, %r304;
	mov.u32 	%r390, %r12;
$L__BB200_33:
	mad.lo.s32 	%r307, %r390, 20, %r77;
	ld.shared.u32 	%r79, [%r307];
	mov.b32 	%r392, 0;
	@%p57 bra 	$L__BB200_35;
	shfl.sync.idx.b32	%r308|%p63, %r79, %r39, %r22, -1;
	mul.lo.s32 	%r392, %r308, %r428;
$L__BB200_35:
	@%p58 bra 	$L__BB200_37;
	shfl.sync.idx.b32	%r309|%p65, %r79, %r40, %r22, -1;
	mad.lo.s32 	%r392, %r309, %r427, %r392;
$L__BB200_37:
	@%p59 bra 	$L__BB200_39;
	shfl.sync.idx.b32	%r310|%p67, %r79, %r41, %r22, -1;
	mad.lo.s32 	%r392, %r310, %r426, %r392;
$L__BB200_39:
	@%p60 bra 	$L__BB200_41;
	shfl.sync.idx.b32	%r311|%p69, %r79, %r42, %r22, -1;
	mad.lo.s32 	%r392, %r311, %r425, %r392;
$L__BB200_41:
	mad.lo.s32 	%r312, %r390, %r9, %r66;
	shl.b32 	%r313, %r312, 2;
	mov.u32 	%r314, _ZZ9cuda_gemmIiLi256ELi2ELi1ELi16ELi4ELi4ELi32ELi0ELi0EEviiiPT_S1_S1_iiE3Csh;
	add.s32 	%r315, %r314, %r313;
	ld.shared.u32 	%r316, [%r315];
	add.s32 	%r317, %r316, %r392;
	st.shared.u32 	[%r315], %r317;
	add.s32 	%r390, %r390, %r14;
	setp.lt.s32 	%p70, %r390, %r21;
	@%p70 bra 	$L__BB200_33;
	bra.uni 	$L__BB200_31;
$L__BB200_42:
	setp.gt.u32 	%p23, %r162, 31;
	@%p23 bra 	$L__BB200_52;
	mov.b32 	%r415, 0;
$L__BB200_44:
	setp.eq.s32 	%p24, %r162, 0;
	add.s32 	%r126, %r415, %r11;
	mad.lo.s32 	%r127, %r126, %r162, %r20;
	@%p24 bra 	$L__BB200_46;
	add.s32 	%r225, %r127, %r19;
	shl.b32 	%r226, %r225, 2;
	mov.u32 	%r227, _ZZ9cuda_gemmIiLi256ELi2ELi1ELi16ELi4ELi4ELi32ELi0ELi0EEviiiPT_S1_S1_iiE3Ash;
	add.s32 	%r228, %r227, %r226;
	ld.shared.u32 	%r428, [%r228];
$L__BB200_46:
	setp.lt.s32 	%p25, %r162, 2;
	@%p25 bra 	$L__BB200_48;
	add.s32 	%r229, %r127, %r36;
	shl.b32 	%r230, %r229, 2;
	mov.u32 	%r231, _ZZ9cuda_gemmIiLi256ELi2ELi1ELi16ELi4ELi4ELi32ELi0ELi0EEviiiPT_S1_S1_iiE3Ash;
	add.s32 	%r232, %r231, %r230;
	ld.shared.u32 	%r427, [%r232];
$L__BB200_48:
	setp.lt.s32 	%p26, %r162, 3;
	@%p26 bra 	$L__BB200_50;
	add.s32 	%r233, %r127, %r37;
	shl.b32 	%r234, %r233, 2;
	mov.u32 	%r235, _ZZ9cuda_gemmIiLi256ELi2ELi1ELi16ELi4ELi4ELi32ELi0ELi0EEviiiPT_S1_S1_iiE3Ash;
	add.s32 	%r236, %r235, %r234;
	ld.shared.u32 	%r426, [%r236];
$L__BB200_50:
	setp.lt.s32 	%p27, %r162, 4;
	@%p27 bra 	$L__BB200_77;
	add.s32 	%r237, %r127, %r38;
	shl.b32 	%r238, %r237, 2;
	mov.u32 	%r239, _ZZ9cuda_gemmIiLi256ELi2ELi1ELi16ELi4ELi4ELi32ELi0ELi0EEviiiPT_S1_S1_iiE3Ash;
	add.s32 	%r240, %r239, %r238;
	ld.shared.u32 	%r425, [%r240];
	bra.uni 	$L__BB200_77;
$L__BB200_52:
	mov.b32 	%r399, 0;
$L__BB200_53:
	setp.lt.s32 	%p39, %r162, 1;
	add.s32 	%r94, %r399, %r11;
	mad.lo.s32 	%r95, %r94, %r162, %r20;
	@%p39 bra 	$L__BB200_55;
	add.s32 	%r255, %r95, %r19;
	shl.b32 	%r256, %r255, 2;
	mov.u32 	%r257, _ZZ9cuda_gemmIiLi256ELi2ELi1ELi16ELi4ELi4ELi32ELi0ELi0EEviiiPT_S1_S1_iiE3Ash;
	add.s32 	%r258, %r257, %r256;
	ld.shared.u32 	%r428, [%r258];
$L__BB200_55:
	setp.lt.s32 	%p40, %r162, 2;
	@%p40 bra 	$L__BB200_57;
	add.s32 	%r259, %r95, %r36;
	shl.b32 	%r260, %r259, 2;
	mov.u32 	%r261, _ZZ9cuda_gemmIiLi256ELi2ELi1ELi16ELi4ELi4ELi32ELi0ELi0EEviiiPT_S1_S1_iiE3Ash;
	add.s32 	%r262, %r261, %r260;
	ld.shared.u32 	%r427, [%r262];
$L__BB200_57:
	setp.lt.s32 	%p41, %r162, 3;
	@%p41 bra 	$L__BB200_59;
	add.s32 	%r263, %r95, %r37;
	shl.b32 	%r264, %r263, 2;
	mov.u32 	%r265, _ZZ9cuda_gemmIiLi256ELi2ELi1ELi16ELi4ELi4ELi32ELi0ELi0EEviiiPT_S1_S1_iiE3Ash;
	add.s32 	%r266, %r265, %r264;
	ld.shared.u32 	%r426, [%r266];
$L__BB200_59:
	setp.lt.s32 	%p42, %r162, 4;
	@%p42 bra 	$L__BB200_61;
	add.s32 	%r267, %r95, %r38;
	shl.b32 	%r268, %r267, 2;
	mov.u32 	%r269, _ZZ9cuda_gemmIiLi256ELi2ELi1ELi16ELi4ELi4ELi32ELi0ELi0EEviiiPT_S1_S1_iiE3Ash;
	add.s32 	%r270, %r269, %r268;
	ld.shared.u32 	%r425, [%r270];
$L__BB200_61:
	setp.lt.s32 	%p43, %r12, %r21;
	@%p43 bra 	$L__BB200_63;
$L__BB200_62:
	add.s32 	%r399, %r399, %r10;
	setp.lt.s32 	%p56, %r399, %r9;
	@%p56 bra 	$L__BB200_53;
	bra.uni 	$L__BB200_89;
$L__BB200_63:
	rem.s32 	%r271, %r2, %r162;
	shl.b32 	%r272, %r271, 2;
	mov.u32 	%r273, _ZZ9cuda_gemmIiLi256ELi2ELi1ELi16ELi4ELi4ELi32ELi0ELi0EEviiiPT_S1_S1_iiE11kron_fac_sh;
	add.s32 	%r105, %r273, %r272;
	mov.u32 	%r404, %r12;
$L__BB200_64:
	mad.lo.s32 	%r275, %r404, 20, %r105;
	ld.shared.u32 	%r107, [%r275];
	mov.b32 	%r406, 0;
	@%p39 bra 	$L__BB200_66;
	shfl.sync.idx.b32	%r276|%p45, %r107, %r39, %r22, -1;
	mul.lo.s32 	%r406, %r276, %r428;
$L__BB200_66:
	@%p40 bra 	$L__BB200_68;
	shfl.sync.idx.b32	%r277|%p47, %r107, %r40, %r22, -1;
	mad.lo.s32 	%r406, %r277, %r427, %r406;
$L__BB200_68:
	@%p41 bra 	$L__BB200_70;
	shfl.sync.idx.b32	%r278|%p49, %r107, %r41, %r22, -1;
	mad.lo.s32 	%r406, %r278, %r426, %r406;
$L__BB200_70:
	@%p42 bra 	$L__BB200_72;
	shfl.sync.idx.b32	%r279|%p51, %r107, %r42, %r22, -1;
	mad.lo.s32 	%r406, %r279, %r425, %r406;
$L__BB200_72:
	mov.u32 	%r408, %r3;
$L__BB200_73:
	shr.u32 	%r117, %r408, 1;
	shfl.sync.down.b32	%r280|%p52, %r406, %r117, %r23, -1;
	add.s32 	%r406, %r280, %r406;
	setp.gt.u32 	%p53, %r408, 3;
	mov.u32 	%r408, %r117;
	@%p53 bra 	$L__BB200_73;
	rem.u32 	%r281, %r2, %r4;
	setp.eq.s32 	%p54, %r281, 0;
	@%p54 bra 	$L__BB200_75;
	bra.uni 	$L__BB200_76;
$L__BB200_75:
	mad.lo.s32 	%r282, %r404, %r9, %r94;
	shl.b32 	%r283, %r282, 2;
	mov.u32 	%r284, _ZZ9cuda_gemmIiLi256ELi2ELi1ELi16ELi4ELi4ELi32ELi0ELi0EEviiiPT_S1_S1_iiE3Csh;
	add.s32 	%r285, %r284, %r283;
	st.shared.u32 	[%r285], %r406;
$L__BB200_76:
	add.s32 	%r404, %r404, %r14;
	setp.lt.s32 	%p55, %r404, %r21;
	@%p55 bra 	$L__BB200_64;
	bra.uni 	$L__BB200_62;
$L__BB200_77:
	setp.lt.s32 	%p28, %r12, %r21;
	@%p28 bra 	$L__BB200_78;
	bra.uni 	$L__BB200_88;
$L__BB200_78:
	rem.u32 	%r241, %r2, %r162;
	shl.b32 	%r242, %r241, 2;
	mov.u32 	%r243, _ZZ9cuda_gemmIiLi256ELi2ELi1ELi16ELi4ELi4ELi32ELi0ELi0EEviiiPT_S1_S1_iiE11kron_fac_sh;
	add.s32 	%r128, %r243, %r242;
	mov.u32 	%r420, %r12;
$L__BB200_79:
	mad.lo.s32 	%r245, %r420, 20, %r128;
	ld.shared.u32 	%r138, [%r245];
	mov.b32 	%r422, 0;
	@%p24 bra 	$L__BB200_81;
	shfl.sync.idx.b32	%r246|%p30, %r138, %r39, %r22, -1;
	mul.lo.s32 	%r422, %r246, %r428;
$L__BB200_81:
	@%p25 bra 	$L__BB200_83;
	shfl.sync.idx.b32	%r247|%p32, %r138, %r40, %r22, -1;
	mad.lo.s32 	%r422, %r247, %r427, %r422;
$L__BB200_83:
	@%p26 bra 	$L__BB200_85;
	shfl.sync.idx.b32	%r248|%p34, %r138, %r41, %r22, -1;
	mad.lo.s32 	%r422, %r248, %r426, %r422;
$L__BB200_85:
	@%p27 bra 	$L__BB200_87;
	shfl.sync.idx.b32	%r249|%p36, %r138, %r42, %r22, -1;
	mad.lo.s32 	%r422, %r249, %r425, %r422;
$L__BB200_87:
	mad.lo.s32 	%r250, %r420, %r9, %r126;
	shl.b32 	%r251, %r250, 2;
	mov.u32 	%r252, _ZZ9cuda_gemmIiLi256ELi2ELi1ELi16ELi4ELi4ELi32ELi0ELi0EEviiiPT_S1_S1_iiE3Csh;
	add.s32 	%r253, %r252, %r251;
	st.shared.u32 	[%r253], %r422;
	add.s32 	%r420, %r420, %r14;
	setp.lt.s32 	%p37, %r420, %r21;
	@%p37 bra 	$L__BB200_79;
$L__BB200_88:
	add.s32 	%r415, %r415, %r10;
	setp.lt.s32 	%p38, %r415, %r9;
	@%p38 bra 	$L__BB200_44;
$L__BB200_89:
	bar.sync 	0;
	@%p10 bra 	$L__BB200_96;
	setp.eq.s32 	%p73, %r27, 0;
	mad.lo.s32 	%r153, %r374, %r159, %r24;
	div.s32 	%r154, %r160, %r162;
	mov.u32 	%r429, %r1;
	@%p73 bra 	$L__BB200_94;
	setp.eq.s32 	%p74, %r27, 1;
	div.s32 	%r318, %r1, %r9;
	mad.lo.s32 	%r319, %r154, %r318, %r153;
	mul.lo.s32 	%r320, %r318, %r9;
	sub.s32 	%r321, %r1, %r320;
	add.s32 	%r322, %r319, %r321;
	ld.shared.u32 	%r323, [%r33];
	mul.wide.s32 	%rd24, %r322, 4;
	add.s64 	%rd25, %rd2, %rd24;
	st.global.u32 	[%rd25], %r323;
	mov.u32 	%r429, %r25;
	@%p74 bra 	$L__BB200_94;
	setp.eq.s32 	%p75, %r27, 2;
	div.s32 	%r324, %r25, %r9;
	mad.lo.s32 	%r325, %r154, %r324, %r153;
	mul.lo.s32 	%r326, %r324, %r9;
	sub.s32 	%r327, %r25, %r326;
	add.s32 	%r328, %r325, %r327;
	ld.shared.u32 	%r329, [%r34];
	mul.wide.s32 	%rd26, %r328, 4;
	add.s64 	%rd27, %rd2, %rd26;
	st.global.u32 	[%rd27], %r329;
	mov.u32 	%r429, %r31;
	@%p75 bra 	$L__BB200_94;
	div.s32 	%r330, %r31, %r9;
	mad.lo.s32 	%r331, %r154, %r330, %r153;
	mul.lo.s32 	%r332, %r330, %r9;
	sub.s32 	%r333, %r31, %r332;
	add.s32 	%r334, %r331, %r333;
	ld.shared.u32 	%r335, [%r35];
	mul.wide.s32 	%rd28, %r334, 4;
	add.s64 	%rd29, %rd2, %rd28;
	st.global.u32 	[%rd29], %r335;
	mov.u32 	%r429, %r32;
$L__BB200_94:
	setp.lt.u32 	%p76, %r26, 3;
	@%p76 bra 	$L__BB200_96;
$L__BB200_95:
	div.s32 	%r336, %r429, %r9;
	mad.lo.s32 	%r337, %r154, %r336, %r153;
	mul.lo.s32 	%r338, %r336, %r9;
	sub.s32 	%r339, %r429, %r338;
	add.s32 	%r340, %r337, %r339;
	shl.b32 	%r341, %r429, 2;
	mov.u32 	%r342, _ZZ9cuda_gemmIiLi256ELi2ELi1ELi16ELi4ELi4ELi32ELi0ELi0EEviiiPT_S1_S1_iiE3Csh;
	add.s32 	%r343, %r342, %r341;
	ld.shared.u32 	%r344, [%r343];
	mul.wide.s32 	%rd30, %r340, 4;
	add.s64 	%rd31, %rd2, %rd30;
	st.global.u32 	[%rd31], %r344;
	add.s32 	%r345, %r429, %r13;
	div.s32 	%r346, %r345, %r9;
	mad.lo.s32 	%r347, %r154, %r346, %r153;
	mul.lo.s32 	%r348, %r346, %r9;
	sub.s32 	%r349, %r345, %r348;
	add.s32 	%r350, %r347, %r349;
	add.s32 	%r351, %r343, %r29;
	ld.shared.u32 	%r352, [%r351];
	mul.wide.s32 	%rd32, %r350, 4;
	add.s64 	%rd33, %rd2, %rd32;
	st.global.u32 	[%rd33], %r352;
	add.s32 	%r353, %r345, %r13;
	div.s32 	%r354, %r353, %r9;
	mad.lo.s32 	%r355, %r154, %r354, %r153;
	mul.lo.s32 	%r356, %r354, %r9;
	sub.s32 	%r357, %r353, %r356;
	add.s32 	%r358, %r355, %r357;
	add.s32 	%r359, %r351, %r29;
	ld.shared.u32 	%r360, [%r359];
	mul.wide.s32 	%rd34, %r358, 4;
	add.s64 	%rd35, %rd2, %rd34;
	st.global.u32 	[%rd35], %r360;
	add.s32 	%r361, %r353, %r13;
	div.s32 	%r362, %r361, %r9;
	mad.lo.s32 	%r363, %r154, %r362, %r153;
	mul.lo.s32 	%r364, %r362, %r9;
	sub.s32 	%r365, %r361, %r364;
	add.s32 	%r366, %r363, %r365;
	add.s32 	%r367, %r359, %r29;
	ld.shared.u32 	%r368, [%r367];
	mul.wide.s32 	%rd36, %r366, 4;
	add.s64 	%rd37, %rd2, %rd36;
	st.global.u32 	[%rd37], %r368;
	add.s32 	%r429, %r361, %r13;
	setp.lt.u32 	%p77, %r429, 16;
	@%p77 bra 	$L__BB200_95;
$L__BB200_96:
	add.s32 	%r374, %r374, %r16;
	setp.lt.u32 	%p78, %r374, %r17;
	@%p78 bra 	$L__BB200_5;
$L__BB200_97:
	ret;

}
	// .globl	_Z9cuda_gemmIiLi256ELi2ELi1ELi16ELi4ELi4ELi32ELi0ELi1EEviiiPT_S1_S1_ii
.visible .entry _Z9cuda_gemmIiLi256ELi2ELi1ELi16ELi4ELi4ELi32ELi0ELi1EEviiiPT_S1_S1_ii(
	.param .u32 _Z9cuda_gemmIiLi256ELi2ELi1ELi16ELi4ELi4ELi32ELi0ELi1EEviiiPT_S1_S1_ii_param_0,
	.param .u32 _Z9cuda_gemmIiLi256ELi2ELi1ELi16ELi4ELi4ELi32ELi0ELi1EEviiiPT_S1_S1_ii_param_1,
	.param .u32 _Z9cuda_gemmIiLi256ELi2ELi1ELi16ELi4ELi4ELi32ELi0ELi1EEviiiPT_S1_S1_ii_param_2,
	.param .u64 .ptr .align 1 _Z9cuda_gemmIiLi256ELi2ELi1ELi16ELi4ELi4ELi32ELi0ELi1EEviiiPT_S1_S1_ii_param_3,
	.param .u64 .ptr .align 1 _Z9cuda_gemmIiLi256ELi2ELi1ELi16ELi4ELi4ELi32ELi0ELi1EEviiiPT_S1_S1_ii_param_4,
	.param .u64 .ptr .align 1 _Z9cuda_gemmIiLi256ELi2ELi1ELi16ELi4ELi4ELi32ELi0ELi1EEviiiPT_S1_S1_ii_param_5,
	.param .u32 _Z9cuda_gemmIiLi256ELi2ELi1ELi16ELi4ELi4ELi32ELi0ELi1EEviiiPT_S1_S1_ii_param_6,
	.param .u32 _Z9cuda_gemmIiLi256ELi2ELi1ELi16ELi4ELi4ELi32ELi0ELi1EEviiiPT_S1_S1_ii_param_7
)
.maxntid 256
{
	.reg .pred 	%p<29>;
	.reg .b32 	%r<192>;
	.reg .b64 	%rd<37>;
	// demoted variable
	.shared .align 128 .b8 _ZZ9cuda_gemmIiLi256ELi2ELi1ELi16ELi4ELi4ELi32ELi0ELi1EEviiiPT_S1_S1_iiE11kron_fac_sh[80];
	// demoted variable
	.shared .align 128 .b8 _ZZ9cuda_gemmIiLi256ELi2ELi1ELi16ELi4ELi4ELi32ELi0ELi1EEviiiPT_S1_S1_iiE3Ash[64];
	// demoted variable
	.shared .align 128 .b8 _ZZ9cuda_gemmIiLi256ELi2ELi1ELi16ELi4ELi4ELi32ELi0ELi1EEviiiPT_S1_S1_iiE3Csh[64];
	ld.param.u32 	%r56, [_Z9cuda_gemmIiLi256ELi2ELi1ELi16ELi4ELi4ELi32ELi0ELi1EEviiiPT_S1_S1_ii_param_1];
	ld.param.u32 	%r57, [_Z9cuda_gemmIiLi256ELi2ELi1ELi16ELi4ELi4ELi32ELi0ELi1EEviiiPT_S1_S1_ii_param_2];
	ld.param.u64 	%rd7, [_Z9cuda_gemmIiLi256ELi2ELi1ELi16ELi4ELi4ELi32ELi0ELi1EEviiiPT_S1_S1_ii_param_3];
	ld.param.u64 	%rd6, [_Z9cuda_gemmIiLi256ELi2ELi1ELi16ELi4ELi4ELi32ELi0ELi1EEviiiPT_S1_S1_ii_param_4];
	ld.param.u64 	%rd8, [_Z9cuda_gemmIiLi256ELi2ELi1ELi16ELi4ELi4ELi32ELi0ELi1EEviiiPT_S1_S1_ii_param_5];
	cvta.to.global.u64 	%rd1, %rd7;
	cvta.to.global.u64 	%rd2, %rd8;
	mov.u32 	%r1, %tid.x;
	setp.gt.u32 	%p1, %r1, 15;
	@%p1 bra 	$L__BB201_3;
	mov.u32 	%r2, %ntid.x;
	cvta.to.global.u64 	%rd3, %rd6;
	mov.u32 	%r60, _ZZ9cuda_gemmIiLi256ELi2ELi1ELi16ELi4ELi4ELi32ELi0ELi1EEviiiPT_S1_S1_iiE11kron_fac_sh;
	mov.u32 	%r181, %r1;
$L__BB201_2:
	mul.wide.u32 	%rd9, %r181, 4;
	add.s64 	%rd10, %rd3, %rd9;
	ld.global.u32 	%r58, [%rd10];
	and.b32  	%r59, %r181, 3;
	mad.lo.s32 	%r61, %r59, 20, %r60;
	and.b32  	%r62, %r181, -4;
	add.s32 	%r63, %r61, %r62;
	st.shared.u32 	[%r63], %r58;
	add.s32 	%r181, %r181, %r2;
	setp.lt.u32 	%p2, %r181, 16;
	@%p2 bra 	$L__BB201_2;
$L__BB201_3:
	mov.u32 	%r5, %ntid.x;
	mov.u32 	%r182, %ctaid.y;
	mov.u32 	%r7, %nctaid.y;
	shl.b32 	%r8, %r7, 1;
	setp.ge.u32 	%p3, %r182, %r8;
	@%p3 bra 	$L__BB201_31;
	mov.u32 	%r64, %ctaid.x;
	shl.b32 	%r9, %r64, 4;
	and.b32  	%r10, %r1, 3;
	shl.b32 	%r65, %r1, 2;
	and.b32  	%r66, %r65, 12;
	mov.u32 	%r67, _ZZ9cuda_gemmIiLi256ELi2ELi1ELi16ELi4ELi4ELi32ELi0ELi1EEviiiPT_S1_S1_iiE11kron_fac_sh;
	add.s32 	%r11, %r67, %r66;
	shl.b32 	%r12, %r64, 2;
	shr.s32 	%r68, %r57, 31;
	shr.u32 	%r69, %r68, 30;
	add.s32 	%r70, %r57, %r69;
	shr.s32 	%r13, %r70, 2;
	add.s32 	%r14, %r1, %r5;
	max.u32 	%r71, %r14, 16;
	setp.lt.u32 	%p4, %r14, 16;
	selp.u32 	%r72, 1, 0, %p4;
	add.s32 	%r73, %r14, %r72;
	sub.s32 	%r74, %r71, %r73;
	div.u32 	%r75, %r74, %r5;
	add.s32 	%r15, %r75, %r72;
	add.s32 	%r76, %r15, 1;
	and.b32  	%r16, %r76, 3;
	mov.u32 	%r77, _ZZ9cuda_gemmIiLi256ELi2ELi1ELi16ELi4ELi4ELi32ELi0ELi1EEviiiPT_S1_S1_iiE3Ash;
	add.s32 	%r17, %r77, %r65;
	shl.b32 	%r18, %r5, 2;
	add.s32 	%r19, %r17, %r18;
	add.s32 	%r20, %r14, %r5;
	add.s32 	%r21, %r20, %r5;
	mov.u32 	%r78, _ZZ9cuda_gemmIiLi256ELi2ELi1ELi16ELi4ELi4ELi32ELi0ELi1EEviiiPT_S1_S1_iiE3Csh;
	add.s32 	%r22, %r78, %r65;
	add.s32 	%r23, %r22, %r18;
	add.s32 	%r24, %r23, %r18;
	add.s32 	%r79, %r1, 1;
	and.b32  	%r25, %r79, 3;
	xor.b32  	%r26, %r10, 2;
	add.s32 	%r80, %r1, -1;
	and.b32  	%r27, %r80, 3;
	mul.wide.u32 	%rd16, %r5, 4;
	mul.wide.u32 	%rd19, %r5, 8;
	mul.wide.u32 	%rd21, %r5, 12;
	cvt.u64.u32 	%rd12, %r18;
$L__BB201_5:
	setp.gt.u32 	%p5, %r1, 15;
	@%p5 bra 	$L__BB201_19;
	setp.eq.s32 	%p6, %r16, 0;
	mul.lo.s32 	%r29, %r182, %r57;
	mov.u32 	%r183, %r1;
	@%p6 bra 	$L__BB201_10;
	setp.eq.s32 	%p7, %r16, 1;
	add.s32 	%r81, %r29, %r9;
	add.s32 	%r82, %r81, %r1;
	mul.wide.s32 	%rd11, %r82, 4;
	add.s64 	%rd4, %rd1, %rd11;
	ld.global.u32 	%r83, [%rd4];
	st.shared.u32 	[%r17], %r83;
	mov.u32 	%r183, %r14;
	@%p7 bra 	$L__BB201_10;
	setp.eq.s32 	%p8, %r16, 2;
	add.s64 	%rd5, %rd4, %rd12;
	ld.global.u32 	%r84, [%rd5];
	st.shared.u32 	[%r19], %r84;
	mov.u32 	%r183, %r20;
	@%p8 bra 	$L__BB201_10;
	add.s64 	%rd14, %rd5, %rd12;
	ld.global.u32 	%r85, [%rd14];
	add.s32 	%r86, %r19, %r18;
	st.shared.u32 	[%r86], %r85;
	mov.u32 	%r183, %r21;
$L__BB201_10:
	setp.lt.u32 	%p9, %r15, 3;
	@%p9 bra 	$L__BB201_13;
	shl.b32 	%r87, %r183, 2;
	mov.u32 	%r88, _ZZ9cuda_gemmIiLi256ELi2ELi1ELi16ELi4ELi4ELi32ELi0ELi1EEviiiPT_S1_S1_iiE3Ash;
	add.s32 	%r186, %r88, %r87;
	add.s32 	%r89, %r9, %r183;
	add.s32 	%r185, %r89, %r29;
$L__BB201_12:
	mul.wide.s32 	%rd15, %r185, 4;
	add.s64 	%rd17, %rd1, %rd15;
	add.s64 	%rd18, %rd17, %rd16;
	add.s64 	%rd20, %rd17, %rd19;
	add.s64 	%rd22, %rd17, %rd21;
	ld.global.u32 	%r90, [%rd17];
	st.shared.u32 	[%r186], %r90;
	ld.global.u32 	%r91, [%rd18];
	add.s32 	%r92, %r186, %r18;
	st.shared.u32 	[%r92], %r91;
	ld.global.u32 	%r93, [%rd20];
	shl.b32 	%r94, %r5, 3;
	add.s32 	%r95, %r186, %r94;
	st.shared.u32 	[%r95], %r93;
	ld.global.u32 	%r96, [%rd22];
	mad.lo.s32 	%r97, %r5, 12, %r186;
	st.shared.u32 	[%r97], %r96;
	add.s32 	%r183, %r183, %r18;
	shl.b32 	%r98, %r5, 4;
	add.s32 	%r186, %r186, %r98;
	add.s32 	%r185, %r185, %r18;
	setp.lt.u32 	%p10, %r183, 16;
	@%p10 bra 	$L__BB201_12;
$L__BB201_13:
	setp.eq.s32 	%p11, %r16, 0;
	mov.u32 	%r184, %r1;
	@%p11 bra 	$L__BB201_17;
	setp.eq.s32 	%p12, %r16, 1;
	mov.b32 	%r99, 0;
	st.shared.u32 	[%r22], %r99;
	mov.u32 	%r184, %r14;
	@%p12 bra 	$L__BB201_17;
	setp.eq.s32 	%p13, %r16, 2;
	mov.b32 	%r100, 0;
	st.shared.u32 	[%r23], %r100;
	mov.u32 	%r184, %r20;
	@%p13 bra 	$L__BB201_17;
	mov.b32 	%r101, 0;
	st.shared.u32 	[%r24], %r101;
	mov.u32 	%r184, %r21;
$L__BB201_17:
	setp.lt.u32 	%p14, %r15, 3;
	@%p14 bra 	$L__BB201_19;
$L__BB201_18:
	shl.b32 	%r102, %r184, 2;
	mov.u32 	%r103, _ZZ9cuda_gemmIiLi256ELi2ELi1ELi16ELi4ELi4ELi32ELi0ELi1EEviiiPT_S1_S1_iiE3Csh;
	add.s32 	%r104, %r103, %r102;
	mov.b32 	%r105, 0;
	st.shared.u32 	[%r104], %r105;
	add.s32 	%r106, %r104, %r18;
	st.shared.u32 	[%r106], %r105;
	add.s32 	%r107, %r106, %r18;
	st.shared.u32 	[%r107], %r105;
	add.s32 	%r108, %r107, %r18;
	st.shared.u32 	[%r108], %r105;
	add.s32 	%r184, %r18, %r184;
	setp.lt.u32 	%p15, %r184, 16;
	@%p15 bra 	$L__BB201_18;
$L__BB201_19:
	setp.gt.u32 	%p16, %r1, 15;
	bar.sync 	0;
	@%p16 bra 	$L__BB201_22;
	shr.u32 	%r189, %r1, 2;
	mov.u32 	%r109, _ZZ9cuda_gemmIiLi256ELi2ELi1ELi16ELi4ELi4ELi32ELi0ELi1EEviiiPT_S1_S1_iiE3Ash;
	mad.lo.s32 	%r110, %r10, 20, %r109;
	ld.shared.u32 	%r43, [%r110];
	shl.b32 	%r111, %r10, 2;
	or.b32  	%r112, %r111, %r25;
	shl.b32 	%r113, %r112, 2;
	add.s32 	%r114, %r109, %r113;
	ld.shared.u32 	%r44, [%r114];
	or.b32  	%r115, %r111, %r26;
	shl.b32 	%r116, %r115, 2;
	add.s32 	%r117, %r109, %r116;
	ld.shared.u32 	%r45, [%r117];
	or.b32  	%r118, %r111, %r27;
	shl.b32 	%r119, %r118, 2;
	add.s32 	%r120, %r109, %r119;
	ld.shared.u32 	%r46, [%r120];
$L__BB201_21:
	mad.lo.s32 	%r121, %r189, 20, %r11;
	ld.shared.u32 	%r122, [%r121];
	shfl.sync.idx.b32	%r123|%p17, %r122, %r10, 7199, -1;
	mul.lo.s32 	%r124, %r123, %r43;
	shfl.sync.idx.b32	%r125|%p18, %r122, %r25, 7199, -1;
	mad.lo.s32 	%r126, %r125, %r44, %r124;
	shfl.sync.idx.b32	%r127|%p19, %r122, %r26, 7199, -1;
	mad.lo.s32 	%r128, %r127, %r45, %r126;
	shfl.sync.idx.b32	%r129|%p20, %r122, %r27, 7199, -1;
	mad.lo.s32 	%r130, %r129, %r46, %r128;
	shl.b32 	%r132, %r189, 4;
	or.b32  	%r133, %r132, %r111;
	mov.u32 	%r134, _ZZ9cuda_gemmIiLi256ELi2ELi1ELi16ELi4ELi4ELi32ELi0ELi1EEviiiPT_S1_S1_iiE3Csh;
	add.s32 	%r135, %r134, %r133;
	ld.shared.u32 	%r136, [%r135];
	add.s32 	%r137, %r136, %r130;
	st.shared.u32 	[%r135], %r137;
	shr.u32 	%r138, %r5, 2;
	add.s32 	%r189, %r189, %r138;
	setp.lt.u32 	%p21, %r189, 4;
	@%p21 bra 	$L__BB201_21;
$L__BB201_22:
	setp.gt.u32 	%p22, %r1, 15;
	bar.sync 	0;
	@%p22 bra 	$L__BB201_30;
	setp.eq.s32 	%p23, %r16, 0;
	mad.lo.s32 	%r49, %r182, %r56, %r12;
	mov.u32 	%r190, %r1;
	@%p23 bra 	$L__BB201_27;
	setp.eq.s32 	%p24, %r16, 1;
	shr.u32 	%r139, %r1, 2;
	mad.lo.s32 	%r140, %r139, %r13, %r10;
	add.s32 	%r141, %r49, %r140;
	ld.shared.u32 	%r142, [%r22];
	mul.wide.s32 	%rd23, %r141, 4;
	add.s64 	%rd24, %rd2, %rd23;
	st.global.u32 	[%rd24], %r142;
	mov.u32 	%r190, %r14;
	@%p24 bra 	$L__BB201_27;
	setp.eq.s32 	%p25, %r16, 2;
	and.b32  	%r143, %r14, 3;
	shr.u32 	%r144, %r14, 2;
	mad.lo.s32 	%r145, %r144, %r13, %r143;
	add.s32 	%r146, %r49, %r145;
	ld.shared.u32 	%r147, [%r23];
	mul.wide.s32 	%rd25, %r146, 4;
	add.s64 	%rd26, %rd2, %rd25;
	st.global.u32 	[%rd26], %r147;
	mov.u32 	%r190, %r20;
	@%p25 bra 	$L__BB201_27;
	and.b32  	%r148, %r20, 3;
	shr.u32 	%r149, %r20, 2;
	mad.lo.s32 	%r150, %r149, %r13, %r148;
	add.s32 	%r151, %r49, %r150;
	ld.shared.u32 	%r152, [%r24];
	mul.wide.s32 	%rd27, %r151, 4;
	add.s64 	%rd28, %rd2, %rd27;
	st.global.u32 	[%rd28], %r152;
	mov.u32 	%r190, %r21;
$L__BB201_27:
	setp.lt.u32 	%p26, %r15, 3;
	@%p26 bra 	$L__BB201_30;
	and.b32  	%r153, %r190, 3;
	add.s32 	%r154, %r5, %r190;
	and.b32  	%r155, %r154, 3;
	add.s32 	%r51, %r49, %r153;
	add.s32 	%r52, %r49, %r155;
$L__BB201_29:
	shr.u32 	%r156, %r190, 2;
	mad.lo.s32 	%r157, %r156, %r13, %r51;
	shl.b32 	%r158, %r190, 2;
	mov.u32 	%r159, _ZZ9cuda_gemmIiLi256ELi2ELi1ELi16ELi4ELi4ELi32ELi0ELi1EEviiiPT_S1_S1_iiE3Csh;
	add.s32 	%r160, %r159, %r158;
	ld.shared.u32 	%r161, [%r160];
	mul.wide.s32 	%rd29, %r157, 4;
	add.s64 	%rd30, %rd2, %rd29;
	st.global.u32 	[%rd30], %r161;
	add.s32 	%r162, %r190, %r5;
	shr.u32 	%r163, %r162, 2;
	mad.lo.s32 	%r164, %r163, %r13, %r52;
	add.s32 	%r165, %r160, %r18;
	ld.shared.u32 	%r166, [%r165];
	mul.wide.s32 	%rd31, %r164, 4;
	add.s64 	%rd32, %rd2, %rd31;
	st.global.u32 	[%rd32], %r166;
	add.s32 	%r167, %r162, %r5;
	shr.u32 	%r168, %r167, 2;
	and.b32  	%r169, %r167, 3;
	add.s32 	%r170, %r49, %r169;
	mad.lo.s32 	%r171, %r168, %r13, %r170;
	add.s32 	%r172, %r165, %r18;
	ld.shared.u32 	%r173, [%r172];
	mul.wide.s32 	%rd33, %r171, 4;
	add.s64 	%rd34, %rd2, %rd33;
	st.global.u32 	[%rd34], %r173;
	add.s32 	%r174, %r167, %r5;
	shr.u32 	%r175, %r174, 2;
	and.b32  	%r176, %r174, 3;
	add.s32 	%r177, %r49, %r176;
	mad.lo.s32 	%r178, %r175, %r13, %r177;
	add.s32 	%r179, %r172, %r18;
	ld.shared.u32 	%r180, [%r179];
	mul.wide.s32 	%rd35, %r178, 4;
	add.s64 	%rd36, %rd2, %rd35;
	st.global.u32 	[%rd36], %r180;
	add.s32 	%r190, %r174, %r5;
	setp.lt.u32 	%p27, %r190, 16;
	@%p27 bra 	$L__BB201_29;
$L__BB201_30:
	add.s32 	%r182, %r182, %r7;
	setp.lt.u32 	%p28, %r182, %r8;
	@%p28 bra 	$L__BB201_5;
$L__BB201_31:
	ret;

}
	// .globl	_Z9cuda_gemmIiLi256ELi2ELi1ELi16ELi4ELi4ELi32ELi1ELi0EEviiiPT_S1_S1_ii
.visible .entry _Z9cuda_gemmIiLi256ELi2ELi1ELi16ELi4ELi4ELi32ELi1ELi0EEviiiPT_S1_S1_ii(
	.param .u32 _Z9cuda_gemmIiLi256ELi2ELi1ELi16ELi4ELi4ELi32ELi1ELi0EEviiiPT_S1_S1_ii_param_0,
	.param .u32 _Z9cuda_gemmIiLi256ELi2ELi1ELi16ELi4ELi4ELi32ELi1ELi0EEviiiPT_S1_S1_ii_param_1,
	.param .u32 _Z9cuda_gemmIiLi256ELi2ELi1ELi16ELi4ELi4ELi32ELi1ELi0EEviiiPT_S1_S1_ii_param_2,
	.param .u64 .ptr .align 1 _Z9cuda_gemmIiLi256ELi2ELi1ELi16ELi4ELi4ELi32ELi1ELi0EEviiiPT_S1_S1_ii_param_3,
	.param .u64 .ptr .align 1 _Z9cuda_gemmIiLi256ELi2ELi1ELi16ELi4ELi4ELi32ELi1ELi0EEviiiPT_S1_S1_ii_param_4,
	.param .u64 .ptr .align 1 _Z9cuda_gemmIiLi256ELi2ELi1ELi16ELi4ELi4ELi32ELi1ELi0EEviiiPT_S1_S1_ii_param_5,
	.param .u32 _Z9cuda_gemmIiLi256ELi2ELi1ELi16ELi4ELi4ELi32ELi1ELi0EEviiiPT_S1_S1_ii_param_6,
	.param .u32 _Z9cuda_gemmIiLi256ELi2ELi1ELi16ELi4ELi4ELi32ELi1ELi0EEviiiPT_S1_S1_ii_param_7
)
.maxntid 256
{
	.reg .pred 	%p<79>;
	.reg .b32 	%r<390>;
	.reg .b64 	%rd<38>;
	// demoted variable
	.shared .align 128 .b8 _ZZ9cuda_gemmIiLi256ELi2ELi1ELi16ELi4ELi4ELi32ELi1ELi0EEviiiPT_S1_S1_iiE11kron_fac_sh[80];
	// demoted variable
	.shared .align 128 .b8 _ZZ9cuda_gemmIiLi256ELi2ELi1ELi16ELi4ELi4ELi32ELi1ELi0EEviiiPT_S1_S1_iiE3Ash[64];
	// demoted variable
	.shared .align 128 .b8 _ZZ9cuda_gemmIiLi256ELi2ELi1ELi16ELi4ELi4ELi32ELi1ELi0EEviiiPT_S1_S1_iiE3Csh[64];
	ld.param.u64 	%rd12, [_Z9cuda_gemmIiLi256ELi2ELi1ELi16ELi4ELi4ELi32ELi1ELi0EEviiiPT_S1_S1_ii_param_3];
	ld.param.u64 	%rd11, [_Z9cuda_gemmIiLi256ELi2ELi1ELi16ELi4ELi4ELi32ELi1ELi0EEviiiPT_S1_S1_ii_param_4];
	ld.param.u64 	%rd13, [_Z9cuda_gemmIiLi256ELi2ELi1ELi16ELi4ELi4ELi32ELi1ELi0EEviiiPT_S1_S1_ii_param_5];
	ld.param.u32 	%r157, [_Z9cuda_gemmIiLi256ELi2ELi1ELi16ELi4ELi4ELi32ELi1ELi0EEviiiPT_S1_S1_ii_param_6];
	ld.param.u32 	%r158, [_Z9cuda_gemmIiLi256ELi2ELi1ELi16ELi4ELi4ELi32ELi1ELi0EEviiiPT_S1_S1_ii_param_7];
	cvta.to.global.u64 	%rd1, %rd12;
	cvta.to.global.u64 	%rd2, %rd13;
	mov.u32 	%r1, %tid.x;
	and.b32  	%r2, %r1, 31;
	setp.lt.s32 	%p1, %r158, 16;
	shr.u32 	%r3, %r158, 4;
	selp.b32 	%r4, 1, %r3, %p1;
	mul.lo.s32 	%r5, %r158, %r157;
	setp.ge.u32 	%p2, %r1, %r5;
	@%p2 bra 	$L__BB202_3;
	mov.u32 	%r6, %ntid.x;
	cvta.to.global.u64 	%rd3, %rd11;
	mov.u32 	%r328, %r1;
$L__BB202_2:
	mul.wide.u32 	%rd14, %r328, 4;
	add.s64 	%rd15, %rd3, %rd14;
	ld.global.u32 	%r159, [%rd15];
	rem.u32 	%r160, %r328, %r157;
	mov.u32 	%r161, _ZZ9cuda_gemmIiLi256ELi2ELi1ELi16ELi4ELi4ELi32ELi1ELi0EEviiiPT_S1_S1_iiE11kron_fac_sh;
	mad.lo.s32 	%r162, %r160, 20, %r161;
	div.u32 	%r163, %r328, %r158;
	shl.b32 	%r164, %r163, 2;
	add.s32 	%r165, %r162, %r164;
	st.shared.u32 	[%r165], %r159;
	add.s32 	%r328, %r328, %r6;
	setp.lt.u32 	%p3, %r328, %r5;
	@%p3 bra 	$L__BB202_2;
$L__BB202_3:
	div.s32 	%r9, 16, %r158;
	mul.lo.s32 	%r166, %r9, %r4;
	min.s32 	%r10, %r166, 256;
	div.u32 	%r12, %r1, %r10;
	mul.lo.s32 	%r167, %r12, %r10;
	sub.s32 	%r168, %r1, %r167;
	div.u32 	%r11, %r168, %r4;
	mov.u32 	%r13, %ntid.x;
	div.u32 	%r14, %r13, %r10;
	mov.u32 	%r333, %ctaid.y;
	mov.u32 	%r16, %nctaid.y;
	shl.b32 	%r17, %r16, 1;
	setp.ge.u32 	%p4, %r333, %r17;
	@%p4 bra 	$L__BB202_97;
	and.b32  	%r18, %r11, 3;
	rem.u32 	%r170, %r1, %r4;
	shl.b32 	%r19, %r170, 2;
	min.s32 	%r20, %r157, 4;
	shl.b32 	%r171, %r158, 8;
	sub.s32 	%r21, 8223, %r171;
	shl.b32 	%r172, %r4, 8;
	sub.s32 	%r22, 8223, %r172;
	add.s32 	%r23, %r1, %r13;
	max.u32 	%r173, %r23, 16;
	setp.lt.u32 	%p5, %r23, 16;
	selp.u32 	%r174, 1, 0, %p5;
	add.s32 	%r175, %r23, %r174;
	sub.s32 	%r176, %r173, %r175;
	div.u32 	%r177, %r176, %r13;
	add.s32 	%r24, %r177, %r174;
	add.s32 	%r178, %r24, 1;
	and.b32  	%r25, %r178, 3;
	shl.b32 	%r179, %r1, 2;
	mov.u32 	%r180, _ZZ9cuda_gemmIiLi256ELi2ELi1ELi16ELi4ELi4ELi32ELi1ELi0EEviiiPT_S1_S1_iiE3Ash;
	add.s32 	%r26, %r180, %r179;
	shl.b32 	%r27, %r13, 2;
	add.s32 	%r28, %r26, %r27;
	add.s32 	%r29, %r23, %r13;
	add.s32 	%r30, %r29, %r13;
	mov.u32 	%r181, _ZZ9cuda_gemmIiLi256ELi2ELi1ELi16ELi4ELi4ELi32ELi1ELi0EEviiiPT_S1_S1_iiE3Csh;
	add.s32 	%r31, %r181, %r179;
	add.s32 	%r32, %r31, %r27;
	add.s32 	%r182, %r11, 1;
	and.b32  	%r33, %r182, 3;
	xor.b32  	%r34, %r18, 2;
	add.s32 	%r183, %r11, -1;
	and.b32  	%r35, %r183, 3;
	setp.lt.s32 	%p6, %r18, %r158;
	selp.b32 	%r184, 0, %r158, %p6;
	sub.s32 	%r36, %r18, %r184;
	add.s32 	%r185, %r18, 1;
	setp.lt.s32 	%p7, %r185, %r158;
	selp.b32 	%r186, 0, %r158, %p7;
	sub.s32 	%r37, %r185, %r186;
	add.s32 	%r187, %r18, 2;
	setp.lt.s32 	%p8, %r187, %r158;
	selp.b32 	%r188, 0, %r158, %p8;
	sub.s32 	%r38, %r187, %r188;
	add.s32 	%r189, %r18, 3;
	setp.lt.s32 	%p9, %r189, %r158;
	selp.b32 	%r190, 0, %r158, %p9;
	sub.s32 	%r39, %r189, %r190;
	shl.b32 	%r40, %r13, 4;
	mul.lo.s32 	%r41, %r13, 12;
	mul.wide.u32 	%rd16, %r13, 4;
	add.s64 	%rd4, %rd1, %rd16;
	mul.wide.u32 	%rd17, %r13, 8;
	add.s64 	%rd5, %rd1, %rd17;
	mul.wide.u32 	%rd18, %r13, 12;
	add.s64 	%rd6, %rd1, %rd18;
	cvt.u64.u32 	%rd20, %r27;
$L__BB202_5:
	setp.gt.u32 	%p10, %r1, 15;
	@%p10 bra 	$L__BB202_19;
	setp.eq.s32 	%p11, %r25, 0;
	shl.b32 	%r47, %r333, 4;
	mov.u32 	%r334, %r1;
	@%p11 bra 	$L__BB202_10;
	setp.eq.s32 	%p12, %r25, 1;
	add.s32 	%r191, %r47, %r1;
	mul.wide.s32 	%rd19, %r191, 4;
	add.s64 	%rd7, %rd1, %rd19;
	ld.global.u32 	%r192, [%rd7];
	st.shared.u32 	[%r26], %r192;
	mov.u32 	%r334, %r23;
	@%p12 bra 	$L__BB202_10;
	setp.eq.s32 	%p13, %r25, 2;
	add.s64 	%rd8, %rd7, %rd20;
	ld.global.u32 	%r193, [%rd8];
	st.shared.u32 	[%r28], %r193;
	mov.u32 	%r334, %r29;
	@%p13 bra 	$L__BB202_10;
	add.s64 	%rd22, %rd8, %rd20;
	ld.global.u32 	%r194, [%rd22];
	add.s32 	%r195, %r28, %r27;
	st.shared.u32 	[%r195], %r194;
	mov.u32 	%r334, %r30;
$L__BB202_10:
	setp.lt.u32 	%p14, %r24, 3;
	@%p14 bra 	$L__BB202_13;
	shl.b32 	%r196, %r334, 2;
	mov.u32 	%r197, _ZZ9cuda_gemmIiLi256ELi2ELi1ELi16ELi4ELi4ELi32ELi1ELi0EEviiiPT_S1_S1_iiE3Ash;
	add.s32 	%r337, %r197, %r196;
	add.s32 	%r336, %r334, %r47;
$L__BB202_12:
	mul.wide.s32 	%rd23, %r336, 4;
	add.s64 	%rd24, %rd4, %rd23;
	add.s64 	%rd25, %rd5, %rd23;
	add.s64 	%rd26, %rd6, %rd23;
	add.s64 	%rd27, %rd1, %rd23;
	ld.global.u32 	%r198, [%rd27];
	st.shared.u32 	[%r337], %r198;
	ld.global.u32 	%r199, [%rd24];
	add.s32 	%r200, %r337, %r27;
	st.shared.u32 	[%r200], %r199;
	ld.global.u32 	%r201, [%rd25];
	mov.u32 	%r202, %ntid.x;
	shl.b32 	%r203, %r202, 3;
	add.s32 	%r204, %r337, %r203;
	st.shared.u32 	[%r204], %r201;
	ld.global.u32 	%r205, [%rd26];
	add.s32 	%r206, %r337, %r41;
	st.shared.u32 	[%r206], %r205;
	add.s32 	%r334, %r334, %r27;
	add.s32 	%r337, %r337, %r40;
	add.s32 	%r336, %r336, %r27;
	setp.lt.u32 	%p15, %r334, 16;
	@%p15 bra 	$L__BB202_12;
$L__BB202_13:
	mov.u32 	%r335, %r1;
	@%p11 bra 	$L__BB202_17;
	setp.eq.s32 	%p17, %r25, 1;
	mov.b32 	%r207, 0;
	st.shared.u32 	[%r31], %r207;
	mov.u32 	%r335, %r23;
	@%p17 bra 	$L__BB202_17;
	setp.eq.s32 	%p18, %r25, 2;
	mov.b32 	%r208, 0;
	st.shared.u32 	[%r32], %r208;
	mov.u32 	%r335, %r29;
	@%p18 bra 	$L__BB202_17;
	add.s32 	%r209, %r32, %r27;
	mov.b32 	%r210, 0;
	st.shared.u32 	[%r209], %r210;
	mov.u32 	%r335, %r30;
$L__BB202_17:
	@%p14 bra 	$L__BB202_19;
$L__BB202_18:
	shl.b32 	%r211, %r335, 2;
	mov.u32 	%r212, _ZZ9cuda_gemmIiLi256ELi2ELi1ELi16ELi4ELi4ELi32ELi1ELi0EEviiiPT_S1_S1_iiE3Csh;
	add.s32 	%r213, %r212, %r211;
	mov.b32 	%r214, 0;
	st.shared.u32 	[%r213], %r214;
	add.s32 	%r215, %r213, %r27;
	st.shared.u32 	[%r215], %r214;
	add.s32 	%r216, %r215, %r27;
	st.shared.u32 	[%r216], %r214;
	add.s32 	%r217, %r216, %r27;
	st.shared.u32 	[%r217], %r214;
	add.s32 	%r335, %r27, %r335;
	setp.lt.u32 	%p20, %r335, 16;
	@%p20 bra 	$L__BB202_18;
$L__BB202_19:
	setp.lt.s32 	%p21, %r9, 1;
	bar.sync 	0;
	@%p21 bra 	$L__BB202_89;
	setp.ne.s32 	%p22, %r4, 1;
	@%p22 bra 	$L__BB202_42;
	mov.b32 	%r344, 0;
$L__BB202_22:
	setp.lt.s32 	%p57, %r158, 1;
	add.s32 	%r65, %r344, %r11;
	mad.lo.s32 	%r66, %r65, %r158, %r19;
	@%p57 bra 	$L__BB202_24;
	add.s32 	%r281, %r66, %r18;
	shl.b32 	%r282, %r281, 2;
	mov.u32 	%r283, _ZZ9cuda_gemmIiLi256ELi2ELi1ELi16ELi4ELi4ELi32ELi1ELi0EEviiiPT_S1_S1_iiE3Ash;
	add.s32 	%r284, %r283, %r282;
	ld.shared.u32 	%r387, [%r284];
$L__BB202_24:
	setp.lt.s32 	%p58, %r158, 2;
	@%p58 bra 	$L__BB202_26;
	add.s32 	%r285, %r66, %r33;
	shl.b32 	%r286, %r285, 2;
	mov.u32 	%r287, _ZZ9cuda_gemmIiLi256ELi2ELi1ELi16ELi4ELi4ELi32ELi1ELi0EEviiiPT_S1_S1_iiE3Ash;
	add.s32 	%r288, %r287, %r286;
	ld.shared.u32 	%r386, [%r288];
$L__BB202_26:
	setp.lt.s32 	%p59, %r158, 3;
	@%p59 bra 	$L__BB202_28;
	add.s32 	%r289, %r66, %r34;
	shl.b32 	%r290, %r289, 2;
	mov.u32 	%r291, _ZZ9cuda_gemmIiLi256ELi2ELi1ELi16ELi4ELi4ELi32ELi1ELi0EEviiiPT_S1_S1_iiE3Ash;
	add.s32 	%r292, %r291, %r290;
	ld.shared.u32 	%r385, [%r292];
$L__BB202_28:
	setp.lt.s32 	%p60, %r158, 4;
	@%p60 bra 	$L__BB202_30;
	add.s32 	%r293, %r66, %r35;
	shl.b32 	%r294, %r293, 2;
	mov.u32 	%r295, _ZZ9cuda_gemmIiLi256ELi2ELi1ELi16ELi4ELi4ELi32ELi1ELi0EEviiiPT_S1_S1_iiE3Ash;
	add.s32 	%r296, %r295, %r294;
	ld.shared.u32 	%r384, [%r296];
$L__BB202_30:
	setp.lt.s32 	%p61, %r12, %r20;
	@%p61 bra 	$L__BB202_32;
$L__BB202_31:
	add.s32 	%r344, %r344, %r10;
	setp.lt.s32 	%p71, %r344, %r9;
	@%p71 bra 	$L__BB202_22;
	bra.uni 	$L__BB202_89;
$L__BB202_32:
	rem.s32 	%r297, %r2, %r158;
	shl.b32 	%r298, %r297, 2;
	mov.u32 	%r299, _ZZ9cuda_gemmIiLi256ELi2ELi1ELi16ELi4ELi4ELi32ELi1ELi0EEviiiPT_S1_S1_iiE11kron_fac_sh;
	add.s32 	%r76, %r299, %r298;
	mov.u32 	%r349, %r12;
$L__BB202_33:
	mad.lo.s32 	%r301, %r349, 20, %r76;
	ld.shared.u32 	%r78, [%r301];
	mov.b32 	%r351, 0;
	@%p57 bra 	$L__BB202_35;
	shfl.sync.idx.b32	%r302|%p63, %r78, %r36, %r21, -1;
	mul.lo.s32 	%r351, %r302, %r387;
$L__BB202_35:
	@%p58 bra 	$L__BB202_37;
	shfl.sync.idx.b32	%r303|%p65, %r78, %r37, %r21, -1;
	mad.lo.s32 	%r351, %r303, %r386, %r351;
$L__BB202_37:
	@%p59 bra 	$L__BB202_39;
	shfl.sync.idx.b32	%r304|%p67, %r78, %r38, %r21, -1;
	mad.lo.s32 	%r351, %r304, %r385, %r351;
$L__BB202_39:
	@%p60 bra 	$L__BB202_41;
	shfl.sync.idx.b32	%r305|%p69, %r78, %r39, %r21, -1;
	mad.lo.s32 	%r351, %r305, %r384, %r351;
$L__BB202_41:
	mad.lo.s32 	%r306, %r349, %r9, %r65;
	shl.b32 	%r307, %r306, 2;
	mov.u32 	%r308, _ZZ9cuda_gemmIiLi256ELi2ELi1ELi16ELi4ELi4ELi32ELi1ELi0EEviiiPT_S1_S1_iiE3Csh;
	add.s32 	%r309, %r308, %r307;
	ld.shared.u32 	%r310, [%r309];
	add.s32 	%r311, %r310, %r351;
	st.shared.u32 	[%r309], %r311;
	add.s32 	%r349, %r349, %r14;
	setp.lt.s32 	%p70, %r349, %r20;
	@%p70 bra 	$L__BB202_33;
	bra.uni 	$L__BB202_31;
$L__BB202_42:
	setp.gt.u32 	%p23, %r158, 31;
	@%p23 bra 	$L__BB202_52;
	mov.b32 	%r374, 0;
$L__BB202_44:
	setp.eq.s32 	%p24, %r158, 0;
	add.s32 	%r125, %r374, %r11;
	mad.lo.s32 	%r126, %r125, %r158, %r19;
	@%p24 bra 	$L__BB202_46;
	add.s32 	%r219, %r126, %r18;
	shl.b32 	%r220, %r219, 2;
	mov.u32 	%r221, _ZZ9cuda_gemmIiLi256ELi2ELi1ELi16ELi4ELi4ELi32ELi1ELi0EEviiiPT_S1_S1_iiE3Ash;
	add.s32 	%r222, %r221, %r220;
	ld.shared.u32 	%r387, [%r222];
$L__BB202_46:
	setp.lt.s32 	%p25, %r158, 2;
	@%p25 bra 	$L__BB202_48;
	add.s32 	%r223, %r126, %r33;
	shl.b32 	%r224, %r223, 2;
	mov.u32 	%r225, _ZZ9cuda_gemmIiLi256ELi2ELi1ELi16ELi4ELi4ELi32ELi1ELi0EEviiiPT_S1_S1_iiE3Ash;
	add.s32 	%r226, %r225, %r224;
	ld.shared.u32 	%r386, [%r226];
$L__BB202_48:
	setp.lt.s32 	%p26, %r158, 3;
	@%p26 bra 	$L__BB202_50;
	add.s32 	%r227, %r126, %r34;
	shl.b32 	%r228, %r227, 2;
	mov.u32 	%r229, _ZZ9cuda_gemmIiLi256ELi2ELi1ELi16ELi4ELi4ELi32ELi1ELi0EEviiiPT_S1_S1_iiE3Ash;
	add.s32 	%r230, %r229, %r228;
	ld.shared.u32 	%r385, [%r230];
$L__BB202_50:
	setp.lt.s32 	%p27, %r158, 4;
	@%p27 bra 	$L__BB202_77;
	add.s32 	%r231, %r126, %r35;
	shl.b32 	%r232, %r231, 2;
	mov.u32 	%r233, _ZZ9cuda_gemmIiLi256ELi2ELi1ELi16ELi4ELi4ELi32ELi1ELi0EEviiiPT_S1_S1_iiE3Ash;
	add.s32 	%r234, %r233, %r232;
	ld.shared.u32 	%r384, [%r234];
	bra.uni 	$L__BB202_77;
$L__BB202_52:
	mov.b32 	%r358, 0;
$L__BB202_53:
	setp.lt.s32 	%p39, %r158, 1;
	add.s32 	%r93, %r358, %r11;
	mad.lo.s32 	%r94, %r93, %r158, %r19;
	@%p39 bra 	$L__BB202_55;
	add.s32 	%r249, %r94, %r18;
	shl.b32 	%r250, %r249, 2;
	mov.u32 	%r251, _ZZ9cuda_gemmIiLi256ELi2ELi1ELi16ELi4ELi4ELi32ELi1ELi0EEviiiPT_S1_S1_iiE3Ash;
	add.s32 	%r252, %r251, %r250;
	ld.shared.u32 	%r387, [%r252];
$L__BB202_55:
	setp.lt.s32 	%p40, %r158, 2;
	@%p40 bra 	$L__BB202_57;
	add.s32 	%r253, %r94, %r33;
	shl.b32 	%r254, %r253, 2;
	mov.u32 	%r255, _ZZ9cuda_gemmIiLi256ELi2ELi1ELi16ELi4ELi4ELi32ELi1ELi0EEviiiPT_S1_S1_iiE3Ash;
	add.s32 	%r256, %r255, %r254;
	ld.shared.u32 	%r386, [%r256];
$L__BB202_57:
	setp.lt.s32 	%p41, %r158, 3;
	@%p41 bra 	$L__BB202_59;
	add.s32 	%r257, %r94, %r34;
	shl.b32 	%r258, %r257, 2;
	mov.u32 	%r259, _ZZ9cuda_gemmIiLi256ELi2ELi1ELi16ELi4ELi4ELi32ELi1ELi0EEviiiPT_S1_S1_iiE3Ash;
	add.s32 	%r260, %r259, %r258;
	ld.shared.u32 	%r385, [%r260];
$L__BB202_59:
	setp.lt.s32 	%p42, %r158, 4;
	@%p42 bra 	$L__BB202_61;
	add.s32 	%r261, %r94, %r35;
	shl.b32 	%r262, %r261, 2;
	mov.u32 	%r263, _ZZ9cuda_gemmIiLi256ELi2ELi1ELi16ELi4ELi4ELi32ELi1ELi0EEviiiPT_S1_S1_iiE3Ash;
	add.s32 	%r264, %r263, %r262;
	ld.shared.u32 	%r384, [%r264];
$L__BB202_61:
	setp.lt.s32 	%p43, %r12, %r20;
	@%p43 bra 	$L__BB202_63;
$L__BB202_62:
	add.s32 	%r358, %r358, %r10;
	setp.lt.s32 	%p56, %r358, %r9;
	@%p56 bra 	$L__BB202_53;
	bra.uni 	$L__BB202_89;
$L__BB202_63:
	rem.s32 	%r265, %r2, %r158;
	shl.b32 	%r266, %r265, 2;
	mov.u32 	%r267, _ZZ9cuda_gemmIiLi256ELi2ELi1ELi16ELi4ELi4ELi32ELi1ELi0EEviiiPT_S1_S1_iiE11kron_fac_sh;
	add.s32 	%r104, %r267, %r266;
	mov.u32 	%r363, %r12;
$L__BB202_64:
	mad.lo.s32 	%r269, %r363, 20, %r104;
	ld.shared.u32 	%r106, [%r269];
	mov.b32 	%r365, 0;
	@%p39 bra 	$L__BB202_66;
	shfl.sync.idx.b32	%r270|%p45, %r106, %r36, %r21, -1;
	mul.lo.s32 	%r365, %r270, %r387;
$L__BB202_66:
	@%p40 bra 	$L__BB202_68;
	shfl.sync.idx.b32	%r271|%p47, %r106, %r37, %r21, -1;
	mad.lo.s32 	%r365, %r271, %r386, %r365;
$L__BB202_68:
	@%p41 bra 	$L__BB202_70;
	shfl.sync.idx.b32	%r272|%p49, %r106, %r38, %r21, -1;
	mad.lo.s32 	%r365, %r272, %r385, %r365;
$L__BB202_70:
	@%p42 bra 	$L__BB202_72;
	shfl.sync.idx.b32	%r273|%p51, %r106, %r39, %r21, -1;
	mad.lo.s32 	%r365, %r273, %r384, %r365;
$L__BB202_72:
	mov.u32 	%r367, %r3;
$L__BB202_73:
	shr.u32 	%r116, %r367, 1;
	shfl.sync.down.b32	%r274|%p52, %r365, %r116, %r22, -1;
	add.s32 	%r365, %r274, %r365;
	setp.gt.u32 	%p53, %r367, 3;
	mov.u32 	%r367, %r116;
	@%p53 bra 	$L__BB202_73;
	rem.u32 	%r275, %r2, %r4;
	setp.eq.s32 	%p54, %r275, 0;
	@%p54 bra 	$L__BB202_75;
	bra.uni 	$L__BB202_76;
$L__BB202_75:
	mad.lo.s32 	%r276, %r363, %r9, %r93;
	shl.b32 	%r277, %r276, 2;
	mov.u32 	%r278, _ZZ9cuda_gemmIiLi256ELi2ELi1ELi16ELi4ELi4ELi32ELi1ELi0EEviiiPT_S1_S1_iiE3Csh;
	add.s32 	%r279, %r278, %r277;
	st.shared.u32 	[%r279], %r365;
$L__BB202_76:
	add.s32 	%r363, %r363, %r14;
	setp.lt.s32 	%p55, %r363, %r20;
	@%p55 bra 	$L__BB202_64;
	bra.uni 	$L__BB202_62;
$L__BB202_77:
	setp.lt.s32 	%p28, %r12, %r20;
	@%p28 bra 	$L__BB202_78;
	bra.uni 	$L__BB202_88;
$L__BB202_78:
	rem.u32 	%r235, %r2, %r158;
	shl.b32 	%r236, %r235, 2;
	mov.u32 	%r237, _ZZ9cuda_gemmIiLi256ELi2ELi1ELi16ELi4ELi4ELi32ELi1ELi0EEviiiPT_S1_S1_iiE11kron_fac_sh;
	add.s32 	%r127, %r237, %r236;
	mov.u32 	%r379, %r12;
$L__BB202_79:
	mad.lo.s32 	%r239, %r379, 20, %r127;
	ld.shared.u32 	%r137, [%r239];
	mov.b32 	%r381, 0;
	@%p24 bra 	$L__BB202_81;
	shfl.sync.idx.b32	%r240|%p30, %r137, %r36, %r21, -1;
	mul.lo.s32 	%r381, %r240, %r387;
$L__BB202_81:
	@%p25 bra 	$L__BB202_83;
	shfl.sync.idx.b32	%r241|%p32, %r137, %r37, %r21, -1;
	mad.lo.s32 	%r381, %r241, %r386, %r381;
$L__BB202_83:
	@%p26 bra 	$L__BB202_85;
	shfl.sync.idx.b32	%r242|%p34, %r137, %r38, %r21, -1;
	mad.lo.s32 	%r381, %r242, %r385, %r381;
$L__BB202_85:
	@%p27 bra 	$L__BB202_87;
	shfl.sync.idx.b32	%r243|%p36, %r137, %r39, %r21, -1;
	mad.lo.s32 	%r381, %r243, %r384, %r381;
$L__BB202_87:
	mad.lo.s32 	%r244, %r379, %r9, %r125;
	shl.b32 	%r245, %r244, 2;
	mov.u32 	%r246, _ZZ9cuda_gemmIiLi256ELi2ELi1ELi16ELi4ELi4ELi32ELi1ELi0EEviiiPT_S1_S1_iiE3Csh;
	add.s32 	%r247, %r246, %r245;
	st.shared.u32 	[%r247], %r381;
	add.s32 	%r379, %r379, %r14;
	setp.lt.s32 	%p37, %r379, %r20;
	@%p37 bra 	$L__BB202_79;
$L__BB202_88:
	add.s32 	%r374, %r374, %r10;
	setp.lt.s32 	%p38, %r374, %r9;
	@%p38 bra 	$L__BB202_44;
$L__BB202_89:
	bar.sync 	0;
	@%p10 bra 	$L__BB202_96;
	setp.eq.s32 	%p73, %r25, 0;
	shl.b32 	%r152, %r333, 4;
	mov.u32 	%r388, %r1;
	@%p73 bra 	$L__BB202_94;
	setp.eq.s32 	%p74, %r25, 1;
	add.s32 	%r312, %r152, %r1;
	ld.shared.u32 	%r313, [%r31];
	mul.wide.s32 	%rd28, %r312, 4;
	add.s64 	%rd9, %rd2, %rd28;
	st.global.u32 	[%rd9], %r313;
	mov.u32 	%r388, %r23;
	@%p74 bra 	$L__BB202_94;
	setp.eq.s32 	%p75, %r25, 2;
	ld.shared.u32 	%r314, [%r32];
	cvt.u64.u32 	%rd29, %r27;
	add.s64 	%rd10, %rd9, %rd29;
	st.global.u32 	[%rd10], %r314;
	mov.u32 	%r388, %r29;
	@%p75 bra 	$L__BB202_94;
	add.s32 	%r315, %r32, %r27;
	ld.shared.u32 	%r316, [%r315];
	add.s64 	%rd31, %rd10, %rd29;
	st.global.u32 	[%rd31], %r316;
	mov.u32 	%r388, %r30;
$L__BB202_94:
	setp.lt.u32 	%p76, %r24, 3;
	@%p76 bra 	$L__BB202_96;
$L__BB202_95:
	add.s32 	%r317, %r152, %r388;
	shl.b32 	%r318, %r388, 2;
	mov.u32 	%r319, _ZZ9cuda_gemmIiLi256ELi2ELi1ELi16ELi4ELi4ELi32ELi1ELi0EEviiiPT_S1_S1_iiE3Csh;
	add.s32 	%r320, %r319, %r318;
	ld.shared.u32 	%r321, [%r320];
	mul.wide.s32 	%rd32, %r317, 4;
	add.s64 	%rd33, %rd2, %rd32;
	st.global.u32 	[%rd33], %r321;
	add.s32 	%r322, %r320, %r27;
	ld.shared.u32 	%r323, [%r322];
	add.s64 	%rd35, %rd33, %rd20;
	st.global.u32 	[%rd35], %r323;
	add.s32 	%r324, %r322, %r27;
	ld.shared.u32 	%r325, [%r324];
	add.s64 	%rd36, %rd35, %rd20;
	st.global.u32 	[%rd36], %r325;
	add.s32 	%r326, %r324, %r27;
	ld.shared.u32 	%r327, [%r326];
	add.s64 	%rd37, %rd36, %rd20;
	st.global.u32 	[%rd37], %r327;
	add.s32 	%r388, %r27, %r388;
	setp.lt.u32 	%p77, %r388, 16;
	@%p77 bra 	$L__BB202_95;
$L__BB202_96:
	add.s32 	%r333, %r333, %r16;
	setp.lt.u32 	%p78, %r333, %r17;
	@%p78 bra 	$L__BB202_5;
$L__BB202_97:
	ret;

}
	// .globl	_Z9cuda_gemmIiLi256ELi2ELi1ELi16ELi4ELi4ELi32ELi1ELi1EEviiiPT_S1_S1_ii
.visible .entry _Z9cuda_gemmIiLi256ELi2ELi1ELi16ELi4ELi4ELi32ELi1ELi1EEviiiPT_S1_S1_ii(
	.param .u32 _Z9cuda_gemmIiLi256ELi2ELi1ELi16ELi4ELi4ELi32ELi1ELi1EEviiiPT_S1_S1_ii_param_0,
	.param .u32 _Z9cuda_gemmIiLi256ELi2ELi1ELi16ELi4ELi4ELi32ELi1ELi1EEviiiPT_S1_S1_ii_param_1,
	.param .u32 _Z9cuda_gemmIiLi256ELi2ELi1ELi16ELi4ELi4ELi32ELi1ELi1EEviiiPT_S1_S1_ii_param_2,
	.param .u64 .ptr .align 1 _Z9cuda_gemmIiLi256ELi2ELi1ELi16ELi4ELi4ELi32ELi1ELi1EEviiiPT_S1_S1_ii_param_3,
	.param .u64 .ptr .align 1 _Z9cuda_gemmIiLi256ELi2ELi1ELi16ELi4ELi4ELi32ELi1ELi1EEviiiPT_S1_S1_ii_param_4,
	.param .u64 .ptr .align 1 _Z9cuda_gemmIiLi256ELi2ELi1ELi16ELi4ELi4ELi32ELi1ELi1EEviiiPT_S1_S1_ii_param_5,
	.param .u32 _Z9cuda_gemmIiLi256ELi2ELi1ELi16ELi4ELi4ELi32ELi1ELi1EEviiiPT_S1_S1_ii_param_6,
	.param .u32 _Z9cuda_gemmIiLi256ELi2ELi1ELi16ELi4ELi4ELi32ELi1ELi1EEviiiPT_S1_S1_ii_param_7
)
.maxntid 256
{
	.reg .pred 	%p<29>;
	.reg .b32 	%r<153>;
	.reg .b64 	%rd<38>;
	// demoted variable
	.shared .align 128 .b8 _ZZ9cuda_gemmIiLi256ELi2ELi1ELi16ELi4ELi4ELi32ELi1ELi1EEviiiPT_S1_S1_iiE11kron_fac_sh[80];
	// demoted variable
	.shared .align 128 .b8 _ZZ9cuda_gemmIiLi256ELi2ELi1ELi16ELi4ELi4ELi32ELi1ELi1EEviiiPT_S1_S1_iiE3Ash[64];
	// demoted variable
	.shared .align 128 .b8 _ZZ9cuda_gemmIiLi256ELi2ELi1ELi16ELi4ELi4ELi32ELi1ELi1EEviiiPT_S1_S1_iiE3Csh[64];
	ld.param.u64 	%rd12, [_Z9cuda_gemmIiLi256ELi2ELi1ELi16ELi4ELi4ELi32ELi1ELi1EEviiiPT_S1_S1_ii_param_3];
	ld.param.u64 	%rd11, [_Z9cuda_gemmIiLi256ELi2ELi1ELi16ELi4ELi4ELi32ELi1ELi1EEviiiPT_S1_S1_ii_param_4];
	ld.param.u64 	%rd13, [_Z9cuda_gemmIiLi256ELi2ELi1ELi16ELi4ELi4ELi32ELi1ELi1EEviiiPT_S1_S1_ii_param_5];
	cvta.to.global.u64 	%rd1, %rd12;
	cvta.to.global.u64 	%rd2, %rd13;
	mov.u32 	%r1, %tid.x;
	setp.gt.u32 	%p1, %r1, 15;
	@%p1 bra 	$L__BB203_3;
	mov.u32 	%r2, %ntid.x;
	cvta.to.global.u64 	%rd3, %rd11;
	mov.u32 	%r57, _ZZ9cuda_gemmIiLi256ELi2ELi1ELi16ELi4ELi4ELi32ELi1ELi1EEviiiPT_S1_S1_iiE11kron_fac_sh;
	mov.u32 	%r142, %r1;
$L__BB203_2:
	mul.wide.u32 	%rd14, %r142, 4;
	add.s64 	%rd15, %rd3, %rd14;
	ld.global.u32 	%r55, [%rd15];
	and.b32  	%r56, %r142, 3;
	mad.lo.s32 	%r58, %r56, 20, %r57;
	and.b32  	%r59, %r142, -4;
	add.s32 	%r60, %r58, %r59;
	st.shared.u32 	[%r60], %r55;
	add.s32 	%r142, %r142, %r2;
	setp.lt.u32 	%p2, %r142, 16;
	@%p2 bra 	$L__BB203_2;
$L__BB203_3:
	and.b32  	%r5, %r1, 3;
	mov.u32 	%r143, %ctaid.y;
	mov.u32 	%r7, %nctaid.y;
	shl.b32 	%r8, %r7, 1;
	setp.ge.u32 	%p3, %r143, %r8;
	@%p3 bra 	$L__BB203_30;
	mov.u32 	%r61, %ntid.x;
	shl.b32 	%r62, %r5, 2;
	mov.u32 	%r63, _ZZ9cuda_gemmIiLi256ELi2ELi1ELi16ELi4ELi4ELi32ELi1ELi1EEviiiPT_S1_S1_iiE11kron_fac_sh;
	add.s32 	%r9, %r63, %r62;
	add.s32 	%r10, %r1, %r61;
	max.u32 	%r64, %r10, 16;
	setp.lt.u32 	%p4, %r10, 16;
	selp.u32 	%r65, 1, 0, %p4;
	add.s32 	%r66, %r10, %r65;
	sub.s32 	%r67, %r64, %r66;
	div.u32 	%r68, %r67, %r61;
	add.s32 	%r11, %r68, %r65;
	add.s32 	%r69, %r11, 1;
	and.b32  	%r12, %r69, 3;
	shl.b32 	%r70, %r1, 2;
	mov.u32 	%r71, _ZZ9cuda_gemmIiLi256ELi2ELi1ELi16ELi4ELi4ELi32ELi1ELi1EEviiiPT_S1_S1_iiE3Ash;
	add.s32 	%r13, %r71, %r70;
	shl.b32 	%r14, %r61, 2;
	add.s32 	%r15, %r13, %r14;
	add.s32 	%r16, %r10, %r61;
	add.s32 	%r17, %r16, %r61;
	mov.u32 	%r72, _ZZ9cuda_gemmIiLi256ELi2ELi1ELi16ELi4ELi4ELi32ELi1ELi1EEviiiPT_S1_S1_iiE3Csh;
	add.s32 	%r18, %r72, %r70;
	add.s32 	%r19, %r18, %r14;
	add.s32 	%r20, %r19, %r14;
	add.s32 	%r73, %r1, 1;
	and.b32  	%r21, %r73, 3;
	or.b32  	%r74, %r62, %r21;
	shl.b32 	%r75, %r74, 2;
	add.s32 	%r22, %r71, %r75;
	xor.b32  	%r23, %r5, 2;
	add.s32 	%r76, %r1, -1;
	and.b32  	%r24, %r76, 3;
	shl.b32 	%r25, %r61, 4;
	shl.b32 	%r26, %r61, 3;
	mul.lo.s32 	%r27, %r61, 12;
	mul.wide.u32 	%rd16, %r61, 4;
	add.s64 	%rd4, %rd1, %rd16;
	mul.wide.u32 	%rd17, %r61, 8;
	add.s64 	%rd5, %rd1, %rd17;
	mul.wide.u32 	%rd18, %r61, 12;
	add.s64 	%rd6, %rd1, %rd18;
	shr.u32 	%r28, %r61, 2;
	cvt.u64.u32 	%rd20, %r14;
$L__BB203_5:
	setp.gt.u32 	%p5, %r1, 15;
	@%p5 bra 	$L__BB203_19;
	setp.eq.s32 	%p6, %r12, 0;
	shl.b32 	%r30, %r143, 4;
	mov.u32 	%r144, %r1;
	@%p6 bra 	$L__BB203_10;
	setp.eq.s32 	%p7, %r12, 1;
	add.s32 	%r77, %r30, %r1;
	mul.wide.s32 	%rd19, %r77, 4;
	add.s64 	%rd7, %rd1, %rd19;
	ld.global.u32 	%r78, [%rd7];
	st.shared.u32 	[%r13], %r78;
	mov.u32 	%r144, %r10;
	@%p7 bra 	$L__BB203_10;
	setp.eq.s32 	%p8, %r12, 2;
	add.s64 	%rd8, %rd7, %rd20;
	ld.global.u32 	%r79, [%rd8];
	st.shared.u32 	[%r15], %r79;
	mov.u32 	%r144, %r16;
	@%p8 bra 	$L__BB203_10;
	add.s64 	%rd22, %rd8, %rd20;
	ld.global.u32 	%r80, [%rd22];
	add.s32 	%r81, %r15, %r14;
	st.shared.u32 	[%r81], %r80;
	mov.u32 	%r144, %r17;
$L__BB203_10:
	setp.lt.u32 	%p9, %r11, 3;
	@%p9 bra 	$L__BB203_13;
	shl.b32 	%r82, %r144, 2;
	mov.u32 	%r83, _ZZ9cuda_gemmIiLi256ELi2ELi1ELi16ELi4ELi4ELi32ELi1ELi1EEviiiPT_S1_S1_iiE3Ash;
	add.s32 	%r147, %r83, %r82;
	add.s32 	%r146, %r144, %r30;
$L__BB203_12:
	mul.wide.s32 	%rd23, %r146, 4;
	add.s64 	%rd24, %rd4, %rd23;
	add.s64 	%rd25, %rd5, %rd23;
	add.s64 	%rd26, %rd6, %rd23;
	add.s64 	%rd27, %rd1, %rd23;
	ld.global.u32 	%r84, [%rd27];
	st.shared.u32 	[%r147], %r84;
	ld.global.u32 	%r85, [%rd24];
	add.s32 	%r86, %r147, %r14;
	st.shared.u32 	[%r86], %r85;
	ld.global.u32 	%r87, [%rd25];
	add.s32 	%r88, %r147, %r26;
	st.shared.u32 	[%r88], %r87;
	ld.global.u32 	%r89, [%rd26];
	add.s32 	%r90, %r147, %r27;
	st.shared.u32 	[%r90], %r89;
	add.s32 	%r144, %r144, %r14;
	add.s32 	%r147, %r147, %r25;
	add.s32 	%r146, %r146, %r14;
	setp.lt.u32 	%p10, %r144, 16;
	@%p10 bra 	$L__BB203_12;
$L__BB203_13:
	setp.eq.s32 	%p11, %r12, 0;
	mov.u32 	%r145, %r1;
	@%p11 bra 	$L__BB203_17;
	setp.eq.s32 	%p12, %r12, 1;
	mov.b32 	%r91, 0;
	st.shared.u32 	[%r18], %r91;
	mov.u32 	%r145, %r10;
	@%p12 bra 	$L__BB203_17;
	setp.eq.s32 	%p13, %r12, 2;
	mov.b32 	%r92, 0;
	st.shared.u32 	[%r19], %r92;
	mov.u32 	%r145, %r16;
	@%p13 bra 	$L__BB203_17;
	mov.b32 	%r93, 0;
	st.shared.u32 	[%r20], %r93;
	mov.u32 	%r145, %r17;
$L__BB203_17:
	setp.lt.u32 	%p14, %r11, 3;
	@%p14 bra 	$L__BB203_19;
$L__BB203_18:
	shl.b32 	%r94, %r145, 2;
	mov.u32 	%r95, _ZZ9cuda_gemmIiLi256ELi2ELi1ELi16ELi4ELi4ELi32ELi1ELi1EEviiiPT_S1_S1_iiE3Csh;
	add.s32 	%r96, %r95, %r94;
	mov.b32 	%r97, 0;
	st.shared.u32 	[%r96], %r97;
	add.s32 	%r98, %r96, %r14;
	st.shared.u32 	[%r98], %r97;
	add.s32 	%r99, %r98, %r14;
	st.shared.u32 	[%r99], %r97;
	add.s32 	%r100, %r99, %r14;
	st.shared.u32 	[%r100], %r97;
	add.s32 	%r145, %r14, %r145;
	setp.lt.u32 	%p15, %r145, 16;
	@%p15 bra 	$L__BB203_18;
$L__BB203_19:
	setp.gt.u32 	%p16, %r1, 15;
	bar.sync 	0;
	@%p16 bra 	$L__BB203_22;
	shr.u32 	%r150, %r1, 2;
	mov.u32 	%r101, _ZZ9cuda_gemmIiLi256ELi2ELi1ELi16ELi4ELi4ELi32ELi1ELi1EEviiiPT_S1_S1_iiE3Ash;
	mad.lo.s32 	%r102, %r5, 20, %r101;
	ld.shared.u32 	%r44, [%r102];
	ld.shared.u32 	%r45, [%r22];
	shl.b32 	%r103, %r5, 2;
	or.b32  	%r104, %r103, %r23;
	shl.b32 	%r105, %r104, 2;
	add.s32 	%r106, %r101, %r105;
	ld.shared.u32 	%r46, [%r106];
	or.b32  	%r107, %r103, %r24;
	shl.b32 	%r108, %r107, 2;
	add.s32 	%r109, %r101, %r108;
	ld.shared.u32 	%r47, [%r109];
$L__BB203_21:
	mad.lo.s32 	%r110, %r150, 20, %r9;
	ld.shared.u32 	%r111, [%r110];
	shfl.sync.idx.b32	%r112|%p17, %r111, %r5, 7199, -1;
	mul.lo.s32 	%r113, %r112, %r44;
	shfl.sync.idx.b32	%r114|%p18, %r111, %r21, 7199, -1;
	mad.lo.s32 	%r115, %r114, %r45, %r113;
	shfl.sync.idx.b32	%r116|%p19, %r111, %r23, 7199, -1;
	mad.lo.s32 	%r117, %r116, %r46, %r115;
	shfl.sync.idx.b32	%r118|%p20, %r111, %r24, 7199, -1;
	mad.lo.s32 	%r119, %r118, %r47, %r117;
	shl.b32 	%r121, %r150, 4;
	or.b32  	%r122, %r121, %r103;
	mov.u32 	%r123, _ZZ9cuda_gemmIiLi256ELi2ELi1ELi16ELi4ELi4ELi32ELi1ELi1EEviiiPT_S1_S1_iiE3Csh;
	add.s32 	%r124, %r123, %r122;
	ld.shared.u32 	%r125, [%r124];
	add.s32 	%r126, %r125, %r119;
	st.shared.u32 	[%r124], %r126;
	add.s32 	%r150, %r150, %r28;
	setp.lt.u32 	%p21, %r150, 4;
	@%p21 bra 	$L__BB203_21;
$L__BB203_22:
	setp.gt.u32 	%p22, %r1, 15;
	bar.sync 	0;
	@%p22 bra 	$L__BB203_29;
	setp.eq.s32 	%p23, %r12, 0;
	shl.b32 	%r50, %r143, 4;
	mov.u32 	%r151, %r1;
	@%p23 bra 	$L__BB203_27;
	setp.eq.s32 	%p24, %r12, 1;
	add.s32 	%r127, %r50, %r1;
	ld.shared.u32 	%r128, [%r18];
	mul.wide.s32 	%rd28, %r127, 4;
	add.s64 	%rd9, %rd2, %rd28;
	st.global.u32 	[%rd9], %r128;
	mov.u32 	%r151, %r10;
	@%p24 bra 	$L__BB203_27;
	setp.eq.s32 	%p25, %r12, 2;
	ld.shared.u32 	%r129, [%r19];
	cvt.u64.u32 	%rd29, %r14;
	add.s64 	%rd10, %rd9, %rd29;
	st.global.u32 	[%rd10], %r129;
	mov.u32 	%r151, %r16;
	@%p25 bra 	$L__BB203_27;
	ld.shared.u32 	%r130, [%r20];
	add.s64 	%rd31, %rd10, %rd29;
	st.global.u32 	[%rd31], %r130;
	mov.u32 	%r151, %r17;
$L__BB203_27:
	setp.lt.u32 	%p26, %r11, 3;
	@%p26 bra 	$L__BB203_29;
$L__BB203_28:
	add.s32 	%r131, %r50, %r151;
	shl.b32 	%r132, %r151, 2;
	mov.u32 	%r133, _ZZ9cuda_gemmIiLi256ELi2ELi1ELi16ELi4ELi4ELi32ELi1ELi1EEviiiPT_S1_S1_iiE3Csh;
	add.s32 	%r134, %r133, %r132;
	ld.shared.u32 	%r135, [%r134];
	mul.wide.s32 	%rd32, %r131, 4;
	add.s64 	%rd33, %rd2, %rd32;
	st.global.u32 	[%rd33], %r135;
	add.s32 	%r136, %r134, %r14;
	ld.shared.u32 	%r137, [%r136];
	add.s64 	%rd35, %rd33, %rd20;
	st.global.u32 	[%rd35], %r137;
	add.s32 	%r138, %r136, %r14;
	ld.shared.u32 	%r139, [%r138];
	add.s64 	%rd36, %rd35, %rd20;
	st.global.u32 	[%rd36], %r139;
	add.s32 	%r140, %r138, %r14;
	ld.shared.u32 	%r141, [%r140];
	add.s64 	%rd37, %rd36, %rd20;
	st.global.u32 	[%rd37], %r141;
	add.s32 	%r151, %r14, %r151;
	setp.lt.u32 	%p27, %r151, 16;
	@%p27 bra 	$L__BB203_28;
$L__BB203_29:
	add.s32 	%r143, %r143, %r7;
	setp.lt.u32 	%p28, %r143, %r8;
	@%p28 bra 	$L__BB203_5;
$L__BB203_30:
	ret;

}
	// .globl	_Z9cuda_gemmIiLi256ELi2ELi1ELi16ELi8ELi8ELi32ELi0ELi0EEviiiPT_S1_S1_ii
.visible .entry _Z9cuda_gemmIiLi256ELi2ELi1ELi16ELi8ELi8ELi32ELi0ELi0EEviiiPT_S1_S1_ii(
	.param .u32 _Z9cuda_gemmIiLi256ELi2ELi1ELi16ELi8ELi8ELi32ELi0ELi0EEviiiPT_S1_S1_ii_param_0,
	.param .u32 _Z9cuda_gemmIiLi256ELi2ELi1ELi16ELi8ELi8ELi32ELi0ELi0EEviiiPT_S1_S1_ii_param_1,
	.param .u32 _Z9cuda_gemmIiLi256ELi2ELi1ELi16ELi8ELi8ELi32ELi0ELi0EEviiiPT_S1_S1_ii_param_2,
	.param .u64 .ptr .align 1 _Z9cuda_gemmIiLi256ELi2ELi1ELi16ELi8ELi8ELi32ELi0ELi0EEviiiPT_S1_S1_ii_param_3,
	.param .u64 .ptr .align 1 _Z9cuda_gemmIiLi256ELi2ELi1ELi16ELi8ELi8ELi32ELi0ELi0EEviiiPT_S1_S1_ii_param_4,
	.param .u64 .ptr .align 1 _Z9cuda_gemmIiLi256ELi2ELi1ELi16ELi8ELi8ELi32ELi0ELi0EEviiiPT_S1_S1_ii_param_5,
	.param .u32 _Z9cuda_gemmIiLi256ELi2ELi1ELi16ELi8ELi8ELi32ELi0ELi0EEviiiPT_S1_S1_ii_param_6,
	.param .u32 _Z9cuda_gemmIiLi256ELi2ELi1ELi16ELi8ELi8ELi32ELi0ELi0EEviiiPT_S1_S1_ii_param_7
)
.maxntid 256
{
	.reg .pred 	%p<119>;
	.reg .b32 	%r<623>;
	.reg .b64 	%rd<40>;
	// demoted variable
	.shared .align 128 .b8 _ZZ9cuda_gemmIiLi256ELi2ELi1ELi16ELi8ELi8ELi32ELi0ELi0EEviiiPT_S1_S1_iiE11kron_fac_sh[288];
	// demoted variable
	.shared .align 128 .b8 _ZZ9cuda_gemmIiLi256ELi2ELi1ELi16ELi8ELi8ELi32ELi0ELi0EEviiiPT_S1_S1_iiE3Ash[64];
	// demoted variable
	.shared .align 128 .b8 _ZZ9cuda_gemmIiLi256ELi2ELi1ELi16ELi8ELi8ELi32ELi0ELi0EEviiiPT_S1_S1_iiE3Csh[64];
	ld.param.u32 	%r235, [_Z9cuda_gemmIiLi256ELi2ELi1ELi16ELi8ELi8ELi32ELi0ELi0EEviiiPT_S1_S1_ii_param_1];
	ld.param.u32 	%r236, [_Z9cuda_gemmIiLi256ELi2ELi1ELi16ELi8ELi8ELi32ELi0ELi0EEviiiPT_S1_S1_ii_param_2];
	ld.param.u64 	%rd10, [_Z9cuda_gemmIiLi256ELi2ELi1ELi16ELi8ELi8ELi32ELi0ELi0EEviiiPT_S1_S1_ii_param_3];
	ld.param.u64 	%rd9, [_Z9cuda_gemmIiLi256ELi2ELi1ELi16ELi8ELi8ELi32ELi0ELi0EEviiiPT_S1_S1_ii_param_4];
	ld.param.u64 	%rd11, [_Z9cuda_gemmIiLi256ELi2ELi1ELi16ELi8ELi8ELi32ELi0ELi0EEviiiPT_S1_S1_ii_param_5];
	ld.param.u32 	%r237, [_Z9cuda_gemmIiLi256ELi2ELi1ELi16ELi8ELi8ELi32ELi0ELi0EEviiiPT_S1_S1_ii_param_6];
	ld.param.u32 	%r238, [_Z9cuda_gemmIiLi256ELi2ELi1ELi16ELi8ELi8ELi32ELi0ELi0EEviiiPT_S1_S1_ii_param_7];
	cvta.to.global.u64 	%rd1, %rd10;
	cvta.to.global.u64 	%rd2, %rd11;
	mov.u32 	%r1, %tid.x;
	and.b32  	%r2, %r1, 31;
	setp.lt.s32 	%p1, %r238, 16;
	shr.u32 	%r3, %r238, 4;
	selp.b32 	%r4, 1, %r3, %p1;
	mul.lo.s32 	%r5, %r238, %r237;
	setp.ge.u32 	%p2, %r1, %r5;
	@%p2 bra 	$L__BB204_3;
	mov.u32 	%r6, %ntid.x;
	cvta.to.global.u64 	%rd3, %rd9;
	mov.u32 	%r517, %r1;
$L__BB204_2:
	mul.wide.u32 	%rd12, %r517, 4;
	add.s64 	%rd13, %rd3, %rd12;
	ld.global.u32 	%r239, [%rd13];
	rem.u32 	%r240, %r517, %r237;
	mov.u32 	%r241, _ZZ9cuda_gemmIiLi256ELi2ELi1ELi16ELi8ELi8ELi32ELi0ELi0EEviiiPT_S1_S1_iiE11kron_fac_sh;
	mad.lo.s32 	%r242, %r240, 36, %r241;
	div.u32 	%r243, %r517, %r238;
	shl.b32 	%r244, %r243, 2;
	add.s32 	%r245, %r242, %r244;
	st.shared.u32 	[%r245], %r239;
	add.s32 	%r517, %r517, %r6;
	setp.lt.u32 	%p3, %r517, %r5;
	@%p3 bra 	$L__BB204_2;
$L__BB204_3:
	div.s32 	%r9, 16, %r238;
	mul.lo.s32 	%r246, %r9, %r4;
	min.s32 	%r10, %r246, 256;
	div.u32 	%r12, %r1, %r10;
	mul.lo.s32 	%r247, %r12, %r10;
	sub.s32 	%r248, %r1, %r247;
	div.u32 	%r11, %r248, %r4;
	mov.u32 	%r13, %ntid.x;
	div.u32 	%r14, %r13, %r10;
	mov.u32 	%r526, %ctaid.y;
	mov.u32 	%r16, %nctaid.y;
	shl.b32 	%r17, %r16, 1;
	setp.ge.u32 	%p4, %r526, %r17;
	@%p4 bra 	$L__BB204_145;
	mov.u32 	%r250, %ctaid.x;
	shl.b32 	%r18, %r250, 4;
	and.b32  	%r19, %r11, 7;
	rem.u32 	%r251, %r1, %r4;
	shl.b32 	%r20, %r251, 3;
	min.s32 	%r21, %r237, 8;
	shl.b32 	%r252, %r238, 8;
	sub.s32 	%r22, 8223, %r252;
	shl.b32 	%r253, %r4, 8;
	sub.s32 	%r23, 8223, %r253;
	mul.lo.s32 	%r24, %r9, %r250;
	add.s32 	%r25, %r1, %r13;
	max.u32 	%r254, %r25, 16;
	setp.lt.u32 	%p5, %r25, 16;
	selp.u32 	%r255, 1, 0, %p5;
	add.s32 	%r256, %r25, %r255;
	sub.s32 	%r257, %r254, %r256;
	div.u32 	%r258, %r257, %r13;
	add.s32 	%r26, %r258, %r255;
	add.s32 	%r259, %r26, 1;
	and.b32  	%r27, %r259, 3;
	shl.b32 	%r260, %r1, 2;
	mov.u32 	%r261, _ZZ9cuda_gemmIiLi256ELi2ELi1ELi16ELi8ELi8ELi32ELi0ELi0EEviiiPT_S1_S1_iiE3Ash;
	add.s32 	%r28, %r261, %r260;
	shl.b32 	%r29, %r13, 2;
	add.s32 	%r30, %r28, %r29;
	add.s32 	%r31, %r25, %r13;
	add.s32 	%r32, %r31, %r13;
	mov.u32 	%r262, _ZZ9cuda_gemmIiLi256ELi2ELi1ELi16ELi8ELi8ELi32ELi0ELi0EEviiiPT_S1_S1_iiE3Csh;
	add.s32 	%r33, %r262, %r260;
	add.s32 	%r34, %r33, %r29;
	add.s32 	%r35, %r34, %r29;
	add.s32 	%r263, %r11, 1;
	and.b32  	%r36, %r263, 7;
	add.s32 	%r264, %r11, 2;
	and.b32  	%r37, %r264, 7;
	add.s32 	%r265, %r11, 3;
	and.b32  	%r38, %r265, 7;
	xor.b32  	%r39, %r19, 4;
	add.s32 	%r266, %r11, 5;
	and.b32  	%r40, %r266, 7;
	add.s32 	%r267, %r11, 6;
	and.b32  	%r41, %r267, 7;
	add.s32 	%r268, %r11, -1;
	and.b32  	%r42, %r268, 7;
	setp.lt.s32 	%p6, %r19, %r238;
	selp.b32 	%r269, 0, %r238, %p6;
	sub.s32 	%r43, %r19, %r269;
	add.s32 	%r270, %r19, 1;
	setp.lt.s32 	%p7, %r270, %r238;
	selp.b32 	%r271, 0, %r238, %p7;
	sub.s32 	%r44, %r270, %r271;
	add.s32 	%r272, %r19, 2;
	setp.lt.s32 	%p8, %r272, %r238;
	selp.b32 	%r273, 0, %r238, %p8;
	sub.s32 	%r45, %r272, %r273;
	add.s32 	%r274, %r19, 3;
	setp.lt.s32 	%p9, %r274, %r238;
	selp.b32 	%r275, 0, %r238, %p9;
	sub.s32 	%r46, %r274, %r275;
	add.s32 	%r276, %r19, 4;
	setp.lt.s32 	%p10, %r276, %r238;
	selp.b32 	%r277, 0, %r238, %p10;
	sub.s32 	%r47, %r276, %r277;
	add.s32 	%r278, %r19, 5;
	setp.lt.s32 	%p11, %r278, %r238;
	selp.b32 	%r279, 0, %r238, %p11;
	sub.s32 	%r48, %r278, %r279;
	add.s32 	%r280, %r19, 6;
	setp.lt.s32 	%p12, %r280, %r238;
	selp.b32 	%r281, 0, %r238, %p12;
	sub.s32 	%r49, %r280, %r281;
	add.s32 	%r282, %r19, 7;
	setp.lt.s32 	%p13, %r282, %r238;
	selp.b32 	%r283, 0, %r238, %p13;
	sub.s32 	%r50, %r282, %r283;
	mul.wide.u32 	%rd14, %r13, 4;
	add.s64 	%rd4, %rd1, %rd14;
	mul.wide.u32 	%rd15, %r13, 8;
	add.s64 	%rd5, %rd1, %rd15;
	mul.wide.u32 	%rd16, %r13, 12;
	add.s64 	%rd6, %rd1, %rd16;
	cvt.u64.u32 	%rd18, %r29;
$L__BB204_5:
	setp.gt.u32 	%p14, %r1, 15;
	@%p14 bra 	$L__BB204_19;
	setp.eq.s32 	%p15, %r27, 0;
	mul.lo.s32 	%r60, %r526, %r236;
	mov.u32 	%r527, %r1;
	@%p15 bra 	$L__BB204_10;
	setp.eq.s32 	%p16, %r27, 1;
	add.s32 	%r284, %r60, %r18;
	add.s32 	%r285, %r284, %r1;
	mul.wide.s32 	%rd17, %r285, 4;
	add.s64 	%rd7, %rd1, %rd17;
	ld.global.u32 	%r286, [%rd7];
	st.shared.u32 	[%r28], %r286;
	mov.u32 	%r527, %r25;
	@%p16 bra 	$L__BB204_10;
	setp.eq.s32 	%p17, %r27, 2;
	add.s64 	%rd8, %rd7, %rd18;
	ld.global.u32 	%r287, [%rd8];
	st.shared.u32 	[%r30], %r287;
	mov.u32 	%r527, %r31;
	@%p17 bra 	$L__BB204_10;
	add.s64 	%rd20, %rd8, %rd18;
	ld.global.u32 	%r288, [%rd20];
	add.s32 	%r289, %r30, %r29;
	st.shared.u32 	[%r289], %r288;
	mov.u32 	%r527, %r32;
$L__BB204_10:
	setp.lt.u32 	%p18, %r26, 3;
	@%p18 bra 	$L__BB204_13;
	shl.b32 	%r290, %r527, 2;
	mov.u32 	%r291, _ZZ9cuda_gemmIiLi256ELi2ELi1ELi16ELi8ELi8ELi32ELi0ELi0EEviiiPT_S1_S1_iiE3Ash;
	add.s32 	%r530, %r291, %r290;
	add.s32 	%r292, %r18, %r527;
	add.s32 	%r529, %r292, %r60;
$L__BB204_12:
	mul.wide.s32 	%rd21, %r529, 4;
	add.s64 	%rd22, %rd4, %rd21;
	add.s64 	%rd23, %rd5, %rd21;
	add.s64 	%rd24, %rd6, %rd21;
	add.s64 	%rd25, %rd1, %rd21;
	ld.global.u32 	%r293, [%rd25];
	st.shared.u32 	[%r530], %r293;
	ld.global.u32 	%r294, [%rd22];
	add.s32 	%r295, %r530, %r29;
	st.shared.u32 	[%r295], %r294;
	ld.global.u32 	%r296, [%rd23];
	shl.b32 	%r297, %r13, 3;
	add.s32 	%r298, %r530, %r297;
	st.shared.u32 	[%r298], %r296;
	ld.global.u32 	%r299, [%rd24];
	mad.lo.s32 	%r300, %r13, 12, %r530;
	st.shared.u32 	[%r300], %r299;
	add.s32 	%r527, %r527, %r29;
	shl.b32 	%r301, %r13, 4;
	add.s32 	%r530, %r530, %r301;
	add.s32 	%r529, %r529, %r29;
	setp.lt.u32 	%p19, %r527, 16;
	@%p19 bra 	$L__BB204_12;
$L__BB204_13:
	mov.u32 	%r528, %r1;
	@%p15 bra 	$L__BB204_17;
	setp.eq.s32 	%p21, %r27, 1;
	mov.b32 	%r302, 0;
	st.shared.u32 	[%r33], %r302;
	mov.u32 	%r528, %r25;
	@%p21 bra 	$L__BB204_17;
	setp.eq.s32 	%p22, %r27, 2;
	mov.b32 	%r303, 0;
	st.shared.u32 	[%r34], %r303;
	mov.u32 	%r528, %r31;
	@%p22 bra 	$L__BB204_17;
	mov.b32 	%r304, 0;
	st.shared.u32 	[%r35], %r304;
	mov.u32 	%r528, %r32;
$L__BB204_17:
	@%p18 bra 	$L__BB204_19;
$L__BB204_18:
	shl.b32 	%r305, %r528, 2;
	mov.u32 	%r306, _ZZ9cuda_gemmIiLi256ELi2ELi1ELi16ELi8ELi8ELi32ELi0ELi0EEviiiPT_S1_S1_iiE3Csh;
	add.s32 	%r307, %r306, %r305;
	mov.b32 	%r308, 0;
	st.shared.u32 	[%r307], %r308;
	add.s32 	%r309, %r307, %r29;
	st.shared.u32 	[%r309], %r308;
	add.s32 	%r310, %r309, %r29;
	st.shared.u32 	[%r310], %r308;
	add.s32 	%r311, %r310, %r29;
	st.shared.u32 	[%r311], %r308;
	add.s32 	%r528, %r29, %r528;
	setp.lt.u32 	%p24, %r528, 16;
	@%p24 bra 	$L__BB204_18;
$L__BB204_19:
	setp.lt.s32 	%p25, %r9, 1;
	bar.sync 	0;
	@%p25 bra 	$L__BB204_137;
	setp.ne.s32 	%p26, %r4, 1;
	@%p26 bra 	$L__BB204_58;
	mov.b32 	%r541, 0;
$L__BB204_22:
	setp.lt.s32 	%p85, %r238, 1;
	add.s32 	%r82, %r541, %r11;
	mad.lo.s32 	%r83, %r82, %r238, %r20;
	@%p85 bra 	$L__BB204_24;
	add.s32 	%r415, %r83, %r19;
	shl.b32 	%r416, %r415, 2;
	mov.u32 	%r417, _ZZ9cuda_gemmIiLi256ELi2ELi1ELi16ELi8ELi8ELi32ELi0ELi0EEviiiPT_S1_S1_iiE3Ash;
	add.s32 	%r418, %r417, %r416;
	ld.shared.u32 	%r620, [%r418];
$L__BB204_24:
	setp.lt.s32 	%p86, %r238, 2;
	@%p86 bra 	$L__BB204_26;
	add.s32 	%r419, %r83, %r36;
	shl.b32 	%r420, %r419, 2;
	mov.u32 	%r421, _ZZ9cuda_gemmIiLi256ELi2ELi1ELi16ELi8ELi8ELi32ELi0ELi0EEviiiPT_S1_S1_iiE3Ash;
	add.s32 	%r422, %r421, %r420;
	ld.shared.u32 	%r619, [%r422];
$L__BB204_26:
	setp.lt.s32 	%p87, %r238, 3;
	@%p87 bra 	$L__BB204_28;
	add.s32 	%r423, %r83, %r37;
	shl.b32 	%r424, %r423, 2;
	mov.u32 	%r425, _ZZ9cuda_gemmIiLi256ELi2ELi1ELi16ELi8ELi8ELi32ELi0ELi0EEviiiPT_S1_S1_iiE3Ash;
	add.s32 	%r426, %r425, %r424;
	ld.shared.u32 	%r618, [%r426];
$L__BB204_28:
	setp.lt.s32 	%p88, %r238, 4;
	@%p88 bra 	$L__BB204_30;
	add.s32 	%r427, %r83, %r38;
	shl.b32 	%r428, %r427, 2;
	mov.u32 	%r429, _ZZ9cuda_gemmIiLi256ELi2ELi1ELi16ELi8ELi8ELi32ELi0ELi0EEviiiPT_S1_S1_iiE3Ash;
	add.s32 	%r430, %r429, %r428;
	ld.shared.u32 	%r617, [%r430];
$L__BB204_30:
	setp.lt.s32 	%p89, %r238, 5;
	@%p89 bra 	$L__BB204_32;
	add.s32 	%r431, %r83, %r39;
	shl.b32 	%r432, %r431, 2;
	mov.u32 	%r433, _ZZ9cuda_gemmIiLi256ELi2ELi1ELi16ELi8ELi8ELi32ELi0ELi0EEviiiPT_S1_S1_iiE3Ash;
	add.s32 	%r434, %r433, %r432;
	ld.shared.u32 	%r616, [%r434];
$L__BB204_32:
	setp.lt.s32 	%p90, %r238, 6;
	@%p90 bra 	$L__BB204_34;
	add.s32 	%r435, %r83, %r40;
	shl.b32 	%r436, %r435, 2;
	mov.u32 	%r437, _ZZ9cuda_gemmIiLi256ELi2ELi1ELi16ELi8ELi8ELi32ELi0ELi0EEviiiPT_S1_S1_iiE3Ash;
	add.s32 	%r438, %r437, %r436;
	ld.shared.u32 	%r615, [%r438];
$L__BB204_34:
	setp.lt.s32 	%p91, %r238, 7;
	@%p91 bra 	$L__BB204_36;
	add.s32 	%r439, %r83, %r41;
	shl.b32 	%r440, %r439, 2;
	mov.u32 	%r441, _ZZ9cuda_gemmIiLi256ELi2ELi1ELi16ELi8ELi8ELi32ELi0ELi0EEviiiPT_S1_S1_iiE3Ash;
	add.s32 	%r442, %r441, %r440;
	ld.shared.u32 	%r614, [%r442];
$L__BB204_36:
	setp.lt.s32 	%p92, %r238, 8;
	@%p92 bra 	$L__BB204_38;
	add.s32 	%r443, %r83, %r42;
	shl.b32 	%r444, %r443, 2;
	mov.u32 	%r445, _ZZ9cuda_gemmIiLi256ELi2ELi1ELi16ELi8ELi8ELi32ELi0ELi0EEviiiPT_S1_S1_iiE3Ash;
	add.s32 	%r446, %r445, %r444;
	ld.shared.u32 	%r613, [%r446];
$L__BB204_38:
	setp.lt.s32 	%p93, %r12, %r21;
	@%p93 bra 	$L__BB204_40;
$L__BB204_39:
	add.s32 	%r541, %r541, %r10;
	setp.lt.s32 	%p111, %r541, %r9;
	@%p111 bra 	$L__BB204_22;
	bra.uni 	$L__BB204_137;
$L__BB204_40:
	rem.s32 	%r447, %r2, %r238;
	shl.b32 	%r448, %r447, 2;
	mov.u32 	%r449, _ZZ9cuda_gemmIiLi256ELi2ELi1ELi16ELi8ELi8ELi32ELi0ELi0EEviiiPT_S1_S1_iiE11kron_fac_sh;
	add.s32 	%r101, %r449, %r448;
	mov.u32 	%r550, %r12;
$L__BB204_41:
	mad.lo.s32 	%r451, %r550, 36, %r101;
	ld.shared.u32 	%r103, [%r451];
	mov.b32 	%r552, 0;
	@%p85 bra 	$L__BB204_43;
	shfl.sync.idx.b32	%r452|%p95, %r103, %r43, %r22, -1;
	mul.lo.s32 	%r552, %r452, %r620;
$L__BB204_43:
	@%p86 bra 	$L__BB204_45;
	shfl.sync.idx.b32	%r453|%p97, %r103, %r44, %r22, -1;
	mad.lo.s32 	%r552, %r453, %r619, %r552;
$L__BB204_45:
	@%p87 bra 	$L__BB204_47;
	shfl.sync.idx.b32	%r454|%p99, %r103, %r45, %r22, -1;
	mad.lo.s32 	%r552, %r454, %r618, %r552;
$L__BB204_47:
	@%p88 bra 	$L__BB204_49;
	shfl.sync.idx.b32	%r455|%p101, %r103, %r46, %r22, -1;
	mad.lo.s32 	%r552, %r455, %r617, %r552;
$L__BB204_49:
	@%p89 bra 	$L__BB204_51;
	shfl.sync.idx.b32	%r456|%p103, %r103, %r47, %r22, -1;
	mad.lo.s32 	%r552, %r456, %r616, %r552;
$L__BB204_51:
	setp.lt.s32 	%p104, %r238, 6;
	@%p104 bra 	$L__BB204_53;
	shfl.sync.idx.b32	%r457|%p105, %r103, %r48, %r22, -1;
	mad.lo.s32 	%r552, %r457, %r615, %r552;
$L__BB204_53:
	setp.lt.s32 	%p106, %r238, 7;
	@%p106 bra 	$L__BB204_55;
	shfl.sync.idx.b32	%r458|%p107, %r103, %r49, %r22, -1;
	mad.lo.s32 	%r552, %r458, %r614, %r552;
$L__BB204_55:
	setp.lt.s32 	%p108, %r238, 8;
	@%p108 bra 	$L__BB204_57;
	shfl.sync.idx.b32	%r459|%p109, %r103, %r50, %r22, -1;
	mad.lo.s32 	%r552, %r459, %r613, %r552;
$L__BB204_57:
	mad.lo.s32 	%r460, %r550, %r9, %r82;
	shl.b32 	%r461, %r460, 2;
	mov.u32 	%r462, _ZZ9cuda_gemmIiLi256ELi2ELi1ELi16ELi8ELi8ELi32ELi0ELi0EEviiiPT_S1_S1_iiE3Csh;
	add.s32 	%r463, %r462, %r461;
	ld.shared.u32 	%r464, [%r463];
	add.s32 	%r465, %r464, %r552;
	st.shared.u32 	[%r463], %r465;
	add.s32 	%r550, %r550, %r14;
	setp.lt.s32 	%p110, %r550, %r21;
	@%p110 bra 	$L__BB204_41;
	bra.uni 	$L__BB204_39;
$L__BB204_58:
	setp.gt.u32 	%p27, %r238, 31;
	@%p27 bra 	$L__BB204_76;
	mov.b32 	%r595, 0;
$L__BB204_60:
	setp.eq.s32 	%p28, %r238, 0;
	add.s32 	%r182, %r595, %r11;
	mad.lo.s32 	%r183, %r182, %r238, %r20;
	@%p28 bra 	$L__BB204_62;
	add.s32 	%r313, %r183, %r19;
	shl.b32 	%r314, %r313, 2;
	mov.u32 	%r315, _ZZ9cuda_gemmIiLi256ELi2ELi1ELi16ELi8ELi8ELi32ELi0ELi0EEviiiPT_S1_S1_iiE3Ash;
	add.s32 	%r316, %r315, %r314;
	ld.shared.u32 	%r620, [%r316];
$L__BB204_62:
	setp.lt.s32 	%p29, %r238, 2;
	@%p29 bra 	$L__BB204_64;
	add.s32 	%r317, %r183, %r36;
	shl.b32 	%r318, %r317, 2;
	mov.u32 	%r319, _ZZ9cuda_gemmIiLi256ELi2ELi1ELi16ELi8ELi8ELi32ELi0ELi0EEviiiPT_S1_S1_iiE3Ash;
	add.s32 	%r320, %r319, %r318;
	ld.shared.u32 	%r619, [%r320];
$L__BB204_64:
	setp.lt.s32 	%p30, %r238, 3;
	@%p30 bra 	$L__BB204_66;
	add.s32 	%r321, %r183, %r37;
	shl.b32 	%r322, %r321, 2;
	mov.u32 	%r323, _ZZ9cuda_gemmIiLi256ELi2ELi1ELi16ELi8ELi8ELi32ELi0ELi0EEviiiPT_S1_S1_iiE3Ash;
	add.s32 	%r324, %r323, %r322;
	ld.shared.u32 	%r618, [%r324];
$L__BB204_66:
	setp.lt.s32 	%p31, %r238, 4;
	@%p31 bra 	$L__BB204_68;
	add.s32 	%r325, %r183, %r38;
	shl.b32 	%r326, %r325, 2;
	mov.u32 	%r327, _ZZ9cuda_gemmIiLi256ELi2ELi1ELi16ELi8ELi8ELi32ELi0ELi0EEviiiPT_S1_S1_iiE3Ash;
	add.s32 	%r328, %r327, %r326;
	ld.shared.u32 	%r617, [%r328];
$L__BB204_68:
	setp.lt.s32 	%p32, %r238, 5;
	@%p32 bra 	$L__BB204_70;
	add.s32 	%r329, %r183, %r39;
	shl.b32 	%r330, %r329, 2;
	mov.u32 	%r331, _ZZ9cuda_gemmIiLi256ELi2ELi1ELi16ELi8ELi8ELi32ELi0ELi0EEviiiPT_S1_S1_iiE3Ash;
	add.s32 	%r332, %r331, %r330;
	ld.shared.u32 	%r616, [%r332];
$L__BB204_70:
	setp.lt.s32 	%p33, %r238, 6;
	@%p33 bra 	$L__BB204_72;
	add.s32 	%r333, %r183, %r40;
	shl.b32 	%r334, %r333, 2;
	mov.u32 	%r335, _ZZ9cuda_gemmIiLi256ELi2ELi1ELi16ELi8ELi8ELi32ELi0ELi0EEviiiPT_S1_S1_iiE3Ash;
	add.s32 	%r336, %r335, %r334;
	ld.shared.u32 	%r615, [%r336];
$L__BB204_72:
	setp.lt.s32 	%p34, %r238, 7;
	@%p34 bra 	$L__BB204_74;
	add.s32 	%r337, %r183, %r41;
	shl.b32 	%r338, %r337, 2;
	mov.u32 	%r339, _ZZ9cuda_gemmIiLi256ELi2ELi1ELi16ELi8ELi8ELi32ELi0ELi0EEviiiPT_S1_S1_iiE3Ash;
	add.s32 	%r340, %r339, %r338;
	ld.shared.u32 	%r614, [%r340];
$L__BB204_74:
	setp.lt.s32 	%p35, %r238, 8;
	@%p35 bra 	$L__BB204_117;
	add.s32 	%r341, %r183, %r42;
	shl.b32 	%r342, %r341, 2;
	mov.u32 	%r343, _ZZ9cuda_gemmIiLi256ELi2ELi1ELi16ELi8ELi8ELi32ELi0ELi0EEviiiPT_S1_S1_iiE3Ash;
	add.s32 	%r344, %r343, %r342;
	ld.shared.u32 	%r613, [%r344];
	bra.uni 	$L__BB204_117;
$L__BB204_76:
	mov.b32 	%r567, 0;
$L__BB204_77:
	setp.lt.s32 	%p55, %r238, 1;
	add.s32 	%r130, %r567, %r11;
	mad.lo.s32 	%r131, %r130, %r238, %r20;
	@%p55 bra 	$L__BB204_79;
	add.s32 	%r363, %r131, %r19;
	shl.b32 	%r364, %r363, 2;
	mov.u32 	%r365, _ZZ9cuda_gemmIiLi256ELi2ELi1ELi16ELi8ELi8ELi32ELi0ELi0EEviiiPT_S1_S1_iiE3Ash;
	add.s32 	%r366, %r365, %r364;
	ld.shared.u32 	%r620, [%r366];
$L__BB204_79:
	setp.lt.s32 	%p56, %r238, 2;
	@%p56 bra 	$L__BB204_81;
	add.s32 	%r367, %r131, %r36;
	shl.b32 	%r368, %r367, 2;
	mov.u32 	%r369, _ZZ9cuda_gemmIiLi256ELi2ELi1ELi16ELi8ELi8ELi32ELi0ELi0EEviiiPT_S1_S1_iiE3Ash;
	add.s32 	%r370, %r369, %r368;
	ld.shared.u32 	%r619, [%r370];
$L__BB204_81:
	setp.lt.s32 	%p57, %r238, 3;
	@%p57 bra 	$L__BB204_83;
	add.s32 	%r371, %r131, %r37;
	shl.b32 	%r372, %r371, 2;
	mov.u32 	%r373, _ZZ9cuda_gemmIiLi256ELi2ELi1ELi16ELi8ELi8ELi32ELi0ELi0EEviiiPT_S1_S1_iiE3Ash;
	add.s32 	%r374, %r373, %r372;
	ld.shared.u32 	%r618, [%r374];
$L__BB204_83:
	setp.lt.s32 	%p58, %r238, 4;
	@%p58 bra 	$L__BB204_85;
	add.s32 	%r375, %r131, %r38;
	shl.b32 	%r376, %r375, 2;
	mov.u32 	%r377, _ZZ9cuda_gemmIiLi256ELi2ELi1ELi16ELi8ELi8ELi32ELi0ELi0EEviiiPT_S1_S1_iiE3Ash;
	add.s32 	%r378, %r377, %r376;
	ld.shared.u32 	%r617, [%r378];
$L__BB204_85:
	setp.lt.s32 	%p59, %r238, 5;
	@%p59 bra 	$L__BB204_87;
	add.s32 	%r379, %r131, %r39;
	shl.b32 	%r380, %r379, 2;
	mov.u32 	%r381, _ZZ9cuda_gemmIiLi256ELi2ELi1ELi16ELi8ELi8ELi32ELi0ELi0EEviiiPT_S1_S1_iiE3Ash;
	add.s32 	%r382, %r381, %r380;
	ld.shared.u32 	%r616, [%r382];
$L__BB204_87:
	setp.lt.s32 	%p60, %r238, 6;
	@%p60 bra 	$L__BB204_89;
	add.s32 	%r383, %r131, %r40;
	shl.b32 	%r384, %r383, 2;
	mov.u32 	%r385, _ZZ9cuda_gemmIiLi256ELi2ELi1ELi16ELi8ELi8ELi32ELi0ELi0EEviiiPT_S1_S1_iiE3Ash;
	add.s32 	%r386, %r385, %r384;
	ld.shared.u32 	%r615, [%r386];
$L__BB204_89:
	setp.lt.s32 	%p61, %r238, 7;
	@%p61 bra 	$L__BB204_91;
	add.s32 	%r387, %r131, %r41;
	shl.b32 	%r388, %r387, 2;
	mov.u32 	%r389, _ZZ9cuda_gemmIiLi256ELi2ELi1ELi16ELi8ELi8ELi32ELi0ELi0EEviiiPT_S1_S1_iiE3Ash;
	add.s32 	%r390, %r389, %r388;
	ld.shared.u32 	%r614, [%r390];
$L__BB204_91:
	setp.lt.s32 	%p62, %r238, 8;
	@%p62 bra 	$L__BB204_93;
	add.s32 	%r391, %r131, %r42;
	shl.b32 	%r392, %r391, 2;
	mov.u32 	%r393, _ZZ9cuda_gemmIiLi256ELi2ELi1ELi16ELi8ELi8ELi32ELi0ELi0EEviiiPT_S1_S1_iiE3Ash;
	add.s32 	%r394, %r393, %r392;
	ld.shared.u32 	%r613, [%r394];
$L__BB204_93:
	setp.lt.s32 	%p63, %r12, %r21;
	@%p63 bra 	$L__BB204_95;
$L__BB204_94:
	add.s32 	%r567, %r567, %r10;
	setp.lt.s32 	%p84, %r567, %r9;
	@%p84 bra 	$L__BB204_77;
	bra.uni 	$L__BB204_137;
$L__BB204_95:
	rem.s32 	%r395, %r2, %r238;
	shl.b32 	%r396, %r395, 2;
	mov.u32 	%r397, _ZZ9cuda_gemmIiLi256ELi2ELi1ELi16ELi8ELi8ELi32ELi0ELi0EEviiiPT_S1_S1_iiE11kron_fac_sh;
	add.s32 	%r149, %r397, %r396;
	mov.u32 	%r576, %r12;
$L__BB204_96:
	mad.lo.s32 	%r399, %r576, 36, %r149;
	ld.shared.u32 	%r151, [%r399];
	mov.b32 	%r578, 0;
	@%p55 bra 	$L__BB204_98;
	shfl.sync.idx.b32	%r400|%p65, %r151, %r43, %r22, -1;
	mul.lo.s32 	%r578, %r400, %r620;
$L__BB204_98:
	@%p56 bra 	$L__BB204_100;
	shfl.sync.idx.b32	%r401|%p67, %r151, %r44, %r22, -1;
	mad.lo.s32 	%r578, %r401, %r619, %r578;
$L__BB204_100:
	@%p57 bra 	$L__BB204_102;
	shfl.sync.idx.b32	%r402|%p69, %r151, %r45, %r22, -1;
	mad.lo.s32 	%r578, %r402, %r618, %r578;
$L__BB204_102:
	@%p58 bra 	$L__BB204_104;
	shfl.sync.idx.b32	%r403|%p71, %r151, %r46, %r22, -1;
	mad.lo.s32 	%r578, %r403, %r617, %r578;
$L__BB204_104:
	setp.lt.s32 	%p72, %r238, 5;
	@%p72 bra 	$L__BB204_106;
	shfl.sync.idx.b32	%r404|%p73, %r151, %r47, %r22, -1;
	mad.lo.s32 	%r578, %r404, %r616, %r578;
$L__BB204_106:
	setp.lt.s32 	%p74, %r238, 6;
	@%p74 bra 	$L__BB204_108;
	shfl.sync.idx.b32	%r405|%p75, %r151, %r48, %r22, -1;
	mad.lo.s32 	%r578, %r405, %r615, %r578;
$L__BB204_108:
	setp.lt.s32 	%p76, %r238, 7;
	@%p76 bra 	$L__BB204_110;
	shfl.sync.idx.b32	%r406|%p77, %r151, %r49, %r22, -1;
	mad.lo.s32 	%r578, %r406, %r614, %r578;
$L__BB204_110:
	setp.lt.s32 	%p78, %r238, 8;
	@%p78 bra 	$L__BB204_112;
	shfl.sync.idx.b32	%r407|%p79, %r151, %r50, %r22, -1;
	mad.lo.s32 	%r578, %r407, %r613, %r578;
$L__BB204_112:
	mov.u32 	%r584, %r3;
$L__BB204_113:
	shr.u32 	%r169, %r584, 1;
	shfl.sync.down.b32	%r408|%p80, %r578, %r169, %r23, -1;
	add.s32 	%r578, %r408, %r578;
	setp.gt.u32 	%p81, %r584, 3;
	mov.u32 	%r584, %r169;
	@%p81 bra 	$L__BB204_113;
	rem.u32 	%r409, %r2, %r4;
	setp.eq.s32 	%p82, %r409, 0;
	@%p82 bra 	$L__BB204_115;
	bra.uni 	$L__BB204_116;
$L__BB204_115:
	mad.lo.s32 	%r410, %r576, %r9, %r130;
	shl.b32 	%r411, %r410, 2;
	mov.u32 	%r412, _ZZ9cuda_gemmIiLi256ELi2ELi1ELi16ELi8ELi8ELi32ELi0ELi0EEviiiPT_S1_S1_iiE3Csh;
	add.s32 	%r413, %r412, %r411;
	st.shared.u32 	[%r413], %r578;
$L__BB204_116:
	add.s32 	%r576, %r576, %r14;
	setp.lt.s32 	%p83, %r576, %r21;
	@%p83 bra 	$L__BB204_96;
	bra.uni 	$L__BB204_94;
$L__BB204_117:
	setp.lt.s32 	%p36, %r12, %r21;
	@%p36 bra 	$L__BB204_118;
	bra.uni 	$L__BB204_136;
$L__BB204_118:
	rem.u32 	%r345, %r2, %r238;
	shl.b32 	%r346, %r345, 2;
	mov.u32 	%r347, _ZZ9cuda_gemmIiLi256ELi2ELi1ELi16ELi8ELi8ELi32ELi0ELi0EEviiiPT_S1_S1_iiE11kron_fac_sh;
	add.s32 	%r184, %r347, %r346;
	mov.u32 	%r604, %r12;
$L__BB204_119:
	mad.lo.s32 	%r349, %r604, 36, %r184;
	ld.shared.u32 	%r202, [%r349];
	mov.b32 	%r606, 0;
	@%p28 bra 	$L__BB204_121;
	shfl.sync.idx.b32	%r350|%p38, %r202, %r43, %r22, -1;
	mul.lo.s32 	%r606, %r350, %r620;
$L__BB204_121:
	@%p29 bra 	$L__BB204_123;
	shfl.sync.idx.b32	%r351|%p40, %r202, %r44, %r22, -1;
	mad.lo.s32 	%r606, %r351, %r619, %r606;
$L__BB204_123:
	@%p30 bra 	$L__BB204_125;
	shfl.sync.idx.b32	%r352|%p42, %r202, %r45, %r22, -1;
	mad.lo.s32 	%r606, %r352, %r618, %r606;
$L__BB204_125:
	@%p31 bra 	$L__BB204_127;
	shfl.sync.idx.b32	%r353|%p44, %r202, %r46, %r22, -1;
	mad.lo.s32 	%r606, %r353, %r617, %r606;
$L__BB204_127:
	@%p32 bra 	$L__BB204_129;
	shfl.sync.idx.b32	%r354|%p46, %r202, %r47, %r22, -1;
	mad.lo.s32 	%r606, %r354, %r616, %r606;
$L__BB204_129:
	setp.lt.s32 	%p47, %r238, 6;
	@%p47 bra 	$L__BB204_131;
	shfl.sync.idx.b32	%r355|%p48, %r202, %r48, %r22, -1;
	mad.lo.s32 	%r606, %r355, %r615, %r606;
$L__BB204_131:
	setp.lt.s32 	%p49, %r238, 7;
	@%p49 bra 	$L__BB204_133;
	shfl.sync.idx.b32	%r356|%p50, %r202, %r49, %r22, -1;
	mad.lo.s32 	%r606, %r356, %r614, %r606;
$L__BB204_133:
	setp.lt.s32 	%p51, %r238, 8;
	@%p51 bra 	$L__BB204_135;
	shfl.sync.idx.b32	%r357|%p52, %r202, %r50, %r22, -1;
	mad.lo.s32 	%r606, %r357, %r613, %r606;
$L__BB204_135:
	mad.lo.s32 	%r358, %r604, %r9, %r182;
	shl.b32 	%r359, %r358, 2;
	mov.u32 	%r360, _ZZ9cuda_gemmIiLi256ELi2ELi1ELi16ELi8ELi8ELi32ELi0ELi0EEviiiPT_S1_S1_iiE3Csh;
	add.s32 	%r361, %r360, %r359;
	st.shared.u32 	[%r361], %r606;
	add.s32 	%r604, %r604, %r14;
	setp.lt.s32 	%p53, %r604, %r21;
	@%p53 bra 	$L__BB204_119;
$L__BB204_136:
	add.s32 	%r595, %r595, %r10;
	setp.lt.s32 	%p54, %r595, %r9;
	@%p54 bra 	$L__BB204_60;
$L__BB204_137:
	bar.sync 	0;
	@%p14 bra 	$L__BB204_144;
	setp.eq.s32 	%p113, %r27, 0;
	mad.lo.s32 	%r229, %r526, %r235, %r24;
	div.s32 	%r230, %r236, %r238;
	mov.u32 	%r621, %r1;
	@%p113 bra 	$L__BB204_142;
	setp.eq.s32 	%p114, %r27, 1;
	div.s32 	%r466, %r1, %r9;
	mad.lo.s32 	%r467, %r230, %r466, %r229;
	mul.lo.s32 	%r468, %r466, %r9;
	sub.s32 	%r469, %r1, %r468;
	add.s32 	%r470, %r467, %r469;
	ld.shared.u32 	%r471, [%r33];
	mul.wide.s32 	%rd26, %r470, 4;
	add.s64 	%rd27, %rd2, %rd26;
	st.global.u32 	[%rd27], %r471;
	mov.u32 	%r621, %r25;
	@%p114 bra 	$L__BB204_142;
	setp.eq.s32 	%p115, %r27, 2;
	div.s32 	%r472, %r25, %r9;
	mad.lo.s32 	%r473, %r230, %r472, %r229;
	mul.lo.s32 	%r474, %r472, %r9;
	sub.s32 	%r475, %r25, %r474;
	add.s32 	%r476, %r473, %r475;
	ld.shared.u32 	%r477, [%r34];
	mul.wide.s32 	%rd28, %r476, 4;
	add.s64 	%rd29, %rd2, %rd28;
	st.global.u32 	[%rd29], %r477;
	mov.u32 	%r621, %r31;
	@%p115 bra 	$L__BB204_142;
	div.s32 	%r478, %r31, %r9;
	mad.lo.s32 	%r479, %r230, %r478, %r229;
	mul.lo.s32 	%r480, %r478, %r9;
	sub.s32 	%r481, %r31, %r480;
	add.s32 	%r482, %r479, %r481;
	ld.shared.u32 	%r483, [%r35];
	mul.wide.s32 	%rd30, %r482, 4;
	add.s64 	%rd31, %rd2, %rd30;
	st.global.u32 	[%rd31], %r483;
	mov.u32 	%r621, %r32;
$L__BB204_142:
	setp.lt.u32 	%p116, %r26, 3;
	@%p116 bra 	$L__BB204_144;
$L__BB204_143:
	div.s32 	%r484, %r621, %r9;
	mad.lo.s32 	%r485, %r230, %r484, %r229;
	mul.lo.s32 	%r486, %r484, %r9;
	sub.s32 	%r487, %r621, %r486;
	add.s32 	%r488, %r485, %r487;
	shl.b32 	%r489, %r621, 2;
	mov.u32 	%r490, _ZZ9cuda_gemmIiLi256ELi2ELi1ELi16ELi8ELi8ELi32ELi0ELi0EEviiiPT_S1_S1_iiE3Csh;
	add.s32 	%r491, %r490, %r489;
	ld.shared.u32 	%r492, [%r491];
	mul.wide.s32 	%rd32, %r488, 4;
	add.s64 	%rd33, %rd2, %rd32;
	st.global.u32 	[%rd33], %r492;
	add.s32 	%r493, %r621, %r13;
	div.s32 	%r494, %r493, %r9;
	mad.lo.s32 	%r495, %r230, %r494, %r229;
	mul.lo.s32 	%r496, %r494, %r9;
	sub.s32 	%r497, %r493, %r496;
	add.s32 	%r498, %r495, %r497;
	add.s32 	%r499, %r491, %r29;
	ld.shared.u32 	%r500, [%r499];
	mul.wide.s32 	%rd34, %r498, 4;
	add.s64 	%rd35, %rd2, %rd34;
	st.global.u32 	[%rd35], %r500;
	add.s32 	%r501, %r493, %r13;
	div.s32 	%r502, %r501, %r9;
	mad.lo.s32 	%r503, %r230, %r502, %r229;
	mul.lo.s32 	%r504, %r502, %r9;
	sub.s32 	%r505, %r501, %r504;
	add.s32 	%r506, %r503, %r505;
	add.s32 	%r507, %r499, %r29;
	ld.shared.u32 	%r508, [%r507];
	mul.wide.s32 	%rd36, %r506, 4;
	add.s64 	%rd37, %rd2, %rd36;
	st.global.u32 	[%rd37], %r508;
	add.s32 	%r509, %r501, %r13;
	div.s32 	%r510, %r509, %r9;
	mad.lo.s32 	%r511, %r230, %r510, %r229;
	mul.lo.s32 	%r512, %r510, %r9;
	sub.s32 	%r513, %r509, %r512;
	add.s32 	%r514, %r511, %r513;
	add.s32 	%r515, %r507, %r29;
	ld.shared.u32 	%r516, [%r515];
	mul.wide.s32 	%rd38, %r514, 4;
	add.s64 	%rd39, %rd2, %rd38;
	st.global.u32 	[%rd39], %r516;
	add.s32 	%r621, %r509, %r13;
	setp.lt.u32 	%p117, %r621, 16;
	@%p117 bra 	$L__BB204_143;
$L__BB204_144:
	add.s32 	%r526, %r526, %r16;
	setp.lt.u32 	%p118, %r526, %r17;
	@%p118 bra 	$L__BB204_5;
$L__BB204_145:
	ret;

}
	// .globl	_Z9cuda_gemmIiLi256ELi2ELi1ELi16ELi8ELi8ELi32ELi0ELi1EEviiiPT_S1_S1_ii
.visible .entry _Z9cuda_gemmIiLi256ELi2ELi1ELi16ELi8ELi8ELi32ELi0ELi1EEviiiPT_S1_S1_ii(
	.param .u32 _Z9cuda_gemmIiLi256ELi2ELi1ELi16ELi8ELi8ELi32ELi0ELi1EEviiiPT_S1_S1_ii_param_0,
	.param .u32 _Z9cuda_gemmIiLi256ELi2ELi1ELi16ELi8ELi8ELi32ELi0ELi1EEviiiPT_S1_S1_ii_param_1,
	.param .u32 _Z9cuda_gemmIiLi256ELi2ELi1ELi16ELi8ELi8ELi32ELi0ELi1EEviiiPT_S1_S1_ii_param_2,
	.param .u64 .ptr .align 1 _Z9cuda_gemmIiLi256ELi2ELi1ELi16ELi8ELi8ELi32ELi0ELi1EEviiiPT_S1_S1_ii_param_3,
	.param .u64 .ptr .align 1 _Z9cuda_gemmIiLi256ELi2ELi1ELi16ELi8ELi8ELi32ELi0ELi1EEviiiPT_S1_S1_ii_param_4,
	.param .u64 .ptr .align 1 _Z9cuda_gemmIiLi256ELi2ELi1ELi16ELi8ELi8ELi32ELi0ELi1EEviiiPT_S1_S1_ii_param_5,
	.param .u32 _Z9cuda_gemmIiLi256ELi2ELi1ELi16ELi8ELi8ELi32ELi0ELi1EEviiiPT_S1_S1_ii_param_6,
	.param .u32 _Z9cuda_gemmIiLi256ELi2ELi1ELi16ELi8ELi8ELi32ELi0ELi1EEviiiPT_S1_S1_ii_param_7
)
.maxntid 256
{
	.reg .pred 	%p<37>;
	.reg .b32 	%r<252>;
	.reg .b64 	%rd<45>;
	// demoted variable
	.shared .align 128 .b8 _ZZ9cuda_gemmIiLi256ELi2ELi1ELi16ELi8ELi8ELi32ELi0ELi1EEviiiPT_S1_S1_iiE11kron_fac_sh[288];
	// demoted variable
	.shared .align 128 .b8 _ZZ9cuda_gemmIiLi256ELi2ELi1ELi16ELi8ELi8ELi32ELi0ELi1EEviiiPT_S1_S1_iiE3Ash[64];
	// demoted variable
	.shared .align 128 .b8 _ZZ9cuda_gemmIiLi256ELi2ELi1ELi16ELi8ELi8ELi32ELi0ELi1EEviiiPT_S1_S1_iiE3Csh[64];
	ld.param.u64 	%rd6, [_Z9cuda_gemmIiLi256ELi2ELi1ELi16ELi8ELi8ELi32ELi0ELi1EEviiiPT_S1_S1_ii_param_3];
	ld.param.u64 	%rd7, [_Z9cuda_gemmIiLi256ELi2ELi1ELi16ELi8ELi8ELi32ELi0ELi1EEviiiPT_S1_S1_ii_param_4];
	ld.param.u64 	%rd8, [_Z9cuda_gemmIiLi256ELi2ELi1ELi16ELi8ELi8ELi32ELi0ELi1EEviiiPT_S1_S1_ii_param_5];
	cvta.to.global.u64 	%rd1, %rd7;
	cvta.to.global.u64 	%rd2, %rd6;
	cvta.to.global.u64 	%rd3, %rd8;
	mov.u32 	%r1, %tid.x;
	setp.gt.u32 	%p1, %r1, 63;
	@%p1 bra 	$L__BB205_7;
	mov.u32 	%r2, %ntid.x;
	add.s32 	%r68, %r1, %r2;
	max.u32 	%r69, %r68, 64;
	setp.lt.u32 	%p2, %r68, 64;
	selp.u32 	%r70, 1, 0, %p2;
	add.s32 	%r71, %r68, %r70;
	sub.s32 	%r72, %r69, %r71;
	div.u32 	%r73, %r72, %r2;
	add.s32 	%r3, %r73, %r70;
	and.b32  	%r74, %r3, 3;
	setp.eq.s32 	%p3, %r74, 3;
	mov.u32 	%r240, %r1;
	@%p3 bra 	$L__BB205_4;
	add.s32 	%r76, %r3, 1;
	and.b32  	%r4, %r76, 3;
	mov.b32 	%r239, 0;
	mov.u32 	%r240, %r1;
$L__BB205_3:
	.pragma "nounroll";
	mul.wide.u32 	%rd9, %r240, 4;
	add.s64 	%rd10, %rd1, %rd9;
	ld.global.u32 	%r77, [%rd10];
	and.b32  	%r78, %r240, 7;
	mov.u32 	%r79, _ZZ9cuda_gemmIiLi256ELi2ELi1ELi16ELi8ELi8ELi32ELi0ELi1EEviiiPT_S1_S1_iiE11kron_fac_sh;
	mad.lo.s32 	%r80, %r78, 36, %r79;
	shr.u32 	%r81, %r240, 1;
	and.b32  	%r82, %r81, 2147483644;
	add.s32 	%r83, %r80, %r82;
	st.shared.u32 	[%r83], %r77;
	add.s32 	%r240, %r240, %r2;
	add.s32 	%r239, %r239, 1;
	setp.ne.s32 	%p4, %r239, %r4;
	@%p4 bra 	$L__BB205_3;
$L__BB205_4:
	setp.lt.u32 	%p5, %r3, 3;
	@%p5 bra 	$L__BB205_7;
	mov.u32 	%r86, _ZZ9cuda_gemmIiLi256ELi2ELi1ELi16ELi8ELi8ELi32ELi0ELi1EEviiiPT_S1_S1_iiE11kron_fac_sh;
$L__BB205_6:
	mul.wide.u32 	%rd11, %r240, 4;
	add.s64 	%rd12, %rd1, %rd11;
	ld.global.u32 	%r84, [%rd12];
	and.b32  	%r85, %r240, 7;
	mad.lo.s32 	%r87, %r85, 36, %r86;
	shr.u32 	%r88, %r240, 1;
	and.b32  	%r89, %r88, 2147483644;
	add.s32 	%r90, %r87, %r89;
	st.shared.u32 	[%r90], %r84;
	add.s32 	%r91, %r240, %r2;
	mul.wide.u32 	%rd13, %r91, 4;
	add.s64 	%rd14, %rd1, %rd13;
	ld.global.u32 	%r92, [%rd14];
	and.b32  	%r93, %r91, 7;
	mad.lo.s32 	%r94, %r93, 36, %r86;
	shr.u32 	%r95, %r91, 1;
	and.b32  	%r96, %r95, 2147483644;
	add.s32 	%r97, %r94, %r96;
	st.shared.u32 	[%r97], %r92;
	add.s32 	%r98, %r91, %r2;
	mul.wide.u32 	%rd15, %r98, 4;
	add.s64 	%rd16, %rd1, %rd15;
	ld.global.u32 	%r99, [%rd16];
	and.b32  	%r100, %r98, 7;
	mad.lo.s32 	%r101, %r100, 36, %r86;
	shr.u32 	%r102, %r98, 1;
	and.b32  	%r103, %r102, 2147483644;
	add.s32 	%r104, %r101, %r103;
	st.shared.u32 	[%r104], %r99;
	add.s32 	%r105, %r98, %r2;
	mul.wide.u32 	%rd17, %r105, 4;
	add.s64 	%rd18, %rd1, %rd17;
	ld.global.u32 	%r106, [%rd18];
	and.b32  	%r107, %r105, 7;
	mad.lo.s32 	%r108, %r107, 36, %r86;
	shr.u32 	%r109, %r105, 1;
	and.b32  	%r110, %r109, 2147483644;
	add.s32 	%r111, %r108, %r110;
	st.shared.u32 	[%r111], %r106;
	add.s32 	%r240, %r105, %r2;
	setp.lt.u32 	%p6, %r240, 64;
	@%p6 bra 	$L__BB205_6;
$L__BB205_7:
	mov.u32 	%r12, %ntid.x;
	mov.u32 	%r242, %ctaid.y;
	mov.u32 	%r14, %nctaid.y;
	shl.b32 	%r112, %r14, 1;
	setp.ge.u32 	%p7, %r242, %r112;
	@%p7 bra 	$L__BB205_35;
	ld.param.u32 	%r236, [_Z9cuda_gemmIiLi256ELi2ELi1ELi16ELi8ELi8ELi32ELi0ELi1EEviiiPT_S1_S1_ii_param_2];
	mov.u32 	%r113, %ctaid.x;
	shl.b32 	%r15, %r113, 4;
	shl.b32 	%r114, %r1, 2;
	and.b32  	%r115, %r114, 28;
	mov.u32 	%r116, _ZZ9cuda_gemmIiLi256ELi2ELi1ELi16ELi8ELi8ELi32ELi0ELi1EEviiiPT_S1_S1_iiE11kron_fac_sh;
	add.s32 	%r16, %r116, %r115;
	shl.b32 	%r17, %r113, 1;
	shr.s32 	%r117, %r236, 31;
	shr.u32 	%r118, %r117, 29;
	add.s32 	%r119, %r236, %r118;
	shr.s32 	%r18, %r119, 3;
	add.s32 	%r19, %r1, %r12;
	max.u32 	%r120, %r19, 16;
	setp.lt.u32 	%p8, %r19, 16;
	selp.u32 	%r121, 1, 0, %p8;
	add.s32 	%r122, %r19, %r121;
	sub.s32 	%r123, %r120, %r122;
	div.u32 	%r124, %r123, %r12;
	add.s32 	%r20, %r124, %r121;
	add.s32 	%r125, %r20, 1;
	and.b32  	%r21, %r125, 3;
	mov.u32 	%r126, _ZZ9cuda_gemmIiLi256ELi2ELi1ELi16ELi8ELi8ELi32ELi0ELi1EEviiiPT_S1_S1_iiE3Ash;
	add.s32 	%r22, %r126, %r114;
	shl.b32 	%r23, %r12, 2;
	add.s32 	%r24, %r22, %r23;
	add.s32 	%r25, %r19, %r12;
	add.s32 	%r26, %r25, %r12;
	mov.u32 	%r127, _ZZ9cuda_gemmIiLi256ELi2ELi1ELi16ELi8ELi8ELi32ELi0ELi1EEviiiPT_S1_S1_iiE3Csh;
	add.s32 	%r27, %r127, %r114;
	add.s32 	%r28, %r27, %r23;
	add.s32 	%r29, %r28, %r23;
	and.b32  	%r30, %r1, 1;
	mad.lo.s32 	%r31, %r30, 36, %r126;
	or.b32  	%r32, %r30, 4;
	add.s32 	%r128, %r30, -1;
	and.b32  	%r33, %r128, 7;
	mul.wide.u32 	%rd24, %r12, 4;
	mul.wide.u32 	%rd27, %r12, 8;
	mul.wide.u32 	%rd29, %r12, 12;
	cvt.u64.u32 	%rd20, %r23;
$L__BB205_9:
	setp.gt.u32 	%p9, %r1, 15;
	@%p9 bra 	$L__BB205_23;
	ld.param.u32 	%r237, [_Z9cuda_gemmIiLi256ELi2ELi1ELi16ELi8ELi8ELi32ELi0ELi1EEviiiPT_S1_S1_ii_param_2];
	setp.eq.s32 	%p10, %r21, 0;
	mul.lo.s32 	%r35, %r242, %r237;
	mov.u32 	%r243, %r1;
	@%p10 bra 	$L__BB205_14;
	setp.eq.s32 	%p11, %r21, 1;
	add.s32 	%r129, %r35, %r15;
	add.s32 	%r130, %r129, %r1;
	mul.wide.s32 	%rd19, %r130, 4;
	add.s64 	%rd4, %rd2, %rd19;
	ld.global.u32 	%r131, [%rd4];
	st.shared.u32 	[%r22], %r131;
	mov.u32 	%r243, %r19;
	@%p11 bra 	$L__BB205_14;
	setp.eq.s32 	%p12, %r21, 2;
	add.s64 	%rd5, %rd4, %rd20;
	ld.global.u32 	%r132, [%rd5];
	st.shared.u32 	[%r24], %r132;
	mov.u32 	%r243, %r25;
	@%p12 bra 	$L__BB205_14;
	add.s64 	%rd22, %rd5, %rd20;
	ld.global.u32 	%r133, [%rd22];
	add.s32 	%r134, %r24, %r23;
	st.shared.u32 	[%r134], %r133;
	mov.u32 	%r243, %r26;
$L__BB205_14:
	setp.lt.u32 	%p13, %r20, 3;
	@%p13 bra 	$L__BB205_17;
	shl.b32 	%r135, %r243, 2;
	mov.u32 	%r136, _ZZ9cuda_gemmIiLi256ELi2ELi1ELi16ELi8ELi8ELi32ELi0ELi1EEviiiPT_S1_S1_iiE3Ash;
	add.s32 	%r246, %r136, %r135;
	add.s32 	%r137, %r15, %r243;
	add.s32 	%r245, %r137, %r35;
$L__BB205_16:
	mul.wide.s32 	%rd23, %r245, 4;
	add.s64 	%rd25, %rd2, %rd23;
	add.s64 	%rd26, %rd25, %rd24;
	add.s64 	%rd28, %rd25, %rd27;
	add.s64 	%rd30, %rd25, %rd29;
	ld.global.u32 	%r138, [%rd25];
	st.shared.u32 	[%r246], %r138;
	ld.global.u32 	%r139, [%rd26];
	add.s32 	%r140, %r246, %r23;
	st.shared.u32 	[%r140], %r139;
	ld.global.u32 	%r141, [%rd28];
	shl.b32 	%r142, %r12, 3;
	add.s32 	%r143, %r246, %r142;
	st.shared.u32 	[%r143], %r141;
	ld.global.u32 	%r144, [%rd30];
	mad.lo.s32 	%r145, %r12, 12, %r246;
	st.shared.u32 	[%r145], %r144;
	add.s32 	%r243, %r243, %r23;
	shl.b32 	%r146, %r12, 4;
	add.s32 	%r246, %r246, %r146;
	add.s32 	%r245, %r245, %r23;
	setp.lt.u32 	%p14, %r243, 16;
	@%p14 bra 	$L__BB205_16;
$L__BB205_17:
	mov.u32 	%r244, %r1;
	@%p10 bra 	$L__BB205_21;
	setp.eq.s32 	%p16, %r21, 1;
	mov.b32 	%r147, 0;
	st.shared.u32 	[%r27], %r147;
	mov.u32 	%r244, %r19;
	@%p16 bra 	$L__BB205_21;
	setp.eq.s32 	%p17, %r21, 2;
	mov.b32 	%r148, 0;
	st.shared.u32 	[%r28], %r148;
	mov.u32 	%r244, %r25;
	@%p17 bra 	$L__BB205_21;
	mov.b32 	%r149, 0;
	st.shared.u32 	[%r29], %r149;
	mov.u32 	%r244, %r26;
$L__BB205_21:
	@%p13 bra 	$L__BB205_23;
$L__BB205_22:
	shl.b32 	%r150, %r244, 2;
	mov.u32 	%r151, _ZZ9cuda_gemmIiLi256ELi2ELi1ELi16ELi8ELi8ELi32ELi0ELi1EEviiiPT_S1_S1_iiE3Csh;
	add.s32 	%r152, %r151, %r150;
	mov.b32 	%r153, 0;
	st.shared.u32 	[%r152], %r153;
	add.s32 	%r154, %r152, %r23;
	st.shared.u32 	[%r154], %r153;
	add.s32 	%r155, %r154, %r23;
	st.shared.u32 	[%r155], %r153;
	add.s32 	%r156, %r155, %r23;
	st.shared.u32 	[%r156], %r153;
	add.s32 	%r244, %r23, %r244;
	setp.lt.u32 	%p19, %r244, 16;
	@%p19 bra 	$L__BB205_22;
$L__BB205_23:
	bar.sync 	0;
	@%p9 bra 	$L__BB205_26;
	shr.u32 	%r249, %r1, 1;
	ld.shared.u32 	%r49, [%r31];
	ld.shared.u32 	%r50, [%r31+4];
	ld.shared.u32 	%r51, [%r31+8];
	ld.shared.u32 	%r52, [%r31+12];
	shl.b32 	%r157, %r30, 3;
	or.b32  	%r158, %r157, %r32;
	shl.b32 	%r159, %r158, 2;
	mov.u32 	%r160, _ZZ9cuda_gemmIiLi256ELi2ELi1ELi16ELi8ELi8ELi32ELi0ELi1EEviiiPT_S1_S1_iiE3Ash;
	add.s32 	%r161, %r160, %r159;
	ld.shared.u32 	%r53, [%r161];
	ld.shared.u32 	%r54, [%r31+20];
	ld.shared.u32 	%r55, [%r31+24];
	or.b32  	%r162, %r157, %r33;
	shl.b32 	%r163, %r162, 2;
	add.s32 	%r164, %r160, %r163;
	ld.shared.u32 	%r56, [%r164];
$L__BB205_25:
	mad.lo.s32 	%r165, %r249, 36, %r16;
	ld.shared.u32 	%r166, [%r165];
	shfl.sync.idx.b32	%r167|%p21, %r166, %r30, 6175, -1;
	mul.lo.s32 	%r168, %r167, %r49;
	add.s32 	%r169, %r30, 1;
	shfl.sync.idx.b32	%r170|%p22, %r166, %r169, 6175, -1;
	mad.lo.s32 	%r171, %r170, %r50, %r168;
	or.b32  	%r172, %r30, 2;
	shfl.sync.idx.b32	%r173|%p23, %r166, %r172, 6175, -1;
	mad.lo.s32 	%r174, %r173, %r51, %r171;
	add.s32 	%r175, %r30, 3;
	shfl.sync.idx.b32	%r176|%p24, %r166, %r175, 6175, -1;
	mad.lo.s32 	%r177, %r176, %r52, %r174;
	shfl.sync.idx.b32	%r178|%p25, %r166, %r32, 6175, -1;
	mad.lo.s32 	%r179, %r178, %r53, %r177;
	add.s32 	%r180, %r30, 5;
	shfl.sync.idx.b32	%r181|%p26, %r166, %r180, 6175, -1;
	mad.lo.s32 	%r182, %r181, %r54, %r179;
	or.b32  	%r183, %r30, 6;
	shfl.sync.idx.b32	%r184|%p27, %r166, %r183, 6175, -1;
	mad.lo.s32 	%r185, %r184, %r55, %r182;
	shfl.sync.idx.b32	%r186|%p28, %r166, %r33, 6175, -1;
	mad.lo.s32 	%r187, %r186, %r56, %r185;
	shl.b32 	%r188, %r30, 2;
	shl.b32 	%r189, %r249, 3;
	or.b32  	%r190, %r189, %r188;
	mov.u32 	%r191, _ZZ9cuda_gemmIiLi256ELi2ELi1ELi16ELi8ELi8ELi32ELi0ELi1EEviiiPT_S1_S1_iiE3Csh;
	add.s32 	%r192, %r191, %r190;
	ld.shared.u32 	%r193, [%r192];
	add.s32 	%r194, %r193, %r187;
	st.shared.u32 	[%r192], %r194;
	shr.u32 	%r195, %r12, 1;
	add.s32 	%r249, %r249, %r195;
	setp.lt.u32 	%p29, %r249, 8;
	@%p29 bra 	$L__BB205_25;
$L__BB205_26:
	setp.gt.u32 	%p30, %r1, 15;
	bar.sync 	0;
	@%p30 bra 	$L__BB205_34;
	ld.param.u32 	%r235, [_Z9cuda_gemmIiLi256ELi2ELi1ELi16ELi8ELi8ELi32ELi0ELi1EEviiiPT_S1_S1_ii_param_1];
	setp.eq.s32 	%p31, %r21, 0;
	mad.lo.s32 	%r59, %r242, %r235, %r17;
	mov.u32 	%r250, %r1;
	@%p31 bra 	$L__BB205_31;
	setp.eq.s32 	%p32, %r21, 1;
	shr.u32 	%r196, %r1, 1;
	mad.lo.s32 	%r197, %r196, %r18, %r30;
	add.s32 	%r198, %r59, %r197;
	ld.shared.u32 	%r199, [%r27];
	mul.wide.s32 	%rd31, %r198, 4;
	add.s64 	%rd32, %rd3, %rd31;
	st.global.u32 	[%rd32], %r199;
	mov.u32 	%r250, %r19;
	@%p32 bra 	$L__BB205_31;
	setp.eq.s32 	%p33, %r21, 2;
	and.b32  	%r200, %r19, 1;
	shr.u32 	%r201, %r19, 1;
	mad.lo.s32 	%r202, %r201, %r18, %r200;
	add.s32 	%r203, %r59, %r202;
	ld.shared.u32 	%r204, [%r28];
	mul.wide.s32 	%rd33, %r203, 4;
	add.s64 	%rd34, %rd3, %rd33;
	st.global.u32 	[%rd34], %r204;
	mov.u32 	%r250, %r25;
	@%p33 bra 	$L__BB205_31;
	and.b32  	%r205, %r25, 1;
	shr.u32 	%r206, %r25, 1;
	mad.lo.s32 	%r207, %r206, %r18, %r205;
	add.s32 	%r208, %r59, %r207;
	ld.shared.u32 	%r209, [%r29];
	mul.wide.s32 	%rd35, %r208, 4;
	add.s64 	%rd36, %rd3, %rd35;
	st.global.u32 	[%rd36], %r209;
	mov.u32 	%r250, %r26;
$L__BB205_31:
	setp.lt.u32 	%p34, %r20, 3;
	@%p34 bra 	$L__BB205_34;
	and.b32  	%r210, %r250, 1;
	add.s32 	%r211, %r12, %r250;
	and.b32  	%r212, %r211, 1;
	add.s32 	%r61, %r59, %r210;
	add.s32 	%r62, %r59, %r212;
$L__BB205_33:
	shr.u32 	%r213, %r250, 1;
	mad.lo.s32 	%r214, %r213, %r18, %r61;
	shl.b32 	%r215, %r250, 2;
	mov.u32 	%r216, _ZZ9cuda_gemmIiLi256ELi2ELi1ELi16ELi8ELi8ELi32ELi0ELi1EEviiiPT_S1_S1_iiE3Csh;
	add.s32 	%r217, %r216, %r215;
	ld.shared.u32 	%r218, [%r217];
	mul.wide.s32 	%rd37, %r214, 4;
	add.s64 	%rd38, %rd3, %rd37;
	st.global.u32 	[%rd38], %r218;
	add.s32 	%r219, %r250, %r12;
	shr.u32 	%r220, %r219, 1;
	mad.lo.s32 	%r221, %r220, %r18, %r62;
	add.s32 	%r222, %r217, %r23;
	ld.shared.u32 	%r223, [%r222];
	mul.wide.s32 	%rd39, %r221, 4;
	add.s64 	%rd40, %rd3, %rd39;
	st.global.u32 	[%rd40], %r223;
	add.s32 	%r224, %r219, %r12;
	shr.u32 	%r225, %r224, 1;
	mad.lo.s32 	%r226, %r225, %r18, %r61;
	add.s32 	%r227, %r222, %r23;
	ld.shared.u32 	%r228, [%r227];
	mul.wide.s32 	%rd41, %r226, 4;
	add.s64 	%rd42, %rd3, %rd41;
	st.global.u32 	[%rd42], %r228;
	add.s32 	%r229, %r224, %r12;
	shr.u32 	%r230, %r229, 1;
	mad.lo.s32 	%r231, %r230, %r18, %r62;
	add.s32 	%r232, %r227, %r23;
	ld.shared.u32 	%r233, [%r232];
	mul.wide.s32 	%rd43, %r231, 4;
	add.s64 	%rd44, %rd3, %rd43;
	st.global.u32 	[%rd44], %r233;
	add.s32 	%r250, %r229, %r12;
	setp.lt.u32 	%p35, %r250, 16;
	@%p35 bra 	$L__BB205_33;
$L__BB205_34:
	add.s32 	%r242, %r242, %r14;
	shl.b32 	%r234, %r14, 1;
	setp.lt.u32 	%p36, %r242, %r234;
	@%p36 bra 	$L__BB205_9;
$L__BB205_35:
	ret;

}
	// .globl	_Z9cuda_gemmIiLi256ELi2ELi1ELi16ELi8ELi8ELi32ELi1ELi0EEviiiPT_S1_S1_ii
.visible .entry _Z9cuda_gemmIiLi256ELi2ELi1ELi16ELi8ELi8ELi32ELi1ELi0EEviiiPT_S1_S1_ii(
	.param .u32 _Z9cuda_gemmIiLi256ELi2ELi1ELi16ELi8ELi8ELi32ELi1ELi0EEviiiPT_S1_S1_ii_param_0,
	.param .u32 _Z9cuda_gemmIiLi256ELi2ELi1ELi16ELi8ELi8ELi32ELi1ELi0EEviiiPT_S1_S1_ii_param_1,
	.param .u32 _Z9cuda_gemmIiLi256ELi2ELi1ELi16ELi8ELi8ELi32ELi1ELi0EEviiiPT_S1_S1_ii_param_2,
	.param .u64 .ptr .align 1 _Z9cuda_gemmIiLi256ELi2ELi1ELi16ELi8ELi8ELi32ELi1ELi0EEviiiPT_S1_S1_ii_param_3,
	.param .u64 .ptr .align 1 _Z9cuda_gemmIiLi256ELi2ELi1ELi16ELi8ELi8ELi32ELi1ELi0EEviiiPT_S1_S1_ii_param_4,
	.param .u64 .ptr .align 1 _Z9cuda_gemmIiLi256ELi2ELi1ELi16ELi8ELi8ELi32ELi1ELi0EEviiiPT_S1_S1_ii_param_5,
	.param .u32 _Z9cuda_gemmIiLi256ELi2ELi1ELi16ELi8ELi8ELi32ELi1ELi0EEviiiPT_S1_S1_ii_param_6,
	.param .u32 _Z9cuda_gemmIiLi256ELi2ELi1ELi16ELi8ELi8ELi32ELi1ELi0EEviiiPT_S1_S1_ii_param_7
)
.maxntid 256
{
	.reg .pred 	%p<119>;
	.reg .b32 	%r<592>;
	.reg .b64 	%rd<35>;
	// demoted variable
	.shared .align 128 .b8 _ZZ9cuda_gemmIiLi256ELi2ELi1ELi16ELi8ELi8ELi32ELi1ELi0EEviiiPT_S1_S1_iiE11kron_fac_sh[288];
	// demoted variable
	.shared .align 128 .b8 _ZZ9cuda_gemmIiLi256ELi2ELi1ELi16ELi8ELi8ELi32ELi1ELi0EEviiiPT_S1_S1_iiE3Ash[64];
	// demoted variable
	.shared .align 128 .b8 _ZZ9cuda_gemmIiLi256ELi2ELi1ELi16ELi8ELi8ELi32ELi1ELi0EEviiiPT_S1_S1_iiE3Csh[64];
	ld.param.u64 	%rd9, [_Z9cuda_gemmIiLi256ELi2ELi1ELi16ELi8ELi8ELi32ELi1ELi0EEviiiPT_S1_S1_ii_param_3];
	ld.param.u64 	%rd8, [_Z9cuda_gemmIiLi256ELi2ELi1ELi16ELi8ELi8ELi32ELi1ELi0EEviiiPT_S1_S1_ii_param_4];
	ld.param.u64 	%rd10, [_Z9cuda_gemmIiLi256ELi2ELi1ELi16ELi8ELi8ELi32ELi1ELi0EEviiiPT_S1_S1_ii_param_5];
	ld.param.u32 	%r227, [_Z9cuda_gemmIiLi256ELi2ELi1ELi16ELi8ELi8ELi32ELi1ELi0EEviiiPT_S1_S1_ii_param_6];
	ld.param.u32 	%r228, [_Z9cuda_gemmIiLi256ELi2ELi1ELi16ELi8ELi8ELi32ELi1ELi0EEviiiPT_S1_S1_ii_param_7];
	cvta.to.global.u64 	%rd1, %rd9;
	cvta.to.global.u64 	%rd2, %rd10;
	mov.u32 	%r1, %tid.x;
	and.b32  	%r2, %r1, 31;
	setp.lt.s32 	%p1, %r228, 16;
	shr.u32 	%r3, %r228, 4;
	selp.b32 	%r4, 1, %r3, %p1;
	mul.lo.s32 	%r5, %r228, %r227;
	setp.ge.u32 	%p2, %r1, %r5;
	@%p2 bra 	$L__BB206_3;
	mov.u32 	%r6, %ntid.x;
	cvta.to.global.u64 	%rd3, %rd8;
	mov.u32 	%r486, %r1;
$L__BB206_2:
	mul.wide.u32 	%rd11, %r486, 4;
	add.s64 	%rd12, %rd3, %rd11;
	ld.global.u32 	%r229, [%rd12];
	rem.u32 	%r230, %r486, %r227;
	mov.u32 	%r231, _ZZ9cuda_gemmIiLi256ELi2ELi1ELi16ELi8ELi8ELi32ELi1ELi0EEviiiPT_S1_S1_iiE11kron_fac_sh;
	mad.lo.s32 	%r232, %r230, 36, %r231;
	div.u32 	%r233, %r486, %r228;
	shl.b32 	%r234, %r233, 2;
	add.s32 	%r235, %r232, %r234;
	st.shared.u32 	[%r235], %r229;
	add.s32 	%r486, %r486, %r6;
	setp.lt.u32 	%p3, %r486, %r5;
	@%p3 bra 	$L__BB206_2;
$L__BB206_3:
	div.s32 	%r9, 16, %r228;
	mul.lo.s32 	%r236, %r9, %r4;
	min.s32 	%r10, %r236, 256;
	div.u32 	%r12, %r1, %r10;
	mul.lo.s32 	%r237, %r12, %r10;
	sub.s32 	%r238, %r1, %r237;
	div.u32 	%r11, %r238, %r4;
	mov.u32 	%r13, %ntid.x;
	div.u32 	%r14, %r13, %r10;
	mov.u32 	%r495, %ctaid.y;
	mov.u32 	%r16, %nctaid.y;
	shl.b32 	%r239, %r16, 1;
	setp.ge.u32 	%p4, %r495, %r239;
	@%p4 bra 	$L__BB206_145;
	and.b32  	%r17, %r11, 7;
	rem.u32 	%r241, %r1, %r4;
	shl.b32 	%r18, %r241, 3;
	min.s32 	%r19, %r227, 8;
	shl.b32 	%r242, %r228, 8;
	sub.s32 	%r20, 8223, %r242;
	shl.b32 	%r243, %r4, 8;
	sub.s32 	%r21, 8223, %r243;
	add.s32 	%r22, %r1, %r13;
	max.u32 	%r244, %r22, 16;
	setp.lt.u32 	%p5, %r22, 16;
	selp.u32 	%r245, 1, 0, %p5;
	add.s32 	%r246, %r22, %r245;
	sub.s32 	%r247, %r244, %r246;
	div.u32 	%r248, %r247, %r13;
	add.s32 	%r23, %r248, %r245;
	add.s32 	%r249, %r23, 1;
	and.b32  	%r24, %r249, 3;
	shl.b32 	%r25, %r13, 2;
	add.s32 	%r26, %r22, %r13;
	add.s32 	%r27, %r26, %r13;
	shl.b32 	%r250, %r1, 2;
	mov.u32 	%r251, _ZZ9cuda_gemmIiLi256ELi2ELi1ELi16ELi8ELi8ELi32ELi1ELi0EEviiiPT_S1_S1_iiE3Csh;
	add.s32 	%r28, %r251, %r250;
	add.s32 	%r29, %r28, %r25;
	add.s32 	%r252, %r11, 1;
	and.b32  	%r30, %r252, 7;
	add.s32 	%r253, %r11, 2;
	and.b32  	%r31, %r253, 7;
	add.s32 	%r254, %r11, 3;
	and.b32  	%r32, %r254, 7;
	add.s32 	%r255, %r11, 5;
	and.b32  	%r33, %r255, 7;
	add.s32 	%r256, %r11, 6;
	and.b32  	%r34, %r256, 7;
	add.s32 	%r257, %r11, -1;
	and.b32  	%r35, %r257, 7;
	setp.lt.s32 	%p6, %r17, %r228;
	selp.b32 	%r258, 0, %r228, %p6;
	sub.s32 	%r36, %r17, %r258;
	add.s32 	%r259, %r17, 1;
	setp.lt.s32 	%p7, %r259, %r228;
	selp.b32 	%r260, 0, %r228, %p7;
	sub.s32 	%r37, %r259, %r260;
	add.s32 	%r261, %r17, 2;
	setp.lt.s32 	%p8, %r261, %r228;
	selp.b32 	%r262, 0, %r228, %p8;
	sub.s32 	%r38, %r261, %r262;
	add.s32 	%r263, %r17, 3;
	setp.lt.s32 	%p9, %r263, %r228;
	selp.b32 	%r264, 0, %r228, %p9;
	sub.s32 	%r39, %r263, %r264;
	add.s32 	%r265, %r17, 4;
	setp.lt.s32 	%p10, %r265, %r228;
	selp.b32 	%r266, 0, %r228, %p10;
	sub.s32 	%r40, %r265, %r266;
	add.s32 	%r267, %r17, 5;
	setp.lt.s32 	%p11, %r267, %r228;
	selp.b32 	%r268, 0, %r228, %p11;
	sub.s32 	%r41, %r267, %r268;
	add.s32 	%r269, %r17, 6;
	setp.lt.s32 	%p12, %r269, %r228;
	selp.b32 	%r270, 0, %r228, %p12;
	sub.s32 	%r42, %r269, %r270;
	add.s32 	%r271, %r17, 7;
	setp.lt.s32 	%p13, %r271, %r228;
	selp.b32 	%r272, 0, %r228, %p13;
	sub.s32 	%r43, %r271, %r272;
	cvt.u64.u32 	%rd14, %r25;
$L__BB206_5:
	setp.gt.u32 	%p14, %r1, 15;
	@%p14 bra 	$L__BB206_19;
	setp.eq.s32 	%p15, %r24, 0;
	shl.b32 	%r53, %r495, 4;
	mov.u32 	%r496, %r1;
	@%p15 bra 	$L__BB206_10;
	setp.eq.s32 	%p16, %r24, 1;
	add.s32 	%r273, %r53, %r1;
	mul.wide.s32 	%rd13, %r273, 4;
	add.s64 	%rd4, %rd1, %rd13;
	ld.global.u32 	%r274, [%rd4];
	shl.b32 	%r275, %r1, 2;
	mov.u32 	%r276, _ZZ9cuda_gemmIiLi256ELi2ELi1ELi16ELi8ELi8ELi32ELi1ELi0EEviiiPT_S1_S1_iiE3Ash;
	add.s32 	%r277, %r276, %r275;
	st.shared.u32 	[%r277], %r274;
	mov.u32 	%r496, %r22;
	@%p16 bra 	$L__BB206_10;
	setp.eq.s32 	%p17, %r24, 2;
	add.s64 	%rd5, %rd4, %rd14;
	ld.global.u32 	%r278, [%rd5];
	add.s32 	%r282, %r277, %r25;
	st.shared.u32 	[%r282], %r278;
	mov.u32 	%r496, %r26;
	@%p17 bra 	$L__BB206_10;
	add.s64 	%rd16, %rd5, %rd14;
	ld.global.u32 	%r283, [%rd16];
	add.s32 	%r288, %r282, %r25;
	st.shared.u32 	[%r288], %r283;
	mov.u32 	%r496, %r27;
$L__BB206_10:
	setp.lt.u32 	%p18, %r23, 3;
	@%p18 bra 	$L__BB206_13;
	shl.b32 	%r289, %r496, 2;
	mov.u32 	%r290, _ZZ9cuda_gemmIiLi256ELi2ELi1ELi16ELi8ELi8ELi32ELi1ELi0EEviiiPT_S1_S1_iiE3Ash;
	add.s32 	%r499, %r290, %r289;
	add.s32 	%r498, %r496, %r53;
$L__BB206_12:
	mul.wide.s32 	%rd17, %r498, 4;
	mov.u32 	%r291, %ntid.x;
	mul.wide.u32 	%rd18, %r291, 4;
	add.s64 	%rd19, %rd1, %rd17;
	add.s64 	%rd20, %rd19, %rd18;
	mul.wide.u32 	%rd21, %r291, 8;
	add.s64 	%rd22, %rd19, %rd21;
	mul.wide.u32 	%rd23, %r291, 12;
	add.s64 	%rd24, %rd19, %rd23;
	ld.global.u32 	%r292, [%rd19];
	st.shared.u32 	[%r499], %r292;
	ld.global.u32 	%r293, [%rd20];
	add.s32 	%r294, %r499, %r25;
	st.shared.u32 	[%r294], %r293;
	ld.global.u32 	%r295, [%rd22];
	shl.b32 	%r296, %r291, 3;
	add.s32 	%r297, %r499, %r296;
	st.shared.u32 	[%r297], %r295;
	ld.global.u32 	%r298, [%rd24];
	mad.lo.s32 	%r299, %r291, 12, %r499;
	st.shared.u32 	[%r299], %r298;
	add.s32 	%r496, %r496, %r25;
	shl.b32 	%r300, %r291, 4;
	add.s32 	%r499, %r499, %r300;
	add.s32 	%r498, %r498, %r25;
	setp.lt.u32 	%p19, %r496, 16;
	@%p19 bra 	$L__BB206_12;
$L__BB206_13:
	mov.u32 	%r497, %r1;
	@%p15 bra 	$L__BB206_17;
	setp.eq.s32 	%p21, %r24, 1;
	mov.b32 	%r301, 0;
	st.shared.u32 	[%r28], %r301;
	mov.u32 	%r497, %r22;
	@%p21 bra 	$L__BB206_17;
	setp.eq.s32 	%p22, %r24, 2;
	mov.b32 	%r302, 0;
	st.shared.u32 	[%r29], %r302;
	mov.u32 	%r497, %r26;
	@%p22 bra 	$L__BB206_17;
	add.s32 	%r303, %r29, %r25;
	mov.b32 	%r304, 0;
	st.shared.u32 	[%r303], %r304;
	mov.u32 	%r497, %r27;
$L__BB206_17:
	@%p18 bra 	$L__BB206_19;
$L__BB206_18:
	shl.b32 	%r305, %r497, 2;
	mov.u32 	%r306, _ZZ9cuda_gemmIiLi256ELi2ELi1ELi16ELi8ELi8ELi32ELi1ELi0EEviiiPT_S1_S1_iiE3Csh;
	add.s32 	%r307, %r306, %r305;
	mov.b32 	%r308, 0;
	st.shared.u32 	[%r307], %r308;
	add.s32 	%r309, %r307, %r25;
	st.shared.u32 	[%r309], %r308;
	add.s32 	%r310, %r309, %r25;
	st.shared.u32 	[%r310], %r308;
	add.s32 	%r311, %r310, %r25;
	st.shared.u32 	[%r311], %r308;
	add.s32 	%r497, %r25, %r497;
	setp.lt.u32 	%p24, %r497, 16;
	@%p24 bra 	$L__BB206_18;
$L__BB206_19:
	setp.lt.s32 	%p25, %r9, 1;
	bar.sync 	0;
	@%p25 bra 	$L__BB206_137;
	setp.ne.s32 	%p26, %r4, 1;
	@%p26 bra 	$L__BB206_58;
	mov.b32 	%r510, 0;
$L__BB206_22:
	setp.lt.s32 	%p85, %r228, 1;
	add.s32 	%r75, %r510, %r11;
	mad.lo.s32 	%r76, %r75, %r228, %r18;
	@%p85 bra 	$L__BB206_24;
	add.s32 	%r417, %r76, %r17;
	shl.b32 	%r418, %r417, 2;
	mov.u32 	%r419, _ZZ9cuda_gemmIiLi256ELi2ELi1ELi16ELi8ELi8ELi32ELi1ELi0EEviiiPT_S1_S1_iiE3Ash;
	add.s32 	%r420, %r419, %r418;
	ld.shared.u32 	%r589, [%r420];
$L__BB206_24:
	setp.lt.s32 	%p86, %r228, 2;
	@%p86 bra 	$L__BB206_26;
	add.s32 	%r421, %r76, %r30;
	shl.b32 	%r422, %r421, 2;
	mov.u32 	%r423, _ZZ9cuda_gemmIiLi256ELi2ELi1ELi16ELi8ELi8ELi32ELi1ELi0EEviiiPT_S1_S1_iiE3Ash;
	add.s32 	%r424, %r423, %r422;
	ld.shared.u32 	%r588, [%r424];
$L__BB206_26:
	setp.lt.s32 	%p87, %r228, 3;
	@%p87 bra 	$L__BB206_28;
	add.s32 	%r425, %r76, %r31;
	shl.b32 	%r426, %r425, 2;
	mov.u32 	%r427, _ZZ9cuda_gemmIiLi256ELi2ELi1ELi16ELi8ELi8ELi32ELi1ELi0EEviiiPT_S1_S1_iiE3Ash;
	add.s32 	%r428, %r427, %r426;
	ld.shared.u32 	%r587, [%r428];
$L__BB206_28:
	setp.lt.s32 	%p88, %r228, 4;
	@%p88 bra 	$L__BB206_30;
	add.s32 	%r429, %r76, %r32;
	shl.b32 	%r430, %r429, 2;
	mov.u32 	%r431, _ZZ9cuda_gemmIiLi256ELi2ELi1ELi16ELi8ELi8ELi32ELi1ELi0EEviiiPT_S1_S1_iiE3Ash;
	add.s32 	%r432, %r431, %r430;
	ld.shared.u32 	%r586, [%r432];
$L__BB206_30:
	setp.lt.s32 	%p89, %r228, 5;
	@%p89 bra 	$L__BB206_32;
	xor.b32  	%r433, %r17, 4;
	add.s32 	%r434, %r76, %r433;
	shl.b32 	%r435, %r434, 2;
	mov.u32 	%r436, _ZZ9cuda_gemmIiLi256ELi2ELi1ELi16ELi8ELi8ELi32ELi1ELi0EEviiiPT_S1_S1_iiE3Ash;
	add.s32 	%r437, %r436, %r435;
	ld.shared.u32 	%r585, [%r437];
$L__BB206_32:
	setp.lt.s32 	%p90, %r228, 6;
	@%p90 bra 	$L__BB206_34;
	add.s32 	%r438, %r76, %r33;
	shl.b32 	%r439, %r438, 2;
	mov.u32 	%r440, _ZZ9cuda_gemmIiLi256ELi2ELi1ELi16ELi8ELi8ELi32ELi1ELi0EEviiiPT_S1_S1_iiE3Ash;
	add.s32 	%r441, %r440, %r439;
	ld.shared.u32 	%r584, [%r441];
$L__BB206_34:
	setp.lt.s32 	%p91, %r228, 7;
	@%p91 bra 	$L__BB206_36;
	add.s32 	%r442, %r76, %r34;
	shl.b32 	%r443, %r442, 2;
	mov.u32 	%r444, _ZZ9cuda_gemmIiLi256ELi2ELi1ELi16ELi8ELi8ELi32ELi1ELi0EEviiiPT_S1_S1_iiE3Ash;
	add.s32 	%r445, %r444, %r443;
	ld.shared.u32 	%r583, [%r445];
$L__BB206_36:
	setp.lt.s32 	%p92, %r228, 8;
	@%p92 bra 	$L__BB206_38;
	add.s32 	%r446, %r76, %r35;
	shl.b32 	%r447, %r446, 2;
	mov.u32 	%r448, _ZZ9cuda_gemmIiLi256ELi2ELi1ELi16ELi8ELi8ELi32ELi1ELi0EEviiiPT_S1_S1_iiE3Ash;
	add.s32 	%r449, %r448, %r447;
	ld.shared.u32 	%r582, [%r449];
$L__BB206_38:
	setp.lt.s32 	%p93, %r12, %r19;
	@%p93 bra 	$L__BB206_40;
$L__BB206_39:
	add.s32 	%r510, %r510, %r10;
	setp.lt.s32 	%p111, %r510, %r9;
	@%p111 bra 	$L__BB206_22;
	bra.uni 	$L__BB206_137;
$L__BB206_40:
	rem.s32 	%r450, %r2, %r228;
	shl.b32 	%r451, %r450, 2;
	mov.u32 	%r452, _ZZ9cuda_gemmIiLi256ELi2ELi1ELi16ELi8ELi8ELi32ELi1ELi0EEviiiPT_S1_S1_iiE11kron_fac_sh;
	add.s32 	%r94, %r452, %r451;
	mov.u32 	%r519, %r12;
$L__BB206_41:
	mad.lo.s32 	%r454, %r519, 36, %r94;
	ld.shared.u32 	%r96, [%r454];
	mov.b32 	%r521, 0;
	@%p85 bra 	$L__BB206_43;
	shfl.sync.idx.b32	%r455|%p95, %r96, %r36, %r20, -1;
	mul.lo.s32 	%r521, %r455, %r589;
$L__BB206_43:
	@%p86 bra 	$L__BB206_45;
	shfl.sync.idx.b32	%r456|%p97, %r96, %r37, %r20, -1;
	mad.lo.s32 	%r521, %r456, %r588, %r521;
$L__BB206_45:
	@%p87 bra 	$L__BB206_47;
	shfl.sync.idx.b32	%r457|%p99, %r96, %r38, %r20, -1;
	mad.lo.s32 	%r521, %r457, %r587, %r521;
$L__BB206_47:
	@%p88 bra 	$L__BB206_49;
	shfl.sync.idx.b32	%r458|%p101, %r96, %r39, %r20, -1;
	mad.lo.s32 	%r521, %r458, %r586, %r521;
$L__BB206_49:
	@%p89 bra 	$L__BB206_51;
	shfl.sync.idx.b32	%r459|%p103, %r96, %r40, %r20, -1;
	mad.lo.s32 	%r521, %r459, %r585, %r521;
$L__BB206_51:
	setp.lt.s32 	%p104, %r228, 6;
	@%p104 bra 	$L__BB206_53;
	shfl.sync.idx.b32	%r460|%p105, %r96, %r41, %r20, -1;
	mad.lo.s32 	%r521, %r460, %r584, %r521;
$L__BB206_53:
	setp.lt.s32 	%p106, %r228, 7;
	@%p106 bra 	$L__BB206_55;
	shfl.sync.idx.b32	%r461|%p107, %r96, %r42, %r20, -1;
	mad.lo.s32 	%r521, %r461, %r583, %r521;
$L__BB206_55:
	setp.lt.s32 	%p108, %r228, 8;
	@%p108 bra 	$L__BB206_57;
	shfl.sync.idx.b32	%r462|%p109, %r96, %r43, %r20, -1;
	mad.lo.s32 	%r521, %r462, %r582, %r521;
$L__BB206_57:
	mad.lo.s32 	%r463, %r519, %r9, %r75;
	shl.b32 	%r464, %r463, 2;
	mov.u32 	%r465, _ZZ9cuda_gemmIiLi256ELi2ELi1ELi16ELi8ELi8ELi32ELi1ELi0EEviiiPT_S1_S1_iiE3Csh;
	add.s32 	%r466, %r465, %r464;
	ld.shared.u32 	%r467, [%r466];
	add.s32 	%r468, %r467, %r521;
	st.shared.u32 	[%r466], %r468;
	add.s32 	%r519, %r519, %r14;
	setp.lt.s32 	%p110, %r519, %r19;
	@%p110 bra 	$L__BB206_41;
	bra.uni 	$L__BB206_39;
$L__BB206_58:
	setp.gt.u32 	%p27, %r228, 31;
	@%p27 bra 	$L__BB206_76;
	mov.b32 	%r564, 0;
$L__BB206_60:
	setp.eq.s32 	%p28, %r228, 0;
	add.s32 	%r175, %r564, %r11;
	mad.lo.s32 	%r176, %r175, %r228, %r18;
	@%p28 bra 	$L__BB206_62;
	add.s32 	%r313, %r176, %r17;
	shl.b32 	%r314, %r313, 2;
	mov.u32 	%r315, _ZZ9cuda_gemmIiLi256ELi2ELi1ELi16ELi8ELi8ELi32ELi1ELi0EEviiiPT_S1_S1_iiE3Ash;
	add.s32 	%r316, %r315, %r314;
	ld.shared.u32 	%r589, [%r316];
$L__BB206_62:
	setp.lt.s32 	%p29, %r228, 2;
	@%p29 bra 	$L__BB206_64;
	add.s32 	%r317, %r176, %r30;
	shl.b32 	%r318, %r317, 2;
	mov.u32 	%r319, _ZZ9cuda_gemmIiLi256ELi2ELi1ELi16ELi8ELi8ELi32ELi1ELi0EEviiiPT_S1_S1_iiE3Ash;
	add.s32 	%r320, %r319, %r318;
	ld.shared.u32 	%r588, [%r320];
$L__BB206_64:
	setp.lt.s32 	%p30, %r228, 3;
	@%p30 bra 	$L__BB206_66;
	add.s32 	%r321, %r176, %r31;
	shl.b32 	%r322, %r321, 2;
	mov.u32 	%r323, _ZZ9cuda_gemmIiLi256ELi2ELi1ELi16ELi8ELi8ELi32ELi1ELi0EEviiiPT_S1_S1_iiE3Ash;
	add.s32 	%r324, %r323, %r322;
	ld.shared.u32 	%r587, [%r324];
$L__BB206_66:
	setp.lt.s32 	%p31, %r228, 4;
	@%p31 bra 	$L__BB206_68;
	add.s32 	%r325, %r176, %r32;
	shl.b32 	%r326, %r325, 2;
	mov.u32 	%r327, _ZZ9cuda_gemmIiLi256ELi2ELi1ELi16ELi8ELi8ELi32ELi1ELi0EEviiiPT_S1_S1_iiE3Ash;
	add.s32 	%r328, %r327, %r326;
	ld.shared.u32 	%r586, [%r328];
$L__BB206_68:
	setp.lt.s32 	%p32, %r228, 5;
	@%p32 bra 	$L__BB206_70;
	xor.b32  	%r329, %r17, 4;
	add.s32 	%r330, %r176, %r329;
	shl.b32 	%r331, %r330, 2;
	mov.u32 	%r332, _ZZ9cuda_gemmIiLi256ELi2ELi1ELi16ELi8ELi8ELi32ELi1ELi0EEviiiPT_S1_S1_iiE3Ash;
	add.s32 	%r333, %r332, %r331;
	ld.shared.u32 	%r585, [%r333];
$L__BB206_70:
	setp.lt.s32 	%p33, %r228, 6;
	@%p33 bra 	$L__BB206_72;
	add.s32 	%r334, %r176, %r33;
	shl.b32 	%r335, %r334, 2;
	mov.u32 	%r336, _ZZ9cuda_gemmIiLi256ELi2ELi1ELi16ELi8ELi8ELi32ELi1ELi0EEviiiPT_S1_S1_iiE3Ash;
	add.s32 	%r337, %r336, %r335;
	ld.shared.u32 	%r584, [%r337];
$L__BB206_72:
	setp.lt.s32 	%p34, %r228, 7;
	@%p34 bra 	$L__BB206_74;
	add.s32 	%r338, %r176, %r34;
	shl.b32 	%r339, %r338, 2;
	mov.u32 	%r340, _ZZ9cuda_gemmIiLi256ELi2ELi1ELi16ELi8ELi8ELi32ELi1ELi0EEviiiPT_S1_S1_iiE3Ash;
	add.s32 	%r341, %r340, %r339;
	ld.shared.u32 	%r583, [%r341];
$L__BB206_74:
	setp.lt.s32 	%p35, %r228, 8;
	@%p35 bra 	$L__BB206_117;
	add.s32 	%r342, %r176, %r35;
	shl.b32 	%r343, %r342, 2;
	mov.u32 	%r344, _ZZ9cuda_gemmIiLi256ELi2ELi1ELi16ELi8ELi8ELi32ELi1ELi0EEviiiPT_S1_S1_iiE3Ash;
	add.s32 	%r345, %r344, %r343;
	ld.shared.u32 	%r582, [%r345];
	bra.uni 	$L__BB206_117;
$L__BB206_76:
	mov.b32 	%r536, 0;
$L__BB206_77:
	setp.lt.s32 	%p55, %r228, 1;
	add.s32 	%r123, %r536, %r11;
	mad.lo.s32 	%r124, %r123, %r228, %r18;
	@%p55 bra 	$L__BB206_79;
	add.s32 	%r364, %r124, %r17;
	shl.b32 	%r365, %r364, 2;
	mov.u32 	%r366, _ZZ9cuda_gemmIiLi256ELi2ELi1ELi16ELi8ELi8ELi32ELi1ELi0EEviiiPT_S1_S1_iiE3Ash;
	add.s32 	%r367, %r366, %r365;
	ld.shared.u32 	%r589, [%r367];
$L__BB206_79:
	setp.lt.s32 	%p56, %r228, 2;
	@%p56 bra 	$L__BB206_81;
	add.s32 	%r368, %r124, %r30;
	shl.b32 	%r369, %r368, 2;
	mov.u32 	%r370, _ZZ9cuda_gemmIiLi256ELi2ELi1ELi16ELi8ELi8ELi32ELi1ELi0EEviiiPT_S1_S1_iiE3Ash;
	add.s32 	%r371, %r370, %r369;
	ld.shared.u32 	%r588, [%r371];
$L__BB206_81:
	setp.lt.s32 	%p57, %r228, 3;
	@%p57 bra 	$L__BB206_83;
	add.s32 	%r372, %r124, %r31;
	shl.b32 	%r373, %r372, 2;
	mov.u32 	%r374, _ZZ9cuda_gemmIiLi256ELi2ELi1ELi16ELi8ELi8ELi32ELi1ELi0EEviiiPT_S1_S1_iiE3Ash;
	add.s32 	%r375, %r374, %r373;
	ld.shared.u32 	%r587, [%r375];
$L__BB206_83:
	setp.lt.s32 	%p58, %r228, 4;
	@%p58 bra 	$L__BB206_85;
	add.s32 	%r376, %r124, %r32;
	shl.b32 	%r377, %r376, 2;
	mov.u32 	%r378, _ZZ9cuda_gemmIiLi256ELi2ELi1ELi16ELi8ELi8ELi32ELi1ELi0EEviiiPT_S1_S1_iiE3Ash;
	add.s32 	%r379, %r378, %r377;
	ld.shared.u32 	%r586, [%r379];
$L__BB206_85:
	setp.lt.s32 	%p59, %r228, 5;
	@%p59 bra 	$L__BB206_87;
	xor.b32  	%r380, %r17, 4;
	add.s32 	%r381, %r124, %r380;
	shl.b32 	%r382, %r381, 2;
	mov.u32 	%r383, _ZZ9cuda_gemmIiLi256ELi2ELi1ELi16ELi8ELi8ELi32ELi1ELi0EEviiiPT_S1_S1_iiE3Ash;
	add.s32 	%r384, %r383, %r382;
	ld.shared.u32 	%r585, [%r384];
$L__BB206_87:
	setp.lt.s32 	%p60, %r228, 6;
	@%p60 bra 	$L__BB206_89;
	add.s32 	%r385, %r124, %r33;
	shl.b32 	%r386, %r385, 2;
	mov.u32 	%r387, _ZZ9cuda_gemmIiLi256ELi2ELi1ELi16ELi8ELi8ELi32ELi1ELi0EEviiiPT_S1_S1_iiE3Ash;
	add.s32 	%r388, %r387, %r386;
	ld.shared.u32 	%r584, [%r388];
$L__BB206_89:
	setp.lt.s32 	%p61, %r228, 7;
	@%p61 bra 	$L__BB206_91;
	add.s32 	%r389, %r124, %r34;
	shl.b32 	%r390, %r389, 2;
	mov.u32 	%r391, _ZZ9cuda_gemmIiLi256ELi2ELi1ELi16ELi8ELi8ELi32ELi1ELi0EEviiiPT_S1_S1_iiE3Ash;
	add.s32 	%r392, %r391, %r390;
	ld.shared.u32 	%r583, [%r392];
$L__BB206_91:
	setp.lt.s32 	%p62, %r228, 8;
	@%p62 bra 	$L__BB206_93;
	add.s32 	%r393, %r124, %r35;
	shl.b32 	%r394, %r393, 2;
	mov.u32 	%r395, _ZZ9cuda_gemmIiLi256ELi2ELi1ELi16ELi8ELi8ELi32ELi1ELi0EEviiiPT_S1_S1_iiE3Ash;
	add.s32 	%r396, %r395, %r394;
	ld.shared.u32 	%r582, [%r396];
$L__BB206_93:
	setp.lt.s32 	%p63, %r12, %r19;
	@%p63 bra 	$L__BB206_95;
$L__BB206_94:
	add.s32 	%r536, %r536, %r10;
	setp.lt.s32 	%p84, %r536, %r9;
	@%p84 bra 	$L__BB206_77;
	bra.uni 	$L__BB206_137;
$L__BB206_95:
	rem.s32 	%r397, %r2, %r228;
	shl.b32 	%r398, %r397, 2;
	mov.u32 	%r399, _ZZ9cuda_gemmIiLi256ELi2ELi1ELi16ELi8ELi8ELi32ELi1ELi0EEviiiPT_S1_S1_iiE11kron_fac_sh;
	add.s32 	%r142, %r399, %r398;
	mov.u32 	%r545, %r12;
$L__BB206_96:
	mad.lo.s32 	%r401, %r545, 36, %r142;
	ld.shared.u32 	%r144, [%r401];
	mov.b32 	%r547, 0;
	@%p55 bra 	$L__BB206_98;
	shfl.sync.idx.b32	%r402|%p65, %r144, %r36, %r20, -1;
	mul.lo.s32 	%r547, %r402, %r589;
$L__BB206_98:
	@%p56 bra 	$L__BB206_100;
	shfl.sync.idx.b32	%r403|%p67, %r144, %r37, %r20, -1;
	mad.lo.s32 	%r547, %r403, %r588, %r547;
$L__BB206_100:
	@%p57 bra 	$L__BB206_102;
	shfl.sync.idx.b32	%r404|%p69, %r144, %r38, %r20, -1;
	mad.lo.s32 	%r547, %r404, %r587, %r547;
$L__BB206_102:
	@%p58 bra 	$L__BB206_104;
	shfl.sync.idx.b32	%r405|%p71, %r144, %r39, %r20, -1;
	mad.lo.s32 	%r547, %r405, %r586, %r547;
$L__BB206_104:
	setp.lt.s32 	%p72, %r228, 5;
	@%p72 bra 	$L__BB206_106;
	shfl.sync.idx.b32	%r406|%p73, %r144, %r40, %r20, -1;
	mad.lo.s32 	%r547, %r406, %r585, %r547;
$L__BB206_106:
	setp.lt.s32 	%p74, %r228, 6;
	@%p74 bra 	$L__BB206_108;
	shfl.sync.idx.b32	%r407|%p75, %r144, %r41, %r20, -1;
	mad.lo.s32 	%r547, %r407, %r584, %r547;
$L__BB206_108:
	setp.lt.s32 	%p76, %r228, 7;
	@%p76 bra 	$L__BB206_110;
	shfl.sync.idx.b32	%r408|%p77, %r144, %r42, %r20, -1;
	mad.lo.s32 	%r547, %r408, %r583, %r547;
$L__BB206_110:
	setp.lt.s32 	%p78, %r228, 8;
	@%p78 bra 	$L__BB206_112;
	shfl.sync.idx.b32	%r409|%p79, %r144, %r43, %r20, -1;
	mad.lo.s32 	%r547, %r409, %r582, %r547;
$L__BB206_112:
	mov.u32 	%r553, %r3;
$L__BB206_113:
	shr.u32 	%r162, %r553, 1;
	shfl.sync.down.b32	%r410|%p80, %r547, %r162, %r21, -1;
	add.s32 	%r547, %r410, %r547;
	setp.gt.u32 	%p81, %r553, 3;
	mov.u32 	%r553, %r162;
	@%p81 bra 	$L__BB206_113;
	rem.u32 	%r411, %r2, %r4;
	setp.eq.s32 	%p82, %r411, 0;
	@%p82 bra 	$L__BB206_115;
	bra.uni 	$L__BB206_116;
$L__BB206_115:
	mad.lo.s32 	%r412, %r545, %r9, %r123;
	shl.b32 	%r413, %r412, 2;
	mov.u32 	%r414, _ZZ9cuda_gemmIiLi256ELi2ELi1ELi16ELi8ELi8ELi32ELi1ELi0EEviiiPT_S1_S1_iiE3Csh;
	add.s32 	%r415, %r414, %r413;
	st.shared.u32 	[%r415], %r547;
$L__BB206_116:
	add.s32 	%r545, %r545, %r14;
	setp.lt.s32 	%p83, %r545, %r19;
	@%p83 bra 	$L__BB206_96;
	bra.uni 	$L__BB206_94;
$L__BB206_117:
	setp.lt.s32 	%p36, %r12, %r19;
	@%p36 bra 	$L__BB206_118;
	bra.uni 	$L__BB206_136;
$L__BB206_118:
	rem.u32 	%r346, %r2, %r228;
	shl.b32 	%r347, %r346, 2;
	mov.u32 	%r348, _ZZ9cuda_gemmIiLi256ELi2ELi1ELi16ELi8ELi8ELi32ELi1ELi0EEviiiPT_S1_S1_iiE11kron_fac_sh;
	add.s32 	%r177, %r348, %r347;
	mov.u32 	%r573, %r12;
$L__BB206_119:
	mad.lo.s32 	%r350, %r573, 36, %r177;
	ld.shared.u32 	%r195, [%r350];
	mov.b32 	%r575, 0;
	@%p28 bra 	$L__BB206_121;
	shfl.sync.idx.b32	%r351|%p38, %r195, %r36, %r20, -1;
	mul.lo.s32 	%r575, %r351, %r589;
$L__BB206_121:
	@%p29 bra 	$L__BB206_123;
	shfl.sync.idx.b32	%r352|%p40, %r195, %r37, %r20, -1;
	mad.lo.s32 	%r575, %r352, %r588, %r575;
$L__BB206_123:
	@%p30 bra 	$L__BB206_125;
	shfl.sync.idx.b32	%r353|%p42, %r195, %r38, %r20, -1;
	mad.lo.s32 	%r575, %r353, %r587, %r575;
$L__BB206_125:
	@%p31 bra 	$L__BB206_127;
	shfl.sync.idx.b32	%r354|%p44, %r195, %r39, %r20, -1;
	mad.lo.s32 	%r575, %r354, %r586, %r575;
$L__BB206_127:
	@%p32 bra 	$L__BB206_129;
	shfl.sync.idx.b32	%r355|%p46, %r195, %r40, %r20, -1;
	mad.lo.s32 	%r575, %r355, %r585, %r575;
$L__BB206_129:
	setp.lt.s32 	%p47, %r228, 6;
	@%p47 bra 	$L__BB206_131;
	shfl.sync.idx.b32	%r356|%p48, %r195, %r41, %r20, -1;
	mad.lo.s32 	%r575, %r356, %r584, %r575;
$L__BB206_131:
	setp.lt.s32 	%p49, %r228, 7;
	@%p49 bra 	$L__BB206_133;
	shfl.sync.idx.b32	%r357|%p50, %r195, %r42, %r20, -1;
	mad.lo.s32 	%r575, %r357, %r583, %r575;
$L__BB206_133:
	setp.lt.s32 	%p51, %r228, 8;
	@%p51 bra 	$L__BB206_135;
	shfl.sync.idx.b32	%r358|%p52, %r195, %r43, %r20, -1;
	mad.lo.s32 	%r575, %r358, %r582, %r575;
$L__BB206_135:
	mad.lo.s32 	%r359, %r573, %r9, %r175;
	shl.b32 	%r360, %r359, 2;
	mov.u32 	%r361, _ZZ9cuda_gemmIiLi256ELi2ELi1ELi16ELi8ELi8ELi32ELi1ELi0EEviiiPT_S1_S1_iiE3Csh;
	add.s32 	%r362, %r361, %r360;
	st.shared.u32 	[%r362], %r575;
	add.s32 	%r573, %r573, %r14;
	setp.lt.s32 	%p53, %r573, %r19;
	@%p53 bra 	$L__BB206_119;
$L__BB206_136:
	add.s32 	%r564, %r564, %r10;
	setp.lt.s32 	%p54, %r564, %r9;
	@%p54 bra 	$L__BB206_60;
$L__BB206_137:
	bar.sync 	0;
	@%p14 bra 	$L__BB206_144;
	setp.eq.s32 	%p113, %r24, 0;
	shl.b32 	%r222, %r495, 4;
	mov.u32 	%r590, %r1;
	@%p113 bra 	$L__BB206_142;
	setp.eq.s32 	%p114, %r24, 1;
	add.s32 	%r469, %r222, %r1;
	ld.shared.u32 	%r470, [%r28];
	mul.wide.s32 	%rd25, %r469, 4;
	add.s64 	%rd6, %rd2, %rd25;
	st.global.u32 	[%rd6], %r470;
	mov.u32 	%r590, %r22;
	@%p114 bra 	$L__BB206_142;
	setp.eq.s32 	%p115, %r24, 2;
	ld.shared.u32 	%r471, [%r29];
	cvt.u64.u32 	%rd26, %r25;
	add.s64 	%rd7, %rd6, %rd26;
	st.global.u32 	[%rd7], %r471;
	mov.u32 	%r590, %r26;
	@%p115 bra 	$L__BB206_142;
	add.s32 	%r472, %r29, %r25;
	ld.shared.u32 	%r473, [%r472];
	add.s64 	%rd28, %rd7, %rd26;
	st.global.u32 	[%rd28], %r473;
	mov.u32 	%r590, %r27;
$L__BB206_142:
	setp.lt.u32 	%p116, %r23, 3;
	@%p116 bra 	$L__BB206_144;
$L__BB206_143:
	add.s32 	%r474, %r222, %r590;
	shl.b32 	%r475, %r590, 2;
	mov.u32 	%r476, _ZZ9cuda_gemmIiLi256ELi2ELi1ELi16ELi8ELi8ELi32ELi1ELi0EEviiiPT_S1_S1_iiE3Csh;
	add.s32 	%r477, %r476, %r475;
	ld.shared.u32 	%r478, [%r477];
	mul.wide.s32 	%rd29, %r474, 4;
	add.s64 	%rd30, %rd2, %rd29;
	st.global.u32 	[%rd30], %r478;
	add.s32 	%r479, %r477, %r25;
	ld.shared.u32 	%r480, [%r479];
	add.s64 	%rd32, %rd30, %rd14;
	st.global.u32 	[%rd32], %r480;
	add.s32 	%r481, %r479, %r25;
	ld.shared.u32 	%r482, [%r481];
	add.s64 	%rd33, %rd32, %rd14;
	st.global.u32 	[%rd33], %r482;
	add.s32 	%r483, %r481, %r25;
	ld.shared.u32 	%r484, [%r483];
	add.s64 	%rd34, %rd33, %rd14;
	st.global.u32 	[%rd34], %r484;
	add.s32 	%r590, %r25, %r590;
	setp.lt.u32 	%p117, %r590, 16;
	@%p117 bra 	$L__BB206_143;
$L__BB206_144:
	add.s32 	%r495, %r495, %r16;
	shl.b32 	%r485, %r16, 1;
	setp.lt.u32 	%p118, %r495, %r485;
	@%p118 bra 	$L__BB206_5;
$L__BB206_145:
	ret;

}
	// .globl	_Z9cuda_gemmIiLi256ELi2ELi1ELi16ELi8ELi8ELi32ELi1ELi1EEviiiPT_S1_S1_ii
.visible .entry _Z9cuda_gemmIiLi256ELi2ELi1ELi16ELi8ELi8ELi32ELi1ELi1EEviiiPT_S1_S1_ii(
	.param .u32 _Z9cuda_gemmIiLi256ELi2ELi1ELi16ELi8ELi8ELi32ELi1ELi1EEviiiPT_S1_S1_ii_param_0,
	.param .u32 _Z9cuda_gemmIiLi256ELi2ELi1ELi16ELi8ELi8ELi32ELi1ELi1EEviiiPT_S1_S1_ii_param_1,
	.param .u32 _Z9cuda_gemmIiLi256ELi2ELi1ELi16ELi8ELi8ELi32ELi1ELi1EEviiiPT_S1_S1_ii_param_2,
	.param .u64 .ptr .align 1 _Z9cuda_gemmIiLi256ELi2ELi1ELi16ELi8ELi8ELi32ELi1ELi1EEviiiPT_S1_S1_ii_param_3,
	.param .u64 .ptr .align 1 _Z9cuda_gemmIiLi256ELi2ELi1ELi16ELi8ELi8ELi32ELi1ELi1EEviiiPT_S1_S1_ii_param_4,
	.param .u64 .ptr .align 1 _Z9cuda_gemmIiLi256ELi2ELi1ELi16ELi8ELi8ELi32ELi1ELi1EEviiiPT_S1_S1_ii_param_5,
	.param .u32 _Z9cuda_gemmIiLi256ELi2ELi1ELi16ELi8ELi8ELi32ELi1ELi1EEviiiPT_S1_S1_ii_param_6,
	.param .u32 _Z9cuda_gemmIiLi256ELi2ELi1ELi16ELi8ELi8ELi32ELi1ELi1EEviiiPT_S1_S1_ii_param_7
)
.maxntid 256
{
	.reg .pred 	%p<37>;
	.reg .b32 	%r<214>;
	.reg .b64 	%rd<46>;
	// demoted variable
	.shared .align 128 .b8 _ZZ9cuda_gemmIiLi256ELi2ELi1ELi16ELi8ELi8ELi32ELi1ELi1EEviiiPT_S1_S1_iiE11kron_fac_sh[288];
	// demoted variable
	.shared .align 128 .b8 _ZZ9cuda_gemmIiLi256ELi2ELi1ELi16ELi8ELi8ELi32ELi1ELi1EEviiiPT_S1_S1_iiE3Ash[64];
	// demoted variable
	.shared .align 128 .b8 _ZZ9cuda_gemmIiLi256ELi2ELi1ELi16ELi8ELi8ELi32ELi1ELi1EEviiiPT_S1_S1_iiE3Csh[64];
	ld.param.u64 	%rd11, [_Z9cuda_gemmIiLi256ELi2ELi1ELi16ELi8ELi8ELi32ELi1ELi1EEviiiPT_S1_S1_ii_param_3];
	ld.param.u64 	%rd12, [_Z9cuda_gemmIiLi256ELi2ELi1ELi16ELi8ELi8ELi32ELi1ELi1EEviiiPT_S1_S1_ii_param_4];
	ld.param.u64 	%rd13, [_Z9cuda_gemmIiLi256ELi2ELi1ELi16ELi8ELi8ELi32ELi1ELi1EEviiiPT_S1_S1_ii_param_5];
	cvta.to.global.u64 	%rd1, %rd12;
	cvta.to.global.u64 	%rd2, %rd11;
	cvta.to.global.u64 	%rd3, %rd13;
	mov.u32 	%r1, %tid.x;
	setp.gt.u32 	%p1, %r1, 63;
	@%p1 bra 	$L__BB207_7;
	mov.u32 	%r2, %ntid.x;
	add.s32 	%r66, %r1, %r2;
	max.u32 	%r67, %r66, 64;
	setp.lt.u32 	%p2, %r66, 64;
	selp.u32 	%r68, 1, 0, %p2;
	add.s32 	%r69, %r66, %r68;
	sub.s32 	%r70, %r67, %r69;
	div.u32 	%r71, %r70, %r2;
	add.s32 	%r3, %r71, %r68;
	and.b32  	%r72, %r3, 3;
	setp.eq.s32 	%p3, %r72, 3;
	mov.u32 	%r202, %r1;
	@%p3 bra 	$L__BB207_4;
	add.s32 	%r74, %r3, 1;
	and.b32  	%r4, %r74, 3;
	mov.b32 	%r201, 0;
	mov.u32 	%r202, %r1;
$L__BB207_3:
	.pragma "nounroll";
	mul.wide.u32 	%rd14, %r202, 4;
	add.s64 	%rd15, %rd1, %rd14;
	ld.global.u32 	%r75, [%rd15];
	and.b32  	%r76, %r202, 7;
	mov.u32 	%r77, _ZZ9cuda_gemmIiLi256ELi2ELi1ELi16ELi8ELi8ELi32ELi1ELi1EEviiiPT_S1_S1_iiE11kron_fac_sh;
	mad.lo.s32 	%r78, %r76, 36, %r77;
	shr.u32 	%r79, %r202, 1;
	and.b32  	%r80, %r79, 2147483644;
	add.s32 	%r81, %r78, %r80;
	st.shared.u32 	[%r81], %r75;
	add.s32 	%r202, %r202, %r2;
	add.s32 	%r201, %r201, 1;
	setp.ne.s32 	%p4, %r201, %r4;
	@%p4 bra 	$L__BB207_3;
$L__BB207_4:
	setp.lt.u32 	%p5, %r3, 3;
	@%p5 bra 	$L__BB207_7;
	mov.u32 	%r84, _ZZ9cuda_gemmIiLi256ELi2ELi1ELi16ELi8ELi8ELi32ELi1ELi1EEviiiPT_S1_S1_iiE11kron_fac_sh;
$L__BB207_6:
	mul.wide.u32 	%rd16, %r202, 4;
	add.s64 	%rd17, %rd1, %rd16;
	ld.global.u32 	%r82, [%rd17];
	and.b32  	%r83, %r202, 7;
	mad.lo.s32 	%r85, %r83, 36, %r84;
	shr.u32 	%r86, %r202, 1;
	and.b32  	%r87, %r86, 2147483644;
	add.s32 	%r88, %r85, %r87;
	st.shared.u32 	[%r88], %r82;
	add.s32 	%r89, %r202, %r2;
	mul.wide.u32 	%rd18, %r89, 4;
	add.s64 	%rd19, %rd1, %rd18;
	ld.global.u32 	%r90, [%rd19];
	and.b32  	%r91, %r89, 7;
	mad.lo.s32 	%r92, %r91, 36, %r84;
	shr.u32 	%r93, %r89, 1;
	and.b32  	%r94, %r93, 2147483644;
	add.s32 	%r95, %r92, %r94;
	st.shared.u32 	[%r95], %r90;
	add.s32 	%r96, %r89, %r2;
	mul.wide.u32 	%rd20, %r96, 4;
	add.s64 	%rd21, %rd1, %rd20;
	ld.global.u32 	%r97, [%rd21];
	and.b32  	%r98, %r96, 7;
	mad.lo.s32 	%r99, %r98, 36, %r84;
	shr.u32 	%r100, %r96, 1;
	and.b32  	%r101, %r100, 2147483644;
	add.s32 	%r102, %r99, %r101;
	st.shared.u32 	[%r102], %r97;
	add.s32 	%r103, %r96, %r2;
	mul.wide.u32 	%rd22, %r103, 4;
	add.s64 	%rd23, %rd1, %rd22;
	ld.global.u32 	%r104, [%rd23];
	and.b32  	%r105, %r103, 7;
	mad.lo.s32 	%r106, %r105, 36, %r84;
	shr.u32 	%r107, %r103, 1;
	and.b32  	%r108, %r107, 2147483644;
	add.s32 	%r109, %r106, %r108;
	st.shared.u32 	[%r109], %r104;
	add.s32 	%r202, %r103, %r2;
	setp.lt.u32 	%p6, %r202, 64;
	@%p6 bra 	$L__BB207_6;
$L__BB207_7:
	and.b32  	%r12, %r1, 1;
	mov.u32 	%r204, %ctaid.y;
	mov.u32 	%r14, %nctaid.y;
	shl.b32 	%r15, %r14, 1;
	setp.ge.u32 	%p7, %r204, %r15;
	@%p7 bra 	$L__BB207_34;
	mov.u32 	%r110, %ntid.x;
	shl.b32 	%r111, %r1, 2;
	and.b32  	%r112, %r111, 28;
	mov.u32 	%r113, _ZZ9cuda_gemmIiLi256ELi2ELi1ELi16ELi8ELi8ELi32ELi1ELi1EEviiiPT_S1_S1_iiE11kron_fac_sh;
	add.s32 	%r16, %r113, %r112;
	add.s32 	%r17, %r1, %r110;
	max.u32 	%r114, %r17, 16;
	setp.lt.u32 	%p8, %r17, 16;
	selp.u32 	%r115, 1, 0, %p8;
	add.s32 	%r116, %r17, %r115;
	sub.s32 	%r117, %r114, %r116;
	div.u32 	%r118, %r117, %r110;
	add.s32 	%r18, %r118, %r115;
	add.s32 	%r119, %r18, 1;
	and.b32  	%r19, %r119, 3;
	mov.u32 	%r120, _ZZ9cuda_gemmIiLi256ELi2ELi1ELi16ELi8ELi8ELi32ELi1ELi1EEviiiPT_S1_S1_iiE3Ash;
	add.s32 	%r20, %r120, %r111;
	shl.b32 	%r21, %r110, 2;
	add.s32 	%r22, %r20, %r21;
	add.s32 	%r23, %r17, %r110;
	add.s32 	%r24, %r23, %r110;
	mov.u32 	%r121, _ZZ9cuda_gemmIiLi256ELi2ELi1ELi16ELi8ELi8ELi32ELi1ELi1EEviiiPT_S1_S1_iiE3Csh;
	add.s32 	%r25, %r121, %r111;
	add.s32 	%r26, %r25, %r21;
	add.s32 	%r27, %r26, %r21;
	mad.lo.s32 	%r28, %r12, 36, %r120;
	or.b32  	%r29, %r12, 4;
	add.s32 	%r122, %r12, -1;
	and.b32  	%r30, %r122, 7;
	shl.b32 	%r123, %r12, 5;
	and.b32  	%r124, %r122, 28;
	or.b32  	%r125, %r123, %r124;
	add.s32 	%r31, %r120, %r125;
	shl.b32 	%r32, %r110, 4;
	shl.b32 	%r33, %r110, 3;
	mul.lo.s32 	%r34, %r110, 12;
	mul.wide.u32 	%rd24, %r110, 4;
	add.s64 	%rd4, %rd2, %rd24;
	mul.wide.u32 	%rd25, %r110, 8;
	add.s64 	%rd5, %rd2, %rd25;
	mul.wide.u32 	%rd26, %r110, 12;
	add.s64 	%rd6, %rd2, %rd26;
	shr.u32 	%r35, %r110, 1;
	cvt.u64.u32 	%rd28, %r21;
$L__BB207_9:
	setp.gt.u32 	%p9, %r1, 15;
	@%p9 bra 	$L__BB207_23;
	setp.eq.s32 	%p10, %r19, 0;
	shl.b32 	%r37, %r204, 4;
	mov.u32 	%r205, %r1;
	@%p10 bra 	$L__BB207_14;
	setp.eq.s32 	%p11, %r19, 1;
	add.s32 	%r126, %r37, %r1;
	mul.wide.s32 	%rd27, %r126, 4;
	add.s64 	%rd7, %rd2, %rd27;
	ld.global.u32 	%r127, [%rd7];
	st.shared.u32 	[%r20], %r127;
	mov.u32 	%r205, %r17;
	@%p11 bra 	$L__BB207_14;
	setp.eq.s32 	%p12, %r19, 2;
	add.s64 	%rd8, %rd7, %rd28;
	ld.global.u32 	%r128, [%rd8];
	st.shared.u32 	[%r22], %r128;
	mov.u32 	%r205, %r23;
	@%p12 bra 	$L__BB207_14;
	add.s64 	%rd30, %rd8, %rd28;
	ld.global.u32 	%r129, [%rd30];
	add.s32 	%r130, %r22, %r21;
	st.shared.u32 	[%r130], %r129;
	mov.u32 	%r205, %r24;
$L__BB207_14:
	setp.lt.u32 	%p13, %r18, 3;
	@%p13 bra 	$L__BB207_17;
	shl.b32 	%r131, %r205, 2;
	mov.u32 	%r132, _ZZ9cuda_gemmIiLi256ELi2ELi1ELi16ELi8ELi8ELi32ELi1ELi1EEviiiPT_S1_S1_iiE3Ash;
	add.s32 	%r208, %r132, %r131;
	add.s32 	%r207, %r205, %r37;
$L__BB207_16:
	mul.wide.s32 	%rd31, %r207, 4;
	add.s64 	%rd32, %rd4, %rd31;
	add.s64 	%rd33, %rd5, %rd31;
	add.s64 	%rd34, %rd6, %rd31;
	add.s64 	%rd35, %rd2, %rd31;
	ld.global.u32 	%r133, [%rd35];
	st.shared.u32 	[%r208], %r133;
	ld.global.u32 	%r134, [%rd32];
	add.s32 	%r135, %r208, %r21;
	st.shared.u32 	[%r135], %r134;
	ld.global.u32 	%r136, [%rd33];
	add.s32 	%r137, %r208, %r33;
	st.shared.u32 	[%r137], %r136;
	ld.global.u32 	%r138, [%rd34];
	add.s32 	%r139, %r208, %r34;
	st.shared.u32 	[%r139], %r138;
	add.s32 	%r205, %r205, %r21;
	add.s32 	%r208, %r208, %r32;
	add.s32 	%r207, %r207, %r21;
	setp.lt.u32 	%p14, %r205, 16;
	@%p14 bra 	$L__BB207_16;
$L__BB207_17:
	setp.eq.s32 	%p15, %r19, 0;
	mov.u32 	%r206, %r1;
	@%p15 bra 	$L__BB207_21;
	setp.eq.s32 	%p16, %r19, 1;
	mov.b32 	%r140, 0;
	st.shared.u32 	[%r25], %r140;
	mov.u32 	%r206, %r17;
	@%p16 bra 	$L__BB207_21;
	setp.eq.s32 	%p17, %r19, 2;
	mov.b32 	%r141, 0;
	st.shared.u32 	[%r26], %r141;
	mov.u32 	%r206, %r23;
	@%p17 bra 	$L__BB207_21;
	mov.b32 	%r142, 0;
	st.shared.u32 	[%r27], %r142;
	mov.u32 	%r206, %r24;
$L__BB207_21:
	setp.lt.u32 	%p18, %r18, 3;
	@%p18 bra 	$L__BB207_23;
$L__BB207_22:
	shl.b32 	%r143, %r206, 2;
	mov.u32 	%r144, _ZZ9cuda_gemmIiLi256ELi2ELi1ELi16ELi8ELi8ELi32ELi1ELi1EEviiiPT_S1_S1_iiE3Csh;
	add.s32 	%r145, %r144, %r143;
	mov.b32 	%r146, 0;
	st.shared.u32 	[%r145], %r146;
	add.s32 	%r147, %r145, %r21;
	st.shared.u32 	[%r147], %r146;
	add.s32 	%r148, %r147, %r21;
	st.shared.u32 	[%r148], %r146;
	add.s32 	%r149, %r148, %r21;
	st.shared.u32 	[%r149], %r146;
	add.s32 	%r206, %r21, %r206;
	setp.lt.u32 	%p19, %r206, 16;
	@%p19 bra 	$L__BB207_22;
$L__BB207_23:
	setp.gt.u32 	%p20, %r1, 15;
	bar.sync 	0;
	@%p20 bra 	$L__BB207_26;
	shr.u32 	%r211, %r1, 1;
	ld.shared.u32 	%r51, [%r28];
	ld.shared.u32 	%r52, [%r28+4];
	ld.shared.u32 	%r53, [%r28+8];
	ld.shared.u32 	%r54, [%r28+12];
	shl.b32 	%r150, %r29, 2;
	shl.b32 	%r151, %r12, 5;
	or.b32  	%r152, %r151, %r150;
	mov.u32 	%r153, _ZZ9cuda_gemmIiLi256ELi2ELi1ELi16ELi8ELi8ELi32ELi1ELi1EEviiiPT_S1_S1_iiE3Ash;
	add.s32 	%r154, %r153, %r152;
	ld.shared.u32 	%r55, [%r154];
	ld.shared.u32 	%r56, [%r28+20];
	ld.shared.u32 	%r57, [%r28+24];
	ld.shared.u32 	%r58, [%r31];
$L__BB207_25:
	mad.lo.s32 	%r155, %r211, 36, %r16;
	ld.shared.u32 	%r156, [%r155];
	shfl.sync.idx.b32	%r157|%p21, %r156, %r12, 6175, -1;
	mul.lo.s32 	%r158, %r157, %r51;
	add.s32 	%r159, %r12, 1;
	shfl.sync.idx.b32	%r160|%p22, %r156, %r159, 6175, -1;
	mad.lo.s32 	%r161, %r160, %r52, %r158;
	or.b32  	%r162, %r12, 2;
	shfl.sync.idx.b32	%r163|%p23, %r156, %r162, 6175, -1;
	mad.lo.s32 	%r164, %r163, %r53, %r161;
	add.s32 	%r165, %r12, 3;
	shfl.sync.idx.b32	%r166|%p24, %r156, %r165, 6175, -1;
	mad.lo.s32 	%r167, %r166, %r54, %r164;
	shfl.sync.idx.b32	%r168|%p25, %r156, %r29, 6175, -1;
	mad.lo.s32 	%r169, %r168, %r55, %r167;
	add.s32 	%r170, %r12, 5;
	shfl.sync.idx.b32	%r171|%p26, %r156, %r170, 6175, -1;
	mad.lo.s32 	%r172, %r171, %r56, %r169;
	or.b32  	%r173, %r12, 6;
	shfl.sync.idx.b32	%r174|%p27, %r156, %r173, 6175, -1;
	mad.lo.s32 	%r175, %r174, %r57, %r172;
	shfl.sync.idx.b32	%r176|%p28, %r156, %r30, 6175, -1;
	mad.lo.s32 	%r177, %r176, %r58, %r175;
	shl.b32 	%r178, %r12, 2;
	shl.b32 	%r179, %r211, 3;
	or.b32  	%r180, %r179, %r178;
	mov.u32 	%r181, _ZZ9cuda_gemmIiLi256ELi2ELi1ELi16ELi8ELi8ELi32ELi1ELi1EEviiiPT_S1_S1_iiE3Csh;
	add.s32 	%r182, %r181, %r180;
	ld.shared.u32 	%r183, [%r182];
	add.s32 	%r184, %r183, %r177;
	st.shared.u32 	[%r182], %r184;
	add.s32 	%r211, %r211, %r35;
	setp.lt.u32 	%p29, %r211, 8;
	@%p29 bra 	$L__BB207_25;
$L__BB207_26:
	setp.gt.u32 	%p30, %r1, 15;
	bar.sync 	0;
	@%p30 bra 	$L__BB207_33;
	setp.eq.s32 	%p31, %r19, 0;
	shl.b32 	%r61, %r204, 4;
	mov.u32 	%r212, %r1;
	@%p31 bra 	$L__BB207_31;
	setp.eq.s32 	%p32, %r19, 1;
	add.s32 	%r185, %r61, %r1;
	ld.shared.u32 	%r186, [%r25];
	mul.wide.s32 	%rd36, %r185, 4;
	add.s64 	%rd9, %rd3, %rd36;
	st.global.u32 	[%rd9], %r186;
	mov.u32 	%r212, %r17;
	@%p32 bra 	$L__BB207_31;
	setp.eq.s32 	%p33, %r19, 2;
	ld.shared.u32 	%r187, [%r26];
	cvt.u64.u32 	%rd37, %r21;
	add.s64 	%rd10, %rd9, %rd37;
	st.global.u32 	[%rd10], %r187;
	mov.u32 	%r212, %r23;
	@%p33 bra 	$L__BB207_31;
	ld.shared.u32 	%r188, [%r27];
	add.s64 	%rd39, %rd10, %rd37;
	st.global.u32 	[%rd39], %r188;
	mov.u32 	%r212, %r24;
$L__BB207_31:
	setp.lt.u32 	%p34, %r18, 3;
	@%p34 bra 	$L__BB207_33;
$L__BB207_32:
	add.s32 	%r189, %r61, %r212;
	shl.b32 	%r190, %r212, 2;
	mov.u32 	%r191, _ZZ9cuda_gemmIiLi256ELi2ELi1ELi16ELi8ELi8ELi32ELi1ELi1EEviiiPT_S1_S1_iiE3Csh;
	add.s32 	%r192, %r191, %r190;
	ld.shared.u32 	%r193, [%r192];
	mul.wide.s32 	%rd40, %r189, 4;
	add.s64 	%rd41, %rd3, %rd40;
	st.global.u32 	[%rd41], %r193;
	add.s32 	%r194, %r192, %r21;
	ld.shared.u32 	%r195, [%r194];
	add.s64 	%rd43, %rd41, %rd28;
	st.global.u32 	[%rd43], %r195;
	add.s32 	%r196, %r194, %r21;
	ld.shared.u32 	%r197, [%r196];
	add.s64 	%rd44, %rd43, %rd28;
	st.global.u32 	[%rd44], %r197;
	add.s32 	%r198, %r196, %r21;
	ld.shared.u32 	%r199, [%r198];
	add.s64 	%rd45, %rd44, %rd28;
	st.global.u32 	[%rd45], %r199;
	add.s32 	%r212, %r21, %r212;
	setp.lt.u32 	%p35, %r212, 16;
	@%p35 bra 	$L__BB207_32;
$L__BB207_33:
	add.s32 	%r204, %r204, %r14;
	setp.lt.u32 	%p36, %r204, %r15;
	@%p36 bra 	$L__BB207_9;
$L__BB207_34:
	ret;

}
	// .globl	_Z9cuda_gemmIiLi256ELi2ELi1ELi16ELi16ELi16ELi32ELi0ELi0EEviiiPT_S1_S1_ii
.visible .entry _Z9cuda_gemmIiLi256ELi2ELi1ELi16ELi16ELi16ELi32ELi0ELi0EEviiiPT_S1_S1_ii(
	.param .u32 _Z9cuda_gemmIiLi256ELi2ELi1ELi16ELi16ELi16ELi32ELi0ELi0EEviiiPT_S1_S1_ii_param_0,
	.param .u32 _Z9cuda_gemmIiLi256ELi2ELi1ELi16ELi16ELi16ELi32ELi0ELi0EEviiiPT_S1_S1_ii_param_1,
	.param .u32 _Z9cuda_gemmIiLi256ELi2ELi1ELi16ELi16ELi16ELi32ELi0ELi0EEviiiPT_S1_S1_ii_param_2,
	.param .u64 .ptr .align 1 _Z9cuda_gemmIiLi256ELi2ELi1ELi16ELi16ELi16ELi32ELi0ELi0EEviiiPT_S1_S1_ii_param_3,
	.param .u64 .ptr .align 1 _Z9cuda_gemmIiLi256ELi2ELi1ELi16ELi16ELi16ELi32ELi0ELi0EEviiiPT_S1_S1_ii_param_4,
	.param .u64 .ptr .align 1 _Z9cuda_gemmIiLi256ELi2ELi1ELi16ELi16ELi16ELi32ELi0ELi0EEviiiPT_S1_S1_ii_param_5,
	.param .u32 _Z9cuda_gemmIiLi256ELi2ELi1ELi16ELi16ELi16ELi32ELi0ELi0EEviiiPT_S1_S1_ii_param_6,
	.param .u32 _Z9cuda_gemmIiLi256ELi2ELi1ELi16ELi16ELi16ELi32ELi0ELi0EEviiiPT_S1_S1_ii_param_7
)
.maxntid 256
{
	.reg .pred 	%p<199>;
	.reg .b32 	%r<1070>;
	.reg .b64 	%rd<37>;
	// demoted variable
	.shared .align 128 .b8 _ZZ9cuda_gemmIiLi256ELi2ELi1ELi16ELi16ELi16ELi32ELi0ELi0EEviiiPT_S1_S1_iiE11kron_fac_sh[1088];
	// demoted variable
	.shared .align 128 .b8 _ZZ9cuda_gemmIiLi256ELi2ELi1ELi16ELi16ELi16ELi32ELi0ELi0EEviiiPT_S1_S1_iiE3Ash[64];
	// demoted variable
	.shared .align 128 .b8 _ZZ9cuda_gemmIiLi256ELi2ELi1ELi16ELi16ELi16ELi32ELi0ELi0EEviiiPT_S1_S1_iiE3Csh[64];
	ld.param.u32 	%r374, [_Z9cuda_gemmIiLi256ELi2ELi1ELi16ELi16ELi16ELi32ELi0ELi0EEviiiPT_S1_S1_ii_param_2];
	ld.param.u64 	%rd7, [_Z9cuda_gemmIiLi256ELi2ELi1ELi16ELi16ELi16ELi32ELi0ELi0EEviiiPT_S1_S1_ii_param_3];
	ld.param.u64 	%rd6, [_Z9cuda_gemmIiLi256ELi2ELi1ELi16ELi16ELi16ELi32ELi0ELi0EEviiiPT_S1_S1_ii_param_4];
	ld.param.u64 	%rd8, [_Z9cuda_gemmIiLi256ELi2ELi1ELi16ELi16ELi16ELi32ELi0ELi0EEviiiPT_S1_S1_ii_param_5];
	ld.param.u32 	%r375, [_Z9cuda_gemmIiLi256ELi2ELi1ELi16ELi16ELi16ELi32ELi0ELi0EEviiiPT_S1_S1_ii_param_6];
	ld.param.u32 	%r376, [_Z9cuda_gemmIiLi256ELi2ELi1ELi16ELi16ELi16ELi32ELi0ELi0EEviiiPT_S1_S1_ii_param_7];
	cvta.to.global.u64 	%rd1, %rd7;
	cvta.to.global.u64 	%rd2, %rd8;
	mov.u32 	%r1, %tid.x;
	and.b32  	%r2, %r1, 31;
	setp.lt.s32 	%p1, %r376, 16;
	shr.u32 	%r3, %r376, 4;
	selp.b32 	%r4, 1, %r3, %p1;
	mul.lo.s32 	%r5, %r376, %r375;
	setp.ge.u32 	%p2, %r1, %r5;
	@%p2 bra 	$L__BB208_3;
	mov.u32 	%r6, %ntid.x;
	cvta.to.global.u64 	%rd3, %rd6;
	mov.u32 	%r876, %r1;
$L__BB208_2:
	mul.wide.u32 	%rd9, %r876, 4;
	add.s64 	%rd10, %rd3, %rd9;
	ld.global.u32 	%r377, [%rd10];
	rem.u32 	%r378, %r876, %r375;
	mov.u32 	%r379, _ZZ9cuda_gemmIiLi256ELi2ELi1ELi16ELi16ELi16ELi32ELi0ELi0EEviiiPT_S1_S1_iiE11kron_fac_sh;
	mad.lo.s32 	%r380, %r378, 68, %r379;
	div.u32 	%r381, %r876, %r376;
	shl.b32 	%r382, %r381, 2;
	add.s32 	%r383, %r380, %r382;
	st.shared.u32 	[%r383], %r377;
	add.s32 	%r876, %r876, %r6;
	setp.lt.u32 	%p3, %r876, %r5;
	@%p3 bra 	$L__BB208_2;
$L__BB208_3:
	div.s32 	%r9, 16, %r376;
	mul.lo.s32 	%r384, %r9, %r4;
	min.s32 	%r10, %r384, 256;
	div.u32 	%r12, %r1, %r10;
	mul.lo.s32 	%r385, %r12, %r10;
	sub.s32 	%r386, %r1, %r385;
	div.u32 	%r11, %r386, %r4;
	mov.u32 	%r13, %ntid.x;
	div.u32 	%r14, %r13, %r10;
	mov.u32 	%r893, %ctaid.y;
	mov.u32 	%r387, %nctaid.y;
	shl.b32 	%r388, %r387, 1;
	setp.ge.u32 	%p4, %r893, %r388;
	@%p4 bra 	$L__BB208_241;
	mov.u32 	%r390, %ctaid.x;
	shl.b32 	%r16, %r390, 4;
	and.b32  	%r17, %r11, 15;
	rem.u32 	%r391, %r1, %r4;
	shl.b32 	%r18, %r391, 4;
	min.s32 	%r19, %r375, 16;
	shl.b32 	%r392, %r376, 8;
	sub.s32 	%r20, 8223, %r392;
	shl.b32 	%r393, %r4, 8;
	sub.s32 	%r21, 8223, %r393;
	add.s32 	%r22, %r1, %r13;
	max.u32 	%r394, %r22, 16;
	setp.lt.u32 	%p5, %r22, 16;
	selp.u32 	%r395, 1, 0, %p5;
	add.s32 	%r396, %r22, %r395;
	sub.s32 	%r397, %r394, %r396;
	div.u32 	%r398, %r397, %r13;
	add.s32 	%r23, %r398, %r395;
	add.s32 	%r399, %r23, 1;
	and.b32  	%r24, %r399, 3;
	shl.b32 	%r25, %r13, 2;
	add.s32 	%r26, %r22, %r13;
	add.s32 	%r400, %r11, 1;
	and.b32  	%r27, %r400, 15;
	add.s32 	%r401, %r11, 2;
	and.b32  	%r28, %r401, 15;
	add.s32 	%r402, %r11, 3;
	and.b32  	%r29, %r402, 15;
	add.s32 	%r403, %r11, 4;
	and.b32  	%r30, %r403, 15;
	add.s32 	%r404, %r11, 5;
	and.b32  	%r31, %r404, 15;
	add.s32 	%r405, %r11, 6;
	and.b32  	%r32, %r405, 15;
	add.s32 	%r406, %r11, 7;
	and.b32  	%r33, %r406, 15;
	setp.lt.s32 	%p6, %r17, %r376;
	selp.b32 	%r407, 0, %r376, %p6;
	sub.s32 	%r34, %r17, %r407;
	add.s32 	%r408, %r17, 1;
	setp.lt.s32 	%p7, %r408, %r376;
	selp.b32 	%r409, 0, %r376, %p7;
	sub.s32 	%r35, %r408, %r409;
	add.s32 	%r410, %r17, 2;
	setp.lt.s32 	%p8, %r410, %r376;
	selp.b32 	%r411, 0, %r376, %p8;
	sub.s32 	%r36, %r410, %r411;
	add.s32 	%r412, %r17, 3;
	setp.lt.s32 	%p9, %r412, %r376;
	selp.b32 	%r413, 0, %r376, %p9;
	sub.s32 	%r37, %r412, %r413;
	add.s32 	%r414, %r17, 4;
	setp.lt.s32 	%p10, %r414, %r376;
	selp.b32 	%r415, 0, %r376, %p10;
	sub.s32 	%r38, %r414, %r415;
	add.s32 	%r416, %r17, 5;
	setp.lt.s32 	%p11, %r416, %r376;
	selp.b32 	%r417, 0, %r376, %p11;
	sub.s32 	%r39, %r416, %r417;
	add.s32 	%r418, %r17, 6;
	setp.lt.s32 	%p12, %r418, %r376;
	selp.b32 	%r419, 0, %r376, %p12;
	sub.s32 	%r40, %r418, %r419;
	add.s32 	%r420, %r17, 7;
	setp.lt.s32 	%p13, %r420, %r376;
	selp.b32 	%r421, 0, %r376, %p13;
	sub.s32 	%r41, %r420, %r421;
	add.s32 	%r422, %r17, 8;
	setp.lt.s32 	%p14, %r422, %r376;
	selp.b32 	%r423, 0, %r376, %p14;
	sub.s32 	%r42, %r422, %r423;
	add.s32 	%r424, %r17, 9;
	setp.lt.s32 	%p15, %r424, %r376;
	selp.b32 	%r425, 0, %r376, %p15;
	sub.s32 	%r43, %r424, %r425;
	add.s32 	%r426, %r17, 10;
	setp.lt.s32 	%p16, %r426, %r376;
	selp.b32 	%r427, 0, %r376, %p16;
	sub.s32 	%r44, %r426, %r427;
	add.s32 	%r428, %r17, 11;
	setp.lt.s32 	%p17, %r428, %r376;
	selp.b32 	%r429, 0, %r376, %p17;
	sub.s32 	%r45, %r428, %r429;
	add.s32 	%r430, %r17, 12;
	setp.lt.s32 	%p18, %r430, %r376;
	selp.b32 	%r431, 0, %r376, %p18;
	sub.s32 	%r46, %r430, %r431;
	add.s32 	%r432, %r17, 13;
	setp.lt.s32 	%p19, %r432, %r376;
	selp.b32 	%r433, 0, %r376, %p19;
	sub.s32 	%r47, %r432, %r433;
	add.s32 	%r434, %r17, 14;
	setp.lt.s32 	%p20, %r434, %r376;
	selp.b32 	%r435, 0, %r376, %p20;
	sub.s32 	%r48, %r434, %r435;
	add.s32 	%r436, %r17, 15;
	setp.lt.s32 	%p21, %r436, %r376;
	selp.b32 	%r437, 0, %r376, %p21;
	sub.s32 	%r49, %r436, %r437;
	mul.wide.u32 	%rd16, %r13, 4;
	mul.wide.u32 	%rd19, %r13, 8;
	mul.wide.u32 	%rd21, %r13, 12;
	cvt.u64.u32 	%rd12, %r25;
$L__BB208_5:
	setp.gt.u32 	%p22, %r1, 15;
	@%p22 bra 	$L__BB208_19;
	setp.eq.s32 	%p23, %r24, 0;
	mul.lo.s32 	%r67, %r893, %r374;
	mov.u32 	%r894, %r1;
	@%p23 bra 	$L__BB208_10;
	setp.eq.s32 	%p24, %r24, 1;
	add.s32 	%r438, %r67, %r16;
	add.s32 	%r439, %r438, %r1;
	mul.wide.s32 	%rd11, %r439, 4;
	add.s64 	%rd4, %rd1, %rd11;
	ld.global.u32 	%r440, [%rd4];
	shl.b32 	%r441, %r1, 2;
	mov.u32 	%r442, _ZZ9cuda_gemmIiLi256ELi2ELi1ELi16ELi16ELi16ELi32ELi0ELi0EEviiiPT_S1_S1_iiE3Ash;
	add.s32 	%r443, %r442, %r441;
	st.shared.u32 	[%r443], %r440;
	mov.u32 	%r894, %r22;
	@%p24 bra 	$L__BB208_10;
	setp.eq.s32 	%p25, %r24, 2;
	add.s64 	%rd5, %rd4, %rd12;
	ld.global.u32 	%r444, [%rd5];
	shl.b32 	%r445, %r1, 2;
	mov.u32 	%r446, _ZZ9cuda_gemmIiLi256ELi2ELi1ELi16ELi16ELi16ELi32ELi0ELi0EEviiiPT_S1_S1_iiE3Ash;
	add.s32 	%r447, %r446, %r445;
	add.s32 	%r448, %r447, %r25;
	st.shared.u32 	[%r448], %r444;
	mov.u32 	%r894, %r26;
	@%p25 bra 	$L__BB208_10;
	add.s32 	%r894, %r26, %r13;
	add.s64 	%rd14, %rd5, %rd12;
	ld.global.u32 	%r449, [%rd14];
	shl.b32 	%r450, %r1, 2;
	mov.u32 	%r451, _ZZ9cuda_gemmIiLi256ELi2ELi1ELi16ELi16ELi16ELi32ELi0ELi0EEviiiPT_S1_S1_iiE3Ash;
	add.s32 	%r452, %r451, %r450;
	add.s32 	%r453, %r452, %r25;
	add.s32 	%r454, %r453, %r25;
	st.shared.u32 	[%r454], %r449;
$L__BB208_10:
	setp.lt.u32 	%p26, %r23, 3;
	@%p26 bra 	$L__BB208_13;
	shl.b32 	%r455, %r894, 2;
	mov.u32 	%r456, _ZZ9cuda_gemmIiLi256ELi2ELi1ELi16ELi16ELi16ELi32ELi0ELi0EEviiiPT_S1_S1_iiE3Ash;
	add.s32 	%r897, %r456, %r455;
	add.s32 	%r457, %r16, %r894;
	add.s32 	%r896, %r457, %r67;
$L__BB208_12:
	mul.wide.s32 	%rd15, %r896, 4;
	add.s64 	%rd17, %rd1, %rd15;
	add.s64 	%rd18, %rd17, %rd16;
	add.s64 	%rd20, %rd17, %rd19;
	add.s64 	%rd22, %rd17, %rd21;
	ld.global.u32 	%r458, [%rd17];
	st.shared.u32 	[%r897], %r458;
	ld.global.u32 	%r459, [%rd18];
	add.s32 	%r460, %r897, %r25;
	st.shared.u32 	[%r460], %r459;
	ld.global.u32 	%r461, [%rd20];
	shl.b32 	%r462, %r13, 3;
	add.s32 	%r463, %r897, %r462;
	st.shared.u32 	[%r463], %r461;
	ld.global.u32 	%r464, [%rd22];
	mad.lo.s32 	%r465, %r13, 12, %r897;
	st.shared.u32 	[%r465], %r464;
	add.s32 	%r894, %r894, %r25;
	shl.b32 	%r466, %r13, 4;
	add.s32 	%r897, %r897, %r466;
	add.s32 	%r896, %r896, %r25;
	setp.lt.u32 	%p27, %r894, 16;
	@%p27 bra 	$L__BB208_12;
$L__BB208_13:
	mov.u32 	%r895, %r1;
	@%p23 bra 	$L__BB208_17;
	setp.eq.s32 	%p29, %r24, 1;
	shl.b32 	%r467, %r1, 2;
	mov.u32 	%r468, _ZZ9cuda_gemmIiLi256ELi2ELi1ELi16ELi16ELi16ELi32ELi0ELi0EEviiiPT_S1_S1_iiE3Csh;
	add.s32 	%r469, %r468, %r467;
	mov.b32 	%r470, 0;
	st.shared.u32 	[%r469], %r470;
	mov.u32 	%r895, %r22;
	@%p29 bra 	$L__BB208_17;
	setp.eq.s32 	%p30, %r24, 2;
	add.s32 	%r474, %r469, %r25;
	mov.b32 	%r475, 0;
	st.shared.u32 	[%r474], %r475;
	mov.u32 	%r895, %r26;
	@%p30 bra 	$L__BB208_17;
	add.s32 	%r895, %r26, %r13;
	mov.u32 	%r477, _ZZ9cuda_gemmIiLi256ELi2ELi1ELi16ELi16ELi16ELi32ELi0ELi0EEviiiPT_S1_S1_iiE3Csh;
	add.s32 	%r478, %r477, %r467;
	add.s32 	%r479, %r478, %r25;
	add.s32 	%r480, %r479, %r25;
	mov.b32 	%r481, 0;
	st.shared.u32 	[%r480], %r481;
$L__BB208_17:
	@%p26 bra 	$L__BB208_19;
$L__BB208_18:
	shl.b32 	%r482, %r895, 2;
	mov.u32 	%r483, _ZZ9cuda_gemmIiLi256ELi2ELi1ELi16ELi16ELi16ELi32ELi0ELi0EEviiiPT_S1_S1_iiE3Csh;
	add.s32 	%r484, %r483, %r482;
	mov.b32 	%r485, 0;
	st.shared.u32 	[%r484], %r485;
	add.s32 	%r486, %r484, %r25;
	st.shared.u32 	[%r486], %r485;
	add.s32 	%r487, %r486, %r25;
	st.shared.u32 	[%r487], %r485;
	add.s32 	%r488, %r487, %r25;
	st.shared.u32 	[%r488], %r485;
	add.s32 	%r895, %r25, %r895;
	setp.lt.u32 	%p32, %r895, 16;
	@%p32 bra 	$L__BB208_18;
$L__BB208_19:
	setp.lt.s32 	%p33, %r9, 1;
	bar.sync 	0;
	@%p33 bra 	$L__BB208_233;
	setp.ne.s32 	%p34, %r4, 1;
	@%p34 bra 	$L__BB208_90;
	mov.b32 	%r916, 0;
$L__BB208_22:
	setp.lt.s32 	%p141, %r376, 1;
	add.s32 	%r99, %r916, %r11;
	mad.lo.s32 	%r100, %r99, %r376, %r18;
	@%p141 bra 	$L__BB208_24;
	add.s32 	%r702, %r100, %r17;
	shl.b32 	%r703, %r702, 2;
	mov.u32 	%r704, _ZZ9cuda_gemmIiLi256ELi2ELi1ELi16ELi16ELi16ELi32ELi0ELi0EEviiiPT_S1_S1_iiE3Ash;
	add.s32 	%r705, %r704, %r703;
	ld.shared.u32 	%r1067, [%r705];
$L__BB208_24:
	setp.lt.s32 	%p142, %r376, 2;
	@%p142 bra 	$L__BB208_26;
	add.s32 	%r706, %r100, %r27;
	shl.b32 	%r707, %r706, 2;
	mov.u32 	%r708, _ZZ9cuda_gemmIiLi256ELi2ELi1ELi16ELi16ELi16ELi32ELi0ELi0EEviiiPT_S1_S1_iiE3Ash;
	add.s32 	%r709, %r708, %r707;
	ld.shared.u32 	%r1066, [%r709];
$L__BB208_26:
	setp.lt.s32 	%p143, %r376, 3;
	@%p143 bra 	$L__BB208_28;
	add.s32 	%r710, %r100, %r28;
	shl.b32 	%r711, %r710, 2;
	mov.u32 	%r712, _ZZ9cuda_gemmIiLi256ELi2ELi1ELi16ELi16ELi16ELi32ELi0ELi0EEviiiPT_S1_S1_iiE3Ash;
	add.s32 	%r713, %r712, %r711;
	ld.shared.u32 	%r1065, [%r713];
$L__BB208_28:
	setp.lt.s32 	%p144, %r376, 4;
	@%p144 bra 	$L__BB208_30;
	add.s32 	%r714, %r100, %r29;
	shl.b32 	%r715, %r714, 2;
	mov.u32 	%r716, _ZZ9cuda_gemmIiLi256ELi2ELi1ELi16ELi16ELi16ELi32ELi0ELi0EEviiiPT_S1_S1_iiE3Ash;
	add.s32 	%r717, %r716, %r715;
	ld.shared.u32 	%r1064, [%r717];
$L__BB208_30:
	setp.lt.s32 	%p145, %r376, 5;
	@%p145 bra 	$L__BB208_32;
	add.s32 	%r718, %r100, %r30;
	shl.b32 	%r719, %r718, 2;
	mov.u32 	%r720, _ZZ9cuda_gemmIiLi256ELi2ELi1ELi16ELi16ELi16ELi32ELi0ELi0EEviiiPT_S1_S1_iiE3Ash;
	add.s32 	%r721, %r720, %r719;
	ld.shared.u32 	%r1063, [%r721];
$L__BB208_32:
	setp.lt.s32 	%p146, %r376, 6;
	@%p146 bra 	$L__BB208_34;
	add.s32 	%r722, %r100, %r31;
	shl.b32 	%r723, %r722, 2;
	mov.u32 	%r724, _ZZ9cuda_gemmIiLi256ELi2ELi1ELi16ELi16ELi16ELi32ELi0ELi0EEviiiPT_S1_S1_iiE3Ash;
	add.s32 	%r725, %r724, %r723;
	ld.shared.u32 	%r1062, [%r725];
$L__BB208_34:
	setp.lt.s32 	%p147, %r376, 7;
	@%p147 bra 	$L__BB208_36;
	add.s32 	%r726, %r100, %r32;
	shl.b32 	%r727, %r726, 2;
	mov.u32 	%r728, _ZZ9cuda_gemmIiLi256ELi2ELi1ELi16ELi16ELi16ELi32ELi0ELi0EEviiiPT_S1_S1_iiE3Ash;
	add.s32 	%r729, %r728, %r727;
	ld.shared.u32 	%r1061, [%r729];
$L__BB208_36:
	setp.lt.s32 	%p148, %r376, 8;
	@%p148 bra 	$L__BB208_38;
	add.s32 	%r730, %r100, %r33;
	shl.b32 	%r731, %r730, 2;
	mov.u32 	%r732, _ZZ9cuda_gemmIiLi256ELi2ELi1ELi16ELi16ELi16ELi32ELi0ELi0EEviiiPT_S1_S1_iiE3Ash;
	add.s32 	%r733, %r732, %r731;
	ld.shared.u32 	%r1060, [%r733];
$L__BB208_38:
	setp.lt.s32 	%p149, %r376, 9;
	@%p149 bra 	$L__BB208_40;
	xor.b32  	%r734, %r17, 8;
	add.s32 	%r735, %r100, %r734;
	shl.b32 	%r736, %r735, 2;
	mov.u32 	%r737, _ZZ9cuda_gemmIiLi256ELi2ELi1ELi16ELi16ELi16ELi32ELi0ELi0EEviiiPT_S1_S1_iiE3Ash;
	add.s32 	%r738, %r737, %r736;
	ld.shared.u32 	%r1059, [%r738];
$L__BB208_40:
	setp.lt.s32 	%p150, %r376, 10;
	@%p150 bra 	$L__BB208_42;
	add.s32 	%r739, %r11, 9;
	and.b32  	%r740, %r739, 15;
	add.s32 	%r741, %r100, %r740;
	shl.b32 	%r742, %r741, 2;
	mov.u32 	%r743, _ZZ9cuda_gemmIiLi256ELi2ELi1ELi16ELi16ELi16ELi32ELi0ELi0EEviiiPT_S1_S1_iiE3Ash;
	add.s32 	%r744, %r743, %r742;
	ld.shared.u32 	%r1058, [%r744];
$L__BB208_42:
	setp.lt.s32 	%p151, %r376, 11;
	@%p151 bra 	$L__BB208_44;
	add.s32 	%r745, %r11, 10;
	and.b32  	%r746, %r745, 15;
	add.s32 	%r747, %r100, %r746;
	shl.b32 	%r748, %r747, 2;
	mov.u32 	%r749, _ZZ9cuda_gemmIiLi256ELi2ELi1ELi16ELi16ELi16ELi32ELi0ELi0EEviiiPT_S1_S1_iiE3Ash;
	add.s32 	%r750, %r749, %r748;
	ld.shared.u32 	%r1057, [%r750];
$L__BB208_44:
	setp.lt.s32 	%p152, %r376, 12;
	@%p152 bra 	$L__BB208_46;
	add.s32 	%r751, %r11, 11;
	and.b32  	%r752, %r751, 15;
	add.s32 	%r753, %r100, %r752;
	shl.b32 	%r754, %r753, 2;
	mov.u32 	%r755, _ZZ9cuda_gemmIiLi256ELi2ELi1ELi16ELi16ELi16ELi32ELi0ELi0EEviiiPT_S1_S1_iiE3Ash;
	add.s32 	%r756, %r755, %r754;
	ld.shared.u32 	%r1056, [%r756];
$L__BB208_46:
	setp.lt.s32 	%p153, %r376, 13;
	@%p153 bra 	$L__BB208_48;
	add.s32 	%r757, %r11, 12;
	and.b32  	%r758, %r757, 15;
	add.s32 	%r759, %r100, %r758;
	shl.b32 	%r760, %r759, 2;
	mov.u32 	%r761, _ZZ9cuda_gemmIiLi256ELi2ELi1ELi16ELi16ELi16ELi32ELi0ELi0EEviiiPT_S1_S1_iiE3Ash;
	add.s32 	%r762, %r761, %r760;
	ld.shared.u32 	%r1055, [%r762];
$L__BB208_48:
	setp.lt.s32 	%p154, %r376, 14;
	@%p154 bra 	$L__BB208_50;
	add.s32 	%r763, %r11, 13;
	and.b32  	%r764, %r763, 15;
	add.s32 	%r765, %r100, %r764;
	shl.b32 	%r766, %r765, 2;
	mov.u32 	%r767, _ZZ9cuda_gemmIiLi256ELi2ELi1ELi16ELi16ELi16ELi32ELi0ELi0EEviiiPT_S1_S1_iiE3Ash;
	add.s32 	%r768, %r767, %r766;
	ld.shared.u32 	%r1054, [%r768];
$L__BB208_50:
	setp.lt.s32 	%p155, %r376, 15;
	@%p155 bra 	$L__BB208_52;
	add.s32 	%r769, %r11, 14;
	and.b32  	%r770, %r769, 15;
	add.s32 	%r771, %r100, %r770;
	shl.b32 	%r772, %r771, 2;
	mov.u32 	%r773, _ZZ9cuda_gemmIiLi256ELi2ELi1ELi16ELi16ELi16ELi32ELi0ELi0EEviiiPT_S1_S1_iiE3Ash;
	add.s32 	%r774, %r773, %r772;
	ld.shared.u32 	%r1053, [%r774];
$L__BB208_52:
	setp.lt.s32 	%p156, %r376, 16;
	@%p156 bra 	$L__BB208_54;
	add.s32 	%r775, %r11, -1;
	and.b32  	%r776, %r775, 15;
	add.s32 	%r777, %r100, %r776;
	shl.b32 	%r778, %r777, 2;
	mov.u32 	%r779, _ZZ9cuda_gemmIiLi256ELi2ELi1ELi16ELi16ELi16ELi32ELi0ELi0EEviiiPT_S1_S1_iiE3Ash;
	add.s32 	%r780, %r779, %r778;
	ld.shared.u32 	%r1052, [%r780];
$L__BB208_54:
	setp.lt.s32 	%p157, %r12, %r19;
	@%p157 bra 	$L__BB208_56;
$L__BB208_55:
	add.s32 	%r916, %r916, %r10;
	setp.lt.s32 	%p191, %r916, %r9;
	@%p191 bra 	$L__BB208_22;
	bra.uni 	$L__BB208_233;
$L__BB208_56:
	rem.s32 	%r781, %r2, %r376;
	shl.b32 	%r782, %r781, 2;
	mov.u32 	%r783, _ZZ9cuda_gemmIiLi256ELi2ELi1ELi16ELi16ELi16ELi32ELi0ELi0EEviiiPT_S1_S1_iiE11kron_fac_sh;
	add.s32 	%r134, %r783, %r782;
	mov.u32 	%r933, %r12;
$L__BB208_57:
	mad.lo.s32 	%r785, %r933, 68, %r134;
	ld.shared.u32 	%r136, [%r785];
	mov.b32 	%r935, 0;
	@%p141 bra 	$L__BB208_59;
	shfl.sync.idx.b32	%r786|%p159, %r136, %r34, %r20, -1;
	mul.lo.s32 	%r935, %r786, %r1067;
$L__BB208_59:
	@%p142 bra 	$L__BB208_61;
	shfl.sync.idx.b32	%r787|%p161, %r136, %r35, %r20, -1;
	mad.lo.s32 	%r935, %r787, %r1066, %r935;
$L__BB208_61:
	@%p143 bra 	$L__BB208_63;
	shfl.sync.idx.b32	%r788|%p163, %r136, %r36, %r20, -1;
	mad.lo.s32 	%r935, %r788, %r1065, %r935;
$L__BB208_63:
	@%p144 bra 	$L__BB208_65;
	shfl.sync.idx.b32	%r789|%p165, %r136, %r37, %r20, -1;
	mad.lo.s32 	%r935, %r789, %r1064, %r935;
$L__BB208_65:
	@%p145 bra 	$L__BB208_67;
	shfl.sync.idx.b32	%r790|%p167, %r136, %r38, %r20, -1;
	mad.lo.s32 	%r935, %r790, %r1063, %r935;
$L__BB208_67:
	setp.lt.s32 	%p168, %r376, 6;
	@%p168 bra 	$L__BB208_69;
	shfl.sync.idx.b32	%r791|%p169, %r136, %r39, %r20, -1;
	mad.lo.s32 	%r935, %r791, %r1062, %r935;
$L__BB208_69:
	setp.lt.s32 	%p170, %r376, 7;
	@%p170 bra 	$L__BB208_71;
	shfl.sync.idx.b32	%r792|%p171, %r136, %r40, %r20, -1;
	mad.lo.s32 	%r935, %r792, %r1061, %r935;
$L__BB208_71:
	setp.lt.s32 	%p172, %r376, 8;
	@%p172 bra 	$L__BB208_73;
	shfl.sync.idx.b32	%r793|%p173, %r136, %r41, %r20, -1;
	mad.lo.s32 	%r935, %r793, %r1060, %r935;
$L__BB208_73:
	setp.lt.s32 	%p174, %r376, 9;
	@%p174 bra 	$L__BB208_75;
	shfl.sync.idx.b32	%r794|%p175, %r136, %r42, %r20, -1;
	mad.lo.s32 	%r935, %r794, %r1059, %r935;
$L__BB208_75:
	setp.lt.s32 	%p176, %r376, 10;
	@%p176 bra 	$L__BB208_77;
	shfl.sync.idx.b32	%r795|%p177, %r136, %r43, %r20, -1;
	mad.lo.s32 	%r935, %r795, %r1058, %r935;
$L__BB208_77:
	setp.lt.s32 	%p178, %r376, 11;
	@%p178 bra 	$L__BB208_79;
	shfl.sync.idx.b32	%r796|%p179, %r136, %r44, %r20, -1;
	mad.lo.s32 	%r935, %r796, %r1057, %r935;
$L__BB208_79:
	setp.lt.s32 	%p180, %r376, 12;
	@%p180 bra 	$L__BB208_81;
	shfl.sync.idx.b32	%r797|%p181, %r136, %r45, %r20, -1;
	mad.lo.s32 	%r935, %r797, %r1056, %r935;
$L__BB208_81:
	setp.lt.s32 	%p182, %r376, 13;
	@%p182 bra 	$L__BB208_83;
	shfl.sync.idx.b32	%r798|%p183, %r136, %r46, %r20, -1;
	mad.lo.s32 	%r935, %r798, %r1055, %r935;
$L__BB208_83:
	setp.lt.s32 	%p184, %r376, 14;
	@%p184 bra 	$L__BB208_85;
	shfl.sync.idx.b32	%r799|%p185, %r136, %r47, %r20, -1;
	mad.lo.s32 	%r935, %r799, %r1054, %r935;
$L__BB208_85:
	setp.lt.s32 	%p186, %r376, 15;
	@%p186 bra 	$L__BB208_87;
	shfl.sync.idx.b32	%r800|%p187, %r136, %r48, %r20, -1;
	mad.lo.s32 	%r935, %r800, %r1053, %r935;
$L__BB208_87:
	setp.lt.s32 	%p188, %r376, 16;
	@%p188 bra 	$L__BB208_89;
	shfl.sync.idx.b32	%r801|%p189, %r136, %r49, %r20, -1;
	mad.lo.s32 	%r935, %r801, %r1052, %r935;
$L__BB208_89:
	mad.lo.s32 	%r802, %r933, %r9, %r99;
	shl.b32 	%r803, %r802, 2;
	mov.u32 	%r804, _ZZ9cuda_gemmIiLi256ELi2ELi1ELi16ELi16ELi16ELi32ELi0ELi0EEviiiPT_S1_S1_iiE3Csh;
	add.s32 	%r805, %r804, %r803;
	ld.shared.u32 	%r806, [%r805];
	add.s32 	%r807, %r806, %r935;
	st.shared.u32 	[%r805], %r807;
	add.s32 	%r933, %r933, %r14;
	setp.lt.s32 	%p190, %r933, %r19;
	@%p190 bra 	$L__BB208_57;
	bra.uni 	$L__BB208_55;
$L__BB208_90:
	setp.gt.u32 	%p35, %r376, 31;
	@%p35 bra 	$L__BB208_124;
	mov.b32 	%r1018, 0;
$L__BB208_92:
	setp.eq.s32 	%p36, %r376, 0;
	add.s32 	%r279, %r1018, %r11;
	mad.lo.s32 	%r280, %r279, %r376, %r18;
	@%p36 bra 	$L__BB208_94;
	add.s32 	%r490, %r280, %r17;
	shl.b32 	%r491, %r490, 2;
	mov.u32 	%r492, _ZZ9cuda_gemmIiLi256ELi2ELi1ELi16ELi16ELi16ELi32ELi0ELi0EEviiiPT_S1_S1_iiE3Ash;
	add.s32 	%r493, %r492, %r491;
	ld.shared.u32 	%r1067, [%r493];
$L__BB208_94:
	setp.lt.s32 	%p37, %r376, 2;
	@%p37 bra 	$L__BB208_96;
	add.s32 	%r494, %r280, %r27;
	shl.b32 	%r495, %r494, 2;
	mov.u32 	%r496, _ZZ9cuda_gemmIiLi256ELi2ELi1ELi16ELi16ELi16ELi32ELi0ELi0EEviiiPT_S1_S1_iiE3Ash;
	add.s32 	%r497, %r496, %r495;
	ld.shared.u32 	%r1066, [%r497];
$L__BB208_96:
	setp.lt.s32 	%p38, %r376, 3;
	@%p38 bra 	$L__BB208_98;
	add.s32 	%r498, %r280, %r28;
	shl.b32 	%r499, %r498, 2;
	mov.u32 	%r500, _ZZ9cuda_gemmIiLi256ELi2ELi1ELi16ELi16ELi16ELi32ELi0ELi0EEviiiPT_S1_S1_iiE3Ash;
	add.s32 	%r501, %r500, %r499;
	ld.shared.u32 	%r1065, [%r501];
$L__BB208_98:
	setp.lt.s32 	%p39, %r376, 4;
	@%p39 bra 	$L__BB208_100;
	add.s32 	%r502, %r280, %r29;
	shl.b32 	%r503, %r502, 2;
	mov.u32 	%r504, _ZZ9cuda_gemmIiLi256ELi2ELi1ELi16ELi16ELi16ELi32ELi0ELi0EEviiiPT_S1_S1_iiE3Ash;
	add.s32 	%r505, %r504, %r503;
	ld.shared.u32 	%r1064, [%r505];
$L__BB208_100:
	setp.lt.s32 	%p40, %r376, 5;
	@%p40 bra 	$L__BB208_102;
	add.s32 	%r506, %r280, %r30;
	shl.b32 	%r507, %r506, 2;
	mov.u32 	%r508, _ZZ9cuda_gemmIiLi256ELi2ELi1ELi16ELi16ELi16ELi32ELi0ELi0EEviiiPT_S1_S1_iiE3Ash;
	add.s32 	%r509, %r508, %r507;
	ld.shared.u32 	%r1063, [%r509];
$L__BB208_102:
	setp.lt.s32 	%p41, %r376, 6;
	@%p41 bra 	$L__BB208_104;
	add.s32 	%r510, %r280, %r31;
	shl.b32 	%r511, %r510, 2;
	mov.u32 	%r512, _ZZ9cuda_gemmIiLi256ELi2ELi1ELi16ELi16ELi16ELi32ELi0ELi0EEviiiPT_S1_S1_iiE3Ash;
	add.s32 	%r513, %r512, %r511;
	ld.shared.u32 	%r1062, [%r513];
$L__BB208_104:
	setp.lt.s32 	%p42, %r376, 7;
	@%p42 bra 	$L__BB208_106;
	add.s32 	%r514, %r280, %r32;
	shl.b32 	%r515, %r514, 2;
	mov.u32 	%r516, _ZZ9cuda_gemmIiLi256ELi2ELi1ELi16ELi16ELi16ELi32ELi0ELi0EEviiiPT_S1_S1_iiE3Ash;
	add.s32 	%r517, %r516, %r515;
	ld.shared.u32 	%r1061, [%r517];
$L__BB208_106:
	setp.lt.s32 	%p43, %r376, 8;
	@%p43 bra 	$L__BB208_108;
	add.s32 	%r518, %r280, %r33;
	shl.b32 	%r519, %r518, 2;
	mov.u32 	%r520, _ZZ9cuda_gemmIiLi256ELi2ELi1ELi16ELi16ELi16ELi32ELi0ELi0EEviiiPT_S1_S1_iiE3Ash;
	add.s32 	%r521, %r520, %r519;
	ld.shared.u32 	%r1060, [%r521];
$L__BB208_108:
	setp.lt.s32 	%p44, %r376, 9;
	@%p44 bra 	$L__BB208_110;
	xor.b32  	%r522, %r17, 8;
	add.s32 	%r523, %r280, %r522;
	shl.b32 	%r524, %r523, 2;
	mov.u32 	%r525, _ZZ9cuda_gemmIiLi256ELi2ELi1ELi16ELi16ELi16ELi32ELi0ELi0EEviiiPT_S1_S1_iiE3Ash;
	add.s32 	%r526, %r525, %r524;
	ld.shared.u32 	%r1059, [%r526];
$L__BB208_110:
	setp.lt.s32 	%p45, %r376, 10;
	@%p45 bra 	$L__BB208_112;
	add.s32 	%r527, %r11, 9;
	and.b32  	%r528, %r527, 15;
	add.s32 	%r529, %r280, %r528;
	shl.b32 	%r530, %r529, 2;
	mov.u32 	%r531, _ZZ9cuda_gemmIiLi256ELi2ELi1ELi16ELi16ELi16ELi32ELi0ELi0EEviiiPT_S1_S1_iiE3Ash;
	add.s32 	%r532, %r531, %r530;
	ld.shared.u32 	%r1058, [%r532];
$L__BB208_112:
	setp.lt.s32 	%p46, %r376, 11;
	@%p46 bra 	$L__BB208_114;
	add.s32 	%r533, %r11, 10;
	and.b32  	%r534, %r533, 15;
	add.s32 	%r535, %r280, %r534;
	shl.b32 	%r536, %r535, 2;
	mov.u32 	%r537, _ZZ9cuda_gemmIiLi256ELi2ELi1ELi16ELi16ELi16ELi32ELi0ELi0EEviiiPT_S1_S1_iiE3Ash;
	add.s32 	%r538, %r537, %r536;
	ld.shared.u32 	%r1057, [%r538];
$L__BB208_114:
	setp.lt.s32 	%p47, %r376, 12;
	@%p47 bra 	$L__BB208_116;
	add.s32 	%r539, %r11, 11;
	and.b32  	%r540, %r539, 15;
	add.s32 	%r541, %r280, %r540;
	shl.b32 	%r542, %r541, 2;
	mov.u32 	%r543, _ZZ9cuda_gemmIiLi256ELi2ELi1ELi16ELi16ELi16ELi32ELi0ELi0EEviiiPT_S1_S1_iiE3Ash;
	add.s32 	%r544, %r543, %r542;
	ld.shared.u32 	%r1056, [%r544];
$L__BB208_116:
	setp.lt.s32 	%p48, %r376, 13;
	@%p48 bra 	$L__BB208_118;
	add.s32 	%r545, %r11, 12;
	and.b32  	%r546, %r545, 15;
	add.s32 	%r547, %r280, %r546;
	shl.b32 	%r548, %r547, 2;
	mov.u32 	%r549, _ZZ9cuda_gemmIiLi256ELi2ELi1ELi16ELi16ELi16ELi32ELi0ELi0EEviiiPT_S1_S1_iiE3Ash;
	add.s32 	%r550, %r549, %r548;
	ld.shared.u32 	%r1055, [%r550];
$L__BB208_118:
	setp.lt.s32 	%p49, %r376, 14;
	@%p49 bra 	$L__BB208_120;
	add.s32 	%r551, %r11, 13;
	and.b32  	%r552, %r551, 15;
	add.s32 	%r553, %r280, %r552;
	shl.b32 	%r554, %r553, 2;
	mov.u32 	%r555, _ZZ9cuda_gemmIiLi256ELi2ELi1ELi16ELi16ELi16ELi32ELi0ELi0EEviiiPT_S1_S1_iiE3Ash;
	add.s32 	%r556, %r555, %r554;
	ld.shared.u32 	%r1054, [%r556];
$L__BB208_120:
	setp.lt.s32 	%p50, %r376, 15;
	@%p50 bra 	$L__BB208_122;
	add.s32 	%r557, %r11, 14;
	and.b32  	%r558, %r557, 15;
	add.s32 	%r559, %r280, %r558;
	shl.b32 	%r560, %r559, 2;
	mov.u32 	%r561, _ZZ9cuda_gemmIiLi256ELi2ELi1ELi16ELi16ELi16ELi32ELi0ELi0EEviiiPT_S1_S1_iiE3Ash;
	add.s32 	%r562, %r561, %r560;
	ld.shared.u32 	%r1053, [%r562];
$L__BB208_122:
	setp.lt.s32 	%p51, %r376, 16;
	@%p51 bra 	$L__BB208_197;
	add.s32 	%r563, %r11, -1;
	and.b32  	%r564, %r563, 15;
	add.s32 	%r565, %r280, %r564;
	shl.b32 	%r566, %r565, 2;
	mov.u32 	%r567, _ZZ9cuda_gemmIiLi256ELi2ELi1ELi16ELi16ELi16ELi32ELi0ELi0EEviiiPT_S1_S1_iiE3Ash;
	add.s32 	%r568, %r567, %r566;
	ld.shared.u32 	%r1052, [%r568];
	bra.uni 	$L__BB208_197;
$L__BB208_124:
	mov.b32 	%r966, 0;
$L__BB208_125:
	setp.lt.s32 	%p87, %r376, 1;
	add.s32 	%r187, %r966, %r11;
	mad.lo.s32 	%r188, %r187, %r376, %r18;
	@%p87 bra 	$L__BB208_127;
	add.s32 	%r595, %r188, %r17;
	shl.b32 	%r596, %r595, 2;
	mov.u32 	%r597, _ZZ9cuda_gemmIiLi256ELi2ELi1ELi16ELi16ELi16ELi32ELi0ELi0EEviiiPT_S1_S1_iiE3Ash;
	add.s32 	%r598, %r597, %r596;
	ld.shared.u32 	%r1067, [%r598];
$L__BB208_127:
	setp.lt.s32 	%p88, %r376, 2;
	@%p88 bra 	$L__BB208_129;
	add.s32 	%r599, %r188, %r27;
	shl.b32 	%r600, %r599, 2;
	mov.u32 	%r601, _ZZ9cuda_gemmIiLi256ELi2ELi1ELi16ELi16ELi16ELi32ELi0ELi0EEviiiPT_S1_S1_iiE3Ash;
	add.s32 	%r602, %r601, %r600;
	ld.shared.u32 	%r1066, [%r602];
$L__BB208_129:
	setp.lt.s32 	%p89, %r376, 3;
	@%p89 bra 	$L__BB208_131;
	add.s32 	%r603, %r188, %r28;
	shl.b32 	%r604, %r603, 2;
	mov.u32 	%r605, _ZZ9cuda_gemmIiLi256ELi2ELi1ELi16ELi16ELi16ELi32ELi0ELi0EEviiiPT_S1_S1_iiE3Ash;
	add.s32 	%r606, %r605, %r604;
	ld.shared.u32 	%r1065, [%r606];
$L__BB208_131:
	setp.lt.s32 	%p90, %r376, 4;
	@%p90 bra 	$L__BB208_133;
	add.s32 	%r607, %r188, %r29;
	shl.b32 	%r608, %r607, 2;
	mov.u32 	%r609, _ZZ9cuda_gemmIiLi256ELi2ELi1ELi16ELi16ELi16ELi32ELi0ELi0EEviiiPT_S1_S1_iiE3Ash;
	add.s32 	%r610, %r609, %r608;
	ld.shared.u32 	%r1064, [%r610];
$L__BB208_133:
	setp.lt.s32 	%p91, %r376, 5;
	@%p91 bra 	$L__BB208_135;
	add.s32 	%r611, %r188, %r30;
	shl.b32 	%r612, %r611, 2;
	mov.u32 	%r613, _ZZ9cuda_gemmIiLi256ELi2ELi1ELi16ELi16ELi16ELi32ELi0ELi0EEviiiPT_S1_S1_iiE3Ash;
	add.s32 	%r614, %r613, %r612;
	ld.shared.u32 	%r1063, [%r614];
$L__BB208_135:
	setp.lt.s32 	%p92, %r376, 6;
	@%p92 bra 	$L__BB208_137;
	add.s32 	%r615, %r188, %r31;
	shl.b32 	%r616, %r615, 2;
	mov.u32 	%r617, _ZZ9cuda_gemmIiLi256ELi2ELi1ELi16ELi16ELi16ELi32ELi0ELi0EEviiiPT_S1_S1_iiE3Ash;
	add.s32 	%r618, %r617, %r616;
	ld.shared.u32 	%r1062, [%r618];
$L__BB208_137:
	setp.lt.s32 	%p93, %r376, 7;
	@%p93 bra 	$L__BB208_139;
	add.s32 	%r619, %r188, %r32;
	shl.b32 	%r620, %r619, 2;
	mov.u32 	%r621, _ZZ9cuda_gemmIiLi256ELi2ELi1ELi16ELi16ELi16ELi32ELi0ELi0EEviiiPT_S1_S1_iiE3Ash;
	add.s32 	%r622, %r621, %r620;
	ld.shared.u32 	%r1061, [%r622];
$L__BB208_139:
	setp.lt.s32 	%p94, %r376, 8;
	@%p94 bra 	$L__BB208_141;
	add.s32 	%r623, %r188, %r33;
	shl.b32 	%r624, %r623, 2;
	mov.u32 	%r625, _ZZ9cuda_gemmIiLi256ELi2ELi1ELi16ELi16ELi16ELi32ELi0ELi0EEviiiPT_S1_S1_iiE3Ash;
	add.s32 	%r626, %r625, %r624;
	ld.shared.u32 	%r1060, [%r626];
$L__BB208_141:
	setp.lt.s32 	%p95, %r376, 9;
	@%p95 bra 	$L__BB208_143;
	xor.b32  	%r627, %r17, 8;
	add.s32 	%r628, %r188, %r627;
	shl.b32 	%r629, %r628, 2;
	mov.u32 	%r630, _ZZ9cuda_gemmIiLi256ELi2ELi1ELi16ELi16ELi16ELi32ELi0ELi0EEviiiPT_S1_S1_iiE3Ash;
	add.s32 	%r631, %r630, %r629;
	ld.shared.u32 	%r1059, [%r631];
$L__BB208_143:
	setp.lt.s32 	%p96, %r376, 10;
	@%p96 bra 	$L__BB208_145;
	add.s32 	%r632, %r11, 9;
	and.b32  	%r633, %r632, 15;
	add.s32 	%r634, %r188, %r633;
	shl.b32 	%r635, %r634, 2;
	mov.u32 	%r636, _ZZ9cuda_gemmIiLi256ELi2ELi1ELi16ELi16ELi16ELi32ELi0ELi0EEviiiPT_S1_S1_iiE3Ash;
	add.s32 	%r637, %r636, %r635;
	ld.shared.u32 	%r1058, [%r637];
$L__BB208_145:
	setp.lt.s32 	%p97, %r376, 11;
	@%p97 bra 	$L__BB208_147;
	add.s32 	%r638, %r11, 10;
	and.b32  	%r639, %r638, 15;
	add.s32 	%r640, %r188, %r639;
	shl.b32 	%r641, %r640, 2;
	mov.u32 	%r642, _ZZ9cuda_gemmIiLi256ELi2ELi1ELi16ELi16ELi16ELi32ELi0ELi0EEviiiPT_S1_S1_iiE3Ash;
	add.s32 	%r643, %r642, %r641;
	ld.shared.u32 	%r1057, [%r643];
$L__BB208_147:
	setp.lt.s32 	%p98, %r376, 12;
	@%p98 bra 	$L__BB208_149;
	add.s32 	%r644, %r11, 11;
	and.b32  	%r645, %r644, 15;
	add.s32 	%r646, %r188, %r645;
	shl.b32 	%r647, %r646, 2;
	mov.u32 	%r648, _ZZ9cuda_gemmIiLi256ELi2ELi1ELi16ELi16ELi16ELi32ELi0ELi0EEviiiPT_S1_S1_iiE3Ash;
	add.s32 	%r649, %r648, %r647;
	ld.shared.u32 	%r1056, [%r649];
$L__BB208_149:
	setp.lt.s32 	%p99, %r376, 13;
	@%p99 bra 	$L__BB208_151;
	add.s32 	%r650, %r11, 12;
	and.b32  	%r651, %r650, 15;
	add.s32 	%r652, %r188, %r651;
	shl.b32 	%r653, %r652, 2;
	mov.u32 	%r654, _ZZ9cuda_gemmIiLi256ELi2ELi1ELi16ELi16ELi16ELi32ELi0ELi0EEviiiPT_S1_S1_iiE3Ash;
	add.s32 	%r655, %r654, %r653;
	ld.shared.u32 	%r1055, [%r655];
$L__BB208_151:
	setp.lt.s32 	%p100, %r376, 14;
	@%p100 bra 	$L__BB208_153;
	add.s32 	%r656, %r11, 13;
	and.b32  	%r657, %r656, 15;
	add.s32 	%r658, %r188, %r657;
	shl.b32 	%r659, %r658, 2;
	mov.u32 	%r660, _ZZ9cuda_gemmIiLi256ELi2ELi1ELi16ELi16ELi16ELi32ELi0ELi0EEviiiPT_S1_S1_iiE3Ash;
	add.s32 	%r661, %r660, %r659;
	ld.shared.u32 	%r1054, [%r661];
$L__BB208_153:
	setp.lt.s32 	%p101, %r376, 15;
	@%p101 bra 	$L__BB208_155;
	add.s32 	%r662, %r11, 14;
	and.b32  	%r663, %r662, 15;
	add.s32 	%r664, %r188, %r663;
	shl.b32 	%r665, %r664, 2;
	mov.u32 	%r666, _ZZ9cuda_gemmIiLi256ELi2ELi1ELi16ELi16ELi16ELi32ELi0ELi0EEviiiPT_S1_S1_iiE3Ash;
	add.s32 	%r667, %r666, %r665;
	ld.shared.u32 	%r1053, [%r667];
$L__BB208_155:
	setp.lt.s32 	%p102, %r376, 16;
	@%p102 bra 	$L__BB208_157;
	add.s32 	%r668, %r11, -1;
	and.b32  	%r669, %r668, 15;
	add.s32 	%r670, %r188, %r669;
	shl.b32 	%r671, %r670, 2;
	mov.u32 	%r672, _ZZ9cuda_gemmIiLi256ELi2ELi1ELi16ELi16ELi16ELi32ELi0ELi0EEviiiPT_S1_S1_iiE3Ash;
	add.s32 	%r673, %r672, %r671;
	ld.shared.u32 	%r1052, [%r673];
$L__BB208_157:
	setp.lt.s32 	%p103, %r12, %r19;
	@%p103 bra 	$L__BB208_159;
$L__BB208_158:
	add.s32 	%r966, %r966, %r10;
	setp.lt.s32 	%p140, %r966, %r9;
	@%p140 bra 	$L__BB208_125;
	bra.uni 	$L__BB208_233;
$L__BB208_159:
	rem.s32 	%r674, %r2, %r376;
	shl.b32 	%r675, %r674, 2;
	mov.u32 	%r676, _ZZ9cuda_gemmIiLi256ELi2ELi1ELi16ELi16ELi16ELi32ELi0ELi0EEviiiPT_S1_S1_iiE11kron_fac_sh;
	add.s32 	%r222, %r676, %r675;
	mov.u32 	%r983, %r12;
$L__BB208_160:
	mad.lo.s32 	%r678, %r983, 68, %r222;
	ld.shared.u32 	%r224, [%r678];
	mov.b32 	%r985, 0;
	@%p87 bra 	$L__BB208_162;
	shfl.sync.idx.b32	%r679|%p105, %r224, %r34, %r20, -1;
	mul.lo.s32 	%r985, %r679, %r1067;
$L__BB208_162:
	@%p88 bra 	$L__BB208_164;
	shfl.sync.idx.b32	%r680|%p107, %r224, %r35, %r20, -1;
	mad.lo.s32 	%r985, %r680, %r1066, %r985;
$L__BB208_164:
	@%p89 bra 	$L__BB208_166;
	shfl.sync.idx.b32	%r681|%p109, %r224, %r36, %r20, -1;
	mad.lo.s32 	%r985, %r681, %r1065, %r985;
$L__BB208_166:
	@%p90 bra 	$L__BB208_168;
	shfl.sync.idx.b32	%r682|%p111, %r224, %r37, %r20, -1;
	mad.lo.s32 	%r985, %r682, %r1064, %r985;
$L__BB208_168:
	setp.lt.s32 	%p112, %r376, 5;
	@%p112 bra 	$L__BB208_170;
	shfl.sync.idx.b32	%r683|%p113, %r224, %r38, %r20, -1;
	mad.lo.s32 	%r985, %r683, %r1063, %r985;
$L__BB208_170:
	setp.lt.s32 	%p114, %r376, 6;
	@%p114 bra 	$L__BB208_172;
	shfl.sync.idx.b32	%r684|%p115, %r224, %r39, %r20, -1;
	mad.lo.s32 	%r985, %r684, %r1062, %r985;
$L__BB208_172:
	setp.lt.s32 	%p116, %r376, 7;
	@%p116 bra 	$L__BB208_174;
	shfl.sync.idx.b32	%r685|%p117, %r224, %r40, %r20, -1;
	mad.lo.s32 	%r985, %r685, %r1061, %r985;
$L__BB208_174:
	setp.lt.s32 	%p118, %r376, 8;
	@%p118 bra 	$L__BB208_176;
	shfl.sync.idx.b32	%r686|%p119, %r224, %r41, %r20, -1;
	mad.lo.s32 	%r985, %r686, %r1060, %r985;
$L__BB208_176:
	setp.lt.s32 	%p120, %r376, 9;
	@%p120 bra 	$L__BB208_178;
	shfl.sync.idx.b32	%r687|%p121, %r224, %r42, %r20, -1;
	mad.lo.s32 	%r985, %r687, %r1059, %r985;
$L__BB208_178:
	setp.lt.s32 	%p122, %r376, 10;
	@%p122 bra 	$L__BB208_180;
	shfl.sync.idx.b32	%r688|%p123, %r224, %r43, %r20, -1;
	mad.lo.s32 	%r985, %r688, %r1058, %r985;
$L__BB208_180:
	setp.lt.s32 	%p124, %r376, 11;
	@%p124 bra 	$L__BB208_182;
	shfl.sync.idx.b32	%r689|%p125, %r224, %r44, %r20, -1;
	mad.lo.s32 	%r985, %r689, %r1057, %r985;
$L__BB208_182:
	setp.lt.s32 	%p126, %r376, 12;
	@%p126 bra 	$L__BB208_184;
	shfl.sync.idx.b32	%r690|%p127, %r224, %r45, %r20, -1;
	mad.lo.s32 	%r985, %r690, %r1056, %r985;
$L__BB208_184:
	setp.lt.s32 	%p128, %r376, 13;
	@%p128 bra 	$L__BB208_186;
	shfl.sync.idx.b32	%r691|%p129, %r224, %r46, %r20, -1;
	mad.lo.s32 	%r985, %r691, %r1055, %r985;
$L__BB208_186:
	setp.lt.s32 	%p130, %r376, 14;
	@%p130 bra 	$L__BB208_188;
	shfl.sync.idx.b32	%r692|%p131, %r224, %r47, %r20, -1;
	mad.lo.s32 	%r985, %r692, %r1054, %r985;
$L__BB208_188:
	setp.lt.s32 	%p132, %r376, 15;
	@%p132 bra 	$L__BB208_190;
	shfl.sync.idx.b32	%r693|%p133, %r224, %r48, %r20, -1;
	mad.lo.s32 	%r985, %r693, %r1053, %r985;
$L__BB208_190:
	setp.lt.s32 	%p134, %r376, 16;
	@%p134 bra 	$L__BB208_192;
	shfl.sync.idx.b32	%r694|%p135, %r224, %r49, %r20, -1;
	mad.lo.s32 	%r985, %r694, %r1052, %r985;
$L__BB208_192:
	mov.u32 	%r999, %r3;
$L__BB208_193:
	shr.u32 	%r258, %r999, 1;
	shfl.sync.down.b32	%r695|%p136, %r985, %r258, %r21, -1;
	add.s32 	%r985, %r695, %r985;
	setp.gt.u32 	%p137, %r999, 3;
	mov.u32 	%r999, %r258;
	@%p137 bra 	$L__BB208_193;
	rem.u32 	%r696, %r2, %r4;
	setp.eq.s32 	%p138, %r696, 0;
	@%p138 bra 	$L__BB208_195;
	bra.uni 	$L__BB208_196;
$L__BB208_195:
	mad.lo.s32 	%r697, %r983, %r9, %r187;
	shl.b32 	%r698, %r697, 2;
	mov.u32 	%r699, _ZZ9cuda_gemmIiLi256ELi2ELi1ELi16ELi16ELi16ELi32ELi0ELi0EEviiiPT_S1_S1_iiE3Csh;
	add.s32 	%r700, %r699, %r698;
	st.shared.u32 	[%r700], %r985;
$L__BB208_196:
	add.s32 	%r983, %r983, %r14;
	setp.lt.s32 	%p139, %r983, %r19;
	@%p139 bra 	$L__BB208_160;
	bra.uni 	$L__BB208_158;
$L__BB208_197:
	setp.lt.s32 	%p52, %r12, %r19;
	@%p52 bra 	$L__BB208_198;
	bra.uni 	$L__BB208_232;
$L__BB208_198:
	rem.u32 	%r569, %r2, %r376;
	shl.b32 	%r570, %r569, 2;
	mov.u32 	%r571, _ZZ9cuda_gemmIiLi256ELi2ELi1ELi16ELi16ELi16ELi32ELi0ELi0EEviiiPT_S1_S1_iiE11kron_fac_sh;
	add.s32 	%r281, %r571, %r570;
	mov.u32 	%r1035, %r12;
$L__BB208_199:
	mad.lo.s32 	%r573, %r1035, 68, %r281;
	ld.shared.u32 	%r315, [%r573];
	mov.b32 	%r1037, 0;
	@%p36 bra 	$L__BB208_201;
	shfl.sync.idx.b32	%r574|%p54, %r315, %r34, %r20, -1;
	mul.lo.s32 	%r1037, %r574, %r1067;
$L__BB208_201:
	@%p37 bra 	$L__BB208_203;
	shfl.sync.idx.b32	%r575|%p56, %r315, %r35, %r20, -1;
	mad.lo.s32 	%r1037, %r575, %r1066, %r1037;
$L__BB208_203:
	@%p38 bra 	$L__BB208_205;
	shfl.sync.idx.b32	%r576|%p58, %r315, %r36, %r20, -1;
	mad.lo.s32 	%r1037, %r576, %r1065, %r1037;
$L__BB208_205:
	@%p39 bra 	$L__BB208_207;
	shfl.sync.idx.b32	%r577|%p60, %r315, %r37, %r20, -1;
	mad.lo.s32 	%r1037, %r577, %r1064, %r1037;
$L__BB208_207:
	@%p40 bra 	$L__BB208_209;
	shfl.sync.idx.b32	%r578|%p62, %r315, %r38, %r20, -1;
	mad.lo.s32 	%r1037, %r578, %r1063, %r1037;
$L__BB208_209:
	setp.lt.s32 	%p63, %r376, 6;
	@%p63 bra 	$L__BB208_211;
	shfl.sync.idx.b32	%r579|%p64, %r315, %r39, %r20, -1;
	mad.lo.s32 	%r1037, %r579, %r1062, %r1037;
$L__BB208_211:
	setp.lt.s32 	%p65, %r376, 7;
	@%p65 bra 	$L__BB208_213;
	shfl.sync.idx.b32	%r580|%p66, %r315, %r40, %r20, -1;
	mad.lo.s32 	%r1037, %r580, %r1061, %r1037;
$L__BB208_213:
	setp.lt.s32 	%p67, %r376, 8;
	@%p67 bra 	$L__BB208_215;
	shfl.sync.idx.b32	%r581|%p68, %r315, %r41, %r20, -1;
	mad.lo.s32 	%r1037, %r581, %r1060, %r1037;
$L__BB208_215:
	setp.lt.s32 	%p69, %r376, 9;
	@%p69 bra 	$L__BB208_217;
	shfl.sync.idx.b32	%r582|%p70, %r315, %r42, %r20, -1;
	mad.lo.s32 	%r1037, %r582, %r1059, %r1037;
$L__BB208_217:
	setp.lt.s32 	%p71, %r376, 10;
	@%p71 bra 	$L__BB208_219;
	shfl.sync.idx.b32	%r583|%p72, %r315, %r43, %r20, -1;
	mad.lo.s32 	%r1037, %r583, %r1058, %r1037;
$L__BB208_219:
	setp.lt.s32 	%p73, %r376, 11;
	@%p73 bra 	$L__BB208_221;
	shfl.sync.idx.b32	%r584|%p74, %r315, %r44, %r20, -1;
	mad.lo.s32 	%r1037, %r584, %r1057, %r1037;
$L__BB208_221:
	setp.lt.s32 	%p75, %r376, 12;
	@%p75 bra 	$L__BB208_223;
	shfl.sync.idx.b32	%r585|%p76, %r315, %r45, %r20, -1;
	mad.lo.s32 	%r1037, %r585, %r1056, %r1037;
$L__BB208_223:
	setp.lt.s32 	%p77, %r376, 13;
	@%p77 bra 	$L__BB208_225;
	shfl.sync.idx.b32	%r586|%p78, %r315, %r46, %r20, -1;
	mad.lo.s32 	%r1037, %r586, %r1055, %r1037;
$L__BB208_225:
	setp.lt.s32 	%p79, %r376, 14;
	@%p79 bra 	$L__BB208_227;
	shfl.sync.idx.b32	%r587|%p80, %r315, %r47, %r20, -1;
	mad.lo.s32 	%r1037, %r587, %r1054, %r1037;
$L__BB208_227:
	setp.lt.s32 	%p81, %r376, 15;
	@%p81 bra 	$L__BB208_229;
	shfl.sync.idx.b32	%r588|%p82, %r315, %r48, %r20, -1;
	mad.lo.s32 	%r1037, %r588, %r1053, %r1037;
$L__BB208_229:
	setp.lt.s32 	%p83, %r376, 16;
	@%p83 bra 	$L__BB208_231;
	shfl.sync.idx.b32	%r589|%p84, %r315, %r49, %r20, -1;
	mad.lo.s32 	%r1037, %r589, %r1052, %r1037;
$L__BB208_231:
	mad.lo.s32 	%r590, %r1035, %r9, %r279;
	shl.b32 	%r591, %r590, 2;
	mov.u32 	%r592, _ZZ9cuda_gemmIiLi256ELi2ELi1ELi16ELi16ELi16ELi32ELi0ELi0EEviiiPT_S1_S1_iiE3Csh;
	add.s32 	%r593, %r592, %r591;
	st.shared.u32 	[%r593], %r1037;
	add.s32 	%r1035, %r1035, %r14;
	setp.lt.s32 	%p85, %r1035, %r19;
	@%p85 bra 	$L__BB208_199;
$L__BB208_232:
	add.s32 	%r1018, %r1018, %r10;
	setp.lt.s32 	%p86, %r1018, %r9;
	@%p86 bra 	$L__BB208_92;
$L__BB208_233:
	bar.sync 	0;
	@%p22 bra 	$L__BB208_240;
	ld.param.u32 	%r875, [_Z9cuda_gemmIiLi256ELi2ELi1ELi16ELi16ELi16ELi32ELi0ELi0EEviiiPT_S1_S1_ii_param_1];
	setp.eq.s32 	%p193, %r24, 0;
	mov.u32 	%r808, %ctaid.x;
	mul.lo.s32 	%r809, %r9, %r808;
	mad.lo.s32 	%r366, %r893, %r875, %r809;
	div.s32 	%r367, %r374, %r376;
	mov.u32 	%r1068, %r1;
	@%p193 bra 	$L__BB208_238;
	setp.eq.s32 	%p194, %r24, 1;
	div.s32 	%r810, %r1, %r9;
	mad.lo.s32 	%r811, %r367, %r810, %r366;
	mul.lo.s32 	%r812, %r810, %r9;
	sub.s32 	%r813, %r1, %r812;
	add.s32 	%r814, %r811, %r813;
	shl.b32 	%r815, %r1, 2;
	mov.u32 	%r816, _ZZ9cuda_gemmIiLi256ELi2ELi1ELi16ELi16ELi16ELi32ELi0ELi0EEviiiPT_S1_S1_iiE3Csh;
	add.s32 	%r817, %r816, %r815;
	ld.shared.u32 	%r818, [%r817];
	mul.wide.s32 	%rd23, %r814, 4;
	add.s64 	%rd24, %rd2, %rd23;
	st.global.u32 	[%rd24], %r818;
	mov.u32 	%r1068, %r22;
	@%p194 bra 	$L__BB208_238;
	setp.eq.s32 	%p195, %r24, 2;
	div.s32 	%r819, %r22, %r9;
	mad.lo.s32 	%r820, %r367, %r819, %r366;
	mul.lo.s32 	%r821, %r819, %r9;
	sub.s32 	%r822, %r22, %r821;
	add.s32 	%r823, %r820, %r822;
	shl.b32 	%r824, %r1, 2;
	mov.u32 	%r825, _ZZ9cuda_gemmIiLi256ELi2ELi1ELi16ELi16ELi16ELi32ELi0ELi0EEviiiPT_S1_S1_iiE3Csh;
	add.s32 	%r826, %r825, %r824;
	add.s32 	%r827, %r826, %r25;
	ld.shared.u32 	%r828, [%r827];
	mul.wide.s32 	%rd25, %r823, 4;
	add.s64 	%rd26, %rd2, %rd25;
	st.global.u32 	[%rd26], %r828;
	mov.u32 	%r1068, %r26;
	@%p195 bra 	$L__BB208_238;
	add.s32 	%r1068, %r26, %r13;
	div.s32 	%r829, %r26, %r9;
	mad.lo.s32 	%r830, %r367, %r829, %r366;
	mul.lo.s32 	%r831, %r829, %r9;
	sub.s32 	%r832, %r26, %r831;
	add.s32 	%r833, %r830, %r832;
	shl.b32 	%r834, %r1, 2;
	mov.u32 	%r835, _ZZ9cuda_gemmIiLi256ELi2ELi1ELi16ELi16ELi16ELi32ELi0ELi0EEviiiPT_S1_S1_iiE3Csh;
	add.s32 	%r836, %r835, %r834;
	add.s32 	%r837, %r836, %r25;
	add.s32 	%r838, %r837, %r25;
	ld.shared.u32 	%r839, [%r838];
	mul.wide.s32 	%rd27, %r833, 4;
	add.s64 	%rd28, %rd2, %rd27;
	st.global.u32 	[%rd28], %r839;
$L__BB208_238:
	setp.lt.u32 	%p196, %r23, 3;
	@%p196 bra 	$L__BB208_240;
$L__BB208_239:
	div.s32 	%r840, %r1068, %r9;
	mad.lo.s32 	%r841, %r367, %r840, %r366;
	mul.lo.s32 	%r842, %r840, %r9;
	sub.s32 	%r843, %r1068, %r842;
	add.s32 	%r844, %r841, %r843;
	shl.b32 	%r845, %r1068, 2;
	mov.u32 	%r846, _ZZ9cuda_gemmIiLi256ELi2ELi1ELi16ELi16ELi16ELi32ELi0ELi0EEviiiPT_S1_S1_iiE3Csh;
	add.s32 	%r847, %r846, %r845;
	ld.shared.u32 	%r848, [%r847];
	mul.wide.s32 	%rd29, %r844, 4;
	add.s64 	%rd30, %rd2, %rd29;
	st.global.u32 	[%rd30], %r848;
	add.s32 	%r849, %r1068, %r13;
	div.s32 	%r850, %r849, %r9;
	mad.lo.s32 	%r851, %r367, %r850, %r366;
	mul.lo.s32 	%r852, %r850, %r9;
	sub.s32 	%r853, %r849, %r852;
	add.s32 	%r854, %r851, %r853;
	add.s32 	%r855, %r847, %r25;
	ld.shared.u32 	%r856, [%r855];
	mul.wide.s32 	%rd31, %r854, 4;
	add.s64 	%rd32, %rd2, %rd31;
	st.global.u32 	[%rd32], %r856;
	add.s32 	%r857, %r849, %r13;
	div.s32 	%r858, %r857, %r9;
	mad.lo.s32 	%r859, %r367, %r858, %r366;
	mul.lo.s32 	%r860, %r858, %r9;
	sub.s32 	%r861, %r857, %r860;
	add.s32 	%r862, %r859, %r861;
	add.s32 	%r863, %r855, %r25;
	ld.shared.u32 	%r864, [%r863];
	mul.wide.s32 	%rd33, %r862, 4;
	add.s64 	%rd34, %rd2, %rd33;
	st.global.u32 	[%rd34], %r864;
	add.s32 	%r865, %r857, %r13;
	div.s32 	%r866, %r865, %r9;
	mad.lo.s32 	%r867, %r367, %r866, %r366;
	mul.lo.s32 	%r868, %r866, %r9;
	sub.s32 	%r869, %r865, %r868;
	add.s32 	%r870, %r867, %r869;
	add.s32 	%r871, %r863, %r25;
	ld.shared.u32 	%r872, [%r871];
	mul.wide.s32 	%rd35, %r870, 4;
	add.s64 	%rd36, %rd2, %rd35;
	st.global.u32 	[%rd36], %r872;
	add.s32 	%r1068, %r865, %r13;
	setp.lt.u32 	%p197, %r1068, 16;
	@%p197 bra 	$L__BB208_239;
$L__BB208_240:
	mov.u32 	%r873, %nctaid.y;
	add.s32 	%r893, %r893, %r873;
	shl.b32 	%r874, %r873, 1;
	setp.lt.u32 	%p198, %r893, %r874;
	@%p198 bra 	$L__BB208_5;
$L__BB208_241:
	ret;

}
	// .globl	_Z9cuda_gemmIiLi256ELi2ELi1ELi16ELi16ELi16ELi32ELi0ELi1EEviiiPT_S1_S1_ii
.visible .entry _Z9cuda_gemmIiLi256ELi2ELi1ELi16ELi16ELi16ELi32ELi0ELi1EEviiiPT_S1_S1_ii(
	.param .u32 _Z9cuda_gemmIiLi256ELi2ELi1ELi16ELi16ELi16ELi32ELi0ELi1EEviiiPT_S1_S1_ii_param_0,
	.param .u32 _Z9cuda_gemmIiLi256ELi2ELi1ELi16ELi16ELi16ELi32ELi0ELi1EEviiiPT_S1_S1_ii_param_1,
	.param .u32 _Z9cuda_gemmIiLi256ELi2ELi1ELi16ELi16ELi16ELi32ELi0ELi1EEviiiPT_S1_S1_ii_param_2,
	.param .u64 .ptr .align 1 _Z9cuda_gemmIiLi256ELi2ELi1ELi16ELi16ELi16ELi32ELi0ELi1EEviiiPT_S1_S1_ii_param_3,
	.param .u64 .ptr .align 1 _Z9cuda_gemmIiLi256ELi2ELi1ELi16ELi16ELi16ELi32ELi0ELi1EEviiiPT_S1_S1_ii_param_4,
	.param .u64 .ptr .align 1 _Z9cuda_gemmIiLi256ELi2ELi1ELi16ELi16ELi16ELi32ELi0ELi1EEviiiPT_S1_S1_ii_param_5,
	.param .u32 _Z9cuda_gemmIiLi256ELi2ELi1ELi16ELi16ELi16ELi32ELi0ELi1EEviiiPT_S1_S1_ii_param_6,
	.param .u32 _Z9cuda_gemmIiLi256ELi2ELi1ELi16ELi16ELi16ELi32ELi0ELi1EEviiiPT_S1_S1_ii_param_7
)
.maxntid 256
{
	.reg .pred 	%p<78>;
	.reg .b32 	%r<306>;
	.reg .b64 	%rd<45>;
	// demoted variable
	.shared .align 128 .b8 _ZZ9cuda_gemmIiLi256ELi2ELi1ELi16ELi16ELi16ELi32ELi0ELi1EEviiiPT_S1_S1_iiE11kron_fac_sh[1088];
	// demoted variable
	.shared .align 128 .b8 _ZZ9cuda_gemmIiLi256ELi2ELi1ELi16ELi16ELi16ELi32ELi0ELi1EEviiiPT_S1_S1_iiE3Ash[64];
	// demoted variable
	.shared .align 128 .b8 _ZZ9cuda_gemmIiLi256ELi2ELi1ELi16ELi16ELi16ELi32ELi0ELi1EEviiiPT_S1_S1_iiE3Csh[64];
	ld.param.u32 	%r68, [_Z9cuda_gemmIiLi256ELi2ELi1ELi16ELi16ELi16ELi32ELi0ELi1EEviiiPT_S1_S1_ii_param_1];
	ld.param.u32 	%r69, [_Z9cuda_gemmIiLi256ELi2ELi1ELi16ELi16ELi16ELi32ELi0ELi1EEviiiPT_S1_S1_ii_param_2];
	ld.param.u64 	%rd6, [_Z9cuda_gemmIiLi256ELi2ELi1ELi16ELi16ELi16ELi32ELi0ELi1EEviiiPT_S1_S1_ii_param_3];
	ld.param.u64 	%rd7, [_Z9cuda_gemmIiLi256ELi2ELi1ELi16ELi16ELi16ELi32ELi0ELi1EEviiiPT_S1_S1_ii_param_4];
	ld.param.u64 	%rd8, [_Z9cuda_gemmIiLi256ELi2ELi1ELi16ELi16ELi16ELi32ELi0ELi1EEviiiPT_S1_S1_ii_param_5];
	cvta.to.global.u64 	%rd1, %rd7;
	cvta.to.global.u64 	%rd2, %rd6;
	cvta.to.global.u64 	%rd3, %rd8;
	mov.u32 	%r1, %tid.x;
	mov.u32 	%r2, %ntid.x;
	add.s32 	%r3, %r1, %r2;
	max.u32 	%r70, %r3, 256;
	setp.lt.u32 	%p1, %r3, 256;
	selp.u32 	%r71, 1, 0, %p1;
	add.s32 	%r72, %r3, %r71;
	sub.s32 	%r73, %r70, %r72;
	div.u32 	%r74, %r73, %r2;
	add.s32 	%r4, %r74, %r71;
	and.b32  	%r75, %r4, 3;
	setp.eq.s32 	%p2, %r75, 3;
	mov.u32 	%r293, %r1;
	@%p2 bra 	$L__BB209_3;
	add.s32 	%r77, %r4, 1;
	and.b32  	%r5, %r77, 3;
	mov.b32 	%r292, 0;
	mov.u32 	%r293, %r1;
$L__BB209_2:
	.pragma "nounroll";
	mul.wide.u32 	%rd9, %r293, 4;
	add.s64 	%rd10, %rd1, %rd9;
	ld.global.u32 	%r78, [%rd10];
	and.b32  	%r79, %r293, 15;
	mov.u32 	%r80, _ZZ9cuda_gemmIiLi256ELi2ELi1ELi16ELi16ELi16ELi32ELi0ELi1EEviiiPT_S1_S1_iiE11kron_fac_sh;
	mad.lo.s32 	%r81, %r79, 68, %r80;
	shr.u32 	%r82, %r293, 2;
	and.b32  	%r83, %r82, 1073741820;
	add.s32 	%r84, %r81, %r83;
	st.shared.u32 	[%r84], %r78;
	add.s32 	%r293, %r293, %r2;
	add.s32 	%r292, %r292, 1;
	setp.ne.s32 	%p3, %r292, %r5;
	@%p3 bra 	$L__BB209_2;
$L__BB209_3:
	setp.lt.u32 	%p4, %r4, 3;
	@%p4 bra 	$L__BB209_6;
	mov.u32 	%r87, _ZZ9cuda_gemmIiLi256ELi2ELi1ELi16ELi16ELi16ELi32ELi0ELi1EEviiiPT_S1_S1_iiE11kron_fac_sh;
$L__BB209_5:
	mul.wide.u32 	%rd11, %r293, 4;
	add.s64 	%rd12, %rd1, %rd11;
	ld.global.u32 	%r85, [%rd12];
	and.b32  	%r86, %r293, 15;
	mad.lo.s32 	%r88, %r86, 68, %r87;
	shr.u32 	%r89, %r293, 2;
	and.b32  	%r90, %r89, 1073741820;
	add.s32 	%r91, %r88, %r90;
	st.shared.u32 	[%r91], %r85;
	add.s32 	%r92, %r293, %r2;
	mul.wide.u32 	%rd13, %r92, 4;
	add.s64 	%rd14, %rd1, %rd13;
	ld.global.u32 	%r93, [%rd14];
	and.b32  	%r94, %r92, 15;
	mad.lo.s32 	%r95, %r94, 68, %r87;
	shr.u32 	%r96, %r92, 2;
	and.b32  	%r97, %r96, 1073741820;
	add.s32 	%r98, %r95, %r97;
	st.shared.u32 	[%r98], %r93;
	add.s32 	%r99, %r92, %r2;
	mul.wide.u32 	%rd15, %r99, 4;
	add.s64 	%rd16, %rd1, %rd15;
	ld.global.u32 	%r100, [%rd16];
	and.b32  	%r101, %r99, 15;
	mad.lo.s32 	%r102, %r101, 68, %r87;
	shr.u32 	%r103, %r99, 2;
	and.b32  	%r104, %r103, 1073741820;
	add.s32 	%r105, %r102, %r104;
	st.shared.u32 	[%r105], %r100;
	add.s32 	%r106, %r99, %r2;
	mul.wide.u32 	%rd17, %r106, 4;
	add.s64 	%rd18, %rd1, %rd17;
	ld.global.u32 	%r107, [%rd18];
	and.b32  	%r108, %r106, 15;
	mad.lo.s32 	%r109, %r108, 68, %r87;
	shr.u32 	%r110, %r106, 2;
	and.b32  	%r111, %r110, 1073741820;
	add.s32 	%r112, %r109, %r111;
	st.shared.u32 	[%r112], %r107;
	add.s32 	%r293, %r106, %r2;
	setp.lt.u32 	%p5, %r293, 256;
	@%p5 bra 	$L__BB209_5;
$L__BB209_6:
	mov.u32 	%r13, %ctaid.x;
	mov.u32 	%r295, %ctaid.y;
	mov.u32 	%r15, %nctaid.y;
	shl.b32 	%r16, %r15, 1;
	setp.ge.u32 	%p6, %r295, %r16;
	@%p6 bra 	$L__BB209_35;
	shl.b32 	%r113, %r1, 2;
	mov.u32 	%r114, _ZZ9cuda_gemmIiLi256ELi2ELi1ELi16ELi16ELi16ELi32ELi0ELi1EEviiiPT_S1_S1_iiE11kron_fac_sh;
	add.s32 	%r17, %r114, %r113;
	shr.s32 	%r115, %r69, 31;
	shr.u32 	%r116, %r115, 28;
	add.s32 	%r117, %r69, %r116;
	shr.s32 	%r18, %r117, 4;
	max.u32 	%r118, %r3, 16;
	setp.lt.u32 	%p7, %r3, 16;
	selp.u32 	%r119, 1, 0, %p7;
	add.s32 	%r120, %r3, %r119;
	sub.s32 	%r121, %r118, %r120;
	div.u32 	%r122, %r121, %r2;
	add.s32 	%r19, %r122, %r119;
	add.s32 	%r123, %r19, 1;
	and.b32  	%r20, %r123, 3;
	mov.u32 	%r124, _ZZ9cuda_gemmIiLi256ELi2ELi1ELi16ELi16ELi16ELi32ELi0ELi1EEviiiPT_S1_S1_iiE3Ash;
	add.s32 	%r21, %r124, %r113;
	shl.b32 	%r22, %r2, 2;
	add.s32 	%r23, %r21, %r22;
	add.s32 	%r24, %r3, %r2;
	add.s32 	%r25, %r24, %r2;
	mov.u32 	%r125, _ZZ9cuda_gemmIiLi256ELi2ELi1ELi16ELi16ELi16ELi32ELi0ELi1EEviiiPT_S1_S1_iiE3Csh;
	add.s32 	%r26, %r125, %r113;
	add.s32 	%r27, %r26, %r22;
	add.s32 	%r28, %r27, %r22;
	mul.wide.u32 	%rd24, %r2, 4;
	mul.wide.u32 	%rd27, %r2, 8;
	mul.wide.u32 	%rd29, %r2, 12;
	cvt.u64.u32 	%rd20, %r22;
$L__BB209_8:
	setp.gt.u32 	%p8, %r1, 15;
	@%p8 bra 	$L__BB209_22;
	shl.b32 	%r30, %r13, 4;
	setp.eq.s32 	%p9, %r20, 0;
	mul.lo.s32 	%r31, %r295, %r69;
	mov.u32 	%r296, %r1;
	@%p9 bra 	$L__BB209_13;
	setp.eq.s32 	%p10, %r20, 1;
	add.s32 	%r126, %r31, %r30;
	add.s32 	%r127, %r126, %r1;
	mul.wide.s32 	%rd19, %r127, 4;
	add.s64 	%rd4, %rd2, %rd19;
	ld.global.u32 	%r128, [%rd4];
	st.shared.u32 	[%r21], %r128;
	mov.u32 	%r296, %r3;
	@%p10 bra 	$L__BB209_13;
	setp.eq.s32 	%p11, %r20, 2;
	add.s64 	%rd5, %rd4, %rd20;
	ld.global.u32 	%r129, [%rd5];
	st.shared.u32 	[%r23], %r129;
	mov.u32 	%r296, %r24;
	@%p11 bra 	$L__BB209_13;
	add.s64 	%rd22, %rd5, %rd20;
	ld.global.u32 	%r130, [%rd22];
	add.s32 	%r131, %r23, %r22;
	st.shared.u32 	[%r131], %r130;
	mov.u32 	%r296, %r25;
$L__BB209_13:
	setp.lt.u32 	%p12, %r19, 3;
	@%p12 bra 	$L__BB209_16;
	shl.b32 	%r132, %r296, 2;
	mov.u32 	%r133, _ZZ9cuda_gemmIiLi256ELi2ELi1ELi16ELi16ELi16ELi32ELi0ELi1EEviiiPT_S1_S1_iiE3Ash;
	add.s32 	%r299, %r133, %r132;
	add.s32 	%r134, %r30, %r296;
	add.s32 	%r298, %r134, %r31;
$L__BB209_15:
	mul.wide.s32 	%rd23, %r298, 4;
	add.s64 	%rd25, %rd2, %rd23;
	add.s64 	%rd26, %rd25, %rd24;
	add.s64 	%rd28, %rd25, %rd27;
	add.s64 	%rd30, %rd25, %rd29;
	ld.global.u32 	%r135, [%rd25];
	st.shared.u32 	[%r299], %r135;
	ld.global.u32 	%r136, [%rd26];
	add.s32 	%r137, %r299, %r22;
	st.shared.u32 	[%r137], %r136;
	ld.global.u32 	%r138, [%rd28];
	shl.b32 	%r139, %r2, 3;
	add.s32 	%r140, %r299, %r139;
	st.shared.u32 	[%r140], %r138;
	ld.global.u32 	%r141, [%rd30];
	mad.lo.s32 	%r142, %r2, 12, %r299;
	st.shared.u32 	[%r142], %r141;
	add.s32 	%r296, %r296, %r22;
	shl.b32 	%r143, %r2, 4;
	add.s32 	%r299, %r299, %r143;
	add.s32 	%r298, %r298, %r22;
	setp.lt.u32 	%p13, %r296, 16;
	@%p13 bra 	$L__BB209_15;
$L__BB209_16:
	setp.eq.s32 	%p14, %r20, 0;
	mov.u32 	%r297, %r1;
	@%p14 bra 	$L__BB209_20;
	setp.eq.s32 	%p15, %r20, 1;
	mov.b32 	%r144, 0;
	st.shared.u32 	[%r26], %r144;
	mov.u32 	%r297, %r3;
	@%p15 bra 	$L__BB209_20;
	setp.eq.s32 	%p16, %r20, 2;
	mov.b32 	%r145, 0;
	st.shared.u32 	[%r27], %r145;
	mov.u32 	%r297, %r24;
	@%p16 bra 	$L__BB209_20;
	mov.b32 	%r146, 0;
	st.shared.u32 	[%r28], %r146;
	mov.u32 	%r297, %r25;
$L__BB209_20:
	setp.lt.u32 	%p17, %r19, 3;
	@%p17 bra 	$L__BB209_22;
$L__BB209_21:
	shl.b32 	%r147, %r297, 2;
	mov.u32 	%r148, _ZZ9cuda_gemmIiLi256ELi2ELi1ELi16ELi16ELi16ELi32ELi0ELi1EEviiiPT_S1_S1_iiE3Csh;
	add.s32 	%r149, %r148, %r147;
	mov.b32 	%r150, 0;
	st.shared.u32 	[%r149], %r150;
	add.s32 	%r151, %r149, %r22;
	st.shared.u32 	[%r151], %r150;
	add.s32 	%r152, %r151, %r22;
	st.shared.u32 	[%r152], %r150;
	add.s32 	%r153, %r152, %r22;
	st.shared.u32 	[%r153], %r150;
	add.s32 	%r297, %r22, %r297;
	setp.lt.u32 	%p18, %r297, 16;
	@%p18 bra 	$L__BB209_21;
$L__BB209_22:
	setp.gt.u32 	%p19, %r1, 15;
	bar.sync 	0;
	ld.shared.v4.u32 	{%r44, %r45, %r46, %r47}, [_ZZ9cuda_gemmIiLi256ELi2ELi1ELi16ELi16ELi16ELi32ELi0ELi1EEviiiPT_S1_S1_iiE3Ash];
	ld.shared.v4.u32 	{%r48, %r49, %r50, %r51}, [_ZZ9cuda_gemmIiLi256ELi2ELi1ELi16ELi16ELi16ELi32ELi0ELi1EEviiiPT_S1_S1_iiE3Ash+16];
	ld.shared.v4.u32 	{%r52, %r53, %r54, %r55}, [_ZZ9cuda_gemmIiLi256ELi2ELi1ELi16ELi16ELi16ELi32ELi0ELi1EEviiiPT_S1_S1_iiE3Ash+32];
	ld.shared.v4.u32 	{%r56, %r57, %r58, %r59}, [_ZZ9cuda_gemmIiLi256ELi2ELi1ELi16ELi16ELi16ELi32ELi0ELi1EEviiiPT_S1_S1_iiE3Ash+48];
	@%p19 bra 	$L__BB209_27;
	and.b32  	%r154, %r19, 1;
	setp.eq.b32 	%p20, %r154, 1;
	mov.u32 	%r303, %r1;
	@%p20 bra 	$L__BB209_25;
	mad.lo.s32 	%r155, %r1, 68, %r17;
	ld.shared.u32 	%r156, [%r155];
	shfl.sync.idx.b32	%r157|%p21, %r156, 0, 4127, -1;
	mul.lo.s32 	%r158, %r157, %r44;
	shfl.sync.idx.b32	%r159|%p22, %r156, 1, 4127, -1;
	mad.lo.s32 	%r160, %r159, %r45, %r158;
	shfl.sync.idx.b32	%r161|%p23, %r156, 2, 4127, -1;
	mad.lo.s32 	%r162, %r161, %r46, %r160;
	shfl.sync.idx.b32	%r163|%p24, %r156, 3, 4127, -1;
	mad.lo.s32 	%r164, %r163, %r47, %r162;
	shfl.sync.idx.b32	%r165|%p25, %r156, 4, 4127, -1;
	mad.lo.s32 	%r166, %r165, %r48, %r164;
	shfl.sync.idx.b32	%r167|%p26, %r156, 5, 4127, -1;
	mad.lo.s32 	%r168, %r167, %r49, %r166;
	shfl.sync.idx.b32	%r169|%p27, %r156, 6, 4127, -1;
	mad.lo.s32 	%r170, %r169, %r50, %r168;
	shfl.sync.idx.b32	%r171|%p28, %r156, 7, 4127, -1;
	mad.lo.s32 	%r172, %r171, %r51, %r170;
	shfl.sync.idx.b32	%r173|%p29, %r156, 8, 4127, -1;
	mad.lo.s32 	%r174, %r173, %r52, %r172;
	shfl.sync.idx.b32	%r175|%p30, %r156, 9, 4127, -1;
	mad.lo.s32 	%r176, %r175, %r53, %r174;
	shfl.sync.idx.b32	%r177|%p31, %r156, 10, 4127, -1;
	mad.lo.s32 	%r178, %r177, %r54, %r176;
	shfl.sync.idx.b32	%r179|%p32, %r156, 11, 4127, -1;
	mad.lo.s32 	%r180, %r179, %r55, %r178;
	shfl.sync.idx.b32	%r181|%p33, %r156, 12, 4127, -1;
	mad.lo.s32 	%r182, %r181, %r56, %r180;
	shfl.sync.idx.b32	%r183|%p34, %r156, 13, 4127, -1;
	mad.lo.s32 	%r184, %r183, %r57, %r182;
	shfl.sync.idx.b32	%r185|%p35, %r156, 14, 4127, -1;
	mad.lo.s32 	%r186, %r185, %r58, %r184;
	shfl.sync.idx.b32	%r187|%p36, %r156, 15, 4127, -1;
	mad.lo.s32 	%r188, %r187, %r59, %r186;
	ld.shared.u32 	%r189, [%r26];
	add.s32 	%r190, %r189, %r188;
	st.shared.u32 	[%r26], %r190;
	mov.u32 	%r303, %r3;
$L__BB209_25:
	setp.eq.s32 	%p37, %r19, 0;
	@%p37 bra 	$L__BB209_27;
$L__BB209_26:
	mad.lo.s32 	%r191, %r303, 68, %r17;
	ld.shared.u32 	%r192, [%r191];
	shfl.sync.idx.b32	%r193|%p38, %r192, 0, 4127, -1;
	mul.lo.s32 	%r194, %r193, %r44;
	shfl.sync.idx.b32	%r195|%p39, %r192, 1, 4127, -1;
	mad.lo.s32 	%r196, %r195, %r45, %r194;
	shfl.sync.idx.b32	%r197|%p40, %r192, 2, 4127, -1;
	mad.lo.s32 	%r198, %r197, %r46, %r196;
	shfl.sync.idx.b32	%r199|%p41, %r192, 3, 4127, -1;
	mad.lo.s32 	%r200, %r199, %r47, %r198;
	shfl.sync.idx.b32	%r201|%p42, %r192, 4, 4127, -1;
	mad.lo.s32 	%r202, %r201, %r48, %r200;
	shfl.sync.idx.b32	%r203|%p43, %r192, 5, 4127, -1;
	mad.lo.s32 	%r204, %r203, %r49, %r202;
	shfl.sync.idx.b32	%r205|%p44, %r192, 6, 4127, -1;
	mad.lo.s32 	%r206, %r205, %r50, %r204;
	shfl.sync.idx.b32	%r207|%p45, %r192, 7, 4127, -1;
	mad.lo.s32 	%r208, %r207, %r51, %r206;
	shfl.sync.idx.b32	%r209|%p46, %r192, 8, 4127, -1;
	mad.lo.s32 	%r210, %r209, %r52, %r208;
	shfl.sync.idx.b32	%r211|%p47, %r192, 9, 4127, -1;
	mad.lo.s32 	%r212, %r211, %r53, %r210;
	shfl.sync.idx.b32	%r213|%p48, %r192, 10, 4127, -1;
	mad.lo.s32 	%r214, %r213, %r54, %r212;
	shfl.sync.idx.b32	%r215|%p49, %r192, 11, 4127, -1;
	mad.lo.s32 	%r216, %r215, %r55, %r214;
	shfl.sync.idx.b32	%r217|%p50, %r192, 12, 4127, -1;
	mad.lo.s32 	%r218, %r217, %r56, %r216;
	shfl.sync.idx.b32	%r219|%p51, %r192, 13, 4127, -1;
	mad.lo.s32 	%r220, %r219, %r57, %r218;
	shfl.sync.idx.b32	%r221|%p52, %r192, 14, 4127, -1;
	mad.lo.s32 	%r222, %r221, %r58, %r220;
	shfl.sync.idx.b32	%r223|%p53, %r192, 15, 4127, -1;
	mad.lo.s32 	%r224, %r223, %r59, %r222;
	shl.b32 	%r225, %r303, 2;
	mov.u32 	%r226, _ZZ9cuda_gemmIiLi256ELi2ELi1ELi16ELi16ELi16ELi32ELi0ELi1EEviiiPT_S1_S1_iiE3Csh;
	add.s32 	%r227, %r226, %r225;
	ld.shared.u32 	%r228, [%r227];
	add.s32 	%r229, %r228, %r224;
	st.shared.u32 	[%r227], %r229;
	mad.lo.s32 	%r230, %r2, 68, %r191;
	ld.shared.u32 	%r231, [%r230];
	shfl.sync.idx.b32	%r232|%p54, %r231, 0, 4127, -1;
	mul.lo.s32 	%r233, %r232, %r44;
	shfl.sync.idx.b32	%r234|%p55, %r231, 1, 4127, -1;
	mad.lo.s32 	%r235, %r234, %r45, %r233;
	shfl.sync.idx.b32	%r236|%p56, %r231, 2, 4127, -1;
	mad.lo.s32 	%r237, %r236, %r46, %r235;
	shfl.sync.idx.b32	%r238|%p57, %r231, 3, 4127, -1;
	mad.lo.s32 	%r239, %r238, %r47, %r237;
	shfl.sync.idx.b32	%r240|%p58, %r231, 4, 4127, -1;
	mad.lo.s32 	%r241, %r240, %r48, %r239;
	shfl.sync.idx.b32	%r242|%p59, %r231, 5, 4127, -1;
	mad.lo.s32 	%r243, %r242, %r49, %r241;
	shfl.sync.idx.b32	%r244|%p60, %r231, 6, 4127, -1;
	mad.lo.s32 	%r245, %r244, %r50, %r243;
	shfl.sync.idx.b32	%r246|%p61, %r231, 7, 4127, -1;
	mad.lo.s32 	%r247, %r246, %r51, %r245;
	shfl.sync.idx.b32	%r248|%p62, %r231, 8, 4127, -1;
	mad.lo.s32 	%r249, %r248, %r52, %r247;
	shfl.sync.idx.b32	%r250|%p63, %r231, 9, 4127, -1;
	mad.lo.s32 	%r251, %r250, %r53, %r249;
	shfl.sync.idx.b32	%r252|%p64, %r231, 10, 4127, -1;
	mad.lo.s32 	%r253, %r252, %r54, %r251;
	shfl.sync.idx.b32	%r254|%p65, %r231, 11, 4127, -1;
	mad.lo.s32 	%r255, %r254, %r55, %r253;
	shfl.sync.idx.b32	%r256|%p66, %r231, 12, 4127, -1;
	mad.lo.s32 	%r257, %r256, %r56, %r255;
	shfl.sync.idx.b32	%r258|%p67, %r231, 13, 4127, -1;
	mad.lo.s32 	%r259, %r258, %r57, %r257;
	shfl.sync.idx.b32	%r260|%p68, %r231, 14, 4127, -1;
	mad.lo.s32 	%r261, %r260, %r58, %r259;
	shfl.sync.idx.b32	%r262|%p69, %r231, 15, 4127, -1;
	mad.lo.s32 	%r263, %r262, %r59, %r261;
	add.s32 	%r264, %r227, %r22;
	ld.shared.u32 	%r265, [%r264];
	add.s32 	%r266, %r265, %r263;
	st.shared.u32 	[%r264], %r266;
	shl.b32 	%r267, %r2, 1;
	add.s32 	%r303, %r303, %r267;
	setp.lt.u32 	%p70, %r303, 16;
	@%p70 bra 	$L__BB209_26;
$L__BB209_27:
	setp.gt.u32 	%p71, %r1, 15;
	bar.sync 	0;
	@%p71 bra 	$L__BB209_34;
	setp.eq.s32 	%p72, %r20, 0;
	mad.lo.s32 	%r63, %r295, %r68, %r13;
	mov.u32 	%r304, %r1;
	@%p72 bra 	$L__BB209_32;
	setp.eq.s32 	%p73, %r20, 1;
	mad.lo.s32 	%r268, %r1, %r18, %r63;
	ld.shared.u32 	%r269, [%r26];
	mul.wide.s32 	%rd31, %r268, 4;
	add.s64 	%rd32, %rd3, %rd31;
	st.global.u32 	[%rd32], %r269;
	mov.u32 	%r304, %r3;
	@%p73 bra 	$L__BB209_32;
	setp.eq.s32 	%p74, %r20, 2;
	mad.lo.s32 	%r270, %r3, %r18, %r63;
	ld.shared.u32 	%r271, [%r27];
	mul.wide.s32 	%rd33, %r270, 4;
	add.s64 	%rd34, %rd3, %rd33;
	st.global.u32 	[%rd34], %r271;
	mov.u32 	%r304, %r24;
	@%p74 bra 	$L__BB209_32;
	mad.lo.s32 	%r272, %r24, %r18, %r63;
	ld.shared.u32 	%r273, [%r28];
	mul.wide.s32 	%rd35, %r272, 4;
	add.s64 	%rd36, %rd3, %rd35;
	st.global.u32 	[%rd36], %r273;
	mov.u32 	%r304, %r25;
$L__BB209_32:
	setp.lt.u32 	%p75, %r19, 3;
	@%p75 bra 	$L__BB209_34;
$L__BB209_33:
	mad.lo.s32 	%r274, %r304, %r18, %r63;
	shl.b32 	%r275, %r304, 2;
	mov.u32 	%r276, _ZZ9cuda_gemmIiLi256ELi2ELi1ELi16ELi16ELi16ELi32ELi0ELi1EEviiiPT_S1_S1_iiE3Csh;
	add.s32 	%r277, %r276, %r275;
	ld.shared.u32 	%r278, [%r277];
	mul.wide.s32 	%rd37, %r274, 4;
	add.s64 	%rd38, %rd3, %rd37;
	st.global.u32 	[%rd38], %r278;
	add.s32 	%r279, %r304, %r2;
	mad.lo.s32 	%r280, %r279, %r18, %r63;
	add.s32 	%r281, %r277, %r22;
	ld.shared.u32 	%r282, [%r281];
	mul.wide.s32 	%rd39, %r280, 4;
	add.s64 	%rd40, %rd3, %rd39;
	st.global.u32 	[%rd40], %r282;
	add.s32 	%r283, %r279, %r2;
	mad.lo.s32 	%r284, %r283, %r18, %r63;
	add.s32 	%r285, %r281, %r22;
	ld.shared.u32 	%r286, [%r285];
	mul.wide.s32 	%rd41, %r284, 4;
	add.s64 	%rd42, %rd3, %rd41;
	st.global.u32 	[%rd42], %r286;
	add.s32 	%r287, %r283, %r2;
	mad.lo.s32 	%r288, %r287, %r18, %r63;
	add.s32 	%r289, %r285, %r22;
	ld.shared.u32 	%r290, [%r289];
	mul.wide.s32 	%rd43, %r288, 4;
	add.s64 	%rd44, %rd3, %rd43;
	st.global.u32 	[%rd44], %r290;
	add.s32 	%r304, %r287, %r2;
	setp.lt.u32 	%p76, %r304, 16;
	@%p76 bra 	$L__BB209_33;
$L__BB209_34:
	add.s32 	%r295, %r295, %r15;
	setp.lt.u32 	%p77, %r295, %r16;
	@%p77 bra 	$L__BB209_8;
$L__BB209_35:
	ret;

}
	// .globl	_Z9cuda_gemmIiLi256ELi2ELi1ELi16ELi16ELi16ELi32ELi1ELi0EEviiiPT_S1_S1_ii
.visible .entry _Z9cuda_gemmIiLi256ELi2ELi1ELi16ELi16ELi16ELi32ELi1ELi0EEviiiPT_S1_S1_ii(
	.param .u32 _Z9cuda_gemmIiLi256ELi2ELi1ELi16ELi16ELi16ELi32ELi1ELi0EEviiiPT_S1_S1_ii_param_0,
	.param .u32 _Z9cuda_gemmIiLi256ELi2ELi1ELi16ELi16ELi16ELi32ELi1ELi0EEviiiPT_S1_S1_ii_param_1,
	.param .u32 _Z9cuda_gemmIiLi256ELi2ELi1ELi16ELi16ELi16ELi32ELi1ELi0EEviiiPT_S1_S1_ii_param_2,
	.param .u64 .ptr .align 1 _Z9cuda_gemmIiLi256ELi2ELi1ELi16ELi16ELi16ELi32ELi1ELi0EEviiiPT_S1_S1_ii_param_3,
	.param .u64 .ptr .align 1 _Z9cuda_gemmIiLi256ELi2ELi1ELi16ELi16ELi16ELi32ELi1ELi0EEviiiPT_S1_S1_ii_param_4,
	.param .u64 .ptr .align 1 _Z9cuda_gemmIiLi256ELi2ELi1ELi16ELi16ELi16ELi32ELi1ELi0EEviiiPT_S1_S1_ii_param_5,
	.param .u32 _Z9cuda_gemmIiLi256ELi2ELi1ELi16ELi16ELi16ELi32ELi1ELi0EEviiiPT_S1_S1_ii_param_6,
	.param .u32 _Z9cuda_gemmIiLi256ELi2ELi1ELi16ELi16ELi16ELi32ELi1ELi0EEviiiPT_S1_S1_ii_param_7
)
.maxntid 256
{
	.reg .pred 	%p<199>;
	.reg .b32 	%r<1015>;
	.reg .b64 	%rd<35>;
	// demoted variable
	.shared .align 128 .b8 _ZZ9cuda_gemmIiLi256ELi2ELi1ELi16ELi16ELi16ELi32ELi1ELi0EEviiiPT_S1_S1_iiE11kron_fac_sh[1088];
	// demoted variable
	.shared .align 128 .b8 _ZZ9cuda_gemmIiLi256ELi2ELi1ELi16ELi16ELi16ELi32ELi1ELi0EEviiiPT_S1_S1_iiE3Ash[64];
	// demoted variable
	.shared .align 128 .b8 _ZZ9cuda_gemmIiLi256ELi2ELi1ELi16ELi16ELi16ELi32ELi1ELi0EEviiiPT_S1_S1_iiE3Csh[64];
	ld.param.u64 	%rd9, [_Z9cuda_gemmIiLi256ELi2ELi1ELi16ELi16ELi16ELi32ELi1ELi0EEviiiPT_S1_S1_ii_param_3];
	ld.param.u64 	%rd8, [_Z9cuda_gemmIiLi256ELi2ELi1ELi16ELi16ELi16ELi32ELi1ELi0EEviiiPT_S1_S1_ii_param_4];
	ld.param.u64 	%rd10, [_Z9cuda_gemmIiLi256ELi2ELi1ELi16ELi16ELi16ELi32ELi1ELi0EEviiiPT_S1_S1_ii_param_5];
	ld.param.u32 	%r371, [_Z9cuda_gemmIiLi256ELi2ELi1ELi16ELi16ELi16ELi32ELi1ELi0EEviiiPT_S1_S1_ii_param_6];
	ld.param.u32 	%r372, [_Z9cuda_gemmIiLi256ELi2ELi1ELi16ELi16ELi16ELi32ELi1ELi0EEviiiPT_S1_S1_ii_param_7];
	cvta.to.global.u64 	%rd1, %rd9;
	cvta.to.global.u64 	%rd2, %rd10;
	mov.u32 	%r1, %tid.x;
	and.b32  	%r2, %r1, 31;
	setp.lt.s32 	%p1, %r372, 16;
	shr.u32 	%r3, %r372, 4;
	selp.b32 	%r4, 1, %r3, %p1;
	mul.lo.s32 	%r5, %r372, %r371;
	setp.ge.u32 	%p2, %r1, %r5;
	@%p2 bra 	$L__BB210_3;
	mov.u32 	%r6, %ntid.x;
	cvta.to.global.u64 	%rd3, %rd8;
	mov.u32 	%r821, %r1;
$L__BB210_2:
	mul.wide.u32 	%rd11, %r821, 4;
	add.s64 	%rd12, %rd3, %rd11;
	ld.global.u32 	%r373, [%rd12];
	rem.u32 	%r374, %r821, %r371;
	mov.u32 	%r375, _ZZ9cuda_gemmIiLi256ELi2ELi1ELi16ELi16ELi16ELi32ELi1ELi0EEviiiPT_S1_S1_iiE11kron_fac_sh;
	mad.lo.s32 	%r376, %r374, 68, %r375;
	div.u32 	%r377, %r821, %r372;
	shl.b32 	%r378, %r377, 2;
	add.s32 	%r379, %r376, %r378;
	st.shared.u32 	[%r379], %r373;
	add.s32 	%r821, %r821, %r6;
	setp.lt.u32 	%p3, %r821, %r5;
	@%p3 bra 	$L__BB210_2;
$L__BB210_3:
	div.s32 	%r9, 16, %r372;
	mul.lo.s32 	%r380, %r9, %r4;
	min.s32 	%r10, %r380, 256;
	div.u32 	%r12, %r1, %r10;
	mul.lo.s32 	%r381, %r12, %r10;
	sub.s32 	%r382, %r1, %r381;
	div.u32 	%r11, %r382, %r4;
	mov.u32 	%r13, %ntid.x;
	div.u32 	%r14, %r13, %r10;
	mov.u32 	%r838, %ctaid.y;
	mov.u32 	%r383, %nctaid.y;
	shl.b32 	%r384, %r383, 1;
	setp.ge.u32 	%p4, %r838, %r384;
	@%p4 bra 	$L__BB210_241;
	and.b32  	%r16, %r11, 15;
	rem.u32 	%r386, %r1, %r4;
	shl.b32 	%r17, %r386, 4;
	min.s32 	%r18, %r371, 16;
	shl.b32 	%r387, %r372, 8;
	sub.s32 	%r19, 8223, %r387;
	shl.b32 	%r388, %r4, 8;
	sub.s32 	%r20, 8223, %r388;
	add.s32 	%r21, %r1, %r13;
	max.u32 	%r389, %r21, 16;
	setp.lt.u32 	%p5, %r21, 16;
	selp.u32 	%r390, 1, 0, %p5;
	add.s32 	%r391, %r21, %r390;
	sub.s32 	%r392, %r389, %r391;
	div.u32 	%r393, %r392, %r13;
	add.s32 	%r22, %r393, %r390;
	add.s32 	%r394, %r22, 1;
	and.b32  	%r23, %r394, 3;
	shl.b32 	%r24, %r13, 2;
	add.s32 	%r25, %r21, %r13;
	add.s32 	%r26, %r25, %r13;
	add.s32 	%r395, %r11, 2;
	and.b32  	%r27, %r395, 15;
	add.s32 	%r396, %r11, 3;
	and.b32  	%r28, %r396, 15;
	add.s32 	%r397, %r11, 9;
	and.b32  	%r29, %r397, 15;
	add.s32 	%r398, %r11, 10;
	and.b32  	%r30, %r398, 15;
	add.s32 	%r399, %r11, 11;
	and.b32  	%r31, %r399, 15;
	add.s32 	%r400, %r11, 12;
	and.b32  	%r32, %r400, 15;
	add.s32 	%r401, %r11, 13;
	and.b32  	%r33, %r401, 15;
	add.s32 	%r402, %r11, 14;
	and.b32  	%r34, %r402, 15;
	add.s32 	%r403, %r11, -1;
	and.b32  	%r35, %r403, 15;
	setp.lt.s32 	%p6, %r16, %r372;
	selp.b32 	%r404, 0, %r372, %p6;
	sub.s32 	%r36, %r16, %r404;
	add.s32 	%r405, %r16, 1;
	setp.lt.s32 	%p7, %r405, %r372;
	selp.b32 	%r406, 0, %r372, %p7;
	sub.s32 	%r37, %r405, %r406;
	add.s32 	%r407, %r16, 2;
	setp.lt.s32 	%p8, %r407, %r372;
	selp.b32 	%r408, 0, %r372, %p8;
	sub.s32 	%r38, %r407, %r408;
	add.s32 	%r409, %r16, 3;
	setp.lt.s32 	%p9, %r409, %r372;
	selp.b32 	%r410, 0, %r372, %p9;
	sub.s32 	%r39, %r409, %r410;
	add.s32 	%r411, %r16, 4;
	setp.lt.s32 	%p10, %r411, %r372;
	selp.b32 	%r412, 0, %r372, %p10;
	sub.s32 	%r40, %r411, %r412;
	add.s32 	%r413, %r16, 5;
	setp.lt.s32 	%p11, %r413, %r372;
	selp.b32 	%r414, 0, %r372, %p11;
	sub.s32 	%r41, %r413, %r414;
	add.s32 	%r415, %r16, 6;
	setp.lt.s32 	%p12, %r415, %r372;
	selp.b32 	%r416, 0, %r372, %p12;
	sub.s32 	%r42, %r415, %r416;
	add.s32 	%r417, %r16, 7;
	setp.lt.s32 	%p13, %r417, %r372;
	selp.b32 	%r418, 0, %r372, %p13;
	sub.s32 	%r43, %r417, %r418;
	add.s32 	%r419, %r16, 8;
	setp.lt.s32 	%p14, %r419, %r372;
	selp.b32 	%r420, 0, %r372, %p14;
	sub.s32 	%r44, %r419, %r420;
	add.s32 	%r421, %r16, 9;
	setp.lt.s32 	%p15, %r421, %r372;
	selp.b32 	%r422, 0, %r372, %p15;
	sub.s32 	%r45, %r421, %r422;
	add.s32 	%r423, %r16, 10;
	setp.lt.s32 	%p16, %r423, %r372;
	selp.b32 	%r424, 0, %r372, %p16;
	sub.s32 	%r46, %r423, %r424;
	add.s32 	%r425, %r16, 11;
	setp.lt.s32 	%p17, %r425, %r372;
	selp.b32 	%r426, 0, %r372, %p17;
	sub.s32 	%r47, %r425, %r426;
	add.s32 	%r427, %r16, 12;
	setp.lt.s32 	%p18, %r427, %r372;
	selp.b32 	%r428, 0, %r372, %p18;
	sub.s32 	%r48, %r427, %r428;
	add.s32 	%r429, %r16, 13;
	setp.lt.s32 	%p19, %r429, %r372;
	selp.b32 	%r430, 0, %r372, %p19;
	sub.s32 	%r49, %r429, %r430;
	add.s32 	%r431, %r16, 14;
	setp.lt.s32 	%p20, %r431, %r372;
	selp.b32 	%r432, 0, %r372, %p20;
	sub.s32 	%r50, %r431, %r432;
	add.s32 	%r433, %r16, 15;
	setp.lt.s32 	%p21, %r433, %r372;
	selp.b32 	%r434, 0, %r372, %p21;
	sub.s32 	%r51, %r433, %r434;
	cvt.u64.u32 	%rd14, %r24;
$L__BB210_5:
	setp.gt.u32 	%p22, %r1, 15;
	@%p22 bra 	$L__BB210_19;
	setp.eq.s32 	%p23, %r23, 0;
	shl.b32 	%r69, %r838, 4;
	mov.u32 	%r839, %r1;
	@%p23 bra 	$L__BB210_10;
	setp.eq.s32 	%p24, %r23, 1;
	add.s32 	%r435, %r69, %r1;
	mul.wide.s32 	%rd13, %r435, 4;
	add.s64 	%rd4, %rd1, %rd13;
	ld.global.u32 	%r436, [%rd4];
	shl.b32 	%r437, %r1, 2;
	mov.u32 	%r438, _ZZ9cuda_gemmIiLi256ELi2ELi1ELi16ELi16ELi16ELi32ELi1ELi0EEviiiPT_S1_S1_iiE3Ash;
	add.s32 	%r439, %r438, %r437;
	st.shared.u32 	[%r439], %r436;
	mov.u32 	%r839, %r21;
	@%p24 bra 	$L__BB210_10;
	setp.eq.s32 	%p25, %r23, 2;
	add.s64 	%rd5, %rd4, %rd14;
	ld.global.u32 	%r440, [%rd5];
	add.s32 	%r444, %r439, %r24;
	st.shared.u32 	[%r444], %r440;
	mov.u32 	%r839, %r25;
	@%p25 bra 	$L__BB210_10;
	add.s64 	%rd16, %rd5, %rd14;
	ld.global.u32 	%r445, [%rd16];
	add.s32 	%r450, %r444, %r24;
	st.shared.u32 	[%r450], %r445;
	mov.u32 	%r839, %r26;
$L__BB210_10:
	setp.lt.u32 	%p26, %r22, 3;
	@%p26 bra 	$L__BB210_13;
	shl.b32 	%r451, %r839, 2;
	mov.u32 	%r452, _ZZ9cuda_gemmIiLi256ELi2ELi1ELi16ELi16ELi16ELi32ELi1ELi0EEviiiPT_S1_S1_iiE3Ash;
	add.s32 	%r842, %r452, %r451;
	add.s32 	%r841, %r839, %r69;
$L__BB210_12:
	mul.wide.s32 	%rd17, %r841, 4;
	mov.u32 	%r453, %ntid.x;
	mul.wide.u32 	%rd18, %r453, 4;
	add.s64 	%rd19, %rd1, %rd17;
	add.s64 	%rd20, %rd19, %rd18;
	mul.wide.u32 	%rd21, %r453, 8;
	add.s64 	%rd22, %rd19, %rd21;
	mul.wide.u32 	%rd23, %r453, 12;
	add.s64 	%rd24, %rd19, %rd23;
	ld.global.u32 	%r454, [%rd19];
	st.shared.u32 	[%r842], %r454;
	ld.global.u32 	%r455, [%rd20];
	add.s32 	%r456, %r842, %r24;
	st.shared.u32 	[%r456], %r455;
	ld.global.u32 	%r457, [%rd22];
	shl.b32 	%r458, %r453, 3;
	add.s32 	%r459, %r842, %r458;
	st.shared.u32 	[%r459], %r457;
	ld.global.u32 	%r460, [%rd24];
	mad.lo.s32 	%r461, %r453, 12, %r842;
	st.shared.u32 	[%r461], %r460;
	add.s32 	%r839, %r839, %r24;
	shl.b32 	%r462, %r453, 4;
	add.s32 	%r842, %r842, %r462;
	add.s32 	%r841, %r841, %r24;
	setp.lt.u32 	%p27, %r839, 16;
	@%p27 bra 	$L__BB210_12;
$L__BB210_13:
	mov.u32 	%r840, %r1;
	@%p23 bra 	$L__BB210_17;
	setp.eq.s32 	%p29, %r23, 1;
	shl.b32 	%r463, %r1, 2;
	mov.u32 	%r464, _ZZ9cuda_gemmIiLi256ELi2ELi1ELi16ELi16ELi16ELi32ELi1ELi0EEviiiPT_S1_S1_iiE3Csh;
	add.s32 	%r465, %r464, %r463;
	mov.b32 	%r466, 0;
	st.shared.u32 	[%r465], %r466;
	mov.u32 	%r840, %r21;
	@%p29 bra 	$L__BB210_17;
	setp.eq.s32 	%p30, %r23, 2;
	add.s32 	%r470, %r465, %r24;
	mov.b32 	%r471, 0;
	st.shared.u32 	[%r470], %r471;
	mov.u32 	%r840, %r25;
	@%p30 bra 	$L__BB210_17;
	add.s32 	%r476, %r470, %r24;
	mov.b32 	%r477, 0;
	st.shared.u32 	[%r476], %r477;
	mov.u32 	%r840, %r26;
$L__BB210_17:
	@%p26 bra 	$L__BB210_19;
$L__BB210_18:
	shl.b32 	%r478, %r840, 2;
	mov.u32 	%r479, _ZZ9cuda_gemmIiLi256ELi2ELi1ELi16ELi16ELi16ELi32ELi1ELi0EEviiiPT_S1_S1_iiE3Csh;
	add.s32 	%r480, %r479, %r478;
	mov.b32 	%r481, 0;
	st.shared.u32 	[%r480], %r481;
	add.s32 	%r482, %r480, %r24;
	st.shared.u32 	[%r482], %r481;
	add.s32 	%r483, %r482, %r24;
	st.shared.u32 	[%r483], %r481;
	add.s32 	%r484, %r483, %r24;
	st.shared.u32 	[%r484], %r481;
	add.s32 	%r840, %r24, %r840;
	setp.lt.u32 	%p32, %r840, 16;
	@%p32 bra 	$L__BB210_18;
$L__BB210_19:
	setp.lt.s32 	%p33, %r9, 1;
	bar.sync 	0;
	@%p33 bra 	$L__BB210_233;
	setp.ne.s32 	%p34, %r4, 1;
	@%p34 bra 	$L__BB210_90;
	mov.b32 	%r861, 0;
$L__BB210_22:
	setp.lt.s32 	%p141, %r372, 1;
	add.s32 	%r99, %r861, %r11;
	mad.lo.s32 	%r100, %r99, %r372, %r17;
	@%p141 bra 	$L__BB210_24;
	add.s32 	%r690, %r100, %r16;
	shl.b32 	%r691, %r690, 2;
	mov.u32 	%r692, _ZZ9cuda_gemmIiLi256ELi2ELi1ELi16ELi16ELi16ELi32ELi1ELi0EEviiiPT_S1_S1_iiE3Ash;
	add.s32 	%r693, %r692, %r691;
	ld.shared.u32 	%r1012, [%r693];
$L__BB210_24:
	setp.lt.s32 	%p142, %r372, 2;
	@%p142 bra 	$L__BB210_26;
	add.s32 	%r694, %r11, 1;
	and.b32  	%r695, %r694, 15;
	add.s32 	%r696, %r100, %r695;
	shl.b32 	%r697, %r696, 2;
	mov.u32 	%r698, _ZZ9cuda_gemmIiLi256ELi2ELi1ELi16ELi16ELi16ELi32ELi1ELi0EEviiiPT_S1_S1_iiE3Ash;
	add.s32 	%r699, %r698, %r697;
	ld.shared.u32 	%r1011, [%r699];
$L__BB210_26:
	setp.lt.s32 	%p143, %r372, 3;
	@%p143 bra 	$L__BB210_28;
	add.s32 	%r700, %r100, %r27;
	shl.b32 	%r701, %r700, 2;
	mov.u32 	%r702, _ZZ9cuda_gemmIiLi256ELi2ELi1ELi16ELi16ELi16ELi32ELi1ELi0EEviiiPT_S1_S1_iiE3Ash;
	add.s32 	%r703, %r702, %r701;
	ld.shared.u32 	%r1010, [%r703];
$L__BB210_28:
	setp.lt.s32 	%p144, %r372, 4;
	@%p144 bra 	$L__BB210_30;
	add.s32 	%r704, %r100, %r28;
	shl.b32 	%r705, %r704, 2;
	mov.u32 	%r706, _ZZ9cuda_gemmIiLi256ELi2ELi1ELi16ELi16ELi16ELi32ELi1ELi0EEviiiPT_S1_S1_iiE3Ash;
	add.s32 	%r707, %r706, %r705;
	ld.shared.u32 	%r1009, [%r707];
$L__BB210_30:
	setp.lt.s32 	%p145, %r372, 5;
	@%p145 bra 	$L__BB210_32;
	add.s32 	%r708, %r11, 4;
	and.b32  	%r709, %r708, 15;
	add.s32 	%r710, %r100, %r709;
	shl.b32 	%r711, %r710, 2;
	mov.u32 	%r712, _ZZ9cuda_gemmIiLi256ELi2ELi1ELi16ELi16ELi16ELi32ELi1ELi0EEviiiPT_S1_S1_iiE3Ash;
	add.s32 	%r713, %r712, %r711;
	ld.shared.u32 	%r1008, [%r713];
$L__BB210_32:
	setp.lt.s32 	%p146, %r372, 6;
	@%p146 bra 	$L__BB210_34;
	add.s32 	%r714, %r11, 5;
	and.b32  	%r715, %r714, 15;
	add.s32 	%r716, %r100, %r715;
	shl.b32 	%r717, %r716, 2;
	mov.u32 	%r718, _ZZ9cuda_gemmIiLi256ELi2ELi1ELi16ELi16ELi16ELi32ELi1ELi0EEviiiPT_S1_S1_iiE3Ash;
	add.s32 	%r719, %r718, %r717;
	ld.shared.u32 	%r1007, [%r719];
$L__BB210_34:
	setp.lt.s32 	%p147, %r372, 7;
	@%p147 bra 	$L__BB210_36;
	add.s32 	%r720, %r11, 6;
	and.b32  	%r721, %r720, 15;
	add.s32 	%r722, %r100, %r721;
	shl.b32 	%r723, %r722, 2;
	mov.u32 	%r724, _ZZ9cuda_gemmIiLi256ELi2ELi1ELi16ELi16ELi16ELi32ELi1ELi0EEviiiPT_S1_S1_iiE3Ash;
	add.s32 	%r725, %r724, %r723;
	ld.shared.u32 	%r1006, [%r725];
$L__BB210_36:
	setp.lt.s32 	%p148, %r372, 8;
	@%p148 bra 	$L__BB210_38;
	add.s32 	%r726, %r11, 7;
	and.b32  	%r727, %r726, 15;
	add.s32 	%r728, %r100, %r727;
	shl.b32 	%r729, %r728, 2;
	mov.u32 	%r730, _ZZ9cuda_gemmIiLi256ELi2ELi1ELi16ELi16ELi16ELi32ELi1ELi0EEviiiPT_S1_S1_iiE3Ash;
	add.s32 	%r731, %r730, %r729;
	ld.shared.u32 	%r1005, [%r731];
$L__BB210_38:
	setp.lt.s32 	%p149, %r372, 9;
	@%p149 bra 	$L__BB210_40;
	xor.b32  	%r732, %r16, 8;
	add.s32 	%r733, %r100, %r732;
	shl.b32 	%r734, %r733, 2;
	mov.u32 	%r735, _ZZ9cuda_gemmIiLi256ELi2ELi1ELi16ELi16ELi16ELi32ELi1ELi0EEviiiPT_S1_S1_iiE3Ash;
	add.s32 	%r736, %r735, %r734;
	ld.shared.u32 	%r1004, [%r736];
$L__BB210_40:
	setp.lt.s32 	%p150, %r372, 10;
	@%p150 bra 	$L__BB210_42;
	add.s32 	%r737, %r100, %r29;
	shl.b32 	%r738, %r737, 2;
	mov.u32 	%r739, _ZZ9cuda_gemmIiLi256ELi2ELi1ELi16ELi16ELi16ELi32ELi1ELi0EEviiiPT_S1_S1_iiE3Ash;
	add.s32 	%r740, %r739, %r738;
	ld.shared.u32 	%r1003, [%r740];
$L__BB210_42:
	setp.lt.s32 	%p151, %r372, 11;
	@%p151 bra 	$L__BB210_44;
	add.s32 	%r741, %r100, %r30;
	shl.b32 	%r742, %r741, 2;
	mov.u32 	%r743, _ZZ9cuda_gemmIiLi256ELi2ELi1ELi16ELi16ELi16ELi32ELi1ELi0EEviiiPT_S1_S1_iiE3Ash;
	add.s32 	%r744, %r743, %r742;
	ld.shared.u32 	%r1002, [%r744];
$L__BB210_44:
	setp.lt.s32 	%p152, %r372, 12;
	@%p152 bra 	$L__BB210_46;
	add.s32 	%r745, %r100, %r31;
	shl.b32 	%r746, %r745, 2;
	mov.u32 	%r747, _ZZ9cuda_gemmIiLi256ELi2ELi1ELi16ELi16ELi16ELi32ELi1ELi0EEviiiPT_S1_S1_iiE3Ash;
	add.s32 	%r748, %r747, %r746;
	ld.shared.u32 	%r1001, [%r748];
$L__BB210_46:
	setp.lt.s32 	%p153, %r372, 13;
	@%p153 bra 	$L__BB210_48;
	add.s32 	%r749, %r100, %r32;
	shl.b32 	%r750, %r749, 2;
	mov.u32 	%r751, _ZZ9cuda_gemmIiLi256ELi2ELi1ELi16ELi16ELi16ELi32ELi1ELi0EEviiiPT_S1_S1_iiE3Ash;
	add.s32 	%r752, %r751, %r750;
	ld.shared.u32 	%r1000, [%r752];
$L__BB210_48:
	setp.lt.s32 	%p154, %r372, 14;
	@%p154 bra 	$L__BB210_50;
	add.s32 	%r753, %r100, %r33;
	shl.b32 	%r754, %r753, 2;
	mov.u32 	%r755, _ZZ9cuda_gemmIiLi256ELi2ELi1ELi16ELi16ELi16ELi32ELi1ELi0EEviiiPT_S1_S1_iiE3Ash;
	add.s32 	%r756, %r755, %r754;
	ld.shared.u32 	%r999, [%r756];
$L__BB210_50:
	setp.lt.s32 	%p155, %r372, 15;
	@%p155 bra 	$L__BB210_52;
	add.s32 	%r757, %r100, %r34;
	shl.b32 	%r758, %r757, 2;
	mov.u32 	%r759, _ZZ9cuda_gemmIiLi256ELi2ELi1ELi16ELi16ELi16ELi32ELi1ELi0EEviiiPT_S1_S1_iiE3Ash;
	add.s32 	%r760, %r759, %r758;
	ld.shared.u32 	%r998, [%r760];
$L__BB210_52:
	setp.lt.s32 	%p156, %r372, 16;
	@%p156 bra 	$L__BB210_54;
	add.s32 	%r761, %r100, %r35;
	shl.b32 	%r762, %r761, 2;
	mov.u32 	%r763, _ZZ9cuda_gemmIiLi256ELi2ELi1ELi16ELi16ELi16ELi32ELi1ELi0EEviiiPT_S1_S1_iiE3Ash;
	add.s32 	%r764, %r763, %r762;
	ld.shared.u32 	%r997, [%r764];
$L__BB210_54:
	setp.lt.s32 	%p157, %r12, %r18;
	@%p157 bra 	$L__BB210_56;
$L__BB210_55:
	add.s32 	%r861, %r861, %r10;
	setp.lt.s32 	%p191, %r861, %r9;
	@%p191 bra 	$L__BB210_22;
	bra.uni 	$L__BB210_233;
$L__BB210_56:
	rem.s32 	%r765, %r2, %r372;
	shl.b32 	%r766, %r765, 2;
	mov.u32 	%r767, _ZZ9cuda_gemmIiLi256ELi2ELi1ELi16ELi16ELi16ELi32ELi1ELi0EEviiiPT_S1_S1_iiE11kron_fac_sh;
	add.s32 	%r134, %r767, %r766;
	mov.u32 	%r878, %r12;
$L__BB210_57:
	mad.lo.s32 	%r769, %r878, 68, %r134;
	ld.shared.u32 	%r136, [%r769];
	mov.b32 	%r880, 0;
	@%p141 bra 	$L__BB210_59;
	shfl.sync.idx.b32	%r770|%p159, %r136, %r36, %r19, -1;
	mul.lo.s32 	%r880, %r770, %r1012;
$L__BB210_59:
	@%p142 bra 	$L__BB210_61;
	shfl.sync.idx.b32	%r771|%p161, %r136, %r37, %r19, -1;
	mad.lo.s32 	%r880, %r771, %r1011, %r880;
$L__BB210_61:
	@%p143 bra 	$L__BB210_63;
	shfl.sync.idx.b32	%r772|%p163, %r136, %r38, %r19, -1;
	mad.lo.s32 	%r880, %r772, %r1010, %r880;
$L__BB210_63:
	@%p144 bra 	$L__BB210_65;
	shfl.sync.idx.b32	%r773|%p165, %r136, %r39, %r19, -1;
	mad.lo.s32 	%r880, %r773, %r1009, %r880;
$L__BB210_65:
	@%p145 bra 	$L__BB210_67;
	shfl.sync.idx.b32	%r774|%p167, %r136, %r40, %r19, -1;
	mad.lo.s32 	%r880, %r774, %r1008, %r880;
$L__BB210_67:
	setp.lt.s32 	%p168, %r372, 6;
	@%p168 bra 	$L__BB210_69;
	shfl.sync.idx.b32	%r775|%p169, %r136, %r41, %r19, -1;
	mad.lo.s32 	%r880, %r775, %r1007, %r880;
$L__BB210_69:
	setp.lt.s32 	%p170, %r372, 7;
	@%p170 bra 	$L__BB210_71;
	shfl.sync.idx.b32	%r776|%p171, %r136, %r42, %r19, -1;
	mad.lo.s32 	%r880, %r776, %r1006, %r880;
$L__BB210_71:
	setp.lt.s32 	%p172, %r372, 8;
	@%p172 bra 	$L__BB210_73;
	shfl.sync.idx.b32	%r777|%p173, %r136, %r43, %r19, -1;
	mad.lo.s32 	%r880, %r777, %r1005, %r880;
$L__BB210_73:
	setp.lt.s32 	%p174, %r372, 9;
	@%p174 bra 	$L__BB210_75;
	shfl.sync.idx.b32	%r778|%p175, %r136, %r44, %r19, -1;
	mad.lo.s32 	%r880, %r778, %r1004, %r880;
$L__BB210_75:
	setp.lt.s32 	%p176, %r372, 10;
	@%p176 bra 	$L__BB210_77;
	shfl.sync.idx.b32	%r779|%p177, %r136, %r45, %r19, -1;
	mad.lo.s32 	%r880, %r779, %r1003, %r880;
$L__BB210_77:
	setp.lt.s32 	%p178, %r372, 11;
	@%p178 bra 	$L__BB210_79;
	shfl.sync.idx.b32	%r780|%p179, %r136, %r46, %r19, -1;
	mad.lo.s32 	%r880, %r780, %r1002, %r880;
$L__BB210_79:
	setp.lt.s32 	%p180, %r372, 12;
	@%p180 bra 	$L__BB210_81;
	shfl.sync.idx.b32	%r781|%p181, %r136, %r47, %r19, -1;
	mad.lo.s32 	%r880, %r781, %r1001, %r880;
$L__BB210_81:
	setp.lt.s32 	%p182, %r372, 13;
	@%p182 bra 	$L__BB210_83;
	shfl.sync.idx.b32	%r782|%p183, %r136, %r48, %r19, -1;
	mad.lo.s32 	%r880, %r782, %r1000, %r880;
$L__BB210_83:
	setp.lt.s32 	%p184, %r372, 14;
	@%p184 bra 	$L__BB210_85;
	shfl.sync.idx.b32	%r783|%p185, %r136, %r49, %r19, -1;
	mad.lo.s32 	%r880, %r783, %r999, %r880;
$L__BB210_85:
	setp.lt.s32 	%p186, %r372, 15;
	@%p186 bra 	$L__BB210_87;
	shfl.sync.idx.b32	%r784|%p187, %r136, %r50, %r19, -1;
	mad.lo.s32 	%r880, %r784, %r998, %r880;
$L__BB210_87:
	setp.lt.s32 	%p188, %r372, 16;
	@%p188 bra 	$L__BB210_89;
	shfl.sync.idx.b32	%r785|%p189, %r136, %r51, %r19, -1;
	mad.lo.s32 	%r880, %r785, %r997, %r880;
$L__BB210_89:
	mad.lo.s32 	%r786, %r878, %r9, %r99;
	shl.b32 	%r787, %r786, 2;
	mov.u32 	%r788, _ZZ9cuda_gemmIiLi256ELi2ELi1ELi16ELi16ELi16ELi32ELi1ELi0EEviiiPT_S1_S1_iiE3Csh;
	add.s32 	%r789, %r788, %r787;
	ld.shared.u32 	%r790, [%r789];
	add.s32 	%r791, %r790, %r880;
	st.shared.u32 	[%r789], %r791;
	add.s32 	%r878, %r878, %r14;
	setp.lt.s32 	%p190, %r878, %r18;
	@%p190 bra 	$L__BB210_57;
	bra.uni 	$L__BB210_55;
$L__BB210_90:
	setp.gt.u32 	%p35, %r372, 31;
	@%p35 bra 	$L__BB210_124;
	mov.b32 	%r963, 0;
$L__BB210_92:
	setp.eq.s32 	%p36, %r372, 0;
	add.s32 	%r279, %r963, %r11;
	mad.lo.s32 	%r280, %r279, %r372, %r17;
	@%p36 bra 	$L__BB210_94;
	add.s32 	%r486, %r280, %r16;
	shl.b32 	%r487, %r486, 2;
	mov.u32 	%r488, _ZZ9cuda_gemmIiLi256ELi2ELi1ELi16ELi16ELi16ELi32ELi1ELi0EEviiiPT_S1_S1_iiE3Ash;
	add.s32 	%r489, %r488, %r487;
	ld.shared.u32 	%r1012, [%r489];
$L__BB210_94:
	setp.lt.s32 	%p37, %r372, 2;
	@%p37 bra 	$L__BB210_96;
	add.s32 	%r490, %r11, 1;
	and.b32  	%r491, %r490, 15;
	add.s32 	%r492, %r280, %r491;
	shl.b32 	%r493, %r492, 2;
	mov.u32 	%r494, _ZZ9cuda_gemmIiLi256ELi2ELi1ELi16ELi16ELi16ELi32ELi1ELi0EEviiiPT_S1_S1_iiE3Ash;
	add.s32 	%r495, %r494, %r493;
	ld.shared.u32 	%r1011, [%r495];
$L__BB210_96:
	setp.lt.s32 	%p38, %r372, 3;
	@%p38 bra 	$L__BB210_98;
	add.s32 	%r496, %r280, %r27;
	shl.b32 	%r497, %r496, 2;
	mov.u32 	%r498, _ZZ9cuda_gemmIiLi256ELi2ELi1ELi16ELi16ELi16ELi32ELi1ELi0EEviiiPT_S1_S1_iiE3Ash;
	add.s32 	%r499, %r498, %r497;
	ld.shared.u32 	%r1010, [%r499];
$L__BB210_98:
	setp.lt.s32 	%p39, %r372, 4;
	@%p39 bra 	$L__BB210_100;
	add.s32 	%r500, %r280, %r28;
	shl.b32 	%r501, %r500, 2;
	mov.u32 	%r502, _ZZ9cuda_gemmIiLi256ELi2ELi1ELi16ELi16ELi16ELi32ELi1ELi0EEviiiPT_S1_S1_iiE3Ash;
	add.s32 	%r503, %r502, %r501;
	ld.shared.u32 	%r1009, [%r503];
$L__BB210_100:
	setp.lt.s32 	%p40, %r372, 5;
	@%p40 bra 	$L__BB210_102;
	add.s32 	%r504, %r11, 4;
	and.b32  	%r505, %r504, 15;
	add.s32 	%r506, %r280, %r505;
	shl.b32 	%r507, %r506, 2;
	mov.u32 	%r508, _ZZ9cuda_gemmIiLi256ELi2ELi1ELi16ELi16ELi16ELi32ELi1ELi0EEviiiPT_S1_S1_iiE3Ash;
	add.s32 	%r509, %r508, %r507;
	ld.shared.u32 	%r1008, [%r509];
$L__BB210_102:
	setp.lt.s32 	%p41, %r372, 6;
	@%p41 bra 	$L__BB210_104;
	add.s32 	%r510, %r11, 5;
	and.b32  	%r511, %r510, 15;
	add.s32 	%r512, %r280, %r511;
	shl.b32 	%r513, %r512, 2;
	mov.u32 	%r514, _ZZ9cuda_gemmIiLi256ELi2ELi1ELi16ELi16ELi16ELi32ELi1ELi0EEviiiPT_S1_S1_iiE3Ash;
	add.s32 	%r515, %r514, %r513;
	ld.shared.u32 	%r1007, [%r515];
$L__BB210_104:
	setp.lt.s32 	%p42, %r372, 7;
	@%p42 bra 	$L__BB210_106;
	add.s32 	%r516, %r11, 6;
	and.b32  	%r517, %r516, 15;
	add.s32 	%r518, %r280, %r517;
	shl.b32 	%r519, %r518, 2;
	mov.u32 	%r520, _ZZ9cuda_gemmIiLi256ELi2ELi1ELi16ELi16ELi16ELi32ELi1ELi0EEviiiPT_S1_S1_iiE3Ash;
	add.s32 	%r521, %r520, %r519;
	ld.shared.u32 	%r1006, [%r521];
$L__BB210_106:
	setp.lt.s32 	%p43, %r372, 8;
	@%p43 bra 	$L__BB210_108;
	add.s32 	%r522, %r11, 7;
	and.b32  	%r523, %r522, 15;
	add.s32 	%r524, %r280, %r523;
	shl.b32 	%r525, %r524, 2;
	mov.u32 	%r526, _ZZ9cuda_gemmIiLi256ELi2ELi1ELi16ELi16ELi16ELi32ELi1ELi0EEviiiPT_S1_S1_iiE3Ash;
	add.s32 	%r527, %r526, %r525;
	ld.shared.u32 	%r1005, [%r527];
$L__BB210_108:
	setp.lt.s32 	%p44, %r372, 9;
	@%p44 bra 	$L__BB210_110;
	xor.b32  	%r528, %r16, 8;
	add.s32 	%r529, %r280, %r528;
	shl.b32 	%r530, %r529, 2;
	mov.u32 	%r531, _ZZ9cuda_gemmIiLi256ELi2ELi1ELi16ELi16ELi16ELi32ELi1ELi0EEviiiPT_S1_S1_iiE3Ash;
	add.s32 	%r532, %r531, %r530;
	ld.shared.u32 	%r1004, [%r532];
$L__BB210_110:
	setp.lt.s32 	%p45, %r372, 10;
	@%p45 bra 	$L__BB210_112;
	add.s32 	%r533, %r280, %r29;
	shl.b32 	%r534, %r533, 2;
	mov.u32 	%r535, _ZZ9cuda_gemmIiLi256ELi2ELi1ELi16ELi16ELi16ELi32ELi1ELi0EEviiiPT_S1_S1_iiE3Ash;
	add.s32 	%r536, %r535, %r534;
	ld.shared.u32 	%r1003, [%r536];
$L__BB210_112:
	setp.lt.s32 	%p46, %r372, 11;
	@%p46 bra 	$L__BB210_114;
	add.s32 	%r537, %r280, %r30;
	shl.b32 	%r538, %r537, 2;
	mov.u32 	%r539, _ZZ9cuda_gemmIiLi256ELi2ELi1ELi16ELi16ELi16ELi32ELi1ELi0EEviiiPT_S1_S1_iiE3Ash;
	add.s32 	%r540, %r539, %r538;
	ld.shared.u32 	%r1002, [%r540];
$L__BB210_114:
	setp.lt.s32 	%p47, %r372, 12;
	@%p47 bra 	$L__BB210_116;
	add.s32 	%r541, %r280, %r31;
	shl.b32 	%r542, %r541, 2;
	mov.u32 	%r543, _ZZ9cuda_gemmIiLi256ELi2ELi1ELi16ELi16ELi16ELi32ELi1ELi0EEviiiPT_S1_S1_iiE3Ash;
	add.s32 	%r544, %r543, %r542;
	ld.shared.u32 	%r1001, [%r544];
$L__BB210_116:
	setp.lt.s32 	%p48, %r372, 13;
	@%p48 bra 	$L__BB210_118;
	add.s32 	%r545, %r280, %r32;
	shl.b32 	%r546, %r545, 2;
	mov.u32 	%r547, _ZZ9cuda_gemmIiLi256ELi2ELi1ELi16ELi16ELi16ELi32ELi1ELi0EEviiiPT_S1_S1_iiE3Ash;
	add.s32 	%r548, %r547, %r546;
	ld.shared.u32 	%r1000, [%r548];
$L__BB210_118:
	setp.lt.s32 	%p49, %r372, 14;
	@%p49 bra 	$L__BB210_120;
	add.s32 	%r549, %r280, %r33;
	shl.b32 	%r550, %r549, 2;
	mov.u32 	%r551, _ZZ9cuda_gemmIiLi256ELi2ELi1ELi16ELi16ELi16ELi32ELi1ELi0EEviiiPT_S1_S1_iiE3Ash;
	add.s32 	%r552, %r551, %r550;
	ld.shared.u32 	%r999, [%r552];
$L__BB210_120:
	setp.lt.s32 	%p50, %r372, 15;
	@%p50 bra 	$L__BB210_122;
	add.s32 	%r553, %r280, %r34;
	shl.b32 	%r554, %r553, 2;
	mov.u32 	%r555, _ZZ9cuda_gemmIiLi256ELi2ELi1ELi16ELi16ELi16ELi32ELi1ELi0EEviiiPT_S1_S1_iiE3Ash;
	add.s32 	%r556, %r555, %r554;
	ld.shared.u32 	%r998, [%r556];
$L__BB210_122:
	setp.lt.s32 	%p51, %r372, 16;
	@%p51 bra 	$L__BB210_197;
	add.s32 	%r557, %r280, %r35;
	shl.b32 	%r558, %r557, 2;
	mov.u32 	%r559, _ZZ9cuda_gemmIiLi256ELi2ELi1ELi16ELi16ELi16ELi32ELi1ELi0EEviiiPT_S1_S1_iiE3Ash;
	add.s32 	%r560, %r559, %r558;
	ld.shared.u32 	%r997, [%r560];
	bra.uni 	$L__BB210_197;
$L__BB210_124:
	mov.b32 	%r911, 0;
$L__BB210_125:
	setp.lt.s32 	%p87, %r372, 1;
	add.s32 	%r187, %r911, %r11;
	mad.lo.s32 	%r188, %r187, %r372, %r17;
	@%p87 bra 	$L__BB210_127;
	add.s32 	%r587, %r188, %r16;
	shl.b32 	%r588, %r587, 2;
	mov.u32 	%r589, _ZZ9cuda_gemmIiLi256ELi2ELi1ELi16ELi16ELi16ELi32ELi1ELi0EEviiiPT_S1_S1_iiE3Ash;
	add.s32 	%r590, %r589, %r588;
	ld.shared.u32 	%r1012, [%r590];
$L__BB210_127:
	setp.lt.s32 	%p88, %r372, 2;
	@%p88 bra 	$L__BB210_129;
	add.s32 	%r591, %r11, 1;
	and.b32  	%r592, %r591, 15;
	add.s32 	%r593, %r188, %r592;
	shl.b32 	%r594, %r593, 2;
	mov.u32 	%r595, _ZZ9cuda_gemmIiLi256ELi2ELi1ELi16ELi16ELi16ELi32ELi1ELi0EEviiiPT_S1_S1_iiE3Ash;
	add.s32 	%r596, %r595, %r594;
	ld.shared.u32 	%r1011, [%r596];
$L__BB210_129:
	setp.lt.s32 	%p89, %r372, 3;
	@%p89 bra 	$L__BB210_131;
	add.s32 	%r597, %r188, %r27;
	shl.b32 	%r598, %r597, 2;
	mov.u32 	%r599, _ZZ9cuda_gemmIiLi256ELi2ELi1ELi16ELi16ELi16ELi32ELi1ELi0EEviiiPT_S1_S1_iiE3Ash;
	add.s32 	%r600, %r599, %r598;
	ld.shared.u32 	%r1010, [%r600];
$L__BB210_131:
	setp.lt.s32 	%p90, %r372, 4;
	@%p90 bra 	$L__BB210_133;
	add.s32 	%r601, %r188, %r28;
	shl.b32 	%r602, %r601, 2;
	mov.u32 	%r603, _ZZ9cuda_gemmIiLi256ELi2ELi1ELi16ELi16ELi16ELi32ELi1ELi0EEviiiPT_S1_S1_iiE3Ash;
	add.s32 	%r604, %r603, %r602;
	ld.shared.u32 	%r1009, [%r604];
$L__BB210_133:
	setp.lt.s32 	%p91, %r372, 5;
	@%p91 bra 	$L__BB210_135;
	add.s32 	%r605, %r11, 4;
	and.b32  	%r606, %r605, 15;
	add.s32 	%r607, %r188, %r606;
	shl.b32 	%r608, %r607, 2;
	mov.u32 	%r609, _ZZ9cuda_gemmIiLi256ELi2ELi1ELi16ELi16ELi16ELi32ELi1ELi0EEviiiPT_S1_S1_iiE3Ash;
	add.s32 	%r610, %r609, %r608;
	ld.shared.u32 	%r1008, [%r610];
$L__BB210_135:
	setp.lt.s32 	%p92, %r372, 6;
	@%p92 bra 	$L__BB210_137;
	add.s32 	%r611, %r11, 5;
	and.b32  	%r612, %r611, 15;
	add.s32 	%r613, %r188, %r612;
	shl.b32 	%r614, %r613, 2;
	mov.u32 	%r615, _ZZ9cuda_gemmIiLi256ELi2ELi1ELi16ELi16ELi16ELi32ELi1ELi0EEviiiPT_S1_S1_iiE3Ash;
	add.s32 	%r616, %r615, %r614;
	ld.shared.u32 	%r1007, [%r616];
$L__BB210_137:
	setp.lt.s32 	%p93, %r372, 7;
	@%p93 bra 	$L__BB210_139;
	add.s32 	%r617, %r11, 6;
	and.b32  	%r618, %r617, 15;
	add.s32 	%r619, %r188, %r618;
	shl.b32 	%r620, %r619, 2;
	mov.u32 	%r621, _ZZ9cuda_gemmIiLi256ELi2ELi1ELi16ELi16ELi16ELi32ELi1ELi0EEviiiPT_S1_S1_iiE3Ash;
	add.s32 	%r622, %r621, %r620;
	ld.shared.u32 	%r1006, [%r622];
$L__BB210_139:
	setp.lt.s32 	%p94, %r372, 8;
	@%p94 bra 	$L__BB210_141;
	add.s32 	%r623, %r11, 7;
	and.b32  	%r624, %r623, 15;
	add.s32 	%r625, %r188, %r624;
	shl.b32 	%r626, %r625, 2;
	mov.u32 	%r627, _ZZ9cuda_gemmIiLi256ELi2ELi1ELi16ELi16ELi16ELi32ELi1ELi0EEviiiPT_S1_S1_iiE3Ash;
	add.s32 	%r628, %r627, %r626;
	ld.shared.u32 	%r1005, [%r628];
$L__BB210_141:
	setp.lt.s32 	%p95, %r372, 9;
	@%p95 bra 	$L__BB210_143;
	xor.b32  	%r629, %r16, 8;
	add.s32 	%r630, %r188, %r629;
	shl.b32 	%r631, %r630, 2;
	mov.u32 	%r632, _ZZ9cuda_gemmIiLi256ELi2ELi1ELi16ELi16ELi16ELi32ELi1ELi0EEviiiPT_S1_S1_iiE3Ash;
	add.s32 	%r633, %r632, %r631;
	ld.shared.u32 	%r1004, [%r633];
$L__BB210_143:
	setp.lt.s32 	%p96, %r372, 10;
	@%p96 bra 	$L__BB210_145;
	add.s32 	%r634, %r188, %r29;
	shl.b32 	%r635, %r634, 2;
	mov.u32 	%r636, _ZZ9cuda_gemmIiLi256ELi2ELi1ELi16ELi16ELi16ELi32ELi1ELi0EEviiiPT_S1_S1_iiE3Ash;
	add.s32 	%r637, %r636, %r635;
	ld.shared.u32 	%r1003, [%r637];
$L__BB210_145:
	setp.lt.s32 	%p97, %r372, 11;
	@%p97 bra 	$L__BB210_147;
	add.s32 	%r638, %r188, %r30;
	shl.b32 	%r639, %r638, 2;
	mov.u32 	%r640, _ZZ9cuda_gemmIiLi256ELi2ELi1ELi16ELi16ELi16ELi32ELi1ELi0EEviiiPT_S1_S1_iiE3Ash;
	add.s32 	%r641, %r640, %r639;
	ld.shared.u32 	%r1002, [%r641];
$L__BB210_147:
	setp.lt.s32 	%p98, %r372, 12;
	@%p98 bra 	$L__BB210_149;
	add.s32 	%r642, %r188, %r31;
	shl.b32 	%r643, %r642, 2;
	mov.u32 	%r644, _ZZ9cuda_gemmIiLi256ELi2ELi1ELi16ELi16ELi16ELi32ELi1ELi0EEviiiPT_S1_S1_iiE3Ash;
	add.s32 	%r645, %r644, %r643;
	ld.shared.u32 	%r1001, [%r645];
$L__BB210_149:
	setp.lt.s32 	%p99, %r372, 13;
	@%p99 bra 	$L__BB210_151;
	add.s32 	%r646, %r188, %r32;
	shl.b32 	%r647, %r646, 2;
	mov.u32 	%r648, _ZZ9cuda_gemmIiLi256ELi2ELi1ELi16ELi16ELi16ELi32ELi1ELi0EEviiiPT_S1_S1_iiE3Ash;
	add.s32 	%r649, %r648, %r647;
	ld.shared.u32 	%r1000, [%r649];
$L__BB210_151:
	setp.lt.s32 	%p100, %r372, 14;
	@%p100 bra 	$L__BB210_153;
	add.s32 	%r650, %r188, %r33;
	shl.b32 	%r651, %r650, 2;
	mov.u32 	%r652, _ZZ9cuda_gemmIiLi256ELi2ELi1ELi16ELi16ELi16ELi32ELi1ELi0EEviiiPT_S1_S1_iiE3Ash;
	add.s32 	%r653, %r652, %r651;
	ld.shared.u32 	%r999, [%r653];
$L__BB210_153:
	setp.lt.s32 	%p101, %r372, 15;
	@%p101 bra 	$L__BB210_155;
	add.s32 	%r654, %r188, %r34;
	shl.b32 	%r655, %r654, 2;
	mov.u32 	%r656, _ZZ9cuda_gemmIiLi256ELi2ELi1ELi16ELi16ELi16ELi32ELi1ELi0EEviiiPT_S1_S1_iiE3Ash;
	add.s32 	%r657, %r656, %r655;
	ld.shared.u32 	%r998, [%r657];
$L__BB210_155:
	setp.lt.s32 	%p102, %r372, 16;
	@%p102 bra 	$L__BB210_157;
	add.s32 	%r658, %r188, %r35;
	shl.b32 	%r659, %r658, 2;
	mov.u32 	%r660, _ZZ9cuda_gemmIiLi256ELi2ELi1ELi16ELi16ELi16ELi32ELi1ELi0EEviiiPT_S1_S1_iiE3Ash;
	add.s32 	%r661, %r660, %r659;
	ld.shared.u32 	%r997, [%r661];
$L__BB210_157:
	setp.lt.s32 	%p103, %r12, %r18;
	@%p103 bra 	$L__BB210_159;
$L__BB210_158:
	add.s32 	%r911, %r911, %r10;
	setp.lt.s32 	%p140, %r911, %r9;
	@%p140 bra 	$L__BB210_125;
	bra.uni 	$L__BB210_233;
$L__BB210_159:
	rem.s32 	%r662, %r2, %r372;
	shl.b32 	%r663, %r662, 2;
	mov.u32 	%r664, _ZZ9cuda_gemmIiLi256ELi2ELi1ELi16ELi16ELi16ELi32ELi1ELi0EEviiiPT_S1_S1_iiE11kron_fac_sh;
	add.s32 	%r222, %r664, %r663;
	mov.u32 	%r928, %r12;
$L__BB210_160:
	mad.lo.s32 	%r666, %r928, 68, %r222;
	ld.shared.u32 	%r224, [%r666];
	mov.b32 	%r930, 0;
	@%p87 bra 	$L__BB210_162;
	shfl.sync.idx.b32	%r667|%p105, %r224, %r36, %r19, -1;
	mul.lo.s32 	%r930, %r667, %r1012;
$L__BB210_162:
	@%p88 bra 	$L__BB210_164;
	shfl.sync.idx.b32	%r668|%p107, %r224, %r37, %r19, -1;
	mad.lo.s32 	%r930, %r668, %r1011, %r930;
$L__BB210_164:
	@%p89 bra 	$L__BB210_166;
	shfl.sync.idx.b32	%r669|%p109, %r224, %r38, %r19, -1;
	mad.lo.s32 	%r930, %r669, %r1010, %r930;
$L__BB210_166:
	@%p90 bra 	$L__BB210_168;
	shfl.sync.idx.b32	%r670|%p111, %r224, %r39, %r19, -1;
	mad.lo.s32 	%r930, %r670, %r1009, %r930;
$L__BB210_168:
	setp.lt.s32 	%p112, %r372, 5;
	@%p112 bra 	$L__BB210_170;
	shfl.sync.idx.b32	%r671|%p113, %r224, %r40, %r19, -1;
	mad.lo.s32 	%r930, %r671, %r1008, %r930;
$L__BB210_170:
	setp.lt.s32 	%p114, %r372, 6;
	@%p114 bra 	$L__BB210_172;
	shfl.sync.idx.b32	%r672|%p115, %r224, %r41, %r19, -1;
	mad.lo.s32 	%r930, %r672, %r1007, %r930;
$L__BB210_172:
	setp.lt.s32 	%p116, %r372, 7;
	@%p116 bra 	$L__BB210_174;
	shfl.sync.idx.b32	%r673|%p117, %r224, %r42, %r19, -1;
	mad.lo.s32 	%r930, %r673, %r1006, %r930;
$L__BB210_174:
	setp.lt.s32 	%p118, %r372, 8;
	@%p118 bra 	$L__BB210_176;
	shfl.sync.idx.b32	%r674|%p119, %r224, %r43, %r19, -1;
	mad.lo.s32 	%r930, %r674, %r1005, %r930;
$L__BB210_176:
	setp.lt.s32 	%p120, %r372, 9;
	@%p120 bra 	$L__BB210_178;
	shfl.sync.idx.b32	%r675|%p121, %r224, %r44, %r19, -1;
	mad.lo.s32 	%r930, %r675, %r1004, %r930;
$L__BB210_178:
	setp.lt.s32 	%p122, %r372, 10;
	@%p122 bra 	$L__BB210_180;
	shfl.sync.idx.b32	%r676|%p123, %r224, %r45, %r19, -1;
	mad.lo.s32 	%r930, %r676, %r1003, %r930;
$L__BB210_180:
	setp.lt.s32 	%p124, %r372, 11;
	@%p124 bra 	$L__BB210_182;
	shfl.sync.idx.b32	%r677|%p125, %r224, %r46, %r19, -1;
	mad.lo.s32 	%r930, %r677, %r1002, %r930;
$L__BB210_182:
	setp.lt.s32 	%p126, %r372, 12;
	@%p126 bra 	$L__BB210_184;
	shfl.sync.idx.b32	%r678|%p127, %r224, %r47, %r19, -1;
	mad.lo.s32 	%r930, %r678, %r1001, %r930;
$L__BB210_184:
	setp.lt.s32 	%p128, %r372, 13;
	@%p128 bra 	$L__BB210_186;
	shfl.sync.idx.b32	%r679|%p129, %r224, %r48, %r19, -1;
	mad.lo.s32 	%r930, %r679, %r1000, %r930;
$L__BB210_186:
	setp.lt.s32 	%p130, %r372, 14;
	@%p130 bra 	$L__BB210_188;
	shfl.sync.idx.b32	%r680|%p131, %r224, %r49, %r19, -1;
	mad.lo.s32 	%r930, %r680, %r999, %r930;
$L__BB210_188:
	setp.lt.s32 	%p132, %r372, 15;
	@%p132 bra 	$L__BB210_190;
	shfl.sync.idx.b32	%r681|%p133, %r224, %r50, %r19, -1;
	mad.lo.s32 	%r930, %r681, %r998, %r930;
$L__BB210_190:
	setp.lt.s32 	%p134, %r372, 16;
	@%p134 bra 	$L__BB210_192;
	shfl.sync.idx.b32	%r682|%p135, %r224, %r51, %r19, -1;
	mad.lo.s32 	%r930, %r682, %r997, %r930;
$L__BB210_192:
	mov.u32 	%r944, %r3;
$L__BB210_193:
	shr.u32 	%r258, %r944, 1;
	shfl.sync.down.b32	%r683|%p136, %r930, %r258, %r20, -1;
	add.s32 	%r930, %r683, %r930;
	setp.gt.u32 	%p137, %r944, 3;
	mov.u32 	%r944, %r258;
	@%p137 bra 	$L__BB210_193;
	rem.u32 	%r684, %r2, %r4;
	setp.eq.s32 	%p138, %r684, 0;
	@%p138 bra 	$L__BB210_195;
	bra.uni 	$L__BB210_196;
$L__BB210_195:
	mad.lo.s32 	%r685, %r928, %r9, %r187;
	shl.b32 	%r686, %r685, 2;
	mov.u32 	%r687, _ZZ9cuda_gemmIiLi256ELi2ELi1ELi16ELi16ELi16ELi32ELi1ELi0EEviiiPT_S1_S1_iiE3Csh;
	add.s32 	%r688, %r687, %r686;
	st.shared.u32 	[%r688], %r930;
$L__BB210_196:
	add.s32 	%r928, %r928, %r14;
	setp.lt.s32 	%p139, %r928, %r18;
	@%p139 bra 	$L__BB210_160;
	bra.uni 	$L__BB210_158;
$L__BB210_197:
	setp.lt.s32 	%p52, %r12, %r18;
	@%p52 bra 	$L__BB210_198;
	bra.uni 	$L__BB210_232;
$L__BB210_198:
	rem.u32 	%r561, %r2, %r372;
	shl.b32 	%r562, %r561, 2;
	mov.u32 	%r563, _ZZ9cuda_gemmIiLi256ELi2ELi1ELi16ELi16ELi16ELi32ELi1ELi0EEviiiPT_S1_S1_iiE11kron_fac_sh;
	add.s32 	%r281, %r563, %r562;
	mov.u32 	%r980, %r12;
$L__BB210_199:
	mad.lo.s32 	%r565, %r980, 68, %r281;
	ld.shared.u32 	%r315, [%r565];
	mov.b32 	%r982, 0;
	@%p36 bra 	$L__BB210_201;
	shfl.sync.idx.b32	%r566|%p54, %r315, %r36, %r19, -1;
	mul.lo.s32 	%r982, %r566, %r1012;
$L__BB210_201:
	@%p37 bra 	$L__BB210_203;
	shfl.sync.idx.b32	%r567|%p56, %r315, %r37, %r19, -1;
	mad.lo.s32 	%r982, %r567, %r1011, %r982;
$L__BB210_203:
	@%p38 bra 	$L__BB210_205;
	shfl.sync.idx.b32	%r568|%p58, %r315, %r38, %r19, -1;
	mad.lo.s32 	%r982, %r568, %r1010, %r982;
$L__BB210_205:
	@%p39 bra 	$L__BB210_207;
	shfl.sync.idx.b32	%r569|%p60, %r315, %r39, %r19, -1;
	mad.lo.s32 	%r982, %r569, %r1009, %r982;
$L__BB210_207:
	@%p40 bra 	$L__BB210_209;
	shfl.sync.idx.b32	%r570|%p62, %r315, %r40, %r19, -1;
	mad.lo.s32 	%r982, %r570, %r1008, %r982;
$L__BB210_209:
	setp.lt.s32 	%p63, %r372, 6;
	@%p63 bra 	$L__BB210_211;
	shfl.sync.idx.b32	%r571|%p64, %r315, %r41, %r19, -1;
	mad.lo.s32 	%r982, %r571, %r1007, %r982;
$L__BB210_211:
	setp.lt.s32 	%p65, %r372, 7;
	@%p65 bra 	$L__BB210_213;
	shfl.sync.idx.b32	%r572|%p66, %r315, %r42, %r19, -1;
	mad.lo.s32 	%r982, %r572, %r1006, %r982;
$L__BB210_213:
	setp.lt.s32 	%p67, %r372, 8;
	@%p67 bra 	$L__BB210_215;
	shfl.sync.idx.b32	%r573|%p68, %r315, %r43, %r19, -1;
	mad.lo.s32 	%r982, %r573, %r1005, %r982;
$L__BB210_215:
	setp.lt.s32 	%p69, %r372, 9;
	@%p69 bra 	$L__BB210_217;
	shfl.sync.idx.b32	%r574|%p70, %r315, %r44, %r19, -1;
	mad.lo.s32 	%r982, %r574, %r1004, %r982;
$L__BB210_217:
	setp.lt.s32 	%p71, %r372, 10;
	@%p71 bra 	$L__BB210_219;
	shfl.sync.idx.b32	%r575|%p72, %r315, %r45, %r19, -1;
	mad.lo.s32 	%r982, %r575, %r1003, %r982;
$L__BB210_219:
	setp.lt.s32 	%p73, %r372, 11;
	@%p73 bra 	$L__BB210_221;
	shfl.sync.idx.b32	%r576|%p74, %r315, %r46, %r19, -1;
	mad.lo.s32 	%r982, %r576, %r1002, %r982;
$L__BB210_221:
	setp.lt.s32 	%p75, %r372, 12;
	@%p75 bra 	$L__BB210_223;
	shfl.sync.idx.b32	%r577|%p76, %r315, %r47, %r19, -1;
	mad.lo.s32 	%r982, %r577, %r1001, %r982;
$L__BB210_223:
	setp.lt.s32 	%p77, %r372, 13;
	@%p77 bra 	$L__BB210_225;
	shfl.sync.idx.b32	%r578|%p78, %r315, %r48, %r19, -1;
	mad.lo.s32 	%r982, %r578, %r1000, %r982;
$L__BB210_225:
	setp.lt.s32 	%p79, %r372, 14;
	@%p79 bra 	$L__BB210_227;
	shfl.sync.idx.b32	%r579|%p80, %r315, %r49, %r19, -1;
	mad.lo.s32 	%r982, %r579, %r999, %r982;
$L__BB210_227:
	setp.lt.s32 	%p81, %r372, 15;
	@%p81 bra 	$L__BB210_229;
	shfl.sync.idx.b32	%r580|%p82, %r315, %r50, %r19, -1;
	mad.lo.s32 	%r982, %r580, %r998, %r982;
$L__BB210_229:
	setp.lt.s32 	%p83, %r372, 16;
	@%p83 bra 	$L__BB210_231;
	shfl.sync.idx.b32	%r581|%p84, %r315, %r51, %r19, -1;
	mad.lo.s32 	%r982, %r581, %r997, %r982;
$L__BB210_231:
	mad.lo.s32 	%r582, %r980, %r9, %r279;
	shl.b32 	%r583, %r582, 2;
	mov.u32 	%r584, _ZZ9cuda_gemmIiLi256ELi2ELi1ELi16ELi16ELi16ELi32ELi1ELi0EEviiiPT_S1_S1_iiE3Csh;
	add.s32 	%r585, %r584, %r583;
	st.shared.u32 	[%r585], %r982;
	add.s32 	%r980, %r980, %r14;
	setp.lt.s32 	%p85, %r980, %r18;
	@%p85 bra 	$L__BB210_199;
$L__BB210_232:
	add.s32 	%r963, %r963, %r10;
	setp.lt.s32 	%p86, %r963, %r9;
	@%p86 bra 	$L__BB210_92;
$L__BB210_233:
	bar.sync 	0;
	@%p22 bra 	$L__BB210_240;
	setp.eq.s32 	%p193, %r23, 0;
	shl.b32 	%r366, %r838, 4;
	mov.u32 	%r1013, %r1;
	@%p193 bra 	$L__BB210_238;
	setp.eq.s32 	%p194, %r23, 1;
	add.s32 	%r792, %r366, %r1;
	shl.b32 	%r793, %r1, 2;
	mov.u32 	%r794, _ZZ9cuda_gemmIiLi256ELi2ELi1ELi16ELi16ELi16ELi32ELi1ELi0EEviiiPT_S1_S1_iiE3Csh;
	add.s32 	%r795, %r794, %r793;
	ld.shared.u32 	%r796, [%r795];
	mul.wide.s32 	%rd25, %r792, 4;
	add.s64 	%rd6, %rd2, %rd25;
	st.global.u32 	[%rd6], %r796;
	mov.u32 	%r1013, %r21;
	@%p194 bra 	$L__BB210_238;
	setp.eq.s32 	%p195, %r23, 2;
	add.s32 	%r800, %r795, %r24;
	ld.shared.u32 	%r801, [%r800];
	cvt.u64.u32 	%rd26, %r24;
	add.s64 	%rd7, %rd6, %rd26;
	st.global.u32 	[%rd7], %r801;
	mov.u32 	%r1013, %r25;
	@%p195 bra 	$L__BB210_238;
	shl.b32 	%r802, %r1, 2;
	mov.u32 	%r803, _ZZ9cuda_gemmIiLi256ELi2ELi1ELi16ELi16ELi16ELi32ELi1ELi0EEviiiPT_S1_S1_iiE3Csh;
	add.s32 	%r804, %r803, %r802;
	add.s32 	%r805, %r804, %r24;
	add.s32 	%r806, %r805, %r24;
	ld.shared.u32 	%r807, [%r806];
	add.s64 	%rd28, %rd7, %rd26;
	st.global.u32 	[%rd28], %r807;
	mov.u32 	%r1013, %r26;
$L__BB210_238:
	setp.lt.u32 	%p196, %r22, 3;
	@%p196 bra 	$L__BB210_240;
$L__BB210_239:
	add.s32 	%r808, %r366, %r1013;
	shl.b32 	%r809, %r1013, 2;
	mov.u32 	%r810, _ZZ9cuda_gemmIiLi256ELi2ELi1ELi16ELi16ELi16ELi32ELi1ELi0EEviiiPT_S1_S1_iiE3Csh;
	add.s32 	%r811, %r810, %r809;
	ld.shared.u32 	%r812, [%r811];
	mul.wide.s32 	%rd29, %r808, 4;
	add.s64 	%rd30, %rd2, %rd29;
	st.global.u32 	[%rd30], %r812;
	add.s32 	%r813, %r811, %r24;
	ld.shared.u32 	%r814, [%r813];
	add.s64 	%rd32, %rd30, %rd14;
	st.global.u32 	[%rd32], %r814;
	add.s32 	%r815, %r813, %r24;
	ld.shared.u32 	%r816, [%r815];
	add.s64 	%rd33, %rd32, %rd14;
	st.global.u32 	[%rd33], %r816;
	add.s32 	%r817, %r815, %r24;
	ld.shared.u32 	%r818, [%r817];
	add.s64 	%rd34, %rd33, %rd14;
	st.global.u32 	[%rd34], %r818;
	add.s32 	%r1013, %r24, %r1013;
	setp.lt.u32 	%p197, %r1013, 16;
	@%p197 bra 	$L__BB210_239;
$L__BB210_240:
	mov.u32 	%r819, %nctaid.y;
	add.s32 	%r838, %r838, %r819;
	shl.b32 	%r820, %r819, 1;
	setp.lt.u32 	%p198, %r838, %r820;
	@%p198 bra 	$L__BB210_5;
$L__BB210_241:
	ret;

}
	// .globl	_Z9cuda_gemmIiLi256ELi2ELi1ELi16ELi16ELi16ELi32ELi1ELi1EEviiiPT_S1_S1_ii
.visible .entry _Z9cuda_gemmIiLi256ELi2ELi1ELi16ELi16ELi16ELi32ELi1ELi1EEviiiPT_S1_S1_ii(
	.param .u32 _Z9cuda_gemmIiLi256ELi2ELi1ELi16ELi16ELi16ELi32ELi1ELi1EEviiiPT_S1_S1_ii_param_0,
	.param .u32 _Z9cuda_gemmIiLi256ELi2ELi1ELi16ELi16ELi16ELi32ELi1ELi1EEviiiPT_S1_S1_ii_param_1,
	.param .u32 _Z9cuda_gemmIiLi256ELi2ELi1ELi16ELi16ELi16ELi32ELi1ELi1EEviiiPT_S1_S1_ii_param_2,
	.param .u64 .ptr .align 1 _Z9cuda_gemmIiLi256ELi2ELi1ELi16ELi16ELi16ELi32ELi1ELi1EEviiiPT_S1_S1_ii_param_3,
	.param .u64 .ptr .align 1 _Z9cuda_gemmIiLi256ELi2ELi1ELi16ELi16ELi16ELi32ELi1ELi1EEviiiPT_S1_S1_ii_param_4,
	.param .u64 .ptr .align 1 _Z9cuda_gemmIiLi256ELi2ELi1ELi16ELi16ELi16ELi32ELi1ELi1EEviiiPT_S1_S1_ii_param_5,
	.param .u32 _Z9cuda_gemmIiLi256ELi2ELi1ELi16ELi16ELi16ELi32ELi1ELi1EEviiiPT_S1_S1_ii_param_6,
	.param .u32 _Z9cuda_gemmIiLi256ELi2ELi1ELi16ELi16ELi16ELi32ELi1ELi1EEviiiPT_S1_S1_ii_param_7
)
.maxntid 256
{
	.reg .pred 	%p<78>;
	.reg .b32 	%r<288>;
	.reg .b64 	%rd<45>;
	// demoted variable
	.shared .align 128 .b8 _ZZ9cuda_gemmIiLi256ELi2ELi1ELi16ELi16ELi16ELi32ELi1ELi1EEviiiPT_S1_S1_iiE11kron_fac_sh[1088];
	// demoted variable
	.shared .align 128 .b8 _ZZ9cuda_gemmIiLi256ELi2ELi1ELi16ELi16ELi16ELi32ELi1ELi1EEviiiPT_S1_S1_iiE3Ash[64];
	// demoted variable
	.shared .align 128 .b8 _ZZ9cuda_gemmIiLi256ELi2ELi1ELi16ELi16ELi16ELi32ELi1ELi1EEviiiPT_S1_S1_iiE3Csh[64];
	ld.param.u64 	%rd10, [_Z9cuda_gemmIiLi256ELi2ELi1ELi16ELi16ELi16ELi32ELi1ELi1EEviiiPT_S1_S1_ii_param_3];
	ld.param.u64 	%rd11, [_Z9cuda_gemmIiLi256ELi2ELi1ELi16ELi16ELi16ELi32ELi1ELi1EEviiiPT_S1_S1_ii_param_4];
	ld.param.u64 	%rd12, [_Z9cuda_gemmIiLi256ELi2ELi1ELi16ELi16ELi16ELi32ELi1ELi1EEviiiPT_S1_S1_ii_param_5];
	cvta.to.global.u64 	%rd1, %rd11;
	cvta.to.global.u64 	%rd2, %rd10;
	cvta.to.global.u64 	%rd3, %rd12;
	mov.u32 	%r1, %tid.x;
	mov.u32 	%r2, %ntid.x;
	add.s32 	%r3, %r1, %r2;
	max.u32 	%r65, %r3, 256;
	setp.lt.u32 	%p1, %r3, 256;
	selp.u32 	%r66, 1, 0, %p1;
	add.s32 	%r67, %r3, %r66;
	sub.s32 	%r68, %r65, %r67;
	div.u32 	%r69, %r68, %r2;
	add.s32 	%r4, %r69, %r66;
	and.b32  	%r70, %r4, 3;
	setp.eq.s32 	%p2, %r70, 3;
	mov.u32 	%r275, %r1;
	@%p2 bra 	$L__BB211_3;
	add.s32 	%r72, %r4, 1;
	and.b32  	%r5, %r72, 3;
	mov.b32 	%r274, 0;
	mov.u32 	%r275, %r1;
$L__BB211_2:
	.pragma "nounroll";
	mul.wide.u32 	%rd13, %r275, 4;
	add.s64 	%rd14, %rd1, %rd13;
	ld.global.u32 	%r73, [%rd14];
	and.b32  	%r74, %r275, 15;
	mov.u32 	%r75, _ZZ9cuda_gemmIiLi256ELi2ELi1ELi16ELi16ELi16ELi32ELi1ELi1EEviiiPT_S1_S1_iiE11kron_fac_sh;
	mad.lo.s32 	%r76, %r74, 68, %r75;
	shr.u32 	%r77, %r275, 2;
	and.b32  	%r78, %r77, 1073741820;
	add.s32 	%r79, %r76, %r78;
	st.shared.u32 	[%r79], %r73;
	add.s32 	%r275, %r275, %r2;
	add.s32 	%r274, %r274, 1;
	setp.ne.s32 	%p3, %r274, %r5;
	@%p3 bra 	$L__BB211_2;
$L__BB211_3:
	setp.lt.u32 	%p4, %r4, 3;
	@%p4 bra 	$L__BB211_6;
	mov.u32 	%r82, _ZZ9cuda_gemmIiLi256ELi2ELi1ELi16ELi16ELi16ELi32ELi1ELi1EEviiiPT_S1_S1_iiE11kron_fac_sh;
$L__BB211_5:
	mul.wide.u32 	%rd15, %r275, 4;
	add.s64 	%rd16, %rd1, %rd15;
	ld.global.u32 	%r80, [%rd16];
	and.b32  	%r81, %r275, 15;
	mad.lo.s32 	%r83, %r81, 68, %r82;
	shr.u32 	%r84, %r275, 2;
	and.b32  	%r85, %r84, 1073741820;
	add.s32 	%r86, %r83, %r85;
	st.shared.u32 	[%r86], %r80;
	add.s32 	%r87, %r275, %r2;
	mul.wide.u32 	%rd17, %r87, 4;
	add.s64 	%rd18, %rd1, %rd17;
	ld.global.u32 	%r88, [%rd18];
	and.b32  	%r89, %r87, 15;
	mad.lo.s32 	%r90, %r89, 68, %r82;
	shr.u32 	%r91, %r87, 2;
	and.b32  	%r92, %r91, 1073741820;
	add.s32 	%r93, %r90, %r92;
	st.shared.u32 	[%r93], %r88;
	add.s32 	%r94, %r87, %r2;
	mul.wide.u32 	%rd19, %r94, 4;
	add.s64 	%rd20, %rd1, %rd19;
	ld.global.u32 	%r95, [%rd20];
	and.b32  	%r96, %r94, 15;
	mad.lo.s32 	%r97, %r96, 68, %r82;
	shr.u32 	%r98, %r94, 2;
	and.b32  	%r99, %r98, 1073741820;
	add.s32 	%r100, %r97, %r99;
	st.shared.u32 	[%r100], %r95;
	add.s32 	%r101, %r94, %r2;
	mul.wide.u32 	%rd21, %r101, 4;
	add.s64 	%rd22, %rd1, %rd21;
	ld.global.u32 	%r102, [%rd22];
	and.b32  	%r103, %r101, 15;
	mad.lo.s32 	%r104, %r103, 68, %r82;
	shr.u32 	%r105, %r101, 2;
	and.b32  	%r106, %r105, 1073741820;
	add.s32 	%r107, %r104, %r106;
	st.shared.u32 	[%r107], %r102;
	add.s32 	%r275, %r101, %r2;
	setp.lt.u32 	%p5, %r275, 256;
	@%p5 bra 	$L__BB211_5;
$L__BB211_6:
	mov.u32 	%r277, %ctaid.y;
	mov.u32 	%r14, %nctaid.y;
	shl.b32 	%r15, %r14, 1;
	setp.ge.u32 	%p6, %r277, %r15;
	@%p6 bra 	$L__BB211_35;
	shl.b32 	%r108, %r1, 2;
	mov.u32 	%r109, _ZZ9cuda_gemmIiLi256ELi2ELi1ELi16ELi16ELi16ELi32ELi1ELi1EEviiiPT_S1_S1_iiE11kron_fac_sh;
	add.s32 	%r16, %r109, %r108;
	max.u32 	%r110, %r3, 16;
	setp.lt.u32 	%p7, %r3, 16;
	selp.u32 	%r111, 1, 0, %p7;
	add.s32 	%r112, %r3, %r111;
	sub.s32 	%r113, %r110, %r112;
	div.u32 	%r114, %r113, %r2;
	add.s32 	%r17, %r114, %r111;
	add.s32 	%r115, %r17, 1;
	and.b32  	%r18, %r115, 3;
	mov.u32 	%r116, _ZZ9cuda_gemmIiLi256ELi2ELi1ELi16ELi16ELi16ELi32ELi1ELi1EEviiiPT_S1_S1_iiE3Ash;
	add.s32 	%r19, %r116, %r108;
	shl.b32 	%r20, %r2, 2;
	add.s32 	%r21, %r19, %r20;
	add.s32 	%r22, %r3, %r2;
	add.s32 	%r23, %r22, %r2;
	mov.u32 	%r117, _ZZ9cuda_gemmIiLi256ELi2ELi1ELi16ELi16ELi16ELi32ELi1ELi1EEviiiPT_S1_S1_iiE3Csh;
	add.s32 	%r24, %r117, %r108;
	add.s32 	%r25, %r24, %r20;
	add.s32 	%r26, %r25, %r20;
	mul.wide.u32 	%rd23, %r2, 8;
	add.s64 	%rd4, %rd2, %rd23;
	mul.wide.u32 	%rd24, %r2, 12;
	add.s64 	%rd5, %rd2, %rd24;
	mul.wide.u32 	%rd30, %r2, 4;
	cvt.u64.u32 	%rd26, %r20;
$L__BB211_8:
	setp.gt.u32 	%p8, %r1, 15;
	@%p8 bra 	$L__BB211_22;
	setp.eq.s32 	%p9, %r18, 0;
	shl.b32 	%r28, %r277, 4;
	mov.u32 	%r278, %r1;
	@%p9 bra 	$L__BB211_13;
	setp.eq.s32 	%p10, %r18, 1;
	add.s32 	%r118, %r28, %r1;
	mul.wide.s32 	%rd25, %r118, 4;
	add.s64 	%rd6, %rd2, %rd25;
	ld.global.u32 	%r119, [%rd6];
	st.shared.u32 	[%r19], %r119;
	mov.u32 	%r278, %r3;
	@%p10 bra 	$L__BB211_13;
	setp.eq.s32 	%p11, %r18, 2;
	add.s64 	%rd7, %rd6, %rd26;
	ld.global.u32 	%r120, [%rd7];
	st.shared.u32 	[%r21], %r120;
	mov.u32 	%r278, %r22;
	@%p11 bra 	$L__BB211_13;
	add.s64 	%rd28, %rd7, %rd26;
	ld.global.u32 	%r121, [%rd28];
	add.s32 	%r122, %r21, %r20;
	st.shared.u32 	[%r122], %r121;
	mov.u32 	%r278, %r23;
$L__BB211_13:
	setp.lt.u32 	%p12, %r17, 3;
	@%p12 bra 	$L__BB211_16;
	shl.b32 	%r123, %r278, 2;
	mov.u32 	%r124, _ZZ9cuda_gemmIiLi256ELi2ELi1ELi16ELi16ELi16ELi32ELi1ELi1EEviiiPT_S1_S1_iiE3Ash;
	add.s32 	%r281, %r124, %r123;
	add.s32 	%r280, %r278, %r28;
$L__BB211_15:
	mul.wide.s32 	%rd29, %r280, 4;
	add.s64 	%rd31, %rd2, %rd29;
	add.s64 	%rd32, %rd31, %rd30;
	add.s64 	%rd33, %rd4, %rd29;
	add.s64 	%rd34, %rd5, %rd29;
	ld.global.u32 	%r125, [%rd31];
	st.shared.u32 	[%r281], %r125;
	ld.global.u32 	%r126, [%rd32];
	add.s32 	%r127, %r281, %r20;
	st.shared.u32 	[%r127], %r126;
	ld.global.u32 	%r128, [%rd33];
	shl.b32 	%r129, %r2, 3;
	add.s32 	%r130, %r281, %r129;
	st.shared.u32 	[%r130], %r128;
	ld.global.u32 	%r131, [%rd34];
	mad.lo.s32 	%r132, %r2, 12, %r281;
	st.shared.u32 	[%r132], %r131;
	add.s32 	%r278, %r278, %r20;
	shl.b32 	%r133, %r2, 4;
	add.s32 	%r281, %r281, %r133;
	add.s32 	%r280, %r280, %r20;
	setp.lt.u32 	%p13, %r278, 16;
	@%p13 bra 	$L__BB211_15;
$L__BB211_16:
	setp.eq.s32 	%p14, %r18, 0;
	mov.u32 	%r279, %r1;
	@%p14 bra 	$L__BB211_20;
	setp.eq.s32 	%p15, %r18, 1;
	mov.b32 	%r134, 0;
	st.shared.u32 	[%r24], %r134;
	mov.u32 	%r279, %r3;
	@%p15 bra 	$L__BB211_20;
	setp.eq.s32 	%p16, %r18, 2;
	mov.b32 	%r135, 0;
	st.shared.u32 	[%r25], %r135;
	mov.u32 	%r279, %r22;
	@%p16 bra 	$L__BB211_20;
	mov.b32 	%r136, 0;
	st.shared.u32 	[%r26], %r136;
	mov.u32 	%r279, %r23;
$L__BB211_20:
	setp.lt.u32 	%p17, %r17, 3;
	@%p17 bra 	$L__BB211_22;
$L__BB211_21:
	shl.b32 	%r137, %r279, 2;
	mov.u32 	%r138, _ZZ9cuda_gemmIiLi256ELi2ELi1ELi16ELi16ELi16ELi32ELi1ELi1EEviiiPT_S1_S1_iiE3Csh;
	add.s32 	%r139, %r138, %r137;
	mov.b32 	%r140, 0;
	st.shared.u32 	[%r139], %r140;
	add.s32 	%r141, %r139, %r20;
	st.shared.u32 	[%r141], %r140;
	add.s32 	%r142, %r141, %r20;
	st.shared.u32 	[%r142], %r140;
	add.s32 	%r143, %r142, %r20;
	st.shared.u32 	[%r143], %r140;
	add.s32 	%r279, %r20, %r279;
	setp.lt.u32 	%p18, %r279, 16;
	@%p18 bra 	$L__BB211_21;
$L__BB211_22:
	setp.gt.u32 	%p19, %r1, 15;
	bar.sync 	0;
	ld.shared.v4.u32 	{%r41, %r42, %r43, %r44}, [_ZZ9cuda_gemmIiLi256ELi2ELi1ELi16ELi16ELi16ELi32ELi1ELi1EEviiiPT_S1_S1_iiE3Ash];
	ld.shared.v4.u32 	{%r45, %r46, %r47, %r48}, [_ZZ9cuda_gemmIiLi256ELi2ELi1ELi16ELi16ELi16ELi32ELi1ELi1EEviiiPT_S1_S1_iiE3Ash+16];
	ld.shared.v4.u32 	{%r49, %r50, %r51, %r52}, [_ZZ9cuda_gemmIiLi256ELi2ELi1ELi16ELi16ELi16ELi32ELi1ELi1EEviiiPT_S1_S1_iiE3Ash+32];
	ld.shared.v4.u32 	{%r53, %r54, %r55, %r56}, [_ZZ9cuda_gemmIiLi256ELi2ELi1ELi16ELi16ELi16ELi32ELi1ELi1EEviiiPT_S1_S1_iiE3Ash+48];
	@%p19 bra 	$L__BB211_27;
	and.b32  	%r144, %r17, 1;
	setp.eq.b32 	%p20, %r144, 1;
	mov.u32 	%r285, %r1;
	@%p20 bra 	$L__BB211_25;
	mad.lo.s32 	%r145, %r1, 68, %r16;
	ld.shared.u32 	%r146, [%r145];
	shfl.sync.idx.b32	%r147|%p21, %r146, 0, 4127, -1;
	mul.lo.s32 	%r148, %r147, %r41;
	shfl.sync.idx.b32	%r149|%p22, %r146, 1, 4127, -1;
	mad.lo.s32 	%r150, %r149, %r42, %r148;
	shfl.sync.idx.b32	%r151|%p23, %r146, 2, 4127, -1;
	mad.lo.s32 	%r152, %r151, %r43, %r150;
	shfl.sync.idx.b32	%r153|%p24, %r146, 3, 4127, -1;
	mad.lo.s32 	%r154, %r153, %r44, %r152;
	shfl.sync.idx.b32	%r155|%p25, %r146, 4, 4127, -1;
	mad.lo.s32 	%r156, %r155, %r45, %r154;
	shfl.sync.idx.b32	%r157|%p26, %r146, 5, 4127, -1;
	mad.lo.s32 	%r158, %r157, %r46, %r156;
	shfl.sync.idx.b32	%r159|%p27, %r146, 6, 4127, -1;
	mad.lo.s32 	%r160, %r159, %r47, %r158;
	shfl.sync.idx.b32	%r161|%p28, %r146, 7, 4127, -1;
	mad.lo.s32 	%r162, %r161, %r48, %r160;
	shfl.sync.idx.b32	%r163|%p29, %r146, 8, 4127, -1;
	mad.lo.s32 	%r164, %r163, %r49, %r162;
	shfl.sync.idx.b32	%r165|%p30, %r146, 9, 4127, -1;
	mad.lo.s32 	%r166, %r165, %r50, %r164;
	shfl.sync.idx.b32	%r167|%p31, %r146, 10, 4127, -1;
	mad.lo.s32 	%r168, %r167, %r51, %r166;
	shfl.sync.idx.b32	%r169|%p32, %r146, 11, 4127, -1;
	mad.lo.s32 	%r170, %r169, %r52, %r168;
	shfl.sync.idx.b32	%r171|%p33, %r146, 12, 4127, -1;
	mad.lo.s32 	%r172, %r171, %r53, %r170;
	shfl.sync.idx.b32	%r173|%p34, %r146, 13, 4127, -1;
	mad.lo.s32 	%r174, %r173, %r54, %r172;
	shfl.sync.idx.b32	%r175|%p35, %r146, 14, 4127, -1;
	mad.lo.s32 	%r176, %r175, %r55, %r174;
	shfl.sync.idx.b32	%r177|%p36, %r146, 15, 4127, -1;
	mad.lo.s32 	%r178, %r177, %r56, %r176;
	ld.shared.u32 	%r179, [%r24];
	add.s32 	%r180, %r179, %r178;
	st.shared.u32 	[%r24], %r180;
	mov.u32 	%r285, %r3;
$L__BB211_25:
	setp.eq.s32 	%p37, %r17, 0;
	@%p37 bra 	$L__BB211_27;
$L__BB211_26:
	mad.lo.s32 	%r181, %r285, 68, %r16;
	ld.shared.u32 	%r182, [%r181];
	shfl.sync.idx.b32	%r183|%p38, %r182, 0, 4127, -1;
	mul.lo.s32 	%r184, %r183, %r41;
	shfl.sync.idx.b32	%r185|%p39, %r182, 1, 4127, -1;
	mad.lo.s32 	%r186, %r185, %r42, %r184;
	shfl.sync.idx.b32	%r187|%p40, %r182, 2, 4127, -1;
	mad.lo.s32 	%r188, %r187, %r43, %r186;
	shfl.sync.idx.b32	%r189|%p41, %r182, 3, 4127, -1;
	mad.lo.s32 	%r190, %r189, %r44, %r188;
	shfl.sync.idx.b32	%r191|%p42, %r182, 4, 4127, -1;
	mad.lo.s32 	%r192, %r191, %r45, %r190;
	shfl.sync.idx.b32	%r193|%p43, %r182, 5, 4127, -1;
	mad.lo.s32 	%r194, %r193, %r46, %r192;
	shfl.sync.idx.b32	%r195|%p44, %r182, 6, 4127, -1;
	mad.lo.s32 	%r196, %r195, %r47, %r194;
	shfl.sync.idx.b32	%r197|%p45, %r182, 7, 4127, -1;
	mad.lo.s32 	%r198, %r197, %r48, %r196;
	shfl.sync.idx.b32	%r199|%p46, %r182, 8, 4127, -1;
	mad.lo.s32 	%r200, %r199, %r49, %r198;
	shfl.sync.idx.b32	%r201|%p47, %r182, 9, 4127, -1;
	mad.lo.s32 	%r202, %r201, %r50, %r200;
	shfl.sync.idx.b32	%r203|%p48, %r182, 10, 4127, -1;
	mad.lo.s32 	%r204, %r203, %r51, %r202;
	shfl.sync.idx.b32	%r205|%p49, %r182, 11, 4127, -1;
	mad.lo.s32 	%r206, %r205, %r52, %r204;
	shfl.sync.idx.b32	%r207|%p50, %r182, 12, 4127, -1;
	mad.lo.s32 	%r208, %r207, %r53, %r206;
	shfl.sync.idx.b32	%r209|%p51, %r182, 13, 4127, -1;
	mad.lo.s32 	%r210, %r209, %r54, %r208;
	shfl.sync.idx.b32	%r211|%p52, %r182, 14, 4127, -1;
	mad.lo.s32 	%r212, %r211, %r55, %r210;
	shfl.sync.idx.b32	%r213|%p53, %r182, 15, 4127, -1;
	mad.lo.s32 	%r214, %r213, %r56, %r212;
	shl.b32 	%r215, %r285, 2;
	mov.u32 	%r216, _ZZ9cuda_gemmIiLi256ELi2ELi1ELi16ELi16ELi16ELi32ELi1ELi1EEviiiPT_S1_S1_iiE3Csh;
	add.s32 	%r217, %r216, %r215;
	ld.shared.u32 	%r218, [%r217];
	add.s32 	%r219, %r218, %r214;
	st.shared.u32 	[%r217], %r219;
	mad.lo.s32 	%r220, %r2, 68, %r181;
	ld.shared.u32 	%r221, [%r220];
	shfl.sync.idx.b32	%r222|%p54, %r221, 0, 4127, -1;
	mul.lo.s32 	%r223, %r222, %r41;
	shfl.sync.idx.b32	%r224|%p55, %r221, 1, 4127, -1;
	mad.lo.s32 	%r225, %r224, %r42, %r223;
	shfl.sync.idx.b32	%r226|%p56, %r221, 2, 4127, -1;
	mad.lo.s32 	%r227, %r226, %r43, %r225;
	shfl.sync.idx.b32	%r228|%p57, %r221, 3, 4127, -1;
	mad.lo.s32 	%r229, %r228, %r44, %r227;
	shfl.sync.idx.b32	%r230|%p58, %r221, 4, 4127, -1;
	mad.lo.s32 	%r231, %r230, %r45, %r229;
	shfl.sync.idx.b32	%r232|%p59, %r221, 5, 4127, -1;
	mad.lo.s32 	%r233, %r232, %r46, %r231;
	shfl.sync.idx.b32	%r234|%p60, %r221, 6, 4127, -1;
	mad.lo.s32 	%r235, %r234, %r47, %r233;
	shfl.sync.idx.b32	%r236|%p61, %r221, 7, 4127, -1;
	mad.lo.s32 	%r237, %r236, %r48, %r235;
	shfl.sync.idx.b32	%r238|%p62, %r221, 8, 4127, -1;
	mad.lo.s32 	%r239, %r238, %r49, %r237;
	shfl.sync.idx.b32	%r240|%p63, %r221, 9, 4127, -1;
	mad.lo.s32 	%r241, %r240, %r50, %r239;
	shfl.sync.idx.b32	%r242|%p64, %r221, 10, 4127, -1;
	mad.lo.s32 	%r243, %r242, %r51, %r241;
	shfl.sync.idx.b32	%r244|%p65, %r221, 11, 4127, -1;
	mad.lo.s32 	%r245, %r244, %r52, %r243;
	shfl.sync.idx.b32	%r246|%p66, %r221, 12, 4127, -1;
	mad.lo.s32 	%r247, %r246, %r53, %r245;
	shfl.sync.idx.b32	%r248|%p67, %r221, 13, 4127, -1;
	mad.lo.s32 	%r249, %r248, %r54, %r247;
	shfl.sync.idx.b32	%r250|%p68, %r221, 14, 4127, -1;
	mad.lo.s32 	%r251, %r250, %r55, %r249;
	shfl.sync.idx.b32	%r252|%p69, %r221, 15, 4127, -1;
	mad.lo.s32 	%r253, %r252, %r56, %r251;
	add.s32 	%r254, %r217, %r20;
	ld.shared.u32 	%r255, [%r254];
	add.s32 	%r256, %r255, %r253;
	st.shared.u32 	[%r254], %r256;
	shl.b32 	%r257, %r2, 1;
	add.s32 	%r285, %r285, %r257;
	setp.lt.u32 	%p70, %r285, 16;
	@%p70 bra 	$L__BB211_26;
$L__BB211_27:
	setp.gt.u32 	%p71, %r1, 15;
	bar.sync 	0;
	@%p71 bra 	$L__BB211_34;
	setp.eq.s32 	%p72, %r18, 0;
	shl.b32 	%r60, %r277, 4;
	mov.u32 	%r286, %r1;
	@%p72 bra 	$L__BB211_32;
	setp.eq.s32 	%p73, %r18, 1;
	add.s32 	%r258, %r60, %r1;
	ld.shared.u32 	%r259, [%r24];
	mul.wide.s32 	%rd35, %r258, 4;
	add.s64 	%rd8, %rd3, %rd35;
	st.global.u32 	[%rd8], %r259;
	mov.u32 	%r286, %r3;
	@%p73 bra 	$L__BB211_32;
	setp.eq.s32 	%p74, %r18, 2;
	ld.shared.u32 	%r260, [%r25];
	cvt.u64.u32 	%rd36, %r20;
	add.s64 	%rd9, %rd8, %rd36;
	st.global.u32 	[%rd9], %r260;
	mov.u32 	%r286, %r22;
	@%p74 bra 	$L__BB211_32;
	ld.shared.u32 	%r261, [%r26];
	add.s64 	%rd38, %rd9, %rd36;
	st.global.u32 	[%rd38], %r261;
	mov.u32 	%r286, %r23;
$L__BB211_32:
	setp.lt.u32 	%p75, %r17, 3;
	@%p75 bra 	$L__BB211_34;
$L__BB211_33:
	add.s32 	%r262, %r60, %r286;
	shl.b32 	%r263, %r286, 2;
	mov.u32 	%r264, _ZZ9cuda_gemmIiLi256ELi2ELi1ELi16ELi16ELi16ELi32ELi1ELi1EEviiiPT_S1_S1_iiE3Csh;
	add.s32 	%r265, %r264, %r263;
	ld.shared.u32 	%r266, [%r265];
	mul.wide.s32 	%rd39, %r262, 4;
	add.s64 	%rd40, %rd3, %rd39;
	st.global.u32 	[%rd40], %r266;
	add.s32 	%r267, %r265, %r20;
	ld.shared.u32 	%r268, [%r267];
	add.s64 	%rd42, %rd40, %rd26;
	st.global.u32 	[%rd42], %r268;
	add.s32 	%r269, %r267, %r20;
	ld.shared.u32 	%r270, [%r269];
	add.s64 	%rd43, %rd42, %rd26;
	st.global.u32 	[%rd43], %r270;
	add.s32 	%r271, %r269, %r20;
	ld.shared.u32 	%r272, [%r271];
	add.s64 	%rd44, %rd43, %rd26;
	st.global.u32 	[%rd44], %r272;
	add.s32 	%r286, %r20, %r286;
	setp.lt.u32 	%p76, %r286, 16;
	@%p76 bra 	$L__BB211_33;
$L__BB211_34:
	add.s32 	%r277, %r277, %r14;
	setp.lt.u32 	%p77, %r277, %r15;
	@%p77 bra 	$L__BB211_8;
$L__BB211_35:
	ret;

}
	// .globl	_Z9cuda_gemmIiLi256ELi2ELi1ELi16ELi32ELi32ELi32ELi0ELi0EEviiiPT_S1_S1_ii
.visible .entry _Z9cuda_gemmIiLi256ELi2ELi1ELi16ELi32ELi32ELi32ELi0ELi0EEviiiPT_S1_S1_ii(
	.param .u32 _Z9cuda_gemmIiLi256ELi2ELi1ELi16ELi32ELi32ELi32ELi0ELi0EEviiiPT_S1_S1_ii_param_0,
	.param .u32 _Z9cuda_gemmIiLi256ELi2ELi1ELi16ELi32ELi32ELi32ELi0ELi0EEviiiPT_S1_S1_ii_param_1,
	.param .u32 _Z9cuda_gemmIiLi256ELi2ELi1ELi16ELi32ELi32ELi32ELi0ELi0EEviiiPT_S1_S1_ii_param_2,
	.param .u64 .ptr .align 1 _Z9cuda_gemmIiLi256ELi2ELi1ELi16ELi32ELi32ELi32ELi0ELi0EEviiiPT_S1_S1_ii_param_3,
	.param .u64 .ptr .align 1 _Z9cuda_gemmIiLi256ELi2ELi1ELi16ELi32ELi32ELi32ELi0ELi0EEviiiPT_S1_S1_ii_param_4,
	.param .u64 .ptr .align 1 _Z9cuda_gemmIiLi256ELi2ELi1ELi16ELi32ELi32ELi32ELi0ELi0EEviiiPT_S1_S1_ii_param_5,
	.param .u32 _Z9cuda_gemmIiLi256ELi2ELi1ELi16ELi32ELi32ELi32ELi0ELi0EEviiiPT_S1_S1_ii_param_6,
	.param .u32 _Z9cuda_gemmIiLi256ELi2ELi1ELi16ELi32ELi32ELi32ELi0ELi0EEviiiPT_S1_S1_ii_param_7
)
.maxntid 256
{
	.reg .pred 	%p<199>;
	.reg .b32 	%r<1070>;
	.reg .b64 	%rd<37>;
	// demoted variable
	.shared .align 128 .b8 _ZZ9cuda_gemmIiLi256ELi2ELi1ELi16ELi32ELi32ELi32ELi0ELi0EEviiiPT_S1_S1_iiE11kron_fac_sh[4224];
	// demoted variable
	.shared .align 128 .b8 _ZZ9cuda_gemmIiLi256ELi2ELi1ELi16ELi32ELi32ELi32ELi0ELi0EEviiiPT_S1_S1_iiE3Ash[64];
	// demoted variable
	.shared .align 128 .b8 _ZZ9cuda_gemmIiLi256ELi2ELi1ELi16ELi32ELi32ELi32ELi0ELi0EEviiiPT_S1_S1_iiE3Csh[64];
	ld.param.u32 	%r374, [_Z9cuda_gemmIiLi256ELi2ELi1ELi16ELi32ELi32ELi32ELi0ELi0EEviiiPT_S1_S1_ii_param_2];
	ld.param.u64 	%rd7, [_Z9cuda_gemmIiLi256ELi2ELi1ELi16ELi32ELi32ELi32ELi0ELi0EEviiiPT_S1_S1_ii_param_3];
	ld.param.u64 	%rd6, [_Z9cuda_gemmIiLi256ELi2ELi1ELi16ELi32ELi32ELi32ELi0ELi0EEviiiPT_S1_S1_ii_param_4];
	ld.param.u64 	%rd8, [_Z9cuda_gemmIiLi256ELi2ELi1ELi16ELi32ELi32ELi32ELi0ELi0EEviiiPT_S1_S1_ii_param_5];
	ld.param.u32 	%r375, [_Z9cuda_gemmIiLi256ELi2ELi1ELi16ELi32ELi32ELi32ELi0ELi0EEviiiPT_S1_S1_ii_param_6];
	ld.param.u32 	%r376, [_Z9cuda_gemmIiLi256ELi2ELi1ELi16ELi32ELi32ELi32ELi0ELi0EEviiiPT_S1_S1_ii_param_7];
	cvta.to.global.u64 	%rd1, %rd7;
	cvta.to.global.u64 	%rd2, %rd8;
	mov.u32 	%r1, %tid.x;
	and.b32  	%r2, %r1, 31;
	setp.lt.s32 	%p1, %r376, 16;
	shr.u32 	%r3, %r376, 4;
	selp.b32 	%r4, 1, %r3, %p1;
	mul.lo.s32 	%r5, %r376, %r375;
	setp.ge.u32 	%p2, %r1, %r5;
	@%p2 bra 	$L__BB212_3;
	mov.u32 	%r6, %ntid.x;
	cvta.to.global.u64 	%rd3, %rd6;
	mov.u32 	%r876, %r1;
$L__BB212_2:
	mul.wide.u32 	%rd9, %r876, 4;
	add.s64 	%rd10, %rd3, %rd9;
	ld.global.u32 	%r377, [%rd10];
	rem.u32 	%r378, %r876, %r375;
	mov.u32 	%r379, _ZZ9cuda_gemmIiLi256ELi2ELi1ELi16ELi32ELi32ELi32ELi0ELi0EEviiiPT_S1_S1_iiE11kron_fac_sh;
	mad.lo.s32 	%r380, %r378, 132, %r379;
	div.u32 	%r381, %r876, %r376;
	shl.b32 	%r382, %r381, 2;
	add.s32 	%r383, %r380, %r382;
	st.shared.u32 	[%r383], %r377;
	add.s32 	%r876, %r876, %r6;
	setp.lt.u32 	%p3, %r876, %r5;
	@%p3 bra 	$L__BB212_2;
$L__BB212_3:
	div.s32 	%r9, 16, %r376;
	mul.lo.s32 	%r384, %r9, %r4;
	min.s32 	%r10, %r384, 256;
	div.u32 	%r12, %r1, %r10;
	mul.lo.s32 	%r385, %r12, %r10;
	sub.s32 	%r386, %r1, %r385;
	div.u32 	%r11, %r386, %r4;
	mov.u32 	%r13, %ntid.x;
	div.u32 	%r14, %r13, %r10;
	mov.u32 	%r893, %ctaid.y;
	mov.u32 	%r387, %nctaid.y;
	shl.b32 	%r388, %r387, 1;
	setp.ge.u32 	%p4, %r893, %r388;
	@%p4 bra 	$L__BB212_241;
	mov.u32 	%r390, %ctaid.x;
	shl.b32 	%r16, %r390, 4;
	and.b32  	%r17, %r11, 15;
	rem.u32 	%r391, %r1, %r4;
	shl.b32 	%r18, %r391, 4;
	min.s32 	%r19, %r375, 32;
	shl.b32 	%r392, %r376, 8;
	sub.s32 	%r20, 8223, %r392;
	shl.b32 	%r393, %r4, 8;
	sub.s32 	%r21, 8223, %r393;
	add.s32 	%r22, %r1, %r13;
	max.u32 	%r394, %r22, 16;
	setp.lt.u32 	%p5, %r22, 16;
	selp.u32 	%r395, 1, 0, %p5;
	add.s32 	%r396, %r22, %r395;
	sub.s32 	%r397, %r394, %r396;
	div.u32 	%r398, %r397, %r13;
	add.s32 	%r23, %r398, %r395;
	add.s32 	%r399, %r23, 1;
	and.b32  	%r24, %r399, 3;
	shl.b32 	%r25, %r13, 2;
	add.s32 	%r26, %r22, %r13;
	add.s32 	%r400, %r11, 1;
	and.b32  	%r27, %r400, 15;
	add.s32 	%r401, %r11, 2;
	and.b32  	%r28, %r401, 15;
	add.s32 	%r402, %r11, 3;
	and.b32  	%r29, %r402, 15;
	add.s32 	%r403, %r11, 4;
	and.b32  	%r30, %r403, 15;
	add.s32 	%r404, %r11, 5;
	and.b32  	%r31, %r404, 15;
	add.s32 	%r405, %r11, 6;
	and.b32  	%r32, %r405, 15;
	add.s32 	%r406, %r11, 7;
	and.b32  	%r33, %r406, 15;
	setp.lt.s32 	%p6, %r17, %r376;
	selp.b32 	%r407, 0, %r376, %p6;
	sub.s32 	%r34, %r17, %r407;
	add.s32 	%r408, %r17, 1;
	setp.lt.s32 	%p7, %r408, %r376;
	selp.b32 	%r409, 0, %r376, %p7;
	sub.s32 	%r35, %r408, %r409;
	add.s32 	%r410, %r17, 2;
	setp.lt.s32 	%p8, %r410, %r376;
	selp.b32 	%r411, 0, %r376, %p8;
	sub.s32 	%r36, %r410, %r411;
	add.s32 	%r412, %r17, 3;
	setp.lt.s32 	%p9, %r412, %r376;
	selp.b32 	%r413, 0, %r376, %p9;
	sub.s32 	%r37, %r412, %r413;
	add.s32 	%r414, %r17, 4;
	setp.lt.s32 	%p10, %r414, %r376;
	selp.b32 	%r415, 0, %r376, %p10;
	sub.s32 	%r38, %r414, %r415;
	add.s32 	%r416, %r17, 5;
	setp.lt.s32 	%p11, %r416, %r376;
	selp.b32 	%r417, 0, %r376, %p11;
	sub.s32 	%r39, %r416, %r417;
	add.s32 	%r418, %r17, 6;
	setp.lt.s32 	%p12, %r418, %r376;
	selp.b32 	%r419, 0, %r376, %p12;
	sub.s32 	%r40, %r418, %r419;
	add.s32 	%r420, %r17, 7;
	setp.lt.s32 	%p13, %r420, %r376;
	selp.b32 	%r421, 0, %r376, %p13;
	sub.s32 	%r41, %r420, %r421;
	add.s32 	%r422, %r17, 8;
	setp.lt.s32 	%p14, %r422, %r376;
	selp.b32 	%r423, 0, %r376, %p14;
	sub.s32 	%r42, %r422, %r423;
	add.s32 	%r424, %r17, 9;
	setp.lt.s32 	%p15, %r424, %r376;
	selp.b32 	%r425, 0, %r376, %p15;
	sub.s32 	%r43, %r424, %r425;
	add.s32 	%r426, %r17, 10;
	setp.lt.s32 	%p16, %r426, %r376;
	selp.b32 	%r427, 0, %r376, %p16;
	sub.s32 	%r44, %r426, %r427;
	add.s32 	%r428, %r17, 11;
	setp.lt.s32 	%p17, %r428, %r376;
	selp.b32 	%r429, 0, %r376, %p17;
	sub.s32 	%r45, %r428, %r429;
	add.s32 	%r430, %r17, 12;
	setp.lt.s32 	%p18, %r430, %r376;
	selp.b32 	%r431, 0, %r376, %p18;
	sub.s32 	%r46, %r430, %r431;
	add.s32 	%r432, %r17, 13;
	setp.lt.s32 	%p19, %r432, %r376;
	selp.b32 	%r433, 0, %r376, %p19;
	sub.s32 	%r47, %r432, %r433;
	add.s32 	%r434, %r17, 14;
	setp.lt.s32 	%p20, %r434, %r376;
	selp.b32 	%r435, 0, %r376, %p20;
	sub.s32 	%r48, %r434, %r435;
	add.s32 	%r436, %r17, 15;
	setp.lt.s32 	%p21, %r436, %r376;
	selp.b32 	%r437, 0, %r376, %p21;
	sub.s32 	%r49, %r436, %r437;
	mul.wide.u32 	%rd16, %r13, 4;
	mul.wide.u32 	%rd19, %r13, 8;
	mul.wide.u32 	%rd21, %r13, 12;
	cvt.u64.u32 	%rd12, %r25;
$L__BB212_5:
	setp.gt.u32 	%p22, %r1, 15;
	@%p22 bra 	$L__BB212_19;
	setp.eq.s32 	%p23, %r24, 0;
	mul.lo.s32 	%r67, %r893, %r374;
	mov.u32 	%r894, %r1;
	@%p23 bra 	$L__BB212_10;
	setp.eq.s32 	%p24, %r24, 1;
	add.s32 	%r438, %r67, %r16;
	add.s32 	%r439, %r438, %r1;
	mul.wide.s32 	%rd11, %r439, 4;
	add.s64 	%rd4, %rd1, %rd11;
	ld.global.u32 	%r440, [%rd4];
	shl.b32 	%r441, %r1, 2;
	mov.u32 	%r442, _ZZ9cuda_gemmIiLi256ELi2ELi1ELi16ELi32ELi32ELi32ELi0ELi0EEviiiPT_S1_S1_iiE3Ash;
	add.s32 	%r443, %r442, %r441;
	st.shared.u32 	[%r443], %r440;
	mov.u32 	%r894, %r22;
	@%p24 bra 	$L__BB212_10;
	setp.eq.s32 	%p25, %r24, 2;
	add.s64 	%rd5, %rd4, %rd12;
	ld.global.u32 	%r444, [%rd5];
	shl.b32 	%r445, %r1, 2;
	mov.u32 	%r446, _ZZ9cuda_gemmIiLi256ELi2ELi1ELi16ELi32ELi32ELi32ELi0ELi0EEviiiPT_S1_S1_iiE3Ash;
	add.s32 	%r447, %r446, %r445;
	add.s32 	%r448, %r447, %r25;
	st.shared.u32 	[%r448], %r444;
	mov.u32 	%r894, %r26;
	@%p25 bra 	$L__BB212_10;
	add.s32 	%r894, %r26, %r13;
	add.s64 	%rd14, %rd5, %rd12;
	ld.global.u32 	%r449, [%rd14];
	shl.b32 	%r450, %r1, 2;
	mov.u32 	%r451, _ZZ9cuda_gemmIiLi256ELi2ELi1ELi16ELi32ELi32ELi32ELi0ELi0EEviiiPT_S1_S1_iiE3Ash;
	add.s32 	%r452, %r451, %r450;
	add.s32 	%r453, %r452, %r25;
	add.s32 	%r454, %r453, %r25;
	st.shared.u32 	[%r454], %r449;
$L__BB212_10:
	setp.lt.u32 	%p26, %r23, 3;
	@%p26 bra 	$L__BB212_13;
	shl.b32 	%r455, %r894, 2;
	mov.u32 	%r456, _ZZ9cuda_gemmIiLi256ELi2ELi1ELi16ELi32ELi32ELi32ELi0ELi0EEviiiPT_S1_S1_iiE3Ash;
	add.s32 	%r897, %r456, %r455;
	add.s32 	%r457, %r16, %r894;
	add.s32 	%r896, %r457, %r67;
$L__BB212_12:
	mul.wide.s32 	%rd15, %r896, 4;
	add.s64 	%rd17, %rd1, %rd15;
	add.s64 	%rd18, %rd17, %rd16;
	add.s64 	%rd20, %rd17, %rd19;
	add.s64 	%rd22, %rd17, %rd21;
	ld.global.u32 	%r458, [%rd17];
	st.shared.u32 	[%r897], %r458;
	ld.global.u32 	%r459, [%rd18];
	add.s32 	%r460, %r897, %r25;
	st.shared.u32 	[%r460], %r459;
	ld.global.u32 	%r461, [%rd20];
	shl.b32 	%r462, %r13, 3;
	add.s32 	%r463, %r897, %r462;
	st.shared.u32 	[%r463], %r461;
	ld.global.u32 	%r464, [%rd22];
	mad.lo.s32 	%r465, %r13, 12, %r897;
	st.shared.u32 	[%r465], %r464;
	add.s32 	%r894, %r894, %r25;
	shl.b32 	%r466, %r13, 4;
	add.s32 	%r897, %r897, %r466;
	add.s32 	%r896, %r896, %r25;
	setp.lt.u32 	%p27, %r894, 16;
	@%p27 bra 	$L__BB212_12;
$L__BB212_13:
	mov.u32 	%r895, %r1;
	@%p23 bra 	$L__BB212_17;
	setp.eq.s32 	%p29, %r24, 1;
	shl.b32 	%r467, %r1, 2;
	mov.u32 	%r468, _ZZ9cuda_gemmIiLi256ELi2ELi1ELi16ELi32ELi32ELi32ELi0ELi0EEviiiPT_S1_S1_iiE3Csh;
	add.s32 	%r469, %r468, %r467;
	mov.b32 	%r470, 0;
	st.shared.u32 	[%r469], %r470;
	mov.u32 	%r895, %r22;
	@%p29 bra 	$L__BB212_17;
	setp.eq.s32 	%p30, %r24, 2;
	add.s32 	%r474, %r469, %r25;
	mov.b32 	%r475, 0;
	st.shared.u32 	[%r474], %r475;
	mov.u32 	%r895, %r26;
	@%p30 bra 	$L__BB212_17;
	add.s32 	%r895, %r26, %r13;
	mov.u32 	%r477, _ZZ9cuda_gemmIiLi256ELi2ELi1ELi16ELi32ELi32ELi32ELi0ELi0EEviiiPT_S1_S1_iiE3Csh;
	add.s32 	%r478, %r477, %r467;
	add.s32 	%r479, %r478, %r25;
	add.s32 	%r480, %r479, %r25;
	mov.b32 	%r481, 0;
	st.shared.u32 	[%r480], %r481;
$L__BB212_17:
	@%p26 bra 	$L__BB212_19;
$L__BB212_18:
	shl.b32 	%r482, %r895, 2;
	mov.u32 	%r483, _ZZ9cuda_gemmIiLi256ELi2ELi1ELi16ELi32ELi32ELi32ELi0ELi0EEviiiPT_S1_S1_iiE3Csh;
	add.s32 	%r484, %r483, %r482;
	mov.b32 	%r485, 0;
	st.shared.u32 	[%r484], %r485;
	add.s32 	%r486, %r484, %r25;
	st.shared.u32 	[%r486], %r485;
	add.s32 	%r487, %r486, %r25;
	st.shared.u32 	[%r487], %r485;
	add.s32 	%r488, %r487, %r25;
	st.shared.u32 	[%r488], %r485;
	add.s32 	%r895, %r25, %r895;
	setp.lt.u32 	%p32, %r895, 16;
	@%p32 bra 	$L__BB212_18;
$L__BB212_19:
	setp.lt.s32 	%p33, %r9, 1;
	bar.sync 	0;
	@%p33 bra 	$L__BB212_233;
	setp.ne.s32 	%p34, %r4, 1;
	@%p34 bra 	$L__BB212_90;
	mov.b32 	%r916, 0;
$L__BB212_22:
	setp.lt.s32 	%p141, %r376, 1;
	add.s32 	%r99, %r916, %r11;
	mad.lo.s32 	%r100, %r99, %r376, %r18;
	@%p141 bra 	$L__BB212_24;
	add.s32 	%r702, %r100, %r17;
	shl.b32 	%r703, %r702, 2;
	mov.u32 	%r704, _ZZ9cuda_gemmIiLi256ELi2ELi1ELi16ELi32ELi32ELi32ELi0ELi0EEviiiPT_S1_S1_iiE3Ash;
	add.s32 	%r705, %r704, %r703;
	ld.shared.u32 	%r1067, [%r705];
$L__BB212_24:
	setp.lt.s32 	%p142, %r376, 2;
	@%p142 bra 	$L__BB212_26;
	add.s32 	%r706, %r100, %r27;
	shl.b32 	%r707, %r706, 2;
	mov.u32 	%r708, _ZZ9cuda_gemmIiLi256ELi2ELi1ELi16ELi32ELi32ELi32ELi0ELi0EEviiiPT_S1_S1_iiE3Ash;
	add.s32 	%r709, %r708, %r707;
	ld.shared.u32 	%r1066, [%r709];
$L__BB212_26:
	setp.lt.s32 	%p143, %r376, 3;
	@%p143 bra 	$L__BB212_28;
	add.s32 	%r710, %r100, %r28;
	shl.b32 	%r711, %r710, 2;
	mov.u32 	%r712, _ZZ9cuda_gemmIiLi256ELi2ELi1ELi16ELi32ELi32ELi32ELi0ELi0EEviiiPT_S1_S1_iiE3Ash;
	add.s32 	%r713, %r712, %r711;
	ld.shared.u32 	%r1065, [%r713];
$L__BB212_28:
	setp.lt.s32 	%p144, %r376, 4;
	@%p144 bra 	$L__BB212_30;
	add.s32 	%r714, %r100, %r29;
	shl.b32 	%r715, %r714, 2;
	mov.u32 	%r716, _ZZ9cuda_gemmIiLi256ELi2ELi1ELi16ELi32ELi32ELi32ELi0ELi0EEviiiPT_S1_S1_iiE3Ash;
	add.s32 	%r717, %r716, %r715;
	ld.shared.u32 	%r1064, [%r717];
$L__BB212_30:
	setp.lt.s32 	%p145, %r376, 5;
	@%p145 bra 	$L__BB212_32;
	add.s32 	%r718, %r100, %r30;
	shl.b32 	%r719, %r718, 2;
	mov.u32 	%r720, _ZZ9cuda_gemmIiLi256ELi2ELi1ELi16ELi32ELi32ELi32ELi0ELi0EEviiiPT_S1_S1_iiE3Ash;
	add.s32 	%r721, %r720, %r719;
	ld.shared.u32 	%r1063, [%r721];
$L__BB212_32:
	setp.lt.s32 	%p146, %r376, 6;
	@%p146 bra 	$L__BB212_34;
	add.s32 	%r722, %r100, %r31;
	shl.b32 	%r723, %r722, 2;
	mov.u32 	%r724, _ZZ9cuda_gemmIiLi256ELi2ELi1ELi16ELi32ELi32ELi32ELi0ELi0EEviiiPT_S1_S1_iiE3Ash;
	add.s32 	%r725, %r724, %r723;
	ld.shared.u32 	%r1062, [%r725];
$L__BB212_34:
	setp.lt.s32 	%p147, %r376, 7;
	@%p147 bra 	$L__BB212_36;
	add.s32 	%r726, %r100, %r32;
	shl.b32 	%r727, %r726, 2;
	mov.u32 	%r728, _ZZ9cuda_gemmIiLi256ELi2ELi1ELi16ELi32ELi32ELi32ELi0ELi0EEviiiPT_S1_S1_iiE3Ash;
	add.s32 	%r729, %r728, %r727;
	ld.shared.u32 	%r1061, [%r729];
$L__BB212_36:
	setp.lt.s32 	%p148, %r376, 8;
	@%p148 bra 	$L__BB212_38;
	add.s32 	%r730, %r100, %r33;
	shl.b32 	%r731, %r730, 2;
	mov.u32 	%r732, _ZZ9cuda_gemmIiLi256ELi2ELi1ELi16ELi32ELi32ELi32ELi0ELi0EEviiiPT_S1_S1_iiE3Ash;
	add.s32 	%r733, %r732, %r731;
	ld.shared.u32 	%r1060, [%r733];
$L__BB212_38:
	setp.lt.s32 	%p149, %r376, 9;
	@%p149 bra 	$L__BB212_40;
	xor.b32  	%r734, %r17, 8;
	add.s32 	%r735, %r100, %r734;
	shl.b32 	%r736, %r735, 2;
	mov.u32 	%r737, _ZZ9cuda_gemmIiLi256ELi2ELi1ELi16ELi32ELi32ELi32ELi0ELi0EEviiiPT_S1_S1_iiE3Ash;
	add.s32 	%r738, %r737, %r736;
	ld.shared.u32 	%r1059, [%r738];
$L__BB212_40:
	setp.lt.s32 	%p150, %r376, 10;
	@%p150 bra 	$L__BB212_42;
	add.s32 	%r739, %r11, 9;
	and.b32  	%r740, %r739, 15;
	add.s32 	%r741, %r100, %r740;
	shl.b32 	%r742, %r741, 2;
	mov.u32 	%r743, _ZZ9cuda_gemmIiLi256ELi2ELi1ELi16ELi32ELi32ELi32ELi0ELi0EEviiiPT_S1_S1_iiE3Ash;
	add.s32 	%r744, %r743, %r742;
	ld.shared.u32 	%r1058, [%r744];
$L__BB212_42:
	setp.lt.s32 	%p151, %r376, 11;
	@%p151 bra 	$L__BB212_44;
	add.s32 	%r745, %r11, 10;
	and.b32  	%r746, %r745, 15;
	add.s32 	%r747, %r100, %r746;
	shl.b32 	%r748, %r747, 2;
	mov.u32 	%r749, _ZZ9cuda_gemmIiLi256ELi2ELi1ELi16ELi32ELi32ELi32ELi0ELi0EEviiiPT_S1_S1_iiE3Ash;
	add.s32 	%r750, %r749, %r748;
	ld.shared.u32 	%r1057, [%r750];
$L__BB212_44:
	setp.lt.s32 	%p152, %r376, 12;
	@%p152 bra 	$L__BB212_46;
	add.s32 	%r751, %r11, 11;
	and.b32  	%r752, %r751, 15;
	add.s32 	%r753, %r100, %r752;
	shl.b32 	%r754, %r753, 2;
	mov.u32 	%r755, _ZZ9cuda_gemmIiLi256ELi2ELi1ELi16ELi32ELi32ELi32ELi0ELi0EEviiiPT_S1_S1_iiE3Ash;
	add.s32 	%r756, %r755, %r754;
	ld.shared.u32 	%r1056, [%r756];
$L__BB212_46:
	setp.lt.s32 	%p153, %r376, 13;
	@%p153 bra 	$L__BB212_48;
	add.s32 	%r757, %r11, 12;
	and.b32  	%r758, %r757, 15;
	add.s32 	%r759, %r100, %r758;
	shl.b32 	%r760, %r759, 2;
	mov.u32 	%r761, _ZZ9cuda_gemmIiLi256ELi2ELi1ELi16ELi32ELi32ELi32ELi0ELi0EEviiiPT_S1_S1_iiE3Ash;
	add.s32 	%r762, %r761, %r760;
	ld.shared.u32 	%r1055, [%r762];
$L__BB212_48:
	setp.lt.s32 	%p154, %r376, 14;
	@%p154 bra 	$L__BB212_50;
	add.s32 	%r763, %r11, 13;
	and.b32  	%r764, %r763, 15;
	add.s32 	%r765, %r100, %r764;
	shl.b32 	%r766, %r765, 2;
	mov.u32 	%r767, _ZZ9cuda_gemmIiLi256ELi2ELi1ELi16ELi32ELi32ELi32ELi0ELi0EEviiiPT_S1_S1_iiE3Ash;
	add.s32 	%r768, %r767, %r766;
	ld.shared.u32 	%r1054, [%r768];
$L__BB212_50:
	setp.lt.s32 	%p155, %r376, 15;
	@%p155 bra 	$L__BB212_52;
	add.s32 	%r769, %r11, 14;
	and.b32  	%r770, %r769, 15;
	add.s32 	%r771, %r100, %r770;
	shl.b32 	%r772, %r771, 2;
	mov.u32 	%r773, _ZZ9cuda_gemmIiLi256ELi2ELi1ELi16ELi32ELi32ELi32ELi0ELi0EEviiiPT_S1_S1_iiE3Ash;
	add.s32 	%r774, %r773, %r772;
	ld.shared.u32 	%r1053, [%r774];
$L__BB212_52:
	setp.lt.s32 	%p156, %r376, 16;
	@%p156 bra 	$L__BB212_54;
	add.s32 	%r775, %r11, -1;
	and.b32  	%r776, %r775, 15;
	add.s32 	%r777, %r100, %r776;
	shl.b32 	%r778, %r777, 2;
	mov.u32 	%r779, _ZZ9cuda_gemmIiLi256ELi2ELi1ELi16ELi32ELi32ELi32ELi0ELi0EEviiiPT_S1_S1_iiE3Ash;
	add.s32 	%r780, %r779, %r778;
	ld.shared.u32 	%r1052, [%r780];
$L__BB212_54:
	setp.lt.s32 	%p157, %r12, %r19;
	@%p157 bra 	$L__BB212_56;
$L__BB212_55:
	add.s32 	%r916, %r916, %r10;
	setp.lt.s32 	%p191, %r916, %r9;
	@%p191 bra 	$L__BB212_22;
	bra.uni 	$L__BB212_233;
$L__BB212_56:
	rem.s32 	%r781, %r2, %r376;
	shl.b32 	%r782, %r781, 2;
	mov.u32 	%r783, _ZZ9cuda_gemmIiLi256ELi2ELi1ELi16ELi32ELi32ELi32ELi0ELi0EEviiiPT_S1_S1_iiE11kron_fac_sh;
	add.s32 	%r134, %r783, %r782;
	mov.u32 	%r933, %r12;
$L__BB212_57:
	mad.lo.s32 	%r785, %r933, 132, %r134;
	ld.shared.u32 	%r136, [%r785];
	mov.b32 	%r935, 0;
	@%p141 bra 	$L__BB212_59;
	shfl.sync.idx.b32	%r786|%p159, %r136, %r34, %r20, -1;
	mul.lo.s32 	%r935, %r786, %r1067;
$L__BB212_59:
	@%p142 bra 	$L__BB212_61;
	shfl.sync.idx.b32	%r787|%p161, %r136, %r35, %r20, -1;
	mad.lo.s32 	%r935, %r787, %r1066, %r935;
$L__BB212_61:
	@%p143 bra 	$L__BB212_63;
	shfl.sync.idx.b32	%r788|%p163, %r136, %r36, %r20, -1;
	mad.lo.s32 	%r935, %r788, %r1065, %r935;
$L__BB212_63:
	@%p144 bra 	$L__BB212_65;
	shfl.sync.idx.b32	%r789|%p165, %r136, %r37, %r20, -1;
	mad.lo.s32 	%r935, %r789, %r1064, %r935;
$L__BB212_65:
	@%p145 bra 	$L__BB212_67;
	shfl.sync.idx.b32	%r790|%p167, %r136, %r38, %r20, -1;
	mad.lo.s32 	%r935, %r790, %r1063, %r935;
$L__BB212_67:
	setp.lt.s32 	%p168, %r376, 6;
	@%p168 bra 	$L__BB212_69;
	shfl.sync.idx.b32	%r791|%p169, %r136, %r39, %r20, -1;
	mad.lo.s32 	%r935, %r791, %r1062, %r935;
$L__BB212_69:
	setp.lt.s32 	%p170, %r376, 7;
	@%p170 bra 	$L__BB212_71;
	shfl.sync.idx.b32	%r792|%p171, %r136, %r40, %r20, -1;
	mad.lo.s32 	%r935, %r792, %r1061, %r935;
$L__BB212_71:
	setp.lt.s32 	%p172, %r376, 8;
	@%p172 bra 	$L__BB212_73;
	shfl.sync.idx.b32	%r793|%p173, %r136, %r41, %r20, -1;
	mad.lo.s32 	%r935, %r793, %r1060, %r935;
$L__BB212_73:
	setp.lt.s32 	%p174, %r376, 9;
	@%p174 bra 	$L__BB212_75;
	shfl.sync.idx.b32	%r794|%p175, %r136, %r42, %r20, -1;
	mad.lo.s32 	%r935, %r794, %r1059, %r935;
$L__BB212_75:
	setp.lt.s32 	%p176, %r376, 10;
	@%p176 bra 	$L__BB212_77;
	shfl.sync.idx.b32	%r795|%p177, %r136, %r43, %r20, -1;
	mad.lo.s32 	%r935, %r795, %r1058, %r935;
$L__BB212_77:
	setp.lt.s32 	%p178, %r376, 11;
	@%p178 bra 	$L__BB212_79;
	shfl.sync.idx.b32	%r796|%p179, %r136, %r44, %r20, -1;
	mad.lo.s32 	%r935, %r796, %r1057, %r935;
$L__BB212_79:
	setp.lt.s32 	%p180, %r376, 12;
	@%p180 bra 	$L__BB212_81;
	shfl.sync.idx.b32	%r797|%p181, %r136, %r45, %r20, -1;
	mad.lo.s32 	%r935, %r797, %r1056, %r935;
$L__BB212_81:
	setp.lt.s32 	%p182, %r376, 13;
	@%p182 bra 	$L__BB212_83;
	shfl.sync.idx.b32	%r798|%p183, %r136, %r46, %r20, -1;
	mad.lo.s32 	%r935, %r798, %r1055, %r935;
$L__BB212_83:
	setp.lt.s32 	%p184, %r376, 14;
	@%p184 bra 	$L__BB212_85;
	shfl.sync.idx.b32	%r799|%p185, %r136, %r47, %r20, -1;
	mad.lo.s32 	%r935, %r799, %r1054, %r935;
$L__BB212_85:
	setp.lt.s32 	%p186, %r376, 15;
	@%p186 bra 	$L__BB212_87;
	shfl.sync.idx.b32	%r800|%p187, %r136, %r48, %r20, -1;
	mad.lo.s32 	%r935, %r800, %r1053, %r935;
$L__BB212_87:
	setp.lt.s32 	%p188, %r376, 16;
	@%p188 bra 	$L__BB212_89;
	shfl.sync.idx.b32	%r801|%p189, %r136, %r49, %r20, -1;
	mad.lo.s32 	%r935, %r801, %r1052, %r935;
$L__BB212_89:
	mad.lo.s32 	%r802, %r933, %r9, %r99;
	shl.b32 	%r803, %r802, 2;
	mov.u32 	%r804, _ZZ9cuda_gemmIiLi256ELi2ELi1ELi16ELi32ELi32ELi32ELi0ELi0EEviiiPT_S1_S1_iiE3Csh;
	add.s32 	%r805, %r804, %r803;
	ld.shared.u32 	%r806, [%r805];
	add.s32 	%r807, %r806, %r935;
	st.shared.u32 	[%r805], %r807;
	add.s32 	%r933, %r933, %r14;
	setp.lt.s32 	%p190, %r933, %r19;
	@%p190 bra 	$L__BB212_57;
	bra.uni 	$L__BB212_55;
$L__BB212_90:
	setp.gt.u32 	%p35, %r376, 31;
	@%p35 bra 	$L__BB212_124;
	mov.b32 	%r1018, 0;
$L__BB212_92:
	setp.eq.s32 	%p36, %r376, 0;
	add.s32 	%r279, %r1018, %r11;
	mad.lo.s32 	%r280, %r279, %r376, %r18;
	@%p36 bra 	$L__BB212_94;
	add.s32 	%r490, %r280, %r17;
	shl.b32 	%r491, %r490, 2;
	mov.u32 	%r492, _ZZ9cuda_gemmIiLi256ELi2ELi1ELi16ELi32ELi32ELi32ELi0ELi0EEviiiPT_S1_S1_iiE3Ash;
	add.s32 	%r493, %r492, %r491;
	ld.shared.u32 	%r1067, [%r493];
$L__BB212_94:
	setp.lt.s32 	%p37, %r376, 2;
	@%p37 bra 	$L__BB212_96;
	add.s32 	%r494, %r280, %r27;
	shl.b32 	%r495, %r494, 2;
	mov.u32 	%r496, _ZZ9cuda_gemmIiLi256ELi2ELi1ELi16ELi32ELi32ELi32ELi0ELi0EEviiiPT_S1_S1_iiE3Ash;
	add.s32 	%r497, %r496, %r495;
	ld.shared.u32 	%r1066, [%r497];
$L__BB212_96:
	setp.lt.s32 	%p38, %r376, 3;
	@%p38 bra 	$L__BB212_98;
	add.s32 	%r498, %r280, %r28;
	shl.b32 	%r499, %r498, 2;
	mov.u32 	%r500, _ZZ9cuda_gemmIiLi256ELi2ELi1ELi16ELi32ELi32ELi32ELi0ELi0EEviiiPT_S1_S1_iiE3Ash;
	add.s32 	%r501, %r500, %r499;
	ld.shared.u32 	%r1065, [%r501];
$L__BB212_98:
	setp.lt.s32 	%p39, %r376, 4;
	@%p39 bra 	$L__BB212_100;
	add.s32 	%r502, %r280, %r29;
	shl.b32 	%r503, %r502, 2;
	mov.u32 	%r504, _ZZ9cuda_gemmIiLi256ELi2ELi1ELi16ELi32ELi32ELi32ELi0ELi0EEviiiPT_S1_S1_iiE3Ash;
	add.s32 	%r505, %r504, %r503;
	ld.shared.u32 	%r1064, [%r505];
$L__BB212_100:
	setp.lt.s32 	%p40, %r376, 5;
	@%p40 bra 	$L__BB212_102;
	add.s32 	%r506, %r280, %r30;
	shl.b32 	%r507, %r506, 2;
	mov.u32 	%r508, _ZZ9cuda_gemmIiLi256ELi2ELi1ELi16ELi32ELi32ELi32ELi0ELi0EEviiiPT_S1_S1_iiE3Ash;
	add.s32 	%r509, %r508, %r507;
	ld.shared.u32 	%r1063, [%r509];
$L__BB212_102:
	setp.lt.s32 	%p41, %r376, 6;
	@%p41 bra 	$L__BB212_104;
	add.s32 	%r510, %r280, %r31;
	shl.b32 	%r511, %r510, 2;
	mov.u32 	%r512, _ZZ9cuda_gemmIiLi256ELi2ELi1ELi16ELi32ELi32ELi32ELi0ELi0EEviiiPT_S1_S1_iiE3Ash;
	add.s32 	%r513, %r512, %r511;
	ld.shared.u32 	%r1062, [%r513];
$L__BB212_104:
	setp.lt.s32 	%p42, %r376, 7;
	@%p42 bra 	$L__BB212_106;
	add.s32 	%r514, %r280, %r32;
	shl.b32 	%r515, %r514, 2;
	mov.u32 	%r516, _ZZ9cuda_gemmIiLi256ELi2ELi1ELi16ELi32ELi32ELi32ELi0ELi0EEviiiPT_S1_S1_iiE3Ash;
	add.s32 	%r517, %r516, %r515;
	ld.shared.u32 	%r1061, [%r517];
$L__BB212_106:
	setp.lt.s32 	%p43, %r376, 8;
	@%p43 bra 	$L__BB212_108;
	add.s32 	%r518, %r280, %r33;
	shl.b32 	%r519, %r518, 2;
	mov.u32 	%r520, _ZZ9cuda_gemmIiLi256ELi2ELi1ELi16ELi32ELi32ELi32ELi0ELi0EEviiiPT_S1_S1_iiE3Ash;
	add.s32 	%r521, %r520, %r519;
	ld.shared.u32 	%r1060, [%r521];
$L__BB212_108:
	setp.lt.s32 	%p44, %r376, 9;
	@%p44 bra 	$L__BB212_110;
	xor.b32  	%r522, %r17, 8;
	add.s32 	%r523, %r280, %r522;
	shl.b32 	%r524, %r523, 2;
	mov.u32 	%r525, _ZZ9cuda_gemmIiLi256ELi2ELi1ELi16ELi32ELi32ELi32ELi0ELi0EEviiiPT_S1_S1_iiE3Ash;
	add.s32 	%r526, %r525, %r524;
	ld.shared.u32 	%r1059, [%r526];
$L__BB212_110:
	setp.lt.s32 	%p45, %r376, 10;
	@%p45 bra 	$L__BB212_112;
	add.s32 	%r527, %r11, 9;
	and.b32  	%r528, %r527, 15;
	add.s32 	%r529, %r280, %r528;
	shl.b32 	%r530, %r529, 2;
	mov.u32 	%r531, _ZZ9cuda_gemmIiLi256ELi2ELi1ELi16ELi32ELi32ELi32ELi0ELi0EEviiiPT_S1_S1_iiE3Ash;
	add.s32 	%r532, %r531, %r530;
	ld.shared.u32 	%r1058, [%r532];
$L__BB212_112:
	setp.lt.s32 	%p46, %r376, 11;
	@%p46 bra 	$L__BB212_114;
	add.s32 	%r533, %r11, 10;
	and.b32  	%r534, %r533, 15;
	add.s32 	%r535, %r280, %r534;
	shl.b32 	%r536, %r535, 2;
	mov.u32 	%r537, _ZZ9cuda_gemmIiLi256ELi2ELi1ELi16ELi32ELi32ELi32ELi0ELi0EEviiiPT_S1_S1_iiE3Ash;
	add.s32 	%r538, %r537, %r536;
	ld.shared.u32 	%r1057, [%r538];
$L__BB212_114:
	setp.lt.s32 	%p47, %r376, 12;
	@%p47 bra 	$L__BB212_116;
	add.s32 	%r539, %r11, 11;
	and.b32  	%r540, %r539, 15;
	add.s32 	%r541, %r280, %r540;
	shl.b32 	%r542, %r541, 2;
	mov.u32 	%r543, _ZZ9cuda_gemmIiLi256ELi2ELi1ELi16ELi32ELi32ELi32ELi0ELi0EEviiiPT_S1_S1_iiE3Ash;
	add.s32 	%r544, %r543, %r542;
	ld.shared.u32 	%r1056, [%r544];
$L__BB212_116:
	setp.lt.s32 	%p48, %r376, 13;
	@%p48 bra 	$L__BB212_118;
	add.s32 	%r545, %r11, 12;
	and.b32  	%r546, %r545, 15;
	add.s32 	%r547, %r280, %r546;
	shl.b32 	%r548, %r547, 2;
	mov.u32 	%r549, _ZZ9cuda_gemmIiLi256ELi2ELi1ELi16ELi32ELi32ELi32ELi0ELi0EEviiiPT_S1_S1_iiE3Ash;
	add.s32 	%r550, %r549, %r548;
	ld.shared.u32 	%r1055, [%r550];
$L__BB212_118:
	setp.lt.s32 	%p49, %r376, 14;
	@%p49 bra 	$L__BB212_120;
	add.s32 	%r551, %r11, 13;
	and.b32  	%r552, %r551, 15;
	add.s32 	%r553, %r280, %r552;
	shl.b32 	%r554, %r553, 2;
	mov.u32 	%r555, _ZZ9cuda_gemmIiLi256ELi2ELi1ELi16ELi32ELi32ELi32ELi0ELi0EEviiiPT_S1_S1_iiE3Ash;
	add.s32 	%r556, %r555, %r554;
	ld.shared.u32 	%r1054, [%r556];
$L__BB212_120:
	setp.lt.s32 	%p50, %r376, 15;
	@%p50 bra 	$L__BB212_122;
	add.s32 	%r557, %r11, 14;
	and.b32  	%r558, %r557, 15;
	add.s32 	%r559, %r280, %r558;
	shl.b32 	%r560, %r559, 2;
	mov.u32 	%r561, _ZZ9cuda_gemmIiLi256ELi2ELi1ELi16ELi32ELi32ELi32ELi0ELi0EEviiiPT_S1_S1_iiE3Ash;
	add.s32 	%r562, %r561, %r560;
	ld.shared.u32 	%r1053, [%r562];
$L__BB212_122:
	setp.lt.s32 	%p51, %r376, 16;
	@%p51 bra 	$L__BB212_197;
	add.s32 	%r563, %r11, -1;
	and.b32  	%r564, %r563, 15;
	add.s32 	%r565, %r280, %r564;
	shl.b32 	%r566, %r565, 2;
	mov.u32 	%r567, _ZZ9cuda_gemmIiLi256ELi2ELi1ELi16ELi32ELi32ELi32ELi0ELi0EEviiiPT_S1_S1_iiE3Ash;
	add.s32 	%r568, %r567, %r566;
	ld.shared.u32 	%r1052, [%r568];
	bra.uni 	$L__BB212_197;
$L__BB212_124:
	mov.b32 	%r966, 0;
$L__BB212_125:
	setp.lt.s32 	%p87, %r376, 1;
	add.s32 	%r187, %r966, %r11;
	mad.lo.s32 	%r188, %r187, %r376, %r18;
	@%p87 bra 	$L__BB212_127;
	add.s32 	%r595, %r188, %r17;
	shl.b32 	%r596, %r595, 2;
	mov.u32 	%r597, _ZZ9cuda_gemmIiLi256ELi2ELi1ELi16ELi32ELi32ELi32ELi0ELi0EEviiiPT_S1_S1_iiE3Ash;
	add.s32 	%r598, %r597, %r596;
	ld.shared.u32 	%r1067, [%r598];
$L__BB212_127:
	setp.lt.s32 	%p88, %r376, 2;
	@%p88 bra 	$L__BB212_129;
	add.s32 	%r599, %r188, %r27;
	shl.b32 	%r600, %r599, 2;
	mov.u32 	%r601, _ZZ9cuda_gemmIiLi256ELi2ELi1ELi16ELi32ELi32ELi32ELi0ELi0EEviiiPT_S1_S1_iiE3Ash;
	add.s32 	%r602, %r601, %r600;
	ld.shared.u32 	%r1066, [%r602];
$L__BB212_129:
	setp.lt.s32 	%p89, %r376, 3;
	@%p89 bra 	$L__BB212_131;
	add.s32 	%r603, %r188, %r28;
	shl.b32 	%r604, %r603, 2;
	mov.u32 	%r605, _ZZ9cuda_gemmIiLi256ELi2ELi1ELi16ELi32ELi32ELi32ELi0ELi0EEviiiPT_S1_S1_iiE3Ash;
	add.s32 	%r606, %r605, %r604;
	ld.shared.u32 	%r1065, [%r606];
$L__BB212_131:
	setp.lt.s32 	%p90, %r376, 4;
	@%p90 bra 	$L__BB212_133;
	add.s32 	%r607, %r188, %r29;
	shl.b32 	%r608, %r607, 2;
	mov.u32 	%r609, _ZZ9cuda_gemmIiLi256ELi2ELi1ELi16ELi32ELi32ELi32ELi0ELi0EEviiiPT_S1_S1_iiE3Ash;
	add.s32 	%r610, %r609, %r608;
	ld.shared.u32 	%r1064, [%r610];
$L__BB212_133:
	setp.lt.s32 	%p91, %r376, 5;
	@%p91 bra 	$L__BB212_135;
	add.s32 	%r611, %r188, %r30;
	shl.b32 	%r612, %r611, 2;
	mov.u32 	%r613, _ZZ9cuda_gemmIiLi256ELi2ELi1ELi16ELi32ELi32ELi32ELi0ELi0EEviiiPT_S1_S1_iiE3Ash;
	add.s32 	%r614, %r613, %r612;
	ld.shared.u32 	%r1063, [%r614];
$L__BB212_135:
	setp.lt.s32 	%p92, %r376, 6;
	@%p92 bra 	$L__BB212_137;
	add.s32 	%r615, %r188, %r31;
	shl.b32 	%r616, %r615, 2;
	mov.u32 	%r617, _ZZ9cuda_gemmIiLi256ELi2ELi1ELi16ELi32ELi32ELi32ELi0ELi0EEviiiPT_S1_S1_iiE3Ash;
	add.s32 	%r618, %r617, %r616;
	ld.shared.u32 	%r1062, [%r618];
$L__BB212_137:
	setp.lt.s32 	%p93, %r376, 7;
	@%p93 bra 	$L__BB212_139;
	add.s32 	%r619, %r188, %r32;
	shl.b32 	%r620, %r619, 2;
	mov.u32 	%r621, _ZZ9cuda_gemmIiLi256ELi2ELi1ELi16ELi32ELi32ELi32ELi0ELi0EEviiiPT_S1_S1_iiE3Ash;
	add.s32 	%r622, %r621, %r620;
	ld.shared.u32 	%r1061, [%r622];
$L__BB212_139:
	setp.lt.s32 	%p94, %r376, 8;
	@%p94 bra 	$L__BB212_141;
	add.s32 	%r623, %r188, %r33;
	shl.b32 	%r624, %r623, 2;
	mov.u32 	%r625, _ZZ9cuda_gemmIiLi256ELi2ELi1ELi16ELi32ELi32ELi32ELi0ELi0EEviiiPT_S1_S1_iiE3Ash;
	add.s32 	%r626, %r625, %r624;
	ld.shared.u32 	%r1060, [%r626];
$L__BB212_141:
	setp.lt.s32 	%p95, %r376, 9;
	@%p95 bra 	$L__BB212_143;
	xor.b32  	%r627, %r17, 8;
	add.s32 	%r628, %r188, %r627;
	shl.b32 	%r629, %r628, 2;
	mov.u32 	%r630, _ZZ9cuda_gemmIiLi256ELi2ELi1ELi16ELi32ELi32ELi32ELi0ELi0EEviiiPT_S1_S1_iiE3Ash;
	add.s32 	%r631, %r630, %r629;
	ld.shared.u32 	%r1059, [%r631];
$L__BB212_143:
	setp.lt.s32 	%p96, %r376, 10;
	@%p96 bra 	$L__BB212_145;
	add.s32 	%r632, %r11, 9;
	and.b32  	%r633, %r632, 15;
	add.s32 	%r634, %r188, %r633;
	shl.b32 	%r635, %r634, 2;
	mov.u32 	%r636, _ZZ9cuda_gemmIiLi256ELi2ELi1ELi16ELi32ELi32ELi32ELi0ELi0EEviiiPT_S1_S1_iiE3Ash;
	add.s32 	%r637, %r636, %r635;
	ld.shared.u32 	%r1058, [%r637];
$L__BB212_145:
	setp.lt.s32 	%p97, %r376, 11;
	@%p97 bra 	$L__BB212_147;
	add.s32 	%r638, %r11, 10;
	and.b32  	%r639, %r638, 15;
	add.s32 	%r640, %r188, %r639;
	shl.b32 	%r641, %r640, 2;
	mov.u32 	%r642, _ZZ9cuda_gemmIiLi256ELi2ELi1ELi16ELi32ELi32ELi32ELi0ELi0EEviiiPT_S1_S1_iiE3Ash;
	add.s32 	%r643, %r642, %r641;
	ld.shared.u32 	%r1057, [%r643];
$L__BB212_147:
	setp.lt.s32 	%p98, %r376, 12;
	@%p98 bra 	$L__BB212_149;
	add.s32 	%r644, %r11, 11;
	and.b32  	%r645, %r644, 15;
	add.s32 	%r646, %r188, %r645;
	shl.b32 	%r647, %r646, 2;
	mov.u32 	%r648, _ZZ9cuda_gemmIiLi256ELi2ELi1ELi16ELi32ELi32ELi32ELi0ELi0EEviiiPT_S1_S1_iiE3Ash;
	add.s32 	%r649, %r648, %r647;
	ld.shared.u32 	%r1056, [%r649];
$L__BB212_149:
	setp.lt.s32 	%p99, %r376, 13;
	@%p99 bra 	$L__BB212_151;
	add.s32 	%r650, %r11, 12;
	and.b32  	%r651, %r650, 15;
	add.s32 	%r652, %r188, %r651;
	shl.b32 	%r653, %r652, 2;
	mov.u32 	%r654, _ZZ9cuda_gemmIiLi256ELi2ELi1ELi16ELi32ELi32ELi32ELi0ELi0EEviiiPT_S1_S1_iiE3Ash;
	add.s32 	%r655, %r654, %r653;
	ld.shared.u32 	%r1055, [%r655];
$L__BB212_151:
	setp.lt.s32 	%p100, %r376, 14;
	@%p100 bra 	$L__BB212_153;
	add.s32 	%r656, %r11, 13;
	and.b32  	%r657, %r656, 15;
	add.s32 	%r658, %r188, %r657;
	shl.b32 	%r659, %r658, 2;
	mov.u32 	%r660, _ZZ9cuda_gemmIiLi256ELi2ELi1ELi16ELi32ELi32ELi32ELi0ELi0EEviiiPT_S1_S1_iiE3Ash;
	add.s32 	%r661, %r660, %r659;
	ld.shared.u32 	%r1054, [%r661];
$L__BB212_153:
	setp.lt.s32 	%p101, %r376, 15;
	@%p101 bra 	$L__BB212_155;
	add.s32 	%r662, %r11, 14;
	and.b32  	%r663, %r662, 15;
	add.s32 	%r664, %r188, %r663;
	shl.b32 	%r665, %r664, 2;
	mov.u32 	%r666, _ZZ9cuda_gemmIiLi256ELi2ELi1ELi16ELi32ELi32ELi32ELi0ELi0EEviiiPT_S1_S1_iiE3Ash;
	add.s32 	%r667, %r666, %r665;
	ld.shared.u32 	%r1053, [%r667];
$L__BB212_155:
	setp.lt.s32 	%p102, %r376, 16;
	@%p102 bra 	$L__BB212_157;
	add.s32 	%r668, %r11, -1;
	and.b32  	%r669, %r668, 15;
	add.s32 	%r670, %r188, %r669;
	shl.b32 	%r671, %r670, 2;
	mov.u32 	%r672, _ZZ9cuda_gemmIiLi256ELi2ELi1ELi16ELi32ELi32ELi32ELi0ELi0EEviiiPT_S1_S1_iiE3Ash;
	add.s32 	%r673, %r672, %r671;
	ld.shared.u32 	%r1052, [%r673];
$L__BB212_157:
	setp.lt.s32 	%p103, %r12, %r19;
	@%p103 bra 	$L__BB212_159;
$L__BB212_158:
	add.s32 	%r966, %r966, %r10;
	setp.lt.s32 	%p140, %r966, %r9;
	@%p140 bra 	$L__BB212_125;
	bra.uni 	$L__BB212_233;
$L__BB212_159:
	rem.s32 	%r674, %r2, %r376;
	shl.b32 	%r675, %r674, 2;
	mov.u32 	%r676, _ZZ9cuda_gemmIiLi256ELi2ELi1ELi16ELi32ELi32ELi32ELi0ELi0EEviiiPT_S1_S1_iiE11kron_fac_sh;
	add.s32 	%r222, %r676, %r675;
	mov.u32 	%r983, %r12;
$L__BB212_160:
	mad.lo.s32 	%r678, %r983, 132, %r222;
	ld.shared.u32 	%r224, [%r678];
	mov.b32 	%r985, 0;
	@%p87 bra 	$L__BB212_162;
	shfl.sync.idx.b32	%r679|%p105, %r224, %r34, %r20, -1;
	mul.lo.s32 	%r985, %r679, %r1067;
$L__BB212_162:
	@%p88 bra 	$L__BB212_164;
	shfl.sync.idx.b32	%r680|%p107, %r224, %r35, %r20, -1;
	mad.lo.s32 	%r985, %r680, %r1066, %r985;
$L__BB212_164:
	@%p89 bra 	$L__BB212_166;
	shfl.sync.idx.b32	%r681|%p109, %r224, %r36, %r20, -1;
	mad.lo.s32 	%r985, %r681, %r1065, %r985;
$L__BB212_166:
	@%p90 bra 	$L__BB212_168;
	shfl.sync.idx.b32	%r682|%p111, %r224, %r37, %r20, -1;
	mad.lo.s32 	%r985, %r682, %r1064, %r985;
$L__BB212_168:
	setp.lt.s32 	%p112, %r376, 5;
	@%p112 bra 	$L__BB212_170;
	shfl.sync.idx.b32	%r683|%p113, %r224, %r38, %r20, -1;
	mad.lo.s32 	%r985, %r683, %r1063, %r985;
$L__BB212_170:
	setp.lt.s32 	%p114, %r376, 6;
	@%p114 bra 	$L__BB212_172;
	shfl.sync.idx.b32	%r684|%p115, %r224, %r39, %r20, -1;
	mad.lo.s32 	%r985, %r684, %r1062, %r985;
$L__BB212_172:
	setp.lt.s32 	%p116, %r376, 7;
	@%p116 bra 	$L__BB212_174;
	shfl.sync.idx.b32	%r685|%p117, %r224, %r40, %r20, -1;
	mad.lo.s32 	%r985, %r685, %r1061, %r985;
$L__BB212_174:
	setp.lt.s32 	%p118, %r376, 8;
	@%p118 bra 	$L__BB212_176;
	shfl.sync.idx.b32	%r686|%p119, %r224, %r41, %r20, -1;
	mad.lo.s32 	%r985, %r686, %r1060, %r985;
$L__BB212_176:
	setp.lt.s32 	%p120, %r376, 9;
	@%p120 bra 	$L__BB212_178;
	shfl.sync.idx.b32	%r687|%p121, %r224, %r42, %r20, -1;
	mad.lo.s32 	%r985, %r687, %r1059, %r985;
$L__BB212_178:
	setp.lt.s32 	%p122, %r376, 10;
	@%p122 bra 	$L__BB212_180;
	shfl.sync.idx.b32	%r688|%p123, %r224, %r43, %r20, -1;
	mad.lo.s32 	%r985, %r688, %r1058, %r985;
$L__BB212_180:
	setp.lt.s32 	%p124, %r376, 11;
	@%p124 bra 	$L__BB212_182;
	shfl.sync.idx.b32	%r689|%p125, %r224, %r44, %r20, -1;
	mad.lo.s32 	%r985, %r689, %r1057, %r985;
$L__BB212_182:
	setp.lt.s32 	%p126, %r376, 12;
	@%p126 bra 	$L__BB212_184;
	shfl.sync.idx.b32	%r690|%p127, %r224, %r45, %r20, -1;
	mad.lo.s32 	%r985, %r690, %r1056, %r985;
$L__BB212_184:
	setp.lt.s32 	%p128, %r376, 13;
	@%p128 bra 	$L__BB212_186;
	shfl.sync.idx.b32	%r691|%p129, %r224, %r46, %r20, -1;
	mad.lo.s32 	%r985, %r691, %r1055, %r985;
$L__BB212_186:
	setp.lt.s32 	%p130, %r376, 14;
	@%p130 bra 	$L__BB212_188;
	shfl.sync.idx.b32	%r692|%p131, %r224, %r47, %r20, -1;
	mad.lo.s32 	%r985, %r692, %r1054, %r985;
$L__BB212_188:
	setp.lt.s32 	%p132, %r376, 15;
	@%p132 bra 	$L__BB212_190;
	shfl.sync.idx.b32	%r693|%p133, %r224, %r48, %r20, -1;
	mad.lo.s32 	%r985, %r693, %r1053, %r985;
$L__BB212_190:
	setp.lt.s32 	%p134, %r376, 16;
	@%p134 bra 	$L__BB212_192;
	shfl.sync.idx.b32	%r694|%p135, %r224, %r49, %r20, -1;
	mad.lo.s32 	%r985, %r694, %r1052, %r985;
$L__BB212_192:
	mov.u32 	%r999, %r3;
$L__BB212_193:
	shr.u32 	%r258, %r999, 1;
	shfl.sync.down.b32	%r695|%p136, %r985, %r258, %r21, -1;
	add.s32 	%r985, %r695, %r985;
	setp.gt.u32 	%p137, %r999, 3;
	mov.u32 	%r999, %r258;
	@%p137 bra 	$L__BB212_193;
	rem.u32 	%r696, %r2, %r4;
	setp.eq.s32 	%p138, %r696, 0;
	@%p138 bra 	$L__BB212_195;
	bra.uni 	$L__BB212_196;
$L__BB212_195:
	mad.lo.s32 	%r697, %r983, %r9, %r187;
	shl.b32 	%r698, %r697, 2;
	mov.u32 	%r699, _ZZ9cuda_gemmIiLi256ELi2ELi1ELi16ELi32ELi32ELi32ELi0ELi0EEviiiPT_S1_S1_iiE3Csh;
	add.s32 	%r700, %r699, %r698;
	st.shared.u32 	[%r700], %r985;
$L__BB212_196:
	add.s32 	%r983, %r983, %r14;
	setp.lt.s32 	%p139, %r983, %r19;
	@%p139 bra 	$L__BB212_160;
	bra.uni 	$L__BB212_158;
$L__BB212_197:
	setp.lt.s32 	%p52, %r12, %r19;
	@%p52 bra 	$L__BB212_198;
	bra.uni 	$L__BB212_232;
$L__BB212_198:
	rem.u32 	%r569, %r2, %r376;
	shl.b32 	%r570, %r569, 2;
	mov.u32 	%r571, _ZZ9cuda_gemmIiLi256ELi2ELi1ELi16ELi32ELi32ELi32ELi0ELi0EEviiiPT_S1_S1_iiE11kron_fac_sh;
	add.s32 	%r281, %r571, %r570;
	mov.u32 	%r1035, %r12;
$L__BB212_199:
	mad.lo.s32 	%r573, %r1035, 132, %r281;
	ld.shared.u32 	%r315, [%r573];
	mov.b32 	%r1037, 0;
	@%p36 bra 	$L__BB212_201;
	shfl.sync.idx.b32	%r574|%p54, %r315, %r34, %r20, -1;
	mul.lo.s32 	%r1037, %r574, %r1067;
$L__BB212_201:
	@%p37 bra 	$L__BB212_203;
	shfl.sync.idx.b32	%r575|%p56, %r315, %r35, %r20, -1;
	mad.lo.s32 	%r1037, %r575, %r1066, %r1037;
$L__BB212_203:
	@%p38 bra 	$L__BB212_205;
	shfl.sync.idx.b32	%r576|%p58, %r315, %r36, %r20, -1;
	mad.lo.s32 	%r1037, %r576, %r1065, %r1037;
$L__BB212_205:
	@%p39 bra 	$L__BB212_207;
	shfl.sync.idx.b32	%r577|%p60, %r315, %r37, %r20, -1;
	mad.lo.s32 	%r1037, %r577, %r1064, %r1037;
$L__BB212_207:
	@%p40 bra 	$L__BB212_209;
	shfl.sync.idx.b32	%r578|%p62, %r315, %r38, %r20, -1;
	mad.lo.s32 	%r1037, %r578, %r1063, %r1037;
$L__BB212_209:
	setp.lt.s32 	%p63, %r376, 6;
	@%p63 bra 	$L__BB212_211;
	shfl.sync.idx.b32	%r579|%p64, %r315, %r39, %r20, -1;
	mad.lo.s32 	%r1037, %r579, %r1062, %r1037;
$L__BB212_211:
	setp.lt.s32 	%p65, %r376, 7;
	@%p65 bra 	$L__BB212_213;
	shfl.sync.idx.b32	%r580|%p66, %r315, %r40, %r20, -1;
	mad.lo.s32 	%r1037, %r580, %r1061, %r1037;
$L__BB212_213:
	setp.lt.s32 	%p67, %r376, 8;
	@%p67 bra 	$L__BB212_215;
	shfl.sync.idx.b32	%r581|%p68, %r315, %r41, %r20, -1;
	mad.lo.s32 	%r1037, %r581, %r1060, %r1037;
$L__BB212_215:
	setp.lt.s32 	%p69, %r376, 9;
	@%p69 bra 	$L__BB212_217;
	shfl.sync.idx.b32	%r582|%p70, %r315, %r42, %r20, -1;
	mad.lo.s32 	%r1037, %r582, %r1059, %r1037;
$L__BB212_217:
	setp.lt.s32 	%p71, %r376, 10;
	@%p71 bra 	$L__BB212_219;
	shfl.sync.idx.b32	%r583|%p72, %r315, %r43, %r20, -1;
	mad.lo.s32 	%r1037, %r583, %r1058, %r1037;
$L__BB212_219:
	setp.lt.s32 	%p73, %r376, 11;
	@%p73 bra 	$L__BB212_221;
	shfl.sync.idx.b32	%r584|%p74, %r315, %r44, %r20, -1;
	mad.lo.s32 	%r1037, %r584, %r1057, %r1037;
$L__BB212_221:
	setp.lt.s32 	%p75, %r376, 12;
	@%p75 bra 	$L__BB212_223;
	shfl.sync.idx.b32	%r585|%p76, %r315, %r45, %r20, -1;
	mad.lo.s32 	%r1037, %r585, %r1056, %r1037;
$L__BB212_223:
	setp.lt.s32 	%p77, %r376, 13;
	@%p77 bra 	$L__BB212_225;
	shfl.sync.idx.b32	%r586|%p78, %r315, %r46, %r20, -1;
	mad.lo.s32 	%r1037, %r586, %r1055, %r1037;
$L__BB212_225:
	setp.lt.s32 	%p79, %r376, 14;
	@%p79 bra 	$L__BB212_227;
	shfl.sync.idx.b32	%r587|%p80, %r315, %r47, %r20, -1;
	mad.lo.s32 	%r1037, %r587, %r1054, %r1037;
$L__BB212_227:
	setp.lt.s32 	%p81, %r376, 15;
	@%p81 bra 	$L__BB212_229;
	shfl.sync.idx.b32	%r588|%p82, %r315, %r48, %r20, -1;
	mad.lo.s32 	%r1037, %r588, %r1053, %r1037;
$L__BB212_229:
	setp.lt.s32 	%p83, %r376, 16;
	@%p83 bra 	$L__BB212_231;
	shfl.sync.idx.b32	%r589|%p84, %r315, %r49, %r20, -1;
	mad.lo.s32 	%r1037, %r589, %r1052, %r1037;
$L__BB212_231:
	mad.lo.s32 	%r590, %r1035, %r9, %r279;
	shl.b32 	%r591, %r590, 2;
	mov.u32 	%r592, _ZZ9cuda_gemmIiLi256ELi2ELi1ELi16ELi32ELi32ELi32ELi0ELi0EEviiiPT_S1_S1_iiE3Csh;
	add.s32 	%r593, %r592, %r591;
	st.shared.u32 	[%r593], %r1037;
	add.s32 	%r1035, %r1035, %r14;
	setp.lt.s32 	%p85, %r1035, %r19;
	@%p85 bra 	$L__BB212_199;
$L__BB212_232:
	add.s32 	%r1018, %r1018, %r10;
	setp.lt.s32 	%p86, %r1018, %r9;
	@%p86 bra 	$L__BB212_92;
$L__BB212_233:
	bar.sync 	0;
	@%p22 bra 	$L__BB212_240;
	ld.param.u32 	%r875, [_Z9cuda_gemmIiLi256ELi2ELi1ELi16ELi32ELi32ELi32ELi0ELi0EEviiiPT_S1_S1_ii_param_1];
	setp.eq.s32 	%p193, %r24, 0;
	mov.u32 	%r808, %ctaid.x;
	mul.lo.s32 	%r809, %r9, %r808;
	mad.lo.s32 	%r366, %r893, %r875, %r809;
	div.s32 	%r367, %r374, %r376;
	mov.u32 	%r1068, %r1;
	@%p193 bra 	$L__BB212_238;
	setp.eq.s32 	%p194, %r24, 1;
	div.s32 	%r810, %r1, %r9;
	mad.lo.s32 	%r811, %r367, %r810, %r366;
	mul.lo.s32 	%r812, %r810, %r9;
	sub.s32 	%r813, %r1, %r812;
	add.s32 	%r814, %r811, %r813;
	shl.b32 	%r815, %r1, 2;
	mov.u32 	%r816, _ZZ9cuda_gemmIiLi256ELi2ELi1ELi16ELi32ELi32ELi32ELi0ELi0EEviiiPT_S1_S1_iiE3Csh;
	add.s32 	%r817, %r816, %r815;
	ld.shared.u32 	%r818, [%r817];
	mul.wide.s32 	%rd23, %r814, 4;
	add.s64 	%rd24, %rd2, %rd23;
	st.global.u32 	[%rd24], %r818;
	mov.u32 	%r1068, %r22;
	@%p194 bra 	$L__BB212_238;
	setp.eq.s32 	%p195, %r24, 2;
	div.s32 	%r819, %r22, %r9;
	mad.lo.s32 	%r820, %r367, %r819, %r366;
	mul.lo.s32 	%r821, %r819, %r9;
	sub.s32 	%r822, %r22, %r821;
	add.s32 	%r823, %r820, %r822;
	shl.b32 	%r824, %r1, 2;
	mov.u32 	%r825, _ZZ9cuda_gemmIiLi256ELi2ELi1ELi16ELi32ELi32ELi32ELi0ELi0EEviiiPT_S1_S1_iiE3Csh;
	add.s32 	%r826, %r825, %r824;
	add.s32 	%r827, %r826, %r25;
	ld.shared.u32 	%r828, [%r827];
	mul.wide.s32 	%rd25, %r823, 4;
	add.s64 	%rd26, %rd2, %rd25;
	st.global.u32 	[%rd26], %r828;
	mov.u32 	%r1068, %r26;
	@%p195 bra 	$L__BB212_238;
	add.s32 	%r1068, %r26, %r13;
	div.s32 	%r829, %r26, %r9;
	mad.lo.s32 	%r830, %r367, %r829, %r366;
	mul.lo.s32 	%r831, %r829, %r9;
	sub.s32 	%r832, %r26, %r831;
	add.s32 	%r833, %r830, %r832;
	shl.b32 	%r834, %r1, 2;
	mov.u32 	%r835, _ZZ9cuda_gemmIiLi256ELi2ELi1ELi16ELi32ELi32ELi32ELi0ELi0EEviiiPT_S1_S1_iiE3Csh;
	add.s32 	%r836, %r835, %r834;
	add.s32 	%r837, %r836, %r25;
	add.s32 	%r838, %r837, %r25;
	ld.shared.u32 	%r839, [%r838];
	mul.wide.s32 	%rd27, %r833, 4;
	add.s64 	%rd28, %rd2, %rd27;
	st.global.u32 	[%rd28], %r839;
$L__BB212_238:
	setp.lt.u32 	%p196, %r23, 3;
	@%p196 bra 	$L__BB212_240;
$L__BB212_239:
	div.s32 	%r840, %r1068, %r9;
	mad.lo.s32 	%r841, %r367, %r840, %r366;
	mul.lo.s32 	%r842, %r840, %r9;
	sub.s32 	%r843, %r1068, %r842;
	add.s32 	%r844, %r841, %r843;
	shl.b32 	%r845, %r1068, 2;
	mov.u32 	%r846, _ZZ9cuda_gemmIiLi256ELi2ELi1ELi16ELi32ELi32ELi32ELi0ELi0EEviiiPT_S1_S1_iiE3Csh;
	add.s32 	%r847, %r846, %r845;
	ld.shared.u32 	%r848, [%r847];
	mul.wide.s32 	%rd29, %r844, 4;
	add.s64 	%rd30, %rd2, %rd29;
	st.global.u32 	[%rd30], %r848;
	add.s32 	%r849, %r1068, %r13;
	div.s32 	%r850, %r849, %r9;
	mad.lo.s32 	%r851, %r367, %r850, %r366;
	mul.lo.s32 	%r852, %r850, %r9;
	sub.s32 	%r853, %r849, %r852;
	add.s32 	%r854, %r851, %r853;
	add.s32 	%r855, %r847, %r25;
	ld.shared.u32 	%r856, [%r855];
	mul.wide.s32 	%rd31, %r854, 4;
	add.s64 	%rd32, %rd2, %rd31;
	st.global.u32 	[%rd32], %r856;
	add.s32 	%r857, %r849, %r13;
	div.s32 	%r858, %r857, %r9;
	mad.lo.s32 	%r859, %r367, %r858, %r366;
	mul.lo.s32 	%r860, %r858, %r9;
	sub.s32 	%r861, %r857, %r860;
	add.s32 	%r862, %r859, %r861;
	add.s32 	%r863, %r855, %r25;
	ld.shared.u32 	%r864, [%r863];
	mul.wide.s32 	%rd33, %r862, 4;
	add.s64 	%rd34, %rd2, %rd33;
	st.global.u32 	[%rd34], %r864;
	add.s32 	%r865, %r857, %r13;
	div.s32 	%r866, %r865, %r9;
	mad.lo.s32 	%r867, %r367, %r866, %r366;
	mul.lo.s32 	%r868, %r866, %r9;
	sub.s32 	%r869, %r865, %r868;
	add.s32 	%r870, %r867, %r869;
	add.s32 	%r871, %r863, %r25;
	ld.shared.u32 	%r872, [%r871];
	mul.wide.s32 	%rd35, %r870, 4;
	add.s64 	%rd36, %rd2, %rd35;
	st.global.u32 	[%rd36], %r872;
	add.s32 	%r1068, %r865, %r13;
	setp.lt.u32 	%p197, %r1068, 16;
	@%p197 bra 	$L__BB212_239;
$L__BB212_240:
	mov.u32 	%r873, %nctaid.y;
	add.s32 	%r893, %r893, %r873;
	shl.b32 	%r874, %r873, 1;
	setp.lt.u32 	%p198, %r893, %r874;
	@%p198 bra 	$L__BB212_5;
$L__BB212_241:
	ret;

}
	// .globl	_Z9cuda_gemmIiLi256ELi2ELi1ELi16ELi32ELi32ELi32ELi0ELi1EEviiiPT_S1_S1_ii
.visible .entry _Z9cuda_gemmIiLi256ELi2ELi1ELi16ELi32ELi32ELi32ELi0ELi1EEviiiPT_S1_S1_ii(
	.param .u32 _Z9cuda_gemmIiLi256ELi2ELi1ELi16ELi32ELi32ELi32ELi0ELi1EEviiiPT_S1_S1_ii_param_0,
	.param .u32 _Z9cuda_gemmIiLi256ELi2ELi1ELi16ELi32ELi32ELi32ELi0ELi1EEviiiPT_S1_S1_ii_param_1,
	.param .u32 _Z9cuda_gemmIiLi256ELi2ELi1ELi16ELi32ELi32ELi32ELi0ELi1EEviiiPT_S1_S1_ii_param_2,
	.param .u64 .ptr .align 1 _Z9cuda_gemmIiLi256ELi2ELi1ELi16ELi32ELi32ELi32ELi0ELi1EEviiiPT_S1_S1_ii_param_3,
	.param .u64 .ptr .align 1 _Z9cuda_gemmIiLi256ELi2ELi1ELi16ELi32ELi32ELi32ELi0ELi1EEviiiPT_S1_S1_ii_param_4,
	.param .u64 .ptr .align 1 _Z9cuda_gemmIiLi256ELi2ELi1ELi16ELi32ELi32ELi32ELi0ELi1EEviiiPT_S1_S1_ii_param_5,
	.param .u32 _Z9cuda_gemmIiLi256ELi2ELi1ELi16ELi32ELi32ELi32ELi0ELi1EEviiiPT_S1_S1_ii_param_6,
	.param .u32 _Z9cuda_gemmIiLi256ELi2ELi1ELi16ELi32ELi32ELi32ELi0ELi1EEviiiPT_S1_S1_ii_param_7
)
.maxntid 256
{
	.reg .pred 	%p<13>;
	.reg .b16 	%rs<6>;
	.reg .b32 	%r<112>;
	.reg .b64 	%rd<32>;
	// demoted variable
	.shared .align 128 .b8 _ZZ9cuda_gemmIiLi256ELi2ELi1ELi16ELi32ELi32ELi32ELi0ELi1EEviiiPT_S1_S1_iiE11kron_fac_sh[4224];
	// demoted variable
	.shared .align 128 .b8 _ZZ9cuda_gemmIiLi256ELi2ELi1ELi16ELi32ELi32ELi32ELi0ELi1EEviiiPT_S1_S1_iiE3Ash[64];
	ld.param.u64 	%rd8, [_Z9cuda_gemmIiLi256ELi2ELi1ELi16ELi32ELi32ELi32ELi0ELi1EEviiiPT_S1_S1_ii_param_3];
	ld.param.u64 	%rd9, [_Z9cuda_gemmIiLi256ELi2ELi1ELi16ELi32ELi32ELi32ELi0ELi1EEviiiPT_S1_S1_ii_param_4];
	cvta.to.global.u64 	%rd1, %rd9;
	cvta.to.global.u64 	%rd2, %rd8;
	mov.u32 	%r1, %tid.x;
	mov.u32 	%r2, %ntid.x;
	add.s32 	%r3, %r1, %r2;
	cvt.u16.u32 	%rs2, %r3;
	xor.b16  	%rs3, %rs2, 1023;
	cvt.u16.u32 	%rs4, %r2;
	div.u16 	%rs5, %rs3, %rs4;
	and.b16  	%rs1, %rs5, 3;
	setp.eq.s16 	%p1, %rs1, 2;
	mov.u32 	%r105, %r1;
	@%p1 bra 	$L__BB213_3;
	cvt.u32.u16 	%r4, %rs1;
	mov.b32 	%r104, 0;
	mov.u32 	%r39, _ZZ9cuda_gemmIiLi256ELi2ELi1ELi16ELi32ELi32ELi32ELi0ELi1EEviiiPT_S1_S1_iiE11kron_fac_sh;
	mov.u32 	%r105, %r1;
$L__BB213_2:
	.pragma "nounroll";
	mul.wide.u32 	%rd10, %r105, 4;
	add.s64 	%rd11, %rd1, %rd10;
	ld.global.u32 	%r37, [%rd11];
	and.b32  	%r38, %r105, 31;
	mad.lo.s32 	%r40, %r38, 132, %r39;
	shr.u32 	%r41, %r105, 3;
	and.b32  	%r42, %r41, 536870908;
	add.s32 	%r43, %r40, %r42;
	st.shared.u32 	[%r43], %r37;
	add.s32 	%r105, %r105, %r2;
	add.s32 	%r104, %r104, 1;
	xor.b32  	%r44, %r104, %r4;
	setp.ne.s32 	%p2, %r44, 2;
	@%p2 bra 	$L__BB213_2;
$L__BB213_3:
	mov.u32 	%r47, _ZZ9cuda_gemmIiLi256ELi2ELi1ELi16ELi32ELi32ELi32ELi0ELi1EEviiiPT_S1_S1_iiE11kron_fac_sh;
$L__BB213_4:
	mul.wide.u32 	%rd12, %r105, 4;
	add.s64 	%rd13, %rd1, %rd12;
	ld.global.u32 	%r45, [%rd13];
	and.b32  	%r46, %r105, 31;
	mad.lo.s32 	%r48, %r46, 132, %r47;
	shr.u32 	%r49, %r105, 3;
	and.b32  	%r50, %r49, 536870908;
	add.s32 	%r51, %r48, %r50;
	st.shared.u32 	[%r51], %r45;
	add.s32 	%r52, %r105, %r2;
	mul.wide.u32 	%rd14, %r52, 4;
	add.s64 	%rd15, %rd1, %rd14;
	ld.global.u32 	%r53, [%rd15];
	and.b32  	%r54, %r52, 31;
	mad.lo.s32 	%r55, %r54, 132, %r47;
	shr.u32 	%r56, %r52, 3;
	and.b32  	%r57, %r56, 536870908;
	add.s32 	%r58, %r55, %r57;
	st.shared.u32 	[%r58], %r53;
	add.s32 	%r59, %r52, %r2;
	mul.wide.u32 	%rd16, %r59, 4;
	add.s64 	%rd17, %rd1, %rd16;
	ld.global.u32 	%r60, [%rd17];
	and.b32  	%r61, %r59, 31;
	mad.lo.s32 	%r62, %r61, 132, %r47;
	shr.u32 	%r63, %r59, 3;
	and.b32  	%r64, %r63, 536870908;
	add.s32 	%r65, %r62, %r64;
	st.shared.u32 	[%r65], %r60;
	add.s32 	%r66, %r59, %r2;
	mul.wide.u32 	%rd18, %r66, 4;
	add.s64 	%rd19, %rd1, %rd18;
	ld.global.u32 	%r67, [%rd19];
	and.b32  	%r68, %r66, 31;
	mad.lo.s32 	%r69, %r68, 132, %r47;
	shr.u32 	%r70, %r66, 3;
	and.b32  	%r71, %r70, 536870908;
	add.s32 	%r72, %r69, %r71;
	st.shared.u32 	[%r72], %r67;
	add.s32 	%r105, %r66, %r2;
	setp.lt.u32 	%p3, %r105, 1024;
	@%p3 bra 	$L__BB213_4;
	mov.u32 	%r107, %ctaid.y;
	mov.u32 	%r13, %nctaid.y;
	shl.b32 	%r14, %r13, 1;
	setp.ge.u32 	%p4, %r107, %r14;
	@%p4 bra 	$L__BB213_16;
	mov.u32 	%r73, %ctaid.x;
	shl.b32 	%r15, %r73, 4;
	max.u32 	%r74, %r3, 16;
	setp.lt.u32 	%p5, %r3, 16;
	selp.u32 	%r75, 1, 0, %p5;
	add.s32 	%r76, %r3, %r75;
	sub.s32 	%r77, %r74, %r76;
	div.u32 	%r78, %r77, %r2;
	add.s32 	%r16, %r78, %r75;
	shl.b32 	%r79, %r1, 2;
	mov.u32 	%r80, _ZZ9cuda_gemmIiLi256ELi2ELi1ELi16ELi32ELi32ELi32ELi0ELi1EEviiiPT_S1_S1_iiE3Ash;
	add.s32 	%r17, %r80, %r79;
	shl.b32 	%r18, %r2, 2;
	add.s32 	%r19, %r17, %r18;
	add.s32 	%r20, %r3, %r2;
	mul.wide.u32 	%rd20, %r2, 4;
	add.s64 	%rd3, %rd2, %rd20;
	mul.wide.u32 	%rd21, %r2, 8;
	add.s64 	%rd4, %rd2, %rd21;
	mul.wide.u32 	%rd22, %r2, 12;
	add.s64 	%rd5, %rd2, %rd22;
	cvt.u64.u32 	%rd24, %r18;
$L__BB213_7:
	setp.gt.u32 	%p6, %r1, 15;
	@%p6 bra 	$L__BB213_15;
	ld.param.u32 	%r102, [_Z9cuda_gemmIiLi256ELi2ELi1ELi16ELi32ELi32ELi32ELi0ELi1EEviiiPT_S1_S1_ii_param_2];
	and.b32  	%r22, %r16, 3;
	setp.eq.s32 	%p7, %r22, 3;
	mul.lo.s32 	%r23, %r107, %r102;
	mov.u32 	%r108, %r1;
	@%p7 bra 	$L__BB213_12;
	setp.eq.s32 	%p8, %r22, 0;
	add.s32 	%r81, %r23, %r15;
	add.s32 	%r82, %r81, %r1;
	mul.wide.s32 	%rd23, %r82, 4;
	add.s64 	%rd6, %rd2, %rd23;
	ld.global.u32 	%r83, [%rd6];
	st.shared.u32 	[%r17], %r83;
	mov.u32 	%r108, %r3;
	@%p8 bra 	$L__BB213_12;
	setp.eq.s32 	%p9, %r22, 1;
	add.s64 	%rd7, %rd6, %rd24;
	ld.global.u32 	%r85, [%rd7];
	st.shared.u32 	[%r19], %r85;
	mov.u32 	%r108, %r20;
	@%p9 bra 	$L__BB213_12;
	mov.u32 	%r86, %ntid.x;
	add.s32 	%r108, %r20, %r86;
	add.s64 	%rd26, %rd7, %rd24;
	ld.global.u32 	%r87, [%rd26];
	add.s32 	%r88, %r19, %r18;
	st.shared.u32 	[%r88], %r87;
$L__BB213_12:
	setp.lt.u32 	%p10, %r16, 3;
	@%p10 bra 	$L__BB213_15;
	shl.b32 	%r89, %r108, 2;
	mov.u32 	%r90, _ZZ9cuda_gemmIiLi256ELi2ELi1ELi16ELi32ELi32ELi32ELi0ELi1EEviiiPT_S1_S1_iiE3Ash;
	add.s32 	%r110, %r90, %r89;
	add.s32 	%r91, %r15, %r108;
	add.s32 	%r109, %r91, %r23;
$L__BB213_14:
	mul.wide.s32 	%rd27, %r109, 4;
	add.s64 	%rd28, %rd3, %rd27;
	add.s64 	%rd29, %rd4, %rd27;
	add.s64 	%rd30, %rd5, %rd27;
	add.s64 	%rd31, %rd2, %rd27;
	ld.global.u32 	%r92, [%rd31];
	st.shared.u32 	[%r110], %r92;
	ld.global.u32 	%r93, [%rd28];
	add.s32 	%r94, %r110, %r18;
	st.shared.u32 	[%r94], %r93;
	ld.global.u32 	%r95, [%rd29];
	mov.u32 	%r96, %ntid.x;
	shl.b32 	%r97, %r96, 3;
	add.s32 	%r98, %r110, %r97;
	st.shared.u32 	[%r98], %r95;
	ld.global.u32 	%r99, [%rd30];
	mad.lo.s32 	%r100, %r96, 12, %r110;
	st.shared.u32 	[%r100], %r99;
	add.s32 	%r108, %r108, %r18;
	shl.b32 	%r101, %r96, 4;
	add.s32 	%r110, %r110, %r101;
	add.s32 	%r109, %r109, %r18;
	setp.lt.u32 	%p11, %r108, 16;
	@%p11 bra 	$L__BB213_14;
$L__BB213_15:
	bar.sync 	0;
	bar.sync 	0;
	add.s32 	%r107, %r107, %r13;
	setp.lt.u32 	%p12, %r107, %r14;
	@%p12 bra 	$L__BB213_7;
$L__BB213_16:
	ret;

}
	// .globl	_Z9cuda_gemmIiLi256ELi2ELi1ELi16ELi32ELi32ELi32ELi1ELi0EEviiiPT_S1_S1_ii
.visible .entry _Z9cuda_gemmIiLi256ELi2ELi1ELi16ELi32ELi32ELi32ELi1ELi0EEviiiPT_S1_S1_ii(
	.param .u32 _Z9cuda_gemmIiLi256ELi2ELi1ELi16ELi32ELi32ELi32ELi1ELi0EEviiiPT_S1_S1_ii_param_0,
	.param .u32 _Z9cuda_gemmIiLi256ELi2ELi1ELi16ELi32ELi32ELi32ELi1ELi0EEviiiPT_S1_S1_ii_param_1,
	.param .u32 _Z9cuda_gemmIiLi256ELi2ELi1ELi16ELi32ELi32ELi32ELi1ELi0EEviiiPT_S1_S1_ii_param_2,
	.param .u64 .ptr .align 1 _Z9cuda_gemmIiLi256ELi2ELi1ELi16ELi32ELi32ELi32ELi1ELi0EEviiiPT_S1_S1_ii_param_3,
	.param .u64 .ptr .align 1 _Z9cuda_gemmIiLi256ELi2ELi1ELi16ELi32ELi32ELi32ELi1ELi0EEviiiPT_S1_S1_ii_param_4,
	.param .u64 .ptr .align 1 _Z9cuda_gemmIiLi256ELi2ELi1ELi16ELi32ELi32ELi32ELi1ELi0EEviiiPT_S1_S1_ii_param_5,
	.param .u32 _Z9cuda_gemmIiLi256ELi2ELi1ELi16ELi32ELi32ELi32ELi1ELi0EEviiiPT_S1_S1_ii_param_6,
	.param .u32 _Z9cuda_gemmIiLi256ELi2ELi1ELi16ELi32ELi32ELi32ELi1ELi0EEviiiPT_S1_S1_ii_param_7
)
.maxntid 256
{
	.reg .pred 	%p<199>;
	.reg .b32 	%r<1015>;
	.reg .b64 	%rd<35>;
	// demoted variable
	.shared .align 128 .b8 _ZZ9cuda_gemmIiLi256ELi2ELi1ELi16ELi32ELi32ELi32ELi1ELi0EEviiiPT_S1_S1_iiE11kron_fac_sh[4224];
	// demoted variable
	.shared .align 128 .b8 _ZZ9cuda_gemmIiLi256ELi2ELi1ELi16ELi32ELi32ELi32ELi1ELi0EEviiiPT_S1_S1_iiE3Ash[64];
	// demoted variable
	.shared .align 128 .b8 _ZZ9cuda_gemmIiLi256ELi2ELi1ELi16ELi32ELi32ELi32ELi1ELi0EEviiiPT_S1_S1_iiE3Csh[64];
	ld.param.u64 	%rd9, [_Z9cuda_gemmIiLi256ELi2ELi1ELi16ELi32ELi32ELi32ELi1ELi0EEviiiPT_S1_S1_ii_param_3];
	ld.param.u64 	%rd8, [_Z9cuda_gemmIiLi256ELi2ELi1ELi16ELi32ELi32ELi32ELi1ELi0EEviiiPT_S1_S1_ii_param_4];
	ld.param.u64 	%rd10, [_Z9cuda_gemmIiLi256ELi2ELi1ELi16ELi32ELi32ELi32ELi1ELi0EEviiiPT_S1_S1_ii_param_5];
	ld.param.u32 	%r371, [_Z9cuda_gemmIiLi256ELi2ELi1ELi16ELi32ELi32ELi32ELi1ELi0EEviiiPT_S1_S1_ii_param_6];
	ld.param.u32 	%r372, [_Z9cuda_gemmIiLi256ELi2ELi1ELi16ELi32ELi32ELi32ELi1ELi0EEviiiPT_S1_S1_ii_param_7];
	cvta.to.global.u64 	%rd1, %rd9;
	cvta.to.global.u64 	%rd2, %rd10;
	mov.u32 	%r1, %tid.x;
	and.b32  	%r2, %r1, 31;
	setp.lt.s32 	%p1, %r372, 16;
	shr.u32 	%r3, %r372, 4;
	selp.b32 	%r4, 1, %r3, %p1;
	mul.lo.s32 	%r5, %r372, %r371;
	setp.ge.u32 	%p2, %r1, %r5;
	@%p2 bra 	$L__BB214_3;
	mov.u32 	%r6, %ntid.x;
	cvta.to.global.u64 	%rd3, %rd8;
	mov.u32 	%r821, %r1;
$L__BB214_2:
	mul.wide.u32 	%rd11, %r821, 4;
	add.s64 	%rd12, %rd3, %rd11;
	ld.global.u32 	%r373, [%rd12];
	rem.u32 	%r374, %r821, %r371;
	mov.u32 	%r375, _ZZ9cuda_gemmIiLi256ELi2ELi1ELi16ELi32ELi32ELi32ELi1ELi0EEviiiPT_S1_S1_iiE11kron_fac_sh;
	mad.lo.s32 	%r376, %r374, 132, %r375;
	div.u32 	%r377, %r821, %r372;
	shl.b32 	%r378, %r377, 2;
	add.s32 	%r379, %r376, %r378;
	st.shared.u32 	[%r379], %r373;
	add.s32 	%r821, %r821, %r6;
	setp.lt.u32 	%p3, %r821, %r5;
	@%p3 bra 	$L__BB214_2;
$L__BB214_3:
	div.s32 	%r9, 16, %r372;
	mul.lo.s32 	%r380, %r9, %r4;
	min.s32 	%r10, %r380, 256;
	div.u32 	%r12, %r1, %r10;
	mul.lo.s32 	%r381, %r12, %r10;
	sub.s32 	%r382, %r1, %r381;
	div.u32 	%r11, %r382, %r4;
	mov.u32 	%r13, %ntid.x;
	div.u32 	%r14, %r13, %r10;
	mov.u32 	%r838, %ctaid.y;
	mov.u32 	%r383, %nctaid.y;
	shl.b32 	%r384, %r383, 1;
	setp.ge.u32 	%p4, %r838, %r384;
	@%p4 bra 	$L__BB214_241;
	and.b32  	%r16, %r11, 15;
	rem.u32 	%r386, %r1, %r4;
	shl.b32 	%r17, %r386, 4;
	min.s32 	%r18, %r371, 32;
	shl.b32 	%r387, %r372, 8;
	sub.s32 	%r19, 8223, %r387;
	shl.b32 	%r388, %r4, 8;
	sub.s32 	%r20, 8223, %r388;
	add.s32 	%r21, %r1, %r13;
	max.u32 	%r389, %r21, 16;
	setp.lt.u32 	%p5, %r21, 16;
	selp.u32 	%r390, 1, 0, %p5;
	add.s32 	%r391, %r21, %r390;
	sub.s32 	%r392, %r389, %r391;
	div.u32 	%r393, %r392, %r13;
	add.s32 	%r22, %r393, %r390;
	add.s32 	%r394, %r22, 1;
	and.b32  	%r23, %r394, 3;
	shl.b32 	%r24, %r13, 2;
	add.s32 	%r25, %r21, %r13;
	add.s32 	%r26, %r25, %r13;
	add.s32 	%r395, %r11, 2;
	and.b32  	%r27, %r395, 15;
	add.s32 	%r396, %r11, 3;
	and.b32  	%r28, %r396, 15;
	add.s32 	%r397, %r11, 9;
	and.b32  	%r29, %r397, 15;
	add.s32 	%r398, %r11, 10;
	and.b32  	%r30, %r398, 15;
	add.s32 	%r399, %r11, 11;
	and.b32  	%r31, %r399, 15;
	add.s32 	%r400, %r11, 12;
	and.b32  	%r32, %r400, 15;
	add.s32 	%r401, %r11, 13;
	and.b32  	%r33, %r401, 15;
	add.s32 	%r402, %r11, 14;
	and.b32  	%r34, %r402, 15;
	add.s32 	%r403, %r11, -1;
	and.b32  	%r35, %r403, 15;
	setp.lt.s32 	%p6, %r16, %r372;
	selp.b32 	%r404, 0, %r372, %p6;
	sub.s32 	%r36, %r16, %r404;
	add.s32 	%r405, %r16, 1;
	setp.lt.s32 	%p7, %r405, %r372;
	selp.b32 	%r406, 0, %r372, %p7;
	sub.s32 	%r37, %r405, %r406;
	add.s32 	%r407, %r16, 2;
	setp.lt.s32 	%p8, %r407, %r372;
	selp.b32 	%r408, 0, %r372, %p8;
	sub.s32 	%r38, %r407, %r408;
	add.s32 	%r409, %r16, 3;
	setp.lt.s32 	%p9, %r409, %r372;
	selp.b32 	%r410, 0, %r372, %p9;
	sub.s32 	%r39, %r409, %r410;
	add.s32 	%r411, %r16, 4;
	setp.lt.s32 	%p10, %r411, %r372;
	selp.b32 	%r412, 0, %r372, %p10;
	sub.s32 	%r40, %r411, %r412;
	add.s32 	%r413, %r16, 5;
	setp.lt.s32 	%p11, %r413, %r372;
	selp.b32 	%r414, 0, %r372, %p11;
	sub.s32 	%r41, %r413, %r414;
	add.s32 	%r415, %r16, 6;
	setp.lt.s32 	%p12, %r415, %r372;
	selp.b32 	%r416, 0, %r372, %p12;
	sub.s32 	%r42, %r415, %r416;
	add.s32 	%r417, %r16, 7;
	setp.lt.s32 	%p13, %r417, %r372;
	selp.b32 	%r418, 0, %r372, %p13;
	sub.s32 	%r43, %r417, %r418;
	add.s32 	%r419, %r16, 8;
	setp.lt.s32 	%p14, %r419, %r372;
	selp.b32 	%r420, 0, %r372, %p14;
	sub.s32 	%r44, %r419, %r420;
	add.s32 	%r421, %r16, 9;
	setp.lt.s32 	%p15, %r421, %r372;
	selp.b32 	%r422, 0, %r372, %p15;
	sub.s32 	%r45, %r421, %r422;
	add.s32 	%r423, %r16, 10;
	setp.lt.s32 	%p16, %r423, %r372;
	selp.b32 	%r424, 0, %r372, %p16;
	sub.s32 	%r46, %r423, %r424;
	add.s32 	%r425, %r16, 11;
	setp.lt.s32 	%p17, %r425, %r372;
	selp.b32 	%r426, 0, %r372, %p17;
	sub.s32 	%r47, %r425, %r426;
	add.s32 	%r427, %r16, 12;
	setp.lt.s32 	%p18, %r427, %r372;
	selp.b32 	%r428, 0, %r372, %p18;
	sub.s32 	%r48, %r427, %r428;
	add.s32 	%r429, %r16, 13;
	setp.lt.s32 	%p19, %r429, %r372;
	selp.b32 	%r430, 0, %r372, %p19;
	sub.s32 	%r49, %r429, %r430;
	add.s32 	%r431, %r16, 14;
	setp.lt.s32 	%p20, %r431, %r372;
	selp.b32 	%r432, 0, %r372, %p20;
	sub.s32 	%r50, %r431, %r432;
	add.s32 	%r433, %r16, 15;
	setp.lt.s32 	%p21, %r433, %r372;
	selp.b32 	%r434, 0, %r372, %p21;
	sub.s32 	%r51, %r433, %r434;
	cvt.u64.u32 	%rd14, %r24;
$L__BB214_5:
	setp.gt.u32 	%p22, %r1, 15;
	@%p22 bra 	$L__BB214_19;
	setp.eq.s32 	%p23, %r23, 0;
	shl.b32 	%r69, %r838, 4;
	mov.u32 	%r839, %r1;
	@%p23 bra 	$L__BB214_10;
	setp.eq.s32 	%p24, %r23, 1;
	add.s32 	%r435, %r69, %r1;
	mul.wide.s32 	%rd13, %r435, 4;
	add.s64 	%rd4, %rd1, %rd13;
	ld.global.u32 	%r436, [%rd4];
	shl.b32 	%r437, %r1, 2;
	mov.u32 	%r438, _ZZ9cuda_gemmIiLi256ELi2ELi1ELi16ELi32ELi32ELi32ELi1ELi0EEviiiPT_S1_S1_iiE3Ash;
	add.s32 	%r439, %r438, %r437;
	st.shared.u32 	[%r439], %r436;
	mov.u32 	%r839, %r21;
	@%p24 bra 	$L__BB214_10;
	setp.eq.s32 	%p25, %r23, 2;
	add.s64 	%rd5, %rd4, %rd14;
	ld.global.u32 	%r440, [%rd5];
	add.s32 	%r444, %r439, %r24;
	st.shared.u32 	[%r444], %r440;
	mov.u32 	%r839, %r25;
	@%p25 bra 	$L__BB214_10;
	add.s64 	%rd16, %rd5, %rd14;
	ld.global.u32 	%r445, [%rd16];
	add.s32 	%r450, %r444, %r24;
	st.shared.u32 	[%r450], %r445;
	mov.u32 	%r839, %r26;
$L__BB214_10:
	setp.lt.u32 	%p26, %r22, 3;
	@%p26 bra 	$L__BB214_13;
	shl.b32 	%r451, %r839, 2;
	mov.u32 	%r452, _ZZ9cuda_gemmIiLi256ELi2ELi1ELi16ELi32ELi32ELi32ELi1ELi0EEviiiPT_S1_S1_iiE3Ash;
	add.s32 	%r842, %r452, %r451;
	add.s32 	%r841, %r839, %r69;
$L__BB214_12:
	mul.wide.s32 	%rd17, %r841, 4;
	mov.u32 	%r453, %ntid.x;
	mul.wide.u32 	%rd18, %r453, 4;
	add.s64 	%rd19, %rd1, %rd17;
	add.s64 	%rd20, %rd19, %rd18;
	mul.wide.u32 	%rd21, %r453, 8;
	add.s64 	%rd22, %rd19, %rd21;
	mul.wide.u32 	%rd23, %r453, 12;
	add.s64 	%rd24, %rd19, %rd23;
	ld.global.u32 	%r454, [%rd19];
	st.shared.u32 	[%r842], %r454;
	ld.global.u32 	%r455, [%rd20];
	add.s32 	%r456, %r842, %r24;
	st.shared.u32 	[%r456], %r455;
	ld.global.u32 	%r457, [%rd22];
	shl.b32 	%r458, %r453, 3;
	add.s32 	%r459, %r842, %r458;
	st.shared.u32 	[%r459], %r457;
	ld.global.u32 	%r460, [%rd24];
	mad.lo.s32 	%r461, %r453, 12, %r842;
	st.shared.u32 	[%r461], %r460;
	add.s32 	%r839, %r839, %r24;
	shl.b32 	%r462, %r453, 4;
	add.s32 	%r842, %r842, %r462;
	add.s32 	%r841, %r841, %r24;
	setp.lt.u32 	%p27, %r839, 16;
	@%p27 bra 	$L__BB214_12;
$L__BB214_13:
	mov.u32 	%r840, %r1;
	@%p23 bra 	$L__BB214_17;
	setp.eq.s32 	%p29, %r23, 1;
	shl.b32 	%r463, %r1, 2;
	mov.u32 	%r464, _ZZ9cuda_gemmIiLi256ELi2ELi1ELi16ELi32ELi32ELi32ELi1ELi0EEviiiPT_S1_S1_iiE3Csh;
	add.s32 	%r465, %r464, %r463;
	mov.b32 	%r466, 0;
	st.shared.u32 	[%r465], %r466;
	mov.u32 	%r840, %r21;
	@%p29 bra 	$L__BB214_17;
	setp.eq.s32 	%p30, %r23, 2;
	add.s32 	%r470, %r465, %r24;
	mov.b32 	%r471, 0;
	st.shared.u32 	[%r470], %r471;
	mov.u32 	%r840, %r25;
	@%p30 bra 	$L__BB214_17;
	add.s32 	%r476, %r470, %r24;
	mov.b32 	%r477, 0;
	st.shared.u32 	[%r476], %r477;
	mov.u32 	%r840, %r26;
$L__BB214_17:
	@%p26 bra 	$L__BB214_19;
$L__BB214_18:
	shl.b32 	%r478, %r840, 2;
	mov.u32 	%r479, _ZZ9cuda_gemmIiLi256ELi2ELi1ELi16ELi32ELi32ELi32ELi1ELi0EEviiiPT_S1_S1_iiE3Csh;
	add.s32 	%r480, %r479, %r478;
	mov.b32 	%r481, 0;
	st.shared.u32 	[%r480], %r481;
	add.s32 	%r482, %r480, %r24;
	st.shared.u32 	[%r482], %r481;
	add.s32 	%r483, %r482, %r24;
	st.shared.u32 	[%r483], %r481;
	add.s32 	%r484, %r483, %r24;
	st.shared.u32 	[%r484], %r481;
	add.s32 	%r840, %r24, %r840;
	setp.lt.u32 	%p32, %r840, 16;
	@%p32 bra 	$L__BB214_18;
$L__BB214_19:
	setp.lt.s32 	%p33, %r9, 1;
	bar.sync 	0;
	@%p33 bra 	$L__BB214_233;
	setp.ne.s32 	%p34, %r4, 1;
	@%p34 bra 	$L__BB214_90;
	mov.b32 	%r861, 0;
$L__BB214_22:
	setp.lt.s32 	%p141, %r372, 1;
	add.s32 	%r99, %r861, %r11;
	mad.lo.s32 	%r100, %r99, %r372, %r17;
	@%p141 bra 	$L__BB214_24;
	add.s32 	%r690, %r100, %r16;
	shl.b32 	%r691, %r690, 2;
	mov.u32 	%r692, _ZZ9cuda_gemmIiLi256ELi2ELi1ELi16ELi32ELi32ELi32ELi1ELi0EEviiiPT_S1_S1_iiE3Ash;
	add.s32 	%r693, %r692, %r691;
	ld.shared.u32 	%r1012, [%r693];
$L__BB214_24:
	setp.lt.s32 	%p142, %r372, 2;
	@%p142 bra 	$L__BB214_26;
	add.s32 	%r694, %r11, 1;
	and.b32  	%r695, %r694, 15;
	add.s32 	%r696, %r100, %r695;
	shl.b32 	%r697, %r696, 2;
	mov.u32 	%r698, _ZZ9cuda_gemmIiLi256ELi2ELi1ELi16ELi32ELi32ELi32ELi1ELi0EEviiiPT_S1_S1_iiE3Ash;
	add.s32 	%r699, %r698, %r697;
	ld.shared.u32 	%r1011, [%r699];
$L__BB214_26:
	setp.lt.s32 	%p143, %r372, 3;
	@%p143 bra 	$L__BB214_28;
	add.s32 	%r700, %r100, %r27;
	shl.b32 	%r701, %r700, 2;
	mov.u32 	%r702, _ZZ9cuda_gemmIiLi256ELi2ELi1ELi16ELi32ELi32ELi32ELi1ELi0EEviiiPT_S1_S1_iiE3Ash;
	add.s32 	%r703, %r702, %r701;
	ld.shared.u32 	%r1010, [%r703];
$L__BB214_28:
	setp.lt.s32 	%p144, %r372, 4;
	@%p144 bra 	$L__BB214_30;
	add.s32 	%r704, %r100, %r28;
	shl.b32 	%r705, %r704, 2;
	mov.u32 	%r706, _ZZ9cuda_gemmIiLi256ELi2ELi1ELi16ELi32ELi32ELi32ELi1ELi0EEviiiPT_S1_S1_iiE3Ash;
	add.s32 	%r707, %r706, %r705;
	ld.shared.u32 	%r1009, [%r707];
$L__BB214_30:
	setp.lt.s32 	%p145, %r372, 5;
	@%p145 bra 	$L__BB214_32;
	add.s32 	%r708, %r11, 4;
	and.b32  	%r709, %r708, 15;
	add.s32 	%r710, %r100, %r709;
	shl.b32 	%r711, %r710, 2;
	mov.u32 	%r712, _ZZ9cuda_gemmIiLi256ELi2ELi1ELi16ELi32ELi32ELi32ELi1ELi0EEviiiPT_S1_S1_iiE3Ash;
	add.s32 	%r713, %r712, %r711;
	ld.shared.u32 	%r1008, [%r713];
$L__BB214_32:
	setp.lt.s32 	%p146, %r372, 6;
	@%p146 bra 	$L__BB214_34;
	add.s32 	%r714, %r11, 5;
	and.b32  	%r715, %r714, 15;
	add.s32 	%r716, %r100, %r715;
	shl.b32 	%r717, %r716, 2;
	mov.u32 	%r718, _ZZ9cuda_gemmIiLi256ELi2ELi1ELi16ELi32ELi32ELi32ELi1ELi0EEviiiPT_S1_S1_iiE3Ash;
	add.s32 	%r719, %r718, %r717;
	ld.shared.u32 	%r1007, [%r719];
$L__BB214_34:
	setp.lt.s32 	%p147, %r372, 7;
	@%p147 bra 	$L__BB214_36;
	add.s32 	%r720, %r11, 6;
	and.b32  	%r721, %r720, 15;
	add.s32 	%r722, %r100, %r721;
	shl.b32 	%r723, %r722, 2;
	mov.u32 	%r724, _ZZ9cuda_gemmIiLi256ELi2ELi1ELi16ELi32ELi32ELi32ELi1ELi0EEviiiPT_S1_S1_iiE3Ash;
	add.s32 	%r725, %r724, %r723;
	ld.shared.u32 	%r1006, [%r725];
$L__BB214_36:
	setp.lt.s32 	%p148, %r372, 8;
	@%p148 bra 	$L__BB214_38;
	add.s32 	%r726, %r11, 7;
	and.b32  	%r727, %r726, 15;
	add.s32 	%r728, %r100, %r727;
	shl.b32 	%r729, %r728, 2;
	mov.u32 	%r730, _ZZ9cuda_gemmIiLi256ELi2ELi1ELi16ELi32ELi32ELi32ELi1ELi0EEviiiPT_S1_S1_iiE3Ash;
	add.s32 	%r731, %r730, %r729;
	ld.shared.u32 	%r1005, [%r731];
$L__BB214_38:
	setp.lt.s32 	%p149, %r372, 9;
	@%p149 bra 	$L__BB214_40;
	xor.b32  	%r732, %r16, 8;
	add.s32 	%r733, %r100, %r732;
	shl.b32 	%r734, %r733, 2;
	mov.u32 	%r735, _ZZ9cuda_gemmIiLi256ELi2ELi1ELi16ELi32ELi32ELi32ELi1ELi0EEviiiPT_S1_S1_iiE3Ash;
	add.s32 	%r736, %r735, %r734;
	ld.shared.u32 	%r1004, [%r736];
$L__BB214_40:
	setp.lt.s32 	%p150, %r372, 10;
	@%p150 bra 	$L__BB214_42;
	add.s32 	%r737, %r100, %r29;
	shl.b32 	%r738, %r737, 2;
	mov.u32 	%r739, _ZZ9cuda_gemmIiLi256ELi2ELi1ELi16ELi32ELi32ELi32ELi1ELi0EEviiiPT_S1_S1_iiE3Ash;
	add.s32 	%r740, %r739, %r738;
	ld.shared.u32 	%r1003, [%r740];
$L__BB214_42:
	setp.lt.s32 	%p151, %r372, 11;
	@%p151 bra 	$L__BB214_44;
	add.s32 	%r741, %r100, %r30;
	shl.b32 	%r742, %r741, 2;
	mov.u32 	%r743, _ZZ9cuda_gemmIiLi256ELi2ELi1ELi16ELi32ELi32ELi32ELi1ELi0EEviiiPT_S1_S1_iiE3Ash;
	add.s32 	%r744, %r743, %r742;
	ld.shared.u32 	%r1002, [%r744];
$L__BB214_44:
	setp.lt.s32 	%p152, %r372, 12;
	@%p152 bra 	$L__BB214_46;
	add.s32 	%r745, %r100, %r31;
	shl.b32 	%r746, %r745, 2;
	mov.u32 	%r747, _ZZ9cuda_gemmIiLi256ELi2ELi1ELi16ELi32ELi32ELi32ELi1ELi0EEviiiPT_S1_S1_iiE3Ash;
	add.s32 	%r748, %r747, %r746;
	ld.shared.u32 	%r1001, [%r748];
$L__BB214_46:
	setp.lt.s32 	%p153, %r372, 13;
	@%p153 bra 	$L__BB214_48;
	add.s32 	%r749, %r100, %r32;
	shl.b32 	%r750, %r749, 2;
	mov.u32 	%r751, _ZZ9cuda_gemmIiLi256ELi2ELi1ELi16ELi32ELi32ELi32ELi1ELi0EEviiiPT_S1_S1_iiE3Ash;
	add.s32 	%r752, %r751, %r750;
	ld.shared.u32 	%r1000, [%r752];
$L__BB214_48:
	setp.lt.s32 	%p154, %r372, 14;
	@%p154 bra 	$L__BB214_50;
	add.s32 	%r753, %r100, %r33;
	shl.b32 	%r754, %r753, 2;
	mov.u32 	%r755, _ZZ9cuda_gemmIiLi256ELi2ELi1ELi16ELi32ELi32ELi32ELi1ELi0EEviiiPT_S1_S1_iiE3Ash;
	add.s32 	%r756, %r755, %r754;
	ld.shared.u32 	%r999, [%r756];
$L__BB214_50:
	setp.lt.s32 	%p155, %r372, 15;
	@%p155 bra 	$L__BB214_52;
	add.s32 	%r757, %r100, %r34;
	shl.b32 	%r758, %r757, 2;
	mov.u32 	%r759, _ZZ9cuda_gemmIiLi256ELi2ELi1ELi16ELi32ELi32ELi32ELi1ELi0EEviiiPT_S1_S1_iiE3Ash;
	add.s32 	%r760, %r759, %r758;
	ld.shared.u32 	%r998, [%r760];
$L__BB214_52:
	setp.lt.s32 	%p156, %r372, 16;
	@%p156 bra 	$L__BB214_54;
	add.s32 	%r761, %r100, %r35;
	shl.b32 	%r762, %r761, 2;
	mov.u32 	%r763, _ZZ9cuda_gemmIiLi256ELi2ELi1ELi16ELi32ELi32ELi32ELi1ELi0EEviiiPT_S1_S1_iiE3Ash;
	add.s32 	%r764, %r763, %r762;
	ld.shared.u32 	%r997, [%r764];
$L__BB214_54:
	setp.lt.s32 	%p157, %r12, %r18;
	@%p157 bra 	$L__BB214_56;
$L__BB214_55:
	add.s32 	%r861, %r861, %r10;
	setp.lt.s32 	%p191, %r861, %r9;
	@%p191 bra 	$L__BB214_22;
	bra.uni 	$L__BB214_233;
$L__BB214_56:
	rem.s32 	%r765, %r2, %r372;
	shl.b32 	%r766, %r765, 2;
	mov.u32 	%r767, _ZZ9cuda_gemmIiLi256ELi2ELi1ELi16ELi32ELi32ELi32ELi1ELi0EEviiiPT_S1_S1_iiE11kron_fac_sh;
	add.s32 	%r134, %r767, %r766;
	mov.u32 	%r878, %r12;
$L__BB214_57:
	mad.lo.s32 	%r769, %r878, 132, %r134;
	ld.shared.u32 	%r136, [%r769];
	mov.b32 	%r880, 0;
	@%p141 bra 	$L__BB214_59;
	shfl.sync.idx.b32	%r770|%p159, %r136, %r36, %r19, -1;
	mul.lo.s32 	%r880, %r770, %r1012;
$L__BB214_59:
	@%p142 bra 	$L__BB214_61;
	shfl.sync.idx.b32	%r771|%p161, %r136, %r37, %r19, -1;
	mad.lo.s32 	%r880, %r771, %r1011, %r880;
$L__BB214_61:
	@%p143 bra 	$L__BB214_63;
	shfl.sync.idx.b32	%r772|%p163, %r136, %r38, %r19, -1;
	mad.lo.s32 	%r880, %r772, %r1010, %r880;
$L__BB214_63:
	@%p144 bra 	$L__BB214_65;
	shfl.sync.idx.b32	%r773|%p165, %r136, %r39, %r19, -1;
	mad.lo.s32 	%r880, %r773, %r1009, %r880;
$L__BB214_65:
	@%p145 bra 	$L__BB214_67;
	shfl.sync.idx.b32	%r774|%p167, %r136, %r40, %r19, -1;
	mad.lo.s32 	%r880, %r774, %r1008, %r880;
$L__BB214_67:
	setp.lt.s32 	%p168, %r372, 6;
	@%p168 bra 	$L__BB214_69;
	shfl.sync.idx.b32	%r775|%p169, %r136, %r41, %r19, -1;
	mad.lo.s32 	%r880, %r775, %r1007, %r880;
$L__BB214_69:
	setp.lt.s32 	%p170, %r372, 7;
	@%p170 bra 	$L__BB214_71;
	shfl.sync.idx.b32	%r776|%p171, %r136, %r42, %r19, -1;
	mad.lo.s32 	%r880, %r776, %r1006, %r880;
$L__BB214_71:
	setp.lt.s32 	%p172, %r372, 8;
	@%p172 bra 	$L__BB214_73;
	shfl.sync.idx.b32	%r777|%p173, %r136, %r43, %r19, -1;
	mad.lo.s32 	%r880, %r777, %r1005, %r880;
$L__BB214_73:
	setp.lt.s32 	%p174, %r372, 9;
	@%p174 bra 	$L__BB214_75;
	shfl.sync.idx.b32	%r778|%p175, %r136, %r44, %r19, -1;
	mad.lo.s32 	%r880, %r778, %r1004, %r880;
$L__BB214_75:
	setp.lt.s32 	%p176, %r372, 10;
	@%p176 bra 	$L__BB214_77;
	shfl.sync.idx.b32	%r779|%p177, %r136, %r45, %r19, -1;
	mad.lo.s32 	%r880, %r779, %r1003, %r880;
$L__BB214_77:
	setp.lt.s32 	%p178, %r372, 11;
	@%p178 bra 	$L__BB214_79;
	shfl.sync.idx.b32	%r780|%p179, %r136, %r46, %r19, -1;
	mad.lo.s32 	%r880, %r780, %r1002, %r880;
$L__BB214_79:
	setp.lt.s32 	%p180, %r372, 12;
	@%p180 bra 	$L__BB214_81;
	shfl.sync.idx.b32	%r781|%p181, %r136, %r47, %r19, -1;
	mad.lo.s32 	%r880, %r781, %r1001, %r880;
$L__BB214_81:
	setp.lt.s32 	%p182, %r372, 13;
	@%p182 bra 	$L__BB214_83;
	shfl.sync.idx.b32	%r782|%p183, %r136, %r48, %r19, -1;
	mad.lo.s32 	%r880, %r782, %r1000, %r880;
$L__BB214_83:
	setp.lt.s32 	%p184, %r372, 14;
	@%p184 bra 	$L__BB214_85;
	shfl.sync.idx.b32	%r783|%p185, %r136, %r49, %r19, -1;
	mad.lo.s32 	%r880, %r783, %r999, %r880;
$L__BB214_85:
	setp.lt.s32 	%p186, %r372, 15;
	@%p186 bra 	$L__BB214_87;
	shfl.sync.idx.b32	%r784|%p187, %r136, %r50, %r19, -1;
	mad.lo.s32 	%r880, %r784, %r998, %r880;
$L__BB214_87:
	setp.lt.s32 	%p188, %r372, 16;
	@%p188 bra 	$L__BB214_89;
	shfl.sync.idx.b32	%r785|%p189, %r136, %r51, %r19, -1;
	mad.lo.s32 	%r880, %r785, %r997, %r880;
$L__BB214_89:
	mad.lo.s32 	%r786, %r878, %r9, %r99;
	shl.b32 	%r787, %r786, 2;
	mov.u32 	%r788, _ZZ9cuda_gemmIiLi256ELi2ELi1ELi16ELi32ELi32ELi32ELi1ELi0EEviiiPT_S1_S1_iiE3Csh;
	add.s32 	%r789, %r788, %r787;
	ld.shared.u32 	%r790, [%r789];
	add.s32 	%r791, %r790, %r880;
	st.shared.u32 	[%r789], %r791;
	add.s32 	%r878, %r878, %r14;
	setp.lt.s32 	%p190, %r878, %r18;
	@%p190 bra 	$L__BB214_57;
	bra.uni 	$L__BB214_55;
$L__BB214_90:
	setp.gt.u32 	%p35, %r372, 31;
	@%p35 bra 	$L__BB214_124;
	mov.b32 	%r963, 0;
$L__BB214_92:
	setp.eq.s32 	%p36, %r372, 0;
	add.s32 	%r279, %r963, %r11;
	mad.lo.s32 	%r280, %r279, %r372, %r17;
	@%p36 bra 	$L__BB214_94;
	add.s32 	%r486, %r280, %r16;
	shl.b32 	%r487, %r486, 2;
	mov.u32 	%r488, _ZZ9cuda_gemmIiLi256ELi2ELi1ELi16ELi32ELi32ELi32ELi1ELi0EEviiiPT_S1_S1_iiE3Ash;
	add.s32 	%r489, %r488, %r487;
	ld.shared.u32 	%r1012, [%r489];
$L__BB214_94:
	setp.lt.s32 	%p37, %r372, 2;
	@%p37 bra 	$L__BB214_96;
	add.s32 	%r490, %r11, 1;
	and.b32  	%r491, %r490, 15;
	add.s32 	%r492, %r280, %r491;
	shl.b32 	%r493, %r492, 2;
	mov.u32 	%r494, _ZZ9cuda_gemmIiLi256ELi2ELi1ELi16ELi32ELi32ELi32ELi1ELi0EEviiiPT_S1_S1_iiE3Ash;
	add.s32 	%r495, %r494, %r493;
	ld.shared.u32 	%r1011, [%r495];
$L__BB214_96:
	setp.lt.s32 	%p38, %r372, 3;
	@%p38 bra 	$L__BB214_98;
	add.s32 	%r496, %r280, %r27;
	shl.b32 	%r497, %r496, 2;
	mov.u32 	%r498, _ZZ9cuda_gemmIiLi256ELi2ELi1ELi16ELi32ELi32ELi32ELi1ELi0EEviiiPT_S1_S1_iiE3Ash;
	add.s32 	%r499, %r498, %r497;
	ld.shared.u32 	%r1010, [%r499];
$L__BB214_98:
	setp.lt.s32 	%p39, %r372, 4;
	@%p39 bra 	$L__BB214_100;
	add.s32 	%r500, %r280, %r28;
	shl.b32 	%r501, %r500, 2;
	mov.u32 	%r502, _ZZ9cuda_gemmIiLi256ELi2ELi1ELi16ELi32ELi32ELi32ELi1ELi0EEviiiPT_S1_S1_iiE3Ash;
	add.s32 	%r503, %r502, %r501;
	ld.shared.u32 	%r1009, [%r503];
$L__BB214_100:
	setp.lt.s32 	%p40, %r372, 5;
	@%p40 bra 	$L__BB214_102;
	add.s32 	%r504, %r11, 4;
	and.b32  	%r505, %r504, 15;
	add.s32 	%r506, %r280, %r505;
	shl.b32 	%r507, %r506, 2;
	mov.u32 	%r508, _ZZ9cuda_gemmIiLi256ELi2ELi1ELi16ELi32ELi32ELi32ELi1ELi0EEviiiPT_S1_S1_iiE3Ash;
	add.s32 	%r509, %r508, %r507;
	ld.shared.u32 	%r1008, [%r509];
$L__BB214_102:
	setp.lt.s32 	%p41, %r372, 6;
	@%p41 bra 	$L__BB214_104;
	add.s32 	%r510, %r11, 5;
	and.b32  	%r511, %r510, 15;
	add.s32 	%r512, %r280, %r511;
	shl.b32 	%r513, %r512, 2;
	mov.u32 	%r514, _ZZ9cuda_gemmIiLi256ELi2ELi1ELi16ELi32ELi32ELi32ELi1ELi0EEviiiPT_S1_S1_iiE3Ash;
	add.s32 	%r515, %r514, %r513;
	ld.shared.u32 	%r1007, [%r515];
$L__BB214_104:
	setp.lt.s32 	%p42, %r372, 7;
	@%p42 bra 	$L__BB214_106;
	add.s32 	%r516, %r11, 6;
	and.b32  	%r517, %r516, 15;
	add.s32 	%r518, %r280, %r517;
	shl.b32 	%r519, %r518, 2;
	mov.u32 	%r520, _ZZ9cuda_gemmIiLi256ELi2ELi1ELi16ELi32ELi32ELi32ELi1ELi0EEviiiPT_S1_S1_iiE3Ash;
	add.s32 	%r521, %r520, %r519;
	ld.shared.u32 	%r1006, [%r521];
$L__BB214_106:
	setp.lt.s32 	%p43, %r372, 8;
	@%p43 bra 	$L__BB214_108;
	add.s32 	%r522, %r11, 7;
	and.b32  	%r523, %r522, 15;
	add.s32 	%r524, %r280, %r523;
	shl.b32 	%r525, %r524, 2;
	mov.u32 	%r526, _ZZ9cuda_gemmIiLi256ELi2ELi1ELi16ELi32ELi32ELi32ELi1ELi0EEviiiPT_S1_S1_iiE3Ash;
	add.s32 	%r527, %r526, %r525;
	ld.shared.u32 	%r1005, [%r527];
$L__BB214_108:
	setp.lt.s32 	%p44, %r372, 9;
	@%p44 bra 	$L__BB214_110;
	xor.b32  	%r528, %r16, 8;
	add.s32 	%r529, %r280, %r528;
	shl.b32 	%r530, %r529, 2;
	mov.u32 	%r531, _ZZ9cuda_gemmIiLi256ELi2ELi1ELi16ELi32ELi32ELi32ELi1ELi0EEviiiPT_S1_S1_iiE3Ash;
	add.s32 	%r532, %r531, %r530;
	ld.shared.u32 	%r1004, [%r532];
$L__BB214_110:
	setp.lt.s32 	%p45, %r372, 10;
	@%p45 bra 	$L__BB214_112;
	add.s32 	%r533, %r280, %r29;
	shl.b32 	%r534, %r533, 2;
	mov.u32 	%r535, _ZZ9cuda_gemmIiLi256ELi2ELi1ELi16ELi32ELi32ELi32ELi1ELi0EEviiiPT_S1_S1_iiE3Ash;
	add.s32 	%r536, %r535, %r534;
	ld.shared.u32 	%r1003, [%r536];
$L__BB214_112:
	setp.lt.s32 	%p46, %r372, 11;
	@%p46 bra 	$L__BB214_114;
	add.s32 	%r537, %r280, %r30;
	shl.b32 	%r538, %r537, 2;
	mov.u32 	%r539, _ZZ9cuda_gemmIiLi256ELi2ELi1ELi16ELi32ELi32ELi32ELi1ELi0EEviiiPT_S1_S1_iiE3Ash;
	add.s32 	%r540, %r539, %r538;
	ld.shared.u32 	%r1002, [%r540];
$L__BB214_114:
	setp.lt.s32 	%p47, %r372, 12;
	@%p47 bra 	$L__BB214_116;
	add.s32 	%r541, %r280, %r31;
	shl.b32 	%r542, %r541, 2;
	mov.u32 	%r543, _ZZ9cuda_gemmIiLi256ELi2ELi1ELi16ELi32ELi32ELi32ELi1ELi0EEviiiPT_S1_S1_iiE3Ash;
	add.s32 	%r544, %r543, %r542;
	ld.shared.u32 	%r1001, [%r544];
$L__BB214_116:
	setp.lt.s32 	%p48, %r372, 13;
	@%p48 bra 	$L__BB214_118;
	add.s32 	%r545, %r280, %r32;
	shl.b32 	%r546, %r545, 2;
	mov.u32 	%r547, _ZZ9cuda_gemmIiLi256ELi2ELi1ELi16ELi32ELi32ELi32ELi1ELi0EEviiiPT_S1_S1_iiE3Ash;
	add.s32 	%r548, %r547, %r546;
	ld.shared.u32 	%r1000, [%r548];
$L__BB214_118:
	setp.lt.s32 	%p49, %r372, 14;
	@%p49 bra 	$L__BB214_120;
	add.s32 	%r549, %r280, %r33;
	shl.b32 	%r550, %r549, 2;
	mov.u32 	%r551, _ZZ9cuda_gemmIiLi256ELi2ELi1ELi16ELi32ELi32ELi32ELi1ELi0EEviiiPT_S1_S1_iiE3Ash;
	add.s32 	%r552, %r551, %r550;
	ld.shared.u32 	%r999, [%r552];
$L__BB214_120:
	setp.lt.s32 	%p50, %r372, 15;
	@%p50 bra 	$L__BB214_122;
	add.s32 	%r553, %r280, %r34;
	shl.b32 	%r554, %r553, 2;
	mov.u32 	%r555, _ZZ9cuda_gemmIiLi256ELi2ELi1ELi16ELi32ELi32ELi32ELi1ELi0EEviiiPT_S1_S1_iiE3Ash;
	add.s32 	%r556, %r555, %r554;
	ld.shared.u32 	%r998, [%r556];
$L__BB214_122:
	setp.lt.s32 	%p51, %r372, 16;
	@%p51 bra 	$L__BB214_197;
	add.s32 	%r557, %r280, %r35;
	shl.b32 	%r558, %r557, 2;
	mov.u32 	%r559, _ZZ9cuda_gemmIiLi256ELi2ELi1ELi16ELi32ELi32ELi32ELi1ELi0EEviiiPT_S1_S1_iiE3Ash;
	add.s32 	%r560, %r559, %r558;
	ld.shared.u32 	%r997, [%r560];
	bra.uni 	$L__BB214_197;
$L__BB214_124:
	mov.b32 	%r911, 0;
$L__BB214_125:
	setp.lt.s32 	%p87, %r372, 1;
	add.s32 	%r187, %r911, %r11;
	mad.lo.s32 	%r188, %r187, %r372, %r17;
	@%p87 bra 	$L__BB214_127;
	add.s32 	%r587, %r188, %r16;
	shl.b32 	%r588, %r587, 2;
	mov.u32 	%r589, _ZZ9cuda_gemmIiLi256ELi2ELi1ELi16ELi32ELi32ELi32ELi1ELi0EEviiiPT_S1_S1_iiE3Ash;
	add.s32 	%r590, %r589, %r588;
	ld.shared.u32 	%r1012, [%r590];
$L__BB214_127:
	setp.lt.s32 	%p88, %r372, 2;
	@%p88 bra 	$L__BB214_129;
	add.s32 	%r591, %r11, 1;
	and.b32  	%r592, %r591, 15;
	add.s32 	%r593, %r188, %r592;
	shl.b32 	%r594, %r593, 2;
	mov.u32 	%r595, _ZZ9cuda_gemmIiLi256ELi2ELi1ELi16ELi32ELi32ELi32ELi1ELi0EEviiiPT_S1_S1_iiE3Ash;
	add.s32 	%r596, %r595, %r594;
	ld.shared.u32 	%r1011, [%r596];
$L__BB214_129:
	setp.lt.s32 	%p89, %r372, 3;
	@%p89 bra 	$L__BB214_131;
	add.s32 	%r597, %r188, %r27;
	shl.b32 	%r598, %r597, 2;
	mov.u32 	%r599, _ZZ9cuda_gemmIiLi256ELi2ELi1ELi16ELi32ELi32ELi32ELi1ELi0EEviiiPT_S1_S1_iiE3Ash;
	add.s32 	%r600, %r599, %r598;
	ld.shared.u32 	%r1010, [%r600];
$L__BB214_131:
	setp.lt.s32 	%p90, %r372, 4;
	@%p90 bra 	$L__BB214_133;
	add.s32 	%r601, %r188, %r28;
	shl.b32 	%r602, %r601, 2;
	mov.u32 	%r603, _ZZ9cuda_gemmIiLi256ELi2ELi1ELi16ELi32ELi32ELi32ELi1ELi0EEviiiPT_S1_S1_iiE3Ash;
	add.s32 	%r604, %r603, %r602;
	ld.shared.u32 	%r1009, [%r604];
$L__BB214_133:
	setp.lt.s32 	%p91, %r372, 5;
	@%p91 bra 	$L__BB214_135;
	add.s32 	%r605, %r11, 4;
	and.b32  	%r606, %r605, 15;
	add.s32 	%r607, %r188, %r606;
	shl.b32 	%r608, %r607, 2;
	mov.u32 	%r609, _ZZ9cuda_gemmIiLi256ELi2ELi1ELi16ELi32ELi32ELi32ELi1ELi0EEviiiPT_S1_S1_iiE3Ash;
	add.s32 	%r610, %r609, %r608;
	ld.shared.u32 	%r1008, [%r610];
$L__BB214_135:
	setp.lt.s32 	%p92, %r372, 6;
	@%p92 bra 	$L__BB214_137;
	add.s32 	%r611, %r11, 5;
	and.b32  	%r612, %r611, 15;
	add.s32 	%r613, %r188, %r612;
	shl.b32 	%r614, %r613, 2;
	mov.u32 	%r615, _ZZ9cuda_gemmIiLi256ELi2ELi1ELi16ELi32ELi32ELi32ELi1ELi0EEviiiPT_S1_S1_iiE3Ash;
	add.s32 	%r616, %r615, %r614;
	ld.shared.u32 	%r1007, [%r616];
$L__BB214_137:
	setp.lt.s32 	%p93, %r372, 7;
	@%p93 bra 	$L__BB214_139;
	add.s32 	%r617, %r11, 6;
	and.b32  	%r618, %r617, 15;
	add.s32 	%r619, %r188, %r618;
	shl.b32 	%r620, %r619, 2;
	mov.u32 	%r621, _ZZ9cuda_gemmIiLi256ELi2ELi1ELi16ELi32ELi32ELi32ELi1ELi0EEviiiPT_S1_S1_iiE3Ash;
	add.s32 	%r622, %r621, %r620;
	ld.shared.u32 	%r1006, [%r622];
$L__BB214_139:
	setp.lt.s32 	%p94, %r372, 8;
	@%p94 bra 	$L__BB214_141;
	add.s32 	%r623, %r11, 7;
	and.b32  	%r624, %r623, 15;
	add.s32 	%r625, %r188, %r624;
	shl.b32 	%r626, %r625, 2;
	mov.u32 	%r627, _ZZ9cuda_gemmIiLi256ELi2ELi1ELi16ELi32ELi32ELi32ELi1ELi0EEviiiPT_S1_S1_iiE3Ash;
	add.s32 	%r628, %r627, %r626;
	ld.shared.u32 	%r1005, [%r628];
$L__BB214_141:
	setp.lt.s32 	%p95, %r372, 9;
	@%p95 bra 	$L__BB214_143;
	xor.b32  	%r629, %r16, 8;
	add.s32 	%r630, %r188, %r629;
	shl.b32 	%r631, %r630, 2;
	mov.u32 	%r632, _ZZ9cuda_gemmIiLi256ELi2ELi1ELi16ELi32ELi32ELi32ELi1ELi0EEviiiPT_S1_S1_iiE3Ash;
	add.s32 	%r633, %r632, %r631;
	ld.shared.u32 	%r1004, [%r633];
$L__BB214_143:
	setp.lt.s32 	%p96, %r372, 10;
	@%p96 bra 	$L__BB214_145;
	add.s32 	%r634, %r188, %r29;
	shl.b32 	%r635, %r634, 2;
	mov.u32 	%r636, _ZZ9cuda_gemmIiLi256ELi2ELi1ELi16ELi32ELi32ELi32ELi1ELi0EEviiiPT_S1_S1_iiE3Ash;
	add.s32 	%r637, %r636, %r635;
	ld.shared.u32 	%r1003, [%r637];
$L__BB214_145:
	setp.lt.s32 	%p97, %r372, 11;
	@%p97 bra 	$L__BB214_147;
	add.s32 	%r638, %r188, %r30;
	shl.b32 	%r639, %r638, 2;
	mov.u32 	%r640, _ZZ9cuda_gemmIiLi256ELi2ELi1ELi16ELi32ELi32ELi32ELi1ELi0EEviiiPT_S1_S1_iiE3Ash;
	add.s32 	%r641, %r640, %r639;
	ld.shared.u32 	%r1002, [%r641];
$L__BB214_147:
	setp.lt.s32 	%p98, %r372, 12;
	@%p98 bra 	$L__BB214_149;
	add.s32 	%r642, %r188, %r31;
	shl.b32 	%r643, %r642, 2;
	mov.u32 	%r644, _ZZ9cuda_gemmIiLi256ELi2ELi1ELi16ELi32ELi32ELi32ELi1ELi0EEviiiPT_S1_S1_iiE3Ash;
	add.s32 	%r645, %r644, %r643;
	ld.shared.u32 	%r1001, [%r645];
$L__BB214_149:
	setp.lt.s32 	%p99, %r372, 13;
	@%p99 bra 	$L__BB214_151;
	add.s32 	%r646, %r188, %r32;
	shl.b32 	%r647, %r646, 2;
	mov.u32 	%r648, _ZZ9cuda_gemmIiLi256ELi2ELi1ELi16ELi32ELi32ELi32ELi1ELi0EEviiiPT_S1_S1_iiE3Ash;
	add.s32 	%r649, %r648, %r647;
	ld.shared.u32 	%r1000, [%r649];
$L__BB214_151:
	setp.lt.s32 	%p100, %r372, 14;
	@%p100 bra 	$L__BB214_153;
	add.s32 	%r650, %r188, %r33;
	shl.b32 	%r651, %r650, 2;
	mov.u32 	%r652, _ZZ9cuda_gemmIiLi256ELi2ELi1ELi16ELi32ELi32ELi32ELi1ELi0EEviiiPT_S1_S1_iiE3Ash;
	add.s32 	%r653, %r652, %r651;
	ld.shared.u32 	%r999, [%r653];
$L__BB214_153:
	setp.lt.s32 	%p101, %r372, 15;
	@%p101 bra 	$L__BB214_155;
	add.s32 	%r654, %r188, %r34;
	shl.b32 	%r655, %r654, 2;
	mov.u32 	%r656, _ZZ9cuda_gemmIiLi256ELi2ELi1ELi16ELi32ELi32ELi32ELi1ELi0EEviiiPT_S1_S1_iiE3Ash;
	add.s32 	%r657, %r656, %r655;
	ld.shared.u32 	%r998, [%r657];
$L__BB214_155:
	setp.lt.s32 	%p102, %r372, 16;
	@%p102 bra 	$L__BB214_157;
	add.s32 	%r658, %r188, %r35;
	shl.b32 	%r659, %r658, 2;
	mov.u32 	%r660, _ZZ9cuda_gemmIiLi256ELi2ELi1ELi16ELi32ELi32ELi32ELi1ELi0EEviiiPT_S1_S1_iiE3Ash;
	add.s32 	%r661, %r660, %r659;
	ld.shared.u32 	%r997, [%r661];
$L__BB214_157:
	setp.lt.s32 	%p103, %r12, %r18;
	@%p103 bra 	$L__BB214_159;
$L__BB214_158:
	add.s32 	%r911, %r911, %r10;
	setp.lt.s32 	%p140, %r911, %r9;
	@%p140 bra 	$L__BB214_125;
	bra.uni 	$L__BB214_233;
$L__BB214_159:
	rem.s32 	%r662, %r2, %r372;
	shl.b32 	%r663, %r662, 2;
	mov.u32 	%r664, _ZZ9cuda_gemmIiLi256ELi2ELi1ELi16ELi32ELi32ELi32ELi1ELi0EEviiiPT_S1_S1_iiE11kron_fac_sh;
	add.s32 	%r222, %r664, %r663;
	mov.u32 	%r928, %r12;
$L__BB214_160:
	mad.lo.s32 	%r666, %r928, 132, %r222;
	ld.shared.u32 	%r224, [%r666];
	mov.b32 	%r930, 0;
	@%p87 bra 	$L__BB214_162;
	shfl.sync.idx.b32	%r667|%p105, %r224, %r36, %r19, -1;
	mul.lo.s32 	%r930, %r667, %r1012;
$L__BB214_162:
	@%p88 bra 	$L__BB214_164;
	shfl.sync.idx.b32	%r668|%p107, %r224, %r37, %r19, -1;
	mad.lo.s32 	%r930, %r668, %r1011, %r930;
$L__BB214_164:
	@%p89 bra 	$L__BB214_166;
	shfl.sync.idx.b32	%r669|%p109, %r224, %r38, %r19, -1;
	mad.lo.s32 	%r930, %r669, %r1010, %r930;
$L__BB214_166:
	@%p90 bra 	$L__BB214_168;
	shfl.sync.idx.b32	%r670|%p111, %r224, %r39, %r19, -1;
	mad.lo.s32 	%r930, %r670, %r1009, %r930;
$L__BB214_168:
	setp.lt.s32 	%p112, %r372, 5;
	@%p112 bra 	$L__BB214_170;
	shfl.sync.idx.b32	%r671|%p113, %r224, %r40, %r19, -1;
	mad.lo.s32 	%r930, %r671, %r1008, %r930;
$L__BB214_170:
	setp.lt.s32 	%p114, %r372, 6;
	@%p114 bra 	$L__BB214_172;
	shfl.sync.idx.b32	%r672|%p115, %r224, %r41, %r19, -1;
	mad.lo.s32 	%r930, %r672, %r1007, %r930;
$L__BB214_172:
	setp.lt.s32 	%p116, %r372, 7;
	@%p116 bra 	$L__BB214_174;
	shfl.sync.idx.b32	%r673|%p117, %r224, %r42, %r19, -1;
	mad.lo.s32 	%r930, %r673, %r1006, %r930;
$L__BB214_174:
	setp.lt.s32 	%p118, %r372, 8;
	@%p118 bra 	$L__BB214_176;
	shfl.sync.idx.b32	%r674|%p119, %r224, %r43, %r19, -1;
	mad.lo.s32 	%r930, %r674, %r1005, %r930;
$L__BB214_176:
	setp.lt.s32 	%p120, %r372, 9;
	@%p120 bra 	$L__BB214_178;
	shfl.sync.idx.b32	%r675|%p121, %r224, %r44, %r19, -1;
	mad.lo.s32 	%r930, %r675, %r1004, %r930;
$L__BB214_178:
	setp.lt.s32 	%p122, %r372, 10;
	@%p122 bra 	$L__BB214_180;
	shfl.sync.idx.b32	%r676|%p123, %r224, %r45, %r19, -1;
	mad.lo.s32 	%r930, %r676, %r1003, %r930;
$L__BB214_180:
	setp.lt.s32 	%p124, %r372, 11;
	@%p124 bra 	$L__BB214_182;
	shfl.sync.idx.b32	%r677|%p125, %r224, %r46, %r19, -1;
	mad.lo.s32 	%r930, %r677, %r1002, %r930;
$L__BB214_182:
	setp.lt.s32 	%p126, %r372, 12;
	@%p126 bra 	$L__BB214_184;
	shfl.sync.idx.b32	%r678|%p127, %r224, %r47, %r19, -1;
	mad.lo.s32 	%r930, %r678, %r1001, %r930;
$L__BB214_184:
	setp.lt.s32 	%p128, %r372, 13;
	@%p128 bra 	$L__BB214_186;
	shfl.sync.idx.b32	%r679|%p129, %r224, %r48, %r19, -1;
	mad.lo.s32 	%r930, %r679, %r1000, %r930;
$L__BB214_186:
	setp.lt.s32 	%p130, %r372, 14;
	@%p130 bra 	$L__BB214_188;
	shfl.sync.idx.b32	%r680|%p131, %r224, %r49, %r19, -1;
	mad.lo.s32 	%r930, %r680, %r999, %r930;
$L__BB214_188:
	setp.lt.s32 	%p132, %r372, 15;
	@%p132 bra 	$L__BB214_190;
	shfl.sync.idx.b32	%r681|%p133, %r224, %r50, %r19, -1;
	mad.lo.s32 	%r930, %r681, %r998, %r930;
$L__BB214_190:
	setp.lt.s32 	%p134, %r372, 16;
	@%p134 bra 	$L__BB214_192;
	shfl.sync.idx.b32	%r682|%p135, %r224, %r51, %r19, -1;
	mad.lo.s32 	%r930, %r682, %r997, %r930;
$L__BB214_192:
	mov.u32 	%r944, %r3;
$L__BB214_193:
	shr.u32 	%r258, %r944, 1;
	shfl.sync.down.b32	%r683|%p136, %r930, %r258, %r20, -1;
	add.s32 	%r930, %r683, %r930;
	setp.gt.u32 	%p137, %r944, 3;
	mov.u32 	%r944, %r258;
	@%p137 bra 	$L__BB214_193;
	rem.u32 	%r684, %r2, %r4;
	setp.eq.s32 	%p138, %r684, 0;
	@%p138 bra 	$L__BB214_195;
	bra.uni 	$L__BB214_196;
$L__BB214_195:
	mad.lo.s32 	%r685, %r928, %r9, %r187;
	shl.b32 	%r686, %r685, 2;
	mov.u32 	%r687, _ZZ9cuda_gemmIiLi256ELi2ELi1ELi16ELi32ELi32ELi32ELi1ELi0EEviiiPT_S1_S1_iiE3Csh;
	add.s32 	%r688, %r687, %r686;
	st.shared.u32 	[%r688], %r930;
$L__BB214_196:
	add.s32 	%r928, %r928, %r14;
	setp.lt.s32 	%p139, %r928, %r18;
	@%p139 bra 	$L__BB214_160;
	bra.uni 	$L__BB214_158;
$L__BB214_197:
	setp.lt.s32 	%p52, %r12, %r18;
	@%p52 bra 	$L__BB214_198;
	bra.uni 	$L__BB214_232;
$L__BB214_198:
	rem.u32 	%r561, %r2, %r372;
	shl.b32 	%r562, %r561, 2;
	mov.u32 	%r563, _ZZ9cuda_gemmIiLi256ELi2ELi1ELi16ELi32ELi32ELi32ELi1ELi0EEviiiPT_S1_S1_iiE11kron_fac_sh;
	add.s32 	%r281, %r563, %r562;
	mov.u32 	%r980, %r12;
$L__BB214_199:
	mad.lo.s32 	%r565, %r980, 132, %r281;
	ld.shared.u32 	%r315, [%r565];
	mov.b32 	%r982, 0;
	@%p36 bra 	$L__BB214_201;
	shfl.sync.idx.b32	%r566|%p54, %r315, %r36, %r19, -1;
	mul.lo.s32 	%r982, %r566, %r1012;
$L__BB214_201:
	@%p37 bra 	$L__BB214_203;
	shfl.sync.idx.b32	%r567|%p56, %r315, %r37, %r19, -1;
	mad.lo.s32 	%r982, %r567, %r1011, %r982;
$L__BB214_203:
	@%p38 bra 	$L__BB214_205;
	shfl.sync.idx.b32	%r568|%p58, %r315, %r38, %r19, -1;
	mad.lo.s32 	%r982, %r568, %r1010, %r982;
$L__BB214_205:
	@%p39 bra 	$L__BB214_207;
	shfl.sync.idx.b32	%r569|%p60, %r315, %r39, %r19, -1;
	mad.lo.s32 	%r982, %r569, %r1009, %r982;
$L__BB214_207:
	@%p40 bra 	$L__BB214_209;
	shfl.sync.idx.b32	%r570|%p62, %r315, %r40, %r19, -1;
	mad.lo.s32 	%r982, %r570, %r1008, %r982;
$L__BB214_209:
	setp.lt.s32 	%p63, %r372, 6;
	@%p63 bra 	$L__BB214_211;
	shfl.sync.idx.b32	%r571|%p64, %r315, %r41, %r19, -1;
	mad.lo.s32 	%r982, %r571, %r1007, %r982;
$L__BB214_211:
	setp.lt.s32 	%p65, %r372, 7;
	@%p65 bra 	$L__BB214_213;
	shfl.sync.idx.b32	%r572|%p66, %r315, %r42, %r19, -1;
	mad.lo.s32 	%r982, %r572, %r1006, %r982;
$L__BB214_213:
	setp.lt.s32 	%p67, %r372, 8;
	@%p67 bra 	$L__BB214_215;
	shfl.sync.idx.b32	%r573|%p68, %r315, %r43, %r19, -1;
	mad.lo.s32 	%r982, %r573, %r1005, %r982;
$L__BB214_215:
	setp.lt.s32 	%p69, %r372, 9;
	@%p69 bra 	$L__BB214_217;
	shfl.sync.idx.b32	%r574|%p70, %r315, %r44, %r19, -1;
	mad.lo.s32 	%r982, %r574, %r1004, %r982;
$L__BB214_217:
	setp.lt.s32 	%p71, %r372, 10;
	@%p71 bra 	$L__BB214_219;
	shfl.sync.idx.b32	%r575|%p72, %r315, %r45, %r19, -1;
	mad.lo.s32 	%r982, %r575, %r1003, %r982;
$L__BB214_219:
	setp.lt.s32 	%p73, %r372, 11;
	@%p73 bra 	$L__BB214_221;
	shfl.sync.idx.b32	%r576|%p74, %r315, %r46, %r19, -1;
	mad.lo.s32 	%r982, %r576, %r1002, %r982;
$L__BB214_221:
	setp.lt.s32 	%p75, %r372, 12;
	@%p75 bra 	$L__BB214_223;
	shfl.sync.idx.b32	%r577|%p76, %r315, %r47, %r19, -1;
	mad.lo.s32 	%r982, %r577, %r1001, %r982;
$L__BB214_223:
	setp.lt.s32 	%p77, %r372, 13;
	@%p77 bra 	$L__BB214_225;
	shfl.sync.idx.b32	%r578|%p78, %r315, %r48, %r19, -1;
	mad.lo.s32 	%r982, %r578, %r1000, %r982;
$L__BB214_225:
	setp.lt.s32 	%p79, %r372, 14;
	@%p79 bra 	$L__BB214_227;
	shfl.sync.idx.b32	%r579|%p80, %r315, %r49, %r19, -1;
	mad.lo.s32 	%r982, %r579, %r999, %r982;
$L__BB214_227:
	setp.lt.s32 	%p81, %r372, 15;
	@%p81 bra 	$L__BB214_229;
	shfl.sync.idx.b32	%r580|%p82, %r315, %r50, %r19, -1;
	mad.lo.s32 	%r982, %r580, %r998, %r982;
$L__BB214_229:
	setp.lt.s32 	%p83, %r372, 16;
	@%p83 bra 	$L__BB214_231;
	shfl.sync.idx.b32	%r581|%p84, %r315, %r51, %r19, -1;
	mad.lo.s32 	%r982, %r581, %r997, %r982;
$L__BB214_231:
	mad.lo.s32 	%r582, %r980, %r9, %r279;
	shl.b32 	%r583, %r582, 2;
	mov.u32 	%r584, _ZZ9cuda_gemmIiLi256ELi2ELi1ELi16ELi32ELi32ELi32ELi1ELi0EEviiiPT_S1_S1_iiE3Csh;
	add.s32 	%r585, %r584, %r583;
	st.shared.u32 	[%r585], %r982;
	add.s32 	%r980, %r980, %r14;
	setp.lt.s32 	%p85, %r980, %r18;
	@%p85 bra 	$L__BB214_199;
$L__BB214_232:
	add.s32 	%r963, %r963, %r10;
	setp.lt.s32 	%p86, %r963, %r9;
	@%p86 bra 	$L__BB214_92;
$L__BB214_233:
	bar.sync 	0;
	@%p22 bra 	$L__BB214_240;
	setp.eq.s32 	%p193, %r23, 0;
	shl.b32 	%r366, %r838, 4;
	mov.u32 	%r1013, %r1;
	@%p193 bra 	$L__BB214_238;
	setp.eq.s32 	%p194, %r23, 1;
	add.s32 	%r792, %r366, %r1;
	shl.b32 	%r793, %r1, 2;
	mov.u32 	%r794, _ZZ9cuda_gemmIiLi256ELi2ELi1ELi16ELi32ELi32ELi32ELi1ELi0EEviiiPT_S1_S1_iiE3Csh;
	add.s32 	%r795, %r794, %r793;
	ld.shared.u32 	%r796, [%r795];
	mul.wide.s32 	%rd25, %r792, 4;
	add.s64 	%rd6, %rd2, %rd25;
	st.global.u32 	[%rd6], %r796;
	mov.u32 	%r1013, %r21;
	@%p194 bra 	$L__BB214_238;
	setp.eq.s32 	%p195, %r23, 2;
	add.s32 	%r800, %r795, %r24;
	ld.shared.u32 	%r801, [%r800];
	cvt.u64.u32 	%rd26, %r24;
	add.s64 	%rd7, %rd6, %rd26;
	st.global.u32 	[%rd7], %r801;
	mov.u32 	%r1013, %r25;
	@%p195 bra 	$L__BB214_238;
	shl.b32 	%r802, %r1, 2;
	mov.u32 	%r803, _ZZ9cuda_gemmIiLi256ELi2ELi1ELi16ELi32ELi32ELi32ELi1ELi0EEviiiPT_S1_S1_iiE3Csh;
	add.s32 	%r804, %r803, %r802;
	add.s32 	%r805, %r804, %r24;
	add.s32 	%r806, %r805, %r24;
	ld.shared.u32 	%r807, [%r806];
	add.s64 	%rd28, %rd7, %rd26;
	st.global.u32 	[%rd28], %r807;
	mov.u32 	%r1013, %r26;
$L__BB214_238:
	setp.lt.u32 	%p196, %r22, 3;
	@%p196 bra 	$L__BB214_240;
$L__BB214_239:
	add.s32 	%r808, %r366, %r1013;
	shl.b32 	%r809, %r1013, 2;
	mov.u32 	%r810, _ZZ9cuda_gemmIiLi256ELi2ELi1ELi16ELi32ELi32ELi32ELi1ELi0EEviiiPT_S1_S1_iiE3Csh;
	add.s32 	%r811, %r810, %r809;
	ld.shared.u32 	%r812, [%r811];
	mul.wide.s32 	%rd29, %r808, 4;
	add.s64 	%rd30, %rd2, %rd29;
	st.global.u32 	[%rd30], %r812;
	add.s32 	%r813, %r811, %r24;
	ld.shared.u32 	%r814, [%r813];
	add.s64 	%rd32, %rd30, %rd14;
	st.global.u32 	[%rd32], %r814;
	add.s32 	%r815, %r813, %r24;
	ld.shared.u32 	%r816, [%r815];
	add.s64 	%rd33, %rd32, %rd14;
	st.global.u32 	[%rd33], %r816;
	add.s32 	%r817, %r815, %r24;
	ld.shared.u32 	%r818, [%r817];
	add.s64 	%rd34, %rd33, %rd14;
	st.global.u32 	[%rd34], %r818;
	add.s32 	%r1013, %r24, %r1013;
	setp.lt.u32 	%p197, %r1013, 16;
	@%p197 bra 	$L__BB214_239;
$L__BB214_240:
	mov.u32 	%r819, %nctaid.y;
	add.s32 	%r838, %r838, %r819;
	shl.b32 	%r820, %r819, 1;
	setp.lt.u32 	%p198, %r838, %r820;
	@%p198 bra 	$L__BB214_5;
$L__BB214_241:
	ret;

}
	// .globl	_Z9cuda_gemmIiLi256ELi2ELi1ELi16ELi32ELi32ELi32ELi1ELi1EEviiiPT_S1_S1_ii
.visible .entry _Z9cuda_gemmIiLi256ELi2ELi1ELi16ELi32ELi32ELi32ELi1ELi1EEviiiPT_S1_S1_ii(
	.param .u32 _Z9cuda_gemmIiLi256ELi2ELi1ELi16ELi32ELi32ELi32ELi1ELi1EEviiiPT_S1_S1_ii_param_0,
	.param .u32 _Z9cuda_gemmIiLi256ELi2ELi1ELi16ELi32ELi32ELi32ELi1ELi1EEviiiPT_S1_S1_ii_param_1,
	.param .u32 _Z9cuda_gemmIiLi256ELi2ELi1ELi16ELi32ELi32ELi32ELi1ELi1EEviiiPT_S1_S1_ii_param_2,
	.param .u64 .ptr .align 1 _Z9cuda_gemmIiLi256ELi2ELi1ELi16ELi32ELi32ELi32ELi1ELi1EEviiiPT_S1_S1_ii_param_3,
	.param .u64 .ptr .align 1 _Z9cuda_gemmIiLi256ELi2ELi1ELi16ELi32ELi32ELi32ELi1ELi1EEviiiPT_S1_S1_ii_param_4,
	.param .u64 .ptr .align 1 _Z9cuda_gemmIiLi256ELi2ELi1ELi16ELi32ELi32ELi32ELi1ELi1EEviiiPT_S1_S1_ii_param_5,
	.param .u32 _Z9cuda_gemmIiLi256ELi2ELi1ELi16ELi32ELi32ELi32ELi1ELi1EEviiiPT_S1_S1_ii_param_6,
	.param .u32 _Z9cuda_gemmIiLi256ELi2ELi1ELi16ELi32ELi32ELi32ELi1ELi1EEviiiPT_S1_S1_ii_param_7
)
.maxntid 256
{
	.reg .pred 	%p<24>;
	.reg .b16 	%rs<6>;
	.reg .b32 	%r<145>;
	.reg .b64 	%rd<46>;
	// demoted variable
	.shared .align 128 .b8 _ZZ9cuda_gemmIiLi256ELi2ELi1ELi16ELi32ELi32ELi32ELi1ELi1EEviiiPT_S1_S1_iiE11kron_fac_sh[4224];
	// demoted variable
	.shared .align 128 .b8 _ZZ9cuda_gemmIiLi256ELi2ELi1ELi16ELi32ELi32ELi32ELi1ELi1EEviiiPT_S1_S1_iiE3Ash[64];
	// demoted variable
	.shared .align 128 .b8 _ZZ9cuda_gemmIiLi256ELi2ELi1ELi16ELi32ELi32ELi32ELi1ELi1EEviiiPT_S1_S1_iiE3Csh[64];
	ld.param.u64 	%rd11, [_Z9cuda_gemmIiLi256ELi2ELi1ELi16ELi32ELi32ELi32ELi1ELi1EEviiiPT_S1_S1_ii_param_3];
	ld.param.u64 	%rd12, [_Z9cuda_gemmIiLi256ELi2ELi1ELi16ELi32ELi32ELi32ELi1ELi1EEviiiPT_S1_S1_ii_param_4];
	ld.param.u64 	%rd13, [_Z9cuda_gemmIiLi256ELi2ELi1ELi16ELi32ELi32ELi32ELi1ELi1EEviiiPT_S1_S1_ii_param_5];
	cvta.to.global.u64 	%rd1, %rd12;
	cvta.to.global.u64 	%rd2, %rd11;
	cvta.to.global.u64 	%rd3, %rd13;
	mov.u32 	%r1, %tid.x;
	mov.u32 	%r2, %ntid.x;
	add.s32 	%r3, %r1, %r2;
	cvt.u16.u32 	%rs2, %r3;
	xor.b16  	%rs3, %rs2, 1023;
	cvt.u16.u32 	%rs4, %r2;
	div.u16 	%rs5, %rs3, %rs4;
	and.b16  	%rs1, %rs5, 3;
	setp.eq.s16 	%p1, %rs1, 2;
	mov.u32 	%r134, %r1;
	@%p1 bra 	$L__BB215_3;
	cvt.u32.u16 	%r4, %rs1;
	mov.b32 	%r133, 0;
	mov.u32 	%r49, _ZZ9cuda_gemmIiLi256ELi2ELi1ELi16ELi32ELi32ELi32ELi1ELi1EEviiiPT_S1_S1_iiE11kron_fac_sh;
	mov.u32 	%r134, %r1;
$L__BB215_2:
	.pragma "nounroll";
	mul.wide.u32 	%rd14, %r134, 4;
	add.s64 	%rd15, %rd1, %rd14;
	ld.global.u32 	%r47, [%rd15];
	and.b32  	%r48, %r134, 31;
	mad.lo.s32 	%r50, %r48, 132, %r49;
	shr.u32 	%r51, %r134, 3;
	and.b32  	%r52, %r51, 536870908;
	add.s32 	%r53, %r50, %r52;
	st.shared.u32 	[%r53], %r47;
	add.s32 	%r134, %r134, %r2;
	add.s32 	%r133, %r133, 1;
	xor.b32  	%r54, %r133, %r4;
	setp.ne.s32 	%p2, %r54, 2;
	@%p2 bra 	$L__BB215_2;
$L__BB215_3:
	mov.u32 	%r57, _ZZ9cuda_gemmIiLi256ELi2ELi1ELi16ELi32ELi32ELi32ELi1ELi1EEviiiPT_S1_S1_iiE11kron_fac_sh;
$L__BB215_4:
	mul.wide.u32 	%rd16, %r134, 4;
	add.s64 	%rd17, %rd1, %rd16;
	ld.global.u32 	%r55, [%rd17];
	and.b32  	%r56, %r134, 31;
	mad.lo.s32 	%r58, %r56, 132, %r57;
	shr.u32 	%r59, %r134, 3;
	and.b32  	%r60, %r59, 536870908;
	add.s32 	%r61, %r58, %r60;
	st.shared.u32 	[%r61], %r55;
	add.s32 	%r62, %r134, %r2;
	mul.wide.u32 	%rd18, %r62, 4;
	add.s64 	%rd19, %rd1, %rd18;
	ld.global.u32 	%r63, [%rd19];
	and.b32  	%r64, %r62, 31;
	mad.lo.s32 	%r65, %r64, 132, %r57;
	shr.u32 	%r66, %r62, 3;
	and.b32  	%r67, %r66, 536870908;
	add.s32 	%r68, %r65, %r67;
	st.shared.u32 	[%r68], %r63;
	add.s32 	%r69, %r62, %r2;
	mul.wide.u32 	%rd20, %r69, 4;
	add.s64 	%rd21, %rd1, %rd20;
	ld.global.u32 	%r70, [%rd21];
	and.b32  	%r71, %r69, 31;
	mad.lo.s32 	%r72, %r71, 132, %r57;
	shr.u32 	%r73, %r69, 3;
	and.b32  	%r74, %r73, 536870908;
	add.s32 	%r75, %r72, %r74;
	st.shared.u32 	[%r75], %r70;
	add.s32 	%r76, %r69, %r2;
	mul.wide.u32 	%rd22, %r76, 4;
	add.s64 	%rd23, %rd1, %rd22;
	ld.global.u32 	%r77, [%rd23];
	and.b32  	%r78, %r76, 31;
	mad.lo.s32 	%r79, %r78, 132, %r57;
	shr.u32 	%r80, %r76, 3;
	and.b32  	%r81, %r80, 536870908;
	add.s32 	%r82, %r79, %r81;
	st.shared.u32 	[%r82], %r77;
	add.s32 	%r134, %r76, %r2;
	setp.lt.u32 	%p3, %r134, 1024;
	@%p3 bra 	$L__BB215_4;
	mov.u32 	%r136, %ctaid.y;
	mov.u32 	%r13, %nctaid.y;
	shl.b32 	%r14, %r13, 1;
	setp.ge.u32 	%p4, %r136, %r14;
	@%p4 bra 	$L__BB215_29;
	max.u32 	%r83, %r3, 16;
	setp.lt.u32 	%p5, %r3, 16;
	selp.u32 	%r84, 1, 0, %p5;
	add.s32 	%r85, %r3, %r84;
	sub.s32 	%r86, %r83, %r85;
	div.u32 	%r87, %r86, %r2;
	add.s32 	%r15, %r87, %r84;
	and.b32  	%r16, %r15, 3;
	shl.b32 	%r88, %r1, 2;
	mov.u32 	%r89, _ZZ9cuda_gemmIiLi256ELi2ELi1ELi16ELi32ELi32ELi32ELi1ELi1EEviiiPT_S1_S1_iiE3Ash;
	add.s32 	%r17, %r89, %r88;
	shl.b32 	%r18, %r2, 2;
	add.s32 	%r19, %r17, %r18;
	add.s32 	%r20, %r3, %r2;
	add.s32 	%r21, %r20, %r2;
	mov.u32 	%r90, _ZZ9cuda_gemmIiLi256ELi2ELi1ELi16ELi32ELi32ELi32ELi1ELi1EEviiiPT_S1_S1_iiE3Csh;
	add.s32 	%r22, %r90, %r88;
	add.s32 	%r23, %r22, %r18;
	shl.b32 	%r24, %r2, 4;
	shl.b32 	%r25, %r2, 3;
	mul.lo.s32 	%r26, %r2, 12;
	mul.wide.u32 	%rd24, %r2, 4;
	add.s64 	%rd4, %rd2, %rd24;
	mul.wide.u32 	%rd25, %r2, 8;
	add.s64 	%rd5, %rd2, %rd25;
	mul.wide.u32 	%rd26, %r2, 12;
	add.s64 	%rd6, %rd2, %rd26;
	cvt.u64.u32 	%rd28, %r18;
$L__BB215_7:
	setp.gt.u32 	%p6, %r1, 15;
	@%p6 bra 	$L__BB215_21;
	setp.eq.s32 	%p7, %r16, 3;
	shl.b32 	%r28, %r136, 4;
	mov.u32 	%r137, %r1;
	@%p7 bra 	$L__BB215_12;
	setp.eq.s32 	%p8, %r16, 0;
	add.s32 	%r91, %r28, %r1;
	mul.wide.s32 	%rd27, %r91, 4;
	add.s64 	%rd7, %rd2, %rd27;
	ld.global.u32 	%r92, [%rd7];
	st.shared.u32 	[%r17], %r92;
	mov.u32 	%r137, %r3;
	@%p8 bra 	$L__BB215_12;
	setp.eq.s32 	%p9, %r16, 1;
	add.s64 	%rd8, %rd7, %rd28;
	ld.global.u32 	%r93, [%rd8];
	st.shared.u32 	[%r19], %r93;
	mov.u32 	%r137, %r20;
	@%p9 bra 	$L__BB215_12;
	add.s64 	%rd30, %rd8, %rd28;
	ld.global.u32 	%r94, [%rd30];
	add.s32 	%r95, %r19, %r18;
	st.shared.u32 	[%r95], %r94;
	mov.u32 	%r137, %r21;
$L__BB215_12:
	setp.lt.u32 	%p10, %r15, 3;
	@%p10 bra 	$L__BB215_15;
	shl.b32 	%r96, %r137, 2;
	mov.u32 	%r97, _ZZ9cuda_gemmIiLi256ELi2ELi1ELi16ELi32ELi32ELi32ELi1ELi1EEviiiPT_S1_S1_iiE3Ash;
	add.s32 	%r140, %r97, %r96;
	add.s32 	%r139, %r137, %r28;
$L__BB215_14:
	mul.wide.s32 	%rd31, %r139, 4;
	add.s64 	%rd32, %rd4, %rd31;
	add.s64 	%rd33, %rd5, %rd31;
	add.s64 	%rd34, %rd6, %rd31;
	add.s64 	%rd35, %rd2, %rd31;
	ld.global.u32 	%r98, [%rd35];
	st.shared.u32 	[%r140], %r98;
	ld.global.u32 	%r99, [%rd32];
	add.s32 	%r100, %r140, %r18;
	st.shared.u32 	[%r100], %r99;
	ld.global.u32 	%r101, [%rd33];
	add.s32 	%r102, %r140, %r25;
	st.shared.u32 	[%r102], %r101;
	ld.global.u32 	%r103, [%rd34];
	add.s32 	%r104, %r140, %r26;
	st.shared.u32 	[%r104], %r103;
	add.s32 	%r137, %r137, %r18;
	add.s32 	%r140, %r140, %r24;
	add.s32 	%r139, %r139, %r18;
	setp.lt.u32 	%p11, %r137, 16;
	@%p11 bra 	$L__BB215_14;
$L__BB215_15:
	setp.eq.s32 	%p12, %r16, 3;
	mov.u32 	%r138, %r1;
	@%p12 bra 	$L__BB215_19;
	setp.eq.s32 	%p13, %r16, 0;
	mov.b32 	%r105, 0;
	st.shared.u32 	[%r22], %r105;
	mov.u32 	%r138, %r3;
	@%p13 bra 	$L__BB215_19;
	setp.eq.s32 	%p14, %r16, 1;
	mov.b32 	%r106, 0;
	st.shared.u32 	[%r23], %r106;
	mov.u32 	%r138, %r20;
	@%p14 bra 	$L__BB215_19;
	add.s32 	%r107, %r23, %r18;
	mov.b32 	%r108, 0;
	st.shared.u32 	[%r107], %r108;
	mov.u32 	%r138, %r21;
$L__BB215_19:
	setp.lt.u32 	%p15, %r15, 3;
	@%p15 bra 	$L__BB215_21;
$L__BB215_20:
	shl.b32 	%r109, %r138, 2;
	mov.u32 	%r110, _ZZ9cuda_gemmIiLi256ELi2ELi1ELi16ELi32ELi32ELi32ELi1ELi1EEviiiPT_S1_S1_iiE3Csh;
	add.s32 	%r111, %r110, %r109;
	mov.b32 	%r112, 0;
	st.shared.u32 	[%r111], %r112;
	add.s32 	%r113, %r111, %r18;
	st.shared.u32 	[%r113], %r112;
	add.s32 	%r114, %r113, %r18;
	st.shared.u32 	[%r114], %r112;
	add.s32 	%r115, %r114, %r18;
	st.shared.u32 	[%r115], %r112;
	add.s32 	%r138, %r18, %r138;
	setp.lt.u32 	%p16, %r138, 16;
	@%p16 bra 	$L__BB215_20;
$L__BB215_21:
	setp.gt.u32 	%p17, %r1, 15;
	bar.sync 	0;
	bar.sync 	0;
	@%p17 bra 	$L__BB215_28;
	setp.eq.s32 	%p18, %r16, 3;
	shl.b32 	%r41, %r136, 4;
	mov.u32 	%r143, %r1;
	@%p18 bra 	$L__BB215_26;
	setp.eq.s32 	%p19, %r16, 0;
	add.s32 	%r116, %r41, %r1;
	ld.shared.u32 	%r117, [%r22];
	mul.wide.s32 	%rd36, %r116, 4;
	add.s64 	%rd9, %rd3, %rd36;
	st.global.u32 	[%rd9], %r117;
	mov.u32 	%r143, %r3;
	@%p19 bra 	$L__BB215_26;
	setp.eq.s32 	%p20, %r16, 1;
	ld.shared.u32 	%r118, [%r23];
	cvt.u64.u32 	%rd37, %r18;
	add.s64 	%rd10, %rd9, %rd37;
	st.global.u32 	[%rd10], %r118;
	mov.u32 	%r143, %r20;
	@%p20 bra 	$L__BB215_26;
	add.s32 	%r119, %r23, %r18;
	ld.shared.u32 	%r120, [%r119];
	add.s64 	%rd39, %rd10, %rd37;
	st.global.u32 	[%rd39], %r120;
	mov.u32 	%r143, %r21;
$L__BB215_26:
	setp.lt.u32 	%p21, %r15, 3;
	@%p21 bra 	$L__BB215_28;
$L__BB215_27:
	add.s32 	%r121, %r41, %r143;
	shl.b32 	%r122, %r143, 2;
	mov.u32 	%r123, _ZZ9cuda_gemmIiLi256ELi2ELi1ELi16ELi32ELi32ELi32ELi1ELi1EEviiiPT_S1_S1_iiE3Csh;
	add.s32 	%r124, %r123, %r122;
	ld.shared.u32 	%r125, [%r124];
	mul.wide.s32 	%rd40, %r121, 4;
	add.s64 	%rd41, %rd3, %rd40;
	st.global.u32 	[%rd41], %r125;
	add.s32 	%r126, %r124, %r18;
	ld.shared.u32 	%r127, [%r126];
	add.s64 	%rd43, %rd41, %rd28;
	st.global.u32 	[%rd43], %r127;
	add.s32 	%r128, %r126, %r18;
	ld.shared.u32 	%r129, [%r128];
	add.s64 	%rd44, %rd43, %rd28;
	st.global.u32 	[%rd44], %r129;
	add.s32 	%r130, %r128, %r18;
	ld.shared.u32 	%r131, [%r130];
	add.s64 	%rd45, %rd44, %rd28;
	st.global.u32 	[%rd45], %r131;
	add.s32 	%r143, %r18, %r143;
	setp.lt.u32 	%p22, %r143, 16;
	@%p22 bra 	$L__BB215_27;
$L__BB215_28:
	add.s32 	%r136, %r136, %r13;
	setp.lt.u32 	%p23, %r136, %r14;
	@%p23 bra 	$L__BB215_7;
$L__BB215_29:
	ret;

}
	// .globl	_Z9cuda_gemmIiLi256ELi2ELi1ELi16ELi64ELi64ELi32ELi0ELi0EEviiiPT_S1_S1_ii
.visible .entry _Z9cuda_gemmIiLi256ELi2ELi1ELi16ELi64ELi64ELi32ELi0ELi0EEviiiPT_S1_S1_ii(
	.param .u32 _Z9cuda_gemmIiLi256ELi2ELi1ELi16ELi64ELi64ELi32ELi0ELi0EEviiiPT_S1_S1_ii_param_0,
	.param .u32 _Z9cuda_gemmIiLi256ELi2ELi1ELi16ELi64ELi64ELi32ELi0ELi0EEviiiPT_S1_S1_ii_param_1,
	.param .u32 _Z9cuda_gemmIiLi256ELi2ELi1ELi16ELi64ELi64ELi32ELi0ELi0EEviiiPT_S1_S1_ii_param_2,
	.param .u64 .ptr .align 1 _Z9cuda_gemmIiLi256ELi2ELi1ELi16ELi64ELi64ELi32ELi0ELi0EEviiiPT_S1_S1_ii_param_3,
	.param .u64 .ptr .align 1 _Z9cuda_gemmIiLi256ELi2ELi1ELi16ELi64ELi64ELi32ELi0ELi0EEviiiPT_S1_S1_ii_param_4,
	.param .u64 .ptr .align 1 _Z9cuda_gemmIiLi256ELi2ELi1ELi16ELi64ELi64ELi32ELi0ELi0EEviiiPT_S1_S1_ii_param_5,
	.param .u32 _Z9cuda_gemmIiLi256ELi2ELi1ELi16ELi64ELi64ELi32ELi0ELi0EEviiiPT_S1_S1_ii_param_6,
	.param .u32 _Z9cuda_gemmIiLi256ELi2ELi1ELi16ELi64ELi64ELi32ELi0ELi0EEviiiPT_S1_S1_ii_param_7
)
.maxntid 256
{
	.reg .pred 	%p<155>;
	.reg .b32 	%r<1227>;
	.reg .b64 	%rd<39>;
	// demoted variable
	.shared .align 128 .b8 _ZZ9cuda_gemmIiLi256ELi2ELi1ELi16ELi64ELi64ELi32ELi0ELi0EEviiiPT_S1_S1_iiE11kron_fac_sh[8320];
	// demoted variable
	.shared .align 128 .b8 _ZZ9cuda_gemmIiLi256ELi2ELi1ELi16ELi64ELi64ELi32ELi0ELi0EEviiiPT_S1_S1_iiE3Ash[64];
	// demoted variable
	.shared .align 128 .b8 _ZZ9cuda_gemmIiLi256ELi2ELi1ELi16ELi64ELi64ELi32ELi0ELi0EEviiiPT_S1_S1_iiE3Csh[32];
	ld.param.u32 	%r378, [_Z9cuda_gemmIiLi256ELi2ELi1ELi16ELi64ELi64ELi32ELi0ELi0EEviiiPT_S1_S1_ii_param_2];
	ld.param.u64 	%rd7, [_Z9cuda_gemmIiLi256ELi2ELi1ELi16ELi64ELi64ELi32ELi0ELi0EEviiiPT_S1_S1_ii_param_5];
	ld.param.u32 	%r380, [_Z9cuda_gemmIiLi256ELi2ELi1ELi16ELi64ELi64ELi32ELi0ELi0EEviiiPT_S1_S1_ii_param_7];
	cvta.to.global.u64 	%rd1, %rd7;
	mov.u32 	%r1, %tid.x;
	setp.lt.s32 	%p1, %r380, 16;
	shr.u32 	%r2, %r380, 4;
	selp.b32 	%r3, 1, %r2, %p1;
	and.b32  	%r381, %r378, -16;
	setp.eq.s32 	%p2, %r381, 1024;
	@%p2 bra 	$L__BB216_3;
	setp.ne.s32 	%p3, %r381, 512;
	@%p3 bra 	$L__BB216_4;
	mov.u32 	%r383, %ctaid.x;
	shr.u32 	%r1032, %r383, 5;
	and.b32  	%r1031, %r383, 31;
	bra.uni 	$L__BB216_5;
$L__BB216_3:
	mov.u32 	%r382, %ctaid.x;
	shr.u32 	%r1032, %r382, 6;
	and.b32  	%r1031, %r382, 63;
	bra.uni 	$L__BB216_5;
$L__BB216_4:
	mov.u32 	%r384, %ctaid.x;
	shr.s32 	%r385, %r378, 31;
	shr.u32 	%r386, %r385, 28;
	add.s32 	%r387, %r378, %r386;
	shr.s32 	%r388, %r387, 4;
	div.u32 	%r1032, %r384, %r388;
	mul.lo.s32 	%r389, %r1032, %r388;
	sub.s32 	%r1031, %r384, %r389;
$L__BB216_5:
	div.s32 	%r12, 16, %r380;
	mul.lo.s32 	%r390, %r12, %r3;
	min.s32 	%r13, %r390, 256;
	div.u32 	%r15, %r1, %r13;
	mul.lo.s32 	%r391, %r15, %r13;
	sub.s32 	%r392, %r1, %r391;
	div.u32 	%r14, %r392, %r3;
	mov.u32 	%r393, %ntid.x;
	div.u32 	%r16, %r393, %r13;
	mov.u32 	%r1049, %ctaid.y;
	mov.u32 	%r394, %nctaid.y;
	shl.b32 	%r395, %r394, 1;
	setp.ge.u32 	%p4, %r1049, %r395;
	@%p4 bra 	$L__BB216_173;
	ld.param.u32 	%r1029, [_Z9cuda_gemmIiLi256ELi2ELi1ELi16ELi64ELi64ELi32ELi0ELi0EEviiiPT_S1_S1_ii_param_6];
	shl.b32 	%r18, %r1031, 4;
	shl.b32 	%r397, %r1032, 5;
	and.b32  	%r398, %r1, 31;
	or.b32  	%r19, %r397, %r398;
	and.b32  	%r399, %r14, 15;
	rem.u32 	%r400, %r1, %r3;
	shl.b32 	%r20, %r400, 4;
	min.s32 	%r21, %r1029, 32;
	min.u32 	%r401, %r380, 16;
	or.b32  	%r22, %r399, %r20;
	shl.b32 	%r402, %r3, 8;
	sub.s32 	%r23, 8223, %r402;
	shr.u32 	%r403, %r378, 31;
	add.s32 	%r404, %r378, %r403;
	shr.s32 	%r405, %r404, 1;
	mul.lo.s32 	%r406, %r1032, %r405;
	mad.lo.s32 	%r24, %r12, %r1031, %r406;
	add.s32 	%r407, %r1, %r393;
	max.u32 	%r408, %r407, 16;
	setp.lt.u32 	%p5, %r407, 16;
	selp.u32 	%r409, 1, 0, %p5;
	add.s32 	%r410, %r407, %r409;
	sub.s32 	%r411, %r408, %r410;
	div.u32 	%r412, %r411, %r393;
	add.s32 	%r26, %r412, %r409;
	max.u32 	%r413, %r407, 8;
	setp.lt.u32 	%p6, %r407, 8;
	selp.u32 	%r414, 1, 0, %p6;
	add.s32 	%r415, %r407, %r414;
	sub.s32 	%r416, %r413, %r415;
	div.u32 	%r417, %r416, %r393;
	add.s32 	%r27, %r417, %r414;
	add.s32 	%r418, %r27, 1;
	shl.b32 	%r28, %r393, 2;
	and.b32  	%r29, %r418, 3;
	setp.gt.u32 	%p7, %r380, %r399;
	selp.b32 	%r419, 0, %r401, %p7;
	sub.s32 	%r30, %r22, %r419;
	add.s32 	%r420, %r399, 1;
	setp.lt.u32 	%p8, %r420, %r401;
	selp.b32 	%r421, 0, %r401, %p8;
	sub.s32 	%r31, %r22, %r421;
	add.s32 	%r422, %r399, 2;
	setp.lt.u32 	%p9, %r422, %r401;
	selp.b32 	%r423, 0, %r401, %p9;
	sub.s32 	%r32, %r22, %r423;
	add.s32 	%r424, %r399, 3;
	setp.lt.u32 	%p10, %r424, %r401;
	selp.b32 	%r425, 0, %r401, %p10;
	sub.s32 	%r33, %r22, %r425;
	add.s32 	%r426, %r399, 4;
	setp.lt.u32 	%p11, %r426, %r401;
	selp.b32 	%r427, 0, %r401, %p11;
	sub.s32 	%r34, %r22, %r427;
	add.s32 	%r428, %r399, 5;
	setp.lt.u32 	%p12, %r428, %r401;
	selp.b32 	%r429, 0, %r401, %p12;
	sub.s32 	%r35, %r22, %r429;
	add.s32 	%r430, %r399, 6;
	setp.lt.u32 	%p13, %r430, %r401;
	selp.b32 	%r431, 0, %r401, %p13;
	sub.s32 	%r36, %r22, %r431;
	add.s32 	%r432, %r399, 7;
	setp.lt.u32 	%p14, %r432, %r401;
	selp.b32 	%r433, 0, %r401, %p14;
	sub.s32 	%r37, %r22, %r433;
	add.s32 	%r434, %r399, 8;
	setp.lt.u32 	%p15, %r434, %r401;
	selp.b32 	%r435, 0, %r401, %p15;
	sub.s32 	%r38, %r22, %r435;
	add.s32 	%r436, %r399, 9;
	setp.lt.u32 	%p16, %r436, %r401;
	selp.b32 	%r437, 0, %r401, %p16;
	sub.s32 	%r39, %r22, %r437;
	add.s32 	%r438, %r399, 10;
	setp.lt.u32 	%p17, %r438, %r401;
	selp.b32 	%r439, 0, %r401, %p17;
	sub.s32 	%r40, %r22, %r439;
	add.s32 	%r440, %r399, 11;
	setp.lt.u32 	%p18, %r440, %r401;
	selp.b32 	%r441, 0, %r401, %p18;
	sub.s32 	%r41, %r22, %r441;
	add.s32 	%r442, %r399, 12;
	setp.lt.u32 	%p19, %r442, %r401;
	selp.b32 	%r443, 0, %r401, %p19;
	sub.s32 	%r42, %r22, %r443;
	add.s32 	%r444, %r399, 13;
	setp.lt.u32 	%p20, %r444, %r401;
	selp.b32 	%r445, 0, %r401, %p20;
	sub.s32 	%r43, %r22, %r445;
	add.s32 	%r446, %r399, 14;
	setp.lt.u32 	%p21, %r446, %r401;
	selp.b32 	%r447, 0, %r401, %p21;
	sub.s32 	%r44, %r22, %r447;
	add.s32 	%r448, %r399, 15;
	setp.lt.u32 	%p22, %r448, %r401;
	selp.b32 	%r449, 0, %r401, %p22;
	sub.s32 	%r45, %r22, %r449;
	mul.wide.u32 	%rd13, %r393, 4;
	mul.wide.u32 	%rd16, %r393, 8;
	mul.wide.u32 	%rd18, %r393, 12;
	cvt.u64.u32 	%rd9, %r28;
$L__BB216_7:
	setp.gt.u32 	%p23, %r1, 15;
	@%p23 bra 	$L__BB216_15;
	ld.param.u64 	%rd37, [_Z9cuda_gemmIiLi256ELi2ELi1ELi16ELi64ELi64ELi32ELi0ELi0EEviiiPT_S1_S1_ii_param_3];
	cvta.to.global.u64 	%rd2, %rd37;
	and.b32  	%r450, %r26, 3;
	setp.eq.s32 	%p24, %r450, 3;
	mul.lo.s32 	%r63, %r1049, %r378;
	mov.u32 	%r1050, %r1;
	@%p24 bra 	$L__BB216_12;
	add.s32 	%r1050, %r1, %r393;
	and.b32  	%r451, %r26, 3;
	setp.eq.s32 	%p25, %r451, 0;
	add.s32 	%r452, %r63, %r18;
	add.s32 	%r453, %r452, %r1;
	mul.wide.s32 	%rd8, %r453, 4;
	add.s64 	%rd3, %rd2, %rd8;
	ld.global.u32 	%r454, [%rd3];
	shl.b32 	%r455, %r1, 2;
	mov.u32 	%r456, _ZZ9cuda_gemmIiLi256ELi2ELi1ELi16ELi64ELi64ELi32ELi0ELi0EEviiiPT_S1_S1_iiE3Ash;
	add.s32 	%r457, %r456, %r455;
	st.shared.u32 	[%r457], %r454;
	@%p25 bra 	$L__BB216_12;
	add.s32 	%r1050, %r1050, %r393;
	and.b32  	%r458, %r26, 3;
	setp.eq.s32 	%p26, %r458, 1;
	add.s64 	%rd4, %rd3, %rd9;
	ld.global.u32 	%r459, [%rd4];
	shl.b32 	%r460, %r1, 2;
	mov.u32 	%r461, _ZZ9cuda_gemmIiLi256ELi2ELi1ELi16ELi64ELi64ELi32ELi0ELi0EEviiiPT_S1_S1_iiE3Ash;
	add.s32 	%r462, %r461, %r460;
	add.s32 	%r463, %r462, %r28;
	st.shared.u32 	[%r463], %r459;
	@%p26 bra 	$L__BB216_12;
	add.s32 	%r1050, %r1050, %r393;
	add.s64 	%rd11, %rd4, %rd9;
	ld.global.u32 	%r464, [%rd11];
	shl.b32 	%r465, %r1, 2;
	mov.u32 	%r466, _ZZ9cuda_gemmIiLi256ELi2ELi1ELi16ELi64ELi64ELi32ELi0ELi0EEviiiPT_S1_S1_iiE3Ash;
	add.s32 	%r467, %r466, %r465;
	add.s32 	%r468, %r467, %r28;
	add.s32 	%r469, %r468, %r28;
	st.shared.u32 	[%r469], %r464;
$L__BB216_12:
	setp.lt.u32 	%p27, %r26, 3;
	@%p27 bra 	$L__BB216_15;
	shl.b32 	%r470, %r1050, 2;
	mov.u32 	%r471, _ZZ9cuda_gemmIiLi256ELi2ELi1ELi16ELi64ELi64ELi32ELi0ELi0EEviiiPT_S1_S1_iiE3Ash;
	add.s32 	%r1053, %r471, %r470;
	add.s32 	%r472, %r18, %r1050;
	add.s32 	%r1052, %r472, %r63;
$L__BB216_14:
	mul.wide.s32 	%rd12, %r1052, 4;
	add.s64 	%rd14, %rd2, %rd12;
	add.s64 	%rd15, %rd14, %rd13;
	add.s64 	%rd17, %rd14, %rd16;
	add.s64 	%rd19, %rd14, %rd18;
	ld.global.u32 	%r473, [%rd14];
	st.shared.u32 	[%r1053], %r473;
	ld.global.u32 	%r474, [%rd15];
	add.s32 	%r475, %r1053, %r28;
	st.shared.u32 	[%r475], %r474;
	ld.global.u32 	%r476, [%rd17];
	shl.b32 	%r477, %r393, 3;
	add.s32 	%r478, %r1053, %r477;
	st.shared.u32 	[%r478], %r476;
	ld.global.u32 	%r479, [%rd19];
	mad.lo.s32 	%r480, %r393, 12, %r1053;
	st.shared.u32 	[%r480], %r479;
	add.s32 	%r1050, %r1050, %r28;
	shl.b32 	%r481, %r393, 4;
	add.s32 	%r1053, %r1053, %r481;
	add.s32 	%r1052, %r1052, %r28;
	setp.lt.u32 	%p28, %r1050, 16;
	@%p28 bra 	$L__BB216_14;
$L__BB216_15:
	add.s32 	%r70, %r1, %r393;
	add.s32 	%r71, %r70, %r393;
	setp.gt.u32 	%p29, %r1, 7;
	@%p29 bra 	$L__BB216_22;
	setp.eq.s32 	%p30, %r29, 0;
	mov.u32 	%r1051, %r1;
	@%p30 bra 	$L__BB216_20;
	setp.eq.s32 	%p31, %r29, 1;
	shl.b32 	%r482, %r1, 2;
	mov.u32 	%r483, _ZZ9cuda_gemmIiLi256ELi2ELi1ELi16ELi64ELi64ELi32ELi0ELi0EEviiiPT_S1_S1_iiE3Csh;
	add.s32 	%r484, %r483, %r482;
	mov.b32 	%r485, 0;
	st.shared.u32 	[%r484], %r485;
	mov.u32 	%r1051, %r70;
	@%p31 bra 	$L__BB216_20;
	setp.eq.s32 	%p32, %r29, 2;
	shl.b32 	%r486, %r1, 2;
	mov.u32 	%r487, _ZZ9cuda_gemmIiLi256ELi2ELi1ELi16ELi64ELi64ELi32ELi0ELi0EEviiiPT_S1_S1_iiE3Csh;
	add.s32 	%r488, %r487, %r486;
	add.s32 	%r489, %r488, %r28;
	mov.b32 	%r490, 0;
	st.shared.u32 	[%r489], %r490;
	mov.u32 	%r1051, %r71;
	@%p32 bra 	$L__BB216_20;
	add.s32 	%r1051, %r71, %r393;
	shl.b32 	%r491, %r1, 2;
	mov.u32 	%r492, _ZZ9cuda_gemmIiLi256ELi2ELi1ELi16ELi64ELi64ELi32ELi0ELi0EEviiiPT_S1_S1_iiE3Csh;
	add.s32 	%r493, %r492, %r491;
	add.s32 	%r494, %r493, %r28;
	add.s32 	%r495, %r494, %r28;
	mov.b32 	%r496, 0;
	st.shared.u32 	[%r495], %r496;
$L__BB216_20:
	setp.lt.u32 	%p33, %r27, 3;
	@%p33 bra 	$L__BB216_22;
$L__BB216_21:
	shl.b32 	%r497, %r1051, 2;
	mov.u32 	%r498, _ZZ9cuda_gemmIiLi256ELi2ELi1ELi16ELi64ELi64ELi32ELi0ELi0EEviiiPT_S1_S1_iiE3Csh;
	add.s32 	%r499, %r498, %r497;
	mov.b32 	%r500, 0;
	st.shared.u32 	[%r499], %r500;
	add.s32 	%r501, %r499, %r28;
	st.shared.u32 	[%r501], %r500;
	add.s32 	%r502, %r501, %r28;
	st.shared.u32 	[%r502], %r500;
	add.s32 	%r503, %r502, %r28;
	st.shared.u32 	[%r503], %r500;
	add.s32 	%r1051, %r28, %r1051;
	setp.lt.u32 	%p34, %r1051, 8;
	@%p34 bra 	$L__BB216_21;
$L__BB216_22:
	and.b32  	%r82, %r1, 31;
	shr.u32 	%r504, %r1, 5;
	setp.ge.s32 	%p35, %r504, %r380;
	@%p35 bra 	$L__BB216_25;
	shr.u32 	%r1056, %r1, 5;
$L__BB216_24:
	ld.param.u32 	%r1030, [_Z9cuda_gemmIiLi256ELi2ELi1ELi16ELi64ELi64ELi32ELi0ELi0EEviiiPT_S1_S1_ii_param_6];
	ld.param.u64 	%rd38, [_Z9cuda_gemmIiLi256ELi2ELi1ELi16ELi64ELi64ELi32ELi0ELi0EEviiiPT_S1_S1_ii_param_4];
	mad.lo.s32 	%r505, %r1056, %r1030, %r19;
	cvta.to.global.u64 	%rd20, %rd38;
	mul.wide.s32 	%rd21, %r505, 4;
	add.s64 	%rd22, %rd20, %rd21;
	ld.global.u32 	%r506, [%rd22];
	mov.u32 	%r507, _ZZ9cuda_gemmIiLi256ELi2ELi1ELi16ELi64ELi64ELi32ELi0ELi0EEviiiPT_S1_S1_iiE11kron_fac_sh;
	mad.lo.s32 	%r508, %r82, 260, %r507;
	shl.b32 	%r509, %r1056, 2;
	add.s32 	%r510, %r508, %r509;
	st.shared.u32 	[%r510], %r506;
	shr.u32 	%r511, %r393, 5;
	add.s32 	%r1056, %r1056, %r511;
	setp.lt.s32 	%p36, %r1056, %r380;
	@%p36 bra 	$L__BB216_24;
$L__BB216_25:
	setp.lt.s32 	%p37, %r12, 1;
	bar.sync 	0;
	@%p37 bra 	$L__BB216_165;
	setp.ne.s32 	%p38, %r3, 1;
	@%p38 bra 	$L__BB216_95;
	mov.b32 	%r1073, 0;
$L__BB216_28:
	setp.lt.s32 	%p113, %r380, 1;
	add.s32 	%r103, %r1073, %r14;
	mul.lo.s32 	%r104, %r103, %r380;
	add.s32 	%r105, %r104, %r20;
	@%p113 bra 	$L__BB216_30;
	add.s32 	%r813, %r22, %r104;
	shl.b32 	%r814, %r813, 2;
	mov.u32 	%r815, _ZZ9cuda_gemmIiLi256ELi2ELi1ELi16ELi64ELi64ELi32ELi0ELi0EEviiiPT_S1_S1_iiE3Ash;
	add.s32 	%r816, %r815, %r814;
	ld.shared.u32 	%r1224, [%r816];
$L__BB216_30:
	setp.lt.s32 	%p114, %r380, 2;
	@%p114 bra 	$L__BB216_32;
	add.s32 	%r817, %r14, 1;
	and.b32  	%r818, %r817, 15;
	add.s32 	%r819, %r105, %r818;
	shl.b32 	%r820, %r819, 2;
	mov.u32 	%r821, _ZZ9cuda_gemmIiLi256ELi2ELi1ELi16ELi64ELi64ELi32ELi0ELi0EEviiiPT_S1_S1_iiE3Ash;
	add.s32 	%r822, %r821, %r820;
	ld.shared.u32 	%r1223, [%r822];
$L__BB216_32:
	setp.lt.s32 	%p115, %r380, 3;
	@%p115 bra 	$L__BB216_34;
	add.s32 	%r823, %r14, 2;
	and.b32  	%r824, %r823, 15;
	add.s32 	%r825, %r105, %r824;
	shl.b32 	%r826, %r825, 2;
	mov.u32 	%r827, _ZZ9cuda_gemmIiLi256ELi2ELi1ELi16ELi64ELi64ELi32ELi0ELi0EEviiiPT_S1_S1_iiE3Ash;
	add.s32 	%r828, %r827, %r826;
	ld.shared.u32 	%r1222, [%r828];
$L__BB216_34:
	setp.lt.s32 	%p116, %r380, 4;
	@%p116 bra 	$L__BB216_36;
	add.s32 	%r829, %r14, 3;
	and.b32  	%r830, %r829, 15;
	add.s32 	%r831, %r105, %r830;
	shl.b32 	%r832, %r831, 2;
	mov.u32 	%r833, _ZZ9cuda_gemmIiLi256ELi2ELi1ELi16ELi64ELi64ELi32ELi0ELi0EEviiiPT_S1_S1_iiE3Ash;
	add.s32 	%r834, %r833, %r832;
	ld.shared.u32 	%r1221, [%r834];
$L__BB216_36:
	setp.lt.s32 	%p117, %r380, 5;
	@%p117 bra 	$L__BB216_38;
	add.s32 	%r835, %r14, 4;
	and.b32  	%r836, %r835, 15;
	add.s32 	%r837, %r105, %r836;
	shl.b32 	%r838, %r837, 2;
	mov.u32 	%r839, _ZZ9cuda_gemmIiLi256ELi2ELi1ELi16ELi64ELi64ELi32ELi0ELi0EEviiiPT_S1_S1_iiE3Ash;
	add.s32 	%r840, %r839, %r838;
	ld.shared.u32 	%r1220, [%r840];
$L__BB216_38:
	setp.lt.s32 	%p118, %r380, 6;
	@%p118 bra 	$L__BB216_40;
	add.s32 	%r841, %r14, 5;
	and.b32  	%r842, %r841, 15;
	add.s32 	%r843, %r105, %r842;
	shl.b32 	%r844, %r843, 2;
	mov.u32 	%r845, _ZZ9cuda_gemmIiLi256ELi2ELi1ELi16ELi64ELi64ELi32ELi0ELi0EEviiiPT_S1_S1_iiE3Ash;
	add.s32 	%r846, %r845, %r844;
	ld.shared.u32 	%r1219, [%r846];
$L__BB216_40:
	setp.lt.s32 	%p119, %r380, 7;
	@%p119 bra 	$L__BB216_42;
	add.s32 	%r847, %r14, 6;
	and.b32  	%r848, %r847, 15;
	add.s32 	%r849, %r105, %r848;
	shl.b32 	%r850, %r849, 2;
	mov.u32 	%r851, _ZZ9cuda_gemmIiLi256ELi2ELi1ELi16ELi64ELi64ELi32ELi0ELi0EEviiiPT_S1_S1_iiE3Ash;
	add.s32 	%r852, %r851, %r850;
	ld.shared.u32 	%r1218, [%r852];
$L__BB216_42:
	setp.lt.s32 	%p120, %r380, 8;
	@%p120 bra 	$L__BB216_44;
	add.s32 	%r853, %r14, 7;
	and.b32  	%r854, %r853, 15;
	add.s32 	%r855, %r105, %r854;
	shl.b32 	%r856, %r855, 2;
	mov.u32 	%r857, _ZZ9cuda_gemmIiLi256ELi2ELi1ELi16ELi64ELi64ELi32ELi0ELi0EEviiiPT_S1_S1_iiE3Ash;
	add.s32 	%r858, %r857, %r856;
	ld.shared.u32 	%r1217, [%r858];
$L__BB216_44:
	setp.lt.s32 	%p121, %r380, 9;
	@%p121 bra 	$L__BB216_46;
	and.b32  	%r859, %r14, 15;
	xor.b32  	%r860, %r859, 8;
	add.s32 	%r861, %r105, %r860;
	shl.b32 	%r862, %r861, 2;
	mov.u32 	%r863, _ZZ9cuda_gemmIiLi256ELi2ELi1ELi16ELi64ELi64ELi32ELi0ELi0EEviiiPT_S1_S1_iiE3Ash;
	add.s32 	%r864, %r863, %r862;
	ld.shared.u32 	%r1216, [%r864];
$L__BB216_46:
	setp.lt.s32 	%p122, %r380, 10;
	@%p122 bra 	$L__BB216_48;
	add.s32 	%r865, %r14, 9;
	and.b32  	%r866, %r865, 15;
	add.s32 	%r867, %r105, %r866;
	shl.b32 	%r868, %r867, 2;
	mov.u32 	%r869, _ZZ9cuda_gemmIiLi256ELi2ELi1ELi16ELi64ELi64ELi32ELi0ELi0EEviiiPT_S1_S1_iiE3Ash;
	add.s32 	%r870, %r869, %r868;
	ld.shared.u32 	%r1215, [%r870];
$L__BB216_48:
	setp.lt.s32 	%p123, %r380, 11;
	@%p123 bra 	$L__BB216_50;
	add.s32 	%r871, %r14, 10;
	and.b32  	%r872, %r871, 15;
	add.s32 	%r873, %r105, %r872;
	shl.b32 	%r874, %r873, 2;
	mov.u32 	%r875, _ZZ9cuda_gemmIiLi256ELi2ELi1ELi16ELi64ELi64ELi32ELi0ELi0EEviiiPT_S1_S1_iiE3Ash;
	add.s32 	%r876, %r875, %r874;
	ld.shared.u32 	%r1214, [%r876];
$L__BB216_50:
	setp.lt.s32 	%p124, %r380, 12;
	@%p124 bra 	$L__BB216_52;
	add.s32 	%r877, %r14, 11;
	and.b32  	%r878, %r877, 15;
	add.s32 	%r879, %r105, %r878;
	shl.b32 	%r880, %r879, 2;
	mov.u32 	%r881, _ZZ9cuda_gemmIiLi256ELi2ELi1ELi16ELi64ELi64ELi32ELi0ELi0EEviiiPT_S1_S1_iiE3Ash;
	add.s32 	%r882, %r881, %r880;
	ld.shared.u32 	%r1213, [%r882];
$L__BB216_52:
	setp.lt.s32 	%p125, %r380, 13;
	@%p125 bra 	$L__BB216_54;
	add.s32 	%r883, %r14, 12;
	and.b32  	%r884, %r883, 15;
	add.s32 	%r885, %r105, %r884;
	shl.b32 	%r886, %r885, 2;
	mov.u32 	%r887, _ZZ9cuda_gemmIiLi256ELi2ELi1ELi16ELi64ELi64ELi32ELi0ELi0EEviiiPT_S1_S1_iiE3Ash;
	add.s32 	%r888, %r887, %r886;
	ld.shared.u32 	%r1212, [%r888];
$L__BB216_54:
	setp.lt.s32 	%p126, %r380, 14;
	@%p126 bra 	$L__BB216_56;
	add.s32 	%r889, %r14, 13;
	and.b32  	%r890, %r889, 15;
	add.s32 	%r891, %r105, %r890;
	shl.b32 	%r892, %r891, 2;
	mov.u32 	%r893, _ZZ9cuda_gemmIiLi256ELi2ELi1ELi16ELi64ELi64ELi32ELi0ELi0EEviiiPT_S1_S1_iiE3Ash;
	add.s32 	%r894, %r893, %r892;
	ld.shared.u32 	%r1211, [%r894];
$L__BB216_56:
	setp.lt.s32 	%p127, %r380, 15;
	@%p127 bra 	$L__BB216_58;
	add.s32 	%r895, %r14, 14;
	and.b32  	%r896, %r895, 15;
	add.s32 	%r897, %r105, %r896;
	shl.b32 	%r898, %r897, 2;
	mov.u32 	%r899, _ZZ9cuda_gemmIiLi256ELi2ELi1ELi16ELi64ELi64ELi32ELi0ELi0EEviiiPT_S1_S1_iiE3Ash;
	add.s32 	%r900, %r899, %r898;
	ld.shared.u32 	%r1210, [%r900];
$L__BB216_58:
	setp.lt.s32 	%p128, %r380, 16;
	@%p128 bra 	$L__BB216_60;
	add.s32 	%r901, %r14, -1;
	and.b32  	%r902, %r901, 15;
	add.s32 	%r903, %r105, %r902;
	shl.b32 	%r904, %r903, 2;
	mov.u32 	%r905, _ZZ9cuda_gemmIiLi256ELi2ELi1ELi16ELi64ELi64ELi32ELi0ELi0EEviiiPT_S1_S1_iiE3Ash;
	add.s32 	%r906, %r905, %r904;
	ld.shared.u32 	%r1209, [%r906];
$L__BB216_60:
	setp.ge.s32 	%p129, %r15, %r21;
	mov.u32 	%r1090, %r15;
	@%p129 bra 	$L__BB216_61;
	bra.uni 	$L__BB216_62;
$L__BB216_61:
	add.s32 	%r1073, %r1073, %r13;
	setp.lt.s32 	%p147, %r1073, %r12;
	@%p147 bra 	$L__BB216_28;
	bra.uni 	$L__BB216_165;
$L__BB216_62:
	mov.u32 	%r908, _ZZ9cuda_gemmIiLi256ELi2ELi1ELi16ELi64ELi64ELi32ELi0ELi0EEviiiPT_S1_S1_iiE11kron_fac_sh;
	mad.lo.s32 	%r140, %r1090, 260, %r908;
	mov.b32 	%r1092, 0;
	@%p113 bra 	$L__BB216_64;
	shl.b32 	%r909, %r30, 2;
	add.s32 	%r910, %r140, %r909;
	ld.shared.u32 	%r911, [%r910];
	mul.lo.s32 	%r1092, %r911, %r1224;
$L__BB216_64:
	@%p114 bra 	$L__BB216_66;
	shl.b32 	%r912, %r31, 2;
	add.s32 	%r913, %r140, %r912;
	ld.shared.u32 	%r914, [%r913+4];
	mad.lo.s32 	%r1092, %r914, %r1223, %r1092;
$L__BB216_66:
	@%p115 bra 	$L__BB216_68;
	shl.b32 	%r915, %r32, 2;
	add.s32 	%r916, %r140, %r915;
	ld.shared.u32 	%r917, [%r916+8];
	mad.lo.s32 	%r1092, %r917, %r1222, %r1092;
$L__BB216_68:
	@%p116 bra 	$L__BB216_70;
	shl.b32 	%r918, %r33, 2;
	add.s32 	%r919, %r140, %r918;
	ld.shared.u32 	%r920, [%r919+12];
	mad.lo.s32 	%r1092, %r920, %r1221, %r1092;
$L__BB216_70:
	@%p117 bra 	$L__BB216_72;
	shl.b32 	%r921, %r34, 2;
	add.s32 	%r922, %r140, %r921;
	ld.shared.u32 	%r923, [%r922+16];
	mad.lo.s32 	%r1092, %r923, %r1220, %r1092;
$L__BB216_72:
	setp.lt.s32 	%p135, %r380, 6;
	@%p135 bra 	$L__BB216_74;
	shl.b32 	%r924, %r35, 2;
	add.s32 	%r925, %r140, %r924;
	ld.shared.u32 	%r926, [%r925+20];
	mad.lo.s32 	%r1092, %r926, %r1219, %r1092;
$L__BB216_74:
	setp.lt.s32 	%p136, %r380, 7;
	@%p136 bra 	$L__BB216_76;
	shl.b32 	%r927, %r36, 2;
	add.s32 	%r928, %r140, %r927;
	ld.shared.u32 	%r929, [%r928+24];
	mad.lo.s32 	%r1092, %r929, %r1218, %r1092;
$L__BB216_76:
	setp.lt.s32 	%p137, %r380, 8;
	@%p137 bra 	$L__BB216_78;
	shl.b32 	%r930, %r37, 2;
	add.s32 	%r931, %r140, %r930;
	ld.shared.u32 	%r932, [%r931+28];
	mad.lo.s32 	%r1092, %r932, %r1217, %r1092;
$L__BB216_78:
	setp.lt.s32 	%p138, %r380, 9;
	@%p138 bra 	$L__BB216_80;
	shl.b32 	%r933, %r38, 2;
	add.s32 	%r934, %r140, %r933;
	ld.shared.u32 	%r935, [%r934+32];
	mad.lo.s32 	%r1092, %r935, %r1216, %r1092;
$L__BB216_80:
	setp.lt.s32 	%p139, %r380, 10;
	@%p139 bra 	$L__BB216_82;
	shl.b32 	%r936, %r39, 2;
	add.s32 	%r937, %r140, %r936;
	ld.shared.u32 	%r938, [%r937+36];
	mad.lo.s32 	%r1092, %r938, %r1215, %r1092;
$L__BB216_82:
	setp.lt.s32 	%p140, %r380, 11;
	@%p140 bra 	$L__BB216_84;
	shl.b32 	%r939, %r40, 2;
	add.s32 	%r940, %r140, %r939;
	ld.shared.u32 	%r941, [%r940+40];
	mad.lo.s32 	%r1092, %r941, %r1214, %r1092;
$L__BB216_84:
	setp.lt.s32 	%p141, %r380, 12;
	@%p141 bra 	$L__BB216_86;
	shl.b32 	%r942, %r41, 2;
	add.s32 	%r943, %r140, %r942;
	ld.shared.u32 	%r944, [%r943+44];
	mad.lo.s32 	%r1092, %r944, %r1213, %r1092;
$L__BB216_86:
	setp.lt.s32 	%p142, %r380, 13;
	@%p142 bra 	$L__BB216_88;
	shl.b32 	%r945, %r42, 2;
	add.s32 	%r946, %r140, %r945;
	ld.shared.u32 	%r947, [%r946+48];
	mad.lo.s32 	%r1092, %r947, %r1212, %r1092;
$L__BB216_88:
	setp.lt.s32 	%p143, %r380, 14;
	@%p143 bra 	$L__BB216_90;
	shl.b32 	%r948, %r43, 2;
	add.s32 	%r949, %r140, %r948;
	ld.shared.u32 	%r950, [%r949+52];
	mad.lo.s32 	%r1092, %r950, %r1211, %r1092;
$L__BB216_90:
	setp.lt.s32 	%p144, %r380, 15;
	@%p144 bra 	$L__BB216_92;
	shl.b32 	%r951, %r44, 2;
	add.s32 	%r952, %r140, %r951;
	ld.shared.u32 	%r953, [%r952+56];
	mad.lo.s32 	%r1092, %r953, %r1210, %r1092;
$L__BB216_92:
	setp.lt.s32 	%p145, %r380, 16;
	@%p145 bra 	$L__BB216_94;
	shl.b32 	%r954, %r45, 2;
	add.s32 	%r955, %r140, %r954;
	ld.shared.u32 	%r956, [%r955+60];
	mad.lo.s32 	%r1092, %r956, %r1209, %r1092;
$L__BB216_94:
	mad.lo.s32 	%r957, %r1090, %r12, %r103;
	shl.b32 	%r958, %r957, 2;
	mov.u32 	%r959, _ZZ9cuda_gemmIiLi256ELi2ELi1ELi16ELi64ELi64ELi32ELi0ELi0EEviiiPT_S1_S1_iiE3Csh;
	add.s32 	%r960, %r959, %r958;
	ld.shared.u32 	%r961, [%r960];
	add.s32 	%r962, %r961, %r1092;
	st.shared.u32 	[%r960], %r962;
	add.s32 	%r1090, %r1090, %r16;
	setp.lt.s32 	%p146, %r1090, %r21;
	@%p146 bra 	$L__BB216_62;
	bra.uni 	$L__BB216_61;
$L__BB216_95:
	setp.gt.u32 	%p39, %r380, 31;
	@%p39 bra 	$L__BB216_174;
	mov.b32 	%r1175, 0;
$L__BB216_97:
	setp.eq.s32 	%p40, %r380, 0;
	add.s32 	%r283, %r1175, %r14;
	mul.lo.s32 	%r284, %r283, %r380;
	add.s32 	%r285, %r284, %r20;
	@%p40 bra 	$L__BB216_99;
	add.s32 	%r513, %r22, %r284;
	shl.b32 	%r514, %r513, 2;
	mov.u32 	%r515, _ZZ9cuda_gemmIiLi256ELi2ELi1ELi16ELi64ELi64ELi32ELi0ELi0EEviiiPT_S1_S1_iiE3Ash;
	add.s32 	%r516, %r515, %r514;
	ld.shared.u32 	%r1224, [%r516];
$L__BB216_99:
	setp.lt.s32 	%p41, %r380, 2;
	@%p41 bra 	$L__BB216_101;
	add.s32 	%r517, %r14, 1;
	and.b32  	%r518, %r517, 15;
	add.s32 	%r519, %r285, %r518;
	shl.b32 	%r520, %r519, 2;
	mov.u32 	%r521, _ZZ9cuda_gemmIiLi256ELi2ELi1ELi16ELi64ELi64ELi32ELi0ELi0EEviiiPT_S1_S1_iiE3Ash;
	add.s32 	%r522, %r521, %r520;
	ld.shared.u32 	%r1223, [%r522];
$L__BB216_101:
	setp.lt.s32 	%p42, %r380, 3;
	@%p42 bra 	$L__BB216_103;
	add.s32 	%r523, %r14, 2;
	and.b32  	%r524, %r523, 15;
	add.s32 	%r525, %r285, %r524;
	shl.b32 	%r526, %r525, 2;
	mov.u32 	%r527, _ZZ9cuda_gemmIiLi256ELi2ELi1ELi16ELi64ELi64ELi32ELi0ELi0EEviiiPT_S1_S1_iiE3Ash;
	add.s32 	%r528, %r527, %r526;
	ld.shared.u32 	%r1222, [%r528];
$L__BB216_103:
	setp.lt.s32 	%p43, %r380, 4;
	@%p43 bra 	$L__BB216_105;
	add.s32 	%r529, %r14, 3;
	and.b32  	%r530, %r529, 15;
	add.s32 	%r531, %r285, %r530;
	shl.b32 	%r532, %r531, 2;
	mov.u32 	%r533, _ZZ9cuda_gemmIiLi256ELi2ELi1ELi16ELi64ELi64ELi32ELi0ELi0EEviiiPT_S1_S1_iiE3Ash;
	add.s32 	%r534, %r533, %r532;
	ld.shared.u32 	%r1221, [%r534];
$L__BB216_105:
	setp.lt.s32 	%p44, %r380, 5;
	@%p44 bra 	$L__BB216_107;
	add.s32 	%r535, %r14, 4;
	and.b32  	%r536, %r535, 15;
	add.s32 	%r537, %r285, %r536;
	shl.b32 	%r538, %r537, 2;
	mov.u32 	%r539, _ZZ9cuda_gemmIiLi256ELi2ELi1ELi16ELi64ELi64ELi32ELi0ELi0EEviiiPT_S1_S1_iiE3Ash;
	add.s32 	%r540, %r539, %r538;
	ld.shared.u32 	%r1220, [%r540];
$L__BB216_107:
	setp.lt.s32 	%p45, %r380, 6;
	@%p45 bra 	$L__BB216_109;
	add.s32 	%r541, %r14, 5;
	and.b32  	%r542, %r541, 15;
	add.s32 	%r543, %r285, %r542;
	shl.b32 	%r544, %r543, 2;
	mov.u32 	%r545, _ZZ9cuda_gemmIiLi256ELi2ELi1ELi16ELi64ELi64ELi32ELi0ELi0EEviiiPT_S1_S1_iiE3Ash;
	add.s32 	%r546, %r545, %r544;
	ld.shared.u32 	%r1219, [%r546];
$L__BB216_109:
	setp.lt.s32 	%p46, %r380, 7;
	@%p46 bra 	$L__BB216_111;
	add.s32 	%r547, %r14, 6;
	and.b32  	%r548, %r547, 15;
	add.s32 	%r549, %r285, %r548;
	shl.b32 	%r550, %r549, 2;
	mov.u32 	%r551, _ZZ9cuda_gemmIiLi256ELi2ELi1ELi16ELi64ELi64ELi32ELi0ELi0EEviiiPT_S1_S1_iiE3Ash;
	add.s32 	%r552, %r551, %r550;
	ld.shared.u32 	%r1218, [%r552];
$L__BB216_111:
	setp.lt.s32 	%p47, %r380, 8;
	@%p47 bra 	$L__BB216_113;
	add.s32 	%r553, %r14, 7;
	and.b32  	%r554, %r553, 15;
	add.s32 	%r555, %r285, %r554;
	shl.b32 	%r556, %r555, 2;
	mov.u32 	%r557, _ZZ9cuda_gemmIiLi256ELi2ELi1ELi16ELi64ELi64ELi32ELi0ELi0EEviiiPT_S1_S1_iiE3Ash;
	add.s32 	%r558, %r557, %r556;
	ld.shared.u32 	%r1217, [%r558];
$L__BB216_113:
	setp.lt.s32 	%p48, %r380, 9;
	@%p48 bra 	$L__BB216_115;
	and.b32  	%r559, %r14, 15;
	xor.b32  	%r560, %r559, 8;
	add.s32 	%r561, %r285, %r560;
	shl.b32 	%r562, %r561, 2;
	mov.u32 	%r563, _ZZ9cuda_gemmIiLi256ELi2ELi1ELi16ELi64ELi64ELi32ELi0ELi0EEviiiPT_S1_S1_iiE3Ash;
	add.s32 	%r564, %r563, %r562;
	ld.shared.u32 	%r1216, [%r564];
$L__BB216_115:
	setp.lt.s32 	%p49, %r380, 10;
	@%p49 bra 	$L__BB216_117;
	add.s32 	%r565, %r14, 9;
	and.b32  	%r566, %r565, 15;
	add.s32 	%r567, %r285, %r566;
	shl.b32 	%r568, %r567, 2;
	mov.u32 	%r569, _ZZ9cuda_gemmIiLi256ELi2ELi1ELi16ELi64ELi64ELi32ELi0ELi0EEviiiPT_S1_S1_iiE3Ash;
	add.s32 	%r570, %r569, %r568;
	ld.shared.u32 	%r1215, [%r570];
$L__BB216_117:
	setp.lt.s32 	%p50, %r380, 11;
	@%p50 bra 	$L__BB216_119;
	add.s32 	%r571, %r14, 10;
	and.b32  	%r572, %r571, 15;
	add.s32 	%r573, %r285, %r572;
	shl.b32 	%r574, %r573, 2;
	mov.u32 	%r575, _ZZ9cuda_gemmIiLi256ELi2ELi1ELi16ELi64ELi64ELi32ELi0ELi0EEviiiPT_S1_S1_iiE3Ash;
	add.s32 	%r576, %r575, %r574;
	ld.shared.u32 	%r1214, [%r576];
$L__BB216_119:
	setp.lt.s32 	%p51, %r380, 12;
	@%p51 bra 	$L__BB216_121;
	add.s32 	%r577, %r14, 11;
	and.b32  	%r578, %r577, 15;
	add.s32 	%r579, %r285, %r578;
	shl.b32 	%r580, %r579, 2;
	mov.u32 	%r581, _ZZ9cuda_gemmIiLi256ELi2ELi1ELi16ELi64ELi64ELi32ELi0ELi0EEviiiPT_S1_S1_iiE3Ash;
	add.s32 	%r582, %r581, %r580;
	ld.shared.u32 	%r1213, [%r582];
$L__BB216_121:
	setp.lt.s32 	%p52, %r380, 13;
	@%p52 bra 	$L__BB216_123;
	add.s32 	%r583, %r14, 12;
	and.b32  	%r584, %r583, 15;
	add.s32 	%r585, %r285, %r584;
	shl.b32 	%r586, %r585, 2;
	mov.u32 	%r587, _ZZ9cuda_gemmIiLi256ELi2ELi1ELi16ELi64ELi64ELi32ELi0ELi0EEviiiPT_S1_S1_iiE3Ash;
	add.s32 	%r588, %r587, %r586;
	ld.shared.u32 	%r1212, [%r588];
$L__BB216_123:
	setp.lt.s32 	%p53, %r380, 14;
	@%p53 bra 	$L__BB216_125;
	add.s32 	%r589, %r14, 13;
	and.b32  	%r590, %r589, 15;
	add.s32 	%r591, %r285, %r590;
	shl.b32 	%r592, %r591, 2;
	mov.u32 	%r593, _ZZ9cuda_gemmIiLi256ELi2ELi1ELi16ELi64ELi64ELi32ELi0ELi0EEviiiPT_S1_S1_iiE3Ash;
	add.s32 	%r594, %r593, %r592;
	ld.shared.u32 	%r1211, [%r594];
$L__BB216_125:
	setp.lt.s32 	%p54, %r380, 15;
	@%p54 bra 	$L__BB216_127;
	add.s32 	%r595, %r14, 14;
	and.b32  	%r596, %r595, 15;
	add.s32 	%r597, %r285, %r596;
	shl.b32 	%r598, %r597, 2;
	mov.u32 	%r599, _ZZ9cuda_gemmIiLi256ELi2ELi1ELi16ELi64ELi64ELi32ELi0ELi0EEviiiPT_S1_S1_iiE3Ash;
	add.s32 	%r600, %r599, %r598;
	ld.shared.u32 	%r1210, [%r600];
$L__BB216_127:
	setp.lt.s32 	%p55, %r380, 16;
	@%p55 bra 	$L__BB216_129;
	add.s32 	%r601, %r14, -1;
	and.b32  	%r602, %r601, 15;
	add.s32 	%r603, %r285, %r602;
	shl.b32 	%r604, %r603, 2;
	mov.u32 	%r605, _ZZ9cuda_gemmIiLi256ELi2ELi1ELi16ELi64ELi64ELi32ELi0ELi0EEviiiPT_S1_S1_iiE3Ash;
	add.s32 	%r606, %r605, %r604;
	ld.shared.u32 	%r1209, [%r606];
$L__BB216_129:
	setp.ge.s32 	%p56, %r15, %r21;
	@%p56 bra 	$L__BB216_164;
	mov.u32 	%r1192, %r15;
$L__BB216_131:
	mov.u32 	%r608, _ZZ9cuda_gemmIiLi256ELi2ELi1ELi16ELi64ELi64ELi32ELi0ELi0EEviiiPT_S1_S1_iiE11kron_fac_sh;
	mad.lo.s32 	%r319, %r1192, 260, %r608;
	mov.b32 	%r1194, 0;
	@%p40 bra 	$L__BB216_133;
	shl.b32 	%r609, %r30, 2;
	add.s32 	%r610, %r319, %r609;
	ld.shared.u32 	%r611, [%r610];
	mul.lo.s32 	%r1194, %r611, %r1224;
$L__BB216_133:
	@%p41 bra 	$L__BB216_135;
	shl.b32 	%r612, %r31, 2;
	add.s32 	%r613, %r319, %r612;
	ld.shared.u32 	%r614, [%r613+4];
	mad.lo.s32 	%r1194, %r614, %r1223, %r1194;
$L__BB216_135:
	@%p42 bra 	$L__BB216_137;
	shl.b32 	%r615, %r32, 2;
	add.s32 	%r616, %r319, %r615;
	ld.shared.u32 	%r617, [%r616+8];
	mad.lo.s32 	%r1194, %r617, %r1222, %r1194;
$L__BB216_137:
	@%p43 bra 	$L__BB216_139;
	shl.b32 	%r618, %r33, 2;
	add.s32 	%r619, %r319, %r618;
	ld.shared.u32 	%r620, [%r619+12];
	mad.lo.s32 	%r1194, %r620, %r1221, %r1194;
$L__BB216_139:
	@%p44 bra 	$L__BB216_141;
	shl.b32 	%r621, %r34, 2;
	add.s32 	%r622, %r319, %r621;
	ld.shared.u32 	%r623, [%r622+16];
	mad.lo.s32 	%r1194, %r623, %r1220, %r1194;
$L__BB216_141:
	setp.lt.s32 	%p62, %r380, 6;
	@%p62 bra 	$L__BB216_143;
	shl.b32 	%r624, %r35, 2;
	add.s32 	%r625, %r319, %r624;
	ld.shared.u32 	%r626, [%r625+20];
	mad.lo.s32 	%r1194, %r626, %r1219, %r1194;
$L__BB216_143:
	setp.lt.s32 	%p63, %r380, 7;
	@%p63 bra 	$L__BB216_145;
	shl.b32 	%r627, %r36, 2;
	add.s32 	%r628, %r319, %r627;
	ld.shared.u32 	%r629, [%r628+24];
	mad.lo.s32 	%r1194, %r629, %r1218, %r1194;
$L__BB216_145:
	setp.lt.s32 	%p64, %r380, 8;
	@%p64 bra 	$L__BB216_147;
	shl.b32 	%r630, %r37, 2;
	add.s32 	%r631, %r319, %r630;
	ld.shared.u32 	%r632, [%r631+28];
	mad.lo.s32 	%r1194, %r632, %r1217, %r1194;
$L__BB216_147:
	setp.lt.s32 	%p65, %r380, 9;
	@%p65 bra 	$L__BB216_149;
	shl.b32 	%r633, %r38, 2;
	add.s32 	%r634, %r319, %r633;
	ld.shared.u32 	%r635, [%r634+32];
	mad.lo.s32 	%r1194, %r635, %r1216, %r1194;
$L__BB216_149:
	setp.lt.s32 	%p66, %r380, 10;
	@%p66 bra 	$L__BB216_151;
	shl.b32 	%r636, %r39, 2;
	add.s32 	%r637, %r319, %r636;
	ld.shared.u32 	%r638, [%r637+36];
	mad.lo.s32 	%r1194, %r638, %r1215, %r1194;
$L__BB216_151:
	setp.lt.s32 	%p67, %r380, 11;
	@%p67 bra 	$L__BB216_153;
	shl.b32 	%r639, %r40, 2;
	add.s32 	%r640, %r319, %r639;
	ld.shared.u32 	%r641, [%r640+40];
	mad.lo.s32 	%r1194, %r641, %r1214, %r1194;
$L__BB216_153:
	setp.lt.s32 	%p68, %r380, 12;
	@%p68 bra 	$L__BB216_155;
	shl.b32 	%r642, %r41, 2;
	add.s32 	%r643, %r319, %r642;
	ld.shared.u32 	%r644, [%r643+44];
	mad.lo.s32 	%r1194, %r644, %r1213, %r1194;
$L__BB216_155:
	setp.lt.s32 	%p69, %r380, 13;
	@%p69 bra 	$L__BB216_157;
	shl.b32 	%r645, %r42, 2;
	add.s32 	%r646, %r319, %r645;
	ld.shared.u32 	%r647, [%r646+48];
	mad.lo.s32 	%r1194, %r647, %r1212, %r1194;
$L__BB216_157:
	setp.lt.s32 	%p70, %r380, 14;
	@%p70 bra 	$L__BB216_159;
	shl.b32 	%r648, %r43, 2;
	add.s32 	%r649, %r319, %r648;
	ld.shared.u32 	%r650, [%r649+52];
	mad.lo.s32 	%r1194, %r650, %r1211, %r1194;
$L__BB216_159:
	setp.lt.s32 	%p71, %r380, 15;
	@%p71 bra 	$L__BB216_161;
	shl.b32 	%r651, %r44, 2;
	add.s32 	%r652, %r319, %r651;
	ld.shared.u32 	%r653, [%r652+56];
	mad.lo.s32 	%r1194, %r653, %r1210, %r1194;
$L__BB216_161:
	setp.lt.s32 	%p72, %r380, 16;
	@%p72 bra 	$L__BB216_163;
	shl.b32 	%r654, %r45, 2;
	add.s32 	%r655, %r319, %r654;
	ld.shared.u32 	%r656, [%r655+60];
	mad.lo.s32 	%r1194, %r656, %r1209, %r1194;
$L__BB216_163:
	mad.lo.s32 	%r657, %r1192, %r12, %r283;
	shl.b32 	%r658, %r657, 2;
	mov.u32 	%r659, _ZZ9cuda_gemmIiLi256ELi2ELi1ELi16ELi64ELi64ELi32ELi0ELi0EEviiiPT_S1_S1_iiE3Csh;
	add.s32 	%r660, %r659, %r658;
	st.shared.u32 	[%r660], %r1194;
	add.s32 	%r1192, %r1192, %r16;
	setp.lt.s32 	%p73, %r1192, %r21;
	@%p73 bra 	$L__BB216_131;
$L__BB216_164:
	add.s32 	%r1175, %r1175, %r13;
	setp.lt.s32 	%p74, %r1175, %r12;
	@%p74 bra 	$L__BB216_97;
$L__BB216_165:
	bar.sync 	0;
	@%p29 bra 	$L__BB216_172;
	ld.param.u32 	%r1028, [_Z9cuda_gemmIiLi256ELi2ELi1ELi16ELi64ELi64ELi32ELi0ELi0EEviiiPT_S1_S1_ii_param_1];
	setp.eq.s32 	%p149, %r29, 0;
	div.s32 	%r370, %r378, %r380;
	mad.lo.s32 	%r371, %r1049, %r1028, %r24;
	mov.u32 	%r1225, %r1;
	@%p149 bra 	$L__BB216_170;
	setp.eq.s32 	%p150, %r29, 1;
	div.s32 	%r963, %r1, %r12;
	mul.lo.s32 	%r964, %r963, %r12;
	sub.s32 	%r965, %r1, %r964;
	mad.lo.s32 	%r966, %r370, %r963, %r371;
	add.s32 	%r967, %r966, %r965;
	shl.b32 	%r968, %r1, 2;
	mov.u32 	%r969, _ZZ9cuda_gemmIiLi256ELi2ELi1ELi16ELi64ELi64ELi32ELi0ELi0EEviiiPT_S1_S1_iiE3Csh;
	add.s32 	%r970, %r969, %r968;
	ld.shared.u32 	%r971, [%r970];
	mul.wide.s32 	%rd23, %r967, 4;
	add.s64 	%rd24, %rd1, %rd23;
	st.global.u32 	[%rd24], %r971;
	mov.u32 	%r1225, %r70;
	@%p150 bra 	$L__BB216_170;
	setp.eq.s32 	%p151, %r29, 2;
	div.s32 	%r972, %r70, %r12;
	mul.lo.s32 	%r973, %r972, %r12;
	sub.s32 	%r974, %r70, %r973;
	mad.lo.s32 	%r975, %r370, %r972, %r371;
	add.s32 	%r976, %r975, %r974;
	shl.b32 	%r977, %r1, 2;
	mov.u32 	%r978, _ZZ9cuda_gemmIiLi256ELi2ELi1ELi16ELi64ELi64ELi32ELi0ELi0EEviiiPT_S1_S1_iiE3Csh;
	add.s32 	%r979, %r978, %r977;
	add.s32 	%r980, %r979, %r28;
	ld.shared.u32 	%r981, [%r980];
	mul.wide.s32 	%rd25, %r976, 4;
	add.s64 	%rd26, %rd1, %rd25;
	st.global.u32 	[%rd26], %r981;
	mov.u32 	%r1225, %r71;
	@%p151 bra 	$L__BB216_170;
	add.s32 	%r1225, %r71, %r393;
	div.s32 	%r982, %r71, %r12;
	mul.lo.s32 	%r983, %r982, %r12;
	sub.s32 	%r984, %r71, %r983;
	mad.lo.s32 	%r985, %r370, %r982, %r371;
	add.s32 	%r986, %r985, %r984;
	shl.b32 	%r987, %r1, 2;
	mov.u32 	%r988, _ZZ9cuda_gemmIiLi256ELi2ELi1ELi16ELi64ELi64ELi32ELi0ELi0EEviiiPT_S1_S1_iiE3Csh;
	add.s32 	%r989, %r988, %r987;
	add.s32 	%r990, %r989, %r28;
	add.s32 	%r991, %r990, %r28;
	ld.shared.u32 	%r992, [%r991];
	mul.wide.s32 	%rd27, %r986, 4;
	add.s64 	%rd28, %rd1, %rd27;
	st.global.u32 	[%rd28], %r992;
$L__BB216_170:
	setp.lt.u32 	%p152, %r27, 3;
	@%p152 bra 	$L__BB216_172;
$L__BB216_171:
	div.s32 	%r993, %r1225, %r12;
	mul.lo.s32 	%r994, %r993, %r12;
	sub.s32 	%r995, %r1225, %r994;
	mad.lo.s32 	%r996, %r370, %r993, %r371;
	add.s32 	%r997, %r996, %r995;
	shl.b32 	%r998, %r1225, 2;
	mov.u32 	%r999, _ZZ9cuda_gemmIiLi256ELi2ELi1ELi16ELi64ELi64ELi32ELi0ELi0EEviiiPT_S1_S1_iiE3Csh;
	add.s32 	%r1000, %r999, %r998;
	ld.shared.u32 	%r1001, [%r1000];
	mul.wide.s32 	%rd29, %r997, 4;
	add.s64 	%rd30, %rd1, %rd29;
	st.global.u32 	[%rd30], %r1001;
	add.s32 	%r1002, %r1225, %r393;
	div.s32 	%r1003, %r1002, %r12;
	mul.lo.s32 	%r1004, %r1003, %r12;
	sub.s32 	%r1005, %r1002, %r1004;
	mad.lo.s32 	%r1006, %r370, %r1003, %r371;
	add.s32 	%r1007, %r1006, %r1005;
	add.s32 	%r1008, %r1000, %r28;
	ld.shared.u32 	%r1009, [%r1008];
	mul.wide.s32 	%rd31, %r1007, 4;
	add.s64 	%rd32, %rd1, %rd31;
	st.global.u32 	[%rd32], %r1009;
	add.s32 	%r1010, %r1002, %r393;
	div.s32 	%r1011, %r1010, %r12;
	mul.lo.s32 	%r1012, %r1011, %r12;
	sub.s32 	%r1013, %r1010, %r1012;
	mad.lo.s32 	%r1014, %r370, %r1011, %r371;
	add.s32 	%r1015, %r1014, %r1013;
	add.s32 	%r1016, %r1008, %r28;
	ld.shared.u32 	%r1017, [%r1016];
	mul.wide.s32 	%rd33, %r1015, 4;
	add.s64 	%rd34, %rd1, %rd33;
	st.global.u32 	[%rd34], %r1017;
	add.s32 	%r1018, %r1010, %r393;
	div.s32 	%r1019, %r1018, %r12;
	mul.lo.s32 	%r1020, %r1019, %r12;
	sub.s32 	%r1021, %r1018, %r1020;
	mad.lo.s32 	%r1022, %r370, %r1019, %r371;
	add.s32 	%r1023, %r1022, %r1021;
	add.s32 	%r1024, %r1016, %r28;
	ld.shared.u32 	%r1025, [%r1024];
	mul.wide.s32 	%rd35, %r1023, 4;
	add.s64 	%rd36, %rd1, %rd35;
	st.global.u32 	[%rd36], %r1025;
	add.s32 	%r1225, %r1018, %r393;
	setp.lt.u32 	%p153, %r1225, 8;
	@%p153 bra 	$L__BB216_171;
$L__BB216_172:
	mov.u32 	%r1026, %nctaid.y;
	add.s32 	%r1049, %r1049, %r1026;
	shl.b32 	%r1027, %r1026, 1;
	setp.lt.u32 	%p154, %r1049, %r1027;
	@%p154 bra 	$L__BB216_7;
$L__BB216_173:
	ret;
$L__BB216_174:
	mov.b32 	%r1123, 0;
$L__BB216_175:
	setp.lt.s32 	%p75, %r380, 1;
	add.s32 	%r191, %r1123, %r14;
	mul.lo.s32 	%r192, %r191, %r380;
	add.s32 	%r193, %r192, %r20;
	@%p75 bra 	$L__BB216_177;
	add.s32 	%r662, %r22, %r192;
	shl.b32 	%r663, %r662, 2;
	mov.u32 	%r664, _ZZ9cuda_gemmIiLi256ELi2ELi1ELi16ELi64ELi64ELi32ELi0ELi0EEviiiPT_S1_S1_iiE3Ash;
	add.s32 	%r665, %r664, %r663;
	ld.shared.u32 	%r1224, [%r665];
$L__BB216_177:
	setp.lt.s32 	%p76, %r380, 2;
	@%p76 bra 	$L__BB216_179;
	add.s32 	%r666, %r14, 1;
	and.b32  	%r667, %r666, 15;
	add.s32 	%r668, %r193, %r667;
	shl.b32 	%r669, %r668, 2;
	mov.u32 	%r670, _ZZ9cuda_gemmIiLi256ELi2ELi1ELi16ELi64ELi64ELi32ELi0ELi0EEviiiPT_S1_S1_iiE3Ash;
	add.s32 	%r671, %r670, %r669;
	ld.shared.u32 	%r1223, [%r671];
$L__BB216_179:
	setp.lt.s32 	%p77, %r380, 3;
	@%p77 bra 	$L__BB216_181;
	add.s32 	%r672, %r14, 2;
	and.b32  	%r673, %r672, 15;
	add.s32 	%r674, %r193, %r673;
	shl.b32 	%r675, %r674, 2;
	mov.u32 	%r676, _ZZ9cuda_gemmIiLi256ELi2ELi1ELi16ELi64ELi64ELi32ELi0ELi0EEviiiPT_S1_S1_iiE3Ash;
	add.s32 	%r677, %r676, %r675;
	ld.shared.u32 	%r1222, [%r677];
$L__BB216_181:
	setp.lt.s32 	%p78, %r380, 4;
	@%p78 bra 	$L__BB216_183;
	add.s32 	%r678, %r14, 3;
	and.b32  	%r679, %r678, 15;
	add.s32 	%r680, %r193, %r679;
	shl.b32 	%r681, %r680, 2;
	mov.u32 	%r682, _ZZ9cuda_gemmIiLi256ELi2ELi1ELi16ELi64ELi64ELi32ELi0ELi0EEviiiPT_S1_S1_iiE3Ash;
	add.s32 	%r683, %r682, %r681;
	ld.shared.u32 	%r1221, [%r683];
$L__BB216_183:
	setp.lt.s32 	%p79, %r380, 5;
	@%p79 bra 	$L__BB216_185;
	add.s32 	%r684, %r14, 4;
	and.b32  	%r685, %r684, 15;
	add.s32 	%r686, %r193, %r685;
	shl.b32 	%r687, %r686, 2;
	mov.u32 	%r688, _ZZ9cuda_gemmIiLi256ELi2ELi1ELi16ELi64ELi64ELi32ELi0ELi0EEviiiPT_S1_S1_iiE3Ash;
	add.s32 	%r689, %r688, %r687;
	ld.shared.u32 	%r1220, [%r689];
$L__BB216_185:
	setp.lt.s32 	%p80, %r380, 6;
	@%p80 bra 	$L__BB216_187;
	add.s32 	%r690, %r14, 5;
	and.b32  	%r691, %r690, 15;
	add.s32 	%r692, %r193, %r691;
	shl.b32 	%r693, %r692, 2;
	mov.u32 	%r694, _ZZ9cuda_gemmIiLi256ELi2ELi1ELi16ELi64ELi64ELi32ELi0ELi0EEviiiPT_S1_S1_iiE3Ash;
	add.s32 	%r695, %r694, %r693;
	ld.shared.u32 	%r1219, [%r695];
$L__BB216_187:
	setp.lt.s32 	%p81, %r380, 7;
	@%p81 bra 	$L__BB216_189;
	add.s32 	%r696, %r14, 6;
	and.b32  	%r697, %r696, 15;
	add.s32 	%r698, %r193, %r697;
	shl.b32 	%r699, %r698, 2;
	mov.u32 	%r700, _ZZ9cuda_gemmIiLi256ELi2ELi1ELi16ELi64ELi64ELi32ELi0ELi0EEviiiPT_S1_S1_iiE3Ash;
	add.s32 	%r701, %r700, %r699;
	ld.shared.u32 	%r1218, [%r701];
$L__BB216_189:
	setp.lt.s32 	%p82, %r380, 8;
	@%p82 bra 	$L__BB216_191;
	add.s32 	%r702, %r14, 7;
	and.b32  	%r703, %r702, 15;
	add.s32 	%r704, %r193, %r703;
	shl.b32 	%r705, %r704, 2;
	mov.u32 	%r706, _ZZ9cuda_gemmIiLi256ELi2ELi1ELi16ELi64ELi64ELi32ELi0ELi0EEviiiPT_S1_S1_iiE3Ash;
	add.s32 	%r707, %r706, %r705;
	ld.shared.u32 	%r1217, [%r707];
$L__BB216_191:
	setp.lt.s32 	%p83, %r380, 9;
	@%p83 bra 	$L__BB216_193;
	and.b32  	%r708, %r14, 15;
	xor.b32  	%r709, %r708, 8;
	add.s32 	%r710, %r193, %r709;
	shl.b32 	%r711, %r710, 2;
	mov.u32 	%r712, _ZZ9cuda_gemmIiLi256ELi2ELi1ELi16ELi64ELi64ELi32ELi0ELi0EEviiiPT_S1_S1_iiE3Ash;
	add.s32 	%r713, %r712, %r711;
	ld.shared.u32 	%r1216, [%r713];
$L__BB216_193:
	setp.lt.s32 	%p84, %r380, 10;
	@%p84 bra 	$L__BB216_195;
	add.s32 	%r714, %r14, 9;
	and.b32  	%r715, %r714, 15;
	add.s32 	%r716, %r193, %r715;
	shl.b32 	%r717, %r716, 2;
	mov.u32 	%r718, _ZZ9cuda_gemmIiLi256ELi2ELi1ELi16ELi64ELi64ELi32ELi0ELi0EEviiiPT_S1_S1_iiE3Ash;
	add.s32 	%r719, %r718, %r717;
	ld.shared.u32 	%r1215, [%r719];
$L__BB216_195:
	setp.lt.s32 	%p85, %r380, 11;
	@%p85 bra 	$L__BB216_197;
	add.s32 	%r720, %r14, 10;
	and.b32  	%r721, %r720, 15;
	add.s32 	%r722, %r193, %r721;
	shl.b32 	%r723, %r722, 2;
	mov.u32 	%r724, _ZZ9cuda_gemmIiLi256ELi2ELi1ELi16ELi64ELi64ELi32ELi0ELi0EEviiiPT_S1_S1_iiE3Ash;
	add.s32 	%r725, %r724, %r723;
	ld.shared.u32 	%r1214, [%r725];
$L__BB216_197:
	setp.lt.s32 	%p86, %r380, 12;
	@%p86 bra 	$L__BB216_199;
	add.s32 	%r726, %r14, 11;
	and.b32  	%r727, %r726, 15;
	add.s32 	%r728, %r193, %r727;
	shl.b32 	%r729, %r728, 2;
	mov.u32 	%r730, _ZZ9cuda_gemmIiLi256ELi2ELi1ELi16ELi64ELi64ELi32ELi0ELi0EEviiiPT_S1_S1_iiE3Ash;
	add.s32 	%r731, %r730, %r729;
	ld.shared.u32 	%r1213, [%r731];
$L__BB216_199:
	setp.lt.s32 	%p87, %r380, 13;
	@%p87 bra 	$L__BB216_201;
	add.s32 	%r732, %r14, 12;
	and.b32  	%r733, %r732, 15;
	add.s32 	%r734, %r193, %r733;
	shl.b32 	%r735, %r734, 2;
	mov.u32 	%r736, _ZZ9cuda_gemmIiLi256ELi2ELi1ELi16ELi64ELi64ELi32ELi0ELi0EEviiiPT_S1_S1_iiE3Ash;
	add.s32 	%r737, %r736, %r735;
	ld.shared.u32 	%r1212, [%r737];
$L__BB216_201:
	setp.lt.s32 	%p88, %r380, 14;
	@%p88 bra 	$L__BB216_203;
	add.s32 	%r738, %r14, 13;
	and.b32  	%r739, %r738, 15;
	add.s32 	%r740, %r193, %r739;
	shl.b32 	%r741, %r740, 2;
	mov.u32 	%r742, _ZZ9cuda_gemmIiLi256ELi2ELi1ELi16ELi64ELi64ELi32ELi0ELi0EEviiiPT_S1_S1_iiE3Ash;
	add.s32 	%r743, %r742, %r741;
	ld.shared.u32 	%r1211, [%r743];
$L__BB216_203:
	setp.lt.s32 	%p89, %r380, 15;
	@%p89 bra 	$L__BB216_205;
	add.s32 	%r744, %r14, 14;
	and.b32  	%r745, %r744, 15;
	add.s32 	%r746, %r193, %r745;
	shl.b32 	%r747, %r746, 2;
	mov.u32 	%r748, _ZZ9cuda_gemmIiLi256ELi2ELi1ELi16ELi64ELi64ELi32ELi0ELi0EEviiiPT_S1_S1_iiE3Ash;
	add.s32 	%r749, %r748, %r747;
	ld.shared.u32 	%r1210, [%r749];
$L__BB216_205:
	setp.lt.s32 	%p90, %r380, 16;
	@%p90 bra 	$L__BB216_207;
	add.s32 	%r750, %r14, -1;
	and.b32  	%r751, %r750, 15;
	add.s32 	%r752, %r193, %r751;
	shl.b32 	%r753, %r752, 2;
	mov.u32 	%r754, _ZZ9cuda_gemmIiLi256ELi2ELi1ELi16ELi64ELi64ELi32ELi0ELi0EEviiiPT_S1_S1_iiE3Ash;
	add.s32 	%r755, %r754, %r753;
	ld.shared.u32 	%r1209, [%r755];
$L__BB216_207:
	setp.ge.s32 	%p91, %r15, %r21;
	mov.u32 	%r1140, %r15;
	@%p91 bra 	$L__BB216_208;
	bra.uni 	$L__BB216_209;
$L__BB216_208:
	add.s32 	%r1123, %r1123, %r13;
	setp.lt.s32 	%p112, %r1123, %r12;
	@%p112 bra 	$L__BB216_175;
	bra.uni 	$L__BB216_165;
$L__BB216_209:
	mov.u32 	%r757, _ZZ9cuda_gemmIiLi256ELi2ELi1ELi16ELi64ELi64ELi32ELi0ELi0EEviiiPT_S1_S1_iiE11kron_fac_sh;
	mad.lo.s32 	%r228, %r1140, 260, %r757;
	mov.b32 	%r1142, 0;
	@%p75 bra 	$L__BB216_211;
	shl.b32 	%r758, %r30, 2;
	add.s32 	%r759, %r228, %r758;
	ld.shared.u32 	%r760, [%r759];
	mul.lo.s32 	%r1142, %r760, %r1224;
$L__BB216_211:
	@%p76 bra 	$L__BB216_213;
	shl.b32 	%r761, %r31, 2;
	add.s32 	%r762, %r228, %r761;
	ld.shared.u32 	%r763, [%r762+4];
	mad.lo.s32 	%r1142, %r763, %r1223, %r1142;
$L__BB216_213:
	@%p77 bra 	$L__BB216_215;
	shl.b32 	%r764, %r32, 2;
	add.s32 	%r765, %r228, %r764;
	ld.shared.u32 	%r766, [%r765+8];
	mad.lo.s32 	%r1142, %r766, %r1222, %r1142;
$L__BB216_215:
	@%p78 bra 	$L__BB216_217;
	shl.b32 	%r767, %r33, 2;
	add.s32 	%r768, %r228, %r767;
	ld.shared.u32 	%r769, [%r768+12];
	mad.lo.s32 	%r1142, %r769, %r1221, %r1142;
$L__BB216_217:
	setp.lt.s32 	%p96, %r380, 5;
	@%p96 bra 	$L__BB216_219;
	shl.b32 	%r770, %r34, 2;
	add.s32 	%r771, %r228, %r770;
	ld.shared.u32 	%r772, [%r771+16];
	mad.lo.s32 	%r1142, %r772, %r1220, %r1142;
$L__BB216_219:
	setp.lt.s32 	%p97, %r380, 6;
	@%p97 bra 	$L__BB216_221;
	shl.b32 	%r773, %r35, 2;
	add.s32 	%r774, %r228, %r773;
	ld.shared.u32 	%r775, [%r774+20];
	mad.lo.s32 	%r1142, %r775, %r1219, %r1142;
$L__BB216_221:
	setp.lt.s32 	%p98, %r380, 7;
	@%p98 bra 	$L__BB216_223;
	shl.b32 	%r776, %r36, 2;
	add.s32 	%r777, %r228, %r776;
	ld.shared.u32 	%r778, [%r777+24];
	mad.lo.s32 	%r1142, %r778, %r1218, %r1142;
$L__BB216_223:
	setp.lt.s32 	%p99, %r380, 8;
	@%p99 bra 	$L__BB216_225;
	shl.b32 	%r779, %r37, 2;
	add.s32 	%r780, %r228, %r779;
	ld.shared.u32 	%r781, [%r780+28];
	mad.lo.s32 	%r1142, %r781, %r1217, %r1142;
$L__BB216_225:
	setp.lt.s32 	%p100, %r380, 9;
	@%p100 bra 	$L__BB216_227;
	shl.b32 	%r782, %r38, 2;
	add.s32 	%r783, %r228, %r782;
	ld.shared.u32 	%r784, [%r783+32];
	mad.lo.s32 	%r1142, %r784, %r1216, %r1142;
$L__BB216_227:
	setp.lt.s32 	%p101, %r380, 10;
	@%p101 bra 	$L__BB216_229;
	shl.b32 	%r785, %r39, 2;
	add.s32 	%r786, %r228, %r785;
	ld.shared.u32 	%r787, [%r786+36];
	mad.lo.s32 	%r1142, %r787, %r1215, %r1142;
$L__BB216_229:
	setp.lt.s32 	%p102, %r380, 11;
	@%p102 bra 	$L__BB216_231;
	shl.b32 	%r788, %r40, 2;
	add.s32 	%r789, %r228, %r788;
	ld.shared.u32 	%r790, [%r789+40];
	mad.lo.s32 	%r1142, %r790, %r1214, %r1142;
$L__BB216_231:
	setp.lt.s32 	%p103, %r380, 12;
	@%p103 bra 	$L__BB216_233;
	shl.b32 	%r791, %r41, 2;
	add.s32 	%r792, %r228, %r791;
	ld.shared.u32 	%r793, [%r792+44];
	mad.lo.s32 	%r1142, %r793, %r1213, %r1142;
$L__BB216_233:
	setp.lt.s32 	%p104, %r380, 13;
	@%p104 bra 	$L__BB216_235;
	shl.b32 	%r794, %r42, 2;
	add.s32 	%r795, %r228, %r794;
	ld.shared.u32 	%r796, [%r795+48];
	mad.lo.s32 	%r1142, %r796, %r1212, %r1142;
$L__BB216_235:
	setp.lt.s32 	%p105, %r380, 14;
	@%p105 bra 	$L__BB216_237;
	shl.b32 	%r797, %r43, 2;
	add.s32 	%r798, %r228, %r797;
	ld.shared.u32 	%r799, [%r798+52];
	mad.lo.s32 	%r1142, %r799, %r1211, %r1142;
$L__BB216_237:
	setp.lt.s32 	%p106, %r380, 15;
	@%p106 bra 	$L__BB216_239;
	shl.b32 	%r800, %r44, 2;
	add.s32 	%r801, %r228, %r800;
	ld.shared.u32 	%r802, [%r801+56];
	mad.lo.s32 	%r1142, %r802, %r1210, %r1142;
$L__BB216_239:
	setp.lt.s32 	%p107, %r380, 16;
	@%p107 bra 	$L__BB216_241;
	shl.b32 	%r803, %r45, 2;
	add.s32 	%r804, %r228, %r803;
	ld.shared.u32 	%r805, [%r804+60];
	mad.lo.s32 	%r1142, %r805, %r1209, %r1142;
$L__BB216_241:
	mov.u32 	%r1156, %r2;
$L__BB216_242:
	shr.u32 	%r262, %r1156, 1;
	shfl.sync.down.b32	%r806|%p108, %r1142, %r262, %r23, -1;
	add.s32 	%r1142, %r806, %r1142;
	setp.gt.u32 	%p109, %r1156, 3;
	mov.u32 	%r1156, %r262;
	@%p109 bra 	$L__BB216_242;
	rem.u32 	%r807, %r82, %r3;
	setp.eq.s32 	%p110, %r807, 0;
	@%p110 bra 	$L__BB216_244;
	bra.uni 	$L__BB216_245;
$L__BB216_244:
	mad.lo.s32 	%r808, %r1140, %r12, %r191;
	shl.b32 	%r809, %r808, 2;
	mov.u32 	%r810, _ZZ9cuda_gemmIiLi256ELi2ELi1ELi16ELi64ELi64ELi32ELi0ELi0EEviiiPT_S1_S1_iiE3Csh;
	add.s32 	%r811, %r810, %r809;
	st.shared.u32 	[%r811], %r1142;
$L__BB216_245:
	add.s32 	%r1140, %r1140, %r16;
	setp.lt.s32 	%p111, %r1140, %r21;
	@%p111 bra 	$L__BB216_209;
	bra.uni 	$L__BB216_208;

}
	// .globl	_Z9cuda_gemmIiLi256ELi2ELi1ELi16ELi64ELi64ELi32ELi0ELi1EEviiiPT_S1_S1_ii
.visible .entry _Z9cuda_gemmIiLi256ELi2ELi1ELi16ELi64ELi64ELi32ELi0ELi1EEviiiPT_S1_S1_ii(
	.param .u32 _Z9cuda_gemmIiLi256ELi2ELi1ELi16ELi64ELi64ELi32ELi0ELi1EEviiiPT_S1_S1_ii_param_0,
	.param .u32 _Z9cuda_gemmIiLi256ELi2ELi1ELi16ELi64ELi64ELi32ELi0ELi1EEviiiPT_S1_S1_ii_param_1,
	.param .u32 _Z9cuda_gemmIiLi256ELi2ELi1ELi16ELi64ELi64ELi32ELi0ELi1EEviiiPT_S1_S1_ii_param_2,
	.param .u64 .ptr .align 1 _Z9cuda_gemmIiLi256ELi2ELi1ELi16ELi64ELi64ELi32ELi0ELi1EEviiiPT_S1_S1_ii_param_3,
	.param .u64 .ptr .align 1 _Z9cuda_gemmIiLi256ELi2ELi1ELi16ELi64ELi64ELi32ELi0ELi1EEviiiPT_S1_S1_ii_param_4,
	.param .u64 .ptr .align 1 _Z9cuda_gemmIiLi256ELi2ELi1ELi16ELi64ELi64ELi32ELi0ELi1EEviiiPT_S1_S1_ii_param_5,
	.param .u32 _Z9cuda_gemmIiLi256ELi2ELi1ELi16ELi64ELi64ELi32ELi0ELi1EEviiiPT_S1_S1_ii_param_6,
	.param .u32 _Z9cuda_gemmIiLi256ELi2ELi1ELi16ELi64ELi64ELi32ELi0ELi1EEviiiPT_S1_S1_ii_param_7
)
.maxntid 256
{
	.reg .pred 	%p<16>;
	.reg .b16 	%rs<8>;
	.reg .b32 	%r<128>;
	.reg .b64 	%rd<36>;
	// demoted variable
	.shared .align 128 .b8 _ZZ9cuda_gemmIiLi256ELi2ELi1ELi16ELi64ELi64ELi32ELi0ELi1EEviiiPT_S1_S1_iiE11kron_fac_sh[8320];
	// demoted variable
	.shared .align 128 .b8 _ZZ9cuda_gemmIiLi256ELi2ELi1ELi16ELi64ELi64ELi32ELi0ELi1EEviiiPT_S1_S1_iiE3Ash[64];
	ld.param.u32 	%r50, [_Z9cuda_gemmIiLi256ELi2ELi1ELi16ELi64ELi64ELi32ELi0ELi1EEviiiPT_S1_S1_ii_param_2];
	ld.param.u64 	%rd8, [_Z9cuda_gemmIiLi256ELi2ELi1ELi16ELi64ELi64ELi32ELi0ELi1EEviiiPT_S1_S1_ii_param_3];
	ld.param.u64 	%rd9, [_Z9cuda_gemmIiLi256ELi2ELi1ELi16ELi64ELi64ELi32ELi0ELi1EEviiiPT_S1_S1_ii_param_4];
	cvta.to.global.u64 	%rd1, %rd8;
	cvta.to.global.u64 	%rd2, %rd9;
	and.b32  	%r51, %r50, -16;
	setp.eq.s32 	%p1, %r51, 1024;
	@%p1 bra 	$L__BB217_3;
	setp.ne.s32 	%p2, %r51, 512;
	@%p2 bra 	$L__BB217_4;
	mov.u32 	%r53, %ctaid.x;
	shr.u32 	%r120, %r53, 5;
	and.b32  	%r119, %r53, 31;
	bra.uni 	$L__BB217_5;
$L__BB217_3:
	mov.u32 	%r52, %ctaid.x;
	shr.u32 	%r120, %r52, 6;
	and.b32  	%r119, %r52, 63;
	bra.uni 	$L__BB217_5;
$L__BB217_4:
	mov.u32 	%r54, %ctaid.x;
	shr.s32 	%r55, %r50, 31;
	shr.u32 	%r56, %r55, 28;
	add.s32 	%r57, %r50, %r56;
	shr.s32 	%r58, %r57, 4;
	div.u32 	%r120, %r54, %r58;
	mul.lo.s32 	%r59, %r120, %r58;
	sub.s32 	%r119, %r54, %r59;
$L__BB217_5:
	mov.u32 	%r121, %ctaid.y;
	mov.u32 	%r10, %nctaid.y;
	shl.b32 	%r11, %r10, 1;
	setp.ge.u32 	%p3, %r121, %r11;
	@%p3 bra 	$L__BB217_21;
	mov.u32 	%r12, %tid.x;
	shl.b32 	%r13, %r119, 4;
	mov.u32 	%r60, %ntid.x;
	shr.u32 	%r14, %r12, 5;
	shl.b32 	%r61, %r120, 5;
	and.b32  	%r62, %r12, 31;
	or.b32  	%r15, %r61, %r62;
	mov.u32 	%r63, _ZZ9cuda_gemmIiLi256ELi2ELi1ELi16ELi64ELi64ELi32ELi0ELi1EEviiiPT_S1_S1_iiE11kron_fac_sh;
	mad.lo.s32 	%r16, %r62, 260, %r63;
	shr.u32 	%r17, %r60, 5;
	add.s32 	%r18, %r12, %r60;
	max.u32 	%r64, %r18, 16;
	setp.lt.u32 	%p4, %r18, 16;
	selp.u32 	%r65, 1, 0, %p4;
	add.s32 	%r66, %r18, %r65;
	sub.s32 	%r67, %r64, %r66;
	div.u32 	%r68, %r67, %r60;
	add.s32 	%r19, %r68, %r65;
	add.s32 	%r20, %r14, %r17;
	shl.b32 	%r69, %r12, 2;
	mov.u32 	%r70, _ZZ9cuda_gemmIiLi256ELi2ELi1ELi16ELi64ELi64ELi32ELi0ELi1EEviiiPT_S1_S1_iiE3Ash;
	add.s32 	%r21, %r70, %r69;
	shl.b32 	%r22, %r60, 2;
	add.s32 	%r23, %r21, %r22;
	add.s32 	%r24, %r18, %r60;
	cvt.u16.u32 	%rs2, %r20;
	xor.b16  	%rs3, %rs2, 63;
	and.b16  	%rs4, %rs3, 255;
	cvt.u16.u32 	%rs5, %r17;
	and.b16  	%rs6, %rs5, 255;
	div.u16 	%rs7, %rs4, %rs6;
	and.b16  	%rs1, %rs7, 3;
	shl.b32 	%r71, %r14, 2;
	add.s32 	%r25, %r16, %r71;
	shl.b32 	%r26, %r17, 2;
	add.s32 	%r27, %r25, %r26;
	add.s32 	%r28, %r20, %r17;
	shl.b32 	%r29, %r60, 4;
	shl.b32 	%r30, %r60, 3;
	mul.lo.s32 	%r31, %r60, 12;
	mul.wide.u32 	%rd10, %r60, 4;
	add.s64 	%rd3, %rd1, %rd10;
	mul.wide.u32 	%rd11, %r60, 8;
	add.s64 	%rd4, %rd1, %rd11;
	mul.wide.u32 	%rd12, %r60, 12;
	add.s64 	%rd5, %rd1, %rd12;
	cvt.u64.u32 	%rd14, %r22;
$L__BB217_7:
	setp.gt.u32 	%p5, %r12, 15;
	@%p5 bra 	$L__BB217_15;
	and.b32  	%r33, %r19, 3;
	setp.eq.s32 	%p6, %r33, 3;
	mul.lo.s32 	%r34, %r121, %r50;
	mov.u32 	%r122, %r12;
	@%p6 bra 	$L__BB217_12;
	setp.eq.s32 	%p7, %r33, 0;
	add.s32 	%r72, %r34, %r13;
	add.s32 	%r73, %r72, %r12;
	mul.wide.s32 	%rd13, %r73, 4;
	add.s64 	%rd6, %rd1, %rd13;
	ld.global.u32 	%r74, [%rd6];
	st.shared.u32 	[%r21], %r74;
	mov.u32 	%r122, %r18;
	@%p7 bra 	$L__BB217_12;
	setp.eq.s32 	%p8, %r33, 1;
	add.s64 	%rd7, %rd6, %rd14;
	ld.global.u32 	%r75, [%rd7];
	st.shared.u32 	[%r23], %r75;
	mov.u32 	%r122, %r24;
	@%p8 bra 	$L__BB217_12;
	mov.u32 	%r76, %ntid.x;
	add.s32 	%r122, %r24, %r76;
	add.s64 	%rd16, %rd7, %rd14;
	ld.global.u32 	%r77, [%rd16];
	add.s32 	%r78, %r23, %r22;
	st.shared.u32 	[%r78], %r77;
$L__BB217_12:
	setp.lt.u32 	%p9, %r19, 3;
	@%p9 bra 	$L__BB217_15;
	shl.b32 	%r79, %r122, 2;
	mov.u32 	%r80, _ZZ9cuda_gemmIiLi256ELi2ELi1ELi16ELi64ELi64ELi32ELi0ELi1EEviiiPT_S1_S1_iiE3Ash;
	add.s32 	%r124, %r80, %r79;
	add.s32 	%r81, %r13, %r122;
	add.s32 	%r123, %r81, %r34;
$L__BB217_14:
	mul.wide.s32 	%rd17, %r123, 4;
	add.s64 	%rd18, %rd3, %rd17;
	add.s64 	%rd19, %rd4, %rd17;
	add.s64 	%rd20, %rd5, %rd17;
	add.s64 	%rd21, %rd1, %rd17;
	ld.global.u32 	%r82, [%rd21];
	st.shared.u32 	[%r124], %r82;
	ld.global.u32 	%r83, [%rd18];
	add.s32 	%r84, %r124, %r22;
	st.shared.u32 	[%r84], %r83;
	ld.global.u32 	%r85, [%rd19];
	add.s32 	%r86, %r124, %r30;
	st.shared.u32 	[%r86], %r85;
	ld.global.u32 	%r87, [%rd20];
	add.s32 	%r88, %r124, %r31;
	st.shared.u32 	[%r88], %r87;
	add.s32 	%r122, %r122, %r22;
	add.s32 	%r124, %r124, %r29;
	add.s32 	%r123, %r123, %r22;
	setp.lt.u32 	%p10, %r122, 16;
	@%p10 bra 	$L__BB217_14;
$L__BB217_15:
	setp.eq.s16 	%p11, %rs1, 2;
	mov.u32 	%r126, %r14;
	@%p11 bra 	$L__BB217_19;
	setp.eq.s16 	%p12, %rs1, 3;
	shl.b32 	%r89, %r14, 6;
	add.s32 	%r90, %r89, %r15;
	mul.wide.u32 	%rd22, %r90, 4;
	add.s64 	%rd23, %rd2, %rd22;
	ld.global.u32 	%r91, [%rd23];
	st.shared.u32 	[%r25], %r91;
	mov.u32 	%r126, %r20;
	@%p12 bra 	$L__BB217_19;
	setp.eq.s16 	%p13, %rs1, 0;
	shl.b32 	%r92, %r20, 6;
	add.s32 	%r93, %r92, %r15;
	mul.wide.u32 	%rd24, %r93, 4;
	add.s64 	%rd25, %rd2, %rd24;
	ld.global.u32 	%r94, [%rd25];
	st.shared.u32 	[%r27], %r94;
	mov.u32 	%r126, %r28;
	@%p13 bra 	$L__BB217_19;
	add.s32 	%r126, %r28, %r17;
	shl.b32 	%r95, %r28, 6;
	add.s32 	%r96, %r95, %r15;
	mul.wide.u32 	%rd26, %r96, 4;
	add.s64 	%rd27, %rd2, %rd26;
	ld.global.u32 	%r97, [%rd27];
	add.s32 	%r98, %r27, %r26;
	st.shared.u32 	[%r98], %r97;
$L__BB217_19:
	shl.b32 	%r99, %r126, 6;
	add.s32 	%r100, %r99, %r15;
	mul.wide.s32 	%rd28, %r100, 4;
	add.s64 	%rd29, %rd2, %rd28;
	ld.global.u32 	%r101, [%rd29];
	shl.b32 	%r102, %r126, 2;
	add.s32 	%r103, %r16, %r102;
	st.shared.u32 	[%r103], %r101;
	add.s32 	%r104, %r126, %r17;
	shl.b32 	%r105, %r104, 6;
	add.s32 	%r106, %r105, %r15;
	mul.wide.s32 	%rd30, %r106, 4;
	add.s64 	%rd31, %rd2, %rd30;
	ld.global.u32 	%r107, [%rd31];
	add.s32 	%r108, %r103, %r26;
	st.shared.u32 	[%r108], %r107;
	add.s32 	%r109, %r104, %r17;
	shl.b32 	%r110, %r109, 6;
	add.s32 	%r111, %r110, %r15;
	mul.wide.s32 	%rd32, %r111, 4;
	add.s64 	%rd33, %rd2, %rd32;
	ld.global.u32 	%r112, [%rd33];
	add.s32 	%r113, %r108, %r26;
	st.shared.u32 	[%r113], %r112;
	add.s32 	%r114, %r109, %r17;
	shl.b32 	%r115, %r114, 6;
	add.s32 	%r116, %r115, %r15;
	mul.wide.s32 	%rd34, %r116, 4;
	add.s64 	%rd35, %rd2, %rd34;
	ld.global.u32 	%r117, [%rd35];
	add.s32 	%r118, %r113, %r26;
	st.shared.u32 	[%r118], %r117;
	add.s32 	%r126, %r26, %r126;
	setp.lt.u32 	%p14, %r126, 64;
	@%p14 bra 	$L__BB217_19;
	bar.sync 	0;
	bar.sync 	0;
	add.s32 	%r121, %r121, %r10;
	setp.lt.u32 	%p15, %r121, %r11;
	@%p15 bra 	$L__BB217_7;
$L__BB217_21:
	ret;

}
	// .globl	_Z9cuda_gemmIiLi256ELi2ELi1ELi16ELi64ELi64ELi32ELi1ELi0EEviiiPT_S1_S1_ii
.visible .entry _Z9cuda_gemmIiLi256ELi2ELi1ELi16ELi64ELi64ELi32ELi1ELi0EEviiiPT_S1_S1_ii(
	.param .u32 _Z9cuda_gemmIiLi256ELi2ELi1ELi16ELi64ELi64ELi32ELi1ELi0EEviiiPT_S1_S1_ii_param_0,
	.param .u32 _Z9cuda_gemmIiLi256ELi2ELi1ELi16ELi64ELi64ELi32ELi1ELi0EEviiiPT_S1_S1_ii_param_1,
	.param .u32 _Z9cuda_gemmIiLi256ELi2ELi1ELi16ELi64ELi64ELi32ELi1ELi0EEviiiPT_S1_S1_ii_param_2,
	.param .u64 .ptr .align 1 _Z9cuda_gemmIiLi256ELi2ELi1ELi16ELi64ELi64ELi32ELi1ELi0EEviiiPT_S1_S1_ii_param_3,
	.param .u64 .ptr .align 1 _Z9cuda_gemmIiLi256ELi2ELi1ELi16ELi64ELi64ELi32ELi1ELi0EEviiiPT_S1_S1_ii_param_4,
	.param .u64 .ptr .align 1 _Z9cuda_gemmIiLi256ELi2ELi1ELi16ELi64ELi64ELi32ELi1ELi0EEviiiPT_S1_S1_ii_param_5,
	.param .u32 _Z9cuda_gemmIiLi256ELi2ELi1ELi16ELi64ELi64ELi32ELi1ELi0EEviiiPT_S1_S1_ii_param_6,
	.param .u32 _Z9cuda_gemmIiLi256ELi2ELi1ELi16ELi64ELi64ELi32ELi1ELi0EEviiiPT_S1_S1_ii_param_7
)
.maxntid 256
{
	.reg .pred 	%p<153>;
	.reg .b32 	%r<1152>;
	.reg .b64 	%rd<36>;
	// demoted variable
	.shared .align 128 .b8 _ZZ9cuda_gemmIiLi256ELi2ELi1ELi16ELi64ELi64ELi32ELi1ELi0EEviiiPT_S1_S1_iiE11kron_fac_sh[8320];
	// demoted variable
	.shared .align 128 .b8 _ZZ9cuda_gemmIiLi256ELi2ELi1ELi16ELi64ELi64ELi32ELi1ELi0EEviiiPT_S1_S1_iiE3Ash[64];
	// demoted variable
	.shared .align 128 .b8 _ZZ9cuda_gemmIiLi256ELi2ELi1ELi16ELi64ELi64ELi32ELi1ELi0EEviiiPT_S1_S1_iiE3Csh[32];
	ld.param.u64 	%rd8, [_Z9cuda_gemmIiLi256ELi2ELi1ELi16ELi64ELi64ELi32ELi1ELi0EEviiiPT_S1_S1_ii_param_3];
	ld.param.u64 	%rd9, [_Z9cuda_gemmIiLi256ELi2ELi1ELi16ELi64ELi64ELi32ELi1ELi0EEviiiPT_S1_S1_ii_param_5];
	ld.param.u32 	%r364, [_Z9cuda_gemmIiLi256ELi2ELi1ELi16ELi64ELi64ELi32ELi1ELi0EEviiiPT_S1_S1_ii_param_6];
	ld.param.u32 	%r365, [_Z9cuda_gemmIiLi256ELi2ELi1ELi16ELi64ELi64ELi32ELi1ELi0EEviiiPT_S1_S1_ii_param_7];
	cvta.to.global.u64 	%rd1, %rd8;
	cvta.to.global.u64 	%rd2, %rd9;
	mov.u32 	%r1, %tid.x;
	setp.lt.s32 	%p1, %r365, 16;
	shr.u32 	%r2, %r365, 4;
	selp.b32 	%r3, 1, %r2, %p1;
	div.s32 	%r4, 16, %r365;
	mul.lo.s32 	%r366, %r4, %r3;
	min.s32 	%r5, %r366, 256;
	div.u32 	%r7, %r1, %r5;
	mul.lo.s32 	%r367, %r7, %r5;
	sub.s32 	%r368, %r1, %r367;
	div.u32 	%r6, %r368, %r3;
	mov.u32 	%r8, %ntid.x;
	div.u32 	%r9, %r8, %r5;
	mov.u32 	%r974, %ctaid.y;
	mov.u32 	%r369, %nctaid.y;
	shl.b32 	%r370, %r369, 1;
	setp.ge.u32 	%p2, %r974, %r370;
	@%p2 bra 	$L__BB218_167;
	mov.u32 	%r372, %ctaid.x;
	shl.b32 	%r373, %r372, 5;
	and.b32  	%r374, %r1, 31;
	or.b32  	%r11, %r373, %r374;
	and.b32  	%r375, %r6, 15;
	rem.u32 	%r376, %r1, %r3;
	shl.b32 	%r12, %r376, 4;
	min.s32 	%r13, %r364, 32;
	min.u32 	%r377, %r365, 16;
	or.b32  	%r14, %r375, %r12;
	shl.b32 	%r378, %r3, 8;
	sub.s32 	%r15, 8223, %r378;
	add.s32 	%r16, %r1, %r8;
	max.u32 	%r379, %r16, 16;
	setp.lt.u32 	%p3, %r16, 16;
	selp.u32 	%r380, 1, 0, %p3;
	add.s32 	%r381, %r16, %r380;
	sub.s32 	%r382, %r379, %r381;
	div.u32 	%r383, %r382, %r8;
	add.s32 	%r17, %r383, %r380;
	max.u32 	%r384, %r16, 8;
	setp.lt.u32 	%p4, %r16, 8;
	selp.u32 	%r385, 1, 0, %p4;
	add.s32 	%r386, %r16, %r385;
	sub.s32 	%r387, %r384, %r386;
	div.u32 	%r388, %r387, %r8;
	add.s32 	%r18, %r388, %r385;
	add.s32 	%r389, %r18, 1;
	shl.b32 	%r19, %r8, 2;
	add.s32 	%r20, %r16, %r8;
	add.s32 	%r21, %r20, %r8;
	and.b32  	%r22, %r389, 3;
	setp.gt.u32 	%p5, %r365, %r375;
	selp.b32 	%r390, 0, %r377, %p5;
	sub.s32 	%r23, %r14, %r390;
	add.s32 	%r391, %r375, 1;
	setp.lt.u32 	%p6, %r391, %r377;
	selp.b32 	%r392, 0, %r377, %p6;
	sub.s32 	%r24, %r14, %r392;
	add.s32 	%r393, %r375, 2;
	setp.lt.u32 	%p7, %r393, %r377;
	selp.b32 	%r394, 0, %r377, %p7;
	sub.s32 	%r25, %r14, %r394;
	add.s32 	%r395, %r375, 3;
	setp.lt.u32 	%p8, %r395, %r377;
	selp.b32 	%r396, 0, %r377, %p8;
	sub.s32 	%r26, %r14, %r396;
	add.s32 	%r397, %r375, 4;
	setp.lt.u32 	%p9, %r397, %r377;
	selp.b32 	%r398, 0, %r377, %p9;
	sub.s32 	%r27, %r14, %r398;
	add.s32 	%r399, %r375, 5;
	setp.lt.u32 	%p10, %r399, %r377;
	selp.b32 	%r400, 0, %r377, %p10;
	sub.s32 	%r28, %r14, %r400;
	add.s32 	%r401, %r375, 6;
	setp.lt.u32 	%p11, %r401, %r377;
	selp.b32 	%r402, 0, %r377, %p11;
	sub.s32 	%r29, %r14, %r402;
	add.s32 	%r403, %r375, 7;
	setp.lt.u32 	%p12, %r403, %r377;
	selp.b32 	%r404, 0, %r377, %p12;
	sub.s32 	%r30, %r14, %r404;
	add.s32 	%r405, %r375, 8;
	setp.lt.u32 	%p13, %r405, %r377;
	selp.b32 	%r406, 0, %r377, %p13;
	sub.s32 	%r31, %r14, %r406;
	add.s32 	%r407, %r375, 9;
	setp.lt.u32 	%p14, %r407, %r377;
	selp.b32 	%r408, 0, %r377, %p14;
	sub.s32 	%r32, %r14, %r408;
	add.s32 	%r409, %r375, 10;
	setp.lt.u32 	%p15, %r409, %r377;
	selp.b32 	%r410, 0, %r377, %p15;
	sub.s32 	%r33, %r14, %r410;
	add.s32 	%r411, %r375, 11;
	setp.lt.u32 	%p16, %r411, %r377;
	selp.b32 	%r412, 0, %r377, %p16;
	sub.s32 	%r34, %r14, %r412;
	add.s32 	%r413, %r375, 12;
	setp.lt.u32 	%p17, %r413, %r377;
	selp.b32 	%r414, 0, %r377, %p17;
	sub.s32 	%r35, %r14, %r414;
	add.s32 	%r415, %r375, 13;
	setp.lt.u32 	%p18, %r415, %r377;
	selp.b32 	%r416, 0, %r377, %p18;
	sub.s32 	%r36, %r14, %r416;
	add.s32 	%r417, %r375, 14;
	setp.lt.u32 	%p19, %r417, %r377;
	selp.b32 	%r418, 0, %r377, %p19;
	sub.s32 	%r37, %r14, %r418;
	add.s32 	%r419, %r375, 15;
	setp.lt.u32 	%p20, %r419, %r377;
	selp.b32 	%r420, 0, %r377, %p20;
	sub.s32 	%r38, %r14, %r420;
	cvt.u64.u32 	%rd11, %r19;
$L__BB218_2:
	setp.gt.u32 	%p21, %r1, 15;
	@%p21 bra 	$L__BB218_10;
	and.b32  	%r421, %r17, 3;
	setp.eq.s32 	%p22, %r421, 3;
	shl.b32 	%r56, %r974, 4;
	mov.u32 	%r975, %r1;
	@%p22 bra 	$L__BB218_7;
	and.b32  	%r422, %r17, 3;
	setp.eq.s32 	%p23, %r422, 0;
	add.s32 	%r423, %r56, %r1;
	mul.wide.s32 	%rd10, %r423, 4;
	add.s64 	%rd3, %rd1, %rd10;
	ld.global.u32 	%r424, [%rd3];
	shl.b32 	%r425, %r1, 2;
	mov.u32 	%r426, _ZZ9cuda_gemmIiLi256ELi2ELi1ELi16ELi64ELi64ELi32ELi1ELi0EEviiiPT_S1_S1_iiE3Ash;
	add.s32 	%r427, %r426, %r425;
	st.shared.u32 	[%r427], %r424;
	mov.u32 	%r975, %r16;
	@%p23 bra 	$L__BB218_7;
	and.b32  	%r428, %r17, 3;
	setp.eq.s32 	%p24, %r428, 1;
	add.s64 	%rd4, %rd3, %rd11;
	ld.global.u32 	%r429, [%rd4];
	shl.b32 	%r430, %r1, 2;
	mov.u32 	%r431, _ZZ9cuda_gemmIiLi256ELi2ELi1ELi16ELi64ELi64ELi32ELi1ELi0EEviiiPT_S1_S1_iiE3Ash;
	add.s32 	%r432, %r431, %r430;
	add.s32 	%r433, %r432, %r19;
	st.shared.u32 	[%r433], %r429;
	mov.u32 	%r975, %r20;
	@%p24 bra 	$L__BB218_7;
	add.s64 	%rd13, %rd4, %rd11;
	ld.global.u32 	%r434, [%rd13];
	shl.b32 	%r435, %r1, 2;
	mov.u32 	%r436, _ZZ9cuda_gemmIiLi256ELi2ELi1ELi16ELi64ELi64ELi32ELi1ELi0EEviiiPT_S1_S1_iiE3Ash;
	add.s32 	%r437, %r436, %r435;
	add.s32 	%r438, %r437, %r19;
	add.s32 	%r439, %r438, %r19;
	st.shared.u32 	[%r439], %r434;
	mov.u32 	%r975, %r21;
$L__BB218_7:
	setp.lt.u32 	%p25, %r17, 3;
	@%p25 bra 	$L__BB218_10;
	shl.b32 	%r440, %r975, 2;
	mov.u32 	%r441, _ZZ9cuda_gemmIiLi256ELi2ELi1ELi16ELi64ELi64ELi32ELi1ELi0EEviiiPT_S1_S1_iiE3Ash;
	add.s32 	%r978, %r441, %r440;
	add.s32 	%r977, %r975, %r56;
$L__BB218_9:
	mul.wide.s32 	%rd14, %r977, 4;
	mov.u32 	%r442, %ntid.x;
	mul.wide.u32 	%rd15, %r442, 4;
	add.s64 	%rd16, %rd1, %rd14;
	add.s64 	%rd17, %rd16, %rd15;
	mul.wide.u32 	%rd18, %r442, 8;
	add.s64 	%rd19, %rd16, %rd18;
	mul.wide.u32 	%rd20, %r442, 12;
	add.s64 	%rd21, %rd16, %rd20;
	ld.global.u32 	%r443, [%rd16];
	st.shared.u32 	[%r978], %r443;
	ld.global.u32 	%r444, [%rd17];
	add.s32 	%r445, %r978, %r19;
	st.shared.u32 	[%r445], %r444;
	ld.global.u32 	%r446, [%rd19];
	shl.b32 	%r447, %r442, 3;
	add.s32 	%r448, %r978, %r447;
	st.shared.u32 	[%r448], %r446;
	ld.global.u32 	%r449, [%rd21];
	mad.lo.s32 	%r450, %r442, 12, %r978;
	st.shared.u32 	[%r450], %r449;
	add.s32 	%r975, %r975, %r19;
	shl.b32 	%r451, %r442, 4;
	add.s32 	%r978, %r978, %r451;
	add.s32 	%r977, %r977, %r19;
	setp.lt.u32 	%p26, %r975, 16;
	@%p26 bra 	$L__BB218_9;
$L__BB218_10:
	setp.gt.u32 	%p27, %r1, 7;
	@%p27 bra 	$L__BB218_17;
	setp.eq.s32 	%p28, %r22, 0;
	mov.u32 	%r976, %r1;
	@%p28 bra 	$L__BB218_15;
	setp.eq.s32 	%p29, %r22, 1;
	shl.b32 	%r452, %r1, 2;
	mov.u32 	%r453, _ZZ9cuda_gemmIiLi256ELi2ELi1ELi16ELi64ELi64ELi32ELi1ELi0EEviiiPT_S1_S1_iiE3Csh;
	add.s32 	%r454, %r453, %r452;
	mov.b32 	%r455, 0;
	st.shared.u32 	[%r454], %r455;
	mov.u32 	%r976, %r16;
	@%p29 bra 	$L__BB218_15;
	setp.eq.s32 	%p30, %r22, 2;
	shl.b32 	%r456, %r1, 2;
	mov.u32 	%r457, _ZZ9cuda_gemmIiLi256ELi2ELi1ELi16ELi64ELi64ELi32ELi1ELi0EEviiiPT_S1_S1_iiE3Csh;
	add.s32 	%r458, %r457, %r456;
	add.s32 	%r459, %r458, %r19;
	mov.b32 	%r460, 0;
	st.shared.u32 	[%r459], %r460;
	mov.u32 	%r976, %r20;
	@%p30 bra 	$L__BB218_15;
	shl.b32 	%r461, %r1, 2;
	mov.u32 	%r462, _ZZ9cuda_gemmIiLi256ELi2ELi1ELi16ELi64ELi64ELi32ELi1ELi0EEviiiPT_S1_S1_iiE3Csh;
	add.s32 	%r463, %r462, %r461;
	add.s32 	%r464, %r463, %r19;
	add.s32 	%r465, %r464, %r19;
	mov.b32 	%r466, 0;
	st.shared.u32 	[%r465], %r466;
	mov.u32 	%r976, %r21;
$L__BB218_15:
	setp.lt.u32 	%p31, %r18, 3;
	@%p31 bra 	$L__BB218_17;
$L__BB218_16:
	shl.b32 	%r467, %r976, 2;
	mov.u32 	%r468, _ZZ9cuda_gemmIiLi256ELi2ELi1ELi16ELi64ELi64ELi32ELi1ELi0EEviiiPT_S1_S1_iiE3Csh;
	add.s32 	%r469, %r468, %r467;
	mov.b32 	%r470, 0;
	st.shared.u32 	[%r469], %r470;
	add.s32 	%r471, %r469, %r19;
	st.shared.u32 	[%r471], %r470;
	add.s32 	%r472, %r471, %r19;
	st.shared.u32 	[%r472], %r470;
	add.s32 	%r473, %r472, %r19;
	st.shared.u32 	[%r473], %r470;
	add.s32 	%r976, %r19, %r976;
	setp.lt.u32 	%p32, %r976, 8;
	@%p32 bra 	$L__BB218_16;
$L__BB218_17:
	and.b32  	%r69, %r1, 31;
	shr.u32 	%r981, %r1, 5;
	setp.ge.s32 	%p33, %r981, %r365;
	@%p33 bra 	$L__BB218_19;
$L__BB218_18:
	ld.param.u64 	%rd35, [_Z9cuda_gemmIiLi256ELi2ELi1ELi16ELi64ELi64ELi32ELi1ELi0EEviiiPT_S1_S1_ii_param_4];
	mad.lo.s32 	%r475, %r981, %r364, %r11;
	cvta.to.global.u64 	%rd22, %rd35;
	mul.wide.s32 	%rd23, %r475, 4;
	add.s64 	%rd24, %rd22, %rd23;
	ld.global.u32 	%r476, [%rd24];
	mov.u32 	%r477, _ZZ9cuda_gemmIiLi256ELi2ELi1ELi16ELi64ELi64ELi32ELi1ELi0EEviiiPT_S1_S1_iiE11kron_fac_sh;
	mad.lo.s32 	%r478, %r69, 260, %r477;
	shl.b32 	%r479, %r981, 2;
	add.s32 	%r480, %r478, %r479;
	st.shared.u32 	[%r480], %r476;
	mov.u32 	%r481, %ntid.x;
	shr.u32 	%r482, %r481, 5;
	add.s32 	%r981, %r981, %r482;
	setp.lt.s32 	%p34, %r981, %r365;
	@%p34 bra 	$L__BB218_18;
$L__BB218_19:
	setp.lt.s32 	%p35, %r4, 1;
	bar.sync 	0;
	@%p35 bra 	$L__BB218_159;
	add.s32 	%r483, %r6, 3;
	and.b32  	%r73, %r483, 15;
	add.s32 	%r484, %r6, 2;
	and.b32  	%r74, %r484, 15;
	setp.ne.s32 	%p36, %r3, 1;
	@%p36 bra 	$L__BB218_89;
	mov.b32 	%r998, 0;
$L__BB218_22:
	setp.lt.s32 	%p111, %r365, 1;
	add.s32 	%r92, %r998, %r6;
	mul.lo.s32 	%r93, %r92, %r365;
	add.s32 	%r94, %r93, %r12;
	@%p111 bra 	$L__BB218_24;
	add.s32 	%r780, %r14, %r93;
	shl.b32 	%r781, %r780, 2;
	mov.u32 	%r782, _ZZ9cuda_gemmIiLi256ELi2ELi1ELi16ELi64ELi64ELi32ELi1ELi0EEviiiPT_S1_S1_iiE3Ash;
	add.s32 	%r783, %r782, %r781;
	ld.shared.u32 	%r1149, [%r783];
$L__BB218_24:
	setp.lt.s32 	%p112, %r365, 2;
	@%p112 bra 	$L__BB218_26;
	add.s32 	%r784, %r6, 1;
	and.b32  	%r785, %r784, 15;
	add.s32 	%r786, %r94, %r785;
	shl.b32 	%r787, %r786, 2;
	mov.u32 	%r788, _ZZ9cuda_gemmIiLi256ELi2ELi1ELi16ELi64ELi64ELi32ELi1ELi0EEviiiPT_S1_S1_iiE3Ash;
	add.s32 	%r789, %r788, %r787;
	ld.shared.u32 	%r1148, [%r789];
$L__BB218_26:
	setp.lt.s32 	%p113, %r365, 3;
	@%p113 bra 	$L__BB218_28;
	add.s32 	%r790, %r94, %r74;
	shl.b32 	%r791, %r790, 2;
	mov.u32 	%r792, _ZZ9cuda_gemmIiLi256ELi2ELi1ELi16ELi64ELi64ELi32ELi1ELi0EEviiiPT_S1_S1_iiE3Ash;
	add.s32 	%r793, %r792, %r791;
	ld.shared.u32 	%r1147, [%r793];
$L__BB218_28:
	setp.lt.s32 	%p114, %r365, 4;
	@%p114 bra 	$L__BB218_30;
	add.s32 	%r794, %r94, %r73;
	shl.b32 	%r795, %r794, 2;
	mov.u32 	%r796, _ZZ9cuda_gemmIiLi256ELi2ELi1ELi16ELi64ELi64ELi32ELi1ELi0EEviiiPT_S1_S1_iiE3Ash;
	add.s32 	%r797, %r796, %r795;
	ld.shared.u32 	%r1146, [%r797];
$L__BB218_30:
	setp.lt.s32 	%p115, %r365, 5;
	@%p115 bra 	$L__BB218_32;
	add.s32 	%r798, %r6, 4;
	and.b32  	%r799, %r798, 15;
	add.s32 	%r800, %r94, %r799;
	shl.b32 	%r801, %r800, 2;
	mov.u32 	%r802, _ZZ9cuda_gemmIiLi256ELi2ELi1ELi16ELi64ELi64ELi32ELi1ELi0EEviiiPT_S1_S1_iiE3Ash;
	add.s32 	%r803, %r802, %r801;
	ld.shared.u32 	%r1145, [%r803];
$L__BB218_32:
	setp.lt.s32 	%p116, %r365, 6;
	@%p116 bra 	$L__BB218_34;
	add.s32 	%r804, %r6, 5;
	and.b32  	%r805, %r804, 15;
	add.s32 	%r806, %r94, %r805;
	shl.b32 	%r807, %r806, 2;
	mov.u32 	%r808, _ZZ9cuda_gemmIiLi256ELi2ELi1ELi16ELi64ELi64ELi32ELi1ELi0EEviiiPT_S1_S1_iiE3Ash;
	add.s32 	%r809, %r808, %r807;
	ld.shared.u32 	%r1144, [%r809];
$L__BB218_34:
	setp.lt.s32 	%p117, %r365, 7;
	@%p117 bra 	$L__BB218_36;
	add.s32 	%r810, %r6, 6;
	and.b32  	%r811, %r810, 15;
	add.s32 	%r812, %r94, %r811;
	shl.b32 	%r813, %r812, 2;
	mov.u32 	%r814, _ZZ9cuda_gemmIiLi256ELi2ELi1ELi16ELi64ELi64ELi32ELi1ELi0EEviiiPT_S1_S1_iiE3Ash;
	add.s32 	%r815, %r814, %r813;
	ld.shared.u32 	%r1143, [%r815];
$L__BB218_36:
	setp.lt.s32 	%p118, %r365, 8;
	@%p118 bra 	$L__BB218_38;
	add.s32 	%r816, %r6, 7;
	and.b32  	%r817, %r816, 15;
	add.s32 	%r818, %r94, %r817;
	shl.b32 	%r819, %r818, 2;
	mov.u32 	%r820, _ZZ9cuda_gemmIiLi256ELi2ELi1ELi16ELi64ELi64ELi32ELi1ELi0EEviiiPT_S1_S1_iiE3Ash;
	add.s32 	%r821, %r820, %r819;
	ld.shared.u32 	%r1142, [%r821];
$L__BB218_38:
	setp.lt.s32 	%p119, %r365, 9;
	@%p119 bra 	$L__BB218_40;
	and.b32  	%r822, %r6, 15;
	xor.b32  	%r823, %r822, 8;
	add.s32 	%r824, %r94, %r823;
	shl.b32 	%r825, %r824, 2;
	mov.u32 	%r826, _ZZ9cuda_gemmIiLi256ELi2ELi1ELi16ELi64ELi64ELi32ELi1ELi0EEviiiPT_S1_S1_iiE3Ash;
	add.s32 	%r827, %r826, %r825;
	ld.shared.u32 	%r1141, [%r827];
$L__BB218_40:
	setp.lt.s32 	%p120, %r365, 10;
	@%p120 bra 	$L__BB218_42;
	add.s32 	%r828, %r6, 9;
	and.b32  	%r829, %r828, 15;
	add.s32 	%r830, %r94, %r829;
	shl.b32 	%r831, %r830, 2;
	mov.u32 	%r832, _ZZ9cuda_gemmIiLi256ELi2ELi1ELi16ELi64ELi64ELi32ELi1ELi0EEviiiPT_S1_S1_iiE3Ash;
	add.s32 	%r833, %r832, %r831;
	ld.shared.u32 	%r1140, [%r833];
$L__BB218_42:
	setp.lt.s32 	%p121, %r365, 11;
	@%p121 bra 	$L__BB218_44;
	add.s32 	%r834, %r6, 10;
	and.b32  	%r835, %r834, 15;
	add.s32 	%r836, %r94, %r835;
	shl.b32 	%r837, %r836, 2;
	mov.u32 	%r838, _ZZ9cuda_gemmIiLi256ELi2ELi1ELi16ELi64ELi64ELi32ELi1ELi0EEviiiPT_S1_S1_iiE3Ash;
	add.s32 	%r839, %r838, %r837;
	ld.shared.u32 	%r1139, [%r839];
$L__BB218_44:
	setp.lt.s32 	%p122, %r365, 12;
	@%p122 bra 	$L__BB218_46;
	add.s32 	%r840, %r6, 11;
	and.b32  	%r841, %r840, 15;
	add.s32 	%r842, %r94, %r841;
	shl.b32 	%r843, %r842, 2;
	mov.u32 	%r844, _ZZ9cuda_gemmIiLi256ELi2ELi1ELi16ELi64ELi64ELi32ELi1ELi0EEviiiPT_S1_S1_iiE3Ash;
	add.s32 	%r845, %r844, %r843;
	ld.shared.u32 	%r1138, [%r845];
$L__BB218_46:
	setp.lt.s32 	%p123, %r365, 13;
	@%p123 bra 	$L__BB218_48;
	add.s32 	%r846, %r6, 12;
	and.b32  	%r847, %r846, 15;
	add.s32 	%r848, %r94, %r847;
	shl.b32 	%r849, %r848, 2;
	mov.u32 	%r850, _ZZ9cuda_gemmIiLi256ELi2ELi1ELi16ELi64ELi64ELi32ELi1ELi0EEviiiPT_S1_S1_iiE3Ash;
	add.s32 	%r851, %r850, %r849;
	ld.shared.u32 	%r1137, [%r851];
$L__BB218_48:
	setp.lt.s32 	%p124, %r365, 14;
	@%p124 bra 	$L__BB218_50;
	add.s32 	%r852, %r6, 13;
	and.b32  	%r853, %r852, 15;
	add.s32 	%r854, %r94, %r853;
	shl.b32 	%r855, %r854, 2;
	mov.u32 	%r856, _ZZ9cuda_gemmIiLi256ELi2ELi1ELi16ELi64ELi64ELi32ELi1ELi0EEviiiPT_S1_S1_iiE3Ash;
	add.s32 	%r857, %r856, %r855;
	ld.shared.u32 	%r1136, [%r857];
$L__BB218_50:
	setp.lt.s32 	%p125, %r365, 15;
	@%p125 bra 	$L__BB218_52;
	add.s32 	%r858, %r6, 14;
	and.b32  	%r859, %r858, 15;
	add.s32 	%r860, %r94, %r859;
	shl.b32 	%r861, %r860, 2;
	mov.u32 	%r862, _ZZ9cuda_gemmIiLi256ELi2ELi1ELi16ELi64ELi64ELi32ELi1ELi0EEviiiPT_S1_S1_iiE3Ash;
	add.s32 	%r863, %r862, %r861;
	ld.shared.u32 	%r1135, [%r863];
$L__BB218_52:
	setp.lt.s32 	%p126, %r365, 16;
	@%p126 bra 	$L__BB218_54;
	add.s32 	%r864, %r6, -1;
	and.b32  	%r865, %r864, 15;
	add.s32 	%r866, %r94, %r865;
	shl.b32 	%r867, %r866, 2;
	mov.u32 	%r868, _ZZ9cuda_gemmIiLi256ELi2ELi1ELi16ELi64ELi64ELi32ELi1ELi0EEviiiPT_S1_S1_iiE3Ash;
	add.s32 	%r869, %r868, %r867;
	ld.shared.u32 	%r1134, [%r869];
$L__BB218_54:
	setp.ge.s32 	%p127, %r7, %r13;
	mov.u32 	%r1015, %r7;
	@%p127 bra 	$L__BB218_55;
	bra.uni 	$L__BB218_56;
$L__BB218_55:
	add.s32 	%r998, %r998, %r5;
	setp.lt.s32 	%p145, %r998, %r4;
	@%p145 bra 	$L__BB218_22;
	bra.uni 	$L__BB218_159;
$L__BB218_56:
	mov.u32 	%r871, _ZZ9cuda_gemmIiLi256ELi2ELi1ELi16ELi64ELi64ELi32ELi1ELi0EEviiiPT_S1_S1_iiE11kron_fac_sh;
	mad.lo.s32 	%r129, %r1015, 260, %r871;
	mov.b32 	%r1017, 0;
	@%p111 bra 	$L__BB218_58;
	shl.b32 	%r872, %r23, 2;
	add.s32 	%r873, %r129, %r872;
	ld.shared.u32 	%r874, [%r873];
	mul.lo.s32 	%r1017, %r874, %r1149;
$L__BB218_58:
	@%p112 bra 	$L__BB218_60;
	shl.b32 	%r875, %r24, 2;
	add.s32 	%r876, %r129, %r875;
	ld.shared.u32 	%r877, [%r876+4];
	mad.lo.s32 	%r1017, %r877, %r1148, %r1017;
$L__BB218_60:
	@%p113 bra 	$L__BB218_62;
	shl.b32 	%r878, %r25, 2;
	add.s32 	%r879, %r129, %r878;
	ld.shared.u32 	%r880, [%r879+8];
	mad.lo.s32 	%r1017, %r880, %r1147, %r1017;
$L__BB218_62:
	@%p114 bra 	$L__BB218_64;
	shl.b32 	%r881, %r26, 2;
	add.s32 	%r882, %r129, %r881;
	ld.shared.u32 	%r883, [%r882+12];
	mad.lo.s32 	%r1017, %r883, %r1146, %r1017;
$L__BB218_64:
	@%p115 bra 	$L__BB218_66;
	shl.b32 	%r884, %r27, 2;
	add.s32 	%r885, %r129, %r884;
	ld.shared.u32 	%r886, [%r885+16];
	mad.lo.s32 	%r1017, %r886, %r1145, %r1017;
$L__BB218_66:
	setp.lt.s32 	%p133, %r365, 6;
	@%p133 bra 	$L__BB218_68;
	shl.b32 	%r887, %r28, 2;
	add.s32 	%r888, %r129, %r887;
	ld.shared.u32 	%r889, [%r888+20];
	mad.lo.s32 	%r1017, %r889, %r1144, %r1017;
$L__BB218_68:
	setp.lt.s32 	%p134, %r365, 7;
	@%p134 bra 	$L__BB218_70;
	shl.b32 	%r890, %r29, 2;
	add.s32 	%r891, %r129, %r890;
	ld.shared.u32 	%r892, [%r891+24];
	mad.lo.s32 	%r1017, %r892, %r1143, %r1017;
$L__BB218_70:
	setp.lt.s32 	%p135, %r365, 8;
	@%p135 bra 	$L__BB218_72;
	shl.b32 	%r893, %r30, 2;
	add.s32 	%r894, %r129, %r893;
	ld.shared.u32 	%r895, [%r894+28];
	mad.lo.s32 	%r1017, %r895, %r1142, %r1017;
$L__BB218_72:
	setp.lt.s32 	%p136, %r365, 9;
	@%p136 bra 	$L__BB218_74;
	shl.b32 	%r896, %r31, 2;
	add.s32 	%r897, %r129, %r896;
	ld.shared.u32 	%r898, [%r897+32];
	mad.lo.s32 	%r1017, %r898, %r1141, %r1017;
$L__BB218_74:
	setp.lt.s32 	%p137, %r365, 10;
	@%p137 bra 	$L__BB218_76;
	shl.b32 	%r899, %r32, 2;
	add.s32 	%r900, %r129, %r899;
	ld.shared.u32 	%r901, [%r900+36];
	mad.lo.s32 	%r1017, %r901, %r1140, %r1017;
$L__BB218_76:
	setp.lt.s32 	%p138, %r365, 11;
	@%p138 bra 	$L__BB218_78;
	shl.b32 	%r902, %r33, 2;
	add.s32 	%r903, %r129, %r902;
	ld.shared.u32 	%r904, [%r903+40];
	mad.lo.s32 	%r1017, %r904, %r1139, %r1017;
$L__BB218_78:
	setp.lt.s32 	%p139, %r365, 12;
	@%p139 bra 	$L__BB218_80;
	shl.b32 	%r905, %r34, 2;
	add.s32 	%r906, %r129, %r905;
	ld.shared.u32 	%r907, [%r906+44];
	mad.lo.s32 	%r1017, %r907, %r1138, %r1017;
$L__BB218_80:
	setp.lt.s32 	%p140, %r365, 13;
	@%p140 bra 	$L__BB218_82;
	shl.b32 	%r908, %r35, 2;
	add.s32 	%r909, %r129, %r908;
	ld.shared.u32 	%r910, [%r909+48];
	mad.lo.s32 	%r1017, %r910, %r1137, %r1017;
$L__BB218_82:
	setp.lt.s32 	%p141, %r365, 14;
	@%p141 bra 	$L__BB218_84;
	shl.b32 	%r911, %r36, 2;
	add.s32 	%r912, %r129, %r911;
	ld.shared.u32 	%r913, [%r912+52];
	mad.lo.s32 	%r1017, %r913, %r1136, %r1017;
$L__BB218_84:
	setp.lt.s32 	%p142, %r365, 15;
	@%p142 bra 	$L__BB218_86;
	shl.b32 	%r914, %r37, 2;
	add.s32 	%r915, %r129, %r914;
	ld.shared.u32 	%r916, [%r915+56];
	mad.lo.s32 	%r1017, %r916, %r1135, %r1017;
$L__BB218_86:
	setp.lt.s32 	%p143, %r365, 16;
	@%p143 bra 	$L__BB218_88;
	shl.b32 	%r917, %r38, 2;
	add.s32 	%r918, %r129, %r917;
	ld.shared.u32 	%r919, [%r918+60];
	mad.lo.s32 	%r1017, %r919, %r1134, %r1017;
$L__BB218_88:
	mad.lo.s32 	%r920, %r1015, %r4, %r92;
	shl.b32 	%r921, %r920, 2;
	mov.u32 	%r922, _ZZ9cuda_gemmIiLi256ELi2ELi1ELi16ELi64ELi64ELi32ELi1ELi0EEviiiPT_S1_S1_iiE3Csh;
	add.s32 	%r923, %r922, %r921;
	ld.shared.u32 	%r924, [%r923];
	add.s32 	%r925, %r924, %r1017;
	st.shared.u32 	[%r923], %r925;
	add.s32 	%r1015, %r1015, %r9;
	setp.lt.s32 	%p144, %r1015, %r13;
	@%p144 bra 	$L__BB218_56;
	bra.uni 	$L__BB218_55;
$L__BB218_89:
	setp.gt.u32 	%p37, %r365, 31;
	@%p37 bra 	$L__BB218_168;
	mov.b32 	%r1100, 0;
$L__BB218_91:
	setp.eq.s32 	%p38, %r365, 0;
	add.s32 	%r272, %r1100, %r6;
	mul.lo.s32 	%r273, %r272, %r365;
	add.s32 	%r274, %r273, %r12;
	@%p38 bra 	$L__BB218_93;
	add.s32 	%r486, %r14, %r273;
	shl.b32 	%r487, %r486, 2;
	mov.u32 	%r488, _ZZ9cuda_gemmIiLi256ELi2ELi1ELi16ELi64ELi64ELi32ELi1ELi0EEviiiPT_S1_S1_iiE3Ash;
	add.s32 	%r489, %r488, %r487;
	ld.shared.u32 	%r1149, [%r489];
$L__BB218_93:
	setp.lt.s32 	%p39, %r365, 2;
	@%p39 bra 	$L__BB218_95;
	add.s32 	%r490, %r6, 1;
	and.b32  	%r491, %r490, 15;
	add.s32 	%r492, %r274, %r491;
	shl.b32 	%r493, %r492, 2;
	mov.u32 	%r494, _ZZ9cuda_gemmIiLi256ELi2ELi1ELi16ELi64ELi64ELi32ELi1ELi0EEviiiPT_S1_S1_iiE3Ash;
	add.s32 	%r495, %r494, %r493;
	ld.shared.u32 	%r1148, [%r495];
$L__BB218_95:
	setp.lt.s32 	%p40, %r365, 3;
	@%p40 bra 	$L__BB218_97;
	add.s32 	%r496, %r274, %r74;
	shl.b32 	%r497, %r496, 2;
	mov.u32 	%r498, _ZZ9cuda_gemmIiLi256ELi2ELi1ELi16ELi64ELi64ELi32ELi1ELi0EEviiiPT_S1_S1_iiE3Ash;
	add.s32 	%r499, %r498, %r497;
	ld.shared.u32 	%r1147, [%r499];
$L__BB218_97:
	setp.lt.s32 	%p41, %r365, 4;
	@%p41 bra 	$L__BB218_99;
	add.s32 	%r500, %r274, %r73;
	shl.b32 	%r501, %r500, 2;
	mov.u32 	%r502, _ZZ9cuda_gemmIiLi256ELi2ELi1ELi16ELi64ELi64ELi32ELi1ELi0EEviiiPT_S1_S1_iiE3Ash;
	add.s32 	%r503, %r502, %r501;
	ld.shared.u32 	%r1146, [%r503];
$L__BB218_99:
	setp.lt.s32 	%p42, %r365, 5;
	@%p42 bra 	$L__BB218_101;
	add.s32 	%r504, %r6, 4;
	and.b32  	%r505, %r504, 15;
	add.s32 	%r506, %r274, %r505;
	shl.b32 	%r507, %r506, 2;
	mov.u32 	%r508, _ZZ9cuda_gemmIiLi256ELi2ELi1ELi16ELi64ELi64ELi32ELi1ELi0EEviiiPT_S1_S1_iiE3Ash;
	add.s32 	%r509, %r508, %r507;
	ld.shared.u32 	%r1145, [%r509];
$L__BB218_101:
	setp.lt.s32 	%p43, %r365, 6;
	@%p43 bra 	$L__BB218_103;
	add.s32 	%r510, %r6, 5;
	and.b32  	%r511, %r510, 15;
	add.s32 	%r512, %r274, %r511;
	shl.b32 	%r513, %r512, 2;
	mov.u32 	%r514, _ZZ9cuda_gemmIiLi256ELi2ELi1ELi16ELi64ELi64ELi32ELi1ELi0EEviiiPT_S1_S1_iiE3Ash;
	add.s32 	%r515, %r514, %r513;
	ld.shared.u32 	%r1144, [%r515];
$L__BB218_103:
	setp.lt.s32 	%p44, %r365, 7;
	@%p44 bra 	$L__BB218_105;
	add.s32 	%r516, %r6, 6;
	and.b32  	%r517, %r516, 15;
	add.s32 	%r518, %r274, %r517;
	shl.b32 	%r519, %r518, 2;
	mov.u32 	%r520, _ZZ9cuda_gemmIiLi256ELi2ELi1ELi16ELi64ELi64ELi32ELi1ELi0EEviiiPT_S1_S1_iiE3Ash;
	add.s32 	%r521, %r520, %r519;
	ld.shared.u32 	%r1143, [%r521];
$L__BB218_105:
	setp.lt.s32 	%p45, %r365, 8;
	@%p45 bra 	$L__BB218_107;
	add.s32 	%r522, %r6, 7;
	and.b32  	%r523, %r522, 15;
	add.s32 	%r524, %r274, %r523;
	shl.b32 	%r525, %r524, 2;
	mov.u32 	%r526, _ZZ9cuda_gemmIiLi256ELi2ELi1ELi16ELi64ELi64ELi32ELi1ELi0EEviiiPT_S1_S1_iiE3Ash;
	add.s32 	%r527, %r526, %r525;
	ld.shared.u32 	%r1142, [%r527];
$L__BB218_107:
	setp.lt.s32 	%p46, %r365, 9;
	@%p46 bra 	$L__BB218_109;
	and.b32  	%r528, %r6, 15;
	xor.b32  	%r529, %r528, 8;
	add.s32 	%r530, %r274, %r529;
	shl.b32 	%r531, %r530, 2;
	mov.u32 	%r532, _ZZ9cuda_gemmIiLi256ELi2ELi1ELi16ELi64ELi64ELi32ELi1ELi0EEviiiPT_S1_S1_iiE3Ash;
	add.s32 	%r533, %r532, %r531;
	ld.shared.u32 	%r1141, [%r533];
$L__BB218_109:
	setp.lt.s32 	%p47, %r365, 10;
	@%p47 bra 	$L__BB218_111;
	add.s32 	%r534, %r6, 9;
	and.b32  	%r535, %r534, 15;
	add.s32 	%r536, %r274, %r535;
	shl.b32 	%r537, %r536, 2;
	mov.u32 	%r538, _ZZ9cuda_gemmIiLi256ELi2ELi1ELi16ELi64ELi64ELi32ELi1ELi0EEviiiPT_S1_S1_iiE3Ash;
	add.s32 	%r539, %r538, %r537;
	ld.shared.u32 	%r1140, [%r539];
$L__BB218_111:
	setp.lt.s32 	%p48, %r365, 11;
	@%p48 bra 	$L__BB218_113;
	add.s32 	%r540, %r6, 10;
	and.b32  	%r541, %r540, 15;
	add.s32 	%r542, %r274, %r541;
	shl.b32 	%r543, %r542, 2;
	mov.u32 	%r544, _ZZ9cuda_gemmIiLi256ELi2ELi1ELi16ELi64ELi64ELi32ELi1ELi0EEviiiPT_S1_S1_iiE3Ash;
	add.s32 	%r545, %r544, %r543;
	ld.shared.u32 	%r1139, [%r545];
$L__BB218_113:
	setp.lt.s32 	%p49, %r365, 12;
	@%p49 bra 	$L__BB218_115;
	add.s32 	%r546, %r6, 11;
	and.b32  	%r547, %r546, 15;
	add.s32 	%r548, %r274, %r547;
	shl.b32 	%r549, %r548, 2;
	mov.u32 	%r550, _ZZ9cuda_gemmIiLi256ELi2ELi1ELi16ELi64ELi64ELi32ELi1ELi0EEviiiPT_S1_S1_iiE3Ash;
	add.s32 	%r551, %r550, %r549;
	ld.shared.u32 	%r1138, [%r551];
$L__BB218_115:
	setp.lt.s32 	%p50, %r365, 13;
	@%p50 bra 	$L__BB218_117;
	add.s32 	%r552, %r6, 12;
	and.b32  	%r553, %r552, 15;
	add.s32 	%r554, %r274, %r553;
	shl.b32 	%r555, %r554, 2;
	mov.u32 	%r556, _ZZ9cuda_gemmIiLi256ELi2ELi1ELi16ELi64ELi64ELi32ELi1ELi0EEviiiPT_S1_S1_iiE3Ash;
	add.s32 	%r557, %r556, %r555;
	ld.shared.u32 	%r1137, [%r557];
$L__BB218_117:
	setp.lt.s32 	%p51, %r365, 14;
	@%p51 bra 	$L__BB218_119;
	add.s32 	%r558, %r6, 13;
	and.b32  	%r559, %r558, 15;
	add.s32 	%r560, %r274, %r559;
	shl.b32 	%r561, %r560, 2;
	mov.u32 	%r562, _ZZ9cuda_gemmIiLi256ELi2ELi1ELi16ELi64ELi64ELi32ELi1ELi0EEviiiPT_S1_S1_iiE3Ash;
	add.s32 	%r563, %r562, %r561;
	ld.shared.u32 	%r1136, [%r563];
$L__BB218_119:
	setp.lt.s32 	%p52, %r365, 15;
	@%p52 bra 	$L__BB218_121;
	add.s32 	%r564, %r6, 14;
	and.b32  	%r565, %r564, 15;
	add.s32 	%r566, %r274, %r565;
	shl.b32 	%r567, %r566, 2;
	mov.u32 	%r568, _ZZ9cuda_gemmIiLi256ELi2ELi1ELi16ELi64ELi64ELi32ELi1ELi0EEviiiPT_S1_S1_iiE3Ash;
	add.s32 	%r569, %r568, %r567;
	ld.shared.u32 	%r1135, [%r569];
$L__BB218_121:
	setp.lt.s32 	%p53, %r365, 16;
	@%p53 bra 	$L__BB218_123;
	add.s32 	%r570, %r6, -1;
	and.b32  	%r571, %r570, 15;
	add.s32 	%r572, %r274, %r571;
	shl.b32 	%r573, %r572, 2;
	mov.u32 	%r574, _ZZ9cuda_gemmIiLi256ELi2ELi1ELi16ELi64ELi64ELi32ELi1ELi0EEviiiPT_S1_S1_iiE3Ash;
	add.s32 	%r575, %r574, %r573;
	ld.shared.u32 	%r1134, [%r575];
$L__BB218_123:
	setp.ge.s32 	%p54, %r7, %r13;
	@%p54 bra 	$L__BB218_158;
	mov.u32 	%r1117, %r7;
$L__BB218_125:
	mov.u32 	%r577, _ZZ9cuda_gemmIiLi256ELi2ELi1ELi16ELi64ELi64ELi32ELi1ELi0EEviiiPT_S1_S1_iiE11kron_fac_sh;
	mad.lo.s32 	%r308, %r1117, 260, %r577;
	mov.b32 	%r1119, 0;
	@%p38 bra 	$L__BB218_127;
	shl.b32 	%r578, %r23, 2;
	add.s32 	%r579, %r308, %r578;
	ld.shared.u32 	%r580, [%r579];
	mul.lo.s32 	%r1119, %r580, %r1149;
$L__BB218_127:
	@%p39 bra 	$L__BB218_129;
	shl.b32 	%r581, %r24, 2;
	add.s32 	%r582, %r308, %r581;
	ld.shared.u32 	%r583, [%r582+4];
	mad.lo.s32 	%r1119, %r583, %r1148, %r1119;
$L__BB218_129:
	@%p40 bra 	$L__BB218_131;
	shl.b32 	%r584, %r25, 2;
	add.s32 	%r585, %r308, %r584;
	ld.shared.u32 	%r586, [%r585+8];
	mad.lo.s32 	%r1119, %r586, %r1147, %r1119;
$L__BB218_131:
	@%p41 bra 	$L__BB218_133;
	shl.b32 	%r587, %r26, 2;
	add.s32 	%r588, %r308, %r587;
	ld.shared.u32 	%r589, [%r588+12];
	mad.lo.s32 	%r1119, %r589, %r1146, %r1119;
$L__BB218_133:
	@%p42 bra 	$L__BB218_135;
	shl.b32 	%r590, %r27, 2;
	add.s32 	%r591, %r308, %r590;
	ld.shared.u32 	%r592, [%r591+16];
	mad.lo.s32 	%r1119, %r592, %r1145, %r1119;
$L__BB218_135:
	setp.lt.s32 	%p60, %r365, 6;
	@%p60 bra 	$L__BB218_137;
	shl.b32 	%r593, %r28, 2;
	add.s32 	%r594, %r308, %r593;
	ld.shared.u32 	%r595, [%r594+20];
	mad.lo.s32 	%r1119, %r595, %r1144, %r1119;
$L__BB218_137:
	setp.lt.s32 	%p61, %r365, 7;
	@%p61 bra 	$L__BB218_139;
	shl.b32 	%r596, %r29, 2;
	add.s32 	%r597, %r308, %r596;
	ld.shared.u32 	%r598, [%r597+24];
	mad.lo.s32 	%r1119, %r598, %r1143, %r1119;
$L__BB218_139:
	setp.lt.s32 	%p62, %r365, 8;
	@%p62 bra 	$L__BB218_141;
	shl.b32 	%r599, %r30, 2;
	add.s32 	%r600, %r308, %r599;
	ld.shared.u32 	%r601, [%r600+28];
	mad.lo.s32 	%r1119, %r601, %r1142, %r1119;
$L__BB218_141:
	setp.lt.s32 	%p63, %r365, 9;
	@%p63 bra 	$L__BB218_143;
	shl.b32 	%r602, %r31, 2;
	add.s32 	%r603, %r308, %r602;
	ld.shared.u32 	%r604, [%r603+32];
	mad.lo.s32 	%r1119, %r604, %r1141, %r1119;
$L__BB218_143:
	setp.lt.s32 	%p64, %r365, 10;
	@%p64 bra 	$L__BB218_145;
	shl.b32 	%r605, %r32, 2;
	add.s32 	%r606, %r308, %r605;
	ld.shared.u32 	%r607, [%r606+36];
	mad.lo.s32 	%r1119, %r607, %r1140, %r1119;
$L__BB218_145:
	setp.lt.s32 	%p65, %r365, 11;
	@%p65 bra 	$L__BB218_147;
	shl.b32 	%r608, %r33, 2;
	add.s32 	%r609, %r308, %r608;
	ld.shared.u32 	%r610, [%r609+40];
	mad.lo.s32 	%r1119, %r610, %r1139, %r1119;
$L__BB218_147:
	setp.lt.s32 	%p66, %r365, 12;
	@%p66 bra 	$L__BB218_149;
	shl.b32 	%r611, %r34, 2;
	add.s32 	%r612, %r308, %r611;
	ld.shared.u32 	%r613, [%r612+44];
	mad.lo.s32 	%r1119, %r613, %r1138, %r1119;
$L__BB218_149:
	setp.lt.s32 	%p67, %r365, 13;
	@%p67 bra 	$L__BB218_151;
	shl.b32 	%r614, %r35, 2;
	add.s32 	%r615, %r308, %r614;
	ld.shared.u32 	%r616, [%r615+48];
	mad.lo.s32 	%r1119, %r616, %r1137, %r1119;
$L__BB218_151:
	setp.lt.s32 	%p68, %r365, 14;
	@%p68 bra 	$L__BB218_153;
	shl.b32 	%r617, %r36, 2;
	add.s32 	%r618, %r308, %r617;
	ld.shared.u32 	%r619, [%r618+52];
	mad.lo.s32 	%r1119, %r619, %r1136, %r1119;
$L__BB218_153:
	setp.lt.s32 	%p69, %r365, 15;
	@%p69 bra 	$L__BB218_155;
	shl.b32 	%r620, %r37, 2;
	add.s32 	%r621, %r308, %r620;
	ld.shared.u32 	%r622, [%r621+56];
	mad.lo.s32 	%r1119, %r622, %r1135, %r1119;
$L__BB218_155:
	setp.lt.s32 	%p70, %r365, 16;
	@%p70 bra 	$L__BB218_157;
	shl.b32 	%r623, %r38, 2;
	add.s32 	%r624, %r308, %r623;
	ld.shared.u32 	%r625, [%r624+60];
	mad.lo.s32 	%r1119, %r625, %r1134, %r1119;
$L__BB218_157:
	mad.lo.s32 	%r626, %r1117, %r4, %r272;
	shl.b32 	%r627, %r626, 2;
	mov.u32 	%r628, _ZZ9cuda_gemmIiLi256ELi2ELi1ELi16ELi64ELi64ELi32ELi1ELi0EEviiiPT_S1_S1_iiE3Csh;
	add.s32 	%r629, %r628, %r627;
	st.shared.u32 	[%r629], %r1119;
	add.s32 	%r1117, %r1117, %r9;
	setp.lt.s32 	%p71, %r1117, %r13;
	@%p71 bra 	$L__BB218_125;
$L__BB218_158:
	add.s32 	%r1100, %r1100, %r5;
	setp.lt.s32 	%p72, %r1100, %r4;
	@%p72 bra 	$L__BB218_91;
$L__BB218_159:
	bar.sync 	0;
	@%p27 bra 	$L__BB218_166;
	setp.eq.s32 	%p147, %r22, 0;
	shl.b32 	%r926, %r974, 4;
	mov.u32 	%r927, %ctaid.x;
	shl.b32 	%r928, %r927, 3;
	add.s32 	%r359, %r926, %r928;
	mov.u32 	%r1150, %r1;
	@%p147 bra 	$L__BB218_164;
	setp.eq.s32 	%p148, %r22, 1;
	add.s32 	%r929, %r359, %r1;
	shl.b32 	%r930, %r1, 2;
	mov.u32 	%r931, _ZZ9cuda_gemmIiLi256ELi2ELi1ELi16ELi64ELi64ELi32ELi1ELi0EEviiiPT_S1_S1_iiE3Csh;
	add.s32 	%r932, %r931, %r930;
	ld.shared.u32 	%r933, [%r932];
	mul.wide.s32 	%rd25, %r929, 4;
	add.s64 	%rd5, %rd2, %rd25;
	st.global.u32 	[%rd5], %r933;
	mov.u32 	%r1150, %r16;
	@%p148 bra 	$L__BB218_164;
	setp.eq.s32 	%p149, %r22, 2;
	shl.b32 	%r934, %r1, 2;
	mov.u32 	%r935, _ZZ9cuda_gemmIiLi256ELi2ELi1ELi16ELi64ELi64ELi32ELi1ELi0EEviiiPT_S1_S1_iiE3Csh;
	add.s32 	%r936, %r935, %r934;
	add.s32 	%r937, %r936, %r19;
	ld.shared.u32 	%r938, [%r937];
	cvt.u64.u32 	%rd26, %r19;
	add.s64 	%rd6, %rd5, %rd26;
	st.global.u32 	[%rd6], %r938;
	mov.u32 	%r1150, %r20;
	@%p149 bra 	$L__BB218_164;
	cvt.u64.u32 	%rd27, %r19;
	shl.b32 	%r939, %r1, 2;
	mov.u32 	%r940, _ZZ9cuda_gemmIiLi256ELi2ELi1ELi16ELi64ELi64ELi32ELi1ELi0EEviiiPT_S1_S1_iiE3Csh;
	add.s32 	%r941, %r940, %r939;
	add.s32 	%r942, %r941, %r19;
	add.s32 	%r943, %r942, %r19;
	ld.shared.u32 	%r944, [%r943];
	add.s64 	%rd28, %rd6, %rd27;
	st.global.u32 	[%rd28], %r944;
	mov.u32 	%r1150, %r21;
$L__BB218_164:
	setp.lt.u32 	%p150, %r18, 3;
	@%p150 bra 	$L__BB218_166;
$L__BB218_165:
	add.s32 	%r945, %r359, %r1150;
	shl.b32 	%r946, %r1150, 2;
	mov.u32 	%r947, _ZZ9cuda_gemmIiLi256ELi2ELi1ELi16ELi64ELi64ELi32ELi1ELi0EEviiiPT_S1_S1_iiE3Csh;
	add.s32 	%r948, %r947, %r946;
	ld.shared.u32 	%r949, [%r948];
	mul.wide.s32 	%rd29, %r945, 4;
	add.s64 	%rd30, %rd2, %rd29;
	st.global.u32 	[%rd30], %r949;
	add.s32 	%r950, %r948, %r19;
	ld.shared.u32 	%r951, [%r950];
	add.s64 	%rd32, %rd30, %rd11;
	st.global.u32 	[%rd32], %r951;
	add.s32 	%r952, %r950, %r19;
	ld.shared.u32 	%r953, [%r952];
	add.s64 	%rd33, %rd32, %rd11;
	st.global.u32 	[%rd33], %r953;
	add.s32 	%r954, %r952, %r19;
	ld.shared.u32 	%r955, [%r954];
	add.s64 	%rd34, %rd33, %rd11;
	st.global.u32 	[%rd34], %r955;
	add.s32 	%r1150, %r19, %r1150;
	setp.lt.u32 	%p151, %r1150, 8;
	@%p151 bra 	$L__BB218_165;
$L__BB218_166:
	mov.u32 	%r956, %nctaid.y;
	add.s32 	%r974, %r974, %r956;
	shl.b32 	%r957, %r956, 1;
	setp.lt.u32 	%p152, %r974, %r957;
	@%p152 bra 	$L__BB218_2;
$L__BB218_167:
	ret;
$L__BB218_168:
	mov.b32 	%r1048, 0;
$L__BB218_169:
	setp.lt.s32 	%p73, %r365, 1;
	add.s32 	%r180, %r1048, %r6;
	mul.lo.s32 	%r181, %r180, %r365;
	add.s32 	%r182, %r181, %r12;
	@%p73 bra 	$L__BB218_171;
	add.s32 	%r631, %r14, %r181;
	shl.b32 	%r632, %r631, 2;
	mov.u32 	%r633, _ZZ9cuda_gemmIiLi256ELi2ELi1ELi16ELi64ELi64ELi32ELi1ELi0EEviiiPT_S1_S1_iiE3Ash;
	add.s32 	%r634, %r633, %r632;
	ld.shared.u32 	%r1149, [%r634];
$L__BB218_171:
	setp.lt.s32 	%p74, %r365, 2;
	@%p74 bra 	$L__BB218_173;
	add.s32 	%r635, %r6, 1;
	and.b32  	%r636, %r635, 15;
	add.s32 	%r637, %r182, %r636;
	shl.b32 	%r638, %r637, 2;
	mov.u32 	%r639, _ZZ9cuda_gemmIiLi256ELi2ELi1ELi16ELi64ELi64ELi32ELi1ELi0EEviiiPT_S1_S1_iiE3Ash;
	add.s32 	%r640, %r639, %r638;
	ld.shared.u32 	%r1148, [%r640];
$L__BB218_173:
	setp.lt.s32 	%p75, %r365, 3;
	@%p75 bra 	$L__BB218_175;
	add.s32 	%r641, %r6, 2;
	and.b32  	%r642, %r641, 15;
	add.s32 	%r643, %r182, %r642;
	shl.b32 	%r644, %r643, 2;
	mov.u32 	%r645, _ZZ9cuda_gemmIiLi256ELi2ELi1ELi16ELi64ELi64ELi32ELi1ELi0EEviiiPT_S1_S1_iiE3Ash;
	add.s32 	%r646, %r645, %r644;
	ld.shared.u32 	%r1147, [%r646];
$L__BB218_175:
	setp.lt.s32 	%p76, %r365, 4;
	@%p76 bra 	$L__BB218_177;
	add.s32 	%r647, %r182, %r73;
	shl.b32 	%r648, %r647, 2;
	mov.u32 	%r649, _ZZ9cuda_gemmIiLi256ELi2ELi1ELi16ELi64ELi64ELi32ELi1ELi0EEviiiPT_S1_S1_iiE3Ash;
	add.s32 	%r650, %r649, %r648;
	ld.shared.u32 	%r1146, [%r650];
$L__BB218_177:
	setp.lt.s32 	%p77, %r365, 5;
	@%p77 bra 	$L__BB218_179;
	add.s32 	%r651, %r6, 4;
	and.b32  	%r652, %r651, 15;
	add.s32 	%r653, %r182, %r652;
	shl.b32 	%r654, %r653, 2;
	mov.u32 	%r655, _ZZ9cuda_gemmIiLi256ELi2ELi1ELi16ELi64ELi64ELi32ELi1ELi0EEviiiPT_S1_S1_iiE3Ash;
	add.s32 	%r656, %r655, %r654;
	ld.shared.u32 	%r1145, [%r656];
$L__BB218_179:
	setp.lt.s32 	%p78, %r365, 6;
	@%p78 bra 	$L__BB218_181;
	add.s32 	%r657, %r6, 5;
	and.b32  	%r658, %r657, 15;
	add.s32 	%r659, %r182, %r658;
	shl.b32 	%r660, %r659, 2;
	mov.u32 	%r661, _ZZ9cuda_gemmIiLi256ELi2ELi1ELi16ELi64ELi64ELi32ELi1ELi0EEviiiPT_S1_S1_iiE3Ash;
	add.s32 	%r662, %r661, %r660;
	ld.shared.u32 	%r1144, [%r662];
$L__BB218_181:
	setp.lt.s32 	%p79, %r365, 7;
	@%p79 bra 	$L__BB218_183;
	add.s32 	%r663, %r6, 6;
	and.b32  	%r664, %r663, 15;
	add.s32 	%r665, %r182, %r664;
	shl.b32 	%r666, %r665, 2;
	mov.u32 	%r667, _ZZ9cuda_gemmIiLi256ELi2ELi1ELi16ELi64ELi64ELi32ELi1ELi0EEviiiPT_S1_S1_iiE3Ash;
	add.s32 	%r668, %r667, %r666;
	ld.shared.u32 	%r1143, [%r668];
$L__BB218_183:
	setp.lt.s32 	%p80, %r365, 8;
	@%p80 bra 	$L__BB218_185;
	add.s32 	%r669, %r6, 7;
	and.b32  	%r670, %r669, 15;
	add.s32 	%r671, %r182, %r670;
	shl.b32 	%r672, %r671, 2;
	mov.u32 	%r673, _ZZ9cuda_gemmIiLi256ELi2ELi1ELi16ELi64ELi64ELi32ELi1ELi0EEviiiPT_S1_S1_iiE3Ash;
	add.s32 	%r674, %r673, %r672;
	ld.shared.u32 	%r1142, [%r674];
$L__BB218_185:
	setp.lt.s32 	%p81, %r365, 9;
	@%p81 bra 	$L__BB218_187;
	and.b32  	%r675, %r6, 15;
	xor.b32  	%r676, %r675, 8;
	add.s32 	%r677, %r182, %r676;
	shl.b32 	%r678, %r677, 2;
	mov.u32 	%r679, _ZZ9cuda_gemmIiLi256ELi2ELi1ELi16ELi64ELi64ELi32ELi1ELi0EEviiiPT_S1_S1_iiE3Ash;
	add.s32 	%r680, %r679, %r678;
	ld.shared.u32 	%r1141, [%r680];
$L__BB218_187:
	setp.lt.s32 	%p82, %r365, 10;
	@%p82 bra 	$L__BB218_189;
	add.s32 	%r681, %r6, 9;
	and.b32  	%r682, %r681, 15;
	add.s32 	%r683, %r182, %r682;
	shl.b32 	%r684, %r683, 2;
	mov.u32 	%r685, _ZZ9cuda_gemmIiLi256ELi2ELi1ELi16ELi64ELi64ELi32ELi1ELi0EEviiiPT_S1_S1_iiE3Ash;
	add.s32 	%r686, %r685, %r684;
	ld.shared.u32 	%r1140, [%r686];
$L__BB218_189:
	setp.lt.s32 	%p83, %r365, 11;
	@%p83 bra 	$L__BB218_191;
	add.s32 	%r687, %r6, 10;
	and.b32  	%r688, %r687, 15;
	add.s32 	%r689, %r182, %r688;
	shl.b32 	%r690, %r689, 2;
	mov.u32 	%r691, _ZZ9cuda_gemmIiLi256ELi2ELi1ELi16ELi64ELi64ELi32ELi1ELi0EEviiiPT_S1_S1_iiE3Ash;
	add.s32 	%r692, %r691, %r690;
	ld.shared.u32 	%r1139, [%r692];
$L__BB218_191:
	setp.lt.s32 	%p84, %r365, 12;
	@%p84 bra 	$L__BB218_193;
	add.s32 	%r693, %r6, 11;
	and.b32  	%r694, %r693, 15;
	add.s32 	%r695, %r182, %r694;
	shl.b32 	%r696, %r695, 2;
	mov.u32 	%r697, _ZZ9cuda_gemmIiLi256ELi2ELi1ELi16ELi64ELi64ELi32ELi1ELi0EEviiiPT_S1_S1_iiE3Ash;
	add.s32 	%r698, %r697, %r696;
	ld.shared.u32 	%r1138, [%r698];
$L__BB218_193:
	setp.lt.s32 	%p85, %r365, 13;
	@%p85 bra 	$L__BB218_195;
	add.s32 	%r699, %r6, 12;
	and.b32  	%r700, %r699, 15;
	add.s32 	%r701, %r182, %r700;
	shl.b32 	%r702, %r701, 2;
	mov.u32 	%r703, _ZZ9cuda_gemmIiLi256ELi2ELi1ELi16ELi64ELi64ELi32ELi1ELi0EEviiiPT_S1_S1_iiE3Ash;
	add.s32 	%r704, %r703, %r702;
	ld.shared.u32 	%r1137, [%r704];
$L__BB218_195:
	setp.lt.s32 	%p86, %r365, 14;
	@%p86 bra 	$L__BB218_197;
	add.s32 	%r705, %r6, 13;
	and.b32  	%r706, %r705, 15;
	add.s32 	%r707, %r182, %r706;
	shl.b32 	%r708, %r707, 2;
	mov.u32 	%r709, _ZZ9cuda_gemmIiLi256ELi2ELi1ELi16ELi64ELi64ELi32ELi1ELi0EEviiiPT_S1_S1_iiE3Ash;
	add.s32 	%r710, %r709, %r708;
	ld.shared.u32 	%r1136, [%r710];
$L__BB218_197:
	setp.lt.s32 	%p87, %r365, 15;
	@%p87 bra 	$L__BB218_199;
	add.s32 	%r711, %r6, 14;
	and.b32  	%r712, %r711, 15;
	add.s32 	%r713, %r182, %r712;
	shl.b32 	%r714, %r713, 2;
	mov.u32 	%r715, _ZZ9cuda_gemmIiLi256ELi2ELi1ELi16ELi64ELi64ELi32ELi1ELi0EEviiiPT_S1_S1_iiE3Ash;
	add.s32 	%r716, %r715, %r714;
	ld.shared.u32 	%r1135, [%r716];
$L__BB218_199:
	setp.lt.s32 	%p88, %r365, 16;
	@%p88 bra 	$L__BB218_201;
	add.s32 	%r717, %r6, -1;
	and.b32  	%r718, %r717, 15;
	add.s32 	%r719, %r182, %r718;
	shl.b32 	%r720, %r719, 2;
	mov.u32 	%r721, _ZZ9cuda_gemmIiLi256ELi2ELi1ELi16ELi64ELi64ELi32ELi1ELi0EEviiiPT_S1_S1_iiE3Ash;
	add.s32 	%r722, %r721, %r720;
	ld.shared.u32 	%r1134, [%r722];
$L__BB218_201:
	setp.ge.s32 	%p89, %r7, %r13;
	mov.u32 	%r1065, %r7;
	@%p89 bra 	$L__BB218_202;
	bra.uni 	$L__BB218_203;
$L__BB218_202:
	add.s32 	%r1048, %r1048, %r5;
	setp.lt.s32 	%p110, %r1048, %r4;
	@%p110 bra 	$L__BB218_169;
	bra.uni 	$L__BB218_159;
$L__BB218_203:
	mov.u32 	%r724, _ZZ9cuda_gemmIiLi256ELi2ELi1ELi16ELi64ELi64ELi32ELi1ELi0EEviiiPT_S1_S1_iiE11kron_fac_sh;
	mad.lo.s32 	%r217, %r1065, 260, %r724;
	mov.b32 	%r1067, 0;
	@%p73 bra 	$L__BB218_205;
	shl.b32 	%r725, %r23, 2;
	add.s32 	%r726, %r217, %r725;
	ld.shared.u32 	%r727, [%r726];
	mul.lo.s32 	%r1067, %r727, %r1149;
$L__BB218_205:
	@%p74 bra 	$L__BB218_207;
	shl.b32 	%r728, %r24, 2;
	add.s32 	%r729, %r217, %r728;
	ld.shared.u32 	%r730, [%r729+4];
	mad.lo.s32 	%r1067, %r730, %r1148, %r1067;
$L__BB218_207:
	@%p75 bra 	$L__BB218_209;
	shl.b32 	%r731, %r25, 2;
	add.s32 	%r732, %r217, %r731;
	ld.shared.u32 	%r733, [%r732+8];
	mad.lo.s32 	%r1067, %r733, %r1147, %r1067;
$L__BB218_209:
	@%p76 bra 	$L__BB218_211;
	shl.b32 	%r734, %r26, 2;
	add.s32 	%r735, %r217, %r734;
	ld.shared.u32 	%r736, [%r735+12];
	mad.lo.s32 	%r1067, %r736, %r1146, %r1067;
$L__BB218_211:
	setp.lt.s32 	%p94, %r365, 5;
	@%p94 bra 	$L__BB218_213;
	shl.b32 	%r737, %r27, 2;
	add.s32 	%r738, %r217, %r737;
	ld.shared.u32 	%r739, [%r738+16];
	mad.lo.s32 	%r1067, %r739, %r1145, %r1067;
$L__BB218_213:
	setp.lt.s32 	%p95, %r365, 6;
	@%p95 bra 	$L__BB218_215;
	shl.b32 	%r740, %r28, 2;
	add.s32 	%r741, %r217, %r740;
	ld.shared.u32 	%r742, [%r741+20];
	mad.lo.s32 	%r1067, %r742, %r1144, %r1067;
$L__BB218_215:
	setp.lt.s32 	%p96, %r365, 7;
	@%p96 bra 	$L__BB218_217;
	shl.b32 	%r743, %r29, 2;
	add.s32 	%r744, %r217, %r743;
	ld.shared.u32 	%r745, [%r744+24];
	mad.lo.s32 	%r1067, %r745, %r1143, %r1067;
$L__BB218_217:
	setp.lt.s32 	%p97, %r365, 8;
	@%p97 bra 	$L__BB218_219;
	shl.b32 	%r746, %r30, 2;
	add.s32 	%r747, %r217, %r746;
	ld.shared.u32 	%r748, [%r747+28];
	mad.lo.s32 	%r1067, %r748, %r1142, %r1067;
$L__BB218_219:
	setp.lt.s32 	%p98, %r365, 9;
	@%p98 bra 	$L__BB218_221;
	shl.b32 	%r749, %r31, 2;
	add.s32 	%r750, %r217, %r749;
	ld.shared.u32 	%r751, [%r750+32];
	mad.lo.s32 	%r1067, %r751, %r1141, %r1067;
$L__BB218_221:
	setp.lt.s32 	%p99, %r365, 10;
	@%p99 bra 	$L__BB218_223;
	shl.b32 	%r752, %r32, 2;
	add.s32 	%r753, %r217, %r752;
	ld.shared.u32 	%r754, [%r753+36];
	mad.lo.s32 	%r1067, %r754, %r1140, %r1067;
$L__BB218_223:
	setp.lt.s32 	%p100, %r365, 11;
	@%p100 bra 	$L__BB218_225;
	shl.b32 	%r755, %r33, 2;
	add.s32 	%r756, %r217, %r755;
	ld.shared.u32 	%r757, [%r756+40];
	mad.lo.s32 	%r1067, %r757, %r1139, %r1067;
$L__BB218_225:
	setp.lt.s32 	%p101, %r365, 12;
	@%p101 bra 	$L__BB218_227;
	shl.b32 	%r758, %r34, 2;
	add.s32 	%r759, %r217, %r758;
	ld.shared.u32 	%r760, [%r759+44];
	mad.lo.s32 	%r1067, %r760, %r1138, %r1067;
$L__BB218_227:
	setp.lt.s32 	%p102, %r365, 13;
	@%p102 bra 	$L__BB218_229;
	shl.b32 	%r761, %r35, 2;
	add.s32 	%r762, %r217, %r761;
	ld.shared.u32 	%r763, [%r762+48];
	mad.lo.s32 	%r1067, %r763, %r1137, %r1067;
$L__BB218_229:
	setp.lt.s32 	%p103, %r365, 14;
	@%p103 bra 	$L__BB218_231;
	shl.b32 	%r764, %r36, 2;
	add.s32 	%r765, %r217, %r764;
	ld.shared.u32 	%r766, [%r765+52];
	mad.lo.s32 	%r1067, %r766, %r1136, %r1067;
$L__BB218_231:
	setp.lt.s32 	%p104, %r365, 15;
	@%p104 bra 	$L__BB218_233;
	shl.b32 	%r767, %r37, 2;
	add.s32 	%r768, %r217, %r767;
	ld.shared.u32 	%r769, [%r768+56];
	mad.lo.s32 	%r1067, %r769, %r1135, %r1067;
$L__BB218_233:
	setp.lt.s32 	%p105, %r365, 16;
	@%p105 bra 	$L__BB218_235;
	shl.b32 	%r770, %r38, 2;
	add.s32 	%r771, %r217, %r770;
	ld.shared.u32 	%r772, [%r771+60];
	mad.lo.s32 	%r1067, %r772, %r1134, %r1067;
$L__BB218_235:
	mov.u32 	%r1081, %r2;
$L__BB218_236:
	shr.u32 	%r251, %r1081, 1;
	shfl.sync.down.b32	%r773|%p106, %r1067, %r251, %r15, -1;
	add.s32 	%r1067, %r773, %r1067;
	setp.gt.u32 	%p107, %r1081, 3;
	mov.u32 	%r1081, %r251;
	@%p107 bra 	$L__BB218_236;
	rem.u32 	%r774, %r69, %r3;
	setp.eq.s32 	%p108, %r774, 0;
	@%p108 bra 	$L__BB218_238;
	bra.uni 	$L__BB218_239;
$L__BB218_238:
	mad.lo.s32 	%r775, %r1065, %r4, %r180;
	shl.b32 	%r776, %r775, 2;
	mov.u32 	%r777, _ZZ9cuda_gemmIiLi256ELi2ELi1ELi16ELi64ELi64ELi32ELi1ELi0EEviiiPT_S1_S1_iiE3Csh;
	add.s32 	%r778, %r777, %r776;
	st.shared.u32 	[%r778], %r1067;
$L__BB218_239:
	add.s32 	%r1065, %r1065, %r9;
	setp.lt.s32 	%p109, %r1065, %r13;
	@%p109 bra 	$L__BB218_203;
	bra.uni 	$L__BB218_202;

}
	// .globl	_Z9cuda_gemmIiLi256ELi2ELi1ELi16ELi64ELi64ELi32ELi1ELi1EEviiiPT_S1_S1_ii
.visible .entry _Z9cuda_gemmIiLi256ELi2ELi1ELi16ELi64ELi64ELi32ELi1ELi1EEviiiPT_S1_S1_ii(
	.param .u32 _Z9cuda_gemmIiLi256ELi2ELi1ELi16ELi64ELi64ELi32ELi1ELi1EEviiiPT_S1_S1_ii_param_0,
	.param .u32 _Z9cuda_gemmIiLi256ELi2ELi1ELi16ELi64ELi64ELi32ELi1ELi1EEviiiPT_S1_S1_ii_param_1,
	.param .u32 _Z9cuda_gemmIiLi256ELi2ELi1ELi16ELi64ELi64ELi32ELi1ELi1EEviiiPT_S1_S1_ii_param_2,
	.param .u64 .ptr .align 1 _Z9cuda_gemmIiLi256ELi2ELi1ELi16ELi64ELi64ELi32ELi1ELi1EEviiiPT_S1_S1_ii_param_3,
	.param .u64 .ptr .align 1 _Z9cuda_gemmIiLi256ELi2ELi1ELi16ELi64ELi64ELi32ELi1ELi1EEviiiPT_S1_S1_ii_param_4,
	.param .u64 .ptr .align 1 _Z9cuda_gemmIiLi256ELi2ELi1ELi16ELi64ELi64ELi32ELi1ELi1EEviiiPT_S1_S1_ii_param_5,
	.param .u32 _Z9cuda_gemmIiLi256ELi2ELi1ELi16ELi64ELi64ELi32ELi1ELi1EEviiiPT_S1_S1_ii_param_6,
	.param .u32 _Z9cuda_gemmIiLi256ELi2ELi1ELi16ELi64ELi64ELi32ELi1ELi1EEviiiPT_S1_S1_ii_param_7
)
.maxntid 256
{
	.reg .pred 	%p<27>;
	.reg .b16 	%rs<8>;
	.reg .b32 	%r<165>;
	.reg .b64 	%rd<49>;
	// demoted variable
	.shared .align 128 .b8 _ZZ9cuda_gemmIiLi256ELi2ELi1ELi16ELi64ELi64ELi32ELi1ELi1EEviiiPT_S1_S1_iiE11kron_fac_sh[8320];
	// demoted variable
	.shared .align 128 .b8 _ZZ9cuda_gemmIiLi256ELi2ELi1ELi16ELi64ELi64ELi32ELi1ELi1EEviiiPT_S1_S1_iiE3Ash[64];
	// demoted variable
	.shared .align 128 .b8 _ZZ9cuda_gemmIiLi256ELi2ELi1ELi16ELi64ELi64ELi32ELi1ELi1EEviiiPT_S1_S1_iiE3Csh[32];
	ld.param.u64 	%rd10, [_Z9cuda_gemmIiLi256ELi2ELi1ELi16ELi64ELi64ELi32ELi1ELi1EEviiiPT_S1_S1_ii_param_4];
	cvta.to.global.u64 	%rd1, %rd10;
	mov.u32 	%r154, %ctaid.y;
	mov.u32 	%r45, %nctaid.y;
	shl.b32 	%r46, %r45, 1;
	setp.ge.u32 	%p1, %r154, %r46;
	@%p1 bra 	$L__BB219_30;
	mov.u32 	%r47, %ctaid.x;
	mov.u32 	%r2, %tid.x;
	mov.u32 	%r48, %ntid.x;
	shr.u32 	%r3, %r2, 5;
	shl.b32 	%r49, %r47, 5;
	and.b32  	%r50, %r2, 31;
	or.b32  	%r4, %r49, %r50;
	mov.u32 	%r51, _ZZ9cuda_gemmIiLi256ELi2ELi1ELi16ELi64ELi64ELi32ELi1ELi1EEviiiPT_S1_S1_iiE11kron_fac_sh;
	mad.lo.s32 	%r5, %r50, 260, %r51;
	shr.u32 	%r6, %r48, 5;
	add.s32 	%r7, %r2, %r48;
	max.u32 	%r52, %r7, 16;
	setp.lt.u32 	%p2, %r7, 16;
	selp.u32 	%r53, 1, 0, %p2;
	add.s32 	%r54, %r7, %r53;
	sub.s32 	%r55, %r52, %r54;
	div.u32 	%r56, %r55, %r48;
	add.s32 	%r8, %r56, %r53;
	max.u32 	%r57, %r7, 8;
	setp.lt.u32 	%p3, %r7, 8;
	selp.u32 	%r58, 1, 0, %p3;
	add.s32 	%r59, %r7, %r58;
	sub.s32 	%r60, %r57, %r59;
	div.u32 	%r61, %r60, %r48;
	add.s32 	%r9, %r61, %r58;
	add.s32 	%r10, %r3, %r6;
	shl.b32 	%r62, %r2, 2;
	mov.u32 	%r63, _ZZ9cuda_gemmIiLi256ELi2ELi1ELi16ELi64ELi64ELi32ELi1ELi1EEviiiPT_S1_S1_iiE3Ash;
	add.s32 	%r11, %r63, %r62;
	shl.b32 	%r12, %r48, 2;
	add.s32 	%r13, %r11, %r12;
	add.s32 	%r14, %r7, %r48;
	add.s32 	%r15, %r14, %r48;
	and.b32  	%r16, %r9, 3;
	mov.u32 	%r64, _ZZ9cuda_gemmIiLi256ELi2ELi1ELi16ELi64ELi64ELi32ELi1ELi1EEviiiPT_S1_S1_iiE3Csh;
	add.s32 	%r17, %r64, %r62;
	add.s32 	%r18, %r17, %r12;
	cvt.u16.u32 	%rs2, %r10;
	xor.b16  	%rs3, %rs2, 63;
	and.b16  	%rs4, %rs3, 255;
	cvt.u16.u32 	%rs5, %r6;
	and.b16  	%rs6, %rs5, 255;
	div.u16 	%rs7, %rs4, %rs6;
	and.b16  	%rs1, %rs7, 3;
	shl.b32 	%r65, %r3, 2;
	add.s32 	%r19, %r5, %r65;
	shl.b32 	%r20, %r6, 2;
	add.s32 	%r21, %r19, %r20;
	add.s32 	%r22, %r10, %r6;
	cvt.u64.u32 	%rd12, %r12;
$L__BB219_2:
	setp.gt.u32 	%p4, %r2, 15;
	@%p4 bra 	$L__BB219_10;
	ld.param.u64 	%rd47, [_Z9cuda_gemmIiLi256ELi2ELi1ELi16ELi64ELi64ELi32ELi1ELi1EEviiiPT_S1_S1_ii_param_3];
	cvta.to.global.u64 	%rd2, %rd47;
	and.b32  	%r66, %r8, 3;
	setp.eq.s32 	%p5, %r66, 3;
	mov.u32 	%r155, %r2;
	@%p5 bra 	$L__BB219_7;
	setp.eq.s32 	%p6, %r66, 0;
	shl.b32 	%r68, %r154, 4;
	add.s32 	%r69, %r68, %r2;
	mul.wide.s32 	%rd11, %r69, 4;
	add.s64 	%rd3, %rd2, %rd11;
	ld.global.u32 	%r70, [%rd3];
	st.shared.u32 	[%r11], %r70;
	mov.u32 	%r155, %r7;
	@%p6 bra 	$L__BB219_7;
	setp.eq.s32 	%p7, %r66, 1;
	add.s64 	%rd4, %rd3, %rd12;
	ld.global.u32 	%r72, [%rd4];
	st.shared.u32 	[%r13], %r72;
	mov.u32 	%r155, %r14;
	@%p7 bra 	$L__BB219_7;
	add.s64 	%rd14, %rd4, %rd12;
	ld.global.u32 	%r73, [%rd14];
	add.s32 	%r74, %r13, %r12;
	st.shared.u32 	[%r74], %r73;
	mov.u32 	%r155, %r15;
$L__BB219_7:
	setp.lt.u32 	%p8, %r8, 3;
	@%p8 bra 	$L__BB219_10;
	shl.b32 	%r75, %r155, 2;
	mov.u32 	%r76, _ZZ9cuda_gemmIiLi256ELi2ELi1ELi16ELi64ELi64ELi32ELi1ELi1EEviiiPT_S1_S1_iiE3Ash;
	add.s32 	%r158, %r76, %r75;
	shl.b32 	%r77, %r154, 4;
	add.s32 	%r157, %r155, %r77;
$L__BB219_9:
	mul.wide.s32 	%rd15, %r157, 4;
	mov.u32 	%r78, %ntid.x;
	mul.wide.u32 	%rd16, %r78, 4;
	add.s64 	%rd17, %rd2, %rd15;
	add.s64 	%rd18, %rd17, %rd16;
	mul.wide.u32 	%rd19, %r78, 8;
	add.s64 	%rd20, %rd17, %rd19;
	mul.wide.u32 	%rd21, %r78, 12;
	add.s64 	%rd22, %rd17, %rd21;
	ld.global.u32 	%r79, [%rd17];
	st.shared.u32 	[%r158], %r79;
	ld.global.u32 	%r80, [%rd18];
	add.s32 	%r81, %r158, %r12;
	st.shared.u32 	[%r81], %r80;
	ld.global.u32 	%r82, [%rd20];
	shl.b32 	%r83, %r78, 3;
	add.s32 	%r84, %r158, %r83;
	st.shared.u32 	[%r84], %r82;
	ld.global.u32 	%r85, [%rd22];
	mad.lo.s32 	%r86, %r78, 12, %r158;
	st.shared.u32 	[%r86], %r85;
	add.s32 	%r155, %r155, %r12;
	shl.b32 	%r87, %r78, 4;
	add.s32 	%r158, %r158, %r87;
	add.s32 	%r157, %r157, %r12;
	setp.lt.u32 	%p9, %r155, 16;
	@%p9 bra 	$L__BB219_9;
$L__BB219_10:
	setp.gt.u32 	%p10, %r2, 7;
	@%p10 bra 	$L__BB219_17;
	setp.eq.s32 	%p11, %r16, 3;
	mov.u32 	%r156, %r2;
	@%p11 bra 	$L__BB219_15;
	setp.eq.s32 	%p12, %r16, 0;
	mov.b32 	%r88, 0;
	st.shared.u32 	[%r17], %r88;
	mov.u32 	%r156, %r7;
	@%p12 bra 	$L__BB219_15;
	setp.eq.s32 	%p13, %r16, 1;
	mov.b32 	%r89, 0;
	st.shared.u32 	[%r18], %r89;
	mov.u32 	%r156, %r14;
	@%p13 bra 	$L__BB219_15;
	add.s32 	%r90, %r18, %r12;
	mov.b32 	%r91, 0;
	st.shared.u32 	[%r90], %r91;
	mov.u32 	%r156, %r15;
$L__BB219_15:
	setp.lt.u32 	%p14, %r9, 3;
	@%p14 bra 	$L__BB219_17;
$L__BB219_16:
	shl.b32 	%r92, %r156, 2;
	mov.u32 	%r93, _ZZ9cuda_gemmIiLi256ELi2ELi1ELi16ELi64ELi64ELi32ELi1ELi1EEviiiPT_S1_S1_iiE3Csh;
	add.s32 	%r94, %r93, %r92;
	mov.b32 	%r95, 0;
	st.shared.u32 	[%r94], %r95;
	add.s32 	%r96, %r94, %r12;
	st.shared.u32 	[%r96], %r95;
	add.s32 	%r97, %r96, %r12;
	st.shared.u32 	[%r97], %r95;
	add.s32 	%r98, %r97, %r12;
	st.shared.u32 	[%r98], %r95;
	add.s32 	%r156, %r12, %r156;
	setp.lt.u32 	%p15, %r156, 8;
	@%p15 bra 	$L__BB219_16;
$L__BB219_17:
	setp.eq.s16 	%p16, %rs1, 2;
	mov.u32 	%r161, %r3;
	@%p16 bra 	$L__BB219_21;
	setp.eq.s16 	%p17, %rs1, 3;
	shl.b32 	%r99, %r3, 6;
	add.s32 	%r100, %r99, %r4;
	mul.wide.u32 	%rd23, %r100, 4;
	add.s64 	%rd24, %rd1, %rd23;
	ld.global.u32 	%r101, [%rd24];
	st.shared.u32 	[%r19], %r101;
	mov.u32 	%r161, %r10;
	@%p17 bra 	$L__BB219_21;
	setp.eq.s16 	%p18, %rs1, 0;
	shl.b32 	%r102, %r10, 6;
	add.s32 	%r103, %r102, %r4;
	mul.wide.u32 	%rd25, %r103, 4;
	add.s64 	%rd26, %rd1, %rd25;
	ld.global.u32 	%r104, [%rd26];
	st.shared.u32 	[%r21], %r104;
	mov.u32 	%r161, %r22;
	@%p18 bra 	$L__BB219_21;
	add.s32 	%r161, %r22, %r6;
	shl.b32 	%r105, %r22, 6;
	add.s32 	%r106, %r105, %r4;
	mul.wide.u32 	%rd27, %r106, 4;
	add.s64 	%rd28, %rd1, %rd27;
	ld.global.u32 	%r107, [%rd28];
	add.s32 	%r108, %r21, %r20;
	st.shared.u32 	[%r108], %r107;
$L__BB219_21:
	shl.b32 	%r109, %r161, 6;
	add.s32 	%r110, %r109, %r4;
	mul.wide.u32 	%rd29, %r110, 4;
	add.s64 	%rd30, %rd1, %rd29;
	ld.global.u32 	%r111, [%rd30];
	shl.b32 	%r112, %r161, 2;
	add.s32 	%r113, %r5, %r112;
	st.shared.u32 	[%r113], %r111;
	add.s32 	%r114, %r161, %r6;
	shl.b32 	%r115, %r114, 6;
	add.s32 	%r116, %r115, %r4;
	mul.wide.u32 	%rd31, %r116, 4;
	add.s64 	%rd32, %rd1, %rd31;
	ld.global.u32 	%r117, [%rd32];
	add.s32 	%r118, %r113, %r20;
	st.shared.u32 	[%r118], %r117;
	add.s32 	%r119, %r114, %r6;
	shl.b32 	%r120, %r119, 6;
	add.s32 	%r121, %r120, %r4;
	mul.wide.u32 	%rd33, %r121, 4;
	add.s64 	%rd34, %rd1, %rd33;
	ld.global.u32 	%r122, [%rd34];
	add.s32 	%r123, %r118, %r20;
	st.shared.u32 	[%r123], %r122;
	add.s32 	%r124, %r119, %r6;
	shl.b32 	%r125, %r124, 6;
	add.s32 	%r126, %r125, %r4;
	mul.wide.u32 	%rd35, %r126, 4;
	add.s64 	%rd36, %rd1, %rd35;
	ld.global.u32 	%r127, [%rd36];
	add.s32 	%r128, %r123, %r20;
	st.shared.u32 	[%r128], %r127;
	add.s32 	%r161, %r20, %r161;
	setp.lt.u32 	%p19, %r161, 64;
	@%p19 bra 	$L__BB219_21;
	setp.gt.u32 	%p20, %r2, 7;
	bar.sync 	0;
	bar.sync 	0;
	@%p20 bra 	$L__BB219_29;
	ld.param.u64 	%rd48, [_Z9cuda_gemmIiLi256ELi2ELi1ELi16ELi64ELi64ELi32ELi1ELi1EEviiiPT_S1_S1_ii_param_5];
	cvta.to.global.u64 	%rd5, %rd48;
	setp.eq.s32 	%p21, %r16, 3;
	shl.b32 	%r129, %r154, 4;
	mov.u32 	%r130, %ctaid.x;
	shl.b32 	%r131, %r130, 3;
	add.s32 	%r40, %r129, %r131;
	mov.u32 	%r163, %r2;
	@%p21 bra 	$L__BB219_27;
	setp.eq.s32 	%p22, %r16, 0;
	add.s32 	%r132, %r40, %r2;
	ld.shared.u32 	%r133, [%r17];
	mul.wide.s32 	%rd37, %r132, 4;
	add.s64 	%rd6, %rd5, %rd37;
	st.global.u32 	[%rd6], %r133;
	mov.u32 	%r163, %r7;
	@%p22 bra 	$L__BB219_27;
	setp.eq.s32 	%p23, %r16, 1;
	ld.shared.u32 	%r134, [%r18];
	cvt.u64.u32 	%rd38, %r12;
	add.s64 	%rd7, %rd6, %rd38;
	st.global.u32 	[%rd7], %r134;
	mov.u32 	%r163, %r14;
	@%p23 bra 	$L__BB219_27;
	add.s32 	%r135, %r18, %r12;
	ld.shared.u32 	%r136, [%r135];
	add.s64 	%rd40, %rd7, %rd38;
	st.global.u32 	[%rd40], %r136;
	mov.u32 	%r163, %r15;
$L__BB219_27:
	setp.lt.u32 	%p24, %r9, 3;
	@%p24 bra 	$L__BB219_29;
$L__BB219_28:
	add.s32 	%r141, %r40, %r163;
	shl.b32 	%r142, %r163, 2;
	mov.u32 	%r143, _ZZ9cuda_gemmIiLi256ELi2ELi1ELi16ELi64ELi64ELi32ELi1ELi1EEviiiPT_S1_S1_iiE3Csh;
	add.s32 	%r144, %r143, %r142;
	ld.shared.u32 	%r145, [%r144];
	mul.wide.s32 	%rd41, %r141, 4;
	add.s64 	%rd42, %rd5, %rd41;
	st.global.u32 	[%rd42], %r145;
	add.s32 	%r146, %r144, %r12;
	ld.shared.u32 	%r147, [%r146];
	cvt.u64.u32 	%rd43, %r12;
	add.s64 	%rd44, %rd42, %rd43;
	st.global.u32 	[%rd44], %r147;
	add.s32 	%r148, %r146, %r12;
	ld.shared.u32 	%r149, [%r148];
	add.s64 	%rd45, %rd44, %rd43;
	st.global.u32 	[%rd45], %r149;
	add.s32 	%r150, %r148, %r12;
	ld.shared.u32 	%r151, [%r150];
	add.s64 	%rd46, %rd45, %rd43;
	st.global.u32 	[%rd46], %r151;
	add.s32 	%r163, %r12, %r163;
	setp.lt.u32 	%p25, %r163, 8;
	@%p25 bra 	$L__BB219_28;
$L__BB219_29:
	mov.u32 	%r152, %nctaid.y;
	add.s32 	%r154, %r154, %r152;
	shl.b32 	%r153, %r152, 1;
	setp.lt.u32 	%p26, %r154, %r153;
	@%p26 bra 	$L__BB219_2;
$L__BB219_30:
	ret;

}
	// .globl	_Z9cuda_gemmIiLi256ELi2ELi1ELi16ELi128ELi128ELi32ELi0ELi0EEviiiPT_S1_S1_ii
.visible .entry _Z9cuda_gemmIiLi256ELi2ELi1ELi16ELi128ELi128ELi32ELi0ELi0EEviiiPT_S1_S1_ii(
	.param .u32 _Z9cuda_gemmIiLi256ELi2ELi1ELi16ELi128ELi128ELi32ELi0ELi0EEviiiPT_S1_S1_ii_param_0,
	.param .u32 _Z9cuda_gemmIiLi256ELi2ELi1ELi16ELi128ELi128ELi32ELi0ELi0EEviiiPT_S1_S1_ii_param_1,
	.param .u32 _Z9cuda_gemmIiLi256ELi2ELi1ELi16ELi128ELi128ELi32ELi0ELi0EEviiiPT_S1_S1_ii_param_2,
	.param .u64 .ptr .align 1 _Z9cuda_gemmIiLi256ELi2ELi1ELi16ELi128ELi128ELi32ELi0ELi0EEviiiPT_S1_S1_ii_param_3,
	.param .u64 .ptr .align 1 _Z9cuda_gemmIiLi256ELi2ELi1ELi16ELi128ELi128ELi32ELi0ELi0EEviiiPT_S1_S1_ii_param_4,
	.param .u64 .ptr .align 1 _Z9cuda_gemmIiLi256ELi2ELi1ELi16ELi128ELi128ELi32ELi0ELi0EEviiiPT_S1_S1_ii_param_5,
	.param .u32 _Z9cuda_gemmIiLi256ELi2ELi1ELi16ELi128ELi128ELi32ELi0ELi0EEviiiPT_S1_S1_ii_param_6,
	.param .u32 _Z9cuda_gemmIiLi256ELi2ELi1ELi16ELi128ELi128ELi32ELi0ELi0EEviiiPT_S1_S1_ii_param_7
)
.maxntid 256
{
	.reg .pred 	%p<146>;
	.reg .b32 	%r<1126>;
	.reg .b64 	%rd<26>;
	// demoted variable
	.shared .align 128 .b8 _ZZ9cuda_gemmIiLi256ELi2ELi1ELi16ELi128ELi128ELi32ELi0ELi0EEviiiPT_S1_S1_iiE11kron_fac_sh[16512];
	// demoted variable
	.shared .align 128 .b8 _ZZ9cuda_gemmIiLi256ELi2ELi1ELi16ELi128ELi128ELi32ELi0ELi0EEviiiPT_S1_S1_iiE3Ash[64];
	// demoted variable
	.shared .align 128 .b8 _ZZ9cuda_gemmIiLi256ELi2ELi1ELi16ELi128ELi128ELi32ELi0ELi0EEviiiPT_S1_S1_iiE3Csh[16];
	ld.param.u32 	%r374, [_Z9cuda_gemmIiLi256ELi2ELi1ELi16ELi128ELi128ELi32ELi0ELi0EEviiiPT_S1_S1_ii_param_2];
	ld.param.u64 	%rd7, [_Z9cuda_gemmIiLi256ELi2ELi1ELi16ELi128ELi128ELi32ELi0ELi0EEviiiPT_S1_S1_ii_param_3];
	ld.param.u64 	%rd5, [_Z9cuda_gemmIiLi256ELi2ELi1ELi16ELi128ELi128ELi32ELi0ELi0EEviiiPT_S1_S1_ii_param_4];
	ld.param.u32 	%r375, [_Z9cuda_gemmIiLi256ELi2ELi1ELi16ELi128ELi128ELi32ELi0ELi0EEviiiPT_S1_S1_ii_param_6];
	ld.param.u32 	%r376, [_Z9cuda_gemmIiLi256ELi2ELi1ELi16ELi128ELi128ELi32ELi0ELi0EEviiiPT_S1_S1_ii_param_7];
	cvta.to.global.u64 	%rd1, %rd7;
	mov.u32 	%r1, %tid.x;
	setp.lt.s32 	%p1, %r376, 16;
	shr.u32 	%r2, %r376, 4;
	selp.b32 	%r3, 1, %r2, %p1;
	and.b32  	%r377, %r374, -16;
	setp.eq.s32 	%p2, %r377, 1024;
	@%p2 bra 	$L__BB220_3;
	setp.ne.s32 	%p3, %r377, 512;
	@%p3 bra 	$L__BB220_4;
	mov.u32 	%r379, %ctaid.x;
	shr.u32 	%r933, %r379, 5;
	and.b32  	%r932, %r379, 31;
	bra.uni 	$L__BB220_5;
$L__BB220_3:
	mov.u32 	%r378, %ctaid.x;
	shr.u32 	%r933, %r378, 6;
	and.b32  	%r932, %r378, 63;
	bra.uni 	$L__BB220_5;
$L__BB220_4:
	mov.u32 	%r380, %ctaid.x;
	shr.s32 	%r381, %r374, 31;
	shr.u32 	%r382, %r381, 28;
	add.s32 	%r383, %r374, %r382;
	shr.s32 	%r384, %r383, 4;
	div.u32 	%r933, %r380, %r384;
	mul.lo.s32 	%r385, %r933, %r384;
	sub.s32 	%r932, %r380, %r385;
$L__BB220_5:
	div.s32 	%r12, 16, %r376;
	mul.lo.s32 	%r386, %r12, %r3;
	min.s32 	%r13, %r386, 256;
	div.u32 	%r15, %r1, %r13;
	mul.lo.s32 	%r387, %r15, %r13;
	sub.s32 	%r388, %r1, %r387;
	div.u32 	%r14, %r388, %r3;
	mov.u32 	%r16, %ntid.x;
	div.u32 	%r17, %r16, %r13;
	mov.u32 	%r950, %ctaid.y;
	mov.u32 	%r389, %nctaid.y;
	shl.b32 	%r390, %r389, 1;
	setp.ge.u32 	%p4, %r950, %r390;
	@%p4 bra 	$L__BB220_164;
	shl.b32 	%r19, %r932, 4;
	shl.b32 	%r392, %r933, 5;
	and.b32  	%r20, %r1, 31;
	or.b32  	%r21, %r392, %r20;
	and.b32  	%r393, %r14, 15;
	rem.u32 	%r394, %r1, %r3;
	shl.b32 	%r22, %r394, 4;
	min.s32 	%r23, %r375, 32;
	min.u32 	%r395, %r376, 16;
	or.b32  	%r24, %r393, %r22;
	shl.b32 	%r396, %r3, 8;
	sub.s32 	%r25, 8223, %r396;
	shr.s32 	%r397, %r374, 31;
	shr.u32 	%r398, %r397, 30;
	add.s32 	%r399, %r374, %r398;
	shr.s32 	%r400, %r399, 2;
	mul.lo.s32 	%r401, %r933, %r400;
	mad.lo.s32 	%r26, %r12, %r932, %r401;
	add.s32 	%r402, %r1, %r16;
	max.u32 	%r403, %r402, 16;
	setp.lt.u32 	%p5, %r402, 16;
	selp.u32 	%r404, 1, 0, %p5;
	add.s32 	%r405, %r402, %r404;
	sub.s32 	%r406, %r403, %r405;
	div.u32 	%r407, %r406, %r16;
	add.s32 	%r27, %r407, %r404;
	setp.gt.u32 	%p6, %r376, %r393;
	selp.b32 	%r408, 0, %r395, %p6;
	sub.s32 	%r28, %r24, %r408;
	add.s32 	%r409, %r393, 1;
	setp.lt.u32 	%p7, %r409, %r395;
	selp.b32 	%r410, 0, %r395, %p7;
	sub.s32 	%r29, %r24, %r410;
	add.s32 	%r411, %r393, 2;
	setp.lt.u32 	%p8, %r411, %r395;
	selp.b32 	%r412, 0, %r395, %p8;
	sub.s32 	%r30, %r24, %r412;
	add.s32 	%r413, %r393, 3;
	setp.lt.u32 	%p9, %r413, %r395;
	selp.b32 	%r414, 0, %r395, %p9;
	sub.s32 	%r31, %r24, %r414;
	add.s32 	%r415, %r393, 4;
	setp.lt.u32 	%p10, %r415, %r395;
	selp.b32 	%r416, 0, %r395, %p10;
	sub.s32 	%r32, %r24, %r416;
	add.s32 	%r417, %r393, 5;
	setp.lt.u32 	%p11, %r417, %r395;
	selp.b32 	%r418, 0, %r395, %p11;
	sub.s32 	%r33, %r24, %r418;
	add.s32 	%r419, %r393, 6;
	setp.lt.u32 	%p12, %r419, %r395;
	selp.b32 	%r420, 0, %r395, %p12;
	sub.s32 	%r34, %r24, %r420;
	add.s32 	%r421, %r393, 7;
	setp.lt.u32 	%p13, %r421, %r395;
	selp.b32 	%r422, 0, %r395, %p13;
	sub.s32 	%r35, %r24, %r422;
	add.s32 	%r423, %r393, 8;
	setp.lt.u32 	%p14, %r423, %r395;
	selp.b32 	%r424, 0, %r395, %p14;
	sub.s32 	%r36, %r24, %r424;
	add.s32 	%r425, %r393, 9;
	setp.lt.u32 	%p15, %r425, %r395;
	selp.b32 	%r426, 0, %r395, %p15;
	sub.s32 	%r37, %r24, %r426;
	add.s32 	%r427, %r393, 10;
	setp.lt.u32 	%p16, %r427, %r395;
	selp.b32 	%r428, 0, %r395, %p16;
	sub.s32 	%r38, %r24, %r428;
	add.s32 	%r429, %r393, 11;
	setp.lt.u32 	%p17, %r429, %r395;
	selp.b32 	%r430, 0, %r395, %p17;
	sub.s32 	%r39, %r24, %r430;
	add.s32 	%r431, %r393, 12;
	setp.lt.u32 	%p18, %r431, %r395;
	selp.b32 	%r432, 0, %r395, %p18;
	sub.s32 	%r40, %r24, %r432;
	add.s32 	%r433, %r393, 13;
	setp.lt.u32 	%p19, %r433, %r395;
	selp.b32 	%r434, 0, %r395, %p19;
	sub.s32 	%r41, %r24, %r434;
	add.s32 	%r435, %r393, 14;
	setp.lt.u32 	%p20, %r435, %r395;
	selp.b32 	%r436, 0, %r395, %p20;
	sub.s32 	%r42, %r24, %r436;
	add.s32 	%r437, %r393, 15;
	setp.lt.u32 	%p21, %r437, %r395;
	selp.b32 	%r438, 0, %r395, %p21;
	sub.s32 	%r43, %r24, %r438;
	cvta.to.global.u64 	%rd2, %rd5;
	mul.wide.u32 	%rd13, %r16, 4;
	mul.wide.u32 	%rd16, %r16, 8;
	mul.wide.u32 	%rd18, %r16, 12;
$L__BB220_7:
	setp.gt.u32 	%p22, %r1, 15;
	@%p22 bra 	$L__BB220_15;
	and.b32  	%r439, %r27, 3;
	setp.eq.s32 	%p23, %r439, 3;
	mul.lo.s32 	%r61, %r950, %r374;
	mov.u32 	%r951, %r1;
	@%p23 bra 	$L__BB220_12;
	add.s32 	%r951, %r1, %r16;
	and.b32  	%r440, %r27, 3;
	setp.eq.s32 	%p24, %r440, 0;
	add.s32 	%r441, %r61, %r19;
	add.s32 	%r442, %r441, %r1;
	mul.wide.s32 	%rd8, %r442, 4;
	add.s64 	%rd3, %rd1, %rd8;
	ld.global.u32 	%r443, [%rd3];
	shl.b32 	%r444, %r1, 2;
	mov.u32 	%r445, _ZZ9cuda_gemmIiLi256ELi2ELi1ELi16ELi128ELi128ELi32ELi0ELi0EEviiiPT_S1_S1_iiE3Ash;
	add.s32 	%r446, %r445, %r444;
	st.shared.u32 	[%r446], %r443;
	@%p24 bra 	$L__BB220_12;
	add.s32 	%r447, %r1, %r16;
	add.s32 	%r951, %r447, %r16;
	and.b32  	%r448, %r27, 3;
	setp.eq.s32 	%p25, %r448, 1;
	shl.b32 	%r64, %r16, 2;
	cvt.u64.u32 	%rd9, %r64;
	add.s64 	%rd4, %rd3, %rd9;
	ld.global.u32 	%r449, [%rd4];
	shl.b32 	%r450, %r1, 2;
	mov.u32 	%r451, _ZZ9cuda_gemmIiLi256ELi2ELi1ELi16ELi128ELi128ELi32ELi0ELi0EEviiiPT_S1_S1_iiE3Ash;
	add.s32 	%r452, %r451, %r450;
	add.s32 	%r453, %r452, %r64;
	st.shared.u32 	[%r453], %r449;
	@%p25 bra 	$L__BB220_12;
	add.s32 	%r454, %r1, %r16;
	add.s32 	%r455, %r454, %r16;
	add.s32 	%r951, %r455, %r16;
	cvt.u64.u32 	%rd10, %r64;
	add.s64 	%rd11, %rd4, %rd10;
	ld.global.u32 	%r456, [%rd11];
	shl.b32 	%r457, %r1, 2;
	mov.u32 	%r458, _ZZ9cuda_gemmIiLi256ELi2ELi1ELi16ELi128ELi128ELi32ELi0ELi0EEviiiPT_S1_S1_iiE3Ash;
	add.s32 	%r459, %r458, %r457;
	add.s32 	%r460, %r459, %r64;
	add.s32 	%r461, %r460, %r64;
	st.shared.u32 	[%r461], %r456;
$L__BB220_12:
	setp.lt.u32 	%p26, %r27, 3;
	@%p26 bra 	$L__BB220_15;
	shl.b32 	%r462, %r951, 2;
	mov.u32 	%r463, _ZZ9cuda_gemmIiLi256ELi2ELi1ELi16ELi128ELi128ELi32ELi0ELi0EEviiiPT_S1_S1_iiE3Ash;
	add.s32 	%r953, %r463, %r462;
	add.s32 	%r464, %r19, %r951;
	add.s32 	%r952, %r464, %r61;
$L__BB220_14:
	mul.wide.s32 	%rd12, %r952, 4;
	add.s64 	%rd14, %rd1, %rd12;
	add.s64 	%rd15, %rd14, %rd13;
	add.s64 	%rd17, %rd14, %rd16;
	add.s64 	%rd19, %rd14, %rd18;
	ld.global.u32 	%r465, [%rd14];
	st.shared.u32 	[%r953], %r465;
	ld.global.u32 	%r466, [%rd15];
	shl.b32 	%r467, %r16, 2;
	add.s32 	%r468, %r953, %r467;
	st.shared.u32 	[%r468], %r466;
	ld.global.u32 	%r469, [%rd17];
	shl.b32 	%r470, %r16, 3;
	add.s32 	%r471, %r953, %r470;
	st.shared.u32 	[%r471], %r469;
	ld.global.u32 	%r472, [%rd19];
	mad.lo.s32 	%r473, %r16, 12, %r953;
	st.shared.u32 	[%r473], %r472;
	add.s32 	%r951, %r951, %r467;
	shl.b32 	%r474, %r16, 4;
	add.s32 	%r953, %r953, %r474;
	add.s32 	%r952, %r952, %r467;
	setp.lt.u32 	%p27, %r951, 16;
	@%p27 bra 	$L__BB220_14;
$L__BB220_15:
	setp.gt.u32 	%p28, %r1, 3;
	mov.u32 	%r955, %r1;
	@%p28 bra 	$L__BB220_17;
$L__BB220_16:
	shl.b32 	%r475, %r955, 2;
	mov.u32 	%r476, _ZZ9cuda_gemmIiLi256ELi2ELi1ELi16ELi128ELi128ELi32ELi0ELi0EEviiiPT_S1_S1_iiE3Csh;
	add.s32 	%r477, %r476, %r475;
	mov.b32 	%r478, 0;
	st.shared.u32 	[%r477], %r478;
	add.s32 	%r955, %r955, %r16;
	setp.lt.u32 	%p29, %r955, 4;
	@%p29 bra 	$L__BB220_16;
$L__BB220_17:
	shr.u32 	%r479, %r1, 5;
	setp.ge.s32 	%p30, %r479, %r376;
	@%p30 bra 	$L__BB220_20;
	shr.u32 	%r956, %r1, 5;
$L__BB220_19:
	mad.lo.s32 	%r480, %r956, %r375, %r21;
	mul.wide.s32 	%rd20, %r480, 4;
	add.s64 	%rd21, %rd2, %rd20;
	ld.global.u32 	%r481, [%rd21];
	mov.u32 	%r482, _ZZ9cuda_gemmIiLi256ELi2ELi1ELi16ELi128ELi128ELi32ELi0ELi0EEviiiPT_S1_S1_iiE11kron_fac_sh;
	mad.lo.s32 	%r483, %r20, 516, %r482;
	shl.b32 	%r484, %r956, 2;
	add.s32 	%r485, %r483, %r484;
	st.shared.u32 	[%r485], %r481;
	shr.u32 	%r486, %r16, 5;
	add.s32 	%r956, %r956, %r486;
	setp.lt.s32 	%p31, %r956, %r376;
	@%p31 bra 	$L__BB220_19;
$L__BB220_20:
	setp.lt.s32 	%p32, %r12, 1;
	bar.sync 	0;
	@%p32 bra 	$L__BB220_160;
	add.s32 	%r487, %r14, 1;
	and.b32  	%r80, %r487, 15;
	add.s32 	%r488, %r14, 3;
	and.b32  	%r81, %r488, 15;
	add.s32 	%r489, %r14, 2;
	and.b32  	%r82, %r489, 15;
	add.s32 	%r490, %r14, 5;
	and.b32  	%r83, %r490, 15;
	setp.ne.s32 	%p33, %r3, 1;
	@%p33 bra 	$L__BB220_90;
	mov.b32 	%r973, 0;
$L__BB220_23:
	setp.lt.s32 	%p108, %r376, 1;
	add.s32 	%r101, %r973, %r14;
	mul.lo.s32 	%r102, %r101, %r376;
	add.s32 	%r103, %r102, %r22;
	@%p108 bra 	$L__BB220_25;
	add.s32 	%r778, %r24, %r102;
	shl.b32 	%r779, %r778, 2;
	mov.u32 	%r780, _ZZ9cuda_gemmIiLi256ELi2ELi1ELi16ELi128ELi128ELi32ELi0ELi0EEviiiPT_S1_S1_iiE3Ash;
	add.s32 	%r781, %r780, %r779;
	ld.shared.u32 	%r1124, [%r781];
$L__BB220_25:
	setp.lt.s32 	%p109, %r376, 2;
	@%p109 bra 	$L__BB220_27;
	add.s32 	%r782, %r103, %r80;
	shl.b32 	%r783, %r782, 2;
	mov.u32 	%r784, _ZZ9cuda_gemmIiLi256ELi2ELi1ELi16ELi128ELi128ELi32ELi0ELi0EEviiiPT_S1_S1_iiE3Ash;
	add.s32 	%r785, %r784, %r783;
	ld.shared.u32 	%r1123, [%r785];
$L__BB220_27:
	setp.lt.s32 	%p110, %r376, 3;
	@%p110 bra 	$L__BB220_29;
	add.s32 	%r786, %r103, %r82;
	shl.b32 	%r787, %r786, 2;
	mov.u32 	%r788, _ZZ9cuda_gemmIiLi256ELi2ELi1ELi16ELi128ELi128ELi32ELi0ELi0EEviiiPT_S1_S1_iiE3Ash;
	add.s32 	%r789, %r788, %r787;
	ld.shared.u32 	%r1122, [%r789];
$L__BB220_29:
	setp.lt.s32 	%p111, %r376, 4;
	@%p111 bra 	$L__BB220_31;
	add.s32 	%r790, %r103, %r81;
	shl.b32 	%r791, %r790, 2;
	mov.u32 	%r792, _ZZ9cuda_gemmIiLi256ELi2ELi1ELi16ELi128ELi128ELi32ELi0ELi0EEviiiPT_S1_S1_iiE3Ash;
	add.s32 	%r793, %r792, %r791;
	ld.shared.u32 	%r1121, [%r793];
$L__BB220_31:
	setp.lt.s32 	%p112, %r376, 5;
	@%p112 bra 	$L__BB220_33;
	add.s32 	%r794, %r14, 4;
	and.b32  	%r795, %r794, 15;
	add.s32 	%r796, %r103, %r795;
	shl.b32 	%r797, %r796, 2;
	mov.u32 	%r798, _ZZ9cuda_gemmIiLi256ELi2ELi1ELi16ELi128ELi128ELi32ELi0ELi0EEviiiPT_S1_S1_iiE3Ash;
	add.s32 	%r799, %r798, %r797;
	ld.shared.u32 	%r1120, [%r799];
$L__BB220_33:
	setp.lt.s32 	%p113, %r376, 6;
	@%p113 bra 	$L__BB220_35;
	add.s32 	%r800, %r103, %r83;
	shl.b32 	%r801, %r800, 2;
	mov.u32 	%r802, _ZZ9cuda_gemmIiLi256ELi2ELi1ELi16ELi128ELi128ELi32ELi0ELi0EEviiiPT_S1_S1_iiE3Ash;
	add.s32 	%r803, %r802, %r801;
	ld.shared.u32 	%r1119, [%r803];
$L__BB220_35:
	setp.lt.s32 	%p114, %r376, 7;
	@%p114 bra 	$L__BB220_37;
	add.s32 	%r804, %r14, 6;
	and.b32  	%r805, %r804, 15;
	add.s32 	%r806, %r103, %r805;
	shl.b32 	%r807, %r806, 2;
	mov.u32 	%r808, _ZZ9cuda_gemmIiLi256ELi2ELi1ELi16ELi128ELi128ELi32ELi0ELi0EEviiiPT_S1_S1_iiE3Ash;
	add.s32 	%r809, %r808, %r807;
	ld.shared.u32 	%r1118, [%r809];
$L__BB220_37:
	setp.lt.s32 	%p115, %r376, 8;
	@%p115 bra 	$L__BB220_39;
	add.s32 	%r810, %r14, 7;
	and.b32  	%r811, %r810, 15;
	add.s32 	%r812, %r103, %r811;
	shl.b32 	%r813, %r812, 2;
	mov.u32 	%r814, _ZZ9cuda_gemmIiLi256ELi2ELi1ELi16ELi128ELi128ELi32ELi0ELi0EEviiiPT_S1_S1_iiE3Ash;
	add.s32 	%r815, %r814, %r813;
	ld.shared.u32 	%r1117, [%r815];
$L__BB220_39:
	setp.lt.s32 	%p116, %r376, 9;
	@%p116 bra 	$L__BB220_41;
	and.b32  	%r816, %r14, 15;
	xor.b32  	%r817, %r816, 8;
	add.s32 	%r818, %r103, %r817;
	shl.b32 	%r819, %r818, 2;
	mov.u32 	%r820, _ZZ9cuda_gemmIiLi256ELi2ELi1ELi16ELi128ELi128ELi32ELi0ELi0EEviiiPT_S1_S1_iiE3Ash;
	add.s32 	%r821, %r820, %r819;
	ld.shared.u32 	%r1116, [%r821];
$L__BB220_41:
	setp.lt.s32 	%p117, %r376, 10;
	@%p117 bra 	$L__BB220_43;
	add.s32 	%r822, %r14, 9;
	and.b32  	%r823, %r822, 15;
	add.s32 	%r824, %r103, %r823;
	shl.b32 	%r825, %r824, 2;
	mov.u32 	%r826, _ZZ9cuda_gemmIiLi256ELi2ELi1ELi16ELi128ELi128ELi32ELi0ELi0EEviiiPT_S1_S1_iiE3Ash;
	add.s32 	%r827, %r826, %r825;
	ld.shared.u32 	%r1115, [%r827];
$L__BB220_43:
	setp.lt.s32 	%p118, %r376, 11;
	@%p118 bra 	$L__BB220_45;
	add.s32 	%r828, %r14, 10;
	and.b32  	%r829, %r828, 15;
	add.s32 	%r830, %r103, %r829;
	shl.b32 	%r831, %r830, 2;
	mov.u32 	%r832, _ZZ9cuda_gemmIiLi256ELi2ELi1ELi16ELi128ELi128ELi32ELi0ELi0EEviiiPT_S1_S1_iiE3Ash;
	add.s32 	%r833, %r832, %r831;
	ld.shared.u32 	%r1114, [%r833];
$L__BB220_45:
	setp.lt.s32 	%p119, %r376, 12;
	@%p119 bra 	$L__BB220_47;
	add.s32 	%r834, %r14, 11;
	and.b32  	%r835, %r834, 15;
	add.s32 	%r836, %r103, %r835;
	shl.b32 	%r837, %r836, 2;
	mov.u32 	%r838, _ZZ9cuda_gemmIiLi256ELi2ELi1ELi16ELi128ELi128ELi32ELi0ELi0EEviiiPT_S1_S1_iiE3Ash;
	add.s32 	%r839, %r838, %r837;
	ld.shared.u32 	%r1113, [%r839];
$L__BB220_47:
	setp.lt.s32 	%p120, %r376, 13;
	@%p120 bra 	$L__BB220_49;
	add.s32 	%r840, %r14, 12;
	and.b32  	%r841, %r840, 15;
	add.s32 	%r842, %r103, %r841;
	shl.b32 	%r843, %r842, 2;
	mov.u32 	%r844, _ZZ9cuda_gemmIiLi256ELi2ELi1ELi16ELi128ELi128ELi32ELi0ELi0EEviiiPT_S1_S1_iiE3Ash;
	add.s32 	%r845, %r844, %r843;
	ld.shared.u32 	%r1112, [%r845];
$L__BB220_49:
	setp.lt.s32 	%p121, %r376, 14;
	@%p121 bra 	$L__BB220_51;
	add.s32 	%r846, %r14, 13;
	and.b32  	%r847, %r846, 15;
	add.s32 	%r848, %r103, %r847;
	shl.b32 	%r849, %r848, 2;
	mov.u32 	%r850, _ZZ9cuda_gemmIiLi256ELi2ELi1ELi16ELi128ELi128ELi32ELi0ELi0EEviiiPT_S1_S1_iiE3Ash;
	add.s32 	%r851, %r850, %r849;
	ld.shared.u32 	%r1111, [%r851];
$L__BB220_51:
	setp.lt.s32 	%p122, %r376, 15;
	@%p122 bra 	$L__BB220_53;
	add.s32 	%r852, %r14, 14;
	and.b32  	%r853, %r852, 15;
	add.s32 	%r854, %r103, %r853;
	shl.b32 	%r855, %r854, 2;
	mov.u32 	%r856, _ZZ9cuda_gemmIiLi256ELi2ELi1ELi16ELi128ELi128ELi32ELi0ELi0EEviiiPT_S1_S1_iiE3Ash;
	add.s32 	%r857, %r856, %r855;
	ld.shared.u32 	%r1110, [%r857];
$L__BB220_53:
	setp.lt.s32 	%p123, %r376, 16;
	@%p123 bra 	$L__BB220_55;
	add.s32 	%r858, %r14, -1;
	and.b32  	%r859, %r858, 15;
	add.s32 	%r860, %r103, %r859;
	shl.b32 	%r861, %r860, 2;
	mov.u32 	%r862, _ZZ9cuda_gemmIiLi256ELi2ELi1ELi16ELi128ELi128ELi32ELi0ELi0EEviiiPT_S1_S1_iiE3Ash;
	add.s32 	%r863, %r862, %r861;
	ld.shared.u32 	%r1109, [%r863];
$L__BB220_55:
	setp.ge.s32 	%p124, %r15, %r23;
	mov.u32 	%r990, %r15;
	@%p124 bra 	$L__BB220_56;
	bra.uni 	$L__BB220_57;
$L__BB220_56:
	add.s32 	%r973, %r973, %r13;
	setp.lt.s32 	%p142, %r973, %r12;
	@%p142 bra 	$L__BB220_23;
	bra.uni 	$L__BB220_160;
$L__BB220_57:
	mov.u32 	%r865, _ZZ9cuda_gemmIiLi256ELi2ELi1ELi16ELi128ELi128ELi32ELi0ELi0EEviiiPT_S1_S1_iiE11kron_fac_sh;
	mad.lo.s32 	%r138, %r990, 516, %r865;
	mov.b32 	%r992, 0;
	@%p108 bra 	$L__BB220_59;
	shl.b32 	%r866, %r28, 2;
	add.s32 	%r867, %r138, %r866;
	ld.shared.u32 	%r868, [%r867];
	mul.lo.s32 	%r992, %r868, %r1124;
$L__BB220_59:
	@%p109 bra 	$L__BB220_61;
	shl.b32 	%r869, %r29, 2;
	add.s32 	%r870, %r138, %r869;
	ld.shared.u32 	%r871, [%r870+4];
	mad.lo.s32 	%r992, %r871, %r1123, %r992;
$L__BB220_61:
	@%p110 bra 	$L__BB220_63;
	shl.b32 	%r872, %r30, 2;
	add.s32 	%r873, %r138, %r872;
	ld.shared.u32 	%r874, [%r873+8];
	mad.lo.s32 	%r992, %r874, %r1122, %r992;
$L__BB220_63:
	@%p111 bra 	$L__BB220_65;
	shl.b32 	%r875, %r31, 2;
	add.s32 	%r876, %r138, %r875;
	ld.shared.u32 	%r877, [%r876+12];
	mad.lo.s32 	%r992, %r877, %r1121, %r992;
$L__BB220_65:
	@%p112 bra 	$L__BB220_67;
	shl.b32 	%r878, %r32, 2;
	add.s32 	%r879, %r138, %r878;
	ld.shared.u32 	%r880, [%r879+16];
	mad.lo.s32 	%r992, %r880, %r1120, %r992;
$L__BB220_67:
	setp.lt.s32 	%p130, %r376, 6;
	@%p130 bra 	$L__BB220_69;
	shl.b32 	%r881, %r33, 2;
	add.s32 	%r882, %r138, %r881;
	ld.shared.u32 	%r883, [%r882+20];
	mad.lo.s32 	%r992, %r883, %r1119, %r992;
$L__BB220_69:
	setp.lt.s32 	%p131, %r376, 7;
	@%p131 bra 	$L__BB220_71;
	shl.b32 	%r884, %r34, 2;
	add.s32 	%r885, %r138, %r884;
	ld.shared.u32 	%r886, [%r885+24];
	mad.lo.s32 	%r992, %r886, %r1118, %r992;
$L__BB220_71:
	setp.lt.s32 	%p132, %r376, 8;
	@%p132 bra 	$L__BB220_73;
	shl.b32 	%r887, %r35, 2;
	add.s32 	%r888, %r138, %r887;
	ld.shared.u32 	%r889, [%r888+28];
	mad.lo.s32 	%r992, %r889, %r1117, %r992;
$L__BB220_73:
	setp.lt.s32 	%p133, %r376, 9;
	@%p133 bra 	$L__BB220_75;
	shl.b32 	%r890, %r36, 2;
	add.s32 	%r891, %r138, %r890;
	ld.shared.u32 	%r892, [%r891+32];
	mad.lo.s32 	%r992, %r892, %r1116, %r992;
$L__BB220_75:
	setp.lt.s32 	%p134, %r376, 10;
	@%p134 bra 	$L__BB220_77;
	shl.b32 	%r893, %r37, 2;
	add.s32 	%r894, %r138, %r893;
	ld.shared.u32 	%r895, [%r894+36];
	mad.lo.s32 	%r992, %r895, %r1115, %r992;
$L__BB220_77:
	setp.lt.s32 	%p135, %r376, 11;
	@%p135 bra 	$L__BB220_79;
	shl.b32 	%r896, %r38, 2;
	add.s32 	%r897, %r138, %r896;
	ld.shared.u32 	%r898, [%r897+40];
	mad.lo.s32 	%r992, %r898, %r1114, %r992;
$L__BB220_79:
	setp.lt.s32 	%p136, %r376, 12;
	@%p136 bra 	$L__BB220_81;
	shl.b32 	%r899, %r39, 2;
	add.s32 	%r900, %r138, %r899;
	ld.shared.u32 	%r901, [%r900+44];
	mad.lo.s32 	%r992, %r901, %r1113, %r992;
$L__BB220_81:
	setp.lt.s32 	%p137, %r376, 13;
	@%p137 bra 	$L__BB220_83;
	shl.b32 	%r902, %r40, 2;
	add.s32 	%r903, %r138, %r902;
	ld.shared.u32 	%r904, [%r903+48];
	mad.lo.s32 	%r992, %r904, %r1112, %r992;
$L__BB220_83:
	setp.lt.s32 	%p138, %r376, 14;
	@%p138 bra 	$L__BB220_85;
	shl.b32 	%r905, %r41, 2;
	add.s32 	%r906, %r138, %r905;
	ld.shared.u32 	%r907, [%r906+52];
	mad.lo.s32 	%r992, %r907, %r1111, %r992;
$L__BB220_85:
	setp.lt.s32 	%p139, %r376, 15;
	@%p139 bra 	$L__BB220_87;
	shl.b32 	%r908, %r42, 2;
	add.s32 	%r909, %r138, %r908;
	ld.shared.u32 	%r910, [%r909+56];
	mad.lo.s32 	%r992, %r910, %r1110, %r992;
$L__BB220_87:
	setp.lt.s32 	%p140, %r376, 16;
	@%p140 bra 	$L__BB220_89;
	shl.b32 	%r911, %r43, 2;
	add.s32 	%r912, %r138, %r911;
	ld.shared.u32 	%r913, [%r912+60];
	mad.lo.s32 	%r992, %r913, %r1109, %r992;
$L__BB220_89:
	mad.lo.s32 	%r914, %r990, %r12, %r101;
	shl.b32 	%r915, %r914, 2;
	mov.u32 	%r916, _ZZ9cuda_gemmIiLi256ELi2ELi1ELi16ELi128ELi128ELi32ELi0ELi0EEviiiPT_S1_S1_iiE3Csh;
	add.s32 	%r917, %r916, %r915;
	ld.shared.u32 	%r918, [%r917];
	add.s32 	%r919, %r918, %r992;
	st.shared.u32 	[%r917], %r919;
	add.s32 	%r990, %r990, %r17;
	setp.lt.s32 	%p141, %r990, %r23;
	@%p141 bra 	$L__BB220_57;
	bra.uni 	$L__BB220_56;
$L__BB220_90:
	setp.gt.u32 	%p34, %r376, 31;
	@%p34 bra 	$L__BB220_165;
	mov.b32 	%r1075, 0;
$L__BB220_92:
	setp.eq.s32 	%p35, %r376, 0;
	add.s32 	%r281, %r1075, %r14;
	mul.lo.s32 	%r282, %r281, %r376;
	add.s32 	%r283, %r282, %r22;
	@%p35 bra 	$L__BB220_94;
	add.s32 	%r492, %r24, %r282;
	shl.b32 	%r493, %r492, 2;
	mov.u32 	%r494, _ZZ9cuda_gemmIiLi256ELi2ELi1ELi16ELi128ELi128ELi32ELi0ELi0EEviiiPT_S1_S1_iiE3Ash;
	add.s32 	%r495, %r494, %r493;
	ld.shared.u32 	%r1124, [%r495];
$L__BB220_94:
	setp.lt.s32 	%p36, %r376, 2;
	@%p36 bra 	$L__BB220_96;
	add.s32 	%r496, %r283, %r80;
	shl.b32 	%r497, %r496, 2;
	mov.u32 	%r498, _ZZ9cuda_gemmIiLi256ELi2ELi1ELi16ELi128ELi128ELi32ELi0ELi0EEviiiPT_S1_S1_iiE3Ash;
	add.s32 	%r499, %r498, %r497;
	ld.shared.u32 	%r1123, [%r499];
$L__BB220_96:
	setp.lt.s32 	%p37, %r376, 3;
	@%p37 bra 	$L__BB220_98;
	add.s32 	%r500, %r283, %r82;
	shl.b32 	%r501, %r500, 2;
	mov.u32 	%r502, _ZZ9cuda_gemmIiLi256ELi2ELi1ELi16ELi128ELi128ELi32ELi0ELi0EEviiiPT_S1_S1_iiE3Ash;
	add.s32 	%r503, %r502, %r501;
	ld.shared.u32 	%r1122, [%r503];
$L__BB220_98:
	setp.lt.s32 	%p38, %r376, 4;
	@%p38 bra 	$L__BB220_100;
	add.s32 	%r504, %r283, %r81;
	shl.b32 	%r505, %r504, 2;
	mov.u32 	%r506, _ZZ9cuda_gemmIiLi256ELi2ELi1ELi16ELi128ELi128ELi32ELi0ELi0EEviiiPT_S1_S1_iiE3Ash;
	add.s32 	%r507, %r506, %r505;
	ld.shared.u32 	%r1121, [%r507];
$L__BB220_100:
	setp.lt.s32 	%p39, %r376, 5;
	@%p39 bra 	$L__BB220_102;
	add.s32 	%r508, %r14, 4;
	and.b32  	%r509, %r508, 15;
	add.s32 	%r510, %r283, %r509;
	shl.b32 	%r511, %r510, 2;
	mov.u32 	%r512, _ZZ9cuda_gemmIiLi256ELi2ELi1ELi16ELi128ELi128ELi32ELi0ELi0EEviiiPT_S1_S1_iiE3Ash;
	add.s32 	%r513, %r512, %r511;
	ld.shared.u32 	%r1120, [%r513];
$L__BB220_102:
	setp.lt.s32 	%p40, %r376, 6;
	@%p40 bra 	$L__BB220_104;
	add.s32 	%r514, %r283, %r83;
	shl.b32 	%r515, %r514, 2;
	mov.u32 	%r516, _ZZ9cuda_gemmIiLi256ELi2ELi1ELi16ELi128ELi128ELi32ELi0ELi0EEviiiPT_S1_S1_iiE3Ash;
	add.s32 	%r517, %r516, %r515;
	ld.shared.u32 	%r1119, [%r517];
$L__BB220_104:
	setp.lt.s32 	%p41, %r376, 7;
	@%p41 bra 	$L__BB220_106;
	add.s32 	%r518, %r14, 6;
	and.b32  	%r519, %r518, 15;
	add.s32 	%r520, %r283, %r519;
	shl.b32 	%r521, %r520, 2;
	mov.u32 	%r522, _ZZ9cuda_gemmIiLi256ELi2ELi1ELi16ELi128ELi128ELi32ELi0ELi0EEviiiPT_S1_S1_iiE3Ash;
	add.s32 	%r523, %r522, %r521;
	ld.shared.u32 	%r1118, [%r523];
$L__BB220_106:
	setp.lt.s32 	%p42, %r376, 8;
	@%p42 bra 	$L__BB220_108;
	add.s32 	%r524, %r14, 7;
	and.b32  	%r525, %r524, 15;
	add.s32 	%r526, %r283, %r525;
	shl.b32 	%r527, %r526, 2;
	mov.u32 	%r528, _ZZ9cuda_gemmIiLi256ELi2ELi1ELi16ELi128ELi128ELi32ELi0ELi0EEviiiPT_S1_S1_iiE3Ash;
	add.s32 	%r529, %r528, %r527;
	ld.shared.u32 	%r1117, [%r529];
$L__BB220_108:
	setp.lt.s32 	%p43, %r376, 9;
	@%p43 bra 	$L__BB220_110;
	and.b32  	%r530, %r14, 15;
	xor.b32  	%r531, %r530, 8;
	add.s32 	%r532, %r283, %r531;
	shl.b32 	%r533, %r532, 2;
	mov.u32 	%r534, _ZZ9cuda_gemmIiLi256ELi2ELi1ELi16ELi128ELi128ELi32ELi0ELi0EEviiiPT_S1_S1_iiE3Ash;
	add.s32 	%r535, %r534, %r533;
	ld.shared.u32 	%r1116, [%r535];
$L__BB220_110:
	setp.lt.s32 	%p44, %r376, 10;
	@%p44 bra 	$L__BB220_112;
	add.s32 	%r536, %r14, 9;
	and.b32  	%r537, %r536, 15;
	add.s32 	%r538, %r283, %r537;
	shl.b32 	%r539, %r538, 2;
	mov.u32 	%r540, _ZZ9cuda_gemmIiLi256ELi2ELi1ELi16ELi128ELi128ELi32ELi0ELi0EEviiiPT_S1_S1_iiE3Ash;
	add.s32 	%r541, %r540, %r539;
	ld.shared.u32 	%r1115, [%r541];
$L__BB220_112:
	setp.lt.s32 	%p45, %r376, 11;
	@%p45 bra 	$L__BB220_114;
	add.s32 	%r542, %r14, 10;
	and.b32  	%r543, %r542, 15;
	add.s32 	%r544, %r283, %r543;
	shl.b32 	%r545, %r544, 2;
	mov.u32 	%r546, _ZZ9cuda_gemmIiLi256ELi2ELi1ELi16ELi128ELi128ELi32ELi0ELi0EEviiiPT_S1_S1_iiE3Ash;
	add.s32 	%r547, %r546, %r545;
	ld.shared.u32 	%r1114, [%r547];
$L__BB220_114:
	setp.lt.s32 	%p46, %r376, 12;
	@%p46 bra 	$L__BB220_116;
	add.s32 	%r548, %r14, 11;
	and.b32  	%r549, %r548, 15;
	add.s32 	%r550, %r283, %r549;
	shl.b32 	%r551, %r550, 2;
	mov.u32 	%r552, _ZZ9cuda_gemmIiLi256ELi2ELi1ELi16ELi128ELi128ELi32ELi0ELi0EEviiiPT_S1_S1_iiE3Ash;
	add.s32 	%r553, %r552, %r551;
	ld.shared.u32 	%r1113, [%r553];
$L__BB220_116:
	setp.lt.s32 	%p47, %r376, 13;
	@%p47 bra 	$L__BB220_118;
	add.s32 	%r554, %r14, 12;
	and.b32  	%r555, %r554, 15;
	add.s32 	%r556, %r283, %r555;
	shl.b32 	%r557, %r556, 2;
	mov.u32 	%r558, _ZZ9cuda_gemmIiLi256ELi2ELi1ELi16ELi128ELi128ELi32ELi0ELi0EEviiiPT_S1_S1_iiE3Ash;
	add.s32 	%r559, %r558, %r557;
	ld.shared.u32 	%r1112, [%r559];
$L__BB220_118:
	setp.lt.s32 	%p48, %r376, 14;
	@%p48 bra 	$L__BB220_120;
	add.s32 	%r560, %r14, 13;
	and.b32  	%r561, %r560, 15;
	add.s32 	%r562, %r283, %r561;
	shl.b32 	%r563, %r562, 2;
	mov.u32 	%r564, _ZZ9cuda_gemmIiLi256ELi2ELi1ELi16ELi128ELi128ELi32ELi0ELi0EEviiiPT_S1_S1_iiE3Ash;
	add.s32 	%r565, %r564, %r563;
	ld.shared.u32 	%r1111, [%r565];
$L__BB220_120:
	setp.lt.s32 	%p49, %r376, 15;
	@%p49 bra 	$L__BB220_122;
	add.s32 	%r566, %r14, 14;
	and.b32  	%r567, %r566, 15;
	add.s32 	%r568, %r283, %r567;
	shl.b32 	%r569, %r568, 2;
	mov.u32 	%r570, _ZZ9cuda_gemmIiLi256ELi2ELi1ELi16ELi128ELi128ELi32ELi0ELi0EEviiiPT_S1_S1_iiE3Ash;
	add.s32 	%r571, %r570, %r569;
	ld.shared.u32 	%r1110, [%r571];
$L__BB220_122:
	setp.lt.s32 	%p50, %r376, 16;
	@%p50 bra 	$L__BB220_124;
	add.s32 	%r572, %r14, -1;
	and.b32  	%r573, %r572, 15;
	add.s32 	%r574, %r283, %r573;
	shl.b32 	%r575, %r574, 2;
	mov.u32 	%r576, _ZZ9cuda_gemmIiLi256ELi2ELi1ELi16ELi128ELi128ELi32ELi0ELi0EEviiiPT_S1_S1_iiE3Ash;
	add.s32 	%r577, %r576, %r575;
	ld.shared.u32 	%r1109, [%r577];
$L__BB220_124:
	setp.ge.s32 	%p51, %r15, %r23;
	@%p51 bra 	$L__BB220_159;
	mov.u32 	%r1092, %r15;
$L__BB220_126:
	mov.u32 	%r579, _ZZ9cuda_gemmIiLi256ELi2ELi1ELi16ELi128ELi128ELi32ELi0ELi0EEviiiPT_S1_S1_iiE11kron_fac_sh;
	mad.lo.s32 	%r317, %r1092, 516, %r579;
	mov.b32 	%r1094, 0;
	@%p35 bra 	$L__BB220_128;
	shl.b32 	%r580, %r28, 2;
	add.s32 	%r581, %r317, %r580;
	ld.shared.u32 	%r582, [%r581];
	mul.lo.s32 	%r1094, %r582, %r1124;
$L__BB220_128:
	@%p36 bra 	$L__BB220_130;
	shl.b32 	%r583, %r29, 2;
	add.s32 	%r584, %r317, %r583;
	ld.shared.u32 	%r585, [%r584+4];
	mad.lo.s32 	%r1094, %r585, %r1123, %r1094;
$L__BB220_130:
	@%p37 bra 	$L__BB220_132;
	shl.b32 	%r586, %r30, 2;
	add.s32 	%r587, %r317, %r586;
	ld.shared.u32 	%r588, [%r587+8];
	mad.lo.s32 	%r1094, %r588, %r1122, %r1094;
$L__BB220_132:
	@%p38 bra 	$L__BB220_134;
	shl.b32 	%r589, %r31, 2;
	add.s32 	%r590, %r317, %r589;
	ld.shared.u32 	%r591, [%r590+12];
	mad.lo.s32 	%r1094, %r591, %r1121, %r1094;
$L__BB220_134:
	@%p39 bra 	$L__BB220_136;
	shl.b32 	%r592, %r32, 2;
	add.s32 	%r593, %r317, %r592;
	ld.shared.u32 	%r594, [%r593+16];
	mad.lo.s32 	%r1094, %r594, %r1120, %r1094;
$L__BB220_136:
	setp.lt.s32 	%p57, %r376, 6;
	@%p57 bra 	$L__BB220_138;
	shl.b32 	%r595, %r33, 2;
	add.s32 	%r596, %r317, %r595;
	ld.shared.u32 	%r597, [%r596+20];
	mad.lo.s32 	%r1094, %r597, %r1119, %r1094;
$L__BB220_138:
	setp.lt.s32 	%p58, %r376, 7;
	@%p58 bra 	$L__BB220_140;
	shl.b32 	%r598, %r34, 2;
	add.s32 	%r599, %r317, %r598;
	ld.shared.u32 	%r600, [%r599+24];
	mad.lo.s32 	%r1094, %r600, %r1118, %r1094;
$L__BB220_140:
	setp.lt.s32 	%p59, %r376, 8;
	@%p59 bra 	$L__BB220_142;
	shl.b32 	%r601, %r35, 2;
	add.s32 	%r602, %r317, %r601;
	ld.shared.u32 	%r603, [%r602+28];
	mad.lo.s32 	%r1094, %r603, %r1117, %r1094;
$L__BB220_142:
	setp.lt.s32 	%p60, %r376, 9;
	@%p60 bra 	$L__BB220_144;
	shl.b32 	%r604, %r36, 2;
	add.s32 	%r605, %r317, %r604;
	ld.shared.u32 	%r606, [%r605+32];
	mad.lo.s32 	%r1094, %r606, %r1116, %r1094;
$L__BB220_144:
	setp.lt.s32 	%p61, %r376, 10;
	@%p61 bra 	$L__BB220_146;
	shl.b32 	%r607, %r37, 2;
	add.s32 	%r608, %r317, %r607;
	ld.shared.u32 	%r609, [%r608+36];
	mad.lo.s32 	%r1094, %r609, %r1115, %r1094;
$L__BB220_146:
	setp.lt.s32 	%p62, %r376, 11;
	@%p62 bra 	$L__BB220_148;
	shl.b32 	%r610, %r38, 2;
	add.s32 	%r611, %r317, %r610;
	ld.shared.u32 	%r612, [%r611+40];
	mad.lo.s32 	%r1094, %r612, %r1114, %r1094;
$L__BB220_148:
	setp.lt.s32 	%p63, %r376, 12;
	@%p63 bra 	$L__BB220_150;
	shl.b32 	%r613, %r39, 2;
	add.s32 	%r614, %r317, %r613;
	ld.shared.u32 	%r615, [%r614+44];
	mad.lo.s32 	%r1094, %r615, %r1113, %r1094;
$L__BB220_150:
	setp.lt.s32 	%p64, %r376, 13;
	@%p64 bra 	$L__BB220_152;
	shl.b32 	%r616, %r40, 2;
	add.s32 	%r617, %r317, %r616;
	ld.shared.u32 	%r618, [%r617+48];
	mad.lo.s32 	%r1094, %r618, %r1112, %r1094;
$L__BB220_152:
	setp.lt.s32 	%p65, %r376, 14;
	@%p65 bra 	$L__BB220_154;
	shl.b32 	%r619, %r41, 2;
	add.s32 	%r620, %r317, %r619;
	ld.shared.u32 	%r621, [%r620+52];
	mad.lo.s32 	%r1094, %r621, %r1111, %r1094;
$L__BB220_154:
	setp.lt.s32 	%p66, %r376, 15;
	@%p66 bra 	$L__BB220_156;
	shl.b32 	%r622, %r42, 2;
	add.s32 	%r623, %r317, %r622;
	ld.shared.u32 	%r624, [%r623+56];
	mad.lo.s32 	%r1094, %r624, %r1110, %r1094;
$L__BB220_156:
	setp.lt.s32 	%p67, %r376, 16;
	@%p67 bra 	$L__BB220_158;
	shl.b32 	%r625, %r43, 2;
	add.s32 	%r626, %r317, %r625;
	ld.shared.u32 	%r627, [%r626+60];
	mad.lo.s32 	%r1094, %r627, %r1109, %r1094;
$L__BB220_158:
	mad.lo.s32 	%r628, %r1092, %r12, %r281;
	shl.b32 	%r629, %r628, 2;
	mov.u32 	%r630, _ZZ9cuda_gemmIiLi256ELi2ELi1ELi16ELi128ELi128ELi32ELi0ELi0EEviiiPT_S1_S1_iiE3Csh;
	add.s32 	%r631, %r630, %r629;
	st.shared.u32 	[%r631], %r1094;
	add.s32 	%r1092, %r1092, %r17;
	setp.lt.s32 	%p68, %r1092, %r23;
	@%p68 bra 	$L__BB220_126;
$L__BB220_159:
	add.s32 	%r1075, %r1075, %r13;
	setp.lt.s32 	%p69, %r1075, %r12;
	@%p69 bra 	$L__BB220_92;
$L__BB220_160:
	bar.sync 	0;
	@%p28 bra 	$L__BB220_163;
	ld.param.u32 	%r931, [_Z9cuda_gemmIiLi256ELi2ELi1ELi16ELi128ELi128ELi32ELi0ELi0EEviiiPT_S1_S1_ii_param_1];
	div.s32 	%r368, %r374, %r376;
	mad.lo.s32 	%r369, %r950, %r931, %r26;
	mov.u32 	%r1125, %r1;
$L__BB220_162:
	ld.param.u64 	%rd25, [_Z9cuda_gemmIiLi256ELi2ELi1ELi16ELi128ELi128ELi32ELi0ELi0EEviiiPT_S1_S1_ii_param_5];
	div.s32 	%r920, %r1125, %r12;
	mul.lo.s32 	%r921, %r920, %r12;
	sub.s32 	%r922, %r1125, %r921;
	mad.lo.s32 	%r923, %r368, %r920, %r369;
	add.s32 	%r924, %r923, %r922;
	shl.b32 	%r925, %r1125, 2;
	mov.u32 	%r926, _ZZ9cuda_gemmIiLi256ELi2ELi1ELi16ELi128ELi128ELi32ELi0ELi0EEviiiPT_S1_S1_iiE3Csh;
	add.s32 	%r927, %r926, %r925;
	ld.shared.u32 	%r928, [%r927];
	cvta.to.global.u64 	%rd22, %rd25;
	mul.wide.s32 	%rd23, %r924, 4;
	add.s64 	%rd24, %rd22, %rd23;
	st.global.u32 	[%rd24], %r928;
	add.s32 	%r1125, %r1125, %r16;
	setp.lt.u32 	%p144, %r1125, 4;
	@%p144 bra 	$L__BB220_162;
$L__BB220_163:
	mov.u32 	%r929, %nctaid.y;
	add.s32 	%r950, %r950, %r929;
	shl.b32 	%r930, %r929, 1;
	setp.lt.u32 	%p145, %r950, %r930;
	@%p145 bra 	$L__BB220_7;
$L__BB220_164:
	ret;
$L__BB220_165:
	mov.b32 	%r1023, 0;
$L__BB220_166:
	setp.lt.s32 	%p70, %r376, 1;
	add.s32 	%r189, %r1023, %r14;
	mul.lo.s32 	%r190, %r189, %r376;
	add.s32 	%r191, %r190, %r22;
	@%p70 bra 	$L__BB220_168;
	add.s32 	%r633, %r24, %r190;
	shl.b32 	%r634, %r633, 2;
	mov.u32 	%r635, _ZZ9cuda_gemmIiLi256ELi2ELi1ELi16ELi128ELi128ELi32ELi0ELi0EEviiiPT_S1_S1_iiE3Ash;
	add.s32 	%r636, %r635, %r634;
	ld.shared.u32 	%r1124, [%r636];
$L__BB220_168:
	setp.lt.s32 	%p71, %r376, 2;
	@%p71 bra 	$L__BB220_170;
	add.s32 	%r637, %r191, %r80;
	shl.b32 	%r638, %r637, 2;
	mov.u32 	%r639, _ZZ9cuda_gemmIiLi256ELi2ELi1ELi16ELi128ELi128ELi32ELi0ELi0EEviiiPT_S1_S1_iiE3Ash;
	add.s32 	%r640, %r639, %r638;
	ld.shared.u32 	%r1123, [%r640];
$L__BB220_170:
	setp.lt.s32 	%p72, %r376, 3;
	@%p72 bra 	$L__BB220_172;
	add.s32 	%r641, %r191, %r82;
	shl.b32 	%r642, %r641, 2;
	mov.u32 	%r643, _ZZ9cuda_gemmIiLi256ELi2ELi1ELi16ELi128ELi128ELi32ELi0ELi0EEviiiPT_S1_S1_iiE3Ash;
	add.s32 	%r644, %r643, %r642;
	ld.shared.u32 	%r1122, [%r644];
$L__BB220_172:
	setp.lt.s32 	%p73, %r376, 4;
	@%p73 bra 	$L__BB220_174;
	add.s32 	%r645, %r191, %r81;
	shl.b32 	%r646, %r645, 2;
	mov.u32 	%r647, _ZZ9cuda_gemmIiLi256ELi2ELi1ELi16ELi128ELi128ELi32ELi0ELi0EEviiiPT_S1_S1_iiE3Ash;
	add.s32 	%r648, %r647, %r646;
	ld.shared.u32 	%r1121, [%r648];
$L__BB220_174:
	setp.lt.s32 	%p74, %r376, 5;
	@%p74 bra 	$L__BB220_176;
	add.s32 	%r649, %r14, 4;
	and.b32  	%r650, %r649, 15;
	add.s32 	%r651, %r191, %r650;
	shl.b32 	%r652, %r651, 2;
	mov.u32 	%r653, _ZZ9cuda_gemmIiLi256ELi2ELi1ELi16ELi128ELi128ELi32ELi0ELi0EEviiiPT_S1_S1_iiE3Ash;
	add.s32 	%r654, %r653, %r652;
	ld.shared.u32 	%r1120, [%r654];
$L__BB220_176:
	setp.lt.s32 	%p75, %r376, 6;
	@%p75 bra 	$L__BB220_178;
	add.s32 	%r655, %r14, 5;
	and.b32  	%r656, %r655, 15;
	add.s32 	%r657, %r191, %r656;
	shl.b32 	%r658, %r657, 2;
	mov.u32 	%r659, _ZZ9cuda_gemmIiLi256ELi2ELi1ELi16ELi128ELi128ELi32ELi0ELi0EEviiiPT_S1_S1_iiE3Ash;
	add.s32 	%r660, %r659, %r658;
	ld.shared.u32 	%r1119, [%r660];
$L__BB220_178:
	setp.lt.s32 	%p76, %r376, 7;
	@%p76 bra 	$L__BB220_180;
	add.s32 	%r661, %r14, 6;
	and.b32  	%r662, %r661, 15;
	add.s32 	%r663, %r191, %r662;
	shl.b32 	%r664, %r663, 2;
	mov.u32 	%r665, _ZZ9cuda_gemmIiLi256ELi2ELi1ELi16ELi128ELi128ELi32ELi0ELi0EEviiiPT_S1_S1_iiE3Ash;
	add.s32 	%r666, %r665, %r664;
	ld.shared.u32 	%r1118, [%r666];
$L__BB220_180:
	setp.lt.s32 	%p77, %r376, 8;
	@%p77 bra 	$L__BB220_182;
	add.s32 	%r667, %r14, 7;
	and.b32  	%r668, %r667, 15;
	add.s32 	%r669, %r191, %r668;
	shl.b32 	%r670, %r669, 2;
	mov.u32 	%r671, _ZZ9cuda_gemmIiLi256ELi2ELi1ELi16ELi128ELi128ELi32ELi0ELi0EEviiiPT_S1_S1_iiE3Ash;
	add.s32 	%r672, %r671, %r670;
	ld.shared.u32 	%r1117, [%r672];
$L__BB220_182:
	setp.lt.s32 	%p78, %r376, 9;
	@%p78 bra 	$L__BB220_184;
	and.b32  	%r673, %r14, 15;
	xor.b32  	%r674, %r673, 8;
	add.s32 	%r675, %r191, %r674;
	shl.b32 	%r676, %r675, 2;
	mov.u32 	%r677, _ZZ9cuda_gemmIiLi256ELi2ELi1ELi16ELi128ELi128ELi32ELi0ELi0EEviiiPT_S1_S1_iiE3Ash;
	add.s32 	%r678, %r677, %r676;
	ld.shared.u32 	%r1116, [%r678];
$L__BB220_184:
	setp.lt.s32 	%p79, %r376, 10;
	@%p79 bra 	$L__BB220_186;
	add.s32 	%r679, %r14, 9;
	and.b32  	%r680, %r679, 15;
	add.s32 	%r681, %r191, %r680;
	shl.b32 	%r682, %r681, 2;
	mov.u32 	%r683, _ZZ9cuda_gemmIiLi256ELi2ELi1ELi16ELi128ELi128ELi32ELi0ELi0EEviiiPT_S1_S1_iiE3Ash;
	add.s32 	%r684, %r683, %r682;
	ld.shared.u32 	%r1115, [%r684];
$L__BB220_186:
	setp.lt.s32 	%p80, %r376, 11;
	@%p80 bra 	$L__BB220_188;
	add.s32 	%r685, %r14, 10;
	and.b32  	%r686, %r685, 15;
	add.s32 	%r687, %r191, %r686;
	shl.b32 	%r688, %r687, 2;
	mov.u32 	%r689, _ZZ9cuda_gemmIiLi256ELi2ELi1ELi16ELi128ELi128ELi32ELi0ELi0EEviiiPT_S1_S1_iiE3Ash;
	add.s32 	%r690, %r689, %r688;
	ld.shared.u32 	%r1114, [%r690];
$L__BB220_188:
	setp.lt.s32 	%p81, %r376, 12;
	@%p81 bra 	$L__BB220_190;
	add.s32 	%r691, %r14, 11;
	and.b32  	%r692, %r691, 15;
	add.s32 	%r693, %r191, %r692;
	shl.b32 	%r694, %r693, 2;
	mov.u32 	%r695, _ZZ9cuda_gemmIiLi256ELi2ELi1ELi16ELi128ELi128ELi32ELi0ELi0EEviiiPT_S1_S1_iiE3Ash;
	add.s32 	%r696, %r695, %r694;
	ld.shared.u32 	%r1113, [%r696];
$L__BB220_190:
	setp.lt.s32 	%p82, %r376, 13;
	@%p82 bra 	$L__BB220_192;
	add.s32 	%r697, %r14, 12;
	and.b32  	%r698, %r697, 15;
	add.s32 	%r699, %r191, %r698;
	shl.b32 	%r700, %r699, 2;
	mov.u32 	%r701, _ZZ9cuda_gemmIiLi256ELi2ELi1ELi16ELi128ELi128ELi32ELi0ELi0EEviiiPT_S1_S1_iiE3Ash;
	add.s32 	%r702, %r701, %r700;
	ld.shared.u32 	%r1112, [%r702];
$L__BB220_192:
	setp.lt.s32 	%p83, %r376, 14;
	@%p83 bra 	$L__BB220_194;
	add.s32 	%r703, %r14, 13;
	and.b32  	%r704, %r703, 15;
	add.s32 	%r705, %r191, %r704;
	shl.b32 	%r706, %r705, 2;
	mov.u32 	%r707, _ZZ9cuda_gemmIiLi256ELi2ELi1ELi16ELi128ELi128ELi32ELi0ELi0EEviiiPT_S1_S1_iiE3Ash;
	add.s32 	%r708, %r707, %r706;
	ld.shared.u32 	%r1111, [%r708];
$L__BB220_194:
	setp.lt.s32 	%p84, %r376, 15;
	@%p84 bra 	$L__BB220_196;
	add.s32 	%r709, %r14, 14;
	and.b32  	%r710, %r709, 15;
	add.s32 	%r711, %r191, %r710;
	shl.b32 	%r712, %r711, 2;
	mov.u32 	%r713, _ZZ9cuda_gemmIiLi256ELi2ELi1ELi16ELi128ELi128ELi32ELi0ELi0EEviiiPT_S1_S1_iiE3Ash;
	add.s32 	%r714, %r713, %r712;
	ld.shared.u32 	%r1110, [%r714];
$L__BB220_196:
	setp.lt.s32 	%p85, %r376, 16;
	@%p85 bra 	$L__BB220_198;
	add.s32 	%r715, %r14, -1;
	and.b32  	%r716, %r715, 15;
	add.s32 	%r717, %r191, %r716;
	shl.b32 	%r718, %r717, 2;
	mov.u32 	%r719, _ZZ9cuda_gemmIiLi256ELi2ELi1ELi16ELi128ELi128ELi32ELi0ELi0EEviiiPT_S1_S1_iiE3Ash;
	add.s32 	%r720, %r719, %r718;
	ld.shared.u32 	%r1109, [%r720];
$L__BB220_198:
	setp.ge.s32 	%p86, %r15, %r23;
	mov.u32 	%r1040, %r15;
	@%p86 bra 	$L__BB220_199;
	bra.uni 	$L__BB220_200;
$L__BB220_199:
	add.s32 	%r1023, %r1023, %r13;
	setp.lt.s32 	%p107, %r1023, %r12;
	@%p107 bra 	$L__BB220_166;
	bra.uni 	$L__BB220_160;
$L__BB220_200:
	mov.u32 	%r722, _ZZ9cuda_gemmIiLi256ELi2ELi1ELi16ELi128ELi128ELi32ELi0ELi0EEviiiPT_S1_S1_iiE11kron_fac_sh;
	mad.lo.s32 	%r226, %r1040, 516, %r722;
	mov.b32 	%r1042, 0;
	@%p70 bra 	$L__BB220_202;
	shl.b32 	%r723, %r28, 2;
	add.s32 	%r724, %r226, %r723;
	ld.shared.u32 	%r725, [%r724];
	mul.lo.s32 	%r1042, %r725, %r1124;
$L__BB220_202:
	@%p71 bra 	$L__BB220_204;
	shl.b32 	%r726, %r29, 2;
	add.s32 	%r727, %r226, %r726;
	ld.shared.u32 	%r728, [%r727+4];
	mad.lo.s32 	%r1042, %r728, %r1123, %r1042;
$L__BB220_204:
	@%p72 bra 	$L__BB220_206;
	shl.b32 	%r729, %r30, 2;
	add.s32 	%r730, %r226, %r729;
	ld.shared.u32 	%r731, [%r730+8];
	mad.lo.s32 	%r1042, %r731, %r1122, %r1042;
$L__BB220_206:
	@%p73 bra 	$L__BB220_208;
	shl.b32 	%r732, %r31, 2;
	add.s32 	%r733, %r226, %r732;
	ld.shared.u32 	%r734, [%r733+12];
	mad.lo.s32 	%r1042, %r734, %r1121, %r1042;
$L__BB220_208:
	setp.lt.s32 	%p91, %r376, 5;
	@%p91 bra 	$L__BB220_210;
	shl.b32 	%r735, %r32, 2;
	add.s32 	%r736, %r226, %r735;
	ld.shared.u32 	%r737, [%r736+16];
	mad.lo.s32 	%r1042, %r737, %r1120, %r1042;
$L__BB220_210:
	setp.lt.s32 	%p92, %r376, 6;
	@%p92 bra 	$L__BB220_212;
	shl.b32 	%r738, %r33, 2;
	add.s32 	%r739, %r226, %r738;
	ld.shared.u32 	%r740, [%r739+20];
	mad.lo.s32 	%r1042, %r740, %r1119, %r1042;
$L__BB220_212:
	setp.lt.s32 	%p93, %r376, 7;
	@%p93 bra 	$L__BB220_214;
	shl.b32 	%r741, %r34, 2;
	add.s32 	%r742, %r226, %r741;
	ld.shared.u32 	%r743, [%r742+24];
	mad.lo.s32 	%r1042, %r743, %r1118, %r1042;
$L__BB220_214:
	setp.lt.s32 	%p94, %r376, 8;
	@%p94 bra 	$L__BB220_216;
	shl.b32 	%r744, %r35, 2;
	add.s32 	%r745, %r226, %r744;
	ld.shared.u32 	%r746, [%r745+28];
	mad.lo.s32 	%r1042, %r746, %r1117, %r1042;
$L__BB220_216:
	setp.lt.s32 	%p95, %r376, 9;
	@%p95 bra 	$L__BB220_218;
	shl.b32 	%r747, %r36, 2;
	add.s32 	%r748, %r226, %r747;
	ld.shared.u32 	%r749, [%r748+32];
	mad.lo.s32 	%r1042, %r749, %r1116, %r1042;
$L__BB220_218:
	setp.lt.s32 	%p96, %r376, 10;
	@%p96 bra 	$L__BB220_220;
	shl.b32 	%r750, %r37, 2;
	add.s32 	%r751, %r226, %r750;
	ld.shared.u32 	%r752, [%r751+36];
	mad.lo.s32 	%r1042, %r752, %r1115, %r1042;
$L__BB220_220:
	setp.lt.s32 	%p97, %r376, 11;
	@%p97 bra 	$L__BB220_222;
	shl.b32 	%r753, %r38, 2;
	add.s32 	%r754, %r226, %r753;
	ld.shared.u32 	%r755, [%r754+40];
	mad.lo.s32 	%r1042, %r755, %r1114, %r1042;
$L__BB220_222:
	setp.lt.s32 	%p98, %r376, 12;
	@%p98 bra 	$L__BB220_224;
	shl.b32 	%r756, %r39, 2;
	add.s32 	%r757, %r226, %r756;
	ld.shared.u32 	%r758, [%r757+44];
	mad.lo.s32 	%r1042, %r758, %r1113, %r1042;
$L__BB220_224:
	setp.lt.s32 	%p99, %r376, 13;
	@%p99 bra 	$L__BB220_226;
	shl.b32 	%r759, %r40, 2;
	add.s32 	%r760, %r226, %r759;
	ld.shared.u32 	%r761, [%r760+48];
	mad.lo.s32 	%r1042, %r761, %r1112, %r1042;
$L__BB220_226:
	setp.lt.s32 	%p100, %r376, 14;
	@%p100 bra 	$L__BB220_228;
	shl.b32 	%r762, %r41, 2;
	add.s32 	%r763, %r226, %r762;
	ld.shared.u32 	%r764, [%r763+52];
	mad.lo.s32 	%r1042, %r764, %r1111, %r1042;
$L__BB220_228:
	setp.lt.s32 	%p101, %r376, 15;
	@%p101 bra 	$L__BB220_230;
	shl.b32 	%r765, %r42, 2;
	add.s32 	%r766, %r226, %r765;
	ld.shared.u32 	%r767, [%r766+56];
	mad.lo.s32 	%r1042, %r767, %r1110, %r1042;
$L__BB220_230:
	setp.lt.s32 	%p102, %r376, 16;
	@%p102 bra 	$L__BB220_232;
	shl.b32 	%r768, %r43, 2;
	add.s32 	%r769, %r226, %r768;
	ld.shared.u32 	%r770, [%r769+60];
	mad.lo.s32 	%r1042, %r770, %r1109, %r1042;
$L__BB220_232:
	mov.u32 	%r1056, %r2;
$L__BB220_233:
	shr.u32 	%r260, %r1056, 1;
	shfl.sync.down.b32	%r771|%p103, %r1042, %r260, %r25, -1;
	add.s32 	%r1042, %r771, %r1042;
	setp.gt.u32 	%p104, %r1056, 3;
	mov.u32 	%r1056, %r260;
	@%p104 bra 	$L__BB220_233;
	rem.u32 	%r772, %r20, %r3;
	setp.eq.s32 	%p105, %r772, 0;
	@%p105 bra 	$L__BB220_235;
	bra.uni 	$L__BB220_236;
$L__BB220_235:
	mad.lo.s32 	%r773, %r1040, %r12, %r189;
	shl.b32 	%r774, %r773, 2;
	mov.u32 	%r775, _ZZ9cuda_gemmIiLi256ELi2ELi1ELi16ELi128ELi128ELi32ELi0ELi0EEviiiPT_S1_S1_iiE3Csh;
	add.s32 	%r776, %r775, %r774;
	st.shared.u32 	[%r776], %r1042;
$L__BB220_236:
	add.s32 	%r1040, %r1040, %r17;
	setp.lt.s32 	%p106, %r1040, %r23;
	@%p106 bra 	$L__BB220_200;
	bra.uni 	$L__BB220_199;

}
	// .globl	_Z9cuda_gemmIiLi256ELi2ELi1ELi16ELi128ELi128ELi32ELi0ELi1EEviiiPT_S1_S1_ii
.visible .entry _Z9cuda_gemmIiLi256ELi2ELi1ELi16ELi128ELi128ELi32ELi0ELi1EEviiiPT_S1_S1_ii(
	.param .u32 _Z9cuda_gemmIiLi256ELi2ELi1ELi16ELi128ELi128ELi32ELi0ELi1EEviiiPT_S1_S1_ii_param_0,
	.param .u32 _Z9cuda_gemmIiLi256ELi2ELi1ELi16ELi128ELi128ELi32ELi0ELi1EEviiiPT_S1_S1_ii_param_1,
	.param .u32 _Z9cuda_gemmIiLi256ELi2ELi1ELi16ELi128ELi128ELi32ELi0ELi1EEviiiPT_S1_S1_ii_param_2,
	.param .u64 .ptr .align 1 _Z9cuda_gemmIiLi256ELi2ELi1ELi16ELi128ELi128ELi32ELi0ELi1EEviiiPT_S1_S1_ii_param_3,
	.param .u64 .ptr .align 1 _Z9cuda_gemmIiLi256ELi2ELi1ELi16ELi128ELi128ELi32ELi0ELi1EEviiiPT_S1_S1_ii_param_4,
	.param .u64 .ptr .align 1 _Z9cuda_gemmIiLi256ELi2ELi1ELi16ELi128ELi128ELi32ELi0ELi1EEviiiPT_S1_S1_ii_param_5,
	.param .u32 _Z9cuda_gemmIiLi256ELi2ELi1ELi16ELi128ELi128ELi32ELi0ELi1EEviiiPT_S1_S1_ii_param_6,
	.param .u32 _Z9cuda_gemmIiLi256ELi2ELi1ELi16ELi128ELi128ELi32ELi0ELi1EEviiiPT_S1_S1_ii_param_7
)
.maxntid 256
{
	.reg .pred 	%p<16>;
	.reg .b16 	%rs<8>;
	.reg .b32 	%r<128>;
	.reg .b64 	%rd<36>;
	// demoted variable
	.shared .align 128 .b8 _ZZ9cuda_gemmIiLi256ELi2ELi1ELi16ELi128ELi128ELi32ELi0ELi1EEviiiPT_S1_S1_iiE11kron_fac_sh[16512];
	// demoted variable
	.shared .align 128 .b8 _ZZ9cuda_gemmIiLi256ELi2ELi1ELi16ELi128ELi128ELi32ELi0ELi1EEviiiPT_S1_S1_iiE3Ash[64];
	ld.param.u32 	%r50, [_Z9cuda_gemmIiLi256ELi2ELi1ELi16ELi128ELi128ELi32ELi0ELi1EEviiiPT_S1_S1_ii_param_2];
	ld.param.u64 	%rd8, [_Z9cuda_gemmIiLi256ELi2ELi1ELi16ELi128ELi128ELi32ELi0ELi1EEviiiPT_S1_S1_ii_param_3];
	ld.param.u64 	%rd9, [_Z9cuda_gemmIiLi256ELi2ELi1ELi16ELi128ELi128ELi32ELi0ELi1EEviiiPT_S1_S1_ii_param_4];
	cvta.to.global.u64 	%rd1, %rd8;
	cvta.to.global.u64 	%rd2, %rd9;
	and.b32  	%r51, %r50, -16;
	setp.eq.s32 	%p1, %r51, 1024;
	@%p1 bra 	$L__BB221_3;
	setp.ne.s32 	%p2, %r51, 512;
	@%p2 bra 	$L__BB221_4;
	mov.u32 	%r53, %ctaid.x;
	shr.u32 	%r120, %r53, 5;
	and.b32  	%r119, %r53, 31;
	bra.uni 	$L__BB221_5;
$L__BB221_3:
	mov.u32 	%r52, %ctaid.x;
	shr.u32 	%r120, %r52, 6;
	and.b32  	%r119, %r52, 63;
	bra.uni 	$L__BB221_5;
$L__BB221_4:
	mov.u32 	%r54, %ctaid.x;
	shr.s32 	%r55, %r50, 31;
	shr.u32 	%r56, %r55, 28;
	add.s32 	%r57, %r50, %r56;
	shr.s32 	%r58, %r57, 4;
	div.u32 	%r120, %r54, %r58;
	mul.lo.s32 	%r59, %r120, %r58;
	sub.s32 	%r119, %r54, %r59;
$L__BB221_5:
	mov.u32 	%r121, %ctaid.y;
	mov.u32 	%r10, %nctaid.y;
	shl.b32 	%r11, %r10, 1;
	setp.ge.u32 	%p3, %r121, %r11;
	@%p3 bra 	$L__BB221_21;
	mov.u32 	%r12, %tid.x;
	shl.b32 	%r13, %r119, 4;
	mov.u32 	%r60, %ntid.x;
	shr.u32 	%r14, %r12, 5;
	shl.b32 	%r61, %r120, 5;
	and.b32  	%r62, %r12, 31;
	or.b32  	%r15, %r61, %r62;
	mov.u32 	%r63, _ZZ9cuda_gemmIiLi256ELi2ELi1ELi16ELi128ELi128ELi32ELi0ELi1EEviiiPT_S1_S1_iiE11kron_fac_sh;
	mad.lo.s32 	%r16, %r62, 516, %r63;
	shr.u32 	%r17, %r60, 5;
	add.s32 	%r18, %r12, %r60;
	max.u32 	%r64, %r18, 16;
	setp.lt.u32 	%p4, %r18, 16;
	selp.u32 	%r65, 1, 0, %p4;
	add.s32 	%r66, %r18, %r65;
	sub.s32 	%r67, %r64, %r66;
	div.u32 	%r68, %r67, %r60;
	add.s32 	%r19, %r68, %r65;
	add.s32 	%r20, %r14, %r17;
	shl.b32 	%r69, %r12, 2;
	mov.u32 	%r70, _ZZ9cuda_gemmIiLi256ELi2ELi1ELi16ELi128ELi128ELi32ELi0ELi1EEviiiPT_S1_S1_iiE3Ash;
	add.s32 	%r21, %r70, %r69;
	shl.b32 	%r22, %r60, 2;
	add.s32 	%r23, %r21, %r22;
	add.s32 	%r24, %r18, %r60;
	cvt.u16.u32 	%rs2, %r20;
	xor.b16  	%rs3, %rs2, 127;
	and.b16  	%rs4, %rs3, 255;
	cvt.u16.u32 	%rs5, %r17;
	and.b16  	%rs6, %rs5, 255;
	div.u16 	%rs7, %rs4, %rs6;
	and.b16  	%rs1, %rs7, 3;
	shl.b32 	%r71, %r14, 2;
	add.s32 	%r25, %r16, %r71;
	shl.b32 	%r26, %r17, 2;
	add.s32 	%r27, %r25, %r26;
	add.s32 	%r28, %r20, %r17;
	shl.b32 	%r29, %r60, 4;
	shl.b32 	%r30, %r60, 3;
	mul.lo.s32 	%r31, %r60, 12;
	mul.wide.u32 	%rd10, %r60, 4;
	add.s64 	%rd3, %rd1, %rd10;
	mul.wide.u32 	%rd11, %r60, 8;
	add.s64 	%rd4, %rd1, %rd11;
	mul.wide.u32 	%rd12, %r60, 12;
	add.s64 	%rd5, %rd1, %rd12;
	cvt.u64.u32 	%rd14, %r22;
$L__BB221_7:
	setp.gt.u32 	%p5, %r12, 15;
	@%p5 bra 	$L__BB221_15;
	and.b32  	%r33, %r19, 3;
	setp.eq.s32 	%p6, %r33, 3;
	mul.lo.s32 	%r34, %r121, %r50;
	mov.u32 	%r122, %r12;
	@%p6 bra 	$L__BB221_12;
	setp.eq.s32 	%p7, %r33, 0;
	add.s32 	%r72, %r34, %r13;
	add.s32 	%r73, %r72, %r12;
	mul.wide.s32 	%rd13, %r73, 4;
	add.s64 	%rd6, %rd1, %rd13;
	ld.global.u32 	%r74, [%rd6];
	st.shared.u32 	[%r21], %r74;
	mov.u32 	%r122, %r18;
	@%p7 bra 	$L__BB221_12;
	setp.eq.s32 	%p8, %r33, 1;
	add.s64 	%rd7, %rd6, %rd14;
	ld.global.u32 	%r75, [%rd7];
	st.shared.u32 	[%r23], %r75;
	mov.u32 	%r122, %r24;
	@%p8 bra 	$L__BB221_12;
	mov.u32 	%r76, %ntid.x;
	add.s32 	%r122, %r24, %r76;
	add.s64 	%rd16, %rd7, %rd14;
	ld.global.u32 	%r77, [%rd16];
	add.s32 	%r78, %r23, %r22;
	st.shared.u32 	[%r78], %r77;
$L__BB221_12:
	setp.lt.u32 	%p9, %r19, 3;
	@%p9 bra 	$L__BB221_15;
	shl.b32 	%r79, %r122, 2;
	mov.u32 	%r80, _ZZ9cuda_gemmIiLi256ELi2ELi1ELi16ELi128ELi128ELi32ELi0ELi1EEviiiPT_S1_S1_iiE3Ash;
	add.s32 	%r124, %r80, %r79;
	add.s32 	%r81, %r13, %r122;
	add.s32 	%r123, %r81, %r34;
$L__BB221_14:
	mul.wide.s32 	%rd17, %r123, 4;
	add.s64 	%rd18, %rd3, %rd17;
	add.s64 	%rd19, %rd4, %rd17;
	add.s64 	%rd20, %rd5, %rd17;
	add.s64 	%rd21, %rd1, %rd17;
	ld.global.u32 	%r82, [%rd21];
	st.shared.u32 	[%r124], %r82;
	ld.global.u32 	%r83, [%rd18];
	add.s32 	%r84, %r124, %r22;
	st.shared.u32 	[%r84], %r83;
	ld.global.u32 	%r85, [%rd19];
	add.s32 	%r86, %r124, %r30;
	st.shared.u32 	[%r86], %r85;
	ld.global.u32 	%r87, [%rd20];
	add.s32 	%r88, %r124, %r31;
	st.shared.u32 	[%r88], %r87;
	add.s32 	%r122, %r122, %r22;
	add.s32 	%r124, %r124, %r29;
	add.s32 	%r123, %r123, %r22;
	setp.lt.u32 	%p10, %r122, 16;
	@%p10 bra 	$L__BB221_14;
$L__BB221_15:
	setp.eq.s16 	%p11, %rs1, 2;
	mov.u32 	%r126, %r14;
	@%p11 bra 	$L__BB221_19;
	setp.eq.s16 	%p12, %rs1, 3;
	shl.b32 	%r89, %r14, 7;
	add.s32 	%r90, %r89, %r15;
	mul.wide.u32 	%rd22, %r90, 4;
	add.s64 	%rd23, %rd2, %rd22;
	ld.global.u32 	%r91, [%rd23];
	st.shared.u32 	[%r25], %r91;
	mov.u32 	%r126, %r20;
	@%p12 bra 	$L__BB221_19;
	setp.eq.s16 	%p13, %rs1, 0;
	shl.b32 	%r92, %r20, 7;
	add.s32 	%r93, %r92, %r15;
	mul.wide.u32 	%rd24, %r93, 4;
	add.s64 	%rd25, %rd2, %rd24;
	ld.global.u32 	%r94, [%rd25];
	st.shared.u32 	[%r27], %r94;
	mov.u32 	%r126, %r28;
	@%p13 bra 	$L__BB221_19;
	add.s32 	%r126, %r28, %r17;
	shl.b32 	%r95, %r28, 7;
	add.s32 	%r96, %r95, %r15;
	mul.wide.u32 	%rd26, %r96, 4;
	add.s64 	%rd27, %rd2, %rd26;
	ld.global.u32 	%r97, [%rd27];
	add.s32 	%r98, %r27, %r26;
	st.shared.u32 	[%r98], %r97;
$L__BB221_19:
	shl.b32 	%r99, %r126, 7;
	add.s32 	%r100, %r99, %r15;
	mul.wide.s32 	%rd28, %r100, 4;
	add.s64 	%rd29, %rd2, %rd28;
	ld.global.u32 	%r101, [%rd29];
	shl.b32 	%r102, %r126, 2;
	add.s32 	%r103, %r16, %r102;
	st.shared.u32 	[%r103], %r101;
	add.s32 	%r104, %r126, %r17;
	shl.b32 	%r105, %r104, 7;
	add.s32 	%r106, %r105, %r15;
	mul.wide.s32 	%rd30, %r106, 4;
	add.s64 	%rd31, %rd2, %rd30;
	ld.global.u32 	%r107, [%rd31];
	add.s32 	%r108, %r103, %r26;
	st.shared.u32 	[%r108], %r107;
	add.s32 	%r109, %r104, %r17;
	shl.b32 	%r110, %r109, 7;
	add.s32 	%r111, %r110, %r15;
	mul.wide.s32 	%rd32, %r111, 4;
	add.s64 	%rd33, %rd2, %rd32;
	ld.global.u32 	%r112, [%rd33];
	add.s32 	%r113, %r108, %r26;
	st.shared.u32 	[%r113], %r112;
	add.s32 	%r114, %r109, %r17;
	shl.b32 	%r115, %r114, 7;
	add.s32 	%r116, %r115, %r15;
	mul.wide.s32 	%rd34, %r116, 4;
	add.s64 	%rd35, %rd2, %rd34;
	ld.global.u32 	%r117, [%rd35];
	add.s32 	%r118, %r113, %r26;
	st.shared.u32 	[%r118], %r117;
	add.s32 	%r126, %r26, %r126;
	setp.lt.u32 	%p14, %r126, 128;
	@%p14 bra 	$L__BB221_19;
	bar.sync 	0;
	bar.sync 	0;
	add.s32 	%r121, %r121, %r10;
	setp.lt.u32 	%p15, %r121, %r11;
	@%p15 bra 	$L__BB221_7;
$L__BB221_21:
	ret;

}
	// .globl	_Z9cuda_gemmIiLi256ELi2ELi1ELi16ELi128ELi128ELi32ELi1ELi0EEviiiPT_S1_S1_ii
.visible .entry _Z9cuda_gemmIiLi256ELi2ELi1ELi16ELi128ELi128ELi32ELi1ELi0EEviiiPT_S1_S1_ii(
	.param .u32 _Z9cuda_gemmIiLi256ELi2ELi1ELi16ELi128ELi128ELi32ELi1ELi0EEviiiPT_S1_S1_ii_param_0,
	.param .u32 _Z9cuda_gemmIiLi256ELi2ELi1ELi16ELi128ELi128ELi32ELi1ELi0EEviiiPT_S1_S1_ii_param_1,
	.param .u32 _Z9cuda_gemmIiLi256ELi2ELi1ELi16ELi128ELi128ELi32ELi1ELi0EEviiiPT_S1_S1_ii_param_2,
	.param .u64 .ptr .align 1 _Z9cuda_gemmIiLi256ELi2ELi1ELi16ELi128ELi128ELi32ELi1ELi0EEviiiPT_S1_S1_ii_param_3,
	.param .u64 .ptr .align 1 _Z9cuda_gemmIiLi256ELi2ELi1ELi16ELi128ELi128ELi32ELi1ELi0EEviiiPT_S1_S1_ii_param_4,
	.param .u64 .ptr .align 1 _Z9cuda_gemmIiLi256ELi2ELi1ELi16ELi128ELi128ELi32ELi1ELi0EEviiiPT_S1_S1_ii_param_5,
	.param .u32 _Z9cuda_gemmIiLi256ELi2ELi1ELi16ELi128ELi128ELi32ELi1ELi0EEviiiPT_S1_S1_ii_param_6,
	.param .u32 _Z9cuda_gemmIiLi256ELi2ELi1ELi16ELi128ELi128ELi32ELi1ELi0EEviiiPT_S1_S1_ii_param_7
)
.maxntid 256
{
	.reg .pred 	%p<144>;
	.reg .b32 	%r<1081>;
	.reg .b64 	%rd<25>;
	// demoted variable
	.shared .align 128 .b8 _ZZ9cuda_gemmIiLi256ELi2ELi1ELi16ELi128ELi128ELi32ELi1ELi0EEviiiPT_S1_S1_iiE11kron_fac_sh[16512];
	// demoted variable
	.shared .align 128 .b8 _ZZ9cuda_gemmIiLi256ELi2ELi1ELi16ELi128ELi128ELi32ELi1ELi0EEviiiPT_S1_S1_iiE3Ash[64];
	// demoted variable
	.shared .align 128 .b8 _ZZ9cuda_gemmIiLi256ELi2ELi1ELi16ELi128ELi128ELi32ELi1ELi0EEviiiPT_S1_S1_iiE3Csh[16];
	ld.param.u64 	%rd8, [_Z9cuda_gemmIiLi256ELi2ELi1ELi16ELi128ELi128ELi32ELi1ELi0EEviiiPT_S1_S1_ii_param_3];
	ld.param.u64 	%rd6, [_Z9cuda_gemmIiLi256ELi2ELi1ELi16ELi128ELi128ELi32ELi1ELi0EEviiiPT_S1_S1_ii_param_4];
	ld.param.u64 	%rd7, [_Z9cuda_gemmIiLi256ELi2ELi1ELi16ELi128ELi128ELi32ELi1ELi0EEviiiPT_S1_S1_ii_param_5];
	ld.param.u32 	%r365, [_Z9cuda_gemmIiLi256ELi2ELi1ELi16ELi128ELi128ELi32ELi1ELi0EEviiiPT_S1_S1_ii_param_6];
	ld.param.u32 	%r366, [_Z9cuda_gemmIiLi256ELi2ELi1ELi16ELi128ELi128ELi32ELi1ELi0EEviiiPT_S1_S1_ii_param_7];
	cvta.to.global.u64 	%rd1, %rd8;
	mov.u32 	%r1, %tid.x;
	setp.lt.s32 	%p1, %r366, 16;
	shr.u32 	%r2, %r366, 4;
	selp.b32 	%r3, 1, %r2, %p1;
	div.s32 	%r4, 16, %r366;
	mul.lo.s32 	%r367, %r4, %r3;
	min.s32 	%r5, %r367, 256;
	div.u32 	%r7, %r1, %r5;
	mul.lo.s32 	%r368, %r7, %r5;
	sub.s32 	%r369, %r1, %r368;
	div.u32 	%r6, %r369, %r3;
	mov.u32 	%r8, %ntid.x;
	div.u32 	%r9, %r8, %r5;
	mov.u32 	%r905, %ctaid.y;
	mov.u32 	%r370, %nctaid.y;
	shl.b32 	%r371, %r370, 1;
	setp.ge.u32 	%p2, %r905, %r371;
	@%p2 bra 	$L__BB222_159;
	mov.u32 	%r373, %ctaid.x;
	shl.b32 	%r374, %r373, 5;
	and.b32  	%r11, %r1, 31;
	or.b32  	%r12, %r374, %r11;
	and.b32  	%r375, %r6, 15;
	rem.u32 	%r376, %r1, %r3;
	shl.b32 	%r13, %r376, 4;
	min.s32 	%r14, %r365, 32;
	min.u32 	%r377, %r366, 16;
	or.b32  	%r15, %r375, %r13;
	shl.b32 	%r378, %r3, 8;
	sub.s32 	%r16, 8223, %r378;
	add.s32 	%r379, %r1, %r8;
	max.u32 	%r380, %r379, 16;
	setp.lt.u32 	%p3, %r379, 16;
	selp.u32 	%r381, 1, 0, %p3;
	add.s32 	%r382, %r379, %r381;
	sub.s32 	%r383, %r380, %r382;
	div.u32 	%r384, %r383, %r8;
	add.s32 	%r17, %r384, %r381;
	shl.b32 	%r18, %r8, 2;
	add.s32 	%r385, %r6, 2;
	and.b32  	%r19, %r385, 15;
	setp.gt.u32 	%p4, %r366, %r375;
	selp.b32 	%r386, 0, %r377, %p4;
	sub.s32 	%r20, %r15, %r386;
	add.s32 	%r387, %r375, 1;
	setp.lt.u32 	%p5, %r387, %r377;
	selp.b32 	%r388, 0, %r377, %p5;
	sub.s32 	%r21, %r15, %r388;
	add.s32 	%r389, %r375, 2;
	setp.lt.u32 	%p6, %r389, %r377;
	selp.b32 	%r390, 0, %r377, %p6;
	sub.s32 	%r22, %r15, %r390;
	add.s32 	%r391, %r375, 3;
	setp.lt.u32 	%p7, %r391, %r377;
	selp.b32 	%r392, 0, %r377, %p7;
	sub.s32 	%r23, %r15, %r392;
	add.s32 	%r393, %r375, 4;
	setp.lt.u32 	%p8, %r393, %r377;
	selp.b32 	%r394, 0, %r377, %p8;
	sub.s32 	%r24, %r15, %r394;
	add.s32 	%r395, %r375, 5;
	setp.lt.u32 	%p9, %r395, %r377;
	selp.b32 	%r396, 0, %r377, %p9;
	sub.s32 	%r25, %r15, %r396;
	add.s32 	%r397, %r375, 6;
	setp.lt.u32 	%p10, %r397, %r377;
	selp.b32 	%r398, 0, %r377, %p10;
	sub.s32 	%r26, %r15, %r398;
	add.s32 	%r399, %r375, 7;
	setp.lt.u32 	%p11, %r399, %r377;
	selp.b32 	%r400, 0, %r377, %p11;
	sub.s32 	%r27, %r15, %r400;
	add.s32 	%r401, %r375, 8;
	setp.lt.u32 	%p12, %r401, %r377;
	selp.b32 	%r402, 0, %r377, %p12;
	sub.s32 	%r28, %r15, %r402;
	add.s32 	%r403, %r375, 9;
	setp.lt.u32 	%p13, %r403, %r377;
	selp.b32 	%r404, 0, %r377, %p13;
	sub.s32 	%r29, %r15, %r404;
	add.s32 	%r405, %r375, 10;
	setp.lt.u32 	%p14, %r405, %r377;
	selp.b32 	%r406, 0, %r377, %p14;
	sub.s32 	%r30, %r15, %r406;
	add.s32 	%r407, %r375, 11;
	setp.lt.u32 	%p15, %r407, %r377;
	selp.b32 	%r408, 0, %r377, %p15;
	sub.s32 	%r31, %r15, %r408;
	add.s32 	%r409, %r375, 12;
	setp.lt.u32 	%p16, %r409, %r377;
	selp.b32 	%r410, 0, %r377, %p16;
	sub.s32 	%r32, %r15, %r410;
	add.s32 	%r411, %r375, 13;
	setp.lt.u32 	%p17, %r411, %r377;
	selp.b32 	%r412, 0, %r377, %p17;
	sub.s32 	%r33, %r15, %r412;
	add.s32 	%r413, %r375, 14;
	setp.lt.u32 	%p18, %r413, %r377;
	selp.b32 	%r414, 0, %r377, %p18;
	sub.s32 	%r34, %r15, %r414;
	add.s32 	%r415, %r375, 15;
	setp.lt.u32 	%p19, %r415, %r377;
	selp.b32 	%r416, 0, %r377, %p19;
	sub.s32 	%r35, %r15, %r416;
	cvta.to.global.u64 	%rd2, %rd7;
	cvta.to.global.u64 	%rd3, %rd6;
	mul.wide.u32 	%rd14, %r8, 4;
	mul.wide.u32 	%rd17, %r8, 8;
	mul.wide.u32 	%rd19, %r8, 12;
$L__BB222_2:
	setp.gt.u32 	%p20, %r1, 15;
	@%p20 bra 	$L__BB222_10;
	and.b32  	%r417, %r17, 3;
	setp.eq.s32 	%p21, %r417, 3;
	shl.b32 	%r53, %r905, 4;
	mov.u32 	%r906, %r1;
	@%p21 bra 	$L__BB222_7;
	add.s32 	%r906, %r1, %r8;
	and.b32  	%r418, %r17, 3;
	setp.eq.s32 	%p22, %r418, 0;
	add.s32 	%r419, %r53, %r1;
	mul.wide.s32 	%rd9, %r419, 4;
	add.s64 	%rd4, %rd1, %rd9;
	ld.global.u32 	%r420, [%rd4];
	shl.b32 	%r421, %r1, 2;
	mov.u32 	%r422, _ZZ9cuda_gemmIiLi256ELi2ELi1ELi16ELi128ELi128ELi32ELi1ELi0EEviiiPT_S1_S1_iiE3Ash;
	add.s32 	%r423, %r422, %r421;
	st.shared.u32 	[%r423], %r420;
	@%p22 bra 	$L__BB222_7;
	add.s32 	%r424, %r1, %r8;
	add.s32 	%r906, %r424, %r8;
	and.b32  	%r425, %r17, 3;
	setp.eq.s32 	%p23, %r425, 1;
	cvt.u64.u32 	%rd10, %r18;
	add.s64 	%rd5, %rd4, %rd10;
	ld.global.u32 	%r426, [%rd5];
	shl.b32 	%r427, %r1, 2;
	mov.u32 	%r428, _ZZ9cuda_gemmIiLi256ELi2ELi1ELi16ELi128ELi128ELi32ELi1ELi0EEviiiPT_S1_S1_iiE3Ash;
	add.s32 	%r429, %r428, %r427;
	add.s32 	%r430, %r429, %r18;
	st.shared.u32 	[%r430], %r426;
	@%p23 bra 	$L__BB222_7;
	add.s32 	%r431, %r1, %r8;
	add.s32 	%r432, %r431, %r8;
	add.s32 	%r906, %r432, %r8;
	cvt.u64.u32 	%rd11, %r18;
	add.s64 	%rd12, %rd5, %rd11;
	ld.global.u32 	%r433, [%rd12];
	shl.b32 	%r434, %r1, 2;
	mov.u32 	%r435, _ZZ9cuda_gemmIiLi256ELi2ELi1ELi16ELi128ELi128ELi32ELi1ELi0EEviiiPT_S1_S1_iiE3Ash;
	add.s32 	%r436, %r435, %r434;
	add.s32 	%r437, %r436, %r18;
	add.s32 	%r438, %r437, %r18;
	st.shared.u32 	[%r438], %r433;
$L__BB222_7:
	setp.lt.u32 	%p24, %r17, 3;
	@%p24 bra 	$L__BB222_10;
	shl.b32 	%r439, %r906, 2;
	mov.u32 	%r440, _ZZ9cuda_gemmIiLi256ELi2ELi1ELi16ELi128ELi128ELi32ELi1ELi0EEviiiPT_S1_S1_iiE3Ash;
	add.s32 	%r908, %r440, %r439;
	add.s32 	%r907, %r906, %r53;
$L__BB222_9:
	mul.wide.s32 	%rd13, %r907, 4;
	add.s64 	%rd15, %rd1, %rd13;
	add.s64 	%rd16, %rd15, %rd14;
	add.s64 	%rd18, %rd15, %rd17;
	add.s64 	%rd20, %rd15, %rd19;
	ld.global.u32 	%r441, [%rd15];
	st.shared.u32 	[%r908], %r441;
	ld.global.u32 	%r442, [%rd16];
	add.s32 	%r443, %r908, %r18;
	st.shared.u32 	[%r443], %r442;
	ld.global.u32 	%r444, [%rd18];
	shl.b32 	%r445, %r8, 3;
	add.s32 	%r446, %r908, %r445;
	st.shared.u32 	[%r446], %r444;
	ld.global.u32 	%r447, [%rd20];
	mad.lo.s32 	%r448, %r8, 12, %r908;
	st.shared.u32 	[%r448], %r447;
	add.s32 	%r906, %r906, %r18;
	shl.b32 	%r449, %r8, 4;
	add.s32 	%r908, %r908, %r449;
	add.s32 	%r907, %r907, %r18;
	setp.lt.u32 	%p25, %r906, 16;
	@%p25 bra 	$L__BB222_9;
$L__BB222_10:
	setp.gt.u32 	%p26, %r1, 3;
	mov.u32 	%r910, %r1;
	@%p26 bra 	$L__BB222_12;
$L__BB222_11:
	shl.b32 	%r450, %r910, 2;
	mov.u32 	%r451, _ZZ9cuda_gemmIiLi256ELi2ELi1ELi16ELi128ELi128ELi32ELi1ELi0EEviiiPT_S1_S1_iiE3Csh;
	add.s32 	%r452, %r451, %r450;
	mov.b32 	%r453, 0;
	st.shared.u32 	[%r452], %r453;
	add.s32 	%r910, %r910, %r8;
	setp.lt.u32 	%p27, %r910, 4;
	@%p27 bra 	$L__BB222_11;
$L__BB222_12:
	shr.u32 	%r454, %r1, 5;
	setp.ge.s32 	%p28, %r454, %r366;
	@%p28 bra 	$L__BB222_15;
	shr.u32 	%r911, %r1, 5;
$L__BB222_14:
	mad.lo.s32 	%r455, %r911, %r365, %r12;
	mul.wide.s32 	%rd21, %r455, 4;
	add.s64 	%rd22, %rd3, %rd21;
	ld.global.u32 	%r456, [%rd22];
	mov.u32 	%r457, _ZZ9cuda_gemmIiLi256ELi2ELi1ELi16ELi128ELi128ELi32ELi1ELi0EEviiiPT_S1_S1_iiE11kron_fac_sh;
	mad.lo.s32 	%r458, %r11, 516, %r457;
	shl.b32 	%r459, %r911, 2;
	add.s32 	%r460, %r458, %r459;
	st.shared.u32 	[%r460], %r456;
	shr.u32 	%r461, %r8, 5;
	add.s32 	%r911, %r911, %r461;
	setp.lt.s32 	%p29, %r911, %r366;
	@%p29 bra 	$L__BB222_14;
$L__BB222_15:
	setp.lt.s32 	%p30, %r4, 1;
	bar.sync 	0;
	@%p30 bra 	$L__BB222_155;
	add.s32 	%r462, %r6, 1;
	and.b32  	%r71, %r462, 15;
	add.s32 	%r463, %r6, 4;
	and.b32  	%r72, %r463, 15;
	add.s32 	%r464, %r6, 3;
	and.b32  	%r73, %r464, 15;
	add.s32 	%r465, %r6, 6;
	and.b32  	%r74, %r465, 15;
	add.s32 	%r466, %r6, 5;
	and.b32  	%r75, %r466, 15;
	and.b32  	%r467, %r6, 15;
	xor.b32  	%r76, %r467, 8;
	setp.ne.s32 	%p31, %r3, 1;
	@%p31 bra 	$L__BB222_85;
	mov.b32 	%r928, 0;
$L__BB222_18:
	setp.lt.s32 	%p106, %r366, 1;
	add.s32 	%r94, %r928, %r6;
	mul.lo.s32 	%r95, %r94, %r366;
	add.s32 	%r96, %r95, %r13;
	@%p106 bra 	$L__BB222_20;
	add.s32 	%r743, %r15, %r95;
	shl.b32 	%r744, %r743, 2;
	mov.u32 	%r745, _ZZ9cuda_gemmIiLi256ELi2ELi1ELi16ELi128ELi128ELi32ELi1ELi0EEviiiPT_S1_S1_iiE3Ash;
	add.s32 	%r746, %r745, %r744;
	ld.shared.u32 	%r1079, [%r746];
$L__BB222_20:
	setp.lt.s32 	%p107, %r366, 2;
	@%p107 bra 	$L__BB222_22;
	add.s32 	%r747, %r96, %r71;
	shl.b32 	%r748, %r747, 2;
	mov.u32 	%r749, _ZZ9cuda_gemmIiLi256ELi2ELi1ELi16ELi128ELi128ELi32ELi1ELi0EEviiiPT_S1_S1_iiE3Ash;
	add.s32 	%r750, %r749, %r748;
	ld.shared.u32 	%r1078, [%r750];
$L__BB222_22:
	setp.lt.s32 	%p108, %r366, 3;
	@%p108 bra 	$L__BB222_24;
	add.s32 	%r751, %r96, %r19;
	shl.b32 	%r752, %r751, 2;
	mov.u32 	%r753, _ZZ9cuda_gemmIiLi256ELi2ELi1ELi16ELi128ELi128ELi32ELi1ELi0EEviiiPT_S1_S1_iiE3Ash;
	add.s32 	%r754, %r753, %r752;
	ld.shared.u32 	%r1077, [%r754];
$L__BB222_24:
	setp.lt.s32 	%p109, %r366, 4;
	@%p109 bra 	$L__BB222_26;
	add.s32 	%r755, %r96, %r73;
	shl.b32 	%r756, %r755, 2;
	mov.u32 	%r757, _ZZ9cuda_gemmIiLi256ELi2ELi1ELi16ELi128ELi128ELi32ELi1ELi0EEviiiPT_S1_S1_iiE3Ash;
	add.s32 	%r758, %r757, %r756;
	ld.shared.u32 	%r1076, [%r758];
$L__BB222_26:
	setp.lt.s32 	%p110, %r366, 5;
	@%p110 bra 	$L__BB222_28;
	add.s32 	%r759, %r96, %r72;
	shl.b32 	%r760, %r759, 2;
	mov.u32 	%r761, _ZZ9cuda_gemmIiLi256ELi2ELi1ELi16ELi128ELi128ELi32ELi1ELi0EEviiiPT_S1_S1_iiE3Ash;
	add.s32 	%r762, %r761, %r760;
	ld.shared.u32 	%r1075, [%r762];
$L__BB222_28:
	setp.lt.s32 	%p111, %r366, 6;
	@%p111 bra 	$L__BB222_30;
	add.s32 	%r763, %r96, %r75;
	shl.b32 	%r764, %r763, 2;
	mov.u32 	%r765, _ZZ9cuda_gemmIiLi256ELi2ELi1ELi16ELi128ELi128ELi32ELi1ELi0EEviiiPT_S1_S1_iiE3Ash;
	add.s32 	%r766, %r765, %r764;
	ld.shared.u32 	%r1074, [%r766];
$L__BB222_30:
	setp.lt.s32 	%p112, %r366, 7;
	@%p112 bra 	$L__BB222_32;
	add.s32 	%r767, %r96, %r74;
	shl.b32 	%r768, %r767, 2;
	mov.u32 	%r769, _ZZ9cuda_gemmIiLi256ELi2ELi1ELi16ELi128ELi128ELi32ELi1ELi0EEviiiPT_S1_S1_iiE3Ash;
	add.s32 	%r770, %r769, %r768;
	ld.shared.u32 	%r1073, [%r770];
$L__BB222_32:
	setp.lt.s32 	%p113, %r366, 8;
	@%p113 bra 	$L__BB222_34;
	add.s32 	%r771, %r6, 7;
	and.b32  	%r772, %r771, 15;
	add.s32 	%r773, %r96, %r772;
	shl.b32 	%r774, %r773, 2;
	mov.u32 	%r775, _ZZ9cuda_gemmIiLi256ELi2ELi1ELi16ELi128ELi128ELi32ELi1ELi0EEviiiPT_S1_S1_iiE3Ash;
	add.s32 	%r776, %r775, %r774;
	ld.shared.u32 	%r1072, [%r776];
$L__BB222_34:
	setp.lt.s32 	%p114, %r366, 9;
	@%p114 bra 	$L__BB222_36;
	add.s32 	%r777, %r96, %r76;
	shl.b32 	%r778, %r777, 2;
	mov.u32 	%r779, _ZZ9cuda_gemmIiLi256ELi2ELi1ELi16ELi128ELi128ELi32ELi1ELi0EEviiiPT_S1_S1_iiE3Ash;
	add.s32 	%r780, %r779, %r778;
	ld.shared.u32 	%r1071, [%r780];
$L__BB222_36:
	setp.lt.s32 	%p115, %r366, 10;
	@%p115 bra 	$L__BB222_38;
	add.s32 	%r781, %r6, 9;
	and.b32  	%r782, %r781, 15;
	add.s32 	%r783, %r96, %r782;
	shl.b32 	%r784, %r783, 2;
	mov.u32 	%r785, _ZZ9cuda_gemmIiLi256ELi2ELi1ELi16ELi128ELi128ELi32ELi1ELi0EEviiiPT_S1_S1_iiE3Ash;
	add.s32 	%r786, %r785, %r784;
	ld.shared.u32 	%r1070, [%r786];
$L__BB222_38:
	setp.lt.s32 	%p116, %r366, 11;
	@%p116 bra 	$L__BB222_40;
	add.s32 	%r787, %r6, 10;
	and.b32  	%r788, %r787, 15;
	add.s32 	%r789, %r96, %r788;
	shl.b32 	%r790, %r789, 2;
	mov.u32 	%r791, _ZZ9cuda_gemmIiLi256ELi2ELi1ELi16ELi128ELi128ELi32ELi1ELi0EEviiiPT_S1_S1_iiE3Ash;
	add.s32 	%r792, %r791, %r790;
	ld.shared.u32 	%r1069, [%r792];
$L__BB222_40:
	setp.lt.s32 	%p117, %r366, 12;
	@%p117 bra 	$L__BB222_42;
	add.s32 	%r793, %r6, 11;
	and.b32  	%r794, %r793, 15;
	add.s32 	%r795, %r96, %r794;
	shl.b32 	%r796, %r795, 2;
	mov.u32 	%r797, _ZZ9cuda_gemmIiLi256ELi2ELi1ELi16ELi128ELi128ELi32ELi1ELi0EEviiiPT_S1_S1_iiE3Ash;
	add.s32 	%r798, %r797, %r796;
	ld.shared.u32 	%r1068, [%r798];
$L__BB222_42:
	setp.lt.s32 	%p118, %r366, 13;
	@%p118 bra 	$L__BB222_44;
	add.s32 	%r799, %r6, 12;
	and.b32  	%r800, %r799, 15;
	add.s32 	%r801, %r96, %r800;
	shl.b32 	%r802, %r801, 2;
	mov.u32 	%r803, _ZZ9cuda_gemmIiLi256ELi2ELi1ELi16ELi128ELi128ELi32ELi1ELi0EEviiiPT_S1_S1_iiE3Ash;
	add.s32 	%r804, %r803, %r802;
	ld.shared.u32 	%r1067, [%r804];
$L__BB222_44:
	setp.lt.s32 	%p119, %r366, 14;
	@%p119 bra 	$L__BB222_46;
	add.s32 	%r805, %r6, 13;
	and.b32  	%r806, %r805, 15;
	add.s32 	%r807, %r96, %r806;
	shl.b32 	%r808, %r807, 2;
	mov.u32 	%r809, _ZZ9cuda_gemmIiLi256ELi2ELi1ELi16ELi128ELi128ELi32ELi1ELi0EEviiiPT_S1_S1_iiE3Ash;
	add.s32 	%r810, %r809, %r808;
	ld.shared.u32 	%r1066, [%r810];
$L__BB222_46:
	setp.lt.s32 	%p120, %r366, 15;
	@%p120 bra 	$L__BB222_48;
	add.s32 	%r811, %r6, 14;
	and.b32  	%r812, %r811, 15;
	add.s32 	%r813, %r96, %r812;
	shl.b32 	%r814, %r813, 2;
	mov.u32 	%r815, _ZZ9cuda_gemmIiLi256ELi2ELi1ELi16ELi128ELi128ELi32ELi1ELi0EEviiiPT_S1_S1_iiE3Ash;
	add.s32 	%r816, %r815, %r814;
	ld.shared.u32 	%r1065, [%r816];
$L__BB222_48:
	setp.lt.s32 	%p121, %r366, 16;
	@%p121 bra 	$L__BB222_50;
	add.s32 	%r817, %r6, -1;
	and.b32  	%r818, %r817, 15;
	add.s32 	%r819, %r96, %r818;
	shl.b32 	%r820, %r819, 2;
	mov.u32 	%r821, _ZZ9cuda_gemmIiLi256ELi2ELi1ELi16ELi128ELi128ELi32ELi1ELi0EEviiiPT_S1_S1_iiE3Ash;
	add.s32 	%r822, %r821, %r820;
	ld.shared.u32 	%r1064, [%r822];
$L__BB222_50:
	setp.ge.s32 	%p122, %r7, %r14;
	mov.u32 	%r945, %r7;
	@%p122 bra 	$L__BB222_51;
	bra.uni 	$L__BB222_52;
$L__BB222_51:
	add.s32 	%r928, %r928, %r5;
	setp.lt.s32 	%p140, %r928, %r4;
	@%p140 bra 	$L__BB222_18;
	bra.uni 	$L__BB222_155;
$L__BB222_52:
	mov.u32 	%r824, _ZZ9cuda_gemmIiLi256ELi2ELi1ELi16ELi128ELi128ELi32ELi1ELi0EEviiiPT_S1_S1_iiE11kron_fac_sh;
	mad.lo.s32 	%r131, %r945, 516, %r824;
	mov.b32 	%r947, 0;
	@%p106 bra 	$L__BB222_54;
	shl.b32 	%r825, %r20, 2;
	add.s32 	%r826, %r131, %r825;
	ld.shared.u32 	%r827, [%r826];
	mul.lo.s32 	%r947, %r827, %r1079;
$L__BB222_54:
	@%p107 bra 	$L__BB222_56;
	shl.b32 	%r828, %r21, 2;
	add.s32 	%r829, %r131, %r828;
	ld.shared.u32 	%r830, [%r829+4];
	mad.lo.s32 	%r947, %r830, %r1078, %r947;
$L__BB222_56:
	@%p108 bra 	$L__BB222_58;
	shl.b32 	%r831, %r22, 2;
	add.s32 	%r832, %r131, %r831;
	ld.shared.u32 	%r833, [%r832+8];
	mad.lo.s32 	%r947, %r833, %r1077, %r947;
$L__BB222_58:
	@%p109 bra 	$L__BB222_60;
	shl.b32 	%r834, %r23, 2;
	add.s32 	%r835, %r131, %r834;
	ld.shared.u32 	%r836, [%r835+12];
	mad.lo.s32 	%r947, %r836, %r1076, %r947;
$L__BB222_60:
	@%p110 bra 	$L__BB222_62;
	shl.b32 	%r837, %r24, 2;
	add.s32 	%r838, %r131, %r837;
	ld.shared.u32 	%r839, [%r838+16];
	mad.lo.s32 	%r947, %r839, %r1075, %r947;
$L__BB222_62:
	setp.lt.s32 	%p128, %r366, 6;
	@%p128 bra 	$L__BB222_64;
	shl.b32 	%r840, %r25, 2;
	add.s32 	%r841, %r131, %r840;
	ld.shared.u32 	%r842, [%r841+20];
	mad.lo.s32 	%r947, %r842, %r1074, %r947;
$L__BB222_64:
	setp.lt.s32 	%p129, %r366, 7;
	@%p129 bra 	$L__BB222_66;
	shl.b32 	%r843, %r26, 2;
	add.s32 	%r844, %r131, %r843;
	ld.shared.u32 	%r845, [%r844+24];
	mad.lo.s32 	%r947, %r845, %r1073, %r947;
$L__BB222_66:
	setp.lt.s32 	%p130, %r366, 8;
	@%p130 bra 	$L__BB222_68;
	shl.b32 	%r846, %r27, 2;
	add.s32 	%r847, %r131, %r846;
	ld.shared.u32 	%r848, [%r847+28];
	mad.lo.s32 	%r947, %r848, %r1072, %r947;
$L__BB222_68:
	setp.lt.s32 	%p131, %r366, 9;
	@%p131 bra 	$L__BB222_70;
	shl.b32 	%r849, %r28, 2;
	add.s32 	%r850, %r131, %r849;
	ld.shared.u32 	%r851, [%r850+32];
	mad.lo.s32 	%r947, %r851, %r1071, %r947;
$L__BB222_70:
	setp.lt.s32 	%p132, %r366, 10;
	@%p132 bra 	$L__BB222_72;
	shl.b32 	%r852, %r29, 2;
	add.s32 	%r853, %r131, %r852;
	ld.shared.u32 	%r854, [%r853+36];
	mad.lo.s32 	%r947, %r854, %r1070, %r947;
$L__BB222_72:
	setp.lt.s32 	%p133, %r366, 11;
	@%p133 bra 	$L__BB222_74;
	shl.b32 	%r855, %r30, 2;
	add.s32 	%r856, %r131, %r855;
	ld.shared.u32 	%r857, [%r856+40];
	mad.lo.s32 	%r947, %r857, %r1069, %r947;
$L__BB222_74:
	setp.lt.s32 	%p134, %r366, 12;
	@%p134 bra 	$L__BB222_76;
	shl.b32 	%r858, %r31, 2;
	add.s32 	%r859, %r131, %r858;
	ld.shared.u32 	%r860, [%r859+44];
	mad.lo.s32 	%r947, %r860, %r1068, %r947;
$L__BB222_76:
	setp.lt.s32 	%p135, %r366, 13;
	@%p135 bra 	$L__BB222_78;
	shl.b32 	%r861, %r32, 2;
	add.s32 	%r862, %r131, %r861;
	ld.shared.u32 	%r863, [%r862+48];
	mad.lo.s32 	%r947, %r863, %r1067, %r947;
$L__BB222_78:
	setp.lt.s32 	%p136, %r366, 14;
	@%p136 bra 	$L__BB222_80;
	shl.b32 	%r864, %r33, 2;
	add.s32 	%r865, %r131, %r864;
	ld.shared.u32 	%r866, [%r865+52];
	mad.lo.s32 	%r947, %r866, %r1066, %r947;
$L__BB222_80:
	setp.lt.s32 	%p137, %r366, 15;
	@%p137 bra 	$L__BB222_82;
	shl.b32 	%r867, %r34, 2;
	add.s32 	%r868, %r131, %r867;
	ld.shared.u32 	%r869, [%r868+56];
	mad.lo.s32 	%r947, %r869, %r1065, %r947;
$L__BB222_82:
	setp.lt.s32 	%p138, %r366, 16;
	@%p138 bra 	$L__BB222_84;
	shl.b32 	%r870, %r35, 2;
	add.s32 	%r871, %r131, %r870;
	ld.shared.u32 	%r872, [%r871+60];
	mad.lo.s32 	%r947, %r872, %r1064, %r947;
$L__BB222_84:
	mad.lo.s32 	%r873, %r945, %r4, %r94;
	shl.b32 	%r874, %r873, 2;
	mov.u32 	%r875, _ZZ9cuda_gemmIiLi256ELi2ELi1ELi16ELi128ELi128ELi32ELi1ELi0EEviiiPT_S1_S1_iiE3Csh;
	add.s32 	%r876, %r875, %r874;
	ld.shared.u32 	%r877, [%r876];
	add.s32 	%r878, %r877, %r947;
	st.shared.u32 	[%r876], %r878;
	add.s32 	%r945, %r945, %r9;
	setp.lt.s32 	%p139, %r945, %r14;
	@%p139 bra 	$L__BB222_52;
	bra.uni 	$L__BB222_51;
$L__BB222_85:
	setp.gt.u32 	%p32, %r366, 31;
	@%p32 bra 	$L__BB222_160;
	mov.b32 	%r1030, 0;
$L__BB222_87:
	setp.eq.s32 	%p33, %r366, 0;
	add.s32 	%r274, %r1030, %r6;
	mul.lo.s32 	%r275, %r274, %r366;
	add.s32 	%r276, %r275, %r13;
	@%p33 bra 	$L__BB222_89;
	add.s32 	%r469, %r15, %r275;
	shl.b32 	%r470, %r469, 2;
	mov.u32 	%r471, _ZZ9cuda_gemmIiLi256ELi2ELi1ELi16ELi128ELi128ELi32ELi1ELi0EEviiiPT_S1_S1_iiE3Ash;
	add.s32 	%r472, %r471, %r470;
	ld.shared.u32 	%r1079, [%r472];
$L__BB222_89:
	setp.lt.s32 	%p34, %r366, 2;
	@%p34 bra 	$L__BB222_91;
	add.s32 	%r473, %r276, %r71;
	shl.b32 	%r474, %r473, 2;
	mov.u32 	%r475, _ZZ9cuda_gemmIiLi256ELi2ELi1ELi16ELi128ELi128ELi32ELi1ELi0EEviiiPT_S1_S1_iiE3Ash;
	add.s32 	%r476, %r475, %r474;
	ld.shared.u32 	%r1078, [%r476];
$L__BB222_91:
	setp.lt.s32 	%p35, %r366, 3;
	@%p35 bra 	$L__BB222_93;
	add.s32 	%r477, %r276, %r19;
	shl.b32 	%r478, %r477, 2;
	mov.u32 	%r479, _ZZ9cuda_gemmIiLi256ELi2ELi1ELi16ELi128ELi128ELi32ELi1ELi0EEviiiPT_S1_S1_iiE3Ash;
	add.s32 	%r480, %r479, %r478;
	ld.shared.u32 	%r1077, [%r480];
$L__BB222_93:
	setp.lt.s32 	%p36, %r366, 4;
	@%p36 bra 	$L__BB222_95;
	add.s32 	%r481, %r276, %r73;
	shl.b32 	%r482, %r481, 2;
	mov.u32 	%r483, _ZZ9cuda_gemmIiLi256ELi2ELi1ELi16ELi128ELi128ELi32ELi1ELi0EEviiiPT_S1_S1_iiE3Ash;
	add.s32 	%r484, %r483, %r482;
	ld.shared.u32 	%r1076, [%r484];
$L__BB222_95:
	setp.lt.s32 	%p37, %r366, 5;
	@%p37 bra 	$L__BB222_97;
	add.s32 	%r485, %r276, %r72;
	shl.b32 	%r486, %r485, 2;
	mov.u32 	%r487, _ZZ9cuda_gemmIiLi256ELi2ELi1ELi16ELi128ELi128ELi32ELi1ELi0EEviiiPT_S1_S1_iiE3Ash;
	add.s32 	%r488, %r487, %r486;
	ld.shared.u32 	%r1075, [%r488];
$L__BB222_97:
	setp.lt.s32 	%p38, %r366, 6;
	@%p38 bra 	$L__BB222_99;
	add.s32 	%r489, %r276, %r75;
	shl.b32 	%r490, %r489, 2;
	mov.u32 	%r491, _ZZ9cuda_gemmIiLi256ELi2ELi1ELi16ELi128ELi128ELi32ELi1ELi0EEviiiPT_S1_S1_iiE3Ash;
	add.s32 	%r492, %r491, %r490;
	ld.shared.u32 	%r1074, [%r492];
$L__BB222_99:
	setp.lt.s32 	%p39, %r366, 7;
	@%p39 bra 	$L__BB222_101;
	add.s32 	%r493, %r276, %r74;
	shl.b32 	%r494, %r493, 2;
	mov.u32 	%r495, _ZZ9cuda_gemmIiLi256ELi2ELi1ELi16ELi128ELi128ELi32ELi1ELi0EEviiiPT_S1_S1_iiE3Ash;
	add.s32 	%r496, %r495, %r494;
	ld.shared.u32 	%r1073, [%r496];
$L__BB222_101:
	setp.lt.s32 	%p40, %r366, 8;
	@%p40 bra 	$L__BB222_103;
	add.s32 	%r497, %r6, 7;
	and.b32  	%r498, %r497, 15;
	add.s32 	%r499, %r276, %r498;
	shl.b32 	%r500, %r499, 2;
	mov.u32 	%r501, _ZZ9cuda_gemmIiLi256ELi2ELi1ELi16ELi128ELi128ELi32ELi1ELi0EEviiiPT_S1_S1_iiE3Ash;
	add.s32 	%r502, %r501, %r500;
	ld.shared.u32 	%r1072, [%r502];
$L__BB222_103:
	setp.lt.s32 	%p41, %r366, 9;
	@%p41 bra 	$L__BB222_105;
	add.s32 	%r503, %r276, %r76;
	shl.b32 	%r504, %r503, 2;
	mov.u32 	%r505, _ZZ9cuda_gemmIiLi256ELi2ELi1ELi16ELi128ELi128ELi32ELi1ELi0EEviiiPT_S1_S1_iiE3Ash;
	add.s32 	%r506, %r505, %r504;
	ld.shared.u32 	%r1071, [%r506];
$L__BB222_105:
	setp.lt.s32 	%p42, %r366, 10;
	@%p42 bra 	$L__BB222_107;
	add.s32 	%r507, %r6, 9;
	and.b32  	%r508, %r507, 15;
	add.s32 	%r509, %r276, %r508;
	shl.b32 	%r510, %r509, 2;
	mov.u32 	%r511, _ZZ9cuda_gemmIiLi256ELi2ELi1ELi16ELi128ELi128ELi32ELi1ELi0EEviiiPT_S1_S1_iiE3Ash;
	add.s32 	%r512, %r511, %r510;
	ld.shared.u32 	%r1070, [%r512];
$L__BB222_107:
	setp.lt.s32 	%p43, %r366, 11;
	@%p43 bra 	$L__BB222_109;
	add.s32 	%r513, %r6, 10;
	and.b32  	%r514, %r513, 15;
	add.s32 	%r515, %r276, %r514;
	shl.b32 	%r516, %r515, 2;
	mov.u32 	%r517, _ZZ9cuda_gemmIiLi256ELi2ELi1ELi16ELi128ELi128ELi32ELi1ELi0EEviiiPT_S1_S1_iiE3Ash;
	add.s32 	%r518, %r517, %r516;
	ld.shared.u32 	%r1069, [%r518];
$L__BB222_109:
	setp.lt.s32 	%p44, %r366, 12;
	@%p44 bra 	$L__BB222_111;
	add.s32 	%r519, %r6, 11;
	and.b32  	%r520, %r519, 15;
	add.s32 	%r521, %r276, %r520;
	shl.b32 	%r522, %r521, 2;
	mov.u32 	%r523, _ZZ9cuda_gemmIiLi256ELi2ELi1ELi16ELi128ELi128ELi32ELi1ELi0EEviiiPT_S1_S1_iiE3Ash;
	add.s32 	%r524, %r523, %r522;
	ld.shared.u32 	%r1068, [%r524];
$L__BB222_111:
	setp.lt.s32 	%p45, %r366, 13;
	@%p45 bra 	$L__BB222_113;
	add.s32 	%r525, %r6, 12;
	and.b32  	%r526, %r525, 15;
	add.s32 	%r527, %r276, %r526;
	shl.b32 	%r528, %r527, 2;
	mov.u32 	%r529, _ZZ9cuda_gemmIiLi256ELi2ELi1ELi16ELi128ELi128ELi32ELi1ELi0EEviiiPT_S1_S1_iiE3Ash;
	add.s32 	%r530, %r529, %r528;
	ld.shared.u32 	%r1067, [%r530];
$L__BB222_113:
	setp.lt.s32 	%p46, %r366, 14;
	@%p46 bra 	$L__BB222_115;
	add.s32 	%r531, %r6, 13;
	and.b32  	%r532, %r531, 15;
	add.s32 	%r533, %r276, %r532;
	shl.b32 	%r534, %r533, 2;
	mov.u32 	%r535, _ZZ9cuda_gemmIiLi256ELi2ELi1ELi16ELi128ELi128ELi32ELi1ELi0EEviiiPT_S1_S1_iiE3Ash;
	add.s32 	%r536, %r535, %r534;
	ld.shared.u32 	%r1066, [%r536];
$L__BB222_115:
	setp.lt.s32 	%p47, %r366, 15;
	@%p47 bra 	$L__BB222_117;
	add.s32 	%r537, %r6, 14;
	and.b32  	%r538, %r537, 15;
	add.s32 	%r539, %r276, %r538;
	shl.b32 	%r540, %r539, 2;
	mov.u32 	%r541, _ZZ9cuda_gemmIiLi256ELi2ELi1ELi16ELi128ELi128ELi32ELi1ELi0EEviiiPT_S1_S1_iiE3Ash;
	add.s32 	%r542, %r541, %r540;
	ld.shared.u32 	%r1065, [%r542];
$L__BB222_117:
	setp.lt.s32 	%p48, %r366, 16;
	@%p48 bra 	$L__BB222_119;
	add.s32 	%r543, %r6, -1;
	and.b32  	%r544, %r543, 15;
	add.s32 	%r545, %r276, %r544;
	shl.b32 	%r546, %r545, 2;
	mov.u32 	%r547, _ZZ9cuda_gemmIiLi256ELi2ELi1ELi16ELi128ELi128ELi32ELi1ELi0EEviiiPT_S1_S1_iiE3Ash;
	add.s32 	%r548, %r547, %r546;
	ld.shared.u32 	%r1064, [%r548];
$L__BB222_119:
	setp.ge.s32 	%p49, %r7, %r14;
	@%p49 bra 	$L__BB222_154;
	mov.u32 	%r1047, %r7;
$L__BB222_121:
	mov.u32 	%r550, _ZZ9cuda_gemmIiLi256ELi2ELi1ELi16ELi128ELi128ELi32ELi1ELi0EEviiiPT_S1_S1_iiE11kron_fac_sh;
	mad.lo.s32 	%r310, %r1047, 516, %r550;
	mov.b32 	%r1049, 0;
	@%p33 bra 	$L__BB222_123;
	shl.b32 	%r551, %r20, 2;
	add.s32 	%r552, %r310, %r551;
	ld.shared.u32 	%r553, [%r552];
	mul.lo.s32 	%r1049, %r553, %r1079;
$L__BB222_123:
	@%p34 bra 	$L__BB222_125;
	shl.b32 	%r554, %r21, 2;
	add.s32 	%r555, %r310, %r554;
	ld.shared.u32 	%r556, [%r555+4];
	mad.lo.s32 	%r1049, %r556, %r1078, %r1049;
$L__BB222_125:
	@%p35 bra 	$L__BB222_127;
	shl.b32 	%r557, %r22, 2;
	add.s32 	%r558, %r310, %r557;
	ld.shared.u32 	%r559, [%r558+8];
	mad.lo.s32 	%r1049, %r559, %r1077, %r1049;
$L__BB222_127:
	@%p36 bra 	$L__BB222_129;
	shl.b32 	%r560, %r23, 2;
	add.s32 	%r561, %r310, %r560;
	ld.shared.u32 	%r562, [%r561+12];
	mad.lo.s32 	%r1049, %r562, %r1076, %r1049;
$L__BB222_129:
	@%p37 bra 	$L__BB222_131;
	shl.b32 	%r563, %r24, 2;
	add.s32 	%r564, %r310, %r563;
	ld.shared.u32 	%r565, [%r564+16];
	mad.lo.s32 	%r1049, %r565, %r1075, %r1049;
$L__BB222_131:
	setp.lt.s32 	%p55, %r366, 6;
	@%p55 bra 	$L__BB222_133;
	shl.b32 	%r566, %r25, 2;
	add.s32 	%r567, %r310, %r566;
	ld.shared.u32 	%r568, [%r567+20];
	mad.lo.s32 	%r1049, %r568, %r1074, %r1049;
$L__BB222_133:
	setp.lt.s32 	%p56, %r366, 7;
	@%p56 bra 	$L__BB222_135;
	shl.b32 	%r569, %r26, 2;
	add.s32 	%r570, %r310, %r569;
	ld.shared.u32 	%r571, [%r570+24];
	mad.lo.s32 	%r1049, %r571, %r1073, %r1049;
$L__BB222_135:
	setp.lt.s32 	%p57, %r366, 8;
	@%p57 bra 	$L__BB222_137;
	shl.b32 	%r572, %r27, 2;
	add.s32 	%r573, %r310, %r572;
	ld.shared.u32 	%r574, [%r573+28];
	mad.lo.s32 	%r1049, %r574, %r1072, %r1049;
$L__BB222_137:
	setp.lt.s32 	%p58, %r366, 9;
	@%p58 bra 	$L__BB222_139;
	shl.b32 	%r575, %r28, 2;
	add.s32 	%r576, %r310, %r575;
	ld.shared.u32 	%r577, [%r576+32];
	mad.lo.s32 	%r1049, %r577, %r1071, %r1049;
$L__BB222_139:
	setp.lt.s32 	%p59, %r366, 10;
	@%p59 bra 	$L__BB222_141;
	shl.b32 	%r578, %r29, 2;
	add.s32 	%r579, %r310, %r578;
	ld.shared.u32 	%r580, [%r579+36];
	mad.lo.s32 	%r1049, %r580, %r1070, %r1049;
$L__BB222_141:
	setp.lt.s32 	%p60, %r366, 11;
	@%p60 bra 	$L__BB222_143;
	shl.b32 	%r581, %r30, 2;
	add.s32 	%r582, %r310, %r581;
	ld.shared.u32 	%r583, [%r582+40];
	mad.lo.s32 	%r1049, %r583, %r1069, %r1049;
$L__BB222_143:
	setp.lt.s32 	%p61, %r366, 12;
	@%p61 bra 	$L__BB222_145;
	shl.b32 	%r584, %r31, 2;
	add.s32 	%r585, %r310, %r584;
	ld.shared.u32 	%r586, [%r585+44];
	mad.lo.s32 	%r1049, %r586, %r1068, %r1049;
$L__BB222_145:
	setp.lt.s32 	%p62, %r366, 13;
	@%p62 bra 	$L__BB222_147;
	shl.b32 	%r587, %r32, 2;
	add.s32 	%r588, %r310, %r587;
	ld.shared.u32 	%r589, [%r588+48];
	mad.lo.s32 	%r1049, %r589, %r1067, %r1049;
$L__BB222_147:
	setp.lt.s32 	%p63, %r366, 14;
	@%p63 bra 	$L__BB222_149;
	shl.b32 	%r590, %r33, 2;
	add.s32 	%r591, %r310, %r590;
	ld.shared.u32 	%r592, [%r591+52];
	mad.lo.s32 	%r1049, %r592, %r1066, %r1049;
$L__BB222_149:
	setp.lt.s32 	%p64, %r366, 15;
	@%p64 bra 	$L__BB222_151;
	shl.b32 	%r593, %r34, 2;
	add.s32 	%r594, %r310, %r593;
	ld.shared.u32 	%r595, [%r594+56];
	mad.lo.s32 	%r1049, %r595, %r1065, %r1049;
$L__BB222_151:
	setp.lt.s32 	%p65, %r366, 16;
	@%p65 bra 	$L__BB222_153;
	shl.b32 	%r596, %r35, 2;
	add.s32 	%r597, %r310, %r596;
	ld.shared.u32 	%r598, [%r597+60];
	mad.lo.s32 	%r1049, %r598, %r1064, %r1049;
$L__BB222_153:
	mad.lo.s32 	%r599, %r1047, %r4, %r274;
	shl.b32 	%r600, %r599, 2;
	mov.u32 	%r601, _ZZ9cuda_gemmIiLi256ELi2ELi1ELi16ELi128ELi128ELi32ELi1ELi0EEviiiPT_S1_S1_iiE3Csh;
	add.s32 	%r602, %r601, %r600;
	st.shared.u32 	[%r602], %r1049;
	add.s32 	%r1047, %r1047, %r9;
	setp.lt.s32 	%p66, %r1047, %r14;
	@%p66 bra 	$L__BB222_121;
$L__BB222_154:
	add.s32 	%r1030, %r1030, %r5;
	setp.lt.s32 	%p67, %r1030, %r4;
	@%p67 bra 	$L__BB222_87;
$L__BB222_155:
	bar.sync 	0;
	@%p26 bra 	$L__BB222_158;
	shl.b32 	%r879, %r905, 4;
	mov.u32 	%r880, %ctaid.x;
	shl.b32 	%r881, %r880, 2;
	add.s32 	%r361, %r879, %r881;
	mov.u32 	%r1080, %r1;
$L__BB222_157:
	add.s32 	%r882, %r361, %r1080;
	shl.b32 	%r883, %r1080, 2;
	mov.u32 	%r884, _ZZ9cuda_gemmIiLi256ELi2ELi1ELi16ELi128ELi128ELi32ELi1ELi0EEviiiPT_S1_S1_iiE3Csh;
	add.s32 	%r885, %r884, %r883;
	ld.shared.u32 	%r886, [%r885];
	mul.wide.s32 	%rd23, %r882, 4;
	add.s64 	%rd24, %rd2, %rd23;
	st.global.u32 	[%rd24], %r886;
	add.s32 	%r1080, %r1080, %r8;
	setp.lt.u32 	%p142, %r1080, 4;
	@%p142 bra 	$L__BB222_157;
$L__BB222_158:
	mov.u32 	%r887, %nctaid.y;
	add.s32 	%r905, %r905, %r887;
	shl.b32 	%r888, %r887, 1;
	setp.lt.u32 	%p143, %r905, %r888;
	@%p143 bra 	$L__BB222_2;
$L__BB222_159:
	ret;
$L__BB222_160:
	mov.b32 	%r978, 0;
$L__BB222_161:
	setp.lt.s32 	%p68, %r366, 1;
	add.s32 	%r182, %r978, %r6;
	mul.lo.s32 	%r183, %r182, %r366;
	add.s32 	%r184, %r183, %r13;
	@%p68 bra 	$L__BB222_163;
	add.s32 	%r604, %r15, %r183;
	shl.b32 	%r605, %r604, 2;
	mov.u32 	%r606, _ZZ9cuda_gemmIiLi256ELi2ELi1ELi16ELi128ELi128ELi32ELi1ELi0EEviiiPT_S1_S1_iiE3Ash;
	add.s32 	%r607, %r606, %r605;
	ld.shared.u32 	%r1079, [%r607];
$L__BB222_163:
	setp.lt.s32 	%p69, %r366, 2;
	@%p69 bra 	$L__BB222_165;
	add.s32 	%r608, %r184, %r71;
	shl.b32 	%r609, %r608, 2;
	mov.u32 	%r610, _ZZ9cuda_gemmIiLi256ELi2ELi1ELi16ELi128ELi128ELi32ELi1ELi0EEviiiPT_S1_S1_iiE3Ash;
	add.s32 	%r611, %r610, %r609;
	ld.shared.u32 	%r1078, [%r611];
$L__BB222_165:
	setp.lt.s32 	%p70, %r366, 3;
	@%p70 bra 	$L__BB222_167;
	add.s32 	%r612, %r184, %r19;
	shl.b32 	%r613, %r612, 2;
	mov.u32 	%r614, _ZZ9cuda_gemmIiLi256ELi2ELi1ELi16ELi128ELi128ELi32ELi1ELi0EEviiiPT_S1_S1_iiE3Ash;
	add.s32 	%r615, %r614, %r613;
	ld.shared.u32 	%r1077, [%r615];
$L__BB222_167:
	setp.lt.s32 	%p71, %r366, 4;
	@%p71 bra 	$L__BB222_169;
	add.s32 	%r616, %r184, %r73;
	shl.b32 	%r617, %r616, 2;
	mov.u32 	%r618, _ZZ9cuda_gemmIiLi256ELi2ELi1ELi16ELi128ELi128ELi32ELi1ELi0EEviiiPT_S1_S1_iiE3Ash;
	add.s32 	%r619, %r618, %r617;
	ld.shared.u32 	%r1076, [%r619];
$L__BB222_169:
	setp.lt.s32 	%p72, %r366, 5;
	@%p72 bra 	$L__BB222_171;
	add.s32 	%r620, %r184, %r72;
	shl.b32 	%r621, %r620, 2;
	mov.u32 	%r622, _ZZ9cuda_gemmIiLi256ELi2ELi1ELi16ELi128ELi128ELi32ELi1ELi0EEviiiPT_S1_S1_iiE3Ash;
	add.s32 	%r623, %r622, %r621;
	ld.shared.u32 	%r1075, [%r623];
$L__BB222_171:
	setp.lt.s32 	%p73, %r366, 6;
	@%p73 bra 	$L__BB222_173;
	add.s32 	%r624, %r184, %r75;
	shl.b32 	%r625, %r624, 2;
	mov.u32 	%r626, _ZZ9cuda_gemmIiLi256ELi2ELi1ELi16ELi128ELi128ELi32ELi1ELi0EEviiiPT_S1_S1_iiE3Ash;
	add.s32 	%r627, %r626, %r625;
	ld.shared.u32 	%r1074, [%r627];
$L__BB222_173:
	setp.lt.s32 	%p74, %r366, 7;
	@%p74 bra 	$L__BB222_175;
	add.s32 	%r628, %r184, %r74;
	shl.b32 	%r629, %r628, 2;
	mov.u32 	%r630, _ZZ9cuda_gemmIiLi256ELi2ELi1ELi16ELi128ELi128ELi32ELi1ELi0EEviiiPT_S1_S1_iiE3Ash;
	add.s32 	%r631, %r630, %r629;
	ld.shared.u32 	%r1073, [%r631];
$L__BB222_175:
	setp.lt.s32 	%p75, %r366, 8;
	@%p75 bra 	$L__BB222_177;
	add.s32 	%r632, %r6, 7;
	and.b32  	%r633, %r632, 15;
	add.s32 	%r634, %r184, %r633;
	shl.b32 	%r635, %r634, 2;
	mov.u32 	%r636, _ZZ9cuda_gemmIiLi256ELi2ELi1ELi16ELi128ELi128ELi32ELi1ELi0EEviiiPT_S1_S1_iiE3Ash;
	add.s32 	%r637, %r636, %r635;
	ld.shared.u32 	%r1072, [%r637];
$L__BB222_177:
	setp.lt.s32 	%p76, %r366, 9;
	@%p76 bra 	$L__BB222_179;
	and.b32  	%r638, %r6, 15;
	xor.b32  	%r639, %r638, 8;
	add.s32 	%r640, %r184, %r639;
	shl.b32 	%r641, %r640, 2;
	mov.u32 	%r642, _ZZ9cuda_gemmIiLi256ELi2ELi1ELi16ELi128ELi128ELi32ELi1ELi0EEviiiPT_S1_S1_iiE3Ash;
	add.s32 	%r643, %r642, %r641;
	ld.shared.u32 	%r1071, [%r643];
$L__BB222_179:
	setp.lt.s32 	%p77, %r366, 10;
	@%p77 bra 	$L__BB222_181;
	add.s32 	%r644, %r6, 9;
	and.b32  	%r645, %r644, 15;
	add.s32 	%r646, %r184, %r645;
	shl.b32 	%r647, %r646, 2;
	mov.u32 	%r648, _ZZ9cuda_gemmIiLi256ELi2ELi1ELi16ELi128ELi128ELi32ELi1ELi0EEviiiPT_S1_S1_iiE3Ash;
	add.s32 	%r649, %r648, %r647;
	ld.shared.u32 	%r1070, [%r649];
$L__BB222_181:
	setp.lt.s32 	%p78, %r366, 11;
	@%p78 bra 	$L__BB222_183;
	add.s32 	%r650, %r6, 10;
	and.b32  	%r651, %r650, 15;
	add.s32 	%r652, %r184, %r651;
	shl.b32 	%r653, %r652, 2;
	mov.u32 	%r654, _ZZ9cuda_gemmIiLi256ELi2ELi1ELi16ELi128ELi128ELi32ELi1ELi0EEviiiPT_S1_S1_iiE3Ash;
	add.s32 	%r655, %r654, %r653;
	ld.shared.u32 	%r1069, [%r655];
$L__BB222_183:
	setp.lt.s32 	%p79, %r366, 12;
	@%p79 bra 	$L__BB222_185;
	add.s32 	%r656, %r6, 11;
	and.b32  	%r657, %r656, 15;
	add.s32 	%r658, %r184, %r657;
	shl.b32 	%r659, %r658, 2;
	mov.u32 	%r660, _ZZ9cuda_gemmIiLi256ELi2ELi1ELi16ELi128ELi128ELi32ELi1ELi0EEviiiPT_S1_S1_iiE3Ash;
	add.s32 	%r661, %r660, %r659;
	ld.shared.u32 	%r1068, [%r661];
$L__BB222_185:
	setp.lt.s32 	%p80, %r366, 13;
	@%p80 bra 	$L__BB222_187;
	add.s32 	%r662, %r6, 12;
	and.b32  	%r663, %r662, 15;
	add.s32 	%r664, %r184, %r663;
	shl.b32 	%r665, %r664, 2;
	mov.u32 	%r666, _ZZ9cuda_gemmIiLi256ELi2ELi1ELi16ELi128ELi128ELi32ELi1ELi0EEviiiPT_S1_S1_iiE3Ash;
	add.s32 	%r667, %r666, %r665;
	ld.shared.u32 	%r1067, [%r667];
$L__BB222_187:
	setp.lt.s32 	%p81, %r366, 14;
	@%p81 bra 	$L__BB222_189;
	add.s32 	%r668, %r6, 13;
	and.b32  	%r669, %r668, 15;
	add.s32 	%r670, %r184, %r669;
	shl.b32 	%r671, %r670, 2;
	mov.u32 	%r672, _ZZ9cuda_gemmIiLi256ELi2ELi1ELi16ELi128ELi128ELi32ELi1ELi0EEviiiPT_S1_S1_iiE3Ash;
	add.s32 	%r673, %r672, %r671;
	ld.shared.u32 	%r1066, [%r673];
$L__BB222_189:
	setp.lt.s32 	%p82, %r366, 15;
	@%p82 bra 	$L__BB222_191;
	add.s32 	%r674, %r6, 14;
	and.b32  	%r675, %r674, 15;
	add.s32 	%r676, %r184, %r675;
	shl.b32 	%r677, %r676, 2;
	mov.u32 	%r678, _ZZ9cuda_gemmIiLi256ELi2ELi1ELi16ELi128ELi128ELi32ELi1ELi0EEviiiPT_S1_S1_iiE3Ash;
	add.s32 	%r679, %r678, %r677;
	ld.shared.u32 	%r1065, [%r679];
$L__BB222_191:
	setp.lt.s32 	%p83, %r366, 16;
	@%p83 bra 	$L__BB222_193;
	add.s32 	%r680, %r6, -1;
	and.b32  	%r681, %r680, 15;
	add.s32 	%r682, %r184, %r681;
	shl.b32 	%r683, %r682, 2;
	mov.u32 	%r684, _ZZ9cuda_gemmIiLi256ELi2ELi1ELi16ELi128ELi128ELi32ELi1ELi0EEviiiPT_S1_S1_iiE3Ash;
	add.s32 	%r685, %r684, %r683;
	ld.shared.u32 	%r1064, [%r685];
$L__BB222_193:
	setp.ge.s32 	%p84, %r7, %r14;
	mov.u32 	%r995, %r7;
	@%p84 bra 	$L__BB222_194;
	bra.uni 	$L__BB222_195;
$L__BB222_194:
	add.s32 	%r978, %r978, %r5;
	setp.lt.s32 	%p105, %r978, %r4;
	@%p105 bra 	$L__BB222_161;
	bra.uni 	$L__BB222_155;
$L__BB222_195:
	mov.u32 	%r687, _ZZ9cuda_gemmIiLi256ELi2ELi1ELi16ELi128ELi128ELi32ELi1ELi0EEviiiPT_S1_S1_iiE11kron_fac_sh;
	mad.lo.s32 	%r219, %r995, 516, %r687;
	mov.b32 	%r997, 0;
	@%p68 bra 	$L__BB222_197;
	shl.b32 	%r688, %r20, 2;
	add.s32 	%r689, %r219, %r688;
	ld.shared.u32 	%r690, [%r689];
	mul.lo.s32 	%r997, %r690, %r1079;
$L__BB222_197:
	@%p69 bra 	$L__BB222_199;
	shl.b32 	%r691, %r21, 2;
	add.s32 	%r692, %r219, %r691;
	ld.shared.u32 	%r693, [%r692+4];
	mad.lo.s32 	%r997, %r693, %r1078, %r997;
$L__BB222_199:
	@%p70 bra 	$L__BB222_201;
	shl.b32 	%r694, %r22, 2;
	add.s32 	%r695, %r219, %r694;
	ld.shared.u32 	%r696, [%r695+8];
	mad.lo.s32 	%r997, %r696, %r1077, %r997;
$L__BB222_201:
	@%p71 bra 	$L__BB222_203;
	shl.b32 	%r697, %r23, 2;
	add.s32 	%r698, %r219, %r697;
	ld.shared.u32 	%r699, [%r698+12];
	mad.lo.s32 	%r997, %r699, %r1076, %r997;
$L__BB222_203:
	setp.lt.s32 	%p89, %r366, 5;
	@%p89 bra 	$L__BB222_205;
	shl.b32 	%r700, %r24, 2;
	add.s32 	%r701, %r219, %r700;
	ld.shared.u32 	%r702, [%r701+16];
	mad.lo.s32 	%r997, %r702, %r1075, %r997;
$L__BB222_205:
	setp.lt.s32 	%p90, %r366, 6;
	@%p90 bra 	$L__BB222_207;
	shl.b32 	%r703, %r25, 2;
	add.s32 	%r704, %r219, %r703;
	ld.shared.u32 	%r705, [%r704+20];
	mad.lo.s32 	%r997, %r705, %r1074, %r997;
$L__BB222_207:
	setp.lt.s32 	%p91, %r366, 7;
	@%p91 bra 	$L__BB222_209;
	shl.b32 	%r706, %r26, 2;
	add.s32 	%r707, %r219, %r706;
	ld.shared.u32 	%r708, [%r707+24];
	mad.lo.s32 	%r997, %r708, %r1073, %r997;
$L__BB222_209:
	setp.lt.s32 	%p92, %r366, 8;
	@%p92 bra 	$L__BB222_211;
	shl.b32 	%r709, %r27, 2;
	add.s32 	%r710, %r219, %r709;
	ld.shared.u32 	%r711, [%r710+28];
	mad.lo.s32 	%r997, %r711, %r1072, %r997;
$L__BB222_211:
	setp.lt.s32 	%p93, %r366, 9;
	@%p93 bra 	$L__BB222_213;
	shl.b32 	%r712, %r28, 2;
	add.s32 	%r713, %r219, %r712;
	ld.shared.u32 	%r714, [%r713+32];
	mad.lo.s32 	%r997, %r714, %r1071, %r997;
$L__BB222_213:
	setp.lt.s32 	%p94, %r366, 10;
	@%p94 bra 	$L__BB222_215;
	shl.b32 	%r715, %r29, 2;
	add.s32 	%r716, %r219, %r715;
	ld.shared.u32 	%r717, [%r716+36];
	mad.lo.s32 	%r997, %r717, %r1070, %r997;
$L__BB222_215:
	setp.lt.s32 	%p95, %r366, 11;
	@%p95 bra 	$L__BB222_217;
	shl.b32 	%r718, %r30, 2;
	add.s32 	%r719, %r219, %r718;
	ld.shared.u32 	%r720, [%r719+40];
	mad.lo.s32 	%r997, %r720, %r1069, %r997;
$L__BB222_217:
	setp.lt.s32 	%p96, %r366, 12;
	@%p96 bra 	$L__BB222_219;
	shl.b32 	%r721, %r31, 2;
	add.s32 	%r722, %r219, %r721;
	ld.shared.u32 	%r723, [%r722+44];
	mad.lo.s32 	%r997, %r723, %r1068, %r997;
$L__BB222_219:
	setp.lt.s32 	%p97, %r366, 13;
	@%p97 bra 	$L__BB222_221;
	shl.b32 	%r724, %r32, 2;
	add.s32 	%r725, %r219, %r724;
	ld.shared.u32 	%r726, [%r725+48];
	mad.lo.s32 	%r997, %r726, %r1067, %r997;
$L__BB222_221:
	setp.lt.s32 	%p98, %r366, 14;
	@%p98 bra 	$L__BB222_223;
	shl.b32 	%r727, %r33, 2;
	add.s32 	%r728, %r219, %r727;
	ld.shared.u32 	%r729, [%r728+52];
	mad.lo.s32 	%r997, %r729, %r1066, %r997;
$L__BB222_223:
	setp.lt.s32 	%p99, %r366, 15;
	@%p99 bra 	$L__BB222_225;
	shl.b32 	%r730, %r34, 2;
	add.s32 	%r731, %r219, %r730;
	ld.shared.u32 	%r732, [%r731+56];
	mad.lo.s32 	%r997, %r732, %r1065, %r997;
$L__BB222_225:
	setp.lt.s32 	%p100, %r366, 16;
	@%p100 bra 	$L__BB222_227;
	shl.b32 	%r733, %r35, 2;
	add.s32 	%r734, %r219, %r733;
	ld.shared.u32 	%r735, [%r734+60];
	mad.lo.s32 	%r997, %r735, %r1064, %r997;
$L__BB222_227:
	mov.u32 	%r1011, %r2;
$L__BB222_228:
	shr.u32 	%r253, %r1011, 1;
	shfl.sync.down.b32	%r736|%p101, %r997, %r253, %r16, -1;
	add.s32 	%r997, %r736, %r997;
	setp.gt.u32 	%p102, %r1011, 3;
	mov.u32 	%r1011, %r253;
	@%p102 bra 	$L__BB222_228;
	rem.u32 	%r737, %r11, %r3;
	setp.eq.s32 	%p103, %r737, 0;
	@%p103 bra 	$L__BB222_230;
	bra.uni 	$L__BB222_231;
$L__BB222_230:
	mad.lo.s32 	%r738, %r995, %r4, %r182;
	shl.b32 	%r739, %r738, 2;
	mov.u32 	%r740, _ZZ9cuda_gemmIiLi256ELi2ELi1ELi16ELi128ELi128ELi32ELi1ELi0EEviiiPT_S1_S1_iiE3Csh;
	add.s32 	%r741, %r740, %r739;
	st.shared.u32 	[%r741], %r997;
$L__BB222_231:
	add.s32 	%r995, %r995, %r9;
	setp.lt.s32 	%p104, %r995, %r14;
	@%p104 bra 	$L__BB222_195;
	bra.uni 	$L__BB222_194;

}
	// .globl	_Z9cuda_gemmIiLi256ELi2ELi1ELi16ELi128ELi128ELi32ELi1ELi1EEviiiPT_S1_S1_ii
.visible .entry _Z9cuda_gemmIiLi256ELi2ELi1ELi16ELi128ELi128ELi32ELi1ELi1EEviiiPT_S1_S1_ii(
	.param .u32 _Z9cuda_gemmIiLi256ELi2ELi1ELi16ELi128ELi128ELi32ELi1ELi1EEviiiPT_S1_S1_ii_param_0,
	.param .u32 _Z9cuda_gemmIiLi256ELi2ELi1ELi16ELi128ELi128ELi32ELi1ELi1EEviiiPT_S1_S1_ii_param_1,
	.param .u32 _Z9cuda_gemmIiLi256ELi2ELi1ELi16ELi128ELi128ELi32ELi1ELi1EEviiiPT_S1_S1_ii_param_2,
	.param .u64 .ptr .align 1 _Z9cuda_gemmIiLi256ELi2ELi1ELi16ELi128ELi128ELi32ELi1ELi1EEviiiPT_S1_S1_ii_param_3,
	.param .u64 .ptr .align 1 _Z9cuda_gemmIiLi256ELi2ELi1ELi16ELi128ELi128ELi32ELi1ELi1EEviiiPT_S1_S1_ii_param_4,
	.param .u64 .ptr .align 1 _Z9cuda_gemmIiLi256ELi2ELi1ELi16ELi128ELi128ELi32ELi1ELi1EEviiiPT_S1_S1_ii_param_5,
	.param .u32 _Z9cuda_gemmIiLi256ELi2ELi1ELi16ELi128ELi128ELi32ELi1ELi1EEviiiPT_S1_S1_ii_param_6,
	.param .u32 _Z9cuda_gemmIiLi256ELi2ELi1ELi16ELi128ELi128ELi32ELi1ELi1EEviiiPT_S1_S1_ii_param_7
)
.maxntid 256
{
	.reg .pred 	%p<18>;
	.reg .b16 	%rs<8>;
	.reg .b32 	%r<122>;
	.reg .b64 	%rd<38>;
	// demoted variable
	.shared .align 128 .b8 _ZZ9cuda_gemmIiLi256ELi2ELi1ELi16ELi128ELi128ELi32ELi1ELi1EEviiiPT_S1_S1_iiE11kron_fac_sh[16512];
	// demoted variable
	.shared .align 128 .b8 _ZZ9cuda_gemmIiLi256ELi2ELi1ELi16ELi128ELi128ELi32ELi1ELi1EEviiiPT_S1_S1_iiE3Ash[64];
	// demoted variable
	.shared .align 128 .b8 _ZZ9cuda_gemmIiLi256ELi2ELi1ELi16ELi128ELi128ELi32ELi1ELi1EEviiiPT_S1_S1_iiE3Csh[16];
	ld.param.u64 	%rd7, [_Z9cuda_gemmIiLi256ELi2ELi1ELi16ELi128ELi128ELi32ELi1ELi1EEviiiPT_S1_S1_ii_param_3];
	ld.param.u64 	%rd8, [_Z9cuda_gemmIiLi256ELi2ELi1ELi16ELi128ELi128ELi32ELi1ELi1EEviiiPT_S1_S1_ii_param_4];
	cvta.to.global.u64 	%rd1, %rd7;
	cvta.to.global.u64 	%rd2, %rd8;
	mov.u32 	%r113, %ctaid.y;
	mov.u32 	%r2, %nctaid.y;
	shl.b32 	%r3, %r2, 1;
	setp.ge.u32 	%p1, %r113, %r3;
	@%p1 bra 	$L__BB223_21;
	ld.param.u64 	%rd37, [_Z9cuda_gemmIiLi256ELi2ELi1ELi16ELi128ELi128ELi32ELi1ELi1EEviiiPT_S1_S1_ii_param_5];
	mov.u32 	%r45, %ctaid.x;
	mov.u32 	%r4, %tid.x;
	mov.u32 	%r5, %ntid.x;
	shr.u32 	%r6, %r4, 5;
	shl.b32 	%r46, %r45, 5;
	and.b32  	%r47, %r4, 31;
	or.b32  	%r7, %r46, %r47;
	mov.u32 	%r48, _ZZ9cuda_gemmIiLi256ELi2ELi1ELi16ELi128ELi128ELi32ELi1ELi1EEviiiPT_S1_S1_iiE11kron_fac_sh;
	mad.lo.s32 	%r8, %r47, 516, %r48;
	shr.u32 	%r9, %r5, 5;
	shl.b32 	%r10, %r45, 2;
	add.s32 	%r11, %r4, %r5;
	max.u32 	%r49, %r11, 16;
	setp.lt.u32 	%p2, %r11, 16;
	selp.u32 	%r50, 1, 0, %p2;
	add.s32 	%r51, %r11, %r50;
	sub.s32 	%r52, %r49, %r51;
	div.u32 	%r53, %r52, %r5;
	add.s32 	%r12, %r53, %r50;
	add.s32 	%r13, %r6, %r9;
	and.b32  	%r14, %r12, 3;
	shl.b32 	%r54, %r4, 2;
	mov.u32 	%r55, _ZZ9cuda_gemmIiLi256ELi2ELi1ELi16ELi128ELi128ELi32ELi1ELi1EEviiiPT_S1_S1_iiE3Ash;
	add.s32 	%r15, %r55, %r54;
	shl.b32 	%r16, %r5, 2;
	add.s32 	%r17, %r15, %r16;
	add.s32 	%r18, %r11, %r5;
	cvt.u16.u32 	%rs2, %r13;
	xor.b16  	%rs3, %rs2, 127;
	and.b16  	%rs4, %rs3, 255;
	cvt.u16.u32 	%rs5, %r9;
	and.b16  	%rs6, %rs5, 255;
	div.u16 	%rs7, %rs4, %rs6;
	and.b16  	%rs1, %rs7, 3;
	shl.b32 	%r56, %r6, 2;
	add.s32 	%r19, %r8, %r56;
	shl.b32 	%r20, %r9, 2;
	add.s32 	%r21, %r19, %r20;
	add.s32 	%r22, %r13, %r9;
	cvta.to.global.u64 	%rd3, %rd37;
	mul.wide.u32 	%rd14, %r5, 4;
	mul.wide.u32 	%rd17, %r5, 8;
	mul.wide.u32 	%rd19, %r5, 12;
$L__BB223_2:
	setp.gt.u32 	%p3, %r4, 15;
	@%p3 bra 	$L__BB223_10;
	setp.eq.s32 	%p4, %r14, 3;
	shl.b32 	%r24, %r113, 4;
	mov.u32 	%r114, %r4;
	@%p4 bra 	$L__BB223_7;
	setp.eq.s32 	%p5, %r14, 0;
	add.s32 	%r57, %r24, %r4;
	mul.wide.s32 	%rd9, %r57, 4;
	add.s64 	%rd4, %rd1, %rd9;
	ld.global.u32 	%r58, [%rd4];
	st.shared.u32 	[%r15], %r58;
	mov.u32 	%r114, %r11;
	@%p5 bra 	$L__BB223_7;
	setp.eq.s32 	%p6, %r14, 1;
	cvt.u64.u32 	%rd10, %r16;
	add.s64 	%rd5, %rd4, %rd10;
	ld.global.u32 	%r59, [%rd5];
	st.shared.u32 	[%r17], %r59;
	mov.u32 	%r114, %r18;
	@%p6 bra 	$L__BB223_7;
	add.s32 	%r114, %r18, %r5;
	cvt.u64.u32 	%rd11, %r16;
	add.s64 	%rd12, %rd5, %rd11;
	ld.global.u32 	%r60, [%rd12];
	add.s32 	%r61, %r17, %r16;
	st.shared.u32 	[%r61], %r60;
$L__BB223_7:
	setp.lt.u32 	%p7, %r12, 3;
	@%p7 bra 	$L__BB223_10;
	shl.b32 	%r62, %r114, 2;
	mov.u32 	%r63, _ZZ9cuda_gemmIiLi256ELi2ELi1ELi16ELi128ELi128ELi32ELi1ELi1EEviiiPT_S1_S1_iiE3Ash;
	add.s32 	%r116, %r63, %r62;
	add.s32 	%r115, %r114, %r24;
$L__BB223_9:
	mul.wide.s32 	%rd13, %r115, 4;
	add.s64 	%rd15, %rd1, %rd13;
	add.s64 	%rd16, %rd15, %rd14;
	add.s64 	%rd18, %rd15, %rd17;
	add.s64 	%rd20, %rd15, %rd19;
	ld.global.u32 	%r64, [%rd15];
	st.shared.u32 	[%r116], %r64;
	ld.global.u32 	%r65, [%rd16];
	add.s32 	%r66, %r116, %r16;
	st.shared.u32 	[%r66], %r65;
	ld.global.u32 	%r67, [%rd18];
	shl.b32 	%r68, %r5, 3;
	add.s32 	%r69, %r116, %r68;
	st.shared.u32 	[%r69], %r67;
	ld.global.u32 	%r70, [%rd20];
	mad.lo.s32 	%r71, %r5, 12, %r116;
	st.shared.u32 	[%r71], %r70;
	add.s32 	%r114, %r114, %r16;
	shl.b32 	%r72, %r5, 4;
	add.s32 	%r116, %r116, %r72;
	add.s32 	%r115, %r115, %r16;
	setp.lt.u32 	%p8, %r114, 16;
	@%p8 bra 	$L__BB223_9;
$L__BB223_10:
	setp.gt.u32 	%p9, %r4, 3;
	mov.u32 	%r118, %r4;
	@%p9 bra 	$L__BB223_12;
$L__BB223_11:
	shl.b32 	%r73, %r118, 2;
	mov.u32 	%r74, _ZZ9cuda_gemmIiLi256ELi2ELi1ELi16ELi128ELi128ELi32ELi1ELi1EEviiiPT_S1_S1_iiE3Csh;
	add.s32 	%r75, %r74, %r73;
	mov.b32 	%r76, 0;
	st.shared.u32 	[%r75], %r76;
	add.s32 	%r118, %r118, %r5;
	setp.lt.u32 	%p10, %r118, 4;
	@%p10 bra 	$L__BB223_11;
$L__BB223_12:
	setp.eq.s16 	%p11, %rs1, 2;
	mov.u32 	%r119, %r6;
	@%p11 bra 	$L__BB223_16;
	setp.eq.s16 	%p12, %rs1, 3;
	shl.b32 	%r77, %r6, 7;
	add.s32 	%r78, %r77, %r7;
	mul.wide.u32 	%rd21, %r78, 4;
	add.s64 	%rd22, %rd2, %rd21;
	ld.global.u32 	%r79, [%rd22];
	st.shared.u32 	[%r19], %r79;
	mov.u32 	%r119, %r13;
	@%p12 bra 	$L__BB223_16;
	setp.eq.s16 	%p13, %rs1, 0;
	shl.b32 	%r80, %r13, 7;
	add.s32 	%r81, %r80, %r7;
	mul.wide.u32 	%rd23, %r81, 4;
	add.s64 	%rd24, %rd2, %rd23;
	ld.global.u32 	%r82, [%rd24];
	st.shared.u32 	[%r21], %r82;
	mov.u32 	%r119, %r22;
	@%p13 bra 	$L__BB223_16;
	add.s32 	%r119, %r22, %r9;
	shl.b32 	%r83, %r22, 7;
	add.s32 	%r84, %r83, %r7;
	mul.wide.u32 	%rd25, %r84, 4;
	add.s64 	%rd26, %rd2, %rd25;
	ld.global.u32 	%r85, [%rd26];
	add.s32 	%r86, %r21, %r20;
	st.shared.u32 	[%r86], %r85;
$L__BB223_16:
	shl.b32 	%r87, %r119, 7;
	add.s32 	%r88, %r87, %r7;
	mul.wide.u32 	%rd27, %r88, 4;
	add.s64 	%rd28, %rd2, %rd27;
	ld.global.u32 	%r89, [%rd28];
	shl.b32 	%r90, %r119, 2;
	add.s32 	%r91, %r8, %r90;
	st.shared.u32 	[%r91], %r89;
	add.s32 	%r92, %r119, %r9;
	shl.b32 	%r93, %r92, 7;
	add.s32 	%r94, %r93, %r7;
	mul.wide.u32 	%rd29, %r94, 4;
	add.s64 	%rd30, %rd2, %rd29;
	ld.global.u32 	%r95, [%rd30];
	add.s32 	%r96, %r91, %r20;
	st.shared.u32 	[%r96], %r95;
	add.s32 	%r97, %r92, %r9;
	shl.b32 	%r98, %r97, 7;
	add.s32 	%r99, %r98, %r7;
	mul.wide.u32 	%rd31, %r99, 4;
	add.s64 	%rd32, %rd2, %rd31;
	ld.global.u32 	%r100, [%rd32];
	add.s32 	%r101, %r96, %r20;
	st.shared.u32 	[%r101], %r100;
	add.s32 	%r102, %r97, %r9;
	shl.b32 	%r103, %r102, 7;
	add.s32 	%r104, %r103, %r7;
	mul.wide.u32 	%rd33, %r104, 4;
	add.s64 	%rd34, %rd2, %rd33;
	ld.global.u32 	%r105, [%rd34];
	add.s32 	%r106, %r101, %r20;
	st.shared.u32 	[%r106], %r105;
	add.s32 	%r119, %r20, %r119;
	setp.lt.u32 	%p14, %r119, 128;
	@%p14 bra 	$L__BB223_16;
	bar.sync 	0;
	bar.sync 	0;
	@%p9 bra 	$L__BB223_20;
	shl.b32 	%r107, %r113, 4;
	add.s32 	%r41, %r107, %r10;
	mov.u32 	%r121, %r4;
$L__BB223_19:
	add.s32 	%r108, %r41, %r121;
	shl.b32 	%r109, %r121, 2;
	mov.u32 	%r110, _ZZ9cuda_gemmIiLi256ELi2ELi1ELi16ELi128ELi128ELi32ELi1ELi1EEviiiPT_S1_S1_iiE3Csh;
	add.s32 	%r111, %r110, %r109;
	ld.shared.u32 	%r112, [%r111];
	mul.wide.s32 	%rd35, %r108, 4;
	add.s64 	%rd36, %rd3, %rd35;
	st.global.u32 	[%rd36], %r112;
	add.s32 	%r121, %r121, %r5;
	setp.lt.u32 	%p16, %r121, 4;
	@%p16 bra 	$L__BB223_19;
$L__BB223_20:
	add.s32 	%r113, %r113, %r2;
	setp.lt.u32 	%p17, %r113, %r3;
	@%p17 bra 	$L__BB223_2;
$L__BB223_21:
	ret;

}
	// .globl	_Z9cuda_gemmIiLi256ELi2ELi1ELi32ELi2ELi2ELi32ELi0ELi0EEviiiPT_S1_S1_ii
.visible .entry _Z9cuda_gemmIiLi256ELi2ELi1ELi32ELi2ELi2ELi32ELi0ELi0EEviiiPT_S1_S1_ii(
	.param .u32 _Z9cuda_gemmIiLi256ELi2ELi1ELi32ELi2ELi2ELi32ELi0ELi0EEviiiPT_S1_S1_ii_param_0,
	.param .u32 _Z9cuda_gemmIiLi256ELi2ELi1ELi32ELi2ELi2ELi32ELi0ELi0EEviiiPT_S1_S1_ii_param_1,
	.param .u32 _Z9cuda_gemmIiLi256ELi2ELi1ELi32ELi2ELi2ELi32ELi0ELi0EEviiiPT_S1_S1_ii_param_2,
	.param .u64 .ptr .align 1 _Z9cuda_gemmIiLi256ELi2ELi1ELi32ELi2ELi2ELi32ELi0ELi0EEviiiPT_S1_S1_ii_param_3,
	.param .u64 .ptr .align 1 _Z9cuda_gemmIiLi256ELi2ELi1ELi32ELi2ELi2ELi32ELi0ELi0EEviiiPT_S1_S1_ii_param_4,
	.param .u64 .ptr .align 1 _Z9cuda_gemmIiLi256ELi2ELi1ELi32ELi2ELi2ELi32ELi0ELi0EEviiiPT_S1_S1_ii_param_5,
	.param .u32 _Z9cuda_gemmIiLi256ELi2ELi1ELi32ELi2ELi2ELi32ELi0ELi0EEviiiPT_S1_S1_ii_param_6,
	.param .u32 _Z9cuda_gemmIiLi256ELi2ELi1ELi32ELi2ELi2ELi32ELi0ELi0EEviiiPT_S1_S1_ii_param_7
)
.maxntid 256
{
	.reg .pred 	%p<57>;
	.reg .b32 	%r<329>;
	.reg .b64 	%rd<40>;
	// demoted variable
	.shared .align 128 .b8 _ZZ9cuda_gemmIiLi256ELi2ELi1ELi32ELi2ELi2ELi32ELi0ELi0EEviiiPT_S1_S1_iiE11kron_fac_sh[24];
	// demoted variable
	.shared .align 128 .b8 _ZZ9cuda_gemmIiLi256ELi2ELi1ELi32ELi2ELi2ELi32ELi0ELi0EEviiiPT_S1_S1_iiE3Ash[128];
	// demoted variable
	.shared .align 128 .b8 _ZZ9cuda_gemmIiLi256ELi2ELi1ELi32ELi2ELi2ELi32ELi0ELi0EEviiiPT_S1_S1_iiE3Csh[128];
	ld.param.u32 	%r120, [_Z9cuda_gemmIiLi256ELi2ELi1ELi32ELi2ELi2ELi32ELi0ELi0EEviiiPT_S1_S1_ii_param_1];
	ld.param.u32 	%r121, [_Z9cuda_gemmIiLi256ELi2ELi1ELi32ELi2ELi2ELi32ELi0ELi0EEviiiPT_S1_S1_ii_param_2];
	ld.param.u64 	%rd10, [_Z9cuda_gemmIiLi256ELi2ELi1ELi32ELi2ELi2ELi32ELi0ELi0EEviiiPT_S1_S1_ii_param_3];
	ld.param.u64 	%rd9, [_Z9cuda_gemmIiLi256ELi2ELi1ELi32ELi2ELi2ELi32ELi0ELi0EEviiiPT_S1_S1_ii_param_4];
	ld.param.u64 	%rd11, [_Z9cuda_gemmIiLi256ELi2ELi1ELi32ELi2ELi2ELi32ELi0ELi0EEviiiPT_S1_S1_ii_param_5];
	ld.param.u32 	%r122, [_Z9cuda_gemmIiLi256ELi2ELi1ELi32ELi2ELi2ELi32ELi0ELi0EEviiiPT_S1_S1_ii_param_6];
	ld.param.u32 	%r123, [_Z9cuda_gemmIiLi256ELi2ELi1ELi32ELi2ELi2ELi32ELi0ELi0EEviiiPT_S1_S1_ii_param_7];
	cvta.to.global.u64 	%rd1, %rd10;
	cvta.to.global.u64 	%rd2, %rd11;
	mov.u32 	%r1, %tid.x;
	and.b32  	%r2, %r1, 31;
	setp.lt.s32 	%p1, %r123, 16;
	shr.u32 	%r3, %r123, 4;
	selp.b32 	%r4, 1, %r3, %p1;
	mul.lo.s32 	%r5, %r123, %r122;
	setp.ge.u32 	%p2, %r1, %r5;
	@%p2 bra 	$L__BB224_3;
	mov.u32 	%r6, %ntid.x;
	cvta.to.global.u64 	%rd3, %rd9;
	mov.u32 	%r292, %r1;
$L__BB224_2:
	mul.wide.u32 	%rd12, %r292, 4;
	add.s64 	%rd13, %rd3, %rd12;
	ld.global.u32 	%r124, [%rd13];
	rem.u32 	%r125, %r292, %r122;
	mov.u32 	%r126, _ZZ9cuda_gemmIiLi256ELi2ELi1ELi32ELi2ELi2ELi32ELi0ELi0EEviiiPT_S1_S1_iiE11kron_fac_sh;
	mad.lo.s32 	%r127, %r125, 12, %r126;
	div.u32 	%r128, %r292, %r123;
	shl.b32 	%r129, %r128, 2;
	add.s32 	%r130, %r127, %r129;
	st.shared.u32 	[%r130], %r124;
	add.s32 	%r292, %r292, %r6;
	setp.lt.u32 	%p3, %r292, %r5;
	@%p3 bra 	$L__BB224_2;
$L__BB224_3:
	div.s32 	%r9, 32, %r123;
	mul.lo.s32 	%r131, %r9, %r4;
	min.s32 	%r10, %r131, 256;
	div.u32 	%r12, %r1, %r10;
	mul.lo.s32 	%r132, %r12, %r10;
	sub.s32 	%r133, %r1, %r132;
	div.u32 	%r11, %r133, %r4;
	mov.u32 	%r13, %ntid.x;
	div.u32 	%r14, %r13, %r10;
	mov.u32 	%r295, %ctaid.y;
	mov.u32 	%r16, %nctaid.y;
	shl.b32 	%r17, %r16, 1;
	setp.ge.u32 	%p4, %r295, %r17;
	@%p4 bra 	$L__BB224_69;
	mov.u32 	%r135, %ctaid.x;
	shl.b32 	%r18, %r135, 5;
	and.b32  	%r19, %r11, 1;
	rem.u32 	%r136, %r1, %r4;
	shl.b32 	%r20, %r136, 1;
	min.s32 	%r21, %r122, 2;
	shl.b32 	%r137, %r123, 8;
	sub.s32 	%r22, 8223, %r137;
	shl.b32 	%r138, %r4, 8;
	sub.s32 	%r23, 8223, %r138;
	mul.lo.s32 	%r24, %r9, %r135;
	add.s32 	%r25, %r1, %r13;
	max.u32 	%r139, %r25, 32;
	setp.lt.u32 	%p5, %r25, 32;
	selp.u32 	%r140, 1, 0, %p5;
	add.s32 	%r141, %r25, %r140;
	sub.s32 	%r142, %r139, %r141;
	div.u32 	%r143, %r142, %r13;
	add.s32 	%r26, %r143, %r140;
	add.s32 	%r144, %r26, 1;
	and.b32  	%r27, %r144, 3;
	shl.b32 	%r145, %r1, 2;
	mov.u32 	%r146, _ZZ9cuda_gemmIiLi256ELi2ELi1ELi32ELi2ELi2ELi32ELi0ELi0EEviiiPT_S1_S1_iiE3Ash;
	add.s32 	%r28, %r146, %r145;
	shl.b32 	%r29, %r13, 2;
	add.s32 	%r30, %r28, %r29;
	add.s32 	%r31, %r25, %r13;
	add.s32 	%r32, %r31, %r13;
	mov.u32 	%r147, _ZZ9cuda_gemmIiLi256ELi2ELi1ELi32ELi2ELi2ELi32ELi0ELi0EEviiiPT_S1_S1_iiE3Csh;
	add.s32 	%r33, %r147, %r145;
	add.s32 	%r34, %r33, %r29;
	add.s32 	%r35, %r34, %r29;
	xor.b32  	%r36, %r19, 1;
	setp.lt.s32 	%p6, %r19, %r123;
	selp.b32 	%r148, 0, %r123, %p6;
	sub.s32 	%r37, %r19, %r148;
	add.s32 	%r149, %r19, 1;
	setp.lt.s32 	%p7, %r149, %r123;
	selp.b32 	%r150, 0, %r123, %p7;
	sub.s32 	%r38, %r149, %r150;
	shl.b32 	%r39, %r13, 4;
	mul.lo.s32 	%r40, %r13, 12;
	mul.wide.u32 	%rd14, %r13, 4;
	add.s64 	%rd4, %rd1, %rd14;
	mul.wide.u32 	%rd15, %r13, 8;
	add.s64 	%rd5, %rd1, %rd15;
	mul.wide.u32 	%rd16, %r13, 12;
	add.s64 	%rd6, %rd1, %rd16;
	cvt.u64.u32 	%rd18, %r29;
$L__BB224_5:
	setp.gt.u32 	%p8, %r1, 31;
	@%p8 bra 	$L__BB224_19;
	setp.eq.s32 	%p9, %r27, 0;
	mul.lo.s32 	%r44, %r295, %r121;
	mov.u32 	%r296, %r1;
	@%p9 bra 	$L__BB224_10;
	setp.eq.s32 	%p10, %r27, 1;
	add.s32 	%r151, %r44, %r18;
	add.s32 	%r152, %r151, %r1;
	mul.wide.s32 	%rd17, %r152, 4;
	add.s64 	%rd7, %rd1, %rd17;
	ld.global.u32 	%r153, [%rd7];
	st.shared.u32 	[%r28], %r153;
	mov.u32 	%r296, %r25;
	@%p10 bra 	$L__BB224_10;
	setp.eq.s32 	%p11, %r27, 2;
	add.s64 	%rd8, %rd7, %rd18;
	ld.global.u32 	%r154, [%rd8];
	st.shared.u32 	[%r30], %r154;
	mov.u32 	%r296, %r31;
	@%p11 bra 	$L__BB224_10;
	add.s64 	%rd20, %rd8, %rd18;
	ld.global.u32 	%r155, [%rd20];
	add.s32 	%r156, %r30, %r29;
	st.shared.u32 	[%r156], %r155;
	mov.u32 	%r296, %r32;
$L__BB224_10:
	setp.lt.u32 	%p12, %r26, 3;
	@%p12 bra 	$L__BB224_13;
	shl.b32 	%r157, %r296, 2;
	mov.u32 	%r158, _ZZ9cuda_gemmIiLi256ELi2ELi1ELi32ELi2ELi2ELi32ELi0ELi0EEviiiPT_S1_S1_iiE3Ash;
	add.s32 	%r299, %r158, %r157;
	add.s32 	%r159, %r18, %r296;
	add.s32 	%r298, %r159, %r44;
$L__BB224_12:
	mul.wide.s32 	%rd21, %r298, 4;
	add.s64 	%rd22, %rd4, %rd21;
	add.s64 	%rd23, %rd5, %rd21;
	add.s64 	%rd24, %rd6, %rd21;
	add.s64 	%rd25, %rd1, %rd21;
	ld.global.u32 	%r160, [%rd25];
	st.shared.u32 	[%r299], %r160;
	ld.global.u32 	%r161, [%rd22];
	add.s32 	%r162, %r299, %r29;
	st.shared.u32 	[%r162], %r161;
	ld.global.u32 	%r163, [%rd23];
	shl.b32 	%r164, %r13, 3;
	add.s32 	%r165, %r299, %r164;
	st.shared.u32 	[%r165], %r163;
	ld.global.u32 	%r166, [%rd24];
	add.s32 	%r167, %r299, %r40;
	st.shared.u32 	[%r167], %r166;
	add.s32 	%r296, %r296, %r29;
	add.s32 	%r299, %r299, %r39;
	add.s32 	%r298, %r298, %r29;
	setp.lt.u32 	%p13, %r296, 32;
	@%p13 bra 	$L__BB224_12;
$L__BB224_13:
	mov.u32 	%r297, %r1;
	@%p9 bra 	$L__BB224_17;
	setp.eq.s32 	%p15, %r27, 1;
	mov.b32 	%r168, 0;
	st.shared.u32 	[%r33], %r168;
	mov.u32 	%r297, %r25;
	@%p15 bra 	$L__BB224_17;
	setp.eq.s32 	%p16, %r27, 2;
	mov.b32 	%r169, 0;
	st.shared.u32 	[%r34], %r169;
	mov.u32 	%r297, %r31;
	@%p16 bra 	$L__BB224_17;
	mov.b32 	%r170, 0;
	st.shared.u32 	[%r35], %r170;
	mov.u32 	%r297, %r32;
$L__BB224_17:
	@%p12 bra 	$L__BB224_19;
$L__BB224_18:
	shl.b32 	%r171, %r297, 2;
	mov.u32 	%r172, _ZZ9cuda_gemmIiLi256ELi2ELi1ELi32ELi2ELi2ELi32ELi0ELi0EEviiiPT_S1_S1_iiE3Csh;
	add.s32 	%r173, %r172, %r171;
	mov.b32 	%r174, 0;
	st.shared.u32 	[%r173], %r174;
	add.s32 	%r175, %r173, %r29;
	st.shared.u32 	[%r175], %r174;
	add.s32 	%r176, %r175, %r29;
	st.shared.u32 	[%r176], %r174;
	add.s32 	%r177, %r176, %r29;
	st.shared.u32 	[%r177], %r174;
	add.s32 	%r297, %r29, %r297;
	setp.lt.u32 	%p18, %r297, 32;
	@%p18 bra 	$L__BB224_18;
$L__BB224_19:
	setp.lt.s32 	%p19, %r9, 1;
	bar.sync 	0;
	@%p19 bra 	$L__BB224_61;
	setp.ne.s32 	%p20, %r4, 1;
	@%p20 bra 	$L__BB224_34;
	mov.b32 	%r304, 0;
$L__BB224_22:
	setp.lt.s32 	%p41, %r123, 1;
	add.s32 	%r60, %r304, %r11;
	mad.lo.s32 	%r61, %r60, %r123, %r20;
	@%p41 bra 	$L__BB224_24;
	add.s32 	%r220, %r61, %r19;
	shl.b32 	%r221, %r220, 2;
	mov.u32 	%r222, _ZZ9cuda_gemmIiLi256ELi2ELi1ELi32ELi2ELi2ELi32ELi0ELi0EEviiiPT_S1_S1_iiE3Ash;
	add.s32 	%r223, %r222, %r221;
	ld.shared.u32 	%r326, [%r223];
$L__BB224_24:
	setp.lt.s32 	%p42, %r123, 2;
	@%p42 bra 	$L__BB224_26;
	add.s32 	%r224, %r61, %r36;
	shl.b32 	%r225, %r224, 2;
	mov.u32 	%r226, _ZZ9cuda_gemmIiLi256ELi2ELi1ELi32ELi2ELi2ELi32ELi0ELi0EEviiiPT_S1_S1_iiE3Ash;
	add.s32 	%r227, %r226, %r225;
	ld.shared.u32 	%r325, [%r227];
$L__BB224_26:
	setp.lt.s32 	%p43, %r12, %r21;
	@%p43 bra 	$L__BB224_28;
$L__BB224_27:
	add.s32 	%r304, %r304, %r10;
	setp.lt.s32 	%p49, %r304, %r9;
	@%p49 bra 	$L__BB224_22;
	bra.uni 	$L__BB224_61;
$L__BB224_28:
	rem.s32 	%r228, %r2, %r123;
	shl.b32 	%r229, %r228, 2;
	mov.u32 	%r230, _ZZ9cuda_gemmIiLi256ELi2ELi1ELi32ELi2ELi2ELi32ELi0ELi0EEviiiPT_S1_S1_iiE11kron_fac_sh;
	add.s32 	%r67, %r230, %r229;
	mov.u32 	%r307, %r12;
$L__BB224_29:
	mad.lo.s32 	%r232, %r307, 12, %r67;
	ld.shared.u32 	%r69, [%r232];
	mov.b32 	%r309, 0;
	@%p41 bra 	$L__BB224_31;
	shfl.sync.idx.b32	%r233|%p45, %r69, %r37, %r22, -1;
	mul.lo.s32 	%r309, %r233, %r326;
$L__BB224_31:
	@%p42 bra 	$L__BB224_33;
	shfl.sync.idx.b32	%r234|%p47, %r69, %r38, %r22, -1;
	mad.lo.s32 	%r309, %r234, %r325, %r309;
$L__BB224_33:
	mad.lo.s32 	%r235, %r307, %r9, %r60;
	shl.b32 	%r236, %r235, 2;
	mov.u32 	%r237, _ZZ9cuda_gemmIiLi256ELi2ELi1ELi32ELi2ELi2ELi32ELi0ELi0EEviiiPT_S1_S1_iiE3Csh;
	add.s32 	%r238, %r237, %r236;
	ld.shared.u32 	%r239, [%r238];
	add.s32 	%r240, %r239, %r309;
	st.shared.u32 	[%r238], %r240;
	add.s32 	%r307, %r307, %r14;
	setp.lt.s32 	%p48, %r307, %r21;
	@%p48 bra 	$L__BB224_29;
	bra.uni 	$L__BB224_27;
$L__BB224_34:
	setp.gt.u32 	%p21, %r123, 31;
	@%p21 bra 	$L__BB224_38;
	mov.b32 	%r321, 0;
$L__BB224_36:
	add.s32 	%r99, %r321, %r11;
	mad.lo.s32 	%r100, %r99, %r123, %r20;
	add.s32 	%r179, %r100, %r19;
	shl.b32 	%r180, %r179, 2;
	mov.u32 	%r181, _ZZ9cuda_gemmIiLi256ELi2ELi1ELi32ELi2ELi2ELi32ELi0ELi0EEviiiPT_S1_S1_iiE3Ash;
	add.s32 	%r182, %r181, %r180;
	ld.shared.u32 	%r326, [%r182];
	setp.gt.s32 	%p22, %r123, 1;
	@%p22 bra 	$L__BB224_37;
	bra.uni 	$L__BB224_55;
$L__BB224_37:
	add.s32 	%r183, %r100, %r36;
	shl.b32 	%r184, %r183, 2;
	add.s32 	%r186, %r181, %r184;
	ld.shared.u32 	%r325, [%r186];
	bra.uni 	$L__BB224_55;
$L__BB224_38:
	mov.b32 	%r312, 0;
$L__BB224_39:
	setp.lt.s32 	%p29, %r123, 1;
	add.s32 	%r78, %r312, %r11;
	mad.lo.s32 	%r79, %r78, %r123, %r20;
	@%p29 bra 	$L__BB224_41;
	add.s32 	%r198, %r79, %r19;
	shl.b32 	%r199, %r198, 2;
	mov.u32 	%r200, _ZZ9cuda_gemmIiLi256ELi2ELi1ELi32ELi2ELi2ELi32ELi0ELi0EEviiiPT_S1_S1_iiE3Ash;
	add.s32 	%r201, %r200, %r199;
	ld.shared.u32 	%r326, [%r201];
$L__BB224_41:
	setp.lt.s32 	%p30, %r123, 2;
	@%p30 bra 	$L__BB224_43;
	add.s32 	%r202, %r79, %r36;
	shl.b32 	%r203, %r202, 2;
	mov.u32 	%r204, _ZZ9cuda_gemmIiLi256ELi2ELi1ELi32ELi2ELi2ELi32ELi0ELi0EEviiiPT_S1_S1_iiE3Ash;
	add.s32 	%r205, %r204, %r203;
	ld.shared.u32 	%r325, [%r205];
$L__BB224_43:
	setp.lt.s32 	%p31, %r12, %r21;
	@%p31 bra 	$L__BB224_45;
$L__BB224_44:
	add.s32 	%r312, %r312, %r10;
	setp.lt.s32 	%p40, %r312, %r9;
	@%p40 bra 	$L__BB224_39;
	bra.uni 	$L__BB224_61;
$L__BB224_45:
	rem.s32 	%r206, %r2, %r123;
	shl.b32 	%r207, %r206, 2;
	mov.u32 	%r208, _ZZ9cuda_gemmIiLi256ELi2ELi1ELi32ELi2ELi2ELi32ELi0ELi0EEviiiPT_S1_S1_iiE11kron_fac_sh;
	add.s32 	%r85, %r208, %r207;
	mov.u32 	%r315, %r12;
$L__BB224_46:
	mad.lo.s32 	%r210, %r315, 12, %r85;
	ld.shared.u32 	%r87, [%r210];
	mov.b32 	%r319, 0;
	@%p29 bra 	$L__BB224_48;
	shfl.sync.idx.b32	%r211|%p33, %r87, %r37, %r22, -1;
	mul.lo.s32 	%r319, %r211, %r326;
$L__BB224_48:
	@%p30 bra 	$L__BB224_50;
	shfl.sync.idx.b32	%r212|%p35, %r87, %r38, %r22, -1;
	mad.lo.s32 	%r319, %r212, %r325, %r319;
$L__BB224_50:
	mov.u32 	%r317, %r3;
$L__BB224_51:
	shr.u32 	%r93, %r317, 1;
	shfl.sync.down.b32	%r213|%p36, %r319, %r93, %r23, -1;
	add.s32 	%r319, %r213, %r319;
	setp.gt.u32 	%p37, %r317, 3;
	mov.u32 	%r317, %r93;
	@%p37 bra 	$L__BB224_51;
	rem.u32 	%r214, %r2, %r4;
	setp.eq.s32 	%p38, %r214, 0;
	@%p38 bra 	$L__BB224_53;
	bra.uni 	$L__BB224_54;
$L__BB224_53:
	mad.lo.s32 	%r215, %r315, %r9, %r78;
	shl.b32 	%r216, %r215, 2;
	mov.u32 	%r217, _ZZ9cuda_gemmIiLi256ELi2ELi1ELi32ELi2ELi2ELi32ELi0ELi0EEviiiPT_S1_S1_iiE3Csh;
	add.s32 	%r218, %r217, %r216;
	st.shared.u32 	[%r218], %r319;
$L__BB224_54:
	add.s32 	%r315, %r315, %r14;
	setp.lt.s32 	%p39, %r315, %r21;
	@%p39 bra 	$L__BB224_46;
	bra.uni 	$L__BB224_44;
$L__BB224_55:
	setp.lt.s32 	%p23, %r12, %r21;
	@%p23 bra 	$L__BB224_56;
	bra.uni 	$L__BB224_60;
$L__BB224_56:
	rem.u32 	%r187, %r2, %r123;
	shl.b32 	%r188, %r187, 2;
	mov.u32 	%r189, _ZZ9cuda_gemmIiLi256ELi2ELi1ELi32ELi2ELi2ELi32ELi0ELi0EEviiiPT_S1_S1_iiE11kron_fac_sh;
	add.s32 	%r102, %r189, %r188;
	mov.u32 	%r323, %r12;
$L__BB224_57:
	setp.lt.s32 	%p24, %r123, 2;
	mad.lo.s32 	%r190, %r323, 12, %r102;
	ld.shared.u32 	%r106, [%r190];
	shfl.sync.idx.b32	%r191|%p25, %r106, %r37, %r22, -1;
	mul.lo.s32 	%r324, %r191, %r326;
	@%p24 bra 	$L__BB224_59;
	shfl.sync.idx.b32	%r192|%p26, %r106, %r38, %r22, -1;
	mad.lo.s32 	%r324, %r192, %r325, %r324;
$L__BB224_59:
	mad.lo.s32 	%r193, %r323, %r9, %r99;
	shl.b32 	%r194, %r193, 2;
	mov.u32 	%r195, _ZZ9cuda_gemmIiLi256ELi2ELi1ELi32ELi2ELi2ELi32ELi0ELi0EEviiiPT_S1_S1_iiE3Csh;
	add.s32 	%r196, %r195, %r194;
	st.shared.u32 	[%r196], %r324;
	add.s32 	%r323, %r323, %r14;
	setp.lt.s32 	%p27, %r323, %r21;
	@%p27 bra 	$L__BB224_57;
$L__BB224_60:
	add.s32 	%r321, %r321, %r10;
	setp.lt.s32 	%p28, %r321, %r9;
	@%p28 bra 	$L__BB224_36;
$L__BB224_61:
	bar.sync 	0;
	@%p8 bra 	$L__BB224_68;
	setp.eq.s32 	%p51, %r27, 0;
	mad.lo.s32 	%r114, %r295, %r120, %r24;
	div.s32 	%r115, %r121, %r123;
	mov.u32 	%r327, %r1;
	@%p51 bra 	$L__BB224_66;
	setp.eq.s32 	%p52, %r27, 1;
	div.s32 	%r241, %r1, %r9;
	mad.lo.s32 	%r242, %r115, %r241, %r114;
	mul.lo.s32 	%r243, %r241, %r9;
	sub.s32 	%r244, %r1, %r243;
	add.s32 	%r245, %r242, %r244;
	ld.shared.u32 	%r246, [%r33];
	mul.wide.s32 	%rd26, %r245, 4;
	add.s64 	%rd27, %rd2, %rd26;
	st.global.u32 	[%rd27], %r246;
	mov.u32 	%r327, %r25;
	@%p52 bra 	$L__BB224_66;
	setp.eq.s32 	%p53, %r27, 2;
	div.s32 	%r247, %r25, %r9;
	mad.lo.s32 	%r248, %r115, %r247, %r114;
	mul.lo.s32 	%r249, %r247, %r9;
	sub.s32 	%r250, %r25, %r249;
	add.s32 	%r251, %r248, %r250;
	ld.shared.u32 	%r252, [%r34];
	mul.wide.s32 	%rd28, %r251, 4;
	add.s64 	%rd29, %rd2, %rd28;
	st.global.u32 	[%rd29], %r252;
	mov.u32 	%r327, %r31;
	@%p53 bra 	$L__BB224_66;
	div.s32 	%r253, %r31, %r9;
	mad.lo.s32 	%r254, %r115, %r253, %r114;
	mul.lo.s32 	%r255, %r253, %r9;
	sub.s32 	%r256, %r31, %r255;
	add.s32 	%r257, %r254, %r256;
	ld.shared.u32 	%r258, [%r35];
	mul.wide.s32 	%rd30, %r257, 4;
	add.s64 	%rd31, %rd2, %rd30;
	st.global.u32 	[%rd31], %r258;
	mov.u32 	%r327, %r32;
$L__BB224_66:
	setp.lt.u32 	%p54, %r26, 3;
	@%p54 bra 	$L__BB224_68;
$L__BB224_67:
	div.s32 	%r259, %r327, %r9;
	mad.lo.s32 	%r260, %r115, %r259, %r114;
	mul.lo.s32 	%r261, %r259, %r9;
	sub.s32 	%r262, %r327, %r261;
	add.s32 	%r263, %r260, %r262;
	shl.b32 	%r264, %r327, 2;
	mov.u32 	%r265, _ZZ9cuda_gemmIiLi256ELi2ELi1ELi32ELi2ELi2ELi32ELi0ELi0EEviiiPT_S1_S1_iiE3Csh;
	add.s32 	%r266, %r265, %r264;
	ld.shared.u32 	%r267, [%r266];
	mul.wide.s32 	%rd32, %r263, 4;
	add.s64 	%rd33, %rd2, %rd32;
	st.global.u32 	[%rd33], %r267;
	add.s32 	%r268, %r327, %r13;
	div.s32 	%r269, %r268, %r9;
	mad.lo.s32 	%r270, %r115, %r269, %r114;
	mul.lo.s32 	%r271, %r269, %r9;
	sub.s32 	%r272, %r268, %r271;
	add.s32 	%r273, %r270, %r272;
	add.s32 	%r274, %r266, %r29;
	ld.shared.u32 	%r275, [%r274];
	mul.wide.s32 	%rd34, %r273, 4;
	add.s64 	%rd35, %rd2, %rd34;
	st.global.u32 	[%rd35], %r275;
	add.s32 	%r276, %r268, %r13;
	div.s32 	%r277, %r276, %r9;
	mad.lo.s32 	%r278, %r115, %r277, %r114;
	mul.lo.s32 	%r279, %r277, %r9;
	sub.s32 	%r280, %r276, %r279;
	add.s32 	%r281, %r278, %r280;
	add.s32 	%r282, %r274, %r29;
	ld.shared.u32 	%r283, [%r282];
	mul.wide.s32 	%rd36, %r281, 4;
	add.s64 	%rd37, %rd2, %rd36;
	st.global.u32 	[%rd37], %r283;
	add.s32 	%r284, %r276, %r13;
	div.s32 	%r285, %r284, %r9;
	mad.lo.s32 	%r286, %r115, %r285, %r114;
	mul.lo.s32 	%r287, %r285, %r9;
	sub.s32 	%r288, %r284, %r287;
	add.s32 	%r289, %r286, %r288;
	add.s32 	%r290, %r282, %r29;
	ld.shared.u32 	%r291, [%r290];
	mul.wide.s32 	%rd38, %r289, 4;
	add.s64 	%rd39, %rd2, %rd38;
	st.global.u32 	[%rd39], %r291;
	add.s32 	%r327, %r284, %r13;
	setp.lt.u32 	%p55, %r327, 32;
	@%p55 bra 	$L__BB224_67;
$L__BB224_68:
	add.s32 	%r295, %r295, %r16;
	setp.lt.u32 	%p56, %r295, %r17;
	@%p56 bra 	$L__BB224_5;
$L__BB224_69:
	ret;

}
	// .globl	_Z9cuda_gemmIiLi256ELi2ELi1ELi32ELi2ELi2ELi32ELi0ELi1EEviiiPT_S1_S1_ii
.visible .entry _Z9cuda_gemmIiLi256ELi2ELi1ELi32ELi2ELi2ELi32ELi0ELi1EEviiiPT_S1_S1_ii(
	.param .u32 _Z9cuda_gemmIiLi256ELi2ELi1ELi32ELi2ELi2ELi32ELi0ELi1EEviiiPT_S1_S1_ii_param_0,
	.param .u32 _Z9cuda_gemmIiLi256ELi2ELi1ELi32ELi2ELi2ELi32ELi0ELi1EEviiiPT_S1_S1_ii_param_1,
	.param .u32 _Z9cuda_gemmIiLi256ELi2ELi1ELi32ELi2ELi2ELi32ELi0ELi1EEviiiPT_S1_S1_ii_param_2,
	.param .u64 .ptr .align 1 _Z9cuda_gemmIiLi256ELi2ELi1ELi32ELi2ELi2ELi32ELi0ELi1EEviiiPT_S1_S1_ii_param_3,
	.param .u64 .ptr .align 1 _Z9cuda_gemmIiLi256ELi2ELi1ELi32ELi2ELi2ELi32ELi0ELi1EEviiiPT_S1_S1_ii_param_4,
	.param .u64 .ptr .align 1 _Z9cuda_gemmIiLi256ELi2ELi1ELi32ELi2ELi2ELi32ELi0ELi1EEviiiPT_S1_S1_ii_param_5,
	.param .u32 _Z9cuda_gemmIiLi256ELi2ELi1ELi32ELi2ELi2ELi32ELi0ELi1EEviiiPT_S1_S1_ii_param_6,
	.param .u32 _Z9cuda_gemmIiLi256ELi2ELi1ELi32ELi2ELi2ELi32ELi0ELi1EEviiiPT_S1_S1_ii_param_7
)
.maxntid 256
{
	.reg .pred 	%p<27>;
	.reg .b32 	%r<178>;
	.reg .b64 	%rd<40>;
	// demoted variable
	.shared .align 128 .b8 _ZZ9cuda_gemmIiLi256ELi2ELi1ELi32ELi2ELi2ELi32ELi0ELi1EEviiiPT_S1_S1_iiE11kron_fac_sh[24];
	// demoted variable
	.shared .align 128 .b8 _ZZ9cuda_gemmIiLi256ELi2ELi1ELi32ELi2ELi2ELi32ELi0ELi1EEviiiPT_S1_S1_iiE3Ash[128];
	// demoted variable
	.shared .align 128 .b8 _ZZ9cuda_gemmIiLi256ELi2ELi1ELi32ELi2ELi2ELi32ELi0ELi1EEviiiPT_S1_S1_iiE3Csh[128];
	ld.param.u32 	%r51, [_Z9cuda_gemmIiLi256ELi2ELi1ELi32ELi2ELi2ELi32ELi0ELi1EEviiiPT_S1_S1_ii_param_1];
	ld.param.u32 	%r52, [_Z9cuda_gemmIiLi256ELi2ELi1ELi32ELi2ELi2ELi32ELi0ELi1EEviiiPT_S1_S1_ii_param_2];
	ld.param.u64 	%rd10, [_Z9cuda_gemmIiLi256ELi2ELi1ELi32ELi2ELi2ELi32ELi0ELi1EEviiiPT_S1_S1_ii_param_3];
	ld.param.u64 	%rd9, [_Z9cuda_gemmIiLi256ELi2ELi1ELi32ELi2ELi2ELi32ELi0ELi1EEviiiPT_S1_S1_ii_param_4];
	ld.param.u64 	%rd11, [_Z9cuda_gemmIiLi256ELi2ELi1ELi32ELi2ELi2ELi32ELi0ELi1EEviiiPT_S1_S1_ii_param_5];
	cvta.to.global.u64 	%rd1, %rd10;
	cvta.to.global.u64 	%rd2, %rd11;
	mov.u32 	%r1, %tid.x;
	setp.gt.u32 	%p1, %r1, 3;
	@%p1 bra 	$L__BB225_3;
	mov.u32 	%r2, %ntid.x;
	cvta.to.global.u64 	%rd3, %rd9;
	mov.u32 	%r55, _ZZ9cuda_gemmIiLi256ELi2ELi1ELi32ELi2ELi2ELi32ELi0ELi1EEviiiPT_S1_S1_iiE11kron_fac_sh;
	mov.u32 	%r167, %r1;
$L__BB225_2:
	mul.wide.u32 	%rd12, %r167, 4;
	add.s64 	%rd13, %rd3, %rd12;
	ld.global.u32 	%r53, [%rd13];
	and.b32  	%r54, %r167, 1;
	mad.lo.s32 	%r56, %r54, 12, %r55;
	shl.b32 	%r57, %r167, 1;
	and.b32  	%r58, %r57, -4;
	add.s32 	%r59, %r56, %r58;
	st.shared.u32 	[%r59], %r53;
	add.s32 	%r167, %r167, %r2;
	setp.lt.u32 	%p2, %r167, 4;
	@%p2 bra 	$L__BB225_2;
$L__BB225_3:
	and.b32  	%r5, %r1, 15;
	mov.u32 	%r6, %ntid.x;
	mov.u32 	%r168, %ctaid.y;
	mov.u32 	%r8, %nctaid.y;
	shl.b32 	%r9, %r8, 1;
	setp.ge.u32 	%p3, %r168, %r9;
	@%p3 bra 	$L__BB225_30;
	mov.u32 	%r60, %ctaid.x;
	shl.b32 	%r10, %r60, 5;
	and.b32  	%r11, %r1, 1;
	shl.b32 	%r61, %r1, 2;
	and.b32  	%r62, %r61, 4;
	mov.u32 	%r63, _ZZ9cuda_gemmIiLi256ELi2ELi1ELi32ELi2ELi2ELi32ELi0ELi1EEviiiPT_S1_S1_iiE11kron_fac_sh;
	add.s32 	%r12, %r63, %r62;
	shl.b32 	%r13, %r60, 4;
	shr.u32 	%r64, %r52, 31;
	add.s32 	%r65, %r52, %r64;
	shr.s32 	%r14, %r65, 1;
	add.s32 	%r15, %r1, %r6;
	max.u32 	%r66, %r15, 32;
	setp.lt.u32 	%p4, %r15, 32;
	selp.u32 	%r67, 1, 0, %p4;
	add.s32 	%r68, %r15, %r67;
	sub.s32 	%r69, %r66, %r68;
	div.u32 	%r70, %r69, %r6;
	add.s32 	%r16, %r70, %r67;
	add.s32 	%r71, %r16, 1;
	and.b32  	%r17, %r71, 3;
	mov.u32 	%r72, _ZZ9cuda_gemmIiLi256ELi2ELi1ELi32ELi2ELi2ELi32ELi0ELi1EEviiiPT_S1_S1_iiE3Ash;
	add.s32 	%r18, %r72, %r61;
	shl.b32 	%r19, %r6, 2;
	add.s32 	%r20, %r18, %r19;
	add.s32 	%r21, %r15, %r6;
	add.s32 	%r22, %r21, %r6;
	mov.u32 	%r73, _ZZ9cuda_gemmIiLi256ELi2ELi1ELi32ELi2ELi2ELi32ELi0ELi1EEviiiPT_S1_S1_iiE3Csh;
	add.s32 	%r23, %r73, %r61;
	add.s32 	%r24, %r23, %r19;
	add.s32 	%r25, %r24, %r19;
	xor.b32  	%r26, %r11, 1;
	mul.wide.u32 	%rd14, %r6, 4;
	add.s64 	%rd4, %rd1, %rd14;
	mul.wide.u32 	%rd15, %r6, 8;
	add.s64 	%rd5, %rd1, %rd15;
	mul.wide.u32 	%rd16, %r6, 12;
	add.s64 	%rd6, %rd1, %rd16;
	cvt.u64.u32 	%rd18, %r19;
$L__BB225_5:
	setp.gt.u32 	%p5, %r1, 31;
	@%p5 bra 	$L__BB225_19;
	setp.eq.s32 	%p6, %r17, 0;
	mul.lo.s32 	%r28, %r168, %r52;
	mov.u32 	%r169, %r1;
	@%p6 bra 	$L__BB225_10;
	setp.eq.s32 	%p7, %r17, 1;
	add.s32 	%r74, %r28, %r10;
	add.s32 	%r75, %r74, %r1;
	mul.wide.s32 	%rd17, %r75, 4;
	add.s64 	%rd7, %rd1, %rd17;
	ld.global.u32 	%r76, [%rd7];
	st.shared.u32 	[%r18], %r76;
	mov.u32 	%r169, %r15;
	@%p7 bra 	$L__BB225_10;
	setp.eq.s32 	%p8, %r17, 2;
	add.s64 	%rd8, %rd7, %rd18;
	ld.global.u32 	%r77, [%rd8];
	st.shared.u32 	[%r20], %r77;
	mov.u32 	%r169, %r21;
	@%p8 bra 	$L__BB225_10;
	add.s64 	%rd20, %rd8, %rd18;
	ld.global.u32 	%r78, [%rd20];
	add.s32 	%r79, %r20, %r19;
	st.shared.u32 	[%r79], %r78;
	mov.u32 	%r169, %r22;
$L__BB225_10:
	setp.lt.u32 	%p9, %r16, 3;
	@%p9 bra 	$L__BB225_13;
	shl.b32 	%r80, %r169, 2;
	mov.u32 	%r81, _ZZ9cuda_gemmIiLi256ELi2ELi1ELi32ELi2ELi2ELi32ELi0ELi1EEviiiPT_S1_S1_iiE3Ash;
	add.s32 	%r172, %r81, %r80;
	add.s32 	%r82, %r10, %r169;
	add.s32 	%r171, %r82, %r28;
$L__BB225_12:
	mul.wide.s32 	%rd21, %r171, 4;
	add.s64 	%rd22, %rd4, %rd21;
	add.s64 	%rd23, %rd5, %rd21;
	add.s64 	%rd24, %rd6, %rd21;
	add.s64 	%rd25, %rd1, %rd21;
	ld.global.u32 	%r83, [%rd25];
	st.shared.u32 	[%r172], %r83;
	ld.global.u32 	%r84, [%rd22];
	add.s32 	%r85, %r172, %r19;
	st.shared.u32 	[%r85], %r84;
	ld.global.u32 	%r86, [%rd23];
	shl.b32 	%r87, %r6, 3;
	add.s32 	%r88, %r172, %r87;
	st.shared.u32 	[%r88], %r86;
	ld.global.u32 	%r89, [%rd24];
	mad.lo.s32 	%r90, %r6, 12, %r172;
	st.shared.u32 	[%r90], %r89;
	add.s32 	%r169, %r169, %r19;
	shl.b32 	%r91, %r6, 4;
	add.s32 	%r172, %r172, %r91;
	add.s32 	%r171, %r171, %r19;
	setp.lt.u32 	%p10, %r169, 32;
	@%p10 bra 	$L__BB225_12;
$L__BB225_13:
	setp.eq.s32 	%p11, %r17, 0;
	mov.u32 	%r170, %r1;
	@%p11 bra 	$L__BB225_17;
	setp.eq.s32 	%p12, %r17, 1;
	mov.b32 	%r92, 0;
	st.shared.u32 	[%r23], %r92;
	mov.u32 	%r170, %r15;
	@%p12 bra 	$L__BB225_17;
	setp.eq.s32 	%p13, %r17, 2;
	mov.b32 	%r93, 0;
	st.shared.u32 	[%r24], %r93;
	mov.u32 	%r170, %r21;
	@%p13 bra 	$L__BB225_17;
	mov.b32 	%r94, 0;
	st.shared.u32 	[%r25], %r94;
	mov.u32 	%r170, %r22;
$L__BB225_17:
	setp.lt.u32 	%p14, %r16, 3;
	@%p14 bra 	$L__BB225_19;
$L__BB225_18:
	shl.b32 	%r95, %r170, 2;
	mov.u32 	%r96, _ZZ9cuda_gemmIiLi256ELi2ELi1ELi32ELi2ELi2ELi32ELi0ELi1EEviiiPT_S1_S1_iiE3Csh;
	add.s32 	%r97, %r96, %r95;
	mov.b32 	%r98, 0;
	st.shared.u32 	[%r97], %r98;
	add.s32 	%r99, %r97, %r19;
	st.shared.u32 	[%r99], %r98;
	add.s32 	%r100, %r99, %r19;
	st.shared.u32 	[%r100], %r98;
	add.s32 	%r101, %r100, %r19;
	st.shared.u32 	[%r101], %r98;
	add.s32 	%r170, %r19, %r170;
	setp.lt.u32 	%p15, %r170, 32;
	@%p15 bra 	$L__BB225_18;
$L__BB225_19:
	setp.gt.u32 	%p16, %r1, 31;
	bar.sync 	0;
	@%p16 bra 	$L__BB225_22;
	shr.u32 	%r175, %r1, 4;
	shl.b32 	%r102, %r5, 1;
	or.b32  	%r103, %r102, %r11;
	shl.b32 	%r104, %r103, 2;
	mov.u32 	%r105, _ZZ9cuda_gemmIiLi256ELi2ELi1ELi32ELi2ELi2ELi32ELi0ELi1EEviiiPT_S1_S1_iiE3Ash;
	add.s32 	%r106, %r105, %r104;
	ld.shared.u32 	%r42, [%r106];
	or.b32  	%r107, %r102, %r26;
	shl.b32 	%r108, %r107, 2;
	add.s32 	%r109, %r105, %r108;
	ld.shared.u32 	%r43, [%r109];
$L__BB225_21:
	mad.lo.s32 	%r110, %r175, 12, %r12;
	ld.shared.u32 	%r111, [%r110];
	shfl.sync.idx.b32	%r112|%p17, %r111, %r11, 7711, -1;
	mul.lo.s32 	%r113, %r112, %r42;
	shfl.sync.idx.b32	%r114|%p18, %r111, %r26, 7711, -1;
	mad.lo.s32 	%r115, %r114, %r43, %r113;
	shl.b32 	%r116, %r5, 2;
	shl.b32 	%r117, %r175, 6;
	or.b32  	%r118, %r117, %r116;
	mov.u32 	%r119, _ZZ9cuda_gemmIiLi256ELi2ELi1ELi32ELi2ELi2ELi32ELi0ELi1EEviiiPT_S1_S1_iiE3Csh;
	add.s32 	%r120, %r119, %r118;
	ld.shared.u32 	%r121, [%r120];
	add.s32 	%r122, %r121, %r115;
	st.shared.u32 	[%r120], %r122;
	shr.u32 	%r123, %r6, 4;
	add.s32 	%r175, %r175, %r123;
	setp.lt.u32 	%p19, %r175, 2;
	@%p19 bra 	$L__BB225_21;
$L__BB225_22:
	setp.gt.u32 	%p20, %r1, 31;
	bar.sync 	0;
	@%p20 bra 	$L__BB225_29;
	setp.eq.s32 	%p21, %r17, 0;
	mad.lo.s32 	%r46, %r168, %r51, %r13;
	mov.u32 	%r176, %r1;
	@%p21 bra 	$L__BB225_27;
	setp.eq.s32 	%p22, %r17, 1;
	shr.u32 	%r124, %r1, 4;
	mad.lo.s32 	%r125, %r124, %r14, %r5;
	add.s32 	%r126, %r46, %r125;
	ld.shared.u32 	%r127, [%r23];
	mul.wide.s32 	%rd26, %r126, 4;
	add.s64 	%rd27, %rd2, %rd26;
	st.global.u32 	[%rd27], %r127;
	mov.u32 	%r176, %r15;
	@%p22 bra 	$L__BB225_27;
	setp.eq.s32 	%p23, %r17, 2;
	and.b32  	%r128, %r15, 15;
	shr.u32 	%r129, %r15, 4;
	mad.lo.s32 	%r130, %r129, %r14, %r128;
	add.s32 	%r131, %r46, %r130;
	ld.shared.u32 	%r132, [%r24];
	mul.wide.s32 	%rd28, %r131, 4;
	add.s64 	%rd29, %rd2, %rd28;
	st.global.u32 	[%rd29], %r132;
	mov.u32 	%r176, %r21;
	@%p23 bra 	$L__BB225_27;
	and.b32  	%r133, %r21, 15;
	shr.u32 	%r134, %r21, 4;
	mad.lo.s32 	%r135, %r134, %r14, %r133;
	add.s32 	%r136, %r46, %r135;
	ld.shared.u32 	%r137, [%r25];
	mul.wide.s32 	%rd30, %r136, 4;
	add.s64 	%rd31, %rd2, %rd30;
	st.global.u32 	[%rd31], %r137;
	mov.u32 	%r176, %r22;
$L__BB225_27:
	setp.lt.u32 	%p24, %r16, 3;
	@%p24 bra 	$L__BB225_29;
$L__BB225_28:
	shr.u32 	%r138, %r176, 4;
	and.b32  	%r139, %r176, 15;
	add.s32 	%r140, %r46, %r139;
	mad.lo.s32 	%r141, %r138, %r14, %r140;
	shl.b32 	%r142, %r176, 2;
	mov.u32 	%r143, _ZZ9cuda_gemmIiLi256ELi2ELi1ELi32ELi2ELi2ELi32ELi0ELi1EEviiiPT_S1_S1_iiE3Csh;
	add.s32 	%r144, %r143, %r142;
	ld.shared.u32 	%r145, [%r144];
	mul.wide.s32 	%rd32, %r141, 4;
	add.s64 	%rd33, %rd2, %rd32;
	st.global.u32 	[%rd33], %r145;
	add.s32 	%r146, %r176, %r6;
	shr.u32 	%r147, %r146, 4;
	and.b32  	%r148, %r146, 15;
	add.s32 	%r149, %r46, %r148;
	mad.lo.s32 	%r150, %r147, %r14, %r149;
	add.s32 	%r151, %r144, %r19;
	ld.shared.u32 	%r152, [%r151];
	mul.wide.s32 	%rd34, %r150, 4;
	add.s64 	%rd35, %rd2, %rd34;
	st.global.u32 	[%rd35], %r152;
	add.s32 	%r153, %r146, %r6;
	shr.u32 	%r154, %r153, 4;
	and.b32  	%r155, %r153, 15;
	add.s32 	%r156, %r46, %r155;
	mad.lo.s32 	%r157, %r154, %r14, %r156;
	add.s32 	%r158, %r151, %r19;
	ld.shared.u32 	%r159, [%r158];
	mul.wide.s32 	%rd36, %r157, 4;
	add.s64 	%rd37, %rd2, %rd36;
	st.global.u32 	[%rd37], %r159;
	add.s32 	%r160, %r153, %r6;
	shr.u32 	%r161, %r160, 4;
	and.b32  	%r162, %r160, 15;
	add.s32 	%r163, %r46, %r162;
	mad.lo.s32 	%r164, %r161, %r14, %r163;
	add.s32 	%r165, %r158, %r19;
	ld.shared.u32 	%r166, [%r165];
	mul.wide.s32 	%rd38, %r164, 4;
	add.s64 	%rd39, %rd2, %rd38;
	st.global.u32 	[%rd39], %r166;
	add.s32 	%r176, %r160, %r6;
	setp.lt.u32 	%p25, %r176, 32;
	@%p25 bra 	$L__BB225_28;
$L__BB225_29:
	add.s32 	%r168, %r168, %r8;
	setp.lt.u32 	%p26, %r168, %r9;
	@%p26 bra 	$L__BB225_5;
$L__BB225_30:
	ret;

}
	// .globl	_Z9cuda_gemmIiLi256ELi2ELi1ELi32ELi2ELi2ELi32ELi1ELi0EEviiiPT_S1_S1_ii
.visible .entry _Z9cuda_gemmIiLi256ELi2ELi1ELi32ELi2ELi2ELi32ELi1ELi0EEviiiPT_S1_S1_ii(
	.param .u32 _Z9cuda_gemmIiLi256ELi2ELi1ELi32ELi2ELi2ELi32ELi1ELi0EEviiiPT_S1_S1_ii_param_0,
	.param .u32 _Z9cuda_gemmIiLi256ELi2ELi1ELi32ELi2ELi2ELi32ELi1ELi0EEviiiPT_S1_S1_ii_param_1,
	.param .u32 _Z9cuda_gemmIiLi256ELi2ELi1ELi32ELi2ELi2ELi32ELi1ELi0EEviiiPT_S1_S1_ii_param_2,
	.param .u64 .ptr .align 1 _Z9cuda_gemmIiLi256ELi2ELi1ELi32ELi2ELi2ELi32ELi1ELi0EEviiiPT_S1_S1_ii_param_3,
	.param .u64 .ptr .align 1 _Z9cuda_gemmIiLi256ELi2ELi1ELi32ELi2ELi2ELi32ELi1ELi0EEviiiPT_S1_S1_ii_param_4,
	.param .u64 .ptr .align 1 _Z9cuda_gemmIiLi256ELi2ELi1ELi32ELi2ELi2ELi32ELi1ELi0EEviiiPT_S1_S1_ii_param_5,
	.param .u32 _Z9cuda_gemmIiLi256ELi2ELi1ELi32ELi2ELi2ELi32ELi1ELi0EEviiiPT_S1_S1_ii_param_6,
	.param .u32 _Z9cuda_gemmIiLi256ELi2ELi1ELi32ELi2ELi2ELi32ELi1ELi0EEviiiPT_S1_S1_ii_param_7
)
.maxntid 256
{
	.reg .pred 	%p<57>;
	.reg .b32 	%r<291>;
	.reg .b64 	%rd<35>;
	// demoted variable
	.shared .align 128 .b8 _ZZ9cuda_gemmIiLi256ELi2ELi1ELi32ELi2ELi2ELi32ELi1ELi0EEviiiPT_S1_S1_iiE11kron_fac_sh[24];
	// demoted variable
	.shared .align 128 .b8 _ZZ9cuda_gemmIiLi256ELi2ELi1ELi32ELi2ELi2ELi32ELi1ELi0EEviiiPT_S1_S1_iiE3Ash[128];
	// demoted variable
	.shared .align 128 .b8 _ZZ9cuda_gemmIiLi256ELi2ELi1ELi32ELi2ELi2ELi32ELi1ELi0EEviiiPT_S1_S1_iiE3Csh[128];
	ld.param.u64 	%rd9, [_Z9cuda_gemmIiLi256ELi2ELi1ELi32ELi2ELi2ELi32ELi1ELi0EEviiiPT_S1_S1_ii_param_3];
	ld.param.u64 	%rd8, [_Z9cuda_gemmIiLi256ELi2ELi1ELi32ELi2ELi2ELi32ELi1ELi0EEviiiPT_S1_S1_ii_param_4];
	ld.param.u64 	%rd10, [_Z9cuda_gemmIiLi256ELi2ELi1ELi32ELi2ELi2ELi32ELi1ELi0EEviiiPT_S1_S1_ii_param_5];
	ld.param.u32 	%r110, [_Z9cuda_gemmIiLi256ELi2ELi1ELi32ELi2ELi2ELi32ELi1ELi0EEviiiPT_S1_S1_ii_param_6];
	ld.param.u32 	%r111, [_Z9cuda_gemmIiLi256ELi2ELi1ELi32ELi2ELi2ELi32ELi1ELi0EEviiiPT_S1_S1_ii_param_7];
	cvta.to.global.u64 	%rd1, %rd9;
	cvta.to.global.u64 	%rd2, %rd10;
	mov.u32 	%r1, %tid.x;
	and.b32  	%r2, %r1, 31;
	setp.lt.s32 	%p1, %r111, 16;
	shr.u32 	%r3, %r111, 4;
	selp.b32 	%r4, 1, %r3, %p1;
	mul.lo.s32 	%r5, %r111, %r110;
	setp.ge.u32 	%p2, %r1, %r5;
	@%p2 bra 	$L__BB226_3;
	mov.u32 	%r6, %ntid.x;
	cvta.to.global.u64 	%rd3, %rd8;
	mov.u32 	%r254, %r1;
$L__BB226_2:
	mul.wide.u32 	%rd11, %r254, 4;
	add.s64 	%rd12, %rd3, %rd11;
	ld.global.u32 	%r112, [%rd12];
	rem.u32 	%r113, %r254, %r110;
	mov.u32 	%r114, _ZZ9cuda_gemmIiLi256ELi2ELi1ELi32ELi2ELi2ELi32ELi1ELi0EEviiiPT_S1_S1_iiE11kron_fac_sh;
	mad.lo.s32 	%r115, %r113, 12, %r114;
	div.u32 	%r116, %r254, %r111;
	shl.b32 	%r117, %r116, 2;
	add.s32 	%r118, %r115, %r117;
	st.shared.u32 	[%r118], %r112;
	add.s32 	%r254, %r254, %r6;
	setp.lt.u32 	%p3, %r254, %r5;
	@%p3 bra 	$L__BB226_2;
$L__BB226_3:
	div.s32 	%r9, 32, %r111;
	mul.lo.s32 	%r119, %r9, %r4;
	min.s32 	%r10, %r119, 256;
	div.u32 	%r12, %r1, %r10;
	mul.lo.s32 	%r120, %r12, %r10;
	sub.s32 	%r121, %r1, %r120;
	div.u32 	%r11, %r121, %r4;
	mov.u32 	%r13, %ntid.x;
	div.u32 	%r14, %r13, %r10;
	mov.u32 	%r257, %ctaid.y;
	mov.u32 	%r16, %nctaid.y;
	shl.b32 	%r122, %r16, 1;
	setp.ge.u32 	%p4, %r257, %r122;
	@%p4 bra 	$L__BB226_69;
	and.b32  	%r17, %r11, 1;
	rem.u32 	%r124, %r1, %r4;
	shl.b32 	%r18, %r124, 1;
	min.s32 	%r19, %r110, 2;
	shl.b32 	%r125, %r111, 8;
	sub.s32 	%r20, 8223, %r125;
	shl.b32 	%r126, %r4, 8;
	sub.s32 	%r21, 8223, %r126;
	add.s32 	%r22, %r1, %r13;
	max.u32 	%r127, %r22, 32;
	setp.lt.u32 	%p5, %r22, 32;
	selp.u32 	%r128, 1, 0, %p5;
	add.s32 	%r129, %r22, %r128;
	sub.s32 	%r130, %r127, %r129;
	div.u32 	%r131, %r130, %r13;
	add.s32 	%r23, %r131, %r128;
	add.s32 	%r132, %r23, 1;
	and.b32  	%r24, %r132, 3;
	shl.b32 	%r133, %r1, 2;
	mov.u32 	%r134, _ZZ9cuda_gemmIiLi256ELi2ELi1ELi32ELi2ELi2ELi32ELi1ELi0EEviiiPT_S1_S1_iiE3Ash;
	add.s32 	%r25, %r134, %r133;
	shl.b32 	%r26, %r13, 2;
	add.s32 	%r27, %r25, %r26;
	add.s32 	%r28, %r22, %r13;
	add.s32 	%r29, %r28, %r13;
	mov.u32 	%r135, _ZZ9cuda_gemmIiLi256ELi2ELi1ELi32ELi2ELi2ELi32ELi1ELi0EEviiiPT_S1_S1_iiE3Csh;
	add.s32 	%r30, %r135, %r133;
	add.s32 	%r31, %r30, %r26;
	setp.lt.s32 	%p6, %r17, %r111;
	selp.b32 	%r136, 0, %r111, %p6;
	sub.s32 	%r32, %r17, %r136;
	add.s32 	%r137, %r17, 1;
	setp.lt.s32 	%p7, %r137, %r111;
	selp.b32 	%r138, 0, %r111, %p7;
	sub.s32 	%r33, %r137, %r138;
	cvt.u64.u32 	%rd14, %r26;
$L__BB226_5:
	setp.gt.u32 	%p8, %r1, 31;
	@%p8 bra 	$L__BB226_19;
	setp.eq.s32 	%p9, %r24, 0;
	mov.u32 	%r258, %r1;
	@%p9 bra 	$L__BB226_10;
	setp.eq.s32 	%p10, %r24, 1;
	shl.b32 	%r139, %r257, 5;
	add.s32 	%r140, %r139, %r1;
	mul.wide.s32 	%rd13, %r140, 4;
	add.s64 	%rd4, %rd1, %rd13;
	ld.global.u32 	%r141, [%rd4];
	st.shared.u32 	[%r25], %r141;
	mov.u32 	%r258, %r22;
	@%p10 bra 	$L__BB226_10;
	setp.eq.s32 	%p11, %r24, 2;
	add.s64 	%rd5, %rd4, %rd14;
	ld.global.u32 	%r142, [%rd5];
	st.shared.u32 	[%r27], %r142;
	mov.u32 	%r258, %r28;
	@%p11 bra 	$L__BB226_10;
	add.s64 	%rd16, %rd5, %rd14;
	ld.global.u32 	%r143, [%rd16];
	add.s32 	%r144, %r27, %r26;
	st.shared.u32 	[%r144], %r143;
	mov.u32 	%r258, %r29;
$L__BB226_10:
	setp.lt.u32 	%p12, %r23, 3;
	@%p12 bra 	$L__BB226_13;
	shl.b32 	%r145, %r258, 2;
	mov.u32 	%r146, _ZZ9cuda_gemmIiLi256ELi2ELi1ELi32ELi2ELi2ELi32ELi1ELi0EEviiiPT_S1_S1_iiE3Ash;
	add.s32 	%r261, %r146, %r145;
	shl.b32 	%r147, %r257, 5;
	add.s32 	%r260, %r258, %r147;
$L__BB226_12:
	mul.wide.s32 	%rd17, %r260, 4;
	mov.u32 	%r148, %ntid.x;
	mul.wide.u32 	%rd18, %r148, 4;
	add.s64 	%rd19, %rd1, %rd17;
	add.s64 	%rd20, %rd19, %rd18;
	mul.wide.u32 	%rd21, %r148, 8;
	add.s64 	%rd22, %rd19, %rd21;
	mul.wide.u32 	%rd23, %r148, 12;
	add.s64 	%rd24, %rd19, %rd23;
	ld.global.u32 	%r149, [%rd19];
	st.shared.u32 	[%r261], %r149;
	ld.global.u32 	%r150, [%rd20];
	add.s32 	%r151, %r261, %r26;
	st.shared.u32 	[%r151], %r150;
	ld.global.u32 	%r152, [%rd22];
	shl.b32 	%r153, %r148, 3;
	add.s32 	%r154, %r261, %r153;
	st.shared.u32 	[%r154], %r152;
	ld.global.u32 	%r155, [%rd24];
	mad.lo.s32 	%r156, %r148, 12, %r261;
	st.shared.u32 	[%r156], %r155;
	add.s32 	%r258, %r258, %r26;
	shl.b32 	%r157, %r148, 4;
	add.s32 	%r261, %r261, %r157;
	add.s32 	%r260, %r260, %r26;
	setp.lt.u32 	%p13, %r258, 32;
	@%p13 bra 	$L__BB226_12;
$L__BB226_13:
	setp.eq.s32 	%p14, %r24, 0;
	mov.u32 	%r259, %r1;
	@%p14 bra 	$L__BB226_17;
	setp.eq.s32 	%p15, %r24, 1;
	mov.b32 	%r158, 0;
	st.shared.u32 	[%r30], %r158;
	mov.u32 	%r259, %r22;
	@%p15 bra 	$L__BB226_17;
	setp.eq.s32 	%p16, %r24, 2;
	mov.b32 	%r159, 0;
	st.shared.u32 	[%r31], %r159;
	mov.u32 	%r259, %r28;
	@%p16 bra 	$L__BB226_17;
	add.s32 	%r160, %r31, %r26;
	mov.b32 	%r161, 0;
	st.shared.u32 	[%r160], %r161;
	mov.u32 	%r259, %r29;
$L__BB226_17:
	setp.lt.u32 	%p17, %r23, 3;
	@%p17 bra 	$L__BB226_19;
$L__BB226_18:
	shl.b32 	%r162, %r259, 2;
	mov.u32 	%r163, _ZZ9cuda_gemmIiLi256ELi2ELi1ELi32ELi2ELi2ELi32ELi1ELi0EEviiiPT_S1_S1_iiE3Csh;
	add.s32 	%r164, %r163, %r162;
	mov.b32 	%r165, 0;
	st.shared.u32 	[%r164], %r165;
	add.s32 	%r166, %r164, %r26;
	st.shared.u32 	[%r166], %r165;
	add.s32 	%r167, %r166, %r26;
	st.shared.u32 	[%r167], %r165;
	add.s32 	%r168, %r167, %r26;
	st.shared.u32 	[%r168], %r165;
	add.s32 	%r259, %r26, %r259;
	setp.lt.u32 	%p18, %r259, 32;
	@%p18 bra 	$L__BB226_18;
$L__BB226_19:
	setp.lt.s32 	%p19, %r9, 1;
	bar.sync 	0;
	@%p19 bra 	$L__BB226_61;
	setp.ne.s32 	%p20, %r4, 1;
	@%p20 bra 	$L__BB226_34;
	mov.b32 	%r266, 0;
$L__BB226_22:
	setp.lt.s32 	%p41, %r111, 1;
	add.s32 	%r52, %r266, %r11;
	mad.lo.s32 	%r53, %r52, %r111, %r18;
	@%p41 bra 	$L__BB226_24;
	add.s32 	%r213, %r53, %r17;
	shl.b32 	%r214, %r213, 2;
	mov.u32 	%r215, _ZZ9cuda_gemmIiLi256ELi2ELi1ELi32ELi2ELi2ELi32ELi1ELi0EEviiiPT_S1_S1_iiE3Ash;
	add.s32 	%r216, %r215, %r214;
	ld.shared.u32 	%r288, [%r216];
$L__BB226_24:
	setp.lt.s32 	%p42, %r111, 2;
	@%p42 bra 	$L__BB226_26;
	xor.b32  	%r217, %r17, 1;
	add.s32 	%r218, %r53, %r217;
	shl.b32 	%r219, %r218, 2;
	mov.u32 	%r220, _ZZ9cuda_gemmIiLi256ELi2ELi1ELi32ELi2ELi2ELi32ELi1ELi0EEviiiPT_S1_S1_iiE3Ash;
	add.s32 	%r221, %r220, %r219;
	ld.shared.u32 	%r287, [%r221];
$L__BB226_26:
	setp.lt.s32 	%p43, %r12, %r19;
	@%p43 bra 	$L__BB226_28;
$L__BB226_27:
	add.s32 	%r266, %r266, %r10;
	setp.lt.s32 	%p49, %r266, %r9;
	@%p49 bra 	$L__BB226_22;
	bra.uni 	$L__BB226_61;
$L__BB226_28:
	rem.s32 	%r222, %r2, %r111;
	shl.b32 	%r223, %r222, 2;
	mov.u32 	%r224, _ZZ9cuda_gemmIiLi256ELi2ELi1ELi32ELi2ELi2ELi32ELi1ELi0EEviiiPT_S1_S1_iiE11kron_fac_sh;
	add.s32 	%r59, %r224, %r223;
	mov.u32 	%r269, %r12;
$L__BB226_29:
	mad.lo.s32 	%r226, %r269, 12, %r59;
	ld.shared.u32 	%r61, [%r226];
	mov.b32 	%r271, 0;
	@%p41 bra 	$L__BB226_31;
	shfl.sync.idx.b32	%r227|%p45, %r61, %r32, %r20, -1;
	mul.lo.s32 	%r271, %r227, %r288;
$L__BB226_31:
	@%p42 bra 	$L__BB226_33;
	shfl.sync.idx.b32	%r228|%p47, %r61, %r33, %r20, -1;
	mad.lo.s32 	%r271, %r228, %r287, %r271;
$L__BB226_33:
	mad.lo.s32 	%r229, %r269, %r9, %r52;
	shl.b32 	%r230, %r229, 2;
	mov.u32 	%r231, _ZZ9cuda_gemmIiLi256ELi2ELi1ELi32ELi2ELi2ELi32ELi1ELi0EEviiiPT_S1_S1_iiE3Csh;
	add.s32 	%r232, %r231, %r230;
	ld.shared.u32 	%r233, [%r232];
	add.s32 	%r234, %r233, %r271;
	st.shared.u32 	[%r232], %r234;
	add.s32 	%r269, %r269, %r14;
	setp.lt.s32 	%p48, %r269, %r19;
	@%p48 bra 	$L__BB226_29;
	bra.uni 	$L__BB226_27;
$L__BB226_34:
	setp.gt.u32 	%p21, %r111, 31;
	@%p21 bra 	$L__BB226_38;
	mov.b32 	%r283, 0;
$L__BB226_36:
	add.s32 	%r91, %r283, %r11;
	mad.lo.s32 	%r92, %r91, %r111, %r18;
	add.s32 	%r170, %r92, %r17;
	shl.b32 	%r171, %r170, 2;
	mov.u32 	%r172, _ZZ9cuda_gemmIiLi256ELi2ELi1ELi32ELi2ELi2ELi32ELi1ELi0EEviiiPT_S1_S1_iiE3Ash;
	add.s32 	%r173, %r172, %r171;
	ld.shared.u32 	%r288, [%r173];
	setp.gt.s32 	%p22, %r111, 1;
	@%p22 bra 	$L__BB226_37;
	bra.uni 	$L__BB226_55;
$L__BB226_37:
	xor.b32  	%r174, %r17, 1;
	add.s32 	%r175, %r92, %r174;
	shl.b32 	%r176, %r175, 2;
	add.s32 	%r178, %r172, %r176;
	ld.shared.u32 	%r287, [%r178];
	bra.uni 	$L__BB226_55;
$L__BB226_38:
	mov.b32 	%r274, 0;
$L__BB226_39:
	setp.lt.s32 	%p29, %r111, 1;
	add.s32 	%r70, %r274, %r11;
	mad.lo.s32 	%r71, %r70, %r111, %r18;
	@%p29 bra 	$L__BB226_41;
	add.s32 	%r190, %r71, %r17;
	shl.b32 	%r191, %r190, 2;
	mov.u32 	%r192, _ZZ9cuda_gemmIiLi256ELi2ELi1ELi32ELi2ELi2ELi32ELi1ELi0EEviiiPT_S1_S1_iiE3Ash;
	add.s32 	%r193, %r192, %r191;
	ld.shared.u32 	%r288, [%r193];
$L__BB226_41:
	setp.lt.s32 	%p30, %r111, 2;
	@%p30 bra 	$L__BB226_43;
	xor.b32  	%r194, %r17, 1;
	add.s32 	%r195, %r71, %r194;
	shl.b32 	%r196, %r195, 2;
	mov.u32 	%r197, _ZZ9cuda_gemmIiLi256ELi2ELi1ELi32ELi2ELi2ELi32ELi1ELi0EEviiiPT_S1_S1_iiE3Ash;
	add.s32 	%r198, %r197, %r196;
	ld.shared.u32 	%r287, [%r198];
$L__BB226_43:
	setp.lt.s32 	%p31, %r12, %r19;
	@%p31 bra 	$L__BB226_45;
$L__BB226_44:
	add.s32 	%r274, %r274, %r10;
	setp.lt.s32 	%p40, %r274, %r9;
	@%p40 bra 	$L__BB226_39;
	bra.uni 	$L__BB226_61;
$L__BB226_45:
	rem.s32 	%r199, %r2, %r111;
	shl.b32 	%r200, %r199, 2;
	mov.u32 	%r201, _ZZ9cuda_gemmIiLi256ELi2ELi1ELi32ELi2ELi2ELi32ELi1ELi0EEviiiPT_S1_S1_iiE11kron_fac_sh;
	add.s32 	%r77, %r201, %r200;
	mov.u32 	%r277, %r12;
$L__BB226_46:
	mad.lo.s32 	%r203, %r277, 12, %r77;
	ld.shared.u32 	%r79, [%r203];
	mov.b32 	%r281, 0;
	@%p29 bra 	$L__BB226_48;
	shfl.sync.idx.b32	%r204|%p33, %r79, %r32, %r20, -1;
	mul.lo.s32 	%r281, %r204, %r288;
$L__BB226_48:
	@%p30 bra 	$L__BB226_50;
	shfl.sync.idx.b32	%r205|%p35, %r79, %r33, %r20, -1;
	mad.lo.s32 	%r281, %r205, %r287, %r281;
$L__BB226_50:
	mov.u32 	%r279, %r3;
$L__BB226_51:
	shr.u32 	%r85, %r279, 1;
	shfl.sync.down.b32	%r206|%p36, %r281, %r85, %r21, -1;
	add.s32 	%r281, %r206, %r281;
	setp.gt.u32 	%p37, %r279, 3;
	mov.u32 	%r279, %r85;
	@%p37 bra 	$L__BB226_51;
	rem.u32 	%r207, %r2, %r4;
	setp.eq.s32 	%p38, %r207, 0;
	@%p38 bra 	$L__BB226_53;
	bra.uni 	$L__BB226_54;
$L__BB226_53:
	mad.lo.s32 	%r208, %r277, %r9, %r70;
	shl.b32 	%r209, %r208, 2;
	mov.u32 	%r210, _ZZ9cuda_gemmIiLi256ELi2ELi1ELi32ELi2ELi2ELi32ELi1ELi0EEviiiPT_S1_S1_iiE3Csh;
	add.s32 	%r211, %r210, %r209;
	st.shared.u32 	[%r211], %r281;
$L__BB226_54:
	add.s32 	%r277, %r277, %r14;
	setp.lt.s32 	%p39, %r277, %r19;
	@%p39 bra 	$L__BB226_46;
	bra.uni 	$L__BB226_44;
$L__BB226_55:
	setp.lt.s32 	%p23, %r12, %r19;
	@%p23 bra 	$L__BB226_56;
	bra.uni 	$L__BB226_60;
$L__BB226_56:
	rem.u32 	%r179, %r2, %r111;
	shl.b32 	%r180, %r179, 2;
	mov.u32 	%r181, _ZZ9cuda_gemmIiLi256ELi2ELi1ELi32ELi2ELi2ELi32ELi1ELi0EEviiiPT_S1_S1_iiE11kron_fac_sh;
	add.s32 	%r94, %r181, %r180;
	mov.u32 	%r285, %r12;
$L__BB226_57:
	setp.lt.s32 	%p24, %r111, 2;
	mad.lo.s32 	%r182, %r285, 12, %r94;
	ld.shared.u32 	%r98, [%r182];
	shfl.sync.idx.b32	%r183|%p25, %r98, %r32, %r20, -1;
	mul.lo.s32 	%r286, %r183, %r288;
	@%p24 bra 	$L__BB226_59;
	shfl.sync.idx.b32	%r184|%p26, %r98, %r33, %r20, -1;
	mad.lo.s32 	%r286, %r184, %r287, %r286;
$L__BB226_59:
	mad.lo.s32 	%r185, %r285, %r9, %r91;
	shl.b32 	%r186, %r185, 2;
	mov.u32 	%r187, _ZZ9cuda_gemmIiLi256ELi2ELi1ELi32ELi2ELi2ELi32ELi1ELi0EEviiiPT_S1_S1_iiE3Csh;
	add.s32 	%r188, %r187, %r186;
	st.shared.u32 	[%r188], %r286;
	add.s32 	%r285, %r285, %r14;
	setp.lt.s32 	%p27, %r285, %r19;
	@%p27 bra 	$L__BB226_57;
$L__BB226_60:
	add.s32 	%r283, %r283, %r10;
	setp.lt.s32 	%p28, %r283, %r9;
	@%p28 bra 	$L__BB226_36;
$L__BB226_61:
	setp.gt.u32 	%p50, %r1, 31;
	bar.sync 	0;
	@%p50 bra 	$L__BB226_68;
	setp.eq.s32 	%p51, %r24, 0;
	mov.u32 	%r289, %r1;
	@%p51 bra 	$L__BB226_66;
	setp.eq.s32 	%p52, %r24, 1;
	shl.b32 	%r235, %r257, 5;
	add.s32 	%r236, %r235, %r1;
	ld.shared.u32 	%r237, [%r30];
	mul.wide.s32 	%rd25, %r236, 4;
	add.s64 	%rd6, %rd2, %rd25;
	st.global.u32 	[%rd6], %r237;
	mov.u32 	%r289, %r22;
	@%p52 bra 	$L__BB226_66;
	setp.eq.s32 	%p53, %r24, 2;
	ld.shared.u32 	%r238, [%r31];
	cvt.u64.u32 	%rd26, %r26;
	add.s64 	%rd7, %rd6, %rd26;
	st.global.u32 	[%rd7], %r238;
	mov.u32 	%r289, %r28;
	@%p53 bra 	$L__BB226_66;
	add.s32 	%r239, %r31, %r26;
	ld.shared.u32 	%r240, [%r239];
	add.s64 	%rd28, %rd7, %rd26;
	st.global.u32 	[%rd28], %r240;
	mov.u32 	%r289, %r29;
$L__BB226_66:
	setp.lt.u32 	%p54, %r23, 3;
	@%p54 bra 	$L__BB226_68;
$L__BB226_67:
	shl.b32 	%r241, %r257, 5;
	add.s32 	%r242, %r241, %r289;
	shl.b32 	%r243, %r289, 2;
	mov.u32 	%r244, _ZZ9cuda_gemmIiLi256ELi2ELi1ELi32ELi2ELi2ELi32ELi1ELi0EEviiiPT_S1_S1_iiE3Csh;
	add.s32 	%r245, %r244, %r243;
	ld.shared.u32 	%r246, [%r245];
	mul.wide.s32 	%rd29, %r242, 4;
	add.s64 	%rd30, %rd2, %rd29;
	st.global.u32 	[%rd30], %r246;
	add.s32 	%r247, %r245, %r26;
	ld.shared.u32 	%r248, [%r247];
	add.s64 	%rd32, %rd30, %rd14;
	st.global.u32 	[%rd32], %r248;
	add.s32 	%r249, %r247, %r26;
	ld.shared.u32 	%r250, [%r249];
	add.s64 	%rd33, %rd32, %rd14;
	st.global.u32 	[%rd33], %r250;
	add.s32 	%r251, %r249, %r26;
	ld.shared.u32 	%r252, [%r251];
	add.s64 	%rd34, %rd33, %rd14;
	st.global.u32 	[%rd34], %r252;
	add.s32 	%r289, %r26, %r289;
	setp.lt.u32 	%p55, %r289, 32;
	@%p55 bra 	$L__BB226_67;
$L__BB226_68:
	add.s32 	%r257, %r257, %r16;
	shl.b32 	%r253, %r16, 1;
	setp.lt.u32 	%p56, %r257, %r253;
	@%p56 bra 	$L__BB226_5;
$L__BB226_69:
	ret;

}
	// .globl	_Z9cuda_gemmIiLi256ELi2ELi1ELi32ELi2ELi2ELi32ELi1ELi1EEviiiPT_S1_S1_ii
.visible .entry _Z9cuda_gemmIiLi256ELi2ELi1ELi32ELi2ELi2ELi32ELi1ELi1EEviiiPT_S1_S1_ii(
	.param .u32 _Z9cuda_gemmIiLi256ELi2ELi1ELi32ELi2ELi2ELi32ELi1ELi1EEviiiPT_S1_S1_ii_param_0,
	.param .u32 _Z9cuda_gemmIiLi256ELi2ELi1ELi32ELi2ELi2ELi32ELi1ELi1EEviiiPT_S1_S1_ii_param_1,
	.param .u32 _Z9cuda_gemmIiLi256ELi2ELi1ELi32ELi2ELi2ELi32ELi1ELi1EEviiiPT_S1_S1_ii_param_2,
	.param .u64 .ptr .align 1 _Z9cuda_gemmIiLi256ELi2ELi1ELi32ELi2ELi2ELi32ELi1ELi1EEviiiPT_S1_S1_ii_param_3,
	.param .u64 .ptr .align 1 _Z9cuda_gemmIiLi256ELi2ELi1ELi32ELi2ELi2ELi32ELi1ELi1EEviiiPT_S1_S1_ii_param_4,
	.param .u64 .ptr .align 1 _Z9cuda_gemmIiLi256ELi2ELi1ELi32ELi2ELi2ELi32ELi1ELi1EEviiiPT_S1_S1_ii_param_5,
	.param .u32 _Z9cuda_gemmIiLi256ELi2ELi1ELi32ELi2ELi2ELi32ELi1ELi1EEviiiPT_S1_S1_ii_param_6,
	.param .u32 _Z9cuda_gemmIiLi256ELi2ELi1ELi32ELi2ELi2ELi32ELi1ELi1EEviiiPT_S1_S1_ii_param_7
)
.maxntid 256
{
	.reg .pred 	%p<27>;
	.reg .b32 	%r<140>;
	.reg .b64 	%rd<38>;
	// demoted variable
	.shared .align 128 .b8 _ZZ9cuda_gemmIiLi256ELi2ELi1ELi32ELi2ELi2ELi32ELi1ELi1EEviiiPT_S1_S1_iiE11kron_fac_sh[24];
	// demoted variable
	.shared .align 128 .b8 _ZZ9cuda_gemmIiLi256ELi2ELi1ELi32ELi2ELi2ELi32ELi1ELi1EEviiiPT_S1_S1_iiE3Ash[128];
	// demoted variable
	.shared .align 128 .b8 _ZZ9cuda_gemmIiLi256ELi2ELi1ELi32ELi2ELi2ELi32ELi1ELi1EEviiiPT_S1_S1_iiE3Csh[128];
	ld.param.u64 	%rd12, [_Z9cuda_gemmIiLi256ELi2ELi1ELi32ELi2ELi2ELi32ELi1ELi1EEviiiPT_S1_S1_ii_param_3];
	ld.param.u64 	%rd11, [_Z9cuda_gemmIiLi256ELi2ELi1ELi32ELi2ELi2ELi32ELi1ELi1EEviiiPT_S1_S1_ii_param_4];
	ld.param.u64 	%rd13, [_Z9cuda_gemmIiLi256ELi2ELi1ELi32ELi2ELi2ELi32ELi1ELi1EEviiiPT_S1_S1_ii_param_5];
	cvta.to.global.u64 	%rd1, %rd12;
	cvta.to.global.u64 	%rd2, %rd13;
	mov.u32 	%r1, %tid.x;
	setp.gt.u32 	%p1, %r1, 3;
	@%p1 bra 	$L__BB227_3;
	mov.u32 	%r2, %ntid.x;
	cvta.to.global.u64 	%rd3, %rd11;
	mov.u32 	%r55, _ZZ9cuda_gemmIiLi256ELi2ELi1ELi32ELi2ELi2ELi32ELi1ELi1EEviiiPT_S1_S1_iiE11kron_fac_sh;
	mov.u32 	%r129, %r1;
$L__BB227_2:
	mul.wide.u32 	%rd14, %r129, 4;
	add.s64 	%rd15, %rd3, %rd14;
	ld.global.u32 	%r53, [%rd15];
	and.b32  	%r54, %r129, 1;
	mad.lo.s32 	%r56, %r54, 12, %r55;
	shl.b32 	%r57, %r129, 1;
	and.b32  	%r58, %r57, -4;
	add.s32 	%r59, %r56, %r58;
	st.shared.u32 	[%r59], %r53;
	add.s32 	%r129, %r129, %r2;
	setp.lt.u32 	%p2, %r129, 4;
	@%p2 bra 	$L__BB227_2;
$L__BB227_3:
	and.b32  	%r5, %r1, 15;
	mov.u32 	%r130, %ctaid.y;
	mov.u32 	%r7, %nctaid.y;
	shl.b32 	%r8, %r7, 1;
	setp.ge.u32 	%p3, %r130, %r8;
	@%p3 bra 	$L__BB227_30;
	mov.u32 	%r60, %ntid.x;
	shl.b32 	%r61, %r5, 1;
	and.b32  	%r9, %r1, 1;
	shl.b32 	%r62, %r1, 2;
	and.b32  	%r63, %r62, 4;
	mov.u32 	%r64, _ZZ9cuda_gemmIiLi256ELi2ELi1ELi32ELi2ELi2ELi32ELi1ELi1EEviiiPT_S1_S1_iiE11kron_fac_sh;
	add.s32 	%r10, %r64, %r63;
	add.s32 	%r11, %r1, %r60;
	max.u32 	%r65, %r11, 32;
	setp.lt.u32 	%p4, %r11, 32;
	selp.u32 	%r66, 1, 0, %p4;
	add.s32 	%r67, %r11, %r66;
	sub.s32 	%r68, %r65, %r67;
	div.u32 	%r69, %r68, %r60;
	add.s32 	%r12, %r69, %r66;
	add.s32 	%r70, %r12, 1;
	and.b32  	%r13, %r70, 3;
	mov.u32 	%r71, _ZZ9cuda_gemmIiLi256ELi2ELi1ELi32ELi2ELi2ELi32ELi1ELi1EEviiiPT_S1_S1_iiE3Ash;
	add.s32 	%r14, %r71, %r62;
	shl.b32 	%r15, %r60, 2;
	add.s32 	%r16, %r14, %r15;
	add.s32 	%r17, %r11, %r60;
	add.s32 	%r18, %r17, %r60;
	mov.u32 	%r72, _ZZ9cuda_gemmIiLi256ELi2ELi1ELi32ELi2ELi2ELi32ELi1ELi1EEviiiPT_S1_S1_iiE3Csh;
	add.s32 	%r19, %r72, %r62;
	add.s32 	%r20, %r19, %r15;
	add.s32 	%r21, %r20, %r15;
	or.b32  	%r73, %r61, %r9;
	shl.b32 	%r74, %r73, 2;
	add.s32 	%r22, %r71, %r74;
	xor.b32  	%r23, %r9, 1;
	or.b32  	%r75, %r61, %r23;
	shl.b32 	%r76, %r75, 2;
	add.s32 	%r24, %r71, %r76;
	shl.b32 	%r25, %r60, 4;
	shl.b32 	%r26, %r60, 3;
	mul.lo.s32 	%r27, %r60, 12;
	mul.wide.u32 	%rd16, %r60, 4;
	add.s64 	%rd4, %rd1, %rd16;
	mul.wide.u32 	%rd17, %r60, 8;
	add.s64 	%rd5, %rd1, %rd17;
	mul.wide.u32 	%rd18, %r60, 12;
	add.s64 	%rd6, %rd1, %rd18;
	shr.u32 	%r28, %r60, 4;
	cvt.u64.u32 	%rd20, %r15;
$L__BB227_5:
	setp.gt.u32 	%p5, %r1, 31;
	@%p5 bra 	$L__BB227_19;
	setp.eq.s32 	%p6, %r13, 0;
	shl.b32 	%r30, %r130, 5;
	mov.u32 	%r131, %r1;
	@%p6 bra 	$L__BB227_10;
	setp.eq.s32 	%p7, %r13, 1;
	add.s32 	%r77, %r30, %r1;
	mul.wide.s32 	%rd19, %r77, 4;
	add.s64 	%rd7, %rd1, %rd19;
	ld.global.u32 	%r78, [%rd7];
	st.shared.u32 	[%r14], %r78;
	mov.u32 	%r131, %r11;
	@%p7 bra 	$L__BB227_10;
	setp.eq.s32 	%p8, %r13, 2;
	add.s64 	%rd8, %rd7, %rd20;
	ld.global.u32 	%r79, [%rd8];
	st.shared.u32 	[%r16], %r79;
	mov.u32 	%r131, %r17;
	@%p8 bra 	$L__BB227_10;
	add.s64 	%rd22, %rd8, %rd20;
	ld.global.u32 	%r80, [%rd22];
	add.s32 	%r81, %r16, %r15;
	st.shared.u32 	[%r81], %r80;
	mov.u32 	%r131, %r18;
$L__BB227_10:
	setp.lt.u32 	%p9, %r12, 3;
	@%p9 bra 	$L__BB227_13;
	shl.b32 	%r82, %r131, 2;
	mov.u32 	%r83, _ZZ9cuda_gemmIiLi256ELi2ELi1ELi32ELi2ELi2ELi32ELi1ELi1EEviiiPT_S1_S1_iiE3Ash;
	add.s32 	%r134, %r83, %r82;
	add.s32 	%r133, %r131, %r30;
$L__BB227_12:
	mul.wide.s32 	%rd23, %r133, 4;
	add.s64 	%rd24, %rd4, %rd23;
	add.s64 	%rd25, %rd5, %rd23;
	add.s64 	%rd26, %rd6, %rd23;
	add.s64 	%rd27, %rd1, %rd23;
	ld.global.u32 	%r84, [%rd27];
	st.shared.u32 	[%r134], %r84;
	ld.global.u32 	%r85, [%rd24];
	add.s32 	%r86, %r134, %r15;
	st.shared.u32 	[%r86], %r85;
	ld.global.u32 	%r87, [%rd25];
	add.s32 	%r88, %r134, %r26;
	st.shared.u32 	[%r88], %r87;
	ld.global.u32 	%r89, [%rd26];
	add.s32 	%r90, %r134, %r27;
	st.shared.u32 	[%r90], %r89;
	add.s32 	%r131, %r131, %r15;
	add.s32 	%r134, %r134, %r25;
	add.s32 	%r133, %r133, %r15;
	setp.lt.u32 	%p10, %r131, 32;
	@%p10 bra 	$L__BB227_12;
$L__BB227_13:
	setp.eq.s32 	%p11, %r13, 0;
	mov.u32 	%r132, %r1;
	@%p11 bra 	$L__BB227_17;
	setp.eq.s32 	%p12, %r13, 1;
	mov.b32 	%r91, 0;
	st.shared.u32 	[%r19], %r91;
	mov.u32 	%r132, %r11;
	@%p12 bra 	$L__BB227_17;
	setp.eq.s32 	%p13, %r13, 2;
	mov.b32 	%r92, 0;
	st.shared.u32 	[%r20], %r92;
	mov.u32 	%r132, %r17;
	@%p13 bra 	$L__BB227_17;
	mov.b32 	%r93, 0;
	st.shared.u32 	[%r21], %r93;
	mov.u32 	%r132, %r18;
$L__BB227_17:
	setp.lt.u32 	%p14, %r12, 3;
	@%p14 bra 	$L__BB227_19;
$L__BB227_18:
	shl.b32 	%r94, %r132, 2;
	mov.u32 	%r95, _ZZ9cuda_gemmIiLi256ELi2ELi1ELi32ELi2ELi2ELi32ELi1ELi1EEviiiPT_S1_S1_iiE3Csh;
	add.s32 	%r96, %r95, %r94;
	mov.b32 	%r97, 0;
	st.shared.u32 	[%r96], %r97;
	add.s32 	%r98, %r96, %r15;
	st.shared.u32 	[%r98], %r97;
	add.s32 	%r99, %r98, %r15;
	st.shared.u32 	[%r99], %r97;
	add.s32 	%r100, %r99, %r15;
	st.shared.u32 	[%r100], %r97;
	add.s32 	%r132, %r15, %r132;
	setp.lt.u32 	%p15, %r132, 32;
	@%p15 bra 	$L__BB227_18;
$L__BB227_19:
	setp.gt.u32 	%p16, %r1, 31;
	bar.sync 	0;
	@%p16 bra 	$L__BB227_22;
	shr.u32 	%r137, %r1, 4;
	ld.shared.u32 	%r44, [%r22];
	ld.shared.u32 	%r45, [%r24];
$L__BB227_21:
	mad.lo.s32 	%r101, %r137, 12, %r10;
	ld.shared.u32 	%r102, [%r101];
	shfl.sync.idx.b32	%r103|%p17, %r102, %r9, 7711, -1;
	mul.lo.s32 	%r104, %r103, %r44;
	shfl.sync.idx.b32	%r105|%p18, %r102, %r23, 7711, -1;
	mad.lo.s32 	%r106, %r105, %r45, %r104;
	shl.b32 	%r107, %r5, 2;
	shl.b32 	%r108, %r137, 6;
	or.b32  	%r109, %r108, %r107;
	mov.u32 	%r110, _ZZ9cuda_gemmIiLi256ELi2ELi1ELi32ELi2ELi2ELi32ELi1ELi1EEviiiPT_S1_S1_iiE3Csh;
	add.s32 	%r111, %r110, %r109;
	ld.shared.u32 	%r112, [%r111];
	add.s32 	%r113, %r112, %r106;
	st.shared.u32 	[%r111], %r113;
	add.s32 	%r137, %r137, %r28;
	setp.lt.u32 	%p19, %r137, 2;
	@%p19 bra 	$L__BB227_21;
$L__BB227_22:
	setp.gt.u32 	%p20, %r1, 31;
	bar.sync 	0;
	@%p20 bra 	$L__BB227_29;
	setp.eq.s32 	%p21, %r13, 0;
	shl.b32 	%r48, %r130, 5;
	mov.u32 	%r138, %r1;
	@%p21 bra 	$L__BB227_27;
	setp.eq.s32 	%p22, %r13, 1;
	add.s32 	%r114, %r48, %r1;
	ld.shared.u32 	%r115, [%r19];
	mul.wide.s32 	%rd28, %r114, 4;
	add.s64 	%rd9, %rd2, %rd28;
	st.global.u32 	[%rd9], %r115;
	mov.u32 	%r138, %r11;
	@%p22 bra 	$L__BB227_27;
	setp.eq.s32 	%p23, %r13, 2;
	ld.shared.u32 	%r116, [%r20];
	cvt.u64.u32 	%rd29, %r15;
	add.s64 	%rd10, %rd9, %rd29;
	st.global.u32 	[%rd10], %r116;
	mov.u32 	%r138, %r17;
	@%p23 bra 	$L__BB227_27;
	ld.shared.u32 	%r117, [%r21];
	add.s64 	%rd31, %rd10, %rd29;
	st.global.u32 	[%rd31], %r117;
	mov.u32 	%r138, %r18;
$L__BB227_27:
	setp.lt.u32 	%p24, %r12, 3;
	@%p24 bra 	$L__BB227_29;
$L__BB227_28:
	add.s32 	%r118, %r48, %r138;
	shl.b32 	%r119, %r138, 2;
	mov.u32 	%r120, _ZZ9cuda_gemmIiLi256ELi2ELi1ELi32ELi2ELi2ELi32ELi1ELi1EEviiiPT_S1_S1_iiE3Csh;
	add.s32 	%r121, %r120, %r119;
	ld.shared.u32 	%r122, [%r121];
	mul.wide.s32 	%rd32, %r118, 4;
	add.s64 	%rd33, %rd2, %rd32;
	st.global.u32 	[%rd33], %r122;
	add.s32 	%r123, %r121, %r15;
	ld.shared.u32 	%r124, [%r123];
	add.s64 	%rd35, %rd33, %rd20;
	st.global.u32 	[%rd35], %r124;
	add.s32 	%r125, %r123, %r15;
	ld.shared.u32 	%r126, [%r125];
	add.s64 	%rd36, %rd35, %rd20;
	st.global.u32 	[%rd36], %r126;
	add.s32 	%r127, %r125, %r15;
	ld.shared.u32 	%r128, [%r127];
	add.s64 	%rd37, %rd36, %rd20;
	st.global.u32 	[%rd37], %r128;
	add.s32 	%r138, %r15, %r138;
	setp.lt.u32 	%p25, %r138, 32;
	@%p25 bra 	$L__BB227_28;
$L__BB227_29:
	add.s32 	%r130, %r130, %r7;
	setp.lt.u32 	%p26, %r130, %r8;
	@%p26 bra 	$L__BB227_5;
$L__BB227_30:
	ret;

}
	// .globl	_Z9cuda_gemmIiLi256ELi2ELi1ELi32ELi4ELi4ELi32ELi0ELi0EEviiiPT_S1_S1_ii
.visible .entry _Z9cuda_gemmIiLi256ELi2ELi1ELi32ELi4ELi4ELi32ELi0ELi0EEviiiPT_S1_S1_ii(
	.param .u32 _Z9cuda_gemmIiLi256ELi2ELi1ELi32ELi4ELi4ELi32ELi0ELi0EEviiiPT_S1_S1_ii_param_0,
	.param .u32 _Z9cuda_gemmIiLi256ELi2ELi1ELi32ELi4ELi4ELi32ELi0ELi0EEviiiPT_S1_S1_ii_param_1,
	.param .u32 _Z9cuda_gemmIiLi256ELi2ELi1ELi32ELi4ELi4ELi32ELi0ELi0EEviiiPT_S1_S1_ii_param_2,
	.param .u64 .ptr .align 1 _Z9cuda_gemmIiLi256ELi2ELi1ELi32ELi4ELi4ELi32ELi0ELi0EEviiiPT_S1_S1_ii_param_3,
	.param .u64 .ptr .align 1 _Z9cuda_gemmIiLi256ELi2ELi1ELi32ELi4ELi4ELi32ELi0ELi0EEviiiPT_S1_S1_ii_param_4,
	.param .u64 .ptr .align 1 _Z9cuda_gemmIiLi256ELi2ELi1ELi32ELi4ELi4ELi32ELi0ELi0EEviiiPT_S1_S1_ii_param_5,
	.param .u32 _Z9cuda_gemmIiLi256ELi2ELi1ELi32ELi4ELi4ELi32ELi0ELi0EEviiiPT_S1_S1_ii_param_6,
	.param .u32 _Z9cuda_gemmIiLi256ELi2ELi1ELi32ELi4ELi4ELi32ELi0ELi0EEviiiPT_S1_S1_ii_param_7
)
.maxntid 256
{
	.reg .pred 	%p<79>;
	.reg .b32 	%r<431>;
	.reg .b64 	%rd<38>;
	// demoted variable
	.shared .align 128 .b8 _ZZ9cuda_gemmIiLi256ELi2ELi1ELi32ELi4ELi4ELi32ELi0ELi0EEviiiPT_S1_S1_iiE11kron_fac_sh[80];
	// demoted variable
	.shared .align 128 .b8 _ZZ9cuda_gemmIiLi256ELi2ELi1ELi32ELi4ELi4ELi32ELi0ELi0EEviiiPT_S1_S1_iiE3Ash[128];
	// demoted variable
	.shared .align 128 .b8 _ZZ9cuda_gemmIiLi256ELi2ELi1ELi32ELi4ELi4ELi32ELi0ELi0EEviiiPT_S1_S1_iiE3Csh[128];
	ld.param.u32 	%r159, [_Z9cuda_gemmIiLi256ELi2ELi1ELi32ELi4ELi4ELi32ELi0ELi0EEviiiPT_S1_S1_ii_param_1];
	ld.param.u32 	%r160, [_Z9cuda_gemmIiLi256ELi2ELi1ELi32ELi4ELi4ELi32ELi0ELi0EEviiiPT_S1_S1_ii_param_2];
	ld.param.u64 	%rd8, [_Z9cuda_gemmIiLi256ELi2ELi1ELi32ELi4ELi4ELi32ELi0ELi0EEviiiPT_S1_S1_ii_param_3];
	ld.param.u64 	%rd7, [_Z9cuda_gemmIiLi256ELi2ELi1ELi32ELi4ELi4ELi32ELi0ELi0EEviiiPT_S1_S1_ii_param_4];
	ld.param.u64 	%rd9, [_Z9cuda_gemmIiLi256ELi2ELi1ELi32ELi4ELi4ELi32ELi0ELi0EEviiiPT_S1_S1_ii_param_5];
	ld.param.u32 	%r161, [_Z9cuda_gemmIiLi256ELi2ELi1ELi32ELi4ELi4ELi32ELi0ELi0EEviiiPT_S1_S1_ii_param_6];
	ld.param.u32 	%r162, [_Z9cuda_gemmIiLi256ELi2ELi1ELi32ELi4ELi4ELi32ELi0ELi0EEviiiPT_S1_S1_ii_param_7];
	cvta.to.global.u64 	%rd1, %rd8;
	cvta.to.global.u64 	%rd2, %rd9;
	mov.u32 	%r1, %tid.x;
	and.b32  	%r2, %r1, 31;
	setp.lt.s32 	%p1, %r162, 16;
	shr.u32 	%r3, %r162, 4;
	selp.b32 	%r4, 1, %r3, %p1;
	mul.lo.s32 	%r5, %r162, %r161;
	setp.ge.u32 	%p2, %r1, %r5;
	@%p2 bra 	$L__BB228_3;
	mov.u32 	%r6, %ntid.x;
	cvta.to.global.u64 	%rd3, %rd7;
	mov.u32 	%r369, %r1;
$L__BB228_2:
	mul.wide.u32 	%rd10, %r369, 4;
	add.s64 	%rd11, %rd3, %rd10;
	ld.global.u32 	%r163, [%rd11];
	rem.u32 	%r164, %r369, %r161;
	mov.u32 	%r165, _ZZ9cuda_gemmIiLi256ELi2ELi1ELi32ELi4ELi4ELi32ELi0ELi0EEviiiPT_S1_S1_iiE11kron_fac_sh;
	mad.lo.s32 	%r166, %r164, 20, %r165;
	div.u32 	%r167, %r369, %r162;
	shl.b32 	%r168, %r167, 2;
	add.s32 	%r169, %r166, %r168;
	st.shared.u32 	[%r169], %r163;
	add.s32 	%r369, %r369, %r6;
	setp.lt.u32 	%p3, %r369, %r5;
	@%p3 bra 	$L__BB228_2;
$L__BB228_3:
	div.s32 	%r9, 32, %r162;
	mul.lo.s32 	%r170, %r9, %r4;
	min.s32 	%r10, %r170, 256;
	div.u32 	%r12, %r1, %r10;
	mul.lo.s32 	%r171, %r12, %r10;
	sub.s32 	%r172, %r1, %r171;
	div.u32 	%r11, %r172, %r4;
	mov.u32 	%r13, %ntid.x;
	div.u32 	%r14, %r13, %r10;
	mov.u32 	%r374, %ctaid.y;
	mov.u32 	%r16, %nctaid.y;
	shl.b32 	%r17, %r16, 1;
	setp.ge.u32 	%p4, %r374, %r17;
	@%p4 bra 	$L__BB228_97;
	mov.u32 	%r174, %ctaid.x;
	shl.b32 	%r18, %r174, 5;
	and.b32  	%r19, %r11, 3;
	rem.u32 	%r175, %r1, %r4;
	shl.b32 	%r20, %r175, 2;
	min.s32 	%r21, %r161, 4;
	shl.b32 	%r176, %r162, 8;
	sub.s32 	%r22, 8223, %r176;
	shl.b32 	%r177, %r4, 8;
	sub.s32 	%r23, 8223, %r177;
	mul.lo.s32 	%r24, %r9, %r174;
	add.s32 	%r25, %r1, %r13;
	max.u32 	%r178, %r25, 32;
	setp.lt.u32 	%p5, %r25, 32;
	selp.u32 	%r179, 1, 0, %p5;
	add.s32 	%r180, %r25, %r179;
	sub.s32 	%r181, %r178, %r180;
	div.u32 	%r182, %r181, %r13;
	add.s32 	%r26, %r182, %r179;
	add.s32 	%r183, %r26, 1;
	and.b32  	%r27, %r183, 3;
	shl.b32 	%r184, %r1, 2;
	mov.u32 	%r185, _ZZ9cuda_gemmIiLi256ELi2ELi1ELi32ELi4ELi4ELi32ELi0ELi0EEviiiPT_S1_S1_iiE3Ash;
	add.s32 	%r28, %r185, %r184;
	shl.b32 	%r29, %r13, 2;
	add.s32 	%r30, %r28, %r29;
	add.s32 	%r31, %r25, %r13;
	add.s32 	%r32, %r31, %r13;
	mov.u32 	%r186, _ZZ9cuda_gemmIiLi256ELi2ELi1ELi32ELi4ELi4ELi32ELi0ELi0EEviiiPT_S1_S1_iiE3Csh;
	add.s32 	%r33, %r186, %r184;
	add.s32 	%r34, %r33, %r29;
	add.s32 	%r35, %r34, %r29;
	add.s32 	%r187, %r11, 1;
	and.b32  	%r36, %r187, 3;
	xor.b32  	%r37, %r19, 2;
	add.s32 	%r188, %r11, -1;
	and.b32  	%r38, %r188, 3;
	setp.lt.s32 	%p6, %r19, %r162;
	selp.b32 	%r189, 0, %r162, %p6;
	sub.s32 	%r39, %r19, %r189;
	add.s32 	%r190, %r19, 1;
	setp.lt.s32 	%p7, %r190, %r162;
	selp.b32 	%r191, 0, %r162, %p7;
	sub.s32 	%r40, %r190, %r191;
	add.s32 	%r192, %r19, 2;
	setp.lt.s32 	%p8, %r192, %r162;
	selp.b32 	%r193, 0, %r162, %p8;
	sub.s32 	%r41, %r192, %r193;
	add.s32 	%r194, %r19, 3;
	setp.lt.s32 	%p9, %r194, %r162;
	selp.b32 	%r195, 0, %r162, %p9;
	sub.s32 	%r42, %r194, %r195;
	mul.wide.u32 	%rd12, %r13, 4;
	add.s64 	%rd4, %rd1, %rd12;
	mul.wide.u32 	%rd19, %r13, 8;
	mul.wide.u32 	%rd22, %r13, 12;
	cvt.u64.u32 	%rd14, %r29;
$L__BB228_5:
	setp.gt.u32 	%p10, %r1, 31;
	@%p10 bra 	$L__BB228_19;
	setp.eq.s32 	%p11, %r27, 0;
	mul.lo.s32 	%r48, %r374, %r160;
	mov.u32 	%r375, %r1;
	@%p11 bra 	$L__BB228_10;
	setp.eq.s32 	%p12, %r27, 1;
	add.s32 	%r196, %r48, %r18;
	add.s32 	%r197, %r196, %r1;
	mul.wide.s32 	%rd13, %r197, 4;
	add.s64 	%rd5, %rd1, %rd13;
	ld.global.u32 	%r198, [%rd5];
	st.shared.u32 	[%r28], %r198;
	mov.u32 	%r375, %r25;
	@%p12 bra 	$L__BB228_10;
	setp.eq.s32 	%p13, %r27, 2;
	add.s64 	%rd6, %rd5, %rd14;
	ld.global.u32 	%r199, [%rd6];
	st.shared.u32 	[%r30], %r199;
	mov.u32 	%r375, %r31;
	@%p13 bra 	$L__BB228_10;
	add.s64 	%rd16, %rd6, %rd14;
	ld.global.u32 	%r200, [%rd16];
	add.s32 	%r201, %r30, %r29;
	st.shared.u32 	[%r201], %r200;
	mov.u32 	%r375, %r32;
$L__BB228_10:
	setp.lt.u32 	%p14, %r26, 3;
	@%p14 bra 	$L__BB228_13;
	shl.b32 	%r202, %r375, 2;
	mov.u32 	%r203, _ZZ9cuda_gemmIiLi256ELi2ELi1ELi32ELi4ELi4ELi32ELi0ELi0EEviiiPT_S1_S1_iiE3Ash;
	add.s32 	%r378, %r203, %r202;
	add.s32 	%r204, %r18, %r375;
	add.s32 	%r377, %r204, %r48;
$L__BB228_12:
	mul.wide.s32 	%rd17, %r377, 4;
	add.s64 	%rd18, %rd4, %rd17;
	add.s64 	%rd20, %rd1, %rd17;
	add.s64 	%rd21, %rd20, %rd19;
	add.s64 	%rd23, %rd20, %rd22;
	ld.global.u32 	%r205, [%rd20];
	st.shared.u32 	[%r378], %r205;
	ld.global.u32 	%r206, [%rd18];
	add.s32 	%r207, %r378, %r29;
	st.shared.u32 	[%r207], %r206;
	ld.global.u32 	%r208, [%rd21];
	shl.b32 	%r209, %r13, 3;
	add.s32 	%r210, %r378, %r209;
	st.shared.u32 	[%r210], %r208;
	ld.global.u32 	%r211, [%rd23];
	mad.lo.s32 	%r212, %r13, 12, %r378;
	st.shared.u32 	[%r212], %r211;
	add.s32 	%r375, %r375, %r29;
	shl.b32 	%r213, %r13, 4;
	add.s32 	%r378, %r378, %r213;
	add.s32 	%r377, %r377, %r29;
	setp.lt.u32 	%p15, %r375, 32;
	@%p15 bra 	$L__BB228_12;
$L__BB228_13:
	mov.u32 	%r376, %r1;
	@%p11 bra 	$L__BB228_17;
	setp.eq.s32 	%p17, %r27, 1;
	mov.b32 	%r214, 0;
	st.shared.u32 	[%r33], %r214;
	mov.u32 	%r376, %r25;
	@%p17 bra 	$L__BB228_17;
	setp.eq.s32 	%p18, %r27, 2;
	mov.b32 	%r215, 0;
	st.shared.u32 	[%r34], %r215;
	mov.u32 	%r376, %r31;
	@%p18 bra 	$L__BB228_17;
	mov.b32 	%r216, 0;
	st.shared.u32 	[%r35], %r216;
	mov.u32 	%r376, %r32;
$L__BB228_17:
	@%p14 bra 	$L__BB228_19;
$L__BB228_18:
	shl.b32 	%r217, %r376, 2;
	mov.u32 	%r218, _ZZ9cuda_gemmIiLi256ELi2ELi1ELi32ELi4ELi4ELi32ELi0ELi0EEviiiPT_S1_S1_iiE3Csh;
	add.s32 	%r219, %r218, %r217;
	mov.b32 	%r220, 0;
	st.shared.u32 	[%r219], %r220;
	add.s32 	%r221, %r219, %r29;
	st.shared.u32 	[%r221], %r220;
	add.s32 	%r222, %r221, %r29;
	st.shared.u32 	[%r222], %r220;
	add.s32 	%r223, %r222, %r29;
	st.shared.u32 	[%r223], %r220;
	add.s32 	%r376, %r29, %r376;
	setp.lt.u32 	%p20, %r376, 32;
	@%p20 bra 	$L__BB228_18;
$L__BB228_19:
	setp.lt.s32 	%p21, %r9, 1;
	bar.sync 	0;
	@%p21 bra 	$L__BB228_89;
	setp.ne.s32 	%p22, %r4, 1;
	@%p22 bra 	$L__BB228_42;
	mov.b32 	%r385, 0;
$L__BB228_22:
	setp.lt.s32 	%p57, %r162, 1;
	add.s32 	%r66, %r385, %r11;
	mad.lo.s32 	%r67, %r66, %r162, %r20;
	@%p57 bra 	$L__BB228_24;
	add.s32 	%r287, %r67, %r19;
	shl.b32 	%r288, %r287, 2;
	mov.u32 	%r289, _ZZ9cuda_gemmIiLi256ELi2ELi1ELi32ELi4ELi4ELi32ELi0ELi0EEviiiPT_S1_S1_iiE3Ash;
	add.s32 	%r290, %r289, %r288;
	ld.shared.u32 	%r428, [%r290];
$L__BB228_24:
	setp.lt.s32 	%p58, %r162, 2;
	@%p58 bra 	$L__BB228_26;
	add.s32 	%r291, %r67, %r36;
	shl.b32 	%r292, %r291, 2;
	mov.u32 	%r293, _ZZ9cuda_gemmIiLi256ELi2ELi1ELi32ELi4ELi4ELi32ELi0ELi0EEviiiPT_S1_S1_iiE3Ash;
	add.s32 	%r294, %r293, %r292;
	ld.shared.u32 	%r427, [%r294];
$L__BB228_26:
	setp.lt.s32 	%p59, %r162, 3;
	@%p59 bra 	$L__BB228_28;
	add.s32 	%r295, %r67, %r37;
	shl.b32 	%r296, %r295, 2;
	mov.u32 	%r297, _ZZ9cuda_gemmIiLi256ELi2ELi1ELi32ELi4ELi4ELi32ELi0ELi0EEviiiPT_S1_S1_iiE3Ash;
	add.s32 	%r298, %r297, %r296;
	ld.shared.u32 	%r426, [%r298];
$L__BB228_28:
	setp.lt.s32 	%p60, %r162, 4;
	@%p60 bra 	$L__BB228_30;
	add.s32 	%r299, %r67, %r38;
	shl.b32 	%r300, %r299, 2;
	mov.u32 	%r301, _ZZ9cuda_gemmIiLi256ELi2ELi1ELi32ELi4ELi4ELi32ELi0ELi0EEviiiPT_S1_S1_iiE3Ash;
	add.s32 	%r302, %r301, %r300;
	ld.shared.u32 	%r425, [%r302];
$L__BB228_30:
	setp.lt.s32 	%p61, %r12, %r21;
	@%p61 bra 	$L__BB228_32;
$L__BB228_31:
	add.s32 	%r385, %r385, %r10;
	setp.lt.s32 	%p71, %r385, %r9;
	@%p71 bra 	$L__BB228_22;
	bra.uni 	$L__BB228_89;
$L__BB228_32:
	rem.s32 	%r303, %r2, %r162;
	shl.b32 	%r304, %r303, 2;
	mov.u32 	%r305, _ZZ9cuda_gemmIiLi256ELi2ELi1ELi32ELi4ELi4ELi32ELi0ELi0EEviiiPT_S1_S1_iiE11kron_fac_sh;
	add.s32 	%r77, %r305, %r304;
	mov.u32 	%r390, %r12;
$L__BB228_33:
	mad.lo.s32 	%r307, %r390, 20, %r77;
	ld.shared.u32 	%r79, [%r307];
	mov.b32 	%r392, 0;
	@%p57 bra 	$L__BB228_35;
	shfl.sync.idx.b32	%r308|%p63, %r79, %r39, %r22, -1;
	mul.lo.s32 	%r392, %r308, %r428;
$L__BB228_35:
	@%p58 bra 	$L__BB228_37;
	shfl.sync.idx.b32	%r309|%p65, %r79, %r40, %r22, -1;
	mad.lo.s32 	%r392, %r309, %r427, %r392;
$L__BB228_37:
	@%p59 bra 	$L__BB228_39;
	shfl.sync.idx.b32	%r310|%p67, %r79, %r41, %r22, -1;
	mad.lo.s32 	%r392, %r310, %r426, %r392;
$L__BB228_39:
	@%p60 bra 	$L__BB228_41;
	shfl.sync.idx.b32	%r311|%p69, %r79, %r42, %r22, -1;
	mad.lo.s32 	%r392, %r311, %r425, %r392;
$L__BB228_41:
	mad.lo.s32 	%r312, %r390, %r9, %r66;
	shl.b32 	%r313, %r312, 2;
	mov.u32 	%r314, _ZZ9cuda_gemmIiLi256ELi2ELi1ELi32ELi4ELi4ELi32ELi0ELi0EEviiiPT_S1_S1_iiE3Csh;
	add.s32 	%r315, %r314, %r313;
	ld.shared.u32 	%r316, [%r315];
	add.s32 	%r317, %r316, %r392;
	st.shared.u32 	[%r315], %r317;
	add.s32 	%r390, %r390, %r14;
	setp.lt.s32 	%p70, %r390, %r21;
	@%p70 bra 	$L__BB228_33;
	bra.uni 	$L__BB228_31;
$L__BB228_42:
	setp.gt.u32 	%p23, %r162, 31;
	@%p23 bra 	$L__BB228_52;
	mov.b32 	%r415, 0;
$L__BB228_44:
	setp.eq.s32 	%p24, %r162, 0;
	add.s32 	%r126, %r415, %r11;
	mad.lo.s32 	%r127, %r126, %r162, %r20;
	@%p24 bra 	$L__BB228_46;
	add.s32 	%r225, %r127, %r19;
	shl.b32 	%r226, %r225, 2;
	mov.u32 	%r227, _ZZ9cuda_gemmIiLi256ELi2ELi1ELi32ELi4ELi4ELi32ELi0ELi0EEviiiPT_S1_S1_iiE3Ash;
	add.s32 	%r228, %r227, %r226;
	ld.shared.u32 	%r428, [%r228];
$L__BB228_46:
	setp.lt.s32 	%p25, %r162, 2;
	@%p25 bra 	$L__BB228_48;
	add.s32 	%r229, %r127, %r36;
	shl.b32 	%r230, %r229, 2;
	mov.u32 	%r231, _ZZ9cuda_gemmIiLi256ELi2ELi1ELi32ELi4ELi4ELi32ELi0ELi0EEviiiPT_S1_S1_iiE3Ash;
	add.s32 	%r232, %r231, %r230;
	ld.shared.u32 	%r427, [%r232];
$L__BB228_48:
	setp.lt.s32 	%p26, %r162, 3;
	@%p26 bra 	$L__BB228_50;
	add.s32 	%r233, %r127, %r37;
	shl.b32 	%r234, %r233, 2;
	mov.u32 	%r235, _ZZ9cuda_gemmIiLi256ELi2ELi1ELi32ELi4ELi4ELi32ELi0ELi0EEviiiPT_S1_S1_iiE3Ash;
	add.s32 	%r236, %r235, %r234;
	ld.shared.u32 	%r426, [%r236];
$L__BB228_50:
	setp.lt.s32 	%p27, %r162, 4;
	@%p27 bra 	$L__BB228_77;
	add.s32 	%r237, %r127, %r38;
	shl.b32 	%r238, %r237, 2;
	mov.u32 	%r239, _ZZ9cuda_gemmIiLi256ELi2ELi1ELi32ELi4ELi4ELi32ELi0ELi0EEviiiPT_S1_S1_iiE3Ash;
	add.s32 	%r240, %r239, %r238;
	ld.shared.u32 	%r425, [%r240];
	bra.uni 	$L__BB228_77;
$L__BB228_52:
	mov.b32 	%r399, 0;
$L__BB228_53:
	setp.lt.s32 	%p39, %r162, 1;
	add.s32 	%r94, %r399, %r11;
	mad.lo.s32 	%r95, %r94, %r162, %r20;
	@%p39 bra 	$L__BB228_55;
	add.s32 	%r255, %r95, %r19;
	shl.b32 	%r256, %r255, 2;
	mov.u32 	%r257, _ZZ9cuda_gemmIiLi256ELi2ELi1ELi32ELi4ELi4ELi32ELi0ELi0EEviiiPT_S1_S1_iiE3Ash;
	add.s32 	%r258, %r257, %r256;
	ld.shared.u32 	%r428, [%r258];
$L__BB228_55:
	setp.lt.s32 	%p40, %r162, 2;
	@%p40 bra 	$L__BB228_57;
	add.s32 	%r259, %r95, %r36;
	shl.b32 	%r260, %r259, 2;
	mov.u32 	%r261, _ZZ9cuda_gemmIiLi256ELi2ELi1ELi32ELi4ELi4ELi32ELi0ELi0EEviiiPT_S1_S1_iiE3Ash;
	add.s32 	%r262, %r261, %r260;
	ld.shared.u32 	%r427, [%r262];
$L__BB228_57:
	setp.lt.s32 	%p41, %r162, 3;
	@%p41 bra 	$L__BB228_59;
	add.s32 	%r263, %r95, %r37;
	shl.b32 	%r264, %r263, 2;
	mov.u32 	%r265, _ZZ9cuda_gemmIiLi256ELi2ELi1ELi32ELi4ELi4ELi32ELi0ELi0EEviiiPT_S1_S1_iiE3Ash;
	add.s32 	%r266, %r265, %r264;
	ld.shared.u32 	%r426, [%r266];
$L__BB228_59:
	setp.lt.s32 	%p42, %r162, 4;
	@%p42 bra 	$L__BB228_61;
	add.s32 	%r267, %r95, %r38;
	shl.b32 	%r268, %r267, 2;
	mov.u32 	%r269, _ZZ9cuda_gemmIiLi256ELi2ELi1ELi32ELi4ELi4ELi32ELi0ELi0EEviiiPT_S1_S1_iiE3Ash;
	add.s32 	%r270, %r269, %r268;
	ld.shared.u32 	%r425, [%r270];
$L__BB228_61:
	setp.lt.s32 	%p43, %r12, %r21;
	@%p43 bra 	$L__BB228_63;
$L__BB228_62:
	add.s32 	%r399, %r399, %r10;
	setp.lt.s32 	%p56, %r399, %r9;
	@%p56 bra 	$L__BB228_53;
	bra.uni 	$L__BB228_89;
$L__BB228_63:
	rem.s32 	%r271, %r2, %r162;
	shl.b32 	%r272, %r271, 2;
	mov.u32 	%r273, _ZZ9cuda_gemmIiLi256ELi2ELi1ELi32ELi4ELi4ELi32ELi0ELi0EEviiiPT_S1_S1_iiE11kron_fac_sh;
	add.s32 	%r105, %r273, %r272;
	mov.u32 	%r404, %r12;
$L__BB228_64:
	mad.lo.s32 	%r275, %r404, 20, %r105;
	ld.shared.u32 	%r107, [%r275];
	mov.b32 	%r406, 0;
	@%p39 bra 	$L__BB228_66;
	shfl.sync.idx.b32	%r276|%p45, %r107, %r39, %r22, -1;
	mul.lo.s32 	%r406, %r276, %r428;
$L__BB228_66:
	@%p40 bra 	$L__BB228_68;
	shfl.sync.idx.b32	%r277|%p47, %r107, %r40, %r22, -1;
	mad.lo.s32 	%r406, %r277, %r427, %r406;
$L__BB228_68:
	@%p41 bra 	$L__BB228_70;
	shfl.sync.idx.b32	%r278|%p49, %r107, %r41, %r22, -1;
	mad.lo.s32 	%r406, %r278, %r426, %r406;
$L__BB228_70:
	@%p42 bra 	$L__BB228_72;
	shfl.sync.idx.b32	%r279|%p51, %r107, %r42, %r22, -1;
	mad.lo.s32 	%r406, %r279, %r425, %r406;
$L__BB228_72:
	mov.u32 	%r408, %r3;
$L__BB228_73:
	shr.u32 	%r117, %r408, 1;
	shfl.sync.down.b32	%r280|%p52, %r406, %r117, %r23, -1;
	add.s32 	%r406, %r280, %r406;
	setp.gt.u32 	%p53, %r408, 3;
	mov.u32 	%r408, %r117;
	@%p53 bra 	$L__BB228_73;
	rem.u32 	%r281, %r2, %r4;
	setp.eq.s32 	%p54, %r281, 0;
	@%p54 bra 	$L__BB228_75;
	bra.uni 	$L__BB228_76;
$L__BB228_75:
	mad.lo.s32 	%r282, %r404, %r9, %r94;
	shl.b32 	%r283, %r282, 2;
	mov.u32 	%r284, _ZZ9cuda_gemmIiLi256ELi2ELi1ELi32ELi4ELi4ELi32ELi0ELi0EEviiiPT_S1_S1_iiE3Csh;
	add.s32 	%r285, %r284, %r283;
	st.shared.u32 	[%r285], %r406;
$L__BB228_76:
	add.s32 	%r404, %r404, %r14;
	setp.lt.s32 	%p55, %r404, %r21;
	@%p55 bra 	$L__BB228_64;
	bra.uni 	$L__BB228_62;
$L__BB228_77:
	setp.lt.s32 	%p28, %r12, %r21;
	@%p28 bra 	$L__BB228_78;
	bra.uni 	$L__BB228_88;
$L__BB228_78:
	rem.u32 	%r241, %r2, %r162;
	shl.b32 	%r242, %r241, 2;
	mov.u32 	%r243, _ZZ9cuda_gemmIiLi256ELi2ELi1ELi32ELi4ELi4ELi32ELi0ELi0EEviiiPT_S1_S1_iiE11kron_fac_sh;
	add.s32 	%r128, %r243, %r242;
	mov.u32 	%r420, %r12;
$L__BB228_79:
	mad.lo.s32 	%r245, %r420, 20, %r128;
	ld.shared.u32 	%r138, [%r245];
	mov.b32 	%r422, 0;
	@%p24 bra 	$L__BB228_81;
	shfl.sync.idx.b32	%r246|%p30, %r138, %r39, %r22, -1;
	mul.lo.s32 	%r422, %r246, %r428;
$L__BB228_81:
	@%p25 bra 	$L__BB228_83;
	shfl.sync.idx.b32	%r247|%p32, %r138, %r40, %r22, -1;
	mad.lo.s32 	%r422, %r247, %r427, %r422;
$L__BB228_83:
	@%p26 bra 	$L__BB228_85;
	shfl.sync.idx.b32	%r248|%p34, %r138, %r41, %r22, -1;
	mad.lo.s32 	%r422, %r248, %r426, %r422;
$L__BB228_85:
	@%p27 bra 	$L__BB228_87;
	shfl.sync.idx.b32	%r249|%p36, %r138, %r42, %r22, -1;
	mad.lo.s32 	%r422, %r249, %r425, %r422;
$L__BB228_87:
	mad.lo.s32 	%r250, %r420, %r9, %r126;
	shl.b32 	%r251, %r250, 2;
	mov.u32 	%r252, _ZZ9cuda_gemmIiLi256ELi2ELi1ELi32ELi4ELi4ELi32ELi0ELi0EEviiiPT_S1_S1_iiE3Csh;
	add.s32 	%r253, %r252, %r251;
	st.shared.u32 	[%r253], %r422;
	add.s32 	%r420, %r420, %r14;
	setp.lt.s32 	%p37, %r420, %r21;
	@%p37 bra 	$L__BB228_79;
$L__BB228_88:
	add.s32 	%r415, %r415, %r10;
	setp.lt.s32 	%p38, %r415, %r9;
	@%p38 bra 	$L__BB228_44;
$L__BB228_89:
	bar.sync 	0;
	@%p10 bra 	$L__BB228_96;
	setp.eq.s32 	%p73, %r27, 0;
	mad.lo.s32 	%r153, %r374, %r159, %r24;
	div.s32 	%r154, %r160, %r162;
	mov.u32 	%r429, %r1;
	@%p73 bra 	$L__BB228_94;
	setp.eq.s32 	%p74, %r27, 1;
	div.s32 	%r318, %r1, %r9;
	mad.lo.s32 	%r319, %r154, %r318, %r153;
	mul.lo.s32 	%r320, %r318, %r9;
	sub.s32 	%r321, %r1, %r320;
	add.s32 	%r322, %r319, %r321;
	ld.shared.u32 	%r323, [%r33];
	mul.wide.s32 	%rd24, %r322, 4;
	add.s64 	%rd25, %rd2, %rd24;
	st.global.u32 	[%rd25], %r323;
	mov.u32 	%r429, %r25;
	@%p74 bra 	$L__BB228_94;
	setp.eq.s32 	%p75, %r27, 2;
	div.s32 	%r324, %r25, %r9;
	mad.lo.s32 	%r325, %r154, %r324, %r153;
	mul.lo.s32 	%r326, %r324, %r9;
	sub.s32 	%r327, %r25, %r326;
	add.s32 	%r328, %r325, %r327;
	ld.shared.u32 	%r329, [%r34];
	mul.wide.s32 	%rd26, %r328, 4;
	add.s64 	%rd27, %rd2, %rd26;
	st.global.u32 	[%rd27], %r329;
	mov.u32 	%r429, %r31;
	@%p75 bra 	$L__BB228_94;
	div.s32 	%r330, %r31, %r9;
	mad.lo.s32 	%r331, %r154, %r330, %r153;
	mul.lo.s32 	%r332, %r330, %r9;
	sub.s32 	%r333, %r31, %r332;
	add.s32 	%r334, %r331, %r333;
	ld.shared.u32 	%r335, [%r35];
	mul.wide.s32 	%rd28, %r334, 4;
	add.s64 	%rd29, %rd2, %rd28;
	st.global.u32 	[%rd29], %r335;
	mov.u32 	%r429, %r32;
$L__BB228_94:
	setp.lt.u32 	%p76, %r26, 3;
	@%p76 bra 	$L__BB228_96;
$L__BB228_95:
	div.s32 	%r336, %r429, %r9;
	mad.lo.s32 	%r337, %r154, %r336, %r153;
	mul.lo.s32 	%r338, %r336, %r9;
	sub.s32 	%r339, %r429, %r338;
	add.s32 	%r340, %r337, %r339;
	shl.b32 	%r341, %r429, 2;
	mov.u32 	%r342, _ZZ9cuda_gemmIiLi256ELi2ELi1ELi32ELi4ELi4ELi32ELi0ELi0EEviiiPT_S1_S1_iiE3Csh;
	add.s32 	%r343, %r342, %r341;
	ld.shared.u32 	%r344, [%r343];
	mul.wide.s32 	%rd30, %r340, 4;
	add.s64 	%rd31, %rd2, %rd30;
	st.global.u32 	[%rd31], %r344;
	add.s32 	%r345, %r429, %r13;
	div.s32 	%r346, %r345, %r9;
	mad.lo.s32 	%r347, %r154, %r346, %r153;
	mul.lo.s32 	%r348, %r346, %r9;
	sub.s32 	%r349, %r345, %r348;
	add.s32 	%r350, %r347, %r349;
	add.s32 	%r351, %r343, %r29;
	ld.shared.u32 	%r352, [%r351];
	mul.wide.s32 	%rd32, %r350, 4;
	add.s64 	%rd33, %rd2, %rd32;
	st.global.u32 	[%rd33], %r352;
	add.s32 	%r353, %r345, %r13;
	div.s32 	%r354, %r353, %r9;
	mad.lo.s32 	%r355, %r154, %r354, %r153;
	mul.lo.s32 	%r356, %r354, %r9;
	sub.s32 	%r357, %r353, %r356;
	add.s32 	%r358, %r355, %r357;
	add.s32 	%r359, %r351, %r29;
	ld.shared.u32 	%r360, [%r359];
	mul.wide.s32 	%rd34, %r358, 4;
	add.s64 	%rd35, %rd2, %rd34;
	st.global.u32 	[%rd35], %r360;
	add.s32 	%r361, %r353, %r13;
	div.s32 	%r362, %r361, %r9;
	mad.lo.s32 	%r363, %r154, %r362, %r153;
	mul.lo.s32 	%r364, %r362, %r9;
	sub.s32 	%r365, %r361, %r364;
	add.s32 	%r366, %r363, %r365;
	add.s32 	%r367, %r359, %r29;
	ld.shared.u32 	%r368, [%r367];
	mul.wide.s32 	%rd36, %r366, 4;
	add.s64 	%rd37, %rd2, %rd36;
	st.global.u32 	[%rd37], %r368;
	add.s32 	%r429, %r361, %r13;
	setp.lt.u32 	%p77, %r429, 32;
	@%p77 bra 	$L__BB228_95;
$L__BB228_96:
	add.s32 	%r374, %r374, %r16;
	setp.lt.u32 	%p78, %r374, %r17;
	@%p78 bra 	$L__BB228_5;
$L__BB228_97:
	ret;

}
	// .globl	_Z9cuda_gemmIiLi256ELi2ELi1ELi32ELi4ELi4ELi32ELi0ELi1EEviiiPT_S1_S1_ii
.visible .entry _Z9cuda_gemmIiLi256ELi2ELi1ELi32ELi4ELi4ELi32ELi0ELi1EEviiiPT_S1_S1_ii(
	.param .u32 _Z9cuda_gemmIiLi256ELi2ELi1ELi32ELi4ELi4ELi32ELi0ELi1EEviiiPT_S1_S1_ii_param_0,
	.param .u32 _Z9cuda_gemmIiLi256ELi2ELi1ELi32ELi4ELi4ELi32ELi0ELi1EEviiiPT_S1_S1_ii_param_1,
	.param .u32 _Z9cuda_gemmIiLi256ELi2ELi1ELi32ELi4ELi4ELi32ELi0ELi1EEviiiPT_S1_S1_ii_param_2,
	.param .u64 .ptr .align 1 _Z9cuda_gemmIiLi256ELi2ELi1ELi32ELi4ELi4ELi32ELi0ELi1EEviiiPT_S1_S1_ii_param_3,
	.param .u64 .ptr .align 1 _Z9cuda_gemmIiLi256ELi2ELi1ELi32ELi4ELi4ELi32ELi0ELi1EEviiiPT_S1_S1_ii_param_4,
	.param .u64 .ptr .align 1 _Z9cuda_gemmIiLi256ELi2ELi1ELi32ELi4ELi4ELi32ELi0ELi1EEviiiPT_S1_S1_ii_param_5,
	.param .u32 _Z9cuda_gemmIiLi256ELi2ELi1ELi32ELi4ELi4ELi32ELi0ELi1EEviiiPT_S1_S1_ii_param_6,
	.param .u32 _Z9cuda_gemmIiLi256ELi2ELi1ELi32ELi4ELi4ELi32ELi0ELi1EEviiiPT_S1_S1_ii_param_7
)
.maxntid 256
{
	.reg .pred 	%p<29>;
	.reg .b32 	%r<195>;
	.reg .b64 	%rd<37>;
	// demoted variable
	.shared .align 128 .b8 _ZZ9cuda_gemmIiLi256ELi2ELi1ELi32ELi4ELi4ELi32ELi0ELi1EEviiiPT_S1_S1_iiE11kron_fac_sh[80];
	// demoted variable
	.shared .align 128 .b8 _ZZ9cuda_gemmIiLi256ELi2ELi1ELi32ELi4ELi4ELi32ELi0ELi1EEviiiPT_S1_S1_iiE3Ash[128];
	// demoted variable
	.shared .align 128 .b8 _ZZ9cuda_gemmIiLi256ELi2ELi1ELi32ELi4ELi4ELi32ELi0ELi1EEviiiPT_S1_S1_iiE3Csh[128];
	ld.param.u32 	%r56, [_Z9cuda_gemmIiLi256ELi2ELi1ELi32ELi4ELi4ELi32ELi0ELi1EEviiiPT_S1_S1_ii_param_2];
	ld.param.u64 	%rd7, [_Z9cuda_gemmIiLi256ELi2ELi1ELi32ELi4ELi4ELi32ELi0ELi1EEviiiPT_S1_S1_ii_param_3];
	ld.param.u64 	%rd6, [_Z9cuda_gemmIiLi256ELi2ELi1ELi32ELi4ELi4ELi32ELi0ELi1EEviiiPT_S1_S1_ii_param_4];
	ld.param.u64 	%rd8, [_Z9cuda_gemmIiLi256ELi2ELi1ELi32ELi4ELi4ELi32ELi0ELi1EEviiiPT_S1_S1_ii_param_5];
	cvta.to.global.u64 	%rd1, %rd7;
	cvta.to.global.u64 	%rd2, %rd8;
	mov.u32 	%r1, %tid.x;
	setp.gt.u32 	%p1, %r1, 15;
	@%p1 bra 	$L__BB229_3;
	mov.u32 	%r2, %ntid.x;
	cvta.to.global.u64 	%rd3, %rd6;
	mov.u32 	%r59, _ZZ9cuda_gemmIiLi256ELi2ELi1ELi32ELi4ELi4ELi32ELi0ELi1EEviiiPT_S1_S1_iiE11kron_fac_sh;
	mov.u32 	%r184, %r1;
$L__BB229_2:
	mul.wide.u32 	%rd9, %r184, 4;
	add.s64 	%rd10, %rd3, %rd9;
	ld.global.u32 	%r57, [%rd10];
	and.b32  	%r58, %r184, 3;
	mad.lo.s32 	%r60, %r58, 20, %r59;
	and.b32  	%r61, %r184, -4;
	add.s32 	%r62, %r60, %r61;
	st.shared.u32 	[%r62], %r57;
	add.s32 	%r184, %r184, %r2;
	setp.lt.u32 	%p2, %r184, 16;
	@%p2 bra 	$L__BB229_2;
$L__BB229_3:
	mov.u32 	%r5, %ntid.x;
	mov.u32 	%r185, %ctaid.y;
	mov.u32 	%r7, %nctaid.y;
	shl.b32 	%r8, %r7, 1;
	setp.ge.u32 	%p3, %r185, %r8;
	@%p3 bra 	$L__BB229_30;
	mov.u32 	%r63, %ctaid.x;
	shl.b32 	%r9, %r63, 5;
	and.b32  	%r10, %r1, 3;
	shl.b32 	%r64, %r1, 2;
	and.b32  	%r65, %r64, 12;
	mov.u32 	%r66, _ZZ9cuda_gemmIiLi256ELi2ELi1ELi32ELi4ELi4ELi32ELi0ELi1EEviiiPT_S1_S1_iiE11kron_fac_sh;
	add.s32 	%r11, %r66, %r65;
	shl.b32 	%r12, %r63, 3;
	shr.s32 	%r67, %r56, 31;
	shr.u32 	%r68, %r67, 30;
	add.s32 	%r69, %r56, %r68;
	shr.s32 	%r13, %r69, 2;
	add.s32 	%r14, %r1, %r5;
	max.u32 	%r70, %r14, 32;
	setp.lt.u32 	%p4, %r14, 32;
	selp.u32 	%r71, 1, 0, %p4;
	add.s32 	%r72, %r14, %r71;
	sub.s32 	%r73, %r70, %r72;
	div.u32 	%r74, %r73, %r5;
	add.s32 	%r15, %r74, %r71;
	add.s32 	%r75, %r15, 1;
	and.b32  	%r16, %r75, 3;
	mov.u32 	%r76, _ZZ9cuda_gemmIiLi256ELi2ELi1ELi32ELi4ELi4ELi32ELi0ELi1EEviiiPT_S1_S1_iiE3Ash;
	add.s32 	%r17, %r76, %r64;
	shl.b32 	%r18, %r5, 2;
	add.s32 	%r19, %r17, %r18;
	add.s32 	%r20, %r14, %r5;
	add.s32 	%r21, %r20, %r5;
	mov.u32 	%r77, _ZZ9cuda_gemmIiLi256ELi2ELi1ELi32ELi4ELi4ELi32ELi0ELi1EEviiiPT_S1_S1_iiE3Csh;
	add.s32 	%r22, %r77, %r64;
	add.s32 	%r23, %r22, %r18;
	add.s32 	%r24, %r23, %r18;
	add.s32 	%r78, %r1, 1;
	and.b32  	%r25, %r78, 3;
	xor.b32  	%r26, %r10, 2;
	add.s32 	%r79, %r1, -1;
	and.b32  	%r27, %r79, 3;
	mul.wide.u32 	%rd16, %r5, 4;
	mul.wide.u32 	%rd19, %r5, 8;
	mul.wide.u32 	%rd21, %r5, 12;
	cvt.u64.u32 	%rd12, %r18;
$L__BB229_5:
	setp.gt.u32 	%p5, %r1, 31;
	@%p5 bra 	$L__BB229_19;
	setp.eq.s32 	%p6, %r16, 0;
	mul.lo.s32 	%r29, %r185, %r56;
	mov.u32 	%r186, %r1;
	@%p6 bra 	$L__BB229_10;
	setp.eq.s32 	%p7, %r16, 1;
	add.s32 	%r80, %r29, %r9;
	add.s32 	%r81, %r80, %r1;
	mul.wide.s32 	%rd11, %r81, 4;
	add.s64 	%rd4, %rd1, %rd11;
	ld.global.u32 	%r82, [%rd4];
	st.shared.u32 	[%r17], %r82;
	mov.u32 	%r186, %r14;
	@%p7 bra 	$L__BB229_10;
	setp.eq.s32 	%p8, %r16, 2;
	add.s64 	%rd5, %rd4, %rd12;
	ld.global.u32 	%r83, [%rd5];
	st.shared.u32 	[%r19], %r83;
	mov.u32 	%r186, %r20;
	@%p8 bra 	$L__BB229_10;
	add.s64 	%rd14, %rd5, %rd12;
	ld.global.u32 	%r84, [%rd14];
	add.s32 	%r85, %r19, %r18;
	st.shared.u32 	[%r85], %r84;
	mov.u32 	%r186, %r21;
$L__BB229_10:
	setp.lt.u32 	%p9, %r15, 3;
	@%p9 bra 	$L__BB229_13;
	shl.b32 	%r86, %r186, 2;
	mov.u32 	%r87, _ZZ9cuda_gemmIiLi256ELi2ELi1ELi32ELi4ELi4ELi32ELi0ELi1EEviiiPT_S1_S1_iiE3Ash;
	add.s32 	%r189, %r87, %r86;
	add.s32 	%r88, %r9, %r186;
	add.s32 	%r188, %r88, %r29;
$L__BB229_12:
	mul.wide.s32 	%rd15, %r188, 4;
	add.s64 	%rd17, %rd1, %rd15;
	add.s64 	%rd18, %rd17, %rd16;
	add.s64 	%rd20, %rd17, %rd19;
	add.s64 	%rd22, %rd17, %rd21;
	ld.global.u32 	%r89, [%rd17];
	st.shared.u32 	[%r189], %r89;
	ld.global.u32 	%r90, [%rd18];
	add.s32 	%r91, %r189, %r18;
	st.shared.u32 	[%r91], %r90;
	ld.global.u32 	%r92, [%rd20];
	shl.b32 	%r93, %r5, 3;
	add.s32 	%r94, %r189, %r93;
	st.shared.u32 	[%r94], %r92;
	ld.global.u32 	%r95, [%rd22];
	mad.lo.s32 	%r96, %r5, 12, %r189;
	st.shared.u32 	[%r96], %r95;
	add.s32 	%r186, %r186, %r18;
	shl.b32 	%r97, %r5, 4;
	add.s32 	%r189, %r189, %r97;
	add.s32 	%r188, %r188, %r18;
	setp.lt.u32 	%p10, %r186, 32;
	@%p10 bra 	$L__BB229_12;
$L__BB229_13:
	mov.u32 	%r187, %r1;
	@%p6 bra 	$L__BB229_17;
	setp.eq.s32 	%p12, %r16, 1;
	mov.b32 	%r98, 0;
	st.shared.u32 	[%r22], %r98;
	mov.u32 	%r187, %r14;
	@%p12 bra 	$L__BB229_17;
	setp.eq.s32 	%p13, %r16, 2;
	mov.b32 	%r99, 0;
	st.shared.u32 	[%r23], %r99;
	mov.u32 	%r187, %r20;
	@%p13 bra 	$L__BB229_17;
	mov.b32 	%r100, 0;
	st.shared.u32 	[%r24], %r100;
	mov.u32 	%r187, %r21;
$L__BB229_17:
	@%p9 bra 	$L__BB229_19;
$L__BB229_18:
	shl.b32 	%r101, %r187, 2;
	mov.u32 	%r102, _ZZ9cuda_gemmIiLi256ELi2ELi1ELi32ELi4ELi4ELi32ELi0ELi1EEviiiPT_S1_S1_iiE3Csh;
	add.s32 	%r103, %r102, %r101;
	mov.b32 	%r104, 0;
	st.shared.u32 	[%r103], %r104;
	add.s32 	%r105, %r103, %r18;
	st.shared.u32 	[%r105], %r104;
	add.s32 	%r106, %r105, %r18;
	st.shared.u32 	[%r106], %r104;
	add.s32 	%r107, %r106, %r18;
	st.shared.u32 	[%r107], %r104;
	add.s32 	%r187, %r18, %r187;
	setp.lt.u32 	%p15, %r187, 32;
	@%p15 bra 	$L__BB229_18;
$L__BB229_19:
	and.b32  	%r42, %r1, 7;
	bar.sync 	0;
	@%p5 bra 	$L__BB229_22;
	shr.u32 	%r192, %r1, 3;
	shl.b32 	%r108, %r42, 2;
	or.b32  	%r109, %r108, %r10;
	shl.b32 	%r110, %r109, 2;
	mov.u32 	%r111, _ZZ9cuda_gemmIiLi256ELi2ELi1ELi32ELi4ELi4ELi32ELi0ELi1EEviiiPT_S1_S1_iiE3Ash;
	add.s32 	%r112, %r111, %r110;
	ld.shared.u32 	%r44, [%r112];
	or.b32  	%r113, %r108, %r25;
	shl.b32 	%r114, %r113, 2;
	add.s32 	%r115, %r111, %r114;
	ld.shared.u32 	%r45, [%r115];
	or.b32  	%r116, %r108, %r26;
	shl.b32 	%r117, %r116, 2;
	add.s32 	%r118, %r111, %r117;
	ld.shared.u32 	%r46, [%r118];
	or.b32  	%r119, %r108, %r27;
	shl.b32 	%r120, %r119, 2;
	add.s32 	%r121, %r111, %r120;
	ld.shared.u32 	%r47, [%r121];
$L__BB229_21:
	mad.lo.s32 	%r122, %r192, 20, %r11;
	ld.shared.u32 	%r123, [%r122];
	shfl.sync.idx.b32	%r124|%p17, %r123, %r10, 7199, -1;
	mul.lo.s32 	%r125, %r124, %r44;
	shfl.sync.idx.b32	%r126|%p18, %r123, %r25, 7199, -1;
	mad.lo.s32 	%r127, %r126, %r45, %r125;
	shfl.sync.idx.b32	%r128|%p19, %r123, %r26, 7199, -1;
	mad.lo.s32 	%r129, %r128, %r46, %r127;
	shfl.sync.idx.b32	%r130|%p20, %r123, %r27, 7199, -1;
	mad.lo.s32 	%r131, %r130, %r47, %r129;
	shl.b32 	%r132, %r42, 2;
	shl.b32 	%r133, %r192, 5;
	or.b32  	%r134, %r133, %r132;
	mov.u32 	%r135, _ZZ9cuda_gemmIiLi256ELi2ELi1ELi32ELi4ELi4ELi32ELi0ELi1EEviiiPT_S1_S1_iiE3Csh;
	add.s32 	%r136, %r135, %r134;
	ld.shared.u32 	%r137, [%r136];
	add.s32 	%r138, %r137, %r131;
	st.shared.u32 	[%r136], %r138;
	shr.u32 	%r139, %r5, 3;
	add.s32 	%r192, %r192, %r139;
	setp.lt.u32 	%p21, %r192, 4;
	@%p21 bra 	$L__BB229_21;
$L__BB229_22:
	bar.sync 	0;
	@%p5 bra 	$L__BB229_29;
	ld.param.u32 	%r183, [_Z9cuda_gemmIiLi256ELi2ELi1ELi32ELi4ELi4ELi32ELi0ELi1EEviiiPT_S1_S1_ii_param_1];
	setp.eq.s32 	%p23, %r16, 0;
	mad.lo.s32 	%r50, %r185, %r183, %r12;
	mov.u32 	%r193, %r1;
	@%p23 bra 	$L__BB229_27;
	setp.eq.s32 	%p24, %r16, 1;
	shr.u32 	%r140, %r1, 3;
	mad.lo.s32 	%r141, %r140, %r13, %r42;
	add.s32 	%r142, %r50, %r141;
	ld.shared.u32 	%r143, [%r22];
	mul.wide.s32 	%rd23, %r142, 4;
	add.s64 	%rd24, %rd2, %rd23;
	st.global.u32 	[%rd24], %r143;
	mov.u32 	%r193, %r14;
	@%p24 bra 	$L__BB229_27;
	setp.eq.s32 	%p25, %r16, 2;
	and.b32  	%r144, %r14, 7;
	shr.u32 	%r145, %r14, 3;
	mad.lo.s32 	%r146, %r145, %r13, %r144;
	add.s32 	%r147, %r50, %r146;
	ld.shared.u32 	%r148, [%r23];
	mul.wide.s32 	%rd25, %r147, 4;
	add.s64 	%rd26, %rd2, %rd25;
	st.global.u32 	[%rd26], %r148;
	mov.u32 	%r193, %r20;
	@%p25 bra 	$L__BB229_27;
	and.b32  	%r149, %r20, 7;
	shr.u32 	%r150, %r20, 3;
	mad.lo.s32 	%r151, %r150, %r13, %r149;
	add.s32 	%r152, %r50, %r151;
	ld.shared.u32 	%r153, [%r24];
	mul.wide.s32 	%rd27, %r152, 4;
	add.s64 	%rd28, %rd2, %rd27;
	st.global.u32 	[%rd28], %r153;
	mov.u32 	%r193, %r21;
$L__BB229_27:
	setp.lt.u32 	%p26, %r15, 3;
	@%p26 bra 	$L__BB229_29;
$L__BB229_28:
	shr.u32 	%r154, %r193, 3;
	and.b32  	%r155, %r193, 7;
	add.s32 	%r156, %r50, %r155;
	mad.lo.s32 	%r157, %r154, %r13, %r156;
	shl.b32 	%r158, %r193, 2;
	mov.u32 	%r159, _ZZ9cuda_gemmIiLi256ELi2ELi1ELi32ELi4ELi4ELi32ELi0ELi1EEviiiPT_S1_S1_iiE3Csh;
	add.s32 	%r160, %r159, %r158;
	ld.shared.u32 	%r161, [%r160];
	mul.wide.s32 	%rd29, %r157, 4;
	add.s64 	%rd30, %rd2, %rd29;
	st.global.u32 	[%rd30], %r161;
	add.s32 	%r162, %r193, %r5;
	shr.u32 	%r163, %r162, 3;
	and.b32  	%r164, %r162, 7;
	add.s32 	%r165, %r50, %r164;
	mad.lo.s32 	%r166, %r163, %r13, %r165;
	add.s32 	%r167, %r160, %r18;
	ld.shared.u32 	%r168, [%r167];
	mul.wide.s32 	%rd31, %r166, 4;
	add.s64 	%rd32, %rd2, %rd31;
	st.global.u32 	[%rd32], %r168;
	add.s32 	%r169, %r162, %r5;
	shr.u32 	%r170, %r169, 3;
	and.b32  	%r171, %r169, 7;
	add.s32 	%r172, %r50, %r171;
	mad.lo.s32 	%r173, %r170, %r13, %r172;
	add.s32 	%r174, %r167, %r18;
	ld.shared.u32 	%r175, [%r174];
	mul.wide.s32 	%rd33, %r173, 4;
	add.s64 	%rd34, %rd2, %rd33;
	st.global.u32 	[%rd34], %r175;
	add.s32 	%r176, %r169, %r5;
	shr.u32 	%r177, %r176, 3;
	and.b32  	%r178, %r176, 7;
	add.s32 	%r179, %r50, %r178;
	mad.lo.s32 	%r180, %r177, %r13, %r179;
	add.s32 	%r181, %r174, %r18;
	ld.shared.u32 	%r182, [%r181];
	mul.wide.s32 	%rd35, %r180, 4;
	add.s64 	%rd36, %rd2, %rd35;
	st.global.u32 	[%rd36], %r182;
	add.s32 	%r193, %r176, %r5;
	setp.lt.u32 	%p27, %r193, 32;
	@%p27 bra 	$L__BB229_28;
$L__BB229_29:
	add.s32 	%r185, %r185, %r7;
	setp.lt.u32 	%p28, %r185, %r8;
	@%p28 bra 	$L__BB229_5;
$L__BB229_30:
	ret;

}
	// .globl	_Z9cuda_gemmIiLi256ELi2ELi1ELi32ELi4ELi4ELi32ELi1ELi0EEviiiPT_S1_S1_ii
.visible .entry _Z9cuda_gemmIiLi256ELi2ELi1ELi32ELi4ELi4ELi32ELi1ELi0EEviiiPT_S1_S1_ii(
	.param .u32 _Z9cuda_gemmIiLi256ELi2ELi1ELi32ELi4ELi4ELi32ELi1ELi0EEviiiPT_S1_S1_ii_param_0,
	.param .u32 _Z9cuda_gemmIiLi256ELi2ELi1ELi32ELi4ELi4ELi32ELi1ELi0EEviiiPT_S1_S1_ii_param_1,
	.param .u32 _Z9cuda_gemmIiLi256ELi2ELi1ELi32ELi4ELi4ELi32ELi1ELi0EEviiiPT_S1_S1_ii_param_2,
	.param .u64 .ptr .align 1 _Z9cuda_gemmIiLi256ELi2ELi1ELi32ELi4ELi4ELi32ELi1ELi0EEviiiPT_S1_S1_ii_param_3,
	.param .u64 .ptr .align 1 _Z9cuda_gemmIiLi256ELi2ELi1ELi32ELi4ELi4ELi32ELi1ELi0EEviiiPT_S1_S1_ii_param_4,
	.param .u64 .ptr .align 1 _Z9cuda_gemmIiLi256ELi2ELi1ELi32ELi4ELi4ELi32ELi1ELi0EEviiiPT_S1_S1_ii_param_5,
	.param .u32 _Z9cuda_gemmIiLi256ELi2ELi1ELi32ELi4ELi4ELi32ELi1ELi0EEviiiPT_S1_S1_ii_param_6,
	.param .u32 _Z9cuda_gemmIiLi256ELi2ELi1ELi32ELi4ELi4ELi32ELi1ELi0EEviiiPT_S1_S1_ii_param_7
)
.maxntid 256
{
	.reg .pred 	%p<79>;
	.reg .b32 	%r<390>;
	.reg .b64 	%rd<38>;
	// demoted variable
	.shared .align 128 .b8 _ZZ9cuda_gemmIiLi256ELi2ELi1ELi32ELi4ELi4ELi32ELi1ELi0EEviiiPT_S1_S1_iiE11kron_fac_sh[80];
	// demoted variable
	.shared .align 128 .b8 _ZZ9cuda_gemmIiLi256ELi2ELi1ELi32ELi4ELi4ELi32ELi1ELi0EEviiiPT_S1_S1_iiE3Ash[128];
	// demoted variable
	.shared .align 128 .b8 _ZZ9cuda_gemmIiLi256ELi2ELi1ELi32ELi4ELi4ELi32ELi1ELi0EEviiiPT_S1_S1_iiE3Csh[128];
	ld.param.u64 	%rd12, [_Z9cuda_gemmIiLi256ELi2ELi1ELi32ELi4ELi4ELi32ELi1ELi0EEviiiPT_S1_S1_ii_param_3];
	ld.param.u64 	%rd11, [_Z9cuda_gemmIiLi256ELi2ELi1ELi32ELi4ELi4ELi32ELi1ELi0EEviiiPT_S1_S1_ii_param_4];
	ld.param.u64 	%rd13, [_Z9cuda_gemmIiLi256ELi2ELi1ELi32ELi4ELi4ELi32ELi1ELi0EEviiiPT_S1_S1_ii_param_5];
	ld.param.u32 	%r157, [_Z9cuda_gemmIiLi256ELi2ELi1ELi32ELi4ELi4ELi32ELi1ELi0EEviiiPT_S1_S1_ii_param_6];
	ld.param.u32 	%r158, [_Z9cuda_gemmIiLi256ELi2ELi1ELi32ELi4ELi4ELi32ELi1ELi0EEviiiPT_S1_S1_ii_param_7];
	cvta.to.global.u64 	%rd1, %rd12;
	cvta.to.global.u64 	%rd2, %rd13;
	mov.u32 	%r1, %tid.x;
	and.b32  	%r2, %r1, 31;
	setp.lt.s32 	%p1, %r158, 16;
	shr.u32 	%r3, %r158, 4;
	selp.b32 	%r4, 1, %r3, %p1;
	mul.lo.s32 	%r5, %r158, %r157;
	setp.ge.u32 	%p2, %r1, %r5;
	@%p2 bra 	$L__BB230_3;
	mov.u32 	%r6, %ntid.x;
	cvta.to.global.u64 	%rd3, %rd11;
	mov.u32 	%r328, %r1;
$L__BB230_2:
	mul.wide.u32 	%rd14, %r328, 4;
	add.s64 	%rd15, %rd3, %rd14;
	ld.global.u32 	%r159, [%rd15];
	rem.u32 	%r160, %r328, %r157;
	mov.u32 	%r161, _ZZ9cuda_gemmIiLi256ELi2ELi1ELi32ELi4ELi4ELi32ELi1ELi0EEviiiPT_S1_S1_iiE11kron_fac_sh;
	mad.lo.s32 	%r162, %r160, 20, %r161;
	div.u32 	%r163, %r328, %r158;
	shl.b32 	%r164, %r163, 2;
	add.s32 	%r165, %r162, %r164;
	st.shared.u32 	[%r165], %r159;
	add.s32 	%r328, %r328, %r6;
	setp.lt.u32 	%p3, %r328, %r5;
	@%p3 bra 	$L__BB230_2;
$L__BB230_3:
	div.s32 	%r9, 32, %r158;
	mul.lo.s32 	%r166, %r9, %r4;
	min.s32 	%r10, %r166, 256;
	div.u32 	%r12, %r1, %r10;
	mul.lo.s32 	%r167, %r12, %r10;
	sub.s32 	%r168, %r1, %r167;
	div.u32 	%r11, %r168, %r4;
	mov.u32 	%r13, %ntid.x;
	div.u32 	%r14, %r13, %r10;
	mov.u32 	%r333, %ctaid.y;
	mov.u32 	%r16, %nctaid.y;
	shl.b32 	%r17, %r16, 1;
	setp.ge.u32 	%p4, %r333, %r17;
	@%p4 bra 	$L__BB230_97;
	and.b32  	%r18, %r11, 3;
	rem.u32 	%r170, %r1, %r4;
	shl.b32 	%r19, %r170, 2;
	min.s32 	%r20, %r157, 4;
	shl.b32 	%r171, %r158, 8;
	sub.s32 	%r21, 8223, %r171;
	shl.b32 	%r172, %r4, 8;
	sub.s32 	%r22, 8223, %r172;
	add.s32 	%r23, %r1, %r13;
	max.u32 	%r173, %r23, 32;
	setp.lt.u32 	%p5, %r23, 32;
	selp.u32 	%r174, 1, 0, %p5;
	add.s32 	%r175, %r23, %r174;
	sub.s32 	%r176, %r173, %r175;
	div.u32 	%r177, %r176, %r13;
	add.s32 	%r24, %r177, %r174;
	add.s32 	%r178, %r24, 1;
	and.b32  	%r25, %r178, 3;
	shl.b32 	%r179, %r1, 2;
	mov.u32 	%r180, _ZZ9cuda_gemmIiLi256ELi2ELi1ELi32ELi4ELi4ELi32ELi1ELi0EEviiiPT_S1_S1_iiE3Ash;
	add.s32 	%r26, %r180, %r179;
	shl.b32 	%r27, %r13, 2;
	add.s32 	%r28, %r26, %r27;
	add.s32 	%r29, %r23, %r13;
	add.s32 	%r30, %r29, %r13;
	mov.u32 	%r181, _ZZ9cuda_gemmIiLi256ELi2ELi1ELi32ELi4ELi4ELi32ELi1ELi0EEviiiPT_S1_S1_iiE3Csh;
	add.s32 	%r31, %r181, %r179;
	add.s32 	%r32, %r31, %r27;
	add.s32 	%r182, %r11, 1;
	and.b32  	%r33, %r182, 3;
	xor.b32  	%r34, %r18, 2;
	add.s32 	%r183, %r11, -1;
	and.b32  	%r35, %r183, 3;
	setp.lt.s32 	%p6, %r18, %r158;
	selp.b32 	%r184, 0, %r158, %p6;
	sub.s32 	%r36, %r18, %r184;
	add.s32 	%r185, %r18, 1;
	setp.lt.s32 	%p7, %r185, %r158;
	selp.b32 	%r186, 0, %r158, %p7;
	sub.s32 	%r37, %r185, %r186;
	add.s32 	%r187, %r18, 2;
	setp.lt.s32 	%p8, %r187, %r158;
	selp.b32 	%r188, 0, %r158, %p8;
	sub.s32 	%r38, %r187, %r188;
	add.s32 	%r189, %r18, 3;
	setp.lt.s32 	%p9, %r189, %r158;
	selp.b32 	%r190, 0, %r158, %p9;
	sub.s32 	%r39, %r189, %r190;
	shl.b32 	%r40, %r13, 4;
	mul.lo.s32 	%r41, %r13, 12;
	mul.wide.u32 	%rd16, %r13, 4;
	add.s64 	%rd4, %rd1, %rd16;
	mul.wide.u32 	%rd17, %r13, 8;
	add.s64 	%rd5, %rd1, %rd17;
	mul.wide.u32 	%rd18, %r13, 12;
	add.s64 	%rd6, %rd1, %rd18;
	cvt.u64.u32 	%rd20, %r27;
$L__BB230_5:
	setp.gt.u32 	%p10, %r1, 31;
	@%p10 bra 	$L__BB230_19;
	setp.eq.s32 	%p11, %r25, 0;
	shl.b32 	%r47, %r333, 5;
	mov.u32 	%r334, %r1;
	@%p11 bra 	$L__BB230_10;
	setp.eq.s32 	%p12, %r25, 1;
	add.s32 	%r191, %r47, %r1;
	mul.wide.s32 	%rd19, %r191, 4;
	add.s64 	%rd7, %rd1, %rd19;
	ld.global.u32 	%r192, [%rd7];
	st.shared.u32 	[%r26], %r192;
	mov.u32 	%r334, %r23;
	@%p12 bra 	$L__BB230_10;
	setp.eq.s32 	%p13, %r25, 2;
	add.s64 	%rd8, %rd7, %rd20;
	ld.global.u32 	%r193, [%rd8];
	st.shared.u32 	[%r28], %r193;
	mov.u32 	%r334, %r29;
	@%p13 bra 	$L__BB230_10;
	add.s64 	%rd22, %rd8, %rd20;
	ld.global.u32 	%r194, [%rd22];
	add.s32 	%r195, %r28, %r27;
	st.shared.u32 	[%r195], %r194;
	mov.u32 	%r334, %r30;
$L__BB230_10:
	setp.lt.u32 	%p14, %r24, 3;
	@%p14 bra 	$L__BB230_13;
	shl.b32 	%r196, %r334, 2;
	mov.u32 	%r197, _ZZ9cuda_gemmIiLi256ELi2ELi1ELi32ELi4ELi4ELi32ELi1ELi0EEviiiPT_S1_S1_iiE3Ash;
	add.s32 	%r337, %r197, %r196;
	add.s32 	%r336, %r334, %r47;
$L__BB230_12:
	mul.wide.s32 	%rd23, %r336, 4;
	add.s64 	%rd24, %rd4, %rd23;
	add.s64 	%rd25, %rd5, %rd23;
	add.s64 	%rd26, %rd6, %rd23;
	add.s64 	%rd27, %rd1, %rd23;
	ld.global.u32 	%r198, [%rd27];
	st.shared.u32 	[%r337], %r198;
	ld.global.u32 	%r199, [%rd24];
	add.s32 	%r200, %r337, %r27;
	st.shared.u32 	[%r200], %r199;
	ld.global.u32 	%r201, [%rd25];
	mov.u32 	%r202, %ntid.x;
	shl.b32 	%r203, %r202, 3;
	add.s32 	%r204, %r337, %r203;
	st.shared.u32 	[%r204], %r201;
	ld.global.u32 	%r205, [%rd26];
	add.s32 	%r206, %r337, %r41;
	st.shared.u32 	[%r206], %r205;
	add.s32 	%r334, %r334, %r27;
	add.s32 	%r337, %r337, %r40;
	add.s32 	%r336, %r336, %r27;
	setp.lt.u32 	%p15, %r334, 32;
	@%p15 bra 	$L__BB230_12;
$L__BB230_13:
	mov.u32 	%r335, %r1;
	@%p11 bra 	$L__BB230_17;
	setp.eq.s32 	%p17, %r25, 1;
	mov.b32 	%r207, 0;
	st.shared.u32 	[%r31], %r207;
	mov.u32 	%r335, %r23;
	@%p17 bra 	$L__BB230_17;
	setp.eq.s32 	%p18, %r25, 2;
	mov.b32 	%r208, 0;
	st.shared.u32 	[%r32], %r208;
	mov.u32 	%r335, %r29;
	@%p18 bra 	$L__BB230_17;
	add.s32 	%r209, %r32, %r27;
	mov.b32 	%r210, 0;
	st.shared.u32 	[%r209], %r210;
	mov.u32 	%r335, %r30;
$L__BB230_17:
	@%p14 bra 	$L__BB230_19;
$L__BB230_18:
	shl.b32 	%r211, %r335, 2;
	mov.u32 	%r212, _ZZ9cuda_gemmIiLi256ELi2ELi1ELi32ELi4ELi4ELi32ELi1ELi0EEviiiPT_S1_S1_iiE3Csh;
	add.s32 	%r213, %r212, %r211;
	mov.b32 	%r214, 0;
	st.shared.u32 	[%r213], %r214;
	add.s32 	%r215, %r213, %r27;
	st.shared.u32 	[%r215], %r214;
	add.s32 	%r216, %r215, %r27;
	st.shared.u32 	[%r216], %r214;
	add.s32 	%r217, %r216, %r27;
	st.shared.u32 	[%r217], %r214;
	add.s32 	%r335, %r27, %r335;
	setp.lt.u32 	%p20, %r335, 32;
	@%p20 bra 	$L__BB230_18;
$L__BB230_19:
	setp.lt.s32 	%p21, %r9, 1;
	bar.sync 	0;
	@%p21 bra 	$L__BB230_89;
	setp.ne.s32 	%p22, %r4, 1;
	@%p22 bra 	$L__BB230_42;
	mov.b32 	%r344, 0;
$L__BB230_22:
	setp.lt.s32 	%p57, %r158, 1;
	add.s32 	%r65, %r344, %r11;
	mad.lo.s32 	%r66, %r65, %r158, %r19;
	@%p57 bra 	$L__BB230_24;
	add.s32 	%r281, %r66, %r18;
	shl.b32 	%r282, %r281, 2;
	mov.u32 	%r283, _ZZ9cuda_gemmIiLi256ELi2ELi1ELi32ELi4ELi4ELi32ELi1ELi0EEviiiPT_S1_S1_iiE3Ash;
	add.s32 	%r284, %r283, %r282;
	ld.shared.u32 	%r387, [%r284];
$L__BB230_24:
	setp.lt.s32 	%p58, %r158, 2;
	@%p58 bra 	$L__BB230_26;
	add.s32 	%r285, %r66, %r33;
	shl.b32 	%r286, %r285, 2;
	mov.u32 	%r287, _ZZ9cuda_gemmIiLi256ELi2ELi1ELi32ELi4ELi4ELi32ELi1ELi0EEviiiPT_S1_S1_iiE3Ash;
	add.s32 	%r288, %r287, %r286;
	ld.shared.u32 	%r386, [%r288];
$L__BB230_26:
	setp.lt.s32 	%p59, %r158, 3;
	@%p59 bra 	$L__BB230_28;
	add.s32 	%r289, %r66, %r34;
	shl.b32 	%r290, %r289, 2;
	mov.u32 	%r291, _ZZ9cuda_gemmIiLi256ELi2ELi1ELi32ELi4ELi4ELi32ELi1ELi0EEviiiPT_S1_S1_iiE3Ash;
	add.s32 	%r292, %r291, %r290;
	ld.shared.u32 	%r385, [%r292];
$L__BB230_28:
	setp.lt.s32 	%p60, %r158, 4;
	@%p60 bra 	$L__BB230_30;
	add.s32 	%r293, %r66, %r35;
	shl.b32 	%r294, %r293, 2;
	mov.u32 	%r295, _ZZ9cuda_gemmIiLi256ELi2ELi1ELi32ELi4ELi4ELi32ELi1ELi0EEviiiPT_S1_S1_iiE3Ash;
	add.s32 	%r296, %r295, %r294;
	ld.shared.u32 	%r384, [%r296];
$L__BB230_30:
	setp.lt.s32 	%p61, %r12, %r20;
	@%p61 bra 	$L__BB230_32;
$L__BB230_31:
	add.s32 	%r344, %r344, %r10;
	setp.lt.s32 	%p71, %r344, %r9;
	@%p71 bra 	$L__BB230_22;
	bra.uni 	$L__BB230_89;
$L__BB230_32:
	rem.s32 	%r297, %r2, %r158;
	shl.b32 	%r298, %r297, 2;
	mov.u32 	%r299, _ZZ9cuda_gemmIiLi256ELi2ELi1ELi32ELi4ELi4ELi32ELi1ELi0EEviiiPT_S1_S1_iiE11kron_fac_sh;
	add.s32 	%r76, %r299, %r298;
	mov.u32 	%r349, %r12;
$L__BB230_33:
	mad.lo.s32 	%r301, %r349, 20, %r76;
	ld.shared.u32 	%r78, [%r301];
	mov.b32 	%r351, 0;
	@%p57 bra 	$L__BB230_35;
	shfl.sync.idx.b32	%r302|%p63, %r78, %r36, %r21, -1;
	mul.lo.s32 	%r351, %r302, %r387;
$L__BB230_35:
	@%p58 bra 	$L__BB230_37;
	shfl.sync.idx.b32	%r303|%p65, %r78, %r37, %r21, -1;
	mad.lo.s32 	%r351, %r303, %r386, %r351;
$L__BB230_37:
	@%p59 bra 	$L__BB230_39;
	shfl.sync.idx.b32	%r304|%p67, %r78, %r38, %r21, -1;
	mad.lo.s32 	%r351, %r304, %r385, %r351;
$L__BB230_39:
	@%p60 bra 	$L__BB230_41;
	shfl.sync.idx.b32	%r305|%p69, %r78, %r39, %r21, -1;
	mad.lo.s32 	%r351, %r305, %r384, %r351;
$L__BB230_41:
	mad.lo.s32 	%r306, %r349, %r9, %r65;
	shl.b32 	%r307, %r306, 2;
	mov.u32 	%r308, _ZZ9cuda_gemmIiLi256ELi2ELi1ELi32ELi4ELi4ELi32ELi1ELi0EEviiiPT_S1_S1_iiE3Csh;
	add.s32 	%r309, %r308, %r307;
	ld.shared.u32 	%r310, [%r309];
	add.s32 	%r311, %r310, %r351;
	st.shared.u32 	[%r309], %r311;
	add.s32 	%r349, %r349, %r14;
	setp.lt.s32 	%p70, %r349, %r20;
	@%p70 bra 	$L__BB230_33;
	bra.uni 	$L__BB230_31;
$L__BB230_42:
	setp.gt.u32 	%p23, %r158, 31;
	@%p23 bra 	$L__BB230_52;
	mov.b32 	%r374, 0;
$L__BB230_44:
	setp.eq.s32 	%p24, %r158, 0;
	add.s32 	%r125, %r374, %r11;
	mad.lo.s32 	%r126, %r125, %r158, %r19;
	@%p24 bra 	$L__BB230_46;
	add.s32 	%r219, %r126, %r18;
	shl.b32 	%r220, %r219, 2;
	mov.u32 	%r221, _ZZ9cuda_gemmIiLi256ELi2ELi1ELi32ELi4ELi4ELi32ELi1ELi0EEviiiPT_S1_S1_iiE3Ash;
	add.s32 	%r222, %r221, %r220;
	ld.shared.u32 	%r387, [%r222];
$L__BB230_46:
	setp.lt.s32 	%p25, %r158, 2;
	@%p25 bra 	$L__BB230_48;
	add.s32 	%r223, %r126, %r33;
	shl.b32 	%r224, %r223, 2;
	mov.u32 	%r225, _ZZ9cuda_gemmIiLi256ELi2ELi1ELi32ELi4ELi4ELi32ELi1ELi0EEviiiPT_S1_S1_iiE3Ash;
	add.s32 	%r226, %r225, %r224;
	ld.shared.u32 	%r386, [%r226];
$L__BB230_48:
	setp.lt.s32 	%p26, %r158, 3;
	@%p26 bra 	$L__BB230_50;
	add.s32 	%r227, %r126, %r34;
	shl.b32 	%r228, %r227, 2;
	mov.u32 	%r229, _ZZ9cuda_gemmIiLi256ELi2ELi1ELi32ELi4ELi4ELi32ELi1ELi0EEviiiPT_S1_S1_iiE3Ash;
	add.s32 	%r230, %r229, %r228;
	ld.shared.u32 	%r385, [%r230];
$L__BB230_50:
	setp.lt.s32 	%p27, %r158, 4;
	@%p27 bra 	$L__BB230_77;
	add.s32 	%r231, %r126, %r35;
	shl.b32 	%r232, %r231, 2;
	mov.u32 	%r233, _ZZ9cuda_gemmIiLi256ELi2ELi1ELi32ELi4ELi4ELi32ELi1ELi0EEviiiPT_S1_S1_iiE3Ash;
	add.s32 	%r234, %r233, %r232;
	ld.shared.u32 	%r384, [%r234];
	bra.uni 	$L__BB230_77;
$L__BB230_52:
	mov.b32 	%r358, 0;
$L__BB230_53:
	setp.lt.s32 	%p39, %r158, 1;
	add.s32 	%r93, %r358, %r11;
	mad.lo.s32 	%r94, %r93, %r158, %r19;
	@%p39 bra 	$L__BB230_55;
	add.s32 	%r249, %r94, %r18;
	shl.b32 	%r250, %r249, 2;
	mov.u32 	%r251, _ZZ9cuda_gemmIiLi256ELi2ELi1ELi32ELi4ELi4ELi32ELi1ELi0EEviiiPT_S1_S1_iiE3Ash;
	add.s32 	%r252, %r251, %r250;
	ld.shared.u32 	%r387, [%r252];
$L__BB230_55:
	setp.lt.s32 	%p40, %r158, 2;
	@%p40 bra 	$L__BB230_57;
	add.s32 	%r253, %r94, %r33;
	shl.b32 	%r254, %r253, 2;
	mov.u32 	%r255, _ZZ9cuda_gemmIiLi256ELi2ELi1ELi32ELi4ELi4ELi32ELi1ELi0EEviiiPT_S1_S1_iiE3Ash;
	add.s32 	%r256, %r255, %r254;
	ld.shared.u32 	%r386, [%r256];
$L__BB230_57:
	setp.lt.s32 	%p41, %r158, 3;
	@%p41 bra 	$L__BB230_59;
	add.s32 	%r257, %r94, %r34;
	shl.b32 	%r258, %r257, 2;
	mov.u32 	%r259, _ZZ9cuda_gemmIiLi256ELi2ELi1ELi32ELi4ELi4ELi32ELi1ELi0EEviiiPT_S1_S1_iiE3Ash;
	add.s32 	%r260, %r259, %r258;
	ld.shared.u32 	%r385, [%r260];
$L__BB230_59:
	setp.lt.s32 	%p42, %r158, 4;
	@%p42 bra 	$L__BB230_61;
	add.s32 	%r261, %r94, %r35;
	shl.b32 	%r262, %r261, 2;
	mov.u32 	%r263, _ZZ9cuda_gemmIiLi256ELi2ELi1ELi32ELi4ELi4ELi32ELi1ELi0EEviiiPT_S1_S1_iiE3Ash;
	add.s32 	%r264, %r263, %r262;
	ld.shared.u32 	%r384, [%r264];
$L__BB230_61:
	setp.lt.s32 	%p43, %r12, %r20;
	@%p43 bra 	$L__BB230_63;
$L__BB230_62:
	add.s32 	%r358, %r358, %r10;
	setp.lt.s32 	%p56, %r358, %r9;
	@%p56 bra 	$L__BB230_53;
	bra.uni 	$L__BB230_89;
$L__BB230_63:
	rem.s32 	%r265, %r2, %r158;
	shl.b32 	%r266, %r265, 2;
	mov.u32 	%r267, _ZZ9cuda_gemmIiLi256ELi2ELi1ELi32ELi4ELi4ELi32ELi1ELi0EEviiiPT_S1_S1_iiE11kron_fac_sh;
	add.s32 	%r104, %r267, %r266;
	mov.u32 	%r363, %r12;
$L__BB230_64:
	mad.lo.s32 	%r269, %r363, 20, %r104;
	ld.shared.u32 	%r106, [%r269];
	mov.b32 	%r365, 0;
	@%p39 bra 	$L__BB230_66;
	shfl.sync.idx.b32	%r270|%p45, %r106, %r36, %r21, -1;
	mul.lo.s32 	%r365, %r270, %r387;
$L__BB230_66:
	@%p40 bra 	$L__BB230_68;
	shfl.sync.idx.b32	%r271|%p47, %r106, %r37, %r21, -1;
	mad.lo.s32 	%r365, %r271, %r386, %r365;
$L__BB230_68:
	@%p41 bra 	$L__BB230_70;
	shfl.sync.idx.b32	%r272|%p49, %r106, %r38, %r21, -1;
	mad.lo.s32 	%r365, %r272, %r385, %r365;
$L__BB230_70:
	@%p42 bra 	$L__BB230_72;
	shfl.sync.idx.b32	%r273|%p51, %r106, %r39, %r21, -1;
	mad.lo.s32 	%r365, %r273, %r384, %r365;
$L__BB230_72:
	mov.u32 	%r367, %r3;
$L__BB230_73:
	shr.u32 	%r116, %r367, 1;
	shfl.sync.down.b32	%r274|%p52, %r365, %r116, %r22, -1;
	add.s32 	%r365, %r274, %r365;
	setp.gt.u32 	%p53, %r367, 3;
	mov.u32 	%r367, %r116;
	@%p53 bra 	$L__BB230_73;
	rem.u32 	%r275, %r2, %r4;
	setp.eq.s32 	%p54, %r275, 0;
	@%p54 bra 	$L__BB230_75;
	bra.uni 	$L__BB230_76;
$L__BB230_75:
	mad.lo.s32 	%r276, %r363, %r9, %r93;
	shl.b32 	%r277, %r276, 2;
	mov.u32 	%r278, _ZZ9cuda_gemmIiLi256ELi2ELi1ELi32ELi4ELi4ELi32ELi1ELi0EEviiiPT_S1_S1_iiE3Csh;
	add.s32 	%r279, %r278, %r277;
	st.shared.u32 	[%r279], %r365;
$L__BB230_76:
	add.s32 	%r363, %r363, %r14;
	setp.lt.s32 	%p55, %r363, %r20;
	@%p55 bra 	$L__BB230_64;
	bra.uni 	$L__BB230_62;
$L__BB230_77:
	setp.lt.s32 	%p28, %r12, %r20;
	@%p28 bra 	$L__BB230_78;
	bra.uni 	$L__BB230_88;
$L__BB230_78:
	rem.u32 	%r235, %r2, %r158;
	shl.b32 	%r236, %r235, 2;
	mov.u32 	%r237, _ZZ9cuda_gemmIiLi256ELi2ELi1ELi32ELi4ELi4ELi32ELi1ELi0EEviiiPT_S1_S1_iiE11kron_fac_sh;
	add.s32 	%r127, %r237, %r236;
	mov.u32 	%r379, %r12;
$L__BB230_79:
	mad.lo.s32 	%r239, %r379, 20, %r127;
	ld.shared.u32 	%r137, [%r239];
	mov.b32 	%r381, 0;
	@%p24 bra 	$L__BB230_81;
	shfl.sync.idx.b32	%r240|%p30, %r137, %r36, %r21, -1;
	mul.lo.s32 	%r381, %r240, %r387;
$L__BB230_81:
	@%p25 bra 	$L__BB230_83;
	shfl.sync.idx.b32	%r241|%p32, %r137, %r37, %r21, -1;
	mad.lo.s32 	%r381, %r241, %r386, %r381;
$L__BB230_83:
	@%p26 bra 	$L__BB230_85;
	shfl.sync.idx.b32	%r242|%p34, %r137, %r38, %r21, -1;
	mad.lo.s32 	%r381, %r242, %r385, %r381;
$L__BB230_85:
	@%p27 bra 	$L__BB230_87;
	shfl.sync.idx.b32	%r243|%p36, %r137, %r39, %r21, -1;
	mad.lo.s32 	%r381, %r243, %r384, %r381;
$L__BB230_87:
	mad.lo.s32 	%r244, %r379, %r9, %r125;
	shl.b32 	%r245, %r244, 2;
	mov.u32 	%r246, _ZZ9cuda_gemmIiLi256ELi2ELi1ELi32ELi4ELi4ELi32ELi1ELi0EEviiiPT_S1_S1_iiE3Csh;
	add.s32 	%r247, %r246, %r245;
	st.shared.u32 	[%r247], %r381;
	add.s32 	%r379, %r379, %r14;
	setp.lt.s32 	%p37, %r379, %r20;
	@%p37 bra 	$L__BB230_79;
$L__BB230_88:
	add.s32 	%r374, %r374, %r10;
	setp.lt.s32 	%p38, %r374, %r9;
	@%p38 bra 	$L__BB230_44;
$L__BB230_89:
	bar.sync 	0;
	@%p10 bra 	$L__BB230_96;
	setp.eq.s32 	%p73, %r25, 0;
	shl.b32 	%r152, %r333, 5;
	mov.u32 	%r388, %r1;
	@%p73 bra 	$L__BB230_94;
	setp.eq.s32 	%p74, %r25, 1;
	add.s32 	%r312, %r152, %r1;
	ld.shared.u32 	%r313, [%r31];
	mul.wide.s32 	%rd28, %r312, 4;
	add.s64 	%rd9, %rd2, %rd28;
	st.global.u32 	[%rd9], %r313;
	mov.u32 	%r388, %r23;
	@%p74 bra 	$L__BB230_94;
	setp.eq.s32 	%p75, %r25, 2;
	ld.shared.u32 	%r314, [%r32];
	cvt.u64.u32 	%rd29, %r27;
	add.s64 	%rd10, %rd9, %rd29;
	st.global.u32 	[%rd10], %r314;
	mov.u32 	%r388, %r29;
	@%p75 bra 	$L__BB230_94;
	add.s32 	%r315, %r32, %r27;
	ld.shared.u32 	%r316, [%r315];
	add.s64 	%rd31, %rd10, %rd29;
	st.global.u32 	[%rd31], %r316;
	mov.u32 	%r388, %r30;
$L__BB230_94:
	setp.lt.u32 	%p76, %r24, 3;
	@%p76 bra 	$L__BB230_96;
$L__BB230_95:
	add.s32 	%r317, %r152, %r388;
	shl.b32 	%r318, %r388, 2;
	mov.u32 	%r319, _ZZ9cuda_gemmIiLi256ELi2ELi1ELi32ELi4ELi4ELi32ELi1ELi0EEviiiPT_S1_S1_iiE3Csh;
	add.s32 	%r320, %r319, %r318;
	ld.shared.u32 	%r321, [%r320];
	mul.wide.s32 	%rd32, %r317, 4;
	add.s64 	%rd33, %rd2, %rd32;
	st.global.u32 	[%rd33], %r321;
	add.s32 	%r322, %r320, %r27;
	ld.shared.u32 	%r323, [%r322];
	add.s64 	%rd35, %rd33, %rd20;
	st.global.u32 	[%rd35], %r323;
	add.s32 	%r324, %r322, %r27;
	ld.shared.u32 	%r325, [%r324];
	add.s64 	%rd36, %rd35, %rd20;
	st.global.u32 	[%rd36], %r325;
	add.s32 	%r326, %r324, %r27;
	ld.shared.u32 	%r327, [%r326];
	add.s64 	%rd37, %rd36, %rd20;
	st.global.u32 	[%rd37], %r327;
	add.s32 	%r388, %r27, %r388;
	setp.lt.u32 	%p77, %r388, 32;
	@%p77 bra 	$L__BB230_95;
$L__BB230_96:
	add.s32 	%r333, %r333, %r16;
	setp.lt.u32 	%p78, %r333, %r17;
	@%p78 bra 	$L__BB230_5;
$L__BB230_97:
	ret;

}
	// .globl	_Z9cuda_gemmIiLi256ELi2ELi1ELi32ELi4ELi4ELi32ELi1ELi1EEviiiPT_S1_S1_ii
.visible .entry _Z9cuda_gemmIiLi256ELi2ELi1ELi32ELi4ELi4ELi32ELi1ELi1EEviiiPT_S1_S1_ii(
	.param .u32 _Z9cuda_gemmIiLi256ELi2ELi1ELi32ELi4ELi4ELi32ELi1ELi1EEviiiPT_S1_S1_ii_param_0,
	.param .u32 _Z9cuda_gemmIiLi256ELi2ELi1ELi32ELi4ELi4ELi32ELi1ELi1EEviiiPT_S1_S1_ii_param_1,
	.param .u32 _Z9cuda_gemmIiLi256ELi2ELi1ELi32ELi4ELi4ELi32ELi1ELi1EEviiiPT_S1_S1_ii_param_2,
	.param .u64 .ptr .align 1 _Z9cuda_gemmIiLi256ELi2ELi1ELi32ELi4ELi4ELi32ELi1ELi1EEviiiPT_S1_S1_ii_param_3,
	.param .u64 .ptr .align 1 _Z9cuda_gemmIiLi256ELi2ELi1ELi32ELi4ELi4ELi32ELi1ELi1EEviiiPT_S1_S1_ii_param_4,
	.param .u64 .ptr .align 1 _Z9cuda_gemmIiLi256ELi2ELi1ELi32ELi4ELi4ELi32ELi1ELi1EEviiiPT_S1_S1_ii_param_5,
	.param .u32 _Z9cuda_gemmIiLi256ELi2ELi1ELi32ELi4ELi4ELi32ELi1ELi1EEviiiPT_S1_S1_ii_param_6,
	.param .u32 _Z9cuda_gemmIiLi256ELi2ELi1ELi32ELi4ELi4ELi32ELi1ELi1EEviiiPT_S1_S1_ii_param_7
)
.maxntid 256
{
	.reg .pred 	%p<29>;
	.reg .b32 	%r<156>;
	.reg .b64 	%rd<38>;
	// demoted variable
	.shared .align 128 .b8 _ZZ9cuda_gemmIiLi256ELi2ELi1ELi32ELi4ELi4ELi32ELi1ELi1EEviiiPT_S1_S1_iiE11kron_fac_sh[80];
	// demoted variable
	.shared .align 128 .b8 _ZZ9cuda_gemmIiLi256ELi2ELi1ELi32ELi4ELi4ELi32ELi1ELi1EEviiiPT_S1_S1_iiE3Ash[128];
	// demoted variable
	.shared .align 128 .b8 _ZZ9cuda_gemmIiLi256ELi2ELi1ELi32ELi4ELi4ELi32ELi1ELi1EEviiiPT_S1_S1_iiE3Csh[128];
	ld.param.u64 	%rd12, [_Z9cuda_gemmIiLi256ELi2ELi1ELi32ELi4ELi4ELi32ELi1ELi1EEviiiPT_S1_S1_ii_param_3];
	ld.param.u64 	%rd11, [_Z9cuda_gemmIiLi256ELi2ELi1ELi32ELi4ELi4ELi32ELi1ELi1EEviiiPT_S1_S1_ii_param_4];
	ld.param.u64 	%rd13, [_Z9cuda_gemmIiLi256ELi2ELi1ELi32ELi4ELi4ELi32ELi1ELi1EEviiiPT_S1_S1_ii_param_5];
	cvta.to.global.u64 	%rd1, %rd12;
	cvta.to.global.u64 	%rd2, %rd13;
	mov.u32 	%r1, %tid.x;
	setp.gt.u32 	%p1, %r1, 15;
	@%p1 bra 	$L__BB231_3;
	mov.u32 	%r2, %ntid.x;
	cvta.to.global.u64 	%rd3, %rd11;
	mov.u32 	%r57, _ZZ9cuda_gemmIiLi256ELi2ELi1ELi32ELi4ELi4ELi32ELi1ELi1EEviiiPT_S1_S1_iiE11kron_fac_sh;
	mov.u32 	%r145, %r1;
$L__BB231_2:
	mul.wide.u32 	%rd14, %r145, 4;
	add.s64 	%rd15, %rd3, %rd14;
	ld.global.u32 	%r55, [%rd15];
	and.b32  	%r56, %r145, 3;
	mad.lo.s32 	%r58, %r56, 20, %r57;
	and.b32  	%r59, %r145, -4;
	add.s32 	%r60, %r58, %r59;
	st.shared.u32 	[%r60], %r55;
	add.s32 	%r145, %r145, %r2;
	setp.lt.u32 	%p2, %r145, 16;
	@%p2 bra 	$L__BB231_2;
$L__BB231_3:
	and.b32  	%r5, %r1, 7;
	mov.u32 	%r146, %ctaid.y;
	mov.u32 	%r7, %nctaid.y;
	shl.b32 	%r8, %r7, 1;
	setp.ge.u32 	%p3, %r146, %r8;
	@%p3 bra 	$L__BB231_30;
	mov.u32 	%r61, %ntid.x;
	and.b32  	%r9, %r1, 3;
	shl.b32 	%r62, %r1, 2;
	and.b32  	%r63, %r62, 12;
	mov.u32 	%r64, _ZZ9cuda_gemmIiLi256ELi2ELi1ELi32ELi4ELi4ELi32ELi1ELi1EEviiiPT_S1_S1_iiE11kron_fac_sh;
	add.s32 	%r10, %r64, %r63;
	add.s32 	%r11, %r1, %r61;
	max.u32 	%r65, %r11, 32;
	setp.lt.u32 	%p4, %r11, 32;
	selp.u32 	%r66, 1, 0, %p4;
	add.s32 	%r67, %r11, %r66;
	sub.s32 	%r68, %r65, %r67;
	div.u32 	%r69, %r68, %r61;
	add.s32 	%r12, %r69, %r66;
	add.s32 	%r70, %r12, 1;
	and.b32  	%r13, %r70, 3;
	mov.u32 	%r71, _ZZ9cuda_gemmIiLi256ELi2ELi1ELi32ELi4ELi4ELi32ELi1ELi1EEviiiPT_S1_S1_iiE3Ash;
	add.s32 	%r14, %r71, %r62;
	shl.b32 	%r15, %r61, 2;
	add.s32 	%r16, %r14, %r15;
	add.s32 	%r17, %r11, %r61;
	add.s32 	%r18, %r17, %r61;
	mov.u32 	%r72, _ZZ9cuda_gemmIiLi256ELi2ELi1ELi32ELi4ELi4ELi32ELi1ELi1EEviiiPT_S1_S1_iiE3Csh;
	add.s32 	%r19, %r72, %r62;
	add.s32 	%r20, %r19, %r15;
	add.s32 	%r21, %r20, %r15;
	add.s32 	%r73, %r1, 1;
	and.b32  	%r22, %r73, 3;
	xor.b32  	%r23, %r9, 2;
	add.s32 	%r74, %r1, -1;
	and.b32  	%r24, %r74, 3;
	shl.b32 	%r25, %r61, 4;
	shl.b32 	%r26, %r61, 3;
	mul.lo.s32 	%r27, %r61, 12;
	mul.wide.u32 	%rd16, %r61, 4;
	add.s64 	%rd4, %rd1, %rd16;
	mul.wide.u32 	%rd17, %r61, 8;
	add.s64 	%rd5, %rd1, %rd17;
	mul.wide.u32 	%rd18, %r61, 12;
	add.s64 	%rd6, %rd1, %rd18;
	shr.u32 	%r28, %r61, 3;
	cvt.u64.u32 	%rd20, %r15;
$L__BB231_5:
	setp.gt.u32 	%p5, %r1, 31;
	@%p5 bra 	$L__BB231_19;
	setp.eq.s32 	%p6, %r13, 0;
	shl.b32 	%r30, %r146, 5;
	mov.u32 	%r147, %r1;
	@%p6 bra 	$L__BB231_10;
	setp.eq.s32 	%p7, %r13, 1;
	add.s32 	%r75, %r30, %r1;
	mul.wide.s32 	%rd19, %r75, 4;
	add.s64 	%rd7, %rd1, %rd19;
	ld.global.u32 	%r76, [%rd7];
	st.shared.u32 	[%r14], %r76;
	mov.u32 	%r147, %r11;
	@%p7 bra 	$L__BB231_10;
	setp.eq.s32 	%p8, %r13, 2;
	add.s64 	%rd8, %rd7, %rd20;
	ld.global.u32 	%r77, [%rd8];
	st.shared.u32 	[%r16], %r77;
	mov.u32 	%r147, %r17;
	@%p8 bra 	$L__BB231_10;
	add.s64 	%rd22, %rd8, %rd20;
	ld.global.u32 	%r78, [%rd22];
	add.s32 	%r79, %r16, %r15;
	st.shared.u32 	[%r79], %r78;
	mov.u32 	%r147, %r18;
$L__BB231_10:
	setp.lt.u32 	%p9, %r12, 3;
	@%p9 bra 	$L__BB231_13;
	shl.b32 	%r80, %r147, 2;
	mov.u32 	%r81, _ZZ9cuda_gemmIiLi256ELi2ELi1ELi32ELi4ELi4ELi32ELi1ELi1EEviiiPT_S1_S1_iiE3Ash;
	add.s32 	%r150, %r81, %r80;
	add.s32 	%r149, %r147, %r30;
$L__BB231_12:
	mul.wide.s32 	%rd23, %r149, 4;
	add.s64 	%rd24, %rd4, %rd23;
	add.s64 	%rd25, %rd5, %rd23;
	add.s64 	%rd26, %rd6, %rd23;
	add.s64 	%rd27, %rd1, %rd23;
	ld.global.u32 	%r82, [%rd27];
	st.shared.u32 	[%r150], %r82;
	ld.global.u32 	%r83, [%rd24];
	add.s32 	%r84, %r150, %r15;
	st.shared.u32 	[%r84], %r83;
	ld.global.u32 	%r85, [%rd25];
	add.s32 	%r86, %r150, %r26;
	st.shared.u32 	[%r86], %r85;
	ld.global.u32 	%r87, [%rd26];
	add.s32 	%r88, %r150, %r27;
	st.shared.u32 	[%r88], %r87;
	add.s32 	%r147, %r147, %r15;
	add.s32 	%r150, %r150, %r25;
	add.s32 	%r149, %r149, %r15;
	setp.lt.u32 	%p10, %r147, 32;
	@%p10 bra 	$L__BB231_12;
$L__BB231_13:
	setp.eq.s32 	%p11, %r13, 0;
	mov.u32 	%r148, %r1;
	@%p11 bra 	$L__BB231_17;
	setp.eq.s32 	%p12, %r13, 1;
	mov.b32 	%r89, 0;
	st.shared.u32 	[%r19], %r89;
	mov.u32 	%r148, %r11;
	@%p12 bra 	$L__BB231_17;
	setp.eq.s32 	%p13, %r13, 2;
	mov.b32 	%r90, 0;
	st.shared.u32 	[%r20], %r90;
	mov.u32 	%r148, %r17;
	@%p13 bra 	$L__BB231_17;
	mov.b32 	%r91, 0;
	st.shared.u32 	[%r21], %r91;
	mov.u32 	%r148, %r18;
$L__BB231_17:
	setp.lt.u32 	%p14, %r12, 3;
	@%p14 bra 	$L__BB231_19;
$L__BB231_18:
	shl.b32 	%r92, %r148, 2;
	mov.u32 	%r93, _ZZ9cuda_gemmIiLi256ELi2ELi1ELi32ELi4ELi4ELi32ELi1ELi1EEviiiPT_S1_S1_iiE3Csh;
	add.s32 	%r94, %r93, %r92;
	mov.b32 	%r95, 0;
	st.shared.u32 	[%r94], %r95;
	add.s32 	%r96, %r94, %r15;
	st.shared.u32 	[%r96], %r95;
	add.s32 	%r97, %r96, %r15;
	st.shared.u32 	[%r97], %r95;
	add.s32 	%r98, %r97, %r15;
	st.shared.u32 	[%r98], %r95;
	add.s32 	%r148, %r15, %r148;
	setp.lt.u32 	%p15, %r148, 32;
	@%p15 bra 	$L__BB231_18;
$L__BB231_19:
	setp.gt.u32 	%p16, %r1, 31;
	bar.sync 	0;
	@%p16 bra 	$L__BB231_22;
	shr.u32 	%r153, %r1, 3;
	shl.b32 	%r99, %r5, 2;
	or.b32  	%r100, %r99, %r9;
	shl.b32 	%r101, %r100, 2;
	mov.u32 	%r102, _ZZ9cuda_gemmIiLi256ELi2ELi1ELi32ELi4ELi4ELi32ELi1ELi1EEviiiPT_S1_S1_iiE3Ash;
	add.s32 	%r103, %r102, %r101;
	ld.shared.u32 	%r44, [%r103];
	or.b32  	%r104, %r99, %r22;
	shl.b32 	%r105, %r104, 2;
	add.s32 	%r106, %r102, %r105;
	ld.shared.u32 	%r45, [%r106];
	or.b32  	%r107, %r99, %r23;
	shl.b32 	%r108, %r107, 2;
	add.s32 	%r109, %r102, %r108;
	ld.shared.u32 	%r46, [%r109];
	or.b32  	%r110, %r99, %r24;
	shl.b32 	%r111, %r110, 2;
	add.s32 	%r112, %r102, %r111;
	ld.shared.u32 	%r47, [%r112];
$L__BB231_21:
	mad.lo.s32 	%r113, %r153, 20, %r10;
	ld.shared.u32 	%r114, [%r113];
	shfl.sync.idx.b32	%r115|%p17, %r114, %r9, 7199, -1;
	mul.lo.s32 	%r116, %r115, %r44;
	shfl.sync.idx.b32	%r117|%p18, %r114, %r22, 7199, -1;
	mad.lo.s32 	%r118, %r117, %r45, %r116;
	shfl.sync.idx.b32	%r119|%p19, %r114, %r23, 7199, -1;
	mad.lo.s32 	%r120, %r119, %r46, %r118;
	shfl.sync.idx.b32	%r121|%p20, %r114, %r24, 7199, -1;
	mad.lo.s32 	%r122, %r121, %r47, %r120;
	shl.b32 	%r124, %r153, 5;
	or.b32  	%r125, %r124, %r99;
	mov.u32 	%r126, _ZZ9cuda_gemmIiLi256ELi2ELi1ELi32ELi4ELi4ELi32ELi1ELi1EEviiiPT_S1_S1_iiE3Csh;
	add.s32 	%r127, %r126, %r125;
	ld.shared.u32 	%r128, [%r127];
	add.s32 	%r129, %r128, %r122;
	st.shared.u32 	[%r127], %r129;
	add.s32 	%r153, %r153, %r28;
	setp.lt.u32 	%p21, %r153, 4;
	@%p21 bra 	$L__BB231_21;
$L__BB231_22:
	setp.gt.u32 	%p22, %r1, 31;
	bar.sync 	0;
	@%p22 bra 	$L__BB231_29;
	setp.eq.s32 	%p23, %r13, 0;
	shl.b32 	%r50, %r146, 5;
	mov.u32 	%r154, %r1;
	@%p23 bra 	$L__BB231_27;
	setp.eq.s32 	%p24, %r13, 1;
	add.s32 	%r130, %r50, %r1;
	ld.shared.u32 	%r131, [%r19];
	mul.wide.s32 	%rd28, %r130, 4;
	add.s64 	%rd9, %rd2, %rd28;
	st.global.u32 	[%rd9], %r131;
	mov.u32 	%r154, %r11;
	@%p24 bra 	$L__BB231_27;
	setp.eq.s32 	%p25, %r13, 2;
	ld.shared.u32 	%r132, [%r20];
	cvt.u64.u32 	%rd29, %r15;
	add.s64 	%rd10, %rd9, %rd29;
	st.global.u32 	[%rd10], %r132;
	mov.u32 	%r154, %r17;
	@%p25 bra 	$L__BB231_27;
	ld.shared.u32 	%r133, [%r21];
	add.s64 	%rd31, %rd10, %rd29;
	st.global.u32 	[%rd31], %r133;
	mov.u32 	%r154, %r18;
$L__BB231_27:
	setp.lt.u32 	%p26, %r12, 3;
	@%p26 bra 	$L__BB231_29;
$L__BB231_28:
	add.s32 	%r134, %r50, %r154;
	shl.b32 	%r135, %r154, 2;
	mov.u32 	%r136, _ZZ9cuda_gemmIiLi256ELi2ELi1ELi32ELi4ELi4ELi32ELi1ELi1EEviiiPT_S1_S1_iiE3Csh;
	add.s32 	%r137, %r136, %r135;
	ld.shared.u32 	%r138, [%r137];
	mul.wide.s32 	%rd32, %r134, 4;
	add.s64 	%rd33, %rd2, %rd32;
	st.global.u32 	[%rd33], %r138;
	add.s32 	%r139, %r137, %r15;
	ld.shared.u32 	%r140, [%r139];
	add.s64 	%rd35, %rd33, %rd20;
	st.global.u32 	[%rd35], %r140;
	add.s32 	%r141, %r139, %r15;
	ld.shared.u32 	%r142, [%r141];
	add.s64 	%rd36, %rd35, %rd20;
	st.global.u32 	[%rd36], %r142;
	add.s32 	%r143, %r141, %r15;
	ld.shared.u32 	%r144, [%r143];
	add.s64 	%rd37, %rd36, %rd20;
	st.global.u32 	[%rd37], %r144;
	add.s32 	%r154, %r15, %r154;
	setp.lt.u32 	%p27, %r154, 32;
	@%p27 bra 	$L__BB231_28;
$L__BB231_29:
	add.s32 	%r146, %r146, %r7;
	setp.lt.u32 	%p28, %r146, %r8;
	@%p28 bra 	$L__BB231_5;
$L__BB231_30:
	ret;

}
	// .globl	_Z9cuda_gemmIiLi256ELi2ELi1ELi32ELi8ELi8ELi32ELi0ELi0EEviiiPT_S1_S1_ii
.visible .entry _Z9cuda_gemmIiLi256ELi2ELi1ELi32ELi8ELi8ELi32ELi0ELi0EEviiiPT_S1_S1_ii(
	.param .u32 _Z9cuda_gemmIiLi256ELi2ELi1ELi32ELi8ELi8ELi32ELi0ELi0EEviiiPT_S1_S1_ii_param_0,
	.param .u32 _Z9cuda_gemmIiLi256ELi2ELi1ELi32ELi8ELi8ELi32ELi0ELi0EEviiiPT_S1_S1_ii_param_1,
	.param .u32 _Z9cuda_gemmIiLi256ELi2ELi1ELi32ELi8ELi8ELi32ELi0ELi0EEviiiPT_S1_S1_ii_param_2,
	.param .u64 .ptr .align 1 _Z9cuda_gemmIiLi256ELi2ELi1ELi32ELi8ELi8ELi32ELi0ELi0EEviiiPT_S1_S1_ii_param_3,
	.param .u64 .ptr .align 1 _Z9cuda_gemmIiLi256ELi2ELi1ELi32ELi8ELi8ELi32ELi0ELi0EEviiiPT_S1_S1_ii_param_4,
	.param .u64 .ptr .align 1 _Z9cuda_gemmIiLi256ELi2ELi1ELi32ELi8ELi8ELi32ELi0ELi0EEviiiPT_S1_S1_ii_param_5,
	.param .u32 _Z9cuda_gemmIiLi256ELi2ELi1ELi32ELi8ELi8ELi32ELi0ELi0EEviiiPT_S1_S1_ii_param_6,
	.param .u32 _Z9cuda_gemmIiLi256ELi2ELi1ELi32ELi8ELi8ELi32ELi0ELi0EEviiiPT_S1_S1_ii_param_7
)
.maxntid 256
{
	.reg .pred 	%p<119>;
	.reg .b32 	%r<623>;
	.reg .b64 	%rd<40>;
	// demoted variable
	.shared .align 128 .b8 _ZZ9cuda_gemmIiLi256ELi2ELi1ELi32ELi8ELi8ELi32ELi0ELi0EEviiiPT_S1_S1_iiE11kron_fac_sh[288];
	// demoted variable
	.shared .align 128 .b8 _ZZ9cuda_gemmIiLi256ELi2ELi1ELi32ELi8ELi8ELi32ELi0ELi0EEviiiPT_S1_S1_iiE3Ash[128];
	// demoted variable
	.shared .align 128 .b8 _ZZ9cuda_gemmIiLi256ELi2ELi1ELi32ELi8ELi8ELi32ELi0ELi0EEviiiPT_S1_S1_iiE3Csh[128];
	ld.param.u32 	%r235, [_Z9cuda_gemmIiLi256ELi2ELi1ELi32ELi8ELi8ELi32ELi0ELi0EEviiiPT_S1_S1_ii_param_1];
	ld.param.u32 	%r236, [_Z9cuda_gemmIiLi256ELi2ELi1ELi32ELi8ELi8ELi32ELi0ELi0EEviiiPT_S1_S1_ii_param_2];
	ld.param.u64 	%rd10, [_Z9cuda_gemmIiLi256ELi2ELi1ELi32ELi8ELi8ELi32ELi0ELi0EEviiiPT_S1_S1_ii_param_3];
	ld.param.u64 	%rd9, [_Z9cuda_gemmIiLi256ELi2ELi1ELi32ELi8ELi8ELi32ELi0ELi0EEviiiPT_S1_S1_ii_param_4];
	ld.param.u64 	%rd11, [_Z9cuda_gemmIiLi256ELi2ELi1ELi32ELi8ELi8ELi32ELi0ELi0EEviiiPT_S1_S1_ii_param_5];
	ld.param.u32 	%r237, [_Z9cuda_gemmIiLi256ELi2ELi1ELi32ELi8ELi8ELi32ELi0ELi0EEviiiPT_S1_S1_ii_param_6];
	ld.param.u32 	%r238, [_Z9cuda_gemmIiLi256ELi2ELi1ELi32ELi8ELi8ELi32ELi0ELi0EEviiiPT_S1_S1_ii_param_7];
	cvta.to.global.u64 	%rd1, %rd10;
	cvta.to.global.u64 	%rd2, %rd11;
	mov.u32 	%r1, %tid.x;
	and.b32  	%r2, %r1, 31;
	setp.lt.s32 	%p1, %r238, 16;
	shr.u32 	%r3, %r238, 4;
	selp.b32 	%r4, 1, %r3, %p1;
	mul.lo.s32 	%r5, %r238, %r237;
	setp.ge.u32 	%p2, %r1, %r5;
	@%p2 bra 	$L__BB232_3;
	mov.u32 	%r6, %ntid.x;
	cvta.to.global.u64 	%rd3, %rd9;
	mov.u32 	%r517, %r1;
$L__BB232_2:
	mul.wide.u32 	%rd12, %r517, 4;
	add.s64 	%rd13, %rd3, %rd12;
	ld.global.u32 	%r239, [%rd13];
	rem.u32 	%r240, %r517, %r237;
	mov.u32 	%r241, _ZZ9cuda_gemmIiLi256ELi2ELi1ELi32ELi8ELi8ELi32ELi0ELi0EEviiiPT_S1_S1_iiE11kron_fac_sh;
	mad.lo.s32 	%r242, %r240, 36, %r241;
	div.u32 	%r243, %r517, %r238;
	shl.b32 	%r244, %r243, 2;
	add.s32 	%r245, %r242, %r244;
	st.shared.u32 	[%r245], %r239;
	add.s32 	%r517, %r517, %r6;
	setp.lt.u32 	%p3, %r517, %r5;
	@%p3 bra 	$L__BB232_2;
$L__BB232_3:
	div.s32 	%r9, 32, %r238;
	mul.lo.s32 	%r246, %r9, %r4;
	min.s32 	%r10, %r246, 256;
	div.u32 	%r12, %r1, %r10;
	mul.lo.s32 	%r247, %r12, %r10;
	sub.s32 	%r248, %r1, %r247;
	div.u32 	%r11, %r248, %r4;
	mov.u32 	%r13, %ntid.x;
	div.u32 	%r14, %r13, %r10;
	mov.u32 	%r526, %ctaid.y;
	mov.u32 	%r16, %nctaid.y;
	shl.b32 	%r17, %r16, 1;
	setp.ge.u32 	%p4, %r526, %r17;
	@%p4 bra 	$L__BB232_145;
	mov.u32 	%r250, %ctaid.x;
	shl.b32 	%r18, %r250, 5;
	and.b32  	%r19, %r11, 7;
	rem.u32 	%r251, %r1, %r4;
	shl.b32 	%r20, %r251, 3;
	min.s32 	%r21, %r237, 8;
	shl.b32 	%r252, %r238, 8;
	sub.s32 	%r22, 8223, %r252;
	shl.b32 	%r253, %r4, 8;
	sub.s32 	%r23, 8223, %r253;
	mul.lo.s32 	%r24, %r9, %r250;
	add.s32 	%r25, %r1, %r13;
	max.u32 	%r254, %r25, 32;
	setp.lt.u32 	%p5, %r25, 32;
	selp.u32 	%r255, 1, 0, %p5;
	add.s32 	%r256, %r25, %r255;
	sub.s32 	%r257, %r254, %r256;
	div.u32 	%r258, %r257, %r13;
	add.s32 	%r26, %r258, %r255;
	add.s32 	%r259, %r26, 1;
	and.b32  	%r27, %r259, 3;
	shl.b32 	%r260, %r1, 2;
	mov.u32 	%r261, _ZZ9cuda_gemmIiLi256ELi2ELi1ELi32ELi8ELi8ELi32ELi0ELi0EEviiiPT_S1_S1_iiE3Ash;
	add.s32 	%r28, %r261, %r260;
	shl.b32 	%r29, %r13, 2;
	add.s32 	%r30, %r28, %r29;
	add.s32 	%r31, %r25, %r13;
	add.s32 	%r32, %r31, %r13;
	mov.u32 	%r262, _ZZ9cuda_gemmIiLi256ELi2ELi1ELi32ELi8ELi8ELi32ELi0ELi0EEviiiPT_S1_S1_iiE3Csh;
	add.s32 	%r33, %r262, %r260;
	add.s32 	%r34, %r33, %r29;
	add.s32 	%r35, %r34, %r29;
	add.s32 	%r263, %r11, 1;
	and.b32  	%r36, %r263, 7;
	add.s32 	%r264, %r11, 2;
	and.b32  	%r37, %r264, 7;
	add.s32 	%r265, %r11, 3;
	and.b32  	%r38, %r265, 7;
	xor.b32  	%r39, %r19, 4;
	add.s32 	%r266, %r11, 5;
	and.b32  	%r40, %r266, 7;
	add.s32 	%r267, %r11, 6;
	and.b32  	%r41, %r267, 7;
	add.s32 	%r268, %r11, -1;
	and.b32  	%r42, %r268, 7;
	setp.lt.s32 	%p6, %r19, %r238;
	selp.b32 	%r269, 0, %r238, %p6;
	sub.s32 	%r43, %r19, %r269;
	add.s32 	%r270, %r19, 1;
	setp.lt.s32 	%p7, %r270, %r238;
	selp.b32 	%r271, 0, %r238, %p7;
	sub.s32 	%r44, %r270, %r271;
	add.s32 	%r272, %r19, 2;
	setp.lt.s32 	%p8, %r272, %r238;
	selp.b32 	%r273, 0, %r238, %p8;
	sub.s32 	%r45, %r272, %r273;
	add.s32 	%r274, %r19, 3;
	setp.lt.s32 	%p9, %r274, %r238;
	selp.b32 	%r275, 0, %r238, %p9;
	sub.s32 	%r46, %r274, %r275;
	add.s32 	%r276, %r19, 4;
	setp.lt.s32 	%p10, %r276, %r238;
	selp.b32 	%r277, 0, %r238, %p10;
	sub.s32 	%r47, %r276, %r277;
	add.s32 	%r278, %r19, 5;
	setp.lt.s32 	%p11, %r278, %r238;
	selp.b32 	%r279, 0, %r238, %p11;
	sub.s32 	%r48, %r278, %r279;
	add.s32 	%r280, %r19, 6;
	setp.lt.s32 	%p12, %r280, %r238;
	selp.b32 	%r281, 0, %r238, %p12;
	sub.s32 	%r49, %r280, %r281;
	add.s32 	%r282, %r19, 7;
	setp.lt.s32 	%p13, %r282, %r238;
	selp.b32 	%r283, 0, %r238, %p13;
	sub.s32 	%r50, %r282, %r283;
	mul.wide.u32 	%rd14, %r13, 4;
	add.s64 	%rd4, %rd1, %rd14;
	mul.wide.u32 	%rd15, %r13, 8;
	add.s64 	%rd5, %rd1, %rd15;
	mul.wide.u32 	%rd16, %r13, 12;
	add.s64 	%rd6, %rd1, %rd16;
	cvt.u64.u32 	%rd18, %r29;
$L__BB232_5:
	setp.gt.u32 	%p14, %r1, 31;
	@%p14 bra 	$L__BB232_19;
	setp.eq.s32 	%p15, %r27, 0;
	mul.lo.s32 	%r60, %r526, %r236;
	mov.u32 	%r527, %r1;
	@%p15 bra 	$L__BB232_10;
	setp.eq.s32 	%p16, %r27, 1;
	add.s32 	%r284, %r60, %r18;
	add.s32 	%r285, %r284, %r1;
	mul.wide.s32 	%rd17, %r285, 4;
	add.s64 	%rd7, %rd1, %rd17;
	ld.global.u32 	%r286, [%rd7];
	st.shared.u32 	[%r28], %r286;
	mov.u32 	%r527, %r25;
	@%p16 bra 	$L__BB232_10;
	setp.eq.s32 	%p17, %r27, 2;
	add.s64 	%rd8, %rd7, %rd18;
	ld.global.u32 	%r287, [%rd8];
	st.shared.u32 	[%r30], %r287;
	mov.u32 	%r527, %r31;
	@%p17 bra 	$L__BB232_10;
	add.s64 	%rd20, %rd8, %rd18;
	ld.global.u32 	%r288, [%rd20];
	add.s32 	%r289, %r30, %r29;
	st.shared.u32 	[%r289], %r288;
	mov.u32 	%r527, %r32;
$L__BB232_10:
	setp.lt.u32 	%p18, %r26, 3;
	@%p18 bra 	$L__BB232_13;
	shl.b32 	%r290, %r527, 2;
	mov.u32 	%r291, _ZZ9cuda_gemmIiLi256ELi2ELi1ELi32ELi8ELi8ELi32ELi0ELi0EEviiiPT_S1_S1_iiE3Ash;
	add.s32 	%r530, %r291, %r290;
	add.s32 	%r292, %r18, %r527;
	add.s32 	%r529, %r292, %r60;
$L__BB232_12:
	mul.wide.s32 	%rd21, %r529, 4;
	add.s64 	%rd22, %rd4, %rd21;
	add.s64 	%rd23, %rd5, %rd21;
	add.s64 	%rd24, %rd6, %rd21;
	add.s64 	%rd25, %rd1, %rd21;
	ld.global.u32 	%r293, [%rd25];
	st.shared.u32 	[%r530], %r293;
	ld.global.u32 	%r294, [%rd22];
	add.s32 	%r295, %r530, %r29;
	st.shared.u32 	[%r295], %r294;
	ld.global.u32 	%r296, [%rd23];
	shl.b32 	%r297, %r13, 3;
	add.s32 	%r298, %r530, %r297;
	st.shared.u32 	[%r298], %r296;
	ld.global.u32 	%r299, [%rd24];
	mad.lo.s32 	%r300, %r13, 12, %r530;
	st.shared.u32 	[%r300], %r299;
	add.s32 	%r527, %r527, %r29;
	shl.b32 	%r301, %r13, 4;
	add.s32 	%r530, %r530, %r301;
	add.s32 	%r529, %r529, %r29;
	setp.lt.u32 	%p19, %r527, 32;
	@%p19 bra 	$L__BB232_12;
$L__BB232_13:
	mov.u32 	%r528, %r1;
	@%p15 bra 	$L__BB232_17;
	setp.eq.s32 	%p21, %r27, 1;
	mov.b32 	%r302, 0;
	st.shared.u32 	[%r33], %r302;
	mov.u32 	%r528, %r25;
	@%p21 bra 	$L__BB232_17;
	setp.eq.s32 	%p22, %r27, 2;
	mov.b32 	%r303, 0;
	st.shared.u32 	[%r34], %r303;
	mov.u32 	%r528, %r31;
	@%p22 bra 	$L__BB232_17;
	mov.b32 	%r304, 0;
	st.shared.u32 	[%r35], %r304;
	mov.u32 	%r528, %r32;
$L__BB232_17:
	@%p18 bra 	$L__BB232_19;
$L__BB232_18:
	shl.b32 	%r305, %r528, 2;
	mov.u32 	%r306, _ZZ9cuda_gemmIiLi256ELi2ELi1ELi32ELi8ELi8ELi32ELi0ELi0EEviiiPT_S1_S1_iiE3Csh;
	add.s32 	%r307, %r306, %r305;
	mov.b32 	%r308, 0;
	st.shared.u32 	[%r307], %r308;
	add.s32 	%r309, %r307, %r29;
	st.shared.u32 	[%r309], %r308;
	add.s32 	%r310, %r309, %r29;
	st.shared.u32 	[%r310], %r308;
	add.s32 	%r311, %r310, %r29;
	st.shared.u32 	[%r311], %r308;
	add.s32 	%r528, %r29, %r528;
	setp.lt.u32 	%p24, %r528, 32;
	@%p24 bra 	$L__BB232_18;
$L__BB232_19:
	setp.lt.s32 	%p25, %r9, 1;
	bar.sync 	0;
	@%p25 bra 	$L__BB232_137;
	setp.ne.s32 	%p26, %r4, 1;
	@%p26 bra 	$L__BB232_58;
	mov.b32 	%r541, 0;
$L__BB232_22:
	setp.lt.s32 	%p85, %r238, 1;
	add.s32 	%r82, %r541, %r11;
	mad.lo.s32 	%r83, %r82, %r238, %r20;
	@%p85 bra 	$L__BB232_24;
	add.s32 	%r415, %r83, %r19;
	shl.b32 	%r416, %r415, 2;
	mov.u32 	%r417, _ZZ9cuda_gemmIiLi256ELi2ELi1ELi32ELi8ELi8ELi32ELi0ELi0EEviiiPT_S1_S1_iiE3Ash;
	add.s32 	%r418, %r417, %r416;
	ld.shared.u32 	%r620, [%r418];
$L__BB232_24:
	setp.lt.s32 	%p86, %r238, 2;
	@%p86 bra 	$L__BB232_26;
	add.s32 	%r419, %r83, %r36;
	shl.b32 	%r420, %r419, 2;
	mov.u32 	%r421, _ZZ9cuda_gemmIiLi256ELi2ELi1ELi32ELi8ELi8ELi32ELi0ELi0EEviiiPT_S1_S1_iiE3Ash;
	add.s32 	%r422, %r421, %r420;
	ld.shared.u32 	%r619, [%r422];
$L__BB232_26:
	setp.lt.s32 	%p87, %r238, 3;
	@%p87 bra 	$L__BB232_28;
	add.s32 	%r423, %r83, %r37;
	shl.b32 	%r424, %r423, 2;
	mov.u32 	%r425, _ZZ9cuda_gemmIiLi256ELi2ELi1ELi32ELi8ELi8ELi32ELi0ELi0EEviiiPT_S1_S1_iiE3Ash;
	add.s32 	%r426, %r425, %r424;
	ld.shared.u32 	%r618, [%r426];
$L__BB232_28:
	setp.lt.s32 	%p88, %r238, 4;
	@%p88 bra 	$L__BB232_30;
	add.s32 	%r427, %r83, %r38;
	shl.b32 	%r428, %r427, 2;
	mov.u32 	%r429, _ZZ9cuda_gemmIiLi256ELi2ELi1ELi32ELi8ELi8ELi32ELi0ELi0EEviiiPT_S1_S1_iiE3Ash;
	add.s32 	%r430, %r429, %r428;
	ld.shared.u32 	%r617, [%r430];
$L__BB232_30:
	setp.lt.s32 	%p89, %r238, 5;
	@%p89 bra 	$L__BB232_32;
	add.s32 	%r431, %r83, %r39;
	shl.b32 	%r432, %r431, 2;
	mov.u32 	%r433, _ZZ9cuda_gemmIiLi256ELi2ELi1ELi32ELi8ELi8ELi32ELi0ELi0EEviiiPT_S1_S1_iiE3Ash;
	add.s32 	%r434, %r433, %r432;
	ld.shared.u32 	%r616, [%r434];
$L__BB232_32:
	setp.lt.s32 	%p90, %r238, 6;
	@%p90 bra 	$L__BB232_34;
	add.s32 	%r435, %r83, %r40;
	shl.b32 	%r436, %r435, 2;
	mov.u32 	%r437, _ZZ9cuda_gemmIiLi256ELi2ELi1ELi32ELi8ELi8ELi32ELi0ELi0EEviiiPT_S1_S1_iiE3Ash;
	add.s32 	%r438, %r437, %r436;
	ld.shared.u32 	%r615, [%r438];
$L__BB232_34:
	setp.lt.s32 	%p91, %r238, 7;
	@%p91 bra 	$L__BB232_36;
	add.s32 	%r439, %r83, %r41;
	shl.b32 	%r440, %r439, 2;
	mov.u32 	%r441, _ZZ9cuda_gemmIiLi256ELi2ELi1ELi32ELi8ELi8ELi32ELi0ELi0EEviiiPT_S1_S1_iiE3Ash;
	add.s32 	%r442, %r441, %r440;
	ld.shared.u32 	%r614, [%r442];
$L__BB232_36:
	setp.lt.s32 	%p92, %r238, 8;
	@%p92 bra 	$L__BB232_38;
	add.s32 	%r443, %r83, %r42;
	shl.b32 	%r444, %r443, 2;
	mov.u32 	%r445, _ZZ9cuda_gemmIiLi256ELi2ELi1ELi32ELi8ELi8ELi32ELi0ELi0EEviiiPT_S1_S1_iiE3Ash;
	add.s32 	%r446, %r445, %r444;
	ld.shared.u32 	%r613, [%r446];
$L__BB232_38:
	setp.lt.s32 	%p93, %r12, %r21;
	@%p93 bra 	$L__BB232_40;
$L__BB232_39:
	add.s32 	%r541, %r541, %r10;
	setp.lt.s32 	%p111, %r541, %r9;
	@%p111 bra 	$L__BB232_22;
	bra.uni 	$L__BB232_137;
$L__BB232_40:
	rem.s32 	%r447, %r2, %r238;
	shl.b32 	%r448, %r447, 2;
	mov.u32 	%r449, _ZZ9cuda_gemmIiLi256ELi2ELi1ELi32ELi8ELi8ELi32ELi0ELi0EEviiiPT_S1_S1_iiE11kron_fac_sh;
	add.s32 	%r101, %r449, %r448;
	mov.u32 	%r550, %r12;
$L__BB232_41:
	mad.lo.s32 	%r451, %r550, 36, %r101;
	ld.shared.u32 	%r103, [%r451];
	mov.b32 	%r552, 0;
	@%p85 bra 	$L__BB232_43;
	shfl.sync.idx.b32	%r452|%p95, %r103, %r43, %r22, -1;
	mul.lo.s32 	%r552, %r452, %r620;
$L__BB232_43:
	@%p86 bra 	$L__BB232_45;
	shfl.sync.idx.b32	%r453|%p97, %r103, %r44, %r22, -1;
	mad.lo.s32 	%r552, %r453, %r619, %r552;
$L__BB232_45:
	@%p87 bra 	$L__BB232_47;
	shfl.sync.idx.b32	%r454|%p99, %r103, %r45, %r22, -1;
	mad.lo.s32 	%r552, %r454, %r618, %r552;
$L__BB232_47:
	@%p88 bra 	$L__BB232_49;
	shfl.sync.idx.b32	%r455|%p101, %r103, %r46, %r22, -1;
	mad.lo.s32 	%r552, %r455, %r617, %r552;
$L__BB232_49:
	@%p89 bra 	$L__BB232_51;
	shfl.sync.idx.b32	%r456|%p103, %r103, %r47, %r22, -1;
	mad.lo.s32 	%r552, %r456, %r616, %r552;
$L__BB232_51:
	setp.lt.s32 	%p104, %r238, 6;
	@%p104 bra 	$L__BB232_53;
	shfl.sync.idx.b32	%r457|%p105, %r103, %r48, %r22, -1;
	mad.lo.s32 	%r552, %r457, %r615, %r552;
$L__BB232_53:
	setp.lt.s32 	%p106, %r238, 7;
	@%p106 bra 	$L__BB232_55;
	shfl.sync.idx.b32	%r458|%p107, %r103, %r49, %r22, -1;
	mad.lo.s32 	%r552, %r458, %r614, %r552;
$L__BB232_55:
	setp.lt.s32 	%p108, %r238, 8;
	@%p108 bra 	$L__BB232_57;
	shfl.sync.idx.b32	%r459|%p109, %r103, %r50, %r22, -1;
	mad.lo.s32 	%r552, %r459, %r613, %r552;
$L__BB232_57:
	mad.lo.s32 	%r460, %r550, %r9, %r82;
	shl.b32 	%r461, %r460, 2;
	mov.u32 	%r462, _ZZ9cuda_gemmIiLi256ELi2ELi1ELi32ELi8ELi8ELi32ELi0ELi0EEviiiPT_S1_S1_iiE3Csh;
	add.s32 	%r463, %r462, %r461;
	ld.shared.u32 	%r464, [%r463];
	add.s32 	%r465, %r464, %r552;
	st.shared.u32 	[%r463], %r465;
	add.s32 	%r550, %r550, %r14;
	setp.lt.s32 	%p110, %r550, %r21;
	@%p110 bra 	$L__BB232_41;
	bra.uni 	$L__BB232_39;
$L__BB232_58:
	setp.gt.u32 	%p27, %r238, 31;
	@%p27 bra 	$L__BB232_76;
	mov.b32 	%r595, 0;
$L__BB232_60:
	setp.eq.s32 	%p28, %r238, 0;
	add.s32 	%r182, %r595, %r11;
	mad.lo.s32 	%r183, %r182, %r238, %r20;
	@%p28 bra 	$L__BB232_62;
	add.s32 	%r313, %r183, %r19;
	shl.b32 	%r314, %r313, 2;
	mov.u32 	%r315, _ZZ9cuda_gemmIiLi256ELi2ELi1ELi32ELi8ELi8ELi32ELi0ELi0EEviiiPT_S1_S1_iiE3Ash;
	add.s32 	%r316, %r315, %r314;
	ld.shared.u32 	%r620, [%r316];
$L__BB232_62:
	setp.lt.s32 	%p29, %r238, 2;
	@%p29 bra 	$L__BB232_64;
	add.s32 	%r317, %r183, %r36;
	shl.b32 	%r318, %r317, 2;
	mov.u32 	%r319, _ZZ9cuda_gemmIiLi256ELi2ELi1ELi32ELi8ELi8ELi32ELi0ELi0EEviiiPT_S1_S1_iiE3Ash;
	add.s32 	%r320, %r319, %r318;
	ld.shared.u32 	%r619, [%r320];
$L__BB232_64:
	setp.lt.s32 	%p30, %r238, 3;
	@%p30 bra 	$L__BB232_66;
	add.s32 	%r321, %r183, %r37;
	shl.b32 	%r322, %r321, 2;
	mov.u32 	%r323, _ZZ9cuda_gemmIiLi256ELi2ELi1ELi32ELi8ELi8ELi32ELi0ELi0EEviiiPT_S1_S1_iiE3Ash;
	add.s32 	%r324, %r323, %r322;
	ld.shared.u32 	%r618, [%r324];
$L__BB232_66:
	setp.lt.s32 	%p31, %r238, 4;
	@%p31 bra 	$L__BB232_68;
	add.s32 	%r325, %r183, %r38;
	shl.b32 	%r326, %r325, 2;
	mov.u32 	%r327, _ZZ9cuda_gemmIiLi256ELi2ELi1ELi32ELi8ELi8ELi32ELi0ELi0EEviiiPT_S1_S1_iiE3Ash;
	add.s32 	%r328, %r327, %r326;
	ld.shared.u32 	%r617, [%r328];
$L__BB232_68:
	setp.lt.s32 	%p32, %r238, 5;
	@%p32 bra 	$L__BB232_70;
	add.s32 	%r329, %r183, %r39;
	shl.b32 	%r330, %r329, 2;
	mov.u32 	%r331, _ZZ9cuda_gemmIiLi256ELi2ELi1ELi32ELi8ELi8ELi32ELi0ELi0EEviiiPT_S1_S1_iiE3Ash;
	add.s32 	%r332, %r331, %r330;
	ld.shared.u32 	%r616, [%r332];
$L__BB232_70:
	setp.lt.s32 	%p33, %r238, 6;
	@%p33 bra 	$L__BB232_72;
	add.s32 	%r333, %r183, %r40;
	shl.b32 	%r334, %r333, 2;
	mov.u32 	%r335, _ZZ9cuda_gemmIiLi256ELi2ELi1ELi32ELi8ELi8ELi32ELi0ELi0EEviiiPT_S1_S1_iiE3Ash;
	add.s32 	%r336, %r335, %r334;
	ld.shared.u32 	%r615, [%r336];
$L__BB232_72:
	setp.lt.s32 	%p34, %r238, 7;
	@%p34 bra 	$L__BB232_74;
	add.s32 	%r337, %r183, %r41;
	shl.b32 	%r338, %r337, 2;
	mov.u32 	%r339, _ZZ9cuda_gemmIiLi256ELi2ELi1ELi32ELi8ELi8ELi32ELi0ELi0EEviiiPT_S1_S1_iiE3Ash;
	add.s32 	%r340, %r339, %r338;
	ld.shared.u32 	%r614, [%r340];
$L__BB232_74:
	setp.lt.s32 	%p35, %r238, 8;
	@%p35 bra 	$L__BB232_117;
	add.s32 	%r341, %r183, %r42;
	shl.b32 	%r342, %r341, 2;
	mov.u32 	%r343, _ZZ9cuda_gemmIiLi256ELi2ELi1ELi32ELi8ELi8ELi32ELi0ELi0EEviiiPT_S1_S1_iiE3Ash;
	add.s32 	%r344, %r343, %r342;
	ld.shared.u32 	%r613, [%r344];
	bra.uni 	$L__BB232_117;
$L__BB232_76:
	mov.b32 	%r567, 0;
$L__BB232_77:
	setp.lt.s32 	%p55, %r238, 1;
	add.s32 	%r130, %r567, %r11;
	mad.lo.s32 	%r131, %r130, %r238, %r20;
	@%p55 bra 	$L__BB232_79;
	add.s32 	%r363, %r131, %r19;
	shl.b32 	%r364, %r363, 2;
	mov.u32 	%r365, _ZZ9cuda_gemmIiLi256ELi2ELi1ELi32ELi8ELi8ELi32ELi0ELi0EEviiiPT_S1_S1_iiE3Ash;
	add.s32 	%r366, %r365, %r364;
	ld.shared.u32 	%r620, [%r366];
$L__BB232_79:
	setp.lt.s32 	%p56, %r238, 2;
	@%p56 bra 	$L__BB232_81;
	add.s32 	%r367, %r131, %r36;
	shl.b32 	%r368, %r367, 2;
	mov.u32 	%r369, _ZZ9cuda_gemmIiLi256ELi2ELi1ELi32ELi8ELi8ELi32ELi0ELi0EEviiiPT_S1_S1_iiE3Ash;
	add.s32 	%r370, %r369, %r368;
	ld.shared.u32 	%r619, [%r370];
$L__BB232_81:
	setp.lt.s32 	%p57, %r238, 3;
	@%p57 bra 	$L__BB232_83;
	add.s32 	%r371, %r131, %r37;
	shl.b32 	%r372, %r371, 2;
	mov.u32 	%r373, _ZZ9cuda_gemmIiLi256ELi2ELi1ELi32ELi8ELi8ELi32ELi0ELi0EEviiiPT_S1_S1_iiE3Ash;
	add.s32 	%r374, %r373, %r372;
	ld.shared.u32 	%r618, [%r374];
$L__BB232_83:
	setp.lt.s32 	%p58, %r238, 4;
	@%p58 bra 	$L__BB232_85;
	add.s32 	%r375, %r131, %r38;
	shl.b32 	%r376, %r375, 2;
	mov.u32 	%r377, _ZZ9cuda_gemmIiLi256ELi2ELi1ELi32ELi8ELi8ELi32ELi0ELi0EEviiiPT_S1_S1_iiE3Ash;
	add.s32 	%r378, %r377, %r376;
	ld.shared.u32 	%r617, [%r378];
$L__BB232_85:
	setp.lt.s32 	%p59, %r238, 5;
	@%p59 bra 	$L__BB232_87;
	add.s32 	%r379, %r131, %r39;
	shl.b32 	%r380, %r379, 2;
	mov.u32 	%r381, _ZZ9cuda_gemmIiLi256ELi2ELi1ELi32ELi8ELi8ELi32ELi0ELi0EEviiiPT_S1_S1_iiE3Ash;
	add.s32 	%r382, %r381, %r380;
	ld.shared.u32 	%r616, [%r382];
$L__BB232_87:
	setp.lt.s32 	%p60, %r238, 6;
	@%p60 bra 	$L__BB232_89;
	add.s32 	%r383, %r131, %r40;
	shl.b32 	%r384, %r383, 2;
	mov.u32 	%r385, _ZZ9cuda_gemmIiLi256ELi2ELi1ELi32ELi8ELi8ELi32ELi0ELi0EEviiiPT_S1_S1_iiE3Ash;
	add.s32 	%r386, %r385, %r384;
	ld.shared.u32 	%r615, [%r386];
$L__BB232_89:
	setp.lt.s32 	%p61, %r238, 7;
	@%p61 bra 	$L__BB232_91;
	add.s32 	%r387, %r131, %r41;
	shl.b32 	%r388, %r387, 2;
	mov.u32 	%r389, _ZZ9cuda_gemmIiLi256ELi2ELi1ELi32ELi8ELi8ELi32ELi0ELi0EEviiiPT_S1_S1_iiE3Ash;
	add.s32 	%r390, %r389, %r388;
	ld.shared.u32 	%r614, [%r390];
$L__BB232_91:
	setp.lt.s32 	%p62, %r238, 8;
	@%p62 bra 	$L__BB232_93;
	add.s32 	%r391, %r131, %r42;
	shl.b32 	%r392, %r391, 2;
	mov.u32 	%r393, _ZZ9cuda_gemmIiLi256ELi2ELi1ELi32ELi8ELi8ELi32ELi0ELi0EEviiiPT_S1_S1_iiE3Ash;
	add.s32 	%r394, %r393, %r392;
	ld.shared.u32 	%r613, [%r394];
$L__BB232_93:
	setp.lt.s32 	%p63, %r12, %r21;
	@%p63 bra 	$L__BB232_95;
$L__BB232_94:
	add.s32 	%r567, %r567, %r10;
	setp.lt.s32 	%p84, %r567, %r9;
	@%p84 bra 	$L__BB232_77;
	bra.uni 	$L__BB232_137;
$L__BB232_95:
	rem.s32 	%r395, %r2, %r238;
	shl.b32 	%r396, %r395, 2;
	mov.u32 	%r397, _ZZ9cuda_gemmIiLi256ELi2ELi1ELi32ELi8ELi8ELi32ELi0ELi0EEviiiPT_S1_S1_iiE11kron_fac_sh;
	add.s32 	%r149, %r397, %r396;
	mov.u32 	%r576, %r12;
$L__BB232_96:
	mad.lo.s32 	%r399, %r576, 36, %r149;
	ld.shared.u32 	%r151, [%r399];
	mov.b32 	%r578, 0;
	@%p55 bra 	$L__BB232_98;
	shfl.sync.idx.b32	%r400|%p65, %r151, %r43, %r22, -1;
	mul.lo.s32 	%r578, %r400, %r620;
$L__BB232_98:
	@%p56 bra 	$L__BB232_100;
	shfl.sync.idx.b32	%r401|%p67, %r151, %r44, %r22, -1;
	mad.lo.s32 	%r578, %r401, %r619, %r578;
$L__BB232_100:
	@%p57 bra 	$L__BB232_102;
	shfl.sync.idx.b32	%r402|%p69, %r151, %r45, %r22, -1;
	mad.lo.s32 	%r578, %r402, %r618, %r578;
$L__BB232_102:
	@%p58 bra 	$L__BB232_104;
	shfl.sync.idx.b32	%r403|%p71, %r151, %r46, %r22, -1;
	mad.lo.s32 	%r578, %r403, %r617, %r578;
$L__BB232_104:
	setp.lt.s32 	%p72, %r238, 5;
	@%p72 bra 	$L__BB232_106;
	shfl.sync.idx.b32	%r404|%p73, %r151, %r47, %r22, -1;
	mad.lo.s32 	%r578, %r404, %r616, %r578;
$L__BB232_106:
	setp.lt.s32 	%p74, %r238, 6;
	@%p74 bra 	$L__BB232_108;
	shfl.sync.idx.b32	%r405|%p75, %r151, %r48, %r22, -1;
	mad.lo.s32 	%r578, %r405, %r615, %r578;
$L__BB232_108:
	setp.lt.s32 	%p76, %r238, 7;
	@%p76 bra 	$L__BB232_110;
	shfl.sync.idx.b32	%r406|%p77, %r151, %r49, %r22, -1;
	mad.lo.s32 	%r578, %r406, %r614, %r578;
$L__BB232_110:
	setp.lt.s32 	%p78, %r238, 8;
	@%p78 bra 	$L__BB232_112;
	shfl.sync.idx.b32	%r407|%p79, %r151, %r50, %r22, -1;
	mad.lo.s32 	%r578, %r407, %r613, %r578;
$L__BB232_112:
	mov.u32 	%r584, %r3;
$L__BB232_113:
	shr.u32 	%r169, %r584, 1;
	shfl.sync.down.b32	%r408|%p80, %r578, %r169, %r23, -1;
	add.s32 	%r578, %r408, %r578;
	setp.gt.u32 	%p81, %r584, 3;
	mov.u32 	%r584, %r169;
	@%p81 bra 	$L__BB232_113;
	rem.u32 	%r409, %r2, %r4;
	setp.eq.s32 	%p82, %r409, 0;
	@%p82 bra 	$L__BB232_115;
	bra.uni 	$L__BB232_116;
$L__BB232_115:
	mad.lo.s32 	%r410, %r576, %r9, %r130;
	shl.b32 	%r411, %r410, 2;
	mov.u32 	%r412, _ZZ9cuda_gemmIiLi256ELi2ELi1ELi32ELi8ELi8ELi32ELi0ELi0EEviiiPT_S1_S1_iiE3Csh;
	add.s32 	%r413, %r412, %r411;
	st.shared.u32 	[%r413], %r578;
$L__BB232_116:
	add.s32 	%r576, %r576, %r14;
	setp.lt.s32 	%p83, %r576, %r21;
	@%p83 bra 	$L__BB232_96;
	bra.uni 	$L__BB232_94;
$L__BB232_117:
	setp.lt.s32 	%p36, %r12, %r21;
	@%p36 bra 	$L__BB232_118;
	bra.uni 	$L__BB232_136;
$L__BB232_118:
	rem.u32 	%r345, %r2, %r238;
	shl.b32 	%r346, %r345, 2;
	mov.u32 	%r347, _ZZ9cuda_gemmIiLi256ELi2ELi1ELi32ELi8ELi8ELi32ELi0ELi0EEviiiPT_S1_S1_iiE11kron_fac_sh;
	add.s32 	%r184, %r347, %r346;
	mov.u32 	%r604, %r12;
$L__BB232_119:
	mad.lo.s32 	%r349, %r604, 36, %r184;
	ld.shared.u32 	%r202, [%r349];
	mov.b32 	%r606, 0;
	@%p28 bra 	$L__BB232_121;
	shfl.sync.idx.b32	%r350|%p38, %r202, %r43, %r22, -1;
	mul.lo.s32 	%r606, %r350, %r620;
$L__BB232_121:
	@%p29 bra 	$L__BB232_123;
	shfl.sync.idx.b32	%r351|%p40, %r202, %r44, %r22, -1;
	mad.lo.s32 	%r606, %r351, %r619, %r606;
$L__BB232_123:
	@%p30 bra 	$L__BB232_125;
	shfl.sync.idx.b32	%r352|%p42, %r202, %r45, %r22, -1;
	mad.lo.s32 	%r606, %r352, %r618, %r606;
$L__BB232_125:
	@%p31 bra 	$L__BB232_127;
	shfl.sync.idx.b32	%r353|%p44, %r202, %r46, %r22, -1;
	mad.lo.s32 	%r606, %r353, %r617, %r606;
$L__BB232_127:
	@%p32 bra 	$L__BB232_129;
	shfl.sync.idx.b32	%r354|%p46, %r202, %r47, %r22, -1;
	mad.lo.s32 	%r606, %r354, %r616, %r606;
$L__BB232_129:
	setp.lt.s32 	%p47, %r238, 6;
	@%p47 bra 	$L__BB232_131;
	shfl.sync.idx.b32	%r355|%p48, %r202, %r48, %r22, -1;
	mad.lo.s32 	%r606, %r355, %r615, %r606;
$L__BB232_131:
	setp.lt.s32 	%p49, %r238, 7;
	@%p49 bra 	$L__BB232_133;
	shfl.sync.idx.b32	%r356|%p50, %r202, %r49, %r22, -1;
	mad.lo.s32 	%r606, %r356, %r614, %r606;
$L__BB232_133:
	setp.lt.s32 	%p51, %r238, 8;
	@%p51 bra 	$L__BB232_135;
	shfl.sync.idx.b32	%r357|%p52, %r202, %r50, %r22, -1;
	mad.lo.s32 	%r606, %r357, %r613, %r606;
$L__BB232_135:
	mad.lo.s32 	%r358, %r604, %r9, %r182;
	shl.b32 	%r359, %r358, 2;
	mov.u32 	%r360, _ZZ9cuda_gemmIiLi256ELi2ELi1ELi32ELi8ELi8ELi32ELi0ELi0EEviiiPT_S1_S1_iiE3Csh;
	add.s32 	%r361, %r360, %r359;
	st.shared.u32 	[%r361], %r606;
	add.s32 	%r604, %r604, %r14;
	setp.lt.s32 	%p53, %r604, %r21;
	@%p53 bra 	$L__BB232_119;
$L__BB232_136:
	add.s32 	%r595, %r595, %r10;
	setp.lt.s32 	%p54, %r595, %r9;
	@%p54 bra 	$L__BB232_60;
$L__BB232_137:
	bar.sync 	0;
	@%p14 bra 	$L__BB232_144;
	setp.eq.s32 	%p113, %r27, 0;
	mad.lo.s32 	%r229, %r526, %r235, %r24;
	div.s32 	%r230, %r236, %r238;
	mov.u32 	%r621, %r1;
	@%p113 bra 	$L__BB232_142;
	setp.eq.s32 	%p114, %r27, 1;
	div.s32 	%r466, %r1, %r9;
	mad.lo.s32 	%r467, %r230, %r466, %r229;
	mul.lo.s32 	%r468, %r466, %r9;
	sub.s32 	%r469, %r1, %r468;
	add.s32 	%r470, %r467, %r469;
	ld.shared.u32 	%r471, [%r33];
	mul.wide.s32 	%rd26, %r470, 4;
	add.s64 	%rd27, %rd2, %rd26;
	st.global.u32 	[%rd27], %r471;
	mov.u32 	%r621, %r25;
	@%p114 bra 	$L__BB232_142;
	setp.eq.s32 	%p115, %r27, 2;
	div.s32 	%r472, %r25, %r9;
	mad.lo.s32 	%r473, %r230, %r472, %r229;
	mul.lo.s32 	%r474, %r472, %r9;
	sub.s32 	%r475, %r25, %r474;
	add.s32 	%r476, %r473, %r475;
	ld.shared.u32 	%r477, [%r34];
	mul.wide.s32 	%rd28, %r476, 4;
	add.s64 	%rd29, %rd2, %rd28;
	st.global.u32 	[%rd29], %r477;
	mov.u32 	%r621, %r31;
	@%p115 bra 	$L__BB232_142;
	div.s32 	%r478, %r31, %r9;
	mad.lo.s32 	%r479, %r230, %r478, %r229;
	mul.lo.s32 	%r480, %r478, %r9;
	sub.s32 	%r481, %r31, %r480;
	add.s32 	%r482, %r479, %r481;
	ld.shared.u32 	%r483, [%r35];
	mul.wide.s32 	%rd30, %r482, 4;
	add.s64 	%rd31, %rd2, %rd30;
	st.global.u32 	[%rd31], %r483;
	mov.u32 	%r621, %r32;
$L__BB232_142:
	setp.lt.u32 	%p116, %r26, 3;
	@%p116 bra 	$L__BB232_144;
$L__BB232_143:
	div.s32 	%r484, %r621, %r9;
	mad.lo.s32 	%r485, %r230, %r484, %r229;
	mul.lo.s32 	%r486, %r484, %r9;
	sub.s32 	%r487, %r621, %r486;
	add.s32 	%r488, %r485, %r487;
	shl.b32 	%r489, %r621, 2;
	mov.u32 	%r490, _ZZ9cuda_gemmIiLi256ELi2ELi1ELi32ELi8ELi8ELi32ELi0ELi0EEviiiPT_S1_S1_iiE3Csh;
	add.s32 	%r491, %r490, %r489;
	ld.shared.u32 	%r492, [%r491];
	mul.wide.s32 	%rd32, %r488, 4;
	add.s64 	%rd33, %rd2, %rd32;
	st.global.u32 	[%rd33], %r492;
	add.s32 	%r493, %r621, %r13;
	div.s32 	%r494, %r493, %r9;
	mad.lo.s32 	%r495, %r230, %r494, %r229;
	mul.lo.s32 	%r496, %r494, %r9;
	sub.s32 	%r497, %r493, %r496;
	add.s32 	%r498, %r495, %r497;
	add.s32 	%r499, %r491, %r29;
	ld.shared.u32 	%r500, [%r499];
	mul.wide.s32 	%rd34, %r498, 4;
	add.s64 	%rd35, %rd2, %rd34;
	st.global.u32 	[%rd35], %r500;
	add.s32 	%r501, %r493, %r13;
	div.s32 	%r502, %r501, %r9;
	mad.lo.s32 	%r503, %r230, %r502, %r229;
	mul.lo.s32 	%r504, %r502, %r9;
	sub.s32 	%r505, %r501, %r504;
	add.s32 	%r506, %r503, %r505;
	add.s32 	%r507, %r499, %r29;
	ld.shared.u32 	%r508, [%r507];
	mul.wide.s32 	%rd36, %r506, 4;
	add.s64 	%rd37, %rd2, %rd36;
	st.global.u32 	[%rd37], %r508;
	add.s32 	%r509, %r501, %r13;
	div.s32 	%r510, %r509, %r9;
	mad.lo.s32 	%r511, %r230, %r510, %r229;
	mul.lo.s32 	%r512, %r510, %r9;
	sub.s32 	%r513, %r509, %r512;
	add.s32 	%r514, %r511, %r513;
	add.s32 	%r515, %r507, %r29;
	ld.shared.u32 	%r516, [%r515];
	mul.wide.s32 	%rd38, %r514, 4;
	add.s64 	%rd39, %rd2, %rd38;
	st.global.u32 	[%rd39], %r516;
	add.s32 	%r621, %r509, %r13;
	setp.lt.u32 	%p117, %r621, 32;
	@%p117 bra 	$L__BB232_143;
$L__BB232_144:
	add.s32 	%r526, %r526, %r16;
	setp.lt.u32 	%p118, %r526, %r17;
	@%p118 bra 	$L__BB232_5;
$L__BB232_145:
	ret;

}
	// .globl	_Z9cuda_gemmIiLi256ELi2ELi1ELi32ELi8ELi8ELi32ELi0ELi1EEviiiPT_S1_S1_ii
.visible .entry _Z9cuda_gemmIiLi256ELi2ELi1ELi32ELi8ELi8ELi32ELi0ELi1EEviiiPT_S1_S1_ii(
	.param .u32 _Z9cuda_gemmIiLi256ELi2ELi1ELi32ELi8ELi8ELi32ELi0ELi1EEviiiPT_S1_S1_ii_param_0,
	.param .u32 _Z9cuda_gemmIiLi256ELi2ELi1ELi32ELi8ELi8ELi32ELi0ELi1EEviiiPT_S1_S1_ii_param_1,
	.param .u32 _Z9cuda_gemmIiLi256ELi2ELi1ELi32ELi8ELi8ELi32ELi0ELi1EEviiiPT_S1_S1_ii_param_2,
	.param .u64 .ptr .align 1 _Z9cuda_gemmIiLi256ELi2ELi1ELi32ELi8ELi8ELi32ELi0ELi1EEviiiPT_S1_S1_ii_param_3,
	.param .u64 .ptr .align 1 _Z9cuda_gemmIiLi256ELi2ELi1ELi32ELi8ELi8ELi32ELi0ELi1EEviiiPT_S1_S1_ii_param_4,
	.param .u64 .ptr .align 1 _Z9cuda_gemmIiLi256ELi2ELi1ELi32ELi8ELi8ELi32ELi0ELi1EEviiiPT_S1_S1_ii_param_5,
	.param .u32 _Z9cuda_gemmIiLi256ELi2ELi1ELi32ELi8ELi8ELi32ELi0ELi1EEviiiPT_S1_S1_ii_param_6,
	.param .u32 _Z9cuda_gemmIiLi256ELi2ELi1ELi32ELi8ELi8ELi32ELi0ELi1EEviiiPT_S1_S1_ii_param_7
)
.maxntid 256
{
	.reg .pred 	%p<37>;
	.reg .b32 	%r<261>;
	.reg .b64 	%rd<48>;
	// demoted variable
	.shared .align 128 .b8 _ZZ9cuda_gemmIiLi256ELi2ELi1ELi32ELi8ELi8ELi32ELi0ELi1EEviiiPT_S1_S1_iiE11kron_fac_sh[288];
	// demoted variable
	.shared .align 128 .b8 _ZZ9cuda_gemmIiLi256ELi2ELi1ELi32ELi8ELi8ELi32ELi0ELi1EEviiiPT_S1_S1_iiE3Ash[128];
	// demoted variable
	.shared .align 128 .b8 _ZZ9cuda_gemmIiLi256ELi2ELi1ELi32ELi8ELi8ELi32ELi0ELi1EEviiiPT_S1_S1_iiE3Csh[128];
	ld.param.u32 	%r84, [_Z9cuda_gemmIiLi256ELi2ELi1ELi32ELi8ELi8ELi32ELi0ELi1EEviiiPT_S1_S1_ii_param_1];
	ld.param.u32 	%r85, [_Z9cuda_gemmIiLi256ELi2ELi1ELi32ELi8ELi8ELi32ELi0ELi1EEviiiPT_S1_S1_ii_param_2];
	ld.param.u64 	%rd9, [_Z9cuda_gemmIiLi256ELi2ELi1ELi32ELi8ELi8ELi32ELi0ELi1EEviiiPT_S1_S1_ii_param_3];
	ld.param.u64 	%rd10, [_Z9cuda_gemmIiLi256ELi2ELi1ELi32ELi8ELi8ELi32ELi0ELi1EEviiiPT_S1_S1_ii_param_4];
	ld.param.u64 	%rd11, [_Z9cuda_gemmIiLi256ELi2ELi1ELi32ELi8ELi8ELi32ELi0ELi1EEviiiPT_S1_S1_ii_param_5];
	cvta.to.global.u64 	%rd1, %rd10;
	cvta.to.global.u64 	%rd2, %rd9;
	cvta.to.global.u64 	%rd3, %rd11;
	mov.u32 	%r1, %tid.x;
	setp.gt.u32 	%p1, %r1, 63;
	@%p1 bra 	$L__BB233_7;
	mov.u32 	%r2, %ntid.x;
	add.s32 	%r86, %r1, %r2;
	max.u32 	%r87, %r86, 64;
	setp.lt.u32 	%p2, %r86, 64;
	selp.u32 	%r88, 1, 0, %p2;
	add.s32 	%r89, %r86, %r88;
	sub.s32 	%r90, %r87, %r89;
	div.u32 	%r91, %r90, %r2;
	add.s32 	%r3, %r91, %r88;
	and.b32  	%r92, %r3, 3;
	setp.eq.s32 	%p3, %r92, 3;
	mov.u32 	%r249, %r1;
	@%p3 bra 	$L__BB233_4;
	add.s32 	%r94, %r3, 1;
	and.b32  	%r4, %r94, 3;
	mov.b32 	%r248, 0;
	mov.u32 	%r249, %r1;
$L__BB233_3:
	.pragma "nounroll";
	mul.wide.u32 	%rd12, %r249, 4;
	add.s64 	%rd13, %rd1, %rd12;
	ld.global.u32 	%r95, [%rd13];
	and.b32  	%r96, %r249, 7;
	mov.u32 	%r97, _ZZ9cuda_gemmIiLi256ELi2ELi1ELi32ELi8ELi8ELi32ELi0ELi1EEviiiPT_S1_S1_iiE11kron_fac_sh;
	mad.lo.s32 	%r98, %r96, 36, %r97;
	shr.u32 	%r99, %r249, 1;
	and.b32  	%r100, %r99, 2147483644;
	add.s32 	%r101, %r98, %r100;
	st.shared.u32 	[%r101], %r95;
	add.s32 	%r249, %r249, %r2;
	add.s32 	%r248, %r248, 1;
	setp.ne.s32 	%p4, %r248, %r4;
	@%p4 bra 	$L__BB233_3;
$L__BB233_4:
	setp.lt.u32 	%p5, %r3, 3;
	@%p5 bra 	$L__BB233_7;
	mov.u32 	%r104, _ZZ9cuda_gemmIiLi256ELi2ELi1ELi32ELi8ELi8ELi32ELi0ELi1EEviiiPT_S1_S1_iiE11kron_fac_sh;
$L__BB233_6:
	mul.wide.u32 	%rd14, %r249, 4;
	add.s64 	%rd15, %rd1, %rd14;
	ld.global.u32 	%r102, [%rd15];
	and.b32  	%r103, %r249, 7;
	mad.lo.s32 	%r105, %r103, 36, %r104;
	shr.u32 	%r106, %r249, 1;
	and.b32  	%r107, %r106, 2147483644;
	add.s32 	%r108, %r105, %r107;
	st.shared.u32 	[%r108], %r102;
	add.s32 	%r109, %r249, %r2;
	mul.wide.u32 	%rd16, %r109, 4;
	add.s64 	%rd17, %rd1, %rd16;
	ld.global.u32 	%r110, [%rd17];
	and.b32  	%r111, %r109, 7;
	mad.lo.s32 	%r112, %r111, 36, %r104;
	shr.u32 	%r113, %r109, 1;
	and.b32  	%r114, %r113, 2147483644;
	add.s32 	%r115, %r112, %r114;
	st.shared.u32 	[%r115], %r110;
	add.s32 	%r116, %r109, %r2;
	mul.wide.u32 	%rd18, %r116, 4;
	add.s64 	%rd19, %rd1, %rd18;
	ld.global.u32 	%r117, [%rd19];
	and.b32  	%r118, %r116, 7;
	mad.lo.s32 	%r119, %r118, 36, %r104;
	shr.u32 	%r120, %r116, 1;
	and.b32  	%r121, %r120, 2147483644;
	add.s32 	%r122, %r119, %r121;
	st.shared.u32 	[%r122], %r117;
	add.s32 	%r123, %r116, %r2;
	mul.wide.u32 	%rd20, %r123, 4;
	add.s64 	%rd21, %rd1, %rd20;
	ld.global.u32 	%r124, [%rd21];
	and.b32  	%r125, %r123, 7;
	mad.lo.s32 	%r126, %r125, 36, %r104;
	shr.u32 	%r127, %r123, 1;
	and.b32  	%r128, %r127, 2147483644;
	add.s32 	%r129, %r126, %r128;
	st.shared.u32 	[%r129], %r124;
	add.s32 	%r249, %r123, %r2;
	setp.lt.u32 	%p6, %r249, 64;
	@%p6 bra 	$L__BB233_6;
$L__BB233_7:
	and.b32  	%r12, %r1, 3;
	shr.u32 	%r13, %r1, 2;
	mov.u32 	%r14, %ntid.x;
	mov.u32 	%r251, %ctaid.y;
	mov.u32 	%r16, %nctaid.y;
	shl.b32 	%r17, %r16, 1;
	setp.ge.u32 	%p7, %r251, %r17;
	@%p7 bra 	$L__BB233_35;
	mov.u32 	%r130, %ctaid.x;
	shl.b32 	%r18, %r130, 5;
	shl.b32 	%r131, %r12, 3;
	shl.b32 	%r132, %r1, 2;
	and.b32  	%r133, %r132, 28;
	mov.u32 	%r134, _ZZ9cuda_gemmIiLi256ELi2ELi1ELi32ELi8ELi8ELi32ELi0ELi1EEviiiPT_S1_S1_iiE11kron_fac_sh;
	add.s32 	%r19, %r134, %r133;
	shl.b32 	%r20, %r130, 2;
	shr.s32 	%r135, %r85, 31;
	shr.u32 	%r136, %r135, 29;
	add.s32 	%r137, %r85, %r136;
	shr.s32 	%r21, %r137, 3;
	add.s32 	%r22, %r1, %r14;
	max.u32 	%r138, %r22, 32;
	setp.lt.u32 	%p8, %r22, 32;
	selp.u32 	%r139, 1, 0, %p8;
	add.s32 	%r140, %r22, %r139;
	sub.s32 	%r141, %r138, %r140;
	div.u32 	%r142, %r141, %r14;
	add.s32 	%r23, %r142, %r139;
	add.s32 	%r143, %r23, 1;
	and.b32  	%r24, %r143, 3;
	mov.u32 	%r144, _ZZ9cuda_gemmIiLi256ELi2ELi1ELi32ELi8ELi8ELi32ELi0ELi1EEviiiPT_S1_S1_iiE3Ash;
	add.s32 	%r25, %r144, %r132;
	shl.b32 	%r26, %r14, 2;
	add.s32 	%r27, %r25, %r26;
	add.s32 	%r28, %r22, %r14;
	add.s32 	%r29, %r28, %r14;
	mov.u32 	%r145, _ZZ9cuda_gemmIiLi256ELi2ELi1ELi32ELi8ELi8ELi32ELi0ELi1EEviiiPT_S1_S1_iiE3Csh;
	add.s32 	%r30, %r145, %r132;
	add.s32 	%r31, %r30, %r26;
	add.s32 	%r32, %r31, %r26;
	mad.lo.s32 	%r33, %r12, 36, %r144;
	add.s32 	%r34, %r12, 1;
	add.s32 	%r35, %r12, 2;
	add.s32 	%r36, %r12, 3;
	or.b32  	%r37, %r12, 4;
	or.b32  	%r146, %r131, %r37;
	shl.b32 	%r147, %r146, 2;
	add.s32 	%r38, %r144, %r147;
	add.s32 	%r148, %r12, 5;
	and.b32  	%r39, %r148, 7;
	or.b32  	%r149, %r131, %r39;
	shl.b32 	%r150, %r149, 2;
	add.s32 	%r40, %r144, %r150;
	add.s32 	%r151, %r12, 6;
	and.b32  	%r41, %r151, 7;
	or.b32  	%r152, %r131, %r41;
	shl.b32 	%r153, %r152, 2;
	add.s32 	%r42, %r144, %r153;
	add.s32 	%r154, %r12, -1;
	and.b32  	%r43, %r154, 7;
	or.b32  	%r155, %r131, %r43;
	shl.b32 	%r156, %r155, 2;
	add.s32 	%r44, %r144, %r156;
	mad.lo.s32 	%r45, %r13, %r21, %r12;
	shr.u32 	%r157, %r22, 2;
	and.b32  	%r158, %r22, 3;
	mad.lo.s32 	%r46, %r157, %r21, %r158;
	shr.u32 	%r159, %r28, 2;
	and.b32  	%r160, %r28, 3;
	mad.lo.s32 	%r47, %r159, %r21, %r160;
	shl.b32 	%r48, %r14, 4;
	mul.wide.u32 	%rd22, %r14, 4;
	add.s64 	%rd4, %rd2, %rd22;
	mul.wide.u32 	%rd23, %r14, 8;
	add.s64 	%rd5, %rd2, %rd23;
	mul.wide.u32 	%rd24, %r14, 12;
	add.s64 	%rd6, %rd2, %rd24;
	shr.u32 	%r49, %r14, 2;
	cvt.u64.u32 	%rd26, %r26;
$L__BB233_9:
	setp.gt.u32 	%p9, %r1, 31;
	@%p9 bra 	$L__BB233_23;
	setp.eq.s32 	%p10, %r24, 0;
	mul.lo.s32 	%r51, %r251, %r85;
	mov.u32 	%r252, %r1;
	@%p10 bra 	$L__BB233_14;
	setp.eq.s32 	%p11, %r24, 1;
	add.s32 	%r161, %r51, %r18;
	add.s32 	%r162, %r161, %r1;
	mul.wide.s32 	%rd25, %r162, 4;
	add.s64 	%rd7, %rd2, %rd25;
	ld.global.u32 	%r163, [%rd7];
	st.shared.u32 	[%r25], %r163;
	mov.u32 	%r252, %r22;
	@%p11 bra 	$L__BB233_14;
	setp.eq.s32 	%p12, %r24, 2;
	add.s64 	%rd8, %rd7, %rd26;
	ld.global.u32 	%r164, [%rd8];
	st.shared.u32 	[%r27], %r164;
	mov.u32 	%r252, %r28;
	@%p12 bra 	$L__BB233_14;
	add.s64 	%rd28, %rd8, %rd26;
	ld.global.u32 	%r165, [%rd28];
	add.s32 	%r166, %r27, %r26;
	st.shared.u32 	[%r166], %r165;
	mov.u32 	%r252, %r29;
$L__BB233_14:
	setp.lt.u32 	%p13, %r23, 3;
	@%p13 bra 	$L__BB233_17;
	shl.b32 	%r167, %r252, 2;
	mov.u32 	%r168, _ZZ9cuda_gemmIiLi256ELi2ELi1ELi32ELi8ELi8ELi32ELi0ELi1EEviiiPT_S1_S1_iiE3Ash;
	add.s32 	%r255, %r168, %r167;
	add.s32 	%r169, %r18, %r252;
	add.s32 	%r254, %r169, %r51;
$L__BB233_16:
	mul.wide.s32 	%rd29, %r254, 4;
	add.s64 	%rd30, %rd4, %rd29;
	add.s64 	%rd31, %rd5, %rd29;
	add.s64 	%rd32, %rd6, %rd29;
	add.s64 	%rd33, %rd2, %rd29;
	ld.global.u32 	%r170, [%rd33];
	st.shared.u32 	[%r255], %r170;
	ld.global.u32 	%r171, [%rd30];
	add.s32 	%r172, %r255, %r26;
	st.shared.u32 	[%r172], %r171;
	ld.global.u32 	%r173, [%rd31];
	shl.b32 	%r174, %r14, 3;
	add.s32 	%r175, %r255, %r174;
	st.shared.u32 	[%r175], %r173;
	ld.global.u32 	%r176, [%rd32];
	mad.lo.s32 	%r177, %r14, 12, %r255;
	st.shared.u32 	[%r177], %r176;
	add.s32 	%r252, %r252, %r26;
	add.s32 	%r255, %r255, %r48;
	add.s32 	%r254, %r254, %r26;
	setp.lt.u32 	%p14, %r252, 32;
	@%p14 bra 	$L__BB233_16;
$L__BB233_17:
	mov.u32 	%r253, %r1;
	@%p10 bra 	$L__BB233_21;
	setp.eq.s32 	%p16, %r24, 1;
	mov.b32 	%r178, 0;
	st.shared.u32 	[%r30], %r178;
	mov.u32 	%r253, %r22;
	@%p16 bra 	$L__BB233_21;
	setp.eq.s32 	%p17, %r24, 2;
	mov.b32 	%r179, 0;
	st.shared.u32 	[%r31], %r179;
	mov.u32 	%r253, %r28;
	@%p17 bra 	$L__BB233_21;
	mov.b32 	%r180, 0;
	st.shared.u32 	[%r32], %r180;
	mov.u32 	%r253, %r29;
$L__BB233_21:
	@%p13 bra 	$L__BB233_23;
$L__BB233_22:
	shl.b32 	%r181, %r253, 2;
	mov.u32 	%r182, _ZZ9cuda_gemmIiLi256ELi2ELi1ELi32ELi8ELi8ELi32ELi0ELi1EEviiiPT_S1_S1_iiE3Csh;
	add.s32 	%r183, %r182, %r181;
	mov.b32 	%r184, 0;
	st.shared.u32 	[%r183], %r184;
	add.s32 	%r185, %r183, %r26;
	st.shared.u32 	[%r185], %r184;
	add.s32 	%r186, %r185, %r26;
	st.shared.u32 	[%r186], %r184;
	add.s32 	%r187, %r186, %r26;
	st.shared.u32 	[%r187], %r184;
	add.s32 	%r253, %r26, %r253;
	setp.lt.u32 	%p19, %r253, 32;
	@%p19 bra 	$L__BB233_22;
$L__BB233_23:
	bar.sync 	0;
	add.s32 	%r64, %r33, 4;
	add.s32 	%r65, %r33, 8;
	add.s32 	%r66, %r33, 12;
	@%p9 bra 	$L__BB233_26;
	ld.shared.u32 	%r67, [%r33];
	ld.shared.u32 	%r68, [%r64];
	ld.shared.u32 	%r69, [%r65];
	ld.shared.u32 	%r70, [%r66];
	ld.shared.u32 	%r71, [%r38];
	ld.shared.u32 	%r72, [%r40];
	ld.shared.u32 	%r73, [%r42];
	ld.shared.u32 	%r74, [%r44];
	mov.u32 	%r258, %r13;
$L__BB233_25:
	mad.lo.s32 	%r188, %r258, 36, %r19;
	ld.shared.u32 	%r189, [%r188];
	shfl.sync.idx.b32	%r190|%p21, %r189, %r12, 6175, -1;
	mul.lo.s32 	%r191, %r190, %r67;
	shfl.sync.idx.b32	%r192|%p22, %r189, %r34, 6175, -1;
	mad.lo.s32 	%r193, %r192, %r68, %r191;
	shfl.sync.idx.b32	%r194|%p23, %r189, %r35, 6175, -1;
	mad.lo.s32 	%r195, %r194, %r69, %r193;
	shfl.sync.idx.b32	%r196|%p24, %r189, %r36, 6175, -1;
	mad.lo.s32 	%r197, %r196, %r70, %r195;
	shfl.sync.idx.b32	%r198|%p25, %r189, %r37, 6175, -1;
	mad.lo.s32 	%r199, %r198, %r71, %r197;
	shfl.sync.idx.b32	%r200|%p26, %r189, %r39, 6175, -1;
	mad.lo.s32 	%r201, %r200, %r72, %r199;
	shfl.sync.idx.b32	%r202|%p27, %r189, %r41, 6175, -1;
	mad.lo.s32 	%r203, %r202, %r73, %r201;
	shfl.sync.idx.b32	%r204|%p28, %r189, %r43, 6175, -1;
	mad.lo.s32 	%r205, %r204, %r74, %r203;
	shl.b32 	%r206, %r12, 2;
	shl.b32 	%r207, %r258, 4;
	or.b32  	%r208, %r207, %r206;
	mov.u32 	%r209, _ZZ9cuda_gemmIiLi256ELi2ELi1ELi32ELi8ELi8ELi32ELi0ELi1EEviiiPT_S1_S1_iiE3Csh;
	add.s32 	%r210, %r209, %r208;
	ld.shared.u32 	%r211, [%r210];
	add.s32 	%r212, %r211, %r205;
	st.shared.u32 	[%r210], %r212;
	add.s32 	%r258, %r258, %r49;
	setp.lt.u32 	%p29, %r258, 8;
	@%p29 bra 	$L__BB233_25;
$L__BB233_26:
	setp.gt.u32 	%p30, %r1, 31;
	bar.sync 	0;
	@%p30 bra 	$L__BB233_34;
	setp.eq.s32 	%p31, %r24, 0;
	mad.lo.s32 	%r77, %r251, %r84, %r20;
	mov.u32 	%r259, %r1;
	@%p31 bra 	$L__BB233_31;
	setp.eq.s32 	%p32, %r24, 1;
	add.s32 	%r213, %r77, %r45;
	ld.shared.u32 	%r214, [%r30];
	mul.wide.s32 	%rd34, %r213, 4;
	add.s64 	%rd35, %rd3, %rd34;
	st.global.u32 	[%rd35], %r214;
	mov.u32 	%r259, %r22;
	@%p32 bra 	$L__BB233_31;
	setp.eq.s32 	%p33, %r24, 2;
	add.s32 	%r215, %r77, %r46;
	ld.shared.u32 	%r216, [%r31];
	mul.wide.s32 	%rd36, %r215, 4;
	add.s64 	%rd37, %rd3, %rd36;
	st.global.u32 	[%rd37], %r216;
	mov.u32 	%r259, %r28;
	@%p33 bra 	$L__BB233_31;
	add.s32 	%r217, %r77, %r47;
	ld.shared.u32 	%r218, [%r32];
	mul.wide.s32 	%rd38, %r217, 4;
	add.s64 	%rd39, %rd3, %rd38;
	st.global.u32 	[%rd39], %r218;
	mov.u32 	%r259, %r29;
$L__BB233_31:
	setp.lt.u32 	%p34, %r23, 3;
	@%p34 bra 	$L__BB233_34;
	and.b32  	%r219, %r259, 3;
	add.s32 	%r220, %r14, %r259;
	and.b32  	%r221, %r220, 3;
	add.s32 	%r79, %r77, %r219;
	add.s32 	%r80, %r77, %r221;
$L__BB233_33:
	shr.u32 	%r222, %r259, 2;
	mad.lo.s32 	%r223, %r222, %r21, %r79;
	shl.b32 	%r224, %r259, 2;
	mov.u32 	%r225, _ZZ9cuda_gemmIiLi256ELi2ELi1ELi32ELi8ELi8ELi32ELi0ELi1EEviiiPT_S1_S1_iiE3Csh;
	add.s32 	%r226, %r225, %r224;
	ld.shared.u32 	%r227, [%r226];
	mul.wide.s32 	%rd40, %r223, 4;
	add.s64 	%rd41, %rd3, %rd40;
	st.global.u32 	[%rd41], %r227;
	add.s32 	%r228, %r259, %r14;
	shr.u32 	%r229, %r228, 2;
	mad.lo.s32 	%r230, %r229, %r21, %r80;
	add.s32 	%r231, %r226, %r26;
	ld.shared.u32 	%r232, [%r231];
	mul.wide.s32 	%rd42, %r230, 4;
	add.s64 	%rd43, %rd3, %rd42;
	st.global.u32 	[%rd43], %r232;
	add.s32 	%r233, %r228, %r14;
	shr.u32 	%r234, %r233, 2;
	and.b32  	%r235, %r233, 3;
	add.s32 	%r236, %r77, %r235;
	mad.lo.s32 	%r237, %r234, %r21, %r236;
	add.s32 	%r238, %r231, %r26;
	ld.shared.u32 	%r239, [%r238];
	mul.wide.s32 	%rd44, %r237, 4;
	add.s64 	%rd45, %rd3, %rd44;
	st.global.u32 	[%rd45], %r239;
	add.s32 	%r240, %r233, %r14;
	shr.u32 	%r241, %r240, 2;
	and.b32  	%r242, %r240, 3;
	add.s32 	%r243, %r77, %r242;
	mad.lo.s32 	%r244, %r241, %r21, %r243;
	add.s32 	%r245, %r238, %r26;
	ld.shared.u32 	%r246, [%r245];
	mul.wide.s32 	%rd46, %r244, 4;
	add.s64 	%rd47, %rd3, %rd46;
	st.global.u32 	[%rd47], %r246;
	add.s32 	%r259, %r240, %r14;
	setp.lt.u32 	%p35, %r259, 32;
	@%p35 bra 	$L__BB233_33;
$L__BB233_34:
	add.s32 	%r251, %r251, %r16;
	setp.lt.u32 	%p36, %r251, %r17;
	@%p36 bra 	$L__BB233_9;
$L__BB233_35:
	ret;

}
	// .globl	_Z9cuda_gemmIiLi256ELi2ELi1ELi32ELi8ELi8ELi32ELi1ELi0EEviiiPT_S1_S1_ii
.visible .entry _Z9cuda_gemmIiLi256ELi2ELi1ELi32ELi8ELi8ELi32ELi1ELi0EEviiiPT_S1_S1_ii(
	.param .u32 _Z9cuda_gemmIiLi256ELi2ELi1ELi32ELi8ELi8ELi32ELi1ELi0EEviiiPT_S1_S1_ii_param_0,
	.param .u32 _Z9cuda_gemmIiLi256ELi2ELi1ELi32ELi8ELi8ELi32ELi1ELi0EEviiiPT_S1_S1_ii_param_1,
	.param .u32 _Z9cuda_gemmIiLi256ELi2ELi1ELi32ELi8ELi8ELi32ELi1ELi0EEviiiPT_S1_S1_ii_param_2,
	.param .u64 .ptr .align 1 _Z9cuda_gemmIiLi256ELi2ELi1ELi32ELi8ELi8ELi32ELi1ELi0EEviiiPT_S1_S1_ii_param_3,
	.param .u64 .ptr .align 1 _Z9cuda_gemmIiLi256ELi2ELi1ELi32ELi8ELi8ELi32ELi1ELi0EEviiiPT_S1_S1_ii_param_4,
	.param .u64 .ptr .align 1 _Z9cuda_gemmIiLi256ELi2ELi1ELi32ELi8ELi8ELi32ELi1ELi0EEviiiPT_S1_S1_ii_param_5,
	.param .u32 _Z9cuda_gemmIiLi256ELi2ELi1ELi32ELi8ELi8ELi32ELi1ELi0EEviiiPT_S1_S1_ii_param_6,
	.param .u32 _Z9cuda_gemmIiLi256ELi2ELi1ELi32ELi8ELi8ELi32ELi1ELi0EEviiiPT_S1_S1_ii_param_7
)
.maxntid 256
{
	.reg .pred 	%p<119>;
	.reg .b32 	%r<592>;
	.reg .b64 	%rd<35>;
	// demoted variable
	.shared .align 128 .b8 _ZZ9cuda_gemmIiLi256ELi2ELi1ELi32ELi8ELi8ELi32ELi1ELi0EEviiiPT_S1_S1_iiE11kron_fac_sh[288];
	// demoted variable
	.shared .align 128 .b8 _ZZ9cuda_gemmIiLi256ELi2ELi1ELi32ELi8ELi8ELi32ELi1ELi0EEviiiPT_S1_S1_iiE3Ash[128];
	// demoted variable
	.shared .align 128 .b8 _ZZ9cuda_gemmIiLi256ELi2ELi1ELi32ELi8ELi8ELi32ELi1ELi0EEviiiPT_S1_S1_iiE3Csh[128];
	ld.param.u64 	%rd9, [_Z9cuda_gemmIiLi256ELi2ELi1ELi32ELi8ELi8ELi32ELi1ELi0EEviiiPT_S1_S1_ii_param_3];
	ld.param.u64 	%rd8, [_Z9cuda_gemmIiLi256ELi2ELi1ELi32ELi8ELi8ELi32ELi1ELi0EEviiiPT_S1_S1_ii_param_4];
	ld.param.u64 	%rd10, [_Z9cuda_gemmIiLi256ELi2ELi1ELi32ELi8ELi8ELi32ELi1ELi0EEviiiPT_S1_S1_ii_param_5];
	ld.param.u32 	%r227, [_Z9cuda_gemmIiLi256ELi2ELi1ELi32ELi8ELi8ELi32ELi1ELi0EEviiiPT_S1_S1_ii_param_6];
	ld.param.u32 	%r228, [_Z9cuda_gemmIiLi256ELi2ELi1ELi32ELi8ELi8ELi32ELi1ELi0EEviiiPT_S1_S1_ii_param_7];
	cvta.to.global.u64 	%rd1, %rd9;
	cvta.to.global.u64 	%rd2, %rd10;
	mov.u32 	%r1, %tid.x;
	and.b32  	%r2, %r1, 31;
	setp.lt.s32 	%p1, %r228, 16;
	shr.u32 	%r3, %r228, 4;
	selp.b32 	%r4, 1, %r3, %p1;
	mul.lo.s32 	%r5, %r228, %r227;
	setp.ge.u32 	%p2, %r1, %r5;
	@%p2 bra 	$L__BB234_3;
	mov.u32 	%r6, %ntid.x;
	cvta.to.global.u64 	%rd3, %rd8;
	mov.u32 	%r486, %r1;
$L__BB234_2:
	mul.wide.u32 	%rd11, %r486, 4;
	add.s64 	%rd12, %rd3, %rd11;
	ld.global.u32 	%r229, [%rd12];
	rem.u32 	%r230, %r486, %r227;
	mov.u32 	%r231, _ZZ9cuda_gemmIiLi256ELi2ELi1ELi32ELi8ELi8ELi32ELi1ELi0EEviiiPT_S1_S1_iiE11kron_fac_sh;
	mad.lo.s32 	%r232, %r230, 36, %r231;
	div.u32 	%r233, %r486, %r228;
	shl.b32 	%r234, %r233, 2;
	add.s32 	%r235, %r232, %r234;
	st.shared.u32 	[%r235], %r229;
	add.s32 	%r486, %r486, %r6;
	setp.lt.u32 	%p3, %r486, %r5;
	@%p3 bra 	$L__BB234_2;
$L__BB234_3:
	div.s32 	%r9, 32, %r228;
	mul.lo.s32 	%r236, %r9, %r4;
	min.s32 	%r10, %r236, 256;
	div.u32 	%r12, %r1, %r10;
	mul.lo.s32 	%r237, %r12, %r10;
	sub.s32 	%r238, %r1, %r237;
	div.u32 	%r11, %r238, %r4;
	mov.u32 	%r13, %ntid.x;
	div.u32 	%r14, %r13, %r10;
	mov.u32 	%r495, %ctaid.y;
	mov.u32 	%r16, %nctaid.y;
	shl.b32 	%r239, %r16, 1;
	setp.ge.u32 	%p4, %r495, %r239;
	@%p4 bra 	$L__BB234_145;
	and.b32  	%r17, %r11, 7;
	rem.u32 	%r241, %r1, %r4;
	shl.b32 	%r18, %r241, 3;
	min.s32 	%r19, %r227, 8;
	shl.b32 	%r242, %r228, 8;
	sub.s32 	%r20, 8223, %r242;
	shl.b32 	%r243, %r4, 8;
	sub.s32 	%r21, 8223, %r243;
	add.s32 	%r22, %r1, %r13;
	max.u32 	%r244, %r22, 32;
	setp.lt.u32 	%p5, %r22, 32;
	selp.u32 	%r245, 1, 0, %p5;
	add.s32 	%r246, %r22, %r245;
	sub.s32 	%r247, %r244, %r246;
	div.u32 	%r248, %r247, %r13;
	add.s32 	%r23, %r248, %r245;
	add.s32 	%r249, %r23, 1;
	and.b32  	%r24, %r249, 3;
	shl.b32 	%r25, %r13, 2;
	add.s32 	%r26, %r22, %r13;
	add.s32 	%r27, %r26, %r13;
	shl.b32 	%r250, %r1, 2;
	mov.u32 	%r251, _ZZ9cuda_gemmIiLi256ELi2ELi1ELi32ELi8ELi8ELi32ELi1ELi0EEviiiPT_S1_S1_iiE3Csh;
	add.s32 	%r28, %r251, %r250;
	add.s32 	%r29, %r28, %r25;
	add.s32 	%r252, %r11, 1;
	and.b32  	%r30, %r252, 7;
	add.s32 	%r253, %r11, 2;
	and.b32  	%r31, %r253, 7;
	add.s32 	%r254, %r11, 3;
	and.b32  	%r32, %r254, 7;
	add.s32 	%r255, %r11, 5;
	and.b32  	%r33, %r255, 7;
	add.s32 	%r256, %r11, 6;
	and.b32  	%r34, %r256, 7;
	add.s32 	%r257, %r11, -1;
	and.b32  	%r35, %r257, 7;
	setp.lt.s32 	%p6, %r17, %r228;
	selp.b32 	%r258, 0, %r228, %p6;
	sub.s32 	%r36, %r17, %r258;
	add.s32 	%r259, %r17, 1;
	setp.lt.s32 	%p7, %r259, %r228;
	selp.b32 	%r260, 0, %r228, %p7;
	sub.s32 	%r37, %r259, %r260;
	add.s32 	%r261, %r17, 2;
	setp.lt.s32 	%p8, %r261, %r228;
	selp.b32 	%r262, 0, %r228, %p8;
	sub.s32 	%r38, %r261, %r262;
	add.s32 	%r263, %r17, 3;
	setp.lt.s32 	%p9, %r263, %r228;
	selp.b32 	%r264, 0, %r228, %p9;
	sub.s32 	%r39, %r263, %r264;
	add.s32 	%r265, %r17, 4;
	setp.lt.s32 	%p10, %r265, %r228;
	selp.b32 	%r266, 0, %r228, %p10;
	sub.s32 	%r40, %r265, %r266;
	add.s32 	%r267, %r17, 5;
	setp.lt.s32 	%p11, %r267, %r228;
	selp.b32 	%r268, 0, %r228, %p11;
	sub.s32 	%r41, %r267, %r268;
	add.s32 	%r269, %r17, 6;
	setp.lt.s32 	%p12, %r269, %r228;
	selp.b32 	%r270, 0, %r228, %p12;
	sub.s32 	%r42, %r269, %r270;
	add.s32 	%r271, %r17, 7;
	setp.lt.s32 	%p13, %r271, %r228;
	selp.b32 	%r272, 0, %r228, %p13;
	sub.s32 	%r43, %r271, %r272;
	cvt.u64.u32 	%rd14, %r25;
$L__BB234_5:
	setp.gt.u32 	%p14, %r1, 31;
	@%p14 bra 	$L__BB234_19;
	setp.eq.s32 	%p15, %r24, 0;
	shl.b32 	%r53, %r495, 5;
	mov.u32 	%r496, %r1;
	@%p15 bra 	$L__BB234_10;
	setp.eq.s32 	%p16, %r24, 1;
	add.s32 	%r273, %r53, %r1;
	mul.wide.s32 	%rd13, %r273, 4;
	add.s64 	%rd4, %rd1, %rd13;
	ld.global.u32 	%r274, [%rd4];
	shl.b32 	%r275, %r1, 2;
	mov.u32 	%r276, _ZZ9cuda_gemmIiLi256ELi2ELi1ELi32ELi8ELi8ELi32ELi1ELi0EEviiiPT_S1_S1_iiE3Ash;
	add.s32 	%r277, %r276, %r275;
	st.shared.u32 	[%r277], %r274;
	mov.u32 	%r496, %r22;
	@%p16 bra 	$L__BB234_10;
	setp.eq.s32 	%p17, %r24, 2;
	add.s64 	%rd5, %rd4, %rd14;
	ld.global.u32 	%r278, [%rd5];
	add.s32 	%r282, %r277, %r25;
	st.shared.u32 	[%r282], %r278;
	mov.u32 	%r496, %r26;
	@%p17 bra 	$L__BB234_10;
	add.s64 	%rd16, %rd5, %rd14;
	ld.global.u32 	%r283, [%rd16];
	add.s32 	%r288, %r282, %r25;
	st.shared.u32 	[%r288], %r283;
	mov.u32 	%r496, %r27;
$L__BB234_10:
	setp.lt.u32 	%p18, %r23, 3;
	@%p18 bra 	$L__BB234_13;
	shl.b32 	%r289, %r496, 2;
	mov.u32 	%r290, _ZZ9cuda_gemmIiLi256ELi2ELi1ELi32ELi8ELi8ELi32ELi1ELi0EEviiiPT_S1_S1_iiE3Ash;
	add.s32 	%r499, %r290, %r289;
	add.s32 	%r498, %r496, %r53;
$L__BB234_12:
	mul.wide.s32 	%rd17, %r498, 4;
	mov.u32 	%r291, %ntid.x;
	mul.wide.u32 	%rd18, %r291, 4;
	add.s64 	%rd19, %rd1, %rd17;
	add.s64 	%rd20, %rd19, %rd18;
	mul.wide.u32 	%rd21, %r291, 8;
	add.s64 	%rd22, %rd19, %rd21;
	mul.wide.u32 	%rd23, %r291, 12;
	add.s64 	%rd24, %rd19, %rd23;
	ld.global.u32 	%r292, [%rd19];
	st.shared.u32 	[%r499], %r292;
	ld.global.u32 	%r293, [%rd20];
	add.s32 	%r294, %r499, %r25;
	st.shared.u32 	[%r294], %r293;
	ld.global.u32 	%r295, [%rd22];
	shl.b32 	%r296, %r291, 3;
	add.s32 	%r297, %r499, %r296;
	st.shared.u32 	[%r297], %r295;
	ld.global.u32 	%r298, [%rd24];
	mad.lo.s32 	%r299, %r291, 12, %r499;
	st.shared.u32 	[%r299], %r298;
	add.s32 	%r496, %r496, %r25;
	shl.b32 	%r300, %r291, 4;
	add.s32 	%r499, %r499, %r300;
	add.s32 	%r498, %r498, %r25;
	setp.lt.u32 	%p19, %r496, 32;
	@%p19 bra 	$L__BB234_12;
$L__BB234_13:
	mov.u32 	%r497, %r1;
	@%p15 bra 	$L__BB234_17;
	setp.eq.s32 	%p21, %r24, 1;
	mov.b32 	%r301, 0;
	st.shared.u32 	[%r28], %r301;
	mov.u32 	%r497, %r22;
	@%p21 bra 	$L__BB234_17;
	setp.eq.s32 	%p22, %r24, 2;
	mov.b32 	%r302, 0;
	st.shared.u32 	[%r29], %r302;
	mov.u32 	%r497, %r26;
	@%p22 bra 	$L__BB234_17;
	add.s32 	%r303, %r29, %r25;
	mov.b32 	%r304, 0;
	st.shared.u32 	[%r303], %r304;
	mov.u32 	%r497, %r27;
$L__BB234_17:
	@%p18 bra 	$L__BB234_19;
$L__BB234_18:
	shl.b32 	%r305, %r497, 2;
	mov.u32 	%r306, _ZZ9cuda_gemmIiLi256ELi2ELi1ELi32ELi8ELi8ELi32ELi1ELi0EEviiiPT_S1_S1_iiE3Csh;
	add.s32 	%r307, %r306, %r305;
	mov.b32 	%r308, 0;
	st.shared.u32 	[%r307], %r308;
	add.s32 	%r309, %r307, %r25;
	st.shared.u32 	[%r309], %r308;
	add.s32 	%r310, %r309, %r25;
	st.shared.u32 	[%r310], %r308;
	add.s32 	%r311, %r310, %r25;
	st.shared.u32 	[%r311], %r308;
	add.s32 	%r497, %r25, %r497;
	setp.lt.u32 	%p24, %r497, 32;
	@%p24 bra 	$L__BB234_18;
$L__BB234_19:
	setp.lt.s32 	%p25, %r9, 1;
	bar.sync 	0;
	@%p25 bra 	$L__BB234_137;
	setp.ne.s32 	%p26, %r4, 1;
	@%p26 bra 	$L__BB234_58;
	mov.b32 	%r510, 0;
$L__BB234_22:
	setp.lt.s32 	%p85, %r228, 1;
	add.s32 	%r75, %r510, %r11;
	mad.lo.s32 	%r76, %r75, %r228, %r18;
	@%p85 bra 	$L__BB234_24;
	add.s32 	%r417, %r76, %r17;
	shl.b32 	%r418, %r417, 2;
	mov.u32 	%r419, _ZZ9cuda_gemmIiLi256ELi2ELi1ELi32ELi8ELi8ELi32ELi1ELi0EEviiiPT_S1_S1_iiE3Ash;
	add.s32 	%r420, %r419, %r418;
	ld.shared.u32 	%r589, [%r420];
$L__BB234_24:
	setp.lt.s32 	%p86, %r228, 2;
	@%p86 bra 	$L__BB234_26;
	add.s32 	%r421, %r76, %r30;
	shl.b32 	%r422, %r421, 2;
	mov.u32 	%r423, _ZZ9cuda_gemmIiLi256ELi2ELi1ELi32ELi8ELi8ELi32ELi1ELi0EEviiiPT_S1_S1_iiE3Ash;
	add.s32 	%r424, %r423, %r422;
	ld.shared.u32 	%r588, [%r424];
$L__BB234_26:
	setp.lt.s32 	%p87, %r228, 3;
	@%p87 bra 	$L__BB234_28;
	add.s32 	%r425, %r76, %r31;
	shl.b32 	%r426, %r425, 2;
	mov.u32 	%r427, _ZZ9cuda_gemmIiLi256ELi2ELi1ELi32ELi8ELi8ELi32ELi1ELi0EEviiiPT_S1_S1_iiE3Ash;
	add.s32 	%r428, %r427, %r426;
	ld.shared.u32 	%r587, [%r428];
$L__BB234_28:
	setp.lt.s32 	%p88, %r228, 4;
	@%p88 bra 	$L__BB234_30;
	add.s32 	%r429, %r76, %r32;
	shl.b32 	%r430, %r429, 2;
	mov.u32 	%r431, _ZZ9cuda_gemmIiLi256ELi2ELi1ELi32ELi8ELi8ELi32ELi1ELi0EEviiiPT_S1_S1_iiE3Ash;
	add.s32 	%r432, %r431, %r430;
	ld.shared.u32 	%r586, [%r432];
$L__BB234_30:
	setp.lt.s32 	%p89, %r228, 5;
	@%p89 bra 	$L__BB234_32;
	xor.b32  	%r433, %r17, 4;
	add.s32 	%r434, %r76, %r433;
	shl.b32 	%r435, %r434, 2;
	mov.u32 	%r436, _ZZ9cuda_gemmIiLi256ELi2ELi1ELi32ELi8ELi8ELi32ELi1ELi0EEviiiPT_S1_S1_iiE3Ash;
	add.s32 	%r437, %r436, %r435;
	ld.shared.u32 	%r585, [%r437];
$L__BB234_32:
	setp.lt.s32 	%p90, %r228, 6;
	@%p90 bra 	$L__BB234_34;
	add.s32 	%r438, %r76, %r33;
	shl.b32 	%r439, %r438, 2;
	mov.u32 	%r440, _ZZ9cuda_gemmIiLi256ELi2ELi1ELi32ELi8ELi8ELi32ELi1ELi0EEviiiPT_S1_S1_iiE3Ash;
	add.s32 	%r441, %r440, %r439;
	ld.shared.u32 	%r584, [%r441];
$L__BB234_34:
	setp.lt.s32 	%p91, %r228, 7;
	@%p91 bra 	$L__BB234_36;
	add.s32 	%r442, %r76, %r34;
	shl.b32 	%r443, %r442, 2;
	mov.u32 	%r444, _ZZ9cuda_gemmIiLi256ELi2ELi1ELi32ELi8ELi8ELi32ELi1ELi0EEviiiPT_S1_S1_iiE3Ash;
	add.s32 	%r445, %r444, %r443;
	ld.shared.u32 	%r583, [%r445];
$L__BB234_36:
	setp.lt.s32 	%p92, %r228, 8;
	@%p92 bra 	$L__BB234_38;
	add.s32 	%r446, %r76, %r35;
	shl.b32 	%r447, %r446, 2;
	mov.u32 	%r448, _ZZ9cuda_gemmIiLi256ELi2ELi1ELi32ELi8ELi8ELi32ELi1ELi0EEviiiPT_S1_S1_iiE3Ash;
	add.s32 	%r449, %r448, %r447;
	ld.shared.u32 	%r582, [%r449];
$L__BB234_38:
	setp.lt.s32 	%p93, %r12, %r19;
	@%p93 bra 	$L__BB234_40;
$L__BB234_39:
	add.s32 	%r510, %r510, %r10;
	setp.lt.s32 	%p111, %r510, %r9;
	@%p111 bra 	$L__BB234_22;
	bra.uni 	$L__BB234_137;
$L__BB234_40:
	rem.s32 	%r450, %r2, %r228;
	shl.b32 	%r451, %r450, 2;
	mov.u32 	%r452, _ZZ9cuda_gemmIiLi256ELi2ELi1ELi32ELi8ELi8ELi32ELi1ELi0EEviiiPT_S1_S1_iiE11kron_fac_sh;
	add.s32 	%r94, %r452, %r451;
	mov.u32 	%r519, %r12;
$L__BB234_41:
	mad.lo.s32 	%r454, %r519, 36, %r94;
	ld.shared.u32 	%r96, [%r454];
	mov.b32 	%r521, 0;
	@%p85 bra 	$L__BB234_43;
	shfl.sync.idx.b32	%r455|%p95, %r96, %r36, %r20, -1;
	mul.lo.s32 	%r521, %r455, %r589;
$L__BB234_43:
	@%p86 bra 	$L__BB234_45;
	shfl.sync.idx.b32	%r456|%p97, %r96, %r37, %r20, -1;
	mad.lo.s32 	%r521, %r456, %r588, %r521;
$L__BB234_45:
	@%p87 bra 	$L__BB234_47;
	shfl.sync.idx.b32	%r457|%p99, %r96, %r38, %r20, -1;
	mad.lo.s32 	%r521, %r457, %r587, %r521;
$L__BB234_47:
	@%p88 bra 	$L__BB234_49;
	shfl.sync.idx.b32	%r458|%p101, %r96, %r39, %r20, -1;
	mad.lo.s32 	%r521, %r458, %r586, %r521;
$L__BB234_49:
	@%p89 bra 	$L__BB234_51;
	shfl.sync.idx.b32	%r459|%p103, %r96, %r40, %r20, -1;
	mad.lo.s32 	%r521, %r459, %r585, %r521;
$L__BB234_51:
	setp.lt.s32 	%p104, %r228, 6;
	@%p104 bra 	$L__BB234_53;
	shfl.sync.idx.b32	%r460|%p105, %r96, %r41, %r20, -1;
	mad.lo.s32 	%r521, %r460, %r584, %r521;
$L__BB234_53:
	setp.lt.s32 	%p106, %r228, 7;
	@%p106 bra 	$L__BB234_55;
	shfl.sync.idx.b32	%r461|%p107, %r96, %r42, %r20, -1;
	mad.lo.s32 	%r521, %r461, %r583, %r521;
$L__BB234_55:
	setp.lt.s32 	%p108, %r228, 8;
	@%p108 bra 	$L__BB234_57;
	shfl.sync.idx.b32	%r462|%p109, %r96, %r43, %r20, -1;
	mad.lo.s32 	%r521, %r462, %r582, %r521;
$L__BB234_57:
	mad.lo.s32 	%r463, %r519, %r9, %r75;
	shl.b32 	%r464, %r463, 2;
	mov.u32 	%r465, _ZZ9cuda_gemmIiLi256ELi2ELi1ELi32ELi8ELi8ELi32ELi1ELi0EEviiiPT_S1_S1_iiE3Csh;
	add.s32 	%r466, %r465, %r464;
	ld.shared.u32 	%r467, [%r466];
	add.s32 	%r468, %r467, %r521;
	st.shared.u32 	[%r466], %r468;
	add.s32 	%r519, %r519, %r14;
	setp.lt.s32 	%p110, %r519, %r19;
	@%p110 bra 	$L__BB234_41;
	bra.uni 	$L__BB234_39;
$L__BB234_58:
	setp.gt.u32 	%p27, %r228, 31;
	@%p27 bra 	$L__BB234_76;
	mov.b32 	%r564, 0;
$L__BB234_60:
	setp.eq.s32 	%p28, %r228, 0;
	add.s32 	%r175, %r564, %r11;
	mad.lo.s32 	%r176, %r175, %r228, %r18;
	@%p28 bra 	$L__BB234_62;
	add.s32 	%r313, %r176, %r17;
	shl.b32 	%r314, %r313, 2;
	mov.u32 	%r315, _ZZ9cuda_gemmIiLi256ELi2ELi1ELi32ELi8ELi8ELi32ELi1ELi0EEviiiPT_S1_S1_iiE3Ash;
	add.s32 	%r316, %r315, %r314;
	ld.shared.u32 	%r589, [%r316];
$L__BB234_62:
	setp.lt.s32 	%p29, %r228, 2;
	@%p29 bra 	$L__BB234_64;
	add.s32 	%r317, %r176, %r30;
	shl.b32 	%r318, %r317, 2;
	mov.u32 	%r319, _ZZ9cuda_gemmIiLi256ELi2ELi1ELi32ELi8ELi8ELi32ELi1ELi0EEviiiPT_S1_S1_iiE3Ash;
	add.s32 	%r320, %r319, %r318;
	ld.shared.u32 	%r588, [%r320];
$L__BB234_64:
	setp.lt.s32 	%p30, %r228, 3;
	@%p30 bra 	$L__BB234_66;
	add.s32 	%r321, %r176, %r31;
	shl.b32 	%r322, %r321, 2;
	mov.u32 	%r323, _ZZ9cuda_gemmIiLi256ELi2ELi1ELi32ELi8ELi8ELi32ELi1ELi0EEviiiPT_S1_S1_iiE3Ash;
	add.s32 	%r324, %r323, %r322;
	ld.shared.u32 	%r587, [%r324];
$L__BB234_66:
	setp.lt.s32 	%p31, %r228, 4;
	@%p31 bra 	$L__BB234_68;
	add.s32 	%r325, %r176, %r32;
	shl.b32 	%r326, %r325, 2;
	mov.u32 	%r327, _ZZ9cuda_gemmIiLi256ELi2ELi1ELi32ELi8ELi8ELi32ELi1ELi0EEviiiPT_S1_S1_iiE3Ash;
	add.s32 	%r328, %r327, %r326;
	ld.shared.u32 	%r586, [%r328];
$L__BB234_68:
	setp.lt.s32 	%p32, %r228, 5;
	@%p32 bra 	$L__BB234_70;
	xor.b32  	%r329, %r17, 4;
	add.s32 	%r330, %r176, %r329;
	shl.b32 	%r331, %r330, 2;
	mov.u32 	%r332, _ZZ9cuda_gemmIiLi256ELi2ELi1ELi32ELi8ELi8ELi32ELi1ELi0EEviiiPT_S1_S1_iiE3Ash;
	add.s32 	%r333, %r332, %r331;
	ld.shared.u32 	%r585, [%r333];
$L__BB234_70:
	setp.lt.s32 	%p33, %r228, 6;
	@%p33 bra 	$L__BB234_72;
	add.s32 	%r334, %r176, %r33;
	shl.b32 	%r335, %r334, 2;
	mov.u32 	%r336, _ZZ9cuda_gemmIiLi256ELi2ELi1ELi32ELi8ELi8ELi32ELi1ELi0EEviiiPT_S1_S1_iiE3Ash;
	add.s32 	%r337, %r336, %r335;
	ld.shared.u32 	%r584, [%r337];
$L__BB234_72:
	setp.lt.s32 	%p34, %r228, 7;
	@%p34 bra 	$L__BB234_74;
	add.s32 	%r338, %r176, %r34;
	shl.b32 	%r339, %r338, 2;
	mov.u32 	%r340, _ZZ9cuda_gemmIiLi256ELi2ELi1ELi32ELi8ELi8ELi32ELi1ELi0EEviiiPT_S1_S1_iiE3Ash;
	add.s32 	%r341, %r340, %r339;
	ld.shared.u32 	%r583, [%r341];
$L__BB234_74:
	setp.lt.s32 	%p35, %r228, 8;
	@%p35 bra 	$L__BB234_117;
	add.s32 	%r342, %r176, %r35;
	shl.b32 	%r343, %r342, 2;
	mov.u32 	%r344, _ZZ9cuda_gemmIiLi256ELi2ELi1ELi32ELi8ELi8ELi32ELi1ELi0EEviiiPT_S1_S1_iiE3Ash;
	add.s32 	%r345, %r344, %r343;
	ld.shared.u32 	%r582, [%r345];
	bra.uni 	$L__BB234_117;
$L__BB234_76:
	mov.b32 	%r536, 0;
$L__BB234_77:
	setp.lt.s32 	%p55, %r228, 1;
	add.s32 	%r123, %r536, %r11;
	mad.lo.s32 	%r124, %r123, %r228, %r18;
	@%p55 bra 	$L__BB234_79;
	add.s32 	%r364, %r124, %r17;
	shl.b32 	%r365, %r364, 2;
	mov.u32 	%r366, _ZZ9cuda_gemmIiLi256ELi2ELi1ELi32ELi8ELi8ELi32ELi1ELi0EEviiiPT_S1_S1_iiE3Ash;
	add.s32 	%r367, %r366, %r365;
	ld.shared.u32 	%r589, [%r367];
$L__BB234_79:
	setp.lt.s32 	%p56, %r228, 2;
	@%p56 bra 	$L__BB234_81;
	add.s32 	%r368, %r124, %r30;
	shl.b32 	%r369, %r368, 2;
	mov.u32 	%r370, _ZZ9cuda_gemmIiLi256ELi2ELi1ELi32ELi8ELi8ELi32ELi1ELi0EEviiiPT_S1_S1_iiE3Ash;
	add.s32 	%r371, %r370, %r369;
	ld.shared.u32 	%r588, [%r371];
$L__BB234_81:
	setp.lt.s32 	%p57, %r228, 3;
	@%p57 bra 	$L__BB234_83;
	add.s32 	%r372, %r124, %r31;
	shl.b32 	%r373, %r372, 2;
	mov.u32 	%r374, _ZZ9cuda_gemmIiLi256ELi2ELi1ELi32ELi8ELi8ELi32ELi1ELi0EEviiiPT_S1_S1_iiE3Ash;
	add.s32 	%r375, %r374, %r373;
	ld.shared.u32 	%r587, [%r375];
$L__BB234_83:
	setp.lt.s32 	%p58, %r228, 4;
	@%p58 bra 	$L__BB234_85;
	add.s32 	%r376, %r124, %r32;
	shl.b32 	%r377, %r376, 2;
	mov.u32 	%r378, _ZZ9cuda_gemmIiLi256ELi2ELi1ELi32ELi8ELi8ELi32ELi1ELi0EEviiiPT_S1_S1_iiE3Ash;
	add.s32 	%r379, %r378, %r377;
	ld.shared.u32 	%r586, [%r379];
$L__BB234_85:
	setp.lt.s32 	%p59, %r228, 5;
	@%p59 bra 	$L__BB234_87;
	xor.b32  	%r380, %r17, 4;
	add.s32 	%r381, %r124, %r380;
	shl.b32 	%r382, %r381, 2;
	mov.u32 	%r383, _ZZ9cuda_gemmIiLi256ELi2ELi1ELi32ELi8ELi8ELi32ELi1ELi0EEviiiPT_S1_S1_iiE3Ash;
	add.s32 	%r384, %r383, %r382;
	ld.shared.u32 	%r585, [%r384];
$L__BB234_87:
	setp.lt.s32 	%p60, %r228, 6;
	@%p60 bra 	$L__BB234_89;
	add.s32 	%r385, %r124, %r33;
	shl.b32 	%r386, %r385, 2;
	mov.u32 	%r387, _ZZ9cuda_gemmIiLi256ELi2ELi1ELi32ELi8ELi8ELi32ELi1ELi0EEviiiPT_S1_S1_iiE3Ash;
	add.s32 	%r388, %r387, %r386;
	ld.shared.u32 	%r584, [%r388];
$L__BB234_89:
	setp.lt.s32 	%p61, %r228, 7;
	@%p61 bra 	$L__BB234_91;
	add.s32 	%r389, %r124, %r34;
	shl.b32 	%r390, %r389, 2;
	mov.u32 	%r391, _ZZ9cuda_gemmIiLi256ELi2ELi1ELi32ELi8ELi8ELi32ELi1ELi0EEviiiPT_S1_S1_iiE3Ash;
	add.s32 	%r392, %r391, %r390;
	ld.shared.u32 	%r583, [%r392];
$L__BB234_91:
	setp.lt.s32 	%p62, %r228, 8;
	@%p62 bra 	$L__BB234_93;
	add.s32 	%r393, %r124, %r35;
	shl.b32 	%r394, %r393, 2;
	mov.u32 	%r395, _ZZ9cuda_gemmIiLi256ELi2ELi1ELi32ELi8ELi8ELi32ELi1ELi0EEviiiPT_S1_S1_iiE3Ash;
	add.s32 	%r396, %r395, %r394;
	ld.shared.u32 	%r582, [%r396];
$L__BB234_93:
	setp.lt.s32 	%p63, %r12, %r19;
	@%p63 bra 	$L__BB234_95;
$L__BB234_94:
	add.s32 	%r536, %r536, %r10;
	setp.lt.s32 	%p84, %r536, %r9;
	@%p84 bra 	$L__BB234_77;
	bra.uni 	$L__BB234_137;
$L__BB234_95:
	rem.s32 	%r397, %r2, %r228;
	shl.b32 	%r398, %r397, 2;
	mov.u32 	%r399, _ZZ9cuda_gemmIiLi256ELi2ELi1ELi32ELi8ELi8ELi32ELi1ELi0EEviiiPT_S1_S1_iiE11kron_fac_sh;
	add.s32 	%r142, %r399, %r398;
	mov.u32 	%r545, %r12;
$L__BB234_96:
	mad.lo.s32 	%r401, %r545, 36, %r142;
	ld.shared.u32 	%r144, [%r401];
	mov.b32 	%r547, 0;
	@%p55 bra 	$L__BB234_98;
	shfl.sync.idx.b32	%r402|%p65, %r144, %r36, %r20, -1;
	mul.lo.s32 	%r547, %r402, %r589;
$L__BB234_98:
	@%p56 bra 	$L__BB234_100;
	shfl.sync.idx.b32	%r403|%p67, %r144, %r37, %r20, -1;
	mad.lo.s32 	%r547, %r403, %r588, %r547;
$L__BB234_100:
	@%p57 bra 	$L__BB234_102;
	shfl.sync.idx.b32	%r404|%p69, %r144, %r38, %r20, -1;
	mad.lo.s32 	%r547, %r404, %r587, %r547;
$L__BB234_102:
	@%p58 bra 	$L__BB234_104;
	shfl.sync.idx.b32	%r405|%p71, %r144, %r39, %r20, -1;
	mad.lo.s32 	%r547, %r405, %r586, %r547;
$L__BB234_104:
	setp.lt.s32 	%p72, %r228, 5;
	@%p72 bra 	$L__BB234_106;
	shfl.sync.idx.b32	%r406|%p73, %r144, %r40, %r20, -1;
	mad.lo.s32 	%r547, %r406, %r585, %r547;
$L__BB234_106:
	setp.lt.s32 	%p74, %r228, 6;
	@%p74 bra 	$L__BB234_108;
	shfl.sync.idx.b32	%r407|%p75, %r144, %r41, %r20, -1;
	mad.lo.s32 	%r547, %r407, %r584, %r547;
$L__BB234_108:
	setp.lt.s32 	%p76, %r228, 7;
	@%p76 bra 	$L__BB234_110;
	shfl.sync.idx.b32	%r408|%p77, %r144, %r42, %r20, -1;
	mad.lo.s32 	%r547, %r408, %r583, %r547;
$L__BB234_110:
	setp.lt.s32 	%p78, %r228, 8;
	@%p78 bra 	$L__BB234_112;
	shfl.sync.idx.b32	%r409|%p79, %r144, %r43, %r20, -1;
	mad.lo.s32 	%r547, %r409, %r582, %r547;
$L__BB234_112:
	mov.u32 	%r553, %r3;
$L__BB234_113:
	shr.u32 	%r162, %r553, 1;
	shfl.sync.down.b32	%r410|%p80, %r547, %r162, %r21, -1;
	add.s32 	%r547, %r410, %r547;
	setp.gt.u32 	%p81, %r553, 3;
	mov.u32 	%r553, %r162;
	@%p81 bra 	$L__BB234_113;
	rem.u32 	%r411, %r2, %r4;
	setp.eq.s32 	%p82, %r411, 0;
	@%p82 bra 	$L__BB234_115;
	bra.uni 	$L__BB234_116;
$L__BB234_115:
	mad.lo.s32 	%r412, %r545, %r9, %r123;
	shl.b32 	%r413, %r412, 2;
	mov.u32 	%r414, _ZZ9cuda_gemmIiLi256ELi2ELi1ELi32ELi8ELi8ELi32ELi1ELi0EEviiiPT_S1_S1_iiE3Csh;
	add.s32 	%r415, %r414, %r413;
	st.shared.u32 	[%r415], %r547;
$L__BB234_116:
	add.s32 	%r545, %r545, %r14;
	setp.lt.s32 	%p83, %r545, %r19;
	@%p83 bra 	$L__BB234_96;
	bra.uni 	$L__BB234_94;
$L__BB234_117:
	setp.lt.s32 	%p36, %r12, %r19;
	@%p36 bra 	$L__BB234_118;
	bra.uni 	$L__BB234_136;
$L__BB234_118:
	rem.u32 	%r346, %r2, %r228;
	shl.b32 	%r347, %r346, 2;
	mov.u32 	%r348, _ZZ9cuda_gemmIiLi256ELi2ELi1ELi32ELi8ELi8ELi32ELi1ELi0EEviiiPT_S1_S1_iiE11kron_fac_sh;
	add.s32 	%r177, %r348, %r347;
	mov.u32 	%r573, %r12;
$L__BB234_119:
	mad.lo.s32 	%r350, %r573, 36, %r177;
	ld.shared.u32 	%r195, [%r350];
	mov.b32 	%r575, 0;
	@%p28 bra 	$L__BB234_121;
	shfl.sync.idx.b32	%r351|%p38, %r195, %r36, %r20, -1;
	mul.lo.s32 	%r575, %r351, %r589;
$L__BB234_121:
	@%p29 bra 	$L__BB234_123;
	shfl.sync.idx.b32	%r352|%p40, %r195, %r37, %r20, -1;
	mad.lo.s32 	%r575, %r352, %r588, %r575;
$L__BB234_123:
	@%p30 bra 	$L__BB234_125;
	shfl.sync.idx.b32	%r353|%p42, %r195, %r38, %r20, -1;
	mad.lo.s32 	%r575, %r353, %r587, %r575;
$L__BB234_125:
	@%p31 bra 	$L__BB234_127;
	shfl.sync.idx.b32	%r354|%p44, %r195, %r39, %r20, -1;
	mad.lo.s32 	%r575, %r354, %r586, %r575;
$L__BB234_127:
	@%p32 bra 	$L__BB234_129;
	shfl.sync.idx.b32	%r355|%p46, %r195, %r40, %r20, -1;
	mad.lo.s32 	%r575, %r355, %r585, %r575;
$L__BB234_129:
	setp.lt.s32 	%p47, %r228, 6;
	@%p47 bra 	$L__BB234_131;
	shfl.sync.idx.b32	%r356|%p48, %r195, %r41, %r20, -1;
	mad.lo.s32 	%r575, %r356, %r584, %r575;
$L__BB234_131:
	setp.lt.s32 	%p49, %r228, 7;
	@%p49 bra 	$L__BB234_133;
	shfl.sync.idx.b32	%r357|%p50, %r195, %r42, %r20, -1;
	mad.lo.s32 	%r575, %r357, %r583, %r575;
$L__BB234_133:
	setp.lt.s32 	%p51, %r228, 8;
	@%p51 bra 	$L__BB234_135;
	shfl.sync.idx.b32	%r358|%p52, %r195, %r43, %r20, -1;
	mad.lo.s32 	%r575, %r358, %r582, %r575;
$L__BB234_135:
	mad.lo.s32 	%r359, %r573, %r9, %r175;
	shl.b32 	%r360, %r359, 2;
	mov.u32 	%r361, _ZZ9cuda_gemmIiLi256ELi2ELi1ELi32ELi8ELi8ELi32ELi1ELi0EEviiiPT_S1_S1_iiE3Csh;
	add.s32 	%r362, %r361, %r360;
	st.shared.u32 	[%r362], %r575;
	add.s32 	%r573, %r573, %r14;
	setp.lt.s32 	%p53, %r573, %r19;
	@%p53 bra 	$L__BB234_119;
$L__BB234_136:
	add.s32 	%r564, %r564, %r10;
	setp.lt.s32 	%p54, %r564, %r9;
	@%p54 bra 	$L__BB234_60;
$L__BB234_137:
	bar.sync 	0;
	@%p14 bra 	$L__BB234_144;
	setp.eq.s32 	%p113, %r24, 0;
	shl.b32 	%r222, %r495, 5;
	mov.u32 	%r590, %r1;
	@%p113 bra 	$L__BB234_142;
	setp.eq.s32 	%p114, %r24, 1;
	add.s32 	%r469, %r222, %r1;
	ld.shared.u32 	%r470, [%r28];
	mul.wide.s32 	%rd25, %r469, 4;
	add.s64 	%rd6, %rd2, %rd25;
	st.global.u32 	[%rd6], %r470;
	mov.u32 	%r590, %r22;
	@%p114 bra 	$L__BB234_142;
	setp.eq.s32 	%p115, %r24, 2;
	ld.shared.u32 	%r471, [%r29];
	cvt.u64.u32 	%rd26, %r25;
	add.s64 	%rd7, %rd6, %rd26;
	st.global.u32 	[%rd7], %r471;
	mov.u32 	%r590, %r26;
	@%p115 bra 	$L__BB234_142;
	add.s32 	%r472, %r29, %r25;
	ld.shared.u32 	%r473, [%r472];
	add.s64 	%rd28, %rd7, %rd26;
	st.global.u32 	[%rd28], %r473;
	mov.u32 	%r590, %r27;
$L__BB234_142:
	setp.lt.u32 	%p116, %r23, 3;
	@%p116 bra 	$L__BB234_144;
$L__BB234_143:
	add.s32 	%r474, %r222, %r590;
	shl.b32 	%r475, %r590, 2;
	mov.u32 	%r476, _ZZ9cuda_gemmIiLi256ELi2ELi1ELi32ELi8ELi8ELi32ELi1ELi0EEviiiPT_S1_S1_iiE3Csh;
	add.s32 	%r477, %r476, %r475;
	ld.shared.u32 	%r478, [%r477];
	mul.wide.s32 	%rd29, %r474, 4;
	add.s64 	%rd30, %rd2, %rd29;
	st.global.u32 	[%rd30], %r478;
	add.s32 	%r479, %r477, %r25;
	ld.shared.u32 	%r480, [%r479];
	add.s64 	%rd32, %rd30, %rd14;
	st.global.u32 	[%rd32], %r480;
	add.s32 	%r481, %r479, %r25;
	ld.shared.u32 	%r482, [%r481];
	add.s64 	%rd33, %rd32, %rd14;
	st.global.u32 	[%rd33], %r482;
	add.s32 	%r483, %r481, %r25;
	ld.shared.u32 	%r484, [%r483];
	add.s64 	%rd34, %rd33, %rd14;
	st.global.u32 	[%rd34], %r484;
	add.s32 	%r590, %r25, %r590;
	setp.lt.u32 	%p117, %r590, 32;
	@%p117 bra 	$L__BB234_143;
$L__BB234_144:
	add.s32 	%r495, %r495, %r16;
	shl.b32 	%r485, %r16, 1;
	setp.lt.u32 	%p118, %r495, %r485;
	@%p118 bra 	$L__BB234_5;
$L__BB234_145:
	ret;

}
	// .globl	_Z9cuda_gemmIiLi256ELi2ELi1ELi32ELi8ELi8ELi32ELi1ELi1EEviiiPT_S1_S1_ii
.visible .entry _Z9cuda_gemmIiLi256ELi2ELi1ELi32ELi8ELi8ELi32ELi1ELi1EEviiiPT_S1_S1_ii(
	.param .u32 _Z9cuda_gemmIiLi256ELi2ELi1ELi32ELi8ELi8ELi32ELi1ELi1EEviiiPT_S1_S1_ii_param_0,
	.param .u32 _Z9cuda_gemmIiLi256ELi2ELi1ELi32ELi8ELi8ELi32ELi1ELi1EEviiiPT_S1_S1_ii_param_1,
	.param .u32 _Z9cuda_gemmIiLi256ELi2ELi1ELi32ELi8ELi8ELi32ELi1ELi1EEviiiPT_S1_S1_ii_param_2,
	.param .u64 .ptr .align 1 _Z9cuda_gemmIiLi256ELi2ELi1ELi32ELi8ELi8ELi32ELi1ELi1EEviiiPT_S1_S1_ii_param_3,
	.param .u64 .ptr .align 1 _Z9cuda_gemmIiLi256ELi2ELi1ELi32ELi8ELi8ELi32ELi1ELi1EEviiiPT_S1_S1_ii_param_4,
	.param .u64 .ptr .align 1 _Z9cuda_gemmIiLi256ELi2ELi1ELi32ELi8ELi8ELi32ELi1ELi1EEviiiPT_S1_S1_ii_param_5,
	.param .u32 _Z9cuda_gemmIiLi256ELi2ELi1ELi32ELi8ELi8ELi32ELi1ELi1EEviiiPT_S1_S1_ii_param_6,
	.param .u32 _Z9cuda_gemmIiLi256ELi2ELi1ELi32ELi8ELi8ELi32ELi1ELi1EEviiiPT_S1_S1_ii_param_7
)
.maxntid 256
{
	.reg .pred 	%p<37>;
	.reg .b32 	%r<224>;
	.reg .b64 	%rd<46>;
	// demoted variable
	.shared .align 128 .b8 _ZZ9cuda_gemmIiLi256ELi2ELi1ELi32ELi8ELi8ELi32ELi1ELi1EEviiiPT_S1_S1_iiE11kron_fac_sh[288];
	// demoted variable
	.shared .align 128 .b8 _ZZ9cuda_gemmIiLi256ELi2ELi1ELi32ELi8ELi8ELi32ELi1ELi1EEviiiPT_S1_S1_iiE3Ash[128];
	// demoted variable
	.shared .align 128 .b8 _ZZ9cuda_gemmIiLi256ELi2ELi1ELi32ELi8ELi8ELi32ELi1ELi1EEviiiPT_S1_S1_iiE3Csh[128];
	ld.param.u64 	%rd11, [_Z9cuda_gemmIiLi256ELi2ELi1ELi32ELi8ELi8ELi32ELi1ELi1EEviiiPT_S1_S1_ii_param_3];
	ld.param.u64 	%rd12, [_Z9cuda_gemmIiLi256ELi2ELi1ELi32ELi8ELi8ELi32ELi1ELi1EEviiiPT_S1_S1_ii_param_4];
	ld.param.u64 	%rd13, [_Z9cuda_gemmIiLi256ELi2ELi1ELi32ELi8ELi8ELi32ELi1ELi1EEviiiPT_S1_S1_ii_param_5];
	cvta.to.global.u64 	%rd1, %rd12;
	cvta.to.global.u64 	%rd2, %rd11;
	cvta.to.global.u64 	%rd3, %rd13;
	mov.u32 	%r1, %tid.x;
	setp.gt.u32 	%p1, %r1, 63;
	@%p1 bra 	$L__BB235_7;
	mov.u32 	%r2, %ntid.x;
	add.s32 	%r66, %r1, %r2;
	max.u32 	%r67, %r66, 64;
	setp.lt.u32 	%p2, %r66, 64;
	selp.u32 	%r68, 1, 0, %p2;
	add.s32 	%r69, %r66, %r68;
	sub.s32 	%r70, %r67, %r69;
	div.u32 	%r71, %r70, %r2;
	add.s32 	%r3, %r71, %r68;
	and.b32  	%r72, %r3, 3;
	setp.eq.s32 	%p3, %r72, 3;
	mov.u32 	%r212, %r1;
	@%p3 bra 	$L__BB235_4;
	add.s32 	%r74, %r3, 1;
	and.b32  	%r4, %r74, 3;
	mov.b32 	%r211, 0;
	mov.u32 	%r212, %r1;
$L__BB235_3:
	.pragma "nounroll";
	mul.wide.u32 	%rd14, %r212, 4;
	add.s64 	%rd15, %rd1, %rd14;
	ld.global.u32 	%r75, [%rd15];
	and.b32  	%r76, %r212, 7;
	mov.u32 	%r77, _ZZ9cuda_gemmIiLi256ELi2ELi1ELi32ELi8ELi8ELi32ELi1ELi1EEviiiPT_S1_S1_iiE11kron_fac_sh;
	mad.lo.s32 	%r78, %r76, 36, %r77;
	shr.u32 	%r79, %r212, 1;
	and.b32  	%r80, %r79, 2147483644;
	add.s32 	%r81, %r78, %r80;
	st.shared.u32 	[%r81], %r75;
	add.s32 	%r212, %r212, %r2;
	add.s32 	%r211, %r211, 1;
	setp.ne.s32 	%p4, %r211, %r4;
	@%p4 bra 	$L__BB235_3;
$L__BB235_4:
	setp.lt.u32 	%p5, %r3, 3;
	@%p5 bra 	$L__BB235_7;
	mov.u32 	%r84, _ZZ9cuda_gemmIiLi256ELi2ELi1ELi32ELi8ELi8ELi32ELi1ELi1EEviiiPT_S1_S1_iiE11kron_fac_sh;
$L__BB235_6:
	mul.wide.u32 	%rd16, %r212, 4;
	add.s64 	%rd17, %rd1, %rd16;
	ld.global.u32 	%r82, [%rd17];
	and.b32  	%r83, %r212, 7;
	mad.lo.s32 	%r85, %r83, 36, %r84;
	shr.u32 	%r86, %r212, 1;
	and.b32  	%r87, %r86, 2147483644;
	add.s32 	%r88, %r85, %r87;
	st.shared.u32 	[%r88], %r82;
	add.s32 	%r89, %r212, %r2;
	mul.wide.u32 	%rd18, %r89, 4;
	add.s64 	%rd19, %rd1, %rd18;
	ld.global.u32 	%r90, [%rd19];
	and.b32  	%r91, %r89, 7;
	mad.lo.s32 	%r92, %r91, 36, %r84;
	shr.u32 	%r93, %r89, 1;
	and.b32  	%r94, %r93, 2147483644;
	add.s32 	%r95, %r92, %r94;
	st.shared.u32 	[%r95], %r90;
	add.s32 	%r96, %r89, %r2;
	mul.wide.u32 	%rd20, %r96, 4;
	add.s64 	%rd21, %rd1, %rd20;
	ld.global.u32 	%r97, [%rd21];
	and.b32  	%r98, %r96, 7;
	mad.lo.s32 	%r99, %r98, 36, %r84;
	shr.u32 	%r100, %r96, 1;
	and.b32  	%r101, %r100, 2147483644;
	add.s32 	%r102, %r99, %r101;
	st.shared.u32 	[%r102], %r97;
	add.s32 	%r103, %r96, %r2;
	mul.wide.u32 	%rd22, %r103, 4;
	add.s64 	%rd23, %rd1, %rd22;
	ld.global.u32 	%r104, [%rd23];
	and.b32  	%r105, %r103, 7;
	mad.lo.s32 	%r106, %r105, 36, %r84;
	shr.u32 	%r107, %r103, 1;
	and.b32  	%r108, %r107, 2147483644;
	add.s32 	%r109, %r106, %r108;
	st.shared.u32 	[%r109], %r104;
	add.s32 	%r212, %r103, %r2;
	setp.lt.u32 	%p6, %r212, 64;
	@%p6 bra 	$L__BB235_6;
$L__BB235_7:
	mov.u32 	%r214, %ctaid.y;
	mov.u32 	%r13, %nctaid.y;
	shl.b32 	%r14, %r13, 1;
	setp.ge.u32 	%p7, %r214, %r14;
	@%p7 bra 	$L__BB235_34;
	mov.u32 	%r110, %ntid.x;
	shl.b32 	%r111, %r1, 2;
	and.b32  	%r112, %r111, 28;
	mov.u32 	%r113, _ZZ9cuda_gemmIiLi256ELi2ELi1ELi32ELi8ELi8ELi32ELi1ELi1EEviiiPT_S1_S1_iiE11kron_fac_sh;
	add.s32 	%r15, %r113, %r112;
	add.s32 	%r16, %r1, %r110;
	max.u32 	%r114, %r16, 32;
	setp.lt.u32 	%p8, %r16, 32;
	selp.u32 	%r115, 1, 0, %p8;
	add.s32 	%r116, %r16, %r115;
	sub.s32 	%r117, %r114, %r116;
	div.u32 	%r118, %r117, %r110;
	add.s32 	%r17, %r118, %r115;
	add.s32 	%r119, %r17, 1;
	and.b32  	%r18, %r119, 3;
	mov.u32 	%r120, _ZZ9cuda_gemmIiLi256ELi2ELi1ELi32ELi8ELi8ELi32ELi1ELi1EEviiiPT_S1_S1_iiE3Ash;
	add.s32 	%r19, %r120, %r111;
	shl.b32 	%r20, %r110, 2;
	add.s32 	%r21, %r19, %r20;
	add.s32 	%r22, %r16, %r110;
	add.s32 	%r23, %r22, %r110;
	mov.u32 	%r121, _ZZ9cuda_gemmIiLi256ELi2ELi1ELi32ELi8ELi8ELi32ELi1ELi1EEviiiPT_S1_S1_iiE3Csh;
	add.s32 	%r24, %r121, %r111;
	add.s32 	%r25, %r24, %r20;
	add.s32 	%r26, %r25, %r20;
	and.b32  	%r122, %r1, 3;
	mad.lo.s32 	%r27, %r122, 36, %r120;
	or.b32  	%r28, %r122, 4;
	add.s32 	%r123, %r122, 5;
	and.b32  	%r29, %r123, 7;
	add.s32 	%r124, %r122, 6;
	and.b32  	%r30, %r124, 7;
	add.s32 	%r125, %r122, -1;
	and.b32  	%r31, %r125, 7;
	shl.b32 	%r32, %r110, 4;
	shl.b32 	%r33, %r110, 3;
	mul.lo.s32 	%r34, %r110, 12;
	mul.wide.u32 	%rd24, %r110, 4;
	add.s64 	%rd4, %rd2, %rd24;
	mul.wide.u32 	%rd25, %r110, 8;
	add.s64 	%rd5, %rd2, %rd25;
	mul.wide.u32 	%rd26, %r110, 12;
	add.s64 	%rd6, %rd2, %rd26;
	shr.u32 	%r35, %r110, 2;
	cvt.u64.u32 	%rd28, %r20;
$L__BB235_9:
	setp.gt.u32 	%p9, %r1, 31;
	@%p9 bra 	$L__BB235_23;
	setp.eq.s32 	%p10, %r18, 0;
	shl.b32 	%r37, %r214, 5;
	mov.u32 	%r215, %r1;
	@%p10 bra 	$L__BB235_14;
	setp.eq.s32 	%p11, %r18, 1;
	add.s32 	%r126, %r37, %r1;
	mul.wide.s32 	%rd27, %r126, 4;
	add.s64 	%rd7, %rd2, %rd27;
	ld.global.u32 	%r127, [%rd7];
	st.shared.u32 	[%r19], %r127;
	mov.u32 	%r215, %r16;
	@%p11 bra 	$L__BB235_14;
	setp.eq.s32 	%p12, %r18, 2;
	add.s64 	%rd8, %rd7, %rd28;
	ld.global.u32 	%r128, [%rd8];
	st.shared.u32 	[%r21], %r128;
	mov.u32 	%r215, %r22;
	@%p12 bra 	$L__BB235_14;
	add.s64 	%rd30, %rd8, %rd28;
	ld.global.u32 	%r129, [%rd30];
	add.s32 	%r130, %r21, %r20;
	st.shared.u32 	[%r130], %r129;
	mov.u32 	%r215, %r23;
$L__BB235_14:
	setp.lt.u32 	%p13, %r17, 3;
	@%p13 bra 	$L__BB235_17;
	shl.b32 	%r131, %r215, 2;
	mov.u32 	%r132, _ZZ9cuda_gemmIiLi256ELi2ELi1ELi32ELi8ELi8ELi32ELi1ELi1EEviiiPT_S1_S1_iiE3Ash;
	add.s32 	%r218, %r132, %r131;
	add.s32 	%r217, %r215, %r37;
$L__BB235_16:
	mul.wide.s32 	%rd31, %r217, 4;
	add.s64 	%rd32, %rd4, %rd31;
	add.s64 	%rd33, %rd5, %rd31;
	add.s64 	%rd34, %rd6, %rd31;
	add.s64 	%rd35, %rd2, %rd31;
	ld.global.u32 	%r133, [%rd35];
	st.shared.u32 	[%r218], %r133;
	ld.global.u32 	%r134, [%rd32];
	add.s32 	%r135, %r218, %r20;
	st.shared.u32 	[%r135], %r134;
	ld.global.u32 	%r136, [%rd33];
	add.s32 	%r137, %r218, %r33;
	st.shared.u32 	[%r137], %r136;
	ld.global.u32 	%r138, [%rd34];
	add.s32 	%r139, %r218, %r34;
	st.shared.u32 	[%r139], %r138;
	add.s32 	%r215, %r215, %r20;
	add.s32 	%r218, %r218, %r32;
	add.s32 	%r217, %r217, %r20;
	setp.lt.u32 	%p14, %r215, 32;
	@%p14 bra 	$L__BB235_16;
$L__BB235_17:
	setp.eq.s32 	%p15, %r18, 0;
	mov.u32 	%r216, %r1;
	@%p15 bra 	$L__BB235_21;
	setp.eq.s32 	%p16, %r18, 1;
	mov.b32 	%r140, 0;
	st.shared.u32 	[%r24], %r140;
	mov.u32 	%r216, %r16;
	@%p16 bra 	$L__BB235_21;
	setp.eq.s32 	%p17, %r18, 2;
	mov.b32 	%r141, 0;
	st.shared.u32 	[%r25], %r141;
	mov.u32 	%r216, %r22;
	@%p17 bra 	$L__BB235_21;
	mov.b32 	%r142, 0;
	st.shared.u32 	[%r26], %r142;
	mov.u32 	%r216, %r23;
$L__BB235_21:
	setp.lt.u32 	%p18, %r17, 3;
	@%p18 bra 	$L__BB235_23;
$L__BB235_22:
	shl.b32 	%r143, %r216, 2;
	mov.u32 	%r144, _ZZ9cuda_gemmIiLi256ELi2ELi1ELi32ELi8ELi8ELi32ELi1ELi1EEviiiPT_S1_S1_iiE3Csh;
	add.s32 	%r145, %r144, %r143;
	mov.b32 	%r146, 0;
	st.shared.u32 	[%r145], %r146;
	add.s32 	%r147, %r145, %r20;
	st.shared.u32 	[%r147], %r146;
	add.s32 	%r148, %r147, %r20;
	st.shared.u32 	[%r148], %r146;
	add.s32 	%r149, %r148, %r20;
	st.shared.u32 	[%r149], %r146;
	add.s32 	%r216, %r20, %r216;
	setp.lt.u32 	%p19, %r216, 32;
	@%p19 bra 	$L__BB235_22;
$L__BB235_23:
	setp.gt.u32 	%p20, %r1, 31;
	bar.sync 	0;
	@%p20 bra 	$L__BB235_26;
	shr.u32 	%r221, %r1, 2;
	ld.shared.u32 	%r51, [%r27];
	ld.shared.u32 	%r52, [%r27+4];
	ld.shared.u32 	%r53, [%r27+8];
	ld.shared.u32 	%r54, [%r27+12];
	shl.b32 	%r150, %r1, 3;
	and.b32  	%r151, %r150, 24;
	or.b32  	%r152, %r151, %r28;
	shl.b32 	%r153, %r152, 2;
	mov.u32 	%r154, _ZZ9cuda_gemmIiLi256ELi2ELi1ELi32ELi8ELi8ELi32ELi1ELi1EEviiiPT_S1_S1_iiE3Ash;
	add.s32 	%r155, %r154, %r153;
	ld.shared.u32 	%r55, [%r155];
	or.b32  	%r156, %r151, %r29;
	shl.b32 	%r157, %r156, 2;
	add.s32 	%r158, %r154, %r157;
	ld.shared.u32 	%r56, [%r158];
	or.b32  	%r159, %r151, %r30;
	shl.b32 	%r160, %r159, 2;
	add.s32 	%r161, %r154, %r160;
	ld.shared.u32 	%r57, [%r161];
	or.b32  	%r162, %r151, %r31;
	shl.b32 	%r163, %r162, 2;
	add.s32 	%r164, %r154, %r163;
	ld.shared.u32 	%r58, [%r164];
$L__BB235_25:
	mad.lo.s32 	%r165, %r221, 36, %r15;
	ld.shared.u32 	%r166, [%r165];
	and.b32  	%r167, %r1, 3;
	shfl.sync.idx.b32	%r168|%p21, %r166, %r167, 6175, -1;
	mul.lo.s32 	%r169, %r168, %r51;
	add.s32 	%r170, %r167, 1;
	shfl.sync.idx.b32	%r171|%p22, %r166, %r170, 6175, -1;
	mad.lo.s32 	%r172, %r171, %r52, %r169;
	add.s32 	%r173, %r167, 2;
	shfl.sync.idx.b32	%r174|%p23, %r166, %r173, 6175, -1;
	mad.lo.s32 	%r175, %r174, %r53, %r172;
	add.s32 	%r176, %r167, 3;
	shfl.sync.idx.b32	%r177|%p24, %r166, %r176, 6175, -1;
	mad.lo.s32 	%r178, %r177, %r54, %r175;
	shfl.sync.idx.b32	%r179|%p25, %r166, %r28, 6175, -1;
	mad.lo.s32 	%r180, %r179, %r55, %r178;
	shfl.sync.idx.b32	%r181|%p26, %r166, %r29, 6175, -1;
	mad.lo.s32 	%r182, %r181, %r56, %r180;
	shfl.sync.idx.b32	%r183|%p27, %r166, %r30, 6175, -1;
	mad.lo.s32 	%r184, %r183, %r57, %r182;
	shfl.sync.idx.b32	%r185|%p28, %r166, %r31, 6175, -1;
	mad.lo.s32 	%r186, %r185, %r58, %r184;
	shl.b32 	%r187, %r221, 4;
	shl.b32 	%r188, %r1, 2;
	and.b32  	%r189, %r188, 12;
	or.b32  	%r190, %r187, %r189;
	mov.u32 	%r191, _ZZ9cuda_gemmIiLi256ELi2ELi1ELi32ELi8ELi8ELi32ELi1ELi1EEviiiPT_S1_S1_iiE3Csh;
	add.s32 	%r192, %r191, %r190;
	ld.shared.u32 	%r193, [%r192];
	add.s32 	%r194, %r193, %r186;
	st.shared.u32 	[%r192], %r194;
	add.s32 	%r221, %r221, %r35;
	setp.lt.u32 	%p29, %r221, 8;
	@%p29 bra 	$L__BB235_25;
$L__BB235_26:
	setp.gt.u32 	%p30, %r1, 31;
	bar.sync 	0;
	@%p30 bra 	$L__BB235_33;
	setp.eq.s32 	%p31, %r18, 0;
	shl.b32 	%r61, %r214, 5;
	mov.u32 	%r222, %r1;
	@%p31 bra 	$L__BB235_31;
	setp.eq.s32 	%p32, %r18, 1;
	add.s32 	%r195, %r61, %r1;
	ld.shared.u32 	%r196, [%r24];
	mul.wide.s32 	%rd36, %r195, 4;
	add.s64 	%rd9, %rd3, %rd36;
	st.global.u32 	[%rd9], %r196;
	mov.u32 	%r222, %r16;
	@%p32 bra 	$L__BB235_31;
	setp.eq.s32 	%p33, %r18, 2;
	ld.shared.u32 	%r197, [%r25];
	cvt.u64.u32 	%rd37, %r20;
	add.s64 	%rd10, %rd9, %rd37;
	st.global.u32 	[%rd10], %r197;
	mov.u32 	%r222, %r22;
	@%p33 bra 	$L__BB235_31;
	ld.shared.u32 	%r198, [%r26];
	add.s64 	%rd39, %rd10, %rd37;
	st.global.u32 	[%rd39], %r198;
	mov.u32 	%r222, %r23;
$L__BB235_31:
	setp.lt.u32 	%p34, %r17, 3;
	@%p34 bra 	$L__BB235_33;
$L__BB235_32:
	add.s32 	%r199, %r61, %r222;
	shl.b32 	%r200, %r222, 2;
	mov.u32 	%r201, _ZZ9cuda_gemmIiLi256ELi2ELi1ELi32ELi8ELi8ELi32ELi1ELi1EEviiiPT_S1_S1_iiE3Csh;
	add.s32 	%r202, %r201, %r200;
	ld.shared.u32 	%r203, [%r202];
	mul.wide.s32 	%rd40, %r199, 4;
	add.s64 	%rd41, %rd3, %rd40;
	st.global.u32 	[%rd41], %r203;
	add.s32 	%r204, %r202, %r20;
	ld.shared.u32 	%r205, [%r204];
	add.s64 	%rd43, %rd41, %rd28;
	st.global.u32 	[%rd43], %r205;
	add.s32 	%r206, %r204, %r20;
	ld.shared.u32 	%r207, [%r206];
	add.s64 	%rd44, %rd43, %rd28;
	st.global.u32 	[%rd44], %r207;
	add.s32 	%r208, %r206, %r20;
	ld.shared.u32 	%r209, [%r208];
	add.s64 	%rd45, %rd44, %rd28;
	st.global.u32 	[%rd45], %r209;
	add.s32 	%r222, %r20, %r222;
	setp.lt.u32 	%p35, %r222, 32;
	@%p35 bra 	$L__BB235_32;
$L__BB235_33:
	add.s32 	%r214, %r214, %r13;
	setp.lt.u32 	%p36, %r214, %r14;
	@%p36 bra 	$L__BB235_9;
$L__BB235_34:
	ret;

}
	// .globl	_Z9cuda_gemmIiLi256ELi2ELi1ELi32ELi16ELi16ELi32ELi0ELi0EEviiiPT_S1_S1_ii
.visible .entry _Z9cuda_gemmIiLi256ELi2ELi1ELi32ELi16ELi16ELi32ELi0ELi0EEviiiPT_S1_S1_ii(
	.param .u32 _Z9cuda_gemmIiLi256ELi2ELi1ELi32ELi16ELi16ELi32ELi0ELi0EEviiiPT_S1_S1_ii_param_0,
	.param .u32 _Z9cuda_gemmIiLi256ELi2ELi1ELi32ELi16ELi16ELi32ELi0ELi0EEviiiPT_S1_S1_ii_param_1,
	.param .u32 _Z9cuda_gemmIiLi256ELi2ELi1ELi32ELi16ELi16ELi32ELi0ELi0EEviiiPT_S1_S1_ii_param_2,
	.param .u64 .ptr .align 1 _Z9cuda_gemmIiLi256ELi2ELi1ELi32ELi16ELi16ELi32ELi0ELi0EEviiiPT_S1_S1_ii_param_3,
	.param .u64 .ptr .align 1 _Z9cuda_gemmIiLi256ELi2ELi1ELi32ELi16ELi16ELi32ELi0ELi0EEviiiPT_S1_S1_ii_param_4,
	.param .u64 .ptr .align 1 _Z9cuda_gemmIiLi256ELi2ELi1ELi32ELi16ELi16ELi32ELi0ELi0EEviiiPT_S1_S1_ii_param_5,
	.param .u32 _Z9cuda_gemmIiLi256ELi2ELi1ELi32ELi16ELi16ELi32ELi0ELi0EEviiiPT_S1_S1_ii_param_6,
	.param .u32 _Z9cuda_gemmIiLi256ELi2ELi1ELi32ELi16ELi16ELi32ELi0ELi0EEviiiPT_S1_S1_ii_param_7
)
.maxntid 256
{
	.reg .pred 	%p<199>;
	.reg .b32 	%r<1070>;
	.reg .b64 	%rd<37>;
	// demoted variable
	.shared .align 128 .b8 _ZZ9cuda_gemmIiLi256ELi2ELi1ELi32ELi16ELi16ELi32ELi0ELi0EEviiiPT_S1_S1_iiE11kron_fac_sh[1088];
	// demoted variable
	.shared .align 128 .b8 _ZZ9cuda_gemmIiLi256ELi2ELi1ELi32ELi16ELi16ELi32ELi0ELi0EEviiiPT_S1_S1_iiE3Ash[128];
	// demoted variable
	.shared .align 128 .b8 _ZZ9cuda_gemmIiLi256ELi2ELi1ELi32ELi16ELi16ELi32ELi0ELi0EEviiiPT_S1_S1_iiE3Csh[128];
	ld.param.u32 	%r374, [_Z9cuda_gemmIiLi256ELi2ELi1ELi32ELi16ELi16ELi32ELi0ELi0EEviiiPT_S1_S1_ii_param_2];
	ld.param.u64 	%rd7, [_Z9cuda_gemmIiLi256ELi2ELi1ELi32ELi16ELi16ELi32ELi0ELi0EEviiiPT_S1_S1_ii_param_3];
	ld.param.u64 	%rd6, [_Z9cuda_gemmIiLi256ELi2ELi1ELi32ELi16ELi16ELi32ELi0ELi0EEviiiPT_S1_S1_ii_param_4];
	ld.param.u64 	%rd8, [_Z9cuda_gemmIiLi256ELi2ELi1ELi32ELi16ELi16ELi32ELi0ELi0EEviiiPT_S1_S1_ii_param_5];
	ld.param.u32 	%r375, [_Z9cuda_gemmIiLi256ELi2ELi1ELi32ELi16ELi16ELi32ELi0ELi0EEviiiPT_S1_S1_ii_param_6];
	ld.param.u32 	%r376, [_Z9cuda_gemmIiLi256ELi2ELi1ELi32ELi16ELi16ELi32ELi0ELi0EEviiiPT_S1_S1_ii_param_7];
	cvta.to.global.u64 	%rd1, %rd7;
	cvta.to.global.u64 	%rd2, %rd8;
	mov.u32 	%r1, %tid.x;
	and.b32  	%r2, %r1, 31;
	setp.lt.s32 	%p1, %r376, 16;
	shr.u32 	%r3, %r376, 4;
	selp.b32 	%r4, 1, %r3, %p1;
	mul.lo.s32 	%r5, %r376, %r375;
	setp.ge.u32 	%p2, %r1, %r5;
	@%p2 bra 	$L__BB236_3;
	mov.u32 	%r6, %ntid.x;
	cvta.to.global.u64 	%rd3, %rd6;
	mov.u32 	%r876, %r1;
$L__BB236_2:
	mul.wide.u32 	%rd9, %r876, 4;
	add.s64 	%rd10, %rd3, %rd9;
	ld.global.u32 	%r377, [%rd10];
	rem.u32 	%r378, %r876, %r375;
	mov.u32 	%r379, _ZZ9cuda_gemmIiLi256ELi2ELi1ELi32ELi16ELi16ELi32ELi0ELi0EEviiiPT_S1_S1_iiE11kron_fac_sh;
	mad.lo.s32 	%r380, %r378, 68, %r379;
	div.u32 	%r381, %r876, %r376;
	shl.b32 	%r382, %r381, 2;
	add.s32 	%r383, %r380, %r382;
	st.shared.u32 	[%r383], %r377;
	add.s32 	%r876, %r876, %r6;
	setp.lt.u32 	%p3, %r876, %r5;
	@%p3 bra 	$L__BB236_2;
$L__BB236_3:
	div.s32 	%r9, 32, %r376;
	mul.lo.s32 	%r384, %r9, %r4;
	min.s32 	%r10, %r384, 256;
	div.u32 	%r12, %r1, %r10;
	mul.lo.s32 	%r385, %r12, %r10;
	sub.s32 	%r386, %r1, %r385;
	div.u32 	%r11, %r386, %r4;
	mov.u32 	%r13, %ntid.x;
	div.u32 	%r14, %r13, %r10;
	mov.u32 	%r893, %ctaid.y;
	mov.u32 	%r387, %nctaid.y;
	shl.b32 	%r388, %r387, 1;
	setp.ge.u32 	%p4, %r893, %r388;
	@%p4 bra 	$L__BB236_241;
	mov.u32 	%r390, %ctaid.x;
	shl.b32 	%r16, %r390, 5;
	and.b32  	%r17, %r11, 15;
	rem.u32 	%r391, %r1, %r4;
	shl.b32 	%r18, %r391, 4;
	min.s32 	%r19, %r375, 16;
	shl.b32 	%r392, %r376, 8;
	sub.s32 	%r20, 8223, %r392;
	shl.b32 	%r393, %r4, 8;
	sub.s32 	%r21, 8223, %r393;
	add.s32 	%r22, %r1, %r13;
	max.u32 	%r394, %r22, 32;
	setp.lt.u32 	%p5, %r22, 32;
	selp.u32 	%r395, 1, 0, %p5;
	add.s32 	%r396, %r22, %r395;
	sub.s32 	%r397, %r394, %r396;
	div.u32 	%r398, %r397, %r13;
	add.s32 	%r23, %r398, %r395;
	add.s32 	%r399, %r23, 1;
	and.b32  	%r24, %r399, 3;
	shl.b32 	%r25, %r13, 2;
	add.s32 	%r26, %r22, %r13;
	add.s32 	%r400, %r11, 1;
	and.b32  	%r27, %r400, 15;
	add.s32 	%r401, %r11, 2;
	and.b32  	%r28, %r401, 15;
	add.s32 	%r402, %r11, 3;
	and.b32  	%r29, %r402, 15;
	add.s32 	%r403, %r11, 4;
	and.b32  	%r30, %r403, 15;
	add.s32 	%r404, %r11, 5;
	and.b32  	%r31, %r404, 15;
	add.s32 	%r405, %r11, 6;
	and.b32  	%r32, %r405, 15;
	add.s32 	%r406, %r11, 7;
	and.b32  	%r33, %r406, 15;
	setp.lt.s32 	%p6, %r17, %r376;
	selp.b32 	%r407, 0, %r376, %p6;
	sub.s32 	%r34, %r17, %r407;
	add.s32 	%r408, %r17, 1;
	setp.lt.s32 	%p7, %r408, %r376;
	selp.b32 	%r409, 0, %r376, %p7;
	sub.s32 	%r35, %r408, %r409;
	add.s32 	%r410, %r17, 2;
	setp.lt.s32 	%p8, %r410, %r376;
	selp.b32 	%r411, 0, %r376, %p8;
	sub.s32 	%r36, %r410, %r411;
	add.s32 	%r412, %r17, 3;
	setp.lt.s32 	%p9, %r412, %r376;
	selp.b32 	%r413, 0, %r376, %p9;
	sub.s32 	%r37, %r412, %r413;
	add.s32 	%r414, %r17, 4;
	setp.lt.s32 	%p10, %r414, %r376;
	selp.b32 	%r415, 0, %r376, %p10;
	sub.s32 	%r38, %r414, %r415;
	add.s32 	%r416, %r17, 5;
	setp.lt.s32 	%p11, %r416, %r376;
	selp.b32 	%r417, 0, %r376, %p11;
	sub.s32 	%r39, %r416, %r417;
	add.s32 	%r418, %r17, 6;
	setp.lt.s32 	%p12, %r418, %r376;
	selp.b32 	%r419, 0, %r376, %p12;
	sub.s32 	%r40, %r418, %r419;
	add.s32 	%r420, %r17, 7;
	setp.lt.s32 	%p13, %r420, %r376;
	selp.b32 	%r421, 0, %r376, %p13;
	sub.s32 	%r41, %r420, %r421;
	add.s32 	%r422, %r17, 8;
	setp.lt.s32 	%p14, %r422, %r376;
	selp.b32 	%r423, 0, %r376, %p14;
	sub.s32 	%r42, %r422, %r423;
	add.s32 	%r424, %r17, 9;
	setp.lt.s32 	%p15, %r424, %r376;
	selp.b32 	%r425, 0, %r376, %p15;
	sub.s32 	%r43, %r424, %r425;
	add.s32 	%r426, %r17, 10;
	setp.lt.s32 	%p16, %r426, %r376;
	selp.b32 	%r427, 0, %r376, %p16;
	sub.s32 	%r44, %r426, %r427;
	add.s32 	%r428, %r17, 11;
	setp.lt.s32 	%p17, %r428, %r376;
	selp.b32 	%r429, 0, %r376, %p17;
	sub.s32 	%r45, %r428, %r429;
	add.s32 	%r430, %r17, 12;
	setp.lt.s32 	%p18, %r430, %r376;
	selp.b32 	%r431, 0, %r376, %p18;
	sub.s32 	%r46, %r430, %r431;
	add.s32 	%r432, %r17, 13;
	setp.lt.s32 	%p19, %r432, %r376;
	selp.b32 	%r433, 0, %r376, %p19;
	sub.s32 	%r47, %r432, %r433;
	add.s32 	%r434, %r17, 14;
	setp.lt.s32 	%p20, %r434, %r376;
	selp.b32 	%r435, 0, %r376, %p20;
	sub.s32 	%r48, %r434, %r435;
	add.s32 	%r436, %r17, 15;
	setp.lt.s32 	%p21, %r436, %r376;
	selp.b32 	%r437, 0, %r376, %p21;
	sub.s32 	%r49, %r436, %r437;
	mul.wide.u32 	%rd16, %r13, 4;
	mul.wide.u32 	%rd19, %r13, 8;
	mul.wide.u32 	%rd21, %r13, 12;
	cvt.u64.u32 	%rd12, %r25;
$L__BB236_5:
	setp.gt.u32 	%p22, %r1, 31;
	@%p22 bra 	$L__BB236_19;
	setp.eq.s32 	%p23, %r24, 0;
	mul.lo.s32 	%r67, %r893, %r374;
	mov.u32 	%r894, %r1;
	@%p23 bra 	$L__BB236_10;
	setp.eq.s32 	%p24, %r24, 1;
	add.s32 	%r438, %r67, %r16;
	add.s32 	%r439, %r438, %r1;
	mul.wide.s32 	%rd11, %r439, 4;
	add.s64 	%rd4, %rd1, %rd11;
	ld.global.u32 	%r440, [%rd4];
	shl.b32 	%r441, %r1, 2;
	mov.u32 	%r442, _ZZ9cuda_gemmIiLi256ELi2ELi1ELi32ELi16ELi16ELi32ELi0ELi0EEviiiPT_S1_S1_iiE3Ash;
	add.s32 	%r443, %r442, %r441;
	st.shared.u32 	[%r443], %r440;
	mov.u32 	%r894, %r22;
	@%p24 bra 	$L__BB236_10;
	setp.eq.s32 	%p25, %r24, 2;
	add.s64 	%rd5, %rd4, %rd12;
	ld.global.u32 	%r444, [%rd5];
	shl.b32 	%r445, %r1, 2;
	mov.u32 	%r446, _ZZ9cuda_gemmIiLi256ELi2ELi1ELi32ELi16ELi16ELi32ELi0ELi0EEviiiPT_S1_S1_iiE3Ash;
	add.s32 	%r447, %r446, %r445;
	add.s32 	%r448, %r447, %r25;
	st.shared.u32 	[%r448], %r444;
	mov.u32 	%r894, %r26;
	@%p25 bra 	$L__BB236_10;
	add.s32 	%r894, %r26, %r13;
	add.s64 	%rd14, %rd5, %rd12;
	ld.global.u32 	%r449, [%rd14];
	shl.b32 	%r450, %r1, 2;
	mov.u32 	%r451, _ZZ9cuda_gemmIiLi256ELi2ELi1ELi32ELi16ELi16ELi32ELi0ELi0EEviiiPT_S1_S1_iiE3Ash;
	add.s32 	%r452, %r451, %r450;
	add.s32 	%r453, %r452, %r25;
	add.s32 	%r454, %r453, %r25;
	st.shared.u32 	[%r454], %r449;
$L__BB236_10:
	setp.lt.u32 	%p26, %r23, 3;
	@%p26 bra 	$L__BB236_13;
	shl.b32 	%r455, %r894, 2;
	mov.u32 	%r456, _ZZ9cuda_gemmIiLi256ELi2ELi1ELi32ELi16ELi16ELi32ELi0ELi0EEviiiPT_S1_S1_iiE3Ash;
	add.s32 	%r897, %r456, %r455;
	add.s32 	%r457, %r16, %r894;
	add.s32 	%r896, %r457, %r67;
$L__BB236_12:
	mul.wide.s32 	%rd15, %r896, 4;
	add.s64 	%rd17, %rd1, %rd15;
	add.s64 	%rd18, %rd17, %rd16;
	add.s64 	%rd20, %rd17, %rd19;
	add.s64 	%rd22, %rd17, %rd21;
	ld.global.u32 	%r458, [%rd17];
	st.shared.u32 	[%r897], %r458;
	ld.global.u32 	%r459, [%rd18];
	add.s32 	%r460, %r897, %r25;
	st.shared.u32 	[%r460], %r459;
	ld.global.u32 	%r461, [%rd20];
	shl.b32 	%r462, %r13, 3;
	add.s32 	%r463, %r897, %r462;
	st.shared.u32 	[%r463], %r461;
	ld.global.u32 	%r464, [%rd22];
	mad.lo.s32 	%r465, %r13, 12, %r897;
	st.shared.u32 	[%r465], %r464;
	add.s32 	%r894, %r894, %r25;
	shl.b32 	%r466, %r13, 4;
	add.s32 	%r897, %r897, %r466;
	add.s32 	%r896, %r896, %r25;
	setp.lt.u32 	%p27, %r894, 32;
	@%p27 bra 	$L__BB236_12;
$L__BB236_13:
	mov.u32 	%r895, %r1;
	@%p23 bra 	$L__BB236_17;
	setp.eq.s32 	%p29, %r24, 1;
	shl.b32 	%r467, %r1, 2;
	mov.u32 	%r468, _ZZ9cuda_gemmIiLi256ELi2ELi1ELi32ELi16ELi16ELi32ELi0ELi0EEviiiPT_S1_S1_iiE3Csh;
	add.s32 	%r469, %r468, %r467;
	mov.b32 	%r470, 0;
	st.shared.u32 	[%r469], %r470;
	mov.u32 	%r895, %r22;
	@%p29 bra 	$L__BB236_17;
	setp.eq.s32 	%p30, %r24, 2;
	add.s32 	%r474, %r469, %r25;
	mov.b32 	%r475, 0;
	st.shared.u32 	[%r474], %r475;
	mov.u32 	%r895, %r26;
	@%p30 bra 	$L__BB236_17;
	add.s32 	%r895, %r26, %r13;
	mov.u32 	%r477, _ZZ9cuda_gemmIiLi256ELi2ELi1ELi32ELi16ELi16ELi32ELi0ELi0EEviiiPT_S1_S1_iiE3Csh;
	add.s32 	%r478, %r477, %r467;
	add.s32 	%r479, %r478, %r25;
	add.s32 	%r480, %r479, %r25;
	mov.b32 	%r481, 0;
	st.shared.u32 	[%r480], %r481;
$L__BB236_17:
	@%p26 bra 	$L__BB236_19;
$L__BB236_18:
	shl.b32 	%r482, %r895, 2;
	mov.u32 	%r483, _ZZ9cuda_gemmIiLi256ELi2ELi1ELi32ELi16ELi16ELi32ELi0ELi0EEviiiPT_S1_S1_iiE3Csh;
	add.s32 	%r484, %r483, %r482;
	mov.b32 	%r485, 0;
	st.shared.u32 	[%r484], %r485;
	add.s32 	%r486, %r484, %r25;
	st.shared.u32 	[%r486], %r485;
	add.s32 	%r487, %r486, %r25;
	st.shared.u32 	[%r487], %r485;
	add.s32 	%r488, %r487, %r25;
	st.shared.u32 	[%r488], %r485;
	add.s32 	%r895, %r25, %r895;
	setp.lt.u32 	%p32, %r895, 32;
	@%p32 bra 	$L__BB236_18;
$L__BB236_19:
	setp.lt.s32 	%p33, %r9, 1;
	bar.sync 	0;
	@%p33 bra 	$L__BB236_233;
	setp.ne.s32 	%p34, %r4, 1;
	@%p34 bra 	$L__BB236_90;
	mov.b32 	%r916, 0;
$L__BB236_22:
	setp.lt.s32 	%p141, %r376, 1;
	add.s32 	%r99, %r916, %r11;
	mad.lo.s32 	%r100, %r99, %r376, %r18;
	@%p141 bra 	$L__BB236_24;
	add.s32 	%r702, %r100, %r17;
	shl.b32 	%r703, %r702, 2;
	mov.u32 	%r704, _ZZ9cuda_gemmIiLi256ELi2ELi1ELi32ELi16ELi16ELi32ELi0ELi0EEviiiPT_S1_S1_iiE3Ash;
	add.s32 	%r705, %r704, %r703;
	ld.shared.u32 	%r1067, [%r705];
$L__BB236_24:
	setp.lt.s32 	%p142, %r376, 2;
	@%p142 bra 	$L__BB236_26;
	add.s32 	%r706, %r100, %r27;
	shl.b32 	%r707, %r706, 2;
	mov.u32 	%r708, _ZZ9cuda_gemmIiLi256ELi2ELi1ELi32ELi16ELi16ELi32ELi0ELi0EEviiiPT_S1_S1_iiE3Ash;
	add.s32 	%r709, %r708, %r707;
	ld.shared.u32 	%r1066, [%r709];
$L__BB236_26:
	setp.lt.s32 	%p143, %r376, 3;
	@%p143 bra 	$L__BB236_28;
	add.s32 	%r710, %r100, %r28;
	shl.b32 	%r711, %r710, 2;
	mov.u32 	%r712, _ZZ9cuda_gemmIiLi256ELi2ELi1ELi32ELi16ELi16ELi32ELi0ELi0EEviiiPT_S1_S1_iiE3Ash;
	add.s32 	%r713, %r712, %r711;
	ld.shared.u32 	%r1065, [%r713];
$L__BB236_28:
	setp.lt.s32 	%p144, %r376, 4;
	@%p144 bra 	$L__BB236_30;
	add.s32 	%r714, %r100, %r29;
	shl.b32 	%r715, %r714, 2;
	mov.u32 	%r716, _ZZ9cuda_gemmIiLi256ELi2ELi1ELi32ELi16ELi16ELi32ELi0ELi0EEviiiPT_S1_S1_iiE3Ash;
	add.s32 	%r717, %r716, %r715;
	ld.shared.u32 	%r1064, [%r717];
$L__BB236_30:
	setp.lt.s32 	%p145, %r376, 5;
	@%p145 bra 	$L__BB236_32;
	add.s32 	%r718, %r100, %r30;
	shl.b32 	%r719, %r718, 2;
	mov.u32 	%r720, _ZZ9cuda_gemmIiLi256ELi2ELi1ELi32ELi16ELi16ELi32ELi0ELi0EEviiiPT_S1_S1_iiE3Ash;
	add.s32 	%r721, %r720, %r719;
	ld.shared.u32 	%r1063, [%r721];
$L__BB236_32:
	setp.lt.s32 	%p146, %r376, 6;
	@%p146 bra 	$L__BB236_34;
	add.s32 	%r722, %r100, %r31;
	shl.b32 	%r723, %r722, 2;
	mov.u32 	%r724, _ZZ9cuda_gemmIiLi256ELi2ELi1ELi32ELi16ELi16ELi32ELi0ELi0EEviiiPT_S1_S1_iiE3Ash;
	add.s32 	%r725, %r724, %r723;
	ld.shared.u32 	%r1062, [%r725];
$L__BB236_34:
	setp.lt.s32 	%p147, %r376, 7;
	@%p147 bra 	$L__BB236_36;
	add.s32 	%r726, %r100, %r32;
	shl.b32 	%r727, %r726, 2;
	mov.u32 	%r728, _ZZ9cuda_gemmIiLi256ELi2ELi1ELi32ELi16ELi16ELi32ELi0ELi0EEviiiPT_S1_S1_iiE3Ash;
	add.s32 	%r729, %r728, %r727;
	ld.shared.u32 	%r1061, [%r729];
$L__BB236_36:
	setp.lt.s32 	%p148, %r376, 8;
	@%p148 bra 	$L__BB236_38;
	add.s32 	%r730, %r100, %r33;
	shl.b32 	%r731, %r730, 2;
	mov.u32 	%r732, _ZZ9cuda_gemmIiLi256ELi2ELi1ELi32ELi16ELi16ELi32ELi0ELi0EEviiiPT_S1_S1_iiE3Ash;
	add.s32 	%r733, %r732, %r731;
	ld.shared.u32 	%r1060, [%r733];
$L__BB236_38:
	setp.lt.s32 	%p149, %r376, 9;
	@%p149 bra 	$L__BB236_40;
	xor.b32  	%r734, %r17, 8;
	add.s32 	%r735, %r100, %r734;
	shl.b32 	%r736, %r735, 2;
	mov.u32 	%r737, _ZZ9cuda_gemmIiLi256ELi2ELi1ELi32ELi16ELi16ELi32ELi0ELi0EEviiiPT_S1_S1_iiE3Ash;
	add.s32 	%r738, %r737, %r736;
	ld.shared.u32 	%r1059, [%r738];
$L__BB236_40:
	setp.lt.s32 	%p150, %r376, 10;
	@%p150 bra 	$L__BB236_42;
	add.s32 	%r739, %r11, 9;
	and.b32  	%r740, %r739, 15;
	add.s32 	%r741, %r100, %r740;
	shl.b32 	%r742, %r741, 2;
	mov.u32 	%r743, _ZZ9cuda_gemmIiLi256ELi2ELi1ELi32ELi16ELi16ELi32ELi0ELi0EEviiiPT_S1_S1_iiE3Ash;
	add.s32 	%r744, %r743, %r742;
	ld.shared.u32 	%r1058, [%r744];
$L__BB236_42:
	setp.lt.s32 	%p151, %r376, 11;
	@%p151 bra 	$L__BB236_44;
	add.s32 	%r745, %r11, 10;
	and.b32  	%r746, %r745, 15;
	add.s32 	%r747, %r100, %r746;
	shl.b32 	%r748, %r747, 2;
	mov.u32 	%r749, _ZZ9cuda_gemmIiLi256ELi2ELi1ELi32ELi16ELi16ELi32ELi0ELi0EEviiiPT_S1_S1_iiE3Ash;
	add.s32 	%r750, %r749, %r748;
	ld.shared.u32 	%r1057, [%r750];
$L__BB236_44:
	setp.lt.s32 	%p152, %r376, 12;
	@%p152 bra 	$L__BB236_46;
	add.s32 	%r751, %r11, 11;
	and.b32  	%r752, %r751, 15;
	add.s32 	%r753, %r100, %r752;
	shl.b32 	%r754, %r753, 2;
	mov.u32 	%r755, _ZZ9cuda_gemmIiLi256ELi2ELi1ELi32ELi16ELi16ELi32ELi0ELi0EEviiiPT_S1_S1_iiE3Ash;
	add.s32 	%r756, %r755, %r754;
	ld.shared.u32 	%r1056, [%r756];
$L__BB236_46:
	setp.lt.s32 	%p153, %r376, 13;
	@%p153 bra 	$L__BB236_48;
	add.s32 	%r757, %r11, 12;
	and.b32  	%r758, %r757, 15;
	add.s32 	%r759, %r100, %r758;
	shl.b32 	%r760, %r759, 2;
	mov.u32 	%r761, _ZZ9cuda_gemmIiLi256ELi2ELi1ELi32ELi16ELi16ELi32ELi0ELi0EEviiiPT_S1_S1_iiE3Ash;
	add.s32 	%r762, %r761, %r760;
	ld.shared.u32 	%r1055, [%r762];
$L__BB236_48:
	setp.lt.s32 	%p154, %r376, 14;
	@%p154 bra 	$L__BB236_50;
	add.s32 	%r763, %r11, 13;
	and.b32  	%r764, %r763, 15;
	add.s32 	%r765, %r100, %r764;
	shl.b32 	%r766, %r765, 2;
	mov.u32 	%r767, _ZZ9cuda_gemmIiLi256ELi2ELi1ELi32ELi16ELi16ELi32ELi0ELi0EEviiiPT_S1_S1_iiE3Ash;
	add.s32 	%r768, %r767, %r766;
	ld.shared.u32 	%r1054, [%r768];
$L__BB236_50:
	setp.lt.s32 	%p155, %r376, 15;
	@%p155 bra 	$L__BB236_52;
	add.s32 	%r769, %r11, 14;
	and.b32  	%r770, %r769, 15;
	add.s32 	%r771, %r100, %r770;
	shl.b32 	%r772, %r771, 2;
	mov.u32 	%r773, _ZZ9cuda_gemmIiLi256ELi2ELi1ELi32ELi16ELi16ELi32ELi0ELi0EEviiiPT_S1_S1_iiE3Ash;
	add.s32 	%r774, %r773, %r772;
	ld.shared.u32 	%r1053, [%r774];
$L__BB236_52:
	setp.lt.s32 	%p156, %r376, 16;
	@%p156 bra 	$L__BB236_54;
	add.s32 	%r775, %r11, -1;
	and.b32  	%r776, %r775, 15;
	add.s32 	%r777, %r100, %r776;
	shl.b32 	%r778, %r777, 2;
	mov.u32 	%r779, _ZZ9cuda_gemmIiLi256ELi2ELi1ELi32ELi16ELi16ELi32ELi0ELi0EEviiiPT_S1_S1_iiE3Ash;
	add.s32 	%r780, %r779, %r778;
	ld.shared.u32 	%r1052, [%r780];
$L__BB236_54:
	setp.lt.s32 	%p157, %r12, %r19;
	@%p157 bra 	$L__BB236_56;
$L__BB236_55:
	add.s32 	%r916, %r916, %r10;
	setp.lt.s32 	%p191, %r916, %r9;
	@%p191 bra 	$L__BB236_22;
	bra.uni 	$L__BB236_233;
$L__BB236_56:
	rem.s32 	%r781, %r2, %r376;
	shl.b32 	%r782, %r781, 2;
	mov.u32 	%r783, _ZZ9cuda_gemmIiLi256ELi2ELi1ELi32ELi16ELi16ELi32ELi0ELi0EEviiiPT_S1_S1_iiE11kron_fac_sh;
	add.s32 	%r134, %r783, %r782;
	mov.u32 	%r933, %r12;
$L__BB236_57:
	mad.lo.s32 	%r785, %r933, 68, %r134;
	ld.shared.u32 	%r136, [%r785];
	mov.b32 	%r935, 0;
	@%p141 bra 	$L__BB236_59;
	shfl.sync.idx.b32	%r786|%p159, %r136, %r34, %r20, -1;
	mul.lo.s32 	%r935, %r786, %r1067;
$L__BB236_59:
	@%p142 bra 	$L__BB236_61;
	shfl.sync.idx.b32	%r787|%p161, %r136, %r35, %r20, -1;
	mad.lo.s32 	%r935, %r787, %r1066, %r935;
$L__BB236_61:
	@%p143 bra 	$L__BB236_63;
	shfl.sync.idx.b32	%r788|%p163, %r136, %r36, %r20, -1;
	mad.lo.s32 	%r935, %r788, %r1065, %r935;
$L__BB236_63:
	@%p144 bra 	$L__BB236_65;
	shfl.sync.idx.b32	%r789|%p165, %r136, %r37, %r20, -1;
	mad.lo.s32 	%r935, %r789, %r1064, %r935;
$L__BB236_65:
	@%p145 bra 	$L__BB236_67;
	shfl.sync.idx.b32	%r790|%p167, %r136, %r38, %r20, -1;
	mad.lo.s32 	%r935, %r790, %r1063, %r935;
$L__BB236_67:
	setp.lt.s32 	%p168, %r376, 6;
	@%p168 bra 	$L__BB236_69;
	shfl.sync.idx.b32	%r791|%p169, %r136, %r39, %r20, -1;
	mad.lo.s32 	%r935, %r791, %r1062, %r935;
$L__BB236_69:
	setp.lt.s32 	%p170, %r376, 7;
	@%p170 bra 	$L__BB236_71;
	shfl.sync.idx.b32	%r792|%p171, %r136, %r40, %r20, -1;
	mad.lo.s32 	%r935, %r792, %r1061, %r935;
$L__BB236_71:
	setp.lt.s32 	%p172, %r376, 8;
	@%p172 bra 	$L__BB236_73;
	shfl.sync.idx.b32	%r793|%p173, %r136, %r41, %r20, -1;
	mad.lo.s32 	%r935, %r793, %r1060, %r935;
$L__BB236_73:
	setp.lt.s32 	%p174, %r376, 9;
	@%p174 bra 	$L__BB236_75;
	shfl.sync.idx.b32	%r794|%p175, %r136, %r42, %r20, -1;
	mad.lo.s32 	%r935, %r794, %r1059, %r935;
$L__BB236_75:
	setp.lt.s32 	%p176, %r376, 10;
	@%p176 bra 	$L__BB236_77;
	shfl.sync.idx.b32	%r795|%p177, %r136, %r43, %r20, -1;
	mad.lo.s32 	%r935, %r795, %r1058, %r935;
$L__BB236_77:
	setp.lt.s32 	%p178, %r376, 11;
	@%p178 bra 	$L__BB236_79;
	shfl.sync.idx.b32	%r796|%p179, %r136, %r44, %r20, -1;
	mad.lo.s32 	%r935, %r796, %r1057, %r935;
$L__BB236_79:
	setp.lt.s32 	%p180, %r376, 12;
	@%p180 bra 	$L__BB236_81;
	shfl.sync.idx.b32	%r797|%p181, %r136, %r45, %r20, -1;
	mad.lo.s32 	%r935, %r797, %r1056, %r935;
$L__BB236_81:
	setp.lt.s32 	%p182, %r376, 13;
	@%p182 bra 	$L__BB236_83;
	shfl.sync.idx.b32	%r798|%p183, %r136, %r46, %r20, -1;
	mad.lo.s32 	%r935, %r798, %r1055, %r935;
$L__BB236_83:
	setp.lt.s32 	%p184, %r376, 14;
	@%p184 bra 	$L__BB236_85;
	shfl.sync.idx.b32	%r799|%p185, %r136, %r47, %r20, -1;
	mad.lo.s32 	%r935, %r799, %r1054, %r935;
$L__BB236_85:
	setp.lt.s32 	%p186, %r376, 15;
	@%p186 bra 	$L__BB236_87;
	shfl.sync.idx.b32	%r800|%p187, %r136, %r48, %r20, -1;
	mad.lo.s32 	%r935, %r800, %r1053, %r935;
$L__BB236_87:
	setp.lt.s32 	%p188, %r376, 16;
	@%p188 bra 	$L__BB236_89;
	shfl.sync.idx.b32	%r801|%p189, %r136, %r49, %r20, -1;
	mad.lo.s32 	%r935, %r801, %r1052, %r935;
$L__BB236_89:
	mad.lo.s32 	%r802, %r933, %r9, %r99;
	shl.b32 	%r803, %r802, 2;
	mov.u32 	%r804, _ZZ9cuda_gemmIiLi256ELi2ELi1ELi32ELi16ELi16ELi32ELi0ELi0EEviiiPT_S1_S1_iiE3Csh;
	add.s32 	%r805, %r804, %r803;
	ld.shared.u32 	%r806, [%r805];
	add.s32 	%r807, %r806, %r935;
	st.shared.u32 	[%r805], %r807;
	add.s32 	%r933, %r933, %r14;
	setp.lt.s32 	%p190, %r933, %r19;
	@%p190 bra 	$L__BB236_57;
	bra.uni 	$L__BB236_55;
$L__BB236_90:
	setp.gt.u32 	%p35, %r376, 31;
	@%p35 bra 	$L__BB236_124;
	mov.b32 	%r1018, 0;
$L__BB236_92:
	setp.eq.s32 	%p36, %r376, 0;
	add.s32 	%r279, %r1018, %r11;
	mad.lo.s32 	%r280, %r279, %r376, %r18;
	@%p36 bra 	$L__BB236_94;
	add.s32 	%r490, %r280, %r17;
	shl.b32 	%r491, %r490, 2;
	mov.u32 	%r492, _ZZ9cuda_gemmIiLi256ELi2ELi1ELi32ELi16ELi16ELi32ELi0ELi0EEviiiPT_S1_S1_iiE3Ash;
	add.s32 	%r493, %r492, %r491;
	ld.shared.u32 	%r1067, [%r493];
$L__BB236_94:
	setp.lt.s32 	%p37, %r376, 2;
	@%p37 bra 	$L__BB236_96;
	add.s32 	%r494, %r280, %r27;
	shl.b32 	%r495, %r494, 2;
	mov.u32 	%r496, _ZZ9cuda_gemmIiLi256ELi2ELi1ELi32ELi16ELi16ELi32ELi0ELi0EEviiiPT_S1_S1_iiE3Ash;
	add.s32 	%r497, %r496, %r495;
	ld.shared.u32 	%r1066, [%r497];
$L__BB236_96:
	setp.lt.s32 	%p38, %r376, 3;
	@%p38 bra 	$L__BB236_98;
	add.s32 	%r498, %r280, %r28;
	shl.b32 	%r499, %r498, 2;
	mov.u32 	%r500, _ZZ9cuda_gemmIiLi256ELi2ELi1ELi32ELi16ELi16ELi32ELi0ELi0EEviiiPT_S1_S1_iiE3Ash;
	add.s32 	%r501, %r500, %r499;
	ld.shared.u32 	%r1065, [%r501];
$L__BB236_98:
	setp.lt.s32 	%p39, %r376, 4;
	@%p39 bra 	$L__BB236_100;
	add.s32 	%r502, %r280, %r29;
	shl.b32 	%r503, %r502, 2;
	mov.u32 	%r504, _ZZ9cuda_gemmIiLi256ELi2ELi1ELi32ELi16ELi16ELi32ELi0ELi0EEviiiPT_S1_S1_iiE3Ash;
	add.s32 	%r505, %r504, %r503;
	ld.shared.u32 	%r1064, [%r505];
$L__BB236_100:
	setp.lt.s32 	%p40, %r376, 5;
	@%p40 bra 	$L__BB236_102;
	add.s32 	%r506, %r280, %r30;
	shl.b32 	%r507, %r506, 2;
	mov.u32 	%r508, _ZZ9cuda_gemmIiLi256ELi2ELi1ELi32ELi16ELi16ELi32ELi0ELi0EEviiiPT_S1_S1_iiE3Ash;
	add.s32 	%r509, %r508, %r507;
	ld.shared.u32 	%r1063, [%r509];
$L__BB236_102:
	setp.lt.s32 	%p41, %r376, 6;
	@%p41 bra 	$L__BB236_104;
	add.s32 	%r510, %r280, %r31;
	shl.b32 	%r511, %r510, 2;
	mov.u32 	%r512, _ZZ9cuda_gemmIiLi256ELi2ELi1ELi32ELi16ELi16ELi32ELi0ELi0EEviiiPT_S1_S1_iiE3Ash;
	add.s32 	%r513, %r512, %r511;
	ld.shared.u32 	%r1062, [%r513];
$L__BB236_104:
	setp.lt.s32 	%p42, %r376, 7;
	@%p42 bra 	$L__BB236_106;
	add.s32 	%r514, %r280, %r32;
	shl.b32 	%r515, %r514, 2;
	mov.u32 	%r516, _ZZ9cuda_gemmIiLi256ELi2ELi1ELi32ELi16ELi16ELi32ELi0ELi0EEviiiPT_S1_S1_iiE3Ash;
	add.s32 	%r517, %r516, %r515;
	ld.shared.u32 	%r1061, [%r517];
$L__BB236_106:
	setp.lt.s32 	%p43, %r376, 8;
	@%p43 bra 	$L__BB236_108;
	add.s32 	%r518, %r280, %r33;
	shl.b32 	%r519, %r518, 2;
	mov.u32 	%r520, _ZZ9cuda_gemmIiLi256ELi2ELi1ELi32ELi16ELi16ELi32ELi0ELi0EEviiiPT_S1_S1_iiE3Ash;
	add.s32 	%r521, %r520, %r519;
	ld.shared.u32 	%r1060, [%r521];
$L__BB236_108:
	setp.lt.s32 	%p44, %r376, 9;
	@%p44 bra 	$L__BB236_110;
	xor.b32  	%r522, %r17, 8;
	add.s32 	%r523, %r280, %r522;
	shl.b32 	%r524, %r523, 2;
	mov.u32 	%r525, _ZZ9cuda_gemmIiLi256ELi2ELi1ELi32ELi16ELi16ELi32ELi0ELi0EEviiiPT_S1_S1_iiE3Ash;
	add.s32 	%r526, %r525, %r524;
	ld.shared.u32 	%r1059, [%r526];
$L__BB236_110:
	setp.lt.s32 	%p45, %r376, 10;
	@%p45 bra 	$L__BB236_112;
	add.s32 	%r527, %r11, 9;
	and.b32  	%r528, %r527, 15;
	add.s32 	%r529, %r280, %r528;
	shl.b32 	%r530, %r529, 2;
	mov.u32 	%r531, _ZZ9cuda_gemmIiLi256ELi2ELi1ELi32ELi16ELi16ELi32ELi0ELi0EEviiiPT_S1_S1_iiE3Ash;
	add.s32 	%r532, %r531, %r530;
	ld.shared.u32 	%r1058, [%r532];
$L__BB236_112:
	setp.lt.s32 	%p46, %r376, 11;
	@%p46 bra 	$L__BB236_114;
	add.s32 	%r533, %r11, 10;
	and.b32  	%r534, %r533, 15;
	add.s32 	%r535, %r280, %r534;
	shl.b32 	%r536, %r535, 2;
	mov.u32 	%r537, _ZZ9cuda_gemmIiLi256ELi2ELi1ELi32ELi16ELi16ELi32ELi0ELi0EEviiiPT_S1_S1_iiE3Ash;
	add.s32 	%r538, %r537, %r536;
	ld.shared.u32 	%r1057, [%r538];
$L__BB236_114:
	setp.lt.s32 	%p47, %r376, 12;
	@%p47 bra 	$L__BB236_116;
	add.s32 	%r539, %r11, 11;
	and.b32  	%r540, %r539, 15;
	add.s32 	%r541, %r280, %r540;
	shl.b32 	%r542, %r541, 2;
	mov.u32 	%r543, _ZZ9cuda_gemmIiLi256ELi2ELi1ELi32ELi16ELi16ELi32ELi0ELi0EEviiiPT_S1_S1_iiE3Ash;
	add.s32 	%r544, %r543, %r542;
	ld.shared.u32 	%r1056, [%r544];
$L__BB236_116:
	setp.lt.s32 	%p48, %r376, 13;
	@%p48 bra 	$L__BB236_118;
	add.s32 	%r545, %r11, 12;
	and.b32  	%r546, %r545, 15;
	add.s32 	%r547, %r280, %r546;
	shl.b32 	%r548, %r547, 2;
	mov.u32 	%r549, _ZZ9cuda_gemmIiLi256ELi2ELi1ELi32ELi16ELi16ELi32ELi0ELi0EEviiiPT_S1_S1_iiE3Ash;
	add.s32 	%r550, %r549, %r548;
	ld.shared.u32 	%r1055, [%r550];
$L__BB236_118:
	setp.lt.s32 	%p49, %r376, 14;
	@%p49 bra 	$L__BB236_120;
	add.s32 	%r551, %r11, 13;
	and.b32  	%r552, %r551, 15;
	add.s32 	%r553, %r280, %r552;
	shl.b32 	%r554, %r553, 2;
	mov.u32 	%r555, _ZZ9cuda_gemmIiLi256ELi2ELi1ELi32ELi16ELi16ELi32ELi0ELi0EEviiiPT_S1_S1_iiE3Ash;
	add.s32 	%r556, %r555, %r554;
	ld.shared.u32 	%r1054, [%r556];
$L__BB236_120:
	setp.lt.s32 	%p50, %r376, 15;
	@%p50 bra 	$L__BB236_122;
	add.s32 	%r557, %r11, 14;
	and.b32  	%r558, %r557, 15;
	add.s32 	%r559, %r280, %r558;
	shl.b32 	%r560, %r559, 2;
	mov.u32 	%r561, _ZZ9cuda_gemmIiLi256ELi2ELi1ELi32ELi16ELi16ELi32ELi0ELi0EEviiiPT_S1_S1_iiE3Ash;
	add.s32 	%r562, %r561, %r560;
	ld.shared.u32 	%r1053, [%r562];
$L__BB236_122:
	setp.lt.s32 	%p51, %r376, 16;
	@%p51 bra 	$L__BB236_197;
	add.s32 	%r563, %r11, -1;
	and.b32  	%r564, %r563, 15;
	add.s32 	%r565, %r280, %r564;
	shl.b32 	%r566, %r565, 2;
	mov.u32 	%r567, _ZZ9cuda_gemmIiLi256ELi2ELi1ELi32ELi16ELi16ELi32ELi0ELi0EEviiiPT_S1_S1_iiE3Ash;
	add.s32 	%r568, %r567, %r566;
	ld.shared.u32 	%r1052, [%r568];
	bra.uni 	$L__BB236_197;
$L__BB236_124:
	mov.b32 	%r966, 0;
$L__BB236_125:
	setp.lt.s32 	%p87, %r376, 1;
	add.s32 	%r187, %r966, %r11;
	mad.lo.s32 	%r188, %r187, %r376, %r18;
	@%p87 bra 	$L__BB236_127;
	add.s32 	%r595, %r188, %r17;
	shl.b32 	%r596, %r595, 2;
	mov.u32 	%r597, _ZZ9cuda_gemmIiLi256ELi2ELi1ELi32ELi16ELi16ELi32ELi0ELi0EEviiiPT_S1_S1_iiE3Ash;
	add.s32 	%r598, %r597, %r596;
	ld.shared.u32 	%r1067, [%r598];
$L__BB236_127:
	setp.lt.s32 	%p88, %r376, 2;
	@%p88 bra 	$L__BB236_129;
	add.s32 	%r599, %r188, %r27;
	shl.b32 	%r600, %r599, 2;
	mov.u32 	%r601, _ZZ9cuda_gemmIiLi256ELi2ELi1ELi32ELi16ELi16ELi32ELi0ELi0EEviiiPT_S1_S1_iiE3Ash;
	add.s32 	%r602, %r601, %r600;
	ld.shared.u32 	%r1066, [%r602];
$L__BB236_129:
	setp.lt.s32 	%p89, %r376, 3;
	@%p89 bra 	$L__BB236_131;
	add.s32 	%r603, %r188, %r28;
	shl.b32 	%r604, %r603, 2;
	mov.u32 	%r605, _ZZ9cuda_gemmIiLi256ELi2ELi1ELi32ELi16ELi16ELi32ELi0ELi0EEviiiPT_S1_S1_iiE3Ash;
	add.s32 	%r606, %r605, %r604;
	ld.shared.u32 	%r1065, [%r606];
$L__BB236_131:
	setp.lt.s32 	%p90, %r376, 4;
	@%p90 bra 	$L__BB236_133;
	add.s32 	%r607, %r188, %r29;
	shl.b32 	%r608, %r607, 2;
	mov.u32 	%r609, _ZZ9cuda_gemmIiLi256ELi2ELi1ELi32ELi16ELi16ELi32ELi0ELi0EEviiiPT_S1_S1_iiE3Ash;
	add.s32 	%r610, %r609, %r608;
	ld.shared.u32 	%r1064, [%r610];
$L__BB236_133:
	setp.lt.s32 	%p91, %r376, 5;
	@%p91 bra 	$L__BB236_135;
	add.s32 	%r611, %r188, %r30;
	shl.b32 	%r612, %r611, 2;
	mov.u32 	%r613, _ZZ9cuda_gemmIiLi256ELi2ELi1ELi32ELi16ELi16ELi32ELi0ELi0EEviiiPT_S1_S1_iiE3Ash;
	add.s32 	%r614, %r613, %r612;
	ld.shared.u32 	%r1063, [%r614];
$L__BB236_135:
	setp.lt.s32 	%p92, %r376, 6;
	@%p92 bra 	$L__BB236_137;
	add.s32 	%r615, %r188, %r31;
	shl.b32 	%r616, %r615, 2;
	mov.u32 	%r617, _ZZ9cuda_gemmIiLi256ELi2ELi1ELi32ELi16ELi16ELi32ELi0ELi0EEviiiPT_S1_S1_iiE3Ash;
	add.s32 	%r618, %r617, %r616;
	ld.shared.u32 	%r1062, [%r618];
$L__BB236_137:
	setp.lt.s32 	%p93, %r376, 7;
	@%p93 bra 	$L__BB236_139;
	add.s32 	%r619, %r188, %r32;
	shl.b32 	%r620, %r619, 2;
	mov.u32 	%r621, _ZZ9cuda_gemmIiLi256ELi2ELi1ELi32ELi16ELi16ELi32ELi0ELi0EEviiiPT_S1_S1_iiE3Ash;
	add.s32 	%r622, %r621, %r620;
	ld.shared.u32 	%r1061, [%r622];
$L__BB236_139:
	setp.lt.s32 	%p94, %r376, 8;
	@%p94 bra 	$L__BB236_141;
	add.s32 	%r623, %r188, %r33;
	shl.b32 	%r624, %r623, 2;
	mov.u32 	%r625, _ZZ9cuda_gemmIiLi256ELi2ELi1ELi32ELi16ELi16ELi32ELi0ELi0EEviiiPT_S1_S1_iiE3Ash;
	add.s32 	%r626, %r625, %r624;
	ld.shared.u32 	%r1060, [%r626];
$L__BB236_141:
	setp.lt.s32 	%p95, %r376, 9;
	@%p95 bra 	$L__BB236_143;
	xor.b32  	%r627, %r17, 8;
	add.s32 	%r628, %r188, %r627;
	shl.b32 	%r629, %r628, 2;
	mov.u32 	%r630, _ZZ9cuda_gemmIiLi256ELi2ELi1ELi32ELi16ELi16ELi32ELi0ELi0EEviiiPT_S1_S1_iiE3Ash;
	add.s32 	%r631, %r630, %r629;
	ld.shared.u32 	%r1059, [%r631];
$L__BB236_143:
	setp.lt.s32 	%p96, %r376, 10;
	@%p96 bra 	$L__BB236_145;
	add.s32 	%r632, %r11, 9;
	and.b32  	%r633, %r632, 15;
	add.s32 	%r634, %r188, %r633;
	shl.b32 	%r635, %r634, 2;
	mov.u32 	%r636, _ZZ9cuda_gemmIiLi256ELi2ELi1ELi32ELi16ELi16ELi32ELi0ELi0EEviiiPT_S1_S1_iiE3Ash;
	add.s32 	%r637, %r636, %r635;
	ld.shared.u32 	%r1058, [%r637];
$L__BB236_145:
	setp.lt.s32 	%p97, %r376, 11;
	@%p97 bra 	$L__BB236_147;
	add.s32 	%r638, %r11, 10;
	and.b32  	%r639, %r638, 15;
	add.s32 	%r640, %r188, %r639;
	shl.b32 	%r641, %r640, 2;
	mov.u32 	%r642, _ZZ9cuda_gemmIiLi256ELi2ELi1ELi32ELi16ELi16ELi32ELi0ELi0EEviiiPT_S1_S1_iiE3Ash;
	add.s32 	%r643, %r642, %r641;
	ld.shared.u32 	%r1057, [%r643];
$L__BB236_147:
	setp.lt.s32 	%p98, %r376, 12;
	@%p98 bra 	$L__BB236_149;
	add.s32 	%r644, %r11, 11;
	and.b32  	%r645, %r644, 15;
	add.s32 	%r646, %r188, %r645;
	shl.b32 	%r647, %r646, 2;
	mov.u32 	%r648, _ZZ9cuda_gemmIiLi256ELi2ELi1ELi32ELi16ELi16ELi32ELi0ELi0EEviiiPT_S1_S1_iiE3Ash;
	add.s32 	%r649, %r648, %r647;
	ld.shared.u32 	%r1056, [%r649];
$L__BB236_149:
	setp.lt.s32 	%p99, %r376, 13;
	@%p99 bra 	$L__BB236_151;
	add.s32 	%r650, %r11, 12;
	and.b32  	%r651, %r650, 15;
	add.s32 	%r652, %r188, %r651;
	shl.b32 	%r653, %r652, 2;
	mov.u32 	%r654, _ZZ9cuda_gemmIiLi256ELi2ELi1ELi32ELi16ELi16ELi32ELi0ELi0EEviiiPT_S1_S1_iiE3Ash;
	add.s32 	%r655, %r654, %r653;
	ld.shared.u32 	%r1055, [%r655];
$L__BB236_151:
	setp.lt.s32 	%p100, %r376, 14;
	@%p100 bra 	$L__BB236_153;
	add.s32 	%r656, %r11, 13;
	and.b32  	%r657, %r656, 15;
	add.s32 	%r658, %r188, %r657;
	shl.b32 	%r659, %r658, 2;
	mov.u32 	%r660, _ZZ9cuda_gemmIiLi256ELi2ELi1ELi32ELi16ELi16ELi32ELi0ELi0EEviiiPT_S1_S1_iiE3Ash;
	add.s32 	%r661, %r660, %r659;
	ld.shared.u32 	%r1054, [%r661];
$L__BB236_153:
	setp.lt.s32 	%p101, %r376, 15;
	@%p101 bra 	$L__BB236_155;
	add.s32 	%r662, %r11, 14;
	and.b32  	%r663, %r662, 15;
	add.s32 	%r664, %r188, %r663;
	shl.b32 	%r665, %r664, 2;
	mov.u32 	%r666, _ZZ9cuda_gemmIiLi256ELi2ELi1ELi32ELi16ELi16ELi32ELi0ELi0EEviiiPT_S1_S1_iiE3Ash;
	add.s32 	%r667, %r666, %r665;
	ld.shared.u32 	%r1053, [%r667];
$L__BB236_155:
	setp.lt.s32 	%p102, %r376, 16;
	@%p102 bra 	$L__BB236_157;
	add.s32 	%r668, %r11, -1;
	and.b32  	%r669, %r668, 15;
	add.s32 	%r670, %r188, %r669;
	shl.b32 	%r671, %r670, 2;
	mov.u32 	%r672, _ZZ9cuda_gemmIiLi256ELi2ELi1ELi32ELi16ELi16ELi32ELi0ELi0EEviiiPT_S1_S1_iiE3Ash;
	add.s32 	%r673, %r672, %r671;
	ld.shared.u32 	%r1052, [%r673];
$L__BB236_157:
	setp.lt.s32 	%p103, %r12, %r19;
	@%p103 bra 	$L__BB236_159;
$L__BB236_158:
	add.s32 	%r966, %r966, %r10;
	setp.lt.s32 	%p140, %r966, %r9;
	@%p140 bra 	$L__BB236_125;
	bra.uni 	$L__BB236_233;
$L__BB236_159:
	rem.s32 	%r674, %r2, %r376;
	shl.b32 	%r675, %r674, 2;
	mov.u32 	%r676, _ZZ9cuda_gemmIiLi256ELi2ELi1ELi32ELi16ELi16ELi32ELi0ELi0EEviiiPT_S1_S1_iiE11kron_fac_sh;
	add.s32 	%r222, %r676, %r675;
	mov.u32 	%r983, %r12;
$L__BB236_160:
	mad.lo.s32 	%r678, %r983, 68, %r222;
	ld.shared.u32 	%r224, [%r678];
	mov.b32 	%r985, 0;
	@%p87 bra 	$L__BB236_162;
	shfl.sync.idx.b32	%r679|%p105, %r224, %r34, %r20, -1;
	mul.lo.s32 	%r985, %r679, %r1067;
$L__BB236_162:
	@%p88 bra 	$L__BB236_164;
	shfl.sync.idx.b32	%r680|%p107, %r224, %r35, %r20, -1;
	mad.lo.s32 	%r985, %r680, %r1066, %r985;
$L__BB236_164:
	@%p89 bra 	$L__BB236_166;
	shfl.sync.idx.b32	%r681|%p109, %r224, %r36, %r20, -1;
	mad.lo.s32 	%r985, %r681, %r1065, %r985;
$L__BB236_166:
	@%p90 bra 	$L__BB236_168;
	shfl.sync.idx.b32	%r682|%p111, %r224, %r37, %r20, -1;
	mad.lo.s32 	%r985, %r682, %r1064, %r985;
$L__BB236_168:
	setp.lt.s32 	%p112, %r376, 5;
	@%p112 bra 	$L__BB236_170;
	shfl.sync.idx.b32	%r683|%p113, %r224, %r38, %r20, -1;
	mad.lo.s32 	%r985, %r683, %r1063, %r985;
$L__BB236_170:
	setp.lt.s32 	%p114, %r376, 6;
	@%p114 bra 	$L__BB236_172;
	shfl.sync.idx.b32	%r684|%p115, %r224, %r39, %r20, -1;
	mad.lo.s32 	%r985, %r684, %r1062, %r985;
$L__BB236_172:
	setp.lt.s32 	%p116, %r376, 7;
	@%p116 bra 	$L__BB236_174;
	shfl.sync.idx.b32	%r685|%p117, %r224, %r40, %r20, -1;
	mad.lo.s32 	%r985, %r685, %r1061, %r985;
$L__BB236_174:
	setp.lt.s32 	%p118, %r376, 8;
	@%p118 bra 	$L__BB236_176;
	shfl.sync.idx.b32	%r686|%p119, %r224, %r41, %r20, -1;
	mad.lo.s32 	%r985, %r686, %r1060, %r985;
$L__BB236_176:
	setp.lt.s32 	%p120, %r376, 9;
	@%p120 bra 	$L__BB236_178;
	shfl.sync.idx.b32	%r687|%p121, %r224, %r42, %r20, -1;
	mad.lo.s32 	%r985, %r687, %r1059, %r985;
$L__BB236_178:
	setp.lt.s32 	%p122, %r376, 10;
	@%p122 bra 	$L__BB236_180;
	shfl.sync.idx.b32	%r688|%p123, %r224, %r43, %r20, -1;
	mad.lo.s32 	%r985, %r688, %r1058, %r985;
$L__BB236_180:
	setp.lt.s32 	%p124, %r376, 11;
	@%p124 bra 	$L__BB236_182;
	shfl.sync.idx.b32	%r689|%p125, %r224, %r44, %r20, -1;
	mad.lo.s32 	%r985, %r689, %r1057, %r985;
$L__BB236_182:
	setp.lt.s32 	%p126, %r376, 12;
	@%p126 bra 	$L__BB236_184;
	shfl.sync.idx.b32	%r690|%p127, %r224, %r45, %r20, -1;
	mad.lo.s32 	%r985, %r690, %r1056, %r985;
$L__BB236_184:
	setp.lt.s32 	%p128, %r376, 13;
	@%p128 bra 	$L__BB236_186;
	shfl.sync.idx.b32	%r691|%p129, %r224, %r46, %r20, -1;
	mad.lo.s32 	%r985, %r691, %r1055, %r985;
$L__BB236_186:
	setp.lt.s32 	%p130, %r376, 14;
	@%p130 bra 	$L__BB236_188;
	shfl.sync.idx.b32	%r692|%p131, %r224, %r47, %r20, -1;
	mad.lo.s32 	%r985, %r692, %r1054, %r985;
$L__BB236_188:
	setp.lt.s32 	%p132, %r376, 15;
	@%p132 bra 	$L__BB236_190;
	shfl.sync.idx.b32	%r693|%p133, %r224, %r48, %r20, -1;
	mad.lo.s32 	%r985, %r693, %r1053, %r985;
$L__BB236_190:
	setp.lt.s32 	%p134, %r376, 16;
	@%p134 bra 	$L__BB236_192;
	shfl.sync.idx.b32	%r694|%p135, %r224, %r49, %r20, -1;
	mad.lo.s32 	%r985, %r694, %r1052, %r985;
$L__BB236_192:
	mov.u32 	%r999, %r3;
$L__BB236_193:
	shr.u32 	%r258, %r999, 1;
	shfl.sync.down.b32	%r695|%p136, %r985, %r258, %r21, -1;
	add.s32 	%r985, %r695, %r985;
	setp.gt.u32 	%p137, %r999, 3;
	mov.u32 	%r999, %r258;
	@%p137 bra 	$L__BB236_193;
	rem.u32 	%r696, %r2, %r4;
	setp.eq.s32 	%p138, %r696, 0;
	@%p138 bra 	$L__BB236_195;
	bra.uni 	$L__BB236_196;
$L__BB236_195:
	mad.lo.s32 	%r697, %r983, %r9, %r187;
	shl.b32 	%r698, %r697, 2;
	mov.u32 	%r699, _ZZ9cuda_gemmIiLi256ELi2ELi1ELi32ELi16ELi16ELi32ELi0ELi0EEviiiPT_S1_S1_iiE3Csh;
	add.s32 	%r700, %r699, %r698;
	st.shared.u32 	[%r700], %r985;
$L__BB236_196:
	add.s32 	%r983, %r983, %r14;
	setp.lt.s32 	%p139, %r983, %r19;
	@%p139 bra 	$L__BB236_160;
	bra.uni 	$L__BB236_158;
$L__BB236_197:
	setp.lt.s32 	%p52, %r12, %r19;
	@%p52 bra 	$L__BB236_198;
	bra.uni 	$L__BB236_232;
$L__BB236_198:
	rem.u32 	%r569, %r2, %r376;
	shl.b32 	%r570, %r569, 2;
	mov.u32 	%r571, _ZZ9cuda_gemmIiLi256ELi2ELi1ELi32ELi16ELi16ELi32ELi0ELi0EEviiiPT_S1_S1_iiE11kron_fac_sh;
	add.s32 	%r281, %r571, %r570;
	mov.u32 	%r1035, %r12;
$L__BB236_199:
	mad.lo.s32 	%r573, %r1035, 68, %r281;
	ld.shared.u32 	%r315, [%r573];
	mov.b32 	%r1037, 0;
	@%p36 bra 	$L__BB236_201;
	shfl.sync.idx.b32	%r574|%p54, %r315, %r34, %r20, -1;
	mul.lo.s32 	%r1037, %r574, %r1067;
$L__BB236_201:
	@%p37 bra 	$L__BB236_203;
	shfl.sync.idx.b32	%r575|%p56, %r315, %r35, %r20, -1;
	mad.lo.s32 	%r1037, %r575, %r1066, %r1037;
$L__BB236_203:
	@%p38 bra 	$L__BB236_205;
	shfl.sync.idx.b32	%r576|%p58, %r315, %r36, %r20, -1;
	mad.lo.s32 	%r1037, %r576, %r1065, %r1037;
$L__BB236_205:
	@%p39 bra 	$L__BB236_207;
	shfl.sync.idx.b32	%r577|%p60, %r315, %r37, %r20, -1;
	mad.lo.s32 	%r1037, %r577, %r1064, %r1037;
$L__BB236_207:
	@%p40 bra 	$L__BB236_209;
	shfl.sync.idx.b32	%r578|%p62, %r315, %r38, %r20, -1;
	mad.lo.s32 	%r1037, %r578, %r1063, %r1037;
$L__BB236_209:
	setp.lt.s32 	%p63, %r376, 6;
	@%p63 bra 	$L__BB236_211;
	shfl.sync.idx.b32	%r579|%p64, %r315, %r39, %r20, -1;
	mad.lo.s32 	%r1037, %r579, %r1062, %r1037;
$L__BB236_211:
	setp.lt.s32 	%p65, %r376, 7;
	@%p65 bra 	$L__BB236_213;
	shfl.sync.idx.b32	%r580|%p66, %r315, %r40, %r20, -1;
	mad.lo.s32 	%r1037, %r580, %r1061, %r1037;
$L__BB236_213:
	setp.lt.s32 	%p67, %r376, 8;
	@%p67 bra 	$L__BB236_215;
	shfl.sync.idx.b32	%r581|%p68, %r315, %r41, %r20, -1;
	mad.lo.s32 	%r1037, %r581, %r1060, %r1037;
$L__BB236_215:
	setp.lt.s32 	%p69, %r376, 9;
	@%p69 bra 	$L__BB236_217;
	shfl.sync.idx.b32	%r582|%p70, %r315, %r42, %r20, -1;
	mad.lo.s32 	%r1037, %r582, %r1059, %r1037;
$L__BB236_217:
	setp.lt.s32 	%p71, %r376, 10;
	@%p71 bra 	$L__BB236_219;
	shfl.sync.idx.b32	%r583|%p72, %r315, %r43, %r20, -1;
	mad.lo.s32 	%r1037, %r583, %r1058, %r1037;
$L__BB236_219:
	setp.lt.s32 	%p73, %r376, 11;
	@%p73 bra 	$L__BB236_221;
	shfl.sync.idx.b32	%r584|%p74, %r315, %r44, %r20, -1;
	mad.lo.s32 	%r1037, %r584, %r1057, %r1037;
$L__BB236_221:
	setp.lt.s32 	%p75, %r376, 12;
	@%p75 bra 	$L__BB236_223;
	shfl.sync.idx.b32	%r585|%p76, %r315, %r45, %r20, -1;
	mad.lo.s32 	%r1037, %r585, %r1056, %r1037;
$L__BB236_223:
	setp.lt.s32 	%p77, %r376, 13;
	@%p77 bra 	$L__BB236_225;
	shfl.sync.idx.b32	%r586|%p78, %r315, %r46, %r20, -1;
	mad.lo.s32 	%r1037, %r586, %r1055, %r1037;
$L__BB236_225:
	setp.lt.s32 	%p79, %r376, 14;
	@%p79 bra 	$L__BB236_227;
	shfl.sync.idx.b32	%r587|%p80, %r315, %r47, %r20, -1;
	mad.lo.s32 	%r1037, %r587, %r1054, %r1037;
$L__BB236_227:
	setp.lt.s32 	%p81, %r376, 15;
	@%p81 bra 	$L__BB236_229;
	shfl.sync.idx.b32	%r588|%p82, %r315, %r48, %r20, -1;
	mad.lo.s32 	%r1037, %r588, %r1053, %r1037;
$L__BB236_229:
	setp.lt.s32 	%p83, %r376, 16;
	@%p83 bra 	$L__BB236_231;
	shfl.sync.idx.b32	%r589|%p84, %r315, %r49, %r20, -1;
	mad.lo.s32 	%r1037, %r589, %r1052, %r1037;
$L__BB236_231:
	mad.lo.s32 	%r590, %r1035, %r9, %r279;
	shl.b32 	%r591, %r590, 2;
	mov.u32 	%r592, _ZZ9cuda_gemmIiLi256ELi2ELi1ELi32ELi16ELi16ELi32ELi0ELi0EEviiiPT_S1_S1_iiE3Csh;
	add.s32 	%r593, %r592, %r591;
	st.shared.u32 	[%r593], %r1037;
	add.s32 	%r1035, %r1035, %r14;
	setp.lt.s32 	%p85, %r1035, %r19;
	@%p85 bra 	$L__BB236_199;
$L__BB236_232:
	add.s32 	%r1018, %r1018, %r10;
	setp.lt.s32 	%p86, %r1018, %r9;
	@%p86 bra 	$L__BB236_92;
$L__BB236_233:
	bar.sync 	0;
	@%p22 bra 	$L__BB236_240;
	ld.param.u32 	%r875, [_Z9cuda_gemmIiLi256ELi2ELi1ELi32ELi16ELi16ELi32ELi0ELi0EEviiiPT_S1_S1_ii_param_1];
	setp.eq.s32 	%p193, %r24, 0;
	mov.u32 	%r808, %ctaid.x;
	mul.lo.s32 	%r809, %r9, %r808;
	mad.lo.s32 	%r366, %r893, %r875, %r809;
	div.s32 	%r367, %r374, %r376;
	mov.u32 	%r1068, %r1;
	@%p193 bra 	$L__BB236_238;
	setp.eq.s32 	%p194, %r24, 1;
	div.s32 	%r810, %r1, %r9;
	mad.lo.s32 	%r811, %r367, %r810, %r366;
	mul.lo.s32 	%r812, %r810, %r9;
	sub.s32 	%r813, %r1, %r812;
	add.s32 	%r814, %r811, %r813;
	shl.b32 	%r815, %r1, 2;
	mov.u32 	%r816, _ZZ9cuda_gemmIiLi256ELi2ELi1ELi32ELi16ELi16ELi32ELi0ELi0EEviiiPT_S1_S1_iiE3Csh;
	add.s32 	%r817, %r816, %r815;
	ld.shared.u32 	%r818, [%r817];
	mul.wide.s32 	%rd23, %r814, 4;
	add.s64 	%rd24, %rd2, %rd23;
	st.global.u32 	[%rd24], %r818;
	mov.u32 	%r1068, %r22;
	@%p194 bra 	$L__BB236_238;
	setp.eq.s32 	%p195, %r24, 2;
	div.s32 	%r819, %r22, %r9;
	mad.lo.s32 	%r820, %r367, %r819, %r366;
	mul.lo.s32 	%r821, %r819, %r9;
	sub.s32 	%r822, %r22, %r821;
	add.s32 	%r823, %r820, %r822;
	shl.b32 	%r824, %r1, 2;
	mov.u32 	%r825, _ZZ9cuda_gemmIiLi256ELi2ELi1ELi32ELi16ELi16ELi32ELi0ELi0EEviiiPT_S1_S1_iiE3Csh;
	add.s32 	%r826, %r825, %r824;
	add.s32 	%r827, %r826, %r25;
	ld.shared.u32 	%r828, [%r827];
	mul.wide.s32 	%rd25, %r823, 4;
	add.s64 	%rd26, %rd2, %rd25;
	st.global.u32 	[%rd26], %r828;
	mov.u32 	%r1068, %r26;
	@%p195 bra 	$L__BB236_238;
	add.s32 	%r1068, %r26, %r13;
	div.s32 	%r829, %r26, %r9;
	mad.lo.s32 	%r830, %r367, %r829, %r366;
	mul.lo.s32 	%r831, %r829, %r9;
	sub.s32 	%r832, %r26, %r831;
	add.s32 	%r833, %r830, %r832;
	shl.b32 	%r834, %r1, 2;
	mov.u32 	%r835, _ZZ9cuda_gemmIiLi256ELi2ELi1ELi32ELi16ELi16ELi32ELi0ELi0EEviiiPT_S1_S1_iiE3Csh;
	add.s32 	%r836, %r835, %r834;
	add.s32 	%r837, %r836, %r25;
	add.s32 	%r838, %r837, %r25;
	ld.shared.u32 	%r839, [%r838];
	mul.wide.s32 	%rd27, %r833, 4;
	add.s64 	%rd28, %rd2, %rd27;
	st.global.u32 	[%rd28], %r839;
$L__BB236_238:
	setp.lt.u32 	%p196, %r23, 3;
	@%p196 bra 	$L__BB236_240;
$L__BB236_239:
	div.s32 	%r840, %r1068, %r9;
	mad.lo.s32 	%r841, %r367, %r840, %r366;
	mul.lo.s32 	%r842, %r840, %r9;
	sub.s32 	%r843, %r1068, %r842;
	add.s32 	%r844, %r841, %r843;
	shl.b32 	%r845, %r1068, 2;
	mov.u32 	%r846, _ZZ9cuda_gemmIiLi256ELi2ELi1ELi32ELi16ELi16ELi32ELi0ELi0EEviiiPT_S1_S1_iiE3Csh;
	add.s32 	%r847, %r846, %r845;
	ld.shared.u32 	%r848, [%r847];
	mul.wide.s32 	%rd29, %r844, 4;
	add.s64 	%rd30, %rd2, %rd29;
	st.global.u32 	[%rd30], %r848;
	add.s32 	%r849, %r1068, %r13;
	div.s32 	%r850, %r849, %r9;
	mad.lo.s32 	%r851, %r367, %r850, %r366;
	mul.lo.s32 	%r852, %r850, %r9;
	sub.s32 	%r853, %r849, %r852;
	add.s32 	%r854, %r851, %r853;
	add.s32 	%r855, %r847, %r25;
	ld.shared.u32 	%r856, [%r855];
	mul.wide.s32 	%rd31, %r854, 4;
	add.s64 	%rd32, %rd2, %rd31;
	st.global.u32 	[%rd32], %r856;
	add.s32 	%r857, %r849, %r13;
	div.s32 	%r858, %r857, %r9;
	mad.lo.s32 	%r859, %r367, %r858, %r366;
	mul.lo.s32 	%r860, %r858, %r9;
	sub.s32 	%r861, %r857, %r860;
	add.s32 	%r862, %r859, %r861;
	add.s32 	%r863, %r855, %r25;
	ld.shared.u32 	%r864, [%r863];
	mul.wide.s32 	%rd33, %r862, 4;
	add.s64 	%rd34, %rd2, %rd33;
	st.global.u32 	[%rd34], %r864;
	add.s32 	%r865, %r857, %r13;
	div.s32 	%r866, %r865, %r9;
	mad.lo.s32 	%r867, %r367, %r866, %r366;
	mul.lo.s32 	%r868, %r866, %r9;
	sub.s32 	%r869, %r865, %r868;
	add.s32 	%r870, %r867, %r869;
	add.s32 	%r871, %r863, %r25;
	ld.shared.u32 	%r872, [%r871];
	mul.wide.s32 	%rd35, %r870, 4;
	add.s64 	%rd36, %rd2, %rd35;
	st.global.u32 	[%rd36], %r872;
	add.s32 	%r1068, %r865, %r13;
	setp.lt.u32 	%p197, %r1068, 32;
	@%p197 bra 	$L__BB236_239;
$L__BB236_240:
	mov.u32 	%r873, %nctaid.y;
	add.s32 	%r893, %r893, %r873;
	shl.b32 	%r874, %r873, 1;
	setp.lt.u32 	%p198, %r893, %r874;
	@%p198 bra 	$L__BB236_5;
$L__BB236_241:
	ret;

}
	// .globl	_Z9cuda_gemmIiLi256ELi2ELi1ELi32ELi16ELi16ELi32ELi0ELi1EEviiiPT_S1_S1_ii
.visible .entry _Z9cuda_gemmIiLi256ELi2ELi1ELi32ELi16ELi16ELi32ELi0ELi1EEviiiPT_S1_S1_ii(
	.param .u32 _Z9cuda_gemmIiLi256ELi2ELi1ELi32ELi16ELi16ELi32ELi0ELi1EEviiiPT_S1_S1_ii_param_0,
	.param .u32 _Z9cuda_gemmIiLi256ELi2ELi1ELi32ELi16ELi16ELi32ELi0ELi1EEviiiPT_S1_S1_ii_param_1,
	.param .u32 _Z9cuda_gemmIiLi256ELi2ELi1ELi32ELi16ELi16ELi32ELi0ELi1EEviiiPT_S1_S1_ii_param_2,
	.param .u64 .ptr .align 1 _Z9cuda_gemmIiLi256ELi2ELi1ELi32ELi16ELi16ELi32ELi0ELi1EEviiiPT_S1_S1_ii_param_3,
	.param .u64 .ptr .align 1 _Z9cuda_gemmIiLi256ELi2ELi1ELi32ELi16ELi16ELi32ELi0ELi1EEviiiPT_S1_S1_ii_param_4,
	.param .u64 .ptr .align 1 _Z9cuda_gemmIiLi256ELi2ELi1ELi32ELi16ELi16ELi32ELi0ELi1EEviiiPT_S1_S1_ii_param_5,
	.param .u32 _Z9cuda_gemmIiLi256ELi2ELi1ELi32ELi16ELi16ELi32ELi0ELi1EEviiiPT_S1_S1_ii_param_6,
	.param .u32 _Z9cuda_gemmIiLi256ELi2ELi1ELi32ELi16ELi16ELi32ELi0ELi1EEviiiPT_S1_S1_ii_param_7
)
.maxntid 256
{
	.reg .pred 	%p<44>;
	.reg .b32 	%r<278>;
	.reg .b64 	%rd<48>;
	// demoted variable
	.shared .align 128 .b8 _ZZ9cuda_gemmIiLi256ELi2ELi1ELi32ELi16ELi16ELi32ELi0ELi1EEviiiPT_S1_S1_iiE11kron_fac_sh[1088];
	// demoted variable
	.shared .align 128 .b8 _ZZ9cuda_gemmIiLi256ELi2ELi1ELi32ELi16ELi16ELi32ELi0ELi1EEviiiPT_S1_S1_iiE3Ash[128];
	// demoted variable
	.shared .align 128 .b8 _ZZ9cuda_gemmIiLi256ELi2ELi1ELi32ELi16ELi16ELi32ELi0ELi1EEviiiPT_S1_S1_iiE3Csh[128];
	ld.param.u32 	%r81, [_Z9cuda_gemmIiLi256ELi2ELi1ELi32ELi16ELi16ELi32ELi0ELi1EEviiiPT_S1_S1_ii_param_1];
	ld.param.u32 	%r82, [_Z9cuda_gemmIiLi256ELi2ELi1ELi32ELi16ELi16ELi32ELi0ELi1EEviiiPT_S1_S1_ii_param_2];
	ld.param.u64 	%rd9, [_Z9cuda_gemmIiLi256ELi2ELi1ELi32ELi16ELi16ELi32ELi0ELi1EEviiiPT_S1_S1_ii_param_3];
	ld.param.u64 	%rd10, [_Z9cuda_gemmIiLi256ELi2ELi1ELi32ELi16ELi16ELi32ELi0ELi1EEviiiPT_S1_S1_ii_param_4];
	ld.param.u64 	%rd11, [_Z9cuda_gemmIiLi256ELi2ELi1ELi32ELi16ELi16ELi32ELi0ELi1EEviiiPT_S1_S1_ii_param_5];
	cvta.to.global.u64 	%rd1, %rd10;
	cvta.to.global.u64 	%rd2, %rd9;
	cvta.to.global.u64 	%rd3, %rd11;
	mov.u32 	%r1, %tid.x;
	mov.u32 	%r2, %ntid.x;
	add.s32 	%r3, %r1, %r2;
	max.u32 	%r83, %r3, 256;
	setp.lt.u32 	%p1, %r3, 256;
	selp.u32 	%r84, 1, 0, %p1;
	add.s32 	%r85, %r3, %r84;
	sub.s32 	%r86, %r83, %r85;
	div.u32 	%r87, %r86, %r2;
	add.s32 	%r4, %r87, %r84;
	and.b32  	%r88, %r4, 3;
	setp.eq.s32 	%p2, %r88, 3;
	mov.u32 	%r266, %r1;
	@%p2 bra 	$L__BB237_3;
	add.s32 	%r90, %r4, 1;
	and.b32  	%r5, %r90, 3;
	mov.b32 	%r265, 0;
	mov.u32 	%r266, %r1;
$L__BB237_2:
	.pragma "nounroll";
	mul.wide.u32 	%rd12, %r266, 4;
	add.s64 	%rd13, %rd1, %rd12;
	ld.global.u32 	%r91, [%rd13];
	and.b32  	%r92, %r266, 15;
	mov.u32 	%r93, _ZZ9cuda_gemmIiLi256ELi2ELi1ELi32ELi16ELi16ELi32ELi0ELi1EEviiiPT_S1_S1_iiE11kron_fac_sh;
	mad.lo.s32 	%r94, %r92, 68, %r93;
	shr.u32 	%r95, %r266, 2;
	and.b32  	%r96, %r95, 1073741820;
	add.s32 	%r97, %r94, %r96;
	st.shared.u32 	[%r97], %r91;
	add.s32 	%r266, %r266, %r2;
	add.s32 	%r265, %r265, 1;
	setp.ne.s32 	%p3, %r265, %r5;
	@%p3 bra 	$L__BB237_2;
$L__BB237_3:
	setp.lt.u32 	%p4, %r4, 3;
	@%p4 bra 	$L__BB237_6;
	mov.u32 	%r100, _ZZ9cuda_gemmIiLi256ELi2ELi1ELi32ELi16ELi16ELi32ELi0ELi1EEviiiPT_S1_S1_iiE11kron_fac_sh;
$L__BB237_5:
	mul.wide.u32 	%rd14, %r266, 4;
	add.s64 	%rd15, %rd1, %rd14;
	ld.global.u32 	%r98, [%rd15];
	and.b32  	%r99, %r266, 15;
	mad.lo.s32 	%r101, %r99, 68, %r100;
	shr.u32 	%r102, %r266, 2;
	and.b32  	%r103, %r102, 1073741820;
	add.s32 	%r104, %r101, %r103;
	st.shared.u32 	[%r104], %r98;
	add.s32 	%r105, %r266, %r2;
	mul.wide.u32 	%rd16, %r105, 4;
	add.s64 	%rd17, %rd1, %rd16;
	ld.global.u32 	%r106, [%rd17];
	and.b32  	%r107, %r105, 15;
	mad.lo.s32 	%r108, %r107, 68, %r100;
	shr.u32 	%r109, %r105, 2;
	and.b32  	%r110, %r109, 1073741820;
	add.s32 	%r111, %r108, %r110;
	st.shared.u32 	[%r111], %r106;
	add.s32 	%r112, %r105, %r2;
	mul.wide.u32 	%rd18, %r112, 4;
	add.s64 	%rd19, %rd1, %rd18;
	ld.global.u32 	%r113, [%rd19];
	and.b32  	%r114, %r112, 15;
	mad.lo.s32 	%r115, %r114, 68, %r100;
	shr.u32 	%r116, %r112, 2;
	and.b32  	%r117, %r116, 1073741820;
	add.s32 	%r118, %r115, %r117;
	st.shared.u32 	[%r118], %r113;
	add.s32 	%r119, %r112, %r2;
	mul.wide.u32 	%rd20, %r119, 4;
	add.s64 	%rd21, %rd1, %rd20;
	ld.global.u32 	%r120, [%rd21];
	and.b32  	%r121, %r119, 15;
	mad.lo.s32 	%r122, %r121, 68, %r100;
	shr.u32 	%r123, %r119, 2;
	and.b32  	%r124, %r123, 1073741820;
	add.s32 	%r125, %r122, %r124;
	st.shared.u32 	[%r125], %r120;
	add.s32 	%r266, %r119, %r2;
	setp.lt.u32 	%p5, %r266, 256;
	@%p5 bra 	$L__BB237_5;
$L__BB237_6:
	and.b32  	%r13, %r1, 1;
	mov.u32 	%r268, %ctaid.y;
	mov.u32 	%r15, %nctaid.y;
	shl.b32 	%r16, %r15, 1;
	setp.ge.u32 	%p6, %r268, %r16;
	@%p6 bra 	$L__BB237_34;
	mov.u32 	%r126, %ctaid.x;
	shl.b32 	%r17, %r126, 5;
	shl.b32 	%r127, %r13, 4;
	shl.b32 	%r128, %r1, 2;
	and.b32  	%r129, %r128, 60;
	mov.u32 	%r130, _ZZ9cuda_gemmIiLi256ELi2ELi1ELi32ELi16ELi16ELi32ELi0ELi1EEviiiPT_S1_S1_iiE11kron_fac_sh;
	add.s32 	%r18, %r130, %r129;
	shl.b32 	%r19, %r126, 1;
	shr.s32 	%r131, %r82, 31;
	shr.u32 	%r132, %r131, 28;
	add.s32 	%r133, %r82, %r132;
	shr.s32 	%r20, %r133, 4;
	max.u32 	%r134, %r3, 32;
	setp.lt.u32 	%p7, %r3, 32;
	selp.u32 	%r135, 1, 0, %p7;
	add.s32 	%r136, %r3, %r135;
	sub.s32 	%r137, %r134, %r136;
	div.u32 	%r138, %r137, %r2;
	add.s32 	%r21, %r138, %r135;
	add.s32 	%r139, %r21, 1;
	and.b32  	%r22, %r139, 3;
	mov.u32 	%r140, _ZZ9cuda_gemmIiLi256ELi2ELi1ELi32ELi16ELi16ELi32ELi0ELi1EEviiiPT_S1_S1_iiE3Ash;
	add.s32 	%r23, %r140, %r128;
	shl.b32 	%r24, %r2, 2;
	add.s32 	%r25, %r23, %r24;
	add.s32 	%r26, %r3, %r2;
	add.s32 	%r27, %r26, %r2;
	mov.u32 	%r141, _ZZ9cuda_gemmIiLi256ELi2ELi1ELi32ELi16ELi16ELi32ELi0ELi1EEviiiPT_S1_S1_iiE3Csh;
	add.s32 	%r28, %r141, %r128;
	add.s32 	%r29, %r28, %r24;
	add.s32 	%r30, %r29, %r24;
	add.s32 	%r31, %r13, 3;
	or.b32  	%r32, %r13, 4;
	or.b32  	%r33, %r13, 6;
	add.s32 	%r34, %r13, 7;
	or.b32  	%r35, %r13, 8;
	or.b32  	%r142, %r127, %r35;
	shl.b32 	%r143, %r142, 2;
	add.s32 	%r36, %r140, %r143;
	add.s32 	%r144, %r13, -1;
	and.b32  	%r37, %r144, 15;
	or.b32  	%r145, %r127, %r37;
	shl.b32 	%r146, %r145, 2;
	add.s32 	%r38, %r140, %r146;
	shr.u32 	%r147, %r3, 1;
	and.b32  	%r148, %r3, 1;
	mad.lo.s32 	%r39, %r147, %r20, %r148;
	shr.u32 	%r149, %r26, 1;
	and.b32  	%r150, %r26, 1;
	mad.lo.s32 	%r40, %r149, %r20, %r150;
	mul.wide.u32 	%rd22, %r2, 4;
	add.s64 	%rd4, %rd2, %rd22;
	mul.wide.u32 	%rd23, %r2, 8;
	add.s64 	%rd5, %rd2, %rd23;
	mul.wide.u32 	%rd24, %r2, 12;
	add.s64 	%rd6, %rd2, %rd24;
	cvt.u64.u32 	%rd26, %r24;
$L__BB237_8:
	setp.gt.u32 	%p8, %r1, 31;
	@%p8 bra 	$L__BB237_22;
	setp.eq.s32 	%p9, %r22, 0;
	mul.lo.s32 	%r42, %r268, %r82;
	mov.u32 	%r269, %r1;
	@%p9 bra 	$L__BB237_13;
	setp.eq.s32 	%p10, %r22, 1;
	add.s32 	%r151, %r42, %r17;
	add.s32 	%r152, %r151, %r1;
	mul.wide.s32 	%rd25, %r152, 4;
	add.s64 	%rd7, %rd2, %rd25;
	ld.global.u32 	%r153, [%rd7];
	st.shared.u32 	[%r23], %r153;
	mov.u32 	%r269, %r3;
	@%p10 bra 	$L__BB237_13;
	setp.eq.s32 	%p11, %r22, 2;
	add.s64 	%rd8, %rd7, %rd26;
	ld.global.u32 	%r154, [%rd8];
	st.shared.u32 	[%r25], %r154;
	mov.u32 	%r269, %r26;
	@%p11 bra 	$L__BB237_13;
	add.s64 	%rd28, %rd8, %rd26;
	ld.global.u32 	%r155, [%rd28];
	add.s32 	%r156, %r25, %r24;
	st.shared.u32 	[%r156], %r155;
	mov.u32 	%r269, %r27;
$L__BB237_13:
	setp.lt.u32 	%p12, %r21, 3;
	@%p12 bra 	$L__BB237_16;
	shl.b32 	%r157, %r269, 2;
	mov.u32 	%r158, _ZZ9cuda_gemmIiLi256ELi2ELi1ELi32ELi16ELi16ELi32ELi0ELi1EEviiiPT_S1_S1_iiE3Ash;
	add.s32 	%r272, %r158, %r157;
	add.s32 	%r159, %r17, %r269;
	add.s32 	%r271, %r159, %r42;
$L__BB237_15:
	mul.wide.s32 	%rd29, %r271, 4;
	add.s64 	%rd30, %rd4, %rd29;
	add.s64 	%rd31, %rd5, %rd29;
	add.s64 	%rd32, %rd6, %rd29;
	add.s64 	%rd33, %rd2, %rd29;
	ld.global.u32 	%r160, [%rd33];
	st.shared.u32 	[%r272], %r160;
	ld.global.u32 	%r161, [%rd30];
	add.s32 	%r162, %r272, %r24;
	st.shared.u32 	[%r162], %r161;
	ld.global.u32 	%r163, [%rd31];
	shl.b32 	%r164, %r2, 3;
	add.s32 	%r165, %r272, %r164;
	st.shared.u32 	[%r165], %r163;
	ld.global.u32 	%r166, [%rd32];
	mad.lo.s32 	%r167, %r2, 12, %r272;
	st.shared.u32 	[%r167], %r166;
	add.s32 	%r269, %r269, %r24;
	shl.b32 	%r168, %r2, 4;
	add.s32 	%r272, %r272, %r168;
	add.s32 	%r271, %r271, %r24;
	setp.lt.u32 	%p13, %r269, 32;
	@%p13 bra 	$L__BB237_15;
$L__BB237_16:
	setp.eq.s32 	%p14, %r22, 0;
	mov.u32 	%r270, %r1;
	@%p14 bra 	$L__BB237_20;
	setp.eq.s32 	%p15, %r22, 1;
	mov.b32 	%r169, 0;
	st.shared.u32 	[%r28], %r169;
	mov.u32 	%r270, %r3;
	@%p15 bra 	$L__BB237_20;
	setp.eq.s32 	%p16, %r22, 2;
	mov.b32 	%r170, 0;
	st.shared.u32 	[%r29], %r170;
	mov.u32 	%r270, %r26;
	@%p16 bra 	$L__BB237_20;
	mov.b32 	%r171, 0;
	st.shared.u32 	[%r30], %r171;
	mov.u32 	%r270, %r27;
$L__BB237_20:
	setp.lt.u32 	%p17, %r21, 3;
	@%p17 bra 	$L__BB237_22;
$L__BB237_21:
	shl.b32 	%r172, %r270, 2;
	mov.u32 	%r173, _ZZ9cuda_gemmIiLi256ELi2ELi1ELi32ELi16ELi16ELi32ELi0ELi1EEviiiPT_S1_S1_iiE3Csh;
	add.s32 	%r174, %r173, %r172;
	mov.b32 	%r175, 0;
	st.shared.u32 	[%r174], %r175;
	add.s32 	%r176, %r174, %r24;
	st.shared.u32 	[%r176], %r175;
	add.s32 	%r177, %r176, %r24;
	st.shared.u32 	[%r177], %r175;
	add.s32 	%r178, %r177, %r24;
	st.shared.u32 	[%r178], %r175;
	add.s32 	%r270, %r24, %r270;
	setp.lt.u32 	%p18, %r270, 32;
	@%p18 bra 	$L__BB237_21;
$L__BB237_22:
	setp.gt.u32 	%p19, %r1, 31;
	bar.sync 	0;
	@%p19 bra 	$L__BB237_25;
	shr.u32 	%r275, %r1, 1;
	mov.u32 	%r179, _ZZ9cuda_gemmIiLi256ELi2ELi1ELi32ELi16ELi16ELi32ELi0ELi1EEviiiPT_S1_S1_iiE3Ash;
	mad.lo.s32 	%r180, %r13, 68, %r179;
	ld.shared.u32 	%r56, [%r180];
	ld.shared.u32 	%r57, [%r180+4];
	ld.shared.u32 	%r58, [%r180+8];
	ld.shared.u32 	%r59, [%r180+12];
	ld.shared.u32 	%r60, [%r180+16];
	ld.shared.u32 	%r61, [%r180+20];
	ld.shared.u32 	%r62, [%r180+24];
	ld.shared.u32 	%r63, [%r180+28];
	ld.shared.u32 	%r64, [%r36];
	ld.shared.u32 	%r65, [%r180+36];
	ld.shared.u32 	%r66, [%r180+40];
	ld.shared.u32 	%r67, [%r180+44];
	ld.shared.u32 	%r68, [%r180+48];
	ld.shared.u32 	%r69, [%r180+52];
	ld.shared.u32 	%r70, [%r180+56];
	ld.shared.u32 	%r71, [%r38];
$L__BB237_24:
	mad.lo.s32 	%r181, %r275, 68, %r18;
	ld.shared.u32 	%r182, [%r181];
	shfl.sync.idx.b32	%r183|%p20, %r182, %r13, 4127, -1;
	mul.lo.s32 	%r184, %r183, %r56;
	add.s32 	%r185, %r13, 1;
	shfl.sync.idx.b32	%r186|%p21, %r182, %r185, 4127, -1;
	mad.lo.s32 	%r187, %r186, %r57, %r184;
	or.b32  	%r188, %r13, 2;
	shfl.sync.idx.b32	%r189|%p22, %r182, %r188, 4127, -1;
	mad.lo.s32 	%r190, %r189, %r58, %r187;
	shfl.sync.idx.b32	%r191|%p23, %r182, %r31, 4127, -1;
	mad.lo.s32 	%r192, %r191, %r59, %r190;
	shfl.sync.idx.b32	%r193|%p24, %r182, %r32, 4127, -1;
	mad.lo.s32 	%r194, %r193, %r60, %r192;
	add.s32 	%r195, %r13, 5;
	shfl.sync.idx.b32	%r196|%p25, %r182, %r195, 4127, -1;
	mad.lo.s32 	%r197, %r196, %r61, %r194;
	shfl.sync.idx.b32	%r198|%p26, %r182, %r33, 4127, -1;
	mad.lo.s32 	%r199, %r198, %r62, %r197;
	shfl.sync.idx.b32	%r200|%p27, %r182, %r34, 4127, -1;
	mad.lo.s32 	%r201, %r200, %r63, %r199;
	shfl.sync.idx.b32	%r202|%p28, %r182, %r35, 4127, -1;
	mad.lo.s32 	%r203, %r202, %r64, %r201;
	add.s32 	%r204, %r13, 9;
	shfl.sync.idx.b32	%r205|%p29, %r182, %r204, 4127, -1;
	mad.lo.s32 	%r206, %r205, %r65, %r203;
	or.b32  	%r207, %r13, 10;
	shfl.sync.idx.b32	%r208|%p30, %r182, %r207, 4127, -1;
	mad.lo.s32 	%r209, %r208, %r66, %r206;
	add.s32 	%r210, %r13, 11;
	shfl.sync.idx.b32	%r211|%p31, %r182, %r210, 4127, -1;
	mad.lo.s32 	%r212, %r211, %r67, %r209;
	or.b32  	%r213, %r13, 12;
	shfl.sync.idx.b32	%r214|%p32, %r182, %r213, 4127, -1;
	mad.lo.s32 	%r215, %r214, %r68, %r212;
	add.s32 	%r216, %r13, 13;
	shfl.sync.idx.b32	%r217|%p33, %r182, %r216, 4127, -1;
	mad.lo.s32 	%r218, %r217, %r69, %r215;
	or.b32  	%r219, %r13, 14;
	shfl.sync.idx.b32	%r220|%p34, %r182, %r219, 4127, -1;
	mad.lo.s32 	%r221, %r220, %r70, %r218;
	shfl.sync.idx.b32	%r222|%p35, %r182, %r37, 4127, -1;
	mad.lo.s32 	%r223, %r222, %r71, %r221;
	shl.b32 	%r224, %r13, 2;
	shl.b32 	%r225, %r275, 3;
	or.b32  	%r226, %r225, %r224;
	mov.u32 	%r227, _ZZ9cuda_gemmIiLi256ELi2ELi1ELi32ELi16ELi16ELi32ELi0ELi1EEviiiPT_S1_S1_iiE3Csh;
	add.s32 	%r228, %r227, %r226;
	ld.shared.u32 	%r229, [%r228];
	add.s32 	%r230, %r229, %r223;
	st.shared.u32 	[%r228], %r230;
	shr.u32 	%r231, %r2, 1;
	add.s32 	%r275, %r275, %r231;
	setp.lt.u32 	%p36, %r275, 16;
	@%p36 bra 	$L__BB237_24;
$L__BB237_25:
	setp.gt.u32 	%p37, %r1, 31;
	bar.sync 	0;
	@%p37 bra 	$L__BB237_33;
	setp.eq.s32 	%p38, %r22, 0;
	mad.lo.s32 	%r74, %r268, %r81, %r19;
	mov.u32 	%r276, %r1;
	@%p38 bra 	$L__BB237_30;
	setp.eq.s32 	%p39, %r22, 1;
	shr.u32 	%r232, %r1, 1;
	mad.lo.s32 	%r233, %r232, %r20, %r13;
	add.s32 	%r234, %r74, %r233;
	ld.shared.u32 	%r235, [%r28];
	mul.wide.s32 	%rd34, %r234, 4;
	add.s64 	%rd35, %rd3, %rd34;
	st.global.u32 	[%rd35], %r235;
	mov.u32 	%r276, %r3;
	@%p39 bra 	$L__BB237_30;
	setp.eq.s32 	%p40, %r22, 2;
	add.s32 	%r236, %r74, %r39;
	ld.shared.u32 	%r237, [%r29];
	mul.wide.s32 	%rd36, %r236, 4;
	add.s64 	%rd37, %rd3, %rd36;
	st.global.u32 	[%rd37], %r237;
	mov.u32 	%r276, %r26;
	@%p40 bra 	$L__BB237_30;
	add.s32 	%r238, %r74, %r40;
	ld.shared.u32 	%r239, [%r30];
	mul.wide.s32 	%rd38, %r238, 4;
	add.s64 	%rd39, %rd3, %rd38;
	st.global.u32 	[%rd39], %r239;
	mov.u32 	%r276, %r27;
$L__BB237_30:
	setp.lt.u32 	%p41, %r21, 3;
	@%p41 bra 	$L__BB237_33;
	and.b32  	%r240, %r276, 1;
	add.s32 	%r241, %r2, %r276;
	and.b32  	%r242, %r241, 1;
	add.s32 	%r76, %r74, %r240;
	add.s32 	%r77, %r74, %r242;
$L__BB237_32:
	shr.u32 	%r243, %r276, 1;
	mad.lo.s32 	%r244, %r243, %r20, %r76;
	shl.b32 	%r245, %r276, 2;
	mov.u32 	%r246, _ZZ9cuda_gemmIiLi256ELi2ELi1ELi32ELi16ELi16ELi32ELi0ELi1EEviiiPT_S1_S1_iiE3Csh;
	add.s32 	%r247, %r246, %r245;
	ld.shared.u32 	%r248, [%r247];
	mul.wide.s32 	%rd40, %r244, 4;
	add.s64 	%rd41, %rd3, %rd40;
	st.global.u32 	[%rd41], %r248;
	add.s32 	%r249, %r276, %r2;
	shr.u32 	%r250, %r249, 1;
	mad.lo.s32 	%r251, %r250, %r20, %r77;
	add.s32 	%r252, %r247, %r24;
	ld.shared.u32 	%r253, [%r252];
	mul.wide.s32 	%rd42, %r251, 4;
	add.s64 	%rd43, %rd3, %rd42;
	st.global.u32 	[%rd43], %r253;
	add.s32 	%r254, %r249, %r2;
	shr.u32 	%r255, %r254, 1;
	mad.lo.s32 	%r256, %r255, %r20, %r76;
	add.s32 	%r257, %r252, %r24;
	ld.shared.u32 	%r258, [%r257];
	mul.wide.s32 	%rd44, %r256, 4;
	add.s64 	%rd45, %rd3, %rd44;
	st.global.u32 	[%rd45], %r258;
	add.s32 	%r259, %r254, %r2;
	shr.u32 	%r260, %r259, 1;
	mad.lo.s32 	%r261, %r260, %r20, %r77;
	add.s32 	%r262, %r257, %r24;
	ld.shared.u32 	%r263, [%r262];
	mul.wide.s32 	%rd46, %r261, 4;
	add.s64 	%rd47, %rd3, %rd46;
	st.global.u32 	[%rd47], %r263;
	add.s32 	%r276, %r259, %r2;
	setp.lt.u32 	%p42, %r276, 32;
	@%p42 bra 	$L__BB237_32;
$L__BB237_33:
	add.s32 	%r268, %r268, %r15;
	setp.lt.u32 	%p43, %r268, %r16;
	@%p43 bra 	$L__BB237_8;
$L__BB237_34:
	ret;

}
	// .globl	_Z9cuda_gemmIiLi256ELi2ELi1ELi32ELi16ELi16ELi32ELi1ELi0EEviiiPT_S1_S1_ii
.visible .entry _Z9cuda_gemmIiLi256ELi2ELi1ELi32ELi16ELi16ELi32ELi1ELi0EEviiiPT_S1_S1_ii(
	.param .u32 _Z9cuda_gemmIiLi256ELi2ELi1ELi32ELi16ELi16ELi32ELi1ELi0EEviiiPT_S1_S1_ii_param_0,
	.param .u32 _Z9cuda_gemmIiLi256ELi2ELi1ELi32ELi16ELi16ELi32ELi1ELi0EEviiiPT_S1_S1_ii_param_1,
	.param .u32 _Z9cuda_gemmIiLi256ELi2ELi1ELi32ELi16ELi16ELi32ELi1ELi0EEviiiPT_S1_S1_ii_param_2,
	.param .u64 .ptr .align 1 _Z9cuda_gemmIiLi256ELi2ELi1ELi32ELi16ELi16ELi32ELi1ELi0EEviiiPT_S1_S1_ii_param_3,
	.param .u64 .ptr .align 1 _Z9cuda_gemmIiLi256ELi2ELi1ELi32ELi16ELi16ELi32ELi1ELi0EEviiiPT_S1_S1_ii_param_4,
	.param .u64 .ptr .align 1 _Z9cuda_gemmIiLi256ELi2ELi1ELi32ELi16ELi16ELi32ELi1ELi0EEviiiPT_S1_S1_ii_param_5,
	.param .u32 _Z9cuda_gemmIiLi256ELi2ELi1ELi32ELi16ELi16ELi32ELi1ELi0EEviiiPT_S1_S1_ii_param_6,
	.param .u32 _Z9cuda_gemmIiLi256ELi2ELi1ELi32ELi16ELi16ELi32ELi1ELi0EEviiiPT_S1_S1_ii_param_7
)
.maxntid 256
{
	.reg .pred 	%p<199>;
	.reg .b32 	%r<1015>;
	.reg .b64 	%rd<35>;
	// demoted variable
	.shared .align 128 .b8 _ZZ9cuda_gemmIiLi256ELi2ELi1ELi32ELi16ELi16ELi32ELi1ELi0EEviiiPT_S1_S1_iiE11kron_fac_sh[1088];
	// demoted variable
	.shared .align 128 .b8 _ZZ9cuda_gemmIiLi256ELi2ELi1ELi32ELi16ELi16ELi32ELi1ELi0EEviiiPT_S1_S1_iiE3Ash[128];
	// demoted variable
	.shared .align 128 .b8 _ZZ9cuda_gemmIiLi256ELi2ELi1ELi32ELi16ELi16ELi32ELi1ELi0EEviiiPT_S1_S1_iiE3Csh[128];
	ld.param.u64 	%rd9, [_Z9cuda_gemmIiLi256ELi2ELi1ELi32ELi16ELi16ELi32ELi1ELi0EEviiiPT_S1_S1_ii_param_3];
	ld.param.u64 	%rd8, [_Z9cuda_gemmIiLi256ELi2ELi1ELi32ELi16ELi16ELi32ELi1ELi0EEviiiPT_S1_S1_ii_param_4];
	ld.param.u64 	%rd10, [_Z9cuda_gemmIiLi256ELi2ELi1ELi32ELi16ELi16ELi32ELi1ELi0EEviiiPT_S1_S1_ii_param_5];
	ld.param.u32 	%r371, [_Z9cuda_gemmIiLi256ELi2ELi1ELi32ELi16ELi16ELi32ELi1ELi0EEviiiPT_S1_S1_ii_param_6];
	ld.param.u32 	%r372, [_Z9cuda_gemmIiLi256ELi2ELi1ELi32ELi16ELi16ELi32ELi1ELi0EEviiiPT_S1_S1_ii_param_7];
	cvta.to.global.u64 	%rd1, %rd9;
	cvta.to.global.u64 	%rd2, %rd10;
	mov.u32 	%r1, %tid.x;
	and.b32  	%r2, %r1, 31;
	setp.lt.s32 	%p1, %r372, 16;
	shr.u32 	%r3, %r372, 4;
	selp.b32 	%r4, 1, %r3, %p1;
	mul.lo.s32 	%r5, %r372, %r371;
	setp.ge.u32 	%p2, %r1, %r5;
	@%p2 bra 	$L__BB238_3;
	mov.u32 	%r6, %ntid.x;
	cvta.to.global.u64 	%rd3, %rd8;
	mov.u32 	%r821, %r1;
$L__BB238_2:
	mul.wide.u32 	%rd11, %r821, 4;
	add.s64 	%rd12, %rd3, %rd11;
	ld.global.u32 	%r373, [%rd12];
	rem.u32 	%r374, %r821, %r371;
	mov.u32 	%r375, _ZZ9cuda_gemmIiLi256ELi2ELi1ELi32ELi16ELi16ELi32ELi1ELi0EEviiiPT_S1_S1_iiE11kron_fac_sh;
	mad.lo.s32 	%r376, %r374, 68, %r375;
	div.u32 	%r377, %r821, %r372;
	shl.b32 	%r378, %r377, 2;
	add.s32 	%r379, %r376, %r378;
	st.shared.u32 	[%r379], %r373;
	add.s32 	%r821, %r821, %r6;
	setp.lt.u32 	%p3, %r821, %r5;
	@%p3 bra 	$L__BB238_2;
$L__BB238_3:
	div.s32 	%r9, 32, %r372;
	mul.lo.s32 	%r380, %r9, %r4;
	min.s32 	%r10, %r380, 256;
	div.u32 	%r12, %r1, %r10;
	mul.lo.s32 	%r381, %r12, %r10;
	sub.s32 	%r382, %r1, %r381;
	div.u32 	%r11, %r382, %r4;
	mov.u32 	%r13, %ntid.x;
	div.u32 	%r14, %r13, %r10;
	mov.u32 	%r838, %ctaid.y;
	mov.u32 	%r383, %nctaid.y;
	shl.b32 	%r384, %r383, 1;
	setp.ge.u32 	%p4, %r838, %r384;
	@%p4 bra 	$L__BB238_241;
	and.b32  	%r16, %r11, 15;
	rem.u32 	%r386, %r1, %r4;
	shl.b32 	%r17, %r386, 4;
	min.s32 	%r18, %r371, 16;
	shl.b32 	%r387, %r372, 8;
	sub.s32 	%r19, 8223, %r387;
	shl.b32 	%r388, %r4, 8;
	sub.s32 	%r20, 8223, %r388;
	add.s32 	%r21, %r1, %r13;
	max.u32 	%r389, %r21, 32;
	setp.lt.u32 	%p5, %r21, 32;
	selp.u32 	%r390, 1, 0, %p5;
	add.s32 	%r391, %r21, %r390;
	sub.s32 	%r392, %r389, %r391;
	div.u32 	%r393, %r392, %r13;
	add.s32 	%r22, %r393, %r390;
	add.s32 	%r394, %r22, 1;
	and.b32  	%r23, %r394, 3;
	shl.b32 	%r24, %r13, 2;
	add.s32 	%r25, %r21, %r13;
	add.s32 	%r26, %r25, %r13;
	add.s32 	%r395, %r11, 2;
	and.b32  	%r27, %r395, 15;
	add.s32 	%r396, %r11, 3;
	and.b32  	%r28, %r396, 15;
	add.s32 	%r397, %r11, 9;
	and.b32  	%r29, %r397, 15;
	add.s32 	%r398, %r11, 10;
	and.b32  	%r30, %r398, 15;
	add.s32 	%r399, %r11, 11;
	and.b32  	%r31, %r399, 15;
	add.s32 	%r400, %r11, 12;
	and.b32  	%r32, %r400, 15;
	add.s32 	%r401, %r11, 13;
	and.b32  	%r33, %r401, 15;
	add.s32 	%r402, %r11, 14;
	and.b32  	%r34, %r402, 15;
	add.s32 	%r403, %r11, -1;
	and.b32  	%r35, %r403, 15;
	setp.lt.s32 	%p6, %r16, %r372;
	selp.b32 	%r404, 0, %r372, %p6;
	sub.s32 	%r36, %r16, %r404;
	add.s32 	%r405, %r16, 1;
	setp.lt.s32 	%p7, %r405, %r372;
	selp.b32 	%r406, 0, %r372, %p7;
	sub.s32 	%r37, %r405, %r406;
	add.s32 	%r407, %r16, 2;
	setp.lt.s32 	%p8, %r407, %r372;
	selp.b32 	%r408, 0, %r372, %p8;
	sub.s32 	%r38, %r407, %r408;
	add.s32 	%r409, %r16, 3;
	setp.lt.s32 	%p9, %r409, %r372;
	selp.b32 	%r410, 0, %r372, %p9;
	sub.s32 	%r39, %r409, %r410;
	add.s32 	%r411, %r16, 4;
	setp.lt.s32 	%p10, %r411, %r372;
	selp.b32 	%r412, 0, %r372, %p10;
	sub.s32 	%r40, %r411, %r412;
	add.s32 	%r413, %r16, 5;
	setp.lt.s32 	%p11, %r413, %r372;
	selp.b32 	%r414, 0, %r372, %p11;
	sub.s32 	%r41, %r413, %r414;
	add.s32 	%r415, %r16, 6;
	setp.lt.s32 	%p12, %r415, %r372;
	selp.b32 	%r416, 0, %r372, %p12;
	sub.s32 	%r42, %r415, %r416;
	add.s32 	%r417, %r16, 7;
	setp.lt.s32 	%p13, %r417, %r372;
	selp.b32 	%r418, 0, %r372, %p13;
	sub.s32 	%r43, %r417, %r418;
	add.s32 	%r419, %r16, 8;
	setp.lt.s32 	%p14, %r419, %r372;
	selp.b32 	%r420, 0, %r372, %p14;
	sub.s32 	%r44, %r419, %r420;
	add.s32 	%r421, %r16, 9;
	setp.lt.s32 	%p15, %r421, %r372;
	selp.b32 	%r422, 0, %r372, %p15;
	sub.s32 	%r45, %r421, %r422;
	add.s32 	%r423, %r16, 10;
	setp.lt.s32 	%p16, %r423, %r372;
	selp.b32 	%r424, 0, %r372, %p16;
	sub.s32 	%r46, %r423, %r424;
	add.s32 	%r425, %r16, 11;
	setp.lt.s32 	%p17, %r425, %r372;
	selp.b32 	%r426, 0, %r372, %p17;
	sub.s32 	%r47, %r425, %r426;
	add.s32 	%r427, %r16, 12;
	setp.lt.s32 	%p18, %r427, %r372;
	selp.b32 	%r428, 0, %r372, %p18;
	sub.s32 	%r48, %r427, %r428;
	add.s32 	%r429, %r16, 13;
	setp.lt.s32 	%p19, %r429, %r372;
	selp.b32 	%r430, 0, %r372, %p19;
	sub.s32 	%r49, %r429, %r430;
	add.s32 	%r431, %r16, 14;
	setp.lt.s32 	%p20, %r431, %r372;
	selp.b32 	%r432, 0, %r372, %p20;
	sub.s32 	%r50, %r431, %r432;
	add.s32 	%r433, %r16, 15;
	setp.lt.s32 	%p21, %r433, %r372;
	selp.b32 	%r434, 0, %r372, %p21;
	sub.s32 	%r51, %r433, %r434;
	cvt.u64.u32 	%rd14, %r24;
$L__BB238_5:
	setp.gt.u32 	%p22, %r1, 31;
	@%p22 bra 	$L__BB238_19;
	setp.eq.s32 	%p23, %r23, 0;
	shl.b32 	%r69, %r838, 5;
	mov.u32 	%r839, %r1;
	@%p23 bra 	$L__BB238_10;
	setp.eq.s32 	%p24, %r23, 1;
	add.s32 	%r435, %r69, %r1;
	mul.wide.s32 	%rd13, %r435, 4;
	add.s64 	%rd4, %rd1, %rd13;
	ld.global.u32 	%r436, [%rd4];
	shl.b32 	%r437, %r1, 2;
	mov.u32 	%r438, _ZZ9cuda_gemmIiLi256ELi2ELi1ELi32ELi16ELi16ELi32ELi1ELi0EEviiiPT_S1_S1_iiE3Ash;
	add.s32 	%r439, %r438, %r437;
	st.shared.u32 	[%r439], %r436;
	mov.u32 	%r839, %r21;
	@%p24 bra 	$L__BB238_10;
	setp.eq.s32 	%p25, %r23, 2;
	add.s64 	%rd5, %rd4, %rd14;
	ld.global.u32 	%r440, [%rd5];
	add.s32 	%r444, %r439, %r24;
	st.shared.u32 	[%r444], %r440;
	mov.u32 	%r839, %r25;
	@%p25 bra 	$L__BB238_10;
	add.s64 	%rd16, %rd5, %rd14;
	ld.global.u32 	%r445, [%rd16];
	add.s32 	%r450, %r444, %r24;
	st.shared.u32 	[%r450], %r445;
	mov.u32 	%r839, %r26;
$L__BB238_10:
	setp.lt.u32 	%p26, %r22, 3;
	@%p26 bra 	$L__BB238_13;
	shl.b32 	%r451, %r839, 2;
	mov.u32 	%r452, _ZZ9cuda_gemmIiLi256ELi2ELi1ELi32ELi16ELi16ELi32ELi1ELi0EEviiiPT_S1_S1_iiE3Ash;
	add.s32 	%r842, %r452, %r451;
	add.s32 	%r841, %r839, %r69;
$L__BB238_12:
	mul.wide.s32 	%rd17, %r841, 4;
	mov.u32 	%r453, %ntid.x;
	mul.wide.u32 	%rd18, %r453, 4;
	add.s64 	%rd19, %rd1, %rd17;
	add.s64 	%rd20, %rd19, %rd18;
	mul.wide.u32 	%rd21, %r453, 8;
	add.s64 	%rd22, %rd19, %rd21;
	mul.wide.u32 	%rd23, %r453, 12;
	add.s64 	%rd24, %rd19, %rd23;
	ld.global.u32 	%r454, [%rd19];
	st.shared.u32 	[%r842], %r454;
	ld.global.u32 	%r455, [%rd20];
	add.s32 	%r456, %r842, %r24;
	st.shared.u32 	[%r456], %r455;
	ld.global.u32 	%r457, [%rd22];
	shl.b32 	%r458, %r453, 3;
	add.s32 	%r459, %r842, %r458;
	st.shared.u32 	[%r459], %r457;
	ld.global.u32 	%r460, [%rd24];
	mad.lo.s32 	%r461, %r453, 12, %r842;
	st.shared.u32 	[%r461], %r460;
	add.s32 	%r839, %r839, %r24;
	shl.b32 	%r462, %r453, 4;
	add.s32 	%r842, %r842, %r462;
	add.s32 	%r841, %r841, %r24;
	setp.lt.u32 	%p27, %r839, 32;
	@%p27 bra 	$L__BB238_12;
$L__BB238_13:
	mov.u32 	%r840, %r1;
	@%p23 bra 	$L__BB238_17;
	setp.eq.s32 	%p29, %r23, 1;
	shl.b32 	%r463, %r1, 2;
	mov.u32 	%r464, _ZZ9cuda_gemmIiLi256ELi2ELi1ELi32ELi16ELi16ELi32ELi1ELi0EEviiiPT_S1_S1_iiE3Csh;
	add.s32 	%r465, %r464, %r463;
	mov.b32 	%r466, 0;
	st.shared.u32 	[%r465], %r466;
	mov.u32 	%r840, %r21;
	@%p29 bra 	$L__BB238_17;
	setp.eq.s32 	%p30, %r23, 2;
	add.s32 	%r470, %r465, %r24;
	mov.b32 	%r471, 0;
	st.shared.u32 	[%r470], %r471;
	mov.u32 	%r840, %r25;
	@%p30 bra 	$L__BB238_17;
	add.s32 	%r476, %r470, %r24;
	mov.b32 	%r477, 0;
	st.shared.u32 	[%r476], %r477;
	mov.u32 	%r840, %r26;
$L__BB238_17:
	@%p26 bra 	$L__BB238_19;
$L__BB238_18:
	shl.b32 	%r478, %r840, 2;
	mov.u32 	%r479, _ZZ9cuda_gemmIiLi256ELi2ELi1ELi32ELi16ELi16ELi32ELi1ELi0EEviiiPT_S1_S1_iiE3Csh;
	add.s32 	%r480, %r479, %r478;
	mov.b32 	%r481, 0;
	st.shared.u32 	[%r480], %r481;
	add.s32 	%r482, %r480, %r24;
	st.shared.u32 	[%r482], %r481;
	add.s32 	%r483, %r482, %r24;
	st.shared.u32 	[%r483], %r481;
	add.s32 	%r484, %r483, %r24;
	st.shared.u32 	[%r484], %r481;
	add.s32 	%r840, %r24, %r840;
	setp.lt.u32 	%p32, %r840, 32;
	@%p32 bra 	$L__BB238_18;
$L__BB238_19:
	setp.lt.s32 	%p33, %r9, 1;
	bar.sync 	0;
	@%p33 bra 	$L__BB238_233;
	setp.ne.s32 	%p34, %r4, 1;
	@%p34 bra 	$L__BB238_90;
	mov.b32 	%r861, 0;
$L__BB238_22:
	setp.lt.s32 	%p141, %r372, 1;
	add.s32 	%r99, %r861, %r11;
	mad.lo.s32 	%r100, %r99, %r372, %r17;
	@%p141 bra 	$L__BB238_24;
	add.s32 	%r690, %r100, %r16;
	shl.b32 	%r691, %r690, 2;
	mov.u32 	%r692, _ZZ9cuda_gemmIiLi256ELi2ELi1ELi32ELi16ELi16ELi32ELi1ELi0EEviiiPT_S1_S1_iiE3Ash;
	add.s32 	%r693, %r692, %r691;
	ld.shared.u32 	%r1012, [%r693];
$L__BB238_24:
	setp.lt.s32 	%p142, %r372, 2;
	@%p142 bra 	$L__BB238_26;
	add.s32 	%r694, %r11, 1;
	and.b32  	%r695, %r694, 15;
	add.s32 	%r696, %r100, %r695;
	shl.b32 	%r697, %r696, 2;
	mov.u32 	%r698, _ZZ9cuda_gemmIiLi256ELi2ELi1ELi32ELi16ELi16ELi32ELi1ELi0EEviiiPT_S1_S1_iiE3Ash;
	add.s32 	%r699, %r698, %r697;
	ld.shared.u32 	%r1011, [%r699];
$L__BB238_26:
	setp.lt.s32 	%p143, %r372, 3;
	@%p143 bra 	$L__BB238_28;
	add.s32 	%r700, %r100, %r27;
	shl.b32 	%r701, %r700, 2;
	mov.u32 	%r702, _ZZ9cuda_gemmIiLi256ELi2ELi1ELi32ELi16ELi16ELi32ELi1ELi0EEviiiPT_S1_S1_iiE3Ash;
	add.s32 	%r703, %r702, %r701;
	ld.shared.u32 	%r1010, [%r703];
$L__BB238_28:
	setp.lt.s32 	%p144, %r372, 4;
	@%p144 bra 	$L__BB238_30;
	add.s32 	%r704, %r100, %r28;
	shl.b32 	%r705, %r704, 2;
	mov.u32 	%r706, _ZZ9cuda_gemmIiLi256ELi2ELi1ELi32ELi16ELi16ELi32ELi1ELi0EEviiiPT_S1_S1_iiE3Ash;
	add.s32 	%r707, %r706, %r705;
	ld.shared.u32 	%r1009, [%r707];
$L__BB238_30:
	setp.lt.s32 	%p145, %r372, 5;
	@%p145 bra 	$L__BB238_32;
	add.s32 	%r708, %r11, 4;
	and.b32  	%r709, %r708, 15;
	add.s32 	%r710, %r100, %r709;
	shl.b32 	%r711, %r710, 2;
	mov.u32 	%r712, _ZZ9cuda_gemmIiLi256ELi2ELi1ELi32ELi16ELi16ELi32ELi1ELi0EEviiiPT_S1_S1_iiE3Ash;
	add.s32 	%r713, %r712, %r711;
	ld.shared.u32 	%r1008, [%r713];
$L__BB238_32:
	setp.lt.s32 	%p146, %r372, 6;
	@%p146 bra 	$L__BB238_34;
	add.s32 	%r714, %r11, 5;
	and.b32  	%r715, %r714, 15;
	add.s32 	%r716, %r100, %r715;
	shl.b32 	%r717, %r716, 2;
	mov.u32 	%r718, _ZZ9cuda_gemmIiLi256ELi2ELi1ELi32ELi16ELi16ELi32ELi1ELi0EEviiiPT_S1_S1_iiE3Ash;
	add.s32 	%r719, %r718, %r717;
	ld.shared.u32 	%r1007, [%r719];
$L__BB238_34:
	setp.lt.s32 	%p147, %r372, 7;
	@%p147 bra 	$L__BB238_36;
	add.s32 	%r720, %r11, 6;
	and.b32  	%r721, %r720, 15;
	add.s32 	%r722, %r100, %r721;
	shl.b32 	%r723, %r722, 2;
	mov.u32 	%r724, _ZZ9cuda_gemmIiLi256ELi2ELi1ELi32ELi16ELi16ELi32ELi1ELi0EEviiiPT_S1_S1_iiE3Ash;
	add.s32 	%r725, %r724, %r723;
	ld.shared.u32 	%r1006, [%r725];
$L__BB238_36:
	setp.lt.s32 	%p148, %r372, 8;
	@%p148 bra 	$L__BB238_38;
	add.s32 	%r726, %r11, 7;
	and.b32  	%r727, %r726, 15;
	add.s32 	%r728, %r100, %r727;
	shl.b32 	%r729, %r728, 2;
	mov.u32 	%r730, _ZZ9cuda_gemmIiLi256ELi2ELi1ELi32ELi16ELi16ELi32ELi1ELi0EEviiiPT_S1_S1_iiE3Ash;
	add.s32 	%r731, %r730, %r729;
	ld.shared.u32 	%r1005, [%r731];
$L__BB238_38:
	setp.lt.s32 	%p149, %r372, 9;
	@%p149 bra 	$L__BB238_40;
	xor.b32  	%r732, %r16, 8;
	add.s32 	%r733, %r100, %r732;
	shl.b32 	%r734, %r733, 2;
	mov.u32 	%r735, _ZZ9cuda_gemmIiLi256ELi2ELi1ELi32ELi16ELi16ELi32ELi1ELi0EEviiiPT_S1_S1_iiE3Ash;
	add.s32 	%r736, %r735, %r734;
	ld.shared.u32 	%r1004, [%r736];
$L__BB238_40:
	setp.lt.s32 	%p150, %r372, 10;
	@%p150 bra 	$L__BB238_42;
	add.s32 	%r737, %r100, %r29;
	shl.b32 	%r738, %r737, 2;
	mov.u32 	%r739, _ZZ9cuda_gemmIiLi256ELi2ELi1ELi32ELi16ELi16ELi32ELi1ELi0EEviiiPT_S1_S1_iiE3Ash;
	add.s32 	%r740, %r739, %r738;
	ld.shared.u32 	%r1003, [%r740];
$L__BB238_42:
	setp.lt.s32 	%p151, %r372, 11;
	@%p151 bra 	$L__BB238_44;
	add.s32 	%r741, %r100, %r30;
	shl.b32 	%r742, %r741, 2;
	mov.u32 	%r743, _ZZ9cuda_gemmIiLi256ELi2ELi1ELi32ELi16ELi16ELi32ELi1ELi0EEviiiPT_S1_S1_iiE3Ash;
	add.s32 	%r744, %r743, %r742;
	ld.shared.u32 	%r1002, [%r744];
$L__BB238_44:
	setp.lt.s32 	%p152, %r372, 12;
	@%p152 bra 	$L__BB238_46;
	add.s32 	%r745, %r100, %r31;
	shl.b32 	%r746, %r745, 2;
	mov.u32 	%r747, _ZZ9cuda_gemmIiLi256ELi2ELi1ELi32ELi16ELi16ELi32ELi1ELi0EEviiiPT_S1_S1_iiE3Ash;
	add.s32 	%r748, %r747, %r746;
	ld.shared.u32 	%r1001, [%r748];
$L__BB238_46:
	setp.lt.s32 	%p153, %r372, 13;
	@%p153 bra 	$L__BB238_48;
	add.s32 	%r749, %r100, %r32;
	shl.b32 	%r750, %r749, 2;
	mov.u32 	%r751, _ZZ9cuda_gemmIiLi256ELi2ELi1ELi32ELi16ELi16ELi32ELi1ELi0EEviiiPT_S1_S1_iiE3Ash;
	add.s32 	%r752, %r751, %r750;
	ld.shared.u32 	%r1000, [%r752];
$L__BB238_48:
	setp.lt.s32 	%p154, %r372, 14;
	@%p154 bra 	$L__BB238_50;
	add.s32 	%r753, %r100, %r33;
	shl.b32 	%r754, %r753, 2;
	mov.u32 	%r755, _ZZ9cuda_gemmIiLi256ELi2ELi1ELi32ELi16ELi16ELi32ELi1ELi0EEviiiPT_S1_S1_iiE3Ash;
	add.s32 	%r756, %r755, %r754;
	ld.shared.u32 	%r999, [%r756];
$L__BB238_50:
	setp.lt.s32 	%p155, %r372, 15;
	@%p155 bra 	$L__BB238_52;
	add.s32 	%r757, %r100, %r34;
	shl.b32 	%r758, %r757, 2;
	mov.u32 	%r759, _ZZ9cuda_gemmIiLi256ELi2ELi1ELi32ELi16ELi16ELi32ELi1ELi0EEviiiPT_S1_S1_iiE3Ash;
	add.s32 	%r760, %r759, %r758;
	ld.shared.u32 	%r998, [%r760];
$L__BB238_52:
	setp.lt.s32 	%p156, %r372, 16;
	@%p156 bra 	$L__BB238_54;
	add.s32 	%r761, %r100, %r35;
	shl.b32 	%r762, %r761, 2;
	mov.u32 	%r763, _ZZ9cuda_gemmIiLi256ELi2ELi1ELi32ELi16ELi16ELi32ELi1ELi0EEviiiPT_S1_S1_iiE3Ash;
	add.s32 	%r764, %r763, %r762;
	ld.shared.u32 	%r997, [%r764];
$L__BB238_54:
	setp.lt.s32 	%p157, %r12, %r18;
	@%p157 bra 	$L__BB238_56;
$L__BB238_55:
	add.s32 	%r861, %r861, %r10;
	setp.lt.s32 	%p191, %r861, %r9;
	@%p191 bra 	$L__BB238_22;
	bra.uni 	$L__BB238_233;
$L__BB238_56:
	rem.s32 	%r765, %r2, %r372;
	shl.b32 	%r766, %r765, 2;
	mov.u32 	%r767, _ZZ9cuda_gemmIiLi256ELi2ELi1ELi32ELi16ELi16ELi32ELi1ELi0EEviiiPT_S1_S1_iiE11kron_fac_sh;
	add.s32 	%r134, %r767, %r766;
	mov.u32 	%r878, %r12;
$L__BB238_57:
	mad.lo.s32 	%r769, %r878, 68, %r134;
	ld.shared.u32 	%r136, [%r769];
	mov.b32 	%r880, 0;
	@%p141 bra 	$L__BB238_59;
	shfl.sync.idx.b32	%r770|%p159, %r136, %r36, %r19, -1;
	mul.lo.s32 	%r880, %r770, %r1012;
$L__BB238_59:
	@%p142 bra 	$L__BB238_61;
	shfl.sync.idx.b32	%r771|%p161, %r136, %r37, %r19, -1;
	mad.lo.s32 	%r880, %r771, %r1011, %r880;
$L__BB238_61:
	@%p143 bra 	$L__BB238_63;
	shfl.sync.idx.b32	%r772|%p163, %r136, %r38, %r19, -1;
	mad.lo.s32 	%r880, %r772, %r1010, %r880;
$L__BB238_63:
	@%p144 bra 	$L__BB238_65;
	shfl.sync.idx.b32	%r773|%p165, %r136, %r39, %r19, -1;
	mad.lo.s32 	%r880, %r773, %r1009, %r880;
$L__BB238_65:
	@%p145 bra 	$L__BB238_67;
	shfl.sync.idx.b32	%r774|%p167, %r136, %r40, %r19, -1;
	mad.lo.s32 	%r880, %r774, %r1008, %r880;
$L__BB238_67:
	setp.lt.s32 	%p168, %r372, 6;
	@%p168 bra 	$L__BB238_69;
	shfl.sync.idx.b32	%r775|%p169, %r136, %r41, %r19, -1;
	mad.lo.s32 	%r880, %r775, %r1007, %r880;
$L__BB238_69:
	setp.lt.s32 	%p170, %r372, 7;
	@%p170 bra 	$L__BB238_71;
	shfl.sync.idx.b32	%r776|%p171, %r136, %r42, %r19, -1;
	mad.lo.s32 	%r880, %r776, %r1006, %r880;
$L__BB238_71:
	setp.lt.s32 	%p172, %r372, 8;
	@%p172 bra 	$L__BB238_73;
	shfl.sync.idx.b32	%r777|%p173, %r136, %r43, %r19, -1;
	mad.lo.s32 	%r880, %r777, %r1005, %r880;
$L__BB238_73:
	setp.lt.s32 	%p174, %r372, 9;
	@%p174 bra 	$L__BB238_75;
	shfl.sync.idx.b32	%r778|%p175, %r136, %r44, %r19, -1;
	mad.lo.s32 	%r880, %r778, %r1004, %r880;
$L__BB238_75:
	setp.lt.s32 	%p176, %r372, 10;
	@%p176 bra 	$L__BB238_77;
	shfl.sync.idx.b32	%r779|%p177, %r136, %r45, %r19, -1;
	mad.lo.s32 	%r880, %r779, %r1003, %r880;
$L__BB238_77:
	setp.lt.s32 	%p178, %r372, 11;
	@%p178 bra 	$L__BB238_79;
	shfl.sync.idx.b32	%r780|%p179, %r136, %r46, %r19, -1;
	mad.lo.s32 	%r880, %r780, %r1002, %r880;
$L__BB238_79:
	setp.lt.s32 	%p180, %r372, 12;
	@%p180 bra 	$L__BB238_81;
	shfl.sync.idx.b32	%r781|%p181, %r136, %r47, %r19, -1;
	mad.lo.s32 	%r880, %r781, %r1001, %r880;
$L__BB238_81:
	setp.lt.s32 	%p182, %r372, 13;
	@%p182 bra 	$L__BB238_83;
	shfl.sync.idx.b32	%r782|%p183, %r136, %r48, %r19, -1;
	mad.lo.s32 	%r880, %r782, %r1000, %r880;
$L__BB238_83:
	setp.lt.s32 	%p184, %r372, 14;
	@%p184 bra 	$L__BB238_85;
	shfl.sync.idx.b32	%r783|%p185, %r136, %r49, %r19, -1;
	mad.lo.s32 	%r880, %r783, %r999, %r880;
$L__BB238_85:
	setp.lt.s32 	%p186, %r372, 15;
	@%p186 bra 	$L__BB238_87;
	shfl.sync.idx.b32	%r784|%p187, %r136, %r50, %r19, -1;
	mad.lo.s32 	%r880, %r784, %r998, %r880;
$L__BB238_87:
	setp.lt.s32 	%p188, %r372, 16;
	@%p188 bra 	$L__BB238_89;
	shfl.sync.idx.b32	%r785|%p189, %r136, %r51, %r19, -1;
	mad.lo.s32 	%r880, %r785, %r997, %r880;
$L__BB238_89:
	mad.lo.s32 	%r786, %r878, %r9, %r99;
	shl.b32 	%r787, %r786, 2;
	mov.u32 	%r788, _ZZ9cuda_gemmIiLi256ELi2ELi1ELi32ELi16ELi16ELi32ELi1ELi0EEviiiPT_S1_S1_iiE3Csh;
	add.s32 	%r789, %r788, %r787;
	ld.shared.u32 	%r790, [%r789];
	add.s32 	%r791, %r790, %r880;
	st.shared.u32 	[%r789], %r791;
	add.s32 	%r878, %r878, %r14;
	setp.lt.s32 	%p190, %r878, %r18;
	@%p190 bra 	$L__BB238_57;
	bra.uni 	$L__BB238_55;
$L__BB238_90:
	setp.gt.u32 	%p35, %r372, 31;
	@%p35 bra 	$L__BB238_124;
	mov.b32 	%r963, 0;
$L__BB238_92:
	setp.eq.s32 	%p36, %r372, 0;
	add.s32 	%r279, %r963, %r11;
	mad.lo.s32 	%r280, %r279, %r372, %r17;
	@%p36 bra 	$L__BB238_94;
	add.s32 	%r486, %r280, %r16;
	shl.b32 	%r487, %r486, 2;
	mov.u32 	%r488, _ZZ9cuda_gemmIiLi256ELi2ELi1ELi32ELi16ELi16ELi32ELi1ELi0EEviiiPT_S1_S1_iiE3Ash;
	add.s32 	%r489, %r488, %r487;
	ld.shared.u32 	%r1012, [%r489];
$L__BB238_94:
	setp.lt.s32 	%p37, %r372, 2;
	@%p37 bra 	$L__BB238_96;
	add.s32 	%r490, %r11, 1;
	and.b32  	%r491, %r490, 15;
	add.s32 	%r492, %r280, %r491;
	shl.b32 	%r493, %r492, 2;
	mov.u32 	%r494, _ZZ9cuda_gemmIiLi256ELi2ELi1ELi32ELi16ELi16ELi32ELi1ELi0EEviiiPT_S1_S1_iiE3Ash;
	add.s32 	%r495, %r494, %r493;
	ld.shared.u32 	%r1011, [%r495];
$L__BB238_96:
	setp.lt.s32 	%p38, %r372, 3;
	@%p38 bra 	$L__BB238_98;
	add.s32 	%r496, %r280, %r27;
	shl.b32 	%r497, %r496, 2;
	mov.u32 	%r498, _ZZ9cuda_gemmIiLi256ELi2ELi1ELi32ELi16ELi16ELi32ELi1ELi0EEviiiPT_S1_S1_iiE3Ash;
	add.s32 	%r499, %r498, %r497;
	ld.shared.u32 	%r1010, [%r499];
$L__BB238_98:
	setp.lt.s32 	%p39, %r372, 4;
	@%p39 bra 	$L__BB238_100;
	add.s32 	%r500, %r280, %r28;
	shl.b32 	%r501, %r500, 2;
	mov.u32 	%r502, _ZZ9cuda_gemmIiLi256ELi2ELi1ELi32ELi16ELi16ELi32ELi1ELi0EEviiiPT_S1_S1_iiE3Ash;
	add.s32 	%r503, %r502, %r501;
	ld.shared.u32 	%r1009, [%r503];
$L__BB238_100:
	setp.lt.s32 	%p40, %r372, 5;
	@%p40 bra 	$L__BB238_102;
	add.s32 	%r504, %r11, 4;
	and.b32  	%r505, %r504, 15;
	add.s32 	%r506, %r280, %r505;
	shl.b32 	%r507, %r506, 2;
	mov.u32 	%r508, _ZZ9cuda_gemmIiLi256ELi2ELi1ELi32ELi16ELi16ELi32ELi1ELi0EEviiiPT_S1_S1_iiE3Ash;
	add.s32 	%r509, %r508, %r507;
	ld.shared.u32 	%r1008, [%r509];
$L__BB238_102:
	setp.lt.s32 	%p41, %r372, 6;
	@%p41 bra 	$L__BB238_104;
	add.s32 	%r510, %r11, 5;
	and.b32  	%r511, %r510, 15;
	add.s32 	%r512, %r280, %r511;
	shl.b32 	%r513, %r512, 2;
	mov.u32 	%r514, _ZZ9cuda_gemmIiLi256ELi2ELi1ELi32ELi16ELi16ELi32ELi1ELi0EEviiiPT_S1_S1_iiE3Ash;
	add.s32 	%r515, %r514, %r513;
	ld.shared.u32 	%r1007, [%r515];
$L__BB238_104:
	setp.lt.s32 	%p42, %r372, 7;
	@%p42 bra 	$L__BB238_106;
	add.s32 	%r516, %r11, 6;
	and.b32  	%r517, %r516, 15;
	add.s32 	%r518, %r280, %r517;
	shl.b32 	%r519, %r518, 2;
	mov.u32 	%r520, _ZZ9cuda_gemmIiLi256ELi2ELi1ELi32ELi16ELi16ELi32ELi1ELi0EEviiiPT_S1_S1_iiE3Ash;
	add.s32 	%r521, %r520, %r519;
	ld.shared.u32 	%r1006, [%r521];
$L__BB238_106:
	setp.lt.s32 	%p43, %r372, 8;
	@%p43 bra 	$L__BB238_108;
	add.s32 	%r522, %r11, 7;
	and.b32  	%r523, %r522, 15;
	add.s32 	%r524, %r280, %r523;
	shl.b32 	%r525, %r524, 2;
	mov.u32 	%r526, _ZZ9cuda_gemmIiLi256ELi2ELi1ELi32ELi16ELi16ELi32ELi1ELi0EEviiiPT_S1_S1_iiE3Ash;
	add.s32 	%r527, %r526, %r525;
	ld.shared.u32 	%r1005, [%r527];
$L__BB238_108:
	setp.lt.s32 	%p44, %r372, 9;
	@%p44 bra 	$L__BB238_110;
	xor.b32  	%r528, %r16, 8;
	add.s32 	%r529, %r280, %r528;
	shl.b32 	%r530, %r529, 2;
	mov.u32 	%r531, _ZZ9cuda_gemmIiLi256ELi2ELi1ELi32ELi16ELi16ELi32ELi1ELi0EEviiiPT_S1_S1_iiE3Ash;
	add.s32 	%r532, %r531, %r530;
	ld.shared.u32 	%r1004, [%r532];
$L__BB238_110:
	setp.lt.s32 	%p45, %r372, 10;
	@%p45 bra 	$L__BB238_112;
	add.s32 	%r533, %r280, %r29;
	shl.b32 	%r534, %r533, 2;
	mov.u32 	%r535, _ZZ9cuda_gemmIiLi256ELi2ELi1ELi32ELi16ELi16ELi32ELi1ELi0EEviiiPT_S1_S1_iiE3Ash;
	add.s32 	%r536, %r535, %r534;
	ld.shared.u32 	%r1003, [%r536];
$L__BB238_112:
	setp.lt.s32 	%p46, %r372, 11;
	@%p46 bra 	$L__BB238_114;
	add.s32 	%r537, %r280, %r30;
	shl.b32 	%r538, %r537, 2;
	mov.u32 	%r539, _ZZ9cuda_gemmIiLi256ELi2ELi1ELi32ELi16ELi16ELi32ELi1ELi0EEviiiPT_S1_S1_iiE3Ash;
	add.s32 	%r540, %r539, %r538;
	ld.shared.u32 	%r1002, [%r540];
$L__BB238_114:
	setp.lt.s32 	%p47, %r372, 12;
	@%p47 bra 	$L__BB238_116;
	add.s32 	%r541, %r280, %r31;
	shl.b32 	%r542, %r541, 2;
	mov.u32 	%r543, _ZZ9cuda_gemmIiLi256ELi2ELi1ELi32ELi16ELi16ELi32ELi1ELi0EEviiiPT_S1_S1_iiE3Ash;
	add.s32 	%r544, %r543, %r542;
	ld.shared.u32 	%r1001, [%r544];
$L__BB238_116:
	setp.lt.s32 	%p48, %r372, 13;
	@%p48 bra 	$L__BB238_118;
	add.s32 	%r545, %r280, %r32;
	shl.b32 	%r546, %r545, 2;
	mov.u32 	%r547, _ZZ9cuda_gemmIiLi256ELi2ELi1ELi32ELi16ELi16ELi32ELi1ELi0EEviiiPT_S1_S1_iiE3Ash;
	add.s32 	%r548, %r547, %r546;
	ld.shared.u32 	%r1000, [%r548];
$L__BB238_118:
	setp.lt.s32 	%p49, %r372, 14;
	@%p49 bra 	$L__BB238_120;
	add.s32 	%r549, %r280, %r33;
	shl.b32 	%r550, %r549, 2;
	mov.u32 	%r551, _ZZ9cuda_gemmIiLi256ELi2ELi1ELi32ELi16ELi16ELi32ELi1ELi0EEviiiPT_S1_S1_iiE3Ash;
	add.s32 	%r552, %r551, %r550;
	ld.shared.u32 	%r999, [%r552];
$L__BB238_120:
	setp.lt.s32 	%p50, %r372, 15;
	@%p50 bra 	$L__BB238_122;
	add.s32 	%r553, %r280, %r34;
	shl.b32 	%r554, %r553, 2;
	mov.u32 	%r555, _ZZ9cuda_gemmIiLi256ELi2ELi1ELi32ELi16ELi16ELi32ELi1ELi0EEviiiPT_S1_S1_iiE3Ash;
	add.s32 	%r556, %r555, %r554;
	ld.shared.u32 	%r998, [%r556];
$L__BB238_122:
	setp.lt.s32 	%p51, %r372, 16;
	@%p51 bra 	$L__BB238_197;
	add.s32 	%r557, %r280, %r35;
	shl.b32 	%r558, %r557, 2;
	mov.u32 	%r559, _ZZ9cuda_gemmIiLi256ELi2ELi1ELi32ELi16ELi16ELi32ELi1ELi0EEviiiPT_S1_S1_iiE3Ash;
	add.s32 	%r560, %r559, %r558;
	ld.shared.u32 	%r997, [%r560];
	bra.uni 	$L__BB238_197;
$L__BB238_124:
	mov.b32 	%r911, 0;
$L__BB238_125:
	setp.lt.s32 	%p87, %r372, 1;
	add.s32 	%r187, %r911, %r11;
	mad.lo.s32 	%r188, %r187, %r372, %r17;
	@%p87 bra 	$L__BB238_127;
	add.s32 	%r587, %r188, %r16;
	shl.b32 	%r588, %r587, 2;
	mov.u32 	%r589, _ZZ9cuda_gemmIiLi256ELi2ELi1ELi32ELi16ELi16ELi32ELi1ELi0EEviiiPT_S1_S1_iiE3Ash;
	add.s32 	%r590, %r589, %r588;
	ld.shared.u32 	%r1012, [%r590];
$L__BB238_127:
	setp.lt.s32 	%p88, %r372, 2;
	@%p88 bra 	$L__BB238_129;
	add.s32 	%r591, %r11, 1;
	and.b32  	%r592, %r591, 15;
	add.s32 	%r593, %r188, %r592;
	shl.b32 	%r594, %r593, 2;
	mov.u32 	%r595, _ZZ9cuda_gemmIiLi256ELi2ELi1ELi32ELi16ELi16ELi32ELi1ELi0EEviiiPT_S1_S1_iiE3Ash;
	add.s32 	%r596, %r595, %r594;
	ld.shared.u32 	%r1011, [%r596];
$L__BB238_129:
	setp.lt.s32 	%p89, %r372, 3;
	@%p89 bra 	$L__BB238_131;
	add.s32 	%r597, %r188, %r27;
	shl.b32 	%r598, %r597, 2;
	mov.u32 	%r599, _ZZ9cuda_gemmIiLi256ELi2ELi1ELi32ELi16ELi16ELi32ELi1ELi0EEviiiPT_S1_S1_iiE3Ash;
	add.s32 	%r600, %r599, %r598;
	ld.shared.u32 	%r1010, [%r600];
$L__BB238_131:
	setp.lt.s32 	%p90, %r372, 4;
	@%p90 bra 	$L__BB238_133;
	add.s32 	%r601, %r188, %r28;
	shl.b32 	%r602, %r601, 2;
	mov.u32 	%r603, _ZZ9cuda_gemmIiLi256ELi2ELi1ELi32ELi16ELi16ELi32ELi1ELi0EEviiiPT_S1_S1_iiE3Ash;
	add.s32 	%r604, %r603, %r602;
	ld.shared.u32 	%r1009, [%r604];
$L__BB238_133:
	setp.lt.s32 	%p91, %r372, 5;
	@%p91 bra 	$L__BB238_135;
	add.s32 	%r605, %r11, 4;
	and.b32  	%r606, %r605, 15;
	add.s32 	%r607, %r188, %r606;
	shl.b32 	%r608, %r607, 2;
	mov.u32 	%r609, _ZZ9cuda_gemmIiLi256ELi2ELi1ELi32ELi16ELi16ELi32ELi1ELi0EEviiiPT_S1_S1_iiE3Ash;
	add.s32 	%r610, %r609, %r608;
	ld.shared.u32 	%r1008, [%r610];
$L__BB238_135:
	setp.lt.s32 	%p92, %r372, 6;
	@%p92 bra 	$L__BB238_137;
	add.s32 	%r611, %r11, 5;
	and.b32  	%r612, %r611, 15;
	add.s32 	%r613, %r188, %r612;
	shl.b32 	%r614, %r613, 2;
	mov.u32 	%r615, _ZZ9cuda_gemmIiLi256ELi2ELi1ELi32ELi16ELi16ELi32ELi1ELi0EEviiiPT_S1_S1_iiE3Ash;
	add.s32 	%r616, %r615, %r614;
	ld.shared.u32 	%r1007, [%r616];
$L__BB238_137:
	setp.lt.s32 	%p93, %r372, 7;
	@%p93 bra 	$L__BB238_139;
	add.s32 	%r617, %r11, 6;
	and.b32  	%r618, %r617, 15;
	add.s32 	%r619, %r188, %r618;
	shl.b32 	%r620, %r619, 2;
	mov.u32 	%r621, _ZZ9cuda_gemmIiLi256ELi2ELi1ELi32ELi16ELi16ELi32ELi1ELi0EEviiiPT_S1_S1_iiE3Ash;
	add.s32 	%r622, %r621, %r620;
	ld.shared.u32 	%r1006, [%r622];
$L__BB238_139:
	setp.lt.s32 	%p94, %r372, 8;
	@%p94 bra 	$L__BB238_141;
	add.s32 	%r623, %r11, 7;
	and.b32  	%r624, %r623, 15;
	add.s32 	%r625, %r188, %r624;
	shl.b32 	%r626, %r625, 2;
	mov.u32 	%r627, _ZZ9cuda_gemmIiLi256ELi2ELi1ELi32ELi16ELi16ELi32ELi1ELi0EEviiiPT_S1_S1_iiE3Ash;
	add.s32 	%r628, %r627, %r626;
	ld.shared.u32 	%r1005, [%r628];
$L__BB238_141:
	setp.lt.s32 	%p95, %r372, 9;
	@%p95 bra 	$L__BB238_143;
	xor.b32  	%r629, %r16, 8;
	add.s32 	%r630, %r188, %r629;
	shl.b32 	%r631, %r630, 2;
	mov.u32 	%r632, _ZZ9cuda_gemmIiLi256ELi2ELi1ELi32ELi16ELi16ELi32ELi1ELi0EEviiiPT_S1_S1_iiE3Ash;
	add.s32 	%r633, %r632, %r631;
	ld.shared.u32 	%r1004, [%r633];
$L__BB238_143:
	setp.lt.s32 	%p96, %r372, 10;
	@%p96 bra 	$L__BB238_145;
	add.s32 	%r634, %r188, %r29;
	shl.b32 	%r635, %r634, 2;
	mov.u32 	%r636, _ZZ9cuda_gemmIiLi256ELi2ELi1ELi32ELi16ELi16ELi32ELi1ELi0EEviiiPT_S1_S1_iiE3Ash;
	add.s32 	%r637, %r636, %r635;
	ld.shared.u32 	%r1003, [%r637];
$L__BB238_145:
	setp.lt.s32 	%p97, %r372, 11;
	@%p97 bra 	$L__BB238_147;
	add.s32 	%r638, %r188, %r30;
	shl.b32 	%r639, %r638, 2;
	mov.u32 	%r640, _ZZ9cuda_gemmIiLi256ELi2ELi1ELi32ELi16ELi16ELi32ELi1ELi0EEviiiPT_S1_S1_iiE3Ash;
	add.s32 	%r641, %r640, %r639;
	ld.shared.u32 	%r1002, [%r641];
$L__BB238_147:
	setp.lt.s32 	%p98, %r372, 12;
	@%p98 bra 	$L__BB238_149;
	add.s32 	%r642, %r188, %r31;
	shl.b32 	%r643, %r642, 2;
	mov.u32 	%r644, _ZZ9cuda_gemmIiLi256ELi2ELi1ELi32ELi16ELi16ELi32ELi1ELi0EEviiiPT_S1_S1_iiE3Ash;
	add.s32 	%r645, %r644, %r643;
	ld.shared.u32 	%r1001, [%r645];
$L__BB238_149:
	setp.lt.s32 	%p99, %r372, 13;
	@%p99 bra 	$L__BB238_151;
	add.s32 	%r646, %r188, %r32;
	shl.b32 	%r647, %r646, 2;
	mov.u32 	%r648, _ZZ9cuda_gemmIiLi256ELi2ELi1ELi32ELi16ELi16ELi32ELi1ELi0EEviiiPT_S1_S1_iiE3Ash;
	add.s32 	%r649, %r648, %r647;
	ld.shared.u32 	%r1000, [%r649];
$L__BB238_151:
	setp.lt.s32 	%p100, %r372, 14;
	@%p100 bra 	$L__BB238_153;
	add.s32 	%r650, %r188, %r33;
	shl.b32 	%r651, %r650, 2;
	mov.u32 	%r652, _ZZ9cuda_gemmIiLi256ELi2ELi1ELi32ELi16ELi16ELi32ELi1ELi0EEviiiPT_S1_S1_iiE3Ash;
	add.s32 	%r653, %r652, %r651;
	ld.shared.u32 	%r999, [%r653];
$L__BB238_153:
	setp.lt.s32 	%p101, %r372, 15;
	@%p101 bra 	$L__BB238_155;
	add.s32 	%r654, %r188, %r34;
	shl.b32 	%r655, %r654, 2;
	mov.u32 	%r656, _ZZ9cuda_gemmIiLi256ELi2ELi1ELi32ELi16ELi16ELi32ELi1ELi0EEviiiPT_S1_S1_iiE3Ash;
	add.s32 	%r657, %r656, %r655;
	ld.shared.u32 	%r998, [%r657];
$L__BB238_155:
	setp.lt.s32 	%p102, %r372, 16;
	@%p102 bra 	$L__BB238_157;
	add.s32 	%r658, %r188, %r35;
	shl.b32 	%r659, %r658, 2;
	mov.u32 	%r660, _ZZ9cuda_gemmIiLi256ELi2ELi1ELi32ELi16ELi16ELi32ELi1ELi0EEviiiPT_S1_S1_iiE3Ash;
	add.s32 	%r661, %r660, %r659;
	ld.shared.u32 	%r997, [%r661];
$L__BB238_157:
	setp.lt.s32 	%p103, %r12, %r18;
	@%p103 bra 	$L__BB238_159;
$L__BB238_158:
	add.s32 	%r911, %r911, %r10;
	setp.lt.s32 	%p140, %r911, %r9;
	@%p140 bra 	$L__BB238_125;
	bra.uni 	$L__BB238_233;
$L__BB238_159:
	rem.s32 	%r662, %r2, %r372;
	shl.b32 	%r663, %r662, 2;
	mov.u32 	%r664, _ZZ9cuda_gemmIiLi256ELi2ELi1ELi32ELi16ELi16ELi32ELi1ELi0EEviiiPT_S1_S1_iiE11kron_fac_sh;
	add.s32 	%r222, %r664, %r663;
	mov.u32 	%r928, %r12;
$L__BB238_160:
	mad.lo.s32 	%r666, %r928, 68, %r222;
	ld.shared.u32 	%r224, [%r666];
	mov.b32 	%r930, 0;
	@%p87 bra 	$L__BB238_162;
	shfl.sync.idx.b32	%r667|%p105, %r224, %r36, %r19, -1;
	mul.lo.s32 	%r930, %r667, %r1012;
$L__BB238_162:
	@%p88 bra 	$L__BB238_164;
	shfl.sync.idx.b32	%r668|%p107, %r224, %r37, %r19, -1;
	mad.lo.s32 	%r930, %r668, %r1011, %r930;
$L__BB238_164:
	@%p89 bra 	$L__BB238_166;
	shfl.sync.idx.b32	%r669|%p109, %r224, %r38, %r19, -1;
	mad.lo.s32 	%r930, %r669, %r1010, %r930;
$L__BB238_166:
	@%p90 bra 	$L__BB238_168;
	shfl.sync.idx.b32	%r670|%p111, %r224, %r39, %r19, -1;
	mad.lo.s32 	%r930, %r670, %r1009, %r930;
$L__BB238_168:
	setp.lt.s32 	%p112, %r372, 5;
	@%p112 bra 	$L__BB238_170;
	shfl.sync.idx.b32	%r671|%p113, %r224, %r40, %r19, -1;
	mad.lo.s32 	%r930, %r671, %r1008, %r930;
$L__BB238_170:
	setp.lt.s32 	%p114, %r372, 6;
	@%p114 bra 	$L__BB238_172;
	shfl.sync.idx.b32	%r672|%p115, %r224, %r41, %r19, -1;
	mad.lo.s32 	%r930, %r672, %r1007, %r930;
$L__BB238_172:
	setp.lt.s32 	%p116, %r372, 7;
	@%p116 bra 	$L__BB238_174;
	shfl.sync.idx.b32	%r673|%p117, %r224, %r42, %r19, -1;
	mad.lo.s32 	%r930, %r673, %r1006, %r930;
$L__BB238_174:
	setp.lt.s32 	%p118, %r372, 8;
	@%p118 bra 	$L__BB238_176;
	shfl.sync.idx.b32	%r674|%p119, %r224, %r43, %r19, -1;
	mad.lo.s32 	%r930, %r674, %r1005, %r930;
$L__BB238_176:
	setp.lt.s32 	%p120, %r372, 9;
	@%p120 bra 	$L__BB238_178;
	shfl.sync.idx.b32	%r675|%p121, %r224, %r44, %r19, -1;
	mad.lo.s32 	%r930, %r675, %r1004, %r930;
$L__BB238_178:
	setp.lt.s32 	%p122, %r372, 10;
	@%p122 bra 	$L__BB238_180;
	shfl.sync.idx.b32	%r676|%p123, %r224, %r45, %r19, -1;
	mad.lo.s32 	%r930, %r676, %r1003, %r930;
$L__BB238_180:
	setp.lt.s32 	%p124, %r372, 11;
	@%p124 bra 	$L__BB238_182;
	shfl.sync.idx.b32	%r677|%p125, %r224, %r46, %r19, -1;
	mad.lo.s32 	%r930, %r677, %r1002, %r930;
$L__BB238_182:
	setp.lt.s32 	%p126, %r372, 12;
	@%p126 bra 	$L__BB238_184;
	shfl.sync.idx.b32	%r678|%p127, %r224, %r47, %r19, -1;
	mad.lo.s32 	%r930, %r678, %r1001, %r930;
$L__BB238_184:
	setp.lt.s32 	%p128, %r372, 13;
	@%p128 bra 	$L__BB238_186;
	shfl.sync.idx.b32	%r679|%p129, %r224, %r48, %r19, -1;
	mad.lo.s32 	%r930, %r679, %r1000, %r930;
$L__BB238_186:
	setp.lt.s32 	%p130, %r372, 14;
	@%p130 bra 	$L__BB238_188;
	shfl.sync.idx.b32	%r680|%p131, %r224, %r49, %r19, -1;
	mad.lo.s32 	%r930, %r680, %r999, %r930;
$L__BB238_188:
	setp.lt.s32 	%p132, %r372, 15;
	@%p132 bra 	$L__BB238_190;
	shfl.sync.idx.b32	%r681|%p133, %r224, %r50, %r19, -1;
	mad.lo.s32 	%r930, %r681, %r998, %r930;
$L__BB238_190:
	setp.lt.s32 	%p134, %r372, 16;
	@%p134 bra 	$L__BB238_192;
	shfl.sync.idx.b32	%r682|%p135, %r224, %r51, %r19, -1;
	mad.lo.s32 	%r930, %r682, %r997, %r930;
$L__BB238_192:
	mov.u32 	%r944, %r3;
$L__BB238_193:
	shr.u32 	%r258, %r944, 1;
	shfl.sync.down.b32	%r683|%p136, %r930, %r258, %r20, -1;
	add.s32 	%r930, %r683, %r930;
	setp.gt.u32 	%p137, %r944, 3;
	mov.u32 	%r944, %r258;
	@%p137 bra 	$L__BB238_193;
	rem.u32 	%r684, %r2, %r4;
	setp.eq.s32 	%p138, %r684, 0;
	@%p138 bra 	$L__BB238_195;
	bra.uni 	$L__BB238_196;
$L__BB238_195:
	mad.lo.s32 	%r685, %r928, %r9, %r187;
	shl.b32 	%r686, %r685, 2;
	mov.u32 	%r687, _ZZ9cuda_gemmIiLi256ELi2ELi1ELi32ELi16ELi16ELi32ELi1ELi0EEviiiPT_S1_S1_iiE3Csh;
	add.s32 	%r688, %r687, %r686;
	st.shared.u32 	[%r688], %r930;
$L__BB238_196:
	add.s32 	%r928, %r928, %r14;
	setp.lt.s32 	%p139, %r928, %r18;
	@%p139 bra 	$L__BB238_160;
	bra.uni 	$L__BB238_158;
$L__BB238_197:
	setp.lt.s32 	%p52, %r12, %r18;
	@%p52 bra 	$L__BB238_198;
	bra.uni 	$L__BB238_232;
$L__BB238_198:
	rem.u32 	%r561, %r2, %r372;
	shl.b32 	%r562, %r561, 2;
	mov.u32 	%r563, _ZZ9cuda_gemmIiLi256ELi2ELi1ELi32ELi16ELi16ELi32ELi1ELi0EEviiiPT_S1_S1_iiE11kron_fac_sh;
	add.s32 	%r281, %r563, %r562;
	mov.u32 	%r980, %r12;
$L__BB238_199:
	mad.lo.s32 	%r565, %r980, 68, %r281;
	ld.shared.u32 	%r315, [%r565];
	mov.b32 	%r982, 0;
	@%p36 bra 	$L__BB238_201;
	shfl.sync.idx.b32	%r566|%p54, %r315, %r36, %r19, -1;
	mul.lo.s32 	%r982, %r566, %r1012;
$L__BB238_201:
	@%p37 bra 	$L__BB238_203;
	shfl.sync.idx.b32	%r567|%p56, %r315, %r37, %r19, -1;
	mad.lo.s32 	%r982, %r567, %r1011, %r982;
$L__BB238_203:
	@%p38 bra 	$L__BB238_205;
	shfl.sync.idx.b32	%r568|%p58, %r315, %r38, %r19, -1;
	mad.lo.s32 	%r982, %r568, %r1010, %r982;
$L__BB238_205:
	@%p39 bra 	$L__BB238_207;
	shfl.sync.idx.b32	%r569|%p60, %r315, %r39, %r19, -1;
	mad.lo.s32 	%r982, %r569, %r1009, %r982;
$L__BB238_207:
	@%p40 bra 	$L__BB238_209;
	shfl.sync.idx.b32	%r570|%p62, %r315, %r40, %r19, -1;
	mad.lo.s32 	%r982, %r570, %r1008, %r982;
$L__BB238_209:
	setp.lt.s32 	%p63, %r372, 6;
	@%p63 bra 	$L__BB238_211;
	shfl.sync.idx.b32	%r571|%p64, %r315, %r41, %r19, -1;
	mad.lo.s32 	%r982, %r571, %r1007, %r982;
$L__BB238_211:
	setp.lt.s32 	%p65, %r372, 7;
	@%p65 bra 	$L__BB238_213;
	shfl.sync.idx.b32	%r572|%p66, %r315, %r42, %r19, -1;
	mad.lo.s32 	%r982, %r572, %r1006, %r982;
$L__BB238_213:
	setp.lt.s32 	%p67, %r372, 8;
	@%p67 bra 	$L__BB238_215;
	shfl.sync.idx.b32	%r573|%p68, %r315, %r43, %r19, -1;
	mad.lo.s32 	%r982, %r573, %r1005, %r982;
$L__BB238_215:
	setp.lt.s32 	%p69, %r372, 9;
	@%p69 bra 	$L__BB238_217;
	shfl.sync.idx.b32	%r574|%p70, %r315, %r44, %r19, -1;
	mad.lo.s32 	%r982, %r574, %r1004, %r982;
$L__BB238_217:
	setp.lt.s32 	%p71, %r372, 10;
	@%p71 bra 	$L__BB238_219;
	shfl.sync.idx.b32	%r575|%p72, %r315, %r45, %r19, -1;
	mad.lo.s32 	%r982, %r575, %r1003, %r982;
$L__BB238_219:
	setp.lt.s32 	%p73, %r372, 11;
	@%p73 bra 	$L__BB238_221;
	shfl.sync.idx.b32	%r576|%p74, %r315, %r46, %r19, -1;
	mad.lo.s32 	%r982, %r576, %r1002, %r982;
$L__BB238_221:
	setp.lt.s32 	%p75, %r372, 12;
	@%p75 bra 	$L__BB238_223;
	shfl.sync.idx.b32	%r577|%p76, %r315, %r47, %r19, -1;
	mad.lo.s32 	%r982, %r577, %r1001, %r982;
$L__BB238_223:
	setp.lt.s32 	%p77, %r372, 13;
	@%p77 bra 	$L__BB238_225;
	shfl.sync.idx.b32	%r578|%p78, %r315, %r48, %r19, -1;
	mad.lo.s32 	%r982, %r578, %r1000, %r982;
$L__BB238_225:
	setp.lt.s32 	%p79, %r372, 14;
	@%p79 bra 	$L__BB238_227;
	shfl.sync.idx.b32	%r579|%p80, %r315, %r49, %r19, -1;
	mad.lo.s32 	%r982, %r579, %r999, %r982;
$L__BB238_227:
	setp.lt.s32 	%p81, %r372, 15;
	@%p81 bra 	$L__BB238_229;
	shfl.sync.idx.b32	%r580|%p82, %r315, %r50, %r19, -1;
	mad.lo.s32 	%r982, %r580, %r998, %r982;
$L__BB238_229:
	setp.lt.s32 	%p83, %r372, 16;
	@%p83 bra 	$L__BB238_231;
	shfl.sync.idx.b32	%r581|%p84, %r315, %r51, %r19, -1;
	mad.lo.s32 	%r982, %r581, %r997, %r982;
$L__BB238_231:
	mad.lo.s32 	%r582, %r980, %r9, %r279;
	shl.b32 	%r583, %r582, 2;
	mov.u32 	%r584, _ZZ9cuda_gemmIiLi256ELi2ELi1ELi32ELi16ELi16ELi32ELi1ELi0EEviiiPT_S1_S1_iiE3Csh;
	add.s32 	%r585, %r584, %r583;
	st.shared.u32 	[%r585], %r982;
	add.s32 	%r980, %r980, %r14;
	setp.lt.s32 	%p85, %r980, %r18;
	@%p85 bra 	$L__BB238_199;
$L__BB238_232:
	add.s32 	%r963, %r963, %r10;
	setp.lt.s32 	%p86, %r963, %r9;
	@%p86 bra 	$L__BB238_92;
$L__BB238_233:
	bar.sync 	0;
	@%p22 bra 	$L__BB238_240;
	setp.eq.s32 	%p193, %r23, 0;
	shl.b32 	%r366, %r838, 5;
	mov.u32 	%r1013, %r1;
	@%p193 bra 	$L__BB238_238;
	setp.eq.s32 	%p194, %r23, 1;
	add.s32 	%r792, %r366, %r1;
	shl.b32 	%r793, %r1, 2;
	mov.u32 	%r794, _ZZ9cuda_gemmIiLi256ELi2ELi1ELi32ELi16ELi16ELi32ELi1ELi0EEviiiPT_S1_S1_iiE3Csh;
	add.s32 	%r795, %r794, %r793;
	ld.shared.u32 	%r796, [%r795];
	mul.wide.s32 	%rd25, %r792, 4;
	add.s64 	%rd6, %rd2, %rd25;
	st.global.u32 	[%rd6], %r796;
	mov.u32 	%r1013, %r21;
	@%p194 bra 	$L__BB238_238;
	setp.eq.s32 	%p195, %r23, 2;
	add.s32 	%r800, %r795, %r24;
	ld.shared.u32 	%r801, [%r800];
	cvt.u64.u32 	%rd26, %r24;
	add.s64 	%rd7, %rd6, %rd26;
	st.global.u32 	[%rd7], %r801;
	mov.u32 	%r1013, %r25;
	@%p195 bra 	$L__BB238_238;
	shl.b32 	%r802, %r1, 2;
	mov.u32 	%r803, _ZZ9cuda_gemmIiLi256ELi2ELi1ELi32ELi16ELi16ELi32ELi1ELi0EEviiiPT_S1_S1_iiE3Csh;
	add.s32 	%r804, %r803, %r802;
	add.s32 	%r805, %r804, %r24;
	add.s32 	%r806, %r805, %r24;
	ld.shared.u32 	%r807, [%r806];
	add.s64 	%rd28, %rd7, %rd26;
	st.global.u32 	[%rd28], %r807;
	mov.u32 	%r1013, %r26;
$L__BB238_238:
	setp.lt.u32 	%p196, %r22, 3;
	@%p196 bra 	$L__BB238_240;
$L__BB238_239:
	add.s32 	%r808, %r366, %r1013;
	shl.b32 	%r809, %r1013, 2;
	mov.u32 	%r810, _ZZ9cuda_gemmIiLi256ELi2ELi1ELi32ELi16ELi16ELi32ELi1ELi0EEviiiPT_S1_S1_iiE3Csh;
	add.s32 	%r811, %r810, %r809;
	ld.shared.u32 	%r812, [%r811];
	mul.wide.s32 	%rd29, %r808, 4;
	add.s64 	%rd30, %rd2, %rd29;
	st.global.u32 	[%rd30], %r812;
	add.s32 	%r813, %r811, %r24;
	ld.shared.u32 	%r814, [%r813];
	add.s64 	%rd32, %rd30, %rd14;
	st.global.u32 	[%rd32], %r814;
	add.s32 	%r815, %r813, %r24;
	ld.shared.u32 	%r816, [%r815];
	add.s64 	%rd33, %rd32, %rd14;
	st.global.u32 	[%rd33], %r816;
	add.s32 	%r817, %r815, %r24;
	ld.shared.u32 	%r818, [%r817];
	add.s64 	%rd34, %rd33, %rd14;
	st.global.u32 	[%rd34], %r818;
	add.s32 	%r1013, %r24, %r1013;
	setp.lt.u32 	%p197, %r1013, 32;
	@%p197 bra 	$L__BB238_239;
$L__BB238_240:
	mov.u32 	%r819, %nctaid.y;
	add.s32 	%r838, %r838, %r819;
	shl.b32 	%r820, %r819, 1;
	setp.lt.u32 	%p198, %r838, %r820;
	@%p198 bra 	$L__BB238_5;
$L__BB238_241:
	ret;

}
	// .globl	_Z9cuda_gemmIiLi256ELi2ELi1ELi32ELi16ELi16ELi32ELi1ELi1EEviiiPT_S1_S1_ii
.visible .entry _Z9cuda_gemmIiLi256ELi2ELi1ELi32ELi16ELi16ELi32ELi1ELi1EEviiiPT_S1_S1_ii(
	.param .u32 _Z9cuda_gemmIiLi256ELi2ELi1ELi32ELi16ELi16ELi32ELi1ELi1EEviiiPT_S1_S1_ii_param_0,
	.param .u32 _Z9cuda_gemmIiLi256ELi2ELi1ELi32ELi16ELi16ELi32ELi1ELi1EEviiiPT_S1_S1_ii_param_1,
	.param .u32 _Z9cuda_gemmIiLi256ELi2ELi1ELi32ELi16ELi16ELi32ELi1ELi1EEviiiPT_S1_S1_ii_param_2,
	.param .u64 .ptr .align 1 _Z9cuda_gemmIiLi256ELi2ELi1ELi32ELi16ELi16ELi32ELi1ELi1EEviiiPT_S1_S1_ii_param_3,
	.param .u64 .ptr .align 1 _Z9cuda_gemmIiLi256ELi2ELi1ELi32ELi16ELi16ELi32ELi1ELi1EEviiiPT_S1_S1_ii_param_4,
	.param .u64 .ptr .align 1 _Z9cuda_gemmIiLi256ELi2ELi1ELi32ELi16ELi16ELi32ELi1ELi1EEviiiPT_S1_S1_ii_param_5,
	.param .u32 _Z9cuda_gemmIiLi256ELi2ELi1ELi32ELi16ELi16ELi32ELi1ELi1EEviiiPT_S1_S1_ii_param_6,
	.param .u32 _Z9cuda_gemmIiLi256ELi2ELi1ELi32ELi16ELi16ELi32ELi1ELi1EEviiiPT_S1_S1_ii_param_7
)
.maxntid 256
{
	.reg .pred 	%p<44>;
	.reg .b32 	%r<243>;
	.reg .b64 	%rd<46>;
	// demoted variable
	.shared .align 128 .b8 _ZZ9cuda_gemmIiLi256ELi2ELi1ELi32ELi16ELi16ELi32ELi1ELi1EEviiiPT_S1_S1_iiE11kron_fac_sh[1088];
	// demoted variable
	.shared .align 128 .b8 _ZZ9cuda_gemmIiLi256ELi2ELi1ELi32ELi16ELi16ELi32ELi1ELi1EEviiiPT_S1_S1_iiE3Ash[128];
	// demoted variable
	.shared .align 128 .b8 _ZZ9cuda_gemmIiLi256ELi2ELi1ELi32ELi16ELi16ELi32ELi1ELi1EEviiiPT_S1_S1_iiE3Csh[128];
	ld.param.u64 	%rd11, [_Z9cuda_gemmIiLi256ELi2ELi1ELi32ELi16ELi16ELi32ELi1ELi1EEviiiPT_S1_S1_ii_param_3];
	ld.param.u64 	%rd12, [_Z9cuda_gemmIiLi256ELi2ELi1ELi32ELi16ELi16ELi32ELi1ELi1EEviiiPT_S1_S1_ii_param_4];
	ld.param.u64 	%rd13, [_Z9cuda_gemmIiLi256ELi2ELi1ELi32ELi16ELi16ELi32ELi1ELi1EEviiiPT_S1_S1_ii_param_5];
	cvta.to.global.u64 	%rd1, %rd12;
	cvta.to.global.u64 	%rd2, %rd11;
	cvta.to.global.u64 	%rd3, %rd13;
	mov.u32 	%r1, %tid.x;
	mov.u32 	%r2, %ntid.x;
	add.s32 	%r3, %r1, %r2;
	max.u32 	%r82, %r3, 256;
	setp.lt.u32 	%p1, %r3, 256;
	selp.u32 	%r83, 1, 0, %p1;
	add.s32 	%r84, %r3, %r83;
	sub.s32 	%r85, %r82, %r84;
	div.u32 	%r86, %r85, %r2;
	add.s32 	%r4, %r86, %r83;
	and.b32  	%r87, %r4, 3;
	setp.eq.s32 	%p2, %r87, 3;
	mov.u32 	%r231, %r1;
	@%p2 bra 	$L__BB239_3;
	add.s32 	%r89, %r4, 1;
	and.b32  	%r5, %r89, 3;
	mov.b32 	%r230, 0;
	mov.u32 	%r231, %r1;
$L__BB239_2:
	.pragma "nounroll";
	mul.wide.u32 	%rd14, %r231, 4;
	add.s64 	%rd15, %rd1, %rd14;
	ld.global.u32 	%r90, [%rd15];
	and.b32  	%r91, %r231, 15;
	mov.u32 	%r92, _ZZ9cuda_gemmIiLi256ELi2ELi1ELi32ELi16ELi16ELi32ELi1ELi1EEviiiPT_S1_S1_iiE11kron_fac_sh;
	mad.lo.s32 	%r93, %r91, 68, %r92;
	shr.u32 	%r94, %r231, 2;
	and.b32  	%r95, %r94, 1073741820;
	add.s32 	%r96, %r93, %r95;
	st.shared.u32 	[%r96], %r90;
	add.s32 	%r231, %r231, %r2;
	add.s32 	%r230, %r230, 1;
	setp.ne.s32 	%p3, %r230, %r5;
	@%p3 bra 	$L__BB239_2;
$L__BB239_3:
	setp.lt.u32 	%p4, %r4, 3;
	@%p4 bra 	$L__BB239_6;
	mov.u32 	%r99, _ZZ9cuda_gemmIiLi256ELi2ELi1ELi32ELi16ELi16ELi32ELi1ELi1EEviiiPT_S1_S1_iiE11kron_fac_sh;
$L__BB239_5:
	mul.wide.u32 	%rd16, %r231, 4;
	add.s64 	%rd17, %rd1, %rd16;
	ld.global.u32 	%r97, [%rd17];
	and.b32  	%r98, %r231, 15;
	mad.lo.s32 	%r100, %r98, 68, %r99;
	shr.u32 	%r101, %r231, 2;
	and.b32  	%r102, %r101, 1073741820;
	add.s32 	%r103, %r100, %r102;
	st.shared.u32 	[%r103], %r97;
	add.s32 	%r104, %r231, %r2;
	mul.wide.u32 	%rd18, %r104, 4;
	add.s64 	%rd19, %rd1, %rd18;
	ld.global.u32 	%r105, [%rd19];
	and.b32  	%r106, %r104, 15;
	mad.lo.s32 	%r107, %r106, 68, %r99;
	shr.u32 	%r108, %r104, 2;
	and.b32  	%r109, %r108, 1073741820;
	add.s32 	%r110, %r107, %r109;
	st.shared.u32 	[%r110], %r105;
	add.s32 	%r111, %r104, %r2;
	mul.wide.u32 	%rd20, %r111, 4;
	add.s64 	%rd21, %rd1, %rd20;
	ld.global.u32 	%r112, [%rd21];
	and.b32  	%r113, %r111, 15;
	mad.lo.s32 	%r114, %r113, 68, %r99;
	shr.u32 	%r115, %r111, 2;
	and.b32  	%r116, %r115, 1073741820;
	add.s32 	%r117, %r114, %r116;
	st.shared.u32 	[%r117], %r112;
	add.s32 	%r118, %r111, %r2;
	mul.wide.u32 	%rd22, %r118, 4;
	add.s64 	%rd23, %rd1, %rd22;
	ld.global.u32 	%r119, [%rd23];
	and.b32  	%r120, %r118, 15;
	mad.lo.s32 	%r121, %r120, 68, %r99;
	shr.u32 	%r122, %r118, 2;
	and.b32  	%r123, %r122, 1073741820;
	add.s32 	%r124, %r121, %r123;
	st.shared.u32 	[%r124], %r119;
	add.s32 	%r231, %r118, %r2;
	setp.lt.u32 	%p5, %r231, 256;
	@%p5 bra 	$L__BB239_5;
$L__BB239_6:
	and.b32  	%r13, %r1, 1;
	mov.u32 	%r233, %ctaid.y;
	mov.u32 	%r15, %nctaid.y;
	shl.b32 	%r16, %r15, 1;
	setp.ge.u32 	%p6, %r233, %r16;
	@%p6 bra 	$L__BB239_33;
	shl.b32 	%r125, %r13, 4;
	shl.b32 	%r126, %r1, 2;
	and.b32  	%r127, %r126, 60;
	mov.u32 	%r128, _ZZ9cuda_gemmIiLi256ELi2ELi1ELi32ELi16ELi16ELi32ELi1ELi1EEviiiPT_S1_S1_iiE11kron_fac_sh;
	add.s32 	%r17, %r128, %r127;
	max.u32 	%r129, %r3, 32;
	setp.lt.u32 	%p7, %r3, 32;
	selp.u32 	%r130, 1, 0, %p7;
	add.s32 	%r131, %r3, %r130;
	sub.s32 	%r132, %r129, %r131;
	div.u32 	%r133, %r132, %r2;
	add.s32 	%r18, %r133, %r130;
	add.s32 	%r134, %r18, 1;
	and.b32  	%r19, %r134, 3;
	mov.u32 	%r135, _ZZ9cuda_gemmIiLi256ELi2ELi1ELi32ELi16ELi16ELi32ELi1ELi1EEviiiPT_S1_S1_iiE3Ash;
	add.s32 	%r20, %r135, %r126;
	shl.b32 	%r21, %r2, 2;
	add.s32 	%r22, %r20, %r21;
	add.s32 	%r23, %r3, %r2;
	add.s32 	%r24, %r23, %r2;
	mov.u32 	%r136, _ZZ9cuda_gemmIiLi256ELi2ELi1ELi32ELi16ELi16ELi32ELi1ELi1EEviiiPT_S1_S1_iiE3Csh;
	add.s32 	%r25, %r136, %r126;
	add.s32 	%r26, %r25, %r21;
	add.s32 	%r27, %r26, %r21;
	or.b32  	%r28, %r13, 6;
	add.s32 	%r29, %r13, 7;
	or.b32  	%r30, %r13, 8;
	or.b32  	%r137, %r125, %r30;
	shl.b32 	%r138, %r137, 2;
	add.s32 	%r31, %r135, %r138;
	add.s32 	%r32, %r13, 9;
	or.b32  	%r33, %r13, 10;
	add.s32 	%r34, %r13, 11;
	or.b32  	%r35, %r13, 12;
	add.s32 	%r36, %r13, 13;
	or.b32  	%r37, %r13, 14;
	add.s32 	%r139, %r13, -1;
	and.b32  	%r38, %r139, 15;
	or.b32  	%r140, %r125, %r38;
	shl.b32 	%r141, %r140, 2;
	add.s32 	%r39, %r135, %r141;
	shl.b32 	%r40, %r2, 4;
	shl.b32 	%r41, %r2, 3;
	mul.lo.s32 	%r42, %r2, 12;
	mul.wide.u32 	%rd24, %r2, 4;
	add.s64 	%rd4, %rd2, %rd24;
	mul.wide.u32 	%rd25, %r2, 8;
	add.s64 	%rd5, %rd2, %rd25;
	mul.wide.u32 	%rd26, %r2, 12;
	add.s64 	%rd6, %rd2, %rd26;
	shr.u32 	%r43, %r2, 1;
	cvt.u64.u32 	%rd28, %r21;
$L__BB239_8:
	setp.gt.u32 	%p8, %r1, 31;
	@%p8 bra 	$L__BB239_22;
	setp.eq.s32 	%p9, %r19, 0;
	shl.b32 	%r45, %r233, 5;
	mov.u32 	%r234, %r1;
	@%p9 bra 	$L__BB239_13;
	setp.eq.s32 	%p10, %r19, 1;
	add.s32 	%r142, %r45, %r1;
	mul.wide.s32 	%rd27, %r142, 4;
	add.s64 	%rd7, %rd2, %rd27;
	ld.global.u32 	%r143, [%rd7];
	st.shared.u32 	[%r20], %r143;
	mov.u32 	%r234, %r3;
	@%p10 bra 	$L__BB239_13;
	setp.eq.s32 	%p11, %r19, 2;
	add.s64 	%rd8, %rd7, %rd28;
	ld.global.u32 	%r144, [%rd8];
	st.shared.u32 	[%r22], %r144;
	mov.u32 	%r234, %r23;
	@%p11 bra 	$L__BB239_13;
	add.s64 	%rd30, %rd8, %rd28;
	ld.global.u32 	%r145, [%rd30];
	add.s32 	%r146, %r22, %r21;
	st.shared.u32 	[%r146], %r145;
	mov.u32 	%r234, %r24;
$L__BB239_13:
	setp.lt.u32 	%p12, %r18, 3;
	@%p12 bra 	$L__BB239_16;
	shl.b32 	%r147, %r234, 2;
	mov.u32 	%r148, _ZZ9cuda_gemmIiLi256ELi2ELi1ELi32ELi16ELi16ELi32ELi1ELi1EEviiiPT_S1_S1_iiE3Ash;
	add.s32 	%r237, %r148, %r147;
	add.s32 	%r236, %r234, %r45;
$L__BB239_15:
	mul.wide.s32 	%rd31, %r236, 4;
	add.s64 	%rd32, %rd4, %rd31;
	add.s64 	%rd33, %rd5, %rd31;
	add.s64 	%rd34, %rd6, %rd31;
	add.s64 	%rd35, %rd2, %rd31;
	ld.global.u32 	%r149, [%rd35];
	st.shared.u32 	[%r237], %r149;
	ld.global.u32 	%r150, [%rd32];
	add.s32 	%r151, %r237, %r21;
	st.shared.u32 	[%r151], %r150;
	ld.global.u32 	%r152, [%rd33];
	add.s32 	%r153, %r237, %r41;
	st.shared.u32 	[%r153], %r152;
	ld.global.u32 	%r154, [%rd34];
	add.s32 	%r155, %r237, %r42;
	st.shared.u32 	[%r155], %r154;
	add.s32 	%r234, %r234, %r21;
	add.s32 	%r237, %r237, %r40;
	add.s32 	%r236, %r236, %r21;
	setp.lt.u32 	%p13, %r234, 32;
	@%p13 bra 	$L__BB239_15;
$L__BB239_16:
	setp.eq.s32 	%p14, %r19, 0;
	mov.u32 	%r235, %r1;
	@%p14 bra 	$L__BB239_20;
	setp.eq.s32 	%p15, %r19, 1;
	mov.b32 	%r156, 0;
	st.shared.u32 	[%r25], %r156;
	mov.u32 	%r235, %r3;
	@%p15 bra 	$L__BB239_20;
	setp.eq.s32 	%p16, %r19, 2;
	mov.b32 	%r157, 0;
	st.shared.u32 	[%r26], %r157;
	mov.u32 	%r235, %r23;
	@%p16 bra 	$L__BB239_20;
	mov.b32 	%r158, 0;
	st.shared.u32 	[%r27], %r158;
	mov.u32 	%r235, %r24;
$L__BB239_20:
	setp.lt.u32 	%p17, %r18, 3;
	@%p17 bra 	$L__BB239_22;
$L__BB239_21:
	shl.b32 	%r159, %r235, 2;
	mov.u32 	%r160, _ZZ9cuda_gemmIiLi256ELi2ELi1ELi32ELi16ELi16ELi32ELi1ELi1EEviiiPT_S1_S1_iiE3Csh;
	add.s32 	%r161, %r160, %r159;
	mov.b32 	%r162, 0;
	st.shared.u32 	[%r161], %r162;
	add.s32 	%r163, %r161, %r21;
	st.shared.u32 	[%r163], %r162;
	add.s32 	%r164, %r163, %r21;
	st.shared.u32 	[%r164], %r162;
	add.s32 	%r165, %r164, %r21;
	st.shared.u32 	[%r165], %r162;
	add.s32 	%r235, %r21, %r235;
	setp.lt.u32 	%p18, %r235, 32;
	@%p18 bra 	$L__BB239_21;
$L__BB239_22:
	setp.gt.u32 	%p19, %r1, 31;
	bar.sync 	0;
	@%p19 bra 	$L__BB239_25;
	shr.u32 	%r240, %r1, 1;
	mov.u32 	%r166, _ZZ9cuda_gemmIiLi256ELi2ELi1ELi32ELi16ELi16ELi32ELi1ELi1EEviiiPT_S1_S1_iiE3Ash;
	mad.lo.s32 	%r167, %r13, 68, %r166;
	ld.shared.u32 	%r59, [%r167];
	ld.shared.u32 	%r60, [%r167+4];
	ld.shared.u32 	%r61, [%r167+8];
	ld.shared.u32 	%r62, [%r167+12];
	ld.shared.u32 	%r63, [%r167+16];
	ld.shared.u32 	%r64, [%r167+20];
	ld.shared.u32 	%r65, [%r167+24];
	ld.shared.u32 	%r66, [%r167+28];
	ld.shared.u32 	%r67, [%r31];
	ld.shared.u32 	%r68, [%r167+36];
	ld.shared.u32 	%r69, [%r167+40];
	ld.shared.u32 	%r70, [%r167+44];
	ld.shared.u32 	%r71, [%r167+48];
	ld.shared.u32 	%r72, [%r167+52];
	ld.shared.u32 	%r73, [%r167+56];
	ld.shared.u32 	%r74, [%r39];
$L__BB239_24:
	mad.lo.s32 	%r168, %r240, 68, %r17;
	ld.shared.u32 	%r169, [%r168];
	shfl.sync.idx.b32	%r170|%p20, %r169, %r13, 4127, -1;
	mul.lo.s32 	%r171, %r170, %r59;
	add.s32 	%r172, %r13, 1;
	shfl.sync.idx.b32	%r173|%p21, %r169, %r172, 4127, -1;
	mad.lo.s32 	%r174, %r173, %r60, %r171;
	or.b32  	%r175, %r13, 2;
	shfl.sync.idx.b32	%r176|%p22, %r169, %r175, 4127, -1;
	mad.lo.s32 	%r177, %r176, %r61, %r174;
	add.s32 	%r178, %r13, 3;
	shfl.sync.idx.b32	%r179|%p23, %r169, %r178, 4127, -1;
	mad.lo.s32 	%r180, %r179, %r62, %r177;
	or.b32  	%r181, %r13, 4;
	shfl.sync.idx.b32	%r182|%p24, %r169, %r181, 4127, -1;
	mad.lo.s32 	%r183, %r182, %r63, %r180;
	add.s32 	%r184, %r13, 5;
	shfl.sync.idx.b32	%r185|%p25, %r169, %r184, 4127, -1;
	mad.lo.s32 	%r186, %r185, %r64, %r183;
	shfl.sync.idx.b32	%r187|%p26, %r169, %r28, 4127, -1;
	mad.lo.s32 	%r188, %r187, %r65, %r186;
	shfl.sync.idx.b32	%r189|%p27, %r169, %r29, 4127, -1;
	mad.lo.s32 	%r190, %r189, %r66, %r188;
	shfl.sync.idx.b32	%r191|%p28, %r169, %r30, 4127, -1;
	mad.lo.s32 	%r192, %r191, %r67, %r190;
	shfl.sync.idx.b32	%r193|%p29, %r169, %r32, 4127, -1;
	mad.lo.s32 	%r194, %r193, %r68, %r192;
	shfl.sync.idx.b32	%r195|%p30, %r169, %r33, 4127, -1;
	mad.lo.s32 	%r196, %r195, %r69, %r194;
	shfl.sync.idx.b32	%r197|%p31, %r169, %r34, 4127, -1;
	mad.lo.s32 	%r198, %r197, %r70, %r196;
	shfl.sync.idx.b32	%r199|%p32, %r169, %r35, 4127, -1;
	mad.lo.s32 	%r200, %r199, %r71, %r198;
	shfl.sync.idx.b32	%r201|%p33, %r169, %r36, 4127, -1;
	mad.lo.s32 	%r202, %r201, %r72, %r200;
	shfl.sync.idx.b32	%r203|%p34, %r169, %r37, 4127, -1;
	mad.lo.s32 	%r204, %r203, %r73, %r202;
	shfl.sync.idx.b32	%r205|%p35, %r169, %r38, 4127, -1;
	mad.lo.s32 	%r206, %r205, %r74, %r204;
	shl.b32 	%r207, %r13, 2;
	shl.b32 	%r208, %r240, 3;
	or.b32  	%r209, %r208, %r207;
	mov.u32 	%r210, _ZZ9cuda_gemmIiLi256ELi2ELi1ELi32ELi16ELi16ELi32ELi1ELi1EEviiiPT_S1_S1_iiE3Csh;
	add.s32 	%r211, %r210, %r209;
	ld.shared.u32 	%r212, [%r211];
	add.s32 	%r213, %r212, %r206;
	st.shared.u32 	[%r211], %r213;
	add.s32 	%r240, %r240, %r43;
	setp.lt.u32 	%p36, %r240, 16;
	@%p36 bra 	$L__BB239_24;
$L__BB239_25:
	setp.gt.u32 	%p37, %r1, 31;
	bar.sync 	0;
	@%p37 bra 	$L__BB239_32;
	setp.eq.s32 	%p38, %r19, 0;
	shl.b32 	%r77, %r233, 5;
	mov.u32 	%r241, %r1;
	@%p38 bra 	$L__BB239_30;
	setp.eq.s32 	%p39, %r19, 1;
	add.s32 	%r214, %r77, %r1;
	ld.shared.u32 	%r215, [%r25];
	mul.wide.s32 	%rd36, %r214, 4;
	add.s64 	%rd9, %rd3, %rd36;
	st.global.u32 	[%rd9], %r215;
	mov.u32 	%r241, %r3;
	@%p39 bra 	$L__BB239_30;
	setp.eq.s32 	%p40, %r19, 2;
	ld.shared.u32 	%r216, [%r26];
	cvt.u64.u32 	%rd37, %r21;
	add.s64 	%rd10, %rd9, %rd37;
	st.global.u32 	[%rd10], %r216;
	mov.u32 	%r241, %r23;
	@%p40 bra 	$L__BB239_30;
	ld.shared.u32 	%r217, [%r27];
	add.s64 	%rd39, %rd10, %rd37;
	st.global.u32 	[%rd39], %r217;
	mov.u32 	%r241, %r24;
$L__BB239_30:
	setp.lt.u32 	%p41, %r18, 3;
	@%p41 bra 	$L__BB239_32;
$L__BB239_31:
	add.s32 	%r218, %r77, %r241;
	shl.b32 	%r219, %r241, 2;
	mov.u32 	%r220, _ZZ9cuda_gemmIiLi256ELi2ELi1ELi32ELi16ELi16ELi32ELi1ELi1EEviiiPT_S1_S1_iiE3Csh;
	add.s32 	%r221, %r220, %r219;
	ld.shared.u32 	%r222, [%r221];
	mul.wide.s32 	%rd40, %r218, 4;
	add.s64 	%rd41, %rd3, %rd40;
	st.global.u32 	[%rd41], %r222;
	add.s32 	%r223, %r221, %r21;
	ld.shared.u32 	%r224, [%r223];
	add.s64 	%rd43, %rd41, %rd28;
	st.global.u32 	[%rd43], %r224;
	add.s32 	%r225, %r223, %r21;
	ld.shared.u32 	%r226, [%r225];
	add.s64 	%rd44, %rd43, %rd28;
	st.global.u32 	[%rd44], %r226;
	add.s32 	%r227, %r225, %r21;
	ld.shared.u32 	%r228, [%r227];
	add.s64 	%rd45, %rd44, %rd28;
	st.global.u32 	[%rd45], %r228;
	add.s32 	%r241, %r21, %r241;
	setp.lt.u32 	%p42, %r241, 32;
	@%p42 bra 	$L__BB239_31;
$L__BB239_32:
	add.s32 	%r233, %r233, %r15;
	setp.lt.u32 	%p43, %r233, %r16;
	@%p43 bra 	$L__BB239_8;
$L__BB239_33:
	ret;

}
	// .globl	_Z9cuda_gemmIiLi256ELi2ELi1ELi32ELi32ELi32ELi32ELi0ELi0EEviiiPT_S1_S1_ii
.visible .entry _Z9cuda_gemmIiLi256ELi2ELi1ELi32ELi32ELi32ELi32ELi0ELi0EEviiiPT_S1_S1_ii(
	.param .u32 _Z9cuda_gemmIiLi256ELi2ELi1ELi32ELi32ELi32ELi32ELi0ELi0EEviiiPT_S1_S1_ii_param_0,
	.param .u32 _Z9cuda_gemmIiLi256ELi2ELi1ELi32ELi32ELi32ELi32ELi0ELi0EEviiiPT_S1_S1_ii_param_1,
	.param .u32 _Z9cuda_gemmIiLi256ELi2ELi1ELi32ELi32ELi32ELi32ELi0ELi0EEviiiPT_S1_S1_ii_param_2,
	.param .u64 .ptr .align 1 _Z9cuda_gemmIiLi256ELi2ELi1ELi32ELi32ELi32ELi32ELi0ELi0EEviiiPT_S1_S1_ii_param_3,
	.param .u64 .ptr .align 1 _Z9cuda_gemmIiLi256ELi2ELi1ELi32ELi32ELi32ELi32ELi0ELi0EEviiiPT_S1_S1_ii_param_4,
	.param .u64 .ptr .align 1 _Z9cuda_gemmIiLi256ELi2ELi1ELi32ELi32ELi32ELi32ELi0ELi0EEviiiPT_S1_S1_ii_param_5,
	.param .u32 _Z9cuda_gemmIiLi256ELi2ELi1ELi32ELi32ELi32ELi32ELi0ELi0EEviiiPT_S1_S1_ii_param_6,
	.param .u32 _Z9cuda_gemmIiLi256ELi2ELi1ELi32ELi32ELi32ELi32ELi0ELi0EEviiiPT_S1_S1_ii_param_7
)
.maxntid 256
{
	.reg .pred 	%p<199>;
	.reg .b32 	%r<1070>;
	.reg .b64 	%rd<37>;
	// demoted variable
	.shared .align 128 .b8 _ZZ9cuda_gemmIiLi256ELi2ELi1ELi32ELi32ELi32ELi32ELi0ELi0EEviiiPT_S1_S1_iiE11kron_fac_sh[4224];
	// demoted variable
	.shared .align 128 .b8 _ZZ9cuda_gemmIiLi256ELi2ELi1ELi32ELi32ELi32ELi32ELi0ELi0EEviiiPT_S1_S1_iiE3Ash[128];
	// demoted variable
	.shared .align 128 .b8 _ZZ9cuda_gemmIiLi256ELi2ELi1ELi32ELi32ELi32ELi32ELi0ELi0EEviiiPT_S1_S1_iiE3Csh[128];
	ld.param.u32 	%r374, [_Z9cuda_gemmIiLi256ELi2ELi1ELi32ELi32ELi32ELi32ELi0ELi0EEviiiPT_S1_S1_ii_param_2];
	ld.param.u64 	%rd7, [_Z9cuda_gemmIiLi256ELi2ELi1ELi32ELi32ELi32ELi32ELi0ELi0EEviiiPT_S1_S1_ii_param_3];
	ld.param.u64 	%rd6, [_Z9cuda_gemmIiLi256ELi2ELi1ELi32ELi32ELi32ELi32ELi0ELi0EEviiiPT_S1_S1_ii_param_4];
	ld.param.u64 	%rd8, [_Z9cuda_gemmIiLi256ELi2ELi1ELi32ELi32ELi32ELi32ELi0ELi0EEviiiPT_S1_S1_ii_param_5];
	ld.param.u32 	%r375, [_Z9cuda_gemmIiLi256ELi2ELi1ELi32ELi32ELi32ELi32ELi0ELi0EEviiiPT_S1_S1_ii_param_6];
	ld.param.u32 	%r376, [_Z9cuda_gemmIiLi256ELi2ELi1ELi32ELi32ELi32ELi32ELi0ELi0EEviiiPT_S1_S1_ii_param_7];
	cvta.to.global.u64 	%rd1, %rd7;
	cvta.to.global.u64 	%rd2, %rd8;
	mov.u32 	%r1, %tid.x;
	and.b32  	%r2, %r1, 31;
	setp.lt.s32 	%p1, %r376, 16;
	shr.u32 	%r3, %r376, 4;
	selp.b32 	%r4, 1, %r3, %p1;
	mul.lo.s32 	%r5, %r376, %r375;
	setp.ge.u32 	%p2, %r1, %r5;
	@%p2 bra 	$L__BB240_3;
	mov.u32 	%r6, %ntid.x;
	cvta.to.global.u64 	%rd3, %rd6;
	mov.u32 	%r876, %r1;
$L__BB240_2:
	mul.wide.u32 	%rd9, %r876, 4;
	add.s64 	%rd10, %rd3, %rd9;
	ld.global.u32 	%r377, [%rd10];
	rem.u32 	%r378, %r876, %r375;
	mov.u32 	%r379, _ZZ9cuda_gemmIiLi256ELi2ELi1ELi32ELi32ELi32ELi32ELi0ELi0EEviiiPT_S1_S1_iiE11kron_fac_sh;
	mad.lo.s32 	%r380, %r378, 132, %r379;
	div.u32 	%r381, %r876, %r376;
	shl.b32 	%r382, %r381, 2;
	add.s32 	%r383, %r380, %r382;
	st.shared.u32 	[%r383], %r377;
	add.s32 	%r876, %r876, %r6;
	setp.lt.u32 	%p3, %r876, %r5;
	@%p3 bra 	$L__BB240_2;
$L__BB240_3:
	div.s32 	%r9, 32, %r376;
	mul.lo.s32 	%r384, %r9, %r4;
	min.s32 	%r10, %r384, 256;
	div.u32 	%r12, %r1, %r10;
	mul.lo.s32 	%r385, %r12, %r10;
	sub.s32 	%r386, %r1, %r385;
	div.u32 	%r11, %r386, %r4;
	mov.u32 	%r13, %ntid.x;
	div.u32 	%r14, %r13, %r10;
	mov.u32 	%r893, %ctaid.y;
	mov.u32 	%r387, %nctaid.y;
	shl.b32 	%r388, %r387, 1;
	setp.ge.u32 	%p4, %r893, %r388;
	@%p4 bra 	$L__BB240_241;
	mov.u32 	%r390, %ctaid.x;
	shl.b32 	%r16, %r390, 5;
	and.b32  	%r17, %r11, 15;
	rem.u32 	%r391, %r1, %r4;
	shl.b32 	%r18, %r391, 4;
	min.s32 	%r19, %r375, 32;
	shl.b32 	%r392, %r376, 8;
	sub.s32 	%r20, 8223, %r392;
	shl.b32 	%r393, %r4, 8;
	sub.s32 	%r21, 8223, %r393;
	add.s32 	%r22, %r1, %r13;
	max.u32 	%r394, %r22, 32;
	setp.lt.u32 	%p5, %r22, 32;
	selp.u32 	%r395, 1, 0, %p5;
	add.s32 	%r396, %r22, %r395;
	sub.s32 	%r397, %r394, %r396;
	div.u32 	%r398, %r397, %r13;
	add.s32 	%r23, %r398, %r395;
	add.s32 	%r399, %r23, 1;
	and.b32  	%r24, %r399, 3;
	shl.b32 	%r25, %r13, 2;
	add.s32 	%r26, %r22, %r13;
	add.s32 	%r400, %r11, 1;
	and.b32  	%r27, %r400, 15;
	add.s32 	%r401, %r11, 2;
	and.b32  	%r28, %r401, 15;
	add.s32 	%r402, %r11, 3;
	and.b32  	%r29, %r402, 15;
	add.s32 	%r403, %r11, 4;
	and.b32  	%r30, %r403, 15;
	add.s32 	%r404, %r11, 5;
	and.b32  	%r31, %r404, 15;
	add.s32 	%r405, %r11, 6;
	and.b32  	%r32, %r405, 15;
	add.s32 	%r406, %r11, 7;
	and.b32  	%r33, %r406, 15;
	setp.lt.s32 	%p6, %r17, %r376;
	selp.b32 	%r407, 0, %r376, %p6;
	sub.s32 	%r34, %r17, %r407;
	add.s32 	%r408, %r17, 1;
	setp.lt.s32 	%p7, %r408, %r376;
	selp.b32 	%r409, 0, %r376, %p7;
	sub.s32 	%r35, %r408, %r409;
	add.s32 	%r410, %r17, 2;
	setp.lt.s32 	%p8, %r410, %r376;
	selp.b32 	%r411, 0, %r376, %p8;
	sub.s32 	%r36, %r410, %r411;
	add.s32 	%r412, %r17, 3;
	setp.lt.s32 	%p9, %r412, %r376;
	selp.b32 	%r413, 0, %r376, %p9;
	sub.s32 	%r37, %r412, %r413;
	add.s32 	%r414, %r17, 4;
	setp.lt.s32 	%p10, %r414, %r376;
	selp.b32 	%r415, 0, %r376, %p10;
	sub.s32 	%r38, %r414, %r415;
	add.s32 	%r416, %r17, 5;
	setp.lt.s32 	%p11, %r416, %r376;
	selp.b32 	%r417, 0, %r376, %p11;
	sub.s32 	%r39, %r416, %r417;
	add.s32 	%r418, %r17, 6;
	setp.lt.s32 	%p12, %r418, %r376;
	selp.b32 	%r419, 0, %r376, %p12;
	sub.s32 	%r40, %r418, %r419;
	add.s32 	%r420, %r17, 7;
	setp.lt.s32 	%p13, %r420, %r376;
	selp.b32 	%r421, 0, %r376, %p13;
	sub.s32 	%r41, %r420, %r421;
	add.s32 	%r422, %r17, 8;
	setp.lt.s32 	%p14, %r422, %r376;
	selp.b32 	%r423, 0, %r376, %p14;
	sub.s32 	%r42, %r422, %r423;
	add.s32 	%r424, %r17, 9;
	setp.lt.s32 	%p15, %r424, %r376;
	selp.b32 	%r425, 0, %r376, %p15;
	sub.s32 	%r43, %r424, %r425;
	add.s32 	%r426, %r17, 10;
	setp.lt.s32 	%p16, %r426, %r376;
	selp.b32 	%r427, 0, %r376, %p16;
	sub.s32 	%r44, %r426, %r427;
	add.s32 	%r428, %r17, 11;
	setp.lt.s32 	%p17, %r428, %r376;
	selp.b32 	%r429, 0, %r376, %p17;
	sub.s32 	%r45, %r428, %r429;
	add.s32 	%r430, %r17, 12;
	setp.lt.s32 	%p18, %r430, %r376;
	selp.b32 	%r431, 0, %r376, %p18;
	sub.s32 	%r46, %r430, %r431;
	add.s32 	%r432, %r17, 13;
	setp.lt.s32 	%p19, %r432, %r376;
	selp.b32 	%r433, 0, %r376, %p19;
	sub.s32 	%r47, %r432, %r433;
	add.s32 	%r434, %r17, 14;
	setp.lt.s32 	%p20, %r434, %r376;
	selp.b32 	%r435, 0, %r376, %p20;
	sub.s32 	%r48, %r434, %r435;
	add.s32 	%r436, %r17, 15;
	setp.lt.s32 	%p21, %r436, %r376;
	selp.b32 	%r437, 0, %r376, %p21;
	sub.s32 	%r49, %r436, %r437;
	mul.wide.u32 	%rd16, %r13, 4;
	mul.wide.u32 	%rd19, %r13, 8;
	mul.wide.u32 	%rd21, %r13, 12;
	cvt.u64.u32 	%rd12, %r25;
$L__BB240_5:
	setp.gt.u32 	%p22, %r1, 31;
	@%p22 bra 	$L__BB240_19;
	setp.eq.s32 	%p23, %r24, 0;
	mul.lo.s32 	%r67, %r893, %r374;
	mov.u32 	%r894, %r1;
	@%p23 bra 	$L__BB240_10;
	setp.eq.s32 	%p24, %r24, 1;
	add.s32 	%r438, %r67, %r16;
	add.s32 	%r439, %r438, %r1;
	mul.wide.s32 	%rd11, %r439, 4;
	add.s64 	%rd4, %rd1, %rd11;
	ld.global.u32 	%r440, [%rd4];
	shl.b32 	%r441, %r1, 2;
	mov.u32 	%r442, _ZZ9cuda_gemmIiLi256ELi2ELi1ELi32ELi32ELi32ELi32ELi0ELi0EEviiiPT_S1_S1_iiE3Ash;
	add.s32 	%r443, %r442, %r441;
	st.shared.u32 	[%r443], %r440;
	mov.u32 	%r894, %r22;
	@%p24 bra 	$L__BB240_10;
	setp.eq.s32 	%p25, %r24, 2;
	add.s64 	%rd5, %rd4, %rd12;
	ld.global.u32 	%r444, [%rd5];
	shl.b32 	%r445, %r1, 2;
	mov.u32 	%r446, _ZZ9cuda_gemmIiLi256ELi2ELi1ELi32ELi32ELi32ELi32ELi0ELi0EEviiiPT_S1_S1_iiE3Ash;
	add.s32 	%r447, %r446, %r445;
	add.s32 	%r448, %r447, %r25;
	st.shared.u32 	[%r448], %r444;
	mov.u32 	%r894, %r26;
	@%p25 bra 	$L__BB240_10;
	add.s32 	%r894, %r26, %r13;
	add.s64 	%rd14, %rd5, %rd12;
	ld.global.u32 	%r449, [%rd14];
	shl.b32 	%r450, %r1, 2;
	mov.u32 	%r451, _ZZ9cuda_gemmIiLi256ELi2ELi1ELi32ELi32ELi32ELi32ELi0ELi0EEviiiPT_S1_S1_iiE3Ash;
	add.s32 	%r452, %r451, %r450;
	add.s32 	%r453, %r452, %r25;
	add.s32 	%r454, %r453, %r25;
	st.shared.u32 	[%r454], %r449;
$L__BB240_10:
	setp.lt.u32 	%p26, %r23, 3;
	@%p26 bra 	$L__BB240_13;
	shl.b32 	%r455, %r894, 2;
	mov.u32 	%r456, _ZZ9cuda_gemmIiLi256ELi2ELi1ELi32ELi32ELi32ELi32ELi0ELi0EEviiiPT_S1_S1_iiE3Ash;
	add.s32 	%r897, %r456, %r455;
	add.s32 	%r457, %r16, %r894;
	add.s32 	%r896, %r457, %r67;
$L__BB240_12:
	mul.wide.s32 	%rd15, %r896, 4;
	add.s64 	%rd17, %rd1, %rd15;
	add.s64 	%rd18, %rd17, %rd16;
	add.s64 	%rd20, %rd17, %rd19;
	add.s64 	%rd22, %rd17, %rd21;
	ld.global.u32 	%r458, [%rd17];
	st.shared.u32 	[%r897], %r458;
	ld.global.u32 	%r459, [%rd18];
	add.s32 	%r460, %r897, %r25;
	st.shared.u32 	[%r460], %r459;
	ld.global.u32 	%r461, [%rd20];
	shl.b32 	%r462, %r13, 3;
	add.s32 	%r463, %r897, %r462;
	st.shared.u32 	[%r463], %r461;
	ld.global.u32 	%r464, [%rd22];
	mad.lo.s32 	%r465, %r13, 12, %r897;
	st.shared.u32 	[%r465], %r464;
	add.s32 	%r894, %r894, %r25;
	shl.b32 	%r466, %r13, 4;
	add.s32 	%r897, %r897, %r466;
	add.s32 	%r896, %r896, %r25;
	setp.lt.u32 	%p27, %r894, 32;
	@%p27 bra 	$L__BB240_12;
$L__BB240_13:
	mov.u32 	%r895, %r1;
	@%p23 bra 	$L__BB240_17;
	setp.eq.s32 	%p29, %r24, 1;
	shl.b32 	%r467, %r1, 2;
	mov.u32 	%r468, _ZZ9cuda_gemmIiLi256ELi2ELi1ELi32ELi32ELi32ELi32ELi0ELi0EEviiiPT_S1_S1_iiE3Csh;
	add.s32 	%r469, %r468, %r467;
	mov.b32 	%r470, 0;
	st.shared.u32 	[%r469], %r470;
	mov.u32 	%r895, %r22;
	@%p29 bra 	$L__BB240_17;
	setp.eq.s32 	%p30, %r24, 2;
	add.s32 	%r474, %r469, %r25;
	mov.b32 	%r475, 0;
	st.shared.u32 	[%r474], %r475;
	mov.u32 	%r895, %r26;
	@%p30 bra 	$L__BB240_17;
	add.s32 	%r895, %r26, %r13;
	mov.u32 	%r477, _ZZ9cuda_gemmIiLi256ELi2ELi1ELi32ELi32ELi32ELi32ELi0ELi0EEviiiPT_S1_S1_iiE3Csh;
	add.s32 	%r478, %r477, %r467;
	add.s32 	%r479, %r478, %r25;
	add.s32 	%r480, %r479, %r25;
	mov.b32 	%r481, 0;
	st.shared.u32 	[%r480], %r481;
$L__BB240_17:
	@%p26 bra 	$L__BB240_19;
$L__BB240_18:
	shl.b32 	%r482, %r895, 2;
	mov.u32 	%r483, _ZZ9cuda_gemmIiLi256ELi2ELi1ELi32ELi32ELi32ELi32ELi0ELi0EEviiiPT_S1_S1_iiE3Csh;
	add.s32 	%r484, %r483, %r482;
	mov.b32 	%r485, 0;
	st.shared.u32 	[%r484], %r485;
	add.s32 	%r486, %r484, %r25;
	st.shared.u32 	[%r486], %r485;
	add.s32 	%r487, %r486, %r25;
	st.shared.u32 	[%r487], %r485;
	add.s32 	%r488, %r487, %r25;
	st.shared.u32 	[%r488], %r485;
	add.s32 	%r895, %r25, %r895;
	setp.lt.u32 	%p32, %r895, 32;
	@%p32 bra 	$L__BB240_18;
$L__BB240_19:
	setp.lt.s32 	%p33, %r9, 1;
	bar.sync 	0;
	@%p33 bra 	$L__BB240_233;
	setp.ne.s32 	%p34, %r4, 1;
	@%p34 bra 	$L__BB240_90;
	mov.b32 	%r916, 0;
$L__BB240_22:
	setp.lt.s32 	%p141, %r376, 1;
	add.s32 	%r99, %r916, %r11;
	mad.lo.s32 	%r100, %r99, %r376, %r18;
	@%p141 bra 	$L__BB240_24;
	add.s32 	%r702, %r100, %r17;
	shl.b32 	%r703, %r702, 2;
	mov.u32 	%r704, _ZZ9cuda_gemmIiLi256ELi2ELi1ELi32ELi32ELi32ELi32ELi0ELi0EEviiiPT_S1_S1_iiE3Ash;
	add.s32 	%r705, %r704, %r703;
	ld.shared.u32 	%r1067, [%r705];
$L__BB240_24:
	setp.lt.s32 	%p142, %r376, 2;
	@%p142 bra 	$L__BB240_26;
	add.s32 	%r706, %r100, %r27;
	shl.b32 	%r707, %r706, 2;
	mov.u32 	%r708, _ZZ9cuda_gemmIiLi256ELi2ELi1ELi32ELi32ELi32ELi32ELi0ELi0EEviiiPT_S1_S1_iiE3Ash;
	add.s32 	%r709, %r708, %r707;
	ld.shared.u32 	%r1066, [%r709];
$L__BB240_26:
	setp.lt.s32 	%p143, %r376, 3;
	@%p143 bra 	$L__BB240_28;
	add.s32 	%r710, %r100, %r28;
	shl.b32 	%r711, %r710, 2;
	mov.u32 	%r712, _ZZ9cuda_gemmIiLi256ELi2ELi1ELi32ELi32ELi32ELi32ELi0ELi0EEviiiPT_S1_S1_iiE3Ash;
	add.s32 	%r713, %r712, %r711;
	ld.shared.u32 	%r1065, [%r713];
$L__BB240_28:
	setp.lt.s32 	%p144, %r376, 4;
	@%p144 bra 	$L__BB240_30;
	add.s32 	%r714, %r100, %r29;
	shl.b32 	%r715, %r714, 2;
	mov.u32 	%r716, _ZZ9cuda_gemmIiLi256ELi2ELi1ELi32ELi32ELi32ELi32ELi0ELi0EEviiiPT_S1_S1_iiE3Ash;
	add.s32 	%r717, %r716, %r715;
	ld.shared.u32 	%r1064, [%r717];
$L__BB240_30:
	setp.lt.s32 	%p145, %r376, 5;
	@%p145 bra 	$L__BB240_32;
	add.s32 	%r718, %r100, %r30;
	shl.b32 	%r719, %r718, 2;
	mov.u32 	%r720, _ZZ9cuda_gemmIiLi256ELi2ELi1ELi32ELi32ELi32ELi32ELi0ELi0EEviiiPT_S1_S1_iiE3Ash;
	add.s32 	%r721, %r720, %r719;
	ld.shared.u32 	%r1063, [%r721];
$L__BB240_32:
	setp.lt.s32 	%p146, %r376, 6;
	@%p146 bra 	$L__BB240_34;
	add.s32 	%r722, %r100, %r31;
	shl.b32 	%r723, %r722, 2;
	mov.u32 	%r724, _ZZ9cuda_gemmIiLi256ELi2ELi1ELi32ELi32ELi32ELi32ELi0ELi0EEviiiPT_S1_S1_iiE3Ash;
	add.s32 	%r725, %r724, %r723;
	ld.shared.u32 	%r1062, [%r725];
$L__BB240_34:
	setp.lt.s32 	%p147, %r376, 7;
	@%p147 bra 	$L__BB240_36;
	add.s32 	%r726, %r100, %r32;
	shl.b32 	%r727, %r726, 2;
	mov.u32 	%r728, _ZZ9cuda_gemmIiLi256ELi2ELi1ELi32ELi32ELi32ELi32ELi0ELi0EEviiiPT_S1_S1_iiE3Ash;
	add.s32 	%r729, %r728, %r727;
	ld.shared.u32 	%r1061, [%r729];
$L__BB240_36:
	setp.lt.s32 	%p148, %r376, 8;
	@%p148 bra 	$L__BB240_38;
	add.s32 	%r730, %r100, %r33;
	shl.b32 	%r731, %r730, 2;
	mov.u32 	%r732, _ZZ9cuda_gemmIiLi256ELi2ELi1ELi32ELi32ELi32ELi32ELi0ELi0EEviiiPT_S1_S1_iiE3Ash;
	add.s32 	%r733, %r732, %r731;
	ld.shared.u32 	%r1060, [%r733];
$L__BB240_38:
	setp.lt.s32 	%p149, %r376, 9;
	@%p149 bra 	$L__BB240_40;
	xor.b32  	%r734, %r17, 8;
	add.s32 	%r735, %r100, %r734;
	shl.b32 	%r736, %r735, 2;
	mov.u32 	%r737, _ZZ9cuda_gemmIiLi256ELi2ELi1ELi32ELi32ELi32ELi32ELi0ELi0EEviiiPT_S1_S1_iiE3Ash;
	add.s32 	%r738, %r737, %r736;
	ld.shared.u32 	%r1059, [%r738];
$L__BB240_40:
	setp.lt.s32 	%p150, %r376, 10;
	@%p150 bra 	$L__BB240_42;
	add.s32 	%r739, %r11, 9;
	and.b32  	%r740, %r739, 15;
	add.s32 	%r741, %r100, %r740;
	shl.b32 	%r742, %r741, 2;
	mov.u32 	%r743, _ZZ9cuda_gemmIiLi256ELi2ELi1ELi32ELi32ELi32ELi32ELi0ELi0EEviiiPT_S1_S1_iiE3Ash;
	add.s32 	%r744, %r743, %r742;
	ld.shared.u32 	%r1058, [%r744];
$L__BB240_42:
	setp.lt.s32 	%p151, %r376, 11;
	@%p151 bra 	$L__BB240_44;
	add.s32 	%r745, %r11, 10;
	and.b32  	%r746, %r745, 15;
	add.s32 	%r747, %r100, %r746;
	shl.b32 	%r748, %r747, 2;
	mov.u32 	%r749, _ZZ9cuda_gemmIiLi256ELi2ELi1ELi32ELi32ELi32ELi32ELi0ELi0EEviiiPT_S1_S1_iiE3Ash;
	add.s32 	%r750, %r749, %r748;
	ld.shared.u32 	%r1057, [%r750];
$L__BB240_44:
	setp.lt.s32 	%p152, %r376, 12;
	@%p152 bra 	$L__BB240_46;
	add.s32 	%r751, %r11, 11;
	and.b32  	%r752, %r751, 15;
	add.s32 	%r753, %r100, %r752;
	shl.b32 	%r754, %r753, 2;
	mov.u32 	%r755, _ZZ9cuda_gemmIiLi256ELi2ELi1ELi32ELi32ELi32ELi32ELi0ELi0EEviiiPT_S1_S1_iiE3Ash;
	add.s32 	%r756, %r755, %r754;
	ld.shared.u32 	%r1056, [%r756];
$L__BB240_46:
	setp.lt.s32 	%p153, %r376, 13;
	@%p153 bra 	$L__BB240_48;
	add.s32 	%r757, %r11, 12;
	and.b32  	%r758, %r757, 15;
	add.s32 	%r759, %r100, %r758;
	shl.b32 	%r760, %r759, 2;
	mov.u32 	%r761, _ZZ9cuda_gemmIiLi256ELi2ELi1ELi32ELi32ELi32ELi32ELi0ELi0EEviiiPT_S1_S1_iiE3Ash;
	add.s32 	%r762, %r761, %r760;
	ld.shared.u32 	%r1055, [%r762];
$L__BB240_48:
	setp.lt.s32 	%p154, %r376, 14;
	@%p154 bra 	$L__BB240_50;
	add.s32 	%r763, %r11, 13;
	and.b32  	%r764, %r763, 15;
	add.s32 	%r765, %r100, %r764;
	shl.b32 	%r766, %r765, 2;
	mov.u32 	%r767, _ZZ9cuda_gemmIiLi256ELi2ELi1ELi32ELi32ELi32ELi32ELi0ELi0EEviiiPT_S1_S1_iiE3Ash;
	add.s32 	%r768, %r767, %r766;
	ld.shared.u32 	%r1054, [%r768];
$L__BB240_50:
	setp.lt.s32 	%p155, %r376, 15;
	@%p155 bra 	$L__BB240_52;
	add.s32 	%r769, %r11, 14;
	and.b32  	%r770, %r769, 15;
	add.s32 	%r771, %r100, %r770;
	shl.b32 	%r772, %r771, 2;
	mov.u32 	%r773, _ZZ9cuda_gemmIiLi256ELi2ELi1ELi32ELi32ELi32ELi32ELi0ELi0EEviiiPT_S1_S1_iiE3Ash;
	add.s32 	%r774, %r773, %r772;
	ld.shared.u32 	%r1053, [%r774];
$L__BB240_52:
	setp.lt.s32 	%p156, %r376, 16;
	@%p156 bra 	$L__BB240_54;
	add.s32 	%r775, %r11, -1;
	and.b32  	%r776, %r775, 15;
	add.s32 	%r777, %r100, %r776;
	shl.b32 	%r778, %r777, 2;
	mov.u32 	%r779, _ZZ9cuda_gemmIiLi256ELi2ELi1ELi32ELi32ELi32ELi32ELi0ELi0EEviiiPT_S1_S1_iiE3Ash;
	add.s32 	%r780, %r779, %r778;
	ld.shared.u32 	%r1052, [%r780];
$L__BB240_54:
	setp.lt.s32 	%p157, %r12, %r19;
	@%p157 bra 	$L__BB240_56;
$L__BB240_55:
	add.s32 	%r916, %r916, %r10;
	setp.lt.s32 	%p191, %r916, %r9;
	@%p191 bra 	$L__BB240_22;
	bra.uni 	$L__BB240_233;
$L__BB240_56:
	rem.s32 	%r781, %r2, %r376;
	shl.b32 	%r782, %r781, 2;
	mov.u32 	%r783, _ZZ9cuda_gemmIiLi256ELi2ELi1ELi32ELi32ELi32ELi32ELi0ELi0EEviiiPT_S1_S1_iiE11kron_fac_sh;
	add.s32 	%r134, %r783, %r782;
	mov.u32 	%r933, %r12;
$L__BB240_57:
	mad.lo.s32 	%r785, %r933, 132, %r134;
	ld.shared.u32 	%r136, [%r785];
	mov.b32 	%r935, 0;
	@%p141 bra 	$L__BB240_59;
	shfl.sync.idx.b32	%r786|%p159, %r136, %r34, %r20, -1;
	mul.lo.s32 	%r935, %r786, %r1067;
$L__BB240_59:
	@%p142 bra 	$L__BB240_61;
	shfl.sync.idx.b32	%r787|%p161, %r136, %r35, %r20, -1;
	mad.lo.s32 	%r935, %r787, %r1066, %r935;
$L__BB240_61:
	@%p143 bra 	$L__BB240_63;
	shfl.sync.idx.b32	%r788|%p163, %r136, %r36, %r20, -1;
	mad.lo.s32 	%r935, %r788, %r1065, %r935;
$L__BB240_63:
	@%p144 bra 	$L__BB240_65;
	shfl.sync.idx.b32	%r789|%p165, %r136, %r37, %r20, -1;
	mad.lo.s32 	%r935, %r789, %r1064, %r935;
$L__BB240_65:
	@%p145 bra 	$L__BB240_67;
	shfl.sync.idx.b32	%r790|%p167, %r136, %r38, %r20, -1;
	mad.lo.s32 	%r935, %r790, %r1063, %r935;
$L__BB240_67:
	setp.lt.s32 	%p168, %r376, 6;
	@%p168 bra 	$L__BB240_69;
	shfl.sync.idx.b32	%r791|%p169, %r136, %r39, %r20, -1;
	mad.lo.s32 	%r935, %r791, %r1062, %r935;
$L__BB240_69:
	setp.lt.s32 	%p170, %r376, 7;
	@%p170 bra 	$L__BB240_71;
	shfl.sync.idx.b32	%r792|%p171, %r136, %r40, %r20, -1;
	mad.lo.s32 	%r935, %r792, %r1061, %r935;
$L__BB240_71:
	setp.lt.s32 	%p172, %r376, 8;
	@%p172 bra 	$L__BB240_73;
	shfl.sync.idx.b32	%r793|%p173, %r136, %r41, %r20, -1;
	mad.lo.s32 	%r935, %r793, %r1060, %r935;
$L__BB240_73:
	setp.lt.s32 	%p174, %r376, 9;
	@%p174 bra 	$L__BB240_75;
	shfl.sync.idx.b32	%r794|%p175, %r136, %r42, %r20, -1;
	mad.lo.s32 	%r935, %r794, %r1059, %r935;
$L__BB240_75:
	setp.lt.s32 	%p176, %r376, 10;
	@%p176 bra 	$L__BB240_77;
	shfl.sync.idx.b32	%r795|%p177, %r136, %r43, %r20, -1;
	mad.lo.s32 	%r935, %r795, %r1058, %r935;
$L__BB240_77:
	setp.lt.s32 	%p178, %r376, 11;
	@%p178 bra 	$L__BB240_79;
	shfl.sync.idx.b32	%r796|%p179, %r136, %r44, %r20, -1;
	mad.lo.s32 	%r935, %r796, %r1057, %r935;
$L__BB240_79:
	setp.lt.s32 	%p180, %r376, 12;
	@%p180 bra 	$L__BB240_81;
	shfl.sync.idx.b32	%r797|%p181, %r136, %r45, %r20, -1;
	mad.lo.s32 	%r935, %r797, %r1056, %r935;
$L__BB240_81:
	setp.lt.s32 	%p182, %r376, 13;
	@%p182 bra 	$L__BB240_83;
	shfl.sync.idx.b32	%r798|%p183, %r136, %r46, %r20, -1;
	mad.lo.s32 	%r935, %r798, %r1055, %r935;
$L__BB240_83:
	setp.lt.s32 	%p184, %r376, 14;
	@%p184 bra 	$L__BB240_85;
	shfl.sync.idx.b32	%r799|%p185, %r136, %r47, %r20, -1;
	mad.lo.s32 	%r935, %r799, %r1054, %r935;
$L__BB240_85:
	setp.lt.s32 	%p186, %r376, 15;
	@%p186 bra 	$L__BB240_87;
	shfl.sync.idx.b32	%r800|%p187, %r136, %r48, %r20, -1;
	mad.lo.s32 	%r935, %r800, %r1053, %r935;
$L__BB240_87:
	setp.lt.s32 	%p188, %r376, 16;
	@%p188 bra 	$L__BB240_89;
	shfl.sync.idx.b32	%r801|%p189, %r136, %r49, %r20, -1;
	mad.lo.s32 	%r935, %r801, %r1052, %r935;
$L__BB240_89:
	mad.lo.s32 	%r802, %r933, %r9, %r99;
	shl.b32 	%r803, %r802, 2;
	mov.u32 	%r804, _ZZ9cuda_gemmIiLi256ELi2ELi1ELi32ELi32ELi32ELi32ELi0ELi0EEviiiPT_S1_S1_iiE3Csh;
	add.s32 	%r805, %r804, %r803;
	ld.shared.u32 	%r806, [%r805];
	add.s32 	%r807, %r806, %r935;
	st.shared.u32 	[%r805], %r807;
	add.s32 	%r933, %r933, %r14;
	setp.lt.s32 	%p190, %r933, %r19;
	@%p190 bra 	$L__BB240_57;
	bra.uni 	$L__BB240_55;
$L__BB240_90:
	setp.gt.u32 	%p35, %r376, 31;
	@%p35 bra 	$L__BB240_124;
	mov.b32 	%r1018, 0;
$L__BB240_92:
	setp.eq.s32 	%p36, %r376, 0;
	add.s32 	%r279, %r1018, %r11;
	mad.lo.s32 	%r280, %r279, %r376, %r18;
	@%p36 bra 	$L__BB240_94;
	add.s32 	%r490, %r280, %r17;
	shl.b32 	%r491, %r490, 2;
	mov.u32 	%r492, _ZZ9cuda_gemmIiLi256ELi2ELi1ELi32ELi32ELi32ELi32ELi0ELi0EEviiiPT_S1_S1_iiE3Ash;
	add.s32 	%r493, %r492, %r491;
	ld.shared.u32 	%r1067, [%r493];
$L__BB240_94:
	setp.lt.s32 	%p37, %r376, 2;
	@%p37 bra 	$L__BB240_96;
	add.s32 	%r494, %r280, %r27;
	shl.b32 	%r495, %r494, 2;
	mov.u32 	%r496, _ZZ9cuda_gemmIiLi256ELi2ELi1ELi32ELi32ELi32ELi32ELi0ELi0EEviiiPT_S1_S1_iiE3Ash;
	add.s32 	%r497, %r496, %r495;
	ld.shared.u32 	%r1066, [%r497];
$L__BB240_96:
	setp.lt.s32 	%p38, %r376, 3;
	@%p38 bra 	$L__BB240_98;
	add.s32 	%r498, %r280, %r28;
	shl.b32 	%r499, %r498, 2;
	mov.u32 	%r500, _ZZ9cuda_gemmIiLi256ELi2ELi1ELi32ELi32ELi32ELi32ELi0ELi0EEviiiPT_S1_S1_iiE3Ash;
	add.s32 	%r501, %r500, %r499;
	ld.shared.u32 	%r1065, [%r501];
$L__BB240_98:
	setp.lt.s32 	%p39, %r376, 4;
	@%p39 bra 	$L__BB240_100;
	add.s32 	%r502, %r280, %r29;
	shl.b32 	%r503, %r502, 2;
	mov.u32 	%r504, _ZZ9cuda_gemmIiLi256ELi2ELi1ELi32ELi32ELi32ELi32ELi0ELi0EEviiiPT_S1_S1_iiE3Ash;
	add.s32 	%r505, %r504, %r503;
	ld.shared.u32 	%r1064, [%r505];
$L__BB240_100:
	setp.lt.s32 	%p40, %r376, 5;
	@%p40 bra 	$L__BB240_102;
	add.s32 	%r506, %r280, %r30;
	shl.b32 	%r507, %r506, 2;
	mov.u32 	%r508, _ZZ9cuda_gemmIiLi256ELi2ELi1ELi32ELi32ELi32ELi32ELi0ELi0EEviiiPT_S1_S1_iiE3Ash;
	add.s32 	%r509, %r508, %r507;
	ld.shared.u32 	%r1063, [%r509];
$L__BB240_102:
	setp.lt.s32 	%p41, %r376, 6;
	@%p41 bra 	$L__BB240_104;
	add.s32 	%r510, %r280, %r31;
	shl.b32 	%r511, %r510, 2;
	mov.u32 	%r512, _ZZ9cuda_gemmIiLi256ELi2ELi1ELi32ELi32ELi32ELi32ELi0ELi0EEviiiPT_S1_S1_iiE3Ash;
	add.s32 	%r513, %r512, %r511;
	ld.shared.u32 	%r1062, [%r513];
$L__BB240_104:
	setp.lt.s32 	%p42, %r376, 7;
	@%p42 bra 	$L__BB240_106;
	add.s32 	%r514, %r280, %r32;
	shl.b32 	%r515, %r514, 2;
	mov.u32 	%r516, _ZZ9cuda_gemmIiLi256ELi2ELi1ELi32ELi32ELi32ELi32ELi0ELi0EEviiiPT_S1_S1_iiE3Ash;
	add.s32 	%r517, %r516, %r515;
	ld.shared.u32 	%r1061, [%r517];
$L__BB240_106:
	setp.lt.s32 	%p43, %r376, 8;
	@%p43 bra 	$L__BB240_108;
	add.s32 	%r518, %r280, %r33;
	shl.b32 	%r519, %r518, 2;
	mov.u32 	%r520, _ZZ9cuda_gemmIiLi256ELi2ELi1ELi32ELi32ELi32ELi32ELi0ELi0EEviiiPT_S1_S1_iiE3Ash;
	add.s32 	%r521, %r520, %r519;
	ld.shared.u32 	%r1060, [%r521];
$L__BB240_108:
	setp.lt.s32 	%p44, %r376, 9;
	@%p44 bra 	$L__BB240_110;
	xor.b32  	%r522, %r17, 8;
	add.s32 	%r523, %r280, %r522;
	shl.b32 	%r524, %r523, 2;
	mov.u32 	%r525, _ZZ9cuda_gemmIiLi256ELi2ELi1ELi32ELi32ELi32ELi32ELi0ELi0EEviiiPT_S1_S1_iiE3Ash;
	add.s32 	%r526, %r525, %r524;
	ld.shared.u32 	%r1059, [%r526];
$L__BB240_110:
	setp.lt.s32 	%p45, %r376, 10;
	@%p45 bra 	$L__BB240_112;
	add.s32 	%r527, %r11, 9;
	and.b32  	%r528, %r527, 15;
	add.s32 	%r529, %r280, %r528;
	shl.b32 	%r530, %r529, 2;
	mov.u32 	%r531, _ZZ9cuda_gemmIiLi256ELi2ELi1ELi32ELi32ELi32ELi32ELi0ELi0EEviiiPT_S1_S1_iiE3Ash;
	add.s32 	%r532, %r531, %r530;
	ld.shared.u32 	%r1058, [%r532];
$L__BB240_112:
	setp.lt.s32 	%p46, %r376, 11;
	@%p46 bra 	$L__BB240_114;
	add.s32 	%r533, %r11, 10;
	and.b32  	%r534, %r533, 15;
	add.s32 	%r535, %r280, %r534;
	shl.b32 	%r536, %r535, 2;
	mov.u32 	%r537, _ZZ9cuda_gemmIiLi256ELi2ELi1ELi32ELi32ELi32ELi32ELi0ELi0EEviiiPT_S1_S1_iiE3Ash;
	add.s32 	%r538, %r537, %r536;
	ld.shared.u32 	%r1057, [%r538];
$L__BB240_114:
	setp.lt.s32 	%p47, %r376, 12;
	@%p47 bra 	$L__BB240_116;
	add.s32 	%r539, %r11, 11;
	and.b32  	%r540, %r539, 15;
	add.s32 	%r541, %r280, %r540;
	shl.b32 	%r542, %r541, 2;
	mov.u32 	%r543, _ZZ9cuda_gemmIiLi256ELi2ELi1ELi32ELi32ELi32ELi32ELi0ELi0EEviiiPT_S1_S1_iiE3Ash;
	add.s32 	%r544, %r543, %r542;
	ld.shared.u32 	%r1056, [%r544];
$L__BB240_116:
	setp.lt.s32 	%p48, %r376, 13;
	@%p48 bra 	$L__BB240_118;
	add.s32 	%r545, %r11, 12;
	and.b32  	%r546, %r545, 15;
	add.s32 	%r547, %r280, %r546;
	shl.b32 	%r548, %r547, 2;
	mov.u32 	%r549, _ZZ9cuda_gemmIiLi256ELi2ELi1ELi32ELi32ELi32ELi32ELi0ELi0EEviiiPT_S1_S1_iiE3Ash;
	add.s32 	%r550, %r549, %r548;
	ld.shared.u32 	%r1055, [%r550];
$L__BB240_118:
	setp.lt.s32 	%p49, %r376, 14;
	@%p49 bra 	$L__BB240_120;
	add.s32 	%r551, %r11, 13;
	and.b32  	%r552, %r551, 15;
	add.s32 	%r553, %r280, %r552;
	shl.b32 	%r554, %r553, 2;
	mov.u32 	%r555, _ZZ9cuda_gemmIiLi256ELi2ELi1ELi32ELi32ELi32ELi32ELi0ELi0EEviiiPT_S1_S1_iiE3Ash;
	add.s32 	%r556, %r555, %r554;
	ld.shared.u32 	%r1054, [%r556];
$L__BB240_120:
	setp.lt.s32 	%p50, %r376, 15;
	@%p50 bra 	$L__BB240_122;
	add.s32 	%r557, %r11, 14;
	and.b32  	%r558, %r557, 15;
	add.s32 	%r559, %r280, %r558;
	shl.b32 	%r560, %r559, 2;
	mov.u32 	%r561, _ZZ9cuda_gemmIiLi256ELi2ELi1ELi32ELi32ELi32ELi32ELi0ELi0EEviiiPT_S1_S1_iiE3Ash;
	add.s32 	%r562, %r561, %r560;
	ld.shared.u32 	%r1053, [%r562];
$L__BB240_122:
	setp.lt.s32 	%p51, %r376, 16;
	@%p51 bra 	$L__BB240_197;
	add.s32 	%r563, %r11, -1;
	and.b32  	%r564, %r563, 15;
	add.s32 	%r565, %r280, %r564;
	shl.b32 	%r566, %r565, 2;
	mov.u32 	%r567, _ZZ9cuda_gemmIiLi256ELi2ELi1ELi32ELi32ELi32ELi32ELi0ELi0EEviiiPT_S1_S1_iiE3Ash;
	add.s32 	%r568, %r567, %r566;
	ld.shared.u32 	%r1052, [%r568];
	bra.uni 	$L__BB240_197;
$L__BB240_124:
	mov.b32 	%r966, 0;
$L__BB240_125:
	setp.lt.s32 	%p87, %r376, 1;
	add.s32 	%r187, %r966, %r11;
	mad.lo.s32 	%r188, %r187, %r376, %r18;
	@%p87 bra 	$L__BB240_127;
	add.s32 	%r595, %r188, %r17;
	shl.b32 	%r596, %r595, 2;
	mov.u32 	%r597, _ZZ9cuda_gemmIiLi256ELi2ELi1ELi32ELi32ELi32ELi32ELi0ELi0EEviiiPT_S1_S1_iiE3Ash;
	add.s32 	%r598, %r597, %r596;
	ld.shared.u32 	%r1067, [%r598];
$L__BB240_127:
	setp.lt.s32 	%p88, %r376, 2;
	@%p88 bra 	$L__BB240_129;
	add.s32 	%r599, %r188, %r27;
	shl.b32 	%r600, %r599, 2;
	mov.u32 	%r601, _ZZ9cuda_gemmIiLi256ELi2ELi1ELi32ELi32ELi32ELi32ELi0ELi0EEviiiPT_S1_S1_iiE3Ash;
	add.s32 	%r602, %r601, %r600;
	ld.shared.u32 	%r1066, [%r602];
$L__BB240_129:
	setp.lt.s32 	%p89, %r376, 3;
	@%p89 bra 	$L__BB240_131;
	add.s32 	%r603, %r188, %r28;
	shl.b32 	%r604, %r603, 2;
	mov.u32 	%r605, _ZZ9cuda_gemmIiLi256ELi2ELi1ELi32ELi32ELi32ELi32ELi0ELi0EEviiiPT_S1_S1_iiE3Ash;
	add.s32 	%r606, %r605, %r604;
	ld.shared.u32 	%r1065, [%r606];
$L__BB240_131:
	setp.lt.s32 	%p90, %r376, 4;
	@%p90 bra 	$L__BB240_133;
	add.s32 	%r607, %r188, %r29;
	shl.b32 	%r608, %r607, 2;
	mov.u32 	%r609, _ZZ9cuda_gemmIiLi256ELi2ELi1ELi32ELi32ELi32ELi32ELi0ELi0EEviiiPT_S1_S1_iiE3Ash;
	add.s32 	%r610, %r609, %r608;
	ld.shared.u32 	%r1064, [%r610];
$L__BB240_133:
	setp.lt.s32 	%p91, %r376, 5;
	@%p91 bra 	$L__BB240_135;
	add.s32 	%r611, %r188, %r30;
	shl.b32 	%r612, %r611, 2;
	mov.u32 	%r613, _ZZ9cuda_gemmIiLi256ELi2ELi1ELi32ELi32ELi32ELi32ELi0ELi0EEviiiPT_S1_S1_iiE3Ash;
	add.s32 	%r614, %r613, %r612;
	ld.shared.u32 	%r1063, [%r614];
$L__BB240_135:
	setp.lt.s32 	%p92, %r376, 6;
	@%p92 bra 	$L__BB240_137;
	add.s32 	%r615, %r188, %r31;
	shl.b32 	%r616, %r615, 2;
	mov.u32 	%r617, _ZZ9cuda_gemmIiLi256ELi2ELi1ELi32ELi32ELi32ELi32ELi0ELi0EEviiiPT_S1_S1_iiE3Ash;
	add.s32 	%r618, %r617, %r616;
	ld.shared.u32 	%r1062, [%r618];
$L__BB240_137:
	setp.lt.s32 	%p93, %r376, 7;
	@%p93 bra 	$L__BB240_139;
	add.s32 	%r619, %r188, %r32;
	shl.b32 	%r620, %r619, 2;
	mov.u32 	%r621, _ZZ9cuda_gemmIiLi256ELi2ELi1ELi32ELi32ELi32ELi32ELi0ELi0EEviiiPT_S1_S1_iiE3Ash;
	add.s32 	%r622, %r621, %r620;
	ld.shared.u32 	%r1061, [%r622];
$L__BB240_139:
	setp.lt.s32 	%p94, %r376, 8;
	@%p94 bra 	$L__BB240_141;
	add.s32 	%r623, %r188, %r33;
	shl.b32 	%r624, %r623, 2;
	mov.u32 	%r625, _ZZ9cuda_gemmIiLi256ELi2ELi1ELi32ELi32ELi32ELi32ELi0ELi0EEviiiPT_S1_S1_iiE3Ash;
	add.s32 	%r626, %r625, %r624;
	ld.shared.u32 	%r1060, [%r626];
$L__BB240_141:
	setp.lt.s32 	%p95, %r376, 9;
	@%p95 bra 	$L__BB240_143;
	xor.b32  	%r627, %r17, 8;
	add.s32 	%r628, %r188, %r627;
	shl.b32 	%r629, %r628, 2;
	mov.u32 	%r630, _ZZ9cuda_gemmIiLi256ELi2ELi1ELi32ELi32ELi32ELi32ELi0ELi0EEviiiPT_S1_S1_iiE3Ash;
	add.s32 	%r631, %r630, %r629;
	ld.shared.u32 	%r1059, [%r631];
$L__BB240_143:
	setp.lt.s32 	%p96, %r376, 10;
	@%p96 bra 	$L__BB240_145;
	add.s32 	%r632, %r11, 9;
	and.b32  	%r633, %r632, 15;
	add.s32 	%r634, %r188, %r633;
	shl.b32 	%r635, %r634, 2;
	mov.u32 	%r636, _ZZ9cuda_gemmIiLi256ELi2ELi1ELi32ELi32ELi32ELi32ELi0ELi0EEviiiPT_S1_S1_iiE3Ash;
	add.s32 	%r637, %r636, %r635;
	ld.shared.u32 	%r1058, [%r637];
$L__BB240_145:
	setp.lt.s32 	%p97, %r376, 11;
	@%p97 bra 	$L__BB240_147;
	add.s32 	%r638, %r11, 10;
	and.b32  	%r639, %r638, 15;
	add.s32 	%r640, %r188, %r639;
	shl.b32 	%r641, %r640, 2;
	mov.u32 	%r642, _ZZ9cuda_gemmIiLi256ELi2ELi1ELi32ELi32ELi32ELi32ELi0ELi0EEviiiPT_S1_S1_iiE3Ash;
	add.s32 	%r643, %r642, %r641;
	ld.shared.u32 	%r1057, [%r643];
$L__BB240_147:
	setp.lt.s32 	%p98, %r376, 12;
	@%p98 bra 	$L__BB240_149;
	add.s32 	%r644, %r11, 11;
	and.b32  	%r645, %r644, 15;
	add.s32 	%r646, %r188, %r645;
	shl.b32 	%r647, %r646, 2;
	mov.u32 	%r648, _ZZ9cuda_gemmIiLi256ELi2ELi1ELi32ELi32ELi32ELi32ELi0ELi0EEviiiPT_S1_S1_iiE3Ash;
	add.s32 	%r649, %r648, %r647;
	ld.shared.u32 	%r1056, [%r649];
$L__BB240_149:
	setp.lt.s32 	%p99, %r376, 13;
	@%p99 bra 	$L__BB240_151;
	add.s32 	%r650, %r11, 12;
	and.b32  	%r651, %r650, 15;
	add.s32 	%r652, %r188, %r651;
	shl.b32 	%r653, %r652, 2;
	mov.u32 	%r654, _ZZ9cuda_gemmIiLi256ELi2ELi1ELi32ELi32ELi32ELi32ELi0ELi0EEviiiPT_S1_S1_iiE3Ash;
	add.s32 	%r655, %r654, %r653;
	ld.shared.u32 	%r1055, [%r655];
$L__BB240_151:
	setp.lt.s32 	%p100, %r376, 14;
	@%p100 bra 	$L__BB240_153;
	add.s32 	%r656, %r11, 13;
	and.b32  	%r657, %r656, 15;
	add.s32 	%r658, %r188, %r657;
	shl.b32 	%r659, %r658, 2;
	mov.u32 	%r660, _ZZ9cuda_gemmIiLi256ELi2ELi1ELi32ELi32ELi32ELi32ELi0ELi0EEviiiPT_S1_S1_iiE3Ash;
	add.s32 	%r661, %r660, %r659;
	ld.shared.u32 	%r1054, [%r661];
$L__BB240_153:
	setp.lt.s32 	%p101, %r376, 15;
	@%p101 bra 	$L__BB240_155;
	add.s32 	%r662, %r11, 14;
	and.b32  	%r663, %r662, 15;
	add.s32 	%r664, %r188, %r663;
	shl.b32 	%r665, %r664, 2;
	mov.u32 	%r666, _ZZ9cuda_gemmIiLi256ELi2ELi1ELi32ELi32ELi32ELi32ELi0ELi0EEviiiPT_S1_S1_iiE3Ash;
	add.s32 	%r667, %r666, %r665;
	ld.shared.u32 	%r1053, [%r667];
$L__BB240_155:
	setp.lt.s32 	%p102, %r376, 16;
	@%p102 bra 	$L__BB240_157;
	add.s32 	%r668, %r11, -1;
	and.b32  	%r669, %r668, 15;
	add.s32 	%r670, %r188, %r669;
	shl.b32 	%r671, %r670, 2;
	mov.u32 	%r672, _ZZ9cuda_gemmIiLi256ELi2ELi1ELi32ELi32ELi32ELi32ELi0ELi0EEviiiPT_S1_S1_iiE3Ash;
	add.s32 	%r673, %r672, %r671;
	ld.shared.u32 	%r1052, [%r673];
$L__BB240_157:
	setp.lt.s32 	%p103, %r12, %r19;
	@%p103 bra 	$L__BB240_159;
$L__BB240_158:
	add.s32 	%r966, %r966, %r10;
	setp.lt.s32 	%p140, %r966, %r9;
	@%p140 bra 	$L__BB240_125;
	bra.uni 	$L__BB240_233;
$L__BB240_159:
	rem.s32 	%r674, %r2, %r376;
	shl.b32 	%r675, %r674, 2;
	mov.u32 	%r676, _ZZ9cuda_gemmIiLi256ELi2ELi1ELi32ELi32ELi32ELi32ELi0ELi0EEviiiPT_S1_S1_iiE11kron_fac_sh;
	add.s32 	%r222, %r676, %r675;
	mov.u32 	%r983, %r12;
$L__BB240_160:
	mad.lo.s32 	%r678, %r983, 132, %r222;
	ld.shared.u32 	%r224, [%r678];
	mov.b32 	%r985, 0;
	@%p87 bra 	$L__BB240_162;
	shfl.sync.idx.b32	%r679|%p105, %r224, %r34, %r20, -1;
	mul.lo.s32 	%r985, %r679, %r1067;
$L__BB240_162:
	@%p88 bra 	$L__BB240_164;
	shfl.sync.idx.b32	%r680|%p107, %r224, %r35, %r20, -1;
	mad.lo.s32 	%r985, %r680, %r1066, %r985;
$L__BB240_164:
	@%p89 bra 	$L__BB240_166;
	shfl.sync.idx.b32	%r681|%p109, %r224, %r36, %r20, -1;
	mad.lo.s32 	%r985, %r681, %r1065, %r985;
$L__BB240_166:
	@%p90 bra 	$L__BB240_168;
	shfl.sync.idx.b32	%r682|%p111, %r224, %r37, %r20, -1;
	mad.lo.s32 	%r985, %r682, %r1064, %r985;
$L__BB240_168:
	setp.lt.s32 	%p112, %r376, 5;
	@%p112 bra 	$L__BB240_170;
	shfl.sync.idx.b32	%r683|%p113, %r224, %r38, %r20, -1;
	mad.lo.s32 	%r985, %r683, %r1063, %r985;
$L__BB240_170:
	setp.lt.s32 	%p114, %r376, 6;
	@%p114 bra 	$L__BB240_172;
	shfl.sync.idx.b32	%r684|%p115, %r224, %r39, %r20, -1;
	mad.lo.s32 	%r985, %r684, %r1062, %r985;
$L__BB240_172:
	setp.lt.s32 	%p116, %r376, 7;
	@%p116 bra 	$L__BB240_174;
	shfl.sync.idx.b32	%r685|%p117, %r224, %r40, %r20, -1;
	mad.lo.s32 	%r985, %r685, %r1061, %r985;
$L__BB240_174:
	setp.lt.s32 	%p118, %r376, 8;
	@%p118 bra 	$L__BB240_176;
	shfl.sync.idx.b32	%r686|%p119, %r224, %r41, %r20, -1;
	mad.lo.s32 	%r985, %r686, %r1060, %r985;
$L__BB240_176:
	setp.lt.s32 	%p120, %r376, 9;
	@%p120 bra 	$L__BB240_178;
	shfl.sync.idx.b32	%r687|%p121, %r224, %r42, %r20, -1;
	mad.lo.s32 	%r985, %r687, %r1059, %r985;
$L__BB240_178:
	setp.lt.s32 	%p122, %r376, 10;
	@%p122 bra 	$L__BB240_180;
	shfl.sync.idx.b32	%r688|%p123, %r224, %r43, %r20, -1;
	mad.lo.s32 	%r985, %r688, %r1058, %r985;
$L__BB240_180:
	setp.lt.s32 	%p124, %r376, 11;
	@%p124 bra 	$L__BB240_182;
	shfl.sync.idx.b32	%r689|%p125, %r224, %r44, %r20, -1;
	mad.lo.s32 	%r985, %r689, %r1057, %r985;
$L__BB240_182:
	setp.lt.s32 	%p126, %r376, 12;
	@%p126 bra 	$L__BB240_184;
	shfl.sync.idx.b32	%r690|%p127, %r224, %r45, %r20, -1;
	mad.lo.s32 	%r985, %r690, %r1056, %r985;
$L__BB240_184:
	setp.lt.s32 	%p128, %r376, 13;
	@%p128 bra 	$L__BB240_186;
	shfl.sync.idx.b32	%r691|%p129, %r224, %r46, %r20, -1;
	mad.lo.s32 	%r985, %r691, %r1055, %r985;
$L__BB240_186:
	setp.lt.s32 	%p130, %r376, 14;
	@%p130 bra 	$L__BB240_188;
	shfl.sync.idx.b32	%r692|%p131, %r224, %r47, %r20, -1;
	mad.lo.s32 	%r985, %r692, %r1054, %r985;
$L__BB240_188:
	setp.lt.s32 	%p132, %r376, 15;
	@%p132 bra 	$L__BB240_190;
	shfl.sync.idx.b32	%r693|%p133, %r224, %r48, %r20, -1;
	mad.lo.s32 	%r985, %r693, %r1053, %r985;
$L__BB240_190:
	setp.lt.s32 	%p134, %r376, 16;
	@%p134 bra 	$L__BB240_192;
	shfl.sync.idx.b32	%r694|%p135, %r224, %r49, %r20, -1;
	mad.lo.s32 	%r985, %r694, %r1052, %r985;
$L__BB240_192:
	mov.u32 	%r999, %r3;
$L__BB240_193:
	shr.u32 	%r258, %r999, 1;
	shfl.sync.down.b32	%r695|%p136, %r985, %r258, %r21, -1;
	add.s32 	%r985, %r695, %r985;
	setp.gt.u32 	%p137, %r999, 3;
	mov.u32 	%r999, %r258;
	@%p137 bra 	$L__BB240_193;
	rem.u32 	%r696, %r2, %r4;
	setp.eq.s32 	%p138, %r696, 0;
	@%p138 bra 	$L__BB240_195;
	bra.uni 	$L__BB240_196;
$L__BB240_195:
	mad.lo.s32 	%r697, %r983, %r9, %r187;
	shl.b32 	%r698, %r697, 2;
	mov.u32 	%r699, _ZZ9cuda_gemmIiLi256ELi2ELi1ELi32ELi32ELi32ELi32ELi0ELi0EEviiiPT_S1_S1_iiE3Csh;
	add.s32 	%r700, %r699, %r698;
	st.shared.u32 	[%r700], %r985;
$L__BB240_196:
	add.s32 	%r983, %r983, %r14;
	setp.lt.s32 	%p139, %r983, %r19;
	@%p139 bra 	$L__BB240_160;
	bra.uni 	$L__BB240_158;
$L__BB240_197:
	setp.lt.s32 	%p52, %r12, %r19;
	@%p52 bra 	$L__BB240_198;
	bra.uni 	$L__BB240_232;
$L__BB240_198:
	rem.u32 	%r569, %r2, %r376;
	shl.b32 	%r570, %r569, 2;
	mov.u32 	%r571, _ZZ9cuda_gemmIiLi256ELi2ELi1ELi32ELi32ELi32ELi32ELi0ELi0EEviiiPT_S1_S1_iiE11kron_fac_sh;
	add.s32 	%r281, %r571, %r570;
	mov.u32 	%r1035, %r12;
$L__BB240_199:
	mad.lo.s32 	%r573, %r1035, 132, %r281;
	ld.shared.u32 	%r315, [%r573];
	mov.b32 	%r1037, 0;
	@%p36 bra 	$L__BB240_201;
	shfl.sync.idx.b32	%r574|%p54, %r315, %r34, %r20, -1;
	mul.lo.s32 	%r1037, %r574, %r1067;
$L__BB240_201:
	@%p37 bra 	$L__BB240_203;
	shfl.sync.idx.b32	%r575|%p56, %r315, %r35, %r20, -1;
	mad.lo.s32 	%r1037, %r575, %r1066, %r1037;
$L__BB240_203:
	@%p38 bra 	$L__BB240_205;
	shfl.sync.idx.b32	%r576|%p58, %r315, %r36, %r20, -1;
	mad.lo.s32 	%r1037, %r576, %r1065, %r1037;
$L__BB240_205:
	@%p39 bra 	$L__BB240_207;
	shfl.sync.idx.b32	%r577|%p60, %r315, %r37, %r20, -1;
	mad.lo.s32 	%r1037, %r577, %r1064, %r1037;
$L__BB240_207:
	@%p40 bra 	$L__BB240_209;
	shfl.sync.idx.b32	%r578|%p62, %r315, %r38, %r20, -1;
	mad.lo.s32 	%r1037, %r578, %r1063, %r1037;
$L__BB240_209:
	setp.lt.s32 	%p63, %r376, 6;
	@%p63 bra 	$L__BB240_211;
	shfl.sync.idx.b32	%r579|%p64, %r315, %r39, %r20, -1;
	mad.lo.s32 	%r1037, %r579, %r1062, %r1037;
$L__BB240_211:
	setp.lt.s32 	%p65, %r376, 7;
	@%p65 bra 	$L__BB240_213;
	shfl.sync.idx.b32	%r580|%p66, %r315, %r40, %r20, -1;
	mad.lo.s32 	%r1037, %r580, %r1061, %r1037;
$L__BB240_213:
	setp.lt.s32 	%p67, %r376, 8;
	@%p67 bra 	$L__BB240_215;
	shfl.sync.idx.b32	%r581|%p68, %r315, %r41, %r20, -1;
	mad.lo.s32 	%r1037, %r581, %r1060, %r1037;
$L__BB240_215:
	setp.lt.s32 	%p69, %r376, 9;
	@%p69 bra 	$L__BB240_217;
	shfl.sync.idx.b32	%r582|%p70, %r315, %r42, %r20, -1;
	mad.lo.s32 	%r1037, %r582, %r1059, %r1037;
$L__BB240_217:
	setp.lt.s32 	%p71, %r376, 10;
	@%p71 bra 	$L__BB240_219;
	shfl.sync.idx.b32	%r583|%p72, %r315, %r43, %r20, -1;
	mad.lo.s32 	%r1037, %r583, %r1058, %r1037;
$L__BB240_219:
	setp.lt.s32 	%p73, %r376, 11;
	@%p73 bra 	$L__BB240_221;
	shfl.sync.idx.b32	%r584|%p74, %r315, %r44, %r20, -1;
	mad.lo.s32 	%r1037, %r584, %r1057, %r1037;
$L__BB240_221:
	setp.lt.s32 	%p75, %r376, 12;
	@%p75 bra 	$L__BB240_223;
	shfl.sync.idx.b32	%r585|%p76, %r315, %r45, %r20, -1;
	mad.lo.s32 	%r1037, %r585, %r1056, %r1037;
$L__BB240_223:
	setp.lt.s32 	%p77, %r376, 13;
	@%p77 bra 	$L__BB240_225;
	shfl.sync.idx.b32	%r586|%p78, %r315, %r46, %r20, -1;
	mad.lo.s32 	%r1037, %r586, %r1055, %r1037;
$L__BB240_225:
	setp.lt.s32 	%p79, %r376, 14;
	@%p79 bra 	$L__BB240_227;
	shfl.sync.idx.b32	%r587|%p80, %r315, %r47, %r20, -1;
	mad.lo.s32 	%r1037, %r587, %r1054, %r1037;
$L__BB240_227:
	setp.lt.s32 	%p81, %r376, 15;
	@%p81 bra 	$L__BB240_229;
	shfl.sync.idx.b32	%r588|%p82, %r315, %r48, %r20, -1;
	mad.lo.s32 	%r1037, %r588, %r1053, %r1037;
$L__BB240_229:
	setp.lt.s32 	%p83, %r376, 16;
	@%p83 bra 	$L__BB240_231;
	shfl.sync.idx.b32	%r589|%p84, %r315, %r49, %r20, -1;
	mad.lo.s32 	%r1037, %r589, %r1052, %r1037;
$L__BB240_231:
	mad.lo.s32 	%r590, %r1035, %r9, %r279;
	shl.b32 	%r591, %r590, 2;
	mov.u32 	%r592, _ZZ9cuda_gemmIiLi256ELi2ELi1ELi32ELi32ELi32ELi32ELi0ELi0EEviiiPT_S1_S1_iiE3Csh;
	add.s32 	%r593, %r592, %r591;
	st.shared.u32 	[%r593], %r1037;
	add.s32 	%r1035, %r1035, %r14;
	setp.lt.s32 	%p85, %r1035, %r19;
	@%p85 bra 	$L__BB240_199;
$L__BB240_232:
	add.s32 	%r1018, %r1018, %r10;
	setp.lt.s32 	%p86, %r1018, %r9;
	@%p86 bra 	$L__BB240_92;
$L__BB240_233:
	bar.sync 	0;
	@%p22 bra 	$L__BB240_240;
	ld.param.u32 	%r875, [_Z9cuda_gemmIiLi256ELi2ELi1ELi32ELi32ELi32ELi32ELi0ELi0EEviiiPT_S1_S1_ii_param_1];
	setp.eq.s32 	%p193, %r24, 0;
	mov.u32 	%r808, %ctaid.x;
	mul.lo.s32 	%r809, %r9, %r808;
	mad.lo.s32 	%r366, %r893, %r875, %r809;
	div.s32 	%r367, %r374, %r376;
	mov.u32 	%r1068, %r1;
	@%p193 bra 	$L__BB240_238;
	setp.eq.s32 	%p194, %r24, 1;
	div.s32 	%r810, %r1, %r9;
	mad.lo.s32 	%r811, %r367, %r810, %r366;
	mul.lo.s32 	%r812, %r810, %r9;
	sub.s32 	%r813, %r1, %r812;
	add.s32 	%r814, %r811, %r813;
	shl.b32 	%r815, %r1, 2;
	mov.u32 	%r816, _ZZ9cuda_gemmIiLi256ELi2ELi1ELi32ELi32ELi32ELi32ELi0ELi0EEviiiPT_S1_S1_iiE3Csh;
	add.s32 	%r817, %r816, %r815;
	ld.shared.u32 	%r818, [%r817];
	mul.wide.s32 	%rd23, %r814, 4;
	add.s64 	%rd24, %rd2, %rd23;
	st.global.u32 	[%rd24], %r818;
	mov.u32 	%r1068, %r22;
	@%p194 bra 	$L__BB240_238;
	setp.eq.s32 	%p195, %r24, 2;
	div.s32 	%r819, %r22, %r9;
	mad.lo.s32 	%r820, %r367, %r819, %r366;
	mul.lo.s32 	%r821, %r819, %r9;
	sub.s32 	%r822, %r22, %r821;
	add.s32 	%r823, %r820, %r822;
	shl.b32 	%r824, %r1, 2;
	mov.u32 	%r825, _ZZ9cuda_gemmIiLi256ELi2ELi1ELi32ELi32ELi32ELi32ELi0ELi0EEviiiPT_S1_S1_iiE3Csh;
	add.s32 	%r826, %r825, %r824;
	add.s32 	%r827, %r826, %r25;
	ld.shared.u32 	%r828, [%r827];
	mul.wide.s32 	%rd25, %r823, 4;
	add.s64 	%rd26, %rd2, %rd25;
	st.global.u32 	[%rd26], %r828;
	mov.u32 	%r1068, %r26;
	@%p195 bra 	$L__BB240_238;
	add.s32 	%r1068, %r26, %r13;
	div.s32 	%r829, %r26, %r9;
	mad.lo.s32 	%r830, %r367, %r829, %r366;
	mul.lo.s32 	%r831, %r829, %r9;
	sub.s32 	%r832, %r26, %r831;
	add.s32 	%r833, %r830, %r832;
	shl.b32 	%r834, %r1, 2;
	mov.u32 	%r835, _ZZ9cuda_gemmIiLi256ELi2ELi1ELi32ELi32ELi32ELi32ELi0ELi0EEviiiPT_S1_S1_iiE3Csh;
	add.s32 	%r836, %r835, %r834;
	add.s32 	%r837, %r836, %r25;
	add.s32 	%r838, %r837, %r25;
	ld.shared.u32 	%r839, [%r838];
	mul.wide.s32 	%rd27, %r833, 4;
	add.s64 	%rd28, %rd2, %rd27;
	st.global.u32 	[%rd28], %r839;
$L__BB240_238:
	setp.lt.u32 	%p196, %r23, 3;
	@%p196 bra 	$L__BB240_240;
$L__BB240_239:
	div.s32 	%r840, %r1068, %r9;
	mad.lo.s32 	%r841, %r367, %r840, %r366;
	mul.lo.s32 	%r842, %r840, %r9;
	sub.s32 	%r843, %r1068, %r842;
	add.s32 	%r844, %r841, %r843;
	shl.b32 	%r845, %r1068, 2;
	mov.u32 	%r846, _ZZ9cuda_gemmIiLi256ELi2ELi1ELi32ELi32ELi32ELi32ELi0ELi0EEviiiPT_S1_S1_iiE3Csh;
	add.s32 	%r847, %r846, %r845;
	ld.shared.u32 	%r848, [%r847];
	mul.wide.s32 	%rd29, %r844, 4;
	add.s64 	%rd30, %rd2, %rd29;
	st.global.u32 	[%rd30], %r848;
	add.s32 	%r849, %r1068, %r13;
	div.s32 	%r850, %r849, %r9;
	mad.lo.s32 	%r851, %r367, %r850, %r366;
	mul.lo.s32 	%r852, %r850, %r9;
	sub.s32 	%r853, %r849, %r852;
	add.s32 	%r854, %r851, %r853;
	add.s32 	%r855, %r847, %r25;
	ld.shared.u32 	%r856, [%r855];
	mul.wide.s32 	%rd31, %r854, 4;
	add.s64 	%rd32, %rd2, %rd31;
	st.global.u32 	[%rd32], %r856;
	add.s32 	%r857, %r849, %r13;
	div.s32 	%r858, %r857, %r9;
	mad.lo.s32 	%r859, %r367, %r858, %r366;
	mul.lo.s32 	%r860, %r858, %r9;
	sub.s32 	%r861, %r857, %r860;
	add.s32 	%r862, %r859, %r861;
	add.s32 	%r863, %r855, %r25;
	ld.shared.u32 	%r864, [%r863];
	mul.wide.s32 	%rd33, %r862, 4;
	add.s64 	%rd34, %rd2, %rd33;
	st.global.u32 	[%rd34], %r864;
	add.s32 	%r865, %r857, %r13;
	div.s32 	%r866, %r865, %r9;
	mad.lo.s32 	%r867, %r367, %r866, %r366;
	mul.lo.s32 	%r868, %r866, %r9;
	sub.s32 	%r869, %r865, %r868;
	add.s32 	%r870, %r867, %r869;
	add.s32 	%r871, %r863, %r25;
	ld.shared.u32 	%r872, [%r871];
	mul.wide.s32 	%rd35, %r870, 4;
	add.s64 	%rd36, %rd2, %rd35;
	st.global.u32 	[%rd36], %r872;
	add.s32 	%r1068, %r865, %r13;
	setp.lt.u32 	%p197, %r1068, 32;
	@%p197 bra 	$L__BB240_239;
$L__BB240_240:
	mov.u32 	%r873, %nctaid.y;
	add.s32 	%r893, %r893, %r873;
	shl.b32 	%r874, %r873, 1;
	setp.lt.u32 	%p198, %r893, %r874;
	@%p198 bra 	$L__BB240_5;
$L__BB240_241:
	ret;

}
	// .globl	_Z9cuda_gemmIiLi256ELi2ELi1ELi32ELi32ELi32ELi32ELi0ELi1EEviiiPT_S1_S1_ii
.visible .entry _Z9cuda_gemmIiLi256ELi2ELi1ELi32ELi32ELi32ELi32ELi0ELi1EEviiiPT_S1_S1_ii(
	.param .u32 _Z9cuda_gemmIiLi256ELi2ELi1ELi32ELi32ELi32ELi32ELi0ELi1EEviiiPT_S1_S1_ii_param_0,
	.param .u32 _Z9cuda_gemmIiLi256ELi2ELi1ELi32ELi32ELi32ELi32ELi0ELi1EEviiiPT_S1_S1_ii_param_1,
	.param .u32 _Z9cuda_gemmIiLi256ELi2ELi1ELi32ELi32ELi32ELi32ELi0ELi1EEviiiPT_S1_S1_ii_param_2,
	.param .u64 .ptr .align 1 _Z9cuda_gemmIiLi256ELi2ELi1ELi32ELi32ELi32ELi32ELi0ELi1EEviiiPT_S1_S1_ii_param_3,
	.param .u64 .ptr .align 1 _Z9cuda_gemmIiLi256ELi2ELi1ELi32ELi32ELi32ELi32ELi0ELi1EEviiiPT_S1_S1_ii_param_4,
	.param .u64 .ptr .align 1 _Z9cuda_gemmIiLi256ELi2ELi1ELi32ELi32ELi32ELi32ELi0ELi1EEviiiPT_S1_S1_ii_param_5,
	.param .u32 _Z9cuda_gemmIiLi256ELi2ELi1ELi32ELi32ELi32ELi32ELi0ELi1EEviiiPT_S1_S1_ii_param_6,
	.param .u32 _Z9cuda_gemmIiLi256ELi2ELi1ELi32ELi32ELi32ELi32ELi0ELi1EEviiiPT_S1_S1_ii_param_7
)
.maxntid 256
{
	.reg .pred 	%p<44>;
	.reg .b16 	%rs<6>;
	.reg .b32 	%r<246>;
	.reg .b64 	%rd<48>;
	// demoted variable
	.shared .align 128 .b8 _ZZ9cuda_gemmIiLi256ELi2ELi1ELi32ELi32ELi32ELi32ELi0ELi1EEviiiPT_S1_S1_iiE11kron_fac_sh[4224];
	// demoted variable
	.shared .align 128 .b8 _ZZ9cuda_gemmIiLi256ELi2ELi1ELi32ELi32ELi32ELi32ELi0ELi1EEviiiPT_S1_S1_iiE3Ash[128];
	// demoted variable
	.shared .align 128 .b8 _ZZ9cuda_gemmIiLi256ELi2ELi1ELi32ELi32ELi32ELi32ELi0ELi1EEviiiPT_S1_S1_iiE3Csh[128];
	ld.param.u32 	%r79, [_Z9cuda_gemmIiLi256ELi2ELi1ELi32ELi32ELi32ELi32ELi0ELi1EEviiiPT_S1_S1_ii_param_1];
	ld.param.u32 	%r80, [_Z9cuda_gemmIiLi256ELi2ELi1ELi32ELi32ELi32ELi32ELi0ELi1EEviiiPT_S1_S1_ii_param_2];
	ld.param.u64 	%rd9, [_Z9cuda_gemmIiLi256ELi2ELi1ELi32ELi32ELi32ELi32ELi0ELi1EEviiiPT_S1_S1_ii_param_3];
	ld.param.u64 	%rd10, [_Z9cuda_gemmIiLi256ELi2ELi1ELi32ELi32ELi32ELi32ELi0ELi1EEviiiPT_S1_S1_ii_param_4];
	ld.param.u64 	%rd11, [_Z9cuda_gemmIiLi256ELi2ELi1ELi32ELi32ELi32ELi32ELi0ELi1EEviiiPT_S1_S1_ii_param_5];
	cvta.to.global.u64 	%rd1, %rd10;
	cvta.to.global.u64 	%rd2, %rd9;
	cvta.to.global.u64 	%rd3, %rd11;
	mov.u32 	%r1, %tid.x;
	mov.u32 	%r2, %ntid.x;
	add.s32 	%r3, %r1, %r2;
	cvt.u16.u32 	%rs2, %r3;
	xor.b16  	%rs3, %rs2, 1023;
	cvt.u16.u32 	%rs4, %r2;
	div.u16 	%rs5, %rs3, %rs4;
	and.b16  	%rs1, %rs5, 3;
	setp.eq.s16 	%p1, %rs1, 2;
	mov.u32 	%r234, %r1;
	@%p1 bra 	$L__BB241_3;
	cvt.u32.u16 	%r4, %rs1;
	mov.b32 	%r233, 0;
	mov.u32 	%r234, %r1;
$L__BB241_2:
	.pragma "nounroll";
	mul.wide.u32 	%rd12, %r234, 4;
	add.s64 	%rd13, %rd1, %rd12;
	ld.global.u32 	%r82, [%rd13];
	and.b32  	%r83, %r234, 31;
	mov.u32 	%r84, _ZZ9cuda_gemmIiLi256ELi2ELi1ELi32ELi32ELi32ELi32ELi0ELi1EEviiiPT_S1_S1_iiE11kron_fac_sh;
	mad.lo.s32 	%r85, %r83, 132, %r84;
	shr.u32 	%r86, %r234, 3;
	and.b32  	%r87, %r86, 536870908;
	add.s32 	%r88, %r85, %r87;
	st.shared.u32 	[%r88], %r82;
	add.s32 	%r234, %r234, %r2;
	add.s32 	%r233, %r233, 1;
	xor.b32  	%r89, %r233, %r4;
	setp.ne.s32 	%p2, %r89, 2;
	@%p2 bra 	$L__BB241_2;
$L__BB241_3:
	mov.u32 	%r92, _ZZ9cuda_gemmIiLi256ELi2ELi1ELi32ELi32ELi32ELi32ELi0ELi1EEviiiPT_S1_S1_iiE11kron_fac_sh;
$L__BB241_4:
	mul.wide.u32 	%rd14, %r234, 4;
	add.s64 	%rd15, %rd1, %rd14;
	ld.global.u32 	%r90, [%rd15];
	and.b32  	%r91, %r234, 31;
	mad.lo.s32 	%r93, %r91, 132, %r92;
	shr.u32 	%r94, %r234, 3;
	and.b32  	%r95, %r94, 536870908;
	add.s32 	%r96, %r93, %r95;
	st.shared.u32 	[%r96], %r90;
	add.s32 	%r97, %r234, %r2;
	mul.wide.u32 	%rd16, %r97, 4;
	add.s64 	%rd17, %rd1, %rd16;
	ld.global.u32 	%r98, [%rd17];
	and.b32  	%r99, %r97, 31;
	mad.lo.s32 	%r100, %r99, 132, %r92;
	shr.u32 	%r101, %r97, 3;
	and.b32  	%r102, %r101, 536870908;
	add.s32 	%r103, %r100, %r102;
	st.shared.u32 	[%r103], %r98;
	add.s32 	%r104, %r97, %r2;
	mul.wide.u32 	%rd18, %r104, 4;
	add.s64 	%rd19, %rd1, %rd18;
	ld.global.u32 	%r105, [%rd19];
	and.b32  	%r106, %r104, 31;
	mad.lo.s32 	%r107, %r106, 132, %r92;
	shr.u32 	%r108, %r104, 3;
	and.b32  	%r109, %r108, 536870908;
	add.s32 	%r110, %r107, %r109;
	st.shared.u32 	[%r110], %r105;
	add.s32 	%r111, %r104, %r2;
	mul.wide.u32 	%rd20, %r111, 4;
	add.s64 	%rd21, %rd1, %rd20;
	ld.global.u32 	%r112, [%rd21];
	and.b32  	%r113, %r111, 31;
	mad.lo.s32 	%r114, %r113, 132, %r92;
	shr.u32 	%r115, %r111, 3;
	and.b32  	%r116, %r115, 536870908;
	add.s32 	%r117, %r114, %r116;
	st.shared.u32 	[%r117], %r112;
	add.s32 	%r234, %r111, %r2;
	setp.lt.u32 	%p3, %r234, 1024;
	@%p3 bra 	$L__BB241_4;
	mov.u32 	%r12, %ctaid.x;
	mov.u32 	%r236, %ctaid.y;
	mov.u32 	%r14, %nctaid.y;
	shl.b32 	%r15, %r14, 1;
	setp.ge.u32 	%p4, %r236, %r15;
	@%p4 bra 	$L__BB241_34;
	shl.b32 	%r16, %r12, 5;
	shl.b32 	%r118, %r1, 4;
	and.b32  	%r17, %r118, 16;
	shl.b32 	%r119, %r1, 2;
	and.b32  	%r120, %r119, 124;
	add.s32 	%r18, %r92, %r120;
	shr.s32 	%r122, %r80, 31;
	shr.u32 	%r123, %r122, 27;
	add.s32 	%r124, %r80, %r123;
	shr.s32 	%r19, %r124, 5;
	max.u32 	%r125, %r3, 32;
	setp.lt.u32 	%p5, %r3, 32;
	selp.u32 	%r126, 1, 0, %p5;
	add.s32 	%r127, %r3, %r126;
	sub.s32 	%r128, %r125, %r127;
	div.u32 	%r129, %r128, %r2;
	add.s32 	%r20, %r129, %r126;
	add.s32 	%r130, %r20, 1;
	and.b32  	%r21, %r130, 3;
	mov.u32 	%r131, _ZZ9cuda_gemmIiLi256ELi2ELi1ELi32ELi32ELi32ELi32ELi0ELi1EEviiiPT_S1_S1_iiE3Ash;
	add.s32 	%r22, %r131, %r119;
	shl.b32 	%r23, %r2, 2;
	add.s32 	%r24, %r22, %r23;
	add.s32 	%r25, %r3, %r2;
	add.s32 	%r26, %r25, %r2;
	mov.u32 	%r132, _ZZ9cuda_gemmIiLi256ELi2ELi1ELi32ELi32ELi32ELi32ELi0ELi1EEviiiPT_S1_S1_iiE3Csh;
	add.s32 	%r27, %r132, %r119;
	add.s32 	%r28, %r27, %r23;
	add.s32 	%r29, %r28, %r23;
	or.b32  	%r30, %r17, 1;
	or.b32  	%r31, %r17, 3;
	or.b32  	%r32, %r17, 4;
	or.b32  	%r33, %r17, 5;
	or.b32  	%r34, %r17, 6;
	or.b32  	%r35, %r17, 7;
	or.b32  	%r36, %r17, 9;
	or.b32  	%r37, %r17, 10;
	or.b32  	%r38, %r17, 11;
	or.b32  	%r39, %r17, 13;
	mul.wide.u32 	%rd22, %r2, 4;
	add.s64 	%rd4, %rd2, %rd22;
	mul.wide.u32 	%rd23, %r2, 8;
	add.s64 	%rd5, %rd2, %rd23;
	mul.wide.u32 	%rd24, %r2, 12;
	add.s64 	%rd6, %rd2, %rd24;
	cvt.u64.u32 	%rd26, %r23;
$L__BB241_7:
	setp.gt.u32 	%p6, %r1, 31;
	@%p6 bra 	$L__BB241_21;
	setp.eq.s32 	%p7, %r21, 0;
	mul.lo.s32 	%r41, %r236, %r80;
	mov.u32 	%r237, %r1;
	@%p7 bra 	$L__BB241_12;
	setp.eq.s32 	%p8, %r21, 1;
	add.s32 	%r133, %r41, %r16;
	add.s32 	%r134, %r133, %r1;
	mul.wide.s32 	%rd25, %r134, 4;
	add.s64 	%rd7, %rd2, %rd25;
	ld.global.u32 	%r135, [%rd7];
	st.shared.u32 	[%r22], %r135;
	mov.u32 	%r237, %r3;
	@%p8 bra 	$L__BB241_12;
	setp.eq.s32 	%p9, %r21, 2;
	add.s64 	%rd8, %rd7, %rd26;
	ld.global.u32 	%r136, [%rd8];
	st.shared.u32 	[%r24], %r136;
	mov.u32 	%r237, %r25;
	@%p9 bra 	$L__BB241_12;
	add.s64 	%rd28, %rd8, %rd26;
	ld.global.u32 	%r137, [%rd28];
	add.s32 	%r138, %r24, %r23;
	st.shared.u32 	[%r138], %r137;
	mov.u32 	%r237, %r26;
$L__BB241_12:
	setp.lt.u32 	%p10, %r20, 3;
	@%p10 bra 	$L__BB241_15;
	shl.b32 	%r139, %r237, 2;
	mov.u32 	%r140, _ZZ9cuda_gemmIiLi256ELi2ELi1ELi32ELi32ELi32ELi32ELi0ELi1EEviiiPT_S1_S1_iiE3Ash;
	add.s32 	%r240, %r140, %r139;
	add.s32 	%r141, %r16, %r237;
	add.s32 	%r239, %r141, %r41;
$L__BB241_14:
	mul.wide.s32 	%rd29, %r239, 4;
	add.s64 	%rd30, %rd4, %rd29;
	add.s64 	%rd31, %rd5, %rd29;
	add.s64 	%rd32, %rd6, %rd29;
	add.s64 	%rd33, %rd2, %rd29;
	ld.global.u32 	%r142, [%rd33];
	st.shared.u32 	[%r240], %r142;
	ld.global.u32 	%r143, [%rd30];
	add.s32 	%r144, %r240, %r23;
	st.shared.u32 	[%r144], %r143;
	ld.global.u32 	%r145, [%rd31];
	shl.b32 	%r146, %r2, 3;
	add.s32 	%r147, %r240, %r146;
	st.shared.u32 	[%r147], %r145;
	ld.global.u32 	%r148, [%rd32];
	mad.lo.s32 	%r149, %r2, 12, %r240;
	st.shared.u32 	[%r149], %r148;
	add.s32 	%r237, %r237, %r23;
	shl.b32 	%r150, %r2, 4;
	add.s32 	%r240, %r240, %r150;
	add.s32 	%r239, %r239, %r23;
	setp.lt.u32 	%p11, %r237, 32;
	@%p11 bra 	$L__BB241_14;
$L__BB241_15:
	setp.eq.s32 	%p12, %r21, 0;
	mov.u32 	%r238, %r1;
	@%p12 bra 	$L__BB241_19;
	setp.eq.s32 	%p13, %r21, 1;
	mov.b32 	%r151, 0;
	st.shared.u32 	[%r27], %r151;
	mov.u32 	%r238, %r3;
	@%p13 bra 	$L__BB241_19;
	setp.eq.s32 	%p14, %r21, 2;
	mov.b32 	%r152, 0;
	st.shared.u32 	[%r28], %r152;
	mov.u32 	%r238, %r25;
	@%p14 bra 	$L__BB241_19;
	mov.b32 	%r153, 0;
	st.shared.u32 	[%r29], %r153;
	mov.u32 	%r238, %r26;
$L__BB241_19:
	setp.lt.u32 	%p15, %r20, 3;
	@%p15 bra 	$L__BB241_21;
$L__BB241_20:
	shl.b32 	%r154, %r238, 2;
	mov.u32 	%r155, _ZZ9cuda_gemmIiLi256ELi2ELi1ELi32ELi32ELi32ELi32ELi0ELi1EEviiiPT_S1_S1_iiE3Csh;
	add.s32 	%r156, %r155, %r154;
	mov.b32 	%r157, 0;
	st.shared.u32 	[%r156], %r157;
	add.s32 	%r158, %r156, %r23;
	st.shared.u32 	[%r158], %r157;
	add.s32 	%r159, %r158, %r23;
	st.shared.u32 	[%r159], %r157;
	add.s32 	%r160, %r159, %r23;
	st.shared.u32 	[%r160], %r157;
	add.s32 	%r238, %r23, %r238;
	setp.lt.u32 	%p16, %r238, 32;
	@%p16 bra 	$L__BB241_20;
$L__BB241_21:
	setp.gt.u32 	%p17, %r1, 63;
	bar.sync 	0;
	@%p17 bra 	$L__BB241_26;
	shr.u32 	%r243, %r1, 1;
	shl.b32 	%r161, %r17, 2;
	mov.u32 	%r162, _ZZ9cuda_gemmIiLi256ELi2ELi1ELi32ELi32ELi32ELi32ELi0ELi1EEviiiPT_S1_S1_iiE3Ash;
	add.s32 	%r163, %r162, %r161;
	ld.shared.v4.u32 	{%r70, %r69, %r68, %r67}, [%r163];
	ld.shared.v4.u32 	{%r66, %r65, %r64, %r63}, [%r163+16];
	ld.shared.v4.u32 	{%r62, %r61, %r60, %r59}, [%r163+32];
	ld.shared.v4.u32 	{%r58, %r57, %r56, %r55}, [%r163+48];
$L__BB241_23:
	and.b32  	%r164, %r1, 1;
	setp.eq.b32 	%p18, %r164, 1;
	mad.lo.s32 	%r165, %r243, 132, %r18;
	ld.shared.u32 	%r166, [%r165];
	shfl.sync.idx.b32	%r167|%p19, %r166, %r17, 31, -1;
	mul.lo.s32 	%r168, %r167, %r70;
	shfl.sync.idx.b32	%r169|%p20, %r166, %r30, 31, -1;
	mad.lo.s32 	%r170, %r169, %r69, %r168;
	add.s32 	%r171, %r17, 2;
	shfl.sync.idx.b32	%r172|%p21, %r166, %r171, 31, -1;
	mad.lo.s32 	%r173, %r172, %r68, %r170;
	shfl.sync.idx.b32	%r174|%p22, %r166, %r31, 31, -1;
	mad.lo.s32 	%r175, %r174, %r67, %r173;
	shfl.sync.idx.b32	%r176|%p23, %r166, %r32, 31, -1;
	mad.lo.s32 	%r177, %r176, %r66, %r175;
	shfl.sync.idx.b32	%r178|%p24, %r166, %r33, 31, -1;
	mad.lo.s32 	%r179, %r178, %r65, %r177;
	shfl.sync.idx.b32	%r180|%p25, %r166, %r34, 31, -1;
	mad.lo.s32 	%r181, %r180, %r64, %r179;
	shfl.sync.idx.b32	%r182|%p26, %r166, %r35, 31, -1;
	mad.lo.s32 	%r183, %r182, %r63, %r181;
	add.s32 	%r184, %r17, 8;
	shfl.sync.idx.b32	%r185|%p27, %r166, %r184, 31, -1;
	mad.lo.s32 	%r186, %r185, %r62, %r183;
	shfl.sync.idx.b32	%r187|%p28, %r166, %r36, 31, -1;
	mad.lo.s32 	%r188, %r187, %r61, %r186;
	shfl.sync.idx.b32	%r189|%p29, %r166, %r37, 31, -1;
	mad.lo.s32 	%r190, %r189, %r60, %r188;
	shfl.sync.idx.b32	%r191|%p30, %r166, %r38, 31, -1;
	mad.lo.s32 	%r192, %r191, %r59, %r190;
	add.s32 	%r193, %r17, 12;
	shfl.sync.idx.b32	%r194|%p31, %r166, %r193, 31, -1;
	mad.lo.s32 	%r195, %r194, %r58, %r192;
	shfl.sync.idx.b32	%r196|%p32, %r166, %r39, 31, -1;
	mad.lo.s32 	%r197, %r196, %r57, %r195;
	add.s32 	%r198, %r17, 14;
	shfl.sync.idx.b32	%r199|%p33, %r166, %r198, 31, -1;
	mad.lo.s32 	%r200, %r199, %r56, %r197;
	add.s32 	%r201, %r17, 15;
	shfl.sync.idx.b32	%r202|%p34, %r166, %r201, 31, -1;
	mad.lo.s32 	%r203, %r202, %r55, %r200;
	shfl.sync.down.b32	%r204|%p35, %r203, 1, 7711, -1;
	add.s32 	%r72, %r204, %r203;
	@%p18 bra 	$L__BB241_25;
	shl.b32 	%r205, %r243, 2;
	mov.u32 	%r206, _ZZ9cuda_gemmIiLi256ELi2ELi1ELi32ELi32ELi32ELi32ELi0ELi1EEviiiPT_S1_S1_iiE3Csh;
	add.s32 	%r207, %r206, %r205;
	st.shared.u32 	[%r207], %r72;
$L__BB241_25:
	shr.u32 	%r208, %r2, 1;
	add.s32 	%r243, %r243, %r208;
	setp.lt.u32 	%p36, %r243, 32;
	@%p36 bra 	$L__BB241_23;
$L__BB241_26:
	setp.gt.u32 	%p37, %r1, 31;
	bar.sync 	0;
	@%p37 bra 	$L__BB241_33;
	setp.eq.s32 	%p38, %r21, 0;
	mad.lo.s32 	%r74, %r236, %r79, %r12;
	mov.u32 	%r244, %r1;
	@%p38 bra 	$L__BB241_31;
	setp.eq.s32 	%p39, %r21, 1;
	mad.lo.s32 	%r209, %r1, %r19, %r74;
	ld.shared.u32 	%r210, [%r27];
	mul.wide.s32 	%rd34, %r209, 4;
	add.s64 	%rd35, %rd3, %rd34;
	st.global.u32 	[%rd35], %r210;
	mov.u32 	%r244, %r3;
	@%p39 bra 	$L__BB241_31;
	setp.eq.s32 	%p40, %r21, 2;
	mad.lo.s32 	%r211, %r3, %r19, %r74;
	ld.shared.u32 	%r212, [%r28];
	mul.wide.s32 	%rd36, %r211, 4;
	add.s64 	%rd37, %rd3, %rd36;
	st.global.u32 	[%rd37], %r212;
	mov.u32 	%r244, %r25;
	@%p40 bra 	$L__BB241_31;
	mad.lo.s32 	%r213, %r25, %r19, %r74;
	ld.shared.u32 	%r214, [%r29];
	mul.wide.s32 	%rd38, %r213, 4;
	add.s64 	%rd39, %rd3, %rd38;
	st.global.u32 	[%rd39], %r214;
	mov.u32 	%r244, %r26;
$L__BB241_31:
	setp.lt.u32 	%p41, %r20, 3;
	@%p41 bra 	$L__BB241_33;
$L__BB241_32:
	mad.lo.s32 	%r215, %r244, %r19, %r74;
	shl.b32 	%r216, %r244, 2;
	mov.u32 	%r217, _ZZ9cuda_gemmIiLi256ELi2ELi1ELi32ELi32ELi32ELi32ELi0ELi1EEviiiPT_S1_S1_iiE3Csh;
	add.s32 	%r218, %r217, %r216;
	ld.shared.u32 	%r219, [%r218];
	mul.wide.s32 	%rd40, %r215, 4;
	add.s64 	%rd41, %rd3, %rd40;
	st.global.u32 	[%rd41], %r219;
	add.s32 	%r220, %r244, %r2;
	mad.lo.s32 	%r221, %r220, %r19, %r74;
	add.s32 	%r222, %r218, %r23;
	ld.shared.u32 	%r223, [%r222];
	mul.wide.s32 	%rd42, %r221, 4;
	add.s64 	%rd43, %rd3, %rd42;
	st.global.u32 	[%rd43], %r223;
	add.s32 	%r224, %r220, %r2;
	mad.lo.s32 	%r225, %r224, %r19, %r74;
	add.s32 	%r226, %r222, %r23;
	ld.shared.u32 	%r227, [%r226];
	mul.wide.s32 	%rd44, %r225, 4;
	add.s64 	%rd45, %rd3, %rd44;
	st.global.u32 	[%rd45], %r227;
	add.s32 	%r228, %r224, %r2;
	mad.lo.s32 	%r229, %r228, %r19, %r74;
	add.s32 	%r230, %r226, %r23;
	ld.shared.u32 	%r231, [%r230];
	mul.wide.s32 	%rd46, %r229, 4;
	add.s64 	%rd47, %rd3, %rd46;
	st.global.u32 	[%rd47], %r231;
	add.s32 	%r244, %r228, %r2;
	setp.lt.u32 	%p42, %r244, 32;
	@%p42 bra 	$L__BB241_32;
$L__BB241_33:
	add.s32 	%r236, %r236, %r14;
	setp.lt.u32 	%p43, %r236, %r15;
	@%p43 bra 	$L__BB241_7;
$L__BB241_34:
	ret;

}
	// .globl	_Z9cuda_gemmIiLi256ELi2ELi1ELi32ELi32ELi32ELi32ELi1ELi0EEviiiPT_S1_S1_ii
.visible .entry _Z9cuda_gemmIiLi256ELi2ELi1ELi32ELi32ELi32ELi32ELi1ELi0EEviiiPT_S1_S1_ii(
	.param .u32 _Z9cuda_gemmIiLi256ELi2ELi1ELi32ELi32ELi32ELi32ELi1ELi0EEviiiPT_S1_S1_ii_param_0,
	.param .u32 _Z9cuda_gemmIiLi256ELi2ELi1ELi32ELi32ELi32ELi32ELi1ELi0EEviiiPT_S1_S1_ii_param_1,
	.param .u32 _Z9cuda_gemmIiLi256ELi2ELi1ELi32ELi32ELi32ELi32ELi1ELi0EEviiiPT_S1_S1_ii_param_2,
	.param .u64 .ptr .align 1 _Z9cuda_gemmIiLi256ELi2ELi1ELi32ELi32ELi32ELi32ELi1ELi0EEviiiPT_S1_S1_ii_param_3,
	.param .u64 .ptr .align 1 _Z9cuda_gemmIiLi256ELi2ELi1ELi32ELi32ELi32ELi32ELi1ELi0EEviiiPT_S1_S1_ii_param_4,
	.param .u64 .ptr .align 1 _Z9cuda_gemmIiLi256ELi2ELi1ELi32ELi32ELi32ELi32ELi1ELi0EEviiiPT_S1_S1_ii_param_5,
	.param .u32 _Z9cuda_gemmIiLi256ELi2ELi1ELi32ELi32ELi32ELi32ELi1ELi0EEviiiPT_S1_S1_ii_param_6,
	.param .u32 _Z9cuda_gemmIiLi256ELi2ELi1ELi32ELi32ELi32ELi32ELi1ELi0EEviiiPT_S1_S1_ii_param_7
)
.maxntid 256
{
	.reg .pred 	%p<199>;
	.reg .b32 	%r<1015>;
	.reg .b64 	%rd<35>;
	// demoted variable
	.shared .align 128 .b8 _ZZ9cuda_gemmIiLi256ELi2ELi1ELi32ELi32ELi32ELi32ELi1ELi0EEviiiPT_S1_S1_iiE11kron_fac_sh[4224];
	// demoted variable
	.shared .align 128 .b8 _ZZ9cuda_gemmIiLi256ELi2ELi1ELi32ELi32ELi32ELi32ELi1ELi0EEviiiPT_S1_S1_iiE3Ash[128];
	// demoted variable
	.shared .align 128 .b8 _ZZ9cuda_gemmIiLi256ELi2ELi1ELi32ELi32ELi32ELi32ELi1ELi0EEviiiPT_S1_S1_iiE3Csh[128];
	ld.param.u64 	%rd9, [_Z9cuda_gemmIiLi256ELi2ELi1ELi32ELi32ELi32ELi32ELi1ELi0EEviiiPT_S1_S1_ii_param_3];
	ld.param.u64 	%rd8, [_Z9cuda_gemmIiLi256ELi2ELi1ELi32ELi32ELi32ELi32ELi1ELi0EEviiiPT_S1_S1_ii_param_4];
	ld.param.u64 	%rd10, [_Z9cuda_gemmIiLi256ELi2ELi1ELi32ELi32ELi32ELi32ELi1ELi0EEviiiPT_S1_S1_ii_param_5];
	ld.param.u32 	%r371, [_Z9cuda_gemmIiLi256ELi2ELi1ELi32ELi32ELi32ELi32ELi1ELi0EEviiiPT_S1_S1_ii_param_6];
	ld.param.u32 	%r372, [_Z9cuda_gemmIiLi256ELi2ELi1ELi32ELi32ELi32ELi32ELi1ELi0EEviiiPT_S1_S1_ii_param_7];
	cvta.to.global.u64 	%rd1, %rd9;
	cvta.to.global.u64 	%rd2, %rd10;
	mov.u32 	%r1, %tid.x;
	and.b32  	%r2, %r1, 31;
	setp.lt.s32 	%p1, %r372, 16;
	shr.u32 	%r3, %r372, 4;
	selp.b32 	%r4, 1, %r3, %p1;
	mul.lo.s32 	%r5, %r372, %r371;
	setp.ge.u32 	%p2, %r1, %r5;
	@%p2 bra 	$L__BB242_3;
	mov.u32 	%r6, %ntid.x;
	cvta.to.global.u64 	%rd3, %rd8;
	mov.u32 	%r821, %r1;
$L__BB242_2:
	mul.wide.u32 	%rd11, %r821, 4;
	add.s64 	%rd12, %rd3, %rd11;
	ld.global.u32 	%r373, [%rd12];
	rem.u32 	%r374, %r821, %r371;
	mov.u32 	%r375, _ZZ9cuda_gemmIiLi256ELi2ELi1ELi32ELi32ELi32ELi32ELi1ELi0EEviiiPT_S1_S1_iiE11kron_fac_sh;
	mad.lo.s32 	%r376, %r374, 132, %r375;
	div.u32 	%r377, %r821, %r372;
	shl.b32 	%r378, %r377, 2;
	add.s32 	%r379, %r376, %r378;
	st.shared.u32 	[%r379], %r373;
	add.s32 	%r821, %r821, %r6;
	setp.lt.u32 	%p3, %r821, %r5;
	@%p3 bra 	$L__BB242_2;
$L__BB242_3:
	div.s32 	%r9, 32, %r372;
	mul.lo.s32 	%r380, %r9, %r4;
	min.s32 	%r10, %r380, 256;
	div.u32 	%r12, %r1, %r10;
	mul.lo.s32 	%r381, %r12, %r10;
	sub.s32 	%r382, %r1, %r381;
	div.u32 	%r11, %r382, %r4;
	mov.u32 	%r13, %ntid.x;
	div.u32 	%r14, %r13, %r10;
	mov.u32 	%r838, %ctaid.y;
	mov.u32 	%r383, %nctaid.y;
	shl.b32 	%r384, %r383, 1;
	setp.ge.u32 	%p4, %r838, %r384;
	@%p4 bra 	$L__BB242_241;
	and.b32  	%r16, %r11, 15;
	rem.u32 	%r386, %r1, %r4;
	shl.b32 	%r17, %r386, 4;
	min.s32 	%r18, %r371, 32;
	shl.b32 	%r387, %r372, 8;
	sub.s32 	%r19, 8223, %r387;
	shl.b32 	%r388, %r4, 8;
	sub.s32 	%r20, 8223, %r388;
	add.s32 	%r21, %r1, %r13;
	max.u32 	%r389, %r21, 32;
	setp.lt.u32 	%p5, %r21, 32;
	selp.u32 	%r390, 1, 0, %p5;
	add.s32 	%r391, %r21, %r390;
	sub.s32 	%r392, %r389, %r391;
	div.u32 	%r393, %r392, %r13;
	add.s32 	%r22, %r393, %r390;
	add.s32 	%r394, %r22, 1;
	and.b32  	%r23, %r394, 3;
	shl.b32 	%r24, %r13, 2;
	add.s32 	%r25, %r21, %r13;
	add.s32 	%r26, %r25, %r13;
	add.s32 	%r395, %r11, 2;
	and.b32  	%r27, %r395, 15;
	add.s32 	%r396, %r11, 3;
	and.b32  	%r28, %r396, 15;
	add.s32 	%r397, %r11, 9;
	and.b32  	%r29, %r397, 15;
	add.s32 	%r398, %r11, 10;
	and.b32  	%r30, %r398, 15;
	add.s32 	%r399, %r11, 11;
	and.b32  	%r31, %r399, 15;
	add.s32 	%r400, %r11, 12;
	and.b32  	%r32, %r400, 15;
	add.s32 	%r401, %r11, 13;
	and.b32  	%r33, %r401, 15;
	add.s32 	%r402, %r11, 14;
	and.b32  	%r34, %r402, 15;
	add.s32 	%r403, %r11, -1;
	and.b32  	%r35, %r403, 15;
	setp.lt.s32 	%p6, %r16, %r372;
	selp.b32 	%r404, 0, %r372, %p6;
	sub.s32 	%r36, %r16, %r404;
	add.s32 	%r405, %r16, 1;
	setp.lt.s32 	%p7, %r405, %r372;
	selp.b32 	%r406, 0, %r372, %p7;
	sub.s32 	%r37, %r405, %r406;
	add.s32 	%r407, %r16, 2;
	setp.lt.s32 	%p8, %r407, %r372;
	selp.b32 	%r408, 0, %r372, %p8;
	sub.s32 	%r38, %r407, %r408;
	add.s32 	%r409, %r16, 3;
	setp.lt.s32 	%p9, %r409, %r372;
	selp.b32 	%r410, 0, %r372, %p9;
	sub.s32 	%r39, %r409, %r410;
	add.s32 	%r411, %r16, 4;
	setp.lt.s32 	%p10, %r411, %r372;
	selp.b32 	%r412, 0, %r372, %p10;
	sub.s32 	%r40, %r411, %r412;
	add.s32 	%r413, %r16, 5;
	setp.lt.s32 	%p11, %r413, %r372;
	selp.b32 	%r414, 0, %r372, %p11;
	sub.s32 	%r41, %r413, %r414;
	add.s32 	%r415, %r16, 6;
	setp.lt.s32 	%p12, %r415, %r372;
	selp.b32 	%r416, 0, %r372, %p12;
	sub.s32 	%r42, %r415, %r416;
	add.s32 	%r417, %r16, 7;
	setp.lt.s32 	%p13, %r417, %r372;
	selp.b32 	%r418, 0, %r372, %p13;
	sub.s32 	%r43, %r417, %r418;
	add.s32 	%r419, %r16, 8;
	setp.lt.s32 	%p14, %r419, %r372;
	selp.b32 	%r420, 0, %r372, %p14;
	sub.s32 	%r44, %r419, %r420;
	add.s32 	%r421, %r16, 9;
	setp.lt.s32 	%p15, %r421, %r372;
	selp.b32 	%r422, 0, %r372, %p15;
	sub.s32 	%r45, %r421, %r422;
	add.s32 	%r423, %r16, 10;
	setp.lt.s32 	%p16, %r423, %r372;
	selp.b32 	%r424, 0, %r372, %p16;
	sub.s32 	%r46, %r423, %r424;
	add.s32 	%r425, %r16, 11;
	setp.lt.s32 	%p17, %r425, %r372;
	selp.b32 	%r426, 0, %r372, %p17;
	sub.s32 	%r47, %r425, %r426;
	add.s32 	%r427, %r16, 12;
	setp.lt.s32 	%p18, %r427, %r372;
	selp.b32 	%r428, 0, %r372, %p18;
	sub.s32 	%r48, %r427, %r428;
	add.s32 	%r429, %r16, 13;
	setp.lt.s32 	%p19, %r429, %r372;
	selp.b32 	%r430, 0, %r372, %p19;
	sub.s32 	%r49, %r429, %r430;
	add.s32 	%r431, %r16, 14;
	setp.lt.s32 	%p20, %r431, %r372;
	selp.b32 	%r432, 0, %r372, %p20;
	sub.s32 	%r50, %r431, %r432;
	add.s32 	%r433, %r16, 15;
	setp.lt.s32 	%p21, %r433, %r372;
	selp.b32 	%r434, 0, %r372, %p21;
	sub.s32 	%r51, %r433, %r434;
	cvt.u64.u32 	%rd14, %r24;
$L__BB242_5:
	setp.gt.u32 	%p22, %r1, 31;
	@%p22 bra 	$L__BB242_19;
	setp.eq.s32 	%p23, %r23, 0;
	shl.b32 	%r69, %r838, 5;
	mov.u32 	%r839, %r1;
	@%p23 bra 	$L__BB242_10;
	setp.eq.s32 	%p24, %r23, 1;
	add.s32 	%r435, %r69, %r1;
	mul.wide.s32 	%rd13, %r435, 4;
	add.s64 	%rd4, %rd1, %rd13;
	ld.global.u32 	%r436, [%rd4];
	shl.b32 	%r437, %r1, 2;
	mov.u32 	%r438, _ZZ9cuda_gemmIiLi256ELi2ELi1ELi32ELi32ELi32ELi32ELi1ELi0EEviiiPT_S1_S1_iiE3Ash;
	add.s32 	%r439, %r438, %r437;
	st.shared.u32 	[%r439], %r436;
	mov.u32 	%r839, %r21;
	@%p24 bra 	$L__BB242_10;
	setp.eq.s32 	%p25, %r23, 2;
	add.s64 	%rd5, %rd4, %rd14;
	ld.global.u32 	%r440, [%rd5];
	add.s32 	%r444, %r439, %r24;
	st.shared.u32 	[%r444], %r440;
	mov.u32 	%r839, %r25;
	@%p25 bra 	$L__BB242_10;
	add.s64 	%rd16, %rd5, %rd14;
	ld.global.u32 	%r445, [%rd16];
	add.s32 	%r450, %r444, %r24;
	st.shared.u32 	[%r450], %r445;
	mov.u32 	%r839, %r26;
$L__BB242_10:
	setp.lt.u32 	%p26, %r22, 3;
	@%p26 bra 	$L__BB242_13;
	shl.b32 	%r451, %r839, 2;
	mov.u32 	%r452, _ZZ9cuda_gemmIiLi256ELi2ELi1ELi32ELi32ELi32ELi32ELi1ELi0EEviiiPT_S1_S1_iiE3Ash;
	add.s32 	%r842, %r452, %r451;
	add.s32 	%r841, %r839, %r69;
$L__BB242_12:
	mul.wide.s32 	%rd17, %r841, 4;
	mov.u32 	%r453, %ntid.x;
	mul.wide.u32 	%rd18, %r453, 4;
	add.s64 	%rd19, %rd1, %rd17;
	add.s64 	%rd20, %rd19, %rd18;
	mul.wide.u32 	%rd21, %r453, 8;
	add.s64 	%rd22, %rd19, %rd21;
	mul.wide.u32 	%rd23, %r453, 12;
	add.s64 	%rd24, %rd19, %rd23;
	ld.global.u32 	%r454, [%rd19];
	st.shared.u32 	[%r842], %r454;
	ld.global.u32 	%r455, [%rd20];
	add.s32 	%r456, %r842, %r24;
	st.shared.u32 	[%r456], %r455;
	ld.global.u32 	%r457, [%rd22];
	shl.b32 	%r458, %r453, 3;
	add.s32 	%r459, %r842, %r458;
	st.shared.u32 	[%r459], %r457;
	ld.global.u32 	%r460, [%rd24];
	mad.lo.s32 	%r461, %r453, 12, %r842;
	st.shared.u32 	[%r461], %r460;
	add.s32 	%r839, %r839, %r24;
	shl.b32 	%r462, %r453, 4;
	add.s32 	%r842, %r842, %r462;
	add.s32 	%r841, %r841, %r24;
	setp.lt.u32 	%p27, %r839, 32;
	@%p27 bra 	$L__BB242_12;
$L__BB242_13:
	mov.u32 	%r840, %r1;
	@%p23 bra 	$L__BB242_17;
	setp.eq.s32 	%p29, %r23, 1;
	shl.b32 	%r463, %r1, 2;
	mov.u32 	%r464, _ZZ9cuda_gemmIiLi256ELi2ELi1ELi32ELi32ELi32ELi32ELi1ELi0EEviiiPT_S1_S1_iiE3Csh;
	add.s32 	%r465, %r464, %r463;
	mov.b32 	%r466, 0;
	st.shared.u32 	[%r465], %r466;
	mov.u32 	%r840, %r21;
	@%p29 bra 	$L__BB242_17;
	setp.eq.s32 	%p30, %r23, 2;
	add.s32 	%r470, %r465, %r24;
	mov.b32 	%r471, 0;
	st.shared.u32 	[%r470], %r471;
	mov.u32 	%r840, %r25;
	@%p30 bra 	$L__BB242_17;
	add.s32 	%r476, %r470, %r24;
	mov.b32 	%r477, 0;
	st.shared.u32 	[%r476], %r477;
	mov.u32 	%r840, %r26;
$L__BB242_17:
	@%p26 bra 	$L__BB242_19;
$L__BB242_18:
	shl.b32 	%r478, %r840, 2;
	mov.u32 	%r479, _ZZ9cuda_gemmIiLi256ELi2ELi1ELi32ELi32ELi32ELi32ELi1ELi0EEviiiPT_S1_S1_iiE3Csh;
	add.s32 	%r480, %r479, %r478;
	mov.b32 	%r481, 0;
	st.shared.u32 	[%r480], %r481;
	add.s32 	%r482, %r480, %r24;
	st.shared.u32 	[%r482], %r481;
	add.s32 	%r483, %r482, %r24;
	st.shared.u32 	[%r483], %r481;
	add.s32 	%r484, %r483, %r24;
	st.shared.u32 	[%r484], %r481;
	add.s32 	%r840, %r24, %r840;
	setp.lt.u32 	%p32, %r840, 32;
	@%p32 bra 	$L__BB242_18;
$L__BB242_19:
	setp.lt.s32 	%p33, %r9, 1;
	bar.sync 	0;
	@%p33 bra 	$L__BB242_233;
	setp.ne.s32 	%p34, %r4, 1;
	@%p34 bra 	$L__BB242_90;
	mov.b32 	%r861, 0;
$L__BB242_22:
	setp.lt.s32 	%p141, %r372, 1;
	add.s32 	%r99, %r861, %r11;
	mad.lo.s32 	%r100, %r99, %r372, %r17;
	@%p141 bra 	$L__BB242_24;
	add.s32 	%r690, %r100, %r16;
	shl.b32 	%r691, %r690, 2;
	mov.u32 	%r692, _ZZ9cuda_gemmIiLi256ELi2ELi1ELi32ELi32ELi32ELi32ELi1ELi0EEviiiPT_S1_S1_iiE3Ash;
	add.s32 	%r693, %r692, %r691;
	ld.shared.u32 	%r1012, [%r693];
$L__BB242_24:
	setp.lt.s32 	%p142, %r372, 2;
	@%p142 bra 	$L__BB242_26;
	add.s32 	%r694, %r11, 1;
	and.b32  	%r695, %r694, 15;
	add.s32 	%r696, %r100, %r695;
	shl.b32 	%r697, %r696, 2;
	mov.u32 	%r698, _ZZ9cuda_gemmIiLi256ELi2ELi1ELi32ELi32ELi32ELi32ELi1ELi0EEviiiPT_S1_S1_iiE3Ash;
	add.s32 	%r699, %r698, %r697;
	ld.shared.u32 	%r1011, [%r699];
$L__BB242_26:
	setp.lt.s32 	%p143, %r372, 3;
	@%p143 bra 	$L__BB242_28;
	add.s32 	%r700, %r100, %r27;
	shl.b32 	%r701, %r700, 2;
	mov.u32 	%r702, _ZZ9cuda_gemmIiLi256ELi2ELi1ELi32ELi32ELi32ELi32ELi1ELi0EEviiiPT_S1_S1_iiE3Ash;
	add.s32 	%r703, %r702, %r701;
	ld.shared.u32 	%r1010, [%r703];
$L__BB242_28:
	setp.lt.s32 	%p144, %r372, 4;
	@%p144 bra 	$L__BB242_30;
	add.s32 	%r704, %r100, %r28;
	shl.b32 	%r705, %r704, 2;
	mov.u32 	%r706, _ZZ9cuda_gemmIiLi256ELi2ELi1ELi32ELi32ELi32ELi32ELi1ELi0EEviiiPT_S1_S1_iiE3Ash;
	add.s32 	%r707, %r706, %r705;
	ld.shared.u32 	%r1009, [%r707];
$L__BB242_30:
	setp.lt.s32 	%p145, %r372, 5;
	@%p145 bra 	$L__BB242_32;
	add.s32 	%r708, %r11, 4;
	and.b32  	%r709, %r708, 15;
	add.s32 	%r710, %r100, %r709;
	shl.b32 	%r711, %r710, 2;
	mov.u32 	%r712, _ZZ9cuda_gemmIiLi256ELi2ELi1ELi32ELi32ELi32ELi32ELi1ELi0EEviiiPT_S1_S1_iiE3Ash;
	add.s32 	%r713, %r712, %r711;
	ld.shared.u32 	%r1008, [%r713];
$L__BB242_32:
	setp.lt.s32 	%p146, %r372, 6;
	@%p146 bra 	$L__BB242_34;
	add.s32 	%r714, %r11, 5;
	and.b32  	%r715, %r714, 15;
	add.s32 	%r716, %r100, %r715;
	shl.b32 	%r717, %r716, 2;
	mov.u32 	%r718, _ZZ9cuda_gemmIiLi256ELi2ELi1ELi32ELi32ELi32ELi32ELi1ELi0EEviiiPT_S1_S1_iiE3Ash;
	add.s32 	%r719, %r718, %r717;
	ld.shared.u32 	%r1007, [%r719];
$L__BB242_34:
	setp.lt.s32 	%p147, %r372, 7;
	@%p147 bra 	$L__BB242_36;
	add.s32 	%r720, %r11, 6;
	and.b32  	%r721, %r720, 15;
	add.s32 	%r722, %r100, %r721;
	shl.b32 	%r723, %r722, 2;
	mov.u32 	%r724, _ZZ9cuda_gemmIiLi256ELi2ELi1ELi32ELi32ELi32ELi32ELi1ELi0EEviiiPT_S1_S1_iiE3Ash;
	add.s32 	%r725, %r724, %r723;
	ld.shared.u32 	%r1006, [%r725];
$L__BB242_36:
	setp.lt.s32 	%p148, %r372, 8;
	@%p148 bra 	$L__BB242_38;
	add.s32 	%r726, %r11, 7;
	and.b32  	%r727, %r726, 15;
	add.s32 	%r728, %r100, %r727;
	shl.b32 	%r729, %r728, 2;
	mov.u32 	%r730, _ZZ9cuda_gemmIiLi256ELi2ELi1ELi32ELi32ELi32ELi32ELi1ELi0EEviiiPT_S1_S1_iiE3Ash;
	add.s32 	%r731, %r730, %r729;
	ld.shared.u32 	%r1005, [%r731];
$L__BB242_38:
	setp.lt.s32 	%p149, %r372, 9;
	@%p149 bra 	$L__BB242_40;
	xor.b32  	%r732, %r16, 8;
	add.s32 	%r733, %r100, %r732;
	shl.b32 	%r734, %r733, 2;
	mov.u32 	%r735, _ZZ9cuda_gemmIiLi256ELi2ELi1ELi32ELi32ELi32ELi32ELi1ELi0EEviiiPT_S1_S1_iiE3Ash;
	add.s32 	%r736, %r735, %r734;
	ld.shared.u32 	%r1004, [%r736];
$L__BB242_40:
	setp.lt.s32 	%p150, %r372, 10;
	@%p150 bra 	$L__BB242_42;
	add.s32 	%r737, %r100, %r29;
	shl.b32 	%r738, %r737, 2;
	mov.u32 	%r739, _ZZ9cuda_gemmIiLi256ELi2ELi1ELi32ELi32ELi32ELi32ELi1ELi0EEviiiPT_S1_S1_iiE3Ash;
	add.s32 	%r740, %r739, %r738;
	ld.shared.u32 	%r1003, [%r740];
$L__BB242_42:
	setp.lt.s32 	%p151, %r372, 11;
	@%p151 bra 	$L__BB242_44;
	add.s32 	%r741, %r100, %r30;
	shl.b32 	%r742, %r741, 2;
	mov.u32 	%r743, _ZZ9cuda_gemmIiLi256ELi2ELi1ELi32ELi32ELi32ELi32ELi1ELi0EEviiiPT_S1_S1_iiE3Ash;
	add.s32 	%r744, %r743, %r742;
	ld.shared.u32 	%r1002, [%r744];
$L__BB242_44:
	setp.lt.s32 	%p152, %r372, 12;
	@%p152 bra 	$L__BB242_46;
	add.s32 	%r745, %r100, %r31;
	shl.b32 	%r746, %r745, 2;
	mov.u32 	%r747, _ZZ9cuda_gemmIiLi256ELi2ELi1ELi32ELi32ELi32ELi32ELi1ELi0EEviiiPT_S1_S1_iiE3Ash;
	add.s32 	%r748, %r747, %r746;
	ld.shared.u32 	%r1001, [%r748];
$L__BB242_46:
	setp.lt.s32 	%p153, %r372, 13;
	@%p153 bra 	$L__BB242_48;
	add.s32 	%r749, %r100, %r32;
	shl.b32 	%r750, %r749, 2;
	mov.u32 	%r751, _ZZ9cuda_gemmIiLi256ELi2ELi1ELi32ELi32ELi32ELi32ELi1ELi0EEviiiPT_S1_S1_iiE3Ash;
	add.s32 	%r752, %r751, %r750;
	ld.shared.u32 	%r1000, [%r752];
$L__BB242_48:
	setp.lt.s32 	%p154, %r372, 14;
	@%p154 bra 	$L__BB242_50;
	add.s32 	%r753, %r100, %r33;
	shl.b32 	%r754, %r753, 2;
	mov.u32 	%r755, _ZZ9cuda_gemmIiLi256ELi2ELi1ELi32ELi32ELi32ELi32ELi1ELi0EEviiiPT_S1_S1_iiE3Ash;
	add.s32 	%r756, %r755, %r754;
	ld.shared.u32 	%r999, [%r756];
$L__BB242_50:
	setp.lt.s32 	%p155, %r372, 15;
	@%p155 bra 	$L__BB242_52;
	add.s32 	%r757, %r100, %r34;
	shl.b32 	%r758, %r757, 2;
	mov.u32 	%r759, _ZZ9cuda_gemmIiLi256ELi2ELi1ELi32ELi32ELi32ELi32ELi1ELi0EEviiiPT_S1_S1_iiE3Ash;
	add.s32 	%r760, %r759, %r758;
	ld.shared.u32 	%r998, [%r760];
$L__BB242_52:
	setp.lt.s32 	%p156, %r372, 16;
	@%p156 bra 	$L__BB242_54;
	add.s32 	%r761, %r100, %r35;
	shl.b32 	%r762, %r761, 2;
	mov.u32 	%r763, _ZZ9cuda_gemmIiLi256ELi2ELi1ELi32ELi32ELi32ELi32ELi1ELi0EEviiiPT_S1_S1_iiE3Ash;
	add.s32 	%r764, %r763, %r762;
	ld.shared.u32 	%r997, [%r764];
$L__BB242_54:
	setp.lt.s32 	%p157, %r12, %r18;
	@%p157 bra 	$L__BB242_56;
$L__BB242_55:
	add.s32 	%r861, %r861, %r10;
	setp.lt.s32 	%p191, %r861, %r9;
	@%p191 bra 	$L__BB242_22;
	bra.uni 	$L__BB242_233;
$L__BB242_56:
	rem.s32 	%r765, %r2, %r372;
	shl.b32 	%r766, %r765, 2;
	mov.u32 	%r767, _ZZ9cuda_gemmIiLi256ELi2ELi1ELi32ELi32ELi32ELi32ELi1ELi0EEviiiPT_S1_S1_iiE11kron_fac_sh;
	add.s32 	%r134, %r767, %r766;
	mov.u32 	%r878, %r12;
$L__BB242_57:
	mad.lo.s32 	%r769, %r878, 132, %r134;
	ld.shared.u32 	%r136, [%r769];
	mov.b32 	%r880, 0;
	@%p141 bra 	$L__BB242_59;
	shfl.sync.idx.b32	%r770|%p159, %r136, %r36, %r19, -1;
	mul.lo.s32 	%r880, %r770, %r1012;
$L__BB242_59:
	@%p142 bra 	$L__BB242_61;
	shfl.sync.idx.b32	%r771|%p161, %r136, %r37, %r19, -1;
	mad.lo.s32 	%r880, %r771, %r1011, %r880;
$L__BB242_61:
	@%p143 bra 	$L__BB242_63;
	shfl.sync.idx.b32	%r772|%p163, %r136, %r38, %r19, -1;
	mad.lo.s32 	%r880, %r772, %r1010, %r880;
$L__BB242_63:
	@%p144 bra 	$L__BB242_65;
	shfl.sync.idx.b32	%r773|%p165, %r136, %r39, %r19, -1;
	mad.lo.s32 	%r880, %r773, %r1009, %r880;
$L__BB242_65:
	@%p145 bra 	$L__BB242_67;
	shfl.sync.idx.b32	%r774|%p167, %r136, %r40, %r19, -1;
	mad.lo.s32 	%r880, %r774, %r1008, %r880;
$L__BB242_67:
	setp.lt.s32 	%p168, %r372, 6;
	@%p168 bra 	$L__BB242_69;
	shfl.sync.idx.b32	%r775|%p169, %r136, %r41, %r19, -1;
	mad.lo.s32 	%r880, %r775, %r1007, %r880;
$L__BB242_69:
	setp.lt.s32 	%p170, %r372, 7;
	@%p170 bra 	$L__BB242_71;
	shfl.sync.idx.b32	%r776|%p171, %r136, %r42, %r19, -1;
	mad.lo.s32 	%r880, %r776, %r1006, %r880;
$L__BB242_71:
	setp.lt.s32 	%p172, %r372, 8;
	@%p172 bra 	$L__BB242_73;
	shfl.sync.idx.b32	%r777|%p173, %r136, %r43, %r19, -1;
	mad.lo.s32 	%r880, %r777, %r1005, %r880;
$L__BB242_73:
	setp.lt.s32 	%p174, %r372, 9;
	@%p174 bra 	$L__BB242_75;
	shfl.sync.idx.b32	%r778|%p175, %r136, %r44, %r19, -1;
	mad.lo.s32 	%r880, %r778, %r1004, %r880;
$L__BB242_75:
	setp.lt.s32 	%p176, %r372, 10;
	@%p176 bra 	$L__BB242_77;
	shfl.sync.idx.b32	%r779|%p177, %r136, %r45, %r19, -1;
	mad.lo.s32 	%r880, %r779, %r1003, %r880;
$L__BB242_77:
	setp.lt.s32 	%p178, %r372, 11;
	@%p178 bra 	$L__BB242_79;
	shfl.sync.idx.b32	%r780|%p179, %r136, %r46, %r19, -1;
	mad.lo.s32 	%r880, %r780, %r1002, %r880;
$L__BB242_79:
	setp.lt.s32 	%p180, %r372, 12;
	@%p180 bra 	$L__BB242_81;
	shfl.sync.idx.b32	%r781|%p181, %r136, %r47, %r19, -1;
	mad.lo.s32 	%r880, %r781, %r1001, %r880;
$L__BB242_81:
	setp.lt.s32 	%p182, %r372, 13;
	@%p182 bra 	$L__BB242_83;
	shfl.sync.idx.b32	%r782|%p183, %r136, %r48, %r19, -1;
	mad.lo.s32 	%r880, %r782, %r1000, %r880;
$L__BB242_83:
	setp.lt.s32 	%p184, %r372, 14;
	@%p184 bra 	$L__BB242_85;
	shfl.sync.idx.b32	%r783|%p185, %r136, %r49, %r19, -1;
	mad.lo.s32 	%r880, %r783, %r999, %r880;
$L__BB242_85:
	setp.lt.s32 	%p186, %r372, 15;
	@%p186 bra 	$L__BB242_87;
	shfl.sync.idx.b32	%r784|%p187, %r136, %r50, %r19, -1;
	mad.lo.s32 	%r880, %r784, %r998, %r880;
$L__BB242_87:
	setp.lt.s32 	%p188, %r372, 16;
	@%p188 bra 	$L__BB242_89;
	shfl.sync.idx.b32	%r785|%p189, %r136, %r51, %r19, -1;
	mad.lo.s32 	%r880, %r785, %r997, %r880;
$L__BB242_89:
	mad.lo.s32 	%r786, %r878, %r9, %r99;
	shl.b32 	%r787, %r786, 2;
	mov.u32 	%r788, _ZZ9cuda_gemmIiLi256ELi2ELi1ELi32ELi32ELi32ELi32ELi1ELi0EEviiiPT_S1_S1_iiE3Csh;
	add.s32 	%r789, %r788, %r787;
	ld.shared.u32 	%r790, [%r789];
	add.s32 	%r791, %r790, %r880;
	st.shared.u32 	[%r789], %r791;
	add.s32 	%r878, %r878, %r14;
	setp.lt.s32 	%p190, %r878, %r18;
	@%p190 bra 	$L__BB242_57;
	bra.uni 	$L__BB242_55;
$L__BB242_90:
	setp.gt.u32 	%p35, %r372, 31;
	@%p35 bra 	$L__BB242_124;
	mov.b32 	%r963, 0;
$L__BB242_92:
	setp.eq.s32 	%p36, %r372, 0;
	add.s32 	%r279, %r963, %r11;
	mad.lo.s32 	%r280, %r279, %r372, %r17;
	@%p36 bra 	$L__BB242_94;
	add.s32 	%r486, %r280, %r16;
	shl.b32 	%r487, %r486, 2;
	mov.u32 	%r488, _ZZ9cuda_gemmIiLi256ELi2ELi1ELi32ELi32ELi32ELi32ELi1ELi0EEviiiPT_S1_S1_iiE3Ash;
	add.s32 	%r489, %r488, %r487;
	ld.shared.u32 	%r1012, [%r489];
$L__BB242_94:
	setp.lt.s32 	%p37, %r372, 2;
	@%p37 bra 	$L__BB242_96;
	add.s32 	%r490, %r11, 1;
	and.b32  	%r491, %r490, 15;
	add.s32 	%r492, %r280, %r491;
	shl.b32 	%r493, %r492, 2;
	mov.u32 	%r494, _ZZ9cuda_gemmIiLi256ELi2ELi1ELi32ELi32ELi32ELi32ELi1ELi0EEviiiPT_S1_S1_iiE3Ash;
	add.s32 	%r495, %r494, %r493;
	ld.shared.u32 	%r1011, [%r495];
$L__BB242_96:
	setp.lt.s32 	%p38, %r372, 3;
	@%p38 bra 	$L__BB242_98;
	add.s32 	%r496, %r280, %r27;
	shl.b32 	%r497, %r496, 2;
	mov.u32 	%r498, _ZZ9cuda_gemmIiLi256ELi2ELi1ELi32ELi32ELi32ELi32ELi1ELi0EEviiiPT_S1_S1_iiE3Ash;
	add.s32 	%r499, %r498, %r497;
	ld.shared.u32 	%r1010, [%r499];
$L__BB242_98:
	setp.lt.s32 	%p39, %r372, 4;
	@%p39 bra 	$L__BB242_100;
	add.s32 	%r500, %r280, %r28;
	shl.b32 	%r501, %r500, 2;
	mov.u32 	%r502, _ZZ9cuda_gemmIiLi256ELi2ELi1ELi32ELi32ELi32ELi32ELi1ELi0EEviiiPT_S1_S1_iiE3Ash;
	add.s32 	%r503, %r502, %r501;
	ld.shared.u32 	%r1009, [%r503];
$L__BB242_100:
	setp.lt.s32 	%p40, %r372, 5;
	@%p40 bra 	$L__BB242_102;
	add.s32 	%r504, %r11, 4;
	and.b32  	%r505, %r504, 15;
	add.s32 	%r506, %r280, %r505;
	shl.b32 	%r507, %r506, 2;
	mov.u32 	%r508, _ZZ9cuda_gemmIiLi256ELi2ELi1ELi32ELi32ELi32ELi32ELi1ELi0EEviiiPT_S1_S1_iiE3Ash;
	add.s32 	%r509, %r508, %r507;
	ld.shared.u32 	%r1008, [%r509];
$L__BB242_102:
	setp.lt.s32 	%p41, %r372, 6;
	@%p41 bra 	$L__BB242_104;
	add.s32 	%r510, %r11, 5;
	and.b32  	%r511, %r510, 15;
	add.s32 	%r512, %r280, %r511;
	shl.b32 	%r513, %r512, 2;
	mov.u32 	%r514, _ZZ9cuda_gemmIiLi256ELi2ELi1ELi32ELi32ELi32ELi32ELi1ELi0EEviiiPT_S1_S1_iiE3Ash;
	add.s32 	%r515, %r514, %r513;
	ld.shared.u32 	%r1007, [%r515];
$L__BB242_104:
	setp.lt.s32 	%p42, %r372, 7;
	@%p42 bra 	$L__BB242_106;
	add.s32 	%r516, %r11, 6;
	and.b32  	%r517, %r516, 15;
	add.s32 	%r518, %r280, %r517;
	shl.b32 	%r519, %r518, 2;
	mov.u32 	%r520, _ZZ9cuda_gemmIiLi256ELi2ELi1ELi32ELi32ELi32ELi32ELi1ELi0EEviiiPT_S1_S1_iiE3Ash;
	add.s32 	%r521, %r520, %r519;
	ld.shared.u32 	%r1006, [%r521];
$L__BB242_106:
	setp.lt.s32 	%p43, %r372, 8;
	@%p43 bra 	$L__BB242_108;
	add.s32 	%r522, %r11, 7;
	and.b32  	%r523, %r522, 15;
	add.s32 	%r524, %r280, %r523;
	shl.b32 	%r525, %r524, 2;
	mov.u32 	%r526, _ZZ9cuda_gemmIiLi256ELi2ELi1ELi32ELi32ELi32ELi32ELi1ELi0EEviiiPT_S1_S1_iiE3Ash;
	add.s32 	%r527, %r526, %r525;
	ld.shared.u32 	%r1005, [%r527];
$L__BB242_108:
	setp.lt.s32 	%p44, %r372, 9;
	@%p44 bra 	$L__BB242_110;
	xor.b32  	%r528, %r16, 8;
	add.s32 	%r529, %r280, %r528;
	shl.b32 	%r530, %r529, 2;
	mov.u32 	%r531, _ZZ9cuda_gemmIiLi256ELi2ELi1ELi32ELi32ELi32ELi32ELi1ELi0EEviiiPT_S1_S1_iiE3Ash;
	add.s32 	%r532, %r531, %r530;
	ld.shared.u32 	%r1004, [%r532];
$L__BB242_110:
	setp.lt.s32 	%p45, %r372, 10;
	@%p45 bra 	$L__BB242_112;
	add.s32 	%r533, %r280, %r29;
	shl.b32 	%r534, %r533, 2;
	mov.u32 	%r535, _ZZ9cuda_gemmIiLi256ELi2ELi1ELi32ELi32ELi32ELi32ELi1ELi0EEviiiPT_S1_S1_iiE3Ash;
	add.s32 	%r536, %r535, %r534;
	ld.shared.u32 	%r1003, [%r536];
$L__BB242_112:
	setp.lt.s32 	%p46, %r372, 11;
	@%p46 bra 	$L__BB242_114;
	add.s32 	%r537, %r280, %r30;
	shl.b32 	%r538, %r537, 2;
	mov.u32 	%r539, _ZZ9cuda_gemmIiLi256ELi2ELi1ELi32ELi32ELi32ELi32ELi1ELi0EEviiiPT_S1_S1_iiE3Ash;
	add.s32 	%r540, %r539, %r538;
	ld.shared.u32 	%r1002, [%r540];
$L__BB242_114:
	setp.lt.s32 	%p47, %r372, 12;
	@%p47 bra 	$L__BB242_116;
	add.s32 	%r541, %r280, %r31;
	shl.b32 	%r542, %r541, 2;
	mov.u32 	%r543, _ZZ9cuda_gemmIiLi256ELi2ELi1ELi32ELi32ELi32ELi32ELi1ELi0EEviiiPT_S1_S1_iiE3Ash;
	add.s32 	%r544, %r543, %r542;
	ld.shared.u32 	%r1001, [%r544];
$L__BB242_116:
	setp.lt.s32 	%p48, %r372, 13;
	@%p48 bra 	$L__BB242_118;
	add.s32 	%r545, %r280, %r32;
	shl.b32 	%r546, %r545, 2;
	mov.u32 	%r547, _ZZ9cuda_gemmIiLi256ELi2ELi1ELi32ELi32ELi32ELi32ELi1ELi0EEviiiPT_S1_S1_iiE3Ash;
	add.s32 	%r548, %r547, %r546;
	ld.shared.u32 	%r1000, [%r548];
$L__BB242_118:
	setp.lt.s32 	%p49, %r372, 14;
	@%p49 bra 	$L__BB242_120;
	add.s32 	%r549, %r280, %r33;
	shl.b32 	%r550, %r549, 2;
	mov.u32 	%r551, _ZZ9cuda_gemmIiLi256ELi2ELi1ELi32ELi32ELi32ELi32ELi1ELi0EEviiiPT_S1_S1_iiE3Ash;
	add.s32 	%r552, %r551, %r550;
	ld.shared.u32 	%r999, [%r552];
$L__BB242_120:
	setp.lt.s32 	%p50, %r372, 15;
	@%p50 bra 	$L__BB242_122;
	add.s32 	%r553, %r280, %r34;
	shl.b32 	%r554, %r553, 2;
	mov.u32 	%r555, _ZZ9cuda_gemmIiLi256ELi2ELi1ELi32ELi32ELi32ELi32ELi1ELi0EEviiiPT_S1_S1_iiE3Ash;
	add.s32 	%r556, %r555, %r554;
	ld.shared.u32 	%r998, [%r556];
$L__BB242_122:
	setp.lt.s32 	%p51, %r372, 16;
	@%p51 bra 	$L__BB242_197;
	add.s32 	%r557, %r280, %r35;
	shl.b32 	%r558, %r557, 2;
	mov.u32 	%r559, _ZZ9cuda_gemmIiLi256ELi2ELi1ELi32ELi32ELi32ELi32ELi1ELi0EEviiiPT_S1_S1_iiE3Ash;
	add.s32 	%r560, %r559, %r558;
	ld.shared.u32 	%r997, [%r560];
	bra.uni 	$L__BB242_197;
$L__BB242_124:
	mov.b32 	%r911, 0;
$L__BB242_125:
	setp.lt.s32 	%p87, %r372, 1;
	add.s32 	%r187, %r911, %r11;
	mad.lo.s32 	%r188, %r187, %r372, %r17;
	@%p87 bra 	$L__BB242_127;
	add.s32 	%r587, %r188, %r16;
	shl.b32 	%r588, %r587, 2;
	mov.u32 	%r589, _ZZ9cuda_gemmIiLi256ELi2ELi1ELi32ELi32ELi32ELi32ELi1ELi0EEviiiPT_S1_S1_iiE3Ash;
	add.s32 	%r590, %r589, %r588;
	ld.shared.u32 	%r1012, [%r590];
$L__BB242_127:
	setp.lt.s32 	%p88, %r372, 2;
	@%p88 bra 	$L__BB242_129;
	add.s32 	%r591, %r11, 1;
	and.b32  	%r592, %r591, 15;
	add.s32 	%r593, %r188, %r592;
	shl.b32 	%r594, %r593, 2;
	mov.u32 	%r595, _ZZ9cuda_gemmIiLi256ELi2ELi1ELi32ELi32ELi32ELi32ELi1ELi0EEviiiPT_S1_S1_iiE3Ash;
	add.s32 	%r596, %r595, %r594;
	ld.shared.u32 	%r1011, [%r596];
$L__BB242_129:
	setp.lt.s32 	%p89, %r372, 3;
	@%p89 bra 	$L__BB242_131;
	add.s32 	%r597, %r188, %r27;
	shl.b32 	%r598, %r597, 2;
	mov.u32 	%r599, _ZZ9cuda_gemmIiLi256ELi2ELi1ELi32ELi32ELi32ELi32ELi1ELi0EEviiiPT_S1_S1_iiE3Ash;
	add.s32 	%r600, %r599, %r598;
	ld.shared.u32 	%r1010, [%r600];
$L__BB242_131:
	setp.lt.s32 	%p90, %r372, 4;
	@%p90 bra 	$L__BB242_133;
	add.s32 	%r601, %r188, %r28;
	shl.b32 	%r602, %r601, 2;
	mov.u32 	%r603, _ZZ9cuda_gemmIiLi256ELi2ELi1ELi32ELi32ELi32ELi32ELi1ELi0EEviiiPT_S1_S1_iiE3Ash;
	add.s32 	%r604, %r603, %r602;
	ld.shared.u32 	%r1009, [%r604];
$L__BB242_133:
	setp.lt.s32 	%p91, %r372, 5;
	@%p91 bra 	$L__BB242_135;
	add.s32 	%r605, %r11, 4;
	and.b32  	%r606, %r605, 15;
	add.s32 	%r607, %r188, %r606;
	shl.b32 	%r608, %r607, 2;
	mov.u32 	%r609, _ZZ9cuda_gemmIiLi256ELi2ELi1ELi32ELi32ELi32ELi32ELi1ELi0EEviiiPT_S1_S1_iiE3Ash;
	add.s32 	%r610, %r609, %r608;
	ld.shared.u32 	%r1008, [%r610];
$L__BB242_135:
	setp.lt.s32 	%p92, %r372, 6;
	@%p92 bra 	$L__BB242_137;
	add.s32 	%r611, %r11, 5;
	and.b32  	%r612, %r611, 15;
	add.s32 	%r613, %r188, %r612;
	shl.b32 	%r614, %r613, 2;
	mov.u32 	%r615, _ZZ9cuda_gemmIiLi256ELi2ELi1ELi32ELi32ELi32ELi32ELi1ELi0EEviiiPT_S1_S1_iiE3Ash;
	add.s32 	%r616, %r615, %r614;
	ld.shared.u32 	%r1007, [%r616];
$L__BB242_137:
	setp.lt.s32 	%p93, %r372, 7;
	@%p93 bra 	$L__BB242_139;
	add.s32 	%r617, %r11, 6;
	and.b32  	%r618, %r617, 15;
	add.s32 	%r619, %r188, %r618;
	shl.b32 	%r620, %r619, 2;
	mov.u32 	%r621, _ZZ9cuda_gemmIiLi256ELi2ELi1ELi32ELi32ELi32ELi32ELi1ELi0EEviiiPT_S1_S1_iiE3Ash;
	add.s32 	%r622, %r621, %r620;
	ld.shared.u32 	%r1006, [%r622];
$L__BB242_139:
	setp.lt.s32 	%p94, %r372, 8;
	@%p94 bra 	$L__BB242_141;
	add.s32 	%r623, %r11, 7;
	and.b32  	%r624, %r623, 15;
	add.s32 	%r625, %r188, %r624;
	shl.b32 	%r626, %r625, 2;
	mov.u32 	%r627, _ZZ9cuda_gemmIiLi256ELi2ELi1ELi32ELi32ELi32ELi32ELi1ELi0EEviiiPT_S1_S1_iiE3Ash;
	add.s32 	%r628, %r627, %r626;
	ld.shared.u32 	%r1005, [%r628];
$L__BB242_141:
	setp.lt.s32 	%p95, %r372, 9;
	@%p95 bra 	$L__BB242_143;
	xor.b32  	%r629, %r16, 8;
	add.s32 	%r630, %r188, %r629;
	shl.b32 	%r631, %r630, 2;
	mov.u32 	%r632, _ZZ9cuda_gemmIiLi256ELi2ELi1ELi32ELi32ELi32ELi32ELi1ELi0EEviiiPT_S1_S1_iiE3Ash;
	add.s32 	%r633, %r632, %r631;
	ld.shared.u32 	%r1004, [%r633];
$L__BB242_143:
	setp.lt.s32 	%p96, %r372, 10;
	@%p96 bra 	$L__BB242_145;
	add.s32 	%r634, %r188, %r29;
	shl.b32 	%r635, %r634, 2;
	mov.u32 	%r636, _ZZ9cuda_gemmIiLi256ELi2ELi1ELi32ELi32ELi32ELi32ELi1ELi0EEviiiPT_S1_S1_iiE3Ash;
	add.s32 	%r637, %r636, %r635;
	ld.shared.u32 	%r1003, [%r637];
$L__BB242_145:
	setp.lt.s32 	%p97, %r372, 11;
	@%p97 bra 	$L__BB242_147;
	add.s32 	%r638, %r188, %r30;
	shl.b32 	%r639, %r638, 2;
	mov.u32 	%r640, _ZZ9cuda_gemmIiLi256ELi2ELi1ELi32ELi32ELi32ELi32ELi1ELi0EEviiiPT_S1_S1_iiE3Ash;
	add.s32 	%r641, %r640, %r639;
	ld.shared.u32 	%r1002, [%r641];
$L__BB242_147:
	setp.lt.s32 	%p98, %r372, 12;
	@%p98 bra 	$L__BB242_149;
	add.s32 	%r642, %r188, %r31;
	shl.b32 	%r643, %r642, 2;
	mov.u32 	%r644, _ZZ9cuda_gemmIiLi256ELi2ELi1ELi32ELi32ELi32ELi32ELi1ELi0EEviiiPT_S1_S1_iiE3Ash;
	add.s32 	%r645, %r644, %r643;
	ld.shared.u32 	%r1001, [%r645];
$L__BB242_149:
	setp.lt.s32 	%p99, %r372, 13;
	@%p99 bra 	$L__BB242_151;
	add.s32 	%r646, %r188, %r32;
	shl.b32 	%r647, %r646, 2;
	mov.u32 	%r648, _ZZ9cuda_gemmIiLi256ELi2ELi1ELi32ELi32ELi32ELi32ELi1ELi0EEviiiPT_S1_S1_iiE3Ash;
	add.s32 	%r649, %r648, %r647;
	ld.shared.u32 	%r1000, [%r649];
$L__BB242_151:
	setp.lt.s32 	%p100, %r372, 14;
	@%p100 bra 	$L__BB242_153;
	add.s32 	%r650, %r188, %r33;
	shl.b32 	%r651, %r650, 2;
	mov.u32 	%r652, _ZZ9cuda_gemmIiLi256ELi2ELi1ELi32ELi32ELi32ELi32ELi1ELi0EEviiiPT_S1_S1_iiE3Ash;
	add.s32 	%r653, %r652, %r651;
	ld.shared.u32 	%r999, [%r653];
$L__BB242_153:
	setp.lt.s32 	%p101, %r372, 15;
	@%p101 bra 	$L__BB242_155;
	add.s32 	%r654, %r188, %r34;
	shl.b32 	%r655, %r654, 2;
	mov.u32 	%r656, _ZZ9cuda_gemmIiLi256ELi2ELi1ELi32ELi32ELi32ELi32ELi1ELi0EEviiiPT_S1_S1_iiE3Ash;
	add.s32 	%r657, %r656, %r655;
	ld.shared.u32 	%r998, [%r657];
$L__BB242_155:
	setp.lt.s32 	%p102, %r372, 16;
	@%p102 bra 	$L__BB242_157;
	add.s32 	%r658, %r188, %r35;
	shl.b32 	%r659, %r658, 2;
	mov.u32 	%r660, _ZZ9cuda_gemmIiLi256ELi2ELi1ELi32ELi32ELi32ELi32ELi1ELi0EEviiiPT_S1_S1_iiE3Ash;
	add.s32 	%r661, %r660, %r659;
	ld.shared.u32 	%r997, [%r661];
$L__BB242_157:
	setp.lt.s32 	%p103, %r12, %r18;
	@%p103 bra 	$L__BB242_159;
$L__BB242_158:
	add.s32 	%r911, %r911, %r10;
	setp.lt.s32 	%p140, %r911, %r9;
	@%p140 bra 	$L__BB242_125;
	bra.uni 	$L__BB242_233;
$L__BB242_159:
	rem.s32 	%r662, %r2, %r372;
	shl.b32 	%r663, %r662, 2;
	mov.u32 	%r664, _ZZ9cuda_gemmIiLi256ELi2ELi1ELi32ELi32ELi32ELi32ELi1ELi0EEviiiPT_S1_S1_iiE11kron_fac_sh;
	add.s32 	%r222, %r664, %r663;
	mov.u32 	%r928, %r12;
$L__BB242_160:
	mad.lo.s32 	%r666, %r928, 132, %r222;
	ld.shared.u32 	%r224, [%r666];
	mov.b32 	%r930, 0;
	@%p87 bra 	$L__BB242_162;
	shfl.sync.idx.b32	%r667|%p105, %r224, %r36, %r19, -1;
	mul.lo.s32 	%r930, %r667, %r1012;
$L__BB242_162:
	@%p88 bra 	$L__BB242_164;
	shfl.sync.idx.b32	%r668|%p107, %r224, %r37, %r19, -1;
	mad.lo.s32 	%r930, %r668, %r1011, %r930;
$L__BB242_164:
	@%p89 bra 	$L__BB242_166;
	shfl.sync.idx.b32	%r669|%p109, %r224, %r38, %r19, -1;
	mad.lo.s32 	%r930, %r669, %r1010, %r930;
$L__BB242_166:
	@%p90 bra 	$L__BB242_168;
	shfl.sync.idx.b32	%r670|%p111, %r224, %r39, %r19, -1;
	mad.lo.s32 	%r930, %r670, %r1009, %r930;
$L__BB242_168:
	setp.lt.s32 	%p112, %r372, 5;
	@%p112 bra 	$L__BB242_170;
	shfl.sync.idx.b32	%r671|%p113, %r224, %r40, %r19, -1;
	mad.lo.s32 	%r930, %r671, %r1008, %r930;
$L__BB242_170:
	setp.lt.s32 	%p114, %r372, 6;
	@%p114 bra 	$L__BB242_172;
	shfl.sync.idx.b32	%r672|%p115, %r224, %r41, %r19, -1;
	mad.lo.s32 	%r930, %r672, %r1007, %r930;
$L__BB242_172:
	setp.lt.s32 	%p116, %r372, 7;
	@%p116 bra 	$L__BB242_174;
	shfl.sync.idx.b32	%r673|%p117, %r224, %r42, %r19, -1;
	mad.lo.s32 	%r930, %r673, %r1006, %r930;
$L__BB242_174:
	setp.lt.s32 	%p118, %r372, 8;
	@%p118 bra 	$L__BB242_176;
	shfl.sync.idx.b32	%r674|%p119, %r224, %r43, %r19, -1;
	mad.lo.s32 	%r930, %r674, %r1005, %r930;
$L__BB242_176:
	setp.lt.s32 	%p120, %r372, 9;
	@%p120 bra 	$L__BB242_178;
	shfl.sync.idx.b32	%r675|%p121, %r224, %r44, %r19, -1;
	mad.lo.s32 	%r930, %r675, %r1004, %r930;
$L__BB242_178:
	setp.lt.s32 	%p122, %r372, 10;
	@%p122 bra 	$L__BB242_180;
	shfl.sync.idx.b32	%r676|%p123, %r224, %r45, %r19, -1;
	mad.lo.s32 	%r930, %r676, %r1003, %r930;
$L__BB242_180:
	setp.lt.s32 	%p124, %r372, 11;
	@%p124 bra 	$L__BB242_182;
	shfl.sync.idx.b32	%r677|%p125, %r224, %r46, %r19, -1;
	mad.lo.s32 	%r930, %r677, %r1002, %r930;
$L__BB242_182:
	setp.lt.s32 	%p126, %r372, 12;
	@%p126 bra 	$L__BB242_184;
	shfl.sync.idx.b32	%r678|%p127, %r224, %r47, %r19, -1;
	mad.lo.s32 	%r930, %r678, %r1001, %r930;
$L__BB242_184:
	setp.lt.s32 	%p128, %r372, 13;
	@%p128 bra 	$L__BB242_186;
	shfl.sync.idx.b32	%r679|%p129, %r224, %r48, %r19, -1;
	mad.lo.s32 	%r930, %r679, %r1000, %r930;
$L__BB242_186:
	setp.lt.s32 	%p130, %r372, 14;
	@%p130 bra 	$L__BB242_188;
	shfl.sync.idx.b32	%r680|%p131, %r224, %r49, %r19, -1;
	mad.lo.s32 	%r930, %r680, %r999, %r930;
$L__BB242_188:
	setp.lt.s32 	%p132, %r372, 15;
	@%p132 bra 	$L__BB242_190;
	shfl.sync.idx.b32	%r681|%p133, %r224, %r50, %r19, -1;
	mad.lo.s32 	%r930, %r681, %r998, %r930;
$L__BB242_190:
	setp.lt.s32 	%p134, %r372, 16;
	@%p134 bra 	$L__BB242_192;
	shfl.sync.idx.b32	%r682|%p135, %r224, %r51, %r19, -1;
	mad.lo.s32 	%r930, %r682, %r997, %r930;
$L__BB242_192:
	mov.u32 	%r944, %r3;
$L__BB242_193:
	shr.u32 	%r258, %r944, 1;
	shfl.sync.down.b32	%r683|%p136, %r930, %r258, %r20, -1;
	add.s32 	%r930, %r683, %r930;
	setp.gt.u32 	%p137, %r944, 3;
	mov.u32 	%r944, %r258;
	@%p137 bra 	$L__BB242_193;
	rem.u32 	%r684, %r2, %r4;
	setp.eq.s32 	%p138, %r684, 0;
	@%p138 bra 	$L__BB242_195;
	bra.uni 	$L__BB242_196;
$L__BB242_195:
	mad.lo.s32 	%r685, %r928, %r9, %r187;
	shl.b32 	%r686, %r685, 2;
	mov.u32 	%r687, _ZZ9cuda_gemmIiLi256ELi2ELi1ELi32ELi32ELi32ELi32ELi1ELi0EEviiiPT_S1_S1_iiE3Csh;
	add.s32 	%r688, %r687, %r686;
	st.shared.u32 	[%r688], %r930;
$L__BB242_196:
	add.s32 	%r928, %r928, %r14;
	setp.lt.s32 	%p139, %r928, %r18;
	@%p139 bra 	$L__BB242_160;
	bra.uni 	$L__BB242_158;
$L__BB242_197:
	setp.lt.s32 	%p52, %r12, %r18;
	@%p52 bra 	$L__BB242_198;
	bra.uni 	$L__BB242_232;
$L__BB242_198:
	rem.u32 	%r561, %r2, %r372;
	shl.b32 	%r562, %r561, 2;
	mov.u32 	%r563, _ZZ9cuda_gemmIiLi256ELi2ELi1ELi32ELi32ELi32ELi32ELi1ELi0EEviiiPT_S1_S1_iiE11kron_fac_sh;
	add.s32 	%r281, %r563, %r562;
	mov.u32 	%r980, %r12;
$L__BB242_199:
	mad.lo.s32 	%r565, %r980, 132, %r281;
	ld.shared.u32 	%r315, [%r565];
	mov.b32 	%r982, 0;
	@%p36 bra 	$L__BB242_201;
	shfl.sync.idx.b32	%r566|%p54, %r315, %r36, %r19, -1;
	mul.lo.s32 	%r982, %r566, %r1012;
$L__BB242_201:
	@%p37 bra 	$L__BB242_203;
	shfl.sync.idx.b32	%r567|%p56, %r315, %r37, %r19, -1;
	mad.lo.s32 	%r982, %r567, %r1011, %r982;
$L__BB242_203:
	@%p38 bra 	$L__BB242_205;
	shfl.sync.idx.b32	%r568|%p58, %r315, %r38, %r19, -1;
	mad.lo.s32 	%r982, %r568, %r1010, %r982;
$L__BB242_205:
	@%p39 bra 	$L__BB242_207;
	shfl.sync.idx.b32	%r569|%p60, %r315, %r39, %r19, -1;
	mad.lo.s32 	%r982, %r569, %r1009, %r982;
$L__BB242_207:
	@%p40 bra 	$L__BB242_209;
	shfl.sync.idx.b32	%r570|%p62, %r315, %r40, %r19, -1;
	mad.lo.s32 	%r982, %r570, %r1008, %r982;
$L__BB242_209:
	setp.lt.s32 	%p63, %r372, 6;
	@%p63 bra 	$L__BB242_211;
	shfl.sync.idx.b32	%r571|%p64, %r315, %r41, %r19, -1;
	mad.lo.s32 	%r982, %r571, %r1007, %r982;
$L__BB242_211:
	setp.lt.s32 	%p65, %r372, 7;
	@%p65 bra 	$L__BB242_213;
	shfl.sync.idx.b32	%r572|%p66, %r315, %r42, %r19, -1;
	mad.lo.s32 	%r982, %r572, %r1006, %r982;
$L__BB242_213:
	setp.lt.s32 	%p67, %r372, 8;
	@%p67 bra 	$L__BB242_215;
	shfl.sync.idx.b32	%r573|%p68, %r315, %r43, %r19, -1;
	mad.lo.s32 	%r982, %r573, %r1005, %r982;
$L__BB242_215:
	setp.lt.s32 	%p69, %r372, 9;
	@%p69 bra 	$L__BB242_217;
	shfl.sync.idx.b32	%r574|%p70, %r315, %r44, %r19, -1;
	mad.lo.s32 	%r982, %r574, %r1004, %r982;
$L__BB242_217:
	setp.lt.s32 	%p71, %r372, 10;
	@%p71 bra 	$L__BB242_219;
	shfl.sync.idx.b32	%r575|%p72, %r315, %r45, %r19, -1;
	mad.lo.s32 	%r982, %r575, %r1003, %r982;
$L__BB242_219:
	setp.lt.s32 	%p73, %r372, 11;
	@%p73 bra 	$L__BB242_221;
	shfl.sync.idx.b32	%r576|%p74, %r315, %r46, %r19, -1;
	mad.lo.s32 	%r982, %r576, %r1002, %r982;
$L__BB242_221:
	setp.lt.s32 	%p75, %r372, 12;
	@%p75 bra 	$L__BB242_223;
	shfl.sync.idx.b32	%r577|%p76, %r315, %r47, %r19, -1;
	mad.lo.s32 	%r982, %r577, %r1001, %r982;
$L__BB242_223:
	setp.lt.s32 	%p77, %r372, 13;
	@%p77 bra 	$L__BB242_225;
	shfl.sync.idx.b32	%r578|%p78, %r315, %r48, %r19, -1;
	mad.lo.s32 	%r982, %r578, %r1000, %r982;
$L__BB242_225:
	setp.lt.s32 	%p79, %r372, 14;
	@%p79 bra 	$L__BB242_227;
	shfl.sync.idx.b32	%r579|%p80, %r315, %r49, %r19, -1;
	mad.lo.s32 	%r982, %r579, %r999, %r982;
$L__BB242_227:
	setp.lt.s32 	%p81, %r372, 15;
	@%p81 bra 	$L__BB242_229;
	shfl.sync.idx.b32	%r580|%p82, %r315, %r50, %r19, -1;
	mad.lo.s32 	%r982, %r580, %r998, %r982;
$L__BB242_229:
	setp.lt.s32 	%p83, %r372, 16;
	@%p83 bra 	$L__BB242_231;
	shfl.sync.idx.b32	%r581|%p84, %r315, %r51, %r19, -1;
	mad.lo.s32 	%r982, %r581, %r997, %r982;
$L__BB242_231:
	mad.lo.s32 	%r582, %r980, %r9, %r279;
	shl.b32 	%r583, %r582, 2;
	mov.u32 	%r584, _ZZ9cuda_gemmIiLi256ELi2ELi1ELi32ELi32ELi32ELi32ELi1ELi0EEviiiPT_S1_S1_iiE3Csh;
	add.s32 	%r585, %r584, %r583;
	st.shared.u32 	[%r585], %r982;
	add.s32 	%r980, %r980, %r14;
	setp.lt.s32 	%p85, %r980, %r18;
	@%p85 bra 	$L__BB242_199;
$L__BB242_232:
	add.s32 	%r963, %r963, %r10;
	setp.lt.s32 	%p86, %r963, %r9;
	@%p86 bra 	$L__BB242_92;
$L__BB242_233:
	bar.sync 	0;
	@%p22 bra 	$L__BB242_240;
	setp.eq.s32 	%p193, %r23, 0;
	shl.b32 	%r366, %r838, 5;
	mov.u32 	%r1013, %r1;
	@%p193 bra 	$L__BB242_238;
	setp.eq.s32 	%p194, %r23, 1;
	add.s32 	%r792, %r366, %r1;
	shl.b32 	%r793, %r1, 2;
	mov.u32 	%r794, _ZZ9cuda_gemmIiLi256ELi2ELi1ELi32ELi32ELi32ELi32ELi1ELi0EEviiiPT_S1_S1_iiE3Csh;
	add.s32 	%r795, %r794, %r793;
	ld.shared.u32 	%r796, [%r795];
	mul.wide.s32 	%rd25, %r792, 4;
	add.s64 	%rd6, %rd2, %rd25;
	st.global.u32 	[%rd6], %r796;
	mov.u32 	%r1013, %r21;
	@%p194 bra 	$L__BB242_238;
	setp.eq.s32 	%p195, %r23, 2;
	add.s32 	%r800, %r795, %r24;
	ld.shared.u32 	%r801, [%r800];
	cvt.u64.u32 	%rd26, %r24;
	add.s64 	%rd7, %rd6, %rd26;
	st.global.u32 	[%rd7], %r801;
	mov.u32 	%r1013, %r25;
	@%p195 bra 	$L__BB242_238;
	shl.b32 	%r802, %r1, 2;
	mov.u32 	%r803, _ZZ9cuda_gemmIiLi256ELi2ELi1ELi32ELi32ELi32ELi32ELi1ELi0EEviiiPT_S1_S1_iiE3Csh;
	add.s32 	%r804, %r803, %r802;
	add.s32 	%r805, %r804, %r24;
	add.s32 	%r806, %r805, %r24;
	ld.shared.u32 	%r807, [%r806];
	add.s64 	%rd28, %rd7, %rd26;
	st.global.u32 	[%rd28], %r807;
	mov.u32 	%r1013, %r26;
$L__BB242_238:
	setp.lt.u32 	%p196, %r22, 3;
	@%p196 bra 	$L__BB242_240;
$L__BB242_239:
	add.s32 	%r808, %r366, %r1013;
	shl.b32 	%r809, %r1013, 2;
	mov.u32 	%r810, _ZZ9cuda_gemmIiLi256ELi2ELi1ELi32ELi32ELi32ELi32ELi1ELi0EEviiiPT_S1_S1_iiE3Csh;
	add.s32 	%r811, %r810, %r809;
	ld.shared.u32 	%r812, [%r811];
	mul.wide.s32 	%rd29, %r808, 4;
	add.s64 	%rd30, %rd2, %rd29;
	st.global.u32 	[%rd30], %r812;
	add.s32 	%r813, %r811, %r24;
	ld.shared.u32 	%r814, [%r813];
	add.s64 	%rd32, %rd30, %rd14;
	st.global.u32 	[%rd32], %r814;
	add.s32 	%r815, %r813, %r24;
	ld.shared.u32 	%r816, [%r815];
	add.s64 	%rd33, %rd32, %rd14;
	st.global.u32 	[%rd33], %r816;
	add.s32 	%r817, %r815, %r24;
	ld.shared.u32 	%r818, [%r817];
	add.s64 	%rd34, %rd33, %rd14;
	st.global.u32 	[%rd34], %r818;
	add.s32 	%r1013, %r24, %r1013;
	setp.lt.u32 	%p197, %r1013, 32;
	@%p197 bra 	$L__BB242_239;
$L__BB242_240:
	mov.u32 	%r819, %nctaid.y;
	add.s32 	%r838, %r838, %r819;
	shl.b32 	%r820, %r819, 1;
	setp.lt.u32 	%p198, %r838, %r820;
	@%p198 bra 	$L__BB242_5;
$L__BB242_241:
	ret;

}
	// .globl	_Z9cuda_gemmIiLi256ELi2ELi1ELi32ELi32ELi32ELi32ELi1ELi1EEviiiPT_S1_S1_ii
.visible .entry _Z9cuda_gemmIiLi256ELi2ELi1ELi32ELi32ELi32ELi32ELi1ELi1EEviiiPT_S1_S1_ii(
	.param .u32 _Z9cuda_gemmIiLi256ELi2ELi1ELi32ELi32ELi32ELi32ELi1ELi1EEviiiPT_S1_S1_ii_param_0,
	.param .u32 _Z9cuda_gemmIiLi256ELi2ELi1ELi32ELi32ELi32ELi32ELi1ELi1EEviiiPT_S1_S1_ii_param_1,
	.param .u32 _Z9cuda_gemmIiLi256ELi2ELi1ELi32ELi32ELi32ELi32ELi1ELi1EEviiiPT_S1_S1_ii_param_2,
	.param .u64 .ptr .align 1 _Z9cuda_gemmIiLi256ELi2ELi1ELi32ELi32ELi32ELi32ELi1ELi1EEviiiPT_S1_S1_ii_param_3,
	.param .u64 .ptr .align 1 _Z9cuda_gemmIiLi256ELi2ELi1ELi32ELi32ELi32ELi32ELi1ELi1EEviiiPT_S1_S1_ii_param_4,
	.param .u64 .ptr .align 1 _Z9cuda_gemmIiLi256ELi2ELi1ELi32ELi32ELi32ELi32ELi1ELi1EEviiiPT_S1_S1_ii_param_5,
	.param .u32 _Z9cuda_gemmIiLi256ELi2ELi1ELi32ELi32ELi32ELi32ELi1ELi1EEviiiPT_S1_S1_ii_param_6,
	.param .u32 _Z9cuda_gemmIiLi256ELi2ELi1ELi32ELi32ELi32ELi32ELi1ELi1EEviiiPT_S1_S1_ii_param_7
)
.maxntid 256
{
	.reg .pred 	%p<44>;
	.reg .b16 	%rs<6>;
	.reg .b32 	%r<229>;
	.reg .b64 	%rd<46>;
	// demoted variable
	.shared .align 128 .b8 _ZZ9cuda_gemmIiLi256ELi2ELi1ELi32ELi32ELi32ELi32ELi1ELi1EEviiiPT_S1_S1_iiE11kron_fac_sh[4224];
	// demoted variable
	.shared .align 128 .b8 _ZZ9cuda_gemmIiLi256ELi2ELi1ELi32ELi32ELi32ELi32ELi1ELi1EEviiiPT_S1_S1_iiE3Ash[128];
	// demoted variable
	.shared .align 128 .b8 _ZZ9cuda_gemmIiLi256ELi2ELi1ELi32ELi32ELi32ELi32ELi1ELi1EEviiiPT_S1_S1_iiE3Csh[128];
	ld.param.u64 	%rd11, [_Z9cuda_gemmIiLi256ELi2ELi1ELi32ELi32ELi32ELi32ELi1ELi1EEviiiPT_S1_S1_ii_param_3];
	ld.param.u64 	%rd12, [_Z9cuda_gemmIiLi256ELi2ELi1ELi32ELi32ELi32ELi32ELi1ELi1EEviiiPT_S1_S1_ii_param_4];
	ld.param.u64 	%rd13, [_Z9cuda_gemmIiLi256ELi2ELi1ELi32ELi32ELi32ELi32ELi1ELi1EEviiiPT_S1_S1_ii_param_5];
	cvta.to.global.u64 	%rd1, %rd12;
	cvta.to.global.u64 	%rd2, %rd11;
	cvta.to.global.u64 	%rd3, %rd13;
	mov.u32 	%r1, %tid.x;
	mov.u32 	%r2, %ntid.x;
	add.s32 	%r3, %r1, %r2;
	cvt.u16.u32 	%rs2, %r3;
	xor.b16  	%rs3, %rs2, 1023;
	cvt.u16.u32 	%rs4, %r2;
	div.u16 	%rs5, %rs3, %rs4;
	and.b16  	%rs1, %rs5, 3;
	setp.eq.s16 	%p1, %rs1, 2;
	mov.u32 	%r217, %r1;
	@%p1 bra 	$L__BB243_3;
	cvt.u32.u16 	%r4, %rs1;
	mov.b32 	%r216, 0;
	mov.u32 	%r85, _ZZ9cuda_gemmIiLi256ELi2ELi1ELi32ELi32ELi32ELi32ELi1ELi1EEviiiPT_S1_S1_iiE11kron_fac_sh;
	mov.u32 	%r217, %r1;
$L__BB243_2:
	.pragma "nounroll";
	mul.wide.u32 	%rd14, %r217, 4;
	add.s64 	%rd15, %rd1, %rd14;
	ld.global.u32 	%r83, [%rd15];
	and.b32  	%r84, %r217, 31;
	mad.lo.s32 	%r86, %r84, 132, %r85;
	shr.u32 	%r87, %r217, 3;
	and.b32  	%r88, %r87, 536870908;
	add.s32 	%r89, %r86, %r88;
	st.shared.u32 	[%r89], %r83;
	add.s32 	%r217, %r217, %r2;
	add.s32 	%r216, %r216, 1;
	xor.b32  	%r90, %r216, %r4;
	setp.ne.s32 	%p2, %r90, 2;
	@%p2 bra 	$L__BB243_2;
$L__BB243_3:
	mov.u32 	%r93, _ZZ9cuda_gemmIiLi256ELi2ELi1ELi32ELi32ELi32ELi32ELi1ELi1EEviiiPT_S1_S1_iiE11kron_fac_sh;
$L__BB243_4:
	mul.wide.u32 	%rd16, %r217, 4;
	add.s64 	%rd17, %rd1, %rd16;
	ld.global.u32 	%r91, [%rd17];
	and.b32  	%r92, %r217, 31;
	mad.lo.s32 	%r94, %r92, 132, %r93;
	shr.u32 	%r95, %r217, 3;
	and.b32  	%r96, %r95, 536870908;
	add.s32 	%r97, %r94, %r96;
	st.shared.u32 	[%r97], %r91;
	add.s32 	%r98, %r217, %r2;
	mul.wide.u32 	%rd18, %r98, 4;
	add.s64 	%rd19, %rd1, %rd18;
	ld.global.u32 	%r99, [%rd19];
	and.b32  	%r100, %r98, 31;
	mad.lo.s32 	%r101, %r100, 132, %r93;
	shr.u32 	%r102, %r98, 3;
	and.b32  	%r103, %r102, 536870908;
	add.s32 	%r104, %r101, %r103;
	st.shared.u32 	[%r104], %r99;
	add.s32 	%r105, %r98, %r2;
	mul.wide.u32 	%rd20, %r105, 4;
	add.s64 	%rd21, %rd1, %rd20;
	ld.global.u32 	%r106, [%rd21];
	and.b32  	%r107, %r105, 31;
	mad.lo.s32 	%r108, %r107, 132, %r93;
	shr.u32 	%r109, %r105, 3;
	and.b32  	%r110, %r109, 536870908;
	add.s32 	%r111, %r108, %r110;
	st.shared.u32 	[%r111], %r106;
	add.s32 	%r112, %r105, %r2;
	mul.wide.u32 	%rd22, %r112, 4;
	add.s64 	%rd23, %rd1, %rd22;
	ld.global.u32 	%r113, [%rd23];
	and.b32  	%r114, %r112, 31;
	mad.lo.s32 	%r115, %r114, 132, %r93;
	shr.u32 	%r116, %r112, 3;
	and.b32  	%r117, %r116, 536870908;
	add.s32 	%r118, %r115, %r117;
	st.shared.u32 	[%r118], %r113;
	add.s32 	%r217, %r112, %r2;
	setp.lt.u32 	%p3, %r217, 1024;
	@%p3 bra 	$L__BB243_4;
	mov.u32 	%r219, %ctaid.y;
	mov.u32 	%r13, %nctaid.y;
	shl.b32 	%r14, %r13, 1;
	setp.ge.u32 	%p4, %r219, %r14;
	@%p4 bra 	$L__BB243_34;
	shl.b32 	%r119, %r1, 4;
	and.b32  	%r15, %r119, 16;
	shl.b32 	%r120, %r1, 2;
	and.b32  	%r121, %r120, 124;
	add.s32 	%r16, %r93, %r121;
	and.b32  	%r17, %r1, 1;
	max.u32 	%r123, %r3, 32;
	setp.lt.u32 	%p5, %r3, 32;
	selp.u32 	%r124, 1, 0, %p5;
	add.s32 	%r125, %r3, %r124;
	sub.s32 	%r126, %r123, %r125;
	div.u32 	%r127, %r126, %r2;
	add.s32 	%r18, %r127, %r124;
	add.s32 	%r128, %r18, 1;
	and.b32  	%r19, %r128, 3;
	mov.u32 	%r129, _ZZ9cuda_gemmIiLi256ELi2ELi1ELi32ELi32ELi32ELi32ELi1ELi1EEviiiPT_S1_S1_iiE3Ash;
	add.s32 	%r20, %r129, %r120;
	shl.b32 	%r21, %r2, 2;
	add.s32 	%r22, %r20, %r21;
	add.s32 	%r23, %r3, %r2;
	add.s32 	%r24, %r23, %r2;
	mov.u32 	%r130, _ZZ9cuda_gemmIiLi256ELi2ELi1ELi32ELi32ELi32ELi32ELi1ELi1EEviiiPT_S1_S1_iiE3Csh;
	add.s32 	%r25, %r130, %r120;
	add.s32 	%r26, %r25, %r21;
	add.s32 	%r27, %r26, %r21;
	or.b32  	%r28, %r15, 1;
	or.b32  	%r29, %r15, 2;
	or.b32  	%r30, %r15, 7;
	or.b32  	%r31, %r15, 8;
	or.b32  	%r32, %r15, 9;
	or.b32  	%r33, %r15, 10;
	or.b32  	%r34, %r15, 11;
	or.b32  	%r35, %r15, 12;
	or.b32  	%r36, %r15, 13;
	or.b32  	%r37, %r15, 14;
	or.b32  	%r38, %r15, 15;
	shl.b32 	%r39, %r2, 4;
	shl.b32 	%r40, %r2, 3;
	mul.lo.s32 	%r41, %r2, 12;
	mul.wide.u32 	%rd24, %r2, 4;
	add.s64 	%rd4, %rd2, %rd24;
	mul.wide.u32 	%rd25, %r2, 8;
	add.s64 	%rd5, %rd2, %rd25;
	mul.wide.u32 	%rd26, %r2, 12;
	add.s64 	%rd6, %rd2, %rd26;
	shr.u32 	%r42, %r2, 1;
	cvt.u64.u32 	%rd28, %r21;
$L__BB243_7:
	setp.gt.u32 	%p6, %r1, 31;
	@%p6 bra 	$L__BB243_21;
	setp.eq.s32 	%p7, %r19, 0;
	shl.b32 	%r44, %r219, 5;
	mov.u32 	%r220, %r1;
	@%p7 bra 	$L__BB243_12;
	setp.eq.s32 	%p8, %r19, 1;
	add.s32 	%r131, %r44, %r1;
	mul.wide.s32 	%rd27, %r131, 4;
	add.s64 	%rd7, %rd2, %rd27;
	ld.global.u32 	%r132, [%rd7];
	st.shared.u32 	[%r20], %r132;
	mov.u32 	%r220, %r3;
	@%p8 bra 	$L__BB243_12;
	setp.eq.s32 	%p9, %r19, 2;
	add.s64 	%rd8, %rd7, %rd28;
	ld.global.u32 	%r133, [%rd8];
	st.shared.u32 	[%r22], %r133;
	mov.u32 	%r220, %r23;
	@%p9 bra 	$L__BB243_12;
	add.s64 	%rd30, %rd8, %rd28;
	ld.global.u32 	%r134, [%rd30];
	add.s32 	%r135, %r22, %r21;
	st.shared.u32 	[%r135], %r134;
	mov.u32 	%r220, %r24;
$L__BB243_12:
	setp.lt.u32 	%p10, %r18, 3;
	@%p10 bra 	$L__BB243_15;
	shl.b32 	%r136, %r220, 2;
	mov.u32 	%r137, _ZZ9cuda_gemmIiLi256ELi2ELi1ELi32ELi32ELi32ELi32ELi1ELi1EEviiiPT_S1_S1_iiE3Ash;
	add.s32 	%r223, %r137, %r136;
	add.s32 	%r222, %r220, %r44;
$L__BB243_14:
	mul.wide.s32 	%rd31, %r222, 4;
	add.s64 	%rd32, %rd4, %rd31;
	add.s64 	%rd33, %rd5, %rd31;
	add.s64 	%rd34, %rd6, %rd31;
	add.s64 	%rd35, %rd2, %rd31;
	ld.global.u32 	%r138, [%rd35];
	st.shared.u32 	[%r223], %r138;
	ld.global.u32 	%r139, [%rd32];
	add.s32 	%r140, %r223, %r21;
	st.shared.u32 	[%r140], %r139;
	ld.global.u32 	%r141, [%rd33];
	add.s32 	%r142, %r223, %r40;
	st.shared.u32 	[%r142], %r141;
	ld.global.u32 	%r143, [%rd34];
	add.s32 	%r144, %r223, %r41;
	st.shared.u32 	[%r144], %r143;
	add.s32 	%r220, %r220, %r21;
	add.s32 	%r223, %r223, %r39;
	add.s32 	%r222, %r222, %r21;
	setp.lt.u32 	%p11, %r220, 32;
	@%p11 bra 	$L__BB243_14;
$L__BB243_15:
	setp.eq.s32 	%p12, %r19, 0;
	mov.u32 	%r221, %r1;
	@%p12 bra 	$L__BB243_19;
	setp.eq.s32 	%p13, %r19, 1;
	mov.b32 	%r145, 0;
	st.shared.u32 	[%r25], %r145;
	mov.u32 	%r221, %r3;
	@%p13 bra 	$L__BB243_19;
	setp.eq.s32 	%p14, %r19, 2;
	mov.b32 	%r146, 0;
	st.shared.u32 	[%r26], %r146;
	mov.u32 	%r221, %r23;
	@%p14 bra 	$L__BB243_19;
	mov.b32 	%r147, 0;
	st.shared.u32 	[%r27], %r147;
	mov.u32 	%r221, %r24;
$L__BB243_19:
	setp.lt.u32 	%p15, %r18, 3;
	@%p15 bra 	$L__BB243_21;
$L__BB243_20:
	shl.b32 	%r148, %r221, 2;
	mov.u32 	%r149, _ZZ9cuda_gemmIiLi256ELi2ELi1ELi32ELi32ELi32ELi32ELi1ELi1EEviiiPT_S1_S1_iiE3Csh;
	add.s32 	%r150, %r149, %r148;
	mov.b32 	%r151, 0;
	st.shared.u32 	[%r150], %r151;
	add.s32 	%r152, %r150, %r21;
	st.shared.u32 	[%r152], %r151;
	add.s32 	%r153, %r152, %r21;
	st.shared.u32 	[%r153], %r151;
	add.s32 	%r154, %r153, %r21;
	st.shared.u32 	[%r154], %r151;
	add.s32 	%r221, %r21, %r221;
	setp.lt.u32 	%p16, %r221, 32;
	@%p16 bra 	$L__BB243_20;
$L__BB243_21:
	setp.gt.u32 	%p17, %r1, 63;
	bar.sync 	0;
	@%p17 bra 	$L__BB243_26;
	shr.u32 	%r226, %r1, 1;
	shl.b32 	%r155, %r15, 2;
	mov.u32 	%r156, _ZZ9cuda_gemmIiLi256ELi2ELi1ELi32ELi32ELi32ELi32ELi1ELi1EEviiiPT_S1_S1_iiE3Ash;
	add.s32 	%r157, %r156, %r155;
	ld.shared.v4.u32 	{%r73, %r72, %r71, %r70}, [%r157];
	ld.shared.v4.u32 	{%r69, %r68, %r67, %r66}, [%r157+16];
	ld.shared.v4.u32 	{%r65, %r64, %r63, %r62}, [%r157+32];
	ld.shared.v4.u32 	{%r61, %r60, %r59, %r58}, [%r157+48];
$L__BB243_23:
	setp.ne.s32 	%p18, %r17, 0;
	mad.lo.s32 	%r158, %r226, 132, %r16;
	ld.shared.u32 	%r159, [%r158];
	shfl.sync.idx.b32	%r160|%p19, %r159, %r15, 31, -1;
	mul.lo.s32 	%r161, %r160, %r73;
	shfl.sync.idx.b32	%r162|%p20, %r159, %r28, 31, -1;
	mad.lo.s32 	%r163, %r162, %r72, %r161;
	shfl.sync.idx.b32	%r164|%p21, %r159, %r29, 31, -1;
	mad.lo.s32 	%r165, %r164, %r71, %r163;
	add.s32 	%r166, %r15, 3;
	shfl.sync.idx.b32	%r167|%p22, %r159, %r166, 31, -1;
	mad.lo.s32 	%r168, %r167, %r70, %r165;
	add.s32 	%r169, %r15, 4;
	shfl.sync.idx.b32	%r170|%p23, %r159, %r169, 31, -1;
	mad.lo.s32 	%r171, %r170, %r69, %r168;
	add.s32 	%r172, %r15, 5;
	shfl.sync.idx.b32	%r173|%p24, %r159, %r172, 31, -1;
	mad.lo.s32 	%r174, %r173, %r68, %r171;
	add.s32 	%r175, %r15, 6;
	shfl.sync.idx.b32	%r176|%p25, %r159, %r175, 31, -1;
	mad.lo.s32 	%r177, %r176, %r67, %r174;
	shfl.sync.idx.b32	%r178|%p26, %r159, %r30, 31, -1;
	mad.lo.s32 	%r179, %r178, %r66, %r177;
	shfl.sync.idx.b32	%r180|%p27, %r159, %r31, 31, -1;
	mad.lo.s32 	%r181, %r180, %r65, %r179;
	shfl.sync.idx.b32	%r182|%p28, %r159, %r32, 31, -1;
	mad.lo.s32 	%r183, %r182, %r64, %r181;
	shfl.sync.idx.b32	%r184|%p29, %r159, %r33, 31, -1;
	mad.lo.s32 	%r185, %r184, %r63, %r183;
	shfl.sync.idx.b32	%r186|%p30, %r159, %r34, 31, -1;
	mad.lo.s32 	%r187, %r186, %r62, %r185;
	shfl.sync.idx.b32	%r188|%p31, %r159, %r35, 31, -1;
	mad.lo.s32 	%r189, %r188, %r61, %r187;
	shfl.sync.idx.b32	%r190|%p32, %r159, %r36, 31, -1;
	mad.lo.s32 	%r191, %r190, %r60, %r189;
	shfl.sync.idx.b32	%r192|%p33, %r159, %r37, 31, -1;
	mad.lo.s32 	%r193, %r192, %r59, %r191;
	shfl.sync.idx.b32	%r194|%p34, %r159, %r38, 31, -1;
	mad.lo.s32 	%r195, %r194, %r58, %r193;
	shfl.sync.down.b32	%r196|%p35, %r195, 1, 7711, -1;
	add.s32 	%r75, %r196, %r195;
	@%p18 bra 	$L__BB243_25;
	shl.b32 	%r197, %r226, 2;
	mov.u32 	%r198, _ZZ9cuda_gemmIiLi256ELi2ELi1ELi32ELi32ELi32ELi32ELi1ELi1EEviiiPT_S1_S1_iiE3Csh;
	add.s32 	%r199, %r198, %r197;
	st.shared.u32 	[%r199], %r75;
$L__BB243_25:
	add.s32 	%r226, %r226, %r42;
	setp.lt.u32 	%p36, %r226, 32;
	@%p36 bra 	$L__BB243_23;
$L__BB243_26:
	setp.gt.u32 	%p37, %r1, 31;
	bar.sync 	0;
	@%p37 bra 	$L__BB243_33;
	setp.eq.s32 	%p38, %r19, 0;
	shl.b32 	%r77, %r219, 5;
	mov.u32 	%r227, %r1;
	@%p38 bra 	$L__BB243_31;
	setp.eq.s32 	%p39, %r19, 1;
	add.s32 	%r200, %r77, %r1;
	ld.shared.u32 	%r201, [%r25];
	mul.wide.s32 	%rd36, %r200, 4;
	add.s64 	%rd9, %rd3, %rd36;
	st.global.u32 	[%rd9], %r201;
	mov.u32 	%r227, %r3;
	@%p39 bra 	$L__BB243_31;
	setp.eq.s32 	%p40, %r19, 2;
	ld.shared.u32 	%r202, [%r26];
	cvt.u64.u32 	%rd37, %r21;
	add.s64 	%rd10, %rd9, %rd37;
	st.global.u32 	[%rd10], %r202;
	mov.u32 	%r227, %r23;
	@%p40 bra 	$L__BB243_31;
	ld.shared.u32 	%r203, [%r27];
	add.s64 	%rd39, %rd10, %rd37;
	st.global.u32 	[%rd39], %r203;
	mov.u32 	%r227, %r24;
$L__BB243_31:
	setp.lt.u32 	%p41, %r18, 3;
	@%p41 bra 	$L__BB243_33;
$L__BB243_32:
	add.s32 	%r204, %r77, %r227;
	shl.b32 	%r205, %r227, 2;
	mov.u32 	%r206, _ZZ9cuda_gemmIiLi256ELi2ELi1ELi32ELi32ELi32ELi32ELi1ELi1EEviiiPT_S1_S1_iiE3Csh;
	add.s32 	%r207, %r206, %r205;
	ld.shared.u32 	%r208, [%r207];
	mul.wide.s32 	%rd40, %r204, 4;
	add.s64 	%rd41, %rd3, %rd40;
	st.global.u32 	[%rd41], %r208;
	add.s32 	%r209, %r207, %r21;
	ld.shared.u32 	%r210, [%r209];
	add.s64 	%rd43, %rd41, %rd28;
	st.global.u32 	[%rd43], %r210;
	add.s32 	%r211, %r209, %r21;
	ld.shared.u32 	%r212, [%r211];
	add.s64 	%rd44, %rd43, %rd28;
	st.global.u32 	[%rd44], %r212;
	add.s32 	%r213, %r211, %r21;
	ld.shared.u32 	%r214, [%r213];
	add.s64 	%rd45, %rd44, %rd28;
	st.global.u32 	[%rd45], %r214;
	add.s32 	%r227, %r21, %r227;
	setp.lt.u32 	%p42, %r227, 32;
	@%p42 bra 	$L__BB243_32;
$L__BB243_33:
	add.s32 	%r219, %r219, %r13;
	setp.lt.u32 	%p43, %r219, %r14;
	@%p43 bra 	$L__BB243_7;
$L__BB243_34:
	ret;

}
	// .globl	_Z9cuda_gemmIiLi256ELi2ELi1ELi32ELi64ELi64ELi32ELi0ELi0EEviiiPT_S1_S1_ii
.visible .entry _Z9cuda_gemmIiLi256ELi2ELi1ELi32ELi64ELi64ELi32ELi0ELi0EEviiiPT_S1_S1_ii(
	.param .u32 _Z9cuda_gemmIiLi256ELi2ELi1ELi32ELi64ELi64ELi32ELi0ELi0EEviiiPT_S1_S1_ii_param_0,
	.param .u32 _Z9cuda_gemmIiLi256ELi2ELi1ELi32ELi64ELi64ELi32ELi0ELi0EEviiiPT_S1_S1_ii_param_1,
	.param .u32 _Z9cuda_gemmIiLi256ELi2ELi1ELi32ELi64ELi64ELi32ELi0ELi0EEviiiPT_S1_S1_ii_param_2,
	.param .u64 .ptr .align 1 _Z9cuda_gemmIiLi256ELi2ELi1ELi32ELi64ELi64ELi32ELi0ELi0EEviiiPT_S1_S1_ii_param_3,
	.param .u64 .ptr .align 1 _Z9cuda_gemmIiLi256ELi2ELi1ELi32ELi64ELi64ELi32ELi0ELi0EEviiiPT_S1_S1_ii_param_4,
	.param .u64 .ptr .align 1 _Z9cuda_gemmIiLi256ELi2ELi1ELi32ELi64ELi64ELi32ELi0ELi0EEviiiPT_S1_S1_ii_param_5,
	.param .u32 _Z9cuda_gemmIiLi256ELi2ELi1ELi32ELi64ELi64ELi32ELi0ELi0EEviiiPT_S1_S1_ii_param_6,
	.param .u32 _Z9cuda_gemmIiLi256ELi2ELi1ELi32ELi64ELi64ELi32ELi0ELi0EEviiiPT_S1_S1_ii_param_7
)
.maxntid 256
{
	.reg .pred 	%p<155>;
	.reg .b32 	%r<1227>;
	.reg .b64 	%rd<39>;
	// demoted variable
	.shared .align 128 .b8 _ZZ9cuda_gemmIiLi256ELi2ELi1ELi32ELi64ELi64ELi32ELi0ELi0EEviiiPT_S1_S1_iiE11kron_fac_sh[8320];
	// demoted variable
	.shared .align 128 .b8 _ZZ9cuda_gemmIiLi256ELi2ELi1ELi32ELi64ELi64ELi32ELi0ELi0EEviiiPT_S1_S1_iiE3Ash[128];
	// demoted variable
	.shared .align 128 .b8 _ZZ9cuda_gemmIiLi256ELi2ELi1ELi32ELi64ELi64ELi32ELi0ELi0EEviiiPT_S1_S1_iiE3Csh[64];
	ld.param.u32 	%r378, [_Z9cuda_gemmIiLi256ELi2ELi1ELi32ELi64ELi64ELi32ELi0ELi0EEviiiPT_S1_S1_ii_param_2];
	ld.param.u64 	%rd7, [_Z9cuda_gemmIiLi256ELi2ELi1ELi32ELi64ELi64ELi32ELi0ELi0EEviiiPT_S1_S1_ii_param_5];
	ld.param.u32 	%r380, [_Z9cuda_gemmIiLi256ELi2ELi1ELi32ELi64ELi64ELi32ELi0ELi0EEviiiPT_S1_S1_ii_param_7];
	cvta.to.global.u64 	%rd1, %rd7;
	mov.u32 	%r1, %tid.x;
	setp.lt.s32 	%p1, %r380, 16;
	shr.u32 	%r2, %r380, 4;
	selp.b32 	%r3, 1, %r2, %p1;
	and.b32  	%r381, %r378, -32;
	setp.eq.s32 	%p2, %r381, 2048;
	@%p2 bra 	$L__BB244_3;
	setp.ne.s32 	%p3, %r381, 1024;
	@%p3 bra 	$L__BB244_4;
	mov.u32 	%r383, %ctaid.x;
	shr.u32 	%r1032, %r383, 5;
	and.b32  	%r1031, %r383, 31;
	bra.uni 	$L__BB244_5;
$L__BB244_3:
	mov.u32 	%r382, %ctaid.x;
	shr.u32 	%r1032, %r382, 6;
	and.b32  	%r1031, %r382, 63;
	bra.uni 	$L__BB244_5;
$L__BB244_4:
	mov.u32 	%r384, %ctaid.x;
	shr.s32 	%r385, %r378, 31;
	shr.u32 	%r386, %r385, 27;
	add.s32 	%r387, %r378, %r386;
	shr.s32 	%r388, %r387, 5;
	div.u32 	%r1032, %r384, %r388;
	mul.lo.s32 	%r389, %r1032, %r388;
	sub.s32 	%r1031, %r384, %r389;
$L__BB244_5:
	div.s32 	%r12, 32, %r380;
	mul.lo.s32 	%r390, %r12, %r3;
	min.s32 	%r13, %r390, 256;
	div.u32 	%r15, %r1, %r13;
	mul.lo.s32 	%r391, %r15, %r13;
	sub.s32 	%r392, %r1, %r391;
	div.u32 	%r14, %r392, %r3;
	mov.u32 	%r393, %ntid.x;
	div.u32 	%r16, %r393, %r13;
	mov.u32 	%r1049, %ctaid.y;
	mov.u32 	%r394, %nctaid.y;
	shl.b32 	%r395, %r394, 1;
	setp.ge.u32 	%p4, %r1049, %r395;
	@%p4 bra 	$L__BB244_173;
	ld.param.u32 	%r1029, [_Z9cuda_gemmIiLi256ELi2ELi1ELi32ELi64ELi64ELi32ELi0ELi0EEviiiPT_S1_S1_ii_param_6];
	shl.b32 	%r18, %r1031, 5;
	shl.b32 	%r397, %r1032, 5;
	and.b32  	%r398, %r1, 31;
	or.b32  	%r19, %r397, %r398;
	and.b32  	%r399, %r14, 15;
	rem.u32 	%r400, %r1, %r3;
	shl.b32 	%r20, %r400, 4;
	min.s32 	%r21, %r1029, 32;
	min.u32 	%r401, %r380, 16;
	or.b32  	%r22, %r399, %r20;
	shl.b32 	%r402, %r3, 8;
	sub.s32 	%r23, 8223, %r402;
	shr.u32 	%r403, %r378, 31;
	add.s32 	%r404, %r378, %r403;
	shr.s32 	%r405, %r404, 1;
	mul.lo.s32 	%r406, %r1032, %r405;
	mad.lo.s32 	%r24, %r12, %r1031, %r406;
	add.s32 	%r407, %r1, %r393;
	max.u32 	%r408, %r407, 32;
	setp.lt.u32 	%p5, %r407, 32;
	selp.u32 	%r409, 1, 0, %p5;
	add.s32 	%r410, %r407, %r409;
	sub.s32 	%r411, %r408, %r410;
	div.u32 	%r412, %r411, %r393;
	add.s32 	%r26, %r412, %r409;
	max.u32 	%r413, %r407, 16;
	setp.lt.u32 	%p6, %r407, 16;
	selp.u32 	%r414, 1, 0, %p6;
	add.s32 	%r415, %r407, %r414;
	sub.s32 	%r416, %r413, %r415;
	div.u32 	%r417, %r416, %r393;
	add.s32 	%r27, %r417, %r414;
	add.s32 	%r418, %r27, 1;
	shl.b32 	%r28, %r393, 2;
	and.b32  	%r29, %r418, 3;
	setp.gt.u32 	%p7, %r380, %r399;
	selp.b32 	%r419, 0, %r401, %p7;
	sub.s32 	%r30, %r22, %r419;
	add.s32 	%r420, %r399, 1;
	setp.lt.u32 	%p8, %r420, %r401;
	selp.b32 	%r421, 0, %r401, %p8;
	sub.s32 	%r31, %r22, %r421;
	add.s32 	%r422, %r399, 2;
	setp.lt.u32 	%p9, %r422, %r401;
	selp.b32 	%r423, 0, %r401, %p9;
	sub.s32 	%r32, %r22, %r423;
	add.s32 	%r424, %r399, 3;
	setp.lt.u32 	%p10, %r424, %r401;
	selp.b32 	%r425, 0, %r401, %p10;
	sub.s32 	%r33, %r22, %r425;
	add.s32 	%r426, %r399, 4;
	setp.lt.u32 	%p11, %r426, %r401;
	selp.b32 	%r427, 0, %r401, %p11;
	sub.s32 	%r34, %r22, %r427;
	add.s32 	%r428, %r399, 5;
	setp.lt.u32 	%p12, %r428, %r401;
	selp.b32 	%r429, 0, %r401, %p12;
	sub.s32 	%r35, %r22, %r429;
	add.s32 	%r430, %r399, 6;
	setp.lt.u32 	%p13, %r430, %r401;
	selp.b32 	%r431, 0, %r401, %p13;
	sub.s32 	%r36, %r22, %r431;
	add.s32 	%r432, %r399, 7;
	setp.lt.u32 	%p14, %r432, %r401;
	selp.b32 	%r433, 0, %r401, %p14;
	sub.s32 	%r37, %r22, %r433;
	add.s32 	%r434, %r399, 8;
	setp.lt.u32 	%p15, %r434, %r401;
	selp.b32 	%r435, 0, %r401, %p15;
	sub.s32 	%r38, %r22, %r435;
	add.s32 	%r436, %r399, 9;
	setp.lt.u32 	%p16, %r436, %r401;
	selp.b32 	%r437, 0, %r401, %p16;
	sub.s32 	%r39, %r22, %r437;
	add.s32 	%r438, %r399, 10;
	setp.lt.u32 	%p17, %r438, %r401;
	selp.b32 	%r439, 0, %r401, %p17;
	sub.s32 	%r40, %r22, %r439;
	add.s32 	%r440, %r399, 11;
	setp.lt.u32 	%p18, %r440, %r401;
	selp.b32 	%r441, 0, %r401, %p18;
	sub.s32 	%r41, %r22, %r441;
	add.s32 	%r442, %r399, 12;
	setp.lt.u32 	%p19, %r442, %r401;
	selp.b32 	%r443, 0, %r401, %p19;
	sub.s32 	%r42, %r22, %r443;
	add.s32 	%r444, %r399, 13;
	setp.lt.u32 	%p20, %r444, %r401;
	selp.b32 	%r445, 0, %r401, %p20;
	sub.s32 	%r43, %r22, %r445;
	add.s32 	%r446, %r399, 14;
	setp.lt.u32 	%p21, %r446, %r401;
	selp.b32 	%r447, 0, %r401, %p21;
	sub.s32 	%r44, %r22, %r447;
	add.s32 	%r448, %r399, 15;
	setp.lt.u32 	%p22, %r448, %r401;
	selp.b32 	%r449, 0, %r401, %p22;
	sub.s32 	%r45, %r22, %r449;
	mul.wide.u32 	%rd13, %r393, 4;
	mul.wide.u32 	%rd16, %r393, 8;
	mul.wide.u32 	%rd18, %r393, 12;
	cvt.u64.u32 	%rd9, %r28;
$L__BB244_7:
	setp.gt.u32 	%p23, %r1, 31;
	@%p23 bra 	$L__BB244_15;
	ld.param.u64 	%rd37, [_Z9cuda_gemmIiLi256ELi2ELi1ELi32ELi64ELi64ELi32ELi0ELi0EEviiiPT_S1_S1_ii_param_3];
	cvta.to.global.u64 	%rd2, %rd37;
	and.b32  	%r450, %r26, 3;
	setp.eq.s32 	%p24, %r450, 3;
	mul.lo.s32 	%r63, %r1049, %r378;
	mov.u32 	%r1050, %r1;
	@%p24 bra 	$L__BB244_12;
	add.s32 	%r1050, %r1, %r393;
	and.b32  	%r451, %r26, 3;
	setp.eq.s32 	%p25, %r451, 0;
	add.s32 	%r452, %r63, %r18;
	add.s32 	%r453, %r452, %r1;
	mul.wide.s32 	%rd8, %r453, 4;
	add.s64 	%rd3, %rd2, %rd8;
	ld.global.u32 	%r454, [%rd3];
	shl.b32 	%r455, %r1, 2;
	mov.u32 	%r456, _ZZ9cuda_gemmIiLi256ELi2ELi1ELi32ELi64ELi64ELi32ELi0ELi0EEviiiPT_S1_S1_iiE3Ash;
	add.s32 	%r457, %r456, %r455;
	st.shared.u32 	[%r457], %r454;
	@%p25 bra 	$L__BB244_12;
	add.s32 	%r1050, %r1050, %r393;
	and.b32  	%r458, %r26, 3;
	setp.eq.s32 	%p26, %r458, 1;
	add.s64 	%rd4, %rd3, %rd9;
	ld.global.u32 	%r459, [%rd4];
	shl.b32 	%r460, %r1, 2;
	mov.u32 	%r461, _ZZ9cuda_gemmIiLi256ELi2ELi1ELi32ELi64ELi64ELi32ELi0ELi0EEviiiPT_S1_S1_iiE3Ash;
	add.s32 	%r462, %r461, %r460;
	add.s32 	%r463, %r462, %r28;
	st.shared.u32 	[%r463], %r459;
	@%p26 bra 	$L__BB244_12;
	add.s32 	%r1050, %r1050, %r393;
	add.s64 	%rd11, %rd4, %rd9;
	ld.global.u32 	%r464, [%rd11];
	shl.b32 	%r465, %r1, 2;
	mov.u32 	%r466, _ZZ9cuda_gemmIiLi256ELi2ELi1ELi32ELi64ELi64ELi32ELi0ELi0EEviiiPT_S1_S1_iiE3Ash;
	add.s32 	%r467, %r466, %r465;
	add.s32 	%r468, %r467, %r28;
	add.s32 	%r469, %r468, %r28;
	st.shared.u32 	[%r469], %r464;
$L__BB244_12:
	setp.lt.u32 	%p27, %r26, 3;
	@%p27 bra 	$L__BB244_15;
	shl.b32 	%r470, %r1050, 2;
	mov.u32 	%r471, _ZZ9cuda_gemmIiLi256ELi2ELi1ELi32ELi64ELi64ELi32ELi0ELi0EEviiiPT_S1_S1_iiE3Ash;
	add.s32 	%r1053, %r471, %r470;
	add.s32 	%r472, %r18, %r1050;
	add.s32 	%r1052, %r472, %r63;
$L__BB244_14:
	mul.wide.s32 	%rd12, %r1052, 4;
	add.s64 	%rd14, %rd2, %rd12;
	add.s64 	%rd15, %rd14, %rd13;
	add.s64 	%rd17, %rd14, %rd16;
	add.s64 	%rd19, %rd14, %rd18;
	ld.global.u32 	%r473, [%rd14];
	st.shared.u32 	[%r1053], %r473;
	ld.global.u32 	%r474, [%rd15];
	add.s32 	%r475, %r1053, %r28;
	st.shared.u32 	[%r475], %r474;
	ld.global.u32 	%r476, [%rd17];
	shl.b32 	%r477, %r393, 3;
	add.s32 	%r478, %r1053, %r477;
	st.shared.u32 	[%r478], %r476;
	ld.global.u32 	%r479, [%rd19];
	mad.lo.s32 	%r480, %r393, 12, %r1053;
	st.shared.u32 	[%r480], %r479;
	add.s32 	%r1050, %r1050, %r28;
	shl.b32 	%r481, %r393, 4;
	add.s32 	%r1053, %r1053, %r481;
	add.s32 	%r1052, %r1052, %r28;
	setp.lt.u32 	%p28, %r1050, 32;
	@%p28 bra 	$L__BB244_14;
$L__BB244_15:
	add.s32 	%r70, %r1, %r393;
	add.s32 	%r71, %r70, %r393;
	setp.gt.u32 	%p29, %r1, 15;
	@%p29 bra 	$L__BB244_22;
	setp.eq.s32 	%p30, %r29, 0;
	mov.u32 	%r1051, %r1;
	@%p30 bra 	$L__BB244_20;
	setp.eq.s32 	%p31, %r29, 1;
	shl.b32 	%r482, %r1, 2;
	mov.u32 	%r483, _ZZ9cuda_gemmIiLi256ELi2ELi1ELi32ELi64ELi64ELi32ELi0ELi0EEviiiPT_S1_S1_iiE3Csh;
	add.s32 	%r484, %r483, %r482;
	mov.b32 	%r485, 0;
	st.shared.u32 	[%r484], %r485;
	mov.u32 	%r1051, %r70;
	@%p31 bra 	$L__BB244_20;
	setp.eq.s32 	%p32, %r29, 2;
	shl.b32 	%r486, %r1, 2;
	mov.u32 	%r487, _ZZ9cuda_gemmIiLi256ELi2ELi1ELi32ELi64ELi64ELi32ELi0ELi0EEviiiPT_S1_S1_iiE3Csh;
	add.s32 	%r488, %r487, %r486;
	add.s32 	%r489, %r488, %r28;
	mov.b32 	%r490, 0;
	st.shared.u32 	[%r489], %r490;
	mov.u32 	%r1051, %r71;
	@%p32 bra 	$L__BB244_20;
	add.s32 	%r1051, %r71, %r393;
	shl.b32 	%r491, %r1, 2;
	mov.u32 	%r492, _ZZ9cuda_gemmIiLi256ELi2ELi1ELi32ELi64ELi64ELi32ELi0ELi0EEviiiPT_S1_S1_iiE3Csh;
	add.s32 	%r493, %r492, %r491;
	add.s32 	%r494, %r493, %r28;
	add.s32 	%r495, %r494, %r28;
	mov.b32 	%r496, 0;
	st.shared.u32 	[%r495], %r496;
$L__BB244_20:
	setp.lt.u32 	%p33, %r27, 3;
	@%p33 bra 	$L__BB244_22;
$L__BB244_21:
	shl.b32 	%r497, %r1051, 2;
	mov.u32 	%r498, _ZZ9cuda_gemmIiLi256ELi2ELi1ELi32ELi64ELi64ELi32ELi0ELi0EEviiiPT_S1_S1_iiE3Csh;
	add.s32 	%r499, %r498, %r497;
	mov.b32 	%r500, 0;
	st.shared.u32 	[%r499], %r500;
	add.s32 	%r501, %r499, %r28;
	st.shared.u32 	[%r501], %r500;
	add.s32 	%r502, %r501, %r28;
	st.shared.u32 	[%r502], %r500;
	add.s32 	%r503, %r502, %r28;
	st.shared.u32 	[%r503], %r500;
	add.s32 	%r1051, %r28, %r1051;
	setp.lt.u32 	%p34, %r1051, 16;
	@%p34 bra 	$L__BB244_21;
$L__BB244_22:
	and.b32  	%r82, %r1, 31;
	shr.u32 	%r504, %r1, 5;
	setp.ge.s32 	%p35, %r504, %r380;
	@%p35 bra 	$L__BB244_25;
	shr.u32 	%r1056, %r1, 5;
$L__BB244_24:
	ld.param.u32 	%r1030, [_Z9cuda_gemmIiLi256ELi2ELi1ELi32ELi64ELi64ELi32ELi0ELi0EEviiiPT_S1_S1_ii_param_6];
	ld.param.u64 	%rd38, [_Z9cuda_gemmIiLi256ELi2ELi1ELi32ELi64ELi64ELi32ELi0ELi0EEviiiPT_S1_S1_ii_param_4];
	mad.lo.s32 	%r505, %r1056, %r1030, %r19;
	cvta.to.global.u64 	%rd20, %rd38;
	mul.wide.s32 	%rd21, %r505, 4;
	add.s64 	%rd22, %rd20, %rd21;
	ld.global.u32 	%r506, [%rd22];
	mov.u32 	%r507, _ZZ9cuda_gemmIiLi256ELi2ELi1ELi32ELi64ELi64ELi32ELi0ELi0EEviiiPT_S1_S1_iiE11kron_fac_sh;
	mad.lo.s32 	%r508, %r82, 260, %r507;
	shl.b32 	%r509, %r1056, 2;
	add.s32 	%r510, %r508, %r509;
	st.shared.u32 	[%r510], %r506;
	shr.u32 	%r511, %r393, 5;
	add.s32 	%r1056, %r1056, %r511;
	setp.lt.s32 	%p36, %r1056, %r380;
	@%p36 bra 	$L__BB244_24;
$L__BB244_25:
	setp.lt.s32 	%p37, %r12, 1;
	bar.sync 	0;
	@%p37 bra 	$L__BB244_165;
	setp.ne.s32 	%p38, %r3, 1;
	@%p38 bra 	$L__BB244_95;
	mov.b32 	%r1073, 0;
$L__BB244_28:
	setp.lt.s32 	%p113, %r380, 1;
	add.s32 	%r103, %r1073, %r14;
	mul.lo.s32 	%r104, %r103, %r380;
	add.s32 	%r105, %r104, %r20;
	@%p113 bra 	$L__BB244_30;
	add.s32 	%r813, %r22, %r104;
	shl.b32 	%r814, %r813, 2;
	mov.u32 	%r815, _ZZ9cuda_gemmIiLi256ELi2ELi1ELi32ELi64ELi64ELi32ELi0ELi0EEviiiPT_S1_S1_iiE3Ash;
	add.s32 	%r816, %r815, %r814;
	ld.shared.u32 	%r1224, [%r816];
$L__BB244_30:
	setp.lt.s32 	%p114, %r380, 2;
	@%p114 bra 	$L__BB244_32;
	add.s32 	%r817, %r14, 1;
	and.b32  	%r818, %r817, 15;
	add.s32 	%r819, %r105, %r818;
	shl.b32 	%r820, %r819, 2;
	mov.u32 	%r821, _ZZ9cuda_gemmIiLi256ELi2ELi1ELi32ELi64ELi64ELi32ELi0ELi0EEviiiPT_S1_S1_iiE3Ash;
	add.s32 	%r822, %r821, %r820;
	ld.shared.u32 	%r1223, [%r822];
$L__BB244_32:
	setp.lt.s32 	%p115, %r380, 3;
	@%p115 bra 	$L__BB244_34;
	add.s32 	%r823, %r14, 2;
	and.b32  	%r824, %r823, 15;
	add.s32 	%r825, %r105, %r824;
	shl.b32 	%r826, %r825, 2;
	mov.u32 	%r827, _ZZ9cuda_gemmIiLi256ELi2ELi1ELi32ELi64ELi64ELi32ELi0ELi0EEviiiPT_S1_S1_iiE3Ash;
	add.s32 	%r828, %r827, %r826;
	ld.shared.u32 	%r1222, [%r828];
$L__BB244_34:
	setp.lt.s32 	%p116, %r380, 4;
	@%p116 bra 	$L__BB244_36;
	add.s32 	%r829, %r14, 3;
	and.b32  	%r830, %r829, 15;
	add.s32 	%r831, %r105, %r830;
	shl.b32 	%r832, %r831, 2;
	mov.u32 	%r833, _ZZ9cuda_gemmIiLi256ELi2ELi1ELi32ELi64ELi64ELi32ELi0ELi0EEviiiPT_S1_S1_iiE3Ash;
	add.s32 	%r834, %r833, %r832;
	ld.shared.u32 	%r1221, [%r834];
$L__BB244_36:
	setp.lt.s32 	%p117, %r380, 5;
	@%p117 bra 	$L__BB244_38;
	add.s32 	%r835, %r14, 4;
	and.b32  	%r836, %r835, 15;
	add.s32 	%r837, %r105, %r836;
	shl.b32 	%r838, %r837, 2;
	mov.u32 	%r839, _ZZ9cuda_gemmIiLi256ELi2ELi1ELi32ELi64ELi64ELi32ELi0ELi0EEviiiPT_S1_S1_iiE3Ash;
	add.s32 	%r840, %r839, %r838;
	ld.shared.u32 	%r1220, [%r840];
$L__BB244_38:
	setp.lt.s32 	%p118, %r380, 6;
	@%p118 bra 	$L__BB244_40;
	add.s32 	%r841, %r14, 5;
	and.b32  	%r842, %r841, 15;
	add.s32 	%r843, %r105, %r842;
	shl.b32 	%r844, %r843, 2;
	mov.u32 	%r845, _ZZ9cuda_gemmIiLi256ELi2ELi1ELi32ELi64ELi64ELi32ELi0ELi0EEviiiPT_S1_S1_iiE3Ash;
	add.s32 	%r846, %r845, %r844;
	ld.shared.u32 	%r1219, [%r846];
$L__BB244_40:
	setp.lt.s32 	%p119, %r380, 7;
	@%p119 bra 	$L__BB244_42;
	add.s32 	%r847, %r14, 6;
	and.b32  	%r848, %r847, 15;
	add.s32 	%r849, %r105, %r848;
	shl.b32 	%r850, %r849, 2;
	mov.u32 	%r851, _ZZ9cuda_gemmIiLi256ELi2ELi1ELi32ELi64ELi64ELi32ELi0ELi0EEviiiPT_S1_S1_iiE3Ash;
	add.s32 	%r852, %r851, %r850;
	ld.shared.u32 	%r1218, [%r852];
$L__BB244_42:
	setp.lt.s32 	%p120, %r380, 8;
	@%p120 bra 	$L__BB244_44;
	add.s32 	%r853, %r14, 7;
	and.b32  	%r854, %r853, 15;
	add.s32 	%r855, %r105, %r854;
	shl.b32 	%r856, %r855, 2;
	mov.u32 	%r857, _ZZ9cuda_gemmIiLi256ELi2ELi1ELi32ELi64ELi64ELi32ELi0ELi0EEviiiPT_S1_S1_iiE3Ash;
	add.s32 	%r858, %r857, %r856;
	ld.shared.u32 	%r1217, [%r858];
$L__BB244_44:
	setp.lt.s32 	%p121, %r380, 9;
	@%p121 bra 	$L__BB244_46;
	and.b32  	%r859, %r14, 15;
	xor.b32  	%r860, %r859, 8;
	add.s32 	%r861, %r105, %r860;
	shl.b32 	%r862, %r861, 2;
	mov.u32 	%r863, _ZZ9cuda_gemmIiLi256ELi2ELi1ELi32ELi64ELi64ELi32ELi0ELi0EEviiiPT_S1_S1_iiE3Ash;
	add.s32 	%r864, %r863, %r862;
	ld.shared.u32 	%r1216, [%r864];
$L__BB244_46:
	setp.lt.s32 	%p122, %r380, 10;
	@%p122 bra 	$L__BB244_48;
	add.s32 	%r865, %r14, 9;
	and.b32  	%r866, %r865, 15;
	add.s32 	%r867, %r105, %r866;
	shl.b32 	%r868, %r867, 2;
	mov.u32 	%r869, _ZZ9cuda_gemmIiLi256ELi2ELi1ELi32ELi64ELi64ELi32ELi0ELi0EEviiiPT_S1_S1_iiE3Ash;
	add.s32 	%r870, %r869, %r868;
	ld.shared.u32 	%r1215, [%r870];
$L__BB244_48:
	setp.lt.s32 	%p123, %r380, 11;
	@%p123 bra 	$L__BB244_50;
	add.s32 	%r871, %r14, 10;
	and.b32  	%r872, %r871, 15;
	add.s32 	%r873, %r105, %r872;
	shl.b32 	%r874, %r873, 2;
	mov.u32 	%r875, _ZZ9cuda_gemmIiLi256ELi2ELi1ELi32ELi64ELi64ELi32ELi0ELi0EEviiiPT_S1_S1_iiE3Ash;
	add.s32 	%r876, %r875, %r874;
	ld.shared.u32 	%r1214, [%r876];
$L__BB244_50:
	setp.lt.s32 	%p124, %r380, 12;
	@%p124 bra 	$L__BB244_52;
	add.s32 	%r877, %r14, 11;
	and.b32  	%r878, %r877, 15;
	add.s32 	%r879, %r105, %r878;
	shl.b32 	%r880, %r879, 2;
	mov.u32 	%r881, _ZZ9cuda_gemmIiLi256ELi2ELi1ELi32ELi64ELi64ELi32ELi0ELi0EEviiiPT_S1_S1_iiE3Ash;
	add.s32 	%r882, %r881, %r880;
	ld.shared.u32 	%r1213, [%r882];
$L__BB244_52:
	setp.lt.s32 	%p125, %r380, 13;
	@%p125 bra 	$L__BB244_54;
	add.s32 	%r883, %r14, 12;
	and.b32  	%r884, %r883, 15;
	add.s32 	%r885, %r105, %r884;
	shl.b32 	%r886, %r885, 2;
	mov.u32 	%r887, _ZZ9cuda_gemmIiLi256ELi2ELi1ELi32ELi64ELi64ELi32ELi0ELi0EEviiiPT_S1_S1_iiE3Ash;
	add.s32 	%r888, %r887, %r886;
	ld.shared.u32 	%r1212, [%r888];
$L__BB244_54:
	setp.lt.s32 	%p126, %r380, 14;
	@%p126 bra 	$L__BB244_56;
	add.s32 	%r889, %r14, 13;
	and.b32  	%r890, %r889, 15;
	add.s32 	%r891, %r105, %r890;
	shl.b32 	%r892, %r891, 2;
	mov.u32 	%r893, _ZZ9cuda_gemmIiLi256ELi2ELi1ELi32ELi64ELi64ELi32ELi0ELi0EEviiiPT_S1_S1_iiE3Ash;
	add.s32 	%r894, %r893, %r892;
	ld.shared.u32 	%r1211, [%r894];
$L__BB244_56:
	setp.lt.s32 	%p127, %r380, 15;
	@%p127 bra 	$L__BB244_58;
	add.s32 	%r895, %r14, 14;
	and.b32  	%r896, %r895, 15;
	add.s32 	%r897, %r105, %r896;
	shl.b32 	%r898, %r897, 2;
	mov.u32 	%r899, _ZZ9cuda_gemmIiLi256ELi2ELi1ELi32ELi64ELi64ELi32ELi0ELi0EEviiiPT_S1_S1_iiE3Ash;
	add.s32 	%r900, %r899, %r898;
	ld.shared.u32 	%r1210, [%r900];
$L__BB244_58:
	setp.lt.s32 	%p128, %r380, 16;
	@%p128 bra 	$L__BB244_60;
	add.s32 	%r901, %r14, -1;
	and.b32  	%r902, %r901, 15;
	add.s32 	%r903, %r105, %r902;
	shl.b32 	%r904, %r903, 2;
	mov.u32 	%r905, _ZZ9cuda_gemmIiLi256ELi2ELi1ELi32ELi64ELi64ELi32ELi0ELi0EEviiiPT_S1_S1_iiE3Ash;
	add.s32 	%r906, %r905, %r904;
	ld.shared.u32 	%r1209, [%r906];
$L__BB244_60:
	setp.ge.s32 	%p129, %r15, %r21;
	mov.u32 	%r1090, %r15;
	@%p129 bra 	$L__BB244_61;
	bra.uni 	$L__BB244_62;
$L__BB244_61:
	add.s32 	%r1073, %r1073, %r13;
	setp.lt.s32 	%p147, %r1073, %r12;
	@%p147 bra 	$L__BB244_28;
	bra.uni 	$L__BB244_165;
$L__BB244_62:
	mov.u32 	%r908, _ZZ9cuda_gemmIiLi256ELi2ELi1ELi32ELi64ELi64ELi32ELi0ELi0EEviiiPT_S1_S1_iiE11kron_fac_sh;
	mad.lo.s32 	%r140, %r1090, 260, %r908;
	mov.b32 	%r1092, 0;
	@%p113 bra 	$L__BB244_64;
	shl.b32 	%r909, %r30, 2;
	add.s32 	%r910, %r140, %r909;
	ld.shared.u32 	%r911, [%r910];
	mul.lo.s32 	%r1092, %r911, %r1224;
$L__BB244_64:
	@%p114 bra 	$L__BB244_66;
	shl.b32 	%r912, %r31, 2;
	add.s32 	%r913, %r140, %r912;
	ld.shared.u32 	%r914, [%r913+4];
	mad.lo.s32 	%r1092, %r914, %r1223, %r1092;
$L__BB244_66:
	@%p115 bra 	$L__BB244_68;
	shl.b32 	%r915, %r32, 2;
	add.s32 	%r916, %r140, %r915;
	ld.shared.u32 	%r917, [%r916+8];
	mad.lo.s32 	%r1092, %r917, %r1222, %r1092;
$L__BB244_68:
	@%p116 bra 	$L__BB244_70;
	shl.b32 	%r918, %r33, 2;
	add.s32 	%r919, %r140, %r918;
	ld.shared.u32 	%r920, [%r919+12];
	mad.lo.s32 	%r1092, %r920, %r1221, %r1092;
$L__BB244_70:
	@%p117 bra 	$L__BB244_72;
	shl.b32 	%r921, %r34, 2;
	add.s32 	%r922, %r140, %r921;
	ld.shared.u32 	%r923, [%r922+16];
	mad.lo.s32 	%r1092, %r923, %r1220, %r1092;
$L__BB244_72:
	setp.lt.s32 	%p135, %r380, 6;
	@%p135 bra 	$L__BB244_74;
	shl.b32 	%r924, %r35, 2;
	add.s32 	%r925, %r140, %r924;
	ld.shared.u32 	%r926, [%r925+20];
	mad.lo.s32 	%r1092, %r926, %r1219, %r1092;
$L__BB244_74:
	setp.lt.s32 	%p136, %r380, 7;
	@%p136 bra 	$L__BB244_76;
	shl.b32 	%r927, %r36, 2;
	add.s32 	%r928, %r140, %r927;
	ld.shared.u32 	%r929, [%r928+24];
	mad.lo.s32 	%r1092, %r929, %r1218, %r1092;
$L__BB244_76:
	setp.lt.s32 	%p137, %r380, 8;
	@%p137 bra 	$L__BB244_78;
	shl.b32 	%r930, %r37, 2;
	add.s32 	%r931, %r140, %r930;
	ld.shared.u32 	%r932, [%r931+28];
	mad.lo.s32 	%r1092, %r932, %r1217, %r1092;
$L__BB244_78:
	setp.lt.s32 	%p138, %r380, 9;
	@%p138 bra 	$L__BB244_80;
	shl.b32 	%r933, %r38, 2;
	add.s32 	%r934, %r140, %r933;
	ld.shared.u32 	%r935, [%r934+32];
	mad.lo.s32 	%r1092, %r935, %r1216, %r1092;
$L__BB244_80:
	setp.lt.s32 	%p139, %r380, 10;
	@%p139 bra 	$L__BB244_82;
	shl.b32 	%r936, %r39, 2;
	add.s32 	%r937, %r140, %r936;
	ld.shared.u32 	%r938, [%r937+36];
	mad.lo.s32 	%r1092, %r938, %r1215, %r1092;
$L__BB244_82:
	setp.lt.s32 	%p140, %r380, 11;
	@%p140 bra 	$L__BB244_84;
	shl.b32 	%r939, %r40, 2;
	add.s32 	%r940, %r140, %r939;
	ld.shared.u32 	%r941, [%r940+40];
	mad.lo.s32 	%r1092, %r941, %r1214, %r1092;
$L__BB244_84:
	setp.lt.s32 	%p141, %r380, 12;
	@%p141 bra 	$L__BB244_86;
	shl.b32 	%r942, %r41, 2;
	add.s32 	%r943, %r140, %r942;
	ld.shared.u32 	%r944, [%r943+44];
	mad.lo.s32 	%r1092, %r944, %r1213, %r1092;
$L__BB244_86:
	setp.lt.s32 	%p142, %r380, 13;
	@%p142 bra 	$L__BB244_88;
	shl.b32 	%r945, %r42, 2;
	add.s32 	%r946, %r140, %r945;
	ld.shared.u32 	%r947, [%r946+48];
	mad.lo.s32 	%r1092, %r947, %r1212, %r1092;
$L__BB244_88:
	setp.lt.s32 	%p143, %r380, 14;
	@%p143 bra 	$L__BB244_90;
	shl.b32 	%r948, %r43, 2;
	add.s32 	%r949, %r140, %r948;
	ld.shared.u32 	%r950, [%r949+52];
	mad.lo.s32 	%r1092, %r950, %r1211, %r1092;
$L__BB244_90:
	setp.lt.s32 	%p144, %r380, 15;
	@%p144 bra 	$L__BB244_92;
	shl.b32 	%r951, %r44, 2;
	add.s32 	%r952, %r140, %r951;
	ld.shared.u32 	%r953, [%r952+56];
	mad.lo.s32 	%r1092, %r953, %r1210, %r1092;
$L__BB244_92:
	setp.lt.s32 	%p145, %r380, 16;
	@%p145 bra 	$L__BB244_94;
	shl.b32 	%r954, %r45, 2;
	add.s32 	%r955, %r140, %r954;
	ld.shared.u32 	%r956, [%r955+60];
	mad.lo.s32 	%r1092, %r956, %r1209, %r1092;
$L__BB244_94:
	mad.lo.s32 	%r957, %r1090, %r12, %r103;
	shl.b32 	%r958, %r957, 2;
	mov.u32 	%r959, _ZZ9cuda_gemmIiLi256ELi2ELi1ELi32ELi64ELi64ELi32ELi0ELi0EEviiiPT_S1_S1_iiE3Csh;
	add.s32 	%r960, %r959, %r958;
	ld.shared.u32 	%r961, [%r960];
	add.s32 	%r962, %r961, %r1092;
	st.shared.u32 	[%r960], %r962;
	add.s32 	%r1090, %r1090, %r16;
	setp.lt.s32 	%p146, %r1090, %r21;
	@%p146 bra 	$L__BB244_62;
	bra.uni 	$L__BB244_61;
$L__BB244_95:
	setp.gt.u32 	%p39, %r380, 31;
	@%p39 bra 	$L__BB244_174;
	mov.b32 	%r1175, 0;
$L__BB244_97:
	setp.eq.s32 	%p40, %r380, 0;
	add.s32 	%r283, %r1175, %r14;
	mul.lo.s32 	%r284, %r283, %r380;
	add.s32 	%r285, %r284, %r20;
	@%p40 bra 	$L__BB244_99;
	add.s32 	%r513, %r22, %r284;
	shl.b32 	%r514, %r513, 2;
	mov.u32 	%r515, _ZZ9cuda_gemmIiLi256ELi2ELi1ELi32ELi64ELi64ELi32ELi0ELi0EEviiiPT_S1_S1_iiE3Ash;
	add.s32 	%r516, %r515, %r514;
	ld.shared.u32 	%r1224, [%r516];
$L__BB244_99:
	setp.lt.s32 	%p41, %r380, 2;
	@%p41 bra 	$L__BB244_101;
	add.s32 	%r517, %r14, 1;
	and.b32  	%r518, %r517, 15;
	add.s32 	%r519, %r285, %r518;
	shl.b32 	%r520, %r519, 2;
	mov.u32 	%r521, _ZZ9cuda_gemmIiLi256ELi2ELi1ELi32ELi64ELi64ELi32ELi0ELi0EEviiiPT_S1_S1_iiE3Ash;
	add.s32 	%r522, %r521, %r520;
	ld.shared.u32 	%r1223, [%r522];
$L__BB244_101:
	setp.lt.s32 	%p42, %r380, 3;
	@%p42 bra 	$L__BB244_103;
	add.s32 	%r523, %r14, 2;
	and.b32  	%r524, %r523, 15;
	add.s32 	%r525, %r285, %r524;
	shl.b32 	%r526, %r525, 2;
	mov.u32 	%r527, _ZZ9cuda_gemmIiLi256ELi2ELi1ELi32ELi64ELi64ELi32ELi0ELi0EEviiiPT_S1_S1_iiE3Ash;
	add.s32 	%r528, %r527, %r526;
	ld.shared.u32 	%r1222, [%r528];
$L__BB244_103:
	setp.lt.s32 	%p43, %r380, 4;
	@%p43 bra 	$L__BB244_105;
	add.s32 	%r529, %r14, 3;
	and.b32  	%r530, %r529, 15;
	add.s32 	%r531, %r285, %r530;
	shl.b32 	%r532, %r531, 2;
	mov.u32 	%r533, _ZZ9cuda_gemmIiLi256ELi2ELi1ELi32ELi64ELi64ELi32ELi0ELi0EEviiiPT_S1_S1_iiE3Ash;
	add.s32 	%r534, %r533, %r532;
	ld.shared.u32 	%r1221, [%r534];
$L__BB244_105:
	setp.lt.s32 	%p44, %r380, 5;
	@%p44 bra 	$L__BB244_107;
	add.s32 	%r535, %r14, 4;
	and.b32  	%r536, %r535, 15;
	add.s32 	%r537, %r285, %r536;
	shl.b32 	%r538, %r537, 2;
	mov.u32 	%r539, _ZZ9cuda_gemmIiLi256ELi2ELi1ELi32ELi64ELi64ELi32ELi0ELi0EEviiiPT_S1_S1_iiE3Ash;
	add.s32 	%r540, %r539, %r538;
	ld.shared.u32 	%r1220, [%r540];
$L__BB244_107:
	setp.lt.s32 	%p45, %r380, 6;
	@%p45 bra 	$L__BB244_109;
	add.s32 	%r541, %r14, 5;
	and.b32  	%r542, %r541, 15;
	add.s32 	%r543, %r285, %r542;
	shl.b32 	%r544, %r543, 2;
	mov.u32 	%r545, _ZZ9cuda_gemmIiLi256ELi2ELi1ELi32ELi64ELi64ELi32ELi0ELi0EEviiiPT_S1_S1_iiE3Ash;
	add.s32 	%r546, %r545, %r544;
	ld.shared.u32 	%r1219, [%r546];
$L__BB244_109:
	setp.lt.s32 	%p46, %r380, 7;
	@%p46 bra 	$L__BB244_111;
	add.s32 	%r547, %r14, 6;
	and.b32  	%r548, %r547, 15;
	add.s32 	%r549, %r285, %r548;
	shl.b32 	%r550, %r549, 2;
	mov.u32 	%r551, _ZZ9cuda_gemmIiLi256ELi2ELi1ELi32ELi64ELi64ELi32ELi0ELi0EEviiiPT_S1_S1_iiE3Ash;
	add.s32 	%r552, %r551, %r550;
	ld.shared.u32 	%r1218, [%r552];
$L__BB244_111:
	setp.lt.s32 	%p47, %r380, 8;
	@%p47 bra 	$L__BB244_113;
	add.s32 	%r553, %r14, 7;
	and.b32  	%r554, %r553, 15;
	add.s32 	%r555, %r285, %r554;
	shl.b32 	%r556, %r555, 2;
	mov.u32 	%r557, _ZZ9cuda_gemmIiLi256ELi2ELi1ELi32ELi64ELi64ELi32ELi0ELi0EEviiiPT_S1_S1_iiE3Ash;
	add.s32 	%r558, %r557, %r556;
	ld.shared.u32 	%r1217, [%r558];
$L__BB244_113:
	setp.lt.s32 	%p48, %r380, 9;
	@%p48 bra 	$L__BB244_115;
	and.b32  	%r559, %r14, 15;
	xor.b32  	%r560, %r559, 8;
	add.s32 	%r561, %r285, %r560;
	shl.b32 	%r562, %r561, 2;
	mov.u32 	%r563, _ZZ9cuda_gemmIiLi256ELi2ELi1ELi32ELi64ELi64ELi32ELi0ELi0EEviiiPT_S1_S1_iiE3Ash;
	add.s32 	%r564, %r563, %r562;
	ld.shared.u32 	%r1216, [%r564];
$L__BB244_115:
	setp.lt.s32 	%p49, %r380, 10;
	@%p49 bra 	$L__BB244_117;
	add.s32 	%r565, %r14, 9;
	and.b32  	%r566, %r565, 15;
	add.s32 	%r567, %r285, %r566;
	shl.b32 	%r568, %r567, 2;
	mov.u32 	%r569, _ZZ9cuda_gemmIiLi256ELi2ELi1ELi32ELi64ELi64ELi32ELi0ELi0EEviiiPT_S1_S1_iiE3Ash;
	add.s32 	%r570, %r569, %r568;
	ld.shared.u32 	%r1215, [%r570];
$L__BB244_117:
	setp.lt.s32 	%p50, %r380, 11;
	@%p50 bra 	$L__BB244_119;
	add.s32 	%r571, %r14, 10;
	and.b32  	%r572, %r571, 15;
	add.s32 	%r573, %r285, %r572;
	shl.b32 	%r574, %r573, 2;
	mov.u32 	%r575, _ZZ9cuda_gemmIiLi256ELi2ELi1ELi32ELi64ELi64ELi32ELi0ELi0EEviiiPT_S1_S1_iiE3Ash;
	add.s32 	%r576, %r575, %r574;
	ld.shared.u32 	%r1214, [%r576];
$L__BB244_119:
	setp.lt.s32 	%p51, %r380, 12;
	@%p51 bra 	$L__BB244_121;
	add.s32 	%r577, %r14, 11;
	and.b32  	%r578, %r577, 15;
	add.s32 	%r579, %r285, %r578;
	shl.b32 	%r580, %r579, 2;
	mov.u32 	%r581, _ZZ9cuda_gemmIiLi256ELi2ELi1ELi32ELi64ELi64ELi32ELi0ELi0EEviiiPT_S1_S1_iiE3Ash;
	add.s32 	%r582, %r581, %r580;
	ld.shared.u32 	%r1213, [%r582];
$L__BB244_121:
	setp.lt.s32 	%p52, %r380, 13;
	@%p52 bra 	$L__BB244_123;
	add.s32 	%r583, %r14, 12;
	and.b32  	%r584, %r583, 15;
	add.s32 	%r585, %r285, %r584;
	shl.b32 	%r586, %r585, 2;
	mov.u32 	%r587, _ZZ9cuda_gemmIiLi256ELi2ELi1ELi32ELi64ELi64ELi32ELi0ELi0EEviiiPT_S1_S1_iiE3Ash;
	add.s32 	%r588, %r587, %r586;
	ld.shared.u32 	%r1212, [%r588];
$L__BB244_123:
	setp.lt.s32 	%p53, %r380, 14;
	@%p53 bra 	$L__BB244_125;
	add.s32 	%r589, %r14, 13;
	and.b32  	%r590, %r589, 15;
	add.s32 	%r591, %r285, %r590;
	shl.b32 	%r592, %r591, 2;
	mov.u32 	%r593, _ZZ9cuda_gemmIiLi256ELi2ELi1ELi32ELi64ELi64ELi32ELi0ELi0EEviiiPT_S1_S1_iiE3Ash;
	add.s32 	%r594, %r593, %r592;
	ld.shared.u32 	%r1211, [%r594];
$L__BB244_125:
	setp.lt.s32 	%p54, %r380, 15;
	@%p54 bra 	$L__BB244_127;
	add.s32 	%r595, %r14, 14;
	and.b32  	%r596, %r595, 15;
	add.s32 	%r597, %r285, %r596;
	shl.b32 	%r598, %r597, 2;
	mov.u32 	%r599, _ZZ9cuda_gemmIiLi256ELi2ELi1ELi32ELi64ELi64ELi32ELi0ELi0EEviiiPT_S1_S1_iiE3Ash;
	add.s32 	%r600, %r599, %r598;
	ld.shared.u32 	%r1210, [%r600];
$L__BB244_127:
	setp.lt.s32 	%p55, %r380, 16;
	@%p55 bra 	$L__BB244_129;
	add.s32 	%r601, %r14, -1;
	and.b32  	%r602, %r601, 15;
	add.s32 	%r603, %r285, %r602;
	shl.b32 	%r604, %r603, 2;
	mov.u32 	%r605, _ZZ9cuda_gemmIiLi256ELi2ELi1ELi32ELi64ELi64ELi32ELi0ELi0EEviiiPT_S1_S1_iiE3Ash;
	add.s32 	%r606, %r605, %r604;
	ld.shared.u32 	%r1209, [%r606];
$L__BB244_129:
	setp.ge.s32 	%p56, %r15, %r21;
	@%p56 bra 	$L__BB244_164;
	mov.u32 	%r1192, %r15;
$L__BB244_131:
	mov.u32 	%r608, _ZZ9cuda_gemmIiLi256ELi2ELi1ELi32ELi64ELi64ELi32ELi0ELi0EEviiiPT_S1_S1_iiE11kron_fac_sh;
	mad.lo.s32 	%r319, %r1192, 260, %r608;
	mov.b32 	%r1194, 0;
	@%p40 bra 	$L__BB244_133;
	shl.b32 	%r609, %r30, 2;
	add.s32 	%r610, %r319, %r609;
	ld.shared.u32 	%r611, [%r610];
	mul.lo.s32 	%r1194, %r611, %r1224;
$L__BB244_133:
	@%p41 bra 	$L__BB244_135;
	shl.b32 	%r612, %r31, 2;
	add.s32 	%r613, %r319, %r612;
	ld.shared.u32 	%r614, [%r613+4];
	mad.lo.s32 	%r1194, %r614, %r1223, %r1194;
$L__BB244_135:
	@%p42 bra 	$L__BB244_137;
	shl.b32 	%r615, %r32, 2;
	add.s32 	%r616, %r319, %r615;
	ld.shared.u32 	%r617, [%r616+8];
	mad.lo.s32 	%r1194, %r617, %r1222, %r1194;
$L__BB244_137:
	@%p43 bra 	$L__BB244_139;
	shl.b32 	%r618, %r33, 2;
	add.s32 	%r619, %r319, %r618;
	ld.shared.u32 	%r620, [%r619+12];
	mad.lo.s32 	%r1194, %r620, %r1221, %r1194;
$L__BB244_139:
	@%p44 bra 	$L__BB244_141;
	shl.b32 	%r621, %r34, 2;
	add.s32 	%r622, %r319, %r621;
	ld.shared.u32 	%r623, [%r622+16];
	mad.lo.s32 	%r1194, %r623, %r1220, %r1194;
$L__BB244_141:
	setp.lt.s32 	%p62, %r380, 6;
	@%p62 bra 	$L__BB244_143;
	shl.b32 	%r624, %r35, 2;
	add.s32 	%r625, %r319, %r624;
	ld.shared.u32 	%r626, [%r625+20];
	mad.lo.s32 	%r1194, %r626, %r1219, %r1194;
$L__BB244_143:
	setp.lt.s32 	%p63, %r380, 7;
	@%p63 bra 	$L__BB244_145;
	shl.b32 	%r627, %r36, 2;
	add.s32 	%r628, %r319, %r627;
	ld.shared.u32 	%r629, [%r628+24];
	mad.lo.s32 	%r1194, %r629, %r1218, %r1194;
$L__BB244_145:
	setp.lt.s32 	%p64, %r380, 8;
	@%p64 bra 	$L__BB244_147;
	shl.b32 	%r630, %r37, 2;
	add.s32 	%r631, %r319, %r630;
	ld.shared.u32 	%r632, [%r631+28];
	mad.lo.s32 	%r1194, %r632, %r1217, %r1194;
$L__BB244_147:
	setp.lt.s32 	%p65, %r380, 9;
	@%p65 bra 	$L__BB244_149;
	shl.b32 	%r633, %r38, 2;
	add.s32 	%r634, %r319, %r633;
	ld.shared.u32 	%r635, [%r634+32];
	mad.lo.s32 	%r1194, %r635, %r1216, %r1194;
$L__BB244_149:
	setp.lt.s32 	%p66, %r380, 10;
	@%p66 bra 	$L__BB244_151;
	shl.b32 	%r636, %r39, 2;
	add.s32 	%r637, %r319, %r636;
	ld.shared.u32 	%r638, [%r637+36];
	mad.lo.s32 	%r1194, %r638, %r1215, %r1194;
$L__BB244_151:
	setp.lt.s32 	%p67, %r380, 11;
	@%p67 bra 	$L__BB244_153;
	shl.b32 	%r639, %r40, 2;
	add.s32 	%r640, %r319, %r639;
	ld.shared.u32 	%r641, [%r640+40];
	mad.lo.s32 	%r1194, %r641, %r1214, %r1194;
$L__BB244_153:
	setp.lt.s32 	%p68, %r380, 12;
	@%p68 bra 	$L__BB244_155;
	shl.b32 	%r642, %r41, 2;
	add.s32 	%r643, %r319, %r642;
	ld.shared.u32 	%r644, [%r643+44];
	mad.lo.s32 	%r1194, %r644, %r1213, %r1194;
$L__BB244_155:
	setp.lt.s32 	%p69, %r380, 13;
	@%p69 bra 	$L__BB244_157;
	shl.b32 	%r645, %r42, 2;
	add.s32 	%r646, %r319, %r645;
	ld.shared.u32 	%r647, [%r646+48];
	mad.lo.s32 	%r1194, %r647, %r1212, %r1194;
$L__BB244_157:
	setp.lt.s32 	%p70, %r380, 14;
	@%p70 bra 	$L__BB244_159;
	shl.b32 	%r648, %r43, 2;
	add.s32 	%r649, %r319, %r648;
	ld.shared.u32 	%r650, [%r649+52];
	mad.lo.s32 	%r1194, %r650, %r1211, %r1194;
$L__BB244_159:
	setp.lt.s32 	%p71, %r380, 15;
	@%p71 bra 	$L__BB244_161;
	shl.b32 	%r651, %r44, 2;
	add.s32 	%r652, %r319, %r651;
	ld.shared.u32 	%r653, [%r652+56];
	mad.lo.s32 	%r1194, %r653, %r1210, %r1194;
$L__BB244_161:
	setp.lt.s32 	%p72, %r380, 16;
	@%p72 bra 	$L__BB244_163;
	shl.b32 	%r654, %r45, 2;
	add.s32 	%r655, %r319, %r654;
	ld.shared.u32 	%r656, [%r655+60];
	mad.lo.s32 	%r1194, %r656, %r1209, %r1194;
$L__BB244_163:
	mad.lo.s32 	%r657, %r1192, %r12, %r283;
	shl.b32 	%r658, %r657, 2;
	mov.u32 	%r659, _ZZ9cuda_gemmIiLi256ELi2ELi1ELi32ELi64ELi64ELi32ELi0ELi0EEviiiPT_S1_S1_iiE3Csh;
	add.s32 	%r660, %r659, %r658;
	st.shared.u32 	[%r660], %r1194;
	add.s32 	%r1192, %r1192, %r16;
	setp.lt.s32 	%p73, %r1192, %r21;
	@%p73 bra 	$L__BB244_131;
$L__BB244_164:
	add.s32 	%r1175, %r1175, %r13;
	setp.lt.s32 	%p74, %r1175, %r12;
	@%p74 bra 	$L__BB244_97;
$L__BB244_165:
	bar.sync 	0;
	@%p29 bra 	$L__BB244_172;
	ld.param.u32 	%r1028, [_Z9cuda_gemmIiLi256ELi2ELi1ELi32ELi64ELi64ELi32ELi0ELi0EEviiiPT_S1_S1_ii_param_1];
	setp.eq.s32 	%p149, %r29, 0;
	div.s32 	%r370, %r378, %r380;
	mad.lo.s32 	%r371, %r1049, %r1028, %r24;
	mov.u32 	%r1225, %r1;
	@%p149 bra 	$L__BB244_170;
	setp.eq.s32 	%p150, %r29, 1;
	div.s32 	%r963, %r1, %r12;
	mul.lo.s32 	%r964, %r963, %r12;
	sub.s32 	%r965, %r1, %r964;
	mad.lo.s32 	%r966, %r370, %r963, %r371;
	add.s32 	%r967, %r966, %r965;
	shl.b32 	%r968, %r1, 2;
	mov.u32 	%r969, _ZZ9cuda_gemmIiLi256ELi2ELi1ELi32ELi64ELi64ELi32ELi0ELi0EEviiiPT_S1_S1_iiE3Csh;
	add.s32 	%r970, %r969, %r968;
	ld.shared.u32 	%r971, [%r970];
	mul.wide.s32 	%rd23, %r967, 4;
	add.s64 	%rd24, %rd1, %rd23;
	st.global.u32 	[%rd24], %r971;
	mov.u32 	%r1225, %r70;
	@%p150 bra 	$L__BB244_170;
	setp.eq.s32 	%p151, %r29, 2;
	div.s32 	%r972, %r70, %r12;
	mul.lo.s32 	%r973, %r972, %r12;
	sub.s32 	%r974, %r70, %r973;
	mad.lo.s32 	%r975, %r370, %r972, %r371;
	add.s32 	%r976, %r975, %r974;
	shl.b32 	%r977, %r1, 2;
	mov.u32 	%r978, _ZZ9cuda_gemmIiLi256ELi2ELi1ELi32ELi64ELi64ELi32ELi0ELi0EEviiiPT_S1_S1_iiE3Csh;
	add.s32 	%r979, %r978, %r977;
	add.s32 	%r980, %r979, %r28;
	ld.shared.u32 	%r981, [%r980];
	mul.wide.s32 	%rd25, %r976, 4;
	add.s64 	%rd26, %rd1, %rd25;
	st.global.u32 	[%rd26], %r981;
	mov.u32 	%r1225, %r71;
	@%p151 bra 	$L__BB244_170;
	add.s32 	%r1225, %r71, %r393;
	div.s32 	%r982, %r71, %r12;
	mul.lo.s32 	%r983, %r982, %r12;
	sub.s32 	%r984, %r71, %r983;
	mad.lo.s32 	%r985, %r370, %r982, %r371;
	add.s32 	%r986, %r985, %r984;
	shl.b32 	%r987, %r1, 2;
	mov.u32 	%r988, _ZZ9cuda_gemmIiLi256ELi2ELi1ELi32ELi64ELi64ELi32ELi0ELi0EEviiiPT_S1_S1_iiE3Csh;
	add.s32 	%r989, %r988, %r987;
	add.s32 	%r990, %r989, %r28;
	add.s32 	%r991, %r990, %r28;
	ld.shared.u32 	%r992, [%r991];
	mul.wide.s32 	%rd27, %r986, 4;
	add.s64 	%rd28, %rd1, %rd27;
	st.global.u32 	[%rd28], %r992;
$L__BB244_170:
	setp.lt.u32 	%p152, %r27, 3;
	@%p152 bra 	$L__BB244_172;
$L__BB244_171:
	div.s32 	%r993, %r1225, %r12;
	mul.lo.s32 	%r994, %r993, %r12;
	sub.s32 	%r995, %r1225, %r994;
	mad.lo.s32 	%r996, %r370, %r993, %r371;
	add.s32 	%r997, %r996, %r995;
	shl.b32 	%r998, %r1225, 2;
	mov.u32 	%r999, _ZZ9cuda_gemmIiLi256ELi2ELi1ELi32ELi64ELi64ELi32ELi0ELi0EEviiiPT_S1_S1_iiE3Csh;
	add.s32 	%r1000, %r999, %r998;
	ld.shared.u32 	%r1001, [%r1000];
	mul.wide.s32 	%rd29, %r997, 4;
	add.s64 	%rd30, %rd1, %rd29;
	st.global.u32 	[%rd30], %r1001;
	add.s32 	%r1002, %r1225, %r393;
	div.s32 	%r1003, %r1002, %r12;
	mul.lo.s32 	%r1004, %r1003, %r12;
	sub.s32 	%r1005, %r1002, %r1004;
	mad.lo.s32 	%r1006, %r370, %r1003, %r371;
	add.s32 	%r1007, %r1006, %r1005;
	add.s32 	%r1008, %r1000, %r28;
	ld.shared.u32 	%r1009, [%r1008];
	mul.wide.s32 	%rd31, %r1007, 4;
	add.s64 	%rd32, %rd1, %rd31;
	st.global.u32 	[%rd32], %r1009;
	add.s32 	%r1010, %r1002, %r393;
	div.s32 	%r1011, %r1010, %r12;
	mul.lo.s32 	%r1012, %r1011, %r12;
	sub.s32 	%r1013, %r1010, %r1012;
	mad.lo.s32 	%r1014, %r370, %r1011, %r371;
	add.s32 	%r1015, %r1014, %r1013;
	add.s32 	%r1016, %r1008, %r28;
	ld.shared.u32 	%r1017, [%r1016];
	mul.wide.s32 	%rd33, %r1015, 4;
	add.s64 	%rd34, %rd1, %rd33;
	st.global.u32 	[%rd34], %r1017;
	add.s32 	%r1018, %r1010, %r393;
	div.s32 	%r1019, %r1018, %r12;
	mul.lo.s32 	%r1020, %r1019, %r12;
	sub.s32 	%r1021, %r1018, %r1020;
	mad.lo.s32 	%r1022, %r370, %r1019, %r371;
	add.s32 	%r1023, %r1022, %r1021;
	add.s32 	%r1024, %r1016, %r28;
	ld.shared.u32 	%r1025, [%r1024];
	mul.wide.s32 	%rd35, %r1023, 4;
	add.s64 	%rd36, %rd1, %rd35;
	st.global.u32 	[%rd36], %r1025;
	add.s32 	%r1225, %r1018, %r393;
	setp.lt.u32 	%p153, %r1225, 16;
	@%p153 bra 	$L__BB244_171;
$L__BB244_172:
	mov.u32 	%r1026, %nctaid.y;
	add.s32 	%r1049, %r1049, %r1026;
	shl.b32 	%r1027, %r1026, 1;
	setp.lt.u32 	%p154, %r1049, %r1027;
	@%p154 bra 	$L__BB244_7;
$L__BB244_173:
	ret;
$L__BB244_174:
	mov.b32 	%r1123, 0;
$L__BB244_175:
	setp.lt.s32 	%p75, %r380, 1;
	add.s32 	%r191, %r1123, %r14;
	mul.lo.s32 	%r192, %r191, %r380;
	add.s32 	%r193, %r192, %r20;
	@%p75 bra 	$L__BB244_177;
	add.s32 	%r662, %r22, %r192;
	shl.b32 	%r663, %r662, 2;
	mov.u32 	%r664, _ZZ9cuda_gemmIiLi256ELi2ELi1ELi32ELi64ELi64ELi32ELi0ELi0EEviiiPT_S1_S1_iiE3Ash;
	add.s32 	%r665, %r664, %r663;
	ld.shared.u32 	%r1224, [%r665];
$L__BB244_177:
	setp.lt.s32 	%p76, %r380, 2;
	@%p76 bra 	$L__BB244_179;
	add.s32 	%r666, %r14, 1;
	and.b32  	%r667, %r666, 15;
	add.s32 	%r668, %r193, %r667;
	shl.b32 	%r669, %r668, 2;
	mov.u32 	%r670, _ZZ9cuda_gemmIiLi256ELi2ELi1ELi32ELi64ELi64ELi32ELi0ELi0EEviiiPT_S1_S1_iiE3Ash;
	add.s32 	%r671, %r670, %r669;
	ld.shared.u32 	%r1223, [%r671];
$L__BB244_179:
	setp.lt.s32 	%p77, %r380, 3;
	@%p77 bra 	$L__BB244_181;
	add.s32 	%r672, %r14, 2;
	and.b32  	%r673, %r672, 15;
	add.s32 	%r674, %r193, %r673;
	shl.b32 	%r675, %r674, 2;
	mov.u32 	%r676, _ZZ9cuda_gemmIiLi256ELi2ELi1ELi32ELi64ELi64ELi32ELi0ELi0EEviiiPT_S1_S1_iiE3Ash;
	add.s32 	%r677, %r676, %r675;
	ld.shared.u32 	%r1222, [%r677];
$L__BB244_181:
	setp.lt.s32 	%p78, %r380, 4;
	@%p78 bra 	$L__BB244_183;
	add.s32 	%r678, %r14, 3;
	and.b32  	%r679, %r678, 15;
	add.s32 	%r680, %r193, %r679;
	shl.b32 	%r681, %r680, 2;
	mov.u32 	%r682, _ZZ9cuda_gemmIiLi256ELi2ELi1ELi32ELi64ELi64ELi32ELi0ELi0EEviiiPT_S1_S1_iiE3Ash;
	add.s32 	%r683, %r682, %r681;
	ld.shared.u32 	%r1221, [%r683];
$L__BB244_183:
	setp.lt.s32 	%p79, %r380, 5;
	@%p79 bra 	$L__BB244_185;
	add.s32 	%r684, %r14, 4;
	and.b32  	%r685, %r684, 15;
	add.s32 	%r686, %r193, %r685;
	shl.b32 	%r687, %r686, 2;
	mov.u32 	%r688, _ZZ9cuda_gemmIiLi256ELi2ELi1ELi32ELi64ELi64ELi32ELi0ELi0EEviiiPT_S1_S1_iiE3Ash;
	add.s32 	%r689, %r688, %r687;
	ld.shared.u32 	%r1220, [%r689];
$L__BB244_185:
	setp.lt.s32 	%p80, %r380, 6;
	@%p80 bra 	$L__BB244_187;
	add.s32 	%r690, %r14, 5;
	and.b32  	%r691, %r690, 15;
	add.s32 	%r692, %r193, %r691;
	shl.b32 	%r693, %r692, 2;
	mov.u32 	%r694, _ZZ9cuda_gemmIiLi256ELi2ELi1ELi32ELi64ELi64ELi32ELi0ELi0EEviiiPT_S1_S1_iiE3Ash;
	add.s32 	%r695, %r694, %r693;
	ld.shared.u32 	%r1219, [%r695];
$L__BB244_187:
	setp.lt.s32 	%p81, %r380, 7;
	@%p81 bra 	$L__BB244_189;
	add.s32 	%r696, %r14, 6;
	and.b32  	%r697, %r696, 15;
	add.s32 	%r698, %r193, %r697;
	shl.b32 	%r699, %r698, 2;
	mov.u32 	%r700, _ZZ9cuda_gemmIiLi256ELi2ELi1ELi32ELi64ELi64ELi32ELi0ELi0EEviiiPT_S1_S1_iiE3Ash;
	add.s32 	%r701, %r700, %r699;
	ld.shared.u32 	%r1218, [%r701];
$L__BB244_189:
	setp.lt.s32 	%p82, %r380, 8;
	@%p82 bra 	$L__BB244_191;
	add.s32 	%r702, %r14, 7;
	and.b32  	%r703, %r702, 15;
	add.s32 	%r704, %r193, %r703;
	shl.b32 	%r705, %r704, 2;
	mov.u32 	%r706, _ZZ9cuda_gemmIiLi256ELi2ELi1ELi32ELi64ELi64ELi32ELi0ELi0EEviiiPT_S1_S1_iiE3Ash;
	add.s32 	%r707, %r706, %r705;
	ld.shared.u32 	%r1217, [%r707];
$L__BB244_191:
	setp.lt.s32 	%p83, %r380, 9;
	@%p83 bra 	$L__BB244_193;
	and.b32  	%r708, %r14, 15;
	xor.b32  	%r709, %r708, 8;
	add.s32 	%r710, %r193, %r709;
	shl.b32 	%r711, %r710, 2;
	mov.u32 	%r712, _ZZ9cuda_gemmIiLi256ELi2ELi1ELi32ELi64ELi64ELi32ELi0ELi0EEviiiPT_S1_S1_iiE3Ash;
	add.s32 	%r713, %r712, %r711;
	ld.shared.u32 	%r1216, [%r713];
$L__BB244_193:
	setp.lt.s32 	%p84, %r380, 10;
	@%p84 bra 	$L__BB244_195;
	add.s32 	%r714, %r14, 9;
	and.b32  	%r715, %r714, 15;
	add.s32 	%r716, %r193, %r715;
	shl.b32 	%r717, %r716, 2;
	mov.u32 	%r718, _ZZ9cuda_gemmIiLi256ELi2ELi1ELi32ELi64ELi64ELi32ELi0ELi0EEviiiPT_S1_S1_iiE3Ash;
	add.s32 	%r719, %r718, %r717;
	ld.shared.u32 	%r1215, [%r719];
$L__BB244_195:
	setp.lt.s32 	%p85, %r380, 11;
	@%p85 bra 	$L__BB244_197;
	add.s32 	%r720, %r14, 10;
	and.b32  	%r721, %r720, 15;
	add.s32 	%r722, %r193, %r721;
	shl.b32 	%r723, %r722, 2;
	mov.u32 	%r724, _ZZ9cuda_gemmIiLi256ELi2ELi1ELi32ELi64ELi64ELi32ELi0ELi0EEviiiPT_S1_S1_iiE3Ash;
	add.s32 	%r725, %r724, %r723;
	ld.shared.u32 	%r1214, [%r725];
$L__BB244_197:
	setp.lt.s32 	%p86, %r380, 12;
	@%p86 bra 	$L__BB244_199;
	add.s32 	%r726, %r14, 11;
	and.b32  	%r727, %r726, 15;
	add.s32 	%r728, %r193, %r727;
	shl.b32 	%r729, %r728, 2;
	mov.u32 	%r730, _ZZ9cuda_gemmIiLi256ELi2ELi1ELi32ELi64ELi64ELi32ELi0ELi0EEviiiPT_S1_S1_iiE3Ash;
	add.s32 	%r731, %r730, %r729;
	ld.shared.u32 	%r1213, [%r731];
$L__BB244_199:
	setp.lt.s32 	%p87, %r380, 13;
	@%p87 bra 	$L__BB244_201;
	add.s32 	%r732, %r14, 12;
	and.b32  	%r733, %r732, 15;
	add.s32 	%r734, %r193, %r733;
	shl.b32 	%r735, %r734, 2;
	mov.u32 	%r736, _ZZ9cuda_gemmIiLi256ELi2ELi1ELi32ELi64ELi64ELi32ELi0ELi0EEviiiPT_S1_S1_iiE3Ash;
	add.s32 	%r737, %r736, %r735;
	ld.shared.u32 	%r1212, [%r737];
$L__BB244_201:
	setp.lt.s32 	%p88, %r380, 14;
	@%p88 bra 	$L__BB244_203;
	add.s32 	%r738, %r14, 13;
	and.b32  	%r739, %r738, 15;
	add.s32 	%r740, %r193, %r739;
	shl.b32 	%r741, %r740, 2;
	mov.u32 	%r742, _ZZ9cuda_gemmIiLi256ELi2ELi1ELi32ELi64ELi64ELi32ELi0ELi0EEviiiPT_S1_S1_iiE3Ash;
	add.s32 	%r743, %r742, %r741;
	ld.shared.u32 	%r1211, [%r743];
$L__BB244_203:
	setp.lt.s32 	%p89, %r380, 15;
	@%p89 bra 	$L__BB244_205;
	add.s32 	%r744, %r14, 14;
	and.b32  	%r745, %r744, 15;
	add.s32 	%r746, %r193, %r745;
	shl.b32 	%r747, %r746, 2;
	mov.u32 	%r748, _ZZ9cuda_gemmIiLi256ELi2ELi1ELi32ELi64ELi64ELi32ELi0ELi0EEviiiPT_S1_S1_iiE3Ash;
	add.s32 	%r749, %r748, %r747;
	ld.shared.u32 	%r1210, [%r749];
$L__BB244_205:
	setp.lt.s32 	%p90, %r380, 16;
	@%p90 bra 	$L__BB244_207;
	add.s32 	%r750, %r14, -1;
	and.b32  	%r751, %r750, 15;
	add.s32 	%r752, %r193, %r751;
	shl.b32 	%r753, %r752, 2;
	mov.u32 	%r754, _ZZ9cuda_gemmIiLi256ELi2ELi1ELi32ELi64ELi64ELi32ELi0ELi0EEviiiPT_S1_S1_iiE3Ash;
	add.s32 	%r755, %r754, %r753;
	ld.shared.u32 	%r1209, [%r755];
$L__BB244_207:
	setp.ge.s32 	%p91, %r15, %r21;
	mov.u32 	%r1140, %r15;
	@%p91 bra 	$L__BB244_208;
	bra.uni 	$L__BB244_209;
$L__BB244_208:
	add.s32 	%r1123, %r1123, %r13;
	setp.lt.s32 	%p112, %r1123, %r12;
	@%p112 bra 	$L__BB244_175;
	bra.uni 	$L__BB244_165;
$L__BB244_209:
	mov.u32 	%r757, _ZZ9cuda_gemmIiLi256ELi2ELi1ELi32ELi64ELi64ELi32ELi0ELi0EEviiiPT_S1_S1_iiE11kron_fac_sh;
	mad.lo.s32 	%r228, %r1140, 260, %r757;
	mov.b32 	%r1142, 0;
	@%p75 bra 	$L__BB244_211;
	shl.b32 	%r758, %r30, 2;
	add.s32 	%r759, %r228, %r758;
	ld.shared.u32 	%r760, [%r759];
	mul.lo.s32 	%r1142, %r760, %r1224;
$L__BB244_211:
	@%p76 bra 	$L__BB244_213;
	shl.b32 	%r761, %r31, 2;
	add.s32 	%r762, %r228, %r761;
	ld.shared.u32 	%r763, [%r762+4];
	mad.lo.s32 	%r1142, %r763, %r1223, %r1142;
$L__BB244_213:
	@%p77 bra 	$L__BB244_215;
	shl.b32 	%r764, %r32, 2;
	add.s32 	%r765, %r228, %r764;
	ld.shared.u32 	%r766, [%r765+8];
	mad.lo.s32 	%r1142, %r766, %r1222, %r1142;
$L__BB244_215:
	@%p78 bra 	$L__BB244_217;
	shl.b32 	%r767, %r33, 2;
	add.s32 	%r768, %r228, %r767;
	ld.shared.u32 	%r769, [%r768+12];
	mad.lo.s32 	%r1142, %r769, %r1221, %r1142;
$L__BB244_217:
	setp.lt.s32 	%p96, %r380, 5;
	@%p96 bra 	$L__BB244_219;
	shl.b32 	%r770, %r34, 2;
	add.s32 	%r771, %r228, %r770;
	ld.shared.u32 	%r772, [%r771+16];
	mad.lo.s32 	%r1142, %r772, %r1220, %r1142;
$L__BB244_219:
	setp.lt.s32 	%p97, %r380, 6;
	@%p97 bra 	$L__BB244_221;
	shl.b32 	%r773, %r35, 2;
	add.s32 	%r774, %r228, %r773;
	ld.shared.u32 	%r775, [%r774+20];
	mad.lo.s32 	%r1142, %r775, %r1219, %r1142;
$L__BB244_221:
	setp.lt.s32 	%p98, %r380, 7;
	@%p98 bra 	$L__BB244_223;
	shl.b32 	%r776, %r36, 2;
	add.s32 	%r777, %r228, %r776;
	ld.shared.u32 	%r778, [%r777+24];
	mad.lo.s32 	%r1142, %r778, %r1218, %r1142;
$L__BB244_223:
	setp.lt.s32 	%p99, %r380, 8;
	@%p99 bra 	$L__BB244_225;
	shl.b32 	%r779, %r37, 2;
	add.s32 	%r780, %r228, %r779;
	ld.shared.u32 	%r781, [%r780+28];
	mad.lo.s32 	%r1142, %r781, %r1217, %r1142;
$L__BB244_225:
	setp.lt.s32 	%p100, %r380, 9;
	@%p100 bra 	$L__BB244_227;
	shl.b32 	%r782, %r38, 2;
	add.s32 	%r783, %r228, %r782;
	ld.shared.u32 	%r784, [%r783+32];
	mad.lo.s32 	%r1142, %r784, %r1216, %r1142;
$L__BB244_227:
	setp.lt.s32 	%p101, %r380, 10;
	@%p101 bra 	$L__BB244_229;
	shl.b32 	%r785, %r39, 2;
	add.s32 	%r786, %r228, %r785;
	ld.shared.u32 	%r787, [%r786+36];
	mad.lo.s32 	%r1142, %r787, %r1215, %r1142;
$L__BB244_229:
	setp.lt.s32 	%p102, %r380, 11;
	@%p102 bra 	$L__BB244_231;
	shl.b32 	%r788, %r40, 2;
	add.s32 	%r789, %r228, %r788;
	ld.shared.u32 	%r790, [%r789+40];
	mad.lo.s32 	%r1142, %r790, %r1214, %r1142;
$L__BB244_231:
	setp.lt.s32 	%p103, %r380, 12;
	@%p103 bra 	$L__BB244_233;
	shl.b32 	%r791, %r41, 2;
	add.s32 	%r792, %r228, %r791;
	ld.shared.u32 	%r793, [%r792+44];
	mad.lo.s32 	%r1142, %r793, %r1213, %r1142;
$L__BB244_233:
	setp.lt.s32 	%p104, %r380, 13;
	@%p104 bra 	$L__BB244_235;
	shl.b32 	%r794, %r42, 2;
	add.s32 	%r795, %r228, %r794;
	ld.shared.u32 	%r796, [%r795+48];
	mad.lo.s32 	%r1142, %r796, %r1212, %r1142;
$L__BB244_235:
	setp.lt.s32 	%p105, %r380, 14;
	@%p105 bra 	$L__BB244_237;
	shl.b32 	%r797, %r43, 2;
	add.s32 	%r798, %r228, %r797;
	ld.shared.u32 	%r799, [%r798+52];
	mad.lo.s32 	%r1142, %r799, %r1211, %r1142;
$L__BB244_237:
	setp.lt.s32 	%p106, %r380, 15;
	@%p106 bra 	$L__BB244_239;
	shl.b32 	%r800, %r44, 2;
	add.s32 	%r801, %r228, %r800;
	ld.shared.u32 	%r802, [%r801+56];
	mad.lo.s32 	%r1142, %r802, %r1210, %r1142;
$L__BB244_239:
	setp.lt.s32 	%p107, %r380, 16;
	@%p107 bra 	$L__BB244_241;
	shl.b32 	%r803, %r45, 2;
	add.s32 	%r804, %r228, %r803;
	ld.shared.u32 	%r805, [%r804+60];
	mad.lo.s32 	%r1142, %r805, %r1209, %r1142;
$L__BB244_241:
	mov.u32 	%r1156, %r2;
$L__BB244_242:
	shr.u32 	%r262, %r1156, 1;
	shfl.sync.down.b32	%r806|%p108, %r1142, %r262, %r23, -1;
	add.s32 	%r1142, %r806, %r1142;
	setp.gt.u32 	%p109, %r1156, 3;
	mov.u32 	%r1156, %r262;
	@%p109 bra 	$L__BB244_242;
	rem.u32 	%r807, %r82, %r3;
	setp.eq.s32 	%p110, %r807, 0;
	@%p110 bra 	$L__BB244_244;
	bra.uni 	$L__BB244_245;
$L__BB244_244:
	mad.lo.s32 	%r808, %r1140, %r12, %r191;
	shl.b32 	%r809, %r808, 2;
	mov.u32 	%r810, _ZZ9cuda_gemmIiLi256ELi2ELi1ELi32ELi64ELi64ELi32ELi0ELi0EEviiiPT_S1_S1_iiE3Csh;
	add.s32 	%r811, %r810, %r809;
	st.shared.u32 	[%r811], %r1142;
$L__BB244_245:
	add.s32 	%r1140, %r1140, %r16;
	setp.lt.s32 	%p111, %r1140, %r21;
	@%p111 bra 	$L__BB244_209;
	bra.uni 	$L__BB244_208;

}
	// .globl	_Z9cuda_gemmIiLi256ELi2ELi1ELi32ELi64ELi64ELi32ELi0ELi1EEviiiPT_S1_S1_ii
.visible .entry _Z9cuda_gemmIiLi256ELi2ELi1ELi32ELi64ELi64ELi32ELi0ELi1EEviiiPT_S1_S1_ii(
	.param .u32 _Z9cuda_gemmIiLi256ELi2ELi1ELi32ELi64ELi64ELi32ELi0ELi1EEviiiPT_S1_S1_ii_param_0,
	.param .u32 _Z9cuda_gemmIiLi256ELi2ELi1ELi32ELi64ELi64ELi32ELi0ELi1EEviiiPT_S1_S1_ii_param_1,
	.param .u32 _Z9cuda_gemmIiLi256ELi2ELi1ELi32ELi64ELi64ELi32ELi0ELi1EEviiiPT_S1_S1_ii_param_2,
	.param .u64 .ptr .align 1 _Z9cuda_gemmIiLi256ELi2ELi1ELi32ELi64ELi64ELi32ELi0ELi1EEviiiPT_S1_S1_ii_param_3,
	.param .u64 .ptr .align 1 _Z9cuda_gemmIiLi256ELi2ELi1ELi32ELi64ELi64ELi32ELi0ELi1EEviiiPT_S1_S1_ii_param_4,
	.param .u64 .ptr .align 1 _Z9cuda_gemmIiLi256ELi2ELi1ELi32ELi64ELi64ELi32ELi0ELi1EEviiiPT_S1_S1_ii_param_5,
	.param .u32 _Z9cuda_gemmIiLi256ELi2ELi1ELi32ELi64ELi64ELi32ELi0ELi1EEviiiPT_S1_S1_ii_param_6,
	.param .u32 _Z9cuda_gemmIiLi256ELi2ELi1ELi32ELi64ELi64ELi32ELi0ELi1EEviiiPT_S1_S1_ii_param_7
)
.maxntid 256
{
	.reg .pred 	%p<16>;
	.reg .b16 	%rs<8>;
	.reg .b32 	%r<128>;
	.reg .b64 	%rd<36>;
	// demoted variable
	.shared .align 128 .b8 _ZZ9cuda_gemmIiLi256ELi2ELi1ELi32ELi64ELi64ELi32ELi0ELi1EEviiiPT_S1_S1_iiE11kron_fac_sh[8320];
	// demoted variable
	.shared .align 128 .b8 _ZZ9cuda_gemmIiLi256ELi2ELi1ELi32ELi64ELi64ELi32ELi0ELi1EEviiiPT_S1_S1_iiE3Ash[128];
	ld.param.u32 	%r50, [_Z9cuda_gemmIiLi256ELi2ELi1ELi32ELi64ELi64ELi32ELi0ELi1EEviiiPT_S1_S1_ii_param_2];
	ld.param.u64 	%rd8, [_Z9cuda_gemmIiLi256ELi2ELi1ELi32ELi64ELi64ELi32ELi0ELi1EEviiiPT_S1_S1_ii_param_3];
	ld.param.u64 	%rd9, [_Z9cuda_gemmIiLi256ELi2ELi1ELi32ELi64ELi64ELi32ELi0ELi1EEviiiPT_S1_S1_ii_param_4];
	cvta.to.global.u64 	%rd1, %rd8;
	cvta.to.global.u64 	%rd2, %rd9;
	and.b32  	%r51, %r50, -32;
	setp.eq.s32 	%p1, %r51, 2048;
	@%p1 bra 	$L__BB245_3;
	setp.ne.s32 	%p2, %r51, 1024;
	@%p2 bra 	$L__BB245_4;
	mov.u32 	%r53, %ctaid.x;
	shr.u32 	%r120, %r53, 5;
	and.b32  	%r119, %r53, 31;
	bra.uni 	$L__BB245_5;
$L__BB245_3:
	mov.u32 	%r52, %ctaid.x;
	shr.u32 	%r120, %r52, 6;
	and.b32  	%r119, %r52, 63;
	bra.uni 	$L__BB245_5;
$L__BB245_4:
	mov.u32 	%r54, %ctaid.x;
	shr.s32 	%r55, %r50, 31;
	shr.u32 	%r56, %r55, 27;
	add.s32 	%r57, %r50, %r56;
	shr.s32 	%r58, %r57, 5;
	div.u32 	%r120, %r54, %r58;
	mul.lo.s32 	%r59, %r120, %r58;
	sub.s32 	%r119, %r54, %r59;
$L__BB245_5:
	mov.u32 	%r121, %ctaid.y;
	mov.u32 	%r10, %nctaid.y;
	shl.b32 	%r11, %r10, 1;
	setp.ge.u32 	%p3, %r121, %r11;
	@%p3 bra 	$L__BB245_21;
	mov.u32 	%r12, %tid.x;
	shl.b32 	%r13, %r119, 5;
	mov.u32 	%r60, %ntid.x;
	shr.u32 	%r14, %r12, 5;
	shl.b32 	%r61, %r120, 5;
	and.b32  	%r62, %r12, 31;
	or.b32  	%r15, %r61, %r62;
	mov.u32 	%r63, _ZZ9cuda_gemmIiLi256ELi2ELi1ELi32ELi64ELi64ELi32ELi0ELi1EEviiiPT_S1_S1_iiE11kron_fac_sh;
	mad.lo.s32 	%r16, %r62, 260, %r63;
	shr.u32 	%r17, %r60, 5;
	add.s32 	%r18, %r12, %r60;
	max.u32 	%r64, %r18, 32;
	setp.lt.u32 	%p4, %r18, 32;
	selp.u32 	%r65, 1, 0, %p4;
	add.s32 	%r66, %r18, %r65;
	sub.s32 	%r67, %r64, %r66;
	div.u32 	%r68, %r67, %r60;
	add.s32 	%r19, %r68, %r65;
	add.s32 	%r20, %r14, %r17;
	shl.b32 	%r69, %r12, 2;
	mov.u32 	%r70, _ZZ9cuda_gemmIiLi256ELi2ELi1ELi32ELi64ELi64ELi32ELi0ELi1EEviiiPT_S1_S1_iiE3Ash;
	add.s32 	%r21, %r70, %r69;
	shl.b32 	%r22, %r60, 2;
	add.s32 	%r23, %r21, %r22;
	add.s32 	%r24, %r18, %r60;
	cvt.u16.u32 	%rs2, %r20;
	xor.b16  	%rs3, %rs2, 63;
	and.b16  	%rs4, %rs3, 255;
	cvt.u16.u32 	%rs5, %r17;
	and.b16  	%rs6, %rs5, 255;
	div.u16 	%rs7, %rs4, %rs6;
	and.b16  	%rs1, %rs7, 3;
	shl.b32 	%r71, %r14, 2;
	add.s32 	%r25, %r16, %r71;
	shl.b32 	%r26, %r17, 2;
	add.s32 	%r27, %r25, %r26;
	add.s32 	%r28, %r20, %r17;
	shl.b32 	%r29, %r60, 4;
	shl.b32 	%r30, %r60, 3;
	mul.lo.s32 	%r31, %r60, 12;
	mul.wide.u32 	%rd10, %r60, 4;
	add.s64 	%rd3, %rd1, %rd10;
	mul.wide.u32 	%rd11, %r60, 8;
	add.s64 	%rd4, %rd1, %rd11;
	mul.wide.u32 	%rd12, %r60, 12;
	add.s64 	%rd5, %rd1, %rd12;
	cvt.u64.u32 	%rd14, %r22;
$L__BB245_7:
	setp.gt.u32 	%p5, %r12, 31;
	@%p5 bra 	$L__BB245_15;
	and.b32  	%r33, %r19, 3;
	setp.eq.s32 	%p6, %r33, 3;
	mul.lo.s32 	%r34, %r121, %r50;
	mov.u32 	%r122, %r12;
	@%p6 bra 	$L__BB245_12;
	setp.eq.s32 	%p7, %r33, 0;
	add.s32 	%r72, %r34, %r13;
	add.s32 	%r73, %r72, %r12;
	mul.wide.s32 	%rd13, %r73, 4;
	add.s64 	%rd6, %rd1, %rd13;
	ld.global.u32 	%r74, [%rd6];
	st.shared.u32 	[%r21], %r74;
	mov.u32 	%r122, %r18;
	@%p7 bra 	$L__BB245_12;
	setp.eq.s32 	%p8, %r33, 1;
	add.s64 	%rd7, %rd6, %rd14;
	ld.global.u32 	%r75, [%rd7];
	st.shared.u32 	[%r23], %r75;
	mov.u32 	%r122, %r24;
	@%p8 bra 	$L__BB245_12;
	mov.u32 	%r76, %ntid.x;
	add.s32 	%r122, %r24, %r76;
	add.s64 	%rd16, %rd7, %rd14;
	ld.global.u32 	%r77, [%rd16];
	add.s32 	%r78, %r23, %r22;
	st.shared.u32 	[%r78], %r77;
$L__BB245_12:
	setp.lt.u32 	%p9, %r19, 3;
	@%p9 bra 	$L__BB245_15;
	shl.b32 	%r79, %r122, 2;
	mov.u32 	%r80, _ZZ9cuda_gemmIiLi256ELi2ELi1ELi32ELi64ELi64ELi32ELi0ELi1EEviiiPT_S1_S1_iiE3Ash;
	add.s32 	%r124, %r80, %r79;
	add.s32 	%r81, %r13, %r122;
	add.s32 	%r123, %r81, %r34;
$L__BB245_14:
	mul.wide.s32 	%rd17, %r123, 4;
	add.s64 	%rd18, %rd3, %rd17;
	add.s64 	%rd19, %rd4, %rd17;
	add.s64 	%rd20, %rd5, %rd17;
	add.s64 	%rd21, %rd1, %rd17;
	ld.global.u32 	%r82, [%rd21];
	st.shared.u32 	[%r124], %r82;
	ld.global.u32 	%r83, [%rd18];
	add.s32 	%r84, %r124, %r22;
	st.shared.u32 	[%r84], %r83;
	ld.global.u32 	%r85, [%rd19];
	add.s32 	%r86, %r124, %r30;
	st.shared.u32 	[%r86], %r85;
	ld.global.u32 	%r87, [%rd20];
	add.s32 	%r88, %r124, %r31;
	st.shared.u32 	[%r88], %r87;
	add.s32 	%r122, %r122, %r22;
	add.s32 	%r124, %r124, %r29;
	add.s32 	%r123, %r123, %r22;
	setp.lt.u32 	%p10, %r122, 32;
	@%p10 bra 	$L__BB245_14;
$L__BB245_15:
	setp.eq.s16 	%p11, %rs1, 2;
	mov.u32 	%r126, %r14;
	@%p11 bra 	$L__BB245_19;
	setp.eq.s16 	%p12, %rs1, 3;
	shl.b32 	%r89, %r14, 6;
	add.s32 	%r90, %r89, %r15;
	mul.wide.u32 	%rd22, %r90, 4;
	add.s64 	%rd23, %rd2, %rd22;
	ld.global.u32 	%r91, [%rd23];
	st.shared.u32 	[%r25], %r91;
	mov.u32 	%r126, %r20;
	@%p12 bra 	$L__BB245_19;
	setp.eq.s16 	%p13, %rs1, 0;
	shl.b32 	%r92, %r20, 6;
	add.s32 	%r93, %r92, %r15;
	mul.wide.u32 	%rd24, %r93, 4;
	add.s64 	%rd25, %rd2, %rd24;
	ld.global.u32 	%r94, [%rd25];
	st.shared.u32 	[%r27], %r94;
	mov.u32 	%r126, %r28;
	@%p13 bra 	$L__BB245_19;
	add.s32 	%r126, %r28, %r17;
	shl.b32 	%r95, %r28, 6;
	add.s32 	%r96, %r95, %r15;
	mul.wide.u32 	%rd26, %r96, 4;
	add.s64 	%rd27, %rd2, %rd26;
	ld.global.u32 	%r97, [%rd27];
	add.s32 	%r98, %r27, %r26;
	st.shared.u32 	[%r98], %r97;
$L__BB245_19:
	shl.b32 	%r99, %r126, 6;
	add.s32 	%r100, %r99, %r15;
	mul.wide.s32 	%rd28, %r100, 4;
	add.s64 	%rd29, %rd2, %rd28;
	ld.global.u32 	%r101, [%rd29];
	shl.b32 	%r102, %r126, 2;
	add.s32 	%r103, %r16, %r102;
	st.shared.u32 	[%r103], %r101;
	add.s32 	%r104, %r126, %r17;
	shl.b32 	%r105, %r104, 6;
	add.s32 	%r106, %r105, %r15;
	mul.wide.s32 	%rd30, %r106, 4;
	add.s64 	%rd31, %rd2, %rd30;
	ld.global.u32 	%r107, [%rd31];
	add.s32 	%r108, %r103, %r26;
	st.shared.u32 	[%r108], %r107;
	add.s32 	%r109, %r104, %r17;
	shl.b32 	%r110, %r109, 6;
	add.s32 	%r111, %r110, %r15;
	mul.wide.s32 	%rd32, %r111, 4;
	add.s64 	%rd33, %rd2, %rd32;
	ld.global.u32 	%r112, [%rd33];
	add.s32 	%r113, %r108, %r26;
	st.shared.u32 	[%r113], %r112;
	add.s32 	%r114, %r109, %r17;
	shl.b32 	%r115, %r114, 6;
	add.s32 	%r116, %r115, %r15;
	mul.wide.s32 	%rd34, %r116, 4;
	add.s64 	%rd35, %rd2, %rd34;
	ld.global.u32 	%r117, [%rd35];
	add.s32 	%r118, %r113, %r26;
	st.shared.u32 	[%r118], %r117;
	add.s32 	%r126, %r26, %r126;
	setp.lt.u32 	%p14, %r126, 64;
	@%p14 bra 	$L__BB245_19;
	bar.sync 	0;
	bar.sync 	0;
	add.s32 	%r121, %r121, %r10;
	setp.lt.u32 	%p15, %r121, %r11;
	@%p15 bra 	$L__BB245_7;
$L__BB245_21:
	ret;

}
	// .globl	_Z9cuda_gemmIiLi256ELi2ELi1ELi32ELi64ELi64ELi32ELi1ELi0EEviiiPT_S1_S1_ii
.visible .entry _Z9cuda_gemmIiLi256ELi2ELi1ELi32ELi64ELi64ELi32ELi1ELi0EEviiiPT_S1_S1_ii(
	.param .u32 _Z9cuda_gemmIiLi256ELi2ELi1ELi32ELi64ELi64ELi32ELi1ELi0EEviiiPT_S1_S1_ii_param_0,
	.param .u32 _Z9cuda_gemmIiLi256ELi2ELi1ELi32ELi64ELi64ELi32ELi1ELi0EEviiiPT_S1_S1_ii_param_1,
	.param .u32 _Z9cuda_gemmIiLi256ELi2ELi1ELi32ELi64ELi64ELi32ELi1ELi0EEviiiPT_S1_S1_ii_param_2,
	.param .u64 .ptr .align 1 _Z9cuda_gemmIiLi256ELi2ELi1ELi32ELi64ELi64ELi32ELi1ELi0EEviiiPT_S1_S1_ii_param_3,
	.param .u64 .ptr .align 1 _Z9cuda_gemmIiLi256ELi2ELi1ELi32ELi64ELi64ELi32ELi1ELi0EEviiiPT_S1_S1_ii_param_4,
	.param .u64 .ptr .align 1 _Z9cuda_gemmIiLi256ELi2ELi1ELi32ELi64ELi64ELi32ELi1ELi0EEviiiPT_S1_S1_ii_param_5,
	.param .u32 _Z9cuda_gemmIiLi256ELi2ELi1ELi32ELi64ELi64ELi32ELi1ELi0EEviiiPT_S1_S1_ii_param_6,
	.param .u32 _Z9cuda_gemmIiLi256ELi2ELi1ELi32ELi64ELi64ELi32ELi1ELi0EEviiiPT_S1_S1_ii_param_7
)
.maxntid 256
{
	.reg .pred 	%p<153>;
	.reg .b32 	%r<1152>;
	.reg .b64 	%rd<36>;
	// demoted variable
	.shared .align 128 .b8 _ZZ9cuda_gemmIiLi256ELi2ELi1ELi32ELi64ELi64ELi32ELi1ELi0EEviiiPT_S1_S1_iiE11kron_fac_sh[8320];
	// demoted variable
	.shared .align 128 .b8 _ZZ9cuda_gemmIiLi256ELi2ELi1ELi32ELi64ELi64ELi32ELi1ELi0EEviiiPT_S1_S1_iiE3Ash[128];
	// demoted variable
	.shared .align 128 .b8 _ZZ9cuda_gemmIiLi256ELi2ELi1ELi32ELi64ELi64ELi32ELi1ELi0EEviiiPT_S1_S1_iiE3Csh[64];
	ld.param.u64 	%rd8, [_Z9cuda_gemmIiLi256ELi2ELi1ELi32ELi64ELi64ELi32ELi1ELi0EEviiiPT_S1_S1_ii_param_3];
	ld.param.u64 	%rd9, [_Z9cuda_gemmIiLi256ELi2ELi1ELi32ELi64ELi64ELi32ELi1ELi0EEviiiPT_S1_S1_ii_param_5];
	ld.param.u32 	%r364, [_Z9cuda_gemmIiLi256ELi2ELi1ELi32ELi64ELi64ELi32ELi1ELi0EEviiiPT_S1_S1_ii_param_6];
	ld.param.u32 	%r365, [_Z9cuda_gemmIiLi256ELi2ELi1ELi32ELi64ELi64ELi32ELi1ELi0EEviiiPT_S1_S1_ii_param_7];
	cvta.to.global.u64 	%rd1, %rd8;
	cvta.to.global.u64 	%rd2, %rd9;
	mov.u32 	%r1, %tid.x;
	setp.lt.s32 	%p1, %r365, 16;
	shr.u32 	%r2, %r365, 4;
	selp.b32 	%r3, 1, %r2, %p1;
	div.s32 	%r4, 32, %r365;
	mul.lo.s32 	%r366, %r4, %r3;
	min.s32 	%r5, %r366, 256;
	div.u32 	%r7, %r1, %r5;
	mul.lo.s32 	%r367, %r7, %r5;
	sub.s32 	%r368, %r1, %r367;
	div.u32 	%r6, %r368, %r3;
	mov.u32 	%r8, %ntid.x;
	div.u32 	%r9, %r8, %r5;
	mov.u32 	%r974, %ctaid.y;
	mov.u32 	%r369, %nctaid.y;
	shl.b32 	%r370, %r369, 1;
	setp.ge.u32 	%p2, %r974, %r370;
	@%p2 bra 	$L__BB246_167;
	mov.u32 	%r372, %ctaid.x;
	shl.b32 	%r373, %r372, 5;
	and.b32  	%r374, %r1, 31;
	or.b32  	%r11, %r373, %r374;
	and.b32  	%r375, %r6, 15;
	rem.u32 	%r376, %r1, %r3;
	shl.b32 	%r12, %r376, 4;
	min.s32 	%r13, %r364, 32;
	min.u32 	%r377, %r365, 16;
	or.b32  	%r14, %r375, %r12;
	shl.b32 	%r378, %r3, 8;
	sub.s32 	%r15, 8223, %r378;
	add.s32 	%r16, %r1, %r8;
	max.u32 	%r379, %r16, 32;
	setp.lt.u32 	%p3, %r16, 32;
	selp.u32 	%r380, 1, 0, %p3;
	add.s32 	%r381, %r16, %r380;
	sub.s32 	%r382, %r379, %r381;
	div.u32 	%r383, %r382, %r8;
	add.s32 	%r17, %r383, %r380;
	max.u32 	%r384, %r16, 16;
	setp.lt.u32 	%p4, %r16, 16;
	selp.u32 	%r385, 1, 0, %p4;
	add.s32 	%r386, %r16, %r385;
	sub.s32 	%r387, %r384, %r386;
	div.u32 	%r388, %r387, %r8;
	add.s32 	%r18, %r388, %r385;
	add.s32 	%r389, %r18, 1;
	shl.b32 	%r19, %r8, 2;
	add.s32 	%r20, %r16, %r8;
	add.s32 	%r21, %r20, %r8;
	and.b32  	%r22, %r389, 3;
	setp.gt.u32 	%p5, %r365, %r375;
	selp.b32 	%r390, 0, %r377, %p5;
	sub.s32 	%r23, %r14, %r390;
	add.s32 	%r391, %r375, 1;
	setp.lt.u32 	%p6, %r391, %r377;
	selp.b32 	%r392, 0, %r377, %p6;
	sub.s32 	%r24, %r14, %r392;
	add.s32 	%r393, %r375, 2;
	setp.lt.u32 	%p7, %r393, %r377;
	selp.b32 	%r394, 0, %r377, %p7;
	sub.s32 	%r25, %r14, %r394;
	add.s32 	%r395, %r375, 3;
	setp.lt.u32 	%p8, %r395, %r377;
	selp.b32 	%r396, 0, %r377, %p8;
	sub.s32 	%r26, %r14, %r396;
	add.s32 	%r397, %r375, 4;
	setp.lt.u32 	%p9, %r397, %r377;
	selp.b32 	%r398, 0, %r377, %p9;
	sub.s32 	%r27, %r14, %r398;
	add.s32 	%r399, %r375, 5;
	setp.lt.u32 	%p10, %r399, %r377;
	selp.b32 	%r400, 0, %r377, %p10;
	sub.s32 	%r28, %r14, %r400;
	add.s32 	%r401, %r375, 6;
	setp.lt.u32 	%p11, %r401, %r377;
	selp.b32 	%r402, 0, %r377, %p11;
	sub.s32 	%r29, %r14, %r402;
	add.s32 	%r403, %r375, 7;
	setp.lt.u32 	%p12, %r403, %r377;
	selp.b32 	%r404, 0, %r377, %p12;
	sub.s32 	%r30, %r14, %r404;
	add.s32 	%r405, %r375, 8;
	setp.lt.u32 	%p13, %r405, %r377;
	selp.b32 	%r406, 0, %r377, %p13;
	sub.s32 	%r31, %r14, %r406;
	add.s32 	%r407, %r375, 9;
	setp.lt.u32 	%p14, %r407, %r377;
	selp.b32 	%r408, 0, %r377, %p14;
	sub.s32 	%r32, %r14, %r408;
	add.s32 	%r409, %r375, 10;
	setp.lt.u32 	%p15, %r409, %r377;
	selp.b32 	%r410, 0, %r377, %p15;
	sub.s32 	%r33, %r14, %r410;
	add.s32 	%r411, %r375, 11;
	setp.lt.u32 	%p16, %r411, %r377;
	selp.b32 	%r412, 0, %r377, %p16;
	sub.s32 	%r34, %r14, %r412;
	add.s32 	%r413, %r375, 12;
	setp.lt.u32 	%p17, %r413, %r377;
	selp.b32 	%r414, 0, %r377, %p17;
	sub.s32 	%r35, %r14, %r414;
	add.s32 	%r415, %r375, 13;
	setp.lt.u32 	%p18, %r415, %r377;
	selp.b32 	%r416, 0, %r377, %p18;
	sub.s32 	%r36, %r14, %r416;
	add.s32 	%r417, %r375, 14;
	setp.lt.u32 	%p19, %r417, %r377;
	selp.b32 	%r418, 0, %r377, %p19;
	sub.s32 	%r37, %r14, %r418;
	add.s32 	%r419, %r375, 15;
	setp.lt.u32 	%p20, %r419, %r377;
	selp.b32 	%r420, 0, %r377, %p20;
	sub.s32 	%r38, %r14, %r420;
	cvt.u64.u32 	%rd11, %r19;
$L__BB246_2:
	setp.gt.u32 	%p21, %r1, 31;
	@%p21 bra 	$L__BB246_10;
	and.b32  	%r421, %r17, 3;
	setp.eq.s32 	%p22, %r421, 3;
	shl.b32 	%r56, %r974, 5;
	mov.u32 	%r975, %r1;
	@%p22 bra 	$L__BB246_7;
	and.b32  	%r422, %r17, 3;
	setp.eq.s32 	%p23, %r422, 0;
	add.s32 	%r423, %r56, %r1;
	mul.wide.s32 	%rd10, %r423, 4;
	add.s64 	%rd3, %rd1, %rd10;
	ld.global.u32 	%r424, [%rd3];
	shl.b32 	%r425, %r1, 2;
	mov.u32 	%r426, _ZZ9cuda_gemmIiLi256ELi2ELi1ELi32ELi64ELi64ELi32ELi1ELi0EEviiiPT_S1_S1_iiE3Ash;
	add.s32 	%r427, %r426, %r425;
	st.shared.u32 	[%r427], %r424;
	mov.u32 	%r975, %r16;
	@%p23 bra 	$L__BB246_7;
	and.b32  	%r428, %r17, 3;
	setp.eq.s32 	%p24, %r428, 1;
	add.s64 	%rd4, %rd3, %rd11;
	ld.global.u32 	%r429, [%rd4];
	shl.b32 	%r430, %r1, 2;
	mov.u32 	%r431, _ZZ9cuda_gemmIiLi256ELi2ELi1ELi32ELi64ELi64ELi32ELi1ELi0EEviiiPT_S1_S1_iiE3Ash;
	add.s32 	%r432, %r431, %r430;
	add.s32 	%r433, %r432, %r19;
	st.shared.u32 	[%r433], %r429;
	mov.u32 	%r975, %r20;
	@%p24 bra 	$L__BB246_7;
	add.s64 	%rd13, %rd4, %rd11;
	ld.global.u32 	%r434, [%rd13];
	shl.b32 	%r435, %r1, 2;
	mov.u32 	%r436, _ZZ9cuda_gemmIiLi256ELi2ELi1ELi32ELi64ELi64ELi32ELi1ELi0EEviiiPT_S1_S1_iiE3Ash;
	add.s32 	%r437, %r436, %r435;
	add.s32 	%r438, %r437, %r19;
	add.s32 	%r439, %r438, %r19;
	st.shared.u32 	[%r439], %r434;
	mov.u32 	%r975, %r21;
$L__BB246_7:
	setp.lt.u32 	%p25, %r17, 3;
	@%p25 bra 	$L__BB246_10;
	shl.b32 	%r440, %r975, 2;
	mov.u32 	%r441, _ZZ9cuda_gemmIiLi256ELi2ELi1ELi32ELi64ELi64ELi32ELi1ELi0EEviiiPT_S1_S1_iiE3Ash;
	add.s32 	%r978, %r441, %r440;
	add.s32 	%r977, %r975, %r56;
$L__BB246_9:
	mul.wide.s32 	%rd14, %r977, 4;
	mov.u32 	%r442, %ntid.x;
	mul.wide.u32 	%rd15, %r442, 4;
	add.s64 	%rd16, %rd1, %rd14;
	add.s64 	%rd17, %rd16, %rd15;
	mul.wide.u32 	%rd18, %r442, 8;
	add.s64 	%rd19, %rd16, %rd18;
	mul.wide.u32 	%rd20, %r442, 12;
	add.s64 	%rd21, %rd16, %rd20;
	ld.global.u32 	%r443, [%rd16];
	st.shared.u32 	[%r978], %r443;
	ld.global.u32 	%r444, [%rd17];
	add.s32 	%r445, %r978, %r19;
	st.shared.u32 	[%r445], %r444;
	ld.global.u32 	%r446, [%rd19];
	shl.b32 	%r447, %r442, 3;
	add.s32 	%r448, %r978, %r447;
	st.shared.u32 	[%r448], %r446;
	ld.global.u32 	%r449, [%rd21];
	mad.lo.s32 	%r450, %r442, 12, %r978;
	st.shared.u32 	[%r450], %r449;
	add.s32 	%r975, %r975, %r19;
	shl.b32 	%r451, %r442, 4;
	add.s32 	%r978, %r978, %r451;
	add.s32 	%r977, %r977, %r19;
	setp.lt.u32 	%p26, %r975, 32;
	@%p26 bra 	$L__BB246_9;
$L__BB246_10:
	setp.gt.u32 	%p27, %r1, 15;
	@%p27 bra 	$L__BB246_17;
	setp.eq.s32 	%p28, %r22, 0;
	mov.u32 	%r976, %r1;
	@%p28 bra 	$L__BB246_15;
	setp.eq.s32 	%p29, %r22, 1;
	shl.b32 	%r452, %r1, 2;
	mov.u32 	%r453, _ZZ9cuda_gemmIiLi256ELi2ELi1ELi32ELi64ELi64ELi32ELi1ELi0EEviiiPT_S1_S1_iiE3Csh;
	add.s32 	%r454, %r453, %r452;
	mov.b32 	%r455, 0;
	st.shared.u32 	[%r454], %r455;
	mov.u32 	%r976, %r16;
	@%p29 bra 	$L__BB246_15;
	setp.eq.s32 	%p30, %r22, 2;
	shl.b32 	%r456, %r1, 2;
	mov.u32 	%r457, _ZZ9cuda_gemmIiLi256ELi2ELi1ELi32ELi64ELi64ELi32ELi1ELi0EEviiiPT_S1_S1_iiE3Csh;
	add.s32 	%r458, %r457, %r456;
	add.s32 	%r459, %r458, %r19;
	mov.b32 	%r460, 0;
	st.shared.u32 	[%r459], %r460;
	mov.u32 	%r976, %r20;
	@%p30 bra 	$L__BB246_15;
	shl.b32 	%r461, %r1, 2;
	mov.u32 	%r462, _ZZ9cuda_gemmIiLi256ELi2ELi1ELi32ELi64ELi64ELi32ELi1ELi0EEviiiPT_S1_S1_iiE3Csh;
	add.s32 	%r463, %r462, %r461;
	add.s32 	%r464, %r463, %r19;
	add.s32 	%r465, %r464, %r19;
	mov.b32 	%r466, 0;
	st.shared.u32 	[%r465], %r466;
	mov.u32 	%r976, %r21;
$L__BB246_15:
	setp.lt.u32 	%p31, %r18, 3;
	@%p31 bra 	$L__BB246_17;
$L__BB246_16:
	shl.b32 	%r467, %r976, 2;
	mov.u32 	%r468, _ZZ9cuda_gemmIiLi256ELi2ELi1ELi32ELi64ELi64ELi32ELi1ELi0EEviiiPT_S1_S1_iiE3Csh;
	add.s32 	%r469, %r468, %r467;
	mov.b32 	%r470, 0;
	st.shared.u32 	[%r469], %r470;
	add.s32 	%r471, %r469, %r19;
	st.shared.u32 	[%r471], %r470;
	add.s32 	%r472, %r471, %r19;
	st.shared.u32 	[%r472], %r470;
	add.s32 	%r473, %r472, %r19;
	st.shared.u32 	[%r473], %r470;
	add.s32 	%r976, %r19, %r976;
	setp.lt.u32 	%p32, %r976, 16;
	@%p32 bra 	$L__BB246_16;
$L__BB246_17:
	and.b32  	%r69, %r1, 31;
	shr.u32 	%r981, %r1, 5;
	setp.ge.s32 	%p33, %r981, %r365;
	@%p33 bra 	$L__BB246_19;
$L__BB246_18:
	ld.param.u64 	%rd35, [_Z9cuda_gemmIiLi256ELi2ELi1ELi32ELi64ELi64ELi32ELi1ELi0EEviiiPT_S1_S1_ii_param_4];
	mad.lo.s32 	%r475, %r981, %r364, %r11;
	cvta.to.global.u64 	%rd22, %rd35;
	mul.wide.s32 	%rd23, %r475, 4;
	add.s64 	%rd24, %rd22, %rd23;
	ld.global.u32 	%r476, [%rd24];
	mov.u32 	%r477, _ZZ9cuda_gemmIiLi256ELi2ELi1ELi32ELi64ELi64ELi32ELi1ELi0EEviiiPT_S1_S1_iiE11kron_fac_sh;
	mad.lo.s32 	%r478, %r69, 260, %r477;
	shl.b32 	%r479, %r981, 2;
	add.s32 	%r480, %r478, %r479;
	st.shared.u32 	[%r480], %r476;
	mov.u32 	%r481, %ntid.x;
	shr.u32 	%r482, %r481, 5;
	add.s32 	%r981, %r981, %r482;
	setp.lt.s32 	%p34, %r981, %r365;
	@%p34 bra 	$L__BB246_18;
$L__BB246_19:
	setp.lt.s32 	%p35, %r4, 1;
	bar.sync 	0;
	@%p35 bra 	$L__BB246_159;
	add.s32 	%r483, %r6, 3;
	and.b32  	%r73, %r483, 15;
	add.s32 	%r484, %r6, 2;
	and.b32  	%r74, %r484, 15;
	setp.ne.s32 	%p36, %r3, 1;
	@%p36 bra 	$L__BB246_89;
	mov.b32 	%r998, 0;
$L__BB246_22:
	setp.lt.s32 	%p111, %r365, 1;
	add.s32 	%r92, %r998, %r6;
	mul.lo.s32 	%r93, %r92, %r365;
	add.s32 	%r94, %r93, %r12;
	@%p111 bra 	$L__BB246_24;
	add.s32 	%r780, %r14, %r93;
	shl.b32 	%r781, %r780, 2;
	mov.u32 	%r782, _ZZ9cuda_gemmIiLi256ELi2ELi1ELi32ELi64ELi64ELi32ELi1ELi0EEviiiPT_S1_S1_iiE3Ash;
	add.s32 	%r783, %r782, %r781;
	ld.shared.u32 	%r1149, [%r783];
$L__BB246_24:
	setp.lt.s32 	%p112, %r365, 2;
	@%p112 bra 	$L__BB246_26;
	add.s32 	%r784, %r6, 1;
	and.b32  	%r785, %r784, 15;
	add.s32 	%r786, %r94, %r785;
	shl.b32 	%r787, %r786, 2;
	mov.u32 	%r788, _ZZ9cuda_gemmIiLi256ELi2ELi1ELi32ELi64ELi64ELi32ELi1ELi0EEviiiPT_S1_S1_iiE3Ash;
	add.s32 	%r789, %r788, %r787;
	ld.shared.u32 	%r1148, [%r789];
$L__BB246_26:
	setp.lt.s32 	%p113, %r365, 3;
	@%p113 bra 	$L__BB246_28;
	add.s32 	%r790, %r94, %r74;
	shl.b32 	%r791, %r790, 2;
	mov.u32 	%r792, _ZZ9cuda_gemmIiLi256ELi2ELi1ELi32ELi64ELi64ELi32ELi1ELi0EEviiiPT_S1_S1_iiE3Ash;
	add.s32 	%r793, %r792, %r791;
	ld.shared.u32 	%r1147, [%r793];
$L__BB246_28:
	setp.lt.s32 	%p114, %r365, 4;
	@%p114 bra 	$L__BB246_30;
	add.s32 	%r794, %r94, %r73;
	shl.b32 	%r795, %r794, 2;
	mov.u32 	%r796, _ZZ9cuda_gemmIiLi256ELi2ELi1ELi32ELi64ELi64ELi32ELi1ELi0EEviiiPT_S1_S1_iiE3Ash;
	add.s32 	%r797, %r796, %r795;
	ld.shared.u32 	%r1146, [%r797];
$L__BB246_30:
	setp.lt.s32 	%p115, %r365, 5;
	@%p115 bra 	$L__BB246_32;
	add.s32 	%r798, %r6, 4;
	and.b32  	%r799, %r798, 15;
	add.s32 	%r800, %r94, %r799;
	shl.b32 	%r801, %r800, 2;
	mov.u32 	%r802, _ZZ9cuda_gemmIiLi256ELi2ELi1ELi32ELi64ELi64ELi32ELi1ELi0EEviiiPT_S1_S1_iiE3Ash;
	add.s32 	%r803, %r802, %r801;
	ld.shared.u32 	%r1145, [%r803];
$L__BB246_32:
	setp.lt.s32 	%p116, %r365, 6;
	@%p116 bra 	$L__BB246_34;
	add.s32 	%r804, %r6, 5;
	and.b32  	%r805, %r804, 15;
	add.s32 	%r806, %r94, %r805;
	shl.b32 	%r807, %r806, 2;
	mov.u32 	%r808, _ZZ9cuda_gemmIiLi256ELi2ELi1ELi32ELi64ELi64ELi32ELi1ELi0EEviiiPT_S1_S1_iiE3Ash;
	add.s32 	%r809, %r808, %r807;
	ld.shared.u32 	%r1144, [%r809];
$L__BB246_34:
	setp.lt.s32 	%p117, %r365, 7;
	@%p117 bra 	$L__BB246_36;
	add.s32 	%r810, %r6, 6;
	and.b32  	%r811, %r810, 15;
	add.s32 	%r812, %r94, %r811;
	shl.b32 	%r813, %r812, 2;
	mov.u32 	%r814, _ZZ9cuda_gemmIiLi256ELi2ELi1ELi32ELi64ELi64ELi32ELi1ELi0EEviiiPT_S1_S1_iiE3Ash;
	add.s32 	%r815, %r814, %r813;
	ld.shared.u32 	%r1143, [%r815];
$L__BB246_36:
	setp.lt.s32 	%p118, %r365, 8;
	@%p118 bra 	$L__BB246_38;
	add.s32 	%r816, %r6, 7;
	and.b32  	%r817, %r816, 15;
	add.s32 	%r818, %r94, %r817;
	shl.b32 	%r819, %r818, 2;
	mov.u32 	%r820, _ZZ9cuda_gemmIiLi256ELi2ELi1ELi32ELi64ELi64ELi32ELi1ELi0EEviiiPT_S1_S1_iiE3Ash;
	add.s32 	%r821, %r820, %r819;
	ld.shared.u32 	%r1142, [%r821];
$L__BB246_38:
	setp.lt.s32 	%p119, %r365, 9;
	@%p119 bra 	$L__BB246_40;
	and.b32  	%r822, %r6, 15;
	xor.b32  	%r823, %r822, 8;
	add.s32 	%r824, %r94, %r823;
	shl.b32 	%r825, %r824, 2;
	mov.u32 	%r826, _ZZ9cuda_gemmIiLi256ELi2ELi1ELi32ELi64ELi64ELi32ELi1ELi0EEviiiPT_S1_S1_iiE3Ash;
	add.s32 	%r827, %r826, %r825;
	ld.shared.u32 	%r1141, [%r827];
$L__BB246_40:
	setp.lt.s32 	%p120, %r365, 10;
	@%p120 bra 	$L__BB246_42;
	add.s32 	%r828, %r6, 9;
	and.b32  	%r829, %r828, 15;
	add.s32 	%r830, %r94, %r829;
	shl.b32 	%r831, %r830, 2;
	mov.u32 	%r832, _ZZ9cuda_gemmIiLi256ELi2ELi1ELi32ELi64ELi64ELi32ELi1ELi0EEviiiPT_S1_S1_iiE3Ash;
	add.s32 	%r833, %r832, %r831;
	ld.shared.u32 	%r1140, [%r833];
$L__BB246_42:
	setp.lt.s32 	%p121, %r365, 11;
	@%p121 bra 	$L__BB246_44;
	add.s32 	%r834, %r6, 10;
	and.b32  	%r835, %r834, 15;
	add.s32 	%r836, %r94, %r835;
	shl.b32 	%r837, %r836, 2;
	mov.u32 	%r838, _ZZ9cuda_gemmIiLi256ELi2ELi1ELi32ELi64ELi64ELi32ELi1ELi0EEviiiPT_S1_S1_iiE3Ash;
	add.s32 	%r839, %r838, %r837;
	ld.shared.u32 	%r1139, [%r839];
$L__BB246_44:
	setp.lt.s32 	%p122, %r365, 12;
	@%p122 bra 	$L__BB246_46;
	add.s32 	%r840, %r6, 11;
	and.b32  	%r841, %r840, 15;
	add.s32 	%r842, %r94, %r841;
	shl.b32 	%r843, %r842, 2;
	mov.u32 	%r844, _ZZ9cuda_gemmIiLi256ELi2ELi1ELi32ELi64ELi64ELi32ELi1ELi0EEviiiPT_S1_S1_iiE3Ash;
	add.s32 	%r845, %r844, %r843;
	ld.shared.u32 	%r1138, [%r845];
$L__BB246_46:
	setp.lt.s32 	%p123, %r365, 13;
	@%p123 bra 	$L__BB246_48;
	add.s32 	%r846, %r6, 12;
	and.b32  	%r847, %r846, 15;
	add.s32 	%r848, %r94, %r847;
	shl.b32 	%r849, %r848, 2;
	mov.u32 	%r850, _ZZ9cuda_gemmIiLi256ELi2ELi1ELi32ELi64ELi64ELi32ELi1ELi0EEviiiPT_S1_S1_iiE3Ash;
	add.s32 	%r851, %r850, %r849;
	ld.shared.u32 	%r1137, [%r851];
$L__BB246_48:
	setp.lt.s32 	%p124, %r365, 14;
	@%p124 bra 	$L__BB246_50;
	add.s32 	%r852, %r6, 13;
	and.b32  	%r853, %r852, 15;
	add.s32 	%r854, %r94, %r853;
	shl.b32 	%r855, %r854, 2;
	mov.u32 	%r856, _ZZ9cuda_gemmIiLi256ELi2ELi1ELi32ELi64ELi64ELi32ELi1ELi0EEviiiPT_S1_S1_iiE3Ash;
	add.s32 	%r857, %r856, %r855;
	ld.shared.u32 	%r1136, [%r857];
$L__BB246_50:
	setp.lt.s32 	%p125, %r365, 15;
	@%p125 bra 	$L__BB246_52;
	add.s32 	%r858, %r6, 14;
	and.b32  	%r859, %r858, 15;
	add.s32 	%r860, %r94, %r859;
	shl.b32 	%r861, %r860, 2;
	mov.u32 	%r862, _ZZ9cuda_gemmIiLi256ELi2ELi1ELi32ELi64ELi64ELi32ELi1ELi0EEviiiPT_S1_S1_iiE3Ash;
	add.s32 	%r863, %r862, %r861;
	ld.shared.u32 	%r1135, [%r863];
$L__BB246_52:
	setp.lt.s32 	%p126, %r365, 16;
	@%p126 bra 	$L__BB246_54;
	add.s32 	%r864, %r6, -1;
	and.b32  	%r865, %r864, 15;
	add.s32 	%r866, %r94, %r865;
	shl.b32 	%r867, %r866, 2;
	mov.u32 	%r868, _ZZ9cuda_gemmIiLi256ELi2ELi1ELi32ELi64ELi64ELi32ELi1ELi0EEviiiPT_S1_S1_iiE3Ash;
	add.s32 	%r869, %r868, %r867;
	ld.shared.u32 	%r1134, [%r869];
$L__BB246_54:
	setp.ge.s32 	%p127, %r7, %r13;
	mov.u32 	%r1015, %r7;
	@%p127 bra 	$L__BB246_55;
	bra.uni 	$L__BB246_56;
$L__BB246_55:
	add.s32 	%r998, %r998, %r5;
	setp.lt.s32 	%p145, %r998, %r4;
	@%p145 bra 	$L__BB246_22;
	bra.uni 	$L__BB246_159;
$L__BB246_56:
	mov.u32 	%r871, _ZZ9cuda_gemmIiLi256ELi2ELi1ELi32ELi64ELi64ELi32ELi1ELi0EEviiiPT_S1_S1_iiE11kron_fac_sh;
	mad.lo.s32 	%r129, %r1015, 260, %r871;
	mov.b32 	%r1017, 0;
	@%p111 bra 	$L__BB246_58;
	shl.b32 	%r872, %r23, 2;
	add.s32 	%r873, %r129, %r872;
	ld.shared.u32 	%r874, [%r873];
	mul.lo.s32 	%r1017, %r874, %r1149;
$L__BB246_58:
	@%p112 bra 	$L__BB246_60;
	shl.b32 	%r875, %r24, 2;
	add.s32 	%r876, %r129, %r875;
	ld.shared.u32 	%r877, [%r876+4];
	mad.lo.s32 	%r1017, %r877, %r1148, %r1017;
$L__BB246_60:
	@%p113 bra 	$L__BB246_62;
	shl.b32 	%r878, %r25, 2;
	add.s32 	%r879, %r129, %r878;
	ld.shared.u32 	%r880, [%r879+8];
	mad.lo.s32 	%r1017, %r880, %r1147, %r1017;
$L__BB246_62:
	@%p114 bra 	$L__BB246_64;
	shl.b32 	%r881, %r26, 2;
	add.s32 	%r882, %r129, %r881;
	ld.shared.u32 	%r883, [%r882+12];
	mad.lo.s32 	%r1017, %r883, %r1146, %r1017;
$L__BB246_64:
	@%p115 bra 	$L__BB246_66;
	shl.b32 	%r884, %r27, 2;
	add.s32 	%r885, %r129, %r884;
	ld.shared.u32 	%r886, [%r885+16];
	mad.lo.s32 	%r1017, %r886, %r1145, %r1017;
$L__BB246_66:
	setp.lt.s32 	%p133, %r365, 6;
	@%p133 bra 	$L__BB246_68;
	shl.b32 	%r887, %r28, 2;
	add.s32 	%r888, %r129, %r887;
	ld.shared.u32 	%r889, [%r888+20];
	mad.lo.s32 	%r1017, %r889, %r1144, %r1017;
$L__BB246_68:
	setp.lt.s32 	%p134, %r365, 7;
	@%p134 bra 	$L__BB246_70;
	shl.b32 	%r890, %r29, 2;
	add.s32 	%r891, %r129, %r890;
	ld.shared.u32 	%r892, [%r891+24];
	mad.lo.s32 	%r1017, %r892, %r1143, %r1017;
$L__BB246_70:
	setp.lt.s32 	%p135, %r365, 8;
	@%p135 bra 	$L__BB246_72;
	shl.b32 	%r893, %r30, 2;
	add.s32 	%r894, %r129, %r893;
	ld.shared.u32 	%r895, [%r894+28];
	mad.lo.s32 	%r1017, %r895, %r1142, %r1017;
$L__BB246_72:
	setp.lt.s32 	%p136, %r365, 9;
	@%p136 bra 	$L__BB246_74;
	shl.b32 	%r896, %r31, 2;
	add.s32 	%r897, %r129, %r896;
	ld.shared.u32 	%r898, [%r897+32];
	mad.lo.s32 	%r1017, %r898, %r1141, %r1017;
$L__BB246_74:
	setp.lt.s32 	%p137, %r365, 10;
	@%p137 bra 	$L__BB246_76;
	shl.b32 	%r899, %r32, 2;
	add.s32 	%r900, %r129, %r899;
	ld.shared.u32 	%r901, [%r900+36];
	mad.lo.s32 	%r1017, %r901, %r1140, %r1017;
$L__BB246_76:
	setp.lt.s32 	%p138, %r365, 11;
	@%p138 bra 	$L__BB246_78;
	shl.b32 	%r902, %r33, 2;
	add.s32 	%r903, %r129, %r902;
	ld.shared.u32 	%r904, [%r903+40];
	mad.lo.s32 	%r1017, %r904, %r1139, %r1017;
$L__BB246_78:
	setp.lt.s32 	%p139, %r365, 12;
	@%p139 bra 	$L__BB246_80;
	shl.b32 	%r905, %r34, 2;
	add.s32 	%r906, %r129, %r905;
	ld.shared.u32 	%r907, [%r906+44];
	mad.lo.s32 	%r1017, %r907, %r1138, %r1017;
$L__BB246_80:
	setp.lt.s32 	%p140, %r365, 13;
	@%p140 bra 	$L__BB246_82;
	shl.b32 	%r908, %r35, 2;
	add.s32 	%r909, %r129, %r908;
	ld.shared.u32 	%r910, [%r909+48];
	mad.lo.s32 	%r1017, %r910, %r1137, %r1017;
$L__BB246_82:
	setp.lt.s32 	%p141, %r365, 14;
	@%p141 bra 	$L__BB246_84;
	shl.b32 	%r911, %r36, 2;
	add.s32 	%r912, %r129, %r911;
	ld.shared.u32 	%r913, [%r912+52];
	mad.lo.s32 	%r1017, %r913, %r1136, %r1017;
$L__BB246_84:
	setp.lt.s32 	%p142, %r365, 15;
	@%p142 bra 	$L__BB246_86;
	shl.b32 	%r914, %r37, 2;
	add.s32 	%r915, %r129, %r914;
	ld.shared.u32 	%r916, [%r915+56];
	mad.lo.s32 	%r1017, %r916, %r1135, %r1017;
$L__BB246_86:
	setp.lt.s32 	%p143, %r365, 16;
	@%p143 bra 	$L__BB246_88;
	shl.b32 	%r917, %r38, 2;
	add.s32 	%r918, %r129, %r917;
	ld.shared.u32 	%r919, [%r918+60];
	mad.lo.s32 	%r1017, %r919, %r1134, %r1017;
$L__BB246_88:
	mad.lo.s32 	%r920, %r1015, %r4, %r92;
	shl.b32 	%r921, %r920, 2;
	mov.u32 	%r922, _ZZ9cuda_gemmIiLi256ELi2ELi1ELi32ELi64ELi64ELi32ELi1ELi0EEviiiPT_S1_S1_iiE3Csh;
	add.s32 	%r923, %r922, %r921;
	ld.shared.u32 	%r924, [%r923];
	add.s32 	%r925, %r924, %r1017;
	st.shared.u32 	[%r923], %r925;
	add.s32 	%r1015, %r1015, %r9;
	setp.lt.s32 	%p144, %r1015, %r13;
	@%p144 bra 	$L__BB246_56;
	bra.uni 	$L__BB246_55;
$L__BB246_89:
	setp.gt.u32 	%p37, %r365, 31;
	@%p37 bra 	$L__BB246_168;
	mov.b32 	%r1100, 0;
$L__BB246_91:
	setp.eq.s32 	%p38, %r365, 0;
	add.s32 	%r272, %r1100, %r6;
	mul.lo.s32 	%r273, %r272, %r365;
	add.s32 	%r274, %r273, %r12;
	@%p38 bra 	$L__BB246_93;
	add.s32 	%r486, %r14, %r273;
	shl.b32 	%r487, %r486, 2;
	mov.u32 	%r488, _ZZ9cuda_gemmIiLi256ELi2ELi1ELi32ELi64ELi64ELi32ELi1ELi0EEviiiPT_S1_S1_iiE3Ash;
	add.s32 	%r489, %r488, %r487;
	ld.shared.u32 	%r1149, [%r489];
$L__BB246_93:
	setp.lt.s32 	%p39, %r365, 2;
	@%p39 bra 	$L__BB246_95;
	add.s32 	%r490, %r6, 1;
	and.b32  	%r491, %r490, 15;
	add.s32 	%r492, %r274, %r491;
	shl.b32 	%r493, %r492, 2;
	mov.u32 	%r494, _ZZ9cuda_gemmIiLi256ELi2ELi1ELi32ELi64ELi64ELi32ELi1ELi0EEviiiPT_S1_S1_iiE3Ash;
	add.s32 	%r495, %r494, %r493;
	ld.shared.u32 	%r1148, [%r495];
$L__BB246_95:
	setp.lt.s32 	%p40, %r365, 3;
	@%p40 bra 	$L__BB246_97;
	add.s32 	%r496, %r274, %r74;
	shl.b32 	%r497, %r496, 2;
	mov.u32 	%r498, _ZZ9cuda_gemmIiLi256ELi2ELi1ELi32ELi64ELi64ELi32ELi1ELi0EEviiiPT_S1_S1_iiE3Ash;
	add.s32 	%r499, %r498, %r497;
	ld.shared.u32 	%r1147, [%r499];
$L__BB246_97:
	setp.lt.s32 	%p41, %r365, 4;
	@%p41 bra 	$L__BB246_99;
	add.s32 	%r500, %r274, %r73;
	shl.b32 	%r501, %r500, 2;
	mov.u32 	%r502, _ZZ9cuda_gemmIiLi256ELi2ELi1ELi32ELi64ELi64ELi32ELi1ELi0EEviiiPT_S1_S1_iiE3Ash;
	add.s32 	%r503, %r502, %r501;
	ld.shared.u32 	%r1146, [%r503];
$L__BB246_99:
	setp.lt.s32 	%p42, %r365, 5;
	@%p42 bra 	$L__BB246_101;
	add.s32 	%r504, %r6, 4;
	and.b32  	%r505, %r504, 15;
	add.s32 	%r506, %r274, %r505;
	shl.b32 	%r507, %r506, 2;
	mov.u32 	%r508, _ZZ9cuda_gemmIiLi256ELi2ELi1ELi32ELi64ELi64ELi32ELi1ELi0EEviiiPT_S1_S1_iiE3Ash;
	add.s32 	%r509, %r508, %r507;
	ld.shared.u32 	%r1145, [%r509];
$L__BB246_101:
	setp.lt.s32 	%p43, %r365, 6;
	@%p43 bra 	$L__BB246_103;
	add.s32 	%r510, %r6, 5;
	and.b32  	%r511, %r510, 15;
	add.s32 	%r512, %r274, %r511;
	shl.b32 	%r513, %r512, 2;
	mov.u32 	%r514, _ZZ9cuda_gemmIiLi256ELi2ELi1ELi32ELi64ELi64ELi32ELi1ELi0EEviiiPT_S1_S1_iiE3Ash;
	add.s32 	%r515, %r514, %r513;
	ld.shared.u32 	%r1144, [%r515];
$L__BB246_103:
	setp.lt.s32 	%p44, %r365, 7;
	@%p44 bra 	$L__BB246_105;
	add.s32 	%r516, %r6, 6;
	and.b32  	%r517, %r516, 15;
	add.s32 	%r518, %r274, %r517;
	shl.b32 	%r519, %r518, 2;
	mov.u32 	%r520, _ZZ9cuda_gemmIiLi256ELi2ELi1ELi32ELi64ELi64ELi32ELi1ELi0EEviiiPT_S1_S1_iiE3Ash;
	add.s32 	%r521, %r520, %r519;
	ld.shared.u32 	%r1143, [%r521];
$L__BB246_105:
	setp.lt.s32 	%p45, %r365, 8;
	@%p45 bra 	$L__BB246_107;
	add.s32 	%r522, %r6, 7;
	and.b32  	%r523, %r522, 15;
	add.s32 	%r524, %r274, %r523;
	shl.b32 	%r525, %r524, 2;
	mov.u32 	%r526, _ZZ9cuda_gemmIiLi256ELi2ELi1ELi32ELi64ELi64ELi32ELi1ELi0EEviiiPT_S1_S1_iiE3Ash;
	add.s32 	%r527, %r526, %r525;
	ld.shared.u32 	%r1142, [%r527];
$L__BB246_107:
	setp.lt.s32 	%p46, %r365, 9;
	@%p46 bra 	$L__BB246_109;
	and.b32  	%r528, %r6, 15;
	xor.b32  	%r529, %r528, 8;
	add.s32 	%r530, %r274, %r529;
	shl.b32 	%r531, %r530, 2;
	mov.u32 	%r532, _ZZ9cuda_gemmIiLi256ELi2ELi1ELi32ELi64ELi64ELi32ELi1ELi0EEviiiPT_S1_S1_iiE3Ash;
	add.s32 	%r533, %r532, %r531;
	ld.shared.u32 	%r1141, [%r533];
$L__BB246_109:
	setp.lt.s32 	%p47, %r365, 10;
	@%p47 bra 	$L__BB246_111;
	add.s32 	%r534, %r6, 9;
	and.b32  	%r535, %r534, 15;
	add.s32 	%r536, %r274, %r535;
	shl.b32 	%r537, %r536, 2;
	mov.u32 	%r538, _ZZ9cuda_gemmIiLi256ELi2ELi1ELi32ELi64ELi64ELi32ELi1ELi0EEviiiPT_S1_S1_iiE3Ash;
	add.s32 	%r539, %r538, %r537;
	ld.shared.u32 	%r1140, [%r539];
$L__BB246_111:
	setp.lt.s32 	%p48, %r365, 11;
	@%p48 bra 	$L__BB246_113;
	add.s32 	%r540, %r6, 10;
	and.b32  	%r541, %r540, 15;
	add.s32 	%r542, %r274, %r541;
	shl.b32 	%r543, %r542, 2;
	mov.u32 	%r544, _ZZ9cuda_gemmIiLi256ELi2ELi1ELi32ELi64ELi64ELi32ELi1ELi0EEviiiPT_S1_S1_iiE3Ash;
	add.s32 	%r545, %r544, %r543;
	ld.shared.u32 	%r1139, [%r545];
$L__BB246_113:
	setp.lt.s32 	%p49, %r365, 12;
	@%p49 bra 	$L__BB246_115;
	add.s32 	%r546, %r6, 11;
	and.b32  	%r547, %r546, 15;
	add.s32 	%r548, %r274, %r547;
	shl.b32 	%r549, %r548, 2;
	mov.u32 	%r550, _ZZ9cuda_gemmIiLi256ELi2ELi1ELi32ELi64ELi64ELi32ELi1ELi0EEviiiPT_S1_S1_iiE3Ash;
	add.s32 	%r551, %r550, %r549;
	ld.shared.u32 	%r1138, [%r551];
$L__BB246_115:
	setp.lt.s32 	%p50, %r365, 13;
	@%p50 bra 	$L__BB246_117;
	add.s32 	%r552, %r6, 12;
	and.b32  	%r553, %r552, 15;
	add.s32 	%r554, %r274, %r553;
	shl.b32 	%r555, %r554, 2;
	mov.u32 	%r556, _ZZ9cuda_gemmIiLi256ELi2ELi1ELi32ELi64ELi64ELi32ELi1ELi0EEviiiPT_S1_S1_iiE3Ash;
	add.s32 	%r557, %r556, %r555;
	ld.shared.u32 	%r1137, [%r557];
$L__BB246_117:
	setp.lt.s32 	%p51, %r365, 14;
	@%p51 bra 	$L__BB246_119;
	add.s32 	%r558, %r6, 13;
	and.b32  	%r559, %r558, 15;
	add.s32 	%r560, %r274, %r559;
	shl.b32 	%r561, %r560, 2;
	mov.u32 	%r562, _ZZ9cuda_gemmIiLi256ELi2ELi1ELi32ELi64ELi64ELi32ELi1ELi0EEviiiPT_S1_S1_iiE3Ash;
	add.s32 	%r563, %r562, %r561;
	ld.shared.u32 	%r1136, [%r563];
$L__BB246_119:
	setp.lt.s32 	%p52, %r365, 15;
	@%p52 bra 	$L__BB246_121;
	add.s32 	%r564, %r6, 14;
	and.b32  	%r565, %r564, 15;
	add.s32 	%r566, %r274, %r565;
	shl.b32 	%r567, %r566, 2;
	mov.u32 	%r568, _ZZ9cuda_gemmIiLi256ELi2ELi1ELi32ELi64ELi64ELi32ELi1ELi0EEviiiPT_S1_S1_iiE3Ash;
	add.s32 	%r569, %r568, %r567;
	ld.shared.u32 	%r1135, [%r569];
$L__BB246_121:
	setp.lt.s32 	%p53, %r365, 16;
	@%p53 bra 	$L__BB246_123;
	add.s32 	%r570, %r6, -1;
	and.b32  	%r571, %r570, 15;
	add.s32 	%r572, %r274, %r571;
	shl.b32 	%r573, %r572, 2;
	mov.u32 	%r574, _ZZ9cuda_gemmIiLi256ELi2ELi1ELi32ELi64ELi64ELi32ELi1ELi0EEviiiPT_S1_S1_iiE3Ash;
	add.s32 	%r575, %r574, %r573;
	ld.shared.u32 	%r1134, [%r575];
$L__BB246_123:
	setp.ge.s32 	%p54, %r7, %r13;
	@%p54 bra 	$L__BB246_158;
	mov.u32 	%r1117, %r7;
$L__BB246_125:
	mov.u32 	%r577, _ZZ9cuda_gemmIiLi256ELi2ELi1ELi32ELi64ELi64ELi32ELi1ELi0EEviiiPT_S1_S1_iiE11kron_fac_sh;
	mad.lo.s32 	%r308, %r1117, 260, %r577;
	mov.b32 	%r1119, 0;
	@%p38 bra 	$L__BB246_127;
	shl.b32 	%r578, %r23, 2;
	add.s32 	%r579, %r308, %r578;
	ld.shared.u32 	%r580, [%r579];
	mul.lo.s32 	%r1119, %r580, %r1149;
$L__BB246_127:
	@%p39 bra 	$L__BB246_129;
	shl.b32 	%r581, %r24, 2;
	add.s32 	%r582, %r308, %r581;
	ld.shared.u32 	%r583, [%r582+4];
	mad.lo.s32 	%r1119, %r583, %r1148, %r1119;
$L__BB246_129:
	@%p40 bra 	$L__BB246_131;
	shl.b32 	%r584, %r25, 2;
	add.s32 	%r585, %r308, %r584;
	ld.shared.u32 	%r586, [%r585+8];
	mad.lo.s32 	%r1119, %r586, %r1147, %r1119;
$L__BB246_131:
	@%p41 bra 	$L__BB246_133;
	shl.b32 	%r587, %r26, 2;
	add.s32 	%r588, %r308, %r587;
	ld.shared.u32 	%r589, [%r588+12];
	mad.lo.s32 	%r1119, %r589, %r1146, %r1119;
$L__BB246_133:
	@%p42 bra 	$L__BB246_135;
	shl.b32 	%r590, %r27, 2;
	add.s32 	%r591, %r308, %r590;
	ld.shared.u32 	%r592, [%r591+16];
	mad.lo.s32 	%r1119, %r592, %r1145, %r1119;
$L__BB246_135:
	setp.lt.s32 	%p60, %r365, 6;
	@%p60 bra 	$L__BB246_137;
	shl.b32 	%r593, %r28, 2;
	add.s32 	%r594, %r308, %r593;
	ld.shared.u32 	%r595, [%r594+20];
	mad.lo.s32 	%r1119, %r595, %r1144, %r1119;
$L__BB246_137:
	setp.lt.s32 	%p61, %r365, 7;
	@%p61 bra 	$L__BB246_139;
	shl.b32 	%r596, %r29, 2;
	add.s32 	%r597, %r308, %r596;
	ld.shared.u32 	%r598, [%r597+24];
	mad.lo.s32 	%r1119, %r598, %r1143, %r1119;
$L__BB246_139:
	setp.lt.s32 	%p62, %r365, 8;
	@%p62 bra 	$L__BB246_141;
	shl.b32 	%r599, %r30, 2;
	add.s32 	%r600, %r308, %r599;
	ld.shared.u32 	%r601, [%r600+28];
	mad.lo.s32 	%r1119, %r601, %r1142, %r1119;
$L__BB246_141:
	setp.lt.s32 	%p63, %r365, 9;
	@%p63 bra 	$L__BB246_143;
	shl.b32 	%r602, %r31, 2;
	add.s32 	%r603, %r308, %r602;
	ld.shared.u32 	%r604, [%r603+32];
	mad.lo.s32 	%r1119, %r604, %r1141, %r1119;
$L__BB246_143:
	setp.lt.s32 	%p64, %r365, 10;
	@%p64 bra 	$L__BB246_145;
	shl.b32 	%r605, %r32, 2;
	add.s32 	%r606, %r308, %r605;
	ld.shared.u32 	%r607, [%r606+36];
	mad.lo.s32 	%r1119, %r607, %r1140, %r1119;
$L__BB246_145:
	setp.lt.s32 	%p65, %r365, 11;
	@%p65 bra 	$L__BB246_147;
	shl.b32 	%r608, %r33, 2;
	add.s32 	%r609, %r308, %r608;
	ld.shared.u32 	%r610, [%r609+40];
	mad.lo.s32 	%r1119, %r610, %r1139, %r1119;
$L__BB246_147:
	setp.lt.s32 	%p66, %r365, 12;
	@%p66 bra 	$L__BB246_149;
	shl.b32 	%r611, %r34, 2;
	add.s32 	%r612, %r308, %r611;
	ld.shared.u32 	%r613, [%r612+44];
	mad.lo.s32 	%r1119, %r613, %r1138, %r1119;
$L__BB246_149:
	setp.lt.s32 	%p67, %r365, 13;
	@%p67 bra 	$L__BB246_151;
	shl.b32 	%r614, %r35, 2;
	add.s32 	%r615, %r308, %r614;
	ld.shared.u32 	%r616, [%r615+48];
	mad.lo.s32 	%r1119, %r616, %r1137, %r1119;
$L__BB246_151:
	setp.lt.s32 	%p68, %r365, 14;
	@%p68 bra 	$L__BB246_153;
	shl.b32 	%r617, %r36, 2;
	add.s32 	%r618, %r308, %r617;
	ld.shared.u32 	%r619, [%r618+52];
	mad.lo.s32 	%r1119, %r619, %r1136, %r1119;
$L__BB246_153:
	setp.lt.s32 	%p69, %r365, 15;
	@%p69 bra 	$L__BB246_155;
	shl.b32 	%r620, %r37, 2;
	add.s32 	%r621, %r308, %r620;
	ld.shared.u32 	%r622, [%r621+56];
	mad.lo.s32 	%r1119, %r622, %r1135, %r1119;
$L__BB246_155:
	setp.lt.s32 	%p70, %r365, 16;
	@%p70 bra 	$L__BB246_157;
	shl.b32 	%r623, %r38, 2;
	add.s32 	%r624, %r308, %r623;
	ld.shared.u32 	%r625, [%r624+60];
	mad.lo.s32 	%r1119, %r625, %r1134, %r1119;
$L__BB246_157:
	mad.lo.s32 	%r626, %r1117, %r4, %r272;
	shl.b32 	%r627, %r626, 2;
	mov.u32 	%r628, _ZZ9cuda_gemmIiLi256ELi2ELi1ELi32ELi64ELi64ELi32ELi1ELi0EEviiiPT_S1_S1_iiE3Csh;
	add.s32 	%r629, %r628, %r627;
	st.shared.u32 	[%r629], %r1119;
	add.s32 	%r1117, %r1117, %r9;
	setp.lt.s32 	%p71, %r1117, %r13;
	@%p71 bra 	$L__BB246_125;
$L__BB246_158:
	add.s32 	%r1100, %r1100, %r5;
	setp.lt.s32 	%p72, %r1100, %r4;
	@%p72 bra 	$L__BB246_91;
$L__BB246_159:
	bar.sync 	0;
	@%p27 bra 	$L__BB246_166;
	setp.eq.s32 	%p147, %r22, 0;
	shl.b32 	%r926, %r974, 5;
	mov.u32 	%r927, %ctaid.x;
	shl.b32 	%r928, %r927, 4;
	add.s32 	%r359, %r926, %r928;
	mov.u32 	%r1150, %r1;
	@%p147 bra 	$L__BB246_164;
	setp.eq.s32 	%p148, %r22, 1;
	add.s32 	%r929, %r359, %r1;
	shl.b32 	%r930, %r1, 2;
	mov.u32 	%r931, _ZZ9cuda_gemmIiLi256ELi2ELi1ELi32ELi64ELi64ELi32ELi1ELi0EEviiiPT_S1_S1_iiE3Csh;
	add.s32 	%r932, %r931, %r930;
	ld.shared.u32 	%r933, [%r932];
	mul.wide.s32 	%rd25, %r929, 4;
	add.s64 	%rd5, %rd2, %rd25;
	st.global.u32 	[%rd5], %r933;
	mov.u32 	%r1150, %r16;
	@%p148 bra 	$L__BB246_164;
	setp.eq.s32 	%p149, %r22, 2;
	shl.b32 	%r934, %r1, 2;
	mov.u32 	%r935, _ZZ9cuda_gemmIiLi256ELi2ELi1ELi32ELi64ELi64ELi32ELi1ELi0EEviiiPT_S1_S1_iiE3Csh;
	add.s32 	%r936, %r935, %r934;
	add.s32 	%r937, %r936, %r19;
	ld.shared.u32 	%r938, [%r937];
	cvt.u64.u32 	%rd26, %r19;
	add.s64 	%rd6, %rd5, %rd26;
	st.global.u32 	[%rd6], %r938;
	mov.u32 	%r1150, %r20;
	@%p149 bra 	$L__BB246_164;
	cvt.u64.u32 	%rd27, %r19;
	shl.b32 	%r939, %r1, 2;
	mov.u32 	%r940, _ZZ9cuda_gemmIiLi256ELi2ELi1ELi32ELi64ELi64ELi32ELi1ELi0EEviiiPT_S1_S1_iiE3Csh;
	add.s32 	%r941, %r940, %r939;
	add.s32 	%r942, %r941, %r19;
	add.s32 	%r943, %r942, %r19;
	ld.shared.u32 	%r944, [%r943];
	add.s64 	%rd28, %rd6, %rd27;
	st.global.u32 	[%rd28], %r944;
	mov.u32 	%r1150, %r21;
$L__BB246_164:
	setp.lt.u32 	%p150, %r18, 3;
	@%p150 bra 	$L__BB246_166;
$L__BB246_165:
	add.s32 	%r945, %r359, %r1150;
	shl.b32 	%r946, %r1150, 2;
	mov.u32 	%r947, _ZZ9cuda_gemmIiLi256ELi2ELi1ELi32ELi64ELi64ELi32ELi1ELi0EEviiiPT_S1_S1_iiE3Csh;
	add.s32 	%r948, %r947, %r946;
	ld.shared.u32 	%r949, [%r948];
	mul.wide.s32 	%rd29, %r945, 4;
	add.s64 	%rd30, %rd2, %rd29;
	st.global.u32 	[%rd30], %r949;
	add.s32 	%r950, %r948, %r19;
	ld.shared.u32 	%r951, [%r950];
	add.s64 	%rd32, %rd30, %rd11;
	st.global.u32 	[%rd32], %r951;
	add.s32 	%r952, %r950, %r19;
	ld.shared.u32 	%r953, [%r952];
	add.s64 	%rd33, %rd32, %rd11;
	st.global.u32 	[%rd33], %r953;
	add.s32 	%r954, %r952, %r19;
	ld.shared.u32 	%r955, [%r954];
	add.s64 	%rd34, %rd33, %rd11;
	st.global.u32 	[%rd34], %r955;
	add.s32 	%r1150, %r19, %r1150;
	setp.lt.u32 	%p151, %r1150, 16;
	@%p151 bra 	$L__BB246_165;
$L__BB246_166:
	mov.u32 	%r956, %nctaid.y;
	add.s32 	%r974, %r974, %r956;
	shl.b32 	%r957, %r956, 1;
	setp.lt.u32 	%p152, %r974, %r957;
	@%p152 bra 	$L__BB246_2;
$L__BB246_167:
	ret;
$L__BB246_168:
	mov.b32 	%r1048, 0;
$L__BB246_169:
	setp.lt.s32 	%p73, %r365, 1;
	add.s32 	%r180, %r1048, %r6;
	mul.lo.s32 	%r181, %r180, %r365;
	add.s32 	%r182, %r181, %r12;
	@%p73 bra 	$L__BB246_171;
	add.s32 	%r631, %r14, %r181;
	shl.b32 	%r632, %r631, 2;
	mov.u32 	%r633, _ZZ9cuda_gemmIiLi256ELi2ELi1ELi32ELi64ELi64ELi32ELi1ELi0EEviiiPT_S1_S1_iiE3Ash;
	add.s32 	%r634, %r633, %r632;
	ld.shared.u32 	%r1149, [%r634];
$L__BB246_171:
	setp.lt.s32 	%p74, %r365, 2;
	@%p74 bra 	$L__BB246_173;
	add.s32 	%r635, %r6, 1;
	and.b32  	%r636, %r635, 15;
	add.s32 	%r637, %r182, %r636;
	shl.b32 	%r638, %r637, 2;
	mov.u32 	%r639, _ZZ9cuda_gemmIiLi256ELi2ELi1ELi32ELi64ELi64ELi32ELi1ELi0EEviiiPT_S1_S1_iiE3Ash;
	add.s32 	%r640, %r639, %r638;
	ld.shared.u32 	%r1148, [%r640];
$L__BB246_173:
	setp.lt.s32 	%p75, %r365, 3;
	@%p75 bra 	$L__BB246_175;
	add.s32 	%r641, %r6, 2;
	and.b32  	%r642, %r641, 15;
	add.s32 	%r643, %r182, %r642;
	shl.b32 	%r644, %r643, 2;
	mov.u32 	%r645, _ZZ9cuda_gemmIiLi256ELi2ELi1ELi32ELi64ELi64ELi32ELi1ELi0EEviiiPT_S1_S1_iiE3Ash;
	add.s32 	%r646, %r645, %r644;
	ld.shared.u32 	%r1147, [%r646];
$L__BB246_175:
	setp.lt.s32 	%p76, %r365, 4;
	@%p76 bra 	$L__BB246_177;
	add.s32 	%r647, %r182, %r73;
	shl.b32 	%r648, %r647, 2;
	mov.u32 	%r649, _ZZ9cuda_gemmIiLi256ELi2ELi1ELi32ELi64ELi64ELi32ELi1ELi0EEviiiPT_S1_S1_iiE3Ash;
	add.s32 	%r650, %r649, %r648;
	ld.shared.u32 	%r1146, [%r650];
$L__BB246_177:
	setp.lt.s32 	%p77, %r365, 5;
	@%p77 bra 	$L__BB246_179;
	add.s32 	%r651, %r6, 4;
	and.b32  	%r652, %r651, 15;
	add.s32 	%r653, %r182, %r652;
	shl.b32 	%r654, %r653, 2;
	mov.u32 	%r655, _ZZ9cuda_gemmIiLi256ELi2ELi1ELi32ELi64ELi64ELi32ELi1ELi0EEviiiPT_S1_S1_iiE3Ash;
	add.s32 	%r656, %r655, %r654;
	ld.shared.u32 	%r1145, [%r656];
$L__BB246_179:
	setp.lt.s32 	%p78, %r365, 6;
	@%p78 bra 	$L__BB246_181;
	add.s32 	%r657, %r6, 5;
	and.b32  	%r658, %r657, 15;
	add.s32 	%r659, %r182, %r658;
	shl.b32 	%r660, %r659, 2;
	mov.u32 	%r661, _ZZ9cuda_gemmIiLi256ELi2ELi1ELi32ELi64ELi64ELi32ELi1ELi0EEviiiPT_S1_S1_iiE3Ash;
	add.s32 	%r662, %r661, %r660;
	ld.shared.u32 	%r1144, [%r662];
$L__BB246_181:
	setp.lt.s32 	%p79, %r365, 7;
	@%p79 bra 	$L__BB246_183;
	add.s32 	%r663, %r6, 6;
	and.b32  	%r664, %r663, 15;
	add.s32 	%r665, %r182, %r664;
	shl.b32 	%r666, %r665, 2;
	mov.u32 	%r667, _ZZ9cuda_gemmIiLi256ELi2ELi1ELi32ELi64ELi64ELi32ELi1ELi0EEviiiPT_S1_S1_iiE3Ash;
	add.s32 	%r668, %r667, %r666;
	ld.shared.u32 	%r1143, [%r668];
$L__BB246_183:
	setp.lt.s32 	%p80, %r365, 8;
	@%p80 bra 	$L__BB246_185;
	add.s32 	%r669, %r6, 7;
	and.b32  	%r670, %r669, 15;
	add.s32 	%r671, %r182, %r670;
	shl.b32 	%r672, %r671, 2;
	mov.u32 	%r673, _ZZ9cuda_gemmIiLi256ELi2ELi1ELi32ELi64ELi64ELi32ELi1ELi0EEviiiPT_S1_S1_iiE3Ash;
	add.s32 	%r674, %r673, %r672;
	ld.shared.u32 	%r1142, [%r674];
$L__BB246_185:
	setp.lt.s32 	%p81, %r365, 9;
	@%p81 bra 	$L__BB246_187;
	and.b32  	%r675, %r6, 15;
	xor.b32  	%r676, %r675, 8;
	add.s32 	%r677, %r182, %r676;
	shl.b32 	%r678, %r677, 2;
	mov.u32 	%r679, _ZZ9cuda_gemmIiLi256ELi2ELi1ELi32ELi64ELi64ELi32ELi1ELi0EEviiiPT_S1_S1_iiE3Ash;
	add.s32 	%r680, %r679, %r678;
	ld.shared.u32 	%r1141, [%r680];
$L__BB246_187:
	setp.lt.s32 	%p82, %r365, 10;
	@%p82 bra 	$L__BB246_189;
	add.s32 	%r681, %r6, 9;
	and.b32  	%r682, %r681, 15;
	add.s32 	%r683, %r182, %r682;
	shl.b32 	%r684, %r683, 2;
	mov.u32 	%r685, _ZZ9cuda_gemmIiLi256ELi2ELi1ELi32ELi64ELi64ELi32ELi1ELi0EEviiiPT_S1_S1_iiE3Ash;
	add.s32 	%r686, %r685, %r684;
	ld.shared.u32 	%r1140, [%r686];
$L__BB246_189:
	setp.lt.s32 	%p83, %r365, 11;
	@%p83 bra 	$L__BB246_191;
	add.s32 	%r687, %r6, 10;
	and.b32  	%r688, %r687, 15;
	add.s32 	%r689, %r182, %r688;
	shl.b32 	%r690, %r689, 2;
	mov.u32 	%r691, _ZZ9cuda_gemmIiLi256ELi2ELi1ELi32ELi64ELi64ELi32ELi1ELi0EEviiiPT_S1_S1_iiE3Ash;
	add.s32 	%r692, %r691, %r690;
	ld.shared.u32 	%r1139, [%r692];
$L__BB246_191:
	setp.lt.s32 	%p84, %r365, 12;
	@%p84 bra 	$L__BB246_193;
	add.s32 	%r693, %r6, 11;
	and.b32  	%r694, %r693, 15;
	add.s32 	%r695, %r182, %r694;
	shl.b32 	%r696, %r695, 2;
	mov.u32 	%r697, _ZZ9cuda_gemmIiLi256ELi2ELi1ELi32ELi64ELi64ELi32ELi1ELi0EEviiiPT_S1_S1_iiE3Ash;
	add.s32 	%r698, %r697, %r696;
	ld.shared.u32 	%r1138, [%r698];
$L__BB246_193:
	setp.lt.s32 	%p85, %r365, 13;
	@%p85 bra 	$L__BB246_195;
	add.s32 	%r699, %r6, 12;
	and.b32  	%r700, %r699, 15;
	add.s32 	%r701, %r182, %r700;
	shl.b32 	%r702, %r701, 2;
	mov.u32 	%r703, _ZZ9cuda_gemmIiLi256ELi2ELi1ELi32ELi64ELi64ELi32ELi1ELi0EEviiiPT_S1_S1_iiE3Ash;
	add.s32 	%r704, %r703, %r702;
	ld.shared.u32 	%r1137, [%r704];
$L__BB246_195:
	setp.lt.s32 	%p86, %r365, 14;
	@%p86 bra 	$L__BB246_197;
	add.s32 	%r705, %r6, 13;
	and.b32  	%r706, %r705, 15;
	add.s32 	%r707, %r182, %r706;
	shl.b32 	%r708, %r707, 2;
	mov.u32 	%r709, _ZZ9cuda_gemmIiLi256ELi2ELi1ELi32ELi64ELi64ELi32ELi1ELi0EEviiiPT_S1_S1_iiE3Ash;
	add.s32 	%r710, %r709, %r708;
	ld.shared.u32 	%r1136, [%r710];
$L__BB246_197:
	setp.lt.s32 	%p87, %r365, 15;
	@%p87 bra 	$L__BB246_199;
	add.s32 	%r711, %r6, 14;
	and.b32  	%r712, %r711, 15;
	add.s32 	%r713, %r182, %r712;
	shl.b32 	%r714, %r713, 2;
	mov.u32 	%r715, _ZZ9cuda_gemmIiLi256ELi2ELi1ELi32ELi64ELi64ELi32ELi1ELi0EEviiiPT_S1_S1_iiE3Ash;
	add.s32 	%r716, %r715, %r714;
	ld.shared.u32 	%r1135, [%r716];
$L__BB246_199:
	setp.lt.s32 	%p88, %r365, 16;
	@%p88 bra 	$L__BB246_201;
	add.s32 	%r717, %r6, -1;
	and.b32  	%r718, %r717, 15;
	add.s32 	%r719, %r182, %r718;
	shl.b32 	%r720, %r719, 2;
	mov.u32 	%r721, _ZZ9cuda_gemmIiLi256ELi2ELi1ELi32ELi64ELi64ELi32ELi1ELi0EEviiiPT_S1_S1_iiE3Ash;
	add.s32 	%r722, %r721, %r720;
	ld.shared.u32 	%r1134, [%r722];
$L__BB246_201:
	setp.ge.s32 	%p89, %r7, %r13;
	mov.u32 	%r1065, %r7;
	@%p89 bra 	$L__BB246_202;
	bra.uni 	$L__BB246_203;
$L__BB246_202:
	add.s32 	%r1048, %r1048, %r5;
	setp.lt.s32 	%p110, %r1048, %r4;
	@%p110 bra 	$L__BB246_169;
	bra.uni 	$L__BB246_159;
$L__BB246_203:
	mov.u32 	%r724, _ZZ9cuda_gemmIiLi256ELi2ELi1ELi32ELi64ELi64ELi32ELi1ELi0EEviiiPT_S1_S1_iiE11kron_fac_sh;
	mad.lo.s32 	%r217, %r1065, 260, %r724;
	mov.b32 	%r1067, 0;
	@%p73 bra 	$L__BB246_205;
	shl.b32 	%r725, %r23, 2;
	add.s32 	%r726, %r217, %r725;
	ld.shared.u32 	%r727, [%r726];
	mul.lo.s32 	%r1067, %r727, %r1149;
$L__BB246_205:
	@%p74 bra 	$L__BB246_207;
	shl.b32 	%r728, %r24, 2;
	add.s32 	%r729, %r217, %r728;
	ld.shared.u32 	%r730, [%r729+4];
	mad.lo.s32 	%r1067, %r730, %r1148, %r1067;
$L__BB246_207:
	@%p75 bra 	$L__BB246_209;
	shl.b32 	%r731, %r25, 2;
	add.s32 	%r732, %r217, %r731;
	ld.shared.u32 	%r733, [%r732+8];
	mad.lo.s32 	%r1067, %r733, %r1147, %r1067;
$L__BB246_209:
	@%p76 bra 	$L__BB246_211;
	shl.b32 	%r734, %r26, 2;
	add.s32 	%r735, %r217, %r734;
	ld.shared.u32 	%r736, [%r735+12];
	mad.lo.s32 	%r1067, %r736, %r1146, %r1067;
$L__BB246_211:
	setp.lt.s32 	%p94, %r365, 5;
	@%p94 bra 	$L__BB246_213;
	shl.b32 	%r737, %r27, 2;
	add.s32 	%r738, %r217, %r737;
	ld.shared.u32 	%r739, [%r738+16];
	mad.lo.s32 	%r1067, %r739, %r1145, %r1067;
$L__BB246_213:
	setp.lt.s32 	%p95, %r365, 6;
	@%p95 bra 	$L__BB246_215;
	shl.b32 	%r740, %r28, 2;
	add.s32 	%r741, %r217, %r740;
	ld.shared.u32 	%r742, [%r741+20];
	mad.lo.s32 	%r1067, %r742, %r1144, %r1067;
$L__BB246_215:
	setp.lt.s32 	%p96, %r365, 7;
	@%p96 bra 	$L__BB246_217;
	shl.b32 	%r743, %r29, 2;
	add.s32 	%r744, %r217, %r743;
	ld.shared.u32 	%r745, [%r744+24];
	mad.lo.s32 	%r1067, %r745, %r1143, %r1067;
$L__BB246_217:
	setp.lt.s32 	%p97, %r365, 8;
	@%p97 bra 	$L__BB246_219;
	shl.b32 	%r746, %r30, 2;
	add.s32 	%r747, %r217, %r746;
	ld.shared.u32 	%r748, [%r747+28];
	mad.lo.s32 	%r1067, %r748, %r1142, %r1067;
$L__BB246_219:
	setp.lt.s32 	%p98, %r365, 9;
	@%p98 bra 	$L__BB246_221;
	shl.b32 	%r749, %r31, 2;
	add.s32 	%r750, %r217, %r749;
	ld.shared.u32 	%r751, [%r750+32];
	mad.lo.s32 	%r1067, %r751, %r1141, %r1067;
$L__BB246_221:
	setp.lt.s32 	%p99, %r365, 10;
	@%p99 bra 	$L__BB246_223;
	shl.b32 	%r752, %r32, 2;
	add.s32 	%r753, %r217, %r752;
	ld.shared.u32 	%r754, [%r753+36];
	mad.lo.s32 	%r1067, %r754, %r1140, %r1067;
$L__BB246_223:
	setp.lt.s32 	%p100, %r365, 11;
	@%p100 bra 	$L__BB246_225;
	shl.b32 	%r755, %r33, 2;
	add.s32 	%r756, %r217, %r755;
	ld.shared.u32 	%r757, [%r756+40];
	mad.lo.s32 	%r1067, %r757, %r1139, %r1067;
$L__BB246_225:
	setp.lt.s32 	%p101, %r365, 12;
	@%p101 bra 	$L__BB246_227;
	shl.b32 	%r758, %r34, 2;
	add.s32 	%r759, %r217, %r758;
	ld.shared.u32 	%r760, [%r759+44];
	mad.lo.s32 	%r1067, %r760, %r1138, %r1067;
$L__BB246_227:
	setp.lt.s32 	%p102, %r365, 13;
	@%p102 bra 	$L__BB246_229;
	shl.b32 	%r761, %r35, 2;
	add.s32 	%r762, %r217, %r761;
	ld.shared.u32 	%r763, [%r762+48];
	mad.lo.s32 	%r1067, %r763, %r1137, %r1067;
$L__BB246_229:
	setp.lt.s32 	%p103, %r365, 14;
	@%p103 bra 	$L__BB246_231;
	shl.b32 	%r764, %r36, 2;
	add.s32 	%r765, %r217, %r764;
	ld.shared.u32 	%r766, [%r765+52];
	mad.lo.s32 	%r1067, %r766, %r1136, %r1067;
$L__BB246_231:
	setp.lt.s32 	%p104, %r365, 15;
	@%p104 bra 	$L__BB246_233;
	shl.b32 	%r767, %r37, 2;
	add.s32 	%r768, %r217, %r767;
	ld.shared.u32 	%r769, [%r768+56];
	mad.lo.s32 	%r1067, %r769, %r1135, %r1067;
$L__BB246_233:
	setp.lt.s32 	%p105, %r365, 16;
	@%p105 bra 	$L__BB246_235;
	shl.b32 	%r770, %r38, 2;
	add.s32 	%r771, %r217, %r770;
	ld.shared.u32 	%r772, [%r771+60];
	mad.lo.s32 	%r1067, %r772, %r1134, %r1067;
$L__BB246_235:
	mov.u32 	%r1081, %r2;
$L__BB246_236:
	shr.u32 	%r251, %r1081, 1;
	shfl.sync.down.b32	%r773|%p106, %r1067, %r251, %r15, -1;
	add.s32 	%r1067, %r773, %r1067;
	setp.gt.u32 	%p107, %r1081, 3;
	mov.u32 	%r1081, %r251;
	@%p107 bra 	$L__BB246_236;
	rem.u32 	%r774, %r69, %r3;
	setp.eq.s32 	%p108, %r774, 0;
	@%p108 bra 	$L__BB246_238;
	bra.uni 	$L__BB246_239;
$L__BB246_238:
	mad.lo.s32 	%r775, %r1065, %r4, %r180;
	shl.b32 	%r776, %r775, 2;
	mov.u32 	%r777, _ZZ9cuda_gemmIiLi256ELi2ELi1ELi32ELi64ELi64ELi32ELi1ELi0EEviiiPT_S1_S1_iiE3Csh;
	add.s32 	%r778, %r777, %r776;
	st.shared.u32 	[%r778], %r1067;
$L__BB246_239:
	add.s32 	%r1065, %r1065, %r9;
	setp.lt.s32 	%p109, %r1065, %r13;
	@%p109 bra 	$L__BB246_203;
	bra.uni 	$L__BB246_202;

}
	// .globl	_Z9cuda_gemmIiLi256ELi2ELi1ELi32ELi64ELi64ELi32ELi1ELi1EEviiiPT_S1_S1_ii
.visible .entry _Z9cuda_gemmIiLi256ELi2ELi1ELi32ELi64ELi64ELi32ELi1ELi1EEviiiPT_S1_S1_ii(
	.param .u32 _Z9cuda_gemmIiLi256ELi2ELi1ELi32ELi64ELi64ELi32ELi1ELi1EEviiiPT_S1_S1_ii_param_0,
	.param .u32 _Z9cuda_gemmIiLi256ELi2ELi1ELi32ELi64ELi64ELi32ELi1ELi1EEviiiPT_S1_S1_ii_param_1,
	.param .u32 _Z9cuda_gemmIiLi256ELi2ELi1ELi32ELi64ELi64ELi32ELi1ELi1EEviiiPT_S1_S1_ii_param_2,
	.param .u64 .ptr .align 1 _Z9cuda_gemmIiLi256ELi2ELi1ELi32ELi64ELi64ELi32ELi1ELi1EEviiiPT_S1_S1_ii_param_3,
	.param .u64 .ptr .align 1 _Z9cuda_gemmIiLi256ELi2ELi1ELi32ELi64ELi64ELi32ELi1ELi1EEviiiPT_S1_S1_ii_param_4,
	.param .u64 .ptr .align 1 _Z9cuda_gemmIiLi256ELi2ELi1ELi32ELi64ELi64ELi32ELi1ELi1EEviiiPT_S1_S1_ii_param_5,
	.param .u32 _Z9cuda_gemmIiLi256ELi2ELi1ELi32ELi64ELi64ELi32ELi1ELi1EEviiiPT_S1_S1_ii_param_6,
	.param .u32 _Z9cuda_gemmIiLi256ELi2ELi1ELi32ELi64ELi64ELi32ELi1ELi1EEviiiPT_S1_S1_ii_param_7
)
.maxntid 256
{
	.reg .pred 	%p<27>;
	.reg .b16 	%rs<8>;
	.reg .b32 	%r<165>;
	.reg .b64 	%rd<49>;
	// demoted variable
	.shared .align 128 .b8 _ZZ9cuda_gemmIiLi256ELi2ELi1ELi32ELi64ELi64ELi32ELi1ELi1EEviiiPT_S1_S1_iiE11kron_fac_sh[8320];
	// demoted variable
	.shared .align 128 .b8 _ZZ9cuda_gemmIiLi256ELi2ELi1ELi32ELi64ELi64ELi32ELi1ELi1EEviiiPT_S1_S1_iiE3Ash[128];
	// demoted variable
	.shared .align 128 .b8 _ZZ9cuda_gemmIiLi256ELi2ELi1ELi32ELi64ELi64ELi32ELi1ELi1EEviiiPT_S1_S1_iiE3Csh[64];
	ld.param.u64 	%rd10, [_Z9cuda_gemmIiLi256ELi2ELi1ELi32ELi64ELi64ELi32ELi1ELi1EEviiiPT_S1_S1_ii_param_4];
	cvta.to.global.u64 	%rd1, %rd10;
	mov.u32 	%r154, %ctaid.y;
	mov.u32 	%r45, %nctaid.y;
	shl.b32 	%r46, %r45, 1;
	setp.ge.u32 	%p1, %r154, %r46;
	@%p1 bra 	$L__BB247_30;
	mov.u32 	%r47, %ctaid.x;
	mov.u32 	%r2, %tid.x;
	mov.u32 	%r48, %ntid.x;
	shr.u32 	%r3, %r2, 5;
	shl.b32 	%r49, %r47, 5;
	and.b32  	%r50, %r2, 31;
	or.b32  	%r4, %r49, %r50;
	mov.u32 	%r51, _ZZ9cuda_gemmIiLi256ELi2ELi1ELi32ELi64ELi64ELi32ELi1ELi1EEviiiPT_S1_S1_iiE11kron_fac_sh;
	mad.lo.s32 	%r5, %r50, 260, %r51;
	shr.u32 	%r6, %r48, 5;
	add.s32 	%r7, %r2, %r48;
	max.u32 	%r52, %r7, 32;
	setp.lt.u32 	%p2, %r7, 32;
	selp.u32 	%r53, 1, 0, %p2;
	add.s32 	%r54, %r7, %r53;
	sub.s32 	%r55, %r52, %r54;
	div.u32 	%r56, %r55, %r48;
	add.s32 	%r8, %r56, %r53;
	max.u32 	%r57, %r7, 16;
	setp.lt.u32 	%p3, %r7, 16;
	selp.u32 	%r58, 1, 0, %p3;
	add.s32 	%r59, %r7, %r58;
	sub.s32 	%r60, %r57, %r59;
	div.u32 	%r61, %r60, %r48;
	add.s32 	%r9, %r61, %r58;
	add.s32 	%r10, %r3, %r6;
	shl.b32 	%r62, %r2, 2;
	mov.u32 	%r63, _ZZ9cuda_gemmIiLi256ELi2ELi1ELi32ELi64ELi64ELi32ELi1ELi1EEviiiPT_S1_S1_iiE3Ash;
	add.s32 	%r11, %r63, %r62;
	shl.b32 	%r12, %r48, 2;
	add.s32 	%r13, %r11, %r12;
	add.s32 	%r14, %r7, %r48;
	add.s32 	%r15, %r14, %r48;
	and.b32  	%r16, %r9, 3;
	mov.u32 	%r64, _ZZ9cuda_gemmIiLi256ELi2ELi1ELi32ELi64ELi64ELi32ELi1ELi1EEviiiPT_S1_S1_iiE3Csh;
	add.s32 	%r17, %r64, %r62;
	add.s32 	%r18, %r17, %r12;
	cvt.u16.u32 	%rs2, %r10;
	xor.b16  	%rs3, %rs2, 63;
	and.b16  	%rs4, %rs3, 255;
	cvt.u16.u32 	%rs5, %r6;
	and.b16  	%rs6, %rs5, 255;
	div.u16 	%rs7, %rs4, %rs6;
	and.b16  	%rs1, %rs7, 3;
	shl.b32 	%r65, %r3, 2;
	add.s32 	%r19, %r5, %r65;
	shl.b32 	%r20, %r6, 2;
	add.s32 	%r21, %r19, %r20;
	add.s32 	%r22, %r10, %r6;
	cvt.u64.u32 	%rd12, %r12;
$L__BB247_2:
	setp.gt.u32 	%p4, %r2, 31;
	@%p4 bra 	$L__BB247_10;
	ld.param.u64 	%rd47, [_Z9cuda_gemmIiLi256ELi2ELi1ELi32ELi64ELi64ELi32ELi1ELi1EEviiiPT_S1_S1_ii_param_3];
	cvta.to.global.u64 	%rd2, %rd47;
	and.b32  	%r66, %r8, 3;
	setp.eq.s32 	%p5, %r66, 3;
	mov.u32 	%r155, %r2;
	@%p5 bra 	$L__BB247_7;
	setp.eq.s32 	%p6, %r66, 0;
	shl.b32 	%r68, %r154, 5;
	add.s32 	%r69, %r68, %r2;
	mul.wide.s32 	%rd11, %r69, 4;
	add.s64 	%rd3, %rd2, %rd11;
	ld.global.u32 	%r70, [%rd3];
	st.shared.u32 	[%r11], %r70;
	mov.u32 	%r155, %r7;
	@%p6 bra 	$L__BB247_7;
	setp.eq.s32 	%p7, %r66, 1;
	add.s64 	%rd4, %rd3, %rd12;
	ld.global.u32 	%r72, [%rd4];
	st.shared.u32 	[%r13], %r72;
	mov.u32 	%r155, %r14;
	@%p7 bra 	$L__BB247_7;
	add.s64 	%rd14, %rd4, %rd12;
	ld.global.u32 	%r73, [%rd14];
	add.s32 	%r74, %r13, %r12;
	st.shared.u32 	[%r74], %r73;
	mov.u32 	%r155, %r15;
$L__BB247_7:
	setp.lt.u32 	%p8, %r8, 3;
	@%p8 bra 	$L__BB247_10;
	shl.b32 	%r75, %r155, 2;
	mov.u32 	%r76, _ZZ9cuda_gemmIiLi256ELi2ELi1ELi32ELi64ELi64ELi32ELi1ELi1EEviiiPT_S1_S1_iiE3Ash;
	add.s32 	%r158, %r76, %r75;
	shl.b32 	%r77, %r154, 5;
	add.s32 	%r157, %r155, %r77;
$L__BB247_9:
	mul.wide.s32 	%rd15, %r157, 4;
	mov.u32 	%r78, %ntid.x;
	mul.wide.u32 	%rd16, %r78, 4;
	add.s64 	%rd17, %rd2, %rd15;
	add.s64 	%rd18, %rd17, %rd16;
	mul.wide.u32 	%rd19, %r78, 8;
	add.s64 	%rd20, %rd17, %rd19;
	mul.wide.u32 	%rd21, %r78, 12;
	add.s64 	%rd22, %rd17, %rd21;
	ld.global.u32 	%r79, [%rd17];
	st.shared.u32 	[%r158], %r79;
	ld.global.u32 	%r80, [%rd18];
	add.s32 	%r81, %r158, %r12;
	st.shared.u32 	[%r81], %r80;
	ld.global.u32 	%r82, [%rd20];
	shl.b32 	%r83, %r78, 3;
	add.s32 	%r84, %r158, %r83;
	st.shared.u32 	[%r84], %r82;
	ld.global.u32 	%r85, [%rd22];
	mad.lo.s32 	%r86, %r78, 12, %r158;
	st.shared.u32 	[%r86], %r85;
	add.s32 	%r155, %r155, %r12;
	shl.b32 	%r87, %r78, 4;
	add.s32 	%r158, %r158, %r87;
	add.s32 	%r157, %r157, %r12;
	setp.lt.u32 	%p9, %r155, 32;
	@%p9 bra 	$L__BB247_9;
$L__BB247_10:
	setp.gt.u32 	%p10, %r2, 15;
	@%p10 bra 	$L__BB247_17;
	setp.eq.s32 	%p11, %r16, 3;
	mov.u32 	%r156, %r2;
	@%p11 bra 	$L__BB247_15;
	setp.eq.s32 	%p12, %r16, 0;
	mov.b32 	%r88, 0;
	st.shared.u32 	[%r17], %r88;
	mov.u32 	%r156, %r7;
	@%p12 bra 	$L__BB247_15;
	setp.eq.s32 	%p13, %r16, 1;
	mov.b32 	%r89, 0;
	st.shared.u32 	[%r18], %r89;
	mov.u32 	%r156, %r14;
	@%p13 bra 	$L__BB247_15;
	add.s32 	%r90, %r18, %r12;
	mov.b32 	%r91, 0;
	st.shared.u32 	[%r90], %r91;
	mov.u32 	%r156, %r15;
$L__BB247_15:
	setp.lt.u32 	%p14, %r9, 3;
	@%p14 bra 	$L__BB247_17;
$L__BB247_16:
	shl.b32 	%r92, %r156, 2;
	mov.u32 	%r93, _ZZ9cuda_gemmIiLi256ELi2ELi1ELi32ELi64ELi64ELi32ELi1ELi1EEviiiPT_S1_S1_iiE3Csh;
	add.s32 	%r94, %r93, %r92;
	mov.b32 	%r95, 0;
	st.shared.u32 	[%r94], %r95;
	add.s32 	%r96, %r94, %r12;
	st.shared.u32 	[%r96], %r95;
	add.s32 	%r97, %r96, %r12;
	st.shared.u32 	[%r97], %r95;
	add.s32 	%r98, %r97, %r12;
	st.shared.u32 	[%r98], %r95;
	add.s32 	%r156, %r12, %r156;
	setp.lt.u32 	%p15, %r156, 16;
	@%p15 bra 	$L__BB247_16;
$L__BB247_17:
	setp.eq.s16 	%p16, %rs1, 2;
	mov.u32 	%r161, %r3;
	@%p16 bra 	$L__BB247_21;
	setp.eq.s16 	%p17, %rs1, 3;
	shl.b32 	%r99, %r3, 6;
	add.s32 	%r100, %r99, %r4;
	mul.wide.u32 	%rd23, %r100, 4;
	add.s64 	%rd24, %rd1, %rd23;
	ld.global.u32 	%r101, [%rd24];
	st.shared.u32 	[%r19], %r101;
	mov.u32 	%r161, %r10;
	@%p17 bra 	$L__BB247_21;
	setp.eq.s16 	%p18, %rs1, 0;
	shl.b32 	%r102, %r10, 6;
	add.s32 	%r103, %r102, %r4;
	mul.wide.u32 	%rd25, %r103, 4;
	add.s64 	%rd26, %rd1, %rd25;
	ld.global.u32 	%r104, [%rd26];
	st.shared.u32 	[%r21], %r104;
	mov.u32 	%r161, %r22;
	@%p18 bra 	$L__BB247_21;
	add.s32 	%r161, %r22, %r6;
	shl.b32 	%r105, %r22, 6;
	add.s32 	%r106, %r105, %r4;
	mul.wide.u32 	%rd27, %r106, 4;
	add.s64 	%rd28, %rd1, %rd27;
	ld.global.u32 	%r107, [%rd28];
	add.s32 	%r108, %r21, %r20;
	st.shared.u32 	[%r108], %r107;
$L__BB247_21:
	shl.b32 	%r109, %r161, 6;
	add.s32 	%r110, %r109, %r4;
	mul.wide.u32 	%rd29, %r110, 4;
	add.s64 	%rd30, %rd1, %rd29;
	ld.global.u32 	%r111, [%rd30];
	shl.b32 	%r112, %r161, 2;
	add.s32 	%r113, %r5, %r112;
	st.shared.u32 	[%r113], %r111;
	add.s32 	%r114, %r161, %r6;
	shl.b32 	%r115, %r114, 6;
	add.s32 	%r116, %r115, %r4;
	mul.wide.u32 	%rd31, %r116, 4;
	add.s64 	%rd32, %rd1, %rd31;
	ld.global.u32 	%r117, [%rd32];
	add.s32 	%r118, %r113, %r20;
	st.shared.u32 	[%r118], %r117;
	add.s32 	%r119, %r114, %r6;
	shl.b32 	%r120, %r119, 6;
	add.s32 	%r121, %r120, %r4;
	mul.wide.u32 	%rd33, %r121, 4;
	add.s64 	%rd34, %rd1, %rd33;
	ld.global.u32 	%r122, [%rd34];
	add.s32 	%r123, %r118, %r20;
	st.shared.u32 	[%r123], %r122;
	add.s32 	%r124, %r119, %r6;
	shl.b32 	%r125, %r124, 6;
	add.s32 	%r126, %r125, %r4;
	mul.wide.u32 	%rd35, %r126, 4;
	add.s64 	%rd36, %rd1, %rd35;
	ld.global.u32 	%r127, [%rd36];
	add.s32 	%r128, %r123, %r20;
	st.shared.u32 	[%r128], %r127;
	add.s32 	%r161, %r20, %r161;
	setp.lt.u32 	%p19, %r161, 64;
	@%p19 bra 	$L__BB247_21;
	setp.gt.u32 	%p20, %r2, 15;
	bar.sync 	0;
	bar.sync 	0;
	@%p20 bra 	$L__BB247_29;
	ld.param.u64 	%rd48, [_Z9cuda_gemmIiLi256ELi2ELi1ELi32ELi64ELi64ELi32ELi1ELi1EEviiiPT_S1_S1_ii_param_5];
	cvta.to.global.u64 	%rd5, %rd48;
	setp.eq.s32 	%p21, %r16, 3;
	shl.b32 	%r129, %r154, 5;
	mov.u32 	%r130, %ctaid.x;
	shl.b32 	%r131, %r130, 4;
	add.s32 	%r40, %r129, %r131;
	mov.u32 	%r163, %r2;
	@%p21 bra 	$L__BB247_27;
	setp.eq.s32 	%p22, %r16, 0;
	add.s32 	%r132, %r40, %r2;
	ld.shared.u32 	%r133, [%r17];
	mul.wide.s32 	%rd37, %r132, 4;
	add.s64 	%rd6, %rd5, %rd37;
	st.global.u32 	[%rd6], %r133;
	mov.u32 	%r163, %r7;
	@%p22 bra 	$L__BB247_27;
	setp.eq.s32 	%p23, %r16, 1;
	ld.shared.u32 	%r134, [%r18];
	cvt.u64.u32 	%rd38, %r12;
	add.s64 	%rd7, %rd6, %rd38;
	st.global.u32 	[%rd7], %r134;
	mov.u32 	%r163, %r14;
	@%p23 bra 	$L__BB247_27;
	add.s32 	%r135, %r18, %r12;
	ld.shared.u32 	%r136, [%r135];
	add.s64 	%rd40, %rd7, %rd38;
	st.global.u32 	[%rd40], %r136;
	mov.u32 	%r163, %r15;
$L__BB247_27:
	setp.lt.u32 	%p24, %r9, 3;
	@%p24 bra 	$L__BB247_29;
$L__BB247_28:
	add.s32 	%r141, %r40, %r163;
	shl.b32 	%r142, %r163, 2;
	mov.u32 	%r143, _ZZ9cuda_gemmIiLi256ELi2ELi1ELi32ELi64ELi64ELi32ELi1ELi1EEviiiPT_S1_S1_iiE3Csh;
	add.s32 	%r144, %r143, %r142;
	ld.shared.u32 	%r145, [%r144];
	mul.wide.s32 	%rd41, %r141, 4;
	add.s64 	%rd42, %rd5, %rd41;
	st.global.u32 	[%rd42], %r145;
	add.s32 	%r146, %r144, %r12;
	ld.shared.u32 	%r147, [%r146];
	cvt.u64.u32 	%rd43, %r12;
	add.s64 	%rd44, %rd42, %rd43;
	st.global.u32 	[%rd44], %r147;
	add.s32 	%r148, %r146, %r12;
	ld.shared.u32 	%r149, [%r148];
	add.s64 	%rd45, %rd44, %rd43;
	st.global.u32 	[%rd45], %r149;
	add.s32 	%r150, %r148, %r12;
	ld.shared.u32 	%r151, [%r150];
	add.s64 	%rd46, %rd45, %rd43;
	st.global.u32 	[%rd46], %r151;
	add.s32 	%r163, %r12, %r163;
	setp.lt.u32 	%p25, %r163, 16;
	@%p25 bra 	$L__BB247_28;
$L__BB247_29:
	mov.u32 	%r152, %nctaid.y;
	add.s32 	%r154, %r154, %r152;
	shl.b32 	%r153, %r152, 1;
	setp.lt.u32 	%p26, %r154, %r153;
	@%p26 bra 	$L__BB247_2;
$L__BB247_30:
	ret;

}
	// .globl	_Z9cuda_gemmIiLi256ELi2ELi1ELi32ELi128ELi128ELi32ELi0ELi0EEviiiPT_S1_S1_ii
.visible .entry _Z9cuda_gemmIiLi256ELi2ELi1ELi32ELi128ELi128ELi32ELi0ELi0EEviiiPT_S1_S1_ii(
	.param .u32 _Z9cuda_gemmIiLi256ELi2ELi1ELi32ELi128ELi128ELi32ELi0ELi0EEviiiPT_S1_S1_ii_param_0,
	.param .u32 _Z9cuda_gemmIiLi256ELi2ELi1ELi32ELi128ELi128ELi32ELi0ELi0EEviiiPT_S1_S1_ii_param_1,
	.param .u32 _Z9cuda_gemmIiLi256ELi2ELi1ELi32ELi128ELi128ELi32ELi0ELi0EEviiiPT_S1_S1_ii_param_2,
	.param .u64 .ptr .align 1 _Z9cuda_gemmIiLi256ELi2ELi1ELi32ELi128ELi128ELi32ELi0ELi0EEviiiPT_S1_S1_ii_param_3,
	.param .u64 .ptr .align 1 _Z9cuda_gemmIiLi256ELi2ELi1ELi32ELi128ELi128ELi32ELi0ELi0EEviiiPT_S1_S1_ii_param_4,
	.param .u64 .ptr .align 1 _Z9cuda_gemmIiLi256ELi2ELi1ELi32ELi128ELi128ELi32ELi0ELi0EEviiiPT_S1_S1_ii_param_5,
	.param .u32 _Z9cuda_gemmIiLi256ELi2ELi1ELi32ELi128ELi128ELi32ELi0ELi0EEviiiPT_S1_S1_ii_param_6,
	.param .u32 _Z9cuda_gemmIiLi256ELi2ELi1ELi32ELi128ELi128ELi32ELi0ELi0EEviiiPT_S1_S1_ii_param_7
)
.maxntid 256
{
	.reg .pred 	%p<155>;
	.reg .b32 	%r<1228>;
	.reg .b64 	%rd<39>;
	// demoted variable
	.shared .align 128 .b8 _ZZ9cuda_gemmIiLi256ELi2ELi1ELi32ELi128ELi128ELi32ELi0ELi0EEviiiPT_S1_S1_iiE11kron_fac_sh[16512];
	// demoted variable
	.shared .align 128 .b8 _ZZ9cuda_gemmIiLi256ELi2ELi1ELi32ELi128ELi128ELi32ELi0ELi0EEviiiPT_S1_S1_iiE3Ash[128];
	// demoted variable
	.shared .align 128 .b8 _ZZ9cuda_gemmIiLi256ELi2ELi1ELi32ELi128ELi128ELi32ELi0ELi0EEviiiPT_S1_S1_iiE3Csh[32];
	ld.param.u32 	%r378, [_Z9cuda_gemmIiLi256ELi2ELi1ELi32ELi128ELi128ELi32ELi0ELi0EEviiiPT_S1_S1_ii_param_2];
	ld.param.u64 	%rd7, [_Z9cuda_gemmIiLi256ELi2ELi1ELi32ELi128ELi128ELi32ELi0ELi0EEviiiPT_S1_S1_ii_param_5];
	ld.param.u32 	%r380, [_Z9cuda_gemmIiLi256ELi2ELi1ELi32ELi128ELi128ELi32ELi0ELi0EEviiiPT_S1_S1_ii_param_7];
	cvta.to.global.u64 	%rd1, %rd7;
	mov.u32 	%r1, %tid.x;
	setp.lt.s32 	%p1, %r380, 16;
	shr.u32 	%r2, %r380, 4;
	selp.b32 	%r3, 1, %r2, %p1;
	and.b32  	%r381, %r378, -32;
	setp.eq.s32 	%p2, %r381, 2048;
	@%p2 bra 	$L__BB248_3;
	setp.ne.s32 	%p3, %r381, 1024;
	@%p3 bra 	$L__BB248_4;
	mov.u32 	%r383, %ctaid.x;
	shr.u32 	%r1033, %r383, 5;
	and.b32  	%r1032, %r383, 31;
	bra.uni 	$L__BB248_5;
$L__BB248_3:
	mov.u32 	%r382, %ctaid.x;
	shr.u32 	%r1033, %r382, 6;
	and.b32  	%r1032, %r382, 63;
	bra.uni 	$L__BB248_5;
$L__BB248_4:
	mov.u32 	%r384, %ctaid.x;
	shr.s32 	%r385, %r378, 31;
	shr.u32 	%r386, %r385, 27;
	add.s32 	%r387, %r378, %r386;
	shr.s32 	%r388, %r387, 5;
	div.u32 	%r1033, %r384, %r388;
	mul.lo.s32 	%r389, %r1033, %r388;
	sub.s32 	%r1032, %r384, %r389;
$L__BB248_5:
	div.s32 	%r12, 32, %r380;
	mul.lo.s32 	%r390, %r12, %r3;
	min.s32 	%r13, %r390, 256;
	div.u32 	%r15, %r1, %r13;
	mul.lo.s32 	%r391, %r15, %r13;
	sub.s32 	%r392, %r1, %r391;
	div.u32 	%r14, %r392, %r3;
	mov.u32 	%r393, %ntid.x;
	div.u32 	%r16, %r393, %r13;
	mov.u32 	%r1050, %ctaid.y;
	mov.u32 	%r394, %nctaid.y;
	shl.b32 	%r395, %r394, 1;
	setp.ge.u32 	%p4, %r1050, %r395;
	@%p4 bra 	$L__BB248_173;
	ld.param.u32 	%r1030, [_Z9cuda_gemmIiLi256ELi2ELi1ELi32ELi128ELi128ELi32ELi0ELi0EEviiiPT_S1_S1_ii_param_6];
	shl.b32 	%r18, %r1032, 5;
	shl.b32 	%r397, %r1033, 5;
	and.b32  	%r398, %r1, 31;
	or.b32  	%r19, %r397, %r398;
	and.b32  	%r399, %r14, 15;
	rem.u32 	%r400, %r1, %r3;
	shl.b32 	%r20, %r400, 4;
	min.s32 	%r21, %r1030, 32;
	min.u32 	%r401, %r380, 16;
	or.b32  	%r22, %r399, %r20;
	shl.b32 	%r402, %r3, 8;
	sub.s32 	%r23, 8223, %r402;
	shr.s32 	%r403, %r378, 31;
	shr.u32 	%r404, %r403, 30;
	add.s32 	%r405, %r378, %r404;
	shr.s32 	%r406, %r405, 2;
	mul.lo.s32 	%r407, %r1033, %r406;
	mad.lo.s32 	%r24, %r12, %r1032, %r407;
	add.s32 	%r408, %r1, %r393;
	max.u32 	%r409, %r408, 32;
	setp.lt.u32 	%p5, %r408, 32;
	selp.u32 	%r410, 1, 0, %p5;
	add.s32 	%r411, %r408, %r410;
	sub.s32 	%r412, %r409, %r411;
	div.u32 	%r413, %r412, %r393;
	add.s32 	%r26, %r413, %r410;
	max.u32 	%r414, %r408, 8;
	setp.lt.u32 	%p6, %r408, 8;
	selp.u32 	%r415, 1, 0, %p6;
	add.s32 	%r416, %r408, %r415;
	sub.s32 	%r417, %r414, %r416;
	div.u32 	%r418, %r417, %r393;
	add.s32 	%r27, %r418, %r415;
	add.s32 	%r419, %r27, 1;
	shl.b32 	%r28, %r393, 2;
	and.b32  	%r29, %r419, 3;
	setp.gt.u32 	%p7, %r380, %r399;
	selp.b32 	%r420, 0, %r401, %p7;
	sub.s32 	%r30, %r22, %r420;
	add.s32 	%r421, %r399, 1;
	setp.lt.u32 	%p8, %r421, %r401;
	selp.b32 	%r422, 0, %r401, %p8;
	sub.s32 	%r31, %r22, %r422;
	add.s32 	%r423, %r399, 2;
	setp.lt.u32 	%p9, %r423, %r401;
	selp.b32 	%r424, 0, %r401, %p9;
	sub.s32 	%r32, %r22, %r424;
	add.s32 	%r425, %r399, 3;
	setp.lt.u32 	%p10, %r425, %r401;
	selp.b32 	%r426, 0, %r401, %p10;
	sub.s32 	%r33, %r22, %r426;
	add.s32 	%r427, %r399, 4;
	setp.lt.u32 	%p11, %r427, %r401;
	selp.b32 	%r428, 0, %r401, %p11;
	sub.s32 	%r34, %r22, %r428;
	add.s32 	%r429, %r399, 5;
	setp.lt.u32 	%p12, %r429, %r401;
	selp.b32 	%r430, 0, %r401, %p12;
	sub.s32 	%r35, %r22, %r430;
	add.s32 	%r431, %r399, 6;
	setp.lt.u32 	%p13, %r431, %r401;
	selp.b32 	%r432, 0, %r401, %p13;
	sub.s32 	%r36, %r22, %r432;
	add.s32 	%r433, %r399, 7;
	setp.lt.u32 	%p14, %r433, %r401;
	selp.b32 	%r434, 0, %r401, %p14;
	sub.s32 	%r37, %r22, %r434;
	add.s32 	%r435, %r399, 8;
	setp.lt.u32 	%p15, %r435, %r401;
	selp.b32 	%r436, 0, %r401, %p15;
	sub.s32 	%r38, %r22, %r436;
	add.s32 	%r437, %r399, 9;
	setp.lt.u32 	%p16, %r437, %r401;
	selp.b32 	%r438, 0, %r401, %p16;
	sub.s32 	%r39, %r22, %r438;
	add.s32 	%r439, %r399, 10;
	setp.lt.u32 	%p17, %r439, %r401;
	selp.b32 	%r440, 0, %r401, %p17;
	sub.s32 	%r40, %r22, %r440;
	add.s32 	%r441, %r399, 11;
	setp.lt.u32 	%p18, %r441, %r401;
	selp.b32 	%r442, 0, %r401, %p18;
	sub.s32 	%r41, %r22, %r442;
	add.s32 	%r443, %r399, 12;
	setp.lt.u32 	%p19, %r443, %r401;
	selp.b32 	%r444, 0, %r401, %p19;
	sub.s32 	%r42, %r22, %r444;
	add.s32 	%r445, %r399, 13;
	setp.lt.u32 	%p20, %r445, %r401;
	selp.b32 	%r446, 0, %r401, %p20;
	sub.s32 	%r43, %r22, %r446;
	add.s32 	%r447, %r399, 14;
	setp.lt.u32 	%p21, %r447, %r401;
	selp.b32 	%r448, 0, %r401, %p21;
	sub.s32 	%r44, %r22, %r448;
	add.s32 	%r449, %r399, 15;
	setp.lt.u32 	%p22, %r449, %r401;
	selp.b32 	%r450, 0, %r401, %p22;
	sub.s32 	%r45, %r22, %r450;
	mul.wide.u32 	%rd13, %r393, 4;
	mul.wide.u32 	%rd16, %r393, 8;
	mul.wide.u32 	%rd18, %r393, 12;
	cvt.u64.u32 	%rd9, %r28;
$L__BB248_7:
	setp.gt.u32 	%p23, %r1, 31;
	@%p23 bra 	$L__BB248_15;
	ld.param.u64 	%rd37, [_Z9cuda_gemmIiLi256ELi2ELi1ELi32ELi128ELi128ELi32ELi0ELi0EEviiiPT_S1_S1_ii_param_3];
	cvta.to.global.u64 	%rd2, %rd37;
	and.b32  	%r451, %r26, 3;
	setp.eq.s32 	%p24, %r451, 3;
	mul.lo.s32 	%r63, %r1050, %r378;
	mov.u32 	%r1051, %r1;
	@%p24 bra 	$L__BB248_12;
	add.s32 	%r1051, %r1, %r393;
	and.b32  	%r452, %r26, 3;
	setp.eq.s32 	%p25, %r452, 0;
	add.s32 	%r453, %r63, %r18;
	add.s32 	%r454, %r453, %r1;
	mul.wide.s32 	%rd8, %r454, 4;
	add.s64 	%rd3, %rd2, %rd8;
	ld.global.u32 	%r455, [%rd3];
	shl.b32 	%r456, %r1, 2;
	mov.u32 	%r457, _ZZ9cuda_gemmIiLi256ELi2ELi1ELi32ELi128ELi128ELi32ELi0ELi0EEviiiPT_S1_S1_iiE3Ash;
	add.s32 	%r458, %r457, %r456;
	st.shared.u32 	[%r458], %r455;
	@%p25 bra 	$L__BB248_12;
	add.s32 	%r1051, %r1051, %r393;
	and.b32  	%r459, %r26, 3;
	setp.eq.s32 	%p26, %r459, 1;
	add.s64 	%rd4, %rd3, %rd9;
	ld.global.u32 	%r460, [%rd4];
	shl.b32 	%r461, %r1, 2;
	mov.u32 	%r462, _ZZ9cuda_gemmIiLi256ELi2ELi1ELi32ELi128ELi128ELi32ELi0ELi0EEviiiPT_S1_S1_iiE3Ash;
	add.s32 	%r463, %r462, %r461;
	add.s32 	%r464, %r463, %r28;
	st.shared.u32 	[%r464], %r460;
	@%p26 bra 	$L__BB248_12;
	add.s32 	%r1051, %r1051, %r393;
	add.s64 	%rd11, %rd4, %rd9;
	ld.global.u32 	%r465, [%rd11];
	shl.b32 	%r466, %r1, 2;
	mov.u32 	%r467, _ZZ9cuda_gemmIiLi256ELi2ELi1ELi32ELi128ELi128ELi32ELi0ELi0EEviiiPT_S1_S1_iiE3Ash;
	add.s32 	%r468, %r467, %r466;
	add.s32 	%r469, %r468, %r28;
	add.s32 	%r470, %r469, %r28;
	st.shared.u32 	[%r470], %r465;
$L__BB248_12:
	setp.lt.u32 	%p27, %r26, 3;
	@%p27 bra 	$L__BB248_15;
	shl.b32 	%r471, %r1051, 2;
	mov.u32 	%r472, _ZZ9cuda_gemmIiLi256ELi2ELi1ELi32ELi128ELi128ELi32ELi0ELi0EEviiiPT_S1_S1_iiE3Ash;
	add.s32 	%r1054, %r472, %r471;
	add.s32 	%r473, %r18, %r1051;
	add.s32 	%r1053, %r473, %r63;
$L__BB248_14:
	mul.wide.s32 	%rd12, %r1053, 4;
	add.s64 	%rd14, %rd2, %rd12;
	add.s64 	%rd15, %rd14, %rd13;
	add.s64 	%rd17, %rd14, %rd16;
	add.s64 	%rd19, %rd14, %rd18;
	ld.global.u32 	%r474, [%rd14];
	st.shared.u32 	[%r1054], %r474;
	ld.global.u32 	%r475, [%rd15];
	add.s32 	%r476, %r1054, %r28;
	st.shared.u32 	[%r476], %r475;
	ld.global.u32 	%r477, [%rd17];
	shl.b32 	%r478, %r393, 3;
	add.s32 	%r479, %r1054, %r478;
	st.shared.u32 	[%r479], %r477;
	ld.global.u32 	%r480, [%rd19];
	mad.lo.s32 	%r481, %r393, 12, %r1054;
	st.shared.u32 	[%r481], %r480;
	add.s32 	%r1051, %r1051, %r28;
	shl.b32 	%r482, %r393, 4;
	add.s32 	%r1054, %r1054, %r482;
	add.s32 	%r1053, %r1053, %r28;
	setp.lt.u32 	%p28, %r1051, 32;
	@%p28 bra 	$L__BB248_14;
$L__BB248_15:
	add.s32 	%r70, %r1, %r393;
	add.s32 	%r71, %r70, %r393;
	setp.gt.u32 	%p29, %r1, 7;
	@%p29 bra 	$L__BB248_22;
	setp.eq.s32 	%p30, %r29, 0;
	mov.u32 	%r1052, %r1;
	@%p30 bra 	$L__BB248_20;
	setp.eq.s32 	%p31, %r29, 1;
	shl.b32 	%r483, %r1, 2;
	mov.u32 	%r484, _ZZ9cuda_gemmIiLi256ELi2ELi1ELi32ELi128ELi128ELi32ELi0ELi0EEviiiPT_S1_S1_iiE3Csh;
	add.s32 	%r485, %r484, %r483;
	mov.b32 	%r486, 0;
	st.shared.u32 	[%r485], %r486;
	mov.u32 	%r1052, %r70;
	@%p31 bra 	$L__BB248_20;
	setp.eq.s32 	%p32, %r29, 2;
	shl.b32 	%r487, %r1, 2;
	mov.u32 	%r488, _ZZ9cuda_gemmIiLi256ELi2ELi1ELi32ELi128ELi128ELi32ELi0ELi0EEviiiPT_S1_S1_iiE3Csh;
	add.s32 	%r489, %r488, %r487;
	add.s32 	%r490, %r489, %r28;
	mov.b32 	%r491, 0;
	st.shared.u32 	[%r490], %r491;
	mov.u32 	%r1052, %r71;
	@%p32 bra 	$L__BB248_20;
	add.s32 	%r1052, %r71, %r393;
	shl.b32 	%r492, %r1, 2;
	mov.u32 	%r493, _ZZ9cuda_gemmIiLi256ELi2ELi1ELi32ELi128ELi128ELi32ELi0ELi0EEviiiPT_S1_S1_iiE3Csh;
	add.s32 	%r494, %r493, %r492;
	add.s32 	%r495, %r494, %r28;
	add.s32 	%r496, %r495, %r28;
	mov.b32 	%r497, 0;
	st.shared.u32 	[%r496], %r497;
$L__BB248_20:
	setp.lt.u32 	%p33, %r27, 3;
	@%p33 bra 	$L__BB248_22;
$L__BB248_21:
	shl.b32 	%r498, %r1052, 2;
	mov.u32 	%r499, _ZZ9cuda_gemmIiLi256ELi2ELi1ELi32ELi128ELi128ELi32ELi0ELi0EEviiiPT_S1_S1_iiE3Csh;
	add.s32 	%r500, %r499, %r498;
	mov.b32 	%r501, 0;
	st.shared.u32 	[%r500], %r501;
	add.s32 	%r502, %r500, %r28;
	st.shared.u32 	[%r502], %r501;
	add.s32 	%r503, %r502, %r28;
	st.shared.u32 	[%r503], %r501;
	add.s32 	%r504, %r503, %r28;
	st.shared.u32 	[%r504], %r501;
	add.s32 	%r1052, %r28, %r1052;
	setp.lt.u32 	%p34, %r1052, 8;
	@%p34 bra 	$L__BB248_21;
$L__BB248_22:
	and.b32  	%r82, %r1, 31;
	shr.u32 	%r505, %r1, 5;
	setp.ge.s32 	%p35, %r505, %r380;
	@%p35 bra 	$L__BB248_25;
	shr.u32 	%r1057, %r1, 5;
$L__BB248_24:
	ld.param.u32 	%r1031, [_Z9cuda_gemmIiLi256ELi2ELi1ELi32ELi128ELi128ELi32ELi0ELi0EEviiiPT_S1_S1_ii_param_6];
	ld.param.u64 	%rd38, [_Z9cuda_gemmIiLi256ELi2ELi1ELi32ELi128ELi128ELi32ELi0ELi0EEviiiPT_S1_S1_ii_param_4];
	mad.lo.s32 	%r506, %r1057, %r1031, %r19;
	cvta.to.global.u64 	%rd20, %rd38;
	mul.wide.s32 	%rd21, %r506, 4;
	add.s64 	%rd22, %rd20, %rd21;
	ld.global.u32 	%r507, [%rd22];
	mov.u32 	%r508, _ZZ9cuda_gemmIiLi256ELi2ELi1ELi32ELi128ELi128ELi32ELi0ELi0EEviiiPT_S1_S1_iiE11kron_fac_sh;
	mad.lo.s32 	%r509, %r82, 516, %r508;
	shl.b32 	%r510, %r1057, 2;
	add.s32 	%r511, %r509, %r510;
	st.shared.u32 	[%r511], %r507;
	shr.u32 	%r512, %r393, 5;
	add.s32 	%r1057, %r1057, %r512;
	setp.lt.s32 	%p36, %r1057, %r380;
	@%p36 bra 	$L__BB248_24;
$L__BB248_25:
	setp.lt.s32 	%p37, %r12, 1;
	bar.sync 	0;
	@%p37 bra 	$L__BB248_165;
	setp.ne.s32 	%p38, %r3, 1;
	@%p38 bra 	$L__BB248_95;
	mov.b32 	%r1074, 0;
$L__BB248_28:
	setp.lt.s32 	%p113, %r380, 1;
	add.s32 	%r103, %r1074, %r14;
	mul.lo.s32 	%r104, %r103, %r380;
	add.s32 	%r105, %r104, %r20;
	@%p113 bra 	$L__BB248_30;
	add.s32 	%r814, %r22, %r104;
	shl.b32 	%r815, %r814, 2;
	mov.u32 	%r816, _ZZ9cuda_gemmIiLi256ELi2ELi1ELi32ELi128ELi128ELi32ELi0ELi0EEviiiPT_S1_S1_iiE3Ash;
	add.s32 	%r817, %r816, %r815;
	ld.shared.u32 	%r1225, [%r817];
$L__BB248_30:
	setp.lt.s32 	%p114, %r380, 2;
	@%p114 bra 	$L__BB248_32;
	add.s32 	%r818, %r14, 1;
	and.b32  	%r819, %r818, 15;
	add.s32 	%r820, %r105, %r819;
	shl.b32 	%r821, %r820, 2;
	mov.u32 	%r822, _ZZ9cuda_gemmIiLi256ELi2ELi1ELi32ELi128ELi128ELi32ELi0ELi0EEviiiPT_S1_S1_iiE3Ash;
	add.s32 	%r823, %r822, %r821;
	ld.shared.u32 	%r1224, [%r823];
$L__BB248_32:
	setp.lt.s32 	%p115, %r380, 3;
	@%p115 bra 	$L__BB248_34;
	add.s32 	%r824, %r14, 2;
	and.b32  	%r825, %r824, 15;
	add.s32 	%r826, %r105, %r825;
	shl.b32 	%r827, %r826, 2;
	mov.u32 	%r828, _ZZ9cuda_gemmIiLi256ELi2ELi1ELi32ELi128ELi128ELi32ELi0ELi0EEviiiPT_S1_S1_iiE3Ash;
	add.s32 	%r829, %r828, %r827;
	ld.shared.u32 	%r1223, [%r829];
$L__BB248_34:
	setp.lt.s32 	%p116, %r380, 4;
	@%p116 bra 	$L__BB248_36;
	add.s32 	%r830, %r14, 3;
	and.b32  	%r831, %r830, 15;
	add.s32 	%r832, %r105, %r831;
	shl.b32 	%r833, %r832, 2;
	mov.u32 	%r834, _ZZ9cuda_gemmIiLi256ELi2ELi1ELi32ELi128ELi128ELi32ELi0ELi0EEviiiPT_S1_S1_iiE3Ash;
	add.s32 	%r835, %r834, %r833;
	ld.shared.u32 	%r1222, [%r835];
$L__BB248_36:
	setp.lt.s32 	%p117, %r380, 5;
	@%p117 bra 	$L__BB248_38;
	add.s32 	%r836, %r14, 4;
	and.b32  	%r837, %r836, 15;
	add.s32 	%r838, %r105, %r837;
	shl.b32 	%r839, %r838, 2;
	mov.u32 	%r840, _ZZ9cuda_gemmIiLi256ELi2ELi1ELi32ELi128ELi128ELi32ELi0ELi0EEviiiPT_S1_S1_iiE3Ash;
	add.s32 	%r841, %r840, %r839;
	ld.shared.u32 	%r1221, [%r841];
$L__BB248_38:
	setp.lt.s32 	%p118, %r380, 6;
	@%p118 bra 	$L__BB248_40;
	add.s32 	%r842, %r14, 5;
	and.b32  	%r843, %r842, 15;
	add.s32 	%r844, %r105, %r843;
	shl.b32 	%r845, %r844, 2;
	mov.u32 	%r846, _ZZ9cuda_gemmIiLi256ELi2ELi1ELi32ELi128ELi128ELi32ELi0ELi0EEviiiPT_S1_S1_iiE3Ash;
	add.s32 	%r847, %r846, %r845;
	ld.shared.u32 	%r1220, [%r847];
$L__BB248_40:
	setp.lt.s32 	%p119, %r380, 7;
	@%p119 bra 	$L__BB248_42;
	add.s32 	%r848, %r14, 6;
	and.b32  	%r849, %r848, 15;
	add.s32 	%r850, %r105, %r849;
	shl.b32 	%r851, %r850, 2;
	mov.u32 	%r852, _ZZ9cuda_gemmIiLi256ELi2ELi1ELi32ELi128ELi128ELi32ELi0ELi0EEviiiPT_S1_S1_iiE3Ash;
	add.s32 	%r853, %r852, %r851;
	ld.shared.u32 	%r1219, [%r853];
$L__BB248_42:
	setp.lt.s32 	%p120, %r380, 8;
	@%p120 bra 	$L__BB248_44;
	add.s32 	%r854, %r14, 7;
	and.b32  	%r855, %r854, 15;
	add.s32 	%r856, %r105, %r855;
	shl.b32 	%r857, %r856, 2;
	mov.u32 	%r858, _ZZ9cuda_gemmIiLi256ELi2ELi1ELi32ELi128ELi128ELi32ELi0ELi0EEviiiPT_S1_S1_iiE3Ash;
	add.s32 	%r859, %r858, %r857;
	ld.shared.u32 	%r1218, [%r859];
$L__BB248_44:
	setp.lt.s32 	%p121, %r380, 9;
	@%p121 bra 	$L__BB248_46;
	and.b32  	%r860, %r14, 15;
	xor.b32  	%r861, %r860, 8;
	add.s32 	%r862, %r105, %r861;
	shl.b32 	%r863, %r862, 2;
	mov.u32 	%r864, _ZZ9cuda_gemmIiLi256ELi2ELi1ELi32ELi128ELi128ELi32ELi0ELi0EEviiiPT_S1_S1_iiE3Ash;
	add.s32 	%r865, %r864, %r863;
	ld.shared.u32 	%r1217, [%r865];
$L__BB248_46:
	setp.lt.s32 	%p122, %r380, 10;
	@%p122 bra 	$L__BB248_48;
	add.s32 	%r866, %r14, 9;
	and.b32  	%r867, %r866, 15;
	add.s32 	%r868, %r105, %r867;
	shl.b32 	%r869, %r868, 2;
	mov.u32 	%r870, _ZZ9cuda_gemmIiLi256ELi2ELi1ELi32ELi128ELi128ELi32ELi0ELi0EEviiiPT_S1_S1_iiE3Ash;
	add.s32 	%r871, %r870, %r869;
	ld.shared.u32 	%r1216, [%r871];
$L__BB248_48:
	setp.lt.s32 	%p123, %r380, 11;
	@%p123 bra 	$L__BB248_50;
	add.s32 	%r872, %r14, 10;
	and.b32  	%r873, %r872, 15;
	add.s32 	%r874, %r105, %r873;
	shl.b32 	%r875, %r874, 2;
	mov.u32 	%r876, _ZZ9cuda_gemmIiLi256ELi2ELi1ELi32ELi128ELi128ELi32ELi0ELi0EEviiiPT_S1_S1_iiE3Ash;
	add.s32 	%r877, %r876, %r875;
	ld.shared.u32 	%r1215, [%r877];
$L__BB248_50:
	setp.lt.s32 	%p124, %r380, 12;
	@%p124 bra 	$L__BB248_52;
	add.s32 	%r878, %r14, 11;
	and.b32  	%r879, %r878, 15;
	add.s32 	%r880, %r105, %r879;
	shl.b32 	%r881, %r880, 2;
	mov.u32 	%r882, _ZZ9cuda_gemmIiLi256ELi2ELi1ELi32ELi128ELi128ELi32ELi0ELi0EEviiiPT_S1_S1_iiE3Ash;
	add.s32 	%r883, %r882, %r881;
	ld.shared.u32 	%r1214, [%r883];
$L__BB248_52:
	setp.lt.s32 	%p125, %r380, 13;
	@%p125 bra 	$L__BB248_54;
	add.s32 	%r884, %r14, 12;
	and.b32  	%r885, %r884, 15;
	add.s32 	%r886, %r105, %r885;
	shl.b32 	%r887, %r886, 2;
	mov.u32 	%r888, _ZZ9cuda_gemmIiLi256ELi2ELi1ELi32ELi128ELi128ELi32ELi0ELi0EEviiiPT_S1_S1_iiE3Ash;
	add.s32 	%r889, %r888, %r887;
	ld.shared.u32 	%r1213, [%r889];
$L__BB248_54:
	setp.lt.s32 	%p126, %r380, 14;
	@%p126 bra 	$L__BB248_56;
	add.s32 	%r890, %r14, 13;
	and.b32  	%r891, %r890, 15;
	add.s32 	%r892, %r105, %r891;
	shl.b32 	%r893, %r892, 2;
	mov.u32 	%r894, _ZZ9cuda_gemmIiLi256ELi2ELi1ELi32ELi128ELi128ELi32ELi0ELi0EEviiiPT_S1_S1_iiE3Ash;
	add.s32 	%r895, %r894, %r893;
	ld.shared.u32 	%r1212, [%r895];
$L__BB248_56:
	setp.lt.s32 	%p127, %r380, 15;
	@%p127 bra 	$L__BB248_58;
	add.s32 	%r896, %r14, 14;
	and.b32  	%r897, %r896, 15;
	add.s32 	%r898, %r105, %r897;
	shl.b32 	%r899, %r898, 2;
	mov.u32 	%r900, _ZZ9cuda_gemmIiLi256ELi2ELi1ELi32ELi128ELi128ELi32ELi0ELi0EEviiiPT_S1_S1_iiE3Ash;
	add.s32 	%r901, %r900, %r899;
	ld.shared.u32 	%r1211, [%r901];
$L__BB248_58:
	setp.lt.s32 	%p128, %r380, 16;
	@%p128 bra 	$L__BB248_60;
	add.s32 	%r902, %r14, -1;
	and.b32  	%r903, %r902, 15;
	add.s32 	%r904, %r105, %r903;
	shl.b32 	%r905, %r904, 2;
	mov.u32 	%r906, _ZZ9cuda_gemmIiLi256ELi2ELi1ELi32ELi128ELi128ELi32ELi0ELi0EEviiiPT_S1_S1_iiE3Ash;
	add.s32 	%r907, %r906, %r905;
	ld.shared.u32 	%r1210, [%r907];
$L__BB248_60:
	setp.ge.s32 	%p129, %r15, %r21;
	mov.u32 	%r1091, %r15;
	@%p129 bra 	$L__BB248_61;
	bra.uni 	$L__BB248_62;
$L__BB248_61:
	add.s32 	%r1074, %r1074, %r13;
	setp.lt.s32 	%p147, %r1074, %r12;
	@%p147 bra 	$L__BB248_28;
	bra.uni 	$L__BB248_165;
$L__BB248_62:
	mov.u32 	%r909, _ZZ9cuda_gemmIiLi256ELi2ELi1ELi32ELi128ELi128ELi32ELi0ELi0EEviiiPT_S1_S1_iiE11kron_fac_sh;
	mad.lo.s32 	%r140, %r1091, 516, %r909;
	mov.b32 	%r1093, 0;
	@%p113 bra 	$L__BB248_64;
	shl.b32 	%r910, %r30, 2;
	add.s32 	%r911, %r140, %r910;
	ld.shared.u32 	%r912, [%r911];
	mul.lo.s32 	%r1093, %r912, %r1225;
$L__BB248_64:
	@%p114 bra 	$L__BB248_66;
	shl.b32 	%r913, %r31, 2;
	add.s32 	%r914, %r140, %r913;
	ld.shared.u32 	%r915, [%r914+4];
	mad.lo.s32 	%r1093, %r915, %r1224, %r1093;
$L__BB248_66:
	@%p115 bra 	$L__BB248_68;
	shl.b32 	%r916, %r32, 2;
	add.s32 	%r917, %r140, %r916;
	ld.shared.u32 	%r918, [%r917+8];
	mad.lo.s32 	%r1093, %r918, %r1223, %r1093;
$L__BB248_68:
	@%p116 bra 	$L__BB248_70;
	shl.b32 	%r919, %r33, 2;
	add.s32 	%r920, %r140, %r919;
	ld.shared.u32 	%r921, [%r920+12];
	mad.lo.s32 	%r1093, %r921, %r1222, %r1093;
$L__BB248_70:
	@%p117 bra 	$L__BB248_72;
	shl.b32 	%r922, %r34, 2;
	add.s32 	%r923, %r140, %r922;
	ld.shared.u32 	%r924, [%r923+16];
	mad.lo.s32 	%r1093, %r924, %r1221, %r1093;
$L__BB248_72:
	setp.lt.s32 	%p135, %r380, 6;
	@%p135 bra 	$L__BB248_74;
	shl.b32 	%r925, %r35, 2;
	add.s32 	%r926, %r140, %r925;
	ld.shared.u32 	%r927, [%r926+20];
	mad.lo.s32 	%r1093, %r927, %r1220, %r1093;
$L__BB248_74:
	setp.lt.s32 	%p136, %r380, 7;
	@%p136 bra 	$L__BB248_76;
	shl.b32 	%r928, %r36, 2;
	add.s32 	%r929, %r140, %r928;
	ld.shared.u32 	%r930, [%r929+24];
	mad.lo.s32 	%r1093, %r930, %r1219, %r1093;
$L__BB248_76:
	setp.lt.s32 	%p137, %r380, 8;
	@%p137 bra 	$L__BB248_78;
	shl.b32 	%r931, %r37, 2;
	add.s32 	%r932, %r140, %r931;
	ld.shared.u32 	%r933, [%r932+28];
	mad.lo.s32 	%r1093, %r933, %r1218, %r1093;
$L__BB248_78:
	setp.lt.s32 	%p138, %r380, 9;
	@%p138 bra 	$L__BB248_80;
	shl.b32 	%r934, %r38, 2;
	add.s32 	%r935, %r140, %r934;
	ld.shared.u32 	%r936, [%r935+32];
	mad.lo.s32 	%r1093, %r936, %r1217, %r1093;
$L__BB248_80:
	setp.lt.s32 	%p139, %r380, 10;
	@%p139 bra 	$L__BB248_82;
	shl.b32 	%r937, %r39, 2;
	add.s32 	%r938, %r140, %r937;
	ld.shared.u32 	%r939, [%r938+36];
	mad.lo.s32 	%r1093, %r939, %r1216, %r1093;
$L__BB248_82:
	setp.lt.s32 	%p140, %r380, 11;
	@%p140 bra 	$L__BB248_84;
	shl.b32 	%r940, %r40, 2;
	add.s32 	%r941, %r140, %r940;
	ld.shared.u32 	%r942, [%r941+40];
	mad.lo.s32 	%r1093, %r942, %r1215, %r1093;
$L__BB248_84:
	setp.lt.s32 	%p141, %r380, 12;
	@%p141 bra 	$L__BB248_86;
	shl.b32 	%r943, %r41, 2;
	add.s32 	%r944, %r140, %r943;
	ld.shared.u32 	%r945, [%r944+44];
	mad.lo.s32 	%r1093, %r945, %r1214, %r1093;
$L__BB248_86:
	setp.lt.s32 	%p142, %r380, 13;
	@%p142 bra 	$L__BB248_88;
	shl.b32 	%r946, %r42, 2;
	add.s32 	%r947, %r140, %r946;
	ld.shared.u32 	%r948, [%r947+48];
	mad.lo.s32 	%r1093, %r948, %r1213, %r1093;
$L__BB248_88:
	setp.lt.s32 	%p143, %r380, 14;
	@%p143 bra 	$L__BB248_90;
	shl.b32 	%r949, %r43, 2;
	add.s32 	%r950, %r140, %r949;
	ld.shared.u32 	%r951, [%r950+52];
	mad.lo.s32 	%r1093, %r951, %r1212, %r1093;
$L__BB248_90:
	setp.lt.s32 	%p144, %r380, 15;
	@%p144 bra 	$L__BB248_92;
	shl.b32 	%r952, %r44, 2;
	add.s32 	%r953, %r140, %r952;
	ld.shared.u32 	%r954, [%r953+56];
	mad.lo.s32 	%r1093, %r954, %r1211, %r1093;
$L__BB248_92:
	setp.lt.s32 	%p145, %r380, 16;
	@%p145 bra 	$L__BB248_94;
	shl.b32 	%r955, %r45, 2;
	add.s32 	%r956, %r140, %r955;
	ld.shared.u32 	%r957, [%r956+60];
	mad.lo.s32 	%r1093, %r957, %r1210, %r1093;
$L__BB248_94:
	mad.lo.s32 	%r958, %r1091, %r12, %r103;
	shl.b32 	%r959, %r958, 2;
	mov.u32 	%r960, _ZZ9cuda_gemmIiLi256ELi2ELi1ELi32ELi128ELi128ELi32ELi0ELi0EEviiiPT_S1_S1_iiE3Csh;
	add.s32 	%r961, %r960, %r959;
	ld.shared.u32 	%r962, [%r961];
	add.s32 	%r963, %r962, %r1093;
	st.shared.u32 	[%r961], %r963;
	add.s32 	%r1091, %r1091, %r16;
	setp.lt.s32 	%p146, %r1091, %r21;
	@%p146 bra 	$L__BB248_62;
	bra.uni 	$L__BB248_61;
$L__BB248_95:
	setp.gt.u32 	%p39, %r380, 31;
	@%p39 bra 	$L__BB248_174;
	mov.b32 	%r1176, 0;
$L__BB248_97:
	setp.eq.s32 	%p40, %r380, 0;
	add.s32 	%r283, %r1176, %r14;
	mul.lo.s32 	%r284, %r283, %r380;
	add.s32 	%r285, %r284, %r20;
	@%p40 bra 	$L__BB248_99;
	add.s32 	%r514, %r22, %r284;
	shl.b32 	%r515, %r514, 2;
	mov.u32 	%r516, _ZZ9cuda_gemmIiLi256ELi2ELi1ELi32ELi128ELi128ELi32ELi0ELi0EEviiiPT_S1_S1_iiE3Ash;
	add.s32 	%r517, %r516, %r515;
	ld.shared.u32 	%r1225, [%r517];
$L__BB248_99:
	setp.lt.s32 	%p41, %r380, 2;
	@%p41 bra 	$L__BB248_101;
	add.s32 	%r518, %r14, 1;
	and.b32  	%r519, %r518, 15;
	add.s32 	%r520, %r285, %r519;
	shl.b32 	%r521, %r520, 2;
	mov.u32 	%r522, _ZZ9cuda_gemmIiLi256ELi2ELi1ELi32ELi128ELi128ELi32ELi0ELi0EEviiiPT_S1_S1_iiE3Ash;
	add.s32 	%r523, %r522, %r521;
	ld.shared.u32 	%r1224, [%r523];
$L__BB248_101:
	setp.lt.s32 	%p42, %r380, 3;
	@%p42 bra 	$L__BB248_103;
	add.s32 	%r524, %r14, 2;
	and.b32  	%r525, %r524, 15;
	add.s32 	%r526, %r285, %r525;
	shl.b32 	%r527, %r526, 2;
	mov.u32 	%r528, _ZZ9cuda_gemmIiLi256ELi2ELi1ELi32ELi128ELi128ELi32ELi0ELi0EEviiiPT_S1_S1_iiE3Ash;
	add.s32 	%r529, %r528, %r527;
	ld.shared.u32 	%r1223, [%r529];
$L__BB248_103:
	setp.lt.s32 	%p43, %r380, 4;
	@%p43 bra 	$L__BB248_105;
	add.s32 	%r530, %r14, 3;
	and.b32  	%r531, %r530, 15;
	add.s32 	%r532, %r285, %r531;
	shl.b32 	%r533, %r532, 2;
	mov.u32 	%r534, _ZZ9cuda_gemmIiLi256ELi2ELi1ELi32ELi128ELi128ELi32ELi0ELi0EEviiiPT_S1_S1_iiE3Ash;
	add.s32 	%r535, %r534, %r533;
	ld.shared.u32 	%r1222, [%r535];
$L__BB248_105:
	setp.lt.s32 	%p44, %r380, 5;
	@%p44 bra 	$L__BB248_107;
	add.s32 	%r536, %r14, 4;
	and.b32  	%r537, %r536, 15;
	add.s32 	%r538, %r285, %r537;
	shl.b32 	%r539, %r538, 2;
	mov.u32 	%r540, _ZZ9cuda_gemmIiLi256ELi2ELi1ELi32ELi128ELi128ELi32ELi0ELi0EEviiiPT_S1_S1_iiE3Ash;
	add.s32 	%r541, %r540, %r539;
	ld.shared.u32 	%r1221, [%r541];
$L__BB248_107:
	setp.lt.s32 	%p45, %r380, 6;
	@%p45 bra 	$L__BB248_109;
	add.s32 	%r542, %r14, 5;
	and.b32  	%r543, %r542, 15;
	add.s32 	%r544, %r285, %r543;
	shl.b32 	%r545, %r544, 2;
	mov.u32 	%r546, _ZZ9cuda_gemmIiLi256ELi2ELi1ELi32ELi128ELi128ELi32ELi0ELi0EEviiiPT_S1_S1_iiE3Ash;
	add.s32 	%r547, %r546, %r545;
	ld.shared.u32 	%r1220, [%r547];
$L__BB248_109:
	setp.lt.s32 	%p46, %r380, 7;
	@%p46 bra 	$L__BB248_111;
	add.s32 	%r548, %r14, 6;
	and.b32  	%r549, %r548, 15;
	add.s32 	%r550, %r285, %r549;
	shl.b32 	%r551, %r550, 2;
	mov.u32 	%r552, _ZZ9cuda_gemmIiLi256ELi2ELi1ELi32ELi128ELi128ELi32ELi0ELi0EEviiiPT_S1_S1_iiE3Ash;
	add.s32 	%r553, %r552, %r551;
	ld.shared.u32 	%r1219, [%r553];
$L__BB248_111:
	setp.lt.s32 	%p47, %r380, 8;
	@%p47 bra 	$L__BB248_113;
	add.s32 	%r554, %r14, 7;
	and.b32  	%r555, %r554, 15;
	add.s32 	%r556, %r285, %r555;
	shl.b32 	%r557, %r556, 2;
	mov.u32 	%r558, _ZZ9cuda_gemmIiLi256ELi2ELi1ELi32ELi128ELi128ELi32ELi0ELi0EEviiiPT_S1_S1_iiE3Ash;
	add.s32 	%r559, %r558, %r557;
	ld.shared.u32 	%r1218, [%r559];
$L__BB248_113:
	setp.lt.s32 	%p48, %r380, 9;
	@%p48 bra 	$L__BB248_115;
	and.b32  	%r560, %r14, 15;
	xor.b32  	%r561, %r560, 8;
	add.s32 	%r562, %r285, %r561;
	shl.b32 	%r563, %r562, 2;
	mov.u32 	%r564, _ZZ9cuda_gemmIiLi256ELi2ELi1ELi32ELi128ELi128ELi32ELi0ELi0EEviiiPT_S1_S1_iiE3Ash;
	add.s32 	%r565, %r564, %r563;
	ld.shared.u32 	%r1217, [%r565];
$L__BB248_115:
	setp.lt.s32 	%p49, %r380, 10;
	@%p49 bra 	$L__BB248_117;
	add.s32 	%r566, %r14, 9;
	and.b32  	%r567, %r566, 15;
	add.s32 	%r568, %r285, %r567;
	shl.b32 	%r569, %r568, 2;
	mov.u32 	%r570, _ZZ9cuda_gemmIiLi256ELi2ELi1ELi32ELi128ELi128ELi32ELi0ELi0EEviiiPT_S1_S1_iiE3Ash;
	add.s32 	%r571, %r570, %r569;
	ld.shared.u32 	%r1216, [%r571];
$L__BB248_117:
	setp.lt.s32 	%p50, %r380, 11;
	@%p50 bra 	$L__BB248_119;
	add.s32 	%r572, %r14, 10;
	and.b32  	%r573, %r572, 15;
	add.s32 	%r574, %r285, %r573;
	shl.b32 	%r575, %r574, 2;
	mov.u32 	%r576, _ZZ9cuda_gemmIiLi256ELi2ELi1ELi32ELi128ELi128ELi32ELi0ELi0EEviiiPT_S1_S1_iiE3Ash;
	add.s32 	%r577, %r576, %r575;
	ld.shared.u32 	%r1215, [%r577];
$L__BB248_119:
	setp.lt.s32 	%p51, %r380, 12;
	@%p51 bra 	$L__BB248_121;
	add.s32 	%r578, %r14, 11;
	and.b32  	%r579, %r578, 15;
	add.s32 	%r580, %r285, %r579;
	shl.b32 	%r581, %r580, 2;
	mov.u32 	%r582, _ZZ9cuda_gemmIiLi256ELi2ELi1ELi32ELi128ELi128ELi32ELi0ELi0EEviiiPT_S1_S1_iiE3Ash;
	add.s32 	%r583, %r582, %r581;
	ld.shared.u32 	%r1214, [%r583];
$L__BB248_121:
	setp.lt.s32 	%p52, %r380, 13;
	@%p52 bra 	$L__BB248_123;
	add.s32 	%r584, %r14, 12;
	and.b32  	%r585, %r584, 15;
	add.s32 	%r586, %r285, %r585;
	shl.b32 	%r587, %r586, 2;
	mov.u32 	%r588, _ZZ9cuda_gemmIiLi256ELi2ELi1ELi32ELi128ELi128ELi32ELi0ELi0EEviiiPT_S1_S1_iiE3Ash;
	add.s32 	%r589, %r588, %r587;
	ld.shared.u32 	%r1213, [%r589];
$L__BB248_123:
	setp.lt.s32 	%p53, %r380, 14;
	@%p53 bra 	$L__BB248_125;
	add.s32 	%r590, %r14, 13;
	and.b32  	%r591, %r590, 15;
	add.s32 	%r592, %r285, %r591;
	shl.b32 	%r593, %r592, 2;
	mov.u32 	%r594, _ZZ9cuda_gemmIiLi256ELi2ELi1ELi32ELi128ELi128ELi32ELi0ELi0EEviiiPT_S1_S1_iiE3Ash;
	add.s32 	%r595, %r594, %r593;
	ld.shared.u32 	%r1212, [%r595];
$L__BB248_125:
	setp.lt.s32 	%p54, %r380, 15;
	@%p54 bra 	$L__BB248_127;
	add.s32 	%r596, %r14, 14;
	and.b32  	%r597, %r596, 15;
	add.s32 	%r598, %r285, %r597;
	shl.b32 	%r599, %r598, 2;
	mov.u32 	%r600, _ZZ9cuda_gemmIiLi256ELi2ELi1ELi32ELi128ELi128ELi32ELi0ELi0EEviiiPT_S1_S1_iiE3Ash;
	add.s32 	%r601, %r600, %r599;
	ld.shared.u32 	%r1211, [%r601];
$L__BB248_127:
	setp.lt.s32 	%p55, %r380, 16;
	@%p55 bra 	$L__BB248_129;
	add.s32 	%r602, %r14, -1;
	and.b32  	%r603, %r602, 15;
	add.s32 	%r604, %r285, %r603;
	shl.b32 	%r605, %r604, 2;
	mov.u32 	%r606, _ZZ9cuda_gemmIiLi256ELi2ELi1ELi32ELi128ELi128ELi32ELi0ELi0EEviiiPT_S1_S1_iiE3Ash;
	add.s32 	%r607, %r606, %r605;
	ld.shared.u32 	%r1210, [%r607];
$L__BB248_129:
	setp.ge.s32 	%p56, %r15, %r21;
	@%p56 bra 	$L__BB248_164;
	mov.u32 	%r1193, %r15;
$L__BB248_131:
	mov.u32 	%r609, _ZZ9cuda_gemmIiLi256ELi2ELi1ELi32ELi128ELi128ELi32ELi0ELi0EEviiiPT_S1_S1_iiE11kron_fac_sh;
	mad.lo.s32 	%r319, %r1193, 516, %r609;
	mov.b32 	%r1195, 0;
	@%p40 bra 	$L__BB248_133;
	shl.b32 	%r610, %r30, 2;
	add.s32 	%r611, %r319, %r610;
	ld.shared.u32 	%r612, [%r611];
	mul.lo.s32 	%r1195, %r612, %r1225;
$L__BB248_133:
	@%p41 bra 	$L__BB248_135;
	shl.b32 	%r613, %r31, 2;
	add.s32 	%r614, %r319, %r613;
	ld.shared.u32 	%r615, [%r614+4];
	mad.lo.s32 	%r1195, %r615, %r1224, %r1195;
$L__BB248_135:
	@%p42 bra 	$L__BB248_137;
	shl.b32 	%r616, %r32, 2;
	add.s32 	%r617, %r319, %r616;
	ld.shared.u32 	%r618, [%r617+8];
	mad.lo.s32 	%r1195, %r618, %r1223, %r1195;
$L__BB248_137:
	@%p43 bra 	$L__BB248_139;
	shl.b32 	%r619, %r33, 2;
	add.s32 	%r620, %r319, %r619;
	ld.shared.u32 	%r621, [%r620+12];
	mad.lo.s32 	%r1195, %r621, %r1222, %r1195;
$L__BB248_139:
	@%p44 bra 	$L__BB248_141;
	shl.b32 	%r622, %r34, 2;
	add.s32 	%r623, %r319, %r622;
	ld.shared.u32 	%r624, [%r623+16];
	mad.lo.s32 	%r1195, %r624, %r1221, %r1195;
$L__BB248_141:
	setp.lt.s32 	%p62, %r380, 6;
	@%p62 bra 	$L__BB248_143;
	shl.b32 	%r625, %r35, 2;
	add.s32 	%r626, %r319, %r625;
	ld.shared.u32 	%r627, [%r626+20];
	mad.lo.s32 	%r1195, %r627, %r1220, %r1195;
$L__BB248_143:
	setp.lt.s32 	%p63, %r380, 7;
	@%p63 bra 	$L__BB248_145;
	shl.b32 	%r628, %r36, 2;
	add.s32 	%r629, %r319, %r628;
	ld.shared.u32 	%r630, [%r629+24];
	mad.lo.s32 	%r1195, %r630, %r1219, %r1195;
$L__BB248_145:
	setp.lt.s32 	%p64, %r380, 8;
	@%p64 bra 	$L__BB248_147;
	shl.b32 	%r631, %r37, 2;
	add.s32 	%r632, %r319, %r631;
	ld.shared.u32 	%r633, [%r632+28];
	mad.lo.s32 	%r1195, %r633, %r1218, %r1195;
$L__BB248_147:
	setp.lt.s32 	%p65, %r380, 9;
	@%p65 bra 	$L__BB248_149;
	shl.b32 	%r634, %r38, 2;
	add.s32 	%r635, %r319, %r634;
	ld.shared.u32 	%r636, [%r635+32];
	mad.lo.s32 	%r1195, %r636, %r1217, %r1195;
$L__BB248_149:
	setp.lt.s32 	%p66, %r380, 10;
	@%p66 bra 	$L__BB248_151;
	shl.b32 	%r637, %r39, 2;
	add.s32 	%r638, %r319, %r637;
	ld.shared.u32 	%r639, [%r638+36];
	mad.lo.s32 	%r1195, %r639, %r1216, %r1195;
$L__BB248_151:
	setp.lt.s32 	%p67, %r380, 11;
	@%p67 bra 	$L__BB248_153;
	shl.b32 	%r640, %r40, 2;
	add.s32 	%r641, %r319, %r640;
	ld.shared.u32 	%r642, [%r641+40];
	mad.lo.s32 	%r1195, %r642, %r1215, %r1195;
$L__BB248_153:
	setp.lt.s32 	%p68, %r380, 12;
	@%p68 bra 	$L__BB248_155;
	shl.b32 	%r643, %r41, 2;
	add.s32 	%r644, %r319, %r643;
	ld.shared.u32 	%r645, [%r644+44];
	mad.lo.s32 	%r1195, %r645, %r1214, %r1195;
$L__BB248_155:
	setp.lt.s32 	%p69, %r380, 13;
	@%p69 bra 	$L__BB248_157;
	shl.b32 	%r646, %r42, 2;
	add.s32 	%r647, %r319, %r646;
	ld.shared.u32 	%r648, [%r647+48];
	mad.lo.s32 	%r1195, %r648, %r1213, %r1195;
$L__BB248_157:
	setp.lt.s32 	%p70, %r380, 14;
	@%p70 bra 	$L__BB248_159;
	shl.b32 	%r649, %r43, 2;
	add.s32 	%r650, %r319, %r649;
	ld.shared.u32 	%r651, [%r650+52];
	mad.lo.s32 	%r1195, %r651, %r1212, %r1195;
$L__BB248_159:
	setp.lt.s32 	%p71, %r380, 15;
	@%p71 bra 	$L__BB248_161;
	shl.b32 	%r652, %r44, 2;
	add.s32 	%r653, %r319, %r652;
	ld.shared.u32 	%r654, [%r653+56];
	mad.lo.s32 	%r1195, %r654, %r1211, %r1195;
$L__BB248_161:
	setp.lt.s32 	%p72, %r380, 16;
	@%p72 bra 	$L__BB248_163;
	shl.b32 	%r655, %r45, 2;
	add.s32 	%r656, %r319, %r655;
	ld.shared.u32 	%r657, [%r656+60];
	mad.lo.s32 	%r1195, %r657, %r1210, %r1195;
$L__BB248_163:
	mad.lo.s32 	%r658, %r1193, %r12, %r283;
	shl.b32 	%r659, %r658, 2;
	mov.u32 	%r660, _ZZ9cuda_gemmIiLi256ELi2ELi1ELi32ELi128ELi128ELi32ELi0ELi0EEviiiPT_S1_S1_iiE3Csh;
	add.s32 	%r661, %r660, %r659;
	st.shared.u32 	[%r661], %r1195;
	add.s32 	%r1193, %r1193, %r16;
	setp.lt.s32 	%p73, %r1193, %r21;
	@%p73 bra 	$L__BB248_131;
$L__BB248_164:
	add.s32 	%r1176, %r1176, %r13;
	setp.lt.s32 	%p74, %r1176, %r12;
	@%p74 bra 	$L__BB248_97;
$L__BB248_165:
	bar.sync 	0;
	@%p29 bra 	$L__BB248_172;
	ld.param.u32 	%r1029, [_Z9cuda_gemmIiLi256ELi2ELi1ELi32ELi128ELi128ELi32ELi0ELi0EEviiiPT_S1_S1_ii_param_1];
	setp.eq.s32 	%p149, %r29, 0;
	div.s32 	%r370, %r378, %r380;
	mad.lo.s32 	%r371, %r1050, %r1029, %r24;
	mov.u32 	%r1226, %r1;
	@%p149 bra 	$L__BB248_170;
	setp.eq.s32 	%p150, %r29, 1;
	div.s32 	%r964, %r1, %r12;
	mul.lo.s32 	%r965, %r964, %r12;
	sub.s32 	%r966, %r1, %r965;
	mad.lo.s32 	%r967, %r370, %r964, %r371;
	add.s32 	%r968, %r967, %r966;
	shl.b32 	%r969, %r1, 2;
	mov.u32 	%r970, _ZZ9cuda_gemmIiLi256ELi2ELi1ELi32ELi128ELi128ELi32ELi0ELi0EEviiiPT_S1_S1_iiE3Csh;
	add.s32 	%r971, %r970, %r969;
	ld.shared.u32 	%r972, [%r971];
	mul.wide.s32 	%rd23, %r968, 4;
	add.s64 	%rd24, %rd1, %rd23;
	st.global.u32 	[%rd24], %r972;
	mov.u32 	%r1226, %r70;
	@%p150 bra 	$L__BB248_170;
	setp.eq.s32 	%p151, %r29, 2;
	div.s32 	%r973, %r70, %r12;
	mul.lo.s32 	%r974, %r973, %r12;
	sub.s32 	%r975, %r70, %r974;
	mad.lo.s32 	%r976, %r370, %r973, %r371;
	add.s32 	%r977, %r976, %r975;
	shl.b32 	%r978, %r1, 2;
	mov.u32 	%r979, _ZZ9cuda_gemmIiLi256ELi2ELi1ELi32ELi128ELi128ELi32ELi0ELi0EEviiiPT_S1_S1_iiE3Csh;
	add.s32 	%r980, %r979, %r978;
	add.s32 	%r981, %r980, %r28;
	ld.shared.u32 	%r982, [%r981];
	mul.wide.s32 	%rd25, %r977, 4;
	add.s64 	%rd26, %rd1, %rd25;
	st.global.u32 	[%rd26], %r982;
	mov.u32 	%r1226, %r71;
	@%p151 bra 	$L__BB248_170;
	add.s32 	%r1226, %r71, %r393;
	div.s32 	%r983, %r71, %r12;
	mul.lo.s32 	%r984, %r983, %r12;
	sub.s32 	%r985, %r71, %r984;
	mad.lo.s32 	%r986, %r370, %r983, %r371;
	add.s32 	%r987, %r986, %r985;
	shl.b32 	%r988, %r1, 2;
	mov.u32 	%r989, _ZZ9cuda_gemmIiLi256ELi2ELi1ELi32ELi128ELi128ELi32ELi0ELi0EEviiiPT_S1_S1_iiE3Csh;
	add.s32 	%r990, %r989, %r988;
	add.s32 	%r991, %r990, %r28;
	add.s32 	%r992, %r991, %r28;
	ld.shared.u32 	%r993, [%r992];
	mul.wide.s32 	%rd27, %r987, 4;
	add.s64 	%rd28, %rd1, %rd27;
	st.global.u32 	[%rd28], %r993;
$L__BB248_170:
	setp.lt.u32 	%p152, %r27, 3;
	@%p152 bra 	$L__BB248_172;
$L__BB248_171:
	div.s32 	%r994, %r1226, %r12;
	mul.lo.s32 	%r995, %r994, %r12;
	sub.s32 	%r996, %r1226, %r995;
	mad.lo.s32 	%r997, %r370, %r994, %r371;
	add.s32 	%r998, %r997, %r996;
	shl.b32 	%r999, %r1226, 2;
	mov.u32 	%r1000, _ZZ9cuda_gemmIiLi256ELi2ELi1ELi32ELi128ELi128ELi32ELi0ELi0EEviiiPT_S1_S1_iiE3Csh;
	add.s32 	%r1001, %r1000, %r999;
	ld.shared.u32 	%r1002, [%r1001];
	mul.wide.s32 	%rd29, %r998, 4;
	add.s64 	%rd30, %rd1, %rd29;
	st.global.u32 	[%rd30], %r1002;
	add.s32 	%r1003, %r1226, %r393;
	div.s32 	%r1004, %r1003, %r12;
	mul.lo.s32 	%r1005, %r1004, %r12;
	sub.s32 	%r1006, %r1003, %r1005;
	mad.lo.s32 	%r1007, %r370, %r1004, %r371;
	add.s32 	%r1008, %r1007, %r1006;
	add.s32 	%r1009, %r1001, %r28;
	ld.shared.u32 	%r1010, [%r1009];
	mul.wide.s32 	%rd31, %r1008, 4;
	add.s64 	%rd32, %rd1, %rd31;
	st.global.u32 	[%rd32], %r1010;
	add.s32 	%r1011, %r1003, %r393;
	div.s32 	%r1012, %r1011, %r12;
	mul.lo.s32 	%r1013, %r1012, %r12;
	sub.s32 	%r1014, %r1011, %r1013;
	mad.lo.s32 	%r1015, %r370, %r1012, %r371;
	add.s32 	%r1016, %r1015, %r1014;
	add.s32 	%r1017, %r1009, %r28;
	ld.shared.u32 	%r1018, [%r1017];
	mul.wide.s32 	%rd33, %r1016, 4;
	add.s64 	%rd34, %rd1, %rd33;
	st.global.u32 	[%rd34], %r1018;
	add.s32 	%r1019, %r1011, %r393;
	div.s32 	%r1020, %r1019, %r12;
	mul.lo.s32 	%r1021, %r1020, %r12;
	sub.s32 	%r1022, %r1019, %r1021;
	mad.lo.s32 	%r1023, %r370, %r1020, %r371;
	add.s32 	%r1024, %r1023, %r1022;
	add.s32 	%r1025, %r1017, %r28;
	ld.shared.u32 	%r1026, [%r1025];
	mul.wide.s32 	%rd35, %r1024, 4;
	add.s64 	%rd36, %rd1, %rd35;
	st.global.u32 	[%rd36], %r1026;
	add.s32 	%r1226, %r1019, %r393;
	setp.lt.u32 	%p153, %r1226, 8;
	@%p153 bra 	$L__BB248_171;
$L__BB248_172:
	mov.u32 	%r1027, %nctaid.y;
	add.s32 	%r1050, %r1050, %r1027;
	shl.b32 	%r1028, %r1027, 1;
	setp.lt.u32 	%p154, %r1050, %r1028;
	@%p154 bra 	$L__BB248_7;
$L__BB248_173:
	ret;
$L__BB248_174:
	mov.b32 	%r1124, 0;
$L__BB248_175:
	setp.lt.s32 	%p75, %r380, 1;
	add.s32 	%r191, %r1124, %r14;
	mul.lo.s32 	%r192, %r191, %r380;
	add.s32 	%r193, %r192, %r20;
	@%p75 bra 	$L__BB248_177;
	add.s32 	%r663, %r22, %r192;
	shl.b32 	%r664, %r663, 2;
	mov.u32 	%r665, _ZZ9cuda_gemmIiLi256ELi2ELi1ELi32ELi128ELi128ELi32ELi0ELi0EEviiiPT_S1_S1_iiE3Ash;
	add.s32 	%r666, %r665, %r664;
	ld.shared.u32 	%r1225, [%r666];
$L__BB248_177:
	setp.lt.s32 	%p76, %r380, 2;
	@%p76 bra 	$L__BB248_179;
	add.s32 	%r667, %r14, 1;
	and.b32  	%r668, %r667, 15;
	add.s32 	%r669, %r193, %r668;
	shl.b32 	%r670, %r669, 2;
	mov.u32 	%r671, _ZZ9cuda_gemmIiLi256ELi2ELi1ELi32ELi128ELi128ELi32ELi0ELi0EEviiiPT_S1_S1_iiE3Ash;
	add.s32 	%r672, %r671, %r670;
	ld.shared.u32 	%r1224, [%r672];
$L__BB248_179:
	setp.lt.s32 	%p77, %r380, 3;
	@%p77 bra 	$L__BB248_181;
	add.s32 	%r673, %r14, 2;
	and.b32  	%r674, %r673, 15;
	add.s32 	%r675, %r193, %r674;
	shl.b32 	%r676, %r675, 2;
	mov.u32 	%r677, _ZZ9cuda_gemmIiLi256ELi2ELi1ELi32ELi128ELi128ELi32ELi0ELi0EEviiiPT_S1_S1_iiE3Ash;
	add.s32 	%r678, %r677, %r676;
	ld.shared.u32 	%r1223, [%r678];
$L__BB248_181:
	setp.lt.s32 	%p78, %r380, 4;
	@%p78 bra 	$L__BB248_183;
	add.s32 	%r679, %r14, 3;
	and.b32  	%r680, %r679, 15;
	add.s32 	%r681, %r193, %r680;
	shl.b32 	%r682, %r681, 2;
	mov.u32 	%r683, _ZZ9cuda_gemmIiLi256ELi2ELi1ELi32ELi128ELi128ELi32ELi0ELi0EEviiiPT_S1_S1_iiE3Ash;
	add.s32 	%r684, %r683, %r682;
	ld.shared.u32 	%r1222, [%r684];
$L__BB248_183:
	setp.lt.s32 	%p79, %r380, 5;
	@%p79 bra 	$L__BB248_185;
	add.s32 	%r685, %r14, 4;
	and.b32  	%r686, %r685, 15;
	add.s32 	%r687, %r193, %r686;
	shl.b32 	%r688, %r687, 2;
	mov.u32 	%r689, _ZZ9cuda_gemmIiLi256ELi2ELi1ELi32ELi128ELi128ELi32ELi0ELi0EEviiiPT_S1_S1_iiE3Ash;
	add.s32 	%r690, %r689, %r688;
	ld.shared.u32 	%r1221, [%r690];
$L__BB248_185:
	setp.lt.s32 	%p80, %r380, 6;
	@%p80 bra 	$L__BB248_187;
	add.s32 	%r691, %r14, 5;
	and.b32  	%r692, %r691, 15;
	add.s32 	%r693, %r193, %r692;
	shl.b32 	%r694, %r693, 2;
	mov.u32 	%r695, _ZZ9cuda_gemmIiLi256ELi2ELi1ELi32ELi128ELi128ELi32ELi0ELi0EEviiiPT_S1_S1_iiE3Ash;
	add.s32 	%r696, %r695, %r694;
	ld.shared.u32 	%r1220, [%r696];
$L__BB248_187:
	setp.lt.s32 	%p81, %r380, 7;
	@%p81 bra 	$L__BB248_189;
	add.s32 	%r697, %r14, 6;
	and.b32  	%r698, %r697, 15;
	add.s32 	%r699, %r193, %r698;
	shl.b32 	%r700, %r699, 2;
	mov.u32 	%r701, _ZZ9cuda_gemmIiLi256ELi2ELi1ELi32ELi128ELi128ELi32ELi0ELi0EEviiiPT_S1_S1_iiE3Ash;
	add.s32 	%r702, %r701, %r700;
	ld.shared.u32 	%r1219, [%r702];
$L__BB248_189:
	setp.lt.s32 	%p82, %r380, 8;
	@%p82 bra 	$L__BB248_191;
	add.s32 	%r703, %r14, 7;
	and.b32  	%r704, %r703, 15;
	add.s32 	%r705, %r193, %r704;
	shl.b32 	%r706, %r705, 2;
	mov.u32 	%r707, _ZZ9cuda_gemmIiLi256ELi2ELi1ELi32ELi128ELi128ELi32ELi0ELi0EEviiiPT_S1_S1_iiE3Ash;
	add.s32 	%r708, %r707, %r706;
	ld.shared.u32 	%r1218, [%r708];
$L__BB248_191:
	setp.lt.s32 	%p83, %r380, 9;
	@%p83 bra 	$L__BB248_193;
	and.b32  	%r709, %r14, 15;
	xor.b32  	%r710, %r709, 8;
	add.s32 	%r711, %r193, %r710;
	shl.b32 	%r712, %r711, 2;
	mov.u32 	%r713, _ZZ9cuda_gemmIiLi256ELi2ELi1ELi32ELi128ELi128ELi32ELi0ELi0EEviiiPT_S1_S1_iiE3Ash;
	add.s32 	%r714, %r713, %r712;
	ld.shared.u32 	%r1217, [%r714];
$L__BB248_193:
	setp.lt.s32 	%p84, %r380, 10;
	@%p84 bra 	$L__BB248_195;
	add.s32 	%r715, %r14, 9;
	and.b32  	%r716, %r715, 15;
	add.s32 	%r717, %r193, %r716;
	shl.b32 	%r718, %r717, 2;
	mov.u32 	%r719, _ZZ9cuda_gemmIiLi256ELi2ELi1ELi32ELi128ELi128ELi32ELi0ELi0EEviiiPT_S1_S1_iiE3Ash;
	add.s32 	%r720, %r719, %r718;
	ld.shared.u32 	%r1216, [%r720];
$L__BB248_195:
	setp.lt.s32 	%p85, %r380, 11;
	@%p85 bra 	$L__BB248_197;
	add.s32 	%r721, %r14, 10;
	and.b32  	%r722, %r721, 15;
	add.s32 	%r723, %r193, %r722;
	shl.b32 	%r724, %r723, 2;
	mov.u32 	%r725, _ZZ9cuda_gemmIiLi256ELi2ELi1ELi32ELi128ELi128ELi32ELi0ELi0EEviiiPT_S1_S1_iiE3Ash;
	add.s32 	%r726, %r725, %r724;
	ld.shared.u32 	%r1215, [%r726];
$L__BB248_197:
	setp.lt.s32 	%p86, %r380, 12;
	@%p86 bra 	$L__BB248_199;
	add.s32 	%r727, %r14, 11;
	and.b32  	%r728, %r727, 15;
	add.s32 	%r729, %r193, %r728;
	shl.b32 	%r730, %r729, 2;
	mov.u32 	%r731, _ZZ9cuda_gemmIiLi256ELi2ELi1ELi32ELi128ELi128ELi32ELi0ELi0EEviiiPT_S1_S1_iiE3Ash;
	add.s32 	%r732, %r731, %r730;
	ld.shared.u32 	%r1214, [%r732];
$L__BB248_199:
	setp.lt.s32 	%p87, %r380, 13;
	@%p87 bra 	$L__BB248_201;
	add.s32 	%r733, %r14, 12;
	and.b32  	%r734, %r733, 15;
	add.s32 	%r735, %r193, %r734;
	shl.b32 	%r736, %r735, 2;
	mov.u32 	%r737, _ZZ9cuda_gemmIiLi256ELi2ELi1ELi32ELi128ELi128ELi32ELi0ELi0EEviiiPT_S1_S1_iiE3Ash;
	add.s32 	%r738, %r737, %r736;
	ld.shared.u32 	%r1213, [%r738];
$L__BB248_201:
	setp.lt.s32 	%p88, %r380, 14;
	@%p88 bra 	$L__BB248_203;
	add.s32 	%r739, %r14, 13;
	and.b32  	%r740, %r739, 15;
	add.s32 	%r741, %r193, %r740;
	shl.b32 	%r742, %r741, 2;
	mov.u32 	%r743, _ZZ9cuda_gemmIiLi256ELi2ELi1ELi32ELi128ELi128ELi32ELi0ELi0EEviiiPT_S1_S1_iiE3Ash;
	add.s32 	%r744, %r743, %r742;
	ld.shared.u32 	%r1212, [%r744];
$L__BB248_203:
	setp.lt.s32 	%p89, %r380, 15;
	@%p89 bra 	$L__BB248_205;
	add.s32 	%r745, %r14, 14;
	and.b32  	%r746, %r745, 15;
	add.s32 	%r747, %r193, %r746;
	shl.b32 	%r748, %r747, 2;
	mov.u32 	%r749, _ZZ9cuda_gemmIiLi256ELi2ELi1ELi32ELi128ELi128ELi32ELi0ELi0EEviiiPT_S1_S1_iiE3Ash;
	add.s32 	%r750, %r749, %r748;
	ld.shared.u32 	%r1211, [%r750];
$L__BB248_205:
	setp.lt.s32 	%p90, %r380, 16;
	@%p90 bra 	$L__BB248_207;
	add.s32 	%r751, %r14, -1;
	and.b32  	%r752, %r751, 15;
	add.s32 	%r753, %r193, %r752;
	shl.b32 	%r754, %r753, 2;
	mov.u32 	%r755, _ZZ9cuda_gemmIiLi256ELi2ELi1ELi32ELi128ELi128ELi32ELi0ELi0EEviiiPT_S1_S1_iiE3Ash;
	add.s32 	%r756, %r755, %r754;
	ld.shared.u32 	%r1210, [%r756];
$L__BB248_207:
	setp.ge.s32 	%p91, %r15, %r21;
	mov.u32 	%r1141, %r15;
	@%p91 bra 	$L__BB248_208;
	bra.uni 	$L__BB248_209;
$L__BB248_208:
	add.s32 	%r1124, %r1124, %r13;
	setp.lt.s32 	%p112, %r1124, %r12;
	@%p112 bra 	$L__BB248_175;
	bra.uni 	$L__BB248_165;
$L__BB248_209:
	mov.u32 	%r758, _ZZ9cuda_gemmIiLi256ELi2ELi1ELi32ELi128ELi128ELi32ELi0ELi0EEviiiPT_S1_S1_iiE11kron_fac_sh;
	mad.lo.s32 	%r228, %r1141, 516, %r758;
	mov.b32 	%r1143, 0;
	@%p75 bra 	$L__BB248_211;
	shl.b32 	%r759, %r30, 2;
	add.s32 	%r760, %r228, %r759;
	ld.shared.u32 	%r761, [%r760];
	mul.lo.s32 	%r1143, %r761, %r1225;
$L__BB248_211:
	@%p76 bra 	$L__BB248_213;
	shl.b32 	%r762, %r31, 2;
	add.s32 	%r763, %r228, %r762;
	ld.shared.u32 	%r764, [%r763+4];
	mad.lo.s32 	%r1143, %r764, %r1224, %r1143;
$L__BB248_213:
	@%p77 bra 	$L__BB248_215;
	shl.b32 	%r765, %r32, 2;
	add.s32 	%r766, %r228, %r765;
	ld.shared.u32 	%r767, [%r766+8];
	mad.lo.s32 	%r1143, %r767, %r1223, %r1143;
$L__BB248_215:
	@%p78 bra 	$L__BB248_217;
	shl.b32 	%r768, %r33, 2;
	add.s32 	%r769, %r228, %r768;
	ld.shared.u32 	%r770, [%r769+12];
	mad.lo.s32 	%r1143, %r770, %r1222, %r1143;
$L__BB248_217:
	setp.lt.s32 	%p96, %r380, 5;
	@%p96 bra 	$L__BB248_219;
	shl.b32 	%r771, %r34, 2;
	add.s32 	%r772, %r228, %r771;
	ld.shared.u32 	%r773, [%r772+16];
	mad.lo.s32 	%r1143, %r773, %r1221, %r1143;
$L__BB248_219:
	setp.lt.s32 	%p97, %r380, 6;
	@%p97 bra 	$L__BB248_221;
	shl.b32 	%r774, %r35, 2;
	add.s32 	%r775, %r228, %r774;
	ld.shared.u32 	%r776, [%r775+20];
	mad.lo.s32 	%r1143, %r776, %r1220, %r1143;
$L__BB248_221:
	setp.lt.s32 	%p98, %r380, 7;
	@%p98 bra 	$L__BB248_223;
	shl.b32 	%r777, %r36, 2;
	add.s32 	%r778, %r228, %r777;
	ld.shared.u32 	%r779, [%r778+24];
	mad.lo.s32 	%r1143, %r779, %r1219, %r1143;
$L__BB248_223:
	setp.lt.s32 	%p99, %r380, 8;
	@%p99 bra 	$L__BB248_225;
	shl.b32 	%r780, %r37, 2;
	add.s32 	%r781, %r228, %r780;
	ld.shared.u32 	%r782, [%r781+28];
	mad.lo.s32 	%r1143, %r782, %r1218, %r1143;
$L__BB248_225:
	setp.lt.s32 	%p100, %r380, 9;
	@%p100 bra 	$L__BB248_227;
	shl.b32 	%r783, %r38, 2;
	add.s32 	%r784, %r228, %r783;
	ld.shared.u32 	%r785, [%r784+32];
	mad.lo.s32 	%r1143, %r785, %r1217, %r1143;
$L__BB248_227:
	setp.lt.s32 	%p101, %r380, 10;
	@%p101 bra 	$L__BB248_229;
	shl.b32 	%r786, %r39, 2;
	add.s32 	%r787, %r228, %r786;
	ld.shared.u32 	%r788, [%r787+36];
	mad.lo.s32 	%r1143, %r788, %r1216, %r1143;
$L__BB248_229:
	setp.lt.s32 	%p102, %r380, 11;
	@%p102 bra 	$L__BB248_231;
	shl.b32 	%r789, %r40, 2;
	add.s32 	%r790, %r228, %r789;
	ld.shared.u32 	%r791, [%r790+40];
	mad.lo.s32 	%r1143, %r791, %r1215, %r1143;
$L__BB248_231:
	setp.lt.s32 	%p103, %r380, 12;
	@%p103 bra 	$L__BB248_233;
	shl.b32 	%r792, %r41, 2;
	add.s32 	%r793, %r228, %r792;
	ld.shared.u32 	%r794, [%r793+44];
	mad.lo.s32 	%r1143, %r794, %r1214, %r1143;
$L__BB248_233:
	setp.lt.s32 	%p104, %r380, 13;
	@%p104 bra 	$L__BB248_235;
	shl.b32 	%r795, %r42, 2;
	add.s32 	%r796, %r228, %r795;
	ld.shared.u32 	%r797, [%r796+48];
	mad.lo.s32 	%r1143, %r797, %r1213, %r1143;
$L__BB248_235:
	setp.lt.s32 	%p105, %r380, 14;
	@%p105 bra 	$L__BB248_237;
	shl.b32 	%r798, %r43, 2;
	add.s32 	%r799, %r228, %r798;
	ld.shared.u32 	%r800, [%r799+52];
	mad.lo.s32 	%r1143, %r800, %r1212, %r1143;
$L__BB248_237:
	setp.lt.s32 	%p106, %r380, 15;
	@%p106 bra 	$L__BB248_239;
	shl.b32 	%r801, %r44, 2;
	add.s32 	%r802, %r228, %r801;
	ld.shared.u32 	%r803, [%r802+56];
	mad.lo.s32 	%r1143, %r803, %r1211, %r1143;
$L__BB248_239:
	setp.lt.s32 	%p107, %r380, 16;
	@%p107 bra 	$L__BB248_241;
	shl.b32 	%r804, %r45, 2;
	add.s32 	%r805, %r228, %r804;
	ld.shared.u32 	%r806, [%r805+60];
	mad.lo.s32 	%r1143, %r806, %r1210, %r1143;
$L__BB248_241:
	mov.u32 	%r1157, %r2;
$L__BB248_242:
	shr.u32 	%r262, %r1157, 1;
	shfl.sync.down.b32	%r807|%p108, %r1143, %r262, %r23, -1;
	add.s32 	%r1143, %r807, %r1143;
	setp.gt.u32 	%p109, %r1157, 3;
	mov.u32 	%r1157, %r262;
	@%p109 bra 	$L__BB248_242;
	rem.u32 	%r808, %r82, %r3;
	setp.eq.s32 	%p110, %r808, 0;
	@%p110 bra 	$L__BB248_244;
	bra.uni 	$L__BB248_245;
$L__BB248_244:
	mad.lo.s32 	%r809, %r1141, %r12, %r191;
	shl.b32 	%r810, %r809, 2;
	mov.u32 	%r811, _ZZ9cuda_gemmIiLi256ELi2ELi1ELi32ELi128ELi128ELi32ELi0ELi0EEviiiPT_S1_S1_iiE3Csh;
	add.s32 	%r812, %r811, %r810;
	st.shared.u32 	[%r812], %r1143;
$L__BB248_245:
	add.s32 	%r1141, %r1141, %r16;
	setp.lt.s32 	%p111, %r1141, %r21;
	@%p111 bra 	$L__BB248_209;
	bra.uni 	$L__BB248_208;

}
	// .globl	_Z9cuda_gemmIiLi256ELi2ELi1ELi32ELi128ELi128ELi32ELi0ELi1EEviiiPT_S1_S1_ii
.visible .entry _Z9cuda_gemmIiLi256ELi2ELi1ELi32ELi128ELi128ELi32ELi0ELi1EEviiiPT_S1_S1_ii(
	.param .u32 _Z9cuda_gemmIiLi256ELi2ELi1ELi32ELi128ELi128ELi32ELi0ELi1EEviiiPT_S1_S1_ii_param_0,
	.param .u32 _Z9cuda_gemmIiLi256ELi2ELi1ELi32ELi128ELi128ELi32ELi0ELi1EEviiiPT_S1_S1_ii_param_1,
	.param .u32 _Z9cuda_gemmIiLi256ELi2ELi1ELi32ELi128ELi128ELi32ELi0ELi1EEviiiPT_S1_S1_ii_param_2,
	.param .u64 .ptr .align 1 _Z9cuda_gemmIiLi256ELi2ELi1ELi32ELi128ELi128ELi32ELi0ELi1EEviiiPT_S1_S1_ii_param_3,
	.param .u64 .ptr .align 1 _Z9cuda_gemmIiLi256ELi2ELi1ELi32ELi128ELi128ELi32ELi0ELi1EEviiiPT_S1_S1_ii_param_4,
	.param .u64 .ptr .align 1 _Z9cuda_gemmIiLi256ELi2ELi1ELi32ELi128ELi128ELi32ELi0ELi1EEviiiPT_S1_S1_ii_param_5,
	.param .u32 _Z9cuda_gemmIiLi256ELi2ELi1ELi32ELi128ELi128ELi32ELi0ELi1EEviiiPT_S1_S1_ii_param_6,
	.param .u32 _Z9cuda_gemmIiLi256ELi2ELi1ELi32ELi128ELi128ELi32ELi0ELi1EEviiiPT_S1_S1_ii_param_7
)
.maxntid 256
{
	.reg .pred 	%p<16>;
	.reg .b16 	%rs<8>;
	.reg .b32 	%r<128>;
	.reg .b64 	%rd<36>;
	// demoted variable
	.shared .align 128 .b8 _ZZ9cuda_gemmIiLi256ELi2ELi1ELi32ELi128ELi128ELi32ELi0ELi1EEviiiPT_S1_S1_iiE11kron_fac_sh[16512];
	// demoted variable
	.shared .align 128 .b8 _ZZ9cuda_gemmIiLi256ELi2ELi1ELi32ELi128ELi128ELi32ELi0ELi1EEviiiPT_S1_S1_iiE3Ash[128];
	ld.param.u32 	%r50, [_Z9cuda_gemmIiLi256ELi2ELi1ELi32ELi128ELi128ELi32ELi0ELi1EEviiiPT_S1_S1_ii_param_2];
	ld.param.u64 	%rd8, [_Z9cuda_gemmIiLi256ELi2ELi1ELi32ELi128ELi128ELi32ELi0ELi1EEviiiPT_S1_S1_ii_param_3];
	ld.param.u64 	%rd9, [_Z9cuda_gemmIiLi256ELi2ELi1ELi32ELi128ELi128ELi32ELi0ELi1EEviiiPT_S1_S1_ii_param_4];
	cvta.to.global.u64 	%rd1, %rd8;
	cvta.to.global.u64 	%rd2, %rd9;
	and.b32  	%r51, %r50, -32;
	setp.eq.s32 	%p1, %r51, 2048;
	@%p1 bra 	$L__BB249_3;
	setp.ne.s32 	%p2, %r51, 1024;
	@%p2 bra 	$L__BB249_4;
	mov.u32 	%r53, %ctaid.x;
	shr.u32 	%r120, %r53, 5;
	and.b32  	%r119, %r53, 31;
	bra.uni 	$L__BB249_5;
$L__BB249_3:
	mov.u32 	%r52, %ctaid.x;
	shr.u32 	%r120, %r52, 6;
	and.b32  	%r119, %r52, 63;
	bra.uni 	$L__BB249_5;
$L__BB249_4:
	mov.u32 	%r54, %ctaid.x;
	shr.s32 	%r55, %r50, 31;
	shr.u32 	%r56, %r55, 27;
	add.s32 	%r57, %r50, %r56;
	shr.s32 	%r58, %r57, 5;
	div.u32 	%r120, %r54, %r58;
	mul.lo.s32 	%r59, %r120, %r58;
	sub.s32 	%r119, %r54, %r59;
$L__BB249_5:
	mov.u32 	%r121, %ctaid.y;
	mov.u32 	%r10, %nctaid.y;
	shl.b32 	%r11, %r10, 1;
	setp.ge.u32 	%p3, %r121, %r11;
	@%p3 bra 	$L__BB249_21;
	mov.u32 	%r12, %tid.x;
	shl.b32 	%r13, %r119, 5;
	mov.u32 	%r60, %ntid.x;
	shr.u32 	%r14, %r12, 5;
	shl.b32 	%r61, %r120, 5;
	and.b32  	%r62, %r12, 31;
	or.b32  	%r15, %r61, %r62;
	mov.u32 	%r63, _ZZ9cuda_gemmIiLi256ELi2ELi1ELi32ELi128ELi128ELi32ELi0ELi1EEviiiPT_S1_S1_iiE11kron_fac_sh;
	mad.lo.s32 	%r16, %r62, 516, %r63;
	shr.u32 	%r17, %r60, 5;
	add.s32 	%r18, %r12, %r60;
	max.u32 	%r64, %r18, 32;
	setp.lt.u32 	%p4, %r18, 32;
	selp.u32 	%r65, 1, 0, %p4;
	add.s32 	%r66, %r18, %r65;
	sub.s32 	%r67, %r64, %r66;
	div.u32 	%r68, %r67, %r60;
	add.s32 	%r19, %r68, %r65;
	add.s32 	%r20, %r14, %r17;
	shl.b32 	%r69, %r12, 2;
	mov.u32 	%r70, _ZZ9cuda_gemmIiLi256ELi2ELi1ELi32ELi128ELi128ELi32ELi0ELi1EEviiiPT_S1_S1_iiE3Ash;
	add.s32 	%r21, %r70, %r69;
	shl.b32 	%r22, %r60, 2;
	add.s32 	%r23, %r21, %r22;
	add.s32 	%r24, %r18, %r60;
	cvt.u16.u32 	%rs2, %r20;
	xor.b16  	%rs3, %rs2, 127;
	and.b16  	%rs4, %rs3, 255;
	cvt.u16.u32 	%rs5, %r17;
	and.b16  	%rs6, %rs5, 255;
	div.u16 	%rs7, %rs4, %rs6;
	and.b16  	%rs1, %rs7, 3;
	shl.b32 	%r71, %r14, 2;
	add.s32 	%r25, %r16, %r71;
	shl.b32 	%r26, %r17, 2;
	add.s32 	%r27, %r25, %r26;
	add.s32 	%r28, %r20, %r17;
	shl.b32 	%r29, %r60, 4;
	shl.b32 	%r30, %r60, 3;
	mul.lo.s32 	%r31, %r60, 12;
	mul.wide.u32 	%rd10, %r60, 4;
	add.s64 	%rd3, %rd1, %rd10;
	mul.wide.u32 	%rd11, %r60, 8;
	add.s64 	%rd4, %rd1, %rd11;
	mul.wide.u32 	%rd12, %r60, 12;
	add.s64 	%rd5, %rd1, %rd12;
	cvt.u64.u32 	%rd14, %r22;
$L__BB249_7:
	setp.gt.u32 	%p5, %r12, 31;
	@%p5 bra 	$L__BB249_15;
	and.b32  	%r33, %r19, 3;
	setp.eq.s32 	%p6, %r33, 3;
	mul.lo.s32 	%r34, %r121, %r50;
	mov.u32 	%r122, %r12;
	@%p6 bra 	$L__BB249_12;
	setp.eq.s32 	%p7, %r33, 0;
	add.s32 	%r72, %r34, %r13;
	add.s32 	%r73, %r72, %r12;
	mul.wide.s32 	%rd13, %r73, 4;
	add.s64 	%rd6, %rd1, %rd13;
	ld.global.u32 	%r74, [%rd6];
	st.shared.u32 	[%r21], %r74;
	mov.u32 	%r122, %r18;
	@%p7 bra 	$L__BB249_12;
	setp.eq.s32 	%p8, %r33, 1;
	add.s64 	%rd7, %rd6, %rd14;
	ld.global.u32 	%r75, [%rd7];
	st.shared.u32 	[%r23], %r75;
	mov.u32 	%r122, %r24;
	@%p8 bra 	$L__BB249_12;
	mov.u32 	%r76, %ntid.x;
	add.s32 	%r122, %r24, %r76;
	add.s64 	%rd16, %rd7, %rd14;
	ld.global.u32 	%r77, [%rd16];
	add.s32 	%r78, %r23, %r22;
	st.shared.u32 	[%r78], %r77;
$L__BB249_12:
	setp.lt.u32 	%p9, %r19, 3;
	@%p9 bra 	$L__BB249_15;
	shl.b32 	%r79, %r122, 2;
	mov.u32 	%r80, _ZZ9cuda_gemmIiLi256ELi2ELi1ELi32ELi128ELi128ELi32ELi0ELi1EEviiiPT_S1_S1_iiE3Ash;
	add.s32 	%r124, %r80, %r79;
	add.s32 	%r81, %r13, %r122;
	add.s32 	%r123, %r81, %r34;
$L__BB249_14:
	mul.wide.s32 	%rd17, %r123, 4;
	add.s64 	%rd18, %rd3, %rd17;
	add.s64 	%rd19, %rd4, %rd17;
	add.s64 	%rd20, %rd5, %rd17;
	add.s64 	%rd21, %rd1, %rd17;
	ld.global.u32 	%r82, [%rd21];
	st.shared.u32 	[%r124], %r82;
	ld.global.u32 	%r83, [%rd18];
	add.s32 	%r84, %r124, %r22;
	st.shared.u32 	[%r84], %r83;
	ld.global.u32 	%r85, [%rd19];
	add.s32 	%r86, %r124, %r30;
	st.shared.u32 	[%r86], %r85;
	ld.global.u32 	%r87, [%rd20];
	add.s32 	%r88, %r124, %r31;
	st.shared.u32 	[%r88], %r87;
	add.s32 	%r122, %r122, %r22;
	add.s32 	%r124, %r124, %r29;
	add.s32 	%r123, %r123, %r22;
	setp.lt.u32 	%p10, %r122, 32;
	@%p10 bra 	$L__BB249_14;
$L__BB249_15:
	setp.eq.s16 	%p11, %rs1, 2;
	mov.u32 	%r126, %r14;
	@%p11 bra 	$L__BB249_19;
	setp.eq.s16 	%p12, %rs1, 3;
	shl.b32 	%r89, %r14, 7;
	add.s32 	%r90, %r89, %r15;
	mul.wide.u32 	%rd22, %r90, 4;
	add.s64 	%rd23, %rd2, %rd22;
	ld.global.u32 	%r91, [%rd23];
	st.shared.u32 	[%r25], %r91;
	mov.u32 	%r126, %r20;
	@%p12 bra 	$L__BB249_19;
	setp.eq.s16 	%p13, %rs1, 0;
	shl.b32 	%r92, %r20, 7;
	add.s32 	%r93, %r92, %r15;
	mul.wide.u32 	%rd24, %r93, 4;
	add.s64 	%rd25, %rd2, %rd24;
	ld.global.u32 	%r94, [%rd25];
	st.shared.u32 	[%r27], %r94;
	mov.u32 	%r126, %r28;
	@%p13 bra 	$L__BB249_19;
	add.s32 	%r126, %r28, %r17;
	shl.b32 	%r95, %r28, 7;
	add.s32 	%r96, %r95, %r15;
	mul.wide.u32 	%rd26, %r96, 4;
	add.s64 	%rd27, %rd2, %rd26;
	ld.global.u32 	%r97, [%rd27];
	add.s32 	%r98, %r27, %r26;
	st.shared.u32 	[%r98], %r97;
$L__BB249_19:
	shl.b32 	%r99, %r126, 7;
	add.s32 	%r100, %r99, %r15;
	mul.wide.s32 	%rd28, %r100, 4;
	add.s64 	%rd29, %rd2, %rd28;
	ld.global.u32 	%r101, [%rd29];
	shl.b32 	%r102, %r126, 2;
	add.s32 	%r103, %r16, %r102;
	st.shared.u32 	[%r103], %r101;
	add.s32 	%r104, %r126, %r17;
	shl.b32 	%r105, %r104, 7;
	add.s32 	%r106, %r105, %r15;
	mul.wide.s32 	%rd30, %r106, 4;
	add.s64 	%rd31, %rd2, %rd30;
	ld.global.u32 	%r107, [%rd31];
	add.s32 	%r108, %r103, %r26;
	st.shared.u32 	[%r108], %r107;
	add.s32 	%r109, %r104, %r17;
	shl.b32 	%r110, %r109, 7;
	add.s32 	%r111, %r110, %r15;
	mul.wide.s32 	%rd32, %r111, 4;
	add.s64 	%rd33, %rd2, %rd32;
	ld.global.u32 	%r112, [%rd33];
	add.s32 	%r113, %r108, %r26;
	st.shared.u32 	[%r113], %r112;
	add.s32 	%r114, %r109, %r17;
	shl.b32 	%r115, %r114, 7;
	add.s32 	%r116, %r115, %r15;
	mul.wide.s32 	%rd34, %r116, 4;
	add.s64 	%rd35, %rd2, %rd34;
	ld.global.u32 	%r117, [%rd35];
	add.s32 	%r118, %r113, %r26;
	st.shared.u32 	[%r118], %r117;
	add.s32 	%r126, %r26, %r126;
	setp.lt.u32 	%p14, %r126, 128;
	@%p14 bra 	$L__BB249_19;
	bar.sync 	0;
	bar.sync 	0;
	add.s32 	%r121, %r121, %r10;
	setp.lt.u32 	%p15, %r121, %r11;
	@%p15 bra 	$L__BB249_7;
$L__BB249_21:
	ret;

}
	// .globl	_Z9cuda_gemmIiLi256ELi2ELi1ELi32ELi128ELi128ELi32ELi1ELi0EEviiiPT_S1_S1_ii
.visible .entry _Z9cuda_gemmIiLi256ELi2ELi1ELi32ELi128ELi128ELi32ELi1ELi0EEviiiPT_S1_S1_ii(
	.param .u32 _Z9cuda_gemmIiLi256ELi2ELi1ELi32ELi128ELi128ELi32ELi1ELi0EEviiiPT_S1_S1_ii_param_0,
	.param .u32 _Z9cuda_gemmIiLi256ELi2ELi1ELi32ELi128ELi128ELi32ELi1ELi0EEviiiPT_S1_S1_ii_param_1,
	.param .u32 _Z9cuda_gemmIiLi256ELi2ELi1ELi32ELi128ELi128ELi32ELi1ELi0EEviiiPT_S1_S1_ii_param_2,
	.param .u64 .ptr .align 1 _Z9cuda_gemmIiLi256ELi2ELi1ELi32ELi128ELi128ELi32ELi1ELi0EEviiiPT_S1_S1_ii_param_3,
	.param .u64 .ptr .align 1 _Z9cuda_gemmIiLi256ELi2ELi1ELi32ELi128ELi128ELi32ELi1ELi0EEviiiPT_S1_S1_ii_param_4,
	.param .u64 .ptr .align 1 _Z9cuda_gemmIiLi256ELi2ELi1ELi32ELi128ELi128ELi32ELi1ELi0EEviiiPT_S1_S1_ii_param_5,
	.param .u32 _Z9cuda_gemmIiLi256ELi2ELi1ELi32ELi128ELi128ELi32ELi1ELi0EEviiiPT_S1_S1_ii_param_6,
	.param .u32 _Z9cuda_gemmIiLi256ELi2ELi1ELi32ELi128ELi128ELi32ELi1ELi0EEviiiPT_S1_S1_ii_param_7
)
.maxntid 256
{
	.reg .pred 	%p<153>;
	.reg .b32 	%r<1152>;
	.reg .b64 	%rd<36>;
	// demoted variable
	.shared .align 128 .b8 _ZZ9cuda_gemmIiLi256ELi2ELi1ELi32ELi128ELi128ELi32ELi1ELi0EEviiiPT_S1_S1_iiE11kron_fac_sh[16512];
	// demoted variable
	.shared .align 128 .b8 _ZZ9cuda_gemmIiLi256ELi2ELi1ELi32ELi128ELi128ELi32ELi1ELi0EEviiiPT_S1_S1_iiE3Ash[128];
	// demoted variable
	.shared .align 128 .b8 _ZZ9cuda_gemmIiLi256ELi2ELi1ELi32ELi128ELi128ELi32ELi1ELi0EEviiiPT_S1_S1_iiE3Csh[32];
	ld.param.u64 	%rd8, [_Z9cuda_gemmIiLi256ELi2ELi1ELi32ELi128ELi128ELi32ELi1ELi0EEviiiPT_S1_S1_ii_param_3];
	ld.param.u64 	%rd9, [_Z9cuda_gemmIiLi256ELi2ELi1ELi32ELi128ELi128ELi32ELi1ELi0EEviiiPT_S1_S1_ii_param_5];
	ld.param.u32 	%r364, [_Z9cuda_gemmIiLi256ELi2ELi1ELi32ELi128ELi128ELi32ELi1ELi0EEviiiPT_S1_S1_ii_param_6];
	ld.param.u32 	%r365, [_Z9cuda_gemmIiLi256ELi2ELi1ELi32ELi128ELi128ELi32ELi1ELi0EEviiiPT_S1_S1_ii_param_7];
	cvta.to.global.u64 	%rd1, %rd8;
	cvta.to.global.u64 	%rd2, %rd9;
	mov.u32 	%r1, %tid.x;
	setp.lt.s32 	%p1, %r365, 16;
	shr.u32 	%r2, %r365, 4;
	selp.b32 	%r3, 1, %r2, %p1;
	div.s32 	%r4, 32, %r365;
	mul.lo.s32 	%r366, %r4, %r3;
	min.s32 	%r5, %r366, 256;
	div.u32 	%r7, %r1, %r5;
	mul.lo.s32 	%r367, %r7, %r5;
	sub.s32 	%r368, %r1, %r367;
	div.u32 	%r6, %r368, %r3;
	mov.u32 	%r8, %ntid.x;
	div.u32 	%r9, %r8, %r5;
	mov.u32 	%r974, %ctaid.y;
	mov.u32 	%r369, %nctaid.y;
	shl.b32 	%r370, %r369, 1;
	setp.ge.u32 	%p2, %r974, %r370;
	@%p2 bra 	$L__BB250_167;
	mov.u32 	%r372, %ctaid.x;
	shl.b32 	%r373, %r372, 5;
	and.b32  	%r374, %r1, 31;
	or.b32  	%r11, %r373, %r374;
	and.b32  	%r375, %r6, 15;
	rem.u32 	%r376, %r1, %r3;
	shl.b32 	%r12, %r376, 4;
	min.s32 	%r13, %r364, 32;
	min.u32 	%r377, %r365, 16;
	or.b32  	%r14, %r375, %r12;
	shl.b32 	%r378, %r3, 8;
	sub.s32 	%r15, 8223, %r378;
	add.s32 	%r16, %r1, %r8;
	max.u32 	%r379, %r16, 32;
	setp.lt.u32 	%p3, %r16, 32;
	selp.u32 	%r380, 1, 0, %p3;
	add.s32 	%r381, %r16, %r380;
	sub.s32 	%r382, %r379, %r381;
	div.u32 	%r383, %r382, %r8;
	add.s32 	%r17, %r383, %r380;
	max.u32 	%r384, %r16, 8;
	setp.lt.u32 	%p4, %r16, 8;
	selp.u32 	%r385, 1, 0, %p4;
	add.s32 	%r386, %r16, %r385;
	sub.s32 	%r387, %r384, %r386;
	div.u32 	%r388, %r387, %r8;
	add.s32 	%r18, %r388, %r385;
	add.s32 	%r389, %r18, 1;
	shl.b32 	%r19, %r8, 2;
	add.s32 	%r20, %r16, %r8;
	add.s32 	%r21, %r20, %r8;
	and.b32  	%r22, %r389, 3;
	setp.gt.u32 	%p5, %r365, %r375;
	selp.b32 	%r390, 0, %r377, %p5;
	sub.s32 	%r23, %r14, %r390;
	add.s32 	%r391, %r375, 1;
	setp.lt.u32 	%p6, %r391, %r377;
	selp.b32 	%r392, 0, %r377, %p6;
	sub.s32 	%r24, %r14, %r392;
	add.s32 	%r393, %r375, 2;
	setp.lt.u32 	%p7, %r393, %r377;
	selp.b32 	%r394, 0, %r377, %p7;
	sub.s32 	%r25, %r14, %r394;
	add.s32 	%r395, %r375, 3;
	setp.lt.u32 	%p8, %r395, %r377;
	selp.b32 	%r396, 0, %r377, %p8;
	sub.s32 	%r26, %r14, %r396;
	add.s32 	%r397, %r375, 4;
	setp.lt.u32 	%p9, %r397, %r377;
	selp.b32 	%r398, 0, %r377, %p9;
	sub.s32 	%r27, %r14, %r398;
	add.s32 	%r399, %r375, 5;
	setp.lt.u32 	%p10, %r399, %r377;
	selp.b32 	%r400, 0, %r377, %p10;
	sub.s32 	%r28, %r14, %r400;
	add.s32 	%r401, %r375, 6;
	setp.lt.u32 	%p11, %r401, %r377;
	selp.b32 	%r402, 0, %r377, %p11;
	sub.s32 	%r29, %r14, %r402;
	add.s32 	%r403, %r375, 7;
	setp.lt.u32 	%p12, %r403, %r377;
	selp.b32 	%r404, 0, %r377, %p12;
	sub.s32 	%r30, %r14, %r404;
	add.s32 	%r405, %r375, 8;
	setp.lt.u32 	%p13, %r405, %r377;
	selp.b32 	%r406, 0, %r377, %p13;
	sub.s32 	%r31, %r14, %r406;
	add.s32 	%r407, %r375, 9;
	setp.lt.u32 	%p14, %r407, %r377;
	selp.b32 	%r408, 0, %r377, %p14;
	sub.s32 	%r32, %r14, %r408;
	add.s32 	%r409, %r375, 10;
	setp.lt.u32 	%p15, %r409, %r377;
	selp.b32 	%r410, 0, %r377, %p15;
	sub.s32 	%r33, %r14, %r410;
	add.s32 	%r411, %r375, 11;
	setp.lt.u32 	%p16, %r411, %r377;
	selp.b32 	%r412, 0, %r377, %p16;
	sub.s32 	%r34, %r14, %r412;
	add.s32 	%r413, %r375, 12;
	setp.lt.u32 	%p17, %r413, %r377;
	selp.b32 	%r414, 0, %r377, %p17;
	sub.s32 	%r35, %r14, %r414;
	add.s32 	%r415, %r375, 13;
	setp.lt.u32 	%p18, %r415, %r377;
	selp.b32 	%r416, 0, %r377, %p18;
	sub.s32 	%r36, %r14, %r416;
	add.s32 	%r417, %r375, 14;
	setp.lt.u32 	%p19, %r417, %r377;
	selp.b32 	%r418, 0, %r377, %p19;
	sub.s32 	%r37, %r14, %r418;
	add.s32 	%r419, %r375, 15;
	setp.lt.u32 	%p20, %r419, %r377;
	selp.b32 	%r420, 0, %r377, %p20;
	sub.s32 	%r38, %r14, %r420;
	cvt.u64.u32 	%rd11, %r19;
$L__BB250_2:
	setp.gt.u32 	%p21, %r1, 31;
	@%p21 bra 	$L__BB250_10;
	and.b32  	%r421, %r17, 3;
	setp.eq.s32 	%p22, %r421, 3;
	shl.b32 	%r56, %r974, 5;
	mov.u32 	%r975, %r1;
	@%p22 bra 	$L__BB250_7;
	and.b32  	%r422, %r17, 3;
	setp.eq.s32 	%p23, %r422, 0;
	add.s32 	%r423, %r56, %r1;
	mul.wide.s32 	%rd10, %r423, 4;
	add.s64 	%rd3, %rd1, %rd10;
	ld.global.u32 	%r424, [%rd3];
	shl.b32 	%r425, %r1, 2;
	mov.u32 	%r426, _ZZ9cuda_gemmIiLi256ELi2ELi1ELi32ELi128ELi128ELi32ELi1ELi0EEviiiPT_S1_S1_iiE3Ash;
	add.s32 	%r427, %r426, %r425;
	st.shared.u32 	[%r427], %r424;
	mov.u32 	%r975, %r16;
	@%p23 bra 	$L__BB250_7;
	and.b32  	%r428, %r17, 3;
	setp.eq.s32 	%p24, %r428, 1;
	add.s64 	%rd4, %rd3, %rd11;
	ld.global.u32 	%r429, [%rd4];
	shl.b32 	%r430, %r1, 2;
	mov.u32 	%r431, _ZZ9cuda_gemmIiLi256ELi2ELi1ELi32ELi128ELi128ELi32ELi1ELi0EEviiiPT_S1_S1_iiE3Ash;
	add.s32 	%r432, %r431, %r430;
	add.s32 	%r433, %r432, %r19;
	st.shared.u32 	[%r433], %r429;
	mov.u32 	%r975, %r20;
	@%p24 bra 	$L__BB250_7;
	add.s64 	%rd13, %rd4, %rd11;
	ld.global.u32 	%r434, [%rd13];
	shl.b32 	%r435, %r1, 2;
	mov.u32 	%r436, _ZZ9cuda_gemmIiLi256ELi2ELi1ELi32ELi128ELi128ELi32ELi1ELi0EEviiiPT_S1_S1_iiE3Ash;
	add.s32 	%r437, %r436, %r435;
	add.s32 	%r438, %r437, %r19;
	add.s32 	%r439, %r438, %r19;
	st.shared.u32 	[%r439], %r434;
	mov.u32 	%r975, %r21;
$L__BB250_7:
	setp.lt.u32 	%p25, %r17, 3;
	@%p25 bra 	$L__BB250_10;
	shl.b32 	%r440, %r975, 2;
	mov.u32 	%r441, _ZZ9cuda_gemmIiLi256ELi2ELi1ELi32ELi128ELi128ELi32ELi1ELi0EEviiiPT_S1_S1_iiE3Ash;
	add.s32 	%r978, %r441, %r440;
	add.s32 	%r977, %r975, %r56;
$L__BB250_9:
	mul.wide.s32 	%rd14, %r977, 4;
	mov.u32 	%r442, %ntid.x;
	mul.wide.u32 	%rd15, %r442, 4;
	add.s64 	%rd16, %rd1, %rd14;
	add.s64 	%rd17, %rd16, %rd15;
	mul.wide.u32 	%rd18, %r442, 8;
	add.s64 	%rd19, %rd16, %rd18;
	mul.wide.u32 	%rd20, %r442, 12;
	add.s64 	%rd21, %rd16, %rd20;
	ld.global.u32 	%r443, [%rd16];
	st.shared.u32 	[%r978], %r443;
	ld.global.u32 	%r444, [%rd17];
	add.s32 	%r445, %r978, %r19;
	st.shared.u32 	[%r445], %r444;
	ld.global.u32 	%r446, [%rd19];
	shl.b32 	%r447, %r442, 3;
	add.s32 	%r448, %r978, %r447;
	st.shared.u32 	[%r448], %r446;
	ld.global.u32 	%r449, [%rd21];
	mad.lo.s32 	%r450, %r442, 12, %r978;
	st.shared.u32 	[%r450], %r449;
	add.s32 	%r975, %r975, %r19;
	shl.b32 	%r451, %r442, 4;
	add.s32 	%r978, %r978, %r451;
	add.s32 	%r977, %r977, %r19;
	setp.lt.u32 	%p26, %r975, 32;
	@%p26 bra 	$L__BB250_9;
$L__BB250_10:
	setp.gt.u32 	%p27, %r1, 7;
	@%p27 bra 	$L__BB250_17;
	setp.eq.s32 	%p28, %r22, 0;
	mov.u32 	%r976, %r1;
	@%p28 bra 	$L__BB250_15;
	setp.eq.s32 	%p29, %r22, 1;
	shl.b32 	%r452, %r1, 2;
	mov.u32 	%r453, _ZZ9cuda_gemmIiLi256ELi2ELi1ELi32ELi128ELi128ELi32ELi1ELi0EEviiiPT_S1_S1_iiE3Csh;
	add.s32 	%r454, %r453, %r452;
	mov.b32 	%r455, 0;
	st.shared.u32 	[%r454], %r455;
	mov.u32 	%r976, %r16;
	@%p29 bra 	$L__BB250_15;
	setp.eq.s32 	%p30, %r22, 2;
	shl.b32 	%r456, %r1, 2;
	mov.u32 	%r457, _ZZ9cuda_gemmIiLi256ELi2ELi1ELi32ELi128ELi128ELi32ELi1ELi0EEviiiPT_S1_S1_iiE3Csh;
	add.s32 	%r458, %r457, %r456;
	add.s32 	%r459, %r458, %r19;
	mov.b32 	%r460, 0;
	st.shared.u32 	[%r459], %r460;
	mov.u32 	%r976, %r20;
	@%p30 bra 	$L__BB250_15;
	shl.b32 	%r461, %r1, 2;
	mov.u32 	%r462, _ZZ9cuda_gemmIiLi256ELi2ELi1ELi32ELi128ELi128ELi32ELi1ELi0EEviiiPT_S1_S1_iiE3Csh;
	add.s32 	%r463, %r462, %r461;
	add.s32 	%r464, %r463, %r19;
	add.s32 	%r465, %r464, %r19;
	mov.b32 	%r466, 0;
	st.shared.u32 	[%r465], %r466;
	mov.u32 	%r976, %r21;
$L__BB250_15:
	setp.lt.u32 	%p31, %r18, 3;
	@%p31 bra 	$L__BB250_17;
$L__BB250_16:
	shl.b32 	%r467, %r976, 2;
	mov.u32 	%r468, _ZZ9cuda_gemmIiLi256ELi2ELi1ELi32ELi128ELi128ELi32ELi1ELi0EEviiiPT_S1_S1_iiE3Csh;
	add.s32 	%r469, %r468, %r467;
	mov.b32 	%r470, 0;
	st.shared.u32 	[%r469], %r470;
	add.s32 	%r471, %r469, %r19;
	st.shared.u32 	[%r471], %r470;
	add.s32 	%r472, %r471, %r19;
	st.shared.u32 	[%r472], %r470;
	add.s32 	%r473, %r472, %r19;
	st.shared.u32 	[%r473], %r470;
	add.s32 	%r976, %r19, %r976;
	setp.lt.u32 	%p32, %r976, 8;
	@%p32 bra 	$L__BB250_16;
$L__BB250_17:
	and.b32  	%r69, %r1, 31;
	shr.u32 	%r981, %r1, 5;
	setp.ge.s32 	%p33, %r981, %r365;
	@%p33 bra 	$L__BB250_19;
$L__BB250_18:
	ld.param.u64 	%rd35, [_Z9cuda_gemmIiLi256ELi2ELi1ELi32ELi128ELi128ELi32ELi1ELi0EEviiiPT_S1_S1_ii_param_4];
	mad.lo.s32 	%r475, %r981, %r364, %r11;
	cvta.to.global.u64 	%rd22, %rd35;
	mul.wide.s32 	%rd23, %r475, 4;
	add.s64 	%rd24, %rd22, %rd23;
	ld.global.u32 	%r476, [%rd24];
	mov.u32 	%r477, _ZZ9cuda_gemmIiLi256ELi2ELi1ELi32ELi128ELi128ELi32ELi1ELi0EEviiiPT_S1_S1_iiE11kron_fac_sh;
	mad.lo.s32 	%r478, %r69, 516, %r477;
	shl.b32 	%r479, %r981, 2;
	add.s32 	%r480, %r478, %r479;
	st.shared.u32 	[%r480], %r476;
	mov.u32 	%r481, %ntid.x;
	shr.u32 	%r482, %r481, 5;
	add.s32 	%r981, %r981, %r482;
	setp.lt.s32 	%p34, %r981, %r365;
	@%p34 bra 	$L__BB250_18;
$L__BB250_19:
	setp.lt.s32 	%p35, %r4, 1;
	bar.sync 	0;
	@%p35 bra 	$L__BB250_159;
	add.s32 	%r483, %r6, 3;
	and.b32  	%r73, %r483, 15;
	add.s32 	%r484, %r6, 2;
	and.b32  	%r74, %r484, 15;
	setp.ne.s32 	%p36, %r3, 1;
	@%p36 bra 	$L__BB250_89;
	mov.b32 	%r998, 0;
$L__BB250_22:
	setp.lt.s32 	%p111, %r365, 1;
	add.s32 	%r92, %r998, %r6;
	mul.lo.s32 	%r93, %r92, %r365;
	add.s32 	%r94, %r93, %r12;
	@%p111 bra 	$L__BB250_24;
	add.s32 	%r780, %r14, %r93;
	shl.b32 	%r781, %r780, 2;
	mov.u32 	%r782, _ZZ9cuda_gemmIiLi256ELi2ELi1ELi32ELi128ELi128ELi32ELi1ELi0EEviiiPT_S1_S1_iiE3Ash;
	add.s32 	%r783, %r782, %r781;
	ld.shared.u32 	%r1149, [%r783];
$L__BB250_24:
	setp.lt.s32 	%p112, %r365, 2;
	@%p112 bra 	$L__BB250_26;
	add.s32 	%r784, %r6, 1;
	and.b32  	%r785, %r784, 15;
	add.s32 	%r786, %r94, %r785;
	shl.b32 	%r787, %r786, 2;
	mov.u32 	%r788, _ZZ9cuda_gemmIiLi256ELi2ELi1ELi32ELi128ELi128ELi32ELi1ELi0EEviiiPT_S1_S1_iiE3Ash;
	add.s32 	%r789, %r788, %r787;
	ld.shared.u32 	%r1148, [%r789];
$L__BB250_26:
	setp.lt.s32 	%p113, %r365, 3;
	@%p113 bra 	$L__BB250_28;
	add.s32 	%r790, %r94, %r74;
	shl.b32 	%r791, %r790, 2;
	mov.u32 	%r792, _ZZ9cuda_gemmIiLi256ELi2ELi1ELi32ELi128ELi128ELi32ELi1ELi0EEviiiPT_S1_S1_iiE3Ash;
	add.s32 	%r793, %r792, %r791;
	ld.shared.u32 	%r1147, [%r793];
$L__BB250_28:
	setp.lt.s32 	%p114, %r365, 4;
	@%p114 bra 	$L__BB250_30;
	add.s32 	%r794, %r94, %r73;
	shl.b32 	%r795, %r794, 2;
	mov.u32 	%r796, _ZZ9cuda_gemmIiLi256ELi2ELi1ELi32ELi128ELi128ELi32ELi1ELi0EEviiiPT_S1_S1_iiE3Ash;
	add.s32 	%r797, %r796, %r795;
	ld.shared.u32 	%r1146, [%r797];
$L__BB250_30:
	setp.lt.s32 	%p115, %r365, 5;
	@%p115 bra 	$L__BB250_32;
	add.s32 	%r798, %r6, 4;
	and.b32  	%r799, %r798, 15;
	add.s32 	%r800, %r94, %r799;
	shl.b32 	%r801, %r800, 2;
	mov.u32 	%r802, _ZZ9cuda_gemmIiLi256ELi2ELi1ELi32ELi128ELi128ELi32ELi1ELi0EEviiiPT_S1_S1_iiE3Ash;
	add.s32 	%r803, %r802, %r801;
	ld.shared.u32 	%r1145, [%r803];
$L__BB250_32:
	setp.lt.s32 	%p116, %r365, 6;
	@%p116 bra 	$L__BB250_34;
	add.s32 	%r804, %r6, 5;
	and.b32  	%r805, %r804, 15;
	add.s32 	%r806, %r94, %r805;
	shl.b32 	%r807, %r806, 2;
	mov.u32 	%r808, _ZZ9cuda_gemmIiLi256ELi2ELi1ELi32ELi128ELi128ELi32ELi1ELi0EEviiiPT_S1_S1_iiE3Ash;
	add.s32 	%r809, %r808, %r807;
	ld.shared.u32 	%r1144, [%r809];
$L__BB250_34:
	setp.lt.s32 	%p117, %r365, 7;
	@%p117 bra 	$L__BB250_36;
	add.s32 	%r810, %r6, 6;
	and.b32  	%r811, %r810, 15;
	add.s32 	%r812, %r94, %r811;
	shl.b32 	%r813, %r812, 2;
	mov.u32 	%r814, _ZZ9cuda_gemmIiLi256ELi2ELi1ELi32ELi128ELi128ELi32ELi1ELi0EEviiiPT_S1_S1_iiE3Ash;
	add.s32 	%r815, %r814, %r813;
	ld.shared.u32 	%r1143, [%r815];
$L__BB250_36:
	setp.lt.s32 	%p118, %r365, 8;
	@%p118 bra 	$L__BB250_38;
	add.s32 	%r816, %r6, 7;
	and.b32  	%r817, %r816, 15;
	add.s32 	%r818, %r94, %r817;
	shl.b32 	%r819, %r818, 2;
	mov.u32 	%r820, _ZZ9cuda_gemmIiLi256ELi2ELi1ELi32ELi128ELi128ELi32ELi1ELi0EEviiiPT_S1_S1_iiE3Ash;
	add.s32 	%r821, %r820, %r819;
	ld.shared.u32 	%r1142, [%r821];
$L__BB250_38:
	setp.lt.s32 	%p119, %r365, 9;
	@%p119 bra 	$L__BB250_40;
	and.b32  	%r822, %r6, 15;
	xor.b32  	%r823, %r822, 8;
	add.s32 	%r824, %r94, %r823;
	shl.b32 	%r825, %r824, 2;
	mov.u32 	%r826, _ZZ9cuda_gemmIiLi256ELi2ELi1ELi32ELi128ELi128ELi32ELi1ELi0EEviiiPT_S1_S1_iiE3Ash;
	add.s32 	%r827, %r826, %r825;
	ld.shared.u32 	%r1141, [%r827];
$L__BB250_40:
	setp.lt.s32 	%p120, %r365, 10;
	@%p120 bra 	$L__BB250_42;
	add.s32 	%r828, %r6, 9;
	and.b32  	%r829, %r828, 15;
	add.s32 	%r830, %r94, %r829;
	shl.b32 	%r831, %r830, 2;
	mov.u32 	%r832, _ZZ9cuda_gemmIiLi256ELi2ELi1ELi32ELi128ELi128ELi32ELi1ELi0EEviiiPT_S1_S1_iiE3Ash;
	add.s32 	%r833, %r832, %r831;
	ld.shared.u32 	%r1140, [%r833];
$L__BB250_42:
	setp.lt.s32 	%p121, %r365, 11;
	@%p121 bra 	$L__BB250_44;
	add.s32 	%r834, %r6, 10;
	and.b32  	%r835, %r834, 15;
	add.s32 	%r836, %r94, %r835;
	shl.b32 	%r837, %r836, 2;
	mov.u32 	%r838, _ZZ9cuda_gemmIiLi256ELi2ELi1ELi32ELi128ELi128ELi32ELi1ELi0EEviiiPT_S1_S1_iiE3Ash;
	add.s32 	%r839, %r838, %r837;
	ld.shared.u32 	%r1139, [%r839];
$L__BB250_44:
	setp.lt.s32 	%p122, %r365, 12;
	@%p122 bra 	$L__BB250_46;
	add.s32 	%r840, %r6, 11;
	and.b32  	%r841, %r840, 15;
	add.s32 	%r842, %r94, %r841;
	shl.b32 	%r843, %r842, 2;
	mov.u32 	%r844, _ZZ9cuda_gemmIiLi256ELi2ELi1ELi32ELi128ELi128ELi32ELi1ELi0EEviiiPT_S1_S1_iiE3Ash;
	add.s32 	%r845, %r844, %r843;
	ld.shared.u32 	%r1138, [%r845];
$L__BB250_46:
	setp.lt.s32 	%p123, %r365, 13;
	@%p123 bra 	$L__BB250_48;
	add.s32 	%r846, %r6, 12;
	and.b32  	%r847, %r846, 15;
	add.s32 	%r848, %r94, %r847;
	shl.b32 	%r849, %r848, 2;
	mov.u32 	%r850, _ZZ9cuda_gemmIiLi256ELi2ELi1ELi32ELi128ELi128ELi32ELi1ELi0EEviiiPT_S1_S1_iiE3Ash;
	add.s32 	%r851, %r850, %r849;
	ld.shared.u32 	%r1137, [%r851];
$L__BB250_48:
	setp.lt.s32 	%p124, %r365, 14;
	@%p124 bra 	$L__BB250_50;
	add.s32 	%r852, %r6, 13;
	and.b32  	%r853, %r852, 15;
	add.s32 	%r854, %r94, %r853;
	shl.b32 	%r855, %r854, 2;
	mov.u32 	%r856, _ZZ9cuda_gemmIiLi256ELi2ELi1ELi32ELi128ELi128ELi32ELi1ELi0EEviiiPT_S1_S1_iiE3Ash;
	add.s32 	%r857, %r856, %r855;
	ld.shared.u32 	%r1136, [%r857];
$L__BB250_50:
	setp.lt.s32 	%p125, %r365, 15;
	@%p125 bra 	$L__BB250_52;
	add.s32 	%r858, %r6, 14;
	and.b32  	%r859, %r858, 15;
	add.s32 	%r860, %r94, %r859;
	shl.b32 	%r861, %r860, 2;
	mov.u32 	%r862, _ZZ9cuda_gemmIiLi256ELi2ELi1ELi32ELi128ELi128ELi32ELi1ELi0EEviiiPT_S1_S1_iiE3Ash;
	add.s32 	%r863, %r862, %r861;
	ld.shared.u32 	%r1135, [%r863];
$L__BB250_52:
	setp.lt.s32 	%p126, %r365, 16;
	@%p126 bra 	$L__BB250_54;
	add.s32 	%r864, %r6, -1;
	and.b32  	%r865, %r864, 15;
	add.s32 	%r866, %r94, %r865;
	shl.b32 	%r867, %r866, 2;
	mov.u32 	%r868, _ZZ9cuda_gemmIiLi256ELi2ELi1ELi32ELi128ELi128ELi32ELi1ELi0EEviiiPT_S1_S1_iiE3Ash;
	add.s32 	%r869, %r868, %r867;
	ld.shared.u32 	%r1134, [%r869];
$L__BB250_54:
	setp.ge.s32 	%p127, %r7, %r13;
	mov.u32 	%r1015, %r7;
	@%p127 bra 	$L__BB250_55;
	bra.uni 	$L__BB250_56;
$L__BB250_55:
	add.s32 	%r998, %r998, %r5;
	setp.lt.s32 	%p145, %r998, %r4;
	@%p145 bra 	$L__BB250_22;
	bra.uni 	$L__BB250_159;
$L__BB250_56:
	mov.u32 	%r871, _ZZ9cuda_gemmIiLi256ELi2ELi1ELi32ELi128ELi128ELi32ELi1ELi0EEviiiPT_S1_S1_iiE11kron_fac_sh;
	mad.lo.s32 	%r129, %r1015, 516, %r871;
	mov.b32 	%r1017, 0;
	@%p111 bra 	$L__BB250_58;
	shl.b32 	%r872, %r23, 2;
	add.s32 	%r873, %r129, %r872;
	ld.shared.u32 	%r874, [%r873];
	mul.lo.s32 	%r1017, %r874, %r1149;
$L__BB250_58:
	@%p112 bra 	$L__BB250_60;
	shl.b32 	%r875, %r24, 2;
	add.s32 	%r876, %r129, %r875;
	ld.shared.u32 	%r877, [%r876+4];
	mad.lo.s32 	%r1017, %r877, %r1148, %r1017;
$L__BB250_60:
	@%p113 bra 	$L__BB250_62;
	shl.b32 	%r878, %r25, 2;
	add.s32 	%r879, %r129, %r878;
	ld.shared.u32 	%r880, [%r879+8];
	mad.lo.s32 	%r1017, %r880, %r1147, %r1017;
$L__BB250_62:
	@%p114 bra 	$L__BB250_64;
	shl.b32 	%r881, %r26, 2;
	add.s32 	%r882, %r129, %r881;
	ld.shared.u32 	%r883, [%r882+12];
	mad.lo.s32 	%r1017, %r883, %r1146, %r1017;
$L__BB250_64:
	@%p115 bra 	$L__BB250_66;
	shl.b32 	%r884, %r27, 2;
	add.s32 	%r885, %r129, %r884;
	ld.shared.u32 	%r886, [%r885+16];
	mad.lo.s32 	%r1017, %r886, %r1145, %r1017;
$L__BB250_66:
	setp.lt.s32 	%p133, %r365, 6;
	@%p133 bra 	$L__BB250_68;
	shl.b32 	%r887, %r28, 2;
	add.s32 	%r888, %r129, %r887;
	ld.shared.u32 	%r889, [%r888+20];
	mad.lo.s32 	%r1017, %r889, %r1144, %r1017;
$L__BB250_68:
	setp.lt.s32 	%p134, %r365, 7;
	@%p134 bra 	$L__BB250_70;
	shl.b32 	%r890, %r29, 2;
	add.s32 	%r891, %r129, %r890;
	ld.shared.u32 	%r892, [%r891+24];
	mad.lo.s32 	%r1017, %r892, %r1143, %r1017;
$L__BB250_70:
	setp.lt.s32 	%p135, %r365, 8;
	@%p135 bra 	$L__BB250_72;
	shl.b32 	%r893, %r30, 2;
	add.s32 	%r894, %r129, %r893;
	ld.shared.u32 	%r895, [%r894+28];
	mad.lo.s32 	%r1017, %r895, %r1142, %r1017;
$L__BB250_72:
	setp.lt.s32 	%p136, %r365, 9;
	@%p136 bra 	$L__BB250_74;
	shl.b32 	%r896, %r31, 2;
	add.s32 	%r897, %r129, %r896;
	ld.shared.u32 	%r898, [%r897+32];
	mad.lo.s32 	%r1017, %r898, %r1141, %r1017;
$L__BB250_74:
	setp.lt.s32 	%p137, %r365, 10;
	@%p137 bra 	$L__BB250_76;
	shl.b32 	%r899, %r32, 2;
	add.s32 	%r900, %r129, %r899;
	ld.shared.u32 	%r901, [%r900+36];
	mad.lo.s32 	%r1017, %r901, %r1140, %r1017;
$L__BB250_76:
	setp.lt.s32 	%p138, %r365, 11;
	@%p138 bra 	$L__BB250_78;
	shl.b32 	%r902, %r33, 2;
	add.s32 	%r903, %r129, %r902;
	ld.shared.u32 	%r904, [%r903+40];
	mad.lo.s32 	%r1017, %r904, %r1139, %r1017;
$L__BB250_78:
	setp.lt.s32 	%p139, %r365, 12;
	@%p139 bra 	$L__BB250_80;
	shl.b32 	%r905, %r34, 2;
	add.s32 	%r906, %r129, %r905;
	ld.shared.u32 	%r907, [%r906+44];
	mad.lo.s32 	%r1017, %r907, %r1138, %r1017;
$L__BB250_80:
	setp.lt.s32 	%p140, %r365, 13;
	@%p140 bra 	$L__BB250_82;
	shl.b32 	%r908, %r35, 2;
	add.s32 	%r909, %r129, %r908;
	ld.shared.u32 	%r910, [%r909+48];
	mad.lo.s32 	%r1017, %r910, %r1137, %r1017;
$L__BB250_82:
	setp.lt.s32 	%p141, %r365, 14;
	@%p141 bra 	$L__BB250_84;
	shl.b32 	%r911, %r36, 2;
	add.s32 	%r912, %r129, %r911;
	ld.shared.u32 	%r913, [%r912+52];
	mad.lo.s32 	%r1017, %r913, %r1136, %r1017;
$L__BB250_84:
	setp.lt.s32 	%p142, %r365, 15;
	@%p142 bra 	$L__BB250_86;
	shl.b32 	%r914, %r37, 2;
	add.s32 	%r915, %r129, %r914;
	ld.shared.u32 	%r916, [%r915+56];
	mad.lo.s32 	%r1017, %r916, %r1135, %r1017;
$L__BB250_86:
	setp.lt.s32 	%p143, %r365, 16;
	@%p143 bra 	$L__BB250_88;
	shl.b32 	%r917, %r38, 2;
	add.s32 	%r918, %r129, %r917;
	ld.shared.u32 	%r919, [%r918+60];
	mad.lo.s32 	%r1017, %r919, %r1134, %r1017;
$L__BB250_88:
	mad.lo.s32 	%r920, %r1015, %r4, %r92;
	shl.b32 	%r921, %r920, 2;
	mov.u32 	%r922, _ZZ9cuda_gemmIiLi256ELi2ELi1ELi32ELi128ELi128ELi32ELi1ELi0EEviiiPT_S1_S1_iiE3Csh;
	add.s32 	%r923, %r922, %r921;
	ld.shared.u32 	%r924, [%r923];
	add.s32 	%r925, %r924, %r1017;
	st.shared.u32 	[%r923], %r925;
	add.s32 	%r1015, %r1015, %r9;
	setp.lt.s32 	%p144, %r1015, %r13;
	@%p144 bra 	$L__BB250_56;
	bra.uni 	$L__BB250_55;
$L__BB250_89:
	setp.gt.u32 	%p37, %r365, 31;
	@%p37 bra 	$L__BB250_168;
	mov.b32 	%r1100, 0;
$L__BB250_91:
	setp.eq.s32 	%p38, %r365, 0;
	add.s32 	%r272, %r1100, %r6;
	mul.lo.s32 	%r273, %r272, %r365;
	add.s32 	%r274, %r273, %r12;
	@%p38 bra 	$L__BB250_93;
	add.s32 	%r486, %r14, %r273;
	shl.b32 	%r487, %r486, 2;
	mov.u32 	%r488, _ZZ9cuda_gemmIiLi256ELi2ELi1ELi32ELi128ELi128ELi32ELi1ELi0EEviiiPT_S1_S1_iiE3Ash;
	add.s32 	%r489, %r488, %r487;
	ld.shared.u32 	%r1149, [%r489];
$L__BB250_93:
	setp.lt.s32 	%p39, %r365, 2;
	@%p39 bra 	$L__BB250_95;
	add.s32 	%r490, %r6, 1;
	and.b32  	%r491, %r490, 15;
	add.s32 	%r492, %r274, %r491;
	shl.b32 	%r493, %r492, 2;
	mov.u32 	%r494, _ZZ9cuda_gemmIiLi256ELi2ELi1ELi32ELi128ELi128ELi32ELi1ELi0EEviiiPT_S1_S1_iiE3Ash;
	add.s32 	%r495, %r494, %r493;
	ld.shared.u32 	%r1148, [%r495];
$L__BB250_95:
	setp.lt.s32 	%p40, %r365, 3;
	@%p40 bra 	$L__BB250_97;
	add.s32 	%r496, %r274, %r74;
	shl.b32 	%r497, %r496, 2;
	mov.u32 	%r498, _ZZ9cuda_gemmIiLi256ELi2ELi1ELi32ELi128ELi128ELi32ELi1ELi0EEviiiPT_S1_S1_iiE3Ash;
	add.s32 	%r499, %r498, %r497;
	ld.shared.u32 	%r1147, [%r499];
$L__BB250_97:
	setp.lt.s32 	%p41, %r365, 4;
	@%p41 bra 	$L__BB250_99;
	add.s32 	%r500, %r274, %r73;
	shl.b32 	%r501, %r500, 2;
	mov.u32 	%r502, _ZZ9cuda_gemmIiLi256ELi2ELi1ELi32ELi128ELi128ELi32ELi1ELi0EEviiiPT_S1_S1_iiE3Ash;
	add.s32 	%r503, %r502, %r501;
	ld.shared.u32 	%r1146, [%r503];
$L__BB250_99:
	setp.lt.s32 	%p42, %r365, 5;
	@%p42 bra 	$L__BB250_101;
	add.s32 	%r504, %r6, 4;
	and.b32  	%r505, %r504, 15;
	add.s32 	%r506, %r274, %r505;
	shl.b32 	%r507, %r506, 2;
	mov.u32 	%r508, _ZZ9cuda_gemmIiLi256ELi2ELi1ELi32ELi128ELi128ELi32ELi1ELi0EEviiiPT_S1_S1_iiE3Ash;
	add.s32 	%r509, %r508, %r507;
	ld.shared.u32 	%r1145, [%r509];
$L__BB250_101:
	setp.lt.s32 	%p43, %r365, 6;
	@%p43 bra 	$L__BB250_103;
	add.s32 	%r510, %r6, 5;
	and.b32  	%r511, %r510, 15;
	add.s32 	%r512, %r274, %r511;
	shl.b32 	%r513, %r512, 2;
	mov.u32 	%r514, _ZZ9cuda_gemmIiLi256ELi2ELi1ELi32ELi128ELi128ELi32ELi1ELi0EEviiiPT_S1_S1_iiE3Ash;
	add.s32 	%r515, %r514, %r513;
	ld.shared.u32 	%r1144, [%r515];
$L__BB250_103:
	setp.lt.s32 	%p44, %r365, 7;
	@%p44 bra 	$L__BB250_105;
	add.s32 	%r516, %r6, 6;
	and.b32  	%r517, %r516, 15;
	add.s32 	%r518, %r274, %r517;
	shl.b32 	%r519, %r518, 2;
	mov.u32 	%r520, _ZZ9cuda_gemmIiLi256ELi2ELi1ELi32ELi128ELi128ELi32ELi1ELi0EEviiiPT_S1_S1_iiE3Ash;
	add.s32 	%r521, %r520, %r519;
	ld.shared.u32 	%r1143, [%r521];
$L__BB250_105:
	setp.lt.s32 	%p45, %r365, 8;
	@%p45 bra 	$L__BB250_107;
	add.s32 	%r522, %r6, 7;
	and.b32  	%r523, %r522, 15;
	add.s32 	%r524, %r274, %r523;
	shl.b32 	%r525, %r524, 2;
	mov.u32 	%r526, _ZZ9cuda_gemmIiLi256ELi2ELi1ELi32ELi128ELi128ELi32ELi1ELi0EEviiiPT_S1_S1_iiE3Ash;
	add.s32 	%r527, %r526, %r525;
	ld.shared.u32 	%r1142, [%r527];
$L__BB250_107:
	setp.lt.s32 	%p46, %r365, 9;
	@%p46 bra 	$L__BB250_109;
	and.b32  	%r528, %r6, 15;
	xor.b32  	%r529, %r528, 8;
	add.s32 	%r530, %r274, %r529;
	shl.b32 	%r531, %r530, 2;
	mov.u32 	%r532, _ZZ9cuda_gemmIiLi256ELi2ELi1ELi32ELi128ELi128ELi32ELi1ELi0EEviiiPT_S1_S1_iiE3Ash;
	add.s32 	%r533, %r532, %r531;
	ld.shared.u32 	%r1141, [%r533];
$L__BB250_109:
	setp.lt.s32 	%p47, %r365, 10;
	@%p47 bra 	$L__BB250_111;
	add.s32 	%r534, %r6, 9;
	and.b32  	%r535, %r534, 15;
	add.s32 	%r536, %r274, %r535;
	shl.b32 	%r537, %r536, 2;
	mov.u32 	%r538, _ZZ9cuda_gemmIiLi256ELi2ELi1ELi32ELi128ELi128ELi32ELi1ELi0EEviiiPT_S1_S1_iiE3Ash;
	add.s32 	%r539, %r538, %r537;
	ld.shared.u32 	%r1140, [%r539];
$L__BB250_111:
	setp.lt.s32 	%p48, %r365, 11;
	@%p48 bra 	$L__BB250_113;
	add.s32 	%r540, %r6, 10;
	and.b32  	%r541, %r540, 15;
	add.s32 	%r542, %r274, %r541;
	shl.b32 	%r543, %r542, 2;
	mov.u32 	%r544, _ZZ9cuda_gemmIiLi256ELi2ELi1ELi32ELi128ELi128ELi32ELi1ELi0EEviiiPT_S1_S1_iiE3Ash;
	add.s32 	%r545, %r544, %r543;
	ld.shared.u32 	%r1139, [%r545];
$L__BB250_113:
	setp.lt.s32 	%p49, %r365, 12;
	@%p49 bra 	$L__BB250_115;
	add.s32 	%r546, %r6, 11;
	and.b32  	%r547, %r546, 15;
	add.s32 	%r548, %r274, %r547;
	shl.b32 	%r549, %r548, 2;
	mov.u32 	%r550, _ZZ9cuda_gemmIiLi256ELi2ELi1ELi32ELi128ELi128ELi32ELi1ELi0EEviiiPT_S1_S1_iiE3Ash;
	add.s32 	%r551, %r550, %r549;
	ld.shared.u32 	%r1138, [%r551];
$L__BB250_115:
	setp.lt.s32 	%p50, %r365, 13;
	@%p50 bra 	$L__BB250_117;
	add.s32 	%r552, %r6, 12;
	and.b32  	%r553, %r552, 15;
	add.s32 	%r554, %r274, %r553;
	shl.b32 	%r555, %r554, 2;
	mov.u32 	%r556, _ZZ9cuda_gemmIiLi256ELi2ELi1ELi32ELi128ELi128ELi32ELi1ELi0EEviiiPT_S1_S1_iiE3Ash;
	add.s32 	%r557, %r556, %r555;
	ld.shared.u32 	%r1137, [%r557];
$L__BB250_117:
	setp.lt.s32 	%p51, %r365, 14;
	@%p51 bra 	$L__BB250_119;
	add.s32 	%r558, %r6, 13;
	and.b32  	%r559, %r558, 15;
	add.s32 	%r560, %r274, %r559;
	shl.b32 	%r561, %r560, 2;
	mov.u32 	%r562, _ZZ9cuda_gemmIiLi256ELi2ELi1ELi32ELi128ELi128ELi32ELi1ELi0EEviiiPT_S1_S1_iiE3Ash;
	add.s32 	%r563, %r562, %r561;
	ld.shared.u32 	%r1136, [%r563];
$L__BB250_119:
	setp.lt.s32 	%p52, %r365, 15;
	@%p52 bra 	$L__BB250_121;
	add.s32 	%r564, %r6, 14;
	and.b32  	%r565, %r564, 15;
	add.s32 	%r566, %r274, %r565;
	shl.b32 	%r567, %r566, 2;
	mov.u32 	%r568, _ZZ9cuda_gemmIiLi256ELi2ELi1ELi32ELi128ELi128ELi32ELi1ELi0EEviiiPT_S1_S1_iiE3Ash;
	add.s32 	%r569, %r568, %r567;
	ld.shared.u32 	%r1135, [%r569];
$L__BB250_121:
	setp.lt.s32 	%p53, %r365, 16;
	@%p53 bra 	$L__BB250_123;
	add.s32 	%r570, %r6, -1;
	and.b32  	%r571, %r570, 15;
	add.s32 	%r572, %r274, %r571;
	shl.b32 	%r573, %r572, 2;
	mov.u32 	%r574, _ZZ9cuda_gemmIiLi256ELi2ELi1ELi32ELi128ELi128ELi32ELi1ELi0EEviiiPT_S1_S1_iiE3Ash;
	add.s32 	%r575, %r574, %r573;
	ld.shared.u32 	%r1134, [%r575];
$L__BB250_123:
	setp.ge.s32 	%p54, %r7, %r13;
	@%p54 bra 	$L__BB250_158;
	mov.u32 	%r1117, %r7;
$L__BB250_125:
	mov.u32 	%r577, _ZZ9cuda_gemmIiLi256ELi2ELi1ELi32ELi128ELi128ELi32ELi1ELi0EEviiiPT_S1_S1_iiE11kron_fac_sh;
	mad.lo.s32 	%r308, %r1117, 516, %r577;
	mov.b32 	%r1119, 0;
	@%p38 bra 	$L__BB250_127;
	shl.b32 	%r578, %r23, 2;
	add.s32 	%r579, %r308, %r578;
	ld.shared.u32 	%r580, [%r579];
	mul.lo.s32 	%r1119, %r580, %r1149;
$L__BB250_127:
	@%p39 bra 	$L__BB250_129;
	shl.b32 	%r581, %r24, 2;
	add.s32 	%r582, %r308, %r581;
	ld.shared.u32 	%r583, [%r582+4];
	mad.lo.s32 	%r1119, %r583, %r1148, %r1119;
$L__BB250_129:
	@%p40 bra 	$L__BB250_131;
	shl.b32 	%r584, %r25, 2;
	add.s32 	%r585, %r308, %r584;
	ld.shared.u32 	%r586, [%r585+8];
	mad.lo.s32 	%r1119, %r586, %r1147, %r1119;
$L__BB250_131:
	@%p41 bra 	$L__BB250_133;
	shl.b32 	%r587, %r26, 2;
	add.s32 	%r588, %r308, %r587;
	ld.shared.u32 	%r589, [%r588+12];
	mad.lo.s32 	%r1119, %r589, %r1146, %r1119;
$L__BB250_133:
	@%p42 bra 	$L__BB250_135;
	shl.b32 	%r590, %r27, 2;
	add.s32 	%r591, %r308, %r590;
	ld.shared.u32 	%r592, [%r591+16];
	mad.lo.s32 	%r1119, %r592, %r1145, %r1119;
$L__BB250_135:
	setp.lt.s32 	%p60, %r365, 6;
	@%p60 bra 	$L__BB250_137;
	shl.b32 	%r593, %r28, 2;
	add.s32 	%r594, %r308, %r593;
	ld.shared.u32 	%r595, [%r594+20];
	mad.lo.s32 	%r1119, %r595, %r1144, %r1119;
$L__BB250_137:
	setp.lt.s32 	%p61, %r365, 7;
	@%p61 bra 	$L__BB250_139;
	shl.b32 	%r596, %r29, 2;
	add.s32 	%r597, %r308, %r596;
	ld.shared.u32 	%r598, [%r597+24];
	mad.lo.s32 	%r1119, %r598, %r1143, %r1119;
$L__BB250_139:
	setp.lt.s32 	%p62, %r365, 8;
	@%p62 bra 	$L__BB250_141;
	shl.b32 	%r599, %r30, 2;
	add.s32 	%r600, %r308, %r599;
	ld.shared.u32 	%r601, [%r600+28];
	mad.lo.s32 	%r1119, %r601, %r1142, %r1119;
$L__BB250_141:
	setp.lt.s32 	%p63, %r365, 9;
	@%p63 bra 	$L__BB250_143;
	shl.b32 	%r602, %r31, 2;
	add.s32 	%r603, %r308, %r602;
	ld.shared.u32 	%r604, [%r603+32];
	mad.lo.s32 	%r1119, %r604, %r1141, %r1119;
$L__BB250_143:
	setp.lt.s32 	%p64, %r365, 10;
	@%p64 bra 	$L__BB250_145;
	shl.b32 	%r605, %r32, 2;
	add.s32 	%r606, %r308, %r605;
	ld.shared.u32 	%r607, [%r606+36];
	mad.lo.s32 	%r1119, %r607, %r1140, %r1119;
$L__BB250_145:
	setp.lt.s32 	%p65, %r365, 11;
	@%p65 bra 	$L__BB250_147;
	shl.b32 	%r608, %r33, 2;
	add.s32 	%r609, %r308, %r608;
	ld.shared.u32 	%r610, [%r609+40];
	mad.lo.s32 	%r1119, %r610, %r1139, %r1119;
$L__BB250_147:
	setp.lt.s32 	%p66, %r365, 12;
	@%p66 bra 	$L__BB250_149;
	shl.b32 	%r611, %r34, 2;
	add.s32 	%r612, %r308, %r611;
	ld.shared.u32 	%r613, [%r612+44];
	mad.lo.s32 	%r1119, %r613, %r1138, %r1119;
$L__BB250_149:
	setp.lt.s32 	%p67, %r365, 13;
	@%p67 bra 	$L__BB250_151;
	shl.b32 	%r614, %r35, 2;
	add.s32 	%r615, %r308, %r614;
	ld.shared.u32 	%r616, [%r615+48];
	mad.lo.s32 	%r1119, %r616, %r1137, %r1119;
$L__BB250_151:
	setp.lt.s32 	%p68, %r365, 14;
	@%p68 bra 	$L__BB250_153;
	shl.b32 	%r617, %r36, 2;
	add.s32 	%r618, %r308, %r617;
	ld.shared.u32 	%r619, [%r618+52];
	mad.lo.s32 	%r1119, %r619, %r1136, %r1119;
$L__BB250_153:
	setp.lt.s32 	%p69, %r365, 15;
	@%p69 bra 	$L__BB250_155;
	shl.b32 	%r620, %r37, 2;
	add.s32 	%r621, %r308, %r620;
	ld.shared.u32 	%r622, [%r621+56];
	mad.lo.s32 	%r1119, %r622, %r1135, %r1119;
$L__BB250_155:
	setp.lt.s32 	%p70, %r365, 16;
	@%p70 bra 	$L__BB250_157;
	shl.b32 	%r623, %r38, 2;
	add.s32 	%r624, %r308, %r623;
	ld.shared.u32 	%r625, [%r624+60];
	mad.lo.s32 	%r1119, %r625, %r1134, %r1119;
$L__BB250_157:
	mad.lo.s32 	%r626, %r1117, %r4, %r272;
	shl.b32 	%r627, %r626, 2;
	mov.u32 	%r628, _ZZ9cuda_gemmIiLi256ELi2ELi1ELi32ELi128ELi128ELi32ELi1ELi0EEviiiPT_S1_S1_iiE3Csh;
	add.s32 	%r629, %r628, %r627;
	st.shared.u32 	[%r629], %r1119;
	add.s32 	%r1117, %r1117, %r9;
	setp.lt.s32 	%p71, %r1117, %r13;
	@%p71 bra 	$L__BB250_125;
$L__BB250_158:
	add.s32 	%r1100, %r1100, %r5;
	setp.lt.s32 	%p72, %r1100, %r4;
	@%p72 bra 	$L__BB250_91;
$L__BB250_159:
	bar.sync 	0;
	@%p27 bra 	$L__BB250_166;
	setp.eq.s32 	%p147, %r22, 0;
	shl.b32 	%r926, %r974, 5;
	mov.u32 	%r927, %ctaid.x;
	shl.b32 	%r928, %r927, 3;
	add.s32 	%r359, %r926, %r928;
	mov.u32 	%r1150, %r1;
	@%p147 bra 	$L__BB250_164;
	setp.eq.s32 	%p148, %r22, 1;
	add.s32 	%r929, %r359, %r1;
	shl.b32 	%r930, %r1, 2;
	mov.u32 	%r931, _ZZ9cuda_gemmIiLi256ELi2ELi1ELi32ELi128ELi128ELi32ELi1ELi0EEviiiPT_S1_S1_iiE3Csh;
	add.s32 	%r932, %r931, %r930;
	ld.shared.u32 	%r933, [%r932];
	mul.wide.s32 	%rd25, %r929, 4;
	add.s64 	%rd5, %rd2, %rd25;
	st.global.u32 	[%rd5], %r933;
	mov.u32 	%r1150, %r16;
	@%p148 bra 	$L__BB250_164;
	setp.eq.s32 	%p149, %r22, 2;
	shl.b32 	%r934, %r1, 2;
	mov.u32 	%r935, _ZZ9cuda_gemmIiLi256ELi2ELi1ELi32ELi128ELi128ELi32ELi1ELi0EEviiiPT_S1_S1_iiE3Csh;
	add.s32 	%r936, %r935, %r934;
	add.s32 	%r937, %r936, %r19;
	ld.shared.u32 	%r938, [%r937];
	cvt.u64.u32 	%rd26, %r19;
	add.s64 	%rd6, %rd5, %rd26;
	st.global.u32 	[%rd6], %r938;
	mov.u32 	%r1150, %r20;
	@%p149 bra 	$L__BB250_164;
	cvt.u64.u32 	%rd27, %r19;
	shl.b32 	%r939, %r1, 2;
	mov.u32 	%r940, _ZZ9cuda_gemmIiLi256ELi2ELi1ELi32ELi128ELi128ELi32ELi1ELi0EEviiiPT_S1_S1_iiE3Csh;
	add.s32 	%r941, %r940, %r939;
	add.s32 	%r942, %r941, %r19;
	add.s32 	%r943, %r942, %r19;
	ld.shared.u32 	%r944, [%r943];
	add.s64 	%rd28, %rd6, %rd27;
	st.global.u32 	[%rd28], %r944;
	mov.u32 	%r1150, %r21;
$L__BB250_164:
	setp.lt.u32 	%p150, %r18, 3;
	@%p150 bra 	$L__BB250_166;
$L__BB250_165:
	add.s32 	%r945, %r359, %r1150;
	shl.b32 	%r946, %r1150, 2;
	mov.u32 	%r947, _ZZ9cuda_gemmIiLi256ELi2ELi1ELi32ELi128ELi128ELi32ELi1ELi0EEviiiPT_S1_S1_iiE3Csh;
	add.s32 	%r948, %r947, %r946;
	ld.shared.u32 	%r949, [%r948];
	mul.wide.s32 	%rd29, %r945, 4;
	add.s64 	%rd30, %rd2, %rd29;
	st.global.u32 	[%rd30], %r949;
	add.s32 	%r950, %r948, %r19;
	ld.shared.u32 	%r951, [%r950];
	add.s64 	%rd32, %rd30, %rd11;
	st.global.u32 	[%rd32], %r951;
	add.s32 	%r952, %r950, %r19;
	ld.shared.u32 	%r953, [%r952];
	add.s64 	%rd33, %rd32, %rd11;
	st.global.u32 	[%rd33], %r953;
	add.s32 	%r954, %r952, %r19;
	ld.shared.u32 	%r955, [%r954];
	add.s64 	%rd34, %rd33, %rd11;
	st.global.u32 	[%rd34], %r955;
	add.s32 	%r1150, %r19, %r1150;
	setp.lt.u32 	%p151, %r1150, 8;
	@%p151 bra 	$L__BB250_165;
$L__BB250_166:
	mov.u32 	%r956, %nctaid.y;
	add.s32 	%r974, %r974, %r956;
	shl.b32 	%r957, %r956, 1;
	setp.lt.u32 	%p152, %r974, %r957;
	@%p152 bra 	$L__BB250_2;
$L__BB250_167:
	ret;
$L__BB250_168:
	mov.b32 	%r1048, 0;
$L__BB250_169:
	setp.lt.s32 	%p73, %r365, 1;
	add.s32 	%r180, %r1048, %r6;
	mul.lo.s32 	%r181, %r180, %r365;
	add.s32 	%r182, %r181, %r12;
	@%p73 bra 	$L__BB250_171;
	add.s32 	%r631, %r14, %r181;
	shl.b32 	%r632, %r631, 2;
	mov.u32 	%r633, _ZZ9cuda_gemmIiLi256ELi2ELi1ELi32ELi128ELi128ELi32ELi1ELi0EEviiiPT_S1_S1_iiE3Ash;
	add.s32 	%r634, %r633, %r632;
	ld.shared.u32 	%r1149, [%r634];
$L__BB250_171:
	setp.lt.s32 	%p74, %r365, 2;
	@%p74 bra 	$L__BB250_173;
	add.s32 	%r635, %r6, 1;
	and.b32  	%r636, %r635, 15;
	add.s32 	%r637, %r182, %r636;
	shl.b32 	%r638, %r637, 2;
	mov.u32 	%r639, _ZZ9cuda_gemmIiLi256ELi2ELi1ELi32ELi128ELi128ELi32ELi1ELi0EEviiiPT_S1_S1_iiE3Ash;
	add.s32 	%r640, %r639, %r638;
	ld.shared.u32 	%r1148, [%r640];
$L__BB250_173:
	setp.lt.s32 	%p75, %r365, 3;
	@%p75 bra 	$L__BB250_175;
	add.s32 	%r641, %r6, 2;
	and.b32  	%r642, %r641, 15;
	add.s32 	%r643, %r182, %r642;
	shl.b32 	%r644, %r643, 2;
	mov.u32 	%r645, _ZZ9cuda_gemmIiLi256ELi2ELi1ELi32ELi128ELi128ELi32ELi1ELi0EEviiiPT_S1_S1_iiE3Ash;
	add.s32 	%r646, %r645, %r644;
	ld.shared.u32 	%r1147, [%r646];
$L__BB250_175:
	setp.lt.s32 	%p76, %r365, 4;
	@%p76 bra 	$L__BB250_177;
	add.s32 	%r647, %r182, %r73;
	shl.b32 	%r648, %r647, 2;
	mov.u32 	%r649, _ZZ9cuda_gemmIiLi256ELi2ELi1ELi32ELi128ELi128ELi32ELi1ELi0EEviiiPT_S1_S1_iiE3Ash;
	add.s32 	%r650, %r649, %r648;
	ld.shared.u32 	%r1146, [%r650];
$L__BB250_177:
	setp.lt.s32 	%p77, %r365, 5;
	@%p77 bra 	$L__BB250_179;
	add.s32 	%r651, %r6, 4;
	and.b32  	%r652, %r651, 15;
	add.s32 	%r653, %r182, %r652;
	shl.b32 	%r654, %r653, 2;
	mov.u32 	%r655, _ZZ9cuda_gemmIiLi256ELi2ELi1ELi32ELi128ELi128ELi32ELi1ELi0EEviiiPT_S1_S1_iiE3Ash;
	add.s32 	%r656, %r655, %r654;
	ld.shared.u32 	%r1145, [%r656];
$L__BB250_179:
	setp.lt.s32 	%p78, %r365, 6;
	@%p78 bra 	$L__BB250_181;
	add.s32 	%r657, %r6, 5;
	and.b32  	%r658, %r657, 15;
	add.s32 	%r659, %r182, %r658;
	shl.b32 	%r660, %r659, 2;
	mov.u32 	%r661, _ZZ9cuda_gemmIiLi256ELi2ELi1ELi32ELi128ELi128ELi32ELi1ELi0EEviiiPT_S1_S1_iiE3Ash;
	add.s32 	%r662, %r661, %r660;
	ld.shared.u32 	%r1144, [%r662];
$L__BB250_181:
	setp.lt.s32 	%p79, %r365, 7;
	@%p79 bra 	$L__BB250_183;
	add.s32 	%r663, %r6, 6;
	and.b32  	%r664, %r663, 15;
	add.s32 	%r665, %r182, %r664;
	shl.b32 	%r666, %r665, 2;
	mov.u32 	%r667, _ZZ9cuda_gemmIiLi256ELi2ELi1ELi32ELi128ELi128ELi32ELi1ELi0EEviiiPT_S1_S1_iiE3Ash;
	add.s32 	%r668, %r667, %r666;
	ld.shared.u32 	%r1143, [%r668];
$L__BB250_183:
	setp.lt.s32 	%p80, %r365, 8;
	@%p80 bra 	$L__BB250_185;
	add.s32 	%r669, %r6, 7;
	and.b32  	%r670, %r669, 15;
	add.s32 	%r671, %r182, %r670;
	shl.b32 	%r672, %r671, 2;
	mov.u32 	%r673, _ZZ9cuda_gemmIiLi256ELi2ELi1ELi32ELi128ELi128ELi32ELi1ELi0EEviiiPT_S1_S1_iiE3Ash;
	add.s32 	%r674, %r673, %r672;
	ld.shared.u32 	%r1142, [%r674];
$L__BB250_185:
	setp.lt.s32 	%p81, %r365, 9;
	@%p81 bra 	$L__BB250_187;
	and.b32  	%r675, %r6, 15;
	xor.b32  	%r676, %r675, 8;
	add.s32 	%r677, %r182, %r676;
	shl.b32 	%r678, %r677, 2;
	mov.u32 	%r679, _ZZ9cuda_gemmIiLi256ELi2ELi1ELi32ELi128ELi128ELi32ELi1ELi0EEviiiPT_S1_S1_iiE3Ash;
	add.s32 	%r680, %r679, %r678;
	ld.shared.u32 	%r1141, [%r680];
$L__BB250_187:
	setp.lt.s32 	%p82, %r365, 10;
	@%p82 bra 	$L__BB250_189;
	add.s32 	%r681, %r6, 9;
	and.b32  	%r682, %r681, 15;
	add.s32 	%r683, %r182, %r682;
	shl.b32 	%r684, %r683, 2;
	mov.u32 	%r685, _ZZ9cuda_gemmIiLi256ELi2ELi1ELi32ELi128ELi128ELi32ELi1ELi0EEviiiPT_S1_S1_iiE3Ash;
	add.s32 	%r686, %r685, %r684;
	ld.shared.u32 	%r1140, [%r686];
$L__BB250_189:
	setp.lt.s32 	%p83, %r365, 11;
	@%p83 bra 	$L__BB250_191;
	add.s32 	%r687, %r6, 10;
	and.b32  	%r688, %r687, 15;
	add.s32 	%r689, %r182, %r688;
	shl.b32 	%r690, %r689, 2;
	mov.u32 	%r691, _ZZ9cuda_gemmIiLi256ELi2ELi1ELi32ELi128ELi128ELi32ELi1ELi0EEviiiPT_S1_S1_iiE3Ash;
	add.s32 	%r692, %r691, %r690;
	ld.shared.u32 	%r1139, [%r692];
$L__BB250_191:
	setp.lt.s32 	%p84, %r365, 12;
	@%p84 bra 	$L__BB250_193;
	add.s32 	%r693, %r6, 11;
	and.b32  	%r694, %r693, 15;
	add.s32 	%r695, %r182, %r694;
	shl.b32 	%r696, %r695, 2;
	mov.u32 	%r697, _ZZ9cuda_gemmIiLi256ELi2ELi1ELi32ELi128ELi128ELi32ELi1ELi0EEviiiPT_S1_S1_iiE3Ash;
	add.s32 	%r698, %r697, %r696;
	ld.shared.u32 	%r1138, [%r698];
$L__BB250_193:
	setp.lt.s32 	%p85, %r365, 13;
	@%p85 bra 	$L__BB250_195;
	add.s32 	%r699, %r6, 12;
	and.b32  	%r700, %r699, 15;
	add.s32 	%r701, %r182, %r700;
	shl.b32 	%r702, %r701, 2;
	mov.u32 	%r703, _ZZ9cuda_gemmIiLi256ELi2ELi1ELi32ELi128ELi128ELi32ELi1ELi0EEviiiPT_S1_S1_iiE3Ash;
	add.s32 	%r704, %r703, %r702;
	ld.shared.u32 	%r1137, [%r704];
$L__BB250_195:
	setp.lt.s32 	%p86, %r365, 14;
	@%p86 bra 	$L__BB250_197;
	add.s32 	%r705, %r6, 13;
	and.b32  	%r706, %r705, 15;
	add.s32 	%r707, %r182, %r706;
	shl.b32 	%r708, %r707, 2;
	mov.u32 	%r709, _ZZ9cuda_gemmIiLi256ELi2ELi1ELi32ELi128ELi128ELi32ELi1ELi0EEviiiPT_S1_S1_iiE3Ash;
	add.s32 	%r710, %r709, %r708;
	ld.shared.u32 	%r1136, [%r710];
$L__BB250_197:
	setp.lt.s32 	%p87, %r365, 15;
	@%p87 bra 	$L__BB250_199;
	add.s32 	%r711, %r6, 14;
	and.b32  	%r712, %r711, 15;
	add.s32 	%r713, %r182, %r712;
	shl.b32 	%r714, %r713, 2;
	mov.u32 	%r715, _ZZ9cuda_gemmIiLi256ELi2ELi1ELi32ELi128ELi128ELi32ELi1ELi0EEviiiPT_S1_S1_iiE3Ash;
	add.s32 	%r716, %r715, %r714;
	ld.shared.u32 	%r1135, [%r716];
$L__BB250_199:
	setp.lt.s32 	%p88, %r365, 16;
	@%p88 bra 	$L__BB250_201;
	add.s32 	%r717, %r6, -1;
	and.b32  	%r718, %r717, 15;
	add.s32 	%r719, %r182, %r718;
	shl.b32 	%r720, %r719, 2;
	mov.u32 	%r721, _ZZ9cuda_gemmIiLi256ELi2ELi1ELi32ELi128ELi128ELi32ELi1ELi0EEviiiPT_S1_S1_iiE3Ash;
	add.s32 	%r722, %r721, %r720;
	ld.shared.u32 	%r1134, [%r722];
$L__BB250_201:
	setp.ge.s32 	%p89, %r7, %r13;
	mov.u32 	%r1065, %r7;
	@%p89 bra 	$L__BB250_202;
	bra.uni 	$L__BB250_203;
$L__BB250_202:
	add.s32 	%r1048, %r1048, %r5;
	setp.lt.s32 	%p110, %r1048, %r4;
	@%p110 bra 	$L__BB250_169;
	bra.uni 	$L__BB250_159;
$L__BB250_203:
	mov.u32 	%r724, _ZZ9cuda_gemmIiLi256ELi2ELi1ELi32ELi128ELi128ELi32ELi1ELi0EEviiiPT_S1_S1_iiE11kron_fac_sh;
	mad.lo.s32 	%r217, %r1065, 516, %r724;
	mov.b32 	%r1067, 0;
	@%p73 bra 	$L__BB250_205;
	shl.b32 	%r725, %r23, 2;
	add.s32 	%r726, %r217, %r725;
	ld.shared.u32 	%r727, [%r726];
	mul.lo.s32 	%r1067, %r727, %r1149;
$L__BB250_205:
	@%p74 bra 	$L__BB250_207;
	shl.b32 	%r728, %r24, 2;
	add.s32 	%r729, %r217, %r728;
	ld.shared.u32 	%r730, [%r729+4];
	mad.lo.s32 	%r1067, %r730, %r1148, %r1067;
$L__BB250_207:
	@%p75 bra 	$L__BB250_209;
	shl.b32 	%r731, %r25, 2;
	add.s32 	%r732, %r217, %r731;
	ld.shared.u32 	%r733, [%r732+8];
	mad.lo.s32 	%r1067, %r733, %r1147, %r1067;
$L__BB250_209:
	@%p76 bra 	$L__BB250_211;
	shl.b32 	%r734, %r26, 2;
	add.s32 	%r735, %r217, %r734;
	ld.shared.u32 	%r736, [%r735+12];
	mad.lo.s32 	%r1067, %r736, %r1146, %r1067;
$L__BB250_211:
	setp.lt.s32 	%p94, %r365, 5;
	@%p94 bra 	$L__BB250_213;
	shl.b32 	%r737, %r27, 2;
	add.s32 	%r738, %r217, %r737;
	ld.shared.u32 	%r739, [%r738+16];
	mad.lo.s32 	%r1067, %r739, %r1145, %r1067;
$L__BB250_213:
	setp.lt.s32 	%p95, %r365, 6;
	@%p95 bra 	$L__BB250_215;
	shl.b32 	%r740, %r28, 2;
	add.s32 	%r741, %r217, %r740;
	ld.shared.u32 	%r742, [%r741+20];
	mad.lo.s32 	%r1067, %r742, %r1144, %r1067;
$L__BB250_215:
	setp.lt.s32 	%p96, %r365, 7;
	@%p96 bra 	$L__BB250_217;
	shl.b32 	%r743, %r29, 2;
	add.s32 	%r744, %r217, %r743;
	ld.shared.u32 	%r745, [%r744+24];
	mad.lo.s32 	%r1067, %r745, %r1143, %r1067;
$L__BB250_217:
	setp.lt.s32 	%p97, %r365, 8;
	@%p97 bra 	$L__BB250_219;
	shl.b32 	%r746, %r30, 2;
	add.s32 	%r747, %r217, %r746;
	ld.shared.u32 	%r748, [%r747+28];
	mad.lo.s32 	%r1067, %r748, %r1142, %r1067;
$L__BB250_219:
	setp.lt.s32 	%p98, %r365, 9;
	@%p98 bra 	$L__BB250_221;
	shl.b32 	%r749, %r31, 2;
	add.s32 	%r750, %r217, %r749;
	ld.shared.u32 	%r751, [%r750+32];
	mad.lo.s32 	%r1067, %r751, %r1141, %r1067;
$L__BB250_221:
	setp.lt.s32 	%p99, %r365, 10;
	@%p99 bra 	$L__BB250_223;
	shl.b32 	%r752, %r32, 2;
	add.s32 	%r753, %r217, %r752;
	ld.shared.u32 	%r754, [%r753+36];
	mad.lo.s32 	%r1067, %r754, %r1140, %r1067;
$L__BB250_223:
	setp.lt.s32 	%p100, %r365, 11;
	@%p100 bra 	$L__BB250_225;
	shl.b32 	%r755, %r33, 2;
	add.s32 	%r756, %r217, %r755;
	ld.shared.u32 	%r757, [%r756+40];
	mad.lo.s32 	%r1067, %r757, %r1139, %r1067;
$L__BB250_225:
	setp.lt.s32 	%p101, %r365, 12;
	@%p101 bra 	$L__BB250_227;
	shl.b32 	%r758, %r34, 2;
	add.s32 	%r759, %r217, %r758;
	ld.shared.u32 	%r760, [%r759+44];
	mad.lo.s32 	%r1067, %r760, %r1138, %r1067;
$L__BB250_227:
	setp.lt.s32 	%p102, %r365, 13;
	@%p102 bra 	$L__BB250_229;
	shl.b32 	%r761, %r35, 2;
	add.s32 	%r762, %r217, %r761;
	ld.shared.u32 	%r763, [%r762+48];
	mad.lo.s32 	%r1067, %r763, %r1137, %r1067;
$L__BB250_229:
	setp.lt.s32 	%p103, %r365, 14;
	@%p103 bra 	$L__BB250_231;
	shl.b32 	%r764, %r36, 2;
	add.s32 	%r765, %r217, %r764;
	ld.shared.u32 	%r766, [%r765+52];
	mad.lo.s32 	%r1067, %r766, %r1136, %r1067;
$L__BB250_231:
	setp.lt.s32 	%p104, %r365, 15;
	@%p104 bra 	$L__BB250_233;
	shl.b32 	%r767, %r37, 2;
	add.s32 	%r768, %r217, %r767;
	ld.shared.u32 	%r769, [%r768+56];
	mad.lo.s32 	%r1067, %r769, %r1135, %r1067;
$L__BB250_233:
	setp.lt.s32 	%p105, %r365, 16;
	@%p105 bra 	$L__BB250_235;
	shl.b32 	%r770, %r38, 2;
	add.s32 	%r771, %r217, %r770;
	ld.shared.u32 	%r772, [%r771+60];
	mad.lo.s32 	%r1067, %r772, %r1134, %r1067;
$L__BB250_235:
	mov.u32 	%r1081, %r2;
$L__BB250_236:
	shr.u32 	%r251, %r1081, 1;
	shfl.sync.down.b32	%r773|%p106, %r1067, %r251, %r15, -1;
	add.s32 	%r1067, %r773, %r1067;
	setp.gt.u32 	%p107, %r1081, 3;
	mov.u32 	%r1081, %r251;
	@%p107 bra 	$L__BB250_236;
	rem.u32 	%r774, %r69, %r3;
	setp.eq.s32 	%p108, %r774, 0;
	@%p108 bra 	$L__BB250_238;
	bra.uni 	$L__BB250_239;
$L__BB250_238:
	mad.lo.s32 	%r775, %r1065, %r4, %r180;
	shl.b32 	%r776, %r775, 2;
	mov.u32 	%r777, _ZZ9cuda_gemmIiLi256ELi2ELi1ELi32ELi128ELi128ELi32ELi1ELi0EEviiiPT_S1_S1_iiE3Csh;
	add.s32 	%r778, %r777, %r776;
	st.shared.u32 	[%r778], %r1067;
$L__BB250_239:
	add.s32 	%r1065, %r1065, %r9;
	setp.lt.s32 	%p109, %r1065, %r13;
	@%p109 bra 	$L__BB250_203;
	bra.uni 	$L__BB250_202;

}
	// .globl	_Z9cuda_gemmIiLi256ELi2ELi1ELi32ELi128ELi128ELi32ELi1ELi1EEviiiPT_S1_S1_ii
.visible .entry _Z9cuda_gemmIiLi256ELi2ELi1ELi32ELi128ELi128ELi32ELi1ELi1EEviiiPT_S1_S1_ii(
	.param .u32 _Z9cuda_gemmIiLi256ELi2ELi1ELi32ELi128ELi128ELi32ELi1ELi1EEviiiPT_S1_S1_ii_param_0,
	.param .u32 _Z9cuda_gemmIiLi256ELi2ELi1ELi32ELi128ELi128ELi32ELi1ELi1EEviiiPT_S1_S1_ii_param_1,
	.param .u32 _Z9cuda_gemmIiLi256ELi2ELi1ELi32ELi128ELi128ELi32ELi1ELi1EEviiiPT_S1_S1_ii_param_2,
	.param .u64 .ptr .align 1 _Z9cuda_gemmIiLi256ELi2ELi1ELi32ELi128ELi128ELi32ELi1ELi1EEviiiPT_S1_S1_ii_param_3,
	.param .u64 .ptr .align 1 _Z9cuda_gemmIiLi256ELi2ELi1ELi32ELi128ELi128ELi32ELi1ELi1EEviiiPT_S1_S1_ii_param_4,
	.param .u64 .ptr .align 1 _Z9cuda_gemmIiLi256ELi2ELi1ELi32ELi128ELi128ELi32ELi1ELi1EEviiiPT_S1_S1_ii_param_5,
	.param .u32 _Z9cuda_gemmIiLi256ELi2ELi1ELi32ELi128ELi128ELi32ELi1ELi1EEviiiPT_S1_S1_ii_param_6,
	.param .u32 _Z9cuda_gemmIiLi256ELi2ELi1ELi32ELi128ELi128ELi32ELi1ELi1EEviiiPT_S1_S1_ii_param_7
)
.maxntid 256
{
	.reg .pred 	%p<27>;
	.reg .b16 	%rs<8>;
	.reg .b32 	%r<165>;
	.reg .b64 	%rd<49>;
	// demoted variable
	.shared .align 128 .b8 _ZZ9cuda_gemmIiLi256ELi2ELi1ELi32ELi128ELi128ELi32ELi1ELi1EEviiiPT_S1_S1_iiE11kron_fac_sh[16512];
	// demoted variable
	.shared .align 128 .b8 _ZZ9cuda_gemmIiLi256ELi2ELi1ELi32ELi128ELi128ELi32ELi1ELi1EEviiiPT_S1_S1_iiE3Ash[128];
	// demoted variable
	.shared .align 128 .b8 _ZZ9cuda_gemmIiLi256ELi2ELi1ELi32ELi128ELi128ELi32ELi1ELi1EEviiiPT_S1_S1_iiE3Csh[32];
	ld.param.u64 	%rd10, [_Z9cuda_gemmIiLi256ELi2ELi1ELi32ELi128ELi128ELi32ELi1ELi1EEviiiPT_S1_S1_ii_param_4];
	cvta.to.global.u64 	%rd1, %rd10;
	mov.u32 	%r154, %ctaid.y;
	mov.u32 	%r45, %nctaid.y;
	shl.b32 	%r46, %r45, 1;
	setp.ge.u32 	%p1, %r154, %r46;
	@%p1 bra 	$L__BB251_30;
	mov.u32 	%r47, %ctaid.x;
	mov.u32 	%r2, %tid.x;
	mov.u32 	%r48, %ntid.x;
	shr.u32 	%r3, %r2, 5;
	shl.b32 	%r49, %r47, 5;
	and.b32  	%r50, %r2, 31;
	or.b32  	%r4, %r49, %r50;
	mov.u32 	%r51, _ZZ9cuda_gemmIiLi256ELi2ELi1ELi32ELi128ELi128ELi32ELi1ELi1EEviiiPT_S1_S1_iiE11kron_fac_sh;
	mad.lo.s32 	%r5, %r50, 516, %r51;
	shr.u32 	%r6, %r48, 5;
	add.s32 	%r7, %r2, %r48;
	max.u32 	%r52, %r7, 32;
	setp.lt.u32 	%p2, %r7, 32;
	selp.u32 	%r53, 1, 0, %p2;
	add.s32 	%r54, %r7, %r53;
	sub.s32 	%r55, %r52, %r54;
	div.u32 	%r56, %r55, %r48;
	add.s32 	%r8, %r56, %r53;
	max.u32 	%r57, %r7, 8;
	setp.lt.u32 	%p3, %r7, 8;
	selp.u32 	%r58, 1, 0, %p3;
	add.s32 	%r59, %r7, %r58;
	sub.s32 	%r60, %r57, %r59;
	div.u32 	%r61, %r60, %r48;
	add.s32 	%r9, %r61, %r58;
	add.s32 	%r10, %r3, %r6;
	shl.b32 	%r62, %r2, 2;
	mov.u32 	%r63, _ZZ9cuda_gemmIiLi256ELi2ELi1ELi32ELi128ELi128ELi32ELi1ELi1EEviiiPT_S1_S1_iiE3Ash;
	add.s32 	%r11, %r63, %r62;
	shl.b32 	%r12, %r48, 2;
	add.s32 	%r13, %r11, %r12;
	add.s32 	%r14, %r7, %r48;
	add.s32 	%r15, %r14, %r48;
	and.b32  	%r16, %r9, 3;
	mov.u32 	%r64, _ZZ9cuda_gemmIiLi256ELi2ELi1ELi32ELi128ELi128ELi32ELi1ELi1EEviiiPT_S1_S1_iiE3Csh;
	add.s32 	%r17, %r64, %r62;
	add.s32 	%r18, %r17, %r12;
	cvt.u16.u32 	%rs2, %r10;
	xor.b16  	%rs3, %rs2, 127;
	and.b16  	%rs4, %rs3, 255;
	cvt.u16.u32 	%rs5, %r6;
	and.b16  	%rs6, %rs5, 255;
	div.u16 	%rs7, %rs4, %rs6;
	and.b16  	%rs1, %rs7, 3;
	shl.b32 	%r65, %r3, 2;
	add.s32 	%r19, %r5, %r65;
	shl.b32 	%r20, %r6, 2;
	add.s32 	%r21, %r19, %r20;
	add.s32 	%r22, %r10, %r6;
	cvt.u64.u32 	%rd12, %r12;
$L__BB251_2:
	setp.gt.u32 	%p4, %r2, 31;
	@%p4 bra 	$L__BB251_10;
	ld.param.u64 	%rd47, [_Z9cuda_gemmIiLi256ELi2ELi1ELi32ELi128ELi128ELi32ELi1ELi1EEviiiPT_S1_S1_ii_param_3];
	cvta.to.global.u64 	%rd2, %rd47;
	and.b32  	%r66, %r8, 3;
	setp.eq.s32 	%p5, %r66, 3;
	mov.u32 	%r155, %r2;
	@%p5 bra 	$L__BB251_7;
	setp.eq.s32 	%p6, %r66, 0;
	shl.b32 	%r68, %r154, 5;
	add.s32 	%r69, %r68, %r2;
	mul.wide.s32 	%rd11, %r69, 4;
	add.s64 	%rd3, %rd2, %rd11;
	ld.global.u32 	%r70, [%rd3];
	st.shared.u32 	[%r11], %r70;
	mov.u32 	%r155, %r7;
	@%p6 bra 	$L__BB251_7;
	setp.eq.s32 	%p7, %r66, 1;
	add.s64 	%rd4, %rd3, %rd12;
	ld.global.u32 	%r72, [%rd4];
	st.shared.u32 	[%r13], %r72;
	mov.u32 	%r155, %r14;
	@%p7 bra 	$L__BB251_7;
	add.s64 	%rd14, %rd4, %rd12;
	ld.global.u32 	%r73, [%rd14];
	add.s32 	%r74, %r13, %r12;
	st.shared.u32 	[%r74], %r73;
	mov.u32 	%r155, %r15;
$L__BB251_7:
	setp.lt.u32 	%p8, %r8, 3;
	@%p8 bra 	$L__BB251_10;
	shl.b32 	%r75, %r155, 2;
	mov.u32 	%r76, _ZZ9cuda_gemmIiLi256ELi2ELi1ELi32ELi128ELi128ELi32ELi1ELi1EEviiiPT_S1_S1_iiE3Ash;
	add.s32 	%r158, %r76, %r75;
	shl.b32 	%r77, %r154, 5;
	add.s32 	%r157, %r155, %r77;
$L__BB251_9:
	mul.wide.s32 	%rd15, %r157, 4;
	mov.u32 	%r78, %ntid.x;
	mul.wide.u32 	%rd16, %r78, 4;
	add.s64 	%rd17, %rd2, %rd15;
	add.s64 	%rd18, %rd17, %rd16;
	mul.wide.u32 	%rd19, %r78, 8;
	add.s64 	%rd20, %rd17, %rd19;
	mul.wide.u32 	%rd21, %r78, 12;
	add.s64 	%rd22, %rd17, %rd21;
	ld.global.u32 	%r79, [%rd17];
	st.shared.u32 	[%r158], %r79;
	ld.global.u32 	%r80, [%rd18];
	add.s32 	%r81, %r158, %r12;
	st.shared.u32 	[%r81], %r80;
	ld.global.u32 	%r82, [%rd20];
	shl.b32 	%r83, %r78, 3;
	add.s32 	%r84, %r158, %r83;
	st.shared.u32 	[%r84], %r82;
	ld.global.u32 	%r85, [%rd22];
	mad.lo.s32 	%r86, %r78, 12, %r158;
	st.shared.u32 	[%r86], %r85;
	add.s32 	%r155, %r155, %r12;
	shl.b32 	%r87, %r78, 4;
	add.s32 	%r158, %r158, %r87;
	add.s32 	%r157, %r157, %r12;
	setp.lt.u32 	%p9, %r155, 32;
	@%p9 bra 	$L__BB251_9;
$L__BB251_10:
	setp.gt.u32 	%p10, %r2, 7;
	@%p10 bra 	$L__BB251_17;
	setp.eq.s32 	%p11, %r16, 3;
	mov.u32 	%r156, %r2;
	@%p11 bra 	$L__BB251_15;
	setp.eq.s32 	%p12, %r16, 0;
	mov.b32 	%r88, 0;
	st.shared.u32 	[%r17], %r88;
	mov.u32 	%r156, %r7;
	@%p12 bra 	$L__BB251_15;
	setp.eq.s32 	%p13, %r16, 1;
	mov.b32 	%r89, 0;
	st.shared.u32 	[%r18], %r89;
	mov.u32 	%r156, %r14;
	@%p13 bra 	$L__BB251_15;
	add.s32 	%r90, %r18, %r12;
	mov.b32 	%r91, 0;
	st.shared.u32 	[%r90], %r91;
	mov.u32 	%r156, %r15;
$L__BB251_15:
	setp.lt.u32 	%p14, %r9, 3;
	@%p14 bra 	$L__BB251_17;
$L__BB251_16:
	shl.b32 	%r92, %r156, 2;
	mov.u32 	%r93, _ZZ9cuda_gemmIiLi256ELi2ELi1ELi32ELi128ELi128ELi32ELi1ELi1EEviiiPT_S1_S1_iiE3Csh;
	add.s32 	%r94, %r93, %r92;
	mov.b32 	%r95, 0;
	st.shared.u32 	[%r94], %r95;
	add.s32 	%r96, %r94, %r12;
	st.shared.u32 	[%r96], %r95;
	add.s32 	%r97, %r96, %r12;
	st.shared.u32 	[%r97], %r95;
	add.s32 	%r98, %r97, %r12;
	st.shared.u32 	[%r98], %r95;
	add.s32 	%r156, %r12, %r156;
	setp.lt.u32 	%p15, %r156, 8;
	@%p15 bra 	$L__BB251_16;
$L__BB251_17:
	setp.eq.s16 	%p16, %rs1, 2;
	mov.u32 	%r161, %r3;
	@%p16 bra 	$L__BB251_21;
	setp.eq.s16 	%p17, %rs1, 3;
	shl.b32 	%r99, %r3, 7;
	add.s32 	%r100, %r99, %r4;
	mul.wide.u32 	%rd23, %r100, 4;
	add.s64 	%rd24, %rd1, %rd23;
	ld.global.u32 	%r101, [%rd24];
	st.shared.u32 	[%r19], %r101;
	mov.u32 	%r161, %r10;
	@%p17 bra 	$L__BB251_21;
	setp.eq.s16 	%p18, %rs1, 0;
	shl.b32 	%r102, %r10, 7;
	add.s32 	%r103, %r102, %r4;
	mul.wide.u32 	%rd25, %r103, 4;
	add.s64 	%rd26, %rd1, %rd25;
	ld.global.u32 	%r104, [%rd26];
	st.shared.u32 	[%r21], %r104;
	mov.u32 	%r161, %r22;
	@%p18 bra 	$L__BB251_21;
	add.s32 	%r161, %r22, %r6;
	shl.b32 	%r105, %r22, 7;
	add.s32 	%r106, %r105, %r4;
	mul.wide.u32 	%rd27, %r106, 4;
	add.s64 	%rd28, %rd1, %rd27;
	ld.global.u32 	%r107, [%rd28];
	add.s32 	%r108, %r21, %r20;
	st.shared.u32 	[%r108], %r107;
$L__BB251_21:
	shl.b32 	%r109, %r161, 7;
	add.s32 	%r110, %r109, %r4;
	mul.wide.u32 	%rd29, %r110, 4;
	add.s64 	%rd30, %rd1, %rd29;
	ld.global.u32 	%r111, [%rd30];
	shl.b32 	%r112, %r161, 2;
	add.s32 	%r113, %r5, %r112;
	st.shared.u32 	[%r113], %r111;
	add.s32 	%r114, %r161, %r6;
	shl.b32 	%r115, %r114, 7;
	add.s32 	%r116, %r115, %r4;
	mul.wide.u32 	%rd31, %r116, 4;
	add.s64 	%rd32, %rd1, %rd31;
	ld.global.u32 	%r117, [%rd32];
	add.s32 	%r118, %r113, %r20;
	st.shared.u32 	[%r118], %r117;
	add.s32 	%r119, %r114, %r6;
	shl.b32 	%r120, %r119, 7;
	add.s32 	%r121, %r120, %r4;
	mul.wide.u32 	%rd33, %r121, 4;
	add.s64 	%rd34, %rd1, %rd33;
	ld.global.u32 	%r122, [%rd34];
	add.s32 	%r123, %r118, %r20;
	st.shared.u32 	[%r123], %r122;
	add.s32 	%r124, %r119, %r6;
	shl.b32 	%r125, %r124, 7;
	add.s32 	%r126, %r125, %r4;
	mul.wide.u32 	%rd35, %r126, 4;
	add.s64 	%rd36, %rd1, %rd35;
	ld.global.u32 	%r127, [%rd36];
	add.s32 	%r128, %r123, %r20;
	st.shared.u32 	[%r128], %r127;
	add.s32 	%r161, %r20, %r161;
	setp.lt.u32 	%p19, %r161, 128;
	@%p19 bra 	$L__BB251_21;
	setp.gt.u32 	%p20, %r2, 7;
	bar.sync 	0;
	bar.sync 	0;
	@%p20 bra 	$L__BB251_29;
	ld.param.u64 	%rd48, [_Z9cuda_gemmIiLi256ELi2ELi1ELi32ELi128ELi128ELi32ELi1ELi1EEviiiPT_S1_S1_ii_param_5];
	cvta.to.global.u64 	%rd5, %rd48;
	setp.eq.s32 	%p21, %r16, 3;
	shl.b32 	%r129, %r154, 5;
	mov.u32 	%r130, %ctaid.x;
	shl.b32 	%r131, %r130, 3;
	add.s32 	%r40, %r129, %r131;
	mov.u32 	%r163, %r2;
	@%p21 bra 	$L__BB251_27;
	setp.eq.s32 	%p22, %r16, 0;
	add.s32 	%r132, %r40, %r2;
	ld.shared.u32 	%r133, [%r17];
	mul.wide.s32 	%rd37, %r132, 4;
	add.s64 	%rd6, %rd5, %rd37;
	st.global.u32 	[%rd6], %r133;
	mov.u32 	%r163, %r7;
	@%p22 bra 	$L__BB251_27;
	setp.eq.s32 	%p23, %r16, 1;
	ld.shared.u32 	%r134, [%r18];
	cvt.u64.u32 	%rd38, %r12;
	add.s64 	%rd7, %rd6, %rd38;
	st.global.u32 	[%rd7], %r134;
	mov.u32 	%r163, %r14;
	@%p23 bra 	$L__BB251_27;
	add.s32 	%r135, %r18, %r12;
	ld.shared.u32 	%r136, [%r135];
	add.s64 	%rd40, %rd7, %rd38;
	st.global.u32 	[%rd40], %r136;
	mov.u32 	%r163, %r15;
$L__BB251_27:
	setp.lt.u32 	%p24, %r9, 3;
	@%p24 bra 	$L__BB251_29;
$L__BB251_28:
	add.s32 	%r141, %r40, %r163;
	shl.b32 	%r142, %r163, 2;
	mov.u32 	%r143, _ZZ9cuda_gemmIiLi256ELi2ELi1ELi32ELi128ELi128ELi32ELi1ELi1EEviiiPT_S1_S1_iiE3Csh;
	add.s32 	%r144, %r143, %r142;
	ld.shared.u32 	%r145, [%r144];
	mul.wide.s32 	%rd41, %r141, 4;
	add.s64 	%rd42, %rd5, %rd41;
	st.global.u32 	[%rd42], %r145;
	add.s32 	%r146, %r144, %r12;
	ld.shared.u32 	%r147, [%r146];
	cvt.u64.u32 	%rd43, %r12;
	add.s64 	%rd44, %rd42, %rd43;
	st.global.u32 	[%rd44], %r147;
	add.s32 	%r148, %r146, %r12;
	ld.shared.u32 	%r149, [%r148];
	add.s64 	%rd45, %rd44, %rd43;
	st.global.u32 	[%rd45], %r149;
	add.s32 	%r150, %r148, %r12;
	ld.shared.u32 	%r151, [%r150];
	add.s64 	%rd46, %rd45, %rd43;
	st.global.u32 	[%rd46], %r151;
	add.s32 	%r163, %r12, %r163;
	setp.lt.u32 	%p25, %r163, 8;
	@%p25 bra 	$L__BB251_28;
$L__BB251_29:
	mov.u32 	%r152, %nctaid.y;
	add.s32 	%r154, %r154, %r152;
	shl.b32 	%r153, %r152, 1;
	setp.lt.u32 	%p26, %r154, %r153;
	@%p26 bra 	$L__BB251_2;
$L__BB251_30:
	ret;

}
	// .globl	_Z9cuda_gemmIiLi256ELi2ELi1ELi64ELi2ELi2ELi32ELi0ELi0EEviiiPT_S1_S1_ii
.visible .entry _Z9cuda_gemmIiLi256ELi2ELi1ELi64ELi2ELi2ELi32ELi0ELi0EEviiiPT_S1_S1_ii(
	.param .u32 _Z9cuda_gemmIiLi256ELi2ELi1ELi64ELi2ELi2ELi32ELi0ELi0EEviiiPT_S1_S1_ii_param_0,
	.param .u32 _Z9cuda_gemmIiLi256ELi2ELi1ELi64ELi2ELi2ELi32ELi0ELi0EEviiiPT_S1_S1_ii_param_1,
	.param .u32 _Z9cuda_gemmIiLi256ELi2ELi1ELi64ELi2ELi2ELi32ELi0ELi0EEviiiPT_S1_S1_ii_param_2,
	.param .u64 .ptr .align 1 _Z9cuda_gemmIiLi256ELi2ELi1ELi64ELi2ELi2ELi32ELi0ELi0EEviiiPT_S1_S1_ii_param_3,
	.param .u64 .ptr .align 1 _Z9cuda_gemmIiLi256ELi2ELi1ELi64ELi2ELi2ELi32ELi0ELi0EEviiiPT_S1_S1_ii_param_4,
	.param .u64 .ptr .align 1 _Z9cuda_gemmIiLi256ELi2ELi1ELi64ELi2ELi2ELi32ELi0ELi0EEviiiPT_S1_S1_ii_param_5,
	.param .u32 _Z9cuda_gemmIiLi256ELi2ELi1ELi64ELi2ELi2ELi32ELi0ELi0EEviiiPT_S1_S1_ii_param_6,
	.param .u32 _Z9cuda_gemmIiLi256ELi2ELi1ELi64ELi2ELi2ELi32ELi0ELi0EEviiiPT_S1_S1_ii_param_7
)
.maxntid 256
{
	.reg .pred 	%p<57>;
	.reg .b32 	%r<329>;
	.reg .b64 	%rd<40>;
	// demoted variable
	.shared .align 128 .b8 _ZZ9cuda_gemmIiLi256ELi2ELi1ELi64ELi2ELi2ELi32ELi0ELi0EEviiiPT_S1_S1_iiE11kron_fac_sh[24];
	// demoted variable
	.shared .align 128 .b8 _ZZ9cuda_gemmIiLi256ELi2ELi1ELi64ELi2ELi2ELi32ELi0ELi0EEviiiPT_S1_S1_iiE3Ash[256];
	// demoted variable
	.shared .align 128 .b8 _ZZ9cuda_gemmIiLi256ELi2ELi1ELi64ELi2ELi2ELi32ELi0ELi0EEviiiPT_S1_S1_iiE3Csh[256];
	ld.param.u32 	%r120, [_Z9cuda_gemmIiLi256ELi2ELi1ELi64ELi2ELi2ELi32ELi0ELi0EEviiiPT_S1_S1_ii_param_1];
	ld.param.u32 	%r121, [_Z9cuda_gemmIiLi256ELi2ELi1ELi64ELi2ELi2ELi32ELi0ELi0EEviiiPT_S1_S1_ii_param_2];
	ld.param.u64 	%rd10, [_Z9cuda_gemmIiLi256ELi2ELi1ELi64ELi2ELi2ELi32ELi0ELi0EEviiiPT_S1_S1_ii_param_3];
	ld.param.u64 	%rd9, [_Z9cuda_gemmIiLi256ELi2ELi1ELi64ELi2ELi2ELi32ELi0ELi0EEviiiPT_S1_S1_ii_param_4];
	ld.param.u64 	%rd11, [_Z9cuda_gemmIiLi256ELi2ELi1ELi64ELi2ELi2ELi32ELi0ELi0EEviiiPT_S1_S1_ii_param_5];
	ld.param.u32 	%r122, [_Z9cuda_gemmIiLi256ELi2ELi1ELi64ELi2ELi2ELi32ELi0ELi0EEviiiPT_S1_S1_ii_param_6];
	ld.param.u32 	%r123, [_Z9cuda_gemmIiLi256ELi2ELi1ELi64ELi2ELi2ELi32ELi0ELi0EEviiiPT_S1_S1_ii_param_7];
	cvta.to.global.u64 	%rd1, %rd10;
	cvta.to.global.u64 	%rd2, %rd11;
	mov.u32 	%r1, %tid.x;
	and.b32  	%r2, %r1, 31;
	setp.lt.s32 	%p1, %r123, 16;
	shr.u32 	%r3, %r123, 4;
	selp.b32 	%r4, 1, %r3, %p1;
	mul.lo.s32 	%r5, %r123, %r122;
	setp.ge.u32 	%p2, %r1, %r5;
	@%p2 bra 	$L__BB252_3;
	mov.u32 	%r6, %ntid.x;
	cvta.to.global.u64 	%rd3, %rd9;
	mov.u32 	%r292, %r1;
$L__BB252_2:
	mul.wide.u32 	%rd12, %r292, 4;
	add.s64 	%rd13, %rd3, %rd12;
	ld.global.u32 	%r124, [%rd13];
	rem.u32 	%r125, %r292, %r122;
	mov.u32 	%r126, _ZZ9cuda_gemmIiLi256ELi2ELi1ELi64ELi2ELi2ELi32ELi0ELi0EEviiiPT_S1_S1_iiE11kron_fac_sh;
	mad.lo.s32 	%r127, %r125, 12, %r126;
	div.u32 	%r128, %r292, %r123;
	shl.b32 	%r129, %r128, 2;
	add.s32 	%r130, %r127, %r129;
	st.shared.u32 	[%r130], %r124;
	add.s32 	%r292, %r292, %r6;
	setp.lt.u32 	%p3, %r292, %r5;
	@%p3 bra 	$L__BB252_2;
$L__BB252_3:
	div.s32 	%r9, 64, %r123;
	mul.lo.s32 	%r131, %r9, %r4;
	min.s32 	%r10, %r131, 256;
	div.u32 	%r12, %r1, %r10;
	mul.lo.s32 	%r132, %r12, %r10;
	sub.s32 	%r133, %r1, %r132;
	div.u32 	%r11, %r133, %r4;
	mov.u32 	%r13, %ntid.x;
	div.u32 	%r14, %r13, %r10;
	mov.u32 	%r295, %ctaid.y;
	mov.u32 	%r16, %nctaid.y;
	shl.b32 	%r17, %r16, 1;
	setp.ge.u32 	%p4, %r295, %r17;
	@%p4 bra 	$L__BB252_69;
	mov.u32 	%r135, %ctaid.x;
	shl.b32 	%r18, %r135, 6;
	and.b32  	%r19, %r11, 1;
	rem.u32 	%r136, %r1, %r4;
	shl.b32 	%r20, %r136, 1;
	min.s32 	%r21, %r122, 2;
	shl.b32 	%r137, %r123, 8;
	sub.s32 	%r22, 8223, %r137;
	shl.b32 	%r138, %r4, 8;
	sub.s32 	%r23, 8223, %r138;
	mul.lo.s32 	%r24, %r9, %r135;
	add.s32 	%r25, %r1, %r13;
	max.u32 	%r139, %r25, 64;
	setp.lt.u32 	%p5, %r25, 64;
	selp.u32 	%r140, 1, 0, %p5;
	add.s32 	%r141, %r25, %r140;
	sub.s32 	%r142, %r139, %r141;
	div.u32 	%r143, %r142, %r13;
	add.s32 	%r26, %r143, %r140;
	add.s32 	%r144, %r26, 1;
	and.b32  	%r27, %r144, 3;
	shl.b32 	%r145, %r1, 2;
	mov.u32 	%r146, _ZZ9cuda_gemmIiLi256ELi2ELi1ELi64ELi2ELi2ELi32ELi0ELi0EEviiiPT_S1_S1_iiE3Ash;
	add.s32 	%r28, %r146, %r145;
	shl.b32 	%r29, %r13, 2;
	add.s32 	%r30, %r28, %r29;
	add.s32 	%r31, %r25, %r13;
	add.s32 	%r32, %r31, %r13;
	mov.u32 	%r147, _ZZ9cuda_gemmIiLi256ELi2ELi1ELi64ELi2ELi2ELi32ELi0ELi0EEviiiPT_S1_S1_iiE3Csh;
	add.s32 	%r33, %r147, %r145;
	add.s32 	%r34, %r33, %r29;
	add.s32 	%r35, %r34, %r29;
	xor.b32  	%r36, %r19, 1;
	setp.lt.s32 	%p6, %r19, %r123;
	selp.b32 	%r148, 0, %r123, %p6;
	sub.s32 	%r37, %r19, %r148;
	add.s32 	%r149, %r19, 1;
	setp.lt.s32 	%p7, %r149, %r123;
	selp.b32 	%r150, 0, %r123, %p7;
	sub.s32 	%r38, %r149, %r150;
	shl.b32 	%r39, %r13, 4;
	mul.lo.s32 	%r40, %r13, 12;
	mul.wide.u32 	%rd14, %r13, 4;
	add.s64 	%rd4, %rd1, %rd14;
	mul.wide.u32 	%rd15, %r13, 8;
	add.s64 	%rd5, %rd1, %rd15;
	mul.wide.u32 	%rd16, %r13, 12;
	add.s64 	%rd6, %rd1, %rd16;
	cvt.u64.u32 	%rd18, %r29;
$L__BB252_5:
	setp.gt.u32 	%p8, %r1, 63;
	@%p8 bra 	$L__BB252_19;
	setp.eq.s32 	%p9, %r27, 0;
	mul.lo.s32 	%r44, %r295, %r121;
	mov.u32 	%r296, %r1;
	@%p9 bra 	$L__BB252_10;
	setp.eq.s32 	%p10, %r27, 1;
	add.s32 	%r151, %r44, %r18;
	add.s32 	%r152, %r151, %r1;
	mul.wide.s32 	%rd17, %r152, 4;
	add.s64 	%rd7, %rd1, %rd17;
	ld.global.u32 	%r153, [%rd7];
	st.shared.u32 	[%r28], %r153;
	mov.u32 	%r296, %r25;
	@%p10 bra 	$L__BB252_10;
	setp.eq.s32 	%p11, %r27, 2;
	add.s64 	%rd8, %rd7, %rd18;
	ld.global.u32 	%r154, [%rd8];
	st.shared.u32 	[%r30], %r154;
	mov.u32 	%r296, %r31;
	@%p11 bra 	$L__BB252_10;
	add.s64 	%rd20, %rd8, %rd18;
	ld.global.u32 	%r155, [%rd20];
	add.s32 	%r156, %r30, %r29;
	st.shared.u32 	[%r156], %r155;
	mov.u32 	%r296, %r32;
$L__BB252_10:
	setp.lt.u32 	%p12, %r26, 3;
	@%p12 bra 	$L__BB252_13;
	shl.b32 	%r157, %r296, 2;
	mov.u32 	%r158, _ZZ9cuda_gemmIiLi256ELi2ELi1ELi64ELi2ELi2ELi32ELi0ELi0EEviiiPT_S1_S1_iiE3Ash;
	add.s32 	%r299, %r158, %r157;
	add.s32 	%r159, %r18, %r296;
	add.s32 	%r298, %r159, %r44;
$L__BB252_12:
	mul.wide.s32 	%rd21, %r298, 4;
	add.s64 	%rd22, %rd4, %rd21;
	add.s64 	%rd23, %rd5, %rd21;
	add.s64 	%rd24, %rd6, %rd21;
	add.s64 	%rd25, %rd1, %rd21;
	ld.global.u32 	%r160, [%rd25];
	st.shared.u32 	[%r299], %r160;
	ld.global.u32 	%r161, [%rd22];
	add.s32 	%r162, %r299, %r29;
	st.shared.u32 	[%r162], %r161;
	ld.global.u32 	%r163, [%rd23];
	shl.b32 	%r164, %r13, 3;
	add.s32 	%r165, %r299, %r164;
	st.shared.u32 	[%r165], %r163;
	ld.global.u32 	%r166, [%rd24];
	add.s32 	%r167, %r299, %r40;
	st.shared.u32 	[%r167], %r166;
	add.s32 	%r296, %r296, %r29;
	add.s32 	%r299, %r299, %r39;
	add.s32 	%r298, %r298, %r29;
	setp.lt.u32 	%p13, %r296, 64;
	@%p13 bra 	$L__BB252_12;
$L__BB252_13:
	mov.u32 	%r297, %r1;
	@%p9 bra 	$L__BB252_17;
	setp.eq.s32 	%p15, %r27, 1;
	mov.b32 	%r168, 0;
	st.shared.u32 	[%r33], %r168;
	mov.u32 	%r297, %r25;
	@%p15 bra 	$L__BB252_17;
	setp.eq.s32 	%p16, %r27, 2;
	mov.b32 	%r169, 0;
	st.shared.u32 	[%r34], %r169;
	mov.u32 	%r297, %r31;
	@%p16 bra 	$L__BB252_17;
	mov.b32 	%r170, 0;
	st.shared.u32 	[%r35], %r170;
	mov.u32 	%r297, %r32;
$L__BB252_17:
	@%p12 bra 	$L__BB252_19;
$L__BB252_18:
	shl.b32 	%r171, %r297, 2;
	mov.u32 	%r172, _ZZ9cuda_gemmIiLi256ELi2ELi1ELi64ELi2ELi2ELi32ELi0ELi0EEviiiPT_S1_S1_iiE3Csh;
	add.s32 	%r173, %r172, %r171;
	mov.b32 	%r174, 0;
	st.shared.u32 	[%r173], %r174;
	add.s32 	%r175, %r173, %r29;
	st.shared.u32 	[%r175], %r174;
	add.s32 	%r176, %r175, %r29;
	st.shared.u32 	[%r176], %r174;
	add.s32 	%r177, %r176, %r29;
	st.shared.u32 	[%r177], %r174;
	add.s32 	%r297, %r29, %r297;
	setp.lt.u32 	%p18, %r297, 64;
	@%p18 bra 	$L__BB252_18;
$L__BB252_19:
	setp.lt.s32 	%p19, %r9, 1;
	bar.sync 	0;
	@%p19 bra 	$L__BB252_61;
	setp.ne.s32 	%p20, %r4, 1;
	@%p20 bra 	$L__BB252_34;
	mov.b32 	%r304, 0;
$L__BB252_22:
	setp.lt.s32 	%p41, %r123, 1;
	add.s32 	%r60, %r304, %r11;
	mad.lo.s32 	%r61, %r60, %r123, %r20;
	@%p41 bra 	$L__BB252_24;
	add.s32 	%r220, %r61, %r19;
	shl.b32 	%r221, %r220, 2;
	mov.u32 	%r222, _ZZ9cuda_gemmIiLi256ELi2ELi1ELi64ELi2ELi2ELi32ELi0ELi0EEviiiPT_S1_S1_iiE3Ash;
	add.s32 	%r223, %r222, %r221;
	ld.shared.u32 	%r326, [%r223];
$L__BB252_24:
	setp.lt.s32 	%p42, %r123, 2;
	@%p42 bra 	$L__BB252_26;
	add.s32 	%r224, %r61, %r36;
	shl.b32 	%r225, %r224, 2;
	mov.u32 	%r226, _ZZ9cuda_gemmIiLi256ELi2ELi1ELi64ELi2ELi2ELi32ELi0ELi0EEviiiPT_S1_S1_iiE3Ash;
	add.s32 	%r227, %r226, %r225;
	ld.shared.u32 	%r325, [%r227];
$L__BB252_26:
	setp.lt.s32 	%p43, %r12, %r21;
	@%p43 bra 	$L__BB252_28;
$L__BB252_27:
	add.s32 	%r304, %r304, %r10;
	setp.lt.s32 	%p49, %r304, %r9;
	@%p49 bra 	$L__BB252_22;
	bra.uni 	$L__BB252_61;
$L__BB252_28:
	rem.s32 	%r228, %r2, %r123;
	shl.b32 	%r229, %r228, 2;
	mov.u32 	%r230, _ZZ9cuda_gemmIiLi256ELi2ELi1ELi64ELi2ELi2ELi32ELi0ELi0EEviiiPT_S1_S1_iiE11kron_fac_sh;
	add.s32 	%r67, %r230, %r229;
	mov.u32 	%r307, %r12;
$L__BB252_29:
	mad.lo.s32 	%r232, %r307, 12, %r67;
	ld.shared.u32 	%r69, [%r232];
	mov.b32 	%r309, 0;
	@%p41 bra 	$L__BB252_31;
	shfl.sync.idx.b32	%r233|%p45, %r69, %r37, %r22, -1;
	mul.lo.s32 	%r309, %r233, %r326;
$L__BB252_31:
	@%p42 bra 	$L__BB252_33;
	shfl.sync.idx.b32	%r234|%p47, %r69, %r38, %r22, -1;
	mad.lo.s32 	%r309, %r234, %r325, %r309;
$L__BB252_33:
	mad.lo.s32 	%r235, %r307, %r9, %r60;
	shl.b32 	%r236, %r235, 2;
	mov.u32 	%r237, _ZZ9cuda_gemmIiLi256ELi2ELi1ELi64ELi2ELi2ELi32ELi0ELi0EEviiiPT_S1_S1_iiE3Csh;
	add.s32 	%r238, %r237, %r236;
	ld.shared.u32 	%r239, [%r238];
	add.s32 	%r240, %r239, %r309;
	st.shared.u32 	[%r238], %r240;
	add.s32 	%r307, %r307, %r14;
	setp.lt.s32 	%p48, %r307, %r21;
	@%p48 bra 	$L__BB252_29;
	bra.uni 	$L__BB252_27;
$L__BB252_34:
	setp.gt.u32 	%p21, %r123, 31;
	@%p21 bra 	$L__BB252_38;
	mov.b32 	%r321, 0;
$L__BB252_36:
	add.s32 	%r99, %r321, %r11;
	mad.lo.s32 	%r100, %r99, %r123, %r20;
	add.s32 	%r179, %r100, %r19;
	shl.b32 	%r180, %r179, 2;
	mov.u32 	%r181, _ZZ9cuda_gemmIiLi256ELi2ELi1ELi64ELi2ELi2ELi32ELi0ELi0EEviiiPT_S1_S1_iiE3Ash;
	add.s32 	%r182, %r181, %r180;
	ld.shared.u32 	%r326, [%r182];
	setp.gt.s32 	%p22, %r123, 1;
	@%p22 bra 	$L__BB252_37;
	bra.uni 	$L__BB252_55;
$L__BB252_37:
	add.s32 	%r183, %r100, %r36;
	shl.b32 	%r184, %r183, 2;
	add.s32 	%r186, %r181, %r184;
	ld.shared.u32 	%r325, [%r186];
	bra.uni 	$L__BB252_55;
$L__BB252_38:
	mov.b32 	%r312, 0;
$L__BB252_39:
	setp.lt.s32 	%p29, %r123, 1;
	add.s32 	%r78, %r312, %r11;
	mad.lo.s32 	%r79, %r78, %r123, %r20;
	@%p29 bra 	$L__BB252_41;
	add.s32 	%r198, %r79, %r19;
	shl.b32 	%r199, %r198, 2;
	mov.u32 	%r200, _ZZ9cuda_gemmIiLi256ELi2ELi1ELi64ELi2ELi2ELi32ELi0ELi0EEviiiPT_S1_S1_iiE3Ash;
	add.s32 	%r201, %r200, %r199;
	ld.shared.u32 	%r326, [%r201];
$L__BB252_41:
	setp.lt.s32 	%p30, %r123, 2;
	@%p30 bra 	$L__BB252_43;
	add.s32 	%r202, %r79, %r36;
	shl.b32 	%r203, %r202, 2;
	mov.u32 	%r204, _ZZ9cuda_gemmIiLi256ELi2ELi1ELi64ELi2ELi2ELi32ELi0ELi0EEviiiPT_S1_S1_iiE3Ash;
	add.s32 	%r205, %r204, %r203;
	ld.shared.u32 	%r325, [%r205];
$L__BB252_43:
	setp.lt.s32 	%p31, %r12, %r21;
	@%p31 bra 	$L__BB252_45;
$L__BB252_44:
	add.s32 	%r312, %r312, %r10;
	setp.lt.s32 	%p40, %r312, %r9;
	@%p40 bra 	$L__BB252_39;
	bra.uni 	$L__BB252_61;
$L__BB252_45:
	rem.s32 	%r206, %r2, %r123;
	shl.b32 	%r207, %r206, 2;
	mov.u32 	%r208, _ZZ9cuda_gemmIiLi256ELi2ELi1ELi64ELi2ELi2ELi32ELi0ELi0EEviiiPT_S1_S1_iiE11kron_fac_sh;
	add.s32 	%r85, %r208, %r207;
	mov.u32 	%r315, %r12;
$L__BB252_46:
	mad.lo.s32 	%r210, %r315, 12, %r85;
	ld.shared.u32 	%r87, [%r210];
	mov.b32 	%r319, 0;
	@%p29 bra 	$L__BB252_48;
	shfl.sync.idx.b32	%r211|%p33, %r87, %r37, %r22, -1;
	mul.lo.s32 	%r319, %r211, %r326;
$L__BB252_48:
	@%p30 bra 	$L__BB252_50;
	shfl.sync.idx.b32	%r212|%p35, %r87, %r38, %r22, -1;
	mad.lo.s32 	%r319, %r212, %r325, %r319;
$L__BB252_50:
	mov.u32 	%r317, %r3;
$L__BB252_51:
	shr.u32 	%r93, %r317, 1;
	shfl.sync.down.b32	%r213|%p36, %r319, %r93, %r23, -1;
	add.s32 	%r319, %r213, %r319;
	setp.gt.u32 	%p37, %r317, 3;
	mov.u32 	%r317, %r93;
	@%p37 bra 	$L__BB252_51;
	rem.u32 	%r214, %r2, %r4;
	setp.eq.s32 	%p38, %r214, 0;
	@%p38 bra 	$L__BB252_53;
	bra.uni 	$L__BB252_54;
$L__BB252_53:
	mad.lo.s32 	%r215, %r315, %r9, %r78;
	shl.b32 	%r216, %r215, 2;
	mov.u32 	%r217, _ZZ9cuda_gemmIiLi256ELi2ELi1ELi64ELi2ELi2ELi32ELi0ELi0EEviiiPT_S1_S1_iiE3Csh;
	add.s32 	%r218, %r217, %r216;
	st.shared.u32 	[%r218], %r319;
$L__BB252_54:
	add.s32 	%r315, %r315, %r14;
	setp.lt.s32 	%p39, %r315, %r21;
	@%p39 bra 	$L__BB252_46;
	bra.uni 	$L__BB252_44;
$L__BB252_55:
	setp.lt.s32 	%p23, %r12, %r21;
	@%p23 bra 	$L__BB252_56;
	bra.uni 	$L__BB252_60;
$L__BB252_56:
	rem.u32 	%r187, %r2, %r123;
	shl.b32 	%r188, %r187, 2;
	mov.u32 	%r189, _ZZ9cuda_gemmIiLi256ELi2ELi1ELi64ELi2ELi2ELi32ELi0ELi0EEviiiPT_S1_S1_iiE11kron_fac_sh;
	add.s32 	%r102, %r189, %r188;
	mov.u32 	%r323, %r12;
$L__BB252_57:
	setp.lt.s32 	%p24, %r123, 2;
	mad.lo.s32 	%r190, %r323, 12, %r102;
	ld.shared.u32 	%r106, [%r190];
	shfl.sync.idx.b32	%r191|%p25, %r106, %r37, %r22, -1;
	mul.lo.s32 	%r324, %r191, %r326;
	@%p24 bra 	$L__BB252_59;
	shfl.sync.idx.b32	%r192|%p26, %r106, %r38, %r22, -1;
	mad.lo.s32 	%r324, %r192, %r325, %r324;
$L__BB252_59:
	mad.lo.s32 	%r193, %r323, %r9, %r99;
	shl.b32 	%r194, %r193, 2;
	mov.u32 	%r195, _ZZ9cuda_gemmIiLi256ELi2ELi1ELi64ELi2ELi2ELi32ELi0ELi0EEviiiPT_S1_S1_iiE3Csh;
	add.s32 	%r196, %r195, %r194;
	st.shared.u32 	[%r196], %r324;
	add.s32 	%r323, %r323, %r14;
	setp.lt.s32 	%p27, %r323, %r21;
	@%p27 bra 	$L__BB252_57;
$L__BB252_60:
	add.s32 	%r321, %r321, %r10;
	setp.lt.s32 	%p28, %r321, %r9;
	@%p28 bra 	$L__BB252_36;
$L__BB252_61:
	bar.sync 	0;
	@%p8 bra 	$L__BB252_68;
	setp.eq.s32 	%p51, %r27, 0;
	mad.lo.s32 	%r114, %r295, %r120, %r24;
	div.s32 	%r115, %r121, %r123;
	mov.u32 	%r327, %r1;
	@%p51 bra 	$L__BB252_66;
	setp.eq.s32 	%p52, %r27, 1;
	div.s32 	%r241, %r1, %r9;
	mad.lo.s32 	%r242, %r115, %r241, %r114;
	mul.lo.s32 	%r243, %r241, %r9;
	sub.s32 	%r244, %r1, %r243;
	add.s32 	%r245, %r242, %r244;
	ld.shared.u32 	%r246, [%r33];
	mul.wide.s32 	%rd26, %r245, 4;
	add.s64 	%rd27, %rd2, %rd26;
	st.global.u32 	[%rd27], %r246;
	mov.u32 	%r327, %r25;
	@%p52 bra 	$L__BB252_66;
	setp.eq.s32 	%p53, %r27, 2;
	div.s32 	%r247, %r25, %r9;
	mad.lo.s32 	%r248, %r115, %r247, %r114;
	mul.lo.s32 	%r249, %r247, %r9;
	sub.s32 	%r250, %r25, %r249;
	add.s32 	%r251, %r248, %r250;
	ld.shared.u32 	%r252, [%r34];
	mul.wide.s32 	%rd28, %r251, 4;
	add.s64 	%rd29, %rd2, %rd28;
	st.global.u32 	[%rd29], %r252;
	mov.u32 	%r327, %r31;
	@%p53 bra 	$L__BB252_66;
	div.s32 	%r253, %r31, %r9;
	mad.lo.s32 	%r254, %r115, %r253, %r114;
	mul.lo.s32 	%r255, %r253, %r9;
	sub.s32 	%r256, %r31, %r255;
	add.s32 	%r257, %r254, %r256;
	ld.shared.u32 	%r258, [%r35];
	mul.wide.s32 	%rd30, %r257, 4;
	add.s64 	%rd31, %rd2, %rd30;
	st.global.u32 	[%rd31], %r258;
	mov.u32 	%r327, %r32;
$L__BB252_66:
	setp.lt.u32 	%p54, %r26, 3;
	@%p54 bra 	$L__BB252_68;
$L__BB252_67:
	div.s32 	%r259, %r327, %r9;
	mad.lo.s32 	%r260, %r115, %r259, %r114;
	mul.lo.s32 	%r261, %r259, %r9;
	sub.s32 	%r262, %r327, %r261;
	add.s32 	%r263, %r260, %r262;
	shl.b32 	%r264, %r327, 2;
	mov.u32 	%r265, _ZZ9cuda_gemmIiLi256ELi2ELi1ELi64ELi2ELi2ELi32ELi0ELi0EEviiiPT_S1_S1_iiE3Csh;
	add.s32 	%r266, %r265, %r264;
	ld.shared.u32 	%r267, [%r266];
	mul.wide.s32 	%rd32, %r263, 4;
	add.s64 	%rd33, %rd2, %rd32;
	st.global.u32 	[%rd33], %r267;
	add.s32 	%r268, %r327, %r13;
	div.s32 	%r269, %r268, %r9;
	mad.lo.s32 	%r270, %r115, %r269, %r114;
	mul.lo.s32 	%r271, %r269, %r9;
	sub.s32 	%r272, %r268, %r271;
	add.s32 	%r273, %r270, %r272;
	add.s32 	%r274, %r266, %r29;
	ld.shared.u32 	%r275, [%r274];
	mul.wide.s32 	%rd34, %r273, 4;
	add.s64 	%rd35, %rd2, %rd34;
	st.global.u32 	[%rd35], %r275;
	add.s32 	%r276, %r268, %r13;
	div.s32 	%r277, %r276, %r9;
	mad.lo.s32 	%r278, %r115, %r277, %r114;
	mul.lo.s32 	%r279, %r277, %r9;
	sub.s32 	%r280, %r276, %r279;
	add.s32 	%r281, %r278, %r280;
	add.s32 	%r282, %r274, %r29;
	ld.shared.u32 	%r283, [%r282];
	mul.wide.s32 	%rd36, %r281, 4;
	add.s64 	%rd37, %rd2, %rd36;
	st.global.u32 	[%rd37], %r283;
	add.s32 	%r284, %r276, %r13;
	div.s32 	%r285, %r284, %r9;
	mad.lo.s32 	%r286, %r115, %r285, %r114;
	mul.lo.s32 	%r287, %r285, %r9;
	sub.s32 	%r288, %r284, %r287;
	add.s32 	%r289, %r286, %r288;
	add.s32 	%r290, %r282, %r29;
	ld.shared.u32 	%r291, [%r290];
	mul.wide.s32 	%rd38, %r289, 4;
	add.s64 	%rd39, %rd2, %rd38;
	st.global.u32 	[%rd39], %r291;
	add.s32 	%r327, %r284, %r13;
	setp.lt.u32 	%p55, %r327, 64;
	@%p55 bra 	$L__BB252_67;
$L__BB252_68:
	add.s32 	%r295, %r295, %r16;
	setp.lt.u32 	%p56, %r295, %r17;
	@%p56 bra 	$L__BB252_5;
$L__BB252_69:
	ret;

}
	// .globl	_Z9cuda_gemmIiLi256ELi2ELi1ELi64ELi2ELi2ELi32ELi0ELi1EEviiiPT_S1_S1_ii
.visible .entry _Z9cuda_gemmIiLi256ELi2ELi1ELi64ELi2ELi2ELi32ELi0ELi1EEviiiPT_S1_S1_ii(
	.param .u32 _Z9cuda_gemmIiLi256ELi2ELi1ELi64ELi2ELi2ELi32ELi0ELi1EEviiiPT_S1_S1_ii_param_0,
	.param .u32 _Z9cuda_gemmIiLi256ELi2ELi1ELi64ELi2ELi2ELi32ELi0ELi1EEviiiPT_S1_S1_ii_param_1,
	.param .u32 _Z9cuda_gemmIiLi256ELi2ELi1ELi64ELi2ELi2ELi32ELi0ELi1EEviiiPT_S1_S1_ii_param_2,
	.param .u64 .ptr .align 1 _Z9cuda_gemmIiLi256ELi2ELi1ELi64ELi2ELi2ELi32ELi0ELi1EEviiiPT_S1_S1_ii_param_3,
	.param .u64 .ptr .align 1 _Z9cuda_gemmIiLi256ELi2ELi1ELi64ELi2ELi2ELi32ELi0ELi1EEviiiPT_S1_S1_ii_param_4,
	.param .u64 .ptr .align 1 _Z9cuda_gemmIiLi256ELi2ELi1ELi64ELi2ELi2ELi32ELi0ELi1EEviiiPT_S1_S1_ii_param_5,
	.param .u32 _Z9cuda_gemmIiLi256ELi2ELi1ELi64ELi2ELi2ELi32ELi0ELi1EEviiiPT_S1_S1_ii_param_6,
	.param .u32 _Z9cuda_gemmIiLi256ELi2ELi1ELi64ELi2ELi2ELi32ELi0ELi1EEviiiPT_S1_S1_ii_param_7
)
.maxntid 256
{
	.reg .pred 	%p<27>;
	.reg .b32 	%r<178>;
	.reg .b64 	%rd<40>;
	// demoted variable
	.shared .align 128 .b8 _ZZ9cuda_gemmIiLi256ELi2ELi1ELi64ELi2ELi2ELi32ELi0ELi1EEviiiPT_S1_S1_iiE11kron_fac_sh[24];
	// demoted variable
	.shared .align 128 .b8 _ZZ9cuda_gemmIiLi256ELi2ELi1ELi64ELi2ELi2ELi32ELi0ELi1EEviiiPT_S1_S1_iiE3Ash[256];
	// demoted variable
	.shared .align 128 .b8 _ZZ9cuda_gemmIiLi256ELi2ELi1ELi64ELi2ELi2ELi32ELi0ELi1EEviiiPT_S1_S1_iiE3Csh[256];
	ld.param.u32 	%r51, [_Z9cuda_gemmIiLi256ELi2ELi1ELi64ELi2ELi2ELi32ELi0ELi1EEviiiPT_S1_S1_ii_param_1];
	ld.param.u32 	%r52, [_Z9cuda_gemmIiLi256ELi2ELi1ELi64ELi2ELi2ELi32ELi0ELi1EEviiiPT_S1_S1_ii_param_2];
	ld.param.u64 	%rd10, [_Z9cuda_gemmIiLi256ELi2ELi1ELi64ELi2ELi2ELi32ELi0ELi1EEviiiPT_S1_S1_ii_param_3];
	ld.param.u64 	%rd9, [_Z9cuda_gemmIiLi256ELi2ELi1ELi64ELi2ELi2ELi32ELi0ELi1EEviiiPT_S1_S1_ii_param_4];
	ld.param.u64 	%rd11, [_Z9cuda_gemmIiLi256ELi2ELi1ELi64ELi2ELi2ELi32ELi0ELi1EEviiiPT_S1_S1_ii_param_5];
	cvta.to.global.u64 	%rd1, %rd10;
	cvta.to.global.u64 	%rd2, %rd11;
	mov.u32 	%r1, %tid.x;
	setp.gt.u32 	%p1, %r1, 3;
	@%p1 bra 	$L__BB253_3;
	mov.u32 	%r2, %ntid.x;
	cvta.to.global.u64 	%rd3, %rd9;
	mov.u32 	%r55, _ZZ9cuda_gemmIiLi256ELi2ELi1ELi64ELi2ELi2ELi32ELi0ELi1EEviiiPT_S1_S1_iiE11kron_fac_sh;
	mov.u32 	%r167, %r1;
$L__BB253_2:
	mul.wide.u32 	%rd12, %r167, 4;
	add.s64 	%rd13, %rd3, %rd12;
	ld.global.u32 	%r53, [%rd13];
	and.b32  	%r54, %r167, 1;
	mad.lo.s32 	%r56, %r54, 12, %r55;
	shl.b32 	%r57, %r167, 1;
	and.b32  	%r58, %r57, -4;
	add.s32 	%r59, %r56, %r58;
	st.shared.u32 	[%r59], %r53;
	add.s32 	%r167, %r167, %r2;
	setp.lt.u32 	%p2, %r167, 4;
	@%p2 bra 	$L__BB253_2;
$L__BB253_3:
	and.b32  	%r5, %r1, 31;
	mov.u32 	%r6, %ntid.x;
	mov.u32 	%r168, %ctaid.y;
	mov.u32 	%r8, %nctaid.y;
	shl.b32 	%r9, %r8, 1;
	setp.ge.u32 	%p3, %r168, %r9;
	@%p3 bra 	$L__BB253_30;
	mov.u32 	%r60, %ctaid.x;
	shl.b32 	%r10, %r60, 6;
	and.b32  	%r11, %r1, 1;
	shl.b32 	%r61, %r1, 2;
	and.b32  	%r62, %r61, 4;
	mov.u32 	%r63, _ZZ9cuda_gemmIiLi256ELi2ELi1ELi64ELi2ELi2ELi32ELi0ELi1EEviiiPT_S1_S1_iiE11kron_fac_sh;
	add.s32 	%r12, %r63, %r62;
	shl.b32 	%r13, %r60, 5;
	shr.u32 	%r64, %r52, 31;
	add.s32 	%r65, %r52, %r64;
	shr.s32 	%r14, %r65, 1;
	add.s32 	%r15, %r1, %r6;
	max.u32 	%r66, %r15, 64;
	setp.lt.u32 	%p4, %r15, 64;
	selp.u32 	%r67, 1, 0, %p4;
	add.s32 	%r68, %r15, %r67;
	sub.s32 	%r69, %r66, %r68;
	div.u32 	%r70, %r69, %r6;
	add.s32 	%r16, %r70, %r67;
	add.s32 	%r71, %r16, 1;
	and.b32  	%r17, %r71, 3;
	mov.u32 	%r72, _ZZ9cuda_gemmIiLi256ELi2ELi1ELi64ELi2ELi2ELi32ELi0ELi1EEviiiPT_S1_S1_iiE3Ash;
	add.s32 	%r18, %r72, %r61;
	shl.b32 	%r19, %r6, 2;
	add.s32 	%r20, %r18, %r19;
	add.s32 	%r21, %r15, %r6;
	add.s32 	%r22, %r21, %r6;
	mov.u32 	%r73, _ZZ9cuda_gemmIiLi256ELi2ELi1ELi64ELi2ELi2ELi32ELi0ELi1EEviiiPT_S1_S1_iiE3Csh;
	add.s32 	%r23, %r73, %r61;
	add.s32 	%r24, %r23, %r19;
	add.s32 	%r25, %r24, %r19;
	xor.b32  	%r26, %r11, 1;
	mul.wide.u32 	%rd14, %r6, 4;
	add.s64 	%rd4, %rd1, %rd14;
	mul.wide.u32 	%rd15, %r6, 8;
	add.s64 	%rd5, %rd1, %rd15;
	mul.wide.u32 	%rd16, %r6, 12;
	add.s64 	%rd6, %rd1, %rd16;
	cvt.u64.u32 	%rd18, %r19;
$L__BB253_5:
	setp.gt.u32 	%p5, %r1, 63;
	@%p5 bra 	$L__BB253_19;
	setp.eq.s32 	%p6, %r17, 0;
	mul.lo.s32 	%r28, %r168, %r52;
	mov.u32 	%r169, %r1;
	@%p6 bra 	$L__BB253_10;
	setp.eq.s32 	%p7, %r17, 1;
	add.s32 	%r74, %r28, %r10;
	add.s32 	%r75, %r74, %r1;
	mul.wide.s32 	%rd17, %r75, 4;
	add.s64 	%rd7, %rd1, %rd17;
	ld.global.u32 	%r76, [%rd7];
	st.shared.u32 	[%r18], %r76;
	mov.u32 	%r169, %r15;
	@%p7 bra 	$L__BB253_10;
	setp.eq.s32 	%p8, %r17, 2;
	add.s64 	%rd8, %rd7, %rd18;
	ld.global.u32 	%r77, [%rd8];
	st.shared.u32 	[%r20], %r77;
	mov.u32 	%r169, %r21;
	@%p8 bra 	$L__BB253_10;
	add.s64 	%rd20, %rd8, %rd18;
	ld.global.u32 	%r78, [%rd20];
	add.s32 	%r79, %r20, %r19;
	st.shared.u32 	[%r79], %r78;
	mov.u32 	%r169, %r22;
$L__BB253_10:
	setp.lt.u32 	%p9, %r16, 3;
	@%p9 bra 	$L__BB253_13;
	shl.b32 	%r80, %r169, 2;
	mov.u32 	%r81, _ZZ9cuda_gemmIiLi256ELi2ELi1ELi64ELi2ELi2ELi32ELi0ELi1EEviiiPT_S1_S1_iiE3Ash;
	add.s32 	%r172, %r81, %r80;
	add.s32 	%r82, %r10, %r169;
	add.s32 	%r171, %r82, %r28;
$L__BB253_12:
	mul.wide.s32 	%rd21, %r171, 4;
	add.s64 	%rd22, %rd4, %rd21;
	add.s64 	%rd23, %rd5, %rd21;
	add.s64 	%rd24, %rd6, %rd21;
	add.s64 	%rd25, %rd1, %rd21;
	ld.global.u32 	%r83, [%rd25];
	st.shared.u32 	[%r172], %r83;
	ld.global.u32 	%r84, [%rd22];
	add.s32 	%r85, %r172, %r19;
	st.shared.u32 	[%r85], %r84;
	ld.global.u32 	%r86, [%rd23];
	shl.b32 	%r87, %r6, 3;
	add.s32 	%r88, %r172, %r87;
	st.shared.u32 	[%r88], %r86;
	ld.global.u32 	%r89, [%rd24];
	mad.lo.s32 	%r90, %r6, 12, %r172;
	st.shared.u32 	[%r90], %r89;
	add.s32 	%r169, %r169, %r19;
	shl.b32 	%r91, %r6, 4;
	add.s32 	%r172, %r172, %r91;
	add.s32 	%r171, %r171, %r19;
	setp.lt.u32 	%p10, %r169, 64;
	@%p10 bra 	$L__BB253_12;
$L__BB253_13:
	setp.eq.s32 	%p11, %r17, 0;
	mov.u32 	%r170, %r1;
	@%p11 bra 	$L__BB253_17;
	setp.eq.s32 	%p12, %r17, 1;
	mov.b32 	%r92, 0;
	st.shared.u32 	[%r23], %r92;
	mov.u32 	%r170, %r15;
	@%p12 bra 	$L__BB253_17;
	setp.eq.s32 	%p13, %r17, 2;
	mov.b32 	%r93, 0;
	st.shared.u32 	[%r24], %r93;
	mov.u32 	%r170, %r21;
	@%p13 bra 	$L__BB253_17;
	mov.b32 	%r94, 0;
	st.shared.u32 	[%r25], %r94;
	mov.u32 	%r170, %r22;
$L__BB253_17:
	setp.lt.u32 	%p14, %r16, 3;
	@%p14 bra 	$L__BB253_19;
$L__BB253_18:
	shl.b32 	%r95, %r170, 2;
	mov.u32 	%r96, _ZZ9cuda_gemmIiLi256ELi2ELi1ELi64ELi2ELi2ELi32ELi0ELi1EEviiiPT_S1_S1_iiE3Csh;
	add.s32 	%r97, %r96, %r95;
	mov.b32 	%r98, 0;
	st.shared.u32 	[%r97], %r98;
	add.s32 	%r99, %r97, %r19;
	st.shared.u32 	[%r99], %r98;
	add.s32 	%r100, %r99, %r19;
	st.shared.u32 	[%r100], %r98;
	add.s32 	%r101, %r100, %r19;
	st.shared.u32 	[%r101], %r98;
	add.s32 	%r170, %r19, %r170;
	setp.lt.u32 	%p15, %r170, 64;
	@%p15 bra 	$L__BB253_18;
$L__BB253_19:
	setp.gt.u32 	%p16, %r1, 63;
	bar.sync 	0;
	@%p16 bra 	$L__BB253_22;
	shr.u32 	%r175, %r1, 5;
	shl.b32 	%r102, %r5, 1;
	or.b32  	%r103, %r102, %r11;
	shl.b32 	%r104, %r103, 2;
	mov.u32 	%r105, _ZZ9cuda_gemmIiLi256ELi2ELi1ELi64ELi2ELi2ELi32ELi0ELi1EEviiiPT_S1_S1_iiE3Ash;
	add.s32 	%r106, %r105, %r104;
	ld.shared.u32 	%r42, [%r106];
	or.b32  	%r107, %r102, %r26;
	shl.b32 	%r108, %r107, 2;
	add.s32 	%r109, %r105, %r108;
	ld.shared.u32 	%r43, [%r109];
$L__BB253_21:
	mad.lo.s32 	%r110, %r175, 12, %r12;
	ld.shared.u32 	%r111, [%r110];
	shfl.sync.idx.b32	%r112|%p17, %r111, %r11, 7711, -1;
	mul.lo.s32 	%r113, %r112, %r42;
	shfl.sync.idx.b32	%r114|%p18, %r111, %r26, 7711, -1;
	mad.lo.s32 	%r115, %r114, %r43, %r113;
	shl.b32 	%r116, %r5, 2;
	shl.b32 	%r117, %r175, 7;
	or.b32  	%r118, %r117, %r116;
	mov.u32 	%r119, _ZZ9cuda_gemmIiLi256ELi2ELi1ELi64ELi2ELi2ELi32ELi0ELi1EEviiiPT_S1_S1_iiE3Csh;
	add.s32 	%r120, %r119, %r118;
	ld.shared.u32 	%r121, [%r120];
	add.s32 	%r122, %r121, %r115;
	st.shared.u32 	[%r120], %r122;
	shr.u32 	%r123, %r6, 5;
	add.s32 	%r175, %r175, %r123;
	setp.lt.u32 	%p19, %r175, 2;
	@%p19 bra 	$L__BB253_21;
$L__BB253_22:
	setp.gt.u32 	%p20, %r1, 63;
	bar.sync 	0;
	@%p20 bra 	$L__BB253_29;
	setp.eq.s32 	%p21, %r17, 0;
	mad.lo.s32 	%r46, %r168, %r51, %r13;
	mov.u32 	%r176, %r1;
	@%p21 bra 	$L__BB253_27;
	setp.eq.s32 	%p22, %r17, 1;
	shr.u32 	%r124, %r1, 5;
	mad.lo.s32 	%r125, %r124, %r14, %r5;
	add.s32 	%r126, %r46, %r125;
	ld.shared.u32 	%r127, [%r23];
	mul.wide.s32 	%rd26, %r126, 4;
	add.s64 	%rd27, %rd2, %rd26;
	st.global.u32 	[%rd27], %r127;
	mov.u32 	%r176, %r15;
	@%p22 bra 	$L__BB253_27;
	setp.eq.s32 	%p23, %r17, 2;
	and.b32  	%r128, %r15, 31;
	shr.u32 	%r129, %r15, 5;
	mad.lo.s32 	%r130, %r129, %r14, %r128;
	add.s32 	%r131, %r46, %r130;
	ld.shared.u32 	%r132, [%r24];
	mul.wide.s32 	%rd28, %r131, 4;
	add.s64 	%rd29, %rd2, %rd28;
	st.global.u32 	[%rd29], %r132;
	mov.u32 	%r176, %r21;
	@%p23 bra 	$L__BB253_27;
	and.b32  	%r133, %r21, 31;
	shr.u32 	%r134, %r21, 5;
	mad.lo.s32 	%r135, %r134, %r14, %r133;
	add.s32 	%r136, %r46, %r135;
	ld.shared.u32 	%r137, [%r25];
	mul.wide.s32 	%rd30, %r136, 4;
	add.s64 	%rd31, %rd2, %rd30;
	st.global.u32 	[%rd31], %r137;
	mov.u32 	%r176, %r22;
$L__BB253_27:
	setp.lt.u32 	%p24, %r16, 3;
	@%p24 bra 	$L__BB253_29;
$L__BB253_28:
	shr.u32 	%r138, %r176, 5;
	and.b32  	%r139, %r176, 31;
	add.s32 	%r140, %r46, %r139;
	mad.lo.s32 	%r141, %r138, %r14, %r140;
	shl.b32 	%r142, %r176, 2;
	mov.u32 	%r143, _ZZ9cuda_gemmIiLi256ELi2ELi1ELi64ELi2ELi2ELi32ELi0ELi1EEviiiPT_S1_S1_iiE3Csh;
	add.s32 	%r144, %r143, %r142;
	ld.shared.u32 	%r145, [%r144];
	mul.wide.s32 	%rd32, %r141, 4;
	add.s64 	%rd33, %rd2, %rd32;
	st.global.u32 	[%rd33], %r145;
	add.s32 	%r146, %r176, %r6;
	shr.u32 	%r147, %r146, 5;
	and.b32  	%r148, %r146, 31;
	add.s32 	%r149, %r46, %r148;
	mad.lo.s32 	%r150, %r147, %r14, %r149;
	add.s32 	%r151, %r144, %r19;
	ld.shared.u32 	%r152, [%r151];
	mul.wide.s32 	%rd34, %r150, 4;
	add.s64 	%rd35, %rd2, %rd34;
	st.global.u32 	[%rd35], %r152;
	add.s32 	%r153, %r146, %r6;
	shr.u32 	%r154, %r153, 5;
	and.b32  	%r155, %r153, 31;
	add.s32 	%r156, %r46, %r155;
	mad.lo.s32 	%r157, %r154, %r14, %r156;
	add.s32 	%r158, %r151, %r19;
	ld.shared.u32 	%r159, [%r158];
	mul.wide.s32 	%rd36, %r157, 4;
	add.s64 	%rd37, %rd2, %rd36;
	st.global.u32 	[%rd37], %r159;
	add.s32 	%r160, %r153, %r6;
	shr.u32 	%r161, %r160, 5;
	and.b32  	%r162, %r160, 31;
	add.s32 	%r163, %r46, %r162;
	mad.lo.s32 	%r164, %r161, %r14, %r163;
	add.s32 	%r165, %r158, %r19;
	ld.shared.u32 	%r166, [%r165];
	mul.wide.s32 	%rd38, %r164, 4;
	add.s64 	%rd39, %rd2, %rd38;
	st.global.u32 	[%rd39], %r166;
	add.s32 	%r176, %r160, %r6;
	setp.lt.u32 	%p25, %r176, 64;
	@%p25 bra 	$L__BB253_28;
$L__BB253_29:
	add.s32 	%r168, %r168, %r8;
	setp.lt.u32 	%p26, %r168, %r9;
	@%p26 bra 	$L__BB253_5;
$L__BB253_30:
	ret;

}
	// .globl	_Z9cuda_gemmIiLi256ELi2ELi1ELi64ELi2ELi2ELi32ELi1ELi0EEviiiPT_S1_S1_ii
.visible .entry _Z9cuda_gemmIiLi256ELi2ELi1ELi64ELi2ELi2ELi32ELi1ELi0EEviiiPT_S1_S1_ii(
	.param .u32 _Z9cuda_gemmIiLi256ELi2ELi1ELi64ELi2ELi2ELi32ELi1ELi0EEviiiPT_S1_S1_ii_param_0,
	.param .u32 _Z9cuda_gemmIiLi256ELi2ELi1ELi64ELi2ELi2ELi32ELi1ELi0EEviiiPT_S1_S1_ii_param_1,
	.param .u32 _Z9cuda_gemmIiLi256ELi2ELi1ELi64ELi2ELi2ELi32ELi1ELi0EEviiiPT_S1_S1_ii_param_2,
	.param .u64 .ptr .align 1 _Z9cuda_gemmIiLi256ELi2ELi1ELi64ELi2ELi2ELi32ELi1ELi0EEviiiPT_S1_S1_ii_param_3,
	.param .u64 .ptr .align 1 _Z9cuda_gemmIiLi256ELi2ELi1ELi64ELi2ELi2ELi32ELi1ELi0EEviiiPT_S1_S1_ii_param_4,
	.param .u64 .ptr .align 1 _Z9cuda_gemmIiLi256ELi2ELi1ELi64ELi2ELi2ELi32ELi1ELi0EEviiiPT_S1_S1_ii_param_5,
	.param .u32 _Z9cuda_gemmIiLi256ELi2ELi1ELi64ELi2ELi2ELi32ELi1ELi0EEviiiPT_S1_S1_ii_param_6,
	.param .u32 _Z9cuda_gemmIiLi256ELi2ELi1ELi64ELi2ELi2ELi32ELi1ELi0EEviiiPT_S1_S1_ii_param_7
)
.maxntid 256
{
	.reg .pred 	%p<57>;
	.reg .b32 	%r<291>;
	.reg .b64 	%rd<35>;
	// demoted variable
	.shared .align 128 .b8 _ZZ9cuda_gemmIiLi256ELi2ELi1ELi64ELi2ELi2ELi32ELi1ELi0EEviiiPT_S1_S1_iiE11kron_fac_sh[24];
	// demoted variable
	.shared .align 128 .b8 _ZZ9cuda_gemmIiLi256ELi2ELi1ELi64ELi2ELi2ELi32ELi1ELi0EEviiiPT_S1_S1_iiE3Ash[256];
	// demoted variable
	.shared .align 128 .b8 _ZZ9cuda_gemmIiLi256ELi2ELi1ELi64ELi2ELi2ELi32ELi1ELi0EEviiiPT_S1_S1_iiE3Csh[256];
	ld.param.u64 	%rd9, [_Z9cuda_gemmIiLi256ELi2ELi1ELi64ELi2ELi2ELi32ELi1ELi0EEviiiPT_S1_S1_ii_param_3];
	ld.param.u64 	%rd8, [_Z9cuda_gemmIiLi256ELi2ELi1ELi64ELi2ELi2ELi32ELi1ELi0EEviiiPT_S1_S1_ii_param_4];
	ld.param.u64 	%rd10, [_Z9cuda_gemmIiLi256ELi2ELi1ELi64ELi2ELi2ELi32ELi1ELi0EEviiiPT_S1_S1_ii_param_5];
	ld.param.u32 	%r110, [_Z9cuda_gemmIiLi256ELi2ELi1ELi64ELi2ELi2ELi32ELi1ELi0EEviiiPT_S1_S1_ii_param_6];
	ld.param.u32 	%r111, [_Z9cuda_gemmIiLi256ELi2ELi1ELi64ELi2ELi2ELi32ELi1ELi0EEviiiPT_S1_S1_ii_param_7];
	cvta.to.global.u64 	%rd1, %rd9;
	cvta.to.global.u64 	%rd2, %rd10;
	mov.u32 	%r1, %tid.x;
	and.b32  	%r2, %r1, 31;
	setp.lt.s32 	%p1, %r111, 16;
	shr.u32 	%r3, %r111, 4;
	selp.b32 	%r4, 1, %r3, %p1;
	mul.lo.s32 	%r5, %r111, %r110;
	setp.ge.u32 	%p2, %r1, %r5;
	@%p2 bra 	$L__BB254_3;
	mov.u32 	%r6, %ntid.x;
	cvta.to.global.u64 	%rd3, %rd8;
	mov.u32 	%r254, %r1;
$L__BB254_2:
	mul.wide.u32 	%rd11, %r254, 4;
	add.s64 	%rd12, %rd3, %rd11;
	ld.global.u32 	%r112, [%rd12];
	rem.u32 	%r113, %r254, %r110;
	mov.u32 	%r114, _ZZ9cuda_gemmIiLi256ELi2ELi1ELi64ELi2ELi2ELi32ELi1ELi0EEviiiPT_S1_S1_iiE11kron_fac_sh;
	mad.lo.s32 	%r115, %r113, 12, %r114;
	div.u32 	%r116, %r254, %r111;
	shl.b32 	%r117, %r116, 2;
	add.s32 	%r118, %r115, %r117;
	st.shared.u32 	[%r118], %r112;
	add.s32 	%r254, %r254, %r6;
	setp.lt.u32 	%p3, %r254, %r5;
	@%p3 bra 	$L__BB254_2;
$L__BB254_3:
	div.s32 	%r9, 64, %r111;
	mul.lo.s32 	%r119, %r9, %r4;
	min.s32 	%r10, %r119, 256;
	div.u32 	%r12, %r1, %r10;
	mul.lo.s32 	%r120, %r12, %r10;
	sub.s32 	%r121, %r1, %r120;
	div.u32 	%r11, %r121, %r4;
	mov.u32 	%r13, %ntid.x;
	div.u32 	%r14, %r13, %r10;
	mov.u32 	%r257, %ctaid.y;
	mov.u32 	%r16, %nctaid.y;
	shl.b32 	%r122, %r16, 1;
	setp.ge.u32 	%p4, %r257, %r122;
	@%p4 bra 	$L__BB254_69;
	and.b32  	%r17, %r11, 1;
	rem.u32 	%r124, %r1, %r4;
	shl.b32 	%r18, %r124, 1;
	min.s32 	%r19, %r110, 2;
	shl.b32 	%r125, %r111, 8;
	sub.s32 	%r20, 8223, %r125;
	shl.b32 	%r126, %r4, 8;
	sub.s32 	%r21, 8223, %r126;
	add.s32 	%r22, %r1, %r13;
	max.u32 	%r127, %r22, 64;
	setp.lt.u32 	%p5, %r22, 64;
	selp.u32 	%r128, 1, 0, %p5;
	add.s32 	%r129, %r22, %r128;
	sub.s32 	%r130, %r127, %r129;
	div.u32 	%r131, %r130, %r13;
	add.s32 	%r23, %r131, %r128;
	add.s32 	%r132, %r23, 1;
	and.b32  	%r24, %r132, 3;
	shl.b32 	%r133, %r1, 2;
	mov.u32 	%r134, _ZZ9cuda_gemmIiLi256ELi2ELi1ELi64ELi2ELi2ELi32ELi1ELi0EEviiiPT_S1_S1_iiE3Ash;
	add.s32 	%r25, %r134, %r133;
	shl.b32 	%r26, %r13, 2;
	add.s32 	%r27, %r25, %r26;
	add.s32 	%r28, %r22, %r13;
	add.s32 	%r29, %r28, %r13;
	mov.u32 	%r135, _ZZ9cuda_gemmIiLi256ELi2ELi1ELi64ELi2ELi2ELi32ELi1ELi0EEviiiPT_S1_S1_iiE3Csh;
	add.s32 	%r30, %r135, %r133;
	add.s32 	%r31, %r30, %r26;
	setp.lt.s32 	%p6, %r17, %r111;
	selp.b32 	%r136, 0, %r111, %p6;
	sub.s32 	%r32, %r17, %r136;
	add.s32 	%r137, %r17, 1;
	setp.lt.s32 	%p7, %r137, %r111;
	selp.b32 	%r138, 0, %r111, %p7;
	sub.s32 	%r33, %r137, %r138;
	cvt.u64.u32 	%rd14, %r26;
$L__BB254_5:
	setp.gt.u32 	%p8, %r1, 63;
	@%p8 bra 	$L__BB254_19;
	setp.eq.s32 	%p9, %r24, 0;
	mov.u32 	%r258, %r1;
	@%p9 bra 	$L__BB254_10;
	setp.eq.s32 	%p10, %r24, 1;
	shl.b32 	%r139, %r257, 6;
	add.s32 	%r140, %r139, %r1;
	mul.wide.s32 	%rd13, %r140, 4;
	add.s64 	%rd4, %rd1, %rd13;
	ld.global.u32 	%r141, [%rd4];
	st.shared.u32 	[%r25], %r141;
	mov.u32 	%r258, %r22;
	@%p10 bra 	$L__BB254_10;
	setp.eq.s32 	%p11, %r24, 2;
	add.s64 	%rd5, %rd4, %rd14;
	ld.global.u32 	%r142, [%rd5];
	st.shared.u32 	[%r27], %r142;
	mov.u32 	%r258, %r28;
	@%p11 bra 	$L__BB254_10;
	add.s64 	%rd16, %rd5, %rd14;
	ld.global.u32 	%r143, [%rd16];
	add.s32 	%r144, %r27, %r26;
	st.shared.u32 	[%r144], %r143;
	mov.u32 	%r258, %r29;
$L__BB254_10:
	setp.lt.u32 	%p12, %r23, 3;
	@%p12 bra 	$L__BB254_13;
	shl.b32 	%r145, %r258, 2;
	mov.u32 	%r146, _ZZ9cuda_gemmIiLi256ELi2ELi1ELi64ELi2ELi2ELi32ELi1ELi0EEviiiPT_S1_S1_iiE3Ash;
	add.s32 	%r261, %r146, %r145;
	shl.b32 	%r147, %r257, 6;
	add.s32 	%r260, %r258, %r147;
$L__BB254_12:
	mul.wide.s32 	%rd17, %r260, 4;
	mov.u32 	%r148, %ntid.x;
	mul.wide.u32 	%rd18, %r148, 4;
	add.s64 	%rd19, %rd1, %rd17;
	add.s64 	%rd20, %rd19, %rd18;
	mul.wide.u32 	%rd21, %r148, 8;
	add.s64 	%rd22, %rd19, %rd21;
	mul.wide.u32 	%rd23, %r148, 12;
	add.s64 	%rd24, %rd19, %rd23;
	ld.global.u32 	%r149, [%rd19];
	st.shared.u32 	[%r261], %r149;
	ld.global.u32 	%r150, [%rd20];
	add.s32 	%r151, %r261, %r26;
	st.shared.u32 	[%r151], %r150;
	ld.global.u32 	%r152, [%rd22];
	shl.b32 	%r153, %r148, 3;
	add.s32 	%r154, %r261, %r153;
	st.shared.u32 	[%r154], %r152;
	ld.global.u32 	%r155, [%rd24];
	mad.lo.s32 	%r156, %r148, 12, %r261;
	st.shared.u32 	[%r156], %r155;
	add.s32 	%r258, %r258, %r26;
	shl.b32 	%r157, %r148, 4;
	add.s32 	%r261, %r261, %r157;
	add.s32 	%r260, %r260, %r26;
	setp.lt.u32 	%p13, %r258, 64;
	@%p13 bra 	$L__BB254_12;
$L__BB254_13:
	setp.eq.s32 	%p14, %r24, 0;
	mov.u32 	%r259, %r1;
	@%p14 bra 	$L__BB254_17;
	setp.eq.s32 	%p15, %r24, 1;
	mov.b32 	%r158, 0;
	st.shared.u32 	[%r30], %r158;
	mov.u32 	%r259, %r22;
	@%p15 bra 	$L__BB254_17;
	setp.eq.s32 	%p16, %r24, 2;
	mov.b32 	%r159, 0;
	st.shared.u32 	[%r31], %r159;
	mov.u32 	%r259, %r28;
	@%p16 bra 	$L__BB254_17;
	add.s32 	%r160, %r31, %r26;
	mov.b32 	%r161, 0;
	st.shared.u32 	[%r160], %r161;
	mov.u32 	%r259, %r29;
$L__BB254_17:
	setp.lt.u32 	%p17, %r23, 3;
	@%p17 bra 	$L__BB254_19;
$L__BB254_18:
	shl.b32 	%r162, %r259, 2;
	mov.u32 	%r163, _ZZ9cuda_gemmIiLi256ELi2ELi1ELi64ELi2ELi2ELi32ELi1ELi0EEviiiPT_S1_S1_iiE3Csh;
	add.s32 	%r164, %r163, %r162;
	mov.b32 	%r165, 0;
	st.shared.u32 	[%r164], %r165;
	add.s32 	%r166, %r164, %r26;
	st.shared.u32 	[%r166], %r165;
	add.s32 	%r167, %r166, %r26;
	st.shared.u32 	[%r167], %r165;
	add.s32 	%r168, %r167, %r26;
	st.shared.u32 	[%r168], %r165;
	add.s32 	%r259, %r26, %r259;
	setp.lt.u32 	%p18, %r259, 64;
	@%p18 bra 	$L__BB254_18;
$L__BB254_19:
	setp.lt.s32 	%p19, %r9, 1;
	bar.sync 	0;
	@%p19 bra 	$L__BB254_61;
	setp.ne.s32 	%p20, %r4, 1;
	@%p20 bra 	$L__BB254_34;
	mov.b32 	%r266, 0;
$L__BB254_22:
	setp.lt.s32 	%p41, %r111, 1;
	add.s32 	%r52, %r266, %r11;
	mad.lo.s32 	%r53, %r52, %r111, %r18;
	@%p41 bra 	$L__BB254_24;
	add.s32 	%r213, %r53, %r17;
	shl.b32 	%r214, %r213, 2;
	mov.u32 	%r215, _ZZ9cuda_gemmIiLi256ELi2ELi1ELi64ELi2ELi2ELi32ELi1ELi0EEviiiPT_S1_S1_iiE3Ash;
	add.s32 	%r216, %r215, %r214;
	ld.shared.u32 	%r288, [%r216];
$L__BB254_24:
	setp.lt.s32 	%p42, %r111, 2;
	@%p42 bra 	$L__BB254_26;
	xor.b32  	%r217, %r17, 1;
	add.s32 	%r218, %r53, %r217;
	shl.b32 	%r219, %r218, 2;
	mov.u32 	%r220, _ZZ9cuda_gemmIiLi256ELi2ELi1ELi64ELi2ELi2ELi32ELi1ELi0EEviiiPT_S1_S1_iiE3Ash;
	add.s32 	%r221, %r220, %r219;
	ld.shared.u32 	%r287, [%r221];
$L__BB254_26:
	setp.lt.s32 	%p43, %r12, %r19;
	@%p43 bra 	$L__BB254_28;
$L__BB254_27:
	add.s32 	%r266, %r266, %r10;
	setp.lt.s32 	%p49, %r266, %r9;
	@%p49 bra 	$L__BB254_22;
	bra.uni 	$L__BB254_61;
$L__BB254_28:
	rem.s32 	%r222, %r2, %r111;
	shl.b32 	%r223, %r222, 2;
	mov.u32 	%r224, _ZZ9cuda_gemmIiLi256ELi2ELi1ELi64ELi2ELi2ELi32ELi1ELi0EEviiiPT_S1_S1_iiE11kron_fac_sh;
	add.s32 	%r59, %r224, %r223;
	mov.u32 	%r269, %r12;
$L__BB254_29:
	mad.lo.s32 	%r226, %r269, 12, %r59;
	ld.shared.u32 	%r61, [%r226];
	mov.b32 	%r271, 0;
	@%p41 bra 	$L__BB254_31;
	shfl.sync.idx.b32	%r227|%p45, %r61, %r32, %r20, -1;
	mul.lo.s32 	%r271, %r227, %r288;
$L__BB254_31:
	@%p42 bra 	$L__BB254_33;
	shfl.sync.idx.b32	%r228|%p47, %r61, %r33, %r20, -1;
	mad.lo.s32 	%r271, %r228, %r287, %r271;
$L__BB254_33:
	mad.lo.s32 	%r229, %r269, %r9, %r52;
	shl.b32 	%r230, %r229, 2;
	mov.u32 	%r231, _ZZ9cuda_gemmIiLi256ELi2ELi1ELi64ELi2ELi2ELi32ELi1ELi0EEviiiPT_S1_S1_iiE3Csh;
	add.s32 	%r232, %r231, %r230;
	ld.shared.u32 	%r233, [%r232];
	add.s32 	%r234, %r233, %r271;
	st.shared.u32 	[%r232], %r234;
	add.s32 	%r269, %r269, %r14;
	setp.lt.s32 	%p48, %r269, %r19;
	@%p48 bra 	$L__BB254_29;
	bra.uni 	$L__BB254_27;
$L__BB254_34:
	setp.gt.u32 	%p21, %r111, 31;
	@%p21 bra 	$L__BB254_38;
	mov.b32 	%r283, 0;
$L__BB254_36:
	add.s32 	%r91, %r283, %r11;
	mad.lo.s32 	%r92, %r91, %r111, %r18;
	add.s32 	%r170, %r92, %r17;
	shl.b32 	%r171, %r170, 2;
	mov.u32 	%r172, _ZZ9cuda_gemmIiLi256ELi2ELi1ELi64ELi2ELi2ELi32ELi1ELi0EEviiiPT_S1_S1_iiE3Ash;
	add.s32 	%r173, %r172, %r171;
	ld.shared.u32 	%r288, [%r173];
	setp.gt.s32 	%p22, %r111, 1;
	@%p22 bra 	$L__BB254_37;
	bra.uni 	$L__BB254_55;
$L__BB254_37:
	xor.b32  	%r174, %r17, 1;
	add.s32 	%r175, %r92, %r174;
	shl.b32 	%r176, %r175, 2;
	add.s32 	%r178, %r172, %r176;
	ld.shared.u32 	%r287, [%r178];
	bra.uni 	$L__BB254_55;
$L__BB254_38:
	mov.b32 	%r274, 0;
$L__BB254_39:
	setp.lt.s32 	%p29, %r111, 1;
	add.s32 	%r70, %r274, %r11;
	mad.lo.s32 	%r71, %r70, %r111, %r18;
	@%p29 bra 	$L__BB254_41;
	add.s32 	%r190, %r71, %r17;
	shl.b32 	%r191, %r190, 2;
	mov.u32 	%r192, _ZZ9cuda_gemmIiLi256ELi2ELi1ELi64ELi2ELi2ELi32ELi1ELi0EEviiiPT_S1_S1_iiE3Ash;
	add.s32 	%r193, %r192, %r191;
	ld.shared.u32 	%r288, [%r193];
$L__BB254_41:
	setp.lt.s32 	%p30, %r111, 2;
	@%p30 bra 	$L__BB254_43;
	xor.b32  	%r194, %r17, 1;
	add.s32 	%r195, %r71, %r194;
	shl.b32 	%r196, %r195, 2;
	mov.u32 	%r197, _ZZ9cuda_gemmIiLi256ELi2ELi1ELi64ELi2ELi2ELi32ELi1ELi0EEviiiPT_S1_S1_iiE3Ash;
	add.s32 	%r198, %r197, %r196;
	ld.shared.u32 	%r287, [%r198];
$L__BB254_43:
	setp.lt.s32 	%p31, %r12, %r19;
	@%p31 bra 	$L__BB254_45;
$L__BB254_44:
	add.s32 	%r274, %r274, %r10;
	setp.lt.s32 	%p40, %r274, %r9;
	@%p40 bra 	$L__BB254_39;
	bra.uni 	$L__BB254_61;
$L__BB254_45:
	rem.s32 	%r199, %r2, %r111;
	shl.b32 	%r200, %r199, 2;
	mov.u32 	%r201, _ZZ9cuda_gemmIiLi256ELi2ELi1ELi64ELi2ELi2ELi32ELi1ELi0EEviiiPT_S1_S1_iiE11kron_fac_sh;
	add.s32 	%r77, %r201, %r200;
	mov.u32 	%r277, %r12;
$L__BB254_46:
	mad.lo.s32 	%r203, %r277, 12, %r77;
	ld.shared.u32 	%r79, [%r203];
	mov.b32 	%r281, 0;
	@%p29 bra 	$L__BB254_48;
	shfl.sync.idx.b32	%r204|%p33, %r79, %r32, %r20, -1;
	mul.lo.s32 	%r281, %r204, %r288;
$L__BB254_48:
	@%p30 bra 	$L__BB254_50;
	shfl.sync.idx.b32	%r205|%p35, %r79, %r33, %r20, -1;
	mad.lo.s32 	%r281, %r205, %r287, %r281;
$L__BB254_50:
	mov.u32 	%r279, %r3;
$L__BB254_51:
	shr.u32 	%r85, %r279, 1;
	shfl.sync.down.b32	%r206|%p36, %r281, %r85, %r21, -1;
	add.s32 	%r281, %r206, %r281;
	setp.gt.u32 	%p37, %r279, 3;
	mov.u32 	%r279, %r85;
	@%p37 bra 	$L__BB254_51;
	rem.u32 	%r207, %r2, %r4;
	setp.eq.s32 	%p38, %r207, 0;
	@%p38 bra 	$L__BB254_53;
	bra.uni 	$L__BB254_54;
$L__BB254_53:
	mad.lo.s32 	%r208, %r277, %r9, %r70;
	shl.b32 	%r209, %r208, 2;
	mov.u32 	%r210, _ZZ9cuda_gemmIiLi256ELi2ELi1ELi64ELi2ELi2ELi32ELi1ELi0EEviiiPT_S1_S1_iiE3Csh;
	add.s32 	%r211, %r210, %r209;
	st.shared.u32 	[%r211], %r281;
$L__BB254_54:
	add.s32 	%r277, %r277, %r14;
	setp.lt.s32 	%p39, %r277, %r19;
	@%p39 bra 	$L__BB254_46;
	bra.uni 	$L__BB254_44;
$L__BB254_55:
	setp.lt.s32 	%p23, %r12, %r19;
	@%p23 bra 	$L__BB254_56;
	bra.uni 	$L__BB254_60;
$L__BB254_56:
	rem.u32 	%r179, %r2, %r111;
	shl.b32 	%r180, %r179, 2;
	mov.u32 	%r181, _ZZ9cuda_gemmIiLi256ELi2ELi1ELi64ELi2ELi2ELi32ELi1ELi0EEviiiPT_S1_S1_iiE11kron_fac_sh;
	add.s32 	%r94, %r181, %r180;
	mov.u32 	%r285, %r12;
$L__BB254_57:
	setp.lt.s32 	%p24, %r111, 2;
	mad.lo.s32 	%r182, %r285, 12, %r94;
	ld.shared.u32 	%r98, [%r182];
	shfl.sync.idx.b32	%r183|%p25, %r98, %r32, %r20, -1;
	mul.lo.s32 	%r286, %r183, %r288;
	@%p24 bra 	$L__BB254_59;
	shfl.sync.idx.b32	%r184|%p26, %r98, %r33, %r20, -1;
	mad.lo.s32 	%r286, %r184, %r287, %r286;
$L__BB254_59:
	mad.lo.s32 	%r185, %r285, %r9, %r91;
	shl.b32 	%r186, %r185, 2;
	mov.u32 	%r187, _ZZ9cuda_gemmIiLi256ELi2ELi1ELi64ELi2ELi2ELi32ELi1ELi0EEviiiPT_S1_S1_iiE3Csh;
	add.s32 	%r188, %r187, %r186;
	st.shared.u32 	[%r188], %r286;
	add.s32 	%r285, %r285, %r14;
	setp.lt.s32 	%p27, %r285, %r19;
	@%p27 bra 	$L__BB254_57;
$L__BB254_60:
	add.s32 	%r283, %r283, %r10;
	setp.lt.s32 	%p28, %r283, %r9;
	@%p28 bra 	$L__BB254_36;
$L__BB254_61:
	setp.gt.u32 	%p50, %r1, 63;
	bar.sync 	0;
	@%p50 bra 	$L__BB254_68;
	setp.eq.s32 	%p51, %r24, 0;
	mov.u32 	%r289, %r1;
	@%p51 bra 	$L__BB254_66;
	setp.eq.s32 	%p52, %r24, 1;
	shl.b32 	%r235, %r257, 6;
	add.s32 	%r236, %r235, %r1;
	ld.shared.u32 	%r237, [%r30];
	mul.wide.s32 	%rd25, %r236, 4;
	add.s64 	%rd6, %rd2, %rd25;
	st.global.u32 	[%rd6], %r237;
	mov.u32 	%r289, %r22;
	@%p52 bra 	$L__BB254_66;
	setp.eq.s32 	%p53, %r24, 2;
	ld.shared.u32 	%r238, [%r31];
	cvt.u64.u32 	%rd26, %r26;
	add.s64 	%rd7, %rd6, %rd26;
	st.global.u32 	[%rd7], %r238;
	mov.u32 	%r289, %r28;
	@%p53 bra 	$L__BB254_66;
	add.s32 	%r239, %r31, %r26;
	ld.shared.u32 	%r240, [%r239];
	add.s64 	%rd28, %rd7, %rd26;
	st.global.u32 	[%rd28], %r240;
	mov.u32 	%r289, %r29;
$L__BB254_66:
	setp.lt.u32 	%p54, %r23, 3;
	@%p54 bra 	$L__BB254_68;
$L__BB254_67:
	shl.b32 	%r241, %r257, 6;
	add.s32 	%r242, %r241, %r289;
	shl.b32 	%r243, %r289, 2;
	mov.u32 	%r244, _ZZ9cuda_gemmIiLi256ELi2ELi1ELi64ELi2ELi2ELi32ELi1ELi0EEviiiPT_S1_S1_iiE3Csh;
	add.s32 	%r245, %r244, %r243;
	ld.shared.u32 	%r246, [%r245];
	mul.wide.s32 	%rd29, %r242, 4;
	add.s64 	%rd30, %rd2, %rd29;
	st.global.u32 	[%rd30], %r246;
	add.s32 	%r247, %r245, %r26;
	ld.shared.u32 	%r248, [%r247];
	add.s64 	%rd32, %rd30, %rd14;
	st.global.u32 	[%rd32], %r248;
	add.s32 	%r249, %r247, %r26;
	ld.shared.u32 	%r250, [%r249];
	add.s64 	%rd33, %rd32, %rd14;
	st.global.u32 	[%rd33], %r250;
	add.s32 	%r251, %r249, %r26;
	ld.shared.u32 	%r252, [%r251];
	add.s64 	%rd34, %rd33, %rd14;
	st.global.u32 	[%rd34], %r252;
	add.s32 	%r289, %r26, %r289;
	setp.lt.u32 	%p55, %r289, 64;
	@%p55 bra 	$L__BB254_67;
$L__BB254_68:
	add.s32 	%r257, %r257, %r16;
	shl.b32 	%r253, %r16, 1;
	setp.lt.u32 	%p56, %r257, %r253;
	@%p56 bra 	$L__BB254_5;
$L__BB254_69:
	ret;

}
	// .globl	_Z9cuda_gemmIiLi256ELi2ELi1ELi64ELi2ELi2ELi32ELi1ELi1EEviiiPT_S1_S1_ii
.visible .entry _Z9cuda_gemmIiLi256ELi2ELi1ELi64ELi2ELi2ELi32ELi1ELi1EEviiiPT_S1_S1_ii(
	.param .u32 _Z9cuda_gemmIiLi256ELi2ELi1ELi64ELi2ELi2ELi32ELi1ELi1EEviiiPT_S1_S1_ii_param_0,
	.param .u32 _Z9cuda_gemmIiLi256ELi2ELi1ELi64ELi2ELi2ELi32ELi1ELi1EEviiiPT_S1_S1_ii_param_1,
	.param .u32 _Z9cuda_gemmIiLi256ELi2ELi1ELi64ELi2ELi2ELi32ELi1ELi1EEviiiPT_S1_S1_ii_param_2,
	.param .u64 .ptr .align 1 _Z9cuda_gemmIiLi256ELi2ELi1ELi64ELi2ELi2ELi32ELi1ELi1EEviiiPT_S1_S1_ii_param_3,
	.param .u64 .ptr .align 1 _Z9cuda_gemmIiLi256ELi2ELi1ELi64ELi2ELi2ELi32ELi1ELi1EEviiiPT_S1_S1_ii_param_4,
	.param .u64 .ptr .align 1 _Z9cuda_gemmIiLi256ELi2ELi1ELi64ELi2ELi2ELi32ELi1ELi1EEviiiPT_S1_S1_ii_param_5,
	.param .u32 _Z9cuda_gemmIiLi256ELi2ELi1ELi64ELi2ELi2ELi32ELi1ELi1EEviiiPT_S1_S1_ii_param_6,
	.param .u32 _Z9cuda_gemmIiLi256ELi2ELi1ELi64ELi2ELi2ELi32ELi1ELi1EEviiiPT_S1_S1_ii_param_7
)
.maxntid 256
{
	.reg .pred 	%p<27>;
	.reg .b32 	%r<140>;
	.reg .b64 	%rd<38>;
	// demoted variable
	.shared .align 128 .b8 _ZZ9cuda_gemmIiLi256ELi2ELi1ELi64ELi2ELi2ELi32ELi1ELi1EEviiiPT_S1_S1_iiE11kron_fac_sh[24];
	// demoted variable
	.shared .align 128 .b8 _ZZ9cuda_gemmIiLi256ELi2ELi1ELi64ELi2ELi2ELi32ELi1ELi1EEviiiPT_S1_S1_iiE3Ash[256];
	// demoted variable
	.shared .align 128 .b8 _ZZ9cuda_gemmIiLi256ELi2ELi1ELi64ELi2ELi2ELi32ELi1ELi1EEviiiPT_S1_S1_iiE3Csh[256];
	ld.param.u64 	%rd12, [_Z9cuda_gemmIiLi256ELi2ELi1ELi64ELi2ELi2ELi32ELi1ELi1EEviiiPT_S1_S1_ii_param_3];
	ld.param.u64 	%rd11, [_Z9cuda_gemmIiLi256ELi2ELi1ELi64ELi2ELi2ELi32ELi1ELi1EEviiiPT_S1_S1_ii_param_4];
	ld.param.u64 	%rd13, [_Z9cuda_gemmIiLi256ELi2ELi1ELi64ELi2ELi2ELi32ELi1ELi1EEviiiPT_S1_S1_ii_param_5];
	cvta.to.global.u64 	%rd1, %rd12;
	cvta.to.global.u64 	%rd2, %rd13;
	mov.u32 	%r1, %tid.x;
	setp.gt.u32 	%p1, %r1, 3;
	@%p1 bra 	$L__BB255_3;
	mov.u32 	%r2, %ntid.x;
	cvta.to.global.u64 	%rd3, %rd11;
	mov.u32 	%r55, _ZZ9cuda_gemmIiLi256ELi2ELi1ELi64ELi2ELi2ELi32ELi1ELi1EEviiiPT_S1_S1_iiE11kron_fac_sh;
	mov.u32 	%r129, %r1;
$L__BB255_2:
	mul.wide.u32 	%rd14, %r129, 4;
	add.s64 	%rd15, %rd3, %rd14;
	ld.global.u32 	%r53, [%rd15];
	and.b32  	%r54, %r129, 1;
	mad.lo.s32 	%r56, %r54, 12, %r55;
	shl.b32 	%r57, %r129, 1;
	and.b32  	%r58, %r57, -4;
	add.s32 	%r59, %r56, %r58;
	st.shared.u32 	[%r59], %r53;
	add.s32 	%r129, %r129, %r2;
	setp.lt.u32 	%p2, %r129, 4;
	@%p2 bra 	$L__BB255_2;
$L__BB255_3:
	and.b32  	%r5, %r1, 31;
	mov.u32 	%r130, %ctaid.y;
	mov.u32 	%r7, %nctaid.y;
	shl.b32 	%r8, %r7, 1;
	setp.ge.u32 	%p3, %r130, %r8;
	@%p3 bra 	$L__BB255_30;
	mov.u32 	%r60, %ntid.x;
	shl.b32 	%r61, %r5, 1;
	and.b32  	%r9, %r1, 1;
	shl.b32 	%r62, %r1, 2;
	and.b32  	%r63, %r62, 4;
	mov.u32 	%r64, _ZZ9cuda_gemmIiLi256ELi2ELi1ELi64ELi2ELi2ELi32ELi1ELi1EEviiiPT_S1_S1_iiE11kron_fac_sh;
	add.s32 	%r10, %r64, %r63;
	add.s32 	%r11, %r1, %r60;
	max.u32 	%r65, %r11, 64;
	setp.lt.u32 	%p4, %r11, 64;
	selp.u32 	%r66, 1, 0, %p4;
	add.s32 	%r67, %r11, %r66;
	sub.s32 	%r68, %r65, %r67;
	div.u32 	%r69, %r68, %r60;
	add.s32 	%r12, %r69, %r66;
	add.s32 	%r70, %r12, 1;
	and.b32  	%r13, %r70, 3;
	mov.u32 	%r71, _ZZ9cuda_gemmIiLi256ELi2ELi1ELi64ELi2ELi2ELi32ELi1ELi1EEviiiPT_S1_S1_iiE3Ash;
	add.s32 	%r14, %r71, %r62;
	shl.b32 	%r15, %r60, 2;
	add.s32 	%r16, %r14, %r15;
	add.s32 	%r17, %r11, %r60;
	add.s32 	%r18, %r17, %r60;
	mov.u32 	%r72, _ZZ9cuda_gemmIiLi256ELi2ELi1ELi64ELi2ELi2ELi32ELi1ELi1EEviiiPT_S1_S1_iiE3Csh;
	add.s32 	%r19, %r72, %r62;
	add.s32 	%r20, %r19, %r15;
	add.s32 	%r21, %r20, %r15;
	or.b32  	%r73, %r61, %r9;
	shl.b32 	%r74, %r73, 2;
	add.s32 	%r22, %r71, %r74;
	xor.b32  	%r23, %r9, 1;
	or.b32  	%r75, %r61, %r23;
	shl.b32 	%r76, %r75, 2;
	add.s32 	%r24, %r71, %r76;
	shl.b32 	%r25, %r60, 4;
	shl.b32 	%r26, %r60, 3;
	mul.lo.s32 	%r27, %r60, 12;
	mul.wide.u32 	%rd16, %r60, 4;
	add.s64 	%rd4, %rd1, %rd16;
	mul.wide.u32 	%rd17, %r60, 8;
	add.s64 	%rd5, %rd1, %rd17;
	mul.wide.u32 	%rd18, %r60, 12;
	add.s64 	%rd6, %rd1, %rd18;
	shr.u32 	%r28, %r60, 5;
	cvt.u64.u32 	%rd20, %r15;
$L__BB255_5:
	setp.gt.u32 	%p5, %r1, 63;
	@%p5 bra 	$L__BB255_19;
	setp.eq.s32 	%p6, %r13, 0;
	shl.b32 	%r30, %r130, 6;
	mov.u32 	%r131, %r1;
	@%p6 bra 	$L__BB255_10;
	setp.eq.s32 	%p7, %r13, 1;
	add.s32 	%r77, %r30, %r1;
	mul.wide.s32 	%rd19, %r77, 4;
	add.s64 	%rd7, %rd1, %rd19;
	ld.global.u32 	%r78, [%rd7];
	st.shared.u32 	[%r14], %r78;
	mov.u32 	%r131, %r11;
	@%p7 bra 	$L__BB255_10;
	setp.eq.s32 	%p8, %r13, 2;
	add.s64 	%rd8, %rd7, %rd20;
	ld.global.u32 	%r79, [%rd8];
	st.shared.u32 	[%r16], %r79;
	mov.u32 	%r131, %r17;
	@%p8 bra 	$L__BB255_10;
	add.s64 	%rd22, %rd8, %rd20;
	ld.global.u32 	%r80, [%rd22];
	add.s32 	%r81, %r16, %r15;
	st.shared.u32 	[%r81], %r80;
	mov.u32 	%r131, %r18;
$L__BB255_10:
	setp.lt.u32 	%p9, %r12, 3;
	@%p9 bra 	$L__BB255_13;
	shl.b32 	%r82, %r131, 2;
	mov.u32 	%r83, _ZZ9cuda_gemmIiLi256ELi2ELi1ELi64ELi2ELi2ELi32ELi1ELi1EEviiiPT_S1_S1_iiE3Ash;
	add.s32 	%r134, %r83, %r82;
	add.s32 	%r133, %r131, %r30;
$L__BB255_12:
	mul.wide.s32 	%rd23, %r133, 4;
	add.s64 	%rd24, %rd4, %rd23;
	add.s64 	%rd25, %rd5, %rd23;
	add.s64 	%rd26, %rd6, %rd23;
	add.s64 	%rd27, %rd1, %rd23;
	ld.global.u32 	%r84, [%rd27];
	st.shared.u32 	[%r134], %r84;
	ld.global.u32 	%r85, [%rd24];
	add.s32 	%r86, %r134, %r15;
	st.shared.u32 	[%r86], %r85;
	ld.global.u32 	%r87, [%rd25];
	add.s32 	%r88, %r134, %r26;
	st.shared.u32 	[%r88], %r87;
	ld.global.u32 	%r89, [%rd26];
	add.s32 	%r90, %r134, %r27;
	st.shared.u32 	[%r90], %r89;
	add.s32 	%r131, %r131, %r15;
	add.s32 	%r134, %r134, %r25;
	add.s32 	%r133, %r133, %r15;
	setp.lt.u32 	%p10, %r131, 64;
	@%p10 bra 	$L__BB255_12;
$L__BB255_13:
	setp.eq.s32 	%p11, %r13, 0;
	mov.u32 	%r132, %r1;
	@%p11 bra 	$L__BB255_17;
	setp.eq.s32 	%p12, %r13, 1;
	mov.b32 	%r91, 0;
	st.shared.u32 	[%r19], %r91;
	mov.u32 	%r132, %r11;
	@%p12 bra 	$L__BB255_17;
	setp.eq.s32 	%p13, %r13, 2;
	mov.b32 	%r92, 0;
	st.shared.u32 	[%r20], %r92;
	mov.u32 	%r132, %r17;
	@%p13 bra 	$L__BB255_17;
	mov.b32 	%r93, 0;
	st.shared.u32 	[%r21], %r93;
	mov.u32 	%r132, %r18;
$L__BB255_17:
	setp.lt.u32 	%p14, %r12, 3;
	@%p14 bra 	$L__BB255_19;
$L__BB255_18:
	shl.b32 	%r94, %r132, 2;
	mov.u32 	%r95, _ZZ9cuda_gemmIiLi256ELi2ELi1ELi64ELi2ELi2ELi32ELi1ELi1EEviiiPT_S1_S1_iiE3Csh;
	add.s32 	%r96, %r95, %r94;
	mov.b32 	%r97, 0;
	st.shared.u32 	[%r96], %r97;
	add.s32 	%r98, %r96, %r15;
	st.shared.u32 	[%r98], %r97;
	add.s32 	%r99, %r98, %r15;
	st.shared.u32 	[%r99], %r97;
	add.s32 	%r100, %r99, %r15;
	st.shared.u32 	[%r100], %r97;
	add.s32 	%r132, %r15, %r132;
	setp.lt.u32 	%p15, %r132, 64;
	@%p15 bra 	$L__BB255_18;
$L__BB255_19:
	setp.gt.u32 	%p16, %r1, 63;
	bar.sync 	0;
	@%p16 bra 	$L__BB255_22;
	shr.u32 	%r137, %r1, 5;
	ld.shared.u32 	%r44, [%r22];
	ld.shared.u32 	%r45, [%r24];
$L__BB255_21:
	mad.lo.s32 	%r101, %r137, 12, %r10;
	ld.shared.u32 	%r102, [%r101];
	shfl.sync.idx.b32	%r103|%p17, %r102, %r9, 7711, -1;
	mul.lo.s32 	%r104, %r103, %r44;
	shfl.sync.idx.b32	%r105|%p18, %r102, %r23, 7711, -1;
	mad.lo.s32 	%r106, %r105, %r45, %r104;
	shl.b32 	%r107, %r5, 2;
	shl.b32 	%r108, %r137, 7;
	or.b32  	%r109, %r108, %r107;
	mov.u32 	%r110, _ZZ9cuda_gemmIiLi256ELi2ELi1ELi64ELi2ELi2ELi32ELi1ELi1EEviiiPT_S1_S1_iiE3Csh;
	add.s32 	%r111, %r110, %r109;
	ld.shared.u32 	%r112, [%r111];
	add.s32 	%r113, %r112, %r106;
	st.shared.u32 	[%r111], %r113;
	add.s32 	%r137, %r137, %r28;
	setp.lt.u32 	%p19, %r137, 2;
	@%p19 bra 	$L__BB255_21;
$L__BB255_22:
	setp.gt.u32 	%p20, %r1, 63;
	bar.sync 	0;
	@%p20 bra 	$L__BB255_29;
	setp.eq.s32 	%p21, %r13, 0;
	shl.b32 	%r48, %r130, 6;
	mov.u32 	%r138, %r1;
	@%p21 bra 	$L__BB255_27;
	setp.eq.s32 	%p22, %r13, 1;
	add.s32 	%r114, %r48, %r1;
	ld.shared.u32 	%r115, [%r19];
	mul.wide.s32 	%rd28, %r114, 4;
	add.s64 	%rd9, %rd2, %rd28;
	st.global.u32 	[%rd9], %r115;
	mov.u32 	%r138, %r11;
	@%p22 bra 	$L__BB255_27;
	setp.eq.s32 	%p23, %r13, 2;
	ld.shared.u32 	%r116, [%r20];
	cvt.u64.u32 	%rd29, %r15;
	add.s64 	%rd10, %rd9, %rd29;
	st.global.u32 	[%rd10], %r116;
	mov.u32 	%r138, %r17;
	@%p23 bra 	$L__BB255_27;
	ld.shared.u32 	%r117, [%r21];
	add.s64 	%rd31, %rd10, %rd29;
	st.global.u32 	[%rd31], %r117;
	mov.u32 	%r138, %r18;
$L__BB255_27:
	setp.lt.u32 	%p24, %r12, 3;
	@%p24 bra 	$L__BB255_29;
$L__BB255_28:
	add.s32 	%r118, %r48, %r138;
	shl.b32 	%r119, %r138, 2;
	mov.u32 	%r120, _ZZ9cuda_gemmIiLi256ELi2ELi1ELi64ELi2ELi2ELi32ELi1ELi1EEviiiPT_S1_S1_iiE3Csh;
	add.s32 	%r121, %r120, %r119;
	ld.shared.u32 	%r122, [%r121];
	mul.wide.s32 	%rd32, %r118, 4;
	add.s64 	%rd33, %rd2, %rd32;
	st.global.u32 	[%rd33], %r122;
	add.s32 	%r123, %r121, %r15;
	ld.shared.u32 	%r124, [%r123];
	add.s64 	%rd35, %rd33, %rd20;
	st.global.u32 	[%rd35], %r124;
	add.s32 	%r125, %r123, %r15;
	ld.shared.u32 	%r126, [%r125];
	add.s64 	%rd36, %rd35, %rd20;
	st.global.u32 	[%rd36], %r126;
	add.s32 	%r127, %r125, %r15;
	ld.shared.u32 	%r128, [%r127];
	add.s64 	%rd37, %rd36, %rd20;
	st.global.u32 	[%rd37], %r128;
	add.s32 	%r138, %r15, %r138;
	setp.lt.u32 	%p25, %r138, 64;
	@%p25 bra 	$L__BB255_28;
$L__BB255_29:
	add.s32 	%r130, %r130, %r7;
	setp.lt.u32 	%p26, %r130, %r8;
	@%p26 bra 	$L__BB255_5;
$L__BB255_30:
	ret;

}
	// .globl	_Z9cuda_gemmIiLi256ELi2ELi1ELi64ELi4ELi4ELi32ELi0ELi0EEviiiPT_S1_S1_ii
.visible .entry _Z9cuda_gemmIiLi256ELi2ELi1ELi64ELi4ELi4ELi32ELi0ELi0EEviiiPT_S1_S1_ii(
	.param .u32 _Z9cuda_gemmIiLi256ELi2ELi1ELi64ELi4ELi4ELi32ELi0ELi0EEviiiPT_S1_S1_ii_param_0,
	.param .u32 _Z9cuda_gemmIiLi256ELi2ELi1ELi64ELi4ELi4ELi32ELi0ELi0EEviiiPT_S1_S1_ii_param_1,
	.param .u32 _Z9cuda_gemmIiLi256ELi2ELi1ELi64ELi4ELi4ELi32ELi0ELi0EEviiiPT_S1_S1_ii_param_2,
	.param .u64 .ptr .align 1 _Z9cuda_gemmIiLi256ELi2ELi1ELi64ELi4ELi4ELi32ELi0ELi0EEviiiPT_S1_S1_ii_param_3,
	.param .u64 .ptr .align 1 _Z9cuda_gemmIiLi256ELi2ELi1ELi64ELi4ELi4ELi32ELi0ELi0EEviiiPT_S1_S1_ii_param_4,
	.param .u64 .ptr .align 1 _Z9cuda_gemmIiLi256ELi2ELi1ELi64ELi4ELi4ELi32ELi0ELi0EEviiiPT_S1_S1_ii_param_5,
	.param .u32 _Z9cuda_gemmIiLi256ELi2ELi1ELi64ELi4ELi4ELi32ELi0ELi0EEviiiPT_S1_S1_ii_param_6,
	.param .u32 _Z9cuda_gemmIiLi256ELi2ELi1ELi64ELi4ELi4ELi32ELi0ELi0EEviiiPT_S1_S1_ii_param_7
)
.maxntid 256
{
	.reg .pred 	%p<79>;
	.reg .b32 	%r<431>;
	.reg .b64 	%rd<38>;
	// demoted variable
	.shared .align 128 .b8 _ZZ9cuda_gemmIiLi256ELi2ELi1ELi64ELi4ELi4ELi32ELi0ELi0EEviiiPT_S1_S1_iiE11kron_fac_sh[80];
	// demoted variable
	.shared .align 128 .b8 _ZZ9cuda_gemmIiLi256ELi2ELi1ELi64ELi4ELi4ELi32ELi0ELi0EEviiiPT_S1_S1_iiE3Ash[256];
	// demoted variable
	.shared .align 128 .b8 _ZZ9cuda_gemmIiLi256ELi2ELi1ELi64ELi4ELi4ELi32ELi0ELi0EEviiiPT_S1_S1_iiE3Csh[256];
	ld.param.u32 	%r159, [_Z9cuda_gemmIiLi256ELi2ELi1ELi64ELi4ELi4ELi32ELi0ELi0EEviiiPT_S1_S1_ii_param_1];
	ld.param.u32 	%r160, [_Z9cuda_gemmIiLi256ELi2ELi1ELi64ELi4ELi4ELi32ELi0ELi0EEviiiPT_S1_S1_ii_param_2];
	ld.param.u64 	%rd8, [_Z9cuda_gemmIiLi256ELi2ELi1ELi64ELi4ELi4ELi32ELi0ELi0EEviiiPT_S1_S1_ii_param_3];
	ld.param.u64 	%rd7, [_Z9cuda_gemmIiLi256ELi2ELi1ELi64ELi4ELi4ELi32ELi0ELi0EEviiiPT_S1_S1_ii_param_4];
	ld.param.u64 	%rd9, [_Z9cuda_gemmIiLi256ELi2ELi1ELi64ELi4ELi4ELi32ELi0ELi0EEviiiPT_S1_S1_ii_param_5];
	ld.param.u32 	%r161, [_Z9cuda_gemmIiLi256ELi2ELi1ELi64ELi4ELi4ELi32ELi0ELi0EEviiiPT_S1_S1_ii_param_6];
	ld.param.u32 	%r162, [_Z9cuda_gemmIiLi256ELi2ELi1ELi64ELi4ELi4ELi32ELi0ELi0EEviiiPT_S1_S1_ii_param_7];
	cvta.to.global.u64 	%rd1, %rd8;
	cvta.to.global.u64 	%rd2, %rd9;
	mov.u32 	%r1, %tid.x;
	and.b32  	%r2, %r1, 31;
	setp.lt.s32 	%p1, %r162, 16;
	shr.u32 	%r3, %r162, 4;
	selp.b32 	%r4, 1, %r3, %p1;
	mul.lo.s32 	%r5, %r162, %r161;
	setp.ge.u32 	%p2, %r1, %r5;
	@%p2 bra 	$L__BB256_3;
	mov.u32 	%r6, %ntid.x;
	cvta.to.global.u64 	%rd3, %rd7;
	mov.u32 	%r369, %r1;
$L__BB256_2:
	mul.wide.u32 	%rd10, %r369, 4;
	add.s64 	%rd11, %rd3, %rd10;
	ld.global.u32 	%r163, [%rd11];
	rem.u32 	%r164, %r369, %r161;
	mov.u32 	%r165, _ZZ9cuda_gemmIiLi256ELi2ELi1ELi64ELi4ELi4ELi32ELi0ELi0EEviiiPT_S1_S1_iiE11kron_fac_sh;
	mad.lo.s32 	%r166, %r164, 20, %r165;
	div.u32 	%r167, %r369, %r162;
	shl.b32 	%r168, %r167, 2;
	add.s32 	%r169, %r166, %r168;
	st.shared.u32 	[%r169], %r163;
	add.s32 	%r369, %r369, %r6;
	setp.lt.u32 	%p3, %r369, %r5;
	@%p3 bra 	$L__BB256_2;
$L__BB256_3:
	div.s32 	%r9, 64, %r162;
	mul.lo.s32 	%r170, %r9, %r4;
	min.s32 	%r10, %r170, 256;
	div.u32 	%r12, %r1, %r10;
	mul.lo.s32 	%r171, %r12, %r10;
	sub.s32 	%r172, %r1, %r171;
	div.u32 	%r11, %r172, %r4;
	mov.u32 	%r13, %ntid.x;
	div.u32 	%r14, %r13, %r10;
	mov.u32 	%r374, %ctaid.y;
	mov.u32 	%r16, %nctaid.y;
	shl.b32 	%r17, %r16, 1;
	setp.ge.u32 	%p4, %r374, %r17;
	@%p4 bra 	$L__BB256_97;
	mov.u32 	%r174, %ctaid.x;
	shl.b32 	%r18, %r174, 6;
	and.b32  	%r19, %r11, 3;
	rem.u32 	%r175, %r1, %r4;
	shl.b32 	%r20, %r175, 2;
	min.s32 	%r21, %r161, 4;
	shl.b32 	%r176, %r162, 8;
	sub.s32 	%r22, 8223, %r176;
	shl.b32 	%r177, %r4, 8;
	sub.s32 	%r23, 8223, %r177;
	mul.lo.s32 	%r24, %r9, %r174;
	add.s32 	%r25, %r1, %r13;
	max.u32 	%r178, %r25, 64;
	setp.lt.u32 	%p5, %r25, 64;
	selp.u32 	%r179, 1, 0, %p5;
	add.s32 	%r180, %r25, %r179;
	sub.s32 	%r181, %r178, %r180;
	div.u32 	%r182, %r181, %r13;
	add.s32 	%r26, %r182, %r179;
	add.s32 	%r183, %r26, 1;
	and.b32  	%r27, %r183, 3;
	shl.b32 	%r184, %r1, 2;
	mov.u32 	%r185, _ZZ9cuda_gemmIiLi256ELi2ELi1ELi64ELi4ELi4ELi32ELi0ELi0EEviiiPT_S1_S1_iiE3Ash;
	add.s32 	%r28, %r185, %r184;
	shl.b32 	%r29, %r13, 2;
	add.s32 	%r30, %r28, %r29;
	add.s32 	%r31, %r25, %r13;
	add.s32 	%r32, %r31, %r13;
	mov.u32 	%r186, _ZZ9cuda_gemmIiLi256ELi2ELi1ELi64ELi4ELi4ELi32ELi0ELi0EEviiiPT_S1_S1_iiE3Csh;
	add.s32 	%r33, %r186, %r184;
	add.s32 	%r34, %r33, %r29;
	add.s32 	%r35, %r34, %r29;
	add.s32 	%r187, %r11, 1;
	and.b32  	%r36, %r187, 3;
	xor.b32  	%r37, %r19, 2;
	add.s32 	%r188, %r11, -1;
	and.b32  	%r38, %r188, 3;
	setp.lt.s32 	%p6, %r19, %r162;
	selp.b32 	%r189, 0, %r162, %p6;
	sub.s32 	%r39, %r19, %r189;
	add.s32 	%r190, %r19, 1;
	setp.lt.s32 	%p7, %r190, %r162;
	selp.b32 	%r191, 0, %r162, %p7;
	sub.s32 	%r40, %r190, %r191;
	add.s32 	%r192, %r19, 2;
	setp.lt.s32 	%p8, %r192, %r162;
	selp.b32 	%r193, 0, %r162, %p8;
	sub.s32 	%r41, %r192, %r193;
	add.s32 	%r194, %r19, 3;
	setp.lt.s32 	%p9, %r194, %r162;
	selp.b32 	%r195, 0, %r162, %p9;
	sub.s32 	%r42, %r194, %r195;
	mul.wide.u32 	%rd12, %r13, 4;
	add.s64 	%rd4, %rd1, %rd12;
	mul.wide.u32 	%rd19, %r13, 8;
	mul.wide.u32 	%rd22, %r13, 12;
	cvt.u64.u32 	%rd14, %r29;
$L__BB256_5:
	setp.gt.u32 	%p10, %r1, 63;
	@%p10 bra 	$L__BB256_19;
	setp.eq.s32 	%p11, %r27, 0;
	mul.lo.s32 	%r48, %r374, %r160;
	mov.u32 	%r375, %r1;
	@%p11 bra 	$L__BB256_10;
	setp.eq.s32 	%p12, %r27, 1;
	add.s32 	%r196, %r48, %r18;
	add.s32 	%r197, %r196, %r1;
	mul.wide.s32 	%rd13, %r197, 4;
	add.s64 	%rd5, %rd1, %rd13;
	ld.global.u32 	%r198, [%rd5];
	st.shared.u32 	[%r28], %r198;
	mov.u32 	%r375, %r25;
	@%p12 bra 	$L__BB256_10;
	setp.eq.s32 	%p13, %r27, 2;
	add.s64 	%rd6, %rd5, %rd14;
	ld.global.u32 	%r199, [%rd6];
	st.shared.u32 	[%r30], %r199;
	mov.u32 	%r375, %r31;
	@%p13 bra 	$L__BB256_10;
	add.s64 	%rd16, %rd6, %rd14;
	ld.global.u32 	%r200, [%rd16];
	add.s32 	%r201, %r30, %r29;
	st.shared.u32 	[%r201], %r200;
	mov.u32 	%r375, %r32;
$L__BB256_10:
	setp.lt.u32 	%p14, %r26, 3;
	@%p14 bra 	$L__BB256_13;
	shl.b32 	%r202, %r375, 2;
	mov.u32 	%r203, _ZZ9cuda_gemmIiLi256ELi2ELi1ELi64ELi4ELi4ELi32ELi0ELi0EEviiiPT_S1_S1_iiE3Ash;
	add.s32 	%r378, %r203, %r202;
	add.s32 	%r204, %r18, %r375;
	add.s32 	%r377, %r204, %r48;
$L__BB256_12:
	mul.wide.s32 	%rd17, %r377, 4;
	add.s64 	%rd18, %rd4, %rd17;
	add.s64 	%rd20, %rd1, %rd17;
	add.s64 	%rd21, %rd20, %rd19;
	add.s64 	%rd23, %rd20, %rd22;
	ld.global.u32 	%r205, [%rd20];
	st.shared.u32 	[%r378], %r205;
	ld.global.u32 	%r206, [%rd18];
	add.s32 	%r207, %r378, %r29;
	st.shared.u32 	[%r207], %r206;
	ld.global.u32 	%r208, [%rd21];
	shl.b32 	%r209, %r13, 3;
	add.s32 	%r210, %r378, %r209;
	st.shared.u32 	[%r210], %r208;
	ld.global.u32 	%r211, [%rd23];
	mad.lo.s32 	%r212, %r13, 12, %r378;
	st.shared.u32 	[%r212], %r211;
	add.s32 	%r375, %r375, %r29;
	shl.b32 	%r213, %r13, 4;
	add.s32 	%r378, %r378, %r213;
	add.s32 	%r377, %r377, %r29;
	setp.lt.u32 	%p15, %r375, 64;
	@%p15 bra 	$L__BB256_12;
$L__BB256_13:
	mov.u32 	%r376, %r1;
	@%p11 bra 	$L__BB256_17;
	setp.eq.s32 	%p17, %r27, 1;
	mov.b32 	%r214, 0;
	st.shared.u32 	[%r33], %r214;
	mov.u32 	%r376, %r25;
	@%p17 bra 	$L__BB256_17;
	setp.eq.s32 	%p18, %r27, 2;
	mov.b32 	%r215, 0;
	st.shared.u32 	[%r34], %r215;
	mov.u32 	%r376, %r31;
	@%p18 bra 	$L__BB256_17;
	mov.b32 	%r216, 0;
	st.shared.u32 	[%r35], %r216;
	mov.u32 	%r376, %r32;
$L__BB256_17:
	@%p14 bra 	$L__BB256_19;
$L__BB256_18:
	shl.b32 	%r217, %r376, 2;
	mov.u32 	%r218, _ZZ9cuda_gemmIiLi256ELi2ELi1ELi64ELi4ELi4ELi32ELi0ELi0EEviiiPT_S1_S1_iiE3Csh;
	add.s32 	%r219, %r218, %r217;
	mov.b32 	%r220, 0;
	st.shared.u32 	[%r219], %r220;
	add.s32 	%r221, %r219, %r29;
	st.shared.u32 	[%r221], %r220;
	add.s32 	%r222, %r221, %r29;
	st.shared.u32 	[%r222], %r220;
	add.s32 	%r223, %r222, %r29;
	st.shared.u32 	[%r223], %r220;
	add.s32 	%r376, %r29, %r376;
	setp.lt.u32 	%p20, %r376, 64;
	@%p20 bra 	$L__BB256_18;
$L__BB256_19:
	setp.lt.s32 	%p21, %r9, 1;
	bar.sync 	0;
	@%p21 bra 	$L__BB256_89;
	setp.ne.s32 	%p22, %r4, 1;
	@%p22 bra 	$L__BB256_42;
	mov.b32 	%r385, 0;
$L__BB256_22:
	setp.lt.s32 	%p57, %r162, 1;
	add.s32 	%r66, %r385, %r11;
	mad.lo.s32 	%r67, %r66, %r162, %r20;
	@%p57 bra 	$L__BB256_24;
	add.s32 	%r287, %r67, %r19;
	shl.b32 	%r288, %r287, 2;
	mov.u32 	%r289, _ZZ9cuda_gemmIiLi256ELi2ELi1ELi64ELi4ELi4ELi32ELi0ELi0EEviiiPT_S1_S1_iiE3Ash;
	add.s32 	%r290, %r289, %r288;
	ld.shared.u32 	%r428, [%r290];
$L__BB256_24:
	setp.lt.s32 	%p58, %r162, 2;
	@%p58 bra 	$L__BB256_26;
	add.s32 	%r291, %r67, %r36;
	shl.b32 	%r292, %r291, 2;
	mov.u32 	%r293, _ZZ9cuda_gemmIiLi256ELi2ELi1ELi64ELi4ELi4ELi32ELi0ELi0EEviiiPT_S1_S1_iiE3Ash;
	add.s32 	%r294, %r293, %r292;
	ld.shared.u32 	%r427, [%r294];
$L__BB256_26:
	setp.lt.s32 	%p59, %r162, 3;
	@%p59 bra 	$L__BB256_28;
	add.s32 	%r295, %r67, %r37;
	shl.b32 	%r296, %r295, 2;
	mov.u32 	%r297, _ZZ9cuda_gemmIiLi256ELi2ELi1ELi64ELi4ELi4ELi32ELi0ELi0EEviiiPT_S1_S1_iiE3Ash;
	add.s32 	%r298, %r297, %r296;
	ld.shared.u32 	%r426, [%r298];
$L__BB256_28:
	setp.lt.s32 	%p60, %r162, 4;
	@%p60 bra 	$L__BB256_30;
	add.s32 	%r299, %r67, %r38;
	shl.b32 	%r300, %r299, 2;
	mov.u32 	%r301, _ZZ9cuda_gemmIiLi256ELi2ELi1ELi64ELi4ELi4ELi32ELi0ELi0EEviiiPT_S1_S1_iiE3Ash;
	add.s32 	%r302, %r301, %r300;
	ld.shared.u32 	%r425, [%r302];
$L__BB256_30:
	setp.lt.s32 	%p61, %r12, %r21;
	@%p61 bra 	$L__BB256_32;
$L__BB256_31:
	add.s32 	%r385, %r385, %r10;
	setp.lt.s32 	%p71, %r385, %r9;
	@%p71 bra 	$L__BB256_22;
	bra.uni 	$L__BB256_89;
$L__BB256_32:
	rem.s32 	%r303, %r2, %r162;
	shl.b32 	%r304, %r303, 2;
	mov.u32 	%r305, _ZZ9cuda_gemmIiLi256ELi2ELi1ELi64ELi4ELi4ELi32ELi0ELi0EEviiiPT_S1_S1_iiE11kron_fac_sh;
	add.s32 	%r77, %r305, %r304;
	mov.u32 	%r390, %r12;
$L__BB256_33:
	mad.lo.s32 	%r307, %r390, 20, %r77;
	ld.shared.u32 	%r79, [%r307];
	mov.b32 	%r392, 0;
	@%p57 bra 	$L__BB256_35;
	shfl.sync.idx.b32	%r308|%p63, %r79, %r39, %r22, -1;
	mul.lo.s32 	%r392, %r308, %r428;
$L__BB256_35:
	@%p58 bra 	$L__BB256_37;
	shfl.sync.idx.b32	%r309|%p65, %r79, %r40, %r22, -1;
	mad.lo.s32 	%r392, %r309, %r427, %r392;
$L__BB256_37:
	@%p59 bra 	$L__BB256_39;
	shfl.sync.idx.b32	%r310|%p67, %r79, %r41, %r22, -1;
	mad.lo.s32 	%r392, %r310, %r426, %r392;
$L__BB256_39:
	@%p60 bra 	$L__BB256_41;
	shfl.sync.idx.b32	%r311|%p69, %r79, %r42, %r22, -1;
	mad.lo.s32 	%r392, %r311, %r425, %r392;
$L__BB256_41:
	mad.lo.s32 	%r312, %r390, %r9, %r66;
	shl.b32 	%r313, %r312, 2;
	mov.u32 	%r314, _ZZ9cuda_gemmIiLi256ELi2ELi1ELi64ELi4ELi4ELi32ELi0ELi0EEviiiPT_S1_S1_iiE3Csh;
	add.s32 	%r315, %r314, %r313;
	ld.shared.u32 	%r316, [%r315];
	add.s32 	%r317, %r316, %r392;
	st.shared.u32 	[%r315], %r317;
	add.s32 	%r390, %r390, %r14;
	setp.lt.s32 	%p70, %r390, %r21;
	@%p70 bra 	$L__BB256_33;
	bra.uni 	$L__BB256_31;
$L__BB256_42:
	setp.gt.u32 	%p23, %r162, 31;
	@%p23 bra 	$L__BB256_52;
	mov.b32 	%r415, 0;
$L__BB256_44:
	setp.eq.s32 	%p24, %r162, 0;
	add.s32 	%r126, %r415, %r11;
	mad.lo.s32 	%r127, %r126, %r162, %r20;
	@%p24 bra 	$L__BB256_46;
	add.s32 	%r225, %r127, %r19;
	shl.b32 	%r226, %r225, 2;
	mov.u32 	%r227, _ZZ9cuda_gemmIiLi256ELi2ELi1ELi64ELi4ELi4ELi32ELi0ELi0EEviiiPT_S1_S1_iiE3Ash;
	add.s32 	%r228, %r227, %r226;
	ld.shared.u32 	%r428, [%r228];
$L__BB256_46:
	setp.lt.s32 	%p25, %r162, 2;
	@%p25 bra 	$L__BB256_48;
	add.s32 	%r229, %r127, %r36;
	shl.b32 	%r230, %r229, 2;
	mov.u32 	%r231, _ZZ9cuda_gemmIiLi256ELi2ELi1ELi64ELi4ELi4ELi32ELi0ELi0EEviiiPT_S1_S1_iiE3Ash;
	add.s32 	%r232, %r231, %r230;
	ld.shared.u32 	%r427, [%r232];
$L__BB256_48:
	setp.lt.s32 	%p26, %r162, 3;
	@%p26 bra 	$L__BB256_50;
	add.s32 	%r233, %r127, %r37;
	shl.b32 	%r234, %r233, 2;
	mov.u32 	%r235, _ZZ9cuda_gemmIiLi256ELi2ELi1ELi64ELi4ELi4ELi32ELi0ELi0EEviiiPT_S1_S1_iiE3Ash;
	add.s32 	%r236, %r235, %r234;
	ld.shared.u32 	%r426, [%r236];
$L__BB256_50:
	setp.lt.s32 	%p27, %r162, 4;
	@%p27 bra 	$L__BB256_77;
	add.s32 	%r237, %r127, %r38;
	shl.b32 	%r238, %r237, 2;
	mov.u32 	%r239, _ZZ9cuda_gemmIiLi256ELi2ELi1ELi64ELi4ELi4ELi32ELi0ELi0EEviiiPT_S1_S1_iiE3Ash;
	add.s32 	%r240, %r239, %r238;
	ld.shared.u32 	%r425, [%r240];
	bra.uni 	$L__BB256_77;
$L__BB256_52:
	mov.b32 	%r399, 0;
$L__BB256_53:
	setp.lt.s32 	%p39, %r162, 1;
	add.s32 	%r94, %r399, %r11;
	mad.lo.s32 	%r95, %r94, %r162, %r20;
	@%p39 bra 	$L__BB256_55;
	add.s32 	%r255, %r95, %r19;
	shl.b32 	%r256, %r255, 2;
	mov.u32 	%r257, _ZZ9cuda_gemmIiLi256ELi2ELi1ELi64ELi4ELi4ELi32ELi0ELi0EEviiiPT_S1_S1_iiE3Ash;
	add.s32 	%r258, %r257, %r256;
	ld.shared.u32 	%r428, [%r258];
$L__BB256_55:
	setp.lt.s32 	%p40, %r162, 2;
	@%p40 bra 	$L__BB256_57;
	add.s32 	%r259, %r95, %r36;
	shl.b32 	%r260, %r259, 2;
	mov.u32 	%r261, _ZZ9cuda_gemmIiLi256ELi2ELi1ELi64ELi4ELi4ELi32ELi0ELi0EEviiiPT_S1_S1_iiE3Ash;
	add.s32 	%r262, %r261, %r260;
	ld.shared.u32 	%r427, [%r262];
$L__BB256_57:
	setp.lt.s32 	%p41, %r162, 3;
	@%p41 bra 	$L__BB256_59;
	add.s32 	%r263, %r95, %r37;
	shl.b32 	%r264, %r263, 2;
	mov.u32 	%r265, _ZZ9cuda_gemmIiLi256ELi2ELi1ELi64ELi4ELi4ELi32ELi0ELi0EEviiiPT_S1_S1_iiE3Ash;
	add.s32 	%r266, %r265, %r264;
	ld.shared.u32 	%r426, [%r266];
$L__BB256_59:
	setp.lt.s32 	%p42, %r162, 4;
	@%p42 bra 	$L__BB256_61;
	add.s32 	%r267, %r95, %r38;
	shl.b32 	%r268, %r267, 2;
	mov.u32 	%r269, _ZZ9cuda_gemmIiLi256ELi2ELi1ELi64ELi4ELi4ELi32ELi0ELi0EEviiiPT_S1_S1_iiE3Ash;
	add.s32 	%r270, %r269, %r268;
	ld.shared.u32 	%r425, [%r270];
$L__BB256_61:
	setp.lt.s32 	%p43, %r12, %r21;
	@%p43 bra 	$L__BB256_63;
$L__BB256_62:
	add.s32 	%r399, %r399, %r10;
	setp.lt.s32 	%p56, %r399, %r9;
	@%p56 bra 	$L__BB256_53;
	bra.uni 	$L__BB256_89;
$L__BB256_63:
	rem.s32 	%r271, %r2, %r162;
	shl.b32 	%r272, %r271, 2;
	mov.u32 	%r273, _ZZ9cuda_gemmIiLi256ELi2ELi1ELi64ELi4ELi4ELi32ELi0ELi0EEviiiPT_S1_S1_iiE11kron_fac_sh;
	add.s32 	%r105, %r273, %r272;
	mov.u32 	%r404, %r12;
$L__BB256_64:
	mad.lo.s32 	%r275, %r404, 20, %r105;
	ld.shared.u32 	%r107, [%r275];
	mov.b32 	%r406, 0;
	@%p39 bra 	$L__BB256_66;
	shfl.sync.idx.b32	%r276|%p45, %r107, %r39, %r22, -1;
	mul.lo.s32 	%r406, %r276, %r428;
$L__BB256_66:
	@%p40 bra 	$L__BB256_68;
	shfl.sync.idx.b32	%r277|%p47, %r107, %r40, %r22, -1;
	mad.lo.s32 	%r406, %r277, %r427, %r406;
$L__BB256_68:
	@%p41 bra 	$L__BB256_70;
	shfl.sync.idx.b32	%r278|%p49, %r107, %r41, %r22, -1;
	mad.lo.s32 	%r406, %r278, %r426, %r406;
$L__BB256_70:
	@%p42 bra 	$L__BB256_72;
	shfl.sync.idx.b32	%r279|%p51, %r107, %r42, %r22, -1;
	mad.lo.s32 	%r406, %r279, %r425, %r406;
$L__BB256_72:
	mov.u32 	%r408, %r3;
$L__BB256_73:
	shr.u32 	%r117, %r408, 1;
	shfl.sync.down.b32	%r280|%p52, %r406, %r117, %r23, -1;
	add.s32 	%r406, %r280, %r406;
	setp.gt.u32 	%p53, %r408, 3;
	mov.u32 	%r408, %r117;
	@%p53 bra 	$L__BB256_73;
	rem.u32 	%r281, %r2, %r4;
	setp.eq.s32 	%p54, %r281, 0;
	@%p54 bra 	$L__BB256_75;
	bra.uni 	$L__BB256_76;
$L__BB256_75:
	mad.lo.s32 	%r282, %r404, %r9, %r94;
	shl.b32 	%r283, %r282, 2;
	mov.u32 	%r284, _ZZ9cuda_gemmIiLi256ELi2ELi1ELi64ELi4ELi4ELi32ELi0ELi0EEviiiPT_S1_S1_iiE3Csh;
	add.s32 	%r285, %r284, %r283;
	st.shared.u32 	[%r285], %r406;
$L__BB256_76:
	add.s32 	%r404, %r404, %r14;
	setp.lt.s32 	%p55, %r404, %r21;
	@%p55 bra 	$L__BB256_64;
	bra.uni 	$L__BB256_62;
$L__BB256_77:
	setp.lt.s32 	%p28, %r12, %r21;
	@%p28 bra 	$L__BB256_78;
	bra.uni 	$L__BB256_88;
$L__BB256_78:
	rem.u32 	%r241, %r2, %r162;
	shl.b32 	%r242, %r241, 2;
	mov.u32 	%r243, _ZZ9cuda_gemmIiLi256ELi2ELi1ELi64ELi4ELi4ELi32ELi0ELi0EEviiiPT_S1_S1_iiE11kron_fac_sh;
	add.s32 	%r128, %r243, %r242;
	mov.u32 	%r420, %r12;
$L__BB256_79:
	mad.lo.s32 	%r245, %r420, 20, %r128;
	ld.shared.u32 	%r138, [%r245];
	mov.b32 	%r422, 0;
	@%p24 bra 	$L__BB256_81;
	shfl.sync.idx.b32	%r246|%p30, %r138, %r39, %r22, -1;
	mul.lo.s32 	%r422, %r246, %r428;
$L__BB256_81:
	@%p25 bra 	$L__BB256_83;
	shfl.sync.idx.b32	%r247|%p32, %r138, %r40, %r22, -1;
	mad.lo.s32 	%r422, %r247, %r427, %r422;
$L__BB256_83:
	@%p26 bra 	$L__BB256_85;
	shfl.sync.idx.b32	%r248|%p34, %r138, %r41, %r22, -1;
	mad.lo.s32 	%r422, %r248, %r426, %r422;
$L__BB256_85:
	@%p27 bra 	$L__BB256_87;
	shfl.sync.idx.b32	%r249|%p36, %r138, %r42, %r22, -1;
	mad.lo.s32 	%r422, %r249, %r425, %r422;
$L__BB256_87:
	mad.lo.s32 	%r250, %r420, %r9, %r126;
	shl.b32 	%r251, %r250, 2;
	mov.u32 	%r252, _ZZ9cuda_gemmIiLi256ELi2ELi1ELi64ELi4ELi4ELi32ELi0ELi0EEviiiPT_S1_S1_iiE3Csh;
	add.s32 	%r253, %r252, %r251;
	st.shared.u32 	[%r253], %r422;
	add.s32 	%r420, %r420, %r14;
	setp.lt.s32 	%p37, %r420, %r21;
	@%p37 bra 	$L__BB256_79;
$L__BB256_88:
	add.s32 	%r415, %r415, %r10;
	setp.lt.s32 	%p38, %r415, %r9;
	@%p38 bra 	$L__BB256_44;
$L__BB256_89:
	bar.sync 	0;
	@%p10 bra 	$L__BB256_96;
	setp.eq.s32 	%p73, %r27, 0;
	mad.lo.s32 	%r153, %r374, %r159, %r24;
	div.s32 	%r154, %r160, %r162;
	mov.u32 	%r429, %r1;
	@%p73 bra 	$L__BB256_94;
	setp.eq.s32 	%p74, %r27, 1;
	div.s32 	%r318, %r1, %r9;
	mad.lo.s32 	%r319, %r154, %r318, %r153;
	mul.lo.s32 	%r320, %r318, %r9;
	sub.s32 	%r321, %r1, %r320;
	add.s32 	%r322, %r319, %r321;
	ld.shared.u32 	%r323, [%r33];
	mul.wide.s32 	%rd24, %r322, 4;
	add.s64 	%rd25, %rd2, %rd24;
	st.global.u32 	[%rd25], %r323;
	mov.u32 	%r429, %r25;
	@%p74 bra 	$L__BB256_94;
	setp.eq.s32 	%p75, %r27, 2;
	div.s32 	%r324, %r25, %r9;
	mad.lo.s32 	%r325, %r154, %r324, %r153;
	mul.lo.s32 	%r326, %r324, %r9;
	sub.s32 	%r327, %r25, %r326;
	add.s32 	%r328, %r325, %r327;
	ld.shared.u32 	%r329, [%r34];
	mul.wide.s32 	%rd26, %r328, 4;
	add.s64 	%rd27, %rd2, %rd26;
	st.global.u32 	[%rd27], %r329;
	mov.u32 	%r429, %r31;
	@%p75 bra 	$L__BB256_94;
	div.s32 	%r330, %r31, %r9;
	mad.lo.s32 	%r331, %r154, %r330, %r153;
	mul.lo.s32 	%r332, %r330, %r9;
	sub.s32 	%r333, %r31, %r332;
	add.s32 	%r334, %r331, %r333;
	ld.shared.u32 	%r335, [%r35];
	mul.wide.s32 	%rd28, %r334, 4;
	add.s64 	%rd29, %rd2, %rd28;
	st.global.u32 	[%rd29], %r335;
	mov.u32 	%r429, %r32;
$L__BB256_94:
	setp.lt.u32 	%p76, %r26, 3;
	@%p76 bra 	$L__BB256_96;
$L__BB256_95:
	div.s32 	%r336, %r429, %r9;
	mad.lo.s32 	%r337, %r154, %r336, %r153;
	mul.lo.s32 	%r338, %r336, %r9;
	sub.s32 	%r339, %r429, %r338;
	add.s32 	%r340, %r337, %r339;
	shl.b32 	%r341, %r429, 2;
	mov.u32 	%r342, _ZZ9cuda_gemmIiLi256ELi2ELi1ELi64ELi4ELi4ELi32ELi0ELi0EEviiiPT_S1_S1_iiE3Csh;
	add.s32 	%r343, %r342, %r341;
	ld.shared.u32 	%r344, [%r343];
	mul.wide.s32 	%rd30, %r340, 4;
	add.s64 	%rd31, %rd2, %rd30;
	st.global.u32 	[%rd31], %r344;
	add.s32 	%r345, %r429, %r13;
	div.s32 	%r346, %r345, %r9;
	mad.lo.s32 	%r347, %r154, %r346, %r153;
	mul.lo.s32 	%r348, %r346, %r9;
	sub.s32 	%r349, %r345, %r348;
	add.s32 	%r350, %r347, %r349;
	add.s32 	%r351, %r343, %r29;
	ld.shared.u32 	%r352, [%r351];
	mul.wide.s32 	%rd32, %r350, 4;
	add.s64 	%rd33, %rd2, %rd32;
	st.global.u32 	[%rd33], %r352;
	add.s32 	%r353, %r345, %r13;
	div.s32 	%r354, %r353, %r9;
	mad.lo.s32 	%r355, %r154, %r354, %r153;
	mul.lo.s32 	%r356, %r354, %r9;
	sub.s32 	%r357, %r353, %r356;
	add.s32 	%r358, %r355, %r357;
	add.s32 	%r359, %r351, %r29;
	ld.shared.u32 	%r360, [%r359];
	mul.wide.s32 	%rd34, %r358, 4;
	add.s64 	%rd35, %rd2, %rd34;
	st.global.u32 	[%rd35], %r360;
	add.s32 	%r361, %r353, %r13;
	div.s32 	%r362, %r361, %r9;
	mad.lo.s32 	%r363, %r154, %r362, %r153;
	mul.lo.s32 	%r364, %r362, %r9;
	sub.s32 	%r365, %r361, %r364;
	add.s32 	%r366, %r363, %r365;
	add.s32 	%r367, %r359, %r29;
	ld.shared.u32 	%r368, [%r367];
	mul.wide.s32 	%rd36, %r366, 4;
	add.s64 	%rd37, %rd2, %rd36;
	st.global.u32 	[%rd37], %r368;
	add.s32 	%r429, %r361, %r13;
	setp.lt.u32 	%p77, %r429, 64;
	@%p77 bra 	$L__BB256_95;
$L__BB256_96:
	add.s32 	%r374, %r374, %r16;
	setp.lt.u32 	%p78, %r374, %r17;
	@%p78 bra 	$L__BB256_5;
$L__BB256_97:
	ret;

}
	// .globl	_Z9cuda_gemmIiLi256ELi2ELi1ELi64ELi4ELi4ELi32ELi0ELi1EEviiiPT_S1_S1_ii
.visible .entry _Z9cuda_gemmIiLi256ELi2ELi1ELi64ELi4ELi4ELi32ELi0ELi1EEviiiPT_S1_S1_ii(
	.param .u32 _Z9cuda_gemmIiLi256ELi2ELi1ELi64ELi4ELi4ELi32ELi0ELi1EEviiiPT_S1_S1_ii_param_0,
	.param .u32 _Z9cuda_gemmIiLi256ELi2ELi1ELi64ELi4ELi4ELi32ELi0ELi1EEviiiPT_S1_S1_ii_param_1,
	.param .u32 _Z9cuda_gemmIiLi256ELi2ELi1ELi64ELi4ELi4ELi32ELi0ELi1EEviiiPT_S1_S1_ii_param_2,
	.param .u64 .ptr .align 1 _Z9cuda_gemmIiLi256ELi2ELi1ELi64ELi4ELi4ELi32ELi0ELi1EEviiiPT_S1_S1_ii_param_3,
	.param .u64 .ptr .align 1 _Z9cuda_gemmIiLi256ELi2ELi1ELi64ELi4ELi4ELi32ELi0ELi1EEviiiPT_S1_S1_ii_param_4,
	.param .u64 .ptr .align 1 _Z9cuda_gemmIiLi256ELi2ELi1ELi64ELi4ELi4ELi32ELi0ELi1EEviiiPT_S1_S1_ii_param_5,
	.param .u32 _Z9cuda_gemmIiLi256ELi2ELi1ELi64ELi4ELi4ELi32ELi0ELi1EEviiiPT_S1_S1_ii_param_6,
	.param .u32 _Z9cuda_gemmIiLi256ELi2ELi1ELi64ELi4ELi4ELi32ELi0ELi1EEviiiPT_S1_S1_ii_param_7
)
.maxntid 256
{
	.reg .pred 	%p<29>;
	.reg .b32 	%r<195>;
	.reg .b64 	%rd<37>;
	// demoted variable
	.shared .align 128 .b8 _ZZ9cuda_gemmIiLi256ELi2ELi1ELi64ELi4ELi4ELi32ELi0ELi1EEviiiPT_S1_S1_iiE11kron_fac_sh[80];
	// demoted variable
	.shared .align 128 .b8 _ZZ9cuda_gemmIiLi256ELi2ELi1ELi64ELi4ELi4ELi32ELi0ELi1EEviiiPT_S1_S1_iiE3Ash[256];
	// demoted variable
	.shared .align 128 .b8 _ZZ9cuda_gemmIiLi256ELi2ELi1ELi64ELi4ELi4ELi32ELi0ELi1EEviiiPT_S1_S1_iiE3Csh[256];
	ld.param.u32 	%r56, [_Z9cuda_gemmIiLi256ELi2ELi1ELi64ELi4ELi4ELi32ELi0ELi1EEviiiPT_S1_S1_ii_param_2];
	ld.param.u64 	%rd7, [_Z9cuda_gemmIiLi256ELi2ELi1ELi64ELi4ELi4ELi32ELi0ELi1EEviiiPT_S1_S1_ii_param_3];
	ld.param.u64 	%rd6, [_Z9cuda_gemmIiLi256ELi2ELi1ELi64ELi4ELi4ELi32ELi0ELi1EEviiiPT_S1_S1_ii_param_4];
	ld.param.u64 	%rd8, [_Z9cuda_gemmIiLi256ELi2ELi1ELi64ELi4ELi4ELi32ELi0ELi1EEviiiPT_S1_S1_ii_param_5];
	cvta.to.global.u64 	%rd1, %rd7;
	cvta.to.global.u64 	%rd2, %rd8;
	mov.u32 	%r1, %tid.x;
	setp.gt.u32 	%p1, %r1, 15;
	@%p1 bra 	$L__BB257_3;
	mov.u32 	%r2, %ntid.x;
	cvta.to.global.u64 	%rd3, %rd6;
	mov.u32 	%r59, _ZZ9cuda_gemmIiLi256ELi2ELi1ELi64ELi4ELi4ELi32ELi0ELi1EEviiiPT_S1_S1_iiE11kron_fac_sh;
	mov.u32 	%r184, %r1;
$L__BB257_2:
	mul.wide.u32 	%rd9, %r184, 4;
	add.s64 	%rd10, %rd3, %rd9;
	ld.global.u32 	%r57, [%rd10];
	and.b32  	%r58, %r184, 3;
	mad.lo.s32 	%r60, %r58, 20, %r59;
	and.b32  	%r61, %r184, -4;
	add.s32 	%r62, %r60, %r61;
	st.shared.u32 	[%r62], %r57;
	add.s32 	%r184, %r184, %r2;
	setp.lt.u32 	%p2, %r184, 16;
	@%p2 bra 	$L__BB257_2;
$L__BB257_3:
	mov.u32 	%r5, %ntid.x;
	mov.u32 	%r185, %ctaid.y;
	mov.u32 	%r7, %nctaid.y;
	shl.b32 	%r8, %r7, 1;
	setp.ge.u32 	%p3, %r185, %r8;
	@%p3 bra 	$L__BB257_30;
	mov.u32 	%r63, %ctaid.x;
	shl.b32 	%r9, %r63, 6;
	and.b32  	%r10, %r1, 3;
	shl.b32 	%r64, %r1, 2;
	and.b32  	%r65, %r64, 12;
	mov.u32 	%r66, _ZZ9cuda_gemmIiLi256ELi2ELi1ELi64ELi4ELi4ELi32ELi0ELi1EEviiiPT_S1_S1_iiE11kron_fac_sh;
	add.s32 	%r11, %r66, %r65;
	shl.b32 	%r12, %r63, 4;
	shr.s32 	%r67, %r56, 31;
	shr.u32 	%r68, %r67, 30;
	add.s32 	%r69, %r56, %r68;
	shr.s32 	%r13, %r69, 2;
	add.s32 	%r14, %r1, %r5;
	max.u32 	%r70, %r14, 64;
	setp.lt.u32 	%p4, %r14, 64;
	selp.u32 	%r71, 1, 0, %p4;
	add.s32 	%r72, %r14, %r71;
	sub.s32 	%r73, %r70, %r72;
	div.u32 	%r74, %r73, %r5;
	add.s32 	%r15, %r74, %r71;
	add.s32 	%r75, %r15, 1;
	and.b32  	%r16, %r75, 3;
	mov.u32 	%r76, _ZZ9cuda_gemmIiLi256ELi2ELi1ELi64ELi4ELi4ELi32ELi0ELi1EEviiiPT_S1_S1_iiE3Ash;
	add.s32 	%r17, %r76, %r64;
	shl.b32 	%r18, %r5, 2;
	add.s32 	%r19, %r17, %r18;
	add.s32 	%r20, %r14, %r5;
	add.s32 	%r21, %r20, %r5;
	mov.u32 	%r77, _ZZ9cuda_gemmIiLi256ELi2ELi1ELi64ELi4ELi4ELi32ELi0ELi1EEviiiPT_S1_S1_iiE3Csh;
	add.s32 	%r22, %r77, %r64;
	add.s32 	%r23, %r22, %r18;
	add.s32 	%r24, %r23, %r18;
	add.s32 	%r78, %r1, 1;
	and.b32  	%r25, %r78, 3;
	xor.b32  	%r26, %r10, 2;
	add.s32 	%r79, %r1, -1;
	and.b32  	%r27, %r79, 3;
	mul.wide.u32 	%rd16, %r5, 4;
	mul.wide.u32 	%rd19, %r5, 8;
	mul.wide.u32 	%rd21, %r5, 12;
	cvt.u64.u32 	%rd12, %r18;
$L__BB257_5:
	setp.gt.u32 	%p5, %r1, 63;
	@%p5 bra 	$L__BB257_19;
	setp.eq.s32 	%p6, %r16, 0;
	mul.lo.s32 	%r29, %r185, %r56;
	mov.u32 	%r186, %r1;
	@%p6 bra 	$L__BB257_10;
	setp.eq.s32 	%p7, %r16, 1;
	add.s32 	%r80, %r29, %r9;
	add.s32 	%r81, %r80, %r1;
	mul.wide.s32 	%rd11, %r81, 4;
	add.s64 	%rd4, %rd1, %rd11;
	ld.global.u32 	%r82, [%rd4];
	st.shared.u32 	[%r17], %r82;
	mov.u32 	%r186, %r14;
	@%p7 bra 	$L__BB257_10;
	setp.eq.s32 	%p8, %r16, 2;
	add.s64 	%rd5, %rd4, %rd12;
	ld.global.u32 	%r83, [%rd5];
	st.shared.u32 	[%r19], %r83;
	mov.u32 	%r186, %r20;
	@%p8 bra 	$L__BB257_10;
	add.s64 	%rd14, %rd5, %rd12;
	ld.global.u32 	%r84, [%rd14];
	add.s32 	%r85, %r19, %r18;
	st.shared.u32 	[%r85], %r84;
	mov.u32 	%r186, %r21;
$L__BB257_10:
	setp.lt.u32 	%p9, %r15, 3;
	@%p9 bra 	$L__BB257_13;
	shl.b32 	%r86, %r186, 2;
	mov.u32 	%r87, _ZZ9cuda_gemmIiLi256ELi2ELi1ELi64ELi4ELi4ELi32ELi0ELi1EEviiiPT_S1_S1_iiE3Ash;
	add.s32 	%r189, %r87, %r86;
	add.s32 	%r88, %r9, %r186;
	add.s32 	%r188, %r88, %r29;
$L__BB257_12:
	mul.wide.s32 	%rd15, %r188, 4;
	add.s64 	%rd17, %rd1, %rd15;
	add.s64 	%rd18, %rd17, %rd16;
	add.s64 	%rd20, %rd17, %rd19;
	add.s64 	%rd22, %rd17, %rd21;
	ld.global.u32 	%r89, [%rd17];
	st.shared.u32 	[%r189], %r89;
	ld.global.u32 	%r90, [%rd18];
	add.s32 	%r91, %r189, %r18;
	st.shared.u32 	[%r91], %r90;
	ld.global.u32 	%r92, [%rd20];
	shl.b32 	%r93, %r5, 3;
	add.s32 	%r94, %r189, %r93;
	st.shared.u32 	[%r94], %r92;
	ld.global.u32 	%r95, [%rd22];
	mad.lo.s32 	%r96, %r5, 12, %r189;
	st.shared.u32 	[%r96], %r95;
	add.s32 	%r186, %r186, %r18;
	shl.b32 	%r97, %r5, 4;
	add.s32 	%r189, %r189, %r97;
	add.s32 	%r188, %r188, %r18;
	setp.lt.u32 	%p10, %r186, 64;
	@%p10 bra 	$L__BB257_12;
$L__BB257_13:
	mov.u32 	%r187, %r1;
	@%p6 bra 	$L__BB257_17;
	setp.eq.s32 	%p12, %r16, 1;
	mov.b32 	%r98, 0;
	st.shared.u32 	[%r22], %r98;
	mov.u32 	%r187, %r14;
	@%p12 bra 	$L__BB257_17;
	setp.eq.s32 	%p13, %r16, 2;
	mov.b32 	%r99, 0;
	st.shared.u32 	[%r23], %r99;
	mov.u32 	%r187, %r20;
	@%p13 bra 	$L__BB257_17;
	mov.b32 	%r100, 0;
	st.shared.u32 	[%r24], %r100;
	mov.u32 	%r187, %r21;
$L__BB257_17:
	@%p9 bra 	$L__BB257_19;
$L__BB257_18:
	shl.b32 	%r101, %r187, 2;
	mov.u32 	%r102, _ZZ9cuda_gemmIiLi256ELi2ELi1ELi64ELi4ELi4ELi32ELi0ELi1EEviiiPT_S1_S1_iiE3Csh;
	add.s32 	%r103, %r102, %r101;
	mov.b32 	%r104, 0;
	st.shared.u32 	[%r103], %r104;
	add.s32 	%r105, %r103, %r18;
	st.shared.u32 	[%r105], %r104;
	add.s32 	%r106, %r105, %r18;
	st.shared.u32 	[%r106], %r104;
	add.s32 	%r107, %r106, %r18;
	st.shared.u32 	[%r107], %r104;
	add.s32 	%r187, %r18, %r187;
	setp.lt.u32 	%p15, %r187, 64;
	@%p15 bra 	$L__BB257_18;
$L__BB257_19:
	and.b32  	%r42, %r1, 15;
	bar.sync 	0;
	@%p5 bra 	$L__BB257_22;
	shr.u32 	%r192, %r1, 4;
	shl.b32 	%r108, %r42, 2;
	or.b32  	%r109, %r108, %r10;
	shl.b32 	%r110, %r109, 2;
	mov.u32 	%r111, _ZZ9cuda_gemmIiLi256ELi2ELi1ELi64ELi4ELi4ELi32ELi0ELi1EEviiiPT_S1_S1_iiE3Ash;
	add.s32 	%r112, %r111, %r110;
	ld.shared.u32 	%r44, [%r112];
	or.b32  	%r113, %r108, %r25;
	shl.b32 	%r114, %r113, 2;
	add.s32 	%r115, %r111, %r114;
	ld.shared.u32 	%r45, [%r115];
	or.b32  	%r116, %r108, %r26;
	shl.b32 	%r117, %r116, 2;
	add.s32 	%r118, %r111, %r117;
	ld.shared.u32 	%r46, [%r118];
	or.b32  	%r119, %r108, %r27;
	shl.b32 	%r120, %r119, 2;
	add.s32 	%r121, %r111, %r120;
	ld.shared.u32 	%r47, [%r121];
$L__BB257_21:
	mad.lo.s32 	%r122, %r192, 20, %r11;
	ld.shared.u32 	%r123, [%r122];
	shfl.sync.idx.b32	%r124|%p17, %r123, %r10, 7199, -1;
	mul.lo.s32 	%r125, %r124, %r44;
	shfl.sync.idx.b32	%r126|%p18, %r123, %r25, 7199, -1;
	mad.lo.s32 	%r127, %r126, %r45, %r125;
	shfl.sync.idx.b32	%r128|%p19, %r123, %r26, 7199, -1;
	mad.lo.s32 	%r129, %r128, %r46, %r127;
	shfl.sync.idx.b32	%r130|%p20, %r123, %r27, 7199, -1;
	mad.lo.s32 	%r131, %r130, %r47, %r129;
	shl.b32 	%r132, %r42, 2;
	shl.b32 	%r133, %r192, 6;
	or.b32  	%r134, %r133, %r132;
	mov.u32 	%r135, _ZZ9cuda_gemmIiLi256ELi2ELi1ELi64ELi4ELi4ELi32ELi0ELi1EEviiiPT_S1_S1_iiE3Csh;
	add.s32 	%r136, %r135, %r134;
	ld.shared.u32 	%r137, [%r136];
	add.s32 	%r138, %r137, %r131;
	st.shared.u32 	[%r136], %r138;
	shr.u32 	%r139, %r5, 4;
	add.s32 	%r192, %r192, %r139;
	setp.lt.u32 	%p21, %r192, 4;
	@%p21 bra 	$L__BB257_21;
$L__BB257_22:
	bar.sync 	0;
	@%p5 bra 	$L__BB257_29;
	ld.param.u32 	%r183, [_Z9cuda_gemmIiLi256ELi2ELi1ELi64ELi4ELi4ELi32ELi0ELi1EEviiiPT_S1_S1_ii_param_1];
	setp.eq.s32 	%p23, %r16, 0;
	mad.lo.s32 	%r50, %r185, %r183, %r12;
	mov.u32 	%r193, %r1;
	@%p23 bra 	$L__BB257_27;
	setp.eq.s32 	%p24, %r16, 1;
	shr.u32 	%r140, %r1, 4;
	mad.lo.s32 	%r141, %r140, %r13, %r42;
	add.s32 	%r142, %r50, %r141;
	ld.shared.u32 	%r143, [%r22];
	mul.wide.s32 	%rd23, %r142, 4;
	add.s64 	%rd24, %rd2, %rd23;
	st.global.u32 	[%rd24], %r143;
	mov.u32 	%r193, %r14;
	@%p24 bra 	$L__BB257_27;
	setp.eq.s32 	%p25, %r16, 2;
	and.b32  	%r144, %r14, 15;
	shr.u32 	%r145, %r14, 4;
	mad.lo.s32 	%r146, %r145, %r13, %r144;
	add.s32 	%r147, %r50, %r146;
	ld.shared.u32 	%r148, [%r23];
	mul.wide.s32 	%rd25, %r147, 4;
	add.s64 	%rd26, %rd2, %rd25;
	st.global.u32 	[%rd26], %r148;
	mov.u32 	%r193, %r20;
	@%p25 bra 	$L__BB257_27;
	and.b32  	%r149, %r20, 15;
	shr.u32 	%r150, %r20, 4;
	mad.lo.s32 	%r151, %r150, %r13, %r149;
	add.s32 	%r152, %r50, %r151;
	ld.shared.u32 	%r153, [%r24];
	mul.wide.s32 	%rd27, %r152, 4;
	add.s64 	%rd28, %rd2, %rd27;
	st.global.u32 	[%rd28], %r153;
	mov.u32 	%r193, %r21;
$L__BB257_27:
	setp.lt.u32 	%p26, %r15, 3;
	@%p26 bra 	$L__BB257_29;
$L__BB257_28:
	shr.u32 	%r154, %r193, 4;
	and.b32  	%r155, %r193, 15;
	add.s32 	%r156, %r50, %r155;
	mad.lo.s32 	%r157, %r154, %r13, %r156;
	shl.b32 	%r158, %r193, 2;
	mov.u32 	%r159, _ZZ9cuda_gemmIiLi256ELi2ELi1ELi64ELi4ELi4ELi32ELi0ELi1EEviiiPT_S1_S1_iiE3Csh;
	add.s32 	%r160, %r159, %r158;
	ld.shared.u32 	%r161, [%r160];
	mul.wide.s32 	%rd29, %r157, 4;
	add.s64 	%rd30, %rd2, %rd29;
	st.global.u32 	[%rd30], %r161;
	add.s32 	%r162, %r193, %r5;
	shr.u32 	%r163, %r162, 4;
	and.b32  	%r164, %r162, 15;
	add.s32 	%r165, %r50, %r164;
	mad.lo.s32 	%r166, %r163, %r13, %r165;
	add.s32 	%r167, %r160, %r18;
	ld.shared.u32 	%r168, [%r167];
	mul.wide.s32 	%rd31, %r166, 4;
	add.s64 	%rd32, %rd2, %rd31;
	st.global.u32 	[%rd32], %r168;
	add.s32 	%r169, %r162, %r5;
	shr.u32 	%r170, %r169, 4;
	and.b32  	%r171, %r169, 15;
	add.s32 	%r172, %r50, %r171;
	mad.lo.s32 	%r173, %r170, %r13, %r172;
	add.s32 	%r174, %r167, %r18;
	ld.shared.u32 	%r175, [%r174];
	mul.wide.s32 	%rd33, %r173, 4;
	add.s64 	%rd34, %rd2, %rd33;
	st.global.u32 	[%rd34], %r175;
	add.s32 	%r176, %r169, %r5;
	shr.u32 	%r177, %r176, 4;
	and.b32  	%r178, %r176, 15;
	add.s32 	%r179, %r50, %r178;
	mad.lo.s32 	%r180, %r177, %r13, %r179;
	add.s32 	%r181, %r174, %r18;
	ld.shared.u32 	%r182, [%r181];
	mul.wide.s32 	%rd35, %r180, 4;
	add.s64 	%rd36, %rd2, %rd35;
	st.global.u32 	[%rd36], %r182;
	add.s32 	%r193, %r176, %r5;
	setp.lt.u32 	%p27, %r193, 64;
	@%p27 bra 	$L__BB257_28;
$L__BB257_29:
	add.s32 	%r185, %r185, %r7;
	setp.lt.u32 	%p28, %r185, %r8;
	@%p28 bra 	$L__BB257_5;
$L__BB257_30:
	ret;

}
	// .globl	_Z9cuda_gemmIiLi256ELi2ELi1ELi64ELi4ELi4ELi32ELi1ELi0EEviiiPT_S1_S1_ii
.visible .entry _Z9cuda_gemmIiLi256ELi2ELi1ELi64ELi4ELi4ELi32ELi1ELi0EEviiiPT_S1_S1_ii(
	.param .u32 _Z9cuda_gemmIiLi256ELi2ELi1ELi64ELi4ELi4ELi32ELi1ELi0EEviiiPT_S1_S1_ii_param_0,
	.param .u32 _Z9cuda_gemmIiLi256ELi2ELi1ELi64ELi4ELi4ELi32ELi1ELi0EEviiiPT_S1_S1_ii_param_1,
	.param .u32 _Z9cuda_gemmIiLi256ELi2ELi1ELi64ELi4ELi4ELi32ELi1ELi0EEviiiPT_S1_S1_ii_param_2,
	.param .u64 .ptr .align 1 _Z9cuda_gemmIiLi256ELi2ELi1ELi64ELi4ELi4ELi32ELi1ELi0EEviiiPT_S1_S1_ii_param_3,
	.param .u64 .ptr .align 1 _Z9cuda_gemmIiLi256ELi2ELi1ELi64ELi4ELi4ELi32ELi1ELi0EEviiiPT_S1_S1_ii_param_4,
	.param .u64 .ptr .align 1 _Z9cuda_gemmIiLi256ELi2ELi1ELi64ELi4ELi4ELi32ELi1ELi0EEviiiPT_S1_S1_ii_param_5,
	.param .u32 _Z9cuda_gemmIiLi256ELi2ELi1ELi64ELi4ELi4ELi32ELi1ELi0EEviiiPT_S1_S1_ii_param_6,
	.param .u32 _Z9cuda_gemmIiLi256ELi2ELi1ELi64ELi4ELi4ELi32ELi1ELi0EEviiiPT_S1_S1_ii_param_7
)
.maxntid 256
{
	.reg .pred 	%p<79>;
	.reg .b32 	%r<390>;
	.reg .b64 	%rd<38>;
	// demoted variable
	.shared .align 128 .b8 _ZZ9cuda_gemmIiLi256ELi2ELi1ELi64ELi4ELi4ELi32ELi1ELi0EEviiiPT_S1_S1_iiE11kron_fac_sh[80];
	// demoted variable
	.shared .align 128 .b8 _ZZ9cuda_gemmIiLi256ELi2ELi1ELi64ELi4ELi4ELi32ELi1ELi0EEviiiPT_S1_S1_iiE3Ash[256];
	// demoted variable
	.shared .align 128 .b8 _ZZ9cuda_gemmIiLi256ELi2ELi1ELi64ELi4ELi4ELi32ELi1ELi0EEviiiPT_S1_S1_iiE3Csh[256];
	ld.param.u64 	%rd12, [_Z9cuda_gemmIiLi256ELi2ELi1ELi64ELi4ELi4ELi32ELi1ELi0EEviiiPT_S1_S1_ii_param_3];
	ld.param.u64 	%rd11, [_Z9cuda_gemmIiLi256ELi2ELi1ELi64ELi4ELi4ELi32ELi1ELi0EEviiiPT_S1_S1_ii_param_4];
	ld.param.u64 	%rd13, [_Z9cuda_gemmIiLi256ELi2ELi1ELi64ELi4ELi4ELi32ELi1ELi0EEviiiPT_S1_S1_ii_param_5];
	ld.param.u32 	%r157, [_Z9cuda_gemmIiLi256ELi2ELi1ELi64ELi4ELi4ELi32ELi1ELi0EEviiiPT_S1_S1_ii_param_6];
	ld.param.u32 	%r158, [_Z9cuda_gemmIiLi256ELi2ELi1ELi64ELi4ELi4ELi32ELi1ELi0EEviiiPT_S1_S1_ii_param_7];
	cvta.to.global.u64 	%rd1, %rd12;
	cvta.to.global.u64 	%rd2, %rd13;
	mov.u32 	%r1, %tid.x;
	and.b32  	%r2, %r1, 31;
	setp.lt.s32 	%p1, %r158, 16;
	shr.u32 	%r3, %r158, 4;
	selp.b32 	%r4, 1, %r3, %p1;
	mul.lo.s32 	%r5, %r158, %r157;
	setp.ge.u32 	%p2, %r1, %r5;
	@%p2 bra 	$L__BB258_3;
	mov.u32 	%r6, %ntid.x;
	cvta.to.global.u64 	%rd3, %rd11;
	mov.u32 	%r328, %r1;
$L__BB258_2:
	mul.wide.u32 	%rd14, %r328, 4;
	add.s64 	%rd15, %rd3, %rd14;
	ld.global.u32 	%r159, [%rd15];
	rem.u32 	%r160, %r328, %r157;
	mov.u32 	%r161, _ZZ9cuda_gemmIiLi256ELi2ELi1ELi64ELi4ELi4ELi32ELi1ELi0EEviiiPT_S1_S1_iiE11kron_fac_sh;
	mad.lo.s32 	%r162, %r160, 20, %r161;
	div.u32 	%r163, %r328, %r158;
	shl.b32 	%r164, %r163, 2;
	add.s32 	%r165, %r162, %r164;
	st.shared.u32 	[%r165], %r159;
	add.s32 	%r328, %r328, %r6;
	setp.lt.u32 	%p3, %r328, %r5;
	@%p3 bra 	$L__BB258_2;
$L__BB258_3:
	div.s32 	%r9, 64, %r158;
	mul.lo.s32 	%r166, %r9, %r4;
	min.s32 	%r10, %r166, 256;
	div.u32 	%r12, %r1, %r10;
	mul.lo.s32 	%r167, %r12, %r10;
	sub.s32 	%r168, %r1, %r167;
	div.u32 	%r11, %r168, %r4;
	mov.u32 	%r13, %ntid.x;
	div.u32 	%r14, %r13, %r10;
	mov.u32 	%r333, %ctaid.y;
	mov.u32 	%r16, %nctaid.y;
	shl.b32 	%r17, %r16, 1;
	setp.ge.u32 	%p4, %r333, %r17;
	@%p4 bra 	$L__BB258_97;
	and.b32  	%r18, %r11, 3;
	rem.u32 	%r170, %r1, %r4;
	shl.b32 	%r19, %r170, 2;
	min.s32 	%r20, %r157, 4;
	shl.b32 	%r171, %r158, 8;
	sub.s32 	%r21, 8223, %r171;
	shl.b32 	%r172, %r4, 8;
	sub.s32 	%r22, 8223, %r172;
	add.s32 	%r23, %r1, %r13;
	max.u32 	%r173, %r23, 64;
	setp.lt.u32 	%p5, %r23, 64;
	selp.u32 	%r174, 1, 0, %p5;
	add.s32 	%r175, %r23, %r174;
	sub.s32 	%r176, %r173, %r175;
	div.u32 	%r177, %r176, %r13;
	add.s32 	%r24, %r177, %r174;
	add.s32 	%r178, %r24, 1;
	and.b32  	%r25, %r178, 3;
	shl.b32 	%r179, %r1, 2;
	mov.u32 	%r180, _ZZ9cuda_gemmIiLi256ELi2ELi1ELi64ELi4ELi4ELi32ELi1ELi0EEviiiPT_S1_S1_iiE3Ash;
	add.s32 	%r26, %r180, %r179;
	shl.b32 	%r27, %r13, 2;
	add.s32 	%r28, %r26, %r27;
	add.s32 	%r29, %r23, %r13;
	add.s32 	%r30, %r29, %r13;
	mov.u32 	%r181, _ZZ9cuda_gemmIiLi256ELi2ELi1ELi64ELi4ELi4ELi32ELi1ELi0EEviiiPT_S1_S1_iiE3Csh;
	add.s32 	%r31, %r181, %r179;
	add.s32 	%r32, %r31, %r27;
	add.s32 	%r182, %r11, 1;
	and.b32  	%r33, %r182, 3;
	xor.b32  	%r34, %r18, 2;
	add.s32 	%r183, %r11, -1;
	and.b32  	%r35, %r183, 3;
	setp.lt.s32 	%p6, %r18, %r158;
	selp.b32 	%r184, 0, %r158, %p6;
	sub.s32 	%r36, %r18, %r184;
	add.s32 	%r185, %r18, 1;
	setp.lt.s32 	%p7, %r185, %r158;
	selp.b32 	%r186, 0, %r158, %p7;
	sub.s32 	%r37, %r185, %r186;
	add.s32 	%r187, %r18, 2;
	setp.lt.s32 	%p8, %r187, %r158;
	selp.b32 	%r188, 0, %r158, %p8;
	sub.s32 	%r38, %r187, %r188;
	add.s32 	%r189, %r18, 3;
	setp.lt.s32 	%p9, %r189, %r158;
	selp.b32 	%r190, 0, %r158, %p9;
	sub.s32 	%r39, %r189, %r190;
	shl.b32 	%r40, %r13, 4;
	mul.lo.s32 	%r41, %r13, 12;
	mul.wide.u32 	%rd16, %r13, 4;
	add.s64 	%rd4, %rd1, %rd16;
	mul.wide.u32 	%rd17, %r13, 8;
	add.s64 	%rd5, %rd1, %rd17;
	mul.wide.u32 	%rd18, %r13, 12;
	add.s64 	%rd6, %rd1, %rd18;
	cvt.u64.u32 	%rd20, %r27;
$L__BB258_5:
	setp.gt.u32 	%p10, %r1, 63;
	@%p10 bra 	$L__BB258_19;
	setp.eq.s32 	%p11, %r25, 0;
	shl.b32 	%r47, %r333, 6;
	mov.u32 	%r334, %r1;
	@%p11 bra 	$L__BB258_10;
	setp.eq.s32 	%p12, %r25, 1;
	add.s32 	%r191, %r47, %r1;
	mul.wide.s32 	%rd19, %r191, 4;
	add.s64 	%rd7, %rd1, %rd19;
	ld.global.u32 	%r192, [%rd7];
	st.shared.u32 	[%r26], %r192;
	mov.u32 	%r334, %r23;
	@%p12 bra 	$L__BB258_10;
	setp.eq.s32 	%p13, %r25, 2;
	add.s64 	%rd8, %rd7, %rd20;
	ld.global.u32 	%r193, [%rd8];
	st.shared.u32 	[%r28], %r193;
	mov.u32 	%r334, %r29;
	@%p13 bra 	$L__BB258_10;
	add.s64 	%rd22, %rd8, %rd20;
	ld.global.u32 	%r194, [%rd22];
	add.s32 	%r195, %r28, %r27;
	st.shared.u32 	[%r195], %r194;
	mov.u32 	%r334, %r30;
$L__BB258_10:
	setp.lt.u32 	%p14, %r24, 3;
	@%p14 bra 	$L__BB258_13;
	shl.b32 	%r196, %r334, 2;
	mov.u32 	%r197, _ZZ9cuda_gemmIiLi256ELi2ELi1ELi64ELi4ELi4ELi32ELi1ELi0EEviiiPT_S1_S1_iiE3Ash;
	add.s32 	%r337, %r197, %r196;
	add.s32 	%r336, %r334, %r47;
$L__BB258_12:
	mul.wide.s32 	%rd23, %r336, 4;
	add.s64 	%rd24, %rd4, %rd23;
	add.s64 	%rd25, %rd5, %rd23;
	add.s64 	%rd26, %rd6, %rd23;
	add.s64 	%rd27, %rd1, %rd23;
	ld.global.u32 	%r198, [%rd27];
	st.shared.u32 	[%r337], %r198;
	ld.global.u32 	%r199, [%rd24];
	add.s32 	%r200, %r337, %r27;
	st.shared.u32 	[%r200], %r199;
	ld.global.u32 	%r201, [%rd25];
	mov.u32 	%r202, %ntid.x;
	shl.b32 	%r203, %r202, 3;
	add.s32 	%r204, %r337, %r203;
	st.shared.u32 	[%r204], %r201;
	ld.global.u32 	%r205, [%rd26];
	add.s32 	%r206, %r337, %r41;
	st.shared.u32 	[%r206], %r205;
	add.s32 	%r334, %r334, %r27;
	add.s32 	%r337, %r337, %r40;
	add.s32 	%r336, %r336, %r27;
	setp.lt.u32 	%p15, %r334, 64;
	@%p15 bra 	$L__BB258_12;
$L__BB258_13:
	mov.u32 	%r335, %r1;
	@%p11 bra 	$L__BB258_17;
	setp.eq.s32 	%p17, %r25, 1;
	mov.b32 	%r207, 0;
	st.shared.u32 	[%r31], %r207;
	mov.u32 	%r335, %r23;
	@%p17 bra 	$L__BB258_17;
	setp.eq.s32 	%p18, %r25, 2;
	mov.b32 	%r208, 0;
	st.shared.u32 	[%r32], %r208;
	mov.u32 	%r335, %r29;
	@%p18 bra 	$L__BB258_17;
	add.s32 	%r209, %r32, %r27;
	mov.b32 	%r210, 0;
	st.shared.u32 	[%r209], %r210;
	mov.u32 	%r335, %r30;
$L__BB258_17:
	@%p14 bra 	$L__BB258_19;
$L__BB258_18:
	shl.b32 	%r211, %r335, 2;
	mov.u32 	%r212, _ZZ9cuda_gemmIiLi256ELi2ELi1ELi64ELi4ELi4ELi32ELi1ELi0EEviiiPT_S1_S1_iiE3Csh;
	add.s32 	%r213, %r212, %r211;
	mov.b32 	%r214, 0;
	st.shared.u32 	[%r213], %r214;
	add.s32 	%r215, %r213, %r27;
	st.shared.u32 	[%r215], %r214;
	add.s32 	%r216, %r215, %r27;
	st.shared.u32 	[%r216], %r214;
	add.s32 	%r217, %r216, %r27;
	st.shared.u32 	[%r217], %r214;
	add.s32 	%r335, %r27, %r335;
	setp.lt.u32 	%p20, %r335, 64;
	@%p20 bra 	$L__BB258_18;
$L__BB258_19:
	setp.lt.s32 	%p21, %r9, 1;
	bar.sync 	0;
	@%p21 bra 	$L__BB258_89;
	setp.ne.s32 	%p22, %r4, 1;
	@%p22 bra 	$L__BB258_42;
	mov.b32 	%r344, 0;
$L__BB258_22:
	setp.lt.s32 	%p57, %r158, 1;
	add.s32 	%r65, %r344, %r11;
	mad.lo.s32 	%r66, %r65, %r158, %r19;
	@%p57 bra 	$L__BB258_24;
	add.s32 	%r281, %r66, %r18;
	shl.b32 	%r282, %r281, 2;
	mov.u32 	%r283, _ZZ9cuda_gemmIiLi256ELi2ELi1ELi64ELi4ELi4ELi32ELi1ELi0EEviiiPT_S1_S1_iiE3Ash;
	add.s32 	%r284, %r283, %r282;
	ld.shared.u32 	%r387, [%r284];
$L__BB258_24:
	setp.lt.s32 	%p58, %r158, 2;
	@%p58 bra 	$L__BB258_26;
	add.s32 	%r285, %r66, %r33;
	shl.b32 	%r286, %r285, 2;
	mov.u32 	%r287, _ZZ9cuda_gemmIiLi256ELi2ELi1ELi64ELi4ELi4ELi32ELi1ELi0EEviiiPT_S1_S1_iiE3Ash;
	add.s32 	%r288, %r287, %r286;
	ld.shared.u32 	%r386, [%r288];
$L__BB258_26:
	setp.lt.s32 	%p59, %r158, 3;
	@%p59 bra 	$L__BB258_28;
	add.s32 	%r289, %r66, %r34;
	shl.b32 	%r290, %r289, 2;
	mov.u32 	%r291, _ZZ9cuda_gemmIiLi256ELi2ELi1ELi64ELi4ELi4ELi32ELi1ELi0EEviiiPT_S1_S1_iiE3Ash;
	add.s32 	%r292, %r291, %r290;
	ld.shared.u32 	%r385, [%r292];
$L__BB258_28:
	setp.lt.s32 	%p60, %r158, 4;
	@%p60 bra 	$L__BB258_30;
	add.s32 	%r293, %r66, %r35;
	shl.b32 	%r294, %r293, 2;
	mov.u32 	%r295, _ZZ9cuda_gemmIiLi256ELi2ELi1ELi64ELi4ELi4ELi32ELi1ELi0EEviiiPT_S1_S1_iiE3Ash;
	add.s32 	%r296, %r295, %r294;
	ld.shared.u32 	%r384, [%r296];
$L__BB258_30:
	setp.lt.s32 	%p61, %r12, %r20;
	@%p61 bra 	$L__BB258_32;
$L__BB258_31:
	add.s32 	%r344, %r344, %r10;
	setp.lt.s32 	%p71, %r344, %r9;
	@%p71 bra 	$L__BB258_22;
	bra.uni 	$L__BB258_89;
$L__BB258_32:
	rem.s32 	%r297, %r2, %r158;
	shl.b32 	%r298, %r297, 2;
	mov.u32 	%r299, _ZZ9cuda_gemmIiLi256ELi2ELi1ELi64ELi4ELi4ELi32ELi1ELi0EEviiiPT_S1_S1_iiE11kron_fac_sh;
	add.s32 	%r76, %r299, %r298;
	mov.u32 	%r349, %r12;
$L__BB258_33:
	mad.lo.s32 	%r301, %r349, 20, %r76;
	ld.shared.u32 	%r78, [%r301];
	mov.b32 	%r351, 0;
	@%p57 bra 	$L__BB258_35;
	shfl.sync.idx.b32	%r302|%p63, %r78, %r36, %r21, -1;
	mul.lo.s32 	%r351, %r302, %r387;
$L__BB258_35:
	@%p58 bra 	$L__BB258_37;
	shfl.sync.idx.b32	%r303|%p65, %r78, %r37, %r21, -1;
	mad.lo.s32 	%r351, %r303, %r386, %r351;
$L__BB258_37:
	@%p59 bra 	$L__BB258_39;
	shfl.sync.idx.b32	%r304|%p67, %r78, %r38, %r21, -1;
	mad.lo.s32 	%r351, %r304, %r385, %r351;
$L__BB258_39:
	@%p60 bra 	$L__BB258_41;
	shfl.sync.idx.b32	%r305|%p69, %r78, %r39, %r21, -1;
	mad.lo.s32 	%r351, %r305, %r384, %r351;
$L__BB258_41:
	mad.lo.s32 	%r306, %r349, %r9, %r65;
	shl.b32 	%r307, %r306, 2;
	mov.u32 	%r308, _ZZ9cuda_gemmIiLi256ELi2ELi1ELi64ELi4ELi4ELi32ELi1ELi0EEviiiPT_S1_S1_iiE3Csh;
	add.s32 	%r309, %r308, %r307;
	ld.shared.u32 	%r310, [%r309];
	add.s32 	%r311, %r310, %r351;
	st.shared.u32 	[%r309], %r311;
	add.s32 	%r349, %r349, %r14;
	setp.lt.s32 	%p70, %r349, %r20;
	@%p70 bra 	$L__BB258_33;
	bra.uni 	$L__BB258_31;
$L__BB258_42:
	setp.gt.u32 	%p23, %r158, 31;
	@%p23 bra 	$L__BB258_52;
	mov.b32 	%r374, 0;
$L__BB258_44:
	setp.eq.s32 	%p24, %r158, 0;
	add.s32 	%r125, %r374, %r11;
	mad.lo.s32 	%r126, %r125, %r158, %r19;
	@%p24 bra 	$L__BB258_46;
	add.s32 	%r219, %r126, %r18;
	shl.b32 	%r220, %r219, 2;
	mov.u32 	%r221, _ZZ9cuda_gemmIiLi256ELi2ELi1ELi64ELi4ELi4ELi32ELi1ELi0EEviiiPT_S1_S1_iiE3Ash;
	add.s32 	%r222, %r221, %r220;
	ld.shared.u32 	%r387, [%r222];
$L__BB258_46:
	setp.lt.s32 	%p25, %r158, 2;
	@%p25 bra 	$L__BB258_48;
	add.s32 	%r223, %r126, %r33;
	shl.b32 	%r224, %r223, 2;
	mov.u32 	%r225, _ZZ9cuda_gemmIiLi256ELi2ELi1ELi64ELi4ELi4ELi32ELi1ELi0EEviiiPT_S1_S1_iiE3Ash;
	add.s32 	%r226, %r225, %r224;
	ld.shared.u32 	%r386, [%r226];
$L__BB258_48:
	setp.lt.s32 	%p26, %r158, 3;
	@%p26 bra 	$L__BB258_50;
	add.s32 	%r227, %r126, %r34;
	shl.b32 	%r228, %r227, 2;
	mov.u32 	%r229, _ZZ9cuda_gemmIiLi256ELi2ELi1ELi64ELi4ELi4ELi32ELi1ELi0EEviiiPT_S1_S1_iiE3Ash;
	add.s32 	%r230, %r229, %r228;
	ld.shared.u32 	%r385, [%r230];
$L__BB258_50:
	setp.lt.s32 	%p27, %r158, 4;
	@%p27 bra 	$L__BB258_77;
	add.s32 	%r231, %r126, %r35;
	shl.b32 	%r232, %r231, 2;
	mov.u32 	%r233, _ZZ9cuda_gemmIiLi256ELi2ELi1ELi64ELi4ELi4ELi32ELi1ELi0EEviiiPT_S1_S1_iiE3Ash;
	add.s32 	%r234, %r233, %r232;
	ld.shared.u32 	%r384, [%r234];
	bra.uni 	$L__BB258_77;
$L__BB258_52:
	mov.b32 	%r358, 0;
$L__BB258_53:
	setp.lt.s32 	%p39, %r158, 1;
	add.s32 	%r93, %r358, %r11;
	mad.lo.s32 	%r94, %r93, %r158, %r19;
	@%p39 bra 	$L__BB258_55;
	add.s32 	%r249, %r94, %r18;
	shl.b32 	%r250, %r249, 2;
	mov.u32 	%r251, _ZZ9cuda_gemmIiLi256ELi2ELi1ELi64ELi4ELi4ELi32ELi1ELi0EEviiiPT_S1_S1_iiE3Ash;
	add.s32 	%r252, %r251, %r250;
	ld.shared.u32 	%r387, [%r252];
$L__BB258_55:
	setp.lt.s32 	%p40, %r158, 2;
	@%p40 bra 	$L__BB258_57;
	add.s32 	%r253, %r94, %r33;
	shl.b32 	%r254, %r253, 2;
	mov.u32 	%r255, _ZZ9cuda_gemmIiLi256ELi2ELi1ELi64ELi4ELi4ELi32ELi1ELi0EEviiiPT_S1_S1_iiE3Ash;
	add.s32 	%r256, %r255, %r254;
	ld.shared.u32 	%r386, [%r256];
$L__BB258_57:
	setp.lt.s32 	%p41, %r158, 3;
	@%p41 bra 	$L__BB258_59;
	add.s32 	%r257, %r94, %r34;
	shl.b32 	%r258, %r257, 2;
	mov.u32 	%r259, _ZZ9cuda_gemmIiLi256ELi2ELi1ELi64ELi4ELi4ELi32ELi1ELi0EEviiiPT_S1_S1_iiE3Ash;
	add.s32 	%r260, %r259, %r258;
	ld.shared.u32 	%r385, [%r260];
$L__BB258_59:
	setp.lt.s32 	%p42, %r158, 4;
	@%p42 bra 	$L__BB258_61;
	add.s32 	%r261, %r94, %r35;
	shl.b32 	%r262, %r261, 2;
	mov.u32 	%r263, _ZZ9cuda_gemmIiLi256ELi2ELi1ELi64ELi4ELi4ELi32ELi1ELi0EEviiiPT_S1_S1_iiE3Ash;
	add.s32 	%r264, %r263, %r262;
	ld.shared.u32 	%r384, [%r264];
$L__BB258_61:
	setp.lt.s32 	%p43, %r12, %r20;
	@%p43 bra 	$L__BB258_63;
$L__BB258_62:
	add.s32 	%r358, %r358, %r10;
	setp.lt.s32 	%p56, %r358, %r9;
	@%p56 bra 	$L__BB258_53;
	bra.uni 	$L__BB258_89;
$L__BB258_63:
	rem.s32 	%r265, %r2, %r158;
	shl.b32 	%r266, %r265, 2;
	mov.u32 	%r267, _ZZ9cuda_gemmIiLi256ELi2ELi1ELi64ELi4ELi4ELi32ELi1ELi0EEviiiPT_S1_S1_iiE11kron_fac_sh;
	add.s32 	%r104, %r267, %r266;
	mov.u32 	%r363, %r12;
$L__BB258_64:
	mad.lo.s32 	%r269, %r363, 20, %r104;
	ld.shared.u32 	%r106, [%r269];
	mov.b32 	%r365, 0;
	@%p39 bra 	$L__BB258_66;
	shfl.sync.idx.b32	%r270|%p45, %r106, %r36, %r21, -1;
	mul.lo.s32 	%r365, %r270, %r387;
$L__BB258_66:
	@%p40 bra 	$L__BB258_68;
	shfl.sync.idx.b32	%r271|%p47, %r106, %r37, %r21, -1;
	mad.lo.s32 	%r365, %r271, %r386, %r365;
$L__BB258_68:
	@%p41 bra 	$L__BB258_70;
	shfl.sync.idx.b32	%r272|%p49, %r106, %r38, %r21, -1;
	mad.lo.s32 	%r365, %r272, %r385, %r365;
$L__BB258_70:
	@%p42 bra 	$L__BB258_72;
	shfl.sync.idx.b32	%r273|%p51, %r106, %r39, %r21, -1;
	mad.lo.s32 	%r365, %r273, %r384, %r365;
$L__BB258_72:
	mov.u32 	%r367, %r3;
$L__BB258_73:
	shr.u32 	%r116, %r367, 1;
	shfl.sync.down.b32	%r274|%p52, %r365, %r116, %r22, -1;
	add.s32 	%r365, %r274, %r365;
	setp.gt.u32 	%p53, %r367, 3;
	mov.u32 	%r367, %r116;
	@%p53 bra 	$L__BB258_73;
	rem.u32 	%r275, %r2, %r4;
	setp.eq.s32 	%p54, %r275, 0;
	@%p54 bra 	$L__BB258_75;
	bra.uni 	$L__BB258_76;
$L__BB258_75:
	mad.lo.s32 	%r276, %r363, %r9, %r93;
	shl.b32 	%r277, %r276, 2;
	mov.u32 	%r278, _ZZ9cuda_gemmIiLi256ELi2ELi1ELi64ELi4ELi4ELi32ELi1ELi0EEviiiPT_S1_S1_iiE3Csh;
	add.s32 	%r279, %r278, %r277;
	st.shared.u32 	[%r279], %r365;
$L__BB258_76:
	add.s32 	%r363, %r363, %r14;
	setp.lt.s32 	%p55, %r363, %r20;
	@%p55 bra 	$L__BB258_64;
	bra.uni 	$L__BB258_62;
$L__BB258_77:
	setp.lt.s32 	%p28, %r12, %r20;
	@%p28 bra 	$L__BB258_78;
	bra.uni 	$L__BB258_88;
$L__BB258_78:
	rem.u32 	%r235, %r2, %r158;
	shl.b32 	%r236, %r235, 2;
	mov.u32 	%r237, _ZZ9cuda_gemmIiLi256ELi2ELi1ELi64ELi4ELi4ELi32ELi1ELi0EEviiiPT_S1_S1_iiE11kron_fac_sh;
	add.s32 	%r127, %r237, %r236;
	mov.u32 	%r379, %r12;
$L__BB258_79:
	mad.lo.s32 	%r239, %r379, 20, %r127;
	ld.shared.u32 	%r137, [%r239];
	mov.b32 	%r381, 0;
	@%p24 bra 	$L__BB258_81;
	shfl.sync.idx.b32	%r240|%p30, %r137, %r36, %r21, -1;
	mul.lo.s32 	%r381, %r240, %r387;
$L__BB258_81:
	@%p25 bra 	$L__BB258_83;
	shfl.sync.idx.b32	%r241|%p32, %r137, %r37, %r21, -1;
	mad.lo.s32 	%r381, %r241, %r386, %r381;
$L__BB258_83:
	@%p26 bra 	$L__BB258_85;
	shfl.sync.idx.b32	%r242|%p34, %r137, %r38, %r21, -1;
	mad.lo.s32 	%r381, %r242, %r385, %r381;
$L__BB258_85:
	@%p27 bra 	$L__BB258_87;
	shfl.sync.idx.b32	%r243|%p36, %r137, %r39, %r21, -1;
	mad.lo.s32 	%r381, %r243, %r384, %r381;
$L__BB258_87:
	mad.lo.s32 	%r244, %r379, %r9, %r125;
	shl.b32 	%r245, %r244, 2;
	mov.u32 	%r246, _ZZ9cuda_gemmIiLi256ELi2ELi1ELi64ELi4ELi4ELi32ELi1ELi0EEviiiPT_S1_S1_iiE3Csh;
	add.s32 	%r247, %r246, %r245;
	st.shared.u32 	[%r247], %r381;
	add.s32 	%r379, %r379, %r14;
	setp.lt.s32 	%p37, %r379, %r20;
	@%p37 bra 	$L__BB258_79;
$L__BB258_88:
	add.s32 	%r374, %r374, %r10;
	setp.lt.s32 	%p38, %r374, %r9;
	@%p38 bra 	$L__BB258_44;
$L__BB258_89:
	bar.sync 	0;
	@%p10 bra 	$L__BB258_96;
	setp.eq.s32 	%p73, %r25, 0;
	shl.b32 	%r152, %r333, 6;
	mov.u32 	%r388, %r1;
	@%p73 bra 	$L__BB258_94;
	setp.eq.s32 	%p74, %r25, 1;
	add.s32 	%r312, %r152, %r1;
	ld.shared.u32 	%r313, [%r31];
	mul.wide.s32 	%rd28, %r312, 4;
	add.s64 	%rd9, %rd2, %rd28;
	st.global.u32 	[%rd9], %r313;
	mov.u32 	%r388, %r23;
	@%p74 bra 	$L__BB258_94;
	setp.eq.s32 	%p75, %r25, 2;
	ld.shared.u32 	%r314, [%r32];
	cvt.u64.u32 	%rd29, %r27;
	add.s64 	%rd10, %rd9, %rd29;
	st.global.u32 	[%rd10], %r314;
	mov.u32 	%r388, %r29;
	@%p75 bra 	$L__BB258_94;
	add.s32 	%r315, %r32, %r27;
	ld.shared.u32 	%r316, [%r315];
	add.s64 	%rd31, %rd10, %rd29;
	st.global.u32 	[%rd31], %r316;
	mov.u32 	%r388, %r30;
$L__BB258_94:
	setp.lt.u32 	%p76, %r24, 3;
	@%p76 bra 	$L__BB258_96;
$L__BB258_95:
	add.s32 	%r317, %r152, %r388;
	shl.b32 	%r318, %r388, 2;
	mov.u32 	%r319, _ZZ9cuda_gemmIiLi256ELi2ELi1ELi64ELi4ELi4ELi32ELi1ELi0EEviiiPT_S1_S1_iiE3Csh;
	add.s32 	%r320, %r319, %r318;
	ld.shared.u32 	%r321, [%r320];
	mul.wide.s32 	%rd32, %r317, 4;
	add.s64 	%rd33, %rd2, %rd32;
	st.global.u32 	[%rd33], %r321;
	add.s32 	%r322, %r320, %r27;
	ld.shared.u32 	%r323, [%r322];
	add.s64 	%rd35, %rd33, %rd20;
	st.global.u32 	[%rd35], %r323;
	add.s32 	%r324, %r322, %r27;
	ld.shared.u32 	%r325, [%r324];
	add.s64 	%rd36, %rd35, %rd20;
	st.global.u32 	[%rd36], %r325;
	add.s32 	%r326, %r324, %r27;
	ld.shared.u32 	%r327, [%r326];
	add.s64 	%rd37, %rd36, %rd20;
	st.global.u32 	[%rd37], %r327;
	add.s32 	%r388, %r27, %r388;
	setp.lt.u32 	%p77, %r388, 64;
	@%p77 bra 	$L__BB258_95;
$L__BB258_96:
	add.s32 	%r333, %r333, %r16;
	setp.lt.u32 	%p78, %r333, %r17;
	@%p78 bra 	$L__BB258_5;
$L__BB258_97:
	ret;

}
	// .globl	_Z9cuda_gemmIiLi256ELi2ELi1ELi64ELi4ELi4ELi32ELi1ELi1EEviiiPT_S1_S1_ii
.visible .entry _Z9cuda_gemmIiLi256ELi2ELi1ELi64ELi4ELi4ELi32ELi1ELi1EEviiiPT_S1_S1_ii(
	.param .u32 _Z9cuda_gemmIiLi256ELi2ELi1ELi64ELi4ELi4ELi32ELi1ELi1EEviiiPT_S1_S1_ii_param_0,
	.param .u32 _Z9cuda_gemmIiLi256ELi2ELi1ELi64ELi4ELi4ELi32ELi1ELi1EEviiiPT_S1_S1_ii_param_1,
	.param .u32 _Z9cuda_gemmIiLi256ELi2ELi1ELi64ELi4ELi4ELi32ELi1ELi1EEviiiPT_S1_S1_ii_param_2,
	.param .u64 .ptr .align 1 _Z9cuda_gemmIiLi256ELi2ELi1ELi64ELi4ELi4ELi32ELi1ELi1EEviiiPT_S1_S1_ii_param_3,
	.param .u64 .ptr .align 1 _Z9cuda_gemmIiLi256ELi2ELi1ELi64ELi4ELi4ELi32ELi1ELi1EEviiiPT_S1_S1_ii_param_4,
	.param .u64 .ptr .align 1 _Z9cuda_gemmIiLi256ELi2ELi1ELi64ELi4ELi4ELi32ELi1ELi1EEviiiPT_S1_S1_ii_param_5,
	.param .u32 _Z9cuda_gemmIiLi256ELi2ELi1ELi64ELi4ELi4ELi32ELi1ELi1EEviiiPT_S1_S1_ii_param_6,
	.param .u32 _Z9cuda_gemmIiLi256ELi2ELi1ELi64ELi4ELi4ELi32ELi1ELi1EEviiiPT_S1_S1_ii_param_7
)
.maxntid 256
{
	.reg .pred 	%p<29>;
	.reg .b32 	%r<156>;
	.reg .b64 	%rd<38>;
	// demoted variable
	.shared .align 128 .b8 _ZZ9cuda_gemmIiLi256ELi2ELi1ELi64ELi4ELi4ELi32ELi1ELi1EEviiiPT_S1_S1_iiE11kron_fac_sh[80];
	// demoted variable
	.shared .align 128 .b8 _ZZ9cuda_gemmIiLi256ELi2ELi1ELi64ELi4ELi4ELi32ELi1ELi1EEviiiPT_S1_S1_iiE3Ash[256];
	// demoted variable
	.shared .align 128 .b8 _ZZ9cuda_gemmIiLi256ELi2ELi1ELi64ELi4ELi4ELi32ELi1ELi1EEviiiPT_S1_S1_iiE3Csh[256];
	ld.param.u64 	%rd12, [_Z9cuda_gemmIiLi256ELi2ELi1ELi64ELi4ELi4ELi32ELi1ELi1EEviiiPT_S1_S1_ii_param_3];
	ld.param.u64 	%rd11, [_Z9cuda_gemmIiLi256ELi2ELi1ELi64ELi4ELi4ELi32ELi1ELi1EEviiiPT_S1_S1_ii_param_4];
	ld.param.u64 	%rd13, [_Z9cuda_gemmIiLi256ELi2ELi1ELi64ELi4ELi4ELi32ELi1ELi1EEviiiPT_S1_S1_ii_param_5];
	cvta.to.global.u64 	%rd1, %rd12;
	cvta.to.global.u64 	%rd2, %rd13;
	mov.u32 	%r1, %tid.x;
	setp.gt.u32 	%p1, %r1, 15;
	@%p1 bra 	$L__BB259_3;
	mov.u32 	%r2, %ntid.x;
	cvta.to.global.u64 	%rd3, %rd11;
	mov.u32 	%r57, _ZZ9cuda_gemmIiLi256ELi2ELi1ELi64ELi4ELi4ELi32ELi1ELi1EEviiiPT_S1_S1_iiE11kron_fac_sh;
	mov.u32 	%r145, %r1;
$L__BB259_2:
	mul.wide.u32 	%rd14, %r145, 4;
	add.s64 	%rd15, %rd3, %rd14;
	ld.global.u32 	%r55, [%rd15];
	and.b32  	%r56, %r145, 3;
	mad.lo.s32 	%r58, %r56, 20, %r57;
	and.b32  	%r59, %r145, -4;
	add.s32 	%r60, %r58, %r59;
	st.shared.u32 	[%r60], %r55;
	add.s32 	%r145, %r145, %r2;
	setp.lt.u32 	%p2, %r145, 16;
	@%p2 bra 	$L__BB259_2;
$L__BB259_3:
	and.b32  	%r5, %r1, 15;
	mov.u32 	%r146, %ctaid.y;
	mov.u32 	%r7, %nctaid.y;
	shl.b32 	%r8, %r7, 1;
	setp.ge.u32 	%p3, %r146, %r8;
	@%p3 bra 	$L__BB259_30;
	mov.u32 	%r61, %ntid.x;
	and.b32  	%r9, %r1, 3;
	shl.b32 	%r62, %r1, 2;
	and.b32  	%r63, %r62, 12;
	mov.u32 	%r64, _ZZ9cuda_gemmIiLi256ELi2ELi1ELi64ELi4ELi4ELi32ELi1ELi1EEviiiPT_S1_S1_iiE11kron_fac_sh;
	add.s32 	%r10, %r64, %r63;
	add.s32 	%r11, %r1, %r61;
	max.u32 	%r65, %r11, 64;
	setp.lt.u32 	%p4, %r11, 64;
	selp.u32 	%r66, 1, 0, %p4;
	add.s32 	%r67, %r11, %r66;
	sub.s32 	%r68, %r65, %r67;
	div.u32 	%r69, %r68, %r61;
	add.s32 	%r12, %r69, %r66;
	add.s32 	%r70, %r12, 1;
	and.b32  	%r13, %r70, 3;
	mov.u32 	%r71, _ZZ9cuda_gemmIiLi256ELi2ELi1ELi64ELi4ELi4ELi32ELi1ELi1EEviiiPT_S1_S1_iiE3Ash;
	add.s32 	%r14, %r71, %r62;
	shl.b32 	%r15, %r61, 2;
	add.s32 	%r16, %r14, %r15;
	add.s32 	%r17, %r11, %r61;
	add.s32 	%r18, %r17, %r61;
	mov.u32 	%r72, _ZZ9cuda_gemmIiLi256ELi2ELi1ELi64ELi4ELi4ELi32ELi1ELi1EEviiiPT_S1_S1_iiE3Csh;
	add.s32 	%r19, %r72, %r62;
	add.s32 	%r20, %r19, %r15;
	add.s32 	%r21, %r20, %r15;
	add.s32 	%r73, %r1, 1;
	and.b32  	%r22, %r73, 3;
	xor.b32  	%r23, %r9, 2;
	add.s32 	%r74, %r1, -1;
	and.b32  	%r24, %r74, 3;
	shl.b32 	%r25, %r61, 4;
	shl.b32 	%r26, %r61, 3;
	mul.lo.s32 	%r27, %r61, 12;
	mul.wide.u32 	%rd16, %r61, 4;
	add.s64 	%rd4, %rd1, %rd16;
	mul.wide.u32 	%rd17, %r61, 8;
	add.s64 	%rd5, %rd1, %rd17;
	mul.wide.u32 	%rd18, %r61, 12;
	add.s64 	%rd6, %rd1, %rd18;
	shr.u32 	%r28, %r61, 4;
	cvt.u64.u32 	%rd20, %r15;
$L__BB259_5:
	setp.gt.u32 	%p5, %r1, 63;
	@%p5 bra 	$L__BB259_19;
	setp.eq.s32 	%p6, %r13, 0;
	shl.b32 	%r30, %r146, 6;
	mov.u32 	%r147, %r1;
	@%p6 bra 	$L__BB259_10;
	setp.eq.s32 	%p7, %r13, 1;
	add.s32 	%r75, %r30, %r1;
	mul.wide.s32 	%rd19, %r75, 4;
	add.s64 	%rd7, %rd1, %rd19;
	ld.global.u32 	%r76, [%rd7];
	st.shared.u32 	[%r14], %r76;
	mov.u32 	%r147, %r11;
	@%p7 bra 	$L__BB259_10;
	setp.eq.s32 	%p8, %r13, 2;
	add.s64 	%rd8, %rd7, %rd20;
	ld.global.u32 	%r77, [%rd8];
	st.shared.u32 	[%r16], %r77;
	mov.u32 	%r147, %r17;
	@%p8 bra 	$L__BB259_10;
	add.s64 	%rd22, %rd8, %rd20;
	ld.global.u32 	%r78, [%rd22];
	add.s32 	%r79, %r16, %r15;
	st.shared.u32 	[%r79], %r78;
	mov.u32 	%r147, %r18;
$L__BB259_10:
	setp.lt.u32 	%p9, %r12, 3;
	@%p9 bra 	$L__BB259_13;
	shl.b32 	%r80, %r147, 2;
	mov.u32 	%r81, _ZZ9cuda_gemmIiLi256ELi2ELi1ELi64ELi4ELi4ELi32ELi1ELi1EEviiiPT_S1_S1_iiE3Ash;
	add.s32 	%r150, %r81, %r80;
	add.s32 	%r149, %r147, %r30;
$L__BB259_12:
	mul.wide.s32 	%rd23, %r149, 4;
	add.s64 	%rd24, %rd4, %rd23;
	add.s64 	%rd25, %rd5, %rd23;
	add.s64 	%rd26, %rd6, %rd23;
	add.s64 	%rd27, %rd1, %rd23;
	ld.global.u32 	%r82, [%rd27];
	st.shared.u32 	[%r150], %r82;
	ld.global.u32 	%r83, [%rd24];
	add.s32 	%r84, %r150, %r15;
	st.shared.u32 	[%r84], %r83;
	ld.global.u32 	%r85, [%rd25];
	add.s32 	%r86, %r150, %r26;
	st.shared.u32 	[%r86], %r85;
	ld.global.u32 	%r87, [%rd26];
	add.s32 	%r88, %r150, %r27;
	st.shared.u32 	[%r88], %r87;
	add.s32 	%r147, %r147, %r15;
	add.s32 	%r150, %r150, %r25;
	add.s32 	%r149, %r149, %r15;
	setp.lt.u32 	%p10, %r147, 64;
	@%p10 bra 	$L__BB259_12;
$L__BB259_13:
	setp.eq.s32 	%p11, %r13, 0;
	mov.u32 	%r148, %r1;
	@%p11 bra 	$L__BB259_17;
	setp.eq.s32 	%p12, %r13, 1;
	mov.b32 	%r89, 0;
	st.shared.u32 	[%r19], %r89;
	mov.u32 	%r148, %r11;
	@%p12 bra 	$L__BB259_17;
	setp.eq.s32 	%p13, %r13, 2;
	mov.b32 	%r90, 0;
	st.shared.u32 	[%r20], %r90;
	mov.u32 	%r148, %r17;
	@%p13 bra 	$L__BB259_17;
	mov.b32 	%r91, 0;
	st.shared.u32 	[%r21], %r91;
	mov.u32 	%r148, %r18;
$L__BB259_17:
	setp.lt.u32 	%p14, %r12, 3;
	@%p14 bra 	$L__BB259_19;
$L__BB259_18:
	shl.b32 	%r92, %r148, 2;
	mov.u32 	%r93, _ZZ9cuda_gemmIiLi256ELi2ELi1ELi64ELi4ELi4ELi32ELi1ELi1EEviiiPT_S1_S1_iiE3Csh;
	add.s32 	%r94, %r93, %r92;
	mov.b32 	%r95, 0;
	st.shared.u32 	[%r94], %r95;
	add.s32 	%r96, %r94, %r15;
	st.shared.u32 	[%r96], %r95;
	add.s32 	%r97, %r96, %r15;
	st.shared.u32 	[%r97], %r95;
	add.s32 	%r98, %r97, %r15;
	st.shared.u32 	[%r98], %r95;
	add.s32 	%r148, %r15, %r148;
	setp.lt.u32 	%p15, %r148, 64;
	@%p15 bra 	$L__BB259_18;
$L__BB259_19:
	setp.gt.u32 	%p16, %r1, 63;
	bar.sync 	0;
	@%p16 bra 	$L__BB259_22;
	shr.u32 	%r153, %r1, 4;
	shl.b32 	%r99, %r5, 2;
	or.b32  	%r100, %r99, %r9;
	shl.b32 	%r101, %r100, 2;
	mov.u32 	%r102, _ZZ9cuda_gemmIiLi256ELi2ELi1ELi64ELi4ELi4ELi32ELi1ELi1EEviiiPT_S1_S1_iiE3Ash;
	add.s32 	%r103, %r102, %r101;
	ld.shared.u32 	%r44, [%r103];
	or.b32  	%r104, %r99, %r22;
	shl.b32 	%r105, %r104, 2;
	add.s32 	%r106, %r102, %r105;
	ld.shared.u32 	%r45, [%r106];
	or.b32  	%r107, %r99, %r23;
	shl.b32 	%r108, %r107, 2;
	add.s32 	%r109, %r102, %r108;
	ld.shared.u32 	%r46, [%r109];
	or.b32  	%r110, %r99, %r24;
	shl.b32 	%r111, %r110, 2;
	add.s32 	%r112, %r102, %r111;
	ld.shared.u32 	%r47, [%r112];
$L__BB259_21:
	mad.lo.s32 	%r113, %r153, 20, %r10;
	ld.shared.u32 	%r114, [%r113];
	shfl.sync.idx.b32	%r115|%p17, %r114, %r9, 7199, -1;
	mul.lo.s32 	%r116, %r115, %r44;
	shfl.sync.idx.b32	%r117|%p18, %r114, %r22, 7199, -1;
	mad.lo.s32 	%r118, %r117, %r45, %r116;
	shfl.sync.idx.b32	%r119|%p19, %r114, %r23, 7199, -1;
	mad.lo.s32 	%r120, %r119, %r46, %r118;
	shfl.sync.idx.b32	%r121|%p20, %r114, %r24, 7199, -1;
	mad.lo.s32 	%r122, %r121, %r47, %r120;
	shl.b32 	%r124, %r153, 6;
	or.b32  	%r125, %r124, %r99;
	mov.u32 	%r126, _ZZ9cuda_gemmIiLi256ELi2ELi1ELi64ELi4ELi4ELi32ELi1ELi1EEviiiPT_S1_S1_iiE3Csh;
	add.s32 	%r127, %r126, %r125;
	ld.shared.u32 	%r128, [%r127];
	add.s32 	%r129, %r128, %r122;
	st.shared.u32 	[%r127], %r129;
	add.s32 	%r153, %r153, %r28;
	setp.lt.u32 	%p21, %r153, 4;
	@%p21 bra 	$L__BB259_21;
$L__BB259_22:
	setp.gt.u32 	%p22, %r1, 63;
	bar.sync 	0;
	@%p22 bra 	$L__BB259_29;
	setp.eq.s32 	%p23, %r13, 0;
	shl.b32 	%r50, %r146, 6;
	mov.u32 	%r154, %r1;
	@%p23 bra 	$L__BB259_27;
	setp.eq.s32 	%p24, %r13, 1;
	add.s32 	%r130, %r50, %r1;
	ld.shared.u32 	%r131, [%r19];
	mul.wide.s32 	%rd28, %r130, 4;
	add.s64 	%rd9, %rd2, %rd28;
	st.global.u32 	[%rd9], %r131;
	mov.u32 	%r154, %r11;
	@%p24 bra 	$L__BB259_27;
	setp.eq.s32 	%p25, %r13, 2;
	ld.shared.u32 	%r132, [%r20];
	cvt.u64.u32 	%rd29, %r15;
	add.s64 	%rd10, %rd9, %rd29;
	st.global.u32 	[%rd10], %r132;
	mov.u32 	%r154, %r17;
	@%p25 bra 	$L__BB259_27;
	ld.shared.u32 	%r133, [%r21];
	add.s64 	%rd31, %rd10, %rd29;
	st.global.u32 	[%rd31], %r133;
	mov.u32 	%r154, %r18;
$L__BB259_27:
	setp.lt.u32 	%p26, %r12, 3;
	@%p26 bra 	$L__BB259_29;
$L__BB259_28:
	add.s32 	%r134, %r50, %r154;
	shl.b32 	%r135, %r154, 2;
	mov.u32 	%r136, _ZZ9cuda_gemmIiLi256ELi2ELi1ELi64ELi4ELi4ELi32ELi1ELi1EEviiiPT_S1_S1_iiE3Csh;
	add.s32 	%r137, %r136, %r135;
	ld.shared.u32 	%r138, [%r137];
	mul.wide.s32 	%rd32, %r134, 4;
	add.s64 	%rd33, %rd2, %rd32;
	st.global.u32 	[%rd33], %r138;
	add.s32 	%r139, %r137, %r15;
	ld.shared.u32 	%r140, [%r139];
	add.s64 	%rd35, %rd33, %rd20;
	st.global.u32 	[%rd35], %r140;
	add.s32 	%r141, %r139, %r15;
	ld.shared.u32 	%r142, [%r141];
	add.s64 	%rd36, %rd35, %rd20;
	st.global.u32 	[%rd36], %r142;
	add.s32 	%r143, %r141, %r15;
	ld.shared.u32 	%r144, [%r143];
	add.s64 	%rd37, %rd36, %rd20;
	st.global.u32 	[%rd37], %r144;
	add.s32 	%r154, %r15, %r154;
	setp.lt.u32 	%p27, %r154, 64;
	@%p27 bra 	$L__BB259_28;
$L__BB259_29:
	add.s32 	%r146, %r146, %r7;
	setp.lt.u32 	%p28, %r146, %r8;
	@%p28 bra 	$L__BB259_5;
$L__BB259_30:
	ret;

}
	// .globl	_Z9cuda_gemmIiLi256ELi2ELi1ELi64ELi8ELi8ELi32ELi0ELi0EEviiiPT_S1_S1_ii
.visible .entry _Z9cuda_gemmIiLi256ELi2ELi1ELi64ELi8ELi8ELi32ELi0ELi0EEviiiPT_S1_S1_ii(
	.param .u32 _Z9cuda_gemmIiLi256ELi2ELi1ELi64ELi8ELi8ELi32ELi0ELi0EEviiiPT_S1_S1_ii_param_0,
	.param .u32 _Z9cuda_gemmIiLi256ELi2ELi1ELi64ELi8ELi8ELi32ELi0ELi0EEviiiPT_S1_S1_ii_param_1,
	.param .u32 _Z9cuda_gemmIiLi256ELi2ELi1ELi64ELi8ELi8ELi32ELi0ELi0EEviiiPT_S1_S1_ii_param_2,
	.param .u64 .ptr .align 1 _Z9cuda_gemmIiLi256ELi2ELi1ELi64ELi8ELi8ELi32ELi0ELi0EEviiiPT_S1_S1_ii_param_3,
	.param .u64 .ptr .align 1 _Z9cuda_gemmIiLi256ELi2ELi1ELi64ELi8ELi8ELi32ELi0ELi0EEviiiPT_S1_S1_ii_param_4,
	.param .u64 .ptr .align 1 _Z9cuda_gemmIiLi256ELi2ELi1ELi64ELi8ELi8ELi32ELi0ELi0EEviiiPT_S1_S1_ii_param_5,
	.param .u32 _Z9cuda_gemmIiLi256ELi2ELi1ELi64ELi8ELi8ELi32ELi0ELi0EEviiiPT_S1_S1_ii_param_6,
	.param .u32 _Z9cuda_gemmIiLi256ELi2ELi1ELi64ELi8ELi8ELi32ELi0ELi0EEviiiPT_S1_S1_ii_param_7
)
.maxntid 256
{
	.reg .pred 	%p<119>;
	.reg .b32 	%r<623>;
	.reg .b64 	%rd<40>;
	// demoted variable
	.shared .align 128 .b8 _ZZ9cuda_gemmIiLi256ELi2ELi1ELi64ELi8ELi8ELi32ELi0ELi0EEviiiPT_S1_S1_iiE11kron_fac_sh[288];
	// demoted variable
	.shared .align 128 .b8 _ZZ9cuda_gemmIiLi256ELi2ELi1ELi64ELi8ELi8ELi32ELi0ELi0EEviiiPT_S1_S1_iiE3Ash[256];
	// demoted variable
	.shared .align 128 .b8 _ZZ9cuda_gemmIiLi256ELi2ELi1ELi64ELi8ELi8ELi32ELi0ELi0EEviiiPT_S1_S1_iiE3Csh[256];
	ld.param.u32 	%r235, [_Z9cuda_gemmIiLi256ELi2ELi1ELi64ELi8ELi8ELi32ELi0ELi0EEviiiPT_S1_S1_ii_param_1];
	ld.param.u32 	%r236, [_Z9cuda_gemmIiLi256ELi2ELi1ELi64ELi8ELi8ELi32ELi0ELi0EEviiiPT_S1_S1_ii_param_2];
	ld.param.u64 	%rd10, [_Z9cuda_gemmIiLi256ELi2ELi1ELi64ELi8ELi8ELi32ELi0ELi0EEviiiPT_S1_S1_ii_param_3];
	ld.param.u64 	%rd9, [_Z9cuda_gemmIiLi256ELi2ELi1ELi64ELi8ELi8ELi32ELi0ELi0EEviiiPT_S1_S1_ii_param_4];
	ld.param.u64 	%rd11, [_Z9cuda_gemmIiLi256ELi2ELi1ELi64ELi8ELi8ELi32ELi0ELi0EEviiiPT_S1_S1_ii_param_5];
	ld.param.u32 	%r237, [_Z9cuda_gemmIiLi256ELi2ELi1ELi64ELi8ELi8ELi32ELi0ELi0EEviiiPT_S1_S1_ii_param_6];
	ld.param.u32 	%r238, [_Z9cuda_gemmIiLi256ELi2ELi1ELi64ELi8ELi8ELi32ELi0ELi0EEviiiPT_S1_S1_ii_param_7];
	cvta.to.global.u64 	%rd1, %rd10;
	cvta.to.global.u64 	%rd2, %rd11;
	mov.u32 	%r1, %tid.x;
	and.b32  	%r2, %r1, 31;
	setp.lt.s32 	%p1, %r238, 16;
	shr.u32 	%r3, %r238, 4;
	selp.b32 	%r4, 1, %r3, %p1;
	mul.lo.s32 	%r5, %r238, %r237;
	setp.ge.u32 	%p2, %r1, %r5;
	@%p2 bra 	$L__BB260_3;
	mov.u32 	%r6, %ntid.x;
	cvta.to.global.u64 	%rd3, %rd9;
	mov.u32 	%r517, %r1;
$L__BB260_2:
	mul.wide.u32 	%rd12, %r517, 4;
	add.s64 	%rd13, %rd3, %rd12;
	ld.global.u32 	%r239, [%rd13];
	rem.u32 	%r240, %r517, %r237;
	mov.u32 	%r241, _ZZ9cuda_gemmIiLi256ELi2ELi1ELi64ELi8ELi8ELi32ELi0ELi0EEviiiPT_S1_S1_iiE11kron_fac_sh;
	mad.lo.s32 	%r242, %r240, 36, %r241;
	div.u32 	%r243, %r517, %r238;
	shl.b32 	%r244, %r243, 2;
	add.s32 	%r245, %r242, %r244;
	st.shared.u32 	[%r245], %r239;
	add.s32 	%r517, %r517, %r6;
	setp.lt.u32 	%p3, %r517, %r5;
	@%p3 bra 	$L__BB260_2;
$L__BB260_3:
	div.s32 	%r9, 64, %r238;
	mul.lo.s32 	%r246, %r9, %r4;
	min.s32 	%r10, %r246, 256;
	div.u32 	%r12, %r1, %r10;
	mul.lo.s32 	%r247, %r12, %r10;
	sub.s32 	%r248, %r1, %r247;
	div.u32 	%r11, %r248, %r4;
	mov.u32 	%r13, %ntid.x;
	div.u32 	%r14, %r13, %r10;
	mov.u32 	%r526, %ctaid.y;
	mov.u32 	%r16, %nctaid.y;
	shl.b32 	%r17, %r16, 1;
	setp.ge.u32 	%p4, %r526, %r17;
	@%p4 bra 	$L__BB260_145;
	mov.u32 	%r250, %ctaid.x;
	shl.b32 	%r18, %r250, 6;
	and.b32  	%r19, %r11, 7;
	rem.u32 	%r251, %r1, %r4;
	shl.b32 	%r20, %r251, 3;
	min.s32 	%r21, %r237, 8;
	shl.b32 	%r252, %r238, 8;
	sub.s32 	%r22, 8223, %r252;
	shl.b32 	%r253, %r4, 8;
	sub.s32 	%r23, 8223, %r253;
	mul.lo.s32 	%r24, %r9, %r250;
	add.s32 	%r25, %r1, %r13;
	max.u32 	%r254, %r25, 64;
	setp.lt.u32 	%p5, %r25, 64;
	selp.u32 	%r255, 1, 0, %p5;
	add.s32 	%r256, %r25, %r255;
	sub.s32 	%r257, %r254, %r256;
	div.u32 	%r258, %r257, %r13;
	add.s32 	%r26, %r258, %r255;
	add.s32 	%r259, %r26, 1;
	and.b32  	%r27, %r259, 3;
	shl.b32 	%r260, %r1, 2;
	mov.u32 	%r261, _ZZ9cuda_gemmIiLi256ELi2ELi1ELi64ELi8ELi8ELi32ELi0ELi0EEviiiPT_S1_S1_iiE3Ash;
	add.s32 	%r28, %r261, %r260;
	shl.b32 	%r29, %r13, 2;
	add.s32 	%r30, %r28, %r29;
	add.s32 	%r31, %r25, %r13;
	add.s32 	%r32, %r31, %r13;
	mov.u32 	%r262, _ZZ9cuda_gemmIiLi256ELi2ELi1ELi64ELi8ELi8ELi32ELi0ELi0EEviiiPT_S1_S1_iiE3Csh;
	add.s32 	%r33, %r262, %r260;
	add.s32 	%r34, %r33, %r29;
	add.s32 	%r35, %r34, %r29;
	add.s32 	%r263, %r11, 1;
	and.b32  	%r36, %r263, 7;
	add.s32 	%r264, %r11, 2;
	and.b32  	%r37, %r264, 7;
	add.s32 	%r265, %r11, 3;
	and.b32  	%r38, %r265, 7;
	xor.b32  	%r39, %r19, 4;
	add.s32 	%r266, %r11, 5;
	and.b32  	%r40, %r266, 7;
	add.s32 	%r267, %r11, 6;
	and.b32  	%r41, %r267, 7;
	add.s32 	%r268, %r11, -1;
	and.b32  	%r42, %r268, 7;
	setp.lt.s32 	%p6, %r19, %r238;
	selp.b32 	%r269, 0, %r238, %p6;
	sub.s32 	%r43, %r19, %r269;
	add.s32 	%r270, %r19, 1;
	setp.lt.s32 	%p7, %r270, %r238;
	selp.b32 	%r271, 0, %r238, %p7;
	sub.s32 	%r44, %r270, %r271;
	add.s32 	%r272, %r19, 2;
	setp.lt.s32 	%p8, %r272, %r238;
	selp.b32 	%r273, 0, %r238, %p8;
	sub.s32 	%r45, %r272, %r273;
	add.s32 	%r274, %r19, 3;
	setp.lt.s32 	%p9, %r274, %r238;
	selp.b32 	%r275, 0, %r238, %p9;
	sub.s32 	%r46, %r274, %r275;
	add.s32 	%r276, %r19, 4;
	setp.lt.s32 	%p10, %r276, %r238;
	selp.b32 	%r277, 0, %r238, %p10;
	sub.s32 	%r47, %r276, %r277;
	add.s32 	%r278, %r19, 5;
	setp.lt.s32 	%p11, %r278, %r238;
	selp.b32 	%r279, 0, %r238, %p11;
	sub.s32 	%r48, %r278, %r279;
	add.s32 	%r280, %r19, 6;
	setp.lt.s32 	%p12, %r280, %r238;
	selp.b32 	%r281, 0, %r238, %p12;
	sub.s32 	%r49, %r280, %r281;
	add.s32 	%r282, %r19, 7;
	setp.lt.s32 	%p13, %r282, %r238;
	selp.b32 	%r283, 0, %r238, %p13;
	sub.s32 	%r50, %r282, %r283;
	mul.wide.u32 	%rd14, %r13, 4;
	add.s64 	%rd4, %rd1, %rd14;
	mul.wide.u32 	%rd15, %r13, 8;
	add.s64 	%rd5, %rd1, %rd15;
	mul.wide.u32 	%rd16, %r13, 12;
	add.s64 	%rd6, %rd1, %rd16;
	cvt.u64.u32 	%rd18, %r29;
$L__BB260_5:
	setp.gt.u32 	%p14, %r1, 63;
	@%p14 bra 	$L__BB260_19;
	setp.eq.s32 	%p15, %r27, 0;
	mul.lo.s32 	%r60, %r526, %r236;
	mov.u32 	%r527, %r1;
	@%p15 bra 	$L__BB260_10;
	setp.eq.s32 	%p16, %r27, 1;
	add.s32 	%r284, %r60, %r18;
	add.s32 	%r285, %r284, %r1;
	mul.wide.s32 	%rd17, %r285, 4;
	add.s64 	%rd7, %rd1, %rd17;
	ld.global.u32 	%r286, [%rd7];
	st.shared.u32 	[%r28], %r286;
	mov.u32 	%r527, %r25;
	@%p16 bra 	$L__BB260_10;
	setp.eq.s32 	%p17, %r27, 2;
	add.s64 	%rd8, %rd7, %rd18;
	ld.global.u32 	%r287, [%rd8];
	st.shared.u32 	[%r30], %r287;
	mov.u32 	%r527, %r31;
	@%p17 bra 	$L__BB260_10;
	add.s64 	%rd20, %rd8, %rd18;
	ld.global.u32 	%r288, [%rd20];
	add.s32 	%r289, %r30, %r29;
	st.shared.u32 	[%r289], %r288;
	mov.u32 	%r527, %r32;
$L__BB260_10:
	setp.lt.u32 	%p18, %r26, 3;
	@%p18 bra 	$L__BB260_13;
	shl.b32 	%r290, %r527, 2;
	mov.u32 	%r291, _ZZ9cuda_gemmIiLi256ELi2ELi1ELi64ELi8ELi8ELi32ELi0ELi0EEviiiPT_S1_S1_iiE3Ash;
	add.s32 	%r530, %r291, %r290;
	add.s32 	%r292, %r18, %r527;
	add.s32 	%r529, %r292, %r60;
$L__BB260_12:
	mul.wide.s32 	%rd21, %r529, 4;
	add.s64 	%rd22, %rd4, %rd21;
	add.s64 	%rd23, %rd5, %rd21;
	add.s64 	%rd24, %rd6, %rd21;
	add.s64 	%rd25, %rd1, %rd21;
	ld.global.u32 	%r293, [%rd25];
	st.shared.u32 	[%r530], %r293;
	ld.global.u32 	%r294, [%rd22];
	add.s32 	%r295, %r530, %r29;
	st.shared.u32 	[%r295], %r294;
	ld.global.u32 	%r296, [%rd23];
	shl.b32 	%r297, %r13, 3;
	add.s32 	%r298, %r530, %r297;
	st.shared.u32 	[%r298], %r296;
	ld.global.u32 	%r299, [%rd24];
	mad.lo.s32 	%r300, %r13, 12, %r530;
	st.shared.u32 	[%r300], %r299;
	add.s32 	%r527, %r527, %r29;
	shl.b32 	%r301, %r13, 4;
	add.s32 	%r530, %r530, %r301;
	add.s32 	%r529, %r529, %r29;
	setp.lt.u32 	%p19, %r527, 64;
	@%p19 bra 	$L__BB260_12;
$L__BB260_13:
	mov.u32 	%r528, %r1;
	@%p15 bra 	$L__BB260_17;
	setp.eq.s32 	%p21, %r27, 1;
	mov.b32 	%r302, 0;
	st.shared.u32 	[%r33], %r302;
	mov.u32 	%r528, %r25;
	@%p21 bra 	$L__BB260_17;
	setp.eq.s32 	%p22, %r27, 2;
	mov.b32 	%r303, 0;
	st.shared.u32 	[%r34], %r303;
	mov.u32 	%r528, %r31;
	@%p22 bra 	$L__BB260_17;
	mov.b32 	%r304, 0;
	st.shared.u32 	[%r35], %r304;
	mov.u32 	%r528, %r32;
$L__BB260_17:
	@%p18 bra 	$L__BB260_19;
$L__BB260_18:
	shl.b32 	%r305, %r528, 2;
	mov.u32 	%r306, _ZZ9cuda_gemmIiLi256ELi2ELi1ELi64ELi8ELi8ELi32ELi0ELi0EEviiiPT_S1_S1_iiE3Csh;
	add.s32 	%r307, %r306, %r305;
	mov.b32 	%r308, 0;
	st.shared.u32 	[%r307], %r308;
	add.s32 	%r309, %r307, %r29;
	st.shared.u32 	[%r309], %r308;
	add.s32 	%r310, %r309, %r29;
	st.shared.u32 	[%r310], %r308;
	add.s32 	%r311, %r310, %r29;
	st.shared.u32 	[%r311], %r308;
	add.s32 	%r528, %r29, %r528;
	setp.lt.u32 	%p24, %r528, 64;
	@%p24 bra 	$L__BB260_18;
$L__BB260_19:
	setp.lt.s32 	%p25, %r9, 1;
	bar.sync 	0;
	@%p25 bra 	$L__BB260_137;
	setp.ne.s32 	%p26, %r4, 1;
	@%p26 bra 	$L__BB260_58;
	mov.b32 	%r541, 0;
$L__BB260_22:
	setp.lt.s32 	%p85, %r238, 1;
	add.s32 	%r82, %r541, %r11;
	mad.lo.s32 	%r83, %r82, %r238, %r20;
	@%p85 bra 	$L__BB260_24;
	add.s32 	%r415, %r83, %r19;
	shl.b32 	%r416, %r415, 2;
	mov.u32 	%r417, _ZZ9cuda_gemmIiLi256ELi2ELi1ELi64ELi8ELi8ELi32ELi0ELi0EEviiiPT_S1_S1_iiE3Ash;
	add.s32 	%r418, %r417, %r416;
	ld.shared.u32 	%r620, [%r418];
$L__BB260_24:
	setp.lt.s32 	%p86, %r238, 2;
	@%p86 bra 	$L__BB260_26;
	add.s32 	%r419, %r83, %r36;
	shl.b32 	%r420, %r419, 2;
	mov.u32 	%r421, _ZZ9cuda_gemmIiLi256ELi2ELi1ELi64ELi8ELi8ELi32ELi0ELi0EEviiiPT_S1_S1_iiE3Ash;
	add.s32 	%r422, %r421, %r420;
	ld.shared.u32 	%r619, [%r422];
$L__BB260_26:
	setp.lt.s32 	%p87, %r238, 3;
	@%p87 bra 	$L__BB260_28;
	add.s32 	%r423, %r83, %r37;
	shl.b32 	%r424, %r423, 2;
	mov.u32 	%r425, _ZZ9cuda_gemmIiLi256ELi2ELi1ELi64ELi8ELi8ELi32ELi0ELi0EEviiiPT_S1_S1_iiE3Ash;
	add.s32 	%r426, %r425, %r424;
	ld.shared.u32 	%r618, [%r426];
$L__BB260_28:
	setp.lt.s32 	%p88, %r238, 4;
	@%p88 bra 	$L__BB260_30;
	add.s32 	%r427, %r83, %r38;
	shl.b32 	%r428, %r427, 2;
	mov.u32 	%r429, _ZZ9cuda_gemmIiLi256ELi2ELi1ELi64ELi8ELi8ELi32ELi0ELi0EEviiiPT_S1_S1_iiE3Ash;
	add.s32 	%r430, %r429, %r428;
	ld.shared.u32 	%r617, [%r430];
$L__BB260_30:
	setp.lt.s32 	%p89, %r238, 5;
	@%p89 bra 	$L__BB260_32;
	add.s32 	%r431, %r83, %r39;
	shl.b32 	%r432, %r431, 2;
	mov.u32 	%r433, _ZZ9cuda_gemmIiLi256ELi2ELi1ELi64ELi8ELi8ELi32ELi0ELi0EEviiiPT_S1_S1_iiE3Ash;
	add.s32 	%r434, %r433, %r432;
	ld.shared.u32 	%r616, [%r434];
$L__BB260_32:
	setp.lt.s32 	%p90, %r238, 6;
	@%p90 bra 	$L__BB260_34;
	add.s32 	%r435, %r83, %r40;
	shl.b32 	%r436, %r435, 2;
	mov.u32 	%r437, _ZZ9cuda_gemmIiLi256ELi2ELi1ELi64ELi8ELi8ELi32ELi0ELi0EEviiiPT_S1_S1_iiE3Ash;
	add.s32 	%r438, %r437, %r436;
	ld.shared.u32 	%r615, [%r438];
$L__BB260_34:
	setp.lt.s32 	%p91, %r238, 7;
	@%p91 bra 	$L__BB260_36;
	add.s32 	%r439, %r83, %r41;
	shl.b32 	%r440, %r439, 2;
	mov.u32 	%r441, _ZZ9cuda_gemmIiLi256ELi2ELi1ELi64ELi8ELi8ELi32ELi0ELi0EEviiiPT_S1_S1_iiE3Ash;
	add.s32 	%r442, %r441, %r440;
	ld.shared.u32 	%r614, [%r442];
$L__BB260_36:
	setp.lt.s32 	%p92, %r238, 8;
	@%p92 bra 	$L__BB260_38;
	add.s32 	%r443, %r83, %r42;
	shl.b32 	%r444, %r443, 2;
	mov.u32 	%r445, _ZZ9cuda_gemmIiLi256ELi2ELi1ELi64ELi8ELi8ELi32ELi0ELi0EEviiiPT_S1_S1_iiE3Ash;
	add.s32 	%r446, %r445, %r444;
	ld.shared.u32 	%r613, [%r446];
$L__BB260_38:
	setp.lt.s32 	%p93, %r12, %r21;
	@%p93 bra 	$L__BB260_40;
$L__BB260_39:
	add.s32 	%r541, %r541, %r10;
	setp.lt.s32 	%p111, %r541, %r9;
	@%p111 bra 	$L__BB260_22;
	bra.uni 	$L__BB260_137;
$L__BB260_40:
	rem.s32 	%r447, %r2, %r238;
	shl.b32 	%r448, %r447, 2;
	mov.u32 	%r449, _ZZ9cuda_gemmIiLi256ELi2ELi1ELi64ELi8ELi8ELi32ELi0ELi0EEviiiPT_S1_S1_iiE11kron_fac_sh;
	add.s32 	%r101, %r449, %r448;
	mov.u32 	%r550, %r12;
$L__BB260_41:
	mad.lo.s32 	%r451, %r550, 36, %r101;
	ld.shared.u32 	%r103, [%r451];
	mov.b32 	%r552, 0;
	@%p85 bra 	$L__BB260_43;
	shfl.sync.idx.b32	%r452|%p95, %r103, %r43, %r22, -1;
	mul.lo.s32 	%r552, %r452, %r620;
$L__BB260_43:
	@%p86 bra 	$L__BB260_45;
	shfl.sync.idx.b32	%r453|%p97, %r103, %r44, %r22, -1;
	mad.lo.s32 	%r552, %r453, %r619, %r552;
$L__BB260_45:
	@%p87 bra 	$L__BB260_47;
	shfl.sync.idx.b32	%r454|%p99, %r103, %r45, %r22, -1;
	mad.lo.s32 	%r552, %r454, %r618, %r552;
$L__BB260_47:
	@%p88 bra 	$L__BB260_49;
	shfl.sync.idx.b32	%r455|%p101, %r103, %r46, %r22, -1;
	mad.lo.s32 	%r552, %r455, %r617, %r552;
$L__BB260_49:
	@%p89 bra 	$L__BB260_51;
	shfl.sync.idx.b32	%r456|%p103, %r103, %r47, %r22, -1;
	mad.lo.s32 	%r552, %r456, %r616, %r552;
$L__BB260_51:
	setp.lt.s32 	%p104, %r238, 6;
	@%p104 bra 	$L__BB260_53;
	shfl.sync.idx.b32	%r457|%p105, %r103, %r48, %r22, -1;
	mad.lo.s32 	%r552, %r457, %r615, %r552;
$L__BB260_53:
	setp.lt.s32 	%p106, %r238, 7;
	@%p106 bra 	$L__BB260_55;
	shfl.sync.idx.b32	%r458|%p107, %r103, %r49, %r22, -1;
	mad.lo.s32 	%r552, %r458, %r614, %r552;
$L__BB260_55:
	setp.lt.s32 	%p108, %r238, 8;
	@%p108 bra 	$L__BB260_57;
	shfl.sync.idx.b32	%r459|%p109, %r103, %r50, %r22, -1;
	mad.lo.s32 	%r552, %r459, %r613, %r552;
$L__BB260_57:
	mad.lo.s32 	%r460, %r550, %r9, %r82;
	shl.b32 	%r461, %r460, 2;
	mov.u32 	%r462, _ZZ9cuda_gemmIiLi256ELi2ELi1ELi64ELi8ELi8ELi32ELi0ELi0EEviiiPT_S1_S1_iiE3Csh;
	add.s32 	%r463, %r462, %r461;
	ld.shared.u32 	%r464, [%r463];
	add.s32 	%r465, %r464, %r552;
	st.shared.u32 	[%r463], %r465;
	add.s32 	%r550, %r550, %r14;
	setp.lt.s32 	%p110, %r550, %r21;
	@%p110 bra 	$L__BB260_41;
	bra.uni 	$L__BB260_39;
$L__BB260_58:
	setp.gt.u32 	%p27, %r238, 31;
	@%p27 bra 	$L__BB260_76;
	mov.b32 	%r595, 0;
$L__BB260_60:
	setp.eq.s32 	%p28, %r238, 0;
	add.s32 	%r182, %r595, %r11;
	mad.lo.s32 	%r183, %r182, %r238, %r20;
	@%p28 bra 	$L__BB260_62;
	add.s32 	%r313, %r183, %r19;
	shl.b32 	%r314, %r313, 2;
	mov.u32 	%r315, _ZZ9cuda_gemmIiLi256ELi2ELi1ELi64ELi8ELi8ELi32ELi0ELi0EEviiiPT_S1_S1_iiE3Ash;
	add.s32 	%r316, %r315, %r314;
	ld.shared.u32 	%r620, [%r316];
$L__BB260_62:
	setp.lt.s32 	%p29, %r238, 2;
	@%p29 bra 	$L__BB260_64;
	add.s32 	%r317, %r183, %r36;
	shl.b32 	%r318, %r317, 2;
	mov.u32 	%r319, _ZZ9cuda_gemmIiLi256ELi2ELi1ELi64ELi8ELi8ELi32ELi0ELi0EEviiiPT_S1_S1_iiE3Ash;
	add.s32 	%r320, %r319, %r318;
	ld.shared.u32 	%r619, [%r320];
$L__BB260_64:
	setp.lt.s32 	%p30, %r238, 3;
	@%p30 bra 	$L__BB260_66;
	add.s32 	%r321, %r183, %r37;
	shl.b32 	%r322, %r321, 2;
	mov.u32 	%r323, _ZZ9cuda_gemmIiLi256ELi2ELi1ELi64ELi8ELi8ELi32ELi0ELi0EEviiiPT_S1_S1_iiE3Ash;
	add.s32 	%r324, %r323, %r322;
	ld.shared.u32 	%r618, [%r324];
$L__BB260_66:
	setp.lt.s32 	%p31, %r238, 4;
	@%p31 bra 	$L__BB260_68;
	add.s32 	%r325, %r183, %r38;
	shl.b32 	%r326, %r325, 2;
	mov.u32 	%r327, _ZZ9cuda_gemmIiLi256ELi2ELi1ELi64ELi8ELi8ELi32ELi0ELi0EEviiiPT_S1_S1_iiE3Ash;
	add.s32 	%r328, %r327, %r326;
	ld.shared.u32 	%r617, [%r328];
$L__BB260_68:
	setp.lt.s32 	%p32, %r238, 5;
	@%p32 bra 	$L__BB260_70;
	add.s32 	%r329, %r183, %r39;
	shl.b32 	%r330, %r329, 2;
	mov.u32 	%r331, _ZZ9cuda_gemmIiLi256ELi2ELi1ELi64ELi8ELi8ELi32ELi0ELi0EEviiiPT_S1_S1_iiE3Ash;
	add.s32 	%r332, %r331, %r330;
	ld.shared.u32 	%r616, [%r332];
$L__BB260_70:
	setp.lt.s32 	%p33, %r238, 6;
	@%p33 bra 	$L__BB260_72;
	add.s32 	%r333, %r183, %r40;
	shl.b32 	%r334, %r333, 2;
	mov.u32 	%r335, _ZZ9cuda_gemmIiLi256ELi2ELi1ELi64ELi8ELi8ELi32ELi0ELi0EEviiiPT_S1_S1_iiE3Ash;
	add.s32 	%r336, %r335, %r334;
	ld.shared.u32 	%r615, [%r336];
$L__BB260_72:
	setp.lt.s32 	%p34, %r238, 7;
	@%p34 bra 	$L__BB260_74;
	add.s32 	%r337, %r183, %r41;
	shl.b32 	%r338, %r337, 2;
	mov.u32 	%r339, _ZZ9cuda_gemmIiLi256ELi2ELi1ELi64ELi8ELi8ELi32ELi0ELi0EEviiiPT_S1_S1_iiE3Ash;
	add.s32 	%r340, %r339, %r338;
	ld.shared.u32 	%r614, [%r340];
$L__BB260_74:
	setp.lt.s32 	%p35, %r238, 8;
	@%p35 bra 	$L__BB260_117;
	add.s32 	%r341, %r183, %r42;
	shl.b32 	%r342, %r341, 2;
	mov.u32 	%r343, _ZZ9cuda_gemmIiLi256ELi2ELi1ELi64ELi8ELi8ELi32ELi0ELi0EEviiiPT_S1_S1_iiE3Ash;
	add.s32 	%r344, %r343, %r342;
	ld.shared.u32 	%r613, [%r344];
	bra.uni 	$L__BB260_117;
$L__BB260_76:
	mov.b32 	%r567, 0;
$L__BB260_77:
	setp.lt.s32 	%p55, %r238, 1;
	add.s32 	%r130, %r567, %r11;
	mad.lo.s32 	%r131, %r130, %r238, %r20;
	@%p55 bra 	$L__BB260_79;
	add.s32 	%r363, %r131, %r19;
	shl.b32 	%r364, %r363, 2;
	mov.u32 	%r365, _ZZ9cuda_gemmIiLi256ELi2ELi1ELi64ELi8ELi8ELi32ELi0ELi0EEviiiPT_S1_S1_iiE3Ash;
	add.s32 	%r366, %r365, %r364;
	ld.shared.u32 	%r620, [%r366];
$L__BB260_79:
	setp.lt.s32 	%p56, %r238, 2;
	@%p56 bra 	$L__BB260_81;
	add.s32 	%r367, %r131, %r36;
	shl.b32 	%r368, %r367, 2;
	mov.u32 	%r369, _ZZ9cuda_gemmIiLi256ELi2ELi1ELi64ELi8ELi8ELi32ELi0ELi0EEviiiPT_S1_S1_iiE3Ash;
	add.s32 	%r370, %r369, %r368;
	ld.shared.u32 	%r619, [%r370];
$L__BB260_81:
	setp.lt.s32 	%p57, %r238, 3;
	@%p57 bra 	$L__BB260_83;
	add.s32 	%r371, %r131, %r37;
	shl.b32 	%r372, %r371, 2;
	mov.u32 	%r373, _ZZ9cuda_gemmIiLi256ELi2ELi1ELi64ELi8ELi8ELi32ELi0ELi0EEviiiPT_S1_S1_iiE3Ash;
	add.s32 	%r374, %r373, %r372;
	ld.shared.u32 	%r618, [%r374];
$L__BB260_83:
	setp.lt.s32 	%p58, %r238, 4;
	@%p58 bra 	$L__BB260_85;
	add.s32 	%r375, %r131, %r38;
	shl.b32 	%r376, %r375, 2;
	mov.u32 	%r377, _ZZ9cuda_gemmIiLi256ELi2ELi1ELi64ELi8ELi8ELi32ELi0ELi0EEviiiPT_S1_S1_iiE3Ash;
	add.s32 	%r378, %r377, %r376;
	ld.shared.u32 	%r617, [%r378];
$L__BB260_85:
	setp.lt.s32 	%p59, %r238, 5;
	@%p59 bra 	$L__BB260_87;
	add.s32 	%r379, %r131, %r39;
	shl.b32 	%r380, %r379, 2;
	mov.u32 	%r381, _ZZ9cuda_gemmIiLi256ELi2ELi1ELi64ELi8ELi8ELi32ELi0ELi0EEviiiPT_S1_S1_iiE3Ash;
	add.s32 	%r382, %r381, %r380;
	ld.shared.u32 	%r616, [%r382];
$L__BB260_87:
	setp.lt.s32 	%p60, %r238, 6;
	@%p60 bra 	$L__BB260_89;
	add.s32 	%r383, %r131, %r40;
	shl.b32 	%r384, %r383, 2;
	mov.u32 	%r385, _ZZ9cuda_gemmIiLi256ELi2ELi1ELi64ELi8ELi8ELi32ELi0ELi0EEviiiPT_S1_S1_iiE3Ash;
	add.s32 	%r386, %r385, %r384;
	ld.shared.u32 	%r615, [%r386];
$L__BB260_89:
	setp.lt.s32 	%p61, %r238, 7;
	@%p61 bra 	$L__BB260_91;
	add.s32 	%r387, %r131, %r41;
	shl.b32 	%r388, %r387, 2;
	mov.u32 	%r389, _ZZ9cuda_gemmIiLi256ELi2ELi1ELi64ELi8ELi8ELi32ELi0ELi0EEviiiPT_S1_S1_iiE3Ash;
	add.s32 	%r390, %r389, %r388;
	ld.shared.u32 	%r614, [%r390];
$L__BB260_91:
	setp.lt.s32 	%p62, %r238, 8;
	@%p62 bra 	$L__BB260_93;
	add.s32 	%r391, %r131, %r42;
	shl.b32 	%r392, %r391, 2;
	mov.u32 	%r393, _ZZ9cuda_gemmIiLi256ELi2ELi1ELi64ELi8ELi8ELi32ELi0ELi0EEviiiPT_S1_S1_iiE3Ash;
	add.s32 	%r394, %r393, %r392;
	ld.shared.u32 	%r613, [%r394];
$L__BB260_93:
	setp.lt.s32 	%p63, %r12, %r21;
	@%p63 bra 	$L__BB260_95;
$L__BB260_94:
	add.s32 	%r567, %r567, %r10;
	setp.lt.s32 	%p84, %r567, %r9;
	@%p84 bra 	$L__BB260_77;
	bra.uni 	$L__BB260_137;
$L__BB260_95:
	rem.s32 	%r395, %r2, %r238;
	shl.b32 	%r396, %r395, 2;
	mov.u32 	%r397, _ZZ9cuda_gemmIiLi256ELi2ELi1ELi64ELi8ELi8ELi32ELi0ELi0EEviiiPT_S1_S1_iiE11kron_fac_sh;
	add.s32 	%r149, %r397, %r396;
	mov.u32 	%r576, %r12;
$L__BB260_96:
	mad.lo.s32 	%r399, %r576, 36, %r149;
	ld.shared.u32 	%r151, [%r399];
	mov.b32 	%r578, 0;
	@%p55 bra 	$L__BB260_98;
	shfl.sync.idx.b32	%r400|%p65, %r151, %r43, %r22, -1;
	mul.lo.s32 	%r578, %r400, %r620;
$L__BB260_98:
	@%p56 bra 	$L__BB260_100;
	shfl.sync.idx.b32	%r401|%p67, %r151, %r44, %r22, -1;
	mad.lo.s32 	%r578, %r401, %r619, %r578;
$L__BB260_100:
	@%p57 bra 	$L__BB260_102;
	shfl.sync.idx.b32	%r402|%p69, %r151, %r45, %r22, -1;
	mad.lo.s32 	%r578, %r402, %r618, %r578;
$L__BB260_102:
	@%p58 bra 	$L__BB260_104;
	shfl.sync.idx.b32	%r403|%p71, %r151, %r46, %r22, -1;
	mad.lo.s32 	%r578, %r403, %r617, %r578;
$L__BB260_104:
	setp.lt.s32 	%p72, %r238, 5;
	@%p72 bra 	$L__BB260_106;
	shfl.sync.idx.b32	%r404|%p73, %r151, %r47, %r22, -1;
	mad.lo.s32 	%r578, %r404, %r616, %r578;
$L__BB260_106:
	setp.lt.s32 	%p74, %r238, 6;
	@%p74 bra 	$L__BB260_108;
	shfl.sync.idx.b32	%r405|%p75, %r151, %r48, %r22, -1;
	mad.lo.s32 	%r578, %r405, %r615, %r578;
$L__BB260_108:
	setp.lt.s32 	%p76, %r238, 7;
	@%p76 bra 	$L__BB260_110;
	shfl.sync.idx.b32	%r406|%p77, %r151, %r49, %r22, -1;
	mad.lo.s32 	%r578, %r406, %r614, %r578;
$L__BB260_110:
	setp.lt.s32 	%p78, %r238, 8;
	@%p78 bra 	$L__BB260_112;
	shfl.sync.idx.b32	%r407|%p79, %r151, %r50, %r22, -1;
	mad.lo.s32 	%r578, %r407, %r613, %r578;
$L__BB260_112:
	mov.u32 	%r584, %r3;
$L__BB260_113:
	shr.u32 	%r169, %r584, 1;
	shfl.sync.down.b32	%r408|%p80, %r578, %r169, %r23, -1;
	add.s32 	%r578, %r408, %r578;
	setp.gt.u32 	%p81, %r584, 3;
	mov.u32 	%r584, %r169;
	@%p81 bra 	$L__BB260_113;
	rem.u32 	%r409, %r2, %r4;
	setp.eq.s32 	%p82, %r409, 0;
	@%p82 bra 	$L__BB260_115;
	bra.uni 	$L__BB260_116;
$L__BB260_115:
	mad.lo.s32 	%r410, %r576, %r9, %r130;
	shl.b32 	%r411, %r410, 2;
	mov.u32 	%r412, _ZZ9cuda_gemmIiLi256ELi2ELi1ELi64ELi8ELi8ELi32ELi0ELi0EEviiiPT_S1_S1_iiE3Csh;
	add.s32 	%r413, %r412, %r411;
	st.shared.u32 	[%r413], %r578;
$L__BB260_116:
	add.s32 	%r576, %r576, %r14;
	setp.lt.s32 	%p83, %r576, %r21;
	@%p83 bra 	$L__BB260_96;
	bra.uni 	$L__BB260_94;
$L__BB260_117:
	setp.lt.s32 	%p36, %r12, %r21;
	@%p36 bra 	$L__BB260_118;
	bra.uni 	$L__BB260_136;
$L__BB260_118:
	rem.u32 	%r345, %r2, %r238;
	shl.b32 	%r346, %r345, 2;
	mov.u32 	%r347, _ZZ9cuda_gemmIiLi256ELi2ELi1ELi64ELi8ELi8ELi32ELi0ELi0EEviiiPT_S1_S1_iiE11kron_fac_sh;
	add.s32 	%r184, %r347, %r346;
	mov.u32 	%r604, %r12;
$L__BB260_119:
	mad.lo.s32 	%r349, %r604, 36, %r184;
	ld.shared.u32 	%r202, [%r349];
	mov.b32 	%r606, 0;
	@%p28 bra 	$L__BB260_121;
	shfl.sync.idx.b32	%r350|%p38, %r202, %r43, %r22, -1;
	mul.lo.s32 	%r606, %r350, %r620;
$L__BB260_121:
	@%p29 bra 	$L__BB260_123;
	shfl.sync.idx.b32	%r351|%p40, %r202, %r44, %r22, -1;
	mad.lo.s32 	%r606, %r351, %r619, %r606;
$L__BB260_123:
	@%p30 bra 	$L__BB260_125;
	shfl.sync.idx.b32	%r352|%p42, %r202, %r45, %r22, -1;
	mad.lo.s32 	%r606, %r352, %r618, %r606;
$L__BB260_125:
	@%p31 bra 	$L__BB260_127;
	shfl.sync.idx.b32	%r353|%p44, %r202, %r46, %r22, -1;
	mad.lo.s32 	%r606, %r353, %r617, %r606;
$L__BB260_127:
	@%p32 bra 	$L__BB260_129;
	shfl.sync.idx.b32	%r354|%p46, %r202, %r47, %r22, -1;
	mad.lo.s32 	%r606, %r354, %r616, %r606;
$L__BB260_129:
	setp.lt.s32 	%p47, %r238, 6;
	@%p47 bra 	$L__BB260_131;
	shfl.sync.idx.b32	%r355|%p48, %r202, %r48, %r22, -1;
	mad.lo.s32 	%r606, %r355, %r615, %r606;
$L__BB260_131:
	setp.lt.s32 	%p49, %r238, 7;
	@%p49 bra 	$L__BB260_133;
	shfl.sync.idx.b32	%r356|%p50, %r202, %r49, %r22, -1;
	mad.lo.s32 	%r606, %r356, %r614, %r606;
$L__BB260_133:
	setp.lt.s32 	%p51, %r238, 8;
	@%p51 bra 	$L__BB260_135;
	shfl.sync.idx.b32	%r357|%p52, %r202, %r50, %r22, -1;
	mad.lo.s32 	%r606, %r357, %r613, %r606;
$L__BB260_135:
	mad.lo.s32 	%r358, %r604, %r9, %r182;
	shl.b32 	%r359, %r358, 2;
	mov.u32 	%r360, _ZZ9cuda_gemmIiLi256ELi2ELi1ELi64ELi8ELi8ELi32ELi0ELi0EEviiiPT_S1_S1_iiE3Csh;
	add.s32 	%r361, %r360, %r359;
	st.shared.u32 	[%r361], %r606;
	add.s32 	%r604, %r604, %r14;
	setp.lt.s32 	%p53, %r604, %r21;
	@%p53 bra 	$L__BB260_119;
$L__BB260_136:
	add.s32 	%r595, %r595, %r10;
	setp.lt.s32 	%p54, %r595, %r9;
	@%p54 bra 	$L__BB260_60;
$L__BB260_137:
	bar.sync 	0;
	@%p14 bra 	$L__BB260_144;
	setp.eq.s32 	%p113, %r27, 0;
	mad.lo.s32 	%r229, %r526, %r235, %r24;
	div.s32 	%r230, %r236, %r238;
	mov.u32 	%r621, %r1;
	@%p113 bra 	$L__BB260_142;
	setp.eq.s32 	%p114, %r27, 1;
	div.s32 	%r466, %r1, %r9;
	mad.lo.s32 	%r467, %r230, %r466, %r229;
	mul.lo.s32 	%r468, %r466, %r9;
	sub.s32 	%r469, %r1, %r468;
	add.s32 	%r470, %r467, %r469;
	ld.shared.u32 	%r471, [%r33];
	mul.wide.s32 	%rd26, %r470, 4;
	add.s64 	%rd27, %rd2, %rd26;
	st.global.u32 	[%rd27], %r471;
	mov.u32 	%r621, %r25;
	@%p114 bra 	$L__BB260_142;
	setp.eq.s32 	%p115, %r27, 2;
	div.s32 	%r472, %r25, %r9;
	mad.lo.s32 	%r473, %r230, %r472, %r229;
	mul.lo.s32 	%r474, %r472, %r9;
	sub.s32 	%r475, %r25, %r474;
	add.s32 	%r476, %r473, %r475;
	ld.shared.u32 	%r477, [%r34];
	mul.wide.s32 	%rd28, %r476, 4;
	add.s64 	%rd29, %rd2, %rd28;
	st.global.u32 	[%rd29], %r477;
	mov.u32 	%r621, %r31;
	@%p115 bra 	$L__BB260_142;
	div.s32 	%r478, %r31, %r9;
	mad.lo.s32 	%r479, %r230, %r478, %r229;
	mul.lo.s32 	%r480, %r478, %r9;
	sub.s32 	%r481, %r31, %r480;
	add.s32 	%r482, %r479, %r481;
	ld.shared.u32 	%r483, [%r35];
	mul.wide.s32 	%rd30, %r482, 4;
	add.s64 	%rd31, %rd2, %rd30;
	st.global.u32 	[%rd31], %r483;
	mov.u32 	%r621, %r32;
$L__BB260_142:
	setp.lt.u32 	%p116, %r26, 3;
	@%p116 bra 	$L__BB260_144;
$L__BB260_143:
	div.s32 	%r484, %r621, %r9;
	mad.lo.s32 	%r485, %r230, %r484, %r229;
	mul.lo.s32 	%r486, %r484, %r9;
	sub.s32 	%r487, %r621, %r486;
	add.s32 	%r488, %r485, %r487;
	shl.b32 	%r489, %r621, 2;
	mov.u32 	%r490, _ZZ9cuda_gemmIiLi256ELi2ELi1ELi64ELi8ELi8ELi32ELi0ELi0EEviiiPT_S1_S1_iiE3Csh;
	add.s32 	%r491, %r490, %r489;
	ld.shared.u32 	%r492, [%r491];
	mul.wide.s32 	%rd32, %r488, 4;
	add.s64 	%rd33, %rd2, %rd32;
	st.global.u32 	[%rd33], %r492;
	add.s32 	%r493, %r621, %r13;
	div.s32 	%r494, %r493, %r9;
	mad.lo.s32 	%r495, %r230, %r494, %r229;
	mul.lo.s32 	%r496, %r494, %r9;
	sub.s32 	%r497, %r493, %r496;
	add.s32 	%r498, %r495, %r497;
	add.s32 	%r499, %r491, %r29;
	ld.shared.u32 	%r500, [%r499];
	mul.wide.s32 	%rd34, %r498, 4;
	add.s64 	%rd35, %rd2, %rd34;
	st.global.u32 	[%rd35], %r500;
	add.s32 	%r501, %r493, %r13;
	div.s32 	%r502, %r501, %r9;
	mad.lo.s32 	%r503, %r230, %r502, %r229;
	mul.lo.s32 	%r504, %r502, %r9;
	sub.s32 	%r505, %r501, %r504;
	add.s32 	%r506, %r503, %r505;
	add.s32 	%r507, %r499, %r29;
	ld.shared.u32 	%r508, [%r507];
	mul.wide.s32 	%rd36, %r506, 4;
	add.s64 	%rd37, %rd2, %rd36;
	st.global.u32 	[%rd37], %r508;
	add.s32 	%r509, %r501, %r13;
	div.s32 	%r510, %r509, %r9;
	mad.lo.s32 	%r511, %r230, %r510, %r229;
	mul.lo.s32 	%r512, %r510, %r9;
	sub.s32 	%r513, %r509, %r512;
	add.s32 	%r514, %r511, %r513;
	add.s32 	%r515, %r507, %r29;
	ld.shared.u32 	%r516, [%r515];
	mul.wide.s32 	%rd38, %r514, 4;
	add.s64 	%rd39, %rd2, %rd38;
	st.global.u32 	[%rd39], %r516;
	add.s32 	%r621, %r509, %r13;
	setp.lt.u32 	%p117, %r621, 64;
	@%p117 bra 	$L__BB260_143;
$L__BB260_144:
	add.s32 	%r526, %r526, %r16;
	setp.lt.u32 	%p118, %r526, %r17;
	@%p118 bra 	$L__BB260_5;
$L__BB260_145:
	ret;

}
	// .globl	_Z9cuda_gemmIiLi256ELi2ELi1ELi64ELi8ELi8ELi32ELi0ELi1EEviiiPT_S1_S1_ii
.visible .entry _Z9cuda_gemmIiLi256ELi2ELi1ELi64ELi8ELi8ELi32ELi0ELi1EEviiiPT_S1_S1_ii(
	.param .u32 _Z9cuda_gemmIiLi256ELi2ELi1ELi64ELi8ELi8ELi32ELi0ELi1EEviiiPT_S1_S1_ii_param_0,
	.param .u32 _Z9cuda_gemmIiLi256ELi2ELi1ELi64ELi8ELi8ELi32ELi0ELi1EEviiiPT_S1_S1_ii_param_1,
	.param .u32 _Z9cuda_gemmIiLi256ELi2ELi1ELi64ELi8ELi8ELi32ELi0ELi1EEviiiPT_S1_S1_ii_param_2,
	.param .u64 .ptr .align 1 _Z9cuda_gemmIiLi256ELi2ELi1ELi64ELi8ELi8ELi32ELi0ELi1EEviiiPT_S1_S1_ii_param_3,
	.param .u64 .ptr .align 1 _Z9cuda_gemmIiLi256ELi2ELi1ELi64ELi8ELi8ELi32ELi0ELi1EEviiiPT_S1_S1_ii_param_4,
	.param .u64 .ptr .align 1 _Z9cuda_gemmIiLi256ELi2ELi1ELi64ELi8ELi8ELi32ELi0ELi1EEviiiPT_S1_S1_ii_param_5,
	.param .u32 _Z9cuda_gemmIiLi256ELi2ELi1ELi64ELi8ELi8ELi32ELi0ELi1EEviiiPT_S1_S1_ii_param_6,
	.param .u32 _Z9cuda_gemmIiLi256ELi2ELi1ELi64ELi8ELi8ELi32ELi0ELi1EEviiiPT_S1_S1_ii_param_7
)
.maxntid 256
{
	.reg .pred 	%p<37>;
	.reg .b32 	%r<270>;
	.reg .b64 	%rd<48>;
	// demoted variable
	.shared .align 128 .b8 _ZZ9cuda_gemmIiLi256ELi2ELi1ELi64ELi8ELi8ELi32ELi0ELi1EEviiiPT_S1_S1_iiE11kron_fac_sh[288];
	// demoted variable
	.shared .align 128 .b8 _ZZ9cuda_gemmIiLi256ELi2ELi1ELi64ELi8ELi8ELi32ELi0ELi1EEviiiPT_S1_S1_iiE3Ash[256];
	// demoted variable
	.shared .align 128 .b8 _ZZ9cuda_gemmIiLi256ELi2ELi1ELi64ELi8ELi8ELi32ELi0ELi1EEviiiPT_S1_S1_iiE3Csh[256];
	ld.param.u32 	%r79, [_Z9cuda_gemmIiLi256ELi2ELi1ELi64ELi8ELi8ELi32ELi0ELi1EEviiiPT_S1_S1_ii_param_1];
	ld.param.u32 	%r80, [_Z9cuda_gemmIiLi256ELi2ELi1ELi64ELi8ELi8ELi32ELi0ELi1EEviiiPT_S1_S1_ii_param_2];
	ld.param.u64 	%rd9, [_Z9cuda_gemmIiLi256ELi2ELi1ELi64ELi8ELi8ELi32ELi0ELi1EEviiiPT_S1_S1_ii_param_3];
	ld.param.u64 	%rd10, [_Z9cuda_gemmIiLi256ELi2ELi1ELi64ELi8ELi8ELi32ELi0ELi1EEviiiPT_S1_S1_ii_param_4];
	ld.param.u64 	%rd11, [_Z9cuda_gemmIiLi256ELi2ELi1ELi64ELi8ELi8ELi32ELi0ELi1EEviiiPT_S1_S1_ii_param_5];
	cvta.to.global.u64 	%rd1, %rd10;
	cvta.to.global.u64 	%rd2, %rd9;
	cvta.to.global.u64 	%rd3, %rd11;
	mov.u32 	%r1, %tid.x;
	setp.gt.u32 	%p1, %r1, 63;
	@%p1 bra 	$L__BB261_7;
	mov.u32 	%r2, %ntid.x;
	add.s32 	%r81, %r1, %r2;
	max.u32 	%r82, %r81, 64;
	setp.lt.u32 	%p2, %r81, 64;
	selp.u32 	%r83, 1, 0, %p2;
	add.s32 	%r84, %r81, %r83;
	sub.s32 	%r85, %r82, %r84;
	div.u32 	%r86, %r85, %r2;
	add.s32 	%r3, %r86, %r83;
	and.b32  	%r87, %r3, 3;
	setp.eq.s32 	%p3, %r87, 3;
	mov.u32 	%r258, %r1;
	@%p3 bra 	$L__BB261_4;
	add.s32 	%r89, %r3, 1;
	and.b32  	%r4, %r89, 3;
	mov.b32 	%r257, 0;
	mov.u32 	%r258, %r1;
$L__BB261_3:
	.pragma "nounroll";
	mul.wide.u32 	%rd12, %r258, 4;
	add.s64 	%rd13, %rd1, %rd12;
	ld.global.u32 	%r90, [%rd13];
	and.b32  	%r91, %r258, 7;
	mov.u32 	%r92, _ZZ9cuda_gemmIiLi256ELi2ELi1ELi64ELi8ELi8ELi32ELi0ELi1EEviiiPT_S1_S1_iiE11kron_fac_sh;
	mad.lo.s32 	%r93, %r91, 36, %r92;
	shr.u32 	%r94, %r258, 1;
	and.b32  	%r95, %r94, 2147483644;
	add.s32 	%r96, %r93, %r95;
	st.shared.u32 	[%r96], %r90;
	add.s32 	%r258, %r258, %r2;
	add.s32 	%r257, %r257, 1;
	setp.ne.s32 	%p4, %r257, %r4;
	@%p4 bra 	$L__BB261_3;
$L__BB261_4:
	setp.lt.u32 	%p5, %r3, 3;
	@%p5 bra 	$L__BB261_7;
	mov.u32 	%r99, _ZZ9cuda_gemmIiLi256ELi2ELi1ELi64ELi8ELi8ELi32ELi0ELi1EEviiiPT_S1_S1_iiE11kron_fac_sh;
$L__BB261_6:
	mul.wide.u32 	%rd14, %r258, 4;
	add.s64 	%rd15, %rd1, %rd14;
	ld.global.u32 	%r97, [%rd15];
	and.b32  	%r98, %r258, 7;
	mad.lo.s32 	%r100, %r98, 36, %r99;
	shr.u32 	%r101, %r258, 1;
	and.b32  	%r102, %r101, 2147483644;
	add.s32 	%r103, %r100, %r102;
	st.shared.u32 	[%r103], %r97;
	add.s32 	%r104, %r258, %r2;
	mul.wide.u32 	%rd16, %r104, 4;
	add.s64 	%rd17, %rd1, %rd16;
	ld.global.u32 	%r105, [%rd17];
	and.b32  	%r106, %r104, 7;
	mad.lo.s32 	%r107, %r106, 36, %r99;
	shr.u32 	%r108, %r104, 1;
	and.b32  	%r109, %r108, 2147483644;
	add.s32 	%r110, %r107, %r109;
	st.shared.u32 	[%r110], %r105;
	add.s32 	%r111, %r104, %r2;
	mul.wide.u32 	%rd18, %r111, 4;
	add.s64 	%rd19, %rd1, %rd18;
	ld.global.u32 	%r112, [%rd19];
	and.b32  	%r113, %r111, 7;
	mad.lo.s32 	%r114, %r113, 36, %r99;
	shr.u32 	%r115, %r111, 1;
	and.b32  	%r116, %r115, 2147483644;
	add.s32 	%r117, %r114, %r116;
	st.shared.u32 	[%r117], %r112;
	add.s32 	%r118, %r111, %r2;
	mul.wide.u32 	%rd20, %r118, 4;
	add.s64 	%rd21, %rd1, %rd20;
	ld.global.u32 	%r119, [%rd21];
	and.b32  	%r120, %r118, 7;
	mad.lo.s32 	%r121, %r120, 36, %r99;
	shr.u32 	%r122, %r118, 1;
	and.b32  	%r123, %r122, 2147483644;
	add.s32 	%r124, %r121, %r123;
	st.shared.u32 	[%r124], %r119;
	add.s32 	%r258, %r118, %r2;
	setp.lt.u32 	%p6, %r258, 64;
	@%p6 bra 	$L__BB261_6;
$L__BB261_7:
	and.b32  	%r12, %r1, 7;
	shr.u32 	%r13, %r1, 3;
	mov.u32 	%r14, %ntid.x;
	mov.u32 	%r260, %ctaid.y;
	mov.u32 	%r16, %nctaid.y;
	shl.b32 	%r17, %r16, 1;
	setp.ge.u32 	%p7, %r260, %r17;
	@%p7 bra 	$L__BB261_34;
	mov.u32 	%r125, %ctaid.x;
	shl.b32 	%r18, %r125, 6;
	shl.b32 	%r126, %r12, 3;
	shl.b32 	%r127, %r12, 2;
	mov.u32 	%r128, _ZZ9cuda_gemmIiLi256ELi2ELi1ELi64ELi8ELi8ELi32ELi0ELi1EEviiiPT_S1_S1_iiE11kron_fac_sh;
	add.s32 	%r19, %r128, %r127;
	shl.b32 	%r20, %r125, 3;
	shr.s32 	%r129, %r80, 31;
	shr.u32 	%r130, %r129, 29;
	add.s32 	%r131, %r80, %r130;
	shr.s32 	%r21, %r131, 3;
	add.s32 	%r22, %r1, %r14;
	max.u32 	%r132, %r22, 64;
	setp.lt.u32 	%p8, %r22, 64;
	selp.u32 	%r133, 1, 0, %p8;
	add.s32 	%r134, %r22, %r133;
	sub.s32 	%r135, %r132, %r134;
	div.u32 	%r136, %r135, %r14;
	add.s32 	%r23, %r136, %r133;
	add.s32 	%r137, %r23, 1;
	and.b32  	%r24, %r137, 3;
	shl.b32 	%r138, %r1, 2;
	mov.u32 	%r139, _ZZ9cuda_gemmIiLi256ELi2ELi1ELi64ELi8ELi8ELi32ELi0ELi1EEviiiPT_S1_S1_iiE3Ash;
	add.s32 	%r25, %r139, %r138;
	shl.b32 	%r26, %r14, 2;
	add.s32 	%r27, %r25, %r26;
	add.s32 	%r28, %r22, %r14;
	add.s32 	%r29, %r28, %r14;
	mov.u32 	%r140, _ZZ9cuda_gemmIiLi256ELi2ELi1ELi64ELi8ELi8ELi32ELi0ELi1EEviiiPT_S1_S1_iiE3Csh;
	add.s32 	%r30, %r140, %r138;
	add.s32 	%r31, %r30, %r26;
	add.s32 	%r32, %r31, %r26;
	add.s32 	%r141, %r1, 1;
	and.b32  	%r33, %r141, 7;
	or.b32  	%r142, %r126, %r33;
	shl.b32 	%r143, %r142, 2;
	add.s32 	%r34, %r139, %r143;
	add.s32 	%r144, %r1, 2;
	and.b32  	%r35, %r144, 7;
	or.b32  	%r145, %r126, %r35;
	shl.b32 	%r146, %r145, 2;
	add.s32 	%r36, %r139, %r146;
	add.s32 	%r147, %r1, 3;
	and.b32  	%r37, %r147, 7;
	or.b32  	%r148, %r126, %r37;
	shl.b32 	%r149, %r148, 2;
	add.s32 	%r38, %r139, %r149;
	xor.b32  	%r39, %r12, 4;
	or.b32  	%r150, %r126, %r39;
	shl.b32 	%r151, %r150, 2;
	add.s32 	%r40, %r139, %r151;
	add.s32 	%r152, %r1, 5;
	and.b32  	%r41, %r152, 7;
	or.b32  	%r153, %r126, %r41;
	shl.b32 	%r154, %r153, 2;
	add.s32 	%r42, %r139, %r154;
	add.s32 	%r155, %r1, 6;
	and.b32  	%r43, %r155, 7;
	or.b32  	%r156, %r126, %r43;
	shl.b32 	%r157, %r156, 2;
	add.s32 	%r44, %r139, %r157;
	add.s32 	%r158, %r1, -1;
	and.b32  	%r45, %r158, 7;
	or.b32  	%r159, %r126, %r45;
	shl.b32 	%r160, %r159, 2;
	add.s32 	%r46, %r139, %r160;
	shr.u32 	%r161, %r22, 3;
	and.b32  	%r162, %r22, 7;
	mad.lo.s32 	%r47, %r161, %r21, %r162;
	shr.u32 	%r163, %r28, 3;
	and.b32  	%r164, %r28, 7;
	mad.lo.s32 	%r48, %r163, %r21, %r164;
	mul.wide.u32 	%rd22, %r14, 4;
	add.s64 	%rd4, %rd2, %rd22;
	mul.wide.u32 	%rd23, %r14, 8;
	add.s64 	%rd5, %rd2, %rd23;
	mul.wide.u32 	%rd24, %r14, 12;
	add.s64 	%rd6, %rd2, %rd24;
	shr.u32 	%r49, %r14, 3;
	cvt.u64.u32 	%rd26, %r26;
$L__BB261_9:
	setp.gt.u32 	%p9, %r1, 63;
	@%p9 bra 	$L__BB261_23;
	setp.eq.s32 	%p10, %r24, 0;
	mul.lo.s32 	%r51, %r260, %r80;
	mov.u32 	%r261, %r1;
	@%p10 bra 	$L__BB261_14;
	setp.eq.s32 	%p11, %r24, 1;
	add.s32 	%r165, %r51, %r18;
	add.s32 	%r166, %r165, %r1;
	mul.wide.s32 	%rd25, %r166, 4;
	add.s64 	%rd7, %rd2, %rd25;
	ld.global.u32 	%r167, [%rd7];
	st.shared.u32 	[%r25], %r167;
	mov.u32 	%r261, %r22;
	@%p11 bra 	$L__BB261_14;
	setp.eq.s32 	%p12, %r24, 2;
	add.s64 	%rd8, %rd7, %rd26;
	ld.global.u32 	%r168, [%rd8];
	st.shared.u32 	[%r27], %r168;
	mov.u32 	%r261, %r28;
	@%p12 bra 	$L__BB261_14;
	add.s64 	%rd28, %rd8, %rd26;
	ld.global.u32 	%r169, [%rd28];
	add.s32 	%r170, %r27, %r26;
	st.shared.u32 	[%r170], %r169;
	mov.u32 	%r261, %r29;
$L__BB261_14:
	setp.lt.u32 	%p13, %r23, 3;
	@%p13 bra 	$L__BB261_17;
	shl.b32 	%r171, %r261, 2;
	mov.u32 	%r172, _ZZ9cuda_gemmIiLi256ELi2ELi1ELi64ELi8ELi8ELi32ELi0ELi1EEviiiPT_S1_S1_iiE3Ash;
	add.s32 	%r264, %r172, %r171;
	add.s32 	%r173, %r18, %r261;
	add.s32 	%r263, %r173, %r51;
$L__BB261_16:
	mul.wide.s32 	%rd29, %r263, 4;
	add.s64 	%rd30, %rd4, %rd29;
	add.s64 	%rd31, %rd5, %rd29;
	add.s64 	%rd32, %rd6, %rd29;
	add.s64 	%rd33, %rd2, %rd29;
	ld.global.u32 	%r174, [%rd33];
	st.shared.u32 	[%r264], %r174;
	ld.global.u32 	%r175, [%rd30];
	add.s32 	%r176, %r264, %r26;
	st.shared.u32 	[%r176], %r175;
	ld.global.u32 	%r177, [%rd31];
	shl.b32 	%r178, %r14, 3;
	add.s32 	%r179, %r264, %r178;
	st.shared.u32 	[%r179], %r177;
	ld.global.u32 	%r180, [%rd32];
	mad.lo.s32 	%r181, %r14, 12, %r264;
	st.shared.u32 	[%r181], %r180;
	add.s32 	%r261, %r261, %r26;
	shl.b32 	%r182, %r14, 4;
	add.s32 	%r264, %r264, %r182;
	add.s32 	%r263, %r263, %r26;
	setp.lt.u32 	%p14, %r261, 64;
	@%p14 bra 	$L__BB261_16;
$L__BB261_17:
	mov.u32 	%r262, %r1;
	@%p10 bra 	$L__BB261_21;
	setp.eq.s32 	%p16, %r24, 1;
	mov.b32 	%r183, 0;
	st.shared.u32 	[%r30], %r183;
	mov.u32 	%r262, %r22;
	@%p16 bra 	$L__BB261_21;
	setp.eq.s32 	%p17, %r24, 2;
	mov.b32 	%r184, 0;
	st.shared.u32 	[%r31], %r184;
	mov.u32 	%r262, %r28;
	@%p17 bra 	$L__BB261_21;
	mov.b32 	%r185, 0;
	st.shared.u32 	[%r32], %r185;
	mov.u32 	%r262, %r29;
$L__BB261_21:
	@%p13 bra 	$L__BB261_23;
$L__BB261_22:
	shl.b32 	%r186, %r262, 2;
	mov.u32 	%r187, _ZZ9cuda_gemmIiLi256ELi2ELi1ELi64ELi8ELi8ELi32ELi0ELi1EEviiiPT_S1_S1_iiE3Csh;
	add.s32 	%r188, %r187, %r186;
	mov.b32 	%r189, 0;
	st.shared.u32 	[%r188], %r189;
	add.s32 	%r190, %r188, %r26;
	st.shared.u32 	[%r190], %r189;
	add.s32 	%r191, %r190, %r26;
	st.shared.u32 	[%r191], %r189;
	add.s32 	%r192, %r191, %r26;
	st.shared.u32 	[%r192], %r189;
	add.s32 	%r262, %r26, %r262;
	setp.lt.u32 	%p19, %r262, 64;
	@%p19 bra 	$L__BB261_22;
$L__BB261_23:
	bar.sync 	0;
	@%p9 bra 	$L__BB261_26;
	mov.u32 	%r193, _ZZ9cuda_gemmIiLi256ELi2ELi1ELi64ELi8ELi8ELi32ELi0ELi1EEviiiPT_S1_S1_iiE3Ash;
	mad.lo.s32 	%r194, %r12, 36, %r193;
	ld.shared.u32 	%r64, [%r194];
	ld.shared.u32 	%r65, [%r34];
	ld.shared.u32 	%r66, [%r36];
	ld.shared.u32 	%r67, [%r38];
	ld.shared.u32 	%r68, [%r40];
	ld.shared.u32 	%r69, [%r42];
	ld.shared.u32 	%r70, [%r44];
	ld.shared.u32 	%r71, [%r46];
	mov.u32 	%r267, %r13;
$L__BB261_25:
	mad.lo.s32 	%r195, %r267, 36, %r19;
	ld.shared.u32 	%r196, [%r195];
	shfl.sync.idx.b32	%r197|%p21, %r196, %r12, 6175, -1;
	mul.lo.s32 	%r198, %r197, %r64;
	shfl.sync.idx.b32	%r199|%p22, %r196, %r33, 6175, -1;
	mad.lo.s32 	%r200, %r199, %r65, %r198;
	shfl.sync.idx.b32	%r201|%p23, %r196, %r35, 6175, -1;
	mad.lo.s32 	%r202, %r201, %r66, %r200;
	shfl.sync.idx.b32	%r203|%p24, %r196, %r37, 6175, -1;
	mad.lo.s32 	%r204, %r203, %r67, %r202;
	shfl.sync.idx.b32	%r205|%p25, %r196, %r39, 6175, -1;
	mad.lo.s32 	%r206, %r205, %r68, %r204;
	shfl.sync.idx.b32	%r207|%p26, %r196, %r41, 6175, -1;
	mad.lo.s32 	%r208, %r207, %r69, %r206;
	shfl.sync.idx.b32	%r209|%p27, %r196, %r43, 6175, -1;
	mad.lo.s32 	%r210, %r209, %r70, %r208;
	shfl.sync.idx.b32	%r211|%p28, %r196, %r45, 6175, -1;
	mad.lo.s32 	%r212, %r211, %r71, %r210;
	shl.b32 	%r213, %r12, 2;
	shl.b32 	%r214, %r267, 5;
	or.b32  	%r215, %r214, %r213;
	mov.u32 	%r216, _ZZ9cuda_gemmIiLi256ELi2ELi1ELi64ELi8ELi8ELi32ELi0ELi1EEviiiPT_S1_S1_iiE3Csh;
	add.s32 	%r217, %r216, %r215;
	ld.shared.u32 	%r218, [%r217];
	add.s32 	%r219, %r218, %r212;
	st.shared.u32 	[%r217], %r219;
	add.s32 	%r267, %r267, %r49;
	setp.lt.u32 	%p29, %r267, 8;
	@%p29 bra 	$L__BB261_25;
$L__BB261_26:
	setp.gt.u32 	%p30, %r1, 63;
	bar.sync 	0;
	@%p30 bra 	$L__BB261_33;
	setp.eq.s32 	%p31, %r24, 0;
	mad.lo.s32 	%r74, %r260, %r79, %r20;
	mov.u32 	%r268, %r1;
	@%p31 bra 	$L__BB261_31;
	setp.eq.s32 	%p32, %r24, 1;
	mad.lo.s32 	%r220, %r13, %r21, %r12;
	add.s32 	%r221, %r74, %r220;
	ld.shared.u32 	%r222, [%r30];
	mul.wide.s32 	%rd34, %r221, 4;
	add.s64 	%rd35, %rd3, %rd34;
	st.global.u32 	[%rd35], %r222;
	mov.u32 	%r268, %r22;
	@%p32 bra 	$L__BB261_31;
	setp.eq.s32 	%p33, %r24, 2;
	add.s32 	%r223, %r74, %r47;
	ld.shared.u32 	%r224, [%r31];
	mul.wide.s32 	%rd36, %r223, 4;
	add.s64 	%rd37, %rd3, %rd36;
	st.global.u32 	[%rd37], %r224;
	mov.u32 	%r268, %r28;
	@%p33 bra 	$L__BB261_31;
	add.s32 	%r225, %r74, %r48;
	ld.shared.u32 	%r226, [%r32];
	mul.wide.s32 	%rd38, %r225, 4;
	add.s64 	%rd39, %rd3, %rd38;
	st.global.u32 	[%rd39], %r226;
	mov.u32 	%r268, %r29;
$L__BB261_31:
	setp.lt.u32 	%p34, %r23, 3;
	@%p34 bra 	$L__BB261_33;
$L__BB261_32:
	shr.u32 	%r227, %r268, 3;
	and.b32  	%r228, %r268, 7;
	add.s32 	%r229, %r74, %r228;
	mad.lo.s32 	%r230, %r227, %r21, %r229;
	shl.b32 	%r231, %r268, 2;
	mov.u32 	%r232, _ZZ9cuda_gemmIiLi256ELi2ELi1ELi64ELi8ELi8ELi32ELi0ELi1EEviiiPT_S1_S1_iiE3Csh;
	add.s32 	%r233, %r232, %r231;
	ld.shared.u32 	%r234, [%r233];
	mul.wide.s32 	%rd40, %r230, 4;
	add.s64 	%rd41, %rd3, %rd40;
	st.global.u32 	[%rd41], %r234;
	add.s32 	%r235, %r268, %r14;
	shr.u32 	%r236, %r235, 3;
	and.b32  	%r237, %r235, 7;
	add.s32 	%r238, %r74, %r237;
	mad.lo.s32 	%r239, %r236, %r21, %r238;
	add.s32 	%r240, %r233, %r26;
	ld.shared.u32 	%r241, [%r240];
	mul.wide.s32 	%rd42, %r239, 4;
	add.s64 	%rd43, %rd3, %rd42;
	st.global.u32 	[%rd43], %r241;
	add.s32 	%r242, %r235, %r14;
	shr.u32 	%r243, %r242, 3;
	and.b32  	%r244, %r242, 7;
	add.s32 	%r245, %r74, %r244;
	mad.lo.s32 	%r246, %r243, %r21, %r245;
	add.s32 	%r247, %r240, %r26;
	ld.shared.u32 	%r248, [%r247];
	mul.wide.s32 	%rd44, %r246, 4;
	add.s64 	%rd45, %rd3, %rd44;
	st.global.u32 	[%rd45], %r248;
	add.s32 	%r249, %r242, %r14;
	shr.u32 	%r250, %r249, 3;
	and.b32  	%r251, %r249, 7;
	add.s32 	%r252, %r74, %r251;
	mad.lo.s32 	%r253, %r250, %r21, %r252;
	add.s32 	%r254, %r247, %r26;
	ld.shared.u32 	%r255, [%r254];
	mul.wide.s32 	%rd46, %r253, 4;
	add.s64 	%rd47, %rd3, %rd46;
	st.global.u32 	[%rd47], %r255;
	add.s32 	%r268, %r249, %r14;
	setp.lt.u32 	%p35, %r268, 64;
	@%p35 bra 	$L__BB261_32;
$L__BB261_33:
	add.s32 	%r260, %r260, %r16;
	setp.lt.u32 	%p36, %r260, %r17;
	@%p36 bra 	$L__BB261_9;
$L__BB261_34:
	ret;

}
	// .globl	_Z9cuda_gemmIiLi256ELi2ELi1ELi64ELi8ELi8ELi32ELi1ELi0EEviiiPT_S1_S1_ii
.visible .entry _Z9cuda_gemmIiLi256ELi2ELi1ELi64ELi8ELi8ELi32ELi1ELi0EEviiiPT_S1_S1_ii(
	.param .u32 _Z9cuda_gemmIiLi256ELi2ELi1ELi64ELi8ELi8ELi32ELi1ELi0EEviiiPT_S1_S1_ii_param_0,
	.param .u32 _Z9cuda_gemmIiLi256ELi2ELi1ELi64ELi8ELi8ELi32ELi1ELi0EEviiiPT_S1_S1_ii_param_1,
	.param .u32 _Z9cuda_gemmIiLi256ELi2ELi1ELi64ELi8ELi8ELi32ELi1ELi0EEviiiPT_S1_S1_ii_param_2,
	.param .u64 .ptr .align 1 _Z9cuda_gemmIiLi256ELi2ELi1ELi64ELi8ELi8ELi32ELi1ELi0EEviiiPT_S1_S1_ii_param_3,
	.param .u64 .ptr .align 1 _Z9cuda_gemmIiLi256ELi2ELi1ELi64ELi8ELi8ELi32ELi1ELi0EEviiiPT_S1_S1_ii_param_4,
	.param .u64 .ptr .align 1 _Z9cuda_gemmIiLi256ELi2ELi1ELi64ELi8ELi8ELi32ELi1ELi0EEviiiPT_S1_S1_ii_param_5,
	.param .u32 _Z9cuda_gemmIiLi256ELi2ELi1ELi64ELi8ELi8ELi32ELi1ELi0EEviiiPT_S1_S1_ii_param_6,
	.param .u32 _Z9cuda_gemmIiLi256ELi2ELi1ELi64ELi8ELi8ELi32ELi1ELi0EEviiiPT_S1_S1_ii_param_7
)
.maxntid 256
{
	.reg .pred 	%p<119>;
	.reg .b32 	%r<592>;
	.reg .b64 	%rd<35>;
	// demoted variable
	.shared .align 128 .b8 _ZZ9cuda_gemmIiLi256ELi2ELi1ELi64ELi8ELi8ELi32ELi1ELi0EEviiiPT_S1_S1_iiE11kron_fac_sh[288];
	// demoted variable
	.shared .align 128 .b8 _ZZ9cuda_gemmIiLi256ELi2ELi1ELi64ELi8ELi8ELi32ELi1ELi0EEviiiPT_S1_S1_iiE3Ash[256];
	// demoted variable
	.shared .align 128 .b8 _ZZ9cuda_gemmIiLi256ELi2ELi1ELi64ELi8ELi8ELi32ELi1ELi0EEviiiPT_S1_S1_iiE3Csh[256];
	ld.param.u64 	%rd9, [_Z9cuda_gemmIiLi256ELi2ELi1ELi64ELi8ELi8ELi32ELi1ELi0EEviiiPT_S1_S1_ii_param_3];
	ld.param.u64 	%rd8, [_Z9cuda_gemmIiLi256ELi2ELi1ELi64ELi8ELi8ELi32ELi1ELi0EEviiiPT_S1_S1_ii_param_4];
	ld.param.u64 	%rd10, [_Z9cuda_gemmIiLi256ELi2ELi1ELi64ELi8ELi8ELi32ELi1ELi0EEviiiPT_S1_S1_ii_param_5];
	ld.param.u32 	%r227, [_Z9cuda_gemmIiLi256ELi2ELi1ELi64ELi8ELi8ELi32ELi1ELi0EEviiiPT_S1_S1_ii_param_6];
	ld.param.u32 	%r228, [_Z9cuda_gemmIiLi256ELi2ELi1ELi64ELi8ELi8ELi32ELi1ELi0EEviiiPT_S1_S1_ii_param_7];
	cvta.to.global.u64 	%rd1, %rd9;
	cvta.to.global.u64 	%rd2, %rd10;
	mov.u32 	%r1, %tid.x;
	and.b32  	%r2, %r1, 31;
	setp.lt.s32 	%p1, %r228, 16;
	shr.u32 	%r3, %r228, 4;
	selp.b32 	%r4, 1, %r3, %p1;
	mul.lo.s32 	%r5, %r228, %r227;
	setp.ge.u32 	%p2, %r1, %r5;
	@%p2 bra 	$L__BB262_3;
	mov.u32 	%r6, %ntid.x;
	cvta.to.global.u64 	%rd3, %rd8;
	mov.u32 	%r486, %r1;
$L__BB262_2:
	mul.wide.u32 	%rd11, %r486, 4;
	add.s64 	%rd12, %rd3, %rd11;
	ld.global.u32 	%r229, [%rd12];
	rem.u32 	%r230, %r486, %r227;
	mov.u32 	%r231, _ZZ9cuda_gemmIiLi256ELi2ELi1ELi64ELi8ELi8ELi32ELi1ELi0EEviiiPT_S1_S1_iiE11kron_fac_sh;
	mad.lo.s32 	%r232, %r230, 36, %r231;
	div.u32 	%r233, %r486, %r228;
	shl.b32 	%r234, %r233, 2;
	add.s32 	%r235, %r232, %r234;
	st.shared.u32 	[%r235], %r229;
	add.s32 	%r486, %r486, %r6;
	setp.lt.u32 	%p3, %r486, %r5;
	@%p3 bra 	$L__BB262_2;
$L__BB262_3:
	div.s32 	%r9, 64, %r228;
	mul.lo.s32 	%r236, %r9, %r4;
	min.s32 	%r10, %r236, 256;
	div.u32 	%r12, %r1, %r10;
	mul.lo.s32 	%r237, %r12, %r10;
	sub.s32 	%r238, %r1, %r237;
	div.u32 	%r11, %r238, %r4;
	mov.u32 	%r13, %ntid.x;
	div.u32 	%r14, %r13, %r10;
	mov.u32 	%r495, %ctaid.y;
	mov.u32 	%r16, %nctaid.y;
	shl.b32 	%r239, %r16, 1;
	setp.ge.u32 	%p4, %r495, %r239;
	@%p4 bra 	$L__BB262_145;
	and.b32  	%r17, %r11, 7;
	rem.u32 	%r241, %r1, %r4;
	shl.b32 	%r18, %r241, 3;
	min.s32 	%r19, %r227, 8;
	shl.b32 	%r242, %r228, 8;
	sub.s32 	%r20, 8223, %r242;
	shl.b32 	%r243, %r4, 8;
	sub.s32 	%r21, 8223, %r243;
	add.s32 	%r22, %r1, %r13;
	max.u32 	%r244, %r22, 64;
	setp.lt.u32 	%p5, %r22, 64;
	selp.u32 	%r245, 1, 0, %p5;
	add.s32 	%r246, %r22, %r245;
	sub.s32 	%r247, %r244, %r246;
	div.u32 	%r248, %r247, %r13;
	add.s32 	%r23, %r248, %r245;
	add.s32 	%r249, %r23, 1;
	and.b32  	%r24, %r249, 3;
	shl.b32 	%r25, %r13, 2;
	add.s32 	%r26, %r22, %r13;
	add.s32 	%r27, %r26, %r13;
	shl.b32 	%r250, %r1, 2;
	mov.u32 	%r251, _ZZ9cuda_gemmIiLi256ELi2ELi1ELi64ELi8ELi8ELi32ELi1ELi0EEviiiPT_S1_S1_iiE3Csh;
	add.s32 	%r28, %r251, %r250;
	add.s32 	%r29, %r28, %r25;
	add.s32 	%r252, %r11, 1;
	and.b32  	%r30, %r252, 7;
	add.s32 	%r253, %r11, 2;
	and.b32  	%r31, %r253, 7;
	add.s32 	%r254, %r11, 3;
	and.b32  	%r32, %r254, 7;
	add.s32 	%r255, %r11, 5;
	and.b32  	%r33, %r255, 7;
	add.s32 	%r256, %r11, 6;
	and.b32  	%r34, %r256, 7;
	add.s32 	%r257, %r11, -1;
	and.b32  	%r35, %r257, 7;
	setp.lt.s32 	%p6, %r17, %r228;
	selp.b32 	%r258, 0, %r228, %p6;
	sub.s32 	%r36, %r17, %r258;
	add.s32 	%r259, %r17, 1;
	setp.lt.s32 	%p7, %r259, %r228;
	selp.b32 	%r260, 0, %r228, %p7;
	sub.s32 	%r37, %r259, %r260;
	add.s32 	%r261, %r17, 2;
	setp.lt.s32 	%p8, %r261, %r228;
	selp.b32 	%r262, 0, %r228, %p8;
	sub.s32 	%r38, %r261, %r262;
	add.s32 	%r263, %r17, 3;
	setp.lt.s32 	%p9, %r263, %r228;
	selp.b32 	%r264, 0, %r228, %p9;
	sub.s32 	%r39, %r263, %r264;
	add.s32 	%r265, %r17, 4;
	setp.lt.s32 	%p10, %r265, %r228;
	selp.b32 	%r266, 0, %r228, %p10;
	sub.s32 	%r40, %r265, %r266;
	add.s32 	%r267, %r17, 5;
	setp.lt.s32 	%p11, %r267, %r228;
	selp.b32 	%r268, 0, %r228, %p11;
	sub.s32 	%r41, %r267, %r268;
	add.s32 	%r269, %r17, 6;
	setp.lt.s32 	%p12, %r269, %r228;
	selp.b32 	%r270, 0, %r228, %p12;
	sub.s32 	%r42, %r269, %r270;
	add.s32 	%r271, %r17, 7;
	setp.lt.s32 	%p13, %r271, %r228;
	selp.b32 	%r272, 0, %r228, %p13;
	sub.s32 	%r43, %r271, %r272;
	cvt.u64.u32 	%rd14, %r25;
$L__BB262_5:
	setp.gt.u32 	%p14, %r1, 63;
	@%p14 bra 	$L__BB262_19;
	setp.eq.s32 	%p15, %r24, 0;
	shl.b32 	%r53, %r495, 6;
	mov.u32 	%r496, %r1;
	@%p15 bra 	$L__BB262_10;
	setp.eq.s32 	%p16, %r24, 1;
	add.s32 	%r273, %r53, %r1;
	mul.wide.s32 	%rd13, %r273, 4;
	add.s64 	%rd4, %rd1, %rd13;
	ld.global.u32 	%r274, [%rd4];
	shl.b32 	%r275, %r1, 2;
	mov.u32 	%r276, _ZZ9cuda_gemmIiLi256ELi2ELi1ELi64ELi8ELi8ELi32ELi1ELi0EEviiiPT_S1_S1_iiE3Ash;
	add.s32 	%r277, %r276, %r275;
	st.shared.u32 	[%r277], %r274;
	mov.u32 	%r496, %r22;
	@%p16 bra 	$L__BB262_10;
	setp.eq.s32 	%p17, %r24, 2;
	add.s64 	%rd5, %rd4, %rd14;
	ld.global.u32 	%r278, [%rd5];
	add.s32 	%r282, %r277, %r25;
	st.shared.u32 	[%r282], %r278;
	mov.u32 	%r496, %r26;
	@%p17 bra 	$L__BB262_10;
	add.s64 	%rd16, %rd5, %rd14;
	ld.global.u32 	%r283, [%rd16];
	add.s32 	%r288, %r282, %r25;
	st.shared.u32 	[%r288], %r283;
	mov.u32 	%r496, %r27;
$L__BB262_10:
	setp.lt.u32 	%p18, %r23, 3;
	@%p18 bra 	$L__BB262_13;
	shl.b32 	%r289, %r496, 2;
	mov.u32 	%r290, _ZZ9cuda_gemmIiLi256ELi2ELi1ELi64ELi8ELi8ELi32ELi1ELi0EEviiiPT_S1_S1_iiE3Ash;
	add.s32 	%r499, %r290, %r289;
	add.s32 	%r498, %r496, %r53;
$L__BB262_12:
	mul.wide.s32 	%rd17, %r498, 4;
	mov.u32 	%r291, %ntid.x;
	mul.wide.u32 	%rd18, %r291, 4;
	add.s64 	%rd19, %rd1, %rd17;
	add.s64 	%rd20, %rd19, %rd18;
	mul.wide.u32 	%rd21, %r291, 8;
	add.s64 	%rd22, %rd19, %rd21;
	mul.wide.u32 	%rd23, %r291, 12;
	add.s64 	%rd24, %rd19, %rd23;
	ld.global.u32 	%r292, [%rd19];
	st.shared.u32 	[%r499], %r292;
	ld.global.u32 	%r293, [%rd20];
	add.s32 	%r294, %r499, %r25;
	st.shared.u32 	[%r294], %r293;
	ld.global.u32 	%r295, [%rd22];
	shl.b32 	%r296, %r291, 3;
	add.s32 	%r297, %r499, %r296;
	st.shared.u32 	[%r297], %r295;
	ld.global.u32 	%r298, [%rd24];
	mad.lo.s32 	%r299, %r291, 12, %r499;
	st.shared.u32 	[%r299], %r298;
	add.s32 	%r496, %r496, %r25;
	shl.b32 	%r300, %r291, 4;
	add.s32 	%r499, %r499, %r300;
	add.s32 	%r498, %r498, %r25;
	setp.lt.u32 	%p19, %r496, 64;
	@%p19 bra 	$L__BB262_12;
$L__BB262_13:
	mov.u32 	%r497, %r1;
	@%p15 bra 	$L__BB262_17;
	setp.eq.s32 	%p21, %r24, 1;
	mov.b32 	%r301, 0;
	st.shared.u32 	[%r28], %r301;
	mov.u32 	%r497, %r22;
	@%p21 bra 	$L__BB262_17;
	setp.eq.s32 	%p22, %r24, 2;
	mov.b32 	%r302, 0;
	st.shared.u32 	[%r29], %r302;
	mov.u32 	%r497, %r26;
	@%p22 bra 	$L__BB262_17;
	add.s32 	%r303, %r29, %r25;
	mov.b32 	%r304, 0;
	st.shared.u32 	[%r303], %r304;
	mov.u32 	%r497, %r27;
$L__BB262_17:
	@%p18 bra 	$L__BB262_19;
$L__BB262_18:
	shl.b32 	%r305, %r497, 2;
	mov.u32 	%r306, _ZZ9cuda_gemmIiLi256ELi2ELi1ELi64ELi8ELi8ELi32ELi1ELi0EEviiiPT_S1_S1_iiE3Csh;
	add.s32 	%r307, %r306, %r305;
	mov.b32 	%r308, 0;
	st.shared.u32 	[%r307], %r308;
	add.s32 	%r309, %r307, %r25;
	st.shared.u32 	[%r309], %r308;
	add.s32 	%r310, %r309, %r25;
	st.shared.u32 	[%r310], %r308;
	add.s32 	%r311, %r310, %r25;
	st.shared.u32 	[%r311], %r308;
	add.s32 	%r497, %r25, %r497;
	setp.lt.u32 	%p24, %r497, 64;
	@%p24 bra 	$L__BB262_18;
$L__BB262_19:
	setp.lt.s32 	%p25, %r9, 1;
	bar.sync 	0;
	@%p25 bra 	$L__BB262_137;
	setp.ne.s32 	%p26, %r4, 1;
	@%p26 bra 	$L__BB262_58;
	mov.b32 	%r510, 0;
$L__BB262_22:
	setp.lt.s32 	%p85, %r228, 1;
	add.s32 	%r75, %r510, %r11;
	mad.lo.s32 	%r76, %r75, %r228, %r18;
	@%p85 bra 	$L__BB262_24;
	add.s32 	%r417, %r76, %r17;
	shl.b32 	%r418, %r417, 2;
	mov.u32 	%r419, _ZZ9cuda_gemmIiLi256ELi2ELi1ELi64ELi8ELi8ELi32ELi1ELi0EEviiiPT_S1_S1_iiE3Ash;
	add.s32 	%r420, %r419, %r418;
	ld.shared.u32 	%r589, [%r420];
$L__BB262_24:
	setp.lt.s32 	%p86, %r228, 2;
	@%p86 bra 	$L__BB262_26;
	add.s32 	%r421, %r76, %r30;
	shl.b32 	%r422, %r421, 2;
	mov.u32 	%r423, _ZZ9cuda_gemmIiLi256ELi2ELi1ELi64ELi8ELi8ELi32ELi1ELi0EEviiiPT_S1_S1_iiE3Ash;
	add.s32 	%r424, %r423, %r422;
	ld.shared.u32 	%r588, [%r424];
$L__BB262_26:
	setp.lt.s32 	%p87, %r228, 3;
	@%p87 bra 	$L__BB262_28;
	add.s32 	%r425, %r76, %r31;
	shl.b32 	%r426, %r425, 2;
	mov.u32 	%r427, _ZZ9cuda_gemmIiLi256ELi2ELi1ELi64ELi8ELi8ELi32ELi1ELi0EEviiiPT_S1_S1_iiE3Ash;
	add.s32 	%r428, %r427, %r426;
	ld.shared.u32 	%r587, [%r428];
$L__BB262_28:
	setp.lt.s32 	%p88, %r228, 4;
	@%p88 bra 	$L__BB262_30;
	add.s32 	%r429, %r76, %r32;
	shl.b32 	%r430, %r429, 2;
	mov.u32 	%r431, _ZZ9cuda_gemmIiLi256ELi2ELi1ELi64ELi8ELi8ELi32ELi1ELi0EEviiiPT_S1_S1_iiE3Ash;
	add.s32 	%r432, %r431, %r430;
	ld.shared.u32 	%r586, [%r432];
$L__BB262_30:
	setp.lt.s32 	%p89, %r228, 5;
	@%p89 bra 	$L__BB262_32;
	xor.b32  	%r433, %r17, 4;
	add.s32 	%r434, %r76, %r433;
	shl.b32 	%r435, %r434, 2;
	mov.u32 	%r436, _ZZ9cuda_gemmIiLi256ELi2ELi1ELi64ELi8ELi8ELi32ELi1ELi0EEviiiPT_S1_S1_iiE3Ash;
	add.s32 	%r437, %r436, %r435;
	ld.shared.u32 	%r585, [%r437];
$L__BB262_32:
	setp.lt.s32 	%p90, %r228, 6;
	@%p90 bra 	$L__BB262_34;
	add.s32 	%r438, %r76, %r33;
	shl.b32 	%r439, %r438, 2;
	mov.u32 	%r440, _ZZ9cuda_gemmIiLi256ELi2ELi1ELi64ELi8ELi8ELi32ELi1ELi0EEviiiPT_S1_S1_iiE3Ash;
	add.s32 	%r441, %r440, %r439;
	ld.shared.u32 	%r584, [%r441];
$L__BB262_34:
	setp.lt.s32 	%p91, %r228, 7;
	@%p91 bra 	$L__BB262_36;
	add.s32 	%r442, %r76, %r34;
	shl.b32 	%r443, %r442, 2;
	mov.u32 	%r444, _ZZ9cuda_gemmIiLi256ELi2ELi1ELi64ELi8ELi8ELi32ELi1ELi0EEviiiPT_S1_S1_iiE3Ash;
	add.s32 	%r445, %r444, %r443;
	ld.shared.u32 	%r583, [%r445];
$L__BB262_36:
	setp.lt.s32 	%p92, %r228, 8;
	@%p92 bra 	$L__BB262_38;
	add.s32 	%r446, %r76, %r35;
	shl.b32 	%r447, %r446, 2;
	mov.u32 	%r448, _ZZ9cuda_gemmIiLi256ELi2ELi1ELi64ELi8ELi8ELi32ELi1ELi0EEviiiPT_S1_S1_iiE3Ash;
	add.s32 	%r449, %r448, %r447;
	ld.shared.u32 	%r582, [%r449];
$L__BB262_38:
	setp.lt.s32 	%p93, %r12, %r19;
	@%p93 bra 	$L__BB262_40;
$L__BB262_39:
	add.s32 	%r510, %r510, %r10;
	setp.lt.s32 	%p111, %r510, %r9;
	@%p111 bra 	$L__BB262_22;
	bra.uni 	$L__BB262_137;
$L__BB262_40:
	rem.s32 	%r450, %r2, %r228;
	shl.b32 	%r451, %r450, 2;
	mov.u32 	%r452, _ZZ9cuda_gemmIiLi256ELi2ELi1ELi64ELi8ELi8ELi32ELi1ELi0EEviiiPT_S1_S1_iiE11kron_fac_sh;
	add.s32 	%r94, %r452, %r451;
	mov.u32 	%r519, %r12;
$L__BB262_41:
	mad.lo.s32 	%r454, %r519, 36, %r94;
	ld.shared.u32 	%r96, [%r454];
	mov.b32 	%r521, 0;
	@%p85 bra 	$L__BB262_43;
	shfl.sync.idx.b32	%r455|%p95, %r96, %r36, %r20, -1;
	mul.lo.s32 	%r521, %r455, %r589;
$L__BB262_43:
	@%p86 bra 	$L__BB262_45;
	shfl.sync.idx.b32	%r456|%p97, %r96, %r37, %r20, -1;
	mad.lo.s32 	%r521, %r456, %r588, %r521;
$L__BB262_45:
	@%p87 bra 	$L__BB262_47;
	shfl.sync.idx.b32	%r457|%p99, %r96, %r38, %r20, -1;
	mad.lo.s32 	%r521, %r457, %r587, %r521;
$L__BB262_47:
	@%p88 bra 	$L__BB262_49;
	shfl.sync.idx.b32	%r458|%p101, %r96, %r39, %r20, -1;
	mad.lo.s32 	%r521, %r458, %r586, %r521;
$L__BB262_49:
	@%p89 bra 	$L__BB262_51;
	shfl.sync.idx.b32	%r459|%p103, %r96, %r40, %r20, -1;
	mad.lo.s32 	%r521, %r459, %r585, %r521;
$L__BB262_51:
	setp.lt.s32 	%p104, %r228, 6;
	@%p104 bra 	$L__BB262_53;
	shfl.sync.idx.b32	%r460|%p105, %r96, %r41, %r20, -1;
	mad.lo.s32 	%r521, %r460, %r584, %r521;
$L__BB262_53:
	setp.lt.s32 	%p106, %r228, 7;
	@%p106 bra 	$L__BB262_55;
	shfl.sync.idx.b32	%r461|%p107, %r96, %r42, %r20, -1;
	mad.lo.s32 	%r521, %r461, %r583, %r521;
$L__BB262_55:
	setp.lt.s32 	%p108, %r228, 8;
	@%p108 bra 	$L__BB262_57;
	shfl.sync.idx.b32	%r462|%p109, %r96, %r43, %r20, -1;
	mad.lo.s32 	%r521, %r462, %r582, %r521;
$L__BB262_57:
	mad.lo.s32 	%r463, %r519, %r9, %r75;
	shl.b32 	%r464, %r463, 2;
	mov.u32 	%r465, _ZZ9cuda_gemmIiLi256ELi2ELi1ELi64ELi8ELi8ELi32ELi1ELi0EEviiiPT_S1_S1_iiE3Csh;
	add.s32 	%r466, %r465, %r464;
	ld.shared.u32 	%r467, [%r466];
	add.s32 	%r468, %r467, %r521;
	st.shared.u32 	[%r466], %r468;
	add.s32 	%r519, %r519, %r14;
	setp.lt.s32 	%p110, %r519, %r19;
	@%p110 bra 	$L__BB262_41;
	bra.uni 	$L__BB262_39;
$L__BB262_58:
	setp.gt.u32 	%p27, %r228, 31;
	@%p27 bra 	$L__BB262_76;
	mov.b32 	%r564, 0;
$L__BB262_60:
	setp.eq.s32 	%p28, %r228, 0;
	add.s32 	%r175, %r564, %r11;
	mad.lo.s32 	%r176, %r175, %r228, %r18;
	@%p28 bra 	$L__BB262_62;
	add.s32 	%r313, %r176, %r17;
	shl.b32 	%r314, %r313, 2;
	mov.u32 	%r315, _ZZ9cuda_gemmIiLi256ELi2ELi1ELi64ELi8ELi8ELi32ELi1ELi0EEviiiPT_S1_S1_iiE3Ash;
	add.s32 	%r316, %r315, %r314;
	ld.shared.u32 	%r589, [%r316];
$L__BB262_62:
	setp.lt.s32 	%p29, %r228, 2;
	@%p29 bra 	$L__BB262_64;
	add.s32 	%r317, %r176, %r30;
	shl.b32 	%r318, %r317, 2;
	mov.u32 	%r319, _ZZ9cuda_gemmIiLi256ELi2ELi1ELi64ELi8ELi8ELi32ELi1ELi0EEviiiPT_S1_S1_iiE3Ash;
	add.s32 	%r320, %r319, %r318;
	ld.shared.u32 	%r588, [%r320];
$L__BB262_64:
	setp.lt.s32 	%p30, %r228, 3;
	@%p30 bra 	$L__BB262_66;
	add.s32 	%r321, %r176, %r31;
	shl.b32 	%r322, %r321, 2;
	mov.u32 	%r323, _ZZ9cuda_gemmIiLi256ELi2ELi1ELi64ELi8ELi8ELi32ELi1ELi0EEviiiPT_S1_S1_iiE3Ash;
	add.s32 	%r324, %r323, %r322;
	ld.shared.u32 	%r587, [%r324];
$L__BB262_66:
	setp.lt.s32 	%p31, %r228, 4;
	@%p31 bra 	$L__BB262_68;
	add.s32 	%r325, %r176, %r32;
	shl.b32 	%r326, %r325, 2;
	mov.u32 	%r327, _ZZ9cuda_gemmIiLi256ELi2ELi1ELi64ELi8ELi8ELi32ELi1ELi0EEviiiPT_S1_S1_iiE3Ash;
	add.s32 	%r328, %r327, %r326;
	ld.shared.u32 	%r586, [%r328];
$L__BB262_68:
	setp.lt.s32 	%p32, %r228, 5;
	@%p32 bra 	$L__BB262_70;
	xor.b32  	%r329, %r17, 4;
	add.s32 	%r330, %r176, %r329;
	shl.b32 	%r331, %r330, 2;
	mov.u32 	%r332, _ZZ9cuda_gemmIiLi256ELi2ELi1ELi64ELi8ELi8ELi32ELi1ELi0EEviiiPT_S1_S1_iiE3Ash;
	add.s32 	%r333, %r332, %r331;
	ld.shared.u32 	%r585, [%r333];
$L__BB262_70:
	setp.lt.s32 	%p33, %r228, 6;
	@%p33 bra 	$L__BB262_72;
	add.s32 	%r334, %r176, %r33;
	shl.b32 	%r335, %r334, 2;
	mov.u32 	%r336, _ZZ9cuda_gemmIiLi256ELi2ELi1ELi64ELi8ELi8ELi32ELi1ELi0EEviiiPT_S1_S1_iiE3Ash;
	add.s32 	%r337, %r336, %r335;
	ld.shared.u32 	%r584, [%r337];
$L__BB262_72:
	setp.lt.s32 	%p34, %r228, 7;
	@%p34 bra 	$L__BB262_74;
	add.s32 	%r338, %r176, %r34;
	shl.b32 	%r339, %r338, 2;
	mov.u32 	%r340, _ZZ9cuda_gemmIiLi256ELi2ELi1ELi64ELi8ELi8ELi32ELi1ELi0EEviiiPT_S1_S1_iiE3Ash;
	add.s32 	%r341, %r340, %r339;
	ld.shared.u32 	%r583, [%r341];
$L__BB262_74:
	setp.lt.s32 	%p35, %r228, 8;
	@%p35 bra 	$L__BB262_117;
	add.s32 	%r342, %r176, %r35;
	shl.b32 	%r343, %r342, 2;
	mov.u32 	%r344, _ZZ9cuda_gemmIiLi256ELi2ELi1ELi64ELi8ELi8ELi32ELi1ELi0EEviiiPT_S1_S1_iiE3Ash;
	add.s32 	%r345, %r344, %r343;
	ld.shared.u32 	%r582, [%r345];
	bra.uni 	$L__BB262_117;
$L__BB262_76:
	mov.b32 	%r536, 0;
$L__BB262_77:
	setp.lt.s32 	%p55, %r228, 1;
	add.s32 	%r123, %r536, %r11;
	mad.lo.s32 	%r124, %r123, %r228, %r18;
	@%p55 bra 	$L__BB262_79;
	add.s32 	%r364, %r124, %r17;
	shl.b32 	%r365, %r364, 2;
	mov.u32 	%r366, _ZZ9cuda_gemmIiLi256ELi2ELi1ELi64ELi8ELi8ELi32ELi1ELi0EEviiiPT_S1_S1_iiE3Ash;
	add.s32 	%r367, %r366, %r365;
	ld.shared.u32 	%r589, [%r367];
$L__BB262_79:
	setp.lt.s32 	%p56, %r228, 2;
	@%p56 bra 	$L__BB262_81;
	add.s32 	%r368, %r124, %r30;
	shl.b32 	%r369, %r368, 2;
	mov.u32 	%r370, _ZZ9cuda_gemmIiLi256ELi2ELi1ELi64ELi8ELi8ELi32ELi1ELi0EEviiiPT_S1_S1_iiE3Ash;
	add.s32 	%r371, %r370, %r369;
	ld.shared.u32 	%r588, [%r371];
$L__BB262_81:
	setp.lt.s32 	%p57, %r228, 3;
	@%p57 bra 	$L__BB262_83;
	add.s32 	%r372, %r124, %r31;
	shl.b32 	%r373, %r372, 2;
	mov.u32 	%r374, _ZZ9cuda_gemmIiLi256ELi2ELi1ELi64ELi8ELi8ELi32ELi1ELi0EEviiiPT_S1_S1_iiE3Ash;
	add.s32 	%r375, %r374, %r373;
	ld.shared.u32 	%r587, [%r375];
$L__BB262_83:
	setp.lt.s32 	%p58, %r228, 4;
	@%p58 bra 	$L__BB262_85;
	add.s32 	%r376, %r124, %r32;
	shl.b32 	%r377, %r376, 2;
	mov.u32 	%r378, _ZZ9cuda_gemmIiLi256ELi2ELi1ELi64ELi8ELi8ELi32ELi1ELi0EEviiiPT_S1_S1_iiE3Ash;
	add.s32 	%r379, %r378, %r377;
	ld.shared.u32 	%r586, [%r379];
$L__BB262_85:
	setp.lt.s32 	%p59, %r228, 5;
	@%p59 bra 	$L__BB262_87;
	xor.b32  	%r380, %r17, 4;
	add.s32 	%r381, %r124, %r380;
	shl.b32 	%r382, %r381, 2;
	mov.u32 	%r383, _ZZ9cuda_gemmIiLi256ELi2ELi1ELi64ELi8ELi8ELi32ELi1ELi0EEviiiPT_S1_S1_iiE3Ash;
	add.s32 	%r384, %r383, %r382;
	ld.shared.u32 	%r585, [%r384];
$L__BB262_87:
	setp.lt.s32 	%p60, %r228, 6;
	@%p60 bra 	$L__BB262_89;
	add.s32 	%r385, %r124, %r33;
	shl.b32 	%r386, %r385, 2;
	mov.u32 	%r387, _ZZ9cuda_gemmIiLi256ELi2ELi1ELi64ELi8ELi8ELi32ELi1ELi0EEviiiPT_S1_S1_iiE3Ash;
	add.s32 	%r388, %r387, %r386;
	ld.shared.u32 	%r584, [%r388];
$L__BB262_89:
	setp.lt.s32 	%p61, %r228, 7;
	@%p61 bra 	$L__BB262_91;
	add.s32 	%r389, %r124, %r34;
	shl.b32 	%r390, %r389, 2;
	mov.u32 	%r391, _ZZ9cuda_gemmIiLi256ELi2ELi1ELi64ELi8ELi8ELi32ELi1ELi0EEviiiPT_S1_S1_iiE3Ash;
	add.s32 	%r392, %r391, %r390;
	ld.shared.u32 	%r583, [%r392];
$L__BB262_91:
	setp.lt.s32 	%p62, %r228, 8;
	@%p62 bra 	$L__BB262_93;
	add.s32 	%r393, %r124, %r35;
	shl.b32 	%r394, %r393, 2;
	mov.u32 	%r395, _ZZ9cuda_gemmIiLi256ELi2ELi1ELi64ELi8ELi8ELi32ELi1ELi0EEviiiPT_S1_S1_iiE3Ash;
	add.s32 	%r396, %r395, %r394;
	ld.shared.u32 	%r582, [%r396];
$L__BB262_93:
	setp.lt.s32 	%p63, %r12, %r19;
	@%p63 bra 	$L__BB262_95;
$L__BB262_94:
	add.s32 	%r536, %r536, %r10;
	setp.lt.s32 	%p84, %r536, %r9;
	@%p84 bra 	$L__BB262_77;
	bra.uni 	$L__BB262_137;
$L__BB262_95:
	rem.s32 	%r397, %r2, %r228;
	shl.b32 	%r398, %r397, 2;
	mov.u32 	%r399, _ZZ9cuda_gemmIiLi256ELi2ELi1ELi64ELi8ELi8ELi32ELi1ELi0EEviiiPT_S1_S1_iiE11kron_fac_sh;
	add.s32 	%r142, %r399, %r398;
	mov.u32 	%r545, %r12;
$L__BB262_96:
	mad.lo.s32 	%r401, %r545, 36, %r142;
	ld.shared.u32 	%r144, [%r401];
	mov.b32 	%r547, 0;
	@%p55 bra 	$L__BB262_98;
	shfl.sync.idx.b32	%r402|%p65, %r144, %r36, %r20, -1;
	mul.lo.s32 	%r547, %r402, %r589;
$L__BB262_98:
	@%p56 bra 	$L__BB262_100;
	shfl.sync.idx.b32	%r403|%p67, %r144, %r37, %r20, -1;
	mad.lo.s32 	%r547, %r403, %r588, %r547;
$L__BB262_100:
	@%p57 bra 	$L__BB262_102;
	shfl.sync.idx.b32	%r404|%p69, %r144, %r38, %r20, -1;
	mad.lo.s32 	%r547, %r404, %r587, %r547;
$L__BB262_102:
	@%p58 bra 	$L__BB262_104;
	shfl.sync.idx.b32	%r405|%p71, %r144, %r39, %r20, -1;
	mad.lo.s32 	%r547, %r405, %r586, %r547;
$L__BB262_104:
	setp.lt.s32 	%p72, %r228, 5;
	@%p72 bra 	$L__BB262_106;
	shfl.sync.idx.b32	%r406|%p73, %r144, %r40, %r20, -1;
	mad.lo.s32 	%r547, %r406, %r585, %r547;
$L__BB262_106:
	setp.lt.s32 	%p74, %r228, 6;
	@%p74 bra 	$L__BB262_108;
	shfl.sync.idx.b32	%r407|%p75, %r144, %r41, %r20, -1;
	mad.lo.s32 	%r547, %r407, %r584, %r547;
$L__BB262_108:
	setp.lt.s32 	%p76, %r228, 7;
	@%p76 bra 	$L__BB262_110;
	shfl.sync.idx.b32	%r408|%p77, %r144, %r42, %r20, -1;
	mad.lo.s32 	%r547, %r408, %r583, %r547;
$L__BB262_110:
	setp.lt.s32 	%p78, %r228, 8;
	@%p78 bra 	$L__BB262_112;
	shfl.sync.idx.b32	%r409|%p79, %r144, %r43, %r20, -1;
	mad.lo.s32 	%r547, %r409, %r582, %r547;
$L__BB262_112:
	mov.u32 	%r553, %r3;
$L__BB262_113:
	shr.u32 	%r162, %r553, 1;
	shfl.sync.down.b32	%r410|%p80, %r547, %r162, %r21, -1;
	add.s32 	%r547, %r410, %r547;
	setp.gt.u32 	%p81, %r553, 3;
	mov.u32 	%r553, %r162;
	@%p81 bra 	$L__BB262_113;
	rem.u32 	%r411, %r2, %r4;
	setp.eq.s32 	%p82, %r411, 0;
	@%p82 bra 	$L__BB262_115;
	bra.uni 	$L__BB262_116;
$L__BB262_115:
	mad.lo.s32 	%r412, %r545, %r9, %r123;
	shl.b32 	%r413, %r412, 2;
	mov.u32 	%r414, _ZZ9cuda_gemmIiLi256ELi2ELi1ELi64ELi8ELi8ELi32ELi1ELi0EEviiiPT_S1_S1_iiE3Csh;
	add.s32 	%r415, %r414, %r413;
	st.shared.u32 	[%r415], %r547;
$L__BB262_116:
	add.s32 	%r545, %r545, %r14;
	setp.lt.s32 	%p83, %r545, %r19;
	@%p83 bra 	$L__BB262_96;
	bra.uni 	$L__BB262_94;
$L__BB262_117:
	setp.lt.s32 	%p36, %r12, %r19;
	@%p36 bra 	$L__BB262_118;
	bra.uni 	$L__BB262_136;
$L__BB262_118:
	rem.u32 	%r346, %r2, %r228;
	shl.b32 	%r347, %r346, 2;
	mov.u32 	%r348, _ZZ9cuda_gemmIiLi256ELi2ELi1ELi64ELi8ELi8ELi32ELi1ELi0EEviiiPT_S1_S1_iiE11kron_fac_sh;
	add.s32 	%r177, %r348, %r347;
	mov.u32 	%r573, %r12;
$L__BB262_119:
	mad.lo.s32 	%r350, %r573, 36, %r177;
	ld.shared.u32 	%r195, [%r350];
	mov.b32 	%r575, 0;
	@%p28 bra 	$L__BB262_121;
	shfl.sync.idx.b32	%r351|%p38, %r195, %r36, %r20, -1;
	mul.lo.s32 	%r575, %r351, %r589;
$L__BB262_121:
	@%p29 bra 	$L__BB262_123;
	shfl.sync.idx.b32	%r352|%p40, %r195, %r37, %r20, -1;
	mad.lo.s32 	%r575, %r352, %r588, %r575;
$L__BB262_123:
	@%p30 bra 	$L__BB262_125;
	shfl.sync.idx.b32	%r353|%p42, %r195, %r38, %r20, -1;
	mad.lo.s32 	%r575, %r353, %r587, %r575;
$L__BB262_125:
	@%p31 bra 	$L__BB262_127;
	shfl.sync.idx.b32	%r354|%p44, %r195, %r39, %r20, -1;
	mad.lo.s32 	%r575, %r354, %r586, %r575;
$L__BB262_127:
	@%p32 bra 	$L__BB262_129;
	shfl.sync.idx.b32	%r355|%p46, %r195, %r40, %r20, -1;
	mad.lo.s32 	%r575, %r355, %r585, %r575;
$L__BB262_129:
	setp.lt.s32 	%p47, %r228, 6;
	@%p47 bra 	$L__BB262_131;
	shfl.sync.idx.b32	%r356|%p48, %r195, %r41, %r20, -1;
	mad.lo.s32 	%r575, %r356, %r584, %r575;
$L__BB262_131:
	setp.lt.s32 	%p49, %r228, 7;
	@%p49 bra 	$L__BB262_133;
	shfl.sync.idx.b32	%r357|%p50, %r195, %r42, %r20, -1;
	mad.lo.s32 	%r575, %r357, %r583, %r575;
$L__BB262_133:
	setp.lt.s32 	%p51, %r228, 8;
	@%p51 bra 	$L__BB262_135;
	shfl.sync.idx.b32	%r358|%p52, %r195, %r43, %r20, -1;
	mad.lo.s32 	%r575, %r358, %r582, %r575;
$L__BB262_135:
	mad.lo.s32 	%r359, %r573, %r9, %r175;
	shl.b32 	%r360, %r359, 2;
	mov.u32 	%r361, _ZZ9cuda_gemmIiLi256ELi2ELi1ELi64ELi8ELi8ELi32ELi1ELi0EEviiiPT_S1_S1_iiE3Csh;
	add.s32 	%r362, %r361, %r360;
	st.shared.u32 	[%r362], %r575;
	add.s32 	%r573, %r573, %r14;
	setp.lt.s32 	%p53, %r573, %r19;
	@%p53 bra 	$L__BB262_119;
$L__BB262_136:
	add.s32 	%r564, %r564, %r10;
	setp.lt.s32 	%p54, %r564, %r9;
	@%p54 bra 	$L__BB262_60;
$L__BB262_137:
	bar.sync 	0;
	@%p14 bra 	$L__BB262_144;
	setp.eq.s32 	%p113, %r24, 0;
	shl.b32 	%r222, %r495, 6;
	mov.u32 	%r590, %r1;
	@%p113 bra 	$L__BB262_142;
	setp.eq.s32 	%p114, %r24, 1;
	add.s32 	%r469, %r222, %r1;
	ld.shared.u32 	%r470, [%r28];
	mul.wide.s32 	%rd25, %r469, 4;
	add.s64 	%rd6, %rd2, %rd25;
	st.global.u32 	[%rd6], %r470;
	mov.u32 	%r590, %r22;
	@%p114 bra 	$L__BB262_142;
	setp.eq.s32 	%p115, %r24, 2;
	ld.shared.u32 	%r471, [%r29];
	cvt.u64.u32 	%rd26, %r25;
	add.s64 	%rd7, %rd6, %rd26;
	st.global.u32 	[%rd7], %r471;
	mov.u32 	%r590, %r26;
	@%p115 bra 	$L__BB262_142;
	add.s32 	%r472, %r29, %r25;
	ld.shared.u32 	%r473, [%r472];
	add.s64 	%rd28, %rd7, %rd26;
	st.global.u32 	[%rd28], %r473;
	mov.u32 	%r590, %r27;
$L__BB262_142:
	setp.lt.u32 	%p116, %r23, 3;
	@%p116 bra 	$L__BB262_144;
$L__BB262_143:
	add.s32 	%r474, %r222, %r590;
	shl.b32 	%r475, %r590, 2;
	mov.u32 	%r476, _ZZ9cuda_gemmIiLi256ELi2ELi1ELi64ELi8ELi8ELi32ELi1ELi0EEviiiPT_S1_S1_iiE3Csh;
	add.s32 	%r477, %r476, %r475;
	ld.shared.u32 	%r478, [%r477];
	mul.wide.s32 	%rd29, %r474, 4;
	add.s64 	%rd30, %rd2, %rd29;
	st.global.u32 	[%rd30], %r478;
	add.s32 	%r479, %r477, %r25;
	ld.shared.u32 	%r480, [%r479];
	add.s64 	%rd32, %rd30, %rd14;
	st.global.u32 	[%rd32], %r480;
	add.s32 	%r481, %r479, %r25;
	ld.shared.u32 	%r482, [%r481];
	add.s64 	%rd33, %rd32, %rd14;
	st.global.u32 	[%rd33], %r482;
	add.s32 	%r483, %r481, %r25;
	ld.shared.u32 	%r484, [%r483];
	add.s64 	%rd34, %rd33, %rd14;
	st.global.u32 	[%rd34], %r484;
	add.s32 	%r590, %r25, %r590;
	setp.lt.u32 	%p117, %r590, 64;
	@%p117 bra 	$L__BB262_143;
$L__BB262_144:
	add.s32 	%r495, %r495, %r16;
	shl.b32 	%r485, %r16, 1;
	setp.lt.u32 	%p118, %r495, %r485;
	@%p118 bra 	$L__BB262_5;
$L__BB262_145:
	ret;

}
	// .globl	_Z9cuda_gemmIiLi256ELi2ELi1ELi64ELi8ELi8ELi32ELi1ELi1EEviiiPT_S1_S1_ii
.visible .entry _Z9cuda_gemmIiLi256ELi2ELi1ELi64ELi8ELi8ELi32ELi1ELi1EEviiiPT_S1_S1_ii(
	.param .u32 _Z9cuda_gemmIiLi256ELi2ELi1ELi64ELi8ELi8ELi32ELi1ELi1EEviiiPT_S1_S1_ii_param_0,
	.param .u32 _Z9cuda_gemmIiLi256ELi2ELi1ELi64ELi8ELi8ELi32ELi1ELi1EEviiiPT_S1_S1_ii_param_1,
	.param .u32 _Z9cuda_gemmIiLi256ELi2ELi1ELi64ELi8ELi8ELi32ELi1ELi1EEviiiPT_S1_S1_ii_param_2,
	.param .u64 .ptr .align 1 _Z9cuda_gemmIiLi256ELi2ELi1ELi64ELi8ELi8ELi32ELi1ELi1EEviiiPT_S1_S1_ii_param_3,
	.param .u64 .ptr .align 1 _Z9cuda_gemmIiLi256ELi2ELi1ELi64ELi8ELi8ELi32ELi1ELi1EEviiiPT_S1_S1_ii_param_4,
	.param .u64 .ptr .align 1 _Z9cuda_gemmIiLi256ELi2ELi1ELi64ELi8ELi8ELi32ELi1ELi1EEviiiPT_S1_S1_ii_param_5,
	.param .u32 _Z9cuda_gemmIiLi256ELi2ELi1ELi64ELi8ELi8ELi32ELi1ELi1EEviiiPT_S1_S1_ii_param_6,
	.param .u32 _Z9cuda_gemmIiLi256ELi2ELi1ELi64ELi8ELi8ELi32ELi1ELi1EEviiiPT_S1_S1_ii_param_7
)
.maxntid 256
{
	.reg .pred 	%p<37>;
	.reg .b32 	%r<239>;
	.reg .b64 	%rd<46>;
	// demoted variable
	.shared .align 128 .b8 _ZZ9cuda_gemmIiLi256ELi2ELi1ELi64ELi8ELi8ELi32ELi1ELi1EEviiiPT_S1_S1_iiE11kron_fac_sh[288];
	// demoted variable
	.shared .align 128 .b8 _ZZ9cuda_gemmIiLi256ELi2ELi1ELi64ELi8ELi8ELi32ELi1ELi1EEviiiPT_S1_S1_iiE3Ash[256];
	// demoted variable
	.shared .align 128 .b8 _ZZ9cuda_gemmIiLi256ELi2ELi1ELi64ELi8ELi8ELi32ELi1ELi1EEviiiPT_S1_S1_iiE3Csh[256];
	ld.param.u64 	%rd11, [_Z9cuda_gemmIiLi256ELi2ELi1ELi64ELi8ELi8ELi32ELi1ELi1EEviiiPT_S1_S1_ii_param_3];
	ld.param.u64 	%rd12, [_Z9cuda_gemmIiLi256ELi2ELi1ELi64ELi8ELi8ELi32ELi1ELi1EEviiiPT_S1_S1_ii_param_4];
	ld.param.u64 	%rd13, [_Z9cuda_gemmIiLi256ELi2ELi1ELi64ELi8ELi8ELi32ELi1ELi1EEviiiPT_S1_S1_ii_param_5];
	cvta.to.global.u64 	%rd1, %rd12;
	cvta.to.global.u64 	%rd2, %rd11;
	cvta.to.global.u64 	%rd3, %rd13;
	mov.u32 	%r1, %tid.x;
	setp.gt.u32 	%p1, %r1, 63;
	@%p1 bra 	$L__BB263_7;
	mov.u32 	%r2, %ntid.x;
	add.s32 	%r66, %r1, %r2;
	max.u32 	%r67, %r66, 64;
	setp.lt.u32 	%p2, %r66, 64;
	selp.u32 	%r68, 1, 0, %p2;
	add.s32 	%r69, %r66, %r68;
	sub.s32 	%r70, %r67, %r69;
	div.u32 	%r71, %r70, %r2;
	add.s32 	%r3, %r71, %r68;
	and.b32  	%r72, %r3, 3;
	setp.eq.s32 	%p3, %r72, 3;
	mov.u32 	%r227, %r1;
	@%p3 bra 	$L__BB263_4;
	add.s32 	%r74, %r3, 1;
	and.b32  	%r4, %r74, 3;
	mov.b32 	%r226, 0;
	mov.u32 	%r227, %r1;
$L__BB263_3:
	.pragma "nounroll";
	mul.wide.u32 	%rd14, %r227, 4;
	add.s64 	%rd15, %rd1, %rd14;
	ld.global.u32 	%r75, [%rd15];
	and.b32  	%r76, %r227, 7;
	mov.u32 	%r77, _ZZ9cuda_gemmIiLi256ELi2ELi1ELi64ELi8ELi8ELi32ELi1ELi1EEviiiPT_S1_S1_iiE11kron_fac_sh;
	mad.lo.s32 	%r78, %r76, 36, %r77;
	shr.u32 	%r79, %r227, 1;
	and.b32  	%r80, %r79, 2147483644;
	add.s32 	%r81, %r78, %r80;
	st.shared.u32 	[%r81], %r75;
	add.s32 	%r227, %r227, %r2;
	add.s32 	%r226, %r226, 1;
	setp.ne.s32 	%p4, %r226, %r4;
	@%p4 bra 	$L__BB263_3;
$L__BB263_4:
	setp.lt.u32 	%p5, %r3, 3;
	@%p5 bra 	$L__BB263_7;
	mov.u32 	%r84, _ZZ9cuda_gemmIiLi256ELi2ELi1ELi64ELi8ELi8ELi32ELi1ELi1EEviiiPT_S1_S1_iiE11kron_fac_sh;
$L__BB263_6:
	mul.wide.u32 	%rd16, %r227, 4;
	add.s64 	%rd17, %rd1, %rd16;
	ld.global.u32 	%r82, [%rd17];
	and.b32  	%r83, %r227, 7;
	mad.lo.s32 	%r85, %r83, 36, %r84;
	shr.u32 	%r86, %r227, 1;
	and.b32  	%r87, %r86, 2147483644;
	add.s32 	%r88, %r85, %r87;
	st.shared.u32 	[%r88], %r82;
	add.s32 	%r89, %r227, %r2;
	mul.wide.u32 	%rd18, %r89, 4;
	add.s64 	%rd19, %rd1, %rd18;
	ld.global.u32 	%r90, [%rd19];
	and.b32  	%r91, %r89, 7;
	mad.lo.s32 	%r92, %r91, 36, %r84;
	shr.u32 	%r93, %r89, 1;
	and.b32  	%r94, %r93, 2147483644;
	add.s32 	%r95, %r92, %r94;
	st.shared.u32 	[%r95], %r90;
	add.s32 	%r96, %r89, %r2;
	mul.wide.u32 	%rd20, %r96, 4;
	add.s64 	%rd21, %rd1, %rd20;
	ld.global.u32 	%r97, [%rd21];
	and.b32  	%r98, %r96, 7;
	mad.lo.s32 	%r99, %r98, 36, %r84;
	shr.u32 	%r100, %r96, 1;
	and.b32  	%r101, %r100, 2147483644;
	add.s32 	%r102, %r99, %r101;
	st.shared.u32 	[%r102], %r97;
	add.s32 	%r103, %r96, %r2;
	mul.wide.u32 	%rd22, %r103, 4;
	add.s64 	%rd23, %rd1, %rd22;
	ld.global.u32 	%r104, [%rd23];
	and.b32  	%r105, %r103, 7;
	mad.lo.s32 	%r106, %r105, 36, %r84;
	shr.u32 	%r107, %r103, 1;
	and.b32  	%r108, %r107, 2147483644;
	add.s32 	%r109, %r106, %r108;
	st.shared.u32 	[%r109], %r104;
	add.s32 	%r227, %r103, %r2;
	setp.lt.u32 	%p6, %r227, 64;
	@%p6 bra 	$L__BB263_6;
$L__BB263_7:
	mov.u32 	%r229, %ctaid.y;
	mov.u32 	%r13, %nctaid.y;
	shl.b32 	%r14, %r13, 1;
	setp.ge.u32 	%p7, %r229, %r14;
	@%p7 bra 	$L__BB263_34;
	mov.u32 	%r110, %ntid.x;
	and.b32  	%r111, %r1, 7;
	add.s32 	%r15, %r1, %r110;
	max.u32 	%r112, %r15, 64;
	setp.lt.u32 	%p8, %r15, 64;
	selp.u32 	%r113, 1, 0, %p8;
	add.s32 	%r114, %r15, %r113;
	sub.s32 	%r115, %r112, %r114;
	div.u32 	%r116, %r115, %r110;
	add.s32 	%r16, %r116, %r113;
	add.s32 	%r117, %r16, 1;
	and.b32  	%r17, %r117, 3;
	shl.b32 	%r118, %r1, 2;
	mov.u32 	%r119, _ZZ9cuda_gemmIiLi256ELi2ELi1ELi64ELi8ELi8ELi32ELi1ELi1EEviiiPT_S1_S1_iiE3Ash;
	add.s32 	%r18, %r119, %r118;
	shl.b32 	%r19, %r110, 2;
	add.s32 	%r20, %r18, %r19;
	add.s32 	%r21, %r15, %r110;
	add.s32 	%r22, %r21, %r110;
	mov.u32 	%r120, _ZZ9cuda_gemmIiLi256ELi2ELi1ELi64ELi8ELi8ELi32ELi1ELi1EEviiiPT_S1_S1_iiE3Csh;
	add.s32 	%r23, %r120, %r118;
	add.s32 	%r24, %r23, %r19;
	add.s32 	%r121, %r1, 1;
	and.b32  	%r25, %r121, 7;
	add.s32 	%r122, %r1, 2;
	and.b32  	%r26, %r122, 7;
	add.s32 	%r123, %r1, 3;
	and.b32  	%r27, %r123, 7;
	xor.b32  	%r28, %r111, 4;
	add.s32 	%r124, %r1, 5;
	and.b32  	%r29, %r124, 7;
	add.s32 	%r125, %r1, 6;
	and.b32  	%r30, %r125, 7;
	add.s32 	%r126, %r1, -1;
	and.b32  	%r31, %r126, 7;
	shl.b32 	%r32, %r110, 4;
	shl.b32 	%r33, %r110, 3;
	mul.lo.s32 	%r34, %r110, 12;
	mul.wide.u32 	%rd24, %r110, 4;
	add.s64 	%rd4, %rd2, %rd24;
	mul.wide.u32 	%rd25, %r110, 8;
	add.s64 	%rd5, %rd2, %rd25;
	mul.wide.u32 	%rd26, %r110, 12;
	add.s64 	%rd6, %rd2, %rd26;
	shr.u32 	%r35, %r110, 3;
	cvt.u64.u32 	%rd28, %r19;
$L__BB263_9:
	setp.gt.u32 	%p9, %r1, 63;
	@%p9 bra 	$L__BB263_23;
	setp.eq.s32 	%p10, %r17, 0;
	shl.b32 	%r37, %r229, 6;
	mov.u32 	%r230, %r1;
	@%p10 bra 	$L__BB263_14;
	setp.eq.s32 	%p11, %r17, 1;
	add.s32 	%r127, %r37, %r1;
	mul.wide.s32 	%rd27, %r127, 4;
	add.s64 	%rd7, %rd2, %rd27;
	ld.global.u32 	%r128, [%rd7];
	st.shared.u32 	[%r18], %r128;
	mov.u32 	%r230, %r15;
	@%p11 bra 	$L__BB263_14;
	setp.eq.s32 	%p12, %r17, 2;
	add.s64 	%rd8, %rd7, %rd28;
	ld.global.u32 	%r129, [%rd8];
	st.shared.u32 	[%r20], %r129;
	mov.u32 	%r230, %r21;
	@%p12 bra 	$L__BB263_14;
	add.s64 	%rd30, %rd8, %rd28;
	ld.global.u32 	%r130, [%rd30];
	add.s32 	%r131, %r20, %r19;
	st.shared.u32 	[%r131], %r130;
	mov.u32 	%r230, %r22;
$L__BB263_14:
	setp.lt.u32 	%p13, %r16, 3;
	@%p13 bra 	$L__BB263_17;
	shl.b32 	%r132, %r230, 2;
	mov.u32 	%r133, _ZZ9cuda_gemmIiLi256ELi2ELi1ELi64ELi8ELi8ELi32ELi1ELi1EEviiiPT_S1_S1_iiE3Ash;
	add.s32 	%r233, %r133, %r132;
	add.s32 	%r232, %r230, %r37;
$L__BB263_16:
	mul.wide.s32 	%rd31, %r232, 4;
	add.s64 	%rd32, %rd4, %rd31;
	add.s64 	%rd33, %rd5, %rd31;
	add.s64 	%rd34, %rd6, %rd31;
	add.s64 	%rd35, %rd2, %rd31;
	ld.global.u32 	%r135, [%rd35];
	st.shared.u32 	[%r233], %r135;
	ld.global.u32 	%r136, [%rd32];
	add.s32 	%r137, %r233, %r19;
	st.shared.u32 	[%r137], %r136;
	ld.global.u32 	%r138, [%rd33];
	add.s32 	%r139, %r233, %r33;
	st.shared.u32 	[%r139], %r138;
	ld.global.u32 	%r140, [%rd34];
	add.s32 	%r141, %r233, %r34;
	st.shared.u32 	[%r141], %r140;
	add.s32 	%r230, %r230, %r19;
	add.s32 	%r233, %r233, %r32;
	add.s32 	%r232, %r232, %r19;
	setp.lt.u32 	%p14, %r230, 64;
	@%p14 bra 	$L__BB263_16;
$L__BB263_17:
	setp.eq.s32 	%p15, %r17, 0;
	mov.u32 	%r231, %r1;
	@%p15 bra 	$L__BB263_21;
	setp.eq.s32 	%p16, %r17, 1;
	mov.b32 	%r142, 0;
	st.shared.u32 	[%r23], %r142;
	mov.u32 	%r231, %r15;
	@%p16 bra 	$L__BB263_21;
	setp.eq.s32 	%p17, %r17, 2;
	mov.b32 	%r143, 0;
	st.shared.u32 	[%r24], %r143;
	mov.u32 	%r231, %r21;
	@%p17 bra 	$L__BB263_21;
	add.s32 	%r144, %r24, %r19;
	mov.b32 	%r145, 0;
	st.shared.u32 	[%r144], %r145;
	mov.u32 	%r231, %r22;
$L__BB263_21:
	setp.lt.u32 	%p18, %r16, 3;
	@%p18 bra 	$L__BB263_23;
$L__BB263_22:
	shl.b32 	%r146, %r231, 2;
	mov.u32 	%r147, _ZZ9cuda_gemmIiLi256ELi2ELi1ELi64ELi8ELi8ELi32ELi1ELi1EEviiiPT_S1_S1_iiE3Csh;
	add.s32 	%r148, %r147, %r146;
	mov.b32 	%r149, 0;
	st.shared.u32 	[%r148], %r149;
	add.s32 	%r150, %r148, %r19;
	st.shared.u32 	[%r150], %r149;
	add.s32 	%r151, %r150, %r19;
	st.shared.u32 	[%r151], %r149;
	add.s32 	%r152, %r151, %r19;
	st.shared.u32 	[%r152], %r149;
	add.s32 	%r231, %r19, %r231;
	setp.lt.u32 	%p19, %r231, 64;
	@%p19 bra 	$L__BB263_22;
$L__BB263_23:
	setp.gt.u32 	%p20, %r1, 63;
	bar.sync 	0;
	@%p20 bra 	$L__BB263_26;
	shr.u32 	%r236, %r1, 3;
	and.b32  	%r153, %r1, 7;
	mov.u32 	%r154, _ZZ9cuda_gemmIiLi256ELi2ELi1ELi64ELi8ELi8ELi32ELi1ELi1EEviiiPT_S1_S1_iiE3Ash;
	mad.lo.s32 	%r155, %r153, 36, %r154;
	ld.shared.u32 	%r51, [%r155];
	shl.b32 	%r156, %r1, 3;
	and.b32  	%r157, %r156, 56;
	or.b32  	%r158, %r157, %r25;
	shl.b32 	%r159, %r158, 2;
	add.s32 	%r160, %r154, %r159;
	ld.shared.u32 	%r52, [%r160];
	or.b32  	%r161, %r157, %r26;
	shl.b32 	%r162, %r161, 2;
	add.s32 	%r163, %r154, %r162;
	ld.shared.u32 	%r53, [%r163];
	or.b32  	%r164, %r157, %r27;
	shl.b32 	%r165, %r164, 2;
	add.s32 	%r166, %r154, %r165;
	ld.shared.u32 	%r54, [%r166];
	or.b32  	%r167, %r157, %r28;
	shl.b32 	%r168, %r167, 2;
	add.s32 	%r169, %r154, %r168;
	ld.shared.u32 	%r55, [%r169];
	or.b32  	%r170, %r157, %r29;
	shl.b32 	%r171, %r170, 2;
	add.s32 	%r172, %r154, %r171;
	ld.shared.u32 	%r56, [%r172];
	or.b32  	%r173, %r157, %r30;
	shl.b32 	%r174, %r173, 2;
	add.s32 	%r175, %r154, %r174;
	ld.shared.u32 	%r57, [%r175];
	or.b32  	%r176, %r157, %r31;
	shl.b32 	%r177, %r176, 2;
	add.s32 	%r178, %r154, %r177;
	ld.shared.u32 	%r58, [%r178];
$L__BB263_25:
	and.b32  	%r179, %r1, 7;
	shl.b32 	%r180, %r1, 2;
	and.b32  	%r181, %r180, 28;
	mov.u32 	%r182, _ZZ9cuda_gemmIiLi256ELi2ELi1ELi64ELi8ELi8ELi32ELi1ELi1EEviiiPT_S1_S1_iiE11kron_fac_sh;
	add.s32 	%r183, %r182, %r181;
	mad.lo.s32 	%r184, %r236, 36, %r183;
	ld.shared.u32 	%r185, [%r184];
	shfl.sync.idx.b32	%r186|%p21, %r185, %r179, 6175, -1;
	mul.lo.s32 	%r187, %r186, %r51;
	shfl.sync.idx.b32	%r188|%p22, %r185, %r25, 6175, -1;
	mad.lo.s32 	%r189, %r188, %r52, %r187;
	shfl.sync.idx.b32	%r190|%p23, %r185, %r26, 6175, -1;
	mad.lo.s32 	%r191, %r190, %r53, %r189;
	shfl.sync.idx.b32	%r192|%p24, %r185, %r27, 6175, -1;
	mad.lo.s32 	%r193, %r192, %r54, %r191;
	shfl.sync.idx.b32	%r194|%p25, %r185, %r28, 6175, -1;
	mad.lo.s32 	%r195, %r194, %r55, %r193;
	shfl.sync.idx.b32	%r196|%p26, %r185, %r29, 6175, -1;
	mad.lo.s32 	%r197, %r196, %r56, %r195;
	shfl.sync.idx.b32	%r198|%p27, %r185, %r30, 6175, -1;
	mad.lo.s32 	%r199, %r198, %r57, %r197;
	shfl.sync.idx.b32	%r200|%p28, %r185, %r31, 6175, -1;
	mad.lo.s32 	%r201, %r200, %r58, %r199;
	shl.b32 	%r202, %r236, 5;
	or.b32  	%r203, %r202, %r181;
	mov.u32 	%r204, _ZZ9cuda_gemmIiLi256ELi2ELi1ELi64ELi8ELi8ELi32ELi1ELi1EEviiiPT_S1_S1_iiE3Csh;
	add.s32 	%r205, %r204, %r203;
	ld.shared.u32 	%r206, [%r205];
	add.s32 	%r207, %r206, %r201;
	st.shared.u32 	[%r205], %r207;
	add.s32 	%r236, %r236, %r35;
	setp.lt.u32 	%p29, %r236, 8;
	@%p29 bra 	$L__BB263_25;
$L__BB263_26:
	setp.gt.u32 	%p30, %r1, 63;
	bar.sync 	0;
	@%p30 bra 	$L__BB263_33;
	setp.eq.s32 	%p31, %r17, 0;
	shl.b32 	%r61, %r229, 6;
	mov.u32 	%r237, %r1;
	@%p31 bra 	$L__BB263_31;
	setp.eq.s32 	%p32, %r17, 1;
	add.s32 	%r208, %r61, %r1;
	ld.shared.u32 	%r209, [%r23];
	mul.wide.s32 	%rd36, %r208, 4;
	add.s64 	%rd9, %rd3, %rd36;
	st.global.u32 	[%rd9], %r209;
	mov.u32 	%r237, %r15;
	@%p32 bra 	$L__BB263_31;
	setp.eq.s32 	%p33, %r17, 2;
	ld.shared.u32 	%r210, [%r24];
	cvt.u64.u32 	%rd37, %r19;
	add.s64 	%rd10, %rd9, %rd37;
	st.global.u32 	[%rd10], %r210;
	mov.u32 	%r237, %r21;
	@%p33 bra 	$L__BB263_31;
	add.s32 	%r211, %r24, %r19;
	ld.shared.u32 	%r212, [%r211];
	add.s64 	%rd39, %rd10, %rd37;
	st.global.u32 	[%rd39], %r212;
	mov.u32 	%r237, %r22;
$L__BB263_31:
	setp.lt.u32 	%p34, %r16, 3;
	@%p34 bra 	$L__BB263_33;
$L__BB263_32:
	add.s32 	%r214, %r61, %r237;
	shl.b32 	%r215, %r237, 2;
	mov.u32 	%r216, _ZZ9cuda_gemmIiLi256ELi2ELi1ELi64ELi8ELi8ELi32ELi1ELi1EEviiiPT_S1_S1_iiE3Csh;
	add.s32 	%r217, %r216, %r215;
	ld.shared.u32 	%r218, [%r217];
	mul.wide.s32 	%rd40, %r214, 4;
	add.s64 	%rd41, %rd3, %rd40;
	st.global.u32 	[%rd41], %r218;
	add.s32 	%r219, %r217, %r19;
	ld.shared.u32 	%r220, [%r219];
	add.s64 	%rd43, %rd41, %rd28;
	st.global.u32 	[%rd43], %r220;
	add.s32 	%r221, %r219, %r19;
	ld.shared.u32 	%r222, [%r221];
	add.s64 	%rd44, %rd43, %rd28;
	st.global.u32 	[%rd44], %r222;
	add.s32 	%r223, %r221, %r19;
	ld.shared.u32 	%r224, [%r223];
	add.s64 	%rd45, %rd44, %rd28;
	st.global.u32 	[%rd45], %r224;
	add.s32 	%r237, %r19, %r237;
	setp.lt.u32 	%p35, %r237, 64;
	@%p35 bra 	$L__BB263_32;
$L__BB263_33:
	add.s32 	%r229, %r229, %r13;
	setp.lt.u32 	%p36, %r229, %r14;
	@%p36 bra 	$L__BB263_9;
$L__BB263_34:
	ret;

}
	// .globl	_Z9cuda_gemmIiLi256ELi2ELi1ELi64ELi16ELi16ELi32ELi0ELi0EEviiiPT_S1_S1_ii
.visible .entry _Z9cuda_gemmIiLi256ELi2ELi1ELi64ELi16ELi16ELi32ELi0ELi0EEviiiPT_S1_S1_ii(
	.param .u32 _Z9cuda_gemmIiLi256ELi2ELi1ELi64ELi16ELi16ELi32ELi0ELi0EEviiiPT_S1_S1_ii_param_0,
	.param .u32 _Z9cuda_gemmIiLi256ELi2ELi1ELi64ELi16ELi16ELi32ELi0ELi0EEviiiPT_S1_S1_ii_param_1,
	.param .u32 _Z9cuda_gemmIiLi256ELi2ELi1ELi64ELi16ELi16ELi32ELi0ELi0EEviiiPT_S1_S1_ii_param_2,
	.param .u64 .ptr .align 1 _Z9cuda_gemmIiLi256ELi2ELi1ELi64ELi16ELi16ELi32ELi0ELi0EEviiiPT_S1_S1_ii_param_3,
	.param .u64 .ptr .align 1 _Z9cuda_gemmIiLi256ELi2ELi1ELi64ELi16ELi16ELi32ELi0ELi0EEviiiPT_S1_S1_ii_param_4,
	.param .u64 .ptr .align 1 _Z9cuda_gemmIiLi256ELi2ELi1ELi64ELi16ELi16ELi32ELi0ELi0EEviiiPT_S1_S1_ii_param_5,
	.param .u32 _Z9cuda_gemmIiLi256ELi2ELi1ELi64ELi16ELi16ELi32ELi0ELi0EEviiiPT_S1_S1_ii_param_6,
	.param .u32 _Z9cuda_gemmIiLi256ELi2ELi1ELi64ELi16ELi16ELi32ELi0ELi0EEviiiPT_S1_S1_ii_param_7
)
.maxntid 256
{
	.reg .pred 	%p<199>;
	.reg .b32 	%r<1070>;
	.reg .b64 	%rd<37>;
	// demoted variable
	.shared .align 128 .b8 _ZZ9cuda_gemmIiLi256ELi2ELi1ELi64ELi16ELi16ELi32ELi0ELi0EEviiiPT_S1_S1_iiE11kron_fac_sh[1088];
	// demoted variable
	.shared .align 128 .b8 _ZZ9cuda_gemmIiLi256ELi2ELi1ELi64ELi16ELi16ELi32ELi0ELi0EEviiiPT_S1_S1_iiE3Ash[256];
	// demoted variable
	.shared .align 128 .b8 _ZZ9cuda_gemmIiLi256ELi2ELi1ELi64ELi16ELi16ELi32ELi0ELi0EEviiiPT_S1_S1_iiE3Csh[256];
	ld.param.u32 	%r374, [_Z9cuda_gemmIiLi256ELi2ELi1ELi64ELi16ELi16ELi32ELi0ELi0EEviiiPT_S1_S1_ii_param_2];
	ld.param.u64 	%rd7, [_Z9cuda_gemmIiLi256ELi2ELi1ELi64ELi16ELi16ELi32ELi0ELi0EEviiiPT_S1_S1_ii_param_3];
	ld.param.u64 	%rd6, [_Z9cuda_gemmIiLi256ELi2ELi1ELi64ELi16ELi16ELi32ELi0ELi0EEviiiPT_S1_S1_ii_param_4];
	ld.param.u64 	%rd8, [_Z9cuda_gemmIiLi256ELi2ELi1ELi64ELi16ELi16ELi32ELi0ELi0EEviiiPT_S1_S1_ii_param_5];
	ld.param.u32 	%r375, [_Z9cuda_gemmIiLi256ELi2ELi1ELi64ELi16ELi16ELi32ELi0ELi0EEviiiPT_S1_S1_ii_param_6];
	ld.param.u32 	%r376, [_Z9cuda_gemmIiLi256ELi2ELi1ELi64ELi16ELi16ELi32ELi0ELi0EEviiiPT_S1_S1_ii_param_7];
	cvta.to.global.u64 	%rd1, %rd7;
	cvta.to.global.u64 	%rd2, %rd8;
	mov.u32 	%r1, %tid.x;
	and.b32  	%r2, %r1, 31;
	setp.lt.s32 	%p1, %r376, 16;
	shr.u32 	%r3, %r376, 4;
	selp.b32 	%r4, 1, %r3, %p1;
	mul.lo.s32 	%r5, %r376, %r375;
	setp.ge.u32 	%p2, %r1, %r5;
	@%p2 bra 	$L__BB264_3;
	mov.u32 	%r6, %ntid.x;
	cvta.to.global.u64 	%rd3, %rd6;
	mov.u32 	%r876, %r1;
$L__BB264_2:
	mul.wide.u32 	%rd9, %r876, 4;
	add.s64 	%rd10, %rd3, %rd9;
	ld.global.u32 	%r377, [%rd10];
	rem.u32 	%r378, %r876, %r375;
	mov.u32 	%r379, _ZZ9cuda_gemmIiLi256ELi2ELi1ELi64ELi16ELi16ELi32ELi0ELi0EEviiiPT_S1_S1_iiE11kron_fac_sh;
	mad.lo.s32 	%r380, %r378, 68, %r379;
	div.u32 	%r381, %r876, %r376;
	shl.b32 	%r382, %r381, 2;
	add.s32 	%r383, %r380, %r382;
	st.shared.u32 	[%r383], %r377;
	add.s32 	%r876, %r876, %r6;
	setp.lt.u32 	%p3, %r876, %r5;
	@%p3 bra 	$L__BB264_2;
$L__BB264_3:
	div.s32 	%r9, 64, %r376;
	mul.lo.s32 	%r384, %r9, %r4;
	min.s32 	%r10, %r384, 256;
	div.u32 	%r12, %r1, %r10;
	mul.lo.s32 	%r385, %r12, %r10;
	sub.s32 	%r386, %r1, %r385;
	div.u32 	%r11, %r386, %r4;
	mov.u32 	%r13, %ntid.x;
	div.u32 	%r14, %r13, %r10;
	mov.u32 	%r893, %ctaid.y;
	mov.u32 	%r387, %nctaid.y;
	shl.b32 	%r388, %r387, 1;
	setp.ge.u32 	%p4, %r893, %r388;
	@%p4 bra 	$L__BB264_241;
	mov.u32 	%r390, %ctaid.x;
	shl.b32 	%r16, %r390, 6;
	and.b32  	%r17, %r11, 15;
	rem.u32 	%r391, %r1, %r4;
	shl.b32 	%r18, %r391, 4;
	min.s32 	%r19, %r375, 16;
	shl.b32 	%r392, %r376, 8;
	sub.s32 	%r20, 8223, %r392;
	shl.b32 	%r393, %r4, 8;
	sub.s32 	%r21, 8223, %r393;
	add.s32 	%r22, %r1, %r13;
	max.u32 	%r394, %r22, 64;
	setp.lt.u32 	%p5, %r22, 64;
	selp.u32 	%r395, 1, 0, %p5;
	add.s32 	%r396, %r22, %r395;
	sub.s32 	%r397, %r394, %r396;
	div.u32 	%r398, %r397, %r13;
	add.s32 	%r23, %r398, %r395;
	add.s32 	%r399, %r23, 1;
	and.b32  	%r24, %r399, 3;
	shl.b32 	%r25, %r13, 2;
	add.s32 	%r26, %r22, %r13;
	add.s32 	%r400, %r11, 1;
	and.b32  	%r27, %r400, 15;
	add.s32 	%r401, %r11, 2;
	and.b32  	%r28, %r401, 15;
	add.s32 	%r402, %r11, 3;
	and.b32  	%r29, %r402, 15;
	add.s32 	%r403, %r11, 4;
	and.b32  	%r30, %r403, 15;
	add.s32 	%r404, %r11, 5;
	and.b32  	%r31, %r404, 15;
	add.s32 	%r405, %r11, 6;
	and.b32  	%r32, %r405, 15;
	add.s32 	%r406, %r11, 7;
	and.b32  	%r33, %r406, 15;
	setp.lt.s32 	%p6, %r17, %r376;
	selp.b32 	%r407, 0, %r376, %p6;
	sub.s32 	%r34, %r17, %r407;
	add.s32 	%r408, %r17, 1;
	setp.lt.s32 	%p7, %r408, %r376;
	selp.b32 	%r409, 0, %r376, %p7;
	sub.s32 	%r35, %r408, %r409;
	add.s32 	%r410, %r17, 2;
	setp.lt.s32 	%p8, %r410, %r376;
	selp.b32 	%r411, 0, %r376, %p8;
	sub.s32 	%r36, %r410, %r411;
	add.s32 	%r412, %r17, 3;
	setp.lt.s32 	%p9, %r412, %r376;
	selp.b32 	%r413, 0, %r376, %p9;
	sub.s32 	%r37, %r412, %r413;
	add.s32 	%r414, %r17, 4;
	setp.lt.s32 	%p10, %r414, %r376;
	selp.b32 	%r415, 0, %r376, %p10;
	sub.s32 	%r38, %r414, %r415;
	add.s32 	%r416, %r17, 5;
	setp.lt.s32 	%p11, %r416, %r376;
	selp.b32 	%r417, 0, %r376, %p11;
	sub.s32 	%r39, %r416, %r417;
	add.s32 	%r418, %r17, 6;
	setp.lt.s32 	%p12, %r418, %r376;
	selp.b32 	%r419, 0, %r376, %p12;
	sub.s32 	%r40, %r418, %r419;
	add.s32 	%r420, %r17, 7;
	setp.lt.s32 	%p13, %r420, %r376;
	selp.b32 	%r421, 0, %r376, %p13;
	sub.s32 	%r41, %r420, %r421;
	add.s32 	%r422, %r17, 8;
	setp.lt.s32 	%p14, %r422, %r376;
	selp.b32 	%r423, 0, %r376, %p14;
	sub.s32 	%r42, %r422, %r423;
	add.s32 	%r424, %r17, 9;
	setp.lt.s32 	%p15, %r424, %r376;
	selp.b32 	%r425, 0, %r376, %p15;
	sub.s32 	%r43, %r424, %r425;
	add.s32 	%r426, %r17, 10;
	setp.lt.s32 	%p16, %r426, %r376;
	selp.b32 	%r427, 0, %r376, %p16;
	sub.s32 	%r44, %r426, %r427;
	add.s32 	%r428, %r17, 11;
	setp.lt.s32 	%p17, %r428, %r376;
	selp.b32 	%r429, 0, %r376, %p17;
	sub.s32 	%r45, %r428, %r429;
	add.s32 	%r430, %r17, 12;
	setp.lt.s32 	%p18, %r430, %r376;
	selp.b32 	%r431, 0, %r376, %p18;
	sub.s32 	%r46, %r430, %r431;
	add.s32 	%r432, %r17, 13;
	setp.lt.s32 	%p19, %r432, %r376;
	selp.b32 	%r433, 0, %r376, %p19;
	sub.s32 	%r47, %r432, %r433;
	add.s32 	%r434, %r17, 14;
	setp.lt.s32 	%p20, %r434, %r376;
	selp.b32 	%r435, 0, %r376, %p20;
	sub.s32 	%r48, %r434, %r435;
	add.s32 	%r436, %r17, 15;
	setp.lt.s32 	%p21, %r436, %r376;
	selp.b32 	%r437, 0, %r376, %p21;
	sub.s32 	%r49, %r436, %r437;
	mul.wide.u32 	%rd16, %r13, 4;
	mul.wide.u32 	%rd19, %r13, 8;
	mul.wide.u32 	%rd21, %r13, 12;
	cvt.u64.u32 	%rd12, %r25;
$L__BB264_5:
	setp.gt.u32 	%p22, %r1, 63;
	@%p22 bra 	$L__BB264_19;
	setp.eq.s32 	%p23, %r24, 0;
	mul.lo.s32 	%r67, %r893, %r374;
	mov.u32 	%r894, %r1;
	@%p23 bra 	$L__BB264_10;
	setp.eq.s32 	%p24, %r24, 1;
	add.s32 	%r438, %r67, %r16;
	add.s32 	%r439, %r438, %r1;
	mul.wide.s32 	%rd11, %r439, 4;
	add.s64 	%rd4, %rd1, %rd11;
	ld.global.u32 	%r440, [%rd4];
	shl.b32 	%r441, %r1, 2;
	mov.u32 	%r442, _ZZ9cuda_gemmIiLi256ELi2ELi1ELi64ELi16ELi16ELi32ELi0ELi0EEviiiPT_S1_S1_iiE3Ash;
	add.s32 	%r443, %r442, %r441;
	st.shared.u32 	[%r443], %r440;
	mov.u32 	%r894, %r22;
	@%p24 bra 	$L__BB264_10;
	setp.eq.s32 	%p25, %r24, 2;
	add.s64 	%rd5, %rd4, %rd12;
	ld.global.u32 	%r444, [%rd5];
	shl.b32 	%r445, %r1, 2;
	mov.u32 	%r446, _ZZ9cuda_gemmIiLi256ELi2ELi1ELi64ELi16ELi16ELi32ELi0ELi0EEviiiPT_S1_S1_iiE3Ash;
	add.s32 	%r447, %r446, %r445;
	add.s32 	%r448, %r447, %r25;
	st.shared.u32 	[%r448], %r444;
	mov.u32 	%r894, %r26;
	@%p25 bra 	$L__BB264_10;
	add.s32 	%r894, %r26, %r13;
	add.s64 	%rd14, %rd5, %rd12;
	ld.global.u32 	%r449, [%rd14];
	shl.b32 	%r450, %r1, 2;
	mov.u32 	%r451, _ZZ9cuda_gemmIiLi256ELi2ELi1ELi64ELi16ELi16ELi32ELi0ELi0EEviiiPT_S1_S1_iiE3Ash;
	add.s32 	%r452, %r451, %r450;
	add.s32 	%r453, %r452, %r25;
	add.s32 	%r454, %r453, %r25;
	st.shared.u32 	[%r454], %r449;
$L__BB264_10:
	setp.lt.u32 	%p26, %r23, 3;
	@%p26 bra 	$L__BB264_13;
	shl.b32 	%r455, %r894, 2;
	mov.u32 	%r456, _ZZ9cuda_gemmIiLi256ELi2ELi1ELi64ELi16ELi16ELi32ELi0ELi0EEviiiPT_S1_S1_iiE3Ash;
	add.s32 	%r897, %r456, %r455;
	add.s32 	%r457, %r16, %r894;
	add.s32 	%r896, %r457, %r67;
$L__BB264_12:
	mul.wide.s32 	%rd15, %r896, 4;
	add.s64 	%rd17, %rd1, %rd15;
	add.s64 	%rd18, %rd17, %rd16;
	add.s64 	%rd20, %rd17, %rd19;
	add.s64 	%rd22, %rd17, %rd21;
	ld.global.u32 	%r458, [%rd17];
	st.shared.u32 	[%r897], %r458;
	ld.global.u32 	%r459, [%rd18];
	add.s32 	%r460, %r897, %r25;
	st.shared.u32 	[%r460], %r459;
	ld.global.u32 	%r461, [%rd20];
	shl.b32 	%r462, %r13, 3;
	add.s32 	%r463, %r897, %r462;
	st.shared.u32 	[%r463], %r461;
	ld.global.u32 	%r464, [%rd22];
	mad.lo.s32 	%r465, %r13, 12, %r897;
	st.shared.u32 	[%r465], %r464;
	add.s32 	%r894, %r894, %r25;
	shl.b32 	%r466, %r13, 4;
	add.s32 	%r897, %r897, %r466;
	add.s32 	%r896, %r896, %r25;
	setp.lt.u32 	%p27, %r894, 64;
	@%p27 bra 	$L__BB264_12;
$L__BB264_13:
	mov.u32 	%r895, %r1;
	@%p23 bra 	$L__BB264_17;
	setp.eq.s32 	%p29, %r24, 1;
	shl.b32 	%r467, %r1, 2;
	mov.u32 	%r468, _ZZ9cuda_gemmIiLi256ELi2ELi1ELi64ELi16ELi16ELi32ELi0ELi0EEviiiPT_S1_S1_iiE3Csh;
	add.s32 	%r469, %r468, %r467;
	mov.b32 	%r470, 0;
	st.shared.u32 	[%r469], %r470;
	mov.u32 	%r895, %r22;
	@%p29 bra 	$L__BB264_17;
	setp.eq.s32 	%p30, %r24, 2;
	add.s32 	%r474, %r469, %r25;
	mov.b32 	%r475, 0;
	st.shared.u32 	[%r474], %r475;
	mov.u32 	%r895, %r26;
	@%p30 bra 	$L__BB264_17;
	add.s32 	%r895, %r26, %r13;
	mov.u32 	%r477, _ZZ9cuda_gemmIiLi256ELi2ELi1ELi64ELi16ELi16ELi32ELi0ELi0EEviiiPT_S1_S1_iiE3Csh;
	add.s32 	%r478, %r477, %r467;
	add.s32 	%r479, %r478, %r25;
	add.s32 	%r480, %r479, %r25;
	mov.b32 	%r481, 0;
	st.shared.u32 	[%r480], %r481;
$L__BB264_17:
	@%p26 bra 	$L__BB264_19;
$L__BB264_18:
	shl.b32 	%r482, %r895, 2;
	mov.u32 	%r483, _ZZ9cuda_gemmIiLi256ELi2ELi1ELi64ELi16ELi16ELi32ELi0ELi0EEviiiPT_S1_S1_iiE3Csh;
	add.s32 	%r484, %r483, %r482;
	mov.b32 	%r485, 0;
	st.shared.u32 	[%r484], %r485;
	add.s32 	%r486, %r484, %r25;
	st.shared.u32 	[%r486], %r485;
	add.s32 	%r487, %r486, %r25;
	st.shared.u32 	[%r487], %r485;
	add.s32 	%r488, %r487, %r25;
	st.shared.u32 	[%r488], %r485;
	add.s32 	%r895, %r25, %r895;
	setp.lt.u32 	%p32, %r895, 64;
	@%p32 bra 	$L__BB264_18;
$L__BB264_19:
	setp.lt.s32 	%p33, %r9, 1;
	bar.sync 	0;
	@%p33 bra 	$L__BB264_233;
	setp.ne.s32 	%p34, %r4, 1;
	@%p34 bra 	$L__BB264_90;
	mov.b32 	%r916, 0;
$L__BB264_22:
	setp.lt.s32 	%p141, %r376, 1;
	add.s32 	%r99, %r916, %r11;
	mad.lo.s32 	%r100, %r99, %r376, %r18;
	@%p141 bra 	$L__BB264_24;
	add.s32 	%r702, %r100, %r17;
	shl.b32 	%r703, %r702, 2;
	mov.u32 	%r704, _ZZ9cuda_gemmIiLi256ELi2ELi1ELi64ELi16ELi16ELi32ELi0ELi0EEviiiPT_S1_S1_iiE3Ash;
	add.s32 	%r705, %r704, %r703;
	ld.shared.u32 	%r1067, [%r705];
$L__BB264_24:
	setp.lt.s32 	%p142, %r376, 2;
	@%p142 bra 	$L__BB264_26;
	add.s32 	%r706, %r100, %r27;
	shl.b32 	%r707, %r706, 2;
	mov.u32 	%r708, _ZZ9cuda_gemmIiLi256ELi2ELi1ELi64ELi16ELi16ELi32ELi0ELi0EEviiiPT_S1_S1_iiE3Ash;
	add.s32 	%r709, %r708, %r707;
	ld.shared.u32 	%r1066, [%r709];
$L__BB264_26:
	setp.lt.s32 	%p143, %r376, 3;
	@%p143 bra 	$L__BB264_28;
	add.s32 	%r710, %r100, %r28;
	shl.b32 	%r711, %r710, 2;
	mov.u32 	%r712, _ZZ9cuda_gemmIiLi256ELi2ELi1ELi64ELi16ELi16ELi32ELi0ELi0EEviiiPT_S1_S1_iiE3Ash;
	add.s32 	%r713, %r712, %r711;
	ld.shared.u32 	%r1065, [%r713];
$L__BB264_28:
	setp.lt.s32 	%p144, %r376, 4;
	@%p144 bra 	$L__BB264_30;
	add.s32 	%r714, %r100, %r29;
	shl.b32 	%r715, %r714, 2;
	mov.u32 	%r716, _ZZ9cuda_gemmIiLi256ELi2ELi1ELi64ELi16ELi16ELi32ELi0ELi0EEviiiPT_S1_S1_iiE3Ash;
	add.s32 	%r717, %r716, %r715;
	ld.shared.u32 	%r1064, [%r717];
$L__BB264_30:
	setp.lt.s32 	%p145, %r376, 5;
	@%p145 bra 	$L__BB264_32;
	add.s32 	%r718, %r100, %r30;
	shl.b32 	%r719, %r718, 2;
	mov.u32 	%r720, _ZZ9cuda_gemmIiLi256ELi2ELi1ELi64ELi16ELi16ELi32ELi0ELi0EEviiiPT_S1_S1_iiE3Ash;
	add.s32 	%r721, %r720, %r719;
	ld.shared.u32 	%r1063, [%r721];
$L__BB264_32:
	setp.lt.s32 	%p146, %r376, 6;
	@%p146 bra 	$L__BB264_34;
	add.s32 	%r722, %r100, %r31;
	shl.b32 	%r723, %r722, 2;
	mov.u32 	%r724, _ZZ9cuda_gemmIiLi256ELi2ELi1ELi64ELi16ELi16ELi32ELi0ELi0EEviiiPT_S1_S1_iiE3Ash;
	add.s32 	%r725, %r724, %r723;
	ld.shared.u32 	%r1062, [%r725];
$L__BB264_34:
	setp.lt.s32 	%p147, %r376, 7;
	@%p147 bra 	$L__BB264_36;
	add.s32 	%r726, %r100, %r32;
	shl.b32 	%r727, %r726, 2;
	mov.u32 	%r728, _ZZ9cuda_gemmIiLi256ELi2ELi1ELi64ELi16ELi16ELi32ELi0ELi0EEviiiPT_S1_S1_iiE3Ash;
	add.s32 	%r729, %r728, %r727;
	ld.shared.u32 	%r1061, [%r729];
$L__BB264_36:
	setp.lt.s32 	%p148, %r376, 8;
	@%p148 bra 	$L__BB264_38;
	add.s32 	%r730, %r100, %r33;
	shl.b32 	%r731, %r730, 2;
	mov.u32 	%r732, _ZZ9cuda_gemmIiLi256ELi2ELi1ELi64ELi16ELi16ELi32ELi0ELi0EEviiiPT_S1_S1_iiE3Ash;
	add.s32 	%r733, %r732, %r731;
	ld.shared.u32 	%r1060, [%r733];
$L__BB264_38:
	setp.lt.s32 	%p149, %r376, 9;
	@%p149 bra 	$L__BB264_40;
	xor.b32  	%r734, %r17, 8;
	add.s32 	%r735, %r100, %r734;
	shl.b32 	%r736, %r735, 2;
	mov.u32 	%r737, _ZZ9cuda_gemmIiLi256ELi2ELi1ELi64ELi16ELi16ELi32ELi0ELi0EEviiiPT_S1_S1_iiE3Ash;
	add.s32 	%r738, %r737, %r736;
	ld.shared.u32 	%r1059, [%r738];
$L__BB264_40:
	setp.lt.s32 	%p150, %r376, 10;
	@%p150 bra 	$L__BB264_42;
	add.s32 	%r739, %r11, 9;
	and.b32  	%r740, %r739, 15;
	add.s32 	%r741, %r100, %r740;
	shl.b32 	%r742, %r741, 2;
	mov.u32 	%r743, _ZZ9cuda_gemmIiLi256ELi2ELi1ELi64ELi16ELi16ELi32ELi0ELi0EEviiiPT_S1_S1_iiE3Ash;
	add.s32 	%r744, %r743, %r742;
	ld.shared.u32 	%r1058, [%r744];
$L__BB264_42:
	setp.lt.s32 	%p151, %r376, 11;
	@%p151 bra 	$L__BB264_44;
	add.s32 	%r745, %r11, 10;
	and.b32  	%r746, %r745, 15;
	add.s32 	%r747, %r100, %r746;
	shl.b32 	%r748, %r747, 2;
	mov.u32 	%r749, _ZZ9cuda_gemmIiLi256ELi2ELi1ELi64ELi16ELi16ELi32ELi0ELi0EEviiiPT_S1_S1_iiE3Ash;
	add.s32 	%r750, %r749, %r748;
	ld.shared.u32 	%r1057, [%r750];
$L__BB264_44:
	setp.lt.s32 	%p152, %r376, 12;
	@%p152 bra 	$L__BB264_46;
	add.s32 	%r751, %r11, 11;
	and.b32  	%r752, %r751, 15;
	add.s32 	%r753, %r100, %r752;
	shl.b32 	%r754, %r753, 2;
	mov.u32 	%r755, _ZZ9cuda_gemmIiLi256ELi2ELi1ELi64ELi16ELi16ELi32ELi0ELi0EEviiiPT_S1_S1_iiE3Ash;
	add.s32 	%r756, %r755, %r754;
	ld.shared.u32 	%r1056, [%r756];
$L__BB264_46:
	setp.lt.s32 	%p153, %r376, 13;
	@%p153 bra 	$L__BB264_48;
	add.s32 	%r757, %r11, 12;
	and.b32  	%r758, %r757, 15;
	add.s32 	%r759, %r100, %r758;
	shl.b32 	%r760, %r759, 2;
	mov.u32 	%r761, _ZZ9cuda_gemmIiLi256ELi2ELi1ELi64ELi16ELi16ELi32ELi0ELi0EEviiiPT_S1_S1_iiE3Ash;
	add.s32 	%r762, %r761, %r760;
	ld.shared.u32 	%r1055, [%r762];
$L__BB264_48:
	setp.lt.s32 	%p154, %r376, 14;
	@%p154 bra 	$L__BB264_50;
	add.s32 	%r763, %r11, 13;
	and.b32  	%r764, %r763, 15;
	add.s32 	%r765, %r100, %r764;
	shl.b32 	%r766, %r765, 2;
	mov.u32 	%r767, _ZZ9cuda_gemmIiLi256ELi2ELi1ELi64ELi16ELi16ELi32ELi0ELi0EEviiiPT_S1_S1_iiE3Ash;
	add.s32 	%r768, %r767, %r766;
	ld.shared.u32 	%r1054, [%r768];
$L__BB264_50:
	setp.lt.s32 	%p155, %r376, 15;
	@%p155 bra 	$L__BB264_52;
	add.s32 	%r769, %r11, 14;
	and.b32  	%r770, %r769, 15;
	add.s32 	%r771, %r100, %r770;
	shl.b32 	%r772, %r771, 2;
	mov.u32 	%r773, _ZZ9cuda_gemmIiLi256ELi2ELi1ELi64ELi16ELi16ELi32ELi0ELi0EEviiiPT_S1_S1_iiE3Ash;
	add.s32 	%r774, %r773, %r772;
	ld.shared.u32 	%r1053, [%r774];
$L__BB264_52:
	setp.lt.s32 	%p156, %r376, 16;
	@%p156 bra 	$L__BB264_54;
	add.s32 	%r775, %r11, -1;
	and.b32  	%r776, %r775, 15;
	add.s32 	%r777, %r100, %r776;
	shl.b32 	%r778, %r777, 2;
	mov.u32 	%r779, _ZZ9cuda_gemmIiLi256ELi2ELi1ELi64ELi16ELi16ELi32ELi0ELi0EEviiiPT_S1_S1_iiE3Ash;
	add.s32 	%r780, %r779, %r778;
	ld.shared.u32 	%r1052, [%r780];
$L__BB264_54:
	setp.lt.s32 	%p157, %r12, %r19;
	@%p157 bra 	$L__BB264_56;
$L__BB264_55:
	add.s32 	%r916, %r916, %r10;
	setp.lt.s32 	%p191, %r916, %r9;
	@%p191 bra 	$L__BB264_22;
	bra.uni 	$L__BB264_233;
$L__BB264_56:
	rem.s32 	%r781, %r2, %r376;
	shl.b32 	%r782, %r781, 2;
	mov.u32 	%r783, _ZZ9cuda_gemmIiLi256ELi2ELi1ELi64ELi16ELi16ELi32ELi0ELi0EEviiiPT_S1_S1_iiE11kron_fac_sh;
	add.s32 	%r134, %r783, %r782;
	mov.u32 	%r933, %r12;
$L__BB264_57:
	mad.lo.s32 	%r785, %r933, 68, %r134;
	ld.shared.u32 	%r136, [%r785];
	mov.b32 	%r935, 0;
	@%p141 bra 	$L__BB264_59;
	shfl.sync.idx.b32	%r786|%p159, %r136, %r34, %r20, -1;
	mul.lo.s32 	%r935, %r786, %r1067;
$L__BB264_59:
	@%p142 bra 	$L__BB264_61;
	shfl.sync.idx.b32	%r787|%p161, %r136, %r35, %r20, -1;
	mad.lo.s32 	%r935, %r787, %r1066, %r935;
$L__BB264_61:
	@%p143 bra 	$L__BB264_63;
	shfl.sync.idx.b32	%r788|%p163, %r136, %r36, %r20, -1;
	mad.lo.s32 	%r935, %r788, %r1065, %r935;
$L__BB264_63:
	@%p144 bra 	$L__BB264_65;
	shfl.sync.idx.b32	%r789|%p165, %r136, %r37, %r20, -1;
	mad.lo.s32 	%r935, %r789, %r1064, %r935;
$L__BB264_65:
	@%p145 bra 	$L__BB264_67;
	shfl.sync.idx.b32	%r790|%p167, %r136, %r38, %r20, -1;
	mad.lo.s32 	%r935, %r790, %r1063, %r935;
$L__BB264_67:
	setp.lt.s32 	%p168, %r376, 6;
	@%p168 bra 	$L__BB264_69;
	shfl.sync.idx.b32	%r791|%p169, %r136, %r39, %r20, -1;
	mad.lo.s32 	%r935, %r791, %r1062, %r935;
$L__BB264_69:
	setp.lt.s32 	%p170, %r376, 7;
	@%p170 bra 	$L__BB264_71;
	shfl.sync.idx.b32	%r792|%p171, %r136, %r40, %r20, -1;
	mad.lo.s32 	%r935, %r792, %r1061, %r935;
$L__BB264_71:
	setp.lt.s32 	%p172, %r376, 8;
	@%p172 bra 	$L__BB264_73;
	shfl.sync.idx.b32	%r793|%p173, %r136, %r41, %r20, -1;
	mad.lo.s32 	%r935, %r793, %r1060, %r935;
$L__BB264_73:
	setp.lt.s32 	%p174, %r376, 9;
	@%p174 bra 	$L__BB264_75;
	shfl.sync.idx.b32	%r794|%p175, %r136, %r42, %r20, -1;
	mad.lo.s32 	%r935, %r794, %r1059, %r935;
$L__BB264_75:
	setp.lt.s32 	%p176, %r376, 10;
	@%p176 bra 	$L__BB264_77;
	shfl.sync.idx.b32	%r795|%p177, %r136, %r43, %r20, -1;
	mad.lo.s32 	%r935, %r795, %r1058, %r935;
$L__BB264_77:
	setp.lt.s32 	%p178, %r376, 11;
	@%p178 bra 	$L__BB264_79;
	shfl.sync.idx.b32	%r796|%p179, %r136, %r44, %r20, -1;
	mad.lo.s32 	%r935, %r796, %r1057, %r935;
$L__BB264_79:
	setp.lt.s32 	%p180, %r376, 12;
	@%p180 bra 	$L__BB264_81;
	shfl.sync.idx.b32	%r797|%p181, %r136, %r45, %r20, -1;
	mad.lo.s32 	%r935, %r797, %r1056, %r935;
$L__BB264_81:
	setp.lt.s32 	%p182, %r376, 13;
	@%p182 bra 	$L__BB264_83;
	shfl.sync.idx.b32	%r798|%p183, %r136, %r46, %r20, -1;
	mad.lo.s32 	%r935, %r798, %r1055, %r935;
$L__BB264_83:
	setp.lt.s32 	%p184, %r376, 14;
	@%p184 bra 	$L__BB264_85;
	shfl.sync.idx.b32	%r799|%p185, %r136, %r47, %r20, -1;
	mad.lo.s32 	%r935, %r799, %r1054, %r935;
$L__BB264_85:
	setp.lt.s32 	%p186, %r376, 15;
	@%p186 bra 	$L__BB264_87;
	shfl.sync.idx.b32	%r800|%p187, %r136, %r48, %r20, -1;
	mad.lo.s32 	%r935, %r800, %r1053, %r935;
$L__BB264_87:
	setp.lt.s32 	%p188, %r376, 16;
	@%p188 bra 	$L__BB264_89;
	shfl.sync.idx.b32	%r801|%p189, %r136, %r49, %r20, -1;
	mad.lo.s32 	%r935, %r801, %r1052, %r935;
$L__BB264_89:
	mad.lo.s32 	%r802, %r933, %r9, %r99;
	shl.b32 	%r803, %r802, 2;
	mov.u32 	%r804, _ZZ9cuda_gemmIiLi256ELi2ELi1ELi64ELi16ELi16ELi32ELi0ELi0EEviiiPT_S1_S1_iiE3Csh;
	add.s32 	%r805, %r804, %r803;
	ld.shared.u32 	%r806, [%r805];
	add.s32 	%r807, %r806, %r935;
	st.shared.u32 	[%r805], %r807;
	add.s32 	%r933, %r933, %r14;
	setp.lt.s32 	%p190, %r933, %r19;
	@%p190 bra 	$L__BB264_57;
	bra.uni 	$L__BB264_55;
$L__BB264_90:
	setp.gt.u32 	%p35, %r376, 31;
	@%p35 bra 	$L__BB264_124;
	mov.b32 	%r1018, 0;
$L__BB264_92:
	setp.eq.s32 	%p36, %r376, 0;
	add.s32 	%r279, %r1018, %r11;
	mad.lo.s32 	%r280, %r279, %r376, %r18;
	@%p36 bra 	$L__BB264_94;
	add.s32 	%r490, %r280, %r17;
	shl.b32 	%r491, %r490, 2;
	mov.u32 	%r492, _ZZ9cuda_gemmIiLi256ELi2ELi1ELi64ELi16ELi16ELi32ELi0ELi0EEviiiPT_S1_S1_iiE3Ash;
	add.s32 	%r493, %r492, %r491;
	ld.shared.u32 	%r1067, [%r493];
$L__BB264_94:
	setp.lt.s32 	%p37, %r376, 2;
	@%p37 bra 	$L__BB264_96;
	add.s32 	%r494, %r280, %r27;
	shl.b32 	%r495, %r494, 2;
	mov.u32 	%r496, _ZZ9cuda_gemmIiLi256ELi2ELi1ELi64ELi16ELi16ELi32ELi0ELi0EEviiiPT_S1_S1_iiE3Ash;
	add.s32 	%r497, %r496, %r495;
	ld.shared.u32 	%r1066, [%r497];
$L__BB264_96:
	setp.lt.s32 	%p38, %r376, 3;
	@%p38 bra 	$L__BB264_98;
	add.s32 	%r498, %r280, %r28;
	shl.b32 	%r499, %r498, 2;
	mov.u32 	%r500, _ZZ9cuda_gemmIiLi256ELi2ELi1ELi64ELi16ELi16ELi32ELi0ELi0EEviiiPT_S1_S1_iiE3Ash;
	add.s32 	%r501, %r500, %r499;
	ld.shared.u32 	%r1065, [%r501];
$L__BB264_98:
	setp.lt.s32 	%p39, %r376, 4;
	@%p39 bra 	$L__BB264_100;
	add.s32 	%r502, %r280, %r29;
	shl.b32 	%r503, %r502, 2;
	mov.u32 	%r504, _ZZ9cuda_gemmIiLi256ELi2ELi1ELi64ELi16ELi16ELi32ELi0ELi0EEviiiPT_S1_S1_iiE3Ash;
	add.s32 	%r505, %r504, %r503;
	ld.shared.u32 	%r1064, [%r505];
$L__BB264_100:
	setp.lt.s32 	%p40, %r376, 5;
	@%p40 bra 	$L__BB264_102;
	add.s32 	%r506, %r280, %r30;
	shl.b32 	%r507, %r506, 2;
	mov.u32 	%r508, _ZZ9cuda_gemmIiLi256ELi2ELi1ELi64ELi16ELi16ELi32ELi0ELi0EEviiiPT_S1_S1_iiE3Ash;
	add.s32 	%r509, %r508, %r507;
	ld.shared.u32 	%r1063, [%r509];
$L__BB264_102:
	setp.lt.s32 	%p41, %r376, 6;
	@%p41 bra 	$L__BB264_104;
	add.s32 	%r510, %r280, %r31;
	shl.b32 	%r511, %r510, 2;
	mov.u32 	%r512, _ZZ9cuda_gemmIiLi256ELi2ELi1ELi64ELi16ELi16ELi32ELi0ELi0EEviiiPT_S1_S1_iiE3Ash;
	add.s32 	%r513, %r512, %r511;
	ld.shared.u32 	%r1062, [%r513];
$L__BB264_104:
	setp.lt.s32 	%p42, %r376, 7;
	@%p42 bra 	$L__BB264_106;
	add.s32 	%r514, %r280, %r32;
	shl.b32 	%r515, %r514, 2;
	mov.u32 	%r516, _ZZ9cuda_gemmIiLi256ELi2ELi1ELi64ELi16ELi16ELi32ELi0ELi0EEviiiPT_S1_S1_iiE3Ash;
	add.s32 	%r517, %r516, %r515;
	ld.shared.u32 	%r1061, [%r517];
$L__BB264_106:
	setp.lt.s32 	%p43, %r376, 8;
	@%p43 bra 	$L__BB264_108;
	add.s32 	%r518, %r280, %r33;
	shl.b32 	%r519, %r518, 2;
	mov.u32 	%r520, _ZZ9cuda_gemmIiLi256ELi2ELi1ELi64ELi16ELi16ELi32ELi0ELi0EEviiiPT_S1_S1_iiE3Ash;
	add.s32 	%r521, %r520, %r519;
	ld.shared.u32 	%r1060, [%r521];
$L__BB264_108:
	setp.lt.s32 	%p44, %r376, 9;
	@%p44 bra 	$L__BB264_110;
	xor.b32  	%r522, %r17, 8;
	add.s32 	%r523, %r280, %r522;
	shl.b32 	%r524, %r523, 2;
	mov.u32 	%r525, _ZZ9cuda_gemmIiLi256ELi2ELi1ELi64ELi16ELi16ELi32ELi0ELi0EEviiiPT_S1_S1_iiE3Ash;
	add.s32 	%r526, %r525, %r524;
	ld.shared.u32 	%r1059, [%r526];
$L__BB264_110:
	setp.lt.s32 	%p45, %r376, 10;
	@%p45 bra 	$L__BB264_112;
	add.s32 	%r527, %r11, 9;
	and.b32  	%r528, %r527, 15;
	add.s32 	%r529, %r280, %r528;
	shl.b32 	%r530, %r529, 2;
	mov.u32 	%r531, _ZZ9cuda_gemmIiLi256ELi2ELi1ELi64ELi16ELi16ELi32ELi0ELi0EEviiiPT_S1_S1_iiE3Ash;
	add.s32 	%r532, %r531, %r530;
	ld.shared.u32 	%r1058, [%r532];
$L__BB264_112:
	setp.lt.s32 	%p46, %r376, 11;
	@%p46 bra 	$L__BB264_114;
	add.s32 	%r533, %r11, 10;
	and.b32  	%r534, %r533, 15;
	add.s32 	%r535, %r280, %r534;
	shl.b32 	%r536, %r535, 2;
	mov.u32 	%r537, _ZZ9cuda_gemmIiLi256ELi2ELi1ELi64ELi16ELi16ELi32ELi0ELi0EEviiiPT_S1_S1_iiE3Ash;
	add.s32 	%r538, %r537, %r536;
	ld.shared.u32 	%r1057, [%r538];
$L__BB264_114:
	setp.lt.s32 	%p47, %r376, 12;
	@%p47 bra 	$L__BB264_116;
	add.s32 	%r539, %r11, 11;
	and.b32  	%r540, %r539, 15;
	add.s32 	%r541, %r280, %r540;
	shl.b32 	%r542, %r541, 2;
	mov.u32 	%r543, _ZZ9cuda_gemmIiLi256ELi2ELi1ELi64ELi16ELi16ELi32ELi0ELi0EEviiiPT_S1_S1_iiE3Ash;
	add.s32 	%r544, %r543, %r542;
	ld.shared.u32 	%r1056, [%r544];
$L__BB264_116:
	setp.lt.s32 	%p48, %r376, 13;
	@%p48 bra 	$L__BB264_118;
	add.s32 	%r545, %r11, 12;
	and.b32  	%r546, %r545, 15;
	add.s32 	%r547, %r280, %r546;
	shl.b32 	%r548, %r547, 2;
	mov.u32 	%r549, _ZZ9cuda_gemmIiLi256ELi2ELi1ELi64ELi16ELi16ELi32ELi0ELi0EEviiiPT_S1_S1_iiE3Ash;
	add.s32 	%r550, %r549, %r548;
	ld.shared.u32 	%r1055, [%r550];
$L__BB264_118:
	setp.lt.s32 	%p49, %r376, 14;
	@%p49 bra 	$L__BB264_120;
	add.s32 	%r551, %r11, 13;
	and.b32  	%r552, %r551, 15;
	add.s32 	%r553, %r280, %r552;
	shl.b32 	%r554, %r553, 2;
	mov.u32 	%r555, _ZZ9cuda_gemmIiLi256ELi2ELi1ELi64ELi16ELi16ELi32ELi0ELi0EEviiiPT_S1_S1_iiE3Ash;
	add.s32 	%r556, %r555, %r554;
	ld.shared.u32 	%r1054, [%r556];
$L__BB264_120:
	setp.lt.s32 	%p50, %r376, 15;
	@%p50 bra 	$L__BB264_122;
	add.s32 	%r557, %r11, 14;
	and.b32  	%r558, %r557, 15;
	add.s32 	%r559, %r280, %r558;
	shl.b32 	%r560, %r559, 2;
	mov.u32 	%r561, _ZZ9cuda_gemmIiLi256ELi2ELi1ELi64ELi16ELi16ELi32ELi0ELi0EEviiiPT_S1_S1_iiE3Ash;
	add.s32 	%r562, %r561, %r560;
	ld.shared.u32 	%r1053, [%r562];
$L__BB264_122:
	setp.lt.s32 	%p51, %r376, 16;
	@%p51 bra 	$L__BB264_197;
	add.s32 	%r563, %r11, -1;
	and.b32  	%r564, %r563, 15;
	add.s32 	%r565, %r280, %r564;
	shl.b32 	%r566, %r565, 2;
	mov.u32 	%r567, _ZZ9cuda_gemmIiLi256ELi2ELi1ELi64ELi16ELi16ELi32ELi0ELi0EEviiiPT_S1_S1_iiE3Ash;
	add.s32 	%r568, %r567, %r566;
	ld.shared.u32 	%r1052, [%r568];
	bra.uni 	$L__BB264_197;
$L__BB264_124:
	mov.b32 	%r966, 0;
$L__BB264_125:
	setp.lt.s32 	%p87, %r376, 1;
	add.s32 	%r187, %r966, %r11;
	mad.lo.s32 	%r188, %r187, %r376, %r18;
	@%p87 bra 	$L__BB264_127;
	add.s32 	%r595, %r188, %r17;
	shl.b32 	%r596, %r595, 2;
	mov.u32 	%r597, _ZZ9cuda_gemmIiLi256ELi2ELi1ELi64ELi16ELi16ELi32ELi0ELi0EEviiiPT_S1_S1_iiE3Ash;
	add.s32 	%r598, %r597, %r596;
	ld.shared.u32 	%r1067, [%r598];
$L__BB264_127:
	setp.lt.s32 	%p88, %r376, 2;
	@%p88 bra 	$L__BB264_129;
	add.s32 	%r599, %r188, %r27;
	shl.b32 	%r600, %r599, 2;
	mov.u32 	%r601, _ZZ9cuda_gemmIiLi256ELi2ELi1ELi64ELi16ELi16ELi32ELi0ELi0EEviiiPT_S1_S1_iiE3Ash;
	add.s32 	%r602, %r601, %r600;
	ld.shared.u32 	%r1066, [%r602];
$L__BB264_129:
	setp.lt.s32 	%p89, %r376, 3;
	@%p89 bra 	$L__BB264_131;
	add.s32 	%r603, %r188, %r28;
	shl.b32 	%r604, %r603, 2;
	mov.u32 	%r605, _ZZ9cuda_gemmIiLi256ELi2ELi1ELi64ELi16ELi16ELi32ELi0ELi0EEviiiPT_S1_S1_iiE3Ash;
	add.s32 	%r606, %r605, %r604;
	ld.shared.u32 	%r1065, [%r606];
$L__BB264_131:
	setp.lt.s32 	%p90, %r376, 4;
	@%p90 bra 	$L__BB264_133;
	add.s32 	%r607, %r188, %r29;
	shl.b32 	%r608, %r607, 2;
	mov.u32 	%r609, _ZZ9cuda_gemmIiLi256ELi2ELi1ELi64ELi16ELi16ELi32ELi0ELi0EEviiiPT_S1_S1_iiE3Ash;
	add.s32 	%r610, %r609, %r608;
	ld.shared.u32 	%r1064, [%r610];
$L__BB264_133:
	setp.lt.s32 	%p91, %r376, 5;
	@%p91 bra 	$L__BB264_135;
	add.s32 	%r611, %r188, %r30;
	shl.b32 	%r612, %r611, 2;
	mov.u32 	%r613, _ZZ9cuda_gemmIiLi256ELi2ELi1ELi64ELi16ELi16ELi32ELi0ELi0EEviiiPT_S1_S1_iiE3Ash;
	add.s32 	%r614, %r613, %r612;
	ld.shared.u32 	%r1063, [%r614];
$L__BB264_135:
	setp.lt.s32 	%p92, %r376, 6;
	@%p92 bra 	$L__BB264_137;
	add.s32 	%r615, %r188, %r31;
	shl.b32 	%r616, %r615, 2;
	mov.u32 	%r617, _ZZ9cuda_gemmIiLi256ELi2ELi1ELi64ELi16ELi16ELi32ELi0ELi0EEviiiPT_S1_S1_iiE3Ash;
	add.s32 	%r618, %r617, %r616;
	ld.shared.u32 	%r1062, [%r618];
$L__BB264_137:
	setp.lt.s32 	%p93, %r376, 7;
	@%p93 bra 	$L__BB264_139;
	add.s32 	%r619, %r188, %r32;
	shl.b32 	%r620, %r619, 2;
	mov.u32 	%r621, _ZZ9cuda_gemmIiLi256ELi2ELi1ELi64ELi16ELi16ELi32ELi0ELi0EEviiiPT_S1_S1_iiE3Ash;
	add.s32 	%r622, %r621, %r620;
	ld.shared.u32 	%r1061, [%r622];
$L__BB264_139:
	setp.lt.s32 	%p94, %r376, 8;
	@%p94 bra 	$L__BB264_141;
	add.s32 	%r623, %r188, %r33;
	shl.b32 	%r624, %r623, 2;
	mov.u32 	%r625, _ZZ9cuda_gemmIiLi256ELi2ELi1ELi64ELi16ELi16ELi32ELi0ELi0EEviiiPT_S1_S1_iiE3Ash;
	add.s32 	%r626, %r625, %r624;
	ld.shared.u32 	%r1060, [%r626];
$L__BB264_141:
	setp.lt.s32 	%p95, %r376, 9;
	@%p95 bra 	$L__BB264_143;
	xor.b32  	%r627, %r17, 8;
	add.s32 	%r628, %r188, %r627;
	shl.b32 	%r629, %r628, 2;
	mov.u32 	%r630, _ZZ9cuda_gemmIiLi256ELi2ELi1ELi64ELi16ELi16ELi32ELi0ELi0EEviiiPT_S1_S1_iiE3Ash;
	add.s32 	%r631, %r630, %r629;
	ld.shared.u32 	%r1059, [%r631];
$L__BB264_143:
	setp.lt.s32 	%p96, %r376, 10;
	@%p96 bra 	$L__BB264_145;
	add.s32 	%r632, %r11, 9;
	and.b32  	%r633, %r632, 15;
	add.s32 	%r634, %r188, %r633;
	shl.b32 	%r635, %r634, 2;
	mov.u32 	%r636, _ZZ9cuda_gemmIiLi256ELi2ELi1ELi64ELi16ELi16ELi32ELi0ELi0EEviiiPT_S1_S1_iiE3Ash;
	add.s32 	%r637, %r636, %r635;
	ld.shared.u32 	%r1058, [%r637];
$L__BB264_145:
	setp.lt.s32 	%p97, %r376, 11;
	@%p97 bra 	$L__BB264_147;
	add.s32 	%r638, %r11, 10;
	and.b32  	%r639, %r638, 15;
	add.s32 	%r640, %r188, %r639;
	shl.b32 	%r641, %r640, 2;
	mov.u32 	%r642, _ZZ9cuda_gemmIiLi256ELi2ELi1ELi64ELi16ELi16ELi32ELi0ELi0EEviiiPT_S1_S1_iiE3Ash;
	add.s32 	%r643, %r642, %r641;
	ld.shared.u32 	%r1057, [%r643];
$L__BB264_147:
	setp.lt.s32 	%p98, %r376, 12;
	@%p98 bra 	$L__BB264_149;
	add.s32 	%r644, %r11, 11;
	and.b32  	%r645, %r644, 15;
	add.s32 	%r646, %r188, %r645;
	shl.b32 	%r647, %r646, 2;
	mov.u32 	%r648, _ZZ9cuda_gemmIiLi256ELi2ELi1ELi64ELi16ELi16ELi32ELi0ELi0EEviiiPT_S1_S1_iiE3Ash;
	add.s32 	%r649, %r648, %r647;
	ld.shared.u32 	%r1056, [%r649];
$L__BB264_149:
	setp.lt.s32 	%p99, %r376, 13;
	@%p99 bra 	$L__BB264_151;
	add.s32 	%r650, %r11, 12;
	and.b32  	%r651, %r650, 15;
	add.s32 	%r652, %r188, %r651;
	shl.b32 	%r653, %r652, 2;
	mov.u32 	%r654, _ZZ9cuda_gemmIiLi256ELi2ELi1ELi64ELi16ELi16ELi32ELi0ELi0EEviiiPT_S1_S1_iiE3Ash;
	add.s32 	%r655, %r654, %r653;
	ld.shared.u32 	%r1055, [%r655];
$L__BB264_151:
	setp.lt.s32 	%p100, %r376, 14;
	@%p100 bra 	$L__BB264_153;
	add.s32 	%r656, %r11, 13;
	and.b32  	%r657, %r656, 15;
	add.s32 	%r658, %r188, %r657;
	shl.b32 	%r659, %r658, 2;
	mov.u32 	%r660, _ZZ9cuda_gemmIiLi256ELi2ELi1ELi64ELi16ELi16ELi32ELi0ELi0EEviiiPT_S1_S1_iiE3Ash;
	add.s32 	%r661, %r660, %r659;
	ld.shared.u32 	%r1054, [%r661];
$L__BB264_153:
	setp.lt.s32 	%p101, %r376, 15;
	@%p101 bra 	$L__BB264_155;
	add.s32 	%r662, %r11, 14;
	and.b32  	%r663, %r662, 15;
	add.s32 	%r664, %r188, %r663;
	shl.b32 	%r665, %r664, 2;
	mov.u32 	%r666, _ZZ9cuda_gemmIiLi256ELi2ELi1ELi64ELi16ELi16ELi32ELi0ELi0EEviiiPT_S1_S1_iiE3Ash;
	add.s32 	%r667, %r666, %r665;
	ld.shared.u32 	%r1053, [%r667];
$L__BB264_155:
	setp.lt.s32 	%p102, %r376, 16;
	@%p102 bra 	$L__BB264_157;
	add.s32 	%r668, %r11, -1;
	and.b32  	%r669, %r668, 15;
	add.s32 	%r670, %r188, %r669;
	shl.b32 	%r671, %r670, 2;
	mov.u32 	%r672, _ZZ9cuda_gemmIiLi256ELi2ELi1ELi64ELi16ELi16ELi32ELi0ELi0EEviiiPT_S1_S1_iiE3Ash;
	add.s32 	%r673, %r672, %r671;
	ld.shared.u32 	%r1052, [%r673];
$L__BB264_157:
	setp.lt.s32 	%p103, %r12, %r19;
	@%p103 bra 	$L__BB264_159;
$L__BB264_158:
	add.s32 	%r966, %r966, %r10;
	setp.lt.s32 	%p140, %r966, %r9;
	@%p140 bra 	$L__BB264_125;
	bra.uni 	$L__BB264_233;
$L__BB264_159:
	rem.s32 	%r674, %r2, %r376;
	shl.b32 	%r675, %r674, 2;
	mov.u32 	%r676, _ZZ9cuda_gemmIiLi256ELi2ELi1ELi64ELi16ELi16ELi32ELi0ELi0EEviiiPT_S1_S1_iiE11kron_fac_sh;
	add.s32 	%r222, %r676, %r675;
	mov.u32 	%r983, %r12;
$L__BB264_160:
	mad.lo.s32 	%r678, %r983, 68, %r222;
	ld.shared.u32 	%r224, [%r678];
	mov.b32 	%r985, 0;
	@%p87 bra 	$L__BB264_162;
	shfl.sync.idx.b32	%r679|%p105, %r224, %r34, %r20, -1;
	mul.lo.s32 	%r985, %r679, %r1067;
$L__BB264_162:
	@%p88 bra 	$L__BB264_164;
	shfl.sync.idx.b32	%r680|%p107, %r224, %r35, %r20, -1;
	mad.lo.s32 	%r985, %r680, %r1066, %r985;
$L__BB264_164:
	@%p89 bra 	$L__BB264_166;
	shfl.sync.idx.b32	%r681|%p109, %r224, %r36, %r20, -1;
	mad.lo.s32 	%r985, %r681, %r1065, %r985;
$L__BB264_166:
	@%p90 bra 	$L__BB264_168;
	shfl.sync.idx.b32	%r682|%p111, %r224, %r37, %r20, -1;
	mad.lo.s32 	%r985, %r682, %r1064, %r985;
$L__BB264_168:
	setp.lt.s32 	%p112, %r376, 5;
	@%p112 bra 	$L__BB264_170;
	shfl.sync.idx.b32	%r683|%p113, %r224, %r38, %r20, -1;
	mad.lo.s32 	%r985, %r683, %r1063, %r985;
$L__BB264_170:
	setp.lt.s32 	%p114, %r376, 6;
	@%p114 bra 	$L__BB264_172;
	shfl.sync.idx.b32	%r684|%p115, %r224, %r39, %r20, -1;
	mad.lo.s32 	%r985, %r684, %r1062, %r985;
$L__BB264_172:
	setp.lt.s32 	%p116, %r376, 7;
	@%p116 bra 	$L__BB264_174;
	shfl.sync.idx.b32	%r685|%p117, %r224, %r40, %r20, -1;
	mad.lo.s32 	%r985, %r685, %r1061, %r985;
$L__BB264_174:
	setp.lt.s32 	%p118, %r376, 8;
	@%p118 bra 	$L__BB264_176;
	shfl.sync.idx.b32	%r686|%p119, %r224, %r41, %r20, -1;
	mad.lo.s32 	%r985, %r686, %r1060, %r985;
$L__BB264_176:
	setp.lt.s32 	%p120, %r376, 9;
	@%p120 bra 	$L__BB264_178;
	shfl.sync.idx.b32	%r687|%p121, %r224, %r42, %r20, -1;
	mad.lo.s32 	%r985, %r687, %r1059, %r985;
$L__BB264_178:
	setp.lt.s32 	%p122, %r376, 10;
	@%p122 bra 	$L__BB264_180;
	shfl.sync.idx.b32	%r688|%p123, %r224, %r43, %r20, -1;
	mad.lo.s32 	%r985, %r688, %r1058, %r985;
$L__BB264_180:
	setp.lt.s32 	%p124, %r376, 11;
	@%p124 bra 	$L__BB264_182;
	shfl.sync.idx.b32	%r689|%p125, %r224, %r44, %r20, -1;
	mad.lo.s32 	%r985, %r689, %r1057, %r985;
$L__BB264_182:
	setp.lt.s32 	%p126, %r376, 12;
	@%p126 bra 	$L__BB264_184;
	shfl.sync.idx.b32	%r690|%p127, %r224, %r45, %r20, -1;
	mad.lo.s32 	%r985, %r690, %r1056, %r985;
$L__BB264_184:
	setp.lt.s32 	%p128, %r376, 13;
	@%p128 bra 	$L__BB264_186;
	shfl.sync.idx.b32	%r691|%p129, %r224, %r46, %r20, -1;
	mad.lo.s32 	%r985, %r691, %r1055, %r985;
$L__BB264_186:
	setp.lt.s32 	%p130, %r376, 14;
	@%p130 bra 	$L__BB264_188;
	shfl.sync.idx.b32	%r692|%p131, %r224, %r47, %r20, -1;
	mad.lo.s32 	%r985, %r692, %r1054, %r985;
$L__BB264_188:
	setp.lt.s32 	%p132, %r376, 15;
	@%p132 bra 	$L__BB264_190;
	shfl.sync.idx.b32	%r693|%p133, %r224, %r48, %r20, -1;
	mad.lo.s32 	%r985, %r693, %r1053, %r985;
$L__BB264_190:
	setp.lt.s32 	%p134, %r376, 16;
	@%p134 bra 	$L__BB264_192;
	shfl.sync.idx.b32	%r694|%p135, %r224, %r49, %r20, -1;
	mad.lo.s32 	%r985, %r694, %r1052, %r985;
$L__BB264_192:
	mov.u32 	%r999, %r3;
$L__BB264_193:
	shr.u32 	%r258, %r999, 1;
	shfl.sync.down.b32	%r695|%p136, %r985, %r258, %r21, -1;
	add.s32 	%r985, %r695, %r985;
	setp.gt.u32 	%p137, %r999, 3;
	mov.u32 	%r999, %r258;
	@%p137 bra 	$L__BB264_193;
	rem.u32 	%r696, %r2, %r4;
	setp.eq.s32 	%p138, %r696, 0;
	@%p138 bra 	$L__BB264_195;
	bra.uni 	$L__BB264_196;
$L__BB264_195:
	mad.lo.s32 	%r697, %r983, %r9, %r187;
	shl.b32 	%r698, %r697, 2;
	mov.u32 	%r699, _ZZ9cuda_gemmIiLi256ELi2ELi1ELi64ELi16ELi16ELi32ELi0ELi0EEviiiPT_S1_S1_iiE3Csh;
	add.s32 	%r700, %r699, %r698;
	st.shared.u32 	[%r700], %r985;
$L__BB264_196:
	add.s32 	%r983, %r983, %r14;
	setp.lt.s32 	%p139, %r983, %r19;
	@%p139 bra 	$L__BB264_160;
	bra.uni 	$L__BB264_158;
$L__BB264_197:
	setp.lt.s32 	%p52, %r12, %r19;
	@%p52 bra 	$L__BB264_198;
	bra.uni 	$L__BB264_232;
$L__BB264_198:
	rem.u32 	%r569, %r2, %r376;
	shl.b32 	%r570, %r569, 2;
	mov.u32 	%r571, _ZZ9cuda_gemmIiLi256ELi2ELi1ELi64ELi16ELi16ELi32ELi0ELi0EEviiiPT_S1_S1_iiE11kron_fac_sh;
	add.s32 	%r281, %r571, %r570;
	mov.u32 	%r1035, %r12;
$L__BB264_199:
	mad.lo.s32 	%r573, %r1035, 68, %r281;
	ld.shared.u32 	%r315, [%r573];
	mov.b32 	%r1037, 0;
	@%p36 bra 	$L__BB264_201;
	shfl.sync.idx.b32	%r574|%p54, %r315, %r34, %r20, -1;
	mul.lo.s32 	%r1037, %r574, %r1067;
$L__BB264_201:
	@%p37 bra 	$L__BB264_203;
	shfl.sync.idx.b32	%r575|%p56, %r315, %r35, %r20, -1;
	mad.lo.s32 	%r1037, %r575, %r1066, %r1037;
$L__BB264_203:
	@%p38 bra 	$L__BB264_205;
	shfl.sync.idx.b32	%r576|%p58, %r315, %r36, %r20, -1;
	mad.lo.s32 	%r1037, %r576, %r1065, %r1037;
$L__BB264_205:
	@%p39 bra 	$L__BB264_207;
	shfl.sync.idx.b32	%r577|%p60, %r315, %r37, %r20, -1;
	mad.lo.s32 	%r1037, %r577, %r1064, %r1037;
$L__BB264_207:
	@%p40 bra 	$L__BB264_209;
	shfl.sync.idx.b32	%r578|%p62, %r315, %r38, %r20, -1;
	mad.lo.s32 	%r1037, %r578, %r1063, %r1037;
$L__BB264_209:
	setp.lt.s32 	%p63, %r376, 6;
	@%p63 bra 	$L__BB264_211;
	shfl.sync.idx.b32	%r579|%p64, %r315, %r39, %r20, -1;
	mad.lo.s32 	%r1037, %r579, %r1062, %r1037;
$L__BB264_211:
	setp.lt.s32 	%p65, %r376, 7;
	@%p65 bra 	$L__BB264_213;
	shfl.sync.idx.b32	%r580|%p66, %r315, %r40, %r20, -1;
	mad.lo.s32 	%r1037, %r580, %r1061, %r1037;
$L__BB264_213:
	setp.lt.s32 	%p67, %r376, 8;
	@%p67 bra 	$L__BB264_215;
	shfl.sync.idx.b32	%r581|%p68, %r315, %r41, %r20, -1;
	mad.lo.s32 	%r1037, %r581, %r1060, %r1037;
$L__BB264_215:
	setp.lt.s32 	%p69, %r376, 9;
	@%p69 bra 	$L__BB264_217;
	shfl.sync.idx.b32	%r582|%p70, %r315, %r42, %r20, -1;
	mad.lo.s32 	%r1037, %r582, %r1059, %r1037;
$L__BB264_217:
	setp.lt.s32 	%p71, %r376, 10;
	@%p71 bra 	$L__BB264_219;
	shfl.sync.idx.b32	%r583|%p72, %r315, %r43, %r20, -1;
	mad.lo.s32 	%r1037, %r583, %r1058, %r1037;
$L__BB264_219:
	setp.lt.s32 	%p73, %r376, 11;
	@%p73 bra 	$L__BB264_221;
	shfl.sync.idx.b32	%r584|%p74, %r315, %r44, %r20, -1;
	mad.lo.s32 	%r1037, %r584, %r1057, %r1037;
$L__BB264_221:
	setp.lt.s32 	%p75, %r376, 12;
	@%p75 bra 	$L__BB264_223;
	shfl.sync.idx.b32	%r585|%p76, %r315, %r45, %r20, -1;
	mad.lo.s32 	%r1037, %r585, %r1056, %r1037;
$L__BB264_223:
	setp.lt.s32 	%p77, %r376, 13;
	@%p77 bra 	$L__BB264_225;
	shfl.sync.idx.b32	%r586|%p78, %r315, %r46, %r20, -1;
	mad.lo.s32 	%r1037, %r586, %r1055, %r1037;
$L__BB264_225:
	setp.lt.s32 	%p79, %r376, 14;
	@%p79 bra 	$L__BB264_227;
	shfl.sync.idx.b32	%r587|%p80, %r315, %r47, %r20, -1;
	mad.lo.s32 	%r1037, %r587, %r1054, %r1037;
$L__BB264_227:
	setp.lt.s32 	%p81, %r376, 15;
	@%p81 bra 	$L__BB264_229;
	shfl.sync.idx.b32	%r588|%p82, %r315, %r48, %r20, -1;
	mad.lo.s32 	%r1037, %r588, %r1053, %r1037;
$L__BB264_229:
	setp.lt.s32 	%p83, %r376, 16;
	@%p83 bra 	$L__BB264_231;
	shfl.sync.idx.b32	%r589|%p84, %r315, %r49, %r20, -1;
	mad.lo.s32 	%r1037, %r589, %r1052, %r1037;
$L__BB264_231:
	mad.lo.s32 	%r590, %r1035, %r9, %r279;
	shl.b32 	%r591, %r590, 2;
	mov.u32 	%r592, _ZZ9cuda_gemmIiLi256ELi2ELi1ELi64ELi16ELi16ELi32ELi0ELi0EEviiiPT_S1_S1_iiE3Csh;
	add.s32 	%r593, %r592, %r591;
	st.shared.u32 	[%r593], %r1037;
	add.s32 	%r1035, %r1035, %r14;
	setp.lt.s32 	%p85, %r1035, %r19;
	@%p85 bra 	$L__BB264_199;
$L__BB264_232:
	add.s32 	%r1018, %r1018, %r10;
	setp.lt.s32 	%p86, %r1018, %r9;
	@%p86 bra 	$L__BB264_92;
$L__BB264_233:
	bar.sync 	0;
	@%p22 bra 	$L__BB264_240;
	ld.param.u32 	%r875, [_Z9cuda_gemmIiLi256ELi2ELi1ELi64ELi16ELi16ELi32ELi0ELi0EEviiiPT_S1_S1_ii_param_1];
	setp.eq.s32 	%p193, %r24, 0;
	mov.u32 	%r808, %ctaid.x;
	mul.lo.s32 	%r809, %r9, %r808;
	mad.lo.s32 	%r366, %r893, %r875, %r809;
	div.s32 	%r367, %r374, %r376;
	mov.u32 	%r1068, %r1;
	@%p193 bra 	$L__BB264_238;
	setp.eq.s32 	%p194, %r24, 1;
	div.s32 	%r810, %r1, %r9;
	mad.lo.s32 	%r811, %r367, %r810, %r366;
	mul.lo.s32 	%r812, %r810, %r9;
	sub.s32 	%r813, %r1, %r812;
	add.s32 	%r814, %r811, %r813;
	shl.b32 	%r815, %r1, 2;
	mov.u32 	%r816, _ZZ9cuda_gemmIiLi256ELi2ELi1ELi64ELi16ELi16ELi32ELi0ELi0EEviiiPT_S1_S1_iiE3Csh;
	add.s32 	%r817, %r816, %r815;
	ld.shared.u32 	%r818, [%r817];
	mul.wide.s32 	%rd23, %r814, 4;
	add.s64 	%rd24, %rd2, %rd23;
	st.global.u32 	[%rd24], %r818;
	mov.u32 	%r1068, %r22;
	@%p194 bra 	$L__BB264_238;
	setp.eq.s32 	%p195, %r24, 2;
	div.s32 	%r819, %r22, %r9;
	mad.lo.s32 	%r820, %r367, %r819, %r366;
	mul.lo.s32 	%r821, %r819, %r9;
	sub.s32 	%r822, %r22, %r821;
	add.s32 	%r823, %r820, %r822;
	shl.b32 	%r824, %r1, 2;
	mov.u32 	%r825, _ZZ9cuda_gemmIiLi256ELi2ELi1ELi64ELi16ELi16ELi32ELi0ELi0EEviiiPT_S1_S1_iiE3Csh;
	add.s32 	%r826, %r825, %r824;
	add.s32 	%r827, %r826, %r25;
	ld.shared.u32 	%r828, [%r827];
	mul.wide.s32 	%rd25, %r823, 4;
	add.s64 	%rd26, %rd2, %rd25;
	st.global.u32 	[%rd26], %r828;
	mov.u32 	%r1068, %r26;
	@%p195 bra 	$L__BB264_238;
	add.s32 	%r1068, %r26, %r13;
	div.s32 	%r829, %r26, %r9;
	mad.lo.s32 	%r830, %r367, %r829, %r366;
	mul.lo.s32 	%r831, %r829, %r9;
	sub.s32 	%r832, %r26, %r831;
	add.s32 	%r833, %r830, %r832;
	shl.b32 	%r834, %r1, 2;
	mov.u32 	%r835, _ZZ9cuda_gemmIiLi256ELi2ELi1ELi64ELi16ELi16ELi32ELi0ELi0EEviiiPT_S1_S1_iiE3Csh;
	add.s32 	%r836, %r835, %r834;
	add.s32 	%r837, %r836, %r25;
	add.s32 	%r838, %r837, %r25;
	ld.shared.u32 	%r839, [%r838];
	mul.wide.s32 	%rd27, %r833, 4;
	add.s64 	%rd28, %rd2, %rd27;
	st.global.u32 	[%rd28], %r839;
$L__BB264_238:
	setp.lt.u32 	%p196, %r23, 3;
	@%p196 bra 	$L__BB264_240;
$L__BB264_239:
	div.s32 	%r840, %r1068, %r9;
	mad.lo.s32 	%r841, %r367, %r840, %r366;
	mul.lo.s32 	%r842, %r840, %r9;
	sub.s32 	%r843, %r1068, %r842;
	add.s32 	%r844, %r841, %r843;
	shl.b32 	%r845, %r1068, 2;
	mov.u32 	%r846, _ZZ9cuda_gemmIiLi256ELi2ELi1ELi64ELi16ELi16ELi32ELi0ELi0EEviiiPT_S1_S1_iiE3Csh;
	add.s32 	%r847, %r846, %r845;
	ld.shared.u32 	%r848, [%r847];
	mul.wide.s32 	%rd29, %r844, 4;
	add.s64 	%rd30, %rd2, %rd29;
	st.global.u32 	[%rd30], %r848;
	add.s32 	%r849, %r1068, %r13;
	div.s32 	%r850, %r849, %r9;
	mad.lo.s32 	%r851, %r367, %r850, %r366;
	mul.lo.s32 	%r852, %r850, %r9;
	sub.s32 	%r853, %r849, %r852;
	add.s32 	%r854, %r851, %r853;
	add.s32 	%r855, %r847, %r25;
	ld.shared.u32 	%r856, [%r855];
	mul.wide.s32 	%rd31, %r854, 4;
	add.s64 	%rd32, %rd2, %rd31;
	st.global.u32 	[%rd32], %r856;
	add.s32 	%r857, %r849, %r13;
	div.s32 	%r858, %r857, %r9;
	mad.lo.s32 	%r859, %r367, %r858, %r366;
	mul.lo.s32 	%r860, %r858, %r9;
	sub.s32 	%r861, %r857, %r860;
	add.s32 	%r862, %r859, %r861;
	add.s32 	%r863, %r855, %r25;
	ld.shared.u32 	%r864, [%r863];
	mul.wide.s32 	%rd33, %r862, 4;
	add.s64 	%rd34, %rd2, %rd33;
	st.global.u32 	[%rd34], %r864;
	add.s32 	%r865, %r857, %r13;
	div.s32 	%r866, %r865, %r9;
	mad.lo.s32 	%r867, %r367, %r866, %r366;
	mul.lo.s32 	%r868, %r866, %r9;
	sub.s32 	%r869, %r865, %r868;
	add.s32 	%r870, %r867, %r869;
	add.s32 	%r871, %r863, %r25;
	ld.shared.u32 	%r872, [%r871];
	mul.wide.s32 	%rd35, %r870, 4;
	add.s64 	%rd36, %rd2, %rd35;
	st.global.u32 	[%rd36], %r872;
	add.s32 	%r1068, %r865, %r13;
	setp.lt.u32 	%p197, %r1068, 64;
	@%p197 bra 	$L__BB264_239;
$L__BB264_240:
	mov.u32 	%r873, %nctaid.y;
	add.s32 	%r893, %r893, %r873;
	shl.b32 	%r874, %r873, 1;
	setp.lt.u32 	%p198, %r893, %r874;
	@%p198 bra 	$L__BB264_5;
$L__BB264_241:
	ret;

}
	// .globl	_Z9cuda_gemmIiLi256ELi2ELi1ELi64ELi16ELi16ELi32ELi0ELi1EEviiiPT_S1_S1_ii
.visible .entry _Z9cuda_gemmIiLi256ELi2ELi1ELi64ELi16ELi16ELi32ELi0ELi1EEviiiPT_S1_S1_ii(
	.param .u32 _Z9cuda_gemmIiLi256ELi2ELi1ELi64ELi16ELi16ELi32ELi0ELi1EEviiiPT_S1_S1_ii_param_0,
	.param .u32 _Z9cuda_gemmIiLi256ELi2ELi1ELi64ELi16ELi16ELi32ELi0ELi1EEviiiPT_S1_S1_ii_param_1,
	.param .u32 _Z9cuda_gemmIiLi256ELi2ELi1ELi64ELi16ELi16ELi32ELi0ELi1EEviiiPT_S1_S1_ii_param_2,
	.param .u64 .ptr .align 1 _Z9cuda_gemmIiLi256ELi2ELi1ELi64ELi16ELi16ELi32ELi0ELi1EEviiiPT_S1_S1_ii_param_3,
	.param .u64 .ptr .align 1 _Z9cuda_gemmIiLi256ELi2ELi1ELi64ELi16ELi16ELi32ELi0ELi1EEviiiPT_S1_S1_ii_param_4,
	.param .u64 .ptr .align 1 _Z9cuda_gemmIiLi256ELi2ELi1ELi64ELi16ELi16ELi32ELi0ELi1EEviiiPT_S1_S1_ii_param_5,
	.param .u32 _Z9cuda_gemmIiLi256ELi2ELi1ELi64ELi16ELi16ELi32ELi0ELi1EEviiiPT_S1_S1_ii_param_6,
	.param .u32 _Z9cuda_gemmIiLi256ELi2ELi1ELi64ELi16ELi16ELi32ELi0ELi1EEviiiPT_S1_S1_ii_param_7
)
.maxntid 256
{
	.reg .pred 	%p<44>;
	.reg .b32 	%r<288>;
	.reg .b64 	%rd<48>;
	// demoted variable
	.shared .align 128 .b8 _ZZ9cuda_gemmIiLi256ELi2ELi1ELi64ELi16ELi16ELi32ELi0ELi1EEviiiPT_S1_S1_iiE11kron_fac_sh[1088];
	// demoted variable
	.shared .align 128 .b8 _ZZ9cuda_gemmIiLi256ELi2ELi1ELi64ELi16ELi16ELi32ELi0ELi1EEviiiPT_S1_S1_iiE3Ash[256];
	// demoted variable
	.shared .align 128 .b8 _ZZ9cuda_gemmIiLi256ELi2ELi1ELi64ELi16ELi16ELi32ELi0ELi1EEviiiPT_S1_S1_iiE3Csh[256];
	ld.param.u32 	%r96, [_Z9cuda_gemmIiLi256ELi2ELi1ELi64ELi16ELi16ELi32ELi0ELi1EEviiiPT_S1_S1_ii_param_1];
	ld.param.u32 	%r97, [_Z9cuda_gemmIiLi256ELi2ELi1ELi64ELi16ELi16ELi32ELi0ELi1EEviiiPT_S1_S1_ii_param_2];
	ld.param.u64 	%rd9, [_Z9cuda_gemmIiLi256ELi2ELi1ELi64ELi16ELi16ELi32ELi0ELi1EEviiiPT_S1_S1_ii_param_3];
	ld.param.u64 	%rd10, [_Z9cuda_gemmIiLi256ELi2ELi1ELi64ELi16ELi16ELi32ELi0ELi1EEviiiPT_S1_S1_ii_param_4];
	ld.param.u64 	%rd11, [_Z9cuda_gemmIiLi256ELi2ELi1ELi64ELi16ELi16ELi32ELi0ELi1EEviiiPT_S1_S1_ii_param_5];
	cvta.to.global.u64 	%rd1, %rd10;
	cvta.to.global.u64 	%rd2, %rd9;
	cvta.to.global.u64 	%rd3, %rd11;
	mov.u32 	%r1, %tid.x;
	mov.u32 	%r2, %ntid.x;
	add.s32 	%r3, %r1, %r2;
	max.u32 	%r98, %r3, 256;
	setp.lt.u32 	%p1, %r3, 256;
	selp.u32 	%r99, 1, 0, %p1;
	add.s32 	%r100, %r3, %r99;
	sub.s32 	%r101, %r98, %r100;
	div.u32 	%r102, %r101, %r2;
	add.s32 	%r4, %r102, %r99;
	and.b32  	%r103, %r4, 3;
	setp.eq.s32 	%p2, %r103, 3;
	mov.u32 	%r276, %r1;
	@%p2 bra 	$L__BB265_3;
	add.s32 	%r105, %r4, 1;
	and.b32  	%r5, %r105, 3;
	mov.b32 	%r275, 0;
	mov.u32 	%r276, %r1;
$L__BB265_2:
	.pragma "nounroll";
	mul.wide.u32 	%rd12, %r276, 4;
	add.s64 	%rd13, %rd1, %rd12;
	ld.global.u32 	%r106, [%rd13];
	and.b32  	%r107, %r276, 15;
	mov.u32 	%r108, _ZZ9cuda_gemmIiLi256ELi2ELi1ELi64ELi16ELi16ELi32ELi0ELi1EEviiiPT_S1_S1_iiE11kron_fac_sh;
	mad.lo.s32 	%r109, %r107, 68, %r108;
	shr.u32 	%r110, %r276, 2;
	and.b32  	%r111, %r110, 1073741820;
	add.s32 	%r112, %r109, %r111;
	st.shared.u32 	[%r112], %r106;
	add.s32 	%r276, %r276, %r2;
	add.s32 	%r275, %r275, 1;
	setp.ne.s32 	%p3, %r275, %r5;
	@%p3 bra 	$L__BB265_2;
$L__BB265_3:
	setp.lt.u32 	%p4, %r4, 3;
	@%p4 bra 	$L__BB265_6;
	mov.u32 	%r115, _ZZ9cuda_gemmIiLi256ELi2ELi1ELi64ELi16ELi16ELi32ELi0ELi1EEviiiPT_S1_S1_iiE11kron_fac_sh;
$L__BB265_5:
	mul.wide.u32 	%rd14, %r276, 4;
	add.s64 	%rd15, %rd1, %rd14;
	ld.global.u32 	%r113, [%rd15];
	and.b32  	%r114, %r276, 15;
	mad.lo.s32 	%r116, %r114, 68, %r115;
	shr.u32 	%r117, %r276, 2;
	and.b32  	%r118, %r117, 1073741820;
	add.s32 	%r119, %r116, %r118;
	st.shared.u32 	[%r119], %r113;
	add.s32 	%r120, %r276, %r2;
	mul.wide.u32 	%rd16, %r120, 4;
	add.s64 	%rd17, %rd1, %rd16;
	ld.global.u32 	%r121, [%rd17];
	and.b32  	%r122, %r120, 15;
	mad.lo.s32 	%r123, %r122, 68, %r115;
	shr.u32 	%r124, %r120, 2;
	and.b32  	%r125, %r124, 1073741820;
	add.s32 	%r126, %r123, %r125;
	st.shared.u32 	[%r126], %r121;
	add.s32 	%r127, %r120, %r2;
	mul.wide.u32 	%rd18, %r127, 4;
	add.s64 	%rd19, %rd1, %rd18;
	ld.global.u32 	%r128, [%rd19];
	and.b32  	%r129, %r127, 15;
	mad.lo.s32 	%r130, %r129, 68, %r115;
	shr.u32 	%r131, %r127, 2;
	and.b32  	%r132, %r131, 1073741820;
	add.s32 	%r133, %r130, %r132;
	st.shared.u32 	[%r133], %r128;
	add.s32 	%r134, %r127, %r2;
	mul.wide.u32 	%rd20, %r134, 4;
	add.s64 	%rd21, %rd1, %rd20;
	ld.global.u32 	%r135, [%rd21];
	and.b32  	%r136, %r134, 15;
	mad.lo.s32 	%r137, %r136, 68, %r115;
	shr.u32 	%r138, %r134, 2;
	and.b32  	%r139, %r138, 1073741820;
	add.s32 	%r140, %r137, %r139;
	st.shared.u32 	[%r140], %r135;
	add.s32 	%r276, %r134, %r2;
	setp.lt.u32 	%p5, %r276, 256;
	@%p5 bra 	$L__BB265_5;
$L__BB265_6:
	and.b32  	%r13, %r1, 3;
	shr.u32 	%r14, %r1, 2;
	mov.u32 	%r278, %ctaid.y;
	mov.u32 	%r16, %nctaid.y;
	shl.b32 	%r17, %r16, 1;
	setp.ge.u32 	%p6, %r278, %r17;
	@%p6 bra 	$L__BB265_34;
	mov.u32 	%r141, %ctaid.x;
	shl.b32 	%r18, %r141, 6;
	shl.b32 	%r142, %r13, 4;
	shl.b32 	%r143, %r1, 2;
	and.b32  	%r144, %r143, 60;
	mov.u32 	%r145, _ZZ9cuda_gemmIiLi256ELi2ELi1ELi64ELi16ELi16ELi32ELi0ELi1EEviiiPT_S1_S1_iiE11kron_fac_sh;
	add.s32 	%r19, %r145, %r144;
	shl.b32 	%r20, %r141, 2;
	shr.s32 	%r146, %r97, 31;
	shr.u32 	%r147, %r146, 28;
	add.s32 	%r148, %r97, %r147;
	shr.s32 	%r21, %r148, 4;
	max.u32 	%r149, %r3, 64;
	setp.lt.u32 	%p7, %r3, 64;
	selp.u32 	%r150, 1, 0, %p7;
	add.s32 	%r151, %r3, %r150;
	sub.s32 	%r152, %r149, %r151;
	div.u32 	%r153, %r152, %r2;
	add.s32 	%r22, %r153, %r150;
	add.s32 	%r154, %r22, 1;
	and.b32  	%r23, %r154, 3;
	mov.u32 	%r155, _ZZ9cuda_gemmIiLi256ELi2ELi1ELi64ELi16ELi16ELi32ELi0ELi1EEviiiPT_S1_S1_iiE3Ash;
	add.s32 	%r24, %r155, %r143;
	shl.b32 	%r25, %r2, 2;
	add.s32 	%r26, %r24, %r25;
	add.s32 	%r27, %r3, %r2;
	add.s32 	%r28, %r27, %r2;
	mov.u32 	%r156, _ZZ9cuda_gemmIiLi256ELi2ELi1ELi64ELi16ELi16ELi32ELi0ELi1EEviiiPT_S1_S1_iiE3Csh;
	add.s32 	%r29, %r156, %r143;
	add.s32 	%r30, %r29, %r25;
	add.s32 	%r31, %r30, %r25;
	mad.lo.s32 	%r32, %r13, 68, %r155;
	add.s32 	%r33, %r13, 1;
	add.s32 	%r34, %r13, 2;
	add.s32 	%r35, %r13, 3;
	or.b32  	%r36, %r13, 4;
	add.s32 	%r37, %r13, 5;
	add.s32 	%r38, %r13, 6;
	add.s32 	%r39, %r13, 7;
	or.b32  	%r40, %r13, 8;
	or.b32  	%r157, %r142, %r40;
	shl.b32 	%r158, %r157, 2;
	add.s32 	%r41, %r155, %r158;
	add.s32 	%r42, %r13, 9;
	add.s32 	%r43, %r13, 10;
	add.s32 	%r44, %r13, 11;
	or.b32  	%r45, %r13, 12;
	add.s32 	%r159, %r13, 13;
	and.b32  	%r46, %r159, 15;
	or.b32  	%r160, %r142, %r46;
	shl.b32 	%r161, %r160, 2;
	add.s32 	%r47, %r155, %r161;
	add.s32 	%r162, %r13, 14;
	and.b32  	%r48, %r162, 15;
	or.b32  	%r163, %r142, %r48;
	shl.b32 	%r164, %r163, 2;
	add.s32 	%r49, %r155, %r164;
	add.s32 	%r165, %r13, -1;
	and.b32  	%r50, %r165, 15;
	or.b32  	%r166, %r142, %r50;
	shl.b32 	%r167, %r166, 2;
	add.s32 	%r51, %r155, %r167;
	mad.lo.s32 	%r52, %r14, %r21, %r13;
	shr.u32 	%r168, %r3, 2;
	and.b32  	%r169, %r3, 3;
	mad.lo.s32 	%r53, %r168, %r21, %r169;
	shr.u32 	%r170, %r27, 2;
	and.b32  	%r171, %r27, 3;
	mad.lo.s32 	%r54, %r170, %r21, %r171;
	shl.b32 	%r55, %r2, 4;
	mul.wide.u32 	%rd22, %r2, 4;
	add.s64 	%rd4, %rd2, %rd22;
	mul.wide.u32 	%rd23, %r2, 8;
	add.s64 	%rd5, %rd2, %rd23;
	mul.wide.u32 	%rd24, %r2, 12;
	add.s64 	%rd6, %rd2, %rd24;
	shr.u32 	%r56, %r2, 2;
	cvt.u64.u32 	%rd26, %r25;
$L__BB265_8:
	setp.gt.u32 	%p8, %r1, 63;
	@%p8 bra 	$L__BB265_22;
	setp.eq.s32 	%p9, %r23, 0;
	mul.lo.s32 	%r58, %r278, %r97;
	mov.u32 	%r279, %r1;
	@%p9 bra 	$L__BB265_13;
	setp.eq.s32 	%p10, %r23, 1;
	add.s32 	%r172, %r58, %r18;
	add.s32 	%r173, %r172, %r1;
	mul.wide.s32 	%rd25, %r173, 4;
	add.s64 	%rd7, %rd2, %rd25;
	ld.global.u32 	%r174, [%rd7];
	st.shared.u32 	[%r24], %r174;
	mov.u32 	%r279, %r3;
	@%p10 bra 	$L__BB265_13;
	setp.eq.s32 	%p11, %r23, 2;
	add.s64 	%rd8, %rd7, %rd26;
	ld.global.u32 	%r175, [%rd8];
	st.shared.u32 	[%r26], %r175;
	mov.u32 	%r279, %r27;
	@%p11 bra 	$L__BB265_13;
	add.s64 	%rd28, %rd8, %rd26;
	ld.global.u32 	%r176, [%rd28];
	add.s32 	%r177, %r26, %r25;
	st.shared.u32 	[%r177], %r176;
	mov.u32 	%r279, %r28;
$L__BB265_13:
	setp.lt.u32 	%p12, %r22, 3;
	@%p12 bra 	$L__BB265_16;
	shl.b32 	%r178, %r279, 2;
	mov.u32 	%r179, _ZZ9cuda_gemmIiLi256ELi2ELi1ELi64ELi16ELi16ELi32ELi0ELi1EEviiiPT_S1_S1_iiE3Ash;
	add.s32 	%r282, %r179, %r178;
	add.s32 	%r180, %r18, %r279;
	add.s32 	%r281, %r180, %r58;
$L__BB265_15:
	mul.wide.s32 	%rd29, %r281, 4;
	add.s64 	%rd30, %rd4, %rd29;
	add.s64 	%rd31, %rd5, %rd29;
	add.s64 	%rd32, %rd6, %rd29;
	add.s64 	%rd33, %rd2, %rd29;
	ld.global.u32 	%r181, [%rd33];
	st.shared.u32 	[%r282], %r181;
	ld.global.u32 	%r182, [%rd30];
	add.s32 	%r183, %r282, %r25;
	st.shared.u32 	[%r183], %r182;
	ld.global.u32 	%r184, [%rd31];
	shl.b32 	%r185, %r2, 3;
	add.s32 	%r186, %r282, %r185;
	st.shared.u32 	[%r186], %r184;
	ld.global.u32 	%r187, [%rd32];
	mad.lo.s32 	%r188, %r2, 12, %r282;
	st.shared.u32 	[%r188], %r187;
	add.s32 	%r279, %r279, %r25;
	add.s32 	%r282, %r282, %r55;
	add.s32 	%r281, %r281, %r25;
	setp.lt.u32 	%p13, %r279, 64;
	@%p13 bra 	$L__BB265_15;
$L__BB265_16:
	setp.eq.s32 	%p14, %r23, 0;
	mov.u32 	%r280, %r1;
	@%p14 bra 	$L__BB265_20;
	setp.eq.s32 	%p15, %r23, 1;
	mov.b32 	%r189, 0;
	st.shared.u32 	[%r29], %r189;
	mov.u32 	%r280, %r3;
	@%p15 bra 	$L__BB265_20;
	setp.eq.s32 	%p16, %r23, 2;
	mov.b32 	%r190, 0;
	st.shared.u32 	[%r30], %r190;
	mov.u32 	%r280, %r27;
	@%p16 bra 	$L__BB265_20;
	mov.b32 	%r191, 0;
	st.shared.u32 	[%r31], %r191;
	mov.u32 	%r280, %r28;
$L__BB265_20:
	setp.lt.u32 	%p17, %r22, 3;
	@%p17 bra 	$L__BB265_22;
$L__BB265_21:
	shl.b32 	%r192, %r280, 2;
	mov.u32 	%r193, _ZZ9cuda_gemmIiLi256ELi2ELi1ELi64ELi16ELi16ELi32ELi0ELi1EEviiiPT_S1_S1_iiE3Csh;
	add.s32 	%r194, %r193, %r192;
	mov.b32 	%r195, 0;
	st.shared.u32 	[%r194], %r195;
	add.s32 	%r196, %r194, %r25;
	st.shared.u32 	[%r196], %r195;
	add.s32 	%r197, %r196, %r25;
	st.shared.u32 	[%r197], %r195;
	add.s32 	%r198, %r197, %r25;
	st.shared.u32 	[%r198], %r195;
	add.s32 	%r280, %r25, %r280;
	setp.lt.u32 	%p18, %r280, 64;
	@%p18 bra 	$L__BB265_21;
$L__BB265_22:
	setp.gt.u32 	%p19, %r1, 63;
	bar.sync 	0;
	@%p19 bra 	$L__BB265_25;
	ld.shared.u32 	%r71, [%r32];
	ld.shared.u32 	%r72, [%r32+4];
	ld.shared.u32 	%r73, [%r32+8];
	ld.shared.u32 	%r74, [%r32+12];
	ld.shared.u32 	%r75, [%r32+16];
	ld.shared.u32 	%r76, [%r32+20];
	ld.shared.u32 	%r77, [%r32+24];
	ld.shared.u32 	%r78, [%r32+28];
	ld.shared.u32 	%r79, [%r41];
	ld.shared.u32 	%r80, [%r32+36];
	ld.shared.u32 	%r81, [%r32+40];
	ld.shared.u32 	%r82, [%r32+44];
	ld.shared.u32 	%r83, [%r32+48];
	ld.shared.u32 	%r84, [%r47];
	ld.shared.u32 	%r85, [%r49];
	ld.shared.u32 	%r86, [%r51];
	mov.u32 	%r285, %r14;
$L__BB265_24:
	mad.lo.s32 	%r199, %r285, 68, %r19;
	ld.shared.u32 	%r200, [%r199];
	shfl.sync.idx.b32	%r201|%p20, %r200, %r13, 4127, -1;
	mul.lo.s32 	%r202, %r201, %r71;
	shfl.sync.idx.b32	%r203|%p21, %r200, %r33, 4127, -1;
	mad.lo.s32 	%r204, %r203, %r72, %r202;
	shfl.sync.idx.b32	%r205|%p22, %r200, %r34, 4127, -1;
	mad.lo.s32 	%r206, %r205, %r73, %r204;
	shfl.sync.idx.b32	%r207|%p23, %r200, %r35, 4127, -1;
	mad.lo.s32 	%r208, %r207, %r74, %r206;
	shfl.sync.idx.b32	%r209|%p24, %r200, %r36, 4127, -1;
	mad.lo.s32 	%r210, %r209, %r75, %r208;
	shfl.sync.idx.b32	%r211|%p25, %r200, %r37, 4127, -1;
	mad.lo.s32 	%r212, %r211, %r76, %r210;
	shfl.sync.idx.b32	%r213|%p26, %r200, %r38, 4127, -1;
	mad.lo.s32 	%r214, %r213, %r77, %r212;
	shfl.sync.idx.b32	%r215|%p27, %r200, %r39, 4127, -1;
	mad.lo.s32 	%r216, %r215, %r78, %r214;
	shfl.sync.idx.b32	%r217|%p28, %r200, %r40, 4127, -1;
	mad.lo.s32 	%r218, %r217, %r79, %r216;
	shfl.sync.idx.b32	%r219|%p29, %r200, %r42, 4127, -1;
	mad.lo.s32 	%r220, %r219, %r80, %r218;
	shfl.sync.idx.b32	%r221|%p30, %r200, %r43, 4127, -1;
	mad.lo.s32 	%r222, %r221, %r81, %r220;
	shfl.sync.idx.b32	%r223|%p31, %r200, %r44, 4127, -1;
	mad.lo.s32 	%r224, %r223, %r82, %r222;
	shfl.sync.idx.b32	%r225|%p32, %r200, %r45, 4127, -1;
	mad.lo.s32 	%r226, %r225, %r83, %r224;
	shfl.sync.idx.b32	%r227|%p33, %r200, %r46, 4127, -1;
	mad.lo.s32 	%r228, %r227, %r84, %r226;
	shfl.sync.idx.b32	%r229|%p34, %r200, %r48, 4127, -1;
	mad.lo.s32 	%r230, %r229, %r85, %r228;
	shfl.sync.idx.b32	%r231|%p35, %r200, %r50, 4127, -1;
	mad.lo.s32 	%r232, %r231, %r86, %r230;
	shl.b32 	%r233, %r13, 2;
	shl.b32 	%r234, %r285, 4;
	or.b32  	%r235, %r234, %r233;
	mov.u32 	%r236, _ZZ9cuda_gemmIiLi256ELi2ELi1ELi64ELi16ELi16ELi32ELi0ELi1EEviiiPT_S1_S1_iiE3Csh;
	add.s32 	%r237, %r236, %r235;
	ld.shared.u32 	%r238, [%r237];
	add.s32 	%r239, %r238, %r232;
	st.shared.u32 	[%r237], %r239;
	add.s32 	%r285, %r285, %r56;
	setp.lt.u32 	%p36, %r285, 16;
	@%p36 bra 	$L__BB265_24;
$L__BB265_25:
	setp.gt.u32 	%p37, %r1, 63;
	bar.sync 	0;
	@%p37 bra 	$L__BB265_33;
	setp.eq.s32 	%p38, %r23, 0;
	mad.lo.s32 	%r89, %r278, %r96, %r20;
	mov.u32 	%r286, %r1;
	@%p38 bra 	$L__BB265_30;
	setp.eq.s32 	%p39, %r23, 1;
	add.s32 	%r240, %r89, %r52;
	ld.shared.u32 	%r241, [%r29];
	mul.wide.s32 	%rd34, %r240, 4;
	add.s64 	%rd35, %rd3, %rd34;
	st.global.u32 	[%rd35], %r241;
	mov.u32 	%r286, %r3;
	@%p39 bra 	$L__BB265_30;
	setp.eq.s32 	%p40, %r23, 2;
	add.s32 	%r242, %r89, %r53;
	ld.shared.u32 	%r243, [%r30];
	mul.wide.s32 	%rd36, %r242, 4;
	add.s64 	%rd37, %rd3, %rd36;
	st.global.u32 	[%rd37], %r243;
	mov.u32 	%r286, %r27;
	@%p40 bra 	$L__BB265_30;
	add.s32 	%r244, %r89, %r54;
	ld.shared.u32 	%r245, [%r31];
	mul.wide.s32 	%rd38, %r244, 4;
	add.s64 	%rd39, %rd3, %rd38;
	st.global.u32 	[%rd39], %r245;
	mov.u32 	%r286, %r28;
$L__BB265_30:
	setp.lt.u32 	%p41, %r22, 3;
	@%p41 bra 	$L__BB265_33;
	and.b32  	%r246, %r286, 3;
	add.s32 	%r247, %r2, %r286;
	and.b32  	%r248, %r247, 3;
	add.s32 	%r91, %r89, %r246;
	add.s32 	%r92, %r89, %r248;
$L__BB265_32:
	shr.u32 	%r249, %r286, 2;
	mad.lo.s32 	%r250, %r249, %r21, %r91;
	shl.b32 	%r251, %r286, 2;
	mov.u32 	%r252, _ZZ9cuda_gemmIiLi256ELi2ELi1ELi64ELi16ELi16ELi32ELi0ELi1EEviiiPT_S1_S1_iiE3Csh;
	add.s32 	%r253, %r252, %r251;
	ld.shared.u32 	%r254, [%r253];
	mul.wide.s32 	%rd40, %r250, 4;
	add.s64 	%rd41, %rd3, %rd40;
	st.global.u32 	[%rd41], %r254;
	add.s32 	%r255, %r286, %r2;
	shr.u32 	%r256, %r255, 2;
	mad.lo.s32 	%r257, %r256, %r21, %r92;
	add.s32 	%r258, %r253, %r25;
	ld.shared.u32 	%r259, [%r258];
	mul.wide.s32 	%rd42, %r257, 4;
	add.s64 	%rd43, %rd3, %rd42;
	st.global.u32 	[%rd43], %r259;
	add.s32 	%r260, %r255, %r2;
	shr.u32 	%r261, %r260, 2;
	and.b32  	%r262, %r260, 3;
	add.s32 	%r263, %r89, %r262;
	mad.lo.s32 	%r264, %r261, %r21, %r263;
	add.s32 	%r265, %r258, %r25;
	ld.shared.u32 	%r266, [%r265];
	mul.wide.s32 	%rd44, %r264, 4;
	add.s64 	%rd45, %rd3, %rd44;
	st.global.u32 	[%rd45], %r266;
	add.s32 	%r267, %r260, %r2;
	shr.u32 	%r268, %r267, 2;
	and.b32  	%r269, %r267, 3;
	add.s32 	%r270, %r89, %r269;
	mad.lo.s32 	%r271, %r268, %r21, %r270;
	add.s32 	%r272, %r265, %r25;
	ld.shared.u32 	%r273, [%r272];
	mul.wide.s32 	%rd46, %r271, 4;
	add.s64 	%rd47, %rd3, %rd46;
	st.global.u32 	[%rd47], %r273;
	add.s32 	%r286, %r267, %r2;
	setp.lt.u32 	%p42, %r286, 64;
	@%p42 bra 	$L__BB265_32;
$L__BB265_33:
	add.s32 	%r278, %r278, %r16;
	setp.lt.u32 	%p43, %r278, %r17;
	@%p43 bra 	$L__BB265_8;
$L__BB265_34:
	ret;

}
	// .globl	_Z9cuda_gemmIiLi256ELi2ELi1ELi64ELi16ELi16ELi32ELi1ELi0EEviiiPT_S1_S1_ii
.visible .entry _Z9cuda_gemmIiLi256ELi2ELi1ELi64ELi16ELi16ELi32ELi1ELi0EEviiiPT_S1_S1_ii(
	.param .u32 _Z9cuda_gemmIiLi256ELi2ELi1ELi64ELi16ELi16ELi32ELi1ELi0EEviiiPT_S1_S1_ii_param_0,
	.param .u32 _Z9cuda_gemmIiLi256ELi2ELi1ELi64ELi16ELi16ELi32ELi1ELi0EEviiiPT_S1_S1_ii_param_1,
	.param .u32 _Z9cuda_gemmIiLi256ELi2ELi1ELi64ELi16ELi16ELi32ELi1ELi0EEviiiPT_S1_S1_ii_param_2,
	.param .u64 .ptr .align 1 _Z9cuda_gemmIiLi256ELi2ELi1ELi64ELi16ELi16ELi32ELi1ELi0EEviiiPT_S1_S1_ii_param_3,
	.param .u64 .ptr .align 1 _Z9cuda_gemmIiLi256ELi2ELi1ELi64ELi16ELi16ELi32ELi1ELi0EEviiiPT_S1_S1_ii_param_4,
	.param .u64 .ptr .align 1 _Z9cuda_gemmIiLi256ELi2ELi1ELi64ELi16ELi16ELi32ELi1ELi0EEviiiPT_S1_S1_ii_param_5,
	.param .u32 _Z9cuda_gemmIiLi256ELi2ELi1ELi64ELi16ELi16ELi32ELi1ELi0EEviiiPT_S1_S1_ii_param_6,
	.param .u32 _Z9cuda_gemmIiLi256ELi2ELi1ELi64ELi16ELi16ELi32ELi1ELi0EEviiiPT_S1_S1_ii_param_7
)
.maxntid 256
{
	.reg .pred 	%p<199>;
	.reg .b32 	%r<1015>;
	.reg .b64 	%rd<35>;
	// demoted variable
	.shared .align 128 .b8 _ZZ9cuda_gemmIiLi256ELi2ELi1ELi64ELi16ELi16ELi32ELi1ELi0EEviiiPT_S1_S1_iiE11kron_fac_sh[1088];
	// demoted variable
	.shared .align 128 .b8 _ZZ9cuda_gemmIiLi256ELi2ELi1ELi64ELi16ELi16ELi32ELi1ELi0EEviiiPT_S1_S1_iiE3Ash[256];
	// demoted variable
	.shared .align 128 .b8 _ZZ9cuda_gemmIiLi256ELi2ELi1ELi64ELi16ELi16ELi32ELi1ELi0EEviiiPT_S1_S1_iiE3Csh[256];
	ld.param.u64 	%rd9, [_Z9cuda_gemmIiLi256ELi2ELi1ELi64ELi16ELi16ELi32ELi1ELi0EEviiiPT_S1_S1_ii_param_3];
	ld.param.u64 	%rd8, [_Z9cuda_gemmIiLi256ELi2ELi1ELi64ELi16ELi16ELi32ELi1ELi0EEviiiPT_S1_S1_ii_param_4];
	ld.param.u64 	%rd10, [_Z9cuda_gemmIiLi256ELi2ELi1ELi64ELi16ELi16ELi32ELi1ELi0EEviiiPT_S1_S1_ii_param_5];
	ld.param.u32 	%r371, [_Z9cuda_gemmIiLi256ELi2ELi1ELi64ELi16ELi16ELi32ELi1ELi0EEviiiPT_S1_S1_ii_param_6];
	ld.param.u32 	%r372, [_Z9cuda_gemmIiLi256ELi2ELi1ELi64ELi16ELi16ELi32ELi1ELi0EEviiiPT_S1_S1_ii_param_7];
	cvta.to.global.u64 	%rd1, %rd9;
	cvta.to.global.u64 	%rd2, %rd10;
	mov.u32 	%r1, %tid.x;
	and.b32  	%r2, %r1, 31;
	setp.lt.s32 	%p1, %r372, 16;
	shr.u32 	%r3, %r372, 4;
	selp.b32 	%r4, 1, %r3, %p1;
	mul.lo.s32 	%r5, %r372, %r371;
	setp.ge.u32 	%p2, %r1, %r5;
	@%p2 bra 	$L__BB266_3;
	mov.u32 	%r6, %ntid.x;
	cvta.to.global.u64 	%rd3, %rd8;
	mov.u32 	%r821, %r1;
$L__BB266_2:
	mul.wide.u32 	%rd11, %r821, 4;
	add.s64 	%rd12, %rd3, %rd11;
	ld.global.u32 	%r373, [%rd12];
	rem.u32 	%r374, %r821, %r371;
	mov.u32 	%r375, _ZZ9cuda_gemmIiLi256ELi2ELi1ELi64ELi16ELi16ELi32ELi1ELi0EEviiiPT_S1_S1_iiE11kron_fac_sh;
	mad.lo.s32 	%r376, %r374, 68, %r375;
	div.u32 	%r377, %r821, %r372;
	shl.b32 	%r378, %r377, 2;
	add.s32 	%r379, %r376, %r378;
	st.shared.u32 	[%r379], %r373;
	add.s32 	%r821, %r821, %r6;
	setp.lt.u32 	%p3, %r821, %r5;
	@%p3 bra 	$L__BB266_2;
$L__BB266_3:
	div.s32 	%r9, 64, %r372;
	mul.lo.s32 	%r380, %r9, %r4;
	min.s32 	%r10, %r380, 256;
	div.u32 	%r12, %r1, %r10;
	mul.lo.s32 	%r381, %r12, %r10;
	sub.s32 	%r382, %r1, %r381;
	div.u32 	%r11, %r382, %r4;
	mov.u32 	%r13, %ntid.x;
	div.u32 	%r14, %r13, %r10;
	mov.u32 	%r838, %ctaid.y;
	mov.u32 	%r383, %nctaid.y;
	shl.b32 	%r384, %r383, 1;
	setp.ge.u32 	%p4, %r838, %r384;
	@%p4 bra 	$L__BB266_241;
	and.b32  	%r16, %r11, 15;
	rem.u32 	%r386, %r1, %r4;
	shl.b32 	%r17, %r386, 4;
	min.s32 	%r18, %r371, 16;
	shl.b32 	%r387, %r372, 8;
	sub.s32 	%r19, 8223, %r387;
	shl.b32 	%r388, %r4, 8;
	sub.s32 	%r20, 8223, %r388;
	add.s32 	%r21, %r1, %r13;
	max.u32 	%r389, %r21, 64;
	setp.lt.u32 	%p5, %r21, 64;
	selp.u32 	%r390, 1, 0, %p5;
	add.s32 	%r391, %r21, %r390;
	sub.s32 	%r392, %r389, %r391;
	div.u32 	%r393, %r392, %r13;
	add.s32 	%r22, %r393, %r390;
	add.s32 	%r394, %r22, 1;
	and.b32  	%r23, %r394, 3;
	shl.b32 	%r24, %r13, 2;
	add.s32 	%r25, %r21, %r13;
	add.s32 	%r26, %r25, %r13;
	add.s32 	%r395, %r11, 2;
	and.b32  	%r27, %r395, 15;
	add.s32 	%r396, %r11, 3;
	and.b32  	%r28, %r396, 15;
	add.s32 	%r397, %r11, 9;
	and.b32  	%r29, %r397, 15;
	add.s32 	%r398, %r11, 10;
	and.b32  	%r30, %r398, 15;
	add.s32 	%r399, %r11, 11;
	and.b32  	%r31, %r399, 15;
	add.s32 	%r400, %r11, 12;
	and.b32  	%r32, %r400, 15;
	add.s32 	%r401, %r11, 13;
	and.b32  	%r33, %r401, 15;
	add.s32 	%r402, %r11, 14;
	and.b32  	%r34, %r402, 15;
	add.s32 	%r403, %r11, -1;
	and.b32  	%r35, %r403, 15;
	setp.lt.s32 	%p6, %r16, %r372;
	selp.b32 	%r404, 0, %r372, %p6;
	sub.s32 	%r36, %r16, %r404;
	add.s32 	%r405, %r16, 1;
	setp.lt.s32 	%p7, %r405, %r372;
	selp.b32 	%r406, 0, %r372, %p7;
	sub.s32 	%r37, %r405, %r406;
	add.s32 	%r407, %r16, 2;
	setp.lt.s32 	%p8, %r407, %r372;
	selp.b32 	%r408, 0, %r372, %p8;
	sub.s32 	%r38, %r407, %r408;
	add.s32 	%r409, %r16, 3;
	setp.lt.s32 	%p9, %r409, %r372;
	selp.b32 	%r410, 0, %r372, %p9;
	sub.s32 	%r39, %r409, %r410;
	add.s32 	%r411, %r16, 4;
	setp.lt.s32 	%p10, %r411, %r372;
	selp.b32 	%r412, 0, %r372, %p10;
	sub.s32 	%r40, %r411, %r412;
	add.s32 	%r413, %r16, 5;
	setp.lt.s32 	%p11, %r413, %r372;
	selp.b32 	%r414, 0, %r372, %p11;
	sub.s32 	%r41, %r413, %r414;
	add.s32 	%r415, %r16, 6;
	setp.lt.s32 	%p12, %r415, %r372;
	selp.b32 	%r416, 0, %r372, %p12;
	sub.s32 	%r42, %r415, %r416;
	add.s32 	%r417, %r16, 7;
	setp.lt.s32 	%p13, %r417, %r372;
	selp.b32 	%r418, 0, %r372, %p13;
	sub.s32 	%r43, %r417, %r418;
	add.s32 	%r419, %r16, 8;
	setp.lt.s32 	%p14, %r419, %r372;
	selp.b32 	%r420, 0, %r372, %p14;
	sub.s32 	%r44, %r419, %r420;
	add.s32 	%r421, %r16, 9;
	setp.lt.s32 	%p15, %r421, %r372;
	selp.b32 	%r422, 0, %r372, %p15;
	sub.s32 	%r45, %r421, %r422;
	add.s32 	%r423, %r16, 10;
	setp.lt.s32 	%p16, %r423, %r372;
	selp.b32 	%r424, 0, %r372, %p16;
	sub.s32 	%r46, %r423, %r424;
	add.s32 	%r425, %r16, 11;
	setp.lt.s32 	%p17, %r425, %r372;
	selp.b32 	%r426, 0, %r372, %p17;
	sub.s32 	%r47, %r425, %r426;
	add.s32 	%r427, %r16, 12;
	setp.lt.s32 	%p18, %r427, %r372;
	selp.b32 	%r428, 0, %r372, %p18;
	sub.s32 	%r48, %r427, %r428;
	add.s32 	%r429, %r16, 13;
	setp.lt.s32 	%p19, %r429, %r372;
	selp.b32 	%r430, 0, %r372, %p19;
	sub.s32 	%r49, %r429, %r430;
	add.s32 	%r431, %r16, 14;
	setp.lt.s32 	%p20, %r431, %r372;
	selp.b32 	%r432, 0, %r372, %p20;
	sub.s32 	%r50, %r431, %r432;
	add.s32 	%r433, %r16, 15;
	setp.lt.s32 	%p21, %r433, %r372;
	selp.b32 	%r434, 0, %r372, %p21;
	sub.s32 	%r51, %r433, %r434;
	cvt.u64.u32 	%rd14, %r24;
$L__BB266_5:
	setp.gt.u32 	%p22, %r1, 63;
	@%p22 bra 	$L__BB266_19;
	setp.eq.s32 	%p23, %r23, 0;
	shl.b32 	%r69, %r838, 6;
	mov.u32 	%r839, %r1;
	@%p23 bra 	$L__BB266_10;
	setp.eq.s32 	%p24, %r23, 1;
	add.s32 	%r435, %r69, %r1;
	mul.wide.s32 	%rd13, %r435, 4;
	add.s64 	%rd4, %rd1, %rd13;
	ld.global.u32 	%r436, [%rd4];
	shl.b32 	%r437, %r1, 2;
	mov.u32 	%r438, _ZZ9cuda_gemmIiLi256ELi2ELi1ELi64ELi16ELi16ELi32ELi1ELi0EEviiiPT_S1_S1_iiE3Ash;
	add.s32 	%r439, %r438, %r437;
	st.shared.u32 	[%r439], %r436;
	mov.u32 	%r839, %r21;
	@%p24 bra 	$L__BB266_10;
	setp.eq.s32 	%p25, %r23, 2;
	add.s64 	%rd5, %rd4, %rd14;
	ld.global.u32 	%r440, [%rd5];
	add.s32 	%r444, %r439, %r24;
	st.shared.u32 	[%r444], %r440;
	mov.u32 	%r839, %r25;
	@%p25 bra 	$L__BB266_10;
	add.s64 	%rd16, %rd5, %rd14;
	ld.global.u32 	%r445, [%rd16];
	add.s32 	%r450, %r444, %r24;
	st.shared.u32 	[%r450], %r445;
	mov.u32 	%r839, %r26;
$L__BB266_10:
	setp.lt.u32 	%p26, %r22, 3;
	@%p26 bra 	$L__BB266_13;
	shl.b32 	%r451, %r839, 2;
	mov.u32 	%r452, _ZZ9cuda_gemmIiLi256ELi2ELi1ELi64ELi16ELi16ELi32ELi1ELi0EEviiiPT_S1_S1_iiE3Ash;
	add.s32 	%r842, %r452, %r451;
	add.s32 	%r841, %r839, %r69;
$L__BB266_12:
	mul.wide.s32 	%rd17, %r841, 4;
	mov.u32 	%r453, %ntid.x;
	mul.wide.u32 	%rd18, %r453, 4;
	add.s64 	%rd19, %rd1, %rd17;
	add.s64 	%rd20, %rd19, %rd18;
	mul.wide.u32 	%rd21, %r453, 8;
	add.s64 	%rd22, %rd19, %rd21;
	mul.wide.u32 	%rd23, %r453, 12;
	add.s64 	%rd24, %rd19, %rd23;
	ld.global.u32 	%r454, [%rd19];
	st.shared.u32 	[%r842], %r454;
	ld.global.u32 	%r455, [%rd20];
	add.s32 	%r456, %r842, %r24;
	st.shared.u32 	[%r456], %r455;
	ld.global.u32 	%r457, [%rd22];
	shl.b32 	%r458, %r453, 3;
	add.s32 	%r459, %r842, %r458;
	st.shared.u32 	[%r459], %r457;
	ld.global.u32 	%r460, [%rd24];
	mad.lo.s32 	%r461, %r453, 12, %r842;
	st.shared.u32 	[%r461], %r460;
	add.s32 	%r839, %r839, %r24;
	shl.b32 	%r462, %r453, 4;
	add.s32 	%r842, %r842, %r462;
	add.s32 	%r841, %r841, %r24;
	setp.lt.u32 	%p27, %r839, 64;
	@%p27 bra 	$L__BB266_12;
$L__BB266_13:
	mov.u32 	%r840, %r1;
	@%p23 bra 	$L__BB266_17;
	setp.eq.s32 	%p29, %r23, 1;
	shl.b32 	%r463, %r1, 2;
	mov.u32 	%r464, _ZZ9cuda_gemmIiLi256ELi2ELi1ELi64ELi16ELi16ELi32ELi1ELi0EEviiiPT_S1_S1_iiE3Csh;
	add.s32 	%r465, %r464, %r463;
	mov.b32 	%r466, 0;
	st.shared.u32 	[%r465], %r466;
	mov.u32 	%r840, %r21;
	@%p29 bra 	$L__BB266_17;
	setp.eq.s32 	%p30, %r23, 2;
	add.s32 	%r470, %r465, %r24;
	mov.b32 	%r471, 0;
	st.shared.u32 	[%r470], %r471;
	mov.u32 	%r840, %r25;
	@%p30 bra 	$L__BB266_17;
	add.s32 	%r476, %r470, %r24;
	mov.b32 	%r477, 0;
	st.shared.u32 	[%r476], %r477;
	mov.u32 	%r840, %r26;
$L__BB266_17:
	@%p26 bra 	$L__BB266_19;
$L__BB266_18:
	shl.b32 	%r478, %r840, 2;
	mov.u32 	%r479, _ZZ9cuda_gemmIiLi256ELi2ELi1ELi64ELi16ELi16ELi32ELi1ELi0EEviiiPT_S1_S1_iiE3Csh;
	add.s32 	%r480, %r479, %r478;
	mov.b32 	%r481, 0;
	st.shared.u32 	[%r480], %r481;
	add.s32 	%r482, %r480, %r24;
	st.shared.u32 	[%r482], %r481;
	add.s32 	%r483, %r482, %r24;
	st.shared.u32 	[%r483], %r481;
	add.s32 	%r484, %r483, %r24;
	st.shared.u32 	[%r484], %r481;
	add.s32 	%r840, %r24, %r840;
	setp.lt.u32 	%p32, %r840, 64;
	@%p32 bra 	$L__BB266_18;
$L__BB266_19:
	setp.lt.s32 	%p33, %r9, 1;
	bar.sync 	0;
	@%p33 bra 	$L__BB266_233;
	setp.ne.s32 	%p34, %r4, 1;
	@%p34 bra 	$L__BB266_90;
	mov.b32 	%r861, 0;
$L__BB266_22:
	setp.lt.s32 	%p141, %r372, 1;
	add.s32 	%r99, %r861, %r11;
	mad.lo.s32 	%r100, %r99, %r372, %r17;
	@%p141 bra 	$L__BB266_24;
	add.s32 	%r690, %r100, %r16;
	shl.b32 	%r691, %r690, 2;
	mov.u32 	%r692, _ZZ9cuda_gemmIiLi256ELi2ELi1ELi64ELi16ELi16ELi32ELi1ELi0EEviiiPT_S1_S1_iiE3Ash;
	add.s32 	%r693, %r692, %r691;
	ld.shared.u32 	%r1012, [%r693];
$L__BB266_24:
	setp.lt.s32 	%p142, %r372, 2;
	@%p142 bra 	$L__BB266_26;
	add.s32 	%r694, %r11, 1;
	and.b32  	%r695, %r694, 15;
	add.s32 	%r696, %r100, %r695;
	shl.b32 	%r697, %r696, 2;
	mov.u32 	%r698, _ZZ9cuda_gemmIiLi256ELi2ELi1ELi64ELi16ELi16ELi32ELi1ELi0EEviiiPT_S1_S1_iiE3Ash;
	add.s32 	%r699, %r698, %r697;
	ld.shared.u32 	%r1011, [%r699];
$L__BB266_26:
	setp.lt.s32 	%p143, %r372, 3;
	@%p143 bra 	$L__BB266_28;
	add.s32 	%r700, %r100, %r27;
	shl.b32 	%r701, %r700, 2;
	mov.u32 	%r702, _ZZ9cuda_gemmIiLi256ELi2ELi1ELi64ELi16ELi16ELi32ELi1ELi0EEviiiPT_S1_S1_iiE3Ash;
	add.s32 	%r703, %r702, %r701;
	ld.shared.u32 	%r1010, [%r703];
$L__BB266_28:
	setp.lt.s32 	%p144, %r372, 4;
	@%p144 bra 	$L__BB266_30;
	add.s32 	%r704, %r100, %r28;
	shl.b32 	%r705, %r704, 2;
	mov.u32 	%r706, _ZZ9cuda_gemmIiLi256ELi2ELi1ELi64ELi16ELi16ELi32ELi1ELi0EEviiiPT_S1_S1_iiE3Ash;
	add.s32 	%r707, %r706, %r705;
	ld.shared.u32 	%r1009, [%r707];
$L__BB266_30:
	setp.lt.s32 	%p145, %r372, 5;
	@%p145 bra 	$L__BB266_32;
	add.s32 	%r708, %r11, 4;
	and.b32  	%r709, %r708, 15;
	add.s32 	%r710, %r100, %r709;
	shl.b32 	%r711, %r710, 2;
	mov.u32 	%r712, _ZZ9cuda_gemmIiLi256ELi2ELi1ELi64ELi16ELi16ELi32ELi1ELi0EEviiiPT_S1_S1_iiE3Ash;
	add.s32 	%r713, %r712, %r711;
	ld.shared.u32 	%r1008, [%r713];
$L__BB266_32:
	setp.lt.s32 	%p146, %r372, 6;
	@%p146 bra 	$L__BB266_34;
	add.s32 	%r714, %r11, 5;
	and.b32  	%r715, %r714, 15;
	add.s32 	%r716, %r100, %r715;
	shl.b32 	%r717, %r716, 2;
	mov.u32 	%r718, _ZZ9cuda_gemmIiLi256ELi2ELi1ELi64ELi16ELi16ELi32ELi1ELi0EEviiiPT_S1_S1_iiE3Ash;
	add.s32 	%r719, %r718, %r717;
	ld.shared.u32 	%r1007, [%r719];
$L__BB266_34:
	setp.lt.s32 	%p147, %r372, 7;
	@%p147 bra 	$L__BB266_36;
	add.s32 	%r720, %r11, 6;
	and.b32  	%r721, %r720, 15;
	add.s32 	%r722, %r100, %r721;
	shl.b32 	%r723, %r722, 2;
	mov.u32 	%r724, _ZZ9cuda_gemmIiLi256ELi2ELi1ELi64ELi16ELi16ELi32ELi1ELi0EEviiiPT_S1_S1_iiE3Ash;
	add.s32 	%r725, %r724, %r723;
	ld.shared.u32 	%r1006, [%r725];
$L__BB266_36:
	setp.lt.s32 	%p148, %r372, 8;
	@%p148 bra 	$L__BB266_38;
	add.s32 	%r726, %r11, 7;
	and.b32  	%r727, %r726, 15;
	add.s32 	%r728, %r100, %r727;
	shl.b32 	%r729, %r728, 2;
	mov.u32 	%r730, _ZZ9cuda_gemmIiLi256ELi2ELi1ELi64ELi16ELi16ELi32ELi1ELi0EEviiiPT_S1_S1_iiE3Ash;
	add.s32 	%r731, %r730, %r729;
	ld.shared.u32 	%r1005, [%r731];
$L__BB266_38:
	setp.lt.s32 	%p149, %r372, 9;
	@%p149 bra 	$L__BB266_40;
	xor.b32  	%r732, %r16, 8;
	add.s32 	%r733, %r100, %r732;
	shl.b32 	%r734, %r733, 2;
	mov.u32 	%r735, _ZZ9cuda_gemmIiLi256ELi2ELi1ELi64ELi16ELi16ELi32ELi1ELi0EEviiiPT_S1_S1_iiE3Ash;
	add.s32 	%r736, %r735, %r734;
	ld.shared.u32 	%r1004, [%r736];
$L__BB266_40:
	setp.lt.s32 	%p150, %r372, 10;
	@%p150 bra 	$L__BB266_42;
	add.s32 	%r737, %r100, %r29;
	shl.b32 	%r738, %r737, 2;
	mov.u32 	%r739, _ZZ9cuda_gemmIiLi256ELi2ELi1ELi64ELi16ELi16ELi32ELi1ELi0EEviiiPT_S1_S1_iiE3Ash;
	add.s32 	%r740, %r739, %r738;
	ld.shared.u32 	%r1003, [%r740];
$L__BB266_42:
	setp.lt.s32 	%p151, %r372, 11;
	@%p151 bra 	$L__BB266_44;
	add.s32 	%r741, %r100, %r30;
	shl.b32 	%r742, %r741, 2;
	mov.u32 	%r743, _ZZ9cuda_gemmIiLi256ELi2ELi1ELi64ELi16ELi16ELi32ELi1ELi0EEviiiPT_S1_S1_iiE3Ash;
	add.s32 	%r744, %r743, %r742;
	ld.shared.u32 	%r1002, [%r744];
$L__BB266_44:
	setp.lt.s32 	%p152, %r372, 12;
	@%p152 bra 	$L__BB266_46;
	add.s32 	%r745, %r100, %r31;
	shl.b32 	%r746, %r745, 2;
	mov.u32 	%r747, _ZZ9cuda_gemmIiLi256ELi2ELi1ELi64ELi16ELi16ELi32ELi1ELi0EEviiiPT_S1_S1_iiE3Ash;
	add.s32 	%r748, %r747, %r746;
	ld.shared.u32 	%r1001, [%r748];
$L__BB266_46:
	setp.lt.s32 	%p153, %r372, 13;
	@%p153 bra 	$L__BB266_48;
	add.s32 	%r749, %r100, %r32;
	shl.b32 	%r750, %r749, 2;
	mov.u32 	%r751, _ZZ9cuda_gemmIiLi256ELi2ELi1ELi64ELi16ELi16ELi32ELi1ELi0EEviiiPT_S1_S1_iiE3Ash;
	add.s32 	%r752, %r751, %r750;
	ld.shared.u32 	%r1000, [%r752];
$L__BB266_48:
	setp.lt.s32 	%p154, %r372, 14;
	@%p154 bra 	$L__BB266_50;
	add.s32 	%r753, %r100, %r33;
	shl.b32 	%r754, %r753, 2;
	mov.u32 	%r755, _ZZ9cuda_gemmIiLi256ELi2ELi1ELi64ELi16ELi16ELi32ELi1ELi0EEviiiPT_S1_S1_iiE3Ash;
	add.s32 	%r756, %r755, %r754;
	ld.shared.u32 	%r999, [%r756];
$L__BB266_50:
	setp.lt.s32 	%p155, %r372, 15;
	@%p155 bra 	$L__BB266_52;
	add.s32 	%r757, %r100, %r34;
	shl.b32 	%r758, %r757, 2;
	mov.u32 	%r759, _ZZ9cuda_gemmIiLi256ELi2ELi1ELi64ELi16ELi16ELi32ELi1ELi0EEviiiPT_S1_S1_iiE3Ash;
	add.s32 	%r760, %r759, %r758;
	ld.shared.u32 	%r998, [%r760];
$L__BB266_52:
	setp.lt.s32 	%p156, %r372, 16;
	@%p156 bra 	$L__BB266_54;
	add.s32 	%r761, %r100, %r35;
	shl.b32 	%r762, %r761, 2;
	mov.u32 	%r763, _ZZ9cuda_gemmIiLi256ELi2ELi1ELi64ELi16ELi16ELi32ELi1ELi0EEviiiPT_S1_S1_iiE3Ash;
	add.s32 	%r764, %r763, %r762;
	ld.shared.u32 	%r997, [%r764];
$L__BB266_54:
	setp.lt.s32 	%p157, %r12, %r18;
	@%p157 bra 	$L__BB266_56;
$L__BB266_55:
	add.s32 	%r861, %r861, %r10;
	setp.lt.s32 	%p191, %r861, %r9;
	@%p191 bra 	$L__BB266_22;
	bra.uni 	$L__BB266_233;
$L__BB266_56:
	rem.s32 	%r765, %r2, %r372;
	shl.b32 	%r766, %r765, 2;
	mov.u32 	%r767, _ZZ9cuda_gemmIiLi256ELi2ELi1ELi64ELi16ELi16ELi32ELi1ELi0EEviiiPT_S1_S1_iiE11kron_fac_sh;
	add.s32 	%r134, %r767, %r766;
	mov.u32 	%r878, %r12;
$L__BB266_57:
	mad.lo.s32 	%r769, %r878, 68, %r134;
	ld.shared.u32 	%r136, [%r769];
	mov.b32 	%r880, 0;
	@%p141 bra 	$L__BB266_59;
	shfl.sync.idx.b32	%r770|%p159, %r136, %r36, %r19, -1;
	mul.lo.s32 	%r880, %r770, %r1012;
$L__BB266_59:
	@%p142 bra 	$L__BB266_61;
	shfl.sync.idx.b32	%r771|%p161, %r136, %r37, %r19, -1;
	mad.lo.s32 	%r880, %r771, %r1011, %r880;
$L__BB266_61:
	@%p143 bra 	$L__BB266_63;
	shfl.sync.idx.b32	%r772|%p163, %r136, %r38, %r19, -1;
	mad.lo.s32 	%r880, %r772, %r1010, %r880;
$L__BB266_63:
	@%p144 bra 	$L__BB266_65;
	shfl.sync.idx.b32	%r773|%p165, %r136, %r39, %r19, -1;
	mad.lo.s32 	%r880, %r773, %r1009, %r880;
$L__BB266_65:
	@%p145 bra 	$L__BB266_67;
	shfl.sync.idx.b32	%r774|%p167, %r136, %r40, %r19, -1;
	mad.lo.s32 	%r880, %r774, %r1008, %r880;
$L__BB266_67:
	setp.lt.s32 	%p168, %r372, 6;
	@%p168 bra 	$L__BB266_69;
	shfl.sync.idx.b32	%r775|%p169, %r136, %r41, %r19, -1;
	mad.lo.s32 	%r880, %r775, %r1007, %r880;
$L__BB266_69:
	setp.lt.s32 	%p170, %r372, 7;
	@%p170 bra 	$L__BB266_71;
	shfl.sync.idx.b32	%r776|%p171, %r136, %r42, %r19, -1;
	mad.lo.s32 	%r880, %r776, %r1006, %r880;
$L__BB266_71:
	setp.lt.s32 	%p172, %r372, 8;
	@%p172 bra 	$L__BB266_73;
	shfl.sync.idx.b32	%r777|%p173, %r136, %r43, %r19, -1;
	mad.lo.s32 	%r880, %r777, %r1005, %r880;
$L__BB266_73:
	setp.lt.s32 	%p174, %r372, 9;
	@%p174 bra 	$L__BB266_75;
	shfl.sync.idx.b32	%r778|%p175, %r136, %r44, %r19, -1;
	mad.lo.s32 	%r880, %r778, %r1004, %r880;
$L__BB266_75:
	setp.lt.s32 	%p176, %r372, 10;
	@%p176 bra 	$L__BB266_77;
	shfl.sync.idx.b32	%r779|%p177, %r136, %r45, %r19, -1;
	mad.lo.s32 	%r880, %r779, %r1003, %r880;
$L__BB266_77:
	setp.lt.s32 	%p178, %r372, 11;
	@%p178 bra 	$L__BB266_79;
	shfl.sync.idx.b32	%r780|%p179, %r136, %r46, %r19, -1;
	mad.lo.s32 	%r880, %r780, %r1002, %r880;
$L__BB266_79:
	setp.lt.s32 	%p180, %r372, 12;
	@%p180 bra 	$L__BB266_81;
	shfl.sync.idx.b32	%r781|%p181, %r136, %r47, %r19, -1;
	mad.lo.s32 	%r880, %r781, %r1001, %r880;
$L__BB266_81:
	setp.lt.s32 	%p182, %r372, 13;
	@%p182 bra 	$L__BB266_83;
	shfl.sync.idx.b32	%r782|%p183, %r136, %r48, %r19, -1;
	mad.lo.s32 	%r880, %r782, %r1000, %r880;
$L__BB266_83:
	setp.lt.s32 	%p184, %r372, 14;
	@%p184 bra 	$L__BB266_85;
	shfl.sync.idx.b32	%r783|%p185, %r136, %r49, %r19, -1;
	mad.lo.s32 	%r880, %r783, %r999, %r880;
$L__BB266_85:
	setp.lt.s32 	%p186, %r372, 15;
	@%p186 bra 	$L__BB266_87;
	shfl.sync.idx.b32	%r784|%p187, %r136, %r50, %r19, -1;
	mad.lo.s32 	%r880, %r784, %r998, %r880;
$L__BB266_87:
	setp.lt.s32 	%p188, %r372, 16;
	@%p188 bra 	$L__BB266_89;
	shfl.sync.idx.b32	%r785|%p189, %r136, %r51, %r19, -1;
	mad.lo.s32 	%r880, %r785, %r997, %r880;
$L__BB266_89:
	mad.lo.s32 	%r786, %r878, %r9, %r99;
	shl.b32 	%r787, %r786, 2;
	mov.u32 	%r788, _ZZ9cuda_gemmIiLi256ELi2ELi1ELi64ELi16ELi16ELi32ELi1ELi0EEviiiPT_S1_S1_iiE3Csh;
	add.s32 	%r789, %r788, %r787;
	ld.shared.u32 	%r790, [%r789];
	add.s32 	%r791, %r790, %r880;
	st.shared.u32 	[%r789], %r791;
	add.s32 	%r878, %r878, %r14;
	setp.lt.s32 	%p190, %r878, %r18;
	@%p190 bra 	$L__BB266_57;
	bra.uni 	$L__BB266_55;
$L__BB266_90:
	setp.gt.u32 	%p35, %r372, 31;
	@%p35 bra 	$L__BB266_124;
	mov.b32 	%r963, 0;
$L__BB266_92:
	setp.eq.s32 	%p36, %r372, 0;
	add.s32 	%r279, %r963, %r11;
	mad.lo.s32 	%r280, %r279, %r372, %r17;
	@%p36 bra 	$L__BB266_94;
	add.s32 	%r486, %r280, %r16;
	shl.b32 	%r487, %r486, 2;
	mov.u32 	%r488, _ZZ9cuda_gemmIiLi256ELi2ELi1ELi64ELi16ELi16ELi32ELi1ELi0EEviiiPT_S1_S1_iiE3Ash;
	add.s32 	%r489, %r488, %r487;
	ld.shared.u32 	%r1012, [%r489];
$L__BB266_94:
	setp.lt.s32 	%p37, %r372, 2;
	@%p37 bra 	$L__BB266_96;
	add.s32 	%r490, %r11, 1;
	and.b32  	%r491, %r490, 15;
	add.s32 	%r492, %r280, %r491;
	shl.b32 	%r493, %r492, 2;
	mov.u32 	%r494, _ZZ9cuda_gemmIiLi256ELi2ELi1ELi64ELi16ELi16ELi32ELi1ELi0EEviiiPT_S1_S1_iiE3Ash;
	add.s32 	%r495, %r494, %r493;
	ld.shared.u32 	%r1011, [%r495];
$L__BB266_96:
	setp.lt.s32 	%p38, %r372, 3;
	@%p38 bra 	$L__BB266_98;
	add.s32 	%r496, %r280, %r27;
	shl.b32 	%r497, %r496, 2;
	mov.u32 	%r498, _ZZ9cuda_gemmIiLi256ELi2ELi1ELi64ELi16ELi16ELi32ELi1ELi0EEviiiPT_S1_S1_iiE3Ash;
	add.s32 	%r499, %r498, %r497;
	ld.shared.u32 	%r1010, [%r499];
$L__BB266_98:
	setp.lt.s32 	%p39, %r372, 4;
	@%p39 bra 	$L__BB266_100;
	add.s32 	%r500, %r280, %r28;
	shl.b32 	%r501, %r500, 2;
	mov.u32 	%r502, _ZZ9cuda_gemmIiLi256ELi2ELi1ELi64ELi16ELi16ELi32ELi1ELi0EEviiiPT_S1_S1_iiE3Ash;
	add.s32 	%r503, %r502, %r501;
	ld.shared.u32 	%r1009, [%r503];
$L__BB266_100:
	setp.lt.s32 	%p40, %r372, 5;
	@%p40 bra 	$L__BB266_102;
	add.s32 	%r504, %r11, 4;
	and.b32  	%r505, %r504, 15;
	add.s32 	%r506, %r280, %r505;
	shl.b32 	%r507, %r506, 2;
	mov.u32 	%r508, _ZZ9cuda_gemmIiLi256ELi2ELi1ELi64ELi16ELi16ELi32ELi1ELi0EEviiiPT_S1_S1_iiE3Ash;
	add.s32 	%r509, %r508, %r507;
	ld.shared.u32 	%r1008, [%r509];
$L__BB266_102:
	setp.lt.s32 	%p41, %r372, 6;
	@%p41 bra 	$L__BB266_104;
	add.s32 	%r510, %r11, 5;
	and.b32  	%r511, %r510, 15;
	add.s32 	%r512, %r280, %r511;
	shl.b32 	%r513, %r512, 2;
	mov.u32 	%r514, _ZZ9cuda_gemmIiLi256ELi2ELi1ELi64ELi16ELi16ELi32ELi1ELi0EEviiiPT_S1_S1_iiE3Ash;
	add.s32 	%r515, %r514, %r513;
	ld.shared.u32 	%r1007, [%r515];
$L__BB266_104:
	setp.lt.s32 	%p42, %r372, 7;
	@%p42 bra 	$L__BB266_106;
	add.s32 	%r516, %r11, 6;
	and.b32  	%r517, %r516, 15;
	add.s32 	%r518, %r280, %r517;
	shl.b32 	%r519, %r518, 2;
	mov.u32 	%r520, _ZZ9cuda_gemmIiLi256ELi2ELi1ELi64ELi16ELi16ELi32ELi1ELi0EEviiiPT_S1_S1_iiE3Ash;
	add.s32 	%r521, %r520, %r519;
	ld.shared.u32 	%r1006, [%r521];
$L__BB266_106:
	setp.lt.s32 	%p43, %r372, 8;
	@%p43 bra 	$L__BB266_108;
	add.s32 	%r522, %r11, 7;
	and.b32  	%r523, %r522, 15;
	add.s32 	%r524, %r280, %r523;
	shl.b32 	%r525, %r524, 2;
	mov.u32 	%r526, _ZZ9cuda_gemmIiLi256ELi2ELi1ELi64ELi16ELi16ELi32ELi1ELi0EEviiiPT_S1_S1_iiE3Ash;
	add.s32 	%r527, %r526, %r525;
	ld.shared.u32 	%r1005, [%r527];
$L__BB266_108:
	setp.lt.s32 	%p44, %r372, 9;
	@%p44 bra 	$L__BB266_110;
	xor.b32  	%r528, %r16, 8;
	add.s32 	%r529, %r280, %r528;
	shl.b32 	%r530, %r529, 2;
	mov.u32 	%r531, _ZZ9cuda_gemmIiLi256ELi2ELi1ELi64ELi16ELi16ELi32ELi1ELi0EEviiiPT_S1_S1_iiE3Ash;
	add.s32 	%r532, %r531, %r530;
	ld.shared.u32 	%r1004, [%r532];
$L__BB266_110:
	setp.lt.s32 	%p45, %r372, 10;
	@%p45 bra 	$L__BB266_112;
	add.s32 	%r533, %r280, %r29;
	shl.b32 	%r534, %r533, 2;
	mov.u32 	%r535, _ZZ9cuda_gemmIiLi256ELi2ELi1ELi64ELi16ELi16ELi32ELi1ELi0EEviiiPT_S1_S1_iiE3Ash;
	add.s32 	%r536, %r535, %r534;
	ld.shared.u32 	%r1003, [%r536];
$L__BB266_112:
	setp.lt.s32 	%p46, %r372, 11;
	@%p46 bra 	$L__BB266_114;
	add.s32 	%r537, %r280, %r30;
	shl.b32 	%r538, %r537, 2;
	mov.u32 	%r539, _ZZ9cuda_gemmIiLi256ELi2ELi1ELi64ELi16ELi16ELi32ELi1ELi0EEviiiPT_S1_S1_iiE3Ash;
	add.s32 	%r540, %r539, %r538;
	ld.shared.u32 	%r1002, [%r540];
$L__BB266_114:
	setp.lt.s32 	%p47, %r372, 12;
	@%p47 bra 	$L__BB266_116;
	add.s32 	%r541, %r280, %r31;
	shl.b32 	%r542, %r541, 2;
	mov.u32 	%r543, _ZZ9cuda_gemmIiLi256ELi2ELi1ELi64ELi16ELi16ELi32ELi1ELi0EEviiiPT_S1_S1_iiE3Ash;
	add.s32 	%r544, %r543, %r542;
	ld.shared.u32 	%r1001, [%r544];
$L__BB266_116:
	setp.lt.s32 	%p48, %r372, 13;
	@%p48 bra 	$L__BB266_118;
	add.s32 	%r545, %r280, %r32;
	shl.b32 	%r546, %r545, 2;
	mov.u32 	%r547, _ZZ9cuda_gemmIiLi256ELi2ELi1ELi64ELi16ELi16ELi32ELi1ELi0EEviiiPT_S1_S1_iiE3Ash;
	add.s32 	%r548, %r547, %r546;
	ld.shared.u32 	%r1000, [%r548];
$L__BB266_118:
	setp.lt.s32 	%p49, %r372, 14;
	@%p49 bra 	$L__BB266_120;
	add.s32 	%r549, %r280, %r33;
	shl.b32 	%r550, %r549, 2;
	mov.u32 	%r551, _ZZ9cuda_gemmIiLi256ELi2ELi1ELi64ELi16ELi16ELi32ELi1ELi0EEviiiPT_S1_S1_iiE3Ash;
	add.s32 	%r552, %r551, %r550;
	ld.shared.u32 	%r999, [%r552];
$L__BB266_120:
	setp.lt.s32 	%p50, %r372, 15;
	@%p50 bra 	$L__BB266_122;
	add.s32 	%r553, %r280, %r34;
	shl.b32 	%r554, %r553, 2;
	mov.u32 	%r555, _ZZ9cuda_gemmIiLi256ELi2ELi1ELi64ELi16ELi16ELi32ELi1ELi0EEviiiPT_S1_S1_iiE3Ash;
	add.s32 	%r556, %r555, %r554;
	ld.shared.u32 	%r998, [%r556];
$L__BB266_122:
	setp.lt.s32 	%p51, %r372, 16;
	@%p51 bra 	$L__BB266_197;
	add.s32 	%r557, %r280, %r35;
	shl.b32 	%r558, %r557, 2;
	mov.u32 	%r559, _ZZ9cuda_gemmIiLi256ELi2ELi1ELi64ELi16ELi16ELi32ELi1ELi0EEviiiPT_S1_S1_iiE3Ash;
	add.s32 	%r560, %r559, %r558;
	ld.shared.u32 	%r997, [%r560];
	bra.uni 	$L__BB266_197;
$L__BB266_124:
	mov.b32 	%r911, 0;
$L__BB266_125:
	setp.lt.s32 	%p87, %r372, 1;
	add.s32 	%r187, %r911, %r11;
	mad.lo.s32 	%r188, %r187, %r372, %r17;
	@%p87 bra 	$L__BB266_127;
	add.s32 	%r587, %r188, %r16;
	shl.b32 	%r588, %r587, 2;
	mov.u32 	%r589, _ZZ9cuda_gemmIiLi256ELi2ELi1ELi64ELi16ELi16ELi32ELi1ELi0EEviiiPT_S1_S1_iiE3Ash;
	add.s32 	%r590, %r589, %r588;
	ld.shared.u32 	%r1012, [%r590];
$L__BB266_127:
	setp.lt.s32 	%p88, %r372, 2;
	@%p88 bra 	$L__BB266_129;
	add.s32 	%r591, %r11, 1;
	and.b32  	%r592, %r591, 15;
	add.s32 	%r593, %r188, %r592;
	shl.b32 	%r594, %r593, 2;
	mov.u32 	%r595, _ZZ9cuda_gemmIiLi256ELi2ELi1ELi64ELi16ELi16ELi32ELi1ELi0EEviiiPT_S1_S1_iiE3Ash;
	add.s32 	%r596, %r595, %r594;
	ld.shared.u32 	%r1011, [%r596];
$L__BB266_129:
	setp.lt.s32 	%p89, %r372, 3;
	@%p89 bra 	$L__BB266_131;
	add.s32 	%r597, %r188, %r27;
	shl.b32 	%r598, %r597, 2;
	mov.u32 	%r599, _ZZ9cuda_gemmIiLi256ELi2ELi1ELi64ELi16ELi16ELi32ELi1ELi0EEviiiPT_S1_S1_iiE3Ash;
	add.s32 	%r600, %r599, %r598;
	ld.shared.u32 	%r1010, [%r600];
$L__BB266_131:
	setp.lt.s32 	%p90, %r372, 4;
	@%p90 bra 	$L__BB266_133;
	add.s32 	%r601, %r188, %r28;
	shl.b32 	%r602, %r601, 2;
	mov.u32 	%r603, _ZZ9cuda_gemmIiLi256ELi2ELi1ELi64ELi16ELi16ELi32ELi1ELi0EEviiiPT_S1_S1_iiE3Ash;
	add.s32 	%r604, %r603, %r602;
	ld.shared.u32 	%r1009, [%r604];
$L__BB266_133:
	setp.lt.s32 	%p91, %r372, 5;
	@%p91 bra 	$L__BB266_135;
	add.s32 	%r605, %r11, 4;
	and.b32  	%r606, %r605, 15;
	add.s32 	%r607, %r188, %r606;
	shl.b32 	%r608, %r607, 2;
	mov.u32 	%r609, _ZZ9cuda_gemmIiLi256ELi2ELi1ELi64ELi16ELi16ELi32ELi1ELi0EEviiiPT_S1_S1_iiE3Ash;
	add.s32 	%r610, %r609, %r608;
	ld.shared.u32 	%r1008, [%r610];
$L__BB266_135:
	setp.lt.s32 	%p92, %r372, 6;
	@%p92 bra 	$L__BB266_137;
	add.s32 	%r611, %r11, 5;
	and.b32  	%r612, %r611, 15;
	add.s32 	%r613, %r188, %r612;
	shl.b32 	%r614, %r613, 2;
	mov.u32 	%r615, _ZZ9cuda_gemmIiLi256ELi2ELi1ELi64ELi16ELi16ELi32ELi1ELi0EEviiiPT_S1_S1_iiE3Ash;
	add.s32 	%r616, %r615, %r614;
	ld.shared.u32 	%r1007, [%r616];
$L__BB266_137:
	setp.lt.s32 	%p93, %r372, 7;
	@%p93 bra 	$L__BB266_139;
	add.s32 	%r617, %r11, 6;
	and.b32  	%r618, %r617, 15;
	add.s32 	%r619, %r188, %r618;
	shl.b32 	%r620, %r619, 2;
	mov.u32 	%r621, _ZZ9cuda_gemmIiLi256ELi2ELi1ELi64ELi16ELi16ELi32ELi1ELi0EEviiiPT_S1_S1_iiE3Ash;
	add.s32 	%r622, %r621, %r620;
	ld.shared.u32 	%r1006, [%r622];
$L__BB266_139:
	setp.lt.s32 	%p94, %r372, 8;
	@%p94 bra 	$L__BB266_141;
	add.s32 	%r623, %r11, 7;
	and.b32  	%r624, %r623, 15;
	add.s32 	%r625, %r188, %r624;
	shl.b32 	%r626, %r625, 2;
	mov.u32 	%r627, _ZZ9cuda_gemmIiLi256ELi2ELi1ELi64ELi16ELi16ELi32ELi1ELi0EEviiiPT_S1_S1_iiE3Ash;
	add.s32 	%r628, %r627, %r626;
	ld.shared.u32 	%r1005, [%r628];
$L__BB266_141:
	setp.lt.s32 	%p95, %r372, 9;
	@%p95 bra 	$L__BB266_143;
	xor.b32  	%r629, %r16, 8;
	add.s32 	%r630, %r188, %r629;
	shl.b32 	%r631, %r630, 2;
	mov.u32 	%r632, _ZZ9cuda_gemmIiLi256ELi2ELi1ELi64ELi16ELi16ELi32ELi1ELi0EEviiiPT_S1_S1_iiE3Ash;
	add.s32 	%r633, %r632, %r631;
	ld.shared.u32 	%r1004, [%r633];
$L__BB266_143:
	setp.lt.s32 	%p96, %r372, 10;
	@%p96 bra 	$L__BB266_145;
	add.s32 	%r634, %r188, %r29;
	shl.b32 	%r635, %r634, 2;
	mov.u32 	%r636, _ZZ9cuda_gemmIiLi256ELi2ELi1ELi64ELi16ELi16ELi32ELi1ELi0EEviiiPT_S1_S1_iiE3Ash;
	add.s32 	%r637, %r636, %r635;
	ld.shared.u32 	%r1003, [%r637];
$L__BB266_145:
	setp.lt.s32 	%p97, %r372, 11;
	@%p97 bra 	$L__BB266_147;
	add.s32 	%r638, %r188, %r30;
	shl.b32 	%r639, %r638, 2;
	mov.u32 	%r640, _ZZ9cuda_gemmIiLi256ELi2ELi1ELi64ELi16ELi16ELi32ELi1ELi0EEviiiPT_S1_S1_iiE3Ash;
	add.s32 	%r641, %r640, %r639;
	ld.shared.u32 	%r1002, [%r641];
$L__BB266_147:
	setp.lt.s32 	%p98, %r372, 12;
	@%p98 bra 	$L__BB266_149;
	add.s32 	%r642, %r188, %r31;
	shl.b32 	%r643, %r642, 2;
	mov.u32 	%r644, _ZZ9cuda_gemmIiLi256ELi2ELi1ELi64ELi16ELi16ELi32ELi1ELi0EEviiiPT_S1_S1_iiE3Ash;
	add.s32 	%r645, %r644, %r643;
	ld.shared.u32 	%r1001, [%r645];
$L__BB266_149:
	setp.lt.s32 	%p99, %r372, 13;
	@%p99 bra 	$L__BB266_151;
	add.s32 	%r646, %r188, %r32;
	shl.b32 	%r647, %r646, 2;
	mov.u32 	%r648, _ZZ9cuda_gemmIiLi256ELi2ELi1ELi64ELi16ELi16ELi32ELi1ELi0EEviiiPT_S1_S1_iiE3Ash;
	add.s32 	%r649, %r648, %r647;
	ld.shared.u32 	%r1000, [%r649];
$L__BB266_151:
	setp.lt.s32 	%p100, %r372, 14;
	@%p100 bra 	$L__BB266_153;
	add.s32 	%r650, %r188, %r33;
	shl.b32 	%r651, %r650, 2;
	mov.u32 	%r652, _ZZ9cuda_gemmIiLi256ELi2ELi1ELi64ELi16ELi16ELi32ELi1ELi0EEviiiPT_S1_S1_iiE3Ash;
	add.s32 	%r653, %r652, %r651;
	ld.shared.u32 	%r999, [%r653];
$L__BB266_153:
	setp.lt.s32 	%p101, %r372, 15;
	@%p101 bra 	$L__BB266_155;
	add.s32 	%r654, %r188, %r34;
	shl.b32 	%r655, %r654, 2;
	mov.u32 	%r656, _ZZ9cuda_gemmIiLi256ELi2ELi1ELi64ELi16ELi16ELi32ELi1ELi0EEviiiPT_S1_S1_iiE3Ash;
	add.s32 	%r657, %r656, %r655;
	ld.shared.u32 	%r998, [%r657];
$L__BB266_155:
	setp.lt.s32 	%p102, %r372, 16;
	@%p102 bra 	$L__BB266_157;
	add.s32 	%r658, %r188, %r35;
	shl.b32 	%r659, %r658, 2;
	mov.u32 	%r660, _ZZ9cuda_gemmIiLi256ELi2ELi1ELi64ELi16ELi16ELi32ELi1ELi0EEviiiPT_S1_S1_iiE3Ash;
	add.s32 	%r661, %r660, %r659;
	ld.shared.u32 	%r997, [%r661];
$L__BB266_157:
	setp.lt.s32 	%p103, %r12, %r18;
	@%p103 bra 	$L__BB266_159;
$L__BB266_158:
	add.s32 	%r911, %r911, %r10;
	setp.lt.s32 	%p140, %r911, %r9;
	@%p140 bra 	$L__BB266_125;
	bra.uni 	$L__BB266_233;
$L__BB266_159:
	rem.s32 	%r662, %r2, %r372;
	shl.b32 	%r663, %r662, 2;
	mov.u32 	%r664, _ZZ9cuda_gemmIiLi256ELi2ELi1ELi64ELi16ELi16ELi32ELi1ELi0EEviiiPT_S1_S1_iiE11kron_fac_sh;
	add.s32 	%r222, %r664, %r663;
	mov.u32 	%r928, %r12;
$L__BB266_160:
	mad.lo.s32 	%r666, %r928, 68, %r222;
	ld.shared.u32 	%r224, [%r666];
	mov.b32 	%r930, 0;
	@%p87 bra 	$L__BB266_162;
	shfl.sync.idx.b32	%r667|%p105, %r224, %r36, %r19, -1;
	mul.lo.s32 	%r930, %r667, %r1012;
$L__BB266_162:
	@%p88 bra 	$L__BB266_164;
	shfl.sync.idx.b32	%r668|%p107, %r224, %r37, %r19, -1;
	mad.lo.s32 	%r930, %r668, %r1011, %r930;
$L__BB266_164:
	@%p89 bra 	$L__BB266_166;
	shfl.sync.idx.b32	%r669|%p109, %r224, %r38, %r19, -1;
	mad.lo.s32 	%r930, %r669, %r1010, %r930;
$L__BB266_166:
	@%p90 bra 	$L__BB266_168;
	shfl.sync.idx.b32	%r670|%p111, %r224, %r39, %r19, -1;
	mad.lo.s32 	%r930, %r670, %r1009, %r930;
$L__BB266_168:
	setp.lt.s32 	%p112, %r372, 5;
	@%p112 bra 	$L__BB266_170;
	shfl.sync.idx.b32	%r671|%p113, %r224, %r40, %r19, -1;
	mad.lo.s32 	%r930, %r671, %r1008, %r930;
$L__BB266_170:
	setp.lt.s32 	%p114, %r372, 6;
	@%p114 bra 	$L__BB266_172;
	shfl.sync.idx.b32	%r672|%p115, %r224, %r41, %r19, -1;
	mad.lo.s32 	%r930, %r672, %r1007, %r930;
$L__BB266_172:
	setp.lt.s32 	%p116, %r372, 7;
	@%p116 bra 	$L__BB266_174;
	shfl.sync.idx.b32	%r673|%p117, %r224, %r42, %r19, -1;
	mad.lo.s32 	%r930, %r673, %r1006, %r930;
$L__BB266_174:
	setp.lt.s32 	%p118, %r372, 8;
	@%p118 bra 	$L__BB266_176;
	shfl.sync.idx.b32	%r674|%p119, %r224, %r43, %r19, -1;
	mad.lo.s32 	%r930, %r674, %r1005, %r930;
$L__BB266_176:
	setp.lt.s32 	%p120, %r372, 9;
	@%p120 bra 	$L__BB266_178;
	shfl.sync.idx.b32	%r675|%p121, %r224, %r44, %r19, -1;
	mad.lo.s32 	%r930, %r675, %r1004, %r930;
$L__BB266_178:
	setp.lt.s32 	%p122, %r372, 10;
	@%p122 bra 	$L__BB266_180;
	shfl.sync.idx.b32	%r676|%p123, %r224, %r45, %r19, -1;
	mad.lo.s32 	%r930, %r676, %r1003, %r930;
$L__BB266_180:
	setp.lt.s32 	%p124, %r372, 11;
	@%p124 bra 	$L__BB266_182;
	shfl.sync.idx.b32	%r677|%p125, %r224, %r46, %r19, -1;
	mad.lo.s32 	%r930, %r677, %r1002, %r930;
$L__BB266_182:
	setp.lt.s32 	%p126, %r372, 12;
	@%p126 bra 	$L__BB266_184;
	shfl.sync.idx.b32	%r678|%p127, %r224, %r47, %r19, -1;
	mad.lo.s32 	%r930, %r678, %r1001, %r930;
$L__BB266_184:
	setp.lt.s32 	%p128, %r372, 13;
	@%p128 bra 	$L__BB266_186;
	shfl.sync.idx.b32	%r679|%p129, %r224, %r48, %r19, -1;
	mad.lo.s32 	%r930, %r679, %r1000, %r930;
$L__BB266_186:
	setp.lt.s32 	%p130, %r372, 14;
	@%p130 bra 	$L__BB266_188;
	shfl.sync.idx.b32	%r680|%p131, %r224, %r49, %r19, -1;
	mad.lo.s32 	%r930, %r680, %r999, %r930;
$L__BB266_188:
	setp.lt.s32 	%p132, %r372, 15;
	@%p132 bra 	$L__BB266_190;
	shfl.sync.idx.b32	%r681|%p133, %r224, %r50, %r19, -1;
	mad.lo.s32 	%r930, %r681, %r998, %r930;
$L__BB266_190:
	setp.lt.s32 	%p134, %r372, 16;
	@%p134 bra 	$L__BB266_192;
	shfl.sync.idx.b32	%r682|%p135, %r224, %r51, %r19, -1;
	mad.lo.s32 	%r930, %r682, %r997, %r930;
$L__BB266_192:
	mov.u32 	%r944, %r3;
$L__BB266_193:
	shr.u32 	%r258, %r944, 1;
	shfl.sync.down.b32	%r683|%p136, %r930, %r258, %r20, -1;
	add.s32 	%r930, %r683, %r930;
	setp.gt.u32 	%p137, %r944, 3;
	mov.u32 	%r944, %r258;
	@%p137 bra 	$L__BB266_193;
	rem.u32 	%r684, %r2, %r4;
	setp.eq.s32 	%p138, %r684, 0;
	@%p138 bra 	$L__BB266_195;
	bra.uni 	$L__BB266_196;
$L__BB266_195:
	mad.lo.s32 	%r685, %r928, %r9, %r187;
	shl.b32 	%r686, %r685, 2;
	mov.u32 	%r687, _ZZ9cuda_gemmIiLi256ELi2ELi1ELi64ELi16ELi16ELi32ELi1ELi0EEviiiPT_S1_S1_iiE3Csh;
	add.s32 	%r688, %r687, %r686;
	st.shared.u32 	[%r688], %r930;
$L__BB266_196:
	add.s32 	%r928, %r928, %r14;
	setp.lt.s32 	%p139, %r928, %r18;
	@%p139 bra 	$L__BB266_160;
	bra.uni 	$L__BB266_158;
$L__BB266_197:
	setp.lt.s32 	%p52, %r12, %r18;
	@%p52 bra 	$L__BB266_198;
	bra.uni 	$L__BB266_232;
$L__BB266_198:
	rem.u32 	%r561, %r2, %r372;
	shl.b32 	%r562, %r561, 2;
	mov.u32 	%r563, _ZZ9cuda_gemmIiLi256ELi2ELi1ELi64ELi16ELi16ELi32ELi1ELi0EEviiiPT_S1_S1_iiE11kron_fac_sh;
	add.s32 	%r281, %r563, %r562;
	mov.u32 	%r980, %r12;
$L__BB266_199:
	mad.lo.s32 	%r565, %r980, 68, %r281;
	ld.shared.u32 	%r315, [%r565];
	mov.b32 	%r982, 0;
	@%p36 bra 	$L__BB266_201;
	shfl.sync.idx.b32	%r566|%p54, %r315, %r36, %r19, -1;
	mul.lo.s32 	%r982, %r566, %r1012;
$L__BB266_201:
	@%p37 bra 	$L__BB266_203;
	shfl.sync.idx.b32	%r567|%p56, %r315, %r37, %r19, -1;
	mad.lo.s32 	%r982, %r567, %r1011, %r982;
$L__BB266_203:
	@%p38 bra 	$L__BB266_205;
	shfl.sync.idx.b32	%r568|%p58, %r315, %r38, %r19, -1;
	mad.lo.s32 	%r982, %r568, %r1010, %r982;
$L__BB266_205:
	@%p39 bra 	$L__BB266_207;
	shfl.sync.idx.b32	%r569|%p60, %r315, %r39, %r19, -1;
	mad.lo.s32 	%r982, %r569, %r1009, %r982;
$L__BB266_207:
	@%p40 bra 	$L__BB266_209;
	shfl.sync.idx.b32	%r570|%p62, %r315, %r40, %r19, -1;
	mad.lo.s32 	%r982, %r570, %r1008, %r982;
$L__BB266_209:
	setp.lt.s32 	%p63, %r372, 6;
	@%p63 bra 	$L__BB266_211;
	shfl.sync.idx.b32	%r571|%p64, %r315, %r41, %r19, -1;
	mad.lo.s32 	%r982, %r571, %r1007, %r982;
$L__BB266_211:
	setp.lt.s32 	%p65, %r372, 7;
	@%p65 bra 	$L__BB266_213;
	shfl.sync.idx.b32	%r572|%p66, %r315, %r42, %r19, -1;
	mad.lo.s32 	%r982, %r572, %r1006, %r982;
$L__BB266_213:
	setp.lt.s32 	%p67, %r372, 8;
	@%p67 bra 	$L__BB266_215;
	shfl.sync.idx.b32	%r573|%p68, %r315, %r43, %r19, -1;
	mad.lo.s32 	%r982, %r573, %r1005, %r982;
$L__BB266_215:
	setp.lt.s32 	%p69, %r372, 9;
	@%p69 bra 	$L__BB266_217;
	shfl.sync.idx.b32	%r574|%p70, %r315, %r44, %r19, -1;
	mad.lo.s32 	%r982, %r574, %r1004, %r982;
$L__BB266_217:
	setp.lt.s32 	%p71, %r372, 10;
	@%p71 bra 	$L__BB266_219;
	shfl.sync.idx.b32	%r575|%p72, %r315, %r45, %r19, -1;
	mad.lo.s32 	%r982, %r575, %r1003, %r982;
$L__BB266_219:
	setp.lt.s32 	%p73, %r372, 11;
	@%p73 bra 	$L__BB266_221;
	shfl.sync.idx.b32	%r576|%p74, %r315, %r46, %r19, -1;
	mad.lo.s32 	%r982, %r576, %r1002, %r982;
$L__BB266_221:
	setp.lt.s32 	%p75, %r372, 12;
	@%p75 bra 	$L__BB266_223;
	shfl.sync.idx.b32	%r577|%p76, %r315, %r47, %r19, -1;
	mad.lo.s32 	%r982, %r577, %r1001, %r982;
$L__BB266_223:
	setp.lt.s32 	%p77, %r372, 13;
	@%p77 bra 	$L__BB266_225;
	shfl.sync.idx.b32	%r578|%p78, %r315, %r48, %r19, -1;
	mad.lo.s32 	%r982, %r578, %r1000, %r982;
$L__BB266_225:
	setp.lt.s32 	%p79, %r372, 14;
	@%p79 bra 	$L__BB266_227;
	shfl.sync.idx.b32	%r579|%p80, %r315, %r49, %r19, -1;
	mad.lo.s32 	%r982, %r579, %r999, %r982;
$L__BB266_227:
	setp.lt.s32 	%p81, %r372, 15;
	@%p81 bra 	$L__BB266_229;
	shfl.sync.idx.b32	%r580|%p82, %r315, %r50, %r19, -1;
	mad.lo.s32 	%r982, %r580, %r998, %r982;
$L__BB266_229:
	setp.lt.s32 	%p83, %r372, 16;
	@%p83 bra 	$L__BB266_231;
	shfl.sync.idx.b32	%r581|%p84, %r315, %r51, %r19, -1;
	mad.lo.s32 	%r982, %r581, %r997, %r982;
$L__BB266_231:
	mad.lo.s32 	%r582, %r980, %r9, %r279;
	shl.b32 	%r583, %r582, 2;
	mov.u32 	%r584, _ZZ9cuda_gemmIiLi256ELi2ELi1ELi64ELi16ELi16ELi32ELi1ELi0EEviiiPT_S1_S1_iiE3Csh;
	add.s32 	%r585, %r584, %r583;
	st.shared.u32 	[%r585], %r982;
	add.s32 	%r980, %r980, %r14;
	setp.lt.s32 	%p85, %r980, %r18;
	@%p85 bra 	$L__BB266_199;
$L__BB266_232:
	add.s32 	%r963, %r963, %r10;
	setp.lt.s32 	%p86, %r963, %r9;
	@%p86 bra 	$L__BB266_92;
$L__BB266_233:
	bar.sync 	0;
	@%p22 bra 	$L__BB266_240;
	setp.eq.s32 	%p193, %r23, 0;
	shl.b32 	%r366, %r838, 6;
	mov.u32 	%r1013, %r1;
	@%p193 bra 	$L__BB266_238;
	setp.eq.s32 	%p194, %r23, 1;
	add.s32 	%r792, %r366, %r1;
	shl.b32 	%r793, %r1, 2;
	mov.u32 	%r794, _ZZ9cuda_gemmIiLi256ELi2ELi1ELi64ELi16ELi16ELi32ELi1ELi0EEviiiPT_S1_S1_iiE3Csh;
	add.s32 	%r795, %r794, %r793;
	ld.shared.u32 	%r796, [%r795];
	mul.wide.s32 	%rd25, %r792, 4;
	add.s64 	%rd6, %rd2, %rd25;
	st.global.u32 	[%rd6], %r796;
	mov.u32 	%r1013, %r21;
	@%p194 bra 	$L__BB266_238;
	setp.eq.s32 	%p195, %r23, 2;
	add.s32 	%r800, %r795, %r24;
	ld.shared.u32 	%r801, [%r800];
	cvt.u64.u32 	%rd26, %r24;
	add.s64 	%rd7, %rd6, %rd26;
	st.global.u32 	[%rd7], %r801;
	mov.u32 	%r1013, %r25;
	@%p195 bra 	$L__BB266_238;
	shl.b32 	%r802, %r1, 2;
	mov.u32 	%r803, _ZZ9cuda_gemmIiLi256ELi2ELi1ELi64ELi16ELi16ELi32ELi1ELi0EEviiiPT_S1_S1_iiE3Csh;
	add.s32 	%r804, %r803, %r802;
	add.s32 	%r805, %r804, %r24;
	add.s32 	%r806, %r805, %r24;
	ld.shared.u32 	%r807, [%r806];
	add.s64 	%rd28, %rd7, %rd26;
	st.global.u32 	[%rd28], %r807;
	mov.u32 	%r1013, %r26;
$L__BB266_238:
	setp.lt.u32 	%p196, %r22, 3;
	@%p196 bra 	$L__BB266_240;
$L__BB266_239:
	add.s32 	%r808, %r366, %r1013;
	shl.b32 	%r809, %r1013, 2;
	mov.u32 	%r810, _ZZ9cuda_gemmIiLi256ELi2ELi1ELi64ELi16ELi16ELi32ELi1ELi0EEviiiPT_S1_S1_iiE3Csh;
	add.s32 	%r811, %r810, %r809;
	ld.shared.u32 	%r812, [%r811];
	mul.wide.s32 	%rd29, %r808, 4;
	add.s64 	%rd30, %rd2, %rd29;
	st.global.u32 	[%rd30], %r812;
	add.s32 	%r813, %r811, %r24;
	ld.shared.u32 	%r814, [%r813];
	add.s64 	%rd32, %rd30, %rd14;
	st.global.u32 	[%rd32], %r814;
	add.s32 	%r815, %r813, %r24;
	ld.shared.u32 	%r816, [%r815];
	add.s64 	%rd33, %rd32, %rd14;
	st.global.u32 	[%rd33], %r816;
	add.s32 	%r817, %r815, %r24;
	ld.shared.u32 	%r818, [%r817];
	add.s64 	%rd34, %rd33, %rd14;
	st.global.u32 	[%rd34], %r818;
	add.s32 	%r1013, %r24, %r1013;
	setp.lt.u32 	%p197, %r1013, 64;
	@%p197 bra 	$L__BB266_239;
$L__BB266_240:
	mov.u32 	%r819, %nctaid.y;
	add.s32 	%r838, %r838, %r819;
	shl.b32 	%r820, %r819, 1;
	setp.lt.u32 	%p198, %r838, %r820;
	@%p198 bra 	$L__BB266_5;
$L__BB266_241:
	ret;

}
	// .globl	_Z9cuda_gemmIiLi256ELi2ELi1ELi64ELi16ELi16ELi32ELi1ELi1EEviiiPT_S1_S1_ii
.visible .entry _Z9cuda_gemmIiLi256ELi2ELi1ELi64ELi16ELi16ELi32ELi1ELi1EEviiiPT_S1_S1_ii(
	.param .u32 _Z9cuda_gemmIiLi256ELi2ELi1ELi64ELi16ELi16ELi32ELi1ELi1EEviiiPT_S1_S1_ii_param_0,
	.param .u32 _Z9cuda_gemmIiLi256ELi2ELi1ELi64ELi16ELi16ELi32ELi1ELi1EEviiiPT_S1_S1_ii_param_1,
	.param .u32 _Z9cuda_gemmIiLi256ELi2ELi1ELi64ELi16ELi16ELi32ELi1ELi1EEviiiPT_S1_S1_ii_param_2,
	.param .u64 .ptr .align 1 _Z9cuda_gemmIiLi256ELi2ELi1ELi64ELi16ELi16ELi32ELi1ELi1EEviiiPT_S1_S1_ii_param_3,
	.param .u64 .ptr .align 1 _Z9cuda_gemmIiLi256ELi2ELi1ELi64ELi16ELi16ELi32ELi1ELi1EEviiiPT_S1_S1_ii_param_4,
	.param .u64 .ptr .align 1 _Z9cuda_gemmIiLi256ELi2ELi1ELi64ELi16ELi16ELi32ELi1ELi1EEviiiPT_S1_S1_ii_param_5,
	.param .u32 _Z9cuda_gemmIiLi256ELi2ELi1ELi64ELi16ELi16ELi32ELi1ELi1EEviiiPT_S1_S1_ii_param_6,
	.param .u32 _Z9cuda_gemmIiLi256ELi2ELi1ELi64ELi16ELi16ELi32ELi1ELi1EEviiiPT_S1_S1_ii_param_7
)
.maxntid 256
{
	.reg .pred 	%p<44>;
	.reg .b32 	%r<251>;
	.reg .b64 	%rd<46>;
	// demoted variable
	.shared .align 128 .b8 _ZZ9cuda_gemmIiLi256ELi2ELi1ELi64ELi16ELi16ELi32ELi1ELi1EEviiiPT_S1_S1_iiE11kron_fac_sh[1088];
	// demoted variable
	.shared .align 128 .b8 _ZZ9cuda_gemmIiLi256ELi2ELi1ELi64ELi16ELi16ELi32ELi1ELi1EEviiiPT_S1_S1_iiE3Ash[256];
	// demoted variable
	.shared .align 128 .b8 _ZZ9cuda_gemmIiLi256ELi2ELi1ELi64ELi16ELi16ELi32ELi1ELi1EEviiiPT_S1_S1_iiE3Csh[256];
	ld.param.u64 	%rd11, [_Z9cuda_gemmIiLi256ELi2ELi1ELi64ELi16ELi16ELi32ELi1ELi1EEviiiPT_S1_S1_ii_param_3];
	ld.param.u64 	%rd12, [_Z9cuda_gemmIiLi256ELi2ELi1ELi64ELi16ELi16ELi32ELi1ELi1EEviiiPT_S1_S1_ii_param_4];
	ld.param.u64 	%rd13, [_Z9cuda_gemmIiLi256ELi2ELi1ELi64ELi16ELi16ELi32ELi1ELi1EEviiiPT_S1_S1_ii_param_5];
	cvta.to.global.u64 	%rd1, %rd12;
	cvta.to.global.u64 	%rd2, %rd11;
	cvta.to.global.u64 	%rd3, %rd13;
	mov.u32 	%r1, %tid.x;
	mov.u32 	%r2, %ntid.x;
	add.s32 	%r3, %r1, %r2;
	max.u32 	%r82, %r3, 256;
	setp.lt.u32 	%p1, %r3, 256;
	selp.u32 	%r83, 1, 0, %p1;
	add.s32 	%r84, %r3, %r83;
	sub.s32 	%r85, %r82, %r84;
	div.u32 	%r86, %r85, %r2;
	add.s32 	%r4, %r86, %r83;
	and.b32  	%r87, %r4, 3;
	setp.eq.s32 	%p2, %r87, 3;
	mov.u32 	%r239, %r1;
	@%p2 bra 	$L__BB267_3;
	add.s32 	%r89, %r4, 1;
	and.b32  	%r5, %r89, 3;
	mov.b32 	%r238, 0;
	mov.u32 	%r239, %r1;
$L__BB267_2:
	.pragma "nounroll";
	mul.wide.u32 	%rd14, %r239, 4;
	add.s64 	%rd15, %rd1, %rd14;
	ld.global.u32 	%r90, [%rd15];
	and.b32  	%r91, %r239, 15;
	mov.u32 	%r92, _ZZ9cuda_gemmIiLi256ELi2ELi1ELi64ELi16ELi16ELi32ELi1ELi1EEviiiPT_S1_S1_iiE11kron_fac_sh;
	mad.lo.s32 	%r93, %r91, 68, %r92;
	shr.u32 	%r94, %r239, 2;
	and.b32  	%r95, %r94, 1073741820;
	add.s32 	%r96, %r93, %r95;
	st.shared.u32 	[%r96], %r90;
	add.s32 	%r239, %r239, %r2;
	add.s32 	%r238, %r238, 1;
	setp.ne.s32 	%p3, %r238, %r5;
	@%p3 bra 	$L__BB267_2;
$L__BB267_3:
	setp.lt.u32 	%p4, %r4, 3;
	@%p4 bra 	$L__BB267_6;
	mov.u32 	%r99, _ZZ9cuda_gemmIiLi256ELi2ELi1ELi64ELi16ELi16ELi32ELi1ELi1EEviiiPT_S1_S1_iiE11kron_fac_sh;
$L__BB267_5:
	mul.wide.u32 	%rd16, %r239, 4;
	add.s64 	%rd17, %rd1, %rd16;
	ld.global.u32 	%r97, [%rd17];
	and.b32  	%r98, %r239, 15;
	mad.lo.s32 	%r100, %r98, 68, %r99;
	shr.u32 	%r101, %r239, 2;
	and.b32  	%r102, %r101, 1073741820;
	add.s32 	%r103, %r100, %r102;
	st.shared.u32 	[%r103], %r97;
	add.s32 	%r104, %r239, %r2;
	mul.wide.u32 	%rd18, %r104, 4;
	add.s64 	%rd19, %rd1, %rd18;
	ld.global.u32 	%r105, [%rd19];
	and.b32  	%r106, %r104, 15;
	mad.lo.s32 	%r107, %r106, 68, %r99;
	shr.u32 	%r108, %r104, 2;
	and.b32  	%r109, %r108, 1073741820;
	add.s32 	%r110, %r107, %r109;
	st.shared.u32 	[%r110], %r105;
	add.s32 	%r111, %r104, %r2;
	mul.wide.u32 	%rd20, %r111, 4;
	add.s64 	%rd21, %rd1, %rd20;
	ld.global.u32 	%r112, [%rd21];
	and.b32  	%r113, %r111, 15;
	mad.lo.s32 	%r114, %r113, 68, %r99;
	shr.u32 	%r115, %r111, 2;
	and.b32  	%r116, %r115, 1073741820;
	add.s32 	%r117, %r114, %r116;
	st.shared.u32 	[%r117], %r112;
	add.s32 	%r118, %r111, %r2;
	mul.wide.u32 	%rd22, %r118, 4;
	add.s64 	%rd23, %rd1, %rd22;
	ld.global.u32 	%r119, [%rd23];
	and.b32  	%r120, %r118, 15;
	mad.lo.s32 	%r121, %r120, 68, %r99;
	shr.u32 	%r122, %r118, 2;
	and.b32  	%r123, %r122, 1073741820;
	add.s32 	%r124, %r121, %r123;
	st.shared.u32 	[%r124], %r119;
	add.s32 	%r239, %r118, %r2;
	setp.lt.u32 	%p5, %r239, 256;
	@%p5 bra 	$L__BB267_5;
$L__BB267_6:
	and.b32  	%r13, %r1, 3;
	mov.u32 	%r241, %ctaid.y;
	mov.u32 	%r15, %nctaid.y;
	shl.b32 	%r16, %r15, 1;
	setp.ge.u32 	%p6, %r241, %r16;
	@%p6 bra 	$L__BB267_33;
	shl.b32 	%r125, %r13, 4;
	shl.b32 	%r126, %r1, 2;
	and.b32  	%r127, %r126, 60;
	mov.u32 	%r128, _ZZ9cuda_gemmIiLi256ELi2ELi1ELi64ELi16ELi16ELi32ELi1ELi1EEviiiPT_S1_S1_iiE11kron_fac_sh;
	add.s32 	%r17, %r128, %r127;
	max.u32 	%r129, %r3, 64;
	setp.lt.u32 	%p7, %r3, 64;
	selp.u32 	%r130, 1, 0, %p7;
	add.s32 	%r131, %r3, %r130;
	sub.s32 	%r132, %r129, %r131;
	div.u32 	%r133, %r132, %r2;
	add.s32 	%r18, %r133, %r130;
	add.s32 	%r134, %r18, 1;
	and.b32  	%r19, %r134, 3;
	mov.u32 	%r135, _ZZ9cuda_gemmIiLi256ELi2ELi1ELi64ELi16ELi16ELi32ELi1ELi1EEviiiPT_S1_S1_iiE3Ash;
	add.s32 	%r20, %r135, %r126;
	shl.b32 	%r21, %r2, 2;
	add.s32 	%r22, %r20, %r21;
	add.s32 	%r23, %r3, %r2;
	add.s32 	%r24, %r23, %r2;
	mov.u32 	%r136, _ZZ9cuda_gemmIiLi256ELi2ELi1ELi64ELi16ELi16ELi32ELi1ELi1EEviiiPT_S1_S1_iiE3Csh;
	add.s32 	%r25, %r136, %r126;
	add.s32 	%r26, %r25, %r21;
	add.s32 	%r27, %r26, %r21;
	add.s32 	%r28, %r13, 5;
	add.s32 	%r29, %r13, 6;
	add.s32 	%r30, %r13, 7;
	or.b32  	%r31, %r13, 8;
	or.b32  	%r137, %r125, %r31;
	shl.b32 	%r138, %r137, 2;
	add.s32 	%r32, %r135, %r138;
	add.s32 	%r33, %r13, 11;
	add.s32 	%r139, %r13, 13;
	and.b32  	%r34, %r139, 15;
	or.b32  	%r140, %r125, %r34;
	shl.b32 	%r141, %r140, 2;
	add.s32 	%r35, %r135, %r141;
	add.s32 	%r142, %r13, 14;
	and.b32  	%r36, %r142, 15;
	or.b32  	%r143, %r125, %r36;
	shl.b32 	%r144, %r143, 2;
	add.s32 	%r37, %r135, %r144;
	add.s32 	%r145, %r13, -1;
	and.b32  	%r38, %r145, 15;
	or.b32  	%r146, %r125, %r38;
	shl.b32 	%r147, %r146, 2;
	add.s32 	%r39, %r135, %r147;
	shl.b32 	%r40, %r2, 4;
	shl.b32 	%r41, %r2, 3;
	mul.lo.s32 	%r42, %r2, 12;
	mul.wide.u32 	%rd24, %r2, 4;
	add.s64 	%rd4, %rd2, %rd24;
	mul.wide.u32 	%rd25, %r2, 8;
	add.s64 	%rd5, %rd2, %rd25;
	mul.wide.u32 	%rd26, %r2, 12;
	add.s64 	%rd6, %rd2, %rd26;
	shr.u32 	%r43, %r2, 2;
	cvt.u64.u32 	%rd28, %r21;
$L__BB267_8:
	setp.gt.u32 	%p8, %r1, 63;
	@%p8 bra 	$L__BB267_22;
	setp.eq.s32 	%p9, %r19, 0;
	shl.b32 	%r45, %r241, 6;
	mov.u32 	%r242, %r1;
	@%p9 bra 	$L__BB267_13;
	setp.eq.s32 	%p10, %r19, 1;
	add.s32 	%r148, %r45, %r1;
	mul.wide.s32 	%rd27, %r148, 4;
	add.s64 	%rd7, %rd2, %rd27;
	ld.global.u32 	%r149, [%rd7];
	st.shared.u32 	[%r20], %r149;
	mov.u32 	%r242, %r3;
	@%p10 bra 	$L__BB267_13;
	setp.eq.s32 	%p11, %r19, 2;
	add.s64 	%rd8, %rd7, %rd28;
	ld.global.u32 	%r150, [%rd8];
	st.shared.u32 	[%r22], %r150;
	mov.u32 	%r242, %r23;
	@%p11 bra 	$L__BB267_13;
	add.s64 	%rd30, %rd8, %rd28;
	ld.global.u32 	%r151, [%rd30];
	add.s32 	%r152, %r22, %r21;
	st.shared.u32 	[%r152], %r151;
	mov.u32 	%r242, %r24;
$L__BB267_13:
	setp.lt.u32 	%p12, %r18, 3;
	@%p12 bra 	$L__BB267_16;
	shl.b32 	%r153, %r242, 2;
	mov.u32 	%r154, _ZZ9cuda_gemmIiLi256ELi2ELi1ELi64ELi16ELi16ELi32ELi1ELi1EEviiiPT_S1_S1_iiE3Ash;
	add.s32 	%r245, %r154, %r153;
	add.s32 	%r244, %r242, %r45;
$L__BB267_15:
	mul.wide.s32 	%rd31, %r244, 4;
	add.s64 	%rd32, %rd4, %rd31;
	add.s64 	%rd33, %rd5, %rd31;
	add.s64 	%rd34, %rd6, %rd31;
	add.s64 	%rd35, %rd2, %rd31;
	ld.global.u32 	%r155, [%rd35];
	st.shared.u32 	[%r245], %r155;
	ld.global.u32 	%r156, [%rd32];
	add.s32 	%r157, %r245, %r21;
	st.shared.u32 	[%r157], %r156;
	ld.global.u32 	%r158, [%rd33];
	add.s32 	%r159, %r245, %r41;
	st.shared.u32 	[%r159], %r158;
	ld.global.u32 	%r160, [%rd34];
	add.s32 	%r161, %r245, %r42;
	st.shared.u32 	[%r161], %r160;
	add.s32 	%r242, %r242, %r21;
	add.s32 	%r245, %r245, %r40;
	add.s32 	%r244, %r244, %r21;
	setp.lt.u32 	%p13, %r242, 64;
	@%p13 bra 	$L__BB267_15;
$L__BB267_16:
	setp.eq.s32 	%p14, %r19, 0;
	mov.u32 	%r243, %r1;
	@%p14 bra 	$L__BB267_20;
	setp.eq.s32 	%p15, %r19, 1;
	mov.b32 	%r162, 0;
	st.shared.u32 	[%r25], %r162;
	mov.u32 	%r243, %r3;
	@%p15 bra 	$L__BB267_20;
	setp.eq.s32 	%p16, %r19, 2;
	mov.b32 	%r163, 0;
	st.shared.u32 	[%r26], %r163;
	mov.u32 	%r243, %r23;
	@%p16 bra 	$L__BB267_20;
	mov.b32 	%r164, 0;
	st.shared.u32 	[%r27], %r164;
	mov.u32 	%r243, %r24;
$L__BB267_20:
	setp.lt.u32 	%p17, %r18, 3;
	@%p17 bra 	$L__BB267_22;
$L__BB267_21:
	shl.b32 	%r165, %r243, 2;
	mov.u32 	%r166, _ZZ9cuda_gemmIiLi256ELi2ELi1ELi64ELi16ELi16ELi32ELi1ELi1EEviiiPT_S1_S1_iiE3Csh;
	add.s32 	%r167, %r166, %r165;
	mov.b32 	%r168, 0;
	st.shared.u32 	[%r167], %r168;
	add.s32 	%r169, %r167, %r21;
	st.shared.u32 	[%r169], %r168;
	add.s32 	%r170, %r169, %r21;
	st.shared.u32 	[%r170], %r168;
	add.s32 	%r171, %r170, %r21;
	st.shared.u32 	[%r171], %r168;
	add.s32 	%r243, %r21, %r243;
	setp.lt.u32 	%p18, %r243, 64;
	@%p18 bra 	$L__BB267_21;
$L__BB267_22:
	setp.gt.u32 	%p19, %r1, 63;
	bar.sync 	0;
	@%p19 bra 	$L__BB267_25;
	shr.u32 	%r248, %r1, 2;
	mov.u32 	%r172, _ZZ9cuda_gemmIiLi256ELi2ELi1ELi64ELi16ELi16ELi32ELi1ELi1EEviiiPT_S1_S1_iiE3Ash;
	mad.lo.s32 	%r173, %r13, 68, %r172;
	ld.shared.u32 	%r59, [%r173];
	ld.shared.u32 	%r60, [%r173+4];
	ld.shared.u32 	%r61, [%r173+8];
	ld.shared.u32 	%r62, [%r173+12];
	ld.shared.u32 	%r63, [%r173+16];
	ld.shared.u32 	%r64, [%r173+20];
	ld.shared.u32 	%r65, [%r173+24];
	ld.shared.u32 	%r66, [%r173+28];
	ld.shared.u32 	%r67, [%r32];
	ld.shared.u32 	%r68, [%r173+36];
	ld.shared.u32 	%r69, [%r173+40];
	ld.shared.u32 	%r70, [%r173+44];
	ld.shared.u32 	%r71, [%r173+48];
	ld.shared.u32 	%r72, [%r35];
	ld.shared.u32 	%r73, [%r37];
	ld.shared.u32 	%r74, [%r39];
$L__BB267_24:
	mad.lo.s32 	%r174, %r248, 68, %r17;
	ld.shared.u32 	%r175, [%r174];
	shfl.sync.idx.b32	%r176|%p20, %r175, %r13, 4127, -1;
	mul.lo.s32 	%r177, %r176, %r59;
	add.s32 	%r178, %r13, 1;
	shfl.sync.idx.b32	%r179|%p21, %r175, %r178, 4127, -1;
	mad.lo.s32 	%r180, %r179, %r60, %r177;
	add.s32 	%r181, %r13, 2;
	shfl.sync.idx.b32	%r182|%p22, %r175, %r181, 4127, -1;
	mad.lo.s32 	%r183, %r182, %r61, %r180;
	add.s32 	%r184, %r13, 3;
	shfl.sync.idx.b32	%r185|%p23, %r175, %r184, 4127, -1;
	mad.lo.s32 	%r186, %r185, %r62, %r183;
	or.b32  	%r187, %r13, 4;
	shfl.sync.idx.b32	%r188|%p24, %r175, %r187, 4127, -1;
	mad.lo.s32 	%r189, %r188, %r63, %r186;
	shfl.sync.idx.b32	%r190|%p25, %r175, %r28, 4127, -1;
	mad.lo.s32 	%r191, %r190, %r64, %r189;
	shfl.sync.idx.b32	%r192|%p26, %r175, %r29, 4127, -1;
	mad.lo.s32 	%r193, %r192, %r65, %r191;
	shfl.sync.idx.b32	%r194|%p27, %r175, %r30, 4127, -1;
	mad.lo.s32 	%r195, %r194, %r66, %r193;
	shfl.sync.idx.b32	%r196|%p28, %r175, %r31, 4127, -1;
	mad.lo.s32 	%r197, %r196, %r67, %r195;
	add.s32 	%r198, %r13, 9;
	shfl.sync.idx.b32	%r199|%p29, %r175, %r198, 4127, -1;
	mad.lo.s32 	%r200, %r199, %r68, %r197;
	add.s32 	%r201, %r13, 10;
	shfl.sync.idx.b32	%r202|%p30, %r175, %r201, 4127, -1;
	mad.lo.s32 	%r203, %r202, %r69, %r200;
	shfl.sync.idx.b32	%r204|%p31, %r175, %r33, 4127, -1;
	mad.lo.s32 	%r205, %r204, %r70, %r203;
	or.b32  	%r206, %r13, 12;
	shfl.sync.idx.b32	%r207|%p32, %r175, %r206, 4127, -1;
	mad.lo.s32 	%r208, %r207, %r71, %r205;
	shfl.sync.idx.b32	%r209|%p33, %r175, %r34, 4127, -1;
	mad.lo.s32 	%r210, %r209, %r72, %r208;
	shfl.sync.idx.b32	%r211|%p34, %r175, %r36, 4127, -1;
	mad.lo.s32 	%r212, %r211, %r73, %r210;
	shfl.sync.idx.b32	%r213|%p35, %r175, %r38, 4127, -1;
	mad.lo.s32 	%r214, %r213, %r74, %r212;
	shl.b32 	%r215, %r13, 2;
	shl.b32 	%r216, %r248, 4;
	or.b32  	%r217, %r216, %r215;
	mov.u32 	%r218, _ZZ9cuda_gemmIiLi256ELi2ELi1ELi64ELi16ELi16ELi32ELi1ELi1EEviiiPT_S1_S1_iiE3Csh;
	add.s32 	%r219, %r218, %r217;
	ld.shared.u32 	%r220, [%r219];
	add.s32 	%r221, %r220, %r214;
	st.shared.u32 	[%r219], %r221;
	add.s32 	%r248, %r248, %r43;
	setp.lt.u32 	%p36, %r248, 16;
	@%p36 bra 	$L__BB267_24;
$L__BB267_25:
	setp.gt.u32 	%p37, %r1, 63;
	bar.sync 	0;
	@%p37 bra 	$L__BB267_32;
	setp.eq.s32 	%p38, %r19, 0;
	shl.b32 	%r77, %r241, 6;
	mov.u32 	%r249, %r1;
	@%p38 bra 	$L__BB267_30;
	setp.eq.s32 	%p39, %r19, 1;
	add.s32 	%r222, %r77, %r1;
	ld.shared.u32 	%r223, [%r25];
	mul.wide.s32 	%rd36, %r222, 4;
	add.s64 	%rd9, %rd3, %rd36;
	st.global.u32 	[%rd9], %r223;
	mov.u32 	%r249, %r3;
	@%p39 bra 	$L__BB267_30;
	setp.eq.s32 	%p40, %r19, 2;
	ld.shared.u32 	%r224, [%r26];
	cvt.u64.u32 	%rd37, %r21;
	add.s64 	%rd10, %rd9, %rd37;
	st.global.u32 	[%rd10], %r224;
	mov.u32 	%r249, %r23;
	@%p40 bra 	$L__BB267_30;
	ld.shared.u32 	%r225, [%r27];
	add.s64 	%rd39, %rd10, %rd37;
	st.global.u32 	[%rd39], %r225;
	mov.u32 	%r249, %r24;
$L__BB267_30:
	setp.lt.u32 	%p41, %r18, 3;
	@%p41 bra 	$L__BB267_32;
$L__BB267_31:
	add.s32 	%r226, %r77, %r249;
	shl.b32 	%r227, %r249, 2;
	mov.u32 	%r228, _ZZ9cuda_gemmIiLi256ELi2ELi1ELi64ELi16ELi16ELi32ELi1ELi1EEviiiPT_S1_S1_iiE3Csh;
	add.s32 	%r229, %r228, %r227;
	ld.shared.u32 	%r230, [%r229];
	mul.wide.s32 	%rd40, %r226, 4;
	add.s64 	%rd41, %rd3, %rd40;
	st.global.u32 	[%rd41], %r230;
	add.s32 	%r231, %r229, %r21;
	ld.shared.u32 	%r232, [%r231];
	add.s64 	%rd43, %rd41, %rd28;
	st.global.u32 	[%rd43], %r232;
	add.s32 	%r233, %r231, %r21;
	ld.shared.u32 	%r234, [%r233];
	add.s64 	%rd44, %rd43, %rd28;
	st.global.u32 	[%rd44], %r234;
	add.s32 	%r235, %r233, %r21;
	ld.shared.u32 	%r236, [%r235];
	add.s64 	%rd45, %rd44, %rd28;
	st.global.u32 	[%rd45], %r236;
	add.s32 	%r249, %r21, %r249;
	setp.lt.u32 	%p42, %r249, 64;
	@%p42 bra 	$L__BB267_31;
$L__BB267_32:
	add.s32 	%r241, %r241, %r15;
	setp.lt.u32 	%p43, %r241, %r16;
	@%p43 bra 	$L__BB267_8;
$L__BB267_33:
	ret;

}
	// .globl	_Z9cuda_gemmIiLi256ELi2ELi1ELi64ELi32ELi32ELi32ELi0ELi0EEviiiPT_S1_S1_ii
.visible .entry _Z9cuda_gemmIiLi256ELi2ELi1ELi64ELi32ELi32ELi32ELi0ELi0EEviiiPT_S1_S1_ii(
	.param .u32 _Z9cuda_gemmIiLi256ELi2ELi1ELi64ELi32ELi32ELi32ELi0ELi0EEviiiPT_S1_S1_ii_param_0,
	.param .u32 _Z9cuda_gemmIiLi256ELi2ELi1ELi64ELi32ELi32ELi32ELi0ELi0EEviiiPT_S1_S1_ii_param_1,
	.param .u32 _Z9cuda_gemmIiLi256ELi2ELi1ELi64ELi32ELi32ELi32ELi0ELi0EEviiiPT_S1_S1_ii_param_2,
	.param .u64 .ptr .align 1 _Z9cuda_gemmIiLi256ELi2ELi1ELi64ELi32ELi32ELi32ELi0ELi0EEviiiPT_S1_S1_ii_param_3,
	.param .u64 .ptr .align 1 _Z9cuda_gemmIiLi256ELi2ELi1ELi64ELi32ELi32ELi32ELi0ELi0EEviiiPT_S1_S1_ii_param_4,
	.param .u64 .ptr .align 1 _Z9cuda_gemmIiLi256ELi2ELi1ELi64ELi32ELi32ELi32ELi0ELi0EEviiiPT_S1_S1_ii_param_5,
	.param .u32 _Z9cuda_gemmIiLi256ELi2ELi1ELi64ELi32ELi32ELi32ELi0ELi0EEviiiPT_S1_S1_ii_param_6,
	.param .u32 _Z9cuda_gemmIiLi256ELi2ELi1ELi64ELi32ELi32ELi32ELi0ELi0EEviiiPT_S1_S1_ii_param_7
)
.maxntid 256
{
	.reg .pred 	%p<199>;
	.reg .b32 	%r<1070>;
	.reg .b64 	%rd<37>;
	// demoted variable
	.shared .align 128 .b8 _ZZ9cuda_gemmIiLi256ELi2ELi1ELi64ELi32ELi32ELi32ELi0ELi0EEviiiPT_S1_S1_iiE11kron_fac_sh[4224];
	// demoted variable
	.shared .align 128 .b8 _ZZ9cuda_gemmIiLi256ELi2ELi1ELi64ELi32ELi32ELi32ELi0ELi0EEviiiPT_S1_S1_iiE3Ash[256];
	// demoted variable
	.shared .align 128 .b8 _ZZ9cuda_gemmIiLi256ELi2ELi1ELi64ELi32ELi32ELi32ELi0ELi0EEviiiPT_S1_S1_iiE3Csh[256];
	ld.param.u32 	%r374, [_Z9cuda_gemmIiLi256ELi2ELi1ELi64ELi32ELi32ELi32ELi0ELi0EEviiiPT_S1_S1_ii_param_2];
	ld.param.u64 	%rd7, [_Z9cuda_gemmIiLi256ELi2ELi1ELi64ELi32ELi32ELi32ELi0ELi0EEviiiPT_S1_S1_ii_param_3];
	ld.param.u64 	%rd6, [_Z9cuda_gemmIiLi256ELi2ELi1ELi64ELi32ELi32ELi32ELi0ELi0EEviiiPT_S1_S1_ii_param_4];
	ld.param.u64 	%rd8, [_Z9cuda_gemmIiLi256ELi2ELi1ELi64ELi32ELi32ELi32ELi0ELi0EEviiiPT_S1_S1_ii_param_5];
	ld.param.u32 	%r375, [_Z9cuda_gemmIiLi256ELi2ELi1ELi64ELi32ELi32ELi32ELi0ELi0EEviiiPT_S1_S1_ii_param_6];
	ld.param.u32 	%r376, [_Z9cuda_gemmIiLi256ELi2ELi1ELi64ELi32ELi32ELi32ELi0ELi0EEviiiPT_S1_S1_ii_param_7];
	cvta.to.global.u64 	%rd1, %rd7;
	cvta.to.global.u64 	%rd2, %rd8;
	mov.u32 	%r1, %tid.x;
	and.b32  	%r2, %r1, 31;
	setp.lt.s32 	%p1, %r376, 16;
	shr.u32 	%r3, %r376, 4;
	selp.b32 	%r4, 1, %r3, %p1;
	mul.lo.s32 	%r5, %r376, %r375;
	setp.ge.u32 	%p2, %r1, %r5;
	@%p2 bra 	$L__BB268_3;
	mov.u32 	%r6, %ntid.x;
	cvta.to.global.u64 	%rd3, %rd6;
	mov.u32 	%r876, %r1;
$L__BB268_2:
	mul.wide.u32 	%rd9, %r876, 4;
	add.s64 	%rd10, %rd3, %rd9;
	ld.global.u32 	%r377, [%rd10];
	rem.u32 	%r378, %r876, %r375;
	mov.u32 	%r379, _ZZ9cuda_gemmIiLi256ELi2ELi1ELi64ELi32ELi32ELi32ELi0ELi0EEviiiPT_S1_S1_iiE11kron_fac_sh;
	mad.lo.s32 	%r380, %r378, 132, %r379;
	div.u32 	%r381, %r876, %r376;
	shl.b32 	%r382, %r381, 2;
	add.s32 	%r383, %r380, %r382;
	st.shared.u32 	[%r383], %r377;
	add.s32 	%r876, %r876, %r6;
	setp.lt.u32 	%p3, %r876, %r5;
	@%p3 bra 	$L__BB268_2;
$L__BB268_3:
	div.s32 	%r9, 64, %r376;
	mul.lo.s32 	%r384, %r9, %r4;
	min.s32 	%r10, %r384, 256;
	div.u32 	%r12, %r1, %r10;
	mul.lo.s32 	%r385, %r12, %r10;
	sub.s32 	%r386, %r1, %r385;
	div.u32 	%r11, %r386, %r4;
	mov.u32 	%r13, %ntid.x;
	div.u32 	%r14, %r13, %r10;
	mov.u32 	%r893, %ctaid.y;
	mov.u32 	%r387, %nctaid.y;
	shl.b32 	%r388, %r387, 1;
	setp.ge.u32 	%p4, %r893, %r388;
	@%p4 bra 	$L__BB268_241;
	mov.u32 	%r390, %ctaid.x;
	shl.b32 	%r16, %r390, 6;
	and.b32  	%r17, %r11, 15;
	rem.u32 	%r391, %r1, %r4;
	shl.b32 	%r18, %r391, 4;
	min.s32 	%r19, %r375, 32;
	shl.b32 	%r392, %r376, 8;
	sub.s32 	%r20, 8223, %r392;
	shl.b32 	%r393, %r4, 8;
	sub.s32 	%r21, 8223, %r393;
	add.s32 	%r22, %r1, %r13;
	max.u32 	%r394, %r22, 64;
	setp.lt.u32 	%p5, %r22, 64;
	selp.u32 	%r395, 1, 0, %p5;
	add.s32 	%r396, %r22, %r395;
	sub.s32 	%r397, %r394, %r396;
	div.u32 	%r398, %r397, %r13;
	add.s32 	%r23, %r398, %r395;
	add.s32 	%r399, %r23, 1;
	and.b32  	%r24, %r399, 3;
	shl.b32 	%r25, %r13, 2;
	add.s32 	%r26, %r22, %r13;
	add.s32 	%r400, %r11, 1;
	and.b32  	%r27, %r400, 15;
	add.s32 	%r401, %r11, 2;
	and.b32  	%r28, %r401, 15;
	add.s32 	%r402, %r11, 3;
	and.b32  	%r29, %r402, 15;
	add.s32 	%r403, %r11, 4;
	and.b32  	%r30, %r403, 15;
	add.s32 	%r404, %r11, 5;
	and.b32  	%r31, %r404, 15;
	add.s32 	%r405, %r11, 6;
	and.b32  	%r32, %r405, 15;
	add.s32 	%r406, %r11, 7;
	and.b32  	%r33, %r406, 15;
	setp.lt.s32 	%p6, %r17, %r376;
	selp.b32 	%r407, 0, %r376, %p6;
	sub.s32 	%r34, %r17, %r407;
	add.s32 	%r408, %r17, 1;
	setp.lt.s32 	%p7, %r408, %r376;
	selp.b32 	%r409, 0, %r376, %p7;
	sub.s32 	%r35, %r408, %r409;
	add.s32 	%r410, %r17, 2;
	setp.lt.s32 	%p8, %r410, %r376;
	selp.b32 	%r411, 0, %r376, %p8;
	sub.s32 	%r36, %r410, %r411;
	add.s32 	%r412, %r17, 3;
	setp.lt.s32 	%p9, %r412, %r376;
	selp.b32 	%r413, 0, %r376, %p9;
	sub.s32 	%r37, %r412, %r413;
	add.s32 	%r414, %r17, 4;
	setp.lt.s32 	%p10, %r414, %r376;
	selp.b32 	%r415, 0, %r376, %p10;
	sub.s32 	%r38, %r414, %r415;
	add.s32 	%r416, %r17, 5;
	setp.lt.s32 	%p11, %r416, %r376;
	selp.b32 	%r417, 0, %r376, %p11;
	sub.s32 	%r39, %r416, %r417;
	add.s32 	%r418, %r17, 6;
	setp.lt.s32 	%p12, %r418, %r376;
	selp.b32 	%r419, 0, %r376, %p12;
	sub.s32 	%r40, %r418, %r419;
	add.s32 	%r420, %r17, 7;
	setp.lt.s32 	%p13, %r420, %r376;
	selp.b32 	%r421, 0, %r376, %p13;
	sub.s32 	%r41, %r420, %r421;
	add.s32 	%r422, %r17, 8;
	setp.lt.s32 	%p14, %r422, %r376;
	selp.b32 	%r423, 0, %r376, %p14;
	sub.s32 	%r42, %r422, %r423;
	add.s32 	%r424, %r17, 9;
	setp.lt.s32 	%p15, %r424, %r376;
	selp.b32 	%r425, 0, %r376, %p15;
	sub.s32 	%r43, %r424, %r425;
	add.s32 	%r426, %r17, 10;
	setp.lt.s32 	%p16, %r426, %r376;
	selp.b32 	%r427, 0, %r376, %p16;
	sub.s32 	%r44, %r426, %r427;
	add.s32 	%r428, %r17, 11;
	setp.lt.s32 	%p17, %r428, %r376;
	selp.b32 	%r429, 0, %r376, %p17;
	sub.s32 	%r45, %r428, %r429;
	add.s32 	%r430, %r17, 12;
	setp.lt.s32 	%p18, %r430, %r376;
	selp.b32 	%r431, 0, %r376, %p18;
	sub.s32 	%r46, %r430, %r431;
	add.s32 	%r432, %r17, 13;
	setp.lt.s32 	%p19, %r432, %r376;
	selp.b32 	%r433, 0, %r376, %p19;
	sub.s32 	%r47, %r432, %r433;
	add.s32 	%r434, %r17, 14;
	setp.lt.s32 	%p20, %r434, %r376;
	selp.b32 	%r435, 0, %r376, %p20;
	sub.s32 	%r48, %r434, %r435;
	add.s32 	%r436, %r17, 15;
	setp.lt.s32 	%p21, %r436, %r376;
	selp.b32 	%r437, 0, %r376, %p21;
	sub.s32 	%r49, %r436, %r437;
	mul.wide.u32 	%rd16, %r13, 4;
	mul.wide.u32 	%rd19, %r13, 8;
	mul.wide.u32 	%rd21, %r13, 12;
	cvt.u64.u32 	%rd12, %r25;
$L__BB268_5:
	setp.gt.u32 	%p22, %r1, 63;
	@%p22 bra 	$L__BB268_19;
	setp.eq.s32 	%p23, %r24, 0;
	mul.lo.s32 	%r67, %r893, %r374;
	mov.u32 	%r894, %r1;
	@%p23 bra 	$L__BB268_10;
	setp.eq.s32 	%p24, %r24, 1;
	add.s32 	%r438, %r67, %r16;
	add.s32 	%r439, %r438, %r1;
	mul.wide.s32 	%rd11, %r439, 4;
	add.s64 	%rd4, %rd1, %rd11;
	ld.global.u32 	%r440, [%rd4];
	shl.b32 	%r441, %r1, 2;
	mov.u32 	%r442, _ZZ9cuda_gemmIiLi256ELi2ELi1ELi64ELi32ELi32ELi32ELi0ELi0EEviiiPT_S1_S1_iiE3Ash;
	add.s32 	%r443, %r442, %r441;
	st.shared.u32 	[%r443], %r440;
	mov.u32 	%r894, %r22;
	@%p24 bra 	$L__BB268_10;
	setp.eq.s32 	%p25, %r24, 2;
	add.s64 	%rd5, %rd4, %rd12;
	ld.global.u32 	%r444, [%rd5];
	shl.b32 	%r445, %r1, 2;
	mov.u32 	%r446, _ZZ9cuda_gemmIiLi256ELi2ELi1ELi64ELi32ELi32ELi32ELi0ELi0EEviiiPT_S1_S1_iiE3Ash;
	add.s32 	%r447, %r446, %r445;
	add.s32 	%r448, %r447, %r25;
	st.shared.u32 	[%r448], %r444;
	mov.u32 	%r894, %r26;
	@%p25 bra 	$L__BB268_10;
	add.s32 	%r894, %r26, %r13;
	add.s64 	%rd14, %rd5, %rd12;
	ld.global.u32 	%r449, [%rd14];
	shl.b32 	%r450, %r1, 2;
	mov.u32 	%r451, _ZZ9cuda_gemmIiLi256ELi2ELi1ELi64ELi32ELi32ELi32ELi0ELi0EEviiiPT_S1_S1_iiE3Ash;
	add.s32 	%r452, %r451, %r450;
	add.s32 	%r453, %r452, %r25;
	add.s32 	%r454, %r453, %r25;
	st.shared.u32 	[%r454], %r449;
$L__BB268_10:
	setp.lt.u32 	%p26, %r23, 3;
	@%p26 bra 	$L__BB268_13;
	shl.b32 	%r455, %r894, 2;
	mov.u32 	%r456, _ZZ9cuda_gemmIiLi256ELi2ELi1ELi64ELi32ELi32ELi32ELi0ELi0EEviiiPT_S1_S1_iiE3Ash;
	add.s32 	%r897, %r456, %r455;
	add.s32 	%r457, %r16, %r894;
	add.s32 	%r896, %r457, %r67;
$L__BB268_12:
	mul.wide.s32 	%rd15, %r896, 4;
	add.s64 	%rd17, %rd1, %rd15;
	add.s64 	%rd18, %rd17, %rd16;
	add.s64 	%rd20, %rd17, %rd19;
	add.s64 	%rd22, %rd17, %rd21;
	ld.global.u32 	%r458, [%rd17];
	st.shared.u32 	[%r897], %r458;
	ld.global.u32 	%r459, [%rd18];
	add.s32 	%r460, %r897, %r25;
	st.shared.u32 	[%r460], %r459;
	ld.global.u32 	%r461, [%rd20];
	shl.b32 	%r462, %r13, 3;
	add.s32 	%r463, %r897, %r462;
	st.shared.u32 	[%r463], %r461;
	ld.global.u32 	%r464, [%rd22];
	mad.lo.s32 	%r465, %r13, 12, %r897;
	st.shared.u32 	[%r465], %r464;
	add.s32 	%r894, %r894, %r25;
	shl.b32 	%r466, %r13, 4;
	add.s32 	%r897, %r897, %r466;
	add.s32 	%r896, %r896, %r25;
	setp.lt.u32 	%p27, %r894, 64;
	@%p27 bra 	$L__BB268_12;
$L__BB268_13:
	mov.u32 	%r895, %r1;
	@%p23 bra 	$L__BB268_17;
	setp.eq.s32 	%p29, %r24, 1;
	shl.b32 	%r467, %r1, 2;
	mov.u32 	%r468, _ZZ9cuda_gemmIiLi256ELi2ELi1ELi64ELi32ELi32ELi32ELi0ELi0EEviiiPT_S1_S1_iiE3Csh;
	add.s32 	%r469, %r468, %r467;
	mov.b32 	%r470, 0;
	st.shared.u32 	[%r469], %r470;
	mov.u32 	%r895, %r22;
	@%p29 bra 	$L__BB268_17;
	setp.eq.s32 	%p30, %r24, 2;
	add.s32 	%r474, %r469, %r25;
	mov.b32 	%r475, 0;
	st.shared.u32 	[%r474], %r475;
	mov.u32 	%r895, %r26;
	@%p30 bra 	$L__BB268_17;
	add.s32 	%r895, %r26, %r13;
	mov.u32 	%r477, _ZZ9cuda_gemmIiLi256ELi2ELi1ELi64ELi32ELi32ELi32ELi0ELi0EEviiiPT_S1_S1_iiE3Csh;
	add.s32 	%r478, %r477, %r467;
	add.s32 	%r479, %r478, %r25;
	add.s32 	%r480, %r479, %r25;
	mov.b32 	%r481, 0;
	st.shared.u32 	[%r480], %r481;
$L__BB268_17:
	@%p26 bra 	$L__BB268_19;
$L__BB268_18:
	shl.b32 	%r482, %r895, 2;
	mov.u32 	%r483, _ZZ9cuda_gemmIiLi256ELi2ELi1ELi64ELi32ELi32ELi32ELi0ELi0EEviiiPT_S1_S1_iiE3Csh;
	add.s32 	%r484, %r483, %r482;
	mov.b32 	%r485, 0;
	st.shared.u32 	[%r484], %r485;
	add.s32 	%r486, %r484, %r25;
	st.shared.u32 	[%r486], %r485;
	add.s32 	%r487, %r486, %r25;
	st.shared.u32 	[%r487], %r485;
	add.s32 	%r488, %r487, %r25;
	st.shared.u32 	[%r488], %r485;
	add.s32 	%r895, %r25, %r895;
	setp.lt.u32 	%p32, %r895, 64;
	@%p32 bra 	$L__BB268_18;
$L__BB268_19:
	setp.lt.s32 	%p33, %r9, 1;
	bar.sync 	0;
	@%p33 bra 	$L__BB268_233;
	setp.ne.s32 	%p34, %r4, 1;
	@%p34 bra 	$L__BB268_90;
	mov.b32 	%r916, 0;
$L__BB268_22:
	setp.lt.s32 	%p141, %r376, 1;
	add.s32 	%r99, %r916, %r11;
	mad.lo.s32 	%r100, %r99, %r376, %r18;
	@%p141 bra 	$L__BB268_24;
	add.s32 	%r702, %r100, %r17;
	shl.b32 	%r703, %r702, 2;
	mov.u32 	%r704, _ZZ9cuda_gemmIiLi256ELi2ELi1ELi64ELi32ELi32ELi32ELi0ELi0EEviiiPT_S1_S1_iiE3Ash;
	add.s32 	%r705, %r704, %r703;
	ld.shared.u32 	%r1067, [%r705];
$L__BB268_24:
	setp.lt.s32 	%p142, %r376, 2;
	@%p142 bra 	$L__BB268_26;
	add.s32 	%r706, %r100, %r27;
	shl.b32 	%r707, %r706, 2;
	mov.u32 	%r708, _ZZ9cuda_gemmIiLi256ELi2ELi1ELi64ELi32ELi32ELi32ELi0ELi0EEviiiPT_S1_S1_iiE3Ash;
	add.s32 	%r709, %r708, %r707;
	ld.shared.u32 	%r1066, [%r709];
$L__BB268_26:
	setp.lt.s32 	%p143, %r376, 3;
	@%p143 bra 	$L__BB268_28;
	add.s32 	%r710, %r100, %r28;
	shl.b32 	%r711, %r710, 2;
	mov.u32 	%r712, _ZZ9cuda_gemmIiLi256ELi2ELi1ELi64ELi32ELi32ELi32ELi0ELi0EEviiiPT_S1_S1_iiE3Ash;
	add.s32 	%r713, %r712, %r711;
	ld.shared.u32 	%r1065, [%r713];
$L__BB268_28:
	setp.lt.s32 	%p144, %r376, 4;
	@%p144 bra 	$L__BB268_30;
	add.s32 	%r714, %r100, %r29;
	shl.b32 	%r715, %r714, 2;
	mov.u32 	%r716, _ZZ9cuda_gemmIiLi256ELi2ELi1ELi64ELi32ELi32ELi32ELi0ELi0EEviiiPT_S1_S1_iiE3Ash;
	add.s32 	%r717, %r716, %r715;
	ld.shared.u32 	%r1064, [%r717];
$L__BB268_30:
	setp.lt.s32 	%p145, %r376, 5;
	@%p145 bra 	$L__BB268_32;
	add.s32 	%r718, %r100, %r30;
	shl.b32 	%r719, %r718, 2;
	mov.u32 	%r720, _ZZ9cuda_gemmIiLi256ELi2ELi1ELi64ELi32ELi32ELi32ELi0ELi0EEviiiPT_S1_S1_iiE3Ash;
	add.s32 	%r721, %r720, %r719;
	ld.shared.u32 	%r1063, [%r721];
$L__BB268_32:
	setp.lt.s32 	%p146, %r376, 6;
	@%p146 bra 	$L__BB268_34;
	add.s32 	%r722, %r100, %r31;
	shl.b32 	%r723, %r722, 2;
	mov.u32 	%r724, _ZZ9cuda_gemmIiLi256ELi2ELi1ELi64ELi32ELi32ELi32ELi0ELi0EEviiiPT_S1_S1_iiE3Ash;
	add.s32 	%r725, %r724, %r723;
	ld.shared.u32 	%r1062, [%r725];
$L__BB268_34:
	setp.lt.s32 	%p147, %r376, 7;
	@%p147 bra 	$L__BB268_36;
	add.s32 	%r726, %r100, %r32;
	shl.b32 	%r727, %r726, 2;
	mov.u32 	%r728, _ZZ9cuda_gemmIiLi256ELi2ELi1ELi64ELi32ELi32ELi32ELi0ELi0EEviiiPT_S1_S1_iiE3Ash;
	add.s32 	%r729, %r728, %r727;
	ld.shared.u32 	%r1061, [%r729];
$L__BB268_36:
	setp.lt.s32 	%p148, %r376, 8;
	@%p148 bra 	$L__BB268_38;
	add.s32 	%r730, %r100, %r33;
	shl.b32 	%r731, %r730, 2;
	mov.u32 	%r732, _ZZ9cuda_gemmIiLi256ELi2ELi1ELi64ELi32ELi32ELi32ELi0ELi0EEviiiPT_S1_S1_iiE3Ash;
	add.s32 	%r733, %r732, %r731;
	ld.shared.u32 	%r1060, [%r733];
$L__BB268_38:
	setp.lt.s32 	%p149, %r376, 9;
	@%p149 bra 	$L__BB268_40;
	xor.b32  	%r734, %r17, 8;
	add.s32 	%r735, %r100, %r734;
	shl.b32 	%r736, %r735, 2;
	mov.u32 	%r737, _ZZ9cuda_gemmIiLi256ELi2ELi1ELi64ELi32ELi32ELi32ELi0ELi0EEviiiPT_S1_S1_iiE3Ash;
	add.s32 	%r738, %r737, %r736;
	ld.shared.u32 	%r1059, [%r738];
$L__BB268_40:
	setp.lt.s32 	%p150, %r376, 10;
	@%p150 bra 	$L__BB268_42;
	add.s32 	%r739, %r11, 9;
	and.b32  	%r740, %r739, 15;
	add.s32 	%r741, %r100, %r740;
	shl.b32 	%r742, %r741, 2;
	mov.u32 	%r743, _ZZ9cuda_gemmIiLi256ELi2ELi1ELi64ELi32ELi32ELi32ELi0ELi0EEviiiPT_S1_S1_iiE3Ash;
	add.s32 	%r744, %r743, %r742;
	ld.shared.u32 	%r1058, [%r744];
$L__BB268_42:
	setp.lt.s32 	%p151, %r376, 11;
	@%p151 bra 	$L__BB268_44;
	add.s32 	%r745, %r11, 10;
	and.b32  	%r746, %r745, 15;
	add.s32 	%r747, %r100, %r746;
	shl.b32 	%r748, %r747, 2;
	mov.u32 	%r749, _ZZ9cuda_gemmIiLi256ELi2ELi1ELi64ELi32ELi32ELi32ELi0ELi0EEviiiPT_S1_S1_iiE3Ash;
	add.s32 	%r750, %r749, %r748;
	ld.shared.u32 	%r1057, [%r750];
$L__BB268_44:
	setp.lt.s32 	%p152, %r376, 12;
	@%p152 bra 	$L__BB268_46;
	add.s32 	%r751, %r11, 11;
	and.b32  	%r752, %r751, 15;
	add.s32 	%r753, %r100, %r752;
	shl.b32 	%r754, %r753, 2;
	mov.u32 	%r755, _ZZ9cuda_gemmIiLi256ELi2ELi1ELi64ELi32ELi32ELi32ELi0ELi0EEviiiPT_S1_S1_iiE3Ash;
	add.s32 	%r756, %r755, %r754;
	ld.shared.u32 	%r1056, [%r756];
$L__BB268_46:
	setp.lt.s32 	%p153, %r376, 13;
	@%p153 bra 	$L__BB268_48;
	add.s32 	%r757, %r11, 12;
	and.b32  	%r758, %r757, 15;
	add.s32 	%r759, %r100, %r758;
	shl.b32 	%r760, %r759, 2;
	mov.u32 	%r761, _ZZ9cuda_gemmIiLi256ELi2ELi1ELi64ELi32ELi32ELi32ELi0ELi0EEviiiPT_S1_S1_iiE3Ash;
	add.s32 	%r762, %r761, %r760;
	ld.shared.u32 	%r1055, [%r762];
$L__BB268_48:
	setp.lt.s32 	%p154, %r376, 14;
	@%p154 bra 	$L__BB268_50;
	add.s32 	%r763, %r11, 13;
	and.b32  	%r764, %r763, 15;
	add.s32 	%r765, %r100, %r764;
	shl.b32 	%r766, %r765, 2;
	mov.u32 	%r767, _ZZ9cuda_gemmIiLi256ELi2ELi1ELi64ELi32ELi32ELi32ELi0ELi0EEviiiPT_S1_S1_iiE3Ash;
	add.s32 	%r768, %r767, %r766;
	ld.shared.u32 	%r1054, [%r768];
$L__BB268_50:
	setp.lt.s32 	%p155, %r376, 15;
	@%p155 bra 	$L__BB268_52;
	add.s32 	%r769, %r11, 14;
	and.b32  	%r770, %r769, 15;
	add.s32 	%r771, %r100, %r770;
	shl.b32 	%r772, %r771, 2;
	mov.u32 	%r773, _ZZ9cuda_gemmIiLi256ELi2ELi1ELi64ELi32ELi32ELi32ELi0ELi0EEviiiPT_S1_S1_iiE3Ash;
	add.s32 	%r774, %r773, %r772;
	ld.shared.u32 	%r1053, [%r774];
$L__BB268_52:
	setp.lt.s32 	%p156, %r376, 16;
	@%p156 bra 	$L__BB268_54;
	add.s32 	%r775, %r11, -1;
	and.b32  	%r776, %r775, 15;
	add.s32 	%r777, %r100, %r776;
	shl.b32 	%r778, %r777, 2;
	mov.u32 	%r779, _ZZ9cuda_gemmIiLi256ELi2ELi1ELi64ELi32ELi32ELi32ELi0ELi0EEviiiPT_S1_S1_iiE3Ash;
	add.s32 	%r780, %r779, %r778;
	ld.shared.u32 	%r1052, [%r780];
$L__BB268_54:
	setp.lt.s32 	%p157, %r12, %r19;
	@%p157 bra 	$L__BB268_56;
$L__BB268_55:
	add.s32 	%r916, %r916, %r10;
	setp.lt.s32 	%p191, %r916, %r9;
	@%p191 bra 	$L__BB268_22;
	bra.uni 	$L__BB268_233;
$L__BB268_56:
	rem.s32 	%r781, %r2, %r376;
	shl.b32 	%r782, %r781, 2;
	mov.u32 	%r783, _ZZ9cuda_gemmIiLi256ELi2ELi1ELi64ELi32ELi32ELi32ELi0ELi0EEviiiPT_S1_S1_iiE11kron_fac_sh;
	add.s32 	%r134, %r783, %r782;
	mov.u32 	%r933, %r12;
$L__BB268_57:
	mad.lo.s32 	%r785, %r933, 132, %r134;
	ld.shared.u32 	%r136, [%r785];
	mov.b32 	%r935, 0;
	@%p141 bra 	$L__BB268_59;
	shfl.sync.idx.b32	%r786|%p159, %r136, %r34, %r20, -1;
	mul.lo.s32 	%r935, %r786, %r1067;
$L__BB268_59:
	@%p142 bra 	$L__BB268_61;
	shfl.sync.idx.b32	%r787|%p161, %r136, %r35, %r20, -1;
	mad.lo.s32 	%r935, %r787, %r1066, %r935;
$L__BB268_61:
	@%p143 bra 	$L__BB268_63;
	shfl.sync.idx.b32	%r788|%p163, %r136, %r36, %r20, -1;
	mad.lo.s32 	%r935, %r788, %r1065, %r935;
$L__BB268_63:
	@%p144 bra 	$L__BB268_65;
	shfl.sync.idx.b32	%r789|%p165, %r136, %r37, %r20, -1;
	mad.lo.s32 	%r935, %r789, %r1064, %r935;
$L__BB268_65:
	@%p145 bra 	$L__BB268_67;
	shfl.sync.idx.b32	%r790|%p167, %r136, %r38, %r20, -1;
	mad.lo.s32 	%r935, %r790, %r1063, %r935;
$L__BB268_67:
	setp.lt.s32 	%p168, %r376, 6;
	@%p168 bra 	$L__BB268_69;
	shfl.sync.idx.b32	%r791|%p169, %r136, %r39, %r20, -1;
	mad.lo.s32 	%r935, %r791, %r1062, %r935;
$L__BB268_69:
	setp.lt.s32 	%p170, %r376, 7;
	@%p170 bra 	$L__BB268_71;
	shfl.sync.idx.b32	%r792|%p171, %r136, %r40, %r20, -1;
	mad.lo.s32 	%r935, %r792, %r1061, %r935;
$L__BB268_71:
	setp.lt.s32 	%p172, %r376, 8;
	@%p172 bra 	$L__BB268_73;
	shfl.sync.idx.b32	%r793|%p173, %r136, %r41, %r20, -1;
	mad.lo.s32 	%r935, %r793, %r1060, %r935;
$L__BB268_73:
	setp.lt.s32 	%p174, %r376, 9;
	@%p174 bra 	$L__BB268_75;
	shfl.sync.idx.b32	%r794|%p175, %r136, %r42, %r20, -1;
	mad.lo.s32 	%r935, %r794, %r1059, %r935;
$L__BB268_75:
	setp.lt.s32 	%p176, %r376, 10;
	@%p176 bra 	$L__BB268_77;
	shfl.sync.idx.b32	%r795|%p177, %r136, %r43, %r20, -1;
	mad.lo.s32 	%r935, %r795, %r1058, %r935;
$L__BB268_77:
	setp.lt.s32 	%p178, %r376, 11;
	@%p178 bra 	$L__BB268_79;
	shfl.sync.idx.b32	%r796|%p179, %r136, %r44, %r20, -1;
	mad.lo.s32 	%r935, %r796, %r1057, %r935;
$L__BB268_79:
	setp.lt.s32 	%p180, %r376, 12;
	@%p180 bra 	$L__BB268_81;
	shfl.sync.idx.b32	%r797|%p181, %r136, %r45, %r20, -1;
	mad.lo.s32 	%r935, %r797, %r1056, %r935;
$L__BB268_81:
	setp.lt.s32 	%p182, %r376, 13;
	@%p182 bra 	$L__BB268_83;
	shfl.sync.idx.b32	%r798|%p183, %r136, %r46, %r20, -1;
	mad.lo.s32 	%r935, %r798, %r1055, %r935;
$L__BB268_83:
	setp.lt.s32 	%p184, %r376, 14;
	@%p184 bra 	$L__BB268_85;
	shfl.sync.idx.b32	%r799|%p185, %r136, %r47, %r20, -1;
	mad.lo.s32 	%r935, %r799, %r1054, %r935;
$L__BB268_85:
	setp.lt.s32 	%p186, %r376, 15;
	@%p186 bra 	$L__BB268_87;
	shfl.sync.idx.b32	%r800|%p187, %r136, %r48, %r20, -1;
	mad.lo.s32 	%r935, %r800, %r1053, %r935;
$L__BB268_87:
	setp.lt.s32 	%p188, %r376, 16;
	@%p188 bra 	$L__BB268_89;
	shfl.sync.idx.b32	%r801|%p189, %r136, %r49, %r20, -1;
	mad.lo.s32 	%r935, %r801, %r1052, %r935;
$L__BB268_89:
	mad.lo.s32 	%r802, %r933, %r9, %r99;
	shl.b32 	%r803, %r802, 2;
	mov.u32 	%r804, _ZZ9cuda_gemmIiLi256ELi2ELi1ELi64ELi32ELi32ELi32ELi0ELi0EEviiiPT_S1_S1_iiE3Csh;
	add.s32 	%r805, %r804, %r803;
	ld.shared.u32 	%r806, [%r805];
	add.s32 	%r807, %r806, %r935;
	st.shared.u32 	[%r805], %r807;
	add.s32 	%r933, %r933, %r14;
	setp.lt.s32 	%p190, %r933, %r19;
	@%p190 bra 	$L__BB268_57;
	bra.uni 	$L__BB268_55;
$L__BB268_90:
	setp.gt.u32 	%p35, %r376, 31;
	@%p35 bra 	$L__BB268_124;
	mov.b32 	%r1018, 0;
$L__BB268_92:
	setp.eq.s32 	%p36, %r376, 0;
	add.s32 	%r279, %r1018, %r11;
	mad.lo.s32 	%r280, %r279, %r376, %r18;
	@%p36 bra 	$L__BB268_94;
	add.s32 	%r490, %r280, %r17;
	shl.b32 	%r491, %r490, 2;
	mov.u32 	%r492, _ZZ9cuda_gemmIiLi256ELi2ELi1ELi64ELi32ELi32ELi32ELi0ELi0EEviiiPT_S1_S1_iiE3Ash;
	add.s32 	%r493, %r492, %r491;
	ld.shared.u32 	%r1067, [%r493];
$L__BB268_94:
	setp.lt.s32 	%p37, %r376, 2;
	@%p37 bra 	$L__BB268_96;
	add.s32 	%r494, %r280, %r27;
	shl.b32 	%r495, %r494, 2;
	mov.u32 	%r496, _ZZ9cuda_gemmIiLi256ELi2ELi1ELi64ELi32ELi32ELi32ELi0ELi0EEviiiPT_S1_S1_iiE3Ash;
	add.s32 	%r497, %r496, %r495;
	ld.shared.u32 	%r1066, [%r497];
$L__BB268_96:
	setp.lt.s32 	%p38, %r376, 3;
	@%p38 bra 	$L__BB268_98;
	add.s32 	%r498, %r280, %r28;
	shl.b32 	%r499, %r498, 2;
	mov.u32 	%r500, _ZZ9cuda_gemmIiLi256ELi2ELi1ELi64ELi32ELi32ELi32ELi0ELi0EEviiiPT_S1_S1_iiE3Ash;
	add.s32 	%r501, %r500, %r499;
	ld.shared.u32 	%r1065, [%r501];
$L__BB268_98:
	setp.lt.s32 	%p39, %r376, 4;
	@%p39 bra 	$L__BB268_100;
	add.s32 	%r502, %r280, %r29;
	shl.b32 	%r503, %r502, 2;
	mov.u32 	%r504, _ZZ9cuda_gemmIiLi256ELi2ELi1ELi64ELi32ELi32ELi32ELi0ELi0EEviiiPT_S1_S1_iiE3Ash;
	add.s32 	%r505, %r504, %r503;
	ld.shared.u32 	%r1064, [%r505];
$L__BB268_100:
	setp.lt.s32 	%p40, %r376, 5;
	@%p40 bra 	$L__BB268_102;
	add.s32 	%r506, %r280, %r30;
	shl.b32 	%r507, %r506, 2;
	mov.u32 	%r508, _ZZ9cuda_gemmIiLi256ELi2ELi1ELi64ELi32ELi32ELi32ELi0ELi0EEviiiPT_S1_S1_iiE3Ash;
	add.s32 	%r509, %r508, %r507;
	ld.shared.u32 	%r1063, [%r509];
$L__BB268_102:
	setp.lt.s32 	%p41, %r376, 6;
	@%p41 bra 	$L__BB268_104;
	add.s32 	%r510, %r280, %r31;
	shl.b32 	%r511, %r510, 2;
	mov.u32 	%r512, _ZZ9cuda_gemmIiLi256ELi2ELi1ELi64ELi32ELi32ELi32ELi0ELi0EEviiiPT_S1_S1_iiE3Ash;
	add.s32 	%r513, %r512, %r511;
	ld.shared.u32 	%r1062, [%r513];
$L__BB268_104:
	setp.lt.s32 	%p42, %r376, 7;
	@%p42 bra 	$L__BB268_106;
	add.s32 	%r514, %r280, %r32;
	shl.b32 	%r515, %r514, 2;
	mov.u32 	%r516, _ZZ9cuda_gemmIiLi256ELi2ELi1ELi64ELi32ELi32ELi32ELi0ELi0EEviiiPT_S1_S1_iiE3Ash;
	add.s32 	%r517, %r516, %r515;
	ld.shared.u32 	%r1061, [%r517];
$L__BB268_106:
	setp.lt.s32 	%p43, %r376, 8;
	@%p43 bra 	$L__BB268_108;
	add.s32 	%r518, %r280, %r33;
	shl.b32 	%r519, %r518, 2;
	mov.u32 	%r520, _ZZ9cuda_gemmIiLi256ELi2ELi1ELi64ELi32ELi32ELi32ELi0ELi0EEviiiPT_S1_S1_iiE3Ash;
	add.s32 	%r521, %r520, %r519;
	ld.shared.u32 	%r1060, [%r521];
$L__BB268_108:
	setp.lt.s32 	%p44, %r376, 9;
	@%p44 bra 	$L__BB268_110;
	xor.b32  	%r522, %r17, 8;
	add.s32 	%r523, %r280, %r522;
	shl.b32 	%r524, %r523, 2;
	mov.u32 	%r525, _ZZ9cuda_gemmIiLi256ELi2ELi1ELi64ELi32ELi32ELi32ELi0ELi0EEviiiPT_S1_S1_iiE3Ash;
	add.s32 	%r526, %r525, %r524;
	ld.shared.u32 	%r1059, [%r526];
$L__BB268_110:
	setp.lt.s32 	%p45, %r376, 10;
	@%p45 bra 	$L__BB268_112;
	add.s32 	%r527, %r11, 9;
	and.b32  	%r528, %r527, 15;
	add.s32 	%r529, %r280, %r528;
	shl.b32 	%r530, %r529, 2;
	mov.u32 	%r531, _ZZ9cuda_gemmIiLi256ELi2ELi1ELi64ELi32ELi32ELi32ELi0ELi0EEviiiPT_S1_S1_iiE3Ash;
	add.s32 	%r532, %r531, %r530;
	ld.shared.u32 	%r1058, [%r532];
$L__BB268_112:
	setp.lt.s32 	%p46, %r376, 11;
	@%p46 bra 	$L__BB268_114;
	add.s32 	%r533, %r11, 10;
	and.b32  	%r534, %r533, 15;
	add.s32 	%r535, %r280, %r534;
	shl.b32 	%r536, %r535, 2;
	mov.u32 	%r537, _ZZ9cuda_gemmIiLi256ELi2ELi1ELi64ELi32ELi32ELi32ELi0ELi0EEviiiPT_S1_S1_iiE3Ash;
	add.s32 	%r538, %r537, %r536;
	ld.shared.u32 	%r1057, [%r538];
$L__BB268_114:
	setp.lt.s32 	%p47, %r376, 12;
	@%p47 bra 	$L__BB268_116;
	add.s32 	%r539, %r11, 11;
	and.b32  	%r540, %r539, 15;
	add.s32 	%r541, %r280, %r540;
	shl.b32 	%r542, %r541, 2;
	mov.u32 	%r543, _ZZ9cuda_gemmIiLi256ELi2ELi1ELi64ELi32ELi32ELi32ELi0ELi0EEviiiPT_S1_S1_iiE3Ash;
	add.s32 	%r544, %r543, %r542;
	ld.shared.u32 	%r1056, [%r544];
$L__BB268_116:
	setp.lt.s32 	%p48, %r376, 13;
	@%p48 bra 	$L__BB268_118;
	add.s32 	%r545, %r11, 12;
	and.b32  	%r546, %r545, 15;
	add.s32 	%r547, %r280, %r546;
	shl.b32 	%r548, %r547, 2;
	mov.u32 	%r549, _ZZ9cuda_gemmIiLi256ELi2ELi1ELi64ELi32ELi32ELi32ELi0ELi0EEviiiPT_S1_S1_iiE3Ash;
	add.s32 	%r550, %r549, %r548;
	ld.shared.u32 	%r1055, [%r550];
$L__BB268_118:
	setp.lt.s32 	%p49, %r376, 14;
	@%p49 bra 	$L__BB268_120;
	add.s32 	%r551, %r11, 13;
	and.b32  	%r552, %r551, 15;
	add.s32 	%r553, %r280, %r552;
	shl.b32 	%r554, %r553, 2;
	mov.u32 	%r555, _ZZ9cuda_gemmIiLi256ELi2ELi1ELi64ELi32ELi32ELi32ELi0ELi0EEviiiPT_S1_S1_iiE3Ash;
	add.s32 	%r556, %r555, %r554;
	ld.shared.u32 	%r1054, [%r556];
$L__BB268_120:
	setp.lt.s32 	%p50, %r376, 15;
	@%p50 bra 	$L__BB268_122;
	add.s32 	%r557, %r11, 14;
	and.b32  	%r558, %r557, 15;
	add.s32 	%r559, %r280, %r558;
	shl.b32 	%r560, %r559, 2;
	mov.u32 	%r561, _ZZ9cuda_gemmIiLi256ELi2ELi1ELi64ELi32ELi32ELi32ELi0ELi0EEviiiPT_S1_S1_iiE3Ash;
	add.s32 	%r562, %r561, %r560;
	ld.shared.u32 	%r1053, [%r562];
$L__BB268_122:
	setp.lt.s32 	%p51, %r376, 16;
	@%p51 bra 	$L__BB268_197;
	add.s32 	%r563, %r11, -1;
	and.b32  	%r564, %r563, 15;
	add.s32 	%r565, %r280, %r564;
	shl.b32 	%r566, %r565, 2;
	mov.u32 	%r567, _ZZ9cuda_gemmIiLi256ELi2ELi1ELi64ELi32ELi32ELi32ELi0ELi0EEviiiPT_S1_S1_iiE3Ash;
	add.s32 	%r568, %r567, %r566;
	ld.shared.u32 	%r1052, [%r568];
	bra.uni 	$L__BB268_197;
$L__BB268_124:
	mov.b32 	%r966, 0;
$L__BB268_125:
	setp.lt.s32 	%p87, %r376, 1;
	add.s32 	%r187, %r966, %r11;
	mad.lo.s32 	%r188, %r187, %r376, %r18;
	@%p87 bra 	$L__BB268_127;
	add.s32 	%r595, %r188, %r17;
	shl.b32 	%r596, %r595, 2;
	mov.u32 	%r597, _ZZ9cuda_gemmIiLi256ELi2ELi1ELi64ELi32ELi32ELi32ELi0ELi0EEviiiPT_S1_S1_iiE3Ash;
	add.s32 	%r598, %r597, %r596;
	ld.shared.u32 	%r1067, [%r598];
$L__BB268_127:
	setp.lt.s32 	%p88, %r376, 2;
	@%p88 bra 	$L__BB268_129;
	add.s32 	%r599, %r188, %r27;
	shl.b32 	%r600, %r599, 2;
	mov.u32 	%r601, _ZZ9cuda_gemmIiLi256ELi2ELi1ELi64ELi32ELi32ELi32ELi0ELi0EEviiiPT_S1_S1_iiE3Ash;
	add.s32 	%r602, %r601, %r600;
	ld.shared.u32 	%r1066, [%r602];
$L__BB268_129:
	setp.lt.s32 	%p89, %r376, 3;
	@%p89 bra 	$L__BB268_131;
	add.s32 	%r603, %r188, %r28;
	shl.b32 	%r604, %r603, 2;
	mov.u32 	%r605, _ZZ9cuda_gemmIiLi256ELi2ELi1ELi64ELi32ELi32ELi32ELi0ELi0EEviiiPT_S1_S1_iiE3Ash;
	add.s32 	%r606, %r605, %r604;
	ld.shared.u32 	%r1065, [%r606];
$L__BB268_131:
	setp.lt.s32 	%p90, %r376, 4;
	@%p90 bra 	$L__BB268_133;
	add.s32 	%r607, %r188, %r29;
	shl.b32 	%r608, %r607, 2;
	mov.u32 	%r609, _ZZ9cuda_gemmIiLi256ELi2ELi1ELi64ELi32ELi32ELi32ELi0ELi0EEviiiPT_S1_S1_iiE3Ash;
	add.s32 	%r610, %r609, %r608;
	ld.shared.u32 	%r1064, [%r610];
$L__BB268_133:
	setp.lt.s32 	%p91, %r376, 5;
	@%p91 bra 	$L__BB268_135;
	add.s32 	%r611, %r188, %r30;
	shl.b32 	%r612, %r611, 2;
	mov.u32 	%r613, _ZZ9cuda_gemmIiLi256ELi2ELi1ELi64ELi32ELi32ELi32ELi0ELi0EEviiiPT_S1_S1_iiE3Ash;
	add.s32 	%r614, %r613, %r612;
	ld.shared.u32 	%r1063, [%r614];
$L__BB268_135:
	setp.lt.s32 	%p92, %r376, 6;
	@%p92 bra 	$L__BB268_137;
	add.s32 	%r615, %r188, %r31;
	shl.b32 	%r616, %r615, 2;
	mov.u32 	%r617, _ZZ9cuda_gemmIiLi256ELi2ELi1ELi64ELi32ELi32ELi32ELi0ELi0EEviiiPT_S1_S1_iiE3Ash;
	add.s32 	%r618, %r617, %r616;
	ld.shared.u32 	%r1062, [%r618];
$L__BB268_137:
	setp.lt.s32 	%p93, %r376, 7;
	@%p93 bra 	$L__BB268_139;
	add.s32 	%r619, %r188, %r32;
	shl.b32 	%r620, %r619, 2;
	mov.u32 	%r621, _ZZ9cuda_gemmIiLi256ELi2ELi1ELi64ELi32ELi32ELi32ELi0ELi0EEviiiPT_S1_S1_iiE3Ash;
	add.s32 	%r622, %r621, %r620;
	ld.shared.u32 	%r1061, [%r622];
$L__BB268_139:
	setp.lt.s32 	%p94, %r376, 8;
	@%p94 bra 	$L__BB268_141;
	add.s32 	%r623, %r188, %r33;
	shl.b32 	%r624, %r623, 2;
	mov.u32 	%r625, _ZZ9cuda_gemmIiLi256ELi2ELi1ELi64ELi32ELi32ELi32ELi0ELi0EEviiiPT_S1_S1_iiE3Ash;
	add.s32 	%r626, %r625, %r624;
	ld.shared.u32 	%r1060, [%r626];
$L__BB268_141:
	setp.lt.s32 	%p95, %r376, 9;
	@%p95 bra 	$L__BB268_143;
	xor.b32  	%r627, %r17, 8;
	add.s32 	%r628, %r188, %r627;
	shl.b32 	%r629, %r628, 2;
	mov.u32 	%r630, _ZZ9cuda_gemmIiLi256ELi2ELi1ELi64ELi32ELi32ELi32ELi0ELi0EEviiiPT_S1_S1_iiE3Ash;
	add.s32 	%r631, %r630, %r629;
	ld.shared.u32 	%r1059, [%r631];
$L__BB268_143:
	setp.lt.s32 	%p96, %r376, 10;
	@%p96 bra 	$L__BB268_145;
	add.s32 	%r632, %r11, 9;
	and.b32  	%r633, %r632, 15;
	add.s32 	%r634, %r188, %r633;
	shl.b32 	%r635, %r634, 2;
	mov.u32 	%r636, _ZZ9cuda_gemmIiLi256ELi2ELi1ELi64ELi32ELi32ELi32ELi0ELi0EEviiiPT_S1_S1_iiE3Ash;
	add.s32 	%r637, %r636, %r635;
	ld.shared.u32 	%r1058, [%r637];
$L__BB268_145:
	setp.lt.s32 	%p97, %r376, 11;
	@%p97 bra 	$L__BB268_147;
	add.s32 	%r638, %r11, 10;
	and.b32  	%r639, %r638, 15;
	add.s32 	%r640, %r188, %r639;
	shl.b32 	%r641, %r640, 2;
	mov.u32 	%r642, _ZZ9cuda_gemmIiLi256ELi2ELi1ELi64ELi32ELi32ELi32ELi0ELi0EEviiiPT_S1_S1_iiE3Ash;
	add.s32 	%r643, %r642, %r641;
	ld.shared.u32 	%r1057, [%r643];
$L__BB268_147:
	setp.lt.s32 	%p98, %r376, 12;
	@%p98 bra 	$L__BB268_149;
	add.s32 	%r644, %r11, 11;
	and.b32  	%r645, %r644, 15;
	add.s32 	%r646, %r188, %r645;
	shl.b32 	%r647, %r646, 2;
	mov.u32 	%r648, _ZZ9cuda_gemmIiLi256ELi2ELi1ELi64ELi32ELi32ELi32ELi0ELi0EEviiiPT_S1_S1_iiE3Ash;
	add.s32 	%r649, %r648, %r647;
	ld.shared.u32 	%r1056, [%r649];
$L__BB268_149:
	setp.lt.s32 	%p99, %r376, 13;
	@%p99 bra 	$L__BB268_151;
	add.s32 	%r650, %r11, 12;
	and.b32  	%r651, %r650, 15;
	add.s32 	%r652, %r188, %r651;
	shl.b32 	%r653, %r652, 2;
	mov.u32 	%r654, _ZZ9cuda_gemmIiLi256ELi2ELi1ELi64ELi32ELi32ELi32ELi0ELi0EEviiiPT_S1_S1_iiE3Ash;
	add.s32 	%r655, %r654, %r653;
	ld.shared.u32 	%r1055, [%r655];
$L__BB268_151:
	setp.lt.s32 	%p100, %r376, 14;
	@%p100 bra 	$L__BB268_153;
	add.s32 	%r656, %r11, 13;
	and.b32  	%r657, %r656, 15;
	add.s32 	%r658, %r188, %r657;
	shl.b32 	%r659, %r658, 2;
	mov.u32 	%r660, _ZZ9cuda_gemmIiLi256ELi2ELi1ELi64ELi32ELi32ELi32ELi0ELi0EEviiiPT_S1_S1_iiE3Ash;
	add.s32 	%r661, %r660, %r659;
	ld.shared.u32 	%r1054, [%r661];
$L__BB268_153:
	setp.lt.s32 	%p101, %r376, 15;
	@%p101 bra 	$L__BB268_155;
	add.s32 	%r662, %r11, 14;
	and.b32  	%r663, %r662, 15;
	add.s32 	%r664, %r188, %r663;
	shl.b32 	%r665, %r664, 2;
	mov.u32 	%r666, _ZZ9cuda_gemmIiLi256ELi2ELi1ELi64ELi32ELi32ELi32ELi0ELi0EEviiiPT_S1_S1_iiE3Ash;
	add.s32 	%r667, %r666, %r665;
	ld.shared.u32 	%r1053, [%r667];
$L__BB268_155:
	setp.lt.s32 	%p102, %r376, 16;
	@%p102 bra 	$L__BB268_157;
	add.s32 	%r668, %r11, -1;
	and.b32  	%r669, %r668, 15;
	add.s32 	%r670, %r188, %r669;
	shl.b32 	%r671, %r670, 2;
	mov.u32 	%r672, _ZZ9cuda_gemmIiLi256ELi2ELi1ELi64ELi32ELi32ELi32ELi0ELi0EEviiiPT_S1_S1_iiE3Ash;
	add.s32 	%r673, %r672, %r671;
	ld.shared.u32 	%r1052, [%r673];
$L__BB268_157:
	setp.lt.s32 	%p103, %r12, %r19;
	@%p103 bra 	$L__BB268_159;
$L__BB268_158:
	add.s32 	%r966, %r966, %r10;
	setp.lt.s32 	%p140, %r966, %r9;
	@%p140 bra 	$L__BB268_125;
	bra.uni 	$L__BB268_233;
$L__BB268_159:
	rem.s32 	%r674, %r2, %r376;
	shl.b32 	%r675, %r674, 2;
	mov.u32 	%r676, _ZZ9cuda_gemmIiLi256ELi2ELi1ELi64ELi32ELi32ELi32ELi0ELi0EEviiiPT_S1_S1_iiE11kron_fac_sh;
	add.s32 	%r222, %r676, %r675;
	mov.u32 	%r983, %r12;
$L__BB268_160:
	mad.lo.s32 	%r678, %r983, 132, %r222;
	ld.shared.u32 	%r224, [%r678];
	mov.b32 	%r985, 0;
	@%p87 bra 	$L__BB268_162;
	shfl.sync.idx.b32	%r679|%p105, %r224, %r34, %r20, -1;
	mul.lo.s32 	%r985, %r679, %r1067;
$L__BB268_162:
	@%p88 bra 	$L__BB268_164;
	shfl.sync.idx.b32	%r680|%p107, %r224, %r35, %r20, -1;
	mad.lo.s32 	%r985, %r680, %r1066, %r985;
$L__BB268_164:
	@%p89 bra 	$L__BB268_166;
	shfl.sync.idx.b32	%r681|%p109, %r224, %r36, %r20, -1;
	mad.lo.s32 	%r985, %r681, %r1065, %r985;
$L__BB268_166:
	@%p90 bra 	$L__BB268_168;
	shfl.sync.idx.b32	%r682|%p111, %r224, %r37, %r20, -1;
	mad.lo.s32 	%r985, %r682, %r1064, %r985;
$L__BB268_168:
	setp.lt.s32 	%p112, %r376, 5;
	@%p112 bra 	$L__BB268_170;
	shfl.sync.idx.b32	%r683|%p113, %r224, %r38, %r20, -1;
	mad.lo.s32 	%r985, %r683, %r1063, %r985;
$L__BB268_170:
	setp.lt.s32 	%p114, %r376, 6;
	@%p114 bra 	$L__BB268_172;
	shfl.sync.idx.b32	%r684|%p115, %r224, %r39, %r20, -1;
	mad.lo.s32 	%r985, %r684, %r1062, %r985;
$L__BB268_172:
	setp.lt.s32 	%p116, %r376, 7;
	@%p116 bra 	$L__BB268_174;
	shfl.sync.idx.b32	%r685|%p117, %r224, %r40, %r20, -1;
	mad.lo.s32 	%r985, %r685, %r1061, %r985;
$L__BB268_174:
	setp.lt.s32 	%p118, %r376, 8;
	@%p118 bra 	$L__BB268_176;
	shfl.sync.idx.b32	%r686|%p119, %r224, %r41, %r20, -1;
	mad.lo.s32 	%r985, %r686, %r1060, %r985;
$L__BB268_176:
	setp.lt.s32 	%p120, %r376, 9;
	@%p120 bra 	$L__BB268_178;
	shfl.sync.idx.b32	%r687|%p121, %r224, %r42, %r20, -1;
	mad.lo.s32 	%r985, %r687, %r1059, %r985;
$L__BB268_178:
	setp.lt.s32 	%p122, %r376, 10;
	@%p122 bra 	$L__BB268_180;
	shfl.sync.idx.b32	%r688|%p123, %r224, %r43, %r20, -1;
	mad.lo.s32 	%r985, %r688, %r1058, %r985;
$L__BB268_180:
	setp.lt.s32 	%p124, %r376, 11;
	@%p124 bra 	$L__BB268_182;
	shfl.sync.idx.b32	%r689|%p125, %r224, %r44, %r20, -1;
	mad.lo.s32 	%r985, %r689, %r1057, %r985;
$L__BB268_182:
	setp.lt.s32 	%p126, %r376, 12;
	@%p126 bra 	$L__BB268_184;
	shfl.sync.idx.b32	%r690|%p127, %r224, %r45, %r20, -1;
	mad.lo.s32 	%r985, %r690, %r1056, %r985;
$L__BB268_184:
	setp.lt.s32 	%p128, %r376, 13;
	@%p128 bra 	$L__BB268_186;
	shfl.sync.idx.b32	%r691|%p129, %r224, %r46, %r20, -1;
	mad.lo.s32 	%r985, %r691, %r1055, %r985;
$L__BB268_186:
	setp.lt.s32 	%p130, %r376, 14;
	@%p130 bra 	$L__BB268_188;
	shfl.sync.idx.b32	%r692|%p131, %r224, %r47, %r20, -1;
	mad.lo.s32 	%r985, %r692, %r1054, %r985;
$L__BB268_188:
	setp.lt.s32 	%p132, %r376, 15;
	@%p132 bra 	$L__BB268_190;
	shfl.sync.idx.b32	%r693|%p133, %r224, %r48, %r20, -1;
	mad.lo.s32 	%r985, %r693, %r1053, %r985;
$L__BB268_190:
	setp.lt.s32 	%p134, %r376, 16;
	@%p134 bra 	$L__BB268_192;
	shfl.sync.idx.b32	%r694|%p135, %r224, %r49, %r20, -1;
	mad.lo.s32 	%r985, %r694, %r1052, %r985;
$L__BB268_192:
	mov.u32 	%r999, %r3;
$L__BB268_193:
	shr.u32 	%r258, %r999, 1;
	shfl.sync.down.b32	%r695|%p136, %r985, %r258, %r21, -1;
	add.s32 	%r985, %r695, %r985;
	setp.gt.u32 	%p137, %r999, 3;
	mov.u32 	%r999, %r258;
	@%p137 bra 	$L__BB268_193;
	rem.u32 	%r696, %r2, %r4;
	setp.eq.s32 	%p138, %r696, 0;
	@%p138 bra 	$L__BB268_195;
	bra.uni 	$L__BB268_196;
$L__BB268_195:
	mad.lo.s32 	%r697, %r983, %r9, %r187;
	shl.b32 	%r698, %r697, 2;
	mov.u32 	%r699, _ZZ9cuda_gemmIiLi256ELi2ELi1ELi64ELi32ELi32ELi32ELi0ELi0EEviiiPT_S1_S1_iiE3Csh;
	add.s32 	%r700, %r699, %r698;
	st.shared.u32 	[%r700], %r985;
$L__BB268_196:
	add.s32 	%r983, %r983, %r14;
	setp.lt.s32 	%p139, %r983, %r19;
	@%p139 bra 	$L__BB268_160;
	bra.uni 	$L__BB268_158;
$L__BB268_197:
	setp.lt.s32 	%p52, %r12, %r19;
	@%p52 bra 	$L__BB268_198;
	bra.uni 	$L__BB268_232;
$L__BB268_198:
	rem.u32 	%r569, %r2, %r376;
	shl.b32 	%r570, %r569, 2;
	mov.u32 	%r571, _ZZ9cuda_gemmIiLi256ELi2ELi1ELi64ELi32ELi32ELi32ELi0ELi0EEviiiPT_S1_S1_iiE11kron_fac_sh;
	add.s32 	%r281, %r571, %r570;
	mov.u32 	%r1035, %r12;
$L__BB268_199:
	mad.lo.s32 	%r573, %r1035, 132, %r281;
	ld.shared.u32 	%r315, [%r573];
	mov.b32 	%r1037, 0;
	@%p36 bra 	$L__BB268_201;
	shfl.sync.idx.b32	%r574|%p54, %r315, %r34, %r20, -1;
	mul.lo.s32 	%r1037, %r574, %r1067;
$L__BB268_201:
	@%p37 bra 	$L__BB268_203;
	shfl.sync.idx.b32	%r575|%p56, %r315, %r35, %r20, -1;
	mad.lo.s32 	%r1037, %r575, %r1066, %r1037;
$L__BB268_203:
	@%p38 bra 	$L__BB268_205;
	shfl.sync.idx.b32	%r576|%p58, %r315, %r36, %r20, -1;
	mad.lo.s32 	%r1037, %r576, %r1065, %r1037;
$L__BB268_205:
	@%p39 bra 	$L__BB268_207;
	shfl.sync.idx.b32	%r577|%p60, %r315, %r37, %r20, -1;
	mad.lo.s32 	%r1037, %r577, %r1064, %r1037;
$L__BB268_207:
	@%p40 bra 	$L__BB268_209;
	shfl.sync.idx.b32	%r578|%p62, %r315, %r38, %r20, -1;
	mad.lo.s32 	%r1037, %r578, %r1063, %r1037;
$L__BB268_209:
	setp.lt.s32 	%p63, %r376, 6;
	@%p63 bra 	$L__BB268_211;
	shfl.sync.idx.b32	%r579|%p64, %r315, %r39, %r20, -1;
	mad.lo.s32 	%r1037, %r579, %r1062, %r1037;
$L__BB268_211:
	setp.lt.s32 	%p65, %r376, 7;
	@%p65 bra 	$L__BB268_213;
	shfl.sync.idx.b32	%r580|%p66, %r315, %r40, %r20, -1;
	mad.lo.s32 	%r1037, %r580, %r1061, %r1037;
$L__BB268_213:
	setp.lt.s32 	%p67, %r376, 8;
	@%p67 bra 	$L__BB268_215;
	shfl.sync.idx.b32	%r581|%p68, %r315, %r41, %r20, -1;
	mad.lo.s32 	%r1037, %r581, %r1060, %r1037;
$L__BB268_215:
	setp.lt.s32 	%p69, %r376, 9;
	@%p69 bra 	$L__BB268_217;
	shfl.sync.idx.b32	%r582|%p70, %r315, %r42, %r20, -1;
	mad.lo.s32 	%r1037, %r582, %r1059, %r1037;
$L__BB268_217:
	setp.lt.s32 	%p71, %r376, 10;
	@%p71 bra 	$L__BB268_219;
	shfl.sync.idx.b32	%r583|%p72, %r315, %r43, %r20, -1;
	mad.lo.s32 	%r1037, %r583, %r1058, %r1037;
$L__BB268_219:
	setp.lt.s32 	%p73, %r376, 11;
	@%p73 bra 	$L__BB268_221;
	shfl.sync.idx.b32	%r584|%p74, %r315, %r44, %r20, -1;
	mad.lo.s32 	%r1037, %r584, %r1057, %r1037;
$L__BB268_221:
	setp.lt.s32 	%p75, %r376, 12;
	@%p75 bra 	$L__BB268_223;
	shfl.sync.idx.b32	%r585|%p76, %r315, %r45, %r20, -1;
	mad.lo.s32 	%r1037, %r585, %r1056, %r1037;
$L__BB268_223:
	setp.lt.s32 	%p77, %r376, 13;
	@%p77 bra 	$L__BB268_225;
	shfl.sync.idx.b32	%r586|%p78, %r315, %r46, %r20, -1;
	mad.lo.s32 	%r1037, %r586, %r1055, %r1037;
$L__BB268_225:
	setp.lt.s32 	%p79, %r376, 14;
	@%p79 bra 	$L__BB268_227;
	shfl.sync.idx.b32	%r587|%p80, %r315, %r47, %r20, -1;
	mad.lo.s32 	%r1037, %r587, %r1054, %r1037;
$L__BB268_227:
	setp.lt.s32 	%p81, %r376, 15;
	@%p81 bra 	$L__BB268_229;
	shfl.sync.idx.b32	%r588|%p82, %r315, %r48, %r20, -1;
	mad.lo.s32 	%r1037, %r588, %r1053, %r1037;
$L__BB268_229:
	setp.lt.s32 	%p83, %r376, 16;
	@%p83 bra 	$L__BB268_231;
	shfl.sync.idx.b32	%r589|%p84, %r315, %r49, %r20, -1;
	mad.lo.s32 	%r1037, %r589, %r1052, %r1037;
$L__BB268_231:
	mad.lo.s32 	%r590, %r1035, %r9, %r279;
	shl.b32 	%r591, %r590, 2;
	mov.u32 	%r592, _ZZ9cuda_gemmIiLi256ELi2ELi1ELi64ELi32ELi32ELi32ELi0ELi0EEviiiPT_S1_S1_iiE3Csh;
	add.s32 	%r593, %r592, %r591;
	st.shared.u32 	[%r593], %r1037;
	add.s32 	%r1035, %r1035, %r14;
	setp.lt.s32 	%p85, %r1035, %r19;
	@%p85 bra 	$L__BB268_199;
$L__BB268_232:
	add.s32 	%r1018, %r1018, %r10;
	setp.lt.s32 	%p86, %r1018, %r9;
	@%p86 bra 	$L__BB268_92;
$L__BB268_233:
	bar.sync 	0;
	@%p22 bra 	$L__BB268_240;
	ld.param.u32 	%r875, [_Z9cuda_gemmIiLi256ELi2ELi1ELi64ELi32ELi32ELi32ELi0ELi0EEviiiPT_S1_S1_ii_param_1];
	setp.eq.s32 	%p193, %r24, 0;
	mov.u32 	%r808, %ctaid.x;
	mul.lo.s32 	%r809, %r9, %r808;
	mad.lo.s32 	%r366, %r893, %r875, %r809;
	div.s32 	%r367, %r374, %r376;
	mov.u32 	%r1068, %r1;
	@%p193 bra 	$L__BB268_238;
	setp.eq.s32 	%p194, %r24, 1;
	div.s32 	%r810, %r1, %r9;
	mad.lo.s32 	%r811, %r367, %r810, %r366;
	mul.lo.s32 	%r812, %r810, %r9;
	sub.s32 	%r813, %r1, %r812;
	add.s32 	%r814, %r811, %r813;
	shl.b32 	%r815, %r1, 2;
	mov.u32 	%r816, _ZZ9cuda_gemmIiLi256ELi2ELi1ELi64ELi32ELi32ELi32ELi0ELi0EEviiiPT_S1_S1_iiE3Csh;
	add.s32 	%r817, %r816, %r815;
	ld.shared.u32 	%r818, [%r817];
	mul.wide.s32 	%rd23, %r814, 4;
	add.s64 	%rd24, %rd2, %rd23;
	st.global.u32 	[%rd24], %r818;
	mov.u32 	%r1068, %r22;
	@%p194 bra 	$L__BB268_238;
	setp.eq.s32 	%p195, %r24, 2;
	div.s32 	%r819, %r22, %r9;
	mad.lo.s32 	%r820, %r367, %r819, %r366;
	mul.lo.s32 	%r821, %r819, %r9;
	sub.s32 	%r822, %r22, %r821;
	add.s32 	%r823, %r820, %r822;
	shl.b32 	%r824, %r1, 2;
	mov.u32 	%r825, _ZZ9cuda_gemmIiLi256ELi2ELi1ELi64ELi32ELi32ELi32ELi0ELi0EEviiiPT_S1_S1_iiE3Csh;
	add.s32 	%r826, %r825, %r824;
	add.s32 	%r827, %r826, %r25;
	ld.shared.u32 	%r828, [%r827];
	mul.wide.s32 	%rd25, %r823, 4;
	add.s64 	%rd26, %rd2, %rd25;
	st.global.u32 	[%rd26], %r828;
	mov.u32 	%r1068, %r26;
	@%p195 bra 	$L__BB268_238;
	add.s32 	%r1068, %r26, %r13;
	div.s32 	%r829, %r26, %r9;
	mad.lo.s32 	%r830, %r367, %r829, %r366;
	mul.lo.s32 	%r831, %r829, %r9;
	sub.s32 	%r832, %r26, %r831;
	add.s32 	%r833, %r830, %r832;
	shl.b32 	%r834, %r1, 2;
	mov.u32 	%r835, _ZZ9cuda_gemmIiLi256ELi2ELi1ELi64ELi32ELi32ELi32ELi0ELi0EEviiiPT_S1_S1_iiE3Csh;
	add.s32 	%r836, %r835, %r834;
	add.s32 	%r837, %r836, %r25;
	add.s32 	%r838, %r837, %r25;
	ld.shared.u32 	%r839, [%r838];
	mul.wide.s32 	%rd27, %r833, 4;
	add.s64 	%rd28, %rd2, %rd27;
	st.global.u32 	[%rd28], %r839;
$L__BB268_238:
	setp.lt.u32 	%p196, %r23, 3;
	@%p196 bra 	$L__BB268_240;
$L__BB268_239:
	div.s32 	%r840, %r1068, %r9;
	mad.lo.s32 	%r841, %r367, %r840, %r366;
	mul.lo.s32 	%r842, %r840, %r9;
	sub.s32 	%r843, %r1068, %r842;
	add.s32 	%r844, %r841, %r843;
	shl.b32 	%r845, %r1068, 2;
	mov.u32 	%r846, _ZZ9cuda_gemmIiLi256ELi2ELi1ELi64ELi32ELi32ELi32ELi0ELi0EEviiiPT_S1_S1_iiE3Csh;
	add.s32 	%r847, %r846, %r845;
	ld.shared.u32 	%r848, [%r847];
	mul.wide.s32 	%rd29, %r844, 4;
	add.s64 	%rd30, %rd2, %rd29;
	st.global.u32 	[%rd30], %r848;
	add.s32 	%r849, %r1068, %r13;
	div.s32 	%r850, %r849, %r9;
	mad.lo.s32 	%r851, %r367, %r850, %r366;
	mul.lo.s32 	%r852, %r850, %r9;
	sub.s32 	%r853, %r849, %r852;
	add.s32 	%r854, %r851, %r853;
	add.s32 	%r855, %r847, %r25;
	ld.shared.u32 	%r856, [%r855];
	mul.wide.s32 	%rd31, %r854, 4;
	add.s64 	%rd32, %rd2, %rd31;
	st.global.u32 	[%rd32], %r856;
	add.s32 	%r857, %r849, %r13;
	div.s32 	%r858, %r857, %r9;
	mad.lo.s32 	%r859, %r367, %r858, %r366;
	mul.lo.s32 	%r860, %r858, %r9;
	sub.s32 	%r861, %r857, %r860;
	add.s32 	%r862, %r859, %r861;
	add.s32 	%r863, %r855, %r25;
	ld.shared.u32 	%r864, [%r863];
	mul.wide.s32 	%rd33, %r862, 4;
	add.s64 	%rd34, %rd2, %rd33;
	st.global.u32 	[%rd34], %r864;
	add.s32 	%r865, %r857, %r13;
	div.s32 	%r866, %r865, %r9;
	mad.lo.s32 	%r867, %r367, %r866, %r366;
	mul.lo.s32 	%r868, %r866, %r9;
	sub.s32 	%r869, %r865, %r868;
	add.s32 	%r870, %r867, %r869;
	add.s32 	%r871, %r863, %r25;
	ld.shared.u32 	%r872, [%r871];
	mul.wide.s32 	%rd35, %r870, 4;
	add.s64 	%rd36, %rd2, %rd35;
	st.global.u32 	[%rd36], %r872;
	add.s32 	%r1068, %r865, %r13;
	setp.lt.u32 	%p197, %r1068, 64;
	@%p197 bra 	$L__BB268_239;
$L__BB268_240:
	mov.u32 	%r873, %nctaid.y;
	add.s32 	%r893, %r893, %r873;
	shl.b32 	%r874, %r873, 1;
	setp.lt.u32 	%p198, %r893, %r874;
	@%p198 bra 	$L__BB268_5;
$L__BB268_241:
	ret;

}
	// .globl	_Z9cuda_gemmIiLi256ELi2ELi1ELi64ELi32ELi32ELi32ELi0ELi1EEviiiPT_S1_S1_ii
.visible .entry _Z9cuda_gemmIiLi256ELi2ELi1ELi64ELi32ELi32ELi32ELi0ELi1EEviiiPT_S1_S1_ii(
	.param .u32 _Z9cuda_gemmIiLi256ELi2ELi1ELi64ELi32ELi32ELi32ELi0ELi1EEviiiPT_S1_S1_ii_param_0,
	.param .u32 _Z9cuda_gemmIiLi256ELi2ELi1ELi64ELi32ELi32ELi32ELi0ELi1EEviiiPT_S1_S1_ii_param_1,
	.param .u32 _Z9cuda_gemmIiLi256ELi2ELi1ELi64ELi32ELi32ELi32ELi0ELi1EEviiiPT_S1_S1_ii_param_2,
	.param .u64 .ptr .align 1 _Z9cuda_gemmIiLi256ELi2ELi1ELi64ELi32ELi32ELi32ELi0ELi1EEviiiPT_S1_S1_ii_param_3,
	.param .u64 .ptr .align 1 _Z9cuda_gemmIiLi256ELi2ELi1ELi64ELi32ELi32ELi32ELi0ELi1EEviiiPT_S1_S1_ii_param_4,
	.param .u64 .ptr .align 1 _Z9cuda_gemmIiLi256ELi2ELi1ELi64ELi32ELi32ELi32ELi0ELi1EEviiiPT_S1_S1_ii_param_5,
	.param .u32 _Z9cuda_gemmIiLi256ELi2ELi1ELi64ELi32ELi32ELi32ELi0ELi1EEviiiPT_S1_S1_ii_param_6,
	.param .u32 _Z9cuda_gemmIiLi256ELi2ELi1ELi64ELi32ELi32ELi32ELi0ELi1EEviiiPT_S1_S1_ii_param_7
)
.maxntid 256
{
	.reg .pred 	%p<44>;
	.reg .b16 	%rs<6>;
	.reg .b32 	%r<279>;
	.reg .b64 	%rd<48>;
	// demoted variable
	.shared .align 128 .b8 _ZZ9cuda_gemmIiLi256ELi2ELi1ELi64ELi32ELi32ELi32ELi0ELi1EEviiiPT_S1_S1_iiE11kron_fac_sh[4224];
	// demoted variable
	.shared .align 128 .b8 _ZZ9cuda_gemmIiLi256ELi2ELi1ELi64ELi32ELi32ELi32ELi0ELi1EEviiiPT_S1_S1_iiE3Ash[256];
	// demoted variable
	.shared .align 128 .b8 _ZZ9cuda_gemmIiLi256ELi2ELi1ELi64ELi32ELi32ELi32ELi0ELi1EEviiiPT_S1_S1_iiE3Csh[256];
	ld.param.u32 	%r98, [_Z9cuda_gemmIiLi256ELi2ELi1ELi64ELi32ELi32ELi32ELi0ELi1EEviiiPT_S1_S1_ii_param_1];
	ld.param.u32 	%r99, [_Z9cuda_gemmIiLi256ELi2ELi1ELi64ELi32ELi32ELi32ELi0ELi1EEviiiPT_S1_S1_ii_param_2];
	ld.param.u64 	%rd9, [_Z9cuda_gemmIiLi256ELi2ELi1ELi64ELi32ELi32ELi32ELi0ELi1EEviiiPT_S1_S1_ii_param_3];
	ld.param.u64 	%rd10, [_Z9cuda_gemmIiLi256ELi2ELi1ELi64ELi32ELi32ELi32ELi0ELi1EEviiiPT_S1_S1_ii_param_4];
	ld.param.u64 	%rd11, [_Z9cuda_gemmIiLi256ELi2ELi1ELi64ELi32ELi32ELi32ELi0ELi1EEviiiPT_S1_S1_ii_param_5];
	cvta.to.global.u64 	%rd1, %rd10;
	cvta.to.global.u64 	%rd2, %rd9;
	cvta.to.global.u64 	%rd3, %rd11;
	mov.u32 	%r1, %tid.x;
	mov.u32 	%r2, %ntid.x;
	add.s32 	%r3, %r1, %r2;
	cvt.u16.u32 	%rs2, %r3;
	xor.b16  	%rs3, %rs2, 1023;
	cvt.u16.u32 	%rs4, %r2;
	div.u16 	%rs5, %rs3, %rs4;
	and.b16  	%rs1, %rs5, 3;
	setp.eq.s16 	%p1, %rs1, 2;
	mov.u32 	%r267, %r1;
	@%p1 bra 	$L__BB269_3;
	cvt.u32.u16 	%r4, %rs1;
	mov.b32 	%r266, 0;
	mov.u32 	%r267, %r1;
$L__BB269_2:
	.pragma "nounroll";
	mul.wide.u32 	%rd12, %r267, 4;
	add.s64 	%rd13, %rd1, %rd12;
	ld.global.u32 	%r101, [%rd13];
	and.b32  	%r102, %r267, 31;
	mov.u32 	%r103, _ZZ9cuda_gemmIiLi256ELi2ELi1ELi64ELi32ELi32ELi32ELi0ELi1EEviiiPT_S1_S1_iiE11kron_fac_sh;
	mad.lo.s32 	%r104, %r102, 132, %r103;
	shr.u32 	%r105, %r267, 3;
	and.b32  	%r106, %r105, 536870908;
	add.s32 	%r107, %r104, %r106;
	st.shared.u32 	[%r107], %r101;
	add.s32 	%r267, %r267, %r2;
	add.s32 	%r266, %r266, 1;
	xor.b32  	%r108, %r266, %r4;
	setp.ne.s32 	%p2, %r108, 2;
	@%p2 bra 	$L__BB269_2;
$L__BB269_3:
	mov.u32 	%r111, _ZZ9cuda_gemmIiLi256ELi2ELi1ELi64ELi32ELi32ELi32ELi0ELi1EEviiiPT_S1_S1_iiE11kron_fac_sh;
$L__BB269_4:
	mul.wide.u32 	%rd14, %r267, 4;
	add.s64 	%rd15, %rd1, %rd14;
	ld.global.u32 	%r109, [%rd15];
	and.b32  	%r110, %r267, 31;
	mad.lo.s32 	%r112, %r110, 132, %r111;
	shr.u32 	%r113, %r267, 3;
	and.b32  	%r114, %r113, 536870908;
	add.s32 	%r115, %r112, %r114;
	st.shared.u32 	[%r115], %r109;
	add.s32 	%r116, %r267, %r2;
	mul.wide.u32 	%rd16, %r116, 4;
	add.s64 	%rd17, %rd1, %rd16;
	ld.global.u32 	%r117, [%rd17];
	and.b32  	%r118, %r116, 31;
	mad.lo.s32 	%r119, %r118, 132, %r111;
	shr.u32 	%r120, %r116, 3;
	and.b32  	%r121, %r120, 536870908;
	add.s32 	%r122, %r119, %r121;
	st.shared.u32 	[%r122], %r117;
	add.s32 	%r123, %r116, %r2;
	mul.wide.u32 	%rd18, %r123, 4;
	add.s64 	%rd19, %rd1, %rd18;
	ld.global.u32 	%r124, [%rd19];
	and.b32  	%r125, %r123, 31;
	mad.lo.s32 	%r126, %r125, 132, %r111;
	shr.u32 	%r127, %r123, 3;
	and.b32  	%r128, %r127, 536870908;
	add.s32 	%r129, %r126, %r128;
	st.shared.u32 	[%r129], %r124;
	add.s32 	%r130, %r123, %r2;
	mul.wide.u32 	%rd20, %r130, 4;
	add.s64 	%rd21, %rd1, %rd20;
	ld.global.u32 	%r131, [%rd21];
	and.b32  	%r132, %r130, 31;
	mad.lo.s32 	%r133, %r132, 132, %r111;
	shr.u32 	%r134, %r130, 3;
	and.b32  	%r135, %r134, 536870908;
	add.s32 	%r136, %r133, %r135;
	st.shared.u32 	[%r136], %r131;
	add.s32 	%r267, %r130, %r2;
	setp.lt.u32 	%p3, %r267, 1024;
	@%p3 bra 	$L__BB269_4;
	shr.u32 	%r12, %r1, 1;
	and.b32  	%r13, %r12, 1;
	mov.u32 	%r269, %ctaid.y;
	mov.u32 	%r15, %nctaid.y;
	shl.b32 	%r16, %r15, 1;
	setp.ge.u32 	%p4, %r269, %r16;
	@%p4 bra 	$L__BB269_35;
	mov.u32 	%r137, %ctaid.x;
	shl.b32 	%r17, %r137, 6;
	shl.b32 	%r138, %r1, 4;
	and.b32  	%r139, %r138, 16;
	shl.b32 	%r140, %r13, 5;
	or.b32  	%r141, %r140, %r139;
	shl.b32 	%r142, %r1, 2;
	and.b32  	%r143, %r142, 124;
	add.s32 	%r18, %r111, %r143;
	and.b32  	%r19, %r1, 1;
	shl.b32 	%r20, %r137, 1;
	shr.s32 	%r145, %r99, 31;
	shr.u32 	%r146, %r145, 27;
	add.s32 	%r147, %r99, %r146;
	shr.s32 	%r21, %r147, 5;
	max.u32 	%r148, %r3, 64;
	setp.lt.u32 	%p5, %r3, 64;
	selp.u32 	%r149, 1, 0, %p5;
	add.s32 	%r150, %r3, %r149;
	sub.s32 	%r151, %r148, %r150;
	div.u32 	%r152, %r151, %r2;
	add.s32 	%r22, %r152, %r149;
	add.s32 	%r153, %r22, 1;
	and.b32  	%r23, %r153, 3;
	mov.u32 	%r154, _ZZ9cuda_gemmIiLi256ELi2ELi1ELi64ELi32ELi32ELi32ELi0ELi1EEviiiPT_S1_S1_iiE3Ash;
	add.s32 	%r24, %r154, %r142;
	shl.b32 	%r25, %r2, 2;
	add.s32 	%r26, %r24, %r25;
	add.s32 	%r27, %r3, %r2;
	add.s32 	%r28, %r27, %r2;
	mov.u32 	%r155, _ZZ9cuda_gemmIiLi256ELi2ELi1ELi64ELi32ELi32ELi32ELi0ELi1EEviiiPT_S1_S1_iiE3Csh;
	add.s32 	%r29, %r155, %r142;
	add.s32 	%r30, %r29, %r25;
	add.s32 	%r31, %r30, %r25;
	or.b32  	%r156, %r141, %r13;
	shl.b32 	%r157, %r156, 2;
	add.s32 	%r32, %r154, %r157;
	or.b32  	%r158, %r13, 8;
	or.b32  	%r159, %r141, %r158;
	shl.b32 	%r160, %r159, 2;
	add.s32 	%r33, %r154, %r160;
	add.s32 	%r161, %r13, -1;
	and.b32  	%r162, %r161, 15;
	or.b32  	%r163, %r141, %r162;
	shl.b32 	%r164, %r163, 2;
	add.s32 	%r34, %r154, %r164;
	mad.lo.s32 	%r35, %r13, -31, %r141;
	add.s32 	%r36, %r35, 1;
	add.s32 	%r37, %r35, 2;
	add.s32 	%r38, %r35, 3;
	add.s32 	%r39, %r35, 4;
	add.s32 	%r40, %r35, 5;
	add.s32 	%r41, %r35, 6;
	add.s32 	%r42, %r35, 7;
	or.b32  	%r43, %r158, %r139;
	add.s32 	%r44, %r35, 9;
	add.s32 	%r45, %r35, 10;
	add.s32 	%r46, %r35, 11;
	add.s32 	%r47, %r35, 12;
	add.s32 	%r48, %r35, 13;
	add.s32 	%r49, %r35, 14;
	or.b32  	%r50, %r162, %r139;
	mad.lo.s32 	%r51, %r12, %r21, %r19;
	shr.u32 	%r165, %r3, 1;
	and.b32  	%r166, %r3, 1;
	mad.lo.s32 	%r52, %r165, %r21, %r166;
	shr.u32 	%r167, %r27, 1;
	and.b32  	%r168, %r27, 1;
	mad.lo.s32 	%r53, %r167, %r21, %r168;
	shl.b32 	%r54, %r2, 4;
	shl.b32 	%r55, %r2, 3;
	mul.wide.u32 	%rd22, %r2, 4;
	add.s64 	%rd4, %rd2, %rd22;
	mul.wide.u32 	%rd23, %r2, 8;
	add.s64 	%rd5, %rd2, %rd23;
	mul.wide.u32 	%rd24, %r2, 12;
	add.s64 	%rd6, %rd2, %rd24;
	shr.u32 	%r56, %r2, 2;
	cvt.u64.u32 	%rd26, %r25;
$L__BB269_7:
	setp.gt.u32 	%p6, %r1, 63;
	@%p6 bra 	$L__BB269_21;
	setp.eq.s32 	%p7, %r23, 0;
	mul.lo.s32 	%r58, %r269, %r99;
	mov.u32 	%r270, %r1;
	@%p7 bra 	$L__BB269_12;
	setp.eq.s32 	%p8, %r23, 1;
	add.s32 	%r169, %r58, %r17;
	add.s32 	%r170, %r169, %r1;
	mul.wide.s32 	%rd25, %r170, 4;
	add.s64 	%rd7, %rd2, %rd25;
	ld.global.u32 	%r171, [%rd7];
	st.shared.u32 	[%r24], %r171;
	mov.u32 	%r270, %r3;
	@%p8 bra 	$L__BB269_12;
	setp.eq.s32 	%p9, %r23, 2;
	add.s64 	%rd8, %rd7, %rd26;
	ld.global.u32 	%r172, [%rd8];
	st.shared.u32 	[%r26], %r172;
	mov.u32 	%r270, %r27;
	@%p9 bra 	$L__BB269_12;
	add.s64 	%rd28, %rd8, %rd26;
	ld.global.u32 	%r173, [%rd28];
	add.s32 	%r174, %r26, %r25;
	st.shared.u32 	[%r174], %r173;
	mov.u32 	%r270, %r28;
$L__BB269_12:
	setp.lt.u32 	%p10, %r22, 3;
	@%p10 bra 	$L__BB269_15;
	shl.b32 	%r175, %r270, 2;
	mov.u32 	%r176, _ZZ9cuda_gemmIiLi256ELi2ELi1ELi64ELi32ELi32ELi32ELi0ELi1EEviiiPT_S1_S1_iiE3Ash;
	add.s32 	%r273, %r176, %r175;
	add.s32 	%r177, %r17, %r270;
	add.s32 	%r272, %r177, %r58;
$L__BB269_14:
	mul.wide.s32 	%rd29, %r272, 4;
	add.s64 	%rd30, %rd4, %rd29;
	add.s64 	%rd31, %rd5, %rd29;
	add.s64 	%rd32, %rd6, %rd29;
	add.s64 	%rd33, %rd2, %rd29;
	ld.global.u32 	%r178, [%rd33];
	st.shared.u32 	[%r273], %r178;
	ld.global.u32 	%r179, [%rd30];
	add.s32 	%r180, %r273, %r25;
	st.shared.u32 	[%r180], %r179;
	ld.global.u32 	%r181, [%rd31];
	add.s32 	%r182, %r273, %r55;
	st.shared.u32 	[%r182], %r181;
	ld.global.u32 	%r183, [%rd32];
	mad.lo.s32 	%r184, %r2, 12, %r273;
	st.shared.u32 	[%r184], %r183;
	add.s32 	%r270, %r270, %r25;
	add.s32 	%r273, %r273, %r54;
	add.s32 	%r272, %r272, %r25;
	setp.lt.u32 	%p11, %r270, 64;
	@%p11 bra 	$L__BB269_14;
$L__BB269_15:
	setp.eq.s32 	%p12, %r23, 0;
	mov.u32 	%r271, %r1;
	@%p12 bra 	$L__BB269_19;
	setp.eq.s32 	%p13, %r23, 1;
	mov.b32 	%r185, 0;
	st.shared.u32 	[%r29], %r185;
	mov.u32 	%r271, %r3;
	@%p13 bra 	$L__BB269_19;
	setp.eq.s32 	%p14, %r23, 2;
	mov.b32 	%r186, 0;
	st.shared.u32 	[%r30], %r186;
	mov.u32 	%r271, %r27;
	@%p14 bra 	$L__BB269_19;
	mov.b32 	%r187, 0;
	st.shared.u32 	[%r31], %r187;
	mov.u32 	%r271, %r28;
$L__BB269_19:
	setp.lt.u32 	%p15, %r22, 3;
	@%p15 bra 	$L__BB269_21;
$L__BB269_20:
	shl.b32 	%r188, %r271, 2;
	mov.u32 	%r189, _ZZ9cuda_gemmIiLi256ELi2ELi1ELi64ELi32ELi32ELi32ELi0ELi1EEviiiPT_S1_S1_iiE3Csh;
	add.s32 	%r190, %r189, %r188;
	mov.b32 	%r191, 0;
	st.shared.u32 	[%r190], %r191;
	add.s32 	%r192, %r190, %r25;
	st.shared.u32 	[%r192], %r191;
	add.s32 	%r193, %r192, %r25;
	st.shared.u32 	[%r193], %r191;
	add.s32 	%r194, %r193, %r25;
	st.shared.u32 	[%r194], %r191;
	add.s32 	%r271, %r25, %r271;
	setp.lt.u32 	%p16, %r271, 64;
	@%p16 bra 	$L__BB269_20;
$L__BB269_21:
	setp.gt.u32 	%p17, %r1, 127;
	bar.sync 	0;
	@%p17 bra 	$L__BB269_26;
	shr.u32 	%r276, %r1, 2;
	ld.shared.u32 	%r72, [%r32];
	ld.shared.u32 	%r73, [%r32+4];
	ld.shared.u32 	%r74, [%r32+8];
	ld.shared.u32 	%r75, [%r32+12];
	ld.shared.u32 	%r76, [%r32+16];
	ld.shared.u32 	%r77, [%r32+20];
	ld.shared.u32 	%r78, [%r32+24];
	ld.shared.u32 	%r79, [%r32+28];
	ld.shared.u32 	%r80, [%r33];
	ld.shared.u32 	%r81, [%r32+36];
	ld.shared.u32 	%r82, [%r32+40];
	ld.shared.u32 	%r83, [%r32+44];
	ld.shared.u32 	%r84, [%r32+48];
	ld.shared.u32 	%r85, [%r32+52];
	ld.shared.u32 	%r86, [%r32+56];
	ld.shared.u32 	%r87, [%r34];
$L__BB269_23:
	setp.ne.s32 	%p18, %r19, 0;
	mad.lo.s32 	%r195, %r276, 132, %r18;
	ld.shared.u32 	%r196, [%r195];
	shfl.sync.idx.b32	%r197|%p19, %r196, %r35, 31, -1;
	mul.lo.s32 	%r198, %r197, %r72;
	shfl.sync.idx.b32	%r199|%p20, %r196, %r36, 31, -1;
	mad.lo.s32 	%r200, %r199, %r73, %r198;
	shfl.sync.idx.b32	%r201|%p21, %r196, %r37, 31, -1;
	mad.lo.s32 	%r202, %r201, %r74, %r200;
	shfl.sync.idx.b32	%r203|%p22, %r196, %r38, 31, -1;
	mad.lo.s32 	%r204, %r203, %r75, %r202;
	shfl.sync.idx.b32	%r205|%p23, %r196, %r39, 31, -1;
	mad.lo.s32 	%r206, %r205, %r76, %r204;
	shfl.sync.idx.b32	%r207|%p24, %r196, %r40, 31, -1;
	mad.lo.s32 	%r208, %r207, %r77, %r206;
	shfl.sync.idx.b32	%r209|%p25, %r196, %r41, 31, -1;
	mad.lo.s32 	%r210, %r209, %r78, %r208;
	shfl.sync.idx.b32	%r211|%p26, %r196, %r42, 31, -1;
	mad.lo.s32 	%r212, %r211, %r79, %r210;
	shfl.sync.idx.b32	%r213|%p27, %r196, %r43, 31, -1;
	mad.lo.s32 	%r214, %r213, %r80, %r212;
	shfl.sync.idx.b32	%r215|%p28, %r196, %r44, 31, -1;
	mad.lo.s32 	%r216, %r215, %r81, %r214;
	shfl.sync.idx.b32	%r217|%p29, %r196, %r45, 31, -1;
	mad.lo.s32 	%r218, %r217, %r82, %r216;
	shfl.sync.idx.b32	%r219|%p30, %r196, %r46, 31, -1;
	mad.lo.s32 	%r220, %r219, %r83, %r218;
	shfl.sync.idx.b32	%r221|%p31, %r196, %r47, 31, -1;
	mad.lo.s32 	%r222, %r221, %r84, %r220;
	shfl.sync.idx.b32	%r223|%p32, %r196, %r48, 31, -1;
	mad.lo.s32 	%r224, %r223, %r85, %r222;
	shfl.sync.idx.b32	%r225|%p33, %r196, %r49, 31, -1;
	mad.lo.s32 	%r226, %r225, %r86, %r224;
	shfl.sync.idx.b32	%r227|%p34, %r196, %r50, 31, -1;
	mad.lo.s32 	%r228, %r227, %r87, %r226;
	shfl.sync.down.b32	%r229|%p35, %r228, 1, 7711, -1;
	add.s32 	%r89, %r229, %r228;
	@%p18 bra 	$L__BB269_25;
	shl.b32 	%r230, %r13, 2;
	shl.b32 	%r231, %r276, 3;
	or.b32  	%r232, %r231, %r230;
	mov.u32 	%r233, _ZZ9cuda_gemmIiLi256ELi2ELi1ELi64ELi32ELi32ELi32ELi0ELi1EEviiiPT_S1_S1_iiE3Csh;
	add.s32 	%r234, %r233, %r232;
	st.shared.u32 	[%r234], %r89;
$L__BB269_25:
	add.s32 	%r276, %r276, %r56;
	setp.lt.u32 	%p36, %r276, 32;
	@%p36 bra 	$L__BB269_23;
$L__BB269_26:
	setp.gt.u32 	%p37, %r1, 63;
	bar.sync 	0;
	@%p37 bra 	$L__BB269_34;
	setp.eq.s32 	%p38, %r23, 0;
	mad.lo.s32 	%r91, %r269, %r98, %r20;
	mov.u32 	%r277, %r1;
	@%p38 bra 	$L__BB269_31;
	setp.eq.s32 	%p39, %r23, 1;
	add.s32 	%r235, %r91, %r51;
	ld.shared.u32 	%r236, [%r29];
	mul.wide.s32 	%rd34, %r235, 4;
	add.s64 	%rd35, %rd3, %rd34;
	st.global.u32 	[%rd35], %r236;
	mov.u32 	%r277, %r3;
	@%p39 bra 	$L__BB269_31;
	setp.eq.s32 	%p40, %r23, 2;
	add.s32 	%r237, %r91, %r52;
	ld.shared.u32 	%r238, [%r30];
	mul.wide.s32 	%rd36, %r237, 4;
	add.s64 	%rd37, %rd3, %rd36;
	st.global.u32 	[%rd37], %r238;
	mov.u32 	%r277, %r27;
	@%p40 bra 	$L__BB269_31;
	add.s32 	%r239, %r91, %r53;
	ld.shared.u32 	%r240, [%r31];
	mul.wide.s32 	%rd38, %r239, 4;
	add.s64 	%rd39, %rd3, %rd38;
	st.global.u32 	[%rd39], %r240;
	mov.u32 	%r277, %r28;
$L__BB269_31:
	setp.lt.u32 	%p41, %r22, 3;
	@%p41 bra 	$L__BB269_34;
	and.b32  	%r241, %r277, 1;
	add.s32 	%r242, %r2, %r277;
	and.b32  	%r243, %r242, 1;
	add.s32 	%r93, %r91, %r241;
	add.s32 	%r94, %r91, %r243;
$L__BB269_33:
	shr.u32 	%r244, %r277, 1;
	mad.lo.s32 	%r245, %r244, %r21, %r93;
	shl.b32 	%r246, %r277, 2;
	mov.u32 	%r247, _ZZ9cuda_gemmIiLi256ELi2ELi1ELi64ELi32ELi32ELi32ELi0ELi1EEviiiPT_S1_S1_iiE3Csh;
	add.s32 	%r248, %r247, %r246;
	ld.shared.u32 	%r249, [%r248];
	mul.wide.s32 	%rd40, %r245, 4;
	add.s64 	%rd41, %rd3, %rd40;
	st.global.u32 	[%rd41], %r249;
	add.s32 	%r250, %r277, %r2;
	shr.u32 	%r251, %r250, 1;
	mad.lo.s32 	%r252, %r251, %r21, %r94;
	add.s32 	%r253, %r248, %r25;
	ld.shared.u32 	%r254, [%r253];
	mul.wide.s32 	%rd42, %r252, 4;
	add.s64 	%rd43, %rd3, %rd42;
	st.global.u32 	[%rd43], %r254;
	add.s32 	%r255, %r250, %r2;
	shr.u32 	%r256, %r255, 1;
	mad.lo.s32 	%r257, %r256, %r21, %r93;
	add.s32 	%r258, %r253, %r25;
	ld.shared.u32 	%r259, [%r258];
	mul.wide.s32 	%rd44, %r257, 4;
	add.s64 	%rd45, %rd3, %rd44;
	st.global.u32 	[%rd45], %r259;
	add.s32 	%r260, %r255, %r2;
	shr.u32 	%r261, %r260, 1;
	mad.lo.s32 	%r262, %r261, %r21, %r94;
	add.s32 	%r263, %r258, %r25;
	ld.shared.u32 	%r264, [%r263];
	mul.wide.s32 	%rd46, %r262, 4;
	add.s64 	%rd47, %rd3, %rd46;
	st.global.u32 	[%rd47], %r264;
	add.s32 	%r277, %r260, %r2;
	setp.lt.u32 	%p42, %r277, 64;
	@%p42 bra 	$L__BB269_33;
$L__BB269_34:
	add.s32 	%r269, %r269, %r15;
	setp.lt.u32 	%p43, %r269, %r16;
	@%p43 bra 	$L__BB269_7;
$L__BB269_35:
	ret;

}
	// .globl	_Z9cuda_gemmIiLi256ELi2ELi1ELi64ELi32ELi32ELi32ELi1ELi0EEviiiPT_S1_S1_ii
.visible .entry _Z9cuda_gemmIiLi256ELi2ELi1ELi64ELi32ELi32ELi32ELi1ELi0EEviiiPT_S1_S1_ii(
	.param .u32 _Z9cuda_gemmIiLi256ELi2ELi1ELi64ELi32ELi32ELi32ELi1ELi0EEviiiPT_S1_S1_ii_param_0,
	.param .u32 _Z9cuda_gemmIiLi256ELi2ELi1ELi64ELi32ELi32ELi32ELi1ELi0EEviiiPT_S1_S1_ii_param_1,
	.param .u32 _Z9cuda_gemmIiLi256ELi2ELi1ELi64ELi32ELi32ELi32ELi1ELi0EEviiiPT_S1_S1_ii_param_2,
	.param .u64 .ptr .align 1 _Z9cuda_gemmIiLi256ELi2ELi1ELi64ELi32ELi32ELi32ELi1ELi0EEviiiPT_S1_S1_ii_param_3,
	.param .u64 .ptr .align 1 _Z9cuda_gemmIiLi256ELi2ELi1ELi64ELi32ELi32ELi32ELi1ELi0EEviiiPT_S1_S1_ii_param_4,
	.param .u64 .ptr .align 1 _Z9cuda_gemmIiLi256ELi2ELi1ELi64ELi32ELi32ELi32ELi1ELi0EEviiiPT_S1_S1_ii_param_5,
	.param .u32 _Z9cuda_gemmIiLi256ELi2ELi1ELi64ELi32ELi32ELi32ELi1ELi0EEviiiPT_S1_S1_ii_param_6,
	.param .u32 _Z9cuda_gemmIiLi256ELi2ELi1ELi64ELi32ELi32ELi32ELi1ELi0EEviiiPT_S1_S1_ii_param_7
)
.maxntid 256
{
	.reg .pred 	%p<199>;
	.reg .b32 	%r<1015>;
	.reg .b64 	%rd<35>;
	// demoted variable
	.shared .align 128 .b8 _ZZ9cuda_gemmIiLi256ELi2ELi1ELi64ELi32ELi32ELi32ELi1ELi0EEviiiPT_S1_S1_iiE11kron_fac_sh[4224];
	// demoted variable
	.shared .align 128 .b8 _ZZ9cuda_gemmIiLi256ELi2ELi1ELi64ELi32ELi32ELi32ELi1ELi0EEviiiPT_S1_S1_iiE3Ash[256];
	// demoted variable
	.shared .align 128 .b8 _ZZ9cuda_gemmIiLi256ELi2ELi1ELi64ELi32ELi32ELi32ELi1ELi0EEviiiPT_S1_S1_iiE3Csh[256];
	ld.param.u64 	%rd9, [_Z9cuda_gemmIiLi256ELi2ELi1ELi64ELi32ELi32ELi32ELi1ELi0EEviiiPT_S1_S1_ii_param_3];
	ld.param.u64 	%rd8, [_Z9cuda_gemmIiLi256ELi2ELi1ELi64ELi32ELi32ELi32ELi1ELi0EEviiiPT_S1_S1_ii_param_4];
	ld.param.u64 	%rd10, [_Z9cuda_gemmIiLi256ELi2ELi1ELi64ELi32ELi32ELi32ELi1ELi0EEviiiPT_S1_S1_ii_param_5];
	ld.param.u32 	%r371, [_Z9cuda_gemmIiLi256ELi2ELi1ELi64ELi32ELi32ELi32ELi1ELi0EEviiiPT_S1_S1_ii_param_6];
	ld.param.u32 	%r372, [_Z9cuda_gemmIiLi256ELi2ELi1ELi64ELi32ELi32ELi32ELi1ELi0EEviiiPT_S1_S1_ii_param_7];
	cvta.to.global.u64 	%rd1, %rd9;
	cvta.to.global.u64 	%rd2, %rd10;
	mov.u32 	%r1, %tid.x;
	and.b32  	%r2, %r1, 31;
	setp.lt.s32 	%p1, %r372, 16;
	shr.u32 	%r3, %r372, 4;
	selp.b32 	%r4, 1, %r3, %p1;
	mul.lo.s32 	%r5, %r372, %r371;
	setp.ge.u32 	%p2, %r1, %r5;
	@%p2 bra 	$L__BB270_3;
	mov.u32 	%r6, %ntid.x;
	cvta.to.global.u64 	%rd3, %rd8;
	mov.u32 	%r821, %r1;
$L__BB270_2:
	mul.wide.u32 	%rd11, %r821, 4;
	add.s64 	%rd12, %rd3, %rd11;
	ld.global.u32 	%r373, [%rd12];
	rem.u32 	%r374, %r821, %r371;
	mov.u32 	%r375, _ZZ9cuda_gemmIiLi256ELi2ELi1ELi64ELi32ELi32ELi32ELi1ELi0EEviiiPT_S1_S1_iiE11kron_fac_sh;
	mad.lo.s32 	%r376, %r374, 132, %r375;
	div.u32 	%r377, %r821, %r372;
	shl.b32 	%r378, %r377, 2;
	add.s32 	%r379, %r376, %r378;
	st.shared.u32 	[%r379], %r373;
	add.s32 	%r821, %r821, %r6;
	setp.lt.u32 	%p3, %r821, %r5;
	@%p3 bra 	$L__BB270_2;
$L__BB270_3:
	div.s32 	%r9, 64, %r372;
	mul.lo.s32 	%r380, %r9, %r4;
	min.s32 	%r10, %r380, 256;
	div.u32 	%r12, %r1, %r10;
	mul.lo.s32 	%r381, %r12, %r10;
	sub.s32 	%r382, %r1, %r381;
	div.u32 	%r11, %r382, %r4;
	mov.u32 	%r13, %ntid.x;
	div.u32 	%r14, %r13, %r10;
	mov.u32 	%r838, %ctaid.y;
	mov.u32 	%r383, %nctaid.y;
	shl.b32 	%r384, %r383, 1;
	setp.ge.u32 	%p4, %r838, %r384;
	@%p4 bra 	$L__BB270_241;
	and.b32  	%r16, %r11, 15;
	rem.u32 	%r386, %r1, %r4;
	shl.b32 	%r17, %r386, 4;
	min.s32 	%r18, %r371, 32;
	shl.b32 	%r387, %r372, 8;
	sub.s32 	%r19, 8223, %r387;
	shl.b32 	%r388, %r4, 8;
	sub.s32 	%r20, 8223, %r388;
	add.s32 	%r21, %r1, %r13;
	max.u32 	%r389, %r21, 64;
	setp.lt.u32 	%p5, %r21, 64;
	selp.u32 	%r390, 1, 0, %p5;
	add.s32 	%r391, %r21, %r390;
	sub.s32 	%r392, %r389, %r391;
	div.u32 	%r393, %r392, %r13;
	add.s32 	%r22, %r393, %r390;
	add.s32 	%r394, %r22, 1;
	and.b32  	%r23, %r394, 3;
	shl.b32 	%r24, %r13, 2;
	add.s32 	%r25, %r21, %r13;
	add.s32 	%r26, %r25, %r13;
	add.s32 	%r395, %r11, 2;
	and.b32  	%r27, %r395, 15;
	add.s32 	%r396, %r11, 3;
	and.b32  	%r28, %r396, 15;
	add.s32 	%r397, %r11, 9;
	and.b32  	%r29, %r397, 15;
	add.s32 	%r398, %r11, 10;
	and.b32  	%r30, %r398, 15;
	add.s32 	%r399, %r11, 11;
	and.b32  	%r31, %r399, 15;
	add.s32 	%r400, %r11, 12;
	and.b32  	%r32, %r400, 15;
	add.s32 	%r401, %r11, 13;
	and.b32  	%r33, %r401, 15;
	add.s32 	%r402, %r11, 14;
	and.b32  	%r34, %r402, 15;
	add.s32 	%r403, %r11, -1;
	and.b32  	%r35, %r403, 15;
	setp.lt.s32 	%p6, %r16, %r372;
	selp.b32 	%r404, 0, %r372, %p6;
	sub.s32 	%r36, %r16, %r404;
	add.s32 	%r405, %r16, 1;
	setp.lt.s32 	%p7, %r405, %r372;
	selp.b32 	%r406, 0, %r372, %p7;
	sub.s32 	%r37, %r405, %r406;
	add.s32 	%r407, %r16, 2;
	setp.lt.s32 	%p8, %r407, %r372;
	selp.b32 	%r408, 0, %r372, %p8;
	sub.s32 	%r38, %r407, %r408;
	add.s32 	%r409, %r16, 3;
	setp.lt.s32 	%p9, %r409, %r372;
	selp.b32 	%r410, 0, %r372, %p9;
	sub.s32 	%r39, %r409, %r410;
	add.s32 	%r411, %r16, 4;
	setp.lt.s32 	%p10, %r411, %r372;
	selp.b32 	%r412, 0, %r372, %p10;
	sub.s32 	%r40, %r411, %r412;
	add.s32 	%r413, %r16, 5;
	setp.lt.s32 	%p11, %r413, %r372;
	selp.b32 	%r414, 0, %r372, %p11;
	sub.s32 	%r41, %r413, %r414;
	add.s32 	%r415, %r16, 6;
	setp.lt.s32 	%p12, %r415, %r372;
	selp.b32 	%r416, 0, %r372, %p12;
	sub.s32 	%r42, %r415, %r416;
	add.s32 	%r417, %r16, 7;
	setp.lt.s32 	%p13, %r417, %r372;
	selp.b32 	%r418, 0, %r372, %p13;
	sub.s32 	%r43, %r417, %r418;
	add.s32 	%r419, %r16, 8;
	setp.lt.s32 	%p14, %r419, %r372;
	selp.b32 	%r420, 0, %r372, %p14;
	sub.s32 	%r44, %r419, %r420;
	add.s32 	%r421, %r16, 9;
	setp.lt.s32 	%p15, %r421, %r372;
	selp.b32 	%r422, 0, %r372, %p15;
	sub.s32 	%r45, %r421, %r422;
	add.s32 	%r423, %r16, 10;
	setp.lt.s32 	%p16, %r423, %r372;
	selp.b32 	%r424, 0, %r372, %p16;
	sub.s32 	%r46, %r423, %r424;
	add.s32 	%r425, %r16, 11;
	setp.lt.s32 	%p17, %r425, %r372;
	selp.b32 	%r426, 0, %r372, %p17;
	sub.s32 	%r47, %r425, %r426;
	add.s32 	%r427, %r16, 12;
	setp.lt.s32 	%p18, %r427, %r372;
	selp.b32 	%r428, 0, %r372, %p18;
	sub.s32 	%r48, %r427, %r428;
	add.s32 	%r429, %r16, 13;
	setp.lt.s32 	%p19, %r429, %r372;
	selp.b32 	%r430, 0, %r372, %p19;
	sub.s32 	%r49, %r429, %r430;
	add.s32 	%r431, %r16, 14;
	setp.lt.s32 	%p20, %r431, %r372;
	selp.b32 	%r432, 0, %r372, %p20;
	sub.s32 	%r50, %r431, %r432;
	add.s32 	%r433, %r16, 15;
	setp.lt.s32 	%p21, %r433, %r372;
	selp.b32 	%r434, 0, %r372, %p21;
	sub.s32 	%r51, %r433, %r434;
	cvt.u64.u32 	%rd14, %r24;
$L__BB270_5:
	setp.gt.u32 	%p22, %r1, 63;
	@%p22 bra 	$L__BB270_19;
	setp.eq.s32 	%p23, %r23, 0;
	shl.b32 	%r69, %r838, 6;
	mov.u32 	%r839, %r1;
	@%p23 bra 	$L__BB270_10;
	setp.eq.s32 	%p24, %r23, 1;
	add.s32 	%r435, %r69, %r1;
	mul.wide.s32 	%rd13, %r435, 4;
	add.s64 	%rd4, %rd1, %rd13;
	ld.global.u32 	%r436, [%rd4];
	shl.b32 	%r437, %r1, 2;
	mov.u32 	%r438, _ZZ9cuda_gemmIiLi256ELi2ELi1ELi64ELi32ELi32ELi32ELi1ELi0EEviiiPT_S1_S1_iiE3Ash;
	add.s32 	%r439, %r438, %r437;
	st.shared.u32 	[%r439], %r436;
	mov.u32 	%r839, %r21;
	@%p24 bra 	$L__BB270_10;
	setp.eq.s32 	%p25, %r23, 2;
	add.s64 	%rd5, %rd4, %rd14;
	ld.global.u32 	%r440, [%rd5];
	add.s32 	%r444, %r439, %r24;
	st.shared.u32 	[%r444], %r440;
	mov.u32 	%r839, %r25;
	@%p25 bra 	$L__BB270_10;
	add.s64 	%rd16, %rd5, %rd14;
	ld.global.u32 	%r445, [%rd16];
	add.s32 	%r450, %r444, %r24;
	st.shared.u32 	[%r450], %r445;
	mov.u32 	%r839, %r26;
$L__BB270_10:
	setp.lt.u32 	%p26, %r22, 3;
	@%p26 bra 	$L__BB270_13;
	shl.b32 	%r451, %r839, 2;
	mov.u32 	%r452, _ZZ9cuda_gemmIiLi256ELi2ELi1ELi64ELi32ELi32ELi32ELi1ELi0EEviiiPT_S1_S1_iiE3Ash;
	add.s32 	%r842, %r452, %r451;
	add.s32 	%r841, %r839, %r69;
$L__BB270_12:
	mul.wide.s32 	%rd17, %r841, 4;
	mov.u32 	%r453, %ntid.x;
	mul.wide.u32 	%rd18, %r453, 4;
	add.s64 	%rd19, %rd1, %rd17;
	add.s64 	%rd20, %rd19, %rd18;
	mul.wide.u32 	%rd21, %r453, 8;
	add.s64 	%rd22, %rd19, %rd21;
	mul.wide.u32 	%rd23, %r453, 12;
	add.s64 	%rd24, %rd19, %rd23;
	ld.global.u32 	%r454, [%rd19];
	st.shared.u32 	[%r842], %r454;
	ld.global.u32 	%r455, [%rd20];
	add.s32 	%r456, %r842, %r24;
	st.shared.u32 	[%r456], %r455;
	ld.global.u32 	%r457, [%rd22];
	shl.b32 	%r458, %r453, 3;
	add.s32 	%r459, %r842, %r458;
	st.shared.u32 	[%r459], %r457;
	ld.global.u32 	%r460, [%rd24];
	mad.lo.s32 	%r461, %r453, 12, %r842;
	st.shared.u32 	[%r461], %r460;
	add.s32 	%r839, %r839, %r24;
	shl.b32 	%r462, %r453, 4;
	add.s32 	%r842, %r842, %r462;
	add.s32 	%r841, %r841, %r24;
	setp.lt.u32 	%p27, %r839, 64;
	@%p27 bra 	$L__BB270_12;
$L__BB270_13:
	mov.u32 	%r840, %r1;
	@%p23 bra 	$L__BB270_17;
	setp.eq.s32 	%p29, %r23, 1;
	shl.b32 	%r463, %r1, 2;
	mov.u32 	%r464, _ZZ9cuda_gemmIiLi256ELi2ELi1ELi64ELi32ELi32ELi32ELi1ELi0EEviiiPT_S1_S1_iiE3Csh;
	add.s32 	%r465, %r464, %r463;
	mov.b32 	%r466, 0;
	st.shared.u32 	[%r465], %r466;
	mov.u32 	%r840, %r21;
	@%p29 bra 	$L__BB270_17;
	setp.eq.s32 	%p30, %r23, 2;
	add.s32 	%r470, %r465, %r24;
	mov.b32 	%r471, 0;
	st.shared.u32 	[%r470], %r471;
	mov.u32 	%r840, %r25;
	@%p30 bra 	$L__BB270_17;
	add.s32 	%r476, %r470, %r24;
	mov.b32 	%r477, 0;
	st.shared.u32 	[%r476], %r477;
	mov.u32 	%r840, %r26;
$L__BB270_17:
	@%p26 bra 	$L__BB270_19;
$L__BB270_18:
	shl.b32 	%r478, %r840, 2;
	mov.u32 	%r479, _ZZ9cuda_gemmIiLi256ELi2ELi1ELi64ELi32ELi32ELi32ELi1ELi0EEviiiPT_S1_S1_iiE3Csh;
	add.s32 	%r480, %r479, %r478;
	mov.b32 	%r481, 0;
	st.shared.u32 	[%r480], %r481;
	add.s32 	%r482, %r480, %r24;
	st.shared.u32 	[%r482], %r481;
	add.s32 	%r483, %r482, %r24;
	st.shared.u32 	[%r483], %r481;
	add.s32 	%r484, %r483, %r24;
	st.shared.u32 	[%r484], %r481;
	add.s32 	%r840, %r24, %r840;
	setp.lt.u32 	%p32, %r840, 64;
	@%p32 bra 	$L__BB270_18;
$L__BB270_19:
	setp.lt.s32 	%p33, %r9, 1;
	bar.sync 	0;
	@%p33 bra 	$L__BB270_233;
	setp.ne.s32 	%p34, %r4, 1;
	@%p34 bra 	$L__BB270_90;
	mov.b32 	%r861, 0;
$L__BB270_22:
	setp.lt.s32 	%p141, %r372, 1;
	add.s32 	%r99, %r861, %r11;
	mad.lo.s32 	%r100, %r99, %r372, %r17;
	@%p141 bra 	$L__BB270_24;
	add.s32 	%r690, %r100, %r16;
	shl.b32 	%r691, %r690, 2;
	mov.u32 	%r692, _ZZ9cuda_gemmIiLi256ELi2ELi1ELi64ELi32ELi32ELi32ELi1ELi0EEviiiPT_S1_S1_iiE3Ash;
	add.s32 	%r693, %r692, %r691;
	ld.shared.u32 	%r1012, [%r693];
$L__BB270_24:
	setp.lt.s32 	%p142, %r372, 2;
	@%p142 bra 	$L__BB270_26;
	add.s32 	%r694, %r11, 1;
	and.b32  	%r695, %r694, 15;
	add.s32 	%r696, %r100, %r695;
	shl.b32 	%r697, %r696, 2;
	mov.u32 	%r698, _ZZ9cuda_gemmIiLi256ELi2ELi1ELi64ELi32ELi32ELi32ELi1ELi0EEviiiPT_S1_S1_iiE3Ash;
	add.s32 	%r699, %r698, %r697;
	ld.shared.u32 	%r1011, [%r699];
$L__BB270_26:
	setp.lt.s32 	%p143, %r372, 3;
	@%p143 bra 	$L__BB270_28;
	add.s32 	%r700, %r100, %r27;
	shl.b32 	%r701, %r700, 2;
	mov.u32 	%r702, _ZZ9cuda_gemmIiLi256ELi2ELi1ELi64ELi32ELi32ELi32ELi1ELi0EEviiiPT_S1_S1_iiE3Ash;
	add.s32 	%r703, %r702, %r701;
	ld.shared.u32 	%r1010, [%r703];
$L__BB270_28:
	setp.lt.s32 	%p144, %r372, 4;
	@%p144 bra 	$L__BB270_30;
	add.s32 	%r704, %r100, %r28;
	shl.b32 	%r705, %r704, 2;
	mov.u32 	%r706, _ZZ9cuda_gemmIiLi256ELi2ELi1ELi64ELi32ELi32ELi32ELi1ELi0EEviiiPT_S1_S1_iiE3Ash;
	add.s32 	%r707, %r706, %r705;
	ld.shared.u32 	%r1009, [%r707];
$L__BB270_30:
	setp.lt.s32 	%p145, %r372, 5;
	@%p145 bra 	$L__BB270_32;
	add.s32 	%r708, %r11, 4;
	and.b32  	%r709, %r708, 15;
	add.s32 	%r710, %r100, %r709;
	shl.b32 	%r711, %r710, 2;
	mov.u32 	%r712, _ZZ9cuda_gemmIiLi256ELi2ELi1ELi64ELi32ELi32ELi32ELi1ELi0EEviiiPT_S1_S1_iiE3Ash;
	add.s32 	%r713, %r712, %r711;
	ld.shared.u32 	%r1008, [%r713];
$L__BB270_32:
	setp.lt.s32 	%p146, %r372, 6;
	@%p146 bra 	$L__BB270_34;
	add.s32 	%r714, %r11, 5;
	and.b32  	%r715, %r714, 15;
	add.s32 	%r716, %r100, %r715;
	shl.b32 	%r717, %r716, 2;
	mov.u32 	%r718, _ZZ9cuda_gemmIiLi256ELi2ELi1ELi64ELi32ELi32ELi32ELi1ELi0EEviiiPT_S1_S1_iiE3Ash;
	add.s32 	%r719, %r718, %r717;
	ld.shared.u32 	%r1007, [%r719];
$L__BB270_34:
	setp.lt.s32 	%p147, %r372, 7;
	@%p147 bra 	$L__BB270_36;
	add.s32 	%r720, %r11, 6;
	and.b32  	%r721, %r720, 15;
	add.s32 	%r722, %r100, %r721;
	shl.b32 	%r723, %r722, 2;
	mov.u32 	%r724, _ZZ9cuda_gemmIiLi256ELi2ELi1ELi64ELi32ELi32ELi32ELi1ELi0EEviiiPT_S1_S1_iiE3Ash;
	add.s32 	%r725, %r724, %r723;
	ld.shared.u32 	%r1006, [%r725];
$L__BB270_36:
	setp.lt.s32 	%p148, %r372, 8;
	@%p148 bra 	$L__BB270_38;
	add.s32 	%r726, %r11, 7;
	and.b32  	%r727, %r726, 15;
	add.s32 	%r728, %r100, %r727;
	shl.b32 	%r729, %r728, 2;
	mov.u32 	%r730, _ZZ9cuda_gemmIiLi256ELi2ELi1ELi64ELi32ELi32ELi32ELi1ELi0EEviiiPT_S1_S1_iiE3Ash;
	add.s32 	%r731, %r730, %r729;
	ld.shared.u32 	%r1005, [%r731];
$L__BB270_38:
	setp.lt.s32 	%p149, %r372, 9;
	@%p149 bra 	$L__BB270_40;
	xor.b32  	%r732, %r16, 8;
	add.s32 	%r733, %r100, %r732;
	shl.b32 	%r734, %r733, 2;
	mov.u32 	%r735, _ZZ9cuda_gemmIiLi256ELi2ELi1ELi64ELi32ELi32ELi32ELi1ELi0EEviiiPT_S1_S1_iiE3Ash;
	add.s32 	%r736, %r735, %r734;
	ld.shared.u32 	%r1004, [%r736];
$L__BB270_40:
	setp.lt.s32 	%p150, %r372, 10;
	@%p150 bra 	$L__BB270_42;
	add.s32 	%r737, %r100, %r29;
	shl.b32 	%r738, %r737, 2;
	mov.u32 	%r739, _ZZ9cuda_gemmIiLi256ELi2ELi1ELi64ELi32ELi32ELi32ELi1ELi0EEviiiPT_S1_S1_iiE3Ash;
	add.s32 	%r740, %r739, %r738;
	ld.shared.u32 	%r1003, [%r740];
$L__BB270_42:
	setp.lt.s32 	%p151, %r372, 11;
	@%p151 bra 	$L__BB270_44;
	add.s32 	%r741, %r100, %r30;
	shl.b32 	%r742, %r741, 2;
	mov.u32 	%r743, _ZZ9cuda_gemmIiLi256ELi2ELi1ELi64ELi32ELi32ELi32ELi1ELi0EEviiiPT_S1_S1_iiE3Ash;
	add.s32 	%r744, %r743, %r742;
	ld.shared.u32 	%r1002, [%r744];
$L__BB270_44:
	setp.lt.s32 	%p152, %r372, 12;
	@%p152 bra 	$L__BB270_46;
	add.s32 	%r745, %r100, %r31;
	shl.b32 	%r746, %r745, 2;
	mov.u32 	%r747, _ZZ9cuda_gemmIiLi256ELi2ELi1ELi64ELi32ELi32ELi32ELi1ELi0EEviiiPT_S1_S1_iiE3Ash;
	add.s32 	%r748, %r747, %r746;
	ld.shared.u32 	%r1001, [%r748];
$L__BB270_46:
	setp.lt.s32 	%p153, %r372, 13;
	@%p153 bra 	$L__BB270_48;
	add.s32 	%r749, %r100, %r32;
	shl.b32 	%r750, %r749, 2;
	mov.u32 	%r751, _ZZ9cuda_gemmIiLi256ELi2ELi1ELi64ELi32ELi32ELi32ELi1ELi0EEviiiPT_S1_S1_iiE3Ash;
	add.s32 	%r752, %r751, %r750;
	ld.shared.u32 	%r1000, [%r752];
$L__BB270_48:
	setp.lt.s32 	%p154, %r372, 14;
	@%p154 bra 	$L__BB270_50;
	add.s32 	%r753, %r100, %r33;
	shl.b32 	%r754, %r753, 2;
	mov.u32 	%r755, _ZZ9cuda_gemmIiLi256ELi2ELi1ELi64ELi32ELi32ELi32ELi1ELi0EEviiiPT_S1_S1_iiE3Ash;
	add.s32 	%r756, %r755, %r754;
	ld.shared.u32 	%r999, [%r756];
$L__BB270_50:
	setp.lt.s32 	%p155, %r372, 15;
	@%p155 bra 	$L__BB270_52;
	add.s32 	%r757, %r100, %r34;
	shl.b32 	%r758, %r757, 2;
	mov.u32 	%r759, _ZZ9cuda_gemmIiLi256ELi2ELi1ELi64ELi32ELi32ELi32ELi1ELi0EEviiiPT_S1_S1_iiE3Ash;
	add.s32 	%r760, %r759, %r758;
	ld.shared.u32 	%r998, [%r760];
$L__BB270_52:
	setp.lt.s32 	%p156, %r372, 16;
	@%p156 bra 	$L__BB270_54;
	add.s32 	%r761, %r100, %r35;
	shl.b32 	%r762, %r761, 2;
	mov.u32 	%r763, _ZZ9cuda_gemmIiLi256ELi2ELi1ELi64ELi32ELi32ELi32ELi1ELi0EEviiiPT_S1_S1_iiE3Ash;
	add.s32 	%r764, %r763, %r762;
	ld.shared.u32 	%r997, [%r764];
$L__BB270_54:
	setp.lt.s32 	%p157, %r12, %r18;
	@%p157 bra 	$L__BB270_56;
$L__BB270_55:
	add.s32 	%r861, %r861, %r10;
	setp.lt.s32 	%p191, %r861, %r9;
	@%p191 bra 	$L__BB270_22;
	bra.uni 	$L__BB270_233;
$L__BB270_56:
	rem.s32 	%r765, %r2, %r372;
	shl.b32 	%r766, %r765, 2;
	mov.u32 	%r767, _ZZ9cuda_gemmIiLi256ELi2ELi1ELi64ELi32ELi32ELi32ELi1ELi0EEviiiPT_S1_S1_iiE11kron_fac_sh;
	add.s32 	%r134, %r767, %r766;
	mov.u32 	%r878, %r12;
$L__BB270_57:
	mad.lo.s32 	%r769, %r878, 132, %r134;
	ld.shared.u32 	%r136, [%r769];
	mov.b32 	%r880, 0;
	@%p141 bra 	$L__BB270_59;
	shfl.sync.idx.b32	%r770|%p159, %r136, %r36, %r19, -1;
	mul.lo.s32 	%r880, %r770, %r1012;
$L__BB270_59:
	@%p142 bra 	$L__BB270_61;
	shfl.sync.idx.b32	%r771|%p161, %r136, %r37, %r19, -1;
	mad.lo.s32 	%r880, %r771, %r1011, %r880;
$L__BB270_61:
	@%p143 bra 	$L__BB270_63;
	shfl.sync.idx.b32	%r772|%p163, %r136, %r38, %r19, -1;
	mad.lo.s32 	%r880, %r772, %r1010, %r880;
$L__BB270_63:
	@%p144 bra 	$L__BB270_65;
	shfl.sync.idx.b32	%r773|%p165, %r136, %r39, %r19, -1;
	mad.lo.s32 	%r880, %r773, %r1009, %r880;
$L__BB270_65:
	@%p145 bra 	$L__BB270_67;
	shfl.sync.idx.b32	%r774|%p167, %r136, %r40, %r19, -1;
	mad.lo.s32 	%r880, %r774, %r1008, %r880;
$L__BB270_67:
	setp.lt.s32 	%p168, %r372, 6;
	@%p168 bra 	$L__BB270_69;
	shfl.sync.idx.b32	%r775|%p169, %r136, %r41, %r19, -1;
	mad.lo.s32 	%r880, %r775, %r1007, %r880;
$L__BB270_69:
	setp.lt.s32 	%p170, %r372, 7;
	@%p170 bra 	$L__BB270_71;
	shfl.sync.idx.b32	%r776|%p171, %r136, %r42, %r19, -1;
	mad.lo.s32 	%r880, %r776, %r1006, %r880;
$L__BB270_71:
	setp.lt.s32 	%p172, %r372, 8;
	@%p172 bra 	$L__BB270_73;
	shfl.sync.idx.b32	%r777|%p173, %r136, %r43, %r19, -1;
	mad.lo.s32 	%r880, %r777, %r1005, %r880;
$L__BB270_73:
	setp.lt.s32 	%p174, %r372, 9;
	@%p174 bra 	$L__BB270_75;
	shfl.sync.idx.b32	%r778|%p175, %r136, %r44, %r19, -1;
	mad.lo.s32 	%r880, %r778, %r1004, %r880;
$L__BB270_75:
	setp.lt.s32 	%p176, %r372, 10;
	@%p176 bra 	$L__BB270_77;
	shfl.sync.idx.b32	%r779|%p177, %r136, %r45, %r19, -1;
	mad.lo.s32 	%r880, %r779, %r1003, %r880;
$L__BB270_77:
	setp.lt.s32 	%p178, %r372, 11;
	@%p178 bra 	$L__BB270_79;
	shfl.sync.idx.b32	%r780|%p179, %r136, %r46, %r19, -1;
	mad.lo.s32 	%r880, %r780, %r1002, %r880;
$L__BB270_79:
	setp.lt.s32 	%p180, %r372, 12;
	@%p180 bra 	$L__BB270_81;
	shfl.sync.idx.b32	%r781|%p181, %r136, %r47, %r19, -1;
	mad.lo.s32 	%r880, %r781, %r1001, %r880;
$L__BB270_81:
	setp.lt.s32 	%p182, %r372, 13;
	@%p182 bra 	$L__BB270_83;
	shfl.sync.idx.b32	%r782|%p183, %r136, %r48, %r19, -1;
	mad.lo.s32 	%r880, %r782, %r1000, %r880;
$L__BB270_83:
	setp.lt.s32 	%p184, %r372, 14;
	@%p184 bra 	$L__BB270_85;
	shfl.sync.idx.b32	%r783|%p185, %r136, %r49, %r19, -1;
	mad.lo.s32 	%r880, %r783, %r999, %r880;
$L__BB270_85:
	setp.lt.s32 	%p186, %r372, 15;
	@%p186 bra 	$L__BB270_87;
	shfl.sync.idx.b32	%r784|%p187, %r136, %r50, %r19, -1;
	mad.lo.s32 	%r880, %r784, %r998, %r880;
$L__BB270_87:
	setp.lt.s32 	%p188, %r372, 16;
	@%p188 bra 	$L__BB270_89;
	shfl.sync.idx.b32	%r785|%p189, %r136, %r51, %r19, -1;
	mad.lo.s32 	%r880, %r785, %r997, %r880;
$L__BB270_89:
	mad.lo.s32 	%r786, %r878, %r9, %r99;
	shl.b32 	%r787, %r786, 2;
	mov.u32 	%r788, _ZZ9cuda_gemmIiLi256ELi2ELi1ELi64ELi32ELi32ELi32ELi1ELi0EEviiiPT_S1_S1_iiE3Csh;
	add.s32 	%r789, %r788, %r787;
	ld.shared.u32 	%r790, [%r789];
	add.s32 	%r791, %r790, %r880;
	st.shared.u32 	[%r789], %r791;
	add.s32 	%r878, %r878, %r14;
	setp.lt.s32 	%p190, %r878, %r18;
	@%p190 bra 	$L__BB270_57;
	bra.uni 	$L__BB270_55;
$L__BB270_90:
	setp.gt.u32 	%p35, %r372, 31;
	@%p35 bra 	$L__BB270_124;
	mov.b32 	%r963, 0;
$L__BB270_92:
	setp.eq.s32 	%p36, %r372, 0;
	add.s32 	%r279, %r963, %r11;
	mad.lo.s32 	%r280, %r279, %r372, %r17;
	@%p36 bra 	$L__BB270_94;
	add.s32 	%r486, %r280, %r16;
	shl.b32 	%r487, %r486, 2;
	mov.u32 	%r488, _ZZ9cuda_gemmIiLi256ELi2ELi1ELi64ELi32ELi32ELi32ELi1ELi0EEviiiPT_S1_S1_iiE3Ash;
	add.s32 	%r489, %r488, %r487;
	ld.shared.u32 	%r1012, [%r489];
$L__BB270_94:
	setp.lt.s32 	%p37, %r372, 2;
	@%p37 bra 	$L__BB270_96;
	add.s32 	%r490, %r11, 1;
	and.b32  	%r491, %r490, 15;
	add.s32 	%r492, %r280, %r491;
	shl.b32 	%r493, %r492, 2;
	mov.u32 	%r494, _ZZ9cuda_gemmIiLi256ELi2ELi1ELi64ELi32ELi32ELi32ELi1ELi0EEviiiPT_S1_S1_iiE3Ash;
	add.s32 	%r495, %r494, %r493;
	ld.shared.u32 	%r1011, [%r495];
$L__BB270_96:
	setp.lt.s32 	%p38, %r372, 3;
	@%p38 bra 	$L__BB270_98;
	add.s32 	%r496, %r280, %r27;
	shl.b32 	%r497, %r496, 2;
	mov.u32 	%r498, _ZZ9cuda_gemmIiLi256ELi2ELi1ELi64ELi32ELi32ELi32ELi1ELi0EEviiiPT_S1_S1_iiE3Ash;
	add.s32 	%r499, %r498, %r497;
	ld.shared.u32 	%r1010, [%r499];
$L__BB270_98:
	setp.lt.s32 	%p39, %r372, 4;
	@%p39 bra 	$L__BB270_100;
	add.s32 	%r500, %r280, %r28;
	shl.b32 	%r501, %r500, 2;
	mov.u32 	%r502, _ZZ9cuda_gemmIiLi256ELi2ELi1ELi64ELi32ELi32ELi32ELi1ELi0EEviiiPT_S1_S1_iiE3Ash;
	add.s32 	%r503, %r502, %r501;
	ld.shared.u32 	%r1009, [%r503];
$L__BB270_100:
	setp.lt.s32 	%p40, %r372, 5;
	@%p40 bra 	$L__BB270_102;
	add.s32 	%r504, %r11, 4;
	and.b32  	%r505, %r504, 15;
	add.s32 	%r506, %r280, %r505;
	shl.b32 	%r507, %r506, 2;
	mov.u32 	%r508, _ZZ9cuda_gemmIiLi256ELi2ELi1ELi64ELi32ELi32ELi32ELi1ELi0EEviiiPT_S1_S1_iiE3Ash;
	add.s32 	%r509, %r508, %r507;
	ld.shared.u32 	%r1008, [%r509];
$L__BB270_102:
	setp.lt.s32 	%p41, %r372, 6;
	@%p41 bra 	$L__BB270_104;
	add.s32 	%r510, %r11, 5;
	and.b32  	%r511, %r510, 15;
	add.s32 	%r512, %r280, %r511;
	shl.b32 	%r513, %r512, 2;
	mov.u32 	%r514, _ZZ9cuda_gemmIiLi256ELi2ELi1ELi64ELi32ELi32ELi32ELi1ELi0EEviiiPT_S1_S1_iiE3Ash;
	add.s32 	%r515, %r514, %r513;
	ld.shared.u32 	%r1007, [%r515];
$L__BB270_104:
	setp.lt.s32 	%p42, %r372, 7;
	@%p42 bra 	$L__BB270_106;
	add.s32 	%r516, %r11, 6;
	and.b32  	%r517, %r516, 15;
	add.s32 	%r518, %r280, %r517;
	shl.b32 	%r519, %r518, 2;
	mov.u32 	%r520, _ZZ9cuda_gemmIiLi256ELi2ELi1ELi64ELi32ELi32ELi32ELi1ELi0EEviiiPT_S1_S1_iiE3Ash;
	add.s32 	%r521, %r520, %r519;
	ld.shared.u32 	%r1006, [%r521];
$L__BB270_106:
	setp.lt.s32 	%p43, %r372, 8;
	@%p43 bra 	$L__BB270_108;
	add.s32 	%r522, %r11, 7;
	and.b32  	%r523, %r522, 15;
	add.s32 	%r524, %r280, %r523;
	shl.b32 	%r525, %r524, 2;
	mov.u32 	%r526, _ZZ9cuda_gemmIiLi256ELi2ELi1ELi64ELi32ELi32ELi32ELi1ELi0EEviiiPT_S1_S1_iiE3Ash;
	add.s32 	%r527, %r526, %r525;
	ld.shared.u32 	%r1005, [%r527];
$L__BB270_108:
	setp.lt.s32 	%p44, %r372, 9;
	@%p44 bra 	$L__BB270_110;
	xor.b32  	%r528, %r16, 8;
	add.s32 	%r529, %r280, %r528;
	shl.b32 	%r530, %r529, 2;
	mov.u32 	%r531, _ZZ9cuda_gemmIiLi256ELi2ELi1ELi64ELi32ELi32ELi32ELi1ELi0EEviiiPT_S1_S1_iiE3Ash;
	add.s32 	%r532, %r531, %r530;
	ld.shared.u32 	%r1004, [%r532];
$L__BB270_110:
	setp.lt.s32 	%p45, %r372, 10;
	@%p45 bra 	$L__BB270_112;
	add.s32 	%r533, %r280, %r29;
	shl.b32 	%r534, %r533, 2;
	mov.u32 	%r535, _ZZ9cuda_gemmIiLi256ELi2ELi1ELi64ELi32ELi32ELi32ELi1ELi0EEviiiPT_S1_S1_iiE3Ash;
	add.s32 	%r536, %r535, %r534;
	ld.shared.u32 	%r1003, [%r536];
$L__BB270_112:
	setp.lt.s32 	%p46, %r372, 11;
	@%p46 bra 	$L__BB270_114;
	add.s32 	%r537, %r280, %r30;
	shl.b32 	%r538, %r537, 2;
	mov.u32 	%r539, _ZZ9cuda_gemmIiLi256ELi2ELi1ELi64ELi32ELi32ELi32ELi1ELi0EEviiiPT_S1_S1_iiE3Ash;
	add.s32 	%r540, %r539, %r538;
	ld.shared.u32 	%r1002, [%r540];
$L__BB270_114:
	setp.lt.s32 	%p47, %r372, 12;
	@%p47 bra 	$L__BB270_116;
	add.s32 	%r541, %r280, %r31;
	shl.b32 	%r542, %r541, 2;
	mov.u32 	%r543, _ZZ9cuda_gemmIiLi256ELi2ELi1ELi64ELi32ELi32ELi32ELi1ELi0EEviiiPT_S1_S1_iiE3Ash;
	add.s32 	%r544, %r543, %r542;
	ld.shared.u32 	%r1001, [%r544];
$L__BB270_116:
	setp.lt.s32 	%p48, %r372, 13;
	@%p48 bra 	$L__BB270_118;
	add.s32 	%r545, %r280, %r32;
	shl.b32 	%r546, %r545, 2;
	mov.u32 	%r547, _ZZ9cuda_gemmIiLi256ELi2ELi1ELi64ELi32ELi32ELi32ELi1ELi0EEviiiPT_S1_S1_iiE3Ash;
	add.s32 	%r548, %r547, %r546;
	ld.shared.u32 	%r1000, [%r548];
$L__BB270_118:
	setp.lt.s32 	%p49, %r372, 14;
	@%p49 bra 	$L__BB270_120;
	add.s32 	%r549, %r280, %r33;
	shl.b32 	%r550, %r549, 2;
	mov.u32 	%r551, _ZZ9cuda_gemmIiLi256ELi2ELi1ELi64ELi32ELi32ELi32ELi1ELi0EEviiiPT_S1_S1_iiE3Ash;
	add.s32 	%r552, %r551, %r550;
	ld.shared.u32 	%r999, [%r552];
$L__BB270_120:
	setp.lt.s32 	%p50, %r372, 15;
	@%p50 bra 	$L__BB270_122;
	add.s32 	%r553, %r280, %r34;
	shl.b32 	%r554, %r553, 2;
	mov.u32 	%r555, _ZZ9cuda_gemmIiLi256ELi2ELi1ELi64ELi32ELi32ELi32ELi1ELi0EEviiiPT_S1_S1_iiE3Ash;
	add.s32 	%r556, %r555, %r554;
	ld.shared.u32 	%r998, [%r556];
$L__BB270_122:
	setp.lt.s32 	%p51, %r372, 16;
	@%p51 bra 	$L__BB270_197;
	add.s32 	%r557, %r280, %r35;
	shl.b32 	%r558, %r557, 2;
	mov.u32 	%r559, _ZZ9cuda_gemmIiLi256ELi2ELi1ELi64ELi32ELi32ELi32ELi1ELi0EEviiiPT_S1_S1_iiE3Ash;
	add.s32 	%r560, %r559, %r558;
	ld.shared.u32 	%r997, [%r560];
	bra.uni 	$L__BB270_197;
$L__BB270_124:
	mov.b32 	%r911, 0;
$L__BB270_125:
	setp.lt.s32 	%p87, %r372, 1;
	add.s32 	%r187, %r911, %r11;
	mad.lo.s32 	%r188, %r187, %r372, %r17;
	@%p87 bra 	$L__BB270_127;
	add.s32 	%r587, %r188, %r16;
	shl.b32 	%r588, %r587, 2;
	mov.u32 	%r589, _ZZ9cuda_gemmIiLi256ELi2ELi1ELi64ELi32ELi32ELi32ELi1ELi0EEviiiPT_S1_S1_iiE3Ash;
	add.s32 	%r590, %r589, %r588;
	ld.shared.u32 	%r1012, [%r590];
$L__BB270_127:
	setp.lt.s32 	%p88, %r372, 2;
	@%p88 bra 	$L__BB270_129;
	add.s32 	%r591, %r11, 1;
	and.b32  	%r592, %r591, 15;
	add.s32 	%r593, %r188, %r592;
	shl.b32 	%r594, %r593, 2;
	mov.u32 	%r595, _ZZ9cuda_gemmIiLi256ELi2ELi1ELi64ELi32ELi32ELi32ELi1ELi0EEviiiPT_S1_S1_iiE3Ash;
	add.s32 	%r596, %r595, %r594;
	ld.shared.u32 	%r1011, [%r596];
$L__BB270_129:
	setp.lt.s32 	%p89, %r372, 3;
	@%p89 bra 	$L__BB270_131;
	add.s32 	%r597, %r188, %r27;
	shl.b32 	%r598, %r597, 2;
	mov.u32 	%r599, _ZZ9cuda_gemmIiLi256ELi2ELi1ELi64ELi32ELi32ELi32ELi1ELi0EEviiiPT_S1_S1_iiE3Ash;
	add.s32 	%r600, %r599, %r598;
	ld.shared.u32 	%r1010, [%r600];
$L__BB270_131:
	setp.lt.s32 	%p90, %r372, 4;
	@%p90 bra 	$L__BB270_133;
	add.s32 	%r601, %r188, %r28;
	shl.b32 	%r602, %r601, 2;
	mov.u32 	%r603, _ZZ9cuda_gemmIiLi256ELi2ELi1ELi64ELi32ELi32ELi32ELi1ELi0EEviiiPT_S1_S1_iiE3Ash;
	add.s32 	%r604, %r603, %r602;
	ld.shared.u32 	%r1009, [%r604];
$L__BB270_133:
	setp.lt.s32 	%p91, %r372, 5;
	@%p91 bra 	$L__BB270_135;
	add.s32 	%r605, %r11, 4;
	and.b32  	%r606, %r605, 15;
	add.s32 	%r607, %r188, %r606;
	shl.b32 	%r608, %r607, 2;
	mov.u32 	%r609, _ZZ9cuda_gemmIiLi256ELi2ELi1ELi64ELi32ELi32ELi32ELi1ELi0EEviiiPT_S1_S1_iiE3Ash;
	add.s32 	%r610, %r609, %r608;
	ld.shared.u32 	%r1008, [%r610];
$L__BB270_135:
	setp.lt.s32 	%p92, %r372, 6;
	@%p92 bra 	$L__BB270_137;
	add.s32 	%r611, %r11, 5;
	and.b32  	%r612, %r611, 15;
	add.s32 	%r613, %r188, %r612;
	shl.b32 	%r614, %r613, 2;
	mov.u32 	%r615, _ZZ9cuda_gemmIiLi256ELi2ELi1ELi64ELi32ELi32ELi32ELi1ELi0EEviiiPT_S1_S1_iiE3Ash;
	add.s32 	%r616, %r615, %r614;
	ld.shared.u32 	%r1007, [%r616];
$L__BB270_137:
	setp.lt.s32 	%p93, %r372, 7;
	@%p93 bra 	$L__BB270_139;
	add.s32 	%r617, %r11, 6;
	and.b32  	%r618, %r617, 15;
	add.s32 	%r619, %r188, %r618;
	shl.b32 	%r620, %r619, 2;
	mov.u32 	%r621, _ZZ9cuda_gemmIiLi256ELi2ELi1ELi64ELi32ELi32ELi32ELi1ELi0EEviiiPT_S1_S1_iiE3Ash;
	add.s32 	%r622, %r621, %r620;
	ld.shared.u32 	%r1006, [%r622];
$L__BB270_139:
	setp.lt.s32 	%p94, %r372, 8;
	@%p94 bra 	$L__BB270_141;
	add.s32 	%r623, %r11, 7;
	and.b32  	%r624, %r623, 15;
	add.s32 	%r625, %r188, %r624;
	shl.b32 	%r626, %r625, 2;
	mov.u32 	%r627, _ZZ9cuda_gemmIiLi256ELi2ELi1ELi64ELi32ELi32ELi32ELi1ELi0EEviiiPT_S1_S1_iiE3Ash;
	add.s32 	%r628, %r627, %r626;
	ld.shared.u32 	%r1005, [%r628];
$L__BB270_141:
	setp.lt.s32 	%p95, %r372, 9;
	@%p95 bra 	$L__BB270_143;
	xor.b32  	%r629, %r16, 8;
	add.s32 	%r630, %r188, %r629;
	shl.b32 	%r631, %r630, 2;
	mov.u32 	%r632, _ZZ9cuda_gemmIiLi256ELi2ELi1ELi64ELi32ELi32ELi32ELi1ELi0EEviiiPT_S1_S1_iiE3Ash;
	add.s32 	%r633, %r632, %r631;
	ld.shared.u32 	%r1004, [%r633];
$L__BB270_143:
	setp.lt.s32 	%p96, %r372, 10;
	@%p96 bra 	$L__BB270_145;
	add.s32 	%r634, %r188, %r29;
	shl.b32 	%r635, %r634, 2;
	mov.u32 	%r636, _ZZ9cuda_gemmIiLi256ELi2ELi1ELi64ELi32ELi32ELi32ELi1ELi0EEviiiPT_S1_S1_iiE3Ash;
	add.s32 	%r637, %r636, %r635;
	ld.shared.u32 	%r1003, [%r637];
$L__BB270_145:
	setp.lt.s32 	%p97, %r372, 11;
	@%p97 bra 	$L__BB270_147;
	add.s32 	%r638, %r188, %r30;
	shl.b32 	%r639, %r638, 2;
	mov.u32 	%r640, _ZZ9cuda_gemmIiLi256ELi2ELi1ELi64ELi32ELi32ELi32ELi1ELi0EEviiiPT_S1_S1_iiE3Ash;
	add.s32 	%r641, %r640, %r639;
	ld.shared.u32 	%r1002, [%r641];
$L__BB270_147:
	setp.lt.s32 	%p98, %r372, 12;
	@%p98 bra 	$L__BB270_149;
	add.s32 	%r642, %r188, %r31;
	shl.b32 	%r643, %r642, 2;
	mov.u32 	%r644, _ZZ9cuda_gemmIiLi256ELi2ELi1ELi64ELi32ELi32ELi32ELi1ELi0EEviiiPT_S1_S1_iiE3Ash;
	add.s32 	%r645, %r644, %r643;
	ld.shared.u32 	%r1001, [%r645];
$L__BB270_149:
	setp.lt.s32 	%p99, %r372, 13;
	@%p99 bra 	$L__BB270_151;
	add.s32 	%r646, %r188, %r32;
	shl.b32 	%r647, %r646, 2;
	mov.u32 	%r648, _ZZ9cuda_gemmIiLi256ELi2ELi1ELi64ELi32ELi32ELi32ELi1ELi0EEviiiPT_S1_S1_iiE3Ash;
	add.s32 	%r649, %r648, %r647;
	ld.shared.u32 	%r1000, [%r649];
$L__BB270_151:
	setp.lt.s32 	%p100, %r372, 14;
	@%p100 bra 	$L__BB270_153;
	add.s32 	%r650, %r188, %r33;
	shl.b32 	%r651, %r650, 2;
	mov.u32 	%r652, _ZZ9cuda_gemmIiLi256ELi2ELi1ELi64ELi32ELi32ELi32ELi1ELi0EEviiiPT_S1_S1_iiE3Ash;
	add.s32 	%r653, %r652, %r651;
	ld.shared.u32 	%r999, [%r653];
$L__BB270_153:
	setp.lt.s32 	%p101, %r372, 15;
	@%p101 bra 	$L__BB270_155;
	add.s32 	%r654, %r188, %r34;
	shl.b32 	%r655, %r654, 2;
	mov.u32 	%r656, _ZZ9cuda_gemmIiLi256ELi2ELi1ELi64ELi32ELi32ELi32ELi1ELi0EEviiiPT_S1_S1_iiE3Ash;
	add.s32 	%r657, %r656, %r655;
	ld.shared.u32 	%r998, [%r657];
$L__BB270_155:
	setp.lt.s32 	%p102, %r372, 16;
	@%p102 bra 	$L__BB270_157;
	add.s32 	%r658, %r188, %r35;
	shl.b32 	%r659, %r658, 2;
	mov.u32 	%r660, _ZZ9cuda_gemmIiLi256ELi2ELi1ELi64ELi32ELi32ELi32ELi1ELi0EEviiiPT_S1_S1_iiE3Ash;
	add.s32 	%r661, %r660, %r659;
	ld.shared.u32 	%r997, [%r661];
$L__BB270_157:
	setp.lt.s32 	%p103, %r12, %r18;
	@%p103 bra 	$L__BB270_159;
$L__BB270_158:
	add.s32 	%r911, %r911, %r10;
	setp.lt.s32 	%p140, %r911, %r9;
	@%p140 bra 	$L__BB270_125;
	bra.uni 	$L__BB270_233;
$L__BB270_159:
	rem.s32 	%r662, %r2, %r372;
	shl.b32 	%r663, %r662, 2;
	mov.u32 	%r664, _ZZ9cuda_gemmIiLi256ELi2ELi1ELi64ELi32ELi32ELi32ELi1ELi0EEviiiPT_S1_S1_iiE11kron_fac_sh;
	add.s32 	%r222, %r664, %r663;
	mov.u32 	%r928, %r12;
$L__BB270_160:
	mad.lo.s32 	%r666, %r928, 132, %r222;
	ld.shared.u32 	%r224, [%r666];
	mov.b32 	%r930, 0;
	@%p87 bra 	$L__BB270_162;
	shfl.sync.idx.b32	%r667|%p105, %r224, %r36, %r19, -1;
	mul.lo.s32 	%r930, %r667, %r1012;
$L__BB270_162:
	@%p88 bra 	$L__BB270_164;
	shfl.sync.idx.b32	%r668|%p107, %r224, %r37, %r19, -1;
	mad.lo.s32 	%r930, %r668, %r1011, %r930;
$L__BB270_164:
	@%p89 bra 	$L__BB270_166;
	shfl.sync.idx.b32	%r669|%p109, %r224, %r38, %r19, -1;
	mad.lo.s32 	%r930, %r669, %r1010, %r930;
$L__BB270_166:
	@%p90 bra 	$L__BB270_168;
	shfl.sync.idx.b32	%r670|%p111, %r224, %r39, %r19, -1;
	mad.lo.s32 	%r930, %r670, %r1009, %r930;
$L__BB270_168:
	setp.lt.s32 	%p112, %r372, 5;
	@%p112 bra 	$L__BB270_170;
	shfl.sync.idx.b32	%r671|%p113, %r224, %r40, %r19, -1;
	mad.lo.s32 	%r930, %r671, %r1008, %r930;
$L__BB270_170:
	setp.lt.s32 	%p114, %r372, 6;
	@%p114 bra 	$L__BB270_172;
	shfl.sync.idx.b32	%r672|%p115, %r224, %r41, %r19, -1;
	mad.lo.s32 	%r930, %r672, %r1007, %r930;
$L__BB270_172:
	setp.lt.s32 	%p116, %r372, 7;
	@%p116 bra 	$L__BB270_174;
	shfl.sync.idx.b32	%r673|%p117, %r224, %r42, %r19, -1;
	mad.lo.s32 	%r930, %r673, %r1006, %r930;
$L__BB270_174:
	setp.lt.s32 	%p118, %r372, 8;
	@%p118 bra 	$L__BB270_176;
	shfl.sync.idx.b32	%r674|%p119, %r224, %r43, %r19, -1;
	mad.lo.s32 	%r930, %r674, %r1005, %r930;
$L__BB270_176:
	setp.lt.s32 	%p120, %r372, 9;
	@%p120 bra 	$L__BB270_178;
	shfl.sync.idx.b32	%r675|%p121, %r224, %r44, %r19, -1;
	mad.lo.s32 	%r930, %r675, %r1004, %r930;
$L__BB270_178:
	setp.lt.s32 	%p122, %r372, 10;
	@%p122 bra 	$L__BB270_180;
	shfl.sync.idx.b32	%r676|%p123, %r224, %r45, %r19, -1;
	mad.lo.s32 	%r930, %r676, %r1003, %r930;
$L__BB270_180:
	setp.lt.s32 	%p124, %r372, 11;
	@%p124 bra 	$L__BB270_182;
	shfl.sync.idx.b32	%r677|%p125, %r224, %r46, %r19, -1;
	mad.lo.s32 	%r930, %r677, %r1002, %r930;
$L__BB270_182:
	setp.lt.s32 	%p126, %r372, 12;
	@%p126 bra 	$L__BB270_184;
	shfl.sync.idx.b32	%r678|%p127, %r224, %r47, %r19, -1;
	mad.lo.s32 	%r930, %r678, %r1001, %r930;
$L__BB270_184:
	setp.lt.s32 	%p128, %r372, 13;
	@%p128 bra 	$L__BB270_186;
	shfl.sync.idx.b32	%r679|%p129, %r224, %r48, %r19, -1;
	mad.lo.s32 	%r930, %r679, %r1000, %r930;
$L__BB270_186:
	setp.lt.s32 	%p130, %r372, 14;
	@%p130 bra 	$L__BB270_188;
	shfl.sync.idx.b32	%r680|%p131, %r224, %r49, %r19, -1;
	mad.lo.s32 	%r930, %r680, %r999, %r930;
$L__BB270_188:
	setp.lt.s32 	%p132, %r372, 15;
	@%p132 bra 	$L__BB270_190;
	shfl.sync.idx.b32	%r681|%p133, %r224, %r50, %r19, -1;
	mad.lo.s32 	%r930, %r681, %r998, %r930;
$L__BB270_190:
	setp.lt.s32 	%p134, %r372, 16;
	@%p134 bra 	$L__BB270_192;
	shfl.sync.idx.b32	%r682|%p135, %r224, %r51, %r19, -1;
	mad.lo.s32 	%r930, %r682, %r997, %r930;
$L__BB270_192:
	mov.u32 	%r944, %r3;
$L__BB270_193:
	shr.u32 	%r258, %r944, 1;
	shfl.sync.down.b32	%r683|%p136, %r930, %r258, %r20, -1;
	add.s32 	%r930, %r683, %r930;
	setp.gt.u32 	%p137, %r944, 3;
	mov.u32 	%r944, %r258;
	@%p137 bra 	$L__BB270_193;
	rem.u32 	%r684, %r2, %r4;
	setp.eq.s32 	%p138, %r684, 0;
	@%p138 bra 	$L__BB270_195;
	bra.uni 	$L__BB270_196;
$L__BB270_195:
	mad.lo.s32 	%r685, %r928, %r9, %r187;
	shl.b32 	%r686, %r685, 2;
	mov.u32 	%r687, _ZZ9cuda_gemmIiLi256ELi2ELi1ELi64ELi32ELi32ELi32ELi1ELi0EEviiiPT_S1_S1_iiE3Csh;
	add.s32 	%r688, %r687, %r686;
	st.shared.u32 	[%r688], %r930;
$L__BB270_196:
	add.s32 	%r928, %r928, %r14;
	setp.lt.s32 	%p139, %r928, %r18;
	@%p139 bra 	$L__BB270_160;
	bra.uni 	$L__BB270_158;
$L__BB270_197:
	setp.lt.s32 	%p52, %r12, %r18;
	@%p52 bra 	$L__BB270_198;
	bra.uni 	$L__BB270_232;
$L__BB270_198:
	rem.u32 	%r561, %r2, %r372;
	shl.b32 	%r562, %r561, 2;
	mov.u32 	%r563, _ZZ9cuda_gemmIiLi256ELi2ELi1ELi64ELi32ELi32ELi32ELi1ELi0EEviiiPT_S1_S1_iiE11kron_fac_sh;
	add.s32 	%r281, %r563, %r562;
	mov.u32 	%r980, %r12;
$L__BB270_199:
	mad.lo.s32 	%r565, %r980, 132, %r281;
	ld.shared.u32 	%r315, [%r565];
	mov.b32 	%r982, 0;
	@%p36 bra 	$L__BB270_201;
	shfl.sync.idx.b32	%r566|%p54, %r315, %r36, %r19, -1;
	mul.lo.s32 	%r982, %r566, %r1012;
$L__BB270_201:
	@%p37 bra 	$L__BB270_203;
	shfl.sync.idx.b32	%r567|%p56, %r315, %r37, %r19, -1;
	mad.lo.s32 	%r982, %r567, %r1011, %r982;
$L__BB270_203:
	@%p38 bra 	$L__BB270_205;
	shfl.sync.idx.b32	%r568|%p58, %r315, %r38, %r19, -1;
	mad.lo.s32 	%r982, %r568, %r1010, %r982;
$L__BB270_205:
	@%p39 bra 	$L__BB270_207;
	shfl.sync.idx.b32	%r569|%p60, %r315, %r39, %r19, -1;
	mad.lo.s32 	%r982, %r569, %r1009, %r982;
$L__BB270_207:
	@%p40 bra 	$L__BB270_209;
	shfl.sync.idx.b32	%r570|%p62, %r315, %r40, %r19, -1;
	mad.lo.s32 	%r982, %r570, %r1008, %r982;
$L__BB270_209:
	setp.lt.s32 	%p63, %r372, 6;
	@%p63 bra 	$L__BB270_211;
	shfl.sync.idx.b32	%r571|%p64, %r315, %r41, %r19, -1;
	mad.lo.s32 	%r982, %r571, %r1007, %r982;
$L__BB270_211:
	setp.lt.s32 	%p65, %r372, 7;
	@%p65 bra 	$L__BB270_213;
	shfl.sync.idx.b32	%r572|%p66, %r315, %r42, %r19, -1;
	mad.lo.s32 	%r982, %r572, %r1006, %r982;
$L__BB270_213:
	setp.lt.s32 	%p67, %r372, 8;
	@%p67 bra 	$L__BB270_215;
	shfl.sync.idx.b32	%r573|%p68, %r315, %r43, %r19, -1;
	mad.lo.s32 	%r982, %r573, %r1005, %r982;
$L__BB270_215:
	setp.lt.s32 	%p69, %r372, 9;
	@%p69 bra 	$L__BB270_217;
	shfl.sync.idx.b32	%r574|%p70, %r315, %r44, %r19, -1;
	mad.lo.s32 	%r982, %r574, %r1004, %r982;
$L__BB270_217:
	setp.lt.s32 	%p71, %r372, 10;
	@%p71 bra 	$L__BB270_219;
	shfl.sync.idx.b32	%r575|%p72, %r315, %r45, %r19, -1;
	mad.lo.s32 	%r982, %r575, %r1003, %r982;
$L__BB270_219:
	setp.lt.s32 	%p73, %r372, 11;
	@%p73 bra 	$L__BB270_221;
	shfl.sync.idx.b32	%r576|%p74, %r315, %r46, %r19, -1;
	mad.lo.s32 	%r982, %r576, %r1002, %r982;
$L__BB270_221:
	setp.lt.s32 	%p75, %r372, 12;
	@%p75 bra 	$L__BB270_223;
	shfl.sync.idx.b32	%r577|%p76, %r315, %r47, %r19, -1;
	mad.lo.s32 	%r982, %r577, %r1001, %r982;
$L__BB270_223:
	setp.lt.s32 	%p77, %r372, 13;
	@%p77 bra 	$L__BB270_225;
	shfl.sync.idx.b32	%r578|%p78, %r315, %r48, %r19, -1;
	mad.lo.s32 	%r982, %r578, %r1000, %r982;
$L__BB270_225:
	setp.lt.s32 	%p79, %r372, 14;
	@%p79 bra 	$L__BB270_227;
	shfl.sync.idx.b32	%r579|%p80, %r315, %r49, %r19, -1;
	mad.lo.s32 	%r982, %r579, %r999, %r982;
$L__BB270_227:
	setp.lt.s32 	%p81, %r372, 15;
	@%p81 bra 	$L__BB270_229;
	shfl.sync.idx.b32	%r580|%p82, %r315, %r50, %r19, -1;
	mad.lo.s32 	%r982, %r580, %r998, %r982;
$L__BB270_229:
	setp.lt.s32 	%p83, %r372, 16;
	@%p83 bra 	$L__BB270_231;
	shfl.sync.idx.b32	%r581|%p84, %r315, %r51, %r19, -1;
	mad.lo.s32 	%r982, %r581, %r997, %r982;
$L__BB270_231:
	mad.lo.s32 	%r582, %r980, %r9, %r279;
	shl.b32 	%r583, %r582, 2;
	mov.u32 	%r584, _ZZ9cuda_gemmIiLi256ELi2ELi1ELi64ELi32ELi32ELi32ELi1ELi0EEviiiPT_S1_S1_iiE3Csh;
	add.s32 	%r585, %r584, %r583;
	st.shared.u32 	[%r585], %r982;
	add.s32 	%r980, %r980, %r14;
	setp.lt.s32 	%p85, %r980, %r18;
	@%p85 bra 	$L__BB270_199;
$L__BB270_232:
	add.s32 	%r963, %r963, %r10;
	setp.lt.s32 	%p86, %r963, %r9;
	@%p86 bra 	$L__BB270_92;
$L__BB270_233:
	bar.sync 	0;
	@%p22 bra 	$L__BB270_240;
	setp.eq.s32 	%p193, %r23, 0;
	shl.b32 	%r366, %r838, 6;
	mov.u32 	%r1013, %r1;
	@%p193 bra 	$L__BB270_238;
	setp.eq.s32 	%p194, %r23, 1;
	add.s32 	%r792, %r366, %r1;
	shl.b32 	%r793, %r1, 2;
	mov.u32 	%r794, _ZZ9cuda_gemmIiLi256ELi2ELi1ELi64ELi32ELi32ELi32ELi1ELi0EEviiiPT_S1_S1_iiE3Csh;
	add.s32 	%r795, %r794, %r793;
	ld.shared.u32 	%r796, [%r795];
	mul.wide.s32 	%rd25, %r792, 4;
	add.s64 	%rd6, %rd2, %rd25;
	st.global.u32 	[%rd6], %r796;
	mov.u32 	%r1013, %r21;
	@%p194 bra 	$L__BB270_238;
	setp.eq.s32 	%p195, %r23, 2;
	add.s32 	%r800, %r795, %r24;
	ld.shared.u32 	%r801, [%r800];
	cvt.u64.u32 	%rd26, %r24;
	add.s64 	%rd7, %rd6, %rd26;
	st.global.u32 	[%rd7], %r801;
	mov.u32 	%r1013, %r25;
	@%p195 bra 	$L__BB270_238;
	shl.b32 	%r802, %r1, 2;
	mov.u32 	%r803, _ZZ9cuda_gemmIiLi256ELi2ELi1ELi64ELi32ELi32ELi32ELi1ELi0EEviiiPT_S1_S1_iiE3Csh;
	add.s32 	%r804, %r803, %r802;
	add.s32 	%r805, %r804, %r24;
	add.s32 	%r806, %r805, %r24;
	ld.shared.u32 	%r807, [%r806];
	add.s64 	%rd28, %rd7, %rd26;
	st.global.u32 	[%rd28], %r807;
	mov.u32 	%r1013, %r26;
$L__BB270_238:
	setp.lt.u32 	%p196, %r22, 3;
	@%p196 bra 	$L__BB270_240;
$L__BB270_239:
	add.s32 	%r808, %r366, %r1013;
	shl.b32 	%r809, %r1013, 2;
	mov.u32 	%r810, _ZZ9cuda_gemmIiLi256ELi2ELi1ELi64ELi32ELi32ELi32ELi1ELi0EEviiiPT_S1_S1_iiE3Csh;
	add.s32 	%r811, %r810, %r809;
	ld.shared.u32 	%r812, [%r811];
	mul.wide.s32 	%rd29, %r808, 4;
	add.s64 	%rd30, %rd2, %rd29;
	st.global.u32 	[%rd30], %r812;
	add.s32 	%r813, %r811, %r24;
	ld.shared.u32 	%r814, [%r813];
	add.s64 	%rd32, %rd30, %rd14;
	st.global.u32 	[%rd32], %r814;
	add.s32 	%r815, %r813, %r24;
	ld.shared.u32 	%r816, [%r815];
	add.s64 	%rd33, %rd32, %rd14;
	st.global.u32 	[%rd33], %r816;
	add.s32 	%r817, %r815, %r24;
	ld.shared.u32 	%r818, [%r817];
	add.s64 	%rd34, %rd33, %rd14;
	st.global.u32 	[%rd34], %r818;
	add.s32 	%r1013, %r24, %r1013;
	setp.lt.u32 	%p197, %r1013, 64;
	@%p197 bra 	$L__BB270_239;
$L__BB270_240:
	mov.u32 	%r819, %nctaid.y;
	add.s32 	%r838, %r838, %r819;
	shl.b32 	%r820, %r819, 1;
	setp.lt.u32 	%p198, %r838, %r820;
	@%p198 bra 	$L__BB270_5;
$L__BB270_241:
	ret;

}
	// .globl	_Z9cuda_gemmIiLi256ELi2ELi1ELi64ELi32ELi32ELi32ELi1ELi1EEviiiPT_S1_S1_ii
.visible .entry _Z9cuda_gemmIiLi256ELi2ELi1ELi64ELi32ELi32ELi32ELi1ELi1EEviiiPT_S1_S1_ii(
	.param .u32 _Z9cuda_gemmIiLi256ELi2ELi1ELi64ELi32ELi32ELi32ELi1ELi1EEviiiPT_S1_S1_ii_param_0,
	.param .u32 _Z9cuda_gemmIiLi256ELi2ELi1ELi64ELi32ELi32ELi32ELi1ELi1EEviiiPT_S1_S1_ii_param_1,
	.param .u32 _Z9cuda_gemmIiLi256ELi2ELi1ELi64ELi32ELi32ELi32ELi1ELi1EEviiiPT_S1_S1_ii_param_2,
	.param .u64 .ptr .align 1 _Z9cuda_gemmIiLi256ELi2ELi1ELi64ELi32ELi32ELi32ELi1ELi1EEviiiPT_S1_S1_ii_param_3,
	.param .u64 .ptr .align 1 _Z9cuda_gemmIiLi256ELi2ELi1ELi64ELi32ELi32ELi32ELi1ELi1EEviiiPT_S1_S1_ii_param_4,
	.param .u64 .ptr .align 1 _Z9cuda_gemmIiLi256ELi2ELi1ELi64ELi32ELi32ELi32ELi1ELi1EEviiiPT_S1_S1_ii_param_5,
	.param .u32 _Z9cuda_gemmIiLi256ELi2ELi1ELi64ELi32ELi32ELi32ELi1ELi1EEviiiPT_S1_S1_ii_param_6,
	.param .u32 _Z9cuda_gemmIiLi256ELi2ELi1ELi64ELi32ELi32ELi32ELi1ELi1EEviiiPT_S1_S1_ii_param_7
)
.maxntid 256
{
	.reg .pred 	%p<44>;
	.reg .b16 	%rs<6>;
	.reg .b32 	%r<245>;
	.reg .b64 	%rd<46>;
	// demoted variable
	.shared .align 128 .b8 _ZZ9cuda_gemmIiLi256ELi2ELi1ELi64ELi32ELi32ELi32ELi1ELi1EEviiiPT_S1_S1_iiE11kron_fac_sh[4224];
	// demoted variable
	.shared .align 128 .b8 _ZZ9cuda_gemmIiLi256ELi2ELi1ELi64ELi32ELi32ELi32ELi1ELi1EEviiiPT_S1_S1_iiE3Ash[256];
	// demoted variable
	.shared .align 128 .b8 _ZZ9cuda_gemmIiLi256ELi2ELi1ELi64ELi32ELi32ELi32ELi1ELi1EEviiiPT_S1_S1_iiE3Csh[256];
	ld.param.u64 	%rd11, [_Z9cuda_gemmIiLi256ELi2ELi1ELi64ELi32ELi32ELi32ELi1ELi1EEviiiPT_S1_S1_ii_param_3];
	ld.param.u64 	%rd12, [_Z9cuda_gemmIiLi256ELi2ELi1ELi64ELi32ELi32ELi32ELi1ELi1EEviiiPT_S1_S1_ii_param_4];
	ld.param.u64 	%rd13, [_Z9cuda_gemmIiLi256ELi2ELi1ELi64ELi32ELi32ELi32ELi1ELi1EEviiiPT_S1_S1_ii_param_5];
	cvta.to.global.u64 	%rd1, %rd12;
	cvta.to.global.u64 	%rd2, %rd11;
	cvta.to.global.u64 	%rd3, %rd13;
	mov.u32 	%r1, %tid.x;
	mov.u32 	%r2, %ntid.x;
	add.s32 	%r3, %r1, %r2;
	cvt.u16.u32 	%rs2, %r3;
	xor.b16  	%rs3, %rs2, 1023;
	cvt.u16.u32 	%rs4, %r2;
	div.u16 	%rs5, %rs3, %rs4;
	and.b16  	%rs1, %rs5, 3;
	setp.eq.s16 	%p1, %rs1, 2;
	mov.u32 	%r233, %r1;
	@%p1 bra 	$L__BB271_3;
	cvt.u32.u16 	%r4, %rs1;
	mov.b32 	%r232, 0;
	mov.u32 	%r85, _ZZ9cuda_gemmIiLi256ELi2ELi1ELi64ELi32ELi32ELi32ELi1ELi1EEviiiPT_S1_S1_iiE11kron_fac_sh;
	mov.u32 	%r233, %r1;
$L__BB271_2:
	.pragma "nounroll";
	mul.wide.u32 	%rd14, %r233, 4;
	add.s64 	%rd15, %rd1, %rd14;
	ld.global.u32 	%r83, [%rd15];
	and.b32  	%r84, %r233, 31;
	mad.lo.s32 	%r86, %r84, 132, %r85;
	shr.u32 	%r87, %r233, 3;
	and.b32  	%r88, %r87, 536870908;
	add.s32 	%r89, %r86, %r88;
	st.shared.u32 	[%r89], %r83;
	add.s32 	%r233, %r233, %r2;
	add.s32 	%r232, %r232, 1;
	xor.b32  	%r90, %r232, %r4;
	setp.ne.s32 	%p2, %r90, 2;
	@%p2 bra 	$L__BB271_2;
$L__BB271_3:
	mov.u32 	%r93, _ZZ9cuda_gemmIiLi256ELi2ELi1ELi64ELi32ELi32ELi32ELi1ELi1EEviiiPT_S1_S1_iiE11kron_fac_sh;
$L__BB271_4:
	mul.wide.u32 	%rd16, %r233, 4;
	add.s64 	%rd17, %rd1, %rd16;
	ld.global.u32 	%r91, [%rd17];
	and.b32  	%r92, %r233, 31;
	mad.lo.s32 	%r94, %r92, 132, %r93;
	shr.u32 	%r95, %r233, 3;
	and.b32  	%r96, %r95, 536870908;
	add.s32 	%r97, %r94, %r96;
	st.shared.u32 	[%r97], %r91;
	add.s32 	%r98, %r233, %r2;
	mul.wide.u32 	%rd18, %r98, 4;
	add.s64 	%rd19, %rd1, %rd18;
	ld.global.u32 	%r99, [%rd19];
	and.b32  	%r100, %r98, 31;
	mad.lo.s32 	%r101, %r100, 132, %r93;
	shr.u32 	%r102, %r98, 3;
	and.b32  	%r103, %r102, 536870908;
	add.s32 	%r104, %r101, %r103;
	st.shared.u32 	[%r104], %r99;
	add.s32 	%r105, %r98, %r2;
	mul.wide.u32 	%rd20, %r105, 4;
	add.s64 	%rd21, %rd1, %rd20;
	ld.global.u32 	%r106, [%rd21];
	and.b32  	%r107, %r105, 31;
	mad.lo.s32 	%r108, %r107, 132, %r93;
	shr.u32 	%r109, %r105, 3;
	and.b32  	%r110, %r109, 536870908;
	add.s32 	%r111, %r108, %r110;
	st.shared.u32 	[%r111], %r106;
	add.s32 	%r112, %r105, %r2;
	mul.wide.u32 	%rd22, %r112, 4;
	add.s64 	%rd23, %rd1, %rd22;
	ld.global.u32 	%r113, [%rd23];
	and.b32  	%r114, %r112, 31;
	mad.lo.s32 	%r115, %r114, 132, %r93;
	shr.u32 	%r116, %r112, 3;
	and.b32  	%r117, %r116, 536870908;
	add.s32 	%r118, %r115, %r117;
	st.shared.u32 	[%r118], %r113;
	add.s32 	%r233, %r112, %r2;
	setp.lt.u32 	%p3, %r233, 1024;
	@%p3 bra 	$L__BB271_4;
	shr.u32 	%r119, %r1, 1;
	and.b32  	%r12, %r119, 1;
	mov.u32 	%r235, %ctaid.y;
	mov.u32 	%r14, %nctaid.y;
	shl.b32 	%r15, %r14, 1;
	setp.ge.u32 	%p4, %r235, %r15;
	@%p4 bra 	$L__BB271_34;
	shl.b32 	%r120, %r1, 4;
	and.b32  	%r121, %r120, 16;
	shl.b32 	%r122, %r12, 5;
	or.b32  	%r123, %r122, %r121;
	shl.b32 	%r124, %r1, 2;
	and.b32  	%r125, %r124, 124;
	add.s32 	%r16, %r93, %r125;
	max.u32 	%r127, %r3, 64;
	setp.lt.u32 	%p5, %r3, 64;
	selp.u32 	%r128, 1, 0, %p5;
	add.s32 	%r129, %r3, %r128;
	sub.s32 	%r130, %r127, %r129;
	div.u32 	%r131, %r130, %r2;
	add.s32 	%r17, %r131, %r128;
	add.s32 	%r132, %r17, 1;
	and.b32  	%r18, %r132, 3;
	mov.u32 	%r133, _ZZ9cuda_gemmIiLi256ELi2ELi1ELi64ELi32ELi32ELi32ELi1ELi1EEviiiPT_S1_S1_iiE3Ash;
	add.s32 	%r19, %r133, %r124;
	shl.b32 	%r20, %r2, 2;
	add.s32 	%r21, %r19, %r20;
	add.s32 	%r22, %r3, %r2;
	add.s32 	%r23, %r22, %r2;
	mov.u32 	%r134, _ZZ9cuda_gemmIiLi256ELi2ELi1ELi64ELi32ELi32ELi32ELi1ELi1EEviiiPT_S1_S1_iiE3Csh;
	add.s32 	%r24, %r134, %r124;
	add.s32 	%r25, %r24, %r20;
	add.s32 	%r26, %r25, %r20;
	or.b32  	%r135, %r123, %r12;
	shl.b32 	%r136, %r135, 2;
	add.s32 	%r27, %r133, %r136;
	or.b32  	%r137, %r12, 8;
	or.b32  	%r138, %r123, %r137;
	shl.b32 	%r139, %r138, 2;
	add.s32 	%r28, %r133, %r139;
	add.s32 	%r140, %r12, -1;
	and.b32  	%r141, %r140, 15;
	or.b32  	%r142, %r123, %r141;
	shl.b32 	%r143, %r142, 2;
	add.s32 	%r29, %r133, %r143;
	mad.lo.s32 	%r30, %r12, -31, %r123;
	add.s32 	%r31, %r30, 5;
	add.s32 	%r32, %r30, 6;
	add.s32 	%r33, %r30, 7;
	or.b32  	%r34, %r137, %r121;
	add.s32 	%r35, %r30, 9;
	add.s32 	%r36, %r30, 10;
	add.s32 	%r37, %r30, 11;
	or.b32  	%r38, %r141, %r121;
	shl.b32 	%r39, %r2, 4;
	shl.b32 	%r40, %r2, 3;
	mul.lo.s32 	%r41, %r2, 12;
	mul.wide.u32 	%rd24, %r2, 4;
	add.s64 	%rd4, %rd2, %rd24;
	mul.wide.u32 	%rd25, %r2, 8;
	add.s64 	%rd5, %rd2, %rd25;
	mul.wide.u32 	%rd26, %r2, 12;
	add.s64 	%rd6, %rd2, %rd26;
	shr.u32 	%r42, %r2, 2;
	cvt.u64.u32 	%rd28, %r20;
$L__BB271_7:
	setp.gt.u32 	%p6, %r1, 63;
	@%p6 bra 	$L__BB271_21;
	setp.eq.s32 	%p7, %r18, 0;
	shl.b32 	%r44, %r235, 6;
	mov.u32 	%r236, %r1;
	@%p7 bra 	$L__BB271_12;
	setp.eq.s32 	%p8, %r18, 1;
	add.s32 	%r144, %r44, %r1;
	mul.wide.s32 	%rd27, %r144, 4;
	add.s64 	%rd7, %rd2, %rd27;
	ld.global.u32 	%r145, [%rd7];
	st.shared.u32 	[%r19], %r145;
	mov.u32 	%r236, %r3;
	@%p8 bra 	$L__BB271_12;
	setp.eq.s32 	%p9, %r18, 2;
	add.s64 	%rd8, %rd7, %rd28;
	ld.global.u32 	%r146, [%rd8];
	st.shared.u32 	[%r21], %r146;
	mov.u32 	%r236, %r22;
	@%p9 bra 	$L__BB271_12;
	add.s64 	%rd30, %rd8, %rd28;
	ld.global.u32 	%r147, [%rd30];
	add.s32 	%r148, %r21, %r20;
	st.shared.u32 	[%r148], %r147;
	mov.u32 	%r236, %r23;
$L__BB271_12:
	setp.lt.u32 	%p10, %r17, 3;
	@%p10 bra 	$L__BB271_15;
	shl.b32 	%r149, %r236, 2;
	mov.u32 	%r150, _ZZ9cuda_gemmIiLi256ELi2ELi1ELi64ELi32ELi32ELi32ELi1ELi1EEviiiPT_S1_S1_iiE3Ash;
	add.s32 	%r239, %r150, %r149;
	add.s32 	%r238, %r236, %r44;
$L__BB271_14:
	mul.wide.s32 	%rd31, %r238, 4;
	add.s64 	%rd32, %rd4, %rd31;
	add.s64 	%rd33, %rd5, %rd31;
	add.s64 	%rd34, %rd6, %rd31;
	add.s64 	%rd35, %rd2, %rd31;
	ld.global.u32 	%r151, [%rd35];
	st.shared.u32 	[%r239], %r151;
	ld.global.u32 	%r152, [%rd32];
	add.s32 	%r153, %r239, %r20;
	st.shared.u32 	[%r153], %r152;
	ld.global.u32 	%r154, [%rd33];
	add.s32 	%r155, %r239, %r40;
	st.shared.u32 	[%r155], %r154;
	ld.global.u32 	%r156, [%rd34];
	add.s32 	%r157, %r239, %r41;
	st.shared.u32 	[%r157], %r156;
	add.s32 	%r236, %r236, %r20;
	add.s32 	%r239, %r239, %r39;
	add.s32 	%r238, %r238, %r20;
	setp.lt.u32 	%p11, %r236, 64;
	@%p11 bra 	$L__BB271_14;
$L__BB271_15:
	setp.eq.s32 	%p12, %r18, 0;
	mov.u32 	%r237, %r1;
	@%p12 bra 	$L__BB271_19;
	setp.eq.s32 	%p13, %r18, 1;
	mov.b32 	%r158, 0;
	st.shared.u32 	[%r24], %r158;
	mov.u32 	%r237, %r3;
	@%p13 bra 	$L__BB271_19;
	setp.eq.s32 	%p14, %r18, 2;
	mov.b32 	%r159, 0;
	st.shared.u32 	[%r25], %r159;
	mov.u32 	%r237, %r22;
	@%p14 bra 	$L__BB271_19;
	mov.b32 	%r160, 0;
	st.shared.u32 	[%r26], %r160;
	mov.u32 	%r237, %r23;
$L__BB271_19:
	setp.lt.u32 	%p15, %r17, 3;
	@%p15 bra 	$L__BB271_21;
$L__BB271_20:
	shl.b32 	%r161, %r237, 2;
	mov.u32 	%r162, _ZZ9cuda_gemmIiLi256ELi2ELi1ELi64ELi32ELi32ELi32ELi1ELi1EEviiiPT_S1_S1_iiE3Csh;
	add.s32 	%r163, %r162, %r161;
	mov.b32 	%r164, 0;
	st.shared.u32 	[%r163], %r164;
	add.s32 	%r165, %r163, %r20;
	st.shared.u32 	[%r165], %r164;
	add.s32 	%r166, %r165, %r20;
	st.shared.u32 	[%r166], %r164;
	add.s32 	%r167, %r166, %r20;
	st.shared.u32 	[%r167], %r164;
	add.s32 	%r237, %r20, %r237;
	setp.lt.u32 	%p16, %r237, 64;
	@%p16 bra 	$L__BB271_20;
$L__BB271_21:
	setp.gt.u32 	%p17, %r1, 127;
	bar.sync 	0;
	@%p17 bra 	$L__BB271_26;
	shr.u32 	%r242, %r1, 2;
	ld.shared.u32 	%r58, [%r27];
	ld.shared.u32 	%r59, [%r27+4];
	ld.shared.u32 	%r60, [%r27+8];
	ld.shared.u32 	%r61, [%r27+12];
	ld.shared.u32 	%r62, [%r27+16];
	ld.shared.u32 	%r63, [%r27+20];
	ld.shared.u32 	%r64, [%r27+24];
	ld.shared.u32 	%r65, [%r27+28];
	ld.shared.u32 	%r66, [%r28];
	ld.shared.u32 	%r67, [%r27+36];
	ld.shared.u32 	%r68, [%r27+40];
	ld.shared.u32 	%r69, [%r27+44];
	ld.shared.u32 	%r70, [%r27+48];
	ld.shared.u32 	%r71, [%r27+52];
	ld.shared.u32 	%r72, [%r27+56];
	ld.shared.u32 	%r73, [%r29];
$L__BB271_23:
	and.b32  	%r168, %r1, 1;
	setp.eq.b32 	%p18, %r168, 1;
	mad.lo.s32 	%r169, %r242, 132, %r16;
	ld.shared.u32 	%r170, [%r169];
	shfl.sync.idx.b32	%r171|%p19, %r170, %r30, 31, -1;
	mul.lo.s32 	%r172, %r171, %r58;
	add.s32 	%r173, %r30, 1;
	shfl.sync.idx.b32	%r174|%p20, %r170, %r173, 31, -1;
	mad.lo.s32 	%r175, %r174, %r59, %r172;
	add.s32 	%r176, %r30, 2;
	shfl.sync.idx.b32	%r177|%p21, %r170, %r176, 31, -1;
	mad.lo.s32 	%r178, %r177, %r60, %r175;
	add.s32 	%r179, %r30, 3;
	shfl.sync.idx.b32	%r180|%p22, %r170, %r179, 31, -1;
	mad.lo.s32 	%r181, %r180, %r61, %r178;
	add.s32 	%r182, %r30, 4;
	shfl.sync.idx.b32	%r183|%p23, %r170, %r182, 31, -1;
	mad.lo.s32 	%r184, %r183, %r62, %r181;
	shfl.sync.idx.b32	%r185|%p24, %r170, %r31, 31, -1;
	mad.lo.s32 	%r186, %r185, %r63, %r184;
	shfl.sync.idx.b32	%r187|%p25, %r170, %r32, 31, -1;
	mad.lo.s32 	%r188, %r187, %r64, %r186;
	shfl.sync.idx.b32	%r189|%p26, %r170, %r33, 31, -1;
	mad.lo.s32 	%r190, %r189, %r65, %r188;
	shfl.sync.idx.b32	%r191|%p27, %r170, %r34, 31, -1;
	mad.lo.s32 	%r192, %r191, %r66, %r190;
	shfl.sync.idx.b32	%r193|%p28, %r170, %r35, 31, -1;
	mad.lo.s32 	%r194, %r193, %r67, %r192;
	shfl.sync.idx.b32	%r195|%p29, %r170, %r36, 31, -1;
	mad.lo.s32 	%r196, %r195, %r68, %r194;
	shfl.sync.idx.b32	%r197|%p30, %r170, %r37, 31, -1;
	mad.lo.s32 	%r198, %r197, %r69, %r196;
	add.s32 	%r199, %r30, 12;
	shfl.sync.idx.b32	%r200|%p31, %r170, %r199, 31, -1;
	mad.lo.s32 	%r201, %r200, %r70, %r198;
	add.s32 	%r202, %r30, 13;
	shfl.sync.idx.b32	%r203|%p32, %r170, %r202, 31, -1;
	mad.lo.s32 	%r204, %r203, %r71, %r201;
	add.s32 	%r205, %r30, 14;
	shfl.sync.idx.b32	%r206|%p33, %r170, %r205, 31, -1;
	mad.lo.s32 	%r207, %r206, %r72, %r204;
	shfl.sync.idx.b32	%r208|%p34, %r170, %r38, 31, -1;
	mad.lo.s32 	%r209, %r208, %r73, %r207;
	shfl.sync.down.b32	%r210|%p35, %r209, 1, 7711, -1;
	add.s32 	%r75, %r210, %r209;
	@%p18 bra 	$L__BB271_25;
	shl.b32 	%r211, %r12, 2;
	shl.b32 	%r212, %r242, 3;
	or.b32  	%r213, %r212, %r211;
	mov.u32 	%r214, _ZZ9cuda_gemmIiLi256ELi2ELi1ELi64ELi32ELi32ELi32ELi1ELi1EEviiiPT_S1_S1_iiE3Csh;
	add.s32 	%r215, %r214, %r213;
	st.shared.u32 	[%r215], %r75;
$L__BB271_25:
	add.s32 	%r242, %r242, %r42;
	setp.lt.u32 	%p36, %r242, 32;
	@%p36 bra 	$L__BB271_23;
$L__BB271_26:
	setp.gt.u32 	%p37, %r1, 63;
	bar.sync 	0;
	@%p37 bra 	$L__BB271_33;
	setp.eq.s32 	%p38, %r18, 0;
	shl.b32 	%r77, %r235, 6;
	mov.u32 	%r243, %r1;
	@%p38 bra 	$L__BB271_31;
	setp.eq.s32 	%p39, %r18, 1;
	add.s32 	%r216, %r77, %r1;
	ld.shared.u32 	%r217, [%r24];
	mul.wide.s32 	%rd36, %r216, 4;
	add.s64 	%rd9, %rd3, %rd36;
	st.global.u32 	[%rd9], %r217;
	mov.u32 	%r243, %r3;
	@%p39 bra 	$L__BB271_31;
	setp.eq.s32 	%p40, %r18, 2;
	ld.shared.u32 	%r218, [%r25];
	cvt.u64.u32 	%rd37, %r20;
	add.s64 	%rd10, %rd9, %rd37;
	st.global.u32 	[%rd10], %r218;
	mov.u32 	%r243, %r22;
	@%p40 bra 	$L__BB271_31;
	ld.shared.u32 	%r219, [%r26];
	add.s64 	%rd39, %rd10, %rd37;
	st.global.u32 	[%rd39], %r219;
	mov.u32 	%r243, %r23;
$L__BB271_31:
	setp.lt.u32 	%p41, %r17, 3;
	@%p41 bra 	$L__BB271_33;
$L__BB271_32:
	add.s32 	%r220, %r77, %r243;
	shl.b32 	%r221, %r243, 2;
	mov.u32 	%r222, _ZZ9cuda_gemmIiLi256ELi2ELi1ELi64ELi32ELi32ELi32ELi1ELi1EEviiiPT_S1_S1_iiE3Csh;
	add.s32 	%r223, %r222, %r221;
	ld.shared.u32 	%r224, [%r223];
	mul.wide.s32 	%rd40, %r220, 4;
	add.s64 	%rd41, %rd3, %rd40;
	st.global.u32 	[%rd41], %r224;
	add.s32 	%r225, %r223, %r20;
	ld.shared.u32 	%r226, [%r225];
	add.s64 	%rd43, %rd41, %rd28;
	st.global.u32 	[%rd43], %r226;
	add.s32 	%r227, %r225, %r20;
	ld.shared.u32 	%r228, [%r227];
	add.s64 	%rd44, %rd43, %rd28;
	st.global.u32 	[%rd44], %r228;
	add.s32 	%r229, %r227, %r20;
	ld.shared.u32 	%r230, [%r229];
	add.s64 	%rd45, %rd44, %rd28;
	st.global.u32 	[%rd45], %r230;
	add.s32 	%r243, %r20, %r243;
	setp.lt.u32 	%p42, %r243, 64;
	@%p42 bra 	$L__BB271_32;
$L__BB271_33:
	add.s32 	%r235, %r235, %r14;
	setp.lt.u32 	%p43, %r235, %r15;
	@%p43 bra 	$L__BB271_7;
$L__BB271_34:
	ret;

}
	// .globl	_Z9cuda_gemmIiLi256ELi2ELi1ELi64ELi64ELi64ELi32ELi0ELi0EEviiiPT_S1_S1_ii
.visible .entry _Z9cuda_gemmIiLi256ELi2ELi1ELi64ELi64ELi64ELi32ELi0ELi0EEviiiPT_S1_S1_ii(
	.param .u32 _Z9cuda_gemmIiLi256ELi2ELi1ELi64ELi64ELi64ELi32ELi0ELi0EEviiiPT_S1_S1_ii_param_0,
	.param .u32 _Z9cuda_gemmIiLi256ELi2ELi1ELi64ELi64ELi64ELi32ELi0ELi0EEviiiPT_S1_S1_ii_param_1,
	.param .u32 _Z9cuda_gemmIiLi256ELi2ELi1ELi64ELi64ELi64ELi32ELi0ELi0EEviiiPT_S1_S1_ii_param_2,
	.param .u64 .ptr .align 1 _Z9cuda_gemmIiLi256ELi2ELi1ELi64ELi64ELi64ELi32ELi0ELi0EEviiiPT_S1_S1_ii_param_3,
	.param .u64 .ptr .align 1 _Z9cuda_gemmIiLi256ELi2ELi1ELi64ELi64ELi64ELi32ELi0ELi0EEviiiPT_S1_S1_ii_param_4,
	.param .u64 .ptr .align 1 _Z9cuda_gemmIiLi256ELi2ELi1ELi64ELi64ELi64ELi32ELi0ELi0EEviiiPT_S1_S1_ii_param_5,
	.param .u32 _Z9cuda_gemmIiLi256ELi2ELi1ELi64ELi64ELi64ELi32ELi0ELi0EEviiiPT_S1_S1_ii_param_6,
	.param .u32 _Z9cuda_gemmIiLi256ELi2ELi1ELi64ELi64ELi64ELi32ELi0ELi0EEviiiPT_S1_S1_ii_param_7
)
.maxntid 256
{
	.reg .pred 	%p<155>;
	.reg .b32 	%r<1227>;
	.reg .b64 	%rd<39>;
	// demoted variable
	.shared .align 128 .b8 _ZZ9cuda_gemmIiLi256ELi2ELi1ELi64ELi64ELi64ELi32ELi0ELi0EEviiiPT_S1_S1_iiE11kron_fac_sh[8320];
	// demoted variable
	.shared .align 128 .b8 _ZZ9cuda_gemmIiLi256ELi2ELi1ELi64ELi64ELi64ELi32ELi0ELi0EEviiiPT_S1_S1_iiE3Ash[256];
	// demoted variable
	.shared .align 128 .b8 _ZZ9cuda_gemmIiLi256ELi2ELi1ELi64ELi64ELi64ELi32ELi0ELi0EEviiiPT_S1_S1_iiE3Csh[128];
	ld.param.u32 	%r378, [_Z9cuda_gemmIiLi256ELi2ELi1ELi64ELi64ELi64ELi32ELi0ELi0EEviiiPT_S1_S1_ii_param_2];
	ld.param.u64 	%rd7, [_Z9cuda_gemmIiLi256ELi2ELi1ELi64ELi64ELi64ELi32ELi0ELi0EEviiiPT_S1_S1_ii_param_5];
	ld.param.u32 	%r380, [_Z9cuda_gemmIiLi256ELi2ELi1ELi64ELi64ELi64ELi32ELi0ELi0EEviiiPT_S1_S1_ii_param_7];
	cvta.to.global.u64 	%rd1, %rd7;
	mov.u32 	%r1, %tid.x;
	setp.lt.s32 	%p1, %r380, 16;
	shr.u32 	%r2, %r380, 4;
	selp.b32 	%r3, 1, %r2, %p1;
	and.b32  	%r381, %r378, -64;
	setp.eq.s32 	%p2, %r381, 4096;
	@%p2 bra 	$L__BB272_3;
	setp.ne.s32 	%p3, %r381, 2048;
	@%p3 bra 	$L__BB272_4;
	mov.u32 	%r383, %ctaid.x;
	shr.u32 	%r1032, %r383, 5;
	and.b32  	%r1031, %r383, 31;
	bra.uni 	$L__BB272_5;
$L__BB272_3:
	mov.u32 	%r382, %ctaid.x;
	shr.u32 	%r1032, %r382, 6;
	and.b32  	%r1031, %r382, 63;
	bra.uni 	$L__BB272_5;
$L__BB272_4:
	mov.u32 	%r384, %ctaid.x;
	shr.s32 	%r385, %r378, 31;
	shr.u32 	%r386, %r385, 26;
	add.s32 	%r387, %r378, %r386;
	shr.s32 	%r388, %r387, 6;
	div.u32 	%r1032, %r384, %r388;
	mul.lo.s32 	%r389, %r1032, %r388;
	sub.s32 	%r1031, %r384, %r389;
$L__BB272_5:
	div.s32 	%r12, 64, %r380;
	mul.lo.s32 	%r390, %r12, %r3;
	min.s32 	%r13, %r390, 256;
	div.u32 	%r15, %r1, %r13;
	mul.lo.s32 	%r391, %r15, %r13;
	sub.s32 	%r392, %r1, %r391;
	div.u32 	%r14, %r392, %r3;
	mov.u32 	%r393, %ntid.x;
	div.u32 	%r16, %r393, %r13;
	mov.u32 	%r1049, %ctaid.y;
	mov.u32 	%r394, %nctaid.y;
	shl.b32 	%r395, %r394, 1;
	setp.ge.u32 	%p4, %r1049, %r395;
	@%p4 bra 	$L__BB272_173;
	ld.param.u32 	%r1029, [_Z9cuda_gemmIiLi256ELi2ELi1ELi64ELi64ELi64ELi32ELi0ELi0EEviiiPT_S1_S1_ii_param_6];
	shl.b32 	%r18, %r1031, 6;
	shl.b32 	%r397, %r1032, 5;
	and.b32  	%r398, %r1, 31;
	or.b32  	%r19, %r397, %r398;
	and.b32  	%r399, %r14, 15;
	rem.u32 	%r400, %r1, %r3;
	shl.b32 	%r20, %r400, 4;
	min.s32 	%r21, %r1029, 32;
	min.u32 	%r401, %r380, 16;
	or.b32  	%r22, %r399, %r20;
	shl.b32 	%r402, %r3, 8;
	sub.s32 	%r23, 8223, %r402;
	shr.u32 	%r403, %r378, 31;
	add.s32 	%r404, %r378, %r403;
	shr.s32 	%r405, %r404, 1;
	mul.lo.s32 	%r406, %r1032, %r405;
	mad.lo.s32 	%r24, %r12, %r1031, %r406;
	add.s32 	%r407, %r1, %r393;
	max.u32 	%r408, %r407, 64;
	setp.lt.u32 	%p5, %r407, 64;
	selp.u32 	%r409, 1, 0, %p5;
	add.s32 	%r410, %r407, %r409;
	sub.s32 	%r411, %r408, %r410;
	div.u32 	%r412, %r411, %r393;
	add.s32 	%r26, %r412, %r409;
	max.u32 	%r413, %r407, 32;
	setp.lt.u32 	%p6, %r407, 32;
	selp.u32 	%r414, 1, 0, %p6;
	add.s32 	%r415, %r407, %r414;
	sub.s32 	%r416, %r413, %r415;
	div.u32 	%r417, %r416, %r393;
	add.s32 	%r27, %r417, %r414;
	add.s32 	%r418, %r27, 1;
	shl.b32 	%r28, %r393, 2;
	and.b32  	%r29, %r418, 3;
	setp.gt.u32 	%p7, %r380, %r399;
	selp.b32 	%r419, 0, %r401, %p7;
	sub.s32 	%r30, %r22, %r419;
	add.s32 	%r420, %r399, 1;
	setp.lt.u32 	%p8, %r420, %r401;
	selp.b32 	%r421, 0, %r401, %p8;
	sub.s32 	%r31, %r22, %r421;
	add.s32 	%r422, %r399, 2;
	setp.lt.u32 	%p9, %r422, %r401;
	selp.b32 	%r423, 0, %r401, %p9;
	sub.s32 	%r32, %r22, %r423;
	add.s32 	%r424, %r399, 3;
	setp.lt.u32 	%p10, %r424, %r401;
	selp.b32 	%r425, 0, %r401, %p10;
	sub.s32 	%r33, %r22, %r425;
	add.s32 	%r426, %r399, 4;
	setp.lt.u32 	%p11, %r426, %r401;
	selp.b32 	%r427, 0, %r401, %p11;
	sub.s32 	%r34, %r22, %r427;
	add.s32 	%r428, %r399, 5;
	setp.lt.u32 	%p12, %r428, %r401;
	selp.b32 	%r429, 0, %r401, %p12;
	sub.s32 	%r35, %r22, %r429;
	add.s32 	%r430, %r399, 6;
	setp.lt.u32 	%p13, %r430, %r401;
	selp.b32 	%r431, 0, %r401, %p13;
	sub.s32 	%r36, %r22, %r431;
	add.s32 	%r432, %r399, 7;
	setp.lt.u32 	%p14, %r432, %r401;
	selp.b32 	%r433, 0, %r401, %p14;
	sub.s32 	%r37, %r22, %r433;
	add.s32 	%r434, %r399, 8;
	setp.lt.u32 	%p15, %r434, %r401;
	selp.b32 	%r435, 0, %r401, %p15;
	sub.s32 	%r38, %r22, %r435;
	add.s32 	%r436, %r399, 9;
	setp.lt.u32 	%p16, %r436, %r401;
	selp.b32 	%r437, 0, %r401, %p16;
	sub.s32 	%r39, %r22, %r437;
	add.s32 	%r438, %r399, 10;
	setp.lt.u32 	%p17, %r438, %r401;
	selp.b32 	%r439, 0, %r401, %p17;
	sub.s32 	%r40, %r22, %r439;
	add.s32 	%r440, %r399, 11;
	setp.lt.u32 	%p18, %r440, %r401;
	selp.b32 	%r441, 0, %r401, %p18;
	sub.s32 	%r41, %r22, %r441;
	add.s32 	%r442, %r399, 12;
	setp.lt.u32 	%p19, %r442, %r401;
	selp.b32 	%r443, 0, %r401, %p19;
	sub.s32 	%r42, %r22, %r443;
	add.s32 	%r444, %r399, 13;
	setp.lt.u32 	%p20, %r444, %r401;
	selp.b32 	%r445, 0, %r401, %p20;
	sub.s32 	%r43, %r22, %r445;
	add.s32 	%r446, %r399, 14;
	setp.lt.u32 	%p21, %r446, %r401;
	selp.b32 	%r447, 0, %r401, %p21;
	sub.s32 	%r44, %r22, %r447;
	add.s32 	%r448, %r399, 15;
	setp.lt.u32 	%p22, %r448, %r401;
	selp.b32 	%r449, 0, %r401, %p22;
	sub.s32 	%r45, %r22, %r449;
	mul.wide.u32 	%rd13, %r393, 4;
	mul.wide.u32 	%rd16, %r393, 8;
	mul.wide.u32 	%rd18, %r393, 12;
	cvt.u64.u32 	%rd9, %r28;
$L__BB272_7:
	setp.gt.u32 	%p23, %r1, 63;
	@%p23 bra 	$L__BB272_15;
	ld.param.u64 	%rd37, [_Z9cuda_gemmIiLi256ELi2ELi1ELi64ELi64ELi64ELi32ELi0ELi0EEviiiPT_S1_S1_ii_param_3];
	cvta.to.global.u64 	%rd2, %rd37;
	and.b32  	%r450, %r26, 3;
	setp.eq.s32 	%p24, %r450, 3;
	mul.lo.s32 	%r63, %r1049, %r378;
	mov.u32 	%r1050, %r1;
	@%p24 bra 	$L__BB272_12;
	add.s32 	%r1050, %r1, %r393;
	and.b32  	%r451, %r26, 3;
	setp.eq.s32 	%p25, %r451, 0;
	add.s32 	%r452, %r63, %r18;
	add.s32 	%r453, %r452, %r1;
	mul.wide.s32 	%rd8, %r453, 4;
	add.s64 	%rd3, %rd2, %rd8;
	ld.global.u32 	%r454, [%rd3];
	shl.b32 	%r455, %r1, 2;
	mov.u32 	%r456, _ZZ9cuda_gemmIiLi256ELi2ELi1ELi64ELi64ELi64ELi32ELi0ELi0EEviiiPT_S1_S1_iiE3Ash;
	add.s32 	%r457, %r456, %r455;
	st.shared.u32 	[%r457], %r454;
	@%p25 bra 	$L__BB272_12;
	add.s32 	%r1050, %r1050, %r393;
	and.b32  	%r458, %r26, 3;
	setp.eq.s32 	%p26, %r458, 1;
	add.s64 	%rd4, %rd3, %rd9;
	ld.global.u32 	%r459, [%rd4];
	shl.b32 	%r460, %r1, 2;
	mov.u32 	%r461, _ZZ9cuda_gemmIiLi256ELi2ELi1ELi64ELi64ELi64ELi32ELi0ELi0EEviiiPT_S1_S1_iiE3Ash;
	add.s32 	%r462, %r461, %r460;
	add.s32 	%r463, %r462, %r28;
	st.shared.u32 	[%r463], %r459;
	@%p26 bra 	$L__BB272_12;
	add.s32 	%r1050, %r1050, %r393;
	add.s64 	%rd11, %rd4, %rd9;
	ld.global.u32 	%r464, [%rd11];
	shl.b32 	%r465, %r1, 2;
	mov.u32 	%r466, _ZZ9cuda_gemmIiLi256ELi2ELi1ELi64ELi64ELi64ELi32ELi0ELi0EEviiiPT_S1_S1_iiE3Ash;
	add.s32 	%r467, %r466, %r465;
	add.s32 	%r468, %r467, %r28;
	add.s32 	%r469, %r468, %r28;
	st.shared.u32 	[%r469], %r464;
$L__BB272_12:
	setp.lt.u32 	%p27, %r26, 3;
	@%p27 bra 	$L__BB272_15;
	shl.b32 	%r470, %r1050, 2;
	mov.u32 	%r471, _ZZ9cuda_gemmIiLi256ELi2ELi1ELi64ELi64ELi64ELi32ELi0ELi0EEviiiPT_S1_S1_iiE3Ash;
	add.s32 	%r1053, %r471, %r470;
	add.s32 	%r472, %r18, %r1050;
	add.s32 	%r1052, %r472, %r63;
$L__BB272_14:
	mul.wide.s32 	%rd12, %r1052, 4;
	add.s64 	%rd14, %rd2, %rd12;
	add.s64 	%rd15, %rd14, %rd13;
	add.s64 	%rd17, %rd14, %rd16;
	add.s64 	%rd19, %rd14, %rd18;
	ld.global.u32 	%r473, [%rd14];
	st.shared.u32 	[%r1053], %r473;
	ld.global.u32 	%r474, [%rd15];
	add.s32 	%r475, %r1053, %r28;
	st.shared.u32 	[%r475], %r474;
	ld.global.u32 	%r476, [%rd17];
	shl.b32 	%r477, %r393, 3;
	add.s32 	%r478, %r1053, %r477;
	st.shared.u32 	[%r478], %r476;
	ld.global.u32 	%r479, [%rd19];
	mad.lo.s32 	%r480, %r393, 12, %r1053;
	st.shared.u32 	[%r480], %r479;
	add.s32 	%r1050, %r1050, %r28;
	shl.b32 	%r481, %r393, 4;
	add.s32 	%r1053, %r1053, %r481;
	add.s32 	%r1052, %r1052, %r28;
	setp.lt.u32 	%p28, %r1050, 64;
	@%p28 bra 	$L__BB272_14;
$L__BB272_15:
	add.s32 	%r70, %r1, %r393;
	add.s32 	%r71, %r70, %r393;
	setp.gt.u32 	%p29, %r1, 31;
	@%p29 bra 	$L__BB272_22;
	setp.eq.s32 	%p30, %r29, 0;
	mov.u32 	%r1051, %r1;
	@%p30 bra 	$L__BB272_20;
	setp.eq.s32 	%p31, %r29, 1;
	shl.b32 	%r482, %r1, 2;
	mov.u32 	%r483, _ZZ9cuda_gemmIiLi256ELi2ELi1ELi64ELi64ELi64ELi32ELi0ELi0EEviiiPT_S1_S1_iiE3Csh;
	add.s32 	%r484, %r483, %r482;
	mov.b32 	%r485, 0;
	st.shared.u32 	[%r484], %r485;
	mov.u32 	%r1051, %r70;
	@%p31 bra 	$L__BB272_20;
	setp.eq.s32 	%p32, %r29, 2;
	shl.b32 	%r486, %r1, 2;
	mov.u32 	%r487, _ZZ9cuda_gemmIiLi256ELi2ELi1ELi64ELi64ELi64ELi32ELi0ELi0EEviiiPT_S1_S1_iiE3Csh;
	add.s32 	%r488, %r487, %r486;
	add.s32 	%r489, %r488, %r28;
	mov.b32 	%r490, 0;
	st.shared.u32 	[%r489], %r490;
	mov.u32 	%r1051, %r71;
	@%p32 bra 	$L__BB272_20;
	add.s32 	%r1051, %r71, %r393;
	shl.b32 	%r491, %r1, 2;
	mov.u32 	%r492, _ZZ9cuda_gemmIiLi256ELi2ELi1ELi64ELi64ELi64ELi32ELi0ELi0EEviiiPT_S1_S1_iiE3Csh;
	add.s32 	%r493, %r492, %r491;
	add.s32 	%r494, %r493, %r28;
	add.s32 	%r495, %r494, %r28;
	mov.b32 	%r496, 0;
	st.shared.u32 	[%r495], %r496;
$L__BB272_20:
	setp.lt.u32 	%p33, %r27, 3;
	@%p33 bra 	$L__BB272_22;
$L__BB272_21:
	shl.b32 	%r497, %r1051, 2;
	mov.u32 	%r498, _ZZ9cuda_gemmIiLi256ELi2ELi1ELi64ELi64ELi64ELi32ELi0ELi0EEviiiPT_S1_S1_iiE3Csh;
	add.s32 	%r499, %r498, %r497;
	mov.b32 	%r500, 0;
	st.shared.u32 	[%r499], %r500;
	add.s32 	%r501, %r499, %r28;
	st.shared.u32 	[%r501], %r500;
	add.s32 	%r502, %r501, %r28;
	st.shared.u32 	[%r502], %r500;
	add.s32 	%r503, %r502, %r28;
	st.shared.u32 	[%r503], %r500;
	add.s32 	%r1051, %r28, %r1051;
	setp.lt.u32 	%p34, %r1051, 32;
	@%p34 bra 	$L__BB272_21;
$L__BB272_22:
	and.b32  	%r82, %r1, 31;
	shr.u32 	%r504, %r1, 5;
	setp.ge.s32 	%p35, %r504, %r380;
	@%p35 bra 	$L__BB272_25;
	shr.u32 	%r1056, %r1, 5;
$L__BB272_24:
	ld.param.u32 	%r1030, [_Z9cuda_gemmIiLi256ELi2ELi1ELi64ELi64ELi64ELi32ELi0ELi0EEviiiPT_S1_S1_ii_param_6];
	ld.param.u64 	%rd38, [_Z9cuda_gemmIiLi256ELi2ELi1ELi64ELi64ELi64ELi32ELi0ELi0EEviiiPT_S1_S1_ii_param_4];
	mad.lo.s32 	%r505, %r1056, %r1030, %r19;
	cvta.to.global.u64 	%rd20, %rd38;
	mul.wide.s32 	%rd21, %r505, 4;
	add.s64 	%rd22, %rd20, %rd21;
	ld.global.u32 	%r506, [%rd22];
	mov.u32 	%r507, _ZZ9cuda_gemmIiLi256ELi2ELi1ELi64ELi64ELi64ELi32ELi0ELi0EEviiiPT_S1_S1_iiE11kron_fac_sh;
	mad.lo.s32 	%r508, %r82, 260, %r507;
	shl.b32 	%r509, %r1056, 2;
	add.s32 	%r510, %r508, %r509;
	st.shared.u32 	[%r510], %r506;
	shr.u32 	%r511, %r393, 5;
	add.s32 	%r1056, %r1056, %r511;
	setp.lt.s32 	%p36, %r1056, %r380;
	@%p36 bra 	$L__BB272_24;
$L__BB272_25:
	setp.lt.s32 	%p37, %r12, 1;
	bar.sync 	0;
	@%p37 bra 	$L__BB272_165;
	setp.ne.s32 	%p38, %r3, 1;
	@%p38 bra 	$L__BB272_95;
	mov.b32 	%r1073, 0;
$L__BB272_28:
	setp.lt.s32 	%p113, %r380, 1;
	add.s32 	%r103, %r1073, %r14;
	mul.lo.s32 	%r104, %r103, %r380;
	add.s32 	%r105, %r104, %r20;
	@%p113 bra 	$L__BB272_30;
	add.s32 	%r813, %r22, %r104;
	shl.b32 	%r814, %r813, 2;
	mov.u32 	%r815, _ZZ9cuda_gemmIiLi256ELi2ELi1ELi64ELi64ELi64ELi32ELi0ELi0EEviiiPT_S1_S1_iiE3Ash;
	add.s32 	%r816, %r815, %r814;
	ld.shared.u32 	%r1224, [%r816];
$L__BB272_30:
	setp.lt.s32 	%p114, %r380, 2;
	@%p114 bra 	$L__BB272_32;
	add.s32 	%r817, %r14, 1;
	and.b32  	%r818, %r817, 15;
	add.s32 	%r819, %r105, %r818;
	shl.b32 	%r820, %r819, 2;
	mov.u32 	%r821, _ZZ9cuda_gemmIiLi256ELi2ELi1ELi64ELi64ELi64ELi32ELi0ELi0EEviiiPT_S1_S1_iiE3Ash;
	add.s32 	%r822, %r821, %r820;
	ld.shared.u32 	%r1223, [%r822];
$L__BB272_32:
	setp.lt.s32 	%p115, %r380, 3;
	@%p115 bra 	$L__BB272_34;
	add.s32 	%r823, %r14, 2;
	and.b32  	%r824, %r823, 15;
	add.s32 	%r825, %r105, %r824;
	shl.b32 	%r826, %r825, 2;
	mov.u32 	%r827, _ZZ9cuda_gemmIiLi256ELi2ELi1ELi64ELi64ELi64ELi32ELi0ELi0EEviiiPT_S1_S1_iiE3Ash;
	add.s32 	%r828, %r827, %r826;
	ld.shared.u32 	%r1222, [%r828];
$L__BB272_34:
	setp.lt.s32 	%p116, %r380, 4;
	@%p116 bra 	$L__BB272_36;
	add.s32 	%r829, %r14, 3;
	and.b32  	%r830, %r829, 15;
	add.s32 	%r831, %r105, %r830;
	shl.b32 	%r832, %r831, 2;
	mov.u32 	%r833, _ZZ9cuda_gemmIiLi256ELi2ELi1ELi64ELi64ELi64ELi32ELi0ELi0EEviiiPT_S1_S1_iiE3Ash;
	add.s32 	%r834, %r833, %r832;
	ld.shared.u32 	%r1221, [%r834];
$L__BB272_36:
	setp.lt.s32 	%p117, %r380, 5;
	@%p117 bra 	$L__BB272_38;
	add.s32 	%r835, %r14, 4;
	and.b32  	%r836, %r835, 15;
	add.s32 	%r837, %r105, %r836;
	shl.b32 	%r838, %r837, 2;
	mov.u32 	%r839, _ZZ9cuda_gemmIiLi256ELi2ELi1ELi64ELi64ELi64ELi32ELi0ELi0EEviiiPT_S1_S1_iiE3Ash;
	add.s32 	%r840, %r839, %r838;
	ld.shared.u32 	%r1220, [%r840];
$L__BB272_38:
	setp.lt.s32 	%p118, %r380, 6;
	@%p118 bra 	$L__BB272_40;
	add.s32 	%r841, %r14, 5;
	and.b32  	%r842, %r841, 15;
	add.s32 	%r843, %r105, %r842;
	shl.b32 	%r844, %r843, 2;
	mov.u32 	%r845, _ZZ9cuda_gemmIiLi256ELi2ELi1ELi64ELi64ELi64ELi32ELi0ELi0EEviiiPT_S1_S1_iiE3Ash;
	add.s32 	%r846, %r845, %r844;
	ld.shared.u32 	%r1219, [%r846];
$L__BB272_40:
	setp.lt.s32 	%p119, %r380, 7;
	@%p119 bra 	$L__BB272_42;
	add.s32 	%r847, %r14, 6;
	and.b32  	%r848, %r847, 15;
	add.s32 	%r849, %r105, %r848;
	shl.b32 	%r850, %r849, 2;
	mov.u32 	%r851, _ZZ9cuda_gemmIiLi256ELi2ELi1ELi64ELi64ELi64ELi32ELi0ELi0EEviiiPT_S1_S1_iiE3Ash;
	add.s32 	%r852, %r851, %r850;
	ld.shared.u32 	%r1218, [%r852];
$L__BB272_42:
	setp.lt.s32 	%p120, %r380, 8;
	@%p120 bra 	$L__BB272_44;
	add.s32 	%r853, %r14, 7;
	and.b32  	%r854, %r853, 15;
	add.s32 	%r855, %r105, %r854;
	shl.b32 	%r856, %r855, 2;
	mov.u32 	%r857, _ZZ9cuda_gemmIiLi256ELi2ELi1ELi64ELi64ELi64ELi32ELi0ELi0EEviiiPT_S1_S1_iiE3Ash;
	add.s32 	%r858, %r857, %r856;
	ld.shared.u32 	%r1217, [%r858];
$L__BB272_44:
	setp.lt.s32 	%p121, %r380, 9;
	@%p121 bra 	$L__BB272_46;
	and.b32  	%r859, %r14, 15;
	xor.b32  	%r860, %r859, 8;
	add.s32 	%r861, %r105, %r860;
	shl.b32 	%r862, %r861, 2;
	mov.u32 	%r863, _ZZ9cuda_gemmIiLi256ELi2ELi1ELi64ELi64ELi64ELi32ELi0ELi0EEviiiPT_S1_S1_iiE3Ash;
	add.s32 	%r864, %r863, %r862;
	ld.shared.u32 	%r1216, [%r864];
$L__BB272_46:
	setp.lt.s32 	%p122, %r380, 10;
	@%p122 bra 	$L__BB272_48;
	add.s32 	%r865, %r14, 9;
	and.b32  	%r866, %r865, 15;
	add.s32 	%r867, %r105, %r866;
	shl.b32 	%r868, %r867, 2;
	mov.u32 	%r869, _ZZ9cuda_gemmIiLi256ELi2ELi1ELi64ELi64ELi64ELi32ELi0ELi0EEviiiPT_S1_S1_iiE3Ash;
	add.s32 	%r870, %r869, %r868;
	ld.shared.u32 	%r1215, [%r870];
$L__BB272_48:
	setp.lt.s32 	%p123, %r380, 11;
	@%p123 bra 	$L__BB272_50;
	add.s32 	%r871, %r14, 10;
	and.b32  	%r872, %r871, 15;
	add.s32 	%r873, %r105, %r872;
	shl.b32 	%r874, %r873, 2;
	mov.u32 	%r875, _ZZ9cuda_gemmIiLi256ELi2ELi1ELi64ELi64ELi64ELi32ELi0ELi0EEviiiPT_S1_S1_iiE3Ash;
	add.s32 	%r876, %r875, %r874;
	ld.shared.u32 	%r1214, [%r876];
$L__BB272_50:
	setp.lt.s32 	%p124, %r380, 12;
	@%p124 bra 	$L__BB272_52;
	add.s32 	%r877, %r14, 11;
	and.b32  	%r878, %r877, 15;
	add.s32 	%r879, %r105, %r878;
	shl.b32 	%r880, %r879, 2;
	mov.u32 	%r881, _ZZ9cuda_gemmIiLi256ELi2ELi1ELi64ELi64ELi64ELi32ELi0ELi0EEviiiPT_S1_S1_iiE3Ash;
	add.s32 	%r882, %r881, %r880;
	ld.shared.u32 	%r1213, [%r882];
$L__BB272_52:
	setp.lt.s32 	%p125, %r380, 13;
	@%p125 bra 	$L__BB272_54;
	add.s32 	%r883, %r14, 12;
	and.b32  	%r884, %r883, 15;
	add.s32 	%r885, %r105, %r884;
	shl.b32 	%r886, %r885, 2;
	mov.u32 	%r887, _ZZ9cuda_gemmIiLi256ELi2ELi1ELi64ELi64ELi64ELi32ELi0ELi0EEviiiPT_S1_S1_iiE3Ash;
	add.s32 	%r888, %r887, %r886;
	ld.shared.u32 	%r1212, [%r888];
$L__BB272_54:
	setp.lt.s32 	%p126, %r380, 14;
	@%p126 bra 	$L__BB272_56;
	add.s32 	%r889, %r14, 13;
	and.b32  	%r890, %r889, 15;
	add.s32 	%r891, %r105, %r890;
	shl.b32 	%r892, %r891, 2;
	mov.u32 	%r893, _ZZ9cuda_gemmIiLi256ELi2ELi1ELi64ELi64ELi64ELi32ELi0ELi0EEviiiPT_S1_S1_iiE3Ash;
	add.s32 	%r894, %r893, %r892;
	ld.shared.u32 	%r1211, [%r894];
$L__BB272_56:
	setp.lt.s32 	%p127, %r380, 15;
	@%p127 bra 	$L__BB272_58;
	add.s32 	%r895, %r14, 14;
	and.b32  	%r896, %r895, 15;
	add.s32 	%r897, %r105, %r896;
	shl.b32 	%r898, %r897, 2;
	mov.u32 	%r899, _ZZ9cuda_gemmIiLi256ELi2ELi1ELi64ELi64ELi64ELi32ELi0ELi0EEviiiPT_S1_S1_iiE3Ash;
	add.s32 	%r900, %r899, %r898;
	ld.shared.u32 	%r1210, [%r900];
$L__BB272_58:
	setp.lt.s32 	%p128, %r380, 16;
	@%p128 bra 	$L__BB272_60;
	add.s32 	%r901, %r14, -1;
	and.b32  	%r902, %r901, 15;
	add.s32 	%r903, %r105, %r902;
	shl.b32 	%r904, %r903, 2;
	mov.u32 	%r905, _ZZ9cuda_gemmIiLi256ELi2ELi1ELi64ELi64ELi64ELi32ELi0ELi0EEviiiPT_S1_S1_iiE3Ash;
	add.s32 	%r906, %r905, %r904;
	ld.shared.u32 	%r1209, [%r906];
$L__BB272_60:
	setp.ge.s32 	%p129, %r15, %r21;
	mov.u32 	%r1090, %r15;
	@%p129 bra 	$L__BB272_61;
	bra.uni 	$L__BB272_62;
$L__BB272_61:
	add.s32 	%r1073, %r1073, %r13;
	setp.lt.s32 	%p147, %r1073, %r12;
	@%p147 bra 	$L__BB272_28;
	bra.uni 	$L__BB272_165;
$L__BB272_62:
	mov.u32 	%r908, _ZZ9cuda_gemmIiLi256ELi2ELi1ELi64ELi64ELi64ELi32ELi0ELi0EEviiiPT_S1_S1_iiE11kron_fac_sh;
	mad.lo.s32 	%r140, %r1090, 260, %r908;
	mov.b32 	%r1092, 0;
	@%p113 bra 	$L__BB272_64;
	shl.b32 	%r909, %r30, 2;
	add.s32 	%r910, %r140, %r909;
	ld.shared.u32 	%r911, [%r910];
	mul.lo.s32 	%r1092, %r911, %r1224;
$L__BB272_64:
	@%p114 bra 	$L__BB272_66;
	shl.b32 	%r912, %r31, 2;
	add.s32 	%r913, %r140, %r912;
	ld.shared.u32 	%r914, [%r913+4];
	mad.lo.s32 	%r1092, %r914, %r1223, %r1092;
$L__BB272_66:
	@%p115 bra 	$L__BB272_68;
	shl.b32 	%r915, %r32, 2;
	add.s32 	%r916, %r140, %r915;
	ld.shared.u32 	%r917, [%r916+8];
	mad.lo.s32 	%r1092, %r917, %r1222, %r1092;
$L__BB272_68:
	@%p116 bra 	$L__BB272_70;
	shl.b32 	%r918, %r33, 2;
	add.s32 	%r919, %r140, %r918;
	ld.shared.u32 	%r920, [%r919+12];
	mad.lo.s32 	%r1092, %r920, %r1221, %r1092;
$L__BB272_70:
	@%p117 bra 	$L__BB272_72;
	shl.b32 	%r921, %r34, 2;
	add.s32 	%r922, %r140, %r921;
	ld.shared.u32 	%r923, [%r922+16];
	mad.lo.s32 	%r1092, %r923, %r1220, %r1092;
$L__BB272_72:
	setp.lt.s32 	%p135, %r380, 6;
	@%p135 bra 	$L__BB272_74;
	shl.b32 	%r924, %r35, 2;
	add.s32 	%r925, %r140, %r924;
	ld.shared.u32 	%r926, [%r925+20];
	mad.lo.s32 	%r1092, %r926, %r1219, %r1092;
$L__BB272_74:
	setp.lt.s32 	%p136, %r380, 7;
	@%p136 bra 	$L__BB272_76;
	shl.b32 	%r927, %r36, 2;
	add.s32 	%r928, %r140, %r927;
	ld.shared.u32 	%r929, [%r928+24];
	mad.lo.s32 	%r1092, %r929, %r1218, %r1092;
$L__BB272_76:
	setp.lt.s32 	%p137, %r380, 8;
	@%p137 bra 	$L__BB272_78;
	shl.b32 	%r930, %r37, 2;
	add.s32 	%r931, %r140, %r930;
	ld.shared.u32 	%r932, [%r931+28];
	mad.lo.s32 	%r1092, %r932, %r1217, %r1092;
$L__BB272_78:
	setp.lt.s32 	%p138, %r380, 9;
	@%p138 bra 	$L__BB272_80;
	shl.b32 	%r933, %r38, 2;
	add.s32 	%r934, %r140, %r933;
	ld.shared.u32 	%r935, [%r934+32];
	mad.lo.s32 	%r1092, %r935, %r1216, %r1092;
$L__BB272_80:
	setp.lt.s32 	%p139, %r380, 10;
	@%p139 bra 	$L__BB272_82;
	shl.b32 	%r936, %r39, 2;
	add.s32 	%r937, %r140, %r936;
	ld.shared.u32 	%r938, [%r937+36];
	mad.lo.s32 	%r1092, %r938, %r1215, %r1092;
$L__BB272_82:
	setp.lt.s32 	%p140, %r380, 11;
	@%p140 bra 	$L__BB272_84;
	shl.b32 	%r939, %r40, 2;
	add.s32 	%r940, %r140, %r939;
	ld.shared.u32 	%r941, [%r940+40];
	mad.lo.s32 	%r1092, %r941, %r1214, %r1092;
$L__BB272_84:
	setp.lt.s32 	%p141, %r380, 12;
	@%p141 bra 	$L__BB272_86;
	shl.b32 	%r942, %r41, 2;
	add.s32 	%r943, %r140, %r942;
	ld.shared.u32 	%r944, [%r943+44];
	mad.lo.s32 	%r1092, %r944, %r1213, %r1092;
$L__BB272_86:
	setp.lt.s32 	%p142, %r380, 13;
	@%p142 bra 	$L__BB272_88;
	shl.b32 	%r945, %r42, 2;
	add.s32 	%r946, %r140, %r945;
	ld.shared.u32 	%r947, [%r946+48];
	mad.lo.s32 	%r1092, %r947, %r1212, %r1092;
$L__BB272_88:
	setp.lt.s32 	%p143, %r380, 14;
	@%p143 bra 	$L__BB272_90;
	shl.b32 	%r948, %r43, 2;
	add.s32 	%r949, %r140, %r948;
	ld.shared.u32 	%r950, [%r949+52];
	mad.lo.s32 	%r1092, %r950, %r1211, %r1092;
$L__BB272_90:
	setp.lt.s32 	%p144, %r380, 15;
	@%p144 bra 	$L__BB272_92;
	shl.b32 	%r951, %r44, 2;
	add.s32 	%r952, %r140, %r951;
	ld.shared.u32 	%r953, [%r952+56];
	mad.lo.s32 	%r1092, %r953, %r1210, %r1092;
$L__BB272_92:
	setp.lt.s32 	%p145, %r380, 16;
	@%p145 bra 	$L__BB272_94;
	shl.b32 	%r954, %r45, 2;
	add.s32 	%r955, %r140, %r954;
	ld.shared.u32 	%r956, [%r955+60];
	mad.lo.s32 	%r1092, %r956, %r1209, %r1092;
$L__BB272_94:
	mad.lo.s32 	%r957, %r1090, %r12, %r103;
	shl.b32 	%r958, %r957, 2;
	mov.u32 	%r959, _ZZ9cuda_gemmIiLi256ELi2ELi1ELi64ELi64ELi64ELi32ELi0ELi0EEviiiPT_S1_S1_iiE3Csh;
	add.s32 	%r960, %r959, %r958;
	ld.shared.u32 	%r961, [%r960];
	add.s32 	%r962, %r961, %r1092;
	st.shared.u32 	[%r960], %r962;
	add.s32 	%r1090, %r1090, %r16;
	setp.lt.s32 	%p146, %r1090, %r21;
	@%p146 bra 	$L__BB272_62;
	bra.uni 	$L__BB272_61;
$L__BB272_95:
	setp.gt.u32 	%p39, %r380, 31;
	@%p39 bra 	$L__BB272_174;
	mov.b32 	%r1175, 0;
$L__BB272_97:
	setp.eq.s32 	%p40, %r380, 0;
	add.s32 	%r283, %r1175, %r14;
	mul.lo.s32 	%r284, %r283, %r380;
	add.s32 	%r285, %r284, %r20;
	@%p40 bra 	$L__BB272_99;
	add.s32 	%r513, %r22, %r284;
	shl.b32 	%r514, %r513, 2;
	mov.u32 	%r515, _ZZ9cuda_gemmIiLi256ELi2ELi1ELi64ELi64ELi64ELi32ELi0ELi0EEviiiPT_S1_S1_iiE3Ash;
	add.s32 	%r516, %r515, %r514;
	ld.shared.u32 	%r1224, [%r516];
$L__BB272_99:
	setp.lt.s32 	%p41, %r380, 2;
	@%p41 bra 	$L__BB272_101;
	add.s32 	%r517, %r14, 1;
	and.b32  	%r518, %r517, 15;
	add.s32 	%r519, %r285, %r518;
	shl.b32 	%r520, %r519, 2;
	mov.u32 	%r521, _ZZ9cuda_gemmIiLi256ELi2ELi1ELi64ELi64ELi64ELi32ELi0ELi0EEviiiPT_S1_S1_iiE3Ash;
	add.s32 	%r522, %r521, %r520;
	ld.shared.u32 	%r1223, [%r522];
$L__BB272_101:
	setp.lt.s32 	%p42, %r380, 3;
	@%p42 bra 	$L__BB272_103;
	add.s32 	%r523, %r14, 2;
	and.b32  	%r524, %r523, 15;
	add.s32 	%r525, %r285, %r524;
	shl.b32 	%r526, %r525, 2;
	mov.u32 	%r527, _ZZ9cuda_gemmIiLi256ELi2ELi1ELi64ELi64ELi64ELi32ELi0ELi0EEviiiPT_S1_S1_iiE3Ash;
	add.s32 	%r528, %r527, %r526;
	ld.shared.u32 	%r1222, [%r528];
$L__BB272_103:
	setp.lt.s32 	%p43, %r380, 4;
	@%p43 bra 	$L__BB272_105;
	add.s32 	%r529, %r14, 3;
	and.b32  	%r530, %r529, 15;
	add.s32 	%r531, %r285, %r530;
	shl.b32 	%r532, %r531, 2;
	mov.u32 	%r533, _ZZ9cuda_gemmIiLi256ELi2ELi1ELi64ELi64ELi64ELi32ELi0ELi0EEviiiPT_S1_S1_iiE3Ash;
	add.s32 	%r534, %r533, %r532;
	ld.shared.u32 	%r1221, [%r534];
$L__BB272_105:
	setp.lt.s32 	%p44, %r380, 5;
	@%p44 bra 	$L__BB272_107;
	add.s32 	%r535, %r14, 4;
	and.b32  	%r536, %r535, 15;
	add.s32 	%r537, %r285, %r536;
	shl.b32 	%r538, %r537, 2;
	mov.u32 	%r539, _ZZ9cuda_gemmIiLi256ELi2ELi1ELi64ELi64ELi64ELi32ELi0ELi0EEviiiPT_S1_S1_iiE3Ash;
	add.s32 	%r540, %r539, %r538;
	ld.shared.u32 	%r1220, [%r540];
$L__BB272_107:
	setp.lt.s32 	%p45, %r380, 6;
	@%p45 bra 	$L__BB272_109;
	add.s32 	%r541, %r14, 5;
	and.b32  	%r542, %r541, 15;
	add.s32 	%r543, %r285, %r542;
	shl.b32 	%r544, %r543, 2;
	mov.u32 	%r545, _ZZ9cuda_gemmIiLi256ELi2ELi1ELi64ELi64ELi64ELi32ELi0ELi0EEviiiPT_S1_S1_iiE3Ash;
	add.s32 	%r546, %r545, %r544;
	ld.shared.u32 	%r1219, [%r546];
$L__BB272_109:
	setp.lt.s32 	%p46, %r380, 7;
	@%p46 bra 	$L__BB272_111;
	add.s32 	%r547, %r14, 6;
	and.b32  	%r548, %r547, 15;
	add.s32 	%r549, %r285, %r548;
	shl.b32 	%r550, %r549, 2;
	mov.u32 	%r551, _ZZ9cuda_gemmIiLi256ELi2ELi1ELi64ELi64ELi64ELi32ELi0ELi0EEviiiPT_S1_S1_iiE3Ash;
	add.s32 	%r552, %r551, %r550;
	ld.shared.u32 	%r1218, [%r552];
$L__BB272_111:
	setp.lt.s32 	%p47, %r380, 8;
	@%p47 bra 	$L__BB272_113;
	add.s32 	%r553, %r14, 7;
	and.b32  	%r554, %r553, 15;
	add.s32 	%r555, %r285, %r554;
	shl.b32 	%r556, %r555, 2;
	mov.u32 	%r557, _ZZ9cuda_gemmIiLi256ELi2ELi1ELi64ELi64ELi64ELi32ELi0ELi0EEviiiPT_S1_S1_iiE3Ash;
	add.s32 	%r558, %r557, %r556;
	ld.shared.u32 	%r1217, [%r558];
$L__BB272_113:
	setp.lt.s32 	%p48, %r380, 9;
	@%p48 bra 	$L__BB272_115;
	and.b32  	%r559, %r14, 15;
	xor.b32  	%r560, %r559, 8;
	add.s32 	%r561, %r285, %r560;
	shl.b32 	%r562, %r561, 2;
	mov.u32 	%r563, _ZZ9cuda_gemmIiLi256ELi2ELi1ELi64ELi64ELi64ELi32ELi0ELi0EEviiiPT_S1_S1_iiE3Ash;
	add.s32 	%r564, %r563, %r562;
	ld.shared.u32 	%r1216, [%r564];
$L__BB272_115:
	setp.lt.s32 	%p49, %r380, 10;
	@%p49 bra 	$L__BB272_117;
	add.s32 	%r565, %r14, 9;
	and.b32  	%r566, %r565, 15;
	add.s32 	%r567, %r285, %r566;
	shl.b32 	%r568, %r567, 2;
	mov.u32 	%r569, _ZZ9cuda_gemmIiLi256ELi2ELi1ELi64ELi64ELi64ELi32ELi0ELi0EEviiiPT_S1_S1_iiE3Ash;
	add.s32 	%r570, %r569, %r568;
	ld.shared.u32 	%r1215, [%r570];
$L__BB272_117:
	setp.lt.s32 	%p50, %r380, 11;
	@%p50 bra 	$L__BB272_119;
	add.s32 	%r571, %r14, 10;
	and.b32  	%r572, %r571, 15;
	add.s32 	%r573, %r285, %r572;
	shl.b32 	%r574, %r573, 2;
	mov.u32 	%r575, _ZZ9cuda_gemmIiLi256ELi2ELi1ELi64ELi64ELi64ELi32ELi0ELi0EEviiiPT_S1_S1_iiE3Ash;
	add.s32 	%r576, %r575, %r574;
	ld.shared.u32 	%r1214, [%r576];
$L__BB272_119:
	setp.lt.s32 	%p51, %r380, 12;
	@%p51 bra 	$L__BB272_121;
	add.s32 	%r577, %r14, 11;
	and.b32  	%r578, %r577, 15;
	add.s32 	%r579, %r285, %r578;
	shl.b32 	%r580, %r579, 2;
	mov.u32 	%r581, _ZZ9cuda_gemmIiLi256ELi2ELi1ELi64ELi64ELi64ELi32ELi0ELi0EEviiiPT_S1_S1_iiE3Ash;
	add.s32 	%r582, %r581, %r580;
	ld.shared.u32 	%r1213, [%r582];
$L__BB272_121:
	setp.lt.s32 	%p52, %r380, 13;
	@%p52 bra 	$L__BB272_123;
	add.s32 	%r583, %r14, 12;
	and.b32  	%r584, %r583, 15;
	add.s32 	%r585, %r285, %r584;
	shl.b32 	%r586, %r585, 2;
	mov.u32 	%r587, _ZZ9cuda_gemmIiLi256ELi2ELi1ELi64ELi64ELi64ELi32ELi0ELi0EEviiiPT_S1_S1_iiE3Ash;
	add.s32 	%r588, %r587, %r586;
	ld.shared.u32 	%r1212, [%r588];
$L__BB272_123:
	setp.lt.s32 	%p53, %r380, 14;
	@%p53 bra 	$L__BB272_125;
	add.s32 	%r589, %r14, 13;
	and.b32  	%r590, %r589, 15;
	add.s32 	%r591, %r285, %r590;
	shl.b32 	%r592, %r591, 2;
	mov.u32 	%r593, _ZZ9cuda_gemmIiLi256ELi2ELi1ELi64ELi64ELi64ELi32ELi0ELi0EEviiiPT_S1_S1_iiE3Ash;
	add.s32 	%r594, %r593, %r592;
	ld.shared.u32 	%r1211, [%r594];
$L__BB272_125:
	setp.lt.s32 	%p54, %r380, 15;
	@%p54 bra 	$L__BB272_127;
	add.s32 	%r595, %r14, 14;
	and.b32  	%r596, %r595, 15;
	add.s32 	%r597, %r285, %r596;
	shl.b32 	%r598, %r597, 2;
	mov.u32 	%r599, _ZZ9cuda_gemmIiLi256ELi2ELi1ELi64ELi64ELi64ELi32ELi0ELi0EEviiiPT_S1_S1_iiE3Ash;
	add.s32 	%r600, %r599, %r598;
	ld.shared.u32 	%r1210, [%r600];
$L__BB272_127:
	setp.lt.s32 	%p55, %r380, 16;
	@%p55 bra 	$L__BB272_129;
	add.s32 	%r601, %r14, -1;
	and.b32  	%r602, %r601, 15;
	add.s32 	%r603, %r285, %r602;
	shl.b32 	%r604, %r603, 2;
	mov.u32 	%r605, _ZZ9cuda_gemmIiLi256ELi2ELi1ELi64ELi64ELi64ELi32ELi0ELi0EEviiiPT_S1_S1_iiE3Ash;
	add.s32 	%r606, %r605, %r604;
	ld.shared.u32 	%r1209, [%r606];
$L__BB272_129:
	setp.ge.s32 	%p56, %r15, %r21;
	@%p56 bra 	$L__BB272_164;
	mov.u32 	%r1192, %r15;
$L__BB272_131:
	mov.u32 	%r608, _ZZ9cuda_gemmIiLi256ELi2ELi1ELi64ELi64ELi64ELi32ELi0ELi0EEviiiPT_S1_S1_iiE11kron_fac_sh;
	mad.lo.s32 	%r319, %r1192, 260, %r608;
	mov.b32 	%r1194, 0;
	@%p40 bra 	$L__BB272_133;
	shl.b32 	%r609, %r30, 2;
	add.s32 	%r610, %r319, %r609;
	ld.shared.u32 	%r611, [%r610];
	mul.lo.s32 	%r1194, %r611, %r1224;
$L__BB272_133:
	@%p41 bra 	$L__BB272_135;
	shl.b32 	%r612, %r31, 2;
	add.s32 	%r613, %r319, %r612;
	ld.shared.u32 	%r614, [%r613+4];
	mad.lo.s32 	%r1194, %r614, %r1223, %r1194;
$L__BB272_135:
	@%p42 bra 	$L__BB272_137;
	shl.b32 	%r615, %r32, 2;
	add.s32 	%r616, %r319, %r615;
	ld.shared.u32 	%r617, [%r616+8];
	mad.lo.s32 	%r1194, %r617, %r1222, %r1194;
$L__BB272_137:
	@%p43 bra 	$L__BB272_139;
	shl.b32 	%r618, %r33, 2;
	add.s32 	%r619, %r319, %r618;
	ld.shared.u32 	%r620, [%r619+12];
	mad.lo.s32 	%r1194, %r620, %r1221, %r1194;
$L__BB272_139:
	@%p44 bra 	$L__BB272_141;
	shl.b32 	%r621, %r34, 2;
	add.s32 	%r622, %r319, %r621;
	ld.shared.u32 	%r623, [%r622+16];
	mad.lo.s32 	%r1194, %r623, %r1220, %r1194;
$L__BB272_141:
	setp.lt.s32 	%p62, %r380, 6;
	@%p62 bra 	$L__BB272_143;
	shl.b32 	%r624, %r35, 2;
	add.s32 	%r625, %r319, %r624;
	ld.shared.u32 	%r626, [%r625+20];
	mad.lo.s32 	%r1194, %r626, %r1219, %r1194;
$L__BB272_143:
	setp.lt.s32 	%p63, %r380, 7;
	@%p63 bra 	$L__BB272_145;
	shl.b32 	%r627, %r36, 2;
	add.s32 	%r628, %r319, %r627;
	ld.shared.u32 	%r629, [%r628+24];
	mad.lo.s32 	%r1194, %r629, %r1218, %r1194;
$L__BB272_145:
	setp.lt.s32 	%p64, %r380, 8;
	@%p64 bra 	$L__BB272_147;
	shl.b32 	%r630, %r37, 2;
	add.s32 	%r631, %r319, %r630;
	ld.shared.u32 	%r632, [%r631+28];
	mad.lo.s32 	%r1194, %r632, %r1217, %r1194;
$L__BB272_147:
	setp.lt.s32 	%p65, %r380, 9;
	@%p65 bra 	$L__BB272_149;
	shl.b32 	%r633, %r38, 2;
	add.s32 	%r634, %r319, %r633;
	ld.shared.u32 	%r635, [%r634+32];
	mad.lo.s32 	%r1194, %r635, %r1216, %r1194;
$L__BB272_149:
	setp.lt.s32 	%p66, %r380, 10;
	@%p66 bra 	$L__BB272_151;
	shl.b32 	%r636, %r39, 2;
	add.s32 	%r637, %r319, %r636;
	ld.shared.u32 	%r638, [%r637+36];
	mad.lo.s32 	%r1194, %r638, %r1215, %r1194;
$L__BB272_151:
	setp.lt.s32 	%p67, %r380, 11;
	@%p67 bra 	$L__BB272_153;
	shl.b32 	%r639, %r40, 2;
	add.s32 	%r640, %r319, %r639;
	ld.shared.u32 	%r641, [%r640+40];
	mad.lo.s32 	%r1194, %r641, %r1214, %r1194;
$L__BB272_153:
	setp.lt.s32 	%p68, %r380, 12;
	@%p68 bra 	$L__BB272_155;
	shl.b32 	%r642, %r41, 2;
	add.s32 	%r643, %r319, %r642;
	ld.shared.u32 	%r644, [%r643+44];
	mad.lo.s32 	%r1194, %r644, %r1213, %r1194;
$L__BB272_155:
	setp.lt.s32 	%p69, %r380, 13;
	@%p69 bra 	$L__BB272_157;
	shl.b32 	%r645, %r42, 2;
	add.s32 	%r646, %r319, %r645;
	ld.shared.u32 	%r647, [%r646+48];
	mad.lo.s32 	%r1194, %r647, %r1212, %r1194;
$L__BB272_157:
	setp.lt.s32 	%p70, %r380, 14;
	@%p70 bra 	$L__BB272_159;
	shl.b32 	%r648, %r43, 2;
	add.s32 	%r649, %r319, %r648;
	ld.shared.u32 	%r650, [%r649+52];
	mad.lo.s32 	%r1194, %r650, %r1211, %r1194;
$L__BB272_159:
	setp.lt.s32 	%p71, %r380, 15;
	@%p71 bra 	$L__BB272_161;
	shl.b32 	%r651, %r44, 2;
	add.s32 	%r652, %r319, %r651;
	ld.shared.u32 	%r653, [%r652+56];
	mad.lo.s32 	%r1194, %r653, %r1210, %r1194;
$L__BB272_161:
	setp.lt.s32 	%p72, %r380, 16;
	@%p72 bra 	$L__BB272_163;
	shl.b32 	%r654, %r45, 2;
	add.s32 	%r655, %r319, %r654;
	ld.shared.u32 	%r656, [%r655+60];
	mad.lo.s32 	%r1194, %r656, %r1209, %r1194;
$L__BB272_163:
	mad.lo.s32 	%r657, %r1192, %r12, %r283;
	shl.b32 	%r658, %r657, 2;
	mov.u32 	%r659, _ZZ9cuda_gemmIiLi256ELi2ELi1ELi64ELi64ELi64ELi32ELi0ELi0EEviiiPT_S1_S1_iiE3Csh;
	add.s32 	%r660, %r659, %r658;
	st.shared.u32 	[%r660], %r1194;
	add.s32 	%r1192, %r1192, %r16;
	setp.lt.s32 	%p73, %r1192, %r21;
	@%p73 bra 	$L__BB272_131;
$L__BB272_164:
	add.s32 	%r1175, %r1175, %r13;
	setp.lt.s32 	%p74, %r1175, %r12;
	@%p74 bra 	$L__BB272_97;
$L__BB272_165:
	bar.sync 	0;
	@%p29 bra 	$L__BB272_172;
	ld.param.u32 	%r1028, [_Z9cuda_gemmIiLi256ELi2ELi1ELi64ELi64ELi64ELi32ELi0ELi0EEviiiPT_S1_S1_ii_param_1];
	setp.eq.s32 	%p149, %r29, 0;
	div.s32 	%r370, %r378, %r380;
	mad.lo.s32 	%r371, %r1049, %r1028, %r24;
	mov.u32 	%r1225, %r1;
	@%p149 bra 	$L__BB272_170;
	setp.eq.s32 	%p150, %r29, 1;
	div.s32 	%r963, %r1, %r12;
	mul.lo.s32 	%r964, %r963, %r12;
	sub.s32 	%r965, %r1, %r964;
	mad.lo.s32 	%r966, %r370, %r963, %r371;
	add.s32 	%r967, %r966, %r965;
	shl.b32 	%r968, %r1, 2;
	mov.u32 	%r969, _ZZ9cuda_gemmIiLi256ELi2ELi1ELi64ELi64ELi64ELi32ELi0ELi0EEviiiPT_S1_S1_iiE3Csh;
	add.s32 	%r970, %r969, %r968;
	ld.shared.u32 	%r971, [%r970];
	mul.wide.s32 	%rd23, %r967, 4;
	add.s64 	%rd24, %rd1, %rd23;
	st.global.u32 	[%rd24], %r971;
	mov.u32 	%r1225, %r70;
	@%p150 bra 	$L__BB272_170;
	setp.eq.s32 	%p151, %r29, 2;
	div.s32 	%r972, %r70, %r12;
	mul.lo.s32 	%r973, %r972, %r12;
	sub.s32 	%r974, %r70, %r973;
	mad.lo.s32 	%r975, %r370, %r972, %r371;
	add.s32 	%r976, %r975, %r974;
	shl.b32 	%r977, %r1, 2;
	mov.u32 	%r978, _ZZ9cuda_gemmIiLi256ELi2ELi1ELi64ELi64ELi64ELi32ELi0ELi0EEviiiPT_S1_S1_iiE3Csh;
	add.s32 	%r979, %r978, %r977;
	add.s32 	%r980, %r979, %r28;
	ld.shared.u32 	%r981, [%r980];
	mul.wide.s32 	%rd25, %r976, 4;
	add.s64 	%rd26, %rd1, %rd25;
	st.global.u32 	[%rd26], %r981;
	mov.u32 	%r1225, %r71;
	@%p151 bra 	$L__BB272_170;
	add.s32 	%r1225, %r71, %r393;
	div.s32 	%r982, %r71, %r12;
	mul.lo.s32 	%r983, %r982, %r12;
	sub.s32 	%r984, %r71, %r983;
	mad.lo.s32 	%r985, %r370, %r982, %r371;
	add.s32 	%r986, %r985, %r984;
	shl.b32 	%r987, %r1, 2;
	mov.u32 	%r988, _ZZ9cuda_gemmIiLi256ELi2ELi1ELi64ELi64ELi64ELi32ELi0ELi0EEviiiPT_S1_S1_iiE3Csh;
	add.s32 	%r989, %r988, %r987;
	add.s32 	%r990, %r989, %r28;
	add.s32 	%r991, %r990, %r28;
	ld.shared.u32 	%r992, [%r991];
	mul.wide.s32 	%rd27, %r986, 4;
	add.s64 	%rd28, %rd1, %rd27;
	st.global.u32 	[%rd28], %r992;
$L__BB272_170:
	setp.lt.u32 	%p152, %r27, 3;
	@%p152 bra 	$L__BB272_172;
$L__BB272_171:
	div.s32 	%r993, %r1225, %r12;
	mul.lo.s32 	%r994, %r993, %r12;
	sub.s32 	%r995, %r1225, %r994;
	mad.lo.s32 	%r996, %r370, %r993, %r371;
	add.s32 	%r997, %r996, %r995;
	shl.b32 	%r998, %r1225, 2;
	mov.u32 	%r999, _ZZ9cuda_gemmIiLi256ELi2ELi1ELi64ELi64ELi64ELi32ELi0ELi0EEviiiPT_S1_S1_iiE3Csh;
	add.s32 	%r1000, %r999, %r998;
	ld.shared.u32 	%r1001, [%r1000];
	mul.wide.s32 	%rd29, %r997, 4;
	add.s64 	%rd30, %rd1, %rd29;
	st.global.u32 	[%rd30], %r1001;
	add.s32 	%r1002, %r1225, %r393;
	div.s32 	%r1003, %r1002, %r12;
	mul.lo.s32 	%r1004, %r1003, %r12;
	sub.s32 	%r1005, %r1002, %r1004;
	mad.lo.s32 	%r1006, %r370, %r1003, %r371;
	add.s32 	%r1007, %r1006, %r1005;
	add.s32 	%r1008, %r1000, %r28;
	ld.shared.u32 	%r1009, [%r1008];
	mul.wide.s32 	%rd31, %r1007, 4;
	add.s64 	%rd32, %rd1, %rd31;
	st.global.u32 	[%rd32], %r1009;
	add.s32 	%r1010, %r1002, %r393;
	div.s32 	%r1011, %r1010, %r12;
	mul.lo.s32 	%r1012, %r1011, %r12;
	sub.s32 	%r1013, %r1010, %r1012;
	mad.lo.s32 	%r1014, %r370, %r1011, %r371;
	add.s32 	%r1015, %r1014, %r1013;
	add.s32 	%r1016, %r1008, %r28;
	ld.shared.u32 	%r1017, [%r1016];
	mul.wide.s32 	%rd33, %r1015, 4;
	add.s64 	%rd34, %rd1, %rd33;
	st.global.u32 	[%rd34], %r1017;
	add.s32 	%r1018, %r1010, %r393;
	div.s32 	%r1019, %r1018, %r12;
	mul.lo.s32 	%r1020, %r1019, %r12;
	sub.s32 	%r1021, %r1018, %r1020;
	mad.lo.s32 	%r1022, %r370, %r1019, %r371;
	add.s32 	%r1023, %r1022, %r1021;
	add.s32 	%r1024, %r1016, %r28;
	ld.shared.u32 	%r1025, [%r1024];
	mul.wide.s32 	%rd35, %r1023, 4;
	add.s64 	%rd36, %rd1, %rd35;
	st.global.u32 	[%rd36], %r1025;
	add.s32 	%r1225, %r1018, %r393;
	setp.lt.u32 	%p153, %r1225, 32;
	@%p153 bra 	$L__BB272_171;
$L__BB272_172:
	mov.u32 	%r1026, %nctaid.y;
	add.s32 	%r1049, %r1049, %r1026;
	shl.b32 	%r1027, %r1026, 1;
	setp.lt.u32 	%p154, %r1049, %r1027;
	@%p154 bra 	$L__BB272_7;
$L__BB272_173:
	ret;
$L__BB272_174:
	mov.b32 	%r1123, 0;
$L__BB272_175:
	setp.lt.s32 	%p75, %r380, 1;
	add.s32 	%r191, %r1123, %r14;
	mul.lo.s32 	%r192, %r191, %r380;
	add.s32 	%r193, %r192, %r20;
	@%p75 bra 	$L__BB272_177;
	add.s32 	%r662, %r22, %r192;
	shl.b32 	%r663, %r662, 2;
	mov.u32 	%r664, _ZZ9cuda_gemmIiLi256ELi2ELi1ELi64ELi64ELi64ELi32ELi0ELi0EEviiiPT_S1_S1_iiE3Ash;
	add.s32 	%r665, %r664, %r663;
	ld.shared.u32 	%r1224, [%r665];
$L__BB272_177:
	setp.lt.s32 	%p76, %r380, 2;
	@%p76 bra 	$L__BB272_179;
	add.s32 	%r666, %r14, 1;
	and.b32  	%r667, %r666, 15;
	add.s32 	%r668, %r193, %r667;
	shl.b32 	%r669, %r668, 2;
	mov.u32 	%r670, _ZZ9cuda_gemmIiLi256ELi2ELi1ELi64ELi64ELi64ELi32ELi0ELi0EEviiiPT_S1_S1_iiE3Ash;
	add.s32 	%r671, %r670, %r669;
	ld.shared.u32 	%r1223, [%r671];
$L__BB272_179:
	setp.lt.s32 	%p77, %r380, 3;
	@%p77 bra 	$L__BB272_181;
	add.s32 	%r672, %r14, 2;
	and.b32  	%r673, %r672, 15;
	add.s32 	%r674, %r193, %r673;
	shl.b32 	%r675, %r674, 2;
	mov.u32 	%r676, _ZZ9cuda_gemmIiLi256ELi2ELi1ELi64ELi64ELi64ELi32ELi0ELi0EEviiiPT_S1_S1_iiE3Ash;
	add.s32 	%r677, %r676, %r675;
	ld.shared.u32 	%r1222, [%r677];
$L__BB272_181:
	setp.lt.s32 	%p78, %r380, 4;
	@%p78 bra 	$L__BB272_183;
	add.s32 	%r678, %r14, 3;
	and.b32  	%r679, %r678, 15;
	add.s32 	%r680, %r193, %r679;
	shl.b32 	%r681, %r680, 2;
	mov.u32 	%r682, _ZZ9cuda_gemmIiLi256ELi2ELi1ELi64ELi64ELi64ELi32ELi0ELi0EEviiiPT_S1_S1_iiE3Ash;
	add.s32 	%r683, %r682, %r681;
	ld.shared.u32 	%r1221, [%r683];
$L__BB272_183:
	setp.lt.s32 	%p79, %r380, 5;
	@%p79 bra 	$L__BB272_185;
	add.s32 	%r684, %r14, 4;
	and.b32  	%r685, %r684, 15;
	add.s32 	%r686, %r193, %r685;
	shl.b32 	%r687, %r686, 2;
	mov.u32 	%r688, _ZZ9cuda_gemmIiLi256ELi2ELi1ELi64ELi64ELi64ELi32ELi0ELi0EEviiiPT_S1_S1_iiE3Ash;
	add.s32 	%r689, %r688, %r687;
	ld.shared.u32 	%r1220, [%r689];
$L__BB272_185:
	setp.lt.s32 	%p80, %r380, 6;
	@%p80 bra 	$L__BB272_187;
	add.s32 	%r690, %r14, 5;
	and.b32  	%r691, %r690, 15;
	add.s32 	%r692, %r193, %r691;
	shl.b32 	%r693, %r692, 2;
	mov.u32 	%r694, _ZZ9cuda_gemmIiLi256ELi2ELi1ELi64ELi64ELi64ELi32ELi0ELi0EEviiiPT_S1_S1_iiE3Ash;
	add.s32 	%r695, %r694, %r693;
	ld.shared.u32 	%r1219, [%r695];
$L__BB272_187:
	setp.lt.s32 	%p81, %r380, 7;
	@%p81 bra 	$L__BB272_189;
	add.s32 	%r696, %r14, 6;
	and.b32  	%r697, %r696, 15;
	add.s32 	%r698, %r193, %r697;
	shl.b32 	%r699, %r698, 2;
	mov.u32 	%r700, _ZZ9cuda_gemmIiLi256ELi2ELi1ELi64ELi64ELi64ELi32ELi0ELi0EEviiiPT_S1_S1_iiE3Ash;
	add.s32 	%r701, %r700, %r699;
	ld.shared.u32 	%r1218, [%r701];
$L__BB272_189:
	setp.lt.s32 	%p82, %r380, 8;
	@%p82 bra 	$L__BB272_191;
	add.s32 	%r702, %r14, 7;
	and.b32  	%r703, %r702, 15;
	add.s32 	%r704, %r193, %r703;
	shl.b32 	%r705, %r704, 2;
	mov.u32 	%r706, _ZZ9cuda_gemmIiLi256ELi2ELi1ELi64ELi64ELi64ELi32ELi0ELi0EEviiiPT_S1_S1_iiE3Ash;
	add.s32 	%r707, %r706, %r705;
	ld.shared.u32 	%r1217, [%r707];
$L__BB272_191:
	setp.lt.s32 	%p83, %r380, 9;
	@%p83 bra 	$L__BB272_193;
	and.b32  	%r708, %r14, 15;
	xor.b32  	%r709, %r708, 8;
	add.s32 	%r710, %r193, %r709;
	shl.b32 	%r711, %r710, 2;
	mov.u32 	%r712, _ZZ9cuda_gemmIiLi256ELi2ELi1ELi64ELi64ELi64ELi32ELi0ELi0EEviiiPT_S1_S1_iiE3Ash;
	add.s32 	%r713, %r712, %r711;
	ld.shared.u32 	%r1216, [%r713];
$L__BB272_193:
	setp.lt.s32 	%p84, %r380, 10;
	@%p84 bra 	$L__BB272_195;
	add.s32 	%r714, %r14, 9;
	and.b32  	%r715, %r714, 15;
	add.s32 	%r716, %r193, %r715;
	shl.b32 	%r717, %r716, 2;
	mov.u32 	%r718, _ZZ9cuda_gemmIiLi256ELi2ELi1ELi64ELi64ELi64ELi32ELi0ELi0EEviiiPT_S1_S1_iiE3Ash;
	add.s32 	%r719, %r718, %r717;
	ld.shared.u32 	%r1215, [%r719];
$L__BB272_195:
	setp.lt.s32 	%p85, %r380, 11;
	@%p85 bra 	$L__BB272_197;
	add.s32 	%r720, %r14, 10;
	and.b32  	%r721, %r720, 15;
	add.s32 	%r722, %r193, %r721;
	shl.b32 	%r723, %r722, 2;
	mov.u32 	%r724, _ZZ9cuda_gemmIiLi256ELi2ELi1ELi64ELi64ELi64ELi32ELi0ELi0EEviiiPT_S1_S1_iiE3Ash;
	add.s32 	%r725, %r724, %r723;
	ld.shared.u32 	%r1214, [%r725];
$L__BB272_197:
	setp.lt.s32 	%p86, %r380, 12;
	@%p86 bra 	$L__BB272_199;
	add.s32 	%r726, %r14, 11;
	and.b32  	%r727, %r726, 15;
	add.s32 	%r728, %r193, %r727;
	shl.b32 	%r729, %r728, 2;
	mov.u32 	%r730, _ZZ9cuda_gemmIiLi256ELi2ELi1ELi64ELi64ELi64ELi32ELi0ELi0EEviiiPT_S1_S1_iiE3Ash;
	add.s32 	%r731, %r730, %r729;
	ld.shared.u32 	%r1213, [%r731];
$L__BB272_199:
	setp.lt.s32 	%p87, %r380, 13;
	@%p87 bra 	$L__BB272_201;
	add.s32 	%r732, %r14, 12;
	and.b32  	%r733, %r732, 15;
	add.s32 	%r734, %r193, %r733;
	shl.b32 	%r735, %r734, 2;
	mov.u32 	%r736, _ZZ9cuda_gemmIiLi256ELi2ELi1ELi64ELi64ELi64ELi32ELi0ELi0EEviiiPT_S1_S1_iiE3Ash;
	add.s32 	%r737, %r736, %r735;
	ld.shared.u32 	%r1212, [%r737];
$L__BB272_201:
	setp.lt.s32 	%p88, %r380, 14;
	@%p88 bra 	$L__BB272_203;
	add.s32 	%r738, %r14, 13;
	and.b32  	%r739, %r738, 15;
	add.s32 	%r740, %r193, %r739;
	shl.b32 	%r741, %r740, 2;
	mov.u32 	%r742, _ZZ9cuda_gemmIiLi256ELi2ELi1ELi64ELi64ELi64ELi32ELi0ELi0EEviiiPT_S1_S1_iiE3Ash;
	add.s32 	%r743, %r742, %r741;
	ld.shared.u32 	%r1211, [%r743];
$L__BB272_203:
	setp.lt.s32 	%p89, %r380, 15;
	@%p89 bra 	$L__BB272_205;
	add.s32 	%r744, %r14, 14;
	and.b32  	%r745, %r744, 15;
	add.s32 	%r746, %r193, %r745;
	shl.b32 	%r747, %r746, 2;
	mov.u32 	%r748, _ZZ9cuda_gemmIiLi256ELi2ELi1ELi64ELi64ELi64ELi32ELi0ELi0EEviiiPT_S1_S1_iiE3Ash;
	add.s32 	%r749, %r748, %r747;
	ld.shared.u32 	%r1210, [%r749];
$L__BB272_205:
	setp.lt.s32 	%p90, %r380, 16;
	@%p90 bra 	$L__BB272_207;
	add.s32 	%r750, %r14, -1;
	and.b32  	%r751, %r750, 15;
	add.s32 	%r752, %r193, %r751;
	shl.b32 	%r753, %r752, 2;
	mov.u32 	%r754, _ZZ9cuda_gemmIiLi256ELi2ELi1ELi64ELi64ELi64ELi32ELi0ELi0EEviiiPT_S1_S1_iiE3Ash;
	add.s32 	%r755, %r754, %r753;
	ld.shared.u32 	%r1209, [%r755];
$L__BB272_207:
	setp.ge.s32 	%p91, %r15, %r21;
	mov.u32 	%r1140, %r15;
	@%p91 bra 	$L__BB272_208;
	bra.uni 	$L__BB272_209;
$L__BB272_208:
	add.s32 	%r1123, %r1123, %r13;
	setp.lt.s32 	%p112, %r1123, %r12;
	@%p112 bra 	$L__BB272_175;
	bra.uni 	$L__BB272_165;
$L__BB272_209:
	mov.u32 	%r757, _ZZ9cuda_gemmIiLi256ELi2ELi1ELi64ELi64ELi64ELi32ELi0ELi0EEviiiPT_S1_S1_iiE11kron_fac_sh;
	mad.lo.s32 	%r228, %r1140, 260, %r757;
	mov.b32 	%r1142, 0;
	@%p75 bra 	$L__BB272_211;
	shl.b32 	%r758, %r30, 2;
	add.s32 	%r759, %r228, %r758;
	ld.shared.u32 	%r760, [%r759];
	mul.lo.s32 	%r1142, %r760, %r1224;
$L__BB272_211:
	@%p76 bra 	$L__BB272_213;
	shl.b32 	%r761, %r31, 2;
	add.s32 	%r762, %r228, %r761;
	ld.shared.u32 	%r763, [%r762+4];
	mad.lo.s32 	%r1142, %r763, %r1223, %r1142;
$L__BB272_213:
	@%p77 bra 	$L__BB272_215;
	shl.b32 	%r764, %r32, 2;
	add.s32 	%r765, %r228, %r764;
	ld.shared.u32 	%r766, [%r765+8];
	mad.lo.s32 	%r1142, %r766, %r1222, %r1142;
$L__BB272_215:
	@%p78 bra 	$L__BB272_217;
	shl.b32 	%r767, %r33, 2;
	add.s32 	%r768, %r228, %r767;
	ld.shared.u32 	%r769, [%r768+12];
	mad.lo.s32 	%r1142, %r769, %r1221, %r1142;
$L__BB272_217:
	setp.lt.s32 	%p96, %r380, 5;
	@%p96 bra 	$L__BB272_219;
	shl.b32 	%r770, %r34, 2;
	add.s32 	%r771, %r228, %r770;
	ld.shared.u32 	%r772, [%r771+16];
	mad.lo.s32 	%r1142, %r772, %r1220, %r1142;
$L__BB272_219:
	setp.lt.s32 	%p97, %r380, 6;
	@%p97 bra 	$L__BB272_221;
	shl.b32 	%r773, %r35, 2;
	add.s32 	%r774, %r228, %r773;
	ld.shared.u32 	%r775, [%r774+20];
	mad.lo.s32 	%r1142, %r775, %r1219, %r1142;
$L__BB272_221:
	setp.lt.s32 	%p98, %r380, 7;
	@%p98 bra 	$L__BB272_223;
	shl.b32 	%r776, %r36, 2;
	add.s32 	%r777, %r228, %r776;
	ld.shared.u32 	%r778, [%r777+24];
	mad.lo.s32 	%r1142, %r778, %r1218, %r1142;
$L__BB272_223:
	setp.lt.s32 	%p99, %r380, 8;
	@%p99 bra 	$L__BB272_225;
	shl.b32 	%r779, %r37, 2;
	add.s32 	%r780, %r228, %r779;
	ld.shared.u32 	%r781, [%r780+28];
	mad.lo.s32 	%r1142, %r781, %r1217, %r1142;
$L__BB272_225:
	setp.lt.s32 	%p100, %r380, 9;
	@%p100 bra 	$L__BB272_227;
	shl.b32 	%r782, %r38, 2;
	add.s32 	%r783, %r228, %r782;
	ld.shared.u32 	%r784, [%r783+32];
	mad.lo.s32 	%r1142, %r784, %r1216, %r1142;
$L__BB272_227:
	setp.lt.s32 	%p101, %r380, 10;
	@%p101 bra 	$L__BB272_229;
	shl.b32 	%r785, %r39, 2;
	add.s32 	%r786, %r228, %r785;
	ld.shared.u32 	%r787, [%r786+36];
	mad.lo.s32 	%r1142, %r787, %r1215, %r1142;
$L__BB272_229:
	setp.lt.s32 	%p102, %r380, 11;
	@%p102 bra 	$L__BB272_231;
	shl.b32 	%r788, %r40, 2;
	add.s32 	%r789, %r228, %r788;
	ld.shared.u32 	%r790, [%r789+40];
	mad.lo.s32 	%r1142, %r790, %r1214, %r1142;
$L__BB272_231:
	setp.lt.s32 	%p103, %r380, 12;
	@%p103 bra 	$L__BB272_233;
	shl.b32 	%r791, %r41, 2;
	add.s32 	%r792, %r228, %r791;
	ld.shared.u32 	%r793, [%r792+44];
	mad.lo.s32 	%r1142, %r793, %r1213, %r1142;
$L__BB272_233:
	setp.lt.s32 	%p104, %r380, 13;
	@%p104 bra 	$L__BB272_235;
	shl.b32 	%r794, %r42, 2;
	add.s32 	%r795, %r228, %r794;
	ld.shared.u32 	%r796, [%r795+48];
	mad.lo.s32 	%r1142, %r796, %r1212, %r1142;
$L__BB272_235:
	setp.lt.s32 	%p105, %r380, 14;
	@%p105 bra 	$L__BB272_237;
	shl.b32 	%r797, %r43, 2;
	add.s32 	%r798, %r228, %r797;
	ld.shared.u32 	%r799, [%r798+52];
	mad.lo.s32 	%r1142, %r799, %r1211, %r1142;
$L__BB272_237:
	setp.lt.s32 	%p106, %r380, 15;
	@%p106 bra 	$L__BB272_239;
	shl.b32 	%r800, %r44, 2;
	add.s32 	%r801, %r228, %r800;
	ld.shared.u32 	%r802, [%r801+56];
	mad.lo.s32 	%r1142, %r802, %r1210, %r1142;
$L__BB272_239:
	setp.lt.s32 	%p107, %r380, 16;
	@%p107 bra 	$L__BB272_241;
	shl.b32 	%r803, %r45, 2;
	add.s32 	%r804, %r228, %r803;
	ld.shared.u32 	%r805, [%r804+60];
	mad.lo.s32 	%r1142, %r805, %r1209, %r1142;
$L__BB272_241:
	mov.u32 	%r1156, %r2;
$L__BB272_242:
	shr.u32 	%r262, %r1156, 1;
	shfl.sync.down.b32	%r806|%p108, %r1142, %r262, %r23, -1;
	add.s32 	%r1142, %r806, %r1142;
	setp.gt.u32 	%p109, %r1156, 3;
	mov.u32 	%r1156, %r262;
	@%p109 bra 	$L__BB272_242;
	rem.u32 	%r807, %r82, %r3;
	setp.eq.s32 	%p110, %r807, 0;
	@%p110 bra 	$L__BB272_244;
	bra.uni 	$L__BB272_245;
$L__BB272_244:
	mad.lo.s32 	%r808, %r1140, %r12, %r191;
	shl.b32 	%r809, %r808, 2;
	mov.u32 	%r810, _ZZ9cuda_gemmIiLi256ELi2ELi1ELi64ELi64ELi64ELi32ELi0ELi0EEviiiPT_S1_S1_iiE3Csh;
	add.s32 	%r811, %r810, %r809;
	st.shared.u32 	[%r811], %r1142;
$L__BB272_245:
	add.s32 	%r1140, %r1140, %r16;
	setp.lt.s32 	%p111, %r1140, %r21;
	@%p111 bra 	$L__BB272_209;
	bra.uni 	$L__BB272_208;

}
	// .globl	_Z9cuda_gemmIiLi256ELi2ELi1ELi64ELi64ELi64ELi32ELi0ELi1EEviiiPT_S1_S1_ii
.visible .entry _Z9cuda_gemmIiLi256ELi2ELi1ELi64ELi64ELi64ELi32ELi0ELi1EEviiiPT_S1_S1_ii(
	.param .u32 _Z9cuda_gemmIiLi256ELi2ELi1ELi64ELi64ELi64ELi32ELi0ELi1EEviiiPT_S1_S1_ii_param_0,
	.param .u32 _Z9cuda_gemmIiLi256ELi2ELi1ELi64ELi64ELi64ELi32ELi0ELi1EEviiiPT_S1_S1_ii_param_1,
	.param .u32 _Z9cuda_gemmIiLi256ELi2ELi1ELi64ELi64ELi64ELi32ELi0ELi1EEviiiPT_S1_S1_ii_param_2,
	.param .u64 .ptr .align 1 _Z9cuda_gemmIiLi256ELi2ELi1ELi64ELi64ELi64ELi32ELi0ELi1EEviiiPT_S1_S1_ii_param_3,
	.param .u64 .ptr .align 1 _Z9cuda_gemmIiLi256ELi2ELi1ELi64ELi64ELi64ELi32ELi0ELi1EEviiiPT_S1_S1_ii_param_4,
	.param .u64 .ptr .align 1 _Z9cuda_gemmIiLi256ELi2ELi1ELi64ELi64ELi64ELi32ELi0ELi1EEviiiPT_S1_S1_ii_param_5,
	.param .u32 _Z9cuda_gemmIiLi256ELi2ELi1ELi64ELi64ELi64ELi32ELi0ELi1EEviiiPT_S1_S1_ii_param_6,
	.param .u32 _Z9cuda_gemmIiLi256ELi2ELi1ELi64ELi64ELi64ELi32ELi0ELi1EEviiiPT_S1_S1_ii_param_7
)
.maxntid 256
{
	.reg .pred 	%p<34>;
	.reg .b16 	%rs<8>;
	.reg .b32 	%r<262>;
	.reg .b64 	%rd<52>;
	// demoted variable
	.shared .align 128 .b8 _ZZ9cuda_gemmIiLi256ELi2ELi1ELi64ELi64ELi64ELi32ELi0ELi1EEviiiPT_S1_S1_iiE11kron_fac_sh[8320];
	// demoted variable
	.shared .align 128 .b8 _ZZ9cuda_gemmIiLi256ELi2ELi1ELi64ELi64ELi64ELi32ELi0ELi1EEviiiPT_S1_S1_iiE3Ash[256];
	// demoted variable
	.shared .align 128 .b8 _ZZ9cuda_gemmIiLi256ELi2ELi1ELi64ELi64ELi64ELi32ELi0ELi1EEviiiPT_S1_S1_iiE3Csh[128];
	ld.param.u32 	%r90, [_Z9cuda_gemmIiLi256ELi2ELi1ELi64ELi64ELi64ELi32ELi0ELi1EEviiiPT_S1_S1_ii_param_1];
	ld.param.u32 	%r91, [_Z9cuda_gemmIiLi256ELi2ELi1ELi64ELi64ELi64ELi32ELi0ELi1EEviiiPT_S1_S1_ii_param_2];
	ld.param.u64 	%rd12, [_Z9cuda_gemmIiLi256ELi2ELi1ELi64ELi64ELi64ELi32ELi0ELi1EEviiiPT_S1_S1_ii_param_3];
	ld.param.u64 	%rd13, [_Z9cuda_gemmIiLi256ELi2ELi1ELi64ELi64ELi64ELi32ELi0ELi1EEviiiPT_S1_S1_ii_param_4];
	ld.param.u64 	%rd14, [_Z9cuda_gemmIiLi256ELi2ELi1ELi64ELi64ELi64ELi32ELi0ELi1EEviiiPT_S1_S1_ii_param_5];
	cvta.to.global.u64 	%rd1, %rd12;
	cvta.to.global.u64 	%rd2, %rd13;
	cvta.to.global.u64 	%rd3, %rd14;
	mov.u32 	%r1, %tid.x;
	and.b32  	%r92, %r91, -64;
	setp.eq.s32 	%p1, %r92, 4096;
	@%p1 bra 	$L__BB273_3;
	setp.ne.s32 	%p2, %r92, 2048;
	@%p2 bra 	$L__BB273_4;
	mov.u32 	%r94, %ctaid.x;
	shr.u32 	%r249, %r94, 5;
	and.b32  	%r248, %r94, 31;
	bra.uni 	$L__BB273_5;
$L__BB273_3:
	mov.u32 	%r93, %ctaid.x;
	shr.u32 	%r249, %r93, 6;
	and.b32  	%r248, %r93, 63;
	bra.uni 	$L__BB273_5;
$L__BB273_4:
	mov.u32 	%r95, %ctaid.x;
	shr.s32 	%r96, %r91, 31;
	shr.u32 	%r97, %r96, 26;
	add.s32 	%r98, %r91, %r97;
	shr.s32 	%r99, %r98, 6;
	div.u32 	%r249, %r95, %r99;
	mul.lo.s32 	%r100, %r249, %r99;
	sub.s32 	%r248, %r95, %r100;
$L__BB273_5:
	mov.u32 	%r10, %ntid.x;
	mov.u32 	%r250, %ctaid.y;
	mov.u32 	%r12, %nctaid.y;
	shl.b32 	%r13, %r12, 1;
	setp.ge.u32 	%p3, %r250, %r13;
	@%p3 bra 	$L__BB273_40;
	shl.b32 	%r14, %r248, 6;
	shr.u32 	%r15, %r1, 5;
	shl.b32 	%r101, %r249, 5;
	and.b32  	%r102, %r1, 31;
	or.b32  	%r16, %r101, %r102;
	mov.u32 	%r103, _ZZ9cuda_gemmIiLi256ELi2ELi1ELi64ELi64ELi64ELi32ELi0ELi1EEviiiPT_S1_S1_iiE11kron_fac_sh;
	mad.lo.s32 	%r17, %r102, 260, %r103;
	shr.u32 	%r18, %r10, 5;
	shl.b32 	%r104, %r1, 4;
	and.b32  	%r19, %r104, 48;
	and.b32  	%r20, %r1, 3;
	shr.u32 	%r105, %r91, 31;
	add.s32 	%r106, %r91, %r105;
	shr.s32 	%r107, %r106, 1;
	shr.s32 	%r108, %r91, 31;
	shr.u32 	%r109, %r108, 26;
	add.s32 	%r110, %r91, %r109;
	shr.s32 	%r21, %r110, 6;
	mad.lo.s32 	%r22, %r249, %r107, %r248;
	add.s32 	%r23, %r1, %r10;
	max.u32 	%r111, %r23, 64;
	setp.lt.u32 	%p4, %r23, 64;
	selp.u32 	%r112, 1, 0, %p4;
	add.s32 	%r113, %r23, %r112;
	sub.s32 	%r114, %r111, %r113;
	div.u32 	%r115, %r114, %r10;
	add.s32 	%r24, %r115, %r112;
	max.u32 	%r116, %r23, 32;
	setp.lt.u32 	%p5, %r23, 32;
	selp.u32 	%r117, 1, 0, %p5;
	add.s32 	%r118, %r23, %r117;
	sub.s32 	%r119, %r116, %r118;
	div.u32 	%r120, %r119, %r10;
	add.s32 	%r25, %r120, %r117;
	add.s32 	%r121, %r25, 1;
	add.s32 	%r26, %r15, %r18;
	and.b32  	%r27, %r24, 3;
	shl.b32 	%r122, %r1, 2;
	mov.u32 	%r123, _ZZ9cuda_gemmIiLi256ELi2ELi1ELi64ELi64ELi64ELi32ELi0ELi1EEviiiPT_S1_S1_iiE3Ash;
	add.s32 	%r28, %r123, %r122;
	shl.b32 	%r29, %r10, 2;
	add.s32 	%r30, %r28, %r29;
	add.s32 	%r31, %r23, %r10;
	add.s32 	%r32, %r30, %r29;
	add.s32 	%r33, %r31, %r10;
	and.b32  	%r34, %r121, 3;
	mov.u32 	%r124, _ZZ9cuda_gemmIiLi256ELi2ELi1ELi64ELi64ELi64ELi32ELi0ELi1EEviiiPT_S1_S1_iiE3Csh;
	add.s32 	%r35, %r124, %r122;
	add.s32 	%r36, %r35, %r29;
	add.s32 	%r37, %r36, %r29;
	cvt.u16.u32 	%rs2, %r26;
	xor.b16  	%rs3, %rs2, 63;
	and.b16  	%rs4, %rs3, 255;
	cvt.u16.u32 	%rs5, %r18;
	and.b16  	%rs6, %rs5, 255;
	div.u16 	%rs7, %rs4, %rs6;
	and.b16  	%rs1, %rs7, 3;
	shl.b32 	%r125, %r15, 6;
	add.s32 	%r126, %r125, %r16;
	mul.wide.u32 	%rd15, %r126, 4;
	add.s64 	%rd4, %rd2, %rd15;
	shl.b32 	%r127, %r15, 2;
	add.s32 	%r38, %r17, %r127;
	shl.b32 	%r128, %r26, 6;
	add.s32 	%r129, %r128, %r16;
	mul.wide.u32 	%rd16, %r129, 4;
	add.s64 	%rd5, %rd2, %rd16;
	shl.b32 	%r39, %r18, 2;
	add.s32 	%r40, %r38, %r39;
	add.s32 	%r41, %r26, %r18;
	shl.b32 	%r130, %r41, 6;
	add.s32 	%r131, %r130, %r16;
	mul.wide.u32 	%rd17, %r131, 4;
	add.s64 	%rd6, %rd2, %rd17;
	add.s32 	%r42, %r40, %r39;
	shl.b32 	%r132, %r1, 6;
	and.b32  	%r133, %r132, 192;
	add.s32 	%r43, %r123, %r133;
	shl.b32 	%r44, %r10, 3;
	mul.lo.s32 	%r45, %r10, 12;
	mul.wide.u32 	%rd18, %r10, 4;
	add.s64 	%rd7, %rd1, %rd18;
	mul.wide.u32 	%rd19, %r10, 8;
	add.s64 	%rd8, %rd1, %rd19;
	mul.wide.u32 	%rd20, %r10, 12;
	add.s64 	%rd9, %rd1, %rd20;
	shr.u32 	%r46, %r10, 2;
	shl.b32 	%r185, %r19, 2;
$L__BB273_7:
	setp.gt.u32 	%p6, %r1, 63;
	@%p6 bra 	$L__BB273_15;
	setp.eq.s32 	%p7, %r27, 3;
	mul.lo.s32 	%r48, %r250, %r91;
	mov.u32 	%r251, %r1;
	@%p7 bra 	$L__BB273_12;
	setp.eq.s32 	%p8, %r27, 0;
	add.s32 	%r134, %r48, %r14;
	add.s32 	%r135, %r134, %r1;
	mul.wide.s32 	%rd21, %r135, 4;
	add.s64 	%rd10, %rd1, %rd21;
	ld.global.u32 	%r136, [%rd10];
	st.shared.u32 	[%r28], %r136;
	mov.u32 	%r251, %r23;
	@%p8 bra 	$L__BB273_12;
	setp.eq.s32 	%p9, %r27, 1;
	cvt.u64.u32 	%rd22, %r29;
	add.s64 	%rd11, %rd10, %rd22;
	ld.global.u32 	%r137, [%rd11];
	st.shared.u32 	[%r30], %r137;
	mov.u32 	%r251, %r31;
	@%p9 bra 	$L__BB273_12;
	cvt.u64.u32 	%rd23, %r29;
	add.s64 	%rd24, %rd11, %rd23;
	ld.global.u32 	%r138, [%rd24];
	st.shared.u32 	[%r32], %r138;
	mov.u32 	%r251, %r33;
$L__BB273_12:
	setp.lt.u32 	%p10, %r24, 3;
	@%p10 bra 	$L__BB273_15;
	shl.b32 	%r139, %r251, 2;
	mov.u32 	%r140, _ZZ9cuda_gemmIiLi256ELi2ELi1ELi64ELi64ELi64ELi32ELi0ELi1EEviiiPT_S1_S1_iiE3Ash;
	add.s32 	%r254, %r140, %r139;
	add.s32 	%r141, %r14, %r251;
	add.s32 	%r253, %r141, %r48;
$L__BB273_14:
	mul.wide.s32 	%rd25, %r253, 4;
	add.s64 	%rd26, %rd7, %rd25;
	add.s64 	%rd27, %rd8, %rd25;
	add.s64 	%rd28, %rd9, %rd25;
	add.s64 	%rd29, %rd1, %rd25;
	ld.global.u32 	%r142, [%rd29];
	st.shared.u32 	[%r254], %r142;
	ld.global.u32 	%r143, [%rd26];
	add.s32 	%r144, %r254, %r29;
	st.shared.u32 	[%r144], %r143;
	ld.global.u32 	%r145, [%rd27];
	add.s32 	%r146, %r254, %r44;
	st.shared.u32 	[%r146], %r145;
	ld.global.u32 	%r147, [%rd28];
	add.s32 	%r148, %r254, %r45;
	st.shared.u32 	[%r148], %r147;
	add.s32 	%r251, %r251, %r29;
	shl.b32 	%r149, %r10, 4;
	add.s32 	%r254, %r254, %r149;
	add.s32 	%r253, %r253, %r29;
	setp.lt.u32 	%p11, %r251, 64;
	@%p11 bra 	$L__BB273_14;
$L__BB273_15:
	setp.gt.u32 	%p12, %r1, 31;
	@%p12 bra 	$L__BB273_22;
	setp.eq.s32 	%p13, %r34, 0;
	mov.u32 	%r252, %r1;
	@%p13 bra 	$L__BB273_20;
	setp.eq.s32 	%p14, %r34, 1;
	mov.b32 	%r150, 0;
	st.shared.u32 	[%r35], %r150;
	mov.u32 	%r252, %r23;
	@%p14 bra 	$L__BB273_20;
	setp.eq.s32 	%p15, %r34, 2;
	mov.b32 	%r151, 0;
	st.shared.u32 	[%r36], %r151;
	mov.u32 	%r252, %r31;
	@%p15 bra 	$L__BB273_20;
	mov.b32 	%r152, 0;
	st.shared.u32 	[%r37], %r152;
	mov.u32 	%r252, %r33;
$L__BB273_20:
	setp.lt.u32 	%p16, %r25, 3;
	@%p16 bra 	$L__BB273_22;
$L__BB273_21:
	shl.b32 	%r153, %r252, 2;
	mov.u32 	%r154, _ZZ9cuda_gemmIiLi256ELi2ELi1ELi64ELi64ELi64ELi32ELi0ELi1EEviiiPT_S1_S1_iiE3Csh;
	add.s32 	%r155, %r154, %r153;
	mov.b32 	%r156, 0;
	st.shared.u32 	[%r155], %r156;
	add.s32 	%r157, %r155, %r29;
	st.shared.u32 	[%r157], %r156;
	add.s32 	%r158, %r157, %r29;
	st.shared.u32 	[%r158], %r156;
	add.s32 	%r159, %r158, %r29;
	st.shared.u32 	[%r159], %r156;
	add.s32 	%r252, %r29, %r252;
	setp.lt.u32 	%p17, %r252, 32;
	@%p17 bra 	$L__BB273_21;
$L__BB273_22:
	setp.eq.s16 	%p18, %rs1, 2;
	mov.u32 	%r257, %r15;
	@%p18 bra 	$L__BB273_26;
	setp.eq.s16 	%p19, %rs1, 3;
	ld.global.u32 	%r160, [%rd4];
	st.shared.u32 	[%r38], %r160;
	mov.u32 	%r257, %r26;
	@%p19 bra 	$L__BB273_26;
	setp.eq.s16 	%p20, %rs1, 0;
	ld.global.u32 	%r161, [%rd5];
	st.shared.u32 	[%r40], %r161;
	mov.u32 	%r257, %r41;
	@%p20 bra 	$L__BB273_26;
	add.s32 	%r257, %r41, %r18;
	ld.global.u32 	%r162, [%rd6];
	st.shared.u32 	[%r42], %r162;
$L__BB273_26:
	shl.b32 	%r163, %r257, 6;
	add.s32 	%r164, %r163, %r16;
	mul.wide.s32 	%rd30, %r164, 4;
	add.s64 	%rd31, %rd2, %rd30;
	ld.global.u32 	%r165, [%rd31];
	shl.b32 	%r166, %r257, 2;
	add.s32 	%r167, %r17, %r166;
	st.shared.u32 	[%r167], %r165;
	add.s32 	%r168, %r257, %r18;
	shl.b32 	%r169, %r168, 6;
	add.s32 	%r170, %r169, %r16;
	mul.wide.s32 	%rd32, %r170, 4;
	add.s64 	%rd33, %rd2, %rd32;
	ld.global.u32 	%r171, [%rd33];
	add.s32 	%r172, %r167, %r39;
	st.shared.u32 	[%r172], %r171;
	add.s32 	%r173, %r168, %r18;
	shl.b32 	%r174, %r173, 6;
	add.s32 	%r175, %r174, %r16;
	mul.wide.s32 	%rd34, %r175, 4;
	add.s64 	%rd35, %rd2, %rd34;
	ld.global.u32 	%r176, [%rd35];
	add.s32 	%r177, %r172, %r39;
	st.shared.u32 	[%r177], %r176;
	add.s32 	%r178, %r173, %r18;
	shl.b32 	%r179, %r178, 6;
	add.s32 	%r180, %r179, %r16;
	mul.wide.s32 	%rd36, %r180, 4;
	add.s64 	%rd37, %rd2, %rd36;
	ld.global.u32 	%r181, [%rd37];
	add.s32 	%r182, %r177, %r39;
	st.shared.u32 	[%r182], %r181;
	add.s32 	%r257, %r39, %r257;
	setp.lt.u32 	%p21, %r257, 64;
	@%p21 bra 	$L__BB273_26;
	setp.gt.u32 	%p22, %r1, 127;
	bar.sync 	0;
	@%p22 bra 	$L__BB273_32;
	shr.u32 	%r259, %r1, 2;
	ld.shared.v4.u32 	{%r81, %r80, %r79, %r78}, [%r43];
	ld.shared.v4.u32 	{%r77, %r76, %r75, %r74}, [%r43+16];
	ld.shared.v4.u32 	{%r73, %r72, %r71, %r70}, [%r43+32];
	ld.shared.v4.u32 	{%r69, %r68, %r67, %r66}, [%r43+48];
$L__BB273_29:
	setp.ne.s32 	%p23, %r20, 0;
	mov.u32 	%r183, _ZZ9cuda_gemmIiLi256ELi2ELi1ELi64ELi64ELi64ELi32ELi0ELi1EEviiiPT_S1_S1_iiE11kron_fac_sh;
	mad.lo.s32 	%r184, %r259, 260, %r183;
	add.s32 	%r186, %r184, %r185;
	ld.shared.u32 	%r187, [%r186];
	mul.lo.s32 	%r188, %r187, %r81;
	ld.shared.u32 	%r189, [%r186+4];
	mad.lo.s32 	%r190, %r189, %r80, %r188;
	ld.shared.u32 	%r191, [%r186+8];
	mad.lo.s32 	%r192, %r191, %r79, %r190;
	ld.shared.u32 	%r193, [%r186+12];
	mad.lo.s32 	%r194, %r193, %r78, %r192;
	ld.shared.u32 	%r195, [%r186+16];
	mad.lo.s32 	%r196, %r195, %r77, %r194;
	ld.shared.u32 	%r197, [%r186+20];
	mad.lo.s32 	%r198, %r197, %r76, %r196;
	ld.shared.u32 	%r199, [%r186+24];
	mad.lo.s32 	%r200, %r199, %r75, %r198;
	ld.shared.u32 	%r201, [%r186+28];
	mad.lo.s32 	%r202, %r201, %r74, %r200;
	ld.shared.u32 	%r203, [%r186+32];
	mad.lo.s32 	%r204, %r203, %r73, %r202;
	ld.shared.u32 	%r205, [%r186+36];
	mad.lo.s32 	%r206, %r205, %r72, %r204;
	ld.shared.u32 	%r207, [%r186+40];
	mad.lo.s32 	%r208, %r207, %r71, %r206;
	ld.shared.u32 	%r209, [%r186+44];
	mad.lo.s32 	%r210, %r209, %r70, %r208;
	ld.shared.u32 	%r211, [%r186+48];
	mad.lo.s32 	%r212, %r211, %r69, %r210;
	ld.shared.u32 	%r213, [%r186+52];
	mad.lo.s32 	%r214, %r213, %r68, %r212;
	ld.shared.u32 	%r215, [%r186+56];
	mad.lo.s32 	%r216, %r215, %r67, %r214;
	ld.shared.u32 	%r217, [%r186+60];
	mad.lo.s32 	%r218, %r217, %r66, %r216;
	shfl.sync.down.b32	%r219|%p24, %r218, 2, 7199, -1;
	add.s32 	%r220, %r219, %r218;
	shfl.sync.down.b32	%r221|%p25, %r220, 1, 7199, -1;
	add.s32 	%r83, %r221, %r220;
	@%p23 bra 	$L__BB273_31;
	shl.b32 	%r222, %r259, 2;
	mov.u32 	%r223, _ZZ9cuda_gemmIiLi256ELi2ELi1ELi64ELi64ELi64ELi32ELi0ELi1EEviiiPT_S1_S1_iiE3Csh;
	add.s32 	%r224, %r223, %r222;
	st.shared.u32 	[%r224], %r83;
$L__BB273_31:
	add.s32 	%r259, %r259, %r46;
	setp.lt.u32 	%p26, %r259, 32;
	@%p26 bra 	$L__BB273_29;
$L__BB273_32:
	bar.sync 	0;
	@%p12 bra 	$L__BB273_39;
	setp.eq.s32 	%p28, %r34, 0;
	mad.lo.s32 	%r85, %r250, %r90, %r22;
	mov.u32 	%r260, %r1;
	@%p28 bra 	$L__BB273_37;
	setp.eq.s32 	%p29, %r34, 1;
	mad.lo.s32 	%r225, %r1, %r21, %r85;
	ld.shared.u32 	%r226, [%r35];
	mul.wide.s32 	%rd38, %r225, 4;
	add.s64 	%rd39, %rd3, %rd38;
	st.global.u32 	[%rd39], %r226;
	mov.u32 	%r260, %r23;
	@%p29 bra 	$L__BB273_37;
	setp.eq.s32 	%p30, %r34, 2;
	mad.lo.s32 	%r227, %r23, %r21, %r85;
	ld.shared.u32 	%r228, [%r36];
	mul.wide.s32 	%rd40, %r227, 4;
	add.s64 	%rd41, %rd3, %rd40;
	st.global.u32 	[%rd41], %r228;
	mov.u32 	%r260, %r31;
	@%p30 bra 	$L__BB273_37;
	mad.lo.s32 	%r229, %r31, %r21, %r85;
	ld.shared.u32 	%r230, [%r37];
	mul.wide.s32 	%rd42, %r229, 4;
	add.s64 	%rd43, %rd3, %rd42;
	st.global.u32 	[%rd43], %r230;
	mov.u32 	%r260, %r33;
$L__BB273_37:
	setp.lt.u32 	%p31, %r25, 3;
	@%p31 bra 	$L__BB273_39;
$L__BB273_38:
	mad.lo.s32 	%r231, %r260, %r21, %r85;
	shl.b32 	%r232, %r260, 2;
	mov.u32 	%r233, _ZZ9cuda_gemmIiLi256ELi2ELi1ELi64ELi64ELi64ELi32ELi0ELi1EEviiiPT_S1_S1_iiE3Csh;
	add.s32 	%r234, %r233, %r232;
	ld.shared.u32 	%r235, [%r234];
	mul.wide.s32 	%rd44, %r231, 4;
	add.s64 	%rd45, %rd3, %rd44;
	st.global.u32 	[%rd45], %r235;
	add.s32 	%r236, %r260, %r10;
	mad.lo.s32 	%r237, %r236, %r21, %r85;
	add.s32 	%r238, %r234, %r29;
	ld.shared.u32 	%r239, [%r238];
	mul.wide.s32 	%rd46, %r237, 4;
	add.s64 	%rd47, %rd3, %rd46;
	st.global.u32 	[%rd47], %r239;
	add.s32 	%r240, %r236, %r10;
	mad.lo.s32 	%r241, %r240, %r21, %r85;
	add.s32 	%r242, %r238, %r29;
	ld.shared.u32 	%r243, [%r242];
	mul.wide.s32 	%rd48, %r241, 4;
	add.s64 	%rd49, %rd3, %rd48;
	st.global.u32 	[%rd49], %r243;
	add.s32 	%r244, %r240, %r10;
	mad.lo.s32 	%r245, %r244, %r21, %r85;
	add.s32 	%r246, %r242, %r29;
	ld.shared.u32 	%r247, [%r246];
	mul.wide.s32 	%rd50, %r245, 4;
	add.s64 	%rd51, %rd3, %rd50;
	st.global.u32 	[%rd51], %r247;
	add.s32 	%r260, %r244, %r10;
	setp.lt.u32 	%p32, %r260, 32;
	@%p32 bra 	$L__BB273_38;
$L__BB273_39:
	add.s32 	%r250, %r250, %r12;
	setp.lt.u32 	%p33, %r250, %r13;
	@%p33 bra 	$L__BB273_7;
$L__BB273_40:
	ret;

}
	// .globl	_Z9cuda_gemmIiLi256ELi2ELi1ELi64ELi64ELi64ELi32ELi1ELi0EEviiiPT_S1_S1_ii
.visible .entry _Z9cuda_gemmIiLi256ELi2ELi1ELi64ELi64ELi64ELi32ELi1ELi0EEviiiPT_S1_S1_ii(
	.param .u32 _Z9cuda_gemmIiLi256ELi2ELi1ELi64ELi64ELi64ELi32ELi1ELi0EEviiiPT_S1_S1_ii_param_0,
	.param .u32 _Z9cuda_gemmIiLi256ELi2ELi1ELi64ELi64ELi64ELi32ELi1ELi0EEviiiPT_S1_S1_ii_param_1,
	.param .u32 _Z9cuda_gemmIiLi256ELi2ELi1ELi64ELi64ELi64ELi32ELi1ELi0EEviiiPT_S1_S1_ii_param_2,
	.param .u64 .ptr .align 1 _Z9cuda_gemmIiLi256ELi2ELi1ELi64ELi64ELi64ELi32ELi1ELi0EEviiiPT_S1_S1_ii_param_3,
	.param .u64 .ptr .align 1 _Z9cuda_gemmIiLi256ELi2ELi1ELi64ELi64ELi64ELi32ELi1ELi0EEviiiPT_S1_S1_ii_param_4,
	.param .u64 .ptr .align 1 _Z9cuda_gemmIiLi256ELi2ELi1ELi64ELi64ELi64ELi32ELi1ELi0EEviiiPT_S1_S1_ii_param_5,
	.param .u32 _Z9cuda_gemmIiLi256ELi2ELi1ELi64ELi64ELi64ELi32ELi1ELi0EEviiiPT_S1_S1_ii_param_6,
	.param .u32 _Z9cuda_gemmIiLi256ELi2ELi1ELi64ELi64ELi64ELi32ELi1ELi0EEviiiPT_S1_S1_ii_param_7
)
.maxntid 256
{
	.reg .pred 	%p<153>;
	.reg .b32 	%r<1148>;
	.reg .b64 	%rd<36>;
	// demoted variable
	.shared .align 128 .b8 _ZZ9cuda_gemmIiLi256ELi2ELi1ELi64ELi64ELi64ELi32ELi1ELi0EEviiiPT_S1_S1_iiE11kron_fac_sh[8320];
	// demoted variable
	.shared .align 128 .b8 _ZZ9cuda_gemmIiLi256ELi2ELi1ELi64ELi64ELi64ELi32ELi1ELi0EEviiiPT_S1_S1_iiE3Ash[256];
	// demoted variable
	.shared .align 128 .b8 _ZZ9cuda_gemmIiLi256ELi2ELi1ELi64ELi64ELi64ELi32ELi1ELi0EEviiiPT_S1_S1_iiE3Csh[128];
	ld.param.u64 	%rd8, [_Z9cuda_gemmIiLi256ELi2ELi1ELi64ELi64ELi64ELi32ELi1ELi0EEviiiPT_S1_S1_ii_param_3];
	ld.param.u64 	%rd9, [_Z9cuda_gemmIiLi256ELi2ELi1ELi64ELi64ELi64ELi32ELi1ELi0EEviiiPT_S1_S1_ii_param_5];
	ld.param.u32 	%r365, [_Z9cuda_gemmIiLi256ELi2ELi1ELi64ELi64ELi64ELi32ELi1ELi0EEviiiPT_S1_S1_ii_param_6];
	ld.param.u32 	%r366, [_Z9cuda_gemmIiLi256ELi2ELi1ELi64ELi64ELi64ELi32ELi1ELi0EEviiiPT_S1_S1_ii_param_7];
	cvta.to.global.u64 	%rd1, %rd8;
	cvta.to.global.u64 	%rd2, %rd9;
	mov.u32 	%r1, %tid.x;
	and.b32  	%r2, %r1, 31;
	setp.lt.s32 	%p1, %r366, 16;
	shr.u32 	%r3, %r366, 4;
	selp.b32 	%r4, 1, %r3, %p1;
	div.s32 	%r5, 64, %r366;
	mul.lo.s32 	%r367, %r5, %r4;
	min.s32 	%r6, %r367, 256;
	div.u32 	%r8, %r1, %r6;
	mul.lo.s32 	%r368, %r8, %r6;
	sub.s32 	%r369, %r1, %r368;
	div.u32 	%r7, %r369, %r4;
	mov.u32 	%r9, %ntid.x;
	div.u32 	%r10, %r9, %r6;
	mov.u32 	%r970, %ctaid.y;
	mov.u32 	%r370, %nctaid.y;
	shl.b32 	%r371, %r370, 1;
	setp.ge.u32 	%p2, %r970, %r371;
	@%p2 bra 	$L__BB274_168;
	shr.u32 	%r12, %r9, 5;
	and.b32  	%r373, %r7, 15;
	rem.u32 	%r374, %r1, %r4;
	shl.b32 	%r13, %r374, 4;
	min.s32 	%r14, %r365, 32;
	min.u32 	%r375, %r366, 16;
	or.b32  	%r15, %r373, %r13;
	shl.b32 	%r376, %r4, 8;
	sub.s32 	%r16, 8223, %r376;
	add.s32 	%r17, %r1, %r9;
	max.u32 	%r377, %r17, 64;
	setp.lt.u32 	%p3, %r17, 64;
	selp.u32 	%r378, 1, 0, %p3;
	add.s32 	%r379, %r17, %r378;
	sub.s32 	%r380, %r377, %r379;
	div.u32 	%r381, %r380, %r9;
	add.s32 	%r18, %r381, %r378;
	max.u32 	%r382, %r17, 32;
	setp.lt.u32 	%p4, %r17, 32;
	selp.u32 	%r383, 1, 0, %p4;
	add.s32 	%r384, %r17, %r383;
	sub.s32 	%r385, %r382, %r384;
	div.u32 	%r386, %r385, %r9;
	add.s32 	%r19, %r386, %r383;
	add.s32 	%r387, %r19, 1;
	shl.b32 	%r20, %r9, 2;
	add.s32 	%r21, %r17, %r9;
	add.s32 	%r22, %r21, %r9;
	and.b32  	%r23, %r387, 3;
	setp.gt.u32 	%p5, %r366, %r373;
	selp.b32 	%r388, 0, %r375, %p5;
	sub.s32 	%r24, %r15, %r388;
	add.s32 	%r389, %r373, 1;
	setp.lt.u32 	%p6, %r389, %r375;
	selp.b32 	%r390, 0, %r375, %p6;
	sub.s32 	%r25, %r15, %r390;
	add.s32 	%r391, %r373, 2;
	setp.lt.u32 	%p7, %r391, %r375;
	selp.b32 	%r392, 0, %r375, %p7;
	sub.s32 	%r26, %r15, %r392;
	add.s32 	%r393, %r373, 3;
	setp.lt.u32 	%p8, %r393, %r375;
	selp.b32 	%r394, 0, %r375, %p8;
	sub.s32 	%r27, %r15, %r394;
	add.s32 	%r395, %r373, 4;
	setp.lt.u32 	%p9, %r395, %r375;
	selp.b32 	%r396, 0, %r375, %p9;
	sub.s32 	%r28, %r15, %r396;
	add.s32 	%r397, %r373, 5;
	setp.lt.u32 	%p10, %r397, %r375;
	selp.b32 	%r398, 0, %r375, %p10;
	sub.s32 	%r29, %r15, %r398;
	add.s32 	%r399, %r373, 6;
	setp.lt.u32 	%p11, %r399, %r375;
	selp.b32 	%r400, 0, %r375, %p11;
	sub.s32 	%r30, %r15, %r400;
	add.s32 	%r401, %r373, 7;
	setp.lt.u32 	%p12, %r401, %r375;
	selp.b32 	%r402, 0, %r375, %p12;
	sub.s32 	%r31, %r15, %r402;
	add.s32 	%r403, %r373, 8;
	setp.lt.u32 	%p13, %r403, %r375;
	selp.b32 	%r404, 0, %r375, %p13;
	sub.s32 	%r32, %r15, %r404;
	add.s32 	%r405, %r373, 9;
	setp.lt.u32 	%p14, %r405, %r375;
	selp.b32 	%r406, 0, %r375, %p14;
	sub.s32 	%r33, %r15, %r406;
	add.s32 	%r407, %r373, 10;
	setp.lt.u32 	%p15, %r407, %r375;
	selp.b32 	%r408, 0, %r375, %p15;
	sub.s32 	%r34, %r15, %r408;
	add.s32 	%r409, %r373, 11;
	setp.lt.u32 	%p16, %r409, %r375;
	selp.b32 	%r410, 0, %r375, %p16;
	sub.s32 	%r35, %r15, %r410;
	add.s32 	%r411, %r373, 12;
	setp.lt.u32 	%p17, %r411, %r375;
	selp.b32 	%r412, 0, %r375, %p17;
	sub.s32 	%r36, %r15, %r412;
	add.s32 	%r413, %r373, 13;
	setp.lt.u32 	%p18, %r413, %r375;
	selp.b32 	%r414, 0, %r375, %p18;
	sub.s32 	%r37, %r15, %r414;
	add.s32 	%r415, %r373, 14;
	setp.lt.u32 	%p19, %r415, %r375;
	selp.b32 	%r416, 0, %r375, %p19;
	sub.s32 	%r38, %r15, %r416;
	add.s32 	%r417, %r373, 15;
	setp.lt.u32 	%p20, %r417, %r375;
	selp.b32 	%r418, 0, %r375, %p20;
	sub.s32 	%r39, %r15, %r418;
	cvt.u64.u32 	%rd11, %r20;
$L__BB274_2:
	setp.gt.u32 	%p21, %r1, 63;
	@%p21 bra 	$L__BB274_10;
	and.b32  	%r419, %r18, 3;
	setp.eq.s32 	%p22, %r419, 3;
	shl.b32 	%r57, %r970, 6;
	mov.u32 	%r971, %r1;
	@%p22 bra 	$L__BB274_7;
	and.b32  	%r420, %r18, 3;
	setp.eq.s32 	%p23, %r420, 0;
	add.s32 	%r421, %r57, %r1;
	mul.wide.s32 	%rd10, %r421, 4;
	add.s64 	%rd3, %rd1, %rd10;
	ld.global.u32 	%r422, [%rd3];
	shl.b32 	%r423, %r1, 2;
	mov.u32 	%r424, _ZZ9cuda_gemmIiLi256ELi2ELi1ELi64ELi64ELi64ELi32ELi1ELi0EEviiiPT_S1_S1_iiE3Ash;
	add.s32 	%r425, %r424, %r423;
	st.shared.u32 	[%r425], %r422;
	mov.u32 	%r971, %r17;
	@%p23 bra 	$L__BB274_7;
	and.b32  	%r426, %r18, 3;
	setp.eq.s32 	%p24, %r426, 1;
	add.s64 	%rd4, %rd3, %rd11;
	ld.global.u32 	%r427, [%rd4];
	shl.b32 	%r428, %r1, 2;
	mov.u32 	%r429, _ZZ9cuda_gemmIiLi256ELi2ELi1ELi64ELi64ELi64ELi32ELi1ELi0EEviiiPT_S1_S1_iiE3Ash;
	add.s32 	%r430, %r429, %r428;
	add.s32 	%r431, %r430, %r20;
	st.shared.u32 	[%r431], %r427;
	mov.u32 	%r971, %r21;
	@%p24 bra 	$L__BB274_7;
	add.s64 	%rd13, %rd4, %rd11;
	ld.global.u32 	%r432, [%rd13];
	shl.b32 	%r433, %r1, 2;
	mov.u32 	%r434, _ZZ9cuda_gemmIiLi256ELi2ELi1ELi64ELi64ELi64ELi32ELi1ELi0EEviiiPT_S1_S1_iiE3Ash;
	add.s32 	%r435, %r434, %r433;
	add.s32 	%r436, %r435, %r20;
	add.s32 	%r437, %r436, %r20;
	st.shared.u32 	[%r437], %r432;
	mov.u32 	%r971, %r22;
$L__BB274_7:
	setp.lt.u32 	%p25, %r18, 3;
	@%p25 bra 	$L__BB274_10;
	shl.b32 	%r438, %r971, 2;
	mov.u32 	%r439, _ZZ9cuda_gemmIiLi256ELi2ELi1ELi64ELi64ELi64ELi32ELi1ELi0EEviiiPT_S1_S1_iiE3Ash;
	add.s32 	%r974, %r439, %r438;
	add.s32 	%r973, %r971, %r57;
$L__BB274_9:
	mul.wide.s32 	%rd14, %r973, 4;
	mov.u32 	%r440, %ntid.x;
	mul.wide.u32 	%rd15, %r440, 4;
	add.s64 	%rd16, %rd1, %rd14;
	add.s64 	%rd17, %rd16, %rd15;
	mul.wide.u32 	%rd18, %r440, 8;
	add.s64 	%rd19, %rd16, %rd18;
	mul.wide.u32 	%rd20, %r440, 12;
	add.s64 	%rd21, %rd16, %rd20;
	ld.global.u32 	%r441, [%rd16];
	st.shared.u32 	[%r974], %r441;
	ld.global.u32 	%r442, [%rd17];
	add.s32 	%r443, %r974, %r20;
	st.shared.u32 	[%r443], %r442;
	ld.global.u32 	%r444, [%rd19];
	shl.b32 	%r445, %r440, 3;
	add.s32 	%r446, %r974, %r445;
	st.shared.u32 	[%r446], %r444;
	ld.global.u32 	%r447, [%rd21];
	mad.lo.s32 	%r448, %r440, 12, %r974;
	st.shared.u32 	[%r448], %r447;
	add.s32 	%r971, %r971, %r20;
	shl.b32 	%r449, %r440, 4;
	add.s32 	%r974, %r974, %r449;
	add.s32 	%r973, %r973, %r20;
	setp.lt.u32 	%p26, %r971, 64;
	@%p26 bra 	$L__BB274_9;
$L__BB274_10:
	setp.gt.u32 	%p27, %r1, 31;
	@%p27 bra 	$L__BB274_17;
	setp.eq.s32 	%p28, %r23, 0;
	mov.u32 	%r972, %r1;
	@%p28 bra 	$L__BB274_15;
	setp.eq.s32 	%p29, %r23, 1;
	shl.b32 	%r450, %r1, 2;
	mov.u32 	%r451, _ZZ9cuda_gemmIiLi256ELi2ELi1ELi64ELi64ELi64ELi32ELi1ELi0EEviiiPT_S1_S1_iiE3Csh;
	add.s32 	%r452, %r451, %r450;
	mov.b32 	%r453, 0;
	st.shared.u32 	[%r452], %r453;
	mov.u32 	%r972, %r17;
	@%p29 bra 	$L__BB274_15;
	setp.eq.s32 	%p30, %r23, 2;
	shl.b32 	%r454, %r1, 2;
	mov.u32 	%r455, _ZZ9cuda_gemmIiLi256ELi2ELi1ELi64ELi64ELi64ELi32ELi1ELi0EEviiiPT_S1_S1_iiE3Csh;
	add.s32 	%r456, %r455, %r454;
	add.s32 	%r457, %r456, %r20;
	mov.b32 	%r458, 0;
	st.shared.u32 	[%r457], %r458;
	mov.u32 	%r972, %r21;
	@%p30 bra 	$L__BB274_15;
	shl.b32 	%r459, %r1, 2;
	mov.u32 	%r460, _ZZ9cuda_gemmIiLi256ELi2ELi1ELi64ELi64ELi64ELi32ELi1ELi0EEviiiPT_S1_S1_iiE3Csh;
	add.s32 	%r461, %r460, %r459;
	add.s32 	%r462, %r461, %r20;
	add.s32 	%r463, %r462, %r20;
	mov.b32 	%r464, 0;
	st.shared.u32 	[%r463], %r464;
	mov.u32 	%r972, %r22;
$L__BB274_15:
	setp.lt.u32 	%p31, %r19, 3;
	@%p31 bra 	$L__BB274_17;
$L__BB274_16:
	shl.b32 	%r465, %r972, 2;
	mov.u32 	%r466, _ZZ9cuda_gemmIiLi256ELi2ELi1ELi64ELi64ELi64ELi32ELi1ELi0EEviiiPT_S1_S1_iiE3Csh;
	add.s32 	%r467, %r466, %r465;
	mov.b32 	%r468, 0;
	st.shared.u32 	[%r467], %r468;
	add.s32 	%r469, %r467, %r20;
	st.shared.u32 	[%r469], %r468;
	add.s32 	%r470, %r469, %r20;
	st.shared.u32 	[%r470], %r468;
	add.s32 	%r471, %r470, %r20;
	st.shared.u32 	[%r471], %r468;
	add.s32 	%r972, %r20, %r972;
	setp.lt.u32 	%p32, %r972, 32;
	@%p32 bra 	$L__BB274_16;
$L__BB274_17:
	mov.u32 	%r472, %ctaid.x;
	shl.b32 	%r70, %r472, 5;
	shr.u32 	%r473, %r1, 5;
	setp.ge.s32 	%p33, %r473, %r366;
	@%p33 bra 	$L__BB274_20;
	shr.u32 	%r977, %r1, 5;
$L__BB274_19:
	ld.param.u64 	%rd35, [_Z9cuda_gemmIiLi256ELi2ELi1ELi64ELi64ELi64ELi32ELi1ELi0EEviiiPT_S1_S1_ii_param_4];
	add.s32 	%r474, %r70, %r2;
	mad.lo.s32 	%r475, %r977, %r365, %r474;
	cvta.to.global.u64 	%rd22, %rd35;
	mul.wide.s32 	%rd23, %r475, 4;
	add.s64 	%rd24, %rd22, %rd23;
	ld.global.u32 	%r476, [%rd24];
	mov.u32 	%r477, _ZZ9cuda_gemmIiLi256ELi2ELi1ELi64ELi64ELi64ELi32ELi1ELi0EEviiiPT_S1_S1_iiE11kron_fac_sh;
	mad.lo.s32 	%r478, %r2, 260, %r477;
	shl.b32 	%r479, %r977, 2;
	add.s32 	%r480, %r478, %r479;
	st.shared.u32 	[%r480], %r476;
	add.s32 	%r977, %r977, %r12;
	setp.lt.s32 	%p34, %r977, %r366;
	@%p34 bra 	$L__BB274_19;
$L__BB274_20:
	setp.lt.s32 	%p35, %r5, 1;
	bar.sync 	0;
	@%p35 bra 	$L__BB274_160;
	add.s32 	%r481, %r7, 2;
	and.b32  	%r74, %r481, 15;
	add.s32 	%r482, %r7, 1;
	and.b32  	%r75, %r482, 15;
	setp.ne.s32 	%p36, %r4, 1;
	@%p36 bra 	$L__BB274_90;
	mov.b32 	%r994, 0;
$L__BB274_23:
	setp.lt.s32 	%p111, %r366, 1;
	add.s32 	%r93, %r994, %r7;
	mul.lo.s32 	%r94, %r93, %r366;
	add.s32 	%r95, %r94, %r13;
	@%p111 bra 	$L__BB274_25;
	add.s32 	%r778, %r15, %r94;
	shl.b32 	%r779, %r778, 2;
	mov.u32 	%r780, _ZZ9cuda_gemmIiLi256ELi2ELi1ELi64ELi64ELi64ELi32ELi1ELi0EEviiiPT_S1_S1_iiE3Ash;
	add.s32 	%r781, %r780, %r779;
	ld.shared.u32 	%r1145, [%r781];
$L__BB274_25:
	setp.lt.s32 	%p112, %r366, 2;
	@%p112 bra 	$L__BB274_27;
	add.s32 	%r782, %r95, %r75;
	shl.b32 	%r783, %r782, 2;
	mov.u32 	%r784, _ZZ9cuda_gemmIiLi256ELi2ELi1ELi64ELi64ELi64ELi32ELi1ELi0EEviiiPT_S1_S1_iiE3Ash;
	add.s32 	%r785, %r784, %r783;
	ld.shared.u32 	%r1144, [%r785];
$L__BB274_27:
	setp.lt.s32 	%p113, %r366, 3;
	@%p113 bra 	$L__BB274_29;
	add.s32 	%r786, %r95, %r74;
	shl.b32 	%r787, %r786, 2;
	mov.u32 	%r788, _ZZ9cuda_gemmIiLi256ELi2ELi1ELi64ELi64ELi64ELi32ELi1ELi0EEviiiPT_S1_S1_iiE3Ash;
	add.s32 	%r789, %r788, %r787;
	ld.shared.u32 	%r1143, [%r789];
$L__BB274_29:
	setp.lt.s32 	%p114, %r366, 4;
	@%p114 bra 	$L__BB274_31;
	add.s32 	%r790, %r7, 3;
	and.b32  	%r791, %r790, 15;
	add.s32 	%r792, %r95, %r791;
	shl.b32 	%r793, %r792, 2;
	mov.u32 	%r794, _ZZ9cuda_gemmIiLi256ELi2ELi1ELi64ELi64ELi64ELi32ELi1ELi0EEviiiPT_S1_S1_iiE3Ash;
	add.s32 	%r795, %r794, %r793;
	ld.shared.u32 	%r1142, [%r795];
$L__BB274_31:
	setp.lt.s32 	%p115, %r366, 5;
	@%p115 bra 	$L__BB274_33;
	add.s32 	%r796, %r7, 4;
	and.b32  	%r797, %r796, 15;
	add.s32 	%r798, %r95, %r797;
	shl.b32 	%r799, %r798, 2;
	mov.u32 	%r800, _ZZ9cuda_gemmIiLi256ELi2ELi1ELi64ELi64ELi64ELi32ELi1ELi0EEviiiPT_S1_S1_iiE3Ash;
	add.s32 	%r801, %r800, %r799;
	ld.shared.u32 	%r1141, [%r801];
$L__BB274_33:
	setp.lt.s32 	%p116, %r366, 6;
	@%p116 bra 	$L__BB274_35;
	add.s32 	%r802, %r7, 5;
	and.b32  	%r803, %r802, 15;
	add.s32 	%r804, %r95, %r803;
	shl.b32 	%r805, %r804, 2;
	mov.u32 	%r806, _ZZ9cuda_gemmIiLi256ELi2ELi1ELi64ELi64ELi64ELi32ELi1ELi0EEviiiPT_S1_S1_iiE3Ash;
	add.s32 	%r807, %r806, %r805;
	ld.shared.u32 	%r1140, [%r807];
$L__BB274_35:
	setp.lt.s32 	%p117, %r366, 7;
	@%p117 bra 	$L__BB274_37;
	add.s32 	%r808, %r7, 6;
	and.b32  	%r809, %r808, 15;
	add.s32 	%r810, %r95, %r809;
	shl.b32 	%r811, %r810, 2;
	mov.u32 	%r812, _ZZ9cuda_gemmIiLi256ELi2ELi1ELi64ELi64ELi64ELi32ELi1ELi0EEviiiPT_S1_S1_iiE3Ash;
	add.s32 	%r813, %r812, %r811;
	ld.shared.u32 	%r1139, [%r813];
$L__BB274_37:
	setp.lt.s32 	%p118, %r366, 8;
	@%p118 bra 	$L__BB274_39;
	add.s32 	%r814, %r7, 7;
	and.b32  	%r815, %r814, 15;
	add.s32 	%r816, %r95, %r815;
	shl.b32 	%r817, %r816, 2;
	mov.u32 	%r818, _ZZ9cuda_gemmIiLi256ELi2ELi1ELi64ELi64ELi64ELi32ELi1ELi0EEviiiPT_S1_S1_iiE3Ash;
	add.s32 	%r819, %r818, %r817;
	ld.shared.u32 	%r1138, [%r819];
$L__BB274_39:
	setp.lt.s32 	%p119, %r366, 9;
	@%p119 bra 	$L__BB274_41;
	and.b32  	%r820, %r7, 15;
	xor.b32  	%r821, %r820, 8;
	add.s32 	%r822, %r95, %r821;
	shl.b32 	%r823, %r822, 2;
	mov.u32 	%r824, _ZZ9cuda_gemmIiLi256ELi2ELi1ELi64ELi64ELi64ELi32ELi1ELi0EEviiiPT_S1_S1_iiE3Ash;
	add.s32 	%r825, %r824, %r823;
	ld.shared.u32 	%r1137, [%r825];
$L__BB274_41:
	setp.lt.s32 	%p120, %r366, 10;
	@%p120 bra 	$L__BB274_43;
	add.s32 	%r826, %r7, 9;
	and.b32  	%r827, %r826, 15;
	add.s32 	%r828, %r95, %r827;
	shl.b32 	%r829, %r828, 2;
	mov.u32 	%r830, _ZZ9cuda_gemmIiLi256ELi2ELi1ELi64ELi64ELi64ELi32ELi1ELi0EEviiiPT_S1_S1_iiE3Ash;
	add.s32 	%r831, %r830, %r829;
	ld.shared.u32 	%r1136, [%r831];
$L__BB274_43:
	setp.lt.s32 	%p121, %r366, 11;
	@%p121 bra 	$L__BB274_45;
	add.s32 	%r832, %r7, 10;
	and.b32  	%r833, %r832, 15;
	add.s32 	%r834, %r95, %r833;
	shl.b32 	%r835, %r834, 2;
	mov.u32 	%r836, _ZZ9cuda_gemmIiLi256ELi2ELi1ELi64ELi64ELi64ELi32ELi1ELi0EEviiiPT_S1_S1_iiE3Ash;
	add.s32 	%r837, %r836, %r835;
	ld.shared.u32 	%r1135, [%r837];
$L__BB274_45:
	setp.lt.s32 	%p122, %r366, 12;
	@%p122 bra 	$L__BB274_47;
	add.s32 	%r838, %r7, 11;
	and.b32  	%r839, %r838, 15;
	add.s32 	%r840, %r95, %r839;
	shl.b32 	%r841, %r840, 2;
	mov.u32 	%r842, _ZZ9cuda_gemmIiLi256ELi2ELi1ELi64ELi64ELi64ELi32ELi1ELi0EEviiiPT_S1_S1_iiE3Ash;
	add.s32 	%r843, %r842, %r841;
	ld.shared.u32 	%r1134, [%r843];
$L__BB274_47:
	setp.lt.s32 	%p123, %r366, 13;
	@%p123 bra 	$L__BB274_49;
	add.s32 	%r844, %r7, 12;
	and.b32  	%r845, %r844, 15;
	add.s32 	%r846, %r95, %r845;
	shl.b32 	%r847, %r846, 2;
	mov.u32 	%r848, _ZZ9cuda_gemmIiLi256ELi2ELi1ELi64ELi64ELi64ELi32ELi1ELi0EEviiiPT_S1_S1_iiE3Ash;
	add.s32 	%r849, %r848, %r847;
	ld.shared.u32 	%r1133, [%r849];
$L__BB274_49:
	setp.lt.s32 	%p124, %r366, 14;
	@%p124 bra 	$L__BB274_51;
	add.s32 	%r850, %r7, 13;
	and.b32  	%r851, %r850, 15;
	add.s32 	%r852, %r95, %r851;
	shl.b32 	%r853, %r852, 2;
	mov.u32 	%r854, _ZZ9cuda_gemmIiLi256ELi2ELi1ELi64ELi64ELi64ELi32ELi1ELi0EEviiiPT_S1_S1_iiE3Ash;
	add.s32 	%r855, %r854, %r853;
	ld.shared.u32 	%r1132, [%r855];
$L__BB274_51:
	setp.lt.s32 	%p125, %r366, 15;
	@%p125 bra 	$L__BB274_53;
	add.s32 	%r856, %r7, 14;
	and.b32  	%r857, %r856, 15;
	add.s32 	%r858, %r95, %r857;
	shl.b32 	%r859, %r858, 2;
	mov.u32 	%r860, _ZZ9cuda_gemmIiLi256ELi2ELi1ELi64ELi64ELi64ELi32ELi1ELi0EEviiiPT_S1_S1_iiE3Ash;
	add.s32 	%r861, %r860, %r859;
	ld.shared.u32 	%r1131, [%r861];
$L__BB274_53:
	setp.lt.s32 	%p126, %r366, 16;
	@%p126 bra 	$L__BB274_55;
	add.s32 	%r862, %r7, -1;
	and.b32  	%r863, %r862, 15;
	add.s32 	%r864, %r95, %r863;
	shl.b32 	%r865, %r864, 2;
	mov.u32 	%r866, _ZZ9cuda_gemmIiLi256ELi2ELi1ELi64ELi64ELi64ELi32ELi1ELi0EEviiiPT_S1_S1_iiE3Ash;
	add.s32 	%r867, %r866, %r865;
	ld.shared.u32 	%r1130, [%r867];
$L__BB274_55:
	setp.ge.s32 	%p127, %r8, %r14;
	mov.u32 	%r1011, %r8;
	@%p127 bra 	$L__BB274_56;
	bra.uni 	$L__BB274_57;
$L__BB274_56:
	add.s32 	%r994, %r994, %r6;
	setp.lt.s32 	%p145, %r994, %r5;
	@%p145 bra 	$L__BB274_23;
	bra.uni 	$L__BB274_160;
$L__BB274_57:
	mov.u32 	%r869, _ZZ9cuda_gemmIiLi256ELi2ELi1ELi64ELi64ELi64ELi32ELi1ELi0EEviiiPT_S1_S1_iiE11kron_fac_sh;
	mad.lo.s32 	%r130, %r1011, 260, %r869;
	mov.b32 	%r1013, 0;
	@%p111 bra 	$L__BB274_59;
	shl.b32 	%r870, %r24, 2;
	add.s32 	%r871, %r130, %r870;
	ld.shared.u32 	%r872, [%r871];
	mul.lo.s32 	%r1013, %r872, %r1145;
$L__BB274_59:
	@%p112 bra 	$L__BB274_61;
	shl.b32 	%r873, %r25, 2;
	add.s32 	%r874, %r130, %r873;
	ld.shared.u32 	%r875, [%r874+4];
	mad.lo.s32 	%r1013, %r875, %r1144, %r1013;
$L__BB274_61:
	@%p113 bra 	$L__BB274_63;
	shl.b32 	%r876, %r26, 2;
	add.s32 	%r877, %r130, %r876;
	ld.shared.u32 	%r878, [%r877+8];
	mad.lo.s32 	%r1013, %r878, %r1143, %r1013;
$L__BB274_63:
	@%p114 bra 	$L__BB274_65;
	shl.b32 	%r879, %r27, 2;
	add.s32 	%r880, %r130, %r879;
	ld.shared.u32 	%r881, [%r880+12];
	mad.lo.s32 	%r1013, %r881, %r1142, %r1013;
$L__BB274_65:
	@%p115 bra 	$L__BB274_67;
	shl.b32 	%r882, %r28, 2;
	add.s32 	%r883, %r130, %r882;
	ld.shared.u32 	%r884, [%r883+16];
	mad.lo.s32 	%r1013, %r884, %r1141, %r1013;
$L__BB274_67:
	setp.lt.s32 	%p133, %r366, 6;
	@%p133 bra 	$L__BB274_69;
	shl.b32 	%r885, %r29, 2;
	add.s32 	%r886, %r130, %r885;
	ld.shared.u32 	%r887, [%r886+20];
	mad.lo.s32 	%r1013, %r887, %r1140, %r1013;
$L__BB274_69:
	setp.lt.s32 	%p134, %r366, 7;
	@%p134 bra 	$L__BB274_71;
	shl.b32 	%r888, %r30, 2;
	add.s32 	%r889, %r130, %r888;
	ld.shared.u32 	%r890, [%r889+24];
	mad.lo.s32 	%r1013, %r890, %r1139, %r1013;
$L__BB274_71:
	setp.lt.s32 	%p135, %r366, 8;
	@%p135 bra 	$L__BB274_73;
	shl.b32 	%r891, %r31, 2;
	add.s32 	%r892, %r130, %r891;
	ld.shared.u32 	%r893, [%r892+28];
	mad.lo.s32 	%r1013, %r893, %r1138, %r1013;
$L__BB274_73:
	setp.lt.s32 	%p136, %r366, 9;
	@%p136 bra 	$L__BB274_75;
	shl.b32 	%r894, %r32, 2;
	add.s32 	%r895, %r130, %r894;
	ld.shared.u32 	%r896, [%r895+32];
	mad.lo.s32 	%r1013, %r896, %r1137, %r1013;
$L__BB274_75:
	setp.lt.s32 	%p137, %r366, 10;
	@%p137 bra 	$L__BB274_77;
	shl.b32 	%r897, %r33, 2;
	add.s32 	%r898, %r130, %r897;
	ld.shared.u32 	%r899, [%r898+36];
	mad.lo.s32 	%r1013, %r899, %r1136, %r1013;
$L__BB274_77:
	setp.lt.s32 	%p138, %r366, 11;
	@%p138 bra 	$L__BB274_79;
	shl.b32 	%r900, %r34, 2;
	add.s32 	%r901, %r130, %r900;
	ld.shared.u32 	%r902, [%r901+40];
	mad.lo.s32 	%r1013, %r902, %r1135, %r1013;
$L__BB274_79:
	setp.lt.s32 	%p139, %r366, 12;
	@%p139 bra 	$L__BB274_81;
	shl.b32 	%r903, %r35, 2;
	add.s32 	%r904, %r130, %r903;
	ld.shared.u32 	%r905, [%r904+44];
	mad.lo.s32 	%r1013, %r905, %r1134, %r1013;
$L__BB274_81:
	setp.lt.s32 	%p140, %r366, 13;
	@%p140 bra 	$L__BB274_83;
	shl.b32 	%r906, %r36, 2;
	add.s32 	%r907, %r130, %r906;
	ld.shared.u32 	%r908, [%r907+48];
	mad.lo.s32 	%r1013, %r908, %r1133, %r1013;
$L__BB274_83:
	setp.lt.s32 	%p141, %r366, 14;
	@%p141 bra 	$L__BB274_85;
	shl.b32 	%r909, %r37, 2;
	add.s32 	%r910, %r130, %r909;
	ld.shared.u32 	%r911, [%r910+52];
	mad.lo.s32 	%r1013, %r911, %r1132, %r1013;
$L__BB274_85:
	setp.lt.s32 	%p142, %r366, 15;
	@%p142 bra 	$L__BB274_87;
	shl.b32 	%r912, %r38, 2;
	add.s32 	%r913, %r130, %r912;
	ld.shared.u32 	%r914, [%r913+56];
	mad.lo.s32 	%r1013, %r914, %r1131, %r1013;
$L__BB274_87:
	setp.lt.s32 	%p143, %r366, 16;
	@%p143 bra 	$L__BB274_89;
	shl.b32 	%r915, %r39, 2;
	add.s32 	%r916, %r130, %r915;
	ld.shared.u32 	%r917, [%r916+60];
	mad.lo.s32 	%r1013, %r917, %r1130, %r1013;
$L__BB274_89:
	mad.lo.s32 	%r918, %r1011, %r5, %r93;
	shl.b32 	%r919, %r918, 2;
	mov.u32 	%r920, _ZZ9cuda_gemmIiLi256ELi2ELi1ELi64ELi64ELi64ELi32ELi1ELi0EEviiiPT_S1_S1_iiE3Csh;
	add.s32 	%r921, %r920, %r919;
	ld.shared.u32 	%r922, [%r921];
	add.s32 	%r923, %r922, %r1013;
	st.shared.u32 	[%r921], %r923;
	add.s32 	%r1011, %r1011, %r10;
	setp.lt.s32 	%p144, %r1011, %r14;
	@%p144 bra 	$L__BB274_57;
	bra.uni 	$L__BB274_56;
$L__BB274_90:
	setp.gt.u32 	%p37, %r366, 31;
	@%p37 bra 	$L__BB274_169;
	mov.b32 	%r1096, 0;
$L__BB274_92:
	setp.eq.s32 	%p38, %r366, 0;
	add.s32 	%r273, %r1096, %r7;
	mul.lo.s32 	%r274, %r273, %r366;
	add.s32 	%r275, %r274, %r13;
	@%p38 bra 	$L__BB274_94;
	add.s32 	%r484, %r15, %r274;
	shl.b32 	%r485, %r484, 2;
	mov.u32 	%r486, _ZZ9cuda_gemmIiLi256ELi2ELi1ELi64ELi64ELi64ELi32ELi1ELi0EEviiiPT_S1_S1_iiE3Ash;
	add.s32 	%r487, %r486, %r485;
	ld.shared.u32 	%r1145, [%r487];
$L__BB274_94:
	setp.lt.s32 	%p39, %r366, 2;
	@%p39 bra 	$L__BB274_96;
	add.s32 	%r488, %r275, %r75;
	shl.b32 	%r489, %r488, 2;
	mov.u32 	%r490, _ZZ9cuda_gemmIiLi256ELi2ELi1ELi64ELi64ELi64ELi32ELi1ELi0EEviiiPT_S1_S1_iiE3Ash;
	add.s32 	%r491, %r490, %r489;
	ld.shared.u32 	%r1144, [%r491];
$L__BB274_96:
	setp.lt.s32 	%p40, %r366, 3;
	@%p40 bra 	$L__BB274_98;
	add.s32 	%r492, %r275, %r74;
	shl.b32 	%r493, %r492, 2;
	mov.u32 	%r494, _ZZ9cuda_gemmIiLi256ELi2ELi1ELi64ELi64ELi64ELi32ELi1ELi0EEviiiPT_S1_S1_iiE3Ash;
	add.s32 	%r495, %r494, %r493;
	ld.shared.u32 	%r1143, [%r495];
$L__BB274_98:
	setp.lt.s32 	%p41, %r366, 4;
	@%p41 bra 	$L__BB274_100;
	add.s32 	%r496, %r7, 3;
	and.b32  	%r497, %r496, 15;
	add.s32 	%r498, %r275, %r497;
	shl.b32 	%r499, %r498, 2;
	mov.u32 	%r500, _ZZ9cuda_gemmIiLi256ELi2ELi1ELi64ELi64ELi64ELi32ELi1ELi0EEviiiPT_S1_S1_iiE3Ash;
	add.s32 	%r501, %r500, %r499;
	ld.shared.u32 	%r1142, [%r501];
$L__BB274_100:
	setp.lt.s32 	%p42, %r366, 5;
	@%p42 bra 	$L__BB274_102;
	add.s32 	%r502, %r7, 4;
	and.b32  	%r503, %r502, 15;
	add.s32 	%r504, %r275, %r503;
	shl.b32 	%r505, %r504, 2;
	mov.u32 	%r506, _ZZ9cuda_gemmIiLi256ELi2ELi1ELi64ELi64ELi64ELi32ELi1ELi0EEviiiPT_S1_S1_iiE3Ash;
	add.s32 	%r507, %r506, %r505;
	ld.shared.u32 	%r1141, [%r507];
$L__BB274_102:
	setp.lt.s32 	%p43, %r366, 6;
	@%p43 bra 	$L__BB274_104;
	add.s32 	%r508, %r7, 5;
	and.b32  	%r509, %r508, 15;
	add.s32 	%r510, %r275, %r509;
	shl.b32 	%r511, %r510, 2;
	mov.u32 	%r512, _ZZ9cuda_gemmIiLi256ELi2ELi1ELi64ELi64ELi64ELi32ELi1ELi0EEviiiPT_S1_S1_iiE3Ash;
	add.s32 	%r513, %r512, %r511;
	ld.shared.u32 	%r1140, [%r513];
$L__BB274_104:
	setp.lt.s32 	%p44, %r366, 7;
	@%p44 bra 	$L__BB274_106;
	add.s32 	%r514, %r7, 6;
	and.b32  	%r515, %r514, 15;
	add.s32 	%r516, %r275, %r515;
	shl.b32 	%r517, %r516, 2;
	mov.u32 	%r518, _ZZ9cuda_gemmIiLi256ELi2ELi1ELi64ELi64ELi64ELi32ELi1ELi0EEviiiPT_S1_S1_iiE3Ash;
	add.s32 	%r519, %r518, %r517;
	ld.shared.u32 	%r1139, [%r519];
$L__BB274_106:
	setp.lt.s32 	%p45, %r366, 8;
	@%p45 bra 	$L__BB274_108;
	add.s32 	%r520, %r7, 7;
	and.b32  	%r521, %r520, 15;
	add.s32 	%r522, %r275, %r521;
	shl.b32 	%r523, %r522, 2;
	mov.u32 	%r524, _ZZ9cuda_gemmIiLi256ELi2ELi1ELi64ELi64ELi64ELi32ELi1ELi0EEviiiPT_S1_S1_iiE3Ash;
	add.s32 	%r525, %r524, %r523;
	ld.shared.u32 	%r1138, [%r525];
$L__BB274_108:
	setp.lt.s32 	%p46, %r366, 9;
	@%p46 bra 	$L__BB274_110;
	and.b32  	%r526, %r7, 15;
	xor.b32  	%r527, %r526, 8;
	add.s32 	%r528, %r275, %r527;
	shl.b32 	%r529, %r528, 2;
	mov.u32 	%r530, _ZZ9cuda_gemmIiLi256ELi2ELi1ELi64ELi64ELi64ELi32ELi1ELi0EEviiiPT_S1_S1_iiE3Ash;
	add.s32 	%r531, %r530, %r529;
	ld.shared.u32 	%r1137, [%r531];
$L__BB274_110:
	setp.lt.s32 	%p47, %r366, 10;
	@%p47 bra 	$L__BB274_112;
	add.s32 	%r532, %r7, 9;
	and.b32  	%r533, %r532, 15;
	add.s32 	%r534, %r275, %r533;
	shl.b32 	%r535, %r534, 2;
	mov.u32 	%r536, _ZZ9cuda_gemmIiLi256ELi2ELi1ELi64ELi64ELi64ELi32ELi1ELi0EEviiiPT_S1_S1_iiE3Ash;
	add.s32 	%r537, %r536, %r535;
	ld.shared.u32 	%r1136, [%r537];
$L__BB274_112:
	setp.lt.s32 	%p48, %r366, 11;
	@%p48 bra 	$L__BB274_114;
	add.s32 	%r538, %r7, 10;
	and.b32  	%r539, %r538, 15;
	add.s32 	%r540, %r275, %r539;
	shl.b32 	%r541, %r540, 2;
	mov.u32 	%r542, _ZZ9cuda_gemmIiLi256ELi2ELi1ELi64ELi64ELi64ELi32ELi1ELi0EEviiiPT_S1_S1_iiE3Ash;
	add.s32 	%r543, %r542, %r541;
	ld.shared.u32 	%r1135, [%r543];
$L__BB274_114:
	setp.lt.s32 	%p49, %r366, 12;
	@%p49 bra 	$L__BB274_116;
	add.s32 	%r544, %r7, 11;
	and.b32  	%r545, %r544, 15;
	add.s32 	%r546, %r275, %r545;
	shl.b32 	%r547, %r546, 2;
	mov.u32 	%r548, _ZZ9cuda_gemmIiLi256ELi2ELi1ELi64ELi64ELi64ELi32ELi1ELi0EEviiiPT_S1_S1_iiE3Ash;
	add.s32 	%r549, %r548, %r547;
	ld.shared.u32 	%r1134, [%r549];
$L__BB274_116:
	setp.lt.s32 	%p50, %r366, 13;
	@%p50 bra 	$L__BB274_118;
	add.s32 	%r550, %r7, 12;
	and.b32  	%r551, %r550, 15;
	add.s32 	%r552, %r275, %r551;
	shl.b32 	%r553, %r552, 2;
	mov.u32 	%r554, _ZZ9cuda_gemmIiLi256ELi2ELi1ELi64ELi64ELi64ELi32ELi1ELi0EEviiiPT_S1_S1_iiE3Ash;
	add.s32 	%r555, %r554, %r553;
	ld.shared.u32 	%r1133, [%r555];
$L__BB274_118:
	setp.lt.s32 	%p51, %r366, 14;
	@%p51 bra 	$L__BB274_120;
	add.s32 	%r556, %r7, 13;
	and.b32  	%r557, %r556, 15;
	add.s32 	%r558, %r275, %r557;
	shl.b32 	%r559, %r558, 2;
	mov.u32 	%r560, _ZZ9cuda_gemmIiLi256ELi2ELi1ELi64ELi64ELi64ELi32ELi1ELi0EEviiiPT_S1_S1_iiE3Ash;
	add.s32 	%r561, %r560, %r559;
	ld.shared.u32 	%r1132, [%r561];
$L__BB274_120:
	setp.lt.s32 	%p52, %r366, 15;
	@%p52 bra 	$L__BB274_122;
	add.s32 	%r562, %r7, 14;
	and.b32  	%r563, %r562, 15;
	add.s32 	%r564, %r275, %r563;
	shl.b32 	%r565, %r564, 2;
	mov.u32 	%r566, _ZZ9cuda_gemmIiLi256ELi2ELi1ELi64ELi64ELi64ELi32ELi1ELi0EEviiiPT_S1_S1_iiE3Ash;
	add.s32 	%r567, %r566, %r565;
	ld.shared.u32 	%r1131, [%r567];
$L__BB274_122:
	setp.lt.s32 	%p53, %r366, 16;
	@%p53 bra 	$L__BB274_124;
	add.s32 	%r568, %r7, -1;
	and.b32  	%r569, %r568, 15;
	add.s32 	%r570, %r275, %r569;
	shl.b32 	%r571, %r570, 2;
	mov.u32 	%r572, _ZZ9cuda_gemmIiLi256ELi2ELi1ELi64ELi64ELi64ELi32ELi1ELi0EEviiiPT_S1_S1_iiE3Ash;
	add.s32 	%r573, %r572, %r571;
	ld.shared.u32 	%r1130, [%r573];
$L__BB274_124:
	setp.ge.s32 	%p54, %r8, %r14;
	@%p54 bra 	$L__BB274_159;
	mov.u32 	%r1113, %r8;
$L__BB274_126:
	mov.u32 	%r575, _ZZ9cuda_gemmIiLi256ELi2ELi1ELi64ELi64ELi64ELi32ELi1ELi0EEviiiPT_S1_S1_iiE11kron_fac_sh;
	mad.lo.s32 	%r309, %r1113, 260, %r575;
	mov.b32 	%r1115, 0;
	@%p38 bra 	$L__BB274_128;
	shl.b32 	%r576, %r24, 2;
	add.s32 	%r577, %r309, %r576;
	ld.shared.u32 	%r578, [%r577];
	mul.lo.s32 	%r1115, %r578, %r1145;
$L__BB274_128:
	@%p39 bra 	$L__BB274_130;
	shl.b32 	%r579, %r25, 2;
	add.s32 	%r580, %r309, %r579;
	ld.shared.u32 	%r581, [%r580+4];
	mad.lo.s32 	%r1115, %r581, %r1144, %r1115;
$L__BB274_130:
	@%p40 bra 	$L__BB274_132;
	shl.b32 	%r582, %r26, 2;
	add.s32 	%r583, %r309, %r582;
	ld.shared.u32 	%r584, [%r583+8];
	mad.lo.s32 	%r1115, %r584, %r1143, %r1115;
$L__BB274_132:
	@%p41 bra 	$L__BB274_134;
	shl.b32 	%r585, %r27, 2;
	add.s32 	%r586, %r309, %r585;
	ld.shared.u32 	%r587, [%r586+12];
	mad.lo.s32 	%r1115, %r587, %r1142, %r1115;
$L__BB274_134:
	@%p42 bra 	$L__BB274_136;
	shl.b32 	%r588, %r28, 2;
	add.s32 	%r589, %r309, %r588;
	ld.shared.u32 	%r590, [%r589+16];
	mad.lo.s32 	%r1115, %r590, %r1141, %r1115;
$L__BB274_136:
	setp.lt.s32 	%p60, %r366, 6;
	@%p60 bra 	$L__BB274_138;
	shl.b32 	%r591, %r29, 2;
	add.s32 	%r592, %r309, %r591;
	ld.shared.u32 	%r593, [%r592+20];
	mad.lo.s32 	%r1115, %r593, %r1140, %r1115;
$L__BB274_138:
	setp.lt.s32 	%p61, %r366, 7;
	@%p61 bra 	$L__BB274_140;
	shl.b32 	%r594, %r30, 2;
	add.s32 	%r595, %r309, %r594;
	ld.shared.u32 	%r596, [%r595+24];
	mad.lo.s32 	%r1115, %r596, %r1139, %r1115;
$L__BB274_140:
	setp.lt.s32 	%p62, %r366, 8;
	@%p62 bra 	$L__BB274_142;
	shl.b32 	%r597, %r31, 2;
	add.s32 	%r598, %r309, %r597;
	ld.shared.u32 	%r599, [%r598+28];
	mad.lo.s32 	%r1115, %r599, %r1138, %r1115;
$L__BB274_142:
	setp.lt.s32 	%p63, %r366, 9;
	@%p63 bra 	$L__BB274_144;
	shl.b32 	%r600, %r32, 2;
	add.s32 	%r601, %r309, %r600;
	ld.shared.u32 	%r602, [%r601+32];
	mad.lo.s32 	%r1115, %r602, %r1137, %r1115;
$L__BB274_144:
	setp.lt.s32 	%p64, %r366, 10;
	@%p64 bra 	$L__BB274_146;
	shl.b32 	%r603, %r33, 2;
	add.s32 	%r604, %r309, %r603;
	ld.shared.u32 	%r605, [%r604+36];
	mad.lo.s32 	%r1115, %r605, %r1136, %r1115;
$L__BB274_146:
	setp.lt.s32 	%p65, %r366, 11;
	@%p65 bra 	$L__BB274_148;
	shl.b32 	%r606, %r34, 2;
	add.s32 	%r607, %r309, %r606;
	ld.shared.u32 	%r608, [%r607+40];
	mad.lo.s32 	%r1115, %r608, %r1135, %r1115;
$L__BB274_148:
	setp.lt.s32 	%p66, %r366, 12;
	@%p66 bra 	$L__BB274_150;
	shl.b32 	%r609, %r35, 2;
	add.s32 	%r610, %r309, %r609;
	ld.shared.u32 	%r611, [%r610+44];
	mad.lo.s32 	%r1115, %r611, %r1134, %r1115;
$L__BB274_150:
	setp.lt.s32 	%p67, %r366, 13;
	@%p67 bra 	$L__BB274_152;
	shl.b32 	%r612, %r36, 2;
	add.s32 	%r613, %r309, %r612;
	ld.shared.u32 	%r614, [%r613+48];
	mad.lo.s32 	%r1115, %r614, %r1133, %r1115;
$L__BB274_152:
	setp.lt.s32 	%p68, %r366, 14;
	@%p68 bra 	$L__BB274_154;
	shl.b32 	%r615, %r37, 2;
	add.s32 	%r616, %r309, %r615;
	ld.shared.u32 	%r617, [%r616+52];
	mad.lo.s32 	%r1115, %r617, %r1132, %r1115;
$L__BB274_154:
	setp.lt.s32 	%p69, %r366, 15;
	@%p69 bra 	$L__BB274_156;
	shl.b32 	%r618, %r38, 2;
	add.s32 	%r619, %r309, %r618;
	ld.shared.u32 	%r620, [%r619+56];
	mad.lo.s32 	%r1115, %r620, %r1131, %r1115;
$L__BB274_156:
	setp.lt.s32 	%p70, %r366, 16;
	@%p70 bra 	$L__BB274_158;
	shl.b32 	%r621, %r39, 2;
	add.s32 	%r622, %r309, %r621;
	ld.shared.u32 	%r623, [%r622+60];
	mad.lo.s32 	%r1115, %r623, %r1130, %r1115;
$L__BB274_158:
	mad.lo.s32 	%r624, %r1113, %r5, %r273;
	shl.b32 	%r625, %r624, 2;
	mov.u32 	%r626, _ZZ9cuda_gemmIiLi256ELi2ELi1ELi64ELi64ELi64ELi32ELi1ELi0EEviiiPT_S1_S1_iiE3Csh;
	add.s32 	%r627, %r626, %r625;
	st.shared.u32 	[%r627], %r1115;
	add.s32 	%r1113, %r1113, %r10;
	setp.lt.s32 	%p71, %r1113, %r14;
	@%p71 bra 	$L__BB274_126;
$L__BB274_159:
	add.s32 	%r1096, %r1096, %r6;
	setp.lt.s32 	%p72, %r1096, %r5;
	@%p72 bra 	$L__BB274_92;
$L__BB274_160:
	bar.sync 	0;
	@%p27 bra 	$L__BB274_167;
	setp.eq.s32 	%p147, %r23, 0;
	shl.b32 	%r924, %r970, 6;
	add.s32 	%r360, %r924, %r70;
	mov.u32 	%r1146, %r1;
	@%p147 bra 	$L__BB274_165;
	setp.eq.s32 	%p148, %r23, 1;
	add.s32 	%r925, %r360, %r1;
	shl.b32 	%r926, %r1, 2;
	mov.u32 	%r927, _ZZ9cuda_gemmIiLi256ELi2ELi1ELi64ELi64ELi64ELi32ELi1ELi0EEviiiPT_S1_S1_iiE3Csh;
	add.s32 	%r928, %r927, %r926;
	ld.shared.u32 	%r929, [%r928];
	mul.wide.s32 	%rd25, %r925, 4;
	add.s64 	%rd5, %rd2, %rd25;
	st.global.u32 	[%rd5], %r929;
	mov.u32 	%r1146, %r17;
	@%p148 bra 	$L__BB274_165;
	setp.eq.s32 	%p149, %r23, 2;
	shl.b32 	%r930, %r1, 2;
	mov.u32 	%r931, _ZZ9cuda_gemmIiLi256ELi2ELi1ELi64ELi64ELi64ELi32ELi1ELi0EEviiiPT_S1_S1_iiE3Csh;
	add.s32 	%r932, %r931, %r930;
	add.s32 	%r933, %r932, %r20;
	ld.shared.u32 	%r934, [%r933];
	cvt.u64.u32 	%rd26, %r20;
	add.s64 	%rd6, %rd5, %rd26;
	st.global.u32 	[%rd6], %r934;
	mov.u32 	%r1146, %r21;
	@%p149 bra 	$L__BB274_165;
	cvt.u64.u32 	%rd27, %r20;
	shl.b32 	%r935, %r1, 2;
	mov.u32 	%r936, _ZZ9cuda_gemmIiLi256ELi2ELi1ELi64ELi64ELi64ELi32ELi1ELi0EEviiiPT_S1_S1_iiE3Csh;
	add.s32 	%r937, %r936, %r935;
	add.s32 	%r938, %r937, %r20;
	add.s32 	%r939, %r938, %r20;
	ld.shared.u32 	%r940, [%r939];
	add.s64 	%rd28, %rd6, %rd27;
	st.global.u32 	[%rd28], %r940;
	mov.u32 	%r1146, %r22;
$L__BB274_165:
	setp.lt.u32 	%p150, %r19, 3;
	@%p150 bra 	$L__BB274_167;
$L__BB274_166:
	add.s32 	%r941, %r360, %r1146;
	shl.b32 	%r942, %r1146, 2;
	mov.u32 	%r943, _ZZ9cuda_gemmIiLi256ELi2ELi1ELi64ELi64ELi64ELi32ELi1ELi0EEviiiPT_S1_S1_iiE3Csh;
	add.s32 	%r944, %r943, %r942;
	ld.shared.u32 	%r945, [%r944];
	mul.wide.s32 	%rd29, %r941, 4;
	add.s64 	%rd30, %rd2, %rd29;
	st.global.u32 	[%rd30], %r945;
	add.s32 	%r946, %r944, %r20;
	ld.shared.u32 	%r947, [%r946];
	add.s64 	%rd32, %rd30, %rd11;
	st.global.u32 	[%rd32], %r947;
	add.s32 	%r948, %r946, %r20;
	ld.shared.u32 	%r949, [%r948];
	add.s64 	%rd33, %rd32, %rd11;
	st.global.u32 	[%rd33], %r949;
	add.s32 	%r950, %r948, %r20;
	ld.shared.u32 	%r951, [%r950];
	add.s64 	%rd34, %rd33, %rd11;
	st.global.u32 	[%rd34], %r951;
	add.s32 	%r1146, %r20, %r1146;
	setp.lt.u32 	%p151, %r1146, 32;
	@%p151 bra 	$L__BB274_166;
$L__BB274_167:
	mov.u32 	%r952, %nctaid.y;
	add.s32 	%r970, %r970, %r952;
	shl.b32 	%r953, %r952, 1;
	setp.lt.u32 	%p152, %r970, %r953;
	@%p152 bra 	$L__BB274_2;
$L__BB274_168:
	ret;
$L__BB274_169:
	mov.b32 	%r1044, 0;
$L__BB274_170:
	setp.lt.s32 	%p73, %r366, 1;
	add.s32 	%r181, %r1044, %r7;
	mul.lo.s32 	%r182, %r181, %r366;
	add.s32 	%r183, %r182, %r13;
	@%p73 bra 	$L__BB274_172;
	add.s32 	%r629, %r15, %r182;
	shl.b32 	%r630, %r629, 2;
	mov.u32 	%r631, _ZZ9cuda_gemmIiLi256ELi2ELi1ELi64ELi64ELi64ELi32ELi1ELi0EEviiiPT_S1_S1_iiE3Ash;
	add.s32 	%r632, %r631, %r630;
	ld.shared.u32 	%r1145, [%r632];
$L__BB274_172:
	setp.lt.s32 	%p74, %r366, 2;
	@%p74 bra 	$L__BB274_174;
	add.s32 	%r633, %r7, 1;
	and.b32  	%r634, %r633, 15;
	add.s32 	%r635, %r183, %r634;
	shl.b32 	%r636, %r635, 2;
	mov.u32 	%r637, _ZZ9cuda_gemmIiLi256ELi2ELi1ELi64ELi64ELi64ELi32ELi1ELi0EEviiiPT_S1_S1_iiE3Ash;
	add.s32 	%r638, %r637, %r636;
	ld.shared.u32 	%r1144, [%r638];
$L__BB274_174:
	setp.lt.s32 	%p75, %r366, 3;
	@%p75 bra 	$L__BB274_176;
	add.s32 	%r639, %r183, %r74;
	shl.b32 	%r640, %r639, 2;
	mov.u32 	%r641, _ZZ9cuda_gemmIiLi256ELi2ELi1ELi64ELi64ELi64ELi32ELi1ELi0EEviiiPT_S1_S1_iiE3Ash;
	add.s32 	%r642, %r641, %r640;
	ld.shared.u32 	%r1143, [%r642];
$L__BB274_176:
	setp.lt.s32 	%p76, %r366, 4;
	@%p76 bra 	$L__BB274_178;
	add.s32 	%r643, %r7, 3;
	and.b32  	%r644, %r643, 15;
	add.s32 	%r645, %r183, %r644;
	shl.b32 	%r646, %r645, 2;
	mov.u32 	%r647, _ZZ9cuda_gemmIiLi256ELi2ELi1ELi64ELi64ELi64ELi32ELi1ELi0EEviiiPT_S1_S1_iiE3Ash;
	add.s32 	%r648, %r647, %r646;
	ld.shared.u32 	%r1142, [%r648];
$L__BB274_178:
	setp.lt.s32 	%p77, %r366, 5;
	@%p77 bra 	$L__BB274_180;
	add.s32 	%r649, %r7, 4;
	and.b32  	%r650, %r649, 15;
	add.s32 	%r651, %r183, %r650;
	shl.b32 	%r652, %r651, 2;
	mov.u32 	%r653, _ZZ9cuda_gemmIiLi256ELi2ELi1ELi64ELi64ELi64ELi32ELi1ELi0EEviiiPT_S1_S1_iiE3Ash;
	add.s32 	%r654, %r653, %r652;
	ld.shared.u32 	%r1141, [%r654];
$L__BB274_180:
	setp.lt.s32 	%p78, %r366, 6;
	@%p78 bra 	$L__BB274_182;
	add.s32 	%r655, %r7, 5;
	and.b32  	%r656, %r655, 15;
	add.s32 	%r657, %r183, %r656;
	shl.b32 	%r658, %r657, 2;
	mov.u32 	%r659, _ZZ9cuda_gemmIiLi256ELi2ELi1ELi64ELi64ELi64ELi32ELi1ELi0EEviiiPT_S1_S1_iiE3Ash;
	add.s32 	%r660, %r659, %r658;
	ld.shared.u32 	%r1140, [%r660];
$L__BB274_182:
	setp.lt.s32 	%p79, %r366, 7;
	@%p79 bra 	$L__BB274_184;
	add.s32 	%r661, %r7, 6;
	and.b32  	%r662, %r661, 15;
	add.s32 	%r663, %r183, %r662;
	shl.b32 	%r664, %r663, 2;
	mov.u32 	%r665, _ZZ9cuda_gemmIiLi256ELi2ELi1ELi64ELi64ELi64ELi32ELi1ELi0EEviiiPT_S1_S1_iiE3Ash;
	add.s32 	%r666, %r665, %r664;
	ld.shared.u32 	%r1139, [%r666];
$L__BB274_184:
	setp.lt.s32 	%p80, %r366, 8;
	@%p80 bra 	$L__BB274_186;
	add.s32 	%r667, %r7, 7;
	and.b32  	%r668, %r667, 15;
	add.s32 	%r669, %r183, %r668;
	shl.b32 	%r670, %r669, 2;
	mov.u32 	%r671, _ZZ9cuda_gemmIiLi256ELi2ELi1ELi64ELi64ELi64ELi32ELi1ELi0EEviiiPT_S1_S1_iiE3Ash;
	add.s32 	%r672, %r671, %r670;
	ld.shared.u32 	%r1138, [%r672];
$L__BB274_186:
	setp.lt.s32 	%p81, %r366, 9;
	@%p81 bra 	$L__BB274_188;
	and.b32  	%r673, %r7, 15;
	xor.b32  	%r674, %r673, 8;
	add.s32 	%r675, %r183, %r674;
	shl.b32 	%r676, %r675, 2;
	mov.u32 	%r677, _ZZ9cuda_gemmIiLi256ELi2ELi1ELi64ELi64ELi64ELi32ELi1ELi0EEviiiPT_S1_S1_iiE3Ash;
	add.s32 	%r678, %r677, %r676;
	ld.shared.u32 	%r1137, [%r678];
$L__BB274_188:
	setp.lt.s32 	%p82, %r366, 10;
	@%p82 bra 	$L__BB274_190;
	add.s32 	%r679, %r7, 9;
	and.b32  	%r680, %r679, 15;
	add.s32 	%r681, %r183, %r680;
	shl.b32 	%r682, %r681, 2;
	mov.u32 	%r683, _ZZ9cuda_gemmIiLi256ELi2ELi1ELi64ELi64ELi64ELi32ELi1ELi0EEviiiPT_S1_S1_iiE3Ash;
	add.s32 	%r684, %r683, %r682;
	ld.shared.u32 	%r1136, [%r684];
$L__BB274_190:
	setp.lt.s32 	%p83, %r366, 11;
	@%p83 bra 	$L__BB274_192;
	add.s32 	%r685, %r7, 10;
	and.b32  	%r686, %r685, 15;
	add.s32 	%r687, %r183, %r686;
	shl.b32 	%r688, %r687, 2;
	mov.u32 	%r689, _ZZ9cuda_gemmIiLi256ELi2ELi1ELi64ELi64ELi64ELi32ELi1ELi0EEviiiPT_S1_S1_iiE3Ash;
	add.s32 	%r690, %r689, %r688;
	ld.shared.u32 	%r1135, [%r690];
$L__BB274_192:
	setp.lt.s32 	%p84, %r366, 12;
	@%p84 bra 	$L__BB274_194;
	add.s32 	%r691, %r7, 11;
	and.b32  	%r692, %r691, 15;
	add.s32 	%r693, %r183, %r692;
	shl.b32 	%r694, %r693, 2;
	mov.u32 	%r695, _ZZ9cuda_gemmIiLi256ELi2ELi1ELi64ELi64ELi64ELi32ELi1ELi0EEviiiPT_S1_S1_iiE3Ash;
	add.s32 	%r696, %r695, %r694;
	ld.shared.u32 	%r1134, [%r696];
$L__BB274_194:
	setp.lt.s32 	%p85, %r366, 13;
	@%p85 bra 	$L__BB274_196;
	add.s32 	%r697, %r7, 12;
	and.b32  	%r698, %r697, 15;
	add.s32 	%r699, %r183, %r698;
	shl.b32 	%r700, %r699, 2;
	mov.u32 	%r701, _ZZ9cuda_gemmIiLi256ELi2ELi1ELi64ELi64ELi64ELi32ELi1ELi0EEviiiPT_S1_S1_iiE3Ash;
	add.s32 	%r702, %r701, %r700;
	ld.shared.u32 	%r1133, [%r702];
$L__BB274_196:
	setp.lt.s32 	%p86, %r366, 14;
	@%p86 bra 	$L__BB274_198;
	add.s32 	%r703, %r7, 13;
	and.b32  	%r704, %r703, 15;
	add.s32 	%r705, %r183, %r704;
	shl.b32 	%r706, %r705, 2;
	mov.u32 	%r707, _ZZ9cuda_gemmIiLi256ELi2ELi1ELi64ELi64ELi64ELi32ELi1ELi0EEviiiPT_S1_S1_iiE3Ash;
	add.s32 	%r708, %r707, %r706;
	ld.shared.u32 	%r1132, [%r708];
$L__BB274_198:
	setp.lt.s32 	%p87, %r366, 15;
	@%p87 bra 	$L__BB274_200;
	add.s32 	%r709, %r7, 14;
	and.b32  	%r710, %r709, 15;
	add.s32 	%r711, %r183, %r710;
	shl.b32 	%r712, %r711, 2;
	mov.u32 	%r713, _ZZ9cuda_gemmIiLi256ELi2ELi1ELi64ELi64ELi64ELi32ELi1ELi0EEviiiPT_S1_S1_iiE3Ash;
	add.s32 	%r714, %r713, %r712;
	ld.shared.u32 	%r1131, [%r714];
$L__BB274_200:
	setp.lt.s32 	%p88, %r366, 16;
	@%p88 bra 	$L__BB274_202;
	add.s32 	%r715, %r7, -1;
	and.b32  	%r716, %r715, 15;
	add.s32 	%r717, %r183, %r716;
	shl.b32 	%r718, %r717, 2;
	mov.u32 	%r719, _ZZ9cuda_gemmIiLi256ELi2ELi1ELi64ELi64ELi64ELi32ELi1ELi0EEviiiPT_S1_S1_iiE3Ash;
	add.s32 	%r720, %r719, %r718;
	ld.shared.u32 	%r1130, [%r720];
$L__BB274_202:
	setp.ge.s32 	%p89, %r8, %r14;
	mov.u32 	%r1061, %r8;
	@%p89 bra 	$L__BB274_203;
	bra.uni 	$L__BB274_204;
$L__BB274_203:
	add.s32 	%r1044, %r1044, %r6;
	setp.lt.s32 	%p110, %r1044, %r5;
	@%p110 bra 	$L__BB274_170;
	bra.uni 	$L__BB274_160;
$L__BB274_204:
	mov.u32 	%r722, _ZZ9cuda_gemmIiLi256ELi2ELi1ELi64ELi64ELi64ELi32ELi1ELi0EEviiiPT_S1_S1_iiE11kron_fac_sh;
	mad.lo.s32 	%r218, %r1061, 260, %r722;
	mov.b32 	%r1063, 0;
	@%p73 bra 	$L__BB274_206;
	shl.b32 	%r723, %r24, 2;
	add.s32 	%r724, %r218, %r723;
	ld.shared.u32 	%r725, [%r724];
	mul.lo.s32 	%r1063, %r725, %r1145;
$L__BB274_206:
	@%p74 bra 	$L__BB274_208;
	shl.b32 	%r726, %r25, 2;
	add.s32 	%r727, %r218, %r726;
	ld.shared.u32 	%r728, [%r727+4];
	mad.lo.s32 	%r1063, %r728, %r1144, %r1063;
$L__BB274_208:
	@%p75 bra 	$L__BB274_210;
	shl.b32 	%r729, %r26, 2;
	add.s32 	%r730, %r218, %r729;
	ld.shared.u32 	%r731, [%r730+8];
	mad.lo.s32 	%r1063, %r731, %r1143, %r1063;
$L__BB274_210:
	@%p76 bra 	$L__BB274_212;
	shl.b32 	%r732, %r27, 2;
	add.s32 	%r733, %r218, %r732;
	ld.shared.u32 	%r734, [%r733+12];
	mad.lo.s32 	%r1063, %r734, %r1142, %r1063;
$L__BB274_212:
	setp.lt.s32 	%p94, %r366, 5;
	@%p94 bra 	$L__BB274_214;
	shl.b32 	%r735, %r28, 2;
	add.s32 	%r736, %r218, %r735;
	ld.shared.u32 	%r737, [%r736+16];
	mad.lo.s32 	%r1063, %r737, %r1141, %r1063;
$L__BB274_214:
	setp.lt.s32 	%p95, %r366, 6;
	@%p95 bra 	$L__BB274_216;
	shl.b32 	%r738, %r29, 2;
	add.s32 	%r739, %r218, %r738;
	ld.shared.u32 	%r740, [%r739+20];
	mad.lo.s32 	%r1063, %r740, %r1140, %r1063;
$L__BB274_216:
	setp.lt.s32 	%p96, %r366, 7;
	@%p96 bra 	$L__BB274_218;
	shl.b32 	%r741, %r30, 2;
	add.s32 	%r742, %r218, %r741;
	ld.shared.u32 	%r743, [%r742+24];
	mad.lo.s32 	%r1063, %r743, %r1139, %r1063;
$L__BB274_218:
	setp.lt.s32 	%p97, %r366, 8;
	@%p97 bra 	$L__BB274_220;
	shl.b32 	%r744, %r31, 2;
	add.s32 	%r745, %r218, %r744;
	ld.shared.u32 	%r746, [%r745+28];
	mad.lo.s32 	%r1063, %r746, %r1138, %r1063;
$L__BB274_220:
	setp.lt.s32 	%p98, %r366, 9;
	@%p98 bra 	$L__BB274_222;
	shl.b32 	%r747, %r32, 2;
	add.s32 	%r748, %r218, %r747;
	ld.shared.u32 	%r749, [%r748+32];
	mad.lo.s32 	%r1063, %r749, %r1137, %r1063;
$L__BB274_222:
	setp.lt.s32 	%p99, %r366, 10;
	@%p99 bra 	$L__BB274_224;
	shl.b32 	%r750, %r33, 2;
	add.s32 	%r751, %r218, %r750;
	ld.shared.u32 	%r752, [%r751+36];
	mad.lo.s32 	%r1063, %r752, %r1136, %r1063;
$L__BB274_224:
	setp.lt.s32 	%p100, %r366, 11;
	@%p100 bra 	$L__BB274_226;
	shl.b32 	%r753, %r34, 2;
	add.s32 	%r754, %r218, %r753;
	ld.shared.u32 	%r755, [%r754+40];
	mad.lo.s32 	%r1063, %r755, %r1135, %r1063;
$L__BB274_226:
	setp.lt.s32 	%p101, %r366, 12;
	@%p101 bra 	$L__BB274_228;
	shl.b32 	%r756, %r35, 2;
	add.s32 	%r757, %r218, %r756;
	ld.shared.u32 	%r758, [%r757+44];
	mad.lo.s32 	%r1063, %r758, %r1134, %r1063;
$L__BB274_228:
	setp.lt.s32 	%p102, %r366, 13;
	@%p102 bra 	$L__BB274_230;
	shl.b32 	%r759, %r36, 2;
	add.s32 	%r760, %r218, %r759;
	ld.shared.u32 	%r761, [%r760+48];
	mad.lo.s32 	%r1063, %r761, %r1133, %r1063;
$L__BB274_230:
	setp.lt.s32 	%p103, %r366, 14;
	@%p103 bra 	$L__BB274_232;
	shl.b32 	%r762, %r37, 2;
	add.s32 	%r763, %r218, %r762;
	ld.shared.u32 	%r764, [%r763+52];
	mad.lo.s32 	%r1063, %r764, %r1132, %r1063;
$L__BB274_232:
	setp.lt.s32 	%p104, %r366, 15;
	@%p104 bra 	$L__BB274_234;
	shl.b32 	%r765, %r38, 2;
	add.s32 	%r766, %r218, %r765;
	ld.shared.u32 	%r767, [%r766+56];
	mad.lo.s32 	%r1063, %r767, %r1131, %r1063;
$L__BB274_234:
	setp.lt.s32 	%p105, %r366, 16;
	@%p105 bra 	$L__BB274_236;
	shl.b32 	%r768, %r39, 2;
	add.s32 	%r769, %r218, %r768;
	ld.shared.u32 	%r770, [%r769+60];
	mad.lo.s32 	%r1063, %r770, %r1130, %r1063;
$L__BB274_236:
	mov.u32 	%r1077, %r3;
$L__BB274_237:
	shr.u32 	%r252, %r1077, 1;
	shfl.sync.down.b32	%r771|%p106, %r1063, %r252, %r16, -1;
	add.s32 	%r1063, %r771, %r1063;
	setp.gt.u32 	%p107, %r1077, 3;
	mov.u32 	%r1077, %r252;
	@%p107 bra 	$L__BB274_237;
	rem.u32 	%r772, %r2, %r4;
	setp.eq.s32 	%p108, %r772, 0;
	@%p108 bra 	$L__BB274_239;
	bra.uni 	$L__BB274_240;
$L__BB274_239:
	mad.lo.s32 	%r773, %r1061, %r5, %r181;
	shl.b32 	%r774, %r773, 2;
	mov.u32 	%r775, _ZZ9cuda_gemmIiLi256ELi2ELi1ELi64ELi64ELi64ELi32ELi1ELi0EEviiiPT_S1_S1_iiE3Csh;
	add.s32 	%r776, %r775, %r774;
	st.shared.u32 	[%r776], %r1063;
$L__BB274_240:
	add.s32 	%r1061, %r1061, %r10;
	setp.lt.s32 	%p109, %r1061, %r14;
	@%p109 bra 	$L__BB274_204;
	bra.uni 	$L__BB274_203;

}
	// .globl	_Z9cuda_gemmIiLi256ELi2ELi1ELi64ELi64ELi64ELi32ELi1ELi1EEviiiPT_S1_S1_ii
.visible .entry _Z9cuda_gemmIiLi256ELi2ELi1ELi64ELi64ELi64ELi32ELi1ELi1EEviiiPT_S1_S1_ii(
	.param .u32 _Z9cuda_gemmIiLi256ELi2ELi1ELi64ELi64ELi64ELi32ELi1ELi1EEviiiPT_S1_S1_ii_param_0,
	.param .u32 _Z9cuda_gemmIiLi256ELi2ELi1ELi64ELi64ELi64ELi32ELi1ELi1EEviiiPT_S1_S1_ii_param_1,
	.param .u32 _Z9cuda_gemmIiLi256ELi2ELi1ELi64ELi64ELi64ELi32ELi1ELi1EEviiiPT_S1_S1_ii_param_2,
	.param .u64 .ptr .align 1 _Z9cuda_gemmIiLi256ELi2ELi1ELi64ELi64ELi64ELi32ELi1ELi1EEviiiPT_S1_S1_ii_param_3,
	.param .u64 .ptr .align 1 _Z9cuda_gemmIiLi256ELi2ELi1ELi64ELi64ELi64ELi32ELi1ELi1EEviiiPT_S1_S1_ii_param_4,
	.param .u64 .ptr .align 1 _Z9cuda_gemmIiLi256ELi2ELi1ELi64ELi64ELi64ELi32ELi1ELi1EEviiiPT_S1_S1_ii_param_5,
	.param .u32 _Z9cuda_gemmIiLi256ELi2ELi1ELi64ELi64ELi64ELi32ELi1ELi1EEviiiPT_S1_S1_ii_param_6,
	.param .u32 _Z9cuda_gemmIiLi256ELi2ELi1ELi64ELi64ELi64ELi32ELi1ELi1EEviiiPT_S1_S1_ii_param_7
)
.maxntid 256
{
	.reg .pred 	%p<32>;
	.reg .b16 	%rs<8>;
	.reg .b32 	%r<225>;
	.reg .b64 	%rd<50>;
	// demoted variable
	.shared .align 128 .b8 _ZZ9cuda_gemmIiLi256ELi2ELi1ELi64ELi64ELi64ELi32ELi1ELi1EEviiiPT_S1_S1_iiE11kron_fac_sh[8320];
	// demoted variable
	.shared .align 128 .b8 _ZZ9cuda_gemmIiLi256ELi2ELi1ELi64ELi64ELi64ELi32ELi1ELi1EEviiiPT_S1_S1_iiE3Ash[256];
	// demoted variable
	.shared .align 128 .b8 _ZZ9cuda_gemmIiLi256ELi2ELi1ELi64ELi64ELi64ELi32ELi1ELi1EEviiiPT_S1_S1_iiE3Csh[128];
	ld.param.u64 	%rd11, [_Z9cuda_gemmIiLi256ELi2ELi1ELi64ELi64ELi64ELi32ELi1ELi1EEviiiPT_S1_S1_ii_param_3];
	ld.param.u64 	%rd12, [_Z9cuda_gemmIiLi256ELi2ELi1ELi64ELi64ELi64ELi32ELi1ELi1EEviiiPT_S1_S1_ii_param_4];
	ld.param.u64 	%rd13, [_Z9cuda_gemmIiLi256ELi2ELi1ELi64ELi64ELi64ELi32ELi1ELi1EEviiiPT_S1_S1_ii_param_5];
	cvta.to.global.u64 	%rd1, %rd11;
	cvta.to.global.u64 	%rd2, %rd12;
	cvta.to.global.u64 	%rd3, %rd13;
	mov.u32 	%r1, %tid.x;
	mov.u32 	%r75, %ctaid.x;
	shl.b32 	%r2, %r75, 5;
	mov.u32 	%r213, %ctaid.y;
	mov.u32 	%r4, %nctaid.y;
	shl.b32 	%r5, %r4, 1;
	setp.ge.u32 	%p1, %r213, %r5;
	@%p1 bra 	$L__BB275_35;
	mov.u32 	%r76, %ntid.x;
	shr.u32 	%r6, %r1, 5;
	and.b32  	%r77, %r1, 31;
	add.s32 	%r7, %r2, %r77;
	mov.u32 	%r78, _ZZ9cuda_gemmIiLi256ELi2ELi1ELi64ELi64ELi64ELi32ELi1ELi1EEviiiPT_S1_S1_iiE11kron_fac_sh;
	mad.lo.s32 	%r8, %r77, 260, %r78;
	shr.u32 	%r9, %r76, 5;
	shl.b32 	%r79, %r1, 4;
	and.b32  	%r10, %r79, 48;
	add.s32 	%r11, %r1, %r76;
	max.u32 	%r80, %r11, 64;
	setp.lt.u32 	%p2, %r11, 64;
	selp.u32 	%r81, 1, 0, %p2;
	add.s32 	%r82, %r11, %r81;
	sub.s32 	%r83, %r80, %r82;
	div.u32 	%r84, %r83, %r76;
	add.s32 	%r12, %r84, %r81;
	max.u32 	%r85, %r11, 32;
	setp.lt.u32 	%p3, %r11, 32;
	selp.u32 	%r86, 1, 0, %p3;
	add.s32 	%r87, %r11, %r86;
	sub.s32 	%r88, %r85, %r87;
	div.u32 	%r89, %r88, %r76;
	add.s32 	%r13, %r89, %r86;
	add.s32 	%r90, %r13, 1;
	add.s32 	%r14, %r6, %r9;
	shl.b32 	%r91, %r1, 2;
	mov.u32 	%r92, _ZZ9cuda_gemmIiLi256ELi2ELi1ELi64ELi64ELi64ELi32ELi1ELi1EEviiiPT_S1_S1_iiE3Ash;
	add.s32 	%r15, %r92, %r91;
	shl.b32 	%r16, %r76, 2;
	add.s32 	%r17, %r15, %r16;
	add.s32 	%r18, %r11, %r76;
	add.s32 	%r19, %r18, %r76;
	and.b32  	%r20, %r90, 3;
	mov.u32 	%r93, _ZZ9cuda_gemmIiLi256ELi2ELi1ELi64ELi64ELi64ELi32ELi1ELi1EEviiiPT_S1_S1_iiE3Csh;
	add.s32 	%r21, %r93, %r91;
	add.s32 	%r22, %r21, %r16;
	cvt.u16.u32 	%rs2, %r14;
	xor.b16  	%rs3, %rs2, 63;
	and.b16  	%rs4, %rs3, 255;
	cvt.u16.u32 	%rs5, %r9;
	and.b16  	%rs6, %rs5, 255;
	div.u16 	%rs7, %rs4, %rs6;
	and.b16  	%rs1, %rs7, 3;
	shl.b32 	%r94, %r6, 2;
	add.s32 	%r23, %r8, %r94;
	shl.b32 	%r24, %r9, 2;
	add.s32 	%r25, %r23, %r24;
	add.s32 	%r26, %r14, %r9;
	shl.b32 	%r27, %r76, 4;
	shl.b32 	%r28, %r76, 3;
	mul.lo.s32 	%r29, %r76, 12;
	mul.wide.u32 	%rd14, %r76, 4;
	add.s64 	%rd4, %rd1, %rd14;
	mul.wide.u32 	%rd15, %r76, 8;
	add.s64 	%rd5, %rd1, %rd15;
	mul.wide.u32 	%rd16, %r76, 12;
	add.s64 	%rd6, %rd1, %rd16;
	shr.u32 	%r30, %r76, 2;
$L__BB275_2:
	setp.gt.u32 	%p4, %r1, 63;
	@%p4 bra 	$L__BB275_10;
	and.b32  	%r32, %r12, 3;
	setp.eq.s32 	%p5, %r32, 3;
	shl.b32 	%r33, %r213, 6;
	mov.u32 	%r214, %r1;
	@%p5 bra 	$L__BB275_7;
	setp.eq.s32 	%p6, %r32, 0;
	add.s32 	%r95, %r33, %r1;
	mul.wide.s32 	%rd17, %r95, 4;
	add.s64 	%rd7, %rd1, %rd17;
	ld.global.u32 	%r96, [%rd7];
	st.shared.u32 	[%r15], %r96;
	mov.u32 	%r214, %r11;
	@%p6 bra 	$L__BB275_7;
	setp.eq.s32 	%p7, %r32, 1;
	cvt.u64.u32 	%rd18, %r16;
	add.s64 	%rd8, %rd7, %rd18;
	ld.global.u32 	%r97, [%rd8];
	st.shared.u32 	[%r17], %r97;
	mov.u32 	%r214, %r18;
	@%p7 bra 	$L__BB275_7;
	cvt.u64.u32 	%rd19, %r16;
	add.s64 	%rd20, %rd8, %rd19;
	ld.global.u32 	%r98, [%rd20];
	add.s32 	%r99, %r17, %r16;
	st.shared.u32 	[%r99], %r98;
	mov.u32 	%r214, %r19;
$L__BB275_7:
	setp.lt.u32 	%p8, %r12, 3;
	@%p8 bra 	$L__BB275_10;
	shl.b32 	%r100, %r214, 2;
	mov.u32 	%r101, _ZZ9cuda_gemmIiLi256ELi2ELi1ELi64ELi64ELi64ELi32ELi1ELi1EEviiiPT_S1_S1_iiE3Ash;
	add.s32 	%r217, %r101, %r100;
	add.s32 	%r216, %r214, %r33;
$L__BB275_9:
	mul.wide.s32 	%rd21, %r216, 4;
	add.s64 	%rd22, %rd4, %rd21;
	add.s64 	%rd23, %rd5, %rd21;
	add.s64 	%rd24, %rd6, %rd21;
	add.s64 	%rd25, %rd1, %rd21;
	ld.global.u32 	%r102, [%rd25];
	st.shared.u32 	[%r217], %r102;
	ld.global.u32 	%r103, [%rd22];
	add.s32 	%r104, %r217, %r16;
	st.shared.u32 	[%r104], %r103;
	ld.global.u32 	%r105, [%rd23];
	add.s32 	%r106, %r217, %r28;
	st.shared.u32 	[%r106], %r105;
	ld.global.u32 	%r107, [%rd24];
	add.s32 	%r108, %r217, %r29;
	st.shared.u32 	[%r108], %r107;
	add.s32 	%r214, %r214, %r16;
	add.s32 	%r217, %r217, %r27;
	add.s32 	%r216, %r216, %r16;
	setp.lt.u32 	%p9, %r214, 64;
	@%p9 bra 	$L__BB275_9;
$L__BB275_10:
	setp.gt.u32 	%p10, %r1, 31;
	@%p10 bra 	$L__BB275_17;
	setp.eq.s32 	%p11, %r20, 0;
	mov.u32 	%r215, %r1;
	@%p11 bra 	$L__BB275_15;
	setp.eq.s32 	%p12, %r20, 1;
	mov.b32 	%r109, 0;
	st.shared.u32 	[%r21], %r109;
	mov.u32 	%r215, %r11;
	@%p12 bra 	$L__BB275_15;
	setp.eq.s32 	%p13, %r20, 2;
	mov.b32 	%r110, 0;
	st.shared.u32 	[%r22], %r110;
	mov.u32 	%r215, %r18;
	@%p13 bra 	$L__BB275_15;
	add.s32 	%r111, %r22, %r16;
	mov.b32 	%r112, 0;
	st.shared.u32 	[%r111], %r112;
	mov.u32 	%r215, %r19;
$L__BB275_15:
	setp.lt.u32 	%p14, %r13, 3;
	@%p14 bra 	$L__BB275_17;
$L__BB275_16:
	shl.b32 	%r113, %r215, 2;
	mov.u32 	%r114, _ZZ9cuda_gemmIiLi256ELi2ELi1ELi64ELi64ELi64ELi32ELi1ELi1EEviiiPT_S1_S1_iiE3Csh;
	add.s32 	%r115, %r114, %r113;
	mov.b32 	%r116, 0;
	st.shared.u32 	[%r115], %r116;
	add.s32 	%r117, %r115, %r16;
	st.shared.u32 	[%r117], %r116;
	add.s32 	%r118, %r117, %r16;
	st.shared.u32 	[%r118], %r116;
	add.s32 	%r119, %r118, %r16;
	st.shared.u32 	[%r119], %r116;
	add.s32 	%r215, %r16, %r215;
	setp.lt.u32 	%p15, %r215, 32;
	@%p15 bra 	$L__BB275_16;
$L__BB275_17:
	setp.eq.s16 	%p16, %rs1, 2;
	mov.u32 	%r220, %r6;
	@%p16 bra 	$L__BB275_21;
	setp.eq.s16 	%p17, %rs1, 3;
	shl.b32 	%r120, %r6, 6;
	add.s32 	%r121, %r120, %r7;
	mul.wide.u32 	%rd26, %r121, 4;
	add.s64 	%rd27, %rd2, %rd26;
	ld.global.u32 	%r122, [%rd27];
	st.shared.u32 	[%r23], %r122;
	mov.u32 	%r220, %r14;
	@%p17 bra 	$L__BB275_21;
	setp.eq.s16 	%p18, %rs1, 0;
	shl.b32 	%r123, %r14, 6;
	add.s32 	%r124, %r123, %r7;
	mul.wide.u32 	%rd28, %r124, 4;
	add.s64 	%rd29, %rd2, %rd28;
	ld.global.u32 	%r125, [%rd29];
	st.shared.u32 	[%r25], %r125;
	mov.u32 	%r220, %r26;
	@%p18 bra 	$L__BB275_21;
	add.s32 	%r220, %r26, %r9;
	shl.b32 	%r126, %r26, 6;
	add.s32 	%r127, %r126, %r7;
	mul.wide.u32 	%rd30, %r127, 4;
	add.s64 	%rd31, %rd2, %rd30;
	ld.global.u32 	%r128, [%rd31];
	add.s32 	%r129, %r25, %r24;
	st.shared.u32 	[%r129], %r128;
$L__BB275_21:
	shl.b32 	%r130, %r220, 6;
	add.s32 	%r131, %r130, %r7;
	mul.wide.u32 	%rd32, %r131, 4;
	add.s64 	%rd33, %rd2, %rd32;
	ld.global.u32 	%r132, [%rd33];
	shl.b32 	%r133, %r220, 2;
	add.s32 	%r134, %r8, %r133;
	st.shared.u32 	[%r134], %r132;
	add.s32 	%r135, %r220, %r9;
	shl.b32 	%r136, %r135, 6;
	add.s32 	%r137, %r136, %r7;
	mul.wide.u32 	%rd34, %r137, 4;
	add.s64 	%rd35, %rd2, %rd34;
	ld.global.u32 	%r138, [%rd35];
	add.s32 	%r139, %r134, %r24;
	st.shared.u32 	[%r139], %r138;
	add.s32 	%r140, %r135, %r9;
	shl.b32 	%r141, %r140, 6;
	add.s32 	%r142, %r141, %r7;
	mul.wide.u32 	%rd36, %r142, 4;
	add.s64 	%rd37, %rd2, %rd36;
	ld.global.u32 	%r143, [%rd37];
	add.s32 	%r144, %r139, %r24;
	st.shared.u32 	[%r144], %r143;
	add.s32 	%r145, %r140, %r9;
	shl.b32 	%r146, %r145, 6;
	add.s32 	%r147, %r146, %r7;
	mul.wide.u32 	%rd38, %r147, 4;
	add.s64 	%rd39, %rd2, %rd38;
	ld.global.u32 	%r148, [%rd39];
	add.s32 	%r149, %r144, %r24;
	st.shared.u32 	[%r149], %r148;
	add.s32 	%r220, %r24, %r220;
	setp.lt.u32 	%p19, %r220, 64;
	@%p19 bra 	$L__BB275_21;
	setp.gt.u32 	%p20, %r1, 127;
	bar.sync 	0;
	@%p20 bra 	$L__BB275_27;
	shr.u32 	%r222, %r1, 2;
	shl.b32 	%r150, %r10, 2;
	mov.u32 	%r151, _ZZ9cuda_gemmIiLi256ELi2ELi1ELi64ELi64ELi64ELi32ELi1ELi1EEviiiPT_S1_S1_iiE3Ash;
	add.s32 	%r152, %r151, %r150;
	ld.shared.v4.u32 	{%r66, %r65, %r64, %r63}, [%r152];
	ld.shared.v4.u32 	{%r62, %r61, %r60, %r59}, [%r152+16];
	ld.shared.v4.u32 	{%r58, %r57, %r56, %r55}, [%r152+32];
	ld.shared.v4.u32 	{%r54, %r53, %r52, %r51}, [%r152+48];
$L__BB275_24:
	and.b32  	%r153, %r1, 3;
	setp.ne.s32 	%p21, %r153, 0;
	mov.u32 	%r154, _ZZ9cuda_gemmIiLi256ELi2ELi1ELi64ELi64ELi64ELi32ELi1ELi1EEviiiPT_S1_S1_iiE11kron_fac_sh;
	mad.lo.s32 	%r155, %r222, 260, %r154;
	add.s32 	%r157, %r155, %r150;
	ld.shared.u32 	%r158, [%r157];
	mul.lo.s32 	%r159, %r158, %r66;
	ld.shared.u32 	%r160, [%r157+4];
	mad.lo.s32 	%r161, %r160, %r65, %r159;
	ld.shared.u32 	%r162, [%r157+8];
	mad.lo.s32 	%r163, %r162, %r64, %r161;
	ld.shared.u32 	%r164, [%r157+12];
	mad.lo.s32 	%r165, %r164, %r63, %r163;
	ld.shared.u32 	%r166, [%r157+16];
	mad.lo.s32 	%r167, %r166, %r62, %r165;
	ld.shared.u32 	%r168, [%r157+20];
	mad.lo.s32 	%r169, %r168, %r61, %r167;
	ld.shared.u32 	%r170, [%r157+24];
	mad.lo.s32 	%r171, %r170, %r60, %r169;
	ld.shared.u32 	%r172, [%r157+28];
	mad.lo.s32 	%r173, %r172, %r59, %r171;
	ld.shared.u32 	%r174, [%r157+32];
	mad.lo.s32 	%r175, %r174, %r58, %r173;
	ld.shared.u32 	%r176, [%r157+36];
	mad.lo.s32 	%r177, %r176, %r57, %r175;
	ld.shared.u32 	%r178, [%r157+40];
	mad.lo.s32 	%r179, %r178, %r56, %r177;
	ld.shared.u32 	%r180, [%r157+44];
	mad.lo.s32 	%r181, %r180, %r55, %r179;
	ld.shared.u32 	%r182, [%r157+48];
	mad.lo.s32 	%r183, %r182, %r54, %r181;
	ld.shared.u32 	%r184, [%r157+52];
	mad.lo.s32 	%r185, %r184, %r53, %r183;
	ld.shared.u32 	%r186, [%r157+56];
	mad.lo.s32 	%r187, %r186, %r52, %r185;
	ld.shared.u32 	%r188, [%r157+60];
	mad.lo.s32 	%r189, %r188, %r51, %r187;
	shfl.sync.down.b32	%r190|%p22, %r189, 2, 7199, -1;
	add.s32 	%r191, %r190, %r189;
	shfl.sync.down.b32	%r192|%p23, %r191, 1, 7199, -1;
	add.s32 	%r68, %r192, %r191;
	@%p21 bra 	$L__BB275_26;
	shl.b32 	%r193, %r222, 2;
	mov.u32 	%r194, _ZZ9cuda_gemmIiLi256ELi2ELi1ELi64ELi64ELi64ELi32ELi1ELi1EEviiiPT_S1_S1_iiE3Csh;
	add.s32 	%r195, %r194, %r193;
	st.shared.u32 	[%r195], %r68;
$L__BB275_26:
	add.s32 	%r222, %r222, %r30;
	setp.lt.u32 	%p24, %r222, 32;
	@%p24 bra 	$L__BB275_24;
$L__BB275_27:
	bar.sync 	0;
	@%p10 bra 	$L__BB275_34;
	setp.eq.s32 	%p26, %r20, 0;
	shl.b32 	%r196, %r213, 6;
	add.s32 	%r70, %r196, %r2;
	mov.u32 	%r223, %r1;
	@%p26 bra 	$L__BB275_32;
	setp.eq.s32 	%p27, %r20, 1;
	add.s32 	%r197, %r70, %r1;
	ld.shared.u32 	%r198, [%r21];
	mul.wide.s32 	%rd40, %r197, 4;
	add.s64 	%rd9, %rd3, %rd40;
	st.global.u32 	[%rd9], %r198;
	mov.u32 	%r223, %r11;
	@%p27 bra 	$L__BB275_32;
	setp.eq.s32 	%p28, %r20, 2;
	ld.shared.u32 	%r199, [%r22];
	cvt.u64.u32 	%rd41, %r16;
	add.s64 	%rd10, %rd9, %rd41;
	st.global.u32 	[%rd10], %r199;
	mov.u32 	%r223, %r18;
	@%p28 bra 	$L__BB275_32;
	cvt.u64.u32 	%rd42, %r16;
	add.s32 	%r200, %r22, %r16;
	ld.shared.u32 	%r201, [%r200];
	add.s64 	%rd43, %rd10, %rd42;
	st.global.u32 	[%rd43], %r201;
	mov.u32 	%r223, %r19;
$L__BB275_32:
	setp.lt.u32 	%p29, %r13, 3;
	@%p29 bra 	$L__BB275_34;
$L__BB275_33:
	add.s32 	%r202, %r70, %r223;
	shl.b32 	%r203, %r223, 2;
	mov.u32 	%r204, _ZZ9cuda_gemmIiLi256ELi2ELi1ELi64ELi64ELi64ELi32ELi1ELi1EEviiiPT_S1_S1_iiE3Csh;
	add.s32 	%r205, %r204, %r203;
	ld.shared.u32 	%r206, [%r205];
	mul.wide.s32 	%rd44, %r202, 4;
	add.s64 	%rd45, %rd3, %rd44;
	st.global.u32 	[%rd45], %r206;
	add.s32 	%r207, %r205, %r16;
	ld.shared.u32 	%r208, [%r207];
	cvt.u64.u32 	%rd46, %r16;
	add.s64 	%rd47, %rd45, %rd46;
	st.global.u32 	[%rd47], %r208;
	add.s32 	%r209, %r207, %r16;
	ld.shared.u32 	%r210, [%r209];
	add.s64 	%rd48, %rd47, %rd46;
	st.global.u32 	[%rd48], %r210;
	add.s32 	%r211, %r209, %r16;
	ld.shared.u32 	%r212, [%r211];
	add.s64 	%rd49, %rd48, %rd46;
	st.global.u32 	[%rd49], %r212;
	add.s32 	%r223, %r16, %r223;
	setp.lt.u32 	%p30, %r223, 32;
	@%p30 bra 	$L__BB275_33;
$L__BB275_34:
	add.s32 	%r213, %r213, %r4;
	setp.lt.u32 	%p31, %r213, %r5;
	@%p31 bra 	$L__BB275_2;
$L__BB275_35:
	ret;

}
	// .globl	_Z9cuda_gemmIiLi256ELi2ELi1ELi64ELi128ELi128ELi32ELi0ELi0EEviiiPT_S1_S1_ii
.visible .entry _Z9cuda_gemmIiLi256ELi2ELi1ELi64ELi128ELi128ELi32ELi0ELi0EEviiiPT_S1_S1_ii(
	.param .u32 _Z9cuda_gemmIiLi256ELi2ELi1ELi64ELi128ELi128ELi32ELi0ELi0EEviiiPT_S1_S1_ii_param_0,
	.param .u32 _Z9cuda_gemmIiLi256ELi2ELi1ELi64ELi128ELi128ELi32ELi0ELi0EEviiiPT_S1_S1_ii_param_1,
	.param .u32 _Z9cuda_gemmIiLi256ELi2ELi1ELi64ELi128ELi128ELi32ELi0ELi0EEviiiPT_S1_S1_ii_param_2,
	.param .u64 .ptr .align 1 _Z9cuda_gemmIiLi256ELi2ELi1ELi64ELi128ELi128ELi32ELi0ELi0EEviiiPT_S1_S1_ii_param_3,
	.param .u64 .ptr .align 1 _Z9cuda_gemmIiLi256ELi2ELi1ELi64ELi128ELi128ELi32ELi0ELi0EEviiiPT_S1_S1_ii_param_4,
	.param .u64 .ptr .align 1 _Z9cuda_gemmIiLi256ELi2ELi1ELi64ELi128ELi128ELi32ELi0ELi0EEviiiPT_S1_S1_ii_param_5,
	.param .u32 _Z9cuda_gemmIiLi256ELi2ELi1ELi64ELi128ELi128ELi32ELi0ELi0EEviiiPT_S1_S1_ii_param_6,
	.param .u32 _Z9cuda_gemmIiLi256ELi2ELi1ELi64ELi128ELi128ELi32ELi0ELi0EEviiiPT_S1_S1_ii_param_7
)
.maxntid 256
{
	.reg .pred 	%p<155>;
	.reg .b32 	%r<1228>;
	.reg .b64 	%rd<39>;
	// demoted variable
	.shared .align 128 .b8 _ZZ9cuda_gemmIiLi256ELi2ELi1ELi64ELi128ELi128ELi32ELi0ELi0EEviiiPT_S1_S1_iiE11kron_fac_sh[16512];
	// demoted variable
	.shared .align 128 .b8 _ZZ9cuda_gemmIiLi256ELi2ELi1ELi64ELi128ELi128ELi32ELi0ELi0EEviiiPT_S1_S1_iiE3Ash[256];
	// demoted variable
	.shared .align 128 .b8 _ZZ9cuda_gemmIiLi256ELi2ELi1ELi64ELi128ELi128ELi32ELi0ELi0EEviiiPT_S1_S1_iiE3Csh[64];
	ld.param.u32 	%r378, [_Z9cuda_gemmIiLi256ELi2ELi1ELi64ELi128ELi128ELi32ELi0ELi0EEviiiPT_S1_S1_ii_param_2];
	ld.param.u64 	%rd7, [_Z9cuda_gemmIiLi256ELi2ELi1ELi64ELi128ELi128ELi32ELi0ELi0EEviiiPT_S1_S1_ii_param_5];
	ld.param.u32 	%r380, [_Z9cuda_gemmIiLi256ELi2ELi1ELi64ELi128ELi128ELi32ELi0ELi0EEviiiPT_S1_S1_ii_param_7];
	cvta.to.global.u64 	%rd1, %rd7;
	mov.u32 	%r1, %tid.x;
	setp.lt.s32 	%p1, %r380, 16;
	shr.u32 	%r2, %r380, 4;
	selp.b32 	%r3, 1, %r2, %p1;
	and.b32  	%r381, %r378, -64;
	setp.eq.s32 	%p2, %r381, 4096;
	@%p2 bra 	$L__BB276_3;
	setp.ne.s32 	%p3, %r381, 2048;
	@%p3 bra 	$L__BB276_4;
	mov.u32 	%r383, %ctaid.x;
	shr.u32 	%r1033, %r383, 5;
	and.b32  	%r1032, %r383, 31;
	bra.uni 	$L__BB276_5;
$L__BB276_3:
	mov.u32 	%r382, %ctaid.x;
	shr.u32 	%r1033, %r382, 6;
	and.b32  	%r1032, %r382, 63;
	bra.uni 	$L__BB276_5;
$L__BB276_4:
	mov.u32 	%r384, %ctaid.x;
	shr.s32 	%r385, %r378, 31;
	shr.u32 	%r386, %r385, 26;
	add.s32 	%r387, %r378, %r386;
	shr.s32 	%r388, %r387, 6;
	div.u32 	%r1033, %r384, %r388;
	mul.lo.s32 	%r389, %r1033, %r388;
	sub.s32 	%r1032, %r384, %r389;
$L__BB276_5:
	div.s32 	%r12, 64, %r380;
	mul.lo.s32 	%r390, %r12, %r3;
	min.s32 	%r13, %r390, 256;
	div.u32 	%r15, %r1, %r13;
	mul.lo.s32 	%r391, %r15, %r13;
	sub.s32 	%r392, %r1, %r391;
	div.u32 	%r14, %r392, %r3;
	mov.u32 	%r393, %ntid.x;
	div.u32 	%r16, %r393, %r13;
	mov.u32 	%r1050, %ctaid.y;
	mov.u32 	%r394, %nctaid.y;
	shl.b32 	%r395, %r394, 1;
	setp.ge.u32 	%p4, %r1050, %r395;
	@%p4 bra 	$L__BB276_173;
	ld.param.u32 	%r1030, [_Z9cuda_gemmIiLi256ELi2ELi1ELi64ELi128ELi128ELi32ELi0ELi0EEviiiPT_S1_S1_ii_param_6];
	shl.b32 	%r18, %r1032, 6;
	shl.b32 	%r397, %r1033, 5;
	and.b32  	%r398, %r1, 31;
	or.b32  	%r19, %r397, %r398;
	and.b32  	%r399, %r14, 15;
	rem.u32 	%r400, %r1, %r3;
	shl.b32 	%r20, %r400, 4;
	min.s32 	%r21, %r1030, 32;
	min.u32 	%r401, %r380, 16;
	or.b32  	%r22, %r399, %r20;
	shl.b32 	%r402, %r3, 8;
	sub.s32 	%r23, 8223, %r402;
	shr.s32 	%r403, %r378, 31;
	shr.u32 	%r404, %r403, 30;
	add.s32 	%r405, %r378, %r404;
	shr.s32 	%r406, %r405, 2;
	mul.lo.s32 	%r407, %r1033, %r406;
	mad.lo.s32 	%r24, %r12, %r1032, %r407;
	add.s32 	%r408, %r1, %r393;
	max.u32 	%r409, %r408, 64;
	setp.lt.u32 	%p5, %r408, 64;
	selp.u32 	%r410, 1, 0, %p5;
	add.s32 	%r411, %r408, %r410;
	sub.s32 	%r412, %r409, %r411;
	div.u32 	%r413, %r412, %r393;
	add.s32 	%r26, %r413, %r410;
	max.u32 	%r414, %r408, 16;
	setp.lt.u32 	%p6, %r408, 16;
	selp.u32 	%r415, 1, 0, %p6;
	add.s32 	%r416, %r408, %r415;
	sub.s32 	%r417, %r414, %r416;
	div.u32 	%r418, %r417, %r393;
	add.s32 	%r27, %r418, %r415;
	add.s32 	%r419, %r27, 1;
	shl.b32 	%r28, %r393, 2;
	and.b32  	%r29, %r419, 3;
	setp.gt.u32 	%p7, %r380, %r399;
	selp.b32 	%r420, 0, %r401, %p7;
	sub.s32 	%r30, %r22, %r420;
	add.s32 	%r421, %r399, 1;
	setp.lt.u32 	%p8, %r421, %r401;
	selp.b32 	%r422, 0, %r401, %p8;
	sub.s32 	%r31, %r22, %r422;
	add.s32 	%r423, %r399, 2;
	setp.lt.u32 	%p9, %r423, %r401;
	selp.b32 	%r424, 0, %r401, %p9;
	sub.s32 	%r32, %r22, %r424;
	add.s32 	%r425, %r399, 3;
	setp.lt.u32 	%p10, %r425, %r401;
	selp.b32 	%r426, 0, %r401, %p10;
	sub.s32 	%r33, %r22, %r426;
	add.s32 	%r427, %r399, 4;
	setp.lt.u32 	%p11, %r427, %r401;
	selp.b32 	%r428, 0, %r401, %p11;
	sub.s32 	%r34, %r22, %r428;
	add.s32 	%r429, %r399, 5;
	setp.lt.u32 	%p12, %r429, %r401;
	selp.b32 	%r430, 0, %r401, %p12;
	sub.s32 	%r35, %r22, %r430;
	add.s32 	%r431, %r399, 6;
	setp.lt.u32 	%p13, %r431, %r401;
	selp.b32 	%r432, 0, %r401, %p13;
	sub.s32 	%r36, %r22, %r432;
	add.s32 	%r433, %r399, 7;
	setp.lt.u32 	%p14, %r433, %r401;
	selp.b32 	%r434, 0, %r401, %p14;
	sub.s32 	%r37, %r22, %r434;
	add.s32 	%r435, %r399, 8;
	setp.lt.u32 	%p15, %r435, %r401;
	selp.b32 	%r436, 0, %r401, %p15;
	sub.s32 	%r38, %r22, %r436;
	add.s32 	%r437, %r399, 9;
	setp.lt.u32 	%p16, %r437, %r401;
	selp.b32 	%r438, 0, %r401, %p16;
	sub.s32 	%r39, %r22, %r438;
	add.s32 	%r439, %r399, 10;
	setp.lt.u32 	%p17, %r439, %r401;
	selp.b32 	%r440, 0, %r401, %p17;
	sub.s32 	%r40, %r22, %r440;
	add.s32 	%r441, %r399, 11;
	setp.lt.u32 	%p18, %r441, %r401;
	selp.b32 	%r442, 0, %r401, %p18;
	sub.s32 	%r41, %r22, %r442;
	add.s32 	%r443, %r399, 12;
	setp.lt.u32 	%p19, %r443, %r401;
	selp.b32 	%r444, 0, %r401, %p19;
	sub.s32 	%r42, %r22, %r444;
	add.s32 	%r445, %r399, 13;
	setp.lt.u32 	%p20, %r445, %r401;
	selp.b32 	%r446, 0, %r401, %p20;
	sub.s32 	%r43, %r22, %r446;
	add.s32 	%r447, %r399, 14;
	setp.lt.u32 	%p21, %r447, %r401;
	selp.b32 	%r448, 0, %r401, %p21;
	sub.s32 	%r44, %r22, %r448;
	add.s32 	%r449, %r399, 15;
	setp.lt.u32 	%p22, %r449, %r401;
	selp.b32 	%r450, 0, %r401, %p22;
	sub.s32 	%r45, %r22, %r450;
	mul.wide.u32 	%rd13, %r393, 4;
	mul.wide.u32 	%rd16, %r393, 8;
	mul.wide.u32 	%rd18, %r393, 12;
	cvt.u64.u32 	%rd9, %r28;
$L__BB276_7:
	setp.gt.u32 	%p23, %r1, 63;
	@%p23 bra 	$L__BB276_15;
	ld.param.u64 	%rd37, [_Z9cuda_gemmIiLi256ELi2ELi1ELi64ELi128ELi128ELi32ELi0ELi0EEviiiPT_S1_S1_ii_param_3];
	cvta.to.global.u64 	%rd2, %rd37;
	and.b32  	%r451, %r26, 3;
	setp.eq.s32 	%p24, %r451, 3;
	mul.lo.s32 	%r63, %r1050, %r378;
	mov.u32 	%r1051, %r1;
	@%p24 bra 	$L__BB276_12;
	add.s32 	%r1051, %r1, %r393;
	and.b32  	%r452, %r26, 3;
	setp.eq.s32 	%p25, %r452, 0;
	add.s32 	%r453, %r63, %r18;
	add.s32 	%r454, %r453, %r1;
	mul.wide.s32 	%rd8, %r454, 4;
	add.s64 	%rd3, %rd2, %rd8;
	ld.global.u32 	%r455, [%rd3];
	shl.b32 	%r456, %r1, 2;
	mov.u32 	%r457, _ZZ9cuda_gemmIiLi256ELi2ELi1ELi64ELi128ELi128ELi32ELi0ELi0EEviiiPT_S1_S1_iiE3Ash;
	add.s32 	%r458, %r457, %r456;
	st.shared.u32 	[%r458], %r455;
	@%p25 bra 	$L__BB276_12;
	add.s32 	%r1051, %r1051, %r393;
	and.b32  	%r459, %r26, 3;
	setp.eq.s32 	%p26, %r459, 1;
	add.s64 	%rd4, %rd3, %rd9;
	ld.global.u32 	%r460, [%rd4];
	shl.b32 	%r461, %r1, 2;
	mov.u32 	%r462, _ZZ9cuda_gemmIiLi256ELi2ELi1ELi64ELi128ELi128ELi32ELi0ELi0EEviiiPT_S1_S1_iiE3Ash;
	add.s32 	%r463, %r462, %r461;
	add.s32 	%r464, %r463, %r28;
	st.shared.u32 	[%r464], %r460;
	@%p26 bra 	$L__BB276_12;
	add.s32 	%r1051, %r1051, %r393;
	add.s64 	%rd11, %rd4, %rd9;
	ld.global.u32 	%r465, [%rd11];
	shl.b32 	%r466, %r1, 2;
	mov.u32 	%r467, _ZZ9cuda_gemmIiLi256ELi2ELi1ELi64ELi128ELi128ELi32ELi0ELi0EEviiiPT_S1_S1_iiE3Ash;
	add.s32 	%r468, %r467, %r466;
	add.s32 	%r469, %r468, %r28;
	add.s32 	%r470, %r469, %r28;
	st.shared.u32 	[%r470], %r465;
$L__BB276_12:
	setp.lt.u32 	%p27, %r26, 3;
	@%p27 bra 	$L__BB276_15;
	shl.b32 	%r471, %r1051, 2;
	mov.u32 	%r472, _ZZ9cuda_gemmIiLi256ELi2ELi1ELi64ELi128ELi128ELi32ELi0ELi0EEviiiPT_S1_S1_iiE3Ash;
	add.s32 	%r1054, %r472, %r471;
	add.s32 	%r473, %r18, %r1051;
	add.s32 	%r1053, %r473, %r63;
$L__BB276_14:
	mul.wide.s32 	%rd12, %r1053, 4;
	add.s64 	%rd14, %rd2, %rd12;
	add.s64 	%rd15, %rd14, %rd13;
	add.s64 	%rd17, %rd14, %rd16;
	add.s64 	%rd19, %rd14, %rd18;
	ld.global.u32 	%r474, [%rd14];
	st.shared.u32 	[%r1054], %r474;
	ld.global.u32 	%r475, [%rd15];
	add.s32 	%r476, %r1054, %r28;
	st.shared.u32 	[%r476], %r475;
	ld.global.u32 	%r477, [%rd17];
	shl.b32 	%r478, %r393, 3;
	add.s32 	%r479, %r1054, %r478;
	st.shared.u32 	[%r479], %r477;
	ld.global.u32 	%r480, [%rd19];
	mad.lo.s32 	%r481, %r393, 12, %r1054;
	st.shared.u32 	[%r481], %r480;
	add.s32 	%r1051, %r1051, %r28;
	shl.b32 	%r482, %r393, 4;
	add.s32 	%r1054, %r1054, %r482;
	add.s32 	%r1053, %r1053, %r28;
	setp.lt.u32 	%p28, %r1051, 64;
	@%p28 bra 	$L__BB276_14;
$L__BB276_15:
	add.s32 	%r70, %r1, %r393;
	add.s32 	%r71, %r70, %r393;
	setp.gt.u32 	%p29, %r1, 15;
	@%p29 bra 	$L__BB276_22;
	setp.eq.s32 	%p30, %r29, 0;
	mov.u32 	%r1052, %r1;
	@%p30 bra 	$L__BB276_20;
	setp.eq.s32 	%p31, %r29, 1;
	shl.b32 	%r483, %r1, 2;
	mov.u32 	%r484, _ZZ9cuda_gemmIiLi256ELi2ELi1ELi64ELi128ELi128ELi32ELi0ELi0EEviiiPT_S1_S1_iiE3Csh;
	add.s32 	%r485, %r484, %r483;
	mov.b32 	%r486, 0;
	st.shared.u32 	[%r485], %r486;
	mov.u32 	%r1052, %r70;
	@%p31 bra 	$L__BB276_20;
	setp.eq.s32 	%p32, %r29, 2;
	shl.b32 	%r487, %r1, 2;
	mov.u32 	%r488, _ZZ9cuda_gemmIiLi256ELi2ELi1ELi64ELi128ELi128ELi32ELi0ELi0EEviiiPT_S1_S1_iiE3Csh;
	add.s32 	%r489, %r488, %r487;
	add.s32 	%r490, %r489, %r28;
	mov.b32 	%r491, 0;
	st.shared.u32 	[%r490], %r491;
	mov.u32 	%r1052, %r71;
	@%p32 bra 	$L__BB276_20;
	add.s32 	%r1052, %r71, %r393;
	shl.b32 	%r492, %r1, 2;
	mov.u32 	%r493, _ZZ9cuda_gemmIiLi256ELi2ELi1ELi64ELi128ELi128ELi32ELi0ELi0EEviiiPT_S1_S1_iiE3Csh;
	add.s32 	%r494, %r493, %r492;
	add.s32 	%r495, %r494, %r28;
	add.s32 	%r496, %r495, %r28;
	mov.b32 	%r497, 0;
	st.shared.u32 	[%r496], %r497;
$L__BB276_20:
	setp.lt.u32 	%p33, %r27, 3;
	@%p33 bra 	$L__BB276_22;
$L__BB276_21:
	shl.b32 	%r498, %r1052, 2;
	mov.u32 	%r499, _ZZ9cuda_gemmIiLi256ELi2ELi1ELi64ELi128ELi128ELi32ELi0ELi0EEviiiPT_S1_S1_iiE3Csh;
	add.s32 	%r500, %r499, %r498;
	mov.b32 	%r501, 0;
	st.shared.u32 	[%r500], %r501;
	add.s32 	%r502, %r500, %r28;
	st.shared.u32 	[%r502], %r501;
	add.s32 	%r503, %r502, %r28;
	st.shared.u32 	[%r503], %r501;
	add.s32 	%r504, %r503, %r28;
	st.shared.u32 	[%r504], %r501;
	add.s32 	%r1052, %r28, %r1052;
	setp.lt.u32 	%p34, %r1052, 16;
	@%p34 bra 	$L__BB276_21;
$L__BB276_22:
	and.b32  	%r82, %r1, 31;
	shr.u32 	%r505, %r1, 5;
	setp.ge.s32 	%p35, %r505, %r380;
	@%p35 bra 	$L__BB276_25;
	shr.u32 	%r1057, %r1, 5;
$L__BB276_24:
	ld.param.u32 	%r1031, [_Z9cuda_gemmIiLi256ELi2ELi1ELi64ELi128ELi128ELi32ELi0ELi0EEviiiPT_S1_S1_ii_param_6];
	ld.param.u64 	%rd38, [_Z9cuda_gemmIiLi256ELi2ELi1ELi64ELi128ELi128ELi32ELi0ELi0EEviiiPT_S1_S1_ii_param_4];
	mad.lo.s32 	%r506, %r1057, %r1031, %r19;
	cvta.to.global.u64 	%rd20, %rd38;
	mul.wide.s32 	%rd21, %r506, 4;
	add.s64 	%rd22, %rd20, %rd21;
	ld.global.u32 	%r507, [%rd22];
	mov.u32 	%r508, _ZZ9cuda_gemmIiLi256ELi2ELi1ELi64ELi128ELi128ELi32ELi0ELi0EEviiiPT_S1_S1_iiE11kron_fac_sh;
	mad.lo.s32 	%r509, %r82, 516, %r508;
	shl.b32 	%r510, %r1057, 2;
	add.s32 	%r511, %r509, %r510;
	st.shared.u32 	[%r511], %r507;
	shr.u32 	%r512, %r393, 5;
	add.s32 	%r1057, %r1057, %r512;
	setp.lt.s32 	%p36, %r1057, %r380;
	@%p36 bra 	$L__BB276_24;
$L__BB276_25:
	setp.lt.s32 	%p37, %r12, 1;
	bar.sync 	0;
	@%p37 bra 	$L__BB276_165;
	setp.ne.s32 	%p38, %r3, 1;
	@%p38 bra 	$L__BB276_95;
	mov.b32 	%r1074, 0;
$L__BB276_28:
	setp.lt.s32 	%p113, %r380, 1;
	add.s32 	%r103, %r1074, %r14;
	mul.lo.s32 	%r104, %r103, %r380;
	add.s32 	%r105, %r104, %r20;
	@%p113 bra 	$L__BB276_30;
	add.s32 	%r814, %r22, %r104;
	shl.b32 	%r815, %r814, 2;
	mov.u32 	%r816, _ZZ9cuda_gemmIiLi256ELi2ELi1ELi64ELi128ELi128ELi32ELi0ELi0EEviiiPT_S1_S1_iiE3Ash;
	add.s32 	%r817, %r816, %r815;
	ld.shared.u32 	%r1225, [%r817];
$L__BB276_30:
	setp.lt.s32 	%p114, %r380, 2;
	@%p114 bra 	$L__BB276_32;
	add.s32 	%r818, %r14, 1;
	and.b32  	%r819, %r818, 15;
	add.s32 	%r820, %r105, %r819;
	shl.b32 	%r821, %r820, 2;
	mov.u32 	%r822, _ZZ9cuda_gemmIiLi256ELi2ELi1ELi64ELi128ELi128ELi32ELi0ELi0EEviiiPT_S1_S1_iiE3Ash;
	add.s32 	%r823, %r822, %r821;
	ld.shared.u32 	%r1224, [%r823];
$L__BB276_32:
	setp.lt.s32 	%p115, %r380, 3;
	@%p115 bra 	$L__BB276_34;
	add.s32 	%r824, %r14, 2;
	and.b32  	%r825, %r824, 15;
	add.s32 	%r826, %r105, %r825;
	shl.b32 	%r827, %r826, 2;
	mov.u32 	%r828, _ZZ9cuda_gemmIiLi256ELi2ELi1ELi64ELi128ELi128ELi32ELi0ELi0EEviiiPT_S1_S1_iiE3Ash;
	add.s32 	%r829, %r828, %r827;
	ld.shared.u32 	%r1223, [%r829];
$L__BB276_34:
	setp.lt.s32 	%p116, %r380, 4;
	@%p116 bra 	$L__BB276_36;
	add.s32 	%r830, %r14, 3;
	and.b32  	%r831, %r830, 15;
	add.s32 	%r832, %r105, %r831;
	shl.b32 	%r833, %r832, 2;
	mov.u32 	%r834, _ZZ9cuda_gemmIiLi256ELi2ELi1ELi64ELi128ELi128ELi32ELi0ELi0EEviiiPT_S1_S1_iiE3Ash;
	add.s32 	%r835, %r834, %r833;
	ld.shared.u32 	%r1222, [%r835];
$L__BB276_36:
	setp.lt.s32 	%p117, %r380, 5;
	@%p117 bra 	$L__BB276_38;
	add.s32 	%r836, %r14, 4;
	and.b32  	%r837, %r836, 15;
	add.s32 	%r838, %r105, %r837;
	shl.b32 	%r839, %r838, 2;
	mov.u32 	%r840, _ZZ9cuda_gemmIiLi256ELi2ELi1ELi64ELi128ELi128ELi32ELi0ELi0EEviiiPT_S1_S1_iiE3Ash;
	add.s32 	%r841, %r840, %r839;
	ld.shared.u32 	%r1221, [%r841];
$L__BB276_38:
	setp.lt.s32 	%p118, %r380, 6;
	@%p118 bra 	$L__BB276_40;
	add.s32 	%r842, %r14, 5;
	and.b32  	%r843, %r842, 15;
	add.s32 	%r844, %r105, %r843;
	shl.b32 	%r845, %r844, 2;
	mov.u32 	%r846, _ZZ9cuda_gemmIiLi256ELi2ELi1ELi64ELi128ELi128ELi32ELi0ELi0EEviiiPT_S1_S1_iiE3Ash;
	add.s32 	%r847, %r846, %r845;
	ld.shared.u32 	%r1220, [%r847];
$L__BB276_40:
	setp.lt.s32 	%p119, %r380, 7;
	@%p119 bra 	$L__BB276_42;
	add.s32 	%r848, %r14, 6;
	and.b32  	%r849, %r848, 15;
	add.s32 	%r850, %r105, %r849;
	shl.b32 	%r851, %r850, 2;
	mov.u32 	%r852, _ZZ9cuda_gemmIiLi256ELi2ELi1ELi64ELi128ELi128ELi32ELi0ELi0EEviiiPT_S1_S1_iiE3Ash;
	add.s32 	%r853, %r852, %r851;
	ld.shared.u32 	%r1219, [%r853];
$L__BB276_42:
	setp.lt.s32 	%p120, %r380, 8;
	@%p120 bra 	$L__BB276_44;
	add.s32 	%r854, %r14, 7;
	and.b32  	%r855, %r854, 15;
	add.s32 	%r856, %r105, %r855;
	shl.b32 	%r857, %r856, 2;
	mov.u32 	%r858, _ZZ9cuda_gemmIiLi256ELi2ELi1ELi64ELi128ELi128ELi32ELi0ELi0EEviiiPT_S1_S1_iiE3Ash;
	add.s32 	%r859, %r858, %r857;
	ld.shared.u32 	%r1218, [%r859];
$L__BB276_44:
	setp.lt.s32 	%p121, %r380, 9;
	@%p121 bra 	$L__BB276_46;
	and.b32  	%r860, %r14, 15;
	xor.b32  	%r861, %r860, 8;
	add.s32 	%r862, %r105, %r861;
	shl.b32 	%r863, %r862, 2;
	mov.u32 	%r864, _ZZ9cuda_gemmIiLi256ELi2ELi1ELi64ELi128ELi128ELi32ELi0ELi0EEviiiPT_S1_S1_iiE3Ash;
	add.s32 	%r865, %r864, %r863;
	ld.shared.u32 	%r1217, [%r865];
$L__BB276_46:
	setp.lt.s32 	%p122, %r380, 10;
	@%p122 bra 	$L__BB276_48;
	add.s32 	%r866, %r14, 9;
	and.b32  	%r867, %r866, 15;
	add.s32 	%r868, %r105, %r867;
	shl.b32 	%r869, %r868, 2;
	mov.u32 	%r870, _ZZ9cuda_gemmIiLi256ELi2ELi1ELi64ELi128ELi128ELi32ELi0ELi0EEviiiPT_S1_S1_iiE3Ash;
	add.s32 	%r871, %r870, %r869;
	ld.shared.u32 	%r1216, [%r871];
$L__BB276_48:
	setp.lt.s32 	%p123, %r380, 11;
	@%p123 bra 	$L__BB276_50;
	add.s32 	%r872, %r14, 10;
	and.b32  	%r873, %r872, 15;
	add.s32 	%r874, %r105, %r873;
	shl.b32 	%r875, %r874, 2;
	mov.u32 	%r876, _ZZ9cuda_gemmIiLi256ELi2ELi1ELi64ELi128ELi128ELi32ELi0ELi0EEviiiPT_S1_S1_iiE3Ash;
	add.s32 	%r877, %r876, %r875;
	ld.shared.u32 	%r1215, [%r877];
$L__BB276_50:
	setp.lt.s32 	%p124, %r380, 12;
	@%p124 bra 	$L__BB276_52;
	add.s32 	%r878, %r14, 11;
	and.b32  	%r879, %r878, 15;
	add.s32 	%r880, %r105, %r879;
	shl.b32 	%r881, %r880, 2;
	mov.u32 	%r882, _ZZ9cuda_gemmIiLi256ELi2ELi1ELi64ELi128ELi128ELi32ELi0ELi0EEviiiPT_S1_S1_iiE3Ash;
	add.s32 	%r883, %r882, %r881;
	ld.shared.u32 	%r1214, [%r883];
$L__BB276_52:
	setp.lt.s32 	%p125, %r380, 13;
	@%p125 bra 	$L__BB276_54;
	add.s32 	%r884, %r14, 12;
	and.b32  	%r885, %r884, 15;
	add.s32 	%r886, %r105, %r885;
	shl.b32 	%r887, %r886, 2;
	mov.u32 	%r888, _ZZ9cuda_gemmIiLi256ELi2ELi1ELi64ELi128ELi128ELi32ELi0ELi0EEviiiPT_S1_S1_iiE3Ash;
	add.s32 	%r889, %r888, %r887;
	ld.shared.u32 	%r1213, [%r889];
$L__BB276_54:
	setp.lt.s32 	%p126, %r380, 14;
	@%p126 bra 	$L__BB276_56;
	add.s32 	%r890, %r14, 13;
	and.b32  	%r891, %r890, 15;
	add.s32 	%r892, %r105, %r891;
	shl.b32 	%r893, %r892, 2;
	mov.u32 	%r894, _ZZ9cuda_gemmIiLi256ELi2ELi1ELi64ELi128ELi128ELi32ELi0ELi0EEviiiPT_S1_S1_iiE3Ash;
	add.s32 	%r895, %r894, %r893;
	ld.shared.u32 	%r1212, [%r895];
$L__BB276_56:
	setp.lt.s32 	%p127, %r380, 15;
	@%p127 bra 	$L__BB276_58;
	add.s32 	%r896, %r14, 14;
	and.b32  	%r897, %r896, 15;
	add.s32 	%r898, %r105, %r897;
	shl.b32 	%r899, %r898, 2;
	mov.u32 	%r900, _ZZ9cuda_gemmIiLi256ELi2ELi1ELi64ELi128ELi128ELi32ELi0ELi0EEviiiPT_S1_S1_iiE3Ash;
	add.s32 	%r901, %r900, %r899;
	ld.shared.u32 	%r1211, [%r901];
$L__BB276_58:
	setp.lt.s32 	%p128, %r380, 16;
	@%p128 bra 	$L__BB276_60;
	add.s32 	%r902, %r14, -1;
	and.b32  	%r903, %r902, 15;
	add.s32 	%r904, %r105, %r903;
	shl.b32 	%r905, %r904, 2;
	mov.u32 	%r906, _ZZ9cuda_gemmIiLi256ELi2ELi1ELi64ELi128ELi128ELi32ELi0ELi0EEviiiPT_S1_S1_iiE3Ash;
	add.s32 	%r907, %r906, %r905;
	ld.shared.u32 	%r1210, [%r907];
$L__BB276_60:
	setp.ge.s32 	%p129, %r15, %r21;
	mov.u32 	%r1091, %r15;
	@%p129 bra 	$L__BB276_61;
	bra.uni 	$L__BB276_62;
$L__BB276_61:
	add.s32 	%r1074, %r1074, %r13;
	setp.lt.s32 	%p147, %r1074, %r12;
	@%p147 bra 	$L__BB276_28;
	bra.uni 	$L__BB276_165;
$L__BB276_62:
	mov.u32 	%r909, _ZZ9cuda_gemmIiLi256ELi2ELi1ELi64ELi128ELi128ELi32ELi0ELi0EEviiiPT_S1_S1_iiE11kron_fac_sh;
	mad.lo.s32 	%r140, %r1091, 516, %r909;
	mov.b32 	%r1093, 0;
	@%p113 bra 	$L__BB276_64;
	shl.b32 	%r910, %r30, 2;
	add.s32 	%r911, %r140, %r910;
	ld.shared.u32 	%r912, [%r911];
	mul.lo.s32 	%r1093, %r912, %r1225;
$L__BB276_64:
	@%p114 bra 	$L__BB276_66;
	shl.b32 	%r913, %r31, 2;
	add.s32 	%r914, %r140, %r913;
	ld.shared.u32 	%r915, [%r914+4];
	mad.lo.s32 	%r1093, %r915, %r1224, %r1093;
$L__BB276_66:
	@%p115 bra 	$L__BB276_68;
	shl.b32 	%r916, %r32, 2;
	add.s32 	%r917, %r140, %r916;
	ld.shared.u32 	%r918, [%r917+8];
	mad.lo.s32 	%r1093, %r918, %r1223, %r1093;
$L__BB276_68:
	@%p116 bra 	$L__BB276_70;
	shl.b32 	%r919, %r33, 2;
	add.s32 	%r920, %r140, %r919;
	ld.shared.u32 	%r921, [%r920+12];
	mad.lo.s32 	%r1093, %r921, %r1222, %r1093;
$L__BB276_70:
	@%p117 bra 	$L__BB276_72;
	shl.b32 	%r922, %r34, 2;
	add.s32 	%r923, %r140, %r922;
	ld.shared.u32 	%r924, [%r923+16];
	mad.lo.s32 	%r1093, %r924, %r1221, %r1093;
$L__BB276_72:
	setp.lt.s32 	%p135, %r380, 6;
	@%p135 bra 	$L__BB276_74;
	shl.b32 	%r925, %r35, 2;
	add.s32 	%r926, %r140, %r925;
	ld.shared.u32 	%r927, [%r926+20];
	mad.lo.s32 	%r1093, %r927, %r1220, %r1093;
$L__BB276_74:
	setp.lt.s32 	%p136, %r380, 7;
	@%p136 bra 	$L__BB276_76;
	shl.b32 	%r928, %r36, 2;
	add.s32 	%r929, %r140, %r928;
	ld.shared.u32 	%r930, [%r929+24];
	mad.lo.s32 	%r1093, %r930, %r1219, %r1093;
$L__BB276_76:
	setp.lt.s32 	%p137, %r380, 8;
	@%p137 bra 	$L__BB276_78;
	shl.b32 	%r931, %r37, 2;
	add.s32 	%r932, %r140, %r931;
	ld.shared.u32 	%r933, [%r932+28];
	mad.lo.s32 	%r1093, %r933, %r1218, %r1093;
$L__BB276_78:
	setp.lt.s32 	%p138, %r380, 9;
	@%p138 bra 	$L__BB276_80;
	shl.b32 	%r934, %r38, 2;
	add.s32 	%r935, %r140, %r934;
	ld.shared.u32 	%r936, [%r935+32];
	mad.lo.s32 	%r1093, %r936, %r1217, %r1093;
$L__BB276_80:
	setp.lt.s32 	%p139, %r380, 10;
	@%p139 bra 	$L__BB276_82;
	shl.b32 	%r937, %r39, 2;
	add.s32 	%r938, %r140, %r937;
	ld.shared.u32 	%r939, [%r938+36];
	mad.lo.s32 	%r1093, %r939, %r1216, %r1093;
$L__BB276_82:
	setp.lt.s32 	%p140, %r380, 11;
	@%p140 bra 	$L__BB276_84;
	shl.b32 	%r940, %r40, 2;
	add.s32 	%r941, %r140, %r940;
	ld.shared.u32 	%r942, [%r941+40];
	mad.lo.s32 	%r1093, %r942, %r1215, %r1093;
$L__BB276_84:
	setp.lt.s32 	%p141, %r380, 12;
	@%p141 bra 	$L__BB276_86;
	shl.b32 	%r943, %r41, 2;
	add.s32 	%r944, %r140, %r943;
	ld.shared.u32 	%r945, [%r944+44];
	mad.lo.s32 	%r1093, %r945, %r1214, %r1093;
$L__BB276_86:
	setp.lt.s32 	%p142, %r380, 13;
	@%p142 bra 	$L__BB276_88;
	shl.b32 	%r946, %r42, 2;
	add.s32 	%r947, %r140, %r946;
	ld.shared.u32 	%r948, [%r947+48];
	mad.lo.s32 	%r1093, %r948, %r1213, %r1093;
$L__BB276_88:
	setp.lt.s32 	%p143, %r380, 14;
	@%p143 bra 	$L__BB276_90;
	shl.b32 	%r949, %r43, 2;
	add.s32 	%r950, %r140, %r949;
	ld.shared.u32 	%r951, [%r950+52];
	mad.lo.s32 	%r1093, %r951, %r1212, %r1093;
$L__BB276_90:
	setp.lt.s32 	%p144, %r380, 15;
	@%p144 bra 	$L__BB276_92;
	shl.b32 	%r952, %r44, 2;
	add.s32 	%r953, %r140, %r952;
	ld.shared.u32 	%r954, [%r953+56];
	mad.lo.s32 	%r1093, %r954, %r1211, %r1093;
$L__BB276_92:
	setp.lt.s32 	%p145, %r380, 16;
	@%p145 bra 	$L__BB276_94;
	shl.b32 	%r955, %r45, 2;
	add.s32 	%r956, %r140, %r955;
	ld.shared.u32 	%r957, [%r956+60];
	mad.lo.s32 	%r1093, %r957, %r1210, %r1093;
$L__BB276_94:
	mad.lo.s32 	%r958, %r1091, %r12, %r103;
	shl.b32 	%r959, %r958, 2;
	mov.u32 	%r960, _ZZ9cuda_gemmIiLi256ELi2ELi1ELi64ELi128ELi128ELi32ELi0ELi0EEviiiPT_S1_S1_iiE3Csh;
	add.s32 	%r961, %r960, %r959;
	ld.shared.u32 	%r962, [%r961];
	add.s32 	%r963, %r962, %r1093;
	st.shared.u32 	[%r961], %r963;
	add.s32 	%r1091, %r1091, %r16;
	setp.lt.s32 	%p146, %r1091, %r21;
	@%p146 bra 	$L__BB276_62;
	bra.uni 	$L__BB276_61;
$L__BB276_95:
	setp.gt.u32 	%p39, %r380, 31;
	@%p39 bra 	$L__BB276_174;
	mov.b32 	%r1176, 0;
$L__BB276_97:
	setp.eq.s32 	%p40, %r380, 0;
	add.s32 	%r283, %r1176, %r14;
	mul.lo.s32 	%r284, %r283, %r380;
	add.s32 	%r285, %r284, %r20;
	@%p40 bra 	$L__BB276_99;
	add.s32 	%r514, %r22, %r284;
	shl.b32 	%r515, %r514, 2;
	mov.u32 	%r516, _ZZ9cuda_gemmIiLi256ELi2ELi1ELi64ELi128ELi128ELi32ELi0ELi0EEviiiPT_S1_S1_iiE3Ash;
	add.s32 	%r517, %r516, %r515;
	ld.shared.u32 	%r1225, [%r517];
$L__BB276_99:
	setp.lt.s32 	%p41, %r380, 2;
	@%p41 bra 	$L__BB276_101;
	add.s32 	%r518, %r14, 1;
	and.b32  	%r519, %r518, 15;
	add.s32 	%r520, %r285, %r519;
	shl.b32 	%r521, %r520, 2;
	mov.u32 	%r522, _ZZ9cuda_gemmIiLi256ELi2ELi1ELi64ELi128ELi128ELi32ELi0ELi0EEviiiPT_S1_S1_iiE3Ash;
	add.s32 	%r523, %r522, %r521;
	ld.shared.u32 	%r1224, [%r523];
$L__BB276_101:
	setp.lt.s32 	%p42, %r380, 3;
	@%p42 bra 	$L__BB276_103;
	add.s32 	%r524, %r14, 2;
	and.b32  	%r525, %r524, 15;
	add.s32 	%r526, %r285, %r525;
	shl.b32 	%r527, %r526, 2;
	mov.u32 	%r528, _ZZ9cuda_gemmIiLi256ELi2ELi1ELi64ELi128ELi128ELi32ELi0ELi0EEviiiPT_S1_S1_iiE3Ash;
	add.s32 	%r529, %r528, %r527;
	ld.shared.u32 	%r1223, [%r529];
$L__BB276_103:
	setp.lt.s32 	%p43, %r380, 4;
	@%p43 bra 	$L__BB276_105;
	add.s32 	%r530, %r14, 3;
	and.b32  	%r531, %r530, 15;
	add.s32 	%r532, %r285, %r531;
	shl.b32 	%r533, %r532, 2;
	mov.u32 	%r534, _ZZ9cuda_gemmIiLi256ELi2ELi1ELi64ELi128ELi128ELi32ELi0ELi0EEviiiPT_S1_S1_iiE3Ash;
	add.s32 	%r535, %r534, %r533;
	ld.shared.u32 	%r1222, [%r535];
$L__BB276_105:
	setp.lt.s32 	%p44, %r380, 5;
	@%p44 bra 	$L__BB276_107;
	add.s32 	%r536, %r14, 4;
	and.b32  	%r537, %r536, 15;
	add.s32 	%r538, %r285, %r537;
	shl.b32 	%r539, %r538, 2;
	mov.u32 	%r540, _ZZ9cuda_gemmIiLi256ELi2ELi1ELi64ELi128ELi128ELi32ELi0ELi0EEviiiPT_S1_S1_iiE3Ash;
	add.s32 	%r541, %r540, %r539;
	ld.shared.u32 	%r1221, [%r541];
$L__BB276_107:
	setp.lt.s32 	%p45, %r380, 6;
	@%p45 bra 	$L__BB276_109;
	add.s32 	%r542, %r14, 5;
	and.b32  	%r543, %r542, 15;
	add.s32 	%r544, %r285, %r543;
	shl.b32 	%r545, %r544, 2;
	mov.u32 	%r546, _ZZ9cuda_gemmIiLi256ELi2ELi1ELi64ELi128ELi128ELi32ELi0ELi0EEviiiPT_S1_S1_iiE3Ash;
	add.s32 	%r547, %r546, %r545;
	ld.shared.u32 	%r1220, [%r547];
$L__BB276_109:
	setp.lt.s32 	%p46, %r380, 7;
	@%p46 bra 	$L__BB276_111;
	add.s32 	%r548, %r14, 6;
	and.b32  	%r549, %r548, 15;
	add.s32 	%r550, %r285, %r549;
	shl.b32 	%r551, %r550, 2;
	mov.u32 	%r552, _ZZ9cuda_gemmIiLi256ELi2ELi1ELi64ELi128ELi128ELi32ELi0ELi0EEviiiPT_S1_S1_iiE3Ash;
	add.s32 	%r553, %r552, %r551;
	ld.shared.u32 	%r1219, [%r553];
$L__BB276_111:
	setp.lt.s32 	%p47, %r380, 8;
	@%p47 bra 	$L__BB276_113;
	add.s32 	%r554, %r14, 7;
	and.b32  	%r555, %r554, 15;
	add.s32 	%r556, %r285, %r555;
	shl.b32 	%r557, %r556, 2;
	mov.u32 	%r558, _ZZ9cuda_gemmIiLi256ELi2ELi1ELi64ELi128ELi128ELi32ELi0ELi0EEviiiPT_S1_S1_iiE3Ash;
	add.s32 	%r559, %r558, %r557;
	ld.shared.u32 	%r1218, [%r559];
$L__BB276_113:
	setp.lt.s32 	%p48, %r380, 9;
	@%p48 bra 	$L__BB276_115;
	and.b32  	%r560, %r14, 15;
	xor.b32  	%r561, %r560, 8;
	add.s32 	%r562, %r285, %r561;
	shl.b32 	%r563, %r562, 2;
	mov.u32 	%r564, _ZZ9cuda_gemmIiLi256ELi2ELi1ELi64ELi128ELi128ELi32ELi0ELi0EEviiiPT_S1_S1_iiE3Ash;
	add.s32 	%r565, %r564, %r563;
	ld.shared.u32 	%r1217, [%r565];
$L__BB276_115:
	setp.lt.s32 	%p49, %r380, 10;
	@%p49 bra 	$L__BB276_117;
	add.s32 	%r566, %r14, 9;
	and.b32  	%r567, %r566, 15;
	add.s32 	%r568, %r285, %r567;
	shl.b32 	%r569, %r568, 2;
	mov.u32 	%r570, _ZZ9cuda_gemmIiLi256ELi2ELi1ELi64ELi128ELi128ELi32ELi0ELi0EEviiiPT_S1_S1_iiE3Ash;
	add.s32 	%r571, %r570, %r569;
	ld.shared.u32 	%r1216, [%r571];
$L__BB276_117:
	setp.lt.s32 	%p50, %r380, 11;
	@%p50 bra 	$L__BB276_119;
	add.s32 	%r572, %r14, 10;
	and.b32  	%r573, %r572, 15;
	add.s32 	%r574, %r285, %r573;
	shl.b32 	%r575, %r574, 2;
	mov.u32 	%r576, _ZZ9cuda_gemmIiLi256ELi2ELi1ELi64ELi128ELi128ELi32ELi0ELi0EEviiiPT_S1_S1_iiE3Ash;
	add.s32 	%r577, %r576, %r575;
	ld.shared.u32 	%r1215, [%r577];
$L__BB276_119:
	setp.lt.s32 	%p51, %r380, 12;
	@%p51 bra 	$L__BB276_121;
	add.s32 	%r578, %r14, 11;
	and.b32  	%r579, %r578, 15;
	add.s32 	%r580, %r285, %r579;
	shl.b32 	%r581, %r580, 2;
	mov.u32 	%r582, _ZZ9cuda_gemmIiLi256ELi2ELi1ELi64ELi128ELi128ELi32ELi0ELi0EEviiiPT_S1_S1_iiE3Ash;
	add.s32 	%r583, %r582, %r581;
	ld.shared.u32 	%r1214, [%r583];
$L__BB276_121:
	setp.lt.s32 	%p52, %r380, 13;
	@%p52 bra 	$L__BB276_123;
	add.s32 	%r584, %r14, 12;
	and.b32  	%r585, %r584, 15;
	add.s32 	%r586, %r285, %r585;
	shl.b32 	%r587, %r586, 2;
	mov.u32 	%r588, _ZZ9cuda_gemmIiLi256ELi2ELi1ELi64ELi128ELi128ELi32ELi0ELi0EEviiiPT_S1_S1_iiE3Ash;
	add.s32 	%r589, %r588, %r587;
	ld.shared.u32 	%r1213, [%r589];
$L__BB276_123:
	setp.lt.s32 	%p53, %r380, 14;
	@%p53 bra 	$L__BB276_125;
	add.s32 	%r590, %r14, 13;
	and.b32  	%r591, %r590, 15;
	add.s32 	%r592, %r285, %r591;
	shl.b32 	%r593, %r592, 2;
	mov.u32 	%r594, _ZZ9cuda_gemmIiLi256ELi2ELi1ELi64ELi128ELi128ELi32ELi0ELi0EEviiiPT_S1_S1_iiE3Ash;
	add.s32 	%r595, %r594, %r593;
	ld.shared.u32 	%r1212, [%r595];
$L__BB276_125:
	setp.lt.s32 	%p54, %r380, 15;
	@%p54 bra 	$L__BB276_127;
	add.s32 	%r596, %r14, 14;
	and.b32  	%r597, %r596, 15;
	add.s32 	%r598, %r285, %r597;
	shl.b32 	%r599, %r598, 2;
	mov.u32 	%r600, _ZZ9cuda_gemmIiLi256ELi2ELi1ELi64ELi128ELi128ELi32ELi0ELi0EEviiiPT_S1_S1_iiE3Ash;
	add.s32 	%r601, %r600, %r599;
	ld.shared.u32 	%r1211, [%r601];
$L__BB276_127:
	setp.lt.s32 	%p55, %r380, 16;
	@%p55 bra 	$L__BB276_129;
	add.s32 	%r602, %r14, -1;
	and.b32  	%r603, %r602, 15;
	add.s32 	%r604, %r285, %r603;
	shl.b32 	%r605, %r604, 2;
	mov.u32 	%r606, _ZZ9cuda_gemmIiLi256ELi2ELi1ELi64ELi128ELi128ELi32ELi0ELi0EEviiiPT_S1_S1_iiE3Ash;
	add.s32 	%r607, %r606, %r605;
	ld.shared.u32 	%r1210, [%r607];
$L__BB276_129:
	setp.ge.s32 	%p56, %r15, %r21;
	@%p56 bra 	$L__BB276_164;
	mov.u32 	%r1193, %r15;
$L__BB276_131:
	mov.u32 	%r609, _ZZ9cuda_gemmIiLi256ELi2ELi1ELi64ELi128ELi128ELi32ELi0ELi0EEviiiPT_S1_S1_iiE11kron_fac_sh;
	mad.lo.s32 	%r319, %r1193, 516, %r609;
	mov.b32 	%r1195, 0;
	@%p40 bra 	$L__BB276_133;
	shl.b32 	%r610, %r30, 2;
	add.s32 	%r611, %r319, %r610;
	ld.shared.u32 	%r612, [%r611];
	mul.lo.s32 	%r1195, %r612, %r1225;
$L__BB276_133:
	@%p41 bra 	$L__BB276_135;
	shl.b32 	%r613, %r31, 2;
	add.s32 	%r614, %r319, %r613;
	ld.shared.u32 	%r615, [%r614+4];
	mad.lo.s32 	%r1195, %r615, %r1224, %r1195;
$L__BB276_135:
	@%p42 bra 	$L__BB276_137;
	shl.b32 	%r616, %r32, 2;
	add.s32 	%r617, %r319, %r616;
	ld.shared.u32 	%r618, [%r617+8];
	mad.lo.s32 	%r1195, %r618, %r1223, %r1195;
$L__BB276_137:
	@%p43 bra 	$L__BB276_139;
	shl.b32 	%r619, %r33, 2;
	add.s32 	%r620, %r319, %r619;
	ld.shared.u32 	%r621, [%r620+12];
	mad.lo.s32 	%r1195, %r621, %r1222, %r1195;
$L__BB276_139:
	@%p44 bra 	$L__BB276_141;
	shl.b32 	%r622, %r34, 2;
	add.s32 	%r623, %r319, %r622;
	ld.shared.u32 	%r624, [%r623+16];
	mad.lo.s32 	%r1195, %r624, %r1221, %r1195;
$L__BB276_141:
	setp.lt.s32 	%p62, %r380, 6;
	@%p62 bra 	$L__BB276_143;
	shl.b32 	%r625, %r35, 2;
	add.s32 	%r626, %r319, %r625;
	ld.shared.u32 	%r627, [%r626+20];
	mad.lo.s32 	%r1195, %r627, %r1220, %r1195;
$L__BB276_143:
	setp.lt.s32 	%p63, %r380, 7;
	@%p63 bra 	$L__BB276_145;
	shl.b32 	%r628, %r36, 2;
	add.s32 	%r629, %r319, %r628;
	ld.shared.u32 	%r630, [%r629+24];
	mad.lo.s32 	%r1195, %r630, %r1219, %r1195;
$L__BB276_145:
	setp.lt.s32 	%p64, %r380, 8;
	@%p64 bra 	$L__BB276_147;
	shl.b32 	%r631, %r37, 2;
	add.s32 	%r632, %r319, %r631;
	ld.shared.u32 	%r633, [%r632+28];
	mad.lo.s32 	%r1195, %r633, %r1218, %r1195;
$L__BB276_147:
	setp.lt.s32 	%p65, %r380, 9;
	@%p65 bra 	$L__BB276_149;
	shl.b32 	%r634, %r38, 2;
	add.s32 	%r635, %r319, %r634;
	ld.shared.u32 	%r636, [%r635+32];
	mad.lo.s32 	%r1195, %r636, %r1217, %r1195;
$L__BB276_149:
	setp.lt.s32 	%p66, %r380, 10;
	@%p66 bra 	$L__BB276_151;
	shl.b32 	%r637, %r39, 2;
	add.s32 	%r638, %r319, %r637;
	ld.shared.u32 	%r639, [%r638+36];
	mad.lo.s32 	%r1195, %r639, %r1216, %r1195;
$L__BB276_151:
	setp.lt.s32 	%p67, %r380, 11;
	@%p67 bra 	$L__BB276_153;
	shl.b32 	%r640, %r40, 2;
	add.s32 	%r641, %r319, %r640;
	ld.shared.u32 	%r642, [%r641+40];
	mad.lo.s32 	%r1195, %r642, %r1215, %r1195;
$L__BB276_153:
	setp.lt.s32 	%p68, %r380, 12;
	@%p68 bra 	$L__BB276_155;
	shl.b32 	%r643, %r41, 2;
	add.s32 	%r644, %r319, %r643;
	ld.shared.u32 	%r645, [%r644+44];
	mad.lo.s32 	%r1195, %r645, %r1214, %r1195;
$L__BB276_155:
	setp.lt.s32 	%p69, %r380, 13;
	@%p69 bra 	$L__BB276_157;
	shl.b32 	%r646, %r42, 2;
	add.s32 	%r647, %r319, %r646;
	ld.shared.u32 	%r648, [%r647+48];
	mad.lo.s32 	%r1195, %r648, %r1213, %r1195;
$L__BB276_157:
	setp.lt.s32 	%p70, %r380, 14;
	@%p70 bra 	$L__BB276_159;
	shl.b32 	%r649, %r43, 2;
	add.s32 	%r650, %r319, %r649;
	ld.shared.u32 	%r651, [%r650+52];
	mad.lo.s32 	%r1195, %r651, %r1212, %r1195;
$L__BB276_159:
	setp.lt.s32 	%p71, %r380, 15;
	@%p71 bra 	$L__BB276_161;
	shl.b32 	%r652, %r44, 2;
	add.s32 	%r653, %r319, %r652;
	ld.shared.u32 	%r654, [%r653+56];
	mad.lo.s32 	%r1195, %r654, %r1211, %r1195;
$L__BB276_161:
	setp.lt.s32 	%p72, %r380, 16;
	@%p72 bra 	$L__BB276_163;
	shl.b32 	%r655, %r45, 2;
	add.s32 	%r656, %r319, %r655;
	ld.shared.u32 	%r657, [%r656+60];
	mad.lo.s32 	%r1195, %r657, %r1210, %r1195;
$L__BB276_163:
	mad.lo.s32 	%r658, %r1193, %r12, %r283;
	shl.b32 	%r659, %r658, 2;
	mov.u32 	%r660, _ZZ9cuda_gemmIiLi256ELi2ELi1ELi64ELi128ELi128ELi32ELi0ELi0EEviiiPT_S1_S1_iiE3Csh;
	add.s32 	%r661, %r660, %r659;
	st.shared.u32 	[%r661], %r1195;
	add.s32 	%r1193, %r1193, %r16;
	setp.lt.s32 	%p73, %r1193, %r21;
	@%p73 bra 	$L__BB276_131;
$L__BB276_164:
	add.s32 	%r1176, %r1176, %r13;
	setp.lt.s32 	%p74, %r1176, %r12;
	@%p74 bra 	$L__BB276_97;
$L__BB276_165:
	bar.sync 	0;
	@%p29 bra 	$L__BB276_172;
	ld.param.u32 	%r1029, [_Z9cuda_gemmIiLi256ELi2ELi1ELi64ELi128ELi128ELi32ELi0ELi0EEviiiPT_S1_S1_ii_param_1];
	setp.eq.s32 	%p149, %r29, 0;
	div.s32 	%r370, %r378, %r380;
	mad.lo.s32 	%r371, %r1050, %r1029, %r24;
	mov.u32 	%r1226, %r1;
	@%p149 bra 	$L__BB276_170;
	setp.eq.s32 	%p150, %r29, 1;
	div.s32 	%r964, %r1, %r12;
	mul.lo.s32 	%r965, %r964, %r12;
	sub.s32 	%r966, %r1, %r965;
	mad.lo.s32 	%r967, %r370, %r964, %r371;
	add.s32 	%r968, %r967, %r966;
	shl.b32 	%r969, %r1, 2;
	mov.u32 	%r970, _ZZ9cuda_gemmIiLi256ELi2ELi1ELi64ELi128ELi128ELi32ELi0ELi0EEviiiPT_S1_S1_iiE3Csh;
	add.s32 	%r971, %r970, %r969;
	ld.shared.u32 	%r972, [%r971];
	mul.wide.s32 	%rd23, %r968, 4;
	add.s64 	%rd24, %rd1, %rd23;
	st.global.u32 	[%rd24], %r972;
	mov.u32 	%r1226, %r70;
	@%p150 bra 	$L__BB276_170;
	setp.eq.s32 	%p151, %r29, 2;
	div.s32 	%r973, %r70, %r12;
	mul.lo.s32 	%r974, %r973, %r12;
	sub.s32 	%r975, %r70, %r974;
	mad.lo.s32 	%r976, %r370, %r973, %r371;
	add.s32 	%r977, %r976, %r975;
	shl.b32 	%r978, %r1, 2;
	mov.u32 	%r979, _ZZ9cuda_gemmIiLi256ELi2ELi1ELi64ELi128ELi128ELi32ELi0ELi0EEviiiPT_S1_S1_iiE3Csh;
	add.s32 	%r980, %r979, %r978;
	add.s32 	%r981, %r980, %r28;
	ld.shared.u32 	%r982, [%r981];
	mul.wide.s32 	%rd25, %r977, 4;
	add.s64 	%rd26, %rd1, %rd25;
	st.global.u32 	[%rd26], %r982;
	mov.u32 	%r1226, %r71;
	@%p151 bra 	$L__BB276_170;
	add.s32 	%r1226, %r71, %r393;
	div.s32 	%r983, %r71, %r12;
	mul.lo.s32 	%r984, %r983, %r12;
	sub.s32 	%r985, %r71, %r984;
	mad.lo.s32 	%r986, %r370, %r983, %r371;
	add.s32 	%r987, %r986, %r985;
	shl.b32 	%r988, %r1, 2;
	mov.u32 	%r989, _ZZ9cuda_gemmIiLi256ELi2ELi1ELi64ELi128ELi128ELi32ELi0ELi0EEviiiPT_S1_S1_iiE3Csh;
	add.s32 	%r990, %r989, %r988;
	add.s32 	%r991, %r990, %r28;
	add.s32 	%r992, %r991, %r28;
	ld.shared.u32 	%r993, [%r992];
	mul.wide.s32 	%rd27, %r987, 4;
	add.s64 	%rd28, %rd1, %rd27;
	st.global.u32 	[%rd28], %r993;
$L__BB276_170:
	setp.lt.u32 	%p152, %r27, 3;
	@%p152 bra 	$L__BB276_172;
$L__BB276_171:
	div.s32 	%r994, %r1226, %r12;
	mul.lo.s32 	%r995, %r994, %r12;
	sub.s32 	%r996, %r1226, %r995;
	mad.lo.s32 	%r997, %r370, %r994, %r371;
	add.s32 	%r998, %r997, %r996;
	shl.b32 	%r999, %r1226, 2;
	mov.u32 	%r1000, _ZZ9cuda_gemmIiLi256ELi2ELi1ELi64ELi128ELi128ELi32ELi0ELi0EEviiiPT_S1_S1_iiE3Csh;
	add.s32 	%r1001, %r1000, %r999;
	ld.shared.u32 	%r1002, [%r1001];
	mul.wide.s32 	%rd29, %r998, 4;
	add.s64 	%rd30, %rd1, %rd29;
	st.global.u32 	[%rd30], %r1002;
	add.s32 	%r1003, %r1226, %r393;
	div.s32 	%r1004, %r1003, %r12;
	mul.lo.s32 	%r1005, %r1004, %r12;
	sub.s32 	%r1006, %r1003, %r1005;
	mad.lo.s32 	%r1007, %r370, %r1004, %r371;
	add.s32 	%r1008, %r1007, %r1006;
	add.s32 	%r1009, %r1001, %r28;
	ld.shared.u32 	%r1010, [%r1009];
	mul.wide.s32 	%rd31, %r1008, 4;
	add.s64 	%rd32, %rd1, %rd31;
	st.global.u32 	[%rd32], %r1010;
	add.s32 	%r1011, %r1003, %r393;
	div.s32 	%r1012, %r1011, %r12;
	mul.lo.s32 	%r1013, %r1012, %r12;
	sub.s32 	%r1014, %r1011, %r1013;
	mad.lo.s32 	%r1015, %r370, %r1012, %r371;
	add.s32 	%r1016, %r1015, %r1014;
	add.s32 	%r1017, %r1009, %r28;
	ld.shared.u32 	%r1018, [%r1017];
	mul.wide.s32 	%rd33, %r1016, 4;
	add.s64 	%rd34, %rd1, %rd33;
	st.global.u32 	[%rd34], %r1018;
	add.s32 	%r1019, %r1011, %r393;
	div.s32 	%r1020, %r1019, %r12;
	mul.lo.s32 	%r1021, %r1020, %r12;
	sub.s32 	%r1022, %r1019, %r1021;
	mad.lo.s32 	%r1023, %r370, %r1020, %r371;
	add.s32 	%r1024, %r1023, %r1022;
	add.s32 	%r1025, %r1017, %r28;
	ld.shared.u32 	%r1026, [%r1025];
	mul.wide.s32 	%rd35, %r1024, 4;
	add.s64 	%rd36, %rd1, %rd35;
	st.global.u32 	[%rd36], %r1026;
	add.s32 	%r1226, %r1019, %r393;
	setp.lt.u32 	%p153, %r1226, 16;
	@%p153 bra 	$L__BB276_171;
$L__BB276_172:
	mov.u32 	%r1027, %nctaid.y;
	add.s32 	%r1050, %r1050, %r1027;
	shl.b32 	%r1028, %r1027, 1;
	setp.lt.u32 	%p154, %r1050, %r1028;
	@%p154 bra 	$L__BB276_7;
$L__BB276_173:
	ret;
$L__BB276_174:
	mov.b32 	%r1124, 0;
$L__BB276_175:
	setp.lt.s32 	%p75, %r380, 1;
	add.s32 	%r191, %r1124, %r14;
	mul.lo.s32 	%r192, %r191, %r380;
	add.s32 	%r193, %r192, %r20;
	@%p75 bra 	$L__BB276_177;
	add.s32 	%r663, %r22, %r192;
	shl.b32 	%r664, %r663, 2;
	mov.u32 	%r665, _ZZ9cuda_gemmIiLi256ELi2ELi1ELi64ELi128ELi128ELi32ELi0ELi0EEviiiPT_S1_S1_iiE3Ash;
	add.s32 	%r666, %r665, %r664;
	ld.shared.u32 	%r1225, [%r666];
$L__BB276_177:
	setp.lt.s32 	%p76, %r380, 2;
	@%p76 bra 	$L__BB276_179;
	add.s32 	%r667, %r14, 1;
	and.b32  	%r668, %r667, 15;
	add.s32 	%r669, %r193, %r668;
	shl.b32 	%r670, %r669, 2;
	mov.u32 	%r671, _ZZ9cuda_gemmIiLi256ELi2ELi1ELi64ELi128ELi128ELi32ELi0ELi0EEviiiPT_S1_S1_iiE3Ash;
	add.s32 	%r672, %r671, %r670;
	ld.shared.u32 	%r1224, [%r672];
$L__BB276_179:
	setp.lt.s32 	%p77, %r380, 3;
	@%p77 bra 	$L__BB276_181;
	add.s32 	%r673, %r14, 2;
	and.b32  	%r674, %r673, 15;
	add.s32 	%r675, %r193, %r674;
	shl.b32 	%r676, %r675, 2;
	mov.u32 	%r677, _ZZ9cuda_gemmIiLi256ELi2ELi1ELi64ELi128ELi128ELi32ELi0ELi0EEviiiPT_S1_S1_iiE3Ash;
	add.s32 	%r678, %r677, %r676;
	ld.shared.u32 	%r1223, [%r678];
$L__BB276_181:
	setp.lt.s32 	%p78, %r380, 4;
	@%p78 bra 	$L__BB276_183;
	add.s32 	%r679, %r14, 3;
	and.b32  	%r680, %r679, 15;
	add.s32 	%r681, %r193, %r680;
	shl.b32 	%r682, %r681, 2;
	mov.u32 	%r683, _ZZ9cuda_gemmIiLi256ELi2ELi1ELi64ELi128ELi128ELi32ELi0ELi0EEviiiPT_S1_S1_iiE3Ash;
	add.s32 	%r684, %r683, %r682;
	ld.shared.u32 	%r1222, [%r684];
$L__BB276_183:
	setp.lt.s32 	%p79, %r380, 5;
	@%p79 bra 	$L__BB276_185;
	add.s32 	%r685, %r14, 4;
	and.b32  	%r686, %r685, 15;
	add.s32 	%r687, %r193, %r686;
	shl.b32 	%r688, %r687, 2;
	mov.u32 	%r689, _ZZ9cuda_gemmIiLi256ELi2ELi1ELi64ELi128ELi128ELi32ELi0ELi0EEviiiPT_S1_S1_iiE3Ash;
	add.s32 	%r690, %r689, %r688;
	ld.shared.u32 	%r1221, [%r690];
$L__BB276_185:
	setp.lt.s32 	%p80, %r380, 6;
	@%p80 bra 	$L__BB276_187;
	add.s32 	%r691, %r14, 5;
	and.b32  	%r692, %r691, 15;
	add.s32 	%r693, %r193, %r692;
	shl.b32 	%r694, %r693, 2;
	mov.u32 	%r695, _ZZ9cuda_gemmIiLi256ELi2ELi1ELi64ELi128ELi128ELi32ELi0ELi0EEviiiPT_S1_S1_iiE3Ash;
	add.s32 	%r696, %r695, %r694;
	ld.shared.u32 	%r1220, [%r696];
$L__BB276_187:
	setp.lt.s32 	%p81, %r380, 7;
	@%p81 bra 	$L__BB276_189;
	add.s32 	%r697, %r14, 6;
	and.b32  	%r698, %r697, 15;
	add.s32 	%r699, %r193, %r698;
	shl.b32 	%r700, %r699, 2;
	mov.u32 	%r701, _ZZ9cuda_gemmIiLi256ELi2ELi1ELi64ELi128ELi128ELi32ELi0ELi0EEviiiPT_S1_S1_iiE3Ash;
	add.s32 	%r702, %r701, %r700;
	ld.shared.u32 	%r1219, [%r702];
$L__BB276_189:
	setp.lt.s32 	%p82, %r380, 8;
	@%p82 bra 	$L__BB276_191;
	add.s32 	%r703, %r14, 7;
	and.b32  	%r704, %r703, 15;
	add.s32 	%r705, %r193, %r704;
	shl.b32 	%r706, %r705, 2;
	mov.u32 	%r707, _ZZ9cuda_gemmIiLi256ELi2ELi1ELi64ELi128ELi128ELi32ELi0ELi0EEviiiPT_S1_S1_iiE3Ash;
	add.s32 	%r708, %r707, %r706;
	ld.shared.u32 	%r1218, [%r708];
$L__BB276_191:
	setp.lt.s32 	%p83, %r380, 9;
	@%p83 bra 	$L__BB276_193;
	and.b32  	%r709, %r14, 15;
	xor.b32  	%r710, %r709, 8;
	add.s32 	%r711, %r193, %r710;
	shl.b32 	%r712, %r711, 2;
	mov.u32 	%r713, _ZZ9cuda_gemmIiLi256ELi2ELi1ELi64ELi128ELi128ELi32ELi0ELi0EEviiiPT_S1_S1_iiE3Ash;
	add.s32 	%r714, %r713, %r712;
	ld.shared.u32 	%r1217, [%r714];
$L__BB276_193:
	setp.lt.s32 	%p84, %r380, 10;
	@%p84 bra 	$L__BB276_195;
	add.s32 	%r715, %r14, 9;
	and.b32  	%r716, %r715, 15;
	add.s32 	%r717, %r193, %r716;
	shl.b32 	%r718, %r717, 2;
	mov.u32 	%r719, _ZZ9cuda_gemmIiLi256ELi2ELi1ELi64ELi128ELi128ELi32ELi0ELi0EEviiiPT_S1_S1_iiE3Ash;
	add.s32 	%r720, %r719, %r718;
	ld.shared.u32 	%r1216, [%r720];
$L__BB276_195:
	setp.lt.s32 	%p85, %r380, 11;
	@%p85 bra 	$L__BB276_197;
	add.s32 	%r721, %r14, 10;
	and.b32  	%r722, %r721, 15;
	add.s32 	%r723, %r193, %r722;
	shl.b32 	%r724, %r723, 2;
	mov.u32 	%r725, _ZZ9cuda_gemmIiLi256ELi2ELi1ELi64ELi128ELi128ELi32ELi0ELi0EEviiiPT_S1_S1_iiE3Ash;
	add.s32 	%r726, %r725, %r724;
	ld.shared.u32 	%r1215, [%r726];
$L__BB276_197:
	setp.lt.s32 	%p86, %r380, 12;
	@%p86 bra 	$L__BB276_199;
	add.s32 	%r727, %r14, 11;
	and.b32  	%r728, %r727, 15;
	add.s32 	%r729, %r193, %r728;
	shl.b32 	%r730, %r729, 2;
	mov.u32 	%r731, _ZZ9cuda_gemmIiLi256ELi2ELi1ELi64ELi128ELi128ELi32ELi0ELi0EEviiiPT_S1_S1_iiE3Ash;
	add.s32 	%r732, %r731, %r730;
	ld.shared.u32 	%r1214, [%r732];
$L__BB276_199:
	setp.lt.s32 	%p87, %r380, 13;
	@%p87 bra 	$L__BB276_201;
	add.s32 	%r733, %r14, 12;
	and.b32  	%r734, %r733, 15;
	add.s32 	%r735, %r193, %r734;
	shl.b32 	%r736, %r735, 2;
	mov.u32 	%r737, _ZZ9cuda_gemmIiLi256ELi2ELi1ELi64ELi128ELi128ELi32ELi0ELi0EEviiiPT_S1_S1_iiE3Ash;
	add.s32 	%r738, %r737, %r736;
	ld.shared.u32 	%r1213, [%r738];
$L__BB276_201:
	setp.lt.s32 	%p88, %r380, 14;
	@%p88 bra 	$L__BB276_203;
	add.s32 	%r739, %r14, 13;
	and.b32  	%r740, %r739, 15;
	add.s32 	%r741, %r193, %r740;
	shl.b32 	%r742, %r741, 2;
	mov.u32 	%r743, _ZZ9cuda_gemmIiLi256ELi2ELi1ELi64ELi128ELi128ELi32ELi0ELi0EEviiiPT_S1_S1_iiE3Ash;
	add.s32 	%r744, %r743, %r742;
	ld.shared.u32 	%r1212, [%r744];
$L__BB276_203:
	setp.lt.s32 	%p89, %r380, 15;
	@%p89 bra 	$L__BB276_205;
	add.s32 	%r745, %r14, 14;
	and.b32  	%r746, %r745, 15;
	add.s32 	%r747, %r193, %r746;
	shl.b32 	%r748, %r747, 2;
	mov.u32 	%r749, _ZZ9cuda_gemmIiLi256ELi2ELi1ELi64ELi128ELi128ELi32ELi0ELi0EEviiiPT_S1_S1_iiE3Ash;
	add.s32 	%r750, %r749, %r748;
	ld.shared.u32 	%r1211, [%r750];
$L__BB276_205:
	setp.lt.s32 	%p90, %r380, 16;
	@%p90 bra 	$L__BB276_207;
	add.s32 	%r751, %r14, -1;
	and.b32  	%r752, %r751, 15;
	add.s32 	%r753, %r193, %r752;
	shl.b32 	%r754, %r753, 2;
	mov.u32 	%r755, _ZZ9cuda_gemmIiLi256ELi2ELi1ELi64ELi128ELi128ELi32ELi0ELi0EEviiiPT_S1_S1_iiE3Ash;
	add.s32 	%r756, %r755, %r754;
	ld.shared.u32 	%r1210, [%r756];
$L__BB276_207:
	setp.ge.s32 	%p91, %r15, %r21;
	mov.u32 	%r1141, %r15;
	@%p91 bra 	$L__BB276_208;
	bra.uni 	$L__BB276_209;
$L__BB276_208:
	add.s32 	%r1124, %r1124, %r13;
	setp.lt.s32 	%p112, %r1124, %r12;
	@%p112 bra 	$L__BB276_175;
	bra.uni 	$L__BB276_165;
$L__BB276_209:
	mov.u32 	%r758, _ZZ9cuda_gemmIiLi256ELi2ELi1ELi64ELi128ELi128ELi32ELi0ELi0EEviiiPT_S1_S1_iiE11kron_fac_sh;
	mad.lo.s32 	%r228, %r1141, 516, %r758;
	mov.b32 	%r1143, 0;
	@%p75 bra 	$L__BB276_211;
	shl.b32 	%r759, %r30, 2;
	add.s32 	%r760, %r228, %r759;
	ld.shared.u32 	%r761, [%r760];
	mul.lo.s32 	%r1143, %r761, %r1225;
$L__BB276_211:
	@%p76 bra 	$L__BB276_213;
	shl.b32 	%r762, %r31, 2;
	add.s32 	%r763, %r228, %r762;
	ld.shared.u32 	%r764, [%r763+4];
	mad.lo.s32 	%r1143, %r764, %r1224, %r1143;
$L__BB276_213:
	@%p77 bra 	$L__BB276_215;
	shl.b32 	%r765, %r32, 2;
	add.s32 	%r766, %r228, %r765;
	ld.shared.u32 	%r767, [%r766+8];
	mad.lo.s32 	%r1143, %r767, %r1223, %r1143;
$L__BB276_215:
	@%p78 bra 	$L__BB276_217;
	shl.b32 	%r768, %r33, 2;
	add.s32 	%r769, %r228, %r768;
	ld.shared.u32 	%r770, [%r769+12];
	mad.lo.s32 	%r1143, %r770, %r1222, %r1143;
$L__BB276_217:
	setp.lt.s32 	%p96, %r380, 5;
	@%p96 bra 	$L__BB276_219;
	shl.b32 	%r771, %r34, 2;
	add.s32 	%r772, %r228, %r771;
	ld.shared.u32 	%r773, [%r772+16];
	mad.lo.s32 	%r1143, %r773, %r1221, %r1143;
$L__BB276_219:
	setp.lt.s32 	%p97, %r380, 6;
	@%p97 bra 	$L__BB276_221;
	shl.b32 	%r774, %r35, 2;
	add.s32 	%r775, %r228, %r774;
	ld.shared.u32 	%r776, [%r775+20];
	mad.lo.s32 	%r1143, %r776, %r1220, %r1143;
$L__BB276_221:
	setp.lt.s32 	%p98, %r380, 7;
	@%p98 bra 	$L__BB276_223;
	shl.b32 	%r777, %r36, 2;
	add.s32 	%r778, %r228, %r777;
	ld.shared.u32 	%r779, [%r778+24];
	mad.lo.s32 	%r1143, %r779, %r1219, %r1143;
$L__BB276_223:
	setp.lt.s32 	%p99, %r380, 8;
	@%p99 bra 	$L__BB276_225;
	shl.b32 	%r780, %r37, 2;
	add.s32 	%r781, %r228, %r780;
	ld.shared.u32 	%r782, [%r781+28];
	mad.lo.s32 	%r1143, %r782, %r1218, %r1143;
$L__BB276_225:
	setp.lt.s32 	%p100, %r380, 9;
	@%p100 bra 	$L__BB276_227;
	shl.b32 	%r783, %r38, 2;
	add.s32 	%r784, %r228, %r783;
	ld.shared.u32 	%r785, [%r784+32];
	mad.lo.s32 	%r1143, %r785, %r1217, %r1143;
$L__BB276_227:
	setp.lt.s32 	%p101, %r380, 10;
	@%p101 bra 	$L__BB276_229;
	shl.b32 	%r786, %r39, 2;
	add.s32 	%r787, %r228, %r786;
	ld.shared.u32 	%r788, [%r787+36];
	mad.lo.s32 	%r1143, %r788, %r1216, %r1143;
$L__BB276_229:
	setp.lt.s32 	%p102, %r380, 11;
	@%p102 bra 	$L__BB276_231;
	shl.b32 	%r789, %r40, 2;
	add.s32 	%r790, %r228, %r789;
	ld.shared.u32 	%r791, [%r790+40];
	mad.lo.s32 	%r1143, %r791, %r1215, %r1143;
$L__BB276_231:
	setp.lt.s32 	%p103, %r380, 12;
	@%p103 bra 	$L__BB276_233;
	shl.b32 	%r792, %r41, 2;
	add.s32 	%r793, %r228, %r792;
	ld.shared.u32 	%r794, [%r793+44];
	mad.lo.s32 	%r1143, %r794, %r1214, %r1143;
$L__BB276_233:
	setp.lt.s32 	%p104, %r380, 13;
	@%p104 bra 	$L__BB276_235;
	shl.b32 	%r795, %r42, 2;
	add.s32 	%r796, %r228, %r795;
	ld.shared.u32 	%r797, [%r796+48];
	mad.lo.s32 	%r1143, %r797, %r1213, %r1143;
$L__BB276_235:
	setp.lt.s32 	%p105, %r380, 14;
	@%p105 bra 	$L__BB276_237;
	shl.b32 	%r798, %r43, 2;
	add.s32 	%r799, %r228, %r798;
	ld.shared.u32 	%r800, [%r799+52];
	mad.lo.s32 	%r1143, %r800, %r1212, %r1143;
$L__BB276_237:
	setp.lt.s32 	%p106, %r380, 15;
	@%p106 bra 	$L__BB276_239;
	shl.b32 	%r801, %r44, 2;
	add.s32 	%r802, %r228, %r801;
	ld.shared.u32 	%r803, [%r802+56];
	mad.lo.s32 	%r1143, %r803, %r1211, %r1143;
$L__BB276_239:
	setp.lt.s32 	%p107, %r380, 16;
	@%p107 bra 	$L__BB276_241;
	shl.b32 	%r804, %r45, 2;
	add.s32 	%r805, %r228, %r804;
	ld.shared.u32 	%r806, [%r805+60];
	mad.lo.s32 	%r1143, %r806, %r1210, %r1143;
$L__BB276_241:
	mov.u32 	%r1157, %r2;
$L__BB276_242:
	shr.u32 	%r262, %r1157, 1;
	shfl.sync.down.b32	%r807|%p108, %r1143, %r262, %r23, -1;
	add.s32 	%r1143, %r807, %r1143;
	setp.gt.u32 	%p109, %r1157, 3;
	mov.u32 	%r1157, %r262;
	@%p109 bra 	$L__BB276_242;
	rem.u32 	%r808, %r82, %r3;
	setp.eq.s32 	%p110, %r808, 0;
	@%p110 bra 	$L__BB276_244;
	bra.uni 	$L__BB276_245;
$L__BB276_244:
	mad.lo.s32 	%r809, %r1141, %r12, %r191;
	shl.b32 	%r810, %r809, 2;
	mov.u32 	%r811, _ZZ9cuda_gemmIiLi256ELi2ELi1ELi64ELi128ELi128ELi32ELi0ELi0EEviiiPT_S1_S1_iiE3Csh;
	add.s32 	%r812, %r811, %r810;
	st.shared.u32 	[%r812], %r1143;
$L__BB276_245:
	add.s32 	%r1141, %r1141, %r16;
	setp.lt.s32 	%p111, %r1141, %r21;
	@%p111 bra 	$L__BB276_209;
	bra.uni 	$L__BB276_208;

}
	// .globl	_Z9cuda_gemmIiLi256ELi2ELi1ELi64ELi128ELi128ELi32ELi0ELi1EEviiiPT_S1_S1_ii
.visible .entry _Z9cuda_gemmIiLi256ELi2ELi1ELi64ELi128ELi128ELi32ELi0ELi1EEviiiPT_S1_S1_ii(
	.param .u32 _Z9cuda_gemmIiLi256ELi2ELi1ELi64ELi128ELi128ELi32ELi0ELi1EEviiiPT_S1_S1_ii_param_0,
	.param .u32 _Z9cuda_gemmIiLi256ELi2ELi1ELi64ELi128ELi128ELi32ELi0ELi1EEviiiPT_S1_S1_ii_param_1,
	.param .u32 _Z9cuda_gemmIiLi256ELi2ELi1ELi64ELi128ELi128ELi32ELi0ELi1EEviiiPT_S1_S1_ii_param_2,
	.param .u64 .ptr .align 1 _Z9cuda_gemmIiLi256ELi2ELi1ELi64ELi128ELi128ELi32ELi0ELi1EEviiiPT_S1_S1_ii_param_3,
	.param .u64 .ptr .align 1 _Z9cuda_gemmIiLi256ELi2ELi1ELi64ELi128ELi128ELi32ELi0ELi1EEviiiPT_S1_S1_ii_param_4,
	.param .u64 .ptr .align 1 _Z9cuda_gemmIiLi256ELi2ELi1ELi64ELi128ELi128ELi32ELi0ELi1EEviiiPT_S1_S1_ii_param_5,
	.param .u32 _Z9cuda_gemmIiLi256ELi2ELi1ELi64ELi128ELi128ELi32ELi0ELi1EEviiiPT_S1_S1_ii_param_6,
	.param .u32 _Z9cuda_gemmIiLi256ELi2ELi1ELi64ELi128ELi128ELi32ELi0ELi1EEviiiPT_S1_S1_ii_param_7
)
.maxntid 256
{
	.reg .pred 	%p<16>;
	.reg .b16 	%rs<8>;
	.reg .b32 	%r<128>;
	.reg .b64 	%rd<36>;
	// demoted variable
	.shared .align 128 .b8 _ZZ9cuda_gemmIiLi256ELi2ELi1ELi64ELi128ELi128ELi32ELi0ELi1EEviiiPT_S1_S1_iiE11kron_fac_sh[16512];
	// demoted variable
	.shared .align 128 .b8 _ZZ9cuda_gemmIiLi256ELi2ELi1ELi64ELi128ELi128ELi32ELi0ELi1EEviiiPT_S1_S1_iiE3Ash[256];
	ld.param.u32 	%r50, [_Z9cuda_gemmIiLi256ELi2ELi1ELi64ELi128ELi128ELi32ELi0ELi1EEviiiPT_S1_S1_ii_param_2];
	ld.param.u64 	%rd8, [_Z9cuda_gemmIiLi256ELi2ELi1ELi64ELi128ELi128ELi32ELi0ELi1EEviiiPT_S1_S1_ii_param_3];
	ld.param.u64 	%rd9, [_Z9cuda_gemmIiLi256ELi2ELi1ELi64ELi128ELi128ELi32ELi0ELi1EEviiiPT_S1_S1_ii_param_4];
	cvta.to.global.u64 	%rd1, %rd8;
	cvta.to.global.u64 	%rd2, %rd9;
	and.b32  	%r51, %r50, -64;
	setp.eq.s32 	%p1, %r51, 4096;
	@%p1 bra 	$L__BB277_3;
	setp.ne.s32 	%p2, %r51, 2048;
	@%p2 bra 	$L__BB277_4;
	mov.u32 	%r53, %ctaid.x;
	shr.u32 	%r120, %r53, 5;
	and.b32  	%r119, %r53, 31;
	bra.uni 	$L__BB277_5;
$L__BB277_3:
	mov.u32 	%r52, %ctaid.x;
	shr.u32 	%r120, %r52, 6;
	and.b32  	%r119, %r52, 63;
	bra.uni 	$L__BB277_5;
$L__BB277_4:
	mov.u32 	%r54, %ctaid.x;
	shr.s32 	%r55, %r50, 31;
	shr.u32 	%r56, %r55, 26;
	add.s32 	%r57, %r50, %r56;
	shr.s32 	%r58, %r57, 6;
	div.u32 	%r120, %r54, %r58;
	mul.lo.s32 	%r59, %r120, %r58;
	sub.s32 	%r119, %r54, %r59;
$L__BB277_5:
	mov.u32 	%r121, %ctaid.y;
	mov.u32 	%r10, %nctaid.y;
	shl.b32 	%r11, %r10, 1;
	setp.ge.u32 	%p3, %r121, %r11;
	@%p3 bra 	$L__BB277_21;
	mov.u32 	%r12, %tid.x;
	shl.b32 	%r13, %r119, 6;
	mov.u32 	%r60, %ntid.x;
	shr.u32 	%r14, %r12, 5;
	shl.b32 	%r61, %r120, 5;
	and.b32  	%r62, %r12, 31;
	or.b32  	%r15, %r61, %r62;
	mov.u32 	%r63, _ZZ9cuda_gemmIiLi256ELi2ELi1ELi64ELi128ELi128ELi32ELi0ELi1EEviiiPT_S1_S1_iiE11kron_fac_sh;
	mad.lo.s32 	%r16, %r62, 516, %r63;
	shr.u32 	%r17, %r60, 5;
	add.s32 	%r18, %r12, %r60;
	max.u32 	%r64, %r18, 64;
	setp.lt.u32 	%p4, %r18, 64;
	selp.u32 	%r65, 1, 0, %p4;
	add.s32 	%r66, %r18, %r65;
	sub.s32 	%r67, %r64, %r66;
	div.u32 	%r68, %r67, %r60;
	add.s32 	%r19, %r68, %r65;
	add.s32 	%r20, %r14, %r17;
	shl.b32 	%r69, %r12, 2;
	mov.u32 	%r70, _ZZ9cuda_gemmIiLi256ELi2ELi1ELi64ELi128ELi128ELi32ELi0ELi1EEviiiPT_S1_S1_iiE3Ash;
	add.s32 	%r21, %r70, %r69;
	shl.b32 	%r22, %r60, 2;
	add.s32 	%r23, %r21, %r22;
	add.s32 	%r24, %r18, %r60;
	cvt.u16.u32 	%rs2, %r20;
	xor.b16  	%rs3, %rs2, 127;
	and.b16  	%rs4, %rs3, 255;
	cvt.u16.u32 	%rs5, %r17;
	and.b16  	%rs6, %rs5, 255;
	div.u16 	%rs7, %rs4, %rs6;
	and.b16  	%rs1, %rs7, 3;
	shl.b32 	%r71, %r14, 2;
	add.s32 	%r25, %r16, %r71;
	shl.b32 	%r26, %r17, 2;
	add.s32 	%r27, %r25, %r26;
	add.s32 	%r28, %r20, %r17;
	shl.b32 	%r29, %r60, 4;
	shl.b32 	%r30, %r60, 3;
	mul.lo.s32 	%r31, %r60, 12;
	mul.wide.u32 	%rd10, %r60, 4;
	add.s64 	%rd3, %rd1, %rd10;
	mul.wide.u32 	%rd11, %r60, 8;
	add.s64 	%rd4, %rd1, %rd11;
	mul.wide.u32 	%rd12, %r60, 12;
	add.s64 	%rd5, %rd1, %rd12;
	cvt.u64.u32 	%rd14, %r22;
$L__BB277_7:
	setp.gt.u32 	%p5, %r12, 63;
	@%p5 bra 	$L__BB277_15;
	and.b32  	%r33, %r19, 3;
	setp.eq.s32 	%p6, %r33, 3;
	mul.lo.s32 	%r34, %r121, %r50;
	mov.u32 	%r122, %r12;
	@%p6 bra 	$L__BB277_12;
	setp.eq.s32 	%p7, %r33, 0;
	add.s32 	%r72, %r34, %r13;
	add.s32 	%r73, %r72, %r12;
	mul.wide.s32 	%rd13, %r73, 4;
	add.s64 	%rd6, %rd1, %rd13;
	ld.global.u32 	%r74, [%rd6];
	st.shared.u32 	[%r21], %r74;
	mov.u32 	%r122, %r18;
	@%p7 bra 	$L__BB277_12;
	setp.eq.s32 	%p8, %r33, 1;
	add.s64 	%rd7, %rd6, %rd14;
	ld.global.u32 	%r75, [%rd7];
	st.shared.u32 	[%r23], %r75;
	mov.u32 	%r122, %r24;
	@%p8 bra 	$L__BB277_12;
	mov.u32 	%r76, %ntid.x;
	add.s32 	%r122, %r24, %r76;
	add.s64 	%rd16, %rd7, %rd14;
	ld.global.u32 	%r77, [%rd16];
	add.s32 	%r78, %r23, %r22;
	st.shared.u32 	[%r78], %r77;
$L__BB277_12:
	setp.lt.u32 	%p9, %r19, 3;
	@%p9 bra 	$L__BB277_15;
	shl.b32 	%r79, %r122, 2;
	mov.u32 	%r80, _ZZ9cuda_gemmIiLi256ELi2ELi1ELi64ELi128ELi128ELi32ELi0ELi1EEviiiPT_S1_S1_iiE3Ash;
	add.s32 	%r124, %r80, %r79;
	add.s32 	%r81, %r13, %r122;
	add.s32 	%r123, %r81, %r34;
$L__BB277_14:
	mul.wide.s32 	%rd17, %r123, 4;
	add.s64 	%rd18, %rd3, %rd17;
	add.s64 	%rd19, %rd4, %rd17;
	add.s64 	%rd20, %rd5, %rd17;
	add.s64 	%rd21, %rd1, %rd17;
	ld.global.u32 	%r82, [%rd21];
	st.shared.u32 	[%r124], %r82;
	ld.global.u32 	%r83, [%rd18];
	add.s32 	%r84, %r124, %r22;
	st.shared.u32 	[%r84], %r83;
	ld.global.u32 	%r85, [%rd19];
	add.s32 	%r86, %r124, %r30;
	st.shared.u32 	[%r86], %r85;
	ld.global.u32 	%r87, [%rd20];
	add.s32 	%r88, %r124, %r31;
	st.shared.u32 	[%r88], %r87;
	add.s32 	%r122, %r122, %r22;
	add.s32 	%r124, %r124, %r29;
	add.s32 	%r123, %r123, %r22;
	setp.lt.u32 	%p10, %r122, 64;
	@%p10 bra 	$L__BB277_14;
$L__BB277_15:
	setp.eq.s16 	%p11, %rs1, 2;
	mov.u32 	%r126, %r14;
	@%p11 bra 	$L__BB277_19;
	setp.eq.s16 	%p12, %rs1, 3;
	shl.b32 	%r89, %r14, 7;
	add.s32 	%r90, %r89, %r15;
	mul.wide.u32 	%rd22, %r90, 4;
	add.s64 	%rd23, %rd2, %rd22;
	ld.global.u32 	%r91, [%rd23];
	st.shared.u32 	[%r25], %r91;
	mov.u32 	%r126, %r20;
	@%p12 bra 	$L__BB277_19;
	setp.eq.s16 	%p13, %rs1, 0;
	shl.b32 	%r92, %r20, 7;
	add.s32 	%r93, %r92, %r15;
	mul.wide.u32 	%rd24, %r93, 4;
	add.s64 	%rd25, %rd2, %rd24;
	ld.global.u32 	%r94, [%rd25];
	st.shared.u32 	[%r27], %r94;
	mov.u32 	%r126, %r28;
	@%p13 bra 	$L__BB277_19;
	add.s32 	%r126, %r28, %r17;
	shl.b32 	%r95, %r28, 7;
	add.s32 	%r96, %r95, %r15;
	mul.wide.u32 	%rd26, %r96, 4;
	add.s64 	%rd27, %rd2, %rd26;
	ld.global.u32 	%r97, [%rd27];
	add.s32 	%r98, %r27, %r26;
	st.shared.u32 	[%r98], %r97;
$L__BB277_19:
	shl.b32 	%r99, %r126, 7;
	add.s32 	%r100, %r99, %r15;
	mul.wide.s32 	%rd28, %r100, 4;
	add.s64 	%rd29, %rd2, %rd28;
	ld.global.u32 	%r101, [%rd29];
	shl.b32 	%r102, %r126, 2;
	add.s32 	%r103, %r16, %r102;
	st.shared.u32 	[%r103], %r101;
	add.s32 	%r104, %r126, %r17;
	shl.b32 	%r105, %r104, 7;
	add.s32 	%r106, %r105, %r15;
	mul.wide.s32 	%rd30, %r106, 4;
	add.s64 	%rd31, %rd2, %rd30;
	ld.global.u32 	%r107, [%rd31];
	add.s32 	%r108, %r103, %r26;
	st.shared.u32 	[%r108], %r107;
	add.s32 	%r109, %r104, %r17;
	shl.b32 	%r110, %r109, 7;
	add.s32 	%r111, %r110, %r15;
	mul.wide.s32 	%rd32, %r111, 4;
	add.s64 	%rd33, %rd2, %rd32;
	ld.global.u32 	%r112, [%rd33];
	add.s32 	%r113, %r108, %r26;
	st.shared.u32 	[%r113], %r112;
	add.s32 	%r114, %r109, %r17;
	shl.b32 	%r115, %r114, 7;
	add.s32 	%r116, %r115, %r15;
	mul.wide.s32 	%rd34, %r116, 4;
	add.s64 	%rd35, %rd2, %rd34;
	ld.global.u32 	%r117, [%rd35];
	add.s32 	%r118, %r113, %r26;
	st.shared.u32 	[%r118], %r117;
	add.s32 	%r126, %r26, %r126;
	setp.lt.u32 	%p14, %r126, 128;
	@%p14 bra 	$L__BB277_19;
	bar.sync 	0;
	bar.sync 	0;
	add.s32 	%r121, %r121, %r10;
	setp.lt.u32 	%p15, %r121, %r11;
	@%p15 bra 	$L__BB277_7;
$L__BB277_21:
	ret;

}
	// .globl	_Z9cuda_gemmIiLi256ELi2ELi1ELi64ELi128ELi128ELi32ELi1ELi0EEviiiPT_S1_S1_ii
.visible .entry _Z9cuda_gemmIiLi256ELi2ELi1ELi64ELi128ELi128ELi32ELi1ELi0EEviiiPT_S1_S1_ii(
	.param .u32 _Z9cuda_gemmIiLi256ELi2ELi1ELi64ELi128ELi128ELi32ELi1ELi0EEviiiPT_S1_S1_ii_param_0,
	.param .u32 _Z9cuda_gemmIiLi256ELi2ELi1ELi64ELi128ELi128ELi32ELi1ELi0EEviiiPT_S1_S1_ii_param_1,
	.param .u32 _Z9cuda_gemmIiLi256ELi2ELi1ELi64ELi128ELi128ELi32ELi1ELi0EEviiiPT_S1_S1_ii_param_2,
	.param .u64 .ptr .align 1 _Z9cuda_gemmIiLi256ELi2ELi1ELi64ELi128ELi128ELi32ELi1ELi0EEviiiPT_S1_S1_ii_param_3,
	.param .u64 .ptr .align 1 _Z9cuda_gemmIiLi256ELi2ELi1ELi64ELi128ELi128ELi32ELi1ELi0EEviiiPT_S1_S1_ii_param_4,
	.param .u64 .ptr .align 1 _Z9cuda_gemmIiLi256ELi2ELi1ELi64ELi128ELi128ELi32ELi1ELi0EEviiiPT_S1_S1_ii_param_5,
	.param .u32 _Z9cuda_gemmIiLi256ELi2ELi1ELi64ELi128ELi128ELi32ELi1ELi0EEviiiPT_S1_S1_ii_param_6,
	.param .u32 _Z9cuda_gemmIiLi256ELi2ELi1ELi64ELi128ELi128ELi32ELi1ELi0EEviiiPT_S1_S1_ii_param_7
)
.maxntid 256
{
	.reg .pred 	%p<153>;
	.reg .b32 	%r<1152>;
	.reg .b64 	%rd<36>;
	// demoted variable
	.shared .align 128 .b8 _ZZ9cuda_gemmIiLi256ELi2ELi1ELi64ELi128ELi128ELi32ELi1ELi0EEviiiPT_S1_S1_iiE11kron_fac_sh[16512];
	// demoted variable
	.shared .align 128 .b8 _ZZ9cuda_gemmIiLi256ELi2ELi1ELi64ELi128ELi128ELi32ELi1ELi0EEviiiPT_S1_S1_iiE3Ash[256];
	// demoted variable
	.shared .align 128 .b8 _ZZ9cuda_gemmIiLi256ELi2ELi1ELi64ELi128ELi128ELi32ELi1ELi0EEviiiPT_S1_S1_iiE3Csh[64];
	ld.param.u64 	%rd8, [_Z9cuda_gemmIiLi256ELi2ELi1ELi64ELi128ELi128ELi32ELi1ELi0EEviiiPT_S1_S1_ii_param_3];
	ld.param.u64 	%rd9, [_Z9cuda_gemmIiLi256ELi2ELi1ELi64ELi128ELi128ELi32ELi1ELi0EEviiiPT_S1_S1_ii_param_5];
	ld.param.u32 	%r364, [_Z9cuda_gemmIiLi256ELi2ELi1ELi64ELi128ELi128ELi32ELi1ELi0EEviiiPT_S1_S1_ii_param_6];
	ld.param.u32 	%r365, [_Z9cuda_gemmIiLi256ELi2ELi1ELi64ELi128ELi128ELi32ELi1ELi0EEviiiPT_S1_S1_ii_param_7];
	cvta.to.global.u64 	%rd1, %rd8;
	cvta.to.global.u64 	%rd2, %rd9;
	mov.u32 	%r1, %tid.x;
	setp.lt.s32 	%p1, %r365, 16;
	shr.u32 	%r2, %r365, 4;
	selp.b32 	%r3, 1, %r2, %p1;
	div.s32 	%r4, 64, %r365;
	mul.lo.s32 	%r366, %r4, %r3;
	min.s32 	%r5, %r366, 256;
	div.u32 	%r7, %r1, %r5;
	mul.lo.s32 	%r367, %r7, %r5;
	sub.s32 	%r368, %r1, %r367;
	div.u32 	%r6, %r368, %r3;
	mov.u32 	%r8, %ntid.x;
	div.u32 	%r9, %r8, %r5;
	mov.u32 	%r974, %ctaid.y;
	mov.u32 	%r369, %nctaid.y;
	shl.b32 	%r370, %r369, 1;
	setp.ge.u32 	%p2, %r974, %r370;
	@%p2 bra 	$L__BB278_167;
	mov.u32 	%r372, %ctaid.x;
	shl.b32 	%r373, %r372, 5;
	and.b32  	%r374, %r1, 31;
	or.b32  	%r11, %r373, %r374;
	and.b32  	%r375, %r6, 15;
	rem.u32 	%r376, %r1, %r3;
	shl.b32 	%r12, %r376, 4;
	min.s32 	%r13, %r364, 32;
	min.u32 	%r377, %r365, 16;
	or.b32  	%r14, %r375, %r12;
	shl.b32 	%r378, %r3, 8;
	sub.s32 	%r15, 8223, %r378;
	add.s32 	%r16, %r1, %r8;
	max.u32 	%r379, %r16, 64;
	setp.lt.u32 	%p3, %r16, 64;
	selp.u32 	%r380, 1, 0, %p3;
	add.s32 	%r381, %r16, %r380;
	sub.s32 	%r382, %r379, %r381;
	div.u32 	%r383, %r382, %r8;
	add.s32 	%r17, %r383, %r380;
	max.u32 	%r384, %r16, 16;
	setp.lt.u32 	%p4, %r16, 16;
	selp.u32 	%r385, 1, 0, %p4;
	add.s32 	%r386, %r16, %r385;
	sub.s32 	%r387, %r384, %r386;
	div.u32 	%r388, %r387, %r8;
	add.s32 	%r18, %r388, %r385;
	add.s32 	%r389, %r18, 1;
	shl.b32 	%r19, %r8, 2;
	add.s32 	%r20, %r16, %r8;
	add.s32 	%r21, %r20, %r8;
	and.b32  	%r22, %r389, 3;
	setp.gt.u32 	%p5, %r365, %r375;
	selp.b32 	%r390, 0, %r377, %p5;
	sub.s32 	%r23, %r14, %r390;
	add.s32 	%r391, %r375, 1;
	setp.lt.u32 	%p6, %r391, %r377;
	selp.b32 	%r392, 0, %r377, %p6;
	sub.s32 	%r24, %r14, %r392;
	add.s32 	%r393, %r375, 2;
	setp.lt.u32 	%p7, %r393, %r377;
	selp.b32 	%r394, 0, %r377, %p7;
	sub.s32 	%r25, %r14, %r394;
	add.s32 	%r395, %r375, 3;
	setp.lt.u32 	%p8, %r395, %r377;
	selp.b32 	%r396, 0, %r377, %p8;
	sub.s32 	%r26, %r14, %r396;
	add.s32 	%r397, %r375, 4;
	setp.lt.u32 	%p9, %r397, %r377;
	selp.b32 	%r398, 0, %r377, %p9;
	sub.s32 	%r27, %r14, %r398;
	add.s32 	%r399, %r375, 5;
	setp.lt.u32 	%p10, %r399, %r377;
	selp.b32 	%r400, 0, %r377, %p10;
	sub.s32 	%r28, %r14, %r400;
	add.s32 	%r401, %r375, 6;
	setp.lt.u32 	%p11, %r401, %r377;
	selp.b32 	%r402, 0, %r377, %p11;
	sub.s32 	%r29, %r14, %r402;
	add.s32 	%r403, %r375, 7;
	setp.lt.u32 	%p12, %r403, %r377;
	selp.b32 	%r404, 0, %r377, %p12;
	sub.s32 	%r30, %r14, %r404;
	add.s32 	%r405, %r375, 8;
	setp.lt.u32 	%p13, %r405, %r377;
	selp.b32 	%r406, 0, %r377, %p13;
	sub.s32 	%r31, %r14, %r406;
	add.s32 	%r407, %r375, 9;
	setp.lt.u32 	%p14, %r407, %r377;
	selp.b32 	%r408, 0, %r377, %p14;
	sub.s32 	%r32, %r14, %r408;
	add.s32 	%r409, %r375, 10;
	setp.lt.u32 	%p15, %r409, %r377;
	selp.b32 	%r410, 0, %r377, %p15;
	sub.s32 	%r33, %r14, %r410;
	add.s32 	%r411, %r375, 11;
	setp.lt.u32 	%p16, %r411, %r377;
	selp.b32 	%r412, 0, %r377, %p16;
	sub.s32 	%r34, %r14, %r412;
	add.s32 	%r413, %r375, 12;
	setp.lt.u32 	%p17, %r413, %r377;
	selp.b32 	%r414, 0, %r377, %p17;
	sub.s32 	%r35, %r14, %r414;
	add.s32 	%r415, %r375, 13;
	setp.lt.u32 	%p18, %r415, %r377;
	selp.b32 	%r416, 0, %r377, %p18;
	sub.s32 	%r36, %r14, %r416;
	add.s32 	%r417, %r375, 14;
	setp.lt.u32 	%p19, %r417, %r377;
	selp.b32 	%r418, 0, %r377, %p19;
	sub.s32 	%r37, %r14, %r418;
	add.s32 	%r419, %r375, 15;
	setp.lt.u32 	%p20, %r419, %r377;
	selp.b32 	%r420, 0, %r377, %p20;
	sub.s32 	%r38, %r14, %r420;
	cvt.u64.u32 	%rd11, %r19;
$L__BB278_2:
	setp.gt.u32 	%p21, %r1, 63;
	@%p21 bra 	$L__BB278_10;
	and.b32  	%r421, %r17, 3;
	setp.eq.s32 	%p22, %r421, 3;
	shl.b32 	%r56, %r974, 6;
	mov.u32 	%r975, %r1;
	@%p22 bra 	$L__BB278_7;
	and.b32  	%r422, %r17, 3;
	setp.eq.s32 	%p23, %r422, 0;
	add.s32 	%r423, %r56, %r1;
	mul.wide.s32 	%rd10, %r423, 4;
	add.s64 	%rd3, %rd1, %rd10;
	ld.global.u32 	%r424, [%rd3];
	shl.b32 	%r425, %r1, 2;
	mov.u32 	%r426, _ZZ9cuda_gemmIiLi256ELi2ELi1ELi64ELi128ELi128ELi32ELi1ELi0EEviiiPT_S1_S1_iiE3Ash;
	add.s32 	%r427, %r426, %r425;
	st.shared.u32 	[%r427], %r424;
	mov.u32 	%r975, %r16;
	@%p23 bra 	$L__BB278_7;
	and.b32  	%r428, %r17, 3;
	setp.eq.s32 	%p24, %r428, 1;
	add.s64 	%rd4, %rd3, %rd11;
	ld.global.u32 	%r429, [%rd4];
	shl.b32 	%r430, %r1, 2;
	mov.u32 	%r431, _ZZ9cuda_gemmIiLi256ELi2ELi1ELi64ELi128ELi128ELi32ELi1ELi0EEviiiPT_S1_S1_iiE3Ash;
	add.s32 	%r432, %r431, %r430;
	add.s32 	%r433, %r432, %r19;
	st.shared.u32 	[%r433], %r429;
	mov.u32 	%r975, %r20;
	@%p24 bra 	$L__BB278_7;
	add.s64 	%rd13, %rd4, %rd11;
	ld.global.u32 	%r434, [%rd13];
	shl.b32 	%r435, %r1, 2;
	mov.u32 	%r436, _ZZ9cuda_gemmIiLi256ELi2ELi1ELi64ELi128ELi128ELi32ELi1ELi0EEviiiPT_S1_S1_iiE3Ash;
	add.s32 	%r437, %r436, %r435;
	add.s32 	%r438, %r437, %r19;
	add.s32 	%r439, %r438, %r19;
	st.shared.u32 	[%r439], %r434;
	mov.u32 	%r975, %r21;
$L__BB278_7:
	setp.lt.u32 	%p25, %r17, 3;
	@%p25 bra 	$L__BB278_10;
	shl.b32 	%r440, %r975, 2;
	mov.u32 	%r441, _ZZ9cuda_gemmIiLi256ELi2ELi1ELi64ELi128ELi128ELi32ELi1ELi0EEviiiPT_S1_S1_iiE3Ash;
	add.s32 	%r978, %r441, %r440;
	add.s32 	%r977, %r975, %r56;
$L__BB278_9:
	mul.wide.s32 	%rd14, %r977, 4;
	mov.u32 	%r442, %ntid.x;
	mul.wide.u32 	%rd15, %r442, 4;
	add.s64 	%rd16, %rd1, %rd14;
	add.s64 	%rd17, %rd16, %rd15;
	mul.wide.u32 	%rd18, %r442, 8;
	add.s64 	%rd19, %rd16, %rd18;
	mul.wide.u32 	%rd20, %r442, 12;
	add.s64 	%rd21, %rd16, %rd20;
	ld.global.u32 	%r443, [%rd16];
	st.shared.u32 	[%r978], %r443;
	ld.global.u32 	%r444, [%rd17];
	add.s32 	%r445, %r978, %r19;
	st.shared.u32 	[%r445], %r444;
	ld.global.u32 	%r446, [%rd19];
	shl.b32 	%r447, %r442, 3;
	add.s32 	%r448, %r978, %r447;
	st.shared.u32 	[%r448], %r446;
	ld.global.u32 	%r449, [%rd21];
	mad.lo.s32 	%r450, %r442, 12, %r978;
	st.shared.u32 	[%r450], %r449;
	add.s32 	%r975, %r975, %r19;
	shl.b32 	%r451, %r442, 4;
	add.s32 	%r978, %r978, %r451;
	add.s32 	%r977, %r977, %r19;
	setp.lt.u32 	%p26, %r975, 64;
	@%p26 bra 	$L__BB278_9;
$L__BB278_10:
	setp.gt.u32 	%p27, %r1, 15;
	@%p27 bra 	$L__BB278_17;
	setp.eq.s32 	%p28, %r22, 0;
	mov.u32 	%r976, %r1;
	@%p28 bra 	$L__BB278_15;
	setp.eq.s32 	%p29, %r22, 1;
	shl.b32 	%r452, %r1, 2;
	mov.u32 	%r453, _ZZ9cuda_gemmIiLi256ELi2ELi1ELi64ELi128ELi128ELi32ELi1ELi0EEviiiPT_S1_S1_iiE3Csh;
	add.s32 	%r454, %r453, %r452;
	mov.b32 	%r455, 0;
	st.shared.u32 	[%r454], %r455;
	mov.u32 	%r976, %r16;
	@%p29 bra 	$L__BB278_15;
	setp.eq.s32 	%p30, %r22, 2;
	shl.b32 	%r456, %r1, 2;
	mov.u32 	%r457, _ZZ9cuda_gemmIiLi256ELi2ELi1ELi64ELi128ELi128ELi32ELi1ELi0EEviiiPT_S1_S1_iiE3Csh;
	add.s32 	%r458, %r457, %r456;
	add.s32 	%r459, %r458, %r19;
	mov.b32 	%r460, 0;
	st.shared.u32 	[%r459], %r460;
	mov.u32 	%r976, %r20;
	@%p30 bra 	$L__BB278_15;
	shl.b32 	%r461, %r1, 2;
	mov.u32 	%r462, _ZZ9cuda_gemmIiLi256ELi2ELi1ELi64ELi128ELi128ELi32ELi1ELi0EEviiiPT_S1_S1_iiE3Csh;
	add.s32 	%r463, %r462, %r461;
	add.s32 	%r464, %r463, %r19;
	add.s32 	%r465, %r464, %r19;
	mov.b32 	%r466, 0;
	st.shared.u32 	[%r465], %r466;
	mov.u32 	%r976, %r21;
$L__BB278_15:
	setp.lt.u32 	%p31, %r18, 3;
	@%p31 bra 	$L__BB278_17;
$L__BB278_16:
	shl.b32 	%r467, %r976, 2;
	mov.u32 	%r468, _ZZ9cuda_gemmIiLi256ELi2ELi1ELi64ELi128ELi128ELi32ELi1ELi0EEviiiPT_S1_S1_iiE3Csh;
	add.s32 	%r469, %r468, %r467;
	mov.b32 	%r470, 0;
	st.shared.u32 	[%r469], %r470;
	add.s32 	%r471, %r469, %r19;
	st.shared.u32 	[%r471], %r470;
	add.s32 	%r472, %r471, %r19;
	st.shared.u32 	[%r472], %r470;
	add.s32 	%r473, %r472, %r19;
	st.shared.u32 	[%r473], %r470;
	add.s32 	%r976, %r19, %r976;
	setp.lt.u32 	%p32, %r976, 16;
	@%p32 bra 	$L__BB278_16;
$L__BB278_17:
	and.b32  	%r69, %r1, 31;
	shr.u32 	%r981, %r1, 5;
	setp.ge.s32 	%p33, %r981, %r365;
	@%p33 bra 	$L__BB278_19;
$L__BB278_18:
	ld.param.u64 	%rd35, [_Z9cuda_gemmIiLi256ELi2ELi1ELi64ELi128ELi128ELi32ELi1ELi0EEviiiPT_S1_S1_ii_param_4];
	mad.lo.s32 	%r475, %r981, %r364, %r11;
	cvta.to.global.u64 	%rd22, %rd35;
	mul.wide.s32 	%rd23, %r475, 4;
	add.s64 	%rd24, %rd22, %rd23;
	ld.global.u32 	%r476, [%rd24];
	mov.u32 	%r477, _ZZ9cuda_gemmIiLi256ELi2ELi1ELi64ELi128ELi128ELi32ELi1ELi0EEviiiPT_S1_S1_iiE11kron_fac_sh;
	mad.lo.s32 	%r478, %r69, 516, %r477;
	shl.b32 	%r479, %r981, 2;
	add.s32 	%r480, %r478, %r479;
	st.shared.u32 	[%r480], %r476;
	mov.u32 	%r481, %ntid.x;
	shr.u32 	%r482, %r481, 5;
	add.s32 	%r981, %r981, %r482;
	setp.lt.s32 	%p34, %r981, %r365;
	@%p34 bra 	$L__BB278_18;
$L__BB278_19:
	setp.lt.s32 	%p35, %r4, 1;
	bar.sync 	0;
	@%p35 bra 	$L__BB278_159;
	add.s32 	%r483, %r6, 3;
	and.b32  	%r73, %r483, 15;
	add.s32 	%r484, %r6, 2;
	and.b32  	%r74, %r484, 15;
	setp.ne.s32 	%p36, %r3, 1;
	@%p36 bra 	$L__BB278_89;
	mov.b32 	%r998, 0;
$L__BB278_22:
	setp.lt.s32 	%p111, %r365, 1;
	add.s32 	%r92, %r998, %r6;
	mul.lo.s32 	%r93, %r92, %r365;
	add.s32 	%r94, %r93, %r12;
	@%p111 bra 	$L__BB278_24;
	add.s32 	%r780, %r14, %r93;
	shl.b32 	%r781, %r780, 2;
	mov.u32 	%r782, _ZZ9cuda_gemmIiLi256ELi2ELi1ELi64ELi128ELi128ELi32ELi1ELi0EEviiiPT_S1_S1_iiE3Ash;
	add.s32 	%r783, %r782, %r781;
	ld.shared.u32 	%r1149, [%r783];
$L__BB278_24:
	setp.lt.s32 	%p112, %r365, 2;
	@%p112 bra 	$L__BB278_26;
	add.s32 	%r784, %r6, 1;
	and.b32  	%r785, %r784, 15;
	add.s32 	%r786, %r94, %r785;
	shl.b32 	%r787, %r786, 2;
	mov.u32 	%r788, _ZZ9cuda_gemmIiLi256ELi2ELi1ELi64ELi128ELi128ELi32ELi1ELi0EEviiiPT_S1_S1_iiE3Ash;
	add.s32 	%r789, %r788, %r787;
	ld.shared.u32 	%r1148, [%r789];
$L__BB278_26:
	setp.lt.s32 	%p113, %r365, 3;
	@%p113 bra 	$L__BB278_28;
	add.s32 	%r790, %r94, %r74;
	shl.b32 	%r791, %r790, 2;
	mov.u32 	%r792, _ZZ9cuda_gemmIiLi256ELi2ELi1ELi64ELi128ELi128ELi32ELi1ELi0EEviiiPT_S1_S1_iiE3Ash;
	add.s32 	%r793, %r792, %r791;
	ld.shared.u32 	%r1147, [%r793];
$L__BB278_28:
	setp.lt.s32 	%p114, %r365, 4;
	@%p114 bra 	$L__BB278_30;
	add.s32 	%r794, %r94, %r73;
	shl.b32 	%r795, %r794, 2;
	mov.u32 	%r796, _ZZ9cuda_gemmIiLi256ELi2ELi1ELi64ELi128ELi128ELi32ELi1ELi0EEviiiPT_S1_S1_iiE3Ash;
	add.s32 	%r797, %r796, %r795;
	ld.shared.u32 	%r1146, [%r797];
$L__BB278_30:
	setp.lt.s32 	%p115, %r365, 5;
	@%p115 bra 	$L__BB278_32;
	add.s32 	%r798, %r6, 4;
	and.b32  	%r799, %r798, 15;
	add.s32 	%r800, %r94, %r799;
	shl.b32 	%r801, %r800, 2;
	mov.u32 	%r802, _ZZ9cuda_gemmIiLi256ELi2ELi1ELi64ELi128ELi128ELi32ELi1ELi0EEviiiPT_S1_S1_iiE3Ash;
	add.s32 	%r803, %r802, %r801;
	ld.shared.u32 	%r1145, [%r803];
$L__BB278_32:
	setp.lt.s32 	%p116, %r365, 6;
	@%p116 bra 	$L__BB278_34;
	add.s32 	%r804, %r6, 5;
	and.b32  	%r805, %r804, 15;
	add.s32 	%r806, %r94, %r805;
	shl.b32 	%r807, %r806, 2;
	mov.u32 	%r808, _ZZ9cuda_gemmIiLi256ELi2ELi1ELi64ELi128ELi128ELi32ELi1ELi0EEviiiPT_S1_S1_iiE3Ash;
	add.s32 	%r809, %r808, %r807;
	ld.shared.u32 	%r1144, [%r809];
$L__BB278_34:
	setp.lt.s32 	%p117, %r365, 7;
	@%p117 bra 	$L__BB278_36;
	add.s32 	%r810, %r6, 6;
	and.b32  	%r811, %r810, 15;
	add.s32 	%r812, %r94, %r811;
	shl.b32 	%r813, %r812, 2;
	mov.u32 	%r814, _ZZ9cuda_gemmIiLi256ELi2ELi1ELi64ELi128ELi128ELi32ELi1ELi0EEviiiPT_S1_S1_iiE3Ash;
	add.s32 	%r815, %r814, %r813;
	ld.shared.u32 	%r1143, [%r815];
$L__BB278_36:
	setp.lt.s32 	%p118, %r365, 8;
	@%p118 bra 	$L__BB278_38;
	add.s32 	%r816, %r6, 7;
	and.b32  	%r817, %r816, 15;
	add.s32 	%r818, %r94, %r817;
	shl.b32 	%r819, %r818, 2;
	mov.u32 	%r820, _ZZ9cuda_gemmIiLi256ELi2ELi1ELi64ELi128ELi128ELi32ELi1ELi0EEviiiPT_S1_S1_iiE3Ash;
	add.s32 	%r821, %r820, %r819;
	ld.shared.u32 	%r1142, [%r821];
$L__BB278_38:
	setp.lt.s32 	%p119, %r365, 9;
	@%p119 bra 	$L__BB278_40;
	and.b32  	%r822, %r6, 15;
	xor.b32  	%r823, %r822, 8;
	add.s32 	%r824, %r94, %r823;
	shl.b32 	%r825, %r824, 2;
	mov.u32 	%r826, _ZZ9cuda_gemmIiLi256ELi2ELi1ELi64ELi128ELi128ELi32ELi1ELi0EEviiiPT_S1_S1_iiE3Ash;
	add.s32 	%r827, %r826, %r825;
	ld.shared.u32 	%r1141, [%r827];
$L__BB278_40:
	setp.lt.s32 	%p120, %r365, 10;
	@%p120 bra 	$L__BB278_42;
	add.s32 	%r828, %r6, 9;
	and.b32  	%r829, %r828, 15;
	add.s32 	%r830, %r94, %r829;
	shl.b32 	%r831, %r830, 2;
	mov.u32 	%r832, _ZZ9cuda_gemmIiLi256ELi2ELi1ELi64ELi128ELi128ELi32ELi1ELi0EEviiiPT_S1_S1_iiE3Ash;
	add.s32 	%r833, %r832, %r831;
	ld.shared.u32 	%r1140, [%r833];
$L__BB278_42:
	setp.lt.s32 	%p121, %r365, 11;
	@%p121 bra 	$L__BB278_44;
	add.s32 	%r834, %r6, 10;
	and.b32  	%r835, %r834, 15;
	add.s32 	%r836, %r94, %r835;
	shl.b32 	%r837, %r836, 2;
	mov.u32 	%r838, _ZZ9cuda_gemmIiLi256ELi2ELi1ELi64ELi128ELi128ELi32ELi1ELi0EEviiiPT_S1_S1_iiE3Ash;
	add.s32 	%r839, %r838, %r837;
	ld.shared.u32 	%r1139, [%r839];
$L__BB278_44:
	setp.lt.s32 	%p122, %r365, 12;
	@%p122 bra 	$L__BB278_46;
	add.s32 	%r840, %r6, 11;
	and.b32  	%r841, %r840, 15;
	add.s32 	%r842, %r94, %r841;
	shl.b32 	%r843, %r842, 2;
	mov.u32 	%r844, _ZZ9cuda_gemmIiLi256ELi2ELi1ELi64ELi128ELi128ELi32ELi1ELi0EEviiiPT_S1_S1_iiE3Ash;
	add.s32 	%r845, %r844, %r843;
	ld.shared.u32 	%r1138, [%r845];
$L__BB278_46:
	setp.lt.s32 	%p123, %r365, 13;
	@%p123 bra 	$L__BB278_48;
	add.s32 	%r846, %r6, 12;
	and.b32  	%r847, %r846, 15;
	add.s32 	%r848, %r94, %r847;
	shl.b32 	%r849, %r848, 2;
	mov.u32 	%r850, _ZZ9cuda_gemmIiLi256ELi2ELi1ELi64ELi128ELi128ELi32ELi1ELi0EEviiiPT_S1_S1_iiE3Ash;
	add.s32 	%r851, %r850, %r849;
	ld.shared.u32 	%r1137, [%r851];
$L__BB278_48:
	setp.lt.s32 	%p124, %r365, 14;
	@%p124 bra 	$L__BB278_50;
	add.s32 	%r852, %r6, 13;
	and.b32  	%r853, %r852, 15;
	add.s32 	%r854, %r94, %r853;
	shl.b32 	%r855, %r854, 2;
	mov.u32 	%r856, _ZZ9cuda_gemmIiLi256ELi2ELi1ELi64ELi128ELi128ELi32ELi1ELi0EEviiiPT_S1_S1_iiE3Ash;
	add.s32 	%r857, %r856, %r855;
	ld.shared.u32 	%r1136, [%r857];
$L__BB278_50:
	setp.lt.s32 	%p125, %r365, 15;
	@%p125 bra 	$L__BB278_52;
	add.s32 	%r858, %r6, 14;
	and.b32  	%r859, %r858, 15;
	add.s32 	%r860, %r94, %r859;
	shl.b32 	%r861, %r860, 2;
	mov.u32 	%r862, _ZZ9cuda_gemmIiLi256ELi2ELi1ELi64ELi128ELi128ELi32ELi1ELi0EEviiiPT_S1_S1_iiE3Ash;
	add.s32 	%r863, %r862, %r861;
	ld.shared.u32 	%r1135, [%r863];
$L__BB278_52:
	setp.lt.s32 	%p126, %r365, 16;
	@%p126 bra 	$L__BB278_54;
	add.s32 	%r864, %r6, -1;
	and.b32  	%r865, %r864, 15;
	add.s32 	%r866, %r94, %r865;
	shl.b32 	%r867, %r866, 2;
	mov.u32 	%r868, _ZZ9cuda_gemmIiLi256ELi2ELi1ELi64ELi128ELi128ELi32ELi1ELi0EEviiiPT_S1_S1_iiE3Ash;
	add.s32 	%r869, %r868, %r867;
	ld.shared.u32 	%r1134, [%r869];
$L__BB278_54:
	setp.ge.s32 	%p127, %r7, %r13;
	mov.u32 	%r1015, %r7;
	@%p127 bra 	$L__BB278_55;
	bra.uni 	$L__BB278_56;
$L__BB278_55:
	add.s32 	%r998, %r998, %r5;
	setp.lt.s32 	%p145, %r998, %r4;
	@%p145 bra 	$L__BB278_22;
	bra.uni 	$L__BB278_159;
$L__BB278_56:
	mov.u32 	%r871, _ZZ9cuda_gemmIiLi256ELi2ELi1ELi64ELi128ELi128ELi32ELi1ELi0EEviiiPT_S1_S1_iiE11kron_fac_sh;
	mad.lo.s32 	%r129, %r1015, 516, %r871;
	mov.b32 	%r1017, 0;
	@%p111 bra 	$L__BB278_58;
	shl.b32 	%r872, %r23, 2;
	add.s32 	%r873, %r129, %r872;
	ld.shared.u32 	%r874, [%r873];
	mul.lo.s32 	%r1017, %r874, %r1149;
$L__BB278_58:
	@%p112 bra 	$L__BB278_60;
	shl.b32 	%r875, %r24, 2;
	add.s32 	%r876, %r129, %r875;
	ld.shared.u32 	%r877, [%r876+4];
	mad.lo.s32 	%r1017, %r877, %r1148, %r1017;
$L__BB278_60:
	@%p113 bra 	$L__BB278_62;
	shl.b32 	%r878, %r25, 2;
	add.s32 	%r879, %r129, %r878;
	ld.shared.u32 	%r880, [%r879+8];
	mad.lo.s32 	%r1017, %r880, %r1147, %r1017;
$L__BB278_62:
	@%p114 bra 	$L__BB278_64;
	shl.b32 	%r881, %r26, 2;
	add.s32 	%r882, %r129, %r881;
	ld.shared.u32 	%r883, [%r882+12];
	mad.lo.s32 	%r1017, %r883, %r1146, %r1017;
$L__BB278_64:
	@%p115 bra 	$L__BB278_66;
	shl.b32 	%r884, %r27, 2;
	add.s32 	%r885, %r129, %r884;
	ld.shared.u32 	%r886, [%r885+16];
	mad.lo.s32 	%r1017, %r886, %r1145, %r1017;
$L__BB278_66:
	setp.lt.s32 	%p133, %r365, 6;
	@%p133 bra 	$L__BB278_68;
	shl.b32 	%r887, %r28, 2;
	add.s32 	%r888, %r129, %r887;
	ld.shared.u32 	%r889, [%r888+20];
	mad.lo.s32 	%r1017, %r889, %r1144, %r1017;
$L__BB278_68:
	setp.lt.s32 	%p134, %r365, 7;
	@%p134 bra 	$L__BB278_70;
	shl.b32 	%r890, %r29, 2;
	add.s32 	%r891, %r129, %r890;
	ld.shared.u32 	%r892, [%r891+24];
	mad.lo.s32 	%r1017, %r892, %r1143, %r1017;
$L__BB278_70:
	setp.lt.s32 	%p135, %r365, 8;
	@%p135 bra 	$L__BB278_72;
	shl.b32 	%r893, %r30, 2;
	add.s32 	%r894, %r129, %r893;
	ld.shared.u32 	%r895, [%r894+28];
	mad.lo.s32 	%r1017, %r895, %r1142, %r1017;
$L__BB278_72:
	setp.lt.s32 	%p136, %r365, 9;
	@%p136 bra 	$L__BB278_74;
	shl.b32 	%r896, %r31, 2;
	add.s32 	%r897, %r129, %r896;
	ld.shared.u32 	%r898, [%r897+32];
	mad.lo.s32 	%r1017, %r898, %r1141, %r1017;
$L__BB278_74:
	setp.lt.s32 	%p137, %r365, 10;
	@%p137 bra 	$L__BB278_76;
	shl.b32 	%r899, %r32, 2;
	add.s32 	%r900, %r129, %r899;
	ld.shared.u32 	%r901, [%r900+36];
	mad.lo.s32 	%r1017, %r901, %r1140, %r1017;
$L__BB278_76:
	setp.lt.s32 	%p138, %r365, 11;
	@%p138 bra 	$L__BB278_78;
	shl.b32 	%r902, %r33, 2;
	add.s32 	%r903, %r129, %r902;
	ld.shared.u32 	%r904, [%r903+40];
	mad.lo.s32 	%r1017, %r904, %r1139, %r1017;
$L__BB278_78:
	setp.lt.s32 	%p139, %r365, 12;
	@%p139 bra 	$L__BB278_80;
	shl.b32 	%r905, %r34, 2;
	add.s32 	%r906, %r129, %r905;
	ld.shared.u32 	%r907, [%r906+44];
	mad.lo.s32 	%r1017, %r907, %r1138, %r1017;
$L__BB278_80:
	setp.lt.s32 	%p140, %r365, 13;
	@%p140 bra 	$L__BB278_82;
	shl.b32 	%r908, %r35, 2;
	add.s32 	%r909, %r129, %r908;
	ld.shared.u32 	%r910, [%r909+48];
	mad.lo.s32 	%r1017, %r910, %r1137, %r1017;
$L__BB278_82:
	setp.lt.s32 	%p141, %r365, 14;
	@%p141 bra 	$L__BB278_84;
	shl.b32 	%r911, %r36, 2;
	add.s32 	%r912, %r129, %r911;
	ld.shared.u32 	%r913, [%r912+52];
	mad.lo.s32 	%r1017, %r913, %r1136, %r1017;
$L__BB278_84:
	setp.lt.s32 	%p142, %r365, 15;
	@%p142 bra 	$L__BB278_86;
	shl.b32 	%r914, %r37, 2;
	add.s32 	%r915, %r129, %r914;
	ld.shared.u32 	%r916, [%r915+56];
	mad.lo.s32 	%r1017, %r916, %r1135, %r1017;
$L__BB278_86:
	setp.lt.s32 	%p143, %r365, 16;
	@%p143 bra 	$L__BB278_88;
	shl.b32 	%r917, %r38, 2;
	add.s32 	%r918, %r129, %r917;
	ld.shared.u32 	%r919, [%r918+60];
	mad.lo.s32 	%r1017, %r919, %r1134, %r1017;
$L__BB278_88:
	mad.lo.s32 	%r920, %r1015, %r4, %r92;
	shl.b32 	%r921, %r920, 2;
	mov.u32 	%r922, _ZZ9cuda_gemmIiLi256ELi2ELi1ELi64ELi128ELi128ELi32ELi1ELi0EEviiiPT_S1_S1_iiE3Csh;
	add.s32 	%r923, %r922, %r921;
	ld.shared.u32 	%r924, [%r923];
	add.s32 	%r925, %r924, %r1017;
	st.shared.u32 	[%r923], %r925;
	add.s32 	%r1015, %r1015, %r9;
	setp.lt.s32 	%p144, %r1015, %r13;
	@%p144 bra 	$L__BB278_56;
	bra.uni 	$L__BB278_55;
$L__BB278_89:
	setp.gt.u32 	%p37, %r365, 31;
	@%p37 bra 	$L__BB278_168;
	mov.b32 	%r1100, 0;
$L__BB278_91:
	setp.eq.s32 	%p38, %r365, 0;
	add.s32 	%r272, %r1100, %r6;
	mul.lo.s32 	%r273, %r272, %r365;
	add.s32 	%r274, %r273, %r12;
	@%p38 bra 	$L__BB278_93;
	add.s32 	%r486, %r14, %r273;
	shl.b32 	%r487, %r486, 2;
	mov.u32 	%r488, _ZZ9cuda_gemmIiLi256ELi2ELi1ELi64ELi128ELi128ELi32ELi1ELi0EEviiiPT_S1_S1_iiE3Ash;
	add.s32 	%r489, %r488, %r487;
	ld.shared.u32 	%r1149, [%r489];
$L__BB278_93:
	setp.lt.s32 	%p39, %r365, 2;
	@%p39 bra 	$L__BB278_95;
	add.s32 	%r490, %r6, 1;
	and.b32  	%r491, %r490, 15;
	add.s32 	%r492, %r274, %r491;
	shl.b32 	%r493, %r492, 2;
	mov.u32 	%r494, _ZZ9cuda_gemmIiLi256ELi2ELi1ELi64ELi128ELi128ELi32ELi1ELi0EEviiiPT_S1_S1_iiE3Ash;
	add.s32 	%r495, %r494, %r493;
	ld.shared.u32 	%r1148, [%r495];
$L__BB278_95:
	setp.lt.s32 	%p40, %r365, 3;
	@%p40 bra 	$L__BB278_97;
	add.s32 	%r496, %r274, %r74;
	shl.b32 	%r497, %r496, 2;
	mov.u32 	%r498, _ZZ9cuda_gemmIiLi256ELi2ELi1ELi64ELi128ELi128ELi32ELi1ELi0EEviiiPT_S1_S1_iiE3Ash;
	add.s32 	%r499, %r498, %r497;
	ld.shared.u32 	%r1147, [%r499];
$L__BB278_97:
	setp.lt.s32 	%p41, %r365, 4;
	@%p41 bra 	$L__BB278_99;
	add.s32 	%r500, %r274, %r73;
	shl.b32 	%r501, %r500, 2;
	mov.u32 	%r502, _ZZ9cuda_gemmIiLi256ELi2ELi1ELi64ELi128ELi128ELi32ELi1ELi0EEviiiPT_S1_S1_iiE3Ash;
	add.s32 	%r503, %r502, %r501;
	ld.shared.u32 	%r1146, [%r503];
$L__BB278_99:
	setp.lt.s32 	%p42, %r365, 5;
	@%p42 bra 	$L__BB278_101;
	add.s32 	%r504, %r6, 4;
	and.b32  	%r505, %r504, 15;
	add.s32 	%r506, %r274, %r505;
	shl.b32 	%r507, %r506, 2;
	mov.u32 	%r508, _ZZ9cuda_gemmIiLi256ELi2ELi1ELi64ELi128ELi128ELi32ELi1ELi0EEviiiPT_S1_S1_iiE3Ash;
	add.s32 	%r509, %r508, %r507;
	ld.shared.u32 	%r1145, [%r509];
$L__BB278_101:
	setp.lt.s32 	%p43, %r365, 6;
	@%p43 bra 	$L__BB278_103;
	add.s32 	%r510, %r6, 5;
	and.b32  	%r511, %r510, 15;
	add.s32 	%r512, %r274, %r511;
	shl.b32 	%r513, %r512, 2;
	mov.u32 	%r514, _ZZ9cuda_gemmIiLi256ELi2ELi1ELi64ELi128ELi128ELi32ELi1ELi0EEviiiPT_S1_S1_iiE3Ash;
	add.s32 	%r515, %r514, %r513;
	ld.shared.u32 	%r1144, [%r515];
$L__BB278_103:
	setp.lt.s32 	%p44, %r365, 7;
	@%p44 bra 	$L__BB278_105;
	add.s32 	%r516, %r6, 6;
	and.b32  	%r517, %r516, 15;
	add.s32 	%r518, %r274, %r517;
	shl.b32 	%r519, %r518, 2;
	mov.u32 	%r520, _ZZ9cuda_gemmIiLi256ELi2ELi1ELi64ELi128ELi128ELi32ELi1ELi0EEviiiPT_S1_S1_iiE3Ash;
	add.s32 	%r521, %r520, %r519;
	ld.shared.u32 	%r1143, [%r521];
$L__BB278_105:
	setp.lt.s32 	%p45, %r365, 8;
	@%p45 bra 	$L__BB278_107;
	add.s32 	%r522, %r6, 7;
	and.b32  	%r523, %r522, 15;
	add.s32 	%r524, %r274, %r523;
	shl.b32 	%r525, %r524, 2;
	mov.u32 	%r526, _ZZ9cuda_gemmIiLi256ELi2ELi1ELi64ELi128ELi128ELi32ELi1ELi0EEviiiPT_S1_S1_iiE3Ash;
	add.s32 	%r527, %r526, %r525;
	ld.shared.u32 	%r1142, [%r527];
$L__BB278_107:
	setp.lt.s32 	%p46, %r365, 9;
	@%p46 bra 	$L__BB278_109;
	and.b32  	%r528, %r6, 15;
	xor.b32  	%r529, %r528, 8;
	add.s32 	%r530, %r274, %r529;
	shl.b32 	%r531, %r530, 2;
	mov.u32 	%r532, _ZZ9cuda_gemmIiLi256ELi2ELi1ELi64ELi128ELi128ELi32ELi1ELi0EEviiiPT_S1_S1_iiE3Ash;
	add.s32 	%r533, %r532, %r531;
	ld.shared.u32 	%r1141, [%r533];
$L__BB278_109:
	setp.lt.s32 	%p47, %r365, 10;
	@%p47 bra 	$L__BB278_111;
	add.s32 	%r534, %r6, 9;
	and.b32  	%r535, %r534, 15;
	add.s32 	%r536, %r274, %r535;
	shl.b32 	%r537, %r536, 2;
	mov.u32 	%r538, _ZZ9cuda_gemmIiLi256ELi2ELi1ELi64ELi128ELi128ELi32ELi1ELi0EEviiiPT_S1_S1_iiE3Ash;
	add.s32 	%r539, %r538, %r537;
	ld.shared.u32 	%r1140, [%r539];
$L__BB278_111:
	setp.lt.s32 	%p48, %r365, 11;
	@%p48 bra 	$L__BB278_113;
	add.s32 	%r540, %r6, 10;
	and.b32  	%r541, %r540, 15;
	add.s32 	%r542, %r274, %r541;
	shl.b32 	%r543, %r542, 2;
	mov.u32 	%r544, _ZZ9cuda_gemmIiLi256ELi2ELi1ELi64ELi128ELi128ELi32ELi1ELi0EEviiiPT_S1_S1_iiE3Ash;
	add.s32 	%r545, %r544, %r543;
	ld.shared.u32 	%r1139, [%r545];
$L__BB278_113:
	setp.lt.s32 	%p49, %r365, 12;
	@%p49 bra 	$L__BB278_115;
	add.s32 	%r546, %r6, 11;
	and.b32  	%r547, %r546, 15;
	add.s32 	%r548, %r274, %r547;
	shl.b32 	%r549, %r548, 2;
	mov.u32 	%r550, _ZZ9cuda_gemmIiLi256ELi2ELi1ELi64ELi128ELi128ELi32ELi1ELi0EEviiiPT_S1_S1_iiE3Ash;
	add.s32 	%r551, %r550, %r549;
	ld.shared.u32 	%r1138, [%r551];
$L__BB278_115:
	setp.lt.s32 	%p50, %r365, 13;
	@%p50 bra 	$L__BB278_117;
	add.s32 	%r552, %r6, 12;
	and.b32  	%r553, %r552, 15;
	add.s32 	%r554, %r274, %r553;
	shl.b32 	%r555, %r554, 2;
	mov.u32 	%r556, _ZZ9cuda_gemmIiLi256ELi2ELi1ELi64ELi128ELi128ELi32ELi1ELi0EEviiiPT_S1_S1_iiE3Ash;
	add.s32 	%r557, %r556, %r555;
	ld.shared.u32 	%r1137, [%r557];
$L__BB278_117:
	setp.lt.s32 	%p51, %r365, 14;
	@%p51 bra 	$L__BB278_119;
	add.s32 	%r558, %r6, 13;
	and.b32  	%r559, %r558, 15;
	add.s32 	%r560, %r274, %r559;
	shl.b32 	%r561, %r560, 2;
	mov.u32 	%r562, _ZZ9cuda_gemmIiLi256ELi2ELi1ELi64ELi128ELi128ELi32ELi1ELi0EEviiiPT_S1_S1_iiE3Ash;
	add.s32 	%r563, %r562, %r561;
	ld.shared.u32 	%r1136, [%r563];
$L__BB278_119:
	setp.lt.s32 	%p52, %r365, 15;
	@%p52 bra 	$L__BB278_121;
	add.s32 	%r564, %r6, 14;
	and.b32  	%r565, %r564, 15;
	add.s32 	%r566, %r274, %r565;
	shl.b32 	%r567, %r566, 2;
	mov.u32 	%r568, _ZZ9cuda_gemmIiLi256ELi2ELi1ELi64ELi128ELi128ELi32ELi1ELi0EEviiiPT_S1_S1_iiE3Ash;
	add.s32 	%r569, %r568, %r567;
	ld.shared.u32 	%r1135, [%r569];
$L__BB278_121:
	setp.lt.s32 	%p53, %r365, 16;
	@%p53 bra 	$L__BB278_123;
	add.s32 	%r570, %r6, -1;
	and.b32  	%r571, %r570, 15;
	add.s32 	%r572, %r274, %r571;
	shl.b32 	%r573, %r572, 2;
	mov.u32 	%r574, _ZZ9cuda_gemmIiLi256ELi2ELi1ELi64ELi128ELi128ELi32ELi1ELi0EEviiiPT_S1_S1_iiE3Ash;
	add.s32 	%r575, %r574, %r573;
	ld.shared.u32 	%r1134, [%r575];
$L__BB278_123:
	setp.ge.s32 	%p54, %r7, %r13;
	@%p54 bra 	$L__BB278_158;
	mov.u32 	%r1117, %r7;
$L__BB278_125:
	mov.u32 	%r577, _ZZ9cuda_gemmIiLi256ELi2ELi1ELi64ELi128ELi128ELi32ELi1ELi0EEviiiPT_S1_S1_iiE11kron_fac_sh;
	mad.lo.s32 	%r308, %r1117, 516, %r577;
	mov.b32 	%r1119, 0;
	@%p38 bra 	$L__BB278_127;
	shl.b32 	%r578, %r23, 2;
	add.s32 	%r579, %r308, %r578;
	ld.shared.u32 	%r580, [%r579];
	mul.lo.s32 	%r1119, %r580, %r1149;
$L__BB278_127:
	@%p39 bra 	$L__BB278_129;
	shl.b32 	%r581, %r24, 2;
	add.s32 	%r582, %r308, %r581;
	ld.shared.u32 	%r583, [%r582+4];
	mad.lo.s32 	%r1119, %r583, %r1148, %r1119;
$L__BB278_129:
	@%p40 bra 	$L__BB278_131;
	shl.b32 	%r584, %r25, 2;
	add.s32 	%r585, %r308, %r584;
	ld.shared.u32 	%r586, [%r585+8];
	mad.lo.s32 	%r1119, %r586, %r1147, %r1119;
$L__BB278_131:
	@%p41 bra 	$L__BB278_133;
	shl.b32 	%r587, %r26, 2;
	add.s32 	%r588, %r308, %r587;
	ld.shared.u32 	%r589, [%r588+12];
	mad.lo.s32 	%r1119, %r589, %r1146, %r1119;
$L__BB278_133:
	@%p42 bra 	$L__BB278_135;
	shl.b32 	%r590, %r27, 2;
	add.s32 	%r591, %r308, %r590;
	ld.shared.u32 	%r592, [%r591+16];
	mad.lo.s32 	%r1119, %r592, %r1145, %r1119;
$L__BB278_135:
	setp.lt.s32 	%p60, %r365, 6;
	@%p60 bra 	$L__BB278_137;
	shl.b32 	%r593, %r28, 2;
	add.s32 	%r594, %r308, %r593;
	ld.shared.u32 	%r595, [%r594+20];
	mad.lo.s32 	%r1119, %r595, %r1144, %r1119;
$L__BB278_137:
	setp.lt.s32 	%p61, %r365, 7;
	@%p61 bra 	$L__BB278_139;
	shl.b32 	%r596, %r29, 2;
	add.s32 	%r597, %r308, %r596;
	ld.shared.u32 	%r598, [%r597+24];
	mad.lo.s32 	%r1119, %r598, %r1143, %r1119;
$L__BB278_139:
	setp.lt.s32 	%p62, %r365, 8;
	@%p62 bra 	$L__BB278_141;
	shl.b32 	%r599, %r30, 2;
	add.s32 	%r600, %r308, %r599;
	ld.shared.u32 	%r601, [%r600+28];
	mad.lo.s32 	%r1119, %r601, %r1142, %r1119;
$L__BB278_141:
	setp.lt.s32 	%p63, %r365, 9;
	@%p63 bra 	$L__BB278_143;
	shl.b32 	%r602, %r31, 2;
	add.s32 	%r603, %r308, %r602;
	ld.shared.u32 	%r604, [%r603+32];
	mad.lo.s32 	%r1119, %r604, %r1141, %r1119;
$L__BB278_143:
	setp.lt.s32 	%p64, %r365, 10;
	@%p64 bra 	$L__BB278_145;
	shl.b32 	%r605, %r32, 2;
	add.s32 	%r606, %r308, %r605;
	ld.shared.u32 	%r607, [%r606+36];
	mad.lo.s32 	%r1119, %r607, %r1140, %r1119;
$L__BB278_145:
	setp.lt.s32 	%p65, %r365, 11;
	@%p65 bra 	$L__BB278_147;
	shl.b32 	%r608, %r33, 2;
	add.s32 	%r609, %r308, %r608;
	ld.shared.u32 	%r610, [%r609+40];
	mad.lo.s32 	%r1119, %r610, %r1139, %r1119;
$L__BB278_147:
	setp.lt.s32 	%p66, %r365, 12;
	@%p66 bra 	$L__BB278_149;
	shl.b32 	%r611, %r34, 2;
	add.s32 	%r612, %r308, %r611;
	ld.shared.u32 	%r613, [%r612+44];
	mad.lo.s32 	%r1119, %r613, %r1138, %r1119;
$L__BB278_149:
	setp.lt.s32 	%p67, %r365, 13;
	@%p67 bra 	$L__BB278_151;
	shl.b32 	%r614, %r35, 2;
	add.s32 	%r615, %r308, %r614;
	ld.shared.u32 	%r616, [%r615+48];
	mad.lo.s32 	%r1119, %r616, %r1137, %r1119;
$L__BB278_151:
	setp.lt.s32 	%p68, %r365, 14;
	@%p68 bra 	$L__BB278_153;
	shl.b32 	%r617, %r36, 2;
	add.s32 	%r618, %r308, %r617;
	ld.shared.u32 	%r619, [%r618+52];
	mad.lo.s32 	%r1119, %r619, %r1136, %r1119;
$L__BB278_153:
	setp.lt.s32 	%p69, %r365, 15;
	@%p69 bra 	$L__BB278_155;
	shl.b32 	%r620, %r37, 2;
	add.s32 	%r621, %r308, %r620;
	ld.shared.u32 	%r622, [%r621+56];
	mad.lo.s32 	%r1119, %r622, %r1135, %r1119;
$L__BB278_155:
	setp.lt.s32 	%p70, %r365, 16;
	@%p70 bra 	$L__BB278_157;
	shl.b32 	%r623, %r38, 2;
	add.s32 	%r624, %r308, %r623;
	ld.shared.u32 	%r625, [%r624+60];
	mad.lo.s32 	%r1119, %r625, %r1134, %r1119;
$L__BB278_157:
	mad.lo.s32 	%r626, %r1117, %r4, %r272;
	shl.b32 	%r627, %r626, 2;
	mov.u32 	%r628, _ZZ9cuda_gemmIiLi256ELi2ELi1ELi64ELi128ELi128ELi32ELi1ELi0EEviiiPT_S1_S1_iiE3Csh;
	add.s32 	%r629, %r628, %r627;
	st.shared.u32 	[%r629], %r1119;
	add.s32 	%r1117, %r1117, %r9;
	setp.lt.s32 	%p71, %r1117, %r13;
	@%p71 bra 	$L__BB278_125;
$L__BB278_158:
	add.s32 	%r1100, %r1100, %r5;
	setp.lt.s32 	%p72, %r1100, %r4;
	@%p72 bra 	$L__BB278_91;
$L__BB278_159:
	bar.sync 	0;
	@%p27 bra 	$L__BB278_166;
	setp.eq.s32 	%p147, %r22, 0;
	shl.b32 	%r926, %r974, 6;
	mov.u32 	%r927, %ctaid.x;
	shl.b32 	%r928, %r927, 4;
	add.s32 	%r359, %r926, %r928;
	mov.u32 	%r1150, %r1;
	@%p147 bra 	$L__BB278_164;
	setp.eq.s32 	%p148, %r22, 1;
	add.s32 	%r929, %r359, %r1;
	shl.b32 	%r930, %r1, 2;
	mov.u32 	%r931, _ZZ9cuda_gemmIiLi256ELi2ELi1ELi64ELi128ELi128ELi32ELi1ELi0EEviiiPT_S1_S1_iiE3Csh;
	add.s32 	%r932, %r931, %r930;
	ld.shared.u32 	%r933, [%r932];
	mul.wide.s32 	%rd25, %r929, 4;
	add.s64 	%rd5, %rd2, %rd25;
	st.global.u32 	[%rd5], %r933;
	mov.u32 	%r1150, %r16;
	@%p148 bra 	$L__BB278_164;
	setp.eq.s32 	%p149, %r22, 2;
	shl.b32 	%r934, %r1, 2;
	mov.u32 	%r935, _ZZ9cuda_gemmIiLi256ELi2ELi1ELi64ELi128ELi128ELi32ELi1ELi0EEviiiPT_S1_S1_iiE3Csh;
	add.s32 	%r936, %r935, %r934;
	add.s32 	%r937, %r936, %r19;
	ld.shared.u32 	%r938, [%r937];
	cvt.u64.u32 	%rd26, %r19;
	add.s64 	%rd6, %rd5, %rd26;
	st.global.u32 	[%rd6], %r938;
	mov.u32 	%r1150, %r20;
	@%p149 bra 	$L__BB278_164;
	cvt.u64.u32 	%rd27, %r19;
	shl.b32 	%r939, %r1, 2;
	mov.u32 	%r940, _ZZ9cuda_gemmIiLi256ELi2ELi1ELi64ELi128ELi128ELi32ELi1ELi0EEviiiPT_S1_S1_iiE3Csh;
	add.s32 	%r941, %r940, %r939;
	add.s32 	%r942, %r941, %r19;
	add.s32 	%r943, %r942, %r19;
	ld.shared.u32 	%r944, [%r943];
	add.s64 	%rd28, %rd6, %rd27;
	st.global.u32 	[%rd28], %r944;
	mov.u32 	%r1150, %r21;
$L__BB278_164:
	setp.lt.u32 	%p150, %r18, 3;
	@%p150 bra 	$L__BB278_166;
$L__BB278_165:
	add.s32 	%r945, %r359, %r1150;
	shl.b32 	%r946, %r1150, 2;
	mov.u32 	%r947, _ZZ9cuda_gemmIiLi256ELi2ELi1ELi64ELi128ELi128ELi32ELi1ELi0EEviiiPT_S1_S1_iiE3Csh;
	add.s32 	%r948, %r947, %r946;
	ld.shared.u32 	%r949, [%r948];
	mul.wide.s32 	%rd29, %r945, 4;
	add.s64 	%rd30, %rd2, %rd29;
	st.global.u32 	[%rd30], %r949;
	add.s32 	%r950, %r948, %r19;
	ld.shared.u32 	%r951, [%r950];
	add.s64 	%rd32, %rd30, %rd11;
	st.global.u32 	[%rd32], %r951;
	add.s32 	%r952, %r950, %r19;
	ld.shared.u32 	%r953, [%r952];
	add.s64 	%rd33, %rd32, %rd11;
	st.global.u32 	[%rd33], %r953;
	add.s32 	%r954, %r952, %r19;
	ld.shared.u32 	%r955, [%r954];
	add.s64 	%rd34, %rd33, %rd11;
	st.global.u32 	[%rd34], %r955;
	add.s32 	%r1150, %r19, %r1150;
	setp.lt.u32 	%p151, %r1150, 16;
	@%p151 bra 	$L__BB278_165;
$L__BB278_166:
	mov.u32 	%r956, %nctaid.y;
	add.s32 	%r974, %r974, %r956;
	shl.b32 	%r957, %r956, 1;
	setp.lt.u32 	%p152, %r974, %r957;
	@%p152 bra 	$L__BB278_2;
$L__BB278_167:
	ret;
$L__BB278_168:
	mov.b32 	%r1048, 0;
$L__BB278_169:
	setp.lt.s32 	%p73, %r365, 1;
	add.s32 	%r180, %r1048, %r6;
	mul.lo.s32 	%r181, %r180, %r365;
	add.s32 	%r182, %r181, %r12;
	@%p73 bra 	$L__BB278_171;
	add.s32 	%r631, %r14, %r181;
	shl.b32 	%r632, %r631, 2;
	mov.u32 	%r633, _ZZ9cuda_gemmIiLi256ELi2ELi1ELi64ELi128ELi128ELi32ELi1ELi0EEviiiPT_S1_S1_iiE3Ash;
	add.s32 	%r634, %r633, %r632;
	ld.shared.u32 	%r1149, [%r634];
$L__BB278_171:
	setp.lt.s32 	%p74, %r365, 2;
	@%p74 bra 	$L__BB278_173;
	add.s32 	%r635, %r6, 1;
	and.b32  	%r636, %r635, 15;
	add.s32 	%r637, %r182, %r636;
	shl.b32 	%r638, %r637, 2;
	mov.u32 	%r639, _ZZ9cuda_gemmIiLi256ELi2ELi1ELi64ELi128ELi128ELi32ELi1ELi0EEviiiPT_S1_S1_iiE3Ash;
	add.s32 	%r640, %r639, %r638;
	ld.shared.u32 	%r1148, [%r640];
$L__BB278_173:
	setp.lt.s32 	%p75, %r365, 3;
	@%p75 bra 	$L__BB278_175;
	add.s32 	%r641, %r6, 2;
	and.b32  	%r642, %r641, 15;
	add.s32 	%r643, %r182, %r642;
	shl.b32 	%r644, %r643, 2;
	mov.u32 	%r645, _ZZ9cuda_gemmIiLi256ELi2ELi1ELi64ELi128ELi128ELi32ELi1ELi0EEviiiPT_S1_S1_iiE3Ash;
	add.s32 	%r646, %r645, %r644;
	ld.shared.u32 	%r1147, [%r646];
$L__BB278_175:
	setp.lt.s32 	%p76, %r365, 4;
	@%p76 bra 	$L__BB278_177;
	add.s32 	%r647, %r182, %r73;
	shl.b32 	%r648, %r647, 2;
	mov.u32 	%r649, _ZZ9cuda_gemmIiLi256ELi2ELi1ELi64ELi128ELi128ELi32ELi1ELi0EEviiiPT_S1_S1_iiE3Ash;
	add.s32 	%r650, %r649, %r648;
	ld.shared.u32 	%r1146, [%r650];
$L__BB278_177:
	setp.lt.s32 	%p77, %r365, 5;
	@%p77 bra 	$L__BB278_179;
	add.s32 	%r651, %r6, 4;
	and.b32  	%r652, %r651, 15;
	add.s32 	%r653, %r182, %r652;
	shl.b32 	%r654, %r653, 2;
	mov.u32 	%r655, _ZZ9cuda_gemmIiLi256ELi2ELi1ELi64ELi128ELi128ELi32ELi1ELi0EEviiiPT_S1_S1_iiE3Ash;
	add.s32 	%r656, %r655, %r654;
	ld.shared.u32 	%r1145, [%r656];
$L__BB278_179:
	setp.lt.s32 	%p78, %r365, 6;
	@%p78 bra 	$L__BB278_181;
	add.s32 	%r657, %r6, 5;
	and.b32  	%r658, %r657, 15;
	add.s32 	%r659, %r182, %r658;
	shl.b32 	%r660, %r659, 2;
	mov.u32 	%r661, _ZZ9cuda_gemmIiLi256ELi2ELi1ELi64ELi128ELi128ELi32ELi1ELi0EEviiiPT_S1_S1_iiE3Ash;
	add.s32 	%r662, %r661, %r660;
	ld.shared.u32 	%r1144, [%r662];
$L__BB278_181:
	setp.lt.s32 	%p79, %r365, 7;
	@%p79 bra 	$L__BB278_183;
	add.s32 	%r663, %r6, 6;
	and.b32  	%r664, %r663, 15;
	add.s32 	%r665, %r182, %r664;
	shl.b32 	%r666, %r665, 2;
	mov.u32 	%r667, _ZZ9cuda_gemmIiLi256ELi2ELi1ELi64ELi128ELi128ELi32ELi1ELi0EEviiiPT_S1_S1_iiE3Ash;
	add.s32 	%r668, %r667, %r666;
	ld.shared.u32 	%r1143, [%r668];
$L__BB278_183:
	setp.lt.s32 	%p80, %r365, 8;
	@%p80 bra 	$L__BB278_185;
	add.s32 	%r669, %r6, 7;
	and.b32  	%r670, %r669, 15;
	add.s32 	%r671, %r182, %r670;
	shl.b32 	%r672, %r671, 2;
	mov.u32 	%r673, _ZZ9cuda_gemmIiLi256ELi2ELi1ELi64ELi128ELi128ELi32ELi1ELi0EEviiiPT_S1_S1_iiE3Ash;
	add.s32 	%r674, %r673, %r672;
	ld.shared.u32 	%r1142, [%r674];
$L__BB278_185:
	setp.lt.s32 	%p81, %r365, 9;
	@%p81 bra 	$L__BB278_187;
	and.b32  	%r675, %r6, 15;
	xor.b32  	%r676, %r675, 8;
	add.s32 	%r677, %r182, %r676;
	shl.b32 	%r678, %r677, 2;
	mov.u32 	%r679, _ZZ9cuda_gemmIiLi256ELi2ELi1ELi64ELi128ELi128ELi32ELi1ELi0EEviiiPT_S1_S1_iiE3Ash;
	add.s32 	%r680, %r679, %r678;
	ld.shared.u32 	%r1141, [%r680];
$L__BB278_187:
	setp.lt.s32 	%p82, %r365, 10;
	@%p82 bra 	$L__BB278_189;
	add.s32 	%r681, %r6, 9;
	and.b32  	%r682, %r681, 15;
	add.s32 	%r683, %r182, %r682;
	shl.b32 	%r684, %r683, 2;
	mov.u32 	%r685, _ZZ9cuda_gemmIiLi256ELi2ELi1ELi64ELi128ELi128ELi32ELi1ELi0EEviiiPT_S1_S1_iiE3Ash;
	add.s32 	%r686, %r685, %r684;
	ld.shared.u32 	%r1140, [%r686];
$L__BB278_189:
	setp.lt.s32 	%p83, %r365, 11;
	@%p83 bra 	$L__BB278_191;
	add.s32 	%r687, %r6, 10;
	and.b32  	%r688, %r687, 15;
	add.s32 	%r689, %r182, %r688;
	shl.b32 	%r690, %r689, 2;
	mov.u32 	%r691, _ZZ9cuda_gemmIiLi256ELi2ELi1ELi64ELi128ELi128ELi32ELi1ELi0EEviiiPT_S1_S1_iiE3Ash;
	add.s32 	%r692, %r691, %r690;
	ld.shared.u32 	%r1139, [%r692];
$L__BB278_191:
	setp.lt.s32 	%p84, %r365, 12;
	@%p84 bra 	$L__BB278_193;
	add.s32 	%r693, %r6, 11;
	and.b32  	%r694, %r693, 15;
	add.s32 	%r695, %r182, %r694;
	shl.b32 	%r696, %r695, 2;
	mov.u32 	%r697, _ZZ9cuda_gemmIiLi256ELi2ELi1ELi64ELi128ELi128ELi32ELi1ELi0EEviiiPT_S1_S1_iiE3Ash;
	add.s32 	%r698, %r697, %r696;
	ld.shared.u32 	%r1138, [%r698];
$L__BB278_193:
	setp.lt.s32 	%p85, %r365, 13;
	@%p85 bra 	$L__BB278_195;
	add.s32 	%r699, %r6, 12;
	and.b32  	%r700, %r699, 15;
	add.s32 	%r701, %r182, %r700;
	shl.b32 	%r702, %r701, 2;
	mov.u32 	%r703, _ZZ9cuda_gemmIiLi256ELi2ELi1ELi64ELi128ELi128ELi32ELi1ELi0EEviiiPT_S1_S1_iiE3Ash;
	add.s32 	%r704, %r703, %r702;
	ld.shared.u32 	%r1137, [%r704];
$L__BB278_195:
	setp.lt.s32 	%p86, %r365, 14;
	@%p86 bra 	$L__BB278_197;
	add.s32 	%r705, %r6, 13;
	and.b32  	%r706, %r705, 15;
	add.s32 	%r707, %r182, %r706;
	shl.b32 	%r708, %r707, 2;
	mov.u32 	%r709, _ZZ9cuda_gemmIiLi256ELi2ELi1ELi64ELi128ELi128ELi32ELi1ELi0EEviiiPT_S1_S1_iiE3Ash;
	add.s32 	%r710, %r709, %r708;
	ld.shared.u32 	%r1136, [%r710];
$L__BB278_197:
	setp.lt.s32 	%p87, %r365, 15;
	@%p87 bra 	$L__BB278_199;
	add.s32 	%r711, %r6, 14;
	and.b32  	%r712, %r711, 15;
	add.s32 	%r713, %r182, %r712;
	shl.b32 	%r714, %r713, 2;
	mov.u32 	%r715, _ZZ9cuda_gemmIiLi256ELi2ELi1ELi64ELi128ELi128ELi32ELi1ELi0EEviiiPT_S1_S1_iiE3Ash;
	add.s32 	%r716, %r715, %r714;
	ld.shared.u32 	%r1135, [%r716];
$L__BB278_199:
	setp.lt.s32 	%p88, %r365, 16;
	@%p88 bra 	$L__BB278_201;
	add.s32 	%r717, %r6, -1;
	and.b32  	%r718, %r717, 15;
	add.s32 	%r719, %r182, %r718;
	shl.b32 	%r720, %r719, 2;
	mov.u32 	%r721, _ZZ9cuda_gemmIiLi256ELi2ELi1ELi64ELi128ELi128ELi32ELi1ELi0EEviiiPT_S1_S1_iiE3Ash;
	add.s32 	%r722, %r721, %r720;
	ld.shared.u32 	%r1134, [%r722];
$L__BB278_201:
	setp.ge.s32 	%p89, %r7, %r13;
	mov.u32 	%r1065, %r7;
	@%p89 bra 	$L__BB278_202;
	bra.uni 	$L__BB278_203;
$L__BB278_202:
	add.s32 	%r1048, %r1048, %r5;
	setp.lt.s32 	%p110, %r1048, %r4;
	@%p110 bra 	$L__BB278_169;
	bra.uni 	$L__BB278_159;
$L__BB278_203:
	mov.u32 	%r724, _ZZ9cuda_gemmIiLi256ELi2ELi1ELi64ELi128ELi128ELi32ELi1ELi0EEviiiPT_S1_S1_iiE11kron_fac_sh;
	mad.lo.s32 	%r217, %r1065, 516, %r724;
	mov.b32 	%r1067, 0;
	@%p73 bra 	$L__BB278_205;
	shl.b32 	%r725, %r23, 2;
	add.s32 	%r726, %r217, %r725;
	ld.shared.u32 	%r727, [%r726];
	mul.lo.s32 	%r1067, %r727, %r1149;
$L__BB278_205:
	@%p74 bra 	$L__BB278_207;
	shl.b32 	%r728, %r24, 2;
	add.s32 	%r729, %r217, %r728;
	ld.shared.u32 	%r730, [%r729+4];
	mad.lo.s32 	%r1067, %r730, %r1148, %r1067;
$L__BB278_207:
	@%p75 bra 	$L__BB278_209;
	shl.b32 	%r731, %r25, 2;
	add.s32 	%r732, %r217, %r731;
	ld.shared.u32 	%r733, [%r732+8];
	mad.lo.s32 	%r1067, %r733, %r1147, %r1067;
$L__BB278_209:
	@%p76 bra 	$L__BB278_211;
	shl.b32 	%r734, %r26, 2;
	add.s32 	%r735, %r217, %r734;
	ld.shared.u32 	%r736, [%r735+12];
	mad.lo.s32 	%r1067, %r736, %r1146, %r1067;
$L__BB278_211:
	setp.lt.s32 	%p94, %r365, 5;
	@%p94 bra 	$L__BB278_213;
	shl.b32 	%r737, %r27, 2;
	add.s32 	%r738, %r217, %r737;
	ld.shared.u32 	%r739, [%r738+16];
	mad.lo.s32 	%r1067, %r739, %r1145, %r1067;
$L__BB278_213:
	setp.lt.s32 	%p95, %r365, 6;
	@%p95 bra 	$L__BB278_215;
	shl.b32 	%r740, %r28, 2;
	add.s32 	%r741, %r217, %r740;
	ld.shared.u32 	%r742, [%r741+20];
	mad.lo.s32 	%r1067, %r742, %r1144, %r1067;
$L__BB278_215:
	setp.lt.s32 	%p96, %r365, 7;
	@%p96 bra 	$L__BB278_217;
	shl.b32 	%r743, %r29, 2;
	add.s32 	%r744, %r217, %r743;
	ld.shared.u32 	%r745, [%r744+24];
	mad.lo.s32 	%r1067, %r745, %r1143, %r1067;
$L__BB278_217:
	setp.lt.s32 	%p97, %r365, 8;
	@%p97 bra 	$L__BB278_219;
	shl.b32 	%r746, %r30, 2;
	add.s32 	%r747, %r217, %r746;
	ld.shared.u32 	%r748, [%r747+28];
	mad.lo.s32 	%r1067, %r748, %r1142, %r1067;
$L__BB278_219:
	setp.lt.s32 	%p98, %r365, 9;
	@%p98 bra 	$L__BB278_221;
	shl.b32 	%r749, %r31, 2;
	add.s32 	%r750, %r217, %r749;
	ld.shared.u32 	%r751, [%r750+32];
	mad.lo.s32 	%r1067, %r751, %r1141, %r1067;
$L__BB278_221:
	setp.lt.s32 	%p99, %r365, 10;
	@%p99 bra 	$L__BB278_223;
	shl.b32 	%r752, %r32, 2;
	add.s32 	%r753, %r217, %r752;
	ld.shared.u32 	%r754, [%r753+36];
	mad.lo.s32 	%r1067, %r754, %r1140, %r1067;
$L__BB278_223:
	setp.lt.s32 	%p100, %r365, 11;
	@%p100 bra 	$L__BB278_225;
	shl.b32 	%r755, %r33, 2;
	add.s32 	%r756, %r217, %r755;
	ld.shared.u32 	%r757, [%r756+40];
	mad.lo.s32 	%r1067, %r757, %r1139, %r1067;
$L__BB278_225:
	setp.lt.s32 	%p101, %r365, 12;
	@%p101 bra 	$L__BB278_227;
	shl.b32 	%r758, %r34, 2;
	add.s32 	%r759, %r217, %r758;
	ld.shared.u32 	%r760, [%r759+44];
	mad.lo.s32 	%r1067, %r760, %r1138, %r1067;
$L__BB278_227:
	setp.lt.s32 	%p102, %r365, 13;
	@%p102 bra 	$L__BB278_229;
	shl.b32 	%r761, %r35, 2;
	add.s32 	%r762, %r217, %r761;
	ld.shared.u32 	%r763, [%r762+48];
	mad.lo.s32 	%r1067, %r763, %r1137, %r1067;
$L__BB278_229:
	setp.lt.s32 	%p103, %r365, 14;
	@%p103 bra 	$L__BB278_231;
	shl.b32 	%r764, %r36, 2;
	add.s32 	%r765, %r217, %r764;
	ld.shared.u32 	%r766, [%r765+52];
	mad.lo.s32 	%r1067, %r766, %r1136, %r1067;
$L__BB278_231:
	setp.lt.s32 	%p104, %r365, 15;
	@%p104 bra 	$L__BB278_233;
	shl.b32 	%r767, %r37, 2;
	add.s32 	%r768, %r217, %r767;
	ld.shared.u32 	%r769, [%r768+56];
	mad.lo.s32 	%r1067, %r769, %r1135, %r1067;
$L__BB278_233:
	setp.lt.s32 	%p105, %r365, 16;
	@%p105 bra 	$L__BB278_235;
	shl.b32 	%r770, %r38, 2;
	add.s32 	%r771, %r217, %r770;
	ld.shared.u32 	%r772, [%r771+60];
	mad.lo.s32 	%r1067, %r772, %r1134, %r1067;
$L__BB278_235:
	mov.u32 	%r1081, %r2;
$L__BB278_236:
	shr.u32 	%r251, %r1081, 1;
	shfl.sync.down.b32	%r773|%p106, %r1067, %r251, %r15, -1;
	add.s32 	%r1067, %r773, %r1067;
	setp.gt.u32 	%p107, %r1081, 3;
	mov.u32 	%r1081, %r251;
	@%p107 bra 	$L__BB278_236;
	rem.u32 	%r774, %r69, %r3;
	setp.eq.s32 	%p108, %r774, 0;
	@%p108 bra 	$L__BB278_238;
	bra.uni 	$L__BB278_239;
$L__BB278_238:
	mad.lo.s32 	%r775, %r1065, %r4, %r180;
	shl.b32 	%r776, %r775, 2;
	mov.u32 	%r777, _ZZ9cuda_gemmIiLi256ELi2ELi1ELi64ELi128ELi128ELi32ELi1ELi0EEviiiPT_S1_S1_iiE3Csh;
	add.s32 	%r778, %r777, %r776;
	st.shared.u32 	[%r778], %r1067;
$L__BB278_239:
	add.s32 	%r1065, %r1065, %r9;
	setp.lt.s32 	%p109, %r1065, %r13;
	@%p109 bra 	$L__BB278_203;
	bra.uni 	$L__BB278_202;

}
	// .globl	_Z9cuda_gemmIiLi256ELi2ELi1ELi64ELi128ELi128ELi32ELi1ELi1EEviiiPT_S1_S1_ii
.visible .entry _Z9cuda_gemmIiLi256ELi2ELi1ELi64ELi128ELi128ELi32ELi1ELi1EEviiiPT_S1_S1_ii(
	.param .u32 _Z9cuda_gemmIiLi256ELi2ELi1ELi64ELi128ELi128ELi32ELi1ELi1EEviiiPT_S1_S1_ii_param_0,
	.param .u32 _Z9cuda_gemmIiLi256ELi2ELi1ELi64ELi128ELi128ELi32ELi1ELi1EEviiiPT_S1_S1_ii_param_1,
	.param .u32 _Z9cuda_gemmIiLi256ELi2ELi1ELi64ELi128ELi128ELi32ELi1ELi1EEviiiPT_S1_S1_ii_param_2,
	.param .u64 .ptr .align 1 _Z9cuda_gemmIiLi256ELi2ELi1ELi64ELi128ELi128ELi32ELi1ELi1EEviiiPT_S1_S1_ii_param_3,
	.param .u64 .ptr .align 1 _Z9cuda_gemmIiLi256ELi2ELi1ELi64ELi128ELi128ELi32ELi1ELi1EEviiiPT_S1_S1_ii_param_4,
	.param .u64 .ptr .align 1 _Z9cuda_gemmIiLi256ELi2ELi1ELi64ELi128ELi128ELi32ELi1ELi1EEviiiPT_S1_S1_ii_param_5,
	.param .u32 _Z9cuda_gemmIiLi256ELi2ELi1ELi64ELi128ELi128ELi32ELi1ELi1EEviiiPT_S1_S1_ii_param_6,
	.param .u32 _Z9cuda_gemmIiLi256ELi2ELi1ELi64ELi128ELi128ELi32ELi1ELi1EEviiiPT_S1_S1_ii_param_7
)
.maxntid 256
{
	.reg .pred 	%p<27>;
	.reg .b16 	%rs<8>;
	.reg .b32 	%r<165>;
	.reg .b64 	%rd<49>;
	// demoted variable
	.shared .align 128 .b8 _ZZ9cuda_gemmIiLi256ELi2ELi1ELi64ELi128ELi128ELi32ELi1ELi1EEviiiPT_S1_S1_iiE11kron_fac_sh[16512];
	// demoted variable
	.shared .align 128 .b8 _ZZ9cuda_gemmIiLi256ELi2ELi1ELi64ELi128ELi128ELi32ELi1ELi1EEviiiPT_S1_S1_iiE3Ash[256];
	// demoted variable
	.shared .align 128 .b8 _ZZ9cuda_gemmIiLi256ELi2ELi1ELi64ELi128ELi128ELi32ELi1ELi1EEviiiPT_S1_S1_iiE3Csh[64];
	ld.param.u64 	%rd10, [_Z9cuda_gemmIiLi256ELi2ELi1ELi64ELi128ELi128ELi32ELi1ELi1EEviiiPT_S1_S1_ii_param_4];
	cvta.to.global.u64 	%rd1, %rd10;
	mov.u32 	%r154, %ctaid.y;
	mov.u32 	%r45, %nctaid.y;
	shl.b32 	%r46, %r45, 1;
	setp.ge.u32 	%p1, %r154, %r46;
	@%p1 bra 	$L__BB279_30;
	mov.u32 	%r47, %ctaid.x;
	mov.u32 	%r2, %tid.x;
	mov.u32 	%r48, %ntid.x;
	shr.u32 	%r3, %r2, 5;
	shl.b32 	%r49, %r47, 5;
	and.b32  	%r50, %r2, 31;
	or.b32  	%r4, %r49, %r50;
	mov.u32 	%r51, _ZZ9cuda_gemmIiLi256ELi2ELi1ELi64ELi128ELi128ELi32ELi1ELi1EEviiiPT_S1_S1_iiE11kron_fac_sh;
	mad.lo.s32 	%r5, %r50, 516, %r51;
	shr.u32 	%r6, %r48, 5;
	add.s32 	%r7, %r2, %r48;
	max.u32 	%r52, %r7, 64;
	setp.lt.u32 	%p2, %r7, 64;
	selp.u32 	%r53, 1, 0, %p2;
	add.s32 	%r54, %r7, %r53;
	sub.s32 	%r55, %r52, %r54;
	div.u32 	%r56, %r55, %r48;
	add.s32 	%r8, %r56, %r53;
	max.u32 	%r57, %r7, 16;
	setp.lt.u32 	%p3, %r7, 16;
	selp.u32 	%r58, 1, 0, %p3;
	add.s32 	%r59, %r7, %r58;
	sub.s32 	%r60, %r57, %r59;
	div.u32 	%r61, %r60, %r48;
	add.s32 	%r9, %r61, %r58;
	add.s32 	%r10, %r3, %r6;
	shl.b32 	%r62, %r2, 2;
	mov.u32 	%r63, _ZZ9cuda_gemmIiLi256ELi2ELi1ELi64ELi128ELi128ELi32ELi1ELi1EEviiiPT_S1_S1_iiE3Ash;
	add.s32 	%r11, %r63, %r62;
	shl.b32 	%r12, %r48, 2;
	add.s32 	%r13, %r11, %r12;
	add.s32 	%r14, %r7, %r48;
	add.s32 	%r15, %r14, %r48;
	and.b32  	%r16, %r9, 3;
	mov.u32 	%r64, _ZZ9cuda_gemmIiLi256ELi2ELi1ELi64ELi128ELi128ELi32ELi1ELi1EEviiiPT_S1_S1_iiE3Csh;
	add.s32 	%r17, %r64, %r62;
	add.s32 	%r18, %r17, %r12;
	cvt.u16.u32 	%rs2, %r10;
	xor.b16  	%rs3, %rs2, 127;
	and.b16  	%rs4, %rs3, 255;
	cvt.u16.u32 	%rs5, %r6;
	and.b16  	%rs6, %rs5, 255;
	div.u16 	%rs7, %rs4, %rs6;
	and.b16  	%rs1, %rs7, 3;
	shl.b32 	%r65, %r3, 2;
	add.s32 	%r19, %r5, %r65;
	shl.b32 	%r20, %r6, 2;
	add.s32 	%r21, %r19, %r20;
	add.s32 	%r22, %r10, %r6;
	cvt.u64.u32 	%rd12, %r12;
$L__BB279_2:
	setp.gt.u32 	%p4, %r2, 63;
	@%p4 bra 	$L__BB279_10;
	ld.param.u64 	%rd47, [_Z9cuda_gemmIiLi256ELi2ELi1ELi64ELi128ELi128ELi32ELi1ELi1EEviiiPT_S1_S1_ii_param_3];
	cvta.to.global.u64 	%rd2, %rd47;
	and.b32  	%r66, %r8, 3;
	setp.eq.s32 	%p5, %r66, 3;
	mov.u32 	%r155, %r2;
	@%p5 bra 	$L__BB279_7;
	setp.eq.s32 	%p6, %r66, 0;
	shl.b32 	%r68, %r154, 6;
	add.s32 	%r69, %r68, %r2;
	mul.wide.s32 	%rd11, %r69, 4;
	add.s64 	%rd3, %rd2, %rd11;
	ld.global.u32 	%r70, [%rd3];
	st.shared.u32 	[%r11], %r70;
	mov.u32 	%r155, %r7;
	@%p6 bra 	$L__BB279_7;
	setp.eq.s32 	%p7, %r66, 1;
	add.s64 	%rd4, %rd3, %rd12;
	ld.global.u32 	%r72, [%rd4];
	st.shared.u32 	[%r13], %r72;
	mov.u32 	%r155, %r14;
	@%p7 bra 	$L__BB279_7;
	add.s64 	%rd14, %rd4, %rd12;
	ld.global.u32 	%r73, [%rd14];
	add.s32 	%r74, %r13, %r12;
	st.shared.u32 	[%r74], %r73;
	mov.u32 	%r155, %r15;
$L__BB279_7:
	setp.lt.u32 	%p8, %r8, 3;
	@%p8 bra 	$L__BB279_10;
	shl.b32 	%r75, %r155, 2;
	mov.u32 	%r76, _ZZ9cuda_gemmIiLi256ELi2ELi1ELi64ELi128ELi128ELi32ELi1ELi1EEviiiPT_S1_S1_iiE3Ash;
	add.s32 	%r158, %r76, %r75;
	shl.b32 	%r77, %r154, 6;
	add.s32 	%r157, %r155, %r77;
$L__BB279_9:
	mul.wide.s32 	%rd15, %r157, 4;
	mov.u32 	%r78, %ntid.x;
	mul.wide.u32 	%rd16, %r78, 4;
	add.s64 	%rd17, %rd2, %rd15;
	add.s64 	%rd18, %rd17, %rd16;
	mul.wide.u32 	%rd19, %r78, 8;
	add.s64 	%rd20, %rd17, %rd19;
	mul.wide.u32 	%rd21, %r78, 12;
	add.s64 	%rd22, %rd17, %rd21;
	ld.global.u32 	%r79, [%rd17];
	st.shared.u32 	[%r158], %r79;
	ld.global.u32 	%r80, [%rd18];
	add.s32 	%r81, %r158, %r12;
	st.shared.u32 	[%r81], %r80;
	ld.global.u32 	%r82, [%rd20];
	shl.b32 	%r83, %r78, 3;
	add.s32 	%r84, %r158, %r83;
	st.shared.u32 	[%r84], %r82;
	ld.global.u32 	%r85, [%rd22];
	mad.lo.s32 	%r86, %r78, 12, %r158;
	st.shared.u32 	[%r86], %r85;
	add.s32 	%r155, %r155, %r12;
	shl.b32 	%r87, %r78, 4;
	add.s32 	%r158, %r158, %r87;
	add.s32 	%r157, %r157, %r12;
	setp.lt.u32 	%p9, %r155, 64;
	@%p9 bra 	$L__BB279_9;
$L__BB279_10:
	setp.gt.u32 	%p10, %r2, 15;
	@%p10 bra 	$L__BB279_17;
	setp.eq.s32 	%p11, %r16, 3;
	mov.u32 	%r156, %r2;
	@%p11 bra 	$L__BB279_15;
	setp.eq.s32 	%p12, %r16, 0;
	mov.b32 	%r88, 0;
	st.shared.u32 	[%r17], %r88;
	mov.u32 	%r156, %r7;
	@%p12 bra 	$L__BB279_15;
	setp.eq.s32 	%p13, %r16, 1;
	mov.b32 	%r89, 0;
	st.shared.u32 	[%r18], %r89;
	mov.u32 	%r156, %r14;
	@%p13 bra 	$L__BB279_15;
	add.s32 	%r90, %r18, %r12;
	mov.b32 	%r91, 0;
	st.shared.u32 	[%r90], %r91;
	mov.u32 	%r156, %r15;
$L__BB279_15:
	setp.lt.u32 	%p14, %r9, 3;
	@%p14 bra 	$L__BB279_17;
$L__BB279_16:
	shl.b32 	%r92, %r156, 2;
	mov.u32 	%r93, _ZZ9cuda_gemmIiLi256ELi2ELi1ELi64ELi128ELi128ELi32ELi1ELi1EEviiiPT_S1_S1_iiE3Csh;
	add.s32 	%r94, %r93, %r92;
	mov.b32 	%r95, 0;
	st.shared.u32 	[%r94], %r95;
	add.s32 	%r96, %r94, %r12;
	st.shared.u32 	[%r96], %r95;
	add.s32 	%r97, %r96, %r12;
	st.shared.u32 	[%r97], %r95;
	add.s32 	%r98, %r97, %r12;
	st.shared.u32 	[%r98], %r95;
	add.s32 	%r156, %r12, %r156;
	setp.lt.u32 	%p15, %r156, 16;
	@%p15 bra 	$L__BB279_16;
$L__BB279_17:
	setp.eq.s16 	%p16, %rs1, 2;
	mov.u32 	%r161, %r3;
	@%p16 bra 	$L__BB279_21;
	setp.eq.s16 	%p17, %rs1, 3;
	shl.b32 	%r99, %r3, 7;
	add.s32 	%r100, %r99, %r4;
	mul.wide.u32 	%rd23, %r100, 4;
	add.s64 	%rd24, %rd1, %rd23;
	ld.global.u32 	%r101, [%rd24];
	st.shared.u32 	[%r19], %r101;
	mov.u32 	%r161, %r10;
	@%p17 bra 	$L__BB279_21;
	setp.eq.s16 	%p18, %rs1, 0;
	shl.b32 	%r102, %r10, 7;
	add.s32 	%r103, %r102, %r4;
	mul.wide.u32 	%rd25, %r103, 4;
	add.s64 	%rd26, %rd1, %rd25;
	ld.global.u32 	%r104, [%rd26];
	st.shared.u32 	[%r21], %r104;
	mov.u32 	%r161, %r22;
	@%p18 bra 	$L__BB279_21;
	add.s32 	%r161, %r22, %r6;
	shl.b32 	%r105, %r22, 7;
	add.s32 	%r106, %r105, %r4;
	mul.wide.u32 	%rd27, %r106, 4;
	add.s64 	%rd28, %rd1, %rd27;
	ld.global.u32 	%r107, [%rd28];
	add.s32 	%r108, %r21, %r20;
	st.shared.u32 	[%r108], %r107;
$L__BB279_21:
	shl.b32 	%r109, %r161, 7;
	add.s32 	%r110, %r109, %r4;
	mul.wide.u32 	%rd29, %r110, 4;
	add.s64 	%rd30, %rd1, %rd29;
	ld.global.u32 	%r111, [%rd30];
	shl.b32 	%r112, %r161, 2;
	add.s32 	%r113, %r5, %r112;
	st.shared.u32 	[%r113], %r111;
	add.s32 	%r114, %r161, %r6;
	shl.b32 	%r115, %r114, 7;
	add.s32 	%r116, %r115, %r4;
	mul.wide.u32 	%rd31, %r116, 4;
	add.s64 	%rd32, %rd1, %rd31;
	ld.global.u32 	%r117, [%rd32];
	add.s32 	%r118, %r113, %r20;
	st.shared.u32 	[%r118], %r117;
	add.s32 	%r119, %r114, %r6;
	shl.b32 	%r120, %r119, 7;
	add.s32 	%r121, %r120, %r4;
	mul.wide.u32 	%rd33, %r121, 4;
	add.s64 	%rd34, %rd1, %rd33;
	ld.global.u32 	%r122, [%rd34];
	add.s32 	%r123, %r118, %r20;
	st.shared.u32 	[%r123], %r122;
	add.s32 	%r124, %r119, %r6;
	shl.b32 	%r125, %r124, 7;
	add.s32 	%r126, %r125, %r4;
	mul.wide.u32 	%rd35, %r126, 4;
	add.s64 	%rd36, %rd1, %rd35;
	ld.global.u32 	%r127, [%rd36];
	add.s32 	%r128, %r123, %r20;
	st.shared.u32 	[%r128], %r127;
	add.s32 	%r161, %r20, %r161;
	setp.lt.u32 	%p19, %r161, 128;
	@%p19 bra 	$L__BB279_21;
	setp.gt.u32 	%p20, %r2, 15;
	bar.sync 	0;
	bar.sync 	0;
	@%p20 bra 	$L__BB279_29;
	ld.param.u64 	%rd48, [_Z9cuda_gemmIiLi256ELi2ELi1ELi64ELi128ELi128ELi32ELi1ELi1EEviiiPT_S1_S1_ii_param_5];
	cvta.to.global.u64 	%rd5, %rd48;
	setp.eq.s32 	%p21, %r16, 3;
	shl.b32 	%r129, %r154, 6;
	mov.u32 	%r130, %ctaid.x;
	shl.b32 	%r131, %r130, 4;
	add.s32 	%r40, %r129, %r131;
	mov.u32 	%r163, %r2;
	@%p21 bra 	$L__BB279_27;
	setp.eq.s32 	%p22, %r16, 0;
	add.s32 	%r132, %r40, %r2;
	ld.shared.u32 	%r133, [%r17];
	mul.wide.s32 	%rd37, %r132, 4;
	add.s64 	%rd6, %rd5, %rd37;
	st.global.u32 	[%rd6], %r133;
	mov.u32 	%r163, %r7;
	@%p22 bra 	$L__BB279_27;
	setp.eq.s32 	%p23, %r16, 1;
	ld.shared.u32 	%r134, [%r18];
	cvt.u64.u32 	%rd38, %r12;
	add.s64 	%rd7, %rd6, %rd38;
	st.global.u32 	[%rd7], %r134;
	mov.u32 	%r163, %r14;
	@%p23 bra 	$L__BB279_27;
	add.s32 	%r135, %r18, %r12;
	ld.shared.u32 	%r136, [%r135];
	add.s64 	%rd40, %rd7, %rd38;
	st.global.u32 	[%rd40], %r136;
	mov.u32 	%r163, %r15;
$L__BB279_27:
	setp.lt.u32 	%p24, %r9, 3;
	@%p24 bra 	$L__BB279_29;
$L__BB279_28:
	add.s32 	%r141, %r40, %r163;
	shl.b32 	%r142, %r163, 2;
	mov.u32 	%r143, _ZZ9cuda_gemmIiLi256ELi2ELi1ELi64ELi128ELi128ELi32ELi1ELi1EEviiiPT_S1_S1_iiE3Csh;
	add.s32 	%r144, %r143, %r142;
	ld.shared.u32 	%r145, [%r144];
	mul.wide.s32 	%rd41, %r141, 4;
	add.s64 	%rd42, %rd5, %rd41;
	st.global.u32 	[%rd42], %r145;
	add.s32 	%r146, %r144, %r12;
	ld.shared.u32 	%r147, [%r146];
	cvt.u64.u32 	%rd43, %r12;
	add.s64 	%rd44, %rd42, %rd43;
	st.global.u32 	[%rd44], %r147;
	add.s32 	%r148, %r146, %r12;
	ld.shared.u32 	%r149, [%r148];
	add.s64 	%rd45, %rd44, %rd43;
	st.global.u32 	[%rd45], %r149;
	add.s32 	%r150, %r148, %r12;
	ld.shared.u32 	%r151, [%r150];
	add.s64 	%rd46, %rd45, %rd43;
	st.global.u32 	[%rd46], %r151;
	add.s32 	%r163, %r12, %r163;
	setp.lt.u32 	%p25, %r163, 16;
	@%p25 bra 	$L__BB279_28;
$L__BB279_29:
	mov.u32 	%r152, %nctaid.y;
	add.s32 	%r154, %r154, %r152;
	shl.b32 	%r153, %r152, 1;
	setp.lt.u32 	%p26, %r154, %r153;
	@%p26 bra 	$L__BB279_2;
$L__BB279_30:
	ret;

}
	// .globl	_Z9cuda_gemmIiLi256ELi2ELi1ELi128ELi2ELi2ELi32ELi0ELi0EEviiiPT_S1_S1_ii
.visible .entry _Z9cuda_gemmIiLi256ELi2ELi1ELi128ELi2ELi2ELi32ELi0ELi0EEviiiPT_S1_S1_ii(
	.param .u32 _Z9cuda_gemmIiLi256ELi2ELi1ELi128ELi2ELi2ELi32ELi0ELi0EEviiiPT_S1_S1_ii_param_0,
	.param .u32 _Z9cuda_gemmIiLi256ELi2ELi1ELi128ELi2ELi2ELi32ELi0ELi0EEviiiPT_S1_S1_ii_param_1,
	.param .u32 _Z9cuda_gemmIiLi256ELi2ELi1ELi128ELi2ELi2ELi32ELi0ELi0EEviiiPT_S1_S1_ii_param_2,
	.param .u64 .ptr .align 1 _Z9cuda_gemmIiLi256ELi2ELi1ELi128ELi2ELi2ELi32ELi0ELi0EEviiiPT_S1_S1_ii_param_3,
	.param .u64 .ptr .align 1 _Z9cuda_gemmIiLi256ELi2ELi1ELi128ELi2ELi2ELi32ELi0ELi0EEviiiPT_S1_S1_ii_param_4,
	.param .u64 .ptr .align 1 _Z9cuda_gemmIiLi256ELi2ELi1ELi128ELi2ELi2ELi32ELi0ELi0EEviiiPT_S1_S1_ii_param_5,
	.param .u32 _Z9cuda_gemmIiLi256ELi2ELi1ELi128ELi2ELi2ELi32ELi0ELi0EEviiiPT_S1_S1_ii_param_6,
	.param .u32 _Z9cuda_gemmIiLi256ELi2ELi1ELi128ELi2ELi2ELi32ELi0ELi0EEviiiPT_S1_S1_ii_param_7
)
.maxntid 256
{
	.reg .pred 	%p<57>;
	.reg .b32 	%r<329>;
	.reg .b64 	%rd<40>;
	// demoted variable
	.shared .align 128 .b8 _ZZ9cuda_gemmIiLi256ELi2ELi1ELi128ELi2ELi2ELi32ELi0ELi0EEviiiPT_S1_S1_iiE11kron_fac_sh[24];
	// demoted variable
	.shared .align 128 .b8 _ZZ9cuda_gemmIiLi256ELi2ELi1ELi128ELi2ELi2ELi32ELi0ELi0EEviiiPT_S1_S1_iiE3Ash[512];
	// demoted variable
	.shared .align 128 .b8 _ZZ9cuda_gemmIiLi256ELi2ELi1ELi128ELi2ELi2ELi32ELi0ELi0EEviiiPT_S1_S1_iiE3Csh[512];
	ld.param.u32 	%r120, [_Z9cuda_gemmIiLi256ELi2ELi1ELi128ELi2ELi2ELi32ELi0ELi0EEviiiPT_S1_S1_ii_param_1];
	ld.param.u32 	%r121, [_Z9cuda_gemmIiLi256ELi2ELi1ELi128ELi2ELi2ELi32ELi0ELi0EEviiiPT_S1_S1_ii_param_2];
	ld.param.u64 	%rd10, [_Z9cuda_gemmIiLi256ELi2ELi1ELi128ELi2ELi2ELi32ELi0ELi0EEviiiPT_S1_S1_ii_param_3];
	ld.param.u64 	%rd9, [_Z9cuda_gemmIiLi256ELi2ELi1ELi128ELi2ELi2ELi32ELi0ELi0EEviiiPT_S1_S1_ii_param_4];
	ld.param.u64 	%rd11, [_Z9cuda_gemmIiLi256ELi2ELi1ELi128ELi2ELi2ELi32ELi0ELi0EEviiiPT_S1_S1_ii_param_5];
	ld.param.u32 	%r122, [_Z9cuda_gemmIiLi256ELi2ELi1ELi128ELi2ELi2ELi32ELi0ELi0EEviiiPT_S1_S1_ii_param_6];
	ld.param.u32 	%r123, [_Z9cuda_gemmIiLi256ELi2ELi1ELi128ELi2ELi2ELi32ELi0ELi0EEviiiPT_S1_S1_ii_param_7];
	cvta.to.global.u64 	%rd1, %rd10;
	cvta.to.global.u64 	%rd2, %rd11;
	mov.u32 	%r1, %tid.x;
	and.b32  	%r2, %r1, 31;
	setp.lt.s32 	%p1, %r123, 16;
	shr.u32 	%r3, %r123, 4;
	selp.b32 	%r4, 1, %r3, %p1;
	mul.lo.s32 	%r5, %r123, %r122;
	setp.ge.u32 	%p2, %r1, %r5;
	@%p2 bra 	$L__BB280_3;
	mov.u32 	%r6, %ntid.x;
	cvta.to.global.u64 	%rd3, %rd9;
	mov.u32 	%r292, %r1;
$L__BB280_2:
	mul.wide.u32 	%rd12, %r292, 4;
	add.s64 	%rd13, %rd3, %rd12;
	ld.global.u32 	%r124, [%rd13];
	rem.u32 	%r125, %r292, %r122;
	mov.u32 	%r126, _ZZ9cuda_gemmIiLi256ELi2ELi1ELi128ELi2ELi2ELi32ELi0ELi0EEviiiPT_S1_S1_iiE11kron_fac_sh;
	mad.lo.s32 	%r127, %r125, 12, %r126;
	div.u32 	%r128, %r292, %r123;
	shl.b32 	%r129, %r128, 2;
	add.s32 	%r130, %r127, %r129;
	st.shared.u32 	[%r130], %r124;
	add.s32 	%r292, %r292, %r6;
	setp.lt.u32 	%p3, %r292, %r5;
	@%p3 bra 	$L__BB280_2;
$L__BB280_3:
	div.s32 	%r9, 128, %r123;
	mul.lo.s32 	%r131, %r9, %r4;
	min.s32 	%r10, %r131, 256;
	div.u32 	%r12, %r1, %r10;
	mul.lo.s32 	%r132, %r12, %r10;
	sub.s32 	%r133, %r1, %r132;
	div.u32 	%r11, %r133, %r4;
	mov.u32 	%r13, %ntid.x;
	div.u32 	%r14, %r13, %r10;
	mov.u32 	%r295, %ctaid.y;
	mov.u32 	%r16, %nctaid.y;
	shl.b32 	%r17, %r16, 1;
	setp.ge.u32 	%p4, %r295, %r17;
	@%p4 bra 	$L__BB280_69;
	mov.u32 	%r135, %ctaid.x;
	shl.b32 	%r18, %r135, 7;
	and.b32  	%r19, %r11, 1;
	rem.u32 	%r136, %r1, %r4;
	shl.b32 	%r20, %r136, 1;
	min.s32 	%r21, %r122, 2;
	shl.b32 	%r137, %r123, 8;
	sub.s32 	%r22, 8223, %r137;
	shl.b32 	%r138, %r4, 8;
	sub.s32 	%r23, 8223, %r138;
	mul.lo.s32 	%r24, %r9, %r135;
	add.s32 	%r25, %r1, %r13;
	max.u32 	%r139, %r25, 128;
	setp.lt.u32 	%p5, %r25, 128;
	selp.u32 	%r140, 1, 0, %p5;
	add.s32 	%r141, %r25, %r140;
	sub.s32 	%r142, %r139, %r141;
	div.u32 	%r143, %r142, %r13;
	add.s32 	%r26, %r143, %r140;
	add.s32 	%r144, %r26, 1;
	and.b32  	%r27, %r144, 3;
	shl.b32 	%r145, %r1, 2;
	mov.u32 	%r146, _ZZ9cuda_gemmIiLi256ELi2ELi1ELi128ELi2ELi2ELi32ELi0ELi0EEviiiPT_S1_S1_iiE3Ash;
	add.s32 	%r28, %r146, %r145;
	shl.b32 	%r29, %r13, 2;
	add.s32 	%r30, %r28, %r29;
	add.s32 	%r31, %r25, %r13;
	add.s32 	%r32, %r31, %r13;
	mov.u32 	%r147, _ZZ9cuda_gemmIiLi256ELi2ELi1ELi128ELi2ELi2ELi32ELi0ELi0EEviiiPT_S1_S1_iiE3Csh;
	add.s32 	%r33, %r147, %r145;
	add.s32 	%r34, %r33, %r29;
	add.s32 	%r35, %r34, %r29;
	xor.b32  	%r36, %r19, 1;
	setp.lt.s32 	%p6, %r19, %r123;
	selp.b32 	%r148, 0, %r123, %p6;
	sub.s32 	%r37, %r19, %r148;
	add.s32 	%r149, %r19, 1;
	setp.lt.s32 	%p7, %r149, %r123;
	selp.b32 	%r150, 0, %r123, %p7;
	sub.s32 	%r38, %r149, %r150;
	shl.b32 	%r39, %r13, 4;
	mul.lo.s32 	%r40, %r13, 12;
	mul.wide.u32 	%rd14, %r13, 4;
	add.s64 	%rd4, %rd1, %rd14;
	mul.wide.u32 	%rd15, %r13, 8;
	add.s64 	%rd5, %rd1, %rd15;
	mul.wide.u32 	%rd16, %r13, 12;
	add.s64 	%rd6, %rd1, %rd16;
	cvt.u64.u32 	%rd18, %r29;
$L__BB280_5:
	setp.gt.u32 	%p8, %r1, 127;
	@%p8 bra 	$L__BB280_19;
	setp.eq.s32 	%p9, %r27, 0;
	mul.lo.s32 	%r44, %r295, %r121;
	mov.u32 	%r296, %r1;
	@%p9 bra 	$L__BB280_10;
	setp.eq.s32 	%p10, %r27, 1;
	add.s32 	%r151, %r44, %r18;
	add.s32 	%r152, %r151, %r1;
	mul.wide.s32 	%rd17, %r152, 4;
	add.s64 	%rd7, %rd1, %rd17;
	ld.global.u32 	%r153, [%rd7];
	st.shared.u32 	[%r28], %r153;
	mov.u32 	%r296, %r25;
	@%p10 bra 	$L__BB280_10;
	setp.eq.s32 	%p11, %r27, 2;
	add.s64 	%rd8, %rd7, %rd18;
	ld.global.u32 	%r154, [%rd8];
	st.shared.u32 	[%r30], %r154;
	mov.u32 	%r296, %r31;
	@%p11 bra 	$L__BB280_10;
	add.s64 	%rd20, %rd8, %rd18;
	ld.global.u32 	%r155, [%rd20];
	add.s32 	%r156, %r30, %r29;
	st.shared.u32 	[%r156], %r155;
	mov.u32 	%r296, %r32;
$L__BB280_10:
	setp.lt.u32 	%p12, %r26, 3;
	@%p12 bra 	$L__BB280_13;
	shl.b32 	%r157, %r296, 2;
	mov.u32 	%r158, _ZZ9cuda_gemmIiLi256ELi2ELi1ELi128ELi2ELi2ELi32ELi0ELi0EEviiiPT_S1_S1_iiE3Ash;
	add.s32 	%r299, %r158, %r157;
	add.s32 	%r159, %r18, %r296;
	add.s32 	%r298, %r159, %r44;
$L__BB280_12:
	mul.wide.s32 	%rd21, %r298, 4;
	add.s64 	%rd22, %rd4, %rd21;
	add.s64 	%rd23, %rd5, %rd21;
	add.s64 	%rd24, %rd6, %rd21;
	add.s64 	%rd25, %rd1, %rd21;
	ld.global.u32 	%r160, [%rd25];
	st.shared.u32 	[%r299], %r160;
	ld.global.u32 	%r161, [%rd22];
	add.s32 	%r162, %r299, %r29;
	st.shared.u32 	[%r162], %r161;
	ld.global.u32 	%r163, [%rd23];
	shl.b32 	%r164, %r13, 3;
	add.s32 	%r165, %r299, %r164;
	st.shared.u32 	[%r165], %r163;
	ld.global.u32 	%r166, [%rd24];
	add.s32 	%r167, %r299, %r40;
	st.shared.u32 	[%r167], %r166;
	add.s32 	%r296, %r296, %r29;
	add.s32 	%r299, %r299, %r39;
	add.s32 	%r298, %r298, %r29;
	setp.lt.u32 	%p13, %r296, 128;
	@%p13 bra 	$L__BB280_12;
$L__BB280_13:
	mov.u32 	%r297, %r1;
	@%p9 bra 	$L__BB280_17;
	setp.eq.s32 	%p15, %r27, 1;
	mov.b32 	%r168, 0;
	st.shared.u32 	[%r33], %r168;
	mov.u32 	%r297, %r25;
	@%p15 bra 	$L__BB280_17;
	setp.eq.s32 	%p16, %r27, 2;
	mov.b32 	%r169, 0;
	st.shared.u32 	[%r34], %r169;
	mov.u32 	%r297, %r31;
	@%p16 bra 	$L__BB280_17;
	mov.b32 	%r170, 0;
	st.shared.u32 	[%r35], %r170;
	mov.u32 	%r297, %r32;
$L__BB280_17:
	@%p12 bra 	$L__BB280_19;
$L__BB280_18:
	shl.b32 	%r171, %r297, 2;
	mov.u32 	%r172, _ZZ9cuda_gemmIiLi256ELi2ELi1ELi128ELi2ELi2ELi32ELi0ELi0EEviiiPT_S1_S1_iiE3Csh;
	add.s32 	%r173, %r172, %r171;
	mov.b32 	%r174, 0;
	st.shared.u32 	[%r173], %r174;
	add.s32 	%r175, %r173, %r29;
	st.shared.u32 	[%r175], %r174;
	add.s32 	%r176, %r175, %r29;
	st.shared.u32 	[%r176], %r174;
	add.s32 	%r177, %r176, %r29;
	st.shared.u32 	[%r177], %r174;
	add.s32 	%r297, %r29, %r297;
	setp.lt.u32 	%p18, %r297, 128;
	@%p18 bra 	$L__BB280_18;
$L__BB280_19:
	setp.lt.s32 	%p19, %r9, 1;
	bar.sync 	0;
	@%p19 bra 	$L__BB280_61;
	setp.ne.s32 	%p20, %r4, 1;
	@%p20 bra 	$L__BB280_34;
	mov.b32 	%r304, 0;
$L__BB280_22:
	setp.lt.s32 	%p41, %r123, 1;
	add.s32 	%r60, %r304, %r11;
	mad.lo.s32 	%r61, %r60, %r123, %r20;
	@%p41 bra 	$L__BB280_24;
	add.s32 	%r220, %r61, %r19;
	shl.b32 	%r221, %r220, 2;
	mov.u32 	%r222, _ZZ9cuda_gemmIiLi256ELi2ELi1ELi128ELi2ELi2ELi32ELi0ELi0EEviiiPT_S1_S1_iiE3Ash;
	add.s32 	%r223, %r222, %r221;
	ld.shared.u32 	%r326, [%r223];
$L__BB280_24:
	setp.lt.s32 	%p42, %r123, 2;
	@%p42 bra 	$L__BB280_26;
	add.s32 	%r224, %r61, %r36;
	shl.b32 	%r225, %r224, 2;
	mov.u32 	%r226, _ZZ9cuda_gemmIiLi256ELi2ELi1ELi128ELi2ELi2ELi32ELi0ELi0EEviiiPT_S1_S1_iiE3Ash;
	add.s32 	%r227, %r226, %r225;
	ld.shared.u32 	%r325, [%r227];
$L__BB280_26:
	setp.lt.s32 	%p43, %r12, %r21;
	@%p43 bra 	$L__BB280_28;
$L__BB280_27:
	add.s32 	%r304, %r304, %r10;
	setp.lt.s32 	%p49, %r304, %r9;
	@%p49 bra 	$L__BB280_22;
	bra.uni 	$L__BB280_61;
$L__BB280_28:
	rem.s32 	%r228, %r2, %r123;
	shl.b32 	%r229, %r228, 2;
	mov.u32 	%r230, _ZZ9cuda_gemmIiLi256ELi2ELi1ELi128ELi2ELi2ELi32ELi0ELi0EEviiiPT_S1_S1_iiE11kron_fac_sh;
	add.s32 	%r67, %r230, %r229;
	mov.u32 	%r307, %r12;
$L__BB280_29:
	mad.lo.s32 	%r232, %r307, 12, %r67;
	ld.shared.u32 	%r69, [%r232];
	mov.b32 	%r309, 0;
	@%p41 bra 	$L__BB280_31;
	shfl.sync.idx.b32	%r233|%p45, %r69, %r37, %r22, -1;
	mul.lo.s32 	%r309, %r233, %r326;
$L__BB280_31:
	@%p42 bra 	$L__BB280_33;
	shfl.sync.idx.b32	%r234|%p47, %r69, %r38, %r22, -1;
	mad.lo.s32 	%r309, %r234, %r325, %r309;
$L__BB280_33:
	mad.lo.s32 	%r235, %r307, %r9, %r60;
	shl.b32 	%r236, %r235, 2;
	mov.u32 	%r237, _ZZ9cuda_gemmIiLi256ELi2ELi1ELi128ELi2ELi2ELi32ELi0ELi0EEviiiPT_S1_S1_iiE3Csh;
	add.s32 	%r238, %r237, %r236;
	ld.shared.u32 	%r239, [%r238];
	add.s32 	%r240, %r239, %r309;
	st.shared.u32 	[%r238], %r240;
	add.s32 	%r307, %r307, %r14;
	setp.lt.s32 	%p48, %r307, %r21;
	@%p48 bra 	$L__BB280_29;
	bra.uni 	$L__BB280_27;
$L__BB280_34:
	setp.gt.u32 	%p21, %r123, 31;
	@%p21 bra 	$L__BB280_38;
	mov.b32 	%r321, 0;
$L__BB280_36:
	add.s32 	%r99, %r321, %r11;
	mad.lo.s32 	%r100, %r99, %r123, %r20;
	add.s32 	%r179, %r100, %r19;
	shl.b32 	%r180, %r179, 2;
	mov.u32 	%r181, _ZZ9cuda_gemmIiLi256ELi2ELi1ELi128ELi2ELi2ELi32ELi0ELi0EEviiiPT_S1_S1_iiE3Ash;
	add.s32 	%r182, %r181, %r180;
	ld.shared.u32 	%r326, [%r182];
	setp.gt.s32 	%p22, %r123, 1;
	@%p22 bra 	$L__BB280_37;
	bra.uni 	$L__BB280_55;
$L__BB280_37:
	add.s32 	%r183, %r100, %r36;
	shl.b32 	%r184, %r183, 2;
	add.s32 	%r186, %r181, %r184;
	ld.shared.u32 	%r325, [%r186];
	bra.uni 	$L__BB280_55;
$L__BB280_38:
	mov.b32 	%r312, 0;
$L__BB280_39:
	setp.lt.s32 	%p29, %r123, 1;
	add.s32 	%r78, %r312, %r11;
	mad.lo.s32 	%r79, %r78, %r123, %r20;
	@%p29 bra 	$L__BB280_41;
	add.s32 	%r198, %r79, %r19;
	shl.b32 	%r199, %r198, 2;
	mov.u32 	%r200, _ZZ9cuda_gemmIiLi256ELi2ELi1ELi128ELi2ELi2ELi32ELi0ELi0EEviiiPT_S1_S1_iiE3Ash;
	add.s32 	%r201, %r200, %r199;
	ld.shared.u32 	%r326, [%r201];
$L__BB280_41:
	setp.lt.s32 	%p30, %r123, 2;
	@%p30 bra 	$L__BB280_43;
	add.s32 	%r202, %r79, %r36;
	shl.b32 	%r203, %r202, 2;
	mov.u32 	%r204, _ZZ9cuda_gemmIiLi256ELi2ELi1ELi128ELi2ELi2ELi32ELi0ELi0EEviiiPT_S1_S1_iiE3Ash;
	add.s32 	%r205, %r204, %r203;
	ld.shared.u32 	%r325, [%r205];
$L__BB280_43:
	setp.lt.s32 	%p31, %r12, %r21;
	@%p31 bra 	$L__BB280_45;
$L__BB280_44:
	add.s32 	%r312, %r312, %r10;
	setp.lt.s32 	%p40, %r312, %r9;
	@%p40 bra 	$L__BB280_39;
	bra.uni 	$L__BB280_61;
$L__BB280_45:
	rem.s32 	%r206, %r2, %r123;
	shl.b32 	%r207, %r206, 2;
	mov.u32 	%r208, _ZZ9cuda_gemmIiLi256ELi2ELi1ELi128ELi2ELi2ELi32ELi0ELi0EEviiiPT_S1_S1_iiE11kron_fac_sh;
	add.s32 	%r85, %r208, %r207;
	mov.u32 	%r315, %r12;
$L__BB280_46:
	mad.lo.s32 	%r210, %r315, 12, %r85;
	ld.shared.u32 	%r87, [%r210];
	mov.b32 	%r319, 0;
	@%p29 bra 	$L__BB280_48;
	shfl.sync.idx.b32	%r211|%p33, %r87, %r37, %r22, -1;
	mul.lo.s32 	%r319, %r211, %r326;
$L__BB280_48:
	@%p30 bra 	$L__BB280_50;
	shfl.sync.idx.b32	%r212|%p35, %r87, %r38, %r22, -1;
	mad.lo.s32 	%r319, %r212, %r325, %r319;
$L__BB280_50:
	mov.u32 	%r317, %r3;
$L__BB280_51:
	shr.u32 	%r93, %r317, 1;
	shfl.sync.down.b32	%r213|%p36, %r319, %r93, %r23, -1;
	add.s32 	%r319, %r213, %r319;
	setp.gt.u32 	%p37, %r317, 3;
	mov.u32 	%r317, %r93;
	@%p37 bra 	$L__BB280_51;
	rem.u32 	%r214, %r2, %r4;
	setp.eq.s32 	%p38, %r214, 0;
	@%p38 bra 	$L__BB280_53;
	bra.uni 	$L__BB280_54;
$L__BB280_53:
	mad.lo.s32 	%r215, %r315, %r9, %r78;
	shl.b32 	%r216, %r215, 2;
	mov.u32 	%r217, _ZZ9cuda_gemmIiLi256ELi2ELi1ELi128ELi2ELi2ELi32ELi0ELi0EEviiiPT_S1_S1_iiE3Csh;
	add.s32 	%r218, %r217, %r216;
	st.shared.u32 	[%r218], %r319;
$L__BB280_54:
	add.s32 	%r315, %r315, %r14;
	setp.lt.s32 	%p39, %r315, %r21;
	@%p39 bra 	$L__BB280_46;
	bra.uni 	$L__BB280_44;
$L__BB280_55:
	setp.lt.s32 	%p23, %r12, %r21;
	@%p23 bra 	$L__BB280_56;
	bra.uni 	$L__BB280_60;
$L__BB280_56:
	rem.u32 	%r187, %r2, %r123;
	shl.b32 	%r188, %r187, 2;
	mov.u32 	%r189, _ZZ9cuda_gemmIiLi256ELi2ELi1ELi128ELi2ELi2ELi32ELi0ELi0EEviiiPT_S1_S1_iiE11kron_fac_sh;
	add.s32 	%r102, %r189, %r188;
	mov.u32 	%r323, %r12;
$L__BB280_57:
	setp.lt.s32 	%p24, %r123, 2;
	mad.lo.s32 	%r190, %r323, 12, %r102;
	ld.shared.u32 	%r106, [%r190];
	shfl.sync.idx.b32	%r191|%p25, %r106, %r37, %r22, -1;
	mul.lo.s32 	%r324, %r191, %r326;
	@%p24 bra 	$L__BB280_59;
	shfl.sync.idx.b32	%r192|%p26, %r106, %r38, %r22, -1;
	mad.lo.s32 	%r324, %r192, %r325, %r324;
$L__BB280_59:
	mad.lo.s32 	%r193, %r323, %r9, %r99;
	shl.b32 	%r194, %r193, 2;
	mov.u32 	%r195, _ZZ9cuda_gemmIiLi256ELi2ELi1ELi128ELi2ELi2ELi32ELi0ELi0EEviiiPT_S1_S1_iiE3Csh;
	add.s32 	%r196, %r195, %r194;
	st.shared.u32 	[%r196], %r324;
	add.s32 	%r323, %r323, %r14;
	setp.lt.s32 	%p27, %r323, %r21;
	@%p27 bra 	$L__BB280_57;
$L__BB280_60:
	add.s32 	%r321, %r321, %r10;
	setp.lt.s32 	%p28, %r321, %r9;
	@%p28 bra 	$L__BB280_36;
$L__BB280_61:
	bar.sync 	0;
	@%p8 bra 	$L__BB280_68;
	setp.eq.s32 	%p51, %r27, 0;
	mad.lo.s32 	%r114, %r295, %r120, %r24;
	div.s32 	%r115, %r121, %r123;
	mov.u32 	%r327, %r1;
	@%p51 bra 	$L__BB280_66;
	setp.eq.s32 	%p52, %r27, 1;
	div.s32 	%r241, %r1, %r9;
	mad.lo.s32 	%r242, %r115, %r241, %r114;
	mul.lo.s32 	%r243, %r241, %r9;
	sub.s32 	%r244, %r1, %r243;
	add.s32 	%r245, %r242, %r244;
	ld.shared.u32 	%r246, [%r33];
	mul.wide.s32 	%rd26, %r245, 4;
	add.s64 	%rd27, %rd2, %rd26;
	st.global.u32 	[%rd27], %r246;
	mov.u32 	%r327, %r25;
	@%p52 bra 	$L__BB280_66;
	setp.eq.s32 	%p53, %r27, 2;
	div.s32 	%r247, %r25, %r9;
	mad.lo.s32 	%r248, %r115, %r247, %r114;
	mul.lo.s32 	%r249, %r247, %r9;
	sub.s32 	%r250, %r25, %r249;
	add.s32 	%r251, %r248, %r250;
	ld.shared.u32 	%r252, [%r34];
	mul.wide.s32 	%rd28, %r251, 4;
	add.s64 	%rd29, %rd2, %rd28;
	st.global.u32 	[%rd29], %r252;
	mov.u32 	%r327, %r31;
	@%p53 bra 	$L__BB280_66;
	div.s32 	%r253, %r31, %r9;
	mad.lo.s32 	%r254, %r115, %r253, %r114;
	mul.lo.s32 	%r255, %r253, %r9;
	sub.s32 	%r256, %r31, %r255;
	add.s32 	%r257, %r254, %r256;
	ld.shared.u32 	%r258, [%r35];
	mul.wide.s32 	%rd30, %r257, 4;
	add.s64 	%rd31, %rd2, %rd30;
	st.global.u32 	[%rd31], %r258;
	mov.u32 	%r327, %r32;
$L__BB280_66:
	setp.lt.u32 	%p54, %r26, 3;
	@%p54 bra 	$L__BB280_68;
$L__BB280_67:
	div.s32 	%r259, %r327, %r9;
	mad.lo.s32 	%r260, %r115, %r259, %r114;
	mul.lo.s32 	%r261, %r259, %r9;
	sub.s32 	%r262, %r327, %r261;
	add.s32 	%r263, %r260, %r262;
	shl.b32 	%r264, %r327, 2;
	mov.u32 	%r265, _ZZ9cuda_gemmIiLi256ELi2ELi1ELi128ELi2ELi2ELi32ELi0ELi0EEviiiPT_S1_S1_iiE3Csh;
	add.s32 	%r266, %r265, %r264;
	ld.shared.u32 	%r267, [%r266];
	mul.wide.s32 	%rd32, %r263, 4;
	add.s64 	%rd33, %rd2, %rd32;
	st.global.u32 	[%rd33], %r267;
	add.s32 	%r268, %r327, %r13;
	div.s32 	%r269, %r268, %r9;
	mad.lo.s32 	%r270, %r115, %r269, %r114;
	mul.lo.s32 	%r271, %r269, %r9;
	sub.s32 	%r272, %r268, %r271;
	add.s32 	%r273, %r270, %r272;
	add.s32 	%r274, %r266, %r29;
	ld.shared.u32 	%r275, [%r274];
	mul.wide.s32 	%rd34, %r273, 4;
	add.s64 	%rd35, %rd2, %rd34;
	st.global.u32 	[%rd35], %r275;
	add.s32 	%r276, %r268, %r13;
	div.s32 	%r277, %r276, %r9;
	mad.lo.s32 	%r278, %r115, %r277, %r114;
	mul.lo.s32 	%r279, %r277, %r9;
	sub.s32 	%r280, %r276, %r279;
	add.s32 	%r281, %r278, %r280;
	add.s32 	%r282, %r274, %r29;
	ld.shared.u32 	%r283, [%r282];
	mul.wide.s32 	%rd36, %r281, 4;
	add.s64 	%rd37, %rd2, %rd36;
	st.global.u32 	[%rd37], %r283;
	add.s32 	%r284, %r276, %r13;
	div.s32 	%r285, %r284, %r9;
	mad.lo.s32 	%r286, %r115, %r285, %r114;
	mul.lo.s32 	%r287, %r285, %r9;
	sub.s32 	%r288, %r284, %r287;
	add.s32 	%r289, %r286, %r288;
	add.s32 	%r290, %r282, %r29;
	ld.shared.u32 	%r291, [%r290];
	mul.wide.s32 	%rd38, %r289, 4;
	add.s64 	%rd39, %rd2, %rd38;
	st.global.u32 	[%rd39], %r291;
	add.s32 	%r327, %r284, %r13;
	setp.lt.u32 	%p55, %r327, 128;
	@%p55 bra 	$L__BB280_67;
$L__BB280_68:
	add.s32 	%r295, %r295, %r16;
	setp.lt.u32 	%p56, %r295, %r17;
	@%p56 bra 	$L__BB280_5;
$L__BB280_69:
	ret;

}
	// .globl	_Z9cuda_gemmIiLi256ELi2ELi1ELi128ELi2ELi2ELi32ELi0ELi1EEviiiPT_S1_S1_ii
.visible .entry _Z9cuda_gemmIiLi256ELi2ELi1ELi128ELi2ELi2ELi32ELi0ELi1EEviiiPT_S1_S1_ii(
	.param .u32 _Z9cuda_gemmIiLi256ELi2ELi1ELi128ELi2ELi2ELi32ELi0ELi1EEviiiPT_S1_S1_ii_param_0,
	.param .u32 _Z9cuda_gemmIiLi256ELi2ELi1ELi128ELi2ELi2ELi32ELi0ELi1EEviiiPT_S1_S1_ii_param_1,
	.param .u32 _Z9cuda_gemmIiLi256ELi2ELi1ELi128ELi2ELi2ELi32ELi0ELi1EEviiiPT_S1_S1_ii_param_2,
	.param .u64 .ptr .align 1 _Z9cuda_gemmIiLi256ELi2ELi1ELi128ELi2ELi2ELi32ELi0ELi1EEviiiPT_S1_S1_ii_param_3,
	.param .u64 .ptr .align 1 _Z9cuda_gemmIiLi256ELi2ELi1ELi128ELi2ELi2ELi32ELi0ELi1EEviiiPT_S1_S1_ii_param_4,
	.param .u64 .ptr .align 1 _Z9cuda_gemmIiLi256ELi2ELi1ELi128ELi2ELi2ELi32ELi0ELi1EEviiiPT_S1_S1_ii_param_5,
	.param .u32 _Z9cuda_gemmIiLi256ELi2ELi1ELi128ELi2ELi2ELi32ELi0ELi1EEviiiPT_S1_S1_ii_param_6,
	.param .u32 _Z9cuda_gemmIiLi256ELi2ELi1ELi128ELi2ELi2ELi32ELi0ELi1EEviiiPT_S1_S1_ii_param_7
)
.maxntid 256
{
	.reg .pred 	%p<27>;
	.reg .b32 	%r<178>;
	.reg .b64 	%rd<40>;
	// demoted variable
	.shared .align 128 .b8 _ZZ9cuda_gemmIiLi256ELi2ELi1ELi128ELi2ELi2ELi32ELi0ELi1EEviiiPT_S1_S1_iiE11kron_fac_sh[24];
	// demoted variable
	.shared .align 128 .b8 _ZZ9cuda_gemmIiLi256ELi2ELi1ELi128ELi2ELi2ELi32ELi0ELi1EEviiiPT_S1_S1_iiE3Ash[512];
	// demoted variable
	.shared .align 128 .b8 _ZZ9cuda_gemmIiLi256ELi2ELi1ELi128ELi2ELi2ELi32ELi0ELi1EEviiiPT_S1_S1_iiE3Csh[512];
	ld.param.u32 	%r51, [_Z9cuda_gemmIiLi256ELi2ELi1ELi128ELi2ELi2ELi32ELi0ELi1EEviiiPT_S1_S1_ii_param_1];
	ld.param.u32 	%r52, [_Z9cuda_gemmIiLi256ELi2ELi1ELi128ELi2ELi2ELi32ELi0ELi1EEviiiPT_S1_S1_ii_param_2];
	ld.param.u64 	%rd10, [_Z9cuda_gemmIiLi256ELi2ELi1ELi128ELi2ELi2ELi32ELi0ELi1EEviiiPT_S1_S1_ii_param_3];
	ld.param.u64 	%rd9, [_Z9cuda_gemmIiLi256ELi2ELi1ELi128ELi2ELi2ELi32ELi0ELi1EEviiiPT_S1_S1_ii_param_4];
	ld.param.u64 	%rd11, [_Z9cuda_gemmIiLi256ELi2ELi1ELi128ELi2ELi2ELi32ELi0ELi1EEviiiPT_S1_S1_ii_param_5];
	cvta.to.global.u64 	%rd1, %rd10;
	cvta.to.global.u64 	%rd2, %rd11;
	mov.u32 	%r1, %tid.x;
	setp.gt.u32 	%p1, %r1, 3;
	@%p1 bra 	$L__BB281_3;
	mov.u32 	%r2, %ntid.x;
	cvta.to.global.u64 	%rd3, %rd9;
	mov.u32 	%r55, _ZZ9cuda_gemmIiLi256ELi2ELi1ELi128ELi2ELi2ELi32ELi0ELi1EEviiiPT_S1_S1_iiE11kron_fac_sh;
	mov.u32 	%r167, %r1;
$L__BB281_2:
	mul.wide.u32 	%rd12, %r167, 4;
	add.s64 	%rd13, %rd3, %rd12;
	ld.global.u32 	%r53, [%rd13];
	and.b32  	%r54, %r167, 1;
	mad.lo.s32 	%r56, %r54, 12, %r55;
	shl.b32 	%r57, %r167, 1;
	and.b32  	%r58, %r57, -4;
	add.s32 	%r59, %r56, %r58;
	st.shared.u32 	[%r59], %r53;
	add.s32 	%r167, %r167, %r2;
	setp.lt.u32 	%p2, %r167, 4;
	@%p2 bra 	$L__BB281_2;
$L__BB281_3:
	and.b32  	%r5, %r1, 63;
	mov.u32 	%r6, %ntid.x;
	mov.u32 	%r168, %ctaid.y;
	mov.u32 	%r8, %nctaid.y;
	shl.b32 	%r9, %r8, 1;
	setp.ge.u32 	%p3, %r168, %r9;
	@%p3 bra 	$L__BB281_30;
	mov.u32 	%r60, %ctaid.x;
	shl.b32 	%r10, %r60, 7;
	and.b32  	%r11, %r1, 1;
	shl.b32 	%r61, %r1, 2;
	and.b32  	%r62, %r61, 4;
	mov.u32 	%r63, _ZZ9cuda_gemmIiLi256ELi2ELi1ELi128ELi2ELi2ELi32ELi0ELi1EEviiiPT_S1_S1_iiE11kron_fac_sh;
	add.s32 	%r12, %r63, %r62;
	shl.b32 	%r13, %r60, 6;
	shr.u32 	%r64, %r52, 31;
	add.s32 	%r65, %r52, %r64;
	shr.s32 	%r14, %r65, 1;
	add.s32 	%r15, %r1, %r6;
	max.u32 	%r66, %r15, 128;
	setp.lt.u32 	%p4, %r15, 128;
	selp.u32 	%r67, 1, 0, %p4;
	add.s32 	%r68, %r15, %r67;
	sub.s32 	%r69, %r66, %r68;
	div.u32 	%r70, %r69, %r6;
	add.s32 	%r16, %r70, %r67;
	add.s32 	%r71, %r16, 1;
	and.b32  	%r17, %r71, 3;
	mov.u32 	%r72, _ZZ9cuda_gemmIiLi256ELi2ELi1ELi128ELi2ELi2ELi32ELi0ELi1EEviiiPT_S1_S1_iiE3Ash;
	add.s32 	%r18, %r72, %r61;
	shl.b32 	%r19, %r6, 2;
	add.s32 	%r20, %r18, %r19;
	add.s32 	%r21, %r15, %r6;
	add.s32 	%r22, %r21, %r6;
	mov.u32 	%r73, _ZZ9cuda_gemmIiLi256ELi2ELi1ELi128ELi2ELi2ELi32ELi0ELi1EEviiiPT_S1_S1_iiE3Csh;
	add.s32 	%r23, %r73, %r61;
	add.s32 	%r24, %r23, %r19;
	add.s32 	%r25, %r24, %r19;
	xor.b32  	%r26, %r11, 1;
	mul.wide.u32 	%rd14, %r6, 4;
	add.s64 	%rd4, %rd1, %rd14;
	mul.wide.u32 	%rd15, %r6, 8;
	add.s64 	%rd5, %rd1, %rd15;
	mul.wide.u32 	%rd16, %r6, 12;
	add.s64 	%rd6, %rd1, %rd16;
	cvt.u64.u32 	%rd18, %r19;
$L__BB281_5:
	setp.gt.u32 	%p5, %r1, 127;
	@%p5 bra 	$L__BB281_19;
	setp.eq.s32 	%p6, %r17, 0;
	mul.lo.s32 	%r28, %r168, %r52;
	mov.u32 	%r169, %r1;
	@%p6 bra 	$L__BB281_10;
	setp.eq.s32 	%p7, %r17, 1;
	add.s32 	%r74, %r28, %r10;
	add.s32 	%r75, %r74, %r1;
	mul.wide.s32 	%rd17, %r75, 4;
	add.s64 	%rd7, %rd1, %rd17;
	ld.global.u32 	%r76, [%rd7];
	st.shared.u32 	[%r18], %r76;
	mov.u32 	%r169, %r15;
	@%p7 bra 	$L__BB281_10;
	setp.eq.s32 	%p8, %r17, 2;
	add.s64 	%rd8, %rd7, %rd18;
	ld.global.u32 	%r77, [%rd8];
	st.shared.u32 	[%r20], %r77;
	mov.u32 	%r169, %r21;
	@%p8 bra 	$L__BB281_10;
	add.s64 	%rd20, %rd8, %rd18;
	ld.global.u32 	%r78, [%rd20];
	add.s32 	%r79, %r20, %r19;
	st.shared.u32 	[%r79], %r78;
	mov.u32 	%r169, %r22;
$L__BB281_10:
	setp.lt.u32 	%p9, %r16, 3;
	@%p9 bra 	$L__BB281_13;
	shl.b32 	%r80, %r169, 2;
	mov.u32 	%r81, _ZZ9cuda_gemmIiLi256ELi2ELi1ELi128ELi2ELi2ELi32ELi0ELi1EEviiiPT_S1_S1_iiE3Ash;
	add.s32 	%r172, %r81, %r80;
	add.s32 	%r82, %r10, %r169;
	add.s32 	%r171, %r82, %r28;
$L__BB281_12:
	mul.wide.s32 	%rd21, %r171, 4;
	add.s64 	%rd22, %rd4, %rd21;
	add.s64 	%rd23, %rd5, %rd21;
	add.s64 	%rd24, %rd6, %rd21;
	add.s64 	%rd25, %rd1, %rd21;
	ld.global.u32 	%r83, [%rd25];
	st.shared.u32 	[%r172], %r83;
	ld.global.u32 	%r84, [%rd22];
	add.s32 	%r85, %r172, %r19;
	st.shared.u32 	[%r85], %r84;
	ld.global.u32 	%r86, [%rd23];
	shl.b32 	%r87, %r6, 3;
	add.s32 	%r88, %r172, %r87;
	st.shared.u32 	[%r88], %r86;
	ld.global.u32 	%r89, [%rd24];
	mad.lo.s32 	%r90, %r6, 12, %r172;
	st.shared.u32 	[%r90], %r89;
	add.s32 	%r169, %r169, %r19;
	shl.b32 	%r91, %r6, 4;
	add.s32 	%r172, %r172, %r91;
	add.s32 	%r171, %r171, %r19;
	setp.lt.u32 	%p10, %r169, 128;
	@%p10 bra 	$L__BB281_12;
$L__BB281_13:
	setp.eq.s32 	%p11, %r17, 0;
	mov.u32 	%r170, %r1;
	@%p11 bra 	$L__BB281_17;
	setp.eq.s32 	%p12, %r17, 1;
	mov.b32 	%r92, 0;
	st.shared.u32 	[%r23], %r92;
	mov.u32 	%r170, %r15;
	@%p12 bra 	$L__BB281_17;
	setp.eq.s32 	%p13, %r17, 2;
	mov.b32 	%r93, 0;
	st.shared.u32 	[%r24], %r93;
	mov.u32 	%r170, %r21;
	@%p13 bra 	$L__BB281_17;
	mov.b32 	%r94, 0;
	st.shared.u32 	[%r25], %r94;
	mov.u32 	%r170, %r22;
$L__BB281_17:
	setp.lt.u32 	%p14, %r16, 3;
	@%p14 bra 	$L__BB281_19;
$L__BB281_18:
	shl.b32 	%r95, %r170, 2;
	mov.u32 	%r96, _ZZ9cuda_gemmIiLi256ELi2ELi1ELi128ELi2ELi2ELi32ELi0ELi1EEviiiPT_S1_S1_iiE3Csh;
	add.s32 	%r97, %r96, %r95;
	mov.b32 	%r98, 0;
	st.shared.u32 	[%r97], %r98;
	add.s32 	%r99, %r97, %r19;
	st.shared.u32 	[%r99], %r98;
	add.s32 	%r100, %r99, %r19;
	st.shared.u32 	[%r100], %r98;
	add.s32 	%r101, %r100, %r19;
	st.shared.u32 	[%r101], %r98;
	add.s32 	%r170, %r19, %r170;
	setp.lt.u32 	%p15, %r170, 128;
	@%p15 bra 	$L__BB281_18;
$L__BB281_19:
	setp.gt.u32 	%p16, %r1, 127;
	bar.sync 	0;
	@%p16 bra 	$L__BB281_22;
	shr.u32 	%r175, %r1, 6;
	shl.b32 	%r102, %r5, 1;
	or.b32  	%r103, %r102, %r11;
	shl.b32 	%r104, %r103, 2;
	mov.u32 	%r105, _ZZ9cuda_gemmIiLi256ELi2ELi1ELi128ELi2ELi2ELi32ELi0ELi1EEviiiPT_S1_S1_iiE3Ash;
	add.s32 	%r106, %r105, %r104;
	ld.shared.u32 	%r42, [%r106];
	or.b32  	%r107, %r102, %r26;
	shl.b32 	%r108, %r107, 2;
	add.s32 	%r109, %r105, %r108;
	ld.shared.u32 	%r43, [%r109];
$L__BB281_21:
	mad.lo.s32 	%r110, %r175, 12, %r12;
	ld.shared.u32 	%r111, [%r110];
	shfl.sync.idx.b32	%r112|%p17, %r111, %r11, 7711, -1;
	mul.lo.s32 	%r113, %r112, %r42;
	shfl.sync.idx.b32	%r114|%p18, %r111, %r26, 7711, -1;
	mad.lo.s32 	%r115, %r114, %r43, %r113;
	shl.b32 	%r116, %r5, 2;
	shl.b32 	%r117, %r175, 8;
	or.b32  	%r118, %r117, %r116;
	mov.u32 	%r119, _ZZ9cuda_gemmIiLi256ELi2ELi1ELi128ELi2ELi2ELi32ELi0ELi1EEviiiPT_S1_S1_iiE3Csh;
	add.s32 	%r120, %r119, %r118;
	ld.shared.u32 	%r121, [%r120];
	add.s32 	%r122, %r121, %r115;
	st.shared.u32 	[%r120], %r122;
	shr.u32 	%r123, %r6, 6;
	add.s32 	%r175, %r175, %r123;
	setp.lt.u32 	%p19, %r175, 2;
	@%p19 bra 	$L__BB281_21;
$L__BB281_22:
	setp.gt.u32 	%p20, %r1, 127;
	bar.sync 	0;
	@%p20 bra 	$L__BB281_29;
	setp.eq.s32 	%p21, %r17, 0;
	mad.lo.s32 	%r46, %r168, %r51, %r13;
	mov.u32 	%r176, %r1;
	@%p21 bra 	$L__BB281_27;
	setp.eq.s32 	%p22, %r17, 1;
	shr.u32 	%r124, %r1, 6;
	mad.lo.s32 	%r125, %r124, %r14, %r5;
	add.s32 	%r126, %r46, %r125;
	ld.shared.u32 	%r127, [%r23];
	mul.wide.s32 	%rd26, %r126, 4;
	add.s64 	%rd27, %rd2, %rd26;
	st.global.u32 	[%rd27], %r127;
	mov.u32 	%r176, %r15;
	@%p22 bra 	$L__BB281_27;
	setp.eq.s32 	%p23, %r17, 2;
	and.b32  	%r128, %r15, 63;
	shr.u32 	%r129, %r15, 6;
	mad.lo.s32 	%r130, %r129, %r14, %r128;
	add.s32 	%r131, %r46, %r130;
	ld.shared.u32 	%r132, [%r24];
	mul.wide.s32 	%rd28, %r131, 4;
	add.s64 	%rd29, %rd2, %rd28;
	st.global.u32 	[%rd29], %r132;
	mov.u32 	%r176, %r21;
	@%p23 bra 	$L__BB281_27;
	and.b32  	%r133, %r21, 63;
	shr.u32 	%r134, %r21, 6;
	mad.lo.s32 	%r135, %r134, %r14, %r133;
	add.s32 	%r136, %r46, %r135;
	ld.shared.u32 	%r137, [%r25];
	mul.wide.s32 	%rd30, %r136, 4;
	add.s64 	%rd31, %rd2, %rd30;
	st.global.u32 	[%rd31], %r137;
	mov.u32 	%r176, %r22;
$L__BB281_27:
	setp.lt.u32 	%p24, %r16, 3;
	@%p24 bra 	$L__BB281_29;
$L__BB281_28:
	shr.u32 	%r138, %r176, 6;
	and.b32  	%r139, %r176, 63;
	add.s32 	%r140, %r46, %r139;
	mad.lo.s32 	%r141, %r138, %r14, %r140;
	shl.b32 	%r142, %r176, 2;
	mov.u32 	%r143, _ZZ9cuda_gemmIiLi256ELi2ELi1ELi128ELi2ELi2ELi32ELi0ELi1EEviiiPT_S1_S1_iiE3Csh;
	add.s32 	%r144, %r143, %r142;
	ld.shared.u32 	%r145, [%r144];
	mul.wide.s32 	%rd32, %r141, 4;
	add.s64 	%rd33, %rd2, %rd32;
	st.global.u32 	[%rd33], %r145;
	add.s32 	%r146, %r176, %r6;
	shr.u32 	%r147, %r146, 6;
	and.b32  	%r148, %r146, 63;
	add.s32 	%r149, %r46, %r148;
	mad.lo.s32 	%r150, %r147, %r14, %r149;
	add.s32 	%r151, %r144, %r19;
	ld.shared.u32 	%r152, [%r151];
	mul.wide.s32 	%rd34, %r150, 4;
	add.s64 	%rd35, %rd2, %rd34;
	st.global.u32 	[%rd35], %r152;
	add.s32 	%r153, %r146, %r6;
	shr.u32 	%r154, %r153, 6;
	and.b32  	%r155, %r153, 63;
	add.s32 	%r156, %r46, %r155;
	mad.lo.s32 	%r157, %r154, %r14, %r156;
	add.s32 	%r158, %r151, %r19;
	ld.shared.u32 	%r159, [%r158];
	mul.wide.s32 	%rd36, %r157, 4;
	add.s64 	%rd37, %rd2, %rd36;
	st.global.u32 	[%rd37], %r159;
	add.s32 	%r160, %r153, %r6;
	shr.u32 	%r161, %r160, 6;
	and.b32  	%r162, %r160, 63;
	add.s32 	%r163, %r46, %r162;
	mad.lo.s32 	%r164, %r161, %r14, %r163;
	add.s32 	%r165, %r158, %r19;
	ld.shared.u32 	%r166, [%r165];
	mul.wide.s32 	%rd38, %r164, 4;
	add.s64 	%rd39, %rd2, %rd38;
	st.global.u32 	[%rd39], %r166;
	add.s32 	%r176, %r160, %r6;
	setp.lt.u32 	%p25, %r176, 128;
	@%p25 bra 	$L__BB281_28;
$L__BB281_29:
	add.s32 	%r168, %r168, %r8;
	setp.lt.u32 	%p26, %r168, %r9;
	@%p26 bra 	$L__BB281_5;
$L__BB281_30:
	ret;

}
	// .globl	_Z9cuda_gemmIiLi256ELi2ELi1ELi128ELi2ELi2ELi32ELi1ELi0EEviiiPT_S1_S1_ii
.visible .entry _Z9cuda_gemmIiLi256ELi2ELi1ELi128ELi2ELi2ELi32ELi1ELi0EEviiiPT_S1_S1_ii(
	.param .u32 _Z9cuda_gemmIiLi256ELi2ELi1ELi128ELi2ELi2ELi32ELi1ELi0EEviiiPT_S1_S1_ii_param_0,
	.param .u32 _Z9cuda_gemmIiLi256ELi2ELi1ELi128ELi2ELi2ELi32ELi1ELi0EEviiiPT_S1_S1_ii_param_1,
	.param .u32 _Z9cuda_gemmIiLi256ELi2ELi1ELi128ELi2ELi2ELi32ELi1ELi0EEviiiPT_S1_S1_ii_param_2,
	.param .u64 .ptr .align 1 _Z9cuda_gemmIiLi256ELi2ELi1ELi128ELi2ELi2ELi32ELi1ELi0EEviiiPT_S1_S1_ii_param_3,
	.param .u64 .ptr .align 1 _Z9cuda_gemmIiLi256ELi2ELi1ELi128ELi2ELi2ELi32ELi1ELi0EEviiiPT_S1_S1_ii_param_4,
	.param .u64 .ptr .align 1 _Z9cuda_gemmIiLi256ELi2ELi1ELi128ELi2ELi2ELi32ELi1ELi0EEviiiPT_S1_S1_ii_param_5,
	.param .u32 _Z9cuda_gemmIiLi256ELi2ELi1ELi128ELi2ELi2ELi32ELi1ELi0EEviiiPT_S1_S1_ii_param_6,
	.param .u32 _Z9cuda_gemmIiLi256ELi2ELi1ELi128ELi2ELi2ELi32ELi1ELi0EEviiiPT_S1_S1_ii_param_7
)
.maxntid 256
{
	.reg .pred 	%p<57>;
	.reg .b32 	%r<291>;
	.reg .b64 	%rd<35>;
	// demoted variable
	.shared .align 128 .b8 _ZZ9cuda_gemmIiLi256ELi2ELi1ELi128ELi2ELi2ELi32ELi1ELi0EEviiiPT_S1_S1_iiE11kron_fac_sh[24];
	// demoted variable
	.shared .align 128 .b8 _ZZ9cuda_gemmIiLi256ELi2ELi1ELi128ELi2ELi2ELi32ELi1ELi0EEviiiPT_S1_S1_iiE3Ash[512];
	// demoted variable
	.shared .align 128 .b8 _ZZ9cuda_gemmIiLi256ELi2ELi1ELi128ELi2ELi2ELi32ELi1ELi0EEviiiPT_S1_S1_iiE3Csh[512];
	ld.param.u64 	%rd9, [_Z9cuda_gemmIiLi256ELi2ELi1ELi128ELi2ELi2ELi32ELi1ELi0EEviiiPT_S1_S1_ii_param_3];
	ld.param.u64 	%rd8, [_Z9cuda_gemmIiLi256ELi2ELi1ELi128ELi2ELi2ELi32ELi1ELi0EEviiiPT_S1_S1_ii_param_4];
	ld.param.u64 	%rd10, [_Z9cuda_gemmIiLi256ELi2ELi1ELi128ELi2ELi2ELi32ELi1ELi0EEviiiPT_S1_S1_ii_param_5];
	ld.param.u32 	%r110, [_Z9cuda_gemmIiLi256ELi2ELi1ELi128ELi2ELi2ELi32ELi1ELi0EEviiiPT_S1_S1_ii_param_6];
	ld.param.u32 	%r111, [_Z9cuda_gemmIiLi256ELi2ELi1ELi128ELi2ELi2ELi32ELi1ELi0EEviiiPT_S1_S1_ii_param_7];
	cvta.to.global.u64 	%rd1, %rd9;
	cvta.to.global.u64 	%rd2, %rd10;
	mov.u32 	%r1, %tid.x;
	and.b32  	%r2, %r1, 31;
	setp.lt.s32 	%p1, %r111, 16;
	shr.u32 	%r3, %r111, 4;
	selp.b32 	%r4, 1, %r3, %p1;
	mul.lo.s32 	%r5, %r111, %r110;
	setp.ge.u32 	%p2, %r1, %r5;
	@%p2 bra 	$L__BB282_3;
	mov.u32 	%r6, %ntid.x;
	cvta.to.global.u64 	%rd3, %rd8;
	mov.u32 	%r254, %r1;
$L__BB282_2:
	mul.wide.u32 	%rd11, %r254, 4;
	add.s64 	%rd12, %rd3, %rd11;
	ld.global.u32 	%r112, [%rd12];
	rem.u32 	%r113, %r254, %r110;
	mov.u32 	%r114, _ZZ9cuda_gemmIiLi256ELi2ELi1ELi128ELi2ELi2ELi32ELi1ELi0EEviiiPT_S1_S1_iiE11kron_fac_sh;
	mad.lo.s32 	%r115, %r113, 12, %r114;
	div.u32 	%r116, %r254, %r111;
	shl.b32 	%r117, %r116, 2;
	add.s32 	%r118, %r115, %r117;
	st.shared.u32 	[%r118], %r112;
	add.s32 	%r254, %r254, %r6;
	setp.lt.u32 	%p3, %r254, %r5;
	@%p3 bra 	$L__BB282_2;
$L__BB282_3:
	div.s32 	%r9, 128, %r111;
	mul.lo.s32 	%r119, %r9, %r4;
	min.s32 	%r10, %r119, 256;
	div.u32 	%r12, %r1, %r10;
	mul.lo.s32 	%r120, %r12, %r10;
	sub.s32 	%r121, %r1, %r120;
	div.u32 	%r11, %r121, %r4;
	mov.u32 	%r13, %ntid.x;
	div.u32 	%r14, %r13, %r10;
	mov.u32 	%r257, %ctaid.y;
	mov.u32 	%r16, %nctaid.y;
	shl.b32 	%r122, %r16, 1;
	setp.ge.u32 	%p4, %r257, %r122;
	@%p4 bra 	$L__BB282_69;
	and.b32  	%r17, %r11, 1;
	rem.u32 	%r124, %r1, %r4;
	shl.b32 	%r18, %r124, 1;
	min.s32 	%r19, %r110, 2;
	shl.b32 	%r125, %r111, 8;
	sub.s32 	%r20, 8223, %r125;
	shl.b32 	%r126, %r4, 8;
	sub.s32 	%r21, 8223, %r126;
	add.s32 	%r22, %r1, %r13;
	max.u32 	%r127, %r22, 128;
	setp.lt.u32 	%p5, %r22, 128;
	selp.u32 	%r128, 1, 0, %p5;
	add.s32 	%r129, %r22, %r128;
	sub.s32 	%r130, %r127, %r129;
	div.u32 	%r131, %r130, %r13;
	add.s32 	%r23, %r131, %r128;
	add.s32 	%r132, %r23, 1;
	and.b32  	%r24, %r132, 3;
	shl.b32 	%r133, %r1, 2;
	mov.u32 	%r134, _ZZ9cuda_gemmIiLi256ELi2ELi1ELi128ELi2ELi2ELi32ELi1ELi0EEviiiPT_S1_S1_iiE3Ash;
	add.s32 	%r25, %r134, %r133;
	shl.b32 	%r26, %r13, 2;
	add.s32 	%r27, %r25, %r26;
	add.s32 	%r28, %r22, %r13;
	add.s32 	%r29, %r28, %r13;
	mov.u32 	%r135, _ZZ9cuda_gemmIiLi256ELi2ELi1ELi128ELi2ELi2ELi32ELi1ELi0EEviiiPT_S1_S1_iiE3Csh;
	add.s32 	%r30, %r135, %r133;
	add.s32 	%r31, %r30, %r26;
	setp.lt.s32 	%p6, %r17, %r111;
	selp.b32 	%r136, 0, %r111, %p6;
	sub.s32 	%r32, %r17, %r136;
	add.s32 	%r137, %r17, 1;
	setp.lt.s32 	%p7, %r137, %r111;
	selp.b32 	%r138, 0, %r111, %p7;
	sub.s32 	%r33, %r137, %r138;
	cvt.u64.u32 	%rd14, %r26;
$L__BB282_5:
	setp.gt.u32 	%p8, %r1, 127;
	@%p8 bra 	$L__BB282_19;
	setp.eq.s32 	%p9, %r24, 0;
	mov.u32 	%r258, %r1;
	@%p9 bra 	$L__BB282_10;
	setp.eq.s32 	%p10, %r24, 1;
	shl.b32 	%r139, %r257, 7;
	add.s32 	%r140, %r139, %r1;
	mul.wide.s32 	%rd13, %r140, 4;
	add.s64 	%rd4, %rd1, %rd13;
	ld.global.u32 	%r141, [%rd4];
	st.shared.u32 	[%r25], %r141;
	mov.u32 	%r258, %r22;
	@%p10 bra 	$L__BB282_10;
	setp.eq.s32 	%p11, %r24, 2;
	add.s64 	%rd5, %rd4, %rd14;
	ld.global.u32 	%r142, [%rd5];
	st.shared.u32 	[%r27], %r142;
	mov.u32 	%r258, %r28;
	@%p11 bra 	$L__BB282_10;
	add.s64 	%rd16, %rd5, %rd14;
	ld.global.u32 	%r143, [%rd16];
	add.s32 	%r144, %r27, %r26;
	st.shared.u32 	[%r144], %r143;
	mov.u32 	%r258, %r29;
$L__BB282_10:
	setp.lt.u32 	%p12, %r23, 3;
	@%p12 bra 	$L__BB282_13;
	shl.b32 	%r145, %r258, 2;
	mov.u32 	%r146, _ZZ9cuda_gemmIiLi256ELi2ELi1ELi128ELi2ELi2ELi32ELi1ELi0EEviiiPT_S1_S1_iiE3Ash;
	add.s32 	%r261, %r146, %r145;
	shl.b32 	%r147, %r257, 7;
	add.s32 	%r260, %r258, %r147;
$L__BB282_12:
	mul.wide.s32 	%rd17, %r260, 4;
	mov.u32 	%r148, %ntid.x;
	mul.wide.u32 	%rd18, %r148, 4;
	add.s64 	%rd19, %rd1, %rd17;
	add.s64 	%rd20, %rd19, %rd18;
	mul.wide.u32 	%rd21, %r148, 8;
	add.s64 	%rd22, %rd19, %rd21;
	mul.wide.u32 	%rd23, %r148, 12;
	add.s64 	%rd24, %rd19, %rd23;
	ld.global.u32 	%r149, [%rd19];
	st.shared.u32 	[%r261], %r149;
	ld.global.u32 	%r150, [%rd20];
	add.s32 	%r151, %r261, %r26;
	st.shared.u32 	[%r151], %r150;
	ld.global.u32 	%r152, [%rd22];
	shl.b32 	%r153, %r148, 3;
	add.s32 	%r154, %r261, %r153;
	st.shared.u32 	[%r154], %r152;
	ld.global.u32 	%r155, [%rd24];
	mad.lo.s32 	%r156, %r148, 12, %r261;
	st.shared.u32 	[%r156], %r155;
	add.s32 	%r258, %r258, %r26;
	shl.b32 	%r157, %r148, 4;
	add.s32 	%r261, %r261, %r157;
	add.s32 	%r260, %r260, %r26;
	setp.lt.u32 	%p13, %r258, 128;
	@%p13 bra 	$L__BB282_12;
$L__BB282_13:
	setp.eq.s32 	%p14, %r24, 0;
	mov.u32 	%r259, %r1;
	@%p14 bra 	$L__BB282_17;
	setp.eq.s32 	%p15, %r24, 1;
	mov.b32 	%r158, 0;
	st.shared.u32 	[%r30], %r158;
	mov.u32 	%r259, %r22;
	@%p15 bra 	$L__BB282_17;
	setp.eq.s32 	%p16, %r24, 2;
	mov.b32 	%r159, 0;
	st.shared.u32 	[%r31], %r159;
	mov.u32 	%r259, %r28;
	@%p16 bra 	$L__BB282_17;
	add.s32 	%r160, %r31, %r26;
	mov.b32 	%r161, 0;
	st.shared.u32 	[%r160], %r161;
	mov.u32 	%r259, %r29;
$L__BB282_17:
	setp.lt.u32 	%p17, %r23, 3;
	@%p17 bra 	$L__BB282_19;
$L__BB282_18:
	shl.b32 	%r162, %r259, 2;
	mov.u32 	%r163, _ZZ9cuda_gemmIiLi256ELi2ELi1ELi128ELi2ELi2ELi32ELi1ELi0EEviiiPT_S1_S1_iiE3Csh;
	add.s32 	%r164, %r163, %r162;
	mov.b32 	%r165, 0;
	st.shared.u32 	[%r164], %r165;
	add.s32 	%r166, %r164, %r26;
	st.shared.u32 	[%r166], %r165;
	add.s32 	%r167, %r166, %r26;
	st.shared.u32 	[%r167], %r165;
	add.s32 	%r168, %r167, %r26;
	st.shared.u32 	[%r168], %r165;
	add.s32 	%r259, %r26, %r259;
	setp.lt.u32 	%p18, %r259, 128;
	@%p18 bra 	$L__BB282_18;
$L__BB282_19:
	setp.lt.s32 	%p19, %r9, 1;
	bar.sync 	0;
	@%p19 bra 	$L__BB282_61;
	setp.ne.s32 	%p20, %r4, 1;
	@%p20 bra 	$L__BB282_34;
	mov.b32 	%r266, 0;
$L__BB282_22:
	setp.lt.s32 	%p41, %r111, 1;
	add.s32 	%r52, %r266, %r11;
	mad.lo.s32 	%r53, %r52, %r111, %r18;
	@%p41 bra 	$L__BB282_24;
	add.s32 	%r213, %r53, %r17;
	shl.b32 	%r214, %r213, 2;
	mov.u32 	%r215, _ZZ9cuda_gemmIiLi256ELi2ELi1ELi128ELi2ELi2ELi32ELi1ELi0EEviiiPT_S1_S1_iiE3Ash;
	add.s32 	%r216, %r215, %r214;
	ld.shared.u32 	%r288, [%r216];
$L__BB282_24:
	setp.lt.s32 	%p42, %r111, 2;
	@%p42 bra 	$L__BB282_26;
	xor.b32  	%r217, %r17, 1;
	add.s32 	%r218, %r53, %r217;
	shl.b32 	%r219, %r218, 2;
	mov.u32 	%r220, _ZZ9cuda_gemmIiLi256ELi2ELi1ELi128ELi2ELi2ELi32ELi1ELi0EEviiiPT_S1_S1_iiE3Ash;
	add.s32 	%r221, %r220, %r219;
	ld.shared.u32 	%r287, [%r221];
$L__BB282_26:
	setp.lt.s32 	%p43, %r12, %r19;
	@%p43 bra 	$L__BB282_28;
$L__BB282_27:
	add.s32 	%r266, %r266, %r10;
	setp.lt.s32 	%p49, %r266, %r9;
	@%p49 bra 	$L__BB282_22;
	bra.uni 	$L__BB282_61;
$L__BB282_28:
	rem.s32 	%r222, %r2, %r111;
	shl.b32 	%r223, %r222, 2;
	mov.u32 	%r224, _ZZ9cuda_gemmIiLi256ELi2ELi1ELi128ELi2ELi2ELi32ELi1ELi0EEviiiPT_S1_S1_iiE11kron_fac_sh;
	add.s32 	%r59, %r224, %r223;
	mov.u32 	%r269, %r12;
$L__BB282_29:
	mad.lo.s32 	%r226, %r269, 12, %r59;
	ld.shared.u32 	%r61, [%r226];
	mov.b32 	%r271, 0;
	@%p41 bra 	$L__BB282_31;
	shfl.sync.idx.b32	%r227|%p45, %r61, %r32, %r20, -1;
	mul.lo.s32 	%r271, %r227, %r288;
$L__BB282_31:
	@%p42 bra 	$L__BB282_33;
	shfl.sync.idx.b32	%r228|%p47, %r61, %r33, %r20, -1;
	mad.lo.s32 	%r271, %r228, %r287, %r271;
$L__BB282_33:
	mad.lo.s32 	%r229, %r269, %r9, %r52;
	shl.b32 	%r230, %r229, 2;
	mov.u32 	%r231, _ZZ9cuda_gemmIiLi256ELi2ELi1ELi128ELi2ELi2ELi32ELi1ELi0EEviiiPT_S1_S1_iiE3Csh;
	add.s32 	%r232, %r231, %r230;
	ld.shared.u32 	%r233, [%r232];
	add.s32 	%r234, %r233, %r271;
	st.shared.u32 	[%r232], %r234;
	add.s32 	%r269, %r269, %r14;
	setp.lt.s32 	%p48, %r269, %r19;
	@%p48 bra 	$L__BB282_29;
	bra.uni 	$L__BB282_27;
$L__BB282_34:
	setp.gt.u32 	%p21, %r111, 31;
	@%p21 bra 	$L__BB282_38;
	mov.b32 	%r283, 0;
$L__BB282_36:
	add.s32 	%r91, %r283, %r11;
	mad.lo.s32 	%r92, %r91, %r111, %r18;
	add.s32 	%r170, %r92, %r17;
	shl.b32 	%r171, %r170, 2;
	mov.u32 	%r172, _ZZ9cuda_gemmIiLi256ELi2ELi1ELi128ELi2ELi2ELi32ELi1ELi0EEviiiPT_S1_S1_iiE3Ash;
	add.s32 	%r173, %r172, %r171;
	ld.shared.u32 	%r288, [%r173];
	setp.gt.s32 	%p22, %r111, 1;
	@%p22 bra 	$L__BB282_37;
	bra.uni 	$L__BB282_55;
$L__BB282_37:
	xor.b32  	%r174, %r17, 1;
	add.s32 	%r175, %r92, %r174;
	shl.b32 	%r176, %r175, 2;
	add.s32 	%r178, %r172, %r176;
	ld.shared.u32 	%r287, [%r178];
	bra.uni 	$L__BB282_55;
$L__BB282_38:
	mov.b32 	%r274, 0;
$L__BB282_39:
	setp.lt.s32 	%p29, %r111, 1;
	add.s32 	%r70, %r274, %r11;
	mad.lo.s32 	%r71, %r70, %r111, %r18;
	@%p29 bra 	$L__BB282_41;
	add.s32 	%r190, %r71, %r17;
	shl.b32 	%r191, %r190, 2;
	mov.u32 	%r192, _ZZ9cuda_gemmIiLi256ELi2ELi1ELi128ELi2ELi2ELi32ELi1ELi0EEviiiPT_S1_S1_iiE3Ash;
	add.s32 	%r193, %r192, %r191;
	ld.shared.u32 	%r288, [%r193];
$L__BB282_41:
	setp.lt.s32 	%p30, %r111, 2;
	@%p30 bra 	$L__BB282_43;
	xor.b32  	%r194, %r17, 1;
	add.s32 	%r195, %r71, %r194;
	shl.b32 	%r196, %r195, 2;
	mov.u32 	%r197, _ZZ9cuda_gemmIiLi256ELi2ELi1ELi128ELi2ELi2ELi32ELi1ELi0EEviiiPT_S1_S1_iiE3Ash;
	add.s32 	%r198, %r197, %r196;
	ld.shared.u32 	%r287, [%r198];
$L__BB282_43:
	setp.lt.s32 	%p31, %r12, %r19;
	@%p31 bra 	$L__BB282_45;
$L__BB282_44:
	add.s32 	%r274, %r274, %r10;
	setp.lt.s32 	%p40, %r274, %r9;
	@%p40 bra 	$L__BB282_39;
	bra.uni 	$L__BB282_61;
$L__BB282_45:
	rem.s32 	%r199, %r2, %r111;
	shl.b32 	%r200, %r199, 2;
	mov.u32 	%r201, _ZZ9cuda_gemmIiLi256ELi2ELi1ELi128ELi2ELi2ELi32ELi1ELi0EEviiiPT_S1_S1_iiE11kron_fac_sh;
	add.s32 	%r77, %r201, %r200;
	mov.u32 	%r277, %r12;
$L__BB282_46:
	mad.lo.s32 	%r203, %r277, 12, %r77;
	ld.shared.u32 	%r79, [%r203];
	mov.b32 	%r281, 0;
	@%p29 bra 	$L__BB282_48;
	shfl.sync.idx.b32	%r204|%p33, %r79, %r32, %r20, -1;
	mul.lo.s32 	%r281, %r204, %r288;
$L__BB282_48:
	@%p30 bra 	$L__BB282_50;
	shfl.sync.idx.b32	%r205|%p35, %r79, %r33, %r20, -1;
	mad.lo.s32 	%r281, %r205, %r287, %r281;
$L__BB282_50:
	mov.u32 	%r279, %r3;
$L__BB282_51:
	shr.u32 	%r85, %r279, 1;
	shfl.sync.down.b32	%r206|%p36, %r281, %r85, %r21, -1;
	add.s32 	%r281, %r206, %r281;
	setp.gt.u32 	%p37, %r279, 3;
	mov.u32 	%r279, %r85;
	@%p37 bra 	$L__BB282_51;
	rem.u32 	%r207, %r2, %r4;
	setp.eq.s32 	%p38, %r207, 0;
	@%p38 bra 	$L__BB282_53;
	bra.uni 	$L__BB282_54;
$L__BB282_53:
	mad.lo.s32 	%r208, %r277, %r9, %r70;
	shl.b32 	%r209, %r208, 2;
	mov.u32 	%r210, _ZZ9cuda_gemmIiLi256ELi2ELi1ELi128ELi2ELi2ELi32ELi1ELi0EEviiiPT_S1_S1_iiE3Csh;
	add.s32 	%r211, %r210, %r209;
	st.shared.u32 	[%r211], %r281;
$L__BB282_54:
	add.s32 	%r277, %r277, %r14;
	setp.lt.s32 	%p39, %r277, %r19;
	@%p39 bra 	$L__BB282_46;
	bra.uni 	$L__BB282_44;
$L__BB282_55:
	setp.lt.s32 	%p23, %r12, %r19;
	@%p23 bra 	$L__BB282_56;
	bra.uni 	$L__BB282_60;
$L__BB282_56:
	rem.u32 	%r179, %r2, %r111;
	shl.b32 	%r180, %r179, 2;
	mov.u32 	%r181, _ZZ9cuda_gemmIiLi256ELi2ELi1ELi128ELi2ELi2ELi32ELi1ELi0EEviiiPT_S1_S1_iiE11kron_fac_sh;
	add.s32 	%r94, %r181, %r180;
	mov.u32 	%r285, %r12;
$L__BB282_57:
	setp.lt.s32 	%p24, %r111, 2;
	mad.lo.s32 	%r182, %r285, 12, %r94;
	ld.shared.u32 	%r98, [%r182];
	shfl.sync.idx.b32	%r183|%p25, %r98, %r32, %r20, -1;
	mul.lo.s32 	%r286, %r183, %r288;
	@%p24 bra 	$L__BB282_59;
	shfl.sync.idx.b32	%r184|%p26, %r98, %r33, %r20, -1;
	mad.lo.s32 	%r286, %r184, %r287, %r286;
$L__BB282_59:
	mad.lo.s32 	%r185, %r285, %r9, %r91;
	shl.b32 	%r186, %r185, 2;
	mov.u32 	%r187, _ZZ9cuda_gemmIiLi256ELi2ELi1ELi128ELi2ELi2ELi32ELi1ELi0EEviiiPT_S1_S1_iiE3Csh;
	add.s32 	%r188, %r187, %r186;
	st.shared.u32 	[%r188], %r286;
	add.s32 	%r285, %r285, %r14;
	setp.lt.s32 	%p27, %r285, %r19;
	@%p27 bra 	$L__BB282_57;
$L__BB282_60:
	add.s32 	%r283, %r283, %r10;
	setp.lt.s32 	%p28, %r283, %r9;
	@%p28 bra 	$L__BB282_36;
$L__BB282_61:
	setp.gt.u32 	%p50, %r1, 127;
	bar.sync 	0;
	@%p50 bra 	$L__BB282_68;
	setp.eq.s32 	%p51, %r24, 0;
	mov.u32 	%r289, %r1;
	@%p51 bra 	$L__BB282_66;
	setp.eq.s32 	%p52, %r24, 1;
	shl.b32 	%r235, %r257, 7;
	add.s32 	%r236, %r235, %r1;
	ld.shared.u32 	%r237, [%r30];
	mul.wide.s32 	%rd25, %r236, 4;
	add.s64 	%rd6, %rd2, %rd25;
	st.global.u32 	[%rd6], %r237;
	mov.u32 	%r289, %r22;
	@%p52 bra 	$L__BB282_66;
	setp.eq.s32 	%p53, %r24, 2;
	ld.shared.u32 	%r238, [%r31];
	cvt.u64.u32 	%rd26, %r26;
	add.s64 	%rd7, %rd6, %rd26;
	st.global.u32 	[%rd7], %r238;
	mov.u32 	%r289, %r28;
	@%p53 bra 	$L__BB282_66;
	add.s32 	%r239, %r31, %r26;
	ld.shared.u32 	%r240, [%r239];
	add.s64 	%rd28, %rd7, %rd26;
	st.global.u32 	[%rd28], %r240;
	mov.u32 	%r289, %r29;
$L__BB282_66:
	setp.lt.u32 	%p54, %r23, 3;
	@%p54 bra 	$L__BB282_68;
$L__BB282_67:
	shl.b32 	%r241, %r257, 7;
	add.s32 	%r242, %r241, %r289;
	shl.b32 	%r243, %r289, 2;
	mov.u32 	%r244, _ZZ9cuda_gemmIiLi256ELi2ELi1ELi128ELi2ELi2ELi32ELi1ELi0EEviiiPT_S1_S1_iiE3Csh;
	add.s32 	%r245, %r244, %r243;
	ld.shared.u32 	%r246, [%r245];
	mul.wide.s32 	%rd29, %r242, 4;
	add.s64 	%rd30, %rd2, %rd29;
	st.global.u32 	[%rd30], %r246;
	add.s32 	%r247, %r245, %r26;
	ld.shared.u32 	%r248, [%r247];
	add.s64 	%rd32, %rd30, %rd14;
	st.global.u32 	[%rd32], %r248;
	add.s32 	%r249, %r247, %r26;
	ld.shared.u32 	%r250, [%r249];
	add.s64 	%rd33, %rd32, %rd14;
	st.global.u32 	[%rd33], %r250;
	add.s32 	%r251, %r249, %r26;
	ld.shared.u32 	%r252, [%r251];
	add.s64 	%rd34, %rd33, %rd14;
	st.global.u32 	[%rd34], %r252;
	add.s32 	%r289, %r26, %r289;
	setp.lt.u32 	%p55, %r289, 128;
	@%p55 bra 	$L__BB282_67;
$L__BB282_68:
	add.s32 	%r257, %r257, %r16;
	shl.b32 	%r253, %r16, 1;
	setp.lt.u32 	%p56, %r257, %r253;
	@%p56 bra 	$L__BB282_5;
$L__BB282_69:
	ret;

}
	// .globl	_Z9cuda_gemmIiLi256ELi2ELi1ELi128ELi2ELi2ELi32ELi1ELi1EEviiiPT_S1_S1_ii
.visible .entry _Z9cuda_gemmIiLi256ELi2ELi1ELi128ELi2ELi2ELi32ELi1ELi1EEviiiPT_S1_S1_ii(
	.param .u32 _Z9cuda_gemmIiLi256ELi2ELi1ELi128ELi2ELi2ELi32ELi1ELi1EEviiiPT_S1_S1_ii_param_0,
	.param .u32 _Z9cuda_gemmIiLi256ELi2ELi1ELi128ELi2ELi2ELi32ELi1ELi1EEviiiPT_S1_S1_ii_param_1,
	.param .u32 _Z9cuda_gemmIiLi256ELi2ELi1ELi128ELi2ELi2ELi32ELi1ELi1EEviiiPT_S1_S1_ii_param_2,
	.param .u64 .ptr .align 1 _Z9cuda_gemmIiLi256ELi2ELi1ELi128ELi2ELi2ELi32ELi1ELi1EEviiiPT_S1_S1_ii_param_3,
	.param .u64 .ptr .align 1 _Z9cuda_gemmIiLi256ELi2ELi1ELi128ELi2ELi2ELi32ELi1ELi1EEviiiPT_S1_S1_ii_param_4,
	.param .u64 .ptr .align 1 _Z9cuda_gemmIiLi256ELi2ELi1ELi128ELi2ELi2ELi32ELi1ELi1EEviiiPT_S1_S1_ii_param_5,
	.param .u32 _Z9cuda_gemmIiLi256ELi2ELi1ELi128ELi2ELi2ELi32ELi1ELi1EEviiiPT_S1_S1_ii_param_6,
	.param .u32 _Z9cuda_gemmIiLi256ELi2ELi1ELi128ELi2ELi2ELi32ELi1ELi1EEviiiPT_S1_S1_ii_param_7
)
.maxntid 256
{
	.reg .pred 	%p<27>;
	.reg .b32 	%r<140>;
	.reg .b64 	%rd<38>;
	// demoted variable
	.shared .align 128 .b8 _ZZ9cuda_gemmIiLi256ELi2ELi1ELi128ELi2ELi2ELi32ELi1ELi1EEviiiPT_S1_S1_iiE11kron_fac_sh[24];
	// demoted variable
	.shared .align 128 .b8 _ZZ9cuda_gemmIiLi256ELi2ELi1ELi128ELi2ELi2ELi32ELi1ELi1EEviiiPT_S1_S1_iiE3Ash[512];
	// demoted variable
	.shared .align 128 .b8 _ZZ9cuda_gemmIiLi256ELi2ELi1ELi128ELi2ELi2ELi32ELi1ELi1EEviiiPT_S1_S1_iiE3Csh[512];
	ld.param.u64 	%rd12, [_Z9cuda_gemmIiLi256ELi2ELi1ELi128ELi2ELi2ELi32ELi1ELi1EEviiiPT_S1_S1_ii_param_3];
	ld.param.u64 	%rd11, [_Z9cuda_gemmIiLi256ELi2ELi1ELi128ELi2ELi2ELi32ELi1ELi1EEviiiPT_S1_S1_ii_param_4];
	ld.param.u64 	%rd13, [_Z9cuda_gemmIiLi256ELi2ELi1ELi128ELi2ELi2ELi32ELi1ELi1EEviiiPT_S1_S1_ii_param_5];
	cvta.to.global.u64 	%rd1, %rd12;
	cvta.to.global.u64 	%rd2, %rd13;
	mov.u32 	%r1, %tid.x;
	setp.gt.u32 	%p1, %r1, 3;
	@%p1 bra 	$L__BB283_3;
	mov.u32 	%r2, %ntid.x;
	cvta.to.global.u64 	%rd3, %rd11;
	mov.u32 	%r55, _ZZ9cuda_gemmIiLi256ELi2ELi1ELi128ELi2ELi2ELi32ELi1ELi1EEviiiPT_S1_S1_iiE11kron_fac_sh;
	mov.u32 	%r129, %r1;
$L__BB283_2:
	mul.wide.u32 	%rd14, %r129, 4;
	add.s64 	%rd15, %rd3, %rd14;
	ld.global.u32 	%r53, [%rd15];
	and.b32  	%r54, %r129, 1;
	mad.lo.s32 	%r56, %r54, 12, %r55;
	shl.b32 	%r57, %r129, 1;
	and.b32  	%r58, %r57, -4;
	add.s32 	%r59, %r56, %r58;
	st.shared.u32 	[%r59], %r53;
	add.s32 	%r129, %r129, %r2;
	setp.lt.u32 	%p2, %r129, 4;
	@%p2 bra 	$L__BB283_2;
$L__BB283_3:
	and.b32  	%r5, %r1, 63;
	mov.u32 	%r130, %ctaid.y;
	mov.u32 	%r7, %nctaid.y;
	shl.b32 	%r8, %r7, 1;
	setp.ge.u32 	%p3, %r130, %r8;
	@%p3 bra 	$L__BB283_30;
	mov.u32 	%r60, %ntid.x;
	shl.b32 	%r61, %r5, 1;
	and.b32  	%r9, %r1, 1;
	shl.b32 	%r62, %r1, 2;
	and.b32  	%r63, %r62, 4;
	mov.u32 	%r64, _ZZ9cuda_gemmIiLi256ELi2ELi1ELi128ELi2ELi2ELi32ELi1ELi1EEviiiPT_S1_S1_iiE11kron_fac_sh;
	add.s32 	%r10, %r64, %r63;
	add.s32 	%r11, %r1, %r60;
	max.u32 	%r65, %r11, 128;
	setp.lt.u32 	%p4, %r11, 128;
	selp.u32 	%r66, 1, 0, %p4;
	add.s32 	%r67, %r11, %r66;
	sub.s32 	%r68, %r65, %r67;
	div.u32 	%r69, %r68, %r60;
	add.s32 	%r12, %r69, %r66;
	add.s32 	%r70, %r12, 1;
	and.b32  	%r13, %r70, 3;
	mov.u32 	%r71, _ZZ9cuda_gemmIiLi256ELi2ELi1ELi128ELi2ELi2ELi32ELi1ELi1EEviiiPT_S1_S1_iiE3Ash;
	add.s32 	%r14, %r71, %r62;
	shl.b32 	%r15, %r60, 2;
	add.s32 	%r16, %r14, %r15;
	add.s32 	%r17, %r11, %r60;
	add.s32 	%r18, %r17, %r60;
	mov.u32 	%r72, _ZZ9cuda_gemmIiLi256ELi2ELi1ELi128ELi2ELi2ELi32ELi1ELi1EEviiiPT_S1_S1_iiE3Csh;
	add.s32 	%r19, %r72, %r62;
	add.s32 	%r20, %r19, %r15;
	add.s32 	%r21, %r20, %r15;
	or.b32  	%r73, %r61, %r9;
	shl.b32 	%r74, %r73, 2;
	add.s32 	%r22, %r71, %r74;
	xor.b32  	%r23, %r9, 1;
	or.b32  	%r75, %r61, %r23;
	shl.b32 	%r76, %r75, 2;
	add.s32 	%r24, %r71, %r76;
	shl.b32 	%r25, %r60, 4;
	shl.b32 	%r26, %r60, 3;
	mul.lo.s32 	%r27, %r60, 12;
	mul.wide.u32 	%rd16, %r60, 4;
	add.s64 	%rd4, %rd1, %rd16;
	mul.wide.u32 	%rd17, %r60, 8;
	add.s64 	%rd5, %rd1, %rd17;
	mul.wide.u32 	%rd18, %r60, 12;
	add.s64 	%rd6, %rd1, %rd18;
	shr.u32 	%r28, %r60, 6;
	cvt.u64.u32 	%rd20, %r15;
$L__BB283_5:
	setp.gt.u32 	%p5, %r1, 127;
	@%p5 bra 	$L__BB283_19;
	setp.eq.s32 	%p6, %r13, 0;
	shl.b32 	%r30, %r130, 7;
	mov.u32 	%r131, %r1;
	@%p6 bra 	$L__BB283_10;
	setp.eq.s32 	%p7, %r13, 1;
	add.s32 	%r77, %r30, %r1;
	mul.wide.s32 	%rd19, %r77, 4;
	add.s64 	%rd7, %rd1, %rd19;
	ld.global.u32 	%r78, [%rd7];
	st.shared.u32 	[%r14], %r78;
	mov.u32 	%r131, %r11;
	@%p7 bra 	$L__BB283_10;
	setp.eq.s32 	%p8, %r13, 2;
	add.s64 	%rd8, %rd7, %rd20;
	ld.global.u32 	%r79, [%rd8];
	st.shared.u32 	[%r16], %r79;
	mov.u32 	%r131, %r17;
	@%p8 bra 	$L__BB283_10;
	add.s64 	%rd22, %rd8, %rd20;
	ld.global.u32 	%r80, [%rd22];
	add.s32 	%r81, %r16, %r15;
	st.shared.u32 	[%r81], %r80;
	mov.u32 	%r131, %r18;
$L__BB283_10:
	setp.lt.u32 	%p9, %r12, 3;
	@%p9 bra 	$L__BB283_13;
	shl.b32 	%r82, %r131, 2;
	mov.u32 	%r83, _ZZ9cuda_gemmIiLi256ELi2ELi1ELi128ELi2ELi2ELi32ELi1ELi1EEviiiPT_S1_S1_iiE3Ash;
	add.s32 	%r134, %r83, %r82;
	add.s32 	%r133, %r131, %r30;
$L__BB283_12:
	mul.wide.s32 	%rd23, %r133, 4;
	add.s64 	%rd24, %rd4, %rd23;
	add.s64 	%rd25, %rd5, %rd23;
	add.s64 	%rd26, %rd6, %rd23;
	add.s64 	%rd27, %rd1, %rd23;
	ld.global.u32 	%r84, [%rd27];
	st.shared.u32 	[%r134], %r84;
	ld.global.u32 	%r85, [%rd24];
	add.s32 	%r86, %r134, %r15;
	st.shared.u32 	[%r86], %r85;
	ld.global.u32 	%r87, [%rd25];
	add.s32 	%r88, %r134, %r26;
	st.shared.u32 	[%r88], %r87;
	ld.global.u32 	%r89, [%rd26];
	add.s32 	%r90, %r134, %r27;
	st.shared.u32 	[%r90], %r89;
	add.s32 	%r131, %r131, %r15;
	add.s32 	%r134, %r134, %r25;
	add.s32 	%r133, %r133, %r15;
	setp.lt.u32 	%p10, %r131, 128;
	@%p10 bra 	$L__BB283_12;
$L__BB283_13:
	setp.eq.s32 	%p11, %r13, 0;
	mov.u32 	%r132, %r1;
	@%p11 bra 	$L__BB283_17;
	setp.eq.s32 	%p12, %r13, 1;
	mov.b32 	%r91, 0;
	st.shared.u32 	[%r19], %r91;
	mov.u32 	%r132, %r11;
	@%p12 bra 	$L__BB283_17;
	setp.eq.s32 	%p13, %r13, 2;
	mov.b32 	%r92, 0;
	st.shared.u32 	[%r20], %r92;
	mov.u32 	%r132, %r17;
	@%p13 bra 	$L__BB283_17;
	mov.b32 	%r93, 0;
	st.shared.u32 	[%r21], %r93;
	mov.u32 	%r132, %r18;
$L__BB283_17:
	setp.lt.u32 	%p14, %r12, 3;
	@%p14 bra 	$L__BB283_19;
$L__BB283_18:
	shl.b32 	%r94, %r132, 2;
	mov.u32 	%r95, _ZZ9cuda_gemmIiLi256ELi2ELi1ELi128ELi2ELi2ELi32ELi1ELi1EEviiiPT_S1_S1_iiE3Csh;
	add.s32 	%r96, %r95, %r94;
	mov.b32 	%r97, 0;
	st.shared.u32 	[%r96], %r97;
	add.s32 	%r98, %r96, %r15;
	st.shared.u32 	[%r98], %r97;
	add.s32 	%r99, %r98, %r15;
	st.shared.u32 	[%r99], %r97;
	add.s32 	%r100, %r99, %r15;
	st.shared.u32 	[%r100], %r97;
	add.s32 	%r132, %r15, %r132;
	setp.lt.u32 	%p15, %r132, 128;
	@%p15 bra 	$L__BB283_18;
$L__BB283_19:
	setp.gt.u32 	%p16, %r1, 127;
	bar.sync 	0;
	@%p16 bra 	$L__BB283_22;
	shr.u32 	%r137, %r1, 6;
	ld.shared.u32 	%r44, [%r22];
	ld.shared.u32 	%r45, [%r24];
$L__BB283_21:
	mad.lo.s32 	%r101, %r137, 12, %r10;
	ld.shared.u32 	%r102, [%r101];
	shfl.sync.idx.b32	%r103|%p17, %r102, %r9, 7711, -1;
	mul.lo.s32 	%r104, %r103, %r44;
	shfl.sync.idx.b32	%r105|%p18, %r102, %r23, 7711, -1;
	mad.lo.s32 	%r106, %r105, %r45, %r104;
	shl.b32 	%r107, %r5, 2;
	shl.b32 	%r108, %r137, 8;
	or.b32  	%r109, %r108, %r107;
	mov.u32 	%r110, _ZZ9cuda_gemmIiLi256ELi2ELi1ELi128ELi2ELi2ELi32ELi1ELi1EEviiiPT_S1_S1_iiE3Csh;
	add.s32 	%r111, %r110, %r109;
	ld.shared.u32 	%r112, [%r111];
	add.s32 	%r113, %r112, %r106;
	st.shared.u32 	[%r111], %r113;
	add.s32 	%r137, %r137, %r28;
	setp.lt.u32 	%p19, %r137, 2;
	@%p19 bra 	$L__BB283_21;
$L__BB283_22:
	setp.gt.u32 	%p20, %r1, 127;
	bar.sync 	0;
	@%p20 bra 	$L__BB283_29;
	setp.eq.s32 	%p21, %r13, 0;
	shl.b32 	%r48, %r130, 7;
	mov.u32 	%r138, %r1;
	@%p21 bra 	$L__BB283_27;
	setp.eq.s32 	%p22, %r13, 1;
	add.s32 	%r114, %r48, %r1;
	ld.shared.u32 	%r115, [%r19];
	mul.wide.s32 	%rd28, %r114, 4;
	add.s64 	%rd9, %rd2, %rd28;
	st.global.u32 	[%rd9], %r115;
	mov.u32 	%r138, %r11;
	@%p22 bra 	$L__BB283_27;
	setp.eq.s32 	%p23, %r13, 2;
	ld.shared.u32 	%r116, [%r20];
	cvt.u64.u32 	%rd29, %r15;
	add.s64 	%rd10, %rd9, %rd29;
	st.global.u32 	[%rd10], %r116;
	mov.u32 	%r138, %r17;
	@%p23 bra 	$L__BB283_27;
	ld.shared.u32 	%r117, [%r21];
	add.s64 	%rd31, %rd10, %rd29;
	st.global.u32 	[%rd31], %r117;
	mov.u32 	%r138, %r18;
$L__BB283_27:
	setp.lt.u32 	%p24, %r12, 3;
	@%p24 bra 	$L__BB283_29;
$L__BB283_28:
	add.s32 	%r118, %r48, %r138;
	shl.b32 	%r119, %r138, 2;
	mov.u32 	%r120, _ZZ9cuda_gemmIiLi256ELi2ELi1ELi128ELi2ELi2ELi32ELi1ELi1EEviiiPT_S1_S1_iiE3Csh;
	add.s32 	%r121, %r120, %r119;
	ld.shared.u32 	%r122, [%r121];
	mul.wide.s32 	%rd32, %r118, 4;
	add.s64 	%rd33, %rd2, %rd32;
	st.global.u32 	[%rd33], %r122;
	add.s32 	%r123, %r121, %r15;
	ld.shared.u32 	%r124, [%r123];
	add.s64 	%rd35, %rd33, %rd20;
	st.global.u32 	[%rd35], %r124;
	add.s32 	%r125, %r123, %r15;
	ld.shared.u32 	%r126, [%r125];
	add.s64 	%rd36, %rd35, %rd20;
	st.global.u32 	[%rd36], %r126;
	add.s32 	%r127, %r125, %r15;
	ld.shared.u32 	%r128, [%r127];
	add.s64 	%rd37, %rd36, %rd20;
	st.global.u32 	[%rd37], %r128;
	add.s32 	%r138, %r15, %r138;
	setp.lt.u32 	%p25, %r138, 128;
	@%p25 bra 	$L__BB283_28;
$L__BB283_29:
	add.s32 	%r130, %r130, %r7;
	setp.lt.u32 	%p26, %r130, %r8;
	@%p26 bra 	$L__BB283_5;
$L__BB283_30:
	ret;

}
	// .globl	_Z9cuda_gemmIiLi256ELi2ELi1ELi128ELi4ELi4ELi32ELi0ELi0EEviiiPT_S1_S1_ii
.visible .entry _Z9cuda_gemmIiLi256ELi2ELi1ELi128ELi4ELi4ELi32ELi0ELi0EEviiiPT_S1_S1_ii(
	.param .u32 _Z9cuda_gemmIiLi256ELi2ELi1ELi128ELi4ELi4ELi32ELi0ELi0EEviiiPT_S1_S1_ii_param_0,
	.param .u32 _Z9cuda_gemmIiLi256ELi2ELi1ELi128ELi4ELi4ELi32ELi0ELi0EEviiiPT_S1_S1_ii_param_1,
	.param .u32 _Z9cuda_gemmIiLi256ELi2ELi1ELi128ELi4ELi4ELi32ELi0ELi0EEviiiPT_S1_S1_ii_param_2,
	.param .u64 .ptr .align 1 _Z9cuda_gemmIiLi256ELi2ELi1ELi128ELi4ELi4ELi32ELi0ELi0EEviiiPT_S1_S1_ii_param_3,
	.param .u64 .ptr .align 1 _Z9cuda_gemmIiLi256ELi2ELi1ELi128ELi4ELi4ELi32ELi0ELi0EEviiiPT_S1_S1_ii_param_4,
	.param .u64 .ptr .align 1 _Z9cuda_gemmIiLi256ELi2ELi1ELi128ELi4ELi4ELi32ELi0ELi0EEviiiPT_S1_S1_ii_param_5,
	.param .u32 _Z9cuda_gemmIiLi256ELi2ELi1ELi128ELi4ELi4ELi32ELi0ELi0EEviiiPT_S1_S1_ii_param_6,
	.param .u32 _Z9cuda_gemmIiLi256ELi2ELi1ELi128ELi4ELi4ELi32ELi0ELi0EEviiiPT_S1_S1_ii_param_7
)
.maxntid 256
{
	.reg .pred 	%p<79>;
	.reg .b32 	%r<431>;
	.reg .b64 	%rd<38>;
	// demoted variable
	.shared .align 128 .b8 _ZZ9cuda_gemmIiLi256ELi2ELi1ELi128ELi4ELi4ELi32ELi0ELi0EEviiiPT_S1_S1_iiE11kron_fac_sh[80];
	// demoted variable
	.shared .align 128 .b8 _ZZ9cuda_gemmIiLi256ELi2ELi1ELi128ELi4ELi4ELi32ELi0ELi0EEviiiPT_S1_S1_iiE3Ash[512];
	// demoted variable
	.shared .align 128 .b8 _ZZ9cuda_gemmIiLi256ELi2ELi1ELi128ELi4ELi4ELi32ELi0ELi0EEviiiPT_S1_S1_iiE3Csh[512];
	ld.param.u32 	%r159, [_Z9cuda_gemmIiLi256ELi2ELi1ELi128ELi4ELi4ELi32ELi0ELi0EEviiiPT_S1_S1_ii_param_1];
	ld.param.u32 	%r160, [_Z9cuda_gemmIiLi256ELi2ELi1ELi128ELi4ELi4ELi32ELi0ELi0EEviiiPT_S1_S1_ii_param_2];
	ld.param.u64 	%rd8, [_Z9cuda_gemmIiLi256ELi2ELi1ELi128ELi4ELi4ELi32ELi0ELi0EEviiiPT_S1_S1_ii_param_3];
	ld.param.u64 	%rd7, [_Z9cuda_gemmIiLi256ELi2ELi1ELi128ELi4ELi4ELi32ELi0ELi0EEviiiPT_S1_S1_ii_param_4];
	ld.param.u64 	%rd9, [_Z9cuda_gemmIiLi256ELi2ELi1ELi128ELi4ELi4ELi32ELi0ELi0EEviiiPT_S1_S1_ii_param_5];
	ld.param.u32 	%r161, [_Z9cuda_gemmIiLi256ELi2ELi1ELi128ELi4ELi4ELi32ELi0ELi0EEviiiPT_S1_S1_ii_param_6];
	ld.param.u32 	%r162, [_Z9cuda_gemmIiLi256ELi2ELi1ELi128ELi4ELi4ELi32ELi0ELi0EEviiiPT_S1_S1_ii_param_7];
	cvta.to.global.u64 	%rd1, %rd8;
	cvta.to.global.u64 	%rd2, %rd9;
	mov.u32 	%r1, %tid.x;
	and.b32  	%r2, %r1, 31;
	setp.lt.s32 	%p1, %r162, 16;
	shr.u32 	%r3, %r162, 4;
	selp.b32 	%r4, 1, %r3, %p1;
	mul.lo.s32 	%r5, %r162, %r161;
	setp.ge.u32 	%p2, %r1, %r5;
	@%p2 bra 	$L__BB284_3;
	mov.u32 	%r6, %ntid.x;
	cvta.to.global.u64 	%rd3, %rd7;
	mov.u32 	%r369, %r1;
$L__BB284_2:
	mul.wide.u32 	%rd10, %r369, 4;
	add.s64 	%rd11, %rd3, %rd10;
	ld.global.u32 	%r163, [%rd11];
	rem.u32 	%r164, %r369, %r161;
	mov.u32 	%r165, _ZZ9cuda_gemmIiLi256ELi2ELi1ELi128ELi4ELi4ELi32ELi0ELi0EEviiiPT_S1_S1_iiE11kron_fac_sh;
	mad.lo.s32 	%r166, %r164, 20, %r165;
	div.u32 	%r167, %r369, %r162;
	shl.b32 	%r168, %r167, 2;
	add.s32 	%r169, %r166, %r168;
	st.shared.u32 	[%r169], %r163;
	add.s32 	%r369, %r369, %r6;
	setp.lt.u32 	%p3, %r369, %r5;
	@%p3 bra 	$L__BB284_2;
$L__BB284_3:
	div.s32 	%r9, 128, %r162;
	mul.lo.s32 	%r170, %r9, %r4;
	min.s32 	%r10, %r170, 256;
	div.u32 	%r12, %r1, %r10;
	mul.lo.s32 	%r171, %r12, %r10;
	sub.s32 	%r172, %r1, %r171;
	div.u32 	%r11, %r172, %r4;
	mov.u32 	%r13, %ntid.x;
	div.u32 	%r14, %r13, %r10;
	mov.u32 	%r374, %ctaid.y;
	mov.u32 	%r16, %nctaid.y;
	shl.b32 	%r17, %r16, 1;
	setp.ge.u32 	%p4, %r374, %r17;
	@%p4 bra 	$L__BB284_97;
	mov.u32 	%r174, %ctaid.x;
	shl.b32 	%r18, %r174, 7;
	and.b32  	%r19, %r11, 3;
	rem.u32 	%r175, %r1, %r4;
	shl.b32 	%r20, %r175, 2;
	min.s32 	%r21, %r161, 4;
	shl.b32 	%r176, %r162, 8;
	sub.s32 	%r22, 8223, %r176;
	shl.b32 	%r177, %r4, 8;
	sub.s32 	%r23, 8223, %r177;
	mul.lo.s32 	%r24, %r9, %r174;
	add.s32 	%r25, %r1, %r13;
	max.u32 	%r178, %r25, 128;
	setp.lt.u32 	%p5, %r25, 128;
	selp.u32 	%r179, 1, 0, %p5;
	add.s32 	%r180, %r25, %r179;
	sub.s32 	%r181, %r178, %r180;
	div.u32 	%r182, %r181, %r13;
	add.s32 	%r26, %r182, %r179;
	add.s32 	%r183, %r26, 1;
	and.b32  	%r27, %r183, 3;
	shl.b32 	%r184, %r1, 2;
	mov.u32 	%r185, _ZZ9cuda_gemmIiLi256ELi2ELi1ELi128ELi4ELi4ELi32ELi0ELi0EEviiiPT_S1_S1_iiE3Ash;
	add.s32 	%r28, %r185, %r184;
	shl.b32 	%r29, %r13, 2;
	add.s32 	%r30, %r28, %r29;
	add.s32 	%r31, %r25, %r13;
	add.s32 	%r32, %r31, %r13;
	mov.u32 	%r186, _ZZ9cuda_gemmIiLi256ELi2ELi1ELi128ELi4ELi4ELi32ELi0ELi0EEviiiPT_S1_S1_iiE3Csh;
	add.s32 	%r33, %r186, %r184;
	add.s32 	%r34, %r33, %r29;
	add.s32 	%r35, %r34, %r29;
	add.s32 	%r187, %r11, 1;
	and.b32  	%r36, %r187, 3;
	xor.b32  	%r37, %r19, 2;
	add.s32 	%r188, %r11, -1;
	and.b32  	%r38, %r188, 3;
	setp.lt.s32 	%p6, %r19, %r162;
	selp.b32 	%r189, 0, %r162, %p6;
	sub.s32 	%r39, %r19, %r189;
	add.s32 	%r190, %r19, 1;
	setp.lt.s32 	%p7, %r190, %r162;
	selp.b32 	%r191, 0, %r162, %p7;
	sub.s32 	%r40, %r190, %r191;
	add.s32 	%r192, %r19, 2;
	setp.lt.s32 	%p8, %r192, %r162;
	selp.b32 	%r193, 0, %r162, %p8;
	sub.s32 	%r41, %r192, %r193;
	add.s32 	%r194, %r19, 3;
	setp.lt.s32 	%p9, %r194, %r162;
	selp.b32 	%r195, 0, %r162, %p9;
	sub.s32 	%r42, %r194, %r195;
	mul.wide.u32 	%rd12, %r13, 4;
	add.s64 	%rd4, %rd1, %rd12;
	mul.wide.u32 	%rd19, %r13, 8;
	mul.wide.u32 	%rd22, %r13, 12;
	cvt.u64.u32 	%rd14, %r29;
$L__BB284_5:
	setp.gt.u32 	%p10, %r1, 127;
	@%p10 bra 	$L__BB284_19;
	setp.eq.s32 	%p11, %r27, 0;
	mul.lo.s32 	%r48, %r374, %r160;
	mov.u32 	%r375, %r1;
	@%p11 bra 	$L__BB284_10;
	setp.eq.s32 	%p12, %r27, 1;
	add.s32 	%r196, %r48, %r18;
	add.s32 	%r197, %r196, %r1;
	mul.wide.s32 	%rd13, %r197, 4;
	add.s64 	%rd5, %rd1, %rd13;
	ld.global.u32 	%r198, [%rd5];
	st.shared.u32 	[%r28], %r198;
	mov.u32 	%r375, %r25;
	@%p12 bra 	$L__BB284_10;
	setp.eq.s32 	%p13, %r27, 2;
	add.s64 	%rd6, %rd5, %rd14;
	ld.global.u32 	%r199, [%rd6];
	st.shared.u32 	[%r30], %r199;
	mov.u32 	%r375, %r31;
	@%p13 bra 	$L__BB284_10;
	add.s64 	%rd16, %rd6, %rd14;
	ld.global.u32 	%r200, [%rd16];
	add.s32 	%r201, %r30, %r29;
	st.shared.u32 	[%r201], %r200;
	mov.u32 	%r375, %r32;
$L__BB284_10:
	setp.lt.u32 	%p14, %r26, 3;
	@%p14 bra 	$L__BB284_13;
	shl.b32 	%r202, %r375, 2;
	mov.u32 	%r203, _ZZ9cuda_gemmIiLi256ELi2ELi1ELi128ELi4ELi4ELi32ELi0ELi0EEviiiPT_S1_S1_iiE3Ash;
	add.s32 	%r378, %r203, %r202;
	add.s32 	%r204, %r18, %r375;
	add.s32 	%r377, %r204, %r48;
$L__BB284_12:
	mul.wide.s32 	%rd17, %r377, 4;
	add.s64 	%rd18, %rd4, %rd17;
	add.s64 	%rd20, %rd1, %rd17;
	add.s64 	%rd21, %rd20, %rd19;
	add.s64 	%rd23, %rd20, %rd22;
	ld.global.u32 	%r205, [%rd20];
	st.shared.u32 	[%r378], %r205;
	ld.global.u32 	%r206, [%rd18];
	add.s32 	%r207, %r378, %r29;
	st.shared.u32 	[%r207], %r206;
	ld.global.u32 	%r208, [%rd21];
	shl.b32 	%r209, %r13, 3;
	add.s32 	%r210, %r378, %r209;
	st.shared.u32 	[%r210], %r208;
	ld.global.u32 	%r211, [%rd23];
	mad.lo.s32 	%r212, %r13, 12, %r378;
	st.shared.u32 	[%r212], %r211;
	add.s32 	%r375, %r375, %r29;
	shl.b32 	%r213, %r13, 4;
	add.s32 	%r378, %r378, %r213;
	add.s32 	%r377, %r377, %r29;
	setp.lt.u32 	%p15, %r375, 128;
	@%p15 bra 	$L__BB284_12;
$L__BB284_13:
	mov.u32 	%r376, %r1;
	@%p11 bra 	$L__BB284_17;
	setp.eq.s32 	%p17, %r27, 1;
	mov.b32 	%r214, 0;
	st.shared.u32 	[%r33], %r214;
	mov.u32 	%r376, %r25;
	@%p17 bra 	$L__BB284_17;
	setp.eq.s32 	%p18, %r27, 2;
	mov.b32 	%r215, 0;
	st.shared.u32 	[%r34], %r215;
	mov.u32 	%r376, %r31;
	@%p18 bra 	$L__BB284_17;
	mov.b32 	%r216, 0;
	st.shared.u32 	[%r35], %r216;
	mov.u32 	%r376, %r32;
$L__BB284_17:
	@%p14 bra 	$L__BB284_19;
$L__BB284_18:
	shl.b32 	%r217, %r376, 2;
	mov.u32 	%r218, _ZZ9cuda_gemmIiLi256ELi2ELi1ELi128ELi4ELi4ELi32ELi0ELi0EEviiiPT_S1_S1_iiE3Csh;
	add.s32 	%r219, %r218, %r217;
	mov.b32 	%r220, 0;
	st.shared.u32 	[%r219], %r220;
	add.s32 	%r221, %r219, %r29;
	st.shared.u32 	[%r221], %r220;
	add.s32 	%r222, %r221, %r29;
	st.shared.u32 	[%r222], %r220;
	add.s32 	%r223, %r222, %r29;
	st.shared.u32 	[%r223], %r220;
	add.s32 	%r376, %r29, %r376;
	setp.lt.u32 	%p20, %r376, 128;
	@%p20 bra 	$L__BB284_18;
$L__BB284_19:
	setp.lt.s32 	%p21, %r9, 1;
	bar.sync 	0;
	@%p21 bra 	$L__BB284_89;
	setp.ne.s32 	%p22, %r4, 1;
	@%p22 bra 	$L__BB284_42;
	mov.b32 	%r385, 0;
$L__BB284_22:
	setp.lt.s32 	%p57, %r162, 1;
	add.s32 	%r66, %r385, %r11;
	mad.lo.s32 	%r67, %r66, %r162, %r20;
	@%p57 bra 	$L__BB284_24;
	add.s32 	%r287, %r67, %r19;
	shl.b32 	%r288, %r287, 2;
	mov.u32 	%r289, _ZZ9cuda_gemmIiLi256ELi2ELi1ELi128ELi4ELi4ELi32ELi0ELi0EEviiiPT_S1_S1_iiE3Ash;
	add.s32 	%r290, %r289, %r288;
	ld.shared.u32 	%r428, [%r290];
$L__BB284_24:
	setp.lt.s32 	%p58, %r162, 2;
	@%p58 bra 	$L__BB284_26;
	add.s32 	%r291, %r67, %r36;
	shl.b32 	%r292, %r291, 2;
	mov.u32 	%r293, _ZZ9cuda_gemmIiLi256ELi2ELi1ELi128ELi4ELi4ELi32ELi0ELi0EEviiiPT_S1_S1_iiE3Ash;
	add.s32 	%r294, %r293, %r292;
	ld.shared.u32 	%r427, [%r294];
$L__BB284_26:
	setp.lt.s32 	%p59, %r162, 3;
	@%p59 bra 	$L__BB284_28;
	add.s32 	%r295, %r67, %r37;
	shl.b32 	%r296, %r295, 2;
	mov.u32 	%r297, _ZZ9cuda_gemmIiLi256ELi2ELi1ELi128ELi4ELi4ELi32ELi0ELi0EEviiiPT_S1_S1_iiE3Ash;
	add.s32 	%r298, %r297, %r296;
	ld.shared.u32 	%r426, [%r298];
$L__BB284_28:
	setp.lt.s32 	%p60, %r162, 4;
	@%p60 bra 	$L__BB284_30;
	add.s32 	%r299, %r67, %r38;
	shl.b32 	%r300, %r299, 2;
	mov.u32 	%r301, _ZZ9cuda_gemmIiLi256ELi2ELi1ELi128ELi4ELi4ELi32ELi0ELi0EEviiiPT_S1_S1_iiE3Ash;
	add.s32 	%r302, %r301, %r300;
	ld.shared.u32 	%r425, [%r302];
$L__BB284_30:
	setp.lt.s32 	%p61, %r12, %r21;
	@%p61 bra 	$L__BB284_32;
$L__BB284_31:
	add.s32 	%r385, %r385, %r10;
	setp.lt.s32 	%p71, %r385, %r9;
	@%p71 bra 	$L__BB284_22;
	bra.uni 	$L__BB284_89;
$L__BB284_32:
	rem.s32 	%r303, %r2, %r162;
	shl.b32 	%r304, %r303, 2;
	mov.u32 	%r305, _ZZ9cuda_gemmIiLi256ELi2ELi1ELi128ELi4ELi4ELi32ELi0ELi0EEviiiPT_S1_S1_iiE11kron_fac_sh;
	add.s32 	%r77, %r305, %r304;
	mov.u32 	%r390, %r12;
$L__BB284_33:
	mad.lo.s32 	%r307, %r390, 20, %r77;
	ld.shared.u32 	%r79, [%r307];
	mov.b32 	%r392, 0;
	@%p57 bra 	$L__BB284_35;
	shfl.sync.idx.b32	%r308|%p63, %r79, %r39, %r22, -1;
	mul.lo.s32 	%r392, %r308, %r428;
$L__BB284_35:
	@%p58 bra 	$L__BB284_37;
	shfl.sync.idx.b32	%r309|%p65, %r79, %r40, %r22, -1;
	mad.lo.s32 	%r392, %r309, %r427, %r392;
$L__BB284_37:
	@%p59 bra 	$L__BB284_39;
	shfl.sync.idx.b32	%r310|%p67, %r79, %r41, %r22, -1;
	mad.lo.s32 	%r392, %r310, %r426, %r392;
$L__BB284_39:
	@%p60 bra 	$L__BB284_41;
	shfl.sync.idx.b32	%r311|%p69, %r79, %r42, %r22, -1;
	mad.lo.s32 	%r392, %r311, %r425, %r392;
$L__BB284_41:
	mad.lo.s32 	%r312, %r390, %r9, %r66;
	shl.b32 	%r313, %r312, 2;
	mov.u32 	%r314, _ZZ9cuda_gemmIiLi256ELi2ELi1ELi128ELi4ELi4ELi32ELi0ELi0EEviiiPT_S1_S1_iiE3Csh;
	add.s32 	%r315, %r314, %r313;
	ld.shared.u32 	%r316, [%r315];
	add.s32 	%r317, %r316, %r392;
	st.shared.u32 	[%r315], %r317;
	add.s32 	%r390, %r390, %r14;
	setp.lt.s32 	%p70, %r390, %r21;
	@%p70 bra 	$L__BB284_33;
	bra.uni 	$L__BB284_31;
$L__BB284_42:
	setp.gt.u32 	%p23, %r162, 31;
	@%p23 bra 	$L__BB284_52;
	mov.b32 	%r415, 0;
$L__BB284_44:
	setp.eq.s32 	%p24, %r162, 0;
	add.s32 	%r126, %r415, %r11;
	mad.lo.s32 	%r127, %r126, %r162, %r20;
	@%p24 bra 	$L__BB284_46;
	add.s32 	%r225, %r127, %r19;
	shl.b32 	%r226, %r225, 2;
	mov.u32 	%r227, _ZZ9cuda_gemmIiLi256ELi2ELi1ELi128ELi4ELi4ELi32ELi0ELi0EEviiiPT_S1_S1_iiE3Ash;
	add.s32 	%r228, %r227, %r226;
	ld.shared.u32 	%r428, [%r228];
$L__BB284_46:
	setp.lt.s32 	%p25, %r162, 2;
	@%p25 bra 	$L__BB284_48;
	add.s32 	%r229, %r127, %r36;
	shl.b32 	%r230, %r229, 2;
	mov.u32 	%r231, _ZZ9cuda_gemmIiLi256ELi2ELi1ELi128ELi4ELi4ELi32ELi0ELi0EEviiiPT_S1_S1_iiE3Ash;
	add.s32 	%r232, %r231, %r230;
	ld.shared.u32 	%r427, [%r232];
$L__BB284_48:
	setp.lt.s32 	%p26, %r162, 3;
	@%p26 bra 	$L__BB284_50;
	add.s32 	%r233, %r127, %r37;
	shl.b32 	%r234, %r233, 2;
	mov.u32 	%r235, _ZZ9cuda_gemmIiLi256ELi2ELi1ELi128ELi4ELi4ELi32ELi0ELi0EEviiiPT_S1_S1_iiE3Ash;
	add.s32 	%r236, %r235, %r234;
	ld.shared.u32 	%r426, [%r236];
$L__BB284_50:
	setp.lt.s32 	%p27, %r162, 4;
	@%p27 bra 	$L__BB284_77;
	add.s32 	%r237, %r127, %r38;
	shl.b32 	%r238, %r237, 2;
	mov.u32 	%r239, _ZZ9cuda_gemmIiLi256ELi2ELi1ELi128ELi4ELi4ELi32ELi0ELi0EEviiiPT_S1_S1_iiE3Ash;
	add.s32 	%r240, %r239, %r238;
	ld.shared.u32 	%r425, [%r240];
	bra.uni 	$L__BB284_77;
$L__BB284_52:
	mov.b32 	%r399, 0;
$L__BB284_53:
	setp.lt.s32 	%p39, %r162, 1;
	add.s32 	%r94, %r399, %r11;
	mad.lo.s32 	%r95, %r94, %r162, %r20;
	@%p39 bra 	$L__BB284_55;
	add.s32 	%r255, %r95, %r19;
	shl.b32 	%r256, %r255, 2;
	mov.u32 	%r257, _ZZ9cuda_gemmIiLi256ELi2ELi1ELi128ELi4ELi4ELi32ELi0ELi0EEviiiPT_S1_S1_iiE3Ash;
	add.s32 	%r258, %r257, %r256;
	ld.shared.u32 	%r428, [%r258];
$L__BB284_55:
	setp.lt.s32 	%p40, %r162, 2;
	@%p40 bra 	$L__BB284_57;
	add.s32 	%r259, %r95, %r36;
	shl.b32 	%r260, %r259, 2;
	mov.u32 	%r261, _ZZ9cuda_gemmIiLi256ELi2ELi1ELi128ELi4ELi4ELi32ELi0ELi0EEviiiPT_S1_S1_iiE3Ash;
	add.s32 	%r262, %r261, %r260;
	ld.shared.u32 	%r427, [%r262];
$L__BB284_57:
	setp.lt.s32 	%p41, %r162, 3;
	@%p41 bra 	$L__BB284_59;
	add.s32 	%r263, %r95, %r37;
	shl.b32 	%r264, %r263, 2;
	mov.u32 	%r265, _ZZ9cuda_gemmIiLi256ELi2ELi1ELi128ELi4ELi4ELi32ELi0ELi0EEviiiPT_S1_S1_iiE3Ash;
	add.s32 	%r266, %r265, %r264;
	ld.shared.u32 	%r426, [%r266];
$L__BB284_59:
	setp.lt.s32 	%p42, %r162, 4;
	@%p42 bra 	$L__BB284_61;
	add.s32 	%r267, %r95, %r38;
	shl.b32 	%r268, %r267, 2;
	mov.u32 	%r269, _ZZ9cuda_gemmIiLi256ELi2ELi1ELi128ELi4ELi4ELi32ELi0ELi0EEviiiPT_S1_S1_iiE3Ash;
	add.s32 	%r270, %r269, %r268;
	ld.shared.u32 	%r425, [%r270];
$L__BB284_61:
	setp.lt.s32 	%p43, %r12, %r21;
	@%p43 bra 	$L__BB284_63;
$L__BB284_62:
	add.s32 	%r399, %r399, %r10;
	setp.lt.s32 	%p56, %r399, %r9;
	@%p56 bra 	$L__BB284_53;
	bra.uni 	$L__BB284_89;
$L__BB284_63:
	rem.s32 	%r271, %r2, %r162;
	shl.b32 	%r272, %r271, 2;
	mov.u32 	%r273, _ZZ9cuda_gemmIiLi256ELi2ELi1ELi128ELi4ELi4ELi32ELi0ELi0EEviiiPT_S1_S1_iiE11kron_fac_sh;
	add.s32 	%r105, %r273, %r272;
	mov.u32 	%r404, %r12;
$L__BB284_64:
	mad.lo.s32 	%r275, %r404, 20, %r105;
	ld.shared.u32 	%r107, [%r275];
	mov.b32 	%r406, 0;
	@%p39 bra 	$L__BB284_66;
	shfl.sync.idx.b32	%r276|%p45, %r107, %r39, %r22, -1;
	mul.lo.s32 	%r406, %r276, %r428;
$L__BB284_66:
	@%p40 bra 	$L__BB284_68;
	shfl.sync.idx.b32	%r277|%p47, %r107, %r40, %r22, -1;
	mad.lo.s32 	%r406, %r277, %r427, %r406;
$L__BB284_68:
	@%p41 bra 	$L__BB284_70;
	shfl.sync.idx.b32	%r278|%p49, %r107, %r41, %r22, -1;
	mad.lo.s32 	%r406, %r278, %r426, %r406;
$L__BB284_70:
	@%p42 bra 	$L__BB284_72;
	shfl.sync.idx.b32	%r279|%p51, %r107, %r42, %r22, -1;
	mad.lo.s32 	%r406, %r279, %r425, %r406;
$L__BB284_72:
	mov.u32 	%r408, %r3;
$L__BB284_73:
	shr.u32 	%r117, %r408, 1;
	shfl.sync.down.b32	%r280|%p52, %r406, %r117, %r23, -1;
	add.s32 	%r406, %r280, %r406;
	setp.gt.u32 	%p53, %r408, 3;
	mov.u32 	%r408, %r117;
	@%p53 bra 	$L__BB284_73;
	rem.u32 	%r281, %r2, %r4;
	setp.eq.s32 	%p54, %r281, 0;
	@%p54 bra 	$L__BB284_75;
	bra.uni 	$L__BB284_76;
$L__BB284_75:
	mad.lo.s32 	%r282, %r404, %r9, %r94;
	shl.b32 	%r283, %r282, 2;
	mov.u32 	%r284, _ZZ9cuda_gemmIiLi256ELi2ELi1ELi128ELi4ELi4ELi32ELi0ELi0EEviiiPT_S1_S1_iiE3Csh;
	add.s32 	%r285, %r284, %r283;
	st.shared.u32 	[%r285], %r406;
$L__BB284_76:
	add.s32 	%r404, %r404, %r14;
	setp.lt.s32 	%p55, %r404, %r21;
	@%p55 bra 	$L__BB284_64;
	bra.uni 	$L__BB284_62;
$L__BB284_77:
	setp.lt.s32 	%p28, %r12, %r21;
	@%p28 bra 	$L__BB284_78;
	bra.uni 	$L__BB284_88;
$L__BB284_78:
	rem.u32 	%r241, %r2, %r162;
	shl.b32 	%r242, %r241, 2;
	mov.u32 	%r243, _ZZ9cuda_gemmIiLi256ELi2ELi1ELi128ELi4ELi4ELi32ELi0ELi0EEviiiPT_S1_S1_iiE11kron_fac_sh;
	add.s32 	%r128, %r243, %r242;
	mov.u32 	%r420, %r12;
$L__BB284_79:
	mad.lo.s32 	%r245, %r420, 20, %r128;
	ld.shared.u32 	%r138, [%r245];
	mov.b32 	%r422, 0;
	@%p24 bra 	$L__BB284_81;
	shfl.sync.idx.b32	%r246|%p30, %r138, %r39, %r22, -1;
	mul.lo.s32 	%r422, %r246, %r428;
$L__BB284_81:
	@%p25 bra 	$L__BB284_83;
	shfl.sync.idx.b32	%r247|%p32, %r138, %r40, %r22, -1;
	mad.lo.s32 	%r422, %r247, %r427, %r422;
$L__BB284_83:
	@%p26 bra 	$L__BB284_85;
	shfl.sync.idx.b32	%r248|%p34, %r138, %r41, %r22, -1;
	mad.lo.s32 	%r422, %r248, %r426, %r422;
$L__BB284_85:
	@%p27 bra 	$L__BB284_87;
	shfl.sync.idx.b32	%r249|%p36, %r138, %r42, %r22, -1;
	mad.lo.s32 	%r422, %r249, %r425, %r422;
$L__BB284_87:
	mad.lo.s32 	%r250, %r420, %r9, %r126;
	shl.b32 	%r251, %r250, 2;
	mov.u32 	%r252, _ZZ9cuda_gemmIiLi256ELi2ELi1ELi128ELi4ELi4ELi32ELi0ELi0EEviiiPT_S1_S1_iiE3Csh;
	add.s32 	%r253, %r252, %r251;
	st.shared.u32 	[%r253], %r422;
	add.s32 	%r420, %r420, %r14;
	setp.lt.s32 	%p37, %r420, %r21;
	@%p37 bra 	$L__BB284_79;
$L__BB284_88:
	add.s32 	%r415, %r415, %r10;
	setp.lt.s32 	%p38, %r415, %r9;
	@%p38 bra 	$L__BB284_44;
$L__BB284_89:
	bar.sync 	0;
	@%p10 bra 	$L__BB284_96;
	setp.eq.s32 	%p73, %r27, 0;
	mad.lo.s32 	%r153, %r374, %r159, %r24;
	div.s32 	%r154, %r160, %r162;
	mov.u32 	%r429, %r1;
	@%p73 bra 	$L__BB284_94;
	setp.eq.s32 	%p74, %r27, 1;
	div.s32 	%r318, %r1, %r9;
	mad.lo.s32 	%r319, %r154, %r318, %r153;
	mul.lo.s32 	%r320, %r318, %r9;
	sub.s32 	%r321, %r1, %r320;
	add.s32 	%r322, %r319, %r321;
	ld.shared.u32 	%r323, [%r33];
	mul.wide.s32 	%rd24, %r322, 4;
	add.s64 	%rd25, %rd2, %rd24;
	st.global.u32 	[%rd25], %r323;
	mov.u32 	%r429, %r25;
	@%p74 bra 	$L__BB284_94;
	setp.eq.s32 	%p75, %r27, 2;
	div.s32 	%r324, %r25, %r9;
	mad.lo.s32 	%r325, %r154, %r324, %r153;
	mul.lo.s32 	%r326, %r324, %r9;
	sub.s32 	%r327, %r25, %r326;
	add.s32 	%r328, %r325, %r327;
	ld.shared.u32 	%r329, [%r34];
	mul.wide.s32 	%rd26, %r328, 4;
	add.s64 	%rd27, %rd2, %rd26;
	st.global.u32 	[%rd27], %r329;
	mov.u32 	%r429, %r31;
	@%p75 bra 	$L__BB284_94;
	div.s32 	%r330, %r31, %r9;
	mad.lo.s32 	%r331, %r154, %r330, %r153;
	mul.lo.s32 	%r332, %r330, %r9;
	sub.s32 	%r333, %r31, %r332;
	add.s32 	%r334, %r331, %r333;
	ld.shared.u32 	%r335, [%r35];
	mul.wide.s32 	%rd28, %r334, 4;
	add.s64 	%rd29, %rd2, %rd28;
	st.global.u32 	[%rd29], %r335;
	mov.u32 	%r429, %r32;
$L__BB284_94:
	setp.lt.u32 	%p76, %r26, 3;
	@%p76 bra 	$L__BB284_96;
$L__BB284_95:
	div.s32 	%r336, %r429, %r9;
	mad.lo.s32 	%r337, %r154, %r336, %r153;
	mul.lo.s32 	%r338, %r336, %r9;
	sub.s32 	%r339, %r429, %r338;
	add.s32 	%r340, %r337, %r339;
	shl.b32 	%r341, %r429, 2;
	mov.u32 	%r342, _ZZ9cuda_gemmIiLi256ELi2ELi1ELi128ELi4ELi4ELi32ELi0ELi0EEviiiPT_S1_S1_iiE3Csh;
	add.s32 	%r343, %r342, %r341;
	ld.shared.u32 	%r344, [%r343];
	mul.wide.s32 	%rd30, %r340, 4;
	add.s64 	%rd31, %rd2, %rd30;
	st.global.u32 	[%rd31], %r344;
	add.s32 	%r345, %r429, %r13;
	div.s32 	%r346, %r345, %r9;
	mad.lo.s32 	%r347, %r154, %r346, %r153;
	mul.lo.s32 	%r348, %r346, %r9;
	sub.s32 	%r349, %r345, %r348;
	add.s32 	%r350, %r347, %r349;
	add.s32 	%r351, %r343, %r29;
	ld.shared.u32 	%r352, [%r351];
	mul.wide.s32 	%rd32, %r350, 4;
	add.s64 	%rd33, %rd2, %rd32;
	st.global.u32 	[%rd33], %r352;
	add.s32 	%r353, %r345, %r13;
	div.s32 	%r354, %r353, %r9;
	mad.lo.s32 	%r355, %r154, %r354, %r153;
	mul.lo.s32 	%r356, %r354, %r9;
	sub.s32 	%r357, %r353, %r356;
	add.s32 	%r358, %r355, %r357;
	add.s32 	%r359, %r351, %r29;
	ld.shared.u32 	%r360, [%r359];
	mul.wide.s32 	%rd34, %r358, 4;
	add.s64 	%rd35, %rd2, %rd34;
	st.global.u32 	[%rd35], %r360;
	add.s32 	%r361, %r353, %r13;
	div.s32 	%r362, %r361, %r9;
	mad.lo.s32 	%r363, %r154, %r362, %r153;
	mul.lo.s32 	%r364, %r362, %r9;
	sub.s32 	%r365, %r361, %r364;
	add.s32 	%r366, %r363, %r365;
	add.s32 	%r367, %r359, %r29;
	ld.shared.u32 	%r368, [%r367];
	mul.wide.s32 	%rd36, %r366, 4;
	add.s64 	%rd37, %rd2, %rd36;
	st.global.u32 	[%rd37], %r368;
	add.s32 	%r429, %r361, %r13;
	setp.lt.u32 	%p77, %r429, 128;
	@%p77 bra 	$L__BB284_95;
$L__BB284_96:
	add.s32 	%r374, %r374, %r16;
	setp.lt.u32 	%p78, %r374, %r17;
	@%p78 bra 	$L__BB284_5;
$L__BB284_97:
	ret;

}
	// .globl	_Z9cuda_gemmIiLi256ELi2ELi1ELi128ELi4ELi4ELi32ELi0ELi1EEviiiPT_S1_S1_ii
.visible .entry _Z9cuda_gemmIiLi256ELi2ELi1ELi128ELi4ELi4ELi32ELi0ELi1EEviiiPT_S1_S1_ii(
	.param .u32 _Z9cuda_gemmIiLi256ELi2ELi1ELi128ELi4ELi4ELi32ELi0ELi1EEviiiPT_S1_S1_ii_param_0,
	.param .u32 _Z9cuda_gemmIiLi256ELi2ELi1ELi128ELi4ELi4ELi32ELi0ELi1EEviiiPT_S1_S1_ii_param_1,
	.param .u32 _Z9cuda_gemmIiLi256ELi2ELi1ELi128ELi4ELi4ELi32ELi0ELi1EEviiiPT_S1_S1_ii_param_2,
	.param .u64 .ptr .align 1 _Z9cuda_gemmIiLi256ELi2ELi1ELi128ELi4ELi4ELi32ELi0ELi1EEviiiPT_S1_S1_ii_param_3,
	.param .u64 .ptr .align 1 _Z9cuda_gemmIiLi256ELi2ELi1ELi128ELi4ELi4ELi32ELi0ELi1EEviiiPT_S1_S1_ii_param_4,
	.param .u64 .ptr .align 1 _Z9cuda_gemmIiLi256ELi2ELi1ELi128ELi4ELi4ELi32ELi0ELi1EEviiiPT_S1_S1_ii_param_5,
	.param .u32 _Z9cuda_gemmIiLi256ELi2ELi1ELi128ELi4ELi4ELi32ELi0ELi1EEviiiPT_S1_S1_ii_param_6,
	.param .u32 _Z9cuda_gemmIiLi256ELi2ELi1ELi128ELi4ELi4ELi32ELi0ELi1EEviiiPT_S1_S1_ii_param_7
)
.maxntid 256
{
	.reg .pred 	%p<29>;
	.reg .b32 	%r<195>;
	.reg .b64 	%rd<37>;
	// demoted variable
	.shared .align 128 .b8 _ZZ9cuda_gemmIiLi256ELi2ELi1ELi128ELi4ELi4ELi32ELi0ELi1EEviiiPT_S1_S1_iiE11kron_fac_sh[80];
	// demoted variable
	.shared .align 128 .b8 _ZZ9cuda_gemmIiLi256ELi2ELi1ELi128ELi4ELi4ELi32ELi0ELi1EEviiiPT_S1_S1_iiE3Ash[512];
	// demoted variable
	.shared .align 128 .b8 _ZZ9cuda_gemmIiLi256ELi2ELi1ELi128ELi4ELi4ELi32ELi0ELi1EEviiiPT_S1_S1_iiE3Csh[512];
	ld.param.u32 	%r56, [_Z9cuda_gemmIiLi256ELi2ELi1ELi128ELi4ELi4ELi32ELi0ELi1EEviiiPT_S1_S1_ii_param_2];
	ld.param.u64 	%rd7, [_Z9cuda_gemmIiLi256ELi2ELi1ELi128ELi4ELi4ELi32ELi0ELi1EEviiiPT_S1_S1_ii_param_3];
	ld.param.u64 	%rd6, [_Z9cuda_gemmIiLi256ELi2ELi1ELi128ELi4ELi4ELi32ELi0ELi1EEviiiPT_S1_S1_ii_param_4];
	ld.param.u64 	%rd8, [_Z9cuda_gemmIiLi256ELi2ELi1ELi128ELi4ELi4ELi32ELi0ELi1EEviiiPT_S1_S1_ii_param_5];
	cvta.to.global.u64 	%rd1, %rd7;
	cvta.to.global.u64 	%rd2, %rd8;
	mov.u32 	%r1, %tid.x;
	setp.gt.u32 	%p1, %r1, 15;
	@%p1 bra 	$L__BB285_3;
	mov.u32 	%r2, %ntid.x;
	cvta.to.global.u64 	%rd3, %rd6;
	mov.u32 	%r59, _ZZ9cuda_gemmIiLi256ELi2ELi1ELi128ELi4ELi4ELi32ELi0ELi1EEviiiPT_S1_S1_iiE11kron_fac_sh;
	mov.u32 	%r184, %r1;
$L__BB285_2:
	mul.wide.u32 	%rd9, %r184, 4;
	add.s64 	%rd10, %rd3, %rd9;
	ld.global.u32 	%r57, [%rd10];
	and.b32  	%r58, %r184, 3;
	mad.lo.s32 	%r60, %r58, 20, %r59;
	and.b32  	%r61, %r184, -4;
	add.s32 	%r62, %r60, %r61;
	st.shared.u32 	[%r62], %r57;
	add.s32 	%r184, %r184, %r2;
	setp.lt.u32 	%p2, %r184, 16;
	@%p2 bra 	$L__BB285_2;
$L__BB285_3:
	mov.u32 	%r5, %ntid.x;
	mov.u32 	%r185, %ctaid.y;
	mov.u32 	%r7, %nctaid.y;
	shl.b32 	%r8, %r7, 1;
	setp.ge.u32 	%p3, %r185, %r8;
	@%p3 bra 	$L__BB285_30;
	mov.u32 	%r63, %ctaid.x;
	shl.b32 	%r9, %r63, 7;
	and.b32  	%r10, %r1, 3;
	shl.b32 	%r64, %r1, 2;
	and.b32  	%r65, %r64, 12;
	mov.u32 	%r66, _ZZ9cuda_gemmIiLi256ELi2ELi1ELi128ELi4ELi4ELi32ELi0ELi1EEviiiPT_S1_S1_iiE11kron_fac_sh;
	add.s32 	%r11, %r66, %r65;
	shl.b32 	%r12, %r63, 5;
	shr.s32 	%r67, %r56, 31;
	shr.u32 	%r68, %r67, 30;
	add.s32 	%r69, %r56, %r68;
	shr.s32 	%r13, %r69, 2;
	add.s32 	%r14, %r1, %r5;
	max.u32 	%r70, %r14, 128;
	setp.lt.u32 	%p4, %r14, 128;
	selp.u32 	%r71, 1, 0, %p4;
	add.s32 	%r72, %r14, %r71;
	sub.s32 	%r73, %r70, %r72;
	div.u32 	%r74, %r73, %r5;
	add.s32 	%r15, %r74, %r71;
	add.s32 	%r75, %r15, 1;
	and.b32  	%r16, %r75, 3;
	mov.u32 	%r76, _ZZ9cuda_gemmIiLi256ELi2ELi1ELi128ELi4ELi4ELi32ELi0ELi1EEviiiPT_S1_S1_iiE3Ash;
	add.s32 	%r17, %r76, %r64;
	shl.b32 	%r18, %r5, 2;
	add.s32 	%r19, %r17, %r18;
	add.s32 	%r20, %r14, %r5;
	add.s32 	%r21, %r20, %r5;
	mov.u32 	%r77, _ZZ9cuda_gemmIiLi256ELi2ELi1ELi128ELi4ELi4ELi32ELi0ELi1EEviiiPT_S1_S1_iiE3Csh;
	add.s32 	%r22, %r77, %r64;
	add.s32 	%r23, %r22, %r18;
	add.s32 	%r24, %r23, %r18;
	add.s32 	%r78, %r1, 1;
	and.b32  	%r25, %r78, 3;
	xor.b32  	%r26, %r10, 2;
	add.s32 	%r79, %r1, -1;
	and.b32  	%r27, %r79, 3;
	mul.wide.u32 	%rd16, %r5, 4;
	mul.wide.u32 	%rd19, %r5, 8;
	mul.wide.u32 	%rd21, %r5, 12;
	cvt.u64.u32 	%rd12, %r18;
$L__BB285_5:
	setp.gt.u32 	%p5, %r1, 127;
	@%p5 bra 	$L__BB285_19;
	setp.eq.s32 	%p6, %r16, 0;
	mul.lo.s32 	%r29, %r185, %r56;
	mov.u32 	%r186, %r1;
	@%p6 bra 	$L__BB285_10;
	setp.eq.s32 	%p7, %r16, 1;
	add.s32 	%r80, %r29, %r9;
	add.s32 	%r81, %r80, %r1;
	mul.wide.s32 	%rd11, %r81, 4;
	add.s64 	%rd4, %rd1, %rd11;
	ld.global.u32 	%r82, [%rd4];
	st.shared.u32 	[%r17], %r82;
	mov.u32 	%r186, %r14;
	@%p7 bra 	$L__BB285_10;
	setp.eq.s32 	%p8, %r16, 2;
	add.s64 	%rd5, %rd4, %rd12;
	ld.global.u32 	%r83, [%rd5];
	st.shared.u32 	[%r19], %r83;
	mov.u32 	%r186, %r20;
	@%p8 bra 	$L__BB285_10;
	add.s64 	%rd14, %rd5, %rd12;
	ld.global.u32 	%r84, [%rd14];
	add.s32 	%r85, %r19, %r18;
	st.shared.u32 	[%r85], %r84;
	mov.u32 	%r186, %r21;
$L__BB285_10:
	setp.lt.u32 	%p9, %r15, 3;
	@%p9 bra 	$L__BB285_13;
	shl.b32 	%r86, %r186, 2;
	mov.u32 	%r87, _ZZ9cuda_gemmIiLi256ELi2ELi1ELi128ELi4ELi4ELi32ELi0ELi1EEviiiPT_S1_S1_iiE3Ash;
	add.s32 	%r189, %r87, %r86;
	add.s32 	%r88, %r9, %r186;
	add.s32 	%r188, %r88, %r29;
$L__BB285_12:
	mul.wide.s32 	%rd15, %r188, 4;
	add.s64 	%rd17, %rd1, %rd15;
	add.s64 	%rd18, %rd17, %rd16;
	add.s64 	%rd20, %rd17, %rd19;
	add.s64 	%rd22, %rd17, %rd21;
	ld.global.u32 	%r89, [%rd17];
	st.shared.u32 	[%r189], %r89;
	ld.global.u32 	%r90, [%rd18];
	add.s32 	%r91, %r189, %r18;
	st.shared.u32 	[%r91], %r90;
	ld.global.u32 	%r92, [%rd20];
	shl.b32 	%r93, %r5, 3;
	add.s32 	%r94, %r189, %r93;
	st.shared.u32 	[%r94], %r92;
	ld.global.u32 	%r95, [%rd22];
	mad.lo.s32 	%r96, %r5, 12, %r189;
	st.shared.u32 	[%r96], %r95;
	add.s32 	%r186, %r186, %r18;
	shl.b32 	%r97, %r5, 4;
	add.s32 	%r189, %r189, %r97;
	add.s32 	%r188, %r188, %r18;
	setp.lt.u32 	%p10, %r186, 128;
	@%p10 bra 	$L__BB285_12;
$L__BB285_13:
	mov.u32 	%r187, %r1;
	@%p6 bra 	$L__BB285_17;
	setp.eq.s32 	%p12, %r16, 1;
	mov.b32 	%r98, 0;
	st.shared.u32 	[%r22], %r98;
	mov.u32 	%r187, %r14;
	@%p12 bra 	$L__BB285_17;
	setp.eq.s32 	%p13, %r16, 2;
	mov.b32 	%r99, 0;
	st.shared.u32 	[%r23], %r99;
	mov.u32 	%r187, %r20;
	@%p13 bra 	$L__BB285_17;
	mov.b32 	%r100, 0;
	st.shared.u32 	[%r24], %r100;
	mov.u32 	%r187, %r21;
$L__BB285_17:
	@%p9 bra 	$L__BB285_19;
$L__BB285_18:
	shl.b32 	%r101, %r187, 2;
	mov.u32 	%r102, _ZZ9cuda_gemmIiLi256ELi2ELi1ELi128ELi4ELi4ELi32ELi0ELi1EEviiiPT_S1_S1_iiE3Csh;
	add.s32 	%r103, %r102, %r101;
	mov.b32 	%r104, 0;
	st.shared.u32 	[%r103], %r104;
	add.s32 	%r105, %r103, %r18;
	st.shared.u32 	[%r105], %r104;
	add.s32 	%r106, %r105, %r18;
	st.shared.u32 	[%r106], %r104;
	add.s32 	%r107, %r106, %r18;
	st.shared.u32 	[%r107], %r104;
	add.s32 	%r187, %r18, %r187;
	setp.lt.u32 	%p15, %r187, 128;
	@%p15 bra 	$L__BB285_18;
$L__BB285_19:
	and.b32  	%r42, %r1, 31;
	bar.sync 	0;
	@%p5 bra 	$L__BB285_22;
	shr.u32 	%r192, %r1, 5;
	shl.b32 	%r108, %r42, 2;
	or.b32  	%r109, %r108, %r10;
	shl.b32 	%r110, %r109, 2;
	mov.u32 	%r111, _ZZ9cuda_gemmIiLi256ELi2ELi1ELi128ELi4ELi4ELi32ELi0ELi1EEviiiPT_S1_S1_iiE3Ash;
	add.s32 	%r112, %r111, %r110;
	ld.shared.u32 	%r44, [%r112];
	or.b32  	%r113, %r108, %r25;
	shl.b32 	%r114, %r113, 2;
	add.s32 	%r115, %r111, %r114;
	ld.shared.u32 	%r45, [%r115];
	or.b32  	%r116, %r108, %r26;
	shl.b32 	%r117, %r116, 2;
	add.s32 	%r118, %r111, %r117;
	ld.shared.u32 	%r46, [%r118];
	or.b32  	%r119, %r108, %r27;
	shl.b32 	%r120, %r119, 2;
	add.s32 	%r121, %r111, %r120;
	ld.shared.u32 	%r47, [%r121];
$L__BB285_21:
	mad.lo.s32 	%r122, %r192, 20, %r11;
	ld.shared.u32 	%r123, [%r122];
	shfl.sync.idx.b32	%r124|%p17, %r123, %r10, 7199, -1;
	mul.lo.s32 	%r125, %r124, %r44;
	shfl.sync.idx.b32	%r126|%p18, %r123, %r25, 7199, -1;
	mad.lo.s32 	%r127, %r126, %r45, %r125;
	shfl.sync.idx.b32	%r128|%p19, %r123, %r26, 7199, -1;
	mad.lo.s32 	%r129, %r128, %r46, %r127;
	shfl.sync.idx.b32	%r130|%p20, %r123, %r27, 7199, -1;
	mad.lo.s32 	%r131, %r130, %r47, %r129;
	shl.b32 	%r132, %r42, 2;
	shl.b32 	%r133, %r192, 7;
	or.b32  	%r134, %r133, %r132;
	mov.u32 	%r135, _ZZ9cuda_gemmIiLi256ELi2ELi1ELi128ELi4ELi4ELi32ELi0ELi1EEviiiPT_S1_S1_iiE3Csh;
	add.s32 	%r136, %r135, %r134;
	ld.shared.u32 	%r137, [%r136];
	add.s32 	%r138, %r137, %r131;
	st.shared.u32 	[%r136], %r138;
	shr.u32 	%r139, %r5, 5;
	add.s32 	%r192, %r192, %r139;
	setp.lt.u32 	%p21, %r192, 4;
	@%p21 bra 	$L__BB285_21;
$L__BB285_22:
	bar.sync 	0;
	@%p5 bra 	$L__BB285_29;
	ld.param.u32 	%r183, [_Z9cuda_gemmIiLi256ELi2ELi1ELi128ELi4ELi4ELi32ELi0ELi1EEviiiPT_S1_S1_ii_param_1];
	setp.eq.s32 	%p23, %r16, 0;
	mad.lo.s32 	%r50, %r185, %r183, %r12;
	mov.u32 	%r193, %r1;
	@%p23 bra 	$L__BB285_27;
	setp.eq.s32 	%p24, %r16, 1;
	shr.u32 	%r140, %r1, 5;
	mad.lo.s32 	%r141, %r140, %r13, %r42;
	add.s32 	%r142, %r50, %r141;
	ld.shared.u32 	%r143, [%r22];
	mul.wide.s32 	%rd23, %r142, 4;
	add.s64 	%rd24, %rd2, %rd23;
	st.global.u32 	[%rd24], %r143;
	mov.u32 	%r193, %r14;
	@%p24 bra 	$L__BB285_27;
	setp.eq.s32 	%p25, %r16, 2;
	and.b32  	%r144, %r14, 31;
	shr.u32 	%r145, %r14, 5;
	mad.lo.s32 	%r146, %r145, %r13, %r144;
	add.s32 	%r147, %r50, %r146;
	ld.shared.u32 	%r148, [%r23];
	mul.wide.s32 	%rd25, %r147, 4;
	add.s64 	%rd26, %rd2, %rd25;
	st.global.u32 	[%rd26], %r148;
	mov.u32 	%r193, %r20;
	@%p25 bra 	$L__BB285_27;
	and.b32  	%r149, %r20, 31;
	shr.u32 	%r150, %r20, 5;
	mad.lo.s32 	%r151, %r150, %r13, %r149;
	add.s32 	%r152, %r50, %r151;
	ld.shared.u32 	%r153, [%r24];
	mul.wide.s32 	%rd27, %r152, 4;
	add.s64 	%rd28, %rd2, %rd27;
	st.global.u32 	[%rd28], %r153;
	mov.u32 	%r193, %r21;
$L__BB285_27:
	setp.lt.u32 	%p26, %r15, 3;
	@%p26 bra 	$L__BB285_29;
$L__BB285_28:
	shr.u32 	%r154, %r193, 5;
	and.b32  	%r155, %r193, 31;
	add.s32 	%r156, %r50, %r155;
	mad.lo.s32 	%r157, %r154, %r13, %r156;
	shl.b32 	%r158, %r193, 2;
	mov.u32 	%r159, _ZZ9cuda_gemmIiLi256ELi2ELi1ELi128ELi4ELi4ELi32ELi0ELi1EEviiiPT_S1_S1_iiE3Csh;
	add.s32 	%r160, %r159, %r158;
	ld.shared.u32 	%r161, [%r160];
	mul.wide.s32 	%rd29, %r157, 4;
	add.s64 	%rd30, %rd2, %rd29;
	st.global.u32 	[%rd30], %r161;
	add.s32 	%r162, %r193, %r5;
	shr.u32 	%r163, %r162, 5;
	and.b32  	%r164, %r162, 31;
	add.s32 	%r165, %r50, %r164;
	mad.lo.s32 	%r166, %r163, %r13, %r165;
	add.s32 	%r167, %r160, %r18;
	ld.shared.u32 	%r168, [%r167];
	mul.wide.s32 	%rd31, %r166, 4;
	add.s64 	%rd32, %rd2, %rd31;
	st.global.u32 	[%rd32], %r168;
	add.s32 	%r169, %r162, %r5;
	shr.u32 	%r170, %r169, 5;
	and.b32  	%r171, %r169, 31;
	add.s32 	%r172, %r50, %r171;
	mad.lo.s32 	%r173, %r170, %r13, %r172;
	add.s32 	%r174, %r167, %r18;
	ld.shared.u32 	%r175, [%r174];
	mul.wide.s32 	%rd33, %r173, 4;
	add.s64 	%rd34, %rd2, %rd33;
	st.global.u32 	[%rd34], %r175;
	add.s32 	%r176, %r169, %r5;
	shr.u32 	%r177, %r176, 5;
	and.b32  	%r178, %r176, 31;
	add.s32 	%r179, %r50, %r178;
	mad.lo.s32 	%r180, %r177, %r13, %r179;
	add.s32 	%r181, %r174, %r18;
	ld.shared.u32 	%r182, [%r181];
	mul.wide.s32 	%rd35, %r180, 4;
	add.s64 	%rd36, %rd2, %rd35;
	st.global.u32 	[%rd36], %r182;
	add.s32 	%r193, %r176, %r5;
	setp.lt.u32 	%p27, %r193, 128;
	@%p27 bra 	$L__BB285_28;
$L__BB285_29:
	add.s32 	%r185, %r185, %r7;
	setp.lt.u32 	%p28, %r185, %r8;
	@%p28 bra 	$L__BB285_5;
$L__BB285_30:
	ret;

}
	// .globl	_Z9cuda_gemmIiLi256ELi2ELi1ELi128ELi4ELi4ELi32ELi1ELi0EEviiiPT_S1_S1_ii
.visible .entry _Z9cuda_gemmIiLi256ELi2ELi1ELi128ELi4ELi4ELi32ELi1ELi0EEviiiPT_S1_S1_ii(
	.param .u32 _Z9cuda_gemmIiLi256ELi2ELi1ELi128ELi4ELi4ELi32ELi1ELi0EEviiiPT_S1_S1_ii_param_0,
	.param .u32 _Z9cuda_gemmIiLi256ELi2ELi1ELi128ELi4ELi4ELi32ELi1ELi0EEviiiPT_S1_S1_ii_param_1,
	.param .u32 _Z9cuda_gemmIiLi256ELi2ELi1ELi128ELi4ELi4ELi32ELi1ELi0EEviiiPT_S1_S1_ii_param_2,
	.param .u64 .ptr .align 1 _Z9cuda_gemmIiLi256ELi2ELi1ELi128ELi4ELi4ELi32ELi1ELi0EEviiiPT_S1_S1_ii_param_3,
	.param .u64 .ptr .align 1 _Z9cuda_gemmIiLi256ELi2ELi1ELi128ELi4ELi4ELi32ELi1ELi0EEviiiPT_S1_S1_ii_param_4,
	.param .u64 .ptr .align 1 _Z9cuda_gemmIiLi256ELi2ELi1ELi128ELi4ELi4ELi32ELi1ELi0EEviiiPT_S1_S1_ii_param_5,
	.param .u32 _Z9cuda_gemmIiLi256ELi2ELi1ELi128ELi4ELi4ELi32ELi1ELi0EEviiiPT_S1_S1_ii_param_6,
	.param .u32 _Z9cuda_gemmIiLi256ELi2ELi1ELi128ELi4ELi4ELi32ELi1ELi0EEviiiPT_S1_S1_ii_param_7
)
.maxntid 256
{
	.reg .pred 	%p<79>;
	.reg .b32 	%r<390>;
	.reg .b64 	%rd<38>;
	// demoted variable
	.shared .align 128 .b8 _ZZ9cuda_gemmIiLi256ELi2ELi1ELi128ELi4ELi4ELi32ELi1ELi0EEviiiPT_S1_S1_iiE11kron_fac_sh[80];
	// demoted variable
	.shared .align 128 .b8 _ZZ9cuda_gemmIiLi256ELi2ELi1ELi128ELi4ELi4ELi32ELi1ELi0EEviiiPT_S1_S1_iiE3Ash[512];
	// demoted variable
	.shared .align 128 .b8 _ZZ9cuda_gemmIiLi256ELi2ELi1ELi128ELi4ELi4ELi32ELi1ELi0EEviiiPT_S1_S1_iiE3Csh[512];
	ld.param.u64 	%rd12, [_Z9cuda_gemmIiLi256ELi2ELi1ELi128ELi4ELi4ELi32ELi1ELi0EEviiiPT_S1_S1_ii_param_3];
	ld.param.u64 	%rd11, [_Z9cuda_gemmIiLi256ELi2ELi1ELi128ELi4ELi4ELi32ELi1ELi0EEviiiPT_S1_S1_ii_param_4];
	ld.param.u64 	%rd13, [_Z9cuda_gemmIiLi256ELi2ELi1ELi128ELi4ELi4ELi32ELi1ELi0EEviiiPT_S1_S1_ii_param_5];
	ld.param.u32 	%r157, [_Z9cuda_gemmIiLi256ELi2ELi1ELi128ELi4ELi4ELi32ELi1ELi0EEviiiPT_S1_S1_ii_param_6];
	ld.param.u32 	%r158, [_Z9cuda_gemmIiLi256ELi2ELi1ELi128ELi4ELi4ELi32ELi1ELi0EEviiiPT_S1_S1_ii_param_7];
	cvta.to.global.u64 	%rd1, %rd12;
	cvta.to.global.u64 	%rd2, %rd13;
	mov.u32 	%r1, %tid.x;
	and.b32  	%r2, %r1, 31;
	setp.lt.s32 	%p1, %r158, 16;
	shr.u32 	%r3, %r158, 4;
	selp.b32 	%r4, 1, %r3, %p1;
	mul.lo.s32 	%r5, %r158, %r157;
	setp.ge.u32 	%p2, %r1, %r5;
	@%p2 bra 	$L__BB286_3;
	mov.u32 	%r6, %ntid.x;
	cvta.to.global.u64 	%rd3, %rd11;
	mov.u32 	%r328, %r1;
$L__BB286_2:
	mul.wide.u32 	%rd14, %r328, 4;
	add.s64 	%rd15, %rd3, %rd14;
	ld.global.u32 	%r159, [%rd15];
	rem.u32 	%r160, %r328, %r157;
	mov.u32 	%r161, _ZZ9cuda_gemmIiLi256ELi2ELi1ELi128ELi4ELi4ELi32ELi1ELi0EEviiiPT_S1_S1_iiE11kron_fac_sh;
	mad.lo.s32 	%r162, %r160, 20, %r161;
	div.u32 	%r163, %r328, %r158;
	shl.b32 	%r164, %r163, 2;
	add.s32 	%r165, %r162, %r164;
	st.shared.u32 	[%r165], %r159;
	add.s32 	%r328, %r328, %r6;
	setp.lt.u32 	%p3, %r328, %r5;
	@%p3 bra 	$L__BB286_2;
$L__BB286_3:
	div.s32 	%r9, 128, %r158;
	mul.lo.s32 	%r166, %r9, %r4;
	min.s32 	%r10, %r166, 256;
	div.u32 	%r12, %r1, %r10;
	mul.lo.s32 	%r167, %r12, %r10;
	sub.s32 	%r168, %r1, %r167;
	div.u32 	%r11, %r168, %r4;
	mov.u32 	%r13, %ntid.x;
	div.u32 	%r14, %r13, %r10;
	mov.u32 	%r333, %ctaid.y;
	mov.u32 	%r16, %nctaid.y;
	shl.b32 	%r17, %r16, 1;
	setp.ge.u32 	%p4, %r333, %r17;
	@%p4 bra 	$L__BB286_97;
	and.b32  	%r18, %r11, 3;
	rem.u32 	%r170, %r1, %r4;
	shl.b32 	%r19, %r170, 2;
	min.s32 	%r20, %r157, 4;
	shl.b32 	%r171, %r158, 8;
	sub.s32 	%r21, 8223, %r171;
	shl.b32 	%r172, %r4, 8;
	sub.s32 	%r22, 8223, %r172;
	add.s32 	%r23, %r1, %r13;
	max.u32 	%r173, %r23, 128;
	setp.lt.u32 	%p5, %r23, 128;
	selp.u32 	%r174, 1, 0, %p5;
	add.s32 	%r175, %r23, %r174;
	sub.s32 	%r176, %r173, %r175;
	div.u32 	%r177, %r176, %r13;
	add.s32 	%r24, %r177, %r174;
	add.s32 	%r178, %r24, 1;
	and.b32  	%r25, %r178, 3;
	shl.b32 	%r179, %r1, 2;
	mov.u32 	%r180, _ZZ9cuda_gemmIiLi256ELi2ELi1ELi128ELi4ELi4ELi32ELi1ELi0EEviiiPT_S1_S1_iiE3Ash;
	add.s32 	%r26, %r180, %r179;
	shl.b32 	%r27, %r13, 2;
	add.s32 	%r28, %r26, %r27;
	add.s32 	%r29, %r23, %r13;
	add.s32 	%r30, %r29, %r13;
	mov.u32 	%r181, _ZZ9cuda_gemmIiLi256ELi2ELi1ELi128ELi4ELi4ELi32ELi1ELi0EEviiiPT_S1_S1_iiE3Csh;
	add.s32 	%r31, %r181, %r179;
	add.s32 	%r32, %r31, %r27;
	add.s32 	%r182, %r11, 1;
	and.b32  	%r33, %r182, 3;
	xor.b32  	%r34, %r18, 2;
	add.s32 	%r183, %r11, -1;
	and.b32  	%r35, %r183, 3;
	setp.lt.s32 	%p6, %r18, %r158;
	selp.b32 	%r184, 0, %r158, %p6;
	sub.s32 	%r36, %r18, %r184;
	add.s32 	%r185, %r18, 1;
	setp.lt.s32 	%p7, %r185, %r158;
	selp.b32 	%r186, 0, %r158, %p7;
	sub.s32 	%r37, %r185, %r186;
	add.s32 	%r187, %r18, 2;
	setp.lt.s32 	%p8, %r187, %r158;
	selp.b32 	%r188, 0, %r158, %p8;
	sub.s32 	%r38, %r187, %r188;
	add.s32 	%r189, %r18, 3;
	setp.lt.s32 	%p9, %r189, %r158;
	selp.b32 	%r190, 0, %r158, %p9;
	sub.s32 	%r39, %r189, %r190;
	shl.b32 	%r40, %r13, 4;
	mul.lo.s32 	%r41, %r13, 12;
	mul.wide.u32 	%rd16, %r13, 4;
	add.s64 	%rd4, %rd1, %rd16;
	mul.wide.u32 	%rd17, %r13, 8;
	add.s64 	%rd5, %rd1, %rd17;
	mul.wide.u32 	%rd18, %r13, 12;
	add.s64 	%rd6, %rd1, %rd18;
	cvt.u64.u32 	%rd20, %r27;
$L__BB286_5:
	setp.gt.u32 	%p10, %r1, 127;
	@%p10 bra 	$L__BB286_19;
	setp.eq.s32 	%p11, %r25, 0;
	shl.b32 	%r47, %r333, 7;
	mov.u32 	%r334, %r1;
	@%p11 bra 	$L__BB286_10;
	setp.eq.s32 	%p12, %r25, 1;
	add.s32 	%r191, %r47, %r1;
	mul.wide.s32 	%rd19, %r191, 4;
	add.s64 	%rd7, %rd1, %rd19;
	ld.global.u32 	%r192, [%rd7];
	st.shared.u32 	[%r26], %r192;
	mov.u32 	%r334, %r23;
	@%p12 bra 	$L__BB286_10;
	setp.eq.s32 	%p13, %r25, 2;
	add.s64 	%rd8, %rd7, %rd20;
	ld.global.u32 	%r193, [%rd8];
	st.shared.u32 	[%r28], %r193;
	mov.u32 	%r334, %r29;
	@%p13 bra 	$L__BB286_10;
	add.s64 	%rd22, %rd8, %rd20;
	ld.global.u32 	%r194, [%rd22];
	add.s32 	%r195, %r28, %r27;
	st.shared.u32 	[%r195], %r194;
	mov.u32 	%r334, %r30;
$L__BB286_10:
	setp.lt.u32 	%p14, %r24, 3;
	@%p14 bra 	$L__BB286_13;
	shl.b32 	%r196, %r334, 2;
	mov.u32 	%r197, _ZZ9cuda_gemmIiLi256ELi2ELi1ELi128ELi4ELi4ELi32ELi1ELi0EEviiiPT_S1_S1_iiE3Ash;
	add.s32 	%r337, %r197, %r196;
	add.s32 	%r336, %r334, %r47;
$L__BB286_12:
	mul.wide.s32 	%rd23, %r336, 4;
	add.s64 	%rd24, %rd4, %rd23;
	add.s64 	%rd25, %rd5, %rd23;
	add.s64 	%rd26, %rd6, %rd23;
	add.s64 	%rd27, %rd1, %rd23;
	ld.global.u32 	%r198, [%rd27];
	st.shared.u32 	[%r337], %r198;
	ld.global.u32 	%r199, [%rd24];
	add.s32 	%r200, %r337, %r27;
	st.shared.u32 	[%r200], %r199;
	ld.global.u32 	%r201, [%rd25];
	mov.u32 	%r202, %ntid.x;
	shl.b32 	%r203, %r202, 3;
	add.s32 	%r204, %r337, %r203;
	st.shared.u32 	[%r204], %r201;
	ld.global.u32 	%r205, [%rd26];
	add.s32 	%r206, %r337, %r41;
	st.shared.u32 	[%r206], %r205;
	add.s32 	%r334, %r334, %r27;
	add.s32 	%r337, %r337, %r40;
	add.s32 	%r336, %r336, %r27;
	setp.lt.u32 	%p15, %r334, 128;
	@%p15 bra 	$L__BB286_12;
$L__BB286_13:
	mov.u32 	%r335, %r1;
	@%p11 bra 	$L__BB286_17;
	setp.eq.s32 	%p17, %r25, 1;
	mov.b32 	%r207, 0;
	st.shared.u32 	[%r31], %r207;
	mov.u32 	%r335, %r23;
	@%p17 bra 	$L__BB286_17;
	setp.eq.s32 	%p18, %r25, 2;
	mov.b32 	%r208, 0;
	st.shared.u32 	[%r32], %r208;
	mov.u32 	%r335, %r29;
	@%p18 bra 	$L__BB286_17;
	add.s32 	%r209, %r32, %r27;
	mov.b32 	%r210, 0;
	st.shared.u32 	[%r209], %r210;
	mov.u32 	%r335, %r30;
$L__BB286_17:
	@%p14 bra 	$L__BB286_19;
$L__BB286_18:
	shl.b32 	%r211, %r335, 2;
	mov.u32 	%r212, _ZZ9cuda_gemmIiLi256ELi2ELi1ELi128ELi4ELi4ELi32ELi1ELi0EEviiiPT_S1_S1_iiE3Csh;
	add.s32 	%r213, %r212, %r211;
	mov.b32 	%r214, 0;
	st.shared.u32 	[%r213], %r214;
	add.s32 	%r215, %r213, %r27;
	st.shared.u32 	[%r215], %r214;
	add.s32 	%r216, %r215, %r27;
	st.shared.u32 	[%r216], %r214;
	add.s32 	%r217, %r216, %r27;
	st.shared.u32 	[%r217], %r214;
	add.s32 	%r335, %r27, %r335;
	setp.lt.u32 	%p20, %r335, 128;
	@%p20 bra 	$L__BB286_18;
$L__BB286_19:
	setp.lt.s32 	%p21, %r9, 1;
	bar.sync 	0;
	@%p21 bra 	$L__BB286_89;
	setp.ne.s32 	%p22, %r4, 1;
	@%p22 bra 	$L__BB286_42;
	mov.b32 	%r344, 0;
$L__BB286_22:
	setp.lt.s32 	%p57, %r158, 1;
	add.s32 	%r65, %r344, %r11;
	mad.lo.s32 	%r66, %r65, %r158, %r19;
	@%p57 bra 	$L__BB286_24;
	add.s32 	%r281, %r66, %r18;
	shl.b32 	%r282, %r281, 2;
	mov.u32 	%r283, _ZZ9cuda_gemmIiLi256ELi2ELi1ELi128ELi4ELi4ELi32ELi1ELi0EEviiiPT_S1_S1_iiE3Ash;
	add.s32 	%r284, %r283, %r282;
	ld.shared.u32 	%r387, [%r284];
$L__BB286_24:
	setp.lt.s32 	%p58, %r158, 2;
	@%p58 bra 	$L__BB286_26;
	add.s32 	%r285, %r66, %r33;
	shl.b32 	%r286, %r285, 2;
	mov.u32 	%r287, _ZZ9cuda_gemmIiLi256ELi2ELi1ELi128ELi4ELi4ELi32ELi1ELi0EEviiiPT_S1_S1_iiE3Ash;
	add.s32 	%r288, %r287, %r286;
	ld.shared.u32 	%r386, [%r288];
$L__BB286_26:
	setp.lt.s32 	%p59, %r158, 3;
	@%p59 bra 	$L__BB286_28;
	add.s32 	%r289, %r66, %r34;
	shl.b32 	%r290, %r289, 2;
	mov.u32 	%r291, _ZZ9cuda_gemmIiLi256ELi2ELi1ELi128ELi4ELi4ELi32ELi1ELi0EEviiiPT_S1_S1_iiE3Ash;
	add.s32 	%r292, %r291, %r290;
	ld.shared.u32 	%r385, [%r292];
$L__BB286_28:
	setp.lt.s32 	%p60, %r158, 4;
	@%p60 bra 	$L__BB286_30;
	add.s32 	%r293, %r66, %r35;
	shl.b32 	%r294, %r293, 2;
	mov.u32 	%r295, _ZZ9cuda_gemmIiLi256ELi2ELi1ELi128ELi4ELi4ELi32ELi1ELi0EEviiiPT_S1_S1_iiE3Ash;
	add.s32 	%r296, %r295, %r294;
	ld.shared.u32 	%r384, [%r296];
$L__BB286_30:
	setp.lt.s32 	%p61, %r12, %r20;
	@%p61 bra 	$L__BB286_32;
$L__BB286_31:
	add.s32 	%r344, %r344, %r10;
	setp.lt.s32 	%p71, %r344, %r9;
	@%p71 bra 	$L__BB286_22;
	bra.uni 	$L__BB286_89;
$L__BB286_32:
	rem.s32 	%r297, %r2, %r158;
	shl.b32 	%r298, %r297, 2;
	mov.u32 	%r299, _ZZ9cuda_gemmIiLi256ELi2ELi1ELi128ELi4ELi4ELi32ELi1ELi0EEviiiPT_S1_S1_iiE11kron_fac_sh;
	add.s32 	%r76, %r299, %r298;
	mov.u32 	%r349, %r12;
$L__BB286_33:
	mad.lo.s32 	%r301, %r349, 20, %r76;
	ld.shared.u32 	%r78, [%r301];
	mov.b32 	%r351, 0;
	@%p57 bra 	$L__BB286_35;
	shfl.sync.idx.b32	%r302|%p63, %r78, %r36, %r21, -1;
	mul.lo.s32 	%r351, %r302, %r387;
$L__BB286_35:
	@%p58 bra 	$L__BB286_37;
	shfl.sync.idx.b32	%r303|%p65, %r78, %r37, %r21, -1;
	mad.lo.s32 	%r351, %r303, %r386, %r351;
$L__BB286_37:
	@%p59 bra 	$L__BB286_39;
	shfl.sync.idx.b32	%r304|%p67, %r78, %r38, %r21, -1;
	mad.lo.s32 	%r351, %r304, %r385, %r351;
$L__BB286_39:
	@%p60 bra 	$L__BB286_41;
	shfl.sync.idx.b32	%r305|%p69, %r78, %r39, %r21, -1;
	mad.lo.s32 	%r351, %r305, %r384, %r351;
$L__BB286_41:
	mad.lo.s32 	%r306, %r349, %r9, %r65;
	shl.b32 	%r307, %r306, 2;
	mov.u32 	%r308, _ZZ9cuda_gemmIiLi256ELi2ELi1ELi128ELi4ELi4ELi32ELi1ELi0EEviiiPT_S1_S1_iiE3Csh;
	add.s32 	%r309, %r308, %r307;
	ld.shared.u32 	%r310, [%r309];
	add.s32 	%r311, %r310, %r351;
	st.shared.u32 	[%r309], %r311;
	add.s32 	%r349, %r349, %r14;
	setp.lt.s32 	%p70, %r349, %r20;
	@%p70 bra 	$L__BB286_33;
	bra.uni 	$L__BB286_31;
$L__BB286_42:
	setp.gt.u32 	%p23, %r158, 31;
	@%p23 bra 	$L__BB286_52;
	mov.b32 	%r374, 0;
$L__BB286_44:
	setp.eq.s32 	%p24, %r158, 0;
	add.s32 	%r125, %r374, %r11;
	mad.lo.s32 	%r126, %r125, %r158, %r19;
	@%p24 bra 	$L__BB286_46;
	add.s32 	%r219, %r126, %r18;
	shl.b32 	%r220, %r219, 2;
	mov.u32 	%r221, _ZZ9cuda_gemmIiLi256ELi2ELi1ELi128ELi4ELi4ELi32ELi1ELi0EEviiiPT_S1_S1_iiE3Ash;
	add.s32 	%r222, %r221, %r220;
	ld.shared.u32 	%r387, [%r222];
$L__BB286_46:
	setp.lt.s32 	%p25, %r158, 2;
	@%p25 bra 	$L__BB286_48;
	add.s32 	%r223, %r126, %r33;
	shl.b32 	%r224, %r223, 2;
	mov.u32 	%r225, _ZZ9cuda_gemmIiLi256ELi2ELi1ELi128ELi4ELi4ELi32ELi1ELi0EEviiiPT_S1_S1_iiE3Ash;
	add.s32 	%r226, %r225, %r224;
	ld.shared.u32 	%r386, [%r226];
$L__BB286_48:
	setp.lt.s32 	%p26, %r158, 3;
	@%p26 bra 	$L__BB286_50;
	add.s32 	%r227, %r126, %r34;
	shl.b32 	%r228, %r227, 2;
	mov.u32 	%r229, _ZZ9cuda_gemmIiLi256ELi2ELi1ELi128ELi4ELi4ELi32ELi1ELi0EEviiiPT_S1_S1_iiE3Ash;
	add.s32 	%r230, %r229, %r228;
	ld.shared.u32 	%r385, [%r230];
$L__BB286_50:
	setp.lt.s32 	%p27, %r158, 4;
	@%p27 bra 	$L__BB286_77;
	add.s32 	%r231, %r126, %r35;
	shl.b32 	%r232, %r231, 2;
	mov.u32 	%r233, _ZZ9cuda_gemmIiLi256ELi2ELi1ELi128ELi4ELi4ELi32ELi1ELi0EEviiiPT_S1_S1_iiE3Ash;
	add.s32 	%r234, %r233, %r232;
	ld.shared.u32 	%r384, [%r234];
	bra.uni 	$L__BB286_77;
$L__BB286_52:
	mov.b32 	%r358, 0;
$L__BB286_53:
	setp.lt.s32 	%p39, %r158, 1;
	add.s32 	%r93, %r358, %r11;
	mad.lo.s32 	%r94, %r93, %r158, %r19;
	@%p39 bra 	$L__BB286_55;
	add.s32 	%r249, %r94, %r18;
	shl.b32 	%r250, %r249, 2;
	mov.u32 	%r251, _ZZ9cuda_gemmIiLi256ELi2ELi1ELi128ELi4ELi4ELi32ELi1ELi0EEviiiPT_S1_S1_iiE3Ash;
	add.s32 	%r252, %r251, %r250;
	ld.shared.u32 	%r387, [%r252];
$L__BB286_55:
	setp.lt.s32 	%p40, %r158, 2;
	@%p40 bra 	$L__BB286_57;
	add.s32 	%r253, %r94, %r33;
	shl.b32 	%r254, %r253, 2;
	mov.u32 	%r255, _ZZ9cuda_gemmIiLi256ELi2ELi1ELi128ELi4ELi4ELi32ELi1ELi0EEviiiPT_S1_S1_iiE3Ash;
	add.s32 	%r256, %r255, %r254;
	ld.shared.u32 	%r386, [%r256];
$L__BB286_57:
	setp.lt.s32 	%p41, %r158, 3;
	@%p41 bra 	$L__BB286_59;
	add.s32 	%r257, %r94, %r34;
	shl.b32 	%r258, %r257, 2;
	mov.u32 	%r259, _ZZ9cuda_gemmIiLi256ELi2ELi1ELi128ELi4ELi4ELi32ELi1ELi0EEviiiPT_S1_S1_iiE3Ash;
	add.s32 	%r260, %r259, %r258;
	ld.shared.u32 	%r385, [%r260];
$L__BB286_59:
	setp.lt.s32 	%p42, %r158, 4;
	@%p42 bra 	$L__BB286_61;
	add.s32 	%r261, %r94, %r35;
	shl.b32 	%r262, %r261, 2;
	mov.u32 	%r263, _ZZ9cuda_gemmIiLi256ELi2ELi1ELi128ELi4ELi4ELi32ELi1ELi0EEviiiPT_S1_S1_iiE3Ash;
	add.s32 	%r264, %r263, %r262;
	ld.shared.u32 	%r384, [%r264];
$L__BB286_61:
	setp.lt.s32 	%p43, %r12, %r20;
	@%p43 bra 	$L__BB286_63;
$L__BB286_62:
	add.s32 	%r358, %r358, %r10;
	setp.lt.s32 	%p56, %r358, %r9;
	@%p56 bra 	$L__BB286_53;
	bra.uni 	$L__BB286_89;
$L__BB286_63:
	rem.s32 	%r265, %r2, %r158;
	shl.b32 	%r266, %r265, 2;
	mov.u32 	%r267, _ZZ9cuda_gemmIiLi256ELi2ELi1ELi128ELi4ELi4ELi32ELi1ELi0EEviiiPT_S1_S1_iiE11kron_fac_sh;
	add.s32 	%r104, %r267, %r266;
	mov.u32 	%r363, %r12;
$L__BB286_64:
	mad.lo.s32 	%r269, %r363, 20, %r104;
	ld.shared.u32 	%r106, [%r269];
	mov.b32 	%r365, 0;
	@%p39 bra 	$L__BB286_66;
	shfl.sync.idx.b32	%r270|%p45, %r106, %r36, %r21, -1;
	mul.lo.s32 	%r365, %r270, %r387;
$L__BB286_66:
	@%p40 bra 	$L__BB286_68;
	shfl.sync.idx.b32	%r271|%p47, %r106, %r37, %r21, -1;
	mad.lo.s32 	%r365, %r271, %r386, %r365;
$L__BB286_68:
	@%p41 bra 	$L__BB286_70;
	shfl.sync.idx.b32	%r272|%p49, %r106, %r38, %r21, -1;
	mad.lo.s32 	%r365, %r272, %r385, %r365;
$L__BB286_70:
	@%p42 bra 	$L__BB286_72;
	shfl.sync.idx.b32	%r273|%p51, %r106, %r39, %r21, -1;
	mad.lo.s32 	%r365, %r273, %r384, %r365;
$L__BB286_72:
	mov.u32 	%r367, %r3;
$L__BB286_73:
	shr.u32 	%r116, %r367, 1;
	shfl.sync.down.b32	%r274|%p52, %r365, %r116, %r22, -1;
	add.s32 	%r365, %r274, %r365;
	setp.gt.u32 	%p53, %r367, 3;
	mov.u32 	%r367, %r116;
	@%p53 bra 	$L__BB286_73;
	rem.u32 	%r275, %r2, %r4;
	setp.eq.s32 	%p54, %r275, 0;
	@%p54 bra 	$L__BB286_75;
	bra.uni 	$L__BB286_76;
$L__BB286_75:
	mad.lo.s32 	%r276, %r363, %r9, %r93;
	shl.b32 	%r277, %r276, 2;
	mov.u32 	%r278, _ZZ9cuda_gemmIiLi256ELi2ELi1ELi128ELi4ELi4ELi32ELi1ELi0EEviiiPT_S1_S1_iiE3Csh;
	add.s32 	%r279, %r278, %r277;
	st.shared.u32 	[%r279], %r365;
$L__BB286_76:
	add.s32 	%r363, %r363, %r14;
	setp.lt.s32 	%p55, %r363, %r20;
	@%p55 bra 	$L__BB286_64;
	bra.uni 	$L__BB286_62;
$L__BB286_77:
	setp.lt.s32 	%p28, %r12, %r20;
	@%p28 bra 	$L__BB286_78;
	bra.uni 	$L__BB286_88;
$L__BB286_78:
	rem.u32 	%r235, %r2, %r158;
	shl.b32 	%r236, %r235, 2;
	mov.u32 	%r237, _ZZ9cuda_gemmIiLi256ELi2ELi1ELi128ELi4ELi4ELi32ELi1ELi0EEviiiPT_S1_S1_iiE11kron_fac_sh;
	add.s32 	%r127, %r237, %r236;
	mov.u32 	%r379, %r12;
$L__BB286_79:
	mad.lo.s32 	%r239, %r379, 20, %r127;
	ld.shared.u32 	%r137, [%r239];
	mov.b32 	%r381, 0;
	@%p24 bra 	$L__BB286_81;
	shfl.sync.idx.b32	%r240|%p30, %r137, %r36, %r21, -1;
	mul.lo.s32 	%r381, %r240, %r387;
$L__BB286_81:
	@%p25 bra 	$L__BB286_83;
	shfl.sync.idx.b32	%r241|%p32, %r137, %r37, %r21, -1;
	mad.lo.s32 	%r381, %r241, %r386, %r381;
$L__BB286_83:
	@%p26 bra 	$L__BB286_85;
	shfl.sync.idx.b32	%r242|%p34, %r137, %r38, %r21, -1;
	mad.lo.s32 	%r381, %r242, %r385, %r381;
$L__BB286_85:
	@%p27 bra 	$L__BB286_87;
	shfl.sync.idx.b32	%r243|%p36, %r137, %r39, %r21, -1;
	mad.lo.s32 	%r381, %r243, %r384, %r381;
$L__BB286_87:
	mad.lo.s32 	%r244, %r379, %r9, %r125;
	shl.b32 	%r245, %r244, 2;
	mov.u32 	%r246, _ZZ9cuda_gemmIiLi256ELi2ELi1ELi128ELi4ELi4ELi32ELi1ELi0EEviiiPT_S1_S1_iiE3Csh;
	add.s32 	%r247, %r246, %r245;
	st.shared.u32 	[%r247], %r381;
	add.s32 	%r379, %r379, %r14;
	setp.lt.s32 	%p37, %r379, %r20;
	@%p37 bra 	$L__BB286_79;
$L__BB286_88:
	add.s32 	%r374, %r374, %r10;
	setp.lt.s32 	%p38, %r374, %r9;
	@%p38 bra 	$L__BB286_44;
$L__BB286_89:
	bar.sync 	0;
	@%p10 bra 	$L__BB286_96;
	setp.eq.s32 	%p73, %r25, 0;
	shl.b32 	%r152, %r333, 7;
	mov.u32 	%r388, %r1;
	@%p73 bra 	$L__BB286_94;
	setp.eq.s32 	%p74, %r25, 1;
	add.s32 	%r312, %r152, %r1;
	ld.shared.u32 	%r313, [%r31];
	mul.wide.s32 	%rd28, %r312, 4;
	add.s64 	%rd9, %rd2, %rd28;
	st.global.u32 	[%rd9], %r313;
	mov.u32 	%r388, %r23;
	@%p74 bra 	$L__BB286_94;
	setp.eq.s32 	%p75, %r25, 2;
	ld.shared.u32 	%r314, [%r32];
	cvt.u64.u32 	%rd29, %r27;
	add.s64 	%rd10, %rd9, %rd29;
	st.global.u32 	[%rd10], %r314;
	mov.u32 	%r388, %r29;
	@%p75 bra 	$L__BB286_94;
	add.s32 	%r315, %r32, %r27;
	ld.shared.u32 	%r316, [%r315];
	add.s64 	%rd31, %rd10, %rd29;
	st.global.u32 	[%rd31], %r316;
	mov.u32 	%r388, %r30;
$L__BB286_94:
	setp.lt.u32 	%p76, %r24, 3;
	@%p76 bra 	$L__BB286_96;
$L__BB286_95:
	add.s32 	%r317, %r152, %r388;
	shl.b32 	%r318, %r388, 2;
	mov.u32 	%r319, _ZZ9cuda_gemmIiLi256ELi2ELi1ELi128ELi4ELi4ELi32ELi1ELi0EEviiiPT_S1_S1_iiE3Csh;
	add.s32 	%r320, %r319, %r318;
	ld.shared.u32 	%r321, [%r320];
	mul.wide.s32 	%rd32, %r317, 4;
	add.s64 	%rd33, %rd2, %rd32;
	st.global.u32 	[%rd33], %r321;
	add.s32 	%r322, %r320, %r27;
	ld.shared.u32 	%r323, [%r322];
	add.s64 	%rd35, %rd33, %rd20;
	st.global.u32 	[%rd35], %r323;
	add.s32 	%r324, %r322, %r27;
	ld.shared.u32 	%r325, [%r324];
	add.s64 	%rd36, %rd35, %rd20;
	st.global.u32 	[%rd36], %r325;
	add.s32 	%r326, %r324, %r27;
	ld.shared.u32 	%r327, [%r326];
	add.s64 	%rd37, %rd36, %rd20;
	st.global.u32 	[%rd37], %r327;
	add.s32 	%r388, %r27, %r388;
	setp.lt.u32 	%p77, %r388, 128;
	@%p77 bra 	$L__BB286_95;
$L__BB286_96:
	add.s32 	%r333, %r333, %r16;
	setp.lt.u32 	%p78, %r333, %r17;
	@%p78 bra 	$L__BB286_5;
$L__BB286_97:
	ret;

}
	// .globl	_Z9cuda_gemmIiLi256ELi2ELi1ELi128ELi4ELi4ELi32ELi1ELi1EEviiiPT_S1_S1_ii
.visible .entry _Z9cuda_gemmIiLi256ELi2ELi1ELi128ELi4ELi4ELi32ELi1ELi1EEviiiPT_S1_S1_ii(
	.param .u32 _Z9cuda_gemmIiLi256ELi2ELi1ELi128ELi4ELi4ELi32ELi1ELi1EEviiiPT_S1_S1_ii_param_0,
	.param .u32 _Z9cuda_gemmIiLi256ELi2ELi1ELi128ELi4ELi4ELi32ELi1ELi1EEviiiPT_S1_S1_ii_param_1,
	.param .u32 _Z9cuda_gemmIiLi256ELi2ELi1ELi128ELi4ELi4ELi32ELi1ELi1EEviiiPT_S1_S1_ii_param_2,
	.param .u64 .ptr .align 1 _Z9cuda_gemmIiLi256ELi2ELi1ELi128ELi4ELi4ELi32ELi1ELi1EEviiiPT_S1_S1_ii_param_3,
	.param .u64 .ptr .align 1 _Z9cuda_gemmIiLi256ELi2ELi1ELi128ELi4ELi4ELi32ELi1ELi1EEviiiPT_S1_S1_ii_param_4,
	.param .u64 .ptr .align 1 _Z9cuda_gemmIiLi256ELi2ELi1ELi128ELi4ELi4ELi32ELi1ELi1EEviiiPT_S1_S1_ii_param_5,
	.param .u32 _Z9cuda_gemmIiLi256ELi2ELi1ELi128ELi4ELi4ELi32ELi1ELi1EEviiiPT_S1_S1_ii_param_6,
	.param .u32 _Z9cuda_gemmIiLi256ELi2ELi1ELi128ELi4ELi4ELi32ELi1ELi1EEviiiPT_S1_S1_ii_param_7
)
.maxntid 256
{
	.reg .pred 	%p<29>;
	.reg .b32 	%r<156>;
	.reg .b64 	%rd<38>;
	// demoted variable
	.shared .align 128 .b8 _ZZ9cuda_gemmIiLi256ELi2ELi1ELi128ELi4ELi4ELi32ELi1ELi1EEviiiPT_S1_S1_iiE11kron_fac_sh[80];
	// demoted variable
	.shared .align 128 .b8 _ZZ9cuda_gemmIiLi256ELi2ELi1ELi128ELi4ELi4ELi32ELi1ELi1EEviiiPT_S1_S1_iiE3Ash[512];
	// demoted variable
	.shared .align 128 .b8 _ZZ9cuda_gemmIiLi256ELi2ELi1ELi128ELi4ELi4ELi32ELi1ELi1EEviiiPT_S1_S1_iiE3Csh[512];
	ld.param.u64 	%rd12, [_Z9cuda_gemmIiLi256ELi2ELi1ELi128ELi4ELi4ELi32ELi1ELi1EEviiiPT_S1_S1_ii_param_3];
	ld.param.u64 	%rd11, [_Z9cuda_gemmIiLi256ELi2ELi1ELi128ELi4ELi4ELi32ELi1ELi1EEviiiPT_S1_S1_ii_param_4];
	ld.param.u64 	%rd13, [_Z9cuda_gemmIiLi256ELi2ELi1ELi128ELi4ELi4ELi32ELi1ELi1EEviiiPT_S1_S1_ii_param_5];
	cvta.to.global.u64 	%rd1, %rd12;
	cvta.to.global.u64 	%rd2, %rd13;
	mov.u32 	%r1, %tid.x;
	setp.gt.u32 	%p1, %r1, 15;
	@%p1 bra 	$L__BB287_3;
	mov.u32 	%r2, %ntid.x;
	cvta.to.global.u64 	%rd3, %rd11;
	mov.u32 	%r57, _ZZ9cuda_gemmIiLi256ELi2ELi1ELi128ELi4ELi4ELi32ELi1ELi1EEviiiPT_S1_S1_iiE11kron_fac_sh;
	mov.u32 	%r145, %r1;
$L__BB287_2:
	mul.wide.u32 	%rd14, %r145, 4;
	add.s64 	%rd15, %rd3, %rd14;
	ld.global.u32 	%r55, [%rd15];
	and.b32  	%r56, %r145, 3;
	mad.lo.s32 	%r58, %r56, 20, %r57;
	and.b32  	%r59, %r145, -4;
	add.s32 	%r60, %r58, %r59;
	st.shared.u32 	[%r60], %r55;
	add.s32 	%r145, %r145, %r2;
	setp.lt.u32 	%p2, %r145, 16;
	@%p2 bra 	$L__BB287_2;
$L__BB287_3:
	and.b32  	%r5, %r1, 31;
	mov.u32 	%r146, %ctaid.y;
	mov.u32 	%r7, %nctaid.y;
	shl.b32 	%r8, %r7, 1;
	setp.ge.u32 	%p3, %r146, %r8;
	@%p3 bra 	$L__BB287_30;
	mov.u32 	%r61, %ntid.x;
	and.b32  	%r9, %r1, 3;
	shl.b32 	%r62, %r1, 2;
	and.b32  	%r63, %r62, 12;
	mov.u32 	%r64, _ZZ9cuda_gemmIiLi256ELi2ELi1ELi128ELi4ELi4ELi32ELi1ELi1EEviiiPT_S1_S1_iiE11kron_fac_sh;
	add.s32 	%r10, %r64, %r63;
	add.s32 	%r11, %r1, %r61;
	max.u32 	%r65, %r11, 128;
	setp.lt.u32 	%p4, %r11, 128;
	selp.u32 	%r66, 1, 0, %p4;
	add.s32 	%r67, %r11, %r66;
	sub.s32 	%r68, %r65, %r67;
	div.u32 	%r69, %r68, %r61;
	add.s32 	%r12, %r69, %r66;
	add.s32 	%r70, %r12, 1;
	and.b32  	%r13, %r70, 3;
	mov.u32 	%r71, _ZZ9cuda_gemmIiLi256ELi2ELi1ELi128ELi4ELi4ELi32ELi1ELi1EEviiiPT_S1_S1_iiE3Ash;
	add.s32 	%r14, %r71, %r62;
	shl.b32 	%r15, %r61, 2;
	add.s32 	%r16, %r14, %r15;
	add.s32 	%r17, %r11, %r61;
	add.s32 	%r18, %r17, %r61;
	mov.u32 	%r72, _ZZ9cuda_gemmIiLi256ELi2ELi1ELi128ELi4ELi4ELi32ELi1ELi1EEviiiPT_S1_S1_iiE3Csh;
	add.s32 	%r19, %r72, %r62;
	add.s32 	%r20, %r19, %r15;
	add.s32 	%r21, %r20, %r15;
	add.s32 	%r73, %r1, 1;
	and.b32  	%r22, %r73, 3;
	xor.b32  	%r23, %r9, 2;
	add.s32 	%r74, %r1, -1;
	and.b32  	%r24, %r74, 3;
	shl.b32 	%r25, %r61, 4;
	shl.b32 	%r26, %r61, 3;
	mul.lo.s32 	%r27, %r61, 12;
	mul.wide.u32 	%rd16, %r61, 4;
	add.s64 	%rd4, %rd1, %rd16;
	mul.wide.u32 	%rd17, %r61, 8;
	add.s64 	%rd5, %rd1, %rd17;
	mul.wide.u32 	%rd18, %r61, 12;
	add.s64 	%rd6, %rd1, %rd18;
	shr.u32 	%r28, %r61, 5;
	cvt.u64.u32 	%rd20, %r15;
$L__BB287_5:
	setp.gt.u32 	%p5, %r1, 127;
	@%p5 bra 	$L__BB287_19;
	setp.eq.s32 	%p6, %r13, 0;
	shl.b32 	%r30, %r146, 7;
	mov.u32 	%r147, %r1;
	@%p6 bra 	$L__BB287_10;
	setp.eq.s32 	%p7, %r13, 1;
	add.s32 	%r75, %r30, %r1;
	mul.wide.s32 	%rd19, %r75, 4;
	add.s64 	%rd7, %rd1, %rd19;
	ld.global.u32 	%r76, [%rd7];
	st.shared.u32 	[%r14], %r76;
	mov.u32 	%r147, %r11;
	@%p7 bra 	$L__BB287_10;
	setp.eq.s32 	%p8, %r13, 2;
	add.s64 	%rd8, %rd7, %rd20;
	ld.global.u32 	%r77, [%rd8];
	st.shared.u32 	[%r16], %r77;
	mov.u32 	%r147, %r17;
	@%p8 bra 	$L__BB287_10;
	add.s64 	%rd22, %rd8, %rd20;
	ld.global.u32 	%r78, [%rd22];
	add.s32 	%r79, %r16, %r15;
	st.shared.u32 	[%r79], %r78;
	mov.u32 	%r147, %r18;
$L__BB287_10:
	setp.lt.u32 	%p9, %r12, 3;
	@%p9 bra 	$L__BB287_13;
	shl.b32 	%r80, %r147, 2;
	mov.u32 	%r81, _ZZ9cuda_gemmIiLi256ELi2ELi1ELi128ELi4ELi4ELi32ELi1ELi1EEviiiPT_S1_S1_iiE3Ash;
	add.s32 	%r150, %r81, %r80;
	add.s32 	%r149, %r147, %r30;
$L__BB287_12:
	mul.wide.s32 	%rd23, %r149, 4;
	add.s64 	%rd24, %rd4, %rd23;
	add.s64 	%rd25, %rd5, %rd23;
	add.s64 	%rd26, %rd6, %rd23;
	add.s64 	%rd27, %rd1, %rd23;
	ld.global.u32 	%r82, [%rd27];
	st.shared.u32 	[%r150], %r82;
	ld.global.u32 	%r83, [%rd24];
	add.s32 	%r84, %r150, %r15;
	st.shared.u32 	[%r84], %r83;
	ld.global.u32 	%r85, [%rd25];
	add.s32 	%r86, %r150, %r26;
	st.shared.u32 	[%r86], %r85;
	ld.global.u32 	%r87, [%rd26];
	add.s32 	%r88, %r150, %r27;
	st.shared.u32 	[%r88], %r87;
	add.s32 	%r147, %r147, %r15;
	add.s32 	%r150, %r150, %r25;
	add.s32 	%r149, %r149, %r15;
	setp.lt.u32 	%p10, %r147, 128;
	@%p10 bra 	$L__BB287_12;
$L__BB287_13:
	setp.eq.s32 	%p11, %r13, 0;
	mov.u32 	%r148, %r1;
	@%p11 bra 	$L__BB287_17;
	setp.eq.s32 	%p12, %r13, 1;
	mov.b32 	%r89, 0;
	st.shared.u32 	[%r19], %r89;
	mov.u32 	%r148, %r11;
	@%p12 bra 	$L__BB287_17;
	setp.eq.s32 	%p13, %r13, 2;
	mov.b32 	%r90, 0;
	st.shared.u32 	[%r20], %r90;
	mov.u32 	%r148, %r17;
	@%p13 bra 	$L__BB287_17;
	mov.b32 	%r91, 0;
	st.shared.u32 	[%r21], %r91;
	mov.u32 	%r148, %r18;
$L__BB287_17:
	setp.lt.u32 	%p14, %r12, 3;
	@%p14 bra 	$L__BB287_19;
$L__BB287_18:
	shl.b32 	%r92, %r148, 2;
	mov.u32 	%r93, _ZZ9cuda_gemmIiLi256ELi2ELi1ELi128ELi4ELi4ELi32ELi1ELi1EEviiiPT_S1_S1_iiE3Csh;
	add.s32 	%r94, %r93, %r92;
	mov.b32 	%r95, 0;
	st.shared.u32 	[%r94], %r95;
	add.s32 	%r96, %r94, %r15;
	st.shared.u32 	[%r96], %r95;
	add.s32 	%r97, %r96, %r15;
	st.shared.u32 	[%r97], %r95;
	add.s32 	%r98, %r97, %r15;
	st.shared.u32 	[%r98], %r95;
	add.s32 	%r148, %r15, %r148;
	setp.lt.u32 	%p15, %r148, 128;
	@%p15 bra 	$L__BB287_18;
$L__BB287_19:
	setp.gt.u32 	%p16, %r1, 127;
	bar.sync 	0;
	@%p16 bra 	$L__BB287_22;
	shr.u32 	%r153, %r1, 5;
	shl.b32 	%r99, %r5, 2;
	or.b32  	%r100, %r99, %r9;
	shl.b32 	%r101, %r100, 2;
	mov.u32 	%r102, _ZZ9cuda_gemmIiLi256ELi2ELi1ELi128ELi4ELi4ELi32ELi1ELi1EEviiiPT_S1_S1_iiE3Ash;
	add.s32 	%r103, %r102, %r101;
	ld.shared.u32 	%r44, [%r103];
	or.b32  	%r104, %r99, %r22;
	shl.b32 	%r105, %r104, 2;
	add.s32 	%r106, %r102, %r105;
	ld.shared.u32 	%r45, [%r106];
	or.b32  	%r107, %r99, %r23;
	shl.b32 	%r108, %r107, 2;
	add.s32 	%r109, %r102, %r108;
	ld.shared.u32 	%r46, [%r109];
	or.b32  	%r110, %r99, %r24;
	shl.b32 	%r111, %r110, 2;
	add.s32 	%r112, %r102, %r111;
	ld.shared.u32 	%r47, [%r112];
$L__BB287_21:
	mad.lo.s32 	%r113, %r153, 20, %r10;
	ld.shared.u32 	%r114, [%r113];
	shfl.sync.idx.b32	%r115|%p17, %r114, %r9, 7199, -1;
	mul.lo.s32 	%r116, %r115, %r44;
	shfl.sync.idx.b32	%r117|%p18, %r114, %r22, 7199, -1;
	mad.lo.s32 	%r118, %r117, %r45, %r116;
	shfl.sync.idx.b32	%r119|%p19, %r114, %r23, 7199, -1;
	mad.lo.s32 	%r120, %r119, %r46, %r118;
	shfl.sync.idx.b32	%r121|%p20, %r114, %r24, 7199, -1;
	mad.lo.s32 	%r122, %r121, %r47, %r120;
	shl.b32 	%r124, %r153, 7;
	or.b32  	%r125, %r124, %r99;
	mov.u32 	%r126, _ZZ9cuda_gemmIiLi256ELi2ELi1ELi128ELi4ELi4ELi32ELi1ELi1EEviiiPT_S1_S1_iiE3Csh;
	add.s32 	%r127, %r126, %r125;
	ld.shared.u32 	%r128, [%r127];
	add.s32 	%r129, %r128, %r122;
	st.shared.u32 	[%r127], %r129;
	add.s32 	%r153, %r153, %r28;
	setp.lt.u32 	%p21, %r153, 4;
	@%p21 bra 	$L__BB287_21;
$L__BB287_22:
	setp.gt.u32 	%p22, %r1, 127;
	bar.sync 	0;
	@%p22 bra 	$L__BB287_29;
	setp.eq.s32 	%p23, %r13, 0;
	shl.b32 	%r50, %r146, 7;
	mov.u32 	%r154, %r1;
	@%p23 bra 	$L__BB287_27;
	setp.eq.s32 	%p24, %r13, 1;
	add.s32 	%r130, %r50, %r1;
	ld.shared.u32 	%r131, [%r19];
	mul.wide.s32 	%rd28, %r130, 4;
	add.s64 	%rd9, %rd2, %rd28;
	st.global.u32 	[%rd9], %r131;
	mov.u32 	%r154, %r11;
	@%p24 bra 	$L__BB287_27;
	setp.eq.s32 	%p25, %r13, 2;
	ld.shared.u32 	%r132, [%r20];
	cvt.u64.u32 	%rd29, %r15;
	add.s64 	%rd10, %rd9, %rd29;
	st.global.u32 	[%rd10], %r132;
	mov.u32 	%r154, %r17;
	@%p25 bra 	$L__BB287_27;
	ld.shared.u32 	%r133, [%r21];
	add.s64 	%rd31, %rd10, %rd29;
	st.global.u32 	[%rd31], %r133;
	mov.u32 	%r154, %r18;
$L__BB287_27:
	setp.lt.u32 	%p26, %r12, 3;
	@%p26 bra 	$L__BB287_29;
$L__BB287_28:
	add.s32 	%r134, %r50, %r154;
	shl.b32 	%r135, %r154, 2;
	mov.u32 	%r136, _ZZ9cuda_gemmIiLi256ELi2ELi1ELi128ELi4ELi4ELi32ELi1ELi1EEviiiPT_S1_S1_iiE3Csh;
	add.s32 	%r137, %r136, %r135;
	ld.shared.u32 	%r138, [%r137];
	mul.wide.s32 	%rd32, %r134, 4;
	add.s64 	%rd33, %rd2, %rd32;
	st.global.u32 	[%rd33], %r138;
	add.s32 	%r139, %r137, %r15;
	ld.shared.u32 	%r140, [%r139];
	add.s64 	%rd35, %rd33, %rd20;
	st.global.u32 	[%rd35], %r140;
	add.s32 	%r141, %r139, %r15;
	ld.shared.u32 	%r142, [%r141];
	add.s64 	%rd36, %rd35, %rd20;
	st.global.u32 	[%rd36], %r142;
	add.s32 	%r143, %r141, %r15;
	ld.shared.u32 	%r144, [%r143];
	add.s64 	%rd37, %rd36, %rd20;
	st.global.u32 	[%rd37], %r144;
	add.s32 	%r154, %r15, %r154;
	setp.lt.u32 	%p27, %r154, 128;
	@%p27 bra 	$L__BB287_28;
$L__BB287_29:
	add.s32 	%r146, %r146, %r7;
	setp.lt.u32 	%p28, %r146, %r8;
	@%p28 bra 	$L__BB287_5;
$L__BB287_30:
	ret;

}
	// .globl	_Z9cuda_gemmIiLi256ELi2ELi1ELi128ELi8ELi8ELi32ELi0ELi0EEviiiPT_S1_S1_ii
.visible .entry _Z9cuda_gemmIiLi256ELi2ELi1ELi128ELi8ELi8ELi32ELi0ELi0EEviiiPT_S1_S1_ii(
	.param .u32 _Z9cuda_gemmIiLi256ELi2ELi1ELi128ELi8ELi8ELi32ELi0ELi0EEviiiPT_S1_S1_ii_param_0,
	.param .u32 _Z9cuda_gemmIiLi256ELi2ELi1ELi128ELi8ELi8ELi32ELi0ELi0EEviiiPT_S1_S1_ii_param_1,
	.param .u32 _Z9cuda_gemmIiLi256ELi2ELi1ELi128ELi8ELi8ELi32ELi0ELi0EEviiiPT_S1_S1_ii_param_2,
	.param .u64 .ptr .align 1 _Z9cuda_gemmIiLi256ELi2ELi1ELi128ELi8ELi8ELi32ELi0ELi0EEviiiPT_S1_S1_ii_param_3,
	.param .u64 .ptr .align 1 _Z9cuda_gemmIiLi256ELi2ELi1ELi128ELi8ELi8ELi32ELi0ELi0EEviiiPT_S1_S1_ii_param_4,
	.param .u64 .ptr .align 1 _Z9cuda_gemmIiLi256ELi2ELi1ELi128ELi8ELi8ELi32ELi0ELi0EEviiiPT_S1_S1_ii_param_5,
	.param .u32 _Z9cuda_gemmIiLi256ELi2ELi1ELi128ELi8ELi8ELi32ELi0ELi0EEviiiPT_S1_S1_ii_param_6,
	.param .u32 _Z9cuda_gemmIiLi256ELi2ELi1ELi128ELi8ELi8ELi32ELi0ELi0EEviiiPT_S1_S1_ii_param_7
)
.maxntid 256
{
	.reg .pred 	%p<119>;
	.reg .b32 	%r<623>;
	.reg .b64 	%rd<40>;
	// demoted variable
	.shared .align 128 .b8 _ZZ9cuda_gemmIiLi256ELi2ELi1ELi128ELi8ELi8ELi32ELi0ELi0EEviiiPT_S1_S1_iiE11kron_fac_sh[288];
	// demoted variable
	.shared .align 128 .b8 _ZZ9cuda_gemmIiLi256ELi2ELi1ELi128ELi8ELi8ELi32ELi0ELi0EEviiiPT_S1_S1_iiE3Ash[512];
	// demoted variable
	.shared .align 128 .b8 _ZZ9cuda_gemmIiLi256ELi2ELi1ELi128ELi8ELi8ELi32ELi0ELi0EEviiiPT_S1_S1_iiE3Csh[512];
	ld.param.u32 	%r235, [_Z9cuda_gemmIiLi256ELi2ELi1ELi128ELi8ELi8ELi32ELi0ELi0EEviiiPT_S1_S1_ii_param_1];
	ld.param.u32 	%r236, [_Z9cuda_gemmIiLi256ELi2ELi1ELi128ELi8ELi8ELi32ELi0ELi0EEviiiPT_S1_S1_ii_param_2];
	ld.param.u64 	%rd10, [_Z9cuda_gemmIiLi256ELi2ELi1ELi128ELi8ELi8ELi32ELi0ELi0EEviiiPT_S1_S1_ii_param_3];
	ld.param.u64 	%rd9, [_Z9cuda_gemmIiLi256ELi2ELi1ELi128ELi8ELi8ELi32ELi0ELi0EEviiiPT_S1_S1_ii_param_4];
	ld.param.u64 	%rd11, [_Z9cuda_gemmIiLi256ELi2ELi1ELi128ELi8ELi8ELi32ELi0ELi0EEviiiPT_S1_S1_ii_param_5];
	ld.param.u32 	%r237, [_Z9cuda_gemmIiLi256ELi2ELi1ELi128ELi8ELi8ELi32ELi0ELi0EEviiiPT_S1_S1_ii_param_6];
	ld.param.u32 	%r238, [_Z9cuda_gemmIiLi256ELi2ELi1ELi128ELi8ELi8ELi32ELi0ELi0EEviiiPT_S1_S1_ii_param_7];
	cvta.to.global.u64 	%rd1, %rd10;
	cvta.to.global.u64 	%rd2, %rd11;
	mov.u32 	%r1, %tid.x;
	and.b32  	%r2, %r1, 31;
	setp.lt.s32 	%p1, %r238, 16;
	shr.u32 	%r3, %r238, 4;
	selp.b32 	%r4, 1, %r3, %p1;
	mul.lo.s32 	%r5, %r238, %r237;
	setp.ge.u32 	%p2, %r1, %r5;
	@%p2 bra 	$L__BB288_3;
	mov.u32 	%r6, %ntid.x;
	cvta.to.global.u64 	%rd3, %rd9;
	mov.u32 	%r517, %r1;
$L__BB288_2:
	mul.wide.u32 	%rd12, %r517, 4;
	add.s64 	%rd13, %rd3, %rd12;
	ld.global.u32 	%r239, [%rd13];
	rem.u32 	%r240, %r517, %r237;
	mov.u32 	%r241, _ZZ9cuda_gemmIiLi256ELi2ELi1ELi128ELi8ELi8ELi32ELi0ELi0EEviiiPT_S1_S1_iiE11kron_fac_sh;
	mad.lo.s32 	%r242, %r240, 36, %r241;
	div.u32 	%r243, %r517, %r238;
	shl.b32 	%r244, %r243, 2;
	add.s32 	%r245, %r242, %r244;
	st.shared.u32 	[%r245], %r239;
	add.s32 	%r517, %r517, %r6;
	setp.lt.u32 	%p3, %r517, %r5;
	@%p3 bra 	$L__BB288_2;
$L__BB288_3:
	div.s32 	%r9, 128, %r238;
	mul.lo.s32 	%r246, %r9, %r4;
	min.s32 	%r10, %r246, 256;
	div.u32 	%r12, %r1, %r10;
	mul.lo.s32 	%r247, %r12, %r10;
	sub.s32 	%r248, %r1, %r247;
	div.u32 	%r11, %r248, %r4;
	mov.u32 	%r13, %ntid.x;
	div.u32 	%r14, %r13, %r10;
	mov.u32 	%r526, %ctaid.y;
	mov.u32 	%r16, %nctaid.y;
	shl.b32 	%r17, %r16, 1;
	setp.ge.u32 	%p4, %r526, %r17;
	@%p4 bra 	$L__BB288_145;
	mov.u32 	%r250, %ctaid.x;
	shl.b32 	%r18, %r250, 7;
	and.b32  	%r19, %r11, 7;
	rem.u32 	%r251, %r1, %r4;
	shl.b32 	%r20, %r251, 3;
	min.s32 	%r21, %r237, 8;
	shl.b32 	%r252, %r238, 8;
	sub.s32 	%r22, 8223, %r252;
	shl.b32 	%r253, %r4, 8;
	sub.s32 	%r23, 8223, %r253;
	mul.lo.s32 	%r24, %r9, %r250;
	add.s32 	%r25, %r1, %r13;
	max.u32 	%r254, %r25, 128;
	setp.lt.u32 	%p5, %r25, 128;
	selp.u32 	%r255, 1, 0, %p5;
	add.s32 	%r256, %r25, %r255;
	sub.s32 	%r257, %r254, %r256;
	div.u32 	%r258, %r257, %r13;
	add.s32 	%r26, %r258, %r255;
	add.s32 	%r259, %r26, 1;
	and.b32  	%r27, %r259, 3;
	shl.b32 	%r260, %r1, 2;
	mov.u32 	%r261, _ZZ9cuda_gemmIiLi256ELi2ELi1ELi128ELi8ELi8ELi32ELi0ELi0EEviiiPT_S1_S1_iiE3Ash;
	add.s32 	%r28, %r261, %r260;
	shl.b32 	%r29, %r13, 2;
	add.s32 	%r30, %r28, %r29;
	add.s32 	%r31, %r25, %r13;
	add.s32 	%r32, %r31, %r13;
	mov.u32 	%r262, _ZZ9cuda_gemmIiLi256ELi2ELi1ELi128ELi8ELi8ELi32ELi0ELi0EEviiiPT_S1_S1_iiE3Csh;
	add.s32 	%r33, %r262, %r260;
	add.s32 	%r34, %r33, %r29;
	add.s32 	%r35, %r34, %r29;
	add.s32 	%r263, %r11, 1;
	and.b32  	%r36, %r263, 7;
	add.s32 	%r264, %r11, 2;
	and.b32  	%r37, %r264, 7;
	add.s32 	%r265, %r11, 3;
	and.b32  	%r38, %r265, 7;
	xor.b32  	%r39, %r19, 4;
	add.s32 	%r266, %r11, 5;
	and.b32  	%r40, %r266, 7;
	add.s32 	%r267, %r11, 6;
	and.b32  	%r41, %r267, 7;
	add.s32 	%r268, %r11, -1;
	and.b32  	%r42, %r268, 7;
	setp.lt.s32 	%p6, %r19, %r238;
	selp.b32 	%r269, 0, %r238, %p6;
	sub.s32 	%r43, %r19, %r269;
	add.s32 	%r270, %r19, 1;
	setp.lt.s32 	%p7, %r270, %r238;
	selp.b32 	%r271, 0, %r238, %p7;
	sub.s32 	%r44, %r270, %r271;
	add.s32 	%r272, %r19, 2;
	setp.lt.s32 	%p8, %r272, %r238;
	selp.b32 	%r273, 0, %r238, %p8;
	sub.s32 	%r45, %r272, %r273;
	add.s32 	%r274, %r19, 3;
	setp.lt.s32 	%p9, %r274, %r238;
	selp.b32 	%r275, 0, %r238, %p9;
	sub.s32 	%r46, %r274, %r275;
	add.s32 	%r276, %r19, 4;
	setp.lt.s32 	%p10, %r276, %r238;
	selp.b32 	%r277, 0, %r238, %p10;
	sub.s32 	%r47, %r276, %r277;
	add.s32 	%r278, %r19, 5;
	setp.lt.s32 	%p11, %r278, %r238;
	selp.b32 	%r279, 0, %r238, %p11;
	sub.s32 	%r48, %r278, %r279;
	add.s32 	%r280, %r19, 6;
	setp.lt.s32 	%p12, %r280, %r238;
	selp.b32 	%r281, 0, %r238, %p12;
	sub.s32 	%r49, %r280, %r281;
	add.s32 	%r282, %r19, 7;
	setp.lt.s32 	%p13, %r282, %r238;
	selp.b32 	%r283, 0, %r238, %p13;
	sub.s32 	%r50, %r282, %r283;
	mul.wide.u32 	%rd14, %r13, 4;
	add.s64 	%rd4, %rd1, %rd14;
	mul.wide.u32 	%rd15, %r13, 8;
	add.s64 	%rd5, %rd1, %rd15;
	mul.wide.u32 	%rd16, %r13, 12;
	add.s64 	%rd6, %rd1, %rd16;
	cvt.u64.u32 	%rd18, %r29;
$L__BB288_5:
	setp.gt.u32 	%p14, %r1, 127;
	@%p14 bra 	$L__BB288_19;
	setp.eq.s32 	%p15, %r27, 0;
	mul.lo.s32 	%r60, %r526, %r236;
	mov.u32 	%r527, %r1;
	@%p15 bra 	$L__BB288_10;
	setp.eq.s32 	%p16, %r27, 1;
	add.s32 	%r284, %r60, %r18;
	add.s32 	%r285, %r284, %r1;
	mul.wide.s32 	%rd17, %r285, 4;
	add.s64 	%rd7, %rd1, %rd17;
	ld.global.u32 	%r286, [%rd7];
	st.shared.u32 	[%r28], %r286;
	mov.u32 	%r527, %r25;
	@%p16 bra 	$L__BB288_10;
	setp.eq.s32 	%p17, %r27, 2;
	add.s64 	%rd8, %rd7, %rd18;
	ld.global.u32 	%r287, [%rd8];
	st.shared.u32 	[%r30], %r287;
	mov.u32 	%r527, %r31;
	@%p17 bra 	$L__BB288_10;
	add.s64 	%rd20, %rd8, %rd18;
	ld.global.u32 	%r288, [%rd20];
	add.s32 	%r289, %r30, %r29;
	st.shared.u32 	[%r289], %r288;
	mov.u32 	%r527, %r32;
$L__BB288_10:
	setp.lt.u32 	%p18, %r26, 3;
	@%p18 bra 	$L__BB288_13;
	shl.b32 	%r290, %r527, 2;
	mov.u32 	%r291, _ZZ9cuda_gemmIiLi256ELi2ELi1ELi128ELi8ELi8ELi32ELi0ELi0EEviiiPT_S1_S1_iiE3Ash;
	add.s32 	%r530, %r291, %r290;
	add.s32 	%r292, %r18, %r527;
	add.s32 	%r529, %r292, %r60;
$L__BB288_12:
	mul.wide.s32 	%rd21, %r529, 4;
	add.s64 	%rd22, %rd4, %rd21;
	add.s64 	%rd23, %rd5, %rd21;
	add.s64 	%rd24, %rd6, %rd21;
	add.s64 	%rd25, %rd1, %rd21;
	ld.global.u32 	%r293, [%rd25];
	st.shared.u32 	[%r530], %r293;
	ld.global.u32 	%r294, [%rd22];
	add.s32 	%r295, %r530, %r29;
	st.shared.u32 	[%r295], %r294;
	ld.global.u32 	%r296, [%rd23];
	shl.b32 	%r297, %r13, 3;
	add.s32 	%r298, %r530, %r297;
	st.shared.u32 	[%r298], %r296;
	ld.global.u32 	%r299, [%rd24];
	mad.lo.s32 	%r300, %r13, 12, %r530;
	st.shared.u32 	[%r300], %r299;
	add.s32 	%r527, %r527, %r29;
	shl.b32 	%r301, %r13, 4;
	add.s32 	%r530, %r530, %r301;
	add.s32 	%r529, %r529, %r29;
	setp.lt.u32 	%p19, %r527, 128;
	@%p19 bra 	$L__BB288_12;
$L__BB288_13:
	mov.u32 	%r528, %r1;
	@%p15 bra 	$L__BB288_17;
	setp.eq.s32 	%p21, %r27, 1;
	mov.b32 	%r302, 0;
	st.shared.u32 	[%r33], %r302;
	mov.u32 	%r528, %r25;
	@%p21 bra 	$L__BB288_17;
	setp.eq.s32 	%p22, %r27, 2;
	mov.b32 	%r303, 0;
	st.shared.u32 	[%r34], %r303;
	mov.u32 	%r528, %r31;
	@%p22 bra 	$L__BB288_17;
	mov.b32 	%r304, 0;
	st.shared.u32 	[%r35], %r304;
	mov.u32 	%r528, %r32;
$L__BB288_17:
	@%p18 bra 	$L__BB288_19;
$L__BB288_18:
	shl.b32 	%r305, %r528, 2;
	mov.u32 	%r306, _ZZ9cuda_gemmIiLi256ELi2ELi1ELi128ELi8ELi8ELi32ELi0ELi0EEviiiPT_S1_S1_iiE3Csh;
	add.s32 	%r307, %r306, %r305;
	mov.b32 	%r308, 0;
	st.shared.u32 	[%r307], %r308;
	add.s32 	%r309, %r307, %r29;
	st.shared.u32 	[%r309], %r308;
	add.s32 	%r310, %r309, %r29;
	st.shared.u32 	[%r310], %r308;
	add.s32 	%r311, %r310, %r29;
	st.shared.u32 	[%r311], %r308;
	add.s32 	%r528, %r29, %r528;
	setp.lt.u32 	%p24, %r528, 128;
	@%p24 bra 	$L__BB288_18;
$L__BB288_19:
	setp.lt.s32 	%p25, %r9, 1;
	bar.sync 	0;
	@%p25 bra 	$L__BB288_137;
	setp.ne.s32 	%p26, %r4, 1;
	@%p26 bra 	$L__BB288_58;
	mov.b32 	%r541, 0;
$L__BB288_22:
	setp.lt.s32 	%p85, %r238, 1;
	add.s32 	%r82, %r541, %r11;
	mad.lo.s32 	%r83, %r82, %r238, %r20;
	@%p85 bra 	$L__BB288_24;
	add.s32 	%r415, %r83, %r19;
	shl.b32 	%r416, %r415, 2;
	mov.u32 	%r417, _ZZ9cuda_gemmIiLi256ELi2ELi1ELi128ELi8ELi8ELi32ELi0ELi0EEviiiPT_S1_S1_iiE3Ash;
	add.s32 	%r418, %r417, %r416;
	ld.shared.u32 	%r620, [%r418];
$L__BB288_24:
	setp.lt.s32 	%p86, %r238, 2;
	@%p86 bra 	$L__BB288_26;
	add.s32 	%r419, %r83, %r36;
	shl.b32 	%r420, %r419, 2;
	mov.u32 	%r421, _ZZ9cuda_gemmIiLi256ELi2ELi1ELi128ELi8ELi8ELi32ELi0ELi0EEviiiPT_S1_S1_iiE3Ash;
	add.s32 	%r422, %r421, %r420;
	ld.shared.u32 	%r619, [%r422];
$L__BB288_26:
	setp.lt.s32 	%p87, %r238, 3;
	@%p87 bra 	$L__BB288_28;
	add.s32 	%r423, %r83, %r37;
	shl.b32 	%r424, %r423, 2;
	mov.u32 	%r425, _ZZ9cuda_gemmIiLi256ELi2ELi1ELi128ELi8ELi8ELi32ELi0ELi0EEviiiPT_S1_S1_iiE3Ash;
	add.s32 	%r426, %r425, %r424;
	ld.shared.u32 	%r618, [%r426];
$L__BB288_28:
	setp.lt.s32 	%p88, %r238, 4;
	@%p88 bra 	$L__BB288_30;
	add.s32 	%r427, %r83, %r38;
	shl.b32 	%r428, %r427, 2;
	mov.u32 	%r429, _ZZ9cuda_gemmIiLi256ELi2ELi1ELi128ELi8ELi8ELi32ELi0ELi0EEviiiPT_S1_S1_iiE3Ash;
	add.s32 	%r430, %r429, %r428;
	ld.shared.u32 	%r617, [%r430];
$L__BB288_30:
	setp.lt.s32 	%p89, %r238, 5;
	@%p89 bra 	$L__BB288_32;
	add.s32 	%r431, %r83, %r39;
	shl.b32 	%r432, %r431, 2;
	mov.u32 	%r433, _ZZ9cuda_gemmIiLi256ELi2ELi1ELi128ELi8ELi8ELi32ELi0ELi0EEviiiPT_S1_S1_iiE3Ash;
	add.s32 	%r434, %r433, %r432;
	ld.shared.u32 	%r616, [%r434];
$L__BB288_32:
	setp.lt.s32 	%p90, %r238, 6;
	@%p90 bra 	$L__BB288_34;
	add.s32 	%r435, %r83, %r40;
	shl.b32 	%r436, %r435, 2;
	mov.u32 	%r437, _ZZ9cuda_gemmIiLi256ELi2ELi1ELi128ELi8ELi8ELi32ELi0ELi0EEviiiPT_S1_S1_iiE3Ash;
	add.s32 	%r438, %r437, %r436;
	ld.shared.u32 	%r615, [%r438];
$L__BB288_34:
	setp.lt.s32 	%p91, %r238, 7;
	@%p91 bra 	$L__BB288_36;
	add.s32 	%r439, %r83, %r41;
	shl.b32 	%r440, %r439, 2;
	mov.u32 	%r441, _ZZ9cuda_gemmIiLi256ELi2ELi1ELi128ELi8ELi8ELi32ELi0ELi0EEviiiPT_S1_S1_iiE3Ash;
	add.s32 	%r442, %r441, %r440;
	ld.shared.u32 	%r614, [%r442];
$L__BB288_36:
	setp.lt.s32 	%p92, %r238, 8;
	@%p92 bra 	$L__BB288_38;
	add.s32 	%r443, %r83, %r42;
	shl.b32 	%r444, %r443, 2;
	mov.u32 	%r445, _ZZ9cuda_gemmIiLi256ELi2ELi1ELi128ELi8ELi8ELi32ELi0ELi0EEviiiPT_S1_S1_iiE3Ash;
	add.s32 	%r446, %r445, %r444;
	ld.shared.u32 	%r613, [%r446];
$L__BB288_38:
	setp.lt.s32 	%p93, %r12, %r21;
	@%p93 bra 	$L__BB288_40;
$L__BB288_39:
	add.s32 	%r541, %r541, %r10;
	setp.lt.s32 	%p111, %r541, %r9;
	@%p111 bra 	$L__BB288_22;
	bra.uni 	$L__BB288_137;
$L__BB288_40:
	rem.s32 	%r447, %r2, %r238;
	shl.b32 	%r448, %r447, 2;
	mov.u32 	%r449, _ZZ9cuda_gemmIiLi256ELi2ELi1ELi128ELi8ELi8ELi32ELi0ELi0EEviiiPT_S1_S1_iiE11kron_fac_sh;
	add.s32 	%r101, %r449, %r448;
	mov.u32 	%r550, %r12;
$L__BB288_41:
	mad.lo.s32 	%r451, %r550, 36, %r101;
	ld.shared.u32 	%r103, [%r451];
	mov.b32 	%r552, 0;
	@%p85 bra 	$L__BB288_43;
	shfl.sync.idx.b32	%r452|%p95, %r103, %r43, %r22, -1;
	mul.lo.s32 	%r552, %r452, %r620;
$L__BB288_43:
	@%p86 bra 	$L__BB288_45;
	shfl.sync.idx.b32	%r453|%p97, %r103, %r44, %r22, -1;
	mad.lo.s32 	%r552, %r453, %r619, %r552;
$L__BB288_45:
	@%p87 bra 	$L__BB288_47;
	shfl.sync.idx.b32	%r454|%p99, %r103, %r45, %r22, -1;
	mad.lo.s32 	%r552, %r454, %r618, %r552;
$L__BB288_47:
	@%p88 bra 	$L__BB288_49;
	shfl.sync.idx.b32	%r455|%p101, %r103, %r46, %r22, -1;
	mad.lo.s32 	%r552, %r455, %r617, %r552;
$L__BB288_49:
	@%p89 bra 	$L__BB288_51;
	shfl.sync.idx.b32	%r456|%p103, %r103, %r47, %r22, -1;
	mad.lo.s32 	%r552, %r456, %r616, %r552;
$L__BB288_51:
	setp.lt.s32 	%p104, %r238, 6;
	@%p104 bra 	$L__BB288_53;
	shfl.sync.idx.b32	%r457|%p105, %r103, %r48, %r22, -1;
	mad.lo.s32 	%r552, %r457, %r615, %r552;
$L__BB288_53:
	setp.lt.s32 	%p106, %r238, 7;
	@%p106 bra 	$L__BB288_55;
	shfl.sync.idx.b32	%r458|%p107, %r103, %r49, %r22, -1;
	mad.lo.s32 	%r552, %r458, %r614, %r552;
$L__BB288_55:
	setp.lt.s32 	%p108, %r238, 8;
	@%p108 bra 	$L__BB288_57;
	shfl.sync.idx.b32	%r459|%p109, %r103, %r50, %r22, -1;
	mad.lo.s32 	%r552, %r459, %r613, %r552;
$L__BB288_57:
	mad.lo.s32 	%r460, %r550, %r9, %r82;
	shl.b32 	%r461, %r460, 2;
	mov.u32 	%r462, _ZZ9cuda_gemmIiLi256ELi2ELi1ELi128ELi8ELi8ELi32ELi0ELi0EEviiiPT_S1_S1_iiE3Csh;
	add.s32 	%r463, %r462, %r461;
	ld.shared.u32 	%r464, [%r463];
	add.s32 	%r465, %r464, %r552;
	st.shared.u32 	[%r463], %r465;
	add.s32 	%r550, %r550, %r14;
	setp.lt.s32 	%p110, %r550, %r21;
	@%p110 bra 	$L__BB288_41;
	bra.uni 	$L__BB288_39;
$L__BB288_58:
	setp.gt.u32 	%p27, %r238, 31;
	@%p27 bra 	$L__BB288_76;
	mov.b32 	%r595, 0;
$L__BB288_60:
	setp.eq.s32 	%p28, %r238, 0;
	add.s32 	%r182, %r595, %r11;
	mad.lo.s32 	%r183, %r182, %r238, %r20;
	@%p28 bra 	$L__BB288_62;
	add.s32 	%r313, %r183, %r19;
	shl.b32 	%r314, %r313, 2;
	mov.u32 	%r315, _ZZ9cuda_gemmIiLi256ELi2ELi1ELi128ELi8ELi8ELi32ELi0ELi0EEviiiPT_S1_S1_iiE3Ash;
	add.s32 	%r316, %r315, %r314;
	ld.shared.u32 	%r620, [%r316];
$L__BB288_62:
	setp.lt.s32 	%p29, %r238, 2;
	@%p29 bra 	$L__BB288_64;
	add.s32 	%r317, %r183, %r36;
	shl.b32 	%r318, %r317, 2;
	mov.u32 	%r319, _ZZ9cuda_gemmIiLi256ELi2ELi1ELi128ELi8ELi8ELi32ELi0ELi0EEviiiPT_S1_S1_iiE3Ash;
	add.s32 	%r320, %r319, %r318;
	ld.shared.u32 	%r619, [%r320];
$L__BB288_64:
	setp.lt.s32 	%p30, %r238, 3;
	@%p30 bra 	$L__BB288_66;
	add.s32 	%r321, %r183, %r37;
	shl.b32 	%r322, %r321, 2;
	mov.u32 	%r323, _ZZ9cuda_gemmIiLi256ELi2ELi1ELi128ELi8ELi8ELi32ELi0ELi0EEviiiPT_S1_S1_iiE3Ash;
	add.s32 	%r324, %r323, %r322;
	ld.shared.u32 	%r618, [%r324];
$L__BB288_66:
	setp.lt.s32 	%p31, %r238, 4;
	@%p31 bra 	$L__BB288_68;
	add.s32 	%r325, %r183, %r38;
	shl.b32 	%r326, %r325, 2;
	mov.u32 	%r327, _ZZ9cuda_gemmIiLi256ELi2ELi1ELi128ELi8ELi8ELi32ELi0ELi0EEviiiPT_S1_S1_iiE3Ash;
	add.s32 	%r328, %r327, %r326;
	ld.shared.u32 	%r617, [%r328];
$L__BB288_68:
	setp.lt.s32 	%p32, %r238, 5;
	@%p32 bra 	$L__BB288_70;
	add.s32 	%r329, %r183, %r39;
	shl.b32 	%r330, %r329, 2;
	mov.u32 	%r331, _ZZ9cuda_gemmIiLi256ELi2ELi1ELi128ELi8ELi8ELi32ELi0ELi0EEviiiPT_S1_S1_iiE3Ash;
	add.s32 	%r332, %r331, %r330;
	ld.shared.u32 	%r616, [%r332];
$L__BB288_70:
	setp.lt.s32 	%p33, %r238, 6;
	@%p33 bra 	$L__BB288_72;
	add.s32 	%r333, %r183, %r40;
	shl.b32 	%r334, %r333, 2;
	mov.u32 	%r335, _ZZ9cuda_gemmIiLi256ELi2ELi1ELi128ELi8ELi8ELi32ELi0ELi0EEviiiPT_S1_S1_iiE3Ash;
	add.s32 	%r336, %r335, %r334;
	ld.shared.u32 	%r615, [%r336];
$L__BB288_72:
	setp.lt.s32 	%p34, %r238, 7;
	@%p34 bra 	$L__BB288_74;
	add.s32 	%r337, %r183, %r41;
	shl.b32 	%r338, %r337, 2;
	mov.u32 	%r339, _ZZ9cuda_gemmIiLi256ELi2ELi1ELi128ELi8ELi8ELi32ELi0ELi0EEviiiPT_S1_S1_iiE3Ash;
	add.s32 	%r340, %r339, %r338;
	ld.shared.u32 	%r614, [%r340];
$L__BB288_74:
	setp.lt.s32 	%p35, %r238, 8;
	@%p35 bra 	$L__BB288_117;
	add.s32 	%r341, %r183, %r42;
	shl.b32 	%r342, %r341, 2;
	mov.u32 	%r343, _ZZ9cuda_gemmIiLi256ELi2ELi1ELi128ELi8ELi8ELi32ELi0ELi0EEviiiPT_S1_S1_iiE3Ash;
	add.s32 	%r344, %r343, %r342;
	ld.shared.u32 	%r613, [%r344];
	bra.uni 	$L__BB288_117;
$L__BB288_76:
	mov.b32 	%r567, 0;
$L__BB288_77:
	setp.lt.s32 	%p55, %r238, 1;
	add.s32 	%r130, %r567, %r11;
	mad.lo.s32 	%r131, %r130, %r238, %r20;
	@%p55 bra 	$L__BB288_79;
	add.s32 	%r363, %r131, %r19;
	shl.b32 	%r364, %r363, 2;
	mov.u32 	%r365, _ZZ9cuda_gemmIiLi256ELi2ELi1ELi128ELi8ELi8ELi32ELi0ELi0EEviiiPT_S1_S1_iiE3Ash;
	add.s32 	%r366, %r365, %r364;
	ld.shared.u32 	%r620, [%r366];
$L__BB288_79:
	setp.lt.s32 	%p56, %r238, 2;
	@%p56 bra 	$L__BB288_81;
	add.s32 	%r367, %r131, %r36;
	shl.b32 	%r368, %r367, 2;
	mov.u32 	%r369, _ZZ9cuda_gemmIiLi256ELi2ELi1ELi128ELi8ELi8ELi32ELi0ELi0EEviiiPT_S1_S1_iiE3Ash;
	add.s32 	%r370, %r369, %r368;
	ld.shared.u32 	%r619, [%r370];
$L__BB288_81:
	setp.lt.s32 	%p57, %r238, 3;
	@%p57 bra 	$L__BB288_83;
	add.s32 	%r371, %r131, %r37;
	shl.b32 	%r372, %r371, 2;
	mov.u32 	%r373, _ZZ9cuda_gemmIiLi256ELi2ELi1ELi128ELi8ELi8ELi32ELi0ELi0EEviiiPT_S1_S1_iiE3Ash;
	add.s32 	%r374, %r373, %r372;
	ld.shared.u32 	%r618, [%r374];
$L__BB288_83:
	setp.lt.s32 	%p58, %r238, 4;
	@%p58 bra 	$L__BB288_85;
	add.s32 	%r375, %r131, %r38;
	shl.b32 	%r376, %r375, 2;
	mov.u32 	%r377, _ZZ9cuda_gemmIiLi256ELi2ELi1ELi128ELi8ELi8ELi32ELi0ELi0EEviiiPT_S1_S1_iiE3Ash;
	add.s32 	%r378, %r377, %r376;
	ld.shared.u32 	%r617, [%r378];
$L__BB288_85:
	setp.lt.s32 	%p59, %r238, 5;
	@%p59 bra 	$L__BB288_87;
	add.s32 	%r379, %r131, %r39;
	shl.b32 	%r380, %r379, 2;
	mov.u32 	%r381, _ZZ9cuda_gemmIiLi256ELi2ELi1ELi128ELi8ELi8ELi32ELi0ELi0EEviiiPT_S1_S1_iiE3Ash;
	add.s32 	%r382, %r381, %r380;
	ld.shared.u32 	%r616, [%r382];
$L__BB288_87:
	setp.lt.s32 	%p60, %r238, 6;
	@%p60 bra 	$L__BB288_89;
	add.s32 	%r383, %r131, %r40;
	shl.b32 	%r384, %r383, 2;
	mov.u32 	%r385, _ZZ9cuda_gemmIiLi256ELi2ELi1ELi128ELi8ELi8ELi32ELi0ELi0EEviiiPT_S1_S1_iiE3Ash;
	add.s32 	%r386, %r385, %r384;
	ld.shared.u32 	%r615, [%r386];
$L__BB288_89:
	setp.lt.s32 	%p61, %r238, 7;
	@%p61 bra 	$L__BB288_91;
	add.s32 	%r387, %r131, %r41;
	shl.b32 	%r388, %r387, 2;
	mov.u32 	%r389, _ZZ9cuda_gemmIiLi256ELi2ELi1ELi128ELi8ELi8ELi32ELi0ELi0EEviiiPT_S1_S1_iiE3Ash;
	add.s32 	%r390, %r389, %r388;
	ld.shared.u32 	%r614, [%r390];
$L__BB288_91:
	setp.lt.s32 	%p62, %r238, 8;
	@%p62 bra 	$L__BB288_93;
	add.s32 	%r391, %r131, %r42;
	shl.b32 	%r392, %r391, 2;
	mov.u32 	%r393, _ZZ9cuda_gemmIiLi256ELi2ELi1ELi128ELi8ELi8ELi32ELi0ELi0EEviiiPT_S1_S1_iiE3Ash;
	add.s32 	%r394, %r393, %r392;
	ld.shared.u32 	%r613, [%r394];
$L__BB288_93:
	setp.lt.s32 	%p63, %r12, %r21;
	@%p63 bra 	$L__BB288_95;
$L__BB288_94:
	add.s32 	%r567, %r567, %r10;
	setp.lt.s32 	%p84, %r567, %r9;
	@%p84 bra 	$L__BB288_77;
	bra.uni 	$L__BB288_137;
$L__BB288_95:
	rem.s32 	%r395, %r2, %r238;
	shl.b32 	%r396, %r395, 2;
	mov.u32 	%r397, _ZZ9cuda_gemmIiLi256ELi2ELi1ELi128ELi8ELi8ELi32ELi0ELi0EEviiiPT_S1_S1_iiE11kron_fac_sh;
	add.s32 	%r149, %r397, %r396;
	mov.u32 	%r576, %r12;
$L__BB288_96:
	mad.lo.s32 	%r399, %r576, 36, %r149;
	ld.shared.u32 	%r151, [%r399];
	mov.b32 	%r578, 0;
	@%p55 bra 	$L__BB288_98;
	shfl.sync.idx.b32	%r400|%p65, %r151, %r43, %r22, -1;
	mul.lo.s32 	%r578, %r400, %r620;
$L__BB288_98:
	@%p56 bra 	$L__BB288_100;
	shfl.sync.idx.b32	%r401|%p67, %r151, %r44, %r22, -1;
	mad.lo.s32 	%r578, %r401, %r619, %r578;
$L__BB288_100:
	@%p57 bra 	$L__BB288_102;
	shfl.sync.idx.b32	%r402|%p69, %r151, %r45, %r22, -1;
	mad.lo.s32 	%r578, %r402, %r618, %r578;
$L__BB288_102:
	@%p58 bra 	$L__BB288_104;
	shfl.sync.idx.b32	%r403|%p71, %r151, %r46, %r22, -1;
	mad.lo.s32 	%r578, %r403, %r617, %r578;
$L__BB288_104:
	setp.lt.s32 	%p72, %r238, 5;
	@%p72 bra 	$L__BB288_106;
	shfl.sync.idx.b32	%r404|%p73, %r151, %r47, %r22, -1;
	mad.lo.s32 	%r578, %r404, %r616, %r578;
$L__BB288_106:
	setp.lt.s32 	%p74, %r238, 6;
	@%p74 bra 	$L__BB288_108;
	shfl.sync.idx.b32	%r405|%p75, %r151, %r48, %r22, -1;
	mad.lo.s32 	%r578, %r405, %r615, %r578;
$L__BB288_108:
	setp.lt.s32 	%p76, %r238, 7;
	@%p76 bra 	$L__BB288_110;
	shfl.sync.idx.b32	%r406|%p77, %r151, %r49, %r22, -1;
	mad.lo.s32 	%r578, %r406, %r614, %r578;
$L__BB288_110:
	setp.lt.s32 	%p78, %r238, 8;
	@%p78 bra 	$L__BB288_112;
	shfl.sync.idx.b32	%r407|%p79, %r151, %r50, %r22, -1;
	mad.lo.s32 	%r578, %r407, %r613, %r578;
$L__BB288_112:
	mov.u32 	%r584, %r3;
$L__BB288_113:
	shr.u32 	%r169, %r584, 1;
	shfl.sync.down.b32	%r408|%p80, %r578, %r169, %r23, -1;
	add.s32 	%r578, %r408, %r578;
	setp.gt.u32 	%p81, %r584, 3;
	mov.u32 	%r584, %r169;
	@%p81 bra 	$L__BB288_113;
	rem.u32 	%r409, %r2, %r4;
	setp.eq.s32 	%p82, %r409, 0;
	@%p82 bra 	$L__BB288_115;
	bra.uni 	$L__BB288_116;
$L__BB288_115:
	mad.lo.s32 	%r410, %r576, %r9, %r130;
	shl.b32 	%r411, %r410, 2;
	mov.u32 	%r412, _ZZ9cuda_gemmIiLi256ELi2ELi1ELi128ELi8ELi8ELi32ELi0ELi0EEviiiPT_S1_S1_iiE3Csh;
	add.s32 	%r413, %r412, %r411;
	st.shared.u32 	[%r413], %r578;
$L__BB288_116:
	add.s32 	%r576, %r576, %r14;
	setp.lt.s32 	%p83, %r576, %r21;
	@%p83 bra 	$L__BB288_96;
	bra.uni 	$L__BB288_94;
$L__BB288_117:
	setp.lt.s32 	%p36, %r12, %r21;
	@%p36 bra 	$L__BB288_118;
	bra.uni 	$L__BB288_136;
$L__BB288_118:
	rem.u32 	%r345, %r2, %r238;
	shl.b32 	%r346, %r345, 2;
	mov.u32 	%r347, _ZZ9cuda_gemmIiLi256ELi2ELi1ELi128ELi8ELi8ELi32ELi0ELi0EEviiiPT_S1_S1_iiE11kron_fac_sh;
	add.s32 	%r184, %r347, %r346;
	mov.u32 	%r604, %r12;
$L__BB288_119:
	mad.lo.s32 	%r349, %r604, 36, %r184;
	ld.shared.u32 	%r202, [%r349];
	mov.b32 	%r606, 0;
	@%p28 bra 	$L__BB288_121;
	shfl.sync.idx.b32	%r350|%p38, %r202, %r43, %r22, -1;
	mul.lo.s32 	%r606, %r350, %r620;
$L__BB288_121:
	@%p29 bra 	$L__BB288_123;
	shfl.sync.idx.b32	%r351|%p40, %r202, %r44, %r22, -1;
	mad.lo.s32 	%r606, %r351, %r619, %r606;
$L__BB288_123:
	@%p30 bra 	$L__BB288_125;
	shfl.sync.idx.b32	%r352|%p42, %r202, %r45, %r22, -1;
	mad.lo.s32 	%r606, %r352, %r618, %r606;
$L__BB288_125:
	@%p31 bra 	$L__BB288_127;
	shfl.sync.idx.b32	%r353|%p44, %r202, %r46, %r22, -1;
	mad.lo.s32 	%r606, %r353, %r617, %r606;
$L__BB288_127:
	@%p32 bra 	$L__BB288_129;
	shfl.sync.idx.b32	%r354|%p46, %r202, %r47, %r22, -1;
	mad.lo.s32 	%r606, %r354, %r616, %r606;
$L__BB288_129:
	setp.lt.s32 	%p47, %r238, 6;
	@%p47 bra 	$L__BB288_131;
	shfl.sync.idx.b32	%r355|%p48, %r202, %r48, %r22, -1;
	mad.lo.s32 	%r606, %r355, %r615, %r606;
$L__BB288_131:
	setp.lt.s32 	%p49, %r238, 7;
	@%p49 bra 	$L__BB288_133;
	shfl.sync.idx.b32	%r356|%p50, %r202, %r49, %r22, -1;
	mad.lo.s32 	%r606, %r356, %r614, %r606;
$L__BB288_133:
	setp.lt.s32 	%p51, %r238, 8;
	@%p51 bra 	$L__BB288_135;
	shfl.sync.idx.b32	%r357|%p52, %r202, %r50, %r22, -1;
	mad.lo.s32 	%r606, %r357, %r613, %r606;
$L__BB288_135:
	mad.lo.s32 	%r358, %r604, %r9, %r182;
	shl.b32 	%r359, %r358, 2;
	mov.u32 	%r360, _ZZ9cuda_gemmIiLi256ELi2ELi1ELi128ELi8ELi8ELi32ELi0ELi0EEviiiPT_S1_S1_iiE3Csh;
	add.s32 	%r361, %r360, %r359;
	st.shared.u32 	[%r361], %r606;
	add.s32 	%r604, %r604, %r14;
	setp.lt.s32 	%p53, %r604, %r21;
	@%p53 bra 	$L__BB288_119;
$L__BB288_136:
	add.s32 	%r595, %r595, %r10;
	setp.lt.s32 	%p54, %r595, %r9;
	@%p54 bra 	$L__BB288_60;
$L__BB288_137:
	bar.sync 	0;
	@%p14 bra 	$L__BB288_144;
	setp.eq.s32 	%p113, %r27, 0;
	mad.lo.s32 	%r229, %r526, %r235, %r24;
	div.s32 	%r230, %r236, %r238;
	mov.u32 	%r621, %r1;
	@%p113 bra 	$L__BB288_142;
	setp.eq.s32 	%p114, %r27, 1;
	div.s32 	%r466, %r1, %r9;
	mad.lo.s32 	%r467, %r230, %r466, %r229;
	mul.lo.s32 	%r468, %r466, %r9;
	sub.s32 	%r469, %r1, %r468;
	add.s32 	%r470, %r467, %r469;
	ld.shared.u32 	%r471, [%r33];
	mul.wide.s32 	%rd26, %r470, 4;
	add.s64 	%rd27, %rd2, %rd26;
	st.global.u32 	[%rd27], %r471;
	mov.u32 	%r621, %r25;
	@%p114 bra 	$L__BB288_142;
	setp.eq.s32 	%p115, %r27, 2;
	div.s32 	%r472, %r25, %r9;
	mad.lo.s32 	%r473, %r230, %r472, %r229;
	mul.lo.s32 	%r474, %r472, %r9;
	sub.s32 	%r475, %r25, %r474;
	add.s32 	%r476, %r473, %r475;
	ld.shared.u32 	%r477, [%r34];
	mul.wide.s32 	%rd28, %r476, 4;
	add.s64 	%rd29, %rd2, %rd28;
	st.global.u32 	[%rd29], %r477;
	mov.u32 	%r621, %r31;
	@%p115 bra 	$L__BB288_142;
	div.s32 	%r478, %r31, %r9;
	mad.lo.s32 	%r479, %r230, %r478, %r229;
	mul.lo.s32 	%r480, %r478, %r9;
	sub.s32 	%r481, %r31, %r480;
	add.s32 	%r482, %r479, %r481;
	ld.shared.u32 	%r483, [%r35];
	mul.wide.s32 	%rd30, %r482, 4;
	add.s64 	%rd31, %rd2, %rd30;
	st.global.u32 	[%rd31], %r483;
	mov.u32 	%r621, %r32;
$L__BB288_142:
	setp.lt.u32 	%p116, %r26, 3;
	@%p116 bra 	$L__BB288_144;
$L__BB288_143:
	div.s32 	%r484, %r621, %r9;
	mad.lo.s32 	%r485, %r230, %r484, %r229;
	mul.lo.s32 	%r486, %r484, %r9;
	sub.s32 	%r487, %r621, %r486;
	add.s32 	%r488, %r485, %r487;
	shl.b32 	%r489, %r621, 2;
	mov.u32 	%r490, _ZZ9cuda_gemmIiLi256ELi2ELi1ELi128ELi8ELi8ELi32ELi0ELi0EEviiiPT_S1_S1_iiE3Csh;
	add.s32 	%r491, %r490, %r489;
	ld.shared.u32 	%r492, [%r491];
	mul.wide.s32 	%rd32, %r488, 4;
	add.s64 	%rd33, %rd2, %rd32;
	st.global.u32 	[%rd33], %r492;
	add.s32 	%r493, %r621, %r13;
	div.s32 	%r494, %r493, %r9;
	mad.lo.s32 	%r495, %r230, %r494, %r229;
	mul.lo.s32 	%r496, %r494, %r9;
	sub.s32 	%r497, %r493, %r496;
	add.s32 	%r498, %r495, %r497;
	add.s32 	%r499, %r491, %r29;
	ld.shared.u32 	%r500, [%r499];
	mul.wide.s32 	%rd34, %r498, 4;
	add.s64 	%rd35, %rd2, %rd34;
	st.global.u32 	[%rd35], %r500;
	add.s32 	%r501, %r493, %r13;
	div.s32 	%r502, %r501, %r9;
	mad.lo.s32 	%r503, %r230, %r502, %r229;
	mul.lo.s32 	%r504, %r502, %r9;
	sub.s32 	%r505, %r501, %r504;
	add.s32 	%r506, %r503, %r505;
	add.s32 	%r507, %r499, %r29;
	ld.shared.u32 	%r508, [%r507];
	mul.wide.s32 	%rd36, %r506, 4;
	add.s64 	%rd37, %rd2, %rd36;
	st.global.u32 	[%rd37], %r508;
	add.s32 	%r509, %r501, %r13;
	div.s32 	%r510, %r509, %r9;
	mad.lo.s32 	%r511, %r230, %r510, %r229;
	mul.lo.s32 	%r512, %r510, %r9;
	sub.s32 	%r513, %r509, %r512;
	add.s32 	%r514, %r511, %r513;
	add.s32 	%r515, %r507, %r29;
	ld.shared.u32 	%r516, [%r515];
	mul.wide.s32 	%rd38, %r514, 4;
	add.s64 	%rd39, %rd2, %rd38;
	st.global.u32 	[%rd39], %r516;
	add.s32 	%r621, %r509, %r13;
	setp.lt.u32 	%p117, %r621, 128;
	@%p117 bra 	$L__BB288_143;
$L__BB288_144:
	add.s32 	%r526, %r526, %r16;
	setp.lt.u32 	%p118, %r526, %r17;
	@%p118 bra 	$L__BB288_5;
$L__BB288_145:
	ret;

}
	// .globl	_Z9cuda_gemmIiLi256ELi2ELi1ELi128ELi8ELi8ELi32ELi0ELi1EEviiiPT_S1_S1_ii
.visible .entry _Z9cuda_gemmIiLi256ELi2ELi1ELi128ELi8ELi8ELi32ELi0ELi1EEviiiPT_S1_S1_ii(
	.param .u32 _Z9cuda_gemmIiLi256ELi2ELi1ELi128ELi8ELi8ELi32ELi0ELi1EEviiiPT_S1_S1_ii_param_0,
	.param .u32 _Z9cuda_gemmIiLi256ELi2ELi1ELi128ELi8ELi8ELi32ELi0ELi1EEviiiPT_S1_S1_ii_param_1,
	.param .u32 _Z9cuda_gemmIiLi256ELi2ELi1ELi128ELi8ELi8ELi32ELi0ELi1EEviiiPT_S1_S1_ii_param_2,
	.param .u64 .ptr .align 1 _Z9cuda_gemmIiLi256ELi2ELi1ELi128ELi8ELi8ELi32ELi0ELi1EEviiiPT_S1_S1_ii_param_3,
	.param .u64 .ptr .align 1 _Z9cuda_gemmIiLi256ELi2ELi1ELi128ELi8ELi8ELi32ELi0ELi1EEviiiPT_S1_S1_ii_param_4,
	.param .u64 .ptr .align 1 _Z9cuda_gemmIiLi256ELi2ELi1ELi128ELi8ELi8ELi32ELi0ELi1EEviiiPT_S1_S1_ii_param_5,
	.param .u32 _Z9cuda_gemmIiLi256ELi2ELi1ELi128ELi8ELi8ELi32ELi0ELi1EEviiiPT_S1_S1_ii_param_6,
	.param .u32 _Z9cuda_gemmIiLi256ELi2ELi1ELi128ELi8ELi8ELi32ELi0ELi1EEviiiPT_S1_S1_ii_param_7
)
.maxntid 256
{
	.reg .pred 	%p<37>;
	.reg .b32 	%r<273>;
	.reg .b64 	%rd<48>;
	// demoted variable
	.shared .align 128 .b8 _ZZ9cuda_gemmIiLi256ELi2ELi1ELi128ELi8ELi8ELi32ELi0ELi1EEviiiPT_S1_S1_iiE11kron_fac_sh[288];
	// demoted variable
	.shared .align 128 .b8 _ZZ9cuda_gemmIiLi256ELi2ELi1ELi128ELi8ELi8ELi32ELi0ELi1EEviiiPT_S1_S1_iiE3Ash[512];
	// demoted variable
	.shared .align 128 .b8 _ZZ9cuda_gemmIiLi256ELi2ELi1ELi128ELi8ELi8ELi32ELi0ELi1EEviiiPT_S1_S1_iiE3Csh[512];
	ld.param.u32 	%r80, [_Z9cuda_gemmIiLi256ELi2ELi1ELi128ELi8ELi8ELi32ELi0ELi1EEviiiPT_S1_S1_ii_param_1];
	ld.param.u32 	%r81, [_Z9cuda_gemmIiLi256ELi2ELi1ELi128ELi8ELi8ELi32ELi0ELi1EEviiiPT_S1_S1_ii_param_2];
	ld.param.u64 	%rd9, [_Z9cuda_gemmIiLi256ELi2ELi1ELi128ELi8ELi8ELi32ELi0ELi1EEviiiPT_S1_S1_ii_param_3];
	ld.param.u64 	%rd10, [_Z9cuda_gemmIiLi256ELi2ELi1ELi128ELi8ELi8ELi32ELi0ELi1EEviiiPT_S1_S1_ii_param_4];
	ld.param.u64 	%rd11, [_Z9cuda_gemmIiLi256ELi2ELi1ELi128ELi8ELi8ELi32ELi0ELi1EEviiiPT_S1_S1_ii_param_5];
	cvta.to.global.u64 	%rd1, %rd10;
	cvta.to.global.u64 	%rd2, %rd9;
	cvta.to.global.u64 	%rd3, %rd11;
	mov.u32 	%r1, %tid.x;
	setp.gt.u32 	%p1, %r1, 63;
	@%p1 bra 	$L__BB289_7;
	mov.u32 	%r2, %ntid.x;
	add.s32 	%r82, %r1, %r2;
	max.u32 	%r83, %r82, 64;
	setp.lt.u32 	%p2, %r82, 64;
	selp.u32 	%r84, 1, 0, %p2;
	add.s32 	%r85, %r82, %r84;
	sub.s32 	%r86, %r83, %r85;
	div.u32 	%r87, %r86, %r2;
	add.s32 	%r3, %r87, %r84;
	and.b32  	%r88, %r3, 3;
	setp.eq.s32 	%p3, %r88, 3;
	mov.u32 	%r261, %r1;
	@%p3 bra 	$L__BB289_4;
	add.s32 	%r90, %r3, 1;
	and.b32  	%r4, %r90, 3;
	mov.b32 	%r260, 0;
	mov.u32 	%r261, %r1;
$L__BB289_3:
	.pragma "nounroll";
	mul.wide.u32 	%rd12, %r261, 4;
	add.s64 	%rd13, %rd1, %rd12;
	ld.global.u32 	%r91, [%rd13];
	and.b32  	%r92, %r261, 7;
	mov.u32 	%r93, _ZZ9cuda_gemmIiLi256ELi2ELi1ELi128ELi8ELi8ELi32ELi0ELi1EEviiiPT_S1_S1_iiE11kron_fac_sh;
	mad.lo.s32 	%r94, %r92, 36, %r93;
	shr.u32 	%r95, %r261, 1;
	and.b32  	%r96, %r95, 2147483644;
	add.s32 	%r97, %r94, %r96;
	st.shared.u32 	[%r97], %r91;
	add.s32 	%r261, %r261, %r2;
	add.s32 	%r260, %r260, 1;
	setp.ne.s32 	%p4, %r260, %r4;
	@%p4 bra 	$L__BB289_3;
$L__BB289_4:
	setp.lt.u32 	%p5, %r3, 3;
	@%p5 bra 	$L__BB289_7;
	mov.u32 	%r100, _ZZ9cuda_gemmIiLi256ELi2ELi1ELi128ELi8ELi8ELi32ELi0ELi1EEviiiPT_S1_S1_iiE11kron_fac_sh;
$L__BB289_6:
	mul.wide.u32 	%rd14, %r261, 4;
	add.s64 	%rd15, %rd1, %rd14;
	ld.global.u32 	%r98, [%rd15];
	and.b32  	%r99, %r261, 7;
	mad.lo.s32 	%r101, %r99, 36, %r100;
	shr.u32 	%r102, %r261, 1;
	and.b32  	%r103, %r102, 2147483644;
	add.s32 	%r104, %r101, %r103;
	st.shared.u32 	[%r104], %r98;
	add.s32 	%r105, %r261, %r2;
	mul.wide.u32 	%rd16, %r105, 4;
	add.s64 	%rd17, %rd1, %rd16;
	ld.global.u32 	%r106, [%rd17];
	and.b32  	%r107, %r105, 7;
	mad.lo.s32 	%r108, %r107, 36, %r100;
	shr.u32 	%r109, %r105, 1;
	and.b32  	%r110, %r109, 2147483644;
	add.s32 	%r111, %r108, %r110;
	st.shared.u32 	[%r111], %r106;
	add.s32 	%r112, %r105, %r2;
	mul.wide.u32 	%rd18, %r112, 4;
	add.s64 	%rd19, %rd1, %rd18;
	ld.global.u32 	%r113, [%rd19];
	and.b32  	%r114, %r112, 7;
	mad.lo.s32 	%r115, %r114, 36, %r100;
	shr.u32 	%r116, %r112, 1;
	and.b32  	%r117, %r116, 2147483644;
	add.s32 	%r118, %r115, %r117;
	st.shared.u32 	[%r118], %r113;
	add.s32 	%r119, %r112, %r2;
	mul.wide.u32 	%rd20, %r119, 4;
	add.s64 	%rd21, %rd1, %rd20;
	ld.global.u32 	%r120, [%rd21];
	and.b32  	%r121, %r119, 7;
	mad.lo.s32 	%r122, %r121, 36, %r100;
	shr.u32 	%r123, %r119, 1;
	and.b32  	%r124, %r123, 2147483644;
	add.s32 	%r125, %r122, %r124;
	st.shared.u32 	[%r125], %r120;
	add.s32 	%r261, %r119, %r2;
	setp.lt.u32 	%p6, %r261, 64;
	@%p6 bra 	$L__BB289_6;
$L__BB289_7:
	and.b32  	%r12, %r1, 15;
	mov.u32 	%r13, %ntid.x;
	mov.u32 	%r263, %ctaid.y;
	mov.u32 	%r15, %nctaid.y;
	shl.b32 	%r16, %r15, 1;
	setp.ge.u32 	%p7, %r263, %r16;
	@%p7 bra 	$L__BB289_34;
	mov.u32 	%r126, %ctaid.x;
	shl.b32 	%r17, %r126, 7;
	shl.b32 	%r127, %r12, 3;
	and.b32  	%r18, %r1, 7;
	shl.b32 	%r128, %r1, 2;
	and.b32  	%r129, %r128, 28;
	mov.u32 	%r130, _ZZ9cuda_gemmIiLi256ELi2ELi1ELi128ELi8ELi8ELi32ELi0ELi1EEviiiPT_S1_S1_iiE11kron_fac_sh;
	add.s32 	%r19, %r130, %r129;
	shl.b32 	%r20, %r126, 4;
	shr.s32 	%r131, %r81, 31;
	shr.u32 	%r132, %r131, 29;
	add.s32 	%r133, %r81, %r132;
	shr.s32 	%r21, %r133, 3;
	add.s32 	%r22, %r1, %r13;
	max.u32 	%r134, %r22, 128;
	setp.lt.u32 	%p8, %r22, 128;
	selp.u32 	%r135, 1, 0, %p8;
	add.s32 	%r136, %r22, %r135;
	sub.s32 	%r137, %r134, %r136;
	div.u32 	%r138, %r137, %r13;
	add.s32 	%r23, %r138, %r135;
	add.s32 	%r139, %r23, 1;
	and.b32  	%r24, %r139, 3;
	mov.u32 	%r140, _ZZ9cuda_gemmIiLi256ELi2ELi1ELi128ELi8ELi8ELi32ELi0ELi1EEviiiPT_S1_S1_iiE3Ash;
	add.s32 	%r25, %r140, %r128;
	shl.b32 	%r26, %r13, 2;
	add.s32 	%r27, %r25, %r26;
	add.s32 	%r28, %r22, %r13;
	add.s32 	%r29, %r28, %r13;
	mov.u32 	%r141, _ZZ9cuda_gemmIiLi256ELi2ELi1ELi128ELi8ELi8ELi32ELi0ELi1EEviiiPT_S1_S1_iiE3Csh;
	add.s32 	%r30, %r141, %r128;
	add.s32 	%r31, %r30, %r26;
	add.s32 	%r32, %r31, %r26;
	or.b32  	%r142, %r127, %r18;
	shl.b32 	%r143, %r142, 2;
	add.s32 	%r33, %r140, %r143;
	add.s32 	%r144, %r1, 1;
	and.b32  	%r34, %r144, 7;
	or.b32  	%r145, %r127, %r34;
	shl.b32 	%r146, %r145, 2;
	add.s32 	%r35, %r140, %r146;
	add.s32 	%r147, %r1, 2;
	and.b32  	%r36, %r147, 7;
	or.b32  	%r148, %r127, %r36;
	shl.b32 	%r149, %r148, 2;
	add.s32 	%r37, %r140, %r149;
	add.s32 	%r150, %r1, 3;
	and.b32  	%r38, %r150, 7;
	or.b32  	%r151, %r127, %r38;
	shl.b32 	%r152, %r151, 2;
	add.s32 	%r39, %r140, %r152;
	xor.b32  	%r40, %r18, 4;
	or.b32  	%r153, %r127, %r40;
	shl.b32 	%r154, %r153, 2;
	add.s32 	%r41, %r140, %r154;
	add.s32 	%r155, %r1, 5;
	and.b32  	%r42, %r155, 7;
	or.b32  	%r156, %r127, %r42;
	shl.b32 	%r157, %r156, 2;
	add.s32 	%r43, %r140, %r157;
	add.s32 	%r158, %r1, 6;
	and.b32  	%r44, %r158, 7;
	or.b32  	%r159, %r127, %r44;
	shl.b32 	%r160, %r159, 2;
	add.s32 	%r45, %r140, %r160;
	add.s32 	%r161, %r1, -1;
	and.b32  	%r46, %r161, 7;
	or.b32  	%r162, %r127, %r46;
	shl.b32 	%r163, %r162, 2;
	add.s32 	%r47, %r140, %r163;
	shr.u32 	%r164, %r22, 4;
	and.b32  	%r165, %r22, 15;
	mad.lo.s32 	%r48, %r164, %r21, %r165;
	shr.u32 	%r166, %r28, 4;
	and.b32  	%r167, %r28, 15;
	mad.lo.s32 	%r49, %r166, %r21, %r167;
	mul.wide.u32 	%rd22, %r13, 4;
	add.s64 	%rd4, %rd2, %rd22;
	mul.wide.u32 	%rd23, %r13, 8;
	add.s64 	%rd5, %rd2, %rd23;
	mul.wide.u32 	%rd24, %r13, 12;
	add.s64 	%rd6, %rd2, %rd24;
	cvt.u64.u32 	%rd26, %r26;
$L__BB289_9:
	setp.gt.u32 	%p9, %r1, 127;
	@%p9 bra 	$L__BB289_23;
	setp.eq.s32 	%p10, %r24, 0;
	mul.lo.s32 	%r51, %r263, %r81;
	mov.u32 	%r264, %r1;
	@%p10 bra 	$L__BB289_14;
	setp.eq.s32 	%p11, %r24, 1;
	add.s32 	%r168, %r51, %r17;
	add.s32 	%r169, %r168, %r1;
	mul.wide.s32 	%rd25, %r169, 4;
	add.s64 	%rd7, %rd2, %rd25;
	ld.global.u32 	%r170, [%rd7];
	st.shared.u32 	[%r25], %r170;
	mov.u32 	%r264, %r22;
	@%p11 bra 	$L__BB289_14;
	setp.eq.s32 	%p12, %r24, 2;
	add.s64 	%rd8, %rd7, %rd26;
	ld.global.u32 	%r171, [%rd8];
	st.shared.u32 	[%r27], %r171;
	mov.u32 	%r264, %r28;
	@%p12 bra 	$L__BB289_14;
	add.s64 	%rd28, %rd8, %rd26;
	ld.global.u32 	%r172, [%rd28];
	add.s32 	%r173, %r27, %r26;
	st.shared.u32 	[%r173], %r172;
	mov.u32 	%r264, %r29;
$L__BB289_14:
	setp.lt.u32 	%p13, %r23, 3;
	@%p13 bra 	$L__BB289_17;
	shl.b32 	%r174, %r264, 2;
	mov.u32 	%r175, _ZZ9cuda_gemmIiLi256ELi2ELi1ELi128ELi8ELi8ELi32ELi0ELi1EEviiiPT_S1_S1_iiE3Ash;
	add.s32 	%r267, %r175, %r174;
	add.s32 	%r176, %r17, %r264;
	add.s32 	%r266, %r176, %r51;
$L__BB289_16:
	mul.wide.s32 	%rd29, %r266, 4;
	add.s64 	%rd30, %rd4, %rd29;
	add.s64 	%rd31, %rd5, %rd29;
	add.s64 	%rd32, %rd6, %rd29;
	add.s64 	%rd33, %rd2, %rd29;
	ld.global.u32 	%r177, [%rd33];
	st.shared.u32 	[%r267], %r177;
	ld.global.u32 	%r178, [%rd30];
	add.s32 	%r179, %r267, %r26;
	st.shared.u32 	[%r179], %r178;
	ld.global.u32 	%r180, [%rd31];
	shl.b32 	%r181, %r13, 3;
	add.s32 	%r182, %r267, %r181;
	st.shared.u32 	[%r182], %r180;
	ld.global.u32 	%r183, [%rd32];
	mad.lo.s32 	%r184, %r13, 12, %r267;
	st.shared.u32 	[%r184], %r183;
	add.s32 	%r264, %r264, %r26;
	shl.b32 	%r185, %r13, 4;
	add.s32 	%r267, %r267, %r185;
	add.s32 	%r266, %r266, %r26;
	setp.lt.u32 	%p14, %r264, 128;
	@%p14 bra 	$L__BB289_16;
$L__BB289_17:
	mov.u32 	%r265, %r1;
	@%p10 bra 	$L__BB289_21;
	setp.eq.s32 	%p16, %r24, 1;
	mov.b32 	%r186, 0;
	st.shared.u32 	[%r30], %r186;
	mov.u32 	%r265, %r22;
	@%p16 bra 	$L__BB289_21;
	setp.eq.s32 	%p17, %r24, 2;
	mov.b32 	%r187, 0;
	st.shared.u32 	[%r31], %r187;
	mov.u32 	%r265, %r28;
	@%p17 bra 	$L__BB289_21;
	mov.b32 	%r188, 0;
	st.shared.u32 	[%r32], %r188;
	mov.u32 	%r265, %r29;
$L__BB289_21:
	@%p13 bra 	$L__BB289_23;
$L__BB289_22:
	shl.b32 	%r189, %r265, 2;
	mov.u32 	%r190, _ZZ9cuda_gemmIiLi256ELi2ELi1ELi128ELi8ELi8ELi32ELi0ELi1EEviiiPT_S1_S1_iiE3Csh;
	add.s32 	%r191, %r190, %r189;
	mov.b32 	%r192, 0;
	st.shared.u32 	[%r191], %r192;
	add.s32 	%r193, %r191, %r26;
	st.shared.u32 	[%r193], %r192;
	add.s32 	%r194, %r193, %r26;
	st.shared.u32 	[%r194], %r192;
	add.s32 	%r195, %r194, %r26;
	st.shared.u32 	[%r195], %r192;
	add.s32 	%r265, %r26, %r265;
	setp.lt.u32 	%p19, %r265, 128;
	@%p19 bra 	$L__BB289_22;
$L__BB289_23:
	bar.sync 	0;
	@%p9 bra 	$L__BB289_26;
	shr.u32 	%r270, %r1, 4;
	ld.shared.u32 	%r65, [%r33];
	ld.shared.u32 	%r66, [%r35];
	ld.shared.u32 	%r67, [%r37];
	ld.shared.u32 	%r68, [%r39];
	ld.shared.u32 	%r69, [%r41];
	ld.shared.u32 	%r70, [%r43];
	ld.shared.u32 	%r71, [%r45];
	ld.shared.u32 	%r72, [%r47];
$L__BB289_25:
	mad.lo.s32 	%r196, %r270, 36, %r19;
	ld.shared.u32 	%r197, [%r196];
	shfl.sync.idx.b32	%r198|%p21, %r197, %r18, 6175, -1;
	mul.lo.s32 	%r199, %r198, %r65;
	shfl.sync.idx.b32	%r200|%p22, %r197, %r34, 6175, -1;
	mad.lo.s32 	%r201, %r200, %r66, %r199;
	shfl.sync.idx.b32	%r202|%p23, %r197, %r36, 6175, -1;
	mad.lo.s32 	%r203, %r202, %r67, %r201;
	shfl.sync.idx.b32	%r204|%p24, %r197, %r38, 6175, -1;
	mad.lo.s32 	%r205, %r204, %r68, %r203;
	shfl.sync.idx.b32	%r206|%p25, %r197, %r40, 6175, -1;
	mad.lo.s32 	%r207, %r206, %r69, %r205;
	shfl.sync.idx.b32	%r208|%p26, %r197, %r42, 6175, -1;
	mad.lo.s32 	%r209, %r208, %r70, %r207;
	shfl.sync.idx.b32	%r210|%p27, %r197, %r44, 6175, -1;
	mad.lo.s32 	%r211, %r210, %r71, %r209;
	shfl.sync.idx.b32	%r212|%p28, %r197, %r46, 6175, -1;
	mad.lo.s32 	%r213, %r212, %r72, %r211;
	shl.b32 	%r214, %r12, 2;
	shl.b32 	%r215, %r270, 6;
	or.b32  	%r216, %r215, %r214;
	mov.u32 	%r217, _ZZ9cuda_gemmIiLi256ELi2ELi1ELi128ELi8ELi8ELi32ELi0ELi1EEviiiPT_S1_S1_iiE3Csh;
	add.s32 	%r218, %r217, %r216;
	ld.shared.u32 	%r219, [%r218];
	add.s32 	%r220, %r219, %r213;
	st.shared.u32 	[%r218], %r220;
	shr.u32 	%r221, %r13, 4;
	add.s32 	%r270, %r270, %r221;
	setp.lt.u32 	%p29, %r270, 8;
	@%p29 bra 	$L__BB289_25;
$L__BB289_26:
	setp.gt.u32 	%p30, %r1, 127;
	bar.sync 	0;
	@%p30 bra 	$L__BB289_33;
	setp.eq.s32 	%p31, %r24, 0;
	mad.lo.s32 	%r75, %r263, %r80, %r20;
	mov.u32 	%r271, %r1;
	@%p31 bra 	$L__BB289_31;
	setp.eq.s32 	%p32, %r24, 1;
	shr.u32 	%r222, %r1, 4;
	mad.lo.s32 	%r223, %r222, %r21, %r12;
	add.s32 	%r224, %r75, %r223;
	ld.shared.u32 	%r225, [%r30];
	mul.wide.s32 	%rd34, %r224, 4;
	add.s64 	%rd35, %rd3, %rd34;
	st.global.u32 	[%rd35], %r225;
	mov.u32 	%r271, %r22;
	@%p32 bra 	$L__BB289_31;
	setp.eq.s32 	%p33, %r24, 2;
	add.s32 	%r226, %r75, %r48;
	ld.shared.u32 	%r227, [%r31];
	mul.wide.s32 	%rd36, %r226, 4;
	add.s64 	%rd37, %rd3, %rd36;
	st.global.u32 	[%rd37], %r227;
	mov.u32 	%r271, %r28;
	@%p33 bra 	$L__BB289_31;
	add.s32 	%r228, %r75, %r49;
	ld.shared.u32 	%r229, [%r32];
	mul.wide.s32 	%rd38, %r228, 4;
	add.s64 	%rd39, %rd3, %rd38;
	st.global.u32 	[%rd39], %r229;
	mov.u32 	%r271, %r29;
$L__BB289_31:
	setp.lt.u32 	%p34, %r23, 3;
	@%p34 bra 	$L__BB289_33;
$L__BB289_32:
	shr.u32 	%r230, %r271, 4;
	and.b32  	%r231, %r271, 15;
	add.s32 	%r232, %r75, %r231;
	mad.lo.s32 	%r233, %r230, %r21, %r232;
	shl.b32 	%r234, %r271, 2;
	mov.u32 	%r235, _ZZ9cuda_gemmIiLi256ELi2ELi1ELi128ELi8ELi8ELi32ELi0ELi1EEviiiPT_S1_S1_iiE3Csh;
	add.s32 	%r236, %r235, %r234;
	ld.shared.u32 	%r237, [%r236];
	mul.wide.s32 	%rd40, %r233, 4;
	add.s64 	%rd41, %rd3, %rd40;
	st.global.u32 	[%rd41], %r237;
	add.s32 	%r238, %r271, %r13;
	shr.u32 	%r239, %r238, 4;
	and.b32  	%r240, %r238, 15;
	add.s32 	%r241, %r75, %r240;
	mad.lo.s32 	%r242, %r239, %r21, %r241;
	add.s32 	%r243, %r236, %r26;
	ld.shared.u32 	%r244, [%r243];
	mul.wide.s32 	%rd42, %r242, 4;
	add.s64 	%rd43, %rd3, %rd42;
	st.global.u32 	[%rd43], %r244;
	add.s32 	%r245, %r238, %r13;
	shr.u32 	%r246, %r245, 4;
	and.b32  	%r247, %r245, 15;
	add.s32 	%r248, %r75, %r247;
	mad.lo.s32 	%r249, %r246, %r21, %r248;
	add.s32 	%r250, %r243, %r26;
	ld.shared.u32 	%r251, [%r250];
	mul.wide.s32 	%rd44, %r249, 4;
	add.s64 	%rd45, %rd3, %rd44;
	st.global.u32 	[%rd45], %r251;
	add.s32 	%r252, %r245, %r13;
	shr.u32 	%r253, %r252, 4;
	and.b32  	%r254, %r252, 15;
	add.s32 	%r255, %r75, %r254;
	mad.lo.s32 	%r256, %r253, %r21, %r255;
	add.s32 	%r257, %r250, %r26;
	ld.shared.u32 	%r258, [%r257];
	mul.wide.s32 	%rd46, %r256, 4;
	add.s64 	%rd47, %rd3, %rd46;
	st.global.u32 	[%rd47], %r258;
	add.s32 	%r271, %r252, %r13;
	setp.lt.u32 	%p35, %r271, 128;
	@%p35 bra 	$L__BB289_32;
$L__BB289_33:
	add.s32 	%r263, %r263, %r15;
	setp.lt.u32 	%p36, %r263, %r16;
	@%p36 bra 	$L__BB289_9;
$L__BB289_34:
	ret;

}
	// .globl	_Z9cuda_gemmIiLi256ELi2ELi1ELi128ELi8ELi8ELi32ELi1ELi0EEviiiPT_S1_S1_ii
.visible .entry _Z9cuda_gemmIiLi256ELi2ELi1ELi128ELi8ELi8ELi32ELi1ELi0EEviiiPT_S1_S1_ii(
	.param .u32 _Z9cuda_gemmIiLi256ELi2ELi1ELi128ELi8ELi8ELi32ELi1ELi0EEviiiPT_S1_S1_ii_param_0,
	.param .u32 _Z9cuda_gemmIiLi256ELi2ELi1ELi128ELi8ELi8ELi32ELi1ELi0EEviiiPT_S1_S1_ii_param_1,
	.param .u32 _Z9cuda_gemmIiLi256ELi2ELi1ELi128ELi8ELi8ELi32ELi1ELi0EEviiiPT_S1_S1_ii_param_2,
	.param .u64 .ptr .align 1 _Z9cuda_gemmIiLi256ELi2ELi1ELi128ELi8ELi8ELi32ELi1ELi0EEviiiPT_S1_S1_ii_param_3,
	.param .u64 .ptr .align 1 _Z9cuda_gemmIiLi256ELi2ELi1ELi128ELi8ELi8ELi32ELi1ELi0EEviiiPT_S1_S1_ii_param_4,
	.param .u64 .ptr .align 1 _Z9cuda_gemmIiLi256ELi2ELi1ELi128ELi8ELi8ELi32ELi1ELi0EEviiiPT_S1_S1_ii_param_5,
	.param .u32 _Z9cuda_gemmIiLi256ELi2ELi1ELi128ELi8ELi8ELi32ELi1ELi0EEviiiPT_S1_S1_ii_param_6,
	.param .u32 _Z9cuda_gemmIiLi256ELi2ELi1ELi128ELi8ELi8ELi32ELi1ELi0EEviiiPT_S1_S1_ii_param_7
)
.maxntid 256
{
	.reg .pred 	%p<119>;
	.reg .b32 	%r<592>;
	.reg .b64 	%rd<35>;
	// demoted variable
	.shared .align 128 .b8 _ZZ9cuda_gemmIiLi256ELi2ELi1ELi128ELi8ELi8ELi32ELi1ELi0EEviiiPT_S1_S1_iiE11kron_fac_sh[288];
	// demoted variable
	.shared .align 128 .b8 _ZZ9cuda_gemmIiLi256ELi2ELi1ELi128ELi8ELi8ELi32ELi1ELi0EEviiiPT_S1_S1_iiE3Ash[512];
	// demoted variable
	.shared .align 128 .b8 _ZZ9cuda_gemmIiLi256ELi2ELi1ELi128ELi8ELi8ELi32ELi1ELi0EEviiiPT_S1_S1_iiE3Csh[512];
	ld.param.u64 	%rd9, [_Z9cuda_gemmIiLi256ELi2ELi1ELi128ELi8ELi8ELi32ELi1ELi0EEviiiPT_S1_S1_ii_param_3];
	ld.param.u64 	%rd8, [_Z9cuda_gemmIiLi256ELi2ELi1ELi128ELi8ELi8ELi32ELi1ELi0EEviiiPT_S1_S1_ii_param_4];
	ld.param.u64 	%rd10, [_Z9cuda_gemmIiLi256ELi2ELi1ELi128ELi8ELi8ELi32ELi1ELi0EEviiiPT_S1_S1_ii_param_5];
	ld.param.u32 	%r227, [_Z9cuda_gemmIiLi256ELi2ELi1ELi128ELi8ELi8ELi32ELi1ELi0EEviiiPT_S1_S1_ii_param_6];
	ld.param.u32 	%r228, [_Z9cuda_gemmIiLi256ELi2ELi1ELi128ELi8ELi8ELi32ELi1ELi0EEviiiPT_S1_S1_ii_param_7];
	cvta.to.global.u64 	%rd1, %rd9;
	cvta.to.global.u64 	%rd2, %rd10;
	mov.u32 	%r1, %tid.x;
	and.b32  	%r2, %r1, 31;
	setp.lt.s32 	%p1, %r228, 16;
	shr.u32 	%r3, %r228, 4;
	selp.b32 	%r4, 1, %r3, %p1;
	mul.lo.s32 	%r5, %r228, %r227;
	setp.ge.u32 	%p2, %r1, %r5;
	@%p2 bra 	$L__BB290_3;
	mov.u32 	%r6, %ntid.x;
	cvta.to.global.u64 	%rd3, %rd8;
	mov.u32 	%r486, %r1;
$L__BB290_2:
	mul.wide.u32 	%rd11, %r486, 4;
	add.s64 	%rd12, %rd3, %rd11;
	ld.global.u32 	%r229, [%rd12];
	rem.u32 	%r230, %r486, %r227;
	mov.u32 	%r231, _ZZ9cuda_gemmIiLi256ELi2ELi1ELi128ELi8ELi8ELi32ELi1ELi0EEviiiPT_S1_S1_iiE11kron_fac_sh;
	mad.lo.s32 	%r232, %r230, 36, %r231;
	div.u32 	%r233, %r486, %r228;
	shl.b32 	%r234, %r233, 2;
	add.s32 	%r235, %r232, %r234;
	st.shared.u32 	[%r235], %r229;
	add.s32 	%r486, %r486, %r6;
	setp.lt.u32 	%p3, %r486, %r5;
	@%p3 bra 	$L__BB290_2;
$L__BB290_3:
	div.s32 	%r9, 128, %r228;
	mul.lo.s32 	%r236, %r9, %r4;
	min.s32 	%r10, %r236, 256;
	div.u32 	%r12, %r1, %r10;
	mul.lo.s32 	%r237, %r12, %r10;
	sub.s32 	%r238, %r1, %r237;
	div.u32 	%r11, %r238, %r4;
	mov.u32 	%r13, %ntid.x;
	div.u32 	%r14, %r13, %r10;
	mov.u32 	%r495, %ctaid.y;
	mov.u32 	%r16, %nctaid.y;
	shl.b32 	%r239, %r16, 1;
	setp.ge.u32 	%p4, %r495, %r239;
	@%p4 bra 	$L__BB290_145;
	and.b32  	%r17, %r11, 7;
	rem.u32 	%r241, %r1, %r4;
	shl.b32 	%r18, %r241, 3;
	min.s32 	%r19, %r227, 8;
	shl.b32 	%r242, %r228, 8;
	sub.s32 	%r20, 8223, %r242;
	shl.b32 	%r243, %r4, 8;
	sub.s32 	%r21, 8223, %r243;
	add.s32 	%r22, %r1, %r13;
	max.u32 	%r244, %r22, 128;
	setp.lt.u32 	%p5, %r22, 128;
	selp.u32 	%r245, 1, 0, %p5;
	add.s32 	%r246, %r22, %r245;
	sub.s32 	%r247, %r244, %r246;
	div.u32 	%r248, %r247, %r13;
	add.s32 	%r23, %r248, %r245;
	add.s32 	%r249, %r23, 1;
	and.b32  	%r24, %r249, 3;
	shl.b32 	%r25, %r13, 2;
	add.s32 	%r26, %r22, %r13;
	add.s32 	%r27, %r26, %r13;
	shl.b32 	%r250, %r1, 2;
	mov.u32 	%r251, _ZZ9cuda_gemmIiLi256ELi2ELi1ELi128ELi8ELi8ELi32ELi1ELi0EEviiiPT_S1_S1_iiE3Csh;
	add.s32 	%r28, %r251, %r250;
	add.s32 	%r29, %r28, %r25;
	add.s32 	%r252, %r11, 1;
	and.b32  	%r30, %r252, 7;
	add.s32 	%r253, %r11, 2;
	and.b32  	%r31, %r253, 7;
	add.s32 	%r254, %r11, 3;
	and.b32  	%r32, %r254, 7;
	add.s32 	%r255, %r11, 5;
	and.b32  	%r33, %r255, 7;
	add.s32 	%r256, %r11, 6;
	and.b32  	%r34, %r256, 7;
	add.s32 	%r257, %r11, -1;
	and.b32  	%r35, %r257, 7;
	setp.lt.s32 	%p6, %r17, %r228;
	selp.b32 	%r258, 0, %r228, %p6;
	sub.s32 	%r36, %r17, %r258;
	add.s32 	%r259, %r17, 1;
	setp.lt.s32 	%p7, %r259, %r228;
	selp.b32 	%r260, 0, %r228, %p7;
	sub.s32 	%r37, %r259, %r260;
	add.s32 	%r261, %r17, 2;
	setp.lt.s32 	%p8, %r261, %r228;
	selp.b32 	%r262, 0, %r228, %p8;
	sub.s32 	%r38, %r261, %r262;
	add.s32 	%r263, %r17, 3;
	setp.lt.s32 	%p9, %r263, %r228;
	selp.b32 	%r264, 0, %r228, %p9;
	sub.s32 	%r39, %r263, %r264;
	add.s32 	%r265, %r17, 4;
	setp.lt.s32 	%p10, %r265, %r228;
	selp.b32 	%r266, 0, %r228, %p10;
	sub.s32 	%r40, %r265, %r266;
	add.s32 	%r267, %r17, 5;
	setp.lt.s32 	%p11, %r267, %r228;
	selp.b32 	%r268, 0, %r228, %p11;
	sub.s32 	%r41, %r267, %r268;
	add.s32 	%r269, %r17, 6;
	setp.lt.s32 	%p12, %r269, %r228;
	selp.b32 	%r270, 0, %r228, %p12;
	sub.s32 	%r42, %r269, %r270;
	add.s32 	%r271, %r17, 7;
	setp.lt.s32 	%p13, %r271, %r228;
	selp.b32 	%r272, 0, %r228, %p13;
	sub.s32 	%r43, %r271, %r272;
	cvt.u64.u32 	%rd14, %r25;
$L__BB290_5:
	setp.gt.u32 	%p14, %r1, 127;
	@%p14 bra 	$L__BB290_19;
	setp.eq.s32 	%p15, %r24, 0;
	shl.b32 	%r53, %r495, 7;
	mov.u32 	%r496, %r1;
	@%p15 bra 	$L__BB290_10;
	setp.eq.s32 	%p16, %r24, 1;
	add.s32 	%r273, %r53, %r1;
	mul.wide.s32 	%rd13, %r273, 4;
	add.s64 	%rd4, %rd1, %rd13;
	ld.global.u32 	%r274, [%rd4];
	shl.b32 	%r275, %r1, 2;
	mov.u32 	%r276, _ZZ9cuda_gemmIiLi256ELi2ELi1ELi128ELi8ELi8ELi32ELi1ELi0EEviiiPT_S1_S1_iiE3Ash;
	add.s32 	%r277, %r276, %r275;
	st.shared.u32 	[%r277], %r274;
	mov.u32 	%r496, %r22;
	@%p16 bra 	$L__BB290_10;
	setp.eq.s32 	%p17, %r24, 2;
	add.s64 	%rd5, %rd4, %rd14;
	ld.global.u32 	%r278, [%rd5];
	add.s32 	%r282, %r277, %r25;
	st.shared.u32 	[%r282], %r278;
	mov.u32 	%r496, %r26;
	@%p17 bra 	$L__BB290_10;
	add.s64 	%rd16, %rd5, %rd14;
	ld.global.u32 	%r283, [%rd16];
	add.s32 	%r288, %r282, %r25;
	st.shared.u32 	[%r288], %r283;
	mov.u32 	%r496, %r27;
$L__BB290_10:
	setp.lt.u32 	%p18, %r23, 3;
	@%p18 bra 	$L__BB290_13;
	shl.b32 	%r289, %r496, 2;
	mov.u32 	%r290, _ZZ9cuda_gemmIiLi256ELi2ELi1ELi128ELi8ELi8ELi32ELi1ELi0EEviiiPT_S1_S1_iiE3Ash;
	add.s32 	%r499, %r290, %r289;
	add.s32 	%r498, %r496, %r53;
$L__BB290_12:
	mul.wide.s32 	%rd17, %r498, 4;
	mov.u32 	%r291, %ntid.x;
	mul.wide.u32 	%rd18, %r291, 4;
	add.s64 	%rd19, %rd1, %rd17;
	add.s64 	%rd20, %rd19, %rd18;
	mul.wide.u32 	%rd21, %r291, 8;
	add.s64 	%rd22, %rd19, %rd21;
	mul.wide.u32 	%rd23, %r291, 12;
	add.s64 	%rd24, %rd19, %rd23;
	ld.global.u32 	%r292, [%rd19];
	st.shared.u32 	[%r499], %r292;
	ld.global.u32 	%r293, [%rd20];
	add.s32 	%r294, %r499, %r25;
	st.shared.u32 	[%r294], %r293;
	ld.global.u32 	%r295, [%rd22];
	shl.b32 	%r296, %r291, 3;
	add.s32 	%r297, %r499, %r296;
	st.shared.u32 	[%r297], %r295;
	ld.global.u32 	%r298, [%rd24];
	mad.lo.s32 	%r299, %r291, 12, %r499;
	st.shared.u32 	[%r299], %r298;
	add.s32 	%r496, %r496, %r25;
	shl.b32 	%r300, %r291, 4;
	add.s32 	%r499, %r499, %r300;
	add.s32 	%r498, %r498, %r25;
	setp.lt.u32 	%p19, %r496, 128;
	@%p19 bra 	$L__BB290_12;
$L__BB290_13:
	mov.u32 	%r497, %r1;
	@%p15 bra 	$L__BB290_17;
	setp.eq.s32 	%p21, %r24, 1;
	mov.b32 	%r301, 0;
	st.shared.u32 	[%r28], %r301;
	mov.u32 	%r497, %r22;
	@%p21 bra 	$L__BB290_17;
	setp.eq.s32 	%p22, %r24, 2;
	mov.b32 	%r302, 0;
	st.shared.u32 	[%r29], %r302;
	mov.u32 	%r497, %r26;
	@%p22 bra 	$L__BB290_17;
	add.s32 	%r303, %r29, %r25;
	mov.b32 	%r304, 0;
	st.shared.u32 	[%r303], %r304;
	mov.u32 	%r497, %r27;
$L__BB290_17:
	@%p18 bra 	$L__BB290_19;
$L__BB290_18:
	shl.b32 	%r305, %r497, 2;
	mov.u32 	%r306, _ZZ9cuda_gemmIiLi256ELi2ELi1ELi128ELi8ELi8ELi32ELi1ELi0EEviiiPT_S1_S1_iiE3Csh;
	add.s32 	%r307, %r306, %r305;
	mov.b32 	%r308, 0;
	st.shared.u32 	[%r307], %r308;
	add.s32 	%r309, %r307, %r25;
	st.shared.u32 	[%r309], %r308;
	add.s32 	%r310, %r309, %r25;
	st.shared.u32 	[%r310], %r308;
	add.s32 	%r311, %r310, %r25;
	st.shared.u32 	[%r311], %r308;
	add.s32 	%r497, %r25, %r497;
	setp.lt.u32 	%p24, %r497, 128;
	@%p24 bra 	$L__BB290_18;
$L__BB290_19:
	setp.lt.s32 	%p25, %r9, 1;
	bar.sync 	0;
	@%p25 bra 	$L__BB290_137;
	setp.ne.s32 	%p26, %r4, 1;
	@%p26 bra 	$L__BB290_58;
	mov.b32 	%r510, 0;
$L__BB290_22:
	setp.lt.s32 	%p85, %r228, 1;
	add.s32 	%r75, %r510, %r11;
	mad.lo.s32 	%r76, %r75, %r228, %r18;
	@%p85 bra 	$L__BB290_24;
	add.s32 	%r417, %r76, %r17;
	shl.b32 	%r418, %r417, 2;
	mov.u32 	%r419, _ZZ9cuda_gemmIiLi256ELi2ELi1ELi128ELi8ELi8ELi32ELi1ELi0EEviiiPT_S1_S1_iiE3Ash;
	add.s32 	%r420, %r419, %r418;
	ld.shared.u32 	%r589, [%r420];
$L__BB290_24:
	setp.lt.s32 	%p86, %r228, 2;
	@%p86 bra 	$L__BB290_26;
	add.s32 	%r421, %r76, %r30;
	shl.b32 	%r422, %r421, 2;
	mov.u32 	%r423, _ZZ9cuda_gemmIiLi256ELi2ELi1ELi128ELi8ELi8ELi32ELi1ELi0EEviiiPT_S1_S1_iiE3Ash;
	add.s32 	%r424, %r423, %r422;
	ld.shared.u32 	%r588, [%r424];
$L__BB290_26:
	setp.lt.s32 	%p87, %r228, 3;
	@%p87 bra 	$L__BB290_28;
	add.s32 	%r425, %r76, %r31;
	shl.b32 	%r426, %r425, 2;
	mov.u32 	%r427, _ZZ9cuda_gemmIiLi256ELi2ELi1ELi128ELi8ELi8ELi32ELi1ELi0EEviiiPT_S1_S1_iiE3Ash;
	add.s32 	%r428, %r427, %r426;
	ld.shared.u32 	%r587, [%r428];
$L__BB290_28:
	setp.lt.s32 	%p88, %r228, 4;
	@%p88 bra 	$L__BB290_30;
	add.s32 	%r429, %r76, %r32;
	shl.b32 	%r430, %r429, 2;
	mov.u32 	%r431, _ZZ9cuda_gemmIiLi256ELi2ELi1ELi128ELi8ELi8ELi32ELi1ELi0EEviiiPT_S1_S1_iiE3Ash;
	add.s32 	%r432, %r431, %r430;
	ld.shared.u32 	%r586, [%r432];
$L__BB290_30:
	setp.lt.s32 	%p89, %r228, 5;
	@%p89 bra 	$L__BB290_32;
	xor.b32  	%r433, %r17, 4;
	add.s32 	%r434, %r76, %r433;
	shl.b32 	%r435, %r434, 2;
	mov.u32 	%r436, _ZZ9cuda_gemmIiLi256ELi2ELi1ELi128ELi8ELi8ELi32ELi1ELi0EEviiiPT_S1_S1_iiE3Ash;
	add.s32 	%r437, %r436, %r435;
	ld.shared.u32 	%r585, [%r437];
$L__BB290_32:
	setp.lt.s32 	%p90, %r228, 6;
	@%p90 bra 	$L__BB290_34;
	add.s32 	%r438, %r76, %r33;
	shl.b32 	%r439, %r438, 2;
	mov.u32 	%r440, _ZZ9cuda_gemmIiLi256ELi2ELi1ELi128ELi8ELi8ELi32ELi1ELi0EEviiiPT_S1_S1_iiE3Ash;
	add.s32 	%r441, %r440, %r439;
	ld.shared.u32 	%r584, [%r441];
$L__BB290_34:
	setp.lt.s32 	%p91, %r228, 7;
	@%p91 bra 	$L__BB290_36;
	add.s32 	%r442, %r76, %r34;
	shl.b32 	%r443, %r442, 2;
	mov.u32 	%r444, _ZZ9cuda_gemmIiLi256ELi2ELi1ELi128ELi8ELi8ELi32ELi1ELi0EEviiiPT_S1_S1_iiE3Ash;
	add.s32 	%r445, %r444, %r443;
	ld.shared.u32 	%r583, [%r445];
$L__BB290_36:
	setp.lt.s32 	%p92, %r228, 8;
	@%p92 bra 	$L__BB290_38;
	add.s32 	%r446, %r76, %r35;
	shl.b32 	%r447, %r446, 2;
	mov.u32 	%r448, _ZZ9cuda_gemmIiLi256ELi2ELi1ELi128ELi8ELi8ELi32ELi1ELi0EEviiiPT_S1_S1_iiE3Ash;
	add.s32 	%r449, %r448, %r447;
	ld.shared.u32 	%r582, [%r449];
$L__BB290_38:
	setp.lt.s32 	%p93, %r12, %r19;
	@%p93 bra 	$L__BB290_40;
$L__BB290_39:
	add.s32 	%r510, %r510, %r10;
	setp.lt.s32 	%p111, %r510, %r9;
	@%p111 bra 	$L__BB290_22;
	bra.uni 	$L__BB290_137;
$L__BB290_40:
	rem.s32 	%r450, %r2, %r228;
	shl.b32 	%r451, %r450, 2;
	mov.u32 	%r452, _ZZ9cuda_gemmIiLi256ELi2ELi1ELi128ELi8ELi8ELi32ELi1ELi0EEviiiPT_S1_S1_iiE11kron_fac_sh;
	add.s32 	%r94, %r452, %r451;
	mov.u32 	%r519, %r12;
$L__BB290_41:
	mad.lo.s32 	%r454, %r519, 36, %r94;
	ld.shared.u32 	%r96, [%r454];
	mov.b32 	%r521, 0;
	@%p85 bra 	$L__BB290_43;
	shfl.sync.idx.b32	%r455|%p95, %r96, %r36, %r20, -1;
	mul.lo.s32 	%r521, %r455, %r589;
$L__BB290_43:
	@%p86 bra 	$L__BB290_45;
	shfl.sync.idx.b32	%r456|%p97, %r96, %r37, %r20, -1;
	mad.lo.s32 	%r521, %r456, %r588, %r521;
$L__BB290_45:
	@%p87 bra 	$L__BB290_47;
	shfl.sync.idx.b32	%r457|%p99, %r96, %r38, %r20, -1;
	mad.lo.s32 	%r521, %r457, %r587, %r521;
$L__BB290_47:
	@%p88 bra 	$L__BB290_49;
	shfl.sync.idx.b32	%r458|%p101, %r96, %r39, %r20, -1;
	mad.lo.s32 	%r521, %r458, %r586, %r521;
$L__BB290_49:
	@%p89 bra 	$L__BB290_51;
	shfl.sync.idx.b32	%r459|%p103, %r96, %r40, %r20, -1;
	mad.lo.s32 	%r521, %r459, %r585, %r521;
$L__BB290_51:
	setp.lt.s32 	%p104, %r228, 6;
	@%p104 bra 	$L__BB290_53;
	shfl.sync.idx.b32	%r460|%p105, %r96, %r41, %r20, -1;
	mad.lo.s32 	%r521, %r460, %r584, %r521;
$L__BB290_53:
	setp.lt.s32 	%p106, %r228, 7;
	@%p106 bra 	$L__BB290_55;
	shfl.sync.idx.b32	%r461|%p107, %r96, %r42, %r20, -1;
	mad.lo.s32 	%r521, %r461, %r583, %r521;
$L__BB290_55:
	setp.lt.s32 	%p108, %r228, 8;
	@%p108 bra 	$L__BB290_57;
	shfl.sync.idx.b32	%r462|%p109, %r96, %r43, %r20, -1;
	mad.lo.s32 	%r521, %r462, %r582, %r521;
$L__BB290_57:
	mad.lo.s32 	%r463, %r519, %r9, %r75;
	shl.b32 	%r464, %r463, 2;
	mov.u32 	%r465, _ZZ9cuda_gemmIiLi256ELi2ELi1ELi128ELi8ELi8ELi32ELi1ELi0EEviiiPT_S1_S1_iiE3Csh;
	add.s32 	%r466, %r465, %r464;
	ld.shared.u32 	%r467, [%r466];
	add.s32 	%r468, %r467, %r521;
	st.shared.u32 	[%r466], %r468;
	add.s32 	%r519, %r519, %r14;
	setp.lt.s32 	%p110, %r519, %r19;
	@%p110 bra 	$L__BB290_41;
	bra.uni 	$L__BB290_39;
$L__BB290_58:
	setp.gt.u32 	%p27, %r228, 31;
	@%p27 bra 	$L__BB290_76;
	mov.b32 	%r564, 0;
$L__BB290_60:
	setp.eq.s32 	%p28, %r228, 0;
	add.s32 	%r175, %r564, %r11;
	mad.lo.s32 	%r176, %r175, %r228, %r18;
	@%p28 bra 	$L__BB290_62;
	add.s32 	%r313, %r176, %r17;
	shl.b32 	%r314, %r313, 2;
	mov.u32 	%r315, _ZZ9cuda_gemmIiLi256ELi2ELi1ELi128ELi8ELi8ELi32ELi1ELi0EEviiiPT_S1_S1_iiE3Ash;
	add.s32 	%r316, %r315, %r314;
	ld.shared.u32 	%r589, [%r316];
$L__BB290_62:
	setp.lt.s32 	%p29, %r228, 2;
	@%p29 bra 	$L__BB290_64;
	add.s32 	%r317, %r176, %r30;
	shl.b32 	%r318, %r317, 2;
	mov.u32 	%r319, _ZZ9cuda_gemmIiLi256ELi2ELi1ELi128ELi8ELi8ELi32ELi1ELi0EEviiiPT_S1_S1_iiE3Ash;
	add.s32 	%r320, %r319, %r318;
	ld.shared.u32 	%r588, [%r320];
$L__BB290_64:
	setp.lt.s32 	%p30, %r228, 3;
	@%p30 bra 	$L__BB290_66;
	add.s32 	%r321, %r176, %r31;
	shl.b32 	%r322, %r321, 2;
	mov.u32 	%r323, _ZZ9cuda_gemmIiLi256ELi2ELi1ELi128ELi8ELi8ELi32ELi1ELi0EEviiiPT_S1_S1_iiE3Ash;
	add.s32 	%r324, %r323, %r322;
	ld.shared.u32 	%r587, [%r324];
$L__BB290_66:
	setp.lt.s32 	%p31, %r228, 4;
	@%p31 bra 	$L__BB290_68;
	add.s32 	%r325, %r176, %r32;
	shl.b32 	%r326, %r325, 2;
	mov.u32 	%r327, _ZZ9cuda_gemmIiLi256ELi2ELi1ELi128ELi8ELi8ELi32ELi1ELi0EEviiiPT_S1_S1_iiE3Ash;
	add.s32 	%r328, %r327, %r326;
	ld.shared.u32 	%r586, [%r328];
$L__BB290_68:
	setp.lt.s32 	%p32, %r228, 5;
	@%p32 bra 	$L__BB290_70;
	xor.b32  	%r329, %r17, 4;
	add.s32 	%r330, %r176, %r329;
	shl.b32 	%r331, %r330, 2;
	mov.u32 	%r332, _ZZ9cuda_gemmIiLi256ELi2ELi1ELi128ELi8ELi8ELi32ELi1ELi0EEviiiPT_S1_S1_iiE3Ash;
	add.s32 	%r333, %r332, %r331;
	ld.shared.u32 	%r585, [%r333];
$L__BB290_70:
	setp.lt.s32 	%p33, %r228, 6;
	@%p33 bra 	$L__BB290_72;
	add.s32 	%r334, %r176, %r33;
	shl.b32 	%r335, %r334, 2;
	mov.u32 	%r336, _ZZ9cuda_gemmIiLi256ELi2ELi1ELi128ELi8ELi8ELi32ELi1ELi0EEviiiPT_S1_S1_iiE3Ash;
	add.s32 	%r337, %r336, %r335;
	ld.shared.u32 	%r584, [%r337];
$L__BB290_72:
	setp.lt.s32 	%p34, %r228, 7;
	@%p34 bra 	$L__BB290_74;
	add.s32 	%r338, %r176, %r34;
	shl.b32 	%r339, %r338, 2;
	mov.u32 	%r340, _ZZ9cuda_gemmIiLi256ELi2ELi1ELi128ELi8ELi8ELi32ELi1ELi0EEviiiPT_S1_S1_iiE3Ash;
	add.s32 	%r341, %r340, %r339;
	ld.shared.u32 	%r583, [%r341];
$L__BB290_74:
	setp.lt.s32 	%p35, %r228, 8;
	@%p35 bra 	$L__BB290_117;
	add.s32 	%r342, %r176, %r35;
	shl.b32 	%r343, %r342, 2;
	mov.u32 	%r344, _ZZ9cuda_gemmIiLi256ELi2ELi1ELi128ELi8ELi8ELi32ELi1ELi0EEviiiPT_S1_S1_iiE3Ash;
	add.s32 	%r345, %r344, %r343;
	ld.shared.u32 	%r582, [%r345];
	bra.uni 	$L__BB290_117;
$L__BB290_76:
	mov.b32 	%r536, 0;
$L__BB290_77:
	setp.lt.s32 	%p55, %r228, 1;
	add.s32 	%r123, %r536, %r11;
	mad.lo.s32 	%r124, %r123, %r228, %r18;
	@%p55 bra 	$L__BB290_79;
	add.s32 	%r364, %r124, %r17;
	shl.b32 	%r365, %r364, 2;
	mov.u32 	%r366, _ZZ9cuda_gemmIiLi256ELi2ELi1ELi128ELi8ELi8ELi32ELi1ELi0EEviiiPT_S1_S1_iiE3Ash;
	add.s32 	%r367, %r366, %r365;
	ld.shared.u32 	%r589, [%r367];
$L__BB290_79:
	setp.lt.s32 	%p56, %r228, 2;
	@%p56 bra 	$L__BB290_81;
	add.s32 	%r368, %r124, %r30;
	shl.b32 	%r369, %r368, 2;
	mov.u32 	%r370, _ZZ9cuda_gemmIiLi256ELi2ELi1ELi128ELi8ELi8ELi32ELi1ELi0EEviiiPT_S1_S1_iiE3Ash;
	add.s32 	%r371, %r370, %r369;
	ld.shared.u32 	%r588, [%r371];
$L__BB290_81:
	setp.lt.s32 	%p57, %r228, 3;
	@%p57 bra 	$L__BB290_83;
	add.s32 	%r372, %r124, %r31;
	shl.b32 	%r373, %r372, 2;
	mov.u32 	%r374, _ZZ9cuda_gemmIiLi256ELi2ELi1ELi128ELi8ELi8ELi32ELi1ELi0EEviiiPT_S1_S1_iiE3Ash;
	add.s32 	%r375, %r374, %r373;
	ld.shared.u32 	%r587, [%r375];
$L__BB290_83:
	setp.lt.s32 	%p58, %r228, 4;
	@%p58 bra 	$L__BB290_85;
	add.s32 	%r376, %r124, %r32;
	shl.b32 	%r377, %r376, 2;
	mov.u32 	%r378, _ZZ9cuda_gemmIiLi256ELi2ELi1ELi128ELi8ELi8ELi32ELi1ELi0EEviiiPT_S1_S1_iiE3Ash;
	add.s32 	%r379, %r378, %r377;
	ld.shared.u32 	%r586, [%r379];
$L__BB290_85:
	setp.lt.s32 	%p59, %r228, 5;
	@%p59 bra 	$L__BB290_87;
	xor.b32  	%r380, %r17, 4;
	add.s32 	%r381, %r124, %r380;
	shl.b32 	%r382, %r381, 2;
	mov.u32 	%r383, _ZZ9cuda_gemmIiLi256ELi2ELi1ELi128ELi8ELi8ELi32ELi1ELi0EEviiiPT_S1_S1_iiE3Ash;
	add.s32 	%r384, %r383, %r382;
	ld.shared.u32 	%r585, [%r384];
$L__BB290_87:
	setp.lt.s32 	%p60, %r228, 6;
	@%p60 bra 	$L__BB290_89;
	add.s32 	%r385, %r124, %r33;
	shl.b32 	%r386, %r385, 2;
	mov.u32 	%r387, _ZZ9cuda_gemmIiLi256ELi2ELi1ELi128ELi8ELi8ELi32ELi1ELi0EEviiiPT_S1_S1_iiE3Ash;
	add.s32 	%r388, %r387, %r386;
	ld.shared.u32 	%r584, [%r388];
$L__BB290_89:
	setp.lt.s32 	%p61, %r228, 7;
	@%p61 bra 	$L__BB290_91;
	add.s32 	%r389, %r124, %r34;
	shl.b32 	%r390, %r389, 2;
	mov.u32 	%r391, _ZZ9cuda_gemmIiLi256ELi2ELi1ELi128ELi8ELi8ELi32ELi1ELi0EEviiiPT_S1_S1_iiE3Ash;
	add.s32 	%r392, %r391, %r390;
	ld.shared.u32 	%r583, [%r392];
$L__BB290_91:
	setp.lt.s32 	%p62, %r228, 8;
	@%p62 bra 	$L__BB290_93;
	add.s32 	%r393, %r124, %r35;
	shl.b32 	%r394, %r393, 2;
	mov.u32 	%r395, _ZZ9cuda_gemmIiLi256ELi2ELi1ELi128ELi8ELi8ELi32ELi1ELi0EEviiiPT_S1_S1_iiE3Ash;
	add.s32 	%r396, %r395, %r394;
	ld.shared.u32 	%r582, [%r396];
$L__BB290_93:
	setp.lt.s32 	%p63, %r12, %r19;
	@%p63 bra 	$L__BB290_95;
$L__BB290_94:
	add.s32 	%r536, %r536, %r10;
	setp.lt.s32 	%p84, %r536, %r9;
	@%p84 bra 	$L__BB290_77;
	bra.uni 	$L__BB290_137;
$L__BB290_95:
	rem.s32 	%r397, %r2, %r228;
	shl.b32 	%r398, %r397, 2;
	mov.u32 	%r399, _ZZ9cuda_gemmIiLi256ELi2ELi1ELi128ELi8ELi8ELi32ELi1ELi0EEviiiPT_S1_S1_iiE11kron_fac_sh;
	add.s32 	%r142, %r399, %r398;
	mov.u32 	%r545, %r12;
$L__BB290_96:
	mad.lo.s32 	%r401, %r545, 36, %r142;
	ld.shared.u32 	%r144, [%r401];
	mov.b32 	%r547, 0;
	@%p55 bra 	$L__BB290_98;
	shfl.sync.idx.b32	%r402|%p65, %r144, %r36, %r20, -1;
	mul.lo.s32 	%r547, %r402, %r589;
$L__BB290_98:
	@%p56 bra 	$L__BB290_100;
	shfl.sync.idx.b32	%r403|%p67, %r144, %r37, %r20, -1;
	mad.lo.s32 	%r547, %r403, %r588, %r547;
$L__BB290_100:
	@%p57 bra 	$L__BB290_102;
	shfl.sync.idx.b32	%r404|%p69, %r144, %r38, %r20, -1;
	mad.lo.s32 	%r547, %r404, %r587, %r547;
$L__BB290_102:
	@%p58 bra 	$L__BB290_104;
	shfl.sync.idx.b32	%r405|%p71, %r144, %r39, %r20, -1;
	mad.lo.s32 	%r547, %r405, %r586, %r547;
$L__BB290_104:
	setp.lt.s32 	%p72, %r228, 5;
	@%p72 bra 	$L__BB290_106;
	shfl.sync.idx.b32	%r406|%p73, %r144, %r40, %r20, -1;
	mad.lo.s32 	%r547, %r406, %r585, %r547;
$L__BB290_106:
	setp.lt.s32 	%p74, %r228, 6;
	@%p74 bra 	$L__BB290_108;
	shfl.sync.idx.b32	%r407|%p75, %r144, %r41, %r20, -1;
	mad.lo.s32 	%r547, %r407, %r584, %r547;
$L__BB290_108:
	setp.lt.s32 	%p76, %r228, 7;
	@%p76 bra 	$L__BB290_110;
	shfl.sync.idx.b32	%r408|%p77, %r144, %r42, %r20, -1;
	mad.lo.s32 	%r547, %r408, %r583, %r547;
$L__BB290_110:
	setp.lt.s32 	%p78, %r228, 8;
	@%p78 bra 	$L__BB290_112;
	shfl.sync.idx.b32	%r409|%p79, %r144, %r43, %r20, -1;
	mad.lo.s32 	%r547, %r409, %r582, %r547;
$L__BB290_112:
	mov.u32 	%r553, %r3;
$L__BB290_113:
	shr.u32 	%r162, %r553, 1;
	shfl.sync.down.b32	%r410|%p80, %r547, %r162, %r21, -1;
	add.s32 	%r547, %r410, %r547;
	setp.gt.u32 	%p81, %r553, 3;
	mov.u32 	%r553, %r162;
	@%p81 bra 	$L__BB290_113;
	rem.u32 	%r411, %r2, %r4;
	setp.eq.s32 	%p82, %r411, 0;
	@%p82 bra 	$L__BB290_115;
	bra.uni 	$L__BB290_116;
$L__BB290_115:
	mad.lo.s32 	%r412, %r545, %r9, %r123;
	shl.b32 	%r413, %r412, 2;
	mov.u32 	%r414, _ZZ9cuda_gemmIiLi256ELi2ELi1ELi128ELi8ELi8ELi32ELi1ELi0EEviiiPT_S1_S1_iiE3Csh;
	add.s32 	%r415, %r414, %r413;
	st.shared.u32 	[%r415], %r547;
$L__BB290_116:
	add.s32 	%r545, %r545, %r14;
	setp.lt.s32 	%p83, %r545, %r19;
	@%p83 bra 	$L__BB290_96;
	bra.uni 	$L__BB290_94;
$L__BB290_117:
	setp.lt.s32 	%p36, %r12, %r19;
	@%p36 bra 	$L__BB290_118;
	bra.uni 	$L__BB290_136;
$L__BB290_118:
	rem.u32 	%r346, %r2, %r228;
	shl.b32 	%r347, %r346, 2;
	mov.u32 	%r348, _ZZ9cuda_gemmIiLi256ELi2ELi1ELi128ELi8ELi8ELi32ELi1ELi0EEviiiPT_S1_S1_iiE11kron_fac_sh;
	add.s32 	%r177, %r348, %r347;
	mov.u32 	%r573, %r12;
$L__BB290_119:
	mad.lo.s32 	%r350, %r573, 36, %r177;
	ld.shared.u32 	%r195, [%r350];
	mov.b32 	%r575, 0;
	@%p28 bra 	$L__BB290_121;
	shfl.sync.idx.b32	%r351|%p38, %r195, %r36, %r20, -1;
	mul.lo.s32 	%r575, %r351, %r589;
$L__BB290_121:
	@%p29 bra 	$L__BB290_123;
	shfl.sync.idx.b32	%r352|%p40, %r195, %r37, %r20, -1;
	mad.lo.s32 	%r575, %r352, %r588, %r575;
$L__BB290_123:
	@%p30 bra 	$L__BB290_125;
	shfl.sync.idx.b32	%r353|%p42, %r195, %r38, %r20, -1;
	mad.lo.s32 	%r575, %r353, %r587, %r575;
$L__BB290_125:
	@%p31 bra 	$L__BB290_127;
	shfl.sync.idx.b32	%r354|%p44, %r195, %r39, %r20, -1;
	mad.lo.s32 	%r575, %r354, %r586, %r575;
$L__BB290_127:
	@%p32 bra 	$L__BB290_129;
	shfl.sync.idx.b32	%r355|%p46, %r195, %r40, %r20, -1;
	mad.lo.s32 	%r575, %r355, %r585, %r575;
$L__BB290_129:
	setp.lt.s32 	%p47, %r228, 6;
	@%p47 bra 	$L__BB290_131;
	shfl.sync.idx.b32	%r356|%p48, %r195, %r41, %r20, -1;
	mad.lo.s32 	%r575, %r356, %r584, %r575;
$L__BB290_131:
	setp.lt.s32 	%p49, %r228, 7;
	@%p49 bra 	$L__BB290_133;
	shfl.sync.idx.b32	%r357|%p50, %r195, %r42, %r20, -1;
	mad.lo.s32 	%r575, %r357, %r583, %r575;
$L__BB290_133:
	setp.lt.s32 	%p51, %r228, 8;
	@%p51 bra 	$L__BB290_135;
	shfl.sync.idx.b32	%r358|%p52, %r195, %r43, %r20, -1;
	mad.lo.s32 	%r575, %r358, %r582, %r575;
$L__BB290_135:
	mad.lo.s32 	%r359, %r573, %r9, %r175;
	shl.b32 	%r360, %r359, 2;
	mov.u32 	%r361, _ZZ9cuda_gemmIiLi256ELi2ELi1ELi128ELi8ELi8ELi32ELi1ELi0EEviiiPT_S1_S1_iiE3Csh;
	add.s32 	%r362, %r361, %r360;
	st.shared.u32 	[%r362], %r575;
	add.s32 	%r573, %r573, %r14;
	setp.lt.s32 	%p53, %r573, %r19;
	@%p53 bra 	$L__BB290_119;
$L__BB290_136:
	add.s32 	%r564, %r564, %r10;
	setp.lt.s32 	%p54, %r564, %r9;
	@%p54 bra 	$L__BB290_60;
$L__BB290_137:
	bar.sync 	0;
	@%p14 bra 	$L__BB290_144;
	setp.eq.s32 	%p113, %r24, 0;
	shl.b32 	%r222, %r495, 7;
	mov.u32 	%r590, %r1;
	@%p113 bra 	$L__BB290_142;
	setp.eq.s32 	%p114, %r24, 1;
	add.s32 	%r469, %r222, %r1;
	ld.shared.u32 	%r470, [%r28];
	mul.wide.s32 	%rd25, %r469, 4;
	add.s64 	%rd6, %rd2, %rd25;
	st.global.u32 	[%rd6], %r470;
	mov.u32 	%r590, %r22;
	@%p114 bra 	$L__BB290_142;
	setp.eq.s32 	%p115, %r24, 2;
	ld.shared.u32 	%r471, [%r29];
	cvt.u64.u32 	%rd26, %r25;
	add.s64 	%rd7, %rd6, %rd26;
	st.global.u32 	[%rd7], %r471;
	mov.u32 	%r590, %r26;
	@%p115 bra 	$L__BB290_142;
	add.s32 	%r472, %r29, %r25;
	ld.shared.u32 	%r473, [%r472];
	add.s64 	%rd28, %rd7, %rd26;
	st.global.u32 	[%rd28], %r473;
	mov.u32 	%r590, %r27;
$L__BB290_142:
	setp.lt.u32 	%p116, %r23, 3;
	@%p116 bra 	$L__BB290_144;
$L__BB290_143:
	add.s32 	%r474, %r222, %r590;
	shl.b32 	%r475, %r590, 2;
	mov.u32 	%r476, _ZZ9cuda_gemmIiLi256ELi2ELi1ELi128ELi8ELi8ELi32ELi1ELi0EEviiiPT_S1_S1_iiE3Csh;
	add.s32 	%r477, %r476, %r475;
	ld.shared.u32 	%r478, [%r477];
	mul.wide.s32 	%rd29, %r474, 4;
	add.s64 	%rd30, %rd2, %rd29;
	st.global.u32 	[%rd30], %r478;
	add.s32 	%r479, %r477, %r25;
	ld.shared.u32 	%r480, [%r479];
	add.s64 	%rd32, %rd30, %rd14;
	st.global.u32 	[%rd32], %r480;
	add.s32 	%r481, %r479, %r25;
	ld.shared.u32 	%r482, [%r481];
	add.s64 	%rd33, %rd32, %rd14;
	st.global.u32 	[%rd33], %r482;
	add.s32 	%r483, %r481, %r25;
	ld.shared.u32 	%r484, [%r483];
	add.s64 	%rd34, %rd33, %rd14;
	st.global.u32 	[%rd34], %r484;
	add.s32 	%r590, %r25, %r590;
	setp.lt.u32 	%p117, %r590, 128;
	@%p117 bra 	$L__BB290_143;
$L__BB290_144:
	add.s32 	%r495, %r495, %r16;
	shl.b32 	%r485, %r16, 1;
	setp.lt.u32 	%p118, %r495, %r485;
	@%p118 bra 	$L__BB290_5;
$L__BB290_145:
	ret;

}
	// .globl	_Z9cuda_gemmIiLi256ELi2ELi1ELi128ELi8ELi8ELi32ELi1ELi1EEviiiPT_S1_S1_ii
.visible .entry _Z9cuda_gemmIiLi256ELi2ELi1ELi128ELi8ELi8ELi32ELi1ELi1EEviiiPT_S1_S1_ii(
	.param .u32 _Z9cuda_gemmIiLi256ELi2ELi1ELi128ELi8ELi8ELi32ELi1ELi1EEviiiPT_S1_S1_ii_param_0,
	.param .u32 _Z9cuda_gemmIiLi256ELi2ELi1ELi128ELi8ELi8ELi32ELi1ELi1EEviiiPT_S1_S1_ii_param_1,
	.param .u32 _Z9cuda_gemmIiLi256ELi2ELi1ELi128ELi8ELi8ELi32ELi1ELi1EEviiiPT_S1_S1_ii_param_2,
	.param .u64 .ptr .align 1 _Z9cuda_gemmIiLi256ELi2ELi1ELi128ELi8ELi8ELi32ELi1ELi1EEviiiPT_S1_S1_ii_param_3,
	.param .u64 .ptr .align 1 _Z9cuda_gemmIiLi256ELi2ELi1ELi128ELi8ELi8ELi32ELi1ELi1EEviiiPT_S1_S1_ii_param_4,
	.param .u64 .ptr .align 1 _Z9cuda_gemmIiLi256ELi2ELi1ELi128ELi8ELi8ELi32ELi1ELi1EEviiiPT_S1_S1_ii_param_5,
	.param .u32 _Z9cuda_gemmIiLi256ELi2ELi1ELi128ELi8ELi8ELi32ELi1ELi1EEviiiPT_S1_S1_ii_param_6,
	.param .u32 _Z9cuda_gemmIiLi256ELi2ELi1ELi128ELi8ELi8ELi32ELi1ELi1EEviiiPT_S1_S1_ii_param_7
)
.maxntid 256
{
	.reg .pred 	%p<37>;
	.reg .b32 	%r<241>;
	.reg .b64 	%rd<44>;
	// demoted variable
	.shared .align 128 .b8 _ZZ9cuda_gemmIiLi256ELi2ELi1ELi128ELi8ELi8ELi32ELi1ELi1EEviiiPT_S1_S1_iiE11kron_fac_sh[288];
	// demoted variable
	.shared .align 128 .b8 _ZZ9cuda_gemmIiLi256ELi2ELi1ELi128ELi8ELi8ELi32ELi1ELi1EEviiiPT_S1_S1_iiE3Ash[512];
	// demoted variable
	.shared .align 128 .b8 _ZZ9cuda_gemmIiLi256ELi2ELi1ELi128ELi8ELi8ELi32ELi1ELi1EEviiiPT_S1_S1_iiE3Csh[512];
	ld.param.u64 	%rd9, [_Z9cuda_gemmIiLi256ELi2ELi1ELi128ELi8ELi8ELi32ELi1ELi1EEviiiPT_S1_S1_ii_param_3];
	ld.param.u64 	%rd10, [_Z9cuda_gemmIiLi256ELi2ELi1ELi128ELi8ELi8ELi32ELi1ELi1EEviiiPT_S1_S1_ii_param_4];
	ld.param.u64 	%rd11, [_Z9cuda_gemmIiLi256ELi2ELi1ELi128ELi8ELi8ELi32ELi1ELi1EEviiiPT_S1_S1_ii_param_5];
	cvta.to.global.u64 	%rd1, %rd10;
	cvta.to.global.u64 	%rd2, %rd9;
	cvta.to.global.u64 	%rd3, %rd11;
	mov.u32 	%r1, %tid.x;
	setp.gt.u32 	%p1, %r1, 63;
	@%p1 bra 	$L__BB291_7;
	mov.u32 	%r2, %ntid.x;
	add.s32 	%r63, %r1, %r2;
	max.u32 	%r64, %r63, 64;
	setp.lt.u32 	%p2, %r63, 64;
	selp.u32 	%r65, 1, 0, %p2;
	add.s32 	%r66, %r63, %r65;
	sub.s32 	%r67, %r64, %r66;
	div.u32 	%r68, %r67, %r2;
	add.s32 	%r3, %r68, %r65;
	and.b32  	%r69, %r3, 3;
	setp.eq.s32 	%p3, %r69, 3;
	mov.u32 	%r229, %r1;
	@%p3 bra 	$L__BB291_4;
	add.s32 	%r71, %r3, 1;
	and.b32  	%r4, %r71, 3;
	mov.b32 	%r228, 0;
	mov.u32 	%r229, %r1;
$L__BB291_3:
	.pragma "nounroll";
	mul.wide.u32 	%rd12, %r229, 4;
	add.s64 	%rd13, %rd1, %rd12;
	ld.global.u32 	%r72, [%rd13];
	and.b32  	%r73, %r229, 7;
	mov.u32 	%r74, _ZZ9cuda_gemmIiLi256ELi2ELi1ELi128ELi8ELi8ELi32ELi1ELi1EEviiiPT_S1_S1_iiE11kron_fac_sh;
	mad.lo.s32 	%r75, %r73, 36, %r74;
	shr.u32 	%r76, %r229, 1;
	and.b32  	%r77, %r76, 2147483644;
	add.s32 	%r78, %r75, %r77;
	st.shared.u32 	[%r78], %r72;
	add.s32 	%r229, %r229, %r2;
	add.s32 	%r228, %r228, 1;
	setp.ne.s32 	%p4, %r228, %r4;
	@%p4 bra 	$L__BB291_3;
$L__BB291_4:
	setp.lt.u32 	%p5, %r3, 3;
	@%p5 bra 	$L__BB291_7;
	mov.u32 	%r81, _ZZ9cuda_gemmIiLi256ELi2ELi1ELi128ELi8ELi8ELi32ELi1ELi1EEviiiPT_S1_S1_iiE11kron_fac_sh;
$L__BB291_6:
	mul.wide.u32 	%rd14, %r229, 4;
	add.s64 	%rd15, %rd1, %rd14;
	ld.global.u32 	%r79, [%rd15];
	and.b32  	%r80, %r229, 7;
	mad.lo.s32 	%r82, %r80, 36, %r81;
	shr.u32 	%r83, %r229, 1;
	and.b32  	%r84, %r83, 2147483644;
	add.s32 	%r85, %r82, %r84;
	st.shared.u32 	[%r85], %r79;
	add.s32 	%r86, %r229, %r2;
	mul.wide.u32 	%rd16, %r86, 4;
	add.s64 	%rd17, %rd1, %rd16;
	ld.global.u32 	%r87, [%rd17];
	and.b32  	%r88, %r86, 7;
	mad.lo.s32 	%r89, %r88, 36, %r81;
	shr.u32 	%r90, %r86, 1;
	and.b32  	%r91, %r90, 2147483644;
	add.s32 	%r92, %r89, %r91;
	st.shared.u32 	[%r92], %r87;
	add.s32 	%r93, %r86, %r2;
	mul.wide.u32 	%rd18, %r93, 4;
	add.s64 	%rd19, %rd1, %rd18;
	ld.global.u32 	%r94, [%rd19];
	and.b32  	%r95, %r93, 7;
	mad.lo.s32 	%r96, %r95, 36, %r81;
	shr.u32 	%r97, %r93, 1;
	and.b32  	%r98, %r97, 2147483644;
	add.s32 	%r99, %r96, %r98;
	st.shared.u32 	[%r99], %r94;
	add.s32 	%r100, %r93, %r2;
	mul.wide.u32 	%rd20, %r100, 4;
	add.s64 	%rd21, %rd1, %rd20;
	ld.global.u32 	%r101, [%rd21];
	and.b32  	%r102, %r100, 7;
	mad.lo.s32 	%r103, %r102, 36, %r81;
	shr.u32 	%r104, %r100, 1;
	and.b32  	%r105, %r104, 2147483644;
	add.s32 	%r106, %r103, %r105;
	st.shared.u32 	[%r106], %r101;
	add.s32 	%r229, %r100, %r2;
	setp.lt.u32 	%p6, %r229, 64;
	@%p6 bra 	$L__BB291_6;
$L__BB291_7:
	mov.u32 	%r231, %ctaid.y;
	mov.u32 	%r13, %nctaid.y;
	shl.b32 	%r107, %r13, 1;
	setp.ge.u32 	%p7, %r231, %r107;
	@%p7 bra 	$L__BB291_34;
	mov.u32 	%r108, %ntid.x;
	and.b32  	%r14, %r1, 7;
	add.s32 	%r15, %r1, %r108;
	max.u32 	%r109, %r15, 128;
	setp.lt.u32 	%p8, %r15, 128;
	selp.u32 	%r110, 1, 0, %p8;
	add.s32 	%r111, %r15, %r110;
	sub.s32 	%r112, %r109, %r111;
	div.u32 	%r113, %r112, %r108;
	add.s32 	%r16, %r113, %r110;
	add.s32 	%r114, %r16, 1;
	and.b32  	%r17, %r114, 3;
	shl.b32 	%r115, %r1, 2;
	mov.u32 	%r116, _ZZ9cuda_gemmIiLi256ELi2ELi1ELi128ELi8ELi8ELi32ELi1ELi1EEviiiPT_S1_S1_iiE3Ash;
	add.s32 	%r18, %r116, %r115;
	shl.b32 	%r19, %r108, 2;
	add.s32 	%r20, %r18, %r19;
	add.s32 	%r21, %r15, %r108;
	add.s32 	%r22, %r21, %r108;
	mov.u32 	%r117, _ZZ9cuda_gemmIiLi256ELi2ELi1ELi128ELi8ELi8ELi32ELi1ELi1EEviiiPT_S1_S1_iiE3Csh;
	add.s32 	%r23, %r117, %r115;
	add.s32 	%r24, %r23, %r19;
	add.s32 	%r118, %r1, 1;
	and.b32  	%r25, %r118, 7;
	add.s32 	%r119, %r1, 2;
	and.b32  	%r26, %r119, 7;
	add.s32 	%r120, %r1, 3;
	and.b32  	%r27, %r120, 7;
	xor.b32  	%r28, %r14, 4;
	add.s32 	%r121, %r1, 5;
	and.b32  	%r29, %r121, 7;
	add.s32 	%r122, %r1, 6;
	and.b32  	%r30, %r122, 7;
	add.s32 	%r123, %r1, -1;
	and.b32  	%r31, %r123, 7;
	mul.wide.u32 	%rd22, %r108, 8;
	add.s64 	%rd4, %rd2, %rd22;
	shr.u32 	%r32, %r108, 4;
	cvt.u64.u32 	%rd24, %r19;
$L__BB291_9:
	setp.gt.u32 	%p9, %r1, 127;
	@%p9 bra 	$L__BB291_23;
	setp.eq.s32 	%p10, %r17, 0;
	shl.b32 	%r34, %r231, 7;
	mov.u32 	%r232, %r1;
	@%p10 bra 	$L__BB291_14;
	setp.eq.s32 	%p11, %r17, 1;
	add.s32 	%r124, %r34, %r1;
	mul.wide.s32 	%rd23, %r124, 4;
	add.s64 	%rd5, %rd2, %rd23;
	ld.global.u32 	%r125, [%rd5];
	st.shared.u32 	[%r18], %r125;
	mov.u32 	%r232, %r15;
	@%p11 bra 	$L__BB291_14;
	setp.eq.s32 	%p12, %r17, 2;
	add.s64 	%rd6, %rd5, %rd24;
	ld.global.u32 	%r126, [%rd6];
	st.shared.u32 	[%r20], %r126;
	mov.u32 	%r232, %r21;
	@%p12 bra 	$L__BB291_14;
	add.s64 	%rd26, %rd6, %rd24;
	ld.global.u32 	%r127, [%rd26];
	add.s32 	%r128, %r20, %r19;
	st.shared.u32 	[%r128], %r127;
	mov.u32 	%r232, %r22;
$L__BB291_14:
	setp.lt.u32 	%p13, %r16, 3;
	@%p13 bra 	$L__BB291_17;
	shl.b32 	%r129, %r232, 2;
	mov.u32 	%r130, _ZZ9cuda_gemmIiLi256ELi2ELi1ELi128ELi8ELi8ELi32ELi1ELi1EEviiiPT_S1_S1_iiE3Ash;
	add.s32 	%r235, %r130, %r129;
	add.s32 	%r234, %r232, %r34;
$L__BB291_16:
	mul.wide.s32 	%rd27, %r234, 4;
	mov.u32 	%r132, %ntid.x;
	mul.wide.u32 	%rd28, %r132, 4;
	add.s64 	%rd29, %rd2, %rd27;
	add.s64 	%rd30, %rd29, %rd28;
	add.s64 	%rd31, %rd4, %rd27;
	mul.wide.u32 	%rd32, %r132, 12;
	add.s64 	%rd33, %rd29, %rd32;
	ld.global.u32 	%r133, [%rd29];
	st.shared.u32 	[%r235], %r133;
	ld.global.u32 	%r134, [%rd30];
	add.s32 	%r135, %r235, %r19;
	st.shared.u32 	[%r135], %r134;
	ld.global.u32 	%r136, [%rd31];
	shl.b32 	%r137, %r132, 3;
	add.s32 	%r138, %r235, %r137;
	st.shared.u32 	[%r138], %r136;
	ld.global.u32 	%r139, [%rd33];
	mad.lo.s32 	%r140, %r132, 12, %r235;
	st.shared.u32 	[%r140], %r139;
	add.s32 	%r232, %r232, %r19;
	shl.b32 	%r141, %r132, 4;
	add.s32 	%r235, %r235, %r141;
	add.s32 	%r234, %r234, %r19;
	setp.lt.u32 	%p14, %r232, 128;
	@%p14 bra 	$L__BB291_16;
$L__BB291_17:
	setp.eq.s32 	%p15, %r17, 0;
	mov.u32 	%r233, %r1;
	@%p15 bra 	$L__BB291_21;
	setp.eq.s32 	%p16, %r17, 1;
	mov.b32 	%r142, 0;
	st.shared.u32 	[%r23], %r142;
	mov.u32 	%r233, %r15;
	@%p16 bra 	$L__BB291_21;
	setp.eq.s32 	%p17, %r17, 2;
	mov.b32 	%r143, 0;
	st.shared.u32 	[%r24], %r143;
	mov.u32 	%r233, %r21;
	@%p17 bra 	$L__BB291_21;
	add.s32 	%r144, %r24, %r19;
	mov.b32 	%r145, 0;
	st.shared.u32 	[%r144], %r145;
	mov.u32 	%r233, %r22;
$L__BB291_21:
	setp.lt.u32 	%p18, %r16, 3;
	@%p18 bra 	$L__BB291_23;
$L__BB291_22:
	shl.b32 	%r146, %r233, 2;
	mov.u32 	%r147, _ZZ9cuda_gemmIiLi256ELi2ELi1ELi128ELi8ELi8ELi32ELi1ELi1EEviiiPT_S1_S1_iiE3Csh;
	add.s32 	%r148, %r147, %r146;
	mov.b32 	%r149, 0;
	st.shared.u32 	[%r148], %r149;
	add.s32 	%r150, %r148, %r19;
	st.shared.u32 	[%r150], %r149;
	add.s32 	%r151, %r150, %r19;
	st.shared.u32 	[%r151], %r149;
	add.s32 	%r152, %r151, %r19;
	st.shared.u32 	[%r152], %r149;
	add.s32 	%r233, %r19, %r233;
	setp.lt.u32 	%p19, %r233, 128;
	@%p19 bra 	$L__BB291_22;
$L__BB291_23:
	setp.gt.u32 	%p20, %r1, 127;
	bar.sync 	0;
	@%p20 bra 	$L__BB291_26;
	shr.u32 	%r238, %r1, 4;
	shl.b32 	%r153, %r1, 3;
	and.b32  	%r154, %r153, 120;
	or.b32  	%r155, %r154, %r14;
	shl.b32 	%r156, %r155, 2;
	mov.u32 	%r157, _ZZ9cuda_gemmIiLi256ELi2ELi1ELi128ELi8ELi8ELi32ELi1ELi1EEviiiPT_S1_S1_iiE3Ash;
	add.s32 	%r158, %r157, %r156;
	ld.shared.u32 	%r48, [%r158];
	or.b32  	%r159, %r154, %r25;
	shl.b32 	%r160, %r159, 2;
	add.s32 	%r161, %r157, %r160;
	ld.shared.u32 	%r49, [%r161];
	or.b32  	%r162, %r154, %r26;
	shl.b32 	%r163, %r162, 2;
	add.s32 	%r164, %r157, %r163;
	ld.shared.u32 	%r50, [%r164];
	or.b32  	%r165, %r154, %r27;
	shl.b32 	%r166, %r165, 2;
	add.s32 	%r167, %r157, %r166;
	ld.shared.u32 	%r51, [%r167];
	or.b32  	%r168, %r154, %r28;
	shl.b32 	%r169, %r168, 2;
	add.s32 	%r170, %r157, %r169;
	ld.shared.u32 	%r52, [%r170];
	or.b32  	%r171, %r154, %r29;
	shl.b32 	%r172, %r171, 2;
	add.s32 	%r173, %r157, %r172;
	ld.shared.u32 	%r53, [%r173];
	or.b32  	%r174, %r154, %r30;
	shl.b32 	%r175, %r174, 2;
	add.s32 	%r176, %r157, %r175;
	ld.shared.u32 	%r54, [%r176];
	or.b32  	%r177, %r154, %r31;
	shl.b32 	%r178, %r177, 2;
	add.s32 	%r179, %r157, %r178;
	ld.shared.u32 	%r55, [%r179];
$L__BB291_25:
	shl.b32 	%r180, %r14, 2;
	mov.u32 	%r181, _ZZ9cuda_gemmIiLi256ELi2ELi1ELi128ELi8ELi8ELi32ELi1ELi1EEviiiPT_S1_S1_iiE11kron_fac_sh;
	add.s32 	%r182, %r181, %r180;
	mad.lo.s32 	%r183, %r238, 36, %r182;
	ld.shared.u32 	%r184, [%r183];
	shfl.sync.idx.b32	%r185|%p21, %r184, %r14, 6175, -1;
	mul.lo.s32 	%r186, %r185, %r48;
	shfl.sync.idx.b32	%r187|%p22, %r184, %r25, 6175, -1;
	mad.lo.s32 	%r188, %r187, %r49, %r186;
	shfl.sync.idx.b32	%r189|%p23, %r184, %r26, 6175, -1;
	mad.lo.s32 	%r190, %r189, %r50, %r188;
	shfl.sync.idx.b32	%r191|%p24, %r184, %r27, 6175, -1;
	mad.lo.s32 	%r192, %r191, %r51, %r190;
	shfl.sync.idx.b32	%r193|%p25, %r184, %r28, 6175, -1;
	mad.lo.s32 	%r194, %r193, %r52, %r192;
	shfl.sync.idx.b32	%r195|%p26, %r184, %r29, 6175, -1;
	mad.lo.s32 	%r196, %r195, %r53, %r194;
	shfl.sync.idx.b32	%r197|%p27, %r184, %r30, 6175, -1;
	mad.lo.s32 	%r198, %r197, %r54, %r196;
	shfl.sync.idx.b32	%r199|%p28, %r184, %r31, 6175, -1;
	mad.lo.s32 	%r200, %r199, %r55, %r198;
	shl.b32 	%r201, %r238, 6;
	shl.b32 	%r202, %r1, 2;
	and.b32  	%r203, %r202, 60;
	or.b32  	%r204, %r201, %r203;
	mov.u32 	%r205, _ZZ9cuda_gemmIiLi256ELi2ELi1ELi128ELi8ELi8ELi32ELi1ELi1EEviiiPT_S1_S1_iiE3Csh;
	add.s32 	%r206, %r205, %r204;
	ld.shared.u32 	%r207, [%r206];
	add.s32 	%r208, %r207, %r200;
	st.shared.u32 	[%r206], %r208;
	add.s32 	%r238, %r238, %r32;
	setp.lt.u32 	%p29, %r238, 8;
	@%p29 bra 	$L__BB291_25;
$L__BB291_26:
	setp.gt.u32 	%p30, %r1, 127;
	bar.sync 	0;
	@%p30 bra 	$L__BB291_33;
	setp.eq.s32 	%p31, %r17, 0;
	shl.b32 	%r58, %r231, 7;
	mov.u32 	%r239, %r1;
	@%p31 bra 	$L__BB291_31;
	setp.eq.s32 	%p32, %r17, 1;
	add.s32 	%r209, %r58, %r1;
	ld.shared.u32 	%r210, [%r23];
	mul.wide.s32 	%rd34, %r209, 4;
	add.s64 	%rd7, %rd3, %rd34;
	st.global.u32 	[%rd7], %r210;
	mov.u32 	%r239, %r15;
	@%p32 bra 	$L__BB291_31;
	setp.eq.s32 	%p33, %r17, 2;
	ld.shared.u32 	%r211, [%r24];
	cvt.u64.u32 	%rd35, %r19;
	add.s64 	%rd8, %rd7, %rd35;
	st.global.u32 	[%rd8], %r211;
	mov.u32 	%r239, %r21;
	@%p33 bra 	$L__BB291_31;
	add.s32 	%r212, %r24, %r19;
	ld.shared.u32 	%r213, [%r212];
	add.s64 	%rd37, %rd8, %rd35;
	st.global.u32 	[%rd37], %r213;
	mov.u32 	%r239, %r22;
$L__BB291_31:
	setp.lt.u32 	%p34, %r16, 3;
	@%p34 bra 	$L__BB291_33;
$L__BB291_32:
	add.s32 	%r215, %r58, %r239;
	shl.b32 	%r216, %r239, 2;
	mov.u32 	%r217, _ZZ9cuda_gemmIiLi256ELi2ELi1ELi128ELi8ELi8ELi32ELi1ELi1EEviiiPT_S1_S1_iiE3Csh;
	add.s32 	%r218, %r217, %r216;
	ld.shared.u32 	%r219, [%r218];
	mul.wide.s32 	%rd38, %r215, 4;
	add.s64 	%rd39, %rd3, %rd38;
	st.global.u32 	[%rd39], %r219;
	add.s32 	%r220, %r218, %r19;
	ld.shared.u32 	%r221, [%r220];
	add.s64 	%rd41, %rd39, %rd24;
	st.global.u32 	[%rd41], %r221;
	add.s32 	%r222, %r220, %r19;
	ld.shared.u32 	%r223, [%r222];
	add.s64 	%rd42, %rd41, %rd24;
	st.global.u32 	[%rd42], %r223;
	add.s32 	%r224, %r222, %r19;
	ld.shared.u32 	%r225, [%r224];
	add.s64 	%rd43, %rd42, %rd24;
	st.global.u32 	[%rd43], %r225;
	add.s32 	%r239, %r19, %r239;
	setp.lt.u32 	%p35, %r239, 128;
	@%p35 bra 	$L__BB291_32;
$L__BB291_33:
	add.s32 	%r231, %r231, %r13;
	shl.b32 	%r226, %r13, 1;
	setp.lt.u32 	%p36, %r231, %r226;
	@%p36 bra 	$L__BB291_9;
$L__BB291_34:
	ret;

}
	// .globl	_Z9cuda_gemmIiLi256ELi2ELi1ELi128ELi16ELi16ELi32ELi0ELi0EEviiiPT_S1_S1_ii
.visible .entry _Z9cuda_gemmIiLi256ELi2ELi1ELi128ELi16ELi16ELi32ELi0ELi0EEviiiPT_S1_S1_ii(
	.param .u32 _Z9cuda_gemmIiLi256ELi2ELi1ELi128ELi16ELi16ELi32ELi0ELi0EEviiiPT_S1_S1_ii_param_0,
	.param .u32 _Z9cuda_gemmIiLi256ELi2ELi1ELi128ELi16ELi16ELi32ELi0ELi0EEviiiPT_S1_S1_ii_param_1,
	.param .u32 _Z9cuda_gemmIiLi256ELi2ELi1ELi128ELi16ELi16ELi32ELi0ELi0EEviiiPT_S1_S1_ii_param_2,
	.param .u64 .ptr .align 1 _Z9cuda_gemmIiLi256ELi2ELi1ELi128ELi16ELi16ELi32ELi0ELi0EEviiiPT_S1_S1_ii_param_3,
	.param .u64 .ptr .align 1 _Z9cuda_gemmIiLi256ELi2ELi1ELi128ELi16ELi16ELi32ELi0ELi0EEviiiPT_S1_S1_ii_param_4,
	.param .u64 .ptr .align 1 _Z9cuda_gemmIiLi256ELi2ELi1ELi128ELi16ELi16ELi32ELi0ELi0EEviiiPT_S1_S1_ii_param_5,
	.param .u32 _Z9cuda_gemmIiLi256ELi2ELi1ELi128ELi16ELi16ELi32ELi0ELi0EEviiiPT_S1_S1_ii_param_6,
	.param .u32 _Z9cuda_gemmIiLi256ELi2ELi1ELi128ELi16ELi16ELi32ELi0ELi0EEviiiPT_S1_S1_ii_param_7
)
.maxntid 256
{
	.reg .pred 	%p<199>;
	.reg .b32 	%r<1070>;
	.reg .b64 	%rd<37>;
	// demoted variable
	.shared .align 128 .b8 _ZZ9cuda_gemmIiLi256ELi2ELi1ELi128ELi16ELi16ELi32ELi0ELi0EEviiiPT_S1_S1_iiE11kron_fac_sh[1088];
	// demoted variable
	.shared .align 128 .b8 _ZZ9cuda_gemmIiLi256ELi2ELi1ELi128ELi16ELi16ELi32ELi0ELi0EEviiiPT_S1_S1_iiE3Ash[512];
	// demoted variable
	.shared .align 128 .b8 _ZZ9cuda_gemmIiLi256ELi2ELi1ELi128ELi16ELi16ELi32ELi0ELi0EEviiiPT_S1_S1_iiE3Csh[512];
	ld.param.u32 	%r374, [_Z9cuda_gemmIiLi256ELi2ELi1ELi128ELi16ELi16ELi32ELi0ELi0EEviiiPT_S1_S1_ii_param_2];
	ld.param.u64 	%rd7, [_Z9cuda_gemmIiLi256ELi2ELi1ELi128ELi16ELi16ELi32ELi0ELi0EEviiiPT_S1_S1_ii_param_3];
	ld.param.u64 	%rd6, [_Z9cuda_gemmIiLi256ELi2ELi1ELi128ELi16ELi16ELi32ELi0ELi0EEviiiPT_S1_S1_ii_param_4];
	ld.param.u64 	%rd8, [_Z9cuda_gemmIiLi256ELi2ELi1ELi128ELi16ELi16ELi32ELi0ELi0EEviiiPT_S1_S1_ii_param_5];
	ld.param.u32 	%r375, [_Z9cuda_gemmIiLi256ELi2ELi1ELi128ELi16ELi16ELi32ELi0ELi0EEviiiPT_S1_S1_ii_param_6];
	ld.param.u32 	%r376, [_Z9cuda_gemmIiLi256ELi2ELi1ELi128ELi16ELi16ELi32ELi0ELi0EEviiiPT_S1_S1_ii_param_7];
	cvta.to.global.u64 	%rd1, %rd7;
	cvta.to.global.u64 	%rd2, %rd8;
	mov.u32 	%r1, %tid.x;
	and.b32  	%r2, %r1, 31;
	setp.lt.s32 	%p1, %r376, 16;
	shr.u32 	%r3, %r376, 4;
	selp.b32 	%r4, 1, %r3, %p1;
	mul.lo.s32 	%r5, %r376, %r375;
	setp.ge.u32 	%p2, %r1, %r5;
	@%p2 bra 	$L__BB292_3;
	mov.u32 	%r6, %ntid.x;
	cvta.to.global.u64 	%rd3, %rd6;
	mov.u32 	%r876, %r1;
$L__BB292_2:
	mul.wide.u32 	%rd9, %r876, 4;
	add.s64 	%rd10, %rd3, %rd9;
	ld.global.u32 	%r377, [%rd10];
	rem.u32 	%r378, %r876, %r375;
	mov.u32 	%r379, _ZZ9cuda_gemmIiLi256ELi2ELi1ELi128ELi16ELi16ELi32ELi0ELi0EEviiiPT_S1_S1_iiE11kron_fac_sh;
	mad.lo.s32 	%r380, %r378, 68, %r379;
	div.u32 	%r381, %r876, %r376;
	shl.b32 	%r382, %r381, 2;
	add.s32 	%r383, %r380, %r382;
	st.shared.u32 	[%r383], %r377;
	add.s32 	%r876, %r876, %r6;
	setp.lt.u32 	%p3, %r876, %r5;
	@%p3 bra 	$L__BB292_2;
$L__BB292_3:
	div.s32 	%r9, 128, %r376;
	mul.lo.s32 	%r384, %r9, %r4;
	min.s32 	%r10, %r384, 256;
	div.u32 	%r12, %r1, %r10;
	mul.lo.s32 	%r385, %r12, %r10;
	sub.s32 	%r386, %r1, %r385;
	div.u32 	%r11, %r386, %r4;
	mov.u32 	%r13, %ntid.x;
	div.u32 	%r14, %r13, %r10;
	mov.u32 	%r893, %ctaid.y;
	mov.u32 	%r387, %nctaid.y;
	shl.b32 	%r388, %r387, 1;
	setp.ge.u32 	%p4, %r893, %r388;
	@%p4 bra 	$L__BB292_241;
	mov.u32 	%r390, %ctaid.x;
	shl.b32 	%r16, %r390, 7;
	and.b32  	%r17, %r11, 15;
	rem.u32 	%r391, %r1, %r4;
	shl.b32 	%r18, %r391, 4;
	min.s32 	%r19, %r375, 16;
	shl.b32 	%r392, %r376, 8;
	sub.s32 	%r20, 8223, %r392;
	shl.b32 	%r393, %r4, 8;
	sub.s32 	%r21, 8223, %r393;
	add.s32 	%r22, %r1, %r13;
	max.u32 	%r394, %r22, 128;
	setp.lt.u32 	%p5, %r22, 128;
	selp.u32 	%r395, 1, 0, %p5;
	add.s32 	%r396, %r22, %r395;
	sub.s32 	%r397, %r394, %r396;
	div.u32 	%r398, %r397, %r13;
	add.s32 	%r23, %r398, %r395;
	add.s32 	%r399, %r23, 1;
	and.b32  	%r24, %r399, 3;
	shl.b32 	%r25, %r13, 2;
	add.s32 	%r26, %r22, %r13;
	add.s32 	%r400, %r11, 1;
	and.b32  	%r27, %r400, 15;
	add.s32 	%r401, %r11, 2;
	and.b32  	%r28, %r401, 15;
	add.s32 	%r402, %r11, 3;
	and.b32  	%r29, %r402, 15;
	add.s32 	%r403, %r11, 4;
	and.b32  	%r30, %r403, 15;
	add.s32 	%r404, %r11, 5;
	and.b32  	%r31, %r404, 15;
	add.s32 	%r405, %r11, 6;
	and.b32  	%r32, %r405, 15;
	add.s32 	%r406, %r11, 7;
	and.b32  	%r33, %r406, 15;
	setp.lt.s32 	%p6, %r17, %r376;
	selp.b32 	%r407, 0, %r376, %p6;
	sub.s32 	%r34, %r17, %r407;
	add.s32 	%r408, %r17, 1;
	setp.lt.s32 	%p7, %r408, %r376;
	selp.b32 	%r409, 0, %r376, %p7;
	sub.s32 	%r35, %r408, %r409;
	add.s32 	%r410, %r17, 2;
	setp.lt.s32 	%p8, %r410, %r376;
	selp.b32 	%r411, 0, %r376, %p8;
	sub.s32 	%r36, %r410, %r411;
	add.s32 	%r412, %r17, 3;
	setp.lt.s32 	%p9, %r412, %r376;
	selp.b32 	%r413, 0, %r376, %p9;
	sub.s32 	%r37, %r412, %r413;
	add.s32 	%r414, %r17, 4;
	setp.lt.s32 	%p10, %r414, %r376;
	selp.b32 	%r415, 0, %r376, %p10;
	sub.s32 	%r38, %r414, %r415;
	add.s32 	%r416, %r17, 5;
	setp.lt.s32 	%p11, %r416, %r376;
	selp.b32 	%r417, 0, %r376, %p11;
	sub.s32 	%r39, %r416, %r417;
	add.s32 	%r418, %r17, 6;
	setp.lt.s32 	%p12, %r418, %r376;
	selp.b32 	%r419, 0, %r376, %p12;
	sub.s32 	%r40, %r418, %r419;
	add.s32 	%r420, %r17, 7;
	setp.lt.s32 	%p13, %r420, %r376;
	selp.b32 	%r421, 0, %r376, %p13;
	sub.s32 	%r41, %r420, %r421;
	add.s32 	%r422, %r17, 8;
	setp.lt.s32 	%p14, %r422, %r376;
	selp.b32 	%r423, 0, %r376, %p14;
	sub.s32 	%r42, %r422, %r423;
	add.s32 	%r424, %r17, 9;
	setp.lt.s32 	%p15, %r424, %r376;
	selp.b32 	%r425, 0, %r376, %p15;
	sub.s32 	%r43, %r424, %r425;
	add.s32 	%r426, %r17, 10;
	setp.lt.s32 	%p16, %r426, %r376;
	selp.b32 	%r427, 0, %r376, %p16;
	sub.s32 	%r44, %r426, %r427;
	add.s32 	%r428, %r17, 11;
	setp.lt.s32 	%p17, %r428, %r376;
	selp.b32 	%r429, 0, %r376, %p17;
	sub.s32 	%r45, %r428, %r429;
	add.s32 	%r430, %r17, 12;
	setp.lt.s32 	%p18, %r430, %r376;
	selp.b32 	%r431, 0, %r376, %p18;
	sub.s32 	%r46, %r430, %r431;
	add.s32 	%r432, %r17, 13;
	setp.lt.s32 	%p19, %r432, %r376;
	selp.b32 	%r433, 0, %r376, %p19;
	sub.s32 	%r47, %r432, %r433;
	add.s32 	%r434, %r17, 14;
	setp.lt.s32 	%p20, %r434, %r376;
	selp.b32 	%r435, 0, %r376, %p20;
	sub.s32 	%r48, %r434, %r435;
	add.s32 	%r436, %r17, 15;
	setp.lt.s32 	%p21, %r436, %r376;
	selp.b32 	%r437, 0, %r376, %p21;
	sub.s32 	%r49, %r436, %r437;
	mul.wide.u32 	%rd16, %r13, 4;
	mul.wide.u32 	%rd19, %r13, 8;
	mul.wide.u32 	%rd21, %r13, 12;
	cvt.u64.u32 	%rd12, %r25;
$L__BB292_5:
	setp.gt.u32 	%p22, %r1, 127;
	@%p22 bra 	$L__BB292_19;
	setp.eq.s32 	%p23, %r24, 0;
	mul.lo.s32 	%r67, %r893, %r374;
	mov.u32 	%r894, %r1;
	@%p23 bra 	$L__BB292_10;
	setp.eq.s32 	%p24, %r24, 1;
	add.s32 	%r438, %r67, %r16;
	add.s32 	%r439, %r438, %r1;
	mul.wide.s32 	%rd11, %r439, 4;
	add.s64 	%rd4, %rd1, %rd11;
	ld.global.u32 	%r440, [%rd4];
	shl.b32 	%r441, %r1, 2;
	mov.u32 	%r442, _ZZ9cuda_gemmIiLi256ELi2ELi1ELi128ELi16ELi16ELi32ELi0ELi0EEviiiPT_S1_S1_iiE3Ash;
	add.s32 	%r443, %r442, %r441;
	st.shared.u32 	[%r443], %r440;
	mov.u32 	%r894, %r22;
	@%p24 bra 	$L__BB292_10;
	setp.eq.s32 	%p25, %r24, 2;
	add.s64 	%rd5, %rd4, %rd12;
	ld.global.u32 	%r444, [%rd5];
	shl.b32 	%r445, %r1, 2;
	mov.u32 	%r446, _ZZ9cuda_gemmIiLi256ELi2ELi1ELi128ELi16ELi16ELi32ELi0ELi0EEviiiPT_S1_S1_iiE3Ash;
	add.s32 	%r447, %r446, %r445;
	add.s32 	%r448, %r447, %r25;
	st.shared.u32 	[%r448], %r444;
	mov.u32 	%r894, %r26;
	@%p25 bra 	$L__BB292_10;
	add.s32 	%r894, %r26, %r13;
	add.s64 	%rd14, %rd5, %rd12;
	ld.global.u32 	%r449, [%rd14];
	shl.b32 	%r450, %r1, 2;
	mov.u32 	%r451, _ZZ9cuda_gemmIiLi256ELi2ELi1ELi128ELi16ELi16ELi32ELi0ELi0EEviiiPT_S1_S1_iiE3Ash;
	add.s32 	%r452, %r451, %r450;
	add.s32 	%r453, %r452, %r25;
	add.s32 	%r454, %r453, %r25;
	st.shared.u32 	[%r454], %r449;
$L__BB292_10:
	setp.lt.u32 	%p26, %r23, 3;
	@%p26 bra 	$L__BB292_13;
	shl.b32 	%r455, %r894, 2;
	mov.u32 	%r456, _ZZ9cuda_gemmIiLi256ELi2ELi1ELi128ELi16ELi16ELi32ELi0ELi0EEviiiPT_S1_S1_iiE3Ash;
	add.s32 	%r897, %r456, %r455;
	add.s32 	%r457, %r16, %r894;
	add.s32 	%r896, %r457, %r67;
$L__BB292_12:
	mul.wide.s32 	%rd15, %r896, 4;
	add.s64 	%rd17, %rd1, %rd15;
	add.s64 	%rd18, %rd17, %rd16;
	add.s64 	%rd20, %rd17, %rd19;
	add.s64 	%rd22, %rd17, %rd21;
	ld.global.u32 	%r458, [%rd17];
	st.shared.u32 	[%r897], %r458;
	ld.global.u32 	%r459, [%rd18];
	add.s32 	%r460, %r897, %r25;
	st.shared.u32 	[%r460], %r459;
	ld.global.u32 	%r461, [%rd20];
	shl.b32 	%r462, %r13, 3;
	add.s32 	%r463, %r897, %r462;
	st.shared.u32 	[%r463], %r461;
	ld.global.u32 	%r464, [%rd22];
	mad.lo.s32 	%r465, %r13, 12, %r897;
	st.shared.u32 	[%r465], %r464;
	add.s32 	%r894, %r894, %r25;
	shl.b32 	%r466, %r13, 4;
	add.s32 	%r897, %r897, %r466;
	add.s32 	%r896, %r896, %r25;
	setp.lt.u32 	%p27, %r894, 128;
	@%p27 bra 	$L__BB292_12;
$L__BB292_13:
	mov.u32 	%r895, %r1;
	@%p23 bra 	$L__BB292_17;
	setp.eq.s32 	%p29, %r24, 1;
	shl.b32 	%r467, %r1, 2;
	mov.u32 	%r468, _ZZ9cuda_gemmIiLi256ELi2ELi1ELi128ELi16ELi16ELi32ELi0ELi0EEviiiPT_S1_S1_iiE3Csh;
	add.s32 	%r469, %r468, %r467;
	mov.b32 	%r470, 0;
	st.shared.u32 	[%r469], %r470;
	mov.u32 	%r895, %r22;
	@%p29 bra 	$L__BB292_17;
	setp.eq.s32 	%p30, %r24, 2;
	add.s32 	%r474, %r469, %r25;
	mov.b32 	%r475, 0;
	st.shared.u32 	[%r474], %r475;
	mov.u32 	%r895, %r26;
	@%p30 bra 	$L__BB292_17;
	add.s32 	%r895, %r26, %r13;
	mov.u32 	%r477, _ZZ9cuda_gemmIiLi256ELi2ELi1ELi128ELi16ELi16ELi32ELi0ELi0EEviiiPT_S1_S1_iiE3Csh;
	add.s32 	%r478, %r477, %r467;
	add.s32 	%r479, %r478, %r25;
	add.s32 	%r480, %r479, %r25;
	mov.b32 	%r481, 0;
	st.shared.u32 	[%r480], %r481;
$L__BB292_17:
	@%p26 bra 	$L__BB292_19;
$L__BB292_18:
	shl.b32 	%r482, %r895, 2;
	mov.u32 	%r483, _ZZ9cuda_gemmIiLi256ELi2ELi1ELi128ELi16ELi16ELi32ELi0ELi0EEviiiPT_S1_S1_iiE3Csh;
	add.s32 	%r484, %r483, %r482;
	mov.b32 	%r485, 0;
	st.shared.u32 	[%r484], %r485;
	add.s32 	%r486, %r484, %r25;
	st.shared.u32 	[%r486], %r485;
	add.s32 	%r487, %r486, %r25;
	st.shared.u32 	[%r487], %r485;
	add.s32 	%r488, %r487, %r25;
	st.shared.u32 	[%r488], %r485;
	add.s32 	%r895, %r25, %r895;
	setp.lt.u32 	%p32, %r895, 128;
	@%p32 bra 	$L__BB292_18;
$L__BB292_19:
	setp.lt.s32 	%p33, %r9, 1;
	bar.sync 	0;
	@%p33 bra 	$L__BB292_233;
	setp.ne.s32 	%p34, %r4, 1;
	@%p34 bra 	$L__BB292_90;
	mov.b32 	%r916, 0;
$L__BB292_22:
	setp.lt.s32 	%p141, %r376, 1;
	add.s32 	%r99, %r916, %r11;
	mad.lo.s32 	%r100, %r99, %r376, %r18;
	@%p141 bra 	$L__BB292_24;
	add.s32 	%r702, %r100, %r17;
	shl.b32 	%r703, %r702, 2;
	mov.u32 	%r704, _ZZ9cuda_gemmIiLi256ELi2ELi1ELi128ELi16ELi16ELi32ELi0ELi0EEviiiPT_S1_S1_iiE3Ash;
	add.s32 	%r705, %r704, %r703;
	ld.shared.u32 	%r1067, [%r705];
$L__BB292_24:
	setp.lt.s32 	%p142, %r376, 2;
	@%p142 bra 	$L__BB292_26;
	add.s32 	%r706, %r100, %r27;
	shl.b32 	%r707, %r706, 2;
	mov.u32 	%r708, _ZZ9cuda_gemmIiLi256ELi2ELi1ELi128ELi16ELi16ELi32ELi0ELi0EEviiiPT_S1_S1_iiE3Ash;
	add.s32 	%r709, %r708, %r707;
	ld.shared.u32 	%r1066, [%r709];
$L__BB292_26:
	setp.lt.s32 	%p143, %r376, 3;
	@%p143 bra 	$L__BB292_28;
	add.s32 	%r710, %r100, %r28;
	shl.b32 	%r711, %r710, 2;
	mov.u32 	%r712, _ZZ9cuda_gemmIiLi256ELi2ELi1ELi128ELi16ELi16ELi32ELi0ELi0EEviiiPT_S1_S1_iiE3Ash;
	add.s32 	%r713, %r712, %r711;
	ld.shared.u32 	%r1065, [%r713];
$L__BB292_28:
	setp.lt.s32 	%p144, %r376, 4;
	@%p144 bra 	$L__BB292_30;
	add.s32 	%r714, %r100, %r29;
	shl.b32 	%r715, %r714, 2;
	mov.u32 	%r716, _ZZ9cuda_gemmIiLi256ELi2ELi1ELi128ELi16ELi16ELi32ELi0ELi0EEviiiPT_S1_S1_iiE3Ash;
	add.s32 	%r717, %r716, %r715;
	ld.shared.u32 	%r1064, [%r717];
$L__BB292_30:
	setp.lt.s32 	%p145, %r376, 5;
	@%p145 bra 	$L__BB292_32;
	add.s32 	%r718, %r100, %r30;
	shl.b32 	%r719, %r718, 2;
	mov.u32 	%r720, _ZZ9cuda_gemmIiLi256ELi2ELi1ELi128ELi16ELi16ELi32ELi0ELi0EEviiiPT_S1_S1_iiE3Ash;
	add.s32 	%r721, %r720, %r719;
	ld.shared.u32 	%r1063, [%r721];
$L__BB292_32:
	setp.lt.s32 	%p146, %r376, 6;
	@%p146 bra 	$L__BB292_34;
	add.s32 	%r722, %r100, %r31;
	shl.b32 	%r723, %r722, 2;
	mov.u32 	%r724, _ZZ9cuda_gemmIiLi256ELi2ELi1ELi128ELi16ELi16ELi32ELi0ELi0EEviiiPT_S1_S1_iiE3Ash;
	add.s32 	%r725, %r724, %r723;
	ld.shared.u32 	%r1062, [%r725];
$L__BB292_34:
	setp.lt.s32 	%p147, %r376, 7;
	@%p147 bra 	$L__BB292_36;
	add.s32 	%r726, %r100, %r32;
	shl.b32 	%r727, %r726, 2;
	mov.u32 	%r728, _ZZ9cuda_gemmIiLi256ELi2ELi1ELi128ELi16ELi16ELi32ELi0ELi0EEviiiPT_S1_S1_iiE3Ash;
	add.s32 	%r729, %r728, %r727;
	ld.shared.u32 	%r1061, [%r729];
$L__BB292_36:
	setp.lt.s32 	%p148, %r376, 8;
	@%p148 bra 	$L__BB292_38;
	add.s32 	%r730, %r100, %r33;
	shl.b32 	%r731, %r730, 2;
	mov.u32 	%r732, _ZZ9cuda_gemmIiLi256ELi2ELi1ELi128ELi16ELi16ELi32ELi0ELi0EEviiiPT_S1_S1_iiE3Ash;
	add.s32 	%r733, %r732, %r731;
	ld.shared.u32 	%r1060, [%r733];
$L__BB292_38:
	setp.lt.s32 	%p149, %r376, 9;
	@%p149 bra 	$L__BB292_40;
	xor.b32  	%r734, %r17, 8;
	add.s32 	%r735, %r100, %r734;
	shl.b32 	%r736, %r735, 2;
	mov.u32 	%r737, _ZZ9cuda_gemmIiLi256ELi2ELi1ELi128ELi16ELi16ELi32ELi0ELi0EEviiiPT_S1_S1_iiE3Ash;
	add.s32 	%r738, %r737, %r736;
	ld.shared.u32 	%r1059, [%r738];
$L__BB292_40:
	setp.lt.s32 	%p150, %r376, 10;
	@%p150 bra 	$L__BB292_42;
	add.s32 	%r739, %r11, 9;
	and.b32  	%r740, %r739, 15;
	add.s32 	%r741, %r100, %r740;
	shl.b32 	%r742, %r741, 2;
	mov.u32 	%r743, _ZZ9cuda_gemmIiLi256ELi2ELi1ELi128ELi16ELi16ELi32ELi0ELi0EEviiiPT_S1_S1_iiE3Ash;
	add.s32 	%r744, %r743, %r742;
	ld.shared.u32 	%r1058, [%r744];
$L__BB292_42:
	setp.lt.s32 	%p151, %r376, 11;
	@%p151 bra 	$L__BB292_44;
	add.s32 	%r745, %r11, 10;
	and.b32  	%r746, %r745, 15;
	add.s32 	%r747, %r100, %r746;
	shl.b32 	%r748, %r747, 2;
	mov.u32 	%r749, _ZZ9cuda_gemmIiLi256ELi2ELi1ELi128ELi16ELi16ELi32ELi0ELi0EEviiiPT_S1_S1_iiE3Ash;
	add.s32 	%r750, %r749, %r748;
	ld.shared.u32 	%r1057, [%r750];
$L__BB292_44:
	setp.lt.s32 	%p152, %r376, 12;
	@%p152 bra 	$L__BB292_46;
	add.s32 	%r751, %r11, 11;
	and.b32  	%r752, %r751, 15;
	add.s32 	%r753, %r100, %r752;
	shl.b32 	%r754, %r753, 2;
	mov.u32 	%r755, _ZZ9cuda_gemmIiLi256ELi2ELi1ELi128ELi16ELi16ELi32ELi0ELi0EEviiiPT_S1_S1_iiE3Ash;
	add.s32 	%r756, %r755, %r754;
	ld.shared.u32 	%r1056, [%r756];
$L__BB292_46:
	setp.lt.s32 	%p153, %r376, 13;
	@%p153 bra 	$L__BB292_48;
	add.s32 	%r757, %r11, 12;
	and.b32  	%r758, %r757, 15;
	add.s32 	%r759, %r100, %r758;
	shl.b32 	%r760, %r759, 2;
	mov.u32 	%r761, _ZZ9cuda_gemmIiLi256ELi2ELi1ELi128ELi16ELi16ELi32ELi0ELi0EEviiiPT_S1_S1_iiE3Ash;
	add.s32 	%r762, %r761, %r760;
	ld.shared.u32 	%r1055, [%r762];
$L__BB292_48:
	setp.lt.s32 	%p154, %r376, 14;
	@%p154 bra 	$L__BB292_50;
	add.s32 	%r763, %r11, 13;
	and.b32  	%r764, %r763, 15;
	add.s32 	%r765, %r100, %r764;
	shl.b32 	%r766, %r765, 2;
	mov.u32 	%r767, _ZZ9cuda_gemmIiLi256ELi2ELi1ELi128ELi16ELi16ELi32ELi0ELi0EEviiiPT_S1_S1_iiE3Ash;
	add.s32 	%r768, %r767, %r766;
	ld.shared.u32 	%r1054, [%r768];
$L__BB292_50:
	setp.lt.s32 	%p155, %r376, 15;
	@%p155 bra 	$L__BB292_52;
	add.s32 	%r769, %r11, 14;
	and.b32  	%r770, %r769, 15;
	add.s32 	%r771, %r100, %r770;
	shl.b32 	%r772, %r771, 2;
	mov.u32 	%r773, _ZZ9cuda_gemmIiLi256ELi2ELi1ELi128ELi16ELi16ELi32ELi0ELi0EEviiiPT_S1_S1_iiE3Ash;
	add.s32 	%r774, %r773, %r772;
	ld.shared.u32 	%r1053, [%r774];
$L__BB292_52:
	setp.lt.s32 	%p156, %r376, 16;
	@%p156 bra 	$L__BB292_54;
	add.s32 	%r775, %r11, -1;
	and.b32  	%r776, %r775, 15;
	add.s32 	%r777, %r100, %r776;
	shl.b32 	%r778, %r777, 2;
	mov.u32 	%r779, _ZZ9cuda_gemmIiLi256ELi2ELi1ELi128ELi16ELi16ELi32ELi0ELi0EEviiiPT_S1_S1_iiE3Ash;
	add.s32 	%r780, %r779, %r778;
	ld.shared.u32 	%r1052, [%r780];
$L__BB292_54:
	setp.lt.s32 	%p157, %r12, %r19;
	@%p157 bra 	$L__BB292_56;
$L__BB292_55:
	add.s32 	%r916, %r916, %r10;
	setp.lt.s32 	%p191, %r916, %r9;
	@%p191 bra 	$L__BB292_22;
	bra.uni 	$L__BB292_233;
$L__BB292_56:
	rem.s32 	%r781, %r2, %r376;
	shl.b32 	%r782, %r781, 2;
	mov.u32 	%r783, _ZZ9cuda_gemmIiLi256ELi2ELi1ELi128ELi16ELi16ELi32ELi0ELi0EEviiiPT_S1_S1_iiE11kron_fac_sh;
	add.s32 	%r134, %r783, %r782;
	mov.u32 	%r933, %r12;
$L__BB292_57:
	mad.lo.s32 	%r785, %r933, 68, %r134;
	ld.shared.u32 	%r136, [%r785];
	mov.b32 	%r935, 0;
	@%p141 bra 	$L__BB292_59;
	shfl.sync.idx.b32	%r786|%p159, %r136, %r34, %r20, -1;
	mul.lo.s32 	%r935, %r786, %r1067;
$L__BB292_59:
	@%p142 bra 	$L__BB292_61;
	shfl.sync.idx.b32	%r787|%p161, %r136, %r35, %r20, -1;
	mad.lo.s32 	%r935, %r787, %r1066, %r935;
$L__BB292_61:
	@%p143 bra 	$L__BB292_63;
	shfl.sync.idx.b32	%r788|%p163, %r136, %r36, %r20, -1;
	mad.lo.s32 	%r935, %r788, %r1065, %r935;
$L__BB292_63:
	@%p144 bra 	$L__BB292_65;
	shfl.sync.idx.b32	%r789|%p165, %r136, %r37, %r20, -1;
	mad.lo.s32 	%r935, %r789, %r1064, %r935;
$L__BB292_65:
	@%p145 bra 	$L__BB292_67;
	shfl.sync.idx.b32	%r790|%p167, %r136, %r38, %r20, -1;
	mad.lo.s32 	%r935, %r790, %r1063, %r935;
$L__BB292_67:
	setp.lt.s32 	%p168, %r376, 6;
	@%p168 bra 	$L__BB292_69;
	shfl.sync.idx.b32	%r791|%p169, %r136, %r39, %r20, -1;
	mad.lo.s32 	%r935, %r791, %r1062, %r935;
$L__BB292_69:
	setp.lt.s32 	%p170, %r376, 7;
	@%p170 bra 	$L__BB292_71;
	shfl.sync.idx.b32	%r792|%p171, %r136, %r40, %r20, -1;
	mad.lo.s32 	%r935, %r792, %r1061, %r935;
$L__BB292_71:
	setp.lt.s32 	%p172, %r376, 8;
	@%p172 bra 	$L__BB292_73;
	shfl.sync.idx.b32	%r793|%p173, %r136, %r41, %r20, -1;
	mad.lo.s32 	%r935, %r793, %r1060, %r935;
$L__BB292_73:
	setp.lt.s32 	%p174, %r376, 9;
	@%p174 bra 	$L__BB292_75;
	shfl.sync.idx.b32	%r794|%p175, %r136, %r42, %r20, -1;
	mad.lo.s32 	%r935, %r794, %r1059, %r935;
$L__BB292_75:
	setp.lt.s32 	%p176, %r376, 10;
	@%p176 bra 	$L__BB292_77;
	shfl.sync.idx.b32	%r795|%p177, %r136, %r43, %r20, -1;
	mad.lo.s32 	%r935, %r795, %r1058, %r935;
$L__BB292_77:
	setp.lt.s32 	%p178, %r376, 11;
	@%p178 bra 	$L__BB292_79;
	shfl.sync.idx.b32	%r796|%p179, %r136, %r44, %r20, -1;
	mad.lo.s32 	%r935, %r796, %r1057, %r935;
$L__BB292_79:
	setp.lt.s32 	%p180, %r376, 12;
	@%p180 bra 	$L__BB292_81;
	shfl.sync.idx.b32	%r797|%p181, %r136, %r45, %r20, -1;
	mad.lo.s32 	%r935, %r797, %r1056, %r935;
$L__BB292_81:
	setp.lt.s32 	%p182, %r376, 13;
	@%p182 bra 	$L__BB292_83;
	shfl.sync.idx.b32	%r798|%p183, %r136, %r46, %r20, -1;
	mad.lo.s32 	%r935, %r798, %r1055, %r935;
$L__BB292_83:
	setp.lt.s32 	%p184, %r376, 14;
	@%p184 bra 	$L__BB292_85;
	shfl.sync.idx.b32	%r799|%p185, %r136, %r47, %r20, -1;
	mad.lo.s32 	%r935, %r799, %r1054, %r935;
$L__BB292_85:
	setp.lt.s32 	%p186, %r376, 15;
	@%p186 bra 	$L__BB292_87;
	shfl.sync.idx.b32	%r800|%p187, %r136, %r48, %r20, -1;
	mad.lo.s32 	%r935, %r800, %r1053, %r935;
$L__BB292_87:
	setp.lt.s32 	%p188, %r376, 16;
	@%p188 bra 	$L__BB292_89;
	shfl.sync.idx.b32	%r801|%p189, %r136, %r49, %r20, -1;
	mad.lo.s32 	%r935, %r801, %r1052, %r935;
$L__BB292_89:
	mad.lo.s32 	%r802, %r933, %r9, %r99;
	shl.b32 	%r803, %r802, 2;
	mov.u32 	%r804, _ZZ9cuda_gemmIiLi256ELi2ELi1ELi128ELi16ELi16ELi32ELi0ELi0EEviiiPT_S1_S1_iiE3Csh;
	add.s32 	%r805, %r804, %r803;
	ld.shared.u32 	%r806, [%r805];
	add.s32 	%r807, %r806, %r935;
	st.shared.u32 	[%r805], %r807;
	add.s32 	%r933, %r933, %r14;
	setp.lt.s32 	%p190, %r933, %r19;
	@%p190 bra 	$L__BB292_57;
	bra.uni 	$L__BB292_55;
$L__BB292_90:
	setp.gt.u32 	%p35, %r376, 31;
	@%p35 bra 	$L__BB292_124;
	mov.b32 	%r1018, 0;
$L__BB292_92:
	setp.eq.s32 	%p36, %r376, 0;
	add.s32 	%r279, %r1018, %r11;
	mad.lo.s32 	%r280, %r279, %r376, %r18;
	@%p36 bra 	$L__BB292_94;
	add.s32 	%r490, %r280, %r17;
	shl.b32 	%r491, %r490, 2;
	mov.u32 	%r492, _ZZ9cuda_gemmIiLi256ELi2ELi1ELi128ELi16ELi16ELi32ELi0ELi0EEviiiPT_S1_S1_iiE3Ash;
	add.s32 	%r493, %r492, %r491;
	ld.shared.u32 	%r1067, [%r493];
$L__BB292_94:
	setp.lt.s32 	%p37, %r376, 2;
	@%p37 bra 	$L__BB292_96;
	add.s32 	%r494, %r280, %r27;
	shl.b32 	%r495, %r494, 2;
	mov.u32 	%r496, _ZZ9cuda_gemmIiLi256ELi2ELi1ELi128ELi16ELi16ELi32ELi0ELi0EEviiiPT_S1_S1_iiE3Ash;
	add.s32 	%r497, %r496, %r495;
	ld.shared.u32 	%r1066, [%r497];
$L__BB292_96:
	setp.lt.s32 	%p38, %r376, 3;
	@%p38 bra 	$L__BB292_98;
	add.s32 	%r498, %r280, %r28;
	shl.b32 	%r499, %r498, 2;
	mov.u32 	%r500, _ZZ9cuda_gemmIiLi256ELi2ELi1ELi128ELi16ELi16ELi32ELi0ELi0EEviiiPT_S1_S1_iiE3Ash;
	add.s32 	%r501, %r500, %r499;
	ld.shared.u32 	%r1065, [%r501];
$L__BB292_98:
	setp.lt.s32 	%p39, %r376, 4;
	@%p39 bra 	$L__BB292_100;
	add.s32 	%r502, %r280, %r29;
	shl.b32 	%r503, %r502, 2;
	mov.u32 	%r504, _ZZ9cuda_gemmIiLi256ELi2ELi1ELi128ELi16ELi16ELi32ELi0ELi0EEviiiPT_S1_S1_iiE3Ash;
	add.s32 	%r505, %r504, %r503;
	ld.shared.u32 	%r1064, [%r505];
$L__BB292_100:
	setp.lt.s32 	%p40, %r376, 5;
	@%p40 bra 	$L__BB292_102;
	add.s32 	%r506, %r280, %r30;
	shl.b32 	%r507, %r506, 2;
	mov.u32 	%r508, _ZZ9cuda_gemmIiLi256ELi2ELi1ELi128ELi16ELi16ELi32ELi0ELi0EEviiiPT_S1_S1_iiE3Ash;
	add.s32 	%r509, %r508, %r507;
	ld.shared.u32 	%r1063, [%r509];
$L__BB292_102:
	setp.lt.s32 	%p41, %r376, 6;
	@%p41 bra 	$L__BB292_104;
	add.s32 	%r510, %r280, %r31;
	shl.b32 	%r511, %r510, 2;
	mov.u32 	%r512, _ZZ9cuda_gemmIiLi256ELi2ELi1ELi128ELi16ELi16ELi32ELi0ELi0EEviiiPT_S1_S1_iiE3Ash;
	add.s32 	%r513, %r512, %r511;
	ld.shared.u32 	%r1062, [%r513];
$L__BB292_104:
	setp.lt.s32 	%p42, %r376, 7;
	@%p42 bra 	$L__BB292_106;
	add.s32 	%r514, %r280, %r32;
	shl.b32 	%r515, %r514, 2;
	mov.u32 	%r516, _ZZ9cuda_gemmIiLi256ELi2ELi1ELi128ELi16ELi16ELi32ELi0ELi0EEviiiPT_S1_S1_iiE3Ash;
	add.s32 	%r517, %r516, %r515;
	ld.shared.u32 	%r1061, [%r517];
$L__BB292_106:
	setp.lt.s32 	%p43, %r376, 8;
	@%p43 bra 	$L__BB292_108;
	add.s32 	%r518, %r280, %r33;
	shl.b32 	%r519, %r518, 2;
	mov.u32 	%r520, _ZZ9cuda_gemmIiLi256ELi2ELi1ELi128ELi16ELi16ELi32ELi0ELi0EEviiiPT_S1_S1_iiE3Ash;
	add.s32 	%r521, %r520, %r519;
	ld.shared.u32 	%r1060, [%r521];
$L__BB292_108:
	setp.lt.s32 	%p44, %r376, 9;
	@%p44 bra 	$L__BB292_110;
	xor.b32  	%r522, %r17, 8;
	add.s32 	%r523, %r280, %r522;
	shl.b32 	%r524, %r523, 2;
	mov.u32 	%r525, _ZZ9cuda_gemmIiLi256ELi2ELi1ELi128ELi16ELi16ELi32ELi0ELi0EEviiiPT_S1_S1_iiE3Ash;
	add.s32 	%r526, %r525, %r524;
	ld.shared.u32 	%r1059, [%r526];
$L__BB292_110:
	setp.lt.s32 	%p45, %r376, 10;
	@%p45 bra 	$L__BB292_112;
	add.s32 	%r527, %r11, 9;
	and.b32  	%r528, %r527, 15;
	add.s32 	%r529, %r280, %r528;
	shl.b32 	%r530, %r529, 2;
	mov.u32 	%r531, _ZZ9cuda_gemmIiLi256ELi2ELi1ELi128ELi16ELi16ELi32ELi0ELi0EEviiiPT_S1_S1_iiE3Ash;
	add.s32 	%r532, %r531, %r530;
	ld.shared.u32 	%r1058, [%r532];
$L__BB292_112:
	setp.lt.s32 	%p46, %r376, 11;
	@%p46 bra 	$L__BB292_114;
	add.s32 	%r533, %r11, 10;
	and.b32  	%r534, %r533, 15;
	add.s32 	%r535, %r280, %r534;
	shl.b32 	%r536, %r535, 2;
	mov.u32 	%r537, _ZZ9cuda_gemmIiLi256ELi2ELi1ELi128ELi16ELi16ELi32ELi0ELi0EEviiiPT_S1_S1_iiE3Ash;
	add.s32 	%r538, %r537, %r536;
	ld.shared.u32 	%r1057, [%r538];
$L__BB292_114:
	setp.lt.s32 	%p47, %r376, 12;
	@%p47 bra 	$L__BB292_116;
	add.s32 	%r539, %r11, 11;
	and.b32  	%r540, %r539, 15;
	add.s32 	%r541, %r280, %r540;
	shl.b32 	%r542, %r541, 2;
	mov.u32 	%r543, _ZZ9cuda_gemmIiLi256ELi2ELi1ELi128ELi16ELi16ELi32ELi0ELi0EEviiiPT_S1_S1_iiE3Ash;
	add.s32 	%r544, %r543, %r542;
	ld.shared.u32 	%r1056, [%r544];
$L__BB292_116:
	setp.lt.s32 	%p48, %r376, 13;
	@%p48 bra 	$L__BB292_118;
	add.s32 	%r545, %r11, 12;
	and.b32  	%r546, %r545, 15;
	add.s32 	%r547, %r280, %r546;
	shl.b32 	%r548, %r547, 2;
	mov.u32 	%r549, _ZZ9cuda_gemmIiLi256ELi2ELi1ELi128ELi16ELi16ELi32ELi0ELi0EEviiiPT_S1_S1_iiE3Ash;
	add.s32 	%r550, %r549, %r548;
	ld.shared.u32 	%r1055, [%r550];
$L__BB292_118:
	setp.lt.s32 	%p49, %r376, 14;
	@%p49 bra 	$L__BB292_120;
	add.s32 	%r551, %r11, 13;
	and.b32  	%r552, %r551, 15;
	add.s32 	%r553, %r280, %r552;
	shl.b32 	%r554, %r553, 2;
	mov.u32 	%r555, _ZZ9cuda_gemmIiLi256ELi2ELi1ELi128ELi16ELi16ELi32ELi0ELi0EEviiiPT_S1_S1_iiE3Ash;
	add.s32 	%r556, %r555, %r554;
	ld.shared.u32 	%r1054, [%r556];
$L__BB292_120:
	setp.lt.s32 	%p50, %r376, 15;
	@%p50 bra 	$L__BB292_122;
	add.s32 	%r557, %r11, 14;
	and.b32  	%r558, %r557, 15;
	add.s32 	%r559, %r280, %r558;
	shl.b32 	%r560, %r559, 2;
	mov.u32 	%r561, _ZZ9cuda_gemmIiLi256ELi2ELi1ELi128ELi16ELi16ELi32ELi0ELi0EEviiiPT_S1_S1_iiE3Ash;
	add.s32 	%r562, %r561, %r560;
	ld.shared.u32 	%r1053, [%r562];
$L__BB292_122:
	setp.lt.s32 	%p51, %r376, 16;
	@%p51 bra 	$L__BB292_197;
	add.s32 	%r563, %r11, -1;
	and.b32  	%r564, %r563, 15;
	add.s32 	%r565, %r280, %r564;
	shl.b32 	%r566, %r565, 2;
	mov.u32 	%r567, _ZZ9cuda_gemmIiLi256ELi2ELi1ELi128ELi16ELi16ELi32ELi0ELi0EEviiiPT_S1_S1_iiE3Ash;
	add.s32 	%r568, %r567, %r566;
	ld.shared.u32 	%r1052, [%r568];
	bra.uni 	$L__BB292_197;
$L__BB292_124:
	mov.b32 	%r966, 0;
$L__BB292_125:
	setp.lt.s32 	%p87, %r376, 1;
	add.s32 	%r187, %r966, %r11;
	mad.lo.s32 	%r188, %r187, %r376, %r18;
	@%p87 bra 	$L__BB292_127;
	add.s32 	%r595, %r188, %r17;
	shl.b32 	%r596, %r595, 2;
	mov.u32 	%r597, _ZZ9cuda_gemmIiLi256ELi2ELi1ELi128ELi16ELi16ELi32ELi0ELi0EEviiiPT_S1_S1_iiE3Ash;
	add.s32 	%r598, %r597, %r596;
	ld.shared.u32 	%r1067, [%r598];
$L__BB292_127:
	setp.lt.s32 	%p88, %r376, 2;
	@%p88 bra 	$L__BB292_129;
	add.s32 	%r599, %r188, %r27;
	shl.b32 	%r600, %r599, 2;
	mov.u32 	%r601, _ZZ9cuda_gemmIiLi256ELi2ELi1ELi128ELi16ELi16ELi32ELi0ELi0EEviiiPT_S1_S1_iiE3Ash;
	add.s32 	%r602, %r601, %r600;
	ld.shared.u32 	%r1066, [%r602];
$L__BB292_129:
	setp.lt.s32 	%p89, %r376, 3;
	@%p89 bra 	$L__BB292_131;
	add.s32 	%r603, %r188, %r28;
	shl.b32 	%r604, %r603, 2;
	mov.u32 	%r605, _ZZ9cuda_gemmIiLi256ELi2ELi1ELi128ELi16ELi16ELi32ELi0ELi0EEviiiPT_S1_S1_iiE3Ash;
	add.s32 	%r606, %r605, %r604;
	ld.shared.u32 	%r1065, [%r606];
$L__BB292_131:
	setp.lt.s32 	%p90, %r376, 4;
	@%p90 bra 	$L__BB292_133;
	add.s32 	%r607, %r188, %r29;
	shl.b32 	%r608, %r607, 2;
	mov.u32 	%r609, _ZZ9cuda_gemmIiLi256ELi2ELi1ELi128ELi16ELi16ELi32ELi0ELi0EEviiiPT_S1_S1_iiE3Ash;
	add.s32 	%r610, %r609, %r608;
	ld.shared.u32 	%r1064, [%r610];
$L__BB292_133:
	setp.lt.s32 	%p91, %r376, 5;
	@%p91 bra 	$L__BB292_135;
	add.s32 	%r611, %r188, %r30;
	shl.b32 	%r612, %r611, 2;
	mov.u32 	%r613, _ZZ9cuda_gemmIiLi256ELi2ELi1ELi128ELi16ELi16ELi32ELi0ELi0EEviiiPT_S1_S1_iiE3Ash;
	add.s32 	%r614, %r613, %r612;
	ld.shared.u32 	%r1063, [%r614];
$L__BB292_135:
	setp.lt.s32 	%p92, %r376, 6;
	@%p92 bra 	$L__BB292_137;
	add.s32 	%r615, %r188, %r31;
	shl.b32 	%r616, %r615, 2;
	mov.u32 	%r617, _ZZ9cuda_gemmIiLi256ELi2ELi1ELi128ELi16ELi16ELi32ELi0ELi0EEviiiPT_S1_S1_iiE3Ash;
	add.s32 	%r618, %r617, %r616;
	ld.shared.u32 	%r1062, [%r618];
$L__BB292_137:
	setp.lt.s32 	%p93, %r376, 7;
	@%p93 bra 	$L__BB292_139;
	add.s32 	%r619, %r188, %r32;
	shl.b32 	%r620, %r619, 2;
	mov.u32 	%r621, _ZZ9cuda_gemmIiLi256ELi2ELi1ELi128ELi16ELi16ELi32ELi0ELi0EEviiiPT_S1_S1_iiE3Ash;
	add.s32 	%r622, %r621, %r620;
	ld.shared.u32 	%r1061, [%r622];
$L__BB292_139:
	setp.lt.s32 	%p94, %r376, 8;
	@%p94 bra 	$L__BB292_141;
	add.s32 	%r623, %r188, %r33;
	shl.b32 	%r624, %r623, 2;
	mov.u32 	%r625, _ZZ9cuda_gemmIiLi256ELi2ELi1ELi128ELi16ELi16ELi32ELi0ELi0EEviiiPT_S1_S1_iiE3Ash;
	add.s32 	%r626, %r625, %r624;
	ld.shared.u32 	%r1060, [%r626];
$L__BB292_141:
	setp.lt.s32 	%p95, %r376, 9;
	@%p95 bra 	$L__BB292_143;
	xor.b32  	%r627, %r17, 8;
	add.s32 	%r628, %r188, %r627;
	shl.b32 	%r629, %r628, 2;
	mov.u32 	%r630, _ZZ9cuda_gemmIiLi256ELi2ELi1ELi128ELi16ELi16ELi32ELi0ELi0EEviiiPT_S1_S1_iiE3Ash;
	add.s32 	%r631, %r630, %r629;
	ld.shared.u32 	%r1059, [%r631];
$L__BB292_143:
	setp.lt.s32 	%p96, %r376, 10;
	@%p96 bra 	$L__BB292_145;
	add.s32 	%r632, %r11, 9;
	and.b32  	%r633, %r632, 15;
	add.s32 	%r634, %r188, %r633;
	shl.b32 	%r635, %r634, 2;
	mov.u32 	%r636, _ZZ9cuda_gemmIiLi256ELi2ELi1ELi128ELi16ELi16ELi32ELi0ELi0EEviiiPT_S1_S1_iiE3Ash;
	add.s32 	%r637, %r636, %r635;
	ld.shared.u32 	%r1058, [%r637];
$L__BB292_145:
	setp.lt.s32 	%p97, %r376, 11;
	@%p97 bra 	$L__BB292_147;
	add.s32 	%r638, %r11, 10;
	and.b32  	%r639, %r638, 15;
	add.s32 	%r640, %r188, %r639;
	shl.b32 	%r641, %r640, 2;
	mov.u32 	%r642, _ZZ9cuda_gemmIiLi256ELi2ELi1ELi128ELi16ELi16ELi32ELi0ELi0EEviiiPT_S1_S1_iiE3Ash;
	add.s32 	%r643, %r642, %r641;
	ld.shared.u32 	%r1057, [%r643];
$L__BB292_147:
	setp.lt.s32 	%p98, %r376, 12;
	@%p98 bra 	$L__BB292_149;
	add.s32 	%r644, %r11, 11;
	and.b32  	%r645, %r644, 15;
	add.s32 	%r646, %r188, %r645;
	shl.b32 	%r647, %r646, 2;
	mov.u32 	%r648, _ZZ9cuda_gemmIiLi256ELi2ELi1ELi128ELi16ELi16ELi32ELi0ELi0EEviiiPT_S1_S1_iiE3Ash;
	add.s32 	%r649, %r648, %r647;
	ld.shared.u32 	%r1056, [%r649];
$L__BB292_149:
	setp.lt.s32 	%p99, %r376, 13;
	@%p99 bra 	$L__BB292_151;
	add.s32 	%r650, %r11, 12;
	and.b32  	%r651, %r650, 15;
	add.s32 	%r652, %r188, %r651;
	shl.b32 	%r653, %r652, 2;
	mov.u32 	%r654, _ZZ9cuda_gemmIiLi256ELi2ELi1ELi128ELi16ELi16ELi32ELi0ELi0EEviiiPT_S1_S1_iiE3Ash;
	add.s32 	%r655, %r654, %r653;
	ld.shared.u32 	%r1055, [%r655];
$L__BB292_151:
	setp.lt.s32 	%p100, %r376, 14;
	@%p100 bra 	$L__BB292_153;
	add.s32 	%r656, %r11, 13;
	and.b32  	%r657, %r656, 15;
	add.s32 	%r658, %r188, %r657;
	shl.b32 	%r659, %r658, 2;
	mov.u32 	%r660, _ZZ9cuda_gemmIiLi256ELi2ELi1ELi128ELi16ELi16ELi32ELi0ELi0EEviiiPT_S1_S1_iiE3Ash;
	add.s32 	%r661, %r660, %r659;
	ld.shared.u32 	%r1054, [%r661];
$L__BB292_153:
	setp.lt.s32 	%p101, %r376, 15;
	@%p101 bra 	$L__BB292_155;
	add.s32 	%r662, %r11, 14;
	and.b32  	%r663, %r662, 15;
	add.s32 	%r664, %r188, %r663;
	shl.b32 	%r665, %r664, 2;
	mov.u32 	%r666, _ZZ9cuda_gemmIiLi256ELi2ELi1ELi128ELi16ELi16ELi32ELi0ELi0EEviiiPT_S1_S1_iiE3Ash;
	add.s32 	%r667, %r666, %r665;
	ld.shared.u32 	%r1053, [%r667];
$L__BB292_155:
	setp.lt.s32 	%p102, %r376, 16;
	@%p102 bra 	$L__BB292_157;
	add.s32 	%r668, %r11, -1;
	and.b32  	%r669, %r668, 15;
	add.s32 	%r670, %r188, %r669;
	shl.b32 	%r671, %r670, 2;
	mov.u32 	%r672, _ZZ9cuda_gemmIiLi256ELi2ELi1ELi128ELi16ELi16ELi32ELi0ELi0EEviiiPT_S1_S1_iiE3Ash;
	add.s32 	%r673, %r672, %r671;
	ld.shared.u32 	%r1052, [%r673];
$L__BB292_157:
	setp.lt.s32 	%p103, %r12, %r19;
	@%p103 bra 	$L__BB292_159;
$L__BB292_158:
	add.s32 	%r966, %r966, %r10;
	setp.lt.s32 	%p140, %r966, %r9;
	@%p140 bra 	$L__BB292_125;
	bra.uni 	$L__BB292_233;
$L__BB292_159:
	rem.s32 	%r674, %r2, %r376;
	shl.b32 	%r675, %r674, 2;
	mov.u32 	%r676, _ZZ9cuda_gemmIiLi256ELi2ELi1ELi128ELi16ELi16ELi32ELi0ELi0EEviiiPT_S1_S1_iiE11kron_fac_sh;
	add.s32 	%r222, %r676, %r675;
	mov.u32 	%r983, %r12;
$L__BB292_160:
	mad.lo.s32 	%r678, %r983, 68, %r222;
	ld.shared.u32 	%r224, [%r678];
	mov.b32 	%r985, 0;
	@%p87 bra 	$L__BB292_162;
	shfl.sync.idx.b32	%r679|%p105, %r224, %r34, %r20, -1;
	mul.lo.s32 	%r985, %r679, %r1067;
$L__BB292_162:
	@%p88 bra 	$L__BB292_164;
	shfl.sync.idx.b32	%r680|%p107, %r224, %r35, %r20, -1;
	mad.lo.s32 	%r985, %r680, %r1066, %r985;
$L__BB292_164:
	@%p89 bra 	$L__BB292_166;
	shfl.sync.idx.b32	%r681|%p109, %r224, %r36, %r20, -1;
	mad.lo.s32 	%r985, %r681, %r1065, %r985;
$L__BB292_166:
	@%p90 bra 	$L__BB292_168;
	shfl.sync.idx.b32	%r682|%p111, %r224, %r37, %r20, -1;
	mad.lo.s32 	%r985, %r682, %r1064, %r985;
$L__BB292_168:
	setp.lt.s32 	%p112, %r376, 5;
	@%p112 bra 	$L__BB292_170;
	shfl.sync.idx.b32	%r683|%p113, %r224, %r38, %r20, -1;
	mad.lo.s32 	%r985, %r683, %r1063, %r985;
$L__BB292_170:
	setp.lt.s32 	%p114, %r376, 6;
	@%p114 bra 	$L__BB292_172;
	shfl.sync.idx.b32	%r684|%p115, %r224, %r39, %r20, -1;
	mad.lo.s32 	%r985, %r684, %r1062, %r985;
$L__BB292_172:
	setp.lt.s32 	%p116, %r376, 7;
	@%p116 bra 	$L__BB292_174;
	shfl.sync.idx.b32	%r685|%p117, %r224, %r40, %r20, -1;
	mad.lo.s32 	%r985, %r685, %r1061, %r985;
$L__BB292_174:
	setp.lt.s32 	%p118, %r376, 8;
	@%p118 bra 	$L__BB292_176;
	shfl.sync.idx.b32	%r686|%p119, %r224, %r41, %r20, -1;
	mad.lo.s32 	%r985, %r686, %r1060, %r985;
$L__BB292_176:
	setp.lt.s32 	%p120, %r376, 9;
	@%p120 bra 	$L__BB292_178;
	shfl.sync.idx.b32	%r687|%p121, %r224, %r42, %r20, -1;
	mad.lo.s32 	%r985, %r687, %r1059, %r985;
$L__BB292_178:
	setp.lt.s32 	%p122, %r376, 10;
	@%p122 bra 	$L__BB292_180;
	shfl.sync.idx.b32	%r688|%p123, %r224, %r43, %r20, -1;
	mad.lo.s32 	%r985, %r688, %r1058, %r985;
$L__BB292_180:
	setp.lt.s32 	%p124, %r376, 11;
	@%p124 bra 	$L__BB292_182;
	shfl.sync.idx.b32	%r689|%p125, %r224, %r44, %r20, -1;
	mad.lo.s32 	%r985, %r689, %r1057, %r985;
$L__BB292_182:
	setp.lt.s32 	%p126, %r376, 12;
	@%p126 bra 	$L__BB292_184;
	shfl.sync.idx.b32	%r690|%p127, %r224, %r45, %r20, -1;
	mad.lo.s32 	%r985, %r690, %r1056, %r985;
$L__BB292_184:
	setp.lt.s32 	%p128, %r376, 13;
	@%p128 bra 	$L__BB292_186;
	shfl.sync.idx.b32	%r691|%p129, %r224, %r46, %r20, -1;
	mad.lo.s32 	%r985, %r691, %r1055, %r985;
$L__BB292_186:
	setp.lt.s32 	%p130, %r376, 14;
	@%p130 bra 	$L__BB292_188;
	shfl.sync.idx.b32	%r692|%p131, %r224, %r47, %r20, -1;
	mad.lo.s32 	%r985, %r692, %r1054, %r985;
$L__BB292_188:
	setp.lt.s32 	%p132, %r376, 15;
	@%p132 bra 	$L__BB292_190;
	shfl.sync.idx.b32	%r693|%p133, %r224, %r48, %r20, -1;
	mad.lo.s32 	%r985, %r693, %r1053, %r985;
$L__BB292_190:
	setp.lt.s32 	%p134, %r376, 16;
	@%p134 bra 	$L__BB292_192;
	shfl.sync.idx.b32	%r694|%p135, %r224, %r49, %r20, -1;
	mad.lo.s32 	%r985, %r694, %r1052, %r985;
$L__BB292_192:
	mov.u32 	%r999, %r3;
$L__BB292_193:
	shr.u32 	%r258, %r999, 1;
	shfl.sync.down.b32	%r695|%p136, %r985, %r258, %r21, -1;
	add.s32 	%r985, %r695, %r985;
	setp.gt.u32 	%p137, %r999, 3;
	mov.u32 	%r999, %r258;
	@%p137 bra 	$L__BB292_193;
	rem.u32 	%r696, %r2, %r4;
	setp.eq.s32 	%p138, %r696, 0;
	@%p138 bra 	$L__BB292_195;
	bra.uni 	$L__BB292_196;
$L__BB292_195:
	mad.lo.s32 	%r697, %r983, %r9, %r187;
	shl.b32 	%r698, %r697, 2;
	mov.u32 	%r699, _ZZ9cuda_gemmIiLi256ELi2ELi1ELi128ELi16ELi16ELi32ELi0ELi0EEviiiPT_S1_S1_iiE3Csh;
	add.s32 	%r700, %r699, %r698;
	st.shared.u32 	[%r700], %r985;
$L__BB292_196:
	add.s32 	%r983, %r983, %r14;
	setp.lt.s32 	%p139, %r983, %r19;
	@%p139 bra 	$L__BB292_160;
	bra.uni 	$L__BB292_158;
$L__BB292_197:
	setp.lt.s32 	%p52, %r12, %r19;
	@%p52 bra 	$L__BB292_198;
	bra.uni 	$L__BB292_232;
$L__BB292_198:
	rem.u32 	%r569, %r2, %r376;
	shl.b32 	%r570, %r569, 2;
	mov.u32 	%r571, _ZZ9cuda_gemmIiLi256ELi2ELi1ELi128ELi16ELi16ELi32ELi0ELi0EEviiiPT_S1_S1_iiE11kron_fac_sh;
	add.s32 	%r281, %r571, %r570;
	mov.u32 	%r1035, %r12;
$L__BB292_199:
	mad.lo.s32 	%r573, %r1035, 68, %r281;
	ld.shared.u32 	%r315, [%r573];
	mov.b32 	%r1037, 0;
	@%p36 bra 	$L__BB292_201;
	shfl.sync.idx.b32	%r574|%p54, %r315, %r34, %r20, -1;
	mul.lo.s32 	%r1037, %r574, %r1067;
$L__BB292_201:
	@%p37 bra 	$L__BB292_203;
	shfl.sync.idx.b32	%r575|%p56, %r315, %r35, %r20, -1;
	mad.lo.s32 	%r1037, %r575, %r1066, %r1037;
$L__BB292_203:
	@%p38 bra 	$L__BB292_205;
	shfl.sync.idx.b32	%r576|%p58, %r315, %r36, %r20, -1;
	mad.lo.s32 	%r1037, %r576, %r1065, %r1037;
$L__BB292_205:
	@%p39 bra 	$L__BB292_207;
	shfl.sync.idx.b32	%r577|%p60, %r315, %r37, %r20, -1;
	mad.lo.s32 	%r1037, %r577, %r1064, %r1037;
$L__BB292_207:
	@%p40 bra 	$L__BB292_209;
	shfl.sync.idx.b32	%r578|%p62, %r315, %r38, %r20, -1;
	mad.lo.s32 	%r1037, %r578, %r1063, %r1037;
$L__BB292_209:
	setp.lt.s32 	%p63, %r376, 6;
	@%p63 bra 	$L__BB292_211;
	shfl.sync.idx.b32	%r579|%p64, %r315, %r39, %r20, -1;
	mad.lo.s32 	%r1037, %r579, %r1062, %r1037;
$L__BB292_211:
	setp.lt.s32 	%p65, %r376, 7;
	@%p65 bra 	$L__BB292_213;
	shfl.sync.idx.b32	%r580|%p66, %r315, %r40, %r20, -1;
	mad.lo.s32 	%r1037, %r580, %r1061, %r1037;
$L__BB292_213:
	setp.lt.s32 	%p67, %r376, 8;
	@%p67 bra 	$L__BB292_215;
	shfl.sync.idx.b32	%r581|%p68, %r315, %r41, %r20, -1;
	mad.lo.s32 	%r1037, %r581, %r1060, %r1037;
$L__BB292_215:
	setp.lt.s32 	%p69, %r376, 9;
	@%p69 bra 	$L__BB292_217;
	shfl.sync.idx.b32	%r582|%p70, %r315, %r42, %r20, -1;
	mad.lo.s32 	%r1037, %r582, %r1059, %r1037;
$L__BB292_217:
	setp.lt.s32 	%p71, %r376, 10;
	@%p71 bra 	$L__BB292_219;
	shfl.sync.idx.b32	%r583|%p72, %r315, %r43, %r20, -1;
	mad.lo.s32 	%r1037, %r583, %r1058, %r1037;
$L__BB292_219:
	setp.lt.s32 	%p73, %r376, 11;
	@%p73 bra 	$L__BB292_221;
	shfl.sync.idx.b32	%r584|%p74, %r315, %r44, %r20, -1;
	mad.lo.s32 	%r1037, %r584, %r1057, %r1037;
$L__BB292_221:
	setp.lt.s32 	%p75, %r376, 12;
	@%p75 bra 	$L__BB292_223;
	shfl.sync.idx.b32	%r585|%p76, %r315, %r45, %r20, -1;
	mad.lo.s32 	%r1037, %r585, %r1056, %r1037;
$L__BB292_223:
	setp.lt.s32 	%p77, %r376, 13;
	@%p77 bra 	$L__BB292_225;
	shfl.sync.idx.b32	%r586|%p78, %r315, %r46, %r20, -1;
	mad.lo.s32 	%r1037, %r586, %r1055, %r1037;
$L__BB292_225:
	setp.lt.s32 	%p79, %r376, 14;
	@%p79 bra 	$L__BB292_227;
	shfl.sync.idx.b32	%r587|%p80, %r315, %r47, %r20, -1;
	mad.lo.s32 	%r1037, %r587, %r1054, %r1037;
$L__BB292_227:
	setp.lt.s32 	%p81, %r376, 15;
	@%p81 bra 	$L__BB292_229;
	shfl.sync.idx.b32	%r588|%p82, %r315, %r48, %r20, -1;
	mad.lo.s32 	%r1037, %r588, %r1053, %r1037;
$L__BB292_229:
	setp.lt.s32 	%p83, %r376, 16;
	@%p83 bra 	$L__BB292_231;
	shfl.sync.idx.b32	%r589|%p84, %r315, %r49, %r20, -1;
	mad.lo.s32 	%r1037, %r589, %r1052, %r1037;
$L__BB292_231:
	mad.lo.s32 	%r590, %r1035, %r9, %r279;
	shl.b32 	%r591, %r590, 2;
	mov.u32 	%r592, _ZZ9cuda_gemmIiLi256ELi2ELi1ELi128ELi16ELi16ELi32ELi0ELi0EEviiiPT_S1_S1_iiE3Csh;
	add.s32 	%r593, %r592, %r591;
	st.shared.u32 	[%r593], %r1037;
	add.s32 	%r1035, %r1035, %r14;
	setp.lt.s32 	%p85, %r1035, %r19;
	@%p85 bra 	$L__BB292_199;
$L__BB292_232:
	add.s32 	%r1018, %r1018, %r10;
	setp.lt.s32 	%p86, %r1018, %r9;
	@%p86 bra 	$L__BB292_92;
$L__BB292_233:
	bar.sync 	0;
	@%p22 bra 	$L__BB292_240;
	ld.param.u32 	%r875, [_Z9cuda_gemmIiLi256ELi2ELi1ELi128ELi16ELi16ELi32ELi0ELi0EEviiiPT_S1_S1_ii_param_1];
	setp.eq.s32 	%p193, %r24, 0;
	mov.u32 	%r808, %ctaid.x;
	mul.lo.s32 	%r809, %r9, %r808;
	mad.lo.s32 	%r366, %r893, %r875, %r809;
	div.s32 	%r367, %r374, %r376;
	mov.u32 	%r1068, %r1;
	@%p193 bra 	$L__BB292_238;
	setp.eq.s32 	%p194, %r24, 1;
	div.s32 	%r810, %r1, %r9;
	mad.lo.s32 	%r811, %r367, %r810, %r366;
	mul.lo.s32 	%r812, %r810, %r9;
	sub.s32 	%r813, %r1, %r812;
	add.s32 	%r814, %r811, %r813;
	shl.b32 	%r815, %r1, 2;
	mov.u32 	%r816, _ZZ9cuda_gemmIiLi256ELi2ELi1ELi128ELi16ELi16ELi32ELi0ELi0EEviiiPT_S1_S1_iiE3Csh;
	add.s32 	%r817, %r816, %r815;
	ld.shared.u32 	%r818, [%r817];
	mul.wide.s32 	%rd23, %r814, 4;
	add.s64 	%rd24, %rd2, %rd23;
	st.global.u32 	[%rd24], %r818;
	mov.u32 	%r1068, %r22;
	@%p194 bra 	$L__BB292_238;
	setp.eq.s32 	%p195, %r24, 2;
	div.s32 	%r819, %r22, %r9;
	mad.lo.s32 	%r820, %r367, %r819, %r366;
	mul.lo.s32 	%r821, %r819, %r9;
	sub.s32 	%r822, %r22, %r821;
	add.s32 	%r823, %r820, %r822;
	shl.b32 	%r824, %r1, 2;
	mov.u32 	%r825, _ZZ9cuda_gemmIiLi256ELi2ELi1ELi128ELi16ELi16ELi32ELi0ELi0EEviiiPT_S1_S1_iiE3Csh;
	add.s32 	%r826, %r825, %r824;
	add.s32 	%r827, %r826, %r25;
	ld.shared.u32 	%r828, [%r827];
	mul.wide.s32 	%rd25, %r823, 4;
	add.s64 	%rd26, %rd2, %rd25;
	st.global.u32 	[%rd26], %r828;
	mov.u32 	%r1068, %r26;
	@%p195 bra 	$L__BB292_238;
	add.s32 	%r1068, %r26, %r13;
	div.s32 	%r829, %r26, %r9;
	mad.lo.s32 	%r830, %r367, %r829, %r366;
	mul.lo.s32 	%r831, %r829, %r9;
	sub.s32 	%r832, %r26, %r831;
	add.s32 	%r833, %r830, %r832;
	shl.b32 	%r834, %r1, 2;
	mov.u32 	%r835, _ZZ9cuda_gemmIiLi256ELi2ELi1ELi128ELi16ELi16ELi32ELi0ELi0EEviiiPT_S1_S1_iiE3Csh;
	add.s32 	%r836, %r835, %r834;
	add.s32 	%r837, %r836, %r25;
	add.s32 	%r838, %r837, %r25;
	ld.shared.u32 	%r839, [%r838];
	mul.wide.s32 	%rd27, %r833, 4;
	add.s64 	%rd28, %rd2, %rd27;
	st.global.u32 	[%rd28], %r839;
$L__BB292_238:
	setp.lt.u32 	%p196, %r23, 3;
	@%p196 bra 	$L__BB292_240;
$L__BB292_239:
	div.s32 	%r840, %r1068, %r9;
	mad.lo.s32 	%r841, %r367, %r840, %r366;
	mul.lo.s32 	%r842, %r840, %r9;
	sub.s32 	%r843, %r1068, %r842;
	add.s32 	%r844, %r841, %r843;
	shl.b32 	%r845, %r1068, 2;
	mov.u32 	%r846, _ZZ9cuda_gemmIiLi256ELi2ELi1ELi128ELi16ELi16ELi32ELi0ELi0EEviiiPT_S1_S1_iiE3Csh;
	add.s32 	%r847, %r846, %r845;
	ld.shared.u32 	%r848, [%r847];
	mul.wide.s32 	%rd29, %r844, 4;
	add.s64 	%rd30, %rd2, %rd29;
	st.global.u32 	[%rd30], %r848;
	add.s32 	%r849, %r1068, %r13;
	div.s32 	%r850, %r849, %r9;
	mad.lo.s32 	%r851, %r367, %r850, %r366;
	mul.lo.s32 	%r852, %r850, %r9;
	sub.s32 	%r853, %r849, %r852;
	add.s32 	%r854, %r851, %r853;
	add.s32 	%r855, %r847, %r25;
	ld.shared.u32 	%r856, [%r855];
	mul.wide.s32 	%rd31, %r854, 4;
	add.s64 	%rd32, %rd2, %rd31;
	st.global.u32 	[%rd32], %r856;
	add.s32 	%r857, %r849, %r13;
	div.s32 	%r858, %r857, %r9;
	mad.lo.s32 	%r859, %r367, %r858, %r366;
	mul.lo.s32 	%r860, %r858, %r9;
	sub.s32 	%r861, %r857, %r860;
	add.s32 	%r862, %r859, %r861;
	add.s32 	%r863, %r855, %r25;
	ld.shared.u32 	%r864, [%r863];
	mul.wide.s32 	%rd33, %r862, 4;
	add.s64 	%rd34, %rd2, %rd33;
	st.global.u32 	[%rd34], %r864;
	add.s32 	%r865, %r857, %r13;
	div.s32 	%r866, %r865, %r9;
	mad.lo.s32 	%r867, %r367, %r866, %r366;
	mul.lo.s32 	%r868, %r866, %r9;
	sub.s32 	%r869, %r865, %r868;
	add.s32 	%r870, %r867, %r869;
	add.s32 	%r871, %r863, %r25;
	ld.shared.u32 	%r872, [%r871];
	mul.wide.s32 	%rd35, %r870, 4;
	add.s64 	%rd36, %rd2, %rd35;
	st.global.u32 	[%rd36], %r872;
	add.s32 	%r1068, %r865, %r13;
	setp.lt.u32 	%p197, %r1068, 128;
	@%p197 bra 	$L__BB292_239;
$L__BB292_240:
	mov.u32 	%r873, %nctaid.y;
	add.s32 	%r893, %r893, %r873;
	shl.b32 	%r874, %r873, 1;
	setp.lt.u32 	%p198, %r893, %r874;
	@%p198 bra 	$L__BB292_5;
$L__BB292_241:
	ret;

}
	// .globl	_Z9cuda_gemmIiLi256ELi2ELi1ELi128ELi16ELi16ELi32ELi0ELi1EEviiiPT_S1_S1_ii
.visible .entry _Z9cuda_gemmIiLi256ELi2ELi1ELi128ELi16ELi16ELi32ELi0ELi1EEviiiPT_S1_S1_ii(
	.param .u32 _Z9cuda_gemmIiLi256ELi2ELi1ELi128ELi16ELi16ELi32ELi0ELi1EEviiiPT_S1_S1_ii_param_0,
	.param .u32 _Z9cuda_gemmIiLi256ELi2ELi1ELi128ELi16ELi16ELi32ELi0ELi1EEviiiPT_S1_S1_ii_param_1,
	.param .u32 _Z9cuda_gemmIiLi256ELi2ELi1ELi128ELi16ELi16ELi32ELi0ELi1EEviiiPT_S1_S1_ii_param_2,
	.param .u64 .ptr .align 1 _Z9cuda_gemmIiLi256ELi2ELi1ELi128ELi16ELi16ELi32ELi0ELi1EEviiiPT_S1_S1_ii_param_3,
	.param .u64 .ptr .align 1 _Z9cuda_gemmIiLi256ELi2ELi1ELi128ELi16ELi16ELi32ELi0ELi1EEviiiPT_S1_S1_ii_param_4,
	.param .u64 .ptr .align 1 _Z9cuda_gemmIiLi256ELi2ELi1ELi128ELi16ELi16ELi32ELi0ELi1EEviiiPT_S1_S1_ii_param_5,
	.param .u32 _Z9cuda_gemmIiLi256ELi2ELi1ELi128ELi16ELi16ELi32ELi0ELi1EEviiiPT_S1_S1_ii_param_6,
	.param .u32 _Z9cuda_gemmIiLi256ELi2ELi1ELi128ELi16ELi16ELi32ELi0ELi1EEviiiPT_S1_S1_ii_param_7
)
.maxntid 256
{
	.reg .pred 	%p<44>;
	.reg .b32 	%r<304>;
	.reg .b64 	%rd<48>;
	// demoted variable
	.shared .align 128 .b8 _ZZ9cuda_gemmIiLi256ELi2ELi1ELi128ELi16ELi16ELi32ELi0ELi1EEviiiPT_S1_S1_iiE11kron_fac_sh[1088];
	// demoted variable
	.shared .align 128 .b8 _ZZ9cuda_gemmIiLi256ELi2ELi1ELi128ELi16ELi16ELi32ELi0ELi1EEviiiPT_S1_S1_iiE3Ash[512];
	// demoted variable
	.shared .align 128 .b8 _ZZ9cuda_gemmIiLi256ELi2ELi1ELi128ELi16ELi16ELi32ELi0ELi1EEviiiPT_S1_S1_iiE3Csh[512];
	ld.param.u32 	%r94, [_Z9cuda_gemmIiLi256ELi2ELi1ELi128ELi16ELi16ELi32ELi0ELi1EEviiiPT_S1_S1_ii_param_1];
	ld.param.u32 	%r95, [_Z9cuda_gemmIiLi256ELi2ELi1ELi128ELi16ELi16ELi32ELi0ELi1EEviiiPT_S1_S1_ii_param_2];
	ld.param.u64 	%rd9, [_Z9cuda_gemmIiLi256ELi2ELi1ELi128ELi16ELi16ELi32ELi0ELi1EEviiiPT_S1_S1_ii_param_3];
	ld.param.u64 	%rd10, [_Z9cuda_gemmIiLi256ELi2ELi1ELi128ELi16ELi16ELi32ELi0ELi1EEviiiPT_S1_S1_ii_param_4];
	ld.param.u64 	%rd11, [_Z9cuda_gemmIiLi256ELi2ELi1ELi128ELi16ELi16ELi32ELi0ELi1EEviiiPT_S1_S1_ii_param_5];
	cvta.to.global.u64 	%rd1, %rd10;
	cvta.to.global.u64 	%rd2, %rd9;
	cvta.to.global.u64 	%rd3, %rd11;
	mov.u32 	%r1, %tid.x;
	mov.u32 	%r2, %ntid.x;
	add.s32 	%r3, %r1, %r2;
	max.u32 	%r96, %r3, 256;
	setp.lt.u32 	%p1, %r3, 256;
	selp.u32 	%r97, 1, 0, %p1;
	add.s32 	%r98, %r3, %r97;
	sub.s32 	%r99, %r96, %r98;
	div.u32 	%r100, %r99, %r2;
	add.s32 	%r4, %r100, %r97;
	and.b32  	%r101, %r4, 3;
	setp.eq.s32 	%p2, %r101, 3;
	mov.u32 	%r292, %r1;
	@%p2 bra 	$L__BB293_3;
	add.s32 	%r103, %r4, 1;
	and.b32  	%r5, %r103, 3;
	mov.b32 	%r291, 0;
	mov.u32 	%r292, %r1;
$L__BB293_2:
	.pragma "nounroll";
	mul.wide.u32 	%rd12, %r292, 4;
	add.s64 	%rd13, %rd1, %rd12;
	ld.global.u32 	%r104, [%rd13];
	and.b32  	%r105, %r292, 15;
	mov.u32 	%r106, _ZZ9cuda_gemmIiLi256ELi2ELi1ELi128ELi16ELi16ELi32ELi0ELi1EEviiiPT_S1_S1_iiE11kron_fac_sh;
	mad.lo.s32 	%r107, %r105, 68, %r106;
	shr.u32 	%r108, %r292, 2;
	and.b32  	%r109, %r108, 1073741820;
	add.s32 	%r110, %r107, %r109;
	st.shared.u32 	[%r110], %r104;
	add.s32 	%r292, %r292, %r2;
	add.s32 	%r291, %r291, 1;
	setp.ne.s32 	%p3, %r291, %r5;
	@%p3 bra 	$L__BB293_2;
$L__BB293_3:
	setp.lt.u32 	%p4, %r4, 3;
	@%p4 bra 	$L__BB293_6;
	mov.u32 	%r113, _ZZ9cuda_gemmIiLi256ELi2ELi1ELi128ELi16ELi16ELi32ELi0ELi1EEviiiPT_S1_S1_iiE11kron_fac_sh;
$L__BB293_5:
	mul.wide.u32 	%rd14, %r292, 4;
	add.s64 	%rd15, %rd1, %rd14;
	ld.global.u32 	%r111, [%rd15];
	and.b32  	%r112, %r292, 15;
	mad.lo.s32 	%r114, %r112, 68, %r113;
	shr.u32 	%r115, %r292, 2;
	and.b32  	%r116, %r115, 1073741820;
	add.s32 	%r117, %r114, %r116;
	st.shared.u32 	[%r117], %r111;
	add.s32 	%r118, %r292, %r2;
	mul.wide.u32 	%rd16, %r118, 4;
	add.s64 	%rd17, %rd1, %rd16;
	ld.global.u32 	%r119, [%rd17];
	and.b32  	%r120, %r118, 15;
	mad.lo.s32 	%r121, %r120, 68, %r113;
	shr.u32 	%r122, %r118, 2;
	and.b32  	%r123, %r122, 1073741820;
	add.s32 	%r124, %r121, %r123;
	st.shared.u32 	[%r124], %r119;
	add.s32 	%r125, %r118, %r2;
	mul.wide.u32 	%rd18, %r125, 4;
	add.s64 	%rd19, %rd1, %rd18;
	ld.global.u32 	%r126, [%rd19];
	and.b32  	%r127, %r125, 15;
	mad.lo.s32 	%r128, %r127, 68, %r113;
	shr.u32 	%r129, %r125, 2;
	and.b32  	%r130, %r129, 1073741820;
	add.s32 	%r131, %r128, %r130;
	st.shared.u32 	[%r131], %r126;
	add.s32 	%r132, %r125, %r2;
	mul.wide.u32 	%rd20, %r132, 4;
	add.s64 	%rd21, %rd1, %rd20;
	ld.global.u32 	%r133, [%rd21];
	and.b32  	%r134, %r132, 15;
	mad.lo.s32 	%r135, %r134, 68, %r113;
	shr.u32 	%r136, %r132, 2;
	and.b32  	%r137, %r136, 1073741820;
	add.s32 	%r138, %r135, %r137;
	st.shared.u32 	[%r138], %r133;
	add.s32 	%r292, %r132, %r2;
	setp.lt.u32 	%p5, %r292, 256;
	@%p5 bra 	$L__BB293_5;
$L__BB293_6:
	and.b32  	%r13, %r1, 7;
	shr.u32 	%r14, %r1, 3;
	mov.u32 	%r294, %ctaid.y;
	mov.u32 	%r16, %nctaid.y;
	shl.b32 	%r17, %r16, 1;
	setp.ge.u32 	%p6, %r294, %r17;
	@%p6 bra 	$L__BB293_33;
	mov.u32 	%r139, %ctaid.x;
	shl.b32 	%r18, %r139, 7;
	shl.b32 	%r140, %r13, 4;
	shl.b32 	%r141, %r1, 2;
	and.b32  	%r142, %r141, 60;
	mov.u32 	%r143, _ZZ9cuda_gemmIiLi256ELi2ELi1ELi128ELi16ELi16ELi32ELi0ELi1EEviiiPT_S1_S1_iiE11kron_fac_sh;
	add.s32 	%r19, %r143, %r142;
	shl.b32 	%r20, %r139, 3;
	shr.s32 	%r144, %r95, 31;
	shr.u32 	%r145, %r144, 28;
	add.s32 	%r146, %r95, %r145;
	shr.s32 	%r21, %r146, 4;
	max.u32 	%r147, %r3, 128;
	setp.lt.u32 	%p7, %r3, 128;
	selp.u32 	%r148, 1, 0, %p7;
	add.s32 	%r149, %r3, %r148;
	sub.s32 	%r150, %r147, %r149;
	div.u32 	%r151, %r150, %r2;
	add.s32 	%r22, %r151, %r148;
	add.s32 	%r152, %r22, 1;
	and.b32  	%r23, %r152, 3;
	mov.u32 	%r153, _ZZ9cuda_gemmIiLi256ELi2ELi1ELi128ELi16ELi16ELi32ELi0ELi1EEviiiPT_S1_S1_iiE3Ash;
	add.s32 	%r24, %r153, %r141;
	shl.b32 	%r25, %r2, 2;
	add.s32 	%r26, %r24, %r25;
	add.s32 	%r27, %r3, %r2;
	add.s32 	%r28, %r27, %r2;
	mov.u32 	%r154, _ZZ9cuda_gemmIiLi256ELi2ELi1ELi128ELi16ELi16ELi32ELi0ELi1EEviiiPT_S1_S1_iiE3Csh;
	add.s32 	%r29, %r154, %r141;
	add.s32 	%r30, %r29, %r25;
	add.s32 	%r31, %r30, %r25;
	add.s32 	%r32, %r13, 1;
	add.s32 	%r33, %r13, 2;
	add.s32 	%r34, %r13, 3;
	add.s32 	%r35, %r13, 4;
	add.s32 	%r36, %r13, 5;
	add.s32 	%r37, %r13, 6;
	add.s32 	%r38, %r13, 7;
	or.b32  	%r39, %r13, 8;
	or.b32  	%r155, %r140, %r39;
	shl.b32 	%r156, %r155, 2;
	add.s32 	%r40, %r153, %r156;
	add.s32 	%r157, %r13, 9;
	and.b32  	%r41, %r157, 15;
	or.b32  	%r158, %r140, %r41;
	shl.b32 	%r159, %r158, 2;
	add.s32 	%r42, %r153, %r159;
	add.s32 	%r160, %r13, 10;
	and.b32  	%r43, %r160, 15;
	or.b32  	%r161, %r140, %r43;
	shl.b32 	%r162, %r161, 2;
	add.s32 	%r44, %r153, %r162;
	add.s32 	%r163, %r13, 11;
	and.b32  	%r45, %r163, 15;
	or.b32  	%r164, %r140, %r45;
	shl.b32 	%r165, %r164, 2;
	add.s32 	%r46, %r153, %r165;
	add.s32 	%r166, %r13, 12;
	and.b32  	%r47, %r166, 15;
	or.b32  	%r167, %r140, %r47;
	shl.b32 	%r168, %r167, 2;
	add.s32 	%r48, %r153, %r168;
	add.s32 	%r169, %r13, 13;
	and.b32  	%r49, %r169, 15;
	or.b32  	%r170, %r140, %r49;
	shl.b32 	%r171, %r170, 2;
	add.s32 	%r50, %r153, %r171;
	add.s32 	%r172, %r13, 14;
	and.b32  	%r51, %r172, 15;
	or.b32  	%r173, %r140, %r51;
	shl.b32 	%r174, %r173, 2;
	add.s32 	%r52, %r153, %r174;
	add.s32 	%r175, %r13, -1;
	and.b32  	%r53, %r175, 15;
	or.b32  	%r176, %r140, %r53;
	shl.b32 	%r177, %r176, 2;
	add.s32 	%r54, %r153, %r177;
	shr.u32 	%r178, %r3, 3;
	and.b32  	%r179, %r3, 7;
	mad.lo.s32 	%r55, %r178, %r21, %r179;
	shr.u32 	%r180, %r27, 3;
	and.b32  	%r181, %r27, 7;
	mad.lo.s32 	%r56, %r180, %r21, %r181;
	mul.wide.u32 	%rd22, %r2, 4;
	add.s64 	%rd4, %rd2, %rd22;
	mul.wide.u32 	%rd23, %r2, 8;
	add.s64 	%rd5, %rd2, %rd23;
	mul.wide.u32 	%rd24, %r2, 12;
	add.s64 	%rd6, %rd2, %rd24;
	cvt.u64.u32 	%rd26, %r25;
$L__BB293_8:
	setp.gt.u32 	%p8, %r1, 127;
	@%p8 bra 	$L__BB293_22;
	setp.eq.s32 	%p9, %r23, 0;
	mul.lo.s32 	%r58, %r294, %r95;
	mov.u32 	%r295, %r1;
	@%p9 bra 	$L__BB293_13;
	setp.eq.s32 	%p10, %r23, 1;
	add.s32 	%r182, %r58, %r18;
	add.s32 	%r183, %r182, %r1;
	mul.wide.s32 	%rd25, %r183, 4;
	add.s64 	%rd7, %rd2, %rd25;
	ld.global.u32 	%r184, [%rd7];
	st.shared.u32 	[%r24], %r184;
	mov.u32 	%r295, %r3;
	@%p10 bra 	$L__BB293_13;
	setp.eq.s32 	%p11, %r23, 2;
	add.s64 	%rd8, %rd7, %rd26;
	ld.global.u32 	%r185, [%rd8];
	st.shared.u32 	[%r26], %r185;
	mov.u32 	%r295, %r27;
	@%p11 bra 	$L__BB293_13;
	add.s64 	%rd28, %rd8, %rd26;
	ld.global.u32 	%r186, [%rd28];
	add.s32 	%r187, %r26, %r25;
	st.shared.u32 	[%r187], %r186;
	mov.u32 	%r295, %r28;
$L__BB293_13:
	setp.lt.u32 	%p12, %r22, 3;
	@%p12 bra 	$L__BB293_16;
	shl.b32 	%r188, %r295, 2;
	mov.u32 	%r189, _ZZ9cuda_gemmIiLi256ELi2ELi1ELi128ELi16ELi16ELi32ELi0ELi1EEviiiPT_S1_S1_iiE3Ash;
	add.s32 	%r298, %r189, %r188;
	add.s32 	%r190, %r18, %r295;
	add.s32 	%r297, %r190, %r58;
$L__BB293_15:
	mul.wide.s32 	%rd29, %r297, 4;
	add.s64 	%rd30, %rd4, %rd29;
	add.s64 	%rd31, %rd5, %rd29;
	add.s64 	%rd32, %rd6, %rd29;
	add.s64 	%rd33, %rd2, %rd29;
	ld.global.u32 	%r191, [%rd33];
	st.shared.u32 	[%r298], %r191;
	ld.global.u32 	%r192, [%rd30];
	add.s32 	%r193, %r298, %r25;
	st.shared.u32 	[%r193], %r192;
	ld.global.u32 	%r194, [%rd31];
	shl.b32 	%r195, %r2, 3;
	add.s32 	%r196, %r298, %r195;
	st.shared.u32 	[%r196], %r194;
	ld.global.u32 	%r197, [%rd32];
	mad.lo.s32 	%r198, %r2, 12, %r298;
	st.shared.u32 	[%r198], %r197;
	add.s32 	%r295, %r295, %r25;
	shl.b32 	%r199, %r2, 4;
	add.s32 	%r298, %r298, %r199;
	add.s32 	%r297, %r297, %r25;
	setp.lt.u32 	%p13, %r295, 128;
	@%p13 bra 	$L__BB293_15;
$L__BB293_16:
	setp.eq.s32 	%p14, %r23, 0;
	mov.u32 	%r296, %r1;
	@%p14 bra 	$L__BB293_20;
	setp.eq.s32 	%p15, %r23, 1;
	mov.b32 	%r200, 0;
	st.shared.u32 	[%r29], %r200;
	mov.u32 	%r296, %r3;
	@%p15 bra 	$L__BB293_20;
	setp.eq.s32 	%p16, %r23, 2;
	mov.b32 	%r201, 0;
	st.shared.u32 	[%r30], %r201;
	mov.u32 	%r296, %r27;
	@%p16 bra 	$L__BB293_20;
	mov.b32 	%r202, 0;
	st.shared.u32 	[%r31], %r202;
	mov.u32 	%r296, %r28;
$L__BB293_20:
	setp.lt.u32 	%p17, %r22, 3;
	@%p17 bra 	$L__BB293_22;
$L__BB293_21:
	shl.b32 	%r203, %r296, 2;
	mov.u32 	%r204, _ZZ9cuda_gemmIiLi256ELi2ELi1ELi128ELi16ELi16ELi32ELi0ELi1EEviiiPT_S1_S1_iiE3Csh;
	add.s32 	%r205, %r204, %r203;
	mov.b32 	%r206, 0;
	st.shared.u32 	[%r205], %r206;
	add.s32 	%r207, %r205, %r25;
	st.shared.u32 	[%r207], %r206;
	add.s32 	%r208, %r207, %r25;
	st.shared.u32 	[%r208], %r206;
	add.s32 	%r209, %r208, %r25;
	st.shared.u32 	[%r209], %r206;
	add.s32 	%r296, %r25, %r296;
	setp.lt.u32 	%p18, %r296, 128;
	@%p18 bra 	$L__BB293_21;
$L__BB293_22:
	setp.gt.u32 	%p19, %r1, 127;
	bar.sync 	0;
	@%p19 bra 	$L__BB293_25;
	mov.u32 	%r210, _ZZ9cuda_gemmIiLi256ELi2ELi1ELi128ELi16ELi16ELi32ELi0ELi1EEviiiPT_S1_S1_iiE3Ash;
	mad.lo.s32 	%r211, %r13, 68, %r210;
	ld.shared.u32 	%r71, [%r211];
	ld.shared.u32 	%r72, [%r211+4];
	ld.shared.u32 	%r73, [%r211+8];
	ld.shared.u32 	%r74, [%r211+12];
	ld.shared.u32 	%r75, [%r211+16];
	ld.shared.u32 	%r76, [%r211+20];
	ld.shared.u32 	%r77, [%r211+24];
	ld.shared.u32 	%r78, [%r211+28];
	ld.shared.u32 	%r79, [%r40];
	ld.shared.u32 	%r80, [%r42];
	ld.shared.u32 	%r81, [%r44];
	ld.shared.u32 	%r82, [%r46];
	ld.shared.u32 	%r83, [%r48];
	ld.shared.u32 	%r84, [%r50];
	ld.shared.u32 	%r85, [%r52];
	ld.shared.u32 	%r86, [%r54];
	mov.u32 	%r301, %r14;
$L__BB293_24:
	mad.lo.s32 	%r212, %r301, 68, %r19;
	ld.shared.u32 	%r213, [%r212];
	shfl.sync.idx.b32	%r214|%p20, %r213, %r13, 4127, -1;
	mul.lo.s32 	%r215, %r214, %r71;
	shfl.sync.idx.b32	%r216|%p21, %r213, %r32, 4127, -1;
	mad.lo.s32 	%r217, %r216, %r72, %r215;
	shfl.sync.idx.b32	%r218|%p22, %r213, %r33, 4127, -1;
	mad.lo.s32 	%r219, %r218, %r73, %r217;
	shfl.sync.idx.b32	%r220|%p23, %r213, %r34, 4127, -1;
	mad.lo.s32 	%r221, %r220, %r74, %r219;
	shfl.sync.idx.b32	%r222|%p24, %r213, %r35, 4127, -1;
	mad.lo.s32 	%r223, %r222, %r75, %r221;
	shfl.sync.idx.b32	%r224|%p25, %r213, %r36, 4127, -1;
	mad.lo.s32 	%r225, %r224, %r76, %r223;
	shfl.sync.idx.b32	%r226|%p26, %r213, %r37, 4127, -1;
	mad.lo.s32 	%r227, %r226, %r77, %r225;
	shfl.sync.idx.b32	%r228|%p27, %r213, %r38, 4127, -1;
	mad.lo.s32 	%r229, %r228, %r78, %r227;
	shfl.sync.idx.b32	%r230|%p28, %r213, %r39, 4127, -1;
	mad.lo.s32 	%r231, %r230, %r79, %r229;
	shfl.sync.idx.b32	%r232|%p29, %r213, %r41, 4127, -1;
	mad.lo.s32 	%r233, %r232, %r80, %r231;
	shfl.sync.idx.b32	%r234|%p30, %r213, %r43, 4127, -1;
	mad.lo.s32 	%r235, %r234, %r81, %r233;
	shfl.sync.idx.b32	%r236|%p31, %r213, %r45, 4127, -1;
	mad.lo.s32 	%r237, %r236, %r82, %r235;
	shfl.sync.idx.b32	%r238|%p32, %r213, %r47, 4127, -1;
	mad.lo.s32 	%r239, %r238, %r83, %r237;
	shfl.sync.idx.b32	%r240|%p33, %r213, %r49, 4127, -1;
	mad.lo.s32 	%r241, %r240, %r84, %r239;
	shfl.sync.idx.b32	%r242|%p34, %r213, %r51, 4127, -1;
	mad.lo.s32 	%r243, %r242, %r85, %r241;
	shfl.sync.idx.b32	%r244|%p35, %r213, %r53, 4127, -1;
	mad.lo.s32 	%r245, %r244, %r86, %r243;
	shl.b32 	%r246, %r13, 2;
	shl.b32 	%r247, %r301, 5;
	or.b32  	%r248, %r247, %r246;
	mov.u32 	%r249, _ZZ9cuda_gemmIiLi256ELi2ELi1ELi128ELi16ELi16ELi32ELi0ELi1EEviiiPT_S1_S1_iiE3Csh;
	add.s32 	%r250, %r249, %r248;
	ld.shared.u32 	%r251, [%r250];
	add.s32 	%r252, %r251, %r245;
	st.shared.u32 	[%r250], %r252;
	shr.u32 	%r253, %r2, 3;
	add.s32 	%r301, %r301, %r253;
	setp.lt.u32 	%p36, %r301, 16;
	@%p36 bra 	$L__BB293_24;
$L__BB293_25:
	setp.gt.u32 	%p37, %r1, 127;
	bar.sync 	0;
	@%p37 bra 	$L__BB293_32;
	setp.eq.s32 	%p38, %r23, 0;
	mad.lo.s32 	%r89, %r294, %r94, %r20;
	mov.u32 	%r302, %r1;
	@%p38 bra 	$L__BB293_30;
	setp.eq.s32 	%p39, %r23, 1;
	mad.lo.s32 	%r254, %r14, %r21, %r13;
	add.s32 	%r255, %r89, %r254;
	ld.shared.u32 	%r256, [%r29];
	mul.wide.s32 	%rd34, %r255, 4;
	add.s64 	%rd35, %rd3, %rd34;
	st.global.u32 	[%rd35], %r256;
	mov.u32 	%r302, %r3;
	@%p39 bra 	$L__BB293_30;
	setp.eq.s32 	%p40, %r23, 2;
	add.s32 	%r257, %r89, %r55;
	ld.shared.u32 	%r258, [%r30];
	mul.wide.s32 	%rd36, %r257, 4;
	add.s64 	%rd37, %rd3, %rd36;
	st.global.u32 	[%rd37], %r258;
	mov.u32 	%r302, %r27;
	@%p40 bra 	$L__BB293_30;
	add.s32 	%r259, %r89, %r56;
	ld.shared.u32 	%r260, [%r31];
	mul.wide.s32 	%rd38, %r259, 4;
	add.s64 	%rd39, %rd3, %rd38;
	st.global.u32 	[%rd39], %r260;
	mov.u32 	%r302, %r28;
$L__BB293_30:
	setp.lt.u32 	%p41, %r22, 3;
	@%p41 bra 	$L__BB293_32;
$L__BB293_31:
	shr.u32 	%r261, %r302, 3;
	and.b32  	%r262, %r302, 7;
	add.s32 	%r263, %r89, %r262;
	mad.lo.s32 	%r264, %r261, %r21, %r263;
	shl.b32 	%r265, %r302, 2;
	mov.u32 	%r266, _ZZ9cuda_gemmIiLi256ELi2ELi1ELi128ELi16ELi16ELi32ELi0ELi1EEviiiPT_S1_S1_iiE3Csh;
	add.s32 	%r267, %r266, %r265;
	ld.shared.u32 	%r268, [%r267];
	mul.wide.s32 	%rd40, %r264, 4;
	add.s64 	%rd41, %rd3, %rd40;
	st.global.u32 	[%rd41], %r268;
	add.s32 	%r269, %r302, %r2;
	shr.u32 	%r270, %r269, 3;
	and.b32  	%r271, %r269, 7;
	add.s32 	%r272, %r89, %r271;
	mad.lo.s32 	%r273, %r270, %r21, %r272;
	add.s32 	%r274, %r267, %r25;
	ld.shared.u32 	%r275, [%r274];
	mul.wide.s32 	%rd42, %r273, 4;
	add.s64 	%rd43, %rd3, %rd42;
	st.global.u32 	[%rd43], %r275;
	add.s32 	%r276, %r269, %r2;
	shr.u32 	%r277, %r276, 3;
	and.b32  	%r278, %r276, 7;
	add.s32 	%r279, %r89, %r278;
	mad.lo.s32 	%r280, %r277, %r21, %r279;
	add.s32 	%r281, %r274, %r25;
	ld.shared.u32 	%r282, [%r281];
	mul.wide.s32 	%rd44, %r280, 4;
	add.s64 	%rd45, %rd3, %rd44;
	st.global.u32 	[%rd45], %r282;
	add.s32 	%r283, %r276, %r2;
	shr.u32 	%r284, %r283, 3;
	and.b32  	%r285, %r283, 7;
	add.s32 	%r286, %r89, %r285;
	mad.lo.s32 	%r287, %r284, %r21, %r286;
	add.s32 	%r288, %r281, %r25;
	ld.shared.u32 	%r289, [%r288];
	mul.wide.s32 	%rd46, %r287, 4;
	add.s64 	%rd47, %rd3, %rd46;
	st.global.u32 	[%rd47], %r289;
	add.s32 	%r302, %r283, %r2;
	setp.lt.u32 	%p42, %r302, 128;
	@%p42 bra 	$L__BB293_31;
$L__BB293_32:
	add.s32 	%r294, %r294, %r16;
	setp.lt.u32 	%p43, %r294, %r17;
	@%p43 bra 	$L__BB293_8;
$L__BB293_33:
	ret;

}
	// .globl	_Z9cuda_gemmIiLi256ELi2ELi1ELi128ELi16ELi16ELi32ELi1ELi0EEviiiPT_S1_S1_ii
.visible .entry _Z9cuda_gemmIiLi256ELi2ELi1ELi128ELi16ELi16ELi32ELi1ELi0EEviiiPT_S1_S1_ii(
	.param .u32 _Z9cuda_gemmIiLi256ELi2ELi1ELi128ELi16ELi16ELi32ELi1ELi0EEviiiPT_S1_S1_ii_param_0,
	.param .u32 _Z9cuda_gemmIiLi256ELi2ELi1ELi128ELi16ELi16ELi32ELi1ELi0EEviiiPT_S1_S1_ii_param_1,
	.param .u32 _Z9cuda_gemmIiLi256ELi2ELi1ELi128ELi16ELi16ELi32ELi1ELi0EEviiiPT_S1_S1_ii_param_2,
	.param .u64 .ptr .align 1 _Z9cuda_gemmIiLi256ELi2ELi1ELi128ELi16ELi16ELi32ELi1ELi0EEviiiPT_S1_S1_ii_param_3,
	.param .u64 .ptr .align 1 _Z9cuda_gemmIiLi256ELi2ELi1ELi128ELi16ELi16ELi32ELi1ELi0EEviiiPT_S1_S1_ii_param_4,
	.param .u64 .ptr .align 1 _Z9cuda_gemmIiLi256ELi2ELi1ELi128ELi16ELi16ELi32ELi1ELi0EEviiiPT_S1_S1_ii_param_5,
	.param .u32 _Z9cuda_gemmIiLi256ELi2ELi1ELi128ELi16ELi16ELi32ELi1ELi0EEviiiPT_S1_S1_ii_param_6,
	.param .u32 _Z9cuda_gemmIiLi256ELi2ELi1ELi128ELi16ELi16ELi32ELi1ELi0EEviiiPT_S1_S1_ii_param_7
)
.maxntid 256
{
	.reg .pred 	%p<199>;
	.reg .b32 	%r<1015>;
	.reg .b64 	%rd<35>;
	// demoted variable
	.shared .align 128 .b8 _ZZ9cuda_gemmIiLi256ELi2ELi1ELi128ELi16ELi16ELi32ELi1ELi0EEviiiPT_S1_S1_iiE11kron_fac_sh[1088];
	// demoted variable
	.shared .align 128 .b8 _ZZ9cuda_gemmIiLi256ELi2ELi1ELi128ELi16ELi16ELi32ELi1ELi0EEviiiPT_S1_S1_iiE3Ash[512];
	// demoted variable
	.shared .align 128 .b8 _ZZ9cuda_gemmIiLi256ELi2ELi1ELi128ELi16ELi16ELi32ELi1ELi0EEviiiPT_S1_S1_iiE3Csh[512];
	ld.param.u64 	%rd9, [_Z9cuda_gemmIiLi256ELi2ELi1ELi128ELi16ELi16ELi32ELi1ELi0EEviiiPT_S1_S1_ii_param_3];
	ld.param.u64 	%rd8, [_Z9cuda_gemmIiLi256ELi2ELi1ELi128ELi16ELi16ELi32ELi1ELi0EEviiiPT_S1_S1_ii_param_4];
	ld.param.u64 	%rd10, [_Z9cuda_gemmIiLi256ELi2ELi1ELi128ELi16ELi16ELi32ELi1ELi0EEviiiPT_S1_S1_ii_param_5];
	ld.param.u32 	%r371, [_Z9cuda_gemmIiLi256ELi2ELi1ELi128ELi16ELi16ELi32ELi1ELi0EEviiiPT_S1_S1_ii_param_6];
	ld.param.u32 	%r372, [_Z9cuda_gemmIiLi256ELi2ELi1ELi128ELi16ELi16ELi32ELi1ELi0EEviiiPT_S1_S1_ii_param_7];
	cvta.to.global.u64 	%rd1, %rd9;
	cvta.to.global.u64 	%rd2, %rd10;
	mov.u32 	%r1, %tid.x;
	and.b32  	%r2, %r1, 31;
	setp.lt.s32 	%p1, %r372, 16;
	shr.u32 	%r3, %r372, 4;
	selp.b32 	%r4, 1, %r3, %p1;
	mul.lo.s32 	%r5, %r372, %r371;
	setp.ge.u32 	%p2, %r1, %r5;
	@%p2 bra 	$L__BB294_3;
	mov.u32 	%r6, %ntid.x;
	cvta.to.global.u64 	%rd3, %rd8;
	mov.u32 	%r821, %r1;
$L__BB294_2:
	mul.wide.u32 	%rd11, %r821, 4;
	add.s64 	%rd12, %rd3, %rd11;
	ld.global.u32 	%r373, [%rd12];
	rem.u32 	%r374, %r821, %r371;
	mov.u32 	%r375, _ZZ9cuda_gemmIiLi256ELi2ELi1ELi128ELi16ELi16ELi32ELi1ELi0EEviiiPT_S1_S1_iiE11kron_fac_sh;
	mad.lo.s32 	%r376, %r374, 68, %r375;
	div.u32 	%r377, %r821, %r372;
	shl.b32 	%r378, %r377, 2;
	add.s32 	%r379, %r376, %r378;
	st.shared.u32 	[%r379], %r373;
	add.s32 	%r821, %r821, %r6;
	setp.lt.u32 	%p3, %r821, %r5;
	@%p3 bra 	$L__BB294_2;
$L__BB294_3:
	div.s32 	%r9, 128, %r372;
	mul.lo.s32 	%r380, %r9, %r4;
	min.s32 	%r10, %r380, 256;
	div.u32 	%r12, %r1, %r10;
	mul.lo.s32 	%r381, %r12, %r10;
	sub.s32 	%r382, %r1, %r381;
	div.u32 	%r11, %r382, %r4;
	mov.u32 	%r13, %ntid.x;
	div.u32 	%r14, %r13, %r10;
	mov.u32 	%r838, %ctaid.y;
	mov.u32 	%r383, %nctaid.y;
	shl.b32 	%r384, %r383, 1;
	setp.ge.u32 	%p4, %r838, %r384;
	@%p4 bra 	$L__BB294_241;
	and.b32  	%r16, %r11, 15;
	rem.u32 	%r386, %r1, %r4;
	shl.b32 	%r17, %r386, 4;
	min.s32 	%r18, %r371, 16;
	shl.b32 	%r387, %r372, 8;
	sub.s32 	%r19, 8223, %r387;
	shl.b32 	%r388, %r4, 8;
	sub.s32 	%r20, 8223, %r388;
	add.s32 	%r21, %r1, %r13;
	max.u32 	%r389, %r21, 128;
	setp.lt.u32 	%p5, %r21, 128;
	selp.u32 	%r390, 1, 0, %p5;
	add.s32 	%r391, %r21, %r390;
	sub.s32 	%r392, %r389, %r391;
	div.u32 	%r393, %r392, %r13;
	add.s32 	%r22, %r393, %r390;
	add.s32 	%r394, %r22, 1;
	and.b32  	%r23, %r394, 3;
	shl.b32 	%r24, %r13, 2;
	add.s32 	%r25, %r21, %r13;
	add.s32 	%r26, %r25, %r13;
	add.s32 	%r395, %r11, 2;
	and.b32  	%r27, %r395, 15;
	add.s32 	%r396, %r11, 3;
	and.b32  	%r28, %r396, 15;
	add.s32 	%r397, %r11, 9;
	and.b32  	%r29, %r397, 15;
	add.s32 	%r398, %r11, 10;
	and.b32  	%r30, %r398, 15;
	add.s32 	%r399, %r11, 11;
	and.b32  	%r31, %r399, 15;
	add.s32 	%r400, %r11, 12;
	and.b32  	%r32, %r400, 15;
	add.s32 	%r401, %r11, 13;
	and.b32  	%r33, %r401, 15;
	add.s32 	%r402, %r11, 14;
	and.b32  	%r34, %r402, 15;
	add.s32 	%r403, %r11, -1;
	and.b32  	%r35, %r403, 15;
	setp.lt.s32 	%p6, %r16, %r372;
	selp.b32 	%r404, 0, %r372, %p6;
	sub.s32 	%r36, %r16, %r404;
	add.s32 	%r405, %r16, 1;
	setp.lt.s32 	%p7, %r405, %r372;
	selp.b32 	%r406, 0, %r372, %p7;
	sub.s32 	%r37, %r405, %r406;
	add.s32 	%r407, %r16, 2;
	setp.lt.s32 	%p8, %r407, %r372;
	selp.b32 	%r408, 0, %r372, %p8;
	sub.s32 	%r38, %r407, %r408;
	add.s32 	%r409, %r16, 3;
	setp.lt.s32 	%p9, %r409, %r372;
	selp.b32 	%r410, 0, %r372, %p9;
	sub.s32 	%r39, %r409, %r410;
	add.s32 	%r411, %r16, 4;
	setp.lt.s32 	%p10, %r411, %r372;
	selp.b32 	%r412, 0, %r372, %p10;
	sub.s32 	%r40, %r411, %r412;
	add.s32 	%r413, %r16, 5;
	setp.lt.s32 	%p11, %r413, %r372;
	selp.b32 	%r414, 0, %r372, %p11;
	sub.s32 	%r41, %r413, %r414;
	add.s32 	%r415, %r16, 6;
	setp.lt.s32 	%p12, %r415, %r372;
	selp.b32 	%r416, 0, %r372, %p12;
	sub.s32 	%r42, %r415, %r416;
	add.s32 	%r417, %r16, 7;
	setp.lt.s32 	%p13, %r417, %r372;
	selp.b32 	%r418, 0, %r372, %p13;
	sub.s32 	%r43, %r417, %r418;
	add.s32 	%r419, %r16, 8;
	setp.lt.s32 	%p14, %r419, %r372;
	selp.b32 	%r420, 0, %r372, %p14;
	sub.s32 	%r44, %r419, %r420;
	add.s32 	%r421, %r16, 9;
	setp.lt.s32 	%p15, %r421, %r372;
	selp.b32 	%r422, 0, %r372, %p15;
	sub.s32 	%r45, %r421, %r422;
	add.s32 	%r423, %r16, 10;
	setp.lt.s32 	%p16, %r423, %r372;
	selp.b32 	%r424, 0, %r372, %p16;
	sub.s32 	%r46, %r423, %r424;
	add.s32 	%r425, %r16, 11;
	setp.lt.s32 	%p17, %r425, %r372;
	selp.b32 	%r426, 0, %r372, %p17;
	sub.s32 	%r47, %r425, %r426;
	add.s32 	%r427, %r16, 12;
	setp.lt.s32 	%p18, %r427, %r372;
	selp.b32 	%r428, 0, %r372, %p18;
	sub.s32 	%r48, %r427, %r428;
	add.s32 	%r429, %r16, 13;
	setp.lt.s32 	%p19, %r429, %r372;
	selp.b32 	%r430, 0, %r372, %p19;
	sub.s32 	%r49, %r429, %r430;
	add.s32 	%r431, %r16, 14;
	setp.lt.s32 	%p20, %r431, %r372;
	selp.b32 	%r432, 0, %r372, %p20;
	sub.s32 	%r50, %r431, %r432;
	add.s32 	%r433, %r16, 15;
	setp.lt.s32 	%p21, %r433, %r372;
	selp.b32 	%r434, 0, %r372, %p21;
	sub.s32 	%r51, %r433, %r434;
	cvt.u64.u32 	%rd14, %r24;
$L__BB294_5:
	setp.gt.u32 	%p22, %r1, 127;
	@%p22 bra 	$L__BB294_19;
	setp.eq.s32 	%p23, %r23, 0;
	shl.b32 	%r69, %r838, 7;
	mov.u32 	%r839, %r1;
	@%p23 bra 	$L__BB294_10;
	setp.eq.s32 	%p24, %r23, 1;
	add.s32 	%r435, %r69, %r1;
	mul.wide.s32 	%rd13, %r435, 4;
	add.s64 	%rd4, %rd1, %rd13;
	ld.global.u32 	%r436, [%rd4];
	shl.b32 	%r437, %r1, 2;
	mov.u32 	%r438, _ZZ9cuda_gemmIiLi256ELi2ELi1ELi128ELi16ELi16ELi32ELi1ELi0EEviiiPT_S1_S1_iiE3Ash;
	add.s32 	%r439, %r438, %r437;
	st.shared.u32 	[%r439], %r436;
	mov.u32 	%r839, %r21;
	@%p24 bra 	$L__BB294_10;
	setp.eq.s32 	%p25, %r23, 2;
	add.s64 	%rd5, %rd4, %rd14;
	ld.global.u32 	%r440, [%rd5];
	add.s32 	%r444, %r439, %r24;
	st.shared.u32 	[%r444], %r440;
	mov.u32 	%r839, %r25;
	@%p25 bra 	$L__BB294_10;
	add.s64 	%rd16, %rd5, %rd14;
	ld.global.u32 	%r445, [%rd16];
	add.s32 	%r450, %r444, %r24;
	st.shared.u32 	[%r450], %r445;
	mov.u32 	%r839, %r26;
$L__BB294_10:
	setp.lt.u32 	%p26, %r22, 3;
	@%p26 bra 	$L__BB294_13;
	shl.b32 	%r451, %r839, 2;
	mov.u32 	%r452, _ZZ9cuda_gemmIiLi256ELi2ELi1ELi128ELi16ELi16ELi32ELi1ELi0EEviiiPT_S1_S1_iiE3Ash;
	add.s32 	%r842, %r452, %r451;
	add.s32 	%r841, %r839, %r69;
$L__BB294_12:
	mul.wide.s32 	%rd17, %r841, 4;
	mov.u32 	%r453, %ntid.x;
	mul.wide.u32 	%rd18, %r453, 4;
	add.s64 	%rd19, %rd1, %rd17;
	add.s64 	%rd20, %rd19, %rd18;
	mul.wide.u32 	%rd21, %r453, 8;
	add.s64 	%rd22, %rd19, %rd21;
	mul.wide.u32 	%rd23, %r453, 12;
	add.s64 	%rd24, %rd19, %rd23;
	ld.global.u32 	%r454, [%rd19];
	st.shared.u32 	[%r842], %r454;
	ld.global.u32 	%r455, [%rd20];
	add.s32 	%r456, %r842, %r24;
	st.shared.u32 	[%r456], %r455;
	ld.global.u32 	%r457, [%rd22];
	shl.b32 	%r458, %r453, 3;
	add.s32 	%r459, %r842, %r458;
	st.shared.u32 	[%r459], %r457;
	ld.global.u32 	%r460, [%rd24];
	mad.lo.s32 	%r461, %r453, 12, %r842;
	st.shared.u32 	[%r461], %r460;
	add.s32 	%r839, %r839, %r24;
	shl.b32 	%r462, %r453, 4;
	add.s32 	%r842, %r842, %r462;
	add.s32 	%r841, %r841, %r24;
	setp.lt.u32 	%p27, %r839, 128;
	@%p27 bra 	$L__BB294_12;
$L__BB294_13:
	mov.u32 	%r840, %r1;
	@%p23 bra 	$L__BB294_17;
	setp.eq.s32 	%p29, %r23, 1;
	shl.b32 	%r463, %r1, 2;
	mov.u32 	%r464, _ZZ9cuda_gemmIiLi256ELi2ELi1ELi128ELi16ELi16ELi32ELi1ELi0EEviiiPT_S1_S1_iiE3Csh;
	add.s32 	%r465, %r464, %r463;
	mov.b32 	%r466, 0;
	st.shared.u32 	[%r465], %r466;
	mov.u32 	%r840, %r21;
	@%p29 bra 	$L__BB294_17;
	setp.eq.s32 	%p30, %r23, 2;
	add.s32 	%r470, %r465, %r24;
	mov.b32 	%r471, 0;
	st.shared.u32 	[%r470], %r471;
	mov.u32 	%r840, %r25;
	@%p30 bra 	$L__BB294_17;
	add.s32 	%r476, %r470, %r24;
	mov.b32 	%r477, 0;
	st.shared.u32 	[%r476], %r477;
	mov.u32 	%r840, %r26;
$L__BB294_17:
	@%p26 bra 	$L__BB294_19;
$L__BB294_18:
	shl.b32 	%r478, %r840, 2;
	mov.u32 	%r479, _ZZ9cuda_gemmIiLi256ELi2ELi1ELi128ELi16ELi16ELi32ELi1ELi0EEviiiPT_S1_S1_iiE3Csh;
	add.s32 	%r480, %r479, %r478;
	mov.b32 	%r481, 0;
	st.shared.u32 	[%r480], %r481;
	add.s32 	%r482, %r480, %r24;
	st.shared.u32 	[%r482], %r481;
	add.s32 	%r483, %r482, %r24;
	st.shared.u32 	[%r483], %r481;
	add.s32 	%r484, %r483, %r24;
	st.shared.u32 	[%r484], %r481;
	add.s32 	%r840, %r24, %r840;
	setp.lt.u32 	%p32, %r840, 128;
	@%p32 bra 	$L__BB294_18;
$L__BB294_19:
	setp.lt.s32 	%p33, %r9, 1;
	bar.sync 	0;
	@%p33 bra 	$L__BB294_233;
	setp.ne.s32 	%p34, %r4, 1;
	@%p34 bra 	$L__BB294_90;
	mov.b32 	%r861, 0;
$L__BB294_22:
	setp.lt.s32 	%p141, %r372, 1;
	add.s32 	%r99, %r861, %r11;
	mad.lo.s32 	%r100, %r99, %r372, %r17;
	@%p141 bra 	$L__BB294_24;
	add.s32 	%r690, %r100, %r16;
	shl.b32 	%r691, %r690, 2;
	mov.u32 	%r692, _ZZ9cuda_gemmIiLi256ELi2ELi1ELi128ELi16ELi16ELi32ELi1ELi0EEviiiPT_S1_S1_iiE3Ash;
	add.s32 	%r693, %r692, %r691;
	ld.shared.u32 	%r1012, [%r693];
$L__BB294_24:
	setp.lt.s32 	%p142, %r372, 2;
	@%p142 bra 	$L__BB294_26;
	add.s32 	%r694, %r11, 1;
	and.b32  	%r695, %r694, 15;
	add.s32 	%r696, %r100, %r695;
	shl.b32 	%r697, %r696, 2;
	mov.u32 	%r698, _ZZ9cuda_gemmIiLi256ELi2ELi1ELi128ELi16ELi16ELi32ELi1ELi0EEviiiPT_S1_S1_iiE3Ash;
	add.s32 	%r699, %r698, %r697;
	ld.shared.u32 	%r1011, [%r699];
$L__BB294_26:
	setp.lt.s32 	%p143, %r372, 3;
	@%p143 bra 	$L__BB294_28;
	add.s32 	%r700, %r100, %r27;
	shl.b32 	%r701, %r700, 2;
	mov.u32 	%r702, _ZZ9cuda_gemmIiLi256ELi2ELi1ELi128ELi16ELi16ELi32ELi1ELi0EEviiiPT_S1_S1_iiE3Ash;
	add.s32 	%r703, %r702, %r701;
	ld.shared.u32 	%r1010, [%r703];
$L__BB294_28:
	setp.lt.s32 	%p144, %r372, 4;
	@%p144 bra 	$L__BB294_30;
	add.s32 	%r704, %r100, %r28;
	shl.b32 	%r705, %r704, 2;
	mov.u32 	%r706, _ZZ9cuda_gemmIiLi256ELi2ELi1ELi128ELi16ELi16ELi32ELi1ELi0EEviiiPT_S1_S1_iiE3Ash;
	add.s32 	%r707, %r706, %r705;
	ld.shared.u32 	%r1009, [%r707];
$L__BB294_30:
	setp.lt.s32 	%p145, %r372, 5;
	@%p145 bra 	$L__BB294_32;
	add.s32 	%r708, %r11, 4;
	and.b32  	%r709, %r708, 15;
	add.s32 	%r710, %r100, %r709;
	shl.b32 	%r711, %r710, 2;
	mov.u32 	%r712, _ZZ9cuda_gemmIiLi256ELi2ELi1ELi128ELi16ELi16ELi32ELi1ELi0EEviiiPT_S1_S1_iiE3Ash;
	add.s32 	%r713, %r712, %r711;
	ld.shared.u32 	%r1008, [%r713];
$L__BB294_32:
	setp.lt.s32 	%p146, %r372, 6;
	@%p146 bra 	$L__BB294_34;
	add.s32 	%r714, %r11, 5;
	and.b32  	%r715, %r714, 15;
	add.s32 	%r716, %r100, %r715;
	shl.b32 	%r717, %r716, 2;
	mov.u32 	%r718, _ZZ9cuda_gemmIiLi256ELi2ELi1ELi128ELi16ELi16ELi32ELi1ELi0EEviiiPT_S1_S1_iiE3Ash;
	add.s32 	%r719, %r718, %r717;
	ld.shared.u32 	%r1007, [%r719];
$L__BB294_34:
	setp.lt.s32 	%p147, %r372, 7;
	@%p147 bra 	$L__BB294_36;
	add.s32 	%r720, %r11, 6;
	and.b32  	%r721, %r720, 15;
	add.s32 	%r722, %r100, %r721;
	shl.b32 	%r723, %r722, 2;
	mov.u32 	%r724, _ZZ9cuda_gemmIiLi256ELi2ELi1ELi128ELi16ELi16ELi32ELi1ELi0EEviiiPT_S1_S1_iiE3Ash;
	add.s32 	%r725, %r724, %r723;
	ld.shared.u32 	%r1006, [%r725];
$L__BB294_36:
	setp.lt.s32 	%p148, %r372, 8;
	@%p148 bra 	$L__BB294_38;
	add.s32 	%r726, %r11, 7;
	and.b32  	%r727, %r726, 15;
	add.s32 	%r728, %r100, %r727;
	shl.b32 	%r729, %r728, 2;
	mov.u32 	%r730, _ZZ9cuda_gemmIiLi256ELi2ELi1ELi128ELi16ELi16ELi32ELi1ELi0EEviiiPT_S1_S1_iiE3Ash;
	add.s32 	%r731, %r730, %r729;
	ld.shared.u32 	%r1005, [%r731];
$L__BB294_38:
	setp.lt.s32 	%p149, %r372, 9;
	@%p149 bra 	$L__BB294_40;
	xor.b32  	%r732, %r16, 8;
	add.s32 	%r733, %r100, %r732;
	shl.b32 	%r734, %r733, 2;
	mov.u32 	%r735, _ZZ9cuda_gemmIiLi256ELi2ELi1ELi128ELi16ELi16ELi32ELi1ELi0EEviiiPT_S1_S1_iiE3Ash;
	add.s32 	%r736, %r735, %r734;
	ld.shared.u32 	%r1004, [%r736];
$L__BB294_40:
	setp.lt.s32 	%p150, %r372, 10;
	@%p150 bra 	$L__BB294_42;
	add.s32 	%r737, %r100, %r29;
	shl.b32 	%r738, %r737, 2;
	mov.u32 	%r739, _ZZ9cuda_gemmIiLi256ELi2ELi1ELi128ELi16ELi16ELi32ELi1ELi0EEviiiPT_S1_S1_iiE3Ash;
	add.s32 	%r740, %r739, %r738;
	ld.shared.u32 	%r1003, [%r740];
$L__BB294_42:
	setp.lt.s32 	%p151, %r372, 11;
	@%p151 bra 	$L__BB294_44;
	add.s32 	%r741, %r100, %r30;
	shl.b32 	%r742, %r741, 2;
	mov.u32 	%r743, _ZZ9cuda_gemmIiLi256ELi2ELi1ELi128ELi16ELi16ELi32ELi1ELi0EEviiiPT_S1_S1_iiE3Ash;
	add.s32 	%r744, %r743, %r742;
	ld.shared.u32 	%r1002, [%r744];
$L__BB294_44:
	setp.lt.s32 	%p152, %r372, 12;
	@%p152 bra 	$L__BB294_46;
	add.s32 	%r745, %r100, %r31;
	shl.b32 	%r746, %r745, 2;
	mov.u32 	%r747, _ZZ9cuda_gemmIiLi256ELi2ELi1ELi128ELi16ELi16ELi32ELi1ELi0EEviiiPT_S1_S1_iiE3Ash;
	add.s32 	%r748, %r747, %r746;
	ld.shared.u32 	%r1001, [%r748];
$L__BB294_46:
	setp.lt.s32 	%p153, %r372, 13;
	@%p153 bra 	$L__BB294_48;
	add.s32 	%r749, %r100, %r32;
	shl.b32 	%r750, %r749, 2;
	mov.u32 	%r751, _ZZ9cuda_gemmIiLi256ELi2ELi1ELi128ELi16ELi16ELi32ELi1ELi0EEviiiPT_S1_S1_iiE3Ash;
	add.s32 	%r752, %r751, %r750;
	ld.shared.u32 	%r1000, [%r752];
$L__BB294_48:
	setp.lt.s32 	%p154, %r372, 14;
	@%p154 bra 	$L__BB294_50;
	add.s32 	%r753, %r100, %r33;
	shl.b32 	%r754, %r753, 2;
	mov.u32 	%r755, _ZZ9cuda_gemmIiLi256ELi2ELi1ELi128ELi16ELi16ELi32ELi1ELi0EEviiiPT_S1_S1_iiE3Ash;
	add.s32 	%r756, %r755, %r754;
	ld.shared.u32 	%r999, [%r756];
$L__BB294_50:
	setp.lt.s32 	%p155, %r372, 15;
	@%p155 bra 	$L__BB294_52;
	add.s32 	%r757, %r100, %r34;
	shl.b32 	%r758, %r757, 2;
	mov.u32 	%r759, _ZZ9cuda_gemmIiLi256ELi2ELi1ELi128ELi16ELi16ELi32ELi1ELi0EEviiiPT_S1_S1_iiE3Ash;
	add.s32 	%r760, %r759, %r758;
	ld.shared.u32 	%r998, [%r760];
$L__BB294_52:
	setp.lt.s32 	%p156, %r372, 16;
	@%p156 bra 	$L__BB294_54;
	add.s32 	%r761, %r100, %r35;
	shl.b32 	%r762, %r761, 2;
	mov.u32 	%r763, _ZZ9cuda_gemmIiLi256ELi2ELi1ELi128ELi16ELi16ELi32ELi1ELi0EEviiiPT_S1_S1_iiE3Ash;
	add.s32 	%r764, %r763, %r762;
	ld.shared.u32 	%r997, [%r764];
$L__BB294_54:
	setp.lt.s32 	%p157, %r12, %r18;
	@%p157 bra 	$L__BB294_56;
$L__BB294_55:
	add.s32 	%r861, %r861, %r10;
	setp.lt.s32 	%p191, %r861, %r9;
	@%p191 bra 	$L__BB294_22;
	bra.uni 	$L__BB294_233;
$L__BB294_56:
	rem.s32 	%r765, %r2, %r372;
	shl.b32 	%r766, %r765, 2;
	mov.u32 	%r767, _ZZ9cuda_gemmIiLi256ELi2ELi1ELi128ELi16ELi16ELi32ELi1ELi0EEviiiPT_S1_S1_iiE11kron_fac_sh;
	add.s32 	%r134, %r767, %r766;
	mov.u32 	%r878, %r12;
$L__BB294_57:
	mad.lo.s32 	%r769, %r878, 68, %r134;
	ld.shared.u32 	%r136, [%r769];
	mov.b32 	%r880, 0;
	@%p141 bra 	$L__BB294_59;
	shfl.sync.idx.b32	%r770|%p159, %r136, %r36, %r19, -1;
	mul.lo.s32 	%r880, %r770, %r1012;
$L__BB294_59:
	@%p142 bra 	$L__BB294_61;
	shfl.sync.idx.b32	%r771|%p161, %r136, %r37, %r19, -1;
	mad.lo.s32 	%r880, %r771, %r1011, %r880;
$L__BB294_61:
	@%p143 bra 	$L__BB294_63;
	shfl.sync.idx.b32	%r772|%p163, %r136, %r38, %r19, -1;
	mad.lo.s32 	%r880, %r772, %r1010, %r880;
$L__BB294_63:
	@%p144 bra 	$L__BB294_65;
	shfl.sync.idx.b32	%r773|%p165, %r136, %r39, %r19, -1;
	mad.lo.s32 	%r880, %r773, %r1009, %r880;
$L__BB294_65:
	@%p145 bra 	$L__BB294_67;
	shfl.sync.idx.b32	%r774|%p167, %r136, %r40, %r19, -1;
	mad.lo.s32 	%r880, %r774, %r1008, %r880;
$L__BB294_67:
	setp.lt.s32 	%p168, %r372, 6;
	@%p168 bra 	$L__BB294_69;
	shfl.sync.idx.b32	%r775|%p169, %r136, %r41, %r19, -1;
	mad.lo.s32 	%r880, %r775, %r1007, %r880;
$L__BB294_69:
	setp.lt.s32 	%p170, %r372, 7;
	@%p170 bra 	$L__BB294_71;
	shfl.sync.idx.b32	%r776|%p171, %r136, %r42, %r19, -1;
	mad.lo.s32 	%r880, %r776, %r1006, %r880;
$L__BB294_71:
	setp.lt.s32 	%p172, %r372, 8;
	@%p172 bra 	$L__BB294_73;
	shfl.sync.idx.b32	%r777|%p173, %r136, %r43, %r19, -1;
	mad.lo.s32 	%r880, %r777, %r1005, %r880;
$L__BB294_73:
	setp.lt.s32 	%p174, %r372, 9;
	@%p174 bra 	$L__BB294_75;
	shfl.sync.idx.b32	%r778|%p175, %r136, %r44, %r19, -1;
	mad.lo.s32 	%r880, %r778, %r1004, %r880;
$L__BB294_75:
	setp.lt.s32 	%p176, %r372, 10;
	@%p176 bra 	$L__BB294_77;
	shfl.sync.idx.b32	%r779|%p177, %r136, %r45, %r19, -1;
	mad.lo.s32 	%r880, %r779, %r1003, %r880;
$L__BB294_77:
	setp.lt.s32 	%p178, %r372, 11;
	@%p178 bra 	$L__BB294_79;
	shfl.sync.idx.b32	%r780|%p179, %r136, %r46, %r19, -1;
	mad.lo.s32 	%r880, %r780, %r1002, %r880;
$L__BB294_79:
	setp.lt.s32 	%p180, %r372, 12;
	@%p180 bra 	$L__BB294_81;
	shfl.sync.idx.b32	%r781|%p181, %r136, %r47, %r19, -1;
	mad.lo.s32 	%r880, %r781, %r1001, %r880;
$L__BB294_81:
	setp.lt.s32 	%p182, %r372, 13;
	@%p182 bra 	$L__BB294_83;
	shfl.sync.idx.b32	%r782|%p183, %r136, %r48, %r19, -1;
	mad.lo.s32 	%r880, %r782, %r1000, %r880;
$L__BB294_83:
	setp.lt.s32 	%p184, %r372, 14;
	@%p184 bra 	$L__BB294_85;
	shfl.sync.idx.b32	%r783|%p185, %r136, %r49, %r19, -1;
	mad.lo.s32 	%r880, %r783, %r999, %r880;
$L__BB294_85:
	setp.lt.s32 	%p186, %r372, 15;
	@%p186 bra 	$L__BB294_87;
	shfl.sync.idx.b32	%r784|%p187, %r136, %r50, %r19, -1;
	mad.lo.s32 	%r880, %r784, %r998, %r880;
$L__BB294_87:
	setp.lt.s32 	%p188, %r372, 16;
	@%p188 bra 	$L__BB294_89;
	shfl.sync.idx.b32	%r785|%p189, %r136, %r51, %r19, -1;
	mad.lo.s32 	%r880, %r785, %r997, %r880;
$L__BB294_89:
	mad.lo.s32 	%r786, %r878, %r9, %r99;
	shl.b32 	%r787, %r786, 2;
	mov.u32 	%r788, _ZZ9cuda_gemmIiLi256ELi2ELi1ELi128ELi16ELi16ELi32ELi1ELi0EEviiiPT_S1_S1_iiE3Csh;
	add.s32 	%r789, %r788, %r787;
	ld.shared.u32 	%r790, [%r789];
	add.s32 	%r791, %r790, %r880;
	st.shared.u32 	[%r789], %r791;
	add.s32 	%r878, %r878, %r14;
	setp.lt.s32 	%p190, %r878, %r18;
	@%p190 bra 	$L__BB294_57;
	bra.uni 	$L__BB294_55;
$L__BB294_90:
	setp.gt.u32 	%p35, %r372, 31;
	@%p35 bra 	$L__BB294_124;
	mov.b32 	%r963, 0;
$L__BB294_92:
	setp.eq.s32 	%p36, %r372, 0;
	add.s32 	%r279, %r963, %r11;
	mad.lo.s32 	%r280, %r279, %r372, %r17;
	@%p36 bra 	$L__BB294_94;
	add.s32 	%r486, %r280, %r16;
	shl.b32 	%r487, %r486, 2;
	mov.u32 	%r488, _ZZ9cuda_gemmIiLi256ELi2ELi1ELi128ELi16ELi16ELi32ELi1ELi0EEviiiPT_S1_S1_iiE3Ash;
	add.s32 	%r489, %r488, %r487;
	ld.shared.u32 	%r1012, [%r489];
$L__BB294_94:
	setp.lt.s32 	%p37, %r372, 2;
	@%p37 bra 	$L__BB294_96;
	add.s32 	%r490, %r11, 1;
	and.b32  	%r491, %r490, 15;
	add.s32 	%r492, %r280, %r491;
	shl.b32 	%r493, %r492, 2;
	mov.u32 	%r494, _ZZ9cuda_gemmIiLi256ELi2ELi1ELi128ELi16ELi16ELi32ELi1ELi0EEviiiPT_S1_S1_iiE3Ash;
	add.s32 	%r495, %r494, %r493;
	ld.shared.u32 	%r1011, [%r495];
$L__BB294_96:
	setp.lt.s32 	%p38, %r372, 3;
	@%p38 bra 	$L__BB294_98;
	add.s32 	%r496, %r280, %r27;
	shl.b32 	%r497, %r496, 2;
	mov.u32 	%r498, _ZZ9cuda_gemmIiLi256ELi2ELi1ELi128ELi16ELi16ELi32ELi1ELi0EEviiiPT_S1_S1_iiE3Ash;
	add.s32 	%r499, %r498, %r497;
	ld.shared.u32 	%r1010, [%r499];
$L__BB294_98:
	setp.lt.s32 	%p39, %r372, 4;
	@%p39 bra 	$L__BB294_100;
	add.s32 	%r500, %r280, %r28;
	shl.b32 	%r501, %r500, 2;
	mov.u32 	%r502, _ZZ9cuda_gemmIiLi256ELi2ELi1ELi128ELi16ELi16ELi32ELi1ELi0EEviiiPT_S1_S1_iiE3Ash;
	add.s32 	%r503, %r502, %r501;
	ld.shared.u32 	%r1009, [%r503];
$L__BB294_100:
	setp.lt.s32 	%p40, %r372, 5;
	@%p40 bra 	$L__BB294_102;
	add.s32 	%r504, %r11, 4;
	and.b32  	%r505, %r504, 15;
	add.s32 	%r506, %r280, %r505;
	shl.b32 	%r507, %r506, 2;
	mov.u32 	%r508, _ZZ9cuda_gemmIiLi256ELi2ELi1ELi128ELi16ELi16ELi32ELi1ELi0EEviiiPT_S1_S1_iiE3Ash;
	add.s32 	%r509, %r508, %r507;
	ld.shared.u32 	%r1008, [%r509];
$L__BB294_102:
	setp.lt.s32 	%p41, %r372, 6;
	@%p41 bra 	$L__BB294_104;
	add.s32 	%r510, %r11, 5;
	and.b32  	%r511, %r510, 15;
	add.s32 	%r512, %r280, %r511;
	shl.b32 	%r513, %r512, 2;
	mov.u32 	%r514, _ZZ9cuda_gemmIiLi256ELi2ELi1ELi128ELi16ELi16ELi32ELi1ELi0EEviiiPT_S1_S1_iiE3Ash;
	add.s32 	%r515, %r514, %r513;
	ld.shared.u32 	%r1007, [%r515];
$L__BB294_104:
	setp.lt.s32 	%p42, %r372, 7;
	@%p42 bra 	$L__BB294_106;
	add.s32 	%r516, %r11, 6;
	and.b32  	%r517, %r516, 15;
	add.s32 	%r518, %r280, %r517;
	shl.b32 	%r519, %r518, 2;
	mov.u32 	%r520, _ZZ9cuda_gemmIiLi256ELi2ELi1ELi128ELi16ELi16ELi32ELi1ELi0EEviiiPT_S1_S1_iiE3Ash;
	add.s32 	%r521, %r520, %r519;
	ld.shared.u32 	%r1006, [%r521];
$L__BB294_106:
	setp.lt.s32 	%p43, %r372, 8;
	@%p43 bra 	$L__BB294_108;
	add.s32 	%r522, %r11, 7;
	and.b32  	%r523, %r522, 15;
	add.s32 	%r524, %r280, %r523;
	shl.b32 	%r525, %r524, 2;
	mov.u32 	%r526, _ZZ9cuda_gemmIiLi256ELi2ELi1ELi128ELi16ELi16ELi32ELi1ELi0EEviiiPT_S1_S1_iiE3Ash;
	add.s32 	%r527, %r526, %r525;
	ld.shared.u32 	%r1005, [%r527];
$L__BB294_108:
	setp.lt.s32 	%p44, %r372, 9;
	@%p44 bra 	$L__BB294_110;
	xor.b32  	%r528, %r16, 8;
	add.s32 	%r529, %r280, %r528;
	shl.b32 	%r530, %r529, 2;
	mov.u32 	%r531, _ZZ9cuda_gemmIiLi256ELi2ELi1ELi128ELi16ELi16ELi32ELi1ELi0EEviiiPT_S1_S1_iiE3Ash;
	add.s32 	%r532, %r531, %r530;
	ld.shared.u32 	%r1004, [%r532];
$L__BB294_110:
	setp.lt.s32 	%p45, %r372, 10;
	@%p45 bra 	$L__BB294_112;
	add.s32 	%r533, %r280, %r29;
	shl.b32 	%r534, %r533, 2;
	mov.u32 	%r535, _ZZ9cuda_gemmIiLi256ELi2ELi1ELi128ELi16ELi16ELi32ELi1ELi0EEviiiPT_S1_S1_iiE3Ash;
	add.s32 	%r536, %r535, %r534;
	ld.shared.u32 	%r1003, [%r536];
$L__BB294_112:
	setp.lt.s32 	%p46, %r372, 11;
	@%p46 bra 	$L__BB294_114;
	add.s32 	%r537, %r280, %r30;
	shl.b32 	%r538, %r537, 2;
	mov.u32 	%r539, _ZZ9cuda_gemmIiLi256ELi2ELi1ELi128ELi16ELi16ELi32ELi1ELi0EEviiiPT_S1_S1_iiE3Ash;
	add.s32 	%r540, %r539, %r538;
	ld.shared.u32 	%r1002, [%r540];
$L__BB294_114:
	setp.lt.s32 	%p47, %r372, 12;
	@%p47 bra 	$L__BB294_116;
	add.s32 	%r541, %r280, %r31;
	shl.b32 	%r542, %r541, 2;
	mov.u32 	%r543, _ZZ9cuda_gemmIiLi256ELi2ELi1ELi128ELi16ELi16ELi32ELi1ELi0EEviiiPT_S1_S1_iiE3Ash;
	add.s32 	%r544, %r543, %r542;
	ld.shared.u32 	%r1001, [%r544];
$L__BB294_116:
	setp.lt.s32 	%p48, %r372, 13;
	@%p48 bra 	$L__BB294_118;
	add.s32 	%r545, %r280, %r32;
	shl.b32 	%r546, %r545, 2;
	mov.u32 	%r547, _ZZ9cuda_gemmIiLi256ELi2ELi1ELi128ELi16ELi16ELi32ELi1ELi0EEviiiPT_S1_S1_iiE3Ash;
	add.s32 	%r548, %r547, %r546;
	ld.shared.u32 	%r1000, [%r548];
$L__BB294_118:
	setp.lt.s32 	%p49, %r372, 14;
	@%p49 bra 	$L__BB294_120;
	add.s32 	%r549, %r280, %r33;
	shl.b32 	%r550, %r549, 2;
	mov.u32 	%r551, _ZZ9cuda_gemmIiLi256ELi2ELi1ELi128ELi16ELi16ELi32ELi1ELi0EEviiiPT_S1_S1_iiE3Ash;
	add.s32 	%r552, %r551, %r550;
	ld.shared.u32 	%r999, [%r552];
$L__BB294_120:
	setp.lt.s32 	%p50, %r372, 15;
	@%p50 bra 	$L__BB294_122;
	add.s32 	%r553, %r280, %r34;
	shl.b32 	%r554, %r553, 2;
	mov.u32 	%r555, _ZZ9cuda_gemmIiLi256ELi2ELi1ELi128ELi16ELi16ELi32ELi1ELi0EEviiiPT_S1_S1_iiE3Ash;
	add.s32 	%r556, %r555, %r554;
	ld.shared.u32 	%r998, [%r556];
$L__BB294_122:
	setp.lt.s32 	%p51, %r372, 16;
	@%p51 bra 	$L__BB294_197;
	add.s32 	%r557, %r280, %r35;
	shl.b32 	%r558, %r557, 2;
	mov.u32 	%r559, _ZZ9cuda_gemmIiLi256ELi2ELi1ELi128ELi16ELi16ELi32ELi1ELi0EEviiiPT_S1_S1_iiE3Ash;
	add.s32 	%r560, %r559, %r558;
	ld.shared.u32 	%r997, [%r560];
	bra.uni 	$L__BB294_197;
$L__BB294_124:
	mov.b32 	%r911, 0;
$L__BB294_125:
	setp.lt.s32 	%p87, %r372, 1;
	add.s32 	%r187, %r911, %r11;
	mad.lo.s32 	%r188, %r187, %r372, %r17;
	@%p87 bra 	$L__BB294_127;
	add.s32 	%r587, %r188, %r16;
	shl.b32 	%r588, %r587, 2;
	mov.u32 	%r589, _ZZ9cuda_gemmIiLi256ELi2ELi1ELi128ELi16ELi16ELi32ELi1ELi0EEviiiPT_S1_S1_iiE3Ash;
	add.s32 	%r590, %r589, %r588;
	ld.shared.u32 	%r1012, [%r590];
$L__BB294_127:
	setp.lt.s32 	%p88, %r372, 2;
	@%p88 bra 	$L__BB294_129;
	add.s32 	%r591, %r11, 1;
	and.b32  	%r592, %r591, 15;
	add.s32 	%r593, %r188, %r592;
	shl.b32 	%r594, %r593, 2;
	mov.u32 	%r595, _ZZ9cuda_gemmIiLi256ELi2ELi1ELi128ELi16ELi16ELi32ELi1ELi0EEviiiPT_S1_S1_iiE3Ash;
	add.s32 	%r596, %r595, %r594;
	ld.shared.u32 	%r1011, [%r596];
$L__BB294_129:
	setp.lt.s32 	%p89, %r372, 3;
	@%p89 bra 	$L__BB294_131;
	add.s32 	%r597, %r188, %r27;
	shl.b32 	%r598, %r597, 2;
	mov.u32 	%r599, _ZZ9cuda_gemmIiLi256ELi2ELi1ELi128ELi16ELi16ELi32ELi1ELi0EEviiiPT_S1_S1_iiE3Ash;
	add.s32 	%r600, %r599, %r598;
	ld.shared.u32 	%r1010, [%r600];
$L__BB294_131:
	setp.lt.s32 	%p90, %r372, 4;
	@%p90 bra 	$L__BB294_133;
	add.s32 	%r601, %r188, %r28;
	shl.b32 	%r602, %r601, 2;
	mov.u32 	%r603, _ZZ9cuda_gemmIiLi256ELi2ELi1ELi128ELi16ELi16ELi32ELi1ELi0EEviiiPT_S1_S1_iiE3Ash;
	add.s32 	%r604, %r603, %r602;
	ld.shared.u32 	%r1009, [%r604];
$L__BB294_133:
	setp.lt.s32 	%p91, %r372, 5;
	@%p91 bra 	$L__BB294_135;
	add.s32 	%r605, %r11, 4;
	and.b32  	%r606, %r605, 15;
	add.s32 	%r607, %r188, %r606;
	shl.b32 	%r608, %r607, 2;
	mov.u32 	%r609, _ZZ9cuda_gemmIiLi256ELi2ELi1ELi128ELi16ELi16ELi32ELi1ELi0EEviiiPT_S1_S1_iiE3Ash;
	add.s32 	%r610, %r609, %r608;
	ld.shared.u32 	%r1008, [%r610];
$L__BB294_135:
	setp.lt.s32 	%p92, %r372, 6;
	@%p92 bra 	$L__BB294_137;
	add.s32 	%r611, %r11, 5;
	and.b32  	%r612, %r611, 15;
	add.s32 	%r613, %r188, %r612;
	shl.b32 	%r614, %r613, 2;
	mov.u32 	%r615, _ZZ9cuda_gemmIiLi256ELi2ELi1ELi128ELi16ELi16ELi32ELi1ELi0EEviiiPT_S1_S1_iiE3Ash;
	add.s32 	%r616, %r615, %r614;
	ld.shared.u32 	%r1007, [%r616];
$L__BB294_137:
	setp.lt.s32 	%p93, %r372, 7;
	@%p93 bra 	$L__BB294_139;
	add.s32 	%r617, %r11, 6;
	and.b32  	%r618, %r617, 15;
	add.s32 	%r619, %r188, %r618;
	shl.b32 	%r620, %r619, 2;
	mov.u32 	%r621, _ZZ9cuda_gemmIiLi256ELi2ELi1ELi128ELi16ELi16ELi32ELi1ELi0EEviiiPT_S1_S1_iiE3Ash;
	add.s32 	%r622, %r621, %r620;
	ld.shared.u32 	%r1006, [%r622];
$L__BB294_139:
	setp.lt.s32 	%p94, %r372, 8;
	@%p94 bra 	$L__BB294_141;
	add.s32 	%r623, %r11, 7;
	and.b32  	%r624, %r623, 15;
	add.s32 	%r625, %r188, %r624;
	shl.b32 	%r626, %r625, 2;
	mov.u32 	%r627, _ZZ9cuda_gemmIiLi256ELi2ELi1ELi128ELi16ELi16ELi32ELi1ELi0EEviiiPT_S1_S1_iiE3Ash;
	add.s32 	%r628, %r627, %r626;
	ld.shared.u32 	%r1005, [%r628];
$L__BB294_141:
	setp.lt.s32 	%p95, %r372, 9;
	@%p95 bra 	$L__BB294_143;
	xor.b32  	%r629, %r16, 8;
	add.s32 	%r630, %r188, %r629;
	shl.b32 	%r631, %r630, 2;
	mov.u32 	%r632, _ZZ9cuda_gemmIiLi256ELi2ELi1ELi128ELi16ELi16ELi32ELi1ELi0EEviiiPT_S1_S1_iiE3Ash;
	add.s32 	%r633, %r632, %r631;
	ld.shared.u32 	%r1004, [%r633];
$L__BB294_143:
	setp.lt.s32 	%p96, %r372, 10;
	@%p96 bra 	$L__BB294_145;
	add.s32 	%r634, %r188, %r29;
	shl.b32 	%r635, %r634, 2;
	mov.u32 	%r636, _ZZ9cuda_gemmIiLi256ELi2ELi1ELi128ELi16ELi16ELi32ELi1ELi0EEviiiPT_S1_S1_iiE3Ash;
	add.s32 	%r637, %r636, %r635;
	ld.shared.u32 	%r1003, [%r637];
$L__BB294_145:
	setp.lt.s32 	%p97, %r372, 11;
	@%p97 bra 	$L__BB294_147;
	add.s32 	%r638, %r188, %r30;
	shl.b32 	%r639, %r638, 2;
	mov.u32 	%r640, _ZZ9cuda_gemmIiLi256ELi2ELi1ELi128ELi16ELi16ELi32ELi1ELi0EEviiiPT_S1_S1_iiE3Ash;
	add.s32 	%r641, %r640, %r639;
	ld.shared.u32 	%r1002, [%r641];
$L__BB294_147:
	setp.lt.s32 	%p98, %r372, 12;
	@%p98 bra 	$L__BB294_149;
	add.s32 	%r642, %r188, %r31;
	shl.b32 	%r643, %r642, 2;
	mov.u32 	%r644, _ZZ9cuda_gemmIiLi256ELi2ELi1ELi128ELi16ELi16ELi32ELi1ELi0EEviiiPT_S1_S1_iiE3Ash;
	add.s32 	%r645, %r644, %r643;
	ld.shared.u32 	%r1001, [%r645];
$L__BB294_149:
	setp.lt.s32 	%p99, %r372, 13;
	@%p99 bra 	$L__BB294_151;
	add.s32 	%r646, %r188, %r32;
	shl.b32 	%r647, %r646, 2;
	mov.u32 	%r648, _ZZ9cuda_gemmIiLi256ELi2ELi1ELi128ELi16ELi16ELi32ELi1ELi0EEviiiPT_S1_S1_iiE3Ash;
	add.s32 	%r649, %r648, %r647;
	ld.shared.u32 	%r1000, [%r649];
$L__BB294_151:
	setp.lt.s32 	%p100, %r372, 14;
	@%p100 bra 	$L__BB294_153;
	add.s32 	%r650, %r188, %r33;
	shl.b32 	%r651, %r650, 2;
	mov.u32 	%r652, _ZZ9cuda_gemmIiLi256ELi2ELi1ELi128ELi16ELi16ELi32ELi1ELi0EEviiiPT_S1_S1_iiE3Ash;
	add.s32 	%r653, %r652, %r651;
	ld.shared.u32 	%r999, [%r653];
$L__BB294_153:
	setp.lt.s32 	%p101, %r372, 15;
	@%p101 bra 	$L__BB294_155;
	add.s32 	%r654, %r188, %r34;
	shl.b32 	%r655, %r654, 2;
	mov.u32 	%r656, _ZZ9cuda_gemmIiLi256ELi2ELi1ELi128ELi16ELi16ELi32ELi1ELi0EEviiiPT_S1_S1_iiE3Ash;
	add.s32 	%r657, %r656, %r655;
	ld.shared.u32 	%r998, [%r657];
$L__BB294_155:
	setp.lt.s32 	%p102, %r372, 16;
	@%p102 bra 	$L__BB294_157;
	add.s32 	%r658, %r188, %r35;
	shl.b32 	%r659, %r658, 2;
	mov.u32 	%r660, _ZZ9cuda_gemmIiLi256ELi2ELi1ELi128ELi16ELi16ELi32ELi1ELi0EEviiiPT_S1_S1_iiE3Ash;
	add.s32 	%r661, %r660, %r659;
	ld.shared.u32 	%r997, [%r661];
$L__BB294_157:
	setp.lt.s32 	%p103, %r12, %r18;
	@%p103 bra 	$L__BB294_159;
$L__BB294_158:
	add.s32 	%r911, %r911, %r10;
	setp.lt.s32 	%p140, %r911, %r9;
	@%p140 bra 	$L__BB294_125;
	bra.uni 	$L__BB294_233;
$L__BB294_159:
	rem.s32 	%r662, %r2, %r372;
	shl.b32 	%r663, %r662, 2;
	mov.u32 	%r664, _ZZ9cuda_gemmIiLi256ELi2ELi1ELi128ELi16ELi16ELi32ELi1ELi0EEviiiPT_S1_S1_iiE11kron_fac_sh;
	add.s32 	%r222, %r664, %r663;
	mov.u32 	%r928, %r12;
$L__BB294_160:
	mad.lo.s32 	%r666, %r928, 68, %r222;
	ld.shared.u32 	%r224, [%r666];
	mov.b32 	%r930, 0;
	@%p87 bra 	$L__BB294_162;
	shfl.sync.idx.b32	%r667|%p105, %r224, %r36, %r19, -1;
	mul.lo.s32 	%r930, %r667, %r1012;
$L__BB294_162:
	@%p88 bra 	$L__BB294_164;
	shfl.sync.idx.b32	%r668|%p107, %r224, %r37, %r19, -1;
	mad.lo.s32 	%r930, %r668, %r1011, %r930;
$L__BB294_164:
	@%p89 bra 	$L__BB294_166;
	shfl.sync.idx.b32	%r669|%p109, %r224, %r38, %r19, -1;
	mad.lo.s32 	%r930, %r669, %r1010, %r930;
$L__BB294_166:
	@%p90 bra 	$L__BB294_168;
	shfl.sync.idx.b32	%r670|%p111, %r224, %r39, %r19, -1;
	mad.lo.s32 	%r930, %r670, %r1009, %r930;
$L__BB294_168:
	setp.lt.s32 	%p112, %r372, 5;
	@%p112 bra 	$L__BB294_170;
	shfl.sync.idx.b32	%r671|%p113, %r224, %r40, %r19, -1;
	mad.lo.s32 	%r930, %r671, %r1008, %r930;
$L__BB294_170:
	setp.lt.s32 	%p114, %r372, 6;
	@%p114 bra 	$L__BB294_172;
	shfl.sync.idx.b32	%r672|%p115, %r224, %r41, %r19, -1;
	mad.lo.s32 	%r930, %r672, %r1007, %r930;
$L__BB294_172:
	setp.lt.s32 	%p116, %r372, 7;
	@%p116 bra 	$L__BB294_174;
	shfl.sync.idx.b32	%r673|%p117, %r224, %r42, %r19, -1;
	mad.lo.s32 	%r930, %r673, %r1006, %r930;
$L__BB294_174:
	setp.lt.s32 	%p118, %r372, 8;
	@%p118 bra 	$L__BB294_176;
	shfl.sync.idx.b32	%r674|%p119, %r224, %r43, %r19, -1;
	mad.lo.s32 	%r930, %r674, %r1005, %r930;
$L__BB294_176:
	setp.lt.s32 	%p120, %r372, 9;
	@%p120 bra 	$L__BB294_178;
	shfl.sync.idx.b32	%r675|%p121, %r224, %r44, %r19, -1;
	mad.lo.s32 	%r930, %r675, %r1004, %r930;
$L__BB294_178:
	setp.lt.s32 	%p122, %r372, 10;
	@%p122 bra 	$L__BB294_180;
	shfl.sync.idx.b32	%r676|%p123, %r224, %r45, %r19, -1;
	mad.lo.s32 	%r930, %r676, %r1003, %r930;
$L__BB294_180:
	setp.lt.s32 	%p124, %r372, 11;
	@%p124 bra 	$L__BB294_182;
	shfl.sync.idx.b32	%r677|%p125, %r224, %r46, %r19, -1;
	mad.lo.s32 	%r930, %r677, %r1002, %r930;
$L__BB294_182:
	setp.lt.s32 	%p126, %r372, 12;
	@%p126 bra 	$L__BB294_184;
	shfl.sync.idx.b32	%r678|%p127, %r224, %r47, %r19, -1;
	mad.lo.s32 	%r930, %r678, %r1001, %r930;
$L__BB294_184:
	setp.lt.s32 	%p128, %r372, 13;
	@%p128 bra 	$L__BB294_186;
	shfl.sync.idx.b32	%r679|%p129, %r224, %r48, %r19, -1;
	mad.lo.s32 	%r930, %r679, %r1000, %r930;
$L__BB294_186:
	setp.lt.s32 	%p130, %r372, 14;
	@%p130 bra 	$L__BB294_188;
	shfl.sync.idx.b32	%r680|%p131, %r224, %r49, %r19, -1;
	mad.lo.s32 	%r930, %r680, %r999, %r930;
$L__BB294_188:
	setp.lt.s32 	%p132, %r372, 15;
	@%p132 bra 	$L__BB294_190;
	shfl.sync.idx.b32	%r681|%p133, %r224, %r50, %r19, -1;
	mad.lo.s32 	%r930, %r681, %r998, %r930;
$L__BB294_190:
	setp.lt.s32 	%p134, %r372, 16;
	@%p134 bra 	$L__BB294_192;
	shfl.sync.idx.b32	%r682|%p135, %r224, %r51, %r19, -1;
	mad.lo.s32 	%r930, %r682, %r997, %r930;
$L__BB294_192:
	mov.u32 	%r944, %r3;
$L__BB294_193:
	shr.u32 	%r258, %r944, 1;
	shfl.sync.down.b32	%r683|%p136, %r930, %r258, %r20, -1;
	add.s32 	%r930, %r683, %r930;
	setp.gt.u32 	%p137, %r944, 3;
	mov.u32 	%r944, %r258;
	@%p137 bra 	$L__BB294_193;
	rem.u32 	%r684, %r2, %r4;
	setp.eq.s32 	%p138, %r684, 0;
	@%p138 bra 	$L__BB294_195;
	bra.uni 	$L__BB294_196;
$L__BB294_195:
	mad.lo.s32 	%r685, %r928, %r9, %r187;
	shl.b32 	%r686, %r685, 2;
	mov.u32 	%r687, _ZZ9cuda_gemmIiLi256ELi2ELi1ELi128ELi16ELi16ELi32ELi1ELi0EEviiiPT_S1_S1_iiE3Csh;
	add.s32 	%r688, %r687, %r686;
	st.shared.u32 	[%r688], %r930;
$L__BB294_196:
	add.s32 	%r928, %r928, %r14;
	setp.lt.s32 	%p139, %r928, %r18;
	@%p139 bra 	$L__BB294_160;
	bra.uni 	$L__BB294_158;
$L__BB294_197:
	setp.lt.s32 	%p52, %r12, %r18;
	@%p52 bra 	$L__BB294_198;
	bra.uni 	$L__BB294_232;
$L__BB294_198:
	rem.u32 	%r561, %r2, %r372;
	shl.b32 	%r562, %r561, 2;
	mov.u32 	%r563, _ZZ9cuda_gemmIiLi256ELi2ELi1ELi128ELi16ELi16ELi32ELi1ELi0EEviiiPT_S1_S1_iiE11kron_fac_sh;
	add.s32 	%r281, %r563, %r562;
	mov.u32 	%r980, %r12;
$L__BB294_199:
	mad.lo.s32 	%r565, %r980, 68, %r281;
	ld.shared.u32 	%r315, [%r565];
	mov.b32 	%r982, 0;
	@%p36 bra 	$L__BB294_201;
	shfl.sync.idx.b32	%r566|%p54, %r315, %r36, %r19, -1;
	mul.lo.s32 	%r982, %r566, %r1012;
$L__BB294_201:
	@%p37 bra 	$L__BB294_203;
	shfl.sync.idx.b32	%r567|%p56, %r315, %r37, %r19, -1;
	mad.lo.s32 	%r982, %r567, %r1011, %r982;
$L__BB294_203:
	@%p38 bra 	$L__BB294_205;
	shfl.sync.idx.b32	%r568|%p58, %r315, %r38, %r19, -1;
	mad.lo.s32 	%r982, %r568, %r1010, %r982;
$L__BB294_205:
	@%p39 bra 	$L__BB294_207;
	shfl.sync.idx.b32	%r569|%p60, %r315, %r39, %r19, -1;
	mad.lo.s32 	%r982, %r569, %r1009, %r982;
$L__BB294_207:
	@%p40 bra 	$L__BB294_209;
	shfl.sync.idx.b32	%r570|%p62, %r315, %r40, %r19, -1;
	mad.lo.s32 	%r982, %r570, %r1008, %r982;
$L__BB294_209:
	setp.lt.s32 	%p63, %r372, 6;
	@%p63 bra 	$L__BB294_211;
	shfl.sync.idx.b32	%r571|%p64, %r315, %r41, %r19, -1;
	mad.lo.s32 	%r982, %r571, %r1007, %r982;
$L__BB294_211:
	setp.lt.s32 	%p65, %r372, 7;
	@%p65 bra 	$L__BB294_213;
	shfl.sync.idx.b32	%r572|%p66, %r315, %r42, %r19, -1;
	mad.lo.s32 	%r982, %r572, %r1006, %r982;
$L__BB294_213:
	setp.lt.s32 	%p67, %r372, 8;
	@%p67 bra 	$L__BB294_215;
	shfl.sync.idx.b32	%r573|%p68, %r315, %r43, %r19, -1;
	mad.lo.s32 	%r982, %r573, %r1005, %r982;
$L__BB294_215:
	setp.lt.s32 	%p69, %r372, 9;
	@%p69 bra 	$L__BB294_217;
	shfl.sync.idx.b32	%r574|%p70, %r315, %r44, %r19, -1;
	mad.lo.s32 	%r982, %r574, %r1004, %r982;
$L__BB294_217:
	setp.lt.s32 	%p71, %r372, 10;
	@%p71 bra 	$L__BB294_219;
	shfl.sync.idx.b32	%r575|%p72, %r315, %r45, %r19, -1;
	mad.lo.s32 	%r982, %r575, %r1003, %r982;
$L__BB294_219:
	setp.lt.s32 	%p73, %r372, 11;
	@%p73 bra 	$L__BB294_221;
	shfl.sync.idx.b32	%r576|%p74, %r315, %r46, %r19, -1;
	mad.lo.s32 	%r982, %r576, %r1002, %r982;
$L__BB294_221:
	setp.lt.s32 	%p75, %r372, 12;
	@%p75 bra 	$L__BB294_223;
	shfl.sync.idx.b32	%r577|%p76, %r315, %r47, %r19, -1;
	mad.lo.s32 	%r982, %r577, %r1001, %r982;
$L__BB294_223:
	setp.lt.s32 	%p77, %r372, 13;
	@%p77 bra 	$L__BB294_225;
	shfl.sync.idx.b32	%r578|%p78, %r315, %r48, %r19, -1;
	mad.lo.s32 	%r982, %r578, %r1000, %r982;
$L__BB294_225:
	setp.lt.s32 	%p79, %r372, 14;
	@%p79 bra 	$L__BB294_227;
	shfl.sync.idx.b32	%r579|%p80, %r315, %r49, %r19, -1;
	mad.lo.s32 	%r982, %r579, %r999, %r982;
$L__BB294_227:
	setp.lt.s32 	%p81, %r372, 15;
	@%p81 bra 	$L__BB294_229;
	shfl.sync.idx.b32	%r580|%p82, %r315, %r50, %r19, -1;
	mad.lo.s32 	%r982, %r580, %r998, %r982;
$L__BB294_229:
	setp.lt.s32 	%p83, %r372, 16;
	@%p83 bra 	$L__BB294_231;
	shfl.sync.idx.b32	%r581|%p84, %r315, %r51, %r19, -1;
	mad.lo.s32 	%r982, %r581, %r997, %r982;
$L__BB294_231:
	mad.lo.s32 	%r582, %r980, %r9, %r279;
	shl.b32 	%r583, %r582, 2;
	mov.u32 	%r584, _ZZ9cuda_gemmIiLi256ELi2ELi1ELi128ELi16ELi16ELi32ELi1ELi0EEviiiPT_S1_S1_iiE3Csh;
	add.s32 	%r585, %r584, %r583;
	st.shared.u32 	[%r585], %r982;
	add.s32 	%r980, %r980, %r14;
	setp.lt.s32 	%p85, %r980, %r18;
	@%p85 bra 	$L__BB294_199;
$L__BB294_232:
	add.s32 	%r963, %r963, %r10;
	setp.lt.s32 	%p86, %r963, %r9;
	@%p86 bra 	$L__BB294_92;
$L__BB294_233:
	bar.sync 	0;
	@%p22 bra 	$L__BB294_240;
	setp.eq.s32 	%p193, %r23, 0;
	shl.b32 	%r366, %r838, 7;
	mov.u32 	%r1013, %r1;
	@%p193 bra 	$L__BB294_238;
	setp.eq.s32 	%p194, %r23, 1;
	add.s32 	%r792, %r366, %r1;
	shl.b32 	%r793, %r1, 2;
	mov.u32 	%r794, _ZZ9cuda_gemmIiLi256ELi2ELi1ELi128ELi16ELi16ELi32ELi1ELi0EEviiiPT_S1_S1_iiE3Csh;
	add.s32 	%r795, %r794, %r793;
	ld.shared.u32 	%r796, [%r795];
	mul.wide.s32 	%rd25, %r792, 4;
	add.s64 	%rd6, %rd2, %rd25;
	st.global.u32 	[%rd6], %r796;
	mov.u32 	%r1013, %r21;
	@%p194 bra 	$L__BB294_238;
	setp.eq.s32 	%p195, %r23, 2;
	add.s32 	%r800, %r795, %r24;
	ld.shared.u32 	%r801, [%r800];
	cvt.u64.u32 	%rd26, %r24;
	add.s64 	%rd7, %rd6, %rd26;
	st.global.u32 	[%rd7], %r801;
	mov.u32 	%r1013, %r25;
	@%p195 bra 	$L__BB294_238;
	shl.b32 	%r802, %r1, 2;
	mov.u32 	%r803, _ZZ9cuda_gemmIiLi256ELi2ELi1ELi128ELi16ELi16ELi32ELi1ELi0EEviiiPT_S1_S1_iiE3Csh;
	add.s32 	%r804, %r803, %r802;
	add.s32 	%r805, %r804, %r24;
	add.s32 	%r806, %r805, %r24;
	ld.shared.u32 	%r807, [%r806];
	add.s64 	%rd28, %rd7, %rd26;
	st.global.u32 	[%rd28], %r807;
	mov.u32 	%r1013, %r26;
$L__BB294_238:
	setp.lt.u32 	%p196, %r22, 3;
	@%p196 bra 	$L__BB294_240;
$L__BB294_239:
	add.s32 	%r808, %r366, %r1013;
	shl.b32 	%r809, %r1013, 2;
	mov.u32 	%r810, _ZZ9cuda_gemmIiLi256ELi2ELi1ELi128ELi16ELi16ELi32ELi1ELi0EEviiiPT_S1_S1_iiE3Csh;
	add.s32 	%r811, %r810, %r809;
	ld.shared.u32 	%r812, [%r811];
	mul.wide.s32 	%rd29, %r808, 4;
	add.s64 	%rd30, %rd2, %rd29;
	st.global.u32 	[%rd30], %r812;
	add.s32 	%r813, %r811, %r24;
	ld.shared.u32 	%r814, [%r813];
	add.s64 	%rd32, %rd30, %rd14;
	st.global.u32 	[%rd32], %r814;
	add.s32 	%r815, %r813, %r24;
	ld.shared.u32 	%r816, [%r815];
	add.s64 	%rd33, %rd32, %rd14;
	st.global.u32 	[%rd33], %r816;
	add.s32 	%r817, %r815, %r24;
	ld.shared.u32 	%r818, [%r817];
	add.s64 	%rd34, %rd33, %rd14;
	st.global.u32 	[%rd34], %r818;
	add.s32 	%r1013, %r24, %r1013;
	setp.lt.u32 	%p197, %r1013, 128;
	@%p197 bra 	$L__BB294_239;
$L__BB294_240:
	mov.u32 	%r819, %nctaid.y;
	add.s32 	%r838, %r838, %r819;
	shl.b32 	%r820, %r819, 1;
	setp.lt.u32 	%p198, %r838, %r820;
	@%p198 bra 	$L__BB294_5;
$L__BB294_241:
	ret;

}
	// .globl	_Z9cuda_gemmIiLi256ELi2ELi1ELi128ELi16ELi16ELi32ELi1ELi1EEviiiPT_S1_S1_ii
.visible .entry _Z9cuda_gemmIiLi256ELi2ELi1ELi128ELi16ELi16ELi32ELi1ELi1EEviiiPT_S1_S1_ii(
	.param .u32 _Z9cuda_gemmIiLi256ELi2ELi1ELi128ELi16ELi16ELi32ELi1ELi1EEviiiPT_S1_S1_ii_param_0,
	.param .u32 _Z9cuda_gemmIiLi256ELi2ELi1ELi128ELi16ELi16ELi32ELi1ELi1EEviiiPT_S1_S1_ii_param_1,
	.param .u32 _Z9cuda_gemmIiLi256ELi2ELi1ELi128ELi16ELi16ELi32ELi1ELi1EEviiiPT_S1_S1_ii_param_2,
	.param .u64 .ptr .align 1 _Z9cuda_gemmIiLi256ELi2ELi1ELi128ELi16ELi16ELi32ELi1ELi1EEviiiPT_S1_S1_ii_param_3,
	.param .u64 .ptr .align 1 _Z9cuda_gemmIiLi256ELi2ELi1ELi128ELi16ELi16ELi32ELi1ELi1EEviiiPT_S1_S1_ii_param_4,
	.param .u64 .ptr .align 1 _Z9cuda_gemmIiLi256ELi2ELi1ELi128ELi16ELi16ELi32ELi1ELi1EEviiiPT_S1_S1_ii_param_5,
	.param .u32 _Z9cuda_gemmIiLi256ELi2ELi1ELi128ELi16ELi16ELi32ELi1ELi1EEviiiPT_S1_S1_ii_param_6,
	.param .u32 _Z9cuda_gemmIiLi256ELi2ELi1ELi128ELi16ELi16ELi32ELi1ELi1EEviiiPT_S1_S1_ii_param_7
)
.maxntid 256
{
	.reg .pred 	%p<44>;
	.reg .b32 	%r<268>;
	.reg .b64 	%rd<46>;
	// demoted variable
	.shared .align 128 .b8 _ZZ9cuda_gemmIiLi256ELi2ELi1ELi128ELi16ELi16ELi32ELi1ELi1EEviiiPT_S1_S1_iiE11kron_fac_sh[1088];
	// demoted variable
	.shared .align 128 .b8 _ZZ9cuda_gemmIiLi256ELi2ELi1ELi128ELi16ELi16ELi32ELi1ELi1EEviiiPT_S1_S1_iiE3Ash[512];
	// demoted variable
	.shared .align 128 .b8 _ZZ9cuda_gemmIiLi256ELi2ELi1ELi128ELi16ELi16ELi32ELi1ELi1EEviiiPT_S1_S1_iiE3Csh[512];
	ld.param.u64 	%rd11, [_Z9cuda_gemmIiLi256ELi2ELi1ELi128ELi16ELi16ELi32ELi1ELi1EEviiiPT_S1_S1_ii_param_3];
	ld.param.u64 	%rd12, [_Z9cuda_gemmIiLi256ELi2ELi1ELi128ELi16ELi16ELi32ELi1ELi1EEviiiPT_S1_S1_ii_param_4];
	ld.param.u64 	%rd13, [_Z9cuda_gemmIiLi256ELi2ELi1ELi128ELi16ELi16ELi32ELi1ELi1EEviiiPT_S1_S1_ii_param_5];
	cvta.to.global.u64 	%rd1, %rd12;
	cvta.to.global.u64 	%rd2, %rd11;
	cvta.to.global.u64 	%rd3, %rd13;
	mov.u32 	%r1, %tid.x;
	mov.u32 	%r2, %ntid.x;
	add.s32 	%r3, %r1, %r2;
	max.u32 	%r82, %r3, 256;
	setp.lt.u32 	%p1, %r3, 256;
	selp.u32 	%r83, 1, 0, %p1;
	add.s32 	%r84, %r3, %r83;
	sub.s32 	%r85, %r82, %r84;
	div.u32 	%r86, %r85, %r2;
	add.s32 	%r4, %r86, %r83;
	and.b32  	%r87, %r4, 3;
	setp.eq.s32 	%p2, %r87, 3;
	mov.u32 	%r256, %r1;
	@%p2 bra 	$L__BB295_3;
	add.s32 	%r89, %r4, 1;
	and.b32  	%r5, %r89, 3;
	mov.b32 	%r255, 0;
	mov.u32 	%r256, %r1;
$L__BB295_2:
	.pragma "nounroll";
	mul.wide.u32 	%rd14, %r256, 4;
	add.s64 	%rd15, %rd1, %rd14;
	ld.global.u32 	%r90, [%rd15];
	and.b32  	%r91, %r256, 15;
	mov.u32 	%r92, _ZZ9cuda_gemmIiLi256ELi2ELi1ELi128ELi16ELi16ELi32ELi1ELi1EEviiiPT_S1_S1_iiE11kron_fac_sh;
	mad.lo.s32 	%r93, %r91, 68, %r92;
	shr.u32 	%r94, %r256, 2;
	and.b32  	%r95, %r94, 1073741820;
	add.s32 	%r96, %r93, %r95;
	st.shared.u32 	[%r96], %r90;
	add.s32 	%r256, %r256, %r2;
	add.s32 	%r255, %r255, 1;
	setp.ne.s32 	%p3, %r255, %r5;
	@%p3 bra 	$L__BB295_2;
$L__BB295_3:
	setp.lt.u32 	%p4, %r4, 3;
	@%p4 bra 	$L__BB295_6;
	mov.u32 	%r99, _ZZ9cuda_gemmIiLi256ELi2ELi1ELi128ELi16ELi16ELi32ELi1ELi1EEviiiPT_S1_S1_iiE11kron_fac_sh;
$L__BB295_5:
	mul.wide.u32 	%rd16, %r256, 4;
	add.s64 	%rd17, %rd1, %rd16;
	ld.global.u32 	%r97, [%rd17];
	and.b32  	%r98, %r256, 15;
	mad.lo.s32 	%r100, %r98, 68, %r99;
	shr.u32 	%r101, %r256, 2;
	and.b32  	%r102, %r101, 1073741820;
	add.s32 	%r103, %r100, %r102;
	st.shared.u32 	[%r103], %r97;
	add.s32 	%r104, %r256, %r2;
	mul.wide.u32 	%rd18, %r104, 4;
	add.s64 	%rd19, %rd1, %rd18;
	ld.global.u32 	%r105, [%rd19];
	and.b32  	%r106, %r104, 15;
	mad.lo.s32 	%r107, %r106, 68, %r99;
	shr.u32 	%r108, %r104, 2;
	and.b32  	%r109, %r108, 1073741820;
	add.s32 	%r110, %r107, %r109;
	st.shared.u32 	[%r110], %r105;
	add.s32 	%r111, %r104, %r2;
	mul.wide.u32 	%rd20, %r111, 4;
	add.s64 	%rd21, %rd1, %rd20;
	ld.global.u32 	%r112, [%rd21];
	and.b32  	%r113, %r111, 15;
	mad.lo.s32 	%r114, %r113, 68, %r99;
	shr.u32 	%r115, %r111, 2;
	and.b32  	%r116, %r115, 1073741820;
	add.s32 	%r117, %r114, %r116;
	st.shared.u32 	[%r117], %r112;
	add.s32 	%r118, %r111, %r2;
	mul.wide.u32 	%rd22, %r118, 4;
	add.s64 	%rd23, %rd1, %rd22;
	ld.global.u32 	%r119, [%rd23];
	and.b32  	%r120, %r118, 15;
	mad.lo.s32 	%r121, %r120, 68, %r99;
	shr.u32 	%r122, %r118, 2;
	and.b32  	%r123, %r122, 1073741820;
	add.s32 	%r124, %r121, %r123;
	st.shared.u32 	[%r124], %r119;
	add.s32 	%r256, %r118, %r2;
	setp.lt.u32 	%p5, %r256, 256;
	@%p5 bra 	$L__BB295_5;
$L__BB295_6:
	and.b32  	%r13, %r1, 7;
	mov.u32 	%r258, %ctaid.y;
	mov.u32 	%r15, %nctaid.y;
	shl.b32 	%r16, %r15, 1;
	setp.ge.u32 	%p6, %r258, %r16;
	@%p6 bra 	$L__BB295_33;
	shl.b32 	%r125, %r13, 4;
	shl.b32 	%r126, %r1, 2;
	and.b32  	%r127, %r126, 60;
	mov.u32 	%r128, _ZZ9cuda_gemmIiLi256ELi2ELi1ELi128ELi16ELi16ELi32ELi1ELi1EEviiiPT_S1_S1_iiE11kron_fac_sh;
	add.s32 	%r17, %r128, %r127;
	max.u32 	%r129, %r3, 128;
	setp.lt.u32 	%p7, %r3, 128;
	selp.u32 	%r130, 1, 0, %p7;
	add.s32 	%r131, %r3, %r130;
	sub.s32 	%r132, %r129, %r131;
	div.u32 	%r133, %r132, %r2;
	add.s32 	%r18, %r133, %r130;
	add.s32 	%r134, %r18, 1;
	and.b32  	%r19, %r134, 3;
	mov.u32 	%r135, _ZZ9cuda_gemmIiLi256ELi2ELi1ELi128ELi16ELi16ELi32ELi1ELi1EEviiiPT_S1_S1_iiE3Ash;
	add.s32 	%r20, %r135, %r126;
	shl.b32 	%r21, %r2, 2;
	add.s32 	%r22, %r20, %r21;
	add.s32 	%r23, %r3, %r2;
	add.s32 	%r24, %r23, %r2;
	mov.u32 	%r136, _ZZ9cuda_gemmIiLi256ELi2ELi1ELi128ELi16ELi16ELi32ELi1ELi1EEviiiPT_S1_S1_iiE3Csh;
	add.s32 	%r25, %r136, %r126;
	add.s32 	%r26, %r25, %r21;
	add.s32 	%r27, %r26, %r21;
	or.b32  	%r28, %r13, 8;
	or.b32  	%r137, %r125, %r28;
	shl.b32 	%r138, %r137, 2;
	add.s32 	%r29, %r135, %r138;
	add.s32 	%r139, %r13, 9;
	and.b32  	%r30, %r139, 15;
	add.s32 	%r140, %r13, 10;
	and.b32  	%r31, %r140, 15;
	or.b32  	%r141, %r125, %r31;
	shl.b32 	%r142, %r141, 2;
	add.s32 	%r32, %r135, %r142;
	add.s32 	%r143, %r13, 11;
	and.b32  	%r33, %r143, 15;
	or.b32  	%r144, %r125, %r33;
	shl.b32 	%r145, %r144, 2;
	add.s32 	%r34, %r135, %r145;
	add.s32 	%r146, %r13, 12;
	and.b32  	%r35, %r146, 15;
	or.b32  	%r147, %r125, %r35;
	shl.b32 	%r148, %r147, 2;
	add.s32 	%r36, %r135, %r148;
	add.s32 	%r149, %r13, 13;
	and.b32  	%r37, %r149, 15;
	add.s32 	%r150, %r13, 14;
	and.b32  	%r38, %r150, 15;
	add.s32 	%r151, %r13, -1;
	and.b32  	%r39, %r151, 15;
	shl.b32 	%r40, %r2, 4;
	shl.b32 	%r41, %r2, 3;
	mul.lo.s32 	%r42, %r2, 12;
	mul.wide.u32 	%rd24, %r2, 4;
	add.s64 	%rd4, %rd2, %rd24;
	mul.wide.u32 	%rd25, %r2, 8;
	add.s64 	%rd5, %rd2, %rd25;
	mul.wide.u32 	%rd26, %r2, 12;
	add.s64 	%rd6, %rd2, %rd26;
	shr.u32 	%r43, %r2, 3;
	cvt.u64.u32 	%rd28, %r21;
$L__BB295_8:
	setp.gt.u32 	%p8, %r1, 127;
	@%p8 bra 	$L__BB295_22;
	setp.eq.s32 	%p9, %r19, 0;
	shl.b32 	%r45, %r258, 7;
	mov.u32 	%r259, %r1;
	@%p9 bra 	$L__BB295_13;
	setp.eq.s32 	%p10, %r19, 1;
	add.s32 	%r152, %r45, %r1;
	mul.wide.s32 	%rd27, %r152, 4;
	add.s64 	%rd7, %rd2, %rd27;
	ld.global.u32 	%r153, [%rd7];
	st.shared.u32 	[%r20], %r153;
	mov.u32 	%r259, %r3;
	@%p10 bra 	$L__BB295_13;
	setp.eq.s32 	%p11, %r19, 2;
	add.s64 	%rd8, %rd7, %rd28;
	ld.global.u32 	%r154, [%rd8];
	st.shared.u32 	[%r22], %r154;
	mov.u32 	%r259, %r23;
	@%p11 bra 	$L__BB295_13;
	add.s64 	%rd30, %rd8, %rd28;
	ld.global.u32 	%r155, [%rd30];
	add.s32 	%r156, %r22, %r21;
	st.shared.u32 	[%r156], %r155;
	mov.u32 	%r259, %r24;
$L__BB295_13:
	setp.lt.u32 	%p12, %r18, 3;
	@%p12 bra 	$L__BB295_16;
	shl.b32 	%r157, %r259, 2;
	mov.u32 	%r158, _ZZ9cuda_gemmIiLi256ELi2ELi1ELi128ELi16ELi16ELi32ELi1ELi1EEviiiPT_S1_S1_iiE3Ash;
	add.s32 	%r262, %r158, %r157;
	add.s32 	%r261, %r259, %r45;
$L__BB295_15:
	mul.wide.s32 	%rd31, %r261, 4;
	add.s64 	%rd32, %rd4, %rd31;
	add.s64 	%rd33, %rd5, %rd31;
	add.s64 	%rd34, %rd6, %rd31;
	add.s64 	%rd35, %rd2, %rd31;
	ld.global.u32 	%r159, [%rd35];
	st.shared.u32 	[%r262], %r159;
	ld.global.u32 	%r160, [%rd32];
	add.s32 	%r161, %r262, %r21;
	st.shared.u32 	[%r161], %r160;
	ld.global.u32 	%r162, [%rd33];
	add.s32 	%r163, %r262, %r41;
	st.shared.u32 	[%r163], %r162;
	ld.global.u32 	%r164, [%rd34];
	add.s32 	%r165, %r262, %r42;
	st.shared.u32 	[%r165], %r164;
	add.s32 	%r259, %r259, %r21;
	add.s32 	%r262, %r262, %r40;
	add.s32 	%r261, %r261, %r21;
	setp.lt.u32 	%p13, %r259, 128;
	@%p13 bra 	$L__BB295_15;
$L__BB295_16:
	setp.eq.s32 	%p14, %r19, 0;
	mov.u32 	%r260, %r1;
	@%p14 bra 	$L__BB295_20;
	setp.eq.s32 	%p15, %r19, 1;
	mov.b32 	%r166, 0;
	st.shared.u32 	[%r25], %r166;
	mov.u32 	%r260, %r3;
	@%p15 bra 	$L__BB295_20;
	setp.eq.s32 	%p16, %r19, 2;
	mov.b32 	%r167, 0;
	st.shared.u32 	[%r26], %r167;
	mov.u32 	%r260, %r23;
	@%p16 bra 	$L__BB295_20;
	mov.b32 	%r168, 0;
	st.shared.u32 	[%r27], %r168;
	mov.u32 	%r260, %r24;
$L__BB295_20:
	setp.lt.u32 	%p17, %r18, 3;
	@%p17 bra 	$L__BB295_22;
$L__BB295_21:
	shl.b32 	%r169, %r260, 2;
	mov.u32 	%r170, _ZZ9cuda_gemmIiLi256ELi2ELi1ELi128ELi16ELi16ELi32ELi1ELi1EEviiiPT_S1_S1_iiE3Csh;
	add.s32 	%r171, %r170, %r169;
	mov.b32 	%r172, 0;
	st.shared.u32 	[%r171], %r172;
	add.s32 	%r173, %r171, %r21;
	st.shared.u32 	[%r173], %r172;
	add.s32 	%r174, %r173, %r21;
	st.shared.u32 	[%r174], %r172;
	add.s32 	%r175, %r174, %r21;
	st.shared.u32 	[%r175], %r172;
	add.s32 	%r260, %r21, %r260;
	setp.lt.u32 	%p18, %r260, 128;
	@%p18 bra 	$L__BB295_21;
$L__BB295_22:
	setp.gt.u32 	%p19, %r1, 127;
	bar.sync 	0;
	@%p19 bra 	$L__BB295_25;
	shr.u32 	%r265, %r1, 3;
	mov.u32 	%r176, _ZZ9cuda_gemmIiLi256ELi2ELi1ELi128ELi16ELi16ELi32ELi1ELi1EEviiiPT_S1_S1_iiE3Ash;
	mad.lo.s32 	%r177, %r13, 68, %r176;
	ld.shared.u32 	%r59, [%r177];
	ld.shared.u32 	%r60, [%r177+4];
	ld.shared.u32 	%r61, [%r177+8];
	ld.shared.u32 	%r62, [%r177+12];
	ld.shared.u32 	%r63, [%r177+16];
	ld.shared.u32 	%r64, [%r177+20];
	ld.shared.u32 	%r65, [%r177+24];
	ld.shared.u32 	%r66, [%r177+28];
	ld.shared.u32 	%r67, [%r29];
	shl.b32 	%r178, %r13, 4;
	or.b32  	%r179, %r178, %r30;
	shl.b32 	%r180, %r179, 2;
	add.s32 	%r181, %r176, %r180;
	ld.shared.u32 	%r68, [%r181];
	ld.shared.u32 	%r69, [%r32];
	ld.shared.u32 	%r70, [%r34];
	ld.shared.u32 	%r71, [%r36];
	or.b32  	%r182, %r178, %r37;
	shl.b32 	%r183, %r182, 2;
	add.s32 	%r184, %r176, %r183;
	ld.shared.u32 	%r72, [%r184];
	or.b32  	%r185, %r178, %r38;
	shl.b32 	%r186, %r185, 2;
	add.s32 	%r187, %r176, %r186;
	ld.shared.u32 	%r73, [%r187];
	or.b32  	%r188, %r178, %r39;
	shl.b32 	%r189, %r188, 2;
	add.s32 	%r190, %r176, %r189;
	ld.shared.u32 	%r74, [%r190];
$L__BB295_24:
	mad.lo.s32 	%r191, %r265, 68, %r17;
	ld.shared.u32 	%r192, [%r191];
	shfl.sync.idx.b32	%r193|%p20, %r192, %r13, 4127, -1;
	mul.lo.s32 	%r194, %r193, %r59;
	add.s32 	%r195, %r13, 1;
	shfl.sync.idx.b32	%r196|%p21, %r192, %r195, 4127, -1;
	mad.lo.s32 	%r197, %r196, %r60, %r194;
	add.s32 	%r198, %r13, 2;
	shfl.sync.idx.b32	%r199|%p22, %r192, %r198, 4127, -1;
	mad.lo.s32 	%r200, %r199, %r61, %r197;
	add.s32 	%r201, %r13, 3;
	shfl.sync.idx.b32	%r202|%p23, %r192, %r201, 4127, -1;
	mad.lo.s32 	%r203, %r202, %r62, %r200;
	add.s32 	%r204, %r13, 4;
	shfl.sync.idx.b32	%r205|%p24, %r192, %r204, 4127, -1;
	mad.lo.s32 	%r206, %r205, %r63, %r203;
	add.s32 	%r207, %r13, 5;
	shfl.sync.idx.b32	%r208|%p25, %r192, %r207, 4127, -1;
	mad.lo.s32 	%r209, %r208, %r64, %r206;
	add.s32 	%r210, %r13, 6;
	shfl.sync.idx.b32	%r211|%p26, %r192, %r210, 4127, -1;
	mad.lo.s32 	%r212, %r211, %r65, %r209;
	add.s32 	%r213, %r13, 7;
	shfl.sync.idx.b32	%r214|%p27, %r192, %r213, 4127, -1;
	mad.lo.s32 	%r215, %r214, %r66, %r212;
	shfl.sync.idx.b32	%r216|%p28, %r192, %r28, 4127, -1;
	mad.lo.s32 	%r217, %r216, %r67, %r215;
	shfl.sync.idx.b32	%r218|%p29, %r192, %r30, 4127, -1;
	mad.lo.s32 	%r219, %r218, %r68, %r217;
	shfl.sync.idx.b32	%r220|%p30, %r192, %r31, 4127, -1;
	mad.lo.s32 	%r221, %r220, %r69, %r219;
	shfl.sync.idx.b32	%r222|%p31, %r192, %r33, 4127, -1;
	mad.lo.s32 	%r223, %r222, %r70, %r221;
	shfl.sync.idx.b32	%r224|%p32, %r192, %r35, 4127, -1;
	mad.lo.s32 	%r225, %r224, %r71, %r223;
	shfl.sync.idx.b32	%r226|%p33, %r192, %r37, 4127, -1;
	mad.lo.s32 	%r227, %r226, %r72, %r225;
	shfl.sync.idx.b32	%r228|%p34, %r192, %r38, 4127, -1;
	mad.lo.s32 	%r229, %r228, %r73, %r227;
	shfl.sync.idx.b32	%r230|%p35, %r192, %r39, 4127, -1;
	mad.lo.s32 	%r231, %r230, %r74, %r229;
	shl.b32 	%r232, %r13, 2;
	shl.b32 	%r233, %r265, 5;
	or.b32  	%r234, %r233, %r232;
	mov.u32 	%r235, _ZZ9cuda_gemmIiLi256ELi2ELi1ELi128ELi16ELi16ELi32ELi1ELi1EEviiiPT_S1_S1_iiE3Csh;
	add.s32 	%r236, %r235, %r234;
	ld.shared.u32 	%r237, [%r236];
	add.s32 	%r238, %r237, %r231;
	st.shared.u32 	[%r236], %r238;
	add.s32 	%r265, %r265, %r43;
	setp.lt.u32 	%p36, %r265, 16;
	@%p36 bra 	$L__BB295_24;
$L__BB295_25:
	setp.gt.u32 	%p37, %r1, 127;
	bar.sync 	0;
	@%p37 bra 	$L__BB295_32;
	setp.eq.s32 	%p38, %r19, 0;
	shl.b32 	%r77, %r258, 7;
	mov.u32 	%r266, %r1;
	@%p38 bra 	$L__BB295_30;
	setp.eq.s32 	%p39, %r19, 1;
	add.s32 	%r239, %r77, %r1;
	ld.shared.u32 	%r240, [%r25];
	mul.wide.s32 	%rd36, %r239, 4;
	add.s64 	%rd9, %rd3, %rd36;
	st.global.u32 	[%rd9], %r240;
	mov.u32 	%r266, %r3;
	@%p39 bra 	$L__BB295_30;
	setp.eq.s32 	%p40, %r19, 2;
	ld.shared.u32 	%r241, [%r26];
	cvt.u64.u32 	%rd37, %r21;
	add.s64 	%rd10, %rd9, %rd37;
	st.global.u32 	[%rd10], %r241;
	mov.u32 	%r266, %r23;
	@%p40 bra 	$L__BB295_30;
	ld.shared.u32 	%r242, [%r27];
	add.s64 	%rd39, %rd10, %rd37;
	st.global.u32 	[%rd39], %r242;
	mov.u32 	%r266, %r24;
$L__BB295_30:
	setp.lt.u32 	%p41, %r18, 3;
	@%p41 bra 	$L__BB295_32;
$L__BB295_31:
	add.s32 	%r243, %r77, %r266;
	shl.b32 	%r244, %r266, 2;
	mov.u32 	%r245, _ZZ9cuda_gemmIiLi256ELi2ELi1ELi128ELi16ELi16ELi32ELi1ELi1EEviiiPT_S1_S1_iiE3Csh;
	add.s32 	%r246, %r245, %r244;
	ld.shared.u32 	%r247, [%r246];
	mul.wide.s32 	%rd40, %r243, 4;
	add.s64 	%rd41, %rd3, %rd40;
	st.global.u32 	[%rd41], %r247;
	add.s32 	%r248, %r246, %r21;
	ld.shared.u32 	%r249, [%r248];
	add.s64 	%rd43, %rd41, %rd28;
	st.global.u32 	[%rd43], %r249;
	add.s32 	%r250, %r248, %r21;
	ld.shared.u32 	%r251, [%r250];
	add.s64 	%rd44, %rd43, %rd28;
	st.global.u32 	[%rd44], %r251;
	add.s32 	%r252, %r250, %r21;
	ld.shared.u32 	%r253, [%r252];
	add.s64 	%rd45, %rd44, %rd28;
	st.global.u32 	[%rd45], %r253;
	add.s32 	%r266, %r21, %r266;
	setp.lt.u32 	%p42, %r266, 128;
	@%p42 bra 	$L__BB295_31;
$L__BB295_32:
	add.s32 	%r258, %r258, %r15;
	setp.lt.u32 	%p43, %r258, %r16;
	@%p43 bra 	$L__BB295_8;
$L__BB295_33:
	ret;

}
	// .globl	_Z9cuda_gemmIiLi256ELi2ELi1ELi128ELi32ELi32ELi32ELi0ELi0EEviiiPT_S1_S1_ii
.visible .entry _Z9cuda_gemmIiLi256ELi2ELi1ELi128ELi32ELi32ELi32ELi0ELi0EEviiiPT_S1_S1_ii(
	.param .u32 _Z9cuda_gemmIiLi256ELi2ELi1ELi128ELi32ELi32ELi32ELi0ELi0EEviiiPT_S1_S1_ii_param_0,
	.param .u32 _Z9cuda_gemmIiLi256ELi2ELi1ELi128ELi32ELi32ELi32ELi0ELi0EEviiiPT_S1_S1_ii_param_1,
	.param .u32 _Z9cuda_gemmIiLi256ELi2ELi1ELi128ELi32ELi32ELi32ELi0ELi0EEviiiPT_S1_S1_ii_param_2,
	.param .u64 .ptr .align 1 _Z9cuda_gemmIiLi256ELi2ELi1ELi128ELi32ELi32ELi32ELi0ELi0EEviiiPT_S1_S1_ii_param_3,
	.param .u64 .ptr .align 1 _Z9cuda_gemmIiLi256ELi2ELi1ELi128ELi32ELi32ELi32ELi0ELi0EEviiiPT_S1_S1_ii_param_4,
	.param .u64 .ptr .align 1 _Z9cuda_gemmIiLi256ELi2ELi1ELi128ELi32ELi32ELi32ELi0ELi0EEviiiPT_S1_S1_ii_param_5,
	.param .u32 _Z9cuda_gemmIiLi256ELi2ELi1ELi128ELi32ELi32ELi32ELi0ELi0EEviiiPT_S1_S1_ii_param_6,
	.param .u32 _Z9cuda_gemmIiLi256ELi2ELi1ELi128ELi32ELi32ELi32ELi0ELi0EEviiiPT_S1_S1_ii_param_7
)
.maxntid 256
{
	.reg .pred 	%p<199>;
	.reg .b32 	%r<1070>;
	.reg .b64 	%rd<37>;
	// demoted variable
	.shared .align 128 .b8 _ZZ9cuda_gemmIiLi256ELi2ELi1ELi128ELi32ELi32ELi32ELi0ELi0EEviiiPT_S1_S1_iiE11kron_fac_sh[4224];
	// demoted variable
	.shared .align 128 .b8 _ZZ9cuda_gemmIiLi256ELi2ELi1ELi128ELi32ELi32ELi32ELi0ELi0EEviiiPT_S1_S1_iiE3Ash[512];
	// demoted variable
	.shared .align 128 .b8 _ZZ9cuda_gemmIiLi256ELi2ELi1ELi128ELi32ELi32ELi32ELi0ELi0EEviiiPT_S1_S1_iiE3Csh[512];
	ld.param.u32 	%r374, [_Z9cuda_gemmIiLi256ELi2ELi1ELi128ELi32ELi32ELi32ELi0ELi0EEviiiPT_S1_S1_ii_param_2];
	ld.param.u64 	%rd7, [_Z9cuda_gemmIiLi256ELi2ELi1ELi128ELi32ELi32ELi32ELi0ELi0EEviiiPT_S1_S1_ii_param_3];
	ld.param.u64 	%rd6, [_Z9cuda_gemmIiLi256ELi2ELi1ELi128ELi32ELi32ELi32ELi0ELi0EEviiiPT_S1_S1_ii_param_4];
	ld.param.u64 	%rd8, [_Z9cuda_gemmIiLi256ELi2ELi1ELi128ELi32ELi32ELi32ELi0ELi0EEviiiPT_S1_S1_ii_param_5];
	ld.param.u32 	%r375, [_Z9cuda_gemmIiLi256ELi2ELi1ELi128ELi32ELi32ELi32ELi0ELi0EEviiiPT_S1_S1_ii_param_6];
	ld.param.u32 	%r376, [_Z9cuda_gemmIiLi256ELi2ELi1ELi128ELi32ELi32ELi32ELi0ELi0EEviiiPT_S1_S1_ii_param_7];
	cvta.to.global.u64 	%rd1, %rd7;
	cvta.to.global.u64 	%rd2, %rd8;
	mov.u32 	%r1, %tid.x;
	and.b32  	%r2, %r1, 31;
	setp.lt.s32 	%p1, %r376, 16;
	shr.u32 	%r3, %r376, 4;
	selp.b32 	%r4, 1, %r3, %p1;
	mul.lo.s32 	%r5, %r376, %r375;
	setp.ge.u32 	%p2, %r1, %r5;
	@%p2 bra 	$L__BB296_3;
	mov.u32 	%r6, %ntid.x;
	cvta.to.global.u64 	%rd3, %rd6;
	mov.u32 	%r876, %r1;
$L__BB296_2:
	mul.wide.u32 	%rd9, %r876, 4;
	add.s64 	%rd10, %rd3, %rd9;
	ld.global.u32 	%r377, [%rd10];
	rem.u32 	%r378, %r876, %r375;
	mov.u32 	%r379, _ZZ9cuda_gemmIiLi256ELi2ELi1ELi128ELi32ELi32ELi32ELi0ELi0EEviiiPT_S1_S1_iiE11kron_fac_sh;
	mad.lo.s32 	%r380, %r378, 132, %r379;
	div.u32 	%r381, %r876, %r376;
	shl.b32 	%r382, %r381, 2;
	add.s32 	%r383, %r380, %r382;
	st.shared.u32 	[%r383], %r377;
	add.s32 	%r876, %r876, %r6;
	setp.lt.u32 	%p3, %r876, %r5;
	@%p3 bra 	$L__BB296_2;
$L__BB296_3:
	div.s32 	%r9, 128, %r376;
	mul.lo.s32 	%r384, %r9, %r4;
	min.s32 	%r10, %r384, 256;
	div.u32 	%r12, %r1, %r10;
	mul.lo.s32 	%r385, %r12, %r10;
	sub.s32 	%r386, %r1, %r385;
	div.u32 	%r11, %r386, %r4;
	mov.u32 	%r13, %ntid.x;
	div.u32 	%r14, %r13, %r10;
	mov.u32 	%r893, %ctaid.y;
	mov.u32 	%r387, %nctaid.y;
	shl.b32 	%r388, %r387, 1;
	setp.ge.u32 	%p4, %r893, %r388;
	@%p4 bra 	$L__BB296_241;
	mov.u32 	%r390, %ctaid.x;
	shl.b32 	%r16, %r390, 7;
	and.b32  	%r17, %r11, 15;
	rem.u32 	%r391, %r1, %r4;
	shl.b32 	%r18, %r391, 4;
	min.s32 	%r19, %r375, 32;
	shl.b32 	%r392, %r376, 8;
	sub.s32 	%r20, 8223, %r392;
	shl.b32 	%r393, %r4, 8;
	sub.s32 	%r21, 8223, %r393;
	add.s32 	%r22, %r1, %r13;
	max.u32 	%r394, %r22, 128;
	setp.lt.u32 	%p5, %r22, 128;
	selp.u32 	%r395, 1, 0, %p5;
	add.s32 	%r396, %r22, %r395;
	sub.s32 	%r397, %r394, %r396;
	div.u32 	%r398, %r397, %r13;
	add.s32 	%r23, %r398, %r395;
	add.s32 	%r399, %r23, 1;
	and.b32  	%r24, %r399, 3;
	shl.b32 	%r25, %r13, 2;
	add.s32 	%r26, %r22, %r13;
	add.s32 	%r400, %r11, 1;
	and.b32  	%r27, %r400, 15;
	add.s32 	%r401, %r11, 2;
	and.b32  	%r28, %r401, 15;
	add.s32 	%r402, %r11, 3;
	and.b32  	%r29, %r402, 15;
	add.s32 	%r403, %r11, 4;
	and.b32  	%r30, %r403, 15;
	add.s32 	%r404, %r11, 5;
	and.b32  	%r31, %r404, 15;
	add.s32 	%r405, %r11, 6;
	and.b32  	%r32, %r405, 15;
	add.s32 	%r406, %r11, 7;
	and.b32  	%r33, %r406, 15;
	setp.lt.s32 	%p6, %r17, %r376;
	selp.b32 	%r407, 0, %r376, %p6;
	sub.s32 	%r34, %r17, %r407;
	add.s32 	%r408, %r17, 1;
	setp.lt.s32 	%p7, %r408, %r376;
	selp.b32 	%r409, 0, %r376, %p7;
	sub.s32 	%r35, %r408, %r409;
	add.s32 	%r410, %r17, 2;
	setp.lt.s32 	%p8, %r410, %r376;
	selp.b32 	%r411, 0, %r376, %p8;
	sub.s32 	%r36, %r410, %r411;
	add.s32 	%r412, %r17, 3;
	setp.lt.s32 	%p9, %r412, %r376;
	selp.b32 	%r413, 0, %r376, %p9;
	sub.s32 	%r37, %r412, %r413;
	add.s32 	%r414, %r17, 4;
	setp.lt.s32 	%p10, %r414, %r376;
	selp.b32 	%r415, 0, %r376, %p10;
	sub.s32 	%r38, %r414, %r415;
	add.s32 	%r416, %r17, 5;
	setp.lt.s32 	%p11, %r416, %r376;
	selp.b32 	%r417, 0, %r376, %p11;
	sub.s32 	%r39, %r416, %r417;
	add.s32 	%r418, %r17, 6;
	setp.lt.s32 	%p12, %r418, %r376;
	selp.b32 	%r419, 0, %r376, %p12;
	sub.s32 	%r40, %r418, %r419;
	add.s32 	%r420, %r17, 7;
	setp.lt.s32 	%p13, %r420, %r376;
	selp.b32 	%r421, 0, %r376, %p13;
	sub.s32 	%r41, %r420, %r421;
	add.s32 	%r422, %r17, 8;
	setp.lt.s32 	%p14, %r422, %r376;
	selp.b32 	%r423, 0, %r376, %p14;
	sub.s32 	%r42, %r422, %r423;
	add.s32 	%r424, %r17, 9;
	setp.lt.s32 	%p15, %r424, %r376;
	selp.b32 	%r425, 0, %r376, %p15;
	sub.s32 	%r43, %r424, %r425;
	add.s32 	%r426, %r17, 10;
	setp.lt.s32 	%p16, %r426, %r376;
	selp.b32 	%r427, 0, %r376, %p16;
	sub.s32 	%r44, %r426, %r427;
	add.s32 	%r428, %r17, 11;
	setp.lt.s32 	%p17, %r428, %r376;
	selp.b32 	%r429, 0, %r376, %p17;
	sub.s32 	%r45, %r428, %r429;
	add.s32 	%r430, %r17, 12;
	setp.lt.s32 	%p18, %r430, %r376;
	selp.b32 	%r431, 0, %r376, %p18;
	sub.s32 	%r46, %r430, %r431;
	add.s32 	%r432, %r17, 13;
	setp.lt.s32 	%p19, %r432, %r376;
	selp.b32 	%r433, 0, %r376, %p19;
	sub.s32 	%r47, %r432, %r433;
	add.s32 	%r434, %r17, 14;
	setp.lt.s32 	%p20, %r434, %r376;
	selp.b32 	%r435, 0, %r376, %p20;
	sub.s32 	%r48, %r434, %r435;
	add.s32 	%r436, %r17, 15;
	setp.lt.s32 	%p21, %r436, %r376;
	selp.b32 	%r437, 0, %r376, %p21;
	sub.s32 	%r49, %r436, %r437;
	mul.wide.u32 	%rd16, %r13, 4;
	mul.wide.u32 	%rd19, %r13, 8;
	mul.wide.u32 	%rd21, %r13, 12;
	cvt.u64.u32 	%rd12, %r25;
$L__BB296_5:
	setp.gt.u32 	%p22, %r1, 127;
	@%p22 bra 	$L__BB296_19;
	setp.eq.s32 	%p23, %r24, 0;
	mul.lo.s32 	%r67, %r893, %r374;
	mov.u32 	%r894, %r1;
	@%p23 bra 	$L__BB296_10;
	setp.eq.s32 	%p24, %r24, 1;
	add.s32 	%r438, %r67, %r16;
	add.s32 	%r439, %r438, %r1;
	mul.wide.s32 	%rd11, %r439, 4;
	add.s64 	%rd4, %rd1, %rd11;
	ld.global.u32 	%r440, [%rd4];
	shl.b32 	%r441, %r1, 2;
	mov.u32 	%r442, _ZZ9cuda_gemmIiLi256ELi2ELi1ELi128ELi32ELi32ELi32ELi0ELi0EEviiiPT_S1_S1_iiE3Ash;
	add.s32 	%r443, %r442, %r441;
	st.shared.u32 	[%r443], %r440;
	mov.u32 	%r894, %r22;
	@%p24 bra 	$L__BB296_10;
	setp.eq.s32 	%p25, %r24, 2;
	add.s64 	%rd5, %rd4, %rd12;
	ld.global.u32 	%r444, [%rd5];
	shl.b32 	%r445, %r1, 2;
	mov.u32 	%r446, _ZZ9cuda_gemmIiLi256ELi2ELi1ELi128ELi32ELi32ELi32ELi0ELi0EEviiiPT_S1_S1_iiE3Ash;
	add.s32 	%r447, %r446, %r445;
	add.s32 	%r448, %r447, %r25;
	st.shared.u32 	[%r448], %r444;
	mov.u32 	%r894, %r26;
	@%p25 bra 	$L__BB296_10;
	add.s32 	%r894, %r26, %r13;
	add.s64 	%rd14, %rd5, %rd12;
	ld.global.u32 	%r449, [%rd14];
	shl.b32 	%r450, %r1, 2;
	mov.u32 	%r451, _ZZ9cuda_gemmIiLi256ELi2ELi1ELi128ELi32ELi32ELi32ELi0ELi0EEviiiPT_S1_S1_iiE3Ash;
	add.s32 	%r452, %r451, %r450;
	add.s32 	%r453, %r452, %r25;
	add.s32 	%r454, %r453, %r25;
	st.shared.u32 	[%r454], %r449;
$L__BB296_10:
	setp.lt.u32 	%p26, %r23, 3;
	@%p26 bra 	$L__BB296_13;
	shl.b32 	%r455, %r894, 2;
	mov.u32 	%r456, _ZZ9cuda_gemmIiLi256ELi2ELi1ELi128ELi32ELi32ELi32ELi0ELi0EEviiiPT_S1_S1_iiE3Ash;
	add.s32 	%r897, %r456, %r455;
	add.s32 	%r457, %r16, %r894;
	add.s32 	%r896, %r457, %r67;
$L__BB296_12:
	mul.wide.s32 	%rd15, %r896, 4;
	add.s64 	%rd17, %rd1, %rd15;
	add.s64 	%rd18, %rd17, %rd16;
	add.s64 	%rd20, %rd17, %rd19;
	add.s64 	%rd22, %rd17, %rd21;
	ld.global.u32 	%r458, [%rd17];
	st.shared.u32 	[%r897], %r458;
	ld.global.u32 	%r459, [%rd18];
	add.s32 	%r460, %r897, %r25;
	st.shared.u32 	[%r460], %r459;
	ld.global.u32 	%r461, [%rd20];
	shl.b32 	%r462, %r13, 3;
	add.s32 	%r463, %r897, %r462;
	st.shared.u32 	[%r463], %r461;
	ld.global.u32 	%r464, [%rd22];
	mad.lo.s32 	%r465, %r13, 12, %r897;
	st.shared.u32 	[%r465], %r464;
	add.s32 	%r894, %r894, %r25;
	shl.b32 	%r466, %r13, 4;
	add.s32 	%r897, %r897, %r466;
	add.s32 	%r896, %r896, %r25;
	setp.lt.u32 	%p27, %r894, 128;
	@%p27 bra 	$L__BB296_12;
$L__BB296_13:
	mov.u32 	%r895, %r1;
	@%p23 bra 	$L__BB296_17;
	setp.eq.s32 	%p29, %r24, 1;
	shl.b32 	%r467, %r1, 2;
	mov.u32 	%r468, _ZZ9cuda_gemmIiLi256ELi2ELi1ELi128ELi32ELi32ELi32ELi0ELi0EEviiiPT_S1_S1_iiE3Csh;
	add.s32 	%r469, %r468, %r467;
	mov.b32 	%r470, 0;
	st.shared.u32 	[%r469], %r470;
	mov.u32 	%r895, %r22;
	@%p29 bra 	$L__BB296_17;
	setp.eq.s32 	%p30, %r24, 2;
	add.s32 	%r474, %r469, %r25;
	mov.b32 	%r475, 0;
	st.shared.u32 	[%r474], %r475;
	mov.u32 	%r895, %r26;
	@%p30 bra 	$L__BB296_17;
	add.s32 	%r895, %r26, %r13;
	mov.u32 	%r477, _ZZ9cuda_gemmIiLi256ELi2ELi1ELi128ELi32ELi32ELi32ELi0ELi0EEviiiPT_S1_S1_iiE3Csh;
	add.s32 	%r478, %r477, %r467;
	add.s32 	%r479, %r478, %r25;
	add.s32 	%r480, %r479, %r25;
	mov.b32 	%r481, 0;
	st.shared.u32 	[%r480], %r481;
$L__BB296_17:
	@%p26 bra 	$L__BB296_19;
$L__BB296_18:
	shl.b32 	%r482, %r895, 2;
	mov.u32 	%r483, _ZZ9cuda_gemmIiLi256ELi2ELi1ELi128ELi32ELi32ELi32ELi0ELi0EEviiiPT_S1_S1_iiE3Csh;
	add.s32 	%r484, %r483, %r482;
	mov.b32 	%r485, 0;
	st.shared.u32 	[%r484], %r485;
	add.s32 	%r486, %r484, %r25;
	st.shared.u32 	[%r486], %r485;
	add.s32 	%r487, %r486, %r25;
	st.shared.u32 	[%r487], %r485;
	add.s32 	%r488, %r487, %r25;
	st.shared.u32 	[%r488], %r485;
	add.s32 	%r895, %r25, %r895;
	setp.lt.u32 	%p32, %r895, 128;
	@%p32 bra 	$L__BB296_18;
$L__BB296_19:
	setp.lt.s32 	%p33, %r9, 1;
	bar.sync 	0;
	@%p33 bra 	$L__BB296_233;
	setp.ne.s32 	%p34, %r4, 1;
	@%p34 bra 	$L__BB296_90;
	mov.b32 	%r916, 0;
$L__BB296_22:
	setp.lt.s32 	%p141, %r376, 1;
	add.s32 	%r99, %r916, %r11;
	mad.lo.s32 	%r100, %r99, %r376, %r18;
	@%p141 bra 	$L__BB296_24;
	add.s32 	%r702, %r100, %r17;
	shl.b32 	%r703, %r702, 2;
	mov.u32 	%r704, _ZZ9cuda_gemmIiLi256ELi2ELi1ELi128ELi32ELi32ELi32ELi0ELi0EEviiiPT_S1_S1_iiE3Ash;
	add.s32 	%r705, %r704, %r703;
	ld.shared.u32 	%r1067, [%r705];
$L__BB296_24:
	setp.lt.s32 	%p142, %r376, 2;
	@%p142 bra 	$L__BB296_26;
	add.s32 	%r706, %r100, %r27;
	shl.b32 	%r707, %r706, 2;
	mov.u32 	%r708, _ZZ9cuda_gemmIiLi256ELi2ELi1ELi128ELi32ELi32ELi32ELi0ELi0EEviiiPT_S1_S1_iiE3Ash;
	add.s32 	%r709, %r708, %r707;
	ld.shared.u32 	%r1066, [%r709];
$L__BB296_26:
	setp.lt.s32 	%p143, %r376, 3;
	@%p143 bra 	$L__BB296_28;
	add.s32 	%r710, %r100, %r28;
	shl.b32 	%r711, %r710, 2;
	mov.u32 	%r712, _ZZ9cuda_gemmIiLi256ELi2ELi1ELi128ELi32ELi32ELi32ELi0ELi0EEviiiPT_S1_S1_iiE3Ash;
	add.s32 	%r713, %r712, %r711;
	ld.shared.u32 	%r1065, [%r713];
$L__BB296_28:
	setp.lt.s32 	%p144, %r376, 4;
	@%p144 bra 	$L__BB296_30;
	add.s32 	%r714, %r100, %r29;
	shl.b32 	%r715, %r714, 2;
	mov.u32 	%r716, _ZZ9cuda_gemmIiLi256ELi2ELi1ELi128ELi32ELi32ELi32ELi0ELi0EEviiiPT_S1_S1_iiE3Ash;
	add.s32 	%r717, %r716, %r715;
	ld.shared.u32 	%r1064, [%r717];
$L__BB296_30:
	setp.lt.s32 	%p145, %r376, 5;
	@%p145 bra 	$L__BB296_32;
	add.s32 	%r718, %r100, %r30;
	shl.b32 	%r719, %r718, 2;
	mov.u32 	%r720, _ZZ9cuda_gemmIiLi256ELi2ELi1ELi128ELi32ELi32ELi32ELi0ELi0EEviiiPT_S1_S1_iiE3Ash;
	add.s32 	%r721, %r720, %r719;
	ld.shared.u32 	%r1063, [%r721];
$L__BB296_32:
	setp.lt.s32 	%p146, %r376, 6;
	@%p146 bra 	$L__BB296_34;
	add.s32 	%r722, %r100, %r31;
	shl.b32 	%r723, %r722, 2;
	mov.u32 	%r724, _ZZ9cuda_gemmIiLi256ELi2ELi1ELi128ELi32ELi32ELi32ELi0ELi0EEviiiPT_S1_S1_iiE3Ash;
	add.s32 	%r725, %r724, %r723;
	ld.shared.u32 	%r1062, [%r725];
$L__BB296_34:
	setp.lt.s32 	%p147, %r376, 7;
	@%p147 bra 	$L__BB296_36;
	add.s32 	%r726, %r100, %r32;
	shl.b32 	%r727, %r726, 2;
	mov.u32 	%r728, _ZZ9cuda_gemmIiLi256ELi2ELi1ELi128ELi32ELi32ELi32ELi0ELi0EEviiiPT_S1_S1_iiE3Ash;
	add.s32 	%r729, %r728, %r727;
	ld.shared.u32 	%r1061, [%r729];
$L__BB296_36:
	setp.lt.s32 	%p148, %r376, 8;
	@%p148 bra 	$L__BB296_38;
	add.s32 	%r730, %r100, %r33;
	shl.b32 	%r731, %r730, 2;
	mov.u32 	%r732, _ZZ9cuda_gemmIiLi256ELi2ELi1ELi128ELi32ELi32ELi32ELi0ELi0EEviiiPT_S1_S1_iiE3Ash;
	add.s32 	%r733, %r732, %r731;
	ld.shared.u32 	%r1060, [%r733];
$L__BB296_38:
	setp.lt.s32 	%p149, %r376, 9;
	@%p149 bra 	$L__BB296_40;
	xor.b32  	%r734, %r17, 8;
	add.s32 	%r735, %r100, %r734;
	shl.b32 	%r736, %r735, 2;
	mov.u32 	%r737, _ZZ9cuda_gemmIiLi256ELi2ELi1ELi128ELi32ELi32ELi32ELi0ELi0EEviiiPT_S1_S1_iiE3Ash;
	add.s32 	%r738, %r737, %r736;
	ld.shared.u32 	%r1059, [%r738];
$L__BB296_40:
	setp.lt.s32 	%p150, %r376, 10;
	@%p150 bra 	$L__BB296_42;
	add.s32 	%r739, %r11, 9;
	and.b32  	%r740, %r739, 15;
	add.s32 	%r741, %r100, %r740;
	shl.b32 	%r742, %r741, 2;
	mov.u32 	%r743, _ZZ9cuda_gemmIiLi256ELi2ELi1ELi128ELi32ELi32ELi32ELi0ELi0EEviiiPT_S1_S1_iiE3Ash;
	add.s32 	%r744, %r743, %r742;
	ld.shared.u32 	%r1058, [%r744];
$L__BB296_42:
	setp.lt.s32 	%p151, %r376, 11;
	@%p151 bra 	$L__BB296_44;
	add.s32 	%r745, %r11, 10;
	and.b32  	%r746, %r745, 15;
	add.s32 	%r747, %r100, %r746;
	shl.b32 	%r748, %r747, 2;
	mov.u32 	%r749, _ZZ9cuda_gemmIiLi256ELi2ELi1ELi128ELi32ELi32ELi32ELi0ELi0EEviiiPT_S1_S1_iiE3Ash;
	add.s32 	%r750, %r749, %r748;
	ld.shared.u32 	%r1057, [%r750];
$L__BB296_44:
	setp.lt.s32 	%p152, %r376, 12;
	@%p152 bra 	$L__BB296_46;
	add.s32 	%r751, %r11, 11;
	and.b32  	%r752, %r751, 15;
	add.s32 	%r753, %r100, %r752;
	shl.b32 	%r754, %r753, 2;
	mov.u32 	%r755, _ZZ9cuda_gemmIiLi256ELi2ELi1ELi128ELi32ELi32ELi32ELi0ELi0EEviiiPT_S1_S1_iiE3Ash;
	add.s32 	%r756, %r755, %r754;
	ld.shared.u32 	%r1056, [%r756];
$L__BB296_46:
	setp.lt.s32 	%p153, %r376, 13;
	@%p153 bra 	$L__BB296_48;
	add.s32 	%r757, %r11, 12;
	and.b32  	%r758, %r757, 15;
	add.s32 	%r759, %r100, %r758;
	shl.b32 	%r760, %r759, 2;
	mov.u32 	%r761, _ZZ9cuda_gemmIiLi256ELi2ELi1ELi128ELi32ELi32ELi32ELi0ELi0EEviiiPT_S1_S1_iiE3Ash;
	add.s32 	%r762, %r761, %r760;
	ld.shared.u32 	%r1055, [%r762];
$L__BB296_48:
	setp.lt.s32 	%p154, %r376, 14;
	@%p154 bra 	$L__BB296_50;
	add.s32 	%r763, %r11, 13;
	and.b32  	%r764, %r763, 15;
	add.s32 	%r765, %r100, %r764;
	shl.b32 	%r766, %r765, 2;
	mov.u32 	%r767, _ZZ9cuda_gemmIiLi256ELi2ELi1ELi128ELi32ELi32ELi32ELi0ELi0EEviiiPT_S1_S1_iiE3Ash;
	add.s32 	%r768, %r767, %r766;
	ld.shared.u32 	%r1054, [%r768];
$L__BB296_50:
	setp.lt.s32 	%p155, %r376, 15;
	@%p155 bra 	$L__BB296_52;
	add.s32 	%r769, %r11, 14;
	and.b32  	%r770, %r769, 15;
	add.s32 	%r771, %r100, %r770;
	shl.b32 	%r772, %r771, 2;
	mov.u32 	%r773, _ZZ9cuda_gemmIiLi256ELi2ELi1ELi128ELi32ELi32ELi32ELi0ELi0EEviiiPT_S1_S1_iiE3Ash;
	add.s32 	%r774, %r773, %r772;
	ld.shared.u32 	%r1053, [%r774];
$L__BB296_52:
	setp.lt.s32 	%p156, %r376, 16;
	@%p156 bra 	$L__BB296_54;
	add.s32 	%r775, %r11, -1;
	and.b32  	%r776, %r775, 15;
	add.s32 	%r777, %r100, %r776;
	shl.b32 	%r778, %r777, 2;
	mov.u32 	%r779, _ZZ9cuda_gemmIiLi256ELi2ELi1ELi128ELi32ELi32ELi32ELi0ELi0EEviiiPT_S1_S1_iiE3Ash;
	add.s32 	%r780, %r779, %r778;
	ld.shared.u32 	%r1052, [%r780];
$L__BB296_54:
	setp.lt.s32 	%p157, %r12, %r19;
	@%p157 bra 	$L__BB296_56;
$L__BB296_55:
	add.s32 	%r916, %r916, %r10;
	setp.lt.s32 	%p191, %r916, %r9;
	@%p191 bra 	$L__BB296_22;
	bra.uni 	$L__BB296_233;
$L__BB296_56:
	rem.s32 	%r781, %r2, %r376;
	shl.b32 	%r782, %r781, 2;
	mov.u32 	%r783, _ZZ9cuda_gemmIiLi256ELi2ELi1ELi128ELi32ELi32ELi32ELi0ELi0EEviiiPT_S1_S1_iiE11kron_fac_sh;
	add.s32 	%r134, %r783, %r782;
	mov.u32 	%r933, %r12;
$L__BB296_57:
	mad.lo.s32 	%r785, %r933, 132, %r134;
	ld.shared.u32 	%r136, [%r785];
	mov.b32 	%r935, 0;
	@%p141 bra 	$L__BB296_59;
	shfl.sync.idx.b32	%r786|%p159, %r136, %r34, %r20, -1;
	mul.lo.s32 	%r935, %r786, %r1067;
$L__BB296_59:
	@%p142 bra 	$L__BB296_61;
	shfl.sync.idx.b32	%r787|%p161, %r136, %r35, %r20, -1;
	mad.lo.s32 	%r935, %r787, %r1066, %r935;
$L__BB296_61:
	@%p143 bra 	$L__BB296_63;
	shfl.sync.idx.b32	%r788|%p163, %r136, %r36, %r20, -1;
	mad.lo.s32 	%r935, %r788, %r1065, %r935;
$L__BB296_63:
	@%p144 bra 	$L__BB296_65;
	shfl.sync.idx.b32	%r789|%p165, %r136, %r37, %r20, -1;
	mad.lo.s32 	%r935, %r789, %r1064, %r935;
$L__BB296_65:
	@%p145 bra 	$L__BB296_67;
	shfl.sync.idx.b32	%r790|%p167, %r136, %r38, %r20, -1;
	mad.lo.s32 	%r935, %r790, %r1063, %r935;
$L__BB296_67:
	setp.lt.s32 	%p168, %r376, 6;
	@%p168 bra 	$L__BB296_69;
	shfl.sync.idx.b32	%r791|%p169, %r136, %r39, %r20, -1;
	mad.lo.s32 	%r935, %r791, %r1062, %r935;
$L__BB296_69:
	setp.lt.s32 	%p170, %r376, 7;
	@%p170 bra 	$L__BB296_71;
	shfl.sync.idx.b32	%r792|%p171, %r136, %r40, %r20, -1;
	mad.lo.s32 	%r935, %r792, %r1061, %r935;
$L__BB296_71:
	setp.lt.s32 	%p172, %r376, 8;
	@%p172 bra 	$L__BB296_73;
	shfl.sync.idx.b32	%r793|%p173, %r136, %r41, %r20, -1;
	mad.lo.s32 	%r935, %r793, %r1060, %r935;
$L__BB296_73:
	setp.lt.s32 	%p174, %r376, 9;
	@%p174 bra 	$L__BB296_75;
	shfl.sync.idx.b32	%r794|%p175, %r136, %r42, %r20, -1;
	mad.lo.s32 	%r935, %r794, %r1059, %r935;
$L__BB296_75:
	setp.lt.s32 	%p176, %r376, 10;
	@%p176 bra 	$L__BB296_77;
	shfl.sync.idx.b32	%r795|%p177, %r136, %r43, %r20, -1;
	mad.lo.s32 	%r935, %r795, %r1058, %r935;
$L__BB296_77:
	setp.lt.s32 	%p178, %r376, 11;
	@%p178 bra 	$L__BB296_79;
	shfl.sync.idx.b32	%r796|%p179, %r136, %r44, %r20, -1;
	mad.lo.s32 	%r935, %r796, %r1057, %r935;
$L__BB296_79:
	setp.lt.s32 	%p180, %r376, 12;
	@%p180 bra 	$L__BB296_81;
	shfl.sync.idx.b32	%r797|%p181, %r136, %r45, %r20, -1;
	mad.lo.s32 	%r935, %r797, %r1056, %r935;
$L__BB296_81:
	setp.lt.s32 	%p182, %r376, 13;
	@%p182 bra 	$L__BB296_83;
	shfl.sync.idx.b32	%r798|%p183, %r136, %r46, %r20, -1;
	mad.lo.s32 	%r935, %r798, %r1055, %r935;
$L__BB296_83:
	setp.lt.s32 	%p184, %r376, 14;
	@%p184 bra 	$L__BB296_85;
	shfl.sync.idx.b32	%r799|%p185, %r136, %r47, %r20, -1;
	mad.lo.s32 	%r935, %r799, %r1054, %r935;
$L__BB296_85:
	setp.lt.s32 	%p186, %r376, 15;
	@%p186 bra 	$L__BB296_87;
	shfl.sync.idx.b32	%r800|%p187, %r136, %r48, %r20, -1;
	mad.lo.s32 	%r935, %r800, %r1053, %r935;
$L__BB296_87:
	setp.lt.s32 	%p188, %r376, 16;
	@%p188 bra 	$L__BB296_89;
	shfl.sync.idx.b32	%r801|%p189, %r136, %r49, %r20, -1;
	mad.lo.s32 	%r935, %r801, %r1052, %r935;
$L__BB296_89:
	mad.lo.s32 	%r802, %r933, %r9, %r99;
	shl.b32 	%r803, %r802, 2;
	mov.u32 	%r804, _ZZ9cuda_gemmIiLi256ELi2ELi1ELi128ELi32ELi32ELi32ELi0ELi0EEviiiPT_S1_S1_iiE3Csh;
	add.s32 	%r805, %r804, %r803;
	ld.shared.u32 	%r806, [%r805];
	add.s32 	%r807, %r806, %r935;
	st.shared.u32 	[%r805], %r807;
	add.s32 	%r933, %r933, %r14;
	setp.lt.s32 	%p190, %r933, %r19;
	@%p190 bra 	$L__BB296_57;
	bra.uni 	$L__BB296_55;
$L__BB296_90:
	setp.gt.u32 	%p35, %r376, 31;
	@%p35 bra 	$L__BB296_124;
	mov.b32 	%r1018, 0;
$L__BB296_92:
	setp.eq.s32 	%p36, %r376, 0;
	add.s32 	%r279, %r1018, %r11;
	mad.lo.s32 	%r280, %r279, %r376, %r18;
	@%p36 bra 	$L__BB296_94;
	add.s32 	%r490, %r280, %r17;
	shl.b32 	%r491, %r490, 2;
	mov.u32 	%r492, _ZZ9cuda_gemmIiLi256ELi2ELi1ELi128ELi32ELi32ELi32ELi0ELi0EEviiiPT_S1_S1_iiE3Ash;
	add.s32 	%r493, %r492, %r491;
	ld.shared.u32 	%r1067, [%r493];
$L__BB296_94:
	setp.lt.s32 	%p37, %r376, 2;
	@%p37 bra 	$L__BB296_96;
	add.s32 	%r494, %r280, %r27;
	shl.b32 	%r495, %r494, 2;
	mov.u32 	%r496, _ZZ9cuda_gemmIiLi256ELi2ELi1ELi128ELi32ELi32ELi32ELi0ELi0EEviiiPT_S1_S1_iiE3Ash;
	add.s32 	%r497, %r496, %r495;
	ld.shared.u32 	%r1066, [%r497];
$L__BB296_96:
	setp.lt.s32 	%p38, %r376, 3;
	@%p38 bra 	$L__BB296_98;
	add.s32 	%r498, %r280, %r28;
	shl.b32 	%r499, %r498, 2;
	mov.u32 	%r500, _ZZ9cuda_gemmIiLi256ELi2ELi1ELi128ELi32ELi32ELi32ELi0ELi0EEviiiPT_S1_S1_iiE3Ash;
	add.s32 	%r501, %r500, %r499;
	ld.shared.u32 	%r1065, [%r501];
$L__BB296_98:
	setp.lt.s32 	%p39, %r376, 4;
	@%p39 bra 	$L__BB296_100;
	add.s32 	%r502, %r280, %r29;
	shl.b32 	%r503, %r502, 2;
	mov.u32 	%r504, _ZZ9cuda_gemmIiLi256ELi2ELi1ELi128ELi32ELi32ELi32ELi0ELi0EEviiiPT_S1_S1_iiE3Ash;
	add.s32 	%r505, %r504, %r503;
	ld.shared.u32 	%r1064, [%r505];
$L__BB296_100:
	setp.lt.s32 	%p40, %r376, 5;
	@%p40 bra 	$L__BB296_102;
	add.s32 	%r506, %r280, %r30;
	shl.b32 	%r507, %r506, 2;
	mov.u32 	%r508, _ZZ9cuda_gemmIiLi256ELi2ELi1ELi128ELi32ELi32ELi32ELi0ELi0EEviiiPT_S1_S1_iiE3Ash;
	add.s32 	%r509, %r508, %r507;
	ld.shared.u32 	%r1063, [%r509];
$L__BB296_102:
	setp.lt.s32 	%p41, %r376, 6;
	@%p41 bra 	$L__BB296_104;
	add.s32 	%r510, %r280, %r31;
	shl.b32 	%r511, %r510, 2;
	mov.u32 	%r512, _ZZ9cuda_gemmIiLi256ELi2ELi1ELi128ELi32ELi32ELi32ELi0ELi0EEviiiPT_S1_S1_iiE3Ash;
	add.s32 	%r513, %r512, %r511;
	ld.shared.u32 	%r1062, [%r513];
$L__BB296_104:
	setp.lt.s32 	%p42, %r376, 7;
	@%p42 bra 	$L__BB296_106;
	add.s32 	%r514, %r280, %r32;
	shl.b32 	%r515, %r514, 2;
	mov.u32 	%r516, _ZZ9cuda_gemmIiLi256ELi2ELi1ELi128ELi32ELi32ELi32ELi0ELi0EEviiiPT_S1_S1_iiE3Ash;
	add.s32 	%r517, %r516, %r515;
	ld.shared.u32 	%r1061, [%r517];
$L__BB296_106:
	setp.lt.s32 	%p43, %r376, 8;
	@%p43 bra 	$L__BB296_108;
	add.s32 	%r518, %r280, %r33;
	shl.b32 	%r519, %r518, 2;
	mov.u32 	%r520, _ZZ9cuda_gemmIiLi256ELi2ELi1ELi128ELi32ELi32ELi32ELi0ELi0EEviiiPT_S1_S1_iiE3Ash;
	add.s32 	%r521, %r520, %r519;
	ld.shared.u32 	%r1060, [%r521];
$L__BB296_108:
	setp.lt.s32 	%p44, %r376, 9;
	@%p44 bra 	$L__BB296_110;
	xor.b32  	%r522, %r17, 8;
	add.s32 	%r523, %r280, %r522;
	shl.b32 	%r524, %r523, 2;
	mov.u32 	%r525, _ZZ9cuda_gemmIiLi256ELi2ELi1ELi128ELi32ELi32ELi32ELi0ELi0EEviiiPT_S1_S1_iiE3Ash;
	add.s32 	%r526, %r525, %r524;
	ld.shared.u32 	%r1059, [%r526];
$L__BB296_110:
	setp.lt.s32 	%p45, %r376, 10;
	@%p45 bra 	$L__BB296_112;
	add.s32 	%r527, %r11, 9;
	and.b32  	%r528, %r527, 15;
	add.s32 	%r529, %r280, %r528;
	shl.b32 	%r530, %r529, 2;
	mov.u32 	%r531, _ZZ9cuda_gemmIiLi256ELi2ELi1ELi128ELi32ELi32ELi32ELi0ELi0EEviiiPT_S1_S1_iiE3Ash;
	add.s32 	%r532, %r531, %r530;
	ld.shared.u32 	%r1058, [%r532];
$L__BB296_112:
	setp.lt.s32 	%p46, %r376, 11;
	@%p46 bra 	$L__BB296_114;
	add.s32 	%r533, %r11, 10;
	and.b32  	%r534, %r533, 15;
	add.s32 	%r535, %r280, %r534;
	shl.b32 	%r536, %r535, 2;
	mov.u32 	%r537, _ZZ9cuda_gemmIiLi256ELi2ELi1ELi128ELi32ELi32ELi32ELi0ELi0EEviiiPT_S1_S1_iiE3Ash;
	add.s32 	%r538, %r537, %r536;
	ld.shared.u32 	%r1057, [%r538];
$L__BB296_114:
	setp.lt.s32 	%p47, %r376, 12;
	@%p47 bra 	$L__BB296_116;
	add.s32 	%r539, %r11, 11;
	and.b32  	%r540, %r539, 15;
	add.s32 	%r541, %r280, %r540;
	shl.b32 	%r542, %r541, 2;
	mov.u32 	%r543, _ZZ9cuda_gemmIiLi256ELi2ELi1ELi128ELi32ELi32ELi32ELi0ELi0EEviiiPT_S1_S1_iiE3Ash;
	add.s32 	%r544, %r543, %r542;
	ld.shared.u32 	%r1056, [%r544];
$L__BB296_116:
	setp.lt.s32 	%p48, %r376, 13;
	@%p48 bra 	$L__BB296_118;
	add.s32 	%r545, %r11, 12;
	and.b32  	%r546, %r545, 15;
	add.s32 	%r547, %r280, %r546;
	shl.b32 	%r548, %r547, 2;
	mov.u32 	%r549, _ZZ9cuda_gemmIiLi256ELi2ELi1ELi128ELi32ELi32ELi32ELi0ELi0EEviiiPT_S1_S1_iiE3Ash;
	add.s32 	%r550, %r549, %r548;
	ld.shared.u32 	%r1055, [%r550];
$L__BB296_118:
	setp.lt.s32 	%p49, %r376, 14;
	@%p49 bra 	$L__BB296_120;
	add.s32 	%r551, %r11, 13;
	and.b32  	%r552, %r551, 15;
	add.s32 	%r553, %r280, %r552;
	shl.b32 	%r554, %r553, 2;
	mov.u32 	%r555, _ZZ9cuda_gemmIiLi256ELi2ELi1ELi128ELi32ELi32ELi32ELi0ELi0EEviiiPT_S1_S1_iiE3Ash;
	add.s32 	%r556, %r555, %r554;
	ld.shared.u32 	%r1054, [%r556];
$L__BB296_120:
	setp.lt.s32 	%p50, %r376, 15;
	@%p50 bra 	$L__BB296_122;
	add.s32 	%r557, %r11, 14;
	and.b32  	%r558, %r557, 15;
	add.s32 	%r559, %r280, %r558;
	shl.b32 	%r560, %r559, 2;
	mov.u32 	%r561, _ZZ9cuda_gemmIiLi256ELi2ELi1ELi128ELi32ELi32ELi32ELi0ELi0EEviiiPT_S1_S1_iiE3Ash;
	add.s32 	%r562, %r561, %r560;
	ld.shared.u32 	%r1053, [%r562];
$L__BB296_122:
	setp.lt.s32 	%p51, %r376, 16;
	@%p51 bra 	$L__BB296_197;
	add.s32 	%r563, %r11, -1;
	and.b32  	%r564, %r563, 15;
	add.s32 	%r565, %r280, %r564;
	shl.b32 	%r566, %r565, 2;
	mov.u32 	%r567, _ZZ9cuda_gemmIiLi256ELi2ELi1ELi128ELi32ELi32ELi32ELi0ELi0EEviiiPT_S1_S1_iiE3Ash;
	add.s32 	%r568, %r567, %r566;
	ld.shared.u32 	%r1052, [%r568];
	bra.uni 	$L__BB296_197;
$L__BB296_124:
	mov.b32 	%r966, 0;
$L__BB296_125:
	setp.lt.s32 	%p87, %r376, 1;
	add.s32 	%r187, %r966, %r11;
	mad.lo.s32 	%r188, %r187, %r376, %r18;
	@%p87 bra 	$L__BB296_127;
	add.s32 	%r595, %r188, %r17;
	shl.b32 	%r596, %r595, 2;
	mov.u32 	%r597, _ZZ9cuda_gemmIiLi256ELi2ELi1ELi128ELi32ELi32ELi32ELi0ELi0EEviiiPT_S1_S1_iiE3Ash;
	add.s32 	%r598, %r597, %r596;
	ld.shared.u32 	%r1067, [%r598];
$L__BB296_127:
	setp.lt.s32 	%p88, %r376, 2;
	@%p88 bra 	$L__BB296_129;
	add.s32 	%r599, %r188, %r27;
	shl.b32 	%r600, %r599, 2;
	mov.u32 	%r601, _ZZ9cuda_gemmIiLi256ELi2ELi1ELi128ELi32ELi32ELi32ELi0ELi0EEviiiPT_S1_S1_iiE3Ash;
	add.s32 	%r602, %r601, %r600;
	ld.shared.u32 	%r1066, [%r602];
$L__BB296_129:
	setp.lt.s32 	%p89, %r376, 3;
	@%p89 bra 	$L__BB296_131;
	add.s32 	%r603, %r188, %r28;
	shl.b32 	%r604, %r603, 2;
	mov.u32 	%r605, _ZZ9cuda_gemmIiLi256ELi2ELi1ELi128ELi32ELi32ELi32ELi0ELi0EEviiiPT_S1_S1_iiE3Ash;
	add.s32 	%r606, %r605, %r604;
	ld.shared.u32 	%r1065, [%r606];
$L__BB296_131:
	setp.lt.s32 	%p90, %r376, 4;
	@%p90 bra 	$L__BB296_133;
	add.s32 	%r607, %r188, %r29;
	shl.b32 	%r608, %r607, 2;
	mov.u32 	%r609, _ZZ9cuda_gemmIiLi256ELi2ELi1ELi128ELi32ELi32ELi32ELi0ELi0EEviiiPT_S1_S1_iiE3Ash;
	add.s32 	%r610, %r609, %r608;
	ld.shared.u32 	%r1064, [%r610];
$L__BB296_133:
	setp.lt.s32 	%p91, %r376, 5;
	@%p91 bra 	$L__BB296_135;
	add.s32 	%r611, %r188, %r30;
	shl.b32 	%r612, %r611, 2;
	mov.u32 	%r613, _ZZ9cuda_gemmIiLi256ELi2ELi1ELi128ELi32ELi32ELi32ELi0ELi0EEviiiPT_S1_S1_iiE3Ash;
	add.s32 	%r614, %r613, %r612;
	ld.shared.u32 	%r1063, [%r614];
$L__BB296_135:
	setp.lt.s32 	%p92, %r376, 6;
	@%p92 bra 	$L__BB296_137;
	add.s32 	%r615, %r188, %r31;
	shl.b32 	%r616, %r615, 2;
	mov.u32 	%r617, _ZZ9cuda_gemmIiLi256ELi2ELi1ELi128ELi32ELi32ELi32ELi0ELi0EEviiiPT_S1_S1_iiE3Ash;
	add.s32 	%r618, %r617, %r616;
	ld.shared.u32 	%r1062, [%r618];
$L__BB296_137:
	setp.lt.s32 	%p93, %r376, 7;
	@%p93 bra 	$L__BB296_139;
	add.s32 	%r619, %r188, %r32;
	shl.b32 	%r620, %r619, 2;
	mov.u32 	%r621, _ZZ9cuda_gemmIiLi256ELi2ELi1ELi128ELi32ELi32ELi32ELi0ELi0EEviiiPT_S1_S1_iiE3Ash;
	add.s32 	%r622, %r621, %r620;
	ld.shared.u32 	%r1061, [%r622];
$L__BB296_139:
	setp.lt.s32 	%p94, %r376, 8;
	@%p94 bra 	$L__BB296_141;
	add.s32 	%r623, %r188, %r33;
	shl.b32 	%r624, %r623, 2;
	mov.u32 	%r625, _ZZ9cuda_gemmIiLi256ELi2ELi1ELi128ELi32ELi32ELi32ELi0ELi0EEviiiPT_S1_S1_iiE3Ash;
	add.s32 	%r626, %r625, %r624;
	ld.shared.u32 	%r1060, [%r626];
$L__BB296_141:
	setp.lt.s32 	%p95, %r376, 9;
	@%p95 bra 	$L__BB296_143;
	xor.b32  	%r627, %r17, 8;
	add.s32 	%r628, %r188, %r627;
	shl.b32 	%r629, %r628, 2;
	mov.u32 	%r630, _ZZ9cuda_gemmIiLi256ELi2ELi1ELi128ELi32ELi32ELi32ELi0ELi0EEviiiPT_S1_S1_iiE3Ash;
	add.s32 	%r631, %r630, %r629;
	ld.shared.u32 	%r1059, [%r631];
$L__BB296_143:
	setp.lt.s32 	%p96, %r376, 10;
	@%p96 bra 	$L__BB296_145;
	add.s32 	%r632, %r11, 9;
	and.b32  	%r633, %r632, 15;
	add.s32 	%r634, %r188, %r633;
	shl.b32 	%r635, %r634, 2;
	mov.u32 	%r636, _ZZ9cuda_gemmIiLi256ELi2ELi1ELi128ELi32ELi32ELi32ELi0ELi0EEviiiPT_S1_S1_iiE3Ash;
	add.s32 	%r637, %r636, %r635;
	ld.shared.u32 	%r1058, [%r637];
$L__BB296_145:
	setp.lt.s32 	%p97, %r376, 11;
	@%p97 bra 	$L__BB296_147;
	add.s32 	%r638, %r11, 10;
	and.b32  	%r639, %r638, 15;
	add.s32 	%r640, %r188, %r639;
	shl.b32 	%r641, %r640, 2;
	mov.u32 	%r642, _ZZ9cuda_gemmIiLi256ELi2ELi1ELi128ELi32ELi32ELi32ELi0ELi0EEviiiPT_S1_S1_iiE3Ash;
	add.s32 	%r643, %r642, %r641;
	ld.shared.u32 	%r1057, [%r643];
$L__BB296_147:
	setp.lt.s32 	%p98, %r376, 12;
	@%p98 bra 	$L__BB296_149;
	add.s32 	%r644, %r11, 11;
	and.b32  	%r645, %r644, 15;
	add.s32 	%r646, %r188, %r645;
	shl.b32 	%r647, %r646, 2;
	mov.u32 	%r648, _ZZ9cuda_gemmIiLi256ELi2ELi1ELi128ELi32ELi32ELi32ELi0ELi0EEviiiPT_S1_S1_iiE3Ash;
	add.s32 	%r649, %r648, %r647;
	ld.shared.u32 	%r1056, [%r649];
$L__BB296_149:
	setp.lt.s32 	%p99, %r376, 13;
	@%p99 bra 	$L__BB296_151;
	add.s32 	%r650, %r11, 12;
	and.b32  	%r651, %r650, 15;
	add.s32 	%r652, %r188, %r651;
	shl.b32 	%r653, %r652, 2;
	mov.u32 	%r654, _ZZ9cuda_gemmIiLi256ELi2ELi1ELi128ELi32ELi32ELi32ELi0ELi0EEviiiPT_S1_S1_iiE3Ash;
	add.s32 	%r655, %r654, %r653;
	ld.shared.u32 	%r1055, [%r655];
$L__BB296_151:
	setp.lt.s32 	%p100, %r376, 14;
	@%p100 bra 	$L__BB296_153;
	add.s32 	%r656, %r11, 13;
	and.b32  	%r657, %r656, 15;
	add.s32 	%r658, %r188, %r657;
	shl.b32 	%r659, %r658, 2;
	mov.u32 	%r660, _ZZ9cuda_gemmIiLi256ELi2ELi1ELi128ELi32ELi32ELi32ELi0ELi0EEviiiPT_S1_S1_iiE3Ash;
	add.s32 	%r661, %r660, %r659;
	ld.shared.u32 	%r1054, [%r661];
$L__BB296_153:
	setp.lt.s32 	%p101, %r376, 15;
	@%p101 bra 	$L__BB296_155;
	add.s32 	%r662, %r11, 14;
	and.b32  	%r663, %r662, 15;
	add.s32 	%r664, %r188, %r663;
	shl.b32 	%r665, %r664, 2;
	mov.u32 	%r666, _ZZ9cuda_gemmIiLi256ELi2ELi1ELi128ELi32ELi32ELi32ELi0ELi0EEviiiPT_S1_S1_iiE3Ash;
	add.s32 	%r667, %r666, %r665;
	ld.shared.u32 	%r1053, [%r667];
$L__BB296_155:
	setp.lt.s32 	%p102, %r376, 16;
	@%p102 bra 	$L__BB296_157;
	add.s32 	%r668, %r11, -1;
	and.b32  	%r669, %r668, 15;
	add.s32 	%r670, %r188, %r669;
	shl.b32 	%r671, %r670, 2;
	mov.u32 	%r672, _ZZ9cuda_gemmIiLi256ELi2ELi1ELi128ELi32ELi32ELi32ELi0ELi0EEviiiPT_S1_S1_iiE3Ash;
	add.s32 	%r673, %r672, %r671;
	ld.shared.u32 	%r1052, [%r673];
$L__BB296_157:
	setp.lt.s32 	%p103, %r12, %r19;
	@%p103 bra 	$L__BB296_159;
$L__BB296_158:
	add.s32 	%r966, %r966, %r10;
	setp.lt.s32 	%p140, %r966, %r9;
	@%p140 bra 	$L__BB296_125;
	bra.uni 	$L__BB296_233;
$L__BB296_159:
	rem.s32 	%r674, %r2, %r376;
	shl.b32 	%r675, %r674, 2;
	mov.u32 	%r676, _ZZ9cuda_gemmIiLi256ELi2ELi1ELi128ELi32ELi32ELi32ELi0ELi0EEviiiPT_S1_S1_iiE11kron_fac_sh;
	add.s32 	%r222, %r676, %r675;
	mov.u32 	%r983, %r12;
$L__BB296_160:
	mad.lo.s32 	%r678, %r983, 132, %r222;
	ld.shared.u32 	%r224, [%r678];
	mov.b32 	%r985, 0;
	@%p87 bra 	$L__BB296_162;
	shfl.sync.idx.b32	%r679|%p105, %r224, %r34, %r20, -1;
	mul.lo.s32 	%r985, %r679, %r1067;
$L__BB296_162:
	@%p88 bra 	$L__BB296_164;
	shfl.sync.idx.b32	%r680|%p107, %r224, %r35, %r20, -1;
	mad.lo.s32 	%r985, %r680, %r1066, %r985;
$L__BB296_164:
	@%p89 bra 	$L__BB296_166;
	shfl.sync.idx.b32	%r681|%p109, %r224, %r36, %r20, -1;
	mad.lo.s32 	%r985, %r681, %r1065, %r985;
$L__BB296_166:
	@%p90 bra 	$L__BB296_168;
	shfl.sync.idx.b32	%r682|%p111, %r224, %r37, %r20, -1;
	mad.lo.s32 	%r985, %r682, %r1064, %r985;
$L__BB296_168:
	setp.lt.s32 	%p112, %r376, 5;
	@%p112 bra 	$L__BB296_170;
	shfl.sync.idx.b32	%r683|%p113, %r224, %r38, %r20, -1;
	mad.lo.s32 	%r985, %r683, %r1063, %r985;
$L__BB296_170:
	setp.lt.s32 	%p114, %r376, 6;
	@%p114 bra 	$L__BB296_172;
	shfl.sync.idx.b32	%r684|%p115, %r224, %r39, %r20, -1;
	mad.lo.s32 	%r985, %r684, %r1062, %r985;
$L__BB296_172:
	setp.lt.s32 	%p116, %r376, 7;
	@%p116 bra 	$L__BB296_174;
	shfl.sync.idx.b32	%r685|%p117, %r224, %r40, %r20, -1;
	mad.lo.s32 	%r985, %r685, %r1061, %r985;
$L__BB296_174:
	setp.lt.s32 	%p118, %r376, 8;
	@%p118 bra 	$L__BB296_176;
	shfl.sync.idx.b32	%r686|%p119, %r224, %r41, %r20, -1;
	mad.lo.s32 	%r985, %r686, %r1060, %r985;
$L__BB296_176:
	setp.lt.s32 	%p120, %r376, 9;
	@%p120 bra 	$L__BB296_178;
	shfl.sync.idx.b32	%r687|%p121, %r224, %r42, %r20, -1;
	mad.lo.s32 	%r985, %r687, %r1059, %r985;
$L__BB296_178:
	setp.lt.s32 	%p122, %r376, 10;
	@%p122 bra 	$L__BB296_180;
	shfl.sync.idx.b32	%r688|%p123, %r224, %r43, %r20, -1;
	mad.lo.s32 	%r985, %r688, %r1058, %r985;
$L__BB296_180:
	setp.lt.s32 	%p124, %r376, 11;
	@%p124 bra 	$L__BB296_182;
	shfl.sync.idx.b32	%r689|%p125, %r224, %r44, %r20, -1;
	mad.lo.s32 	%r985, %r689, %r1057, %r985;
$L__BB296_182:
	setp.lt.s32 	%p126, %r376, 12;
	@%p126 bra 	$L__BB296_184;
	shfl.sync.idx.b32	%r690|%p127, %r224, %r45, %r20, -1;
	mad.lo.s32 	%r985, %r690, %r1056, %r985;
$L__BB296_184:
	setp.lt.s32 	%p128, %r376, 13;
	@%p128 bra 	$L__BB296_186;
	shfl.sync.idx.b32	%r691|%p129, %r224, %r46, %r20, -1;
	mad.lo.s32 	%r985, %r691, %r1055, %r985;
$L__BB296_186:
	setp.lt.s32 	%p130, %r376, 14;
	@%p130 bra 	$L__BB296_188;
	shfl.sync.idx.b32	%r692|%p131, %r224, %r47, %r20, -1;
	mad.lo.s32 	%r985, %r692, %r1054, %r985;
$L__BB296_188:
	setp.lt.s32 	%p132, %r376, 15;
	@%p132 bra 	$L__BB296_190;
	shfl.sync.idx.b32	%r693|%p133, %r224, %r48, %r20, -1;
	mad.lo.s32 	%r985, %r693, %r1053, %r985;
$L__BB296_190:
	setp.lt.s32 	%p134, %r376, 16;
	@%p134 bra 	$L__BB296_192;
	shfl.sync.idx.b32	%r694|%p135, %r224, %r49, %r20, -1;
	mad.lo.s32 	%r985, %r694, %r1052, %r985;
$L__BB296_192:
	mov.u32 	%r999, %r3;
$L__BB296_193:
	shr.u32 	%r258, %r999, 1;
	shfl.sync.down.b32	%r695|%p136, %r985, %r258, %r21, -1;
	add.s32 	%r985, %r695, %r985;
	setp.gt.u32 	%p137, %r999, 3;
	mov.u32 	%r999, %r258;
	@%p137 bra 	$L__BB296_193;
	rem.u32 	%r696, %r2, %r4;
	setp.eq.s32 	%p138, %r696, 0;
	@%p138 bra 	$L__BB296_195;
	bra.uni 	$L__BB296_196;
$L__BB296_195:
	mad.lo.s32 	%r697, %r983, %r9, %r187;
	shl.b32 	%r698, %r697, 2;
	mov.u32 	%r699, _ZZ9cuda_gemmIiLi256ELi2ELi1ELi128ELi32ELi32ELi32ELi0ELi0EEviiiPT_S1_S1_iiE3Csh;
	add.s32 	%r700, %r699, %r698;
	st.shared.u32 	[%r700], %r985;
$L__BB296_196:
	add.s32 	%r983, %r983, %r14;
	setp.lt.s32 	%p139, %r983, %r19;
	@%p139 bra 	$L__BB296_160;
	bra.uni 	$L__BB296_158;
$L__BB296_197:
	setp.lt.s32 	%p52, %r12, %r19;
	@%p52 bra 	$L__BB296_198;
	bra.uni 	$L__BB296_232;
$L__BB296_198:
	rem.u32 	%r569, %r2, %r376;
	shl.b32 	%r570, %r569, 2;
	mov.u32 	%r571, _ZZ9cuda_gemmIiLi256ELi2ELi1ELi128ELi32ELi32ELi32ELi0ELi0EEviiiPT_S1_S1_iiE11kron_fac_sh;
	add.s32 	%r281, %r571, %r570;
	mov.u32 	%r1035, %r12;
$L__BB296_199:
	mad.lo.s32 	%r573, %r1035, 132, %r281;
	ld.shared.u32 	%r315, [%r573];
	mov.b32 	%r1037, 0;
	@%p36 bra 	$L__BB296_201;
	shfl.sync.idx.b32	%r574|%p54, %r315, %r34, %r20, -1;
	mul.lo.s32 	%r1037, %r574, %r1067;
$L__BB296_201:
	@%p37 bra 	$L__BB296_203;
	shfl.sync.idx.b32	%r575|%p56, %r315, %r35, %r20, -1;
	mad.lo.s32 	%r1037, %r575, %r1066, %r1037;
$L__BB296_203:
	@%p38 bra 	$L__BB296_205;
	shfl.sync.idx.b32	%r576|%p58, %r315, %r36, %r20, -1;
	mad.lo.s32 	%r1037, %r576, %r1065, %r1037;
$L__BB296_205:
	@%p39 bra 	$L__BB296_207;
	shfl.sync.idx.b32	%r577|%p60, %r315, %r37, %r20, -1;
	mad.lo.s32 	%r1037, %r577, %r1064, %r1037;
$L__BB296_207:
	@%p40 bra 	$L__BB296_209;
	shfl.sync.idx.b32	%r578|%p62, %r315, %r38, %r20, -1;
	mad.lo.s32 	%r1037, %r578, %r1063, %r1037;
$L__BB296_209:
	setp.lt.s32 	%p63, %r376, 6;
	@%p63 bra 	$L__BB296_211;
	shfl.sync.idx.b32	%r579|%p64, %r315, %r39, %r20, -1;
	mad.lo.s32 	%r1037, %r579, %r1062, %r1037;
$L__BB296_211:
	setp.lt.s32 	%p65, %r376, 7;
	@%p65 bra 	$L__BB296_213;
	shfl.sync.idx.b32	%r580|%p66, %r315, %r40, %r20, -1;
	mad.lo.s32 	%r1037, %r580, %r1061, %r1037;
$L__BB296_213:
	setp.lt.s32 	%p67, %r376, 8;
	@%p67 bra 	$L__BB296_215;
	shfl.sync.idx.b32	%r581|%p68, %r315, %r41, %r20, -1;
	mad.lo.s32 	%r1037, %r581, %r1060, %r1037;
$L__BB296_215:
	setp.lt.s32 	%p69, %r376, 9;
	@%p69 bra 	$L__BB296_217;
	shfl.sync.idx.b32	%r582|%p70, %r315, %r42, %r20, -1;
	mad.lo.s32 	%r1037, %r582, %r1059, %r1037;
$L__BB296_217:
	setp.lt.s32 	%p71, %r376, 10;
	@%p71 bra 	$L__BB296_219;
	shfl.sync.idx.b32	%r583|%p72, %r315, %r43, %r20, -1;
	mad.lo.s32 	%r1037, %r583, %r1058, %r1037;
$L__BB296_219:
	setp.lt.s32 	%p73, %r376, 11;
	@%p73 bra 	$L__BB296_221;
	shfl.sync.idx.b32	%r584|%p74, %r315, %r44, %r20, -1;
	mad.lo.s32 	%r1037, %r584, %r1057, %r1037;
$L__BB296_221:
	setp.lt.s32 	%p75, %r376, 12;
	@%p75 bra 	$L__BB296_223;
	shfl.sync.idx.b32	%r585|%p76, %r315, %r45, %r20, -1;
	mad.lo.s32 	%r1037, %r585, %r1056, %r1037;
$L__BB296_223:
	setp.lt.s32 	%p77, %r376, 13;
	@%p77 bra 	$L__BB296_225;
	shfl.sync.idx.b32	%r586|%p78, %r315, %r46, %r20, -1;
	mad.lo.s32 	%r1037, %r586, %r1055, %r1037;
$L__BB296_225:
	setp.lt.s32 	%p79, %r376, 14;
	@%p79 bra 	$L__BB296_227;
	shfl.sync.idx.b32	%r587|%p80, %r315, %r47, %r20, -1;
	mad.lo.s32 	%r1037, %r587, %r1054, %r1037;
$L__BB296_227:
	setp.lt.s32 	%p81, %r376, 15;
	@%p81 bra 	$L__BB296_229;
	shfl.sync.idx.b32	%r588|%p82, %r315, %r48, %r20, -1;
	mad.lo.s32 	%r1037, %r588, %r1053, %r1037;
$L__BB296_229:
	setp.lt.s32 	%p83, %r376, 16;
	@%p83 bra 	$L__BB296_231;
	shfl.sync.idx.b32	%r589|%p84, %r315, %r49, %r20, -1;
	mad.lo.s32 	%r1037, %r589, %r1052, %r1037;
$L__BB296_231:
	mad.lo.s32 	%r590, %r1035, %r9, %r279;
	shl.b32 	%r591, %r590, 2;
	mov.u32 	%r592, _ZZ9cuda_gemmIiLi256ELi2ELi1ELi128ELi32ELi32ELi32ELi0ELi0EEviiiPT_S1_S1_iiE3Csh;
	add.s32 	%r593, %r592, %r591;
	st.shared.u32 	[%r593], %r1037;
	add.s32 	%r1035, %r1035, %r14;
	setp.lt.s32 	%p85, %r1035, %r19;
	@%p85 bra 	$L__BB296_199;
$L__BB296_232:
	add.s32 	%r1018, %r1018, %r10;
	setp.lt.s32 	%p86, %r1018, %r9;
	@%p86 bra 	$L__BB296_92;
$L__BB296_233:
	bar.sync 	0;
	@%p22 bra 	$L__BB296_240;
	ld.param.u32 	%r875, [_Z9cuda_gemmIiLi256ELi2ELi1ELi128ELi32ELi32ELi32ELi0ELi0EEviiiPT_S1_S1_ii_param_1];
	setp.eq.s32 	%p193, %r24, 0;
	mov.u32 	%r808, %ctaid.x;
	mul.lo.s32 	%r809, %r9, %r808;
	mad.lo.s32 	%r366, %r893, %r875, %r809;
	div.s32 	%r367, %r374, %r376;
	mov.u32 	%r1068, %r1;
	@%p193 bra 	$L__BB296_238;
	setp.eq.s32 	%p194, %r24, 1;
	div.s32 	%r810, %r1, %r9;
	mad.lo.s32 	%r811, %r367, %r810, %r366;
	mul.lo.s32 	%r812, %r810, %r9;
	sub.s32 	%r813, %r1, %r812;
	add.s32 	%r814, %r811, %r813;
	shl.b32 	%r815, %r1, 2;
	mov.u32 	%r816, _ZZ9cuda_gemmIiLi256ELi2ELi1ELi128ELi32ELi32ELi32ELi0ELi0EEviiiPT_S1_S1_iiE3Csh;
	add.s32 	%r817, %r816, %r815;
	ld.shared.u32 	%r818, [%r817];
	mul.wide.s32 	%rd23, %r814, 4;
	add.s64 	%rd24, %rd2, %rd23;
	st.global.u32 	[%rd24], %r818;
	mov.u32 	%r1068, %r22;
	@%p194 bra 	$L__BB296_238;
	setp.eq.s32 	%p195, %r24, 2;
	div.s32 	%r819, %r22, %r9;
	mad.lo.s32 	%r820, %r367, %r819, %r366;
	mul.lo.s32 	%r821, %r819, %r9;
	sub.s32 	%r822, %r22, %r821;
	add.s32 	%r823, %r820, %r822;
	shl.b32 	%r824, %r1, 2;
	mov.u32 	%r825, _ZZ9cuda_gemmIiLi256ELi2ELi1ELi128ELi32ELi32ELi32ELi0ELi0EEviiiPT_S1_S1_iiE3Csh;
	add.s32 	%r826, %r825, %r824;
	add.s32 	%r827, %r826, %r25;
	ld.shared.u32 	%r828, [%r827];
	mul.wide.s32 	%rd25, %r823, 4;
	add.s64 	%rd26, %rd2, %rd25;
	st.global.u32 	[%rd26], %r828;
	mov.u32 	%r1068, %r26;
	@%p195 bra 	$L__BB296_238;
	add.s32 	%r1068, %r26, %r13;
	div.s32 	%r829, %r26, %r9;
	mad.lo.s32 	%r830, %r367, %r829, %r366;
	mul.lo.s32 	%r831, %r829, %r9;
	sub.s32 	%r832, %r26, %r831;
	add.s32 	%r833, %r830, %r832;
	shl.b32 	%r834, %r1, 2;
	mov.u32 	%r835, _ZZ9cuda_gemmIiLi256ELi2ELi1ELi128ELi32ELi32ELi32ELi0ELi0EEviiiPT_S1_S1_iiE3Csh;
	add.s32 	%r836, %r835, %r834;
	add.s32 	%r837, %r836, %r25;
	add.s32 	%r838, %r837, %r25;
	ld.shared.u32 	%r839, [%r838];
	mul.wide.s32 	%rd27, %r833, 4;
	add.s64 	%rd28, %rd2, %rd27;
	st.global.u32 	[%rd28], %r839;
$L__BB296_238:
	setp.lt.u32 	%p196, %r23, 3;
	@%p196 bra 	$L__BB296_240;
$L__BB296_239:
	div.s32 	%r840, %r1068, %r9;
	mad.lo.s32 	%r841, %r367, %r840, %r366;
	mul.lo.s32 	%r842, %r840, %r9;
	sub.s32 	%r843, %r1068, %r842;
	add.s32 	%r844, %r841, %r843;
	shl.b32 	%r845, %r1068, 2;
	mov.u32 	%r846, _ZZ9cuda_gemmIiLi256ELi2ELi1ELi128ELi32ELi32ELi32ELi0ELi0EEviiiPT_S1_S1_iiE3Csh;
	add.s32 	%r847, %r846, %r845;
	ld.shared.u32 	%r848, [%r847];
	mul.wide.s32 	%rd29, %r844, 4;
	add.s64 	%rd30, %rd2, %rd29;
	st.global.u32 	[%rd30], %r848;
	add.s32 	%r849, %r1068, %r13;
	div.s32 	%r850, %r849, %r9;
	mad.lo.s32 	%r851, %r367, %r850, %r366;
	mul.lo.s32 	%r852, %r850, %r9;
	sub.s32 	%r853, %r849, %r852;
	add.s32 	%r854, %r851, %r853;
	add.s32 	%r855, %r847, %r25;
	ld.shared.u32 	%r856, [%r855];
	mul.wide.s32 	%rd31, %r854, 4;
	add.s64 	%rd32, %rd2, %rd31;
	st.global.u32 	[%rd32], %r856;
	add.s32 	%r857, %r849, %r13;
	div.s32 	%r858, %r857, %r9;
	mad.lo.s32 	%r859, %r367, %r858, %r366;
	mul.lo.s32 	%r860, %r858, %r9;
	sub.s32 	%r861, %r857, %r860;
	add.s32 	%r862, %r859, %r861;
	add.s32 	%r863, %r855, %r25;
	ld.shared.u32 	%r864, [%r863];
	mul.wide.s32 	%rd33, %r862, 4;
	add.s64 	%rd34, %rd2, %rd33;
	st.global.u32 	[%rd34], %r864;
	add.s32 	%r865, %r857, %r13;
	div.s32 	%r866, %r865, %r9;
	mad.lo.s32 	%r867, %r367, %r866, %r366;
	mul.lo.s32 	%r868, %r866, %r9;
	sub.s32 	%r869, %r865, %r868;
	add.s32 	%r870, %r867, %r869;
	add.s32 	%r871, %r863, %r25;
	ld.shared.u32 	%r872, [%r871];
	mul.wide.s32 	%rd35, %r870, 4;
	add.s64 	%rd36, %rd2, %rd35;
	st.global.u32 	[%rd36], %r872;
	add.s32 	%r1068, %r865, %r13;
	setp.lt.u32 	%p197, %r1068, 128;
	@%p197 bra 	$L__BB296_239;
$L__BB296_240:
	mov.u32 	%r873, %nctaid.y;
	add.s32 	%r893, %r893, %r873;
	shl.b32 	%r874, %r873, 1;
	setp.lt.u32 	%p198, %r893, %r874;
	@%p198 bra 	$L__BB296_5;
$L__BB296_241:
	ret;

}
	// .globl	_Z9cuda_gemmIiLi256ELi2ELi1ELi128ELi32ELi32ELi32ELi0ELi1EEviiiPT_S1_S1_ii
.visible .entry _Z9cuda_gemmIiLi256ELi2ELi1ELi128ELi32ELi32ELi32ELi0ELi1EEviiiPT_S1_S1_ii(
	.param .u32 _Z9cuda_gemmIiLi256ELi2ELi1ELi128ELi32ELi32ELi32ELi0ELi1EEviiiPT_S1_S1_ii_param_0,
	.param .u32 _Z9cuda_gemmIiLi256ELi2ELi1ELi128ELi32ELi32ELi32ELi0ELi1EEviiiPT_S1_S1_ii_param_1,
	.param .u32 _Z9cuda_gemmIiLi256ELi2ELi1ELi128ELi32ELi32ELi32ELi0ELi1EEviiiPT_S1_S1_ii_param_2,
	.param .u64 .ptr .align 1 _Z9cuda_gemmIiLi256ELi2ELi1ELi128ELi32ELi32ELi32ELi0ELi1EEviiiPT_S1_S1_ii_param_3,
	.param .u64 .ptr .align 1 _Z9cuda_gemmIiLi256ELi2ELi1ELi128ELi32ELi32ELi32ELi0ELi1EEviiiPT_S1_S1_ii_param_4,
	.param .u64 .ptr .align 1 _Z9cuda_gemmIiLi256ELi2ELi1ELi128ELi32ELi32ELi32ELi0ELi1EEviiiPT_S1_S1_ii_param_5,
	.param .u32 _Z9cuda_gemmIiLi256ELi2ELi1ELi128ELi32ELi32ELi32ELi0ELi1EEviiiPT_S1_S1_ii_param_6,
	.param .u32 _Z9cuda_gemmIiLi256ELi2ELi1ELi128ELi32ELi32ELi32ELi0ELi1EEviiiPT_S1_S1_ii_param_7
)
.maxntid 256
{
	.reg .pred 	%p<43>;
	.reg .b16 	%rs<6>;
	.reg .b32 	%r<295>;
	.reg .b64 	%rd<48>;
	// demoted variable
	.shared .align 128 .b8 _ZZ9cuda_gemmIiLi256ELi2ELi1ELi128ELi32ELi32ELi32ELi0ELi1EEviiiPT_S1_S1_iiE11kron_fac_sh[4224];
	// demoted variable
	.shared .align 128 .b8 _ZZ9cuda_gemmIiLi256ELi2ELi1ELi128ELi32ELi32ELi32ELi0ELi1EEviiiPT_S1_S1_iiE3Ash[512];
	// demoted variable
	.shared .align 128 .b8 _ZZ9cuda_gemmIiLi256ELi2ELi1ELi128ELi32ELi32ELi32ELi0ELi1EEviiiPT_S1_S1_iiE3Csh[512];
	ld.param.u32 	%r97, [_Z9cuda_gemmIiLi256ELi2ELi1ELi128ELi32ELi32ELi32ELi0ELi1EEviiiPT_S1_S1_ii_param_1];
	ld.param.u32 	%r98, [_Z9cuda_gemmIiLi256ELi2ELi1ELi128ELi32ELi32ELi32ELi0ELi1EEviiiPT_S1_S1_ii_param_2];
	ld.param.u64 	%rd9, [_Z9cuda_gemmIiLi256ELi2ELi1ELi128ELi32ELi32ELi32ELi0ELi1EEviiiPT_S1_S1_ii_param_3];
	ld.param.u64 	%rd10, [_Z9cuda_gemmIiLi256ELi2ELi1ELi128ELi32ELi32ELi32ELi0ELi1EEviiiPT_S1_S1_ii_param_4];
	ld.param.u64 	%rd11, [_Z9cuda_gemmIiLi256ELi2ELi1ELi128ELi32ELi32ELi32ELi0ELi1EEviiiPT_S1_S1_ii_param_5];
	cvta.to.global.u64 	%rd1, %rd10;
	cvta.to.global.u64 	%rd2, %rd9;
	cvta.to.global.u64 	%rd3, %rd11;
	mov.u32 	%r1, %tid.x;
	mov.u32 	%r2, %ntid.x;
	add.s32 	%r3, %r1, %r2;
	cvt.u16.u32 	%rs2, %r3;
	xor.b16  	%rs3, %rs2, 1023;
	cvt.u16.u32 	%rs4, %r2;
	div.u16 	%rs5, %rs3, %rs4;
	and.b16  	%rs1, %rs5, 3;
	setp.eq.s16 	%p1, %rs1, 2;
	mov.u32 	%r283, %r1;
	@%p1 bra 	$L__BB297_3;
	cvt.u32.u16 	%r4, %rs1;
	mov.b32 	%r282, 0;
	mov.u32 	%r283, %r1;
$L__BB297_2:
	.pragma "nounroll";
	mul.wide.u32 	%rd12, %r283, 4;
	add.s64 	%rd13, %rd1, %rd12;
	ld.global.u32 	%r100, [%rd13];
	and.b32  	%r101, %r283, 31;
	mov.u32 	%r102, _ZZ9cuda_gemmIiLi256ELi2ELi1ELi128ELi32ELi32ELi32ELi0ELi1EEviiiPT_S1_S1_iiE11kron_fac_sh;
	mad.lo.s32 	%r103, %r101, 132, %r102;
	shr.u32 	%r104, %r283, 3;
	and.b32  	%r105, %r104, 536870908;
	add.s32 	%r106, %r103, %r105;
	st.shared.u32 	[%r106], %r100;
	add.s32 	%r283, %r283, %r2;
	add.s32 	%r282, %r282, 1;
	xor.b32  	%r107, %r282, %r4;
	setp.ne.s32 	%p2, %r107, 2;
	@%p2 bra 	$L__BB297_2;
$L__BB297_3:
	mov.u32 	%r110, _ZZ9cuda_gemmIiLi256ELi2ELi1ELi128ELi32ELi32ELi32ELi0ELi1EEviiiPT_S1_S1_iiE11kron_fac_sh;
$L__BB297_4:
	mul.wide.u32 	%rd14, %r283, 4;
	add.s64 	%rd15, %rd1, %rd14;
	ld.global.u32 	%r108, [%rd15];
	and.b32  	%r109, %r283, 31;
	mad.lo.s32 	%r111, %r109, 132, %r110;
	shr.u32 	%r112, %r283, 3;
	and.b32  	%r113, %r112, 536870908;
	add.s32 	%r114, %r111, %r113;
	st.shared.u32 	[%r114], %r108;
	add.s32 	%r115, %r283, %r2;
	mul.wide.u32 	%rd16, %r115, 4;
	add.s64 	%rd17, %rd1, %rd16;
	ld.global.u32 	%r116, [%rd17];
	and.b32  	%r117, %r115, 31;
	mad.lo.s32 	%r118, %r117, 132, %r110;
	shr.u32 	%r119, %r115, 3;
	and.b32  	%r120, %r119, 536870908;
	add.s32 	%r121, %r118, %r120;
	st.shared.u32 	[%r121], %r116;
	add.s32 	%r122, %r115, %r2;
	mul.wide.u32 	%rd18, %r122, 4;
	add.s64 	%rd19, %rd1, %rd18;
	ld.global.u32 	%r123, [%rd19];
	and.b32  	%r124, %r122, 31;
	mad.lo.s32 	%r125, %r124, 132, %r110;
	shr.u32 	%r126, %r122, 3;
	and.b32  	%r127, %r126, 536870908;
	add.s32 	%r128, %r125, %r127;
	st.shared.u32 	[%r128], %r123;
	add.s32 	%r129, %r122, %r2;
	mul.wide.u32 	%rd20, %r129, 4;
	add.s64 	%rd21, %rd1, %rd20;
	ld.global.u32 	%r130, [%rd21];
	and.b32  	%r131, %r129, 31;
	mad.lo.s32 	%r132, %r131, 132, %r110;
	shr.u32 	%r133, %r129, 3;
	and.b32  	%r134, %r133, 536870908;
	add.s32 	%r135, %r132, %r134;
	st.shared.u32 	[%r135], %r130;
	add.s32 	%r283, %r129, %r2;
	setp.lt.u32 	%p3, %r283, 1024;
	@%p3 bra 	$L__BB297_4;
	shr.u32 	%r136, %r1, 1;
	and.b32  	%r12, %r136, 3;
	mov.u32 	%r285, %ctaid.y;
	mov.u32 	%r14, %nctaid.y;
	shl.b32 	%r15, %r14, 1;
	setp.ge.u32 	%p4, %r285, %r15;
	@%p4 bra 	$L__BB297_34;
	mov.u32 	%r137, %ctaid.x;
	shl.b32 	%r16, %r137, 7;
	shl.b32 	%r138, %r1, 4;
	and.b32  	%r139, %r138, 16;
	shl.b32 	%r140, %r12, 5;
	or.b32  	%r141, %r140, %r139;
	shl.b32 	%r142, %r1, 2;
	and.b32  	%r143, %r142, 124;
	add.s32 	%r17, %r110, %r143;
	and.b32  	%r18, %r1, 1;
	shl.b32 	%r19, %r137, 2;
	shr.s32 	%r145, %r98, 31;
	shr.u32 	%r146, %r145, 27;
	add.s32 	%r147, %r98, %r146;
	shr.s32 	%r20, %r147, 5;
	max.u32 	%r148, %r3, 128;
	setp.lt.u32 	%p5, %r3, 128;
	selp.u32 	%r149, 1, 0, %p5;
	add.s32 	%r150, %r3, %r149;
	sub.s32 	%r151, %r148, %r150;
	div.u32 	%r152, %r151, %r2;
	add.s32 	%r21, %r152, %r149;
	add.s32 	%r153, %r21, 1;
	and.b32  	%r22, %r153, 3;
	mov.u32 	%r154, _ZZ9cuda_gemmIiLi256ELi2ELi1ELi128ELi32ELi32ELi32ELi0ELi1EEviiiPT_S1_S1_iiE3Ash;
	add.s32 	%r23, %r154, %r142;
	shl.b32 	%r24, %r2, 2;
	add.s32 	%r25, %r23, %r24;
	add.s32 	%r26, %r3, %r2;
	add.s32 	%r27, %r26, %r2;
	mov.u32 	%r155, _ZZ9cuda_gemmIiLi256ELi2ELi1ELi128ELi32ELi32ELi32ELi0ELi1EEviiiPT_S1_S1_iiE3Csh;
	add.s32 	%r28, %r155, %r142;
	add.s32 	%r29, %r28, %r24;
	add.s32 	%r30, %r29, %r24;
	or.b32  	%r156, %r141, %r12;
	shl.b32 	%r157, %r156, 2;
	add.s32 	%r31, %r154, %r157;
	or.b32  	%r158, %r12, 8;
	or.b32  	%r159, %r141, %r158;
	shl.b32 	%r160, %r159, 2;
	add.s32 	%r32, %r154, %r160;
	add.s32 	%r161, %r12, 13;
	and.b32  	%r162, %r161, 15;
	or.b32  	%r163, %r141, %r162;
	shl.b32 	%r164, %r163, 2;
	add.s32 	%r33, %r154, %r164;
	add.s32 	%r165, %r12, 14;
	and.b32  	%r166, %r165, 15;
	or.b32  	%r167, %r141, %r166;
	shl.b32 	%r168, %r167, 2;
	add.s32 	%r34, %r154, %r168;
	add.s32 	%r169, %r12, -1;
	and.b32  	%r170, %r169, 15;
	or.b32  	%r171, %r141, %r170;
	shl.b32 	%r172, %r171, 2;
	add.s32 	%r35, %r154, %r172;
	mad.lo.s32 	%r36, %r12, -31, %r141;
	add.s32 	%r37, %r36, 1;
	add.s32 	%r38, %r36, 2;
	add.s32 	%r39, %r36, 3;
	add.s32 	%r40, %r36, 4;
	add.s32 	%r41, %r36, 5;
	add.s32 	%r42, %r36, 6;
	add.s32 	%r43, %r36, 7;
	or.b32  	%r44, %r158, %r139;
	add.s32 	%r45, %r36, 9;
	add.s32 	%r46, %r36, 10;
	add.s32 	%r47, %r36, 11;
	add.s32 	%r48, %r36, 12;
	or.b32  	%r49, %r162, %r139;
	or.b32  	%r50, %r166, %r139;
	or.b32  	%r51, %r170, %r139;
	shr.u32 	%r173, %r1, 2;
	and.b32  	%r174, %r1, 3;
	mad.lo.s32 	%r52, %r173, %r20, %r174;
	shr.u32 	%r175, %r3, 2;
	and.b32  	%r176, %r3, 3;
	mad.lo.s32 	%r53, %r175, %r20, %r176;
	shr.u32 	%r177, %r26, 2;
	and.b32  	%r178, %r26, 3;
	mad.lo.s32 	%r54, %r177, %r20, %r178;
	mul.wide.u32 	%rd22, %r2, 4;
	add.s64 	%rd4, %rd2, %rd22;
	mul.wide.u32 	%rd23, %r2, 8;
	add.s64 	%rd5, %rd2, %rd23;
	mul.wide.u32 	%rd24, %r2, 12;
	add.s64 	%rd6, %rd2, %rd24;
	shr.u32 	%r55, %r2, 3;
	cvt.u64.u32 	%rd26, %r24;
$L__BB297_7:
	setp.gt.u32 	%p6, %r1, 127;
	@%p6 bra 	$L__BB297_21;
	setp.eq.s32 	%p7, %r22, 0;
	mul.lo.s32 	%r57, %r285, %r98;
	mov.u32 	%r286, %r1;
	@%p7 bra 	$L__BB297_12;
	setp.eq.s32 	%p8, %r22, 1;
	add.s32 	%r179, %r57, %r16;
	add.s32 	%r180, %r179, %r1;
	mul.wide.s32 	%rd25, %r180, 4;
	add.s64 	%rd7, %rd2, %rd25;
	ld.global.u32 	%r181, [%rd7];
	st.shared.u32 	[%r23], %r181;
	mov.u32 	%r286, %r3;
	@%p8 bra 	$L__BB297_12;
	setp.eq.s32 	%p9, %r22, 2;
	add.s64 	%rd8, %rd7, %rd26;
	ld.global.u32 	%r182, [%rd8];
	st.shared.u32 	[%r25], %r182;
	mov.u32 	%r286, %r26;
	@%p9 bra 	$L__BB297_12;
	add.s64 	%rd28, %rd8, %rd26;
	ld.global.u32 	%r183, [%rd28];
	add.s32 	%r184, %r25, %r24;
	st.shared.u32 	[%r184], %r183;
	mov.u32 	%r286, %r27;
$L__BB297_12:
	setp.lt.u32 	%p10, %r21, 3;
	@%p10 bra 	$L__BB297_15;
	shl.b32 	%r185, %r286, 2;
	mov.u32 	%r186, _ZZ9cuda_gemmIiLi256ELi2ELi1ELi128ELi32ELi32ELi32ELi0ELi1EEviiiPT_S1_S1_iiE3Ash;
	add.s32 	%r289, %r186, %r185;
	add.s32 	%r187, %r16, %r286;
	add.s32 	%r288, %r187, %r57;
$L__BB297_14:
	mul.wide.s32 	%rd29, %r288, 4;
	add.s64 	%rd30, %rd4, %rd29;
	add.s64 	%rd31, %rd5, %rd29;
	add.s64 	%rd32, %rd6, %rd29;
	add.s64 	%rd33, %rd2, %rd29;
	ld.global.u32 	%r188, [%rd33];
	st.shared.u32 	[%r289], %r188;
	ld.global.u32 	%r189, [%rd30];
	add.s32 	%r190, %r289, %r24;
	st.shared.u32 	[%r190], %r189;
	ld.global.u32 	%r191, [%rd31];
	shl.b32 	%r192, %r2, 3;
	add.s32 	%r193, %r289, %r192;
	st.shared.u32 	[%r193], %r191;
	ld.global.u32 	%r194, [%rd32];
	mad.lo.s32 	%r195, %r2, 12, %r289;
	st.shared.u32 	[%r195], %r194;
	add.s32 	%r286, %r286, %r24;
	shl.b32 	%r196, %r2, 4;
	add.s32 	%r289, %r289, %r196;
	add.s32 	%r288, %r288, %r24;
	setp.lt.u32 	%p11, %r286, 128;
	@%p11 bra 	$L__BB297_14;
$L__BB297_15:
	setp.eq.s32 	%p12, %r22, 0;
	mov.u32 	%r287, %r1;
	@%p12 bra 	$L__BB297_19;
	setp.eq.s32 	%p13, %r22, 1;
	mov.b32 	%r197, 0;
	st.shared.u32 	[%r28], %r197;
	mov.u32 	%r287, %r3;
	@%p13 bra 	$L__BB297_19;
	setp.eq.s32 	%p14, %r22, 2;
	mov.b32 	%r198, 0;
	st.shared.u32 	[%r29], %r198;
	mov.u32 	%r287, %r26;
	@%p14 bra 	$L__BB297_19;
	mov.b32 	%r199, 0;
	st.shared.u32 	[%r30], %r199;
	mov.u32 	%r287, %r27;
$L__BB297_19:
	setp.lt.u32 	%p15, %r21, 3;
	@%p15 bra 	$L__BB297_21;
$L__BB297_20:
	shl.b32 	%r200, %r287, 2;
	mov.u32 	%r201, _ZZ9cuda_gemmIiLi256ELi2ELi1ELi128ELi32ELi32ELi32ELi0ELi1EEviiiPT_S1_S1_iiE3Csh;
	add.s32 	%r202, %r201, %r200;
	mov.b32 	%r203, 0;
	st.shared.u32 	[%r202], %r203;
	add.s32 	%r204, %r202, %r24;
	st.shared.u32 	[%r204], %r203;
	add.s32 	%r205, %r204, %r24;
	st.shared.u32 	[%r205], %r203;
	add.s32 	%r206, %r205, %r24;
	st.shared.u32 	[%r206], %r203;
	add.s32 	%r287, %r24, %r287;
	setp.lt.u32 	%p16, %r287, 128;
	@%p16 bra 	$L__BB297_20;
$L__BB297_21:
	shr.u32 	%r292, %r1, 3;
	bar.sync 	0;
	ld.shared.u32 	%r71, [%r31];
	ld.shared.u32 	%r72, [%r31+4];
	ld.shared.u32 	%r73, [%r31+8];
	ld.shared.u32 	%r74, [%r31+12];
	ld.shared.u32 	%r75, [%r31+16];
	ld.shared.u32 	%r76, [%r31+20];
	ld.shared.u32 	%r77, [%r31+24];
	ld.shared.u32 	%r78, [%r31+28];
	ld.shared.u32 	%r79, [%r32];
	ld.shared.u32 	%r80, [%r31+36];
	ld.shared.u32 	%r81, [%r31+40];
	ld.shared.u32 	%r82, [%r31+44];
	ld.shared.u32 	%r83, [%r31+48];
	ld.shared.u32 	%r84, [%r33];
	ld.shared.u32 	%r85, [%r34];
	ld.shared.u32 	%r86, [%r35];
$L__BB297_22:
	setp.ne.s32 	%p17, %r18, 0;
	mad.lo.s32 	%r207, %r292, 132, %r17;
	ld.shared.u32 	%r208, [%r207];
	shfl.sync.idx.b32	%r209|%p18, %r208, %r36, 31, -1;
	mul.lo.s32 	%r210, %r209, %r71;
	shfl.sync.idx.b32	%r211|%p19, %r208, %r37, 31, -1;
	mad.lo.s32 	%r212, %r211, %r72, %r210;
	shfl.sync.idx.b32	%r213|%p20, %r208, %r38, 31, -1;
	mad.lo.s32 	%r214, %r213, %r73, %r212;
	shfl.sync.idx.b32	%r215|%p21, %r208, %r39, 31, -1;
	mad.lo.s32 	%r216, %r215, %r74, %r214;
	shfl.sync.idx.b32	%r217|%p22, %r208, %r40, 31, -1;
	mad.lo.s32 	%r218, %r217, %r75, %r216;
	shfl.sync.idx.b32	%r219|%p23, %r208, %r41, 31, -1;
	mad.lo.s32 	%r220, %r219, %r76, %r218;
	shfl.sync.idx.b32	%r221|%p24, %r208, %r42, 31, -1;
	mad.lo.s32 	%r222, %r221, %r77, %r220;
	shfl.sync.idx.b32	%r223|%p25, %r208, %r43, 31, -1;
	mad.lo.s32 	%r224, %r223, %r78, %r222;
	shfl.sync.idx.b32	%r225|%p26, %r208, %r44, 31, -1;
	mad.lo.s32 	%r226, %r225, %r79, %r224;
	shfl.sync.idx.b32	%r227|%p27, %r208, %r45, 31, -1;
	mad.lo.s32 	%r228, %r227, %r80, %r226;
	shfl.sync.idx.b32	%r229|%p28, %r208, %r46, 31, -1;
	mad.lo.s32 	%r230, %r229, %r81, %r228;
	shfl.sync.idx.b32	%r231|%p29, %r208, %r47, 31, -1;
	mad.lo.s32 	%r232, %r231, %r82, %r230;
	shfl.sync.idx.b32	%r233|%p30, %r208, %r48, 31, -1;
	mad.lo.s32 	%r234, %r233, %r83, %r232;
	shfl.sync.idx.b32	%r235|%p31, %r208, %r49, 31, -1;
	mad.lo.s32 	%r236, %r235, %r84, %r234;
	shfl.sync.idx.b32	%r237|%p32, %r208, %r50, 31, -1;
	mad.lo.s32 	%r238, %r237, %r85, %r236;
	shfl.sync.idx.b32	%r239|%p33, %r208, %r51, 31, -1;
	mad.lo.s32 	%r240, %r239, %r86, %r238;
	shfl.sync.down.b32	%r241|%p34, %r240, 1, 7711, -1;
	add.s32 	%r88, %r241, %r240;
	@%p17 bra 	$L__BB297_24;
	shl.b32 	%r242, %r12, 2;
	shl.b32 	%r243, %r292, 4;
	or.b32  	%r244, %r243, %r242;
	mov.u32 	%r245, _ZZ9cuda_gemmIiLi256ELi2ELi1ELi128ELi32ELi32ELi32ELi0ELi1EEviiiPT_S1_S1_iiE3Csh;
	add.s32 	%r246, %r245, %r244;
	st.shared.u32 	[%r246], %r88;
$L__BB297_24:
	add.s32 	%r292, %r292, %r55;
	setp.lt.u32 	%p35, %r292, 32;
	@%p35 bra 	$L__BB297_22;
	setp.gt.u32 	%p36, %r1, 127;
	bar.sync 	0;
	@%p36 bra 	$L__BB297_33;
	setp.eq.s32 	%p37, %r22, 0;
	mad.lo.s32 	%r90, %r285, %r97, %r19;
	mov.u32 	%r293, %r1;
	@%p37 bra 	$L__BB297_30;
	setp.eq.s32 	%p38, %r22, 1;
	add.s32 	%r247, %r90, %r52;
	ld.shared.u32 	%r248, [%r28];
	mul.wide.s32 	%rd34, %r247, 4;
	add.s64 	%rd35, %rd3, %rd34;
	st.global.u32 	[%rd35], %r248;
	mov.u32 	%r293, %r3;
	@%p38 bra 	$L__BB297_30;
	setp.eq.s32 	%p39, %r22, 2;
	add.s32 	%r249, %r90, %r53;
	ld.shared.u32 	%r250, [%r29];
	mul.wide.s32 	%rd36, %r249, 4;
	add.s64 	%rd37, %rd3, %rd36;
	st.global.u32 	[%rd37], %r250;
	mov.u32 	%r293, %r26;
	@%p39 bra 	$L__BB297_30;
	add.s32 	%r251, %r90, %r54;
	ld.shared.u32 	%r252, [%r30];
	mul.wide.s32 	%rd38, %r251, 4;
	add.s64 	%rd39, %rd3, %rd38;
	st.global.u32 	[%rd39], %r252;
	mov.u32 	%r293, %r27;
$L__BB297_30:
	setp.lt.u32 	%p40, %r21, 3;
	@%p40 bra 	$L__BB297_33;
	and.b32  	%r253, %r293, 3;
	add.s32 	%r254, %r2, %r293;
	and.b32  	%r255, %r254, 3;
	add.s32 	%r92, %r90, %r253;
	add.s32 	%r93, %r90, %r255;
$L__BB297_32:
	shr.u32 	%r256, %r293, 2;
	mad.lo.s32 	%r257, %r256, %r20, %r92;
	shl.b32 	%r258, %r293, 2;
	mov.u32 	%r259, _ZZ9cuda_gemmIiLi256ELi2ELi1ELi128ELi32ELi32ELi32ELi0ELi1EEviiiPT_S1_S1_iiE3Csh;
	add.s32 	%r260, %r259, %r258;
	ld.shared.u32 	%r261, [%r260];
	mul.wide.s32 	%rd40, %r257, 4;
	add.s64 	%rd41, %rd3, %rd40;
	st.global.u32 	[%rd41], %r261;
	add.s32 	%r262, %r293, %r2;
	shr.u32 	%r263, %r262, 2;
	mad.lo.s32 	%r264, %r263, %r20, %r93;
	add.s32 	%r265, %r260, %r24;
	ld.shared.u32 	%r266, [%r265];
	mul.wide.s32 	%rd42, %r264, 4;
	add.s64 	%rd43, %rd3, %rd42;
	st.global.u32 	[%rd43], %r266;
	add.s32 	%r267, %r262, %r2;
	shr.u32 	%r268, %r267, 2;
	and.b32  	%r269, %r267, 3;
	add.s32 	%r270, %r90, %r269;
	mad.lo.s32 	%r271, %r268, %r20, %r270;
	add.s32 	%r272, %r265, %r24;
	ld.shared.u32 	%r273, [%r272];
	mul.wide.s32 	%rd44, %r271, 4;
	add.s64 	%rd45, %rd3, %rd44;
	st.global.u32 	[%rd45], %r273;
	add.s32 	%r274, %r267, %r2;
	shr.u32 	%r275, %r274, 2;
	and.b32  	%r276, %r274, 3;
	add.s32 	%r277, %r90, %r276;
	mad.lo.s32 	%r278, %r275, %r20, %r277;
	add.s32 	%r279, %r272, %r24;
	ld.shared.u32 	%r280, [%r279];
	mul.wide.s32 	%rd46, %r278, 4;
	add.s64 	%rd47, %rd3, %rd46;
	st.global.u32 	[%rd47], %r280;
	add.s32 	%r293, %r274, %r2;
	setp.lt.u32 	%p41, %r293, 128;
	@%p41 bra 	$L__BB297_32;
$L__BB297_33:
	add.s32 	%r285, %r285, %r14;
	setp.lt.u32 	%p42, %r285, %r15;
	@%p42 bra 	$L__BB297_7;
$L__BB297_34:
	ret;

}
	// .globl	_Z9cuda_gemmIiLi256ELi2ELi1ELi128ELi32ELi32ELi32ELi1ELi0EEviiiPT_S1_S1_ii
.visible .entry _Z9cuda_gemmIiLi256ELi2ELi1ELi128ELi32ELi32ELi32ELi1ELi0EEviiiPT_S1_S1_ii(
	.param .u32 _Z9cuda_gemmIiLi256ELi2ELi1ELi128ELi32ELi32ELi32ELi1ELi0EEviiiPT_S1_S1_ii_param_0,
	.param .u32 _Z9cuda_gemmIiLi256ELi2ELi1ELi128ELi32ELi32ELi32ELi1ELi0EEviiiPT_S1_S1_ii_param_1,
	.param .u32 _Z9cuda_gemmIiLi256ELi2ELi1ELi128ELi32ELi32ELi32ELi1ELi0EEviiiPT_S1_S1_ii_param_2,
	.param .u64 .ptr .align 1 _Z9cuda_gemmIiLi256ELi2ELi1ELi128ELi32ELi32ELi32ELi1ELi0EEviiiPT_S1_S1_ii_param_3,
	.param .u64 .ptr .align 1 _Z9cuda_gemmIiLi256ELi2ELi1ELi128ELi32ELi32ELi32ELi1ELi0EEviiiPT_S1_S1_ii_param_4,
	.param .u64 .ptr .align 1 _Z9cuda_gemmIiLi256ELi2ELi1ELi128ELi32ELi32ELi32ELi1ELi0EEviiiPT_S1_S1_ii_param_5,
	.param .u32 _Z9cuda_gemmIiLi256ELi2ELi1ELi128ELi32ELi32ELi32ELi1ELi0EEviiiPT_S1_S1_ii_param_6,
	.param .u32 _Z9cuda_gemmIiLi256ELi2ELi1ELi128ELi32ELi32ELi32ELi1ELi0EEviiiPT_S1_S1_ii_param_7
)
.maxntid 256
{
	.reg .pred 	%p<199>;
	.reg .b32 	%r<1015>;
	.reg .b64 	%rd<35>;
	// demoted variable
	.shared .align 128 .b8 _ZZ9cuda_gemmIiLi256ELi2ELi1ELi128ELi32ELi32ELi32ELi1ELi0EEviiiPT_S1_S1_iiE11kron_fac_sh[4224];
	// demoted variable
	.shared .align 128 .b8 _ZZ9cuda_gemmIiLi256ELi2ELi1ELi128ELi32ELi32ELi32ELi1ELi0EEviiiPT_S1_S1_iiE3Ash[512];
	// demoted variable
	.shared .align 128 .b8 _ZZ9cuda_gemmIiLi256ELi2ELi1ELi128ELi32ELi32ELi32ELi1ELi0EEviiiPT_S1_S1_iiE3Csh[512];
	ld.param.u64 	%rd9, [_Z9cuda_gemmIiLi256ELi2ELi1ELi128ELi32ELi32ELi32ELi1ELi0EEviiiPT_S1_S1_ii_param_3];
	ld.param.u64 	%rd8, [_Z9cuda_gemmIiLi256ELi2ELi1ELi128ELi32ELi32ELi32ELi1ELi0EEviiiPT_S1_S1_ii_param_4];
	ld.param.u64 	%rd10, [_Z9cuda_gemmIiLi256ELi2ELi1ELi128ELi32ELi32ELi32ELi1ELi0EEviiiPT_S1_S1_ii_param_5];
	ld.param.u32 	%r371, [_Z9cuda_gemmIiLi256ELi2ELi1ELi128ELi32ELi32ELi32ELi1ELi0EEviiiPT_S1_S1_ii_param_6];
	ld.param.u32 	%r372, [_Z9cuda_gemmIiLi256ELi2ELi1ELi128ELi32ELi32ELi32ELi1ELi0EEviiiPT_S1_S1_ii_param_7];
	cvta.to.global.u64 	%rd1, %rd9;
	cvta.to.global.u64 	%rd2, %rd10;
	mov.u32 	%r1, %tid.x;
	and.b32  	%r2, %r1, 31;
	setp.lt.s32 	%p1, %r372, 16;
	shr.u32 	%r3, %r372, 4;
	selp.b32 	%r4, 1, %r3, %p1;
	mul.lo.s32 	%r5, %r372, %r371;
	setp.ge.u32 	%p2, %r1, %r5;
	@%p2 bra 	$L__BB298_3;
	mov.u32 	%r6, %ntid.x;
	cvta.to.global.u64 	%rd3, %rd8;
	mov.u32 	%r821, %r1;
$L__BB298_2:
	mul.wide.u32 	%rd11, %r821, 4;
	add.s64 	%rd12, %rd3, %rd11;
	ld.global.u32 	%r373, [%rd12];
	rem.u32 	%r374, %r821, %r371;
	mov.u32 	%r375, _ZZ9cuda_gemmIiLi256ELi2ELi1ELi128ELi32ELi32ELi32ELi1ELi0EEviiiPT_S1_S1_iiE11kron_fac_sh;
	mad.lo.s32 	%r376, %r374, 132, %r375;
	div.u32 	%r377, %r821, %r372;
	shl.b32 	%r378, %r377, 2;
	add.s32 	%r379, %r376, %r378;
	st.shared.u32 	[%r379], %r373;
	add.s32 	%r821, %r821, %r6;
	setp.lt.u32 	%p3, %r821, %r5;
	@%p3 bra 	$L__BB298_2;
$L__BB298_3:
	div.s32 	%r9, 128, %r372;
	mul.lo.s32 	%r380, %r9, %r4;
	min.s32 	%r10, %r380, 256;
	div.u32 	%r12, %r1, %r10;
	mul.lo.s32 	%r381, %r12, %r10;
	sub.s32 	%r382, %r1, %r381;
	div.u32 	%r11, %r382, %r4;
	mov.u32 	%r13, %ntid.x;
	div.u32 	%r14, %r13, %r10;
	mov.u32 	%r838, %ctaid.y;
	mov.u32 	%r383, %nctaid.y;
	shl.b32 	%r384, %r383, 1;
	setp.ge.u32 	%p4, %r838, %r384;
	@%p4 bra 	$L__BB298_241;
	and.b32  	%r16, %r11, 15;
	rem.u32 	%r386, %r1, %r4;
	shl.b32 	%r17, %r386, 4;
	min.s32 	%r18, %r371, 32;
	shl.b32 	%r387, %r372, 8;
	sub.s32 	%r19, 8223, %r387;
	shl.b32 	%r388, %r4, 8;
	sub.s32 	%r20, 8223, %r388;
	add.s32 	%r21, %r1, %r13;
	max.u32 	%r389, %r21, 128;
	setp.lt.u32 	%p5, %r21, 128;
	selp.u32 	%r390, 1, 0, %p5;
	add.s32 	%r391, %r21, %r390;
	sub.s32 	%r392, %r389, %r391;
	div.u32 	%r393, %r392, %r13;
	add.s32 	%r22, %r393, %r390;
	add.s32 	%r394, %r22, 1;
	and.b32  	%r23, %r394, 3;
	shl.b32 	%r24, %r13, 2;
	add.s32 	%r25, %r21, %r13;
	add.s32 	%r26, %r25, %r13;
	add.s32 	%r395, %r11, 2;
	and.b32  	%r27, %r395, 15;
	add.s32 	%r396, %r11, 3;
	and.b32  	%r28, %r396, 15;
	add.s32 	%r397, %r11, 9;
	and.b32  	%r29, %r397, 15;
	add.s32 	%r398, %r11, 10;
	and.b32  	%r30, %r398, 15;
	add.s32 	%r399, %r11, 11;
	and.b32  	%r31, %r399, 15;
	add.s32 	%r400, %r11, 12;
	and.b32  	%r32, %r400, 15;
	add.s32 	%r401, %r11, 13;
	and.b32  	%r33, %r401, 15;
	add.s32 	%r402, %r11, 14;
	and.b32  	%r34, %r402, 15;
	add.s32 	%r403, %r11, -1;
	and.b32  	%r35, %r403, 15;
	setp.lt.s32 	%p6, %r16, %r372;
	selp.b32 	%r404, 0, %r372, %p6;
	sub.s32 	%r36, %r16, %r404;
	add.s32 	%r405, %r16, 1;
	setp.lt.s32 	%p7, %r405, %r372;
	selp.b32 	%r406, 0, %r372, %p7;
	sub.s32 	%r37, %r405, %r406;
	add.s32 	%r407, %r16, 2;
	setp.lt.s32 	%p8, %r407, %r372;
	selp.b32 	%r408, 0, %r372, %p8;
	sub.s32 	%r38, %r407, %r408;
	add.s32 	%r409, %r16, 3;
	setp.lt.s32 	%p9, %r409, %r372;
	selp.b32 	%r410, 0, %r372, %p9;
	sub.s32 	%r39, %r409, %r410;
	add.s32 	%r411, %r16, 4;
	setp.lt.s32 	%p10, %r411, %r372;
	selp.b32 	%r412, 0, %r372, %p10;
	sub.s32 	%r40, %r411, %r412;
	add.s32 	%r413, %r16, 5;
	setp.lt.s32 	%p11, %r413, %r372;
	selp.b32 	%r414, 0, %r372, %p11;
	sub.s32 	%r41, %r413, %r414;
	add.s32 	%r415, %r16, 6;
	setp.lt.s32 	%p12, %r415, %r372;
	selp.b32 	%r416, 0, %r372, %p12;
	sub.s32 	%r42, %r415, %r416;
	add.s32 	%r417, %r16, 7;
	setp.lt.s32 	%p13, %r417, %r372;
	selp.b32 	%r418, 0, %r372, %p13;
	sub.s32 	%r43, %r417, %r418;
	add.s32 	%r419, %r16, 8;
	setp.lt.s32 	%p14, %r419, %r372;
	selp.b32 	%r420, 0, %r372, %p14;
	sub.s32 	%r44, %r419, %r420;
	add.s32 	%r421, %r16, 9;
	setp.lt.s32 	%p15, %r421, %r372;
	selp.b32 	%r422, 0, %r372, %p15;
	sub.s32 	%r45, %r421, %r422;
	add.s32 	%r423, %r16, 10;
	setp.lt.s32 	%p16, %r423, %r372;
	selp.b32 	%r424, 0, %r372, %p16;
	sub.s32 	%r46, %r423, %r424;
	add.s32 	%r425, %r16, 11;
	setp.lt.s32 	%p17, %r425, %r372;
	selp.b32 	%r426, 0, %r372, %p17;
	sub.s32 	%r47, %r425, %r426;
	add.s32 	%r427, %r16, 12;
	setp.lt.s32 	%p18, %r427, %r372;
	selp.b32 	%r428, 0, %r372, %p18;
	sub.s32 	%r48, %r427, %r428;
	add.s32 	%r429, %r16, 13;
	setp.lt.s32 	%p19, %r429, %r372;
	selp.b32 	%r430, 0, %r372, %p19;
	sub.s32 	%r49, %r429, %r430;
	add.s32 	%r431, %r16, 14;
	setp.lt.s32 	%p20, %r431, %r372;
	selp.b32 	%r432, 0, %r372, %p20;
	sub.s32 	%r50, %r431, %r432;
	add.s32 	%r433, %r16, 15;
	setp.lt.s32 	%p21, %r433, %r372;
	selp.b32 	%r434, 0, %r372, %p21;
	sub.s32 	%r51, %r433, %r434;
	cvt.u64.u32 	%rd14, %r24;
$L__BB298_5:
	setp.gt.u32 	%p22, %r1, 127;
	@%p22 bra 	$L__BB298_19;
	setp.eq.s32 	%p23, %r23, 0;
	shl.b32 	%r69, %r838, 7;
	mov.u32 	%r839, %r1;
	@%p23 bra 	$L__BB298_10;
	setp.eq.s32 	%p24, %r23, 1;
	add.s32 	%r435, %r69, %r1;
	mul.wide.s32 	%rd13, %r435, 4;
	add.s64 	%rd4, %rd1, %rd13;
	ld.global.u32 	%r436, [%rd4];
	shl.b32 	%r437, %r1, 2;
	mov.u32 	%r438, _ZZ9cuda_gemmIiLi256ELi2ELi1ELi128ELi32ELi32ELi32ELi1ELi0EEviiiPT_S1_S1_iiE3Ash;
	add.s32 	%r439, %r438, %r437;
	st.shared.u32 	[%r439], %r436;
	mov.u32 	%r839, %r21;
	@%p24 bra 	$L__BB298_10;
	setp.eq.s32 	%p25, %r23, 2;
	add.s64 	%rd5, %rd4, %rd14;
	ld.global.u32 	%r440, [%rd5];
	add.s32 	%r444, %r439, %r24;
	st.shared.u32 	[%r444], %r440;
	mov.u32 	%r839, %r25;
	@%p25 bra 	$L__BB298_10;
	add.s64 	%rd16, %rd5, %rd14;
	ld.global.u32 	%r445, [%rd16];
	add.s32 	%r450, %r444, %r24;
	st.shared.u32 	[%r450], %r445;
	mov.u32 	%r839, %r26;
$L__BB298_10:
	setp.lt.u32 	%p26, %r22, 3;
	@%p26 bra 	$L__BB298_13;
	shl.b32 	%r451, %r839, 2;
	mov.u32 	%r452, _ZZ9cuda_gemmIiLi256ELi2ELi1ELi128ELi32ELi32ELi32ELi1ELi0EEviiiPT_S1_S1_iiE3Ash;
	add.s32 	%r842, %r452, %r451;
	add.s32 	%r841, %r839, %r69;
$L__BB298_12:
	mul.wide.s32 	%rd17, %r841, 4;
	mov.u32 	%r453, %ntid.x;
	mul.wide.u32 	%rd18, %r453, 4;
	add.s64 	%rd19, %rd1, %rd17;
	add.s64 	%rd20, %rd19, %rd18;
	mul.wide.u32 	%rd21, %r453, 8;
	add.s64 	%rd22, %rd19, %rd21;
	mul.wide.u32 	%rd23, %r453, 12;
	add.s64 	%rd24, %rd19, %rd23;
	ld.global.u32 	%r454, [%rd19];
	st.shared.u32 	[%r842], %r454;
	ld.global.u32 	%r455, [%rd20];
	add.s32 	%r456, %r842, %r24;
	st.shared.u32 	[%r456], %r455;
	ld.global.u32 	%r457, [%rd22];
	shl.b32 	%r458, %r453, 3;
	add.s32 	%r459, %r842, %r458;
	st.shared.u32 	[%r459], %r457;
	ld.global.u32 	%r460, [%rd24];
	mad.lo.s32 	%r461, %r453, 12, %r842;
	st.shared.u32 	[%r461], %r460;
	add.s32 	%r839, %r839, %r24;
	shl.b32 	%r462, %r453, 4;
	add.s32 	%r842, %r842, %r462;
	add.s32 	%r841, %r841, %r24;
	setp.lt.u32 	%p27, %r839, 128;
	@%p27 bra 	$L__BB298_12;
$L__BB298_13:
	mov.u32 	%r840, %r1;
	@%p23 bra 	$L__BB298_17;
	setp.eq.s32 	%p29, %r23, 1;
	shl.b32 	%r463, %r1, 2;
	mov.u32 	%r464, _ZZ9cuda_gemmIiLi256ELi2ELi1ELi128ELi32ELi32ELi32ELi1ELi0EEviiiPT_S1_S1_iiE3Csh;
	add.s32 	%r465, %r464, %r463;
	mov.b32 	%r466, 0;
	st.shared.u32 	[%r465], %r466;
	mov.u32 	%r840, %r21;
	@%p29 bra 	$L__BB298_17;
	setp.eq.s32 	%p30, %r23, 2;
	add.s32 	%r470, %r465, %r24;
	mov.b32 	%r471, 0;
	st.shared.u32 	[%r470], %r471;
	mov.u32 	%r840, %r25;
	@%p30 bra 	$L__BB298_17;
	add.s32 	%r476, %r470, %r24;
	mov.b32 	%r477, 0;
	st.shared.u32 	[%r476], %r477;
	mov.u32 	%r840, %r26;
$L__BB298_17:
	@%p26 bra 	$L__BB298_19;
$L__BB298_18:
	shl.b32 	%r478, %r840, 2;
	mov.u32 	%r479, _ZZ9cuda_gemmIiLi256ELi2ELi1ELi128ELi32ELi32ELi32ELi1ELi0EEviiiPT_S1_S1_iiE3Csh;
	add.s32 	%r480, %r479, %r478;
	mov.b32 	%r481, 0;
	st.shared.u32 	[%r480], %r481;
	add.s32 	%r482, %r480, %r24;
	st.shared.u32 	[%r482], %r481;
	add.s32 	%r483, %r482, %r24;
	st.shared.u32 	[%r483], %r481;
	add.s32 	%r484, %r483, %r24;
	st.shared.u32 	[%r484], %r481;
	add.s32 	%r840, %r24, %r840;
	setp.lt.u32 	%p32, %r840, 128;
	@%p32 bra 	$L__BB298_18;
$L__BB298_19:
	setp.lt.s32 	%p33, %r9, 1;
	bar.sync 	0;
	@%p33 bra 	$L__BB298_233;
	setp.ne.s32 	%p34, %r4, 1;
	@%p34 bra 	$L__BB298_90;
	mov.b32 	%r861, 0;
$L__BB298_22:
	setp.lt.s32 	%p141, %r372, 1;
	add.s32 	%r99, %r861, %r11;
	mad.lo.s32 	%r100, %r99, %r372, %r17;
	@%p141 bra 	$L__BB298_24;
	add.s32 	%r690, %r100, %r16;
	shl.b32 	%r691, %r690, 2;
	mov.u32 	%r692, _ZZ9cuda_gemmIiLi256ELi2ELi1ELi128ELi32ELi32ELi32ELi1ELi0EEviiiPT_S1_S1_iiE3Ash;
	add.s32 	%r693, %r692, %r691;
	ld.shared.u32 	%r1012, [%r693];
$L__BB298_24:
	setp.lt.s32 	%p142, %r372, 2;
	@%p142 bra 	$L__BB298_26;
	add.s32 	%r694, %r11, 1;
	and.b32  	%r695, %r694, 15;
	add.s32 	%r696, %r100, %r695;
	shl.b32 	%r697, %r696, 2;
	mov.u32 	%r698, _ZZ9cuda_gemmIiLi256ELi2ELi1ELi128ELi32ELi32ELi32ELi1ELi0EEviiiPT_S1_S1_iiE3Ash;
	add.s32 	%r699, %r698, %r697;
	ld.shared.u32 	%r1011, [%r699];
$L__BB298_26:
	setp.lt.s32 	%p143, %r372, 3;
	@%p143 bra 	$L__BB298_28;
	add.s32 	%r700, %r100, %r27;
	shl.b32 	%r701, %r700, 2;
	mov.u32 	%r702, _ZZ9cuda_gemmIiLi256ELi2ELi1ELi128ELi32ELi32ELi32ELi1ELi0EEviiiPT_S1_S1_iiE3Ash;
	add.s32 	%r703, %r702, %r701;
	ld.shared.u32 	%r1010, [%r703];
$L__BB298_28:
	setp.lt.s32 	%p144, %r372, 4;
	@%p144 bra 	$L__BB298_30;
	add.s32 	%r704, %r100, %r28;
	shl.b32 	%r705, %r704, 2;
	mov.u32 	%r706, _ZZ9cuda_gemmIiLi256ELi2ELi1ELi128ELi32ELi32ELi32ELi1ELi0EEviiiPT_S1_S1_iiE3Ash;
	add.s32 	%r707, %r706, %r705;
	ld.shared.u32 	%r1009, [%r707];
$L__BB298_30:
	setp.lt.s32 	%p145, %r372, 5;
	@%p145 bra 	$L__BB298_32;
	add.s32 	%r708, %r11, 4;
	and.b32  	%r709, %r708, 15;
	add.s32 	%r710, %r100, %r709;
	shl.b32 	%r711, %r710, 2;
	mov.u32 	%r712, _ZZ9cuda_gemmIiLi256ELi2ELi1ELi128ELi32ELi32ELi32ELi1ELi0EEviiiPT_S1_S1_iiE3Ash;
	add.s32 	%r713, %r712, %r711;
	ld.shared.u32 	%r1008, [%r713];
$L__BB298_32:
	setp.lt.s32 	%p146, %r372, 6;
	@%p146 bra 	$L__BB298_34;
	add.s32 	%r714, %r11, 5;
	and.b32  	%r715, %r714, 15;
	add.s32 	%r716, %r100, %r715;
	shl.b32 	%r717, %r716, 2;
	mov.u32 	%r718, _ZZ9cuda_gemmIiLi256ELi2ELi1ELi128ELi32ELi32ELi32ELi1ELi0EEviiiPT_S1_S1_iiE3Ash;
	add.s32 	%r719, %r718, %r717;
	ld.shared.u32 	%r1007, [%r719];
$L__BB298_34:
	setp.lt.s32 	%p147, %r372, 7;
	@%p147 bra 	$L__BB298_36;
	add.s32 	%r720, %r11, 6;
	and.b32  	%r721, %r720, 15;
	add.s32 	%r722, %r100, %r721;
	shl.b32 	%r723, %r722, 2;
	mov.u32 	%r724, _ZZ9cuda_gemmIiLi256ELi2ELi1ELi128ELi32ELi32ELi32ELi1ELi0EEviiiPT_S1_S1_iiE3Ash;
	add.s32 	%r725, %r724, %r723;
	ld.shared.u32 	%r1006, [%r725];
$L__BB298_36:
	setp.lt.s32 	%p148, %r372, 8;
	@%p148 bra 	$L__BB298_38;
	add.s32 	%r726, %r11, 7;
	and.b32  	%r727, %r726, 15;
	add.s32 	%r728, %r100, %r727;
	shl.b32 	%r729, %r728, 2;
	mov.u32 	%r730, _ZZ9cuda_gemmIiLi256ELi2ELi1ELi128ELi32ELi32ELi32ELi1ELi0EEviiiPT_S1_S1_iiE3Ash;
	add.s32 	%r731, %r730, %r729;
	ld.shared.u32 	%r1005, [%r731];
$L__BB298_38:
	setp.lt.s32 	%p149, %r372, 9;
	@%p149 bra 	$L__BB298_40;
	xor.b32  	%r732, %r16, 8;
	add.s32 	%r733, %r100, %r732;
	shl.b32 	%r734, %r733, 2;
	mov.u32 	%r735, _ZZ9cuda_gemmIiLi256ELi2ELi1ELi128ELi32ELi32ELi32ELi1ELi0EEviiiPT_S1_S1_iiE3Ash;
	add.s32 	%r736, %r735, %r734;
	ld.shared.u32 	%r1004, [%r736];
$L__BB298_40:
	setp.lt.s32 	%p150, %r372, 10;
	@%p150 bra 	$L__BB298_42;
	add.s32 	%r737, %r100, %r29;
	shl.b32 	%r738, %r737, 2;
	mov.u32 	%r739, _ZZ9cuda_gemmIiLi256ELi2ELi1ELi128ELi32ELi32ELi32ELi1ELi0EEviiiPT_S1_S1_iiE3Ash;
	add.s32 	%r740, %r739, %r738;
	ld.shared.u32 	%r1003, [%r740];
$L__BB298_42:
	setp.lt.s32 	%p151, %r372, 11;
	@%p151 bra 	$L__BB298_44;
	add.s32 	%r741, %r100, %r30;
	shl.b32 	%r742, %r741, 2;
	mov.u32 	%r743, _ZZ9cuda_gemmIiLi256ELi2ELi1ELi128ELi32ELi32ELi32ELi1ELi0EEviiiPT_S1_S1_iiE3Ash;
	add.s32 	%r744, %r743, %r742;
	ld.shared.u32 	%r1002, [%r744];
$L__BB298_44:
	setp.lt.s32 	%p152, %r372, 12;
	@%p152 bra 	$L__BB298_46;
	add.s32 	%r745, %r100, %r31;
	shl.b32 	%r746, %r745, 2;
	mov.u32 	%r747, _ZZ9cuda_gemmIiLi256ELi2ELi1ELi128ELi32ELi32ELi32ELi1ELi0EEviiiPT_S1_S1_iiE3Ash;
	add.s32 	%r748, %r747, %r746;
	ld.shared.u32 	%r1001, [%r748];
$L__BB298_46:
	setp.lt.s32 	%p153, %r372, 13;
	@%p153 bra 	$L__BB298_48;
	add.s32 	%r749, %r100, %r32;
	shl.b32 	%r750, %r749, 2;
	mov.u32 	%r751, _ZZ9cuda_gemmIiLi256ELi2ELi1ELi128ELi32ELi32ELi32ELi1ELi0EEviiiPT_S1_S1_iiE3Ash;
	add.s32 	%r752, %r751, %r750;
	ld.shared.u32 	%r1000, [%r752];
$L__BB298_48:
	setp.lt.s32 	%p154, %r372, 14;
	@%p154 bra 	$L__BB298_50;
	add.s32 	%r753, %r100, %r33;
	shl.b32 	%r754, %r753, 2;
	mov.u32 	%r755, _ZZ9cuda_gemmIiLi256ELi2ELi1ELi128ELi32ELi32ELi32ELi1ELi0EEviiiPT_S1_S1_iiE3Ash;
	add.s32 	%r756, %r755, %r754;
	ld.shared.u32 	%r999, [%r756];
$L__BB298_50:
	setp.lt.s32 	%p155, %r372, 15;
	@%p155 bra 	$L__BB298_52;
	add.s32 	%r757, %r100, %r34;
	shl.b32 	%r758, %r757, 2;
	mov.u32 	%r759, _ZZ9cuda_gemmIiLi256ELi2ELi1ELi128ELi32ELi32ELi32ELi1ELi0EEviiiPT_S1_S1_iiE3Ash;
	add.s32 	%r760, %r759, %r758;
	ld.shared.u32 	%r998, [%r760];
$L__BB298_52:
	setp.lt.s32 	%p156, %r372, 16;
	@%p156 bra 	$L__BB298_54;
	add.s32 	%r761, %r100, %r35;
	shl.b32 	%r762, %r761, 2;
	mov.u32 	%r763, _ZZ9cuda_gemmIiLi256ELi2ELi1ELi128ELi32ELi32ELi32ELi1ELi0EEviiiPT_S1_S1_iiE3Ash;
	add.s32 	%r764, %r763, %r762;
	ld.shared.u32 	%r997, [%r764];
$L__BB298_54:
	setp.lt.s32 	%p157, %r12, %r18;
	@%p157 bra 	$L__BB298_56;
$L__BB298_55:
	add.s32 	%r861, %r861, %r10;
	setp.lt.s32 	%p191, %r861, %r9;
	@%p191 bra 	$L__BB298_22;
	bra.uni 	$L__BB298_233;
$L__BB298_56:
	rem.s32 	%r765, %r2, %r372;
	shl.b32 	%r766, %r765, 2;
	mov.u32 	%r767, _ZZ9cuda_gemmIiLi256ELi2ELi1ELi128ELi32ELi32ELi32ELi1ELi0EEviiiPT_S1_S1_iiE11kron_fac_sh;
	add.s32 	%r134, %r767, %r766;
	mov.u32 	%r878, %r12;
$L__BB298_57:
	mad.lo.s32 	%r769, %r878, 132, %r134;
	ld.shared.u32 	%r136, [%r769];
	mov.b32 	%r880, 0;
	@%p141 bra 	$L__BB298_59;
	shfl.sync.idx.b32	%r770|%p159, %r136, %r36, %r19, -1;
	mul.lo.s32 	%r880, %r770, %r1012;
$L__BB298_59:
	@%p142 bra 	$L__BB298_61;
	shfl.sync.idx.b32	%r771|%p161, %r136, %r37, %r19, -1;
	mad.lo.s32 	%r880, %r771, %r1011, %r880;
$L__BB298_61:
	@%p143 bra 	$L__BB298_63;
	shfl.sync.idx.b32	%r772|%p163, %r136, %r38, %r19, -1;
	mad.lo.s32 	%r880, %r772, %r1010, %r880;
$L__BB298_63:
	@%p144 bra 	$L__BB298_65;
	shfl.sync.idx.b32	%r773|%p165, %r136, %r39, %r19, -1;
	mad.lo.s32 	%r880, %r773, %r1009, %r880;
$L__BB298_65:
	@%p145 bra 	$L__BB298_67;
	shfl.sync.idx.b32	%r774|%p167, %r136, %r40, %r19, -1;
	mad.lo.s32 	%r880, %r774, %r1008, %r880;
$L__BB298_67:
	setp.lt.s32 	%p168, %r372, 6;
	@%p168 bra 	$L__BB298_69;
	shfl.sync.idx.b32	%r775|%p169, %r136, %r41, %r19, -1;
	mad.lo.s32 	%r880, %r775, %r1007, %r880;
$L__BB298_69:
	setp.lt.s32 	%p170, %r372, 7;
	@%p170 bra 	$L__BB298_71;
	shfl.sync.idx.b32	%r776|%p171, %r136, %r42, %r19, -1;
	mad.lo.s32 	%r880, %r776, %r1006, %r880;
$L__BB298_71:
	setp.lt.s32 	%p172, %r372, 8;
	@%p172 bra 	$L__BB298_73;
	shfl.sync.idx.b32	%r777|%p173, %r136, %r43, %r19, -1;
	mad.lo.s32 	%r880, %r777, %r1005, %r880;
$L__BB298_73:
	setp.lt.s32 	%p174, %r372, 9;
	@%p174 bra 	$L__BB298_75;
	shfl.sync.idx.b32	%r778|%p175, %r136, %r44, %r19, -1;
	mad.lo.s32 	%r880, %r778, %r1004, %r880;
$L__BB298_75:
	setp.lt.s32 	%p176, %r372, 10;
	@%p176 bra 	$L__BB298_77;
	shfl.sync.idx.b32	%r779|%p177, %r136, %r45, %r19, -1;
	mad.lo.s32 	%r880, %r779, %r1003, %r880;
$L__BB298_77:
	setp.lt.s32 	%p178, %r372, 11;
	@%p178 bra 	$L__BB298_79;
	shfl.sync.idx.b32	%r780|%p179, %r136, %r46, %r19, -1;
	mad.lo.s32 	%r880, %r780, %r1002, %r880;
$L__BB298_79:
	setp.lt.s32 	%p180, %r372, 12;
	@%p180 bra 	$L__BB298_81;
	shfl.sync.idx.b32	%r781|%p181, %r136, %r47, %r19, -1;
	mad.lo.s32 	%r880, %r781, %r1001, %r880;
$L__BB298_81:
	setp.lt.s32 	%p182, %r372, 13;
	@%p182 bra 	$L__BB298_83;
	shfl.sync.idx.b32	%r782|%p183, %r136, %r48, %r19, -1;
	mad.lo.s32 	%r880, %r782, %r1000, %r880;
$L__BB298_83:
	setp.lt.s32 	%p184, %r372, 14;
	@%p184 bra 	$L__BB298_85;
	shfl.sync.idx.b32	%r783|%p185, %r136, %r49, %r19, -1;
	mad.lo.s32 	%r880, %r783, %r999, %r880;
$L__BB298_85:
	setp.lt.s32 	%p186, %r372, 15;
	@%p186 bra 	$L__BB298_87;
	shfl.sync.idx.b32	%r784|%p187, %r136, %r50, %r19, -1;
	mad.lo.s32 	%r880, %r784, %r998, %r880;
$L__BB298_87:
	setp.lt.s32 	%p188, %r372, 16;
	@%p188 bra 	$L__BB298_89;
	shfl.sync.idx.b32	%r785|%p189, %r136, %r51, %r19, -1;
	mad.lo.s32 	%r880, %r785, %r997, %r880;
$L__BB298_89:
	mad.lo.s32 	%r786, %r878, %r9, %r99;
	shl.b32 	%r787, %r786, 2;
	mov.u32 	%r788, _ZZ9cuda_gemmIiLi256ELi2ELi1ELi128ELi32ELi32ELi32ELi1ELi0EEviiiPT_S1_S1_iiE3Csh;
	add.s32 	%r789, %r788, %r787;
	ld.shared.u32 	%r790, [%r789];
	add.s32 	%r791, %r790, %r880;
	st.shared.u32 	[%r789], %r791;
	add.s32 	%r878, %r878, %r14;
	setp.lt.s32 	%p190, %r878, %r18;
	@%p190 bra 	$L__BB298_57;
	bra.uni 	$L__BB298_55;
$L__BB298_90:
	setp.gt.u32 	%p35, %r372, 31;
	@%p35 bra 	$L__BB298_124;
	mov.b32 	%r963, 0;
$L__BB298_92:
	setp.eq.s32 	%p36, %r372, 0;
	add.s32 	%r279, %r963, %r11;
	mad.lo.s32 	%r280, %r279, %r372, %r17;
	@%p36 bra 	$L__BB298_94;
	add.s32 	%r486, %r280, %r16;
	shl.b32 	%r487, %r486, 2;
	mov.u32 	%r488, _ZZ9cuda_gemmIiLi256ELi2ELi1ELi128ELi32ELi32ELi32ELi1ELi0EEviiiPT_S1_S1_iiE3Ash;
	add.s32 	%r489, %r488, %r487;
	ld.shared.u32 	%r1012, [%r489];
$L__BB298_94:
	setp.lt.s32 	%p37, %r372, 2;
	@%p37 bra 	$L__BB298_96;
	add.s32 	%r490, %r11, 1;
	and.b32  	%r491, %r490, 15;
	add.s32 	%r492, %r280, %r491;
	shl.b32 	%r493, %r492, 2;
	mov.u32 	%r494, _ZZ9cuda_gemmIiLi256ELi2ELi1ELi128ELi32ELi32ELi32ELi1ELi0EEviiiPT_S1_S1_iiE3Ash;
	add.s32 	%r495, %r494, %r493;
	ld.shared.u32 	%r1011, [%r495];
$L__BB298_96:
	setp.lt.s32 	%p38, %r372, 3;
	@%p38 bra 	$L__BB298_98;
	add.s32 	%r496, %r280, %r27;
	shl.b32 	%r497, %r496, 2;
	mov.u32 	%r498, _ZZ9cuda_gemmIiLi256ELi2ELi1ELi128ELi32ELi32ELi32ELi1ELi0EEviiiPT_S1_S1_iiE3Ash;
	add.s32 	%r499, %r498, %r497;
	ld.shared.u32 	%r1010, [%r499];
$L__BB298_98:
	setp.lt.s32 	%p39, %r372, 4;
	@%p39 bra 	$L__BB298_100;
	add.s32 	%r500, %r280, %r28;
	shl.b32 	%r501, %r500, 2;
	mov.u32 	%r502, _ZZ9cuda_gemmIiLi256ELi2ELi1ELi128ELi32ELi32ELi32ELi1ELi0EEviiiPT_S1_S1_iiE3Ash;
	add.s32 	%r503, %r502, %r501;
	ld.shared.u32 	%r1009, [%r503];
$L__BB298_100:
	setp.lt.s32 	%p40, %r372, 5;
	@%p40 bra 	$L__BB298_102;
	add.s32 	%r504, %r11, 4;
	and.b32  	%r505, %r504, 15;
	add.s32 	%r506, %r280, %r505;
	shl.b32 	%r507, %r506, 2;
	mov.u32 	%r508, _ZZ9cuda_gemmIiLi256ELi2ELi1ELi128ELi32ELi32ELi32ELi1ELi0EEviiiPT_S1_S1_iiE3Ash;
	add.s32 	%r509, %r508, %r507;
	ld.shared.u32 	%r1008, [%r509];
$L__BB298_102:
	setp.lt.s32 	%p41, %r372, 6;
	@%p41 bra 	$L__BB298_104;
	add.s32 	%r510, %r11, 5;
	and.b32  	%r511, %r510, 15;
	add.s32 	%r512, %r280, %r511;
	shl.b32 	%r513, %r512, 2;
	mov.u32 	%r514, _ZZ9cuda_gemmIiLi256ELi2ELi1ELi128ELi32ELi32ELi32ELi1ELi0EEviiiPT_S1_S1_iiE3Ash;
	add.s32 	%r515, %r514, %r513;
	ld.shared.u32 	%r1007, [%r515];
$L__BB298_104:
	setp.lt.s32 	%p42, %r372, 7;
	@%p42 bra 	$L__BB298_106;
	add.s32 	%r516, %r11, 6;
	and.b32  	%r517, %r516, 15;
	add.s32 	%r518, %r280, %r517;
	shl.b32 	%r519, %r518, 2;
	mov.u32 	%r520, _ZZ9cuda_gemmIiLi256ELi2ELi1ELi128ELi32ELi32ELi32ELi1ELi0EEviiiPT_S1_S1_iiE3Ash;
	add.s32 	%r521, %r520, %r519;
	ld.shared.u32 	%r1006, [%r521];
$L__BB298_106:
	setp.lt.s32 	%p43, %r372, 8;
	@%p43 bra 	$L__BB298_108;
	add.s32 	%r522, %r11, 7;
	and.b32  	%r523, %r522, 15;
	add.s32 	%r524, %r280, %r523;
	shl.b32 	%r525, %r524, 2;
	mov.u32 	%r526, _ZZ9cuda_gemmIiLi256ELi2ELi1ELi128ELi32ELi32ELi32ELi1ELi0EEviiiPT_S1_S1_iiE3Ash;
	add.s32 	%r527, %r526, %r525;
	ld.shared.u32 	%r1005, [%r527];
$L__BB298_108:
	setp.lt.s32 	%p44, %r372, 9;
	@%p44 bra 	$L__BB298_110;
	xor.b32  	%r528, %r16, 8;
	add.s32 	%r529, %r280, %r528;
	shl.b32 	%r530, %r529, 2;
	mov.u32 	%r531, _ZZ9cuda_gemmIiLi256ELi2ELi1ELi128ELi32ELi32ELi32ELi1ELi0EEviiiPT_S1_S1_iiE3Ash;
	add.s32 	%r532, %r531, %r530;
	ld.shared.u32 	%r1004, [%r532];
$L__BB298_110:
	setp.lt.s32 	%p45, %r372, 10;
	@%p45 bra 	$L__BB298_112;
	add.s32 	%r533, %r280, %r29;
	shl.b32 	%r534, %r533, 2;
	mov.u32 	%r535, _ZZ9cuda_gemmIiLi256ELi2ELi1ELi128ELi32ELi32ELi32ELi1ELi0EEviiiPT_S1_S1_iiE3Ash;
	add.s32 	%r536, %r535, %r534;
	ld.shared.u32 	%r1003, [%r536];
$L__BB298_112:
	setp.lt.s32 	%p46, %r372, 11;
	@%p46 bra 	$L__BB298_114;
	add.s32 	%r537, %r280, %r30;
	shl.b32 	%r538, %r537, 2;
	mov.u32 	%r539, _ZZ9cuda_gemmIiLi256ELi2ELi1ELi128ELi32ELi32ELi32ELi1ELi0EEviiiPT_S1_S1_iiE3Ash;
	add.s32 	%r540, %r539, %r538;
	ld.shared.u32 	%r1002, [%r540];
$L__BB298_114:
	setp.lt.s32 	%p47, %r372, 12;
	@%p47 bra 	$L__BB298_116;
	add.s32 	%r541, %r280, %r31;
	shl.b32 	%r542, %r541, 2;
	mov.u32 	%r543, _ZZ9cuda_gemmIiLi256ELi2ELi1ELi128ELi32ELi32ELi32ELi1ELi0EEviiiPT_S1_S1_iiE3Ash;
	add.s32 	%r544, %r543, %r542;
	ld.shared.u32 	%r1001, [%r544];
$L__BB298_116:
	setp.lt.s32 	%p48, %r372, 13;
	@%p48 bra 	$L__BB298_118;
	add.s32 	%r545, %r280, %r32;
	shl.b32 	%r546, %r545, 2;
	mov.u32 	%r547, _ZZ9cuda_gemmIiLi256ELi2ELi1ELi128ELi32ELi32ELi32ELi1ELi0EEviiiPT_S1_S1_iiE3Ash;
	add.s32 	%r548, %r547, %r546;
	ld.shared.u32 	%r1000, [%r548];
$L__BB298_118:
	setp.lt.s32 	%p49, %r372, 14;
	@%p49 bra 	$L__BB298_120;
	add.s32 	%r549, %r280, %r33;
	shl.b32 	%r550, %r549, 2;
	mov.u32 	%r551, _ZZ9cuda_gemmIiLi256ELi2ELi1ELi128ELi32ELi32ELi32ELi1ELi0EEviiiPT_S1_S1_iiE3Ash;
	add.s32 	%r552, %r551, %r550;
	ld.shared.u32 	%r999, [%r552];
$L__BB298_120:
	setp.lt.s32 	%p50, %r372, 15;
	@%p50 bra 	$L__BB298_122;
	add.s32 	%r553, %r280, %r34;
	shl.b32 	%r554, %r553, 2;
	mov.u32 	%r555, _ZZ9cuda_gemmIiLi256ELi2ELi1ELi128ELi32ELi32ELi32ELi1ELi0EEviiiPT_S1_S1_iiE3Ash;
	add.s32 	%r556, %r555, %r554;
	ld.shared.u32 	%r998, [%r556];
$L__BB298_122:
	setp.lt.s32 	%p51, %r372, 16;
	@%p51 bra 	$L__BB298_197;
	add.s32 	%r557, %r280, %r35;
	shl.b32 	%r558, %r557, 2;
	mov.u32 	%r559, _ZZ9cuda_gemmIiLi256ELi2ELi1ELi128ELi32ELi32ELi32ELi1ELi0EEviiiPT_S1_S1_iiE3Ash;
	add.s32 	%r560, %r559, %r558;
	ld.shared.u32 	%r997, [%r560];
	bra.uni 	$L__BB298_197;
$L__BB298_124:
	mov.b32 	%r911, 0;
$L__BB298_125:
	setp.lt.s32 	%p87, %r372, 1;
	add.s32 	%r187, %r911, %r11;
	mad.lo.s32 	%r188, %r187, %r372, %r17;
	@%p87 bra 	$L__BB298_127;
	add.s32 	%r587, %r188, %r16;
	shl.b32 	%r588, %r587, 2;
	mov.u32 	%r589, _ZZ9cuda_gemmIiLi256ELi2ELi1ELi128ELi32ELi32ELi32ELi1ELi0EEviiiPT_S1_S1_iiE3Ash;
	add.s32 	%r590, %r589, %r588;
	ld.shared.u32 	%r1012, [%r590];
$L__BB298_127:
	setp.lt.s32 	%p88, %r372, 2;
	@%p88 bra 	$L__BB298_129;
	add.s32 	%r591, %r11, 1;
	and.b32  	%r592, %r591, 15;
	add.s32 	%r593, %r188, %r592;
	shl.b32 	%r594, %r593, 2;
	mov.u32 	%r595, _ZZ9cuda_gemmIiLi256ELi2ELi1ELi128ELi32ELi32ELi32ELi1ELi0EEviiiPT_S1_S1_iiE3Ash;
	add.s32 	%r596, %r595, %r594;
	ld.shared.u32 	%r1011, [%r596];
$L__BB298_129:
	setp.lt.s32 	%p89, %r372, 3;
	@%p89 bra 	$L__BB298_131;
	add.s32 	%r597, %r188, %r27;
	shl.b32 	%r598, %r597, 2;
	mov.u32 	%r599, _ZZ9cuda_gemmIiLi256ELi2ELi1ELi128ELi32ELi32ELi32ELi1ELi0EEviiiPT_S1_S1_iiE3Ash;
	add.s32 	%r600, %r599, %r598;
	ld.shared.u32 	%r1010, [%r600];
$L__BB298_131:
	setp.lt.s32 	%p90, %r372, 4;
	@%p90 bra 	$L__BB298_133;
	add.s32 	%r601, %r188, %r28;
	shl.b32 	%r602, %r601, 2;
	mov.u32 	%r603, _ZZ9cuda_gemmIiLi256ELi2ELi1ELi128ELi32ELi32ELi32ELi1ELi0EEviiiPT_S1_S1_iiE3Ash;
	add.s32 	%r604, %r603, %r602;
	ld.shared.u32 	%r1009, [%r604];
$L__BB298_133:
	setp.lt.s32 	%p91, %r372, 5;
	@%p91 bra 	$L__BB298_135;
	add.s32 	%r605, %r11, 4;
	and.b32  	%r606, %r605, 15;
	add.s32 	%r607, %r188, %r606;
	shl.b32 	%r608, %r607, 2;
	mov.u32 	%r609, _ZZ9cuda_gemmIiLi256ELi2ELi1ELi128ELi32ELi32ELi32ELi1ELi0EEviiiPT_S1_S1_iiE3Ash;
	add.s32 	%r610, %r609, %r608;
	ld.shared.u32 	%r1008, [%r610];
$L__BB298_135:
	setp.lt.s32 	%p92, %r372, 6;
	@%p92 bra 	$L__BB298_137;
	add.s32 	%r611, %r11, 5;
	and.b32  	%r612, %r611, 15;
	add.s32 	%r613, %r188, %r612;
	shl.b32 	%r614, %r613, 2;
	mov.u32 	%r615, _ZZ9cuda_gemmIiLi256ELi2ELi1ELi128ELi32ELi32ELi32ELi1ELi0EEviiiPT_S1_S1_iiE3Ash;
	add.s32 	%r616, %r615, %r614;
	ld.shared.u32 	%r1007, [%r616];
$L__BB298_137:
	setp.lt.s32 	%p93, %r372, 7;
	@%p93 bra 	$L__BB298_139;
	add.s32 	%r617, %r11, 6;
	and.b32  	%r618, %r617, 15;
	add.s32 	%r619, %r188, %r618;
	shl.b32 	%r620, %r619, 2;
	mov.u32 	%r621, _ZZ9cuda_gemmIiLi256ELi2ELi1ELi128ELi32ELi32ELi32ELi1ELi0EEviiiPT_S1_S1_iiE3Ash;
	add.s32 	%r622, %r621, %r620;
	ld.shared.u32 	%r1006, [%r622];
$L__BB298_139:
	setp.lt.s32 	%p94, %r372, 8;
	@%p94 bra 	$L__BB298_141;
	add.s32 	%r623, %r11, 7;
	and.b32  	%r624, %r623, 15;
	add.s32 	%r625, %r188, %r624;
	shl.b32 	%r626, %r625, 2;
	mov.u32 	%r627, _ZZ9cuda_gemmIiLi256ELi2ELi1ELi128ELi32ELi32ELi32ELi1ELi0EEviiiPT_S1_S1_iiE3Ash;
	add.s32 	%r628, %r627, %r626;
	ld.shared.u32 	%r1005, [%r628];
$L__BB298_141:
	setp.lt.s32 	%p95, %r372, 9;
	@%p95 bra 	$L__BB298_143;
	xor.b32  	%r629, %r16, 8;
	add.s32 	%r630, %r188, %r629;
	shl.b32 	%r631, %r630, 2;
	mov.u32 	%r632, _ZZ9cuda_gemmIiLi256ELi2ELi1ELi128ELi32ELi32ELi32ELi1ELi0EEviiiPT_S1_S1_iiE3Ash;
	add.s32 	%r633, %r632, %r631;
	ld.shared.u32 	%r1004, [%r633];
$L__BB298_143:
	setp.lt.s32 	%p96, %r372, 10;
	@%p96 bra 	$L__BB298_145;
	add.s32 	%r634, %r188, %r29;
	shl.b32 	%r635, %r634, 2;
	mov.u32 	%r636, _ZZ9cuda_gemmIiLi256ELi2ELi1ELi128ELi32ELi32ELi32ELi1ELi0EEviiiPT_S1_S1_iiE3Ash;
	add.s32 	%r637, %r636, %r635;
	ld.shared.u32 	%r1003, [%r637];
$L__BB298_145:
	setp.lt.s32 	%p97, %r372, 11;
	@%p97 bra 	$L__BB298_147;
	add.s32 	%r638, %r188, %r30;
	shl.b32 	%r639, %r638, 2;
	mov.u32 	%r640, _ZZ9cuda_gemmIiLi256ELi2ELi1ELi128ELi32ELi32ELi32ELi1ELi0EEviiiPT_S1_S1_iiE3Ash;
	add.s32 	%r641, %r640, %r639;
	ld.shared.u32 	%r1002, [%r641];
$L__BB298_147:
	setp.lt.s32 	%p98, %r372, 12;
	@%p98 bra 	$L__BB298_149;
	add.s32 	%r642, %r188, %r31;
	shl.b32 	%r643, %r642, 2;
	mov.u32 	%r644, _ZZ9cuda_gemmIiLi256ELi2ELi1ELi128ELi32ELi32ELi32ELi1ELi0EEviiiPT_S1_S1_iiE3Ash;
	add.s32 	%r645, %r644, %r643;
	ld.shared.u32 	%r1001, [%r645];
$L__BB298_149:
	setp.lt.s32 	%p99, %r372, 13;
	@%p99 bra 	$L__BB298_151;
	add.s32 	%r646, %r188, %r32;
	shl.b32 	%r647, %r646, 2;
	mov.u32 	%r648, _ZZ9cuda_gemmIiLi256ELi2ELi1ELi128ELi32ELi32ELi32ELi1ELi0EEviiiPT_S1_S1_iiE3Ash;
	add.s32 	%r649, %r648, %r647;
	ld.shared.u32 	%r1000, [%r649];
$L__BB298_151:
	setp.lt.s32 	%p100, %r372, 14;
	@%p100 bra 	$L__BB298_153;
	add.s32 	%r650, %r188, %r33;
	shl.b32 	%r651, %r650, 2;
	mov.u32 	%r652, _ZZ9cuda_gemmIiLi256ELi2ELi1ELi128ELi32ELi32ELi32ELi1ELi0EEviiiPT_S1_S1_iiE3Ash;
	add.s32 	%r653, %r652, %r651;
	ld.shared.u32 	%r999, [%r653];
$L__BB298_153:
	setp.lt.s32 	%p101, %r372, 15;
	@%p101 bra 	$L__BB298_155;
	add.s32 	%r654, %r188, %r34;
	shl.b32 	%r655, %r654, 2;
	mov.u32 	%r656, _ZZ9cuda_gemmIiLi256ELi2ELi1ELi128ELi32ELi32ELi32ELi1ELi0EEviiiPT_S1_S1_iiE3Ash;
	add.s32 	%r657, %r656, %r655;
	ld.shared.u32 	%r998, [%r657];
$L__BB298_155:
	setp.lt.s32 	%p102, %r372, 16;
	@%p102 bra 	$L__BB298_157;
	add.s32 	%r658, %r188, %r35;
	shl.b32 	%r659, %r658, 2;
	mov.u32 	%r660, _ZZ9cuda_gemmIiLi256ELi2ELi1ELi128ELi32ELi32ELi32ELi1ELi0EEviiiPT_S1_S1_iiE3Ash;
	add.s32 	%r661, %r660, %r659;
	ld.shared.u32 	%r997, [%r661];
$L__BB298_157:
	setp.lt.s32 	%p103, %r12, %r18;
	@%p103 bra 	$L__BB298_159;
$L__BB298_158:
	add.s32 	%r911, %r911, %r10;
	setp.lt.s32 	%p140, %r911, %r9;
	@%p140 bra 	$L__BB298_125;
	bra.uni 	$L__BB298_233;
$L__BB298_159:
	rem.s32 	%r662, %r2, %r372;
	shl.b32 	%r663, %r662, 2;
	mov.u32 	%r664, _ZZ9cuda_gemmIiLi256ELi2ELi1ELi128ELi32ELi32ELi32ELi1ELi0EEviiiPT_S1_S1_iiE11kron_fac_sh;
	add.s32 	%r222, %r664, %r663;
	mov.u32 	%r928, %r12;
$L__BB298_160:
	mad.lo.s32 	%r666, %r928, 132, %r222;
	ld.shared.u32 	%r224, [%r666];
	mov.b32 	%r930, 0;
	@%p87 bra 	$L__BB298_162;
	shfl.sync.idx.b32	%r667|%p105, %r224, %r36, %r19, -1;
	mul.lo.s32 	%r930, %r667, %r1012;
$L__BB298_162:
	@%p88 bra 	$L__BB298_164;
	shfl.sync.idx.b32	%r668|%p107, %r224, %r37, %r19, -1;
	mad.lo.s32 	%r930, %r668, %r1011, %r930;
$L__BB298_164:
	@%p89 bra 	$L__BB298_166;
	shfl.sync.idx.b32	%r669|%p109, %r224, %r38, %r19, -1;
	mad.lo.s32 	%r930, %r669, %r1010, %r930;
$L__BB298_166:
	@%p90 bra 	$L__BB298_168;
	shfl.sync.idx.b32	%r670|%p111, %r224, %r39, %r19, -1;
	mad.lo.s32 	%r930, %r670, %r1009, %r930;
$L__BB298_168:
	setp.lt.s32 	%p112, %r372, 5;
	@%p112 bra 	$L__BB298_170;
	shfl.sync.idx.b32	%r671|%p113, %r224, %r40, %r19, -1;
	mad.lo.s32 	%r930, %r671, %r1008, %r930;
$L__BB298_170:
	setp.lt.s32 	%p114, %r372, 6;
	@%p114 bra 	$L__BB298_172;
	shfl.sync.idx.b32	%r672|%p115, %r224, %r41, %r19, -1;
	mad.lo.s32 	%r930, %r672, %r1007, %r930;
$L__BB298_172:
	setp.lt.s32 	%p116, %r372, 7;
	@%p116 bra 	$L__BB298_174;
	shfl.sync.idx.b32	%r673|%p117, %r224, %r42, %r19, -1;
	mad.lo.s32 	%r930, %r673, %r1006, %r930;
$L__BB298_174:
	setp.lt.s32 	%p118, %r372, 8;
	@%p118 bra 	$L__BB298_176;
	shfl.sync.idx.b32	%r674|%p119, %r224, %r43, %r19, -1;
	mad.lo.s32 	%r930, %r674, %r1005, %r930;
$L__BB298_176:
	setp.lt.s32 	%p120, %r372, 9;
	@%p120 bra 	$L__BB298_178;
	shfl.sync.idx.b32	%r675|%p121, %r224, %r44, %r19, -1;
	mad.lo.s32 	%r930, %r675, %r1004, %r930;
$L__BB298_178:
	setp.lt.s32 	%p122, %r372, 10;
	@%p122 bra 	$L__BB298_180;
	shfl.sync.idx.b32	%r676|%p123, %r224, %r45, %r19, -1;
	mad.lo.s32 	%r930, %r676, %r1003, %r930;
$L__BB298_180:
	setp.lt.s32 	%p124, %r372, 11;
	@%p124 bra 	$L__BB298_182;
	shfl.sync.idx.b32	%r677|%p125, %r224, %r46, %r19, -1;
	mad.lo.s32 	%r930, %r677, %r1002, %r930;
$L__BB298_182:
	setp.lt.s32 	%p126, %r372, 12;
	@%p126 bra 	$L__BB298_184;
	shfl.sync.idx.b32	%r678|%p127, %r224, %r47, %r19, -1;
	mad.lo.s32 	%r930, %r678, %r1001, %r930;
$L__BB298_184:
	setp.lt.s32 	%p128, %r372, 13;
	@%p128 bra 	$L__BB298_186;
	shfl.sync.idx.b32	%r679|%p129, %r224, %r48, %r19, -1;
	mad.lo.s32 	%r930, %r679, %r1000, %r930;
$L__BB298_186:
	setp.lt.s32 	%p130, %r372, 14;
	@%p130 bra 	$L__BB298_188;
	shfl.sync.idx.b32	%r680|%p131, %r224, %r49, %r19, -1;
	mad.lo.s32 	%r930, %r680, %r999, %r930;
$L__BB298_188:
	setp.lt.s32 	%p132, %r372, 15;
	@%p132 bra 	$L__BB298_190;
	shfl.sync.idx.b32	%r681|%p133, %r224, %r50, %r19, -1;
	mad.lo.s32 	%r930, %r681, %r998, %r930;
$L__BB298_190:
	setp.lt.s32 	%p134, %r372, 16;
	@%p134 bra 	$L__BB298_192;
	shfl.sync.idx.b32	%r682|%p135, %r224, %r51, %r19, -1;
	mad.lo.s32 	%r930, %r682, %r997, %r930;
$L__BB298_192:
	mov.u32 	%r944, %r3;
$L__BB298_193:
	shr.u32 	%r258, %r944, 1;
	shfl.sync.down.b32	%r683|%p136, %r930, %r258, %r20, -1;
	add.s32 	%r930, %r683, %r930;
	setp.gt.u32 	%p137, %r944, 3;
	mov.u32 	%r944, %r258;
	@%p137 bra 	$L__BB298_193;
	rem.u32 	%r684, %r2, %r4;
	setp.eq.s32 	%p138, %r684, 0;
	@%p138 bra 	$L__BB298_195;
	bra.uni 	$L__BB298_196;
$L__BB298_195:
	mad.lo.s32 	%r685, %r928, %r9, %r187;
	shl.b32 	%r686, %r685, 2;
	mov.u32 	%r687, _ZZ9cuda_gemmIiLi256ELi2ELi1ELi128ELi32ELi32ELi32ELi1ELi0EEviiiPT_S1_S1_iiE3Csh;
	add.s32 	%r688, %r687, %r686;
	st.shared.u32 	[%r688], %r930;
$L__BB298_196:
	add.s32 	%r928, %r928, %r14;
	setp.lt.s32 	%p139, %r928, %r18;
	@%p139 bra 	$L__BB298_160;
	bra.uni 	$L__BB298_158;
$L__BB298_197:
	setp.lt.s32 	%p52, %r12, %r18;
	@%p52 bra 	$L__BB298_198;
	bra.uni 	$L__BB298_232;
$L__BB298_198:
	rem.u32 	%r561, %r2, %r372;
	shl.b32 	%r562, %r561, 2;
	mov.u32 	%r563, _ZZ9cuda_gemmIiLi256ELi2ELi1ELi128ELi32ELi32ELi32ELi1ELi0EEviiiPT_S1_S1_iiE11kron_fac_sh;
	add.s32 	%r281, %r563, %r562;
	mov.u32 	%r980, %r12;
$L__BB298_199:
	mad.lo.s32 	%r565, %r980, 132, %r281;
	ld.shared.u32 	%r315, [%r565];
	mov.b32 	%r982, 0;
	@%p36 bra 	$L__BB298_201;
	shfl.sync.idx.b32	%r566|%p54, %r315, %r36, %r19, -1;
	mul.lo.s32 	%r982, %r566, %r1012;
$L__BB298_201:
	@%p37 bra 	$L__BB298_203;
	shfl.sync.idx.b32	%r567|%p56, %r315, %r37, %r19, -1;
	mad.lo.s32 	%r982, %r567, %r1011, %r982;
$L__BB298_203:
	@%p38 bra 	$L__BB298_205;
	shfl.sync.idx.b32	%r568|%p58, %r315, %r38, %r19, -1;
	mad.lo.s32 	%r982, %r568, %r1010, %r982;
$L__BB298_205:
	@%p39 bra 	$L__BB298_207;
	shfl.sync.idx.b32	%r569|%p60, %r315, %r39, %r19, -1;
	mad.lo.s32 	%r982, %r569, %r1009, %r982;
$L__BB298_207:
	@%p40 bra 	$L__BB298_209;
	shfl.sync.idx.b32	%r570|%p62, %r315, %r40, %r19, -1;
	mad.lo.s32 	%r982, %r570, %r1008, %r982;
$L__BB298_209:
	setp.lt.s32 	%p63, %r372, 6;
	@%p63 bra 	$L__BB298_211;
	shfl.sync.idx.b32	%r571|%p64, %r315, %r41, %r19, -1;
	mad.lo.s32 	%r982, %r571, %r1007, %r982;
$L__BB298_211:
	setp.lt.s32 	%p65, %r372, 7;
	@%p65 bra 	$L__BB298_213;
	shfl.sync.idx.b32	%r572|%p66, %r315, %r42, %r19, -1;
	mad.lo.s32 	%r982, %r572, %r1006, %r982;
$L__BB298_213:
	setp.lt.s32 	%p67, %r372, 8;
	@%p67 bra 	$L__BB298_215;
	shfl.sync.idx.b32	%r573|%p68, %r315, %r43, %r19, -1;
	mad.lo.s32 	%r982, %r573, %r1005, %r982;
$L__BB298_215:
	setp.lt.s32 	%p69, %r372, 9;
	@%p69 bra 	$L__BB298_217;
	shfl.sync.idx.b32	%r574|%p70, %r315, %r44, %r19, -1;
	mad.lo.s32 	%r982, %r574, %r1004, %r982;
$L__BB298_217:
	setp.lt.s32 	%p71, %r372, 10;
	@%p71 bra 	$L__BB298_219;
	shfl.sync.idx.b32	%r575|%p72, %r315, %r45, %r19, -1;
	mad.lo.s32 	%r982, %r575, %r1003, %r982;
$L__BB298_219:
	setp.lt.s32 	%p73, %r372, 11;
	@%p73 bra 	$L__BB298_221;
	shfl.sync.idx.b32	%r576|%p74, %r315, %r46, %r19, -1;
	mad.lo.s32 	%r982, %r576, %r1002, %r982;
$L__BB298_221:
	setp.lt.s32 	%p75, %r372, 12;
	@%p75 bra 	$L__BB298_223;
	shfl.sync.idx.b32	%r577|%p76, %r315, %r47, %r19, -1;
	mad.lo.s32 	%r982, %r577, %r1001, %r982;
$L__BB298_223:
	setp.lt.s32 	%p77, %r372, 13;
	@%p77 bra 	$L__BB298_225;
	shfl.sync.idx.b32	%r578|%p78, %r315, %r48, %r19, -1;
	mad.lo.s32 	%r982, %r578, %r1000, %r982;
$L__BB298_225:
	setp.lt.s32 	%p79, %r372, 14;
	@%p79 bra 	$L__BB298_227;
	shfl.sync.idx.b32	%r579|%p80, %r315, %r49, %r19, -1;
	mad.lo.s32 	%r982, %r579, %r999, %r982;
$L__BB298_227:
	setp.lt.s32 	%p81, %r372, 15;
	@%p81 bra 	$L__BB298_229;
	shfl.sync.idx.b32	%r580|%p82, %r315, %r50, %r19, -1;
	mad.lo.s32 	%r982, %r580, %r998, %r982;
$L__BB298_229:
	setp.lt.s32 	%p83, %r372, 16;
	@%p83 bra 	$L__BB298_231;
	shfl.sync.idx.b32	%r581|%p84, %r315, %r51, %r19, -1;
	mad.lo.s32 	%r982, %r581, %r997, %r982;
$L__BB298_231:
	mad.lo.s32 	%r582, %r980, %r9, %r279;
	shl.b32 	%r583, %r582, 2;
	mov.u32 	%r584, _ZZ9cuda_gemmIiLi256ELi2ELi1ELi128ELi32ELi32ELi32ELi1ELi0EEviiiPT_S1_S1_iiE3Csh;
	add.s32 	%r585, %r584, %r583;
	st.shared.u32 	[%r585], %r982;
	add.s32 	%r980, %r980, %r14;
	setp.lt.s32 	%p85, %r980, %r18;
	@%p85 bra 	$L__BB298_199;
$L__BB298_232:
	add.s32 	%r963, %r963, %r10;
	setp.lt.s32 	%p86, %r963, %r9;
	@%p86 bra 	$L__BB298_92;
$L__BB298_233:
	bar.sync 	0;
	@%p22 bra 	$L__BB298_240;
	setp.eq.s32 	%p193, %r23, 0;
	shl.b32 	%r366, %r838, 7;
	mov.u32 	%r1013, %r1;
	@%p193 bra 	$L__BB298_238;
	setp.eq.s32 	%p194, %r23, 1;
	add.s32 	%r792, %r366, %r1;
	shl.b32 	%r793, %r1, 2;
	mov.u32 	%r794, _ZZ9cuda_gemmIiLi256ELi2ELi1ELi128ELi32ELi32ELi32ELi1ELi0EEviiiPT_S1_S1_iiE3Csh;
	add.s32 	%r795, %r794, %r793;
	ld.shared.u32 	%r796, [%r795];
	mul.wide.s32 	%rd25, %r792, 4;
	add.s64 	%rd6, %rd2, %rd25;
	st.global.u32 	[%rd6], %r796;
	mov.u32 	%r1013, %r21;
	@%p194 bra 	$L__BB298_238;
	setp.eq.s32 	%p195, %r23, 2;
	add.s32 	%r800, %r795, %r24;
	ld.shared.u32 	%r801, [%r800];
	cvt.u64.u32 	%rd26, %r24;
	add.s64 	%rd7, %rd6, %rd26;
	st.global.u32 	[%rd7], %r801;
	mov.u32 	%r1013, %r25;
	@%p195 bra 	$L__BB298_238;
	shl.b32 	%r802, %r1, 2;
	mov.u32 	%r803, _ZZ9cuda_gemmIiLi256ELi2ELi1ELi128ELi32ELi32ELi32ELi1ELi0EEviiiPT_S1_S1_iiE3Csh;
	add.s32 	%r804, %r803, %r802;
	add.s32 	%r805, %r804, %r24;
	add.s32 	%r806, %r805, %r24;
	ld.shared.u32 	%r807, [%r806];
	add.s64 	%rd28, %rd7, %rd26;
	st.global.u32 	[%rd28], %r807;
	mov.u32 	%r1013, %r26;
$L__BB298_238:
	setp.lt.u32 	%p196, %r22, 3;
	@%p196 bra 	$L__BB298_240;
$L__BB298_239:
	add.s32 	%r808, %r366, %r1013;
	shl.b32 	%r809, %r1013, 2;
	mov.u32 	%r810, _ZZ9cuda_gemmIiLi256ELi2ELi1ELi128ELi32ELi32ELi32ELi1ELi0EEviiiPT_S1_S1_iiE3Csh;
	add.s32 	%r811, %r810, %r809;
	ld.shared.u32 	%r812, [%r811];
	mul.wide.s32 	%rd29, %r808, 4;
	add.s64 	%rd30, %rd2, %rd29;
	st.global.u32 	[%rd30], %r812;
	add.s32 	%r813, %r811, %r24;
	ld.shared.u32 	%r814, [%r813];
	add.s64 	%rd32, %rd30, %rd14;
	st.global.u32 	[%rd32], %r814;
	add.s32 	%r815, %r813, %r24;
	ld.shared.u32 	%r816, [%r815];
	add.s64 	%rd33, %rd32, %rd14;
	st.global.u32 	[%rd33], %r816;
	add.s32 	%r817, %r815, %r24;
	ld.shared.u32 	%r818, [%r817];
	add.s64 	%rd34, %rd33, %rd14;
	st.global.u32 	[%rd34], %r818;
	add.s32 	%r1013, %r24, %r1013;
	setp.lt.u32 	%p197, %r1013, 128;
	@%p197 bra 	$L__BB298_239;
$L__BB298_240:
	mov.u32 	%r819, %nctaid.y;
	add.s32 	%r838, %r838, %r819;
	shl.b32 	%r820, %r819, 1;
	setp.lt.u32 	%p198, %r838, %r820;
	@%p198 bra 	$L__BB298_5;
$L__BB298_241:
	ret;

}
	// .globl	_Z9cuda_gemmIiLi256ELi2ELi1ELi128ELi32ELi32ELi32ELi1ELi1EEviiiPT_S1_S1_ii
.visible .entry _Z9cuda_gemmIiLi256ELi2ELi1ELi128ELi32ELi32ELi32ELi1ELi1EEviiiPT_S1_S1_ii(
	.param .u32 _Z9cuda_gemmIiLi256ELi2ELi1ELi128ELi32ELi32ELi32ELi1ELi1EEviiiPT_S1_S1_ii_param_0,
	.param .u32 _Z9cuda_gemmIiLi256ELi2ELi1ELi128ELi32ELi32ELi32ELi1ELi1EEviiiPT_S1_S1_ii_param_1,
	.param .u32 _Z9cuda_gemmIiLi256ELi2ELi1ELi128ELi32ELi32ELi32ELi1ELi1EEviiiPT_S1_S1_ii_param_2,
	.param .u64 .ptr .align 1 _Z9cuda_gemmIiLi256ELi2ELi1ELi128ELi32ELi32ELi32ELi1ELi1EEviiiPT_S1_S1_ii_param_3,
	.param .u64 .ptr .align 1 _Z9cuda_gemmIiLi256ELi2ELi1ELi128ELi32ELi32ELi32ELi1ELi1EEviiiPT_S1_S1_ii_param_4,
	.param .u64 .ptr .align 1 _Z9cuda_gemmIiLi256ELi2ELi1ELi128ELi32ELi32ELi32ELi1ELi1EEviiiPT_S1_S1_ii_param_5,
	.param .u32 _Z9cuda_gemmIiLi256ELi2ELi1ELi128ELi32ELi32ELi32ELi1ELi1EEviiiPT_S1_S1_ii_param_6,
	.param .u32 _Z9cuda_gemmIiLi256ELi2ELi1ELi128ELi32ELi32ELi32ELi1ELi1EEviiiPT_S1_S1_ii_param_7
)
.maxntid 256
{
	.reg .pred 	%p<43>;
	.reg .b16 	%rs<6>;
	.reg .b32 	%r<257>;
	.reg .b64 	%rd<46>;
	// demoted variable
	.shared .align 128 .b8 _ZZ9cuda_gemmIiLi256ELi2ELi1ELi128ELi32ELi32ELi32ELi1ELi1EEviiiPT_S1_S1_iiE11kron_fac_sh[4224];
	// demoted variable
	.shared .align 128 .b8 _ZZ9cuda_gemmIiLi256ELi2ELi1ELi128ELi32ELi32ELi32ELi1ELi1EEviiiPT_S1_S1_iiE3Ash[512];
	// demoted variable
	.shared .align 128 .b8 _ZZ9cuda_gemmIiLi256ELi2ELi1ELi128ELi32ELi32ELi32ELi1ELi1EEviiiPT_S1_S1_iiE3Csh[512];
	ld.param.u64 	%rd11, [_Z9cuda_gemmIiLi256ELi2ELi1ELi128ELi32ELi32ELi32ELi1ELi1EEviiiPT_S1_S1_ii_param_3];
	ld.param.u64 	%rd12, [_Z9cuda_gemmIiLi256ELi2ELi1ELi128ELi32ELi32ELi32ELi1ELi1EEviiiPT_S1_S1_ii_param_4];
	ld.param.u64 	%rd13, [_Z9cuda_gemmIiLi256ELi2ELi1ELi128ELi32ELi32ELi32ELi1ELi1EEviiiPT_S1_S1_ii_param_5];
	cvta.to.global.u64 	%rd1, %rd12;
	cvta.to.global.u64 	%rd2, %rd11;
	cvta.to.global.u64 	%rd3, %rd13;
	mov.u32 	%r1, %tid.x;
	mov.u32 	%r2, %ntid.x;
	add.s32 	%r3, %r1, %r2;
	cvt.u16.u32 	%rs2, %r3;
	xor.b16  	%rs3, %rs2, 1023;
	cvt.u16.u32 	%rs4, %r2;
	div.u16 	%rs5, %rs3, %rs4;
	and.b16  	%rs1, %rs5, 3;
	setp.eq.s16 	%p1, %rs1, 2;
	mov.u32 	%r245, %r1;
	@%p1 bra 	$L__BB299_3;
	cvt.u32.u16 	%r4, %rs1;
	mov.b32 	%r244, 0;
	mov.u32 	%r84, _ZZ9cuda_gemmIiLi256ELi2ELi1ELi128ELi32ELi32ELi32ELi1ELi1EEviiiPT_S1_S1_iiE11kron_fac_sh;
	mov.u32 	%r245, %r1;
$L__BB299_2:
	.pragma "nounroll";
	mul.wide.u32 	%rd14, %r245, 4;
	add.s64 	%rd15, %rd1, %rd14;
	ld.global.u32 	%r82, [%rd15];
	and.b32  	%r83, %r245, 31;
	mad.lo.s32 	%r85, %r83, 132, %r84;
	shr.u32 	%r86, %r245, 3;
	and.b32  	%r87, %r86, 536870908;
	add.s32 	%r88, %r85, %r87;
	st.shared.u32 	[%r88], %r82;
	add.s32 	%r245, %r245, %r2;
	add.s32 	%r244, %r244, 1;
	xor.b32  	%r89, %r244, %r4;
	setp.ne.s32 	%p2, %r89, 2;
	@%p2 bra 	$L__BB299_2;
$L__BB299_3:
	mov.u32 	%r92, _ZZ9cuda_gemmIiLi256ELi2ELi1ELi128ELi32ELi32ELi32ELi1ELi1EEviiiPT_S1_S1_iiE11kron_fac_sh;
$L__BB299_4:
	mul.wide.u32 	%rd16, %r245, 4;
	add.s64 	%rd17, %rd1, %rd16;
	ld.global.u32 	%r90, [%rd17];
	and.b32  	%r91, %r245, 31;
	mad.lo.s32 	%r93, %r91, 132, %r92;
	shr.u32 	%r94, %r245, 3;
	and.b32  	%r95, %r94, 536870908;
	add.s32 	%r96, %r93, %r95;
	st.shared.u32 	[%r96], %r90;
	add.s32 	%r97, %r245, %r2;
	mul.wide.u32 	%rd18, %r97, 4;
	add.s64 	%rd19, %rd1, %rd18;
	ld.global.u32 	%r98, [%rd19];
	and.b32  	%r99, %r97, 31;
	mad.lo.s32 	%r100, %r99, 132, %r92;
	shr.u32 	%r101, %r97, 3;
	and.b32  	%r102, %r101, 536870908;
	add.s32 	%r103, %r100, %r102;
	st.shared.u32 	[%r103], %r98;
	add.s32 	%r104, %r97, %r2;
	mul.wide.u32 	%rd20, %r104, 4;
	add.s64 	%rd21, %rd1, %rd20;
	ld.global.u32 	%r105, [%rd21];
	and.b32  	%r106, %r104, 31;
	mad.lo.s32 	%r107, %r106, 132, %r92;
	shr.u32 	%r108, %r104, 3;
	and.b32  	%r109, %r108, 536870908;
	add.s32 	%r110, %r107, %r109;
	st.shared.u32 	[%r110], %r105;
	add.s32 	%r111, %r104, %r2;
	mul.wide.u32 	%rd22, %r111, 4;
	add.s64 	%rd23, %rd1, %rd22;
	ld.global.u32 	%r112, [%rd23];
	and.b32  	%r113, %r111, 31;
	mad.lo.s32 	%r114, %r113, 132, %r92;
	shr.u32 	%r115, %r111, 3;
	and.b32  	%r116, %r115, 536870908;
	add.s32 	%r117, %r114, %r116;
	st.shared.u32 	[%r117], %r112;
	add.s32 	%r245, %r111, %r2;
	setp.lt.u32 	%p3, %r245, 1024;
	@%p3 bra 	$L__BB299_4;
	shr.u32 	%r118, %r1, 1;
	and.b32  	%r12, %r118, 3;
	mov.u32 	%r247, %ctaid.y;
	mov.u32 	%r14, %nctaid.y;
	shl.b32 	%r15, %r14, 1;
	setp.ge.u32 	%p4, %r247, %r15;
	@%p4 bra 	$L__BB299_33;
	shl.b32 	%r119, %r1, 4;
	and.b32  	%r120, %r119, 16;
	shl.b32 	%r121, %r12, 5;
	or.b32  	%r122, %r121, %r120;
	shl.b32 	%r123, %r1, 2;
	and.b32  	%r124, %r123, 124;
	add.s32 	%r16, %r92, %r124;
	max.u32 	%r126, %r3, 128;
	setp.lt.u32 	%p5, %r3, 128;
	selp.u32 	%r127, 1, 0, %p5;
	add.s32 	%r128, %r3, %r127;
	sub.s32 	%r129, %r126, %r128;
	div.u32 	%r130, %r129, %r2;
	add.s32 	%r17, %r130, %r127;
	add.s32 	%r131, %r17, 1;
	and.b32  	%r18, %r131, 3;
	mov.u32 	%r132, _ZZ9cuda_gemmIiLi256ELi2ELi1ELi128ELi32ELi32ELi32ELi1ELi1EEviiiPT_S1_S1_iiE3Ash;
	add.s32 	%r19, %r132, %r123;
	shl.b32 	%r20, %r2, 2;
	add.s32 	%r21, %r19, %r20;
	add.s32 	%r22, %r3, %r2;
	add.s32 	%r23, %r22, %r2;
	mov.u32 	%r133, _ZZ9cuda_gemmIiLi256ELi2ELi1ELi128ELi32ELi32ELi32ELi1ELi1EEviiiPT_S1_S1_iiE3Csh;
	add.s32 	%r24, %r133, %r123;
	add.s32 	%r25, %r24, %r20;
	or.b32  	%r134, %r122, %r12;
	shl.b32 	%r135, %r134, 2;
	add.s32 	%r26, %r132, %r135;
	or.b32  	%r136, %r12, 8;
	or.b32  	%r137, %r122, %r136;
	shl.b32 	%r138, %r137, 2;
	add.s32 	%r27, %r132, %r138;
	add.s32 	%r139, %r12, 13;
	and.b32  	%r140, %r139, 15;
	or.b32  	%r141, %r122, %r140;
	shl.b32 	%r142, %r141, 2;
	add.s32 	%r28, %r132, %r142;
	add.s32 	%r143, %r12, 14;
	and.b32  	%r144, %r143, 15;
	or.b32  	%r145, %r122, %r144;
	shl.b32 	%r146, %r145, 2;
	add.s32 	%r29, %r132, %r146;
	add.s32 	%r147, %r12, -1;
	and.b32  	%r148, %r147, 15;
	or.b32  	%r149, %r122, %r148;
	shl.b32 	%r150, %r149, 2;
	add.s32 	%r30, %r132, %r150;
	mad.lo.s32 	%r31, %r12, -31, %r122;
	add.s32 	%r32, %r31, 4;
	add.s32 	%r33, %r31, 5;
	add.s32 	%r34, %r31, 7;
	or.b32  	%r35, %r136, %r120;
	or.b32  	%r36, %r140, %r120;
	or.b32  	%r37, %r144, %r120;
	or.b32  	%r38, %r148, %r120;
	shl.b32 	%r39, %r2, 4;
	shl.b32 	%r40, %r2, 3;
	mul.lo.s32 	%r41, %r2, 12;
	mul.wide.u32 	%rd24, %r2, 4;
	add.s64 	%rd4, %rd2, %rd24;
	mul.wide.u32 	%rd25, %r2, 8;
	add.s64 	%rd5, %rd2, %rd25;
	mul.wide.u32 	%rd26, %r2, 12;
	add.s64 	%rd6, %rd2, %rd26;
	shr.u32 	%r42, %r2, 3;
	cvt.u64.u32 	%rd28, %r20;
$L__BB299_7:
	setp.gt.u32 	%p6, %r1, 127;
	@%p6 bra 	$L__BB299_21;
	setp.eq.s32 	%p7, %r18, 0;
	shl.b32 	%r44, %r247, 7;
	mov.u32 	%r248, %r1;
	@%p7 bra 	$L__BB299_12;
	setp.eq.s32 	%p8, %r18, 1;
	add.s32 	%r151, %r44, %r1;
	mul.wide.s32 	%rd27, %r151, 4;
	add.s64 	%rd7, %rd2, %rd27;
	ld.global.u32 	%r152, [%rd7];
	st.shared.u32 	[%r19], %r152;
	mov.u32 	%r248, %r3;
	@%p8 bra 	$L__BB299_12;
	setp.eq.s32 	%p9, %r18, 2;
	add.s64 	%rd8, %rd7, %rd28;
	ld.global.u32 	%r153, [%rd8];
	st.shared.u32 	[%r21], %r153;
	mov.u32 	%r248, %r22;
	@%p9 bra 	$L__BB299_12;
	add.s64 	%rd30, %rd8, %rd28;
	ld.global.u32 	%r154, [%rd30];
	add.s32 	%r155, %r21, %r20;
	st.shared.u32 	[%r155], %r154;
	mov.u32 	%r248, %r23;
$L__BB299_12:
	setp.lt.u32 	%p10, %r17, 3;
	@%p10 bra 	$L__BB299_15;
	shl.b32 	%r156, %r248, 2;
	mov.u32 	%r157, _ZZ9cuda_gemmIiLi256ELi2ELi1ELi128ELi32ELi32ELi32ELi1ELi1EEviiiPT_S1_S1_iiE3Ash;
	add.s32 	%r251, %r157, %r156;
	add.s32 	%r250, %r248, %r44;
$L__BB299_14:
	mul.wide.s32 	%rd31, %r250, 4;
	add.s64 	%rd32, %rd4, %rd31;
	add.s64 	%rd33, %rd5, %rd31;
	add.s64 	%rd34, %rd6, %rd31;
	add.s64 	%rd35, %rd2, %rd31;
	ld.global.u32 	%r158, [%rd35];
	st.shared.u32 	[%r251], %r158;
	ld.global.u32 	%r159, [%rd32];
	add.s32 	%r160, %r251, %r20;
	st.shared.u32 	[%r160], %r159;
	ld.global.u32 	%r161, [%rd33];
	add.s32 	%r162, %r251, %r40;
	st.shared.u32 	[%r162], %r161;
	ld.global.u32 	%r163, [%rd34];
	add.s32 	%r164, %r251, %r41;
	st.shared.u32 	[%r164], %r163;
	add.s32 	%r248, %r248, %r20;
	add.s32 	%r251, %r251, %r39;
	add.s32 	%r250, %r250, %r20;
	setp.lt.u32 	%p11, %r248, 128;
	@%p11 bra 	$L__BB299_14;
$L__BB299_15:
	setp.eq.s32 	%p12, %r18, 0;
	mov.u32 	%r249, %r1;
	@%p12 bra 	$L__BB299_19;
	setp.eq.s32 	%p13, %r18, 1;
	mov.b32 	%r165, 0;
	st.shared.u32 	[%r24], %r165;
	mov.u32 	%r249, %r3;
	@%p13 bra 	$L__BB299_19;
	setp.eq.s32 	%p14, %r18, 2;
	mov.b32 	%r166, 0;
	st.shared.u32 	[%r25], %r166;
	mov.u32 	%r249, %r22;
	@%p14 bra 	$L__BB299_19;
	add.s32 	%r167, %r25, %r20;
	mov.b32 	%r168, 0;
	st.shared.u32 	[%r167], %r168;
	mov.u32 	%r249, %r23;
$L__BB299_19:
	setp.lt.u32 	%p15, %r17, 3;
	@%p15 bra 	$L__BB299_21;
$L__BB299_20:
	shl.b32 	%r169, %r249, 2;
	mov.u32 	%r170, _ZZ9cuda_gemmIiLi256ELi2ELi1ELi128ELi32ELi32ELi32ELi1ELi1EEviiiPT_S1_S1_iiE3Csh;
	add.s32 	%r171, %r170, %r169;
	mov.b32 	%r172, 0;
	st.shared.u32 	[%r171], %r172;
	add.s32 	%r173, %r171, %r20;
	st.shared.u32 	[%r173], %r172;
	add.s32 	%r174, %r173, %r20;
	st.shared.u32 	[%r174], %r172;
	add.s32 	%r175, %r174, %r20;
	st.shared.u32 	[%r175], %r172;
	add.s32 	%r249, %r20, %r249;
	setp.lt.u32 	%p16, %r249, 128;
	@%p16 bra 	$L__BB299_20;
$L__BB299_21:
	shr.u32 	%r254, %r1, 3;
	bar.sync 	0;
	ld.shared.u32 	%r58, [%r26];
	ld.shared.u32 	%r59, [%r26+4];
	ld.shared.u32 	%r60, [%r26+8];
	ld.shared.u32 	%r61, [%r26+12];
	ld.shared.u32 	%r62, [%r26+16];
	ld.shared.u32 	%r63, [%r26+20];
	ld.shared.u32 	%r64, [%r26+24];
	ld.shared.u32 	%r65, [%r26+28];
	ld.shared.u32 	%r66, [%r27];
	ld.shared.u32 	%r67, [%r26+36];
	ld.shared.u32 	%r68, [%r26+40];
	ld.shared.u32 	%r69, [%r26+44];
	ld.shared.u32 	%r70, [%r26+48];
	ld.shared.u32 	%r71, [%r28];
	ld.shared.u32 	%r72, [%r29];
	ld.shared.u32 	%r73, [%r30];
$L__BB299_22:
	and.b32  	%r176, %r1, 1;
	setp.eq.b32 	%p17, %r176, 1;
	mad.lo.s32 	%r177, %r254, 132, %r16;
	ld.shared.u32 	%r178, [%r177];
	shfl.sync.idx.b32	%r179|%p18, %r178, %r31, 31, -1;
	mul.lo.s32 	%r180, %r179, %r58;
	add.s32 	%r181, %r31, 1;
	shfl.sync.idx.b32	%r182|%p19, %r178, %r181, 31, -1;
	mad.lo.s32 	%r183, %r182, %r59, %r180;
	add.s32 	%r184, %r31, 2;
	shfl.sync.idx.b32	%r185|%p20, %r178, %r184, 31, -1;
	mad.lo.s32 	%r186, %r185, %r60, %r183;
	add.s32 	%r187, %r31, 3;
	shfl.sync.idx.b32	%r188|%p21, %r178, %r187, 31, -1;
	mad.lo.s32 	%r189, %r188, %r61, %r186;
	shfl.sync.idx.b32	%r190|%p22, %r178, %r32, 31, -1;
	mad.lo.s32 	%r191, %r190, %r62, %r189;
	shfl.sync.idx.b32	%r192|%p23, %r178, %r33, 31, -1;
	mad.lo.s32 	%r193, %r192, %r63, %r191;
	add.s32 	%r194, %r31, 6;
	shfl.sync.idx.b32	%r195|%p24, %r178, %r194, 31, -1;
	mad.lo.s32 	%r196, %r195, %r64, %r193;
	shfl.sync.idx.b32	%r197|%p25, %r178, %r34, 31, -1;
	mad.lo.s32 	%r198, %r197, %r65, %r196;
	shfl.sync.idx.b32	%r199|%p26, %r178, %r35, 31, -1;
	mad.lo.s32 	%r200, %r199, %r66, %r198;
	add.s32 	%r201, %r31, 9;
	shfl.sync.idx.b32	%r202|%p27, %r178, %r201, 31, -1;
	mad.lo.s32 	%r203, %r202, %r67, %r200;
	add.s32 	%r204, %r31, 10;
	shfl.sync.idx.b32	%r205|%p28, %r178, %r204, 31, -1;
	mad.lo.s32 	%r206, %r205, %r68, %r203;
	add.s32 	%r207, %r31, 11;
	shfl.sync.idx.b32	%r208|%p29, %r178, %r207, 31, -1;
	mad.lo.s32 	%r209, %r208, %r69, %r206;
	add.s32 	%r210, %r31, 12;
	shfl.sync.idx.b32	%r211|%p30, %r178, %r210, 31, -1;
	mad.lo.s32 	%r212, %r211, %r70, %r209;
	shfl.sync.idx.b32	%r213|%p31, %r178, %r36, 31, -1;
	mad.lo.s32 	%r214, %r213, %r71, %r212;
	shfl.sync.idx.b32	%r215|%p32, %r178, %r37, 31, -1;
	mad.lo.s32 	%r216, %r215, %r72, %r214;
	shfl.sync.idx.b32	%r217|%p33, %r178, %r38, 31, -1;
	mad.lo.s32 	%r218, %r217, %r73, %r216;
	shfl.sync.down.b32	%r219|%p34, %r218, 1, 7711, -1;
	add.s32 	%r75, %r219, %r218;
	@%p17 bra 	$L__BB299_24;
	shl.b32 	%r220, %r12, 2;
	shl.b32 	%r221, %r254, 4;
	or.b32  	%r222, %r221, %r220;
	mov.u32 	%r223, _ZZ9cuda_gemmIiLi256ELi2ELi1ELi128ELi32ELi32ELi32ELi1ELi1EEviiiPT_S1_S1_iiE3Csh;
	add.s32 	%r224, %r223, %r222;
	st.shared.u32 	[%r224], %r75;
$L__BB299_24:
	add.s32 	%r254, %r254, %r42;
	setp.lt.u32 	%p35, %r254, 32;
	@%p35 bra 	$L__BB299_22;
	setp.gt.u32 	%p36, %r1, 127;
	bar.sync 	0;
	@%p36 bra 	$L__BB299_32;
	setp.eq.s32 	%p37, %r18, 0;
	mov.u32 	%r255, %r1;
	@%p37 bra 	$L__BB299_30;
	setp.eq.s32 	%p38, %r18, 1;
	shl.b32 	%r225, %r247, 7;
	add.s32 	%r226, %r225, %r1;
	ld.shared.u32 	%r227, [%r24];
	mul.wide.s32 	%rd36, %r226, 4;
	add.s64 	%rd9, %rd3, %rd36;
	st.global.u32 	[%rd9], %r227;
	mov.u32 	%r255, %r3;
	@%p38 bra 	$L__BB299_30;
	setp.eq.s32 	%p39, %r18, 2;
	ld.shared.u32 	%r228, [%r25];
	cvt.u64.u32 	%rd37, %r20;
	add.s64 	%rd10, %rd9, %rd37;
	st.global.u32 	[%rd10], %r228;
	mov.u32 	%r255, %r22;
	@%p39 bra 	$L__BB299_30;
	add.s32 	%r229, %r25, %r20;
	ld.shared.u32 	%r230, [%r229];
	add.s64 	%rd39, %rd10, %rd37;
	st.global.u32 	[%rd39], %r230;
	mov.u32 	%r255, %r23;
$L__BB299_30:
	setp.lt.u32 	%p40, %r17, 3;
	@%p40 bra 	$L__BB299_32;
$L__BB299_31:
	shl.b32 	%r231, %r247, 7;
	add.s32 	%r232, %r231, %r255;
	shl.b32 	%r233, %r255, 2;
	mov.u32 	%r234, _ZZ9cuda_gemmIiLi256ELi2ELi1ELi128ELi32ELi32ELi32ELi1ELi1EEviiiPT_S1_S1_iiE3Csh;
	add.s32 	%r235, %r234, %r233;
	ld.shared.u32 	%r236, [%r235];
	mul.wide.s32 	%rd40, %r232, 4;
	add.s64 	%rd41, %rd3, %rd40;
	st.global.u32 	[%rd41], %r236;
	add.s32 	%r237, %r235, %r20;
	ld.shared.u32 	%r238, [%r237];
	add.s64 	%rd43, %rd41, %rd28;
	st.global.u32 	[%rd43], %r238;
	add.s32 	%r239, %r237, %r20;
	ld.shared.u32 	%r240, [%r239];
	add.s64 	%rd44, %rd43, %rd28;
	st.global.u32 	[%rd44], %r240;
	add.s32 	%r241, %r239, %r20;
	ld.shared.u32 	%r242, [%r241];
	add.s64 	%rd45, %rd44, %rd28;
	st.global.u32 	[%rd45], %r242;
	add.s32 	%r255, %r20, %r255;
	setp.lt.u32 	%p41, %r255, 128;
	@%p41 bra 	$L__BB299_31;
$L__BB299_32:
	add.s32 	%r247, %r247, %r14;
	setp.lt.u32 	%p42, %r247, %r15;
	@%p42 bra 	$L__BB299_7;
$L__BB299_33:
	ret;

}
	// .globl	_Z9cuda_gemmIiLi256ELi2ELi1ELi128ELi64ELi64ELi32ELi0ELi0EEviiiPT_S1_S1_ii
.visible .entry _Z9cuda_gemmIiLi256ELi2ELi1ELi128ELi64ELi64ELi32ELi0ELi0EEviiiPT_S1_S1_ii(
	.param .u32 _Z9cuda_gemmIiLi256ELi2ELi1ELi128ELi64ELi64ELi32ELi0ELi0EEviiiPT_S1_S1_ii_param_0,
	.param .u32 _Z9cuda_gemmIiLi256ELi2ELi1ELi128ELi64ELi64ELi32ELi0ELi0EEviiiPT_S1_S1_ii_param_1,
	.param .u32 _Z9cuda_gemmIiLi256ELi2ELi1ELi128ELi64ELi64ELi32ELi0ELi0EEviiiPT_S1_S1_ii_param_2,
	.param .u64 .ptr .align 1 _Z9cuda_gemmIiLi256ELi2ELi1ELi128ELi64ELi64ELi32ELi0ELi0EEviiiPT_S1_S1_ii_param_3,
	.param .u64 .ptr .align 1 _Z9cuda_gemmIiLi256ELi2ELi1ELi128ELi64ELi64ELi32ELi0ELi0EEviiiPT_S1_S1_ii_param_4,
	.param .u64 .ptr .align 1 _Z9cuda_gemmIiLi256ELi2ELi1ELi128ELi64ELi64ELi32ELi0ELi0EEviiiPT_S1_S1_ii_param_5,
	.param .u32 _Z9cuda_gemmIiLi256ELi2ELi1ELi128ELi64ELi64ELi32ELi0ELi0EEviiiPT_S1_S1_ii_param_6,
	.param .u32 _Z9cuda_gemmIiLi256ELi2ELi1ELi128ELi64ELi64ELi32ELi0ELi0EEviiiPT_S1_S1_ii_param_7
)
.maxntid 256
{
	.reg .pred 	%p<155>;
	.reg .b32 	%r<1227>;
	.reg .b64 	%rd<39>;
	// demoted variable
	.shared .align 128 .b8 _ZZ9cuda_gemmIiLi256ELi2ELi1ELi128ELi64ELi64ELi32ELi0ELi0EEviiiPT_S1_S1_iiE11kron_fac_sh[8320];
	// demoted variable
	.shared .align 128 .b8 _ZZ9cuda_gemmIiLi256ELi2ELi1ELi128ELi64ELi64ELi32ELi0ELi0EEviiiPT_S1_S1_iiE3Ash[512];
	// demoted variable
	.shared .align 128 .b8 _ZZ9cuda_gemmIiLi256ELi2ELi1ELi128ELi64ELi64ELi32ELi0ELi0EEviiiPT_S1_S1_iiE3Csh[256];
	ld.param.u32 	%r378, [_Z9cuda_gemmIiLi256ELi2ELi1ELi128ELi64ELi64ELi32ELi0ELi0EEviiiPT_S1_S1_ii_param_2];
	ld.param.u64 	%rd7, [_Z9cuda_gemmIiLi256ELi2ELi1ELi128ELi64ELi64ELi32ELi0ELi0EEviiiPT_S1_S1_ii_param_5];
	ld.param.u32 	%r380, [_Z9cuda_gemmIiLi256ELi2ELi1ELi128ELi64ELi64ELi32ELi0ELi0EEviiiPT_S1_S1_ii_param_7];
	cvta.to.global.u64 	%rd1, %rd7;
	mov.u32 	%r1, %tid.x;
	setp.lt.s32 	%p1, %r380, 16;
	shr.u32 	%r2, %r380, 4;
	selp.b32 	%r3, 1, %r2, %p1;
	and.b32  	%r381, %r378, -128;
	setp.eq.s32 	%p2, %r381, 8192;
	@%p2 bra 	$L__BB300_3;
	setp.ne.s32 	%p3, %r381, 4096;
	@%p3 bra 	$L__BB300_4;
	mov.u32 	%r383, %ctaid.x;
	shr.u32 	%r1032, %r383, 5;
	and.b32  	%r1031, %r383, 31;
	bra.uni 	$L__BB300_5;
$L__BB300_3:
	mov.u32 	%r382, %ctaid.x;
	shr.u32 	%r1032, %r382, 6;
	and.b32  	%r1031, %r382, 63;
	bra.uni 	$L__BB300_5;
$L__BB300_4:
	mov.u32 	%r384, %ctaid.x;
	shr.s32 	%r385, %r378, 31;
	shr.u32 	%r386, %r385, 25;
	add.s32 	%r387, %r378, %r386;
	shr.s32 	%r388, %r387, 7;
	div.u32 	%r1032, %r384, %r388;
	mul.lo.s32 	%r389, %r1032, %r388;
	sub.s32 	%r1031, %r384, %r389;
$L__BB300_5:
	div.s32 	%r12, 128, %r380;
	mul.lo.s32 	%r390, %r12, %r3;
	min.s32 	%r13, %r390, 256;
	div.u32 	%r15, %r1, %r13;
	mul.lo.s32 	%r391, %r15, %r13;
	sub.s32 	%r392, %r1, %r391;
	div.u32 	%r14, %r392, %r3;
	mov.u32 	%r393, %ntid.x;
	div.u32 	%r16, %r393, %r13;
	mov.u32 	%r1049, %ctaid.y;
	mov.u32 	%r394, %nctaid.y;
	shl.b32 	%r395, %r394, 1;
	setp.ge.u32 	%p4, %r1049, %r395;
	@%p4 bra 	$L__BB300_173;
	ld.param.u32 	%r1029, [_Z9cuda_gemmIiLi256ELi2ELi1ELi128ELi64ELi64ELi32ELi0ELi0EEviiiPT_S1_S1_ii_param_6];
	shl.b32 	%r18, %r1031, 7;
	shl.b32 	%r397, %r1032, 5;
	and.b32  	%r398, %r1, 31;
	or.b32  	%r19, %r397, %r398;
	and.b32  	%r399, %r14, 15;
	rem.u32 	%r400, %r1, %r3;
	shl.b32 	%r20, %r400, 4;
	min.s32 	%r21, %r1029, 32;
	min.u32 	%r401, %r380, 16;
	or.b32  	%r22, %r399, %r20;
	shl.b32 	%r402, %r3, 8;
	sub.s32 	%r23, 8223, %r402;
	shr.u32 	%r403, %r378, 31;
	add.s32 	%r404, %r378, %r403;
	shr.s32 	%r405, %r404, 1;
	mul.lo.s32 	%r406, %r1032, %r405;
	mad.lo.s32 	%r24, %r12, %r1031, %r406;
	add.s32 	%r407, %r1, %r393;
	max.u32 	%r408, %r407, 128;
	setp.lt.u32 	%p5, %r407, 128;
	selp.u32 	%r409, 1, 0, %p5;
	add.s32 	%r410, %r407, %r409;
	sub.s32 	%r411, %r408, %r410;
	div.u32 	%r412, %r411, %r393;
	add.s32 	%r26, %r412, %r409;
	max.u32 	%r413, %r407, 64;
	setp.lt.u32 	%p6, %r407, 64;
	selp.u32 	%r414, 1, 0, %p6;
	add.s32 	%r415, %r407, %r414;
	sub.s32 	%r416, %r413, %r415;
	div.u32 	%r417, %r416, %r393;
	add.s32 	%r27, %r417, %r414;
	add.s32 	%r418, %r27, 1;
	shl.b32 	%r28, %r393, 2;
	and.b32  	%r29, %r418, 3;
	setp.gt.u32 	%p7, %r380, %r399;
	selp.b32 	%r419, 0, %r401, %p7;
	sub.s32 	%r30, %r22, %r419;
	add.s32 	%r420, %r399, 1;
	setp.lt.u32 	%p8, %r420, %r401;
	selp.b32 	%r421, 0, %r401, %p8;
	sub.s32 	%r31, %r22, %r421;
	add.s32 	%r422, %r399, 2;
	setp.lt.u32 	%p9, %r422, %r401;
	selp.b32 	%r423, 0, %r401, %p9;
	sub.s32 	%r32, %r22, %r423;
	add.s32 	%r424, %r399, 3;
	setp.lt.u32 	%p10, %r424, %r401;
	selp.b32 	%r425, 0, %r401, %p10;
	sub.s32 	%r33, %r22, %r425;
	add.s32 	%r426, %r399, 4;
	setp.lt.u32 	%p11, %r426, %r401;
	selp.b32 	%r427, 0, %r401, %p11;
	sub.s32 	%r34, %r22, %r427;
	add.s32 	%r428, %r399, 5;
	setp.lt.u32 	%p12, %r428, %r401;
	selp.b32 	%r429, 0, %r401, %p12;
	sub.s32 	%r35, %r22, %r429;
	add.s32 	%r430, %r399, 6;
	setp.lt.u32 	%p13, %r430, %r401;
	selp.b32 	%r431, 0, %r401, %p13;
	sub.s32 	%r36, %r22, %r431;
	add.s32 	%r432, %r399, 7;
	setp.lt.u32 	%p14, %r432, %r401;
	selp.b32 	%r433, 0, %r401, %p14;
	sub.s32 	%r37, %r22, %r433;
	add.s32 	%r434, %r399, 8;
	setp.lt.u32 	%p15, %r434, %r401;
	selp.b32 	%r435, 0, %r401, %p15;
	sub.s32 	%r38, %r22, %r435;
	add.s32 	%r436, %r399, 9;
	setp.lt.u32 	%p16, %r436, %r401;
	selp.b32 	%r437, 0, %r401, %p16;
	sub.s32 	%r39, %r22, %r437;
	add.s32 	%r438, %r399, 10;
	setp.lt.u32 	%p17, %r438, %r401;
	selp.b32 	%r439, 0, %r401, %p17;
	sub.s32 	%r40, %r22, %r439;
	add.s32 	%r440, %r399, 11;
	setp.lt.u32 	%p18, %r440, %r401;
	selp.b32 	%r441, 0, %r401, %p18;
	sub.s32 	%r41, %r22, %r441;
	add.s32 	%r442, %r399, 12;
	setp.lt.u32 	%p19, %r442, %r401;
	selp.b32 	%r443, 0, %r401, %p19;
	sub.s32 	%r42, %r22, %r443;
	add.s32 	%r444, %r399, 13;
	setp.lt.u32 	%p20, %r444, %r401;
	selp.b32 	%r445, 0, %r401, %p20;
	sub.s32 	%r43, %r22, %r445;
	add.s32 	%r446, %r399, 14;
	setp.lt.u32 	%p21, %r446, %r401;
	selp.b32 	%r447, 0, %r401, %p21;
	sub.s32 	%r44, %r22, %r447;
	add.s32 	%r448, %r399, 15;
	setp.lt.u32 	%p22, %r448, %r401;
	selp.b32 	%r449, 0, %r401, %p22;
	sub.s32 	%r45, %r22, %r449;
	mul.wide.u32 	%rd13, %r393, 4;
	mul.wide.u32 	%rd16, %r393, 8;
	mul.wide.u32 	%rd18, %r393, 12;
	cvt.u64.u32 	%rd9, %r28;
$L__BB300_7:
	setp.gt.u32 	%p23, %r1, 127;
	@%p23 bra 	$L__BB300_15;
	ld.param.u64 	%rd37, [_Z9cuda_gemmIiLi256ELi2ELi1ELi128ELi64ELi64ELi32ELi0ELi0EEviiiPT_S1_S1_ii_param_3];
	cvta.to.global.u64 	%rd2, %rd37;
	and.b32  	%r450, %r26, 3;
	setp.eq.s32 	%p24, %r450, 3;
	mul.lo.s32 	%r63, %r1049, %r378;
	mov.u32 	%r1050, %r1;
	@%p24 bra 	$L__BB300_12;
	add.s32 	%r1050, %r1, %r393;
	and.b32  	%r451, %r26, 3;
	setp.eq.s32 	%p25, %r451, 0;
	add.s32 	%r452, %r63, %r18;
	add.s32 	%r453, %r452, %r1;
	mul.wide.s32 	%rd8, %r453, 4;
	add.s64 	%rd3, %rd2, %rd8;
	ld.global.u32 	%r454, [%rd3];
	shl.b32 	%r455, %r1, 2;
	mov.u32 	%r456, _ZZ9cuda_gemmIiLi256ELi2ELi1ELi128ELi64ELi64ELi32ELi0ELi0EEviiiPT_S1_S1_iiE3Ash;
	add.s32 	%r457, %r456, %r455;
	st.shared.u32 	[%r457], %r454;
	@%p25 bra 	$L__BB300_12;
	add.s32 	%r1050, %r1050, %r393;
	and.b32  	%r458, %r26, 3;
	setp.eq.s32 	%p26, %r458, 1;
	add.s64 	%rd4, %rd3, %rd9;
	ld.global.u32 	%r459, [%rd4];
	shl.b32 	%r460, %r1, 2;
	mov.u32 	%r461, _ZZ9cuda_gemmIiLi256ELi2ELi1ELi128ELi64ELi64ELi32ELi0ELi0EEviiiPT_S1_S1_iiE3Ash;
	add.s32 	%r462, %r461, %r460;
	add.s32 	%r463, %r462, %r28;
	st.shared.u32 	[%r463], %r459;
	@%p26 bra 	$L__BB300_12;
	add.s32 	%r1050, %r1050, %r393;
	add.s64 	%rd11, %rd4, %rd9;
	ld.global.u32 	%r464, [%rd11];
	shl.b32 	%r465, %r1, 2;
	mov.u32 	%r466, _ZZ9cuda_gemmIiLi256ELi2ELi1ELi128ELi64ELi64ELi32ELi0ELi0EEviiiPT_S1_S1_iiE3Ash;
	add.s32 	%r467, %r466, %r465;
	add.s32 	%r468, %r467, %r28;
	add.s32 	%r469, %r468, %r28;
	st.shared.u32 	[%r469], %r464;
$L__BB300_12:
	setp.lt.u32 	%p27, %r26, 3;
	@%p27 bra 	$L__BB300_15;
	shl.b32 	%r470, %r1050, 2;
	mov.u32 	%r471, _ZZ9cuda_gemmIiLi256ELi2ELi1ELi128ELi64ELi64ELi32ELi0ELi0EEviiiPT_S1_S1_iiE3Ash;
	add.s32 	%r1053, %r471, %r470;
	add.s32 	%r472, %r18, %r1050;
	add.s32 	%r1052, %r472, %r63;
$L__BB300_14:
	mul.wide.s32 	%rd12, %r1052, 4;
	add.s64 	%rd14, %rd2, %rd12;
	add.s64 	%rd15, %rd14, %rd13;
	add.s64 	%rd17, %rd14, %rd16;
	add.s64 	%rd19, %rd14, %rd18;
	ld.global.u32 	%r473, [%rd14];
	st.shared.u32 	[%r1053], %r473;
	ld.global.u32 	%r474, [%rd15];
	add.s32 	%r475, %r1053, %r28;
	st.shared.u32 	[%r475], %r474;
	ld.global.u32 	%r476, [%rd17];
	shl.b32 	%r477, %r393, 3;
	add.s32 	%r478, %r1053, %r477;
	st.shared.u32 	[%r478], %r476;
	ld.global.u32 	%r479, [%rd19];
	mad.lo.s32 	%r480, %r393, 12, %r1053;
	st.shared.u32 	[%r480], %r479;
	add.s32 	%r1050, %r1050, %r28;
	shl.b32 	%r481, %r393, 4;
	add.s32 	%r1053, %r1053, %r481;
	add.s32 	%r1052, %r1052, %r28;
	setp.lt.u32 	%p28, %r1050, 128;
	@%p28 bra 	$L__BB300_14;
$L__BB300_15:
	add.s32 	%r70, %r1, %r393;
	add.s32 	%r71, %r70, %r393;
	setp.gt.u32 	%p29, %r1, 63;
	@%p29 bra 	$L__BB300_22;
	setp.eq.s32 	%p30, %r29, 0;
	mov.u32 	%r1051, %r1;
	@%p30 bra 	$L__BB300_20;
	setp.eq.s32 	%p31, %r29, 1;
	shl.b32 	%r482, %r1, 2;
	mov.u32 	%r483, _ZZ9cuda_gemmIiLi256ELi2ELi1ELi128ELi64ELi64ELi32ELi0ELi0EEviiiPT_S1_S1_iiE3Csh;
	add.s32 	%r484, %r483, %r482;
	mov.b32 	%r485, 0;
	st.shared.u32 	[%r484], %r485;
	mov.u32 	%r1051, %r70;
	@%p31 bra 	$L__BB300_20;
	setp.eq.s32 	%p32, %r29, 2;
	shl.b32 	%r486, %r1, 2;
	mov.u32 	%r487, _ZZ9cuda_gemmIiLi256ELi2ELi1ELi128ELi64ELi64ELi32ELi0ELi0EEviiiPT_S1_S1_iiE3Csh;
	add.s32 	%r488, %r487, %r486;
	add.s32 	%r489, %r488, %r28;
	mov.b32 	%r490, 0;
	st.shared.u32 	[%r489], %r490;
	mov.u32 	%r1051, %r71;
	@%p32 bra 	$L__BB300_20;
	add.s32 	%r1051, %r71, %r393;
	shl.b32 	%r491, %r1, 2;
	mov.u32 	%r492, _ZZ9cuda_gemmIiLi256ELi2ELi1ELi128ELi64ELi64ELi32ELi0ELi0EEviiiPT_S1_S1_iiE3Csh;
	add.s32 	%r493, %r492, %r491;
	add.s32 	%r494, %r493, %r28;
	add.s32 	%r495, %r494, %r28;
	mov.b32 	%r496, 0;
	st.shared.u32 	[%r495], %r496;
$L__BB300_20:
	setp.lt.u32 	%p33, %r27, 3;
	@%p33 bra 	$L__BB300_22;
$L__BB300_21:
	shl.b32 	%r497, %r1051, 2;
	mov.u32 	%r498, _ZZ9cuda_gemmIiLi256ELi2ELi1ELi128ELi64ELi64ELi32ELi0ELi0EEviiiPT_S1_S1_iiE3Csh;
	add.s32 	%r499, %r498, %r497;
	mov.b32 	%r500, 0;
	st.shared.u32 	[%r499], %r500;
	add.s32 	%r501, %r499, %r28;
	st.shared.u32 	[%r501], %r500;
	add.s32 	%r502, %r501, %r28;
	st.shared.u32 	[%r502], %r500;
	add.s32 	%r503, %r502, %r28;
	st.shared.u32 	[%r503], %r500;
	add.s32 	%r1051, %r28, %r1051;
	setp.lt.u32 	%p34, %r1051, 64;
	@%p34 bra 	$L__BB300_21;
$L__BB300_22:
	and.b32  	%r82, %r1, 31;
	shr.u32 	%r504, %r1, 5;
	setp.ge.s32 	%p35, %r504, %r380;
	@%p35 bra 	$L__BB300_25;
	shr.u32 	%r1056, %r1, 5;
$L__BB300_24:
	ld.param.u32 	%r1030, [_Z9cuda_gemmIiLi256ELi2ELi1ELi128ELi64ELi64ELi32ELi0ELi0EEviiiPT_S1_S1_ii_param_6];
	ld.param.u64 	%rd38, [_Z9cuda_gemmIiLi256ELi2ELi1ELi128ELi64ELi64ELi32ELi0ELi0EEviiiPT_S1_S1_ii_param_4];
	mad.lo.s32 	%r505, %r1056, %r1030, %r19;
	cvta.to.global.u64 	%rd20, %rd38;
	mul.wide.s32 	%rd21, %r505, 4;
	add.s64 	%rd22, %rd20, %rd21;
	ld.global.u32 	%r506, [%rd22];
	mov.u32 	%r507, _ZZ9cuda_gemmIiLi256ELi2ELi1ELi128ELi64ELi64ELi32ELi0ELi0EEviiiPT_S1_S1_iiE11kron_fac_sh;
	mad.lo.s32 	%r508, %r82, 260, %r507;
	shl.b32 	%r509, %r1056, 2;
	add.s32 	%r510, %r508, %r509;
	st.shared.u32 	[%r510], %r506;
	shr.u32 	%r511, %r393, 5;
	add.s32 	%r1056, %r1056, %r511;
	setp.lt.s32 	%p36, %r1056, %r380;
	@%p36 bra 	$L__BB300_24;
$L__BB300_25:
	setp.lt.s32 	%p37, %r12, 1;
	bar.sync 	0;
	@%p37 bra 	$L__BB300_165;
	setp.ne.s32 	%p38, %r3, 1;
	@%p38 bra 	$L__BB300_95;
	mov.b32 	%r1073, 0;
$L__BB300_28:
	setp.lt.s32 	%p113, %r380, 1;
	add.s32 	%r103, %r1073, %r14;
	mul.lo.s32 	%r104, %r103, %r380;
	add.s32 	%r105, %r104, %r20;
	@%p113 bra 	$L__BB300_30;
	add.s32 	%r813, %r22, %r104;
	shl.b32 	%r814, %r813, 2;
	mov.u32 	%r815, _ZZ9cuda_gemmIiLi256ELi2ELi1ELi128ELi64ELi64ELi32ELi0ELi0EEviiiPT_S1_S1_iiE3Ash;
	add.s32 	%r816, %r815, %r814;
	ld.shared.u32 	%r1224, [%r816];
$L__BB300_30:
	setp.lt.s32 	%p114, %r380, 2;
	@%p114 bra 	$L__BB300_32;
	add.s32 	%r817, %r14, 1;
	and.b32  	%r818, %r817, 15;
	add.s32 	%r819, %r105, %r818;
	shl.b32 	%r820, %r819, 2;
	mov.u32 	%r821, _ZZ9cuda_gemmIiLi256ELi2ELi1ELi128ELi64ELi64ELi32ELi0ELi0EEviiiPT_S1_S1_iiE3Ash;
	add.s32 	%r822, %r821, %r820;
	ld.shared.u32 	%r1223, [%r822];
$L__BB300_32:
	setp.lt.s32 	%p115, %r380, 3;
	@%p115 bra 	$L__BB300_34;
	add.s32 	%r823, %r14, 2;
	and.b32  	%r824, %r823, 15;
	add.s32 	%r825, %r105, %r824;
	shl.b32 	%r826, %r825, 2;
	mov.u32 	%r827, _ZZ9cuda_gemmIiLi256ELi2ELi1ELi128ELi64ELi64ELi32ELi0ELi0EEviiiPT_S1_S1_iiE3Ash;
	add.s32 	%r828, %r827, %r826;
	ld.shared.u32 	%r1222, [%r828];
$L__BB300_34:
	setp.lt.s32 	%p116, %r380, 4;
	@%p116 bra 	$L__BB300_36;
	add.s32 	%r829, %r14, 3;
	and.b32  	%r830, %r829, 15;
	add.s32 	%r831, %r105, %r830;
	shl.b32 	%r832, %r831, 2;
	mov.u32 	%r833, _ZZ9cuda_gemmIiLi256ELi2ELi1ELi128ELi64ELi64ELi32ELi0ELi0EEviiiPT_S1_S1_iiE3Ash;
	add.s32 	%r834, %r833, %r832;
	ld.shared.u32 	%r1221, [%r834];
$L__BB300_36:
	setp.lt.s32 	%p117, %r380, 5;
	@%p117 bra 	$L__BB300_38;
	add.s32 	%r835, %r14, 4;
	and.b32  	%r836, %r835, 15;
	add.s32 	%r837, %r105, %r836;
	shl.b32 	%r838, %r837, 2;
	mov.u32 	%r839, _ZZ9cuda_gemmIiLi256ELi2ELi1ELi128ELi64ELi64ELi32ELi0ELi0EEviiiPT_S1_S1_iiE3Ash;
	add.s32 	%r840, %r839, %r838;
	ld.shared.u32 	%r1220, [%r840];
$L__BB300_38:
	setp.lt.s32 	%p118, %r380, 6;
	@%p118 bra 	$L__BB300_40;
	add.s32 	%r841, %r14, 5;
	and.b32  	%r842, %r841, 15;
	add.s32 	%r843, %r105, %r842;
	shl.b32 	%r844, %r843, 2;
	mov.u32 	%r845, _ZZ9cuda_gemmIiLi256ELi2ELi1ELi128ELi64ELi64ELi32ELi0ELi0EEviiiPT_S1_S1_iiE3Ash;
	add.s32 	%r846, %r845, %r844;
	ld.shared.u32 	%r1219, [%r846];
$L__BB300_40:
	setp.lt.s32 	%p119, %r380, 7;
	@%p119 bra 	$L__BB300_42;
	add.s32 	%r847, %r14, 6;
	and.b32  	%r848, %r847, 15;
	add.s32 	%r849, %r105, %r848;
	shl.b32 	%r850, %r849, 2;
	mov.u32 	%r851, _ZZ9cuda_gemmIiLi256ELi2ELi1ELi128ELi64ELi64ELi32ELi0ELi0EEviiiPT_S1_S1_iiE3Ash;
	add.s32 	%r852, %r851, %r850;
	ld.shared.u32 	%r1218, [%r852];
$L__BB300_42:
	setp.lt.s32 	%p120, %r380, 8;
	@%p120 bra 	$L__BB300_44;
	add.s32 	%r853, %r14, 7;
	and.b32  	%r854, %r853, 15;
	add.s32 	%r855, %r105, %r854;
	shl.b32 	%r856, %r855, 2;
	mov.u32 	%r857, _ZZ9cuda_gemmIiLi256ELi2ELi1ELi128ELi64ELi64ELi32ELi0ELi0EEviiiPT_S1_S1_iiE3Ash;
	add.s32 	%r858, %r857, %r856;
	ld.shared.u32 	%r1217, [%r858];
$L__BB300_44:
	setp.lt.s32 	%p121, %r380, 9;
	@%p121 bra 	$L__BB300_46;
	and.b32  	%r859, %r14, 15;
	xor.b32  	%r860, %r859, 8;
	add.s32 	%r861, %r105, %r860;
	shl.b32 	%r862, %r861, 2;
	mov.u32 	%r863, _ZZ9cuda_gemmIiLi256ELi2ELi1ELi128ELi64ELi64ELi32ELi0ELi0EEviiiPT_S1_S1_iiE3Ash;
	add.s32 	%r864, %r863, %r862;
	ld.shared.u32 	%r1216, [%r864];
$L__BB300_46:
	setp.lt.s32 	%p122, %r380, 10;
	@%p122 bra 	$L__BB300_48;
	add.s32 	%r865, %r14, 9;
	and.b32  	%r866, %r865, 15;
	add.s32 	%r867, %r105, %r866;
	shl.b32 	%r868, %r867, 2;
	mov.u32 	%r869, _ZZ9cuda_gemmIiLi256ELi2ELi1ELi128ELi64ELi64ELi32ELi0ELi0EEviiiPT_S1_S1_iiE3Ash;
	add.s32 	%r870, %r869, %r868;
	ld.shared.u32 	%r1215, [%r870];
$L__BB300_48:
	setp.lt.s32 	%p123, %r380, 11;
	@%p123 bra 	$L__BB300_50;
	add.s32 	%r871, %r14, 10;
	and.b32  	%r872, %r871, 15;
	add.s32 	%r873, %r105, %r872;
	shl.b32 	%r874, %r873, 2;
	mov.u32 	%r875, _ZZ9cuda_gemmIiLi256ELi2ELi1ELi128ELi64ELi64ELi32ELi0ELi0EEviiiPT_S1_S1_iiE3Ash;
	add.s32 	%r876, %r875, %r874;
	ld.shared.u32 	%r1214, [%r876];
$L__BB300_50:
	setp.lt.s32 	%p124, %r380, 12;
	@%p124 bra 	$L__BB300_52;
	add.s32 	%r877, %r14, 11;
	and.b32  	%r878, %r877, 15;
	add.s32 	%r879, %r105, %r878;
	shl.b32 	%r880, %r879, 2;
	mov.u32 	%r881, _ZZ9cuda_gemmIiLi256ELi2ELi1ELi128ELi64ELi64ELi32ELi0ELi0EEviiiPT_S1_S1_iiE3Ash;
	add.s32 	%r882, %r881, %r880;
	ld.shared.u32 	%r1213, [%r882];
$L__BB300_52:
	setp.lt.s32 	%p125, %r380, 13;
	@%p125 bra 	$L__BB300_54;
	add.s32 	%r883, %r14, 12;
	and.b32  	%r884, %r883, 15;
	add.s32 	%r885, %r105, %r884;
	shl.b32 	%r886, %r885, 2;
	mov.u32 	%r887, _ZZ9cuda_gemmIiLi256ELi2ELi1ELi128ELi64ELi64ELi32ELi0ELi0EEviiiPT_S1_S1_iiE3Ash;
	add.s32 	%r888, %r887, %r886;
	ld.shared.u32 	%r1212, [%r888];
$L__BB300_54:
	setp.lt.s32 	%p126, %r380, 14;
	@%p126 bra 	$L__BB300_56;
	add.s32 	%r889, %r14, 13;
	and.b32  	%r890, %r889, 15;
	add.s32 	%r891, %r105, %r890;
	shl.b32 	%r892, %r891, 2;
	mov.u32 	%r893, _ZZ9cuda_gemmIiLi256ELi2ELi1ELi128ELi64ELi64ELi32ELi0ELi0EEviiiPT_S1_S1_iiE3Ash;
	add.s32 	%r894, %r893, %r892;
	ld.shared.u32 	%r1211, [%r894];
$L__BB300_56:
	setp.lt.s32 	%p127, %r380, 15;
	@%p127 bra 	$L__BB300_58;
	add.s32 	%r895, %r14, 14;
	and.b32  	%r896, %r895, 15;
	add.s32 	%r897, %r105, %r896;
	shl.b32 	%r898, %r897, 2;
	mov.u32 	%r899, _ZZ9cuda_gemmIiLi256ELi2ELi1ELi128ELi64ELi64ELi32ELi0ELi0EEviiiPT_S1_S1_iiE3Ash;
	add.s32 	%r900, %r899, %r898;
	ld.shared.u32 	%r1210, [%r900];
$L__BB300_58:
	setp.lt.s32 	%p128, %r380, 16;
	@%p128 bra 	$L__BB300_60;
	add.s32 	%r901, %r14, -1;
	and.b32  	%r902, %r901, 15;
	add.s32 	%r903, %r105, %r902;
	shl.b32 	%r904, %r903, 2;
	mov.u32 	%r905, _ZZ9cuda_gemmIiLi256ELi2ELi1ELi128ELi64ELi64ELi32ELi0ELi0EEviiiPT_S1_S1_iiE3Ash;
	add.s32 	%r906, %r905, %r904;
	ld.shared.u32 	%r1209, [%r906];
$L__BB300_60:
	setp.ge.s32 	%p129, %r15, %r21;
	mov.u32 	%r1090, %r15;
	@%p129 bra 	$L__BB300_61;
	bra.uni 	$L__BB300_62;
$L__BB300_61:
	add.s32 	%r1073, %r1073, %r13;
	setp.lt.s32 	%p147, %r1073, %r12;
	@%p147 bra 	$L__BB300_28;
	bra.uni 	$L__BB300_165;
$L__BB300_62:
	mov.u32 	%r908, _ZZ9cuda_gemmIiLi256ELi2ELi1ELi128ELi64ELi64ELi32ELi0ELi0EEviiiPT_S1_S1_iiE11kron_fac_sh;
	mad.lo.s32 	%r140, %r1090, 260, %r908;
	mov.b32 	%r1092, 0;
	@%p113 bra 	$L__BB300_64;
	shl.b32 	%r909, %r30, 2;
	add.s32 	%r910, %r140, %r909;
	ld.shared.u32 	%r911, [%r910];
	mul.lo.s32 	%r1092, %r911, %r1224;
$L__BB300_64:
	@%p114 bra 	$L__BB300_66;
	shl.b32 	%r912, %r31, 2;
	add.s32 	%r913, %r140, %r912;
	ld.shared.u32 	%r914, [%r913+4];
	mad.lo.s32 	%r1092, %r914, %r1223, %r1092;
$L__BB300_66:
	@%p115 bra 	$L__BB300_68;
	shl.b32 	%r915, %r32, 2;
	add.s32 	%r916, %r140, %r915;
	ld.shared.u32 	%r917, [%r916+8];
	mad.lo.s32 	%r1092, %r917, %r1222, %r1092;
$L__BB300_68:
	@%p116 bra 	$L__BB300_70;
	shl.b32 	%r918, %r33, 2;
	add.s32 	%r919, %r140, %r918;
	ld.shared.u32 	%r920, [%r919+12];
	mad.lo.s32 	%r1092, %r920, %r1221, %r1092;
$L__BB300_70:
	@%p117 bra 	$L__BB300_72;
	shl.b32 	%r921, %r34, 2;
	add.s32 	%r922, %r140, %r921;
	ld.shared.u32 	%r923, [%r922+16];
	mad.lo.s32 	%r1092, %r923, %r1220, %r1092;
$L__BB300_72:
	setp.lt.s32 	%p135, %r380, 6;
	@%p135 bra 	$L__BB300_74;
	shl.b32 	%r924, %r35, 2;
	add.s32 	%r925, %r140, %r924;
	ld.shared.u32 	%r926, [%r925+20];
	mad.lo.s32 	%r1092, %r926, %r1219, %r1092;
$L__BB300_74:
	setp.lt.s32 	%p136, %r380, 7;
	@%p136 bra 	$L__BB300_76;
	shl.b32 	%r927, %r36, 2;
	add.s32 	%r928, %r140, %r927;
	ld.shared.u32 	%r929, [%r928+24];
	mad.lo.s32 	%r1092, %r929, %r1218, %r1092;
$L__BB300_76:
	setp.lt.s32 	%p137, %r380, 8;
	@%p137 bra 	$L__BB300_78;
	shl.b32 	%r930, %r37, 2;
	add.s32 	%r931, %r140, %r930;
	ld.shared.u32 	%r932, [%r931+28];
	mad.lo.s32 	%r1092, %r932, %r1217, %r1092;
$L__BB300_78:
	setp.lt.s32 	%p138, %r380, 9;
	@%p138 bra 	$L__BB300_80;
	shl.b32 	%r933, %r38, 2;
	add.s32 	%r934, %r140, %r933;
	ld.shared.u32 	%r935, [%r934+32];
	mad.lo.s32 	%r1092, %r935, %r1216, %r1092;
$L__BB300_80:
	setp.lt.s32 	%p139, %r380, 10;
	@%p139 bra 	$L__BB300_82;
	shl.b32 	%r936, %r39, 2;
	add.s32 	%r937, %r140, %r936;
	ld.shared.u32 	%r938, [%r937+36];
	mad.lo.s32 	%r1092, %r938, %r1215, %r1092;
$L__BB300_82:
	setp.lt.s32 	%p140, %r380, 11;
	@%p140 bra 	$L__BB300_84;
	shl.b32 	%r939, %r40, 2;
	add.s32 	%r940, %r140, %r939;
	ld.shared.u32 	%r941, [%r940+40];
	mad.lo.s32 	%r1092, %r941, %r1214, %r1092;
$L__BB300_84:
	setp.lt.s32 	%p141, %r380, 12;
	@%p141 bra 	$L__BB300_86;
	shl.b32 	%r942, %r41, 2;
	add.s32 	%r943, %r140, %r942;
	ld.shared.u32 	%r944, [%r943+44];
	mad.lo.s32 	%r1092, %r944, %r1213, %r1092;
$L__BB300_86:
	setp.lt.s32 	%p142, %r380, 13;
	@%p142 bra 	$L__BB300_88;
	shl.b32 	%r945, %r42, 2;
	add.s32 	%r946, %r140, %r945;
	ld.shared.u32 	%r947, [%r946+48];
	mad.lo.s32 	%r1092, %r947, %r1212, %r1092;
$L__BB300_88:
	setp.lt.s32 	%p143, %r380, 14;
	@%p143 bra 	$L__BB300_90;
	shl.b32 	%r948, %r43, 2;
	add.s32 	%r949, %r140, %r948;
	ld.shared.u32 	%r950, [%r949+52];
	mad.lo.s32 	%r1092, %r950, %r1211, %r1092;
$L__BB300_90:
	setp.lt.s32 	%p144, %r380, 15;
	@%p144 bra 	$L__BB300_92;
	shl.b32 	%r951, %r44, 2;
	add.s32 	%r952, %r140, %r951;
	ld.shared.u32 	%r953, [%r952+56];
	mad.lo.s32 	%r1092, %r953, %r1210, %r1092;
$L__BB300_92:
	setp.lt.s32 	%p145, %r380, 16;
	@%p145 bra 	$L__BB300_94;
	shl.b32 	%r954, %r45, 2;
	add.s32 	%r955, %r140, %r954;
	ld.shared.u32 	%r956, [%r955+60];
	mad.lo.s32 	%r1092, %r956, %r1209, %r1092;
$L__BB300_94:
	mad.lo.s32 	%r957, %r1090, %r12, %r103;
	shl.b32 	%r958, %r957, 2;
	mov.u32 	%r959, _ZZ9cuda_gemmIiLi256ELi2ELi1ELi128ELi64ELi64ELi32ELi0ELi0EEviiiPT_S1_S1_iiE3Csh;
	add.s32 	%r960, %r959, %r958;
	ld.shared.u32 	%r961, [%r960];
	add.s32 	%r962, %r961, %r1092;
	st.shared.u32 	[%r960], %r962;
	add.s32 	%r1090, %r1090, %r16;
	setp.lt.s32 	%p146, %r1090, %r21;
	@%p146 bra 	$L__BB300_62;
	bra.uni 	$L__BB300_61;
$L__BB300_95:
	setp.gt.u32 	%p39, %r380, 31;
	@%p39 bra 	$L__BB300_174;
	mov.b32 	%r1175, 0;
$L__BB300_97:
	setp.eq.s32 	%p40, %r380, 0;
	add.s32 	%r283, %r1175, %r14;
	mul.lo.s32 	%r284, %r283, %r380;
	add.s32 	%r285, %r284, %r20;
	@%p40 bra 	$L__BB300_99;
	add.s32 	%r513, %r22, %r284;
	shl.b32 	%r514, %r513, 2;
	mov.u32 	%r515, _ZZ9cuda_gemmIiLi256ELi2ELi1ELi128ELi64ELi64ELi32ELi0ELi0EEviiiPT_S1_S1_iiE3Ash;
	add.s32 	%r516, %r515, %r514;
	ld.shared.u32 	%r1224, [%r516];
$L__BB300_99:
	setp.lt.s32 	%p41, %r380, 2;
	@%p41 bra 	$L__BB300_101;
	add.s32 	%r517, %r14, 1;
	and.b32  	%r518, %r517, 15;
	add.s32 	%r519, %r285, %r518;
	shl.b32 	%r520, %r519, 2;
	mov.u32 	%r521, _ZZ9cuda_gemmIiLi256ELi2ELi1ELi128ELi64ELi64ELi32ELi0ELi0EEviiiPT_S1_S1_iiE3Ash;
	add.s32 	%r522, %r521, %r520;
	ld.shared.u32 	%r1223, [%r522];
$L__BB300_101:
	setp.lt.s32 	%p42, %r380, 3;
	@%p42 bra 	$L__BB300_103;
	add.s32 	%r523, %r14, 2;
	and.b32  	%r524, %r523, 15;
	add.s32 	%r525, %r285, %r524;
	shl.b32 	%r526, %r525, 2;
	mov.u32 	%r527, _ZZ9cuda_gemmIiLi256ELi2ELi1ELi128ELi64ELi64ELi32ELi0ELi0EEviiiPT_S1_S1_iiE3Ash;
	add.s32 	%r528, %r527, %r526;
	ld.shared.u32 	%r1222, [%r528];
$L__BB300_103:
	setp.lt.s32 	%p43, %r380, 4;
	@%p43 bra 	$L__BB300_105;
	add.s32 	%r529, %r14, 3;
	and.b32  	%r530, %r529, 15;
	add.s32 	%r531, %r285, %r530;
	shl.b32 	%r532, %r531, 2;
	mov.u32 	%r533, _ZZ9cuda_gemmIiLi256ELi2ELi1ELi128ELi64ELi64ELi32ELi0ELi0EEviiiPT_S1_S1_iiE3Ash;
	add.s32 	%r534, %r533, %r532;
	ld.shared.u32 	%r1221, [%r534];
$L__BB300_105:
	setp.lt.s32 	%p44, %r380, 5;
	@%p44 bra 	$L__BB300_107;
	add.s32 	%r535, %r14, 4;
	and.b32  	%r536, %r535, 15;
	add.s32 	%r537, %r285, %r536;
	shl.b32 	%r538, %r537, 2;
	mov.u32 	%r539, _ZZ9cuda_gemmIiLi256ELi2ELi1ELi128ELi64ELi64ELi32ELi0ELi0EEviiiPT_S1_S1_iiE3Ash;
	add.s32 	%r540, %r539, %r538;
	ld.shared.u32 	%r1220, [%r540];
$L__BB300_107:
	setp.lt.s32 	%p45, %r380, 6;
	@%p45 bra 	$L__BB300_109;
	add.s32 	%r541, %r14, 5;
	and.b32  	%r542, %r541, 15;
	add.s32 	%r543, %r285, %r542;
	shl.b32 	%r544, %r543, 2;
	mov.u32 	%r545, _ZZ9cuda_gemmIiLi256ELi2ELi1ELi128ELi64ELi64ELi32ELi0ELi0EEviiiPT_S1_S1_iiE3Ash;
	add.s32 	%r546, %r545, %r544;
	ld.shared.u32 	%r1219, [%r546];
$L__BB300_109:
	setp.lt.s32 	%p46, %r380, 7;
	@%p46 bra 	$L__BB300_111;
	add.s32 	%r547, %r14, 6;
	and.b32  	%r548, %r547, 15;
	add.s32 	%r549, %r285, %r548;
	shl.b32 	%r550, %r549, 2;
	mov.u32 	%r551, _ZZ9cuda_gemmIiLi256ELi2ELi1ELi128ELi64ELi64ELi32ELi0ELi0EEviiiPT_S1_S1_iiE3Ash;
	add.s32 	%r552, %r551, %r550;
	ld.shared.u32 	%r1218, [%r552];
$L__BB300_111:
	setp.lt.s32 	%p47, %r380, 8;
	@%p47 bra 	$L__BB300_113;
	add.s32 	%r553, %r14, 7;
	and.b32  	%r554, %r553, 15;
	add.s32 	%r555, %r285, %r554;
	shl.b32 	%r556, %r555, 2;
	mov.u32 	%r557, _ZZ9cuda_gemmIiLi256ELi2ELi1ELi128ELi64ELi64ELi32ELi0ELi0EEviiiPT_S1_S1_iiE3Ash;
	add.s32 	%r558, %r557, %r556;
	ld.shared.u32 	%r1217, [%r558];
$L__BB300_113:
	setp.lt.s32 	%p48, %r380, 9;
	@%p48 bra 	$L__BB300_115;
	and.b32  	%r559, %r14, 15;
	xor.b32  	%r560, %r559, 8;
	add.s32 	%r561, %r285, %r560;
	shl.b32 	%r562, %r561, 2;
	mov.u32 	%r563, _ZZ9cuda_gemmIiLi256ELi2ELi1ELi128ELi64ELi64ELi32ELi0ELi0EEviiiPT_S1_S1_iiE3Ash;
	add.s32 	%r564, %r563, %r562;
	ld.shared.u32 	%r1216, [%r564];
$L__BB300_115:
	setp.lt.s32 	%p49, %r380, 10;
	@%p49 bra 	$L__BB300_117;
	add.s32 	%r565, %r14, 9;
	and.b32  	%r566, %r565, 15;
	add.s32 	%r567, %r285, %r566;
	shl.b32 	%r568, %r567, 2;
	mov.u32 	%r569, _ZZ9cuda_gemmIiLi256ELi2ELi1ELi128ELi64ELi64ELi32ELi0ELi0EEviiiPT_S1_S1_iiE3Ash;
	add.s32 	%r570, %r569, %r568;
	ld.shared.u32 	%r1215, [%r570];
$L__BB300_117:
	setp.lt.s32 	%p50, %r380, 11;
	@%p50 bra 	$L__BB300_119;
	add.s32 	%r571, %r14, 10;
	and.b32  	%r572, %r571, 15;
	add.s32 	%r573, %r285, %r572;
	shl.b32 	%r574, %r573, 2;
	mov.u32 	%r575, _ZZ9cuda_gemmIiLi256ELi2ELi1ELi128ELi64ELi64ELi32ELi0ELi0EEviiiPT_S1_S1_iiE3Ash;
	add.s32 	%r576, %r575, %r574;
	ld.shared.u32 	%r1214, [%r576];
$L__BB300_119:
	setp.lt.s32 	%p51, %r380, 12;
	@%p51 bra 	$L__BB300_121;
	add.s32 	%r577, %r14, 11;
	and.b32  	%r578, %r577, 15;
	add.s32 	%r579, %r285, %r578;
	shl.b32 	%r580, %r579, 2;
	mov.u32 	%r581, _ZZ9cuda_gemmIiLi256ELi2ELi1ELi128ELi64ELi64ELi32ELi0ELi0EEviiiPT_S1_S1_iiE3Ash;
	add.s32 	%r582, %r581, %r580;
	ld.shared.u32 	%r1213, [%r582];
$L__BB300_121:
	setp.lt.s32 	%p52, %r380, 13;
	@%p52 bra 	$L__BB300_123;
	add.s32 	%r583, %r14, 12;
	and.b32  	%r584, %r583, 15;
	add.s32 	%r585, %r285, %r584;
	shl.b32 	%r586, %r585, 2;
	mov.u32 	%r587, _ZZ9cuda_gemmIiLi256ELi2ELi1ELi128ELi64ELi64ELi32ELi0ELi0EEviiiPT_S1_S1_iiE3Ash;
	add.s32 	%r588, %r587, %r586;
	ld.shared.u32 	%r1212, [%r588];
$L__BB300_123:
	setp.lt.s32 	%p53, %r380, 14;
	@%p53 bra 	$L__BB300_125;
	add.s32 	%r589, %r14, 13;
	and.b32  	%r590, %r589, 15;
	add.s32 	%r591, %r285, %r590;
	shl.b32 	%r592, %r591, 2;
	mov.u32 	%r593, _ZZ9cuda_gemmIiLi256ELi2ELi1ELi128ELi64ELi64ELi32ELi0ELi0EEviiiPT_S1_S1_iiE3Ash;
	add.s32 	%r594, %r593, %r592;
	ld.shared.u32 	%r1211, [%r594];
$L__BB300_125:
	setp.lt.s32 	%p54, %r380, 15;
	@%p54 bra 	$L__BB300_127;
	add.s32 	%r595, %r14, 14;
	and.b32  	%r596, %r595, 15;
	add.s32 	%r597, %r285, %r596;
	shl.b32 	%r598, %r597, 2;
	mov.u32 	%r599, _ZZ9cuda_gemmIiLi256ELi2ELi1ELi128ELi64ELi64ELi32ELi0ELi0EEviiiPT_S1_S1_iiE3Ash;
	add.s32 	%r600, %r599, %r598;
	ld.shared.u32 	%r1210, [%r600];
$L__BB300_127:
	setp.lt.s32 	%p55, %r380, 16;
	@%p55 bra 	$L__BB300_129;
	add.s32 	%r601, %r14, -1;
	and.b32  	%r602, %r601, 15;
	add.s32 	%r603, %r285, %r602;
	shl.b32 	%r604, %r603, 2;
	mov.u32 	%r605, _ZZ9cuda_gemmIiLi256ELi2ELi1ELi128ELi64ELi64ELi32ELi0ELi0EEviiiPT_S1_S1_iiE3Ash;
	add.s32 	%r606, %r605, %r604;
	ld.shared.u32 	%r1209, [%r606];
$L__BB300_129:
	setp.ge.s32 	%p56, %r15, %r21;
	@%p56 bra 	$L__BB300_164;
	mov.u32 	%r1192, %r15;
$L__BB300_131:
	mov.u32 	%r608, _ZZ9cuda_gemmIiLi256ELi2ELi1ELi128ELi64ELi64ELi32ELi0ELi0EEviiiPT_S1_S1_iiE11kron_fac_sh;
	mad.lo.s32 	%r319, %r1192, 260, %r608;
	mov.b32 	%r1194, 0;
	@%p40 bra 	$L__BB300_133;
	shl.b32 	%r609, %r30, 2;
	add.s32 	%r610, %r319, %r609;
	ld.shared.u32 	%r611, [%r610];
	mul.lo.s32 	%r1194, %r611, %r1224;
$L__BB300_133:
	@%p41 bra 	$L__BB300_135;
	shl.b32 	%r612, %r31, 2;
	add.s32 	%r613, %r319, %r612;
	ld.shared.u32 	%r614, [%r613+4];
	mad.lo.s32 	%r1194, %r614, %r1223, %r1194;
$L__BB300_135:
	@%p42 bra 	$L__BB300_137;
	shl.b32 	%r615, %r32, 2;
	add.s32 	%r616, %r319, %r615;
	ld.shared.u32 	%r617, [%r616+8];
	mad.lo.s32 	%r1194, %r617, %r1222, %r1194;
$L__BB300_137:
	@%p43 bra 	$L__BB300_139;
	shl.b32 	%r618, %r33, 2;
	add.s32 	%r619, %r319, %r618;
	ld.shared.u32 	%r620, [%r619+12];
	mad.lo.s32 	%r1194, %r620, %r1221, %r1194;
$L__BB300_139:
	@%p44 bra 	$L__BB300_141;
	shl.b32 	%r621, %r34, 2;
	add.s32 	%r622, %r319, %r621;
	ld.shared.u32 	%r623, [%r622+16];
	mad.lo.s32 	%r1194, %r623, %r1220, %r1194;
$L__BB300_141:
	setp.lt.s32 	%p62, %r380, 6;
	@%p62 bra 	$L__BB300_143;
	shl.b32 	%r624, %r35, 2;
	add.s32 	%r625, %r319, %r624;
	ld.shared.u32 	%r626, [%r625+20];
	mad.lo.s32 	%r1194, %r626, %r1219, %r1194;
$L__BB300_143:
	setp.lt.s32 	%p63, %r380, 7;
	@%p63 bra 	$L__BB300_145;
	shl.b32 	%r627, %r36, 2;
	add.s32 	%r628, %r319, %r627;
	ld.shared.u32 	%r629, [%r628+24];
	mad.lo.s32 	%r1194, %r629, %r1218, %r1194;
$L__BB300_145:
	setp.lt.s32 	%p64, %r380, 8;
	@%p64 bra 	$L__BB300_147;
	shl.b32 	%r630, %r37, 2;
	add.s32 	%r631, %r319, %r630;
	ld.shared.u32 	%r632, [%r631+28];
	mad.lo.s32 	%r1194, %r632, %r1217, %r1194;
$L__BB300_147:
	setp.lt.s32 	%p65, %r380, 9;
	@%p65 bra 	$L__BB300_149;
	shl.b32 	%r633, %r38, 2;
	add.s32 	%r634, %r319, %r633;
	ld.shared.u32 	%r635, [%r634+32];
	mad.lo.s32 	%r1194, %r635, %r1216, %r1194;
$L__BB300_149:
	setp.lt.s32 	%p66, %r380, 10;
	@%p66 bra 	$L__BB300_151;
	shl.b32 	%r636, %r39, 2;
	add.s32 	%r637, %r319, %r636;
	ld.shared.u32 	%r638, [%r637+36];
	mad.lo.s32 	%r1194, %r638, %r1215, %r1194;
$L__BB300_151:
	setp.lt.s32 	%p67, %r380, 11;
	@%p67 bra 	$L__BB300_153;
	shl.b32 	%r639, %r40, 2;
	add.s32 	%r640, %r319, %r639;
	ld.shared.u32 	%r641, [%r640+40];
	mad.lo.s32 	%r1194, %r641, %r1214, %r1194;
$L__BB300_153:
	setp.lt.s32 	%p68, %r380, 12;
	@%p68 bra 	$L__BB300_155;
	shl.b32 	%r642, %r41, 2;
	add.s32 	%r643, %r319, %r642;
	ld.shared.u32 	%r644, [%r643+44];
	mad.lo.s32 	%r1194, %r644, %r1213, %r1194;
$L__BB300_155:
	setp.lt.s32 	%p69, %r380, 13;
	@%p69 bra 	$L__BB300_157;
	shl.b32 	%r645, %r42, 2;
	add.s32 	%r646, %r319, %r645;
	ld.shared.u32 	%r647, [%r646+48];
	mad.lo.s32 	%r1194, %r647, %r1212, %r1194;
$L__BB300_157:
	setp.lt.s32 	%p70, %r380, 14;
	@%p70 bra 	$L__BB300_159;
	shl.b32 	%r648, %r43, 2;
	add.s32 	%r649, %r319, %r648;
	ld.shared.u32 	%r650, [%r649+52];
	mad.lo.s32 	%r1194, %r650, %r1211, %r1194;
$L__BB300_159:
	setp.lt.s32 	%p71, %r380, 15;
	@%p71 bra 	$L__BB300_161;
	shl.b32 	%r651, %r44, 2;
	add.s32 	%r652, %r319, %r651;
	ld.shared.u32 	%r653, [%r652+56];
	mad.lo.s32 	%r1194, %r653, %r1210, %r1194;
$L__BB300_161:
	setp.lt.s32 	%p72, %r380, 16;
	@%p72 bra 	$L__BB300_163;
	shl.b32 	%r654, %r45, 2;
	add.s32 	%r655, %r319, %r654;
	ld.shared.u32 	%r656, [%r655+60];
	mad.lo.s32 	%r1194, %r656, %r1209, %r1194;
$L__BB300_163:
	mad.lo.s32 	%r657, %r1192, %r12, %r283;
	shl.b32 	%r658, %r657, 2;
	mov.u32 	%r659, _ZZ9cuda_gemmIiLi256ELi2ELi1ELi128ELi64ELi64ELi32ELi0ELi0EEviiiPT_S1_S1_iiE3Csh;
	add.s32 	%r660, %r659, %r658;
	st.shared.u32 	[%r660], %r1194;
	add.s32 	%r1192, %r1192, %r16;
	setp.lt.s32 	%p73, %r1192, %r21;
	@%p73 bra 	$L__BB300_131;
$L__BB300_164:
	add.s32 	%r1175, %r1175, %r13;
	setp.lt.s32 	%p74, %r1175, %r12;
	@%p74 bra 	$L__BB300_97;
$L__BB300_165:
	bar.sync 	0;
	@%p29 bra 	$L__BB300_172;
	ld.param.u32 	%r1028, [_Z9cuda_gemmIiLi256ELi2ELi1ELi128ELi64ELi64ELi32ELi0ELi0EEviiiPT_S1_S1_ii_param_1];
	setp.eq.s32 	%p149, %r29, 0;
	div.s32 	%r370, %r378, %r380;
	mad.lo.s32 	%r371, %r1049, %r1028, %r24;
	mov.u32 	%r1225, %r1;
	@%p149 bra 	$L__BB300_170;
	setp.eq.s32 	%p150, %r29, 1;
	div.s32 	%r963, %r1, %r12;
	mul.lo.s32 	%r964, %r963, %r12;
	sub.s32 	%r965, %r1, %r964;
	mad.lo.s32 	%r966, %r370, %r963, %r371;
	add.s32 	%r967, %r966, %r965;
	shl.b32 	%r968, %r1, 2;
	mov.u32 	%r969, _ZZ9cuda_gemmIiLi256ELi2ELi1ELi128ELi64ELi64ELi32ELi0ELi0EEviiiPT_S1_S1_iiE3Csh;
	add.s32 	%r970, %r969, %r968;
	ld.shared.u32 	%r971, [%r970];
	mul.wide.s32 	%rd23, %r967, 4;
	add.s64 	%rd24, %rd1, %rd23;
	st.global.u32 	[%rd24], %r971;
	mov.u32 	%r1225, %r70;
	@%p150 bra 	$L__BB300_170;
	setp.eq.s32 	%p151, %r29, 2;
	div.s32 	%r972, %r70, %r12;
	mul.lo.s32 	%r973, %r972, %r12;
	sub.s32 	%r974, %r70, %r973;
	mad.lo.s32 	%r975, %r370, %r972, %r371;
	add.s32 	%r976, %r975, %r974;
	shl.b32 	%r977, %r1, 2;
	mov.u32 	%r978, _ZZ9cuda_gemmIiLi256ELi2ELi1ELi128ELi64ELi64ELi32ELi0ELi0EEviiiPT_S1_S1_iiE3Csh;
	add.s32 	%r979, %r978, %r977;
	add.s32 	%r980, %r979, %r28;
	ld.shared.u32 	%r981, [%r980];
	mul.wide.s32 	%rd25, %r976, 4;
	add.s64 	%rd26, %rd1, %rd25;
	st.global.u32 	[%rd26], %r981;
	mov.u32 	%r1225, %r71;
	@%p151 bra 	$L__BB300_170;
	add.s32 	%r1225, %r71, %r393;
	div.s32 	%r982, %r71, %r12;
	mul.lo.s32 	%r983, %r982, %r12;
	sub.s32 	%r984, %r71, %r983;
	mad.lo.s32 	%r985, %r370, %r982, %r371;
	add.s32 	%r986, %r985, %r984;
	shl.b32 	%r987, %r1, 2;
	mov.u32 	%r988, _ZZ9cuda_gemmIiLi256ELi2ELi1ELi128ELi64ELi64ELi32ELi0ELi0EEviiiPT_S1_S1_iiE3Csh;
	add.s32 	%r989, %r988, %r987;
	add.s32 	%r990, %r989, %r28;
	add.s32 	%r991, %r990, %r28;
	ld.shared.u32 	%r992, [%r991];
	mul.wide.s32 	%rd27, %r986, 4;
	add.s64 	%rd28, %rd1, %rd27;
	st.global.u32 	[%rd28], %r992;
$L__BB300_170:
	setp.lt.u32 	%p152, %r27, 3;
	@%p152 bra 	$L__BB300_172;
$L__BB300_171:
	div.s32 	%r993, %r1225, %r12;
	mul.lo.s32 	%r994, %r993, %r12;
	sub.s32 	%r995, %r1225, %r994;
	mad.lo.s32 	%r996, %r370, %r993, %r371;
	add.s32 	%r997, %r996, %r995;
	shl.b32 	%r998, %r1225, 2;
	mov.u32 	%r999, _ZZ9cuda_gemmIiLi256ELi2ELi1ELi128ELi64ELi64ELi32ELi0ELi0EEviiiPT_S1_S1_iiE3Csh;
	add.s32 	%r1000, %r999, %r998;
	ld.shared.u32 	%r1001, [%r1000];
	mul.wide.s32 	%rd29, %r997, 4;
	add.s64 	%rd30, %rd1, %rd29;
	st.global.u32 	[%rd30], %r1001;
	add.s32 	%r1002, %r1225, %r393;
	div.s32 	%r1003, %r1002, %r12;
	mul.lo.s32 	%r1004, %r1003, %r12;
	sub.s32 	%r1005, %r1002, %r1004;
	mad.lo.s32 	%r1006, %r370, %r1003, %r371;
	add.s32 	%r1007, %r1006, %r1005;
	add.s32 	%r1008, %r1000, %r28;
	ld.shared.u32 	%r1009, [%r1008];
	mul.wide.s32 	%rd31, %r1007, 4;
	add.s64 	%rd32, %rd1, %rd31;
	st.global.u32 	[%rd32], %r1009;
	add.s32 	%r1010, %r1002, %r393;
	div.s32 	%r1011, %r1010, %r12;
	mul.lo.s32 	%r1012, %r1011, %r12;
	sub.s32 	%r1013, %r1010, %r1012;
	mad.lo.s32 	%r1014, %r370, %r1011, %r371;
	add.s32 	%r1015, %r1014, %r1013;
	add.s32 	%r1016, %r1008, %r28;
	ld.shared.u32 	%r1017, [%r1016];
	mul.wide.s32 	%rd33, %r1015, 4;
	add.s64 	%rd34, %rd1, %rd33;
	st.global.u32 	[%rd34], %r1017;
	add.s32 	%r1018, %r1010, %r393;
	div.s32 	%r1019, %r1018, %r12;
	mul.lo.s32 	%r1020, %r1019, %r12;
	sub.s32 	%r1021, %r1018, %r1020;
	mad.lo.s32 	%r1022, %r370, %r1019, %r371;
	add.s32 	%r1023, %r1022, %r1021;
	add.s32 	%r1024, %r1016, %r28;
	ld.shared.u32 	%r1025, [%r1024];
	mul.wide.s32 	%rd35, %r1023, 4;
	add.s64 	%rd36, %rd1, %rd35;
	st.global.u32 	[%rd36], %r1025;
	add.s32 	%r1225, %r1018, %r393;
	setp.lt.u32 	%p153, %r1225, 64;
	@%p153 bra 	$L__BB300_171;
$L__BB300_172:
	mov.u32 	%r1026, %nctaid.y;
	add.s32 	%r1049, %r1049, %r1026;
	shl.b32 	%r1027, %r1026, 1;
	setp.lt.u32 	%p154, %r1049, %r1027;
	@%p154 bra 	$L__BB300_7;
$L__BB300_173:
	ret;
$L__BB300_174:
	mov.b32 	%r1123, 0;
$L__BB300_175:
	setp.lt.s32 	%p75, %r380, 1;
	add.s32 	%r191, %r1123, %r14;
	mul.lo.s32 	%r192, %r191, %r380;
	add.s32 	%r193, %r192, %r20;
	@%p75 bra 	$L__BB300_177;
	add.s32 	%r662, %r22, %r192;
	shl.b32 	%r663, %r662, 2;
	mov.u32 	%r664, _ZZ9cuda_gemmIiLi256ELi2ELi1ELi128ELi64ELi64ELi32ELi0ELi0EEviiiPT_S1_S1_iiE3Ash;
	add.s32 	%r665, %r664, %r663;
	ld.shared.u32 	%r1224, [%r665];
$L__BB300_177:
	setp.lt.s32 	%p76, %r380, 2;
	@%p76 bra 	$L__BB300_179;
	add.s32 	%r666, %r14, 1;
	and.b32  	%r667, %r666, 15;
	add.s32 	%r668, %r193, %r667;
	shl.b32 	%r669, %r668, 2;
	mov.u32 	%r670, _ZZ9cuda_gemmIiLi256ELi2ELi1ELi128ELi64ELi64ELi32ELi0ELi0EEviiiPT_S1_S1_iiE3Ash;
	add.s32 	%r671, %r670, %r669;
	ld.shared.u32 	%r1223, [%r671];
$L__BB300_179:
	setp.lt.s32 	%p77, %r380, 3;
	@%p77 bra 	$L__BB300_181;
	add.s32 	%r672, %r14, 2;
	and.b32  	%r673, %r672, 15;
	add.s32 	%r674, %r193, %r673;
	shl.b32 	%r675, %r674, 2;
	mov.u32 	%r676, _ZZ9cuda_gemmIiLi256ELi2ELi1ELi128ELi64ELi64ELi32ELi0ELi0EEviiiPT_S1_S1_iiE3Ash;
	add.s32 	%r677, %r676, %r675;
	ld.shared.u32 	%r1222, [%r677];
$L__BB300_181:
	setp.lt.s32 	%p78, %r380, 4;
	@%p78 bra 	$L__BB300_183;
	add.s32 	%r678, %r14, 3;
	and.b32  	%r679, %r678, 15;
	add.s32 	%r680, %r193, %r679;
	shl.b32 	%r681, %r680, 2;
	mov.u32 	%r682, _ZZ9cuda_gemmIiLi256ELi2ELi1ELi128ELi64ELi64ELi32ELi0ELi0EEviiiPT_S1_S1_iiE3Ash;
	add.s32 	%r683, %r682, %r681;
	ld.shared.u32 	%r1221, [%r683];
$L__BB300_183:
	setp.lt.s32 	%p79, %r380, 5;
	@%p79 bra 	$L__BB300_185;
	add.s32 	%r684, %r14, 4;
	and.b32  	%r685, %r684, 15;
	add.s32 	%r686, %r193, %r685;
	shl.b32 	%r687, %r686, 2;
	mov.u32 	%r688, _ZZ9cuda_gemmIiLi256ELi2ELi1ELi128ELi64ELi64ELi32ELi0ELi0EEviiiPT_S1_S1_iiE3Ash;
	add.s32 	%r689, %r688, %r687;
	ld.shared.u32 	%r1220, [%r689];
$L__BB300_185:
	setp.lt.s32 	%p80, %r380, 6;
	@%p80 bra 	$L__BB300_187;
	add.s32 	%r690, %r14, 5;
	and.b32  	%r691, %r690, 15;
	add.s32 	%r692, %r193, %r691;
	shl.b32 	%r693, %r692, 2;
	mov.u32 	%r694, _ZZ9cuda_gemmIiLi256ELi2ELi1ELi128ELi64ELi64ELi32ELi0ELi0EEviiiPT_S1_S1_iiE3Ash;
	add.s32 	%r695, %r694, %r693;
	ld.shared.u32 	%r1219, [%r695];
$L__BB300_187:
	setp.lt.s32 	%p81, %r380, 7;
	@%p81 bra 	$L__BB300_189;
	add.s32 	%r696, %r14, 6;
	and.b32  	%r697, %r696, 15;
	add.s32 	%r698, %r193, %r697;
	shl.b32 	%r699, %r698, 2;
	mov.u32 	%r700, _ZZ9cuda_gemmIiLi256ELi2ELi1ELi128ELi64ELi64ELi32ELi0ELi0EEviiiPT_S1_S1_iiE3Ash;
	add.s32 	%r701, %r700, %r699;
	ld.shared.u32 	%r1218, [%r701];
$L__BB300_189:
	setp.lt.s32 	%p82, %r380, 8;
	@%p82 bra 	$L__BB300_191;
	add.s32 	%r702, %r14, 7;
	and.b32  	%r703, %r702, 15;
	add.s32 	%r704, %r193, %r703;
	shl.b32 	%r705, %r704, 2;
	mov.u32 	%r706, _ZZ9cuda_gemmIiLi256ELi2ELi1ELi128ELi64ELi64ELi32ELi0ELi0EEviiiPT_S1_S1_iiE3Ash;
	add.s32 	%r707, %r706, %r705;
	ld.shared.u32 	%r1217, [%r707];
$L__BB300_191:
	setp.lt.s32 	%p83, %r380, 9;
	@%p83 bra 	$L__BB300_193;
	and.b32  	%r708, %r14, 15;
	xor.b32  	%r709, %r708, 8;
	add.s32 	%r710, %r193, %r709;
	shl.b32 	%r711, %r710, 2;
	mov.u32 	%r712, _ZZ9cuda_gemmIiLi256ELi2ELi1ELi128ELi64ELi64ELi32ELi0ELi0EEviiiPT_S1_S1_iiE3Ash;
	add.s32 	%r713, %r712, %r711;
	ld.shared.u32 	%r1216, [%r713];
$L__BB300_193:
	setp.lt.s32 	%p84, %r380, 10;
	@%p84 bra 	$L__BB300_195;
	add.s32 	%r714, %r14, 9;
	and.b32  	%r715, %r714, 15;
	add.s32 	%r716, %r193, %r715;
	shl.b32 	%r717, %r716, 2;
	mov.u32 	%r718, _ZZ9cuda_gemmIiLi256ELi2ELi1ELi128ELi64ELi64ELi32ELi0ELi0EEviiiPT_S1_S1_iiE3Ash;
	add.s32 	%r719, %r718, %r717;
	ld.shared.u32 	%r1215, [%r719];
$L__BB300_195:
	setp.lt.s32 	%p85, %r380, 11;
	@%p85 bra 	$L__BB300_197;
	add.s32 	%r720, %r14, 10;
	and.b32  	%r721, %r720, 15;
	add.s32 	%r722, %r193, %r721;
	shl.b32 	%r723, %r722, 2;
	mov.u32 	%r724, _ZZ9cuda_gemmIiLi256ELi2ELi1ELi128ELi64ELi64ELi32ELi0ELi0EEviiiPT_S1_S1_iiE3Ash;
	add.s32 	%r725, %r724, %r723;
	ld.shared.u32 	%r1214, [%r725];
$L__BB300_197:
	setp.lt.s32 	%p86, %r380, 12;
	@%p86 bra 	$L__BB300_199;
	add.s32 	%r726, %r14, 11;
	and.b32  	%r727, %r726, 15;
	add.s32 	%r728, %r193, %r727;
	shl.b32 	%r729, %r728, 2;
	mov.u32 	%r730, _ZZ9cuda_gemmIiLi256ELi2ELi1ELi128ELi64ELi64ELi32ELi0ELi0EEviiiPT_S1_S1_iiE3Ash;
	add.s32 	%r731, %r730, %r729;
	ld.shared.u32 	%r1213, [%r731];
$L__BB300_199:
	setp.lt.s32 	%p87, %r380, 13;
	@%p87 bra 	$L__BB300_201;
	add.s32 	%r732, %r14, 12;
	and.b32  	%r733, %r732, 15;
	add.s32 	%r734, %r193, %r733;
	shl.b32 	%r735, %r734, 2;
	mov.u32 	%r736, _ZZ9cuda_gemmIiLi256ELi2ELi1ELi128ELi64ELi64ELi32ELi0ELi0EEviiiPT_S1_S1_iiE3Ash;
	add.s32 	%r737, %r736, %r735;
	ld.shared.u32 	%r1212, [%r737];
$L__BB300_201:
	setp.lt.s32 	%p88, %r380, 14;
	@%p88 bra 	$L__BB300_203;
	add.s32 	%r738, %r14, 13;
	and.b32  	%r739, %r738, 15;
	add.s32 	%r740, %r193, %r739;
	shl.b32 	%r741, %r740, 2;
	mov.u32 	%r742, _ZZ9cuda_gemmIiLi256ELi2ELi1ELi128ELi64ELi64ELi32ELi0ELi0EEviiiPT_S1_S1_iiE3Ash;
	add.s32 	%r743, %r742, %r741;
	ld.shared.u32 	%r1211, [%r743];
$L__BB300_203:
	setp.lt.s32 	%p89, %r380, 15;
	@%p89 bra 	$L__BB300_205;
	add.s32 	%r744, %r14, 14;
	and.b32  	%r745, %r744, 15;
	add.s32 	%r746, %r193, %r745;
	shl.b32 	%r747, %r746, 2;
	mov.u32 	%r748, _ZZ9cuda_gemmIiLi256ELi2ELi1ELi128ELi64ELi64ELi32ELi0ELi0EEviiiPT_S1_S1_iiE3Ash;
	add.s32 	%r749, %r748, %r747;
	ld.shared.u32 	%r1210, [%r749];
$L__BB300_205:
	setp.lt.s32 	%p90, %r380, 16;
	@%p90 bra 	$L__BB300_207;
	add.s32 	%r750, %r14, -1;
	and.b32  	%r751, %r750, 15;
	add.s32 	%r752, %r193, %r751;
	shl.b32 	%r753, %r752, 2;
	mov.u32 	%r754, _ZZ9cuda_gemmIiLi256ELi2ELi1ELi128ELi64ELi64ELi32ELi0ELi0EEviiiPT_S1_S1_iiE3Ash;
	add.s32 	%r755, %r754, %r753;
	ld.shared.u32 	%r1209, [%r755];
$L__BB300_207:
	setp.ge.s32 	%p91, %r15, %r21;
	mov.u32 	%r1140, %r15;
	@%p91 bra 	$L__BB300_208;
	bra.uni 	$L__BB300_209;
$L__BB300_208:
	add.s32 	%r1123, %r1123, %r13;
	setp.lt.s32 	%p112, %r1123, %r12;
	@%p112 bra 	$L__BB300_175;
	bra.uni 	$L__BB300_165;
$L__BB300_209:
	mov.u32 	%r757, _ZZ9cuda_gemmIiLi256ELi2ELi1ELi128ELi64ELi64ELi32ELi0ELi0EEviiiPT_S1_S1_iiE11kron_fac_sh;
	mad.lo.s32 	%r228, %r1140, 260, %r757;
	mov.b32 	%r1142, 0;
	@%p75 bra 	$L__BB300_211;
	shl.b32 	%r758, %r30, 2;
	add.s32 	%r759, %r228, %r758;
	ld.shared.u32 	%r760, [%r759];
	mul.lo.s32 	%r1142, %r760, %r1224;
$L__BB300_211:
	@%p76 bra 	$L__BB300_213;
	shl.b32 	%r761, %r31, 2;
	add.s32 	%r762, %r228, %r761;
	ld.shared.u32 	%r763, [%r762+4];
	mad.lo.s32 	%r1142, %r763, %r1223, %r1142;
$L__BB300_213:
	@%p77 bra 	$L__BB300_215;
	shl.b32 	%r764, %r32, 2;
	add.s32 	%r765, %r228, %r764;
	ld.shared.u32 	%r766, [%r765+8];
	mad.lo.s32 	%r1142, %r766, %r1222, %r1142;
$L__BB300_215:
	@%p78 bra 	$L__BB300_217;
	shl.b32 	%r767, %r33, 2;
	add.s32 	%r768, %r228, %r767;
	ld.shared.u32 	%r769, [%r768+12];
	mad.lo.s32 	%r1142, %r769, %r1221, %r1142;
$L__BB300_217:
	setp.lt.s32 	%p96, %r380, 5;
	@%p96 bra 	$L__BB300_219;
	shl.b32 	%r770, %r34, 2;
	add.s32 	%r771, %r228, %r770;
	ld.shared.u32 	%r772, [%r771+16];
	mad.lo.s32 	%r1142, %r772, %r1220, %r1142;
$L__BB300_219:
	setp.lt.s32 	%p97, %r380, 6;
	@%p97 bra 	$L__BB300_221;
	shl.b32 	%r773, %r35, 2;
	add.s32 	%r774, %r228, %r773;
	ld.shared.u32 	%r775, [%r774+20];
	mad.lo.s32 	%r1142, %r775, %r1219, %r1142;
$L__BB300_221:
	setp.lt.s32 	%p98, %r380, 7;
	@%p98 bra 	$L__BB300_223;
	shl.b32 	%r776, %r36, 2;
	add.s32 	%r777, %r228, %r776;
	ld.shared.u32 	%r778, [%r777+24];
	mad.lo.s32 	%r1142, %r778, %r1218, %r1142;
$L__BB300_223:
	setp.lt.s32 	%p99, %r380, 8;
	@%p99 bra 	$L__BB300_225;
	shl.b32 	%r779, %r37, 2;
	add.s32 	%r780, %r228, %r779;
	ld.shared.u32 	%r781, [%r780+28];
	mad.lo.s32 	%r1142, %r781, %r1217, %r1142;
$L__BB300_225:
	setp.lt.s32 	%p100, %r380, 9;
	@%p100 bra 	$L__BB300_227;
	shl.b32 	%r782, %r38, 2;
	add.s32 	%r783, %r228, %r782;
	ld.shared.u32 	%r784, [%r783+32];
	mad.lo.s32 	%r1142, %r784, %r1216, %r1142;
$L__BB300_227:
	setp.lt.s32 	%p101, %r380, 10;
	@%p101 bra 	$L__BB300_229;
	shl.b32 	%r785, %r39, 2;
	add.s32 	%r786, %r228, %r785;
	ld.shared.u32 	%r787, [%r786+36];
	mad.lo.s32 	%r1142, %r787, %r1215, %r1142;
$L__BB300_229:
	setp.lt.s32 	%p102, %r380, 11;
	@%p102 bra 	$L__BB300_231;
	shl.b32 	%r788, %r40, 2;
	add.s32 	%r789, %r228, %r788;
	ld.shared.u32 	%r790, [%r789+40];
	mad.lo.s32 	%r1142, %r790, %r1214, %r1142;
$L__BB300_231:
	setp.lt.s32 	%p103, %r380, 12;
	@%p103 bra 	$L__BB300_233;
	shl.b32 	%r791, %r41, 2;
	add.s32 	%r792, %r228, %r791;
	ld.shared.u32 	%r793, [%r792+44];
	mad.lo.s32 	%r1142, %r793, %r1213, %r1142;
$L__BB300_233:
	setp.lt.s32 	%p104, %r380, 13;
	@%p104 bra 	$L__BB300_235;
	shl.b32 	%r794, %r42, 2;
	add.s32 	%r795, %r228, %r794;
	ld.shared.u32 	%r796, [%r795+48];
	mad.lo.s32 	%r1142, %r796, %r1212, %r1142;
$L__BB300_235:
	setp.lt.s32 	%p105, %r380, 14;
	@%p105 bra 	$L__BB300_237;
	shl.b32 	%r797, %r43, 2;
	add.s32 	%r798, %r228, %r797;
	ld.shared.u32 	%r799, [%r798+52];
	mad.lo.s32 	%r1142, %r799, %r1211, %r1142;
$L__BB300_237:
	setp.lt.s32 	%p106, %r380, 15;
	@%p106 bra 	$L__BB300_239;
	shl.b32 	%r800, %r44, 2;
	add.s32 	%r801, %r228, %r800;
	ld.shared.u32 	%r802, [%r801+56];
	mad.lo.s32 	%r1142, %r802, %r1210, %r1142;
$L__BB300_239:
	setp.lt.s32 	%p107, %r380, 16;
	@%p107 bra 	$L__BB300_241;
	shl.b32 	%r803, %r45, 2;
	add.s32 	%r804, %r228, %r803;
	ld.shared.u32 	%r805, [%r804+60];
	mad.lo.s32 	%r1142, %r805, %r1209, %r1142;
$L__BB300_241:
	mov.u32 	%r1156, %r2;
$L__BB300_242:
	shr.u32 	%r262, %r1156, 1;
	shfl.sync.down.b32	%r806|%p108, %r1142, %r262, %r23, -1;
	add.s32 	%r1142, %r806, %r1142;
	setp.gt.u32 	%p109, %r1156, 3;
	mov.u32 	%r1156, %r262;
	@%p109 bra 	$L__BB300_242;
	rem.u32 	%r807, %r82, %r3;
	setp.eq.s32 	%p110, %r807, 0;
	@%p110 bra 	$L__BB300_244;
	bra.uni 	$L__BB300_245;
$L__BB300_244:
	mad.lo.s32 	%r808, %r1140, %r12, %r191;
	shl.b32 	%r809, %r808, 2;
	mov.u32 	%r810, _ZZ9cuda_gemmIiLi256ELi2ELi1ELi128ELi64ELi64ELi32ELi0ELi0EEviiiPT_S1_S1_iiE3Csh;
	add.s32 	%r811, %r810, %r809;
	st.shared.u32 	[%r811], %r1142;
$L__BB300_245:
	add.s32 	%r1140, %r1140, %r16;
	setp.lt.s32 	%p111, %r1140, %r21;
	@%p111 bra 	$L__BB300_209;
	bra.uni 	$L__BB300_208;

}
	// .globl	_Z9cuda_gemmIiLi256ELi2ELi1ELi128ELi64ELi64ELi32ELi0ELi1EEviiiPT_S1_S1_ii
.visible .entry _Z9cuda_gemmIiLi256ELi2ELi1ELi128ELi64ELi64ELi32ELi0ELi1EEviiiPT_S1_S1_ii(
	.param .u32 _Z9cuda_gemmIiLi256ELi2ELi1ELi128ELi64ELi64ELi32ELi0ELi1EEviiiPT_S1_S1_ii_param_0,
	.param .u32 _Z9cuda_gemmIiLi256ELi2ELi1ELi128ELi64ELi64ELi32ELi0ELi1EEviiiPT_S1_S1_ii_param_1,
	.param .u32 _Z9cuda_gemmIiLi256ELi2ELi1ELi128ELi64ELi64ELi32ELi0ELi1EEviiiPT_S1_S1_ii_param_2,
	.param .u64 .ptr .align 1 _Z9cuda_gemmIiLi256ELi2ELi1ELi128ELi64ELi64ELi32ELi0ELi1EEviiiPT_S1_S1_ii_param_3,
	.param .u64 .ptr .align 1 _Z9cuda_gemmIiLi256ELi2ELi1ELi128ELi64ELi64ELi32ELi0ELi1EEviiiPT_S1_S1_ii_param_4,
	.param .u64 .ptr .align 1 _Z9cuda_gemmIiLi256ELi2ELi1ELi128ELi64ELi64ELi32ELi0ELi1EEviiiPT_S1_S1_ii_param_5,
	.param .u32 _Z9cuda_gemmIiLi256ELi2ELi1ELi128ELi64ELi64ELi32ELi0ELi1EEviiiPT_S1_S1_ii_param_6,
	.param .u32 _Z9cuda_gemmIiLi256ELi2ELi1ELi128ELi64ELi64ELi32ELi0ELi1EEviiiPT_S1_S1_ii_param_7
)
.maxntid 256
{
	.reg .pred 	%p<34>;
	.reg .b16 	%rs<8>;
	.reg .b32 	%r<295>;
	.reg .b64 	%rd<52>;
	// demoted variable
	.shared .align 128 .b8 _ZZ9cuda_gemmIiLi256ELi2ELi1ELi128ELi64ELi64ELi32ELi0ELi1EEviiiPT_S1_S1_iiE11kron_fac_sh[8320];
	// demoted variable
	.shared .align 128 .b8 _ZZ9cuda_gemmIiLi256ELi2ELi1ELi128ELi64ELi64ELi32ELi0ELi1EEviiiPT_S1_S1_iiE3Ash[512];
	// demoted variable
	.shared .align 128 .b8 _ZZ9cuda_gemmIiLi256ELi2ELi1ELi128ELi64ELi64ELi32ELi0ELi1EEviiiPT_S1_S1_iiE3Csh[256];
	ld.param.u32 	%r92, [_Z9cuda_gemmIiLi256ELi2ELi1ELi128ELi64ELi64ELi32ELi0ELi1EEviiiPT_S1_S1_ii_param_1];
	ld.param.u32 	%r93, [_Z9cuda_gemmIiLi256ELi2ELi1ELi128ELi64ELi64ELi32ELi0ELi1EEviiiPT_S1_S1_ii_param_2];
	ld.param.u64 	%rd12, [_Z9cuda_gemmIiLi256ELi2ELi1ELi128ELi64ELi64ELi32ELi0ELi1EEviiiPT_S1_S1_ii_param_3];
	ld.param.u64 	%rd13, [_Z9cuda_gemmIiLi256ELi2ELi1ELi128ELi64ELi64ELi32ELi0ELi1EEviiiPT_S1_S1_ii_param_4];
	ld.param.u64 	%rd14, [_Z9cuda_gemmIiLi256ELi2ELi1ELi128ELi64ELi64ELi32ELi0ELi1EEviiiPT_S1_S1_ii_param_5];
	cvta.to.global.u64 	%rd1, %rd12;
	cvta.to.global.u64 	%rd2, %rd13;
	cvta.to.global.u64 	%rd3, %rd14;
	mov.u32 	%r1, %tid.x;
	and.b32  	%r94, %r93, -128;
	setp.eq.s32 	%p1, %r94, 8192;
	@%p1 bra 	$L__BB301_3;
	setp.ne.s32 	%p2, %r94, 4096;
	@%p2 bra 	$L__BB301_4;
	mov.u32 	%r96, %ctaid.x;
	shr.u32 	%r282, %r96, 5;
	and.b32  	%r281, %r96, 31;
	bra.uni 	$L__BB301_5;
$L__BB301_3:
	mov.u32 	%r95, %ctaid.x;
	shr.u32 	%r282, %r95, 6;
	and.b32  	%r281, %r95, 63;
	bra.uni 	$L__BB301_5;
$L__BB301_4:
	mov.u32 	%r97, %ctaid.x;
	shr.s32 	%r98, %r93, 31;
	shr.u32 	%r99, %r98, 25;
	add.s32 	%r100, %r93, %r99;
	shr.s32 	%r101, %r100, 7;
	div.u32 	%r282, %r97, %r101;
	mul.lo.s32 	%r102, %r282, %r101;
	sub.s32 	%r281, %r97, %r102;
$L__BB301_5:
	shr.u32 	%r103, %r1, 2;
	and.b32  	%r10, %r103, 1;
	mov.u32 	%r11, %ntid.x;
	mov.u32 	%r283, %ctaid.y;
	mov.u32 	%r13, %nctaid.y;
	shl.b32 	%r14, %r13, 1;
	setp.ge.u32 	%p3, %r283, %r14;
	@%p3 bra 	$L__BB301_40;
	shl.b32 	%r15, %r281, 7;
	shr.u32 	%r16, %r1, 5;
	shl.b32 	%r104, %r282, 5;
	and.b32  	%r105, %r1, 31;
	or.b32  	%r17, %r104, %r105;
	mov.u32 	%r106, _ZZ9cuda_gemmIiLi256ELi2ELi1ELi128ELi64ELi64ELi32ELi0ELi1EEviiiPT_S1_S1_iiE11kron_fac_sh;
	mad.lo.s32 	%r18, %r105, 260, %r106;
	shr.u32 	%r19, %r11, 5;
	shl.b32 	%r107, %r1, 4;
	and.b32  	%r108, %r107, 48;
	shl.b32 	%r109, %r10, 6;
	or.b32  	%r110, %r109, %r108;
	mad.lo.s32 	%r20, %r10, -63, %r110;
	and.b32  	%r21, %r1, 3;
	shr.u32 	%r111, %r93, 31;
	add.s32 	%r112, %r93, %r111;
	shr.s32 	%r113, %r112, 1;
	shl.b32 	%r114, %r281, 1;
	shr.s32 	%r115, %r93, 31;
	shr.u32 	%r116, %r115, 26;
	add.s32 	%r117, %r93, %r116;
	shr.s32 	%r22, %r117, 6;
	mad.lo.s32 	%r23, %r282, %r113, %r114;
	add.s32 	%r24, %r1, %r11;
	max.u32 	%r118, %r24, 128;
	setp.lt.u32 	%p4, %r24, 128;
	selp.u32 	%r119, 1, 0, %p4;
	add.s32 	%r120, %r24, %r119;
	sub.s32 	%r121, %r118, %r120;
	div.u32 	%r122, %r121, %r11;
	add.s32 	%r25, %r122, %r119;
	max.u32 	%r123, %r24, 64;
	setp.lt.u32 	%p5, %r24, 64;
	selp.u32 	%r124, 1, 0, %p5;
	add.s32 	%r125, %r24, %r124;
	sub.s32 	%r126, %r123, %r125;
	div.u32 	%r127, %r126, %r11;
	add.s32 	%r26, %r127, %r124;
	add.s32 	%r128, %r26, 1;
	add.s32 	%r27, %r16, %r19;
	and.b32  	%r28, %r25, 3;
	shl.b32 	%r129, %r1, 2;
	mov.u32 	%r130, _ZZ9cuda_gemmIiLi256ELi2ELi1ELi128ELi64ELi64ELi32ELi0ELi1EEviiiPT_S1_S1_iiE3Ash;
	add.s32 	%r29, %r130, %r129;
	shl.b32 	%r30, %r11, 2;
	add.s32 	%r31, %r29, %r30;
	add.s32 	%r32, %r24, %r11;
	add.s32 	%r33, %r32, %r11;
	and.b32  	%r34, %r128, 3;
	mov.u32 	%r131, _ZZ9cuda_gemmIiLi256ELi2ELi1ELi128ELi64ELi64ELi32ELi0ELi1EEviiiPT_S1_S1_iiE3Csh;
	add.s32 	%r35, %r131, %r129;
	add.s32 	%r36, %r35, %r30;
	add.s32 	%r37, %r36, %r30;
	cvt.u16.u32 	%rs2, %r27;
	xor.b16  	%rs3, %rs2, 63;
	and.b16  	%rs4, %rs3, 255;
	cvt.u16.u32 	%rs5, %r19;
	and.b16  	%rs6, %rs5, 255;
	div.u16 	%rs7, %rs4, %rs6;
	and.b16  	%rs1, %rs7, 3;
	shl.b32 	%r132, %r16, 6;
	add.s32 	%r133, %r132, %r17;
	mul.wide.u32 	%rd15, %r133, 4;
	add.s64 	%rd4, %rd2, %rd15;
	shl.b32 	%r134, %r16, 2;
	add.s32 	%r38, %r18, %r134;
	shl.b32 	%r135, %r27, 6;
	add.s32 	%r136, %r135, %r17;
	mul.wide.u32 	%rd16, %r136, 4;
	add.s64 	%rd5, %rd2, %rd16;
	shl.b32 	%r39, %r19, 2;
	add.s32 	%r40, %r38, %r39;
	add.s32 	%r41, %r27, %r19;
	shl.b32 	%r137, %r41, 6;
	add.s32 	%r138, %r137, %r17;
	mul.wide.u32 	%rd17, %r138, 4;
	add.s64 	%rd6, %rd2, %rd17;
	or.b32  	%r139, %r110, %r10;
	shl.b32 	%r140, %r139, 2;
	add.s32 	%r42, %r130, %r140;
	add.s32 	%r43, %r42, 32;
	add.s32 	%r141, %r10, -1;
	and.b32  	%r142, %r141, 15;
	or.b32  	%r143, %r110, %r142;
	shl.b32 	%r144, %r143, 2;
	add.s32 	%r44, %r130, %r144;
	shr.u32 	%r145, %r32, 1;
	and.b32  	%r146, %r32, 1;
	mad.lo.s32 	%r45, %r145, %r22, %r146;
	mul.wide.u32 	%rd18, %r11, 4;
	add.s64 	%rd7, %rd1, %rd18;
	mul.wide.u32 	%rd19, %r11, 8;
	add.s64 	%rd8, %rd1, %rd19;
	mul.wide.u32 	%rd20, %r11, 12;
	add.s64 	%rd9, %rd1, %rd20;
	shr.u32 	%r46, %r11, 3;
	shl.b32 	%r201, %r20, 2;
$L__BB301_7:
	setp.gt.u32 	%p6, %r1, 127;
	@%p6 bra 	$L__BB301_15;
	setp.eq.s32 	%p7, %r28, 3;
	mul.lo.s32 	%r48, %r283, %r93;
	mov.u32 	%r284, %r1;
	@%p7 bra 	$L__BB301_12;
	setp.eq.s32 	%p8, %r28, 0;
	add.s32 	%r147, %r48, %r15;
	add.s32 	%r148, %r147, %r1;
	mul.wide.s32 	%rd21, %r148, 4;
	add.s64 	%rd10, %rd1, %rd21;
	ld.global.u32 	%r149, [%rd10];
	st.shared.u32 	[%r29], %r149;
	mov.u32 	%r284, %r24;
	@%p8 bra 	$L__BB301_12;
	setp.eq.s32 	%p9, %r28, 1;
	cvt.u64.u32 	%rd22, %r30;
	add.s64 	%rd11, %rd10, %rd22;
	ld.global.u32 	%r150, [%rd11];
	st.shared.u32 	[%r31], %r150;
	mov.u32 	%r284, %r32;
	@%p9 bra 	$L__BB301_12;
	cvt.u64.u32 	%rd23, %r30;
	add.s64 	%rd24, %rd11, %rd23;
	ld.global.u32 	%r151, [%rd24];
	add.s32 	%r152, %r31, %r30;
	st.shared.u32 	[%r152], %r151;
	mov.u32 	%r284, %r33;
$L__BB301_12:
	setp.lt.u32 	%p10, %r25, 3;
	@%p10 bra 	$L__BB301_15;
	shl.b32 	%r153, %r284, 2;
	mov.u32 	%r154, _ZZ9cuda_gemmIiLi256ELi2ELi1ELi128ELi64ELi64ELi32ELi0ELi1EEviiiPT_S1_S1_iiE3Ash;
	add.s32 	%r287, %r154, %r153;
	add.s32 	%r155, %r15, %r284;
	add.s32 	%r286, %r155, %r48;
$L__BB301_14:
	mul.wide.s32 	%rd25, %r286, 4;
	add.s64 	%rd26, %rd7, %rd25;
	add.s64 	%rd27, %rd8, %rd25;
	add.s64 	%rd28, %rd9, %rd25;
	add.s64 	%rd29, %rd1, %rd25;
	ld.global.u32 	%r156, [%rd29];
	st.shared.u32 	[%r287], %r156;
	ld.global.u32 	%r157, [%rd26];
	add.s32 	%r158, %r287, %r30;
	st.shared.u32 	[%r158], %r157;
	ld.global.u32 	%r159, [%rd27];
	shl.b32 	%r160, %r11, 3;
	add.s32 	%r161, %r287, %r160;
	st.shared.u32 	[%r161], %r159;
	ld.global.u32 	%r162, [%rd28];
	mad.lo.s32 	%r163, %r11, 12, %r287;
	st.shared.u32 	[%r163], %r162;
	add.s32 	%r284, %r284, %r30;
	shl.b32 	%r164, %r11, 4;
	add.s32 	%r287, %r287, %r164;
	add.s32 	%r286, %r286, %r30;
	setp.lt.u32 	%p11, %r284, 128;
	@%p11 bra 	$L__BB301_14;
$L__BB301_15:
	setp.gt.u32 	%p12, %r1, 63;
	@%p12 bra 	$L__BB301_22;
	setp.eq.s32 	%p13, %r34, 0;
	mov.u32 	%r285, %r1;
	@%p13 bra 	$L__BB301_20;
	setp.eq.s32 	%p14, %r34, 1;
	mov.b32 	%r165, 0;
	st.shared.u32 	[%r35], %r165;
	mov.u32 	%r285, %r24;
	@%p14 bra 	$L__BB301_20;
	setp.eq.s32 	%p15, %r34, 2;
	mov.b32 	%r166, 0;
	st.shared.u32 	[%r36], %r166;
	mov.u32 	%r285, %r32;
	@%p15 bra 	$L__BB301_20;
	mov.b32 	%r167, 0;
	st.shared.u32 	[%r37], %r167;
	mov.u32 	%r285, %r33;
$L__BB301_20:
	setp.lt.u32 	%p16, %r26, 3;
	@%p16 bra 	$L__BB301_22;
$L__BB301_21:
	shl.b32 	%r168, %r285, 2;
	mov.u32 	%r169, _ZZ9cuda_gemmIiLi256ELi2ELi1ELi128ELi64ELi64ELi32ELi0ELi1EEviiiPT_S1_S1_iiE3Csh;
	add.s32 	%r170, %r169, %r168;
	mov.b32 	%r171, 0;
	st.shared.u32 	[%r170], %r171;
	add.s32 	%r172, %r170, %r30;
	st.shared.u32 	[%r172], %r171;
	add.s32 	%r173, %r172, %r30;
	st.shared.u32 	[%r173], %r171;
	add.s32 	%r174, %r173, %r30;
	st.shared.u32 	[%r174], %r171;
	add.s32 	%r285, %r30, %r285;
	setp.lt.u32 	%p17, %r285, 64;
	@%p17 bra 	$L__BB301_21;
$L__BB301_22:
	setp.eq.s16 	%p18, %rs1, 2;
	mov.u32 	%r290, %r16;
	@%p18 bra 	$L__BB301_26;
	setp.eq.s16 	%p19, %rs1, 3;
	ld.global.u32 	%r175, [%rd4];
	st.shared.u32 	[%r38], %r175;
	mov.u32 	%r290, %r27;
	@%p19 bra 	$L__BB301_26;
	setp.eq.s16 	%p20, %rs1, 0;
	ld.global.u32 	%r176, [%rd5];
	st.shared.u32 	[%r40], %r176;
	mov.u32 	%r290, %r41;
	@%p20 bra 	$L__BB301_26;
	add.s32 	%r290, %r41, %r19;
	ld.global.u32 	%r177, [%rd6];
	add.s32 	%r178, %r40, %r39;
	st.shared.u32 	[%r178], %r177;
$L__BB301_26:
	shl.b32 	%r179, %r290, 6;
	add.s32 	%r180, %r179, %r17;
	mul.wide.s32 	%rd30, %r180, 4;
	add.s64 	%rd31, %rd2, %rd30;
	ld.global.u32 	%r181, [%rd31];
	shl.b32 	%r182, %r290, 2;
	add.s32 	%r183, %r18, %r182;
	st.shared.u32 	[%r183], %r181;
	add.s32 	%r184, %r290, %r19;
	shl.b32 	%r185, %r184, 6;
	add.s32 	%r186, %r185, %r17;
	mul.wide.s32 	%rd32, %r186, 4;
	add.s64 	%rd33, %rd2, %rd32;
	ld.global.u32 	%r187, [%rd33];
	add.s32 	%r188, %r183, %r39;
	st.shared.u32 	[%r188], %r187;
	add.s32 	%r189, %r184, %r19;
	shl.b32 	%r190, %r189, 6;
	add.s32 	%r191, %r190, %r17;
	mul.wide.s32 	%rd34, %r191, 4;
	add.s64 	%rd35, %rd2, %rd34;
	ld.global.u32 	%r192, [%rd35];
	add.s32 	%r193, %r188, %r39;
	st.shared.u32 	[%r193], %r192;
	add.s32 	%r194, %r189, %r19;
	shl.b32 	%r195, %r194, 6;
	add.s32 	%r196, %r195, %r17;
	mul.wide.s32 	%rd36, %r196, 4;
	add.s64 	%rd37, %rd2, %rd36;
	ld.global.u32 	%r197, [%rd37];
	add.s32 	%r198, %r193, %r39;
	st.shared.u32 	[%r198], %r197;
	add.s32 	%r290, %r39, %r290;
	setp.lt.u32 	%p21, %r290, 64;
	@%p21 bra 	$L__BB301_26;
	shr.u32 	%r292, %r1, 3;
	bar.sync 	0;
	ld.shared.u32 	%r66, [%r42];
	ld.shared.u32 	%r67, [%r42+4];
	ld.shared.u32 	%r68, [%r42+8];
	ld.shared.u32 	%r69, [%r42+12];
	ld.shared.u32 	%r70, [%r42+16];
	ld.shared.u32 	%r71, [%r42+20];
	ld.shared.u32 	%r72, [%r42+24];
	ld.shared.u32 	%r73, [%r42+28];
	ld.shared.u32 	%r74, [%r43];
	ld.shared.u32 	%r75, [%r42+36];
	ld.shared.u32 	%r76, [%r42+40];
	ld.shared.u32 	%r77, [%r42+44];
	ld.shared.u32 	%r78, [%r42+48];
	ld.shared.u32 	%r79, [%r42+52];
	ld.shared.u32 	%r80, [%r42+56];
	ld.shared.u32 	%r81, [%r44];
$L__BB301_28:
	setp.eq.s32 	%p22, %r10, 0;
	setp.ne.s32 	%p23, %r21, 0;
	mov.u32 	%r199, _ZZ9cuda_gemmIiLi256ELi2ELi1ELi128ELi64ELi64ELi32ELi0ELi1EEviiiPT_S1_S1_iiE11kron_fac_sh;
	mad.lo.s32 	%r200, %r292, 260, %r199;
	add.s32 	%r202, %r200, %r201;
	ld.shared.u32 	%r203, [%r202];
	mul.lo.s32 	%r204, %r203, %r66;
	ld.shared.u32 	%r205, [%r202+4];
	mad.lo.s32 	%r206, %r205, %r67, %r204;
	ld.shared.u32 	%r207, [%r202+8];
	mad.lo.s32 	%r208, %r207, %r68, %r206;
	ld.shared.u32 	%r209, [%r202+12];
	mad.lo.s32 	%r210, %r209, %r69, %r208;
	ld.shared.u32 	%r211, [%r202+16];
	mad.lo.s32 	%r212, %r211, %r70, %r210;
	ld.shared.u32 	%r213, [%r202+20];
	mad.lo.s32 	%r214, %r213, %r71, %r212;
	ld.shared.u32 	%r215, [%r202+24];
	mad.lo.s32 	%r216, %r215, %r72, %r214;
	ld.shared.u32 	%r217, [%r202+28];
	mad.lo.s32 	%r218, %r217, %r73, %r216;
	ld.shared.u32 	%r219, [%r202+32];
	mad.lo.s32 	%r220, %r219, %r74, %r218;
	ld.shared.u32 	%r221, [%r202+36];
	mad.lo.s32 	%r222, %r221, %r75, %r220;
	ld.shared.u32 	%r223, [%r202+40];
	mad.lo.s32 	%r224, %r223, %r76, %r222;
	ld.shared.u32 	%r225, [%r202+44];
	mad.lo.s32 	%r226, %r225, %r77, %r224;
	ld.shared.u32 	%r227, [%r202+48];
	mad.lo.s32 	%r228, %r227, %r78, %r226;
	ld.shared.u32 	%r229, [%r202+52];
	mad.lo.s32 	%r230, %r229, %r79, %r228;
	ld.shared.u32 	%r231, [%r202+56];
	mad.lo.s32 	%r232, %r231, %r80, %r230;
	selp.b32 	%r233, 0, -64, %p22;
	add.s32 	%r234, %r202, %r233;
	ld.shared.u32 	%r235, [%r234+60];
	mad.lo.s32 	%r236, %r235, %r81, %r232;
	shfl.sync.down.b32	%r237|%p24, %r236, 2, 7199, -1;
	add.s32 	%r238, %r237, %r236;
	shfl.sync.down.b32	%r239|%p25, %r238, 1, 7199, -1;
	add.s32 	%r83, %r239, %r238;
	@%p23 bra 	$L__BB301_30;
	shl.b32 	%r240, %r10, 2;
	shl.b32 	%r241, %r292, 3;
	or.b32  	%r242, %r241, %r240;
	mov.u32 	%r243, _ZZ9cuda_gemmIiLi256ELi2ELi1ELi128ELi64ELi64ELi32ELi0ELi1EEviiiPT_S1_S1_iiE3Csh;
	add.s32 	%r244, %r243, %r242;
	st.shared.u32 	[%r244], %r83;
$L__BB301_30:
	add.s32 	%r292, %r292, %r46;
	setp.lt.u32 	%p26, %r292, 32;
	@%p26 bra 	$L__BB301_28;
	bar.sync 	0;
	@%p12 bra 	$L__BB301_39;
	setp.eq.s32 	%p28, %r34, 0;
	mad.lo.s32 	%r85, %r283, %r92, %r23;
	mov.u32 	%r293, %r1;
	@%p28 bra 	$L__BB301_36;
	setp.eq.s32 	%p29, %r34, 1;
	and.b32  	%r245, %r1, 1;
	shr.u32 	%r246, %r1, 1;
	mad.lo.s32 	%r247, %r246, %r22, %r245;
	add.s32 	%r248, %r85, %r247;
	ld.shared.u32 	%r249, [%r35];
	mul.wide.s32 	%rd38, %r248, 4;
	add.s64 	%rd39, %rd3, %rd38;
	st.global.u32 	[%rd39], %r249;
	mov.u32 	%r293, %r24;
	@%p29 bra 	$L__BB301_36;
	setp.eq.s32 	%p30, %r34, 2;
	and.b32  	%r250, %r24, 1;
	shr.u32 	%r251, %r24, 1;
	mad.lo.s32 	%r252, %r251, %r22, %r250;
	add.s32 	%r253, %r85, %r252;
	ld.shared.u32 	%r254, [%r36];
	mul.wide.s32 	%rd40, %r253, 4;
	add.s64 	%rd41, %rd3, %rd40;
	st.global.u32 	[%rd41], %r254;
	mov.u32 	%r293, %r32;
	@%p30 bra 	$L__BB301_36;
	add.s32 	%r255, %r85, %r45;
	ld.shared.u32 	%r256, [%r37];
	mul.wide.s32 	%rd42, %r255, 4;
	add.s64 	%rd43, %rd3, %rd42;
	st.global.u32 	[%rd43], %r256;
	mov.u32 	%r293, %r33;
$L__BB301_36:
	setp.lt.u32 	%p31, %r26, 3;
	@%p31 bra 	$L__BB301_39;
	and.b32  	%r257, %r293, 1;
	add.s32 	%r258, %r11, %r293;
	and.b32  	%r259, %r258, 1;
	add.s32 	%r87, %r85, %r257;
	add.s32 	%r88, %r85, %r259;
$L__BB301_38:
	shr.u32 	%r260, %r293, 1;
	mad.lo.s32 	%r261, %r260, %r22, %r87;
	shl.b32 	%r262, %r293, 2;
	mov.u32 	%r263, _ZZ9cuda_gemmIiLi256ELi2ELi1ELi128ELi64ELi64ELi32ELi0ELi1EEviiiPT_S1_S1_iiE3Csh;
	add.s32 	%r264, %r263, %r262;
	ld.shared.u32 	%r265, [%r264];
	mul.wide.s32 	%rd44, %r261, 4;
	add.s64 	%rd45, %rd3, %rd44;
	st.global.u32 	[%rd45], %r265;
	add.s32 	%r266, %r293, %r11;
	shr.u32 	%r267, %r266, 1;
	mad.lo.s32 	%r268, %r267, %r22, %r88;
	add.s32 	%r269, %r264, %r30;
	ld.shared.u32 	%r270, [%r269];
	mul.wide.s32 	%rd46, %r268, 4;
	add.s64 	%rd47, %rd3, %rd46;
	st.global.u32 	[%rd47], %r270;
	add.s32 	%r271, %r266, %r11;
	shr.u32 	%r272, %r271, 1;
	mad.lo.s32 	%r273, %r272, %r22, %r87;
	add.s32 	%r274, %r269, %r30;
	ld.shared.u32 	%r275, [%r274];
	mul.wide.s32 	%rd48, %r273, 4;
	add.s64 	%rd49, %rd3, %rd48;
	st.global.u32 	[%rd49], %r275;
	add.s32 	%r276, %r271, %r11;
	shr.u32 	%r277, %r276, 1;
	mad.lo.s32 	%r278, %r277, %r22, %r88;
	add.s32 	%r279, %r274, %r30;
	ld.shared.u32 	%r280, [%r279];
	mul.wide.s32 	%rd50, %r278, 4;
	add.s64 	%rd51, %rd3, %rd50;
	st.global.u32 	[%rd51], %r280;
	add.s32 	%r293, %r276, %r11;
	setp.lt.u32 	%p32, %r293, 64;
	@%p32 bra 	$L__BB301_38;
$L__BB301_39:
	add.s32 	%r283, %r283, %r13;
	setp.lt.u32 	%p33, %r283, %r14;
	@%p33 bra 	$L__BB301_7;
$L__BB301_40:
	ret;

}
	// .globl	_Z9cuda_gemmIiLi256ELi2ELi1ELi128ELi64ELi64ELi32ELi1ELi0EEviiiPT_S1_S1_ii
.visible .entry _Z9cuda_gemmIiLi256ELi2ELi1ELi128ELi64ELi64ELi32ELi1ELi0EEviiiPT_S1_S1_ii(
	.param .u32 _Z9cuda_gemmIiLi256ELi2ELi1ELi128ELi64ELi64ELi32ELi1ELi0EEviiiPT_S1_S1_ii_param_0,
	.param .u32 _Z9cuda_gemmIiLi256ELi2ELi1ELi128ELi64ELi64ELi32ELi1ELi0EEviiiPT_S1_S1_ii_param_1,
	.param .u32 _Z9cuda_gemmIiLi256ELi2ELi1ELi128ELi64ELi64ELi32ELi1ELi0EEviiiPT_S1_S1_ii_param_2,
	.param .u64 .ptr .align 1 _Z9cuda_gemmIiLi256ELi2ELi1ELi128ELi64ELi64ELi32ELi1ELi0EEviiiPT_S1_S1_ii_param_3,
	.param .u64 .ptr .align 1 _Z9cuda_gemmIiLi256ELi2ELi1ELi128ELi64ELi64ELi32ELi1ELi0EEviiiPT_S1_S1_ii_param_4,
	.param .u64 .ptr .align 1 _Z9cuda_gemmIiLi256ELi2ELi1ELi128ELi64ELi64ELi32ELi1ELi0EEviiiPT_S1_S1_ii_param_5,
	.param .u32 _Z9cuda_gemmIiLi256ELi2ELi1ELi128ELi64ELi64ELi32ELi1ELi0EEviiiPT_S1_S1_ii_param_6,
	.param .u32 _Z9cuda_gemmIiLi256ELi2ELi1ELi128ELi64ELi64ELi32ELi1ELi0EEviiiPT_S1_S1_ii_param_7
)
.maxntid 256
{
	.reg .pred 	%p<153>;
	.reg .b32 	%r<1152>;
	.reg .b64 	%rd<36>;
	// demoted variable
	.shared .align 128 .b8 _ZZ9cuda_gemmIiLi256ELi2ELi1ELi128ELi64ELi64ELi32ELi1ELi0EEviiiPT_S1_S1_iiE11kron_fac_sh[8320];
	// demoted variable
	.shared .align 128 .b8 _ZZ9cuda_gemmIiLi256ELi2ELi1ELi128ELi64ELi64ELi32ELi1ELi0EEviiiPT_S1_S1_iiE3Ash[512];
	// demoted variable
	.shared .align 128 .b8 _ZZ9cuda_gemmIiLi256ELi2ELi1ELi128ELi64ELi64ELi32ELi1ELi0EEviiiPT_S1_S1_iiE3Csh[256];
	ld.param.u64 	%rd8, [_Z9cuda_gemmIiLi256ELi2ELi1ELi128ELi64ELi64ELi32ELi1ELi0EEviiiPT_S1_S1_ii_param_3];
	ld.param.u64 	%rd9, [_Z9cuda_gemmIiLi256ELi2ELi1ELi128ELi64ELi64ELi32ELi1ELi0EEviiiPT_S1_S1_ii_param_5];
	ld.param.u32 	%r364, [_Z9cuda_gemmIiLi256ELi2ELi1ELi128ELi64ELi64ELi32ELi1ELi0EEviiiPT_S1_S1_ii_param_6];
	ld.param.u32 	%r365, [_Z9cuda_gemmIiLi256ELi2ELi1ELi128ELi64ELi64ELi32ELi1ELi0EEviiiPT_S1_S1_ii_param_7];
	cvta.to.global.u64 	%rd1, %rd8;
	cvta.to.global.u64 	%rd2, %rd9;
	mov.u32 	%r1, %tid.x;
	setp.lt.s32 	%p1, %r365, 16;
	shr.u32 	%r2, %r365, 4;
	selp.b32 	%r3, 1, %r2, %p1;
	div.s32 	%r4, 128, %r365;
	mul.lo.s32 	%r366, %r4, %r3;
	min.s32 	%r5, %r366, 256;
	div.u32 	%r7, %r1, %r5;
	mul.lo.s32 	%r367, %r7, %r5;
	sub.s32 	%r368, %r1, %r367;
	div.u32 	%r6, %r368, %r3;
	mov.u32 	%r8, %ntid.x;
	div.u32 	%r9, %r8, %r5;
	mov.u32 	%r974, %ctaid.y;
	mov.u32 	%r369, %nctaid.y;
	shl.b32 	%r370, %r369, 1;
	setp.ge.u32 	%p2, %r974, %r370;
	@%p2 bra 	$L__BB302_167;
	mov.u32 	%r372, %ctaid.x;
	shl.b32 	%r373, %r372, 5;
	and.b32  	%r374, %r1, 31;
	or.b32  	%r11, %r373, %r374;
	and.b32  	%r375, %r6, 15;
	rem.u32 	%r376, %r1, %r3;
	shl.b32 	%r12, %r376, 4;
	min.s32 	%r13, %r364, 32;
	min.u32 	%r377, %r365, 16;
	or.b32  	%r14, %r375, %r12;
	shl.b32 	%r378, %r3, 8;
	sub.s32 	%r15, 8223, %r378;
	add.s32 	%r16, %r1, %r8;
	max.u32 	%r379, %r16, 128;
	setp.lt.u32 	%p3, %r16, 128;
	selp.u32 	%r380, 1, 0, %p3;
	add.s32 	%r381, %r16, %r380;
	sub.s32 	%r382, %r379, %r381;
	div.u32 	%r383, %r382, %r8;
	add.s32 	%r17, %r383, %r380;
	max.u32 	%r384, %r16, 64;
	setp.lt.u32 	%p4, %r16, 64;
	selp.u32 	%r385, 1, 0, %p4;
	add.s32 	%r386, %r16, %r385;
	sub.s32 	%r387, %r384, %r386;
	div.u32 	%r388, %r387, %r8;
	add.s32 	%r18, %r388, %r385;
	add.s32 	%r389, %r18, 1;
	shl.b32 	%r19, %r8, 2;
	add.s32 	%r20, %r16, %r8;
	add.s32 	%r21, %r20, %r8;
	and.b32  	%r22, %r389, 3;
	setp.gt.u32 	%p5, %r365, %r375;
	selp.b32 	%r390, 0, %r377, %p5;
	sub.s32 	%r23, %r14, %r390;
	add.s32 	%r391, %r375, 1;
	setp.lt.u32 	%p6, %r391, %r377;
	selp.b32 	%r392, 0, %r377, %p6;
	sub.s32 	%r24, %r14, %r392;
	add.s32 	%r393, %r375, 2;
	setp.lt.u32 	%p7, %r393, %r377;
	selp.b32 	%r394, 0, %r377, %p7;
	sub.s32 	%r25, %r14, %r394;
	add.s32 	%r395, %r375, 3;
	setp.lt.u32 	%p8, %r395, %r377;
	selp.b32 	%r396, 0, %r377, %p8;
	sub.s32 	%r26, %r14, %r396;
	add.s32 	%r397, %r375, 4;
	setp.lt.u32 	%p9, %r397, %r377;
	selp.b32 	%r398, 0, %r377, %p9;
	sub.s32 	%r27, %r14, %r398;
	add.s32 	%r399, %r375, 5;
	setp.lt.u32 	%p10, %r399, %r377;
	selp.b32 	%r400, 0, %r377, %p10;
	sub.s32 	%r28, %r14, %r400;
	add.s32 	%r401, %r375, 6;
	setp.lt.u32 	%p11, %r401, %r377;
	selp.b32 	%r402, 0, %r377, %p11;
	sub.s32 	%r29, %r14, %r402;
	add.s32 	%r403, %r375, 7;
	setp.lt.u32 	%p12, %r403, %r377;
	selp.b32 	%r404, 0, %r377, %p12;
	sub.s32 	%r30, %r14, %r404;
	add.s32 	%r405, %r375, 8;
	setp.lt.u32 	%p13, %r405, %r377;
	selp.b32 	%r406, 0, %r377, %p13;
	sub.s32 	%r31, %r14, %r406;
	add.s32 	%r407, %r375, 9;
	setp.lt.u32 	%p14, %r407, %r377;
	selp.b32 	%r408, 0, %r377, %p14;
	sub.s32 	%r32, %r14, %r408;
	add.s32 	%r409, %r375, 10;
	setp.lt.u32 	%p15, %r409, %r377;
	selp.b32 	%r410, 0, %r377, %p15;
	sub.s32 	%r33, %r14, %r410;
	add.s32 	%r411, %r375, 11;
	setp.lt.u32 	%p16, %r411, %r377;
	selp.b32 	%r412, 0, %r377, %p16;
	sub.s32 	%r34, %r14, %r412;
	add.s32 	%r413, %r375, 12;
	setp.lt.u32 	%p17, %r413, %r377;
	selp.b32 	%r414, 0, %r377, %p17;
	sub.s32 	%r35, %r14, %r414;
	add.s32 	%r415, %r375, 13;
	setp.lt.u32 	%p18, %r415, %r377;
	selp.b32 	%r416, 0, %r377, %p18;
	sub.s32 	%r36, %r14, %r416;
	add.s32 	%r417, %r375, 14;
	setp.lt.u32 	%p19, %r417, %r377;
	selp.b32 	%r418, 0, %r377, %p19;
	sub.s32 	%r37, %r14, %r418;
	add.s32 	%r419, %r375, 15;
	setp.lt.u32 	%p20, %r419, %r377;
	selp.b32 	%r420, 0, %r377, %p20;
	sub.s32 	%r38, %r14, %r420;
	cvt.u64.u32 	%rd11, %r19;
$L__BB302_2:
	setp.gt.u32 	%p21, %r1, 127;
	@%p21 bra 	$L__BB302_10;
	and.b32  	%r421, %r17, 3;
	setp.eq.s32 	%p22, %r421, 3;
	shl.b32 	%r56, %r974, 7;
	mov.u32 	%r975, %r1;
	@%p22 bra 	$L__BB302_7;
	and.b32  	%r422, %r17, 3;
	setp.eq.s32 	%p23, %r422, 0;
	add.s32 	%r423, %r56, %r1;
	mul.wide.s32 	%rd10, %r423, 4;
	add.s64 	%rd3, %rd1, %rd10;
	ld.global.u32 	%r424, [%rd3];
	shl.b32 	%r425, %r1, 2;
	mov.u32 	%r426, _ZZ9cuda_gemmIiLi256ELi2ELi1ELi128ELi64ELi64ELi32ELi1ELi0EEviiiPT_S1_S1_iiE3Ash;
	add.s32 	%r427, %r426, %r425;
	st.shared.u32 	[%r427], %r424;
	mov.u32 	%r975, %r16;
	@%p23 bra 	$L__BB302_7;
	and.b32  	%r428, %r17, 3;
	setp.eq.s32 	%p24, %r428, 1;
	add.s64 	%rd4, %rd3, %rd11;
	ld.global.u32 	%r429, [%rd4];
	shl.b32 	%r430, %r1, 2;
	mov.u32 	%r431, _ZZ9cuda_gemmIiLi256ELi2ELi1ELi128ELi64ELi64ELi32ELi1ELi0EEviiiPT_S1_S1_iiE3Ash;
	add.s32 	%r432, %r431, %r430;
	add.s32 	%r433, %r432, %r19;
	st.shared.u32 	[%r433], %r429;
	mov.u32 	%r975, %r20;
	@%p24 bra 	$L__BB302_7;
	add.s64 	%rd13, %rd4, %rd11;
	ld.global.u32 	%r434, [%rd13];
	shl.b32 	%r435, %r1, 2;
	mov.u32 	%r436, _ZZ9cuda_gemmIiLi256ELi2ELi1ELi128ELi64ELi64ELi32ELi1ELi0EEviiiPT_S1_S1_iiE3Ash;
	add.s32 	%r437, %r436, %r435;
	add.s32 	%r438, %r437, %r19;
	add.s32 	%r439, %r438, %r19;
	st.shared.u32 	[%r439], %r434;
	mov.u32 	%r975, %r21;
$L__BB302_7:
	setp.lt.u32 	%p25, %r17, 3;
	@%p25 bra 	$L__BB302_10;
	shl.b32 	%r440, %r975, 2;
	mov.u32 	%r441, _ZZ9cuda_gemmIiLi256ELi2ELi1ELi128ELi64ELi64ELi32ELi1ELi0EEviiiPT_S1_S1_iiE3Ash;
	add.s32 	%r978, %r441, %r440;
	add.s32 	%r977, %r975, %r56;
$L__BB302_9:
	mul.wide.s32 	%rd14, %r977, 4;
	mov.u32 	%r442, %ntid.x;
	mul.wide.u32 	%rd15, %r442, 4;
	add.s64 	%rd16, %rd1, %rd14;
	add.s64 	%rd17, %rd16, %rd15;
	mul.wide.u32 	%rd18, %r442, 8;
	add.s64 	%rd19, %rd16, %rd18;
	mul.wide.u32 	%rd20, %r442, 12;
	add.s64 	%rd21, %rd16, %rd20;
	ld.global.u32 	%r443, [%rd16];
	st.shared.u32 	[%r978], %r443;
	ld.global.u32 	%r444, [%rd17];
	add.s32 	%r445, %r978, %r19;
	st.shared.u32 	[%r445], %r444;
	ld.global.u32 	%r446, [%rd19];
	shl.b32 	%r447, %r442, 3;
	add.s32 	%r448, %r978, %r447;
	st.shared.u32 	[%r448], %r446;
	ld.global.u32 	%r449, [%rd21];
	mad.lo.s32 	%r450, %r442, 12, %r978;
	st.shared.u32 	[%r450], %r449;
	add.s32 	%r975, %r975, %r19;
	shl.b32 	%r451, %r442, 4;
	add.s32 	%r978, %r978, %r451;
	add.s32 	%r977, %r977, %r19;
	setp.lt.u32 	%p26, %r975, 128;
	@%p26 bra 	$L__BB302_9;
$L__BB302_10:
	setp.gt.u32 	%p27, %r1, 63;
	@%p27 bra 	$L__BB302_17;
	setp.eq.s32 	%p28, %r22, 0;
	mov.u32 	%r976, %r1;
	@%p28 bra 	$L__BB302_15;
	setp.eq.s32 	%p29, %r22, 1;
	shl.b32 	%r452, %r1, 2;
	mov.u32 	%r453, _ZZ9cuda_gemmIiLi256ELi2ELi1ELi128ELi64ELi64ELi32ELi1ELi0EEviiiPT_S1_S1_iiE3Csh;
	add.s32 	%r454, %r453, %r452;
	mov.b32 	%r455, 0;
	st.shared.u32 	[%r454], %r455;
	mov.u32 	%r976, %r16;
	@%p29 bra 	$L__BB302_15;
	setp.eq.s32 	%p30, %r22, 2;
	shl.b32 	%r456, %r1, 2;
	mov.u32 	%r457, _ZZ9cuda_gemmIiLi256ELi2ELi1ELi128ELi64ELi64ELi32ELi1ELi0EEviiiPT_S1_S1_iiE3Csh;
	add.s32 	%r458, %r457, %r456;
	add.s32 	%r459, %r458, %r19;
	mov.b32 	%r460, 0;
	st.shared.u32 	[%r459], %r460;
	mov.u32 	%r976, %r20;
	@%p30 bra 	$L__BB302_15;
	shl.b32 	%r461, %r1, 2;
	mov.u32 	%r462, _ZZ9cuda_gemmIiLi256ELi2ELi1ELi128ELi64ELi64ELi32ELi1ELi0EEviiiPT_S1_S1_iiE3Csh;
	add.s32 	%r463, %r462, %r461;
	add.s32 	%r464, %r463, %r19;
	add.s32 	%r465, %r464, %r19;
	mov.b32 	%r466, 0;
	st.shared.u32 	[%r465], %r466;
	mov.u32 	%r976, %r21;
$L__BB302_15:
	setp.lt.u32 	%p31, %r18, 3;
	@%p31 bra 	$L__BB302_17;
$L__BB302_16:
	shl.b32 	%r467, %r976, 2;
	mov.u32 	%r468, _ZZ9cuda_gemmIiLi256ELi2ELi1ELi128ELi64ELi64ELi32ELi1ELi0EEviiiPT_S1_S1_iiE3Csh;
	add.s32 	%r469, %r468, %r467;
	mov.b32 	%r470, 0;
	st.shared.u32 	[%r469], %r470;
	add.s32 	%r471, %r469, %r19;
	st.shared.u32 	[%r471], %r470;
	add.s32 	%r472, %r471, %r19;
	st.shared.u32 	[%r472], %r470;
	add.s32 	%r473, %r472, %r19;
	st.shared.u32 	[%r473], %r470;
	add.s32 	%r976, %r19, %r976;
	setp.lt.u32 	%p32, %r976, 64;
	@%p32 bra 	$L__BB302_16;
$L__BB302_17:
	and.b32  	%r69, %r1, 31;
	shr.u32 	%r981, %r1, 5;
	setp.ge.s32 	%p33, %r981, %r365;
	@%p33 bra 	$L__BB302_19;
$L__BB302_18:
	ld.param.u64 	%rd35, [_Z9cuda_gemmIiLi256ELi2ELi1ELi128ELi64ELi64ELi32ELi1ELi0EEviiiPT_S1_S1_ii_param_4];
	mad.lo.s32 	%r475, %r981, %r364, %r11;
	cvta.to.global.u64 	%rd22, %rd35;
	mul.wide.s32 	%rd23, %r475, 4;
	add.s64 	%rd24, %rd22, %rd23;
	ld.global.u32 	%r476, [%rd24];
	mov.u32 	%r477, _ZZ9cuda_gemmIiLi256ELi2ELi1ELi128ELi64ELi64ELi32ELi1ELi0EEviiiPT_S1_S1_iiE11kron_fac_sh;
	mad.lo.s32 	%r478, %r69, 260, %r477;
	shl.b32 	%r479, %r981, 2;
	add.s32 	%r480, %r478, %r479;
	st.shared.u32 	[%r480], %r476;
	mov.u32 	%r481, %ntid.x;
	shr.u32 	%r482, %r481, 5;
	add.s32 	%r981, %r981, %r482;
	setp.lt.s32 	%p34, %r981, %r365;
	@%p34 bra 	$L__BB302_18;
$L__BB302_19:
	setp.lt.s32 	%p35, %r4, 1;
	bar.sync 	0;
	@%p35 bra 	$L__BB302_159;
	add.s32 	%r483, %r6, 3;
	and.b32  	%r73, %r483, 15;
	add.s32 	%r484, %r6, 2;
	and.b32  	%r74, %r484, 15;
	setp.ne.s32 	%p36, %r3, 1;
	@%p36 bra 	$L__BB302_89;
	mov.b32 	%r998, 0;
$L__BB302_22:
	setp.lt.s32 	%p111, %r365, 1;
	add.s32 	%r92, %r998, %r6;
	mul.lo.s32 	%r93, %r92, %r365;
	add.s32 	%r94, %r93, %r12;
	@%p111 bra 	$L__BB302_24;
	add.s32 	%r780, %r14, %r93;
	shl.b32 	%r781, %r780, 2;
	mov.u32 	%r782, _ZZ9cuda_gemmIiLi256ELi2ELi1ELi128ELi64ELi64ELi32ELi1ELi0EEviiiPT_S1_S1_iiE3Ash;
	add.s32 	%r783, %r782, %r781;
	ld.shared.u32 	%r1149, [%r783];
$L__BB302_24:
	setp.lt.s32 	%p112, %r365, 2;
	@%p112 bra 	$L__BB302_26;
	add.s32 	%r784, %r6, 1;
	and.b32  	%r785, %r784, 15;
	add.s32 	%r786, %r94, %r785;
	shl.b32 	%r787, %r786, 2;
	mov.u32 	%r788, _ZZ9cuda_gemmIiLi256ELi2ELi1ELi128ELi64ELi64ELi32ELi1ELi0EEviiiPT_S1_S1_iiE3Ash;
	add.s32 	%r789, %r788, %r787;
	ld.shared.u32 	%r1148, [%r789];
$L__BB302_26:
	setp.lt.s32 	%p113, %r365, 3;
	@%p113 bra 	$L__BB302_28;
	add.s32 	%r790, %r94, %r74;
	shl.b32 	%r791, %r790, 2;
	mov.u32 	%r792, _ZZ9cuda_gemmIiLi256ELi2ELi1ELi128ELi64ELi64ELi32ELi1ELi0EEviiiPT_S1_S1_iiE3Ash;
	add.s32 	%r793, %r792, %r791;
	ld.shared.u32 	%r1147, [%r793];
$L__BB302_28:
	setp.lt.s32 	%p114, %r365, 4;
	@%p114 bra 	$L__BB302_30;
	add.s32 	%r794, %r94, %r73;
	shl.b32 	%r795, %r794, 2;
	mov.u32 	%r796, _ZZ9cuda_gemmIiLi256ELi2ELi1ELi128ELi64ELi64ELi32ELi1ELi0EEviiiPT_S1_S1_iiE3Ash;
	add.s32 	%r797, %r796, %r795;
	ld.shared.u32 	%r1146, [%r797];
$L__BB302_30:
	setp.lt.s32 	%p115, %r365, 5;
	@%p115 bra 	$L__BB302_32;
	add.s32 	%r798, %r6, 4;
	and.b32  	%r799, %r798, 15;
	add.s32 	%r800, %r94, %r799;
	shl.b32 	%r801, %r800, 2;
	mov.u32 	%r802, _ZZ9cuda_gemmIiLi256ELi2ELi1ELi128ELi64ELi64ELi32ELi1ELi0EEviiiPT_S1_S1_iiE3Ash;
	add.s32 	%r803, %r802, %r801;
	ld.shared.u32 	%r1145, [%r803];
$L__BB302_32:
	setp.lt.s32 	%p116, %r365, 6;
	@%p116 bra 	$L__BB302_34;
	add.s32 	%r804, %r6, 5;
	and.b32  	%r805, %r804, 15;
	add.s32 	%r806, %r94, %r805;
	shl.b32 	%r807, %r806, 2;
	mov.u32 	%r808, _ZZ9cuda_gemmIiLi256ELi2ELi1ELi128ELi64ELi64ELi32ELi1ELi0EEviiiPT_S1_S1_iiE3Ash;
	add.s32 	%r809, %r808, %r807;
	ld.shared.u32 	%r1144, [%r809];
$L__BB302_34:
	setp.lt.s32 	%p117, %r365, 7;
	@%p117 bra 	$L__BB302_36;
	add.s32 	%r810, %r6, 6;
	and.b32  	%r811, %r810, 15;
	add.s32 	%r812, %r94, %r811;
	shl.b32 	%r813, %r812, 2;
	mov.u32 	%r814, _ZZ9cuda_gemmIiLi256ELi2ELi1ELi128ELi64ELi64ELi32ELi1ELi0EEviiiPT_S1_S1_iiE3Ash;
	add.s32 	%r815, %r814, %r813;
	ld.shared.u32 	%r1143, [%r815];
$L__BB302_36:
	setp.lt.s32 	%p118, %r365, 8;
	@%p118 bra 	$L__BB302_38;
	add.s32 	%r816, %r6, 7;
	and.b32  	%r817, %r816, 15;
	add.s32 	%r818, %r94, %r817;
	shl.b32 	%r819, %r818, 2;
	mov.u32 	%r820, _ZZ9cuda_gemmIiLi256ELi2ELi1ELi128ELi64ELi64ELi32ELi1ELi0EEviiiPT_S1_S1_iiE3Ash;
	add.s32 	%r821, %r820, %r819;
	ld.shared.u32 	%r1142, [%r821];
$L__BB302_38:
	setp.lt.s32 	%p119, %r365, 9;
	@%p119 bra 	$L__BB302_40;
	and.b32  	%r822, %r6, 15;
	xor.b32  	%r823, %r822, 8;
	add.s32 	%r824, %r94, %r823;
	shl.b32 	%r825, %r824, 2;
	mov.u32 	%r826, _ZZ9cuda_gemmIiLi256ELi2ELi1ELi128ELi64ELi64ELi32ELi1ELi0EEviiiPT_S1_S1_iiE3Ash;
	add.s32 	%r827, %r826, %r825;
	ld.shared.u32 	%r1141, [%r827];
$L__BB302_40:
	setp.lt.s32 	%p120, %r365, 10;
	@%p120 bra 	$L__BB302_42;
	add.s32 	%r828, %r6, 9;
	and.b32  	%r829, %r828, 15;
	add.s32 	%r830, %r94, %r829;
	shl.b32 	%r831, %r830, 2;
	mov.u32 	%r832, _ZZ9cuda_gemmIiLi256ELi2ELi1ELi128ELi64ELi64ELi32ELi1ELi0EEviiiPT_S1_S1_iiE3Ash;
	add.s32 	%r833, %r832, %r831;
	ld.shared.u32 	%r1140, [%r833];
$L__BB302_42:
	setp.lt.s32 	%p121, %r365, 11;
	@%p121 bra 	$L__BB302_44;
	add.s32 	%r834, %r6, 10;
	and.b32  	%r835, %r834, 15;
	add.s32 	%r836, %r94, %r835;
	shl.b32 	%r837, %r836, 2;
	mov.u32 	%r838, _ZZ9cuda_gemmIiLi256ELi2ELi1ELi128ELi64ELi64ELi32ELi1ELi0EEviiiPT_S1_S1_iiE3Ash;
	add.s32 	%r839, %r838, %r837;
	ld.shared.u32 	%r1139, [%r839];
$L__BB302_44:
	setp.lt.s32 	%p122, %r365, 12;
	@%p122 bra 	$L__BB302_46;
	add.s32 	%r840, %r6, 11;
	and.b32  	%r841, %r840, 15;
	add.s32 	%r842, %r94, %r841;
	shl.b32 	%r843, %r842, 2;
	mov.u32 	%r844, _ZZ9cuda_gemmIiLi256ELi2ELi1ELi128ELi64ELi64ELi32ELi1ELi0EEviiiPT_S1_S1_iiE3Ash;
	add.s32 	%r845, %r844, %r843;
	ld.shared.u32 	%r1138, [%r845];
$L__BB302_46:
	setp.lt.s32 	%p123, %r365, 13;
	@%p123 bra 	$L__BB302_48;
	add.s32 	%r846, %r6, 12;
	and.b32  	%r847, %r846, 15;
	add.s32 	%r848, %r94, %r847;
	shl.b32 	%r849, %r848, 2;
	mov.u32 	%r850, _ZZ9cuda_gemmIiLi256ELi2ELi1ELi128ELi64ELi64ELi32ELi1ELi0EEviiiPT_S1_S1_iiE3Ash;
	add.s32 	%r851, %r850, %r849;
	ld.shared.u32 	%r1137, [%r851];
$L__BB302_48:
	setp.lt.s32 	%p124, %r365, 14;
	@%p124 bra 	$L__BB302_50;
	add.s32 	%r852, %r6, 13;
	and.b32  	%r853, %r852, 15;
	add.s32 	%r854, %r94, %r853;
	shl.b32 	%r855, %r854, 2;
	mov.u32 	%r856, _ZZ9cuda_gemmIiLi256ELi2ELi1ELi128ELi64ELi64ELi32ELi1ELi0EEviiiPT_S1_S1_iiE3Ash;
	add.s32 	%r857, %r856, %r855;
	ld.shared.u32 	%r1136, [%r857];
$L__BB302_50:
	setp.lt.s32 	%p125, %r365, 15;
	@%p125 bra 	$L__BB302_52;
	add.s32 	%r858, %r6, 14;
	and.b32  	%r859, %r858, 15;
	add.s32 	%r860, %r94, %r859;
	shl.b32 	%r861, %r860, 2;
	mov.u32 	%r862, _ZZ9cuda_gemmIiLi256ELi2ELi1ELi128ELi64ELi64ELi32ELi1ELi0EEviiiPT_S1_S1_iiE3Ash;
	add.s32 	%r863, %r862, %r861;
	ld.shared.u32 	%r1135, [%r863];
$L__BB302_52:
	setp.lt.s32 	%p126, %r365, 16;
	@%p126 bra 	$L__BB302_54;
	add.s32 	%r864, %r6, -1;
	and.b32  	%r865, %r864, 15;
	add.s32 	%r866, %r94, %r865;
	shl.b32 	%r867, %r866, 2;
	mov.u32 	%r868, _ZZ9cuda_gemmIiLi256ELi2ELi1ELi128ELi64ELi64ELi32ELi1ELi0EEviiiPT_S1_S1_iiE3Ash;
	add.s32 	%r869, %r868, %r867;
	ld.shared.u32 	%r1134, [%r869];
$L__BB302_54:
	setp.ge.s32 	%p127, %r7, %r13;
	mov.u32 	%r1015, %r7;
	@%p127 bra 	$L__BB302_55;
	bra.uni 	$L__BB302_56;
$L__BB302_55:
	add.s32 	%r998, %r998, %r5;
	setp.lt.s32 	%p145, %r998, %r4;
	@%p145 bra 	$L__BB302_22;
	bra.uni 	$L__BB302_159;
$L__BB302_56:
	mov.u32 	%r871, _ZZ9cuda_gemmIiLi256ELi2ELi1ELi128ELi64ELi64ELi32ELi1ELi0EEviiiPT_S1_S1_iiE11kron_fac_sh;
	mad.lo.s32 	%r129, %r1015, 260, %r871;
	mov.b32 	%r1017, 0;
	@%p111 bra 	$L__BB302_58;
	shl.b32 	%r872, %r23, 2;
	add.s32 	%r873, %r129, %r872;
	ld.shared.u32 	%r874, [%r873];
	mul.lo.s32 	%r1017, %r874, %r1149;
$L__BB302_58:
	@%p112 bra 	$L__BB302_60;
	shl.b32 	%r875, %r24, 2;
	add.s32 	%r876, %r129, %r875;
	ld.shared.u32 	%r877, [%r876+4];
	mad.lo.s32 	%r1017, %r877, %r1148, %r1017;
$L__BB302_60:
	@%p113 bra 	$L__BB302_62;
	shl.b32 	%r878, %r25, 2;
	add.s32 	%r879, %r129, %r878;
	ld.shared.u32 	%r880, [%r879+8];
	mad.lo.s32 	%r1017, %r880, %r1147, %r1017;
$L__BB302_62:
	@%p114 bra 	$L__BB302_64;
	shl.b32 	%r881, %r26, 2;
	add.s32 	%r882, %r129, %r881;
	ld.shared.u32 	%r883, [%r882+12];
	mad.lo.s32 	%r1017, %r883, %r1146, %r1017;
$L__BB302_64:
	@%p115 bra 	$L__BB302_66;
	shl.b32 	%r884, %r27, 2;
	add.s32 	%r885, %r129, %r884;
	ld.shared.u32 	%r886, [%r885+16];
	mad.lo.s32 	%r1017, %r886, %r1145, %r1017;
$L__BB302_66:
	setp.lt.s32 	%p133, %r365, 6;
	@%p133 bra 	$L__BB302_68;
	shl.b32 	%r887, %r28, 2;
	add.s32 	%r888, %r129, %r887;
	ld.shared.u32 	%r889, [%r888+20];
	mad.lo.s32 	%r1017, %r889, %r1144, %r1017;
$L__BB302_68:
	setp.lt.s32 	%p134, %r365, 7;
	@%p134 bra 	$L__BB302_70;
	shl.b32 	%r890, %r29, 2;
	add.s32 	%r891, %r129, %r890;
	ld.shared.u32 	%r892, [%r891+24];
	mad.lo.s32 	%r1017, %r892, %r1143, %r1017;
$L__BB302_70:
	setp.lt.s32 	%p135, %r365, 8;
	@%p135 bra 	$L__BB302_72;
	shl.b32 	%r893, %r30, 2;
	add.s32 	%r894, %r129, %r893;
	ld.shared.u32 	%r895, [%r894+28];
	mad.lo.s32 	%r1017, %r895, %r1142, %r1017;
$L__BB302_72:
	setp.lt.s32 	%p136, %r365, 9;
	@%p136 bra 	$L__BB302_74;
	shl.b32 	%r896, %r31, 2;
	add.s32 	%r897, %r129, %r896;
	ld.shared.u32 	%r898, [%r897+32];
	mad.lo.s32 	%r1017, %r898, %r1141, %r1017;
$L__BB302_74:
	setp.lt.s32 	%p137, %r365, 10;
	@%p137 bra 	$L__BB302_76;
	shl.b32 	%r899, %r32, 2;
	add.s32 	%r900, %r129, %r899;
	ld.shared.u32 	%r901, [%r900+36];
	mad.lo.s32 	%r1017, %r901, %r1140, %r1017;
$L__BB302_76:
	setp.lt.s32 	%p138, %r365, 11;
	@%p138 bra 	$L__BB302_78;
	shl.b32 	%r902, %r33, 2;
	add.s32 	%r903, %r129, %r902;
	ld.shared.u32 	%r904, [%r903+40];
	mad.lo.s32 	%r1017, %r904, %r1139, %r1017;
$L__BB302_78:
	setp.lt.s32 	%p139, %r365, 12;
	@%p139 bra 	$L__BB302_80;
	shl.b32 	%r905, %r34, 2;
	add.s32 	%r906, %r129, %r905;
	ld.shared.u32 	%r907, [%r906+44];
	mad.lo.s32 	%r1017, %r907, %r1138, %r1017;
$L__BB302_80:
	setp.lt.s32 	%p140, %r365, 13;
	@%p140 bra 	$L__BB302_82;
	shl.b32 	%r908, %r35, 2;
	add.s32 	%r909, %r129, %r908;
	ld.shared.u32 	%r910, [%r909+48];
	mad.lo.s32 	%r1017, %r910, %r1137, %r1017;
$L__BB302_82:
	setp.lt.s32 	%p141, %r365, 14;
	@%p141 bra 	$L__BB302_84;
	shl.b32 	%r911, %r36, 2;
	add.s32 	%r912, %r129, %r911;
	ld.shared.u32 	%r913, [%r912+52];
	mad.lo.s32 	%r1017, %r913, %r1136, %r1017;
$L__BB302_84:
	setp.lt.s32 	%p142, %r365, 15;
	@%p142 bra 	$L__BB302_86;
	shl.b32 	%r914, %r37, 2;
	add.s32 	%r915, %r129, %r914;
	ld.shared.u32 	%r916, [%r915+56];
	mad.lo.s32 	%r1017, %r916, %r1135, %r1017;
$L__BB302_86:
	setp.lt.s32 	%p143, %r365, 16;
	@%p143 bra 	$L__BB302_88;
	shl.b32 	%r917, %r38, 2;
	add.s32 	%r918, %r129, %r917;
	ld.shared.u32 	%r919, [%r918+60];
	mad.lo.s32 	%r1017, %r919, %r1134, %r1017;
$L__BB302_88:
	mad.lo.s32 	%r920, %r1015, %r4, %r92;
	shl.b32 	%r921, %r920, 2;
	mov.u32 	%r922, _ZZ9cuda_gemmIiLi256ELi2ELi1ELi128ELi64ELi64ELi32ELi1ELi0EEviiiPT_S1_S1_iiE3Csh;
	add.s32 	%r923, %r922, %r921;
	ld.shared.u32 	%r924, [%r923];
	add.s32 	%r925, %r924, %r1017;
	st.shared.u32 	[%r923], %r925;
	add.s32 	%r1015, %r1015, %r9;
	setp.lt.s32 	%p144, %r1015, %r13;
	@%p144 bra 	$L__BB302_56;
	bra.uni 	$L__BB302_55;
$L__BB302_89:
	setp.gt.u32 	%p37, %r365, 31;
	@%p37 bra 	$L__BB302_168;
	mov.b32 	%r1100, 0;
$L__BB302_91:
	setp.eq.s32 	%p38, %r365, 0;
	add.s32 	%r272, %r1100, %r6;
	mul.lo.s32 	%r273, %r272, %r365;
	add.s32 	%r274, %r273, %r12;
	@%p38 bra 	$L__BB302_93;
	add.s32 	%r486, %r14, %r273;
	shl.b32 	%r487, %r486, 2;
	mov.u32 	%r488, _ZZ9cuda_gemmIiLi256ELi2ELi1ELi128ELi64ELi64ELi32ELi1ELi0EEviiiPT_S1_S1_iiE3Ash;
	add.s32 	%r489, %r488, %r487;
	ld.shared.u32 	%r1149, [%r489];
$L__BB302_93:
	setp.lt.s32 	%p39, %r365, 2;
	@%p39 bra 	$L__BB302_95;
	add.s32 	%r490, %r6, 1;
	and.b32  	%r491, %r490, 15;
	add.s32 	%r492, %r274, %r491;
	shl.b32 	%r493, %r492, 2;
	mov.u32 	%r494, _ZZ9cuda_gemmIiLi256ELi2ELi1ELi128ELi64ELi64ELi32ELi1ELi0EEviiiPT_S1_S1_iiE3Ash;
	add.s32 	%r495, %r494, %r493;
	ld.shared.u32 	%r1148, [%r495];
$L__BB302_95:
	setp.lt.s32 	%p40, %r365, 3;
	@%p40 bra 	$L__BB302_97;
	add.s32 	%r496, %r274, %r74;
	shl.b32 	%r497, %r496, 2;
	mov.u32 	%r498, _ZZ9cuda_gemmIiLi256ELi2ELi1ELi128ELi64ELi64ELi32ELi1ELi0EEviiiPT_S1_S1_iiE3Ash;
	add.s32 	%r499, %r498, %r497;
	ld.shared.u32 	%r1147, [%r499];
$L__BB302_97:
	setp.lt.s32 	%p41, %r365, 4;
	@%p41 bra 	$L__BB302_99;
	add.s32 	%r500, %r274, %r73;
	shl.b32 	%r501, %r500, 2;
	mov.u32 	%r502, _ZZ9cuda_gemmIiLi256ELi2ELi1ELi128ELi64ELi64ELi32ELi1ELi0EEviiiPT_S1_S1_iiE3Ash;
	add.s32 	%r503, %r502, %r501;
	ld.shared.u32 	%r1146, [%r503];
$L__BB302_99:
	setp.lt.s32 	%p42, %r365, 5;
	@%p42 bra 	$L__BB302_101;
	add.s32 	%r504, %r6, 4;
	and.b32  	%r505, %r504, 15;
	add.s32 	%r506, %r274, %r505;
	shl.b32 	%r507, %r506, 2;
	mov.u32 	%r508, _ZZ9cuda_gemmIiLi256ELi2ELi1ELi128ELi64ELi64ELi32ELi1ELi0EEviiiPT_S1_S1_iiE3Ash;
	add.s32 	%r509, %r508, %r507;
	ld.shared.u32 	%r1145, [%r509];
$L__BB302_101:
	setp.lt.s32 	%p43, %r365, 6;
	@%p43 bra 	$L__BB302_103;
	add.s32 	%r510, %r6, 5;
	and.b32  	%r511, %r510, 15;
	add.s32 	%r512, %r274, %r511;
	shl.b32 	%r513, %r512, 2;
	mov.u32 	%r514, _ZZ9cuda_gemmIiLi256ELi2ELi1ELi128ELi64ELi64ELi32ELi1ELi0EEviiiPT_S1_S1_iiE3Ash;
	add.s32 	%r515, %r514, %r513;
	ld.shared.u32 	%r1144, [%r515];
$L__BB302_103:
	setp.lt.s32 	%p44, %r365, 7;
	@%p44 bra 	$L__BB302_105;
	add.s32 	%r516, %r6, 6;
	and.b32  	%r517, %r516, 15;
	add.s32 	%r518, %r274, %r517;
	shl.b32 	%r519, %r518, 2;
	mov.u32 	%r520, _ZZ9cuda_gemmIiLi256ELi2ELi1ELi128ELi64ELi64ELi32ELi1ELi0EEviiiPT_S1_S1_iiE3Ash;
	add.s32 	%r521, %r520, %r519;
	ld.shared.u32 	%r1143, [%r521];
$L__BB302_105:
	setp.lt.s32 	%p45, %r365, 8;
	@%p45 bra 	$L__BB302_107;
	add.s32 	%r522, %r6, 7;
	and.b32  	%r523, %r522, 15;
	add.s32 	%r524, %r274, %r523;
	shl.b32 	%r525, %r524, 2;
	mov.u32 	%r526, _ZZ9cuda_gemmIiLi256ELi2ELi1ELi128ELi64ELi64ELi32ELi1ELi0EEviiiPT_S1_S1_iiE3Ash;
	add.s32 	%r527, %r526, %r525;
	ld.shared.u32 	%r1142, [%r527];
$L__BB302_107:
	setp.lt.s32 	%p46, %r365, 9;
	@%p46 bra 	$L__BB302_109;
	and.b32  	%r528, %r6, 15;
	xor.b32  	%r529, %r528, 8;
	add.s32 	%r530, %r274, %r529;
	shl.b32 	%r531, %r530, 2;
	mov.u32 	%r532, _ZZ9cuda_gemmIiLi256ELi2ELi1ELi128ELi64ELi64ELi32ELi1ELi0EEviiiPT_S1_S1_iiE3Ash;
	add.s32 	%r533, %r532, %r531;
	ld.shared.u32 	%r1141, [%r533];
$L__BB302_109:
	setp.lt.s32 	%p47, %r365, 10;
	@%p47 bra 	$L__BB302_111;
	add.s32 	%r534, %r6, 9;
	and.b32  	%r535, %r534, 15;
	add.s32 	%r536, %r274, %r535;
	shl.b32 	%r537, %r536, 2;
	mov.u32 	%r538, _ZZ9cuda_gemmIiLi256ELi2ELi1ELi128ELi64ELi64ELi32ELi1ELi0EEviiiPT_S1_S1_iiE3Ash;
	add.s32 	%r539, %r538, %r537;
	ld.shared.u32 	%r1140, [%r539];
$L__BB302_111:
	setp.lt.s32 	%p48, %r365, 11;
	@%p48 bra 	$L__BB302_113;
	add.s32 	%r540, %r6, 10;
	and.b32  	%r541, %r540, 15;
	add.s32 	%r542, %r274, %r541;
	shl.b32 	%r543, %r542, 2;
	mov.u32 	%r544, _ZZ9cuda_gemmIiLi256ELi2ELi1ELi128ELi64ELi64ELi32ELi1ELi0EEviiiPT_S1_S1_iiE3Ash;
	add.s32 	%r545, %r544, %r543;
	ld.shared.u32 	%r1139, [%r545];
$L__BB302_113:
	setp.lt.s32 	%p49, %r365, 12;
	@%p49 bra 	$L__BB302_115;
	add.s32 	%r546, %r6, 11;
	and.b32  	%r547, %r546, 15;
	add.s32 	%r548, %r274, %r547;
	shl.b32 	%r549, %r548, 2;
	mov.u32 	%r550, _ZZ9cuda_gemmIiLi256ELi2ELi1ELi128ELi64ELi64ELi32ELi1ELi0EEviiiPT_S1_S1_iiE3Ash;
	add.s32 	%r551, %r550, %r549;
	ld.shared.u32 	%r1138, [%r551];
$L__BB302_115:
	setp.lt.s32 	%p50, %r365, 13;
	@%p50 bra 	$L__BB302_117;
	add.s32 	%r552, %r6, 12;
	and.b32  	%r553, %r552, 15;
	add.s32 	%r554, %r274, %r553;
	shl.b32 	%r555, %r554, 2;
	mov.u32 	%r556, _ZZ9cuda_gemmIiLi256ELi2ELi1ELi128ELi64ELi64ELi32ELi1ELi0EEviiiPT_S1_S1_iiE3Ash;
	add.s32 	%r557, %r556, %r555;
	ld.shared.u32 	%r1137, [%r557];
$L__BB302_117:
	setp.lt.s32 	%p51, %r365, 14;
	@%p51 bra 	$L__BB302_119;
	add.s32 	%r558, %r6, 13;
	and.b32  	%r559, %r558, 15;
	add.s32 	%r560, %r274, %r559;
	shl.b32 	%r561, %r560, 2;
	mov.u32 	%r562, _ZZ9cuda_gemmIiLi256ELi2ELi1ELi128ELi64ELi64ELi32ELi1ELi0EEviiiPT_S1_S1_iiE3Ash;
	add.s32 	%r563, %r562, %r561;
	ld.shared.u32 	%r1136, [%r563];
$L__BB302_119:
	setp.lt.s32 	%p52, %r365, 15;
	@%p52 bra 	$L__BB302_121;
	add.s32 	%r564, %r6, 14;
	and.b32  	%r565, %r564, 15;
	add.s32 	%r566, %r274, %r565;
	shl.b32 	%r567, %r566, 2;
	mov.u32 	%r568, _ZZ9cuda_gemmIiLi256ELi2ELi1ELi128ELi64ELi64ELi32ELi1ELi0EEviiiPT_S1_S1_iiE3Ash;
	add.s32 	%r569, %r568, %r567;
	ld.shared.u32 	%r1135, [%r569];
$L__BB302_121:
	setp.lt.s32 	%p53, %r365, 16;
	@%p53 bra 	$L__BB302_123;
	add.s32 	%r570, %r6, -1;
	and.b32  	%r571, %r570, 15;
	add.s32 	%r572, %r274, %r571;
	shl.b32 	%r573, %r572, 2;
	mov.u32 	%r574, _ZZ9cuda_gemmIiLi256ELi2ELi1ELi128ELi64ELi64ELi32ELi1ELi0EEviiiPT_S1_S1_iiE3Ash;
	add.s32 	%r575, %r574, %r573;
	ld.shared.u32 	%r1134, [%r575];
$L__BB302_123:
	setp.ge.s32 	%p54, %r7, %r13;
	@%p54 bra 	$L__BB302_158;
	mov.u32 	%r1117, %r7;
$L__BB302_125:
	mov.u32 	%r577, _ZZ9cuda_gemmIiLi256ELi2ELi1ELi128ELi64ELi64ELi32ELi1ELi0EEviiiPT_S1_S1_iiE11kron_fac_sh;
	mad.lo.s32 	%r308, %r1117, 260, %r577;
	mov.b32 	%r1119, 0;
	@%p38 bra 	$L__BB302_127;
	shl.b32 	%r578, %r23, 2;
	add.s32 	%r579, %r308, %r578;
	ld.shared.u32 	%r580, [%r579];
	mul.lo.s32 	%r1119, %r580, %r1149;
$L__BB302_127:
	@%p39 bra 	$L__BB302_129;
	shl.b32 	%r581, %r24, 2;
	add.s32 	%r582, %r308, %r581;
	ld.shared.u32 	%r583, [%r582+4];
	mad.lo.s32 	%r1119, %r583, %r1148, %r1119;
$L__BB302_129:
	@%p40 bra 	$L__BB302_131;
	shl.b32 	%r584, %r25, 2;
	add.s32 	%r585, %r308, %r584;
	ld.shared.u32 	%r586, [%r585+8];
	mad.lo.s32 	%r1119, %r586, %r1147, %r1119;
$L__BB302_131:
	@%p41 bra 	$L__BB302_133;
	shl.b32 	%r587, %r26, 2;
	add.s32 	%r588, %r308, %r587;
	ld.shared.u32 	%r589, [%r588+12];
	mad.lo.s32 	%r1119, %r589, %r1146, %r1119;
$L__BB302_133:
	@%p42 bra 	$L__BB302_135;
	shl.b32 	%r590, %r27, 2;
	add.s32 	%r591, %r308, %r590;
	ld.shared.u32 	%r592, [%r591+16];
	mad.lo.s32 	%r1119, %r592, %r1145, %r1119;
$L__BB302_135:
	setp.lt.s32 	%p60, %r365, 6;
	@%p60 bra 	$L__BB302_137;
	shl.b32 	%r593, %r28, 2;
	add.s32 	%r594, %r308, %r593;
	ld.shared.u32 	%r595, [%r594+20];
	mad.lo.s32 	%r1119, %r595, %r1144, %r1119;
$L__BB302_137:
	setp.lt.s32 	%p61, %r365, 7;
	@%p61 bra 	$L__BB302_139;
	shl.b32 	%r596, %r29, 2;
	add.s32 	%r597, %r308, %r596;
	ld.shared.u32 	%r598, [%r597+24];
	mad.lo.s32 	%r1119, %r598, %r1143, %r1119;
$L__BB302_139:
	setp.lt.s32 	%p62, %r365, 8;
	@%p62 bra 	$L__BB302_141;
	shl.b32 	%r599, %r30, 2;
	add.s32 	%r600, %r308, %r599;
	ld.shared.u32 	%r601, [%r600+28];
	mad.lo.s32 	%r1119, %r601, %r1142, %r1119;
$L__BB302_141:
	setp.lt.s32 	%p63, %r365, 9;
	@%p63 bra 	$L__BB302_143;
	shl.b32 	%r602, %r31, 2;
	add.s32 	%r603, %r308, %r602;
	ld.shared.u32 	%r604, [%r603+32];
	mad.lo.s32 	%r1119, %r604, %r1141, %r1119;
$L__BB302_143:
	setp.lt.s32 	%p64, %r365, 10;
	@%p64 bra 	$L__BB302_145;
	shl.b32 	%r605, %r32, 2;
	add.s32 	%r606, %r308, %r605;
	ld.shared.u32 	%r607, [%r606+36];
	mad.lo.s32 	%r1119, %r607, %r1140, %r1119;
$L__BB302_145:
	setp.lt.s32 	%p65, %r365, 11;
	@%p65 bra 	$L__BB302_147;
	shl.b32 	%r608, %r33, 2;
	add.s32 	%r609, %r308, %r608;
	ld.shared.u32 	%r610, [%r609+40];
	mad.lo.s32 	%r1119, %r610, %r1139, %r1119;
$L__BB302_147:
	setp.lt.s32 	%p66, %r365, 12;
	@%p66 bra 	$L__BB302_149;
	shl.b32 	%r611, %r34, 2;
	add.s32 	%r612, %r308, %r611;
	ld.shared.u32 	%r613, [%r612+44];
	mad.lo.s32 	%r1119, %r613, %r1138, %r1119;
$L__BB302_149:
	setp.lt.s32 	%p67, %r365, 13;
	@%p67 bra 	$L__BB302_151;
	shl.b32 	%r614, %r35, 2;
	add.s32 	%r615, %r308, %r614;
	ld.shared.u32 	%r616, [%r615+48];
	mad.lo.s32 	%r1119, %r616, %r1137, %r1119;
$L__BB302_151:
	setp.lt.s32 	%p68, %r365, 14;
	@%p68 bra 	$L__BB302_153;
	shl.b32 	%r617, %r36, 2;
	add.s32 	%r618, %r308, %r617;
	ld.shared.u32 	%r619, [%r618+52];
	mad.lo.s32 	%r1119, %r619, %r1136, %r1119;
$L__BB302_153:
	setp.lt.s32 	%p69, %r365, 15;
	@%p69 bra 	$L__BB302_155;
	shl.b32 	%r620, %r37, 2;
	add.s32 	%r621, %r308, %r620;
	ld.shared.u32 	%r622, [%r621+56];
	mad.lo.s32 	%r1119, %r622, %r1135, %r1119;
$L__BB302_155:
	setp.lt.s32 	%p70, %r365, 16;
	@%p70 bra 	$L__BB302_157;
	shl.b32 	%r623, %r38, 2;
	add.s32 	%r624, %r308, %r623;
	ld.shared.u32 	%r625, [%r624+60];
	mad.lo.s32 	%r1119, %r625, %r1134, %r1119;
$L__BB302_157:
	mad.lo.s32 	%r626, %r1117, %r4, %r272;
	shl.b32 	%r627, %r626, 2;
	mov.u32 	%r628, _ZZ9cuda_gemmIiLi256ELi2ELi1ELi128ELi64ELi64ELi32ELi1ELi0EEviiiPT_S1_S1_iiE3Csh;
	add.s32 	%r629, %r628, %r627;
	st.shared.u32 	[%r629], %r1119;
	add.s32 	%r1117, %r1117, %r9;
	setp.lt.s32 	%p71, %r1117, %r13;
	@%p71 bra 	$L__BB302_125;
$L__BB302_158:
	add.s32 	%r1100, %r1100, %r5;
	setp.lt.s32 	%p72, %r1100, %r4;
	@%p72 bra 	$L__BB302_91;
$L__BB302_159:
	bar.sync 	0;
	@%p27 bra 	$L__BB302_166;
	setp.eq.s32 	%p147, %r22, 0;
	shl.b32 	%r926, %r974, 7;
	mov.u32 	%r927, %ctaid.x;
	shl.b32 	%r928, %r927, 6;
	add.s32 	%r359, %r926, %r928;
	mov.u32 	%r1150, %r1;
	@%p147 bra 	$L__BB302_164;
	setp.eq.s32 	%p148, %r22, 1;
	add.s32 	%r929, %r359, %r1;
	shl.b32 	%r930, %r1, 2;
	mov.u32 	%r931, _ZZ9cuda_gemmIiLi256ELi2ELi1ELi128ELi64ELi64ELi32ELi1ELi0EEviiiPT_S1_S1_iiE3Csh;
	add.s32 	%r932, %r931, %r930;
	ld.shared.u32 	%r933, [%r932];
	mul.wide.s32 	%rd25, %r929, 4;
	add.s64 	%rd5, %rd2, %rd25;
	st.global.u32 	[%rd5], %r933;
	mov.u32 	%r1150, %r16;
	@%p148 bra 	$L__BB302_164;
	setp.eq.s32 	%p149, %r22, 2;
	shl.b32 	%r934, %r1, 2;
	mov.u32 	%r935, _ZZ9cuda_gemmIiLi256ELi2ELi1ELi128ELi64ELi64ELi32ELi1ELi0EEviiiPT_S1_S1_iiE3Csh;
	add.s32 	%r936, %r935, %r934;
	add.s32 	%r937, %r936, %r19;
	ld.shared.u32 	%r938, [%r937];
	cvt.u64.u32 	%rd26, %r19;
	add.s64 	%rd6, %rd5, %rd26;
	st.global.u32 	[%rd6], %r938;
	mov.u32 	%r1150, %r20;
	@%p149 bra 	$L__BB302_164;
	cvt.u64.u32 	%rd27, %r19;
	shl.b32 	%r939, %r1, 2;
	mov.u32 	%r940, _ZZ9cuda_gemmIiLi256ELi2ELi1ELi128ELi64ELi64ELi32ELi1ELi0EEviiiPT_S1_S1_iiE3Csh;
	add.s32 	%r941, %r940, %r939;
	add.s32 	%r942, %r941, %r19;
	add.s32 	%r943, %r942, %r19;
	ld.shared.u32 	%r944, [%r943];
	add.s64 	%rd28, %rd6, %rd27;
	st.global.u32 	[%rd28], %r944;
	mov.u32 	%r1150, %r21;
$L__BB302_164:
	setp.lt.u32 	%p150, %r18, 3;
	@%p150 bra 	$L__BB302_166;
$L__BB302_165:
	add.s32 	%r945, %r359, %r1150;
	shl.b32 	%r946, %r1150, 2;
	mov.u32 	%r947, _ZZ9cuda_gemmIiLi256ELi2ELi1ELi128ELi64ELi64ELi32ELi1ELi0EEviiiPT_S1_S1_iiE3Csh;
	add.s32 	%r948, %r947, %r946;
	ld.shared.u32 	%r949, [%r948];
	mul.wide.s32 	%rd29, %r945, 4;
	add.s64 	%rd30, %rd2, %rd29;
	st.global.u32 	[%rd30], %r949;
	add.s32 	%r950, %r948, %r19;
	ld.shared.u32 	%r951, [%r950];
	add.s64 	%rd32, %rd30, %rd11;
	st.global.u32 	[%rd32], %r951;
	add.s32 	%r952, %r950, %r19;
	ld.shared.u32 	%r953, [%r952];
	add.s64 	%rd33, %rd32, %rd11;
	st.global.u32 	[%rd33], %r953;
	add.s32 	%r954, %r952, %r19;
	ld.shared.u32 	%r955, [%r954];
	add.s64 	%rd34, %rd33, %rd11;
	st.global.u32 	[%rd34], %r955;
	add.s32 	%r1150, %r19, %r1150;
	setp.lt.u32 	%p151, %r1150, 64;
	@%p151 bra 	$L__BB302_165;
$L__BB302_166:
	mov.u32 	%r956, %nctaid.y;
	add.s32 	%r974, %r974, %r956;
	shl.b32 	%r957, %r956, 1;
	setp.lt.u32 	%p152, %r974, %r957;
	@%p152 bra 	$L__BB302_2;
$L__BB302_167:
	ret;
$L__BB302_168:
	mov.b32 	%r1048, 0;
$L__BB302_169:
	setp.lt.s32 	%p73, %r365, 1;
	add.s32 	%r180, %r1048, %r6;
	mul.lo.s32 	%r181, %r180, %r365;
	add.s32 	%r182, %r181, %r12;
	@%p73 bra 	$L__BB302_171;
	add.s32 	%r631, %r14, %r181;
	shl.b32 	%r632, %r631, 2;
	mov.u32 	%r633, _ZZ9cuda_gemmIiLi256ELi2ELi1ELi128ELi64ELi64ELi32ELi1ELi0EEviiiPT_S1_S1_iiE3Ash;
	add.s32 	%r634, %r633, %r632;
	ld.shared.u32 	%r1149, [%r634];
$L__BB302_171:
	setp.lt.s32 	%p74, %r365, 2;
	@%p74 bra 	$L__BB302_173;
	add.s32 	%r635, %r6, 1;
	and.b32  	%r636, %r635, 15;
	add.s32 	%r637, %r182, %r636;
	shl.b32 	%r638, %r637, 2;
	mov.u32 	%r639, _ZZ9cuda_gemmIiLi256ELi2ELi1ELi128ELi64ELi64ELi32ELi1ELi0EEviiiPT_S1_S1_iiE3Ash;
	add.s32 	%r640, %r639, %r638;
	ld.shared.u32 	%r1148, [%r640];
$L__BB302_173:
	setp.lt.s32 	%p75, %r365, 3;
	@%p75 bra 	$L__BB302_175;
	add.s32 	%r641, %r6, 2;
	and.b32  	%r642, %r641, 15;
	add.s32 	%r643, %r182, %r642;
	shl.b32 	%r644, %r643, 2;
	mov.u32 	%r645, _ZZ9cuda_gemmIiLi256ELi2ELi1ELi128ELi64ELi64ELi32ELi1ELi0EEviiiPT_S1_S1_iiE3Ash;
	add.s32 	%r646, %r645, %r644;
	ld.shared.u32 	%r1147, [%r646];
$L__BB302_175:
	setp.lt.s32 	%p76, %r365, 4;
	@%p76 bra 	$L__BB302_177;
	add.s32 	%r647, %r182, %r73;
	shl.b32 	%r648, %r647, 2;
	mov.u32 	%r649, _ZZ9cuda_gemmIiLi256ELi2ELi1ELi128ELi64ELi64ELi32ELi1ELi0EEviiiPT_S1_S1_iiE3Ash;
	add.s32 	%r650, %r649, %r648;
	ld.shared.u32 	%r1146, [%r650];
$L__BB302_177:
	setp.lt.s32 	%p77, %r365, 5;
	@%p77 bra 	$L__BB302_179;
	add.s32 	%r651, %r6, 4;
	and.b32  	%r652, %r651, 15;
	add.s32 	%r653, %r182, %r652;
	shl.b32 	%r654, %r653, 2;
	mov.u32 	%r655, _ZZ9cuda_gemmIiLi256ELi2ELi1ELi128ELi64ELi64ELi32ELi1ELi0EEviiiPT_S1_S1_iiE3Ash;
	add.s32 	%r656, %r655, %r654;
	ld.shared.u32 	%r1145, [%r656];
$L__BB302_179:
	setp.lt.s32 	%p78, %r365, 6;
	@%p78 bra 	$L__BB302_181;
	add.s32 	%r657, %r6, 5;
	and.b32  	%r658, %r657, 15;
	add.s32 	%r659, %r182, %r658;
	shl.b32 	%r660, %r659, 2;
	mov.u32 	%r661, _ZZ9cuda_gemmIiLi256ELi2ELi1ELi128ELi64ELi64ELi32ELi1ELi0EEviiiPT_S1_S1_iiE3Ash;
	add.s32 	%r662, %r661, %r660;
	ld.shared.u32 	%r1144, [%r662];
$L__BB302_181:
	setp.lt.s32 	%p79, %r365, 7;
	@%p79 bra 	$L__BB302_183;
	add.s32 	%r663, %r6, 6;
	and.b32  	%r664, %r663, 15;
	add.s32 	%r665, %r182, %r664;
	shl.b32 	%r666, %r665, 2;
	mov.u32 	%r667, _ZZ9cuda_gemmIiLi256ELi2ELi1ELi128ELi64ELi64ELi32ELi1ELi0EEviiiPT_S1_S1_iiE3Ash;
	add.s32 	%r668, %r667, %r666;
	ld.shared.u32 	%r1143, [%r668];
$L__BB302_183:
	setp.lt.s32 	%p80, %r365, 8;
	@%p80 bra 	$L__BB302_185;
	add.s32 	%r669, %r6, 7;
	and.b32  	%r670, %r669, 15;
	add.s32 	%r671, %r182, %r670;
	shl.b32 	%r672, %r671, 2;
	mov.u32 	%r673, _ZZ9cuda_gemmIiLi256ELi2ELi1ELi128ELi64ELi64ELi32ELi1ELi0EEviiiPT_S1_S1_iiE3Ash;
	add.s32 	%r674, %r673, %r672;
	ld.shared.u32 	%r1142, [%r674];
$L__BB302_185:
	setp.lt.s32 	%p81, %r365, 9;
	@%p81 bra 	$L__BB302_187;
	and.b32  	%r675, %r6, 15;
	xor.b32  	%r676, %r675, 8;
	add.s32 	%r677, %r182, %r676;
	shl.b32 	%r678, %r677, 2;
	mov.u32 	%r679, _ZZ9cuda_gemmIiLi256ELi2ELi1ELi128ELi64ELi64ELi32ELi1ELi0EEviiiPT_S1_S1_iiE3Ash;
	add.s32 	%r680, %r679, %r678;
	ld.shared.u32 	%r1141, [%r680];
$L__BB302_187:
	setp.lt.s32 	%p82, %r365, 10;
	@%p82 bra 	$L__BB302_189;
	add.s32 	%r681, %r6, 9;
	and.b32  	%r682, %r681, 15;
	add.s32 	%r683, %r182, %r682;
	shl.b32 	%r684, %r683, 2;
	mov.u32 	%r685, _ZZ9cuda_gemmIiLi256ELi2ELi1ELi128ELi64ELi64ELi32ELi1ELi0EEviiiPT_S1_S1_iiE3Ash;
	add.s32 	%r686, %r685, %r684;
	ld.shared.u32 	%r1140, [%r686];
$L__BB302_189:
	setp.lt.s32 	%p83, %r365, 11;
	@%p83 bra 	$L__BB302_191;
	add.s32 	%r687, %r6, 10;
	and.b32  	%r688, %r687, 15;
	add.s32 	%r689, %r182, %r688;
	shl.b32 	%r690, %r689, 2;
	mov.u32 	%r691, _ZZ9cuda_gemmIiLi256ELi2ELi1ELi128ELi64ELi64ELi32ELi1ELi0EEviiiPT_S1_S1_iiE3Ash;
	add.s32 	%r692, %r691, %r690;
	ld.shared.u32 	%r1139, [%r692];
$L__BB302_191:
	setp.lt.s32 	%p84, %r365, 12;
	@%p84 bra 	$L__BB302_193;
	add.s32 	%r693, %r6, 11;
	and.b32  	%r694, %r693, 15;
	add.s32 	%r695, %r182, %r694;
	shl.b32 	%r696, %r695, 2;
	mov.u32 	%r697, _ZZ9cuda_gemmIiLi256ELi2ELi1ELi128ELi64ELi64ELi32ELi1ELi0EEviiiPT_S1_S1_iiE3Ash;
	add.s32 	%r698, %r697, %r696;
	ld.shared.u32 	%r1138, [%r698];
$L__BB302_193:
	setp.lt.s32 	%p85, %r365, 13;
	@%p85 bra 	$L__BB302_195;
	add.s32 	%r699, %r6, 12;
	and.b32  	%r700, %r699, 15;
	add.s32 	%r701, %r182, %r700;
	shl.b32 	%r702, %r701, 2;
	mov.u32 	%r703, _ZZ9cuda_gemmIiLi256ELi2ELi1ELi128ELi64ELi64ELi32ELi1ELi0EEviiiPT_S1_S1_iiE3Ash;
	add.s32 	%r704, %r703, %r702;
	ld.shared.u32 	%r1137, [%r704];
$L__BB302_195:
	setp.lt.s32 	%p86, %r365, 14;
	@%p86 bra 	$L__BB302_197;
	add.s32 	%r705, %r6, 13;
	and.b32  	%r706, %r705, 15;
	add.s32 	%r707, %r182, %r706;
	shl.b32 	%r708, %r707, 2;
	mov.u32 	%r709, _ZZ9cuda_gemmIiLi256ELi2ELi1ELi128ELi64ELi64ELi32ELi1ELi0EEviiiPT_S1_S1_iiE3Ash;
	add.s32 	%r710, %r709, %r708;
	ld.shared.u32 	%r1136, [%r710];
$L__BB302_197:
	setp.lt.s32 	%p87, %r365, 15;
	@%p87 bra 	$L__BB302_199;
	add.s32 	%r711, %r6, 14;
	and.b32  	%r712, %r711, 15;
	add.s32 	%r713, %r182, %r712;
	shl.b32 	%r714, %r713, 2;
	mov.u32 	%r715, _ZZ9cuda_gemmIiLi256ELi2ELi1ELi128ELi64ELi64ELi32ELi1ELi0EEviiiPT_S1_S1_iiE3Ash;
	add.s32 	%r716, %r715, %r714;
	ld.shared.u32 	%r1135, [%r716];
$L__BB302_199:
	setp.lt.s32 	%p88, %r365, 16;
	@%p88 bra 	$L__BB302_201;
	add.s32 	%r717, %r6, -1;
	and.b32  	%r718, %r717, 15;
	add.s32 	%r719, %r182, %r718;
	shl.b32 	%r720, %r719, 2;
	mov.u32 	%r721, _ZZ9cuda_gemmIiLi256ELi2ELi1ELi128ELi64ELi64ELi32ELi1ELi0EEviiiPT_S1_S1_iiE3Ash;
	add.s32 	%r722, %r721, %r720;
	ld.shared.u32 	%r1134, [%r722];
$L__BB302_201:
	setp.ge.s32 	%p89, %r7, %r13;
	mov.u32 	%r1065, %r7;
	@%p89 bra 	$L__BB302_202;
	bra.uni 	$L__BB302_203;
$L__BB302_202:
	add.s32 	%r1048, %r1048, %r5;
	setp.lt.s32 	%p110, %r1048, %r4;
	@%p110 bra 	$L__BB302_169;
	bra.uni 	$L__BB302_159;
$L__BB302_203:
	mov.u32 	%r724, _ZZ9cuda_gemmIiLi256ELi2ELi1ELi128ELi64ELi64ELi32ELi1ELi0EEviiiPT_S1_S1_iiE11kron_fac_sh;
	mad.lo.s32 	%r217, %r1065, 260, %r724;
	mov.b32 	%r1067, 0;
	@%p73 bra 	$L__BB302_205;
	shl.b32 	%r725, %r23, 2;
	add.s32 	%r726, %r217, %r725;
	ld.shared.u32 	%r727, [%r726];
	mul.lo.s32 	%r1067, %r727, %r1149;
$L__BB302_205:
	@%p74 bra 	$L__BB302_207;
	shl.b32 	%r728, %r24, 2;
	add.s32 	%r729, %r217, %r728;
	ld.shared.u32 	%r730, [%r729+4];
	mad.lo.s32 	%r1067, %r730, %r1148, %r1067;
$L__BB302_207:
	@%p75 bra 	$L__BB302_209;
	shl.b32 	%r731, %r25, 2;
	add.s32 	%r732, %r217, %r731;
	ld.shared.u32 	%r733, [%r732+8];
	mad.lo.s32 	%r1067, %r733, %r1147, %r1067;
$L__BB302_209:
	@%p76 bra 	$L__BB302_211;
	shl.b32 	%r734, %r26, 2;
	add.s32 	%r735, %r217, %r734;
	ld.shared.u32 	%r736, [%r735+12];
	mad.lo.s32 	%r1067, %r736, %r1146, %r1067;
$L__BB302_211:
	setp.lt.s32 	%p94, %r365, 5;
	@%p94 bra 	$L__BB302_213;
	shl.b32 	%r737, %r27, 2;
	add.s32 	%r738, %r217, %r737;
	ld.shared.u32 	%r739, [%r738+16];
	mad.lo.s32 	%r1067, %r739, %r1145, %r1067;
$L__BB302_213:
	setp.lt.s32 	%p95, %r365, 6;
	@%p95 bra 	$L__BB302_215;
	shl.b32 	%r740, %r28, 2;
	add.s32 	%r741, %r217, %r740;
	ld.shared.u32 	%r742, [%r741+20];
	mad.lo.s32 	%r1067, %r742, %r1144, %r1067;
$L__BB302_215:
	setp.lt.s32 	%p96, %r365, 7;
	@%p96 bra 	$L__BB302_217;
	shl.b32 	%r743, %r29, 2;
	add.s32 	%r744, %r217, %r743;
	ld.shared.u32 	%r745, [%r744+24];
	mad.lo.s32 	%r1067, %r745, %r1143, %r1067;
$L__BB302_217:
	setp.lt.s32 	%p97, %r365, 8;
	@%p97 bra 	$L__BB302_219;
	shl.b32 	%r746, %r30, 2;
	add.s32 	%r747, %r217, %r746;
	ld.shared.u32 	%r748, [%r747+28];
	mad.lo.s32 	%r1067, %r748, %r1142, %r1067;
$L__BB302_219:
	setp.lt.s32 	%p98, %r365, 9;
	@%p98 bra 	$L__BB302_221;
	shl.b32 	%r749, %r31, 2;
	add.s32 	%r750, %r217, %r749;
	ld.shared.u32 	%r751, [%r750+32];
	mad.lo.s32 	%r1067, %r751, %r1141, %r1067;
$L__BB302_221:
	setp.lt.s32 	%p99, %r365, 10;
	@%p99 bra 	$L__BB302_223;
	shl.b32 	%r752, %r32, 2;
	add.s32 	%r753, %r217, %r752;
	ld.shared.u32 	%r754, [%r753+36];
	mad.lo.s32 	%r1067, %r754, %r1140, %r1067;
$L__BB302_223:
	setp.lt.s32 	%p100, %r365, 11;
	@%p100 bra 	$L__BB302_225;
	shl.b32 	%r755, %r33, 2;
	add.s32 	%r756, %r217, %r755;
	ld.shared.u32 	%r757, [%r756+40];
	mad.lo.s32 	%r1067, %r757, %r1139, %r1067;
$L__BB302_225:
	setp.lt.s32 	%p101, %r365, 12;
	@%p101 bra 	$L__BB302_227;
	shl.b32 	%r758, %r34, 2;
	add.s32 	%r759, %r217, %r758;
	ld.shared.u32 	%r760, [%r759+44];
	mad.lo.s32 	%r1067, %r760, %r1138, %r1067;
$L__BB302_227:
	setp.lt.s32 	%p102, %r365, 13;
	@%p102 bra 	$L__BB302_229;
	shl.b32 	%r761, %r35, 2;
	add.s32 	%r762, %r217, %r761;
	ld.shared.u32 	%r763, [%r762+48];
	mad.lo.s32 	%r1067, %r763, %r1137, %r1067;
$L__BB302_229:
	setp.lt.s32 	%p103, %r365, 14;
	@%p103 bra 	$L__BB302_231;
	shl.b32 	%r764, %r36, 2;
	add.s32 	%r765, %r217, %r764;
	ld.shared.u32 	%r766, [%r765+52];
	mad.lo.s32 	%r1067, %r766, %r1136, %r1067;
$L__BB302_231:
	setp.lt.s32 	%p104, %r365, 15;
	@%p104 bra 	$L__BB302_233;
	shl.b32 	%r767, %r37, 2;
	add.s32 	%r768, %r217, %r767;
	ld.shared.u32 	%r769, [%r768+56];
	mad.lo.s32 	%r1067, %r769, %r1135, %r1067;
$L__BB302_233:
	setp.lt.s32 	%p105, %r365, 16;
	@%p105 bra 	$L__BB302_235;
	shl.b32 	%r770, %r38, 2;
	add.s32 	%r771, %r217, %r770;
	ld.shared.u32 	%r772, [%r771+60];
	mad.lo.s32 	%r1067, %r772, %r1134, %r1067;
$L__BB302_235:
	mov.u32 	%r1081, %r2;
$L__BB302_236:
	shr.u32 	%r251, %r1081, 1;
	shfl.sync.down.b32	%r773|%p106, %r1067, %r251, %r15, -1;
	add.s32 	%r1067, %r773, %r1067;
	setp.gt.u32 	%p107, %r1081, 3;
	mov.u32 	%r1081, %r251;
	@%p107 bra 	$L__BB302_236;
	rem.u32 	%r774, %r69, %r3;
	setp.eq.s32 	%p108, %r774, 0;
	@%p108 bra 	$L__BB302_238;
	bra.uni 	$L__BB302_239;
$L__BB302_238:
	mad.lo.s32 	%r775, %r1065, %r4, %r180;
	shl.b32 	%r776, %r775, 2;
	mov.u32 	%r777, _ZZ9cuda_gemmIiLi256ELi2ELi1ELi128ELi64ELi64ELi32ELi1ELi0EEviiiPT_S1_S1_iiE3Csh;
	add.s32 	%r778, %r777, %r776;
	st.shared.u32 	[%r778], %r1067;
$L__BB302_239:
	add.s32 	%r1065, %r1065, %r9;
	setp.lt.s32 	%p109, %r1065, %r13;
	@%p109 bra 	$L__BB302_203;
	bra.uni 	$L__BB302_202;

}
	// .globl	_Z9cuda_gemmIiLi256ELi2ELi1ELi128ELi64ELi64ELi32ELi1ELi1EEviiiPT_S1_S1_ii
.visible .entry _Z9cuda_gemmIiLi256ELi2ELi1ELi128ELi64ELi64ELi32ELi1ELi1EEviiiPT_S1_S1_ii(
	.param .u32 _Z9cuda_gemmIiLi256ELi2ELi1ELi128ELi64ELi64ELi32ELi1ELi1EEviiiPT_S1_S1_ii_param_0,
	.param .u32 _Z9cuda_gemmIiLi256ELi2ELi1ELi128ELi64ELi64ELi32ELi1ELi1EEviiiPT_S1_S1_ii_param_1,
	.param .u32 _Z9cuda_gemmIiLi256ELi2ELi1ELi128ELi64ELi64ELi32ELi1ELi1EEviiiPT_S1_S1_ii_param_2,
	.param .u64 .ptr .align 1 _Z9cuda_gemmIiLi256ELi2ELi1ELi128ELi64ELi64ELi32ELi1ELi1EEviiiPT_S1_S1_ii_param_3,
	.param .u64 .ptr .align 1 _Z9cuda_gemmIiLi256ELi2ELi1ELi128ELi64ELi64ELi32ELi1ELi1EEviiiPT_S1_S1_ii_param_4,
	.param .u64 .ptr .align 1 _Z9cuda_gemmIiLi256ELi2ELi1ELi128ELi64ELi64ELi32ELi1ELi1EEviiiPT_S1_S1_ii_param_5,
	.param .u32 _Z9cuda_gemmIiLi256ELi2ELi1ELi128ELi64ELi64ELi32ELi1ELi1EEviiiPT_S1_S1_ii_param_6,
	.param .u32 _Z9cuda_gemmIiLi256ELi2ELi1ELi128ELi64ELi64ELi32ELi1ELi1EEviiiPT_S1_S1_ii_param_7
)
.maxntid 256
{
	.reg .pred 	%p<32>;
	.reg .b16 	%rs<8>;
	.reg .b32 	%r<250>;
	.reg .b64 	%rd<50>;
	// demoted variable
	.shared .align 128 .b8 _ZZ9cuda_gemmIiLi256ELi2ELi1ELi128ELi64ELi64ELi32ELi1ELi1EEviiiPT_S1_S1_iiE11kron_fac_sh[8320];
	// demoted variable
	.shared .align 128 .b8 _ZZ9cuda_gemmIiLi256ELi2ELi1ELi128ELi64ELi64ELi32ELi1ELi1EEviiiPT_S1_S1_iiE3Ash[512];
	// demoted variable
	.shared .align 128 .b8 _ZZ9cuda_gemmIiLi256ELi2ELi1ELi128ELi64ELi64ELi32ELi1ELi1EEviiiPT_S1_S1_iiE3Csh[256];
	ld.param.u64 	%rd11, [_Z9cuda_gemmIiLi256ELi2ELi1ELi128ELi64ELi64ELi32ELi1ELi1EEviiiPT_S1_S1_ii_param_3];
	ld.param.u64 	%rd12, [_Z9cuda_gemmIiLi256ELi2ELi1ELi128ELi64ELi64ELi32ELi1ELi1EEviiiPT_S1_S1_ii_param_4];
	ld.param.u64 	%rd13, [_Z9cuda_gemmIiLi256ELi2ELi1ELi128ELi64ELi64ELi32ELi1ELi1EEviiiPT_S1_S1_ii_param_5];
	cvta.to.global.u64 	%rd1, %rd11;
	cvta.to.global.u64 	%rd2, %rd12;
	cvta.to.global.u64 	%rd3, %rd13;
	mov.u32 	%r1, %tid.x;
	shr.u32 	%r75, %r1, 2;
	and.b32  	%r2, %r75, 1;
	mov.u32 	%r238, %ctaid.y;
	mov.u32 	%r4, %nctaid.y;
	shl.b32 	%r5, %r4, 1;
	setp.ge.u32 	%p1, %r238, %r5;
	@%p1 bra 	$L__BB303_34;
	mov.u32 	%r76, %ntid.x;
	mov.u32 	%r77, %ctaid.x;
	shr.u32 	%r6, %r1, 5;
	shl.b32 	%r78, %r77, 5;
	and.b32  	%r79, %r1, 31;
	or.b32  	%r7, %r78, %r79;
	mov.u32 	%r80, _ZZ9cuda_gemmIiLi256ELi2ELi1ELi128ELi64ELi64ELi32ELi1ELi1EEviiiPT_S1_S1_iiE11kron_fac_sh;
	mad.lo.s32 	%r8, %r79, 260, %r80;
	shr.u32 	%r9, %r76, 5;
	shl.b32 	%r81, %r1, 4;
	and.b32  	%r82, %r81, 48;
	shl.b32 	%r83, %r2, 6;
	or.b32  	%r84, %r83, %r82;
	mad.lo.s32 	%r10, %r2, -63, %r84;
	add.s32 	%r11, %r1, %r76;
	max.u32 	%r85, %r11, 128;
	setp.lt.u32 	%p2, %r11, 128;
	selp.u32 	%r86, 1, 0, %p2;
	add.s32 	%r87, %r11, %r86;
	sub.s32 	%r88, %r85, %r87;
	div.u32 	%r89, %r88, %r76;
	add.s32 	%r12, %r89, %r86;
	max.u32 	%r90, %r11, 64;
	setp.lt.u32 	%p3, %r11, 64;
	selp.u32 	%r91, 1, 0, %p3;
	add.s32 	%r92, %r11, %r91;
	sub.s32 	%r93, %r90, %r92;
	div.u32 	%r94, %r93, %r76;
	add.s32 	%r13, %r94, %r91;
	add.s32 	%r95, %r13, 1;
	add.s32 	%r14, %r6, %r9;
	shl.b32 	%r96, %r1, 2;
	mov.u32 	%r97, _ZZ9cuda_gemmIiLi256ELi2ELi1ELi128ELi64ELi64ELi32ELi1ELi1EEviiiPT_S1_S1_iiE3Ash;
	add.s32 	%r15, %r97, %r96;
	shl.b32 	%r16, %r76, 2;
	add.s32 	%r17, %r15, %r16;
	add.s32 	%r18, %r11, %r76;
	add.s32 	%r19, %r18, %r76;
	and.b32  	%r20, %r95, 3;
	mov.u32 	%r98, _ZZ9cuda_gemmIiLi256ELi2ELi1ELi128ELi64ELi64ELi32ELi1ELi1EEviiiPT_S1_S1_iiE3Csh;
	add.s32 	%r21, %r98, %r96;
	add.s32 	%r22, %r21, %r16;
	cvt.u16.u32 	%rs2, %r14;
	xor.b16  	%rs3, %rs2, 63;
	and.b16  	%rs4, %rs3, 255;
	cvt.u16.u32 	%rs5, %r9;
	and.b16  	%rs6, %rs5, 255;
	div.u16 	%rs7, %rs4, %rs6;
	and.b16  	%rs1, %rs7, 3;
	shl.b32 	%r99, %r6, 2;
	add.s32 	%r23, %r8, %r99;
	shl.b32 	%r24, %r9, 2;
	add.s32 	%r25, %r23, %r24;
	add.s32 	%r26, %r14, %r9;
	or.b32  	%r100, %r84, %r2;
	shl.b32 	%r101, %r100, 2;
	add.s32 	%r102, %r97, %r101;
	add.s32 	%r27, %r102, 32;
	add.s32 	%r103, %r2, -1;
	and.b32  	%r104, %r103, 15;
	or.b32  	%r105, %r84, %r104;
	shl.b32 	%r106, %r105, 2;
	add.s32 	%r28, %r97, %r106;
	shl.b32 	%r29, %r76, 3;
	mul.wide.u32 	%rd14, %r76, 4;
	add.s64 	%rd4, %rd1, %rd14;
	mul.wide.u32 	%rd15, %r76, 8;
	add.s64 	%rd5, %rd1, %rd15;
	mul.wide.u32 	%rd16, %r76, 12;
	add.s64 	%rd6, %rd1, %rd16;
	shr.u32 	%r30, %r76, 3;
	shl.b32 	%r175, %r10, 2;
$L__BB303_2:
	setp.gt.u32 	%p4, %r1, 127;
	@%p4 bra 	$L__BB303_10;
	and.b32  	%r32, %r12, 3;
	setp.eq.s32 	%p5, %r32, 3;
	shl.b32 	%r33, %r238, 7;
	mov.u32 	%r239, %r1;
	@%p5 bra 	$L__BB303_7;
	setp.eq.s32 	%p6, %r32, 0;
	add.s32 	%r107, %r33, %r1;
	mul.wide.s32 	%rd17, %r107, 4;
	add.s64 	%rd7, %rd1, %rd17;
	ld.global.u32 	%r108, [%rd7];
	st.shared.u32 	[%r15], %r108;
	mov.u32 	%r239, %r11;
	@%p6 bra 	$L__BB303_7;
	setp.eq.s32 	%p7, %r32, 1;
	cvt.u64.u32 	%rd18, %r16;
	add.s64 	%rd8, %rd7, %rd18;
	ld.global.u32 	%r109, [%rd8];
	st.shared.u32 	[%r17], %r109;
	mov.u32 	%r239, %r18;
	@%p7 bra 	$L__BB303_7;
	cvt.u64.u32 	%rd19, %r16;
	add.s64 	%rd20, %rd8, %rd19;
	ld.global.u32 	%r110, [%rd20];
	add.s32 	%r111, %r17, %r16;
	st.shared.u32 	[%r111], %r110;
	mov.u32 	%r239, %r19;
$L__BB303_7:
	setp.lt.u32 	%p8, %r12, 3;
	@%p8 bra 	$L__BB303_10;
	shl.b32 	%r112, %r239, 2;
	mov.u32 	%r113, _ZZ9cuda_gemmIiLi256ELi2ELi1ELi128ELi64ELi64ELi32ELi1ELi1EEviiiPT_S1_S1_iiE3Ash;
	add.s32 	%r242, %r113, %r112;
	add.s32 	%r241, %r239, %r33;
$L__BB303_9:
	mul.wide.s32 	%rd21, %r241, 4;
	add.s64 	%rd22, %rd4, %rd21;
	add.s64 	%rd23, %rd5, %rd21;
	add.s64 	%rd24, %rd6, %rd21;
	add.s64 	%rd25, %rd1, %rd21;
	ld.global.u32 	%r114, [%rd25];
	st.shared.u32 	[%r242], %r114;
	ld.global.u32 	%r115, [%rd22];
	add.s32 	%r116, %r242, %r16;
	st.shared.u32 	[%r116], %r115;
	ld.global.u32 	%r117, [%rd23];
	add.s32 	%r118, %r242, %r29;
	st.shared.u32 	[%r118], %r117;
	ld.global.u32 	%r119, [%rd24];
	mov.u32 	%r120, %ntid.x;
	mad.lo.s32 	%r121, %r120, 12, %r242;
	st.shared.u32 	[%r121], %r119;
	add.s32 	%r239, %r239, %r16;
	shl.b32 	%r122, %r120, 4;
	add.s32 	%r242, %r242, %r122;
	add.s32 	%r241, %r241, %r16;
	setp.lt.u32 	%p9, %r239, 128;
	@%p9 bra 	$L__BB303_9;
$L__BB303_10:
	setp.gt.u32 	%p10, %r1, 63;
	@%p10 bra 	$L__BB303_17;
	setp.eq.s32 	%p11, %r20, 0;
	mov.u32 	%r240, %r1;
	@%p11 bra 	$L__BB303_15;
	setp.eq.s32 	%p12, %r20, 1;
	mov.b32 	%r123, 0;
	st.shared.u32 	[%r21], %r123;
	mov.u32 	%r240, %r11;
	@%p12 bra 	$L__BB303_15;
	setp.eq.s32 	%p13, %r20, 2;
	mov.b32 	%r124, 0;
	st.shared.u32 	[%r22], %r124;
	mov.u32 	%r240, %r18;
	@%p13 bra 	$L__BB303_15;
	add.s32 	%r125, %r22, %r16;
	mov.b32 	%r126, 0;
	st.shared.u32 	[%r125], %r126;
	mov.u32 	%r240, %r19;
$L__BB303_15:
	setp.lt.u32 	%p14, %r13, 3;
	@%p14 bra 	$L__BB303_17;
$L__BB303_16:
	shl.b32 	%r127, %r240, 2;
	mov.u32 	%r128, _ZZ9cuda_gemmIiLi256ELi2ELi1ELi128ELi64ELi64ELi32ELi1ELi1EEviiiPT_S1_S1_iiE3Csh;
	add.s32 	%r129, %r128, %r127;
	mov.b32 	%r130, 0;
	st.shared.u32 	[%r129], %r130;
	add.s32 	%r131, %r129, %r16;
	st.shared.u32 	[%r131], %r130;
	add.s32 	%r132, %r131, %r16;
	st.shared.u32 	[%r132], %r130;
	add.s32 	%r133, %r132, %r16;
	st.shared.u32 	[%r133], %r130;
	add.s32 	%r240, %r16, %r240;
	setp.lt.u32 	%p15, %r240, 64;
	@%p15 bra 	$L__BB303_16;
$L__BB303_17:
	setp.eq.s16 	%p16, %rs1, 2;
	mov.u32 	%r245, %r6;
	@%p16 bra 	$L__BB303_21;
	setp.eq.s16 	%p17, %rs1, 3;
	shl.b32 	%r134, %r6, 6;
	add.s32 	%r135, %r134, %r7;
	mul.wide.u32 	%rd26, %r135, 4;
	add.s64 	%rd27, %rd2, %rd26;
	ld.global.u32 	%r136, [%rd27];
	st.shared.u32 	[%r23], %r136;
	mov.u32 	%r245, %r14;
	@%p17 bra 	$L__BB303_21;
	setp.eq.s16 	%p18, %rs1, 0;
	shl.b32 	%r137, %r14, 6;
	add.s32 	%r138, %r137, %r7;
	mul.wide.u32 	%rd28, %r138, 4;
	add.s64 	%rd29, %rd2, %rd28;
	ld.global.u32 	%r139, [%rd29];
	st.shared.u32 	[%r25], %r139;
	mov.u32 	%r245, %r26;
	@%p18 bra 	$L__BB303_21;
	add.s32 	%r245, %r26, %r9;
	shl.b32 	%r140, %r26, 6;
	add.s32 	%r141, %r140, %r7;
	mul.wide.u32 	%rd30, %r141, 4;
	add.s64 	%rd31, %rd2, %rd30;
	ld.global.u32 	%r142, [%rd31];
	add.s32 	%r143, %r25, %r24;
	st.shared.u32 	[%r143], %r142;
$L__BB303_21:
	shl.b32 	%r144, %r245, 6;
	add.s32 	%r145, %r144, %r7;
	mul.wide.u32 	%rd32, %r145, 4;
	add.s64 	%rd33, %rd2, %rd32;
	ld.global.u32 	%r146, [%rd33];
	shl.b32 	%r147, %r245, 2;
	add.s32 	%r148, %r8, %r147;
	st.shared.u32 	[%r148], %r146;
	add.s32 	%r149, %r245, %r9;
	shl.b32 	%r150, %r149, 6;
	add.s32 	%r151, %r150, %r7;
	mul.wide.u32 	%rd34, %r151, 4;
	add.s64 	%rd35, %rd2, %rd34;
	ld.global.u32 	%r152, [%rd35];
	add.s32 	%r153, %r148, %r24;
	st.shared.u32 	[%r153], %r152;
	add.s32 	%r154, %r149, %r9;
	shl.b32 	%r155, %r154, 6;
	add.s32 	%r156, %r155, %r7;
	mul.wide.u32 	%rd36, %r156, 4;
	add.s64 	%rd37, %rd2, %rd36;
	ld.global.u32 	%r157, [%rd37];
	add.s32 	%r158, %r153, %r24;
	st.shared.u32 	[%r158], %r157;
	add.s32 	%r159, %r154, %r9;
	shl.b32 	%r160, %r159, 6;
	add.s32 	%r161, %r160, %r7;
	mul.wide.u32 	%rd38, %r161, 4;
	add.s64 	%rd39, %rd2, %rd38;
	ld.global.u32 	%r162, [%rd39];
	add.s32 	%r163, %r158, %r24;
	st.shared.u32 	[%r163], %r162;
	add.s32 	%r245, %r24, %r245;
	setp.lt.u32 	%p19, %r245, 64;
	@%p19 bra 	$L__BB303_21;
	shr.u32 	%r247, %r1, 3;
	bar.sync 	0;
	shl.b32 	%r164, %r2, 6;
	shl.b32 	%r165, %r1, 4;
	and.b32  	%r166, %r165, 48;
	or.b32  	%r167, %r164, %r166;
	or.b32  	%r168, %r167, %r2;
	shl.b32 	%r169, %r168, 2;
	mov.u32 	%r170, _ZZ9cuda_gemmIiLi256ELi2ELi1ELi128ELi64ELi64ELi32ELi1ELi1EEviiiPT_S1_S1_iiE3Ash;
	add.s32 	%r171, %r170, %r169;
	ld.shared.u32 	%r51, [%r171];
	ld.shared.u32 	%r52, [%r171+4];
	ld.shared.u32 	%r53, [%r171+8];
	ld.shared.u32 	%r54, [%r171+12];
	ld.shared.u32 	%r55, [%r171+16];
	ld.shared.u32 	%r56, [%r171+20];
	ld.shared.u32 	%r57, [%r171+24];
	ld.shared.u32 	%r58, [%r171+28];
	ld.shared.u32 	%r59, [%r27];
	ld.shared.u32 	%r60, [%r171+36];
	ld.shared.u32 	%r61, [%r171+40];
	ld.shared.u32 	%r62, [%r171+44];
	ld.shared.u32 	%r63, [%r171+48];
	ld.shared.u32 	%r64, [%r171+52];
	ld.shared.u32 	%r65, [%r171+56];
	ld.shared.u32 	%r66, [%r28];
$L__BB303_23:
	setp.eq.s32 	%p20, %r2, 0;
	and.b32  	%r172, %r1, 3;
	setp.ne.s32 	%p21, %r172, 0;
	mov.u32 	%r173, _ZZ9cuda_gemmIiLi256ELi2ELi1ELi128ELi64ELi64ELi32ELi1ELi1EEviiiPT_S1_S1_iiE11kron_fac_sh;
	mad.lo.s32 	%r174, %r247, 260, %r173;
	add.s32 	%r176, %r174, %r175;
	ld.shared.u32 	%r177, [%r176];
	mul.lo.s32 	%r178, %r177, %r51;
	ld.shared.u32 	%r179, [%r176+4];
	mad.lo.s32 	%r180, %r179, %r52, %r178;
	ld.shared.u32 	%r181, [%r176+8];
	mad.lo.s32 	%r182, %r181, %r53, %r180;
	ld.shared.u32 	%r183, [%r176+12];
	mad.lo.s32 	%r184, %r183, %r54, %r182;
	ld.shared.u32 	%r185, [%r176+16];
	mad.lo.s32 	%r186, %r185, %r55, %r184;
	ld.shared.u32 	%r187, [%r176+20];
	mad.lo.s32 	%r188, %r187, %r56, %r186;
	ld.shared.u32 	%r189, [%r176+24];
	mad.lo.s32 	%r190, %r189, %r57, %r188;
	ld.shared.u32 	%r191, [%r176+28];
	mad.lo.s32 	%r192, %r191, %r58, %r190;
	ld.shared.u32 	%r193, [%r176+32];
	mad.lo.s32 	%r194, %r193, %r59, %r192;
	ld.shared.u32 	%r195, [%r176+36];
	mad.lo.s32 	%r196, %r195, %r60, %r194;
	ld.shared.u32 	%r197, [%r176+40];
	mad.lo.s32 	%r198, %r197, %r61, %r196;
	ld.shared.u32 	%r199, [%r176+44];
	mad.lo.s32 	%r200, %r199, %r62, %r198;
	ld.shared.u32 	%r201, [%r176+48];
	mad.lo.s32 	%r202, %r201, %r63, %r200;
	ld.shared.u32 	%r203, [%r176+52];
	mad.lo.s32 	%r204, %r203, %r64, %r202;
	ld.shared.u32 	%r205, [%r176+56];
	mad.lo.s32 	%r206, %r205, %r65, %r204;
	selp.b32 	%r207, 0, -64, %p20;
	add.s32 	%r208, %r176, %r207;
	ld.shared.u32 	%r209, [%r208+60];
	mad.lo.s32 	%r210, %r209, %r66, %r206;
	shfl.sync.down.b32	%r211|%p22, %r210, 2, 7199, -1;
	add.s32 	%r212, %r211, %r210;
	shfl.sync.down.b32	%r213|%p23, %r212, 1, 7199, -1;
	add.s32 	%r68, %r213, %r212;
	@%p21 bra 	$L__BB303_25;
	shl.b32 	%r214, %r2, 2;
	shl.b32 	%r215, %r247, 3;
	or.b32  	%r216, %r215, %r214;
	mov.u32 	%r217, _ZZ9cuda_gemmIiLi256ELi2ELi1ELi128ELi64ELi64ELi32ELi1ELi1EEviiiPT_S1_S1_iiE3Csh;
	add.s32 	%r218, %r217, %r216;
	st.shared.u32 	[%r218], %r68;
$L__BB303_25:
	add.s32 	%r247, %r247, %r30;
	setp.lt.u32 	%p24, %r247, 32;
	@%p24 bra 	$L__BB303_23;
	bar.sync 	0;
	@%p10 bra 	$L__BB303_33;
	setp.eq.s32 	%p26, %r20, 0;
	shl.b32 	%r219, %r238, 7;
	mov.u32 	%r220, %ctaid.x;
	shl.b32 	%r221, %r220, 6;
	add.s32 	%r70, %r219, %r221;
	mov.u32 	%r248, %r1;
	@%p26 bra 	$L__BB303_31;
	setp.eq.s32 	%p27, %r20, 1;
	add.s32 	%r222, %r70, %r1;
	ld.shared.u32 	%r223, [%r21];
	mul.wide.s32 	%rd40, %r222, 4;
	add.s64 	%rd9, %rd3, %rd40;
	st.global.u32 	[%rd9], %r223;
	mov.u32 	%r248, %r11;
	@%p27 bra 	$L__BB303_31;
	setp.eq.s32 	%p28, %r20, 2;
	ld.shared.u32 	%r224, [%r22];
	cvt.u64.u32 	%rd41, %r16;
	add.s64 	%rd10, %rd9, %rd41;
	st.global.u32 	[%rd10], %r224;
	mov.u32 	%r248, %r18;
	@%p28 bra 	$L__BB303_31;
	cvt.u64.u32 	%rd42, %r16;
	add.s32 	%r225, %r22, %r16;
	ld.shared.u32 	%r226, [%r225];
	add.s64 	%rd43, %rd10, %rd42;
	st.global.u32 	[%rd43], %r226;
	mov.u32 	%r248, %r19;
$L__BB303_31:
	setp.lt.u32 	%p29, %r13, 3;
	@%p29 bra 	$L__BB303_33;
$L__BB303_32:
	add.s32 	%r227, %r70, %r248;
	shl.b32 	%r228, %r248, 2;
	mov.u32 	%r229, _ZZ9cuda_gemmIiLi256ELi2ELi1ELi128ELi64ELi64ELi32ELi1ELi1EEviiiPT_S1_S1_iiE3Csh;
	add.s32 	%r230, %r229, %r228;
	ld.shared.u32 	%r231, [%r230];
	mul.wide.s32 	%rd44, %r227, 4;
	add.s64 	%rd45, %rd3, %rd44;
	st.global.u32 	[%rd45], %r231;
	add.s32 	%r232, %r230, %r16;
	ld.shared.u32 	%r233, [%r232];
	cvt.u64.u32 	%rd46, %r16;
	add.s64 	%rd47, %rd45, %rd46;
	st.global.u32 	[%rd47], %r233;
	add.s32 	%r234, %r232, %r16;
	ld.shared.u32 	%r235, [%r234];
	add.s64 	%rd48, %rd47, %rd46;
	st.global.u32 	[%rd48], %r235;
	add.s32 	%r236, %r234, %r16;
	ld.shared.u32 	%r237, [%r236];
	add.s64 	%rd49, %rd48, %rd46;
	st.global.u32 	[%rd49], %r237;
	add.s32 	%r248, %r16, %r248;
	setp.lt.u32 	%p30, %r248, 64;
	@%p30 bra 	$L__BB303_32;
$L__BB303_33:
	add.s32 	%r238, %r238, %r4;
	setp.lt.u32 	%p31, %r238, %r5;
	@%p31 bra 	$L__BB303_2;
$L__BB303_34:
	ret;

}
	// .globl	_Z9cuda_gemmIiLi256ELi2ELi1ELi128ELi128ELi128ELi32ELi0ELi0EEviiiPT_S1_S1_ii
.visible .entry _Z9cuda_gemmIiLi256ELi2ELi1ELi128ELi128ELi128ELi32ELi0ELi0EEviiiPT_S1_S1_ii(
	.param .u32 _Z9cuda_gemmIiLi256ELi2ELi1ELi128ELi128ELi128ELi32ELi0ELi0EEviiiPT_S1_S1_ii_param_0,
	.param .u32 _Z9cuda_gemmIiLi256ELi2ELi1ELi128ELi128ELi128ELi32ELi0ELi0EEviiiPT_S1_S1_ii_param_1,
	.param .u32 _Z9cuda_gemmIiLi256ELi2ELi1ELi128ELi128ELi128ELi32ELi0ELi0EEviiiPT_S1_S1_ii_param_2,
	.param .u64 .ptr .align 1 _Z9cuda_gemmIiLi256ELi2ELi1ELi128ELi128ELi128ELi32ELi0ELi0EEviiiPT_S1_S1_ii_param_3,
	.param .u64 .ptr .align 1 _Z9cuda_gemmIiLi256ELi2ELi1ELi128ELi128ELi128ELi32ELi0ELi0EEviiiPT_S1_S1_ii_param_4,
	.param .u64 .ptr .align 1 _Z9cuda_gemmIiLi256ELi2ELi1ELi128ELi128ELi128ELi32ELi0ELi0EEviiiPT_S1_S1_ii_param_5,
	.param .u32 _Z9cuda_gemmIiLi256ELi2ELi1ELi128ELi128ELi128ELi32ELi0ELi0EEviiiPT_S1_S1_ii_param_6,
	.param .u32 _Z9cuda_gemmIiLi256ELi2ELi1ELi128ELi128ELi128ELi32ELi0ELi0EEviiiPT_S1_S1_ii_param_7
)
.maxntid 256
{
	.reg .pred 	%p<155>;
	.reg .b32 	%r<1228>;
	.reg .b64 	%rd<39>;
	// demoted variable
	.shared .align 128 .b8 _ZZ9cuda_gemmIiLi256ELi2ELi1ELi128ELi128ELi128ELi32ELi0ELi0EEviiiPT_S1_S1_iiE11kron_fac_sh[16512];
	// demoted variable
	.shared .align 128 .b8 _ZZ9cuda_gemmIiLi256ELi2ELi1ELi128ELi128ELi128ELi32ELi0ELi0EEviiiPT_S1_S1_iiE3Ash[512];
	// demoted variable
	.shared .align 128 .b8 _ZZ9cuda_gemmIiLi256ELi2ELi1ELi128ELi128ELi128ELi32ELi0ELi0EEviiiPT_S1_S1_iiE3Csh[128];
	ld.param.u32 	%r378, [_Z9cuda_gemmIiLi256ELi2ELi1ELi128ELi128ELi128ELi32ELi0ELi0EEviiiPT_S1_S1_ii_param_2];
	ld.param.u64 	%rd7, [_Z9cuda_gemmIiLi256ELi2ELi1ELi128ELi128ELi128ELi32ELi0ELi0EEviiiPT_S1_S1_ii_param_5];
	ld.param.u32 	%r380, [_Z9cuda_gemmIiLi256ELi2ELi1ELi128ELi128ELi128ELi32ELi0ELi0EEviiiPT_S1_S1_ii_param_7];
	cvta.to.global.u64 	%rd1, %rd7;
	mov.u32 	%r1, %tid.x;
	setp.lt.s32 	%p1, %r380, 16;
	shr.u32 	%r2, %r380, 4;
	selp.b32 	%r3, 1, %r2, %p1;
	and.b32  	%r381, %r378, -128;
	setp.eq.s32 	%p2, %r381, 8192;
	@%p2 bra 	$L__BB304_3;
	setp.ne.s32 	%p3, %r381, 4096;
	@%p3 bra 	$L__BB304_4;
	mov.u32 	%r383, %ctaid.x;
	shr.u32 	%r1033, %r383, 5;
	and.b32  	%r1032, %r383, 31;
	bra.uni 	$L__BB304_5;
$L__BB304_3:
	mov.u32 	%r382, %ctaid.x;
	shr.u32 	%r1033, %r382, 6;
	and.b32  	%r1032, %r382, 63;
	bra.uni 	$L__BB304_5;
$L__BB304_4:
	mov.u32 	%r384, %ctaid.x;
	shr.s32 	%r385, %r378, 31;
	shr.u32 	%r386, %r385, 25;
	add.s32 	%r387, %r378, %r386;
	shr.s32 	%r388, %r387, 7;
	div.u32 	%r1033, %r384, %r388;
	mul.lo.s32 	%r389, %r1033, %r388;
	sub.s32 	%r1032, %r384, %r389;
$L__BB304_5:
	div.s32 	%r12, 128, %r380;
	mul.lo.s32 	%r390, %r12, %r3;
	min.s32 	%r13, %r390, 256;
	div.u32 	%r15, %r1, %r13;
	mul.lo.s32 	%r391, %r15, %r13;
	sub.s32 	%r392, %r1, %r391;
	div.u32 	%r14, %r392, %r3;
	mov.u32 	%r393, %ntid.x;
	div.u32 	%r16, %r393, %r13;
	mov.u32 	%r1050, %ctaid.y;
	mov.u32 	%r394, %nctaid.y;
	shl.b32 	%r395, %r394, 1;
	setp.ge.u32 	%p4, %r1050, %r395;
	@%p4 bra 	$L__BB304_173;
	ld.param.u32 	%r1030, [_Z9cuda_gemmIiLi256ELi2ELi1ELi128ELi128ELi128ELi32ELi0ELi0EEviiiPT_S1_S1_ii_param_6];
	shl.b32 	%r18, %r1032, 7;
	shl.b32 	%r397, %r1033, 5;
	and.b32  	%r398, %r1, 31;
	or.b32  	%r19, %r397, %r398;
	and.b32  	%r399, %r14, 15;
	rem.u32 	%r400, %r1, %r3;
	shl.b32 	%r20, %r400, 4;
	min.s32 	%r21, %r1030, 32;
	min.u32 	%r401, %r380, 16;
	or.b32  	%r22, %r399, %r20;
	shl.b32 	%r402, %r3, 8;
	sub.s32 	%r23, 8223, %r402;
	shr.s32 	%r403, %r378, 31;
	shr.u32 	%r404, %r403, 30;
	add.s32 	%r405, %r378, %r404;
	shr.s32 	%r406, %r405, 2;
	mul.lo.s32 	%r407, %r1033, %r406;
	mad.lo.s32 	%r24, %r12, %r1032, %r407;
	add.s32 	%r408, %r1, %r393;
	max.u32 	%r409, %r408, 128;
	setp.lt.u32 	%p5, %r408, 128;
	selp.u32 	%r410, 1, 0, %p5;
	add.s32 	%r411, %r408, %r410;
	sub.s32 	%r412, %r409, %r411;
	div.u32 	%r413, %r412, %r393;
	add.s32 	%r26, %r413, %r410;
	max.u32 	%r414, %r408, 32;
	setp.lt.u32 	%p6, %r408, 32;
	selp.u32 	%r415, 1, 0, %p6;
	add.s32 	%r416, %r408, %r415;
	sub.s32 	%r417, %r414, %r416;
	div.u32 	%r418, %r417, %r393;
	add.s32 	%r27, %r418, %r415;
	add.s32 	%r419, %r27, 1;
	shl.b32 	%r28, %r393, 2;
	and.b32  	%r29, %r419, 3;
	setp.gt.u32 	%p7, %r380, %r399;
	selp.b32 	%r420, 0, %r401, %p7;
	sub.s32 	%r30, %r22, %r420;
	add.s32 	%r421, %r399, 1;
	setp.lt.u32 	%p8, %r421, %r401;
	selp.b32 	%r422, 0, %r401, %p8;
	sub.s32 	%r31, %r22, %r422;
	add.s32 	%r423, %r399, 2;
	setp.lt.u32 	%p9, %r423, %r401;
	selp.b32 	%r424, 0, %r401, %p9;
	sub.s32 	%r32, %r22, %r424;
	add.s32 	%r425, %r399, 3;
	setp.lt.u32 	%p10, %r425, %r401;
	selp.b32 	%r426, 0, %r401, %p10;
	sub.s32 	%r33, %r22, %r426;
	add.s32 	%r427, %r399, 4;
	setp.lt.u32 	%p11, %r427, %r401;
	selp.b32 	%r428, 0, %r401, %p11;
	sub.s32 	%r34, %r22, %r428;
	add.s32 	%r429, %r399, 5;
	setp.lt.u32 	%p12, %r429, %r401;
	selp.b32 	%r430, 0, %r401, %p12;
	sub.s32 	%r35, %r22, %r430;
	add.s32 	%r431, %r399, 6;
	setp.lt.u32 	%p13, %r431, %r401;
	selp.b32 	%r432, 0, %r401, %p13;
	sub.s32 	%r36, %r22, %r432;
	add.s32 	%r433, %r399, 7;
	setp.lt.u32 	%p14, %r433, %r401;
	selp.b32 	%r434, 0, %r401, %p14;
	sub.s32 	%r37, %r22, %r434;
	add.s32 	%r435, %r399, 8;
	setp.lt.u32 	%p15, %r435, %r401;
	selp.b32 	%r436, 0, %r401, %p15;
	sub.s32 	%r38, %r22, %r436;
	add.s32 	%r437, %r399, 9;
	setp.lt.u32 	%p16, %r437, %r401;
	selp.b32 	%r438, 0, %r401, %p16;
	sub.s32 	%r39, %r22, %r438;
	add.s32 	%r439, %r399, 10;
	setp.lt.u32 	%p17, %r439, %r401;
	selp.b32 	%r440, 0, %r401, %p17;
	sub.s32 	%r40, %r22, %r440;
	add.s32 	%r441, %r399, 11;
	setp.lt.u32 	%p18, %r441, %r401;
	selp.b32 	%r442, 0, %r401, %p18;
	sub.s32 	%r41, %r22, %r442;
	add.s32 	%r443, %r399, 12;
	setp.lt.u32 	%p19, %r443, %r401;
	selp.b32 	%r444, 0, %r401, %p19;
	sub.s32 	%r42, %r22, %r444;
	add.s32 	%r445, %r399, 13;
	setp.lt.u32 	%p20, %r445, %r401;
	selp.b32 	%r446, 0, %r401, %p20;
	sub.s32 	%r43, %r22, %r446;
	add.s32 	%r447, %r399, 14;
	setp.lt.u32 	%p21, %r447, %r401;
	selp.b32 	%r448, 0, %r401, %p21;
	sub.s32 	%r44, %r22, %r448;
	add.s32 	%r449, %r399, 15;
	setp.lt.u32 	%p22, %r449, %r401;
	selp.b32 	%r450, 0, %r401, %p22;
	sub.s32 	%r45, %r22, %r450;
	mul.wide.u32 	%rd13, %r393, 4;
	mul.wide.u32 	%rd16, %r393, 8;
	mul.wide.u32 	%rd18, %r393, 12;
	cvt.u64.u32 	%rd9, %r28;
$L__BB304_7:
	setp.gt.u32 	%p23, %r1, 127;
	@%p23 bra 	$L__BB304_15;
	ld.param.u64 	%rd37, [_Z9cuda_gemmIiLi256ELi2ELi1ELi128ELi128ELi128ELi32ELi0ELi0EEviiiPT_S1_S1_ii_param_3];
	cvta.to.global.u64 	%rd2, %rd37;
	and.b32  	%r451, %r26, 3;
	setp.eq.s32 	%p24, %r451, 3;
	mul.lo.s32 	%r63, %r1050, %r378;
	mov.u32 	%r1051, %r1;
	@%p24 bra 	$L__BB304_12;
	add.s32 	%r1051, %r1, %r393;
	and.b32  	%r452, %r26, 3;
	setp.eq.s32 	%p25, %r452, 0;
	add.s32 	%r453, %r63, %r18;
	add.s32 	%r454, %r453, %r1;
	mul.wide.s32 	%rd8, %r454, 4;
	add.s64 	%rd3, %rd2, %rd8;
	ld.global.u32 	%r455, [%rd3];
	shl.b32 	%r456, %r1, 2;
	mov.u32 	%r457, _ZZ9cuda_gemmIiLi256ELi2ELi1ELi128ELi128ELi128ELi32ELi0ELi0EEviiiPT_S1_S1_iiE3Ash;
	add.s32 	%r458, %r457, %r456;
	st.shared.u32 	[%r458], %r455;
	@%p25 bra 	$L__BB304_12;
	add.s32 	%r1051, %r1051, %r393;
	and.b32  	%r459, %r26, 3;
	setp.eq.s32 	%p26, %r459, 1;
	add.s64 	%rd4, %rd3, %rd9;
	ld.global.u32 	%r460, [%rd4];
	shl.b32 	%r461, %r1, 2;
	mov.u32 	%r462, _ZZ9cuda_gemmIiLi256ELi2ELi1ELi128ELi128ELi128ELi32ELi0ELi0EEviiiPT_S1_S1_iiE3Ash;
	add.s32 	%r463, %r462, %r461;
	add.s32 	%r464, %r463, %r28;
	st.shared.u32 	[%r464], %r460;
	@%p26 bra 	$L__BB304_12;
	add.s32 	%r1051, %r1051, %r393;
	add.s64 	%rd11, %rd4, %rd9;
	ld.global.u32 	%r465, [%rd11];
	shl.b32 	%r466, %r1, 2;
	mov.u32 	%r467, _ZZ9cuda_gemmIiLi256ELi2ELi1ELi128ELi128ELi128ELi32ELi0ELi0EEviiiPT_S1_S1_iiE3Ash;
	add.s32 	%r468, %r467, %r466;
	add.s32 	%r469, %r468, %r28;
	add.s32 	%r470, %r469, %r28;
	st.shared.u32 	[%r470], %r465;
$L__BB304_12:
	setp.lt.u32 	%p27, %r26, 3;
	@%p27 bra 	$L__BB304_15;
	shl.b32 	%r471, %r1051, 2;
	mov.u32 	%r472, _ZZ9cuda_gemmIiLi256ELi2ELi1ELi128ELi128ELi128ELi32ELi0ELi0EEviiiPT_S1_S1_iiE3Ash;
	add.s32 	%r1054, %r472, %r471;
	add.s32 	%r473, %r18, %r1051;
	add.s32 	%r1053, %r473, %r63;
$L__BB304_14:
	mul.wide.s32 	%rd12, %r1053, 4;
	add.s64 	%rd14, %rd2, %rd12;
	add.s64 	%rd15, %rd14, %rd13;
	add.s64 	%rd17, %rd14, %rd16;
	add.s64 	%rd19, %rd14, %rd18;
	ld.global.u32 	%r474, [%rd14];
	st.shared.u32 	[%r1054], %r474;
	ld.global.u32 	%r475, [%rd15];
	add.s32 	%r476, %r1054, %r28;
	st.shared.u32 	[%r476], %r475;
	ld.global.u32 	%r477, [%rd17];
	shl.b32 	%r478, %r393, 3;
	add.s32 	%r479, %r1054, %r478;
	st.shared.u32 	[%r479], %r477;
	ld.global.u32 	%r480, [%rd19];
	mad.lo.s32 	%r481, %r393, 12, %r1054;
	st.shared.u32 	[%r481], %r480;
	add.s32 	%r1051, %r1051, %r28;
	shl.b32 	%r482, %r393, 4;
	add.s32 	%r1054, %r1054, %r482;
	add.s32 	%r1053, %r1053, %r28;
	setp.lt.u32 	%p28, %r1051, 128;
	@%p28 bra 	$L__BB304_14;
$L__BB304_15:
	add.s32 	%r70, %r1, %r393;
	add.s32 	%r71, %r70, %r393;
	setp.gt.u32 	%p29, %r1, 31;
	@%p29 bra 	$L__BB304_22;
	setp.eq.s32 	%p30, %r29, 0;
	mov.u32 	%r1052, %r1;
	@%p30 bra 	$L__BB304_20;
	setp.eq.s32 	%p31, %r29, 1;
	shl.b32 	%r483, %r1, 2;
	mov.u32 	%r484, _ZZ9cuda_gemmIiLi256ELi2ELi1ELi128ELi128ELi128ELi32ELi0ELi0EEviiiPT_S1_S1_iiE3Csh;
	add.s32 	%r485, %r484, %r483;
	mov.b32 	%r486, 0;
	st.shared.u32 	[%r485], %r486;
	mov.u32 	%r1052, %r70;
	@%p31 bra 	$L__BB304_20;
	setp.eq.s32 	%p32, %r29, 2;
	shl.b32 	%r487, %r1, 2;
	mov.u32 	%r488, _ZZ9cuda_gemmIiLi256ELi2ELi1ELi128ELi128ELi128ELi32ELi0ELi0EEviiiPT_S1_S1_iiE3Csh;
	add.s32 	%r489, %r488, %r487;
	add.s32 	%r490, %r489, %r28;
	mov.b32 	%r491, 0;
	st.shared.u32 	[%r490], %r491;
	mov.u32 	%r1052, %r71;
	@%p32 bra 	$L__BB304_20;
	add.s32 	%r1052, %r71, %r393;
	shl.b32 	%r492, %r1, 2;
	mov.u32 	%r493, _ZZ9cuda_gemmIiLi256ELi2ELi1ELi128ELi128ELi128ELi32ELi0ELi0EEviiiPT_S1_S1_iiE3Csh;
	add.s32 	%r494, %r493, %r492;
	add.s32 	%r495, %r494, %r28;
	add.s32 	%r496, %r495, %r28;
	mov.b32 	%r497, 0;
	st.shared.u32 	[%r496], %r497;
$L__BB304_20:
	setp.lt.u32 	%p33, %r27, 3;
	@%p33 bra 	$L__BB304_22;
$L__BB304_21:
	shl.b32 	%r498, %r1052, 2;
	mov.u32 	%r499, _ZZ9cuda_gemmIiLi256ELi2ELi1ELi128ELi128ELi128ELi32ELi0ELi0EEviiiPT_S1_S1_iiE3Csh;
	add.s32 	%r500, %r499, %r498;
	mov.b32 	%r501, 0;
	st.shared.u32 	[%r500], %r501;
	add.s32 	%r502, %r500, %r28;
	st.shared.u32 	[%r502], %r501;
	add.s32 	%r503, %r502, %r28;
	st.shared.u32 	[%r503], %r501;
	add.s32 	%r504, %r503, %r28;
	st.shared.u32 	[%r504], %r501;
	add.s32 	%r1052, %r28, %r1052;
	setp.lt.u32 	%p34, %r1052, 32;
	@%p34 bra 	$L__BB304_21;
$L__BB304_22:
	and.b32  	%r82, %r1, 31;
	shr.u32 	%r505, %r1, 5;
	setp.ge.s32 	%p35, %r505, %r380;
	@%p35 bra 	$L__BB304_25;
	shr.u32 	%r1057, %r1, 5;
$L__BB304_24:
	ld.param.u32 	%r1031, [_Z9cuda_gemmIiLi256ELi2ELi1ELi128ELi128ELi128ELi32ELi0ELi0EEviiiPT_S1_S1_ii_param_6];
	ld.param.u64 	%rd38, [_Z9cuda_gemmIiLi256ELi2ELi1ELi128ELi128ELi128ELi32ELi0ELi0EEviiiPT_S1_S1_ii_param_4];
	mad.lo.s32 	%r506, %r1057, %r1031, %r19;
	cvta.to.global.u64 	%rd20, %rd38;
	mul.wide.s32 	%rd21, %r506, 4;
	add.s64 	%rd22, %rd20, %rd21;
	ld.global.u32 	%r507, [%rd22];
	mov.u32 	%r508, _ZZ9cuda_gemmIiLi256ELi2ELi1ELi128ELi128ELi128ELi32ELi0ELi0EEviiiPT_S1_S1_iiE11kron_fac_sh;
	mad.lo.s32 	%r509, %r82, 516, %r508;
	shl.b32 	%r510, %r1057, 2;
	add.s32 	%r511, %r509, %r510;
	st.shared.u32 	[%r511], %r507;
	shr.u32 	%r512, %r393, 5;
	add.s32 	%r1057, %r1057, %r512;
	setp.lt.s32 	%p36, %r1057, %r380;
	@%p36 bra 	$L__BB304_24;
$L__BB304_25:
	setp.lt.s32 	%p37, %r12, 1;
	bar.sync 	0;
	@%p37 bra 	$L__BB304_165;
	setp.ne.s32 	%p38, %r3, 1;
	@%p38 bra 	$L__BB304_95;
	mov.b32 	%r1074, 0;
$L__BB304_28:
	setp.lt.s32 	%p113, %r380, 1;
	add.s32 	%r103, %r1074, %r14;
	mul.lo.s32 	%r104, %r103, %r380;
	add.s32 	%r105, %r104, %r20;
	@%p113 bra 	$L__BB304_30;
	add.s32 	%r814, %r22, %r104;
	shl.b32 	%r815, %r814, 2;
	mov.u32 	%r816, _ZZ9cuda_gemmIiLi256ELi2ELi1ELi128ELi128ELi128ELi32ELi0ELi0EEviiiPT_S1_S1_iiE3Ash;
	add.s32 	%r817, %r816, %r815;
	ld.shared.u32 	%r1225, [%r817];
$L__BB304_30:
	setp.lt.s32 	%p114, %r380, 2;
	@%p114 bra 	$L__BB304_32;
	add.s32 	%r818, %r14, 1;
	and.b32  	%r819, %r818, 15;
	add.s32 	%r820, %r105, %r819;
	shl.b32 	%r821, %r820, 2;
	mov.u32 	%r822, _ZZ9cuda_gemmIiLi256ELi2ELi1ELi128ELi128ELi128ELi32ELi0ELi0EEviiiPT_S1_S1_iiE3Ash;
	add.s32 	%r823, %r822, %r821;
	ld.shared.u32 	%r1224, [%r823];
$L__BB304_32:
	setp.lt.s32 	%p115, %r380, 3;
	@%p115 bra 	$L__BB304_34;
	add.s32 	%r824, %r14, 2;
	and.b32  	%r825, %r824, 15;
	add.s32 	%r826, %r105, %r825;
	shl.b32 	%r827, %r826, 2;
	mov.u32 	%r828, _ZZ9cuda_gemmIiLi256ELi2ELi1ELi128ELi128ELi128ELi32ELi0ELi0EEviiiPT_S1_S1_iiE3Ash;
	add.s32 	%r829, %r828, %r827;
	ld.shared.u32 	%r1223, [%r829];
$L__BB304_34:
	setp.lt.s32 	%p116, %r380, 4;
	@%p116 bra 	$L__BB304_36;
	add.s32 	%r830, %r14, 3;
	and.b32  	%r831, %r830, 15;
	add.s32 	%r832, %r105, %r831;
	shl.b32 	%r833, %r832, 2;
	mov.u32 	%r834, _ZZ9cuda_gemmIiLi256ELi2ELi1ELi128ELi128ELi128ELi32ELi0ELi0EEviiiPT_S1_S1_iiE3Ash;
	add.s32 	%r835, %r834, %r833;
	ld.shared.u32 	%r1222, [%r835];
$L__BB304_36:
	setp.lt.s32 	%p117, %r380, 5;
	@%p117 bra 	$L__BB304_38;
	add.s32 	%r836, %r14, 4;
	and.b32  	%r837, %r836, 15;
	add.s32 	%r838, %r105, %r837;
	shl.b32 	%r839, %r838, 2;
	mov.u32 	%r840, _ZZ9cuda_gemmIiLi256ELi2ELi1ELi128ELi128ELi128ELi32ELi0ELi0EEviiiPT_S1_S1_iiE3Ash;
	add.s32 	%r841, %r840, %r839;
	ld.shared.u32 	%r1221, [%r841];
$L__BB304_38:
	setp.lt.s32 	%p118, %r380, 6;
	@%p118 bra 	$L__BB304_40;
	add.s32 	%r842, %r14, 5;
	and.b32  	%r843, %r842, 15;
	add.s32 	%r844, %r105, %r843;
	shl.b32 	%r845, %r844, 2;
	mov.u32 	%r846, _ZZ9cuda_gemmIiLi256ELi2ELi1ELi128ELi128ELi128ELi32ELi0ELi0EEviiiPT_S1_S1_iiE3Ash;
	add.s32 	%r847, %r846, %r845;
	ld.shared.u32 	%r1220, [%r847];
$L__BB304_40:
	setp.lt.s32 	%p119, %r380, 7;
	@%p119 bra 	$L__BB304_42;
	add.s32 	%r848, %r14, 6;
	and.b32  	%r849, %r848, 15;
	add.s32 	%r850, %r105, %r849;
	shl.b32 	%r851, %r850, 2;
	mov.u32 	%r852, _ZZ9cuda_gemmIiLi256ELi2ELi1ELi128ELi128ELi128ELi32ELi0ELi0EEviiiPT_S1_S1_iiE3Ash;
	add.s32 	%r853, %r852, %r851;
	ld.shared.u32 	%r1219, [%r853];
$L__BB304_42:
	setp.lt.s32 	%p120, %r380, 8;
	@%p120 bra 	$L__BB304_44;
	add.s32 	%r854, %r14, 7;
	and.b32  	%r855, %r854, 15;
	add.s32 	%r856, %r105, %r855;
	shl.b32 	%r857, %r856, 2;
	mov.u32 	%r858, _ZZ9cuda_gemmIiLi256ELi2ELi1ELi128ELi128ELi128ELi32ELi0ELi0EEviiiPT_S1_S1_iiE3Ash;
	add.s32 	%r859, %r858, %r857;
	ld.shared.u32 	%r1218, [%r859];
$L__BB304_44:
	setp.lt.s32 	%p121, %r380, 9;
	@%p121 bra 	$L__BB304_46;
	and.b32  	%r860, %r14, 15;
	xor.b32  	%r861, %r860, 8;
	add.s32 	%r862, %r105, %r861;
	shl.b32 	%r863, %r862, 2;
	mov.u32 	%r864, _ZZ9cuda_gemmIiLi256ELi2ELi1ELi128ELi128ELi128ELi32ELi0ELi0EEviiiPT_S1_S1_iiE3Ash;
	add.s32 	%r865, %r864, %r863;
	ld.shared.u32 	%r1217, [%r865];
$L__BB304_46:
	setp.lt.s32 	%p122, %r380, 10;
	@%p122 bra 	$L__BB304_48;
	add.s32 	%r866, %r14, 9;
	and.b32  	%r867, %r866, 15;
	add.s32 	%r868, %r105, %r867;
	shl.b32 	%r869, %r868, 2;
	mov.u32 	%r870, _ZZ9cuda_gemmIiLi256ELi2ELi1ELi128ELi128ELi128ELi32ELi0ELi0EEviiiPT_S1_S1_iiE3Ash;
	add.s32 	%r871, %r870, %r869;
	ld.shared.u32 	%r1216, [%r871];
$L__BB304_48:
	setp.lt.s32 	%p123, %r380, 11;
	@%p123 bra 	$L__BB304_50;
	add.s32 	%r872, %r14, 10;
	and.b32  	%r873, %r872, 15;
	add.s32 	%r874, %r105, %r873;
	shl.b32 	%r875, %r874, 2;
	mov.u32 	%r876, _ZZ9cuda_gemmIiLi256ELi2ELi1ELi128ELi128ELi128ELi32ELi0ELi0EEviiiPT_S1_S1_iiE3Ash;
	add.s32 	%r877, %r876, %r875;
	ld.shared.u32 	%r1215, [%r877];
$L__BB304_50:
	setp.lt.s32 	%p124, %r380, 12;
	@%p124 bra 	$L__BB304_52;
	add.s32 	%r878, %r14, 11;
	and.b32  	%r879, %r878, 15;
	add.s32 	%r880, %r105, %r879;
	shl.b32 	%r881, %r880, 2;
	mov.u32 	%r882, _ZZ9cuda_gemmIiLi256ELi2ELi1ELi128ELi128ELi128ELi32ELi0ELi0EEviiiPT_S1_S1_iiE3Ash;
	add.s32 	%r883, %r882, %r881;
	ld.shared.u32 	%r1214, [%r883];
$L__BB304_52:
	setp.lt.s32 	%p125, %r380, 13;
	@%p125 bra 	$L__BB304_54;
	add.s32 	%r884, %r14, 12;
	and.b32  	%r885, %r884, 15;
	add.s32 	%r886, %r105, %r885;
	shl.b32 	%r887, %r886, 2;
	mov.u32 	%r888, _ZZ9cuda_gemmIiLi256ELi2ELi1ELi128ELi128ELi128ELi32ELi0ELi0EEviiiPT_S1_S1_iiE3Ash;
	add.s32 	%r889, %r888, %r887;
	ld.shared.u32 	%r1213, [%r889];
$L__BB304_54:
	setp.lt.s32 	%p126, %r380, 14;
	@%p126 bra 	$L__BB304_56;
	add.s32 	%r890, %r14, 13;
	and.b32  	%r891, %r890, 15;
	add.s32 	%r892, %r105, %r891;
	shl.b32 	%r893, %r892, 2;
	mov.u32 	%r894, _ZZ9cuda_gemmIiLi256ELi2ELi1ELi128ELi128ELi128ELi32ELi0ELi0EEviiiPT_S1_S1_iiE3Ash;
	add.s32 	%r895, %r894, %r893;
	ld.shared.u32 	%r1212, [%r895];
$L__BB304_56:
	setp.lt.s32 	%p127, %r380, 15;
	@%p127 bra 	$L__BB304_58;
	add.s32 	%r896, %r14, 14;
	and.b32  	%r897, %r896, 15;
	add.s32 	%r898, %r105, %r897;
	shl.b32 	%r899, %r898, 2;
	mov.u32 	%r900, _ZZ9cuda_gemmIiLi256ELi2ELi1ELi128ELi128ELi128ELi32ELi0ELi0EEviiiPT_S1_S1_iiE3Ash;
	add.s32 	%r901, %r900, %r899;
	ld.shared.u32 	%r1211, [%r901];
$L__BB304_58:
	setp.lt.s32 	%p128, %r380, 16;
	@%p128 bra 	$L__BB304_60;
	add.s32 	%r902, %r14, -1;
	and.b32  	%r903, %r902, 15;
	add.s32 	%r904, %r105, %r903;
	shl.b32 	%r905, %r904, 2;
	mov.u32 	%r906, _ZZ9cuda_gemmIiLi256ELi2ELi1ELi128ELi128ELi128ELi32ELi0ELi0EEviiiPT_S1_S1_iiE3Ash;
	add.s32 	%r907, %r906, %r905;
	ld.shared.u32 	%r1210, [%r907];
$L__BB304_60:
	setp.ge.s32 	%p129, %r15, %r21;
	mov.u32 	%r1091, %r15;
	@%p129 bra 	$L__BB304_61;
	bra.uni 	$L__BB304_62;
$L__BB304_61:
	add.s32 	%r1074, %r1074, %r13;
	setp.lt.s32 	%p147, %r1074, %r12;
	@%p147 bra 	$L__BB304_28;
	bra.uni 	$L__BB304_165;
$L__BB304_62:
	mov.u32 	%r909, _ZZ9cuda_gemmIiLi256ELi2ELi1ELi128ELi128ELi128ELi32ELi0ELi0EEviiiPT_S1_S1_iiE11kron_fac_sh;
	mad.lo.s32 	%r140, %r1091, 516, %r909;
	mov.b32 	%r1093, 0;
	@%p113 bra 	$L__BB304_64;
	shl.b32 	%r910, %r30, 2;
	add.s32 	%r911, %r140, %r910;
	ld.shared.u32 	%r912, [%r911];
	mul.lo.s32 	%r1093, %r912, %r1225;
$L__BB304_64:
	@%p114 bra 	$L__BB304_66;
	shl.b32 	%r913, %r31, 2;
	add.s32 	%r914, %r140, %r913;
	ld.shared.u32 	%r915, [%r914+4];
	mad.lo.s32 	%r1093, %r915, %r1224, %r1093;
$L__BB304_66:
	@%p115 bra 	$L__BB304_68;
	shl.b32 	%r916, %r32, 2;
	add.s32 	%r917, %r140, %r916;
	ld.shared.u32 	%r918, [%r917+8];
	mad.lo.s32 	%r1093, %r918, %r1223, %r1093;
$L__BB304_68:
	@%p116 bra 	$L__BB304_70;
	shl.b32 	%r919, %r33, 2;
	add.s32 	%r920, %r140, %r919;
	ld.shared.u32 	%r921, [%r920+12];
	mad.lo.s32 	%r1093, %r921, %r1222, %r1093;
$L__BB304_70:
	@%p117 bra 	$L__BB304_72;
	shl.b32 	%r922, %r34, 2;
	add.s32 	%r923, %r140, %r922;
	ld.shared.u32 	%r924, [%r923+16];
	mad.lo.s32 	%r1093, %r924, %r1221, %r1093;
$L__BB304_72:
	setp.lt.s32 	%p135, %r380, 6;
	@%p135 bra 	$L__BB304_74;
	shl.b32 	%r925, %r35, 2;
	add.s32 	%r926, %r140, %r925;
	ld.shared.u32 	%r927, [%r926+20];
	mad.lo.s32 	%r1093, %r927, %r1220, %r1093;
$L__BB304_74:
	setp.lt.s32 	%p136, %r380, 7;
	@%p136 bra 	$L__BB304_76;
	shl.b32 	%r928, %r36, 2;
	add.s32 	%r929, %r140, %r928;
	ld.shared.u32 	%r930, [%r929+24];
	mad.lo.s32 	%r1093, %r930, %r1219, %r1093;
$L__BB304_76:
	setp.lt.s32 	%p137, %r380, 8;
	@%p137 bra 	$L__BB304_78;
	shl.b32 	%r931, %r37, 2;
	add.s32 	%r932, %r140, %r931;
	ld.shared.u32 	%r933, [%r932+28];
	mad.lo.s32 	%r1093, %r933, %r1218, %r1093;
$L__BB304_78:
	setp.lt.s32 	%p138, %r380, 9;
	@%p138 bra 	$L__BB304_80;
	shl.b32 	%r934, %r38, 2;
	add.s32 	%r935, %r140, %r934;
	ld.shared.u32 	%r936, [%r935+32];
	mad.lo.s32 	%r1093, %r936, %r1217, %r1093;
$L__BB304_80:
	setp.lt.s32 	%p139, %r380, 10;
	@%p139 bra 	$L__BB304_82;
	shl.b32 	%r937, %r39, 2;
	add.s32 	%r938, %r140, %r937;
	ld.shared.u32 	%r939, [%r938+36];
	mad.lo.s32 	%r1093, %r939, %r1216, %r1093;
$L__BB304_82:
	setp.lt.s32 	%p140, %r380, 11;
	@%p140 bra 	$L__BB304_84;
	shl.b32 	%r940, %r40, 2;
	add.s32 	%r941, %r140, %r940;
	ld.shared.u32 	%r942, [%r941+40];
	mad.lo.s32 	%r1093, %r942, %r1215, %r1093;
$L__BB304_84:
	setp.lt.s32 	%p141, %r380, 12;
	@%p141 bra 	$L__BB304_86;
	shl.b32 	%r943, %r41, 2;
	add.s32 	%r944, %r140, %r943;
	ld.shared.u32 	%r945, [%r944+44];
	mad.lo.s32 	%r1093, %r945, %r1214, %r1093;
$L__BB304_86:
	setp.lt.s32 	%p142, %r380, 13;
	@%p142 bra 	$L__BB304_88;
	shl.b32 	%r946, %r42, 2;
	add.s32 	%r947, %r140, %r946;
	ld.shared.u32 	%r948, [%r947+48];
	mad.lo.s32 	%r1093, %r948, %r1213, %r1093;
$L__BB304_88:
	setp.lt.s32 	%p143, %r380, 14;
	@%p143 bra 	$L__BB304_90;
	shl.b32 	%r949, %r43, 2;
	add.s32 	%r950, %r140, %r949;
	ld.shared.u32 	%r951, [%r950+52];
	mad.lo.s32 	%r1093, %r951, %r1212, %r1093;
$L__BB304_90:
	setp.lt.s32 	%p144, %r380, 15;
	@%p144 bra 	$L__BB304_92;
	shl.b32 	%r952, %r44, 2;
	add.s32 	%r953, %r140, %r952;
	ld.shared.u32 	%r954, [%r953+56];
	mad.lo.s32 	%r1093, %r954, %r1211, %r1093;
$L__BB304_92:
	setp.lt.s32 	%p145, %r380, 16;
	@%p145 bra 	$L__BB304_94;
	shl.b32 	%r955, %r45, 2;
	add.s32 	%r956, %r140, %r955;
	ld.shared.u32 	%r957, [%r956+60];
	mad.lo.s32 	%r1093, %r957, %r1210, %r1093;
$L__BB304_94:
	mad.lo.s32 	%r958, %r1091, %r12, %r103;
	shl.b32 	%r959, %r958, 2;
	mov.u32 	%r960, _ZZ9cuda_gemmIiLi256ELi2ELi1ELi128ELi128ELi128ELi32ELi0ELi0EEviiiPT_S1_S1_iiE3Csh;
	add.s32 	%r961, %r960, %r959;
	ld.shared.u32 	%r962, [%r961];
	add.s32 	%r963, %r962, %r1093;
	st.shared.u32 	[%r961], %r963;
	add.s32 	%r1091, %r1091, %r16;
	setp.lt.s32 	%p146, %r1091, %r21;
	@%p146 bra 	$L__BB304_62;
	bra.uni 	$L__BB304_61;
$L__BB304_95:
	setp.gt.u32 	%p39, %r380, 31;
	@%p39 bra 	$L__BB304_174;
	mov.b32 	%r1176, 0;
$L__BB304_97:
	setp.eq.s32 	%p40, %r380, 0;
	add.s32 	%r283, %r1176, %r14;
	mul.lo.s32 	%r284, %r283, %r380;
	add.s32 	%r285, %r284, %r20;
	@%p40 bra 	$L__BB304_99;
	add.s32 	%r514, %r22, %r284;
	shl.b32 	%r515, %r514, 2;
	mov.u32 	%r516, _ZZ9cuda_gemmIiLi256ELi2ELi1ELi128ELi128ELi128ELi32ELi0ELi0EEviiiPT_S1_S1_iiE3Ash;
	add.s32 	%r517, %r516, %r515;
	ld.shared.u32 	%r1225, [%r517];
$L__BB304_99:
	setp.lt.s32 	%p41, %r380, 2;
	@%p41 bra 	$L__BB304_101;
	add.s32 	%r518, %r14, 1;
	and.b32  	%r519, %r518, 15;
	add.s32 	%r520, %r285, %r519;
	shl.b32 	%r521, %r520, 2;
	mov.u32 	%r522, _ZZ9cuda_gemmIiLi256ELi2ELi1ELi128ELi128ELi128ELi32ELi0ELi0EEviiiPT_S1_S1_iiE3Ash;
	add.s32 	%r523, %r522, %r521;
	ld.shared.u32 	%r1224, [%r523];
$L__BB304_101:
	setp.lt.s32 	%p42, %r380, 3;
	@%p42 bra 	$L__BB304_103;
	add.s32 	%r524, %r14, 2;
	and.b32  	%r525, %r524, 15;
	add.s32 	%r526, %r285, %r525;
	shl.b32 	%r527, %r526, 2;
	mov.u32 	%r528, _ZZ9cuda_gemmIiLi256ELi2ELi1ELi128ELi128ELi128ELi32ELi0ELi0EEviiiPT_S1_S1_iiE3Ash;
	add.s32 	%r529, %r528, %r527;
	ld.shared.u32 	%r1223, [%r529];
$L__BB304_103:
	setp.lt.s32 	%p43, %r380, 4;
	@%p43 bra 	$L__BB304_105;
	add.s32 	%r530, %r14, 3;
	and.b32  	%r531, %r530, 15;
	add.s32 	%r532, %r285, %r531;
	shl.b32 	%r533, %r532, 2;
	mov.u32 	%r534, _ZZ9cuda_gemmIiLi256ELi2ELi1ELi128ELi128ELi128ELi32ELi0ELi0EEviiiPT_S1_S1_iiE3Ash;
	add.s32 	%r535, %r534, %r533;
	ld.shared.u32 	%r1222, [%r535];
$L__BB304_105:
	setp.lt.s32 	%p44, %r380, 5;
	@%p44 bra 	$L__BB304_107;
	add.s32 	%r536, %r14, 4;
	and.b32  	%r537, %r536, 15;
	add.s32 	%r538, %r285, %r537;
	shl.b32 	%r539, %r538, 2;
	mov.u32 	%r540, _ZZ9cuda_gemmIiLi256ELi2ELi1ELi128ELi128ELi128ELi32ELi0ELi0EEviiiPT_S1_S1_iiE3Ash;
	add.s32 	%r541, %r540, %r539;
	ld.shared.u32 	%r1221, [%r541];
$L__BB304_107:
	setp.lt.s32 	%p45, %r380, 6;
	@%p45 bra 	$L__BB304_109;
	add.s32 	%r542, %r14, 5;
	and.b32  	%r543, %r542, 15;
	add.s32 	%r544, %r285, %r543;
	shl.b32 	%r545, %r544, 2;
	mov.u32 	%r546, _ZZ9cuda_gemmIiLi256ELi2ELi1ELi128ELi128ELi128ELi32ELi0ELi0EEviiiPT_S1_S1_iiE3Ash;
	add.s32 	%r547, %r546, %r545;
	ld.shared.u32 	%r1220, [%r547];
$L__BB304_109:
	setp.lt.s32 	%p46, %r380, 7;
	@%p46 bra 	$L__BB304_111;
	add.s32 	%r548, %r14, 6;
	and.b32  	%r549, %r548, 15;
	add.s32 	%r550, %r285, %r549;
	shl.b32 	%r551, %r550, 2;
	mov.u32 	%r552, _ZZ9cuda_gemmIiLi256ELi2ELi1ELi128ELi128ELi128ELi32ELi0ELi0EEviiiPT_S1_S1_iiE3Ash;
	add.s32 	%r553, %r552, %r551;
	ld.shared.u32 	%r1219, [%r553];
$L__BB304_111:
	setp.lt.s32 	%p47, %r380, 8;
	@%p47 bra 	$L__BB304_113;
	add.s32 	%r554, %r14, 7;
	and.b32  	%r555, %r554, 15;
	add.s32 	%r556, %r285, %r555;
	shl.b32 	%r557, %r556, 2;
	mov.u32 	%r558, _ZZ9cuda_gemmIiLi256ELi2ELi1ELi128ELi128ELi128ELi32ELi0ELi0EEviiiPT_S1_S1_iiE3Ash;
	add.s32 	%r559, %r558, %r557;
	ld.shared.u32 	%r1218, [%r559];
$L__BB304_113:
	setp.lt.s32 	%p48, %r380, 9;
	@%p48 bra 	$L__BB304_115;
	and.b32  	%r560, %r14, 15;
	xor.b32  	%r561, %r560, 8;
	add.s32 	%r562, %r285, %r561;
	shl.b32 	%r563, %r562, 2;
	mov.u32 	%r564, _ZZ9cuda_gemmIiLi256ELi2ELi1ELi128ELi128ELi128ELi32ELi0ELi0EEviiiPT_S1_S1_iiE3Ash;
	add.s32 	%r565, %r564, %r563;
	ld.shared.u32 	%r1217, [%r565];
$L__BB304_115:
	setp.lt.s32 	%p49, %r380, 10;
	@%p49 bra 	$L__BB304_117;
	add.s32 	%r566, %r14, 9;
	and.b32  	%r567, %r566, 15;
	add.s32 	%r568, %r285, %r567;
	shl.b32 	%r569, %r568, 2;
	mov.u32 	%r570, _ZZ9cuda_gemmIiLi256ELi2ELi1ELi128ELi128ELi128ELi32ELi0ELi0EEviiiPT_S1_S1_iiE3Ash;
	add.s32 	%r571, %r570, %r569;
	ld.shared.u32 	%r1216, [%r571];
$L__BB304_117:
	setp.lt.s32 	%p50, %r380, 11;
	@%p50 bra 	$L__BB304_119;
	add.s32 	%r572, %r14, 10;
	and.b32  	%r573, %r572, 15;
	add.s32 	%r574, %r285, %r573;
	shl.b32 	%r575, %r574, 2;
	mov.u32 	%r576, _ZZ9cuda_gemmIiLi256ELi2ELi1ELi128ELi128ELi128ELi32ELi0ELi0EEviiiPT_S1_S1_iiE3Ash;
	add.s32 	%r577, %r576, %r575;
	ld.shared.u32 	%r1215, [%r577];
$L__BB304_119:
	setp.lt.s32 	%p51, %r380, 12;
	@%p51 bra 	$L__BB304_121;
	add.s32 	%r578, %r14, 11;
	and.b32  	%r579, %r578, 15;
	add.s32 	%r580, %r285, %r579;
	shl.b32 	%r581, %r580, 2;
	mov.u32 	%r582, _ZZ9cuda_gemmIiLi256ELi2ELi1ELi128ELi128ELi128ELi32ELi0ELi0EEviiiPT_S1_S1_iiE3Ash;
	add.s32 	%r583, %r582, %r581;
	ld.shared.u32 	%r1214, [%r583];
$L__BB304_121:
	setp.lt.s32 	%p52, %r380, 13;
	@%p52 bra 	$L__BB304_123;
	add.s32 	%r584, %r14, 12;
	and.b32  	%r585, %r584, 15;
	add.s32 	%r586, %r285, %r585;
	shl.b32 	%r587, %r586, 2;
	mov.u32 	%r588, _ZZ9cuda_gemmIiLi256ELi2ELi1ELi128ELi128ELi128ELi32ELi0ELi0EEviiiPT_S1_S1_iiE3Ash;
	add.s32 	%r589, %r588, %r587;
	ld.shared.u32 	%r1213, [%r589];
$L__BB304_123:
	setp.lt.s32 	%p53, %r380, 14;
	@%p53 bra 	$L__BB304_125;
	add.s32 	%r590, %r14, 13;
	and.b32  	%r591, %r590, 15;
	add.s32 	%r592, %r285, %r591;
	shl.b32 	%r593, %r592, 2;
	mov.u32 	%r594, _ZZ9cuda_gemmIiLi256ELi2ELi1ELi128ELi128ELi128ELi32ELi0ELi0EEviiiPT_S1_S1_iiE3Ash;
	add.s32 	%r595, %r594, %r593;
	ld.shared.u32 	%r1212, [%r595];
$L__BB304_125:
	setp.lt.s32 	%p54, %r380, 15;
	@%p54 bra 	$L__BB304_127;
	add.s32 	%r596, %r14, 14;
	and.b32  	%r597, %r596, 15;
	add.s32 	%r598, %r285, %r597;
	shl.b32 	%r599, %r598, 2;
	mov.u32 	%r600, _ZZ9cuda_gemmIiLi256ELi2ELi1ELi128ELi128ELi128ELi32ELi0ELi0EEviiiPT_S1_S1_iiE3Ash;
	add.s32 	%r601, %r600, %r599;
	ld.shared.u32 	%r1211, [%r601];
$L__BB304_127:
	setp.lt.s32 	%p55, %r380, 16;
	@%p55 bra 	$L__BB304_129;
	add.s32 	%r602, %r14, -1;
	and.b32  	%r603, %r602, 15;
	add.s32 	%r604, %r285, %r603;
	shl.b32 	%r605, %r604, 2;
	mov.u32 	%r606, _ZZ9cuda_gemmIiLi256ELi2ELi1ELi128ELi128ELi128ELi32ELi0ELi0EEviiiPT_S1_S1_iiE3Ash;
	add.s32 	%r607, %r606, %r605;
	ld.shared.u32 	%r1210, [%r607];
$L__BB304_129:
	setp.ge.s32 	%p56, %r15, %r21;
	@%p56 bra 	$L__BB304_164;
	mov.u32 	%r1193, %r15;
$L__BB304_131:
	mov.u32 	%r609, _ZZ9cuda_gemmIiLi256ELi2ELi1ELi128ELi128ELi128ELi32ELi0ELi0EEviiiPT_S1_S1_iiE11kron_fac_sh;
	mad.lo.s32 	%r319, %r1193, 516, %r609;
	mov.b32 	%r1195, 0;
	@%p40 bra 	$L__BB304_133;
	shl.b32 	%r610, %r30, 2;
	add.s32 	%r611, %r319, %r610;
	ld.shared.u32 	%r612, [%r611];
	mul.lo.s32 	%r1195, %r612, %r1225;
$L__BB304_133:
	@%p41 bra 	$L__BB304_135;
	shl.b32 	%r613, %r31, 2;
	add.s32 	%r614, %r319, %r613;
	ld.shared.u32 	%r615, [%r614+4];
	mad.lo.s32 	%r1195, %r615, %r1224, %r1195;
$L__BB304_135:
	@%p42 bra 	$L__BB304_137;
	shl.b32 	%r616, %r32, 2;
	add.s32 	%r617, %r319, %r616;
	ld.shared.u32 	%r618, [%r617+8];
	mad.lo.s32 	%r1195, %r618, %r1223, %r1195;
$L__BB304_137:
	@%p43 bra 	$L__BB304_139;
	shl.b32 	%r619, %r33, 2;
	add.s32 	%r620, %r319, %r619;
	ld.shared.u32 	%r621, [%r620+12];
	mad.lo.s32 	%r1195, %r621, %r1222, %r1195;
$L__BB304_139:
	@%p44 bra 	$L__BB304_141;
	shl.b32 	%r622, %r34, 2;
	add.s32 	%r623, %r319, %r622;
	ld.shared.u32 	%r624, [%r623+16];
	mad.lo.s32 	%r1195, %r624, %r1221, %r1195;
$L__BB304_141:
	setp.lt.s32 	%p62, %r380, 6;
	@%p62 bra 	$L__BB304_143;
	shl.b32 	%r625, %r35, 2;
	add.s32 	%r626, %r319, %r625;
	ld.shared.u32 	%r627, [%r626+20];
	mad.lo.s32 	%r1195, %r627, %r1220, %r1195;
$L__BB304_143:
	setp.lt.s32 	%p63, %r380, 7;
	@%p63 bra 	$L__BB304_145;
	shl.b32 	%r628, %r36, 2;
	add.s32 	%r629, %r319, %r628;
	ld.shared.u32 	%r630, [%r629+24];
	mad.lo.s32 	%r1195, %r630, %r1219, %r1195;
$L__BB304_145:
	setp.lt.s32 	%p64, %r380, 8;
	@%p64 bra 	$L__BB304_147;
	shl.b32 	%r631, %r37, 2;
	add.s32 	%r632, %r319, %r631;
	ld.shared.u32 	%r633, [%r632+28];
	mad.lo.s32 	%r1195, %r633, %r1218, %r1195;
$L__BB304_147:
	setp.lt.s32 	%p65, %r380, 9;
	@%p65 bra 	$L__BB304_149;
	shl.b32 	%r634, %r38, 2;
	add.s32 	%r635, %r319, %r634;
	ld.shared.u32 	%r636, [%r635+32];
	mad.lo.s32 	%r1195, %r636, %r1217, %r1195;
$L__BB304_149:
	setp.lt.s32 	%p66, %r380, 10;
	@%p66 bra 	$L__BB304_151;
	shl.b32 	%r637, %r39, 2;
	add.s32 	%r638, %r319, %r637;
	ld.shared.u32 	%r639, [%r638+36];
	mad.lo.s32 	%r1195, %r639, %r1216, %r1195;
$L__BB304_151:
	setp.lt.s32 	%p67, %r380, 11;
	@%p67 bra 	$L__BB304_153;
	shl.b32 	%r640, %r40, 2;
	add.s32 	%r641, %r319, %r640;
	ld.shared.u32 	%r642, [%r641+40];
	mad.lo.s32 	%r1195, %r642, %r1215, %r1195;
$L__BB304_153:
	setp.lt.s32 	%p68, %r380, 12;
	@%p68 bra 	$L__BB304_155;
	shl.b32 	%r643, %r41, 2;
	add.s32 	%r644, %r319, %r643;
	ld.shared.u32 	%r645, [%r644+44];
	mad.lo.s32 	%r1195, %r645, %r1214, %r1195;
$L__BB304_155:
	setp.lt.s32 	%p69, %r380, 13;
	@%p69 bra 	$L__BB304_157;
	shl.b32 	%r646, %r42, 2;
	add.s32 	%r647, %r319, %r646;
	ld.shared.u32 	%r648, [%r647+48];
	mad.lo.s32 	%r1195, %r648, %r1213, %r1195;
$L__BB304_157:
	setp.lt.s32 	%p70, %r380, 14;
	@%p70 bra 	$L__BB304_159;
	shl.b32 	%r649, %r43, 2;
	add.s32 	%r650, %r319, %r649;
	ld.shared.u32 	%r651, [%r650+52];
	mad.lo.s32 	%r1195, %r651, %r1212, %r1195;
$L__BB304_159:
	setp.lt.s32 	%p71, %r380, 15;
	@%p71 bra 	$L__BB304_161;
	shl.b32 	%r652, %r44, 2;
	add.s32 	%r653, %r319, %r652;
	ld.shared.u32 	%r654, [%r653+56];
	mad.lo.s32 	%r1195, %r654, %r1211, %r1195;
$L__BB304_161:
	setp.lt.s32 	%p72, %r380, 16;
	@%p72 bra 	$L__BB304_163;
	shl.b32 	%r655, %r45, 2;
	add.s32 	%r656, %r319, %r655;
	ld.shared.u32 	%r657, [%r656+60];
	mad.lo.s32 	%r1195, %r657, %r1210, %r1195;
$L__BB304_163:
	mad.lo.s32 	%r658, %r1193, %r12, %r283;
	shl.b32 	%r659, %r658, 2;
	mov.u32 	%r660, _ZZ9cuda_gemmIiLi256ELi2ELi1ELi128ELi128ELi128ELi32ELi0ELi0EEviiiPT_S1_S1_iiE3Csh;
	add.s32 	%r661, %r660, %r659;
	st.shared.u32 	[%r661], %r1195;
	add.s32 	%r1193, %r1193, %r16;
	setp.lt.s32 	%p73, %r1193, %r21;
	@%p73 bra 	$L__BB304_131;
$L__BB304_164:
	add.s32 	%r1176, %r1176, %r13;
	setp.lt.s32 	%p74, %r1176, %r12;
	@%p74 bra 	$L__BB304_97;
$L__BB304_165:
	bar.sync 	0;
	@%p29 bra 	$L__BB304_172;
	ld.param.u32 	%r1029, [_Z9cuda_gemmIiLi256ELi2ELi1ELi128ELi128ELi128ELi32ELi0ELi0EEviiiPT_S1_S1_ii_param_1];
	setp.eq.s32 	%p149, %r29, 0;
	div.s32 	%r370, %r378, %r380;
	mad.lo.s32 	%r371, %r1050, %r1029, %r24;
	mov.u32 	%r1226, %r1;
	@%p149 bra 	$L__BB304_170;
	setp.eq.s32 	%p150, %r29, 1;
	div.s32 	%r964, %r1, %r12;
	mul.lo.s32 	%r965, %r964, %r12;
	sub.s32 	%r966, %r1, %r965;
	mad.lo.s32 	%r967, %r370, %r964, %r371;
	add.s32 	%r968, %r967, %r966;
	shl.b32 	%r969, %r1, 2;
	mov.u32 	%r970, _ZZ9cuda_gemmIiLi256ELi2ELi1ELi128ELi128ELi128ELi32ELi0ELi0EEviiiPT_S1_S1_iiE3Csh;
	add.s32 	%r971, %r970, %r969;
	ld.shared.u32 	%r972, [%r971];
	mul.wide.s32 	%rd23, %r968, 4;
	add.s64 	%rd24, %rd1, %rd23;
	st.global.u32 	[%rd24], %r972;
	mov.u32 	%r1226, %r70;
	@%p150 bra 	$L__BB304_170;
	setp.eq.s32 	%p151, %r29, 2;
	div.s32 	%r973, %r70, %r12;
	mul.lo.s32 	%r974, %r973, %r12;
	sub.s32 	%r975, %r70, %r974;
	mad.lo.s32 	%r976, %r370, %r973, %r371;
	add.s32 	%r977, %r976, %r975;
	shl.b32 	%r978, %r1, 2;
	mov.u32 	%r979, _ZZ9cuda_gemmIiLi256ELi2ELi1ELi128ELi128ELi128ELi32ELi0ELi0EEviiiPT_S1_S1_iiE3Csh;
	add.s32 	%r980, %r979, %r978;
	add.s32 	%r981, %r980, %r28;
	ld.shared.u32 	%r982, [%r981];
	mul.wide.s32 	%rd25, %r977, 4;
	add.s64 	%rd26, %rd1, %rd25;
	st.global.u32 	[%rd26], %r982;
	mov.u32 	%r1226, %r71;
	@%p151 bra 	$L__BB304_170;
	add.s32 	%r1226, %r71, %r393;
	div.s32 	%r983, %r71, %r12;
	mul.lo.s32 	%r984, %r983, %r12;
	sub.s32 	%r985, %r71, %r984;
	mad.lo.s32 	%r986, %r370, %r983, %r371;
	add.s32 	%r987, %r986, %r985;
	shl.b32 	%r988, %r1, 2;
	mov.u32 	%r989, _ZZ9cuda_gemmIiLi256ELi2ELi1ELi128ELi128ELi128ELi32ELi0ELi0EEviiiPT_S1_S1_iiE3Csh;
	add.s32 	%r990, %r989, %r988;
	add.s32 	%r991, %r990, %r28;
	add.s32 	%r992, %r991, %r28;
	ld.shared.u32 	%r993, [%r992];
	mul.wide.s32 	%rd27, %r987, 4;
	add.s64 	%rd28, %rd1, %rd27;
	st.global.u32 	[%rd28], %r993;
$L__BB304_170:
	setp.lt.u32 	%p152, %r27, 3;
	@%p152 bra 	$L__BB304_172;
$L__BB304_171:
	div.s32 	%r994, %r1226, %r12;
	mul.lo.s32 	%r995, %r994, %r12;
	sub.s32 	%r996, %r1226, %r995;
	mad.lo.s32 	%r997, %r370, %r994, %r371;
	add.s32 	%r998, %r997, %r996;
	shl.b32 	%r999, %r1226, 2;
	mov.u32 	%r1000, _ZZ9cuda_gemmIiLi256ELi2ELi1ELi128ELi128ELi128ELi32ELi0ELi0EEviiiPT_S1_S1_iiE3Csh;
	add.s32 	%r1001, %r1000, %r999;
	ld.shared.u32 	%r1002, [%r1001];
	mul.wide.s32 	%rd29, %r998, 4;
	add.s64 	%rd30, %rd1, %rd29;
	st.global.u32 	[%rd30], %r1002;
	add.s32 	%r1003, %r1226, %r393;
	div.s32 	%r1004, %r1003, %r12;
	mul.lo.s32 	%r1005, %r1004, %r12;
	sub.s32 	%r1006, %r1003, %r1005;
	mad.lo.s32 	%r1007, %r370, %r1004, %r371;
	add.s32 	%r1008, %r1007, %r1006;
	add.s32 	%r1009, %r1001, %r28;
	ld.shared.u32 	%r1010, [%r1009];
	mul.wide.s32 	%rd31, %r1008, 4;
	add.s64 	%rd32, %rd1, %rd31;
	st.global.u32 	[%rd32], %r1010;
	add.s32 	%r1011, %r1003, %r393;
	div.s32 	%r1012, %r1011, %r12;
	mul.lo.s32 	%r1013, %r1012, %r12;
	sub.s32 	%r1014, %r1011, %r1013;
	mad.lo.s32 	%r1015, %r370, %r1012, %r371;
	add.s32 	%r1016, %r1015, %r1014;
	add.s32 	%r1017, %r1009, %r28;
	ld.shared.u32 	%r1018, [%r1017];
	mul.wide.s32 	%rd33, %r1016, 4;
	add.s64 	%rd34, %rd1, %rd33;
	st.global.u32 	[%rd34], %r1018;
	add.s32 	%r1019, %r1011, %r393;
	div.s32 	%r1020, %r1019, %r12;
	mul.lo.s32 	%r1021, %r1020, %r12;
	sub.s32 	%r1022, %r1019, %r1021;
	mad.lo.s32 	%r1023, %r370, %r1020, %r371;
	add.s32 	%r1024, %r1023, %r1022;
	add.s32 	%r1025, %r1017, %r28;
	ld.shared.u32 	%r1026, [%r1025];
	mul.wide.s32 	%rd35, %r1024, 4;
	add.s64 	%rd36, %rd1, %rd35;
	st.global.u32 	[%rd36], %r1026;
	add.s32 	%r1226, %r1019, %r393;
	setp.lt.u32 	%p153, %r1226, 32;
	@%p153 bra 	$L__BB304_171;
$L__BB304_172:
	mov.u32 	%r1027, %nctaid.y;
	add.s32 	%r1050, %r1050, %r1027;
	shl.b32 	%r1028, %r1027, 1;
	setp.lt.u32 	%p154, %r1050, %r1028;
	@%p154 bra 	$L__BB304_7;
$L__BB304_173:
	ret;
$L__BB304_174:
	mov.b32 	%r1124, 0;
$L__BB304_175:
	setp.lt.s32 	%p75, %r380, 1;
	add.s32 	%r191, %r1124, %r14;
	mul.lo.s32 	%r192, %r191, %r380;
	add.s32 	%r193, %r192, %r20;
	@%p75 bra 	$L__BB304_177;
	add.s32 	%r663, %r22, %r192;
	shl.b32 	%r664, %r663, 2;
	mov.u32 	%r665, _ZZ9cuda_gemmIiLi256ELi2ELi1ELi128ELi128ELi128ELi32ELi0ELi0EEviiiPT_S1_S1_iiE3Ash;
	add.s32 	%r666, %r665, %r664;
	ld.shared.u32 	%r1225, [%r666];
$L__BB304_177:
	setp.lt.s32 	%p76, %r380, 2;
	@%p76 bra 	$L__BB304_179;
	add.s32 	%r667, %r14, 1;
	and.b32  	%r668, %r667, 15;
	add.s32 	%r669, %r193, %r668;
	shl.b32 	%r670, %r669, 2;
	mov.u32 	%r671, _ZZ9cuda_gemmIiLi256ELi2ELi1ELi128ELi128ELi128ELi32ELi0ELi0EEviiiPT_S1_S1_iiE3Ash;
	add.s32 	%r672, %r671, %r670;
	ld.shared.u32 	%r1224, [%r672];
$L__BB304_179:
	setp.lt.s32 	%p77, %r380, 3;
	@%p77 bra 	$L__BB304_181;
	add.s32 	%r673, %r14, 2;
	and.b32  	%r674, %r673, 15;
	add.s32 	%r675, %r193, %r674;
	shl.b32 	%r676, %r675, 2;
	mov.u32 	%r677, _ZZ9cuda_gemmIiLi256ELi2ELi1ELi128ELi128ELi128ELi32ELi0ELi0EEviiiPT_S1_S1_iiE3Ash;
	add.s32 	%r678, %r677, %r676;
	ld.shared.u32 	%r1223, [%r678];
$L__BB304_181:
	setp.lt.s32 	%p78, %r380, 4;
	@%p78 bra 	$L__BB304_183;
	add.s32 	%r679, %r14, 3;
	and.b32  	%r680, %r679, 15;
	add.s32 	%r681, %r193, %r680;
	shl.b32 	%r682, %r681, 2;
	mov.u32 	%r683, _ZZ9cuda_gemmIiLi256ELi2ELi1ELi128ELi128ELi128ELi32ELi0ELi0EEviiiPT_S1_S1_iiE3Ash;
	add.s32 	%r684, %r683, %r682;
	ld.shared.u32 	%r1222, [%r684];
$L__BB304_183:
	setp.lt.s32 	%p79, %r380, 5;
	@%p79 bra 	$L__BB304_185;
	add.s32 	%r685, %r14, 4;
	and.b32  	%r686, %r685, 15;
	add.s32 	%r687, %r193, %r686;
	shl.b32 	%r688, %r687, 2;
	mov.u32 	%r689, _ZZ9cuda_gemmIiLi256ELi2ELi1ELi128ELi128ELi128ELi32ELi0ELi0EEviiiPT_S1_S1_iiE3Ash;
	add.s32 	%r690, %r689, %r688;
	ld.shared.u32 	%r1221, [%r690];
$L__BB304_185:
	setp.lt.s32 	%p80, %r380, 6;
	@%p80 bra 	$L__BB304_187;
	add.s32 	%r691, %r14, 5;
	and.b32  	%r692, %r691, 15;
	add.s32 	%r693, %r193, %r692;
	shl.b32 	%r694, %r693, 2;
	mov.u32 	%r695, _ZZ9cuda_gemmIiLi256ELi2ELi1ELi128ELi128ELi128ELi32ELi0ELi0EEviiiPT_S1_S1_iiE3Ash;
	add.s32 	%r696, %r695, %r694;
	ld.shared.u32 	%r1220, [%r696];
$L__BB304_187:
	setp.lt.s32 	%p81, %r380, 7;
	@%p81 bra 	$L__BB304_189;
	add.s32 	%r697, %r14, 6;
	and.b32  	%r698, %r697, 15;
	add.s32 	%r699, %r193, %r698;
	shl.b32 	%r700, %r699, 2;
	mov.u32 	%r701, _ZZ9cuda_gemmIiLi256ELi2ELi1ELi128ELi128ELi128ELi32ELi0ELi0EEviiiPT_S1_S1_iiE3Ash;
	add.s32 	%r702, %r701, %r700;
	ld.shared.u32 	%r1219, [%r702];
$L__BB304_189:
	setp.lt.s32 	%p82, %r380, 8;
	@%p82 bra 	$L__BB304_191;
	add.s32 	%r703, %r14, 7;
	and.b32  	%r704, %r703, 15;
	add.s32 	%r705, %r193, %r704;
	shl.b32 	%r706, %r705, 2;
	mov.u32 	%r707, _ZZ9cuda_gemmIiLi256ELi2ELi1ELi128ELi128ELi128ELi32ELi0ELi0EEviiiPT_S1_S1_iiE3Ash;
	add.s32 	%r708, %r707, %r706;
	ld.shared.u32 	%r1218, [%r708];
$L__BB304_191:
	setp.lt.s32 	%p83, %r380, 9;
	@%p83 bra 	$L__BB304_193;
	and.b32  	%r709, %r14, 15;
	xor.b32  	%r710, %r709, 8;
	add.s32 	%r711, %r193, %r710;
	shl.b32 	%r712, %r711, 2;
	mov.u32 	%r713, _ZZ9cuda_gemmIiLi256ELi2ELi1ELi128ELi128ELi128ELi32ELi0ELi0EEviiiPT_S1_S1_iiE3Ash;
	add.s32 	%r714, %r713, %r712;
	ld.shared.u32 	%r1217, [%r714];
$L__BB304_193:
	setp.lt.s32 	%p84, %r380, 10;
	@%p84 bra 	$L__BB304_195;
	add.s32 	%r715, %r14, 9;
	and.b32  	%r716, %r715, 15;
	add.s32 	%r717, %r193, %r716;
	shl.b32 	%r718, %r717, 2;
	mov.u32 	%r719, _ZZ9cuda_gemmIiLi256ELi2ELi1ELi128ELi128ELi128ELi32ELi0ELi0EEviiiPT_S1_S1_iiE3Ash;
	add.s32 	%r720, %r719, %r718;
	ld.shared.u32 	%r1216, [%r720];
$L__BB304_195:
	setp.lt.s32 	%p85, %r380, 11;
	@%p85 bra 	$L__BB304_197;
	add.s32 	%r721, %r14, 10;
	and.b32  	%r722, %r721, 15;
	add.s32 	%r723, %r193, %r722;
	shl.b32 	%r724, %r723, 2;
	mov.u32 	%r725, _ZZ9cuda_gemmIiLi256ELi2ELi1ELi128ELi128ELi128ELi32ELi0ELi0EEviiiPT_S1_S1_iiE3Ash;
	add.s32 	%r726, %r725, %r724;
	ld.shared.u32 	%r1215, [%r726];
$L__BB304_197:
	setp.lt.s32 	%p86, %r380, 12;
	@%p86 bra 	$L__BB304_199;
	add.s32 	%r727, %r14, 11;
	and.b32  	%r728, %r727, 15;
	add.s32 	%r729, %r193, %r728;
	shl.b32 	%r730, %r729, 2;
	mov.u32 	%r731, _ZZ9cuda_gemmIiLi256ELi2ELi1ELi128ELi128ELi128ELi32ELi0ELi0EEviiiPT_S1_S1_iiE3Ash;
	add.s32 	%r732, %r731, %r730;
	ld.shared.u32 	%r1214, [%r732];
$L__BB304_199:
	setp.lt.s32 	%p87, %r380, 13;
	@%p87 bra 	$L__BB304_201;
	add.s32 	%r733, %r14, 12;
	and.b32  	%r734, %r733, 15;
	add.s32 	%r735, %r193, %r734;
	shl.b32 	%r736, %r735, 2;
	mov.u32 	%r737, _ZZ9cuda_gemmIiLi256ELi2ELi1ELi128ELi128ELi128ELi32ELi0ELi0EEviiiPT_S1_S1_iiE3Ash;
	add.s32 	%r738, %r737, %r736;
	ld.shared.u32 	%r1213, [%r738];
$L__BB304_201:
	setp.lt.s32 	%p88, %r380, 14;
	@%p88 bra 	$L__BB304_203;
	add.s32 	%r739, %r14, 13;
	and.b32  	%r740, %r739, 15;
	add.s32 	%r741, %r193, %r740;
	shl.b32 	%r742, %r741, 2;
	mov.u32 	%r743, _ZZ9cuda_gemmIiLi256ELi2ELi1ELi128ELi128ELi128ELi32ELi0ELi0EEviiiPT_S1_S1_iiE3Ash;
	add.s32 	%r744, %r743, %r742;
	ld.shared.u32 	%r1212, [%r744];
$L__BB304_203:
	setp.lt.s32 	%p89, %r380, 15;
	@%p89 bra 	$L__BB304_205;
	add.s32 	%r745, %r14, 14;
	and.b32  	%r746, %r745, 15;
	add.s32 	%r747, %r193, %r746;
	shl.b32 	%r748, %r747, 2;
	mov.u32 	%r749, _ZZ9cuda_gemmIiLi256ELi2ELi1ELi128ELi128ELi128ELi32ELi0ELi0EEviiiPT_S1_S1_iiE3Ash;
	add.s32 	%r750, %r749, %r748;
	ld.shared.u32 	%r1211, [%r750];
$L__BB304_205:
	setp.lt.s32 	%p90, %r380, 16;
	@%p90 bra 	$L__BB304_207;
	add.s32 	%r751, %r14, -1;
	and.b32  	%r752, %r751, 15;
	add.s32 	%r753, %r193, %r752;
	shl.b32 	%r754, %r753, 2;
	mov.u32 	%r755, _ZZ9cuda_gemmIiLi256ELi2ELi1ELi128ELi128ELi128ELi32ELi0ELi0EEviiiPT_S1_S1_iiE3Ash;
	add.s32 	%r756, %r755, %r754;
	ld.shared.u32 	%r1210, [%r756];
$L__BB304_207:
	setp.ge.s32 	%p91, %r15, %r21;
	mov.u32 	%r1141, %r15;
	@%p91 bra 	$L__BB304_208;
	bra.uni 	$L__BB304_209;
$L__BB304_208:
	add.s32 	%r1124, %r1124, %r13;
	setp.lt.s32 	%p112, %r1124, %r12;
	@%p112 bra 	$L__BB304_175;
	bra.uni 	$L__BB304_165;
$L__BB304_209:
	mov.u32 	%r758, _ZZ9cuda_gemmIiLi256ELi2ELi1ELi128ELi128ELi128ELi32ELi0ELi0EEviiiPT_S1_S1_iiE11kron_fac_sh;
	mad.lo.s32 	%r228, %r1141, 516, %r758;
	mov.b32 	%r1143, 0;
	@%p75 bra 	$L__BB304_211;
	shl.b32 	%r759, %r30, 2;
	add.s32 	%r760, %r228, %r759;
	ld.shared.u32 	%r761, [%r760];
	mul.lo.s32 	%r1143, %r761, %r1225;
$L__BB304_211:
	@%p76 bra 	$L__BB304_213;
	shl.b32 	%r762, %r31, 2;
	add.s32 	%r763, %r228, %r762;
	ld.shared.u32 	%r764, [%r763+4];
	mad.lo.s32 	%r1143, %r764, %r1224, %r1143;
$L__BB304_213:
	@%p77 bra 	$L__BB304_215;
	shl.b32 	%r765, %r32, 2;
	add.s32 	%r766, %r228, %r765;
	ld.shared.u32 	%r767, [%r766+8];
	mad.lo.s32 	%r1143, %r767, %r1223, %r1143;
$L__BB304_215:
	@%p78 bra 	$L__BB304_217;
	shl.b32 	%r768, %r33, 2;
	add.s32 	%r769, %r228, %r768;
	ld.shared.u32 	%r770, [%r769+12];
	mad.lo.s32 	%r1143, %r770, %r1222, %r1143;
$L__BB304_217:
	setp.lt.s32 	%p96, %r380, 5;
	@%p96 bra 	$L__BB304_219;
	shl.b32 	%r771, %r34, 2;
	add.s32 	%r772, %r228, %r771;
	ld.shared.u32 	%r773, [%r772+16];
	mad.lo.s32 	%r1143, %r773, %r1221, %r1143;
$L__BB304_219:
	setp.lt.s32 	%p97, %r380, 6;
	@%p97 bra 	$L__BB304_221;
	shl.b32 	%r774, %r35, 2;
	add.s32 	%r775, %r228, %r774;
	ld.shared.u32 	%r776, [%r775+20];
	mad.lo.s32 	%r1143, %r776, %r1220, %r1143;
$L__BB304_221:
	setp.lt.s32 	%p98, %r380, 7;
	@%p98 bra 	$L__BB304_223;
	shl.b32 	%r777, %r36, 2;
	add.s32 	%r778, %r228, %r777;
	ld.shared.u32 	%r779, [%r778+24];
	mad.lo.s32 	%r1143, %r779, %r1219, %r1143;
$L__BB304_223:
	setp.lt.s32 	%p99, %r380, 8;
	@%p99 bra 	$L__BB304_225;
	shl.b32 	%r780, %r37, 2;
	add.s32 	%r781, %r228, %r780;
	ld.shared.u32 	%r782, [%r781+28];
	mad.lo.s32 	%r1143, %r782, %r1218, %r1143;
$L__BB304_225:
	setp.lt.s32 	%p100, %r380, 9;
	@%p100 bra 	$L__BB304_227;
	shl.b32 	%r783, %r38, 2;
	add.s32 	%r784, %r228, %r783;
	ld.shared.u32 	%r785, [%r784+32];
	mad.lo.s32 	%r1143, %r785, %r1217, %r1143;
$L__BB304_227:
	setp.lt.s32 	%p101, %r380, 10;
	@%p101 bra 	$L__BB304_229;
	shl.b32 	%r786, %r39, 2;
	add.s32 	%r787, %r228, %r786;
	ld.shared.u32 	%r788, [%r787+36];
	mad.lo.s32 	%r1143, %r788, %r1216, %r1143;
$L__BB304_229:
	setp.lt.s32 	%p102, %r380, 11;
	@%p102 bra 	$L__BB304_231;
	shl.b32 	%r789, %r40, 2;
	add.s32 	%r790, %r228, %r789;
	ld.shared.u32 	%r791, [%r790+40];
	mad.lo.s32 	%r1143, %r791, %r1215, %r1143;
$L__BB304_231:
	setp.lt.s32 	%p103, %r380, 12;
	@%p103 bra 	$L__BB304_233;
	shl.b32 	%r792, %r41, 2;
	add.s32 	%r793, %r228, %r792;
	ld.shared.u32 	%r794, [%r793+44];
	mad.lo.s32 	%r1143, %r794, %r1214, %r1143;
$L__BB304_233:
	setp.lt.s32 	%p104, %r380, 13;
	@%p104 bra 	$L__BB304_235;
	shl.b32 	%r795, %r42, 2;
	add.s32 	%r796, %r228, %r795;
	ld.shared.u32 	%r797, [%r796+48];
	mad.lo.s32 	%r1143, %r797, %r1213, %r1143;
$L__BB304_235:
	setp.lt.s32 	%p105, %r380, 14;
	@%p105 bra 	$L__BB304_237;
	shl.b32 	%r798, %r43, 2;
	add.s32 	%r799, %r228, %r798;
	ld.shared.u32 	%r800, [%r799+52];
	mad.lo.s32 	%r1143, %r800, %r1212, %r1143;
$L__BB304_237:
	setp.lt.s32 	%p106, %r380, 15;
	@%p106 bra 	$L__BB304_239;
	shl.b32 	%r801, %r44, 2;
	add.s32 	%r802, %r228, %r801;
	ld.shared.u32 	%r803, [%r802+56];
	mad.lo.s32 	%r1143, %r803, %r1211, %r1143;
$L__BB304_239:
	setp.lt.s32 	%p107, %r380, 16;
	@%p107 bra 	$L__BB304_241;
	shl.b32 	%r804, %r45, 2;
	add.s32 	%r805, %r228, %r804;
	ld.shared.u32 	%r806, [%r805+60];
	mad.lo.s32 	%r1143, %r806, %r1210, %r1143;
$L__BB304_241:
	mov.u32 	%r1157, %r2;
$L__BB304_242:
	shr.u32 	%r262, %r1157, 1;
	shfl.sync.down.b32	%r807|%p108, %r1143, %r262, %r23, -1;
	add.s32 	%r1143, %r807, %r1143;
	setp.gt.u32 	%p109, %r1157, 3;
	mov.u32 	%r1157, %r262;
	@%p109 bra 	$L__BB304_242;
	rem.u32 	%r808, %r82, %r3;
	setp.eq.s32 	%p110, %r808, 0;
	@%p110 bra 	$L__BB304_244;
	bra.uni 	$L__BB304_245;
$L__BB304_244:
	mad.lo.s32 	%r809, %r1141, %r12, %r191;
	shl.b32 	%r810, %r809, 2;
	mov.u32 	%r811, _ZZ9cuda_gemmIiLi256ELi2ELi1ELi128ELi128ELi128ELi32ELi0ELi0EEviiiPT_S1_S1_iiE3Csh;
	add.s32 	%r812, %r811, %r810;
	st.shared.u32 	[%r812], %r1143;
$L__BB304_245:
	add.s32 	%r1141, %r1141, %r16;
	setp.lt.s32 	%p111, %r1141, %r21;
	@%p111 bra 	$L__BB304_209;
	bra.uni 	$L__BB304_208;

}
	// .globl	_Z9cuda_gemmIiLi256ELi2ELi1ELi128ELi128ELi128ELi32ELi0ELi1EEviiiPT_S1_S1_ii
.visible .entry _Z9cuda_gemmIiLi256ELi2ELi1ELi128ELi128ELi128ELi32ELi0ELi1EEviiiPT_S1_S1_ii(
	.param .u32 _Z9cuda_gemmIiLi256ELi2ELi1ELi128ELi128ELi128ELi32ELi0ELi1EEviiiPT_S1_S1_ii_param_0,
	.param .u32 _Z9cuda_gemmIiLi256ELi2ELi1ELi128ELi128ELi128ELi32ELi0ELi1EEviiiPT_S1_S1_ii_param_1,
	.param .u32 _Z9cuda_gemmIiLi256ELi2ELi1ELi128ELi128ELi128ELi32ELi0ELi1EEviiiPT_S1_S1_ii_param_2,
	.param .u64 .ptr .align 1 _Z9cuda_gemmIiLi256ELi2ELi1ELi128ELi128ELi128ELi32ELi0ELi1EEviiiPT_S1_S1_ii_param_3,
	.param .u64 .ptr .align 1 _Z9cuda_gemmIiLi256ELi2ELi1ELi128ELi128ELi128ELi32ELi0ELi1EEviiiPT_S1_S1_ii_param_4,
	.param .u64 .ptr .align 1 _Z9cuda_gemmIiLi256ELi2ELi1ELi128ELi128ELi128ELi32ELi0ELi1EEviiiPT_S1_S1_ii_param_5,
	.param .u32 _Z9cuda_gemmIiLi256ELi2ELi1ELi128ELi128ELi128ELi32ELi0ELi1EEviiiPT_S1_S1_ii_param_6,
	.param .u32 _Z9cuda_gemmIiLi256ELi2ELi1ELi128ELi128ELi128ELi32ELi0ELi1EEviiiPT_S1_S1_ii_param_7
)
.maxntid 256
{
	.reg .pred 	%p<34>;
	.reg .b16 	%rs<8>;
	.reg .b32 	%r<264>;
	.reg .b64 	%rd<52>;
	// demoted variable
	.shared .align 128 .b8 _ZZ9cuda_gemmIiLi256ELi2ELi1ELi128ELi128ELi128ELi32ELi0ELi1EEviiiPT_S1_S1_iiE11kron_fac_sh[16512];
	// demoted variable
	.shared .align 128 .b8 _ZZ9cuda_gemmIiLi256ELi2ELi1ELi128ELi128ELi128ELi32ELi0ELi1EEviiiPT_S1_S1_iiE3Ash[512];
	// demoted variable
	.shared .align 128 .b8 _ZZ9cuda_gemmIiLi256ELi2ELi1ELi128ELi128ELi128ELi32ELi0ELi1EEviiiPT_S1_S1_iiE3Csh[128];
	ld.param.u32 	%r90, [_Z9cuda_gemmIiLi256ELi2ELi1ELi128ELi128ELi128ELi32ELi0ELi1EEviiiPT_S1_S1_ii_param_1];
	ld.param.u32 	%r91, [_Z9cuda_gemmIiLi256ELi2ELi1ELi128ELi128ELi128ELi32ELi0ELi1EEviiiPT_S1_S1_ii_param_2];
	ld.param.u64 	%rd12, [_Z9cuda_gemmIiLi256ELi2ELi1ELi128ELi128ELi128ELi32ELi0ELi1EEviiiPT_S1_S1_ii_param_3];
	ld.param.u64 	%rd13, [_Z9cuda_gemmIiLi256ELi2ELi1ELi128ELi128ELi128ELi32ELi0ELi1EEviiiPT_S1_S1_ii_param_4];
	ld.param.u64 	%rd14, [_Z9cuda_gemmIiLi256ELi2ELi1ELi128ELi128ELi128ELi32ELi0ELi1EEviiiPT_S1_S1_ii_param_5];
	cvta.to.global.u64 	%rd1, %rd12;
	cvta.to.global.u64 	%rd2, %rd13;
	cvta.to.global.u64 	%rd3, %rd14;
	mov.u32 	%r1, %tid.x;
	and.b32  	%r92, %r91, -128;
	setp.eq.s32 	%p1, %r92, 8192;
	@%p1 bra 	$L__BB305_3;
	setp.ne.s32 	%p2, %r92, 4096;
	@%p2 bra 	$L__BB305_4;
	mov.u32 	%r94, %ctaid.x;
	shr.u32 	%r251, %r94, 5;
	and.b32  	%r250, %r94, 31;
	bra.uni 	$L__BB305_5;
$L__BB305_3:
	mov.u32 	%r93, %ctaid.x;
	shr.u32 	%r251, %r93, 6;
	and.b32  	%r250, %r93, 63;
	bra.uni 	$L__BB305_5;
$L__BB305_4:
	mov.u32 	%r95, %ctaid.x;
	shr.s32 	%r96, %r91, 31;
	shr.u32 	%r97, %r96, 25;
	add.s32 	%r98, %r91, %r97;
	shr.s32 	%r99, %r98, 7;
	div.u32 	%r251, %r95, %r99;
	mul.lo.s32 	%r100, %r251, %r99;
	sub.s32 	%r250, %r95, %r100;
$L__BB305_5:
	mov.u32 	%r10, %ntid.x;
	mov.u32 	%r252, %ctaid.y;
	mov.u32 	%r12, %nctaid.y;
	shl.b32 	%r13, %r12, 1;
	setp.ge.u32 	%p3, %r252, %r13;
	@%p3 bra 	$L__BB305_39;
	shl.b32 	%r14, %r250, 7;
	shr.u32 	%r15, %r1, 5;
	shl.b32 	%r101, %r251, 5;
	and.b32  	%r102, %r1, 31;
	or.b32  	%r16, %r101, %r102;
	mov.u32 	%r103, _ZZ9cuda_gemmIiLi256ELi2ELi1ELi128ELi128ELi128ELi32ELi0ELi1EEviiiPT_S1_S1_iiE11kron_fac_sh;
	mad.lo.s32 	%r17, %r102, 516, %r103;
	shr.u32 	%r18, %r10, 5;
	shl.b32 	%r104, %r1, 4;
	and.b32  	%r19, %r104, 112;
	and.b32  	%r20, %r1, 7;
	shr.s32 	%r105, %r91, 31;
	shr.u32 	%r106, %r105, 30;
	add.s32 	%r107, %r91, %r106;
	shr.s32 	%r108, %r107, 2;
	shr.u32 	%r109, %r105, 25;
	add.s32 	%r110, %r91, %r109;
	shr.s32 	%r21, %r110, 7;
	mad.lo.s32 	%r22, %r251, %r108, %r250;
	add.s32 	%r23, %r1, %r10;
	max.u32 	%r111, %r23, 128;
	setp.lt.u32 	%p4, %r23, 128;
	selp.u32 	%r112, 1, 0, %p4;
	add.s32 	%r113, %r23, %r112;
	sub.s32 	%r114, %r111, %r113;
	div.u32 	%r115, %r114, %r10;
	add.s32 	%r24, %r115, %r112;
	max.u32 	%r116, %r23, 32;
	setp.lt.u32 	%p5, %r23, 32;
	selp.u32 	%r117, 1, 0, %p5;
	add.s32 	%r118, %r23, %r117;
	sub.s32 	%r119, %r116, %r118;
	div.u32 	%r120, %r119, %r10;
	add.s32 	%r25, %r120, %r117;
	add.s32 	%r121, %r25, 1;
	add.s32 	%r26, %r15, %r18;
	and.b32  	%r27, %r24, 3;
	shl.b32 	%r122, %r1, 2;
	mov.u32 	%r123, _ZZ9cuda_gemmIiLi256ELi2ELi1ELi128ELi128ELi128ELi32ELi0ELi1EEviiiPT_S1_S1_iiE3Ash;
	add.s32 	%r28, %r123, %r122;
	shl.b32 	%r29, %r10, 2;
	add.s32 	%r30, %r28, %r29;
	add.s32 	%r31, %r23, %r10;
	add.s32 	%r32, %r30, %r29;
	add.s32 	%r33, %r31, %r10;
	and.b32  	%r34, %r121, 3;
	mov.u32 	%r124, _ZZ9cuda_gemmIiLi256ELi2ELi1ELi128ELi128ELi128ELi32ELi0ELi1EEviiiPT_S1_S1_iiE3Csh;
	add.s32 	%r35, %r124, %r122;
	add.s32 	%r36, %r35, %r29;
	add.s32 	%r37, %r36, %r29;
	cvt.u16.u32 	%rs2, %r26;
	xor.b16  	%rs3, %rs2, 127;
	and.b16  	%rs4, %rs3, 255;
	cvt.u16.u32 	%rs5, %r18;
	and.b16  	%rs6, %rs5, 255;
	div.u16 	%rs7, %rs4, %rs6;
	and.b16  	%rs1, %rs7, 3;
	shl.b32 	%r125, %r15, 7;
	add.s32 	%r126, %r125, %r16;
	mul.wide.u32 	%rd15, %r126, 4;
	add.s64 	%rd4, %rd2, %rd15;
	shl.b32 	%r127, %r15, 2;
	add.s32 	%r38, %r17, %r127;
	shl.b32 	%r128, %r26, 7;
	add.s32 	%r129, %r128, %r16;
	mul.wide.u32 	%rd16, %r129, 4;
	add.s64 	%rd5, %rd2, %rd16;
	shl.b32 	%r39, %r18, 2;
	add.s32 	%r40, %r38, %r39;
	add.s32 	%r41, %r26, %r18;
	shl.b32 	%r130, %r41, 7;
	add.s32 	%r131, %r130, %r16;
	mul.wide.u32 	%rd17, %r131, 4;
	add.s64 	%rd6, %rd2, %rd17;
	add.s32 	%r42, %r40, %r39;
	shl.b32 	%r132, %r1, 6;
	and.b32  	%r133, %r132, 448;
	add.s32 	%r43, %r123, %r133;
	shl.b32 	%r44, %r10, 3;
	mul.lo.s32 	%r45, %r10, 12;
	mul.wide.u32 	%rd18, %r10, 4;
	add.s64 	%rd7, %rd1, %rd18;
	mul.wide.u32 	%rd19, %r10, 8;
	add.s64 	%rd8, %rd1, %rd19;
	mul.wide.u32 	%rd20, %r10, 12;
	add.s64 	%rd9, %rd1, %rd20;
	shr.u32 	%r46, %r10, 3;
	shl.b32 	%r185, %r19, 2;
$L__BB305_7:
	setp.gt.u32 	%p6, %r1, 127;
	@%p6 bra 	$L__BB305_15;
	setp.eq.s32 	%p7, %r27, 3;
	mul.lo.s32 	%r48, %r252, %r91;
	mov.u32 	%r253, %r1;
	@%p7 bra 	$L__BB305_12;
	setp.eq.s32 	%p8, %r27, 0;
	add.s32 	%r134, %r48, %r14;
	add.s32 	%r135, %r134, %r1;
	mul.wide.s32 	%rd21, %r135, 4;
	add.s64 	%rd10, %rd1, %rd21;
	ld.global.u32 	%r136, [%rd10];
	st.shared.u32 	[%r28], %r136;
	mov.u32 	%r253, %r23;
	@%p8 bra 	$L__BB305_12;
	setp.eq.s32 	%p9, %r27, 1;
	cvt.u64.u32 	%rd22, %r29;
	add.s64 	%rd11, %rd10, %rd22;
	ld.global.u32 	%r137, [%rd11];
	st.shared.u32 	[%r30], %r137;
	mov.u32 	%r253, %r31;
	@%p9 bra 	$L__BB305_12;
	cvt.u64.u32 	%rd23, %r29;
	add.s64 	%rd24, %rd11, %rd23;
	ld.global.u32 	%r138, [%rd24];
	st.shared.u32 	[%r32], %r138;
	mov.u32 	%r253, %r33;
$L__BB305_12:
	setp.lt.u32 	%p10, %r24, 3;
	@%p10 bra 	$L__BB305_15;
	shl.b32 	%r139, %r253, 2;
	mov.u32 	%r140, _ZZ9cuda_gemmIiLi256ELi2ELi1ELi128ELi128ELi128ELi32ELi0ELi1EEviiiPT_S1_S1_iiE3Ash;
	add.s32 	%r256, %r140, %r139;
	add.s32 	%r141, %r14, %r253;
	add.s32 	%r255, %r141, %r48;
$L__BB305_14:
	mul.wide.s32 	%rd25, %r255, 4;
	add.s64 	%rd26, %rd7, %rd25;
	add.s64 	%rd27, %rd8, %rd25;
	add.s64 	%rd28, %rd9, %rd25;
	add.s64 	%rd29, %rd1, %rd25;
	ld.global.u32 	%r142, [%rd29];
	st.shared.u32 	[%r256], %r142;
	ld.global.u32 	%r143, [%rd26];
	add.s32 	%r144, %r256, %r29;
	st.shared.u32 	[%r144], %r143;
	ld.global.u32 	%r145, [%rd27];
	add.s32 	%r146, %r256, %r44;
	st.shared.u32 	[%r146], %r145;
	ld.global.u32 	%r147, [%rd28];
	add.s32 	%r148, %r256, %r45;
	st.shared.u32 	[%r148], %r147;
	add.s32 	%r253, %r253, %r29;
	shl.b32 	%r149, %r10, 4;
	add.s32 	%r256, %r256, %r149;
	add.s32 	%r255, %r255, %r29;
	setp.lt.u32 	%p11, %r253, 128;
	@%p11 bra 	$L__BB305_14;
$L__BB305_15:
	setp.gt.u32 	%p12, %r1, 31;
	@%p12 bra 	$L__BB305_22;
	setp.eq.s32 	%p13, %r34, 0;
	mov.u32 	%r254, %r1;
	@%p13 bra 	$L__BB305_20;
	setp.eq.s32 	%p14, %r34, 1;
	mov.b32 	%r150, 0;
	st.shared.u32 	[%r35], %r150;
	mov.u32 	%r254, %r23;
	@%p14 bra 	$L__BB305_20;
	setp.eq.s32 	%p15, %r34, 2;
	mov.b32 	%r151, 0;
	st.shared.u32 	[%r36], %r151;
	mov.u32 	%r254, %r31;
	@%p15 bra 	$L__BB305_20;
	mov.b32 	%r152, 0;
	st.shared.u32 	[%r37], %r152;
	mov.u32 	%r254, %r33;
$L__BB305_20:
	setp.lt.u32 	%p16, %r25, 3;
	@%p16 bra 	$L__BB305_22;
$L__BB305_21:
	shl.b32 	%r153, %r254, 2;
	mov.u32 	%r154, _ZZ9cuda_gemmIiLi256ELi2ELi1ELi128ELi128ELi128ELi32ELi0ELi1EEviiiPT_S1_S1_iiE3Csh;
	add.s32 	%r155, %r154, %r153;
	mov.b32 	%r156, 0;
	st.shared.u32 	[%r155], %r156;
	add.s32 	%r157, %r155, %r29;
	st.shared.u32 	[%r157], %r156;
	add.s32 	%r158, %r157, %r29;
	st.shared.u32 	[%r158], %r156;
	add.s32 	%r159, %r158, %r29;
	st.shared.u32 	[%r159], %r156;
	add.s32 	%r254, %r29, %r254;
	setp.lt.u32 	%p17, %r254, 32;
	@%p17 bra 	$L__BB305_21;
$L__BB305_22:
	setp.eq.s16 	%p18, %rs1, 2;
	mov.u32 	%r259, %r15;
	@%p18 bra 	$L__BB305_26;
	setp.eq.s16 	%p19, %rs1, 3;
	ld.global.u32 	%r160, [%rd4];
	st.shared.u32 	[%r38], %r160;
	mov.u32 	%r259, %r26;
	@%p19 bra 	$L__BB305_26;
	setp.eq.s16 	%p20, %rs1, 0;
	ld.global.u32 	%r161, [%rd5];
	st.shared.u32 	[%r40], %r161;
	mov.u32 	%r259, %r41;
	@%p20 bra 	$L__BB305_26;
	add.s32 	%r259, %r41, %r18;
	ld.global.u32 	%r162, [%rd6];
	st.shared.u32 	[%r42], %r162;
$L__BB305_26:
	shl.b32 	%r163, %r259, 7;
	add.s32 	%r164, %r163, %r16;
	mul.wide.s32 	%rd30, %r164, 4;
	add.s64 	%rd31, %rd2, %rd30;
	ld.global.u32 	%r165, [%rd31];
	shl.b32 	%r166, %r259, 2;
	add.s32 	%r167, %r17, %r166;
	st.shared.u32 	[%r167], %r165;
	add.s32 	%r168, %r259, %r18;
	shl.b32 	%r169, %r168, 7;
	add.s32 	%r170, %r169, %r16;
	mul.wide.s32 	%rd32, %r170, 4;
	add.s64 	%rd33, %rd2, %rd32;
	ld.global.u32 	%r171, [%rd33];
	add.s32 	%r172, %r167, %r39;
	st.shared.u32 	[%r172], %r171;
	add.s32 	%r173, %r168, %r18;
	shl.b32 	%r174, %r173, 7;
	add.s32 	%r175, %r174, %r16;
	mul.wide.s32 	%rd34, %r175, 4;
	add.s64 	%rd35, %rd2, %rd34;
	ld.global.u32 	%r176, [%rd35];
	add.s32 	%r177, %r172, %r39;
	st.shared.u32 	[%r177], %r176;
	add.s32 	%r178, %r173, %r18;
	shl.b32 	%r179, %r178, 7;
	add.s32 	%r180, %r179, %r16;
	mul.wide.s32 	%rd36, %r180, 4;
	add.s64 	%rd37, %rd2, %rd36;
	ld.global.u32 	%r181, [%rd37];
	add.s32 	%r182, %r177, %r39;
	st.shared.u32 	[%r182], %r181;
	add.s32 	%r259, %r39, %r259;
	setp.lt.u32 	%p21, %r259, 128;
	@%p21 bra 	$L__BB305_26;
	shr.u32 	%r261, %r1, 3;
	bar.sync 	0;
	ld.shared.v4.u32 	{%r66, %r67, %r68, %r69}, [%r43];
	ld.shared.v4.u32 	{%r70, %r71, %r72, %r73}, [%r43+16];
	ld.shared.v4.u32 	{%r74, %r75, %r76, %r77}, [%r43+32];
	ld.shared.v4.u32 	{%r78, %r79, %r80, %r81}, [%r43+48];
$L__BB305_28:
	setp.ne.s32 	%p22, %r20, 0;
	mov.u32 	%r183, _ZZ9cuda_gemmIiLi256ELi2ELi1ELi128ELi128ELi128ELi32ELi0ELi1EEviiiPT_S1_S1_iiE11kron_fac_sh;
	mad.lo.s32 	%r184, %r261, 516, %r183;
	add.s32 	%r186, %r184, %r185;
	ld.shared.u32 	%r187, [%r186];
	mul.lo.s32 	%r188, %r187, %r66;
	ld.shared.u32 	%r189, [%r186+4];
	mad.lo.s32 	%r190, %r189, %r67, %r188;
	ld.shared.u32 	%r191, [%r186+8];
	mad.lo.s32 	%r192, %r191, %r68, %r190;
	ld.shared.u32 	%r193, [%r186+12];
	mad.lo.s32 	%r194, %r193, %r69, %r192;
	ld.shared.u32 	%r195, [%r186+16];
	mad.lo.s32 	%r196, %r195, %r70, %r194;
	ld.shared.u32 	%r197, [%r186+20];
	mad.lo.s32 	%r198, %r197, %r71, %r196;
	ld.shared.u32 	%r199, [%r186+24];
	mad.lo.s32 	%r200, %r199, %r72, %r198;
	ld.shared.u32 	%r201, [%r186+28];
	mad.lo.s32 	%r202, %r201, %r73, %r200;
	ld.shared.u32 	%r203, [%r186+32];
	mad.lo.s32 	%r204, %r203, %r74, %r202;
	ld.shared.u32 	%r205, [%r186+36];
	mad.lo.s32 	%r206, %r205, %r75, %r204;
	ld.shared.u32 	%r207, [%r186+40];
	mad.lo.s32 	%r208, %r207, %r76, %r206;
	ld.shared.u32 	%r209, [%r186+44];
	mad.lo.s32 	%r210, %r209, %r77, %r208;
	ld.shared.u32 	%r211, [%r186+48];
	mad.lo.s32 	%r212, %r211, %r78, %r210;
	ld.shared.u32 	%r213, [%r186+52];
	mad.lo.s32 	%r214, %r213, %r79, %r212;
	ld.shared.u32 	%r215, [%r186+56];
	mad.lo.s32 	%r216, %r215, %r80, %r214;
	ld.shared.u32 	%r217, [%r186+60];
	mad.lo.s32 	%r218, %r217, %r81, %r216;
	shfl.sync.down.b32	%r219|%p23, %r218, 4, 6175, -1;
	add.s32 	%r220, %r219, %r218;
	shfl.sync.down.b32	%r221|%p24, %r220, 2, 6175, -1;
	add.s32 	%r222, %r221, %r220;
	shfl.sync.down.b32	%r223|%p25, %r222, 1, 6175, -1;
	add.s32 	%r83, %r223, %r222;
	@%p22 bra 	$L__BB305_30;
	shl.b32 	%r224, %r261, 2;
	mov.u32 	%r225, _ZZ9cuda_gemmIiLi256ELi2ELi1ELi128ELi128ELi128ELi32ELi0ELi1EEviiiPT_S1_S1_iiE3Csh;
	add.s32 	%r226, %r225, %r224;
	st.shared.u32 	[%r226], %r83;
$L__BB305_30:
	add.s32 	%r261, %r261, %r46;
	setp.lt.u32 	%p26, %r261, 32;
	@%p26 bra 	$L__BB305_28;
	bar.sync 	0;
	@%p12 bra 	$L__BB305_38;
	setp.eq.s32 	%p28, %r34, 0;
	mad.lo.s32 	%r85, %r252, %r90, %r22;
	mov.u32 	%r262, %r1;
	@%p28 bra 	$L__BB305_36;
	setp.eq.s32 	%p29, %r34, 1;
	mad.lo.s32 	%r227, %r1, %r21, %r85;
	ld.shared.u32 	%r228, [%r35];
	mul.wide.s32 	%rd38, %r227, 4;
	add.s64 	%rd39, %rd3, %rd38;
	st.global.u32 	[%rd39], %r228;
	mov.u32 	%r262, %r23;
	@%p29 bra 	$L__BB305_36;
	setp.eq.s32 	%p30, %r34, 2;
	mad.lo.s32 	%r229, %r23, %r21, %r85;
	ld.shared.u32 	%r230, [%r36];
	mul.wide.s32 	%rd40, %r229, 4;
	add.s64 	%rd41, %rd3, %rd40;
	st.global.u32 	[%rd41], %r230;
	mov.u32 	%r262, %r31;
	@%p30 bra 	$L__BB305_36;
	mad.lo.s32 	%r231, %r31, %r21, %r85;
	ld.shared.u32 	%r232, [%r37];
	mul.wide.s32 	%rd42, %r231, 4;
	add.s64 	%rd43, %rd3, %rd42;
	st.global.u32 	[%rd43], %r232;
	mov.u32 	%r262, %r33;
$L__BB305_36:
	setp.lt.u32 	%p31, %r25, 3;
	@%p31 bra 	$L__BB305_38;
$L__BB305_37:
	mad.lo.s32 	%r233, %r262, %r21, %r85;
	shl.b32 	%r234, %r262, 2;
	mov.u32 	%r235, _ZZ9cuda_gemmIiLi256ELi2ELi1ELi128ELi128ELi128ELi32ELi0ELi1EEviiiPT_S1_S1_iiE3Csh;
	add.s32 	%r236, %r235, %r234;
	ld.shared.u32 	%r237, [%r236];
	mul.wide.s32 	%rd44, %r233, 4;
	add.s64 	%rd45, %rd3, %rd44;
	st.global.u32 	[%rd45], %r237;
	add.s32 	%r238, %r262, %r10;
	mad.lo.s32 	%r239, %r238, %r21, %r85;
	add.s32 	%r240, %r236, %r29;
	ld.shared.u32 	%r241, [%r240];
	mul.wide.s32 	%rd46, %r239, 4;
	add.s64 	%rd47, %rd3, %rd46;
	st.global.u32 	[%rd47], %r241;
	add.s32 	%r242, %r238, %r10;
	mad.lo.s32 	%r243, %r242, %r21, %r85;
	add.s32 	%r244, %r240, %r29;
	ld.shared.u32 	%r245, [%r244];
	mul.wide.s32 	%rd48, %r243, 4;
	add.s64 	%rd49, %rd3, %rd48;
	st.global.u32 	[%rd49], %r245;
	add.s32 	%r246, %r242, %r10;
	mad.lo.s32 	%r247, %r246, %r21, %r85;
	add.s32 	%r248, %r244, %r29;
	ld.shared.u32 	%r249, [%r248];
	mul.wide.s32 	%rd50, %r247, 4;
	add.s64 	%rd51, %rd3, %rd50;
	st.global.u32 	[%rd51], %r249;
	add.s32 	%r262, %r246, %r10;
	setp.lt.u32 	%p32, %r262, 32;
	@%p32 bra 	$L__BB305_37;
$L__BB305_38:
	add.s32 	%r252, %r252, %r12;
	setp.lt.u32 	%p33, %r252, %r13;
	@%p33 bra 	$L__BB305_7;
$L__BB305_39:
	ret;

}
	// .globl	_Z9cuda_gemmIiLi256ELi2ELi1ELi128ELi128ELi128ELi32ELi1ELi0EEviiiPT_S1_S1_ii
.visible .entry _Z9cuda_gemmIiLi256ELi2ELi1ELi128ELi128ELi128ELi32ELi1ELi0EEviiiPT_S1_S1_ii(
	.param .u32 _Z9cuda_gemmIiLi256ELi2ELi1ELi128ELi128ELi128ELi32ELi1ELi0EEviiiPT_S1_S1_ii_param_0,
	.param .u32 _Z9cuda_gemmIiLi256ELi2ELi1ELi128ELi128ELi128ELi32ELi1ELi0EEviiiPT_S1_S1_ii_param_1,
	.param .u32 _Z9cuda_gemmIiLi256ELi2ELi1ELi128ELi128ELi128ELi32ELi1ELi0EEviiiPT_S1_S1_ii_param_2,
	.param .u64 .ptr .align 1 _Z9cuda_gemmIiLi256ELi2ELi1ELi128ELi128ELi128ELi32ELi1ELi0EEviiiPT_S1_S1_ii_param_3,
	.param .u64 .ptr .align 1 _Z9cuda_gemmIiLi256ELi2ELi1ELi128ELi128ELi128ELi32ELi1ELi0EEviiiPT_S1_S1_ii_param_4,
	.param .u64 .ptr .align 1 _Z9cuda_gemmIiLi256ELi2ELi1ELi128ELi128ELi128ELi32ELi1ELi0EEviiiPT_S1_S1_ii_param_5,
	.param .u32 _Z9cuda_gemmIiLi256ELi2ELi1ELi128ELi128ELi128ELi32ELi1ELi0EEviiiPT_S1_S1_ii_param_6,
	.param .u32 _Z9cuda_gemmIiLi256ELi2ELi1ELi128ELi128ELi128ELi32ELi1ELi0EEviiiPT_S1_S1_ii_param_7
)
.maxntid 256
{
	.reg .pred 	%p<153>;
	.reg .b32 	%r<1148>;
	.reg .b64 	%rd<36>;
	// demoted variable
	.shared .align 128 .b8 _ZZ9cuda_gemmIiLi256ELi2ELi1ELi128ELi128ELi128ELi32ELi1ELi0EEviiiPT_S1_S1_iiE11kron_fac_sh[16512];
	// demoted variable
	.shared .align 128 .b8 _ZZ9cuda_gemmIiLi256ELi2ELi1ELi128ELi128ELi128ELi32ELi1ELi0EEviiiPT_S1_S1_iiE3Ash[512];
	// demoted variable
	.shared .align 128 .b8 _ZZ9cuda_gemmIiLi256ELi2ELi1ELi128ELi128ELi128ELi32ELi1ELi0EEviiiPT_S1_S1_iiE3Csh[128];
	ld.param.u64 	%rd8, [_Z9cuda_gemmIiLi256ELi2ELi1ELi128ELi128ELi128ELi32ELi1ELi0EEviiiPT_S1_S1_ii_param_3];
	ld.param.u64 	%rd9, [_Z9cuda_gemmIiLi256ELi2ELi1ELi128ELi128ELi128ELi32ELi1ELi0EEviiiPT_S1_S1_ii_param_5];
	ld.param.u32 	%r365, [_Z9cuda_gemmIiLi256ELi2ELi1ELi128ELi128ELi128ELi32ELi1ELi0EEviiiPT_S1_S1_ii_param_6];
	ld.param.u32 	%r366, [_Z9cuda_gemmIiLi256ELi2ELi1ELi128ELi128ELi128ELi32ELi1ELi0EEviiiPT_S1_S1_ii_param_7];
	cvta.to.global.u64 	%rd1, %rd8;
	cvta.to.global.u64 	%rd2, %rd9;
	mov.u32 	%r1, %tid.x;
	and.b32  	%r2, %r1, 31;
	setp.lt.s32 	%p1, %r366, 16;
	shr.u32 	%r3, %r366, 4;
	selp.b32 	%r4, 1, %r3, %p1;
	div.s32 	%r5, 128, %r366;
	mul.lo.s32 	%r367, %r5, %r4;
	min.s32 	%r6, %r367, 256;
	div.u32 	%r8, %r1, %r6;
	mul.lo.s32 	%r368, %r8, %r6;
	sub.s32 	%r369, %r1, %r368;
	div.u32 	%r7, %r369, %r4;
	mov.u32 	%r9, %ntid.x;
	div.u32 	%r10, %r9, %r6;
	mov.u32 	%r970, %ctaid.y;
	mov.u32 	%r370, %nctaid.y;
	shl.b32 	%r371, %r370, 1;
	setp.ge.u32 	%p2, %r970, %r371;
	@%p2 bra 	$L__BB306_168;
	shr.u32 	%r12, %r9, 5;
	and.b32  	%r373, %r7, 15;
	rem.u32 	%r374, %r1, %r4;
	shl.b32 	%r13, %r374, 4;
	min.s32 	%r14, %r365, 32;
	min.u32 	%r375, %r366, 16;
	or.b32  	%r15, %r373, %r13;
	shl.b32 	%r376, %r4, 8;
	sub.s32 	%r16, 8223, %r376;
	add.s32 	%r17, %r1, %r9;
	max.u32 	%r377, %r17, 128;
	setp.lt.u32 	%p3, %r17, 128;
	selp.u32 	%r378, 1, 0, %p3;
	add.s32 	%r379, %r17, %r378;
	sub.s32 	%r380, %r377, %r379;
	div.u32 	%r381, %r380, %r9;
	add.s32 	%r18, %r381, %r378;
	max.u32 	%r382, %r17, 32;
	setp.lt.u32 	%p4, %r17, 32;
	selp.u32 	%r383, 1, 0, %p4;
	add.s32 	%r384, %r17, %r383;
	sub.s32 	%r385, %r382, %r384;
	div.u32 	%r386, %r385, %r9;
	add.s32 	%r19, %r386, %r383;
	add.s32 	%r387, %r19, 1;
	shl.b32 	%r20, %r9, 2;
	add.s32 	%r21, %r17, %r9;
	add.s32 	%r22, %r21, %r9;
	and.b32  	%r23, %r387, 3;
	setp.gt.u32 	%p5, %r366, %r373;
	selp.b32 	%r388, 0, %r375, %p5;
	sub.s32 	%r24, %r15, %r388;
	add.s32 	%r389, %r373, 1;
	setp.lt.u32 	%p6, %r389, %r375;
	selp.b32 	%r390, 0, %r375, %p6;
	sub.s32 	%r25, %r15, %r390;
	add.s32 	%r391, %r373, 2;
	setp.lt.u32 	%p7, %r391, %r375;
	selp.b32 	%r392, 0, %r375, %p7;
	sub.s32 	%r26, %r15, %r392;
	add.s32 	%r393, %r373, 3;
	setp.lt.u32 	%p8, %r393, %r375;
	selp.b32 	%r394, 0, %r375, %p8;
	sub.s32 	%r27, %r15, %r394;
	add.s32 	%r395, %r373, 4;
	setp.lt.u32 	%p9, %r395, %r375;
	selp.b32 	%r396, 0, %r375, %p9;
	sub.s32 	%r28, %r15, %r396;
	add.s32 	%r397, %r373, 5;
	setp.lt.u32 	%p10, %r397, %r375;
	selp.b32 	%r398, 0, %r375, %p10;
	sub.s32 	%r29, %r15, %r398;
	add.s32 	%r399, %r373, 6;
	setp.lt.u32 	%p11, %r399, %r375;
	selp.b32 	%r400, 0, %r375, %p11;
	sub.s32 	%r30, %r15, %r400;
	add.s32 	%r401, %r373, 7;
	setp.lt.u32 	%p12, %r401, %r375;
	selp.b32 	%r402, 0, %r375, %p12;
	sub.s32 	%r31, %r15, %r402;
	add.s32 	%r403, %r373, 8;
	setp.lt.u32 	%p13, %r403, %r375;
	selp.b32 	%r404, 0, %r375, %p13;
	sub.s32 	%r32, %r15, %r404;
	add.s32 	%r405, %r373, 9;
	setp.lt.u32 	%p14, %r405, %r375;
	selp.b32 	%r406, 0, %r375, %p14;
	sub.s32 	%r33, %r15, %r406;
	add.s32 	%r407, %r373, 10;
	setp.lt.u32 	%p15, %r407, %r375;
	selp.b32 	%r408, 0, %r375, %p15;
	sub.s32 	%r34, %r15, %r408;
	add.s32 	%r409, %r373, 11;
	setp.lt.u32 	%p16, %r409, %r375;
	selp.b32 	%r410, 0, %r375, %p16;
	sub.s32 	%r35, %r15, %r410;
	add.s32 	%r411, %r373, 12;
	setp.lt.u32 	%p17, %r411, %r375;
	selp.b32 	%r412, 0, %r375, %p17;
	sub.s32 	%r36, %r15, %r412;
	add.s32 	%r413, %r373, 13;
	setp.lt.u32 	%p18, %r413, %r375;
	selp.b32 	%r414, 0, %r375, %p18;
	sub.s32 	%r37, %r15, %r414;
	add.s32 	%r415, %r373, 14;
	setp.lt.u32 	%p19, %r415, %r375;
	selp.b32 	%r416, 0, %r375, %p19;
	sub.s32 	%r38, %r15, %r416;
	add.s32 	%r417, %r373, 15;
	setp.lt.u32 	%p20, %r417, %r375;
	selp.b32 	%r418, 0, %r375, %p20;
	sub.s32 	%r39, %r15, %r418;
	cvt.u64.u32 	%rd11, %r20;
$L__BB306_2:
	setp.gt.u32 	%p21, %r1, 127;
	@%p21 bra 	$L__BB306_10;
	and.b32  	%r419, %r18, 3;
	setp.eq.s32 	%p22, %r419, 3;
	shl.b32 	%r57, %r970, 7;
	mov.u32 	%r971, %r1;
	@%p22 bra 	$L__BB306_7;
	and.b32  	%r420, %r18, 3;
	setp.eq.s32 	%p23, %r420, 0;
	add.s32 	%r421, %r57, %r1;
	mul.wide.s32 	%rd10, %r421, 4;
	add.s64 	%rd3, %rd1, %rd10;
	ld.global.u32 	%r422, [%rd3];
	shl.b32 	%r423, %r1, 2;
	mov.u32 	%r424, _ZZ9cuda_gemmIiLi256ELi2ELi1ELi128ELi128ELi128ELi32ELi1ELi0EEviiiPT_S1_S1_iiE3Ash;
	add.s32 	%r425, %r424, %r423;
	st.shared.u32 	[%r425], %r422;
	mov.u32 	%r971, %r17;
	@%p23 bra 	$L__BB306_7;
	and.b32  	%r426, %r18, 3;
	setp.eq.s32 	%p24, %r426, 1;
	add.s64 	%rd4, %rd3, %rd11;
	ld.global.u32 	%r427, [%rd4];
	shl.b32 	%r428, %r1, 2;
	mov.u32 	%r429, _ZZ9cuda_gemmIiLi256ELi2ELi1ELi128ELi128ELi128ELi32ELi1ELi0EEviiiPT_S1_S1_iiE3Ash;
	add.s32 	%r430, %r429, %r428;
	add.s32 	%r431, %r430, %r20;
	st.shared.u32 	[%r431], %r427;
	mov.u32 	%r971, %r21;
	@%p24 bra 	$L__BB306_7;
	add.s64 	%rd13, %rd4, %rd11;
	ld.global.u32 	%r432, [%rd13];
	shl.b32 	%r433, %r1, 2;
	mov.u32 	%r434, _ZZ9cuda_gemmIiLi256ELi2ELi1ELi128ELi128ELi128ELi32ELi1ELi0EEviiiPT_S1_S1_iiE3Ash;
	add.s32 	%r435, %r434, %r433;
	add.s32 	%r436, %r435, %r20;
	add.s32 	%r437, %r436, %r20;
	st.shared.u32 	[%r437], %r432;
	mov.u32 	%r971, %r22;
$L__BB306_7:
	setp.lt.u32 	%p25, %r18, 3;
	@%p25 bra 	$L__BB306_10;
	shl.b32 	%r438, %r971, 2;
	mov.u32 	%r439, _ZZ9cuda_gemmIiLi256ELi2ELi1ELi128ELi128ELi128ELi32ELi1ELi0EEviiiPT_S1_S1_iiE3Ash;
	add.s32 	%r974, %r439, %r438;
	add.s32 	%r973, %r971, %r57;
$L__BB306_9:
	mul.wide.s32 	%rd14, %r973, 4;
	mov.u32 	%r440, %ntid.x;
	mul.wide.u32 	%rd15, %r440, 4;
	add.s64 	%rd16, %rd1, %rd14;
	add.s64 	%rd17, %rd16, %rd15;
	mul.wide.u32 	%rd18, %r440, 8;
	add.s64 	%rd19, %rd16, %rd18;
	mul.wide.u32 	%rd20, %r440, 12;
	add.s64 	%rd21, %rd16, %rd20;
	ld.global.u32 	%r441, [%rd16];
	st.shared.u32 	[%r974], %r441;
	ld.global.u32 	%r442, [%rd17];
	add.s32 	%r443, %r974, %r20;
	st.shared.u32 	[%r443], %r442;
	ld.global.u32 	%r444, [%rd19];
	shl.b32 	%r445, %r440, 3;
	add.s32 	%r446, %r974, %r445;
	st.shared.u32 	[%r446], %r444;
	ld.global.u32 	%r447, [%rd21];
	mad.lo.s32 	%r448, %r440, 12, %r974;
	st.shared.u32 	[%r448], %r447;
	add.s32 	%r971, %r971, %r20;
	shl.b32 	%r449, %r440, 4;
	add.s32 	%r974, %r974, %r449;
	add.s32 	%r973, %r973, %r20;
	setp.lt.u32 	%p26, %r971, 128;
	@%p26 bra 	$L__BB306_9;
$L__BB306_10:
	setp.gt.u32 	%p27, %r1, 31;
	@%p27 bra 	$L__BB306_17;
	setp.eq.s32 	%p28, %r23, 0;
	mov.u32 	%r972, %r1;
	@%p28 bra 	$L__BB306_15;
	setp.eq.s32 	%p29, %r23, 1;
	shl.b32 	%r450, %r1, 2;
	mov.u32 	%r451, _ZZ9cuda_gemmIiLi256ELi2ELi1ELi128ELi128ELi128ELi32ELi1ELi0EEviiiPT_S1_S1_iiE3Csh;
	add.s32 	%r452, %r451, %r450;
	mov.b32 	%r453, 0;
	st.shared.u32 	[%r452], %r453;
	mov.u32 	%r972, %r17;
	@%p29 bra 	$L__BB306_15;
	setp.eq.s32 	%p30, %r23, 2;
	shl.b32 	%r454, %r1, 2;
	mov.u32 	%r455, _ZZ9cuda_gemmIiLi256ELi2ELi1ELi128ELi128ELi128ELi32ELi1ELi0EEviiiPT_S1_S1_iiE3Csh;
	add.s32 	%r456, %r455, %r454;
	add.s32 	%r457, %r456, %r20;
	mov.b32 	%r458, 0;
	st.shared.u32 	[%r457], %r458;
	mov.u32 	%r972, %r21;
	@%p30 bra 	$L__BB306_15;
	shl.b32 	%r459, %r1, 2;
	mov.u32 	%r460, _ZZ9cuda_gemmIiLi256ELi2ELi1ELi128ELi128ELi128ELi32ELi1ELi0EEviiiPT_S1_S1_iiE3Csh;
	add.s32 	%r461, %r460, %r459;
	add.s32 	%r462, %r461, %r20;
	add.s32 	%r463, %r462, %r20;
	mov.b32 	%r464, 0;
	st.shared.u32 	[%r463], %r464;
	mov.u32 	%r972, %r22;
$L__BB306_15:
	setp.lt.u32 	%p31, %r19, 3;
	@%p31 bra 	$L__BB306_17;
$L__BB306_16:
	shl.b32 	%r465, %r972, 2;
	mov.u32 	%r466, _ZZ9cuda_gemmIiLi256ELi2ELi1ELi128ELi128ELi128ELi32ELi1ELi0EEviiiPT_S1_S1_iiE3Csh;
	add.s32 	%r467, %r466, %r465;
	mov.b32 	%r468, 0;
	st.shared.u32 	[%r467], %r468;
	add.s32 	%r469, %r467, %r20;
	st.shared.u32 	[%r469], %r468;
	add.s32 	%r470, %r469, %r20;
	st.shared.u32 	[%r470], %r468;
	add.s32 	%r471, %r470, %r20;
	st.shared.u32 	[%r471], %r468;
	add.s32 	%r972, %r20, %r972;
	setp.lt.u32 	%p32, %r972, 32;
	@%p32 bra 	$L__BB306_16;
$L__BB306_17:
	mov.u32 	%r472, %ctaid.x;
	shl.b32 	%r70, %r472, 5;
	shr.u32 	%r473, %r1, 5;
	setp.ge.s32 	%p33, %r473, %r366;
	@%p33 bra 	$L__BB306_20;
	shr.u32 	%r977, %r1, 5;
$L__BB306_19:
	ld.param.u64 	%rd35, [_Z9cuda_gemmIiLi256ELi2ELi1ELi128ELi128ELi128ELi32ELi1ELi0EEviiiPT_S1_S1_ii_param_4];
	add.s32 	%r474, %r70, %r2;
	mad.lo.s32 	%r475, %r977, %r365, %r474;
	cvta.to.global.u64 	%rd22, %rd35;
	mul.wide.s32 	%rd23, %r475, 4;
	add.s64 	%rd24, %rd22, %rd23;
	ld.global.u32 	%r476, [%rd24];
	mov.u32 	%r477, _ZZ9cuda_gemmIiLi256ELi2ELi1ELi128ELi128ELi128ELi32ELi1ELi0EEviiiPT_S1_S1_iiE11kron_fac_sh;
	mad.lo.s32 	%r478, %r2, 516, %r477;
	shl.b32 	%r479, %r977, 2;
	add.s32 	%r480, %r478, %r479;
	st.shared.u32 	[%r480], %r476;
	add.s32 	%r977, %r977, %r12;
	setp.lt.s32 	%p34, %r977, %r366;
	@%p34 bra 	$L__BB306_19;
$L__BB306_20:
	setp.lt.s32 	%p35, %r5, 1;
	bar.sync 	0;
	@%p35 bra 	$L__BB306_160;
	add.s32 	%r481, %r7, 2;
	and.b32  	%r74, %r481, 15;
	add.s32 	%r482, %r7, 1;
	and.b32  	%r75, %r482, 15;
	setp.ne.s32 	%p36, %r4, 1;
	@%p36 bra 	$L__BB306_90;
	mov.b32 	%r994, 0;
$L__BB306_23:
	setp.lt.s32 	%p111, %r366, 1;
	add.s32 	%r93, %r994, %r7;
	mul.lo.s32 	%r94, %r93, %r366;
	add.s32 	%r95, %r94, %r13;
	@%p111 bra 	$L__BB306_25;
	add.s32 	%r778, %r15, %r94;
	shl.b32 	%r779, %r778, 2;
	mov.u32 	%r780, _ZZ9cuda_gemmIiLi256ELi2ELi1ELi128ELi128ELi128ELi32ELi1ELi0EEviiiPT_S1_S1_iiE3Ash;
	add.s32 	%r781, %r780, %r779;
	ld.shared.u32 	%r1145, [%r781];
$L__BB306_25:
	setp.lt.s32 	%p112, %r366, 2;
	@%p112 bra 	$L__BB306_27;
	add.s32 	%r782, %r95, %r75;
	shl.b32 	%r783, %r782, 2;
	mov.u32 	%r784, _ZZ9cuda_gemmIiLi256ELi2ELi1ELi128ELi128ELi128ELi32ELi1ELi0EEviiiPT_S1_S1_iiE3Ash;
	add.s32 	%r785, %r784, %r783;
	ld.shared.u32 	%r1144, [%r785];
$L__BB306_27:
	setp.lt.s32 	%p113, %r366, 3;
	@%p113 bra 	$L__BB306_29;
	add.s32 	%r786, %r95, %r74;
	shl.b32 	%r787, %r786, 2;
	mov.u32 	%r788, _ZZ9cuda_gemmIiLi256ELi2ELi1ELi128ELi128ELi128ELi32ELi1ELi0EEviiiPT_S1_S1_iiE3Ash;
	add.s32 	%r789, %r788, %r787;
	ld.shared.u32 	%r1143, [%r789];
$L__BB306_29:
	setp.lt.s32 	%p114, %r366, 4;
	@%p114 bra 	$L__BB306_31;
	add.s32 	%r790, %r7, 3;
	and.b32  	%r791, %r790, 15;
	add.s32 	%r792, %r95, %r791;
	shl.b32 	%r793, %r792, 2;
	mov.u32 	%r794, _ZZ9cuda_gemmIiLi256ELi2ELi1ELi128ELi128ELi128ELi32ELi1ELi0EEviiiPT_S1_S1_iiE3Ash;
	add.s32 	%r795, %r794, %r793;
	ld.shared.u32 	%r1142, [%r795];
$L__BB306_31:
	setp.lt.s32 	%p115, %r366, 5;
	@%p115 bra 	$L__BB306_33;
	add.s32 	%r796, %r7, 4;
	and.b32  	%r797, %r796, 15;
	add.s32 	%r798, %r95, %r797;
	shl.b32 	%r799, %r798, 2;
	mov.u32 	%r800, _ZZ9cuda_gemmIiLi256ELi2ELi1ELi128ELi128ELi128ELi32ELi1ELi0EEviiiPT_S1_S1_iiE3Ash;
	add.s32 	%r801, %r800, %r799;
	ld.shared.u32 	%r1141, [%r801];
$L__BB306_33:
	setp.lt.s32 	%p116, %r366, 6;
	@%p116 bra 	$L__BB306_35;
	add.s32 	%r802, %r7, 5;
	and.b32  	%r803, %r802, 15;
	add.s32 	%r804, %r95, %r803;
	shl.b32 	%r805, %r804, 2;
	mov.u32 	%r806, _ZZ9cuda_gemmIiLi256ELi2ELi1ELi128ELi128ELi128ELi32ELi1ELi0EEviiiPT_S1_S1_iiE3Ash;
	add.s32 	%r807, %r806, %r805;
	ld.shared.u32 	%r1140, [%r807];
$L__BB306_35:
	setp.lt.s32 	%p117, %r366, 7;
	@%p117 bra 	$L__BB306_37;
	add.s32 	%r808, %r7, 6;
	and.b32  	%r809, %r808, 15;
	add.s32 	%r810, %r95, %r809;
	shl.b32 	%r811, %r810, 2;
	mov.u32 	%r812, _ZZ9cuda_gemmIiLi256ELi2ELi1ELi128ELi128ELi128ELi32ELi1ELi0EEviiiPT_S1_S1_iiE3Ash;
	add.s32 	%r813, %r812, %r811;
	ld.shared.u32 	%r1139, [%r813];
$L__BB306_37:
	setp.lt.s32 	%p118, %r366, 8;
	@%p118 bra 	$L__BB306_39;
	add.s32 	%r814, %r7, 7;
	and.b32  	%r815, %r814, 15;
	add.s32 	%r816, %r95, %r815;
	shl.b32 	%r817, %r816, 2;
	mov.u32 	%r818, _ZZ9cuda_gemmIiLi256ELi2ELi1ELi128ELi128ELi128ELi32ELi1ELi0EEviiiPT_S1_S1_iiE3Ash;
	add.s32 	%r819, %r818, %r817;
	ld.shared.u32 	%r1138, [%r819];
$L__BB306_39:
	setp.lt.s32 	%p119, %r366, 9;
	@%p119 bra 	$L__BB306_41;
	and.b32  	%r820, %r7, 15;
	xor.b32  	%r821, %r820, 8;
	add.s32 	%r822, %r95, %r821;
	shl.b32 	%r823, %r822, 2;
	mov.u32 	%r824, _ZZ9cuda_gemmIiLi256ELi2ELi1ELi128ELi128ELi128ELi32ELi1ELi0EEviiiPT_S1_S1_iiE3Ash;
	add.s32 	%r825, %r824, %r823;
	ld.shared.u32 	%r1137, [%r825];
$L__BB306_41:
	setp.lt.s32 	%p120, %r366, 10;
	@%p120 bra 	$L__BB306_43;
	add.s32 	%r826, %r7, 9;
	and.b32  	%r827, %r826, 15;
	add.s32 	%r828, %r95, %r827;
	shl.b32 	%r829, %r828, 2;
	mov.u32 	%r830, _ZZ9cuda_gemmIiLi256ELi2ELi1ELi128ELi128ELi128ELi32ELi1ELi0EEviiiPT_S1_S1_iiE3Ash;
	add.s32 	%r831, %r830, %r829;
	ld.shared.u32 	%r1136, [%r831];
$L__BB306_43:
	setp.lt.s32 	%p121, %r366, 11;
	@%p121 bra 	$L__BB306_45;
	add.s32 	%r832, %r7, 10;
	and.b32  	%r833, %r832, 15;
	add.s32 	%r834, %r95, %r833;
	shl.b32 	%r835, %r834, 2;
	mov.u32 	%r836, _ZZ9cuda_gemmIiLi256ELi2ELi1ELi128ELi128ELi128ELi32ELi1ELi0EEviiiPT_S1_S1_iiE3Ash;
	add.s32 	%r837, %r836, %r835;
	ld.shared.u32 	%r1135, [%r837];
$L__BB306_45:
	setp.lt.s32 	%p122, %r366, 12;
	@%p122 bra 	$L__BB306_47;
	add.s32 	%r838, %r7, 11;
	and.b32  	%r839, %r838, 15;
	add.s32 	%r840, %r95, %r839;
	shl.b32 	%r841, %r840, 2;
	mov.u32 	%r842, _ZZ9cuda_gemmIiLi256ELi2ELi1ELi128ELi128ELi128ELi32ELi1ELi0EEviiiPT_S1_S1_iiE3Ash;
	add.s32 	%r843, %r842, %r841;
	ld.shared.u32 	%r1134, [%r843];
$L__BB306_47:
	setp.lt.s32 	%p123, %r366, 13;
	@%p123 bra 	$L__BB306_49;
	add.s32 	%r844, %r7, 12;
	and.b32  	%r845, %r844, 15;
	add.s32 	%r846, %r95, %r845;
	shl.b32 	%r847, %r846, 2;
	mov.u32 	%r848, _ZZ9cuda_gemmIiLi256ELi2ELi1ELi128ELi128ELi128ELi32ELi1ELi0EEviiiPT_S1_S1_iiE3Ash;
	add.s32 	%r849, %r848, %r847;
	ld.shared.u32 	%r1133, [%r849];
$L__BB306_49:
	setp.lt.s32 	%p124, %r366, 14;
	@%p124 bra 	$L__BB306_51;
	add.s32 	%r850, %r7, 13;
	and.b32  	%r851, %r850, 15;
	add.s32 	%r852, %r95, %r851;
	shl.b32 	%r853, %r852, 2;
	mov.u32 	%r854, _ZZ9cuda_gemmIiLi256ELi2ELi1ELi128ELi128ELi128ELi32ELi1ELi0EEviiiPT_S1_S1_iiE3Ash;
	add.s32 	%r855, %r854, %r853;
	ld.shared.u32 	%r1132, [%r855];
$L__BB306_51:
	setp.lt.s32 	%p125, %r366, 15;
	@%p125 bra 	$L__BB306_53;
	add.s32 	%r856, %r7, 14;
	and.b32  	%r857, %r856, 15;
	add.s32 	%r858, %r95, %r857;
	shl.b32 	%r859, %r858, 2;
	mov.u32 	%r860, _ZZ9cuda_gemmIiLi256ELi2ELi1ELi128ELi128ELi128ELi32ELi1ELi0EEviiiPT_S1_S1_iiE3Ash;
	add.s32 	%r861, %r860, %r859;
	ld.shared.u32 	%r1131, [%r861];
$L__BB306_53:
	setp.lt.s32 	%p126, %r366, 16;
	@%p126 bra 	$L__BB306_55;
	add.s32 	%r862, %r7, -1;
	and.b32  	%r863, %r862, 15;
	add.s32 	%r864, %r95, %r863;
	shl.b32 	%r865, %r864, 2;
	mov.u32 	%r866, _ZZ9cuda_gemmIiLi256ELi2ELi1ELi128ELi128ELi128ELi32ELi1ELi0EEviiiPT_S1_S1_iiE3Ash;
	add.s32 	%r867, %r866, %r865;
	ld.shared.u32 	%r1130, [%r867];
$L__BB306_55:
	setp.ge.s32 	%p127, %r8, %r14;
	mov.u32 	%r1011, %r8;
	@%p127 bra 	$L__BB306_56;
	bra.uni 	$L__BB306_57;
$L__BB306_56:
	add.s32 	%r994, %r994, %r6;
	setp.lt.s32 	%p145, %r994, %r5;
	@%p145 bra 	$L__BB306_23;
	bra.uni 	$L__BB306_160;
$L__BB306_57:
	mov.u32 	%r869, _ZZ9cuda_gemmIiLi256ELi2ELi1ELi128ELi128ELi128ELi32ELi1ELi0EEviiiPT_S1_S1_iiE11kron_fac_sh;
	mad.lo.s32 	%r130, %r1011, 516, %r869;
	mov.b32 	%r1013, 0;
	@%p111 bra 	$L__BB306_59;
	shl.b32 	%r870, %r24, 2;
	add.s32 	%r871, %r130, %r870;
	ld.shared.u32 	%r872, [%r871];
	mul.lo.s32 	%r1013, %r872, %r1145;
$L__BB306_59:
	@%p112 bra 	$L__BB306_61;
	shl.b32 	%r873, %r25, 2;
	add.s32 	%r874, %r130, %r873;
	ld.shared.u32 	%r875, [%r874+4];
	mad.lo.s32 	%r1013, %r875, %r1144, %r1013;
$L__BB306_61:
	@%p113 bra 	$L__BB306_63;
	shl.b32 	%r876, %r26, 2;
	add.s32 	%r877, %r130, %r876;
	ld.shared.u32 	%r878, [%r877+8];
	mad.lo.s32 	%r1013, %r878, %r1143, %r1013;
$L__BB306_63:
	@%p114 bra 	$L__BB306_65;
	shl.b32 	%r879, %r27, 2;
	add.s32 	%r880, %r130, %r879;
	ld.shared.u32 	%r881, [%r880+12];
	mad.lo.s32 	%r1013, %r881, %r1142, %r1013;
$L__BB306_65:
	@%p115 bra 	$L__BB306_67;
	shl.b32 	%r882, %r28, 2;
	add.s32 	%r883, %r130, %r882;
	ld.shared.u32 	%r884, [%r883+16];
	mad.lo.s32 	%r1013, %r884, %r1141, %r1013;
$L__BB306_67:
	setp.lt.s32 	%p133, %r366, 6;
	@%p133 bra 	$L__BB306_69;
	shl.b32 	%r885, %r29, 2;
	add.s32 	%r886, %r130, %r885;
	ld.shared.u32 	%r887, [%r886+20];
	mad.lo.s32 	%r1013, %r887, %r1140, %r1013;
$L__BB306_69:
	setp.lt.s32 	%p134, %r366, 7;
	@%p134 bra 	$L__BB306_71;
	shl.b32 	%r888, %r30, 2;
	add.s32 	%r889, %r130, %r888;
	ld.shared.u32 	%r890, [%r889+24];
	mad.lo.s32 	%r1013, %r890, %r1139, %r1013;
$L__BB306_71:
	setp.lt.s32 	%p135, %r366, 8;
	@%p135 bra 	$L__BB306_73;
	shl.b32 	%r891, %r31, 2;
	add.s32 	%r892, %r130, %r891;
	ld.shared.u32 	%r893, [%r892+28];
	mad.lo.s32 	%r1013, %r893, %r1138, %r1013;
$L__BB306_73:
	setp.lt.s32 	%p136, %r366, 9;
	@%p136 bra 	$L__BB306_75;
	shl.b32 	%r894, %r32, 2;
	add.s32 	%r895, %r130, %r894;
	ld.shared.u32 	%r896, [%r895+32];
	mad.lo.s32 	%r1013, %r896, %r1137, %r1013;
$L__BB306_75:
	setp.lt.s32 	%p137, %r366, 10;
	@%p137 bra 	$L__BB306_77;
	shl.b32 	%r897, %r33, 2;
	add.s32 	%r898, %r130, %r897;
	ld.shared.u32 	%r899, [%r898+36];
	mad.lo.s32 	%r1013, %r899, %r1136, %r1013;
$L__BB306_77:
	setp.lt.s32 	%p138, %r366, 11;
	@%p138 bra 	$L__BB306_79;
	shl.b32 	%r900, %r34, 2;
	add.s32 	%r901, %r130, %r900;
	ld.shared.u32 	%r902, [%r901+40];
	mad.lo.s32 	%r1013, %r902, %r1135, %r1013;
$L__BB306_79:
	setp.lt.s32 	%p139, %r366, 12;
	@%p139 bra 	$L__BB306_81;
	shl.b32 	%r903, %r35, 2;
	add.s32 	%r904, %r130, %r903;
	ld.shared.u32 	%r905, [%r904+44];
	mad.lo.s32 	%r1013, %r905, %r1134, %r1013;
$L__BB306_81:
	setp.lt.s32 	%p140, %r366, 13;
	@%p140 bra 	$L__BB306_83;
	shl.b32 	%r906, %r36, 2;
	add.s32 	%r907, %r130, %r906;
	ld.shared.u32 	%r908, [%r907+48];
	mad.lo.s32 	%r1013, %r908, %r1133, %r1013;
$L__BB306_83:
	setp.lt.s32 	%p141, %r366, 14;
	@%p141 bra 	$L__BB306_85;
	shl.b32 	%r909, %r37, 2;
	add.s32 	%r910, %r130, %r909;
	ld.shared.u32 	%r911, [%r910+52];
	mad.lo.s32 	%r1013, %r911, %r1132, %r1013;
$L__BB306_85:
	setp.lt.s32 	%p142, %r366, 15;
	@%p142 bra 	$L__BB306_87;
	shl.b32 	%r912, %r38, 2;
	add.s32 	%r913, %r130, %r912;
	ld.shared.u32 	%r914, [%r913+56];
	mad.lo.s32 	%r1013, %r914, %r1131, %r1013;
$L__BB306_87:
	setp.lt.s32 	%p143, %r366, 16;
	@%p143 bra 	$L__BB306_89;
	shl.b32 	%r915, %r39, 2;
	add.s32 	%r916, %r130, %r915;
	ld.shared.u32 	%r917, [%r916+60];
	mad.lo.s32 	%r1013, %r917, %r1130, %r1013;
$L__BB306_89:
	mad.lo.s32 	%r918, %r1011, %r5, %r93;
	shl.b32 	%r919, %r918, 2;
	mov.u32 	%r920, _ZZ9cuda_gemmIiLi256ELi2ELi1ELi128ELi128ELi128ELi32ELi1ELi0EEviiiPT_S1_S1_iiE3Csh;
	add.s32 	%r921, %r920, %r919;
	ld.shared.u32 	%r922, [%r921];
	add.s32 	%r923, %r922, %r1013;
	st.shared.u32 	[%r921], %r923;
	add.s32 	%r1011, %r1011, %r10;
	setp.lt.s32 	%p144, %r1011, %r14;
	@%p144 bra 	$L__BB306_57;
	bra.uni 	$L__BB306_56;
$L__BB306_90:
	setp.gt.u32 	%p37, %r366, 31;
	@%p37 bra 	$L__BB306_169;
	mov.b32 	%r1096, 0;
$L__BB306_92:
	setp.eq.s32 	%p38, %r366, 0;
	add.s32 	%r273, %r1096, %r7;
	mul.lo.s32 	%r274, %r273, %r366;
	add.s32 	%r275, %r274, %r13;
	@%p38 bra 	$L__BB306_94;
	add.s32 	%r484, %r15, %r274;
	shl.b32 	%r485, %r484, 2;
	mov.u32 	%r486, _ZZ9cuda_gemmIiLi256ELi2ELi1ELi128ELi128ELi128ELi32ELi1ELi0EEviiiPT_S1_S1_iiE3Ash;
	add.s32 	%r487, %r486, %r485;
	ld.shared.u32 	%r1145, [%r487];
$L__BB306_94:
	setp.lt.s32 	%p39, %r366, 2;
	@%p39 bra 	$L__BB306_96;
	add.s32 	%r488, %r275, %r75;
	shl.b32 	%r489, %r488, 2;
	mov.u32 	%r490, _ZZ9cuda_gemmIiLi256ELi2ELi1ELi128ELi128ELi128ELi32ELi1ELi0EEviiiPT_S1_S1_iiE3Ash;
	add.s32 	%r491, %r490, %r489;
	ld.shared.u32 	%r1144, [%r491];
$L__BB306_96:
	setp.lt.s32 	%p40, %r366, 3;
	@%p40 bra 	$L__BB306_98;
	add.s32 	%r492, %r275, %r74;
	shl.b32 	%r493, %r492, 2;
	mov.u32 	%r494, _ZZ9cuda_gemmIiLi256ELi2ELi1ELi128ELi128ELi128ELi32ELi1ELi0EEviiiPT_S1_S1_iiE3Ash;
	add.s32 	%r495, %r494, %r493;
	ld.shared.u32 	%r1143, [%r495];
$L__BB306_98:
	setp.lt.s32 	%p41, %r366, 4;
	@%p41 bra 	$L__BB306_100;
	add.s32 	%r496, %r7, 3;
	and.b32  	%r497, %r496, 15;
	add.s32 	%r498, %r275, %r497;
	shl.b32 	%r499, %r498, 2;
	mov.u32 	%r500, _ZZ9cuda_gemmIiLi256ELi2ELi1ELi128ELi128ELi128ELi32ELi1ELi0EEviiiPT_S1_S1_iiE3Ash;
	add.s32 	%r501, %r500, %r499;
	ld.shared.u32 	%r1142, [%r501];
$L__BB306_100:
	setp.lt.s32 	%p42, %r366, 5;
	@%p42 bra 	$L__BB306_102;
	add.s32 	%r502, %r7, 4;
	and.b32  	%r503, %r502, 15;
	add.s32 	%r504, %r275, %r503;
	shl.b32 	%r505, %r504, 2;
	mov.u32 	%r506, _ZZ9cuda_gemmIiLi256ELi2ELi1ELi128ELi128ELi128ELi32ELi1ELi0EEviiiPT_S1_S1_iiE3Ash;
	add.s32 	%r507, %r506, %r505;
	ld.shared.u32 	%r1141, [%r507];
$L__BB306_102:
	setp.lt.s32 	%p43, %r366, 6;
	@%p43 bra 	$L__BB306_104;
	add.s32 	%r508, %r7, 5;
	and.b32  	%r509, %r508, 15;
	add.s32 	%r510, %r275, %r509;
	shl.b32 	%r511, %r510, 2;
	mov.u32 	%r512, _ZZ9cuda_gemmIiLi256ELi2ELi1ELi128ELi128ELi128ELi32ELi1ELi0EEviiiPT_S1_S1_iiE3Ash;
	add.s32 	%r513, %r512, %r511;
	ld.shared.u32 	%r1140, [%r513];
$L__BB306_104:
	setp.lt.s32 	%p44, %r366, 7;
	@%p44 bra 	$L__BB306_106;
	add.s32 	%r514, %r7, 6;
	and.b32  	%r515, %r514, 15;
	add.s32 	%r516, %r275, %r515;
	shl.b32 	%r517, %r516, 2;
	mov.u32 	%r518, _ZZ9cuda_gemmIiLi256ELi2ELi1ELi128ELi128ELi128ELi32ELi1ELi0EEviiiPT_S1_S1_iiE3Ash;
	add.s32 	%r519, %r518, %r517;
	ld.shared.u32 	%r1139, [%r519];
$L__BB306_106:
	setp.lt.s32 	%p45, %r366, 8;
	@%p45 bra 	$L__BB306_108;
	add.s32 	%r520, %r7, 7;
	and.b32  	%r521, %r520, 15;
	add.s32 	%r522, %r275, %r521;
	shl.b32 	%r523, %r522, 2;
	mov.u32 	%r524, _ZZ9cuda_gemmIiLi256ELi2ELi1ELi128ELi128ELi128ELi32ELi1ELi0EEviiiPT_S1_S1_iiE3Ash;
	add.s32 	%r525, %r524, %r523;
	ld.shared.u32 	%r1138, [%r525];
$L__BB306_108:
	setp.lt.s32 	%p46, %r366, 9;
	@%p46 bra 	$L__BB306_110;
	and.b32  	%r526, %r7, 15;
	xor.b32  	%r527, %r526, 8;
	add.s32 	%r528, %r275, %r527;
	shl.b32 	%r529, %r528, 2;
	mov.u32 	%r530, _ZZ9cuda_gemmIiLi256ELi2ELi1ELi128ELi128ELi128ELi32ELi1ELi0EEviiiPT_S1_S1_iiE3Ash;
	add.s32 	%r531, %r530, %r529;
	ld.shared.u32 	%r1137, [%r531];
$L__BB306_110:
	setp.lt.s32 	%p47, %r366, 10;
	@%p47 bra 	$L__BB306_112;
	add.s32 	%r532, %r7, 9;
	and.b32  	%r533, %r532, 15;
	add.s32 	%r534, %r275, %r533;
	shl.b32 	%r535, %r534, 2;
	mov.u32 	%r536, _ZZ9cuda_gemmIiLi256ELi2ELi1ELi128ELi128ELi128ELi32ELi1ELi0EEviiiPT_S1_S1_iiE3Ash;
	add.s32 	%r537, %r536, %r535;
	ld.shared.u32 	%r1136, [%r537];
$L__BB306_112:
	setp.lt.s32 	%p48, %r366, 11;
	@%p48 bra 	$L__BB306_114;
	add.s32 	%r538, %r7, 10;
	and.b32  	%r539, %r538, 15;
	add.s32 	%r540, %r275, %r539;
	shl.b32 	%r541, %r540, 2;
	mov.u32 	%r542, _ZZ9cuda_gemmIiLi256ELi2ELi1ELi128ELi128ELi128ELi32ELi1ELi0EEviiiPT_S1_S1_iiE3Ash;
	add.s32 	%r543, %r542, %r541;
	ld.shared.u32 	%r1135, [%r543];
$L__BB306_114:
	setp.lt.s32 	%p49, %r366, 12;
	@%p49 bra 	$L__BB306_116;
	add.s32 	%r544, %r7, 11;
	and.b32  	%r545, %r544, 15;
	add.s32 	%r546, %r275, %r545;
	shl.b32 	%r547, %r546, 2;
	mov.u32 	%r548, _ZZ9cuda_gemmIiLi256ELi2ELi1ELi128ELi128ELi128ELi32ELi1ELi0EEviiiPT_S1_S1_iiE3Ash;
	add.s32 	%r549, %r548, %r547;
	ld.shared.u32 	%r1134, [%r549];
$L__BB306_116:
	setp.lt.s32 	%p50, %r366, 13;
	@%p50 bra 	$L__BB306_118;
	add.s32 	%r550, %r7, 12;
	and.b32  	%r551, %r550, 15;
	add.s32 	%r552, %r275, %r551;
	shl.b32 	%r553, %r552, 2;
	mov.u32 	%r554, _ZZ9cuda_gemmIiLi256ELi2ELi1ELi128ELi128ELi128ELi32ELi1ELi0EEviiiPT_S1_S1_iiE3Ash;
	add.s32 	%r555, %r554, %r553;
	ld.shared.u32 	%r1133, [%r555];
$L__BB306_118:
	setp.lt.s32 	%p51, %r366, 14;
	@%p51 bra 	$L__BB306_120;
	add.s32 	%r556, %r7, 13;
	and.b32  	%r557, %r556, 15;
	add.s32 	%r558, %r275, %r557;
	shl.b32 	%r559, %r558, 2;
	mov.u32 	%r560, _ZZ9cuda_gemmIiLi256ELi2ELi1ELi128ELi128ELi128ELi32ELi1ELi0EEviiiPT_S1_S1_iiE3Ash;
	add.s32 	%r561, %r560, %r559;
	ld.shared.u32 	%r1132, [%r561];
$L__BB306_120:
	setp.lt.s32 	%p52, %r366, 15;
	@%p52 bra 	$L__BB306_122;
	add.s32 	%r562, %r7, 14;
	and.b32  	%r563, %r562, 15;
	add.s32 	%r564, %r275, %r563;
	shl.b32 	%r565, %r564, 2;
	mov.u32 	%r566, _ZZ9cuda_gemmIiLi256ELi2ELi1ELi128ELi128ELi128ELi32ELi1ELi0EEviiiPT_S1_S1_iiE3Ash;
	add.s32 	%r567, %r566, %r565;
	ld.shared.u32 	%r1131, [%r567];
$L__BB306_122:
	setp.lt.s32 	%p53, %r366, 16;
	@%p53 bra 	$L__BB306_124;
	add.s32 	%r568, %r7, -1;
	and.b32  	%r569, %r568, 15;
	add.s32 	%r570, %r275, %r569;
	shl.b32 	%r571, %r570, 2;
	mov.u32 	%r572, _ZZ9cuda_gemmIiLi256ELi2ELi1ELi128ELi128ELi128ELi32ELi1ELi0EEviiiPT_S1_S1_iiE3Ash;
	add.s32 	%r573, %r572, %r571;
	ld.shared.u32 	%r1130, [%r573];
$L__BB306_124:
	setp.ge.s32 	%p54, %r8, %r14;
	@%p54 bra 	$L__BB306_159;
	mov.u32 	%r1113, %r8;
$L__BB306_126:
	mov.u32 	%r575, _ZZ9cuda_gemmIiLi256ELi2ELi1ELi128ELi128ELi128ELi32ELi1ELi0EEviiiPT_S1_S1_iiE11kron_fac_sh;
	mad.lo.s32 	%r309, %r1113, 516, %r575;
	mov.b32 	%r1115, 0;
	@%p38 bra 	$L__BB306_128;
	shl.b32 	%r576, %r24, 2;
	add.s32 	%r577, %r309, %r576;
	ld.shared.u32 	%r578, [%r577];
	mul.lo.s32 	%r1115, %r578, %r1145;
$L__BB306_128:
	@%p39 bra 	$L__BB306_130;
	shl.b32 	%r579, %r25, 2;
	add.s32 	%r580, %r309, %r579;
	ld.shared.u32 	%r581, [%r580+4];
	mad.lo.s32 	%r1115, %r581, %r1144, %r1115;
$L__BB306_130:
	@%p40 bra 	$L__BB306_132;
	shl.b32 	%r582, %r26, 2;
	add.s32 	%r583, %r309, %r582;
	ld.shared.u32 	%r584, [%r583+8];
	mad.lo.s32 	%r1115, %r584, %r1143, %r1115;
$L__BB306_132:
	@%p41 bra 	$L__BB306_134;
	shl.b32 	%r585, %r27, 2;
	add.s32 	%r586, %r309, %r585;
	ld.shared.u32 	%r587, [%r586+12];
	mad.lo.s32 	%r1115, %r587, %r1142, %r1115;
$L__BB306_134:
	@%p42 bra 	$L__BB306_136;
	shl.b32 	%r588, %r28, 2;
	add.s32 	%r589, %r309, %r588;
	ld.shared.u32 	%r590, [%r589+16];
	mad.lo.s32 	%r1115, %r590, %r1141, %r1115;
$L__BB306_136:
	setp.lt.s32 	%p60, %r366, 6;
	@%p60 bra 	$L__BB306_138;
	shl.b32 	%r591, %r29, 2;
	add.s32 	%r592, %r309, %r591;
	ld.shared.u32 	%r593, [%r592+20];
	mad.lo.s32 	%r1115, %r593, %r1140, %r1115;
$L__BB306_138:
	setp.lt.s32 	%p61, %r366, 7;
	@%p61 bra 	$L__BB306_140;
	shl.b32 	%r594, %r30, 2;
	add.s32 	%r595, %r309, %r594;
	ld.shared.u32 	%r596, [%r595+24];
	mad.lo.s32 	%r1115, %r596, %r1139, %r1115;
$L__BB306_140:
	setp.lt.s32 	%p62, %r366, 8;
	@%p62 bra 	$L__BB306_142;
	shl.b32 	%r597, %r31, 2;
	add.s32 	%r598, %r309, %r597;
	ld.shared.u32 	%r599, [%r598+28];
	mad.lo.s32 	%r1115, %r599, %r1138, %r1115;
$L__BB306_142:
	setp.lt.s32 	%p63, %r366, 9;
	@%p63 bra 	$L__BB306_144;
	shl.b32 	%r600, %r32, 2;
	add.s32 	%r601, %r309, %r600;
	ld.shared.u32 	%r602, [%r601+32];
	mad.lo.s32 	%r1115, %r602, %r1137, %r1115;
$L__BB306_144:
	setp.lt.s32 	%p64, %r366, 10;
	@%p64 bra 	$L__BB306_146;
	shl.b32 	%r603, %r33, 2;
	add.s32 	%r604, %r309, %r603;
	ld.shared.u32 	%r605, [%r604+36];
	mad.lo.s32 	%r1115, %r605, %r1136, %r1115;
$L__BB306_146:
	setp.lt.s32 	%p65, %r366, 11;
	@%p65 bra 	$L__BB306_148;
	shl.b32 	%r606, %r34, 2;
	add.s32 	%r607, %r309, %r606;
	ld.shared.u32 	%r608, [%r607+40];
	mad.lo.s32 	%r1115, %r608, %r1135, %r1115;
$L__BB306_148:
	setp.lt.s32 	%p66, %r366, 12;
	@%p66 bra 	$L__BB306_150;
	shl.b32 	%r609, %r35, 2;
	add.s32 	%r610, %r309, %r609;
	ld.shared.u32 	%r611, [%r610+44];
	mad.lo.s32 	%r1115, %r611, %r1134, %r1115;
$L__BB306_150:
	setp.lt.s32 	%p67, %r366, 13;
	@%p67 bra 	$L__BB306_152;
	shl.b32 	%r612, %r36, 2;
	add.s32 	%r613, %r309, %r612;
	ld.shared.u32 	%r614, [%r613+48];
	mad.lo.s32 	%r1115, %r614, %r1133, %r1115;
$L__BB306_152:
	setp.lt.s32 	%p68, %r366, 14;
	@%p68 bra 	$L__BB306_154;
	shl.b32 	%r615, %r37, 2;
	add.s32 	%r616, %r309, %r615;
	ld.shared.u32 	%r617, [%r616+52];
	mad.lo.s32 	%r1115, %r617, %r1132, %r1115;
$L__BB306_154:
	setp.lt.s32 	%p69, %r366, 15;
	@%p69 bra 	$L__BB306_156;
	shl.b32 	%r618, %r38, 2;
	add.s32 	%r619, %r309, %r618;
	ld.shared.u32 	%r620, [%r619+56];
	mad.lo.s32 	%r1115, %r620, %r1131, %r1115;
$L__BB306_156:
	setp.lt.s32 	%p70, %r366, 16;
	@%p70 bra 	$L__BB306_158;
	shl.b32 	%r621, %r39, 2;
	add.s32 	%r622, %r309, %r621;
	ld.shared.u32 	%r623, [%r622+60];
	mad.lo.s32 	%r1115, %r623, %r1130, %r1115;
$L__BB306_158:
	mad.lo.s32 	%r624, %r1113, %r5, %r273;
	shl.b32 	%r625, %r624, 2;
	mov.u32 	%r626, _ZZ9cuda_gemmIiLi256ELi2ELi1ELi128ELi128ELi128ELi32ELi1ELi0EEviiiPT_S1_S1_iiE3Csh;
	add.s32 	%r627, %r626, %r625;
	st.shared.u32 	[%r627], %r1115;
	add.s32 	%r1113, %r1113, %r10;
	setp.lt.s32 	%p71, %r1113, %r14;
	@%p71 bra 	$L__BB306_126;
$L__BB306_159:
	add.s32 	%r1096, %r1096, %r6;
	setp.lt.s32 	%p72, %r1096, %r5;
	@%p72 bra 	$L__BB306_92;
$L__BB306_160:
	bar.sync 	0;
	@%p27 bra 	$L__BB306_167;
	setp.eq.s32 	%p147, %r23, 0;
	shl.b32 	%r924, %r970, 7;
	add.s32 	%r360, %r924, %r70;
	mov.u32 	%r1146, %r1;
	@%p147 bra 	$L__BB306_165;
	setp.eq.s32 	%p148, %r23, 1;
	add.s32 	%r925, %r360, %r1;
	shl.b32 	%r926, %r1, 2;
	mov.u32 	%r927, _ZZ9cuda_gemmIiLi256ELi2ELi1ELi128ELi128ELi128ELi32ELi1ELi0EEviiiPT_S1_S1_iiE3Csh;
	add.s32 	%r928, %r927, %r926;
	ld.shared.u32 	%r929, [%r928];
	mul.wide.s32 	%rd25, %r925, 4;
	add.s64 	%rd5, %rd2, %rd25;
	st.global.u32 	[%rd5], %r929;
	mov.u32 	%r1146, %r17;
	@%p148 bra 	$L__BB306_165;
	setp.eq.s32 	%p149, %r23, 2;
	shl.b32 	%r930, %r1, 2;
	mov.u32 	%r931, _ZZ9cuda_gemmIiLi256ELi2ELi1ELi128ELi128ELi128ELi32ELi1ELi0EEviiiPT_S1_S1_iiE3Csh;
	add.s32 	%r932, %r931, %r930;
	add.s32 	%r933, %r932, %r20;
	ld.shared.u32 	%r934, [%r933];
	cvt.u64.u32 	%rd26, %r20;
	add.s64 	%rd6, %rd5, %rd26;
	st.global.u32 	[%rd6], %r934;
	mov.u32 	%r1146, %r21;
	@%p149 bra 	$L__BB306_165;
	cvt.u64.u32 	%rd27, %r20;
	shl.b32 	%r935, %r1, 2;
	mov.u32 	%r936, _ZZ9cuda_gemmIiLi256ELi2ELi1ELi128ELi128ELi128ELi32ELi1ELi0EEviiiPT_S1_S1_iiE3Csh;
	add.s32 	%r937, %r936, %r935;
	add.s32 	%r938, %r937, %r20;
	add.s32 	%r939, %r938, %r20;
	ld.shared.u32 	%r940, [%r939];
	add.s64 	%rd28, %rd6, %rd27;
	st.global.u32 	[%rd28], %r940;
	mov.u32 	%r1146, %r22;
$L__BB306_165:
	setp.lt.u32 	%p150, %r19, 3;
	@%p150 bra 	$L__BB306_167;
$L__BB306_166:
	add.s32 	%r941, %r360, %r1146;
	shl.b32 	%r942, %r1146, 2;
	mov.u32 	%r943, _ZZ9cuda_gemmIiLi256ELi2ELi1ELi128ELi128ELi128ELi32ELi1ELi0EEviiiPT_S1_S1_iiE3Csh;
	add.s32 	%r944, %r943, %r942;
	ld.shared.u32 	%r945, [%r944];
	mul.wide.s32 	%rd29, %r941, 4;
	add.s64 	%rd30, %rd2, %rd29;
	st.global.u32 	[%rd30], %r945;
	add.s32 	%r946, %r944, %r20;
	ld.shared.u32 	%r947, [%r946];
	add.s64 	%rd32, %rd30, %rd11;
	st.global.u32 	[%rd32], %r947;
	add.s32 	%r948, %r946, %r20;
	ld.shared.u32 	%r949, [%r948];
	add.s64 	%rd33, %rd32, %rd11;
	st.global.u32 	[%rd33], %r949;
	add.s32 	%r950, %r948, %r20;
	ld.shared.u32 	%r951, [%r950];
	add.s64 	%rd34, %rd33, %rd11;
	st.global.u32 	[%rd34], %r951;
	add.s32 	%r1146, %r20, %r1146;
	setp.lt.u32 	%p151, %r1146, 32;
	@%p151 bra 	$L__BB306_166;
$L__BB306_167:
	mov.u32 	%r952, %nctaid.y;
	add.s32 	%r970, %r970, %r952;
	shl.b32 	%r953, %r952, 1;
	setp.lt.u32 	%p152, %r970, %r953;
	@%p152 bra 	$L__BB306_2;
$L__BB306_168:
	ret;
$L__BB306_169:
	mov.b32 	%r1044, 0;
$L__BB306_170:
	setp.lt.s32 	%p73, %r366, 1;
	add.s32 	%r181, %r1044, %r7;
	mul.lo.s32 	%r182, %r181, %r366;
	add.s32 	%r183, %r182, %r13;
	@%p73 bra 	$L__BB306_172;
	add.s32 	%r629, %r15, %r182;
	shl.b32 	%r630, %r629, 2;
	mov.u32 	%r631, _ZZ9cuda_gemmIiLi256ELi2ELi1ELi128ELi128ELi128ELi32ELi1ELi0EEviiiPT_S1_S1_iiE3Ash;
	add.s32 	%r632, %r631, %r630;
	ld.shared.u32 	%r1145, [%r632];
$L__BB306_172:
	setp.lt.s32 	%p74, %r366, 2;
	@%p74 bra 	$L__BB306_174;
	add.s32 	%r633, %r7, 1;
	and.b32  	%r634, %r633, 15;
	add.s32 	%r635, %r183, %r634;
	shl.b32 	%r636, %r635, 2;
	mov.u32 	%r637, _ZZ9cuda_gemmIiLi256ELi2ELi1ELi128ELi128ELi128ELi32ELi1ELi0EEviiiPT_S1_S1_iiE3Ash;
	add.s32 	%r638, %r637, %r636;
	ld.shared.u32 	%r1144, [%r638];
$L__BB306_174:
	setp.lt.s32 	%p75, %r366, 3;
	@%p75 bra 	$L__BB306_176;
	add.s32 	%r639, %r183, %r74;
	shl.b32 	%r640, %r639, 2;
	mov.u32 	%r641, _ZZ9cuda_gemmIiLi256ELi2ELi1ELi128ELi128ELi128ELi32ELi1ELi0EEviiiPT_S1_S1_iiE3Ash;
	add.s32 	%r642, %r641, %r640;
	ld.shared.u32 	%r1143, [%r642];
$L__BB306_176:
	setp.lt.s32 	%p76, %r366, 4;
	@%p76 bra 	$L__BB306_178;
	add.s32 	%r643, %r7, 3;
	and.b32  	%r644, %r643, 15;
	add.s32 	%r645, %r183, %r644;
	shl.b32 	%r646, %r645, 2;
	mov.u32 	%r647, _ZZ9cuda_gemmIiLi256ELi2ELi1ELi128ELi128ELi128ELi32ELi1ELi0EEviiiPT_S1_S1_iiE3Ash;
	add.s32 	%r648, %r647, %r646;
	ld.shared.u32 	%r1142, [%r648];
$L__BB306_178:
	setp.lt.s32 	%p77, %r366, 5;
	@%p77 bra 	$L__BB306_180;
	add.s32 	%r649, %r7, 4;
	and.b32  	%r650, %r649, 15;
	add.s32 	%r651, %r183, %r650;
	shl.b32 	%r652, %r651, 2;
	mov.u32 	%r653, _ZZ9cuda_gemmIiLi256ELi2ELi1ELi128ELi128ELi128ELi32ELi1ELi0EEviiiPT_S1_S1_iiE3Ash;
	add.s32 	%r654, %r653, %r652;
	ld.shared.u32 	%r1141, [%r654];
$L__BB306_180:
	setp.lt.s32 	%p78, %r366, 6;
	@%p78 bra 	$L__BB306_182;
	add.s32 	%r655, %r7, 5;
	and.b32  	%r656, %r655, 15;
	add.s32 	%r657, %r183, %r656;
	shl.b32 	%r658, %r657, 2;
	mov.u32 	%r659, _ZZ9cuda_gemmIiLi256ELi2ELi1ELi128ELi128ELi128ELi32ELi1ELi0EEviiiPT_S1_S1_iiE3Ash;
	add.s32 	%r660, %r659, %r658;
	ld.shared.u32 	%r1140, [%r660];
$L__BB306_182:
	setp.lt.s32 	%p79, %r366, 7;
	@%p79 bra 	$L__BB306_184;
	add.s32 	%r661, %r7, 6;
	and.b32  	%r662, %r661, 15;
	add.s32 	%r663, %r183, %r662;
	shl.b32 	%r664, %r663, 2;
	mov.u32 	%r665, _ZZ9cuda_gemmIiLi256ELi2ELi1ELi128ELi128ELi128ELi32ELi1ELi0EEviiiPT_S1_S1_iiE3Ash;
	add.s32 	%r666, %r665, %r664;
	ld.shared.u32 	%r1139, [%r666];
$L__BB306_184:
	setp.lt.s32 	%p80, %r366, 8;
	@%p80 bra 	$L__BB306_186;
	add.s32 	%r667, %r7, 7;
	and.b32  	%r668, %r667, 15;
	add.s32 	%r669, %r183, %r668;
	shl.b32 	%r670, %r669, 2;
	mov.u32 	%r671, _ZZ9cuda_gemmIiLi256ELi2ELi1ELi128ELi128ELi128ELi32ELi1ELi0EEviiiPT_S1_S1_iiE3Ash;
	add.s32 	%r672, %r671, %r670;
	ld.shared.u32 	%r1138, [%r672];
$L__BB306_186:
	setp.lt.s32 	%p81, %r366, 9;
	@%p81 bra 	$L__BB306_188;
	and.b32  	%r673, %r7, 15;
	xor.b32  	%r674, %r673, 8;
	add.s32 	%r675, %r183, %r674;
	shl.b32 	%r676, %r675, 2;
	mov.u32 	%r677, _ZZ9cuda_gemmIiLi256ELi2ELi1ELi128ELi128ELi128ELi32ELi1ELi0EEviiiPT_S1_S1_iiE3Ash;
	add.s32 	%r678, %r677, %r676;
	ld.shared.u32 	%r1137, [%r678];
$L__BB306_188:
	setp.lt.s32 	%p82, %r366, 10;
	@%p82 bra 	$L__BB306_190;
	add.s32 	%r679, %r7, 9;
	and.b32  	%r680, %r679, 15;
	add.s32 	%r681, %r183, %r680;
	shl.b32 	%r682, %r681, 2;
	mov.u32 	%r683, _ZZ9cuda_gemmIiLi256ELi2ELi1ELi128ELi128ELi128ELi32ELi1ELi0EEviiiPT_S1_S1_iiE3Ash;
	add.s32 	%r684, %r683, %r682;
	ld.shared.u32 	%r1136, [%r684];
$L__BB306_190:
	setp.lt.s32 	%p83, %r366, 11;
	@%p83 bra 	$L__BB306_192;
	add.s32 	%r685, %r7, 10;
	and.b32  	%r686, %r685, 15;
	add.s32 	%r687, %r183, %r686;
	shl.b32 	%r688, %r687, 2;
	mov.u32 	%r689, _ZZ9cuda_gemmIiLi256ELi2ELi1ELi128ELi128ELi128ELi32ELi1ELi0EEviiiPT_S1_S1_iiE3Ash;
	add.s32 	%r690, %r689, %r688;
	ld.shared.u32 	%r1135, [%r690];
$L__BB306_192:
	setp.lt.s32 	%p84, %r366, 12;
	@%p84 bra 	$L__BB306_194;
	add.s32 	%r691, %r7, 11;
	and.b32  	%r692, %r691, 15;
	add.s32 	%r693, %r183, %r692;
	shl.b32 	%r694, %r693, 2;
	mov.u32 	%r695, _ZZ9cuda_gemmIiLi256ELi2ELi1ELi128ELi128ELi128ELi32ELi1ELi0EEviiiPT_S1_S1_iiE3Ash;
	add.s32 	%r696, %r695, %r694;
	ld.shared.u32 	%r1134, [%r696];
$L__BB306_194:
	setp.lt.s32 	%p85, %r366, 13;
	@%p85 bra 	$L__BB306_196;
	add.s32 	%r697, %r7, 12;
	and.b32  	%r698, %r697, 15;
	add.s32 	%r699, %r183, %r698;
	shl.b32 	%r700, %r699, 2;
	mov.u32 	%r701, _ZZ9cuda_gemmIiLi256ELi2ELi1ELi128ELi128ELi128ELi32ELi1ELi0EEviiiPT_S1_S1_iiE3Ash;
	add.s32 	%r702, %r701, %r700;
	ld.shared.u32 	%r1133, [%r702];
$L__BB306_196:
	setp.lt.s32 	%p86, %r366, 14;
	@%p86 bra 	$L__BB306_198;
	add.s32 	%r703, %r7, 13;
	and.b32  	%r704, %r703, 15;
	add.s32 	%r705, %r183, %r704;
	shl.b32 	%r706, %r705, 2;
	mov.u32 	%r707, _ZZ9cuda_gemmIiLi256ELi2ELi1ELi128ELi128ELi128ELi32ELi1ELi0EEviiiPT_S1_S1_iiE3Ash;
	add.s32 	%r708, %r707, %r706;
	ld.shared.u32 	%r1132, [%r708];
$L__BB306_198:
	setp.lt.s32 	%p87, %r366, 15;
	@%p87 bra 	$L__BB306_200;
	add.s32 	%r709, %r7, 14;
	and.b32  	%r710, %r709, 15;
	add.s32 	%r711, %r183, %r710;
	shl.b32 	%r712, %r711, 2;
	mov.u32 	%r713, _ZZ9cuda_gemmIiLi256ELi2ELi1ELi128ELi128ELi128ELi32ELi1ELi0EEviiiPT_S1_S1_iiE3Ash;
	add.s32 	%r714, %r713, %r712;
	ld.shared.u32 	%r1131, [%r714];
$L__BB306_200:
	setp.lt.s32 	%p88, %r366, 16;
	@%p88 bra 	$L__BB306_202;
	add.s32 	%r715, %r7, -1;
	and.b32  	%r716, %r715, 15;
	add.s32 	%r717, %r183, %r716;
	shl.b32 	%r718, %r717, 2;
	mov.u32 	%r719, _ZZ9cuda_gemmIiLi256ELi2ELi1ELi128ELi128ELi128ELi32ELi1ELi0EEviiiPT_S1_S1_iiE3Ash;
	add.s32 	%r720, %r719, %r718;
	ld.shared.u32 	%r1130, [%r720];
$L__BB306_202:
	setp.ge.s32 	%p89, %r8, %r14;
	mov.u32 	%r1061, %r8;
	@%p89 bra 	$L__BB306_203;
	bra.uni 	$L__BB306_204;
$L__BB306_203:
	add.s32 	%r1044, %r1044, %r6;
	setp.lt.s32 	%p110, %r1044, %r5;
	@%p110 bra 	$L__BB306_170;
	bra.uni 	$L__BB306_160;
$L__BB306_204:
	mov.u32 	%r722, _ZZ9cuda_gemmIiLi256ELi2ELi1ELi128ELi128ELi128ELi32ELi1ELi0EEviiiPT_S1_S1_iiE11kron_fac_sh;
	mad.lo.s32 	%r218, %r1061, 516, %r722;
	mov.b32 	%r1063, 0;
	@%p73 bra 	$L__BB306_206;
	shl.b32 	%r723, %r24, 2;
	add.s32 	%r724, %r218, %r723;
	ld.shared.u32 	%r725, [%r724];
	mul.lo.s32 	%r1063, %r725, %r1145;
$L__BB306_206:
	@%p74 bra 	$L__BB306_208;
	shl.b32 	%r726, %r25, 2;
	add.s32 	%r727, %r218, %r726;
	ld.shared.u32 	%r728, [%r727+4];
	mad.lo.s32 	%r1063, %r728, %r1144, %r1063;
$L__BB306_208:
	@%p75 bra 	$L__BB306_210;
	shl.b32 	%r729, %r26, 2;
	add.s32 	%r730, %r218, %r729;
	ld.shared.u32 	%r731, [%r730+8];
	mad.lo.s32 	%r1063, %r731, %r1143, %r1063;
$L__BB306_210:
	@%p76 bra 	$L__BB306_212;
	shl.b32 	%r732, %r27, 2;
	add.s32 	%r733, %r218, %r732;
	ld.shared.u32 	%r734, [%r733+12];
	mad.lo.s32 	%r1063, %r734, %r1142, %r1063;
$L__BB306_212:
	setp.lt.s32 	%p94, %r366, 5;
	@%p94 bra 	$L__BB306_214;
	shl.b32 	%r735, %r28, 2;
	add.s32 	%r736, %r218, %r735;
	ld.shared.u32 	%r737, [%r736+16];
	mad.lo.s32 	%r1063, %r737, %r1141, %r1063;
$L__BB306_214:
	setp.lt.s32 	%p95, %r366, 6;
	@%p95 bra 	$L__BB306_216;
	shl.b32 	%r738, %r29, 2;
	add.s32 	%r739, %r218, %r738;
	ld.shared.u32 	%r740, [%r739+20];
	mad.lo.s32 	%r1063, %r740, %r1140, %r1063;
$L__BB306_216:
	setp.lt.s32 	%p96, %r366, 7;
	@%p96 bra 	$L__BB306_218;
	shl.b32 	%r741, %r30, 2;
	add.s32 	%r742, %r218, %r741;
	ld.shared.u32 	%r743, [%r742+24];
	mad.lo.s32 	%r1063, %r743, %r1139, %r1063;
$L__BB306_218:
	setp.lt.s32 	%p97, %r366, 8;
	@%p97 bra 	$L__BB306_220;
	shl.b32 	%r744, %r31, 2;
	add.s32 	%r745, %r218, %r744;
	ld.shared.u32 	%r746, [%r745+28];
	mad.lo.s32 	%r1063, %r746, %r1138, %r1063;
$L__BB306_220:
	setp.lt.s32 	%p98, %r366, 9;
	@%p98 bra 	$L__BB306_222;
	shl.b32 	%r747, %r32, 2;
	add.s32 	%r748, %r218, %r747;
	ld.shared.u32 	%r749, [%r748+32];
	mad.lo.s32 	%r1063, %r749, %r1137, %r1063;
$L__BB306_222:
	setp.lt.s32 	%p99, %r366, 10;
	@%p99 bra 	$L__BB306_224;
	shl.b32 	%r750, %r33, 2;
	add.s32 	%r751, %r218, %r750;
	ld.shared.u32 	%r752, [%r751+36];
	mad.lo.s32 	%r1063, %r752, %r1136, %r1063;
$L__BB306_224:
	setp.lt.s32 	%p100, %r366, 11;
	@%p100 bra 	$L__BB306_226;
	shl.b32 	%r753, %r34, 2;
	add.s32 	%r754, %r218, %r753;
	ld.shared.u32 	%r755, [%r754+40];
	mad.lo.s32 	%r1063, %r755, %r1135, %r1063;
$L__BB306_226:
	setp.lt.s32 	%p101, %r366, 12;
	@%p101 bra 	$L__BB306_228;
	shl.b32 	%r756, %r35, 2;
	add.s32 	%r757, %r218, %r756;
	ld.shared.u32 	%r758, [%r757+44];
	mad.lo.s32 	%r1063, %r758, %r1134, %r1063;
$L__BB306_228:
	setp.lt.s32 	%p102, %r366, 13;
	@%p102 bra 	$L__BB306_230;
	shl.b32 	%r759, %r36, 2;
	add.s32 	%r760, %r218, %r759;
	ld.shared.u32 	%r761, [%r760+48];
	mad.lo.s32 	%r1063, %r761, %r1133, %r1063;
$L__BB306_230:
	setp.lt.s32 	%p103, %r366, 14;
	@%p103 bra 	$L__BB306_232;
	shl.b32 	%r762, %r37, 2;
	add.s32 	%r763, %r218, %r762;
	ld.shared.u32 	%r764, [%r763+52];
	mad.lo.s32 	%r1063, %r764, %r1132, %r1063;
$L__BB306_232:
	setp.lt.s32 	%p104, %r366, 15;
	@%p104 bra 	$L__BB306_234;
	shl.b32 	%r765, %r38, 2;
	add.s32 	%r766, %r218, %r765;
	ld.shared.u32 	%r767, [%r766+56];
	mad.lo.s32 	%r1063, %r767, %r1131, %r1063;
$L__BB306_234:
	setp.lt.s32 	%p105, %r366, 16;
	@%p105 bra 	$L__BB306_236;
	shl.b32 	%r768, %r39, 2;
	add.s32 	%r769, %r218, %r768;
	ld.shared.u32 	%r770, [%r769+60];
	mad.lo.s32 	%r1063, %r770, %r1130, %r1063;
$L__BB306_236:
	mov.u32 	%r1077, %r3;
$L__BB306_237:
	shr.u32 	%r252, %r1077, 1;
	shfl.sync.down.b32	%r771|%p106, %r1063, %r252, %r16, -1;
	add.s32 	%r1063, %r771, %r1063;
	setp.gt.u32 	%p107, %r1077, 3;
	mov.u32 	%r1077, %r252;
	@%p107 bra 	$L__BB306_237;
	rem.u32 	%r772, %r2, %r4;
	setp.eq.s32 	%p108, %r772, 0;
	@%p108 bra 	$L__BB306_239;
	bra.uni 	$L__BB306_240;
$L__BB306_239:
	mad.lo.s32 	%r773, %r1061, %r5, %r181;
	shl.b32 	%r774, %r773, 2;
	mov.u32 	%r775, _ZZ9cuda_gemmIiLi256ELi2ELi1ELi128ELi128ELi128ELi32ELi1ELi0EEviiiPT_S1_S1_iiE3Csh;
	add.s32 	%r776, %r775, %r774;
	st.shared.u32 	[%r776], %r1063;
$L__BB306_240:
	add.s32 	%r1061, %r1061, %r10;
	setp.lt.s32 	%p109, %r1061, %r14;
	@%p109 bra 	$L__BB306_204;
	bra.uni 	$L__BB306_203;

}
	// .globl	_Z9cuda_gemmIiLi256ELi2ELi1ELi128ELi128ELi128ELi32ELi1ELi1EEviiiPT_S1_S1_ii
.visible .entry _Z9cuda_gemmIiLi256ELi2ELi1ELi128ELi128ELi128ELi32ELi1ELi1EEviiiPT_S1_S1_ii(
	.param .u32 _Z9cuda_gemmIiLi256ELi2ELi1ELi128ELi128ELi128ELi32ELi1ELi1EEviiiPT_S1_S1_ii_param_0,
	.param .u32 _Z9cuda_gemmIiLi256ELi2ELi1ELi128ELi128ELi128ELi32ELi1ELi1EEviiiPT_S1_S1_ii_param_1,
	.param .u32 _Z9cuda_gemmIiLi256ELi2ELi1ELi128ELi128ELi128ELi32ELi1ELi1EEviiiPT_S1_S1_ii_param_2,
	.param .u64 .ptr .align 1 _Z9cuda_gemmIiLi256ELi2ELi1ELi128ELi128ELi128ELi32ELi1ELi1EEviiiPT_S1_S1_ii_param_3,
	.param .u64 .ptr .align 1 _Z9cuda_gemmIiLi256ELi2ELi1ELi128ELi128ELi128ELi32ELi1ELi1EEviiiPT_S1_S1_ii_param_4,
	.param .u64 .ptr .align 1 _Z9cuda_gemmIiLi256ELi2ELi1ELi128ELi128ELi128ELi32ELi1ELi1EEviiiPT_S1_S1_ii_param_5,
	.param .u32 _Z9cuda_gemmIiLi256ELi2ELi1ELi128ELi128ELi128ELi32ELi1ELi1EEviiiPT_S1_S1_ii_param_6,
	.param .u32 _Z9cuda_gemmIiLi256ELi2ELi1ELi128ELi128ELi128ELi32ELi1ELi1EEviiiPT_S1_S1_ii_param_7
)
.maxntid 256
{
	.reg .pred 	%p<32>;
	.reg .b16 	%rs<8>;
	.reg .b32 	%r<227>;
	.reg .b64 	%rd<50>;
	// demoted variable
	.shared .align 128 .b8 _ZZ9cuda_gemmIiLi256ELi2ELi1ELi128ELi128ELi128ELi32ELi1ELi1EEviiiPT_S1_S1_iiE11kron_fac_sh[16512];
	// demoted variable
	.shared .align 128 .b8 _ZZ9cuda_gemmIiLi256ELi2ELi1ELi128ELi128ELi128ELi32ELi1ELi1EEviiiPT_S1_S1_iiE3Ash[512];
	// demoted variable
	.shared .align 128 .b8 _ZZ9cuda_gemmIiLi256ELi2ELi1ELi128ELi128ELi128ELi32ELi1ELi1EEviiiPT_S1_S1_iiE3Csh[128];
	ld.param.u64 	%rd11, [_Z9cuda_gemmIiLi256ELi2ELi1ELi128ELi128ELi128ELi32ELi1ELi1EEviiiPT_S1_S1_ii_param_3];
	ld.param.u64 	%rd12, [_Z9cuda_gemmIiLi256ELi2ELi1ELi128ELi128ELi128ELi32ELi1ELi1EEviiiPT_S1_S1_ii_param_4];
	ld.param.u64 	%rd13, [_Z9cuda_gemmIiLi256ELi2ELi1ELi128ELi128ELi128ELi32ELi1ELi1EEviiiPT_S1_S1_ii_param_5];
	cvta.to.global.u64 	%rd1, %rd11;
	cvta.to.global.u64 	%rd2, %rd12;
	cvta.to.global.u64 	%rd3, %rd13;
	mov.u32 	%r1, %tid.x;
	mov.u32 	%r75, %ctaid.x;
	shl.b32 	%r2, %r75, 5;
	mov.u32 	%r215, %ctaid.y;
	mov.u32 	%r4, %nctaid.y;
	shl.b32 	%r5, %r4, 1;
	setp.ge.u32 	%p1, %r215, %r5;
	@%p1 bra 	$L__BB307_34;
	mov.u32 	%r76, %ntid.x;
	shr.u32 	%r6, %r1, 5;
	and.b32  	%r77, %r1, 31;
	add.s32 	%r7, %r2, %r77;
	mov.u32 	%r78, _ZZ9cuda_gemmIiLi256ELi2ELi1ELi128ELi128ELi128ELi32ELi1ELi1EEviiiPT_S1_S1_iiE11kron_fac_sh;
	mad.lo.s32 	%r8, %r77, 516, %r78;
	shr.u32 	%r9, %r76, 5;
	shl.b32 	%r79, %r1, 4;
	and.b32  	%r10, %r79, 112;
	add.s32 	%r11, %r1, %r76;
	max.u32 	%r80, %r11, 128;
	setp.lt.u32 	%p2, %r11, 128;
	selp.u32 	%r81, 1, 0, %p2;
	add.s32 	%r82, %r11, %r81;
	sub.s32 	%r83, %r80, %r82;
	div.u32 	%r84, %r83, %r76;
	add.s32 	%r12, %r84, %r81;
	max.u32 	%r85, %r11, 32;
	setp.lt.u32 	%p3, %r11, 32;
	selp.u32 	%r86, 1, 0, %p3;
	add.s32 	%r87, %r11, %r86;
	sub.s32 	%r88, %r85, %r87;
	div.u32 	%r89, %r88, %r76;
	add.s32 	%r13, %r89, %r86;
	add.s32 	%r90, %r13, 1;
	add.s32 	%r14, %r6, %r9;
	shl.b32 	%r91, %r1, 2;
	mov.u32 	%r92, _ZZ9cuda_gemmIiLi256ELi2ELi1ELi128ELi128ELi128ELi32ELi1ELi1EEviiiPT_S1_S1_iiE3Ash;
	add.s32 	%r15, %r92, %r91;
	shl.b32 	%r16, %r76, 2;
	add.s32 	%r17, %r15, %r16;
	add.s32 	%r18, %r11, %r76;
	add.s32 	%r19, %r18, %r76;
	and.b32  	%r20, %r90, 3;
	mov.u32 	%r93, _ZZ9cuda_gemmIiLi256ELi2ELi1ELi128ELi128ELi128ELi32ELi1ELi1EEviiiPT_S1_S1_iiE3Csh;
	add.s32 	%r21, %r93, %r91;
	add.s32 	%r22, %r21, %r16;
	cvt.u16.u32 	%rs2, %r14;
	xor.b16  	%rs3, %rs2, 127;
	and.b16  	%rs4, %rs3, 255;
	cvt.u16.u32 	%rs5, %r9;
	and.b16  	%rs6, %rs5, 255;
	div.u16 	%rs7, %rs4, %rs6;
	and.b16  	%rs1, %rs7, 3;
	shl.b32 	%r94, %r6, 2;
	add.s32 	%r23, %r8, %r94;
	shl.b32 	%r24, %r9, 2;
	add.s32 	%r25, %r23, %r24;
	add.s32 	%r26, %r14, %r9;
	shl.b32 	%r27, %r76, 4;
	shl.b32 	%r28, %r76, 3;
	mul.lo.s32 	%r29, %r76, 12;
	mul.wide.u32 	%rd14, %r76, 4;
	add.s64 	%rd4, %rd1, %rd14;
	mul.wide.u32 	%rd15, %r76, 8;
	add.s64 	%rd5, %rd1, %rd15;
	mul.wide.u32 	%rd16, %r76, 12;
	add.s64 	%rd6, %rd1, %rd16;
	shr.u32 	%r30, %r76, 3;
$L__BB307_2:
	setp.gt.u32 	%p4, %r1, 127;
	@%p4 bra 	$L__BB307_10;
	and.b32  	%r32, %r12, 3;
	setp.eq.s32 	%p5, %r32, 3;
	shl.b32 	%r33, %r215, 7;
	mov.u32 	%r216, %r1;
	@%p5 bra 	$L__BB307_7;
	setp.eq.s32 	%p6, %r32, 0;
	add.s32 	%r95, %r33, %r1;
	mul.wide.s32 	%rd17, %r95, 4;
	add.s64 	%rd7, %rd1, %rd17;
	ld.global.u32 	%r96, [%rd7];
	st.shared.u32 	[%r15], %r96;
	mov.u32 	%r216, %r11;
	@%p6 bra 	$L__BB307_7;
	setp.eq.s32 	%p7, %r32, 1;
	cvt.u64.u32 	%rd18, %r16;
	add.s64 	%rd8, %rd7, %rd18;
	ld.global.u32 	%r97, [%rd8];
	st.shared.u32 	[%r17], %r97;
	mov.u32 	%r216, %r18;
	@%p7 bra 	$L__BB307_7;
	cvt.u64.u32 	%rd19, %r16;
	add.s64 	%rd20, %rd8, %rd19;
	ld.global.u32 	%r98, [%rd20];
	add.s32 	%r99, %r17, %r16;
	st.shared.u32 	[%r99], %r98;
	mov.u32 	%r216, %r19;
$L__BB307_7:
	setp.lt.u32 	%p8, %r12, 3;
	@%p8 bra 	$L__BB307_10;
	shl.b32 	%r100, %r216, 2;
	mov.u32 	%r101, _ZZ9cuda_gemmIiLi256ELi2ELi1ELi128ELi128ELi128ELi32ELi1ELi1EEviiiPT_S1_S1_iiE3Ash;
	add.s32 	%r219, %r101, %r100;
	add.s32 	%r218, %r216, %r33;
$L__BB307_9:
	mul.wide.s32 	%rd21, %r218, 4;
	add.s64 	%rd22, %rd4, %rd21;
	add.s64 	%rd23, %rd5, %rd21;
	add.s64 	%rd24, %rd6, %rd21;
	add.s64 	%rd25, %rd1, %rd21;
	ld.global.u32 	%r102, [%rd25];
	st.shared.u32 	[%r219], %r102;
	ld.global.u32 	%r103, [%rd22];
	add.s32 	%r104, %r219, %r16;
	st.shared.u32 	[%r104], %r103;
	ld.global.u32 	%r105, [%rd23];
	add.s32 	%r106, %r219, %r28;
	st.shared.u32 	[%r106], %r105;
	ld.global.u32 	%r107, [%rd24];
	add.s32 	%r108, %r219, %r29;
	st.shared.u32 	[%r108], %r107;
	add.s32 	%r216, %r216, %r16;
	add.s32 	%r219, %r219, %r27;
	add.s32 	%r218, %r218, %r16;
	setp.lt.u32 	%p9, %r216, 128;
	@%p9 bra 	$L__BB307_9;
$L__BB307_10:
	setp.gt.u32 	%p10, %r1, 31;
	@%p10 bra 	$L__BB307_17;
	setp.eq.s32 	%p11, %r20, 0;
	mov.u32 	%r217, %r1;
	@%p11 bra 	$L__BB307_15;
	setp.eq.s32 	%p12, %r20, 1;
	mov.b32 	%r109, 0;
	st.shared.u32 	[%r21], %r109;
	mov.u32 	%r217, %r11;
	@%p12 bra 	$L__BB307_15;
	setp.eq.s32 	%p13, %r20, 2;
	mov.b32 	%r110, 0;
	st.shared.u32 	[%r22], %r110;
	mov.u32 	%r217, %r18;
	@%p13 bra 	$L__BB307_15;
	add.s32 	%r111, %r22, %r16;
	mov.b32 	%r112, 0;
	st.shared.u32 	[%r111], %r112;
	mov.u32 	%r217, %r19;
$L__BB307_15:
	setp.lt.u32 	%p14, %r13, 3;
	@%p14 bra 	$L__BB307_17;
$L__BB307_16:
	shl.b32 	%r113, %r217, 2;
	mov.u32 	%r114, _ZZ9cuda_gemmIiLi256ELi2ELi1ELi128ELi128ELi128ELi32ELi1ELi1EEviiiPT_S1_S1_iiE3Csh;
	add.s32 	%r115, %r114, %r113;
	mov.b32 	%r116, 0;
	st.shared.u32 	[%r115], %r116;
	add.s32 	%r117, %r115, %r16;
	st.shared.u32 	[%r117], %r116;
	add.s32 	%r118, %r117, %r16;
	st.shared.u32 	[%r118], %r116;
	add.s32 	%r119, %r118, %r16;
	st.shared.u32 	[%r119], %r116;
	add.s32 	%r217, %r16, %r217;
	setp.lt.u32 	%p15, %r217, 32;
	@%p15 bra 	$L__BB307_16;
$L__BB307_17:
	setp.eq.s16 	%p16, %rs1, 2;
	mov.u32 	%r222, %r6;
	@%p16 bra 	$L__BB307_21;
	setp.eq.s16 	%p17, %rs1, 3;
	shl.b32 	%r120, %r6, 7;
	add.s32 	%r121, %r120, %r7;
	mul.wide.u32 	%rd26, %r121, 4;
	add.s64 	%rd27, %rd2, %rd26;
	ld.global.u32 	%r122, [%rd27];
	st.shared.u32 	[%r23], %r122;
	mov.u32 	%r222, %r14;
	@%p17 bra 	$L__BB307_21;
	setp.eq.s16 	%p18, %rs1, 0;
	shl.b32 	%r123, %r14, 7;
	add.s32 	%r124, %r123, %r7;
	mul.wide.u32 	%rd28, %r124, 4;
	add.s64 	%rd29, %rd2, %rd28;
	ld.global.u32 	%r125, [%rd29];
	st.shared.u32 	[%r25], %r125;
	mov.u32 	%r222, %r26;
	@%p18 bra 	$L__BB307_21;
	add.s32 	%r222, %r26, %r9;
	shl.b32 	%r126, %r26, 7;
	add.s32 	%r127, %r126, %r7;
	mul.wide.u32 	%rd30, %r127, 4;
	add.s64 	%rd31, %rd2, %rd30;
	ld.global.u32 	%r128, [%rd31];
	add.s32 	%r129, %r25, %r24;
	st.shared.u32 	[%r129], %r128;
$L__BB307_21:
	shl.b32 	%r130, %r222, 7;
	add.s32 	%r131, %r130, %r7;
	mul.wide.u32 	%rd32, %r131, 4;
	add.s64 	%rd33, %rd2, %rd32;
	ld.global.u32 	%r132, [%rd33];
	shl.b32 	%r133, %r222, 2;
	add.s32 	%r134, %r8, %r133;
	st.shared.u32 	[%r134], %r132;
	add.s32 	%r135, %r222, %r9;
	shl.b32 	%r136, %r135, 7;
	add.s32 	%r137, %r136, %r7;
	mul.wide.u32 	%rd34, %r137, 4;
	add.s64 	%rd35, %rd2, %rd34;
	ld.global.u32 	%r138, [%rd35];
	add.s32 	%r139, %r134, %r24;
	st.shared.u32 	[%r139], %r138;
	add.s32 	%r140, %r135, %r9;
	shl.b32 	%r141, %r140, 7;
	add.s32 	%r142, %r141, %r7;
	mul.wide.u32 	%rd36, %r142, 4;
	add.s64 	%rd37, %rd2, %rd36;
	ld.global.u32 	%r143, [%rd37];
	add.s32 	%r144, %r139, %r24;
	st.shared.u32 	[%r144], %r143;
	add.s32 	%r145, %r140, %r9;
	shl.b32 	%r146, %r145, 7;
	add.s32 	%r147, %r146, %r7;
	mul.wide.u32 	%rd38, %r147, 4;
	add.s64 	%rd39, %rd2, %rd38;
	ld.global.u32 	%r148, [%rd39];
	add.s32 	%r149, %r144, %r24;
	st.shared.u32 	[%r149], %r148;
	add.s32 	%r222, %r24, %r222;
	setp.lt.u32 	%p19, %r222, 128;
	@%p19 bra 	$L__BB307_21;
	shr.u32 	%r224, %r1, 3;
	bar.sync 	0;
	shl.b32 	%r150, %r10, 2;
	mov.u32 	%r151, _ZZ9cuda_gemmIiLi256ELi2ELi1ELi128ELi128ELi128ELi32ELi1ELi1EEviiiPT_S1_S1_iiE3Ash;
	add.s32 	%r152, %r151, %r150;
	ld.shared.v4.u32 	{%r51, %r52, %r53, %r54}, [%r152];
	ld.shared.v4.u32 	{%r55, %r56, %r57, %r58}, [%r152+16];
	ld.shared.v4.u32 	{%r59, %r60, %r61, %r62}, [%r152+32];
	ld.shared.v4.u32 	{%r63, %r64, %r65, %r66}, [%r152+48];
$L__BB307_23:
	and.b32  	%r153, %r1, 7;
	setp.ne.s32 	%p20, %r153, 0;
	mov.u32 	%r154, _ZZ9cuda_gemmIiLi256ELi2ELi1ELi128ELi128ELi128ELi32ELi1ELi1EEviiiPT_S1_S1_iiE11kron_fac_sh;
	mad.lo.s32 	%r155, %r224, 516, %r154;
	add.s32 	%r157, %r155, %r150;
	ld.shared.u32 	%r158, [%r157];
	mul.lo.s32 	%r159, %r158, %r51;
	ld.shared.u32 	%r160, [%r157+4];
	mad.lo.s32 	%r161, %r160, %r52, %r159;
	ld.shared.u32 	%r162, [%r157+8];
	mad.lo.s32 	%r163, %r162, %r53, %r161;
	ld.shared.u32 	%r164, [%r157+12];
	mad.lo.s32 	%r165, %r164, %r54, %r163;
	ld.shared.u32 	%r166, [%r157+16];
	mad.lo.s32 	%r167, %r166, %r55, %r165;
	ld.shared.u32 	%r168, [%r157+20];
	mad.lo.s32 	%r169, %r168, %r56, %r167;
	ld.shared.u32 	%r170, [%r157+24];
	mad.lo.s32 	%r171, %r170, %r57, %r169;
	ld.shared.u32 	%r172, [%r157+28];
	mad.lo.s32 	%r173, %r172, %r58, %r171;
	ld.shared.u32 	%r174, [%r157+32];
	mad.lo.s32 	%r175, %r174, %r59, %r173;
	ld.shared.u32 	%r176, [%r157+36];
	mad.lo.s32 	%r177, %r176, %r60, %r175;
	ld.shared.u32 	%r178, [%r157+40];
	mad.lo.s32 	%r179, %r178, %r61, %r177;
	ld.shared.u32 	%r180, [%r157+44];
	mad.lo.s32 	%r181, %r180, %r62, %r179;
	ld.shared.u32 	%r182, [%r157+48];
	mad.lo.s32 	%r183, %r182, %r63, %r181;
	ld.shared.u32 	%r184, [%r157+52];
	mad.lo.s32 	%r185, %r184, %r64, %r183;
	ld.shared.u32 	%r186, [%r157+56];
	mad.lo.s32 	%r187, %r186, %r65, %r185;
	ld.shared.u32 	%r188, [%r157+60];
	mad.lo.s32 	%r189, %r188, %r66, %r187;
	shfl.sync.down.b32	%r190|%p21, %r189, 4, 6175, -1;
	add.s32 	%r191, %r190, %r189;
	shfl.sync.down.b32	%r192|%p22, %r191, 2, 6175, -1;
	add.s32 	%r193, %r192, %r191;
	shfl.sync.down.b32	%r194|%p23, %r193, 1, 6175, -1;
	add.s32 	%r68, %r194, %r193;
	@%p20 bra 	$L__BB307_25;
	shl.b32 	%r195, %r224, 2;
	mov.u32 	%r196, _ZZ9cuda_gemmIiLi256ELi2ELi1ELi128ELi128ELi128ELi32ELi1ELi1EEviiiPT_S1_S1_iiE3Csh;
	add.s32 	%r197, %r196, %r195;
	st.shared.u32 	[%r197], %r68;
$L__BB307_25:
	add.s32 	%r224, %r224, %r30;
	setp.lt.u32 	%p24, %r224, 32;
	@%p24 bra 	$L__BB307_23;
	bar.sync 	0;
	@%p10 bra 	$L__BB307_33;
	setp.eq.s32 	%p26, %r20, 0;
	shl.b32 	%r198, %r215, 7;
	add.s32 	%r70, %r198, %r2;
	mov.u32 	%r225, %r1;
	@%p26 bra 	$L__BB307_31;
	setp.eq.s32 	%p27, %r20, 1;
	add.s32 	%r199, %r70, %r1;
	ld.shared.u32 	%r200, [%r21];
	mul.wide.s32 	%rd40, %r199, 4;
	add.s64 	%rd9, %rd3, %rd40;
	st.global.u32 	[%rd9], %r200;
	mov.u32 	%r225, %r11;
	@%p27 bra 	$L__BB307_31;
	setp.eq.s32 	%p28, %r20, 2;
	ld.shared.u32 	%r201, [%r22];
	cvt.u64.u32 	%rd41, %r16;
	add.s64 	%rd10, %rd9, %rd41;
	st.global.u32 	[%rd10], %r201;
	mov.u32 	%r225, %r18;
	@%p28 bra 	$L__BB307_31;
	cvt.u64.u32 	%rd42, %r16;
	add.s32 	%r202, %r22, %r16;
	ld.shared.u32 	%r203, [%r202];
	add.s64 	%rd43, %rd10, %rd42;
	st.global.u32 	[%rd43], %r203;
	mov.u32 	%r225, %r19;
$L__BB307_31:
	setp.lt.u32 	%p29, %r13, 3;
	@%p29 bra 	$L__BB307_33;
$L__BB307_32:
	add.s32 	%r204, %r70, %r225;
	shl.b32 	%r205, %r225, 2;
	mov.u32 	%r206, _ZZ9cuda_gemmIiLi256ELi2ELi1ELi128ELi128ELi128ELi32ELi1ELi1EEviiiPT_S1_S1_iiE3Csh;
	add.s32 	%r207, %r206, %r205;
	ld.shared.u32 	%r208, [%r207];
	mul.wide.s32 	%rd44, %r204, 4;
	add.s64 	%rd45, %rd3, %rd44;
	st.global.u32 	[%rd45], %r208;
	add.s32 	%r209, %r207, %r16;
	ld.shared.u32 	%r210, [%r209];
	cvt.u64.u32 	%rd46, %r16;
	add.s64 	%rd47, %rd45, %rd46;
	st.global.u32 	[%rd47], %r210;
	add.s32 	%r211, %r209, %r16;
	ld.shared.u32 	%r212, [%r211];
	add.s64 	%rd48, %rd47, %rd46;
	st.global.u32 	[%rd48], %r212;
	add.s32 	%r213, %r211, %r16;
	ld.shared.u32 	%r214, [%r213];
	add.s64 	%rd49, %rd48, %rd46;
	st.global.u32 	[%rd49], %r214;
	add.s32 	%r225, %r16, %r225;
	setp.lt.u32 	%p30, %r225, 32;
	@%p30 bra 	$L__BB307_32;
$L__BB307_33:
	add.s32 	%r215, %r215, %r4;
	setp.lt.u32 	%p31, %r215, %r5;
	@%p31 bra 	$L__BB307_2;
$L__BB307_34:
	ret;

}
	// .globl	_Z9cuda_gemmIiLi256ELi2ELi1ELi256ELi2ELi2ELi32ELi0ELi0EEviiiPT_S1_S1_ii
.visible .entry _Z9cuda_gemmIiLi256ELi2ELi1ELi256ELi2ELi2ELi32ELi0ELi0EEviiiPT_S1_S1_ii(
	.param .u32 _Z9cuda_gemmIiLi256ELi2ELi1ELi256ELi2ELi2ELi32ELi0ELi0EEviiiPT_S1_S1_ii_param_0,
	.param .u32 _Z9cuda_gemmIiLi256ELi2ELi1ELi256ELi2ELi2ELi32ELi0ELi0EEviiiPT_S1_S1_ii_param_1,
	.param .u32 _Z9cuda_gemmIiLi256ELi2ELi1ELi256ELi2ELi2ELi32ELi0ELi0EEviiiPT_S1_S1_ii_param_2,
	.param .u64 .ptr .align 1 _Z9cuda_gemmIiLi256ELi2ELi1ELi256ELi2ELi2ELi32ELi0ELi0EEviiiPT_S1_S1_ii_param_3,
	.param .u64 .ptr .align 1 _Z9cuda_gemmIiLi256ELi2ELi1ELi256ELi2ELi2ELi32ELi0ELi0EEviiiPT_S1_S1_ii_param_4,
	.param .u64 .ptr .align 1 _Z9cuda_gemmIiLi256ELi2ELi1ELi256ELi2ELi2ELi32ELi0ELi0EEviiiPT_S1_S1_ii_param_5,
	.param .u32 _Z9cuda_gemmIiLi256ELi2ELi1ELi256ELi2ELi2ELi32ELi0ELi0EEviiiPT_S1_S1_ii_param_6,
	.param .u32 _Z9cuda_gemmIiLi256ELi2ELi1ELi256ELi2ELi2ELi32ELi0ELi0EEviiiPT_S1_S1_ii_param_7
)
.maxntid 256
{
	.reg .pred 	%p<55>;
	.reg .b32 	%r<328>;
	.reg .b64 	%rd<40>;
	// demoted variable
	.shared .align 128 .b8 _ZZ9cuda_gemmIiLi256ELi2ELi1ELi256ELi2ELi2ELi32ELi0ELi0EEviiiPT_S1_S1_iiE11kron_fac_sh[24];
	// demoted variable
	.shared .align 128 .b8 _ZZ9cuda_gemmIiLi256ELi2ELi1ELi256ELi2ELi2ELi32ELi0ELi0EEviiiPT_S1_S1_iiE3Ash[1024];
	// demoted variable
	.shared .align 128 .b8 _ZZ9cuda_gemmIiLi256ELi2ELi1ELi256ELi2ELi2ELi32ELi0ELi0EEviiiPT_S1_S1_iiE3Csh[1024];
	ld.param.u32 	%r120, [_Z9cuda_gemmIiLi256ELi2ELi1ELi256ELi2ELi2ELi32ELi0ELi0EEviiiPT_S1_S1_ii_param_1];
	ld.param.u32 	%r121, [_Z9cuda_gemmIiLi256ELi2ELi1ELi256ELi2ELi2ELi32ELi0ELi0EEviiiPT_S1_S1_ii_param_2];
	ld.param.u64 	%rd10, [_Z9cuda_gemmIiLi256ELi2ELi1ELi256ELi2ELi2ELi32ELi0ELi0EEviiiPT_S1_S1_ii_param_3];
	ld.param.u64 	%rd9, [_Z9cuda_gemmIiLi256ELi2ELi1ELi256ELi2ELi2ELi32ELi0ELi0EEviiiPT_S1_S1_ii_param_4];
	ld.param.u64 	%rd11, [_Z9cuda_gemmIiLi256ELi2ELi1ELi256ELi2ELi2ELi32ELi0ELi0EEviiiPT_S1_S1_ii_param_5];
	ld.param.u32 	%r122, [_Z9cuda_gemmIiLi256ELi2ELi1ELi256ELi2ELi2ELi32ELi0ELi0EEviiiPT_S1_S1_ii_param_6];
	ld.param.u32 	%r123, [_Z9cuda_gemmIiLi256ELi2ELi1ELi256ELi2ELi2ELi32ELi0ELi0EEviiiPT_S1_S1_ii_param_7];
	cvta.to.global.u64 	%rd1, %rd10;
	cvta.to.global.u64 	%rd2, %rd11;
	mov.u32 	%r1, %tid.x;
	and.b32  	%r2, %r1, 31;
	setp.lt.s32 	%p1, %r123, 16;
	shr.u32 	%r3, %r123, 4;
	selp.b32 	%r4, 1, %r3, %p1;
	mul.lo.s32 	%r5, %r123, %r122;
	setp.ge.u32 	%p2, %r1, %r5;
	@%p2 bra 	$L__BB308_3;
	mov.u32 	%r6, %ntid.x;
	cvta.to.global.u64 	%rd3, %rd9;
	mov.u32 	%r291, %r1;
$L__BB308_2:
	mul.wide.u32 	%rd12, %r291, 4;
	add.s64 	%rd13, %rd3, %rd12;
	ld.global.u32 	%r124, [%rd13];
	rem.u32 	%r125, %r291, %r122;
	mov.u32 	%r126, _ZZ9cuda_gemmIiLi256ELi2ELi1ELi256ELi2ELi2ELi32ELi0ELi0EEviiiPT_S1_S1_iiE11kron_fac_sh;
	mad.lo.s32 	%r127, %r125, 12, %r126;
	div.u32 	%r128, %r291, %r123;
	shl.b32 	%r129, %r128, 2;
	add.s32 	%r130, %r127, %r129;
	st.shared.u32 	[%r130], %r124;
	add.s32 	%r291, %r291, %r6;
	setp.lt.u32 	%p3, %r291, %r5;
	@%p3 bra 	$L__BB308_2;
$L__BB308_3:
	div.s32 	%r9, 256, %r123;
	mul.lo.s32 	%r131, %r9, %r4;
	min.s32 	%r10, %r131, 256;
	div.u32 	%r12, %r1, %r10;
	mul.lo.s32 	%r132, %r12, %r10;
	sub.s32 	%r133, %r1, %r132;
	div.u32 	%r11, %r133, %r4;
	mov.u32 	%r13, %ntid.x;
	div.u32 	%r14, %r13, %r10;
	mov.u32 	%r294, %ctaid.y;
	mov.u32 	%r16, %nctaid.y;
	shl.b32 	%r17, %r16, 1;
	setp.ge.u32 	%p4, %r294, %r17;
	@%p4 bra 	$L__BB308_67;
	mov.u32 	%r135, %ctaid.x;
	shl.b32 	%r18, %r135, 8;
	and.b32  	%r19, %r11, 1;
	rem.u32 	%r136, %r1, %r4;
	shl.b32 	%r20, %r136, 1;
	min.s32 	%r21, %r122, 2;
	shl.b32 	%r137, %r123, 8;
	sub.s32 	%r22, 8223, %r137;
	shl.b32 	%r138, %r4, 8;
	sub.s32 	%r23, 8223, %r138;
	mul.lo.s32 	%r24, %r9, %r135;
	add.s32 	%r25, %r1, %r13;
	max.u32 	%r139, %r25, 256;
	setp.lt.u32 	%p5, %r25, 256;
	selp.u32 	%r140, 1, 0, %p5;
	add.s32 	%r141, %r25, %r140;
	sub.s32 	%r142, %r139, %r141;
	div.u32 	%r143, %r142, %r13;
	add.s32 	%r26, %r143, %r140;
	and.b32  	%r27, %r26, 3;
	shl.b32 	%r144, %r1, 2;
	mov.u32 	%r145, _ZZ9cuda_gemmIiLi256ELi2ELi1ELi256ELi2ELi2ELi32ELi0ELi0EEviiiPT_S1_S1_iiE3Ash;
	add.s32 	%r28, %r145, %r144;
	shl.b32 	%r29, %r13, 2;
	add.s32 	%r30, %r28, %r29;
	add.s32 	%r31, %r25, %r13;
	add.s32 	%r32, %r31, %r13;
	mov.u32 	%r146, _ZZ9cuda_gemmIiLi256ELi2ELi1ELi256ELi2ELi2ELi32ELi0ELi0EEviiiPT_S1_S1_iiE3Csh;
	add.s32 	%r33, %r146, %r144;
	add.s32 	%r34, %r33, %r29;
	add.s32 	%r35, %r34, %r29;
	xor.b32  	%r36, %r19, 1;
	setp.lt.s32 	%p6, %r19, %r123;
	selp.b32 	%r147, 0, %r123, %p6;
	sub.s32 	%r37, %r19, %r147;
	add.s32 	%r148, %r19, 1;
	setp.lt.s32 	%p7, %r148, %r123;
	selp.b32 	%r149, 0, %r123, %p7;
	sub.s32 	%r38, %r148, %r149;
	shl.b32 	%r39, %r13, 4;
	mul.lo.s32 	%r40, %r13, 12;
	mul.wide.u32 	%rd14, %r13, 4;
	add.s64 	%rd4, %rd1, %rd14;
	mul.wide.u32 	%rd15, %r13, 8;
	add.s64 	%rd5, %rd1, %rd15;
	mul.wide.u32 	%rd16, %r13, 12;
	add.s64 	%rd6, %rd1, %rd16;
	cvt.u64.u32 	%rd18, %r29;
$L__BB308_5:
	setp.eq.s32 	%p8, %r27, 3;
	mul.lo.s32 	%r44, %r294, %r121;
	mov.u32 	%r295, %r1;
	@%p8 bra 	$L__BB308_9;
	setp.eq.s32 	%p9, %r27, 0;
	add.s32 	%r150, %r44, %r18;
	add.s32 	%r151, %r150, %r1;
	mul.wide.s32 	%rd17, %r151, 4;
	add.s64 	%rd7, %rd1, %rd17;
	ld.global.u32 	%r152, [%rd7];
	st.shared.u32 	[%r28], %r152;
	mov.u32 	%r295, %r25;
	@%p9 bra 	$L__BB308_9;
	setp.eq.s32 	%p10, %r27, 1;
	add.s64 	%rd8, %rd7, %rd18;
	ld.global.u32 	%r153, [%rd8];
	st.shared.u32 	[%r30], %r153;
	mov.u32 	%r295, %r31;
	@%p10 bra 	$L__BB308_9;
	add.s64 	%rd20, %rd8, %rd18;
	ld.global.u32 	%r154, [%rd20];
	add.s32 	%r155, %r30, %r29;
	st.shared.u32 	[%r155], %r154;
	mov.u32 	%r295, %r32;
$L__BB308_9:
	setp.lt.u32 	%p11, %r26, 3;
	@%p11 bra 	$L__BB308_12;
	shl.b32 	%r156, %r295, 2;
	mov.u32 	%r157, _ZZ9cuda_gemmIiLi256ELi2ELi1ELi256ELi2ELi2ELi32ELi0ELi0EEviiiPT_S1_S1_iiE3Ash;
	add.s32 	%r297, %r157, %r156;
	add.s32 	%r158, %r18, %r295;
	add.s32 	%r296, %r158, %r44;
$L__BB308_11:
	mul.wide.s32 	%rd21, %r296, 4;
	add.s64 	%rd22, %rd4, %rd21;
	add.s64 	%rd23, %rd5, %rd21;
	add.s64 	%rd24, %rd6, %rd21;
	add.s64 	%rd25, %rd1, %rd21;
	ld.global.u32 	%r159, [%rd25];
	st.shared.u32 	[%r297], %r159;
	ld.global.u32 	%r160, [%rd22];
	add.s32 	%r161, %r297, %r29;
	st.shared.u32 	[%r161], %r160;
	ld.global.u32 	%r162, [%rd23];
	shl.b32 	%r163, %r13, 3;
	add.s32 	%r164, %r297, %r163;
	st.shared.u32 	[%r164], %r162;
	ld.global.u32 	%r165, [%rd24];
	add.s32 	%r166, %r297, %r40;
	st.shared.u32 	[%r166], %r165;
	add.s32 	%r295, %r295, %r29;
	add.s32 	%r297, %r297, %r39;
	add.s32 	%r296, %r296, %r29;
	setp.lt.u32 	%p12, %r295, 256;
	@%p12 bra 	$L__BB308_11;
$L__BB308_12:
	mov.u32 	%r299, %r1;
	@%p8 bra 	$L__BB308_16;
	setp.eq.s32 	%p14, %r27, 0;
	mov.b32 	%r167, 0;
	st.shared.u32 	[%r33], %r167;
	mov.u32 	%r299, %r25;
	@%p14 bra 	$L__BB308_16;
	setp.eq.s32 	%p15, %r27, 1;
	mov.b32 	%r168, 0;
	st.shared.u32 	[%r34], %r168;
	mov.u32 	%r299, %r31;
	@%p15 bra 	$L__BB308_16;
	mov.b32 	%r169, 0;
	st.shared.u32 	[%r35], %r169;
	mov.u32 	%r299, %r32;
$L__BB308_16:
	@%p11 bra 	$L__BB308_18;
$L__BB308_17:
	shl.b32 	%r170, %r299, 2;
	mov.u32 	%r171, _ZZ9cuda_gemmIiLi256ELi2ELi1ELi256ELi2ELi2ELi32ELi0ELi0EEviiiPT_S1_S1_iiE3Csh;
	add.s32 	%r172, %r171, %r170;
	mov.b32 	%r173, 0;
	st.shared.u32 	[%r172], %r173;
	add.s32 	%r174, %r172, %r29;
	st.shared.u32 	[%r174], %r173;
	add.s32 	%r175, %r174, %r29;
	st.shared.u32 	[%r175], %r173;
	add.s32 	%r176, %r175, %r29;
	st.shared.u32 	[%r176], %r173;
	add.s32 	%r299, %r29, %r299;
	setp.lt.u32 	%p17, %r299, 256;
	@%p17 bra 	$L__BB308_17;
$L__BB308_18:
	setp.lt.s32 	%p18, %r9, 1;
	bar.sync 	0;
	@%p18 bra 	$L__BB308_60;
	setp.ne.s32 	%p19, %r4, 1;
	@%p19 bra 	$L__BB308_33;
	mov.b32 	%r303, 0;
$L__BB308_21:
	setp.lt.s32 	%p40, %r123, 1;
	add.s32 	%r60, %r303, %r11;
	mad.lo.s32 	%r61, %r60, %r123, %r20;
	@%p40 bra 	$L__BB308_23;
	add.s32 	%r219, %r61, %r19;
	shl.b32 	%r220, %r219, 2;
	mov.u32 	%r221, _ZZ9cuda_gemmIiLi256ELi2ELi1ELi256ELi2ELi2ELi32ELi0ELi0EEviiiPT_S1_S1_iiE3Ash;
	add.s32 	%r222, %r221, %r220;
	ld.shared.u32 	%r325, [%r222];
$L__BB308_23:
	setp.lt.s32 	%p41, %r123, 2;
	@%p41 bra 	$L__BB308_25;
	add.s32 	%r223, %r61, %r36;
	shl.b32 	%r224, %r223, 2;
	mov.u32 	%r225, _ZZ9cuda_gemmIiLi256ELi2ELi1ELi256ELi2ELi2ELi32ELi0ELi0EEviiiPT_S1_S1_iiE3Ash;
	add.s32 	%r226, %r225, %r224;
	ld.shared.u32 	%r324, [%r226];
$L__BB308_25:
	setp.lt.s32 	%p42, %r12, %r21;
	@%p42 bra 	$L__BB308_27;
$L__BB308_26:
	add.s32 	%r303, %r303, %r10;
	setp.lt.s32 	%p48, %r303, %r9;
	@%p48 bra 	$L__BB308_21;
	bra.uni 	$L__BB308_60;
$L__BB308_27:
	rem.s32 	%r227, %r2, %r123;
	shl.b32 	%r228, %r227, 2;
	mov.u32 	%r229, _ZZ9cuda_gemmIiLi256ELi2ELi1ELi256ELi2ELi2ELi32ELi0ELi0EEviiiPT_S1_S1_iiE11kron_fac_sh;
	add.s32 	%r67, %r229, %r228;
	mov.u32 	%r306, %r12;
$L__BB308_28:
	mad.lo.s32 	%r231, %r306, 12, %r67;
	ld.shared.u32 	%r69, [%r231];
	mov.b32 	%r308, 0;
	@%p40 bra 	$L__BB308_30;
	shfl.sync.idx.b32	%r232|%p44, %r69, %r37, %r22, -1;
	mul.lo.s32 	%r308, %r232, %r325;
$L__BB308_30:
	@%p41 bra 	$L__BB308_32;
	shfl.sync.idx.b32	%r233|%p46, %r69, %r38, %r22, -1;
	mad.lo.s32 	%r308, %r233, %r324, %r308;
$L__BB308_32:
	mad.lo.s32 	%r234, %r306, %r9, %r60;
	shl.b32 	%r235, %r234, 2;
	mov.u32 	%r236, _ZZ9cuda_gemmIiLi256ELi2ELi1ELi256ELi2ELi2ELi32ELi0ELi0EEviiiPT_S1_S1_iiE3Csh;
	add.s32 	%r237, %r236, %r235;
	ld.shared.u32 	%r238, [%r237];
	add.s32 	%r239, %r238, %r308;
	st.shared.u32 	[%r237], %r239;
	add.s32 	%r306, %r306, %r14;
	setp.lt.s32 	%p47, %r306, %r21;
	@%p47 bra 	$L__BB308_28;
	bra.uni 	$L__BB308_26;
$L__BB308_33:
	setp.gt.u32 	%p20, %r123, 31;
	@%p20 bra 	$L__BB308_37;
	mov.b32 	%r320, 0;
$L__BB308_35:
	add.s32 	%r99, %r320, %r11;
	mad.lo.s32 	%r100, %r99, %r123, %r20;
	add.s32 	%r178, %r100, %r19;
	shl.b32 	%r179, %r178, 2;
	mov.u32 	%r180, _ZZ9cuda_gemmIiLi256ELi2ELi1ELi256ELi2ELi2ELi32ELi0ELi0EEviiiPT_S1_S1_iiE3Ash;
	add.s32 	%r181, %r180, %r179;
	ld.shared.u32 	%r325, [%r181];
	setp.gt.s32 	%p21, %r123, 1;
	@%p21 bra 	$L__BB308_36;
	bra.uni 	$L__BB308_54;
$L__BB308_36:
	add.s32 	%r182, %r100, %r36;
	shl.b32 	%r183, %r182, 2;
	add.s32 	%r185, %r180, %r183;
	ld.shared.u32 	%r324, [%r185];
	bra.uni 	$L__BB308_54;
$L__BB308_37:
	mov.b32 	%r311, 0;
$L__BB308_38:
	setp.lt.s32 	%p28, %r123, 1;
	add.s32 	%r78, %r311, %r11;
	mad.lo.s32 	%r79, %r78, %r123, %r20;
	@%p28 bra 	$L__BB308_40;
	add.s32 	%r197, %r79, %r19;
	shl.b32 	%r198, %r197, 2;
	mov.u32 	%r199, _ZZ9cuda_gemmIiLi256ELi2ELi1ELi256ELi2ELi2ELi32ELi0ELi0EEviiiPT_S1_S1_iiE3Ash;
	add.s32 	%r200, %r199, %r198;
	ld.shared.u32 	%r325, [%r200];
$L__BB308_40:
	setp.lt.s32 	%p29, %r123, 2;
	@%p29 bra 	$L__BB308_42;
	add.s32 	%r201, %r79, %r36;
	shl.b32 	%r202, %r201, 2;
	mov.u32 	%r203, _ZZ9cuda_gemmIiLi256ELi2ELi1ELi256ELi2ELi2ELi32ELi0ELi0EEviiiPT_S1_S1_iiE3Ash;
	add.s32 	%r204, %r203, %r202;
	ld.shared.u32 	%r324, [%r204];
$L__BB308_42:
	setp.lt.s32 	%p30, %r12, %r21;
	@%p30 bra 	$L__BB308_44;
$L__BB308_43:
	add.s32 	%r311, %r311, %r10;
	setp.lt.s32 	%p39, %r311, %r9;
	@%p39 bra 	$L__BB308_38;
	bra.uni 	$L__BB308_60;
$L__BB308_44:
	rem.s32 	%r205, %r2, %r123;
	shl.b32 	%r206, %r205, 2;
	mov.u32 	%r207, _ZZ9cuda_gemmIiLi256ELi2ELi1ELi256ELi2ELi2ELi32ELi0ELi0EEviiiPT_S1_S1_iiE11kron_fac_sh;
	add.s32 	%r85, %r207, %r206;
	mov.u32 	%r314, %r12;
$L__BB308_45:
	mad.lo.s32 	%r209, %r314, 12, %r85;
	ld.shared.u32 	%r87, [%r209];
	mov.b32 	%r318, 0;
	@%p28 bra 	$L__BB308_47;
	shfl.sync.idx.b32	%r210|%p32, %r87, %r37, %r22, -1;
	mul.lo.s32 	%r318, %r210, %r325;
$L__BB308_47:
	@%p29 bra 	$L__BB308_49;
	shfl.sync.idx.b32	%r211|%p34, %r87, %r38, %r22, -1;
	mad.lo.s32 	%r318, %r211, %r324, %r318;
$L__BB308_49:
	mov.u32 	%r316, %r3;
$L__BB308_50:
	shr.u32 	%r93, %r316, 1;
	shfl.sync.down.b32	%r212|%p35, %r318, %r93, %r23, -1;
	add.s32 	%r318, %r212, %r318;
	setp.gt.u32 	%p36, %r316, 3;
	mov.u32 	%r316, %r93;
	@%p36 bra 	$L__BB308_50;
	rem.u32 	%r213, %r2, %r4;
	setp.eq.s32 	%p37, %r213, 0;
	@%p37 bra 	$L__BB308_52;
	bra.uni 	$L__BB308_53;
$L__BB308_52:
	mad.lo.s32 	%r214, %r314, %r9, %r78;
	shl.b32 	%r215, %r214, 2;
	mov.u32 	%r216, _ZZ9cuda_gemmIiLi256ELi2ELi1ELi256ELi2ELi2ELi32ELi0ELi0EEviiiPT_S1_S1_iiE3Csh;
	add.s32 	%r217, %r216, %r215;
	st.shared.u32 	[%r217], %r318;
$L__BB308_53:
	add.s32 	%r314, %r314, %r14;
	setp.lt.s32 	%p38, %r314, %r21;
	@%p38 bra 	$L__BB308_45;
	bra.uni 	$L__BB308_43;
$L__BB308_54:
	setp.lt.s32 	%p22, %r12, %r21;
	@%p22 bra 	$L__BB308_55;
	bra.uni 	$L__BB308_59;
$L__BB308_55:
	rem.u32 	%r186, %r2, %r123;
	shl.b32 	%r187, %r186, 2;
	mov.u32 	%r188, _ZZ9cuda_gemmIiLi256ELi2ELi1ELi256ELi2ELi2ELi32ELi0ELi0EEviiiPT_S1_S1_iiE11kron_fac_sh;
	add.s32 	%r102, %r188, %r187;
	mov.u32 	%r322, %r12;
$L__BB308_56:
	setp.lt.s32 	%p23, %r123, 2;
	mad.lo.s32 	%r189, %r322, 12, %r102;
	ld.shared.u32 	%r106, [%r189];
	shfl.sync.idx.b32	%r190|%p24, %r106, %r37, %r22, -1;
	mul.lo.s32 	%r323, %r190, %r325;
	@%p23 bra 	$L__BB308_58;
	shfl.sync.idx.b32	%r191|%p25, %r106, %r38, %r22, -1;
	mad.lo.s32 	%r323, %r191, %r324, %r323;
$L__BB308_58:
	mad.lo.s32 	%r192, %r322, %r9, %r99;
	shl.b32 	%r193, %r192, 2;
	mov.u32 	%r194, _ZZ9cuda_gemmIiLi256ELi2ELi1ELi256ELi2ELi2ELi32ELi0ELi0EEviiiPT_S1_S1_iiE3Csh;
	add.s32 	%r195, %r194, %r193;
	st.shared.u32 	[%r195], %r323;
	add.s32 	%r322, %r322, %r14;
	setp.lt.s32 	%p26, %r322, %r21;
	@%p26 bra 	$L__BB308_56;
$L__BB308_59:
	add.s32 	%r320, %r320, %r10;
	setp.lt.s32 	%p27, %r320, %r9;
	@%p27 bra 	$L__BB308_35;
$L__BB308_60:
	bar.sync 	0;
	mad.lo.s32 	%r114, %r294, %r120, %r24;
	div.s32 	%r115, %r121, %r123;
	mov.u32 	%r326, %r1;
	@%p8 bra 	$L__BB308_64;
	setp.eq.s32 	%p50, %r27, 0;
	div.s32 	%r240, %r1, %r9;
	mad.lo.s32 	%r241, %r115, %r240, %r114;
	mul.lo.s32 	%r242, %r240, %r9;
	sub.s32 	%r243, %r1, %r242;
	add.s32 	%r244, %r241, %r243;
	ld.shared.u32 	%r245, [%r33];
	mul.wide.s32 	%rd26, %r244, 4;
	add.s64 	%rd27, %rd2, %rd26;
	st.global.u32 	[%rd27], %r245;
	mov.u32 	%r326, %r25;
	@%p50 bra 	$L__BB308_64;
	setp.eq.s32 	%p51, %r27, 1;
	div.s32 	%r246, %r25, %r9;
	mad.lo.s32 	%r247, %r115, %r246, %r114;
	mul.lo.s32 	%r248, %r246, %r9;
	sub.s32 	%r249, %r25, %r248;
	add.s32 	%r250, %r247, %r249;
	ld.shared.u32 	%r251, [%r34];
	mul.wide.s32 	%rd28, %r250, 4;
	add.s64 	%rd29, %rd2, %rd28;
	st.global.u32 	[%rd29], %r251;
	mov.u32 	%r326, %r31;
	@%p51 bra 	$L__BB308_64;
	div.s32 	%r252, %r31, %r9;
	mad.lo.s32 	%r253, %r115, %r252, %r114;
	mul.lo.s32 	%r254, %r252, %r9;
	sub.s32 	%r255, %r31, %r254;
	add.s32 	%r256, %r253, %r255;
	ld.shared.u32 	%r257, [%r35];
	mul.wide.s32 	%rd30, %r256, 4;
	add.s64 	%rd31, %rd2, %rd30;
	st.global.u32 	[%rd31], %r257;
	mov.u32 	%r326, %r32;
$L__BB308_64:
	@%p11 bra 	$L__BB308_66;
$L__BB308_65:
	div.s32 	%r258, %r326, %r9;
	mad.lo.s32 	%r259, %r115, %r258, %r114;
	mul.lo.s32 	%r260, %r258, %r9;
	sub.s32 	%r261, %r326, %r260;
	add.s32 	%r262, %r259, %r261;
	shl.b32 	%r263, %r326, 2;
	mov.u32 	%r264, _ZZ9cuda_gemmIiLi256ELi2ELi1ELi256ELi2ELi2ELi32ELi0ELi0EEviiiPT_S1_S1_iiE3Csh;
	add.s32 	%r265, %r264, %r263;
	ld.shared.u32 	%r266, [%r265];
	mul.wide.s32 	%rd32, %r262, 4;
	add.s64 	%rd33, %rd2, %rd32;
	st.global.u32 	[%rd33], %r266;
	add.s32 	%r267, %r326, %r13;
	div.s32 	%r268, %r267, %r9;
	mad.lo.s32 	%r269, %r115, %r268, %r114;
	mul.lo.s32 	%r270, %r268, %r9;
	sub.s32 	%r271, %r267, %r270;
	add.s32 	%r272, %r269, %r271;
	add.s32 	%r273, %r265, %r29;
	ld.shared.u32 	%r274, [%r273];
	mul.wide.s32 	%rd34, %r272, 4;
	add.s64 	%rd35, %rd2, %rd34;
	st.global.u32 	[%rd35], %r274;
	add.s32 	%r275, %r267, %r13;
	div.s32 	%r276, %r275, %r9;
	mad.lo.s32 	%r277, %r115, %r276, %r114;
	mul.lo.s32 	%r278, %r276, %r9;
	sub.s32 	%r279, %r275, %r278;
	add.s32 	%r280, %r277, %r279;
	add.s32 	%r281, %r273, %r29;
	ld.shared.u32 	%r282, [%r281];
	mul.wide.s32 	%rd36, %r280, 4;
	add.s64 	%rd37, %rd2, %rd36;
	st.global.u32 	[%rd37], %r282;
	add.s32 	%r283, %r275, %r13;
	div.s32 	%r284, %r283, %r9;
	mad.lo.s32 	%r285, %r115, %r284, %r114;
	mul.lo.s32 	%r286, %r284, %r9;
	sub.s32 	%r287, %r283, %r286;
	add.s32 	%r288, %r285, %r287;
	add.s32 	%r289, %r281, %r29;
	ld.shared.u32 	%r290, [%r289];
	mul.wide.s32 	%rd38, %r288, 4;
	add.s64 	%rd39, %rd2, %rd38;
	st.global.u32 	[%rd39], %r290;
	add.s32 	%r326, %r283, %r13;
	setp.lt.u32 	%p53, %r326, 256;
	@%p53 bra 	$L__BB308_65;
$L__BB308_66:
	add.s32 	%r294, %r294, %r16;
	setp.lt.u32 	%p54, %r294, %r17;
	@%p54 bra 	$L__BB308_5;
$L__BB308_67:
	ret;

}
	// .globl	_Z9cuda_gemmIiLi256ELi2ELi1ELi256ELi2ELi2ELi32ELi0ELi1EEviiiPT_S1_S1_ii
.visible .entry _Z9cuda_gemmIiLi256ELi2ELi1ELi256ELi2ELi2ELi32ELi0ELi1EEviiiPT_S1_S1_ii(
	.param .u32 _Z9cuda_gemmIiLi256ELi2ELi1ELi256ELi2ELi2ELi32ELi0ELi1EEviiiPT_S1_S1_ii_param_0,
	.param .u32 _Z9cuda_gemmIiLi256ELi2ELi1ELi256ELi2ELi2ELi32ELi0ELi1EEviiiPT_S1_S1_ii_param_1,
	.param .u32 _Z9cuda_gemmIiLi256ELi2ELi1ELi256ELi2ELi2ELi32ELi0ELi1EEviiiPT_S1_S1_ii_param_2,
	.param .u64 .ptr .align 1 _Z9cuda_gemmIiLi256ELi2ELi1ELi256ELi2ELi2ELi32ELi0ELi1EEviiiPT_S1_S1_ii_param_3,
	.param .u64 .ptr .align 1 _Z9cuda_gemmIiLi256ELi2ELi1ELi256ELi2ELi2ELi32ELi0ELi1EEviiiPT_S1_S1_ii_param_4,
	.param .u64 .ptr .align 1 _Z9cuda_gemmIiLi256ELi2ELi1ELi256ELi2ELi2ELi32ELi0ELi1EEviiiPT_S1_S1_ii_param_5,
	.param .u32 _Z9cuda_gemmIiLi256ELi2ELi1ELi256ELi2ELi2ELi32ELi0ELi1EEviiiPT_S1_S1_ii_param_6,
	.param .u32 _Z9cuda_gemmIiLi256ELi2ELi1ELi256ELi2ELi2ELi32ELi0ELi1EEviiiPT_S1_S1_ii_param_7
)
.maxntid 256
{
	.reg .pred 	%p<24>;
	.reg .b32 	%r<178>;
	.reg .b64 	%rd<40>;
	// demoted variable
	.shared .align 128 .b8 _ZZ9cuda_gemmIiLi256ELi2ELi1ELi256ELi2ELi2ELi32ELi0ELi1EEviiiPT_S1_S1_iiE11kron_fac_sh[24];
	// demoted variable
	.shared .align 128 .b8 _ZZ9cuda_gemmIiLi256ELi2ELi1ELi256ELi2ELi2ELi32ELi0ELi1EEviiiPT_S1_S1_iiE3Ash[1024];
	// demoted variable
	.shared .align 128 .b8 _ZZ9cuda_gemmIiLi256ELi2ELi1ELi256ELi2ELi2ELi32ELi0ELi1EEviiiPT_S1_S1_iiE3Csh[1024];
	ld.param.u32 	%r53, [_Z9cuda_gemmIiLi256ELi2ELi1ELi256ELi2ELi2ELi32ELi0ELi1EEviiiPT_S1_S1_ii_param_2];
	ld.param.u64 	%rd10, [_Z9cuda_gemmIiLi256ELi2ELi1ELi256ELi2ELi2ELi32ELi0ELi1EEviiiPT_S1_S1_ii_param_3];
	ld.param.u64 	%rd9, [_Z9cuda_gemmIiLi256ELi2ELi1ELi256ELi2ELi2ELi32ELi0ELi1EEviiiPT_S1_S1_ii_param_4];
	ld.param.u64 	%rd11, [_Z9cuda_gemmIiLi256ELi2ELi1ELi256ELi2ELi2ELi32ELi0ELi1EEviiiPT_S1_S1_ii_param_5];
	cvta.to.global.u64 	%rd1, %rd10;
	cvta.to.global.u64 	%rd2, %rd11;
	mov.u32 	%r1, %tid.x;
	setp.gt.u32 	%p1, %r1, 3;
	@%p1 bra 	$L__BB309_3;
	mov.u32 	%r2, %ntid.x;
	cvta.to.global.u64 	%rd3, %rd9;
	mov.u32 	%r56, _ZZ9cuda_gemmIiLi256ELi2ELi1ELi256ELi2ELi2ELi32ELi0ELi1EEviiiPT_S1_S1_iiE11kron_fac_sh;
	mov.u32 	%r167, %r1;
$L__BB309_2:
	mul.wide.u32 	%rd12, %r167, 4;
	add.s64 	%rd13, %rd3, %rd12;
	ld.global.u32 	%r54, [%rd13];
	and.b32  	%r55, %r167, 1;
	mad.lo.s32 	%r57, %r55, 12, %r56;
	shl.b32 	%r58, %r167, 1;
	and.b32  	%r59, %r58, -4;
	add.s32 	%r60, %r57, %r59;
	st.shared.u32 	[%r60], %r54;
	add.s32 	%r167, %r167, %r2;
	setp.lt.u32 	%p2, %r167, 4;
	@%p2 bra 	$L__BB309_2;
$L__BB309_3:
	and.b32  	%r5, %r1, 127;
	mov.u32 	%r6, %ntid.x;
	mov.u32 	%r168, %ctaid.y;
	mov.u32 	%r8, %nctaid.y;
	shl.b32 	%r9, %r8, 1;
	setp.ge.u32 	%p3, %r168, %r9;
	@%p3 bra 	$L__BB309_27;
	mov.u32 	%r61, %ctaid.x;
	shl.b32 	%r10, %r61, 8;
	and.b32  	%r11, %r1, 1;
	shl.b32 	%r62, %r1, 2;
	and.b32  	%r63, %r62, 4;
	mov.u32 	%r64, _ZZ9cuda_gemmIiLi256ELi2ELi1ELi256ELi2ELi2ELi32ELi0ELi1EEviiiPT_S1_S1_iiE11kron_fac_sh;
	add.s32 	%r12, %r64, %r63;
	shl.b32 	%r13, %r61, 7;
	shr.u32 	%r65, %r53, 31;
	add.s32 	%r66, %r53, %r65;
	shr.s32 	%r14, %r66, 1;
	add.s32 	%r15, %r1, %r6;
	max.u32 	%r67, %r15, 256;
	setp.lt.u32 	%p4, %r15, 256;
	selp.u32 	%r68, 1, 0, %p4;
	add.s32 	%r69, %r15, %r68;
	sub.s32 	%r70, %r67, %r69;
	div.u32 	%r71, %r70, %r6;
	add.s32 	%r16, %r71, %r68;
	and.b32  	%r17, %r16, 3;
	mov.u32 	%r72, _ZZ9cuda_gemmIiLi256ELi2ELi1ELi256ELi2ELi2ELi32ELi0ELi1EEviiiPT_S1_S1_iiE3Ash;
	add.s32 	%r18, %r72, %r62;
	shl.b32 	%r19, %r6, 2;
	add.s32 	%r20, %r18, %r19;
	add.s32 	%r21, %r15, %r6;
	add.s32 	%r22, %r21, %r6;
	mov.u32 	%r73, _ZZ9cuda_gemmIiLi256ELi2ELi1ELi256ELi2ELi2ELi32ELi0ELi1EEviiiPT_S1_S1_iiE3Csh;
	add.s32 	%r23, %r73, %r62;
	add.s32 	%r24, %r23, %r19;
	add.s32 	%r25, %r24, %r19;
	xor.b32  	%r26, %r11, 1;
	mul.wide.u32 	%rd14, %r6, 4;
	add.s64 	%rd4, %rd1, %rd14;
	mul.wide.u32 	%rd15, %r6, 8;
	add.s64 	%rd5, %rd1, %rd15;
	mul.wide.u32 	%rd16, %r6, 12;
	add.s64 	%rd6, %rd1, %rd16;
	shr.u32 	%r27, %r6, 7;
	cvt.u64.u32 	%rd18, %r19;
$L__BB309_5:
	setp.eq.s32 	%p5, %r17, 3;
	mul.lo.s32 	%r29, %r168, %r53;
	mov.u32 	%r169, %r1;
	@%p5 bra 	$L__BB309_9;
	setp.eq.s32 	%p6, %r17, 0;
	add.s32 	%r74, %r29, %r10;
	add.s32 	%r75, %r74, %r1;
	mul.wide.s32 	%rd17, %r75, 4;
	add.s64 	%rd7, %rd1, %rd17;
	ld.global.u32 	%r76, [%rd7];
	st.shared.u32 	[%r18], %r76;
	mov.u32 	%r169, %r15;
	@%p6 bra 	$L__BB309_9;
	setp.eq.s32 	%p7, %r17, 1;
	add.s64 	%rd8, %rd7, %rd18;
	ld.global.u32 	%r77, [%rd8];
	st.shared.u32 	[%r20], %r77;
	mov.u32 	%r169, %r21;
	@%p7 bra 	$L__BB309_9;
	add.s64 	%rd20, %rd8, %rd18;
	ld.global.u32 	%r78, [%rd20];
	add.s32 	%r79, %r20, %r19;
	st.shared.u32 	[%r79], %r78;
	mov.u32 	%r169, %r22;
$L__BB309_9:
	setp.lt.u32 	%p8, %r16, 3;
	@%p8 bra 	$L__BB309_12;
	shl.b32 	%r80, %r169, 2;
	mov.u32 	%r81, _ZZ9cuda_gemmIiLi256ELi2ELi1ELi256ELi2ELi2ELi32ELi0ELi1EEviiiPT_S1_S1_iiE3Ash;
	add.s32 	%r171, %r81, %r80;
	add.s32 	%r82, %r10, %r169;
	add.s32 	%r170, %r82, %r29;
$L__BB309_11:
	mul.wide.s32 	%rd21, %r170, 4;
	add.s64 	%rd22, %rd4, %rd21;
	add.s64 	%rd23, %rd5, %rd21;
	add.s64 	%rd24, %rd6, %rd21;
	add.s64 	%rd25, %rd1, %rd21;
	ld.global.u32 	%r83, [%rd25];
	st.shared.u32 	[%r171], %r83;
	ld.global.u32 	%r84, [%rd22];
	add.s32 	%r85, %r171, %r19;
	st.shared.u32 	[%r85], %r84;
	ld.global.u32 	%r86, [%rd23];
	shl.b32 	%r87, %r6, 3;
	add.s32 	%r88, %r171, %r87;
	st.shared.u32 	[%r88], %r86;
	ld.global.u32 	%r89, [%rd24];
	mad.lo.s32 	%r90, %r6, 12, %r171;
	st.shared.u32 	[%r90], %r89;
	add.s32 	%r169, %r169, %r19;
	shl.b32 	%r91, %r6, 4;
	add.s32 	%r171, %r171, %r91;
	add.s32 	%r170, %r170, %r19;
	setp.lt.u32 	%p9, %r169, 256;
	@%p9 bra 	$L__BB309_11;
$L__BB309_12:
	setp.eq.s32 	%p10, %r17, 3;
	mov.u32 	%r173, %r1;
	@%p10 bra 	$L__BB309_16;
	setp.eq.s32 	%p11, %r17, 0;
	mov.b32 	%r92, 0;
	st.shared.u32 	[%r23], %r92;
	mov.u32 	%r173, %r15;
	@%p11 bra 	$L__BB309_16;
	setp.eq.s32 	%p12, %r17, 1;
	mov.b32 	%r93, 0;
	st.shared.u32 	[%r24], %r93;
	mov.u32 	%r173, %r21;
	@%p12 bra 	$L__BB309_16;
	mov.b32 	%r94, 0;
	st.shared.u32 	[%r25], %r94;
	mov.u32 	%r173, %r22;
$L__BB309_16:
	setp.lt.u32 	%p13, %r16, 3;
	@%p13 bra 	$L__BB309_18;
$L__BB309_17:
	shl.b32 	%r95, %r173, 2;
	mov.u32 	%r96, _ZZ9cuda_gemmIiLi256ELi2ELi1ELi256ELi2ELi2ELi32ELi0ELi1EEviiiPT_S1_S1_iiE3Csh;
	add.s32 	%r97, %r96, %r95;
	mov.b32 	%r98, 0;
	st.shared.u32 	[%r97], %r98;
	add.s32 	%r99, %r97, %r19;
	st.shared.u32 	[%r99], %r98;
	add.s32 	%r100, %r99, %r19;
	st.shared.u32 	[%r100], %r98;
	add.s32 	%r101, %r100, %r19;
	st.shared.u32 	[%r101], %r98;
	add.s32 	%r173, %r19, %r173;
	setp.lt.u32 	%p14, %r173, 256;
	@%p14 bra 	$L__BB309_17;
$L__BB309_18:
	shr.u32 	%r175, %r1, 7;
	bar.sync 	0;
	shl.b32 	%r102, %r5, 1;
	or.b32  	%r103, %r102, %r11;
	shl.b32 	%r104, %r103, 2;
	mov.u32 	%r105, _ZZ9cuda_gemmIiLi256ELi2ELi1ELi256ELi2ELi2ELi32ELi0ELi1EEviiiPT_S1_S1_iiE3Ash;
	add.s32 	%r106, %r105, %r104;
	ld.shared.u32 	%r43, [%r106];
	or.b32  	%r107, %r102, %r26;
	shl.b32 	%r108, %r107, 2;
	add.s32 	%r109, %r105, %r108;
	ld.shared.u32 	%r44, [%r109];
$L__BB309_19:
	mad.lo.s32 	%r110, %r175, 12, %r12;
	ld.shared.u32 	%r111, [%r110];
	shfl.sync.idx.b32	%r112|%p15, %r111, %r11, 7711, -1;
	mul.lo.s32 	%r113, %r112, %r43;
	shfl.sync.idx.b32	%r114|%p16, %r111, %r26, 7711, -1;
	mad.lo.s32 	%r115, %r114, %r44, %r113;
	shl.b32 	%r116, %r5, 2;
	shl.b32 	%r117, %r175, 9;
	or.b32  	%r118, %r117, %r116;
	mov.u32 	%r119, _ZZ9cuda_gemmIiLi256ELi2ELi1ELi256ELi2ELi2ELi32ELi0ELi1EEviiiPT_S1_S1_iiE3Csh;
	add.s32 	%r120, %r119, %r118;
	ld.shared.u32 	%r121, [%r120];
	add.s32 	%r122, %r121, %r115;
	st.shared.u32 	[%r120], %r122;
	add.s32 	%r175, %r175, %r27;
	setp.lt.u32 	%p17, %r175, 2;
	@%p17 bra 	$L__BB309_19;
	ld.param.u32 	%r166, [_Z9cuda_gemmIiLi256ELi2ELi1ELi256ELi2ELi2ELi32ELi0ELi1EEviiiPT_S1_S1_ii_param_1];
	setp.eq.s32 	%p18, %r17, 3;
	bar.sync 	0;
	mad.lo.s32 	%r47, %r168, %r166, %r13;
	mov.u32 	%r176, %r1;
	@%p18 bra 	$L__BB309_24;
	setp.eq.s32 	%p19, %r17, 0;
	shr.u32 	%r123, %r1, 7;
	mad.lo.s32 	%r124, %r123, %r14, %r5;
	add.s32 	%r125, %r47, %r124;
	ld.shared.u32 	%r126, [%r23];
	mul.wide.s32 	%rd26, %r125, 4;
	add.s64 	%rd27, %rd2, %rd26;
	st.global.u32 	[%rd27], %r126;
	mov.u32 	%r176, %r15;
	@%p19 bra 	$L__BB309_24;
	setp.eq.s32 	%p20, %r17, 1;
	and.b32  	%r127, %r15, 127;
	shr.u32 	%r128, %r15, 7;
	mad.lo.s32 	%r129, %r128, %r14, %r127;
	add.s32 	%r130, %r47, %r129;
	ld.shared.u32 	%r131, [%r24];
	mul.wide.s32 	%rd28, %r130, 4;
	add.s64 	%rd29, %rd2, %rd28;
	st.global.u32 	[%rd29], %r131;
	mov.u32 	%r176, %r21;
	@%p20 bra 	$L__BB309_24;
	and.b32  	%r132, %r21, 127;
	shr.u32 	%r133, %r21, 7;
	mad.lo.s32 	%r134, %r133, %r14, %r132;
	add.s32 	%r135, %r47, %r134;
	ld.shared.u32 	%r136, [%r25];
	mul.wide.s32 	%rd30, %r135, 4;
	add.s64 	%rd31, %rd2, %rd30;
	st.global.u32 	[%rd31], %r136;
	mov.u32 	%r176, %r22;
$L__BB309_24:
	setp.lt.u32 	%p21, %r16, 3;
	@%p21 bra 	$L__BB309_26;
$L__BB309_25:
	shr.u32 	%r137, %r176, 7;
	and.b32  	%r138, %r176, 127;
	add.s32 	%r139, %r47, %r138;
	mad.lo.s32 	%r140, %r137, %r14, %r139;
	shl.b32 	%r141, %r176, 2;
	add.s32 	%r143, %r119, %r141;
	ld.shared.u32 	%r144, [%r143];
	mul.wide.s32 	%rd32, %r140, 4;
	add.s64 	%rd33, %rd2, %rd32;
	st.global.u32 	[%rd33], %r144;
	add.s32 	%r145, %r176, %r6;
	shr.u32 	%r146, %r145, 7;
	and.b32  	%r147, %r145, 127;
	add.s32 	%r148, %r47, %r147;
	mad.lo.s32 	%r149, %r146, %r14, %r148;
	add.s32 	%r150, %r143, %r19;
	ld.shared.u32 	%r151, [%r150];
	mul.wide.s32 	%rd34, %r149, 4;
	add.s64 	%rd35, %rd2, %rd34;
	st.global.u32 	[%rd35], %r151;
	add.s32 	%r152, %r145, %r6;
	shr.u32 	%r153, %r152, 7;
	and.b32  	%r154, %r152, 127;
	add.s32 	%r155, %r47, %r154;
	mad.lo.s32 	%r156, %r153, %r14, %r155;
	add.s32 	%r157, %r150, %r19;
	ld.shared.u32 	%r158, [%r157];
	mul.wide.s32 	%rd36, %r156, 4;
	add.s64 	%rd37, %rd2, %rd36;
	st.global.u32 	[%rd37], %r158;
	add.s32 	%r159, %r152, %r6;
	shr.u32 	%r160, %r159, 7;
	and.b32  	%r161, %r159, 127;
	add.s32 	%r162, %r47, %r161;
	mad.lo.s32 	%r163, %r160, %r14, %r162;
	add.s32 	%r164, %r157, %r19;
	ld.shared.u32 	%r165, [%r164];
	mul.wide.s32 	%rd38, %r163, 4;
	add.s64 	%rd39, %rd2, %rd38;
	st.global.u32 	[%rd39], %r165;
	add.s32 	%r176, %r159, %r6;
	setp.lt.u32 	%p22, %r176, 256;
	@%p22 bra 	$L__BB309_25;
$L__BB309_26:
	add.s32 	%r168, %r168, %r8;
	setp.lt.u32 	%p23, %r168, %r9;
	@%p23 bra 	$L__BB309_5;
$L__BB309_27:
	ret;

}
	// .globl	_Z9cuda_gemmIiLi256ELi2ELi1ELi256ELi2ELi2ELi32ELi1ELi0EEviiiPT_S1_S1_ii
.visible .entry _Z9cuda_gemmIiLi256ELi2ELi1ELi256ELi2ELi2ELi32ELi1ELi0EEviiiPT_S1_S1_ii(
	.param .u32 _Z9cuda_gemmIiLi256ELi2ELi1ELi256ELi2ELi2ELi32ELi1ELi0EEviiiPT_S1_S1_ii_param_0,
	.param .u32 _Z9cuda_gemmIiLi256ELi2ELi1ELi256ELi2ELi2ELi32ELi1ELi0EEviiiPT_S1_S1_ii_param_1,
	.param .u32 _Z9cuda_gemmIiLi256ELi2ELi1ELi256ELi2ELi2ELi32ELi1ELi0EEviiiPT_S1_S1_ii_param_2,
	.param .u64 .ptr .align 1 _Z9cuda_gemmIiLi256ELi2ELi1ELi256ELi2ELi2ELi32ELi1ELi0EEviiiPT_S1_S1_ii_param_3,
	.param .u64 .ptr .align 1 _Z9cuda_gemmIiLi256ELi2ELi1ELi256ELi2ELi2ELi32ELi1ELi0EEviiiPT_S1_S1_ii_param_4,
	.param .u64 .ptr .align 1 _Z9cuda_gemmIiLi256ELi2ELi1ELi256ELi2ELi2ELi32ELi1ELi0EEviiiPT_S1_S1_ii_param_5,
	.param .u32 _Z9cuda_gemmIiLi256ELi2ELi1ELi256ELi2ELi2ELi32ELi1ELi0EEviiiPT_S1_S1_ii_param_6,
	.param .u32 _Z9cuda_gemmIiLi256ELi2ELi1ELi256ELi2ELi2ELi32ELi1ELi0EEviiiPT_S1_S1_ii_param_7
)
.maxntid 256
{
	.reg .pred 	%p<55>;
	.reg .b32 	%r<298>;
	.reg .b64 	%rd<36>;
	// demoted variable
	.shared .align 128 .b8 _ZZ9cuda_gemmIiLi256ELi2ELi1ELi256ELi2ELi2ELi32ELi1ELi0EEviiiPT_S1_S1_iiE11kron_fac_sh[24];
	// demoted variable
	.shared .align 128 .b8 _ZZ9cuda_gemmIiLi256ELi2ELi1ELi256ELi2ELi2ELi32ELi1ELi0EEviiiPT_S1_S1_iiE3Ash[1024];
	// demoted variable
	.shared .align 128 .b8 _ZZ9cuda_gemmIiLi256ELi2ELi1ELi256ELi2ELi2ELi32ELi1ELi0EEviiiPT_S1_S1_iiE3Csh[1024];
	ld.param.u64 	%rd10, [_Z9cuda_gemmIiLi256ELi2ELi1ELi256ELi2ELi2ELi32ELi1ELi0EEviiiPT_S1_S1_ii_param_3];
	ld.param.u64 	%rd9, [_Z9cuda_gemmIiLi256ELi2ELi1ELi256ELi2ELi2ELi32ELi1ELi0EEviiiPT_S1_S1_ii_param_4];
	ld.param.u64 	%rd11, [_Z9cuda_gemmIiLi256ELi2ELi1ELi256ELi2ELi2ELi32ELi1ELi0EEviiiPT_S1_S1_ii_param_5];
	ld.param.u32 	%r108, [_Z9cuda_gemmIiLi256ELi2ELi1ELi256ELi2ELi2ELi32ELi1ELi0EEviiiPT_S1_S1_ii_param_6];
	ld.param.u32 	%r109, [_Z9cuda_gemmIiLi256ELi2ELi1ELi256ELi2ELi2ELi32ELi1ELi0EEviiiPT_S1_S1_ii_param_7];
	cvta.to.global.u64 	%rd1, %rd10;
	cvta.to.global.u64 	%rd2, %rd11;
	mov.u32 	%r1, %tid.x;
	and.b32  	%r2, %r1, 31;
	setp.lt.s32 	%p1, %r109, 16;
	shr.u32 	%r3, %r109, 4;
	selp.b32 	%r4, 1, %r3, %p1;
	mul.lo.s32 	%r5, %r109, %r108;
	setp.ge.u32 	%p2, %r1, %r5;
	@%p2 bra 	$L__BB310_3;
	mov.u32 	%r6, %ntid.x;
	cvta.to.global.u64 	%rd3, %rd9;
	mov.u32 	%r261, %r1;
$L__BB310_2:
	mul.wide.u32 	%rd12, %r261, 4;
	add.s64 	%rd13, %rd3, %rd12;
	ld.global.u32 	%r110, [%rd13];
	rem.u32 	%r111, %r261, %r108;
	mov.u32 	%r112, _ZZ9cuda_gemmIiLi256ELi2ELi1ELi256ELi2ELi2ELi32ELi1ELi0EEviiiPT_S1_S1_iiE11kron_fac_sh;
	mad.lo.s32 	%r113, %r111, 12, %r112;
	div.u32 	%r114, %r261, %r109;
	shl.b32 	%r115, %r114, 2;
	add.s32 	%r116, %r113, %r115;
	st.shared.u32 	[%r116], %r110;
	add.s32 	%r261, %r261, %r6;
	setp.lt.u32 	%p3, %r261, %r5;
	@%p3 bra 	$L__BB310_2;
$L__BB310_3:
	div.s32 	%r9, 256, %r109;
	mul.lo.s32 	%r117, %r9, %r4;
	min.s32 	%r10, %r117, 256;
	div.u32 	%r12, %r1, %r10;
	mul.lo.s32 	%r118, %r12, %r10;
	sub.s32 	%r119, %r1, %r118;
	div.u32 	%r11, %r119, %r4;
	mov.u32 	%r13, %ntid.x;
	div.u32 	%r14, %r13, %r10;
	mov.u32 	%r264, %ctaid.y;
	mov.u32 	%r16, %nctaid.y;
	shl.b32 	%r120, %r16, 1;
	setp.ge.u32 	%p4, %r264, %r120;
	@%p4 bra 	$L__BB310_67;
	and.b32  	%r17, %r11, 1;
	rem.u32 	%r122, %r1, %r4;
	shl.b32 	%r18, %r122, 1;
	min.s32 	%r19, %r108, 2;
	shl.b32 	%r123, %r109, 8;
	sub.s32 	%r20, 8223, %r123;
	shl.b32 	%r124, %r4, 8;
	sub.s32 	%r21, 8223, %r124;
	add.s32 	%r22, %r1, %r13;
	max.u32 	%r125, %r22, 256;
	setp.lt.u32 	%p5, %r22, 256;
	selp.u32 	%r126, 1, 0, %p5;
	add.s32 	%r127, %r22, %r126;
	sub.s32 	%r128, %r125, %r127;
	div.u32 	%r129, %r128, %r13;
	add.s32 	%r23, %r129, %r126;
	and.b32  	%r24, %r23, 3;
	shl.b32 	%r25, %r13, 2;
	add.s32 	%r26, %r22, %r13;
	add.s32 	%r27, %r26, %r13;
	shl.b32 	%r130, %r1, 2;
	mov.u32 	%r131, _ZZ9cuda_gemmIiLi256ELi2ELi1ELi256ELi2ELi2ELi32ELi1ELi0EEviiiPT_S1_S1_iiE3Csh;
	add.s32 	%r28, %r131, %r130;
	add.s32 	%r29, %r28, %r25;
	setp.lt.s32 	%p6, %r17, %r109;
	selp.b32 	%r132, 0, %r109, %p6;
	sub.s32 	%r30, %r17, %r132;
	add.s32 	%r133, %r17, 1;
	setp.lt.s32 	%p7, %r133, %r109;
	selp.b32 	%r134, 0, %r109, %p7;
	sub.s32 	%r31, %r133, %r134;
	mul.wide.u32 	%rd14, %r13, 8;
	add.s64 	%rd4, %rd1, %rd14;
	cvt.u64.u32 	%rd32, %r25;
$L__BB310_5:
	setp.eq.s32 	%p8, %r24, 3;
	mov.u32 	%r265, %r1;
	@%p8 bra 	$L__BB310_9;
	setp.eq.s32 	%p9, %r24, 0;
	shl.b32 	%r135, %r264, 8;
	or.b32  	%r136, %r135, %r1;
	mul.wide.s32 	%rd15, %r136, 4;
	add.s64 	%rd5, %rd1, %rd15;
	ld.global.u32 	%r137, [%rd5];
	shl.b32 	%r138, %r1, 2;
	mov.u32 	%r139, _ZZ9cuda_gemmIiLi256ELi2ELi1ELi256ELi2ELi2ELi32ELi1ELi0EEviiiPT_S1_S1_iiE3Ash;
	add.s32 	%r140, %r139, %r138;
	st.shared.u32 	[%r140], %r137;
	mov.u32 	%r265, %r22;
	@%p9 bra 	$L__BB310_9;
	setp.eq.s32 	%p10, %r24, 1;
	cvt.u64.u32 	%rd16, %r25;
	add.s64 	%rd6, %rd5, %rd16;
	ld.global.u32 	%r141, [%rd6];
	add.s32 	%r145, %r140, %r25;
	st.shared.u32 	[%r145], %r141;
	mov.u32 	%r265, %r26;
	@%p10 bra 	$L__BB310_9;
	add.s64 	%rd18, %rd6, %rd16;
	ld.global.u32 	%r146, [%rd18];
	add.s32 	%r151, %r145, %r25;
	st.shared.u32 	[%r151], %r146;
	mov.u32 	%r265, %r27;
$L__BB310_9:
	setp.lt.u32 	%p11, %r23, 3;
	@%p11 bra 	$L__BB310_12;
	shl.b32 	%r152, %r265, 2;
	mov.u32 	%r153, _ZZ9cuda_gemmIiLi256ELi2ELi1ELi256ELi2ELi2ELi32ELi1ELi0EEviiiPT_S1_S1_iiE3Ash;
	add.s32 	%r267, %r153, %r152;
	shl.b32 	%r154, %r264, 8;
	add.s32 	%r266, %r265, %r154;
$L__BB310_11:
	mul.wide.s32 	%rd19, %r266, 4;
	mov.u32 	%r155, %ntid.x;
	mul.wide.u32 	%rd20, %r155, 4;
	add.s64 	%rd21, %rd1, %rd19;
	add.s64 	%rd22, %rd21, %rd20;
	add.s64 	%rd23, %rd4, %rd19;
	mul.wide.u32 	%rd24, %r155, 12;
	add.s64 	%rd25, %rd21, %rd24;
	ld.global.u32 	%r156, [%rd21];
	st.shared.u32 	[%r267], %r156;
	ld.global.u32 	%r157, [%rd22];
	add.s32 	%r158, %r267, %r25;
	st.shared.u32 	[%r158], %r157;
	ld.global.u32 	%r159, [%rd23];
	shl.b32 	%r160, %r155, 3;
	add.s32 	%r161, %r267, %r160;
	st.shared.u32 	[%r161], %r159;
	ld.global.u32 	%r162, [%rd25];
	mad.lo.s32 	%r163, %r155, 12, %r267;
	st.shared.u32 	[%r163], %r162;
	add.s32 	%r265, %r265, %r25;
	shl.b32 	%r164, %r155, 4;
	add.s32 	%r267, %r267, %r164;
	add.s32 	%r266, %r266, %r25;
	setp.lt.u32 	%p12, %r265, 256;
	@%p12 bra 	$L__BB310_11;
$L__BB310_12:
	setp.eq.s32 	%p13, %r24, 3;
	mov.u32 	%r269, %r1;
	@%p13 bra 	$L__BB310_16;
	setp.eq.s32 	%p14, %r24, 0;
	mov.b32 	%r165, 0;
	st.shared.u32 	[%r28], %r165;
	mov.u32 	%r269, %r22;
	@%p14 bra 	$L__BB310_16;
	setp.eq.s32 	%p15, %r24, 1;
	mov.b32 	%r166, 0;
	st.shared.u32 	[%r29], %r166;
	mov.u32 	%r269, %r26;
	@%p15 bra 	$L__BB310_16;
	add.s32 	%r167, %r29, %r25;
	mov.b32 	%r168, 0;
	st.shared.u32 	[%r167], %r168;
	mov.u32 	%r269, %r27;
$L__BB310_16:
	setp.lt.u32 	%p16, %r23, 3;
	@%p16 bra 	$L__BB310_18;
$L__BB310_17:
	shl.b32 	%r169, %r269, 2;
	mov.u32 	%r170, _ZZ9cuda_gemmIiLi256ELi2ELi1ELi256ELi2ELi2ELi32ELi1ELi0EEviiiPT_S1_S1_iiE3Csh;
	add.s32 	%r171, %r170, %r169;
	mov.b32 	%r172, 0;
	st.shared.u32 	[%r171], %r172;
	add.s32 	%r173, %r171, %r25;
	st.shared.u32 	[%r173], %r172;
	add.s32 	%r174, %r173, %r25;
	st.shared.u32 	[%r174], %r172;
	add.s32 	%r175, %r174, %r25;
	st.shared.u32 	[%r175], %r172;
	add.s32 	%r269, %r25, %r269;
	setp.lt.u32 	%p17, %r269, 256;
	@%p17 bra 	$L__BB310_17;
$L__BB310_18:
	setp.lt.s32 	%p18, %r9, 1;
	bar.sync 	0;
	@%p18 bra 	$L__BB310_60;
	setp.ne.s32 	%p19, %r4, 1;
	@%p19 bra 	$L__BB310_33;
	mov.b32 	%r273, 0;
$L__BB310_21:
	setp.lt.s32 	%p40, %r109, 1;
	add.s32 	%r50, %r273, %r11;
	mad.lo.s32 	%r51, %r50, %r109, %r18;
	@%p40 bra 	$L__BB310_23;
	add.s32 	%r220, %r51, %r17;
	shl.b32 	%r221, %r220, 2;
	mov.u32 	%r222, _ZZ9cuda_gemmIiLi256ELi2ELi1ELi256ELi2ELi2ELi32ELi1ELi0EEviiiPT_S1_S1_iiE3Ash;
	add.s32 	%r223, %r222, %r221;
	ld.shared.u32 	%r295, [%r223];
$L__BB310_23:
	setp.lt.s32 	%p41, %r109, 2;
	@%p41 bra 	$L__BB310_25;
	xor.b32  	%r224, %r17, 1;
	add.s32 	%r225, %r51, %r224;
	shl.b32 	%r226, %r225, 2;
	mov.u32 	%r227, _ZZ9cuda_gemmIiLi256ELi2ELi1ELi256ELi2ELi2ELi32ELi1ELi0EEviiiPT_S1_S1_iiE3Ash;
	add.s32 	%r228, %r227, %r226;
	ld.shared.u32 	%r294, [%r228];
$L__BB310_25:
	setp.lt.s32 	%p42, %r12, %r19;
	@%p42 bra 	$L__BB310_27;
$L__BB310_26:
	add.s32 	%r273, %r273, %r10;
	setp.lt.s32 	%p48, %r273, %r9;
	@%p48 bra 	$L__BB310_21;
	bra.uni 	$L__BB310_60;
$L__BB310_27:
	rem.s32 	%r229, %r2, %r109;
	shl.b32 	%r230, %r229, 2;
	mov.u32 	%r231, _ZZ9cuda_gemmIiLi256ELi2ELi1ELi256ELi2ELi2ELi32ELi1ELi0EEviiiPT_S1_S1_iiE11kron_fac_sh;
	add.s32 	%r57, %r231, %r230;
	mov.u32 	%r276, %r12;
$L__BB310_28:
	mad.lo.s32 	%r233, %r276, 12, %r57;
	ld.shared.u32 	%r59, [%r233];
	mov.b32 	%r278, 0;
	@%p40 bra 	$L__BB310_30;
	shfl.sync.idx.b32	%r234|%p44, %r59, %r30, %r20, -1;
	mul.lo.s32 	%r278, %r234, %r295;
$L__BB310_30:
	@%p41 bra 	$L__BB310_32;
	shfl.sync.idx.b32	%r235|%p46, %r59, %r31, %r20, -1;
	mad.lo.s32 	%r278, %r235, %r294, %r278;
$L__BB310_32:
	mad.lo.s32 	%r236, %r276, %r9, %r50;
	shl.b32 	%r237, %r236, 2;
	mov.u32 	%r238, _ZZ9cuda_gemmIiLi256ELi2ELi1ELi256ELi2ELi2ELi32ELi1ELi0EEviiiPT_S1_S1_iiE3Csh;
	add.s32 	%r239, %r238, %r237;
	ld.shared.u32 	%r240, [%r239];
	add.s32 	%r241, %r240, %r278;
	st.shared.u32 	[%r239], %r241;
	add.s32 	%r276, %r276, %r14;
	setp.lt.s32 	%p47, %r276, %r19;
	@%p47 bra 	$L__BB310_28;
	bra.uni 	$L__BB310_26;
$L__BB310_33:
	setp.gt.u32 	%p20, %r109, 31;
	@%p20 bra 	$L__BB310_37;
	mov.b32 	%r290, 0;
$L__BB310_35:
	add.s32 	%r89, %r290, %r11;
	mad.lo.s32 	%r90, %r89, %r109, %r18;
	add.s32 	%r177, %r90, %r17;
	shl.b32 	%r178, %r177, 2;
	mov.u32 	%r179, _ZZ9cuda_gemmIiLi256ELi2ELi1ELi256ELi2ELi2ELi32ELi1ELi0EEviiiPT_S1_S1_iiE3Ash;
	add.s32 	%r180, %r179, %r178;
	ld.shared.u32 	%r295, [%r180];
	setp.gt.s32 	%p21, %r109, 1;
	@%p21 bra 	$L__BB310_36;
	bra.uni 	$L__BB310_54;
$L__BB310_36:
	xor.b32  	%r181, %r17, 1;
	add.s32 	%r182, %r90, %r181;
	shl.b32 	%r183, %r182, 2;
	add.s32 	%r185, %r179, %r183;
	ld.shared.u32 	%r294, [%r185];
	bra.uni 	$L__BB310_54;
$L__BB310_37:
	mov.b32 	%r281, 0;
$L__BB310_38:
	setp.lt.s32 	%p28, %r109, 1;
	add.s32 	%r68, %r281, %r11;
	mad.lo.s32 	%r69, %r68, %r109, %r18;
	@%p28 bra 	$L__BB310_40;
	add.s32 	%r197, %r69, %r17;
	shl.b32 	%r198, %r197, 2;
	mov.u32 	%r199, _ZZ9cuda_gemmIiLi256ELi2ELi1ELi256ELi2ELi2ELi32ELi1ELi0EEviiiPT_S1_S1_iiE3Ash;
	add.s32 	%r200, %r199, %r198;
	ld.shared.u32 	%r295, [%r200];
$L__BB310_40:
	setp.lt.s32 	%p29, %r109, 2;
	@%p29 bra 	$L__BB310_42;
	xor.b32  	%r201, %r17, 1;
	add.s32 	%r202, %r69, %r201;
	shl.b32 	%r203, %r202, 2;
	mov.u32 	%r204, _ZZ9cuda_gemmIiLi256ELi2ELi1ELi256ELi2ELi2ELi32ELi1ELi0EEviiiPT_S1_S1_iiE3Ash;
	add.s32 	%r205, %r204, %r203;
	ld.shared.u32 	%r294, [%r205];
$L__BB310_42:
	setp.lt.s32 	%p30, %r12, %r19;
	@%p30 bra 	$L__BB310_44;
$L__BB310_43:
	add.s32 	%r281, %r281, %r10;
	setp.lt.s32 	%p39, %r281, %r9;
	@%p39 bra 	$L__BB310_38;
	bra.uni 	$L__BB310_60;
$L__BB310_44:
	rem.s32 	%r206, %r2, %r109;
	shl.b32 	%r207, %r206, 2;
	mov.u32 	%r208, _ZZ9cuda_gemmIiLi256ELi2ELi1ELi256ELi2ELi2ELi32ELi1ELi0EEviiiPT_S1_S1_iiE11kron_fac_sh;
	add.s32 	%r75, %r208, %r207;
	mov.u32 	%r284, %r12;
$L__BB310_45:
	mad.lo.s32 	%r210, %r284, 12, %r75;
	ld.shared.u32 	%r77, [%r210];
	mov.b32 	%r288, 0;
	@%p28 bra 	$L__BB310_47;
	shfl.sync.idx.b32	%r211|%p32, %r77, %r30, %r20, -1;
	mul.lo.s32 	%r288, %r211, %r295;
$L__BB310_47:
	@%p29 bra 	$L__BB310_49;
	shfl.sync.idx.b32	%r212|%p34, %r77, %r31, %r20, -1;
	mad.lo.s32 	%r288, %r212, %r294, %r288;
$L__BB310_49:
	mov.u32 	%r286, %r3;
$L__BB310_50:
	shr.u32 	%r83, %r286, 1;
	shfl.sync.down.b32	%r213|%p35, %r288, %r83, %r21, -1;
	add.s32 	%r288, %r213, %r288;
	setp.gt.u32 	%p36, %r286, 3;
	mov.u32 	%r286, %r83;
	@%p36 bra 	$L__BB310_50;
	rem.u32 	%r214, %r2, %r4;
	setp.eq.s32 	%p37, %r214, 0;
	@%p37 bra 	$L__BB310_52;
	bra.uni 	$L__BB310_53;
$L__BB310_52:
	mad.lo.s32 	%r215, %r284, %r9, %r68;
	shl.b32 	%r216, %r215, 2;
	mov.u32 	%r217, _ZZ9cuda_gemmIiLi256ELi2ELi1ELi256ELi2ELi2ELi32ELi1ELi0EEviiiPT_S1_S1_iiE3Csh;
	add.s32 	%r218, %r217, %r216;
	st.shared.u32 	[%r218], %r288;
$L__BB310_53:
	add.s32 	%r284, %r284, %r14;
	setp.lt.s32 	%p38, %r284, %r19;
	@%p38 bra 	$L__BB310_45;
	bra.uni 	$L__BB310_43;
$L__BB310_54:
	setp.lt.s32 	%p22, %r12, %r19;
	@%p22 bra 	$L__BB310_55;
	bra.uni 	$L__BB310_59;
$L__BB310_55:
	rem.u32 	%r186, %r2, %r109;
	shl.b32 	%r187, %r186, 2;
	mov.u32 	%r188, _ZZ9cuda_gemmIiLi256ELi2ELi1ELi256ELi2ELi2ELi32ELi1ELi0EEviiiPT_S1_S1_iiE11kron_fac_sh;
	add.s32 	%r92, %r188, %r187;
	mov.u32 	%r292, %r12;
$L__BB310_56:
	setp.lt.s32 	%p23, %r109, 2;
	mad.lo.s32 	%r189, %r292, 12, %r92;
	ld.shared.u32 	%r96, [%r189];
	shfl.sync.idx.b32	%r190|%p24, %r96, %r30, %r20, -1;
	mul.lo.s32 	%r293, %r190, %r295;
	@%p23 bra 	$L__BB310_58;
	shfl.sync.idx.b32	%r191|%p25, %r96, %r31, %r20, -1;
	mad.lo.s32 	%r293, %r191, %r294, %r293;
$L__BB310_58:
	mad.lo.s32 	%r192, %r292, %r9, %r89;
	shl.b32 	%r193, %r192, 2;
	mov.u32 	%r194, _ZZ9cuda_gemmIiLi256ELi2ELi1ELi256ELi2ELi2ELi32ELi1ELi0EEviiiPT_S1_S1_iiE3Csh;
	add.s32 	%r195, %r194, %r193;
	st.shared.u32 	[%r195], %r293;
	add.s32 	%r292, %r292, %r14;
	setp.lt.s32 	%p26, %r292, %r19;
	@%p26 bra 	$L__BB310_56;
$L__BB310_59:
	add.s32 	%r290, %r290, %r10;
	setp.lt.s32 	%p27, %r290, %r9;
	@%p27 bra 	$L__BB310_35;
$L__BB310_60:
	setp.eq.s32 	%p49, %r24, 3;
	bar.sync 	0;
	mov.u32 	%r296, %r1;
	@%p49 bra 	$L__BB310_64;
	setp.eq.s32 	%p50, %r24, 0;
	shl.b32 	%r242, %r264, 8;
	or.b32  	%r243, %r242, %r1;
	ld.shared.u32 	%r244, [%r28];
	mul.wide.s32 	%rd26, %r243, 4;
	add.s64 	%rd7, %rd2, %rd26;
	st.global.u32 	[%rd7], %r244;
	mov.u32 	%r296, %r22;
	@%p50 bra 	$L__BB310_64;
	setp.eq.s32 	%p51, %r24, 1;
	ld.shared.u32 	%r245, [%r29];
	cvt.u64.u32 	%rd27, %r25;
	add.s64 	%rd8, %rd7, %rd27;
	st.global.u32 	[%rd8], %r245;
	mov.u32 	%r296, %r26;
	@%p51 bra 	$L__BB310_64;
	add.s32 	%r246, %r29, %r25;
	ld.shared.u32 	%r247, [%r246];
	add.s64 	%rd29, %rd8, %rd27;
	st.global.u32 	[%rd29], %r247;
	mov.u32 	%r296, %r27;
$L__BB310_64:
	setp.lt.u32 	%p52, %r23, 3;
	@%p52 bra 	$L__BB310_66;
$L__BB310_65:
	shl.b32 	%r248, %r264, 8;
	add.s32 	%r249, %r248, %r296;
	shl.b32 	%r250, %r296, 2;
	mov.u32 	%r251, _ZZ9cuda_gemmIiLi256ELi2ELi1ELi256ELi2ELi2ELi32ELi1ELi0EEviiiPT_S1_S1_iiE3Csh;
	add.s32 	%r252, %r251, %r250;
	ld.shared.u32 	%r253, [%r252];
	mul.wide.s32 	%rd30, %r249, 4;
	add.s64 	%rd31, %rd2, %rd30;
	st.global.u32 	[%rd31], %r253;
	add.s32 	%r254, %r252, %r25;
	ld.shared.u32 	%r255, [%r254];
	add.s64 	%rd33, %rd31, %rd32;
	st.global.u32 	[%rd33], %r255;
	add.s32 	%r256, %r254, %r25;
	ld.shared.u32 	%r257, [%r256];
	add.s64 	%rd34, %rd33, %rd32;
	st.global.u32 	[%rd34], %r257;
	add.s32 	%r258, %r256, %r25;
	ld.shared.u32 	%r259, [%r258];
	add.s64 	%rd35, %rd34, %rd32;
	st.global.u32 	[%rd35], %r259;
	add.s32 	%r296, %r25, %r296;
	setp.lt.u32 	%p53, %r296, 256;
	@%p53 bra 	$L__BB310_65;
$L__BB310_66:
	add.s32 	%r264, %r264, %r16;
	shl.b32 	%r260, %r16, 1;
	setp.lt.u32 	%p54, %r264, %r260;
	@%p54 bra 	$L__BB310_5;
$L__BB310_67:
	ret;

}
	// .globl	_Z9cuda_gemmIiLi256ELi2ELi1ELi256ELi2ELi2ELi32ELi1ELi1EEviiiPT_S1_S1_ii
.visible .entry _Z9cuda_gemmIiLi256ELi2ELi1ELi256ELi2ELi2ELi32ELi1ELi1EEviiiPT_S1_S1_ii(
	.param .u32 _Z9cuda_gemmIiLi256ELi2ELi1ELi256ELi2ELi2ELi32ELi1ELi1EEviiiPT_S1_S1_ii_param_0,
	.param .u32 _Z9cuda_gemmIiLi256ELi2ELi1ELi256ELi2ELi2ELi32ELi1ELi1EEviiiPT_S1_S1_ii_param_1,
	.param .u32 _Z9cuda_gemmIiLi256ELi2ELi1ELi256ELi2ELi2ELi32ELi1ELi1EEviiiPT_S1_S1_ii_param_2,
	.param .u64 .ptr .align 1 _Z9cuda_gemmIiLi256ELi2ELi1ELi256ELi2ELi2ELi32ELi1ELi1EEviiiPT_S1_S1_ii_param_3,
	.param .u64 .ptr .align 1 _Z9cuda_gemmIiLi256ELi2ELi1ELi256ELi2ELi2ELi32ELi1ELi1EEviiiPT_S1_S1_ii_param_4,
	.param .u64 .ptr .align 1 _Z9cuda_gemmIiLi256ELi2ELi1ELi256ELi2ELi2ELi32ELi1ELi1EEviiiPT_S1_S1_ii_param_5,
	.param .u32 _Z9cuda_gemmIiLi256ELi2ELi1ELi256ELi2ELi2ELi32ELi1ELi1EEviiiPT_S1_S1_ii_param_6,
	.param .u32 _Z9cuda_gemmIiLi256ELi2ELi1ELi256ELi2ELi2ELi32ELi1ELi1EEviiiPT_S1_S1_ii_param_7
)
.maxntid 256
{
	.reg .pred 	%p<24>;
	.reg .b32 	%r<139>;
	.reg .b64 	%rd<38>;
	// demoted variable
	.shared .align 128 .b8 _ZZ9cuda_gemmIiLi256ELi2ELi1ELi256ELi2ELi2ELi32ELi1ELi1EEviiiPT_S1_S1_iiE11kron_fac_sh[24];
	// demoted variable
	.shared .align 128 .b8 _ZZ9cuda_gemmIiLi256ELi2ELi1ELi256ELi2ELi2ELi32ELi1ELi1EEviiiPT_S1_S1_iiE3Ash[1024];
	// demoted variable
	.shared .align 128 .b8 _ZZ9cuda_gemmIiLi256ELi2ELi1ELi256ELi2ELi2ELi32ELi1ELi1EEviiiPT_S1_S1_iiE3Csh[1024];
	ld.param.u64 	%rd12, [_Z9cuda_gemmIiLi256ELi2ELi1ELi256ELi2ELi2ELi32ELi1ELi1EEviiiPT_S1_S1_ii_param_3];
	ld.param.u64 	%rd11, [_Z9cuda_gemmIiLi256ELi2ELi1ELi256ELi2ELi2ELi32ELi1ELi1EEviiiPT_S1_S1_ii_param_4];
	ld.param.u64 	%rd13, [_Z9cuda_gemmIiLi256ELi2ELi1ELi256ELi2ELi2ELi32ELi1ELi1EEviiiPT_S1_S1_ii_param_5];
	cvta.to.global.u64 	%rd1, %rd12;
	cvta.to.global.u64 	%rd2, %rd13;
	mov.u32 	%r1, %tid.x;
	setp.gt.u32 	%p1, %r1, 3;
	@%p1 bra 	$L__BB311_3;
	mov.u32 	%r2, %ntid.x;
	cvta.to.global.u64 	%rd3, %rd11;
	mov.u32 	%r53, _ZZ9cuda_gemmIiLi256ELi2ELi1ELi256ELi2ELi2ELi32ELi1ELi1EEviiiPT_S1_S1_iiE11kron_fac_sh;
	mov.u32 	%r128, %r1;
$L__BB311_2:
	mul.wide.u32 	%rd14, %r128, 4;
	add.s64 	%rd15, %rd3, %rd14;
	ld.global.u32 	%r51, [%rd15];
	and.b32  	%r52, %r128, 1;
	mad.lo.s32 	%r54, %r52, 12, %r53;
	shl.b32 	%r55, %r128, 1;
	and.b32  	%r56, %r55, -4;
	add.s32 	%r57, %r54, %r56;
	st.shared.u32 	[%r57], %r51;
	add.s32 	%r128, %r128, %r2;
	setp.lt.u32 	%p2, %r128, 4;
	@%p2 bra 	$L__BB311_2;
$L__BB311_3:
	and.b32  	%r5, %r1, 127;
	mov.u32 	%r129, %ctaid.y;
	mov.u32 	%r7, %nctaid.y;
	shl.b32 	%r8, %r7, 1;
	setp.ge.u32 	%p3, %r129, %r8;
	@%p3 bra 	$L__BB311_27;
	mov.u32 	%r58, %ntid.x;
	and.b32  	%r9, %r1, 1;
	shl.b32 	%r59, %r1, 2;
	and.b32  	%r60, %r59, 4;
	mov.u32 	%r61, _ZZ9cuda_gemmIiLi256ELi2ELi1ELi256ELi2ELi2ELi32ELi1ELi1EEviiiPT_S1_S1_iiE11kron_fac_sh;
	add.s32 	%r10, %r61, %r60;
	add.s32 	%r11, %r1, %r58;
	max.u32 	%r62, %r11, 256;
	setp.lt.u32 	%p4, %r11, 256;
	selp.u32 	%r63, 1, 0, %p4;
	add.s32 	%r64, %r11, %r63;
	sub.s32 	%r65, %r62, %r64;
	div.u32 	%r66, %r65, %r58;
	add.s32 	%r12, %r66, %r63;
	and.b32  	%r13, %r12, 3;
	mov.u32 	%r67, _ZZ9cuda_gemmIiLi256ELi2ELi1ELi256ELi2ELi2ELi32ELi1ELi1EEviiiPT_S1_S1_iiE3Ash;
	add.s32 	%r14, %r67, %r59;
	shl.b32 	%r15, %r58, 2;
	add.s32 	%r16, %r14, %r15;
	add.s32 	%r17, %r11, %r58;
	add.s32 	%r18, %r17, %r58;
	mov.u32 	%r68, _ZZ9cuda_gemmIiLi256ELi2ELi1ELi256ELi2ELi2ELi32ELi1ELi1EEviiiPT_S1_S1_iiE3Csh;
	add.s32 	%r19, %r68, %r59;
	add.s32 	%r20, %r19, %r15;
	add.s32 	%r21, %r20, %r15;
	shl.b32 	%r69, %r5, 3;
	or.b32  	%r70, %r69, %r60;
	add.s32 	%r22, %r67, %r70;
	xor.b32  	%r23, %r9, 1;
	shl.b32 	%r24, %r58, 4;
	shl.b32 	%r25, %r58, 3;
	mul.lo.s32 	%r26, %r58, 12;
	mul.wide.u32 	%rd16, %r58, 4;
	add.s64 	%rd4, %rd1, %rd16;
	mul.wide.u32 	%rd17, %r58, 8;
	add.s64 	%rd5, %rd1, %rd17;
	mul.wide.u32 	%rd18, %r58, 12;
	add.s64 	%rd6, %rd1, %rd18;
	shr.u32 	%r27, %r58, 7;
	cvt.u64.u32 	%rd34, %r15;
$L__BB311_5:
	setp.eq.s32 	%p5, %r13, 3;
	shl.b32 	%r29, %r129, 8;
	mov.u32 	%r130, %r1;
	@%p5 bra 	$L__BB311_9;
	setp.eq.s32 	%p6, %r13, 0;
	add.s32 	%r71, %r29, %r1;
	mul.wide.s32 	%rd19, %r71, 4;
	add.s64 	%rd7, %rd1, %rd19;
	ld.global.u32 	%r72, [%rd7];
	st.shared.u32 	[%r14], %r72;
	mov.u32 	%r130, %r11;
	@%p6 bra 	$L__BB311_9;
	setp.eq.s32 	%p7, %r13, 1;
	cvt.u64.u32 	%rd20, %r15;
	add.s64 	%rd8, %rd7, %rd20;
	ld.global.u32 	%r73, [%rd8];
	st.shared.u32 	[%r16], %r73;
	mov.u32 	%r130, %r17;
	@%p7 bra 	$L__BB311_9;
	add.s64 	%rd22, %rd8, %rd20;
	ld.global.u32 	%r74, [%rd22];
	add.s32 	%r75, %r16, %r15;
	st.shared.u32 	[%r75], %r74;
	mov.u32 	%r130, %r18;
$L__BB311_9:
	setp.lt.u32 	%p8, %r12, 3;
	@%p8 bra 	$L__BB311_12;
	shl.b32 	%r76, %r130, 2;
	mov.u32 	%r77, _ZZ9cuda_gemmIiLi256ELi2ELi1ELi256ELi2ELi2ELi32ELi1ELi1EEviiiPT_S1_S1_iiE3Ash;
	add.s32 	%r132, %r77, %r76;
	add.s32 	%r131, %r130, %r29;
$L__BB311_11:
	mul.wide.s32 	%rd23, %r131, 4;
	add.s64 	%rd24, %rd4, %rd23;
	add.s64 	%rd25, %rd5, %rd23;
	add.s64 	%rd26, %rd6, %rd23;
	add.s64 	%rd27, %rd1, %rd23;
	ld.global.u32 	%r78, [%rd27];
	st.shared.u32 	[%r132], %r78;
	ld.global.u32 	%r79, [%rd24];
	add.s32 	%r80, %r132, %r15;
	st.shared.u32 	[%r80], %r79;
	ld.global.u32 	%r81, [%rd25];
	add.s32 	%r82, %r132, %r25;
	st.shared.u32 	[%r82], %r81;
	ld.global.u32 	%r83, [%rd26];
	add.s32 	%r84, %r132, %r26;
	st.shared.u32 	[%r84], %r83;
	add.s32 	%r130, %r130, %r15;
	add.s32 	%r132, %r132, %r24;
	add.s32 	%r131, %r131, %r15;
	setp.lt.u32 	%p9, %r130, 256;
	@%p9 bra 	$L__BB311_11;
$L__BB311_12:
	setp.eq.s32 	%p10, %r13, 3;
	mov.u32 	%r134, %r1;
	@%p10 bra 	$L__BB311_16;
	setp.eq.s32 	%p11, %r13, 0;
	mov.b32 	%r85, 0;
	st.shared.u32 	[%r19], %r85;
	mov.u32 	%r134, %r11;
	@%p11 bra 	$L__BB311_16;
	setp.eq.s32 	%p12, %r13, 1;
	mov.b32 	%r86, 0;
	st.shared.u32 	[%r20], %r86;
	mov.u32 	%r134, %r17;
	@%p12 bra 	$L__BB311_16;
	mov.b32 	%r87, 0;
	st.shared.u32 	[%r21], %r87;
	mov.u32 	%r134, %r18;
$L__BB311_16:
	setp.lt.u32 	%p13, %r12, 3;
	@%p13 bra 	$L__BB311_18;
$L__BB311_17:
	shl.b32 	%r88, %r134, 2;
	mov.u32 	%r89, _ZZ9cuda_gemmIiLi256ELi2ELi1ELi256ELi2ELi2ELi32ELi1ELi1EEviiiPT_S1_S1_iiE3Csh;
	add.s32 	%r90, %r89, %r88;
	mov.b32 	%r91, 0;
	st.shared.u32 	[%r90], %r91;
	add.s32 	%r92, %r90, %r15;
	st.shared.u32 	[%r92], %r91;
	add.s32 	%r93, %r92, %r15;
	st.shared.u32 	[%r93], %r91;
	add.s32 	%r94, %r93, %r15;
	st.shared.u32 	[%r94], %r91;
	add.s32 	%r134, %r15, %r134;
	setp.lt.u32 	%p14, %r134, 256;
	@%p14 bra 	$L__BB311_17;
$L__BB311_18:
	shr.u32 	%r136, %r1, 7;
	bar.sync 	0;
	ld.shared.u32 	%r43, [%r22];
	shl.b32 	%r95, %r23, 2;
	shl.b32 	%r96, %r5, 3;
	or.b32  	%r97, %r96, %r95;
	mov.u32 	%r98, _ZZ9cuda_gemmIiLi256ELi2ELi1ELi256ELi2ELi2ELi32ELi1ELi1EEviiiPT_S1_S1_iiE3Ash;
	add.s32 	%r99, %r98, %r97;
	ld.shared.u32 	%r44, [%r99];
$L__BB311_19:
	mad.lo.s32 	%r100, %r136, 12, %r10;
	ld.shared.u32 	%r101, [%r100];
	shfl.sync.idx.b32	%r102|%p15, %r101, %r9, 7711, -1;
	mul.lo.s32 	%r103, %r102, %r43;
	shfl.sync.idx.b32	%r104|%p16, %r101, %r23, 7711, -1;
	mad.lo.s32 	%r105, %r104, %r44, %r103;
	shl.b32 	%r106, %r5, 2;
	shl.b32 	%r107, %r136, 9;
	or.b32  	%r108, %r107, %r106;
	mov.u32 	%r109, _ZZ9cuda_gemmIiLi256ELi2ELi1ELi256ELi2ELi2ELi32ELi1ELi1EEviiiPT_S1_S1_iiE3Csh;
	add.s32 	%r110, %r109, %r108;
	ld.shared.u32 	%r111, [%r110];
	add.s32 	%r112, %r111, %r105;
	st.shared.u32 	[%r110], %r112;
	add.s32 	%r136, %r136, %r27;
	setp.lt.u32 	%p17, %r136, 2;
	@%p17 bra 	$L__BB311_19;
	setp.eq.s32 	%p18, %r13, 3;
	bar.sync 	0;
	mov.u32 	%r137, %r1;
	@%p18 bra 	$L__BB311_24;
	setp.eq.s32 	%p19, %r13, 0;
	add.s32 	%r113, %r29, %r1;
	ld.shared.u32 	%r114, [%r19];
	mul.wide.s32 	%rd28, %r113, 4;
	add.s64 	%rd9, %rd2, %rd28;
	st.global.u32 	[%rd9], %r114;
	mov.u32 	%r137, %r11;
	@%p19 bra 	$L__BB311_24;
	setp.eq.s32 	%p20, %r13, 1;
	ld.shared.u32 	%r115, [%r20];
	cvt.u64.u32 	%rd29, %r15;
	add.s64 	%rd10, %rd9, %rd29;
	st.global.u32 	[%rd10], %r115;
	mov.u32 	%r137, %r17;
	@%p20 bra 	$L__BB311_24;
	ld.shared.u32 	%r116, [%r21];
	add.s64 	%rd31, %rd10, %rd29;
	st.global.u32 	[%rd31], %r116;
	mov.u32 	%r137, %r18;
$L__BB311_24:
	setp.lt.u32 	%p21, %r12, 3;
	@%p21 bra 	$L__BB311_26;
$L__BB311_25:
	add.s32 	%r117, %r29, %r137;
	shl.b32 	%r118, %r137, 2;
	add.s32 	%r120, %r109, %r118;
	ld.shared.u32 	%r121, [%r120];
	mul.wide.s32 	%rd32, %r117, 4;
	add.s64 	%rd33, %rd2, %rd32;
	st.global.u32 	[%rd33], %r121;
	add.s32 	%r122, %r120, %r15;
	ld.shared.u32 	%r123, [%r122];
	add.s64 	%rd35, %rd33, %rd34;
	st.global.u32 	[%rd35], %r123;
	add.s32 	%r124, %r122, %r15;
	ld.shared.u32 	%r125, [%r124];
	add.s64 	%rd36, %rd35, %rd34;
	st.global.u32 	[%rd36], %r125;
	add.s32 	%r126, %r124, %r15;
	ld.shared.u32 	%r127, [%r126];
	add.s64 	%rd37, %rd36, %rd34;
	st.global.u32 	[%rd37], %r127;
	add.s32 	%r137, %r15, %r137;
	setp.lt.u32 	%p22, %r137, 256;
	@%p22 bra 	$L__BB311_25;
$L__BB311_26:
	add.s32 	%r129, %r129, %r7;
	setp.lt.u32 	%p23, %r129, %r8;
	@%p23 bra 	$L__BB311_5;
$L__BB311_27:
	ret;

}
	// .globl	_Z9cuda_gemmIiLi256ELi2ELi1ELi256ELi4ELi4ELi32ELi0ELi0EEviiiPT_S1_S1_ii
.visible .entry _Z9cuda_gemmIiLi256ELi2ELi1ELi256ELi4ELi4ELi32ELi0ELi0EEviiiPT_S1_S1_ii(
	.param .u32 _Z9cuda_gemmIiLi256ELi2ELi1ELi256ELi4ELi4ELi32ELi0ELi0EEviiiPT_S1_S1_ii_param_0,
	.param .u32 _Z9cuda_gemmIiLi256ELi2ELi1ELi256ELi4ELi4ELi32ELi0ELi0EEviiiPT_S1_S1_ii_param_1,
	.param .u32 _Z9cuda_gemmIiLi256ELi2ELi1ELi256ELi4ELi4ELi32ELi0ELi0EEviiiPT_S1_S1_ii_param_2,
	.param .u64 .ptr .align 1 _Z9cuda_gemmIiLi256ELi2ELi1ELi256ELi4ELi4ELi32ELi0ELi0EEviiiPT_S1_S1_ii_param_3,
	.param .u64 .ptr .align 1 _Z9cuda_gemmIiLi256ELi2ELi1ELi256ELi4ELi4ELi32ELi0ELi0EEviiiPT_S1_S1_ii_param_4,
	.param .u64 .ptr .align 1 _Z9cuda_gemmIiLi256ELi2ELi1ELi256ELi4ELi4ELi32ELi0ELi0EEviiiPT_S1_S1_ii_param_5,
	.param .u32 _Z9cuda_gemmIiLi256ELi2ELi1ELi256ELi4ELi4ELi32ELi0ELi0EEviiiPT_S1_S1_ii_param_6,
	.param .u32 _Z9cuda_gemmIiLi256ELi2ELi1ELi256ELi4ELi4ELi32ELi0ELi0EEviiiPT_S1_S1_ii_param_7
)
.maxntid 256
{
	.reg .pred 	%p<77>;
	.reg .b32 	%r<435>;
	.reg .b64 	%rd<40>;
	// demoted variable
	.shared .align 128 .b8 _ZZ9cuda_gemmIiLi256ELi2ELi1ELi256ELi4ELi4ELi32ELi0ELi0EEviiiPT_S1_S1_iiE11kron_fac_sh[80];
	// demoted variable
	.shared .align 128 .b8 _ZZ9cuda_gemmIiLi256ELi2ELi1ELi256ELi4ELi4ELi32ELi0ELi0EEviiiPT_S1_S1_iiE3Ash[1024];
	// demoted variable
	.shared .align 128 .b8 _ZZ9cuda_gemmIiLi256ELi2ELi1ELi256ELi4ELi4ELi32ELi0ELi0EEviiiPT_S1_S1_iiE3Csh[1024];
	ld.param.u32 	%r160, [_Z9cuda_gemmIiLi256ELi2ELi1ELi256ELi4ELi4ELi32ELi0ELi0EEviiiPT_S1_S1_ii_param_2];
	ld.param.u64 	%rd10, [_Z9cuda_gemmIiLi256ELi2ELi1ELi256ELi4ELi4ELi32ELi0ELi0EEviiiPT_S1_S1_ii_param_3];
	ld.param.u64 	%rd9, [_Z9cuda_gemmIiLi256ELi2ELi1ELi256ELi4ELi4ELi32ELi0ELi0EEviiiPT_S1_S1_ii_param_4];
	ld.param.u64 	%rd11, [_Z9cuda_gemmIiLi256ELi2ELi1ELi256ELi4ELi4ELi32ELi0ELi0EEviiiPT_S1_S1_ii_param_5];
	ld.param.u32 	%r161, [_Z9cuda_gemmIiLi256ELi2ELi1ELi256ELi4ELi4ELi32ELi0ELi0EEviiiPT_S1_S1_ii_param_6];
	ld.param.u32 	%r162, [_Z9cuda_gemmIiLi256ELi2ELi1ELi256ELi4ELi4ELi32ELi0ELi0EEviiiPT_S1_S1_ii_param_7];
	cvta.to.global.u64 	%rd1, %rd10;
	cvta.to.global.u64 	%rd2, %rd11;
	mov.u32 	%r1, %tid.x;
	and.b32  	%r2, %r1, 31;
	setp.lt.s32 	%p1, %r162, 16;
	shr.u32 	%r3, %r162, 4;
	selp.b32 	%r4, 1, %r3, %p1;
	mul.lo.s32 	%r5, %r162, %r161;
	setp.ge.u32 	%p2, %r1, %r5;
	@%p2 bra 	$L__BB312_3;
	mov.u32 	%r6, %ntid.x;
	cvta.to.global.u64 	%rd3, %rd9;
	mov.u32 	%r373, %r1;
$L__BB312_2:
	mul.wide.u32 	%rd12, %r373, 4;
	add.s64 	%rd13, %rd3, %rd12;
	ld.global.u32 	%r163, [%rd13];
	rem.u32 	%r164, %r373, %r161;
	mov.u32 	%r165, _ZZ9cuda_gemmIiLi256ELi2ELi1ELi256ELi4ELi4ELi32ELi0ELi0EEviiiPT_S1_S1_iiE11kron_fac_sh;
	mad.lo.s32 	%r166, %r164, 20, %r165;
	div.u32 	%r167, %r373, %r162;
	shl.b32 	%r168, %r167, 2;
	add.s32 	%r169, %r166, %r168;
	st.shared.u32 	[%r169], %r163;
	add.s32 	%r373, %r373, %r6;
	setp.lt.u32 	%p3, %r373, %r5;
	@%p3 bra 	$L__BB312_2;
$L__BB312_3:
	div.s32 	%r9, 256, %r162;
	mul.lo.s32 	%r170, %r9, %r4;
	min.s32 	%r10, %r170, 256;
	div.u32 	%r12, %r1, %r10;
	mul.lo.s32 	%r171, %r12, %r10;
	sub.s32 	%r172, %r1, %r171;
	div.u32 	%r11, %r172, %r4;
	mov.u32 	%r13, %ntid.x;
	div.u32 	%r14, %r13, %r10;
	mov.u32 	%r378, %ctaid.y;
	mov.u32 	%r16, %nctaid.y;
	shl.b32 	%r17, %r16, 1;
	setp.ge.u32 	%p4, %r378, %r17;
	@%p4 bra 	$L__BB312_95;
	mov.u32 	%r174, %ctaid.x;
	shl.b32 	%r18, %r174, 8;
	and.b32  	%r19, %r11, 3;
	rem.u32 	%r175, %r1, %r4;
	shl.b32 	%r20, %r175, 2;
	min.s32 	%r21, %r161, 4;
	shl.b32 	%r176, %r162, 8;
	sub.s32 	%r22, 8223, %r176;
	shl.b32 	%r177, %r4, 8;
	sub.s32 	%r23, 8223, %r177;
	add.s32 	%r24, %r1, %r13;
	max.u32 	%r178, %r24, 256;
	setp.lt.u32 	%p5, %r24, 256;
	selp.u32 	%r179, 1, 0, %p5;
	add.s32 	%r180, %r24, %r179;
	sub.s32 	%r181, %r178, %r180;
	div.u32 	%r182, %r181, %r13;
	add.s32 	%r25, %r182, %r179;
	and.b32  	%r26, %r25, 3;
	shl.b32 	%r183, %r1, 2;
	mov.u32 	%r184, _ZZ9cuda_gemmIiLi256ELi2ELi1ELi256ELi4ELi4ELi32ELi0ELi0EEviiiPT_S1_S1_iiE3Ash;
	add.s32 	%r27, %r184, %r183;
	shl.b32 	%r28, %r13, 2;
	add.s32 	%r29, %r27, %r28;
	add.s32 	%r30, %r24, %r13;
	mov.u32 	%r185, _ZZ9cuda_gemmIiLi256ELi2ELi1ELi256ELi4ELi4ELi32ELi0ELi0EEviiiPT_S1_S1_iiE3Csh;
	add.s32 	%r31, %r185, %r183;
	add.s32 	%r32, %r31, %r28;
	add.s32 	%r186, %r11, 1;
	and.b32  	%r33, %r186, 3;
	xor.b32  	%r34, %r19, 2;
	add.s32 	%r187, %r11, -1;
	and.b32  	%r35, %r187, 3;
	setp.lt.s32 	%p6, %r19, %r162;
	selp.b32 	%r188, 0, %r162, %p6;
	sub.s32 	%r36, %r19, %r188;
	add.s32 	%r189, %r19, 1;
	setp.lt.s32 	%p7, %r189, %r162;
	selp.b32 	%r190, 0, %r162, %p7;
	sub.s32 	%r37, %r189, %r190;
	add.s32 	%r191, %r19, 2;
	setp.lt.s32 	%p8, %r191, %r162;
	selp.b32 	%r192, 0, %r162, %p8;
	sub.s32 	%r38, %r191, %r192;
	add.s32 	%r193, %r19, 3;
	setp.lt.s32 	%p9, %r193, %r162;
	selp.b32 	%r194, 0, %r162, %p9;
	sub.s32 	%r39, %r193, %r194;
	mul.wide.u32 	%rd14, %r13, 4;
	add.s64 	%rd4, %rd1, %rd14;
	mul.wide.u32 	%rd15, %r13, 8;
	add.s64 	%rd5, %rd1, %rd15;
	mul.wide.u32 	%rd16, %r13, 12;
	add.s64 	%rd6, %rd1, %rd16;
	cvt.u64.u32 	%rd18, %r28;
$L__BB312_5:
	setp.eq.s32 	%p10, %r26, 3;
	mul.lo.s32 	%r45, %r378, %r160;
	mov.u32 	%r379, %r1;
	@%p10 bra 	$L__BB312_9;
	setp.eq.s32 	%p11, %r26, 0;
	add.s32 	%r195, %r45, %r18;
	add.s32 	%r196, %r195, %r1;
	mul.wide.s32 	%rd17, %r196, 4;
	add.s64 	%rd7, %rd1, %rd17;
	ld.global.u32 	%r197, [%rd7];
	st.shared.u32 	[%r27], %r197;
	mov.u32 	%r379, %r24;
	@%p11 bra 	$L__BB312_9;
	setp.eq.s32 	%p12, %r26, 1;
	add.s64 	%rd8, %rd7, %rd18;
	ld.global.u32 	%r198, [%rd8];
	st.shared.u32 	[%r29], %r198;
	mov.u32 	%r379, %r30;
	@%p12 bra 	$L__BB312_9;
	add.s32 	%r379, %r30, %r13;
	add.s64 	%rd20, %rd8, %rd18;
	ld.global.u32 	%r199, [%rd20];
	add.s32 	%r200, %r29, %r28;
	st.shared.u32 	[%r200], %r199;
$L__BB312_9:
	setp.lt.u32 	%p13, %r25, 3;
	@%p13 bra 	$L__BB312_12;
	shl.b32 	%r201, %r379, 2;
	mov.u32 	%r202, _ZZ9cuda_gemmIiLi256ELi2ELi1ELi256ELi4ELi4ELi32ELi0ELi0EEviiiPT_S1_S1_iiE3Ash;
	add.s32 	%r381, %r202, %r201;
	add.s32 	%r203, %r18, %r379;
	add.s32 	%r380, %r203, %r45;
$L__BB312_11:
	mul.wide.s32 	%rd21, %r380, 4;
	add.s64 	%rd22, %rd4, %rd21;
	add.s64 	%rd23, %rd5, %rd21;
	add.s64 	%rd24, %rd6, %rd21;
	add.s64 	%rd25, %rd1, %rd21;
	ld.global.u32 	%r204, [%rd25];
	st.shared.u32 	[%r381], %r204;
	ld.global.u32 	%r205, [%rd22];
	add.s32 	%r206, %r381, %r28;
	st.shared.u32 	[%r206], %r205;
	ld.global.u32 	%r207, [%rd23];
	shl.b32 	%r208, %r13, 3;
	add.s32 	%r209, %r381, %r208;
	st.shared.u32 	[%r209], %r207;
	ld.global.u32 	%r210, [%rd24];
	mad.lo.s32 	%r211, %r13, 12, %r381;
	st.shared.u32 	[%r211], %r210;
	add.s32 	%r379, %r379, %r28;
	shl.b32 	%r212, %r13, 4;
	add.s32 	%r381, %r381, %r212;
	add.s32 	%r380, %r380, %r28;
	setp.lt.u32 	%p14, %r379, 256;
	@%p14 bra 	$L__BB312_11;
$L__BB312_12:
	mov.u32 	%r383, %r1;
	@%p10 bra 	$L__BB312_16;
	setp.eq.s32 	%p16, %r26, 0;
	mov.b32 	%r213, 0;
	st.shared.u32 	[%r31], %r213;
	mov.u32 	%r383, %r24;
	@%p16 bra 	$L__BB312_16;
	setp.eq.s32 	%p17, %r26, 1;
	mov.b32 	%r214, 0;
	st.shared.u32 	[%r32], %r214;
	mov.u32 	%r383, %r30;
	@%p17 bra 	$L__BB312_16;
	add.s32 	%r383, %r30, %r13;
	add.s32 	%r215, %r32, %r28;
	mov.b32 	%r216, 0;
	st.shared.u32 	[%r215], %r216;
$L__BB312_16:
	@%p13 bra 	$L__BB312_18;
$L__BB312_17:
	shl.b32 	%r217, %r383, 2;
	mov.u32 	%r218, _ZZ9cuda_gemmIiLi256ELi2ELi1ELi256ELi4ELi4ELi32ELi0ELi0EEviiiPT_S1_S1_iiE3Csh;
	add.s32 	%r219, %r218, %r217;
	mov.b32 	%r220, 0;
	st.shared.u32 	[%r219], %r220;
	add.s32 	%r221, %r219, %r28;
	st.shared.u32 	[%r221], %r220;
	add.s32 	%r222, %r221, %r28;
	st.shared.u32 	[%r222], %r220;
	add.s32 	%r223, %r222, %r28;
	st.shared.u32 	[%r223], %r220;
	add.s32 	%r383, %r28, %r383;
	setp.lt.u32 	%p19, %r383, 256;
	@%p19 bra 	$L__BB312_17;
$L__BB312_18:
	setp.lt.s32 	%p20, %r9, 1;
	bar.sync 	0;
	@%p20 bra 	$L__BB312_88;
	setp.ne.s32 	%p21, %r4, 1;
	@%p21 bra 	$L__BB312_41;
	mov.b32 	%r389, 0;
$L__BB312_21:
	setp.lt.s32 	%p56, %r162, 1;
	add.s32 	%r65, %r389, %r11;
	mad.lo.s32 	%r66, %r65, %r162, %r20;
	@%p56 bra 	$L__BB312_23;
	add.s32 	%r287, %r66, %r19;
	shl.b32 	%r288, %r287, 2;
	mov.u32 	%r289, _ZZ9cuda_gemmIiLi256ELi2ELi1ELi256ELi4ELi4ELi32ELi0ELi0EEviiiPT_S1_S1_iiE3Ash;
	add.s32 	%r290, %r289, %r288;
	ld.shared.u32 	%r432, [%r290];
$L__BB312_23:
	setp.lt.s32 	%p57, %r162, 2;
	@%p57 bra 	$L__BB312_25;
	add.s32 	%r291, %r66, %r33;
	shl.b32 	%r292, %r291, 2;
	mov.u32 	%r293, _ZZ9cuda_gemmIiLi256ELi2ELi1ELi256ELi4ELi4ELi32ELi0ELi0EEviiiPT_S1_S1_iiE3Ash;
	add.s32 	%r294, %r293, %r292;
	ld.shared.u32 	%r431, [%r294];
$L__BB312_25:
	setp.lt.s32 	%p58, %r162, 3;
	@%p58 bra 	$L__BB312_27;
	add.s32 	%r295, %r66, %r34;
	shl.b32 	%r296, %r295, 2;
	mov.u32 	%r297, _ZZ9cuda_gemmIiLi256ELi2ELi1ELi256ELi4ELi4ELi32ELi0ELi0EEviiiPT_S1_S1_iiE3Ash;
	add.s32 	%r298, %r297, %r296;
	ld.shared.u32 	%r430, [%r298];
$L__BB312_27:
	setp.lt.s32 	%p59, %r162, 4;
	@%p59 bra 	$L__BB312_29;
	add.s32 	%r299, %r66, %r35;
	shl.b32 	%r300, %r299, 2;
	mov.u32 	%r301, _ZZ9cuda_gemmIiLi256ELi2ELi1ELi256ELi4ELi4ELi32ELi0ELi0EEviiiPT_S1_S1_iiE3Ash;
	add.s32 	%r302, %r301, %r300;
	ld.shared.u32 	%r429, [%r302];
$L__BB312_29:
	setp.lt.s32 	%p60, %r12, %r21;
	@%p60 bra 	$L__BB312_31;
$L__BB312_30:
	add.s32 	%r389, %r389, %r10;
	setp.lt.s32 	%p70, %r389, %r9;
	@%p70 bra 	$L__BB312_21;
	bra.uni 	$L__BB312_88;
$L__BB312_31:
	rem.s32 	%r303, %r2, %r162;
	shl.b32 	%r304, %r303, 2;
	mov.u32 	%r305, _ZZ9cuda_gemmIiLi256ELi2ELi1ELi256ELi4ELi4ELi32ELi0ELi0EEviiiPT_S1_S1_iiE11kron_fac_sh;
	add.s32 	%r76, %r305, %r304;
	mov.u32 	%r394, %r12;
$L__BB312_32:
	mad.lo.s32 	%r307, %r394, 20, %r76;
	ld.shared.u32 	%r78, [%r307];
	mov.b32 	%r396, 0;
	@%p56 bra 	$L__BB312_34;
	shfl.sync.idx.b32	%r308|%p62, %r78, %r36, %r22, -1;
	mul.lo.s32 	%r396, %r308, %r432;
$L__BB312_34:
	@%p57 bra 	$L__BB312_36;
	shfl.sync.idx.b32	%r309|%p64, %r78, %r37, %r22, -1;
	mad.lo.s32 	%r396, %r309, %r431, %r396;
$L__BB312_36:
	@%p58 bra 	$L__BB312_38;
	shfl.sync.idx.b32	%r310|%p66, %r78, %r38, %r22, -1;
	mad.lo.s32 	%r396, %r310, %r430, %r396;
$L__BB312_38:
	@%p59 bra 	$L__BB312_40;
	shfl.sync.idx.b32	%r311|%p68, %r78, %r39, %r22, -1;
	mad.lo.s32 	%r396, %r311, %r429, %r396;
$L__BB312_40:
	mad.lo.s32 	%r312, %r394, %r9, %r65;
	shl.b32 	%r313, %r312, 2;
	mov.u32 	%r314, _ZZ9cuda_gemmIiLi256ELi2ELi1ELi256ELi4ELi4ELi32ELi0ELi0EEviiiPT_S1_S1_iiE3Csh;
	add.s32 	%r315, %r314, %r313;
	ld.shared.u32 	%r316, [%r315];
	add.s32 	%r317, %r316, %r396;
	st.shared.u32 	[%r315], %r317;
	add.s32 	%r394, %r394, %r14;
	setp.lt.s32 	%p69, %r394, %r21;
	@%p69 bra 	$L__BB312_32;
	bra.uni 	$L__BB312_30;
$L__BB312_41:
	setp.gt.u32 	%p22, %r162, 31;
	@%p22 bra 	$L__BB312_51;
	mov.b32 	%r419, 0;
$L__BB312_43:
	setp.eq.s32 	%p23, %r162, 0;
	add.s32 	%r125, %r419, %r11;
	mad.lo.s32 	%r126, %r125, %r162, %r20;
	@%p23 bra 	$L__BB312_45;
	add.s32 	%r225, %r126, %r19;
	shl.b32 	%r226, %r225, 2;
	mov.u32 	%r227, _ZZ9cuda_gemmIiLi256ELi2ELi1ELi256ELi4ELi4ELi32ELi0ELi0EEviiiPT_S1_S1_iiE3Ash;
	add.s32 	%r228, %r227, %r226;
	ld.shared.u32 	%r432, [%r228];
$L__BB312_45:
	setp.lt.s32 	%p24, %r162, 2;
	@%p24 bra 	$L__BB312_47;
	add.s32 	%r229, %r126, %r33;
	shl.b32 	%r230, %r229, 2;
	mov.u32 	%r231, _ZZ9cuda_gemmIiLi256ELi2ELi1ELi256ELi4ELi4ELi32ELi0ELi0EEviiiPT_S1_S1_iiE3Ash;
	add.s32 	%r232, %r231, %r230;
	ld.shared.u32 	%r431, [%r232];
$L__BB312_47:
	setp.lt.s32 	%p25, %r162, 3;
	@%p25 bra 	$L__BB312_49;
	add.s32 	%r233, %r126, %r34;
	shl.b32 	%r234, %r233, 2;
	mov.u32 	%r235, _ZZ9cuda_gemmIiLi256ELi2ELi1ELi256ELi4ELi4ELi32ELi0ELi0EEviiiPT_S1_S1_iiE3Ash;
	add.s32 	%r236, %r235, %r234;
	ld.shared.u32 	%r430, [%r236];
$L__BB312_49:
	setp.lt.s32 	%p26, %r162, 4;
	@%p26 bra 	$L__BB312_76;
	add.s32 	%r237, %r126, %r35;
	shl.b32 	%r238, %r237, 2;
	mov.u32 	%r239, _ZZ9cuda_gemmIiLi256ELi2ELi1ELi256ELi4ELi4ELi32ELi0ELi0EEviiiPT_S1_S1_iiE3Ash;
	add.s32 	%r240, %r239, %r238;
	ld.shared.u32 	%r429, [%r240];
	bra.uni 	$L__BB312_76;
$L__BB312_51:
	mov.b32 	%r403, 0;
$L__BB312_52:
	setp.lt.s32 	%p38, %r162, 1;
	add.s32 	%r93, %r403, %r11;
	mad.lo.s32 	%r94, %r93, %r162, %r20;
	@%p38 bra 	$L__BB312_54;
	add.s32 	%r255, %r94, %r19;
	shl.b32 	%r256, %r255, 2;
	mov.u32 	%r257, _ZZ9cuda_gemmIiLi256ELi2ELi1ELi256ELi4ELi4ELi32ELi0ELi0EEviiiPT_S1_S1_iiE3Ash;
	add.s32 	%r258, %r257, %r256;
	ld.shared.u32 	%r432, [%r258];
$L__BB312_54:
	setp.lt.s32 	%p39, %r162, 2;
	@%p39 bra 	$L__BB312_56;
	add.s32 	%r259, %r94, %r33;
	shl.b32 	%r260, %r259, 2;
	mov.u32 	%r261, _ZZ9cuda_gemmIiLi256ELi2ELi1ELi256ELi4ELi4ELi32ELi0ELi0EEviiiPT_S1_S1_iiE3Ash;
	add.s32 	%r262, %r261, %r260;
	ld.shared.u32 	%r431, [%r262];
$L__BB312_56:
	setp.lt.s32 	%p40, %r162, 3;
	@%p40 bra 	$L__BB312_58;
	add.s32 	%r263, %r94, %r34;
	shl.b32 	%r264, %r263, 2;
	mov.u32 	%r265, _ZZ9cuda_gemmIiLi256ELi2ELi1ELi256ELi4ELi4ELi32ELi0ELi0EEviiiPT_S1_S1_iiE3Ash;
	add.s32 	%r266, %r265, %r264;
	ld.shared.u32 	%r430, [%r266];
$L__BB312_58:
	setp.lt.s32 	%p41, %r162, 4;
	@%p41 bra 	$L__BB312_60;
	add.s32 	%r267, %r94, %r35;
	shl.b32 	%r268, %r267, 2;
	mov.u32 	%r269, _ZZ9cuda_gemmIiLi256ELi2ELi1ELi256ELi4ELi4ELi32ELi0ELi0EEviiiPT_S1_S1_iiE3Ash;
	add.s32 	%r270, %r269, %r268;
	ld.shared.u32 	%r429, [%r270];
$L__BB312_60:
	setp.lt.s32 	%p42, %r12, %r21;
	@%p42 bra 	$L__BB312_62;
$L__BB312_61:
	add.s32 	%r403, %r403, %r10;
	setp.lt.s32 	%p55, %r403, %r9;
	@%p55 bra 	$L__BB312_52;
	bra.uni 	$L__BB312_88;
$L__BB312_62:
	rem.s32 	%r271, %r2, %r162;
	shl.b32 	%r272, %r271, 2;
	mov.u32 	%r273, _ZZ9cuda_gemmIiLi256ELi2ELi1ELi256ELi4ELi4ELi32ELi0ELi0EEviiiPT_S1_S1_iiE11kron_fac_sh;
	add.s32 	%r104, %r273, %r272;
	mov.u32 	%r408, %r12;
$L__BB312_63:
	mad.lo.s32 	%r275, %r408, 20, %r104;
	ld.shared.u32 	%r106, [%r275];
	mov.b32 	%r410, 0;
	@%p38 bra 	$L__BB312_65;
	shfl.sync.idx.b32	%r276|%p44, %r106, %r36, %r22, -1;
	mul.lo.s32 	%r410, %r276, %r432;
$L__BB312_65:
	@%p39 bra 	$L__BB312_67;
	shfl.sync.idx.b32	%r277|%p46, %r106, %r37, %r22, -1;
	mad.lo.s32 	%r410, %r277, %r431, %r410;
$L__BB312_67:
	@%p40 bra 	$L__BB312_69;
	shfl.sync.idx.b32	%r278|%p48, %r106, %r38, %r22, -1;
	mad.lo.s32 	%r410, %r278, %r430, %r410;
$L__BB312_69:
	setp.lt.s32 	%p49, %r162, 4;
	@%p49 bra 	$L__BB312_71;
	shfl.sync.idx.b32	%r279|%p50, %r106, %r39, %r22, -1;
	mad.lo.s32 	%r410, %r279, %r429, %r410;
$L__BB312_71:
	mov.u32 	%r412, %r3;
$L__BB312_72:
	shr.u32 	%r116, %r412, 1;
	shfl.sync.down.b32	%r280|%p51, %r410, %r116, %r23, -1;
	add.s32 	%r410, %r280, %r410;
	setp.gt.u32 	%p52, %r412, 3;
	mov.u32 	%r412, %r116;
	@%p52 bra 	$L__BB312_72;
	rem.u32 	%r281, %r2, %r4;
	setp.eq.s32 	%p53, %r281, 0;
	@%p53 bra 	$L__BB312_74;
	bra.uni 	$L__BB312_75;
$L__BB312_74:
	mad.lo.s32 	%r282, %r408, %r9, %r93;
	shl.b32 	%r283, %r282, 2;
	mov.u32 	%r284, _ZZ9cuda_gemmIiLi256ELi2ELi1ELi256ELi4ELi4ELi32ELi0ELi0EEviiiPT_S1_S1_iiE3Csh;
	add.s32 	%r285, %r284, %r283;
	st.shared.u32 	[%r285], %r410;
$L__BB312_75:
	add.s32 	%r408, %r408, %r14;
	setp.lt.s32 	%p54, %r408, %r21;
	@%p54 bra 	$L__BB312_63;
	bra.uni 	$L__BB312_61;
$L__BB312_76:
	setp.lt.s32 	%p27, %r12, %r21;
	@%p27 bra 	$L__BB312_77;
	bra.uni 	$L__BB312_87;
$L__BB312_77:
	rem.u32 	%r241, %r2, %r162;
	shl.b32 	%r242, %r241, 2;
	mov.u32 	%r243, _ZZ9cuda_gemmIiLi256ELi2ELi1ELi256ELi4ELi4ELi32ELi0ELi0EEviiiPT_S1_S1_iiE11kron_fac_sh;
	add.s32 	%r127, %r243, %r242;
	mov.u32 	%r424, %r12;
$L__BB312_78:
	mad.lo.s32 	%r245, %r424, 20, %r127;
	ld.shared.u32 	%r137, [%r245];
	mov.b32 	%r426, 0;
	@%p23 bra 	$L__BB312_80;
	shfl.sync.idx.b32	%r246|%p29, %r137, %r36, %r22, -1;
	mul.lo.s32 	%r426, %r246, %r432;
$L__BB312_80:
	@%p24 bra 	$L__BB312_82;
	shfl.sync.idx.b32	%r247|%p31, %r137, %r37, %r22, -1;
	mad.lo.s32 	%r426, %r247, %r431, %r426;
$L__BB312_82:
	@%p25 bra 	$L__BB312_84;
	shfl.sync.idx.b32	%r248|%p33, %r137, %r38, %r22, -1;
	mad.lo.s32 	%r426, %r248, %r430, %r426;
$L__BB312_84:
	@%p26 bra 	$L__BB312_86;
	shfl.sync.idx.b32	%r249|%p35, %r137, %r39, %r22, -1;
	mad.lo.s32 	%r426, %r249, %r429, %r426;
$L__BB312_86:
	mad.lo.s32 	%r250, %r424, %r9, %r125;
	shl.b32 	%r251, %r250, 2;
	mov.u32 	%r252, _ZZ9cuda_gemmIiLi256ELi2ELi1ELi256ELi4ELi4ELi32ELi0ELi0EEviiiPT_S1_S1_iiE3Csh;
	add.s32 	%r253, %r252, %r251;
	st.shared.u32 	[%r253], %r426;
	add.s32 	%r424, %r424, %r14;
	setp.lt.s32 	%p36, %r424, %r21;
	@%p36 bra 	$L__BB312_78;
$L__BB312_87:
	add.s32 	%r419, %r419, %r10;
	setp.lt.s32 	%p37, %r419, %r9;
	@%p37 bra 	$L__BB312_43;
$L__BB312_88:
	ld.param.u32 	%r372, [_Z9cuda_gemmIiLi256ELi2ELi1ELi256ELi4ELi4ELi32ELi0ELi0EEviiiPT_S1_S1_ii_param_1];
	bar.sync 	0;
	mov.u32 	%r318, %ctaid.x;
	mul.lo.s32 	%r319, %r9, %r318;
	mad.lo.s32 	%r152, %r378, %r372, %r319;
	div.s32 	%r153, %r160, %r162;
	mov.u32 	%r433, %r1;
	@%p10 bra 	$L__BB312_92;
	setp.eq.s32 	%p72, %r26, 0;
	div.s32 	%r320, %r1, %r9;
	mad.lo.s32 	%r321, %r153, %r320, %r152;
	mul.lo.s32 	%r322, %r320, %r9;
	sub.s32 	%r323, %r1, %r322;
	add.s32 	%r324, %r321, %r323;
	ld.shared.u32 	%r325, [%r31];
	mul.wide.s32 	%rd26, %r324, 4;
	add.s64 	%rd27, %rd2, %rd26;
	st.global.u32 	[%rd27], %r325;
	mov.u32 	%r433, %r24;
	@%p72 bra 	$L__BB312_92;
	setp.eq.s32 	%p73, %r26, 1;
	div.s32 	%r326, %r24, %r9;
	mad.lo.s32 	%r327, %r153, %r326, %r152;
	mul.lo.s32 	%r328, %r326, %r9;
	sub.s32 	%r329, %r24, %r328;
	add.s32 	%r330, %r327, %r329;
	ld.shared.u32 	%r331, [%r32];
	mul.wide.s32 	%rd28, %r330, 4;
	add.s64 	%rd29, %rd2, %rd28;
	st.global.u32 	[%rd29], %r331;
	mov.u32 	%r433, %r30;
	@%p73 bra 	$L__BB312_92;
	add.s32 	%r433, %r30, %r13;
	div.s32 	%r332, %r30, %r9;
	mad.lo.s32 	%r333, %r153, %r332, %r152;
	mul.lo.s32 	%r334, %r332, %r9;
	sub.s32 	%r335, %r30, %r334;
	add.s32 	%r336, %r333, %r335;
	add.s32 	%r337, %r32, %r28;
	ld.shared.u32 	%r338, [%r337];
	mul.wide.s32 	%rd30, %r336, 4;
	add.s64 	%rd31, %rd2, %rd30;
	st.global.u32 	[%rd31], %r338;
$L__BB312_92:
	@%p13 bra 	$L__BB312_94;
$L__BB312_93:
	div.s32 	%r339, %r433, %r9;
	mad.lo.s32 	%r340, %r153, %r339, %r152;
	mul.lo.s32 	%r341, %r339, %r9;
	sub.s32 	%r342, %r433, %r341;
	add.s32 	%r343, %r340, %r342;
	shl.b32 	%r344, %r433, 2;
	mov.u32 	%r345, _ZZ9cuda_gemmIiLi256ELi2ELi1ELi256ELi4ELi4ELi32ELi0ELi0EEviiiPT_S1_S1_iiE3Csh;
	add.s32 	%r346, %r345, %r344;
	ld.shared.u32 	%r347, [%r346];
	mul.wide.s32 	%rd32, %r343, 4;
	add.s64 	%rd33, %rd2, %rd32;
	st.global.u32 	[%rd33], %r347;
	add.s32 	%r348, %r433, %r13;
	div.s32 	%r349, %r348, %r9;
	mad.lo.s32 	%r350, %r153, %r349, %r152;
	mul.lo.s32 	%r351, %r349, %r9;
	sub.s32 	%r352, %r348, %r351;
	add.s32 	%r353, %r350, %r352;
	add.s32 	%r354, %r346, %r28;
	ld.shared.u32 	%r355, [%r354];
	mul.wide.s32 	%rd34, %r353, 4;
	add.s64 	%rd35, %rd2, %rd34;
	st.global.u32 	[%rd35], %r355;
	add.s32 	%r356, %r348, %r13;
	div.s32 	%r357, %r356, %r9;
	mad.lo.s32 	%r358, %r153, %r357, %r152;
	mul.lo.s32 	%r359, %r357, %r9;
	sub.s32 	%r360, %r356, %r359;
	add.s32 	%r361, %r358, %r360;
	add.s32 	%r362, %r354, %r28;
	ld.shared.u32 	%r363, [%r362];
	mul.wide.s32 	%rd36, %r361, 4;
	add.s64 	%rd37, %rd2, %rd36;
	st.global.u32 	[%rd37], %r363;
	add.s32 	%r364, %r356, %r13;
	div.s32 	%r365, %r364, %r9;
	mad.lo.s32 	%r366, %r153, %r365, %r152;
	mul.lo.s32 	%r367, %r365, %r9;
	sub.s32 	%r368, %r364, %r367;
	add.s32 	%r369, %r366, %r368;
	add.s32 	%r370, %r362, %r28;
	ld.shared.u32 	%r371, [%r370];
	mul.wide.s32 	%rd38, %r369, 4;
	add.s64 	%rd39, %rd2, %rd38;
	st.global.u32 	[%rd39], %r371;
	add.s32 	%r433, %r364, %r13;
	setp.lt.u32 	%p75, %r433, 256;
	@%p75 bra 	$L__BB312_93;
$L__BB312_94:
	add.s32 	%r378, %r378, %r16;
	setp.lt.u32 	%p76, %r378, %r17;
	@%p76 bra 	$L__BB312_5;
$L__BB312_95:
	ret;

}
	// .globl	_Z9cuda_gemmIiLi256ELi2ELi1ELi256ELi4ELi4ELi32ELi0ELi1EEviiiPT_S1_S1_ii
.visible .entry _Z9cuda_gemmIiLi256ELi2ELi1ELi256ELi4ELi4ELi32ELi0ELi1EEviiiPT_S1_S1_ii(
	.param .u32 _Z9cuda_gemmIiLi256ELi2ELi1ELi256ELi4ELi4ELi32ELi0ELi1EEviiiPT_S1_S1_ii_param_0,
	.param .u32 _Z9cuda_gemmIiLi256ELi2ELi1ELi256ELi4ELi4ELi32ELi0ELi1EEviiiPT_S1_S1_ii_param_1,
	.param .u32 _Z9cuda_gemmIiLi256ELi2ELi1ELi256ELi4ELi4ELi32ELi0ELi1EEviiiPT_S1_S1_ii_param_2,
	.param .u64 .ptr .align 1 _Z9cuda_gemmIiLi256ELi2ELi1ELi256ELi4ELi4ELi32ELi0ELi1EEviiiPT_S1_S1_ii_param_3,
	.param .u64 .ptr .align 1 _Z9cuda_gemmIiLi256ELi2ELi1ELi256ELi4ELi4ELi32ELi0ELi1EEviiiPT_S1_S1_ii_param_4,
	.param .u64 .ptr .align 1 _Z9cuda_gemmIiLi256ELi2ELi1ELi256ELi4ELi4ELi32ELi0ELi1EEviiiPT_S1_S1_ii_param_5,
	.param .u32 _Z9cuda_gemmIiLi256ELi2ELi1ELi256ELi4ELi4ELi32ELi0ELi1EEviiiPT_S1_S1_ii_param_6,
	.param .u32 _Z9cuda_gemmIiLi256ELi2ELi1ELi256ELi4ELi4ELi32ELi0ELi1EEviiiPT_S1_S1_ii_param_7
)
.maxntid 256
{
	.reg .pred 	%p<26>;
	.reg .b32 	%r<199>;
	.reg .b64 	%rd<40>;
	// demoted variable
	.shared .align 128 .b8 _ZZ9cuda_gemmIiLi256ELi2ELi1ELi256ELi4ELi4ELi32ELi0ELi1EEviiiPT_S1_S1_iiE11kron_fac_sh[80];
	// demoted variable
	.shared .align 128 .b8 _ZZ9cuda_gemmIiLi256ELi2ELi1ELi256ELi4ELi4ELi32ELi0ELi1EEviiiPT_S1_S1_iiE3Ash[1024];
	// demoted variable
	.shared .align 128 .b8 _ZZ9cuda_gemmIiLi256ELi2ELi1ELi256ELi4ELi4ELi32ELi0ELi1EEviiiPT_S1_S1_iiE3Csh[1024];
	ld.param.u32 	%r56, [_Z9cuda_gemmIiLi256ELi2ELi1ELi256ELi4ELi4ELi32ELi0ELi1EEviiiPT_S1_S1_ii_param_2];
	ld.param.u64 	%rd10, [_Z9cuda_gemmIiLi256ELi2ELi1ELi256ELi4ELi4ELi32ELi0ELi1EEviiiPT_S1_S1_ii_param_3];
	ld.param.u64 	%rd9, [_Z9cuda_gemmIiLi256ELi2ELi1ELi256ELi4ELi4ELi32ELi0ELi1EEviiiPT_S1_S1_ii_param_4];
	ld.param.u64 	%rd11, [_Z9cuda_gemmIiLi256ELi2ELi1ELi256ELi4ELi4ELi32ELi0ELi1EEviiiPT_S1_S1_ii_param_5];
	cvta.to.global.u64 	%rd1, %rd10;
	cvta.to.global.u64 	%rd2, %rd11;
	mov.u32 	%r1, %tid.x;
	setp.gt.u32 	%p1, %r1, 15;
	@%p1 bra 	$L__BB313_3;
	mov.u32 	%r2, %ntid.x;
	cvta.to.global.u64 	%rd3, %rd9;
	mov.u32 	%r59, _ZZ9cuda_gemmIiLi256ELi2ELi1ELi256ELi4ELi4ELi32ELi0ELi1EEviiiPT_S1_S1_iiE11kron_fac_sh;
	mov.u32 	%r188, %r1;
$L__BB313_2:
	mul.wide.u32 	%rd12, %r188, 4;
	add.s64 	%rd13, %rd3, %rd12;
	ld.global.u32 	%r57, [%rd13];
	and.b32  	%r58, %r188, 3;
	mad.lo.s32 	%r60, %r58, 20, %r59;
	and.b32  	%r61, %r188, -4;
	add.s32 	%r62, %r60, %r61;
	st.shared.u32 	[%r62], %r57;
	add.s32 	%r188, %r188, %r2;
	setp.lt.u32 	%p2, %r188, 16;
	@%p2 bra 	$L__BB313_2;
$L__BB313_3:
	mov.u32 	%r5, %ntid.x;
	mov.u32 	%r189, %ctaid.y;
	mov.u32 	%r7, %nctaid.y;
	shl.b32 	%r8, %r7, 1;
	setp.ge.u32 	%p3, %r189, %r8;
	@%p3 bra 	$L__BB313_27;
	mov.u32 	%r63, %ctaid.x;
	shl.b32 	%r9, %r63, 8;
	and.b32  	%r10, %r1, 3;
	shl.b32 	%r64, %r1, 2;
	and.b32  	%r65, %r64, 12;
	mov.u32 	%r66, _ZZ9cuda_gemmIiLi256ELi2ELi1ELi256ELi4ELi4ELi32ELi0ELi1EEviiiPT_S1_S1_iiE11kron_fac_sh;
	add.s32 	%r11, %r66, %r65;
	shr.s32 	%r67, %r56, 31;
	shr.u32 	%r68, %r67, 30;
	add.s32 	%r69, %r56, %r68;
	shr.s32 	%r12, %r69, 2;
	add.s32 	%r13, %r1, %r5;
	max.u32 	%r70, %r13, 256;
	setp.lt.u32 	%p4, %r13, 256;
	selp.u32 	%r71, 1, 0, %p4;
	add.s32 	%r72, %r13, %r71;
	sub.s32 	%r73, %r70, %r72;
	div.u32 	%r74, %r73, %r5;
	add.s32 	%r14, %r74, %r71;
	and.b32  	%r15, %r14, 3;
	mov.u32 	%r75, _ZZ9cuda_gemmIiLi256ELi2ELi1ELi256ELi4ELi4ELi32ELi0ELi1EEviiiPT_S1_S1_iiE3Ash;
	add.s32 	%r16, %r75, %r64;
	shl.b32 	%r17, %r5, 2;
	add.s32 	%r18, %r16, %r17;
	add.s32 	%r19, %r13, %r5;
	mov.u32 	%r76, _ZZ9cuda_gemmIiLi256ELi2ELi1ELi256ELi4ELi4ELi32ELi0ELi1EEviiiPT_S1_S1_iiE3Csh;
	add.s32 	%r20, %r76, %r64;
	add.s32 	%r21, %r20, %r17;
	add.s32 	%r77, %r1, 1;
	and.b32  	%r22, %r77, 3;
	xor.b32  	%r23, %r10, 2;
	add.s32 	%r78, %r1, -1;
	and.b32  	%r24, %r78, 3;
	mul.wide.u32 	%rd14, %r5, 4;
	add.s64 	%rd4, %rd1, %rd14;
	mul.wide.u32 	%rd15, %r5, 8;
	add.s64 	%rd5, %rd1, %rd15;
	mul.wide.u32 	%rd16, %r5, 12;
	add.s64 	%rd6, %rd1, %rd16;
	cvt.u64.u32 	%rd18, %r17;
$L__BB313_5:
	setp.eq.s32 	%p5, %r15, 3;
	mul.lo.s32 	%r26, %r189, %r56;
	mov.u32 	%r190, %r1;
	@%p5 bra 	$L__BB313_9;
	setp.eq.s32 	%p6, %r15, 0;
	add.s32 	%r79, %r26, %r9;
	add.s32 	%r80, %r79, %r1;
	mul.wide.s32 	%rd17, %r80, 4;
	add.s64 	%rd7, %rd1, %rd17;
	ld.global.u32 	%r81, [%rd7];
	st.shared.u32 	[%r16], %r81;
	mov.u32 	%r190, %r13;
	@%p6 bra 	$L__BB313_9;
	setp.eq.s32 	%p7, %r15, 1;
	add.s64 	%rd8, %rd7, %rd18;
	ld.global.u32 	%r82, [%rd8];
	st.shared.u32 	[%r18], %r82;
	mov.u32 	%r190, %r19;
	@%p7 bra 	$L__BB313_9;
	add.s32 	%r190, %r19, %r5;
	add.s64 	%rd20, %rd8, %rd18;
	ld.global.u32 	%r83, [%rd20];
	add.s32 	%r84, %r18, %r17;
	st.shared.u32 	[%r84], %r83;
$L__BB313_9:
	setp.lt.u32 	%p8, %r14, 3;
	@%p8 bra 	$L__BB313_12;
	shl.b32 	%r85, %r190, 2;
	mov.u32 	%r86, _ZZ9cuda_gemmIiLi256ELi2ELi1ELi256ELi4ELi4ELi32ELi0ELi1EEviiiPT_S1_S1_iiE3Ash;
	add.s32 	%r192, %r86, %r85;
	add.s32 	%r87, %r9, %r190;
	add.s32 	%r191, %r87, %r26;
$L__BB313_11:
	mul.wide.s32 	%rd21, %r191, 4;
	add.s64 	%rd22, %rd4, %rd21;
	add.s64 	%rd23, %rd5, %rd21;
	add.s64 	%rd24, %rd6, %rd21;
	add.s64 	%rd25, %rd1, %rd21;
	ld.global.u32 	%r88, [%rd25];
	st.shared.u32 	[%r192], %r88;
	ld.global.u32 	%r89, [%rd22];
	add.s32 	%r90, %r192, %r17;
	st.shared.u32 	[%r90], %r89;
	ld.global.u32 	%r91, [%rd23];
	shl.b32 	%r92, %r5, 3;
	add.s32 	%r93, %r192, %r92;
	st.shared.u32 	[%r93], %r91;
	ld.global.u32 	%r94, [%rd24];
	mad.lo.s32 	%r95, %r5, 12, %r192;
	st.shared.u32 	[%r95], %r94;
	add.s32 	%r190, %r190, %r17;
	shl.b32 	%r96, %r5, 4;
	add.s32 	%r192, %r192, %r96;
	add.s32 	%r191, %r191, %r17;
	setp.lt.u32 	%p9, %r190, 256;
	@%p9 bra 	$L__BB313_11;
$L__BB313_12:
	mov.u32 	%r194, %r1;
	@%p5 bra 	$L__BB313_16;
	setp.eq.s32 	%p11, %r15, 0;
	mov.b32 	%r97, 0;
	st.shared.u32 	[%r20], %r97;
	mov.u32 	%r194, %r13;
	@%p11 bra 	$L__BB313_16;
	setp.eq.s32 	%p12, %r15, 1;
	mov.b32 	%r98, 0;
	st.shared.u32 	[%r21], %r98;
	mov.u32 	%r194, %r19;
	@%p12 bra 	$L__BB313_16;
	add.s32 	%r194, %r19, %r5;
	add.s32 	%r99, %r21, %r17;
	mov.b32 	%r100, 0;
	st.shared.u32 	[%r99], %r100;
$L__BB313_16:
	@%p8 bra 	$L__BB313_18;
$L__BB313_17:
	shl.b32 	%r101, %r194, 2;
	mov.u32 	%r102, _ZZ9cuda_gemmIiLi256ELi2ELi1ELi256ELi4ELi4ELi32ELi0ELi1EEviiiPT_S1_S1_iiE3Csh;
	add.s32 	%r103, %r102, %r101;
	mov.b32 	%r104, 0;
	st.shared.u32 	[%r103], %r104;
	add.s32 	%r105, %r103, %r17;
	st.shared.u32 	[%r105], %r104;
	add.s32 	%r106, %r105, %r17;
	st.shared.u32 	[%r106], %r104;
	add.s32 	%r107, %r106, %r17;
	st.shared.u32 	[%r107], %r104;
	add.s32 	%r194, %r17, %r194;
	setp.lt.u32 	%p14, %r194, 256;
	@%p14 bra 	$L__BB313_17;
$L__BB313_18:
	shr.u32 	%r196, %r1, 6;
	bar.sync 	0;
	and.b32  	%r42, %r1, 63;
	shl.b32 	%r108, %r1, 2;
	and.b32  	%r109, %r108, 252;
	or.b32  	%r110, %r109, %r10;
	shl.b32 	%r111, %r110, 2;
	mov.u32 	%r112, _ZZ9cuda_gemmIiLi256ELi2ELi1ELi256ELi4ELi4ELi32ELi0ELi1EEviiiPT_S1_S1_iiE3Ash;
	add.s32 	%r113, %r112, %r111;
	ld.shared.u32 	%r43, [%r113];
	or.b32  	%r114, %r109, %r22;
	shl.b32 	%r115, %r114, 2;
	add.s32 	%r116, %r112, %r115;
	ld.shared.u32 	%r44, [%r116];
	or.b32  	%r117, %r109, %r23;
	shl.b32 	%r118, %r117, 2;
	add.s32 	%r119, %r112, %r118;
	ld.shared.u32 	%r45, [%r119];
	or.b32  	%r120, %r109, %r24;
	shl.b32 	%r121, %r120, 2;
	add.s32 	%r122, %r112, %r121;
	ld.shared.u32 	%r46, [%r122];
$L__BB313_19:
	mad.lo.s32 	%r123, %r196, 20, %r11;
	ld.shared.u32 	%r124, [%r123];
	shfl.sync.idx.b32	%r125|%p15, %r124, %r10, 7199, -1;
	mul.lo.s32 	%r126, %r125, %r43;
	shfl.sync.idx.b32	%r127|%p16, %r124, %r22, 7199, -1;
	mad.lo.s32 	%r128, %r127, %r44, %r126;
	shfl.sync.idx.b32	%r129|%p17, %r124, %r23, 7199, -1;
	mad.lo.s32 	%r130, %r129, %r45, %r128;
	shfl.sync.idx.b32	%r131|%p18, %r124, %r24, 7199, -1;
	mad.lo.s32 	%r132, %r131, %r46, %r130;
	shl.b32 	%r133, %r42, 2;
	shl.b32 	%r134, %r196, 8;
	or.b32  	%r135, %r134, %r133;
	mov.u32 	%r136, _ZZ9cuda_gemmIiLi256ELi2ELi1ELi256ELi4ELi4ELi32ELi0ELi1EEviiiPT_S1_S1_iiE3Csh;
	add.s32 	%r137, %r136, %r135;
	ld.shared.u32 	%r138, [%r137];
	add.s32 	%r139, %r138, %r132;
	st.shared.u32 	[%r137], %r139;
	shr.u32 	%r140, %r5, 6;
	add.s32 	%r196, %r196, %r140;
	setp.lt.u32 	%p19, %r196, 4;
	@%p19 bra 	$L__BB313_19;
	ld.param.u32 	%r187, [_Z9cuda_gemmIiLi256ELi2ELi1ELi256ELi4ELi4ELi32ELi0ELi1EEviiiPT_S1_S1_ii_param_1];
	bar.sync 	0;
	mov.u32 	%r141, %ctaid.x;
	shl.b32 	%r142, %r141, 6;
	mad.lo.s32 	%r49, %r189, %r187, %r142;
	mov.u32 	%r197, %r1;
	@%p5 bra 	$L__BB313_24;
	setp.eq.s32 	%p21, %r15, 0;
	shr.u32 	%r143, %r1, 6;
	mad.lo.s32 	%r144, %r143, %r12, %r42;
	add.s32 	%r145, %r49, %r144;
	ld.shared.u32 	%r146, [%r20];
	mul.wide.s32 	%rd26, %r145, 4;
	add.s64 	%rd27, %rd2, %rd26;
	st.global.u32 	[%rd27], %r146;
	mov.u32 	%r197, %r13;
	@%p21 bra 	$L__BB313_24;
	setp.eq.s32 	%p22, %r15, 1;
	and.b32  	%r147, %r13, 63;
	shr.u32 	%r148, %r13, 6;
	mad.lo.s32 	%r149, %r148, %r12, %r147;
	add.s32 	%r150, %r49, %r149;
	ld.shared.u32 	%r151, [%r21];
	mul.wide.s32 	%rd28, %r150, 4;
	add.s64 	%rd29, %rd2, %rd28;
	st.global.u32 	[%rd29], %r151;
	mov.u32 	%r197, %r19;
	@%p22 bra 	$L__BB313_24;
	add.s32 	%r197, %r19, %r5;
	and.b32  	%r152, %r19, 63;
	shr.u32 	%r153, %r19, 6;
	mad.lo.s32 	%r154, %r153, %r12, %r152;
	add.s32 	%r155, %r49, %r154;
	add.s32 	%r156, %r21, %r17;
	ld.shared.u32 	%r157, [%r156];
	mul.wide.s32 	%rd30, %r155, 4;
	add.s64 	%rd31, %rd2, %rd30;
	st.global.u32 	[%rd31], %r157;
$L__BB313_24:
	@%p8 bra 	$L__BB313_26;
$L__BB313_25:
	shr.u32 	%r158, %r197, 6;
	and.b32  	%r159, %r197, 63;
	add.s32 	%r160, %r49, %r159;
	mad.lo.s32 	%r161, %r158, %r12, %r160;
	shl.b32 	%r162, %r197, 2;
	mov.u32 	%r163, _ZZ9cuda_gemmIiLi256ELi2ELi1ELi256ELi4ELi4ELi32ELi0ELi1EEviiiPT_S1_S1_iiE3Csh;
	add.s32 	%r164, %r163, %r162;
	ld.shared.u32 	%r165, [%r164];
	mul.wide.s32 	%rd32, %r161, 4;
	add.s64 	%rd33, %rd2, %rd32;
	st.global.u32 	[%rd33], %r165;
	add.s32 	%r166, %r197, %r5;
	shr.u32 	%r167, %r166, 6;
	and.b32  	%r168, %r166, 63;
	add.s32 	%r169, %r49, %r168;
	mad.lo.s32 	%r170, %r167, %r12, %r169;
	add.s32 	%r171, %r164, %r17;
	ld.shared.u32 	%r172, [%r171];
	mul.wide.s32 	%rd34, %r170, 4;
	add.s64 	%rd35, %rd2, %rd34;
	st.global.u32 	[%rd35], %r172;
	add.s32 	%r173, %r166, %r5;
	shr.u32 	%r174, %r173, 6;
	and.b32  	%r175, %r173, 63;
	add.s32 	%r176, %r49, %r175;
	mad.lo.s32 	%r177, %r174, %r12, %r176;
	add.s32 	%r178, %r171, %r17;
	ld.shared.u32 	%r179, [%r178];
	mul.wide.s32 	%rd36, %r177, 4;
	add.s64 	%rd37, %rd2, %rd36;
	st.global.u32 	[%rd37], %r179;
	add.s32 	%r180, %r173, %r5;
	shr.u32 	%r181, %r180, 6;
	and.b32  	%r182, %r180, 63;
	add.s32 	%r183, %r49, %r182;
	mad.lo.s32 	%r184, %r181, %r12, %r183;
	add.s32 	%r185, %r178, %r17;
	ld.shared.u32 	%r186, [%r185];
	mul.wide.s32 	%rd38, %r184, 4;
	add.s64 	%rd39, %rd2, %rd38;
	st.global.u32 	[%rd39], %r186;
	add.s32 	%r197, %r180, %r5;
	setp.lt.u32 	%p24, %r197, 256;
	@%p24 bra 	$L__BB313_25;
$L__BB313_26:
	add.s32 	%r189, %r189, %r7;
	setp.lt.u32 	%p25, %r189, %r8;
	@%p25 bra 	$L__BB313_5;
$L__BB313_27:
	ret;

}
	// .globl	_Z9cuda_gemmIiLi256ELi2ELi1ELi256ELi4ELi4ELi32ELi1ELi0EEviiiPT_S1_S1_ii
.visible .entry _Z9cuda_gemmIiLi256ELi2ELi1ELi256ELi4ELi4ELi32ELi1ELi0EEviiiPT_S1_S1_ii(
	.param .u32 _Z9cuda_gemmIiLi256ELi2ELi1ELi256ELi4ELi4ELi32ELi1ELi0EEviiiPT_S1_S1_ii_param_0,
	.param .u32 _Z9cuda_gemmIiLi256ELi2ELi1ELi256ELi4ELi4ELi32ELi1ELi0EEviiiPT_S1_S1_ii_param_1,
	.param .u32 _Z9cuda_gemmIiLi256ELi2ELi1ELi256ELi4ELi4ELi32ELi1ELi0EEviiiPT_S1_S1_ii_param_2,
	.param .u64 .ptr .align 1 _Z9cuda_gemmIiLi256ELi2ELi1ELi256ELi4ELi4ELi32ELi1ELi0EEviiiPT_S1_S1_ii_param_3,
	.param .u64 .ptr .align 1 _Z9cuda_gemmIiLi256ELi2ELi1ELi256ELi4ELi4ELi32ELi1ELi0EEviiiPT_S1_S1_ii_param_4,
	.param .u64 .ptr .align 1 _Z9cuda_gemmIiLi256ELi2ELi1ELi256ELi4ELi4ELi32ELi1ELi0EEviiiPT_S1_S1_ii_param_5,
	.param .u32 _Z9cuda_gemmIiLi256ELi2ELi1ELi256ELi4ELi4ELi32ELi1ELi0EEviiiPT_S1_S1_ii_param_6,
	.param .u32 _Z9cuda_gemmIiLi256ELi2ELi1ELi256ELi4ELi4ELi32ELi1ELi0EEviiiPT_S1_S1_ii_param_7
)
.maxntid 256
{
	.reg .pred 	%p<77>;
	.reg .b32 	%r<392>;
	.reg .b64 	%rd<38>;
	// demoted variable
	.shared .align 128 .b8 _ZZ9cuda_gemmIiLi256ELi2ELi1ELi256ELi4ELi4ELi32ELi1ELi0EEviiiPT_S1_S1_iiE11kron_fac_sh[80];
	// demoted variable
	.shared .align 128 .b8 _ZZ9cuda_gemmIiLi256ELi2ELi1ELi256ELi4ELi4ELi32ELi1ELi0EEviiiPT_S1_S1_iiE3Ash[1024];
	// demoted variable
	.shared .align 128 .b8 _ZZ9cuda_gemmIiLi256ELi2ELi1ELi256ELi4ELi4ELi32ELi1ELi0EEviiiPT_S1_S1_iiE3Csh[1024];
	ld.param.u64 	%rd12, [_Z9cuda_gemmIiLi256ELi2ELi1ELi256ELi4ELi4ELi32ELi1ELi0EEviiiPT_S1_S1_ii_param_3];
	ld.param.u64 	%rd11, [_Z9cuda_gemmIiLi256ELi2ELi1ELi256ELi4ELi4ELi32ELi1ELi0EEviiiPT_S1_S1_ii_param_4];
	ld.param.u64 	%rd13, [_Z9cuda_gemmIiLi256ELi2ELi1ELi256ELi4ELi4ELi32ELi1ELi0EEviiiPT_S1_S1_ii_param_5];
	ld.param.u32 	%r156, [_Z9cuda_gemmIiLi256ELi2ELi1ELi256ELi4ELi4ELi32ELi1ELi0EEviiiPT_S1_S1_ii_param_6];
	ld.param.u32 	%r157, [_Z9cuda_gemmIiLi256ELi2ELi1ELi256ELi4ELi4ELi32ELi1ELi0EEviiiPT_S1_S1_ii_param_7];
	cvta.to.global.u64 	%rd1, %rd12;
	cvta.to.global.u64 	%rd2, %rd13;
	mov.u32 	%r1, %tid.x;
	and.b32  	%r2, %r1, 31;
	setp.lt.s32 	%p1, %r157, 16;
	shr.u32 	%r3, %r157, 4;
	selp.b32 	%r4, 1, %r3, %p1;
	mul.lo.s32 	%r5, %r157, %r156;
	setp.ge.u32 	%p2, %r1, %r5;
	@%p2 bra 	$L__BB314_3;
	mov.u32 	%r6, %ntid.x;
	cvta.to.global.u64 	%rd3, %rd11;
	mov.u32 	%r330, %r1;
$L__BB314_2:
	mul.wide.u32 	%rd14, %r330, 4;
	add.s64 	%rd15, %rd3, %rd14;
	ld.global.u32 	%r158, [%rd15];
	rem.u32 	%r159, %r330, %r156;
	mov.u32 	%r160, _ZZ9cuda_gemmIiLi256ELi2ELi1ELi256ELi4ELi4ELi32ELi1ELi0EEviiiPT_S1_S1_iiE11kron_fac_sh;
	mad.lo.s32 	%r161, %r159, 20, %r160;
	div.u32 	%r162, %r330, %r157;
	shl.b32 	%r163, %r162, 2;
	add.s32 	%r164, %r161, %r163;
	st.shared.u32 	[%r164], %r158;
	add.s32 	%r330, %r330, %r6;
	setp.lt.u32 	%p3, %r330, %r5;
	@%p3 bra 	$L__BB314_2;
$L__BB314_3:
	div.s32 	%r9, 256, %r157;
	mul.lo.s32 	%r165, %r9, %r4;
	min.s32 	%r10, %r165, 256;
	div.u32 	%r12, %r1, %r10;
	mul.lo.s32 	%r166, %r12, %r10;
	sub.s32 	%r167, %r1, %r166;
	div.u32 	%r11, %r167, %r4;
	mov.u32 	%r13, %ntid.x;
	div.u32 	%r14, %r13, %r10;
	mov.u32 	%r335, %ctaid.y;
	mov.u32 	%r16, %nctaid.y;
	shl.b32 	%r17, %r16, 1;
	setp.ge.u32 	%p4, %r335, %r17;
	@%p4 bra 	$L__BB314_95;
	and.b32  	%r18, %r11, 3;
	rem.u32 	%r169, %r1, %r4;
	shl.b32 	%r19, %r169, 2;
	min.s32 	%r20, %r156, 4;
	shl.b32 	%r170, %r157, 8;
	sub.s32 	%r21, 8223, %r170;
	shl.b32 	%r171, %r4, 8;
	sub.s32 	%r22, 8223, %r171;
	add.s32 	%r23, %r1, %r13;
	max.u32 	%r172, %r23, 256;
	setp.lt.u32 	%p5, %r23, 256;
	selp.u32 	%r173, 1, 0, %p5;
	add.s32 	%r174, %r23, %r173;
	sub.s32 	%r175, %r172, %r174;
	div.u32 	%r176, %r175, %r13;
	add.s32 	%r24, %r176, %r173;
	and.b32  	%r25, %r24, 3;
	shl.b32 	%r177, %r1, 2;
	mov.u32 	%r178, _ZZ9cuda_gemmIiLi256ELi2ELi1ELi256ELi4ELi4ELi32ELi1ELi0EEviiiPT_S1_S1_iiE3Ash;
	add.s32 	%r26, %r178, %r177;
	shl.b32 	%r27, %r13, 2;
	add.s32 	%r28, %r26, %r27;
	add.s32 	%r29, %r23, %r13;
	add.s32 	%r30, %r29, %r13;
	mov.u32 	%r179, _ZZ9cuda_gemmIiLi256ELi2ELi1ELi256ELi4ELi4ELi32ELi1ELi0EEviiiPT_S1_S1_iiE3Csh;
	add.s32 	%r31, %r179, %r177;
	add.s32 	%r32, %r31, %r27;
	add.s32 	%r180, %r11, 1;
	and.b32  	%r33, %r180, 3;
	add.s32 	%r181, %r11, -1;
	and.b32  	%r34, %r181, 3;
	setp.lt.s32 	%p6, %r18, %r157;
	selp.b32 	%r182, 0, %r157, %p6;
	sub.s32 	%r35, %r18, %r182;
	add.s32 	%r183, %r18, 1;
	setp.lt.s32 	%p7, %r183, %r157;
	selp.b32 	%r184, 0, %r157, %p7;
	sub.s32 	%r36, %r183, %r184;
	add.s32 	%r185, %r18, 2;
	setp.lt.s32 	%p8, %r185, %r157;
	selp.b32 	%r186, 0, %r157, %p8;
	sub.s32 	%r37, %r185, %r186;
	add.s32 	%r187, %r18, 3;
	setp.lt.s32 	%p9, %r187, %r157;
	selp.b32 	%r188, 0, %r157, %p9;
	sub.s32 	%r38, %r187, %r188;
	shl.b32 	%r39, %r13, 4;
	shl.b32 	%r40, %r13, 3;
	mul.lo.s32 	%r41, %r13, 12;
	mul.wide.u32 	%rd16, %r13, 4;
	add.s64 	%rd4, %rd1, %rd16;
	mul.wide.u32 	%rd17, %r13, 8;
	add.s64 	%rd5, %rd1, %rd17;
	mul.wide.u32 	%rd18, %r13, 12;
	add.s64 	%rd6, %rd1, %rd18;
	cvt.u64.u32 	%rd34, %r27;
$L__BB314_5:
	setp.eq.s32 	%p10, %r25, 3;
	shl.b32 	%r47, %r335, 8;
	mov.u32 	%r336, %r1;
	@%p10 bra 	$L__BB314_9;
	setp.eq.s32 	%p11, %r25, 0;
	add.s32 	%r189, %r47, %r1;
	mul.wide.s32 	%rd19, %r189, 4;
	add.s64 	%rd7, %rd1, %rd19;
	ld.global.u32 	%r190, [%rd7];
	st.shared.u32 	[%r26], %r190;
	mov.u32 	%r336, %r23;
	@%p11 bra 	$L__BB314_9;
	setp.eq.s32 	%p12, %r25, 1;
	cvt.u64.u32 	%rd20, %r27;
	add.s64 	%rd8, %rd7, %rd20;
	ld.global.u32 	%r191, [%rd8];
	st.shared.u32 	[%r28], %r191;
	mov.u32 	%r336, %r29;
	@%p12 bra 	$L__BB314_9;
	add.s64 	%rd22, %rd8, %rd20;
	ld.global.u32 	%r192, [%rd22];
	add.s32 	%r193, %r28, %r27;
	st.shared.u32 	[%r193], %r192;
	mov.u32 	%r336, %r30;
$L__BB314_9:
	setp.lt.u32 	%p13, %r24, 3;
	@%p13 bra 	$L__BB314_12;
	shl.b32 	%r194, %r336, 2;
	mov.u32 	%r195, _ZZ9cuda_gemmIiLi256ELi2ELi1ELi256ELi4ELi4ELi32ELi1ELi0EEviiiPT_S1_S1_iiE3Ash;
	add.s32 	%r338, %r195, %r194;
	add.s32 	%r337, %r336, %r47;
$L__BB314_11:
	mul.wide.s32 	%rd23, %r337, 4;
	add.s64 	%rd24, %rd4, %rd23;
	add.s64 	%rd25, %rd5, %rd23;
	add.s64 	%rd26, %rd6, %rd23;
	add.s64 	%rd27, %rd1, %rd23;
	ld.global.u32 	%r197, [%rd27];
	st.shared.u32 	[%r338], %r197;
	ld.global.u32 	%r198, [%rd24];
	add.s32 	%r199, %r338, %r27;
	st.shared.u32 	[%r199], %r198;
	ld.global.u32 	%r200, [%rd25];
	add.s32 	%r201, %r338, %r40;
	st.shared.u32 	[%r201], %r200;
	ld.global.u32 	%r202, [%rd26];
	add.s32 	%r203, %r338, %r41;
	st.shared.u32 	[%r203], %r202;
	add.s32 	%r336, %r336, %r27;
	add.s32 	%r338, %r338, %r39;
	add.s32 	%r337, %r337, %r27;
	setp.lt.u32 	%p14, %r336, 256;
	@%p14 bra 	$L__BB314_11;
$L__BB314_12:
	mov.u32 	%r340, %r1;
	@%p10 bra 	$L__BB314_16;
	setp.eq.s32 	%p16, %r25, 0;
	mov.b32 	%r204, 0;
	st.shared.u32 	[%r31], %r204;
	mov.u32 	%r340, %r23;
	@%p16 bra 	$L__BB314_16;
	setp.eq.s32 	%p17, %r25, 1;
	mov.b32 	%r205, 0;
	st.shared.u32 	[%r32], %r205;
	mov.u32 	%r340, %r29;
	@%p17 bra 	$L__BB314_16;
	add.s32 	%r206, %r32, %r27;
	mov.b32 	%r207, 0;
	st.shared.u32 	[%r206], %r207;
	mov.u32 	%r340, %r30;
$L__BB314_16:
	@%p13 bra 	$L__BB314_18;
$L__BB314_17:
	shl.b32 	%r208, %r340, 2;
	mov.u32 	%r209, _ZZ9cuda_gemmIiLi256ELi2ELi1ELi256ELi4ELi4ELi32ELi1ELi0EEviiiPT_S1_S1_iiE3Csh;
	add.s32 	%r210, %r209, %r208;
	mov.b32 	%r211, 0;
	st.shared.u32 	[%r210], %r211;
	add.s32 	%r212, %r210, %r27;
	st.shared.u32 	[%r212], %r211;
	add.s32 	%r213, %r212, %r27;
	st.shared.u32 	[%r213], %r211;
	add.s32 	%r214, %r213, %r27;
	st.shared.u32 	[%r214], %r211;
	add.s32 	%r340, %r27, %r340;
	setp.lt.u32 	%p19, %r340, 256;
	@%p19 bra 	$L__BB314_17;
$L__BB314_18:
	setp.lt.s32 	%p20, %r9, 1;
	bar.sync 	0;
	@%p20 bra 	$L__BB314_88;
	setp.ne.s32 	%p21, %r4, 1;
	@%p21 bra 	$L__BB314_41;
	mov.b32 	%r346, 0;
$L__BB314_21:
	setp.lt.s32 	%p56, %r157, 1;
	add.s32 	%r65, %r346, %r11;
	mad.lo.s32 	%r66, %r65, %r157, %r19;
	@%p56 bra 	$L__BB314_23;
	add.s32 	%r280, %r66, %r18;
	shl.b32 	%r281, %r280, 2;
	mov.u32 	%r282, _ZZ9cuda_gemmIiLi256ELi2ELi1ELi256ELi4ELi4ELi32ELi1ELi0EEviiiPT_S1_S1_iiE3Ash;
	add.s32 	%r283, %r282, %r281;
	ld.shared.u32 	%r389, [%r283];
$L__BB314_23:
	setp.lt.s32 	%p57, %r157, 2;
	@%p57 bra 	$L__BB314_25;
	add.s32 	%r284, %r66, %r33;
	shl.b32 	%r285, %r284, 2;
	mov.u32 	%r286, _ZZ9cuda_gemmIiLi256ELi2ELi1ELi256ELi4ELi4ELi32ELi1ELi0EEviiiPT_S1_S1_iiE3Ash;
	add.s32 	%r287, %r286, %r285;
	ld.shared.u32 	%r388, [%r287];
$L__BB314_25:
	setp.lt.s32 	%p58, %r157, 3;
	@%p58 bra 	$L__BB314_27;
	xor.b32  	%r288, %r18, 2;
	add.s32 	%r289, %r66, %r288;
	shl.b32 	%r290, %r289, 2;
	mov.u32 	%r291, _ZZ9cuda_gemmIiLi256ELi2ELi1ELi256ELi4ELi4ELi32ELi1ELi0EEviiiPT_S1_S1_iiE3Ash;
	add.s32 	%r292, %r291, %r290;
	ld.shared.u32 	%r387, [%r292];
$L__BB314_27:
	setp.lt.s32 	%p59, %r157, 4;
	@%p59 bra 	$L__BB314_29;
	add.s32 	%r293, %r66, %r34;
	shl.b32 	%r294, %r293, 2;
	mov.u32 	%r295, _ZZ9cuda_gemmIiLi256ELi2ELi1ELi256ELi4ELi4ELi32ELi1ELi0EEviiiPT_S1_S1_iiE3Ash;
	add.s32 	%r296, %r295, %r294;
	ld.shared.u32 	%r386, [%r296];
$L__BB314_29:
	setp.lt.s32 	%p60, %r12, %r20;
	@%p60 bra 	$L__BB314_31;
$L__BB314_30:
	add.s32 	%r346, %r346, %r10;
	setp.lt.s32 	%p70, %r346, %r9;
	@%p70 bra 	$L__BB314_21;
	bra.uni 	$L__BB314_88;
$L__BB314_31:
	rem.s32 	%r297, %r2, %r157;
	shl.b32 	%r298, %r297, 2;
	mov.u32 	%r299, _ZZ9cuda_gemmIiLi256ELi2ELi1ELi256ELi4ELi4ELi32ELi1ELi0EEviiiPT_S1_S1_iiE11kron_fac_sh;
	add.s32 	%r76, %r299, %r298;
	mov.u32 	%r351, %r12;
$L__BB314_32:
	mad.lo.s32 	%r301, %r351, 20, %r76;
	ld.shared.u32 	%r78, [%r301];
	mov.b32 	%r353, 0;
	@%p56 bra 	$L__BB314_34;
	shfl.sync.idx.b32	%r302|%p62, %r78, %r35, %r21, -1;
	mul.lo.s32 	%r353, %r302, %r389;
$L__BB314_34:
	@%p57 bra 	$L__BB314_36;
	shfl.sync.idx.b32	%r303|%p64, %r78, %r36, %r21, -1;
	mad.lo.s32 	%r353, %r303, %r388, %r353;
$L__BB314_36:
	@%p58 bra 	$L__BB314_38;
	shfl.sync.idx.b32	%r304|%p66, %r78, %r37, %r21, -1;
	mad.lo.s32 	%r353, %r304, %r387, %r353;
$L__BB314_38:
	@%p59 bra 	$L__BB314_40;
	shfl.sync.idx.b32	%r305|%p68, %r78, %r38, %r21, -1;
	mad.lo.s32 	%r353, %r305, %r386, %r353;
$L__BB314_40:
	mad.lo.s32 	%r306, %r351, %r9, %r65;
	shl.b32 	%r307, %r306, 2;
	mov.u32 	%r308, _ZZ9cuda_gemmIiLi256ELi2ELi1ELi256ELi4ELi4ELi32ELi1ELi0EEviiiPT_S1_S1_iiE3Csh;
	add.s32 	%r309, %r308, %r307;
	ld.shared.u32 	%r310, [%r309];
	add.s32 	%r311, %r310, %r353;
	st.shared.u32 	[%r309], %r311;
	add.s32 	%r351, %r351, %r14;
	setp.lt.s32 	%p69, %r351, %r20;
	@%p69 bra 	$L__BB314_32;
	bra.uni 	$L__BB314_30;
$L__BB314_41:
	setp.gt.u32 	%p22, %r157, 31;
	@%p22 bra 	$L__BB314_51;
	mov.b32 	%r376, 0;
$L__BB314_43:
	setp.eq.s32 	%p23, %r157, 0;
	add.s32 	%r125, %r376, %r11;
	mad.lo.s32 	%r126, %r125, %r157, %r19;
	@%p23 bra 	$L__BB314_45;
	add.s32 	%r216, %r126, %r18;
	shl.b32 	%r217, %r216, 2;
	mov.u32 	%r218, _ZZ9cuda_gemmIiLi256ELi2ELi1ELi256ELi4ELi4ELi32ELi1ELi0EEviiiPT_S1_S1_iiE3Ash;
	add.s32 	%r219, %r218, %r217;
	ld.shared.u32 	%r389, [%r219];
$L__BB314_45:
	setp.lt.s32 	%p24, %r157, 2;
	@%p24 bra 	$L__BB314_47;
	add.s32 	%r220, %r126, %r33;
	shl.b32 	%r221, %r220, 2;
	mov.u32 	%r222, _ZZ9cuda_gemmIiLi256ELi2ELi1ELi256ELi4ELi4ELi32ELi1ELi0EEviiiPT_S1_S1_iiE3Ash;
	add.s32 	%r223, %r222, %r221;
	ld.shared.u32 	%r388, [%r223];
$L__BB314_47:
	setp.lt.s32 	%p25, %r157, 3;
	@%p25 bra 	$L__BB314_49;
	xor.b32  	%r224, %r18, 2;
	add.s32 	%r225, %r126, %r224;
	shl.b32 	%r226, %r225, 2;
	mov.u32 	%r227, _ZZ9cuda_gemmIiLi256ELi2ELi1ELi256ELi4ELi4ELi32ELi1ELi0EEviiiPT_S1_S1_iiE3Ash;
	add.s32 	%r228, %r227, %r226;
	ld.shared.u32 	%r387, [%r228];
$L__BB314_49:
	setp.lt.s32 	%p26, %r157, 4;
	@%p26 bra 	$L__BB314_76;
	add.s32 	%r229, %r126, %r34;
	shl.b32 	%r230, %r229, 2;
	mov.u32 	%r231, _ZZ9cuda_gemmIiLi256ELi2ELi1ELi256ELi4ELi4ELi32ELi1ELi0EEviiiPT_S1_S1_iiE3Ash;
	add.s32 	%r232, %r231, %r230;
	ld.shared.u32 	%r386, [%r232];
	bra.uni 	$L__BB314_76;
$L__BB314_51:
	mov.b32 	%r360, 0;
$L__BB314_52:
	setp.lt.s32 	%p38, %r157, 1;
	add.s32 	%r93, %r360, %r11;
	mad.lo.s32 	%r94, %r93, %r157, %r19;
	@%p38 bra 	$L__BB314_54;
	add.s32 	%r247, %r94, %r18;
	shl.b32 	%r248, %r247, 2;
	mov.u32 	%r249, _ZZ9cuda_gemmIiLi256ELi2ELi1ELi256ELi4ELi4ELi32ELi1ELi0EEviiiPT_S1_S1_iiE3Ash;
	add.s32 	%r250, %r249, %r248;
	ld.shared.u32 	%r389, [%r250];
$L__BB314_54:
	setp.lt.s32 	%p39, %r157, 2;
	@%p39 bra 	$L__BB314_56;
	add.s32 	%r251, %r94, %r33;
	shl.b32 	%r252, %r251, 2;
	mov.u32 	%r253, _ZZ9cuda_gemmIiLi256ELi2ELi1ELi256ELi4ELi4ELi32ELi1ELi0EEviiiPT_S1_S1_iiE3Ash;
	add.s32 	%r254, %r253, %r252;
	ld.shared.u32 	%r388, [%r254];
$L__BB314_56:
	setp.lt.s32 	%p40, %r157, 3;
	@%p40 bra 	$L__BB314_58;
	xor.b32  	%r255, %r18, 2;
	add.s32 	%r256, %r94, %r255;
	shl.b32 	%r257, %r256, 2;
	mov.u32 	%r258, _ZZ9cuda_gemmIiLi256ELi2ELi1ELi256ELi4ELi4ELi32ELi1ELi0EEviiiPT_S1_S1_iiE3Ash;
	add.s32 	%r259, %r258, %r257;
	ld.shared.u32 	%r387, [%r259];
$L__BB314_58:
	setp.lt.s32 	%p41, %r157, 4;
	@%p41 bra 	$L__BB314_60;
	add.s32 	%r260, %r94, %r34;
	shl.b32 	%r261, %r260, 2;
	mov.u32 	%r262, _ZZ9cuda_gemmIiLi256ELi2ELi1ELi256ELi4ELi4ELi32ELi1ELi0EEviiiPT_S1_S1_iiE3Ash;
	add.s32 	%r263, %r262, %r261;
	ld.shared.u32 	%r386, [%r263];
$L__BB314_60:
	setp.lt.s32 	%p42, %r12, %r20;
	@%p42 bra 	$L__BB314_62;
$L__BB314_61:
	add.s32 	%r360, %r360, %r10;
	setp.lt.s32 	%p55, %r360, %r9;
	@%p55 bra 	$L__BB314_52;
	bra.uni 	$L__BB314_88;
$L__BB314_62:
	rem.s32 	%r264, %r2, %r157;
	shl.b32 	%r265, %r264, 2;
	mov.u32 	%r266, _ZZ9cuda_gemmIiLi256ELi2ELi1ELi256ELi4ELi4ELi32ELi1ELi0EEviiiPT_S1_S1_iiE11kron_fac_sh;
	add.s32 	%r104, %r266, %r265;
	mov.u32 	%r365, %r12;
$L__BB314_63:
	mad.lo.s32 	%r268, %r365, 20, %r104;
	ld.shared.u32 	%r106, [%r268];
	mov.b32 	%r367, 0;
	@%p38 bra 	$L__BB314_65;
	shfl.sync.idx.b32	%r269|%p44, %r106, %r35, %r21, -1;
	mul.lo.s32 	%r367, %r269, %r389;
$L__BB314_65:
	@%p39 bra 	$L__BB314_67;
	shfl.sync.idx.b32	%r270|%p46, %r106, %r36, %r21, -1;
	mad.lo.s32 	%r367, %r270, %r388, %r367;
$L__BB314_67:
	@%p40 bra 	$L__BB314_69;
	shfl.sync.idx.b32	%r271|%p48, %r106, %r37, %r21, -1;
	mad.lo.s32 	%r367, %r271, %r387, %r367;
$L__BB314_69:
	setp.lt.s32 	%p49, %r157, 4;
	@%p49 bra 	$L__BB314_71;
	shfl.sync.idx.b32	%r272|%p50, %r106, %r38, %r21, -1;
	mad.lo.s32 	%r367, %r272, %r386, %r367;
$L__BB314_71:
	mov.u32 	%r369, %r3;
$L__BB314_72:
	shr.u32 	%r116, %r369, 1;
	shfl.sync.down.b32	%r273|%p51, %r367, %r116, %r22, -1;
	add.s32 	%r367, %r273, %r367;
	setp.gt.u32 	%p52, %r369, 3;
	mov.u32 	%r369, %r116;
	@%p52 bra 	$L__BB314_72;
	rem.u32 	%r274, %r2, %r4;
	setp.eq.s32 	%p53, %r274, 0;
	@%p53 bra 	$L__BB314_74;
	bra.uni 	$L__BB314_75;
$L__BB314_74:
	mad.lo.s32 	%r275, %r365, %r9, %r93;
	shl.b32 	%r276, %r275, 2;
	mov.u32 	%r277, _ZZ9cuda_gemmIiLi256ELi2ELi1ELi256ELi4ELi4ELi32ELi1ELi0EEviiiPT_S1_S1_iiE3Csh;
	add.s32 	%r278, %r277, %r276;
	st.shared.u32 	[%r278], %r367;
$L__BB314_75:
	add.s32 	%r365, %r365, %r14;
	setp.lt.s32 	%p54, %r365, %r20;
	@%p54 bra 	$L__BB314_63;
	bra.uni 	$L__BB314_61;
$L__BB314_76:
	setp.lt.s32 	%p27, %r12, %r20;
	@%p27 bra 	$L__BB314_77;
	bra.uni 	$L__BB314_87;
$L__BB314_77:
	rem.u32 	%r233, %r2, %r157;
	shl.b32 	%r234, %r233, 2;
	mov.u32 	%r235, _ZZ9cuda_gemmIiLi256ELi2ELi1ELi256ELi4ELi4ELi32ELi1ELi0EEviiiPT_S1_S1_iiE11kron_fac_sh;
	add.s32 	%r127, %r235, %r234;
	mov.u32 	%r381, %r12;
$L__BB314_78:
	mad.lo.s32 	%r237, %r381, 20, %r127;
	ld.shared.u32 	%r137, [%r237];
	mov.b32 	%r383, 0;
	@%p23 bra 	$L__BB314_80;
	shfl.sync.idx.b32	%r238|%p29, %r137, %r35, %r21, -1;
	mul.lo.s32 	%r383, %r238, %r389;
$L__BB314_80:
	@%p24 bra 	$L__BB314_82;
	shfl.sync.idx.b32	%r239|%p31, %r137, %r36, %r21, -1;
	mad.lo.s32 	%r383, %r239, %r388, %r383;
$L__BB314_82:
	@%p25 bra 	$L__BB314_84;
	shfl.sync.idx.b32	%r240|%p33, %r137, %r37, %r21, -1;
	mad.lo.s32 	%r383, %r240, %r387, %r383;
$L__BB314_84:
	@%p26 bra 	$L__BB314_86;
	shfl.sync.idx.b32	%r241|%p35, %r137, %r38, %r21, -1;
	mad.lo.s32 	%r383, %r241, %r386, %r383;
$L__BB314_86:
	mad.lo.s32 	%r242, %r381, %r9, %r125;
	shl.b32 	%r243, %r242, 2;
	mov.u32 	%r244, _ZZ9cuda_gemmIiLi256ELi2ELi1ELi256ELi4ELi4ELi32ELi1ELi0EEviiiPT_S1_S1_iiE3Csh;
	add.s32 	%r245, %r244, %r243;
	st.shared.u32 	[%r245], %r383;
	add.s32 	%r381, %r381, %r14;
	setp.lt.s32 	%p36, %r381, %r20;
	@%p36 bra 	$L__BB314_78;
$L__BB314_87:
	add.s32 	%r376, %r376, %r10;
	setp.lt.s32 	%p37, %r376, %r9;
	@%p37 bra 	$L__BB314_43;
$L__BB314_88:
	bar.sync 	0;
	mov.u32 	%r390, %r1;
	@%p10 bra 	$L__BB314_92;
	setp.eq.s32 	%p72, %r25, 0;
	shl.b32 	%r312, %r335, 8;
	or.b32  	%r313, %r312, %r1;
	ld.shared.u32 	%r314, [%r31];
	mul.wide.s32 	%rd28, %r313, 4;
	add.s64 	%rd9, %rd2, %rd28;
	st.global.u32 	[%rd9], %r314;
	mov.u32 	%r390, %r23;
	@%p72 bra 	$L__BB314_92;
	setp.eq.s32 	%p73, %r25, 1;
	ld.shared.u32 	%r315, [%r32];
	cvt.u64.u32 	%rd29, %r27;
	add.s64 	%rd10, %rd9, %rd29;
	st.global.u32 	[%rd10], %r315;
	mov.u32 	%r390, %r29;
	@%p73 bra 	$L__BB314_92;
	add.s32 	%r316, %r32, %r27;
	ld.shared.u32 	%r317, [%r316];
	add.s64 	%rd31, %rd10, %rd29;
	st.global.u32 	[%rd31], %r317;
	mov.u32 	%r390, %r30;
$L__BB314_92:
	@%p13 bra 	$L__BB314_94;
$L__BB314_93:
	shl.b32 	%r318, %r335, 8;
	add.s32 	%r319, %r318, %r390;
	shl.b32 	%r320, %r390, 2;
	mov.u32 	%r321, _ZZ9cuda_gemmIiLi256ELi2ELi1ELi256ELi4ELi4ELi32ELi1ELi0EEviiiPT_S1_S1_iiE3Csh;
	add.s32 	%r322, %r321, %r320;
	ld.shared.u32 	%r323, [%r322];
	mul.wide.s32 	%rd32, %r319, 4;
	add.s64 	%rd33, %rd2, %rd32;
	st.global.u32 	[%rd33], %r323;
	add.s32 	%r324, %r322, %r27;
	ld.shared.u32 	%r325, [%r324];
	add.s64 	%rd35, %rd33, %rd34;
	st.global.u32 	[%rd35], %r325;
	add.s32 	%r326, %r324, %r27;
	ld.shared.u32 	%r327, [%r326];
	add.s64 	%rd36, %rd35, %rd34;
	st.global.u32 	[%rd36], %r327;
	add.s32 	%r328, %r326, %r27;
	ld.shared.u32 	%r329, [%r328];
	add.s64 	%rd37, %rd36, %rd34;
	st.global.u32 	[%rd37], %r329;
	add.s32 	%r390, %r27, %r390;
	setp.lt.u32 	%p75, %r390, 256;
	@%p75 bra 	$L__BB314_93;
$L__BB314_94:
	add.s32 	%r335, %r335, %r16;
	setp.lt.u32 	%p76, %r335, %r17;
	@%p76 bra 	$L__BB314_5;
$L__BB314_95:
	ret;

}
	// .globl	_Z9cuda_gemmIiLi256ELi2ELi1ELi256ELi4ELi4ELi32ELi1ELi1EEviiiPT_S1_S1_ii
.visible .entry _Z9cuda_gemmIiLi256ELi2ELi1ELi256ELi4ELi4ELi32ELi1ELi1EEviiiPT_S1_S1_ii(
	.param .u32 _Z9cuda_gemmIiLi256ELi2ELi1ELi256ELi4ELi4ELi32ELi1ELi1EEviiiPT_S1_S1_ii_param_0,
	.param .u32 _Z9cuda_gemmIiLi256ELi2ELi1ELi256ELi4ELi4ELi32ELi1ELi1EEviiiPT_S1_S1_ii_param_1,
	.param .u32 _Z9cuda_gemmIiLi256ELi2ELi1ELi256ELi4ELi4ELi32ELi1ELi1EEviiiPT_S1_S1_ii_param_2,
	.param .u64 .ptr .align 1 _Z9cuda_gemmIiLi256ELi2ELi1ELi256ELi4ELi4ELi32ELi1ELi1EEviiiPT_S1_S1_ii_param_3,
	.param .u64 .ptr .align 1 _Z9cuda_gemmIiLi256ELi2ELi1ELi256ELi4ELi4ELi32ELi1ELi1EEviiiPT_S1_S1_ii_param_4,
	.param .u64 .ptr .align 1 _Z9cuda_gemmIiLi256ELi2ELi1ELi256ELi4ELi4ELi32ELi1ELi1EEviiiPT_S1_S1_ii_param_5,
	.param .u32 _Z9cuda_gemmIiLi256ELi2ELi1ELi256ELi4ELi4ELi32ELi1ELi1EEviiiPT_S1_S1_ii_param_6,
	.param .u32 _Z9cuda_gemmIiLi256ELi2ELi1ELi256ELi4ELi4ELi32ELi1ELi1EEviiiPT_S1_S1_ii_param_7
)
.maxntid 256
{
	.reg .pred 	%p<26>;
	.reg .b32 	%r<155>;
	.reg .b64 	%rd<38>;
	// demoted variable
	.shared .align 128 .b8 _ZZ9cuda_gemmIiLi256ELi2ELi1ELi256ELi4ELi4ELi32ELi1ELi1EEviiiPT_S1_S1_iiE11kron_fac_sh[80];
	// demoted variable
	.shared .align 128 .b8 _ZZ9cuda_gemmIiLi256ELi2ELi1ELi256ELi4ELi4ELi32ELi1ELi1EEviiiPT_S1_S1_iiE3Ash[1024];
	// demoted variable
	.shared .align 128 .b8 _ZZ9cuda_gemmIiLi256ELi2ELi1ELi256ELi4ELi4ELi32ELi1ELi1EEviiiPT_S1_S1_iiE3Csh[1024];
	ld.param.u64 	%rd12, [_Z9cuda_gemmIiLi256ELi2ELi1ELi256ELi4ELi4ELi32ELi1ELi1EEviiiPT_S1_S1_ii_param_3];
	ld.param.u64 	%rd11, [_Z9cuda_gemmIiLi256ELi2ELi1ELi256ELi4ELi4ELi32ELi1ELi1EEviiiPT_S1_S1_ii_param_4];
	ld.param.u64 	%rd13, [_Z9cuda_gemmIiLi256ELi2ELi1ELi256ELi4ELi4ELi32ELi1ELi1EEviiiPT_S1_S1_ii_param_5];
	cvta.to.global.u64 	%rd1, %rd12;
	cvta.to.global.u64 	%rd2, %rd13;
	mov.u32 	%r1, %tid.x;
	setp.gt.u32 	%p1, %r1, 15;
	@%p1 bra 	$L__BB315_3;
	mov.u32 	%r2, %ntid.x;
	cvta.to.global.u64 	%rd3, %rd11;
	mov.u32 	%r55, _ZZ9cuda_gemmIiLi256ELi2ELi1ELi256ELi4ELi4ELi32ELi1ELi1EEviiiPT_S1_S1_iiE11kron_fac_sh;
	mov.u32 	%r144, %r1;
$L__BB315_2:
	mul.wide.u32 	%rd14, %r144, 4;
	add.s64 	%rd15, %rd3, %rd14;
	ld.global.u32 	%r53, [%rd15];
	and.b32  	%r54, %r144, 3;
	mad.lo.s32 	%r56, %r54, 20, %r55;
	and.b32  	%r57, %r144, -4;
	add.s32 	%r58, %r56, %r57;
	st.shared.u32 	[%r58], %r53;
	add.s32 	%r144, %r144, %r2;
	setp.lt.u32 	%p2, %r144, 16;
	@%p2 bra 	$L__BB315_2;
$L__BB315_3:
	and.b32  	%r5, %r1, 63;
	mov.u32 	%r145, %ctaid.y;
	mov.u32 	%r7, %nctaid.y;
	shl.b32 	%r8, %r7, 1;
	setp.ge.u32 	%p3, %r145, %r8;
	@%p3 bra 	$L__BB315_27;
	mov.u32 	%r59, %ntid.x;
	and.b32  	%r9, %r1, 3;
	shl.b32 	%r60, %r1, 2;
	and.b32  	%r61, %r60, 12;
	mov.u32 	%r62, _ZZ9cuda_gemmIiLi256ELi2ELi1ELi256ELi4ELi4ELi32ELi1ELi1EEviiiPT_S1_S1_iiE11kron_fac_sh;
	add.s32 	%r10, %r62, %r61;
	add.s32 	%r11, %r1, %r59;
	max.u32 	%r63, %r11, 256;
	setp.lt.u32 	%p4, %r11, 256;
	selp.u32 	%r64, 1, 0, %p4;
	add.s32 	%r65, %r11, %r64;
	sub.s32 	%r66, %r63, %r65;
	div.u32 	%r67, %r66, %r59;
	add.s32 	%r12, %r67, %r64;
	and.b32  	%r13, %r12, 3;
	mov.u32 	%r68, _ZZ9cuda_gemmIiLi256ELi2ELi1ELi256ELi4ELi4ELi32ELi1ELi1EEviiiPT_S1_S1_iiE3Ash;
	add.s32 	%r14, %r68, %r60;
	shl.b32 	%r15, %r59, 2;
	add.s32 	%r16, %r14, %r15;
	add.s32 	%r17, %r11, %r59;
	add.s32 	%r18, %r17, %r59;
	mov.u32 	%r69, _ZZ9cuda_gemmIiLi256ELi2ELi1ELi256ELi4ELi4ELi32ELi1ELi1EEviiiPT_S1_S1_iiE3Csh;
	add.s32 	%r19, %r69, %r60;
	add.s32 	%r20, %r19, %r15;
	add.s32 	%r70, %r1, 1;
	and.b32  	%r21, %r70, 3;
	xor.b32  	%r22, %r9, 2;
	add.s32 	%r71, %r1, -1;
	and.b32  	%r23, %r71, 3;
	shl.b32 	%r24, %r59, 4;
	shl.b32 	%r25, %r59, 3;
	mul.lo.s32 	%r26, %r59, 12;
	mul.wide.u32 	%rd16, %r59, 4;
	add.s64 	%rd4, %rd1, %rd16;
	mul.wide.u32 	%rd17, %r59, 8;
	add.s64 	%rd5, %rd1, %rd17;
	mul.wide.u32 	%rd18, %r59, 12;
	add.s64 	%rd6, %rd1, %rd18;
	shr.u32 	%r27, %r59, 6;
	cvt.u64.u32 	%rd34, %r15;
$L__BB315_5:
	setp.eq.s32 	%p5, %r13, 3;
	shl.b32 	%r29, %r145, 8;
	mov.u32 	%r146, %r1;
	@%p5 bra 	$L__BB315_9;
	setp.eq.s32 	%p6, %r13, 0;
	add.s32 	%r72, %r29, %r1;
	mul.wide.s32 	%rd19, %r72, 4;
	add.s64 	%rd7, %rd1, %rd19;
	ld.global.u32 	%r73, [%rd7];
	st.shared.u32 	[%r14], %r73;
	mov.u32 	%r146, %r11;
	@%p6 bra 	$L__BB315_9;
	setp.eq.s32 	%p7, %r13, 1;
	cvt.u64.u32 	%rd20, %r15;
	add.s64 	%rd8, %rd7, %rd20;
	ld.global.u32 	%r74, [%rd8];
	st.shared.u32 	[%r16], %r74;
	mov.u32 	%r146, %r17;
	@%p7 bra 	$L__BB315_9;
	add.s64 	%rd22, %rd8, %rd20;
	ld.global.u32 	%r75, [%rd22];
	add.s32 	%r76, %r16, %r15;
	st.shared.u32 	[%r76], %r75;
	mov.u32 	%r146, %r18;
$L__BB315_9:
	setp.lt.u32 	%p8, %r12, 3;
	@%p8 bra 	$L__BB315_12;
	shl.b32 	%r77, %r146, 2;
	mov.u32 	%r78, _ZZ9cuda_gemmIiLi256ELi2ELi1ELi256ELi4ELi4ELi32ELi1ELi1EEviiiPT_S1_S1_iiE3Ash;
	add.s32 	%r148, %r78, %r77;
	add.s32 	%r147, %r146, %r29;
$L__BB315_11:
	mul.wide.s32 	%rd23, %r147, 4;
	add.s64 	%rd24, %rd4, %rd23;
	add.s64 	%rd25, %rd5, %rd23;
	add.s64 	%rd26, %rd6, %rd23;
	add.s64 	%rd27, %rd1, %rd23;
	ld.global.u32 	%r79, [%rd27];
	st.shared.u32 	[%r148], %r79;
	ld.global.u32 	%r80, [%rd24];
	add.s32 	%r81, %r148, %r15;
	st.shared.u32 	[%r81], %r80;
	ld.global.u32 	%r82, [%rd25];
	add.s32 	%r83, %r148, %r25;
	st.shared.u32 	[%r83], %r82;
	ld.global.u32 	%r84, [%rd26];
	add.s32 	%r85, %r148, %r26;
	st.shared.u32 	[%r85], %r84;
	add.s32 	%r146, %r146, %r15;
	add.s32 	%r148, %r148, %r24;
	add.s32 	%r147, %r147, %r15;
	setp.lt.u32 	%p9, %r146, 256;
	@%p9 bra 	$L__BB315_11;
$L__BB315_12:
	setp.eq.s32 	%p10, %r13, 3;
	mov.u32 	%r150, %r1;
	@%p10 bra 	$L__BB315_16;
	setp.eq.s32 	%p11, %r13, 0;
	mov.b32 	%r86, 0;
	st.shared.u32 	[%r19], %r86;
	mov.u32 	%r150, %r11;
	@%p11 bra 	$L__BB315_16;
	setp.eq.s32 	%p12, %r13, 1;
	mov.b32 	%r87, 0;
	st.shared.u32 	[%r20], %r87;
	mov.u32 	%r150, %r17;
	@%p12 bra 	$L__BB315_16;
	add.s32 	%r88, %r20, %r15;
	mov.b32 	%r89, 0;
	st.shared.u32 	[%r88], %r89;
	mov.u32 	%r150, %r18;
$L__BB315_16:
	setp.lt.u32 	%p13, %r12, 3;
	@%p13 bra 	$L__BB315_18;
$L__BB315_17:
	shl.b32 	%r90, %r150, 2;
	mov.u32 	%r91, _ZZ9cuda_gemmIiLi256ELi2ELi1ELi256ELi4ELi4ELi32ELi1ELi1EEviiiPT_S1_S1_iiE3Csh;
	add.s32 	%r92, %r91, %r90;
	mov.b32 	%r93, 0;
	st.shared.u32 	[%r92], %r93;
	add.s32 	%r94, %r92, %r15;
	st.shared.u32 	[%r94], %r93;
	add.s32 	%r95, %r94, %r15;
	st.shared.u32 	[%r95], %r93;
	add.s32 	%r96, %r95, %r15;
	st.shared.u32 	[%r96], %r93;
	add.s32 	%r150, %r15, %r150;
	setp.lt.u32 	%p14, %r150, 256;
	@%p14 bra 	$L__BB315_17;
$L__BB315_18:
	shr.u32 	%r152, %r1, 6;
	bar.sync 	0;
	shl.b32 	%r97, %r5, 2;
	or.b32  	%r98, %r97, %r9;
	shl.b32 	%r99, %r98, 2;
	mov.u32 	%r100, _ZZ9cuda_gemmIiLi256ELi2ELi1ELi256ELi4ELi4ELi32ELi1ELi1EEviiiPT_S1_S1_iiE3Ash;
	add.s32 	%r101, %r100, %r99;
	ld.shared.u32 	%r43, [%r101];
	or.b32  	%r102, %r97, %r21;
	shl.b32 	%r103, %r102, 2;
	add.s32 	%r104, %r100, %r103;
	ld.shared.u32 	%r44, [%r104];
	or.b32  	%r105, %r97, %r22;
	shl.b32 	%r106, %r105, 2;
	add.s32 	%r107, %r100, %r106;
	ld.shared.u32 	%r45, [%r107];
	or.b32  	%r108, %r97, %r23;
	shl.b32 	%r109, %r108, 2;
	add.s32 	%r110, %r100, %r109;
	ld.shared.u32 	%r46, [%r110];
$L__BB315_19:
	mad.lo.s32 	%r111, %r152, 20, %r10;
	ld.shared.u32 	%r112, [%r111];
	shfl.sync.idx.b32	%r113|%p15, %r112, %r9, 7199, -1;
	mul.lo.s32 	%r114, %r113, %r43;
	shfl.sync.idx.b32	%r115|%p16, %r112, %r21, 7199, -1;
	mad.lo.s32 	%r116, %r115, %r44, %r114;
	shfl.sync.idx.b32	%r117|%p17, %r112, %r22, 7199, -1;
	mad.lo.s32 	%r118, %r117, %r45, %r116;
	shfl.sync.idx.b32	%r119|%p18, %r112, %r23, 7199, -1;
	mad.lo.s32 	%r120, %r119, %r46, %r118;
	shl.b32 	%r122, %r152, 8;
	or.b32  	%r123, %r122, %r97;
	mov.u32 	%r124, _ZZ9cuda_gemmIiLi256ELi2ELi1ELi256ELi4ELi4ELi32ELi1ELi1EEviiiPT_S1_S1_iiE3Csh;
	add.s32 	%r125, %r124, %r123;
	ld.shared.u32 	%r126, [%r125];
	add.s32 	%r127, %r126, %r120;
	st.shared.u32 	[%r125], %r127;
	add.s32 	%r152, %r152, %r27;
	setp.lt.u32 	%p19, %r152, 4;
	@%p19 bra 	$L__BB315_19;
	setp.eq.s32 	%p20, %r13, 3;
	bar.sync 	0;
	mov.u32 	%r153, %r1;
	@%p20 bra 	$L__BB315_24;
	setp.eq.s32 	%p21, %r13, 0;
	add.s32 	%r128, %r29, %r1;
	ld.shared.u32 	%r129, [%r19];
	mul.wide.s32 	%rd28, %r128, 4;
	add.s64 	%rd9, %rd2, %rd28;
	st.global.u32 	[%rd9], %r129;
	mov.u32 	%r153, %r11;
	@%p21 bra 	$L__BB315_24;
	setp.eq.s32 	%p22, %r13, 1;
	ld.shared.u32 	%r130, [%r20];
	cvt.u64.u32 	%rd29, %r15;
	add.s64 	%rd10, %rd9, %rd29;
	st.global.u32 	[%rd10], %r130;
	mov.u32 	%r153, %r17;
	@%p22 bra 	$L__BB315_24;
	add.s32 	%r131, %r20, %r15;
	ld.shared.u32 	%r132, [%r131];
	add.s64 	%rd31, %rd10, %rd29;
	st.global.u32 	[%rd31], %r132;
	mov.u32 	%r153, %r18;
$L__BB315_24:
	setp.lt.u32 	%p23, %r12, 3;
	@%p23 bra 	$L__BB315_26;
$L__BB315_25:
	add.s32 	%r133, %r29, %r153;
	shl.b32 	%r134, %r153, 2;
	add.s32 	%r136, %r124, %r134;
	ld.shared.u32 	%r137, [%r136];
	mul.wide.s32 	%rd32, %r133, 4;
	add.s64 	%rd33, %rd2, %rd32;
	st.global.u32 	[%rd33], %r137;
	add.s32 	%r138, %r136, %r15;
	ld.shared.u32 	%r139, [%r138];
	add.s64 	%rd35, %rd33, %rd34;
	st.global.u32 	[%rd35], %r139;
	add.s32 	%r140, %r138, %r15;
	ld.shared.u32 	%r141, [%r140];
	add.s64 	%rd36, %rd35, %rd34;
	st.global.u32 	[%rd36], %r141;
	add.s32 	%r142, %r140, %r15;
	ld.shared.u32 	%r143, [%r142];
	add.s64 	%rd37, %rd36, %rd34;
	st.global.u32 	[%rd37], %r143;
	add.s32 	%r153, %r15, %r153;
	setp.lt.u32 	%p24, %r153, 256;
	@%p24 bra 	$L__BB315_25;
$L__BB315_26:
	add.s32 	%r145, %r145, %r7;
	setp.lt.u32 	%p25, %r145, %r8;
	@%p25 bra 	$L__BB315_5;
$L__BB315_27:
	ret;

}
	// .globl	_Z9cuda_gemmIiLi256ELi2ELi1ELi256ELi8ELi8ELi32ELi0ELi0EEviiiPT_S1_S1_ii
.visible .entry _Z9cuda_gemmIiLi256ELi2ELi1ELi256ELi8ELi8ELi32ELi0ELi0EEviiiPT_S1_S1_ii(
	.param .u32 _Z9cuda_gemmIiLi256ELi2ELi1ELi256ELi8ELi8ELi32ELi0ELi0EEviiiPT_S1_S1_ii_param_0,
	.param .u32 _Z9cuda_gemmIiLi256ELi2ELi1ELi256ELi8ELi8ELi32ELi0ELi0EEviiiPT_S1_S1_ii_param_1,
	.param .u32 _Z9cuda_gemmIiLi256ELi2ELi1ELi256ELi8ELi8ELi32ELi0ELi0EEviiiPT_S1_S1_ii_param_2,
	.param .u64 .ptr .align 1 _Z9cuda_gemmIiLi256ELi2ELi1ELi256ELi8ELi8ELi32ELi0ELi0EEviiiPT_S1_S1_ii_param_3,
	.param .u64 .ptr .align 1 _Z9cuda_gemmIiLi256ELi2ELi1ELi256ELi8ELi8ELi32ELi0ELi0EEviiiPT_S1_S1_ii_param_4,
	.param .u64 .ptr .align 1 _Z9cuda_gemmIiLi256ELi2ELi1ELi256ELi8ELi8ELi32ELi0ELi0EEviiiPT_S1_S1_ii_param_5,
	.param .u32 _Z9cuda_gemmIiLi256ELi2ELi1ELi256ELi8ELi8ELi32ELi0ELi0EEviiiPT_S1_S1_ii_param_6,
	.param .u32 _Z9cuda_gemmIiLi256ELi2ELi1ELi256ELi8ELi8ELi32ELi0ELi0EEviiiPT_S1_S1_ii_param_7
)
.maxntid 256
{
	.reg .pred 	%p<117>;
	.reg .b32 	%r<622>;
	.reg .b64 	%rd<40>;
	// demoted variable
	.shared .align 128 .b8 _ZZ9cuda_gemmIiLi256ELi2ELi1ELi256ELi8ELi8ELi32ELi0ELi0EEviiiPT_S1_S1_iiE11kron_fac_sh[288];
	// demoted variable
	.shared .align 128 .b8 _ZZ9cuda_gemmIiLi256ELi2ELi1ELi256ELi8ELi8ELi32ELi0ELi0EEviiiPT_S1_S1_iiE3Ash[1024];
	// demoted variable
	.shared .align 128 .b8 _ZZ9cuda_gemmIiLi256ELi2ELi1ELi256ELi8ELi8ELi32ELi0ELi0EEviiiPT_S1_S1_iiE3Csh[1024];
	ld.param.u32 	%r235, [_Z9cuda_gemmIiLi256ELi2ELi1ELi256ELi8ELi8ELi32ELi0ELi0EEviiiPT_S1_S1_ii_param_1];
	ld.param.u32 	%r236, [_Z9cuda_gemmIiLi256ELi2ELi1ELi256ELi8ELi8ELi32ELi0ELi0EEviiiPT_S1_S1_ii_param_2];
	ld.param.u64 	%rd10, [_Z9cuda_gemmIiLi256ELi2ELi1ELi256ELi8ELi8ELi32ELi0ELi0EEviiiPT_S1_S1_ii_param_3];
	ld.param.u64 	%rd9, [_Z9cuda_gemmIiLi256ELi2ELi1ELi256ELi8ELi8ELi32ELi0ELi0EEviiiPT_S1_S1_ii_param_4];
	ld.param.u64 	%rd11, [_Z9cuda_gemmIiLi256ELi2ELi1ELi256ELi8ELi8ELi32ELi0ELi0EEviiiPT_S1_S1_ii_param_5];
	ld.param.u32 	%r237, [_Z9cuda_gemmIiLi256ELi2ELi1ELi256ELi8ELi8ELi32ELi0ELi0EEviiiPT_S1_S1_ii_param_6];
	ld.param.u32 	%r238, [_Z9cuda_gemmIiLi256ELi2ELi1ELi256ELi8ELi8ELi32ELi0ELi0EEviiiPT_S1_S1_ii_param_7];
	cvta.to.global.u64 	%rd1, %rd10;
	cvta.to.global.u64 	%rd2, %rd11;
	mov.u32 	%r1, %tid.x;
	and.b32  	%r2, %r1, 31;
	setp.lt.s32 	%p1, %r238, 16;
	shr.u32 	%r3, %r238, 4;
	selp.b32 	%r4, 1, %r3, %p1;
	mul.lo.s32 	%r5, %r238, %r237;
	setp.ge.u32 	%p2, %r1, %r5;
	@%p2 bra 	$L__BB316_3;
	mov.u32 	%r6, %ntid.x;
	cvta.to.global.u64 	%rd3, %rd9;
	mov.u32 	%r516, %r1;
$L__BB316_2:
	mul.wide.u32 	%rd12, %r516, 4;
	add.s64 	%rd13, %rd3, %rd12;
	ld.global.u32 	%r239, [%rd13];
	rem.u32 	%r240, %r516, %r237;
	mov.u32 	%r241, _ZZ9cuda_gemmIiLi256ELi2ELi1ELi256ELi8ELi8ELi32ELi0ELi0EEviiiPT_S1_S1_iiE11kron_fac_sh;
	mad.lo.s32 	%r242, %r240, 36, %r241;
	div.u32 	%r243, %r516, %r238;
	shl.b32 	%r244, %r243, 2;
	add.s32 	%r245, %r242, %r244;
	st.shared.u32 	[%r245], %r239;
	add.s32 	%r516, %r516, %r6;
	setp.lt.u32 	%p3, %r516, %r5;
	@%p3 bra 	$L__BB316_2;
$L__BB316_3:
	div.s32 	%r9, 256, %r238;
	mul.lo.s32 	%r246, %r9, %r4;
	min.s32 	%r10, %r246, 256;
	div.u32 	%r12, %r1, %r10;
	mul.lo.s32 	%r247, %r12, %r10;
	sub.s32 	%r248, %r1, %r247;
	div.u32 	%r11, %r248, %r4;
	mov.u32 	%r13, %ntid.x;
	div.u32 	%r14, %r13, %r10;
	mov.u32 	%r525, %ctaid.y;
	mov.u32 	%r16, %nctaid.y;
	shl.b32 	%r17, %r16, 1;
	setp.ge.u32 	%p4, %r525, %r17;
	@%p4 bra 	$L__BB316_143;
	mov.u32 	%r250, %ctaid.x;
	shl.b32 	%r18, %r250, 8;
	and.b32  	%r19, %r11, 7;
	rem.u32 	%r251, %r1, %r4;
	shl.b32 	%r20, %r251, 3;
	min.s32 	%r21, %r237, 8;
	shl.b32 	%r252, %r238, 8;
	sub.s32 	%r22, 8223, %r252;
	shl.b32 	%r253, %r4, 8;
	sub.s32 	%r23, 8223, %r253;
	mul.lo.s32 	%r24, %r9, %r250;
	add.s32 	%r25, %r1, %r13;
	max.u32 	%r254, %r25, 256;
	setp.lt.u32 	%p5, %r25, 256;
	selp.u32 	%r255, 1, 0, %p5;
	add.s32 	%r256, %r25, %r255;
	sub.s32 	%r257, %r254, %r256;
	div.u32 	%r258, %r257, %r13;
	add.s32 	%r26, %r258, %r255;
	and.b32  	%r27, %r26, 3;
	shl.b32 	%r259, %r1, 2;
	mov.u32 	%r260, _ZZ9cuda_gemmIiLi256ELi2ELi1ELi256ELi8ELi8ELi32ELi0ELi0EEviiiPT_S1_S1_iiE3Ash;
	add.s32 	%r28, %r260, %r259;
	shl.b32 	%r29, %r13, 2;
	add.s32 	%r30, %r28, %r29;
	add.s32 	%r31, %r25, %r13;
	add.s32 	%r32, %r31, %r13;
	mov.u32 	%r261, _ZZ9cuda_gemmIiLi256ELi2ELi1ELi256ELi8ELi8ELi32ELi0ELi0EEviiiPT_S1_S1_iiE3Csh;
	add.s32 	%r33, %r261, %r259;
	add.s32 	%r34, %r33, %r29;
	add.s32 	%r35, %r34, %r29;
	add.s32 	%r262, %r11, 1;
	and.b32  	%r36, %r262, 7;
	add.s32 	%r263, %r11, 2;
	and.b32  	%r37, %r263, 7;
	add.s32 	%r264, %r11, 3;
	and.b32  	%r38, %r264, 7;
	xor.b32  	%r39, %r19, 4;
	add.s32 	%r265, %r11, 5;
	and.b32  	%r40, %r265, 7;
	add.s32 	%r266, %r11, 6;
	and.b32  	%r41, %r266, 7;
	add.s32 	%r267, %r11, -1;
	and.b32  	%r42, %r267, 7;
	setp.lt.s32 	%p6, %r19, %r238;
	selp.b32 	%r268, 0, %r238, %p6;
	sub.s32 	%r43, %r19, %r268;
	add.s32 	%r269, %r19, 1;
	setp.lt.s32 	%p7, %r269, %r238;
	selp.b32 	%r270, 0, %r238, %p7;
	sub.s32 	%r44, %r269, %r270;
	add.s32 	%r271, %r19, 2;
	setp.lt.s32 	%p8, %r271, %r238;
	selp.b32 	%r272, 0, %r238, %p8;
	sub.s32 	%r45, %r271, %r272;
	add.s32 	%r273, %r19, 3;
	setp.lt.s32 	%p9, %r273, %r238;
	selp.b32 	%r274, 0, %r238, %p9;
	sub.s32 	%r46, %r273, %r274;
	add.s32 	%r275, %r19, 4;
	setp.lt.s32 	%p10, %r275, %r238;
	selp.b32 	%r276, 0, %r238, %p10;
	sub.s32 	%r47, %r275, %r276;
	add.s32 	%r277, %r19, 5;
	setp.lt.s32 	%p11, %r277, %r238;
	selp.b32 	%r278, 0, %r238, %p11;
	sub.s32 	%r48, %r277, %r278;
	add.s32 	%r279, %r19, 6;
	setp.lt.s32 	%p12, %r279, %r238;
	selp.b32 	%r280, 0, %r238, %p12;
	sub.s32 	%r49, %r279, %r280;
	add.s32 	%r281, %r19, 7;
	setp.lt.s32 	%p13, %r281, %r238;
	selp.b32 	%r282, 0, %r238, %p13;
	sub.s32 	%r50, %r281, %r282;
	mul.wide.u32 	%rd14, %r13, 4;
	add.s64 	%rd4, %rd1, %rd14;
	mul.wide.u32 	%rd15, %r13, 8;
	add.s64 	%rd5, %rd1, %rd15;
	mul.wide.u32 	%rd16, %r13, 12;
	add.s64 	%rd6, %rd1, %rd16;
	cvt.u64.u32 	%rd18, %r29;
$L__BB316_5:
	setp.eq.s32 	%p14, %r27, 3;
	mul.lo.s32 	%r60, %r525, %r236;
	mov.u32 	%r526, %r1;
	@%p14 bra 	$L__BB316_9;
	setp.eq.s32 	%p15, %r27, 0;
	add.s32 	%r283, %r60, %r18;
	add.s32 	%r284, %r283, %r1;
	mul.wide.s32 	%rd17, %r284, 4;
	add.s64 	%rd7, %rd1, %rd17;
	ld.global.u32 	%r285, [%rd7];
	st.shared.u32 	[%r28], %r285;
	mov.u32 	%r526, %r25;
	@%p15 bra 	$L__BB316_9;
	setp.eq.s32 	%p16, %r27, 1;
	add.s64 	%rd8, %rd7, %rd18;
	ld.global.u32 	%r286, [%rd8];
	st.shared.u32 	[%r30], %r286;
	mov.u32 	%r526, %r31;
	@%p16 bra 	$L__BB316_9;
	add.s64 	%rd20, %rd8, %rd18;
	ld.global.u32 	%r287, [%rd20];
	add.s32 	%r288, %r30, %r29;
	st.shared.u32 	[%r288], %r287;
	mov.u32 	%r526, %r32;
$L__BB316_9:
	setp.lt.u32 	%p17, %r26, 3;
	@%p17 bra 	$L__BB316_12;
	shl.b32 	%r289, %r526, 2;
	mov.u32 	%r290, _ZZ9cuda_gemmIiLi256ELi2ELi1ELi256ELi8ELi8ELi32ELi0ELi0EEviiiPT_S1_S1_iiE3Ash;
	add.s32 	%r528, %r290, %r289;
	add.s32 	%r291, %r18, %r526;
	add.s32 	%r527, %r291, %r60;
$L__BB316_11:
	mul.wide.s32 	%rd21, %r527, 4;
	add.s64 	%rd22, %rd4, %rd21;
	add.s64 	%rd23, %rd5, %rd21;
	add.s64 	%rd24, %rd6, %rd21;
	add.s64 	%rd25, %rd1, %rd21;
	ld.global.u32 	%r292, [%rd25];
	st.shared.u32 	[%r528], %r292;
	ld.global.u32 	%r293, [%rd22];
	add.s32 	%r294, %r528, %r29;
	st.shared.u32 	[%r294], %r293;
	ld.global.u32 	%r295, [%rd23];
	shl.b32 	%r296, %r13, 3;
	add.s32 	%r297, %r528, %r296;
	st.shared.u32 	[%r297], %r295;
	ld.global.u32 	%r298, [%rd24];
	mad.lo.s32 	%r299, %r13, 12, %r528;
	st.shared.u32 	[%r299], %r298;
	add.s32 	%r526, %r526, %r29;
	shl.b32 	%r300, %r13, 4;
	add.s32 	%r528, %r528, %r300;
	add.s32 	%r527, %r527, %r29;
	setp.lt.u32 	%p18, %r526, 256;
	@%p18 bra 	$L__BB316_11;
$L__BB316_12:
	mov.u32 	%r530, %r1;
	@%p14 bra 	$L__BB316_16;
	setp.eq.s32 	%p20, %r27, 0;
	mov.b32 	%r301, 0;
	st.shared.u32 	[%r33], %r301;
	mov.u32 	%r530, %r25;
	@%p20 bra 	$L__BB316_16;
	setp.eq.s32 	%p21, %r27, 1;
	mov.b32 	%r302, 0;
	st.shared.u32 	[%r34], %r302;
	mov.u32 	%r530, %r31;
	@%p21 bra 	$L__BB316_16;
	mov.b32 	%r303, 0;
	st.shared.u32 	[%r35], %r303;
	mov.u32 	%r530, %r32;
$L__BB316_16:
	@%p17 bra 	$L__BB316_18;
$L__BB316_17:
	shl.b32 	%r304, %r530, 2;
	mov.u32 	%r305, _ZZ9cuda_gemmIiLi256ELi2ELi1ELi256ELi8ELi8ELi32ELi0ELi0EEviiiPT_S1_S1_iiE3Csh;
	add.s32 	%r306, %r305, %r304;
	mov.b32 	%r307, 0;
	st.shared.u32 	[%r306], %r307;
	add.s32 	%r308, %r306, %r29;
	st.shared.u32 	[%r308], %r307;
	add.s32 	%r309, %r308, %r29;
	st.shared.u32 	[%r309], %r307;
	add.s32 	%r310, %r309, %r29;
	st.shared.u32 	[%r310], %r307;
	add.s32 	%r530, %r29, %r530;
	setp.lt.u32 	%p23, %r530, 256;
	@%p23 bra 	$L__BB316_17;
$L__BB316_18:
	setp.lt.s32 	%p24, %r9, 1;
	bar.sync 	0;
	@%p24 bra 	$L__BB316_136;
	setp.ne.s32 	%p25, %r4, 1;
	@%p25 bra 	$L__BB316_57;
	mov.b32 	%r540, 0;
$L__BB316_21:
	setp.lt.s32 	%p84, %r238, 1;
	add.s32 	%r82, %r540, %r11;
	mad.lo.s32 	%r83, %r82, %r238, %r20;
	@%p84 bra 	$L__BB316_23;
	add.s32 	%r414, %r83, %r19;
	shl.b32 	%r415, %r414, 2;
	mov.u32 	%r416, _ZZ9cuda_gemmIiLi256ELi2ELi1ELi256ELi8ELi8ELi32ELi0ELi0EEviiiPT_S1_S1_iiE3Ash;
	add.s32 	%r417, %r416, %r415;
	ld.shared.u32 	%r619, [%r417];
$L__BB316_23:
	setp.lt.s32 	%p85, %r238, 2;
	@%p85 bra 	$L__BB316_25;
	add.s32 	%r418, %r83, %r36;
	shl.b32 	%r419, %r418, 2;
	mov.u32 	%r420, _ZZ9cuda_gemmIiLi256ELi2ELi1ELi256ELi8ELi8ELi32ELi0ELi0EEviiiPT_S1_S1_iiE3Ash;
	add.s32 	%r421, %r420, %r419;
	ld.shared.u32 	%r618, [%r421];
$L__BB316_25:
	setp.lt.s32 	%p86, %r238, 3;
	@%p86 bra 	$L__BB316_27;
	add.s32 	%r422, %r83, %r37;
	shl.b32 	%r423, %r422, 2;
	mov.u32 	%r424, _ZZ9cuda_gemmIiLi256ELi2ELi1ELi256ELi8ELi8ELi32ELi0ELi0EEviiiPT_S1_S1_iiE3Ash;
	add.s32 	%r425, %r424, %r423;
	ld.shared.u32 	%r617, [%r425];
$L__BB316_27:
	setp.lt.s32 	%p87, %r238, 4;
	@%p87 bra 	$L__BB316_29;
	add.s32 	%r426, %r83, %r38;
	shl.b32 	%r427, %r426, 2;
	mov.u32 	%r428, _ZZ9cuda_gemmIiLi256ELi2ELi1ELi256ELi8ELi8ELi32ELi0ELi0EEviiiPT_S1_S1_iiE3Ash;
	add.s32 	%r429, %r428, %r427;
	ld.shared.u32 	%r616, [%r429];
$L__BB316_29:
	setp.lt.s32 	%p88, %r238, 5;
	@%p88 bra 	$L__BB316_31;
	add.s32 	%r430, %r83, %r39;
	shl.b32 	%r431, %r430, 2;
	mov.u32 	%r432, _ZZ9cuda_gemmIiLi256ELi2ELi1ELi256ELi8ELi8ELi32ELi0ELi0EEviiiPT_S1_S1_iiE3Ash;
	add.s32 	%r433, %r432, %r431;
	ld.shared.u32 	%r615, [%r433];
$L__BB316_31:
	setp.lt.s32 	%p89, %r238, 6;
	@%p89 bra 	$L__BB316_33;
	add.s32 	%r434, %r83, %r40;
	shl.b32 	%r435, %r434, 2;
	mov.u32 	%r436, _ZZ9cuda_gemmIiLi256ELi2ELi1ELi256ELi8ELi8ELi32ELi0ELi0EEviiiPT_S1_S1_iiE3Ash;
	add.s32 	%r437, %r436, %r435;
	ld.shared.u32 	%r614, [%r437];
$L__BB316_33:
	setp.lt.s32 	%p90, %r238, 7;
	@%p90 bra 	$L__BB316_35;
	add.s32 	%r438, %r83, %r41;
	shl.b32 	%r439, %r438, 2;
	mov.u32 	%r440, _ZZ9cuda_gemmIiLi256ELi2ELi1ELi256ELi8ELi8ELi32ELi0ELi0EEviiiPT_S1_S1_iiE3Ash;
	add.s32 	%r441, %r440, %r439;
	ld.shared.u32 	%r613, [%r441];
$L__BB316_35:
	setp.lt.s32 	%p91, %r238, 8;
	@%p91 bra 	$L__BB316_37;
	add.s32 	%r442, %r83, %r42;
	shl.b32 	%r443, %r442, 2;
	mov.u32 	%r444, _ZZ9cuda_gemmIiLi256ELi2ELi1ELi256ELi8ELi8ELi32ELi0ELi0EEviiiPT_S1_S1_iiE3Ash;
	add.s32 	%r445, %r444, %r443;
	ld.shared.u32 	%r612, [%r445];
$L__BB316_37:
	setp.lt.s32 	%p92, %r12, %r21;
	@%p92 bra 	$L__BB316_39;
$L__BB316_38:
	add.s32 	%r540, %r540, %r10;
	setp.lt.s32 	%p110, %r540, %r9;
	@%p110 bra 	$L__BB316_21;
	bra.uni 	$L__BB316_136;
$L__BB316_39:
	rem.s32 	%r446, %r2, %r238;
	shl.b32 	%r447, %r446, 2;
	mov.u32 	%r448, _ZZ9cuda_gemmIiLi256ELi2ELi1ELi256ELi8ELi8ELi32ELi0ELi0EEviiiPT_S1_S1_iiE11kron_fac_sh;
	add.s32 	%r101, %r448, %r447;
	mov.u32 	%r549, %r12;
$L__BB316_40:
	mad.lo.s32 	%r450, %r549, 36, %r101;
	ld.shared.u32 	%r103, [%r450];
	mov.b32 	%r551, 0;
	@%p84 bra 	$L__BB316_42;
	shfl.sync.idx.b32	%r451|%p94, %r103, %r43, %r22, -1;
	mul.lo.s32 	%r551, %r451, %r619;
$L__BB316_42:
	@%p85 bra 	$L__BB316_44;
	shfl.sync.idx.b32	%r452|%p96, %r103, %r44, %r22, -1;
	mad.lo.s32 	%r551, %r452, %r618, %r551;
$L__BB316_44:
	@%p86 bra 	$L__BB316_46;
	shfl.sync.idx.b32	%r453|%p98, %r103, %r45, %r22, -1;
	mad.lo.s32 	%r551, %r453, %r617, %r551;
$L__BB316_46:
	@%p87 bra 	$L__BB316_48;
	shfl.sync.idx.b32	%r454|%p100, %r103, %r46, %r22, -1;
	mad.lo.s32 	%r551, %r454, %r616, %r551;
$L__BB316_48:
	setp.lt.s32 	%p101, %r238, 5;
	@%p101 bra 	$L__BB316_50;
	shfl.sync.idx.b32	%r455|%p102, %r103, %r47, %r22, -1;
	mad.lo.s32 	%r551, %r455, %r615, %r551;
$L__BB316_50:
	setp.lt.s32 	%p103, %r238, 6;
	@%p103 bra 	$L__BB316_52;
	shfl.sync.idx.b32	%r456|%p104, %r103, %r48, %r22, -1;
	mad.lo.s32 	%r551, %r456, %r614, %r551;
$L__BB316_52:
	setp.lt.s32 	%p105, %r238, 7;
	@%p105 bra 	$L__BB316_54;
	shfl.sync.idx.b32	%r457|%p106, %r103, %r49, %r22, -1;
	mad.lo.s32 	%r551, %r457, %r613, %r551;
$L__BB316_54:
	setp.lt.s32 	%p107, %r238, 8;
	@%p107 bra 	$L__BB316_56;
	shfl.sync.idx.b32	%r458|%p108, %r103, %r50, %r22, -1;
	mad.lo.s32 	%r551, %r458, %r612, %r551;
$L__BB316_56:
	mad.lo.s32 	%r459, %r549, %r9, %r82;
	shl.b32 	%r460, %r459, 2;
	mov.u32 	%r461, _ZZ9cuda_gemmIiLi256ELi2ELi1ELi256ELi8ELi8ELi32ELi0ELi0EEviiiPT_S1_S1_iiE3Csh;
	add.s32 	%r462, %r461, %r460;
	ld.shared.u32 	%r463, [%r462];
	add.s32 	%r464, %r463, %r551;
	st.shared.u32 	[%r462], %r464;
	add.s32 	%r549, %r549, %r14;
	setp.lt.s32 	%p109, %r549, %r21;
	@%p109 bra 	$L__BB316_40;
	bra.uni 	$L__BB316_38;
$L__BB316_57:
	setp.gt.u32 	%p26, %r238, 31;
	@%p26 bra 	$L__BB316_75;
	mov.b32 	%r594, 0;
$L__BB316_59:
	setp.eq.s32 	%p27, %r238, 0;
	add.s32 	%r182, %r594, %r11;
	mad.lo.s32 	%r183, %r182, %r238, %r20;
	@%p27 bra 	$L__BB316_61;
	add.s32 	%r312, %r183, %r19;
	shl.b32 	%r313, %r312, 2;
	mov.u32 	%r314, _ZZ9cuda_gemmIiLi256ELi2ELi1ELi256ELi8ELi8ELi32ELi0ELi0EEviiiPT_S1_S1_iiE3Ash;
	add.s32 	%r315, %r314, %r313;
	ld.shared.u32 	%r619, [%r315];
$L__BB316_61:
	setp.lt.s32 	%p28, %r238, 2;
	@%p28 bra 	$L__BB316_63;
	add.s32 	%r316, %r183, %r36;
	shl.b32 	%r317, %r316, 2;
	mov.u32 	%r318, _ZZ9cuda_gemmIiLi256ELi2ELi1ELi256ELi8ELi8ELi32ELi0ELi0EEviiiPT_S1_S1_iiE3Ash;
	add.s32 	%r319, %r318, %r317;
	ld.shared.u32 	%r618, [%r319];
$L__BB316_63:
	setp.lt.s32 	%p29, %r238, 3;
	@%p29 bra 	$L__BB316_65;
	add.s32 	%r320, %r183, %r37;
	shl.b32 	%r321, %r320, 2;
	mov.u32 	%r322, _ZZ9cuda_gemmIiLi256ELi2ELi1ELi256ELi8ELi8ELi32ELi0ELi0EEviiiPT_S1_S1_iiE3Ash;
	add.s32 	%r323, %r322, %r321;
	ld.shared.u32 	%r617, [%r323];
$L__BB316_65:
	setp.lt.s32 	%p30, %r238, 4;
	@%p30 bra 	$L__BB316_67;
	add.s32 	%r324, %r183, %r38;
	shl.b32 	%r325, %r324, 2;
	mov.u32 	%r326, _ZZ9cuda_gemmIiLi256ELi2ELi1ELi256ELi8ELi8ELi32ELi0ELi0EEviiiPT_S1_S1_iiE3Ash;
	add.s32 	%r327, %r326, %r325;
	ld.shared.u32 	%r616, [%r327];
$L__BB316_67:
	setp.lt.s32 	%p31, %r238, 5;
	@%p31 bra 	$L__BB316_69;
	add.s32 	%r328, %r183, %r39;
	shl.b32 	%r329, %r328, 2;
	mov.u32 	%r330, _ZZ9cuda_gemmIiLi256ELi2ELi1ELi256ELi8ELi8ELi32ELi0ELi0EEviiiPT_S1_S1_iiE3Ash;
	add.s32 	%r331, %r330, %r329;
	ld.shared.u32 	%r615, [%r331];
$L__BB316_69:
	setp.lt.s32 	%p32, %r238, 6;
	@%p32 bra 	$L__BB316_71;
	add.s32 	%r332, %r183, %r40;
	shl.b32 	%r333, %r332, 2;
	mov.u32 	%r334, _ZZ9cuda_gemmIiLi256ELi2ELi1ELi256ELi8ELi8ELi32ELi0ELi0EEviiiPT_S1_S1_iiE3Ash;
	add.s32 	%r335, %r334, %r333;
	ld.shared.u32 	%r614, [%r335];
$L__BB316_71:
	setp.lt.s32 	%p33, %r238, 7;
	@%p33 bra 	$L__BB316_73;
	add.s32 	%r336, %r183, %r41;
	shl.b32 	%r337, %r336, 2;
	mov.u32 	%r338, _ZZ9cuda_gemmIiLi256ELi2ELi1ELi256ELi8ELi8ELi32ELi0ELi0EEviiiPT_S1_S1_iiE3Ash;
	add.s32 	%r339, %r338, %r337;
	ld.shared.u32 	%r613, [%r339];
$L__BB316_73:
	setp.lt.s32 	%p34, %r238, 8;
	@%p34 bra 	$L__BB316_116;
	add.s32 	%r340, %r183, %r42;
	shl.b32 	%r341, %r340, 2;
	mov.u32 	%r342, _ZZ9cuda_gemmIiLi256ELi2ELi1ELi256ELi8ELi8ELi32ELi0ELi0EEviiiPT_S1_S1_iiE3Ash;
	add.s32 	%r343, %r342, %r341;
	ld.shared.u32 	%r612, [%r343];
	bra.uni 	$L__BB316_116;
$L__BB316_75:
	mov.b32 	%r566, 0;
$L__BB316_76:
	setp.lt.s32 	%p54, %r238, 1;
	add.s32 	%r130, %r566, %r11;
	mad.lo.s32 	%r131, %r130, %r238, %r20;
	@%p54 bra 	$L__BB316_78;
	add.s32 	%r362, %r131, %r19;
	shl.b32 	%r363, %r362, 2;
	mov.u32 	%r364, _ZZ9cuda_gemmIiLi256ELi2ELi1ELi256ELi8ELi8ELi32ELi0ELi0EEviiiPT_S1_S1_iiE3Ash;
	add.s32 	%r365, %r364, %r363;
	ld.shared.u32 	%r619, [%r365];
$L__BB316_78:
	setp.lt.s32 	%p55, %r238, 2;
	@%p55 bra 	$L__BB316_80;
	add.s32 	%r366, %r131, %r36;
	shl.b32 	%r367, %r366, 2;
	mov.u32 	%r368, _ZZ9cuda_gemmIiLi256ELi2ELi1ELi256ELi8ELi8ELi32ELi0ELi0EEviiiPT_S1_S1_iiE3Ash;
	add.s32 	%r369, %r368, %r367;
	ld.shared.u32 	%r618, [%r369];
$L__BB316_80:
	setp.lt.s32 	%p56, %r238, 3;
	@%p56 bra 	$L__BB316_82;
	add.s32 	%r370, %r131, %r37;
	shl.b32 	%r371, %r370, 2;
	mov.u32 	%r372, _ZZ9cuda_gemmIiLi256ELi2ELi1ELi256ELi8ELi8ELi32ELi0ELi0EEviiiPT_S1_S1_iiE3Ash;
	add.s32 	%r373, %r372, %r371;
	ld.shared.u32 	%r617, [%r373];
$L__BB316_82:
	setp.lt.s32 	%p57, %r238, 4;
	@%p57 bra 	$L__BB316_84;
	add.s32 	%r374, %r131, %r38;
	shl.b32 	%r375, %r374, 2;
	mov.u32 	%r376, _ZZ9cuda_gemmIiLi256ELi2ELi1ELi256ELi8ELi8ELi32ELi0ELi0EEviiiPT_S1_S1_iiE3Ash;
	add.s32 	%r377, %r376, %r375;
	ld.shared.u32 	%r616, [%r377];
$L__BB316_84:
	setp.lt.s32 	%p58, %r238, 5;
	@%p58 bra 	$L__BB316_86;
	add.s32 	%r378, %r131, %r39;
	shl.b32 	%r379, %r378, 2;
	mov.u32 	%r380, _ZZ9cuda_gemmIiLi256ELi2ELi1ELi256ELi8ELi8ELi32ELi0ELi0EEviiiPT_S1_S1_iiE3Ash;
	add.s32 	%r381, %r380, %r379;
	ld.shared.u32 	%r615, [%r381];
$L__BB316_86:
	setp.lt.s32 	%p59, %r238, 6;
	@%p59 bra 	$L__BB316_88;
	add.s32 	%r382, %r131, %r40;
	shl.b32 	%r383, %r382, 2;
	mov.u32 	%r384, _ZZ9cuda_gemmIiLi256ELi2ELi1ELi256ELi8ELi8ELi32ELi0ELi0EEviiiPT_S1_S1_iiE3Ash;
	add.s32 	%r385, %r384, %r383;
	ld.shared.u32 	%r614, [%r385];
$L__BB316_88:
	setp.lt.s32 	%p60, %r238, 7;
	@%p60 bra 	$L__BB316_90;
	add.s32 	%r386, %r131, %r41;
	shl.b32 	%r387, %r386, 2;
	mov.u32 	%r388, _ZZ9cuda_gemmIiLi256ELi2ELi1ELi256ELi8ELi8ELi32ELi0ELi0EEviiiPT_S1_S1_iiE3Ash;
	add.s32 	%r389, %r388, %r387;
	ld.shared.u32 	%r613, [%r389];
$L__BB316_90:
	setp.lt.s32 	%p61, %r238, 8;
	@%p61 bra 	$L__BB316_92;
	add.s32 	%r390, %r131, %r42;
	shl.b32 	%r391, %r390, 2;
	mov.u32 	%r392, _ZZ9cuda_gemmIiLi256ELi2ELi1ELi256ELi8ELi8ELi32ELi0ELi0EEviiiPT_S1_S1_iiE3Ash;
	add.s32 	%r393, %r392, %r391;
	ld.shared.u32 	%r612, [%r393];
$L__BB316_92:
	setp.lt.s32 	%p62, %r12, %r21;
	@%p62 bra 	$L__BB316_94;
$L__BB316_93:
	add.s32 	%r566, %r566, %r10;
	setp.lt.s32 	%p83, %r566, %r9;
	@%p83 bra 	$L__BB316_76;
	bra.uni 	$L__BB316_136;
$L__BB316_94:
	rem.s32 	%r394, %r2, %r238;
	shl.b32 	%r395, %r394, 2;
	mov.u32 	%r396, _ZZ9cuda_gemmIiLi256ELi2ELi1ELi256ELi8ELi8ELi32ELi0ELi0EEviiiPT_S1_S1_iiE11kron_fac_sh;
	add.s32 	%r149, %r396, %r395;
	mov.u32 	%r575, %r12;
$L__BB316_95:
	mad.lo.s32 	%r398, %r575, 36, %r149;
	ld.shared.u32 	%r151, [%r398];
	mov.b32 	%r577, 0;
	@%p54 bra 	$L__BB316_97;
	shfl.sync.idx.b32	%r399|%p64, %r151, %r43, %r22, -1;
	mul.lo.s32 	%r577, %r399, %r619;
$L__BB316_97:
	@%p55 bra 	$L__BB316_99;
	shfl.sync.idx.b32	%r400|%p66, %r151, %r44, %r22, -1;
	mad.lo.s32 	%r577, %r400, %r618, %r577;
$L__BB316_99:
	@%p56 bra 	$L__BB316_101;
	shfl.sync.idx.b32	%r401|%p68, %r151, %r45, %r22, -1;
	mad.lo.s32 	%r577, %r401, %r617, %r577;
$L__BB316_101:
	setp.lt.s32 	%p69, %r238, 4;
	@%p69 bra 	$L__BB316_103;
	shfl.sync.idx.b32	%r402|%p70, %r151, %r46, %r22, -1;
	mad.lo.s32 	%r577, %r402, %r616, %r577;
$L__BB316_103:
	setp.lt.s32 	%p71, %r238, 5;
	@%p71 bra 	$L__BB316_105;
	shfl.sync.idx.b32	%r403|%p72, %r151, %r47, %r22, -1;
	mad.lo.s32 	%r577, %r403, %r615, %r577;
$L__BB316_105:
	setp.lt.s32 	%p73, %r238, 6;
	@%p73 bra 	$L__BB316_107;
	shfl.sync.idx.b32	%r404|%p74, %r151, %r48, %r22, -1;
	mad.lo.s32 	%r577, %r404, %r614, %r577;
$L__BB316_107:
	setp.lt.s32 	%p75, %r238, 7;
	@%p75 bra 	$L__BB316_109;
	shfl.sync.idx.b32	%r405|%p76, %r151, %r49, %r22, -1;
	mad.lo.s32 	%r577, %r405, %r613, %r577;
$L__BB316_109:
	setp.lt.s32 	%p77, %r238, 8;
	@%p77 bra 	$L__BB316_111;
	shfl.sync.idx.b32	%r406|%p78, %r151, %r50, %r22, -1;
	mad.lo.s32 	%r577, %r406, %r612, %r577;
$L__BB316_111:
	mov.u32 	%r583, %r3;
$L__BB316_112:
	shr.u32 	%r169, %r583, 1;
	shfl.sync.down.b32	%r407|%p79, %r577, %r169, %r23, -1;
	add.s32 	%r577, %r407, %r577;
	setp.gt.u32 	%p80, %r583, 3;
	mov.u32 	%r583, %r169;
	@%p80 bra 	$L__BB316_112;
	rem.u32 	%r408, %r2, %r4;
	setp.eq.s32 	%p81, %r408, 0;
	@%p81 bra 	$L__BB316_114;
	bra.uni 	$L__BB316_115;
$L__BB316_114:
	mad.lo.s32 	%r409, %r575, %r9, %r130;
	shl.b32 	%r410, %r409, 2;
	mov.u32 	%r411, _ZZ9cuda_gemmIiLi256ELi2ELi1ELi256ELi8ELi8ELi32ELi0ELi0EEviiiPT_S1_S1_iiE3Csh;
	add.s32 	%r412, %r411, %r410;
	st.shared.u32 	[%r412], %r577;
$L__BB316_115:
	add.s32 	%r575, %r575, %r14;
	setp.lt.s32 	%p82, %r575, %r21;
	@%p82 bra 	$L__BB316_95;
	bra.uni 	$L__BB316_93;
$L__BB316_116:
	setp.lt.s32 	%p35, %r12, %r21;
	@%p35 bra 	$L__BB316_117;
	bra.uni 	$L__BB316_135;
$L__BB316_117:
	rem.u32 	%r344, %r2, %r238;
	shl.b32 	%r345, %r344, 2;
	mov.u32 	%r346, _ZZ9cuda_gemmIiLi256ELi2ELi1ELi256ELi8ELi8ELi32ELi0ELi0EEviiiPT_S1_S1_iiE11kron_fac_sh;
	add.s32 	%r184, %r346, %r345;
	mov.u32 	%r603, %r12;
$L__BB316_118:
	mad.lo.s32 	%r348, %r603, 36, %r184;
	ld.shared.u32 	%r202, [%r348];
	mov.b32 	%r605, 0;
	@%p27 bra 	$L__BB316_120;
	shfl.sync.idx.b32	%r349|%p37, %r202, %r43, %r22, -1;
	mul.lo.s32 	%r605, %r349, %r619;
$L__BB316_120:
	@%p28 bra 	$L__BB316_122;
	shfl.sync.idx.b32	%r350|%p39, %r202, %r44, %r22, -1;
	mad.lo.s32 	%r605, %r350, %r618, %r605;
$L__BB316_122:
	@%p29 bra 	$L__BB316_124;
	shfl.sync.idx.b32	%r351|%p41, %r202, %r45, %r22, -1;
	mad.lo.s32 	%r605, %r351, %r617, %r605;
$L__BB316_124:
	@%p30 bra 	$L__BB316_126;
	shfl.sync.idx.b32	%r352|%p43, %r202, %r46, %r22, -1;
	mad.lo.s32 	%r605, %r352, %r616, %r605;
$L__BB316_126:
	setp.lt.s32 	%p44, %r238, 5;
	@%p44 bra 	$L__BB316_128;
	shfl.sync.idx.b32	%r353|%p45, %r202, %r47, %r22, -1;
	mad.lo.s32 	%r605, %r353, %r615, %r605;
$L__BB316_128:
	setp.lt.s32 	%p46, %r238, 6;
	@%p46 bra 	$L__BB316_130;
	shfl.sync.idx.b32	%r354|%p47, %r202, %r48, %r22, -1;
	mad.lo.s32 	%r605, %r354, %r614, %r605;
$L__BB316_130:
	setp.lt.s32 	%p48, %r238, 7;
	@%p48 bra 	$L__BB316_132;
	shfl.sync.idx.b32	%r355|%p49, %r202, %r49, %r22, -1;
	mad.lo.s32 	%r605, %r355, %r613, %r605;
$L__BB316_132:
	setp.lt.s32 	%p50, %r238, 8;
	@%p50 bra 	$L__BB316_134;
	shfl.sync.idx.b32	%r356|%p51, %r202, %r50, %r22, -1;
	mad.lo.s32 	%r605, %r356, %r612, %r605;
$L__BB316_134:
	mad.lo.s32 	%r357, %r603, %r9, %r182;
	shl.b32 	%r358, %r357, 2;
	mov.u32 	%r359, _ZZ9cuda_gemmIiLi256ELi2ELi1ELi256ELi8ELi8ELi32ELi0ELi0EEviiiPT_S1_S1_iiE3Csh;
	add.s32 	%r360, %r359, %r358;
	st.shared.u32 	[%r360], %r605;
	add.s32 	%r603, %r603, %r14;
	setp.lt.s32 	%p52, %r603, %r21;
	@%p52 bra 	$L__BB316_118;
$L__BB316_135:
	add.s32 	%r594, %r594, %r10;
	setp.lt.s32 	%p53, %r594, %r9;
	@%p53 bra 	$L__BB316_59;
$L__BB316_136:
	bar.sync 	0;
	mad.lo.s32 	%r229, %r525, %r235, %r24;
	div.s32 	%r230, %r236, %r238;
	mov.u32 	%r620, %r1;
	@%p14 bra 	$L__BB316_140;
	setp.eq.s32 	%p112, %r27, 0;
	div.s32 	%r465, %r1, %r9;
	mad.lo.s32 	%r466, %r230, %r465, %r229;
	mul.lo.s32 	%r467, %r465, %r9;
	sub.s32 	%r468, %r1, %r467;
	add.s32 	%r469, %r466, %r468;
	ld.shared.u32 	%r470, [%r33];
	mul.wide.s32 	%rd26, %r469, 4;
	add.s64 	%rd27, %rd2, %rd26;
	st.global.u32 	[%rd27], %r470;
	mov.u32 	%r620, %r25;
	@%p112 bra 	$L__BB316_140;
	setp.eq.s32 	%p113, %r27, 1;
	div.s32 	%r471, %r25, %r9;
	mad.lo.s32 	%r472, %r230, %r471, %r229;
	mul.lo.s32 	%r473, %r471, %r9;
	sub.s32 	%r474, %r25, %r473;
	add.s32 	%r475, %r472, %r474;
	ld.shared.u32 	%r476, [%r34];
	mul.wide.s32 	%rd28, %r475, 4;
	add.s64 	%rd29, %rd2, %rd28;
	st.global.u32 	[%rd29], %r476;
	mov.u32 	%r620, %r31;
	@%p113 bra 	$L__BB316_140;
	div.s32 	%r477, %r31, %r9;
	mad.lo.s32 	%r478, %r230, %r477, %r229;
	mul.lo.s32 	%r479, %r477, %r9;
	sub.s32 	%r480, %r31, %r479;
	add.s32 	%r481, %r478, %r480;
	ld.shared.u32 	%r482, [%r35];
	mul.wide.s32 	%rd30, %r481, 4;
	add.s64 	%rd31, %rd2, %rd30;
	st.global.u32 	[%rd31], %r482;
	mov.u32 	%r620, %r32;
$L__BB316_140:
	@%p17 bra 	$L__BB316_142;
$L__BB316_141:
	div.s32 	%r483, %r620, %r9;
	mad.lo.s32 	%r484, %r230, %r483, %r229;
	mul.lo.s32 	%r485, %r483, %r9;
	sub.s32 	%r486, %r620, %r485;
	add.s32 	%r487, %r484, %r486;
	shl.b32 	%r488, %r620, 2;
	mov.u32 	%r489, _ZZ9cuda_gemmIiLi256ELi2ELi1ELi256ELi8ELi8ELi32ELi0ELi0EEviiiPT_S1_S1_iiE3Csh;
	add.s32 	%r490, %r489, %r488;
	ld.shared.u32 	%r491, [%r490];
	mul.wide.s32 	%rd32, %r487, 4;
	add.s64 	%rd33, %rd2, %rd32;
	st.global.u32 	[%rd33], %r491;
	add.s32 	%r492, %r620, %r13;
	div.s32 	%r493, %r492, %r9;
	mad.lo.s32 	%r494, %r230, %r493, %r229;
	mul.lo.s32 	%r495, %r493, %r9;
	sub.s32 	%r496, %r492, %r495;
	add.s32 	%r497, %r494, %r496;
	add.s32 	%r498, %r490, %r29;
	ld.shared.u32 	%r499, [%r498];
	mul.wide.s32 	%rd34, %r497, 4;
	add.s64 	%rd35, %rd2, %rd34;
	st.global.u32 	[%rd35], %r499;
	add.s32 	%r500, %r492, %r13;
	div.s32 	%r501, %r500, %r9;
	mad.lo.s32 	%r502, %r230, %r501, %r229;
	mul.lo.s32 	%r503, %r501, %r9;
	sub.s32 	%r504, %r500, %r503;
	add.s32 	%r505, %r502, %r504;
	add.s32 	%r506, %r498, %r29;
	ld.shared.u32 	%r507, [%r506];
	mul.wide.s32 	%rd36, %r505, 4;
	add.s64 	%rd37, %rd2, %rd36;
	st.global.u32 	[%rd37], %r507;
	add.s32 	%r508, %r500, %r13;
	div.s32 	%r509, %r508, %r9;
	mad.lo.s32 	%r510, %r230, %r509, %r229;
	mul.lo.s32 	%r511, %r509, %r9;
	sub.s32 	%r512, %r508, %r511;
	add.s32 	%r513, %r510, %r512;
	add.s32 	%r514, %r506, %r29;
	ld.shared.u32 	%r515, [%r514];
	mul.wide.s32 	%rd38, %r513, 4;
	add.s64 	%rd39, %rd2, %rd38;
	st.global.u32 	[%rd39], %r515;
	add.s32 	%r620, %r508, %r13;
	setp.lt.u32 	%p115, %r620, 256;
	@%p115 bra 	$L__BB316_141;
$L__BB316_142:
	add.s32 	%r525, %r525, %r16;
	setp.lt.u32 	%p116, %r525, %r17;
	@%p116 bra 	$L__BB316_5;
$L__BB316_143:
	ret;

}
	// .globl	_Z9cuda_gemmIiLi256ELi2ELi1ELi256ELi8ELi8ELi32ELi0ELi1EEviiiPT_S1_S1_ii
.visible .entry _Z9cuda_gemmIiLi256ELi2ELi1ELi256ELi8ELi8ELi32ELi0ELi1EEviiiPT_S1_S1_ii(
	.param .u32 _Z9cuda_gemmIiLi256ELi2ELi1ELi256ELi8ELi8ELi32ELi0ELi1EEviiiPT_S1_S1_ii_param_0,
	.param .u32 _Z9cuda_gemmIiLi256ELi2ELi1ELi256ELi8ELi8ELi32ELi0ELi1EEviiiPT_S1_S1_ii_param_1,
	.param .u32 _Z9cuda_gemmIiLi256ELi2ELi1ELi256ELi8ELi8ELi32ELi0ELi1EEviiiPT_S1_S1_ii_param_2,
	.param .u64 .ptr .align 1 _Z9cuda_gemmIiLi256ELi2ELi1ELi256ELi8ELi8ELi32ELi0ELi1EEviiiPT_S1_S1_ii_param_3,
	.param .u64 .ptr .align 1 _Z9cuda_gemmIiLi256ELi2ELi1ELi256ELi8ELi8ELi32ELi0ELi1EEviiiPT_S1_S1_ii_param_4,
	.param .u64 .ptr .align 1 _Z9cuda_gemmIiLi256ELi2ELi1ELi256ELi8ELi8ELi32ELi0ELi1EEviiiPT_S1_S1_ii_param_5,
	.param .u32 _Z9cuda_gemmIiLi256ELi2ELi1ELi256ELi8ELi8ELi32ELi0ELi1EEviiiPT_S1_S1_ii_param_6,
	.param .u32 _Z9cuda_gemmIiLi256ELi2ELi1ELi256ELi8ELi8ELi32ELi0ELi1EEviiiPT_S1_S1_ii_param_7
)
.maxntid 256
{
	.reg .pred 	%p<34>;
	.reg .b32 	%r<274>;
	.reg .b64 	%rd<48>;
	// demoted variable
	.shared .align 128 .b8 _ZZ9cuda_gemmIiLi256ELi2ELi1ELi256ELi8ELi8ELi32ELi0ELi1EEviiiPT_S1_S1_iiE11kron_fac_sh[288];
	// demoted variable
	.shared .align 128 .b8 _ZZ9cuda_gemmIiLi256ELi2ELi1ELi256ELi8ELi8ELi32ELi0ELi1EEviiiPT_S1_S1_iiE3Ash[1024];
	// demoted variable
	.shared .align 128 .b8 _ZZ9cuda_gemmIiLi256ELi2ELi1ELi256ELi8ELi8ELi32ELi0ELi1EEviiiPT_S1_S1_iiE3Csh[1024];
	ld.param.u32 	%r80, [_Z9cuda_gemmIiLi256ELi2ELi1ELi256ELi8ELi8ELi32ELi0ELi1EEviiiPT_S1_S1_ii_param_1];
	ld.param.u32 	%r81, [_Z9cuda_gemmIiLi256ELi2ELi1ELi256ELi8ELi8ELi32ELi0ELi1EEviiiPT_S1_S1_ii_param_2];
	ld.param.u64 	%rd9, [_Z9cuda_gemmIiLi256ELi2ELi1ELi256ELi8ELi8ELi32ELi0ELi1EEviiiPT_S1_S1_ii_param_3];
	ld.param.u64 	%rd10, [_Z9cuda_gemmIiLi256ELi2ELi1ELi256ELi8ELi8ELi32ELi0ELi1EEviiiPT_S1_S1_ii_param_4];
	ld.param.u64 	%rd11, [_Z9cuda_gemmIiLi256ELi2ELi1ELi256ELi8ELi8ELi32ELi0ELi1EEviiiPT_S1_S1_ii_param_5];
	cvta.to.global.u64 	%rd1, %rd10;
	cvta.to.global.u64 	%rd2, %rd9;
	cvta.to.global.u64 	%rd3, %rd11;
	mov.u32 	%r1, %tid.x;
	setp.gt.u32 	%p1, %r1, 63;
	@%p1 bra 	$L__BB317_7;
	mov.u32 	%r2, %ntid.x;
	add.s32 	%r82, %r1, %r2;
	max.u32 	%r83, %r82, 64;
	setp.lt.u32 	%p2, %r82, 64;
	selp.u32 	%r84, 1, 0, %p2;
	add.s32 	%r85, %r82, %r84;
	sub.s32 	%r86, %r83, %r85;
	div.u32 	%r87, %r86, %r2;
	add.s32 	%r3, %r87, %r84;
	and.b32  	%r88, %r3, 3;
	setp.eq.s32 	%p3, %r88, 3;
	mov.u32 	%r262, %r1;
	@%p3 bra 	$L__BB317_4;
	add.s32 	%r90, %r3, 1;
	and.b32  	%r4, %r90, 3;
	mov.b32 	%r261, 0;
	mov.u32 	%r262, %r1;
$L__BB317_3:
	.pragma "nounroll";
	mul.wide.u32 	%rd12, %r262, 4;
	add.s64 	%rd13, %rd1, %rd12;
	ld.global.u32 	%r91, [%rd13];
	and.b32  	%r92, %r262, 7;
	mov.u32 	%r93, _ZZ9cuda_gemmIiLi256ELi2ELi1ELi256ELi8ELi8ELi32ELi0ELi1EEviiiPT_S1_S1_iiE11kron_fac_sh;
	mad.lo.s32 	%r94, %r92, 36, %r93;
	shr.u32 	%r95, %r262, 1;
	and.b32  	%r96, %r95, 2147483644;
	add.s32 	%r97, %r94, %r96;
	st.shared.u32 	[%r97], %r91;
	add.s32 	%r262, %r262, %r2;
	add.s32 	%r261, %r261, 1;
	setp.ne.s32 	%p4, %r261, %r4;
	@%p4 bra 	$L__BB317_3;
$L__BB317_4:
	setp.lt.u32 	%p5, %r3, 3;
	@%p5 bra 	$L__BB317_7;
	mov.u32 	%r100, _ZZ9cuda_gemmIiLi256ELi2ELi1ELi256ELi8ELi8ELi32ELi0ELi1EEviiiPT_S1_S1_iiE11kron_fac_sh;
$L__BB317_6:
	mul.wide.u32 	%rd14, %r262, 4;
	add.s64 	%rd15, %rd1, %rd14;
	ld.global.u32 	%r98, [%rd15];
	and.b32  	%r99, %r262, 7;
	mad.lo.s32 	%r101, %r99, 36, %r100;
	shr.u32 	%r102, %r262, 1;
	and.b32  	%r103, %r102, 2147483644;
	add.s32 	%r104, %r101, %r103;
	st.shared.u32 	[%r104], %r98;
	add.s32 	%r105, %r262, %r2;
	mul.wide.u32 	%rd16, %r105, 4;
	add.s64 	%rd17, %rd1, %rd16;
	ld.global.u32 	%r106, [%rd17];
	and.b32  	%r107, %r105, 7;
	mad.lo.s32 	%r108, %r107, 36, %r100;
	shr.u32 	%r109, %r105, 1;
	and.b32  	%r110, %r109, 2147483644;
	add.s32 	%r111, %r108, %r110;
	st.shared.u32 	[%r111], %r106;
	add.s32 	%r112, %r105, %r2;
	mul.wide.u32 	%rd18, %r112, 4;
	add.s64 	%rd19, %rd1, %rd18;
	ld.global.u32 	%r113, [%rd19];
	and.b32  	%r114, %r112, 7;
	mad.lo.s32 	%r115, %r114, 36, %r100;
	shr.u32 	%r116, %r112, 1;
	and.b32  	%r117, %r116, 2147483644;
	add.s32 	%r118, %r115, %r117;
	st.shared.u32 	[%r118], %r113;
	add.s32 	%r119, %r112, %r2;
	mul.wide.u32 	%rd20, %r119, 4;
	add.s64 	%rd21, %rd1, %rd20;
	ld.global.u32 	%r120, [%rd21];
	and.b32  	%r121, %r119, 7;
	mad.lo.s32 	%r122, %r121, 36, %r100;
	shr.u32 	%r123, %r119, 1;
	and.b32  	%r124, %r123, 2147483644;
	add.s32 	%r125, %r122, %r124;
	st.shared.u32 	[%r125], %r120;
	add.s32 	%r262, %r119, %r2;
	setp.lt.u32 	%p6, %r262, 64;
	@%p6 bra 	$L__BB317_6;
$L__BB317_7:
	and.b32  	%r12, %r1, 31;
	mov.u32 	%r13, %ntid.x;
	mov.u32 	%r264, %ctaid.y;
	mov.u32 	%r15, %nctaid.y;
	shl.b32 	%r16, %r15, 1;
	setp.ge.u32 	%p7, %r264, %r16;
	@%p7 bra 	$L__BB317_31;
	mov.u32 	%r126, %ctaid.x;
	shl.b32 	%r17, %r126, 8;
	shl.b32 	%r127, %r12, 3;
	and.b32  	%r18, %r1, 7;
	shl.b32 	%r128, %r1, 2;
	and.b32  	%r129, %r128, 28;
	mov.u32 	%r130, _ZZ9cuda_gemmIiLi256ELi2ELi1ELi256ELi8ELi8ELi32ELi0ELi1EEviiiPT_S1_S1_iiE11kron_fac_sh;
	add.s32 	%r19, %r130, %r129;
	shl.b32 	%r20, %r126, 5;
	shr.s32 	%r131, %r81, 31;
	shr.u32 	%r132, %r131, 29;
	add.s32 	%r133, %r81, %r132;
	shr.s32 	%r21, %r133, 3;
	add.s32 	%r22, %r1, %r13;
	max.u32 	%r134, %r22, 256;
	setp.lt.u32 	%p8, %r22, 256;
	selp.u32 	%r135, 1, 0, %p8;
	add.s32 	%r136, %r22, %r135;
	sub.s32 	%r137, %r134, %r136;
	div.u32 	%r138, %r137, %r13;
	add.s32 	%r23, %r138, %r135;
	and.b32  	%r24, %r23, 3;
	mov.u32 	%r139, _ZZ9cuda_gemmIiLi256ELi2ELi1ELi256ELi8ELi8ELi32ELi0ELi1EEviiiPT_S1_S1_iiE3Ash;
	add.s32 	%r25, %r139, %r128;
	shl.b32 	%r26, %r13, 2;
	add.s32 	%r27, %r25, %r26;
	add.s32 	%r28, %r22, %r13;
	add.s32 	%r29, %r28, %r13;
	mov.u32 	%r140, _ZZ9cuda_gemmIiLi256ELi2ELi1ELi256ELi8ELi8ELi32ELi0ELi1EEviiiPT_S1_S1_iiE3Csh;
	add.s32 	%r30, %r140, %r128;
	add.s32 	%r31, %r30, %r26;
	add.s32 	%r32, %r31, %r26;
	add.s32 	%r141, %r1, 1;
	and.b32  	%r33, %r141, 7;
	or.b32  	%r142, %r127, %r33;
	shl.b32 	%r143, %r142, 2;
	add.s32 	%r34, %r139, %r143;
	add.s32 	%r144, %r1, 2;
	and.b32  	%r35, %r144, 7;
	or.b32  	%r145, %r127, %r35;
	shl.b32 	%r146, %r145, 2;
	add.s32 	%r36, %r139, %r146;
	add.s32 	%r147, %r1, 3;
	and.b32  	%r37, %r147, 7;
	or.b32  	%r148, %r127, %r37;
	shl.b32 	%r149, %r148, 2;
	add.s32 	%r38, %r139, %r149;
	xor.b32  	%r39, %r18, 4;
	or.b32  	%r150, %r127, %r39;
	shl.b32 	%r151, %r150, 2;
	add.s32 	%r40, %r139, %r151;
	add.s32 	%r152, %r1, 5;
	and.b32  	%r41, %r152, 7;
	or.b32  	%r153, %r127, %r41;
	shl.b32 	%r154, %r153, 2;
	add.s32 	%r42, %r139, %r154;
	add.s32 	%r155, %r1, 6;
	and.b32  	%r43, %r155, 7;
	or.b32  	%r156, %r127, %r43;
	shl.b32 	%r157, %r156, 2;
	add.s32 	%r44, %r139, %r157;
	add.s32 	%r158, %r1, -1;
	and.b32  	%r45, %r158, 7;
	or.b32  	%r159, %r127, %r45;
	shl.b32 	%r160, %r159, 2;
	add.s32 	%r46, %r139, %r160;
	shr.u32 	%r161, %r22, 5;
	and.b32  	%r162, %r22, 31;
	mad.lo.s32 	%r47, %r161, %r21, %r162;
	shr.u32 	%r163, %r28, 5;
	and.b32  	%r164, %r28, 31;
	mad.lo.s32 	%r48, %r163, %r21, %r164;
	mul.wide.u32 	%rd22, %r13, 4;
	add.s64 	%rd4, %rd2, %rd22;
	mul.wide.u32 	%rd23, %r13, 8;
	add.s64 	%rd5, %rd2, %rd23;
	mul.wide.u32 	%rd24, %r13, 12;
	add.s64 	%rd6, %rd2, %rd24;
	shr.u32 	%r49, %r13, 5;
	cvt.u64.u32 	%rd26, %r26;
$L__BB317_9:
	setp.eq.s32 	%p9, %r24, 3;
	mul.lo.s32 	%r51, %r264, %r81;
	mov.u32 	%r265, %r1;
	@%p9 bra 	$L__BB317_13;
	setp.eq.s32 	%p10, %r24, 0;
	add.s32 	%r165, %r51, %r17;
	add.s32 	%r166, %r165, %r1;
	mul.wide.s32 	%rd25, %r166, 4;
	add.s64 	%rd7, %rd2, %rd25;
	ld.global.u32 	%r167, [%rd7];
	st.shared.u32 	[%r25], %r167;
	mov.u32 	%r265, %r22;
	@%p10 bra 	$L__BB317_13;
	setp.eq.s32 	%p11, %r24, 1;
	add.s64 	%rd8, %rd7, %rd26;
	ld.global.u32 	%r168, [%rd8];
	st.shared.u32 	[%r27], %r168;
	mov.u32 	%r265, %r28;
	@%p11 bra 	$L__BB317_13;
	add.s64 	%rd28, %rd8, %rd26;
	ld.global.u32 	%r169, [%rd28];
	add.s32 	%r170, %r27, %r26;
	st.shared.u32 	[%r170], %r169;
	mov.u32 	%r265, %r29;
$L__BB317_13:
	setp.lt.u32 	%p12, %r23, 3;
	@%p12 bra 	$L__BB317_16;
	shl.b32 	%r171, %r265, 2;
	mov.u32 	%r172, _ZZ9cuda_gemmIiLi256ELi2ELi1ELi256ELi8ELi8ELi32ELi0ELi1EEviiiPT_S1_S1_iiE3Ash;
	add.s32 	%r267, %r172, %r171;
	add.s32 	%r173, %r17, %r265;
	add.s32 	%r266, %r173, %r51;
$L__BB317_15:
	mul.wide.s32 	%rd29, %r266, 4;
	add.s64 	%rd30, %rd4, %rd29;
	add.s64 	%rd31, %rd5, %rd29;
	add.s64 	%rd32, %rd6, %rd29;
	add.s64 	%rd33, %rd2, %rd29;
	ld.global.u32 	%r174, [%rd33];
	st.shared.u32 	[%r267], %r174;
	ld.global.u32 	%r175, [%rd30];
	add.s32 	%r176, %r267, %r26;
	st.shared.u32 	[%r176], %r175;
	ld.global.u32 	%r177, [%rd31];
	shl.b32 	%r178, %r13, 3;
	add.s32 	%r179, %r267, %r178;
	st.shared.u32 	[%r179], %r177;
	ld.global.u32 	%r180, [%rd32];
	mad.lo.s32 	%r181, %r13, 12, %r267;
	st.shared.u32 	[%r181], %r180;
	add.s32 	%r265, %r265, %r26;
	shl.b32 	%r182, %r13, 4;
	add.s32 	%r267, %r267, %r182;
	add.s32 	%r266, %r266, %r26;
	setp.lt.u32 	%p13, %r265, 256;
	@%p13 bra 	$L__BB317_15;
$L__BB317_16:
	mov.u32 	%r269, %r1;
	@%p9 bra 	$L__BB317_20;
	setp.eq.s32 	%p15, %r24, 0;
	mov.b32 	%r183, 0;
	st.shared.u32 	[%r30], %r183;
	mov.u32 	%r269, %r22;
	@%p15 bra 	$L__BB317_20;
	setp.eq.s32 	%p16, %r24, 1;
	mov.b32 	%r184, 0;
	st.shared.u32 	[%r31], %r184;
	mov.u32 	%r269, %r28;
	@%p16 bra 	$L__BB317_20;
	mov.b32 	%r185, 0;
	st.shared.u32 	[%r32], %r185;
	mov.u32 	%r269, %r29;
$L__BB317_20:
	@%p12 bra 	$L__BB317_22;
$L__BB317_21:
	shl.b32 	%r186, %r269, 2;
	mov.u32 	%r187, _ZZ9cuda_gemmIiLi256ELi2ELi1ELi256ELi8ELi8ELi32ELi0ELi1EEviiiPT_S1_S1_iiE3Csh;
	add.s32 	%r188, %r187, %r186;
	mov.b32 	%r189, 0;
	st.shared.u32 	[%r188], %r189;
	add.s32 	%r190, %r188, %r26;
	st.shared.u32 	[%r190], %r189;
	add.s32 	%r191, %r190, %r26;
	st.shared.u32 	[%r191], %r189;
	add.s32 	%r192, %r191, %r26;
	st.shared.u32 	[%r192], %r189;
	add.s32 	%r269, %r26, %r269;
	setp.lt.u32 	%p18, %r269, 256;
	@%p18 bra 	$L__BB317_21;
$L__BB317_22:
	shr.u32 	%r271, %r1, 5;
	bar.sync 	0;
	shl.b32 	%r193, %r18, 2;
	shl.b32 	%r194, %r12, 5;
	or.b32  	%r195, %r194, %r193;
	mov.u32 	%r196, _ZZ9cuda_gemmIiLi256ELi2ELi1ELi256ELi8ELi8ELi32ELi0ELi1EEviiiPT_S1_S1_iiE3Ash;
	add.s32 	%r197, %r196, %r195;
	ld.shared.u32 	%r65, [%r197];
	ld.shared.u32 	%r66, [%r34];
	ld.shared.u32 	%r67, [%r36];
	ld.shared.u32 	%r68, [%r38];
	ld.shared.u32 	%r69, [%r40];
	ld.shared.u32 	%r70, [%r42];
	ld.shared.u32 	%r71, [%r44];
	ld.shared.u32 	%r72, [%r46];
$L__BB317_23:
	mad.lo.s32 	%r198, %r271, 36, %r19;
	ld.shared.u32 	%r199, [%r198];
	shfl.sync.idx.b32	%r200|%p19, %r199, %r18, 6175, -1;
	mul.lo.s32 	%r201, %r200, %r65;
	shfl.sync.idx.b32	%r202|%p20, %r199, %r33, 6175, -1;
	mad.lo.s32 	%r203, %r202, %r66, %r201;
	shfl.sync.idx.b32	%r204|%p21, %r199, %r35, 6175, -1;
	mad.lo.s32 	%r205, %r204, %r67, %r203;
	shfl.sync.idx.b32	%r206|%p22, %r199, %r37, 6175, -1;
	mad.lo.s32 	%r207, %r206, %r68, %r205;
	shfl.sync.idx.b32	%r208|%p23, %r199, %r39, 6175, -1;
	mad.lo.s32 	%r209, %r208, %r69, %r207;
	shfl.sync.idx.b32	%r210|%p24, %r199, %r41, 6175, -1;
	mad.lo.s32 	%r211, %r210, %r70, %r209;
	shfl.sync.idx.b32	%r212|%p25, %r199, %r43, 6175, -1;
	mad.lo.s32 	%r213, %r212, %r71, %r211;
	shfl.sync.idx.b32	%r214|%p26, %r199, %r45, 6175, -1;
	mad.lo.s32 	%r215, %r214, %r72, %r213;
	shl.b32 	%r216, %r12, 2;
	shl.b32 	%r217, %r271, 7;
	or.b32  	%r218, %r217, %r216;
	mov.u32 	%r219, _ZZ9cuda_gemmIiLi256ELi2ELi1ELi256ELi8ELi8ELi32ELi0ELi1EEviiiPT_S1_S1_iiE3Csh;
	add.s32 	%r220, %r219, %r218;
	ld.shared.u32 	%r221, [%r220];
	add.s32 	%r222, %r221, %r215;
	st.shared.u32 	[%r220], %r222;
	add.s32 	%r271, %r271, %r49;
	setp.lt.u32 	%p27, %r271, 8;
	@%p27 bra 	$L__BB317_23;
	setp.eq.s32 	%p28, %r24, 3;
	bar.sync 	0;
	mad.lo.s32 	%r75, %r264, %r80, %r20;
	mov.u32 	%r272, %r1;
	@%p28 bra 	$L__BB317_28;
	setp.eq.s32 	%p29, %r24, 0;
	shr.u32 	%r223, %r1, 5;
	mad.lo.s32 	%r224, %r223, %r21, %r12;
	add.s32 	%r225, %r75, %r224;
	ld.shared.u32 	%r226, [%r30];
	mul.wide.s32 	%rd34, %r225, 4;
	add.s64 	%rd35, %rd3, %rd34;
	st.global.u32 	[%rd35], %r226;
	mov.u32 	%r272, %r22;
	@%p29 bra 	$L__BB317_28;
	setp.eq.s32 	%p30, %r24, 1;
	add.s32 	%r227, %r75, %r47;
	ld.shared.u32 	%r228, [%r31];
	mul.wide.s32 	%rd36, %r227, 4;
	add.s64 	%rd37, %rd3, %rd36;
	st.global.u32 	[%rd37], %r228;
	mov.u32 	%r272, %r28;
	@%p30 bra 	$L__BB317_28;
	add.s32 	%r229, %r75, %r48;
	ld.shared.u32 	%r230, [%r32];
	mul.wide.s32 	%rd38, %r229, 4;
	add.s64 	%rd39, %rd3, %rd38;
	st.global.u32 	[%rd39], %r230;
	mov.u32 	%r272, %r29;
$L__BB317_28:
	setp.lt.u32 	%p31, %r23, 3;
	@%p31 bra 	$L__BB317_30;
$L__BB317_29:
	shr.u32 	%r231, %r272, 5;
	and.b32  	%r232, %r272, 31;
	add.s32 	%r233, %r75, %r232;
	mad.lo.s32 	%r234, %r231, %r21, %r233;
	shl.b32 	%r235, %r272, 2;
	add.s32 	%r237, %r219, %r235;
	ld.shared.u32 	%r238, [%r237];
	mul.wide.s32 	%rd40, %r234, 4;
	add.s64 	%rd41, %rd3, %rd40;
	st.global.u32 	[%rd41], %r238;
	add.s32 	%r239, %r272, %r13;
	shr.u32 	%r240, %r239, 5;
	and.b32  	%r241, %r239, 31;
	add.s32 	%r242, %r75, %r241;
	mad.lo.s32 	%r243, %r240, %r21, %r242;
	add.s32 	%r244, %r237, %r26;
	ld.shared.u32 	%r245, [%r244];
	mul.wide.s32 	%rd42, %r243, 4;
	add.s64 	%rd43, %rd3, %rd42;
	st.global.u32 	[%rd43], %r245;
	add.s32 	%r246, %r239, %r13;
	shr.u32 	%r247, %r246, 5;
	and.b32  	%r248, %r246, 31;
	add.s32 	%r249, %r75, %r248;
	mad.lo.s32 	%r250, %r247, %r21, %r249;
	add.s32 	%r251, %r244, %r26;
	ld.shared.u32 	%r252, [%r251];
	mul.wide.s32 	%rd44, %r250, 4;
	add.s64 	%rd45, %rd3, %rd44;
	st.global.u32 	[%rd45], %r252;
	add.s32 	%r253, %r246, %r13;
	shr.u32 	%r254, %r253, 5;
	and.b32  	%r255, %r253, 31;
	add.s32 	%r256, %r75, %r255;
	mad.lo.s32 	%r257, %r254, %r21, %r256;
	add.s32 	%r258, %r251, %r26;
	ld.shared.u32 	%r259, [%r258];
	mul.wide.s32 	%rd46, %r257, 4;
	add.s64 	%rd47, %rd3, %rd46;
	st.global.u32 	[%rd47], %r259;
	add.s32 	%r272, %r253, %r13;
	setp.lt.u32 	%p32, %r272, 256;
	@%p32 bra 	$L__BB317_29;
$L__BB317_30:
	add.s32 	%r264, %r264, %r15;
	setp.lt.u32 	%p33, %r264, %r16;
	@%p33 bra 	$L__BB317_9;
$L__BB317_31:
	ret;

}
	// .globl	_Z9cuda_gemmIiLi256ELi2ELi1ELi256ELi8ELi8ELi32ELi1ELi0EEviiiPT_S1_S1_ii
.visible .entry _Z9cuda_gemmIiLi256ELi2ELi1ELi256ELi8ELi8ELi32ELi1ELi0EEviiiPT_S1_S1_ii(
	.param .u32 _Z9cuda_gemmIiLi256ELi2ELi1ELi256ELi8ELi8ELi32ELi1ELi0EEviiiPT_S1_S1_ii_param_0,
	.param .u32 _Z9cuda_gemmIiLi256ELi2ELi1ELi256ELi8ELi8ELi32ELi1ELi0EEviiiPT_S1_S1_ii_param_1,
	.param .u32 _Z9cuda_gemmIiLi256ELi2ELi1ELi256ELi8ELi8ELi32ELi1ELi0EEviiiPT_S1_S1_ii_param_2,
	.param .u64 .ptr .align 1 _Z9cuda_gemmIiLi256ELi2ELi1ELi256ELi8ELi8ELi32ELi1ELi0EEviiiPT_S1_S1_ii_param_3,
	.param .u64 .ptr .align 1 _Z9cuda_gemmIiLi256ELi2ELi1ELi256ELi8ELi8ELi32ELi1ELi0EEviiiPT_S1_S1_ii_param_4,
	.param .u64 .ptr .align 1 _Z9cuda_gemmIiLi256ELi2ELi1ELi256ELi8ELi8ELi32ELi1ELi0EEviiiPT_S1_S1_ii_param_5,
	.param .u32 _Z9cuda_gemmIiLi256ELi2ELi1ELi256ELi8ELi8ELi32ELi1ELi0EEviiiPT_S1_S1_ii_param_6,
	.param .u32 _Z9cuda_gemmIiLi256ELi2ELi1ELi256ELi8ELi8ELi32ELi1ELi0EEviiiPT_S1_S1_ii_param_7
)
.maxntid 256
{
	.reg .pred 	%p<117>;
	.reg .b32 	%r<632>;
	.reg .b64 	%rd<38>;
	// demoted variable
	.shared .align 128 .b8 _ZZ9cuda_gemmIiLi256ELi2ELi1ELi256ELi8ELi8ELi32ELi1ELi0EEviiiPT_S1_S1_iiE11kron_fac_sh[288];
	// demoted variable
	.shared .align 128 .b8 _ZZ9cuda_gemmIiLi256ELi2ELi1ELi256ELi8ELi8ELi32ELi1ELi0EEviiiPT_S1_S1_iiE3Ash[1024];
	// demoted variable
	.shared .align 128 .b8 _ZZ9cuda_gemmIiLi256ELi2ELi1ELi256ELi8ELi8ELi32ELi1ELi0EEviiiPT_S1_S1_iiE3Csh[1024];
	ld.param.u64 	%rd12, [_Z9cuda_gemmIiLi256ELi2ELi1ELi256ELi8ELi8ELi32ELi1ELi0EEviiiPT_S1_S1_ii_param_3];
	ld.param.u64 	%rd11, [_Z9cuda_gemmIiLi256ELi2ELi1ELi256ELi8ELi8ELi32ELi1ELi0EEviiiPT_S1_S1_ii_param_4];
	ld.param.u64 	%rd13, [_Z9cuda_gemmIiLi256ELi2ELi1ELi256ELi8ELi8ELi32ELi1ELi0EEviiiPT_S1_S1_ii_param_5];
	ld.param.u32 	%r220, [_Z9cuda_gemmIiLi256ELi2ELi1ELi256ELi8ELi8ELi32ELi1ELi0EEviiiPT_S1_S1_ii_param_6];
	ld.param.u32 	%r221, [_Z9cuda_gemmIiLi256ELi2ELi1ELi256ELi8ELi8ELi32ELi1ELi0EEviiiPT_S1_S1_ii_param_7];
	cvta.to.global.u64 	%rd1, %rd12;
	cvta.to.global.u64 	%rd2, %rd13;
	mov.u32 	%r1, %tid.x;
	and.b32  	%r2, %r1, 31;
	setp.lt.s32 	%p1, %r221, 16;
	shr.u32 	%r3, %r221, 4;
	selp.b32 	%r4, 1, %r3, %p1;
	mul.lo.s32 	%r5, %r221, %r220;
	setp.ge.u32 	%p2, %r1, %r5;
	@%p2 bra 	$L__BB318_3;
	mov.u32 	%r6, %ntid.x;
	cvta.to.global.u64 	%rd3, %rd11;
	mov.u32 	%r526, %r1;
$L__BB318_2:
	mul.wide.u32 	%rd14, %r526, 4;
	add.s64 	%rd15, %rd3, %rd14;
	ld.global.u32 	%r222, [%rd15];
	rem.u32 	%r223, %r526, %r220;
	mov.u32 	%r224, _ZZ9cuda_gemmIiLi256ELi2ELi1ELi256ELi8ELi8ELi32ELi1ELi0EEviiiPT_S1_S1_iiE11kron_fac_sh;
	mad.lo.s32 	%r225, %r223, 36, %r224;
	div.u32 	%r226, %r526, %r221;
	shl.b32 	%r227, %r226, 2;
	add.s32 	%r228, %r225, %r227;
	st.shared.u32 	[%r228], %r222;
	add.s32 	%r526, %r526, %r6;
	setp.lt.u32 	%p3, %r526, %r5;
	@%p3 bra 	$L__BB318_2;
$L__BB318_3:
	div.s32 	%r9, 256, %r221;
	mul.lo.s32 	%r229, %r9, %r4;
	min.s32 	%r10, %r229, 256;
	div.u32 	%r12, %r1, %r10;
	mul.lo.s32 	%r230, %r12, %r10;
	sub.s32 	%r231, %r1, %r230;
	div.u32 	%r11, %r231, %r4;
	mov.u32 	%r13, %ntid.x;
	div.u32 	%r14, %r13, %r10;
	mov.u32 	%r535, %ctaid.y;
	mov.u32 	%r232, %nctaid.y;
	shl.b32 	%r233, %r232, 1;
	setp.ge.u32 	%p4, %r535, %r233;
	@%p4 bra 	$L__BB318_143;
	and.b32  	%r16, %r11, 7;
	rem.u32 	%r235, %r1, %r4;
	shl.b32 	%r17, %r235, 3;
	min.s32 	%r18, %r220, 8;
	shl.b32 	%r236, %r221, 8;
	sub.s32 	%r19, 8223, %r236;
	shl.b32 	%r237, %r4, 8;
	sub.s32 	%r20, 8223, %r237;
	add.s32 	%r21, %r1, %r13;
	max.u32 	%r238, %r21, 256;
	setp.lt.u32 	%p5, %r21, 256;
	selp.u32 	%r239, 1, 0, %p5;
	add.s32 	%r240, %r21, %r239;
	sub.s32 	%r241, %r238, %r240;
	div.u32 	%r242, %r241, %r13;
	add.s32 	%r22, %r242, %r239;
	and.b32  	%r23, %r22, 3;
	shl.b32 	%r24, %r13, 2;
	add.s32 	%r25, %r21, %r13;
	add.s32 	%r26, %r25, %r13;
	setp.lt.s32 	%p6, %r16, %r221;
	selp.b32 	%r243, 0, %r221, %p6;
	sub.s32 	%r27, %r16, %r243;
	add.s32 	%r244, %r16, 1;
	setp.lt.s32 	%p7, %r244, %r221;
	selp.b32 	%r245, 0, %r221, %p7;
	sub.s32 	%r28, %r244, %r245;
	add.s32 	%r246, %r16, 2;
	setp.lt.s32 	%p8, %r246, %r221;
	selp.b32 	%r247, 0, %r221, %p8;
	sub.s32 	%r29, %r246, %r247;
	add.s32 	%r248, %r16, 3;
	setp.lt.s32 	%p9, %r248, %r221;
	selp.b32 	%r249, 0, %r221, %p9;
	sub.s32 	%r30, %r248, %r249;
	add.s32 	%r250, %r16, 4;
	setp.lt.s32 	%p10, %r250, %r221;
	selp.b32 	%r251, 0, %r221, %p10;
	sub.s32 	%r31, %r250, %r251;
	add.s32 	%r252, %r16, 5;
	setp.lt.s32 	%p11, %r252, %r221;
	selp.b32 	%r253, 0, %r221, %p11;
	sub.s32 	%r32, %r252, %r253;
	add.s32 	%r254, %r16, 6;
	setp.lt.s32 	%p12, %r254, %r221;
	selp.b32 	%r255, 0, %r221, %p12;
	sub.s32 	%r33, %r254, %r255;
	add.s32 	%r256, %r16, 7;
	setp.lt.s32 	%p13, %r256, %r221;
	selp.b32 	%r257, 0, %r221, %p13;
	sub.s32 	%r34, %r256, %r257;
	shl.b32 	%r35, %r13, 4;
	shl.b32 	%r36, %r13, 3;
	mul.lo.s32 	%r37, %r13, 12;
	mul.wide.u32 	%rd16, %r13, 4;
	add.s64 	%rd4, %rd1, %rd16;
	mul.wide.u32 	%rd17, %r13, 8;
	add.s64 	%rd5, %rd1, %rd17;
	mul.wide.u32 	%rd18, %r13, 12;
	add.s64 	%rd6, %rd1, %rd18;
	cvt.u64.u32 	%rd34, %r24;
$L__BB318_5:
	setp.eq.s32 	%p14, %r23, 3;
	mov.u32 	%r536, %r1;
	@%p14 bra 	$L__BB318_9;
	setp.eq.s32 	%p15, %r23, 0;
	shl.b32 	%r258, %r535, 8;
	or.b32  	%r259, %r258, %r1;
	mul.wide.s32 	%rd19, %r259, 4;
	add.s64 	%rd7, %rd1, %rd19;
	ld.global.u32 	%r260, [%rd7];
	shl.b32 	%r261, %r1, 2;
	mov.u32 	%r262, _ZZ9cuda_gemmIiLi256ELi2ELi1ELi256ELi8ELi8ELi32ELi1ELi0EEviiiPT_S1_S1_iiE3Ash;
	add.s32 	%r263, %r262, %r261;
	st.shared.u32 	[%r263], %r260;
	mov.u32 	%r536, %r21;
	@%p15 bra 	$L__BB318_9;
	setp.eq.s32 	%p16, %r23, 1;
	cvt.u64.u32 	%rd20, %r24;
	add.s64 	%rd8, %rd7, %rd20;
	ld.global.u32 	%r264, [%rd8];
	add.s32 	%r268, %r263, %r24;
	st.shared.u32 	[%r268], %r264;
	mov.u32 	%r536, %r25;
	@%p16 bra 	$L__BB318_9;
	add.s64 	%rd22, %rd8, %rd20;
	ld.global.u32 	%r269, [%rd22];
	add.s32 	%r274, %r268, %r24;
	st.shared.u32 	[%r274], %r269;
	mov.u32 	%r536, %r26;
$L__BB318_9:
	setp.lt.u32 	%p17, %r22, 3;
	@%p17 bra 	$L__BB318_12;
	shl.b32 	%r275, %r536, 2;
	mov.u32 	%r276, _ZZ9cuda_gemmIiLi256ELi2ELi1ELi256ELi8ELi8ELi32ELi1ELi0EEviiiPT_S1_S1_iiE3Ash;
	add.s32 	%r538, %r276, %r275;
	shl.b32 	%r277, %r535, 8;
	add.s32 	%r537, %r536, %r277;
$L__BB318_11:
	mul.wide.s32 	%rd23, %r537, 4;
	add.s64 	%rd24, %rd4, %rd23;
	add.s64 	%rd25, %rd5, %rd23;
	add.s64 	%rd26, %rd6, %rd23;
	add.s64 	%rd27, %rd1, %rd23;
	ld.global.u32 	%r278, [%rd27];
	st.shared.u32 	[%r538], %r278;
	ld.global.u32 	%r279, [%rd24];
	add.s32 	%r280, %r538, %r24;
	st.shared.u32 	[%r280], %r279;
	ld.global.u32 	%r281, [%rd25];
	add.s32 	%r282, %r538, %r36;
	st.shared.u32 	[%r282], %r281;
	ld.global.u32 	%r283, [%rd26];
	add.s32 	%r284, %r538, %r37;
	st.shared.u32 	[%r284], %r283;
	add.s32 	%r536, %r536, %r24;
	add.s32 	%r538, %r538, %r35;
	add.s32 	%r537, %r537, %r24;
	setp.lt.u32 	%p18, %r536, 256;
	@%p18 bra 	$L__BB318_11;
$L__BB318_12:
	mov.u32 	%r540, %r1;
	@%p14 bra 	$L__BB318_16;
	setp.eq.s32 	%p20, %r23, 0;
	shl.b32 	%r285, %r1, 2;
	mov.u32 	%r286, _ZZ9cuda_gemmIiLi256ELi2ELi1ELi256ELi8ELi8ELi32ELi1ELi0EEviiiPT_S1_S1_iiE3Csh;
	add.s32 	%r287, %r286, %r285;
	mov.b32 	%r288, 0;
	st.shared.u32 	[%r287], %r288;
	mov.u32 	%r540, %r21;
	@%p20 bra 	$L__BB318_16;
	setp.eq.s32 	%p21, %r23, 1;
	add.s32 	%r56, %r287, %r24;
	mov.b32 	%r292, 0;
	st.shared.u32 	[%r56], %r292;
	mov.u32 	%r540, %r25;
	@%p21 bra 	$L__BB318_16;
	add.s32 	%r293, %r56, %r24;
	mov.b32 	%r294, 0;
	st.shared.u32 	[%r293], %r294;
	mov.u32 	%r540, %r26;
$L__BB318_16:
	@%p17 bra 	$L__BB318_18;
$L__BB318_17:
	shl.b32 	%r295, %r540, 2;
	mov.u32 	%r296, _ZZ9cuda_gemmIiLi256ELi2ELi1ELi256ELi8ELi8ELi32ELi1ELi0EEviiiPT_S1_S1_iiE3Csh;
	add.s32 	%r297, %r296, %r295;
	mov.b32 	%r298, 0;
	st.shared.u32 	[%r297], %r298;
	add.s32 	%r299, %r297, %r24;
	st.shared.u32 	[%r299], %r298;
	add.s32 	%r300, %r299, %r24;
	st.shared.u32 	[%r300], %r298;
	add.s32 	%r301, %r300, %r24;
	st.shared.u32 	[%r301], %r298;
	add.s32 	%r540, %r24, %r540;
	setp.lt.u32 	%p23, %r540, 256;
	@%p23 bra 	$L__BB318_17;
$L__BB318_18:
	setp.lt.s32 	%p24, %r9, 1;
	bar.sync 	0;
	@%p24 bra 	$L__BB318_136;
	setp.ne.s32 	%p25, %r4, 1;
	@%p25 bra 	$L__BB318_57;
	mov.b32 	%r550, 0;
$L__BB318_21:
	setp.lt.s32 	%p84, %r221, 1;
	add.s32 	%r69, %r550, %r11;
	mad.lo.s32 	%r70, %r69, %r221, %r17;
	@%p84 bra 	$L__BB318_23;
	add.s32 	%r431, %r70, %r16;
	shl.b32 	%r432, %r431, 2;
	mov.u32 	%r433, _ZZ9cuda_gemmIiLi256ELi2ELi1ELi256ELi8ELi8ELi32ELi1ELi0EEviiiPT_S1_S1_iiE3Ash;
	add.s32 	%r434, %r433, %r432;
	ld.shared.u32 	%r629, [%r434];
$L__BB318_23:
	setp.lt.s32 	%p85, %r221, 2;
	@%p85 bra 	$L__BB318_25;
	add.s32 	%r435, %r11, 1;
	and.b32  	%r436, %r435, 7;
	add.s32 	%r437, %r70, %r436;
	shl.b32 	%r438, %r437, 2;
	mov.u32 	%r439, _ZZ9cuda_gemmIiLi256ELi2ELi1ELi256ELi8ELi8ELi32ELi1ELi0EEviiiPT_S1_S1_iiE3Ash;
	add.s32 	%r440, %r439, %r438;
	ld.shared.u32 	%r628, [%r440];
$L__BB318_25:
	setp.lt.s32 	%p86, %r221, 3;
	@%p86 bra 	$L__BB318_27;
	add.s32 	%r441, %r11, 2;
	and.b32  	%r442, %r441, 7;
	add.s32 	%r443, %r70, %r442;
	shl.b32 	%r444, %r443, 2;
	mov.u32 	%r445, _ZZ9cuda_gemmIiLi256ELi2ELi1ELi256ELi8ELi8ELi32ELi1ELi0EEviiiPT_S1_S1_iiE3Ash;
	add.s32 	%r446, %r445, %r444;
	ld.shared.u32 	%r627, [%r446];
$L__BB318_27:
	setp.lt.s32 	%p87, %r221, 4;
	@%p87 bra 	$L__BB318_29;
	add.s32 	%r447, %r11, 3;
	and.b32  	%r448, %r447, 7;
	add.s32 	%r449, %r70, %r448;
	shl.b32 	%r450, %r449, 2;
	mov.u32 	%r451, _ZZ9cuda_gemmIiLi256ELi2ELi1ELi256ELi8ELi8ELi32ELi1ELi0EEviiiPT_S1_S1_iiE3Ash;
	add.s32 	%r452, %r451, %r450;
	ld.shared.u32 	%r626, [%r452];
$L__BB318_29:
	setp.lt.s32 	%p88, %r221, 5;
	@%p88 bra 	$L__BB318_31;
	xor.b32  	%r453, %r16, 4;
	add.s32 	%r454, %r70, %r453;
	shl.b32 	%r455, %r454, 2;
	mov.u32 	%r456, _ZZ9cuda_gemmIiLi256ELi2ELi1ELi256ELi8ELi8ELi32ELi1ELi0EEviiiPT_S1_S1_iiE3Ash;
	add.s32 	%r457, %r456, %r455;
	ld.shared.u32 	%r625, [%r457];
$L__BB318_31:
	setp.lt.s32 	%p89, %r221, 6;
	@%p89 bra 	$L__BB318_33;
	add.s32 	%r458, %r11, 5;
	and.b32  	%r459, %r458, 7;
	add.s32 	%r460, %r70, %r459;
	shl.b32 	%r461, %r460, 2;
	mov.u32 	%r462, _ZZ9cuda_gemmIiLi256ELi2ELi1ELi256ELi8ELi8ELi32ELi1ELi0EEviiiPT_S1_S1_iiE3Ash;
	add.s32 	%r463, %r462, %r461;
	ld.shared.u32 	%r624, [%r463];
$L__BB318_33:
	setp.lt.s32 	%p90, %r221, 7;
	@%p90 bra 	$L__BB318_35;
	add.s32 	%r464, %r11, 6;
	and.b32  	%r465, %r464, 7;
	add.s32 	%r466, %r70, %r465;
	shl.b32 	%r467, %r466, 2;
	mov.u32 	%r468, _ZZ9cuda_gemmIiLi256ELi2ELi1ELi256ELi8ELi8ELi32ELi1ELi0EEviiiPT_S1_S1_iiE3Ash;
	add.s32 	%r469, %r468, %r467;
	ld.shared.u32 	%r623, [%r469];
$L__BB318_35:
	setp.lt.s32 	%p91, %r221, 8;
	@%p91 bra 	$L__BB318_37;
	add.s32 	%r470, %r11, -1;
	and.b32  	%r471, %r470, 7;
	add.s32 	%r472, %r70, %r471;
	shl.b32 	%r473, %r472, 2;
	mov.u32 	%r474, _ZZ9cuda_gemmIiLi256ELi2ELi1ELi256ELi8ELi8ELi32ELi1ELi0EEviiiPT_S1_S1_iiE3Ash;
	add.s32 	%r475, %r474, %r473;
	ld.shared.u32 	%r622, [%r475];
$L__BB318_37:
	setp.lt.s32 	%p92, %r12, %r18;
	@%p92 bra 	$L__BB318_39;
$L__BB318_38:
	add.s32 	%r550, %r550, %r10;
	setp.lt.s32 	%p110, %r550, %r9;
	@%p110 bra 	$L__BB318_21;
	bra.uni 	$L__BB318_136;
$L__BB318_39:
	rem.s32 	%r476, %r2, %r221;
	shl.b32 	%r477, %r476, 2;
	mov.u32 	%r478, _ZZ9cuda_gemmIiLi256ELi2ELi1ELi256ELi8ELi8ELi32ELi1ELi0EEviiiPT_S1_S1_iiE11kron_fac_sh;
	add.s32 	%r88, %r478, %r477;
	mov.u32 	%r559, %r12;
$L__BB318_40:
	mad.lo.s32 	%r480, %r559, 36, %r88;
	ld.shared.u32 	%r90, [%r480];
	mov.b32 	%r561, 0;
	@%p84 bra 	$L__BB318_42;
	shfl.sync.idx.b32	%r481|%p94, %r90, %r27, %r19, -1;
	mul.lo.s32 	%r561, %r481, %r629;
$L__BB318_42:
	@%p85 bra 	$L__BB318_44;
	shfl.sync.idx.b32	%r482|%p96, %r90, %r28, %r19, -1;
	mad.lo.s32 	%r561, %r482, %r628, %r561;
$L__BB318_44:
	@%p86 bra 	$L__BB318_46;
	shfl.sync.idx.b32	%r483|%p98, %r90, %r29, %r19, -1;
	mad.lo.s32 	%r561, %r483, %r627, %r561;
$L__BB318_46:
	@%p87 bra 	$L__BB318_48;
	shfl.sync.idx.b32	%r484|%p100, %r90, %r30, %r19, -1;
	mad.lo.s32 	%r561, %r484, %r626, %r561;
$L__BB318_48:
	setp.lt.s32 	%p101, %r221, 5;
	@%p101 bra 	$L__BB318_50;
	shfl.sync.idx.b32	%r485|%p102, %r90, %r31, %r19, -1;
	mad.lo.s32 	%r561, %r485, %r625, %r561;
$L__BB318_50:
	setp.lt.s32 	%p103, %r221, 6;
	@%p103 bra 	$L__BB318_52;
	shfl.sync.idx.b32	%r486|%p104, %r90, %r32, %r19, -1;
	mad.lo.s32 	%r561, %r486, %r624, %r561;
$L__BB318_52:
	setp.lt.s32 	%p105, %r221, 7;
	@%p105 bra 	$L__BB318_54;
	shfl.sync.idx.b32	%r487|%p106, %r90, %r33, %r19, -1;
	mad.lo.s32 	%r561, %r487, %r623, %r561;
$L__BB318_54:
	setp.lt.s32 	%p107, %r221, 8;
	@%p107 bra 	$L__BB318_56;
	shfl.sync.idx.b32	%r488|%p108, %r90, %r34, %r19, -1;
	mad.lo.s32 	%r561, %r488, %r622, %r561;
$L__BB318_56:
	mad.lo.s32 	%r489, %r559, %r9, %r69;
	shl.b32 	%r490, %r489, 2;
	mov.u32 	%r491, _ZZ9cuda_gemmIiLi256ELi2ELi1ELi256ELi8ELi8ELi32ELi1ELi0EEviiiPT_S1_S1_iiE3Csh;
	add.s32 	%r492, %r491, %r490;
	ld.shared.u32 	%r493, [%r492];
	add.s32 	%r494, %r493, %r561;
	st.shared.u32 	[%r492], %r494;
	add.s32 	%r559, %r559, %r14;
	setp.lt.s32 	%p109, %r559, %r18;
	@%p109 bra 	$L__BB318_40;
	bra.uni 	$L__BB318_38;
$L__BB318_57:
	setp.gt.u32 	%p26, %r221, 31;
	@%p26 bra 	$L__BB318_75;
	mov.b32 	%r604, 0;
$L__BB318_59:
	setp.eq.s32 	%p27, %r221, 0;
	add.s32 	%r169, %r604, %r11;
	mad.lo.s32 	%r170, %r169, %r221, %r17;
	@%p27 bra 	$L__BB318_61;
	add.s32 	%r303, %r170, %r16;
	shl.b32 	%r304, %r303, 2;
	mov.u32 	%r305, _ZZ9cuda_gemmIiLi256ELi2ELi1ELi256ELi8ELi8ELi32ELi1ELi0EEviiiPT_S1_S1_iiE3Ash;
	add.s32 	%r306, %r305, %r304;
	ld.shared.u32 	%r629, [%r306];
$L__BB318_61:
	setp.lt.s32 	%p28, %r221, 2;
	@%p28 bra 	$L__BB318_63;
	add.s32 	%r307, %r11, 1;
	and.b32  	%r308, %r307, 7;
	add.s32 	%r309, %r170, %r308;
	shl.b32 	%r310, %r309, 2;
	mov.u32 	%r311, _ZZ9cuda_gemmIiLi256ELi2ELi1ELi256ELi8ELi8ELi32ELi1ELi0EEviiiPT_S1_S1_iiE3Ash;
	add.s32 	%r312, %r311, %r310;
	ld.shared.u32 	%r628, [%r312];
$L__BB318_63:
	setp.lt.s32 	%p29, %r221, 3;
	@%p29 bra 	$L__BB318_65;
	add.s32 	%r313, %r11, 2;
	and.b32  	%r314, %r313, 7;
	add.s32 	%r315, %r170, %r314;
	shl.b32 	%r316, %r315, 2;
	mov.u32 	%r317, _ZZ9cuda_gemmIiLi256ELi2ELi1ELi256ELi8ELi8ELi32ELi1ELi0EEviiiPT_S1_S1_iiE3Ash;
	add.s32 	%r318, %r317, %r316;
	ld.shared.u32 	%r627, [%r318];
$L__BB318_65:
	setp.lt.s32 	%p30, %r221, 4;
	@%p30 bra 	$L__BB318_67;
	add.s32 	%r319, %r11, 3;
	and.b32  	%r320, %r319, 7;
	add.s32 	%r321, %r170, %r320;
	shl.b32 	%r322, %r321, 2;
	mov.u32 	%r323, _ZZ9cuda_gemmIiLi256ELi2ELi1ELi256ELi8ELi8ELi32ELi1ELi0EEviiiPT_S1_S1_iiE3Ash;
	add.s32 	%r324, %r323, %r322;
	ld.shared.u32 	%r626, [%r324];
$L__BB318_67:
	setp.lt.s32 	%p31, %r221, 5;
	@%p31 bra 	$L__BB318_69;
	xor.b32  	%r325, %r16, 4;
	add.s32 	%r326, %r170, %r325;
	shl.b32 	%r327, %r326, 2;
	mov.u32 	%r328, _ZZ9cuda_gemmIiLi256ELi2ELi1ELi256ELi8ELi8ELi32ELi1ELi0EEviiiPT_S1_S1_iiE3Ash;
	add.s32 	%r329, %r328, %r327;
	ld.shared.u32 	%r625, [%r329];
$L__BB318_69:
	setp.lt.s32 	%p32, %r221, 6;
	@%p32 bra 	$L__BB318_71;
	add.s32 	%r330, %r11, 5;
	and.b32  	%r331, %r330, 7;
	add.s32 	%r332, %r170, %r331;
	shl.b32 	%r333, %r332, 2;
	mov.u32 	%r334, _ZZ9cuda_gemmIiLi256ELi2ELi1ELi256ELi8ELi8ELi32ELi1ELi0EEviiiPT_S1_S1_iiE3Ash;
	add.s32 	%r335, %r334, %r333;
	ld.shared.u32 	%r624, [%r335];
$L__BB318_71:
	setp.lt.s32 	%p33, %r221, 7;
	@%p33 bra 	$L__BB318_73;
	add.s32 	%r336, %r11, 6;
	and.b32  	%r337, %r336, 7;
	add.s32 	%r338, %r170, %r337;
	shl.b32 	%r339, %r338, 2;
	mov.u32 	%r340, _ZZ9cuda_gemmIiLi256ELi2ELi1ELi256ELi8ELi8ELi32ELi1ELi0EEviiiPT_S1_S1_iiE3Ash;
	add.s32 	%r341, %r340, %r339;
	ld.shared.u32 	%r623, [%r341];
$L__BB318_73:
	setp.lt.s32 	%p34, %r221, 8;
	@%p34 bra 	$L__BB318_116;
	add.s32 	%r342, %r11, -1;
	and.b32  	%r343, %r342, 7;
	add.s32 	%r344, %r170, %r343;
	shl.b32 	%r345, %r344, 2;
	mov.u32 	%r346, _ZZ9cuda_gemmIiLi256ELi2ELi1ELi256ELi8ELi8ELi32ELi1ELi0EEviiiPT_S1_S1_iiE3Ash;
	add.s32 	%r347, %r346, %r345;
	ld.shared.u32 	%r622, [%r347];
	bra.uni 	$L__BB318_116;
$L__BB318_75:
	mov.b32 	%r576, 0;
$L__BB318_76:
	setp.lt.s32 	%p54, %r221, 1;
	add.s32 	%r117, %r576, %r11;
	mad.lo.s32 	%r118, %r117, %r221, %r17;
	@%p54 bra 	$L__BB318_78;
	add.s32 	%r366, %r118, %r16;
	shl.b32 	%r367, %r366, 2;
	mov.u32 	%r368, _ZZ9cuda_gemmIiLi256ELi2ELi1ELi256ELi8ELi8ELi32ELi1ELi0EEviiiPT_S1_S1_iiE3Ash;
	add.s32 	%r369, %r368, %r367;
	ld.shared.u32 	%r629, [%r369];
$L__BB318_78:
	setp.lt.s32 	%p55, %r221, 2;
	@%p55 bra 	$L__BB318_80;
	add.s32 	%r370, %r11, 1;
	and.b32  	%r371, %r370, 7;
	add.s32 	%r372, %r118, %r371;
	shl.b32 	%r373, %r372, 2;
	mov.u32 	%r374, _ZZ9cuda_gemmIiLi256ELi2ELi1ELi256ELi8ELi8ELi32ELi1ELi0EEviiiPT_S1_S1_iiE3Ash;
	add.s32 	%r375, %r374, %r373;
	ld.shared.u32 	%r628, [%r375];
$L__BB318_80:
	setp.lt.s32 	%p56, %r221, 3;
	@%p56 bra 	$L__BB318_82;
	add.s32 	%r376, %r11, 2;
	and.b32  	%r377, %r376, 7;
	add.s32 	%r378, %r118, %r377;
	shl.b32 	%r379, %r378, 2;
	mov.u32 	%r380, _ZZ9cuda_gemmIiLi256ELi2ELi1ELi256ELi8ELi8ELi32ELi1ELi0EEviiiPT_S1_S1_iiE3Ash;
	add.s32 	%r381, %r380, %r379;
	ld.shared.u32 	%r627, [%r381];
$L__BB318_82:
	setp.lt.s32 	%p57, %r221, 4;
	@%p57 bra 	$L__BB318_84;
	add.s32 	%r382, %r11, 3;
	and.b32  	%r383, %r382, 7;
	add.s32 	%r384, %r118, %r383;
	shl.b32 	%r385, %r384, 2;
	mov.u32 	%r386, _ZZ9cuda_gemmIiLi256ELi2ELi1ELi256ELi8ELi8ELi32ELi1ELi0EEviiiPT_S1_S1_iiE3Ash;
	add.s32 	%r387, %r386, %r385;
	ld.shared.u32 	%r626, [%r387];
$L__BB318_84:
	setp.lt.s32 	%p58, %r221, 5;
	@%p58 bra 	$L__BB318_86;
	xor.b32  	%r388, %r16, 4;
	add.s32 	%r389, %r118, %r388;
	shl.b32 	%r390, %r389, 2;
	mov.u32 	%r391, _ZZ9cuda_gemmIiLi256ELi2ELi1ELi256ELi8ELi8ELi32ELi1ELi0EEviiiPT_S1_S1_iiE3Ash;
	add.s32 	%r392, %r391, %r390;
	ld.shared.u32 	%r625, [%r392];
$L__BB318_86:
	setp.lt.s32 	%p59, %r221, 6;
	@%p59 bra 	$L__BB318_88;
	add.s32 	%r393, %r11, 5;
	and.b32  	%r394, %r393, 7;
	add.s32 	%r395, %r118, %r394;
	shl.b32 	%r396, %r395, 2;
	mov.u32 	%r397, _ZZ9cuda_gemmIiLi256ELi2ELi1ELi256ELi8ELi8ELi32ELi1ELi0EEviiiPT_S1_S1_iiE3Ash;
	add.s32 	%r398, %r397, %r396;
	ld.shared.u32 	%r624, [%r398];
$L__BB318_88:
	setp.lt.s32 	%p60, %r221, 7;
	@%p60 bra 	$L__BB318_90;
	add.s32 	%r399, %r11, 6;
	and.b32  	%r400, %r399, 7;
	add.s32 	%r401, %r118, %r400;
	shl.b32 	%r402, %r401, 2;
	mov.u32 	%r403, _ZZ9cuda_gemmIiLi256ELi2ELi1ELi256ELi8ELi8ELi32ELi1ELi0EEviiiPT_S1_S1_iiE3Ash;
	add.s32 	%r404, %r403, %r402;
	ld.shared.u32 	%r623, [%r404];
$L__BB318_90:
	setp.lt.s32 	%p61, %r221, 8;
	@%p61 bra 	$L__BB318_92;
	add.s32 	%r405, %r11, -1;
	and.b32  	%r406, %r405, 7;
	add.s32 	%r407, %r118, %r406;
	shl.b32 	%r408, %r407, 2;
	mov.u32 	%r409, _ZZ9cuda_gemmIiLi256ELi2ELi1ELi256ELi8ELi8ELi32ELi1ELi0EEviiiPT_S1_S1_iiE3Ash;
	add.s32 	%r410, %r409, %r408;
	ld.shared.u32 	%r622, [%r410];
$L__BB318_92:
	setp.lt.s32 	%p62, %r12, %r18;
	@%p62 bra 	$L__BB318_94;
$L__BB318_93:
	add.s32 	%r576, %r576, %r10;
	setp.lt.s32 	%p83, %r576, %r9;
	@%p83 bra 	$L__BB318_76;
	bra.uni 	$L__BB318_136;
$L__BB318_94:
	rem.s32 	%r411, %r2, %r221;
	shl.b32 	%r412, %r411, 2;
	mov.u32 	%r413, _ZZ9cuda_gemmIiLi256ELi2ELi1ELi256ELi8ELi8ELi32ELi1ELi0EEviiiPT_S1_S1_iiE11kron_fac_sh;
	add.s32 	%r136, %r413, %r412;
	mov.u32 	%r585, %r12;
$L__BB318_95:
	mad.lo.s32 	%r415, %r585, 36, %r136;
	ld.shared.u32 	%r138, [%r415];
	mov.b32 	%r587, 0;
	@%p54 bra 	$L__BB318_97;
	shfl.sync.idx.b32	%r416|%p64, %r138, %r27, %r19, -1;
	mul.lo.s32 	%r587, %r416, %r629;
$L__BB318_97:
	@%p55 bra 	$L__BB318_99;
	shfl.sync.idx.b32	%r417|%p66, %r138, %r28, %r19, -1;
	mad.lo.s32 	%r587, %r417, %r628, %r587;
$L__BB318_99:
	@%p56 bra 	$L__BB318_101;
	shfl.sync.idx.b32	%r418|%p68, %r138, %r29, %r19, -1;
	mad.lo.s32 	%r587, %r418, %r627, %r587;
$L__BB318_101:
	setp.lt.s32 	%p69, %r221, 4;
	@%p69 bra 	$L__BB318_103;
	shfl.sync.idx.b32	%r419|%p70, %r138, %r30, %r19, -1;
	mad.lo.s32 	%r587, %r419, %r626, %r587;
$L__BB318_103:
	setp.lt.s32 	%p71, %r221, 5;
	@%p71 bra 	$L__BB318_105;
	shfl.sync.idx.b32	%r420|%p72, %r138, %r31, %r19, -1;
	mad.lo.s32 	%r587, %r420, %r625, %r587;
$L__BB318_105:
	setp.lt.s32 	%p73, %r221, 6;
	@%p73 bra 	$L__BB318_107;
	shfl.sync.idx.b32	%r421|%p74, %r138, %r32, %r19, -1;
	mad.lo.s32 	%r587, %r421, %r624, %r587;
$L__BB318_107:
	setp.lt.s32 	%p75, %r221, 7;
	@%p75 bra 	$L__BB318_109;
	shfl.sync.idx.b32	%r422|%p76, %r138, %r33, %r19, -1;
	mad.lo.s32 	%r587, %r422, %r623, %r587;
$L__BB318_109:
	setp.lt.s32 	%p77, %r221, 8;
	@%p77 bra 	$L__BB318_111;
	shfl.sync.idx.b32	%r423|%p78, %r138, %r34, %r19, -1;
	mad.lo.s32 	%r587, %r423, %r622, %r587;
$L__BB318_111:
	mov.u32 	%r593, %r3;
$L__BB318_112:
	shr.u32 	%r156, %r593, 1;
	shfl.sync.down.b32	%r424|%p79, %r587, %r156, %r20, -1;
	add.s32 	%r587, %r424, %r587;
	setp.gt.u32 	%p80, %r593, 3;
	mov.u32 	%r593, %r156;
	@%p80 bra 	$L__BB318_112;
	rem.u32 	%r425, %r2, %r4;
	setp.eq.s32 	%p81, %r425, 0;
	@%p81 bra 	$L__BB318_114;
	bra.uni 	$L__BB318_115;
$L__BB318_114:
	mad.lo.s32 	%r426, %r585, %r9, %r117;
	shl.b32 	%r427, %r426, 2;
	mov.u32 	%r428, _ZZ9cuda_gemmIiLi256ELi2ELi1ELi256ELi8ELi8ELi32ELi1ELi0EEviiiPT_S1_S1_iiE3Csh;
	add.s32 	%r429, %r428, %r427;
	st.shared.u32 	[%r429], %r587;
$L__BB318_115:
	add.s32 	%r585, %r585, %r14;
	setp.lt.s32 	%p82, %r585, %r18;
	@%p82 bra 	$L__BB318_95;
	bra.uni 	$L__BB318_93;
$L__BB318_116:
	setp.lt.s32 	%p35, %r12, %r18;
	@%p35 bra 	$L__BB318_117;
	bra.uni 	$L__BB318_135;
$L__BB318_117:
	rem.u32 	%r348, %r2, %r221;
	shl.b32 	%r349, %r348, 2;
	mov.u32 	%r350, _ZZ9cuda_gemmIiLi256ELi2ELi1ELi256ELi8ELi8ELi32ELi1ELi0EEviiiPT_S1_S1_iiE11kron_fac_sh;
	add.s32 	%r171, %r350, %r349;
	mov.u32 	%r613, %r12;
$L__BB318_118:
	mad.lo.s32 	%r352, %r613, 36, %r171;
	ld.shared.u32 	%r189, [%r352];
	mov.b32 	%r615, 0;
	@%p27 bra 	$L__BB318_120;
	shfl.sync.idx.b32	%r353|%p37, %r189, %r27, %r19, -1;
	mul.lo.s32 	%r615, %r353, %r629;
$L__BB318_120:
	@%p28 bra 	$L__BB318_122;
	shfl.sync.idx.b32	%r354|%p39, %r189, %r28, %r19, -1;
	mad.lo.s32 	%r615, %r354, %r628, %r615;
$L__BB318_122:
	@%p29 bra 	$L__BB318_124;
	shfl.sync.idx.b32	%r355|%p41, %r189, %r29, %r19, -1;
	mad.lo.s32 	%r615, %r355, %r627, %r615;
$L__BB318_124:
	@%p30 bra 	$L__BB318_126;
	shfl.sync.idx.b32	%r356|%p43, %r189, %r30, %r19, -1;
	mad.lo.s32 	%r615, %r356, %r626, %r615;
$L__BB318_126:
	setp.lt.s32 	%p44, %r221, 5;
	@%p44 bra 	$L__BB318_128;
	shfl.sync.idx.b32	%r357|%p45, %r189, %r31, %r19, -1;
	mad.lo.s32 	%r615, %r357, %r625, %r615;
$L__BB318_128:
	setp.lt.s32 	%p46, %r221, 6;
	@%p46 bra 	$L__BB318_130;
	shfl.sync.idx.b32	%r358|%p47, %r189, %r32, %r19, -1;
	mad.lo.s32 	%r615, %r358, %r624, %r615;
$L__BB318_130:
	setp.lt.s32 	%p48, %r221, 7;
	@%p48 bra 	$L__BB318_132;
	shfl.sync.idx.b32	%r359|%p49, %r189, %r33, %r19, -1;
	mad.lo.s32 	%r615, %r359, %r623, %r615;
$L__BB318_132:
	setp.lt.s32 	%p50, %r221, 8;
	@%p50 bra 	$L__BB318_134;
	shfl.sync.idx.b32	%r360|%p51, %r189, %r34, %r19, -1;
	mad.lo.s32 	%r615, %r360, %r622, %r615;
$L__BB318_134:
	mad.lo.s32 	%r361, %r613, %r9, %r169;
	shl.b32 	%r362, %r361, 2;
	mov.u32 	%r363, _ZZ9cuda_gemmIiLi256ELi2ELi1ELi256ELi8ELi8ELi32ELi1ELi0EEviiiPT_S1_S1_iiE3Csh;
	add.s32 	%r364, %r363, %r362;
	st.shared.u32 	[%r364], %r615;
	add.s32 	%r613, %r613, %r14;
	setp.lt.s32 	%p52, %r613, %r18;
	@%p52 bra 	$L__BB318_118;
$L__BB318_135:
	add.s32 	%r604, %r604, %r10;
	setp.lt.s32 	%p53, %r604, %r9;
	@%p53 bra 	$L__BB318_59;
$L__BB318_136:
	bar.sync 	0;
	mov.u32 	%r630, %r1;
	@%p14 bra 	$L__BB318_140;
	setp.eq.s32 	%p112, %r23, 0;
	shl.b32 	%r495, %r535, 8;
	or.b32  	%r496, %r495, %r1;
	shl.b32 	%r497, %r1, 2;
	mov.u32 	%r498, _ZZ9cuda_gemmIiLi256ELi2ELi1ELi256ELi8ELi8ELi32ELi1ELi0EEviiiPT_S1_S1_iiE3Csh;
	add.s32 	%r499, %r498, %r497;
	ld.shared.u32 	%r500, [%r499];
	mul.wide.s32 	%rd28, %r496, 4;
	add.s64 	%rd9, %rd2, %rd28;
	st.global.u32 	[%rd9], %r500;
	mov.u32 	%r630, %r21;
	@%p112 bra 	$L__BB318_140;
	setp.eq.s32 	%p113, %r23, 1;
	add.s32 	%r504, %r499, %r24;
	ld.shared.u32 	%r505, [%r504];
	cvt.u64.u32 	%rd29, %r24;
	add.s64 	%rd10, %rd9, %rd29;
	st.global.u32 	[%rd10], %r505;
	mov.u32 	%r630, %r25;
	@%p113 bra 	$L__BB318_140;
	mov.u32 	%r507, _ZZ9cuda_gemmIiLi256ELi2ELi1ELi256ELi8ELi8ELi32ELi1ELi0EEviiiPT_S1_S1_iiE3Csh;
	add.s32 	%r508, %r507, %r497;
	add.s32 	%r509, %r508, %r24;
	add.s32 	%r510, %r509, %r24;
	ld.shared.u32 	%r511, [%r510];
	add.s64 	%rd31, %rd10, %rd29;
	st.global.u32 	[%rd31], %r511;
	mov.u32 	%r630, %r26;
$L__BB318_140:
	@%p17 bra 	$L__BB318_142;
$L__BB318_141:
	shl.b32 	%r512, %r535, 8;
	add.s32 	%r513, %r512, %r630;
	shl.b32 	%r514, %r630, 2;
	mov.u32 	%r515, _ZZ9cuda_gemmIiLi256ELi2ELi1ELi256ELi8ELi8ELi32ELi1ELi0EEviiiPT_S1_S1_iiE3Csh;
	add.s32 	%r516, %r515, %r514;
	ld.shared.u32 	%r517, [%r516];
	mul.wide.s32 	%rd32, %r513, 4;
	add.s64 	%rd33, %rd2, %rd32;
	st.global.u32 	[%rd33], %r517;
	add.s32 	%r518, %r516, %r24;
	ld.shared.u32 	%r519, [%r518];
	add.s64 	%rd35, %rd33, %rd34;
	st.global.u32 	[%rd35], %r519;
	add.s32 	%r520, %r518, %r24;
	ld.shared.u32 	%r521, [%r520];
	add.s64 	%rd36, %rd35, %rd34;
	st.global.u32 	[%rd36], %r521;
	add.s32 	%r522, %r520, %r24;
	ld.shared.u32 	%r523, [%r522];
	add.s64 	%rd37, %rd36, %rd34;
	st.global.u32 	[%rd37], %r523;
	add.s32 	%r630, %r24, %r630;
	setp.lt.u32 	%p115, %r630, 256;
	@%p115 bra 	$L__BB318_141;
$L__BB318_142:
	mov.u32 	%r524, %nctaid.y;
	add.s32 	%r535, %r535, %r524;
	shl.b32 	%r525, %r524, 1;
	setp.lt.u32 	%p116, %r535, %r525;
	@%p116 bra 	$L__BB318_5;
$L__BB318_143:
	ret;

}
	// .globl	_Z9cuda_gemmIiLi256ELi2ELi1ELi256ELi8ELi8ELi32ELi1ELi1EEviiiPT_S1_S1_ii
.visible .entry _Z9cuda_gemmIiLi256ELi2ELi1ELi256ELi8ELi8ELi32ELi1ELi1EEviiiPT_S1_S1_ii(
	.param .u32 _Z9cuda_gemmIiLi256ELi2ELi1ELi256ELi8ELi8ELi32ELi1ELi1EEviiiPT_S1_S1_ii_param_0,
	.param .u32 _Z9cuda_gemmIiLi256ELi2ELi1ELi256ELi8ELi8ELi32ELi1ELi1EEviiiPT_S1_S1_ii_param_1,
	.param .u32 _Z9cuda_gemmIiLi256ELi2ELi1ELi256ELi8ELi8ELi32ELi1ELi1EEviiiPT_S1_S1_ii_param_2,
	.param .u64 .ptr .align 1 _Z9cuda_gemmIiLi256ELi2ELi1ELi256ELi8ELi8ELi32ELi1ELi1EEviiiPT_S1_S1_ii_param_3,
	.param .u64 .ptr .align 1 _Z9cuda_gemmIiLi256ELi2ELi1ELi256ELi8ELi8ELi32ELi1ELi1EEviiiPT_S1_S1_ii_param_4,
	.param .u64 .ptr .align 1 _Z9cuda_gemmIiLi256ELi2ELi1ELi256ELi8ELi8ELi32ELi1ELi1EEviiiPT_S1_S1_ii_param_5,
	.param .u32 _Z9cuda_gemmIiLi256ELi2ELi1ELi256ELi8ELi8ELi32ELi1ELi1EEviiiPT_S1_S1_ii_param_6,
	.param .u32 _Z9cuda_gemmIiLi256ELi2ELi1ELi256ELi8ELi8ELi32ELi1ELi1EEviiiPT_S1_S1_ii_param_7
)
.maxntid 256
{
	.reg .pred 	%p<34>;
	.reg .b32 	%r<239>;
	.reg .b64 	%rd<46>;
	// demoted variable
	.shared .align 128 .b8 _ZZ9cuda_gemmIiLi256ELi2ELi1ELi256ELi8ELi8ELi32ELi1ELi1EEviiiPT_S1_S1_iiE11kron_fac_sh[288];
	// demoted variable
	.shared .align 128 .b8 _ZZ9cuda_gemmIiLi256ELi2ELi1ELi256ELi8ELi8ELi32ELi1ELi1EEviiiPT_S1_S1_iiE3Ash[1024];
	// demoted variable
	.shared .align 128 .b8 _ZZ9cuda_gemmIiLi256ELi2ELi1ELi256ELi8ELi8ELi32ELi1ELi1EEviiiPT_S1_S1_iiE3Csh[1024];
	ld.param.u64 	%rd11, [_Z9cuda_gemmIiLi256ELi2ELi1ELi256ELi8ELi8ELi32ELi1ELi1EEviiiPT_S1_S1_ii_param_3];
	ld.param.u64 	%rd12, [_Z9cuda_gemmIiLi256ELi2ELi1ELi256ELi8ELi8ELi32ELi1ELi1EEviiiPT_S1_S1_ii_param_4];
	ld.param.u64 	%rd13, [_Z9cuda_gemmIiLi256ELi2ELi1ELi256ELi8ELi8ELi32ELi1ELi1EEviiiPT_S1_S1_ii_param_5];
	cvta.to.global.u64 	%rd1, %rd12;
	cvta.to.global.u64 	%rd2, %rd11;
	cvta.to.global.u64 	%rd3, %rd13;
	mov.u32 	%r1, %tid.x;
	setp.gt.u32 	%p1, %r1, 63;
	@%p1 bra 	$L__BB319_7;
	mov.u32 	%r2, %ntid.x;
	add.s32 	%r62, %r1, %r2;
	max.u32 	%r63, %r62, 64;
	setp.lt.u32 	%p2, %r62, 64;
	selp.u32 	%r64, 1, 0, %p2;
	add.s32 	%r65, %r62, %r64;
	sub.s32 	%r66, %r63, %r65;
	div.u32 	%r67, %r66, %r2;
	add.s32 	%r3, %r67, %r64;
	and.b32  	%r68, %r3, 3;
	setp.eq.s32 	%p3, %r68, 3;
	mov.u32 	%r227, %r1;
	@%p3 bra 	$L__BB319_4;
	add.s32 	%r70, %r3, 1;
	and.b32  	%r4, %r70, 3;
	mov.b32 	%r226, 0;
	mov.u32 	%r227, %r1;
$L__BB319_3:
	.pragma "nounroll";
	mul.wide.u32 	%rd14, %r227, 4;
	add.s64 	%rd15, %rd1, %rd14;
	ld.global.u32 	%r71, [%rd15];
	and.b32  	%r72, %r227, 7;
	mov.u32 	%r73, _ZZ9cuda_gemmIiLi256ELi2ELi1ELi256ELi8ELi8ELi32ELi1ELi1EEviiiPT_S1_S1_iiE11kron_fac_sh;
	mad.lo.s32 	%r74, %r72, 36, %r73;
	shr.u32 	%r75, %r227, 1;
	and.b32  	%r76, %r75, 2147483644;
	add.s32 	%r77, %r74, %r76;
	st.shared.u32 	[%r77], %r71;
	add.s32 	%r227, %r227, %r2;
	add.s32 	%r226, %r226, 1;
	setp.ne.s32 	%p4, %r226, %r4;
	@%p4 bra 	$L__BB319_3;
$L__BB319_4:
	setp.lt.u32 	%p5, %r3, 3;
	@%p5 bra 	$L__BB319_7;
	mov.u32 	%r80, _ZZ9cuda_gemmIiLi256ELi2ELi1ELi256ELi8ELi8ELi32ELi1ELi1EEviiiPT_S1_S1_iiE11kron_fac_sh;
$L__BB319_6:
	mul.wide.u32 	%rd16, %r227, 4;
	add.s64 	%rd17, %rd1, %rd16;
	ld.global.u32 	%r78, [%rd17];
	and.b32  	%r79, %r227, 7;
	mad.lo.s32 	%r81, %r79, 36, %r80;
	shr.u32 	%r82, %r227, 1;
	and.b32  	%r83, %r82, 2147483644;
	add.s32 	%r84, %r81, %r83;
	st.shared.u32 	[%r84], %r78;
	add.s32 	%r85, %r227, %r2;
	mul.wide.u32 	%rd18, %r85, 4;
	add.s64 	%rd19, %rd1, %rd18;
	ld.global.u32 	%r86, [%rd19];
	and.b32  	%r87, %r85, 7;
	mad.lo.s32 	%r88, %r87, 36, %r80;
	shr.u32 	%r89, %r85, 1;
	and.b32  	%r90, %r89, 2147483644;
	add.s32 	%r91, %r88, %r90;
	st.shared.u32 	[%r91], %r86;
	add.s32 	%r92, %r85, %r2;
	mul.wide.u32 	%rd20, %r92, 4;
	add.s64 	%rd21, %rd1, %rd20;
	ld.global.u32 	%r93, [%rd21];
	and.b32  	%r94, %r92, 7;
	mad.lo.s32 	%r95, %r94, 36, %r80;
	shr.u32 	%r96, %r92, 1;
	and.b32  	%r97, %r96, 2147483644;
	add.s32 	%r98, %r95, %r97;
	st.shared.u32 	[%r98], %r93;
	add.s32 	%r99, %r92, %r2;
	mul.wide.u32 	%rd22, %r99, 4;
	add.s64 	%rd23, %rd1, %rd22;
	ld.global.u32 	%r100, [%rd23];
	and.b32  	%r101, %r99, 7;
	mad.lo.s32 	%r102, %r101, 36, %r80;
	shr.u32 	%r103, %r99, 1;
	and.b32  	%r104, %r103, 2147483644;
	add.s32 	%r105, %r102, %r104;
	st.shared.u32 	[%r105], %r100;
	add.s32 	%r227, %r99, %r2;
	setp.lt.u32 	%p6, %r227, 64;
	@%p6 bra 	$L__BB319_6;
$L__BB319_7:
	mov.u32 	%r229, %ctaid.y;
	mov.u32 	%r13, %nctaid.y;
	shl.b32 	%r106, %r13, 1;
	setp.ge.u32 	%p7, %r229, %r106;
	@%p7 bra 	$L__BB319_31;
	mov.u32 	%r107, %ntid.x;
	and.b32  	%r14, %r1, 7;
	add.s32 	%r15, %r1, %r107;
	max.u32 	%r108, %r15, 256;
	setp.lt.u32 	%p8, %r15, 256;
	selp.u32 	%r109, 1, 0, %p8;
	add.s32 	%r110, %r15, %r109;
	sub.s32 	%r111, %r108, %r110;
	div.u32 	%r112, %r111, %r107;
	add.s32 	%r16, %r112, %r109;
	and.b32  	%r17, %r16, 3;
	shl.b32 	%r113, %r1, 2;
	mov.u32 	%r114, _ZZ9cuda_gemmIiLi256ELi2ELi1ELi256ELi8ELi8ELi32ELi1ELi1EEviiiPT_S1_S1_iiE3Ash;
	add.s32 	%r18, %r114, %r113;
	shl.b32 	%r19, %r107, 2;
	add.s32 	%r20, %r18, %r19;
	add.s32 	%r21, %r15, %r107;
	add.s32 	%r22, %r21, %r107;
	mov.u32 	%r115, _ZZ9cuda_gemmIiLi256ELi2ELi1ELi256ELi8ELi8ELi32ELi1ELi1EEviiiPT_S1_S1_iiE3Csh;
	add.s32 	%r23, %r115, %r113;
	add.s32 	%r24, %r23, %r19;
	add.s32 	%r116, %r1, 1;
	and.b32  	%r25, %r116, 7;
	add.s32 	%r117, %r1, 2;
	and.b32  	%r26, %r117, 7;
	add.s32 	%r118, %r1, 3;
	and.b32  	%r27, %r118, 7;
	xor.b32  	%r28, %r14, 4;
	add.s32 	%r119, %r1, 5;
	and.b32  	%r29, %r119, 7;
	add.s32 	%r120, %r1, 6;
	and.b32  	%r30, %r120, 7;
	add.s32 	%r121, %r1, -1;
	and.b32  	%r31, %r121, 7;
	mul.wide.u32 	%rd24, %r107, 4;
	add.s64 	%rd4, %rd2, %rd24;
	mul.wide.u32 	%rd25, %r107, 8;
	add.s64 	%rd5, %rd2, %rd25;
	mul.wide.u32 	%rd26, %r107, 12;
	add.s64 	%rd6, %rd2, %rd26;
	shr.u32 	%r32, %r107, 5;
	cvt.u64.u32 	%rd42, %r19;
$L__BB319_9:
	setp.eq.s32 	%p9, %r17, 3;
	shl.b32 	%r34, %r229, 8;
	mov.u32 	%r230, %r1;
	@%p9 bra 	$L__BB319_13;
	setp.eq.s32 	%p10, %r17, 0;
	add.s32 	%r122, %r34, %r1;
	mul.wide.s32 	%rd27, %r122, 4;
	add.s64 	%rd7, %rd2, %rd27;
	ld.global.u32 	%r123, [%rd7];
	st.shared.u32 	[%r18], %r123;
	mov.u32 	%r230, %r15;
	@%p10 bra 	$L__BB319_13;
	setp.eq.s32 	%p11, %r17, 1;
	cvt.u64.u32 	%rd28, %r19;
	add.s64 	%rd8, %rd7, %rd28;
	ld.global.u32 	%r124, [%rd8];
	st.shared.u32 	[%r20], %r124;
	mov.u32 	%r230, %r21;
	@%p11 bra 	$L__BB319_13;
	cvt.u64.u32 	%rd29, %r19;
	add.s64 	%rd30, %rd8, %rd29;
	ld.global.u32 	%r125, [%rd30];
	add.s32 	%r126, %r20, %r19;
	st.shared.u32 	[%r126], %r125;
	mov.u32 	%r230, %r22;
$L__BB319_13:
	setp.lt.u32 	%p12, %r16, 3;
	@%p12 bra 	$L__BB319_16;
	shl.b32 	%r127, %r230, 2;
	mov.u32 	%r128, _ZZ9cuda_gemmIiLi256ELi2ELi1ELi256ELi8ELi8ELi32ELi1ELi1EEviiiPT_S1_S1_iiE3Ash;
	add.s32 	%r232, %r128, %r127;
	add.s32 	%r231, %r230, %r34;
$L__BB319_15:
	mul.wide.s32 	%rd31, %r231, 4;
	add.s64 	%rd32, %rd4, %rd31;
	add.s64 	%rd33, %rd5, %rd31;
	add.s64 	%rd34, %rd6, %rd31;
	add.s64 	%rd35, %rd2, %rd31;
	ld.global.u32 	%r129, [%rd35];
	st.shared.u32 	[%r232], %r129;
	ld.global.u32 	%r130, [%rd32];
	add.s32 	%r131, %r232, %r19;
	st.shared.u32 	[%r131], %r130;
	ld.global.u32 	%r132, [%rd33];
	mov.u32 	%r133, %ntid.x;
	shl.b32 	%r134, %r133, 3;
	add.s32 	%r135, %r232, %r134;
	st.shared.u32 	[%r135], %r132;
	ld.global.u32 	%r136, [%rd34];
	mad.lo.s32 	%r137, %r133, 12, %r232;
	st.shared.u32 	[%r137], %r136;
	add.s32 	%r230, %r230, %r19;
	shl.b32 	%r138, %r133, 4;
	add.s32 	%r232, %r232, %r138;
	add.s32 	%r231, %r231, %r19;
	setp.lt.u32 	%p13, %r230, 256;
	@%p13 bra 	$L__BB319_15;
$L__BB319_16:
	mov.u32 	%r234, %r1;
	@%p9 bra 	$L__BB319_20;
	setp.eq.s32 	%p15, %r17, 0;
	mov.b32 	%r139, 0;
	st.shared.u32 	[%r23], %r139;
	mov.u32 	%r234, %r15;
	@%p15 bra 	$L__BB319_20;
	setp.eq.s32 	%p16, %r17, 1;
	mov.b32 	%r140, 0;
	st.shared.u32 	[%r24], %r140;
	mov.u32 	%r234, %r21;
	@%p16 bra 	$L__BB319_20;
	add.s32 	%r141, %r24, %r19;
	mov.b32 	%r142, 0;
	st.shared.u32 	[%r141], %r142;
	mov.u32 	%r234, %r22;
$L__BB319_20:
	@%p12 bra 	$L__BB319_22;
$L__BB319_21:
	shl.b32 	%r143, %r234, 2;
	mov.u32 	%r144, _ZZ9cuda_gemmIiLi256ELi2ELi1ELi256ELi8ELi8ELi32ELi1ELi1EEviiiPT_S1_S1_iiE3Csh;
	add.s32 	%r145, %r144, %r143;
	mov.b32 	%r146, 0;
	st.shared.u32 	[%r145], %r146;
	add.s32 	%r147, %r145, %r19;
	st.shared.u32 	[%r147], %r146;
	add.s32 	%r148, %r147, %r19;
	st.shared.u32 	[%r148], %r146;
	add.s32 	%r149, %r148, %r19;
	st.shared.u32 	[%r149], %r146;
	add.s32 	%r234, %r19, %r234;
	setp.lt.u32 	%p18, %r234, 256;
	@%p18 bra 	$L__BB319_21;
$L__BB319_22:
	shr.u32 	%r236, %r1, 5;
	bar.sync 	0;
	shl.b32 	%r150, %r1, 3;
	and.b32  	%r151, %r150, 248;
	or.b32  	%r152, %r151, %r14;
	shl.b32 	%r153, %r152, 2;
	mov.u32 	%r154, _ZZ9cuda_gemmIiLi256ELi2ELi1ELi256ELi8ELi8ELi32ELi1ELi1EEviiiPT_S1_S1_iiE3Ash;
	add.s32 	%r155, %r154, %r153;
	ld.shared.u32 	%r48, [%r155];
	or.b32  	%r156, %r151, %r25;
	shl.b32 	%r157, %r156, 2;
	add.s32 	%r158, %r154, %r157;
	ld.shared.u32 	%r49, [%r158];
	or.b32  	%r159, %r151, %r26;
	shl.b32 	%r160, %r159, 2;
	add.s32 	%r161, %r154, %r160;
	ld.shared.u32 	%r50, [%r161];
	or.b32  	%r162, %r151, %r27;
	shl.b32 	%r163, %r162, 2;
	add.s32 	%r164, %r154, %r163;
	ld.shared.u32 	%r51, [%r164];
	or.b32  	%r165, %r151, %r28;
	shl.b32 	%r166, %r165, 2;
	add.s32 	%r167, %r154, %r166;
	ld.shared.u32 	%r52, [%r167];
	or.b32  	%r168, %r151, %r29;
	shl.b32 	%r169, %r168, 2;
	add.s32 	%r170, %r154, %r169;
	ld.shared.u32 	%r53, [%r170];
	or.b32  	%r171, %r151, %r30;
	shl.b32 	%r172, %r171, 2;
	add.s32 	%r173, %r154, %r172;
	ld.shared.u32 	%r54, [%r173];
	or.b32  	%r174, %r151, %r31;
	shl.b32 	%r175, %r174, 2;
	add.s32 	%r176, %r154, %r175;
	ld.shared.u32 	%r55, [%r176];
$L__BB319_23:
	shl.b32 	%r177, %r14, 2;
	mov.u32 	%r178, _ZZ9cuda_gemmIiLi256ELi2ELi1ELi256ELi8ELi8ELi32ELi1ELi1EEviiiPT_S1_S1_iiE11kron_fac_sh;
	add.s32 	%r179, %r178, %r177;
	mad.lo.s32 	%r180, %r236, 36, %r179;
	ld.shared.u32 	%r181, [%r180];
	shfl.sync.idx.b32	%r182|%p19, %r181, %r14, 6175, -1;
	mul.lo.s32 	%r183, %r182, %r48;
	shfl.sync.idx.b32	%r184|%p20, %r181, %r25, 6175, -1;
	mad.lo.s32 	%r185, %r184, %r49, %r183;
	shfl.sync.idx.b32	%r186|%p21, %r181, %r26, 6175, -1;
	mad.lo.s32 	%r187, %r186, %r50, %r185;
	shfl.sync.idx.b32	%r188|%p22, %r181, %r27, 6175, -1;
	mad.lo.s32 	%r189, %r188, %r51, %r187;
	shfl.sync.idx.b32	%r190|%p23, %r181, %r28, 6175, -1;
	mad.lo.s32 	%r191, %r190, %r52, %r189;
	shfl.sync.idx.b32	%r192|%p24, %r181, %r29, 6175, -1;
	mad.lo.s32 	%r193, %r192, %r53, %r191;
	shfl.sync.idx.b32	%r194|%p25, %r181, %r30, 6175, -1;
	mad.lo.s32 	%r195, %r194, %r54, %r193;
	shfl.sync.idx.b32	%r196|%p26, %r181, %r31, 6175, -1;
	mad.lo.s32 	%r197, %r196, %r55, %r195;
	shl.b32 	%r198, %r236, 7;
	shl.b32 	%r199, %r1, 2;
	and.b32  	%r200, %r199, 124;
	or.b32  	%r201, %r198, %r200;
	mov.u32 	%r202, _ZZ9cuda_gemmIiLi256ELi2ELi1ELi256ELi8ELi8ELi32ELi1ELi1EEviiiPT_S1_S1_iiE3Csh;
	add.s32 	%r203, %r202, %r201;
	ld.shared.u32 	%r204, [%r203];
	add.s32 	%r205, %r204, %r197;
	st.shared.u32 	[%r203], %r205;
	add.s32 	%r236, %r236, %r32;
	setp.lt.u32 	%p27, %r236, 8;
	@%p27 bra 	$L__BB319_23;
	setp.eq.s32 	%p28, %r17, 3;
	bar.sync 	0;
	mov.u32 	%r237, %r1;
	@%p28 bra 	$L__BB319_28;
	setp.eq.s32 	%p29, %r17, 0;
	shl.b32 	%r206, %r229, 8;
	or.b32  	%r207, %r206, %r1;
	ld.shared.u32 	%r208, [%r23];
	mul.wide.s32 	%rd36, %r207, 4;
	add.s64 	%rd9, %rd3, %rd36;
	st.global.u32 	[%rd9], %r208;
	mov.u32 	%r237, %r15;
	@%p29 bra 	$L__BB319_28;
	setp.eq.s32 	%p30, %r17, 1;
	ld.shared.u32 	%r209, [%r24];
	cvt.u64.u32 	%rd37, %r19;
	add.s64 	%rd10, %rd9, %rd37;
	st.global.u32 	[%rd10], %r209;
	mov.u32 	%r237, %r21;
	@%p30 bra 	$L__BB319_28;
	cvt.u64.u32 	%rd38, %r19;
	add.s32 	%r210, %r24, %r19;
	ld.shared.u32 	%r211, [%r210];
	add.s64 	%rd39, %rd10, %rd38;
	st.global.u32 	[%rd39], %r211;
	mov.u32 	%r237, %r22;
$L__BB319_28:
	setp.lt.u32 	%p31, %r16, 3;
	@%p31 bra 	$L__BB319_30;
$L__BB319_29:
	shl.b32 	%r212, %r229, 8;
	add.s32 	%r213, %r212, %r237;
	shl.b32 	%r214, %r237, 2;
	mov.u32 	%r215, _ZZ9cuda_gemmIiLi256ELi2ELi1ELi256ELi8ELi8ELi32ELi1ELi1EEviiiPT_S1_S1_iiE3Csh;
	add.s32 	%r216, %r215, %r214;
	ld.shared.u32 	%r217, [%r216];
	mul.wide.s32 	%rd40, %r213, 4;
	add.s64 	%rd41, %rd3, %rd40;
	st.global.u32 	[%rd41], %r217;
	add.s32 	%r218, %r216, %r19;
	ld.shared.u32 	%r219, [%r218];
	add.s64 	%rd43, %rd41, %rd42;
	st.global.u32 	[%rd43], %r219;
	add.s32 	%r220, %r218, %r19;
	ld.shared.u32 	%r221, [%r220];
	add.s64 	%rd44, %rd43, %rd42;
	st.global.u32 	[%rd44], %r221;
	add.s32 	%r222, %r220, %r19;
	ld.shared.u32 	%r223, [%r222];
	add.s64 	%rd45, %rd44, %rd42;
	st.global.u32 	[%rd45], %r223;
	add.s32 	%r237, %r19, %r237;
	setp.lt.u32 	%p32, %r237, 256;
	@%p32 bra 	$L__BB319_29;
$L__BB319_30:
	add.s32 	%r229, %r229, %r13;
	shl.b32 	%r224, %r13, 1;
	setp.lt.u32 	%p33, %r229, %r224;
	@%p33 bra 	$L__BB319_9;
$L__BB319_31:
	ret;

}
	// .globl	_Z9cuda_gemmIiLi256ELi2ELi1ELi256ELi16ELi16ELi32ELi0ELi0EEviiiPT_S1_S1_ii
.visible .entry _Z9cuda_gemmIiLi256ELi2ELi1ELi256ELi16ELi16ELi32ELi0ELi0EEviiiPT_S1_S1_ii(
	.param .u32 _Z9cuda_gemmIiLi256ELi2ELi1ELi256ELi16ELi16ELi32ELi0ELi0EEviiiPT_S1_S1_ii_param_0,
	.param .u32 _Z9cuda_gemmIiLi256ELi2ELi1ELi256ELi16ELi16ELi32ELi0ELi0EEviiiPT_S1_S1_ii_param_1,
	.param .u32 _Z9cuda_gemmIiLi256ELi2ELi1ELi256ELi16ELi16ELi32ELi0ELi0EEviiiPT_S1_S1_ii_param_2,
	.param .u64 .ptr .align 1 _Z9cuda_gemmIiLi256ELi2ELi1ELi256ELi16ELi16ELi32ELi0ELi0EEviiiPT_S1_S1_ii_param_3,
	.param .u64 .ptr .align 1 _Z9cuda_gemmIiLi256ELi2ELi1ELi256ELi16ELi16ELi32ELi0ELi0EEviiiPT_S1_S1_ii_param_4,
	.param .u64 .ptr .align 1 _Z9cuda_gemmIiLi256ELi2ELi1ELi256ELi16ELi16ELi32ELi0ELi0EEviiiPT_S1_S1_ii_param_5,
	.param .u32 _Z9cuda_gemmIiLi256ELi2ELi1ELi256ELi16ELi16ELi32ELi0ELi0EEviiiPT_S1_S1_ii_param_6,
	.param .u32 _Z9cuda_gemmIiLi256ELi2ELi1ELi256ELi16ELi16ELi32ELi0ELi0EEviiiPT_S1_S1_ii_param_7
)
.maxntid 256
{
	.reg .pred 	%p<197>;
	.reg .b32 	%r<1069>;
	.reg .b64 	%rd<37>;
	// demoted variable
	.shared .align 128 .b8 _ZZ9cuda_gemmIiLi256ELi2ELi1ELi256ELi16ELi16ELi32ELi0ELi0EEviiiPT_S1_S1_iiE11kron_fac_sh[1088];
	// demoted variable
	.shared .align 128 .b8 _ZZ9cuda_gemmIiLi256ELi2ELi1ELi256ELi16ELi16ELi32ELi0ELi0EEviiiPT_S1_S1_iiE3Ash[1024];
	// demoted variable
	.shared .align 128 .b8 _ZZ9cuda_gemmIiLi256ELi2ELi1ELi256ELi16ELi16ELi32ELi0ELi0EEviiiPT_S1_S1_iiE3Csh[1024];
	ld.param.u32 	%r374, [_Z9cuda_gemmIiLi256ELi2ELi1ELi256ELi16ELi16ELi32ELi0ELi0EEviiiPT_S1_S1_ii_param_2];
	ld.param.u64 	%rd7, [_Z9cuda_gemmIiLi256ELi2ELi1ELi256ELi16ELi16ELi32ELi0ELi0EEviiiPT_S1_S1_ii_param_3];
	ld.param.u64 	%rd6, [_Z9cuda_gemmIiLi256ELi2ELi1ELi256ELi16ELi16ELi32ELi0ELi0EEviiiPT_S1_S1_ii_param_4];
	ld.param.u64 	%rd8, [_Z9cuda_gemmIiLi256ELi2ELi1ELi256ELi16ELi16ELi32ELi0ELi0EEviiiPT_S1_S1_ii_param_5];
	ld.param.u32 	%r375, [_Z9cuda_gemmIiLi256ELi2ELi1ELi256ELi16ELi16ELi32ELi0ELi0EEviiiPT_S1_S1_ii_param_6];
	ld.param.u32 	%r376, [_Z9cuda_gemmIiLi256ELi2ELi1ELi256ELi16ELi16ELi32ELi0ELi0EEviiiPT_S1_S1_ii_param_7];
	cvta.to.global.u64 	%rd1, %rd7;
	cvta.to.global.u64 	%rd2, %rd8;
	mov.u32 	%r1, %tid.x;
	and.b32  	%r2, %r1, 31;
	setp.lt.s32 	%p1, %r376, 16;
	shr.u32 	%r3, %r376, 4;
	selp.b32 	%r4, 1, %r3, %p1;
	mul.lo.s32 	%r5, %r376, %r375;
	setp.ge.u32 	%p2, %r1, %r5;
	@%p2 bra 	$L__BB320_3;
	mov.u32 	%r6, %ntid.x;
	cvta.to.global.u64 	%rd3, %rd6;
	mov.u32 	%r875, %r1;
$L__BB320_2:
	mul.wide.u32 	%rd9, %r875, 4;
	add.s64 	%rd10, %rd3, %rd9;
	ld.global.u32 	%r377, [%rd10];
	rem.u32 	%r378, %r875, %r375;
	mov.u32 	%r379, _ZZ9cuda_gemmIiLi256ELi2ELi1ELi256ELi16ELi16ELi32ELi0ELi0EEviiiPT_S1_S1_iiE11kron_fac_sh;
	mad.lo.s32 	%r380, %r378, 68, %r379;
	div.u32 	%r381, %r875, %r376;
	shl.b32 	%r382, %r381, 2;
	add.s32 	%r383, %r380, %r382;
	st.shared.u32 	[%r383], %r377;
	add.s32 	%r875, %r875, %r6;
	setp.lt.u32 	%p3, %r875, %r5;
	@%p3 bra 	$L__BB320_2;
$L__BB320_3:
	div.s32 	%r9, 256, %r376;
	mul.lo.s32 	%r384, %r9, %r4;
	min.s32 	%r10, %r384, 256;
	div.u32 	%r12, %r1, %r10;
	mul.lo.s32 	%r385, %r12, %r10;
	sub.s32 	%r386, %r1, %r385;
	div.u32 	%r11, %r386, %r4;
	mov.u32 	%r13, %ntid.x;
	div.u32 	%r14, %r13, %r10;
	mov.u32 	%r892, %ctaid.y;
	mov.u32 	%r387, %nctaid.y;
	shl.b32 	%r388, %r387, 1;
	setp.ge.u32 	%p4, %r892, %r388;
	@%p4 bra 	$L__BB320_239;
	mov.u32 	%r390, %ctaid.x;
	shl.b32 	%r16, %r390, 8;
	and.b32  	%r17, %r11, 15;
	rem.u32 	%r391, %r1, %r4;
	shl.b32 	%r18, %r391, 4;
	min.s32 	%r19, %r375, 16;
	shl.b32 	%r392, %r376, 8;
	sub.s32 	%r20, 8223, %r392;
	shl.b32 	%r393, %r4, 8;
	sub.s32 	%r21, 8223, %r393;
	add.s32 	%r22, %r1, %r13;
	max.u32 	%r394, %r22, 256;
	setp.lt.u32 	%p5, %r22, 256;
	selp.u32 	%r395, 1, 0, %p5;
	add.s32 	%r396, %r22, %r395;
	sub.s32 	%r397, %r394, %r396;
	div.u32 	%r398, %r397, %r13;
	add.s32 	%r23, %r398, %r395;
	and.b32  	%r24, %r23, 3;
	shl.b32 	%r25, %r13, 2;
	add.s32 	%r26, %r22, %r13;
	add.s32 	%r399, %r11, 1;
	and.b32  	%r27, %r399, 15;
	add.s32 	%r400, %r11, 2;
	and.b32  	%r28, %r400, 15;
	add.s32 	%r401, %r11, 3;
	and.b32  	%r29, %r401, 15;
	add.s32 	%r402, %r11, 4;
	and.b32  	%r30, %r402, 15;
	add.s32 	%r403, %r11, 5;
	and.b32  	%r31, %r403, 15;
	add.s32 	%r404, %r11, 6;
	and.b32  	%r32, %r404, 15;
	add.s32 	%r405, %r11, 7;
	and.b32  	%r33, %r405, 15;
	setp.lt.s32 	%p6, %r17, %r376;
	selp.b32 	%r406, 0, %r376, %p6;
	sub.s32 	%r34, %r17, %r406;
	add.s32 	%r407, %r17, 1;
	setp.lt.s32 	%p7, %r407, %r376;
	selp.b32 	%r408, 0, %r376, %p7;
	sub.s32 	%r35, %r407, %r408;
	add.s32 	%r409, %r17, 2;
	setp.lt.s32 	%p8, %r409, %r376;
	selp.b32 	%r410, 0, %r376, %p8;
	sub.s32 	%r36, %r409, %r410;
	add.s32 	%r411, %r17, 3;
	setp.lt.s32 	%p9, %r411, %r376;
	selp.b32 	%r412, 0, %r376, %p9;
	sub.s32 	%r37, %r411, %r412;
	add.s32 	%r413, %r17, 4;
	setp.lt.s32 	%p10, %r413, %r376;
	selp.b32 	%r414, 0, %r376, %p10;
	sub.s32 	%r38, %r413, %r414;
	add.s32 	%r415, %r17, 5;
	setp.lt.s32 	%p11, %r415, %r376;
	selp.b32 	%r416, 0, %r376, %p11;
	sub.s32 	%r39, %r415, %r416;
	add.s32 	%r417, %r17, 6;
	setp.lt.s32 	%p12, %r417, %r376;
	selp.b32 	%r418, 0, %r376, %p12;
	sub.s32 	%r40, %r417, %r418;
	add.s32 	%r419, %r17, 7;
	setp.lt.s32 	%p13, %r419, %r376;
	selp.b32 	%r420, 0, %r376, %p13;
	sub.s32 	%r41, %r419, %r420;
	add.s32 	%r421, %r17, 8;
	setp.lt.s32 	%p14, %r421, %r376;
	selp.b32 	%r422, 0, %r376, %p14;
	sub.s32 	%r42, %r421, %r422;
	add.s32 	%r423, %r17, 9;
	setp.lt.s32 	%p15, %r423, %r376;
	selp.b32 	%r424, 0, %r376, %p15;
	sub.s32 	%r43, %r423, %r424;
	add.s32 	%r425, %r17, 10;
	setp.lt.s32 	%p16, %r425, %r376;
	selp.b32 	%r426, 0, %r376, %p16;
	sub.s32 	%r44, %r425, %r426;
	add.s32 	%r427, %r17, 11;
	setp.lt.s32 	%p17, %r427, %r376;
	selp.b32 	%r428, 0, %r376, %p17;
	sub.s32 	%r45, %r427, %r428;
	add.s32 	%r429, %r17, 12;
	setp.lt.s32 	%p18, %r429, %r376;
	selp.b32 	%r430, 0, %r376, %p18;
	sub.s32 	%r46, %r429, %r430;
	add.s32 	%r431, %r17, 13;
	setp.lt.s32 	%p19, %r431, %r376;
	selp.b32 	%r432, 0, %r376, %p19;
	sub.s32 	%r47, %r431, %r432;
	add.s32 	%r433, %r17, 14;
	setp.lt.s32 	%p20, %r433, %r376;
	selp.b32 	%r434, 0, %r376, %p20;
	sub.s32 	%r48, %r433, %r434;
	add.s32 	%r435, %r17, 15;
	setp.lt.s32 	%p21, %r435, %r376;
	selp.b32 	%r436, 0, %r376, %p21;
	sub.s32 	%r49, %r435, %r436;
	mul.wide.u32 	%rd16, %r13, 4;
	mul.wide.u32 	%rd19, %r13, 8;
	mul.wide.u32 	%rd21, %r13, 12;
	cvt.u64.u32 	%rd12, %r25;
$L__BB320_5:
	setp.eq.s32 	%p22, %r24, 3;
	mul.lo.s32 	%r67, %r892, %r374;
	mov.u32 	%r893, %r1;
	@%p22 bra 	$L__BB320_9;
	setp.eq.s32 	%p23, %r24, 0;
	add.s32 	%r437, %r67, %r16;
	add.s32 	%r438, %r437, %r1;
	mul.wide.s32 	%rd11, %r438, 4;
	add.s64 	%rd4, %rd1, %rd11;
	ld.global.u32 	%r439, [%rd4];
	shl.b32 	%r440, %r1, 2;
	mov.u32 	%r441, _ZZ9cuda_gemmIiLi256ELi2ELi1ELi256ELi16ELi16ELi32ELi0ELi0EEviiiPT_S1_S1_iiE3Ash;
	add.s32 	%r442, %r441, %r440;
	st.shared.u32 	[%r442], %r439;
	mov.u32 	%r893, %r22;
	@%p23 bra 	$L__BB320_9;
	setp.eq.s32 	%p24, %r24, 1;
	add.s64 	%rd5, %rd4, %rd12;
	ld.global.u32 	%r443, [%rd5];
	shl.b32 	%r444, %r1, 2;
	mov.u32 	%r445, _ZZ9cuda_gemmIiLi256ELi2ELi1ELi256ELi16ELi16ELi32ELi0ELi0EEviiiPT_S1_S1_iiE3Ash;
	add.s32 	%r446, %r445, %r444;
	add.s32 	%r447, %r446, %r25;
	st.shared.u32 	[%r447], %r443;
	mov.u32 	%r893, %r26;
	@%p24 bra 	$L__BB320_9;
	add.s32 	%r893, %r26, %r13;
	add.s64 	%rd14, %rd5, %rd12;
	ld.global.u32 	%r448, [%rd14];
	shl.b32 	%r449, %r1, 2;
	mov.u32 	%r450, _ZZ9cuda_gemmIiLi256ELi2ELi1ELi256ELi16ELi16ELi32ELi0ELi0EEviiiPT_S1_S1_iiE3Ash;
	add.s32 	%r451, %r450, %r449;
	add.s32 	%r452, %r451, %r25;
	add.s32 	%r453, %r452, %r25;
	st.shared.u32 	[%r453], %r448;
$L__BB320_9:
	setp.lt.u32 	%p25, %r23, 3;
	@%p25 bra 	$L__BB320_12;
	shl.b32 	%r454, %r893, 2;
	mov.u32 	%r455, _ZZ9cuda_gemmIiLi256ELi2ELi1ELi256ELi16ELi16ELi32ELi0ELi0EEviiiPT_S1_S1_iiE3Ash;
	add.s32 	%r895, %r455, %r454;
	add.s32 	%r456, %r16, %r893;
	add.s32 	%r894, %r456, %r67;
$L__BB320_11:
	mul.wide.s32 	%rd15, %r894, 4;
	add.s64 	%rd17, %rd1, %rd15;
	add.s64 	%rd18, %rd17, %rd16;
	add.s64 	%rd20, %rd17, %rd19;
	add.s64 	%rd22, %rd17, %rd21;
	ld.global.u32 	%r457, [%rd17];
	st.shared.u32 	[%r895], %r457;
	ld.global.u32 	%r458, [%rd18];
	add.s32 	%r459, %r895, %r25;
	st.shared.u32 	[%r459], %r458;
	ld.global.u32 	%r460, [%rd20];
	shl.b32 	%r461, %r13, 3;
	add.s32 	%r462, %r895, %r461;
	st.shared.u32 	[%r462], %r460;
	ld.global.u32 	%r463, [%rd22];
	mad.lo.s32 	%r464, %r13, 12, %r895;
	st.shared.u32 	[%r464], %r463;
	add.s32 	%r893, %r893, %r25;
	shl.b32 	%r465, %r13, 4;
	add.s32 	%r895, %r895, %r465;
	add.s32 	%r894, %r894, %r25;
	setp.lt.u32 	%p26, %r893, 256;
	@%p26 bra 	$L__BB320_11;
$L__BB320_12:
	mov.u32 	%r897, %r1;
	@%p22 bra 	$L__BB320_16;
	setp.eq.s32 	%p28, %r24, 0;
	shl.b32 	%r466, %r1, 2;
	mov.u32 	%r467, _ZZ9cuda_gemmIiLi256ELi2ELi1ELi256ELi16ELi16ELi32ELi0ELi0EEviiiPT_S1_S1_iiE3Csh;
	add.s32 	%r468, %r467, %r466;
	mov.b32 	%r469, 0;
	st.shared.u32 	[%r468], %r469;
	mov.u32 	%r897, %r22;
	@%p28 bra 	$L__BB320_16;
	setp.eq.s32 	%p29, %r24, 1;
	add.s32 	%r473, %r468, %r25;
	mov.b32 	%r474, 0;
	st.shared.u32 	[%r473], %r474;
	mov.u32 	%r897, %r26;
	@%p29 bra 	$L__BB320_16;
	add.s32 	%r897, %r26, %r13;
	mov.u32 	%r476, _ZZ9cuda_gemmIiLi256ELi2ELi1ELi256ELi16ELi16ELi32ELi0ELi0EEviiiPT_S1_S1_iiE3Csh;
	add.s32 	%r477, %r476, %r466;
	add.s32 	%r478, %r477, %r25;
	add.s32 	%r479, %r478, %r25;
	mov.b32 	%r480, 0;
	st.shared.u32 	[%r479], %r480;
$L__BB320_16:
	@%p25 bra 	$L__BB320_18;
$L__BB320_17:
	shl.b32 	%r481, %r897, 2;
	mov.u32 	%r482, _ZZ9cuda_gemmIiLi256ELi2ELi1ELi256ELi16ELi16ELi32ELi0ELi0EEviiiPT_S1_S1_iiE3Csh;
	add.s32 	%r483, %r482, %r481;
	mov.b32 	%r484, 0;
	st.shared.u32 	[%r483], %r484;
	add.s32 	%r485, %r483, %r25;
	st.shared.u32 	[%r485], %r484;
	add.s32 	%r486, %r485, %r25;
	st.shared.u32 	[%r486], %r484;
	add.s32 	%r487, %r486, %r25;
	st.shared.u32 	[%r487], %r484;
	add.s32 	%r897, %r25, %r897;
	setp.lt.u32 	%p31, %r897, 256;
	@%p31 bra 	$L__BB320_17;
$L__BB320_18:
	setp.lt.s32 	%p32, %r9, 1;
	bar.sync 	0;
	@%p32 bra 	$L__BB320_232;
	setp.ne.s32 	%p33, %r4, 1;
	@%p33 bra 	$L__BB320_89;
	mov.b32 	%r915, 0;
$L__BB320_21:
	setp.lt.s32 	%p140, %r376, 1;
	add.s32 	%r99, %r915, %r11;
	mad.lo.s32 	%r100, %r99, %r376, %r18;
	@%p140 bra 	$L__BB320_23;
	add.s32 	%r701, %r100, %r17;
	shl.b32 	%r702, %r701, 2;
	mov.u32 	%r703, _ZZ9cuda_gemmIiLi256ELi2ELi1ELi256ELi16ELi16ELi32ELi0ELi0EEviiiPT_S1_S1_iiE3Ash;
	add.s32 	%r704, %r703, %r702;
	ld.shared.u32 	%r1066, [%r704];
$L__BB320_23:
	setp.lt.s32 	%p141, %r376, 2;
	@%p141 bra 	$L__BB320_25;
	add.s32 	%r705, %r100, %r27;
	shl.b32 	%r706, %r705, 2;
	mov.u32 	%r707, _ZZ9cuda_gemmIiLi256ELi2ELi1ELi256ELi16ELi16ELi32ELi0ELi0EEviiiPT_S1_S1_iiE3Ash;
	add.s32 	%r708, %r707, %r706;
	ld.shared.u32 	%r1065, [%r708];
$L__BB320_25:
	setp.lt.s32 	%p142, %r376, 3;
	@%p142 bra 	$L__BB320_27;
	add.s32 	%r709, %r100, %r28;
	shl.b32 	%r710, %r709, 2;
	mov.u32 	%r711, _ZZ9cuda_gemmIiLi256ELi2ELi1ELi256ELi16ELi16ELi32ELi0ELi0EEviiiPT_S1_S1_iiE3Ash;
	add.s32 	%r712, %r711, %r710;
	ld.shared.u32 	%r1064, [%r712];
$L__BB320_27:
	setp.lt.s32 	%p143, %r376, 4;
	@%p143 bra 	$L__BB320_29;
	add.s32 	%r713, %r100, %r29;
	shl.b32 	%r714, %r713, 2;
	mov.u32 	%r715, _ZZ9cuda_gemmIiLi256ELi2ELi1ELi256ELi16ELi16ELi32ELi0ELi0EEviiiPT_S1_S1_iiE3Ash;
	add.s32 	%r716, %r715, %r714;
	ld.shared.u32 	%r1063, [%r716];
$L__BB320_29:
	setp.lt.s32 	%p144, %r376, 5;
	@%p144 bra 	$L__BB320_31;
	add.s32 	%r717, %r100, %r30;
	shl.b32 	%r718, %r717, 2;
	mov.u32 	%r719, _ZZ9cuda_gemmIiLi256ELi2ELi1ELi256ELi16ELi16ELi32ELi0ELi0EEviiiPT_S1_S1_iiE3Ash;
	add.s32 	%r720, %r719, %r718;
	ld.shared.u32 	%r1062, [%r720];
$L__BB320_31:
	setp.lt.s32 	%p145, %r376, 6;
	@%p145 bra 	$L__BB320_33;
	add.s32 	%r721, %r100, %r31;
	shl.b32 	%r722, %r721, 2;
	mov.u32 	%r723, _ZZ9cuda_gemmIiLi256ELi2ELi1ELi256ELi16ELi16ELi32ELi0ELi0EEviiiPT_S1_S1_iiE3Ash;
	add.s32 	%r724, %r723, %r722;
	ld.shared.u32 	%r1061, [%r724];
$L__BB320_33:
	setp.lt.s32 	%p146, %r376, 7;
	@%p146 bra 	$L__BB320_35;
	add.s32 	%r725, %r100, %r32;
	shl.b32 	%r726, %r725, 2;
	mov.u32 	%r727, _ZZ9cuda_gemmIiLi256ELi2ELi1ELi256ELi16ELi16ELi32ELi0ELi0EEviiiPT_S1_S1_iiE3Ash;
	add.s32 	%r728, %r727, %r726;
	ld.shared.u32 	%r1060, [%r728];
$L__BB320_35:
	setp.lt.s32 	%p147, %r376, 8;
	@%p147 bra 	$L__BB320_37;
	add.s32 	%r729, %r100, %r33;
	shl.b32 	%r730, %r729, 2;
	mov.u32 	%r731, _ZZ9cuda_gemmIiLi256ELi2ELi1ELi256ELi16ELi16ELi32ELi0ELi0EEviiiPT_S1_S1_iiE3Ash;
	add.s32 	%r732, %r731, %r730;
	ld.shared.u32 	%r1059, [%r732];
$L__BB320_37:
	setp.lt.s32 	%p148, %r376, 9;
	@%p148 bra 	$L__BB320_39;
	xor.b32  	%r733, %r17, 8;
	add.s32 	%r734, %r100, %r733;
	shl.b32 	%r735, %r734, 2;
	mov.u32 	%r736, _ZZ9cuda_gemmIiLi256ELi2ELi1ELi256ELi16ELi16ELi32ELi0ELi0EEviiiPT_S1_S1_iiE3Ash;
	add.s32 	%r737, %r736, %r735;
	ld.shared.u32 	%r1058, [%r737];
$L__BB320_39:
	setp.lt.s32 	%p149, %r376, 10;
	@%p149 bra 	$L__BB320_41;
	add.s32 	%r738, %r11, 9;
	and.b32  	%r739, %r738, 15;
	add.s32 	%r740, %r100, %r739;
	shl.b32 	%r741, %r740, 2;
	mov.u32 	%r742, _ZZ9cuda_gemmIiLi256ELi2ELi1ELi256ELi16ELi16ELi32ELi0ELi0EEviiiPT_S1_S1_iiE3Ash;
	add.s32 	%r743, %r742, %r741;
	ld.shared.u32 	%r1057, [%r743];
$L__BB320_41:
	setp.lt.s32 	%p150, %r376, 11;
	@%p150 bra 	$L__BB320_43;
	add.s32 	%r744, %r11, 10;
	and.b32  	%r745, %r744, 15;
	add.s32 	%r746, %r100, %r745;
	shl.b32 	%r747, %r746, 2;
	mov.u32 	%r748, _ZZ9cuda_gemmIiLi256ELi2ELi1ELi256ELi16ELi16ELi32ELi0ELi0EEviiiPT_S1_S1_iiE3Ash;
	add.s32 	%r749, %r748, %r747;
	ld.shared.u32 	%r1056, [%r749];
$L__BB320_43:
	setp.lt.s32 	%p151, %r376, 12;
	@%p151 bra 	$L__BB320_45;
	add.s32 	%r750, %r11, 11;
	and.b32  	%r751, %r750, 15;
	add.s32 	%r752, %r100, %r751;
	shl.b32 	%r753, %r752, 2;
	mov.u32 	%r754, _ZZ9cuda_gemmIiLi256ELi2ELi1ELi256ELi16ELi16ELi32ELi0ELi0EEviiiPT_S1_S1_iiE3Ash;
	add.s32 	%r755, %r754, %r753;
	ld.shared.u32 	%r1055, [%r755];
$L__BB320_45:
	setp.lt.s32 	%p152, %r376, 13;
	@%p152 bra 	$L__BB320_47;
	add.s32 	%r756, %r11, 12;
	and.b32  	%r757, %r756, 15;
	add.s32 	%r758, %r100, %r757;
	shl.b32 	%r759, %r758, 2;
	mov.u32 	%r760, _ZZ9cuda_gemmIiLi256ELi2ELi1ELi256ELi16ELi16ELi32ELi0ELi0EEviiiPT_S1_S1_iiE3Ash;
	add.s32 	%r761, %r760, %r759;
	ld.shared.u32 	%r1054, [%r761];
$L__BB320_47:
	setp.lt.s32 	%p153, %r376, 14;
	@%p153 bra 	$L__BB320_49;
	add.s32 	%r762, %r11, 13;
	and.b32  	%r763, %r762, 15;
	add.s32 	%r764, %r100, %r763;
	shl.b32 	%r765, %r764, 2;
	mov.u32 	%r766, _ZZ9cuda_gemmIiLi256ELi2ELi1ELi256ELi16ELi16ELi32ELi0ELi0EEviiiPT_S1_S1_iiE3Ash;
	add.s32 	%r767, %r766, %r765;
	ld.shared.u32 	%r1053, [%r767];
$L__BB320_49:
	setp.lt.s32 	%p154, %r376, 15;
	@%p154 bra 	$L__BB320_51;
	add.s32 	%r768, %r11, 14;
	and.b32  	%r769, %r768, 15;
	add.s32 	%r770, %r100, %r769;
	shl.b32 	%r771, %r770, 2;
	mov.u32 	%r772, _ZZ9cuda_gemmIiLi256ELi2ELi1ELi256ELi16ELi16ELi32ELi0ELi0EEviiiPT_S1_S1_iiE3Ash;
	add.s32 	%r773, %r772, %r771;
	ld.shared.u32 	%r1052, [%r773];
$L__BB320_51:
	setp.lt.s32 	%p155, %r376, 16;
	@%p155 bra 	$L__BB320_53;
	add.s32 	%r774, %r11, -1;
	and.b32  	%r775, %r774, 15;
	add.s32 	%r776, %r100, %r775;
	shl.b32 	%r777, %r776, 2;
	mov.u32 	%r778, _ZZ9cuda_gemmIiLi256ELi2ELi1ELi256ELi16ELi16ELi32ELi0ELi0EEviiiPT_S1_S1_iiE3Ash;
	add.s32 	%r779, %r778, %r777;
	ld.shared.u32 	%r1051, [%r779];
$L__BB320_53:
	setp.lt.s32 	%p156, %r12, %r19;
	@%p156 bra 	$L__BB320_55;
$L__BB320_54:
	add.s32 	%r915, %r915, %r10;
	setp.lt.s32 	%p190, %r915, %r9;
	@%p190 bra 	$L__BB320_21;
	bra.uni 	$L__BB320_232;
$L__BB320_55:
	rem.s32 	%r780, %r2, %r376;
	shl.b32 	%r781, %r780, 2;
	mov.u32 	%r782, _ZZ9cuda_gemmIiLi256ELi2ELi1ELi256ELi16ELi16ELi32ELi0ELi0EEviiiPT_S1_S1_iiE11kron_fac_sh;
	add.s32 	%r134, %r782, %r781;
	mov.u32 	%r932, %r12;
$L__BB320_56:
	mad.lo.s32 	%r784, %r932, 68, %r134;
	ld.shared.u32 	%r136, [%r784];
	mov.b32 	%r934, 0;
	@%p140 bra 	$L__BB320_58;
	shfl.sync.idx.b32	%r785|%p158, %r136, %r34, %r20, -1;
	mul.lo.s32 	%r934, %r785, %r1066;
$L__BB320_58:
	@%p141 bra 	$L__BB320_60;
	shfl.sync.idx.b32	%r786|%p160, %r136, %r35, %r20, -1;
	mad.lo.s32 	%r934, %r786, %r1065, %r934;
$L__BB320_60:
	@%p142 bra 	$L__BB320_62;
	shfl.sync.idx.b32	%r787|%p162, %r136, %r36, %r20, -1;
	mad.lo.s32 	%r934, %r787, %r1064, %r934;
$L__BB320_62:
	@%p143 bra 	$L__BB320_64;
	shfl.sync.idx.b32	%r788|%p164, %r136, %r37, %r20, -1;
	mad.lo.s32 	%r934, %r788, %r1063, %r934;
$L__BB320_64:
	setp.lt.s32 	%p165, %r376, 5;
	@%p165 bra 	$L__BB320_66;
	shfl.sync.idx.b32	%r789|%p166, %r136, %r38, %r20, -1;
	mad.lo.s32 	%r934, %r789, %r1062, %r934;
$L__BB320_66:
	setp.lt.s32 	%p167, %r376, 6;
	@%p167 bra 	$L__BB320_68;
	shfl.sync.idx.b32	%r790|%p168, %r136, %r39, %r20, -1;
	mad.lo.s32 	%r934, %r790, %r1061, %r934;
$L__BB320_68:
	setp.lt.s32 	%p169, %r376, 7;
	@%p169 bra 	$L__BB320_70;
	shfl.sync.idx.b32	%r791|%p170, %r136, %r40, %r20, -1;
	mad.lo.s32 	%r934, %r791, %r1060, %r934;
$L__BB320_70:
	setp.lt.s32 	%p171, %r376, 8;
	@%p171 bra 	$L__BB320_72;
	shfl.sync.idx.b32	%r792|%p172, %r136, %r41, %r20, -1;
	mad.lo.s32 	%r934, %r792, %r1059, %r934;
$L__BB320_72:
	setp.lt.s32 	%p173, %r376, 9;
	@%p173 bra 	$L__BB320_74;
	shfl.sync.idx.b32	%r793|%p174, %r136, %r42, %r20, -1;
	mad.lo.s32 	%r934, %r793, %r1058, %r934;
$L__BB320_74:
	setp.lt.s32 	%p175, %r376, 10;
	@%p175 bra 	$L__BB320_76;
	shfl.sync.idx.b32	%r794|%p176, %r136, %r43, %r20, -1;
	mad.lo.s32 	%r934, %r794, %r1057, %r934;
$L__BB320_76:
	setp.lt.s32 	%p177, %r376, 11;
	@%p177 bra 	$L__BB320_78;
	shfl.sync.idx.b32	%r795|%p178, %r136, %r44, %r20, -1;
	mad.lo.s32 	%r934, %r795, %r1056, %r934;
$L__BB320_78:
	setp.lt.s32 	%p179, %r376, 12;
	@%p179 bra 	$L__BB320_80;
	shfl.sync.idx.b32	%r796|%p180, %r136, %r45, %r20, -1;
	mad.lo.s32 	%r934, %r796, %r1055, %r934;
$L__BB320_80:
	setp.lt.s32 	%p181, %r376, 13;
	@%p181 bra 	$L__BB320_82;
	shfl.sync.idx.b32	%r797|%p182, %r136, %r46, %r20, -1;
	mad.lo.s32 	%r934, %r797, %r1054, %r934;
$L__BB320_82:
	setp.lt.s32 	%p183, %r376, 14;
	@%p183 bra 	$L__BB320_84;
	shfl.sync.idx.b32	%r798|%p184, %r136, %r47, %r20, -1;
	mad.lo.s32 	%r934, %r798, %r1053, %r934;
$L__BB320_84:
	setp.lt.s32 	%p185, %r376, 15;
	@%p185 bra 	$L__BB320_86;
	shfl.sync.idx.b32	%r799|%p186, %r136, %r48, %r20, -1;
	mad.lo.s32 	%r934, %r799, %r1052, %r934;
$L__BB320_86:
	setp.lt.s32 	%p187, %r376, 16;
	@%p187 bra 	$L__BB320_88;
	shfl.sync.idx.b32	%r800|%p188, %r136, %r49, %r20, -1;
	mad.lo.s32 	%r934, %r800, %r1051, %r934;
$L__BB320_88:
	mad.lo.s32 	%r801, %r932, %r9, %r99;
	shl.b32 	%r802, %r801, 2;
	mov.u32 	%r803, _ZZ9cuda_gemmIiLi256ELi2ELi1ELi256ELi16ELi16ELi32ELi0ELi0EEviiiPT_S1_S1_iiE3Csh;
	add.s32 	%r804, %r803, %r802;
	ld.shared.u32 	%r805, [%r804];
	add.s32 	%r806, %r805, %r934;
	st.shared.u32 	[%r804], %r806;
	add.s32 	%r932, %r932, %r14;
	setp.lt.s32 	%p189, %r932, %r19;
	@%p189 bra 	$L__BB320_56;
	bra.uni 	$L__BB320_54;
$L__BB320_89:
	setp.gt.u32 	%p34, %r376, 31;
	@%p34 bra 	$L__BB320_123;
	mov.b32 	%r1017, 0;
$L__BB320_91:
	setp.eq.s32 	%p35, %r376, 0;
	add.s32 	%r279, %r1017, %r11;
	mad.lo.s32 	%r280, %r279, %r376, %r18;
	@%p35 bra 	$L__BB320_93;
	add.s32 	%r489, %r280, %r17;
	shl.b32 	%r490, %r489, 2;
	mov.u32 	%r491, _ZZ9cuda_gemmIiLi256ELi2ELi1ELi256ELi16ELi16ELi32ELi0ELi0EEviiiPT_S1_S1_iiE3Ash;
	add.s32 	%r492, %r491, %r490;
	ld.shared.u32 	%r1066, [%r492];
$L__BB320_93:
	setp.lt.s32 	%p36, %r376, 2;
	@%p36 bra 	$L__BB320_95;
	add.s32 	%r493, %r280, %r27;
	shl.b32 	%r494, %r493, 2;
	mov.u32 	%r495, _ZZ9cuda_gemmIiLi256ELi2ELi1ELi256ELi16ELi16ELi32ELi0ELi0EEviiiPT_S1_S1_iiE3Ash;
	add.s32 	%r496, %r495, %r494;
	ld.shared.u32 	%r1065, [%r496];
$L__BB320_95:
	setp.lt.s32 	%p37, %r376, 3;
	@%p37 bra 	$L__BB320_97;
	add.s32 	%r497, %r280, %r28;
	shl.b32 	%r498, %r497, 2;
	mov.u32 	%r499, _ZZ9cuda_gemmIiLi256ELi2ELi1ELi256ELi16ELi16ELi32ELi0ELi0EEviiiPT_S1_S1_iiE3Ash;
	add.s32 	%r500, %r499, %r498;
	ld.shared.u32 	%r1064, [%r500];
$L__BB320_97:
	setp.lt.s32 	%p38, %r376, 4;
	@%p38 bra 	$L__BB320_99;
	add.s32 	%r501, %r280, %r29;
	shl.b32 	%r502, %r501, 2;
	mov.u32 	%r503, _ZZ9cuda_gemmIiLi256ELi2ELi1ELi256ELi16ELi16ELi32ELi0ELi0EEviiiPT_S1_S1_iiE3Ash;
	add.s32 	%r504, %r503, %r502;
	ld.shared.u32 	%r1063, [%r504];
$L__BB320_99:
	setp.lt.s32 	%p39, %r376, 5;
	@%p39 bra 	$L__BB320_101;
	add.s32 	%r505, %r280, %r30;
	shl.b32 	%r506, %r505, 2;
	mov.u32 	%r507, _ZZ9cuda_gemmIiLi256ELi2ELi1ELi256ELi16ELi16ELi32ELi0ELi0EEviiiPT_S1_S1_iiE3Ash;
	add.s32 	%r508, %r507, %r506;
	ld.shared.u32 	%r1062, [%r508];
$L__BB320_101:
	setp.lt.s32 	%p40, %r376, 6;
	@%p40 bra 	$L__BB320_103;
	add.s32 	%r509, %r280, %r31;
	shl.b32 	%r510, %r509, 2;
	mov.u32 	%r511, _ZZ9cuda_gemmIiLi256ELi2ELi1ELi256ELi16ELi16ELi32ELi0ELi0EEviiiPT_S1_S1_iiE3Ash;
	add.s32 	%r512, %r511, %r510;
	ld.shared.u32 	%r1061, [%r512];
$L__BB320_103:
	setp.lt.s32 	%p41, %r376, 7;
	@%p41 bra 	$L__BB320_105;
	add.s32 	%r513, %r280, %r32;
	shl.b32 	%r514, %r513, 2;
	mov.u32 	%r515, _ZZ9cuda_gemmIiLi256ELi2ELi1ELi256ELi16ELi16ELi32ELi0ELi0EEviiiPT_S1_S1_iiE3Ash;
	add.s32 	%r516, %r515, %r514;
	ld.shared.u32 	%r1060, [%r516];
$L__BB320_105:
	setp.lt.s32 	%p42, %r376, 8;
	@%p42 bra 	$L__BB320_107;
	add.s32 	%r517, %r280, %r33;
	shl.b32 	%r518, %r517, 2;
	mov.u32 	%r519, _ZZ9cuda_gemmIiLi256ELi2ELi1ELi256ELi16ELi16ELi32ELi0ELi0EEviiiPT_S1_S1_iiE3Ash;
	add.s32 	%r520, %r519, %r518;
	ld.shared.u32 	%r1059, [%r520];
$L__BB320_107:
	setp.lt.s32 	%p43, %r376, 9;
	@%p43 bra 	$L__BB320_109;
	xor.b32  	%r521, %r17, 8;
	add.s32 	%r522, %r280, %r521;
	shl.b32 	%r523, %r522, 2;
	mov.u32 	%r524, _ZZ9cuda_gemmIiLi256ELi2ELi1ELi256ELi16ELi16ELi32ELi0ELi0EEviiiPT_S1_S1_iiE3Ash;
	add.s32 	%r525, %r524, %r523;
	ld.shared.u32 	%r1058, [%r525];
$L__BB320_109:
	setp.lt.s32 	%p44, %r376, 10;
	@%p44 bra 	$L__BB320_111;
	add.s32 	%r526, %r11, 9;
	and.b32  	%r527, %r526, 15;
	add.s32 	%r528, %r280, %r527;
	shl.b32 	%r529, %r528, 2;
	mov.u32 	%r530, _ZZ9cuda_gemmIiLi256ELi2ELi1ELi256ELi16ELi16ELi32ELi0ELi0EEviiiPT_S1_S1_iiE3Ash;
	add.s32 	%r531, %r530, %r529;
	ld.shared.u32 	%r1057, [%r531];
$L__BB320_111:
	setp.lt.s32 	%p45, %r376, 11;
	@%p45 bra 	$L__BB320_113;
	add.s32 	%r532, %r11, 10;
	and.b32  	%r533, %r532, 15;
	add.s32 	%r534, %r280, %r533;
	shl.b32 	%r535, %r534, 2;
	mov.u32 	%r536, _ZZ9cuda_gemmIiLi256ELi2ELi1ELi256ELi16ELi16ELi32ELi0ELi0EEviiiPT_S1_S1_iiE3Ash;
	add.s32 	%r537, %r536, %r535;
	ld.shared.u32 	%r1056, [%r537];
$L__BB320_113:
	setp.lt.s32 	%p46, %r376, 12;
	@%p46 bra 	$L__BB320_115;
	add.s32 	%r538, %r11, 11;
	and.b32  	%r539, %r538, 15;
	add.s32 	%r540, %r280, %r539;
	shl.b32 	%r541, %r540, 2;
	mov.u32 	%r542, _ZZ9cuda_gemmIiLi256ELi2ELi1ELi256ELi16ELi16ELi32ELi0ELi0EEviiiPT_S1_S1_iiE3Ash;
	add.s32 	%r543, %r542, %r541;
	ld.shared.u32 	%r1055, [%r543];
$L__BB320_115:
	setp.lt.s32 	%p47, %r376, 13;
	@%p47 bra 	$L__BB320_117;
	add.s32 	%r544, %r11, 12;
	and.b32  	%r545, %r544, 15;
	add.s32 	%r546, %r280, %r545;
	shl.b32 	%r547, %r546, 2;
	mov.u32 	%r548, _ZZ9cuda_gemmIiLi256ELi2ELi1ELi256ELi16ELi16ELi32ELi0ELi0EEviiiPT_S1_S1_iiE3Ash;
	add.s32 	%r549, %r548, %r547;
	ld.shared.u32 	%r1054, [%r549];
$L__BB320_117:
	setp.lt.s32 	%p48, %r376, 14;
	@%p48 bra 	$L__BB320_119;
	add.s32 	%r550, %r11, 13;
	and.b32  	%r551, %r550, 15;
	add.s32 	%r552, %r280, %r551;
	shl.b32 	%r553, %r552, 2;
	mov.u32 	%r554, _ZZ9cuda_gemmIiLi256ELi2ELi1ELi256ELi16ELi16ELi32ELi0ELi0EEviiiPT_S1_S1_iiE3Ash;
	add.s32 	%r555, %r554, %r553;
	ld.shared.u32 	%r1053, [%r555];
$L__BB320_119:
	setp.lt.s32 	%p49, %r376, 15;
	@%p49 bra 	$L__BB320_121;
	add.s32 	%r556, %r11, 14;
	and.b32  	%r557, %r556, 15;
	add.s32 	%r558, %r280, %r557;
	shl.b32 	%r559, %r558, 2;
	mov.u32 	%r560, _ZZ9cuda_gemmIiLi256ELi2ELi1ELi256ELi16ELi16ELi32ELi0ELi0EEviiiPT_S1_S1_iiE3Ash;
	add.s32 	%r561, %r560, %r559;
	ld.shared.u32 	%r1052, [%r561];
$L__BB320_121:
	setp.lt.s32 	%p50, %r376, 16;
	@%p50 bra 	$L__BB320_196;
	add.s32 	%r562, %r11, -1;
	and.b32  	%r563, %r562, 15;
	add.s32 	%r564, %r280, %r563;
	shl.b32 	%r565, %r564, 2;
	mov.u32 	%r566, _ZZ9cuda_gemmIiLi256ELi2ELi1ELi256ELi16ELi16ELi32ELi0ELi0EEviiiPT_S1_S1_iiE3Ash;
	add.s32 	%r567, %r566, %r565;
	ld.shared.u32 	%r1051, [%r567];
	bra.uni 	$L__BB320_196;
$L__BB320_123:
	mov.b32 	%r965, 0;
$L__BB320_124:
	setp.lt.s32 	%p86, %r376, 1;
	add.s32 	%r187, %r965, %r11;
	mad.lo.s32 	%r188, %r187, %r376, %r18;
	@%p86 bra 	$L__BB320_126;
	add.s32 	%r594, %r188, %r17;
	shl.b32 	%r595, %r594, 2;
	mov.u32 	%r596, _ZZ9cuda_gemmIiLi256ELi2ELi1ELi256ELi16ELi16ELi32ELi0ELi0EEviiiPT_S1_S1_iiE3Ash;
	add.s32 	%r597, %r596, %r595;
	ld.shared.u32 	%r1066, [%r597];
$L__BB320_126:
	setp.lt.s32 	%p87, %r376, 2;
	@%p87 bra 	$L__BB320_128;
	add.s32 	%r598, %r188, %r27;
	shl.b32 	%r599, %r598, 2;
	mov.u32 	%r600, _ZZ9cuda_gemmIiLi256ELi2ELi1ELi256ELi16ELi16ELi32ELi0ELi0EEviiiPT_S1_S1_iiE3Ash;
	add.s32 	%r601, %r600, %r599;
	ld.shared.u32 	%r1065, [%r601];
$L__BB320_128:
	setp.lt.s32 	%p88, %r376, 3;
	@%p88 bra 	$L__BB320_130;
	add.s32 	%r602, %r188, %r28;
	shl.b32 	%r603, %r602, 2;
	mov.u32 	%r604, _ZZ9cuda_gemmIiLi256ELi2ELi1ELi256ELi16ELi16ELi32ELi0ELi0EEviiiPT_S1_S1_iiE3Ash;
	add.s32 	%r605, %r604, %r603;
	ld.shared.u32 	%r1064, [%r605];
$L__BB320_130:
	setp.lt.s32 	%p89, %r376, 4;
	@%p89 bra 	$L__BB320_132;
	add.s32 	%r606, %r188, %r29;
	shl.b32 	%r607, %r606, 2;
	mov.u32 	%r608, _ZZ9cuda_gemmIiLi256ELi2ELi1ELi256ELi16ELi16ELi32ELi0ELi0EEviiiPT_S1_S1_iiE3Ash;
	add.s32 	%r609, %r608, %r607;
	ld.shared.u32 	%r1063, [%r609];
$L__BB320_132:
	setp.lt.s32 	%p90, %r376, 5;
	@%p90 bra 	$L__BB320_134;
	add.s32 	%r610, %r188, %r30;
	shl.b32 	%r611, %r610, 2;
	mov.u32 	%r612, _ZZ9cuda_gemmIiLi256ELi2ELi1ELi256ELi16ELi16ELi32ELi0ELi0EEviiiPT_S1_S1_iiE3Ash;
	add.s32 	%r613, %r612, %r611;
	ld.shared.u32 	%r1062, [%r613];
$L__BB320_134:
	setp.lt.s32 	%p91, %r376, 6;
	@%p91 bra 	$L__BB320_136;
	add.s32 	%r614, %r188, %r31;
	shl.b32 	%r615, %r614, 2;
	mov.u32 	%r616, _ZZ9cuda_gemmIiLi256ELi2ELi1ELi256ELi16ELi16ELi32ELi0ELi0EEviiiPT_S1_S1_iiE3Ash;
	add.s32 	%r617, %r616, %r615;
	ld.shared.u32 	%r1061, [%r617];
$L__BB320_136:
	setp.lt.s32 	%p92, %r376, 7;
	@%p92 bra 	$L__BB320_138;
	add.s32 	%r618, %r188, %r32;
	shl.b32 	%r619, %r618, 2;
	mov.u32 	%r620, _ZZ9cuda_gemmIiLi256ELi2ELi1ELi256ELi16ELi16ELi32ELi0ELi0EEviiiPT_S1_S1_iiE3Ash;
	add.s32 	%r621, %r620, %r619;
	ld.shared.u32 	%r1060, [%r621];
$L__BB320_138:
	setp.lt.s32 	%p93, %r376, 8;
	@%p93 bra 	$L__BB320_140;
	add.s32 	%r622, %r188, %r33;
	shl.b32 	%r623, %r622, 2;
	mov.u32 	%r624, _ZZ9cuda_gemmIiLi256ELi2ELi1ELi256ELi16ELi16ELi32ELi0ELi0EEviiiPT_S1_S1_iiE3Ash;
	add.s32 	%r625, %r624, %r623;
	ld.shared.u32 	%r1059, [%r625];
$L__BB320_140:
	setp.lt.s32 	%p94, %r376, 9;
	@%p94 bra 	$L__BB320_142;
	xor.b32  	%r626, %r17, 8;
	add.s32 	%r627, %r188, %r626;
	shl.b32 	%r628, %r627, 2;
	mov.u32 	%r629, _ZZ9cuda_gemmIiLi256ELi2ELi1ELi256ELi16ELi16ELi32ELi0ELi0EEviiiPT_S1_S1_iiE3Ash;
	add.s32 	%r630, %r629, %r628;
	ld.shared.u32 	%r1058, [%r630];
$L__BB320_142:
	setp.lt.s32 	%p95, %r376, 10;
	@%p95 bra 	$L__BB320_144;
	add.s32 	%r631, %r11, 9;
	and.b32  	%r632, %r631, 15;
	add.s32 	%r633, %r188, %r632;
	shl.b32 	%r634, %r633, 2;
	mov.u32 	%r635, _ZZ9cuda_gemmIiLi256ELi2ELi1ELi256ELi16ELi16ELi32ELi0ELi0EEviiiPT_S1_S1_iiE3Ash;
	add.s32 	%r636, %r635, %r634;
	ld.shared.u32 	%r1057, [%r636];
$L__BB320_144:
	setp.lt.s32 	%p96, %r376, 11;
	@%p96 bra 	$L__BB320_146;
	add.s32 	%r637, %r11, 10;
	and.b32  	%r638, %r637, 15;
	add.s32 	%r639, %r188, %r638;
	shl.b32 	%r640, %r639, 2;
	mov.u32 	%r641, _ZZ9cuda_gemmIiLi256ELi2ELi1ELi256ELi16ELi16ELi32ELi0ELi0EEviiiPT_S1_S1_iiE3Ash;
	add.s32 	%r642, %r641, %r640;
	ld.shared.u32 	%r1056, [%r642];
$L__BB320_146:
	setp.lt.s32 	%p97, %r376, 12;
	@%p97 bra 	$L__BB320_148;
	add.s32 	%r643, %r11, 11;
	and.b32  	%r644, %r643, 15;
	add.s32 	%r645, %r188, %r644;
	shl.b32 	%r646, %r645, 2;
	mov.u32 	%r647, _ZZ9cuda_gemmIiLi256ELi2ELi1ELi256ELi16ELi16ELi32ELi0ELi0EEviiiPT_S1_S1_iiE3Ash;
	add.s32 	%r648, %r647, %r646;
	ld.shared.u32 	%r1055, [%r648];
$L__BB320_148:
	setp.lt.s32 	%p98, %r376, 13;
	@%p98 bra 	$L__BB320_150;
	add.s32 	%r649, %r11, 12;
	and.b32  	%r650, %r649, 15;
	add.s32 	%r651, %r188, %r650;
	shl.b32 	%r652, %r651, 2;
	mov.u32 	%r653, _ZZ9cuda_gemmIiLi256ELi2ELi1ELi256ELi16ELi16ELi32ELi0ELi0EEviiiPT_S1_S1_iiE3Ash;
	add.s32 	%r654, %r653, %r652;
	ld.shared.u32 	%r1054, [%r654];
$L__BB320_150:
	setp.lt.s32 	%p99, %r376, 14;
	@%p99 bra 	$L__BB320_152;
	add.s32 	%r655, %r11, 13;
	and.b32  	%r656, %r655, 15;
	add.s32 	%r657, %r188, %r656;
	shl.b32 	%r658, %r657, 2;
	mov.u32 	%r659, _ZZ9cuda_gemmIiLi256ELi2ELi1ELi256ELi16ELi16ELi32ELi0ELi0EEviiiPT_S1_S1_iiE3Ash;
	add.s32 	%r660, %r659, %r658;
	ld.shared.u32 	%r1053, [%r660];
$L__BB320_152:
	setp.lt.s32 	%p100, %r376, 15;
	@%p100 bra 	$L__BB320_154;
	add.s32 	%r661, %r11, 14;
	and.b32  	%r662, %r661, 15;
	add.s32 	%r663, %r188, %r662;
	shl.b32 	%r664, %r663, 2;
	mov.u32 	%r665, _ZZ9cuda_gemmIiLi256ELi2ELi1ELi256ELi16ELi16ELi32ELi0ELi0EEviiiPT_S1_S1_iiE3Ash;
	add.s32 	%r666, %r665, %r664;
	ld.shared.u32 	%r1052, [%r666];
$L__BB320_154:
	setp.lt.s32 	%p101, %r376, 16;
	@%p101 bra 	$L__BB320_156;
	add.s32 	%r667, %r11, -1;
	and.b32  	%r668, %r667, 15;
	add.s32 	%r669, %r188, %r668;
	shl.b32 	%r670, %r669, 2;
	mov.u32 	%r671, _ZZ9cuda_gemmIiLi256ELi2ELi1ELi256ELi16ELi16ELi32ELi0ELi0EEviiiPT_S1_S1_iiE3Ash;
	add.s32 	%r672, %r671, %r670;
	ld.shared.u32 	%r1051, [%r672];
$L__BB320_156:
	setp.lt.s32 	%p102, %r12, %r19;
	@%p102 bra 	$L__BB320_158;
$L__BB320_157:
	add.s32 	%r965, %r965, %r10;
	setp.lt.s32 	%p139, %r965, %r9;
	@%p139 bra 	$L__BB320_124;
	bra.uni 	$L__BB320_232;
$L__BB320_158:
	rem.s32 	%r673, %r2, %r376;
	shl.b32 	%r674, %r673, 2;
	mov.u32 	%r675, _ZZ9cuda_gemmIiLi256ELi2ELi1ELi256ELi16ELi16ELi32ELi0ELi0EEviiiPT_S1_S1_iiE11kron_fac_sh;
	add.s32 	%r222, %r675, %r674;
	mov.u32 	%r982, %r12;
$L__BB320_159:
	mad.lo.s32 	%r677, %r982, 68, %r222;
	ld.shared.u32 	%r224, [%r677];
	mov.b32 	%r984, 0;
	@%p86 bra 	$L__BB320_161;
	shfl.sync.idx.b32	%r678|%p104, %r224, %r34, %r20, -1;
	mul.lo.s32 	%r984, %r678, %r1066;
$L__BB320_161:
	@%p87 bra 	$L__BB320_163;
	shfl.sync.idx.b32	%r679|%p106, %r224, %r35, %r20, -1;
	mad.lo.s32 	%r984, %r679, %r1065, %r984;
$L__BB320_163:
	@%p88 bra 	$L__BB320_165;
	shfl.sync.idx.b32	%r680|%p108, %r224, %r36, %r20, -1;
	mad.lo.s32 	%r984, %r680, %r1064, %r984;
$L__BB320_165:
	setp.lt.s32 	%p109, %r376, 4;
	@%p109 bra 	$L__BB320_167;
	shfl.sync.idx.b32	%r681|%p110, %r224, %r37, %r20, -1;
	mad.lo.s32 	%r984, %r681, %r1063, %r984;
$L__BB320_167:
	setp.lt.s32 	%p111, %r376, 5;
	@%p111 bra 	$L__BB320_169;
	shfl.sync.idx.b32	%r682|%p112, %r224, %r38, %r20, -1;
	mad.lo.s32 	%r984, %r682, %r1062, %r984;
$L__BB320_169:
	setp.lt.s32 	%p113, %r376, 6;
	@%p113 bra 	$L__BB320_171;
	shfl.sync.idx.b32	%r683|%p114, %r224, %r39, %r20, -1;
	mad.lo.s32 	%r984, %r683, %r1061, %r984;
$L__BB320_171:
	setp.lt.s32 	%p115, %r376, 7;
	@%p115 bra 	$L__BB320_173;
	shfl.sync.idx.b32	%r684|%p116, %r224, %r40, %r20, -1;
	mad.lo.s32 	%r984, %r684, %r1060, %r984;
$L__BB320_173:
	setp.lt.s32 	%p117, %r376, 8;
	@%p117 bra 	$L__BB320_175;
	shfl.sync.idx.b32	%r685|%p118, %r224, %r41, %r20, -1;
	mad.lo.s32 	%r984, %r685, %r1059, %r984;
$L__BB320_175:
	setp.lt.s32 	%p119, %r376, 9;
	@%p119 bra 	$L__BB320_177;
	shfl.sync.idx.b32	%r686|%p120, %r224, %r42, %r20, -1;
	mad.lo.s32 	%r984, %r686, %r1058, %r984;
$L__BB320_177:
	setp.lt.s32 	%p121, %r376, 10;
	@%p121 bra 	$L__BB320_179;
	shfl.sync.idx.b32	%r687|%p122, %r224, %r43, %r20, -1;
	mad.lo.s32 	%r984, %r687, %r1057, %r984;
$L__BB320_179:
	setp.lt.s32 	%p123, %r376, 11;
	@%p123 bra 	$L__BB320_181;
	shfl.sync.idx.b32	%r688|%p124, %r224, %r44, %r20, -1;
	mad.lo.s32 	%r984, %r688, %r1056, %r984;
$L__BB320_181:
	setp.lt.s32 	%p125, %r376, 12;
	@%p125 bra 	$L__BB320_183;
	shfl.sync.idx.b32	%r689|%p126, %r224, %r45, %r20, -1;
	mad.lo.s32 	%r984, %r689, %r1055, %r984;
$L__BB320_183:
	setp.lt.s32 	%p127, %r376, 13;
	@%p127 bra 	$L__BB320_185;
	shfl.sync.idx.b32	%r690|%p128, %r224, %r46, %r20, -1;
	mad.lo.s32 	%r984, %r690, %r1054, %r984;
$L__BB320_185:
	setp.lt.s32 	%p129, %r376, 14;
	@%p129 bra 	$L__BB320_187;
	shfl.sync.idx.b32	%r691|%p130, %r224, %r47, %r20, -1;
	mad.lo.s32 	%r984, %r691, %r1053, %r984;
$L__BB320_187:
	setp.lt.s32 	%p131, %r376, 15;
	@%p131 bra 	$L__BB320_189;
	shfl.sync.idx.b32	%r692|%p132, %r224, %r48, %r20, -1;
	mad.lo.s32 	%r984, %r692, %r1052, %r984;
$L__BB320_189:
	setp.lt.s32 	%p133, %r376, 16;
	@%p133 bra 	$L__BB320_191;
	shfl.sync.idx.b32	%r693|%p134, %r224, %r49, %r20, -1;
	mad.lo.s32 	%r984, %r693, %r1051, %r984;
$L__BB320_191:
	mov.u32 	%r998, %r3;
$L__BB320_192:
	shr.u32 	%r258, %r998, 1;
	shfl.sync.down.b32	%r694|%p135, %r984, %r258, %r21, -1;
	add.s32 	%r984, %r694, %r984;
	setp.gt.u32 	%p136, %r998, 3;
	mov.u32 	%r998, %r258;
	@%p136 bra 	$L__BB320_192;
	rem.u32 	%r695, %r2, %r4;
	setp.eq.s32 	%p137, %r695, 0;
	@%p137 bra 	$L__BB320_194;
	bra.uni 	$L__BB320_195;
$L__BB320_194:
	mad.lo.s32 	%r696, %r982, %r9, %r187;
	shl.b32 	%r697, %r696, 2;
	mov.u32 	%r698, _ZZ9cuda_gemmIiLi256ELi2ELi1ELi256ELi16ELi16ELi32ELi0ELi0EEviiiPT_S1_S1_iiE3Csh;
	add.s32 	%r699, %r698, %r697;
	st.shared.u32 	[%r699], %r984;
$L__BB320_195:
	add.s32 	%r982, %r982, %r14;
	setp.lt.s32 	%p138, %r982, %r19;
	@%p138 bra 	$L__BB320_159;
	bra.uni 	$L__BB320_157;
$L__BB320_196:
	setp.lt.s32 	%p51, %r12, %r19;
	@%p51 bra 	$L__BB320_197;
	bra.uni 	$L__BB320_231;
$L__BB320_197:
	rem.u32 	%r568, %r2, %r376;
	shl.b32 	%r569, %r568, 2;
	mov.u32 	%r570, _ZZ9cuda_gemmIiLi256ELi2ELi1ELi256ELi16ELi16ELi32ELi0ELi0EEviiiPT_S1_S1_iiE11kron_fac_sh;
	add.s32 	%r281, %r570, %r569;
	mov.u32 	%r1034, %r12;
$L__BB320_198:
	mad.lo.s32 	%r572, %r1034, 68, %r281;
	ld.shared.u32 	%r315, [%r572];
	mov.b32 	%r1036, 0;
	@%p35 bra 	$L__BB320_200;
	shfl.sync.idx.b32	%r573|%p53, %r315, %r34, %r20, -1;
	mul.lo.s32 	%r1036, %r573, %r1066;
$L__BB320_200:
	@%p36 bra 	$L__BB320_202;
	shfl.sync.idx.b32	%r574|%p55, %r315, %r35, %r20, -1;
	mad.lo.s32 	%r1036, %r574, %r1065, %r1036;
$L__BB320_202:
	@%p37 bra 	$L__BB320_204;
	shfl.sync.idx.b32	%r575|%p57, %r315, %r36, %r20, -1;
	mad.lo.s32 	%r1036, %r575, %r1064, %r1036;
$L__BB320_204:
	@%p38 bra 	$L__BB320_206;
	shfl.sync.idx.b32	%r576|%p59, %r315, %r37, %r20, -1;
	mad.lo.s32 	%r1036, %r576, %r1063, %r1036;
$L__BB320_206:
	setp.lt.s32 	%p60, %r376, 5;
	@%p60 bra 	$L__BB320_208;
	shfl.sync.idx.b32	%r577|%p61, %r315, %r38, %r20, -1;
	mad.lo.s32 	%r1036, %r577, %r1062, %r1036;
$L__BB320_208:
	setp.lt.s32 	%p62, %r376, 6;
	@%p62 bra 	$L__BB320_210;
	shfl.sync.idx.b32	%r578|%p63, %r315, %r39, %r20, -1;
	mad.lo.s32 	%r1036, %r578, %r1061, %r1036;
$L__BB320_210:
	setp.lt.s32 	%p64, %r376, 7;
	@%p64 bra 	$L__BB320_212;
	shfl.sync.idx.b32	%r579|%p65, %r315, %r40, %r20, -1;
	mad.lo.s32 	%r1036, %r579, %r1060, %r1036;
$L__BB320_212:
	setp.lt.s32 	%p66, %r376, 8;
	@%p66 bra 	$L__BB320_214;
	shfl.sync.idx.b32	%r580|%p67, %r315, %r41, %r20, -1;
	mad.lo.s32 	%r1036, %r580, %r1059, %r1036;
$L__BB320_214:
	setp.lt.s32 	%p68, %r376, 9;
	@%p68 bra 	$L__BB320_216;
	shfl.sync.idx.b32	%r581|%p69, %r315, %r42, %r20, -1;
	mad.lo.s32 	%r1036, %r581, %r1058, %r1036;
$L__BB320_216:
	setp.lt.s32 	%p70, %r376, 10;
	@%p70 bra 	$L__BB320_218;
	shfl.sync.idx.b32	%r582|%p71, %r315, %r43, %r20, -1;
	mad.lo.s32 	%r1036, %r582, %r1057, %r1036;
$L__BB320_218:
	setp.lt.s32 	%p72, %r376, 11;
	@%p72 bra 	$L__BB320_220;
	shfl.sync.idx.b32	%r583|%p73, %r315, %r44, %r20, -1;
	mad.lo.s32 	%r1036, %r583, %r1056, %r1036;
$L__BB320_220:
	setp.lt.s32 	%p74, %r376, 12;
	@%p74 bra 	$L__BB320_222;
	shfl.sync.idx.b32	%r584|%p75, %r315, %r45, %r20, -1;
	mad.lo.s32 	%r1036, %r584, %r1055, %r1036;
$L__BB320_222:
	setp.lt.s32 	%p76, %r376, 13;
	@%p76 bra 	$L__BB320_224;
	shfl.sync.idx.b32	%r585|%p77, %r315, %r46, %r20, -1;
	mad.lo.s32 	%r1036, %r585, %r1054, %r1036;
$L__BB320_224:
	setp.lt.s32 	%p78, %r376, 14;
	@%p78 bra 	$L__BB320_226;
	shfl.sync.idx.b32	%r586|%p79, %r315, %r47, %r20, -1;
	mad.lo.s32 	%r1036, %r586, %r1053, %r1036;
$L__BB320_226:
	setp.lt.s32 	%p80, %r376, 15;
	@%p80 bra 	$L__BB320_228;
	shfl.sync.idx.b32	%r587|%p81, %r315, %r48, %r20, -1;
	mad.lo.s32 	%r1036, %r587, %r1052, %r1036;
$L__BB320_228:
	setp.lt.s32 	%p82, %r376, 16;
	@%p82 bra 	$L__BB320_230;
	shfl.sync.idx.b32	%r588|%p83, %r315, %r49, %r20, -1;
	mad.lo.s32 	%r1036, %r588, %r1051, %r1036;
$L__BB320_230:
	mad.lo.s32 	%r589, %r1034, %r9, %r279;
	shl.b32 	%r590, %r589, 2;
	mov.u32 	%r591, _ZZ9cuda_gemmIiLi256ELi2ELi1ELi256ELi16ELi16ELi32ELi0ELi0EEviiiPT_S1_S1_iiE3Csh;
	add.s32 	%r592, %r591, %r590;
	st.shared.u32 	[%r592], %r1036;
	add.s32 	%r1034, %r1034, %r14;
	setp.lt.s32 	%p84, %r1034, %r19;
	@%p84 bra 	$L__BB320_198;
$L__BB320_231:
	add.s32 	%r1017, %r1017, %r10;
	setp.lt.s32 	%p85, %r1017, %r9;
	@%p85 bra 	$L__BB320_91;
$L__BB320_232:
	ld.param.u32 	%r874, [_Z9cuda_gemmIiLi256ELi2ELi1ELi256ELi16ELi16ELi32ELi0ELi0EEviiiPT_S1_S1_ii_param_1];
	bar.sync 	0;
	mov.u32 	%r807, %ctaid.x;
	mul.lo.s32 	%r808, %r9, %r807;
	mad.lo.s32 	%r366, %r892, %r874, %r808;
	div.s32 	%r367, %r374, %r376;
	mov.u32 	%r1067, %r1;
	@%p22 bra 	$L__BB320_236;
	setp.eq.s32 	%p192, %r24, 0;
	div.s32 	%r809, %r1, %r9;
	mad.lo.s32 	%r810, %r367, %r809, %r366;
	mul.lo.s32 	%r811, %r809, %r9;
	sub.s32 	%r812, %r1, %r811;
	add.s32 	%r813, %r810, %r812;
	shl.b32 	%r814, %r1, 2;
	mov.u32 	%r815, _ZZ9cuda_gemmIiLi256ELi2ELi1ELi256ELi16ELi16ELi32ELi0ELi0EEviiiPT_S1_S1_iiE3Csh;
	add.s32 	%r816, %r815, %r814;
	ld.shared.u32 	%r817, [%r816];
	mul.wide.s32 	%rd23, %r813, 4;
	add.s64 	%rd24, %rd2, %rd23;
	st.global.u32 	[%rd24], %r817;
	mov.u32 	%r1067, %r22;
	@%p192 bra 	$L__BB320_236;
	setp.eq.s32 	%p193, %r24, 1;
	div.s32 	%r818, %r22, %r9;
	mad.lo.s32 	%r819, %r367, %r818, %r366;
	mul.lo.s32 	%r820, %r818, %r9;
	sub.s32 	%r821, %r22, %r820;
	add.s32 	%r822, %r819, %r821;
	shl.b32 	%r823, %r1, 2;
	mov.u32 	%r824, _ZZ9cuda_gemmIiLi256ELi2ELi1ELi256ELi16ELi16ELi32ELi0ELi0EEviiiPT_S1_S1_iiE3Csh;
	add.s32 	%r825, %r824, %r823;
	add.s32 	%r826, %r825, %r25;
	ld.shared.u32 	%r827, [%r826];
	mul.wide.s32 	%rd25, %r822, 4;
	add.s64 	%rd26, %rd2, %rd25;
	st.global.u32 	[%rd26], %r827;
	mov.u32 	%r1067, %r26;
	@%p193 bra 	$L__BB320_236;
	add.s32 	%r1067, %r26, %r13;
	div.s32 	%r828, %r26, %r9;
	mad.lo.s32 	%r829, %r367, %r828, %r366;
	mul.lo.s32 	%r830, %r828, %r9;
	sub.s32 	%r831, %r26, %r830;
	add.s32 	%r832, %r829, %r831;
	shl.b32 	%r833, %r1, 2;
	mov.u32 	%r834, _ZZ9cuda_gemmIiLi256ELi2ELi1ELi256ELi16ELi16ELi32ELi0ELi0EEviiiPT_S1_S1_iiE3Csh;
	add.s32 	%r835, %r834, %r833;
	add.s32 	%r836, %r835, %r25;
	add.s32 	%r837, %r836, %r25;
	ld.shared.u32 	%r838, [%r837];
	mul.wide.s32 	%rd27, %r832, 4;
	add.s64 	%rd28, %rd2, %rd27;
	st.global.u32 	[%rd28], %r838;
$L__BB320_236:
	@%p25 bra 	$L__BB320_238;
$L__BB320_237:
	div.s32 	%r839, %r1067, %r9;
	mad.lo.s32 	%r840, %r367, %r839, %r366;
	mul.lo.s32 	%r841, %r839, %r9;
	sub.s32 	%r842, %r1067, %r841;
	add.s32 	%r843, %r840, %r842;
	shl.b32 	%r844, %r1067, 2;
	mov.u32 	%r845, _ZZ9cuda_gemmIiLi256ELi2ELi1ELi256ELi16ELi16ELi32ELi0ELi0EEviiiPT_S1_S1_iiE3Csh;
	add.s32 	%r846, %r845, %r844;
	ld.shared.u32 	%r847, [%r846];
	mul.wide.s32 	%rd29, %r843, 4;
	add.s64 	%rd30, %rd2, %rd29;
	st.global.u32 	[%rd30], %r847;
	add.s32 	%r848, %r1067, %r13;
	div.s32 	%r849, %r848, %r9;
	mad.lo.s32 	%r850, %r367, %r849, %r366;
	mul.lo.s32 	%r851, %r849, %r9;
	sub.s32 	%r852, %r848, %r851;
	add.s32 	%r853, %r850, %r852;
	add.s32 	%r854, %r846, %r25;
	ld.shared.u32 	%r855, [%r854];
	mul.wide.s32 	%rd31, %r853, 4;
	add.s64 	%rd32, %rd2, %rd31;
	st.global.u32 	[%rd32], %r855;
	add.s32 	%r856, %r848, %r13;
	div.s32 	%r857, %r856, %r9;
	mad.lo.s32 	%r858, %r367, %r857, %r366;
	mul.lo.s32 	%r859, %r857, %r9;
	sub.s32 	%r860, %r856, %r859;
	add.s32 	%r861, %r858, %r860;
	add.s32 	%r862, %r854, %r25;
	ld.shared.u32 	%r863, [%r862];
	mul.wide.s32 	%rd33, %r861, 4;
	add.s64 	%rd34, %rd2, %rd33;
	st.global.u32 	[%rd34], %r863;
	add.s32 	%r864, %r856, %r13;
	div.s32 	%r865, %r864, %r9;
	mad.lo.s32 	%r866, %r367, %r865, %r366;
	mul.lo.s32 	%r867, %r865, %r9;
	sub.s32 	%r868, %r864, %r867;
	add.s32 	%r869, %r866, %r868;
	add.s32 	%r870, %r862, %r25;
	ld.shared.u32 	%r871, [%r870];
	mul.wide.s32 	%rd35, %r869, 4;
	add.s64 	%rd36, %rd2, %rd35;
	st.global.u32 	[%rd36], %r871;
	add.s32 	%r1067, %r864, %r13;
	setp.lt.u32 	%p195, %r1067, 256;
	@%p195 bra 	$L__BB320_237;
$L__BB320_238:
	mov.u32 	%r872, %nctaid.y;
	add.s32 	%r892, %r892, %r872;
	shl.b32 	%r873, %r872, 1;
	setp.lt.u32 	%p196, %r892, %r873;
	@%p196 bra 	$L__BB320_5;
$L__BB320_239:
	ret;

}
	// .globl	_Z9cuda_gemmIiLi256ELi2ELi1ELi256ELi16ELi16ELi32ELi0ELi1EEviiiPT_S1_S1_ii
.visible .entry _Z9cuda_gemmIiLi256ELi2ELi1ELi256ELi16ELi16ELi32ELi0ELi1EEviiiPT_S1_S1_ii(
	.param .u32 _Z9cuda_gemmIiLi256ELi2ELi1ELi256ELi16ELi16ELi32ELi0ELi1EEviiiPT_S1_S1_ii_param_0,
	.param .u32 _Z9cuda_gemmIiLi256ELi2ELi1ELi256ELi16ELi16ELi32ELi0ELi1EEviiiPT_S1_S1_ii_param_1,
	.param .u32 _Z9cuda_gemmIiLi256ELi2ELi1ELi256ELi16ELi16ELi32ELi0ELi1EEviiiPT_S1_S1_ii_param_2,
	.param .u64 .ptr .align 1 _Z9cuda_gemmIiLi256ELi2ELi1ELi256ELi16ELi16ELi32ELi0ELi1EEviiiPT_S1_S1_ii_param_3,
	.param .u64 .ptr .align 1 _Z9cuda_gemmIiLi256ELi2ELi1ELi256ELi16ELi16ELi32ELi0ELi1EEviiiPT_S1_S1_ii_param_4,
	.param .u64 .ptr .align 1 _Z9cuda_gemmIiLi256ELi2ELi1ELi256ELi16ELi16ELi32ELi0ELi1EEviiiPT_S1_S1_ii_param_5,
	.param .u32 _Z9cuda_gemmIiLi256ELi2ELi1ELi256ELi16ELi16ELi32ELi0ELi1EEviiiPT_S1_S1_ii_param_6,
	.param .u32 _Z9cuda_gemmIiLi256ELi2ELi1ELi256ELi16ELi16ELi32ELi0ELi1EEviiiPT_S1_S1_ii_param_7
)
.maxntid 256
{
	.reg .pred 	%p<40>;
	.reg .b32 	%r<326>;
	.reg .b64 	%rd<48>;
	// demoted variable
	.shared .align 128 .b8 _ZZ9cuda_gemmIiLi256ELi2ELi1ELi256ELi16ELi16ELi32ELi0ELi1EEviiiPT_S1_S1_iiE11kron_fac_sh[1088];
	// demoted variable
	.shared .align 128 .b8 _ZZ9cuda_gemmIiLi256ELi2ELi1ELi256ELi16ELi16ELi32ELi0ELi1EEviiiPT_S1_S1_iiE3Ash[1024];
	// demoted variable
	.shared .align 128 .b8 _ZZ9cuda_gemmIiLi256ELi2ELi1ELi256ELi16ELi16ELi32ELi0ELi1EEviiiPT_S1_S1_iiE3Csh[1024];
	ld.param.u32 	%r94, [_Z9cuda_gemmIiLi256ELi2ELi1ELi256ELi16ELi16ELi32ELi0ELi1EEviiiPT_S1_S1_ii_param_1];
	ld.param.u32 	%r95, [_Z9cuda_gemmIiLi256ELi2ELi1ELi256ELi16ELi16ELi32ELi0ELi1EEviiiPT_S1_S1_ii_param_2];
	ld.param.u64 	%rd9, [_Z9cuda_gemmIiLi256ELi2ELi1ELi256ELi16ELi16ELi32ELi0ELi1EEviiiPT_S1_S1_ii_param_3];
	ld.param.u64 	%rd10, [_Z9cuda_gemmIiLi256ELi2ELi1ELi256ELi16ELi16ELi32ELi0ELi1EEviiiPT_S1_S1_ii_param_4];
	ld.param.u64 	%rd11, [_Z9cuda_gemmIiLi256ELi2ELi1ELi256ELi16ELi16ELi32ELi0ELi1EEviiiPT_S1_S1_ii_param_5];
	cvta.to.global.u64 	%rd1, %rd10;
	cvta.to.global.u64 	%rd2, %rd9;
	cvta.to.global.u64 	%rd3, %rd11;
	mov.u32 	%r1, %tid.x;
	mov.u32 	%r2, %ntid.x;
	add.s32 	%r3, %r1, %r2;
	max.u32 	%r96, %r3, 256;
	setp.lt.u32 	%p1, %r3, 256;
	selp.u32 	%r97, 1, 0, %p1;
	add.s32 	%r98, %r3, %r97;
	sub.s32 	%r99, %r96, %r98;
	div.u32 	%r100, %r99, %r2;
	add.s32 	%r4, %r100, %r97;
	and.b32  	%r5, %r4, 3;
	setp.eq.s32 	%p2, %r5, 3;
	mov.u32 	%r314, %r1;
	@%p2 bra 	$L__BB321_3;
	add.s32 	%r102, %r4, 1;
	and.b32  	%r6, %r102, 3;
	mov.b32 	%r313, 0;
	mov.u32 	%r314, %r1;
$L__BB321_2:
	.pragma "nounroll";
	mul.wide.u32 	%rd12, %r314, 4;
	add.s64 	%rd13, %rd1, %rd12;
	ld.global.u32 	%r103, [%rd13];
	and.b32  	%r104, %r314, 15;
	mov.u32 	%r105, _ZZ9cuda_gemmIiLi256ELi2ELi1ELi256ELi16ELi16ELi32ELi0ELi1EEviiiPT_S1_S1_iiE11kron_fac_sh;
	mad.lo.s32 	%r106, %r104, 68, %r105;
	shr.u32 	%r107, %r314, 2;
	and.b32  	%r108, %r107, 1073741820;
	add.s32 	%r109, %r106, %r108;
	st.shared.u32 	[%r109], %r103;
	add.s32 	%r314, %r314, %r2;
	add.s32 	%r313, %r313, 1;
	setp.ne.s32 	%p3, %r313, %r6;
	@%p3 bra 	$L__BB321_2;
$L__BB321_3:
	setp.lt.u32 	%p4, %r4, 3;
	@%p4 bra 	$L__BB321_6;
	mov.u32 	%r112, _ZZ9cuda_gemmIiLi256ELi2ELi1ELi256ELi16ELi16ELi32ELi0ELi1EEviiiPT_S1_S1_iiE11kron_fac_sh;
$L__BB321_5:
	mul.wide.u32 	%rd14, %r314, 4;
	add.s64 	%rd15, %rd1, %rd14;
	ld.global.u32 	%r110, [%rd15];
	and.b32  	%r111, %r314, 15;
	mad.lo.s32 	%r113, %r111, 68, %r112;
	shr.u32 	%r114, %r314, 2;
	and.b32  	%r115, %r114, 1073741820;
	add.s32 	%r116, %r113, %r115;
	st.shared.u32 	[%r116], %r110;
	add.s32 	%r117, %r314, %r2;
	mul.wide.u32 	%rd16, %r117, 4;
	add.s64 	%rd17, %rd1, %rd16;
	ld.global.u32 	%r118, [%rd17];
	and.b32  	%r119, %r117, 15;
	mad.lo.s32 	%r120, %r119, 68, %r112;
	shr.u32 	%r121, %r117, 2;
	and.b32  	%r122, %r121, 1073741820;
	add.s32 	%r123, %r120, %r122;
	st.shared.u32 	[%r123], %r118;
	add.s32 	%r124, %r117, %r2;
	mul.wide.u32 	%rd18, %r124, 4;
	add.s64 	%rd19, %rd1, %rd18;
	ld.global.u32 	%r125, [%rd19];
	and.b32  	%r126, %r124, 15;
	mad.lo.s32 	%r127, %r126, 68, %r112;
	shr.u32 	%r128, %r124, 2;
	and.b32  	%r129, %r128, 1073741820;
	add.s32 	%r130, %r127, %r129;
	st.shared.u32 	[%r130], %r125;
	add.s32 	%r131, %r124, %r2;
	mul.wide.u32 	%rd20, %r131, 4;
	add.s64 	%rd21, %rd1, %rd20;
	ld.global.u32 	%r132, [%rd21];
	and.b32  	%r133, %r131, 15;
	mad.lo.s32 	%r134, %r133, 68, %r112;
	shr.u32 	%r135, %r131, 2;
	and.b32  	%r136, %r135, 1073741820;
	add.s32 	%r137, %r134, %r136;
	st.shared.u32 	[%r137], %r132;
	add.s32 	%r314, %r131, %r2;
	setp.lt.u32 	%p5, %r314, 256;
	@%p5 bra 	$L__BB321_5;
$L__BB321_6:
	and.b32  	%r14, %r1, 15;
	mov.u32 	%r316, %ctaid.y;
	mov.u32 	%r16, %nctaid.y;
	shl.b32 	%r17, %r16, 1;
	setp.ge.u32 	%p6, %r316, %r17;
	@%p6 bra 	$L__BB321_30;
	mov.u32 	%r138, %ctaid.x;
	shl.b32 	%r18, %r138, 8;
	shl.b32 	%r139, %r14, 4;
	shl.b32 	%r140, %r14, 2;
	mov.u32 	%r141, _ZZ9cuda_gemmIiLi256ELi2ELi1ELi256ELi16ELi16ELi32ELi0ELi1EEviiiPT_S1_S1_iiE11kron_fac_sh;
	add.s32 	%r19, %r141, %r140;
	shl.b32 	%r20, %r138, 4;
	shr.s32 	%r142, %r95, 31;
	shr.u32 	%r143, %r142, 28;
	add.s32 	%r144, %r95, %r143;
	shr.s32 	%r21, %r144, 4;
	shl.b32 	%r145, %r1, 2;
	mov.u32 	%r146, _ZZ9cuda_gemmIiLi256ELi2ELi1ELi256ELi16ELi16ELi32ELi0ELi1EEviiiPT_S1_S1_iiE3Ash;
	add.s32 	%r22, %r146, %r145;
	shl.b32 	%r23, %r2, 2;
	add.s32 	%r24, %r22, %r23;
	add.s32 	%r25, %r3, %r2;
	add.s32 	%r26, %r25, %r2;
	mov.u32 	%r147, _ZZ9cuda_gemmIiLi256ELi2ELi1ELi256ELi16ELi16ELi32ELi0ELi1EEviiiPT_S1_S1_iiE3Csh;
	add.s32 	%r27, %r147, %r145;
	add.s32 	%r28, %r27, %r23;
	add.s32 	%r29, %r28, %r23;
	add.s32 	%r148, %r1, 1;
	and.b32  	%r30, %r148, 15;
	add.s32 	%r149, %r1, 2;
	and.b32  	%r31, %r149, 15;
	add.s32 	%r150, %r1, 3;
	and.b32  	%r32, %r150, 15;
	add.s32 	%r151, %r1, 4;
	and.b32  	%r33, %r151, 15;
	add.s32 	%r152, %r1, 5;
	and.b32  	%r34, %r152, 15;
	or.b32  	%r153, %r139, %r34;
	shl.b32 	%r154, %r153, 2;
	add.s32 	%r35, %r146, %r154;
	add.s32 	%r155, %r1, 6;
	and.b32  	%r36, %r155, 15;
	or.b32  	%r156, %r139, %r36;
	shl.b32 	%r157, %r156, 2;
	add.s32 	%r37, %r146, %r157;
	add.s32 	%r158, %r1, 7;
	and.b32  	%r38, %r158, 15;
	or.b32  	%r159, %r139, %r38;
	shl.b32 	%r160, %r159, 2;
	add.s32 	%r39, %r146, %r160;
	xor.b32  	%r40, %r14, 8;
	or.b32  	%r161, %r139, %r40;
	shl.b32 	%r162, %r161, 2;
	add.s32 	%r41, %r146, %r162;
	add.s32 	%r163, %r1, 9;
	and.b32  	%r42, %r163, 15;
	or.b32  	%r164, %r139, %r42;
	shl.b32 	%r165, %r164, 2;
	add.s32 	%r43, %r146, %r165;
	add.s32 	%r166, %r1, 10;
	and.b32  	%r44, %r166, 15;
	or.b32  	%r167, %r139, %r44;
	shl.b32 	%r168, %r167, 2;
	add.s32 	%r45, %r146, %r168;
	add.s32 	%r169, %r1, 11;
	and.b32  	%r46, %r169, 15;
	or.b32  	%r170, %r139, %r46;
	shl.b32 	%r171, %r170, 2;
	add.s32 	%r47, %r146, %r171;
	add.s32 	%r172, %r1, 12;
	and.b32  	%r48, %r172, 15;
	or.b32  	%r173, %r139, %r48;
	shl.b32 	%r174, %r173, 2;
	add.s32 	%r49, %r146, %r174;
	add.s32 	%r175, %r1, 13;
	and.b32  	%r50, %r175, 15;
	add.s32 	%r176, %r1, 14;
	and.b32  	%r51, %r176, 15;
	or.b32  	%r177, %r139, %r51;
	shl.b32 	%r178, %r177, 2;
	add.s32 	%r52, %r146, %r178;
	add.s32 	%r179, %r1, -1;
	and.b32  	%r53, %r179, 15;
	shr.u32 	%r180, %r25, 4;
	and.b32  	%r181, %r25, 15;
	mad.lo.s32 	%r54, %r180, %r21, %r181;
	mul.wide.u32 	%rd22, %r2, 4;
	add.s64 	%rd4, %rd2, %rd22;
	mul.wide.u32 	%rd23, %r2, 8;
	add.s64 	%rd5, %rd2, %rd23;
	mul.wide.u32 	%rd24, %r2, 12;
	add.s64 	%rd6, %rd2, %rd24;
	shr.u32 	%r55, %r2, 4;
	cvt.u64.u32 	%rd26, %r23;
$L__BB321_8:
	setp.eq.s32 	%p7, %r5, 3;
	mul.lo.s32 	%r57, %r316, %r95;
	mov.u32 	%r317, %r1;
	@%p7 bra 	$L__BB321_12;
	setp.eq.s32 	%p8, %r5, 0;
	add.s32 	%r182, %r57, %r18;
	add.s32 	%r183, %r182, %r1;
	mul.wide.s32 	%rd25, %r183, 4;
	add.s64 	%rd7, %rd2, %rd25;
	ld.global.u32 	%r184, [%rd7];
	st.shared.u32 	[%r22], %r184;
	mov.u32 	%r317, %r3;
	@%p8 bra 	$L__BB321_12;
	setp.eq.s32 	%p9, %r5, 1;
	add.s64 	%rd8, %rd7, %rd26;
	ld.global.u32 	%r185, [%rd8];
	st.shared.u32 	[%r24], %r185;
	mov.u32 	%r317, %r25;
	@%p9 bra 	$L__BB321_12;
	add.s64 	%rd28, %rd8, %rd26;
	ld.global.u32 	%r186, [%rd28];
	add.s32 	%r187, %r24, %r23;
	st.shared.u32 	[%r187], %r186;
	mov.u32 	%r317, %r26;
$L__BB321_12:
	setp.lt.u32 	%p10, %r4, 3;
	@%p10 bra 	$L__BB321_15;
	shl.b32 	%r188, %r317, 2;
	mov.u32 	%r189, _ZZ9cuda_gemmIiLi256ELi2ELi1ELi256ELi16ELi16ELi32ELi0ELi1EEviiiPT_S1_S1_iiE3Ash;
	add.s32 	%r319, %r189, %r188;
	add.s32 	%r190, %r18, %r317;
	add.s32 	%r318, %r190, %r57;
$L__BB321_14:
	mul.wide.s32 	%rd29, %r318, 4;
	add.s64 	%rd30, %rd4, %rd29;
	add.s64 	%rd31, %rd5, %rd29;
	add.s64 	%rd32, %rd6, %rd29;
	add.s64 	%rd33, %rd2, %rd29;
	ld.global.u32 	%r191, [%rd33];
	st.shared.u32 	[%r319], %r191;
	ld.global.u32 	%r192, [%rd30];
	add.s32 	%r193, %r319, %r23;
	st.shared.u32 	[%r193], %r192;
	ld.global.u32 	%r194, [%rd31];
	shl.b32 	%r195, %r2, 3;
	add.s32 	%r196, %r319, %r195;
	st.shared.u32 	[%r196], %r194;
	ld.global.u32 	%r197, [%rd32];
	mad.lo.s32 	%r198, %r2, 12, %r319;
	st.shared.u32 	[%r198], %r197;
	add.s32 	%r317, %r317, %r23;
	shl.b32 	%r199, %r2, 4;
	add.s32 	%r319, %r319, %r199;
	add.s32 	%r318, %r318, %r23;
	setp.lt.u32 	%p11, %r317, 256;
	@%p11 bra 	$L__BB321_14;
$L__BB321_15:
	setp.eq.s32 	%p12, %r5, 3;
	mov.u32 	%r321, %r1;
	@%p12 bra 	$L__BB321_19;
	setp.eq.s32 	%p13, %r5, 0;
	mov.b32 	%r200, 0;
	st.shared.u32 	[%r27], %r200;
	mov.u32 	%r321, %r3;
	@%p13 bra 	$L__BB321_19;
	setp.eq.s32 	%p14, %r5, 1;
	mov.b32 	%r201, 0;
	st.shared.u32 	[%r28], %r201;
	mov.u32 	%r321, %r25;
	@%p14 bra 	$L__BB321_19;
	mov.b32 	%r202, 0;
	st.shared.u32 	[%r29], %r202;
	mov.u32 	%r321, %r26;
$L__BB321_19:
	setp.lt.u32 	%p15, %r4, 3;
	@%p15 bra 	$L__BB321_21;
$L__BB321_20:
	shl.b32 	%r203, %r321, 2;
	mov.u32 	%r204, _ZZ9cuda_gemmIiLi256ELi2ELi1ELi256ELi16ELi16ELi32ELi0ELi1EEviiiPT_S1_S1_iiE3Csh;
	add.s32 	%r205, %r204, %r203;
	mov.b32 	%r206, 0;
	st.shared.u32 	[%r205], %r206;
	add.s32 	%r207, %r205, %r23;
	st.shared.u32 	[%r207], %r206;
	add.s32 	%r208, %r207, %r23;
	st.shared.u32 	[%r208], %r206;
	add.s32 	%r209, %r208, %r23;
	st.shared.u32 	[%r209], %r206;
	add.s32 	%r321, %r23, %r321;
	setp.lt.u32 	%p16, %r321, 256;
	@%p16 bra 	$L__BB321_20;
$L__BB321_21:
	shr.u32 	%r323, %r1, 4;
	bar.sync 	0;
	mov.u32 	%r210, _ZZ9cuda_gemmIiLi256ELi2ELi1ELi256ELi16ELi16ELi32ELi0ELi1EEviiiPT_S1_S1_iiE3Ash;
	mad.lo.s32 	%r211, %r14, 68, %r210;
	ld.shared.u32 	%r71, [%r211];
	shl.b32 	%r212, %r14, 4;
	or.b32  	%r213, %r212, %r30;
	shl.b32 	%r214, %r213, 2;
	add.s32 	%r215, %r210, %r214;
	ld.shared.u32 	%r72, [%r215];
	or.b32  	%r216, %r212, %r31;
	shl.b32 	%r217, %r216, 2;
	add.s32 	%r218, %r210, %r217;
	ld.shared.u32 	%r73, [%r218];
	or.b32  	%r219, %r212, %r32;
	shl.b32 	%r220, %r219, 2;
	add.s32 	%r221, %r210, %r220;
	ld.shared.u32 	%r74, [%r221];
	or.b32  	%r222, %r212, %r33;
	shl.b32 	%r223, %r222, 2;
	add.s32 	%r224, %r210, %r223;
	ld.shared.u32 	%r75, [%r224];
	ld.shared.u32 	%r76, [%r35];
	ld.shared.u32 	%r77, [%r37];
	ld.shared.u32 	%r78, [%r39];
	ld.shared.u32 	%r79, [%r41];
	ld.shared.u32 	%r80, [%r43];
	ld.shared.u32 	%r81, [%r45];
	ld.shared.u32 	%r82, [%r47];
	ld.shared.u32 	%r83, [%r49];
	or.b32  	%r225, %r212, %r50;
	shl.b32 	%r226, %r225, 2;
	add.s32 	%r227, %r210, %r226;
	ld.shared.u32 	%r84, [%r227];
	ld.shared.u32 	%r85, [%r52];
	or.b32  	%r228, %r212, %r53;
	shl.b32 	%r229, %r228, 2;
	add.s32 	%r230, %r210, %r229;
	ld.shared.u32 	%r86, [%r230];
$L__BB321_22:
	mad.lo.s32 	%r231, %r323, 68, %r19;
	ld.shared.u32 	%r232, [%r231];
	shfl.sync.idx.b32	%r233|%p17, %r232, %r14, 4127, -1;
	mul.lo.s32 	%r234, %r233, %r71;
	shfl.sync.idx.b32	%r235|%p18, %r232, %r30, 4127, -1;
	mad.lo.s32 	%r236, %r235, %r72, %r234;
	shfl.sync.idx.b32	%r237|%p19, %r232, %r31, 4127, -1;
	mad.lo.s32 	%r238, %r237, %r73, %r236;
	shfl.sync.idx.b32	%r239|%p20, %r232, %r32, 4127, -1;
	mad.lo.s32 	%r240, %r239, %r74, %r238;
	shfl.sync.idx.b32	%r241|%p21, %r232, %r33, 4127, -1;
	mad.lo.s32 	%r242, %r241, %r75, %r240;
	shfl.sync.idx.b32	%r243|%p22, %r232, %r34, 4127, -1;
	mad.lo.s32 	%r244, %r243, %r76, %r242;
	shfl.sync.idx.b32	%r245|%p23, %r232, %r36, 4127, -1;
	mad.lo.s32 	%r246, %r245, %r77, %r244;
	shfl.sync.idx.b32	%r247|%p24, %r232, %r38, 4127, -1;
	mad.lo.s32 	%r248, %r247, %r78, %r246;
	shfl.sync.idx.b32	%r249|%p25, %r232, %r40, 4127, -1;
	mad.lo.s32 	%r250, %r249, %r79, %r248;
	shfl.sync.idx.b32	%r251|%p26, %r232, %r42, 4127, -1;
	mad.lo.s32 	%r252, %r251, %r80, %r250;
	shfl.sync.idx.b32	%r253|%p27, %r232, %r44, 4127, -1;
	mad.lo.s32 	%r254, %r253, %r81, %r252;
	shfl.sync.idx.b32	%r255|%p28, %r232, %r46, 4127, -1;
	mad.lo.s32 	%r256, %r255, %r82, %r254;
	shfl.sync.idx.b32	%r257|%p29, %r232, %r48, 4127, -1;
	mad.lo.s32 	%r258, %r257, %r83, %r256;
	shfl.sync.idx.b32	%r259|%p30, %r232, %r50, 4127, -1;
	mad.lo.s32 	%r260, %r259, %r84, %r258;
	shfl.sync.idx.b32	%r261|%p31, %r232, %r51, 4127, -1;
	mad.lo.s32 	%r262, %r261, %r85, %r260;
	shfl.sync.idx.b32	%r263|%p32, %r232, %r53, 4127, -1;
	mad.lo.s32 	%r264, %r263, %r86, %r262;
	shl.b32 	%r265, %r14, 2;
	shl.b32 	%r266, %r323, 6;
	or.b32  	%r267, %r266, %r265;
	mov.u32 	%r268, _ZZ9cuda_gemmIiLi256ELi2ELi1ELi256ELi16ELi16ELi32ELi0ELi1EEviiiPT_S1_S1_iiE3Csh;
	add.s32 	%r269, %r268, %r267;
	ld.shared.u32 	%r270, [%r269];
	add.s32 	%r271, %r270, %r264;
	st.shared.u32 	[%r269], %r271;
	add.s32 	%r323, %r323, %r55;
	setp.lt.u32 	%p33, %r323, 16;
	@%p33 bra 	$L__BB321_22;
	setp.eq.s32 	%p34, %r5, 3;
	bar.sync 	0;
	mad.lo.s32 	%r89, %r316, %r94, %r20;
	mov.u32 	%r324, %r1;
	@%p34 bra 	$L__BB321_27;
	setp.eq.s32 	%p35, %r5, 0;
	shr.u32 	%r272, %r1, 4;
	mad.lo.s32 	%r273, %r272, %r21, %r14;
	add.s32 	%r274, %r89, %r273;
	ld.shared.u32 	%r275, [%r27];
	mul.wide.s32 	%rd34, %r274, 4;
	add.s64 	%rd35, %rd3, %rd34;
	st.global.u32 	[%rd35], %r275;
	mov.u32 	%r324, %r3;
	@%p35 bra 	$L__BB321_27;
	setp.eq.s32 	%p36, %r5, 1;
	and.b32  	%r276, %r3, 15;
	shr.u32 	%r277, %r3, 4;
	mad.lo.s32 	%r278, %r277, %r21, %r276;
	add.s32 	%r279, %r89, %r278;
	ld.shared.u32 	%r280, [%r28];
	mul.wide.s32 	%rd36, %r279, 4;
	add.s64 	%rd37, %rd3, %rd36;
	st.global.u32 	[%rd37], %r280;
	mov.u32 	%r324, %r25;
	@%p36 bra 	$L__BB321_27;
	add.s32 	%r281, %r89, %r54;
	ld.shared.u32 	%r282, [%r29];
	mul.wide.s32 	%rd38, %r281, 4;
	add.s64 	%rd39, %rd3, %rd38;
	st.global.u32 	[%rd39], %r282;
	mov.u32 	%r324, %r26;
$L__BB321_27:
	setp.lt.u32 	%p37, %r4, 3;
	@%p37 bra 	$L__BB321_29;
$L__BB321_28:
	shr.u32 	%r283, %r324, 4;
	and.b32  	%r284, %r324, 15;
	add.s32 	%r285, %r89, %r284;
	mad.lo.s32 	%r286, %r283, %r21, %r285;
	shl.b32 	%r287, %r324, 2;
	add.s32 	%r289, %r268, %r287;
	ld.shared.u32 	%r290, [%r289];
	mul.wide.s32 	%rd40, %r286, 4;
	add.s64 	%rd41, %rd3, %rd40;
	st.global.u32 	[%rd41], %r290;
	add.s32 	%r291, %r324, %r2;
	shr.u32 	%r292, %r291, 4;
	and.b32  	%r293, %r291, 15;
	add.s32 	%r294, %r89, %r293;
	mad.lo.s32 	%r295, %r292, %r21, %r294;
	add.s32 	%r296, %r289, %r23;
	ld.shared.u32 	%r297, [%r296];
	mul.wide.s32 	%rd42, %r295, 4;
	add.s64 	%rd43, %rd3, %rd42;
	st.global.u32 	[%rd43], %r297;
	add.s32 	%r298, %r291, %r2;
	shr.u32 	%r299, %r298, 4;
	and.b32  	%r300, %r298, 15;
	add.s32 	%r301, %r89, %r300;
	mad.lo.s32 	%r302, %r299, %r21, %r301;
	add.s32 	%r303, %r296, %r23;
	ld.shared.u32 	%r304, [%r303];
	mul.wide.s32 	%rd44, %r302, 4;
	add.s64 	%rd45, %rd3, %rd44;
	st.global.u32 	[%rd45], %r304;
	add.s32 	%r305, %r298, %r2;
	shr.u32 	%r306, %r305, 4;
	and.b32  	%r307, %r305, 15;
	add.s32 	%r308, %r89, %r307;
	mad.lo.s32 	%r309, %r306, %r21, %r308;
	add.s32 	%r310, %r303, %r23;
	ld.shared.u32 	%r311, [%r310];
	mul.wide.s32 	%rd46, %r309, 4;
	add.s64 	%rd47, %rd3, %rd46;
	st.global.u32 	[%rd47], %r311;
	add.s32 	%r324, %r305, %r2;
	setp.lt.u32 	%p38, %r324, 256;
	@%p38 bra 	$L__BB321_28;
$L__BB321_29:
	add.s32 	%r316, %r316, %r16;
	setp.lt.u32 	%p39, %r316, %r17;
	@%p39 bra 	$L__BB321_8;
$L__BB321_30:
	ret;

}
	// .globl	_Z9cuda_gemmIiLi256ELi2ELi1ELi256ELi16ELi16ELi32ELi1ELi0EEviiiPT_S1_S1_ii
.visible .entry _Z9cuda_gemmIiLi256ELi2ELi1ELi256ELi16ELi16ELi32ELi1ELi0EEviiiPT_S1_S1_ii(
	.param .u32 _Z9cuda_gemmIiLi256ELi2ELi1ELi256ELi16ELi16ELi32ELi1ELi0EEviiiPT_S1_S1_ii_param_0,
	.param .u32 _Z9cuda_gemmIiLi256ELi2ELi1ELi256ELi16ELi16ELi32ELi1ELi0EEviiiPT_S1_S1_ii_param_1,
	.param .u32 _Z9cuda_gemmIiLi256ELi2ELi1ELi256ELi16ELi16ELi32ELi1ELi0EEviiiPT_S1_S1_ii_param_2,
	.param .u64 .ptr .align 1 _Z9cuda_gemmIiLi256ELi2ELi1ELi256ELi16ELi16ELi32ELi1ELi0EEviiiPT_S1_S1_ii_param_3,
	.param .u64 .ptr .align 1 _Z9cuda_gemmIiLi256ELi2ELi1ELi256ELi16ELi16ELi32ELi1ELi0EEviiiPT_S1_S1_ii_param_4,
	.param .u64 .ptr .align 1 _Z9cuda_gemmIiLi256ELi2ELi1ELi256ELi16ELi16ELi32ELi1ELi0EEviiiPT_S1_S1_ii_param_5,
	.param .u32 _Z9cuda_gemmIiLi256ELi2ELi1ELi256ELi16ELi16ELi32ELi1ELi0EEviiiPT_S1_S1_ii_param_6,
	.param .u32 _Z9cuda_gemmIiLi256ELi2ELi1ELi256ELi16ELi16ELi32ELi1ELi0EEviiiPT_S1_S1_ii_param_7
)
.maxntid 256
{
	.reg .pred 	%p<197>;
	.reg .b32 	%r<1052>;
	.reg .b64 	%rd<38>;
	// demoted variable
	.shared .align 128 .b8 _ZZ9cuda_gemmIiLi256ELi2ELi1ELi256ELi16ELi16ELi32ELi1ELi0EEviiiPT_S1_S1_iiE11kron_fac_sh[1088];
	// demoted variable
	.shared .align 128 .b8 _ZZ9cuda_gemmIiLi256ELi2ELi1ELi256ELi16ELi16ELi32ELi1ELi0EEviiiPT_S1_S1_iiE3Ash[1024];
	// demoted variable
	.shared .align 128 .b8 _ZZ9cuda_gemmIiLi256ELi2ELi1ELi256ELi16ELi16ELi32ELi1ELi0EEviiiPT_S1_S1_iiE3Csh[1024];
	ld.param.u64 	%rd12, [_Z9cuda_gemmIiLi256ELi2ELi1ELi256ELi16ELi16ELi32ELi1ELi0EEviiiPT_S1_S1_ii_param_3];
	ld.param.u64 	%rd11, [_Z9cuda_gemmIiLi256ELi2ELi1ELi256ELi16ELi16ELi32ELi1ELi0EEviiiPT_S1_S1_ii_param_4];
	ld.param.u64 	%rd13, [_Z9cuda_gemmIiLi256ELi2ELi1ELi256ELi16ELi16ELi32ELi1ELi0EEviiiPT_S1_S1_ii_param_5];
	ld.param.u32 	%r363, [_Z9cuda_gemmIiLi256ELi2ELi1ELi256ELi16ELi16ELi32ELi1ELi0EEviiiPT_S1_S1_ii_param_6];
	ld.param.u32 	%r364, [_Z9cuda_gemmIiLi256ELi2ELi1ELi256ELi16ELi16ELi32ELi1ELi0EEviiiPT_S1_S1_ii_param_7];
	cvta.to.global.u64 	%rd1, %rd12;
	cvta.to.global.u64 	%rd2, %rd13;
	mov.u32 	%r1, %tid.x;
	and.b32  	%r2, %r1, 31;
	setp.lt.s32 	%p1, %r364, 16;
	shr.u32 	%r3, %r364, 4;
	selp.b32 	%r4, 1, %r3, %p1;
	mul.lo.s32 	%r5, %r364, %r363;
	setp.ge.u32 	%p2, %r1, %r5;
	@%p2 bra 	$L__BB322_3;
	mov.u32 	%r6, %ntid.x;
	cvta.to.global.u64 	%rd3, %rd11;
	mov.u32 	%r858, %r1;
$L__BB322_2:
	mul.wide.u32 	%rd14, %r858, 4;
	add.s64 	%rd15, %rd3, %rd14;
	ld.global.u32 	%r365, [%rd15];
	rem.u32 	%r366, %r858, %r363;
	mov.u32 	%r367, _ZZ9cuda_gemmIiLi256ELi2ELi1ELi256ELi16ELi16ELi32ELi1ELi0EEviiiPT_S1_S1_iiE11kron_fac_sh;
	mad.lo.s32 	%r368, %r366, 68, %r367;
	div.u32 	%r369, %r858, %r364;
	shl.b32 	%r370, %r369, 2;
	add.s32 	%r371, %r368, %r370;
	st.shared.u32 	[%r371], %r365;
	add.s32 	%r858, %r858, %r6;
	setp.lt.u32 	%p3, %r858, %r5;
	@%p3 bra 	$L__BB322_2;
$L__BB322_3:
	div.s32 	%r9, 256, %r364;
	mul.lo.s32 	%r372, %r9, %r4;
	min.s32 	%r10, %r372, 256;
	div.u32 	%r12, %r1, %r10;
	mul.lo.s32 	%r373, %r12, %r10;
	sub.s32 	%r374, %r1, %r373;
	div.u32 	%r11, %r374, %r4;
	mov.u32 	%r13, %ntid.x;
	div.u32 	%r14, %r13, %r10;
	mov.u32 	%r875, %ctaid.y;
	mov.u32 	%r375, %nctaid.y;
	shl.b32 	%r376, %r375, 1;
	setp.ge.u32 	%p4, %r875, %r376;
	@%p4 bra 	$L__BB322_239;
	and.b32  	%r16, %r11, 15;
	rem.u32 	%r378, %r1, %r4;
	shl.b32 	%r17, %r378, 4;
	min.s32 	%r18, %r363, 16;
	shl.b32 	%r379, %r364, 8;
	sub.s32 	%r19, 8223, %r379;
	shl.b32 	%r380, %r4, 8;
	sub.s32 	%r20, 8223, %r380;
	add.s32 	%r21, %r1, %r13;
	max.u32 	%r381, %r21, 256;
	setp.lt.u32 	%p5, %r21, 256;
	selp.u32 	%r382, 1, 0, %p5;
	add.s32 	%r383, %r21, %r382;
	sub.s32 	%r384, %r381, %r383;
	div.u32 	%r385, %r384, %r13;
	add.s32 	%r22, %r385, %r382;
	and.b32  	%r23, %r22, 3;
	shl.b32 	%r24, %r13, 2;
	add.s32 	%r25, %r21, %r13;
	add.s32 	%r26, %r25, %r13;
	setp.lt.s32 	%p6, %r16, %r364;
	selp.b32 	%r386, 0, %r364, %p6;
	sub.s32 	%r27, %r16, %r386;
	add.s32 	%r387, %r16, 1;
	setp.lt.s32 	%p7, %r387, %r364;
	selp.b32 	%r388, 0, %r364, %p7;
	sub.s32 	%r28, %r387, %r388;
	add.s32 	%r389, %r16, 2;
	setp.lt.s32 	%p8, %r389, %r364;
	selp.b32 	%r390, 0, %r364, %p8;
	sub.s32 	%r29, %r389, %r390;
	add.s32 	%r391, %r16, 3;
	setp.lt.s32 	%p9, %r391, %r364;
	selp.b32 	%r392, 0, %r364, %p9;
	sub.s32 	%r30, %r391, %r392;
	add.s32 	%r393, %r16, 4;
	setp.lt.s32 	%p10, %r393, %r364;
	selp.b32 	%r394, 0, %r364, %p10;
	sub.s32 	%r31, %r393, %r394;
	add.s32 	%r395, %r16, 5;
	setp.lt.s32 	%p11, %r395, %r364;
	selp.b32 	%r396, 0, %r364, %p11;
	sub.s32 	%r32, %r395, %r396;
	add.s32 	%r397, %r16, 6;
	setp.lt.s32 	%p12, %r397, %r364;
	selp.b32 	%r398, 0, %r364, %p12;
	sub.s32 	%r33, %r397, %r398;
	add.s32 	%r399, %r16, 7;
	setp.lt.s32 	%p13, %r399, %r364;
	selp.b32 	%r400, 0, %r364, %p13;
	sub.s32 	%r34, %r399, %r400;
	add.s32 	%r401, %r16, 8;
	setp.lt.s32 	%p14, %r401, %r364;
	selp.b32 	%r402, 0, %r364, %p14;
	sub.s32 	%r35, %r401, %r402;
	add.s32 	%r403, %r16, 9;
	setp.lt.s32 	%p15, %r403, %r364;
	selp.b32 	%r404, 0, %r364, %p15;
	sub.s32 	%r36, %r403, %r404;
	add.s32 	%r405, %r16, 10;
	setp.lt.s32 	%p16, %r405, %r364;
	selp.b32 	%r406, 0, %r364, %p16;
	sub.s32 	%r37, %r405, %r406;
	add.s32 	%r407, %r16, 11;
	setp.lt.s32 	%p17, %r407, %r364;
	selp.b32 	%r408, 0, %r364, %p17;
	sub.s32 	%r38, %r407, %r408;
	add.s32 	%r409, %r16, 12;
	setp.lt.s32 	%p18, %r409, %r364;
	selp.b32 	%r410, 0, %r364, %p18;
	sub.s32 	%r39, %r409, %r410;
	add.s32 	%r411, %r16, 13;
	setp.lt.s32 	%p19, %r411, %r364;
	selp.b32 	%r412, 0, %r364, %p19;
	sub.s32 	%r40, %r411, %r412;
	add.s32 	%r413, %r16, 14;
	setp.lt.s32 	%p20, %r413, %r364;
	selp.b32 	%r414, 0, %r364, %p20;
	sub.s32 	%r41, %r413, %r414;
	add.s32 	%r415, %r16, 15;
	setp.lt.s32 	%p21, %r415, %r364;
	selp.b32 	%r416, 0, %r364, %p21;
	sub.s32 	%r42, %r415, %r416;
	shl.b32 	%r43, %r13, 4;
	shl.b32 	%r44, %r13, 3;
	mul.lo.s32 	%r45, %r13, 12;
	mul.wide.u32 	%rd16, %r13, 4;
	add.s64 	%rd4, %rd1, %rd16;
	mul.wide.u32 	%rd17, %r13, 8;
	add.s64 	%rd5, %rd1, %rd17;
	mul.wide.u32 	%rd18, %r13, 12;
	add.s64 	%rd6, %rd1, %rd18;
	cvt.u64.u32 	%rd34, %r24;
$L__BB322_5:
	setp.eq.s32 	%p22, %r23, 3;
	mov.u32 	%r876, %r1;
	@%p22 bra 	$L__BB322_9;
	setp.eq.s32 	%p23, %r23, 0;
	shl.b32 	%r417, %r875, 8;
	or.b32  	%r418, %r417, %r1;
	mul.wide.s32 	%rd19, %r418, 4;
	add.s64 	%rd7, %rd1, %rd19;
	ld.global.u32 	%r419, [%rd7];
	shl.b32 	%r420, %r1, 2;
	mov.u32 	%r421, _ZZ9cuda_gemmIiLi256ELi2ELi1ELi256ELi16ELi16ELi32ELi1ELi0EEviiiPT_S1_S1_iiE3Ash;
	add.s32 	%r422, %r421, %r420;
	st.shared.u32 	[%r422], %r419;
	mov.u32 	%r876, %r21;
	@%p23 bra 	$L__BB322_9;
	setp.eq.s32 	%p24, %r23, 1;
	cvt.u64.u32 	%rd20, %r24;
	add.s64 	%rd8, %rd7, %rd20;
	ld.global.u32 	%r423, [%rd8];
	add.s32 	%r427, %r422, %r24;
	st.shared.u32 	[%r427], %r423;
	mov.u32 	%r876, %r25;
	@%p24 bra 	$L__BB322_9;
	add.s64 	%rd22, %rd8, %rd20;
	ld.global.u32 	%r428, [%rd22];
	add.s32 	%r433, %r427, %r24;
	st.shared.u32 	[%r433], %r428;
	mov.u32 	%r876, %r26;
$L__BB322_9:
	setp.lt.u32 	%p25, %r22, 3;
	@%p25 bra 	$L__BB322_12;
	shl.b32 	%r434, %r876, 2;
	mov.u32 	%r435, _ZZ9cuda_gemmIiLi256ELi2ELi1ELi256ELi16ELi16ELi32ELi1ELi0EEviiiPT_S1_S1_iiE3Ash;
	add.s32 	%r878, %r435, %r434;
	shl.b32 	%r436, %r875, 8;
	add.s32 	%r877, %r876, %r436;
$L__BB322_11:
	mul.wide.s32 	%rd23, %r877, 4;
	add.s64 	%rd24, %rd4, %rd23;
	add.s64 	%rd25, %rd5, %rd23;
	add.s64 	%rd26, %rd6, %rd23;
	add.s64 	%rd27, %rd1, %rd23;
	ld.global.u32 	%r437, [%rd27];
	st.shared.u32 	[%r878], %r437;
	ld.global.u32 	%r438, [%rd24];
	add.s32 	%r439, %r878, %r24;
	st.shared.u32 	[%r439], %r438;
	ld.global.u32 	%r440, [%rd25];
	add.s32 	%r441, %r878, %r44;
	st.shared.u32 	[%r441], %r440;
	ld.global.u32 	%r442, [%rd26];
	add.s32 	%r443, %r878, %r45;
	st.shared.u32 	[%r443], %r442;
	add.s32 	%r876, %r876, %r24;
	add.s32 	%r878, %r878, %r43;
	add.s32 	%r877, %r877, %r24;
	setp.lt.u32 	%p26, %r876, 256;
	@%p26 bra 	$L__BB322_11;
$L__BB322_12:
	mov.u32 	%r880, %r1;
	@%p22 bra 	$L__BB322_16;
	setp.eq.s32 	%p28, %r23, 0;
	shl.b32 	%r444, %r1, 2;
	mov.u32 	%r445, _ZZ9cuda_gemmIiLi256ELi2ELi1ELi256ELi16ELi16ELi32ELi1ELi0EEviiiPT_S1_S1_iiE3Csh;
	add.s32 	%r446, %r445, %r444;
	mov.b32 	%r447, 0;
	st.shared.u32 	[%r446], %r447;
	mov.u32 	%r880, %r21;
	@%p28 bra 	$L__BB322_16;
	setp.eq.s32 	%p29, %r23, 1;
	add.s32 	%r451, %r446, %r24;
	mov.b32 	%r452, 0;
	st.shared.u32 	[%r451], %r452;
	mov.u32 	%r880, %r25;
	@%p29 bra 	$L__BB322_16;
	add.s32 	%r457, %r451, %r24;
	mov.b32 	%r458, 0;
	st.shared.u32 	[%r457], %r458;
	mov.u32 	%r880, %r26;
$L__BB322_16:
	@%p25 bra 	$L__BB322_18;
$L__BB322_17:
	shl.b32 	%r459, %r880, 2;
	mov.u32 	%r460, _ZZ9cuda_gemmIiLi256ELi2ELi1ELi256ELi16ELi16ELi32ELi1ELi0EEviiiPT_S1_S1_iiE3Csh;
	add.s32 	%r461, %r460, %r459;
	mov.b32 	%r462, 0;
	st.shared.u32 	[%r461], %r462;
	add.s32 	%r463, %r461, %r24;
	st.shared.u32 	[%r463], %r462;
	add.s32 	%r464, %r463, %r24;
	st.shared.u32 	[%r464], %r462;
	add.s32 	%r465, %r464, %r24;
	st.shared.u32 	[%r465], %r462;
	add.s32 	%r880, %r24, %r880;
	setp.lt.u32 	%p31, %r880, 256;
	@%p31 bra 	$L__BB322_17;
$L__BB322_18:
	setp.lt.s32 	%p32, %r9, 1;
	bar.sync 	0;
	@%p32 bra 	$L__BB322_232;
	setp.ne.s32 	%p33, %r4, 1;
	@%p33 bra 	$L__BB322_89;
	mov.b32 	%r898, 0;
$L__BB322_21:
	setp.lt.s32 	%p140, %r364, 1;
	add.s32 	%r92, %r898, %r11;
	mad.lo.s32 	%r93, %r92, %r364, %r17;
	@%p140 bra 	$L__BB322_23;
	add.s32 	%r707, %r93, %r16;
	shl.b32 	%r708, %r707, 2;
	mov.u32 	%r709, _ZZ9cuda_gemmIiLi256ELi2ELi1ELi256ELi16ELi16ELi32ELi1ELi0EEviiiPT_S1_S1_iiE3Ash;
	add.s32 	%r710, %r709, %r708;
	ld.shared.u32 	%r1049, [%r710];
$L__BB322_23:
	setp.lt.s32 	%p141, %r364, 2;
	@%p141 bra 	$L__BB322_25;
	add.s32 	%r711, %r11, 1;
	and.b32  	%r712, %r711, 15;
	add.s32 	%r713, %r93, %r712;
	shl.b32 	%r714, %r713, 2;
	mov.u32 	%r715, _ZZ9cuda_gemmIiLi256ELi2ELi1ELi256ELi16ELi16ELi32ELi1ELi0EEviiiPT_S1_S1_iiE3Ash;
	add.s32 	%r716, %r715, %r714;
	ld.shared.u32 	%r1048, [%r716];
$L__BB322_25:
	setp.lt.s32 	%p142, %r364, 3;
	@%p142 bra 	$L__BB322_27;
	add.s32 	%r717, %r11, 2;
	and.b32  	%r718, %r717, 15;
	add.s32 	%r719, %r93, %r718;
	shl.b32 	%r720, %r719, 2;
	mov.u32 	%r721, _ZZ9cuda_gemmIiLi256ELi2ELi1ELi256ELi16ELi16ELi32ELi1ELi0EEviiiPT_S1_S1_iiE3Ash;
	add.s32 	%r722, %r721, %r720;
	ld.shared.u32 	%r1047, [%r722];
$L__BB322_27:
	setp.lt.s32 	%p143, %r364, 4;
	@%p143 bra 	$L__BB322_29;
	add.s32 	%r723, %r11, 3;
	and.b32  	%r724, %r723, 15;
	add.s32 	%r725, %r93, %r724;
	shl.b32 	%r726, %r725, 2;
	mov.u32 	%r727, _ZZ9cuda_gemmIiLi256ELi2ELi1ELi256ELi16ELi16ELi32ELi1ELi0EEviiiPT_S1_S1_iiE3Ash;
	add.s32 	%r728, %r727, %r726;
	ld.shared.u32 	%r1046, [%r728];
$L__BB322_29:
	setp.lt.s32 	%p144, %r364, 5;
	@%p144 bra 	$L__BB322_31;
	add.s32 	%r729, %r11, 4;
	and.b32  	%r730, %r729, 15;
	add.s32 	%r731, %r93, %r730;
	shl.b32 	%r732, %r731, 2;
	mov.u32 	%r733, _ZZ9cuda_gemmIiLi256ELi2ELi1ELi256ELi16ELi16ELi32ELi1ELi0EEviiiPT_S1_S1_iiE3Ash;
	add.s32 	%r734, %r733, %r732;
	ld.shared.u32 	%r1045, [%r734];
$L__BB322_31:
	setp.lt.s32 	%p145, %r364, 6;
	@%p145 bra 	$L__BB322_33;
	add.s32 	%r735, %r11, 5;
	and.b32  	%r736, %r735, 15;
	add.s32 	%r737, %r93, %r736;
	shl.b32 	%r738, %r737, 2;
	mov.u32 	%r739, _ZZ9cuda_gemmIiLi256ELi2ELi1ELi256ELi16ELi16ELi32ELi1ELi0EEviiiPT_S1_S1_iiE3Ash;
	add.s32 	%r740, %r739, %r738;
	ld.shared.u32 	%r1044, [%r740];
$L__BB322_33:
	setp.lt.s32 	%p146, %r364, 7;
	@%p146 bra 	$L__BB322_35;
	add.s32 	%r741, %r11, 6;
	and.b32  	%r742, %r741, 15;
	add.s32 	%r743, %r93, %r742;
	shl.b32 	%r744, %r743, 2;
	mov.u32 	%r745, _ZZ9cuda_gemmIiLi256ELi2ELi1ELi256ELi16ELi16ELi32ELi1ELi0EEviiiPT_S1_S1_iiE3Ash;
	add.s32 	%r746, %r745, %r744;
	ld.shared.u32 	%r1043, [%r746];
$L__BB322_35:
	setp.lt.s32 	%p147, %r364, 8;
	@%p147 bra 	$L__BB322_37;
	add.s32 	%r747, %r11, 7;
	and.b32  	%r748, %r747, 15;
	add.s32 	%r749, %r93, %r748;
	shl.b32 	%r750, %r749, 2;
	mov.u32 	%r751, _ZZ9cuda_gemmIiLi256ELi2ELi1ELi256ELi16ELi16ELi32ELi1ELi0EEviiiPT_S1_S1_iiE3Ash;
	add.s32 	%r752, %r751, %r750;
	ld.shared.u32 	%r1042, [%r752];
$L__BB322_37:
	setp.lt.s32 	%p148, %r364, 9;
	@%p148 bra 	$L__BB322_39;
	xor.b32  	%r753, %r16, 8;
	add.s32 	%r754, %r93, %r753;
	shl.b32 	%r755, %r754, 2;
	mov.u32 	%r756, _ZZ9cuda_gemmIiLi256ELi2ELi1ELi256ELi16ELi16ELi32ELi1ELi0EEviiiPT_S1_S1_iiE3Ash;
	add.s32 	%r757, %r756, %r755;
	ld.shared.u32 	%r1041, [%r757];
$L__BB322_39:
	setp.lt.s32 	%p149, %r364, 10;
	@%p149 bra 	$L__BB322_41;
	add.s32 	%r758, %r11, 9;
	and.b32  	%r759, %r758, 15;
	add.s32 	%r760, %r93, %r759;
	shl.b32 	%r761, %r760, 2;
	mov.u32 	%r762, _ZZ9cuda_gemmIiLi256ELi2ELi1ELi256ELi16ELi16ELi32ELi1ELi0EEviiiPT_S1_S1_iiE3Ash;
	add.s32 	%r763, %r762, %r761;
	ld.shared.u32 	%r1040, [%r763];
$L__BB322_41:
	setp.lt.s32 	%p150, %r364, 11;
	@%p150 bra 	$L__BB322_43;
	add.s32 	%r764, %r11, 10;
	and.b32  	%r765, %r764, 15;
	add.s32 	%r766, %r93, %r765;
	shl.b32 	%r767, %r766, 2;
	mov.u32 	%r768, _ZZ9cuda_gemmIiLi256ELi2ELi1ELi256ELi16ELi16ELi32ELi1ELi0EEviiiPT_S1_S1_iiE3Ash;
	add.s32 	%r769, %r768, %r767;
	ld.shared.u32 	%r1039, [%r769];
$L__BB322_43:
	setp.lt.s32 	%p151, %r364, 12;
	@%p151 bra 	$L__BB322_45;
	add.s32 	%r770, %r11, 11;
	and.b32  	%r771, %r770, 15;
	add.s32 	%r772, %r93, %r771;
	shl.b32 	%r773, %r772, 2;
	mov.u32 	%r774, _ZZ9cuda_gemmIiLi256ELi2ELi1ELi256ELi16ELi16ELi32ELi1ELi0EEviiiPT_S1_S1_iiE3Ash;
	add.s32 	%r775, %r774, %r773;
	ld.shared.u32 	%r1038, [%r775];
$L__BB322_45:
	setp.lt.s32 	%p152, %r364, 13;
	@%p152 bra 	$L__BB322_47;
	add.s32 	%r776, %r11, 12;
	and.b32  	%r777, %r776, 15;
	add.s32 	%r778, %r93, %r777;
	shl.b32 	%r779, %r778, 2;
	mov.u32 	%r780, _ZZ9cuda_gemmIiLi256ELi2ELi1ELi256ELi16ELi16ELi32ELi1ELi0EEviiiPT_S1_S1_iiE3Ash;
	add.s32 	%r781, %r780, %r779;
	ld.shared.u32 	%r1037, [%r781];
$L__BB322_47:
	setp.lt.s32 	%p153, %r364, 14;
	@%p153 bra 	$L__BB322_49;
	add.s32 	%r782, %r11, 13;
	and.b32  	%r783, %r782, 15;
	add.s32 	%r784, %r93, %r783;
	shl.b32 	%r785, %r784, 2;
	mov.u32 	%r786, _ZZ9cuda_gemmIiLi256ELi2ELi1ELi256ELi16ELi16ELi32ELi1ELi0EEviiiPT_S1_S1_iiE3Ash;
	add.s32 	%r787, %r786, %r785;
	ld.shared.u32 	%r1036, [%r787];
$L__BB322_49:
	setp.lt.s32 	%p154, %r364, 15;
	@%p154 bra 	$L__BB322_51;
	add.s32 	%r788, %r11, 14;
	and.b32  	%r789, %r788, 15;
	add.s32 	%r790, %r93, %r789;
	shl.b32 	%r791, %r790, 2;
	mov.u32 	%r792, _ZZ9cuda_gemmIiLi256ELi2ELi1ELi256ELi16ELi16ELi32ELi1ELi0EEviiiPT_S1_S1_iiE3Ash;
	add.s32 	%r793, %r792, %r791;
	ld.shared.u32 	%r1035, [%r793];
$L__BB322_51:
	setp.lt.s32 	%p155, %r364, 16;
	@%p155 bra 	$L__BB322_53;
	add.s32 	%r794, %r11, -1;
	and.b32  	%r795, %r794, 15;
	add.s32 	%r796, %r93, %r795;
	shl.b32 	%r797, %r796, 2;
	mov.u32 	%r798, _ZZ9cuda_gemmIiLi256ELi2ELi1ELi256ELi16ELi16ELi32ELi1ELi0EEviiiPT_S1_S1_iiE3Ash;
	add.s32 	%r799, %r798, %r797;
	ld.shared.u32 	%r1034, [%r799];
$L__BB322_53:
	setp.lt.s32 	%p156, %r12, %r18;
	@%p156 bra 	$L__BB322_55;
$L__BB322_54:
	add.s32 	%r898, %r898, %r10;
	setp.lt.s32 	%p190, %r898, %r9;
	@%p190 bra 	$L__BB322_21;
	bra.uni 	$L__BB322_232;
$L__BB322_55:
	rem.s32 	%r800, %r2, %r364;
	shl.b32 	%r801, %r800, 2;
	mov.u32 	%r802, _ZZ9cuda_gemmIiLi256ELi2ELi1ELi256ELi16ELi16ELi32ELi1ELi0EEviiiPT_S1_S1_iiE11kron_fac_sh;
	add.s32 	%r127, %r802, %r801;
	mov.u32 	%r915, %r12;
$L__BB322_56:
	mad.lo.s32 	%r804, %r915, 68, %r127;
	ld.shared.u32 	%r129, [%r804];
	mov.b32 	%r917, 0;
	@%p140 bra 	$L__BB322_58;
	shfl.sync.idx.b32	%r805|%p158, %r129, %r27, %r19, -1;
	mul.lo.s32 	%r917, %r805, %r1049;
$L__BB322_58:
	@%p141 bra 	$L__BB322_60;
	shfl.sync.idx.b32	%r806|%p160, %r129, %r28, %r19, -1;
	mad.lo.s32 	%r917, %r806, %r1048, %r917;
$L__BB322_60:
	@%p142 bra 	$L__BB322_62;
	shfl.sync.idx.b32	%r807|%p162, %r129, %r29, %r19, -1;
	mad.lo.s32 	%r917, %r807, %r1047, %r917;
$L__BB322_62:
	@%p143 bra 	$L__BB322_64;
	shfl.sync.idx.b32	%r808|%p164, %r129, %r30, %r19, -1;
	mad.lo.s32 	%r917, %r808, %r1046, %r917;
$L__BB322_64:
	setp.lt.s32 	%p165, %r364, 5;
	@%p165 bra 	$L__BB322_66;
	shfl.sync.idx.b32	%r809|%p166, %r129, %r31, %r19, -1;
	mad.lo.s32 	%r917, %r809, %r1045, %r917;
$L__BB322_66:
	setp.lt.s32 	%p167, %r364, 6;
	@%p167 bra 	$L__BB322_68;
	shfl.sync.idx.b32	%r810|%p168, %r129, %r32, %r19, -1;
	mad.lo.s32 	%r917, %r810, %r1044, %r917;
$L__BB322_68:
	setp.lt.s32 	%p169, %r364, 7;
	@%p169 bra 	$L__BB322_70;
	shfl.sync.idx.b32	%r811|%p170, %r129, %r33, %r19, -1;
	mad.lo.s32 	%r917, %r811, %r1043, %r917;
$L__BB322_70:
	setp.lt.s32 	%p171, %r364, 8;
	@%p171 bra 	$L__BB322_72;
	shfl.sync.idx.b32	%r812|%p172, %r129, %r34, %r19, -1;
	mad.lo.s32 	%r917, %r812, %r1042, %r917;
$L__BB322_72:
	setp.lt.s32 	%p173, %r364, 9;
	@%p173 bra 	$L__BB322_74;
	shfl.sync.idx.b32	%r813|%p174, %r129, %r35, %r19, -1;
	mad.lo.s32 	%r917, %r813, %r1041, %r917;
$L__BB322_74:
	setp.lt.s32 	%p175, %r364, 10;
	@%p175 bra 	$L__BB322_76;
	shfl.sync.idx.b32	%r814|%p176, %r129, %r36, %r19, -1;
	mad.lo.s32 	%r917, %r814, %r1040, %r917;
$L__BB322_76:
	setp.lt.s32 	%p177, %r364, 11;
	@%p177 bra 	$L__BB322_78;
	shfl.sync.idx.b32	%r815|%p178, %r129, %r37, %r19, -1;
	mad.lo.s32 	%r917, %r815, %r1039, %r917;
$L__BB322_78:
	setp.lt.s32 	%p179, %r364, 12;
	@%p179 bra 	$L__BB322_80;
	shfl.sync.idx.b32	%r816|%p180, %r129, %r38, %r19, -1;
	mad.lo.s32 	%r917, %r816, %r1038, %r917;
$L__BB322_80:
	setp.lt.s32 	%p181, %r364, 13;
	@%p181 bra 	$L__BB322_82;
	shfl.sync.idx.b32	%r817|%p182, %r129, %r39, %r19, -1;
	mad.lo.s32 	%r917, %r817, %r1037, %r917;
$L__BB322_82:
	setp.lt.s32 	%p183, %r364, 14;
	@%p183 bra 	$L__BB322_84;
	shfl.sync.idx.b32	%r818|%p184, %r129, %r40, %r19, -1;
	mad.lo.s32 	%r917, %r818, %r1036, %r917;
$L__BB322_84:
	setp.lt.s32 	%p185, %r364, 15;
	@%p185 bra 	$L__BB322_86;
	shfl.sync.idx.b32	%r819|%p186, %r129, %r41, %r19, -1;
	mad.lo.s32 	%r917, %r819, %r1035, %r917;
$L__BB322_86:
	setp.lt.s32 	%p187, %r364, 16;
	@%p187 bra 	$L__BB322_88;
	shfl.sync.idx.b32	%r820|%p188, %r129, %r42, %r19, -1;
	mad.lo.s32 	%r917, %r820, %r1034, %r917;
$L__BB322_88:
	mad.lo.s32 	%r821, %r915, %r9, %r92;
	shl.b32 	%r822, %r821, 2;
	mov.u32 	%r823, _ZZ9cuda_gemmIiLi256ELi2ELi1ELi256ELi16ELi16ELi32ELi1ELi0EEviiiPT_S1_S1_iiE3Csh;
	add.s32 	%r824, %r823, %r822;
	ld.shared.u32 	%r825, [%r824];
	add.s32 	%r826, %r825, %r917;
	st.shared.u32 	[%r824], %r826;
	add.s32 	%r915, %r915, %r14;
	setp.lt.s32 	%p189, %r915, %r18;
	@%p189 bra 	$L__BB322_56;
	bra.uni 	$L__BB322_54;
$L__BB322_89:
	setp.gt.u32 	%p34, %r364, 31;
	@%p34 bra 	$L__BB322_123;
	mov.b32 	%r1000, 0;
$L__BB322_91:
	setp.eq.s32 	%p35, %r364, 0;
	add.s32 	%r272, %r1000, %r11;
	mad.lo.s32 	%r273, %r272, %r364, %r17;
	@%p35 bra 	$L__BB322_93;
	add.s32 	%r467, %r273, %r16;
	shl.b32 	%r468, %r467, 2;
	mov.u32 	%r469, _ZZ9cuda_gemmIiLi256ELi2ELi1ELi256ELi16ELi16ELi32ELi1ELi0EEviiiPT_S1_S1_iiE3Ash;
	add.s32 	%r470, %r469, %r468;
	ld.shared.u32 	%r1049, [%r470];
$L__BB322_93:
	setp.lt.s32 	%p36, %r364, 2;
	@%p36 bra 	$L__BB322_95;
	add.s32 	%r471, %r11, 1;
	and.b32  	%r472, %r471, 15;
	add.s32 	%r473, %r273, %r472;
	shl.b32 	%r474, %r473, 2;
	mov.u32 	%r475, _ZZ9cuda_gemmIiLi256ELi2ELi1ELi256ELi16ELi16ELi32ELi1ELi0EEviiiPT_S1_S1_iiE3Ash;
	add.s32 	%r476, %r475, %r474;
	ld.shared.u32 	%r1048, [%r476];
$L__BB322_95:
	setp.lt.s32 	%p37, %r364, 3;
	@%p37 bra 	$L__BB322_97;
	add.s32 	%r477, %r11, 2;
	and.b32  	%r478, %r477, 15;
	add.s32 	%r479, %r273, %r478;
	shl.b32 	%r480, %r479, 2;
	mov.u32 	%r481, _ZZ9cuda_gemmIiLi256ELi2ELi1ELi256ELi16ELi16ELi32ELi1ELi0EEviiiPT_S1_S1_iiE3Ash;
	add.s32 	%r482, %r481, %r480;
	ld.shared.u32 	%r1047, [%r482];
$L__BB322_97:
	setp.lt.s32 	%p38, %r364, 4;
	@%p38 bra 	$L__BB322_99;
	add.s32 	%r483, %r11, 3;
	and.b32  	%r484, %r483, 15;
	add.s32 	%r485, %r273, %r484;
	shl.b32 	%r486, %r485, 2;
	mov.u32 	%r487, _ZZ9cuda_gemmIiLi256ELi2ELi1ELi256ELi16ELi16ELi32ELi1ELi0EEviiiPT_S1_S1_iiE3Ash;
	add.s32 	%r488, %r487, %r486;
	ld.shared.u32 	%r1046, [%r488];
$L__BB322_99:
	setp.lt.s32 	%p39, %r364, 5;
	@%p39 bra 	$L__BB322_101;
	add.s32 	%r489, %r11, 4;
	and.b32  	%r490, %r489, 15;
	add.s32 	%r491, %r273, %r490;
	shl.b32 	%r492, %r491, 2;
	mov.u32 	%r493, _ZZ9cuda_gemmIiLi256ELi2ELi1ELi256ELi16ELi16ELi32ELi1ELi0EEviiiPT_S1_S1_iiE3Ash;
	add.s32 	%r494, %r493, %r492;
	ld.shared.u32 	%r1045, [%r494];
$L__BB322_101:
	setp.lt.s32 	%p40, %r364, 6;
	@%p40 bra 	$L__BB322_103;
	add.s32 	%r495, %r11, 5;
	and.b32  	%r496, %r495, 15;
	add.s32 	%r497, %r273, %r496;
	shl.b32 	%r498, %r497, 2;
	mov.u32 	%r499, _ZZ9cuda_gemmIiLi256ELi2ELi1ELi256ELi16ELi16ELi32ELi1ELi0EEviiiPT_S1_S1_iiE3Ash;
	add.s32 	%r500, %r499, %r498;
	ld.shared.u32 	%r1044, [%r500];
$L__BB322_103:
	setp.lt.s32 	%p41, %r364, 7;
	@%p41 bra 	$L__BB322_105;
	add.s32 	%r501, %r11, 6;
	and.b32  	%r502, %r501, 15;
	add.s32 	%r503, %r273, %r502;
	shl.b32 	%r504, %r503, 2;
	mov.u32 	%r505, _ZZ9cuda_gemmIiLi256ELi2ELi1ELi256ELi16ELi16ELi32ELi1ELi0EEviiiPT_S1_S1_iiE3Ash;
	add.s32 	%r506, %r505, %r504;
	ld.shared.u32 	%r1043, [%r506];
$L__BB322_105:
	setp.lt.s32 	%p42, %r364, 8;
	@%p42 bra 	$L__BB322_107;
	add.s32 	%r507, %r11, 7;
	and.b32  	%r508, %r507, 15;
	add.s32 	%r509, %r273, %r508;
	shl.b32 	%r510, %r509, 2;
	mov.u32 	%r511, _ZZ9cuda_gemmIiLi256ELi2ELi1ELi256ELi16ELi16ELi32ELi1ELi0EEviiiPT_S1_S1_iiE3Ash;
	add.s32 	%r512, %r511, %r510;
	ld.shared.u32 	%r1042, [%r512];
$L__BB322_107:
	setp.lt.s32 	%p43, %r364, 9;
	@%p43 bra 	$L__BB322_109;
	xor.b32  	%r513, %r16, 8;
	add.s32 	%r514, %r273, %r513;
	shl.b32 	%r515, %r514, 2;
	mov.u32 	%r516, _ZZ9cuda_gemmIiLi256ELi2ELi1ELi256ELi16ELi16ELi32ELi1ELi0EEviiiPT_S1_S1_iiE3Ash;
	add.s32 	%r517, %r516, %r515;
	ld.shared.u32 	%r1041, [%r517];
$L__BB322_109:
	setp.lt.s32 	%p44, %r364, 10;
	@%p44 bra 	$L__BB322_111;
	add.s32 	%r518, %r11, 9;
	and.b32  	%r519, %r518, 15;
	add.s32 	%r520, %r273, %r519;
	shl.b32 	%r521, %r520, 2;
	mov.u32 	%r522, _ZZ9cuda_gemmIiLi256ELi2ELi1ELi256ELi16ELi16ELi32ELi1ELi0EEviiiPT_S1_S1_iiE3Ash;
	add.s32 	%r523, %r522, %r521;
	ld.shared.u32 	%r1040, [%r523];
$L__BB322_111:
	setp.lt.s32 	%p45, %r364, 11;
	@%p45 bra 	$L__BB322_113;
	add.s32 	%r524, %r11, 10;
	and.b32  	%r525, %r524, 15;
	add.s32 	%r526, %r273, %r525;
	shl.b32 	%r527, %r526, 2;
	mov.u32 	%r528, _ZZ9cuda_gemmIiLi256ELi2ELi1ELi256ELi16ELi16ELi32ELi1ELi0EEviiiPT_S1_S1_iiE3Ash;
	add.s32 	%r529, %r528, %r527;
	ld.shared.u32 	%r1039, [%r529];
$L__BB322_113:
	setp.lt.s32 	%p46, %r364, 12;
	@%p46 bra 	$L__BB322_115;
	add.s32 	%r530, %r11, 11;
	and.b32  	%r531, %r530, 15;
	add.s32 	%r532, %r273, %r531;
	shl.b32 	%r533, %r532, 2;
	mov.u32 	%r534, _ZZ9cuda_gemmIiLi256ELi2ELi1ELi256ELi16ELi16ELi32ELi1ELi0EEviiiPT_S1_S1_iiE3Ash;
	add.s32 	%r535, %r534, %r533;
	ld.shared.u32 	%r1038, [%r535];
$L__BB322_115:
	setp.lt.s32 	%p47, %r364, 13;
	@%p47 bra 	$L__BB322_117;
	add.s32 	%r536, %r11, 12;
	and.b32  	%r537, %r536, 15;
	add.s32 	%r538, %r273, %r537;
	shl.b32 	%r539, %r538, 2;
	mov.u32 	%r540, _ZZ9cuda_gemmIiLi256ELi2ELi1ELi256ELi16ELi16ELi32ELi1ELi0EEviiiPT_S1_S1_iiE3Ash;
	add.s32 	%r541, %r540, %r539;
	ld.shared.u32 	%r1037, [%r541];
$L__BB322_117:
	setp.lt.s32 	%p48, %r364, 14;
	@%p48 bra 	$L__BB322_119;
	add.s32 	%r542, %r11, 13;
	and.b32  	%r543, %r542, 15;
	add.s32 	%r544, %r273, %r543;
	shl.b32 	%r545, %r544, 2;
	mov.u32 	%r546, _ZZ9cuda_gemmIiLi256ELi2ELi1ELi256ELi16ELi16ELi32ELi1ELi0EEviiiPT_S1_S1_iiE3Ash;
	add.s32 	%r547, %r546, %r545;
	ld.shared.u32 	%r1036, [%r547];
$L__BB322_119:
	setp.lt.s32 	%p49, %r364, 15;
	@%p49 bra 	$L__BB322_121;
	add.s32 	%r548, %r11, 14;
	and.b32  	%r549, %r548, 15;
	add.s32 	%r550, %r273, %r549;
	shl.b32 	%r551, %r550, 2;
	mov.u32 	%r552, _ZZ9cuda_gemmIiLi256ELi2ELi1ELi256ELi16ELi16ELi32ELi1ELi0EEviiiPT_S1_S1_iiE3Ash;
	add.s32 	%r553, %r552, %r551;
	ld.shared.u32 	%r1035, [%r553];
$L__BB322_121:
	setp.lt.s32 	%p50, %r364, 16;
	@%p50 bra 	$L__BB322_196;
	add.s32 	%r554, %r11, -1;
	and.b32  	%r555, %r554, 15;
	add.s32 	%r556, %r273, %r555;
	shl.b32 	%r557, %r556, 2;
	mov.u32 	%r558, _ZZ9cuda_gemmIiLi256ELi2ELi1ELi256ELi16ELi16ELi32ELi1ELi0EEviiiPT_S1_S1_iiE3Ash;
	add.s32 	%r559, %r558, %r557;
	ld.shared.u32 	%r1034, [%r559];
	bra.uni 	$L__BB322_196;
$L__BB322_123:
	mov.b32 	%r948, 0;
$L__BB322_124:
	setp.lt.s32 	%p86, %r364, 1;
	add.s32 	%r180, %r948, %r11;
	mad.lo.s32 	%r181, %r180, %r364, %r17;
	@%p86 bra 	$L__BB322_126;
	add.s32 	%r586, %r181, %r16;
	shl.b32 	%r587, %r586, 2;
	mov.u32 	%r588, _ZZ9cuda_gemmIiLi256ELi2ELi1ELi256ELi16ELi16ELi32ELi1ELi0EEviiiPT_S1_S1_iiE3Ash;
	add.s32 	%r589, %r588, %r587;
	ld.shared.u32 	%r1049, [%r589];
$L__BB322_126:
	setp.lt.s32 	%p87, %r364, 2;
	@%p87 bra 	$L__BB322_128;
	add.s32 	%r590, %r11, 1;
	and.b32  	%r591, %r590, 15;
	add.s32 	%r592, %r181, %r591;
	shl.b32 	%r593, %r592, 2;
	mov.u32 	%r594, _ZZ9cuda_gemmIiLi256ELi2ELi1ELi256ELi16ELi16ELi32ELi1ELi0EEviiiPT_S1_S1_iiE3Ash;
	add.s32 	%r595, %r594, %r593;
	ld.shared.u32 	%r1048, [%r595];
$L__BB322_128:
	setp.lt.s32 	%p88, %r364, 3;
	@%p88 bra 	$L__BB322_130;
	add.s32 	%r596, %r11, 2;
	and.b32  	%r597, %r596, 15;
	add.s32 	%r598, %r181, %r597;
	shl.b32 	%r599, %r598, 2;
	mov.u32 	%r600, _ZZ9cuda_gemmIiLi256ELi2ELi1ELi256ELi16ELi16ELi32ELi1ELi0EEviiiPT_S1_S1_iiE3Ash;
	add.s32 	%r601, %r600, %r599;
	ld.shared.u32 	%r1047, [%r601];
$L__BB322_130:
	setp.lt.s32 	%p89, %r364, 4;
	@%p89 bra 	$L__BB322_132;
	add.s32 	%r602, %r11, 3;
	and.b32  	%r603, %r602, 15;
	add.s32 	%r604, %r181, %r603;
	shl.b32 	%r605, %r604, 2;
	mov.u32 	%r606, _ZZ9cuda_gemmIiLi256ELi2ELi1ELi256ELi16ELi16ELi32ELi1ELi0EEviiiPT_S1_S1_iiE3Ash;
	add.s32 	%r607, %r606, %r605;
	ld.shared.u32 	%r1046, [%r607];
$L__BB322_132:
	setp.lt.s32 	%p90, %r364, 5;
	@%p90 bra 	$L__BB322_134;
	add.s32 	%r608, %r11, 4;
	and.b32  	%r609, %r608, 15;
	add.s32 	%r610, %r181, %r609;
	shl.b32 	%r611, %r610, 2;
	mov.u32 	%r612, _ZZ9cuda_gemmIiLi256ELi2ELi1ELi256ELi16ELi16ELi32ELi1ELi0EEviiiPT_S1_S1_iiE3Ash;
	add.s32 	%r613, %r612, %r611;
	ld.shared.u32 	%r1045, [%r613];
$L__BB322_134:
	setp.lt.s32 	%p91, %r364, 6;
	@%p91 bra 	$L__BB322_136;
	add.s32 	%r614, %r11, 5;
	and.b32  	%r615, %r614, 15;
	add.s32 	%r616, %r181, %r615;
	shl.b32 	%r617, %r616, 2;
	mov.u32 	%r618, _ZZ9cuda_gemmIiLi256ELi2ELi1ELi256ELi16ELi16ELi32ELi1ELi0EEviiiPT_S1_S1_iiE3Ash;
	add.s32 	%r619, %r618, %r617;
	ld.shared.u32 	%r1044, [%r619];
$L__BB322_136:
	setp.lt.s32 	%p92, %r364, 7;
	@%p92 bra 	$L__BB322_138;
	add.s32 	%r620, %r11, 6;
	and.b32  	%r621, %r620, 15;
	add.s32 	%r622, %r181, %r621;
	shl.b32 	%r623, %r622, 2;
	mov.u32 	%r624, _ZZ9cuda_gemmIiLi256ELi2ELi1ELi256ELi16ELi16ELi32ELi1ELi0EEviiiPT_S1_S1_iiE3Ash;
	add.s32 	%r625, %r624, %r623;
	ld.shared.u32 	%r1043, [%r625];
$L__BB322_138:
	setp.lt.s32 	%p93, %r364, 8;
	@%p93 bra 	$L__BB322_140;
	add.s32 	%r626, %r11, 7;
	and.b32  	%r627, %r626, 15;
	add.s32 	%r628, %r181, %r627;
	shl.b32 	%r629, %r628, 2;
	mov.u32 	%r630, _ZZ9cuda_gemmIiLi256ELi2ELi1ELi256ELi16ELi16ELi32ELi1ELi0EEviiiPT_S1_S1_iiE3Ash;
	add.s32 	%r631, %r630, %r629;
	ld.shared.u32 	%r1042, [%r631];
$L__BB322_140:
	setp.lt.s32 	%p94, %r364, 9;
	@%p94 bra 	$L__BB322_142;
	xor.b32  	%r632, %r16, 8;
	add.s32 	%r633, %r181, %r632;
	shl.b32 	%r634, %r633, 2;
	mov.u32 	%r635, _ZZ9cuda_gemmIiLi256ELi2ELi1ELi256ELi16ELi16ELi32ELi1ELi0EEviiiPT_S1_S1_iiE3Ash;
	add.s32 	%r636, %r635, %r634;
	ld.shared.u32 	%r1041, [%r636];
$L__BB322_142:
	setp.lt.s32 	%p95, %r364, 10;
	@%p95 bra 	$L__BB322_144;
	add.s32 	%r637, %r11, 9;
	and.b32  	%r638, %r637, 15;
	add.s32 	%r639, %r181, %r638;
	shl.b32 	%r640, %r639, 2;
	mov.u32 	%r641, _ZZ9cuda_gemmIiLi256ELi2ELi1ELi256ELi16ELi16ELi32ELi1ELi0EEviiiPT_S1_S1_iiE3Ash;
	add.s32 	%r642, %r641, %r640;
	ld.shared.u32 	%r1040, [%r642];
$L__BB322_144:
	setp.lt.s32 	%p96, %r364, 11;
	@%p96 bra 	$L__BB322_146;
	add.s32 	%r643, %r11, 10;
	and.b32  	%r644, %r643, 15;
	add.s32 	%r645, %r181, %r644;
	shl.b32 	%r646, %r645, 2;
	mov.u32 	%r647, _ZZ9cuda_gemmIiLi256ELi2ELi1ELi256ELi16ELi16ELi32ELi1ELi0EEviiiPT_S1_S1_iiE3Ash;
	add.s32 	%r648, %r647, %r646;
	ld.shared.u32 	%r1039, [%r648];
$L__BB322_146:
	setp.lt.s32 	%p97, %r364, 12;
	@%p97 bra 	$L__BB322_148;
	add.s32 	%r649, %r11, 11;
	and.b32  	%r650, %r649, 15;
	add.s32 	%r651, %r181, %r650;
	shl.b32 	%r652, %r651, 2;
	mov.u32 	%r653, _ZZ9cuda_gemmIiLi256ELi2ELi1ELi256ELi16ELi16ELi32ELi1ELi0EEviiiPT_S1_S1_iiE3Ash;
	add.s32 	%r654, %r653, %r652;
	ld.shared.u32 	%r1038, [%r654];
$L__BB322_148:
	setp.lt.s32 	%p98, %r364, 13;
	@%p98 bra 	$L__BB322_150;
	add.s32 	%r655, %r11, 12;
	and.b32  	%r656, %r655, 15;
	add.s32 	%r657, %r181, %r656;
	shl.b32 	%r658, %r657, 2;
	mov.u32 	%r659, _ZZ9cuda_gemmIiLi256ELi2ELi1ELi256ELi16ELi16ELi32ELi1ELi0EEviiiPT_S1_S1_iiE3Ash;
	add.s32 	%r660, %r659, %r658;
	ld.shared.u32 	%r1037, [%r660];
$L__BB322_150:
	setp.lt.s32 	%p99, %r364, 14;
	@%p99 bra 	$L__BB322_152;
	add.s32 	%r661, %r11, 13;
	and.b32  	%r662, %r661, 15;
	add.s32 	%r663, %r181, %r662;
	shl.b32 	%r664, %r663, 2;
	mov.u32 	%r665, _ZZ9cuda_gemmIiLi256ELi2ELi1ELi256ELi16ELi16ELi32ELi1ELi0EEviiiPT_S1_S1_iiE3Ash;
	add.s32 	%r666, %r665, %r664;
	ld.shared.u32 	%r1036, [%r666];
$L__BB322_152:
	setp.lt.s32 	%p100, %r364, 15;
	@%p100 bra 	$L__BB322_154;
	add.s32 	%r667, %r11, 14;
	and.b32  	%r668, %r667, 15;
	add.s32 	%r669, %r181, %r668;
	shl.b32 	%r670, %r669, 2;
	mov.u32 	%r671, _ZZ9cuda_gemmIiLi256ELi2ELi1ELi256ELi16ELi16ELi32ELi1ELi0EEviiiPT_S1_S1_iiE3Ash;
	add.s32 	%r672, %r671, %r670;
	ld.shared.u32 	%r1035, [%r672];
$L__BB322_154:
	setp.lt.s32 	%p101, %r364, 16;
	@%p101 bra 	$L__BB322_156;
	add.s32 	%r673, %r11, -1;
	and.b32  	%r674, %r673, 15;
	add.s32 	%r675, %r181, %r674;
	shl.b32 	%r676, %r675, 2;
	mov.u32 	%r677, _ZZ9cuda_gemmIiLi256ELi2ELi1ELi256ELi16ELi16ELi32ELi1ELi0EEviiiPT_S1_S1_iiE3Ash;
	add.s32 	%r678, %r677, %r676;
	ld.shared.u32 	%r1034, [%r678];
$L__BB322_156:
	setp.lt.s32 	%p102, %r12, %r18;
	@%p102 bra 	$L__BB322_158;
$L__BB322_157:
	add.s32 	%r948, %r948, %r10;
	setp.lt.s32 	%p139, %r948, %r9;
	@%p139 bra 	$L__BB322_124;
	bra.uni 	$L__BB322_232;
$L__BB322_158:
	rem.s32 	%r679, %r2, %r364;
	shl.b32 	%r680, %r679, 2;
	mov.u32 	%r681, _ZZ9cuda_gemmIiLi256ELi2ELi1ELi256ELi16ELi16ELi32ELi1ELi0EEviiiPT_S1_S1_iiE11kron_fac_sh;
	add.s32 	%r215, %r681, %r680;
	mov.u32 	%r965, %r12;
$L__BB322_159:
	mad.lo.s32 	%r683, %r965, 68, %r215;
	ld.shared.u32 	%r217, [%r683];
	mov.b32 	%r967, 0;
	@%p86 bra 	$L__BB322_161;
	shfl.sync.idx.b32	%r684|%p104, %r217, %r27, %r19, -1;
	mul.lo.s32 	%r967, %r684, %r1049;
$L__BB322_161:
	@%p87 bra 	$L__BB322_163;
	shfl.sync.idx.b32	%r685|%p106, %r217, %r28, %r19, -1;
	mad.lo.s32 	%r967, %r685, %r1048, %r967;
$L__BB322_163:
	@%p88 bra 	$L__BB322_165;
	shfl.sync.idx.b32	%r686|%p108, %r217, %r29, %r19, -1;
	mad.lo.s32 	%r967, %r686, %r1047, %r967;
$L__BB322_165:
	setp.lt.s32 	%p109, %r364, 4;
	@%p109 bra 	$L__BB322_167;
	shfl.sync.idx.b32	%r687|%p110, %r217, %r30, %r19, -1;
	mad.lo.s32 	%r967, %r687, %r1046, %r967;
$L__BB322_167:
	setp.lt.s32 	%p111, %r364, 5;
	@%p111 bra 	$L__BB322_169;
	shfl.sync.idx.b32	%r688|%p112, %r217, %r31, %r19, -1;
	mad.lo.s32 	%r967, %r688, %r1045, %r967;
$L__BB322_169:
	setp.lt.s32 	%p113, %r364, 6;
	@%p113 bra 	$L__BB322_171;
	shfl.sync.idx.b32	%r689|%p114, %r217, %r32, %r19, -1;
	mad.lo.s32 	%r967, %r689, %r1044, %r967;
$L__BB322_171:
	setp.lt.s32 	%p115, %r364, 7;
	@%p115 bra 	$L__BB322_173;
	shfl.sync.idx.b32	%r690|%p116, %r217, %r33, %r19, -1;
	mad.lo.s32 	%r967, %r690, %r1043, %r967;
$L__BB322_173:
	setp.lt.s32 	%p117, %r364, 8;
	@%p117 bra 	$L__BB322_175;
	shfl.sync.idx.b32	%r691|%p118, %r217, %r34, %r19, -1;
	mad.lo.s32 	%r967, %r691, %r1042, %r967;
$L__BB322_175:
	setp.lt.s32 	%p119, %r364, 9;
	@%p119 bra 	$L__BB322_177;
	shfl.sync.idx.b32	%r692|%p120, %r217, %r35, %r19, -1;
	mad.lo.s32 	%r967, %r692, %r1041, %r967;
$L__BB322_177:
	setp.lt.s32 	%p121, %r364, 10;
	@%p121 bra 	$L__BB322_179;
	shfl.sync.idx.b32	%r693|%p122, %r217, %r36, %r19, -1;
	mad.lo.s32 	%r967, %r693, %r1040, %r967;
$L__BB322_179:
	setp.lt.s32 	%p123, %r364, 11;
	@%p123 bra 	$L__BB322_181;
	shfl.sync.idx.b32	%r694|%p124, %r217, %r37, %r19, -1;
	mad.lo.s32 	%r967, %r694, %r1039, %r967;
$L__BB322_181:
	setp.lt.s32 	%p125, %r364, 12;
	@%p125 bra 	$L__BB322_183;
	shfl.sync.idx.b32	%r695|%p126, %r217, %r38, %r19, -1;
	mad.lo.s32 	%r967, %r695, %r1038, %r967;
$L__BB322_183:
	setp.lt.s32 	%p127, %r364, 13;
	@%p127 bra 	$L__BB322_185;
	shfl.sync.idx.b32	%r696|%p128, %r217, %r39, %r19, -1;
	mad.lo.s32 	%r967, %r696, %r1037, %r967;
$L__BB322_185:
	setp.lt.s32 	%p129, %r364, 14;
	@%p129 bra 	$L__BB322_187;
	shfl.sync.idx.b32	%r697|%p130, %r217, %r40, %r19, -1;
	mad.lo.s32 	%r967, %r697, %r1036, %r967;
$L__BB322_187:
	setp.lt.s32 	%p131, %r364, 15;
	@%p131 bra 	$L__BB322_189;
	shfl.sync.idx.b32	%r698|%p132, %r217, %r41, %r19, -1;
	mad.lo.s32 	%r967, %r698, %r1035, %r967;
$L__BB322_189:
	setp.lt.s32 	%p133, %r364, 16;
	@%p133 bra 	$L__BB322_191;
	shfl.sync.idx.b32	%r699|%p134, %r217, %r42, %r19, -1;
	mad.lo.s32 	%r967, %r699, %r1034, %r967;
$L__BB322_191:
	mov.u32 	%r981, %r3;
$L__BB322_192:
	shr.u32 	%r251, %r981, 1;
	shfl.sync.down.b32	%r700|%p135, %r967, %r251, %r20, -1;
	add.s32 	%r967, %r700, %r967;
	setp.gt.u32 	%p136, %r981, 3;
	mov.u32 	%r981, %r251;
	@%p136 bra 	$L__BB322_192;
	rem.u32 	%r701, %r2, %r4;
	setp.eq.s32 	%p137, %r701, 0;
	@%p137 bra 	$L__BB322_194;
	bra.uni 	$L__BB322_195;
$L__BB322_194:
	mad.lo.s32 	%r702, %r965, %r9, %r180;
	shl.b32 	%r703, %r702, 2;
	mov.u32 	%r704, _ZZ9cuda_gemmIiLi256ELi2ELi1ELi256ELi16ELi16ELi32ELi1ELi0EEviiiPT_S1_S1_iiE3Csh;
	add.s32 	%r705, %r704, %r703;
	st.shared.u32 	[%r705], %r967;
$L__BB322_195:
	add.s32 	%r965, %r965, %r14;
	setp.lt.s32 	%p138, %r965, %r18;
	@%p138 bra 	$L__BB322_159;
	bra.uni 	$L__BB322_157;
$L__BB322_196:
	setp.lt.s32 	%p51, %r12, %r18;
	@%p51 bra 	$L__BB322_197;
	bra.uni 	$L__BB322_231;
$L__BB322_197:
	rem.u32 	%r560, %r2, %r364;
	shl.b32 	%r561, %r560, 2;
	mov.u32 	%r562, _ZZ9cuda_gemmIiLi256ELi2ELi1ELi256ELi16ELi16ELi32ELi1ELi0EEviiiPT_S1_S1_iiE11kron_fac_sh;
	add.s32 	%r274, %r562, %r561;
	mov.u32 	%r1017, %r12;
$L__BB322_198:
	mad.lo.s32 	%r564, %r1017, 68, %r274;
	ld.shared.u32 	%r308, [%r564];
	mov.b32 	%r1019, 0;
	@%p35 bra 	$L__BB322_200;
	shfl.sync.idx.b32	%r565|%p53, %r308, %r27, %r19, -1;
	mul.lo.s32 	%r1019, %r565, %r1049;
$L__BB322_200:
	@%p36 bra 	$L__BB322_202;
	shfl.sync.idx.b32	%r566|%p55, %r308, %r28, %r19, -1;
	mad.lo.s32 	%r1019, %r566, %r1048, %r1019;
$L__BB322_202:
	@%p37 bra 	$L__BB322_204;
	shfl.sync.idx.b32	%r567|%p57, %r308, %r29, %r19, -1;
	mad.lo.s32 	%r1019, %r567, %r1047, %r1019;
$L__BB322_204:
	@%p38 bra 	$L__BB322_206;
	shfl.sync.idx.b32	%r568|%p59, %r308, %r30, %r19, -1;
	mad.lo.s32 	%r1019, %r568, %r1046, %r1019;
$L__BB322_206:
	setp.lt.s32 	%p60, %r364, 5;
	@%p60 bra 	$L__BB322_208;
	shfl.sync.idx.b32	%r569|%p61, %r308, %r31, %r19, -1;
	mad.lo.s32 	%r1019, %r569, %r1045, %r1019;
$L__BB322_208:
	setp.lt.s32 	%p62, %r364, 6;
	@%p62 bra 	$L__BB322_210;
	shfl.sync.idx.b32	%r570|%p63, %r308, %r32, %r19, -1;
	mad.lo.s32 	%r1019, %r570, %r1044, %r1019;
$L__BB322_210:
	setp.lt.s32 	%p64, %r364, 7;
	@%p64 bra 	$L__BB322_212;
	shfl.sync.idx.b32	%r571|%p65, %r308, %r33, %r19, -1;
	mad.lo.s32 	%r1019, %r571, %r1043, %r1019;
$L__BB322_212:
	setp.lt.s32 	%p66, %r364, 8;
	@%p66 bra 	$L__BB322_214;
	shfl.sync.idx.b32	%r572|%p67, %r308, %r34, %r19, -1;
	mad.lo.s32 	%r1019, %r572, %r1042, %r1019;
$L__BB322_214:
	setp.lt.s32 	%p68, %r364, 9;
	@%p68 bra 	$L__BB322_216;
	shfl.sync.idx.b32	%r573|%p69, %r308, %r35, %r19, -1;
	mad.lo.s32 	%r1019, %r573, %r1041, %r1019;
$L__BB322_216:
	setp.lt.s32 	%p70, %r364, 10;
	@%p70 bra 	$L__BB322_218;
	shfl.sync.idx.b32	%r574|%p71, %r308, %r36, %r19, -1;
	mad.lo.s32 	%r1019, %r574, %r1040, %r1019;
$L__BB322_218:
	setp.lt.s32 	%p72, %r364, 11;
	@%p72 bra 	$L__BB322_220;
	shfl.sync.idx.b32	%r575|%p73, %r308, %r37, %r19, -1;
	mad.lo.s32 	%r1019, %r575, %r1039, %r1019;
$L__BB322_220:
	setp.lt.s32 	%p74, %r364, 12;
	@%p74 bra 	$L__BB322_222;
	shfl.sync.idx.b32	%r576|%p75, %r308, %r38, %r19, -1;
	mad.lo.s32 	%r1019, %r576, %r1038, %r1019;
$L__BB322_222:
	setp.lt.s32 	%p76, %r364, 13;
	@%p76 bra 	$L__BB322_224;
	shfl.sync.idx.b32	%r577|%p77, %r308, %r39, %r19, -1;
	mad.lo.s32 	%r1019, %r577, %r1037, %r1019;
$L__BB322_224:
	setp.lt.s32 	%p78, %r364, 14;
	@%p78 bra 	$L__BB322_226;
	shfl.sync.idx.b32	%r578|%p79, %r308, %r40, %r19, -1;
	mad.lo.s32 	%r1019, %r578, %r1036, %r1019;
$L__BB322_226:
	setp.lt.s32 	%p80, %r364, 15;
	@%p80 bra 	$L__BB322_228;
	shfl.sync.idx.b32	%r579|%p81, %r308, %r41, %r19, -1;
	mad.lo.s32 	%r1019, %r579, %r1035, %r1019;
$L__BB322_228:
	setp.lt.s32 	%p82, %r364, 16;
	@%p82 bra 	$L__BB322_230;
	shfl.sync.idx.b32	%r580|%p83, %r308, %r42, %r19, -1;
	mad.lo.s32 	%r1019, %r580, %r1034, %r1019;
$L__BB322_230:
	mad.lo.s32 	%r581, %r1017, %r9, %r272;
	shl.b32 	%r582, %r581, 2;
	mov.u32 	%r583, _ZZ9cuda_gemmIiLi256ELi2ELi1ELi256ELi16ELi16ELi32ELi1ELi0EEviiiPT_S1_S1_iiE3Csh;
	add.s32 	%r584, %r583, %r582;
	st.shared.u32 	[%r584], %r1019;
	add.s32 	%r1017, %r1017, %r14;
	setp.lt.s32 	%p84, %r1017, %r18;
	@%p84 bra 	$L__BB322_198;
$L__BB322_231:
	add.s32 	%r1000, %r1000, %r10;
	setp.lt.s32 	%p85, %r1000, %r9;
	@%p85 bra 	$L__BB322_91;
$L__BB322_232:
	bar.sync 	0;
	mov.u32 	%r1050, %r1;
	@%p22 bra 	$L__BB322_236;
	setp.eq.s32 	%p192, %r23, 0;
	shl.b32 	%r827, %r875, 8;
	or.b32  	%r828, %r827, %r1;
	shl.b32 	%r829, %r1, 2;
	mov.u32 	%r830, _ZZ9cuda_gemmIiLi256ELi2ELi1ELi256ELi16ELi16ELi32ELi1ELi0EEviiiPT_S1_S1_iiE3Csh;
	add.s32 	%r831, %r830, %r829;
	ld.shared.u32 	%r832, [%r831];
	mul.wide.s32 	%rd28, %r828, 4;
	add.s64 	%rd9, %rd2, %rd28;
	st.global.u32 	[%rd9], %r832;
	mov.u32 	%r1050, %r21;
	@%p192 bra 	$L__BB322_236;
	setp.eq.s32 	%p193, %r23, 1;
	add.s32 	%r836, %r831, %r24;
	ld.shared.u32 	%r837, [%r836];
	cvt.u64.u32 	%rd29, %r24;
	add.s64 	%rd10, %rd9, %rd29;
	st.global.u32 	[%rd10], %r837;
	mov.u32 	%r1050, %r25;
	@%p193 bra 	$L__BB322_236;
	mov.u32 	%r839, _ZZ9cuda_gemmIiLi256ELi2ELi1ELi256ELi16ELi16ELi32ELi1ELi0EEviiiPT_S1_S1_iiE3Csh;
	add.s32 	%r840, %r839, %r829;
	add.s32 	%r841, %r840, %r24;
	add.s32 	%r842, %r841, %r24;
	ld.shared.u32 	%r843, [%r842];
	add.s64 	%rd31, %rd10, %rd29;
	st.global.u32 	[%rd31], %r843;
	mov.u32 	%r1050, %r26;
$L__BB322_236:
	@%p25 bra 	$L__BB322_238;
$L__BB322_237:
	shl.b32 	%r844, %r875, 8;
	add.s32 	%r845, %r844, %r1050;
	shl.b32 	%r846, %r1050, 2;
	mov.u32 	%r847, _ZZ9cuda_gemmIiLi256ELi2ELi1ELi256ELi16ELi16ELi32ELi1ELi0EEviiiPT_S1_S1_iiE3Csh;
	add.s32 	%r848, %r847, %r846;
	ld.shared.u32 	%r849, [%r848];
	mul.wide.s32 	%rd32, %r845, 4;
	add.s64 	%rd33, %rd2, %rd32;
	st.global.u32 	[%rd33], %r849;
	add.s32 	%r850, %r848, %r24;
	ld.shared.u32 	%r851, [%r850];
	add.s64 	%rd35, %rd33, %rd34;
	st.global.u32 	[%rd35], %r851;
	add.s32 	%r852, %r850, %r24;
	ld.shared.u32 	%r853, [%r852];
	add.s64 	%rd36, %rd35, %rd34;
	st.global.u32 	[%rd36], %r853;
	add.s32 	%r854, %r852, %r24;
	ld.shared.u32 	%r855, [%r854];
	add.s64 	%rd37, %rd36, %rd34;
	st.global.u32 	[%rd37], %r855;
	add.s32 	%r1050, %r24, %r1050;
	setp.lt.u32 	%p195, %r1050, 256;
	@%p195 bra 	$L__BB322_237;
$L__BB322_238:
	mov.u32 	%r856, %nctaid.y;
	add.s32 	%r875, %r875, %r856;
	shl.b32 	%r857, %r856, 1;
	setp.lt.u32 	%p196, %r875, %r857;
	@%p196 bra 	$L__BB322_5;
$L__BB322_239:
	ret;

}
	// .globl	_Z9cuda_gemmIiLi256ELi2ELi1ELi256ELi16ELi16ELi32ELi1ELi1EEviiiPT_S1_S1_ii
.visible .entry _Z9cuda_gemmIiLi256ELi2ELi1ELi256ELi16ELi16ELi32ELi1ELi1EEviiiPT_S1_S1_ii(
	.param .u32 _Z9cuda_gemmIiLi256ELi2ELi1ELi256ELi16ELi16ELi32ELi1ELi1EEviiiPT_S1_S1_ii_param_0,
	.param .u32 _Z9cuda_gemmIiLi256ELi2ELi1ELi256ELi16ELi16ELi32ELi1ELi1EEviiiPT_S1_S1_ii_param_1,
	.param .u32 _Z9cuda_gemmIiLi256ELi2ELi1ELi256ELi16ELi16ELi32ELi1ELi1EEviiiPT_S1_S1_ii_param_2,
	.param .u64 .ptr .align 1 _Z9cuda_gemmIiLi256ELi2ELi1ELi256ELi16ELi16ELi32ELi1ELi1EEviiiPT_S1_S1_ii_param_3,
	.param .u64 .ptr .align 1 _Z9cuda_gemmIiLi256ELi2ELi1ELi256ELi16ELi16ELi32ELi1ELi1EEviiiPT_S1_S1_ii_param_4,
	.param .u64 .ptr .align 1 _Z9cuda_gemmIiLi256ELi2ELi1ELi256ELi16ELi16ELi32ELi1ELi1EEviiiPT_S1_S1_ii_param_5,
	.param .u32 _Z9cuda_gemmIiLi256ELi2ELi1ELi256ELi16ELi16ELi32ELi1ELi1EEviiiPT_S1_S1_ii_param_6,
	.param .u32 _Z9cuda_gemmIiLi256ELi2ELi1ELi256ELi16ELi16ELi32ELi1ELi1EEviiiPT_S1_S1_ii_param_7
)
.maxntid 256
{
	.reg .pred 	%p<40>;
	.reg .b32 	%r<287>;
	.reg .b64 	%rd<46>;
	// demoted variable
	.shared .align 128 .b8 _ZZ9cuda_gemmIiLi256ELi2ELi1ELi256ELi16ELi16ELi32ELi1ELi1EEviiiPT_S1_S1_iiE11kron_fac_sh[1088];
	// demoted variable
	.shared .align 128 .b8 _ZZ9cuda_gemmIiLi256ELi2ELi1ELi256ELi16ELi16ELi32ELi1ELi1EEviiiPT_S1_S1_iiE3Ash[1024];
	// demoted variable
	.shared .align 128 .b8 _ZZ9cuda_gemmIiLi256ELi2ELi1ELi256ELi16ELi16ELi32ELi1ELi1EEviiiPT_S1_S1_iiE3Csh[1024];
	ld.param.u64 	%rd11, [_Z9cuda_gemmIiLi256ELi2ELi1ELi256ELi16ELi16ELi32ELi1ELi1EEviiiPT_S1_S1_ii_param_3];
	ld.param.u64 	%rd12, [_Z9cuda_gemmIiLi256ELi2ELi1ELi256ELi16ELi16ELi32ELi1ELi1EEviiiPT_S1_S1_ii_param_4];
	ld.param.u64 	%rd13, [_Z9cuda_gemmIiLi256ELi2ELi1ELi256ELi16ELi16ELi32ELi1ELi1EEviiiPT_S1_S1_ii_param_5];
	cvta.to.global.u64 	%rd1, %rd12;
	cvta.to.global.u64 	%rd2, %rd11;
	cvta.to.global.u64 	%rd3, %rd13;
	mov.u32 	%r1, %tid.x;
	mov.u32 	%r2, %ntid.x;
	add.s32 	%r3, %r1, %r2;
	max.u32 	%r95, %r3, 256;
	setp.lt.u32 	%p1, %r3, 256;
	selp.u32 	%r96, 1, 0, %p1;
	add.s32 	%r97, %r3, %r96;
	sub.s32 	%r98, %r95, %r97;
	div.u32 	%r99, %r98, %r2;
	add.s32 	%r4, %r99, %r96;
	and.b32  	%r5, %r4, 3;
	setp.eq.s32 	%p2, %r5, 3;
	mov.u32 	%r275, %r1;
	@%p2 bra 	$L__BB323_3;
	add.s32 	%r101, %r4, 1;
	and.b32  	%r6, %r101, 3;
	mov.b32 	%r274, 0;
	mov.u32 	%r275, %r1;
$L__BB323_2:
	.pragma "nounroll";
	mul.wide.u32 	%rd14, %r275, 4;
	add.s64 	%rd15, %rd1, %rd14;
	ld.global.u32 	%r102, [%rd15];
	and.b32  	%r103, %r275, 15;
	mov.u32 	%r104, _ZZ9cuda_gemmIiLi256ELi2ELi1ELi256ELi16ELi16ELi32ELi1ELi1EEviiiPT_S1_S1_iiE11kron_fac_sh;
	mad.lo.s32 	%r105, %r103, 68, %r104;
	shr.u32 	%r106, %r275, 2;
	and.b32  	%r107, %r106, 1073741820;
	add.s32 	%r108, %r105, %r107;
	st.shared.u32 	[%r108], %r102;
	add.s32 	%r275, %r275, %r2;
	add.s32 	%r274, %r274, 1;
	setp.ne.s32 	%p3, %r274, %r6;
	@%p3 bra 	$L__BB323_2;
$L__BB323_3:
	setp.lt.u32 	%p4, %r4, 3;
	@%p4 bra 	$L__BB323_6;
	mov.u32 	%r111, _ZZ9cuda_gemmIiLi256ELi2ELi1ELi256ELi16ELi16ELi32ELi1ELi1EEviiiPT_S1_S1_iiE11kron_fac_sh;
$L__BB323_5:
	mul.wide.u32 	%rd16, %r275, 4;
	add.s64 	%rd17, %rd1, %rd16;
	ld.global.u32 	%r109, [%rd17];
	and.b32  	%r110, %r275, 15;
	mad.lo.s32 	%r112, %r110, 68, %r111;
	shr.u32 	%r113, %r275, 2;
	and.b32  	%r114, %r113, 1073741820;
	add.s32 	%r115, %r112, %r114;
	st.shared.u32 	[%r115], %r109;
	add.s32 	%r116, %r275, %r2;
	mul.wide.u32 	%rd18, %r116, 4;
	add.s64 	%rd19, %rd1, %rd18;
	ld.global.u32 	%r117, [%rd19];
	and.b32  	%r118, %r116, 15;
	mad.lo.s32 	%r119, %r118, 68, %r111;
	shr.u32 	%r120, %r116, 2;
	and.b32  	%r121, %r120, 1073741820;
	add.s32 	%r122, %r119, %r121;
	st.shared.u32 	[%r122], %r117;
	add.s32 	%r123, %r116, %r2;
	mul.wide.u32 	%rd20, %r123, 4;
	add.s64 	%rd21, %rd1, %rd20;
	ld.global.u32 	%r124, [%rd21];
	and.b32  	%r125, %r123, 15;
	mad.lo.s32 	%r126, %r125, 68, %r111;
	shr.u32 	%r127, %r123, 2;
	and.b32  	%r128, %r127, 1073741820;
	add.s32 	%r129, %r126, %r128;
	st.shared.u32 	[%r129], %r124;
	add.s32 	%r130, %r123, %r2;
	mul.wide.u32 	%rd22, %r130, 4;
	add.s64 	%rd23, %rd1, %rd22;
	ld.global.u32 	%r131, [%rd23];
	and.b32  	%r132, %r130, 15;
	mad.lo.s32 	%r133, %r132, 68, %r111;
	shr.u32 	%r134, %r130, 2;
	and.b32  	%r135, %r134, 1073741820;
	add.s32 	%r136, %r133, %r135;
	st.shared.u32 	[%r136], %r131;
	add.s32 	%r275, %r130, %r2;
	setp.lt.u32 	%p5, %r275, 256;
	@%p5 bra 	$L__BB323_5;
$L__BB323_6:
	and.b32  	%r14, %r1, 15;
	mov.u32 	%r277, %ctaid.y;
	mov.u32 	%r16, %nctaid.y;
	shl.b32 	%r17, %r16, 1;
	setp.ge.u32 	%p6, %r277, %r17;
	@%p6 bra 	$L__BB323_30;
	shl.b32 	%r137, %r14, 4;
	shl.b32 	%r138, %r14, 2;
	mov.u32 	%r139, _ZZ9cuda_gemmIiLi256ELi2ELi1ELi256ELi16ELi16ELi32ELi1ELi1EEviiiPT_S1_S1_iiE11kron_fac_sh;
	add.s32 	%r18, %r139, %r138;
	shl.b32 	%r140, %r1, 2;
	mov.u32 	%r141, _ZZ9cuda_gemmIiLi256ELi2ELi1ELi256ELi16ELi16ELi32ELi1ELi1EEviiiPT_S1_S1_iiE3Ash;
	add.s32 	%r19, %r141, %r140;
	shl.b32 	%r20, %r2, 2;
	add.s32 	%r21, %r19, %r20;
	add.s32 	%r22, %r3, %r2;
	add.s32 	%r23, %r22, %r2;
	mov.u32 	%r142, _ZZ9cuda_gemmIiLi256ELi2ELi1ELi256ELi16ELi16ELi32ELi1ELi1EEviiiPT_S1_S1_iiE3Csh;
	add.s32 	%r24, %r142, %r140;
	add.s32 	%r25, %r24, %r20;
	add.s32 	%r26, %r25, %r20;
	add.s32 	%r143, %r1, 1;
	and.b32  	%r27, %r143, 15;
	add.s32 	%r144, %r1, 2;
	and.b32  	%r28, %r144, 15;
	or.b32  	%r145, %r137, %r28;
	shl.b32 	%r146, %r145, 2;
	add.s32 	%r29, %r141, %r146;
	add.s32 	%r147, %r1, 3;
	and.b32  	%r30, %r147, 15;
	or.b32  	%r148, %r137, %r30;
	shl.b32 	%r149, %r148, 2;
	add.s32 	%r31, %r141, %r149;
	add.s32 	%r150, %r1, 4;
	and.b32  	%r32, %r150, 15;
	or.b32  	%r151, %r137, %r32;
	shl.b32 	%r152, %r151, 2;
	add.s32 	%r33, %r141, %r152;
	add.s32 	%r153, %r1, 5;
	and.b32  	%r34, %r153, 15;
	add.s32 	%r154, %r1, 6;
	and.b32  	%r35, %r154, 15;
	or.b32  	%r155, %r137, %r35;
	shl.b32 	%r156, %r155, 2;
	add.s32 	%r36, %r141, %r156;
	add.s32 	%r157, %r1, 7;
	and.b32  	%r37, %r157, 15;
	xor.b32  	%r38, %r14, 8;
	or.b32  	%r158, %r137, %r38;
	shl.b32 	%r159, %r158, 2;
	add.s32 	%r39, %r141, %r159;
	add.s32 	%r160, %r1, 9;
	and.b32  	%r40, %r160, 15;
	or.b32  	%r161, %r137, %r40;
	shl.b32 	%r162, %r161, 2;
	add.s32 	%r41, %r141, %r162;
	add.s32 	%r163, %r1, 10;
	and.b32  	%r42, %r163, 15;
	or.b32  	%r164, %r137, %r42;
	shl.b32 	%r165, %r164, 2;
	add.s32 	%r43, %r141, %r165;
	add.s32 	%r166, %r1, 11;
	and.b32  	%r44, %r166, 15;
	or.b32  	%r167, %r137, %r44;
	shl.b32 	%r168, %r167, 2;
	add.s32 	%r45, %r141, %r168;
	add.s32 	%r169, %r1, 12;
	and.b32  	%r46, %r169, 15;
	or.b32  	%r170, %r137, %r46;
	shl.b32 	%r171, %r170, 2;
	add.s32 	%r47, %r141, %r171;
	add.s32 	%r172, %r1, 13;
	and.b32  	%r48, %r172, 15;
	or.b32  	%r173, %r137, %r48;
	shl.b32 	%r174, %r173, 2;
	add.s32 	%r49, %r141, %r174;
	add.s32 	%r175, %r1, 14;
	and.b32  	%r50, %r175, 15;
	or.b32  	%r176, %r137, %r50;
	shl.b32 	%r177, %r176, 2;
	add.s32 	%r51, %r141, %r177;
	add.s32 	%r178, %r1, -1;
	and.b32  	%r52, %r178, 15;
	or.b32  	%r179, %r137, %r52;
	shl.b32 	%r180, %r179, 2;
	add.s32 	%r53, %r141, %r180;
	shl.b32 	%r54, %r2, 4;
	shl.b32 	%r55, %r2, 3;
	mul.lo.s32 	%r56, %r2, 12;
	mul.wide.u32 	%rd24, %r2, 4;
	add.s64 	%rd4, %rd2, %rd24;
	mul.wide.u32 	%rd25, %r2, 8;
	add.s64 	%rd5, %rd2, %rd25;
	mul.wide.u32 	%rd26, %r2, 12;
	add.s64 	%rd6, %rd2, %rd26;
	shr.u32 	%r57, %r2, 4;
	cvt.u64.u32 	%rd42, %r20;
$L__BB323_8:
	setp.eq.s32 	%p7, %r5, 3;
	shl.b32 	%r59, %r277, 8;
	mov.u32 	%r278, %r1;
	@%p7 bra 	$L__BB323_12;
	setp.eq.s32 	%p8, %r5, 0;
	add.s32 	%r181, %r59, %r1;
	mul.wide.s32 	%rd27, %r181, 4;
	add.s64 	%rd7, %rd2, %rd27;
	ld.global.u32 	%r182, [%rd7];
	st.shared.u32 	[%r19], %r182;
	mov.u32 	%r278, %r3;
	@%p8 bra 	$L__BB323_12;
	setp.eq.s32 	%p9, %r5, 1;
	cvt.u64.u32 	%rd28, %r20;
	add.s64 	%rd8, %rd7, %rd28;
	ld.global.u32 	%r183, [%rd8];
	st.shared.u32 	[%r21], %r183;
	mov.u32 	%r278, %r22;
	@%p9 bra 	$L__BB323_12;
	add.s64 	%rd30, %rd8, %rd28;
	ld.global.u32 	%r184, [%rd30];
	add.s32 	%r185, %r21, %r20;
	st.shared.u32 	[%r185], %r184;
	mov.u32 	%r278, %r23;
$L__BB323_12:
	setp.lt.u32 	%p10, %r4, 3;
	@%p10 bra 	$L__BB323_15;
	shl.b32 	%r186, %r278, 2;
	mov.u32 	%r187, _ZZ9cuda_gemmIiLi256ELi2ELi1ELi256ELi16ELi16ELi32ELi1ELi1EEviiiPT_S1_S1_iiE3Ash;
	add.s32 	%r280, %r187, %r186;
	add.s32 	%r279, %r278, %r59;
$L__BB323_14:
	mul.wide.s32 	%rd31, %r279, 4;
	add.s64 	%rd32, %rd4, %rd31;
	add.s64 	%rd33, %rd5, %rd31;
	add.s64 	%rd34, %rd6, %rd31;
	add.s64 	%rd35, %rd2, %rd31;
	ld.global.u32 	%r188, [%rd35];
	st.shared.u32 	[%r280], %r188;
	ld.global.u32 	%r189, [%rd32];
	add.s32 	%r190, %r280, %r20;
	st.shared.u32 	[%r190], %r189;
	ld.global.u32 	%r191, [%rd33];
	add.s32 	%r192, %r280, %r55;
	st.shared.u32 	[%r192], %r191;
	ld.global.u32 	%r193, [%rd34];
	add.s32 	%r194, %r280, %r56;
	st.shared.u32 	[%r194], %r193;
	add.s32 	%r278, %r278, %r20;
	add.s32 	%r280, %r280, %r54;
	add.s32 	%r279, %r279, %r20;
	setp.lt.u32 	%p11, %r278, 256;
	@%p11 bra 	$L__BB323_14;
$L__BB323_15:
	setp.eq.s32 	%p12, %r5, 3;
	mov.u32 	%r282, %r1;
	@%p12 bra 	$L__BB323_19;
	setp.eq.s32 	%p13, %r5, 0;
	mov.b32 	%r195, 0;
	st.shared.u32 	[%r24], %r195;
	mov.u32 	%r282, %r3;
	@%p13 bra 	$L__BB323_19;
	setp.eq.s32 	%p14, %r5, 1;
	mov.b32 	%r196, 0;
	st.shared.u32 	[%r25], %r196;
	mov.u32 	%r282, %r22;
	@%p14 bra 	$L__BB323_19;
	mov.b32 	%r197, 0;
	st.shared.u32 	[%r26], %r197;
	mov.u32 	%r282, %r23;
$L__BB323_19:
	setp.lt.u32 	%p15, %r4, 3;
	@%p15 bra 	$L__BB323_21;
$L__BB323_20:
	shl.b32 	%r198, %r282, 2;
	mov.u32 	%r199, _ZZ9cuda_gemmIiLi256ELi2ELi1ELi256ELi16ELi16ELi32ELi1ELi1EEviiiPT_S1_S1_iiE3Csh;
	add.s32 	%r200, %r199, %r198;
	mov.b32 	%r201, 0;
	st.shared.u32 	[%r200], %r201;
	add.s32 	%r202, %r200, %r20;
	st.shared.u32 	[%r202], %r201;
	add.s32 	%r203, %r202, %r20;
	st.shared.u32 	[%r203], %r201;
	add.s32 	%r204, %r203, %r20;
	st.shared.u32 	[%r204], %r201;
	add.s32 	%r282, %r20, %r282;
	setp.lt.u32 	%p16, %r282, 256;
	@%p16 bra 	$L__BB323_20;
$L__BB323_21:
	shr.u32 	%r284, %r1, 4;
	bar.sync 	0;
	mov.u32 	%r205, _ZZ9cuda_gemmIiLi256ELi2ELi1ELi256ELi16ELi16ELi32ELi1ELi1EEviiiPT_S1_S1_iiE3Ash;
	mad.lo.s32 	%r206, %r14, 68, %r205;
	ld.shared.u32 	%r73, [%r206];
	shl.b32 	%r207, %r14, 4;
	or.b32  	%r208, %r207, %r27;
	shl.b32 	%r209, %r208, 2;
	add.s32 	%r210, %r205, %r209;
	ld.shared.u32 	%r74, [%r210];
	ld.shared.u32 	%r75, [%r29];
	ld.shared.u32 	%r76, [%r31];
	ld.shared.u32 	%r77, [%r33];
	or.b32  	%r211, %r207, %r34;
	shl.b32 	%r212, %r211, 2;
	add.s32 	%r213, %r205, %r212;
	ld.shared.u32 	%r78, [%r213];
	ld.shared.u32 	%r79, [%r36];
	or.b32  	%r214, %r207, %r37;
	shl.b32 	%r215, %r214, 2;
	add.s32 	%r216, %r205, %r215;
	ld.shared.u32 	%r80, [%r216];
	ld.shared.u32 	%r81, [%r39];
	ld.shared.u32 	%r82, [%r41];
	ld.shared.u32 	%r83, [%r43];
	ld.shared.u32 	%r84, [%r45];
	ld.shared.u32 	%r85, [%r47];
	ld.shared.u32 	%r86, [%r49];
	ld.shared.u32 	%r87, [%r51];
	ld.shared.u32 	%r88, [%r53];
$L__BB323_22:
	mad.lo.s32 	%r217, %r284, 68, %r18;
	ld.shared.u32 	%r218, [%r217];
	shfl.sync.idx.b32	%r219|%p17, %r218, %r14, 4127, -1;
	mul.lo.s32 	%r220, %r219, %r73;
	shfl.sync.idx.b32	%r221|%p18, %r218, %r27, 4127, -1;
	mad.lo.s32 	%r222, %r221, %r74, %r220;
	shfl.sync.idx.b32	%r223|%p19, %r218, %r28, 4127, -1;
	mad.lo.s32 	%r224, %r223, %r75, %r222;
	shfl.sync.idx.b32	%r225|%p20, %r218, %r30, 4127, -1;
	mad.lo.s32 	%r226, %r225, %r76, %r224;
	shfl.sync.idx.b32	%r227|%p21, %r218, %r32, 4127, -1;
	mad.lo.s32 	%r228, %r227, %r77, %r226;
	shfl.sync.idx.b32	%r229|%p22, %r218, %r34, 4127, -1;
	mad.lo.s32 	%r230, %r229, %r78, %r228;
	shfl.sync.idx.b32	%r231|%p23, %r218, %r35, 4127, -1;
	mad.lo.s32 	%r232, %r231, %r79, %r230;
	shfl.sync.idx.b32	%r233|%p24, %r218, %r37, 4127, -1;
	mad.lo.s32 	%r234, %r233, %r80, %r232;
	shfl.sync.idx.b32	%r235|%p25, %r218, %r38, 4127, -1;
	mad.lo.s32 	%r236, %r235, %r81, %r234;
	shfl.sync.idx.b32	%r237|%p26, %r218, %r40, 4127, -1;
	mad.lo.s32 	%r238, %r237, %r82, %r236;
	shfl.sync.idx.b32	%r239|%p27, %r218, %r42, 4127, -1;
	mad.lo.s32 	%r240, %r239, %r83, %r238;
	shfl.sync.idx.b32	%r241|%p28, %r218, %r44, 4127, -1;
	mad.lo.s32 	%r242, %r241, %r84, %r240;
	shfl.sync.idx.b32	%r243|%p29, %r218, %r46, 4127, -1;
	mad.lo.s32 	%r244, %r243, %r85, %r242;
	shfl.sync.idx.b32	%r245|%p30, %r218, %r48, 4127, -1;
	mad.lo.s32 	%r246, %r245, %r86, %r244;
	shfl.sync.idx.b32	%r247|%p31, %r218, %r50, 4127, -1;
	mad.lo.s32 	%r248, %r247, %r87, %r246;
	shfl.sync.idx.b32	%r249|%p32, %r218, %r52, 4127, -1;
	mad.lo.s32 	%r250, %r249, %r88, %r248;
	shl.b32 	%r251, %r14, 2;
	shl.b32 	%r252, %r284, 6;
	or.b32  	%r253, %r252, %r251;
	mov.u32 	%r254, _ZZ9cuda_gemmIiLi256ELi2ELi1ELi256ELi16ELi16ELi32ELi1ELi1EEviiiPT_S1_S1_iiE3Csh;
	add.s32 	%r255, %r254, %r253;
	ld.shared.u32 	%r256, [%r255];
	add.s32 	%r257, %r256, %r250;
	st.shared.u32 	[%r255], %r257;
	add.s32 	%r284, %r284, %r57;
	setp.lt.u32 	%p33, %r284, 16;
	@%p33 bra 	$L__BB323_22;
	setp.eq.s32 	%p34, %r5, 3;
	bar.sync 	0;
	mov.u32 	%r285, %r1;
	@%p34 bra 	$L__BB323_27;
	setp.eq.s32 	%p35, %r5, 0;
	add.s32 	%r258, %r59, %r1;
	ld.shared.u32 	%r259, [%r24];
	mul.wide.s32 	%rd36, %r258, 4;
	add.s64 	%rd9, %rd3, %rd36;
	st.global.u32 	[%rd9], %r259;
	mov.u32 	%r285, %r3;
	@%p35 bra 	$L__BB323_27;
	setp.eq.s32 	%p36, %r5, 1;
	ld.shared.u32 	%r260, [%r25];
	cvt.u64.u32 	%rd37, %r20;
	add.s64 	%rd10, %rd9, %rd37;
	st.global.u32 	[%rd10], %r260;
	mov.u32 	%r285, %r22;
	@%p36 bra 	$L__BB323_27;
	ld.shared.u32 	%r261, [%r26];
	add.s64 	%rd39, %rd10, %rd37;
	st.global.u32 	[%rd39], %r261;
	mov.u32 	%r285, %r23;
$L__BB323_27:
	setp.lt.u32 	%p37, %r4, 3;
	@%p37 bra 	$L__BB323_29;
$L__BB323_28:
	add.s32 	%r262, %r59, %r285;
	shl.b32 	%r263, %r285, 2;
	add.s32 	%r265, %r254, %r263;
	ld.shared.u32 	%r266, [%r265];
	mul.wide.s32 	%rd40, %r262, 4;
	add.s64 	%rd41, %rd3, %rd40;
	st.global.u32 	[%rd41], %r266;
	add.s32 	%r267, %r265, %r20;
	ld.shared.u32 	%r268, [%r267];
	add.s64 	%rd43, %rd41, %rd42;
	st.global.u32 	[%rd43], %r268;
	add.s32 	%r269, %r267, %r20;
	ld.shared.u32 	%r270, [%r269];
	add.s64 	%rd44, %rd43, %rd42;
	st.global.u32 	[%rd44], %r270;
	add.s32 	%r271, %r269, %r20;
	ld.shared.u32 	%r272, [%r271];
	add.s64 	%rd45, %rd44, %rd42;
	st.global.u32 	[%rd45], %r272;
	add.s32 	%r285, %r20, %r285;
	setp.lt.u32 	%p38, %r285, 256;
	@%p38 bra 	$L__BB323_28;
$L__BB323_29:
	add.s32 	%r277, %r277, %r16;
	setp.lt.u32 	%p39, %r277, %r17;
	@%p39 bra 	$L__BB323_8;
$L__BB323_30:
	ret;

}
	// .globl	_Z9cuda_gemmIiLi256ELi2ELi1ELi256ELi32ELi32ELi32ELi0ELi0EEviiiPT_S1_S1_ii
.visible .entry _Z9cuda_gemmIiLi256ELi2ELi1ELi256ELi32ELi32ELi32ELi0ELi0EEviiiPT_S1_S1_ii(
	.param .u32 _Z9cuda_gemmIiLi256ELi2ELi1ELi256ELi32ELi32ELi32ELi0ELi0EEviiiPT_S1_S1_ii_param_0,
	.param .u32 _Z9cuda_gemmIiLi256ELi2ELi1ELi256ELi32ELi32ELi32ELi0ELi0EEviiiPT_S1_S1_ii_param_1,
	.param .u32 _Z9cuda_gemmIiLi256ELi2ELi1ELi256ELi32ELi32ELi32ELi0ELi0EEviiiPT_S1_S1_ii_param_2,
	.param .u64 .ptr .align 1 _Z9cuda_gemmIiLi256ELi2ELi1ELi256ELi32ELi32ELi32ELi0ELi0EEviiiPT_S1_S1_ii_param_3,
	.param .u64 .ptr .align 1 _Z9cuda_gemmIiLi256ELi2ELi1ELi256ELi32ELi32ELi32ELi0ELi0EEviiiPT_S1_S1_ii_param_4,
	.param .u64 .ptr .align 1 _Z9cuda_gemmIiLi256ELi2ELi1ELi256ELi32ELi32ELi32ELi0ELi0EEviiiPT_S1_S1_ii_param_5,
	.param .u32 _Z9cuda_gemmIiLi256ELi2ELi1ELi256ELi32ELi32ELi32ELi0ELi0EEviiiPT_S1_S1_ii_param_6,
	.param .u32 _Z9cuda_gemmIiLi256ELi2ELi1ELi256ELi32ELi32ELi32ELi0ELi0EEviiiPT_S1_S1_ii_param_7
)
.maxntid 256
{
	.reg .pred 	%p<197>;
	.reg .b32 	%r<1069>;
	.reg .b64 	%rd<37>;
	// demoted variable
	.shared .align 128 .b8 _ZZ9cuda_gemmIiLi256ELi2ELi1ELi256ELi32ELi32ELi32ELi0ELi0EEviiiPT_S1_S1_iiE11kron_fac_sh[4224];
	// demoted variable
	.shared .align 128 .b8 _ZZ9cuda_gemmIiLi256ELi2ELi1ELi256ELi32ELi32ELi32ELi0ELi0EEviiiPT_S1_S1_iiE3Ash[1024];
	// demoted variable
	.shared .align 128 .b8 _ZZ9cuda_gemmIiLi256ELi2ELi1ELi256ELi32ELi32ELi32ELi0ELi0EEviiiPT_S1_S1_iiE3Csh[1024];
	ld.param.u32 	%r374, [_Z9cuda_gemmIiLi256ELi2ELi1ELi256ELi32ELi32ELi32ELi0ELi0EEviiiPT_S1_S1_ii_param_2];
	ld.param.u64 	%rd7, [_Z9cuda_gemmIiLi256ELi2ELi1ELi256ELi32ELi32ELi32ELi0ELi0EEviiiPT_S1_S1_ii_param_3];
	ld.param.u64 	%rd6, [_Z9cuda_gemmIiLi256ELi2ELi1ELi256ELi32ELi32ELi32ELi0ELi0EEviiiPT_S1_S1_ii_param_4];
	ld.param.u64 	%rd8, [_Z9cuda_gemmIiLi256ELi2ELi1ELi256ELi32ELi32ELi32ELi0ELi0EEviiiPT_S1_S1_ii_param_5];
	ld.param.u32 	%r375, [_Z9cuda_gemmIiLi256ELi2ELi1ELi256ELi32ELi32ELi32ELi0ELi0EEviiiPT_S1_S1_ii_param_6];
	ld.param.u32 	%r376, [_Z9cuda_gemmIiLi256ELi2ELi1ELi256ELi32ELi32ELi32ELi0ELi0EEviiiPT_S1_S1_ii_param_7];
	cvta.to.global.u64 	%rd1, %rd7;
	cvta.to.global.u64 	%rd2, %rd8;
	mov.u32 	%r1, %tid.x;
	and.b32  	%r2, %r1, 31;
	setp.lt.s32 	%p1, %r376, 16;
	shr.u32 	%r3, %r376, 4;
	selp.b32 	%r4, 1, %r3, %p1;
	mul.lo.s32 	%r5, %r376, %r375;
	setp.ge.u32 	%p2, %r1, %r5;
	@%p2 bra 	$L__BB324_3;
	mov.u32 	%r6, %ntid.x;
	cvta.to.global.u64 	%rd3, %rd6;
	mov.u32 	%r875, %r1;
$L__BB324_2:
	mul.wide.u32 	%rd9, %r875, 4;
	add.s64 	%rd10, %rd3, %rd9;
	ld.global.u32 	%r377, [%rd10];
	rem.u32 	%r378, %r875, %r375;
	mov.u32 	%r379, _ZZ9cuda_gemmIiLi256ELi2ELi1ELi256ELi32ELi32ELi32ELi0ELi0EEviiiPT_S1_S1_iiE11kron_fac_sh;
	mad.lo.s32 	%r380, %r378, 132, %r379;
	div.u32 	%r381, %r875, %r376;
	shl.b32 	%r382, %r381, 2;
	add.s32 	%r383, %r380, %r382;
	st.shared.u32 	[%r383], %r377;
	add.s32 	%r875, %r875, %r6;
	setp.lt.u32 	%p3, %r875, %r5;
	@%p3 bra 	$L__BB324_2;
$L__BB324_3:
	div.s32 	%r9, 256, %r376;
	mul.lo.s32 	%r384, %r9, %r4;
	min.s32 	%r10, %r384, 256;
	div.u32 	%r12, %r1, %r10;
	mul.lo.s32 	%r385, %r12, %r10;
	sub.s32 	%r386, %r1, %r385;
	div.u32 	%r11, %r386, %r4;
	mov.u32 	%r13, %ntid.x;
	div.u32 	%r14, %r13, %r10;
	mov.u32 	%r892, %ctaid.y;
	mov.u32 	%r387, %nctaid.y;
	shl.b32 	%r388, %r387, 1;
	setp.ge.u32 	%p4, %r892, %r388;
	@%p4 bra 	$L__BB324_239;
	mov.u32 	%r390, %ctaid.x;
	shl.b32 	%r16, %r390, 8;
	and.b32  	%r17, %r11, 15;
	rem.u32 	%r391, %r1, %r4;
	shl.b32 	%r18, %r391, 4;
	min.s32 	%r19, %r375, 32;
	shl.b32 	%r392, %r376, 8;
	sub.s32 	%r20, 8223, %r392;
	shl.b32 	%r393, %r4, 8;
	sub.s32 	%r21, 8223, %r393;
	add.s32 	%r22, %r1, %r13;
	max.u32 	%r394, %r22, 256;
	setp.lt.u32 	%p5, %r22, 256;
	selp.u32 	%r395, 1, 0, %p5;
	add.s32 	%r396, %r22, %r395;
	sub.s32 	%r397, %r394, %r396;
	div.u32 	%r398, %r397, %r13;
	add.s32 	%r23, %r398, %r395;
	and.b32  	%r24, %r23, 3;
	shl.b32 	%r25, %r13, 2;
	add.s32 	%r26, %r22, %r13;
	add.s32 	%r399, %r11, 1;
	and.b32  	%r27, %r399, 15;
	add.s32 	%r400, %r11, 2;
	and.b32  	%r28, %r400, 15;
	add.s32 	%r401, %r11, 3;
	and.b32  	%r29, %r401, 15;
	add.s32 	%r402, %r11, 4;
	and.b32  	%r30, %r402, 15;
	add.s32 	%r403, %r11, 5;
	and.b32  	%r31, %r403, 15;
	add.s32 	%r404, %r11, 6;
	and.b32  	%r32, %r404, 15;
	add.s32 	%r405, %r11, 7;
	and.b32  	%r33, %r405, 15;
	setp.lt.s32 	%p6, %r17, %r376;
	selp.b32 	%r406, 0, %r376, %p6;
	sub.s32 	%r34, %r17, %r406;
	add.s32 	%r407, %r17, 1;
	setp.lt.s32 	%p7, %r407, %r376;
	selp.b32 	%r408, 0, %r376, %p7;
	sub.s32 	%r35, %r407, %r408;
	add.s32 	%r409, %r17, 2;
	setp.lt.s32 	%p8, %r409, %r376;
	selp.b32 	%r410, 0, %r376, %p8;
	sub.s32 	%r36, %r409, %r410;
	add.s32 	%r411, %r17, 3;
	setp.lt.s32 	%p9, %r411, %r376;
	selp.b32 	%r412, 0, %r376, %p9;
	sub.s32 	%r37, %r411, %r412;
	add.s32 	%r413, %r17, 4;
	setp.lt.s32 	%p10, %r413, %r376;
	selp.b32 	%r414, 0, %r376, %p10;
	sub.s32 	%r38, %r413, %r414;
	add.s32 	%r415, %r17, 5;
	setp.lt.s32 	%p11, %r415, %r376;
	selp.b32 	%r416, 0, %r376, %p11;
	sub.s32 	%r39, %r415, %r416;
	add.s32 	%r417, %r17, 6;
	setp.lt.s32 	%p12, %r417, %r376;
	selp.b32 	%r418, 0, %r376, %p12;
	sub.s32 	%r40, %r417, %r418;
	add.s32 	%r419, %r17, 7;
	setp.lt.s32 	%p13, %r419, %r376;
	selp.b32 	%r420, 0, %r376, %p13;
	sub.s32 	%r41, %r419, %r420;
	add.s32 	%r421, %r17, 8;
	setp.lt.s32 	%p14, %r421, %r376;
	selp.b32 	%r422, 0, %r376, %p14;
	sub.s32 	%r42, %r421, %r422;
	add.s32 	%r423, %r17, 9;
	setp.lt.s32 	%p15, %r423, %r376;
	selp.b32 	%r424, 0, %r376, %p15;
	sub.s32 	%r43, %r423, %r424;
	add.s32 	%r425, %r17, 10;
	setp.lt.s32 	%p16, %r425, %r376;
	selp.b32 	%r426, 0, %r376, %p16;
	sub.s32 	%r44, %r425, %r426;
	add.s32 	%r427, %r17, 11;
	setp.lt.s32 	%p17, %r427, %r376;
	selp.b32 	%r428, 0, %r376, %p17;
	sub.s32 	%r45, %r427, %r428;
	add.s32 	%r429, %r17, 12;
	setp.lt.s32 	%p18, %r429, %r376;
	selp.b32 	%r430, 0, %r376, %p18;
	sub.s32 	%r46, %r429, %r430;
	add.s32 	%r431, %r17, 13;
	setp.lt.s32 	%p19, %r431, %r376;
	selp.b32 	%r432, 0, %r376, %p19;
	sub.s32 	%r47, %r431, %r432;
	add.s32 	%r433, %r17, 14;
	setp.lt.s32 	%p20, %r433, %r376;
	selp.b32 	%r434, 0, %r376, %p20;
	sub.s32 	%r48, %r433, %r434;
	add.s32 	%r435, %r17, 15;
	setp.lt.s32 	%p21, %r435, %r376;
	selp.b32 	%r436, 0, %r376, %p21;
	sub.s32 	%r49, %r435, %r436;
	mul.wide.u32 	%rd16, %r13, 4;
	mul.wide.u32 	%rd19, %r13, 8;
	mul.wide.u32 	%rd21, %r13, 12;
	cvt.u64.u32 	%rd12, %r25;
$L__BB324_5:
	setp.eq.s32 	%p22, %r24, 3;
	mul.lo.s32 	%r67, %r892, %r374;
	mov.u32 	%r893, %r1;
	@%p22 bra 	$L__BB324_9;
	setp.eq.s32 	%p23, %r24, 0;
	add.s32 	%r437, %r67, %r16;
	add.s32 	%r438, %r437, %r1;
	mul.wide.s32 	%rd11, %r438, 4;
	add.s64 	%rd4, %rd1, %rd11;
	ld.global.u32 	%r439, [%rd4];
	shl.b32 	%r440, %r1, 2;
	mov.u32 	%r441, _ZZ9cuda_gemmIiLi256ELi2ELi1ELi256ELi32ELi32ELi32ELi0ELi0EEviiiPT_S1_S1_iiE3Ash;
	add.s32 	%r442, %r441, %r440;
	st.shared.u32 	[%r442], %r439;
	mov.u32 	%r893, %r22;
	@%p23 bra 	$L__BB324_9;
	setp.eq.s32 	%p24, %r24, 1;
	add.s64 	%rd5, %rd4, %rd12;
	ld.global.u32 	%r443, [%rd5];
	shl.b32 	%r444, %r1, 2;
	mov.u32 	%r445, _ZZ9cuda_gemmIiLi256ELi2ELi1ELi256ELi32ELi32ELi32ELi0ELi0EEviiiPT_S1_S1_iiE3Ash;
	add.s32 	%r446, %r445, %r444;
	add.s32 	%r447, %r446, %r25;
	st.shared.u32 	[%r447], %r443;
	mov.u32 	%r893, %r26;
	@%p24 bra 	$L__BB324_9;
	add.s32 	%r893, %r26, %r13;
	add.s64 	%rd14, %rd5, %rd12;
	ld.global.u32 	%r448, [%rd14];
	shl.b32 	%r449, %r1, 2;
	mov.u32 	%r450, _ZZ9cuda_gemmIiLi256ELi2ELi1ELi256ELi32ELi32ELi32ELi0ELi0EEviiiPT_S1_S1_iiE3Ash;
	add.s32 	%r451, %r450, %r449;
	add.s32 	%r452, %r451, %r25;
	add.s32 	%r453, %r452, %r25;
	st.shared.u32 	[%r453], %r448;
$L__BB324_9:
	setp.lt.u32 	%p25, %r23, 3;
	@%p25 bra 	$L__BB324_12;
	shl.b32 	%r454, %r893, 2;
	mov.u32 	%r455, _ZZ9cuda_gemmIiLi256ELi2ELi1ELi256ELi32ELi32ELi32ELi0ELi0EEviiiPT_S1_S1_iiE3Ash;
	add.s32 	%r895, %r455, %r454;
	add.s32 	%r456, %r16, %r893;
	add.s32 	%r894, %r456, %r67;
$L__BB324_11:
	mul.wide.s32 	%rd15, %r894, 4;
	add.s64 	%rd17, %rd1, %rd15;
	add.s64 	%rd18, %rd17, %rd16;
	add.s64 	%rd20, %rd17, %rd19;
	add.s64 	%rd22, %rd17, %rd21;
	ld.global.u32 	%r457, [%rd17];
	st.shared.u32 	[%r895], %r457;
	ld.global.u32 	%r458, [%rd18];
	add.s32 	%r459, %r895, %r25;
	st.shared.u32 	[%r459], %r458;
	ld.global.u32 	%r460, [%rd20];
	shl.b32 	%r461, %r13, 3;
	add.s32 	%r462, %r895, %r461;
	st.shared.u32 	[%r462], %r460;
	ld.global.u32 	%r463, [%rd22];
	mad.lo.s32 	%r464, %r13, 12, %r895;
	st.shared.u32 	[%r464], %r463;
	add.s32 	%r893, %r893, %r25;
	shl.b32 	%r465, %r13, 4;
	add.s32 	%r895, %r895, %r465;
	add.s32 	%r894, %r894, %r25;
	setp.lt.u32 	%p26, %r893, 256;
	@%p26 bra 	$L__BB324_11;
$L__BB324_12:
	mov.u32 	%r897, %r1;
	@%p22 bra 	$L__BB324_16;
	setp.eq.s32 	%p28, %r24, 0;
	shl.b32 	%r466, %r1, 2;
	mov.u32 	%r467, _ZZ9cuda_gemmIiLi256ELi2ELi1ELi256ELi32ELi32ELi32ELi0ELi0EEviiiPT_S1_S1_iiE3Csh;
	add.s32 	%r468, %r467, %r466;
	mov.b32 	%r469, 0;
	st.shared.u32 	[%r468], %r469;
	mov.u32 	%r897, %r22;
	@%p28 bra 	$L__BB324_16;
	setp.eq.s32 	%p29, %r24, 1;
	add.s32 	%r473, %r468, %r25;
	mov.b32 	%r474, 0;
	st.shared.u32 	[%r473], %r474;
	mov.u32 	%r897, %r26;
	@%p29 bra 	$L__BB324_16;
	add.s32 	%r897, %r26, %r13;
	mov.u32 	%r476, _ZZ9cuda_gemmIiLi256ELi2ELi1ELi256ELi32ELi32ELi32ELi0ELi0EEviiiPT_S1_S1_iiE3Csh;
	add.s32 	%r477, %r476, %r466;
	add.s32 	%r478, %r477, %r25;
	add.s32 	%r479, %r478, %r25;
	mov.b32 	%r480, 0;
	st.shared.u32 	[%r479], %r480;
$L__BB324_16:
	@%p25 bra 	$L__BB324_18;
$L__BB324_17:
	shl.b32 	%r481, %r897, 2;
	mov.u32 	%r482, _ZZ9cuda_gemmIiLi256ELi2ELi1ELi256ELi32ELi32ELi32ELi0ELi0EEviiiPT_S1_S1_iiE3Csh;
	add.s32 	%r483, %r482, %r481;
	mov.b32 	%r484, 0;
	st.shared.u32 	[%r483], %r484;
	add.s32 	%r485, %r483, %r25;
	st.shared.u32 	[%r485], %r484;
	add.s32 	%r486, %r485, %r25;
	st.shared.u32 	[%r486], %r484;
	add.s32 	%r487, %r486, %r25;
	st.shared.u32 	[%r487], %r484;
	add.s32 	%r897, %r25, %r897;
	setp.lt.u32 	%p31, %r897, 256;
	@%p31 bra 	$L__BB324_17;
$L__BB324_18:
	setp.lt.s32 	%p32, %r9, 1;
	bar.sync 	0;
	@%p32 bra 	$L__BB324_232;
	setp.ne.s32 	%p33, %r4, 1;
	@%p33 bra 	$L__BB324_89;
	mov.b32 	%r915, 0;
$L__BB324_21:
	setp.lt.s32 	%p140, %r376, 1;
	add.s32 	%r99, %r915, %r11;
	mad.lo.s32 	%r100, %r99, %r376, %r18;
	@%p140 bra 	$L__BB324_23;
	add.s32 	%r701, %r100, %r17;
	shl.b32 	%r702, %r701, 2;
	mov.u32 	%r703, _ZZ9cuda_gemmIiLi256ELi2ELi1ELi256ELi32ELi32ELi32ELi0ELi0EEviiiPT_S1_S1_iiE3Ash;
	add.s32 	%r704, %r703, %r702;
	ld.shared.u32 	%r1066, [%r704];
$L__BB324_23:
	setp.lt.s32 	%p141, %r376, 2;
	@%p141 bra 	$L__BB324_25;
	add.s32 	%r705, %r100, %r27;
	shl.b32 	%r706, %r705, 2;
	mov.u32 	%r707, _ZZ9cuda_gemmIiLi256ELi2ELi1ELi256ELi32ELi32ELi32ELi0ELi0EEviiiPT_S1_S1_iiE3Ash;
	add.s32 	%r708, %r707, %r706;
	ld.shared.u32 	%r1065, [%r708];
$L__BB324_25:
	setp.lt.s32 	%p142, %r376, 3;
	@%p142 bra 	$L__BB324_27;
	add.s32 	%r709, %r100, %r28;
	shl.b32 	%r710, %r709, 2;
	mov.u32 	%r711, _ZZ9cuda_gemmIiLi256ELi2ELi1ELi256ELi32ELi32ELi32ELi0ELi0EEviiiPT_S1_S1_iiE3Ash;
	add.s32 	%r712, %r711, %r710;
	ld.shared.u32 	%r1064, [%r712];
$L__BB324_27:
	setp.lt.s32 	%p143, %r376, 4;
	@%p143 bra 	$L__BB324_29;
	add.s32 	%r713, %r100, %r29;
	shl.b32 	%r714, %r713, 2;
	mov.u32 	%r715, _ZZ9cuda_gemmIiLi256ELi2ELi1ELi256ELi32ELi32ELi32ELi0ELi0EEviiiPT_S1_S1_iiE3Ash;
	add.s32 	%r716, %r715, %r714;
	ld.shared.u32 	%r1063, [%r716];
$L__BB324_29:
	setp.lt.s32 	%p144, %r376, 5;
	@%p144 bra 	$L__BB324_31;
	add.s32 	%r717, %r100, %r30;
	shl.b32 	%r718, %r717, 2;
	mov.u32 	%r719, _ZZ9cuda_gemmIiLi256ELi2ELi1ELi256ELi32ELi32ELi32ELi0ELi0EEviiiPT_S1_S1_iiE3Ash;
	add.s32 	%r720, %r719, %r718;
	ld.shared.u32 	%r1062, [%r720];
$L__BB324_31:
	setp.lt.s32 	%p145, %r376, 6;
	@%p145 bra 	$L__BB324_33;
	add.s32 	%r721, %r100, %r31;
	shl.b32 	%r722, %r721, 2;
	mov.u32 	%r723, _ZZ9cuda_gemmIiLi256ELi2ELi1ELi256ELi32ELi32ELi32ELi0ELi0EEviiiPT_S1_S1_iiE3Ash;
	add.s32 	%r724, %r723, %r722;
	ld.shared.u32 	%r1061, [%r724];
$L__BB324_33:
	setp.lt.s32 	%p146, %r376, 7;
	@%p146 bra 	$L__BB324_35;
	add.s32 	%r725, %r100, %r32;
	shl.b32 	%r726, %r725, 2;
	mov.u32 	%r727, _ZZ9cuda_gemmIiLi256ELi2ELi1ELi256ELi32ELi32ELi32ELi0ELi0EEviiiPT_S1_S1_iiE3Ash;
	add.s32 	%r728, %r727, %r726;
	ld.shared.u32 	%r1060, [%r728];
$L__BB324_35:
	setp.lt.s32 	%p147, %r376, 8;
	@%p147 bra 	$L__BB324_37;
	add.s32 	%r729, %r100, %r33;
	shl.b32 	%r730, %r729, 2;
	mov.u32 	%r731, _ZZ9cuda_gemmIiLi256ELi2ELi1ELi256ELi32ELi32ELi32ELi0ELi0EEviiiPT_S1_S1_iiE3Ash;
	add.s32 	%r732, %r731, %r730;
	ld.shared.u32 	%r1059, [%r732];
$L__BB324_37:
	setp.lt.s32 	%p148, %r376, 9;
	@%p148 bra 	$L__BB324_39;
	xor.b32  	%r733, %r17, 8;
	add.s32 	%r734, %r100, %r733;
	shl.b32 	%r735, %r734, 2;
	mov.u32 	%r736, _ZZ9cuda_gemmIiLi256ELi2ELi1ELi256ELi32ELi32ELi32ELi0ELi0EEviiiPT_S1_S1_iiE3Ash;
	add.s32 	%r737, %r736, %r735;
	ld.shared.u32 	%r1058, [%r737];
$L__BB324_39:
	setp.lt.s32 	%p149, %r376, 10;
	@%p149 bra 	$L__BB324_41;
	add.s32 	%r738, %r11, 9;
	and.b32  	%r739, %r738, 15;
	add.s32 	%r740, %r100, %r739;
	shl.b32 	%r741, %r740, 2;
	mov.u32 	%r742, _ZZ9cuda_gemmIiLi256ELi2ELi1ELi256ELi32ELi32ELi32ELi0ELi0EEviiiPT_S1_S1_iiE3Ash;
	add.s32 	%r743, %r742, %r741;
	ld.shared.u32 	%r1057, [%r743];
$L__BB324_41:
	setp.lt.s32 	%p150, %r376, 11;
	@%p150 bra 	$L__BB324_43;
	add.s32 	%r744, %r11, 10;
	and.b32  	%r745, %r744, 15;
	add.s32 	%r746, %r100, %r745;
	shl.b32 	%r747, %r746, 2;
	mov.u32 	%r748, _ZZ9cuda_gemmIiLi256ELi2ELi1ELi256ELi32ELi32ELi32ELi0ELi0EEviiiPT_S1_S1_iiE3Ash;
	add.s32 	%r749, %r748, %r747;
	ld.shared.u32 	%r1056, [%r749];
$L__BB324_43:
	setp.lt.s32 	%p151, %r376, 12;
	@%p151 bra 	$L__BB324_45;
	add.s32 	%r750, %r11, 11;
	and.b32  	%r751, %r750, 15;
	add.s32 	%r752, %r100, %r751;
	shl.b32 	%r753, %r752, 2;
	mov.u32 	%r754, _ZZ9cuda_gemmIiLi256ELi2ELi1ELi256ELi32ELi32ELi32ELi0ELi0EEviiiPT_S1_S1_iiE3Ash;
	add.s32 	%r755, %r754, %r753;
	ld.shared.u32 	%r1055, [%r755];
$L__BB324_45:
	setp.lt.s32 	%p152, %r376, 13;
	@%p152 bra 	$L__BB324_47;
	add.s32 	%r756, %r11, 12;
	and.b32  	%r757, %r756, 15;
	add.s32 	%r758, %r100, %r757;
	shl.b32 	%r759, %r758, 2;
	mov.u32 	%r760, _ZZ9cuda_gemmIiLi256ELi2ELi1ELi256ELi32ELi32ELi32ELi0ELi0EEviiiPT_S1_S1_iiE3Ash;
	add.s32 	%r761, %r760, %r759;
	ld.shared.u32 	%r1054, [%r761];
$L__BB324_47:
	setp.lt.s32 	%p153, %r376, 14;
	@%p153 bra 	$L__BB324_49;
	add.s32 	%r762, %r11, 13;
	and.b32  	%r763, %r762, 15;
	add.s32 	%r764, %r100, %r763;
	shl.b32 	%r765, %r764, 2;
	mov.u32 	%r766, _ZZ9cuda_gemmIiLi256ELi2ELi1ELi256ELi32ELi32ELi32ELi0ELi0EEviiiPT_S1_S1_iiE3Ash;
	add.s32 	%r767, %r766, %r765;
	ld.shared.u32 	%r1053, [%r767];
$L__BB324_49:
	setp.lt.s32 	%p154, %r376, 15;
	@%p154 bra 	$L__BB324_51;
	add.s32 	%r768, %r11, 14;
	and.b32  	%r769, %r768, 15;
	add.s32 	%r770, %r100, %r769;
	shl.b32 	%r771, %r770, 2;
	mov.u32 	%r772, _ZZ9cuda_gemmIiLi256ELi2ELi1ELi256ELi32ELi32ELi32ELi0ELi0EEviiiPT_S1_S1_iiE3Ash;
	add.s32 	%r773, %r772, %r771;
	ld.shared.u32 	%r1052, [%r773];
$L__BB324_51:
	setp.lt.s32 	%p155, %r376, 16;
	@%p155 bra 	$L__BB324_53;
	add.s32 	%r774, %r11, -1;
	and.b32  	%r775, %r774, 15;
	add.s32 	%r776, %r100, %r775;
	shl.b32 	%r777, %r776, 2;
	mov.u32 	%r778, _ZZ9cuda_gemmIiLi256ELi2ELi1ELi256ELi32ELi32ELi32ELi0ELi0EEviiiPT_S1_S1_iiE3Ash;
	add.s32 	%r779, %r778, %r777;
	ld.shared.u32 	%r1051, [%r779];
$L__BB324_53:
	setp.lt.s32 	%p156, %r12, %r19;
	@%p156 bra 	$L__BB324_55;
$L__BB324_54:
	add.s32 	%r915, %r915, %r10;
	setp.lt.s32 	%p190, %r915, %r9;
	@%p190 bra 	$L__BB324_21;
	bra.uni 	$L__BB324_232;
$L__BB324_55:
	rem.s32 	%r780, %r2, %r376;
	shl.b32 	%r781, %r780, 2;
	mov.u32 	%r782, _ZZ9cuda_gemmIiLi256ELi2ELi1ELi256ELi32ELi32ELi32ELi0ELi0EEviiiPT_S1_S1_iiE11kron_fac_sh;
	add.s32 	%r134, %r782, %r781;
	mov.u32 	%r932, %r12;
$L__BB324_56:
	mad.lo.s32 	%r784, %r932, 132, %r134;
	ld.shared.u32 	%r136, [%r784];
	mov.b32 	%r934, 0;
	@%p140 bra 	$L__BB324_58;
	shfl.sync.idx.b32	%r785|%p158, %r136, %r34, %r20, -1;
	mul.lo.s32 	%r934, %r785, %r1066;
$L__BB324_58:
	@%p141 bra 	$L__BB324_60;
	shfl.sync.idx.b32	%r786|%p160, %r136, %r35, %r20, -1;
	mad.lo.s32 	%r934, %r786, %r1065, %r934;
$L__BB324_60:
	@%p142 bra 	$L__BB324_62;
	shfl.sync.idx.b32	%r787|%p162, %r136, %r36, %r20, -1;
	mad.lo.s32 	%r934, %r787, %r1064, %r934;
$L__BB324_62:
	@%p143 bra 	$L__BB324_64;
	shfl.sync.idx.b32	%r788|%p164, %r136, %r37, %r20, -1;
	mad.lo.s32 	%r934, %r788, %r1063, %r934;
$L__BB324_64:
	setp.lt.s32 	%p165, %r376, 5;
	@%p165 bra 	$L__BB324_66;
	shfl.sync.idx.b32	%r789|%p166, %r136, %r38, %r20, -1;
	mad.lo.s32 	%r934, %r789, %r1062, %r934;
$L__BB324_66:
	setp.lt.s32 	%p167, %r376, 6;
	@%p167 bra 	$L__BB324_68;
	shfl.sync.idx.b32	%r790|%p168, %r136, %r39, %r20, -1;
	mad.lo.s32 	%r934, %r790, %r1061, %r934;
$L__BB324_68:
	setp.lt.s32 	%p169, %r376, 7;
	@%p169 bra 	$L__BB324_70;
	shfl.sync.idx.b32	%r791|%p170, %r136, %r40, %r20, -1;
	mad.lo.s32 	%r934, %r791, %r1060, %r934;
$L__BB324_70:
	setp.lt.s32 	%p171, %r376, 8;
	@%p171 bra 	$L__BB324_72;
	shfl.sync.idx.b32	%r792|%p172, %r136, %r41, %r20, -1;
	mad.lo.s32 	%r934, %r792, %r1059, %r934;
$L__BB324_72:
	setp.lt.s32 	%p173, %r376, 9;
	@%p173 bra 	$L__BB324_74;
	shfl.sync.idx.b32	%r793|%p174, %r136, %r42, %r20, -1;
	mad.lo.s32 	%r934, %r793, %r1058, %r934;
$L__BB324_74:
	setp.lt.s32 	%p175, %r376, 10;
	@%p175 bra 	$L__BB324_76;
	shfl.sync.idx.b32	%r794|%p176, %r136, %r43, %r20, -1;
	mad.lo.s32 	%r934, %r794, %r1057, %r934;
$L__BB324_76:
	setp.lt.s32 	%p177, %r376, 11;
	@%p177 bra 	$L__BB324_78;
	shfl.sync.idx.b32	%r795|%p178, %r136, %r44, %r20, -1;
	mad.lo.s32 	%r934, %r795, %r1056, %r934;
$L__BB324_78:
	setp.lt.s32 	%p179, %r376, 12;
	@%p179 bra 	$L__BB324_80;
	shfl.sync.idx.b32	%r796|%p180, %r136, %r45, %r20, -1;
	mad.lo.s32 	%r934, %r796, %r1055, %r934;
$L__BB324_80:
	setp.lt.s32 	%p181, %r376, 13;
	@%p181 bra 	$L__BB324_82;
	shfl.sync.idx.b32	%r797|%p182, %r136, %r46, %r20, -1;
	mad.lo.s32 	%r934, %r797, %r1054, %r934;
$L__BB324_82:
	setp.lt.s32 	%p183, %r376, 14;
	@%p183 bra 	$L__BB324_84;
	shfl.sync.idx.b32	%r798|%p184, %r136, %r47, %r20, -1;
	mad.lo.s32 	%r934, %r798, %r1053, %r934;
$L__BB324_84:
	setp.lt.s32 	%p185, %r376, 15;
	@%p185 bra 	$L__BB324_86;
	shfl.sync.idx.b32	%r799|%p186, %r136, %r48, %r20, -1;
	mad.lo.s32 	%r934, %r799, %r1052, %r934;
$L__BB324_86:
	setp.lt.s32 	%p187, %r376, 16;
	@%p187 bra 	$L__BB324_88;
	shfl.sync.idx.b32	%r800|%p188, %r136, %r49, %r20, -1;
	mad.lo.s32 	%r934, %r800, %r1051, %r934;
$L__BB324_88:
	mad.lo.s32 	%r801, %r932, %r9, %r99;
	shl.b32 	%r802, %r801, 2;
	mov.u32 	%r803, _ZZ9cuda_gemmIiLi256ELi2ELi1ELi256ELi32ELi32ELi32ELi0ELi0EEviiiPT_S1_S1_iiE3Csh;
	add.s32 	%r804, %r803, %r802;
	ld.shared.u32 	%r805, [%r804];
	add.s32 	%r806, %r805, %r934;
	st.shared.u32 	[%r804], %r806;
	add.s32 	%r932, %r932, %r14;
	setp.lt.s32 	%p189, %r932, %r19;
	@%p189 bra 	$L__BB324_56;
	bra.uni 	$L__BB324_54;
$L__BB324_89:
	setp.gt.u32 	%p34, %r376, 31;
	@%p34 bra 	$L__BB324_123;
	mov.b32 	%r1017, 0;
$L__BB324_91:
	setp.eq.s32 	%p35, %r376, 0;
	add.s32 	%r279, %r1017, %r11;
	mad.lo.s32 	%r280, %r279, %r376, %r18;
	@%p35 bra 	$L__BB324_93;
	add.s32 	%r489, %r280, %r17;
	shl.b32 	%r490, %r489, 2;
	mov.u32 	%r491, _ZZ9cuda_gemmIiLi256ELi2ELi1ELi256ELi32ELi32ELi32ELi0ELi0EEviiiPT_S1_S1_iiE3Ash;
	add.s32 	%r492, %r491, %r490;
	ld.shared.u32 	%r1066, [%r492];
$L__BB324_93:
	setp.lt.s32 	%p36, %r376, 2;
	@%p36 bra 	$L__BB324_95;
	add.s32 	%r493, %r280, %r27;
	shl.b32 	%r494, %r493, 2;
	mov.u32 	%r495, _ZZ9cuda_gemmIiLi256ELi2ELi1ELi256ELi32ELi32ELi32ELi0ELi0EEviiiPT_S1_S1_iiE3Ash;
	add.s32 	%r496, %r495, %r494;
	ld.shared.u32 	%r1065, [%r496];
$L__BB324_95:
	setp.lt.s32 	%p37, %r376, 3;
	@%p37 bra 	$L__BB324_97;
	add.s32 	%r497, %r280, %r28;
	shl.b32 	%r498, %r497, 2;
	mov.u32 	%r499, _ZZ9cuda_gemmIiLi256ELi2ELi1ELi256ELi32ELi32ELi32ELi0ELi0EEviiiPT_S1_S1_iiE3Ash;
	add.s32 	%r500, %r499, %r498;
	ld.shared.u32 	%r1064, [%r500];
$L__BB324_97:
	setp.lt.s32 	%p38, %r376, 4;
	@%p38 bra 	$L__BB324_99;
	add.s32 	%r501, %r280, %r29;
	shl.b32 	%r502, %r501, 2;
	mov.u32 	%r503, _ZZ9cuda_gemmIiLi256ELi2ELi1ELi256ELi32ELi32ELi32ELi0ELi0EEviiiPT_S1_S1_iiE3Ash;
	add.s32 	%r504, %r503, %r502;
	ld.shared.u32 	%r1063, [%r504];
$L__BB324_99:
	setp.lt.s32 	%p39, %r376, 5;
	@%p39 bra 	$L__BB324_101;
	add.s32 	%r505, %r280, %r30;
	shl.b32 	%r506, %r505, 2;
	mov.u32 	%r507, _ZZ9cuda_gemmIiLi256ELi2ELi1ELi256ELi32ELi32ELi32ELi0ELi0EEviiiPT_S1_S1_iiE3Ash;
	add.s32 	%r508, %r507, %r506;
	ld.shared.u32 	%r1062, [%r508];
$L__BB324_101:
	setp.lt.s32 	%p40, %r376, 6;
	@%p40 bra 	$L__BB324_103;
	add.s32 	%r509, %r280, %r31;
	shl.b32 	%r510, %r509, 2;
	mov.u32 	%r511, _ZZ9cuda_gemmIiLi256ELi2ELi1ELi256ELi32ELi32ELi32ELi0ELi0EEviiiPT_S1_S1_iiE3Ash;
	add.s32 	%r512, %r511, %r510;
	ld.shared.u32 	%r1061, [%r512];
$L__BB324_103:
	setp.lt.s32 	%p41, %r376, 7;
	@%p41 bra 	$L__BB324_105;
	add.s32 	%r513, %r280, %r32;
	shl.b32 	%r514, %r513, 2;
	mov.u32 	%r515, _ZZ9cuda_gemmIiLi256ELi2ELi1ELi256ELi32ELi32ELi32ELi0ELi0EEviiiPT_S1_S1_iiE3Ash;
	add.s32 	%r516, %r515, %r514;
	ld.shared.u32 	%r1060, [%r516];
$L__BB324_105:
	setp.lt.s32 	%p42, %r376, 8;
	@%p42 bra 	$L__BB324_107;
	add.s32 	%r517, %r280, %r33;
	shl.b32 	%r518, %r517, 2;
	mov.u32 	%r519, _ZZ9cuda_gemmIiLi256ELi2ELi1ELi256ELi32ELi32ELi32ELi0ELi0EEviiiPT_S1_S1_iiE3Ash;
	add.s32 	%r520, %r519, %r518;
	ld.shared.u32 	%r1059, [%r520];
$L__BB324_107:
	setp.lt.s32 	%p43, %r376, 9;
	@%p43 bra 	$L__BB324_109;
	xor.b32  	%r521, %r17, 8;
	add.s32 	%r522, %r280, %r521;
	shl.b32 	%r523, %r522, 2;
	mov.u32 	%r524, _ZZ9cuda_gemmIiLi256ELi2ELi1ELi256ELi32ELi32ELi32ELi0ELi0EEviiiPT_S1_S1_iiE3Ash;
	add.s32 	%r525, %r524, %r523;
	ld.shared.u32 	%r1058, [%r525];
$L__BB324_109:
	setp.lt.s32 	%p44, %r376, 10;
	@%p44 bra 	$L__BB324_111;
	add.s32 	%r526, %r11, 9;
	and.b32  	%r527, %r526, 15;
	add.s32 	%r528, %r280, %r527;
	shl.b32 	%r529, %r528, 2;
	mov.u32 	%r530, _ZZ9cuda_gemmIiLi256ELi2ELi1ELi256ELi32ELi32ELi32ELi0ELi0EEviiiPT_S1_S1_iiE3Ash;
	add.s32 	%r531, %r530, %r529;
	ld.shared.u32 	%r1057, [%r531];
$L__BB324_111:
	setp.lt.s32 	%p45, %r376, 11;
	@%p45 bra 	$L__BB324_113;
	add.s32 	%r532, %r11, 10;
	and.b32  	%r533, %r532, 15;
	add.s32 	%r534, %r280, %r533;
	shl.b32 	%r535, %r534, 2;
	mov.u32 	%r536, _ZZ9cuda_gemmIiLi256ELi2ELi1ELi256ELi32ELi32ELi32ELi0ELi0EEviiiPT_S1_S1_iiE3Ash;
	add.s32 	%r537, %r536, %r535;
	ld.shared.u32 	%r1056, [%r537];
$L__BB324_113:
	setp.lt.s32 	%p46, %r376, 12;
	@%p46 bra 	$L__BB324_115;
	add.s32 	%r538, %r11, 11;
	and.b32  	%r539, %r538, 15;
	add.s32 	%r540, %r280, %r539;
	shl.b32 	%r541, %r540, 2;
	mov.u32 	%r542, _ZZ9cuda_gemmIiLi256ELi2ELi1ELi256ELi32ELi32ELi32ELi0ELi0EEviiiPT_S1_S1_iiE3Ash;
	add.s32 	%r543, %r542, %r541;
	ld.shared.u32 	%r1055, [%r543];
$L__BB324_115:
	setp.lt.s32 	%p47, %r376, 13;
	@%p47 bra 	$L__BB324_117;
	add.s32 	%r544, %r11, 12;
	and.b32  	%r545, %r544, 15;
	add.s32 	%r546, %r280, %r545;
	shl.b32 	%r547, %r546, 2;
	mov.u32 	%r548, _ZZ9cuda_gemmIiLi256ELi2ELi1ELi256ELi32ELi32ELi32ELi0ELi0EEviiiPT_S1_S1_iiE3Ash;
	add.s32 	%r549, %r548, %r547;
	ld.shared.u32 	%r1054, [%r549];
$L__BB324_117:
	setp.lt.s32 	%p48, %r376, 14;
	@%p48 bra 	$L__BB324_119;
	add.s32 	%r550, %r11, 13;
	and.b32  	%r551, %r550, 15;
	add.s32 	%r552, %r280, %r551;
	shl.b32 	%r553, %r552, 2;
	mov.u32 	%r554, _ZZ9cuda_gemmIiLi256ELi2ELi1ELi256ELi32ELi32ELi32ELi0ELi0EEviiiPT_S1_S1_iiE3Ash;
	add.s32 	%r555, %r554, %r553;
	ld.shared.u32 	%r1053, [%r555];
$L__BB324_119:
	setp.lt.s32 	%p49, %r376, 15;
	@%p49 bra 	$L__BB324_121;
	add.s32 	%r556, %r11, 14;
	and.b32  	%r557, %r556, 15;
	add.s32 	%r558, %r280, %r557;
	shl.b32 	%r559, %r558, 2;
	mov.u32 	%r560, _ZZ9cuda_gemmIiLi256ELi2ELi1ELi256ELi32ELi32ELi32ELi0ELi0EEviiiPT_S1_S1_iiE3Ash;
	add.s32 	%r561, %r560, %r559;
	ld.shared.u32 	%r1052, [%r561];
$L__BB324_121:
	setp.lt.s32 	%p50, %r376, 16;
	@%p50 bra 	$L__BB324_196;
	add.s32 	%r562, %r11, -1;
	and.b32  	%r563, %r562, 15;
	add.s32 	%r564, %r280, %r563;
	shl.b32 	%r565, %r564, 2;
	mov.u32 	%r566, _ZZ9cuda_gemmIiLi256ELi2ELi1ELi256ELi32ELi32ELi32ELi0ELi0EEviiiPT_S1_S1_iiE3Ash;
	add.s32 	%r567, %r566, %r565;
	ld.shared.u32 	%r1051, [%r567];
	bra.uni 	$L__BB324_196;
$L__BB324_123:
	mov.b32 	%r965, 0;
$L__BB324_124:
	setp.lt.s32 	%p86, %r376, 1;
	add.s32 	%r187, %r965, %r11;
	mad.lo.s32 	%r188, %r187, %r376, %r18;
	@%p86 bra 	$L__BB324_126;
	add.s32 	%r594, %r188, %r17;
	shl.b32 	%r595, %r594, 2;
	mov.u32 	%r596, _ZZ9cuda_gemmIiLi256ELi2ELi1ELi256ELi32ELi32ELi32ELi0ELi0EEviiiPT_S1_S1_iiE3Ash;
	add.s32 	%r597, %r596, %r595;
	ld.shared.u32 	%r1066, [%r597];
$L__BB324_126:
	setp.lt.s32 	%p87, %r376, 2;
	@%p87 bra 	$L__BB324_128;
	add.s32 	%r598, %r188, %r27;
	shl.b32 	%r599, %r598, 2;
	mov.u32 	%r600, _ZZ9cuda_gemmIiLi256ELi2ELi1ELi256ELi32ELi32ELi32ELi0ELi0EEviiiPT_S1_S1_iiE3Ash;
	add.s32 	%r601, %r600, %r599;
	ld.shared.u32 	%r1065, [%r601];
$L__BB324_128:
	setp.lt.s32 	%p88, %r376, 3;
	@%p88 bra 	$L__BB324_130;
	add.s32 	%r602, %r188, %r28;
	shl.b32 	%r603, %r602, 2;
	mov.u32 	%r604, _ZZ9cuda_gemmIiLi256ELi2ELi1ELi256ELi32ELi32ELi32ELi0ELi0EEviiiPT_S1_S1_iiE3Ash;
	add.s32 	%r605, %r604, %r603;
	ld.shared.u32 	%r1064, [%r605];
$L__BB324_130:
	setp.lt.s32 	%p89, %r376, 4;
	@%p89 bra 	$L__BB324_132;
	add.s32 	%r606, %r188, %r29;
	shl.b32 	%r607, %r606, 2;
	mov.u32 	%r608, _ZZ9cuda_gemmIiLi256ELi2ELi1ELi256ELi32ELi32ELi32ELi0ELi0EEviiiPT_S1_S1_iiE3Ash;
	add.s32 	%r609, %r608, %r607;
	ld.shared.u32 	%r1063, [%r609];
$L__BB324_132:
	setp.lt.s32 	%p90, %r376, 5;
	@%p90 bra 	$L__BB324_134;
	add.s32 	%r610, %r188, %r30;
	shl.b32 	%r611, %r610, 2;
	mov.u32 	%r612, _ZZ9cuda_gemmIiLi256ELi2ELi1ELi256ELi32ELi32ELi32ELi0ELi0EEviiiPT_S1_S1_iiE3Ash;
	add.s32 	%r613, %r612, %r611;
	ld.shared.u32 	%r1062, [%r613];
$L__BB324_134:
	setp.lt.s32 	%p91, %r376, 6;
	@%p91 bra 	$L__BB324_136;
	add.s32 	%r614, %r188, %r31;
	shl.b32 	%r615, %r614, 2;
	mov.u32 	%r616, _ZZ9cuda_gemmIiLi256ELi2ELi1ELi256ELi32ELi32ELi32ELi0ELi0EEviiiPT_S1_S1_iiE3Ash;
	add.s32 	%r617, %r616, %r615;
	ld.shared.u32 	%r1061, [%r617];
$L__BB324_136:
	setp.lt.s32 	%p92, %r376, 7;
	@%p92 bra 	$L__BB324_138;
	add.s32 	%r618, %r188, %r32;
	shl.b32 	%r619, %r618, 2;
	mov.u32 	%r620, _ZZ9cuda_gemmIiLi256ELi2ELi1ELi256ELi32ELi32ELi32ELi0ELi0EEviiiPT_S1_S1_iiE3Ash;
	add.s32 	%r621, %r620, %r619;
	ld.shared.u32 	%r1060, [%r621];
$L__BB324_138:
	setp.lt.s32 	%p93, %r376, 8;
	@%p93 bra 	$L__BB324_140;
	add.s32 	%r622, %r188, %r33;
	shl.b32 	%r623, %r622, 2;
	mov.u32 	%r624, _ZZ9cuda_gemmIiLi256ELi2ELi1ELi256ELi32ELi32ELi32ELi0ELi0EEviiiPT_S1_S1_iiE3Ash;
	add.s32 	%r625, %r624, %r623;
	ld.shared.u32 	%r1059, [%r625];
$L__BB324_140:
	setp.lt.s32 	%p94, %r376, 9;
	@%p94 bra 	$L__BB324_142;
	xor.b32  	%r626, %r17, 8;
	add.s32 	%r627, %r188, %r626;
	shl.b32 	%r628, %r627, 2;
	mov.u32 	%r629, _ZZ9cuda_gemmIiLi256ELi2ELi1ELi256ELi32ELi32ELi32ELi0ELi0EEviiiPT_S1_S1_iiE3Ash;
	add.s32 	%r630, %r629, %r628;
	ld.shared.u32 	%r1058, [%r630];
$L__BB324_142:
	setp.lt.s32 	%p95, %r376, 10;
	@%p95 bra 	$L__BB324_144;
	add.s32 	%r631, %r11, 9;
	and.b32  	%r632, %r631, 15;
	add.s32 	%r633, %r188, %r632;
	shl.b32 	%r634, %r633, 2;
	mov.u32 	%r635, _ZZ9cuda_gemmIiLi256ELi2ELi1ELi256ELi32ELi32ELi32ELi0ELi0EEviiiPT_S1_S1_iiE3Ash;
	add.s32 	%r636, %r635, %r634;
	ld.shared.u32 	%r1057, [%r636];
$L__BB324_144:
	setp.lt.s32 	%p96, %r376, 11;
	@%p96 bra 	$L__BB324_146;
	add.s32 	%r637, %r11, 10;
	and.b32  	%r638, %r637, 15;
	add.s32 	%r639, %r188, %r638;
	shl.b32 	%r640, %r639, 2;
	mov.u32 	%r641, _ZZ9cuda_gemmIiLi256ELi2ELi1ELi256ELi32ELi32ELi32ELi0ELi0EEviiiPT_S1_S1_iiE3Ash;
	add.s32 	%r642, %r641, %r640;
	ld.shared.u32 	%r1056, [%r642];
$L__BB324_146:
	setp.lt.s32 	%p97, %r376, 12;
	@%p97 bra 	$L__BB324_148;
	add.s32 	%r643, %r11, 11;
	and.b32  	%r644, %r643, 15;
	add.s32 	%r645, %r188, %r644;
	shl.b32 	%r646, %r645, 2;
	mov.u32 	%r647, _ZZ9cuda_gemmIiLi256ELi2ELi1ELi256ELi32ELi32ELi32ELi0ELi0EEviiiPT_S1_S1_iiE3Ash;
	add.s32 	%r648, %r647, %r646;
	ld.shared.u32 	%r1055, [%r648];
$L__BB324_148:
	setp.lt.s32 	%p98, %r376, 13;
	@%p98 bra 	$L__BB324_150;
	add.s32 	%r649, %r11, 12;
	and.b32  	%r650, %r649, 15;
	add.s32 	%r651, %r188, %r650;
	shl.b32 	%r652, %r651, 2;
	mov.u32 	%r653, _ZZ9cuda_gemmIiLi256ELi2ELi1ELi256ELi32ELi32ELi32ELi0ELi0EEviiiPT_S1_S1_iiE3Ash;
	add.s32 	%r654, %r653, %r652;
	ld.shared.u32 	%r1054, [%r654];
$L__BB324_150:
	setp.lt.s32 	%p99, %r376, 14;
	@%p99 bra 	$L__BB324_152;
	add.s32 	%r655, %r11, 13;
	and.b32  	%r656, %r655, 15;
	add.s32 	%r657, %r188, %r656;
	shl.b32 	%r658, %r657, 2;
	mov.u32 	%r659, _ZZ9cuda_gemmIiLi256ELi2ELi1ELi256ELi32ELi32ELi32ELi0ELi0EEviiiPT_S1_S1_iiE3Ash;
	add.s32 	%r660, %r659, %r658;
	ld.shared.u32 	%r1053, [%r660];
$L__BB324_152:
	setp.lt.s32 	%p100, %r376, 15;
	@%p100 bra 	$L__BB324_154;
	add.s32 	%r661, %r11, 14;
	and.b32  	%r662, %r661, 15;
	add.s32 	%r663, %r188, %r662;
	shl.b32 	%r664, %r663, 2;
	mov.u32 	%r665, _ZZ9cuda_gemmIiLi256ELi2ELi1ELi256ELi32ELi32ELi32ELi0ELi0EEviiiPT_S1_S1_iiE3Ash;
	add.s32 	%r666, %r665, %r664;
	ld.shared.u32 	%r1052, [%r666];
$L__BB324_154:
	setp.lt.s32 	%p101, %r376, 16;
	@%p101 bra 	$L__BB324_156;
	add.s32 	%r667, %r11, -1;
	and.b32  	%r668, %r667, 15;
	add.s32 	%r669, %r188, %r668;
	shl.b32 	%r670, %r669, 2;
	mov.u32 	%r671, _ZZ9cuda_gemmIiLi256ELi2ELi1ELi256ELi32ELi32ELi32ELi0ELi0EEviiiPT_S1_S1_iiE3Ash;
	add.s32 	%r672, %r671, %r670;
	ld.shared.u32 	%r1051, [%r672];
$L__BB324_156:
	setp.lt.s32 	%p102, %r12, %r19;
	@%p102 bra 	$L__BB324_158;
$L__BB324_157:
	add.s32 	%r965, %r965, %r10;
	setp.lt.s32 	%p139, %r965, %r9;
	@%p139 bra 	$L__BB324_124;
	bra.uni 	$L__BB324_232;
$L__BB324_158:
	rem.s32 	%r673, %r2, %r376;
	shl.b32 	%r674, %r673, 2;
	mov.u32 	%r675, _ZZ9cuda_gemmIiLi256ELi2ELi1ELi256ELi32ELi32ELi32ELi0ELi0EEviiiPT_S1_S1_iiE11kron_fac_sh;
	add.s32 	%r222, %r675, %r674;
	mov.u32 	%r982, %r12;
$L__BB324_159:
	mad.lo.s32 	%r677, %r982, 132, %r222;
	ld.shared.u32 	%r224, [%r677];
	mov.b32 	%r984, 0;
	@%p86 bra 	$L__BB324_161;
	shfl.sync.idx.b32	%r678|%p104, %r224, %r34, %r20, -1;
	mul.lo.s32 	%r984, %r678, %r1066;
$L__BB324_161:
	@%p87 bra 	$L__BB324_163;
	shfl.sync.idx.b32	%r679|%p106, %r224, %r35, %r20, -1;
	mad.lo.s32 	%r984, %r679, %r1065, %r984;
$L__BB324_163:
	@%p88 bra 	$L__BB324_165;
	shfl.sync.idx.b32	%r680|%p108, %r224, %r36, %r20, -1;
	mad.lo.s32 	%r984, %r680, %r1064, %r984;
$L__BB324_165:
	setp.lt.s32 	%p109, %r376, 4;
	@%p109 bra 	$L__BB324_167;
	shfl.sync.idx.b32	%r681|%p110, %r224, %r37, %r20, -1;
	mad.lo.s32 	%r984, %r681, %r1063, %r984;
$L__BB324_167:
	setp.lt.s32 	%p111, %r376, 5;
	@%p111 bra 	$L__BB324_169;
	shfl.sync.idx.b32	%r682|%p112, %r224, %r38, %r20, -1;
	mad.lo.s32 	%r984, %r682, %r1062, %r984;
$L__BB324_169:
	setp.lt.s32 	%p113, %r376, 6;
	@%p113 bra 	$L__BB324_171;
	shfl.sync.idx.b32	%r683|%p114, %r224, %r39, %r20, -1;
	mad.lo.s32 	%r984, %r683, %r1061, %r984;
$L__BB324_171:
	setp.lt.s32 	%p115, %r376, 7;
	@%p115 bra 	$L__BB324_173;
	shfl.sync.idx.b32	%r684|%p116, %r224, %r40, %r20, -1;
	mad.lo.s32 	%r984, %r684, %r1060, %r984;
$L__BB324_173:
	setp.lt.s32 	%p117, %r376, 8;
	@%p117 bra 	$L__BB324_175;
	shfl.sync.idx.b32	%r685|%p118, %r224, %r41, %r20, -1;
	mad.lo.s32 	%r984, %r685, %r1059, %r984;
$L__BB324_175:
	setp.lt.s32 	%p119, %r376, 9;
	@%p119 bra 	$L__BB324_177;
	shfl.sync.idx.b32	%r686|%p120, %r224, %r42, %r20, -1;
	mad.lo.s32 	%r984, %r686, %r1058, %r984;
$L__BB324_177:
	setp.lt.s32 	%p121, %r376, 10;
	@%p121 bra 	$L__BB324_179;
	shfl.sync.idx.b32	%r687|%p122, %r224, %r43, %r20, -1;
	mad.lo.s32 	%r984, %r687, %r1057, %r984;
$L__BB324_179:
	setp.lt.s32 	%p123, %r376, 11;
	@%p123 bra 	$L__BB324_181;
	shfl.sync.idx.b32	%r688|%p124, %r224, %r44, %r20, -1;
	mad.lo.s32 	%r984, %r688, %r1056, %r984;
$L__BB324_181:
	setp.lt.s32 	%p125, %r376, 12;
	@%p125 bra 	$L__BB324_183;
	shfl.sync.idx.b32	%r689|%p126, %r224, %r45, %r20, -1;
	mad.lo.s32 	%r984, %r689, %r1055, %r984;
$L__BB324_183:
	setp.lt.s32 	%p127, %r376, 13;
	@%p127 bra 	$L__BB324_185;
	shfl.sync.idx.b32	%r690|%p128, %r224, %r46, %r20, -1;
	mad.lo.s32 	%r984, %r690, %r1054, %r984;
$L__BB324_185:
	setp.lt.s32 	%p129, %r376, 14;
	@%p129 bra 	$L__BB324_187;
	shfl.sync.idx.b32	%r691|%p130, %r224, %r47, %r20, -1;
	mad.lo.s32 	%r984, %r691, %r1053, %r984;
$L__BB324_187:
	setp.lt.s32 	%p131, %r376, 15;
	@%p131 bra 	$L__BB324_189;
	shfl.sync.idx.b32	%r692|%p132, %r224, %r48, %r20, -1;
	mad.lo.s32 	%r984, %r692, %r1052, %r984;
$L__BB324_189:
	setp.lt.s32 	%p133, %r376, 16;
	@%p133 bra 	$L__BB324_191;
	shfl.sync.idx.b32	%r693|%p134, %r224, %r49, %r20, -1;
	mad.lo.s32 	%r984, %r693, %r1051, %r984;
$L__BB324_191:
	mov.u32 	%r998, %r3;
$L__BB324_192:
	shr.u32 	%r258, %r998, 1;
	shfl.sync.down.b32	%r694|%p135, %r984, %r258, %r21, -1;
	add.s32 	%r984, %r694, %r984;
	setp.gt.u32 	%p136, %r998, 3;
	mov.u32 	%r998, %r258;
	@%p136 bra 	$L__BB324_192;
	rem.u32 	%r695, %r2, %r4;
	setp.eq.s32 	%p137, %r695, 0;
	@%p137 bra 	$L__BB324_194;
	bra.uni 	$L__BB324_195;
$L__BB324_194:
	mad.lo.s32 	%r696, %r982, %r9, %r187;
	shl.b32 	%r697, %r696, 2;
	mov.u32 	%r698, _ZZ9cuda_gemmIiLi256ELi2ELi1ELi256ELi32ELi32ELi32ELi0ELi0EEviiiPT_S1_S1_iiE3Csh;
	add.s32 	%r699, %r698, %r697;
	st.shared.u32 	[%r699], %r984;
$L__BB324_195:
	add.s32 	%r982, %r982, %r14;
	setp.lt.s32 	%p138, %r982, %r19;
	@%p138 bra 	$L__BB324_159;
	bra.uni 	$L__BB324_157;
$L__BB324_196:
	setp.lt.s32 	%p51, %r12, %r19;
	@%p51 bra 	$L__BB324_197;
	bra.uni 	$L__BB324_231;
$L__BB324_197:
	rem.u32 	%r568, %r2, %r376;
	shl.b32 	%r569, %r568, 2;
	mov.u32 	%r570, _ZZ9cuda_gemmIiLi256ELi2ELi1ELi256ELi32ELi32ELi32ELi0ELi0EEviiiPT_S1_S1_iiE11kron_fac_sh;
	add.s32 	%r281, %r570, %r569;
	mov.u32 	%r1034, %r12;
$L__BB324_198:
	mad.lo.s32 	%r572, %r1034, 132, %r281;
	ld.shared.u32 	%r315, [%r572];
	mov.b32 	%r1036, 0;
	@%p35 bra 	$L__BB324_200;
	shfl.sync.idx.b32	%r573|%p53, %r315, %r34, %r20, -1;
	mul.lo.s32 	%r1036, %r573, %r1066;
$L__BB324_200:
	@%p36 bra 	$L__BB324_202;
	shfl.sync.idx.b32	%r574|%p55, %r315, %r35, %r20, -1;
	mad.lo.s32 	%r1036, %r574, %r1065, %r1036;
$L__BB324_202:
	@%p37 bra 	$L__BB324_204;
	shfl.sync.idx.b32	%r575|%p57, %r315, %r36, %r20, -1;
	mad.lo.s32 	%r1036, %r575, %r1064, %r1036;
$L__BB324_204:
	@%p38 bra 	$L__BB324_206;
	shfl.sync.idx.b32	%r576|%p59, %r315, %r37, %r20, -1;
	mad.lo.s32 	%r1036, %r576, %r1063, %r1036;
$L__BB324_206:
	setp.lt.s32 	%p60, %r376, 5;
	@%p60 bra 	$L__BB324_208;
	shfl.sync.idx.b32	%r577|%p61, %r315, %r38, %r20, -1;
	mad.lo.s32 	%r1036, %r577, %r1062, %r1036;
$L__BB324_208:
	setp.lt.s32 	%p62, %r376, 6;
	@%p62 bra 	$L__BB324_210;
	shfl.sync.idx.b32	%r578|%p63, %r315, %r39, %r20, -1;
	mad.lo.s32 	%r1036, %r578, %r1061, %r1036;
$L__BB324_210:
	setp.lt.s32 	%p64, %r376, 7;
	@%p64 bra 	$L__BB324_212;
	shfl.sync.idx.b32	%r579|%p65, %r315, %r40, %r20, -1;
	mad.lo.s32 	%r1036, %r579, %r1060, %r1036;
$L__BB324_212:
	setp.lt.s32 	%p66, %r376, 8;
	@%p66 bra 	$L__BB324_214;
	shfl.sync.idx.b32	%r580|%p67, %r315, %r41, %r20, -1;
	mad.lo.s32 	%r1036, %r580, %r1059, %r1036;
$L__BB324_214:
	setp.lt.s32 	%p68, %r376, 9;
	@%p68 bra 	$L__BB324_216;
	shfl.sync.idx.b32	%r581|%p69, %r315, %r42, %r20, -1;
	mad.lo.s32 	%r1036, %r581, %r1058, %r1036;
$L__BB324_216:
	setp.lt.s32 	%p70, %r376, 10;
	@%p70 bra 	$L__BB324_218;
	shfl.sync.idx.b32	%r582|%p71, %r315, %r43, %r20, -1;
	mad.lo.s32 	%r1036, %r582, %r1057, %r1036;
$L__BB324_218:
	setp.lt.s32 	%p72, %r376, 11;
	@%p72 bra 	$L__BB324_220;
	shfl.sync.idx.b32	%r583|%p73, %r315, %r44, %r20, -1;
	mad.lo.s32 	%r1036, %r583, %r1056, %r1036;
$L__BB324_220:
	setp.lt.s32 	%p74, %r376, 12;
	@%p74 bra 	$L__BB324_222;
	shfl.sync.idx.b32	%r584|%p75, %r315, %r45, %r20, -1;
	mad.lo.s32 	%r1036, %r584, %r1055, %r1036;
$L__BB324_222:
	setp.lt.s32 	%p76, %r376, 13;
	@%p76 bra 	$L__BB324_224;
	shfl.sync.idx.b32	%r585|%p77, %r315, %r46, %r20, -1;
	mad.lo.s32 	%r1036, %r585, %r1054, %r1036;
$L__BB324_224:
	setp.lt.s32 	%p78, %r376, 14;
	@%p78 bra 	$L__BB324_226;
	shfl.sync.idx.b32	%r586|%p79, %r315, %r47, %r20, -1;
	mad.lo.s32 	%r1036, %r586, %r1053, %r1036;
$L__BB324_226:
	setp.lt.s32 	%p80, %r376, 15;
	@%p80 bra 	$L__BB324_228;
	shfl.sync.idx.b32	%r587|%p81, %r315, %r48, %r20, -1;
	mad.lo.s32 	%r1036, %r587, %r1052, %r1036;
$L__BB324_228:
	setp.lt.s32 	%p82, %r376, 16;
	@%p82 bra 	$L__BB324_230;
	shfl.sync.idx.b32	%r588|%p83, %r315, %r49, %r20, -1;
	mad.lo.s32 	%r1036, %r588, %r1051, %r1036;
$L__BB324_230:
	mad.lo.s32 	%r589, %r1034, %r9, %r279;
	shl.b32 	%r590, %r589, 2;
	mov.u32 	%r591, _ZZ9cuda_gemmIiLi256ELi2ELi1ELi256ELi32ELi32ELi32ELi0ELi0EEviiiPT_S1_S1_iiE3Csh;
	add.s32 	%r592, %r591, %r590;
	st.shared.u32 	[%r592], %r1036;
	add.s32 	%r1034, %r1034, %r14;
	setp.lt.s32 	%p84, %r1034, %r19;
	@%p84 bra 	$L__BB324_198;
$L__BB324_231:
	add.s32 	%r1017, %r1017, %r10;
	setp.lt.s32 	%p85, %r1017, %r9;
	@%p85 bra 	$L__BB324_91;
$L__BB324_232:
	ld.param.u32 	%r874, [_Z9cuda_gemmIiLi256ELi2ELi1ELi256ELi32ELi32ELi32ELi0ELi0EEviiiPT_S1_S1_ii_param_1];
	bar.sync 	0;
	mov.u32 	%r807, %ctaid.x;
	mul.lo.s32 	%r808, %r9, %r807;
	mad.lo.s32 	%r366, %r892, %r874, %r808;
	div.s32 	%r367, %r374, %r376;
	mov.u32 	%r1067, %r1;
	@%p22 bra 	$L__BB324_236;
	setp.eq.s32 	%p192, %r24, 0;
	div.s32 	%r809, %r1, %r9;
	mad.lo.s32 	%r810, %r367, %r809, %r366;
	mul.lo.s32 	%r811, %r809, %r9;
	sub.s32 	%r812, %r1, %r811;
	add.s32 	%r813, %r810, %r812;
	shl.b32 	%r814, %r1, 2;
	mov.u32 	%r815, _ZZ9cuda_gemmIiLi256ELi2ELi1ELi256ELi32ELi32ELi32ELi0ELi0EEviiiPT_S1_S1_iiE3Csh;
	add.s32 	%r816, %r815, %r814;
	ld.shared.u32 	%r817, [%r816];
	mul.wide.s32 	%rd23, %r813, 4;
	add.s64 	%rd24, %rd2, %rd23;
	st.global.u32 	[%rd24], %r817;
	mov.u32 	%r1067, %r22;
	@%p192 bra 	$L__BB324_236;
	setp.eq.s32 	%p193, %r24, 1;
	div.s32 	%r818, %r22, %r9;
	mad.lo.s32 	%r819, %r367, %r818, %r366;
	mul.lo.s32 	%r820, %r818, %r9;
	sub.s32 	%r821, %r22, %r820;
	add.s32 	%r822, %r819, %r821;
	shl.b32 	%r823, %r1, 2;
	mov.u32 	%r824, _ZZ9cuda_gemmIiLi256ELi2ELi1ELi256ELi32ELi32ELi32ELi0ELi0EEviiiPT_S1_S1_iiE3Csh;
	add.s32 	%r825, %r824, %r823;
	add.s32 	%r826, %r825, %r25;
	ld.shared.u32 	%r827, [%r826];
	mul.wide.s32 	%rd25, %r822, 4;
	add.s64 	%rd26, %rd2, %rd25;
	st.global.u32 	[%rd26], %r827;
	mov.u32 	%r1067, %r26;
	@%p193 bra 	$L__BB324_236;
	add.s32 	%r1067, %r26, %r13;
	div.s32 	%r828, %r26, %r9;
	mad.lo.s32 	%r829, %r367, %r828, %r366;
	mul.lo.s32 	%r830, %r828, %r9;
	sub.s32 	%r831, %r26, %r830;
	add.s32 	%r832, %r829, %r831;
	shl.b32 	%r833, %r1, 2;
	mov.u32 	%r834, _ZZ9cuda_gemmIiLi256ELi2ELi1ELi256ELi32ELi32ELi32ELi0ELi0EEviiiPT_S1_S1_iiE3Csh;
	add.s32 	%r835, %r834, %r833;
	add.s32 	%r836, %r835, %r25;
	add.s32 	%r837, %r836, %r25;
	ld.shared.u32 	%r838, [%r837];
	mul.wide.s32 	%rd27, %r832, 4;
	add.s64 	%rd28, %rd2, %rd27;
	st.global.u32 	[%rd28], %r838;
$L__BB324_236:
	@%p25 bra 	$L__BB324_238;
$L__BB324_237:
	div.s32 	%r839, %r1067, %r9;
	mad.lo.s32 	%r840, %r367, %r839, %r366;
	mul.lo.s32 	%r841, %r839, %r9;
	sub.s32 	%r842, %r1067, %r841;
	add.s32 	%r843, %r840, %r842;
	shl.b32 	%r844, %r1067, 2;
	mov.u32 	%r845, _ZZ9cuda_gemmIiLi256ELi2ELi1ELi256ELi32ELi32ELi32ELi0ELi0EEviiiPT_S1_S1_iiE3Csh;
	add.s32 	%r846, %r845, %r844;
	ld.shared.u32 	%r847, [%r846];
	mul.wide.s32 	%rd29, %r843, 4;
	add.s64 	%rd30, %rd2, %rd29;
	st.global.u32 	[%rd30], %r847;
	add.s32 	%r848, %r1067, %r13;
	div.s32 	%r849, %r848, %r9;
	mad.lo.s32 	%r850, %r367, %r849, %r366;
	mul.lo.s32 	%r851, %r849, %r9;
	sub.s32 	%r852, %r848, %r851;
	add.s32 	%r853, %r850, %r852;
	add.s32 	%r854, %r846, %r25;
	ld.shared.u32 	%r855, [%r854];
	mul.wide.s32 	%rd31, %r853, 4;
	add.s64 	%rd32, %rd2, %rd31;
	st.global.u32 	[%rd32], %r855;
	add.s32 	%r856, %r848, %r13;
	div.s32 	%r857, %r856, %r9;
	mad.lo.s32 	%r858, %r367, %r857, %r366;
	mul.lo.s32 	%r859, %r857, %r9;
	sub.s32 	%r860, %r856, %r859;
	add.s32 	%r861, %r858, %r860;
	add.s32 	%r862, %r854, %r25;
	ld.shared.u32 	%r863, [%r862];
	mul.wide.s32 	%rd33, %r861, 4;
	add.s64 	%rd34, %rd2, %rd33;
	st.global.u32 	[%rd34], %r863;
	add.s32 	%r864, %r856, %r13;
	div.s32 	%r865, %r864, %r9;
	mad.lo.s32 	%r866, %r367, %r865, %r366;
	mul.lo.s32 	%r867, %r865, %r9;
	sub.s32 	%r868, %r864, %r867;
	add.s32 	%r869, %r866, %r868;
	add.s32 	%r870, %r862, %r25;
	ld.shared.u32 	%r871, [%r870];
	mul.wide.s32 	%rd35, %r869, 4;
	add.s64 	%rd36, %rd2, %rd35;
	st.global.u32 	[%rd36], %r871;
	add.s32 	%r1067, %r864, %r13;
	setp.lt.u32 	%p195, %r1067, 256;
	@%p195 bra 	$L__BB324_237;
$L__BB324_238:
	mov.u32 	%r872, %nctaid.y;
	add.s32 	%r892, %r892, %r872;
	shl.b32 	%r873, %r872, 1;
	setp.lt.u32 	%p196, %r892, %r873;
	@%p196 bra 	$L__BB324_5;
$L__BB324_239:
	ret;

}
	// .globl	_Z9cuda_gemmIiLi256ELi2ELi1ELi256ELi32ELi32ELi32ELi0ELi1EEviiiPT_S1_S1_ii
.visible .entry _Z9cuda_gemmIiLi256ELi2ELi1ELi256ELi32ELi32ELi32ELi0ELi1EEviiiPT_S1_S1_ii(
	.param .u32 _Z9cuda_gemmIiLi256ELi2ELi1ELi256ELi32ELi32ELi32ELi0ELi1EEviiiPT_S1_S1_ii_param_0,
	.param .u32 _Z9cuda_gemmIiLi256ELi2ELi1ELi256ELi32ELi32ELi32ELi0ELi1EEviiiPT_S1_S1_ii_param_1,
	.param .u32 _Z9cuda_gemmIiLi256ELi2ELi1ELi256ELi32ELi32ELi32ELi0ELi1EEviiiPT_S1_S1_ii_param_2,
	.param .u64 .ptr .align 1 _Z9cuda_gemmIiLi256ELi2ELi1ELi256ELi32ELi32ELi32ELi0ELi1EEviiiPT_S1_S1_ii_param_3,
	.param .u64 .ptr .align 1 _Z9cuda_gemmIiLi256ELi2ELi1ELi256ELi32ELi32ELi32ELi0ELi1EEviiiPT_S1_S1_ii_param_4,
	.param .u64 .ptr .align 1 _Z9cuda_gemmIiLi256ELi2ELi1ELi256ELi32ELi32ELi32ELi0ELi1EEviiiPT_S1_S1_ii_param_5,
	.param .u32 _Z9cuda_gemmIiLi256ELi2ELi1ELi256ELi32ELi32ELi32ELi0ELi1EEviiiPT_S1_S1_ii_param_6,
	.param .u32 _Z9cuda_gemmIiLi256ELi2ELi1ELi256ELi32ELi32ELi32ELi0ELi1EEviiiPT_S1_S1_ii_param_7
)
.maxntid 256
{
	.reg .pred 	%p<41>;
	.reg .b16 	%rs<6>;
	.reg .b32 	%r<314>;
	.reg .b64 	%rd<48>;
	// demoted variable
	.shared .align 128 .b8 _ZZ9cuda_gemmIiLi256ELi2ELi1ELi256ELi32ELi32ELi32ELi0ELi1EEviiiPT_S1_S1_iiE11kron_fac_sh[4224];
	// demoted variable
	.shared .align 128 .b8 _ZZ9cuda_gemmIiLi256ELi2ELi1ELi256ELi32ELi32ELi32ELi0ELi1EEviiiPT_S1_S1_iiE3Ash[1024];
	// demoted variable
	.shared .align 128 .b8 _ZZ9cuda_gemmIiLi256ELi2ELi1ELi256ELi32ELi32ELi32ELi0ELi1EEviiiPT_S1_S1_iiE3Csh[1024];
	ld.param.u32 	%r97, [_Z9cuda_gemmIiLi256ELi2ELi1ELi256ELi32ELi32ELi32ELi0ELi1EEviiiPT_S1_S1_ii_param_2];
	ld.param.u64 	%rd9, [_Z9cuda_gemmIiLi256ELi2ELi1ELi256ELi32ELi32ELi32ELi0ELi1EEviiiPT_S1_S1_ii_param_3];
	ld.param.u64 	%rd10, [_Z9cuda_gemmIiLi256ELi2ELi1ELi256ELi32ELi32ELi32ELi0ELi1EEviiiPT_S1_S1_ii_param_4];
	ld.param.u64 	%rd11, [_Z9cuda_gemmIiLi256ELi2ELi1ELi256ELi32ELi32ELi32ELi0ELi1EEviiiPT_S1_S1_ii_param_5];
	cvta.to.global.u64 	%rd1, %rd10;
	cvta.to.global.u64 	%rd2, %rd9;
	cvta.to.global.u64 	%rd3, %rd11;
	mov.u32 	%r1, %tid.x;
	mov.u32 	%r2, %ntid.x;
	add.s32 	%r3, %r1, %r2;
	cvt.u16.u32 	%rs2, %r3;
	xor.b16  	%rs3, %rs2, 1023;
	cvt.u16.u32 	%rs4, %r2;
	div.u16 	%rs5, %rs3, %rs4;
	and.b16  	%rs1, %rs5, 3;
	setp.eq.s16 	%p1, %rs1, 2;
	mov.u32 	%r302, %r1;
	@%p1 bra 	$L__BB325_3;
	cvt.u32.u16 	%r4, %rs1;
	mov.b32 	%r301, 0;
	mov.u32 	%r302, %r1;
$L__BB325_2:
	.pragma "nounroll";
	mul.wide.u32 	%rd12, %r302, 4;
	add.s64 	%rd13, %rd1, %rd12;
	ld.global.u32 	%r99, [%rd13];
	and.b32  	%r100, %r302, 31;
	mov.u32 	%r101, _ZZ9cuda_gemmIiLi256ELi2ELi1ELi256ELi32ELi32ELi32ELi0ELi1EEviiiPT_S1_S1_iiE11kron_fac_sh;
	mad.lo.s32 	%r102, %r100, 132, %r101;
	shr.u32 	%r103, %r302, 3;
	and.b32  	%r104, %r103, 536870908;
	add.s32 	%r105, %r102, %r104;
	st.shared.u32 	[%r105], %r99;
	add.s32 	%r302, %r302, %r2;
	add.s32 	%r301, %r301, 1;
	xor.b32  	%r106, %r301, %r4;
	setp.ne.s32 	%p2, %r106, 2;
	@%p2 bra 	$L__BB325_2;
$L__BB325_3:
	mov.u32 	%r109, _ZZ9cuda_gemmIiLi256ELi2ELi1ELi256ELi32ELi32ELi32ELi0ELi1EEviiiPT_S1_S1_iiE11kron_fac_sh;
$L__BB325_4:
	mul.wide.u32 	%rd14, %r302, 4;
	add.s64 	%rd15, %rd1, %rd14;
	ld.global.u32 	%r107, [%rd15];
	and.b32  	%r108, %r302, 31;
	mad.lo.s32 	%r110, %r108, 132, %r109;
	shr.u32 	%r111, %r302, 3;
	and.b32  	%r112, %r111, 536870908;
	add.s32 	%r113, %r110, %r112;
	st.shared.u32 	[%r113], %r107;
	add.s32 	%r114, %r302, %r2;
	mul.wide.u32 	%rd16, %r114, 4;
	add.s64 	%rd17, %rd1, %rd16;
	ld.global.u32 	%r115, [%rd17];
	and.b32  	%r116, %r114, 31;
	mad.lo.s32 	%r117, %r116, 132, %r109;
	shr.u32 	%r118, %r114, 3;
	and.b32  	%r119, %r118, 536870908;
	add.s32 	%r120, %r117, %r119;
	st.shared.u32 	[%r120], %r115;
	add.s32 	%r121, %r114, %r2;
	mul.wide.u32 	%rd18, %r121, 4;
	add.s64 	%rd19, %rd1, %rd18;
	ld.global.u32 	%r122, [%rd19];
	and.b32  	%r123, %r121, 31;
	mad.lo.s32 	%r124, %r123, 132, %r109;
	shr.u32 	%r125, %r121, 3;
	and.b32  	%r126, %r125, 536870908;
	add.s32 	%r127, %r124, %r126;
	st.shared.u32 	[%r127], %r122;
	add.s32 	%r128, %r121, %r2;
	mul.wide.u32 	%rd20, %r128, 4;
	add.s64 	%rd21, %rd1, %rd20;
	ld.global.u32 	%r129, [%rd21];
	and.b32  	%r130, %r128, 31;
	mad.lo.s32 	%r131, %r130, 132, %r109;
	shr.u32 	%r132, %r128, 3;
	and.b32  	%r133, %r132, 536870908;
	add.s32 	%r134, %r131, %r133;
	st.shared.u32 	[%r134], %r129;
	add.s32 	%r302, %r128, %r2;
	setp.lt.u32 	%p3, %r302, 1024;
	@%p3 bra 	$L__BB325_4;
	shr.u32 	%r135, %r1, 1;
	and.b32  	%r12, %r135, 7;
	mov.u32 	%r304, %ctaid.y;
	mov.u32 	%r14, %nctaid.y;
	shl.b32 	%r15, %r14, 1;
	setp.ge.u32 	%p4, %r304, %r15;
	@%p4 bra 	$L__BB325_31;
	mov.u32 	%r136, %ctaid.x;
	shl.b32 	%r16, %r136, 8;
	shl.b32 	%r137, %r1, 4;
	and.b32  	%r138, %r137, 16;
	shl.b32 	%r139, %r12, 5;
	or.b32  	%r140, %r139, %r138;
	shl.b32 	%r141, %r1, 2;
	and.b32  	%r142, %r141, 124;
	add.s32 	%r17, %r109, %r142;
	and.b32  	%r18, %r1, 1;
	shl.b32 	%r19, %r136, 3;
	shr.s32 	%r144, %r97, 31;
	shr.u32 	%r145, %r144, 27;
	add.s32 	%r146, %r97, %r145;
	shr.s32 	%r20, %r146, 5;
	max.u32 	%r147, %r3, 256;
	setp.lt.u32 	%p5, %r3, 256;
	selp.u32 	%r148, 1, 0, %p5;
	add.s32 	%r149, %r3, %r148;
	sub.s32 	%r150, %r147, %r149;
	div.u32 	%r151, %r150, %r2;
	add.s32 	%r21, %r151, %r148;
	and.b32  	%r22, %r21, 3;
	mov.u32 	%r152, _ZZ9cuda_gemmIiLi256ELi2ELi1ELi256ELi32ELi32ELi32ELi0ELi1EEviiiPT_S1_S1_iiE3Ash;
	add.s32 	%r23, %r152, %r141;
	shl.b32 	%r24, %r2, 2;
	add.s32 	%r25, %r23, %r24;
	add.s32 	%r26, %r3, %r2;
	add.s32 	%r27, %r26, %r2;
	mov.u32 	%r153, _ZZ9cuda_gemmIiLi256ELi2ELi1ELi256ELi32ELi32ELi32ELi0ELi1EEviiiPT_S1_S1_iiE3Csh;
	add.s32 	%r28, %r153, %r141;
	add.s32 	%r29, %r28, %r24;
	add.s32 	%r30, %r29, %r24;
	or.b32  	%r154, %r140, %r12;
	shl.b32 	%r155, %r154, 2;
	add.s32 	%r31, %r152, %r155;
	or.b32  	%r156, %r12, 8;
	or.b32  	%r157, %r140, %r156;
	shl.b32 	%r158, %r157, 2;
	add.s32 	%r32, %r152, %r158;
	add.s32 	%r159, %r12, 9;
	and.b32  	%r160, %r159, 15;
	or.b32  	%r161, %r140, %r160;
	shl.b32 	%r162, %r161, 2;
	add.s32 	%r33, %r152, %r162;
	add.s32 	%r163, %r12, 10;
	and.b32  	%r164, %r163, 15;
	or.b32  	%r165, %r140, %r164;
	shl.b32 	%r166, %r165, 2;
	add.s32 	%r34, %r152, %r166;
	add.s32 	%r167, %r12, 11;
	and.b32  	%r168, %r167, 15;
	or.b32  	%r169, %r140, %r168;
	shl.b32 	%r170, %r169, 2;
	add.s32 	%r35, %r152, %r170;
	add.s32 	%r171, %r12, 12;
	and.b32  	%r172, %r171, 15;
	or.b32  	%r173, %r140, %r172;
	shl.b32 	%r174, %r173, 2;
	add.s32 	%r36, %r152, %r174;
	add.s32 	%r175, %r12, 13;
	and.b32  	%r176, %r175, 15;
	or.b32  	%r177, %r140, %r176;
	shl.b32 	%r178, %r177, 2;
	add.s32 	%r37, %r152, %r178;
	add.s32 	%r179, %r12, 14;
	and.b32  	%r180, %r179, 15;
	or.b32  	%r181, %r140, %r180;
	shl.b32 	%r182, %r181, 2;
	add.s32 	%r38, %r152, %r182;
	add.s32 	%r183, %r12, -1;
	and.b32  	%r184, %r183, 15;
	or.b32  	%r185, %r140, %r184;
	shl.b32 	%r186, %r185, 2;
	add.s32 	%r39, %r152, %r186;
	mad.lo.s32 	%r40, %r12, -31, %r140;
	add.s32 	%r41, %r40, 1;
	add.s32 	%r42, %r40, 2;
	add.s32 	%r43, %r40, 3;
	add.s32 	%r44, %r40, 4;
	add.s32 	%r45, %r40, 5;
	add.s32 	%r46, %r40, 6;
	add.s32 	%r47, %r40, 7;
	or.b32  	%r48, %r156, %r138;
	or.b32  	%r49, %r160, %r138;
	or.b32  	%r50, %r164, %r138;
	or.b32  	%r51, %r168, %r138;
	or.b32  	%r52, %r172, %r138;
	or.b32  	%r53, %r176, %r138;
	or.b32  	%r54, %r180, %r138;
	or.b32  	%r55, %r184, %r138;
	mul.wide.u32 	%rd22, %r2, 4;
	add.s64 	%rd4, %rd2, %rd22;
	mul.wide.u32 	%rd23, %r2, 8;
	add.s64 	%rd5, %rd2, %rd23;
	mul.wide.u32 	%rd24, %r2, 12;
	add.s64 	%rd6, %rd2, %rd24;
	shr.u32 	%r56, %r2, 4;
	cvt.u64.u32 	%rd26, %r24;
$L__BB325_7:
	setp.eq.s32 	%p6, %r22, 3;
	mul.lo.s32 	%r58, %r304, %r97;
	mov.u32 	%r305, %r1;
	@%p6 bra 	$L__BB325_11;
	setp.eq.s32 	%p7, %r22, 0;
	add.s32 	%r187, %r58, %r16;
	add.s32 	%r188, %r187, %r1;
	mul.wide.s32 	%rd25, %r188, 4;
	add.s64 	%rd7, %rd2, %rd25;
	ld.global.u32 	%r189, [%rd7];
	st.shared.u32 	[%r23], %r189;
	mov.u32 	%r305, %r3;
	@%p7 bra 	$L__BB325_11;
	setp.eq.s32 	%p8, %r22, 1;
	add.s64 	%rd8, %rd7, %rd26;
	ld.global.u32 	%r190, [%rd8];
	st.shared.u32 	[%r25], %r190;
	mov.u32 	%r305, %r26;
	@%p8 bra 	$L__BB325_11;
	add.s64 	%rd28, %rd8, %rd26;
	ld.global.u32 	%r191, [%rd28];
	add.s32 	%r192, %r25, %r24;
	st.shared.u32 	[%r192], %r191;
	mov.u32 	%r305, %r27;
$L__BB325_11:
	setp.lt.u32 	%p9, %r21, 3;
	@%p9 bra 	$L__BB325_14;
	shl.b32 	%r193, %r305, 2;
	mov.u32 	%r194, _ZZ9cuda_gemmIiLi256ELi2ELi1ELi256ELi32ELi32ELi32ELi0ELi1EEviiiPT_S1_S1_iiE3Ash;
	add.s32 	%r307, %r194, %r193;
	add.s32 	%r195, %r16, %r305;
	add.s32 	%r306, %r195, %r58;
$L__BB325_13:
	mul.wide.s32 	%rd29, %r306, 4;
	add.s64 	%rd30, %rd4, %rd29;
	add.s64 	%rd31, %rd5, %rd29;
	add.s64 	%rd32, %rd6, %rd29;
	add.s64 	%rd33, %rd2, %rd29;
	ld.global.u32 	%r196, [%rd33];
	st.shared.u32 	[%r307], %r196;
	ld.global.u32 	%r197, [%rd30];
	add.s32 	%r198, %r307, %r24;
	st.shared.u32 	[%r198], %r197;
	ld.global.u32 	%r199, [%rd31];
	shl.b32 	%r200, %r2, 3;
	add.s32 	%r201, %r307, %r200;
	st.shared.u32 	[%r201], %r199;
	ld.global.u32 	%r202, [%rd32];
	mad.lo.s32 	%r203, %r2, 12, %r307;
	st.shared.u32 	[%r203], %r202;
	add.s32 	%r305, %r305, %r24;
	shl.b32 	%r204, %r2, 4;
	add.s32 	%r307, %r307, %r204;
	add.s32 	%r306, %r306, %r24;
	setp.lt.u32 	%p10, %r305, 256;
	@%p10 bra 	$L__BB325_13;
$L__BB325_14:
	setp.eq.s32 	%p11, %r22, 3;
	mov.u32 	%r309, %r1;
	@%p11 bra 	$L__BB325_18;
	setp.eq.s32 	%p12, %r22, 0;
	mov.b32 	%r205, 0;
	st.shared.u32 	[%r28], %r205;
	mov.u32 	%r309, %r3;
	@%p12 bra 	$L__BB325_18;
	setp.eq.s32 	%p13, %r22, 1;
	mov.b32 	%r206, 0;
	st.shared.u32 	[%r29], %r206;
	mov.u32 	%r309, %r26;
	@%p13 bra 	$L__BB325_18;
	mov.b32 	%r207, 0;
	st.shared.u32 	[%r30], %r207;
	mov.u32 	%r309, %r27;
$L__BB325_18:
	setp.lt.u32 	%p14, %r21, 3;
	@%p14 bra 	$L__BB325_20;
$L__BB325_19:
	shl.b32 	%r208, %r309, 2;
	mov.u32 	%r209, _ZZ9cuda_gemmIiLi256ELi2ELi1ELi256ELi32ELi32ELi32ELi0ELi1EEviiiPT_S1_S1_iiE3Csh;
	add.s32 	%r210, %r209, %r208;
	mov.b32 	%r211, 0;
	st.shared.u32 	[%r210], %r211;
	add.s32 	%r212, %r210, %r24;
	st.shared.u32 	[%r212], %r211;
	add.s32 	%r213, %r212, %r24;
	st.shared.u32 	[%r213], %r211;
	add.s32 	%r214, %r213, %r24;
	st.shared.u32 	[%r214], %r211;
	add.s32 	%r309, %r24, %r309;
	setp.lt.u32 	%p15, %r309, 256;
	@%p15 bra 	$L__BB325_19;
$L__BB325_20:
	shr.u32 	%r311, %r1, 4;
	bar.sync 	0;
	ld.shared.u32 	%r72, [%r31];
	ld.shared.u32 	%r73, [%r31+4];
	ld.shared.u32 	%r74, [%r31+8];
	ld.shared.u32 	%r75, [%r31+12];
	ld.shared.u32 	%r76, [%r31+16];
	ld.shared.u32 	%r77, [%r31+20];
	ld.shared.u32 	%r78, [%r31+24];
	ld.shared.u32 	%r79, [%r31+28];
	ld.shared.u32 	%r80, [%r32];
	ld.shared.u32 	%r81, [%r33];
	ld.shared.u32 	%r82, [%r34];
	ld.shared.u32 	%r83, [%r35];
	ld.shared.u32 	%r84, [%r36];
	ld.shared.u32 	%r85, [%r37];
	ld.shared.u32 	%r86, [%r38];
	ld.shared.u32 	%r87, [%r39];
$L__BB325_21:
	setp.ne.s32 	%p16, %r18, 0;
	mad.lo.s32 	%r215, %r311, 132, %r17;
	ld.shared.u32 	%r216, [%r215];
	shfl.sync.idx.b32	%r217|%p17, %r216, %r40, 31, -1;
	mul.lo.s32 	%r218, %r217, %r72;
	shfl.sync.idx.b32	%r219|%p18, %r216, %r41, 31, -1;
	mad.lo.s32 	%r220, %r219, %r73, %r218;
	shfl.sync.idx.b32	%r221|%p19, %r216, %r42, 31, -1;
	mad.lo.s32 	%r222, %r221, %r74, %r220;
	shfl.sync.idx.b32	%r223|%p20, %r216, %r43, 31, -1;
	mad.lo.s32 	%r224, %r223, %r75, %r222;
	shfl.sync.idx.b32	%r225|%p21, %r216, %r44, 31, -1;
	mad.lo.s32 	%r226, %r225, %r76, %r224;
	shfl.sync.idx.b32	%r227|%p22, %r216, %r45, 31, -1;
	mad.lo.s32 	%r228, %r227, %r77, %r226;
	shfl.sync.idx.b32	%r229|%p23, %r216, %r46, 31, -1;
	mad.lo.s32 	%r230, %r229, %r78, %r228;
	shfl.sync.idx.b32	%r231|%p24, %r216, %r47, 31, -1;
	mad.lo.s32 	%r232, %r231, %r79, %r230;
	shfl.sync.idx.b32	%r233|%p25, %r216, %r48, 31, -1;
	mad.lo.s32 	%r234, %r233, %r80, %r232;
	shfl.sync.idx.b32	%r235|%p26, %r216, %r49, 31, -1;
	mad.lo.s32 	%r236, %r235, %r81, %r234;
	shfl.sync.idx.b32	%r237|%p27, %r216, %r50, 31, -1;
	mad.lo.s32 	%r238, %r237, %r82, %r236;
	shfl.sync.idx.b32	%r239|%p28, %r216, %r51, 31, -1;
	mad.lo.s32 	%r240, %r239, %r83, %r238;
	shfl.sync.idx.b32	%r241|%p29, %r216, %r52, 31, -1;
	mad.lo.s32 	%r242, %r241, %r84, %r240;
	shfl.sync.idx.b32	%r243|%p30, %r216, %r53, 31, -1;
	mad.lo.s32 	%r244, %r243, %r85, %r242;
	shfl.sync.idx.b32	%r245|%p31, %r216, %r54, 31, -1;
	mad.lo.s32 	%r246, %r245, %r86, %r244;
	shfl.sync.idx.b32	%r247|%p32, %r216, %r55, 31, -1;
	mad.lo.s32 	%r248, %r247, %r87, %r246;
	shfl.sync.down.b32	%r249|%p33, %r248, 1, 7711, -1;
	add.s32 	%r89, %r249, %r248;
	@%p16 bra 	$L__BB325_23;
	shl.b32 	%r250, %r12, 2;
	shl.b32 	%r251, %r311, 5;
	or.b32  	%r252, %r251, %r250;
	mov.u32 	%r253, _ZZ9cuda_gemmIiLi256ELi2ELi1ELi256ELi32ELi32ELi32ELi0ELi1EEviiiPT_S1_S1_iiE3Csh;
	add.s32 	%r254, %r253, %r252;
	st.shared.u32 	[%r254], %r89;
$L__BB325_23:
	add.s32 	%r311, %r311, %r56;
	setp.lt.u32 	%p34, %r311, 32;
	@%p34 bra 	$L__BB325_21;
	ld.param.u32 	%r299, [_Z9cuda_gemmIiLi256ELi2ELi1ELi256ELi32ELi32ELi32ELi0ELi1EEviiiPT_S1_S1_ii_param_1];
	setp.eq.s32 	%p35, %r22, 3;
	bar.sync 	0;
	mad.lo.s32 	%r91, %r304, %r299, %r19;
	mov.u32 	%r312, %r1;
	@%p35 bra 	$L__BB325_28;
	setp.eq.s32 	%p36, %r22, 0;
	and.b32  	%r255, %r1, 7;
	shr.u32 	%r256, %r1, 3;
	mad.lo.s32 	%r257, %r256, %r20, %r255;
	add.s32 	%r258, %r91, %r257;
	ld.shared.u32 	%r259, [%r28];
	mul.wide.s32 	%rd34, %r258, 4;
	add.s64 	%rd35, %rd3, %rd34;
	st.global.u32 	[%rd35], %r259;
	mov.u32 	%r312, %r3;
	@%p36 bra 	$L__BB325_28;
	setp.eq.s32 	%p37, %r22, 1;
	and.b32  	%r260, %r3, 7;
	shr.u32 	%r261, %r3, 3;
	mad.lo.s32 	%r262, %r261, %r20, %r260;
	add.s32 	%r263, %r91, %r262;
	ld.shared.u32 	%r264, [%r29];
	mul.wide.s32 	%rd36, %r263, 4;
	add.s64 	%rd37, %rd3, %rd36;
	st.global.u32 	[%rd37], %r264;
	mov.u32 	%r312, %r26;
	@%p37 bra 	$L__BB325_28;
	and.b32  	%r265, %r26, 7;
	shr.u32 	%r266, %r26, 3;
	mad.lo.s32 	%r267, %r266, %r20, %r265;
	add.s32 	%r268, %r91, %r267;
	ld.shared.u32 	%r269, [%r30];
	mul.wide.s32 	%rd38, %r268, 4;
	add.s64 	%rd39, %rd3, %rd38;
	st.global.u32 	[%rd39], %r269;
	mov.u32 	%r312, %r27;
$L__BB325_28:
	setp.lt.u32 	%p38, %r21, 3;
	@%p38 bra 	$L__BB325_30;
$L__BB325_29:
	shr.u32 	%r270, %r312, 3;
	and.b32  	%r271, %r312, 7;
	add.s32 	%r272, %r91, %r271;
	mad.lo.s32 	%r273, %r270, %r20, %r272;
	shl.b32 	%r274, %r312, 2;
	mov.u32 	%r275, _ZZ9cuda_gemmIiLi256ELi2ELi1ELi256ELi32ELi32ELi32ELi0ELi1EEviiiPT_S1_S1_iiE3Csh;
	add.s32 	%r276, %r275, %r274;
	ld.shared.u32 	%r277, [%r276];
	mul.wide.s32 	%rd40, %r273, 4;
	add.s64 	%rd41, %rd3, %rd40;
	st.global.u32 	[%rd41], %r277;
	add.s32 	%r278, %r312, %r2;
	shr.u32 	%r279, %r278, 3;
	and.b32  	%r280, %r278, 7;
	add.s32 	%r281, %r91, %r280;
	mad.lo.s32 	%r282, %r279, %r20, %r281;
	add.s32 	%r283, %r276, %r24;
	ld.shared.u32 	%r284, [%r283];
	mul.wide.s32 	%rd42, %r282, 4;
	add.s64 	%rd43, %rd3, %rd42;
	st.global.u32 	[%rd43], %r284;
	add.s32 	%r285, %r278, %r2;
	shr.u32 	%r286, %r285, 3;
	and.b32  	%r287, %r285, 7;
	add.s32 	%r288, %r91, %r287;
	mad.lo.s32 	%r289, %r286, %r20, %r288;
	add.s32 	%r290, %r283, %r24;
	ld.shared.u32 	%r291, [%r290];
	mul.wide.s32 	%rd44, %r289, 4;
	add.s64 	%rd45, %rd3, %rd44;
	st.global.u32 	[%rd45], %r291;
	add.s32 	%r292, %r285, %r2;
	shr.u32 	%r293, %r292, 3;
	and.b32  	%r294, %r292, 7;
	add.s32 	%r295, %r91, %r294;
	mad.lo.s32 	%r296, %r293, %r20, %r295;
	add.s32 	%r297, %r290, %r24;
	ld.shared.u32 	%r298, [%r297];
	mul.wide.s32 	%rd46, %r296, 4;
	add.s64 	%rd47, %rd3, %rd46;
	st.global.u32 	[%rd47], %r298;
	add.s32 	%r312, %r292, %r2;
	setp.lt.u32 	%p39, %r312, 256;
	@%p39 bra 	$L__BB325_29;
$L__BB325_30:
	add.s32 	%r304, %r304, %r14;
	setp.lt.u32 	%p40, %r304, %r15;
	@%p40 bra 	$L__BB325_7;
$L__BB325_31:
	ret;

}
	// .globl	_Z9cuda_gemmIiLi256ELi2ELi1ELi256ELi32ELi32ELi32ELi1ELi0EEviiiPT_S1_S1_ii
.visible .entry _Z9cuda_gemmIiLi256ELi2ELi1ELi256ELi32ELi32ELi32ELi1ELi0EEviiiPT_S1_S1_ii(
	.param .u32 _Z9cuda_gemmIiLi256ELi2ELi1ELi256ELi32ELi32ELi32ELi1ELi0EEviiiPT_S1_S1_ii_param_0,
	.param .u32 _Z9cuda_gemmIiLi256ELi2ELi1ELi256ELi32ELi32ELi32ELi1ELi0EEviiiPT_S1_S1_ii_param_1,
	.param .u32 _Z9cuda_gemmIiLi256ELi2ELi1ELi256ELi32ELi32ELi32ELi1ELi0EEviiiPT_S1_S1_ii_param_2,
	.param .u64 .ptr .align 1 _Z9cuda_gemmIiLi256ELi2ELi1ELi256ELi32ELi32ELi32ELi1ELi0EEviiiPT_S1_S1_ii_param_3,
	.param .u64 .ptr .align 1 _Z9cuda_gemmIiLi256ELi2ELi1ELi256ELi32ELi32ELi32ELi1ELi0EEviiiPT_S1_S1_ii_param_4,
	.param .u64 .ptr .align 1 _Z9cuda_gemmIiLi256ELi2ELi1ELi256ELi32ELi32ELi32ELi1ELi0EEviiiPT_S1_S1_ii_param_5,
	.param .u32 _Z9cuda_gemmIiLi256ELi2ELi1ELi256ELi32ELi32ELi32ELi1ELi0EEviiiPT_S1_S1_ii_param_6,
	.param .u32 _Z9cuda_gemmIiLi256ELi2ELi1ELi256ELi32ELi32ELi32ELi1ELi0EEviiiPT_S1_S1_ii_param_7
)
.maxntid 256
{
	.reg .pred 	%p<197>;
	.reg .b32 	%r<1052>;
	.reg .b64 	%rd<38>;
	// demoted variable
	.shared .align 128 .b8 _ZZ9cuda_gemmIiLi256ELi2ELi1ELi256ELi32ELi32ELi32ELi1ELi0EEviiiPT_S1_S1_iiE11kron_fac_sh[4224];
	// demoted variable
	.shared .align 128 .b8 _ZZ9cuda_gemmIiLi256ELi2ELi1ELi256ELi32ELi32ELi32ELi1ELi0EEviiiPT_S1_S1_iiE3Ash[1024];
	// demoted variable
	.shared .align 128 .b8 _ZZ9cuda_gemmIiLi256ELi2ELi1ELi256ELi32ELi32ELi32ELi1ELi0EEviiiPT_S1_S1_iiE3Csh[1024];
	ld.param.u64 	%rd12, [_Z9cuda_gemmIiLi256ELi2ELi1ELi256ELi32ELi32ELi32ELi1ELi0EEviiiPT_S1_S1_ii_param_3];
	ld.param.u64 	%rd11, [_Z9cuda_gemmIiLi256ELi2ELi1ELi256ELi32ELi32ELi32ELi1ELi0EEviiiPT_S1_S1_ii_param_4];
	ld.param.u64 	%rd13, [_Z9cuda_gemmIiLi256ELi2ELi1ELi256ELi32ELi32ELi32ELi1ELi0EEviiiPT_S1_S1_ii_param_5];
	ld.param.u32 	%r363, [_Z9cuda_gemmIiLi256ELi2ELi1ELi256ELi32ELi32ELi32ELi1ELi0EEviiiPT_S1_S1_ii_param_6];
	ld.param.u32 	%r364, [_Z9cuda_gemmIiLi256ELi2ELi1ELi256ELi32ELi32ELi32ELi1ELi0EEviiiPT_S1_S1_ii_param_7];
	cvta.to.global.u64 	%rd1, %rd12;
	cvta.to.global.u64 	%rd2, %rd13;
	mov.u32 	%r1, %tid.x;
	and.b32  	%r2, %r1, 31;
	setp.lt.s32 	%p1, %r364, 16;
	shr.u32 	%r3, %r364, 4;
	selp.b32 	%r4, 1, %r3, %p1;
	mul.lo.s32 	%r5, %r364, %r363;
	setp.ge.u32 	%p2, %r1, %r5;
	@%p2 bra 	$L__BB326_3;
	mov.u32 	%r6, %ntid.x;
	cvta.to.global.u64 	%rd3, %rd11;
	mov.u32 	%r858, %r1;
$L__BB326_2:
	mul.wide.u32 	%rd14, %r858, 4;
	add.s64 	%rd15, %rd3, %rd14;
	ld.global.u32 	%r365, [%rd15];
	rem.u32 	%r366, %r858, %r363;
	mov.u32 	%r367, _ZZ9cuda_gemmIiLi256ELi2ELi1ELi256ELi32ELi32ELi32ELi1ELi0EEviiiPT_S1_S1_iiE11kron_fac_sh;
	mad.lo.s32 	%r368, %r366, 132, %r367;
	div.u32 	%r369, %r858, %r364;
	shl.b32 	%r370, %r369, 2;
	add.s32 	%r371, %r368, %r370;
	st.shared.u32 	[%r371], %r365;
	add.s32 	%r858, %r858, %r6;
	setp.lt.u32 	%p3, %r858, %r5;
	@%p3 bra 	$L__BB326_2;
$L__BB326_3:
	div.s32 	%r9, 256, %r364;
	mul.lo.s32 	%r372, %r9, %r4;
	min.s32 	%r10, %r372, 256;
	div.u32 	%r12, %r1, %r10;
	mul.lo.s32 	%r373, %r12, %r10;
	sub.s32 	%r374, %r1, %r373;
	div.u32 	%r11, %r374, %r4;
	mov.u32 	%r13, %ntid.x;
	div.u32 	%r14, %r13, %r10;
	mov.u32 	%r875, %ctaid.y;
	mov.u32 	%r375, %nctaid.y;
	shl.b32 	%r376, %r375, 1;
	setp.ge.u32 	%p4, %r875, %r376;
	@%p4 bra 	$L__BB326_239;
	and.b32  	%r16, %r11, 15;
	rem.u32 	%r378, %r1, %r4;
	shl.b32 	%r17, %r378, 4;
	min.s32 	%r18, %r363, 32;
	shl.b32 	%r379, %r364, 8;
	sub.s32 	%r19, 8223, %r379;
	shl.b32 	%r380, %r4, 8;
	sub.s32 	%r20, 8223, %r380;
	add.s32 	%r21, %r1, %r13;
	max.u32 	%r381, %r21, 256;
	setp.lt.u32 	%p5, %r21, 256;
	selp.u32 	%r382, 1, 0, %p5;
	add.s32 	%r383, %r21, %r382;
	sub.s32 	%r384, %r381, %r383;
	div.u32 	%r385, %r384, %r13;
	add.s32 	%r22, %r385, %r382;
	and.b32  	%r23, %r22, 3;
	shl.b32 	%r24, %r13, 2;
	add.s32 	%r25, %r21, %r13;
	add.s32 	%r26, %r25, %r13;
	setp.lt.s32 	%p6, %r16, %r364;
	selp.b32 	%r386, 0, %r364, %p6;
	sub.s32 	%r27, %r16, %r386;
	add.s32 	%r387, %r16, 1;
	setp.lt.s32 	%p7, %r387, %r364;
	selp.b32 	%r388, 0, %r364, %p7;
	sub.s32 	%r28, %r387, %r388;
	add.s32 	%r389, %r16, 2;
	setp.lt.s32 	%p8, %r389, %r364;
	selp.b32 	%r390, 0, %r364, %p8;
	sub.s32 	%r29, %r389, %r390;
	add.s32 	%r391, %r16, 3;
	setp.lt.s32 	%p9, %r391, %r364;
	selp.b32 	%r392, 0, %r364, %p9;
	sub.s32 	%r30, %r391, %r392;
	add.s32 	%r393, %r16, 4;
	setp.lt.s32 	%p10, %r393, %r364;
	selp.b32 	%r394, 0, %r364, %p10;
	sub.s32 	%r31, %r393, %r394;
	add.s32 	%r395, %r16, 5;
	setp.lt.s32 	%p11, %r395, %r364;
	selp.b32 	%r396, 0, %r364, %p11;
	sub.s32 	%r32, %r395, %r396;
	add.s32 	%r397, %r16, 6;
	setp.lt.s32 	%p12, %r397, %r364;
	selp.b32 	%r398, 0, %r364, %p12;
	sub.s32 	%r33, %r397, %r398;
	add.s32 	%r399, %r16, 7;
	setp.lt.s32 	%p13, %r399, %r364;
	selp.b32 	%r400, 0, %r364, %p13;
	sub.s32 	%r34, %r399, %r400;
	add.s32 	%r401, %r16, 8;
	setp.lt.s32 	%p14, %r401, %r364;
	selp.b32 	%r402, 0, %r364, %p14;
	sub.s32 	%r35, %r401, %r402;
	add.s32 	%r403, %r16, 9;
	setp.lt.s32 	%p15, %r403, %r364;
	selp.b32 	%r404, 0, %r364, %p15;
	sub.s32 	%r36, %r403, %r404;
	add.s32 	%r405, %r16, 10;
	setp.lt.s32 	%p16, %r405, %r364;
	selp.b32 	%r406, 0, %r364, %p16;
	sub.s32 	%r37, %r405, %r406;
	add.s32 	%r407, %r16, 11;
	setp.lt.s32 	%p17, %r407, %r364;
	selp.b32 	%r408, 0, %r364, %p17;
	sub.s32 	%r38, %r407, %r408;
	add.s32 	%r409, %r16, 12;
	setp.lt.s32 	%p18, %r409, %r364;
	selp.b32 	%r410, 0, %r364, %p18;
	sub.s32 	%r39, %r409, %r410;
	add.s32 	%r411, %r16, 13;
	setp.lt.s32 	%p19, %r411, %r364;
	selp.b32 	%r412, 0, %r364, %p19;
	sub.s32 	%r40, %r411, %r412;
	add.s32 	%r413, %r16, 14;
	setp.lt.s32 	%p20, %r413, %r364;
	selp.b32 	%r414, 0, %r364, %p20;
	sub.s32 	%r41, %r413, %r414;
	add.s32 	%r415, %r16, 15;
	setp.lt.s32 	%p21, %r415, %r364;
	selp.b32 	%r416, 0, %r364, %p21;
	sub.s32 	%r42, %r415, %r416;
	shl.b32 	%r43, %r13, 4;
	shl.b32 	%r44, %r13, 3;
	mul.lo.s32 	%r45, %r13, 12;
	mul.wide.u32 	%rd16, %r13, 4;
	add.s64 	%rd4, %rd1, %rd16;
	mul.wide.u32 	%rd17, %r13, 8;
	add.s64 	%rd5, %rd1, %rd17;
	mul.wide.u32 	%rd18, %r13, 12;
	add.s64 	%rd6, %rd1, %rd18;
	cvt.u64.u32 	%rd34, %r24;
$L__BB326_5:
	setp.eq.s32 	%p22, %r23, 3;
	mov.u32 	%r876, %r1;
	@%p22 bra 	$L__BB326_9;
	setp.eq.s32 	%p23, %r23, 0;
	shl.b32 	%r417, %r875, 8;
	or.b32  	%r418, %r417, %r1;
	mul.wide.s32 	%rd19, %r418, 4;
	add.s64 	%rd7, %rd1, %rd19;
	ld.global.u32 	%r419, [%rd7];
	shl.b32 	%r420, %r1, 2;
	mov.u32 	%r421, _ZZ9cuda_gemmIiLi256ELi2ELi1ELi256ELi32ELi32ELi32ELi1ELi0EEviiiPT_S1_S1_iiE3Ash;
	add.s32 	%r422, %r421, %r420;
	st.shared.u32 	[%r422], %r419;
	mov.u32 	%r876, %r21;
	@%p23 bra 	$L__BB326_9;
	setp.eq.s32 	%p24, %r23, 1;
	cvt.u64.u32 	%rd20, %r24;
	add.s64 	%rd8, %rd7, %rd20;
	ld.global.u32 	%r423, [%rd8];
	add.s32 	%r427, %r422, %r24;
	st.shared.u32 	[%r427], %r423;
	mov.u32 	%r876, %r25;
	@%p24 bra 	$L__BB326_9;
	add.s64 	%rd22, %rd8, %rd20;
	ld.global.u32 	%r428, [%rd22];
	add.s32 	%r433, %r427, %r24;
	st.shared.u32 	[%r433], %r428;
	mov.u32 	%r876, %r26;
$L__BB326_9:
	setp.lt.u32 	%p25, %r22, 3;
	@%p25 bra 	$L__BB326_12;
	shl.b32 	%r434, %r876, 2;
	mov.u32 	%r435, _ZZ9cuda_gemmIiLi256ELi2ELi1ELi256ELi32ELi32ELi32ELi1ELi0EEviiiPT_S1_S1_iiE3Ash;
	add.s32 	%r878, %r435, %r434;
	shl.b32 	%r436, %r875, 8;
	add.s32 	%r877, %r876, %r436;
$L__BB326_11:
	mul.wide.s32 	%rd23, %r877, 4;
	add.s64 	%rd24, %rd4, %rd23;
	add.s64 	%rd25, %rd5, %rd23;
	add.s64 	%rd26, %rd6, %rd23;
	add.s64 	%rd27, %rd1, %rd23;
	ld.global.u32 	%r437, [%rd27];
	st.shared.u32 	[%r878], %r437;
	ld.global.u32 	%r438, [%rd24];
	add.s32 	%r439, %r878, %r24;
	st.shared.u32 	[%r439], %r438;
	ld.global.u32 	%r440, [%rd25];
	add.s32 	%r441, %r878, %r44;
	st.shared.u32 	[%r441], %r440;
	ld.global.u32 	%r442, [%rd26];
	add.s32 	%r443, %r878, %r45;
	st.shared.u32 	[%r443], %r442;
	add.s32 	%r876, %r876, %r24;
	add.s32 	%r878, %r878, %r43;
	add.s32 	%r877, %r877, %r24;
	setp.lt.u32 	%p26, %r876, 256;
	@%p26 bra 	$L__BB326_11;
$L__BB326_12:
	mov.u32 	%r880, %r1;
	@%p22 bra 	$L__BB326_16;
	setp.eq.s32 	%p28, %r23, 0;
	shl.b32 	%r444, %r1, 2;
	mov.u32 	%r445, _ZZ9cuda_gemmIiLi256ELi2ELi1ELi256ELi32ELi32ELi32ELi1ELi0EEviiiPT_S1_S1_iiE3Csh;
	add.s32 	%r446, %r445, %r444;
	mov.b32 	%r447, 0;
	st.shared.u32 	[%r446], %r447;
	mov.u32 	%r880, %r21;
	@%p28 bra 	$L__BB326_16;
	setp.eq.s32 	%p29, %r23, 1;
	add.s32 	%r451, %r446, %r24;
	mov.b32 	%r452, 0;
	st.shared.u32 	[%r451], %r452;
	mov.u32 	%r880, %r25;
	@%p29 bra 	$L__BB326_16;
	add.s32 	%r457, %r451, %r24;
	mov.b32 	%r458, 0;
	st.shared.u32 	[%r457], %r458;
	mov.u32 	%r880, %r26;
$L__BB326_16:
	@%p25 bra 	$L__BB326_18;
$L__BB326_17:
	shl.b32 	%r459, %r880, 2;
	mov.u32 	%r460, _ZZ9cuda_gemmIiLi256ELi2ELi1ELi256ELi32ELi32ELi32ELi1ELi0EEviiiPT_S1_S1_iiE3Csh;
	add.s32 	%r461, %r460, %r459;
	mov.b32 	%r462, 0;
	st.shared.u32 	[%r461], %r462;
	add.s32 	%r463, %r461, %r24;
	st.shared.u32 	[%r463], %r462;
	add.s32 	%r464, %r463, %r24;
	st.shared.u32 	[%r464], %r462;
	add.s32 	%r465, %r464, %r24;
	st.shared.u32 	[%r465], %r462;
	add.s32 	%r880, %r24, %r880;
	setp.lt.u32 	%p31, %r880, 256;
	@%p31 bra 	$L__BB326_17;
$L__BB326_18:
	setp.lt.s32 	%p32, %r9, 1;
	bar.sync 	0;
	@%p32 bra 	$L__BB326_232;
	setp.ne.s32 	%p33, %r4, 1;
	@%p33 bra 	$L__BB326_89;
	mov.b32 	%r898, 0;
$L__BB326_21:
	setp.lt.s32 	%p140, %r364, 1;
	add.s32 	%r92, %r898, %r11;
	mad.lo.s32 	%r93, %r92, %r364, %r17;
	@%p140 bra 	$L__BB326_23;
	add.s32 	%r707, %r93, %r16;
	shl.b32 	%r708, %r707, 2;
	mov.u32 	%r709, _ZZ9cuda_gemmIiLi256ELi2ELi1ELi256ELi32ELi32ELi32ELi1ELi0EEviiiPT_S1_S1_iiE3Ash;
	add.s32 	%r710, %r709, %r708;
	ld.shared.u32 	%r1049, [%r710];
$L__BB326_23:
	setp.lt.s32 	%p141, %r364, 2;
	@%p141 bra 	$L__BB326_25;
	add.s32 	%r711, %r11, 1;
	and.b32  	%r712, %r711, 15;
	add.s32 	%r713, %r93, %r712;
	shl.b32 	%r714, %r713, 2;
	mov.u32 	%r715, _ZZ9cuda_gemmIiLi256ELi2ELi1ELi256ELi32ELi32ELi32ELi1ELi0EEviiiPT_S1_S1_iiE3Ash;
	add.s32 	%r716, %r715, %r714;
	ld.shared.u32 	%r1048, [%r716];
$L__BB326_25:
	setp.lt.s32 	%p142, %r364, 3;
	@%p142 bra 	$L__BB326_27;
	add.s32 	%r717, %r11, 2;
	and.b32  	%r718, %r717, 15;
	add.s32 	%r719, %r93, %r718;
	shl.b32 	%r720, %r719, 2;
	mov.u32 	%r721, _ZZ9cuda_gemmIiLi256ELi2ELi1ELi256ELi32ELi32ELi32ELi1ELi0EEviiiPT_S1_S1_iiE3Ash;
	add.s32 	%r722, %r721, %r720;
	ld.shared.u32 	%r1047, [%r722];
$L__BB326_27:
	setp.lt.s32 	%p143, %r364, 4;
	@%p143 bra 	$L__BB326_29;
	add.s32 	%r723, %r11, 3;
	and.b32  	%r724, %r723, 15;
	add.s32 	%r725, %r93, %r724;
	shl.b32 	%r726, %r725, 2;
	mov.u32 	%r727, _ZZ9cuda_gemmIiLi256ELi2ELi1ELi256ELi32ELi32ELi32ELi1ELi0EEviiiPT_S1_S1_iiE3Ash;
	add.s32 	%r728, %r727, %r726;
	ld.shared.u32 	%r1046, [%r728];
$L__BB326_29:
	setp.lt.s32 	%p144, %r364, 5;
	@%p144 bra 	$L__BB326_31;
	add.s32 	%r729, %r11, 4;
	and.b32  	%r730, %r729, 15;
	add.s32 	%r731, %r93, %r730;
	shl.b32 	%r732, %r731, 2;
	mov.u32 	%r733, _ZZ9cuda_gemmIiLi256ELi2ELi1ELi256ELi32ELi32ELi32ELi1ELi0EEviiiPT_S1_S1_iiE3Ash;
	add.s32 	%r734, %r733, %r732;
	ld.shared.u32 	%r1045, [%r734];
$L__BB326_31:
	setp.lt.s32 	%p145, %r364, 6;
	@%p145 bra 	$L__BB326_33;
	add.s32 	%r735, %r11, 5;
	and.b32  	%r736, %r735, 15;
	add.s32 	%r737, %r93, %r736;
	shl.b32 	%r738, %r737, 2;
	mov.u32 	%r739, _ZZ9cuda_gemmIiLi256ELi2ELi1ELi256ELi32ELi32ELi32ELi1ELi0EEviiiPT_S1_S1_iiE3Ash;
	add.s32 	%r740, %r739, %r738;
	ld.shared.u32 	%r1044, [%r740];
$L__BB326_33:
	setp.lt.s32 	%p146, %r364, 7;
	@%p146 bra 	$L__BB326_35;
	add.s32 	%r741, %r11, 6;
	and.b32  	%r742, %r741, 15;
	add.s32 	%r743, %r93, %r742;
	shl.b32 	%r744, %r743, 2;
	mov.u32 	%r745, _ZZ9cuda_gemmIiLi256ELi2ELi1ELi256ELi32ELi32ELi32ELi1ELi0EEviiiPT_S1_S1_iiE3Ash;
	add.s32 	%r746, %r745, %r744;
	ld.shared.u32 	%r1043, [%r746];
$L__BB326_35:
	setp.lt.s32 	%p147, %r364, 8;
	@%p147 bra 	$L__BB326_37;
	add.s32 	%r747, %r11, 7;
	and.b32  	%r748, %r747, 15;
	add.s32 	%r749, %r93, %r748;
	shl.b32 	%r750, %r749, 2;
	mov.u32 	%r751, _ZZ9cuda_gemmIiLi256ELi2ELi1ELi256ELi32ELi32ELi32ELi1ELi0EEviiiPT_S1_S1_iiE3Ash;
	add.s32 	%r752, %r751, %r750;
	ld.shared.u32 	%r1042, [%r752];
$L__BB326_37:
	setp.lt.s32 	%p148, %r364, 9;
	@%p148 bra 	$L__BB326_39;
	xor.b32  	%r753, %r16, 8;
	add.s32 	%r754, %r93, %r753;
	shl.b32 	%r755, %r754, 2;
	mov.u32 	%r756, _ZZ9cuda_gemmIiLi256ELi2ELi1ELi256ELi32ELi32ELi32ELi1ELi0EEviiiPT_S1_S1_iiE3Ash;
	add.s32 	%r757, %r756, %r755;
	ld.shared.u32 	%r1041, [%r757];
$L__BB326_39:
	setp.lt.s32 	%p149, %r364, 10;
	@%p149 bra 	$L__BB326_41;
	add.s32 	%r758, %r11, 9;
	and.b32  	%r759, %r758, 15;
	add.s32 	%r760, %r93, %r759;
	shl.b32 	%r761, %r760, 2;
	mov.u32 	%r762, _ZZ9cuda_gemmIiLi256ELi2ELi1ELi256ELi32ELi32ELi32ELi1ELi0EEviiiPT_S1_S1_iiE3Ash;
	add.s32 	%r763, %r762, %r761;
	ld.shared.u32 	%r1040, [%r763];
$L__BB326_41:
	setp.lt.s32 	%p150, %r364, 11;
	@%p150 bra 	$L__BB326_43;
	add.s32 	%r764, %r11, 10;
	and.b32  	%r765, %r764, 15;
	add.s32 	%r766, %r93, %r765;
	shl.b32 	%r767, %r766, 2;
	mov.u32 	%r768, _ZZ9cuda_gemmIiLi256ELi2ELi1ELi256ELi32ELi32ELi32ELi1ELi0EEviiiPT_S1_S1_iiE3Ash;
	add.s32 	%r769, %r768, %r767;
	ld.shared.u32 	%r1039, [%r769];
$L__BB326_43:
	setp.lt.s32 	%p151, %r364, 12;
	@%p151 bra 	$L__BB326_45;
	add.s32 	%r770, %r11, 11;
	and.b32  	%r771, %r770, 15;
	add.s32 	%r772, %r93, %r771;
	shl.b32 	%r773, %r772, 2;
	mov.u32 	%r774, _ZZ9cuda_gemmIiLi256ELi2ELi1ELi256ELi32ELi32ELi32ELi1ELi0EEviiiPT_S1_S1_iiE3Ash;
	add.s32 	%r775, %r774, %r773;
	ld.shared.u32 	%r1038, [%r775];
$L__BB326_45:
	setp.lt.s32 	%p152, %r364, 13;
	@%p152 bra 	$L__BB326_47;
	add.s32 	%r776, %r11, 12;
	and.b32  	%r777, %r776, 15;
	add.s32 	%r778, %r93, %r777;
	shl.b32 	%r779, %r778, 2;
	mov.u32 	%r780, _ZZ9cuda_gemmIiLi256ELi2ELi1ELi256ELi32ELi32ELi32ELi1ELi0EEviiiPT_S1_S1_iiE3Ash;
	add.s32 	%r781, %r780, %r779;
	ld.shared.u32 	%r1037, [%r781];
$L__BB326_47:
	setp.lt.s32 	%p153, %r364, 14;
	@%p153 bra 	$L__BB326_49;
	add.s32 	%r782, %r11, 13;
	and.b32  	%r783, %r782, 15;
	add.s32 	%r784, %r93, %r783;
	shl.b32 	%r785, %r784, 2;
	mov.u32 	%r786, _ZZ9cuda_gemmIiLi256ELi2ELi1ELi256ELi32ELi32ELi32ELi1ELi0EEviiiPT_S1_S1_iiE3Ash;
	add.s32 	%r787, %r786, %r785;
	ld.shared.u32 	%r1036, [%r787];
$L__BB326_49:
	setp.lt.s32 	%p154, %r364, 15;
	@%p154 bra 	$L__BB326_51;
	add.s32 	%r788, %r11, 14;
	and.b32  	%r789, %r788, 15;
	add.s32 	%r790, %r93, %r789;
	shl.b32 	%r791, %r790, 2;
	mov.u32 	%r792, _ZZ9cuda_gemmIiLi256ELi2ELi1ELi256ELi32ELi32ELi32ELi1ELi0EEviiiPT_S1_S1_iiE3Ash;
	add.s32 	%r793, %r792, %r791;
	ld.shared.u32 	%r1035, [%r793];
$L__BB326_51:
	setp.lt.s32 	%p155, %r364, 16;
	@%p155 bra 	$L__BB326_53;
	add.s32 	%r794, %r11, -1;
	and.b32  	%r795, %r794, 15;
	add.s32 	%r796, %r93, %r795;
	shl.b32 	%r797, %r796, 2;
	mov.u32 	%r798, _ZZ9cuda_gemmIiLi256ELi2ELi1ELi256ELi32ELi32ELi32ELi1ELi0EEviiiPT_S1_S1_iiE3Ash;
	add.s32 	%r799, %r798, %r797;
	ld.shared.u32 	%r1034, [%r799];
$L__BB326_53:
	setp.lt.s32 	%p156, %r12, %r18;
	@%p156 bra 	$L__BB326_55;
$L__BB326_54:
	add.s32 	%r898, %r898, %r10;
	setp.lt.s32 	%p190, %r898, %r9;
	@%p190 bra 	$L__BB326_21;
	bra.uni 	$L__BB326_232;
$L__BB326_55:
	rem.s32 	%r800, %r2, %r364;
	shl.b32 	%r801, %r800, 2;
	mov.u32 	%r802, _ZZ9cuda_gemmIiLi256ELi2ELi1ELi256ELi32ELi32ELi32ELi1ELi0EEviiiPT_S1_S1_iiE11kron_fac_sh;
	add.s32 	%r127, %r802, %r801;
	mov.u32 	%r915, %r12;
$L__BB326_56:
	mad.lo.s32 	%r804, %r915, 132, %r127;
	ld.shared.u32 	%r129, [%r804];
	mov.b32 	%r917, 0;
	@%p140 bra 	$L__BB326_58;
	shfl.sync.idx.b32	%r805|%p158, %r129, %r27, %r19, -1;
	mul.lo.s32 	%r917, %r805, %r1049;
$L__BB326_58:
	@%p141 bra 	$L__BB326_60;
	shfl.sync.idx.b32	%r806|%p160, %r129, %r28, %r19, -1;
	mad.lo.s32 	%r917, %r806, %r1048, %r917;
$L__BB326_60:
	@%p142 bra 	$L__BB326_62;
	shfl.sync.idx.b32	%r807|%p162, %r129, %r29, %r19, -1;
	mad.lo.s32 	%r917, %r807, %r1047, %r917;
$L__BB326_62:
	@%p143 bra 	$L__BB326_64;
	shfl.sync.idx.b32	%r808|%p164, %r129, %r30, %r19, -1;
	mad.lo.s32 	%r917, %r808, %r1046, %r917;
$L__BB326_64:
	setp.lt.s32 	%p165, %r364, 5;
	@%p165 bra 	$L__BB326_66;
	shfl.sync.idx.b32	%r809|%p166, %r129, %r31, %r19, -1;
	mad.lo.s32 	%r917, %r809, %r1045, %r917;
$L__BB326_66:
	setp.lt.s32 	%p167, %r364, 6;
	@%p167 bra 	$L__BB326_68;
	shfl.sync.idx.b32	%r810|%p168, %r129, %r32, %r19, -1;
	mad.lo.s32 	%r917, %r810, %r1044, %r917;
$L__BB326_68:
	setp.lt.s32 	%p169, %r364, 7;
	@%p169 bra 	$L__BB326_70;
	shfl.sync.idx.b32	%r811|%p170, %r129, %r33, %r19, -1;
	mad.lo.s32 	%r917, %r811, %r1043, %r917;
$L__BB326_70:
	setp.lt.s32 	%p171, %r364, 8;
	@%p171 bra 	$L__BB326_72;
	shfl.sync.idx.b32	%r812|%p172, %r129, %r34, %r19, -1;
	mad.lo.s32 	%r917, %r812, %r1042, %r917;
$L__BB326_72:
	setp.lt.s32 	%p173, %r364, 9;
	@%p173 bra 	$L__BB326_74;
	shfl.sync.idx.b32	%r813|%p174, %r129, %r35, %r19, -1;
	mad.lo.s32 	%r917, %r813, %r1041, %r917;
$L__BB326_74:
	setp.lt.s32 	%p175, %r364, 10;
	@%p175 bra 	$L__BB326_76;
	shfl.sync.idx.b32	%r814|%p176, %r129, %r36, %r19, -1;
	mad.lo.s32 	%r917, %r814, %r1040, %r917;
$L__BB326_76:
	setp.lt.s32 	%p177, %r364, 11;
	@%p177 bra 	$L__BB326_78;
	shfl.sync.idx.b32	%r815|%p178, %r129, %r37, %r19, -1;
	mad.lo.s32 	%r917, %r815, %r1039, %r917;
$L__BB326_78:
	setp.lt.s32 	%p179, %r364, 12;
	@%p179 bra 	$L__BB326_80;
	shfl.sync.idx.b32	%r816|%p180, %r129, %r38, %r19, -1;
	mad.lo.s32 	%r917, %r816, %r1038, %r917;
$L__BB326_80:
	setp.lt.s32 	%p181, %r364, 13;
	@%p181 bra 	$L__BB326_82;
	shfl.sync.idx.b32	%r817|%p182, %r129, %r39, %r19, -1;
	mad.lo.s32 	%r917, %r817, %r1037, %r917;
$L__BB326_82:
	setp.lt.s32 	%p183, %r364, 14;
	@%p183 bra 	$L__BB326_84;
	shfl.sync.idx.b32	%r818|%p184, %r129, %r40, %r19, -1;
	mad.lo.s32 	%r917, %r818, %r1036, %r917;
$L__BB326_84:
	setp.lt.s32 	%p185, %r364, 15;
	@%p185 bra 	$L__BB326_86;
	shfl.sync.idx.b32	%r819|%p186, %r129, %r41, %r19, -1;
	mad.lo.s32 	%r917, %r819, %r1035, %r917;
$L__BB326_86:
	setp.lt.s32 	%p187, %r364, 16;
	@%p187 bra 	$L__BB326_88;
	shfl.sync.idx.b32	%r820|%p188, %r129, %r42, %r19, -1;
	mad.lo.s32 	%r917, %r820, %r1034, %r917;
$L__BB326_88:
	mad.lo.s32 	%r821, %r915, %r9, %r92;
	shl.b32 	%r822, %r821, 2;
	mov.u32 	%r823, _ZZ9cuda_gemmIiLi256ELi2ELi1ELi256ELi32ELi32ELi32ELi1ELi0EEviiiPT_S1_S1_iiE3Csh;
	add.s32 	%r824, %r823, %r822;
	ld.shared.u32 	%r825, [%r824];
	add.s32 	%r826, %r825, %r917;
	st.shared.u32 	[%r824], %r826;
	add.s32 	%r915, %r915, %r14;
	setp.lt.s32 	%p189, %r915, %r18;
	@%p189 bra 	$L__BB326_56;
	bra.uni 	$L__BB326_54;
$L__BB326_89:
	setp.gt.u32 	%p34, %r364, 31;
	@%p34 bra 	$L__BB326_123;
	mov.b32 	%r1000, 0;
$L__BB326_91:
	setp.eq.s32 	%p35, %r364, 0;
	add.s32 	%r272, %r1000, %r11;
	mad.lo.s32 	%r273, %r272, %r364, %r17;
	@%p35 bra 	$L__BB326_93;
	add.s32 	%r467, %r273, %r16;
	shl.b32 	%r468, %r467, 2;
	mov.u32 	%r469, _ZZ9cuda_gemmIiLi256ELi2ELi1ELi256ELi32ELi32ELi32ELi1ELi0EEviiiPT_S1_S1_iiE3Ash;
	add.s32 	%r470, %r469, %r468;
	ld.shared.u32 	%r1049, [%r470];
$L__BB326_93:
	setp.lt.s32 	%p36, %r364, 2;
	@%p36 bra 	$L__BB326_95;
	add.s32 	%r471, %r11, 1;
	and.b32  	%r472, %r471, 15;
	add.s32 	%r473, %r273, %r472;
	shl.b32 	%r474, %r473, 2;
	mov.u32 	%r475, _ZZ9cuda_gemmIiLi256ELi2ELi1ELi256ELi32ELi32ELi32ELi1ELi0EEviiiPT_S1_S1_iiE3Ash;
	add.s32 	%r476, %r475, %r474;
	ld.shared.u32 	%r1048, [%r476];
$L__BB326_95:
	setp.lt.s32 	%p37, %r364, 3;
	@%p37 bra 	$L__BB326_97;
	add.s32 	%r477, %r11, 2;
	and.b32  	%r478, %r477, 15;
	add.s32 	%r479, %r273, %r478;
	shl.b32 	%r480, %r479, 2;
	mov.u32 	%r481, _ZZ9cuda_gemmIiLi256ELi2ELi1ELi256ELi32ELi32ELi32ELi1ELi0EEviiiPT_S1_S1_iiE3Ash;
	add.s32 	%r482, %r481, %r480;
	ld.shared.u32 	%r1047, [%r482];
$L__BB326_97:
	setp.lt.s32 	%p38, %r364, 4;
	@%p38 bra 	$L__BB326_99;
	add.s32 	%r483, %r11, 3;
	and.b32  	%r484, %r483, 15;
	add.s32 	%r485, %r273, %r484;
	shl.b32 	%r486, %r485, 2;
	mov.u32 	%r487, _ZZ9cuda_gemmIiLi256ELi2ELi1ELi256ELi32ELi32ELi32ELi1ELi0EEviiiPT_S1_S1_iiE3Ash;
	add.s32 	%r488, %r487, %r486;
	ld.shared.u32 	%r1046, [%r488];
$L__BB326_99:
	setp.lt.s32 	%p39, %r364, 5;
	@%p39 bra 	$L__BB326_101;
	add.s32 	%r489, %r11, 4;
	and.b32  	%r490, %r489, 15;
	add.s32 	%r491, %r273, %r490;
	shl.b32 	%r492, %r491, 2;
	mov.u32 	%r493, _ZZ9cuda_gemmIiLi256ELi2ELi1ELi256ELi32ELi32ELi32ELi1ELi0EEviiiPT_S1_S1_iiE3Ash;
	add.s32 	%r494, %r493, %r492;
	ld.shared.u32 	%r1045, [%r494];
$L__BB326_101:
	setp.lt.s32 	%p40, %r364, 6;
	@%p40 bra 	$L__BB326_103;
	add.s32 	%r495, %r11, 5;
	and.b32  	%r496, %r495, 15;
	add.s32 	%r497, %r273, %r496;
	shl.b32 	%r498, %r497, 2;
	mov.u32 	%r499, _ZZ9cuda_gemmIiLi256ELi2ELi1ELi256ELi32ELi32ELi32ELi1ELi0EEviiiPT_S1_S1_iiE3Ash;
	add.s32 	%r500, %r499, %r498;
	ld.shared.u32 	%r1044, [%r500];
$L__BB326_103:
	setp.lt.s32 	%p41, %r364, 7;
	@%p41 bra 	$L__BB326_105;
	add.s32 	%r501, %r11, 6;
	and.b32  	%r502, %r501, 15;
	add.s32 	%r503, %r273, %r502;
	shl.b32 	%r504, %r503, 2;
	mov.u32 	%r505, _ZZ9cuda_gemmIiLi256ELi2ELi1ELi256ELi32ELi32ELi32ELi1ELi0EEviiiPT_S1_S1_iiE3Ash;
	add.s32 	%r506, %r505, %r504;
	ld.shared.u32 	%r1043, [%r506];
$L__BB326_105:
	setp.lt.s32 	%p42, %r364, 8;
	@%p42 bra 	$L__BB326_107;
	add.s32 	%r507, %r11, 7;
	and.b32  	%r508, %r507, 15;
	add.s32 	%r509, %r273, %r508;
	shl.b32 	%r510, %r509, 2;
	mov.u32 	%r511, _ZZ9cuda_gemmIiLi256ELi2ELi1ELi256ELi32ELi32ELi32ELi1ELi0EEviiiPT_S1_S1_iiE3Ash;
	add.s32 	%r512, %r511, %r510;
	ld.shared.u32 	%r1042, [%r512];
$L__BB326_107:
	setp.lt.s32 	%p43, %r364, 9;
	@%p43 bra 	$L__BB326_109;
	xor.b32  	%r513, %r16, 8;
	add.s32 	%r514, %r273, %r513;
	shl.b32 	%r515, %r514, 2;
	mov.u32 	%r516, _ZZ9cuda_gemmIiLi256ELi2ELi1ELi256ELi32ELi32ELi32ELi1ELi0EEviiiPT_S1_S1_iiE3Ash;
	add.s32 	%r517, %r516, %r515;
	ld.shared.u32 	%r1041, [%r517];
$L__BB326_109:
	setp.lt.s32 	%p44, %r364, 10;
	@%p44 bra 	$L__BB326_111;
	add.s32 	%r518, %r11, 9;
	and.b32  	%r519, %r518, 15;
	add.s32 	%r520, %r273, %r519;
	shl.b32 	%r521, %r520, 2;
	mov.u32 	%r522, _ZZ9cuda_gemmIiLi256ELi2ELi1ELi256ELi32ELi32ELi32ELi1ELi0EEviiiPT_S1_S1_iiE3Ash;
	add.s32 	%r523, %r522, %r521;
	ld.shared.u32 	%r1040, [%r523];
$L__BB326_111:
	setp.lt.s32 	%p45, %r364, 11;
	@%p45 bra 	$L__BB326_113;
	add.s32 	%r524, %r11, 10;
	and.b32  	%r525, %r524, 15;
	add.s32 	%r526, %r273, %r525;
	shl.b32 	%r527, %r526, 2;
	mov.u32 	%r528, _ZZ9cuda_gemmIiLi256ELi2ELi1ELi256ELi32ELi32ELi32ELi1ELi0EEviiiPT_S1_S1_iiE3Ash;
	add.s32 	%r529, %r528, %r527;
	ld.shared.u32 	%r1039, [%r529];
$L__BB326_113:
	setp.lt.s32 	%p46, %r364, 12;
	@%p46 bra 	$L__BB326_115;
	add.s32 	%r530, %r11, 11;
	and.b32  	%r531, %r530, 15;
	add.s32 	%r532, %r273, %r531;
	shl.b32 	%r533, %r532, 2;
	mov.u32 	%r534, _ZZ9cuda_gemmIiLi256ELi2ELi1ELi256ELi32ELi32ELi32ELi1ELi0EEviiiPT_S1_S1_iiE3Ash;
	add.s32 	%r535, %r534, %r533;
	ld.shared.u32 	%r1038, [%r535];
$L__BB326_115:
	setp.lt.s32 	%p47, %r364, 13;
	@%p47 bra 	$L__BB326_117;
	add.s32 	%r536, %r11, 12;
	and.b32  	%r537, %r536, 15;
	add.s32 	%r538, %r273, %r537;
	shl.b32 	%r539, %r538, 2;
	mov.u32 	%r540, _ZZ9cuda_gemmIiLi256ELi2ELi1ELi256ELi32ELi32ELi32ELi1ELi0EEviiiPT_S1_S1_iiE3Ash;
	add.s32 	%r541, %r540, %r539;
	ld.shared.u32 	%r1037, [%r541];
$L__BB326_117:
	setp.lt.s32 	%p48, %r364, 14;
	@%p48 bra 	$L__BB326_119;
	add.s32 	%r542, %r11, 13;
	and.b32  	%r543, %r542, 15;
	add.s32 	%r544, %r273, %r543;
	shl.b32 	%r545, %r544, 2;
	mov.u32 	%r546, _ZZ9cuda_gemmIiLi256ELi2ELi1ELi256ELi32ELi32ELi32ELi1ELi0EEviiiPT_S1_S1_iiE3Ash;
	add.s32 	%r547, %r546, %r545;
	ld.shared.u32 	%r1036, [%r547];
$L__BB326_119:
	setp.lt.s32 	%p49, %r364, 15;
	@%p49 bra 	$L__BB326_121;
	add.s32 	%r548, %r11, 14;
	and.b32  	%r549, %r548, 15;
	add.s32 	%r550, %r273, %r549;
	shl.b32 	%r551, %r550, 2;
	mov.u32 	%r552, _ZZ9cuda_gemmIiLi256ELi2ELi1ELi256ELi32ELi32ELi32ELi1ELi0EEviiiPT_S1_S1_iiE3Ash;
	add.s32 	%r553, %r552, %r551;
	ld.shared.u32 	%r1035, [%r553];
$L__BB326_121:
	setp.lt.s32 	%p50, %r364, 16;
	@%p50 bra 	$L__BB326_196;
	add.s32 	%r554, %r11, -1;
	and.b32  	%r555, %r554, 15;
	add.s32 	%r556, %r273, %r555;
	shl.b32 	%r557, %r556, 2;
	mov.u32 	%r558, _ZZ9cuda_gemmIiLi256ELi2ELi1ELi256ELi32ELi32ELi32ELi1ELi0EEviiiPT_S1_S1_iiE3Ash;
	add.s32 	%r559, %r558, %r557;
	ld.shared.u32 	%r1034, [%r559];
	bra.uni 	$L__BB326_196;
$L__BB326_123:
	mov.b32 	%r948, 0;
$L__BB326_124:
	setp.lt.s32 	%p86, %r364, 1;
	add.s32 	%r180, %r948, %r11;
	mad.lo.s32 	%r181, %r180, %r364, %r17;
	@%p86 bra 	$L__BB326_126;
	add.s32 	%r586, %r181, %r16;
	shl.b32 	%r587, %r586, 2;
	mov.u32 	%r588, _ZZ9cuda_gemmIiLi256ELi2ELi1ELi256ELi32ELi32ELi32ELi1ELi0EEviiiPT_S1_S1_iiE3Ash;
	add.s32 	%r589, %r588, %r587;
	ld.shared.u32 	%r1049, [%r589];
$L__BB326_126:
	setp.lt.s32 	%p87, %r364, 2;
	@%p87 bra 	$L__BB326_128;
	add.s32 	%r590, %r11, 1;
	and.b32  	%r591, %r590, 15;
	add.s32 	%r592, %r181, %r591;
	shl.b32 	%r593, %r592, 2;
	mov.u32 	%r594, _ZZ9cuda_gemmIiLi256ELi2ELi1ELi256ELi32ELi32ELi32ELi1ELi0EEviiiPT_S1_S1_iiE3Ash;
	add.s32 	%r595, %r594, %r593;
	ld.shared.u32 	%r1048, [%r595];
$L__BB326_128:
	setp.lt.s32 	%p88, %r364, 3;
	@%p88 bra 	$L__BB326_130;
	add.s32 	%r596, %r11, 2;
	and.b32  	%r597, %r596, 15;
	add.s32 	%r598, %r181, %r597;
	shl.b32 	%r599, %r598, 2;
	mov.u32 	%r600, _ZZ9cuda_gemmIiLi256ELi2ELi1ELi256ELi32ELi32ELi32ELi1ELi0EEviiiPT_S1_S1_iiE3Ash;
	add.s32 	%r601, %r600, %r599;
	ld.shared.u32 	%r1047, [%r601];
$L__BB326_130:
	setp.lt.s32 	%p89, %r364, 4;
	@%p89 bra 	$L__BB326_132;
	add.s32 	%r602, %r11, 3;
	and.b32  	%r603, %r602, 15;
	add.s32 	%r604, %r181, %r603;
	shl.b32 	%r605, %r604, 2;
	mov.u32 	%r606, _ZZ9cuda_gemmIiLi256ELi2ELi1ELi256ELi32ELi32ELi32ELi1ELi0EEviiiPT_S1_S1_iiE3Ash;
	add.s32 	%r607, %r606, %r605;
	ld.shared.u32 	%r1046, [%r607];
$L__BB326_132:
	setp.lt.s32 	%p90, %r364, 5;
	@%p90 bra 	$L__BB326_134;
	add.s32 	%r608, %r11, 4;
	and.b32  	%r609, %r608, 15;
	add.s32 	%r610, %r181, %r609;
	shl.b32 	%r611, %r610, 2;
	mov.u32 	%r612, _ZZ9cuda_gemmIiLi256ELi2ELi1ELi256ELi32ELi32ELi32ELi1ELi0EEviiiPT_S1_S1_iiE3Ash;
	add.s32 	%r613, %r612, %r611;
	ld.shared.u32 	%r1045, [%r613];
$L__BB326_134:
	setp.lt.s32 	%p91, %r364, 6;
	@%p91 bra 	$L__BB326_136;
	add.s32 	%r614, %r11, 5;
	and.b32  	%r615, %r614, 15;
	add.s32 	%r616, %r181, %r615;
	shl.b32 	%r617, %r616, 2;
	mov.u32 	%r618, _ZZ9cuda_gemmIiLi256ELi2ELi1ELi256ELi32ELi32ELi32ELi1ELi0EEviiiPT_S1_S1_iiE3Ash;
	add.s32 	%r619, %r618, %r617;
	ld.shared.u32 	%r1044, [%r619];
$L__BB326_136:
	setp.lt.s32 	%p92, %r364, 7;
	@%p92 bra 	$L__BB326_138;
	add.s32 	%r620, %r11, 6;
	and.b32  	%r621, %r620, 15;
	add.s32 	%r622, %r181, %r621;
	shl.b32 	%r623, %r622, 2;
	mov.u32 	%r624, _ZZ9cuda_gemmIiLi256ELi2ELi1ELi256ELi32ELi32ELi32ELi1ELi0EEviiiPT_S1_S1_iiE3Ash;
	add.s32 	%r625, %r624, %r623;
	ld.shared.u32 	%r1043, [%r625];
$L__BB326_138:
	setp.lt.s32 	%p93, %r364, 8;
	@%p93 bra 	$L__BB326_140;
	add.s32 	%r626, %r11, 7;
	and.b32  	%r627, %r626, 15;
	add.s32 	%r628, %r181, %r627;
	shl.b32 	%r629, %r628, 2;
	mov.u32 	%r630, _ZZ9cuda_gemmIiLi256ELi2ELi1ELi256ELi32ELi32ELi32ELi1ELi0EEviiiPT_S1_S1_iiE3Ash;
	add.s32 	%r631, %r630, %r629;
	ld.shared.u32 	%r1042, [%r631];
$L__BB326_140:
	setp.lt.s32 	%p94, %r364, 9;
	@%p94 bra 	$L__BB326_142;
	xor.b32  	%r632, %r16, 8;
	add.s32 	%r633, %r181, %r632;
	shl.b32 	%r634, %r633, 2;
	mov.u32 	%r635, _ZZ9cuda_gemmIiLi256ELi2ELi1ELi256ELi32ELi32ELi32ELi1ELi0EEviiiPT_S1_S1_iiE3Ash;
	add.s32 	%r636, %r635, %r634;
	ld.shared.u32 	%r1041, [%r636];
$L__BB326_142:
	setp.lt.s32 	%p95, %r364, 10;
	@%p95 bra 	$L__BB326_144;
	add.s32 	%r637, %r11, 9;
	and.b32  	%r638, %r637, 15;
	add.s32 	%r639, %r181, %r638;
	shl.b32 	%r640, %r639, 2;
	mov.u32 	%r641, _ZZ9cuda_gemmIiLi256ELi2ELi1ELi256ELi32ELi32ELi32ELi1ELi0EEviiiPT_S1_S1_iiE3Ash;
	add.s32 	%r642, %r641, %r640;
	ld.shared.u32 	%r1040, [%r642];
$L__BB326_144:
	setp.lt.s32 	%p96, %r364, 11;
	@%p96 bra 	$L__BB326_146;
	add.s32 	%r643, %r11, 10;
	and.b32  	%r644, %r643, 15;
	add.s32 	%r645, %r181, %r644;
	shl.b32 	%r646, %r645, 2;
	mov.u32 	%r647, _ZZ9cuda_gemmIiLi256ELi2ELi1ELi256ELi32ELi32ELi32ELi1ELi0EEviiiPT_S1_S1_iiE3Ash;
	add.s32 	%r648, %r647, %r646;
	ld.shared.u32 	%r1039, [%r648];
$L__BB326_146:
	setp.lt.s32 	%p97, %r364, 12;
	@%p97 bra 	$L__BB326_148;
	add.s32 	%r649, %r11, 11;
	and.b32  	%r650, %r649, 15;
	add.s32 	%r651, %r181, %r650;
	shl.b32 	%r652, %r651, 2;
	mov.u32 	%r653, _ZZ9cuda_gemmIiLi256ELi2ELi1ELi256ELi32ELi32ELi32ELi1ELi0EEviiiPT_S1_S1_iiE3Ash;
	add.s32 	%r654, %r653, %r652;
	ld.shared.u32 	%r1038, [%r654];
$L__BB326_148:
	setp.lt.s32 	%p98, %r364, 13;
	@%p98 bra 	$L__BB326_150;
	add.s32 	%r655, %r11, 12;
	and.b32  	%r656, %r655, 15;
	add.s32 	%r657, %r181, %r656;
	shl.b32 	%r658, %r657, 2;
	mov.u32 	%r659, _ZZ9cuda_gemmIiLi256ELi2ELi1ELi256ELi32ELi32ELi32ELi1ELi0EEviiiPT_S1_S1_iiE3Ash;
	add.s32 	%r660, %r659, %r658;
	ld.shared.u32 	%r1037, [%r660];
$L__BB326_150:
	setp.lt.s32 	%p99, %r364, 14;
	@%p99 bra 	$L__BB326_152;
	add.s32 	%r661, %r11, 13;
	and.b32  	%r662, %r661, 15;
	add.s32 	%r663, %r181, %r662;
	shl.b32 	%r664, %r663, 2;
	mov.u32 	%r665, _ZZ9cuda_gemmIiLi256ELi2ELi1ELi256ELi32ELi32ELi32ELi1ELi0EEviiiPT_S1_S1_iiE3Ash;
	add.s32 	%r666, %r665, %r664;
	ld.shared.u32 	%r1036, [%r666];
$L__BB326_152:
	setp.lt.s32 	%p100, %r364, 15;
	@%p100 bra 	$L__BB326_154;
	add.s32 	%r667, %r11, 14;
	and.b32  	%r668, %r667, 15;
	add.s32 	%r669, %r181, %r668;
	shl.b32 	%r670, %r669, 2;
	mov.u32 	%r671, _ZZ9cuda_gemmIiLi256ELi2ELi1ELi256ELi32ELi32ELi32ELi1ELi0EEviiiPT_S1_S1_iiE3Ash;
	add.s32 	%r672, %r671, %r670;
	ld.shared.u32 	%r1035, [%r672];
$L__BB326_154:
	setp.lt.s32 	%p101, %r364, 16;
	@%p101 bra 	$L__BB326_156;
	add.s32 	%r673, %r11, -1;
	and.b32  	%r674, %r673, 15;
	add.s32 	%r675, %r181, %r674;
	shl.b32 	%r676, %r675, 2;
	mov.u32 	%r677, _ZZ9cuda_gemmIiLi256ELi2ELi1ELi256ELi32ELi32ELi32ELi1ELi0EEviiiPT_S1_S1_iiE3Ash;
	add.s32 	%r678, %r677, %r676;
	ld.shared.u32 	%r1034, [%r678];
$L__BB326_156:
	setp.lt.s32 	%p102, %r12, %r18;
	@%p102 bra 	$L__BB326_158;
$L__BB326_157:
	add.s32 	%r948, %r948, %r10;
	setp.lt.s32 	%p139, %r948, %r9;
	@%p139 bra 	$L__BB326_124;
	bra.uni 	$L__BB326_232;
$L__BB326_158:
	rem.s32 	%r679, %r2, %r364;
	shl.b32 	%r680, %r679, 2;
	mov.u32 	%r681, _ZZ9cuda_gemmIiLi256ELi2ELi1ELi256ELi32ELi32ELi32ELi1ELi0EEviiiPT_S1_S1_iiE11kron_fac_sh;
	add.s32 	%r215, %r681, %r680;
	mov.u32 	%r965, %r12;
$L__BB326_159:
	mad.lo.s32 	%r683, %r965, 132, %r215;
	ld.shared.u32 	%r217, [%r683];
	mov.b32 	%r967, 0;
	@%p86 bra 	$L__BB326_161;
	shfl.sync.idx.b32	%r684|%p104, %r217, %r27, %r19, -1;
	mul.lo.s32 	%r967, %r684, %r1049;
$L__BB326_161:
	@%p87 bra 	$L__BB326_163;
	shfl.sync.idx.b32	%r685|%p106, %r217, %r28, %r19, -1;
	mad.lo.s32 	%r967, %r685, %r1048, %r967;
$L__BB326_163:
	@%p88 bra 	$L__BB326_165;
	shfl.sync.idx.b32	%r686|%p108, %r217, %r29, %r19, -1;
	mad.lo.s32 	%r967, %r686, %r1047, %r967;
$L__BB326_165:
	setp.lt.s32 	%p109, %r364, 4;
	@%p109 bra 	$L__BB326_167;
	shfl.sync.idx.b32	%r687|%p110, %r217, %r30, %r19, -1;
	mad.lo.s32 	%r967, %r687, %r1046, %r967;
$L__BB326_167:
	setp.lt.s32 	%p111, %r364, 5;
	@%p111 bra 	$L__BB326_169;
	shfl.sync.idx.b32	%r688|%p112, %r217, %r31, %r19, -1;
	mad.lo.s32 	%r967, %r688, %r1045, %r967;
$L__BB326_169:
	setp.lt.s32 	%p113, %r364, 6;
	@%p113 bra 	$L__BB326_171;
	shfl.sync.idx.b32	%r689|%p114, %r217, %r32, %r19, -1;
	mad.lo.s32 	%r967, %r689, %r1044, %r967;
$L__BB326_171:
	setp.lt.s32 	%p115, %r364, 7;
	@%p115 bra 	$L__BB326_173;
	shfl.sync.idx.b32	%r690|%p116, %r217, %r33, %r19, -1;
	mad.lo.s32 	%r967, %r690, %r1043, %r967;
$L__BB326_173:
	setp.lt.s32 	%p117, %r364, 8;
	@%p117 bra 	$L__BB326_175;
	shfl.sync.idx.b32	%r691|%p118, %r217, %r34, %r19, -1;
	mad.lo.s32 	%r967, %r691, %r1042, %r967;
$L__BB326_175:
	setp.lt.s32 	%p119, %r364, 9;
	@%p119 bra 	$L__BB326_177;
	shfl.sync.idx.b32	%r692|%p120, %r217, %r35, %r19, -1;
	mad.lo.s32 	%r967, %r692, %r1041, %r967;
$L__BB326_177:
	setp.lt.s32 	%p121, %r364, 10;
	@%p121 bra 	$L__BB326_179;
	shfl.sync.idx.b32	%r693|%p122, %r217, %r36, %r19, -1;
	mad.lo.s32 	%r967, %r693, %r1040, %r967;
$L__BB326_179:
	setp.lt.s32 	%p123, %r364, 11;
	@%p123 bra 	$L__BB326_181;
	shfl.sync.idx.b32	%r694|%p124, %r217, %r37, %r19, -1;
	mad.lo.s32 	%r967, %r694, %r1039, %r967;
$L__BB326_181:
	setp.lt.s32 	%p125, %r364, 12;
	@%p125 bra 	$L__BB326_183;
	shfl.sync.idx.b32	%r695|%p126, %r217, %r38, %r19, -1;
	mad.lo.s32 	%r967, %r695, %r1038, %r967;
$L__BB326_183:
	setp.lt.s32 	%p127, %r364, 13;
	@%p127 bra 	$L__BB326_185;
	shfl.sync.idx.b32	%r696|%p128, %r217, %r39, %r19, -1;
	mad.lo.s32 	%r967, %r696, %r1037, %r967;
$L__BB326_185:
	setp.lt.s32 	%p129, %r364, 14;
	@%p129 bra 	$L__BB326_187;
	shfl.sync.idx.b32	%r697|%p130, %r217, %r40, %r19, -1;
	mad.lo.s32 	%r967, %r697, %r1036, %r967;
$L__BB326_187:
	setp.lt.s32 	%p131, %r364, 15;
	@%p131 bra 	$L__BB326_189;
	shfl.sync.idx.b32	%r698|%p132, %r217, %r41, %r19, -1;
	mad.lo.s32 	%r967, %r698, %r1035, %r967;
$L__BB326_189:
	setp.lt.s32 	%p133, %r364, 16;
	@%p133 bra 	$L__BB326_191;
	shfl.sync.idx.b32	%r699|%p134, %r217, %r42, %r19, -1;
	mad.lo.s32 	%r967, %r699, %r1034, %r967;
$L__BB326_191:
	mov.u32 	%r981, %r3;
$L__BB326_192:
	shr.u32 	%r251, %r981, 1;
	shfl.sync.down.b32	%r700|%p135, %r967, %r251, %r20, -1;
	add.s32 	%r967, %r700, %r967;
	setp.gt.u32 	%p136, %r981, 3;
	mov.u32 	%r981, %r251;
	@%p136 bra 	$L__BB326_192;
	rem.u32 	%r701, %r2, %r4;
	setp.eq.s32 	%p137, %r701, 0;
	@%p137 bra 	$L__BB326_194;
	bra.uni 	$L__BB326_195;
$L__BB326_194:
	mad.lo.s32 	%r702, %r965, %r9, %r180;
	shl.b32 	%r703, %r702, 2;
	mov.u32 	%r704, _ZZ9cuda_gemmIiLi256ELi2ELi1ELi256ELi32ELi32ELi32ELi1ELi0EEviiiPT_S1_S1_iiE3Csh;
	add.s32 	%r705, %r704, %r703;
	st.shared.u32 	[%r705], %r967;
$L__BB326_195:
	add.s32 	%r965, %r965, %r14;
	setp.lt.s32 	%p138, %r965, %r18;
	@%p138 bra 	$L__BB326_159;
	bra.uni 	$L__BB326_157;
$L__BB326_196:
	setp.lt.s32 	%p51, %r12, %r18;
	@%p51 bra 	$L__BB326_197;
	bra.uni 	$L__BB326_231;
$L__BB326_197:
	rem.u32 	%r560, %r2, %r364;
	shl.b32 	%r561, %r560, 2;
	mov.u32 	%r562, _ZZ9cuda_gemmIiLi256ELi2ELi1ELi256ELi32ELi32ELi32ELi1ELi0EEviiiPT_S1_S1_iiE11kron_fac_sh;
	add.s32 	%r274, %r562, %r561;
	mov.u32 	%r1017, %r12;
$L__BB326_198:
	mad.lo.s32 	%r564, %r1017, 132, %r274;
	ld.shared.u32 	%r308, [%r564];
	mov.b32 	%r1019, 0;
	@%p35 bra 	$L__BB326_200;
	shfl.sync.idx.b32	%r565|%p53, %r308, %r27, %r19, -1;
	mul.lo.s32 	%r1019, %r565, %r1049;
$L__BB326_200:
	@%p36 bra 	$L__BB326_202;
	shfl.sync.idx.b32	%r566|%p55, %r308, %r28, %r19, -1;
	mad.lo.s32 	%r1019, %r566, %r1048, %r1019;
$L__BB326_202:
	@%p37 bra 	$L__BB326_204;
	shfl.sync.idx.b32	%r567|%p57, %r308, %r29, %r19, -1;
	mad.lo.s32 	%r1019, %r567, %r1047, %r1019;
$L__BB326_204:
	@%p38 bra 	$L__BB326_206;
	shfl.sync.idx.b32	%r568|%p59, %r308, %r30, %r19, -1;
	mad.lo.s32 	%r1019, %r568, %r1046, %r1019;
$L__BB326_206:
	setp.lt.s32 	%p60, %r364, 5;
	@%p60 bra 	$L__BB326_208;
	shfl.sync.idx.b32	%r569|%p61, %r308, %r31, %r19, -1;
	mad.lo.s32 	%r1019, %r569, %r1045, %r1019;
$L__BB326_208:
	setp.lt.s32 	%p62, %r364, 6;
	@%p62 bra 	$L__BB326_210;
	shfl.sync.idx.b32	%r570|%p63, %r308, %r32, %r19, -1;
	mad.lo.s32 	%r1019, %r570, %r1044, %r1019;
$L__BB326_210:
	setp.lt.s32 	%p64, %r364, 7;
	@%p64 bra 	$L__BB326_212;
	shfl.sync.idx.b32	%r571|%p65, %r308, %r33, %r19, -1;
	mad.lo.s32 	%r1019, %r571, %r1043, %r1019;
$L__BB326_212:
	setp.lt.s32 	%p66, %r364, 8;
	@%p66 bra 	$L__BB326_214;
	shfl.sync.idx.b32	%r572|%p67, %r308, %r34, %r19, -1;
	mad.lo.s32 	%r1019, %r572, %r1042, %r1019;
$L__BB326_214:
	setp.lt.s32 	%p68, %r364, 9;
	@%p68 bra 	$L__BB326_216;
	shfl.sync.idx.b32	%r573|%p69, %r308, %r35, %r19, -1;
	mad.lo.s32 	%r1019, %r573, %r1041, %r1019;
$L__BB326_216:
	setp.lt.s32 	%p70, %r364, 10;
	@%p70 bra 	$L__BB326_218;
	shfl.sync.idx.b32	%r574|%p71, %r308, %r36, %r19, -1;
	mad.lo.s32 	%r1019, %r574, %r1040, %r1019;
$L__BB326_218:
	setp.lt.s32 	%p72, %r364, 11;
	@%p72 bra 	$L__BB326_220;
	shfl.sync.idx.b32	%r575|%p73, %r308, %r37, %r19, -1;
	mad.lo.s32 	%r1019, %r575, %r1039, %r1019;
$L__BB326_220:
	setp.lt.s32 	%p74, %r364, 12;
	@%p74 bra 	$L__BB326_222;
	shfl.sync.idx.b32	%r576|%p75, %r308, %r38, %r19, -1;
	mad.lo.s32 	%r1019, %r576, %r1038, %r1019;
$L__BB326_222:
	setp.lt.s32 	%p76, %r364, 13;
	@%p76 bra 	$L__BB326_224;
	shfl.sync.idx.b32	%r577|%p77, %r308, %r39, %r19, -1;
	mad.lo.s32 	%r1019, %r577, %r1037, %r1019;
$L__BB326_224:
	setp.lt.s32 	%p78, %r364, 14;
	@%p78 bra 	$L__BB326_226;
	shfl.sync.idx.b32	%r578|%p79, %r308, %r40, %r19, -1;
	mad.lo.s32 	%r1019, %r578, %r1036, %r1019;
$L__BB326_226:
	setp.lt.s32 	%p80, %r364, 15;
	@%p80 bra 	$L__BB326_228;
	shfl.sync.idx.b32	%r579|%p81, %r308, %r41, %r19, -1;
	mad.lo.s32 	%r1019, %r579, %r1035, %r1019;
$L__BB326_228:
	setp.lt.s32 	%p82, %r364, 16;
	@%p82 bra 	$L__BB326_230;
	shfl.sync.idx.b32	%r580|%p83, %r308, %r42, %r19, -1;
	mad.lo.s32 	%r1019, %r580, %r1034, %r1019;
$L__BB326_230:
	mad.lo.s32 	%r581, %r1017, %r9, %r272;
	shl.b32 	%r582, %r581, 2;
	mov.u32 	%r583, _ZZ9cuda_gemmIiLi256ELi2ELi1ELi256ELi32ELi32ELi32ELi1ELi0EEviiiPT_S1_S1_iiE3Csh;
	add.s32 	%r584, %r583, %r582;
	st.shared.u32 	[%r584], %r1019;
	add.s32 	%r1017, %r1017, %r14;
	setp.lt.s32 	%p84, %r1017, %r18;
	@%p84 bra 	$L__BB326_198;
$L__BB326_231:
	add.s32 	%r1000, %r1000, %r10;
	setp.lt.s32 	%p85, %r1000, %r9;
	@%p85 bra 	$L__BB326_91;
$L__BB326_232:
	bar.sync 	0;
	mov.u32 	%r1050, %r1;
	@%p22 bra 	$L__BB326_236;
	setp.eq.s32 	%p192, %r23, 0;
	shl.b32 	%r827, %r875, 8;
	or.b32  	%r828, %r827, %r1;
	shl.b32 	%r829, %r1, 2;
	mov.u32 	%r830, _ZZ9cuda_gemmIiLi256ELi2ELi1ELi256ELi32ELi32ELi32ELi1ELi0EEviiiPT_S1_S1_iiE3Csh;
	add.s32 	%r831, %r830, %r829;
	ld.shared.u32 	%r832, [%r831];
	mul.wide.s32 	%rd28, %r828, 4;
	add.s64 	%rd9, %rd2, %rd28;
	st.global.u32 	[%rd9], %r832;
	mov.u32 	%r1050, %r21;
	@%p192 bra 	$L__BB326_236;
	setp.eq.s32 	%p193, %r23, 1;
	add.s32 	%r836, %r831, %r24;
	ld.shared.u32 	%r837, [%r836];
	cvt.u64.u32 	%rd29, %r24;
	add.s64 	%rd10, %rd9, %rd29;
	st.global.u32 	[%rd10], %r837;
	mov.u32 	%r1050, %r25;
	@%p193 bra 	$L__BB326_236;
	mov.u32 	%r839, _ZZ9cuda_gemmIiLi256ELi2ELi1ELi256ELi32ELi32ELi32ELi1ELi0EEviiiPT_S1_S1_iiE3Csh;
	add.s32 	%r840, %r839, %r829;
	add.s32 	%r841, %r840, %r24;
	add.s32 	%r842, %r841, %r24;
	ld.shared.u32 	%r843, [%r842];
	add.s64 	%rd31, %rd10, %rd29;
	st.global.u32 	[%rd31], %r843;
	mov.u32 	%r1050, %r26;
$L__BB326_236:
	@%p25 bra 	$L__BB326_238;
$L__BB326_237:
	shl.b32 	%r844, %r875, 8;
	add.s32 	%r845, %r844, %r1050;
	shl.b32 	%r846, %r1050, 2;
	mov.u32 	%r847, _ZZ9cuda_gemmIiLi256ELi2ELi1ELi256ELi32ELi32ELi32ELi1ELi0EEviiiPT_S1_S1_iiE3Csh;
	add.s32 	%r848, %r847, %r846;
	ld.shared.u32 	%r849, [%r848];
	mul.wide.s32 	%rd32, %r845, 4;
	add.s64 	%rd33, %rd2, %rd32;
	st.global.u32 	[%rd33], %r849;
	add.s32 	%r850, %r848, %r24;
	ld.shared.u32 	%r851, [%r850];
	add.s64 	%rd35, %rd33, %rd34;
	st.global.u32 	[%rd35], %r851;
	add.s32 	%r852, %r850, %r24;
	ld.shared.u32 	%r853, [%r852];
	add.s64 	%rd36, %rd35, %rd34;
	st.global.u32 	[%rd36], %r853;
	add.s32 	%r854, %r852, %r24;
	ld.shared.u32 	%r855, [%r854];
	add.s64 	%rd37, %rd36, %rd34;
	st.global.u32 	[%rd37], %r855;
	add.s32 	%r1050, %r24, %r1050;
	setp.lt.u32 	%p195, %r1050, 256;
	@%p195 bra 	$L__BB326_237;
$L__BB326_238:
	mov.u32 	%r856, %nctaid.y;
	add.s32 	%r875, %r875, %r856;
	shl.b32 	%r857, %r856, 1;
	setp.lt.u32 	%p196, %r875, %r857;
	@%p196 bra 	$L__BB326_5;
$L__BB326_239:
	ret;

}
	// .globl	_Z9cuda_gemmIiLi256ELi2ELi1ELi256ELi32ELi32ELi32ELi1ELi1EEviiiPT_S1_S1_ii
.visible .entry _Z9cuda_gemmIiLi256ELi2ELi1ELi256ELi32ELi32ELi32ELi1ELi1EEviiiPT_S1_S1_ii(
	.param .u32 _Z9cuda_gemmIiLi256ELi2ELi1ELi256ELi32ELi32ELi32ELi1ELi1EEviiiPT_S1_S1_ii_param_0,
	.param .u32 _Z9cuda_gemmIiLi256ELi2ELi1ELi256ELi32ELi32ELi32ELi1ELi1EEviiiPT_S1_S1_ii_param_1,
	.param .u32 _Z9cuda_gemmIiLi256ELi2ELi1ELi256ELi32ELi32ELi32ELi1ELi1EEviiiPT_S1_S1_ii_param_2,
	.param .u64 .ptr .align 1 _Z9cuda_gemmIiLi256ELi2ELi1ELi256ELi32ELi32ELi32ELi1ELi1EEviiiPT_S1_S1_ii_param_3,
	.param .u64 .ptr .align 1 _Z9cuda_gemmIiLi256ELi2ELi1ELi256ELi32ELi32ELi32ELi1ELi1EEviiiPT_S1_S1_ii_param_4,
	.param .u64 .ptr .align 1 _Z9cuda_gemmIiLi256ELi2ELi1ELi256ELi32ELi32ELi32ELi1ELi1EEviiiPT_S1_S1_ii_param_5,
	.param .u32 _Z9cuda_gemmIiLi256ELi2ELi1ELi256ELi32ELi32ELi32ELi1ELi1EEviiiPT_S1_S1_ii_param_6,
	.param .u32 _Z9cuda_gemmIiLi256ELi2ELi1ELi256ELi32ELi32ELi32ELi1ELi1EEviiiPT_S1_S1_ii_param_7
)
.maxntid 256
{
	.reg .pred 	%p<41>;
	.reg .b16 	%rs<6>;
	.reg .b32 	%r<282>;
	.reg .b64 	%rd<46>;
	// demoted variable
	.shared .align 128 .b8 _ZZ9cuda_gemmIiLi256ELi2ELi1ELi256ELi32ELi32ELi32ELi1ELi1EEviiiPT_S1_S1_iiE11kron_fac_sh[4224];
	// demoted variable
	.shared .align 128 .b8 _ZZ9cuda_gemmIiLi256ELi2ELi1ELi256ELi32ELi32ELi32ELi1ELi1EEviiiPT_S1_S1_iiE3Ash[1024];
	// demoted variable
	.shared .align 128 .b8 _ZZ9cuda_gemmIiLi256ELi2ELi1ELi256ELi32ELi32ELi32ELi1ELi1EEviiiPT_S1_S1_iiE3Csh[1024];
	ld.param.u64 	%rd11, [_Z9cuda_gemmIiLi256ELi2ELi1ELi256ELi32ELi32ELi32ELi1ELi1EEviiiPT_S1_S1_ii_param_3];
	ld.param.u64 	%rd12, [_Z9cuda_gemmIiLi256ELi2ELi1ELi256ELi32ELi32ELi32ELi1ELi1EEviiiPT_S1_S1_ii_param_4];
	ld.param.u64 	%rd13, [_Z9cuda_gemmIiLi256ELi2ELi1ELi256ELi32ELi32ELi32ELi1ELi1EEviiiPT_S1_S1_ii_param_5];
	cvta.to.global.u64 	%rd1, %rd12;
	cvta.to.global.u64 	%rd2, %rd11;
	cvta.to.global.u64 	%rd3, %rd13;
	mov.u32 	%r1, %tid.x;
	mov.u32 	%r2, %ntid.x;
	add.s32 	%r3, %r1, %r2;
	cvt.u16.u32 	%rs2, %r3;
	xor.b16  	%rs3, %rs2, 1023;
	cvt.u16.u32 	%rs4, %r2;
	div.u16 	%rs5, %rs3, %rs4;
	and.b16  	%rs1, %rs5, 3;
	setp.eq.s16 	%p1, %rs1, 2;
	mov.u32 	%r270, %r1;
	@%p1 bra 	$L__BB327_3;
	cvt.u32.u16 	%r4, %rs1;
	mov.b32 	%r269, 0;
	mov.u32 	%r83, _ZZ9cuda_gemmIiLi256ELi2ELi1ELi256ELi32ELi32ELi32ELi1ELi1EEviiiPT_S1_S1_iiE11kron_fac_sh;
	mov.u32 	%r270, %r1;
$L__BB327_2:
	.pragma "nounroll";
	mul.wide.u32 	%rd14, %r270, 4;
	add.s64 	%rd15, %rd1, %rd14;
	ld.global.u32 	%r81, [%rd15];
	and.b32  	%r82, %r270, 31;
	mad.lo.s32 	%r84, %r82, 132, %r83;
	shr.u32 	%r85, %r270, 3;
	and.b32  	%r86, %r85, 536870908;
	add.s32 	%r87, %r84, %r86;
	st.shared.u32 	[%r87], %r81;
	add.s32 	%r270, %r270, %r2;
	add.s32 	%r269, %r269, 1;
	xor.b32  	%r88, %r269, %r4;
	setp.ne.s32 	%p2, %r88, 2;
	@%p2 bra 	$L__BB327_2;
$L__BB327_3:
	mov.u32 	%r91, _ZZ9cuda_gemmIiLi256ELi2ELi1ELi256ELi32ELi32ELi32ELi1ELi1EEviiiPT_S1_S1_iiE11kron_fac_sh;
$L__BB327_4:
	mul.wide.u32 	%rd16, %r270, 4;
	add.s64 	%rd17, %rd1, %rd16;
	ld.global.u32 	%r89, [%rd17];
	and.b32  	%r90, %r270, 31;
	mad.lo.s32 	%r92, %r90, 132, %r91;
	shr.u32 	%r93, %r270, 3;
	and.b32  	%r94, %r93, 536870908;
	add.s32 	%r95, %r92, %r94;
	st.shared.u32 	[%r95], %r89;
	add.s32 	%r96, %r270, %r2;
	mul.wide.u32 	%rd18, %r96, 4;
	add.s64 	%rd19, %rd1, %rd18;
	ld.global.u32 	%r97, [%rd19];
	and.b32  	%r98, %r96, 31;
	mad.lo.s32 	%r99, %r98, 132, %r91;
	shr.u32 	%r100, %r96, 3;
	and.b32  	%r101, %r100, 536870908;
	add.s32 	%r102, %r99, %r101;
	st.shared.u32 	[%r102], %r97;
	add.s32 	%r103, %r96, %r2;
	mul.wide.u32 	%rd20, %r103, 4;
	add.s64 	%rd21, %rd1, %rd20;
	ld.global.u32 	%r104, [%rd21];
	and.b32  	%r105, %r103, 31;
	mad.lo.s32 	%r106, %r105, 132, %r91;
	shr.u32 	%r107, %r103, 3;
	and.b32  	%r108, %r107, 536870908;
	add.s32 	%r109, %r106, %r108;
	st.shared.u32 	[%r109], %r104;
	add.s32 	%r110, %r103, %r2;
	mul.wide.u32 	%rd22, %r110, 4;
	add.s64 	%rd23, %rd1, %rd22;
	ld.global.u32 	%r111, [%rd23];
	and.b32  	%r112, %r110, 31;
	mad.lo.s32 	%r113, %r112, 132, %r91;
	shr.u32 	%r114, %r110, 3;
	and.b32  	%r115, %r114, 536870908;
	add.s32 	%r116, %r113, %r115;
	st.shared.u32 	[%r116], %r111;
	add.s32 	%r270, %r110, %r2;
	setp.lt.u32 	%p3, %r270, 1024;
	@%p3 bra 	$L__BB327_4;
	mov.u32 	%r272, %ctaid.y;
	mov.u32 	%r13, %nctaid.y;
	shl.b32 	%r14, %r13, 1;
	setp.ge.u32 	%p4, %r272, %r14;
	@%p4 bra 	$L__BB327_31;
	shl.b32 	%r117, %r1, 4;
	and.b32  	%r118, %r117, 16;
	shr.u32 	%r119, %r1, 1;
	and.b32  	%r120, %r119, 7;
	and.b32  	%r121, %r117, 240;
	shl.b32 	%r122, %r1, 2;
	and.b32  	%r123, %r122, 124;
	add.s32 	%r15, %r91, %r123;
	max.u32 	%r125, %r3, 256;
	setp.lt.u32 	%p5, %r3, 256;
	selp.u32 	%r126, 1, 0, %p5;
	add.s32 	%r127, %r3, %r126;
	sub.s32 	%r128, %r125, %r127;
	div.u32 	%r129, %r128, %r2;
	add.s32 	%r16, %r129, %r126;
	and.b32  	%r17, %r16, 3;
	mov.u32 	%r130, _ZZ9cuda_gemmIiLi256ELi2ELi1ELi256ELi32ELi32ELi32ELi1ELi1EEviiiPT_S1_S1_iiE3Ash;
	add.s32 	%r18, %r130, %r122;
	shl.b32 	%r19, %r2, 2;
	add.s32 	%r20, %r18, %r19;
	add.s32 	%r21, %r3, %r2;
	add.s32 	%r22, %r21, %r2;
	mov.u32 	%r131, _ZZ9cuda_gemmIiLi256ELi2ELi1ELi256ELi32ELi32ELi32ELi1ELi1EEviiiPT_S1_S1_iiE3Csh;
	add.s32 	%r23, %r131, %r122;
	add.s32 	%r24, %r23, %r19;
	add.s32 	%r132, %r120, 9;
	and.b32  	%r133, %r132, 15;
	or.b32  	%r134, %r121, %r133;
	shl.b32 	%r135, %r134, 2;
	add.s32 	%r25, %r130, %r135;
	add.s32 	%r136, %r120, 10;
	and.b32  	%r137, %r136, 15;
	or.b32  	%r138, %r121, %r137;
	shl.b32 	%r139, %r138, 2;
	add.s32 	%r26, %r130, %r139;
	add.s32 	%r140, %r120, 11;
	and.b32  	%r141, %r140, 15;
	add.s32 	%r142, %r120, 12;
	and.b32  	%r143, %r142, 15;
	or.b32  	%r144, %r121, %r143;
	shl.b32 	%r145, %r144, 2;
	add.s32 	%r27, %r130, %r145;
	add.s32 	%r146, %r120, 13;
	and.b32  	%r147, %r146, 15;
	add.s32 	%r148, %r120, 14;
	and.b32  	%r149, %r148, 15;
	add.s32 	%r150, %r120, -1;
	and.b32  	%r151, %r150, 15;
	or.b32  	%r152, %r121, %r151;
	shl.b32 	%r153, %r152, 2;
	add.s32 	%r28, %r130, %r153;
	mad.lo.s32 	%r29, %r120, -31, %r121;
	or.b32  	%r154, %r118, %r120;
	or.b32  	%r30, %r154, 8;
	or.b32  	%r31, %r133, %r118;
	or.b32  	%r32, %r137, %r118;
	or.b32  	%r33, %r141, %r118;
	or.b32  	%r34, %r143, %r118;
	or.b32  	%r35, %r147, %r118;
	or.b32  	%r36, %r149, %r118;
	or.b32  	%r37, %r151, %r118;
	shl.b32 	%r38, %r2, 4;
	shl.b32 	%r39, %r2, 3;
	mul.lo.s32 	%r40, %r2, 12;
	mul.wide.u32 	%rd24, %r2, 4;
	add.s64 	%rd4, %rd2, %rd24;
	mul.wide.u32 	%rd25, %r2, 8;
	add.s64 	%rd5, %rd2, %rd25;
	mul.wide.u32 	%rd26, %r2, 12;
	add.s64 	%rd6, %rd2, %rd26;
	shr.u32 	%r41, %r2, 4;
	cvt.u64.u32 	%rd42, %r19;
$L__BB327_7:
	setp.eq.s32 	%p6, %r17, 3;
	shl.b32 	%r43, %r272, 8;
	mov.u32 	%r273, %r1;
	@%p6 bra 	$L__BB327_11;
	setp.eq.s32 	%p7, %r17, 0;
	add.s32 	%r155, %r43, %r1;
	mul.wide.s32 	%rd27, %r155, 4;
	add.s64 	%rd7, %rd2, %rd27;
	ld.global.u32 	%r156, [%rd7];
	st.shared.u32 	[%r18], %r156;
	mov.u32 	%r273, %r3;
	@%p7 bra 	$L__BB327_11;
	setp.eq.s32 	%p8, %r17, 1;
	cvt.u64.u32 	%rd28, %r19;
	add.s64 	%rd8, %rd7, %rd28;
	ld.global.u32 	%r157, [%rd8];
	st.shared.u32 	[%r20], %r157;
	mov.u32 	%r273, %r21;
	@%p8 bra 	$L__BB327_11;
	add.s64 	%rd30, %rd8, %rd28;
	ld.global.u32 	%r158, [%rd30];
	add.s32 	%r159, %r20, %r19;
	st.shared.u32 	[%r159], %r158;
	mov.u32 	%r273, %r22;
$L__BB327_11:
	setp.lt.u32 	%p9, %r16, 3;
	@%p9 bra 	$L__BB327_14;
	shl.b32 	%r160, %r273, 2;
	mov.u32 	%r161, _ZZ9cuda_gemmIiLi256ELi2ELi1ELi256ELi32ELi32ELi32ELi1ELi1EEviiiPT_S1_S1_iiE3Ash;
	add.s32 	%r275, %r161, %r160;
	add.s32 	%r274, %r273, %r43;
$L__BB327_13:
	mul.wide.s32 	%rd31, %r274, 4;
	add.s64 	%rd32, %rd4, %rd31;
	add.s64 	%rd33, %rd5, %rd31;
	add.s64 	%rd34, %rd6, %rd31;
	add.s64 	%rd35, %rd2, %rd31;
	ld.global.u32 	%r162, [%rd35];
	st.shared.u32 	[%r275], %r162;
	ld.global.u32 	%r163, [%rd32];
	add.s32 	%r164, %r275, %r19;
	st.shared.u32 	[%r164], %r163;
	ld.global.u32 	%r165, [%rd33];
	add.s32 	%r166, %r275, %r39;
	st.shared.u32 	[%r166], %r165;
	ld.global.u32 	%r167, [%rd34];
	add.s32 	%r168, %r275, %r40;
	st.shared.u32 	[%r168], %r167;
	add.s32 	%r273, %r273, %r19;
	add.s32 	%r275, %r275, %r38;
	add.s32 	%r274, %r274, %r19;
	setp.lt.u32 	%p10, %r273, 256;
	@%p10 bra 	$L__BB327_13;
$L__BB327_14:
	setp.eq.s32 	%p11, %r17, 3;
	mov.u32 	%r277, %r1;
	@%p11 bra 	$L__BB327_18;
	setp.eq.s32 	%p12, %r17, 0;
	mov.b32 	%r169, 0;
	st.shared.u32 	[%r23], %r169;
	mov.u32 	%r277, %r3;
	@%p12 bra 	$L__BB327_18;
	setp.eq.s32 	%p13, %r17, 1;
	mov.b32 	%r170, 0;
	st.shared.u32 	[%r24], %r170;
	mov.u32 	%r277, %r21;
	@%p13 bra 	$L__BB327_18;
	add.s32 	%r171, %r24, %r19;
	mov.b32 	%r172, 0;
	st.shared.u32 	[%r171], %r172;
	mov.u32 	%r277, %r22;
$L__BB327_18:
	setp.lt.u32 	%p14, %r16, 3;
	@%p14 bra 	$L__BB327_20;
$L__BB327_19:
	shl.b32 	%r173, %r277, 2;
	mov.u32 	%r174, _ZZ9cuda_gemmIiLi256ELi2ELi1ELi256ELi32ELi32ELi32ELi1ELi1EEviiiPT_S1_S1_iiE3Csh;
	add.s32 	%r175, %r174, %r173;
	mov.b32 	%r176, 0;
	st.shared.u32 	[%r175], %r176;
	add.s32 	%r177, %r175, %r19;
	st.shared.u32 	[%r177], %r176;
	add.s32 	%r178, %r177, %r19;
	st.shared.u32 	[%r178], %r176;
	add.s32 	%r179, %r178, %r19;
	st.shared.u32 	[%r179], %r176;
	add.s32 	%r277, %r19, %r277;
	setp.lt.u32 	%p15, %r277, 256;
	@%p15 bra 	$L__BB327_19;
$L__BB327_20:
	shr.u32 	%r279, %r1, 4;
	bar.sync 	0;
	shr.u32 	%r180, %r1, 1;
	and.b32  	%r181, %r180, 7;
	shl.b32 	%r182, %r1, 4;
	and.b32  	%r183, %r182, 240;
	or.b32  	%r184, %r183, %r181;
	shl.b32 	%r185, %r184, 2;
	mov.u32 	%r186, _ZZ9cuda_gemmIiLi256ELi2ELi1ELi256ELi32ELi32ELi32ELi1ELi1EEviiiPT_S1_S1_iiE3Ash;
	add.s32 	%r187, %r186, %r185;
	ld.shared.u32 	%r57, [%r187];
	ld.shared.u32 	%r58, [%r187+4];
	ld.shared.u32 	%r59, [%r187+8];
	ld.shared.u32 	%r60, [%r187+12];
	ld.shared.u32 	%r61, [%r187+16];
	ld.shared.u32 	%r62, [%r187+20];
	ld.shared.u32 	%r63, [%r187+24];
	ld.shared.u32 	%r64, [%r187+28];
	ld.shared.u32 	%r65, [%r187+32];
	ld.shared.u32 	%r66, [%r25];
	ld.shared.u32 	%r67, [%r26];
	add.s32 	%r188, %r181, 11;
	and.b32  	%r189, %r188, 15;
	or.b32  	%r190, %r183, %r189;
	shl.b32 	%r191, %r190, 2;
	add.s32 	%r192, %r186, %r191;
	ld.shared.u32 	%r68, [%r192];
	ld.shared.u32 	%r69, [%r27];
	add.s32 	%r193, %r181, 13;
	and.b32  	%r194, %r193, 15;
	or.b32  	%r195, %r183, %r194;
	shl.b32 	%r196, %r195, 2;
	add.s32 	%r197, %r186, %r196;
	ld.shared.u32 	%r70, [%r197];
	add.s32 	%r198, %r181, 14;
	and.b32  	%r199, %r198, 15;
	or.b32  	%r200, %r183, %r199;
	shl.b32 	%r201, %r200, 2;
	add.s32 	%r202, %r186, %r201;
	ld.shared.u32 	%r71, [%r202];
	ld.shared.u32 	%r72, [%r28];
$L__BB327_21:
	and.b32  	%r203, %r1, 1;
	setp.eq.b32 	%p16, %r203, 1;
	mad.lo.s32 	%r204, %r279, 132, %r15;
	ld.shared.u32 	%r205, [%r204];
	shfl.sync.idx.b32	%r206|%p17, %r205, %r29, 31, -1;
	mul.lo.s32 	%r207, %r206, %r57;
	add.s32 	%r208, %r29, 1;
	shfl.sync.idx.b32	%r209|%p18, %r205, %r208, 31, -1;
	mad.lo.s32 	%r210, %r209, %r58, %r207;
	add.s32 	%r211, %r29, 2;
	shfl.sync.idx.b32	%r212|%p19, %r205, %r211, 31, -1;
	mad.lo.s32 	%r213, %r212, %r59, %r210;
	add.s32 	%r214, %r29, 3;
	shfl.sync.idx.b32	%r215|%p20, %r205, %r214, 31, -1;
	mad.lo.s32 	%r216, %r215, %r60, %r213;
	add.s32 	%r217, %r29, 4;
	shfl.sync.idx.b32	%r218|%p21, %r205, %r217, 31, -1;
	mad.lo.s32 	%r219, %r218, %r61, %r216;
	add.s32 	%r220, %r29, 5;
	shfl.sync.idx.b32	%r221|%p22, %r205, %r220, 31, -1;
	mad.lo.s32 	%r222, %r221, %r62, %r219;
	add.s32 	%r223, %r29, 6;
	shfl.sync.idx.b32	%r224|%p23, %r205, %r223, 31, -1;
	mad.lo.s32 	%r225, %r224, %r63, %r222;
	add.s32 	%r226, %r29, 7;
	shfl.sync.idx.b32	%r227|%p24, %r205, %r226, 31, -1;
	mad.lo.s32 	%r228, %r227, %r64, %r225;
	shfl.sync.idx.b32	%r229|%p25, %r205, %r30, 31, -1;
	mad.lo.s32 	%r230, %r229, %r65, %r228;
	shfl.sync.idx.b32	%r231|%p26, %r205, %r31, 31, -1;
	mad.lo.s32 	%r232, %r231, %r66, %r230;
	shfl.sync.idx.b32	%r233|%p27, %r205, %r32, 31, -1;
	mad.lo.s32 	%r234, %r233, %r67, %r232;
	shfl.sync.idx.b32	%r235|%p28, %r205, %r33, 31, -1;
	mad.lo.s32 	%r236, %r235, %r68, %r234;
	shfl.sync.idx.b32	%r237|%p29, %r205, %r34, 31, -1;
	mad.lo.s32 	%r238, %r237, %r69, %r236;
	shfl.sync.idx.b32	%r239|%p30, %r205, %r35, 31, -1;
	mad.lo.s32 	%r240, %r239, %r70, %r238;
	shfl.sync.idx.b32	%r241|%p31, %r205, %r36, 31, -1;
	mad.lo.s32 	%r242, %r241, %r71, %r240;
	shfl.sync.idx.b32	%r243|%p32, %r205, %r37, 31, -1;
	mad.lo.s32 	%r244, %r243, %r72, %r242;
	shfl.sync.down.b32	%r245|%p33, %r244, 1, 7711, -1;
	add.s32 	%r74, %r245, %r244;
	@%p16 bra 	$L__BB327_23;
	shl.b32 	%r246, %r279, 5;
	shl.b32 	%r247, %r1, 1;
	and.b32  	%r248, %r247, 28;
	or.b32  	%r249, %r246, %r248;
	mov.u32 	%r250, _ZZ9cuda_gemmIiLi256ELi2ELi1ELi256ELi32ELi32ELi32ELi1ELi1EEviiiPT_S1_S1_iiE3Csh;
	add.s32 	%r251, %r250, %r249;
	st.shared.u32 	[%r251], %r74;
$L__BB327_23:
	add.s32 	%r279, %r279, %r41;
	setp.lt.u32 	%p34, %r279, 32;
	@%p34 bra 	$L__BB327_21;
	setp.eq.s32 	%p35, %r17, 3;
	bar.sync 	0;
	mov.u32 	%r280, %r1;
	@%p35 bra 	$L__BB327_28;
	setp.eq.s32 	%p36, %r17, 0;
	add.s32 	%r252, %r43, %r1;
	ld.shared.u32 	%r253, [%r23];
	mul.wide.s32 	%rd36, %r252, 4;
	add.s64 	%rd9, %rd3, %rd36;
	st.global.u32 	[%rd9], %r253;
	mov.u32 	%r280, %r3;
	@%p36 bra 	$L__BB327_28;
	setp.eq.s32 	%p37, %r17, 1;
	ld.shared.u32 	%r254, [%r24];
	cvt.u64.u32 	%rd37, %r19;
	add.s64 	%rd10, %rd9, %rd37;
	st.global.u32 	[%rd10], %r254;
	mov.u32 	%r280, %r21;
	@%p37 bra 	$L__BB327_28;
	add.s32 	%r255, %r24, %r19;
	ld.shared.u32 	%r256, [%r255];
	add.s64 	%rd39, %rd10, %rd37;
	st.global.u32 	[%rd39], %r256;
	mov.u32 	%r280, %r22;
$L__BB327_28:
	setp.lt.u32 	%p38, %r16, 3;
	@%p38 bra 	$L__BB327_30;
$L__BB327_29:
	add.s32 	%r257, %r43, %r280;
	shl.b32 	%r258, %r280, 2;
	mov.u32 	%r259, _ZZ9cuda_gemmIiLi256ELi2ELi1ELi256ELi32ELi32ELi32ELi1ELi1EEviiiPT_S1_S1_iiE3Csh;
	add.s32 	%r260, %r259, %r258;
	ld.shared.u32 	%r261, [%r260];
	mul.wide.s32 	%rd40, %r257, 4;
	add.s64 	%rd41, %rd3, %rd40;
	st.global.u32 	[%rd41], %r261;
	add.s32 	%r262, %r260, %r19;
	ld.shared.u32 	%r263, [%r262];
	add.s64 	%rd43, %rd41, %rd42;
	st.global.u32 	[%rd43], %r263;
	add.s32 	%r264, %r262, %r19;
	ld.shared.u32 	%r265, [%r264];
	add.s64 	%rd44, %rd43, %rd42;
	st.global.u32 	[%rd44], %r265;
	add.s32 	%r266, %r264, %r19;
	ld.shared.u32 	%r267, [%r266];
	add.s64 	%rd45, %rd44, %rd42;
	st.global.u32 	[%rd45], %r267;
	add.s32 	%r280, %r19, %r280;
	setp.lt.u32 	%p39, %r280, 256;
	@%p39 bra 	$L__BB327_29;
$L__BB327_30:
	add.s32 	%r272, %r272, %r13;
	setp.lt.u32 	%p40, %r272, %r14;
	@%p40 bra 	$L__BB327_7;
$L__BB327_31:
	ret;

}
	// .globl	_Z9cuda_gemmIiLi256ELi2ELi1ELi256ELi64ELi64ELi32ELi0ELi0EEviiiPT_S1_S1_ii
.visible .entry _Z9cuda_gemmIiLi256ELi2ELi1ELi256ELi64ELi64ELi32ELi0ELi0EEviiiPT_S1_S1_ii(
	.param .u32 _Z9cuda_gemmIiLi256ELi2ELi1ELi256ELi64ELi64ELi32ELi0ELi0EEviiiPT_S1_S1_ii_param_0,
	.param .u32 _Z9cuda_gemmIiLi256ELi2ELi1ELi256ELi64ELi64ELi32ELi0ELi0EEviiiPT_S1_S1_ii_param_1,
	.param .u32 _Z9cuda_gemmIiLi256ELi2ELi1ELi256ELi64ELi64ELi32ELi0ELi0EEviiiPT_S1_S1_ii_param_2,
	.param .u64 .ptr .align 1 _Z9cuda_gemmIiLi256ELi2ELi1ELi256ELi64ELi64ELi32ELi0ELi0EEviiiPT_S1_S1_ii_param_3,
	.param .u64 .ptr .align 1 _Z9cuda_gemmIiLi256ELi2ELi1ELi256ELi64ELi64ELi32ELi0ELi0EEviiiPT_S1_S1_ii_param_4,
	.param .u64 .ptr .align 1 _Z9cuda_gemmIiLi256ELi2ELi1ELi256ELi64ELi64ELi32ELi0ELi0EEviiiPT_S1_S1_ii_param_5,
	.param .u32 _Z9cuda_gemmIiLi256ELi2ELi1ELi256ELi64ELi64ELi32ELi0ELi0EEviiiPT_S1_S1_ii_param_6,
	.param .u32 _Z9cuda_gemmIiLi256ELi2ELi1ELi256ELi64ELi64ELi32ELi0ELi0EEviiiPT_S1_S1_ii_param_7
)
.maxntid 256
{
	.reg .pred 	%p<154>;
	.reg .b32 	%r<1227>;
	.reg .b64 	%rd<39>;
	// demoted variable
	.shared .align 128 .b8 _ZZ9cuda_gemmIiLi256ELi2ELi1ELi256ELi64ELi64ELi32ELi0ELi0EEviiiPT_S1_S1_iiE11kron_fac_sh[8320];
	// demoted variable
	.shared .align 128 .b8 _ZZ9cuda_gemmIiLi256ELi2ELi1ELi256ELi64ELi64ELi32ELi0ELi0EEviiiPT_S1_S1_iiE3Ash[1024];
	// demoted variable
	.shared .align 128 .b8 _ZZ9cuda_gemmIiLi256ELi2ELi1ELi256ELi64ELi64ELi32ELi0ELi0EEviiiPT_S1_S1_iiE3Csh[512];
	ld.param.u32 	%r378, [_Z9cuda_gemmIiLi256ELi2ELi1ELi256ELi64ELi64ELi32ELi0ELi0EEviiiPT_S1_S1_ii_param_2];
	ld.param.u64 	%rd7, [_Z9cuda_gemmIiLi256ELi2ELi1ELi256ELi64ELi64ELi32ELi0ELi0EEviiiPT_S1_S1_ii_param_5];
	ld.param.u32 	%r380, [_Z9cuda_gemmIiLi256ELi2ELi1ELi256ELi64ELi64ELi32ELi0ELi0EEviiiPT_S1_S1_ii_param_7];
	cvta.to.global.u64 	%rd1, %rd7;
	mov.u32 	%r1, %tid.x;
	setp.lt.s32 	%p1, %r380, 16;
	shr.u32 	%r2, %r380, 4;
	selp.b32 	%r3, 1, %r2, %p1;
	and.b32  	%r381, %r378, -256;
	setp.eq.s32 	%p2, %r381, 16384;
	@%p2 bra 	$L__BB328_3;
	setp.ne.s32 	%p3, %r381, 8192;
	@%p3 bra 	$L__BB328_4;
	mov.u32 	%r383, %ctaid.x;
	shr.u32 	%r1032, %r383, 5;
	and.b32  	%r1031, %r383, 31;
	bra.uni 	$L__BB328_5;
$L__BB328_3:
	mov.u32 	%r382, %ctaid.x;
	shr.u32 	%r1032, %r382, 6;
	and.b32  	%r1031, %r382, 63;
	bra.uni 	$L__BB328_5;
$L__BB328_4:
	mov.u32 	%r384, %ctaid.x;
	shr.s32 	%r385, %r378, 31;
	shr.u32 	%r386, %r385, 24;
	add.s32 	%r387, %r378, %r386;
	shr.s32 	%r388, %r387, 8;
	div.u32 	%r1032, %r384, %r388;
	mul.lo.s32 	%r389, %r1032, %r388;
	sub.s32 	%r1031, %r384, %r389;
$L__BB328_5:
	div.s32 	%r12, 256, %r380;
	mul.lo.s32 	%r390, %r12, %r3;
	min.s32 	%r13, %r390, 256;
	div.u32 	%r15, %r1, %r13;
	mul.lo.s32 	%r391, %r15, %r13;
	sub.s32 	%r392, %r1, %r391;
	div.u32 	%r14, %r392, %r3;
	mov.u32 	%r393, %ntid.x;
	div.u32 	%r16, %r393, %r13;
	mov.u32 	%r1049, %ctaid.y;
	mov.u32 	%r394, %nctaid.y;
	shl.b32 	%r395, %r394, 1;
	setp.ge.u32 	%p4, %r1049, %r395;
	@%p4 bra 	$L__BB328_172;
	ld.param.u32 	%r1029, [_Z9cuda_gemmIiLi256ELi2ELi1ELi256ELi64ELi64ELi32ELi0ELi0EEviiiPT_S1_S1_ii_param_6];
	shl.b32 	%r18, %r1031, 8;
	shl.b32 	%r397, %r1032, 5;
	and.b32  	%r398, %r1, 31;
	or.b32  	%r19, %r397, %r398;
	and.b32  	%r399, %r14, 15;
	rem.u32 	%r400, %r1, %r3;
	shl.b32 	%r20, %r400, 4;
	min.s32 	%r21, %r1029, 32;
	min.u32 	%r401, %r380, 16;
	or.b32  	%r22, %r399, %r20;
	shl.b32 	%r402, %r3, 8;
	sub.s32 	%r23, 8223, %r402;
	shr.u32 	%r403, %r378, 31;
	add.s32 	%r404, %r378, %r403;
	shr.s32 	%r405, %r404, 1;
	mul.lo.s32 	%r406, %r1032, %r405;
	mad.lo.s32 	%r24, %r12, %r1031, %r406;
	add.s32 	%r407, %r1, %r393;
	max.u32 	%r408, %r407, 256;
	setp.lt.u32 	%p5, %r407, 256;
	selp.u32 	%r409, 1, 0, %p5;
	add.s32 	%r410, %r407, %r409;
	sub.s32 	%r411, %r408, %r410;
	div.u32 	%r412, %r411, %r393;
	add.s32 	%r26, %r412, %r409;
	max.u32 	%r413, %r407, 128;
	setp.lt.u32 	%p6, %r407, 128;
	selp.u32 	%r414, 1, 0, %p6;
	add.s32 	%r415, %r407, %r414;
	sub.s32 	%r416, %r413, %r415;
	div.u32 	%r417, %r416, %r393;
	add.s32 	%r27, %r417, %r414;
	add.s32 	%r418, %r27, 1;
	shl.b32 	%r28, %r393, 2;
	and.b32  	%r29, %r418, 3;
	setp.gt.u32 	%p7, %r380, %r399;
	selp.b32 	%r419, 0, %r401, %p7;
	sub.s32 	%r30, %r22, %r419;
	add.s32 	%r420, %r399, 1;
	setp.lt.u32 	%p8, %r420, %r401;
	selp.b32 	%r421, 0, %r401, %p8;
	sub.s32 	%r31, %r22, %r421;
	add.s32 	%r422, %r399, 2;
	setp.lt.u32 	%p9, %r422, %r401;
	selp.b32 	%r423, 0, %r401, %p9;
	sub.s32 	%r32, %r22, %r423;
	add.s32 	%r424, %r399, 3;
	setp.lt.u32 	%p10, %r424, %r401;
	selp.b32 	%r425, 0, %r401, %p10;
	sub.s32 	%r33, %r22, %r425;
	add.s32 	%r426, %r399, 4;
	setp.lt.u32 	%p11, %r426, %r401;
	selp.b32 	%r427, 0, %r401, %p11;
	sub.s32 	%r34, %r22, %r427;
	add.s32 	%r428, %r399, 5;
	setp.lt.u32 	%p12, %r428, %r401;
	selp.b32 	%r429, 0, %r401, %p12;
	sub.s32 	%r35, %r22, %r429;
	add.s32 	%r430, %r399, 6;
	setp.lt.u32 	%p13, %r430, %r401;
	selp.b32 	%r431, 0, %r401, %p13;
	sub.s32 	%r36, %r22, %r431;
	add.s32 	%r432, %r399, 7;
	setp.lt.u32 	%p14, %r432, %r401;
	selp.b32 	%r433, 0, %r401, %p14;
	sub.s32 	%r37, %r22, %r433;
	add.s32 	%r434, %r399, 8;
	setp.lt.u32 	%p15, %r434, %r401;
	selp.b32 	%r435, 0, %r401, %p15;
	sub.s32 	%r38, %r22, %r435;
	add.s32 	%r436, %r399, 9;
	setp.lt.u32 	%p16, %r436, %r401;
	selp.b32 	%r437, 0, %r401, %p16;
	sub.s32 	%r39, %r22, %r437;
	add.s32 	%r438, %r399, 10;
	setp.lt.u32 	%p17, %r438, %r401;
	selp.b32 	%r439, 0, %r401, %p17;
	sub.s32 	%r40, %r22, %r439;
	add.s32 	%r440, %r399, 11;
	setp.lt.u32 	%p18, %r440, %r401;
	selp.b32 	%r441, 0, %r401, %p18;
	sub.s32 	%r41, %r22, %r441;
	add.s32 	%r442, %r399, 12;
	setp.lt.u32 	%p19, %r442, %r401;
	selp.b32 	%r443, 0, %r401, %p19;
	sub.s32 	%r42, %r22, %r443;
	add.s32 	%r444, %r399, 13;
	setp.lt.u32 	%p20, %r444, %r401;
	selp.b32 	%r445, 0, %r401, %p20;
	sub.s32 	%r43, %r22, %r445;
	add.s32 	%r446, %r399, 14;
	setp.lt.u32 	%p21, %r446, %r401;
	selp.b32 	%r447, 0, %r401, %p21;
	sub.s32 	%r44, %r22, %r447;
	add.s32 	%r448, %r399, 15;
	setp.lt.u32 	%p22, %r448, %r401;
	selp.b32 	%r449, 0, %r401, %p22;
	sub.s32 	%r45, %r22, %r449;
	mul.wide.u32 	%rd13, %r393, 4;
	mul.wide.u32 	%rd16, %r393, 8;
	mul.wide.u32 	%rd18, %r393, 12;
	cvt.u64.u32 	%rd9, %r28;
$L__BB328_7:
	ld.param.u64 	%rd37, [_Z9cuda_gemmIiLi256ELi2ELi1ELi256ELi64ELi64ELi32ELi0ELi0EEviiiPT_S1_S1_ii_param_3];
	cvta.to.global.u64 	%rd2, %rd37;
	and.b32  	%r450, %r26, 3;
	setp.eq.s32 	%p23, %r450, 3;
	mul.lo.s32 	%r63, %r1049, %r378;
	mov.u32 	%r1050, %r1;
	@%p23 bra 	$L__BB328_11;
	add.s32 	%r1050, %r1, %r393;
	and.b32  	%r451, %r26, 3;
	setp.eq.s32 	%p24, %r451, 0;
	add.s32 	%r452, %r63, %r18;
	add.s32 	%r453, %r452, %r1;
	mul.wide.s32 	%rd8, %r453, 4;
	add.s64 	%rd3, %rd2, %rd8;
	ld.global.u32 	%r454, [%rd3];
	shl.b32 	%r455, %r1, 2;
	mov.u32 	%r456, _ZZ9cuda_gemmIiLi256ELi2ELi1ELi256ELi64ELi64ELi32ELi0ELi0EEviiiPT_S1_S1_iiE3Ash;
	add.s32 	%r457, %r456, %r455;
	st.shared.u32 	[%r457], %r454;
	@%p24 bra 	$L__BB328_11;
	add.s32 	%r1050, %r1050, %r393;
	and.b32  	%r458, %r26, 3;
	setp.eq.s32 	%p25, %r458, 1;
	add.s64 	%rd4, %rd3, %rd9;
	ld.global.u32 	%r459, [%rd4];
	shl.b32 	%r460, %r1, 2;
	mov.u32 	%r461, _ZZ9cuda_gemmIiLi256ELi2ELi1ELi256ELi64ELi64ELi32ELi0ELi0EEviiiPT_S1_S1_iiE3Ash;
	add.s32 	%r462, %r461, %r460;
	add.s32 	%r463, %r462, %r28;
	st.shared.u32 	[%r463], %r459;
	@%p25 bra 	$L__BB328_11;
	add.s32 	%r1050, %r1050, %r393;
	add.s64 	%rd11, %rd4, %rd9;
	ld.global.u32 	%r464, [%rd11];
	shl.b32 	%r465, %r1, 2;
	mov.u32 	%r466, _ZZ9cuda_gemmIiLi256ELi2ELi1ELi256ELi64ELi64ELi32ELi0ELi0EEviiiPT_S1_S1_iiE3Ash;
	add.s32 	%r467, %r466, %r465;
	add.s32 	%r468, %r467, %r28;
	add.s32 	%r469, %r468, %r28;
	st.shared.u32 	[%r469], %r464;
$L__BB328_11:
	setp.lt.u32 	%p26, %r26, 3;
	@%p26 bra 	$L__BB328_14;
	shl.b32 	%r470, %r1050, 2;
	mov.u32 	%r471, _ZZ9cuda_gemmIiLi256ELi2ELi1ELi256ELi64ELi64ELi32ELi0ELi0EEviiiPT_S1_S1_iiE3Ash;
	add.s32 	%r1053, %r471, %r470;
	add.s32 	%r472, %r18, %r1050;
	add.s32 	%r1052, %r472, %r63;
$L__BB328_13:
	mul.wide.s32 	%rd12, %r1052, 4;
	add.s64 	%rd14, %rd2, %rd12;
	add.s64 	%rd15, %rd14, %rd13;
	add.s64 	%rd17, %rd14, %rd16;
	add.s64 	%rd19, %rd14, %rd18;
	ld.global.u32 	%r473, [%rd14];
	st.shared.u32 	[%r1053], %r473;
	ld.global.u32 	%r474, [%rd15];
	add.s32 	%r475, %r1053, %r28;
	st.shared.u32 	[%r475], %r474;
	ld.global.u32 	%r476, [%rd17];
	shl.b32 	%r477, %r393, 3;
	add.s32 	%r478, %r1053, %r477;
	st.shared.u32 	[%r478], %r476;
	ld.global.u32 	%r479, [%rd19];
	mad.lo.s32 	%r480, %r393, 12, %r1053;
	st.shared.u32 	[%r480], %r479;
	add.s32 	%r1050, %r1050, %r28;
	shl.b32 	%r481, %r393, 4;
	add.s32 	%r1053, %r1053, %r481;
	add.s32 	%r1052, %r1052, %r28;
	setp.lt.u32 	%p27, %r1050, 256;
	@%p27 bra 	$L__BB328_13;
$L__BB328_14:
	add.s32 	%r70, %r1, %r393;
	add.s32 	%r71, %r70, %r393;
	setp.gt.u32 	%p28, %r1, 127;
	@%p28 bra 	$L__BB328_21;
	setp.eq.s32 	%p29, %r29, 0;
	mov.u32 	%r1051, %r1;
	@%p29 bra 	$L__BB328_19;
	setp.eq.s32 	%p30, %r29, 1;
	shl.b32 	%r482, %r1, 2;
	mov.u32 	%r483, _ZZ9cuda_gemmIiLi256ELi2ELi1ELi256ELi64ELi64ELi32ELi0ELi0EEviiiPT_S1_S1_iiE3Csh;
	add.s32 	%r484, %r483, %r482;
	mov.b32 	%r485, 0;
	st.shared.u32 	[%r484], %r485;
	mov.u32 	%r1051, %r70;
	@%p30 bra 	$L__BB328_19;
	setp.eq.s32 	%p31, %r29, 2;
	shl.b32 	%r486, %r1, 2;
	mov.u32 	%r487, _ZZ9cuda_gemmIiLi256ELi2ELi1ELi256ELi64ELi64ELi32ELi0ELi0EEviiiPT_S1_S1_iiE3Csh;
	add.s32 	%r488, %r487, %r486;
	add.s32 	%r489, %r488, %r28;
	mov.b32 	%r490, 0;
	st.shared.u32 	[%r489], %r490;
	mov.u32 	%r1051, %r71;
	@%p31 bra 	$L__BB328_19;
	add.s32 	%r1051, %r71, %r393;
	shl.b32 	%r491, %r1, 2;
	mov.u32 	%r492, _ZZ9cuda_gemmIiLi256ELi2ELi1ELi256ELi64ELi64ELi32ELi0ELi0EEviiiPT_S1_S1_iiE3Csh;
	add.s32 	%r493, %r492, %r491;
	add.s32 	%r494, %r493, %r28;
	add.s32 	%r495, %r494, %r28;
	mov.b32 	%r496, 0;
	st.shared.u32 	[%r495], %r496;
$L__BB328_19:
	setp.lt.u32 	%p32, %r27, 3;
	@%p32 bra 	$L__BB328_21;
$L__BB328_20:
	shl.b32 	%r497, %r1051, 2;
	mov.u32 	%r498, _ZZ9cuda_gemmIiLi256ELi2ELi1ELi256ELi64ELi64ELi32ELi0ELi0EEviiiPT_S1_S1_iiE3Csh;
	add.s32 	%r499, %r498, %r497;
	mov.b32 	%r500, 0;
	st.shared.u32 	[%r499], %r500;
	add.s32 	%r501, %r499, %r28;
	st.shared.u32 	[%r501], %r500;
	add.s32 	%r502, %r501, %r28;
	st.shared.u32 	[%r502], %r500;
	add.s32 	%r503, %r502, %r28;
	st.shared.u32 	[%r503], %r500;
	add.s32 	%r1051, %r28, %r1051;
	setp.lt.u32 	%p33, %r1051, 128;
	@%p33 bra 	$L__BB328_20;
$L__BB328_21:
	and.b32  	%r82, %r1, 31;
	shr.u32 	%r504, %r1, 5;
	setp.ge.s32 	%p34, %r504, %r380;
	@%p34 bra 	$L__BB328_24;
	shr.u32 	%r1056, %r1, 5;
$L__BB328_23:
	ld.param.u32 	%r1030, [_Z9cuda_gemmIiLi256ELi2ELi1ELi256ELi64ELi64ELi32ELi0ELi0EEviiiPT_S1_S1_ii_param_6];
	ld.param.u64 	%rd38, [_Z9cuda_gemmIiLi256ELi2ELi1ELi256ELi64ELi64ELi32ELi0ELi0EEviiiPT_S1_S1_ii_param_4];
	mad.lo.s32 	%r505, %r1056, %r1030, %r19;
	cvta.to.global.u64 	%rd20, %rd38;
	mul.wide.s32 	%rd21, %r505, 4;
	add.s64 	%rd22, %rd20, %rd21;
	ld.global.u32 	%r506, [%rd22];
	mov.u32 	%r507, _ZZ9cuda_gemmIiLi256ELi2ELi1ELi256ELi64ELi64ELi32ELi0ELi0EEviiiPT_S1_S1_iiE11kron_fac_sh;
	mad.lo.s32 	%r508, %r82, 260, %r507;
	shl.b32 	%r509, %r1056, 2;
	add.s32 	%r510, %r508, %r509;
	st.shared.u32 	[%r510], %r506;
	shr.u32 	%r511, %r393, 5;
	add.s32 	%r1056, %r1056, %r511;
	setp.lt.s32 	%p35, %r1056, %r380;
	@%p35 bra 	$L__BB328_23;
$L__BB328_24:
	setp.lt.s32 	%p36, %r12, 1;
	bar.sync 	0;
	@%p36 bra 	$L__BB328_164;
	setp.ne.s32 	%p37, %r3, 1;
	@%p37 bra 	$L__BB328_94;
	mov.b32 	%r1073, 0;
$L__BB328_27:
	setp.lt.s32 	%p112, %r380, 1;
	add.s32 	%r103, %r1073, %r14;
	mul.lo.s32 	%r104, %r103, %r380;
	add.s32 	%r105, %r104, %r20;
	@%p112 bra 	$L__BB328_29;
	add.s32 	%r813, %r22, %r104;
	shl.b32 	%r814, %r813, 2;
	mov.u32 	%r815, _ZZ9cuda_gemmIiLi256ELi2ELi1ELi256ELi64ELi64ELi32ELi0ELi0EEviiiPT_S1_S1_iiE3Ash;
	add.s32 	%r816, %r815, %r814;
	ld.shared.u32 	%r1224, [%r816];
$L__BB328_29:
	setp.lt.s32 	%p113, %r380, 2;
	@%p113 bra 	$L__BB328_31;
	add.s32 	%r817, %r14, 1;
	and.b32  	%r818, %r817, 15;
	add.s32 	%r819, %r105, %r818;
	shl.b32 	%r820, %r819, 2;
	mov.u32 	%r821, _ZZ9cuda_gemmIiLi256ELi2ELi1ELi256ELi64ELi64ELi32ELi0ELi0EEviiiPT_S1_S1_iiE3Ash;
	add.s32 	%r822, %r821, %r820;
	ld.shared.u32 	%r1223, [%r822];
$L__BB328_31:
	setp.lt.s32 	%p114, %r380, 3;
	@%p114 bra 	$L__BB328_33;
	add.s32 	%r823, %r14, 2;
	and.b32  	%r824, %r823, 15;
	add.s32 	%r825, %r105, %r824;
	shl.b32 	%r826, %r825, 2;
	mov.u32 	%r827, _ZZ9cuda_gemmIiLi256ELi2ELi1ELi256ELi64ELi64ELi32ELi0ELi0EEviiiPT_S1_S1_iiE3Ash;
	add.s32 	%r828, %r827, %r826;
	ld.shared.u32 	%r1222, [%r828];
$L__BB328_33:
	setp.lt.s32 	%p115, %r380, 4;
	@%p115 bra 	$L__BB328_35;
	add.s32 	%r829, %r14, 3;
	and.b32  	%r830, %r829, 15;
	add.s32 	%r831, %r105, %r830;
	shl.b32 	%r832, %r831, 2;
	mov.u32 	%r833, _ZZ9cuda_gemmIiLi256ELi2ELi1ELi256ELi64ELi64ELi32ELi0ELi0EEviiiPT_S1_S1_iiE3Ash;
	add.s32 	%r834, %r833, %r832;
	ld.shared.u32 	%r1221, [%r834];
$L__BB328_35:
	setp.lt.s32 	%p116, %r380, 5;
	@%p116 bra 	$L__BB328_37;
	add.s32 	%r835, %r14, 4;
	and.b32  	%r836, %r835, 15;
	add.s32 	%r837, %r105, %r836;
	shl.b32 	%r838, %r837, 2;
	mov.u32 	%r839, _ZZ9cuda_gemmIiLi256ELi2ELi1ELi256ELi64ELi64ELi32ELi0ELi0EEviiiPT_S1_S1_iiE3Ash;
	add.s32 	%r840, %r839, %r838;
	ld.shared.u32 	%r1220, [%r840];
$L__BB328_37:
	setp.lt.s32 	%p117, %r380, 6;
	@%p117 bra 	$L__BB328_39;
	add.s32 	%r841, %r14, 5;
	and.b32  	%r842, %r841, 15;
	add.s32 	%r843, %r105, %r842;
	shl.b32 	%r844, %r843, 2;
	mov.u32 	%r845, _ZZ9cuda_gemmIiLi256ELi2ELi1ELi256ELi64ELi64ELi32ELi0ELi0EEviiiPT_S1_S1_iiE3Ash;
	add.s32 	%r846, %r845, %r844;
	ld.shared.u32 	%r1219, [%r846];
$L__BB328_39:
	setp.lt.s32 	%p118, %r380, 7;
	@%p118 bra 	$L__BB328_41;
	add.s32 	%r847, %r14, 6;
	and.b32  	%r848, %r847, 15;
	add.s32 	%r849, %r105, %r848;
	shl.b32 	%r850, %r849, 2;
	mov.u32 	%r851, _ZZ9cuda_gemmIiLi256ELi2ELi1ELi256ELi64ELi64ELi32ELi0ELi0EEviiiPT_S1_S1_iiE3Ash;
	add.s32 	%r852, %r851, %r850;
	ld.shared.u32 	%r1218, [%r852];
$L__BB328_41:
	setp.lt.s32 	%p119, %r380, 8;
	@%p119 bra 	$L__BB328_43;
	add.s32 	%r853, %r14, 7;
	and.b32  	%r854, %r853, 15;
	add.s32 	%r855, %r105, %r854;
	shl.b32 	%r856, %r855, 2;
	mov.u32 	%r857, _ZZ9cuda_gemmIiLi256ELi2ELi1ELi256ELi64ELi64ELi32ELi0ELi0EEviiiPT_S1_S1_iiE3Ash;
	add.s32 	%r858, %r857, %r856;
	ld.shared.u32 	%r1217, [%r858];
$L__BB328_43:
	setp.lt.s32 	%p120, %r380, 9;
	@%p120 bra 	$L__BB328_45;
	and.b32  	%r859, %r14, 15;
	xor.b32  	%r860, %r859, 8;
	add.s32 	%r861, %r105, %r860;
	shl.b32 	%r862, %r861, 2;
	mov.u32 	%r863, _ZZ9cuda_gemmIiLi256ELi2ELi1ELi256ELi64ELi64ELi32ELi0ELi0EEviiiPT_S1_S1_iiE3Ash;
	add.s32 	%r864, %r863, %r862;
	ld.shared.u32 	%r1216, [%r864];
$L__BB328_45:
	setp.lt.s32 	%p121, %r380, 10;
	@%p121 bra 	$L__BB328_47;
	add.s32 	%r865, %r14, 9;
	and.b32  	%r866, %r865, 15;
	add.s32 	%r867, %r105, %r866;
	shl.b32 	%r868, %r867, 2;
	mov.u32 	%r869, _ZZ9cuda_gemmIiLi256ELi2ELi1ELi256ELi64ELi64ELi32ELi0ELi0EEviiiPT_S1_S1_iiE3Ash;
	add.s32 	%r870, %r869, %r868;
	ld.shared.u32 	%r1215, [%r870];
$L__BB328_47:
	setp.lt.s32 	%p122, %r380, 11;
	@%p122 bra 	$L__BB328_49;
	add.s32 	%r871, %r14, 10;
	and.b32  	%r872, %r871, 15;
	add.s32 	%r873, %r105, %r872;
	shl.b32 	%r874, %r873, 2;
	mov.u32 	%r875, _ZZ9cuda_gemmIiLi256ELi2ELi1ELi256ELi64ELi64ELi32ELi0ELi0EEviiiPT_S1_S1_iiE3Ash;
	add.s32 	%r876, %r875, %r874;
	ld.shared.u32 	%r1214, [%r876];
$L__BB328_49:
	setp.lt.s32 	%p123, %r380, 12;
	@%p123 bra 	$L__BB328_51;
	add.s32 	%r877, %r14, 11;
	and.b32  	%r878, %r877, 15;
	add.s32 	%r879, %r105, %r878;
	shl.b32 	%r880, %r879, 2;
	mov.u32 	%r881, _ZZ9cuda_gemmIiLi256ELi2ELi1ELi256ELi64ELi64ELi32ELi0ELi0EEviiiPT_S1_S1_iiE3Ash;
	add.s32 	%r882, %r881, %r880;
	ld.shared.u32 	%r1213, [%r882];
$L__BB328_51:
	setp.lt.s32 	%p124, %r380, 13;
	@%p124 bra 	$L__BB328_53;
	add.s32 	%r883, %r14, 12;
	and.b32  	%r884, %r883, 15;
	add.s32 	%r885, %r105, %r884;
	shl.b32 	%r886, %r885, 2;
	mov.u32 	%r887, _ZZ9cuda_gemmIiLi256ELi2ELi1ELi256ELi64ELi64ELi32ELi0ELi0EEviiiPT_S1_S1_iiE3Ash;
	add.s32 	%r888, %r887, %r886;
	ld.shared.u32 	%r1212, [%r888];
$L__BB328_53:
	setp.lt.s32 	%p125, %r380, 14;
	@%p125 bra 	$L__BB328_55;
	add.s32 	%r889, %r14, 13;
	and.b32  	%r890, %r889, 15;
	add.s32 	%r891, %r105, %r890;
	shl.b32 	%r892, %r891, 2;
	mov.u32 	%r893, _ZZ9cuda_gemmIiLi256ELi2ELi1ELi256ELi64ELi64ELi32ELi0ELi0EEviiiPT_S1_S1_iiE3Ash;
	add.s32 	%r894, %r893, %r892;
	ld.shared.u32 	%r1211, [%r894];
$L__BB328_55:
	setp.lt.s32 	%p126, %r380, 15;
	@%p126 bra 	$L__BB328_57;
	add.s32 	%r895, %r14, 14;
	and.b32  	%r896, %r895, 15;
	add.s32 	%r897, %r105, %r896;
	shl.b32 	%r898, %r897, 2;
	mov.u32 	%r899, _ZZ9cuda_gemmIiLi256ELi2ELi1ELi256ELi64ELi64ELi32ELi0ELi0EEviiiPT_S1_S1_iiE3Ash;
	add.s32 	%r900, %r899, %r898;
	ld.shared.u32 	%r1210, [%r900];
$L__BB328_57:
	setp.lt.s32 	%p127, %r380, 16;
	@%p127 bra 	$L__BB328_59;
	add.s32 	%r901, %r14, -1;
	and.b32  	%r902, %r901, 15;
	add.s32 	%r903, %r105, %r902;
	shl.b32 	%r904, %r903, 2;
	mov.u32 	%r905, _ZZ9cuda_gemmIiLi256ELi2ELi1ELi256ELi64ELi64ELi32ELi0ELi0EEviiiPT_S1_S1_iiE3Ash;
	add.s32 	%r906, %r905, %r904;
	ld.shared.u32 	%r1209, [%r906];
$L__BB328_59:
	setp.ge.s32 	%p128, %r15, %r21;
	mov.u32 	%r1090, %r15;
	@%p128 bra 	$L__BB328_60;
	bra.uni 	$L__BB328_61;
$L__BB328_60:
	add.s32 	%r1073, %r1073, %r13;
	setp.lt.s32 	%p146, %r1073, %r12;
	@%p146 bra 	$L__BB328_27;
	bra.uni 	$L__BB328_164;
$L__BB328_61:
	mov.u32 	%r908, _ZZ9cuda_gemmIiLi256ELi2ELi1ELi256ELi64ELi64ELi32ELi0ELi0EEviiiPT_S1_S1_iiE11kron_fac_sh;
	mad.lo.s32 	%r140, %r1090, 260, %r908;
	mov.b32 	%r1092, 0;
	@%p112 bra 	$L__BB328_63;
	shl.b32 	%r909, %r30, 2;
	add.s32 	%r910, %r140, %r909;
	ld.shared.u32 	%r911, [%r910];
	mul.lo.s32 	%r1092, %r911, %r1224;
$L__BB328_63:
	@%p113 bra 	$L__BB328_65;
	shl.b32 	%r912, %r31, 2;
	add.s32 	%r913, %r140, %r912;
	ld.shared.u32 	%r914, [%r913+4];
	mad.lo.s32 	%r1092, %r914, %r1223, %r1092;
$L__BB328_65:
	@%p114 bra 	$L__BB328_67;
	shl.b32 	%r915, %r32, 2;
	add.s32 	%r916, %r140, %r915;
	ld.shared.u32 	%r917, [%r916+8];
	mad.lo.s32 	%r1092, %r917, %r1222, %r1092;
$L__BB328_67:
	@%p115 bra 	$L__BB328_69;
	shl.b32 	%r918, %r33, 2;
	add.s32 	%r919, %r140, %r918;
	ld.shared.u32 	%r920, [%r919+12];
	mad.lo.s32 	%r1092, %r920, %r1221, %r1092;
$L__BB328_69:
	@%p116 bra 	$L__BB328_71;
	shl.b32 	%r921, %r34, 2;
	add.s32 	%r922, %r140, %r921;
	ld.shared.u32 	%r923, [%r922+16];
	mad.lo.s32 	%r1092, %r923, %r1220, %r1092;
$L__BB328_71:
	setp.lt.s32 	%p134, %r380, 6;
	@%p134 bra 	$L__BB328_73;
	shl.b32 	%r924, %r35, 2;
	add.s32 	%r925, %r140, %r924;
	ld.shared.u32 	%r926, [%r925+20];
	mad.lo.s32 	%r1092, %r926, %r1219, %r1092;
$L__BB328_73:
	setp.lt.s32 	%p135, %r380, 7;
	@%p135 bra 	$L__BB328_75;
	shl.b32 	%r927, %r36, 2;
	add.s32 	%r928, %r140, %r927;
	ld.shared.u32 	%r929, [%r928+24];
	mad.lo.s32 	%r1092, %r929, %r1218, %r1092;
$L__BB328_75:
	setp.lt.s32 	%p136, %r380, 8;
	@%p136 bra 	$L__BB328_77;
	shl.b32 	%r930, %r37, 2;
	add.s32 	%r931, %r140, %r930;
	ld.shared.u32 	%r932, [%r931+28];
	mad.lo.s32 	%r1092, %r932, %r1217, %r1092;
$L__BB328_77:
	setp.lt.s32 	%p137, %r380, 9;
	@%p137 bra 	$L__BB328_79;
	shl.b32 	%r933, %r38, 2;
	add.s32 	%r934, %r140, %r933;
	ld.shared.u32 	%r935, [%r934+32];
	mad.lo.s32 	%r1092, %r935, %r1216, %r1092;
$L__BB328_79:
	setp.lt.s32 	%p138, %r380, 10;
	@%p138 bra 	$L__BB328_81;
	shl.b32 	%r936, %r39, 2;
	add.s32 	%r937, %r140, %r936;
	ld.shared.u32 	%r938, [%r937+36];
	mad.lo.s32 	%r1092, %r938, %r1215, %r1092;
$L__BB328_81:
	setp.lt.s32 	%p139, %r380, 11;
	@%p139 bra 	$L__BB328_83;
	shl.b32 	%r939, %r40, 2;
	add.s32 	%r940, %r140, %r939;
	ld.shared.u32 	%r941, [%r940+40];
	mad.lo.s32 	%r1092, %r941, %r1214, %r1092;
$L__BB328_83:
	setp.lt.s32 	%p140, %r380, 12;
	@%p140 bra 	$L__BB328_85;
	shl.b32 	%r942, %r41, 2;
	add.s32 	%r943, %r140, %r942;
	ld.shared.u32 	%r944, [%r943+44];
	mad.lo.s32 	%r1092, %r944, %r1213, %r1092;
$L__BB328_85:
	setp.lt.s32 	%p141, %r380, 13;
	@%p141 bra 	$L__BB328_87;
	shl.b32 	%r945, %r42, 2;
	add.s32 	%r946, %r140, %r945;
	ld.shared.u32 	%r947, [%r946+48];
	mad.lo.s32 	%r1092, %r947, %r1212, %r1092;
$L__BB328_87:
	setp.lt.s32 	%p142, %r380, 14;
	@%p142 bra 	$L__BB328_89;
	shl.b32 	%r948, %r43, 2;
	add.s32 	%r949, %r140, %r948;
	ld.shared.u32 	%r950, [%r949+52];
	mad.lo.s32 	%r1092, %r950, %r1211, %r1092;
$L__BB328_89:
	setp.lt.s32 	%p143, %r380, 15;
	@%p143 bra 	$L__BB328_91;
	shl.b32 	%r951, %r44, 2;
	add.s32 	%r952, %r140, %r951;
	ld.shared.u32 	%r953, [%r952+56];
	mad.lo.s32 	%r1092, %r953, %r1210, %r1092;
$L__BB328_91:
	setp.lt.s32 	%p144, %r380, 16;
	@%p144 bra 	$L__BB328_93;
	shl.b32 	%r954, %r45, 2;
	add.s32 	%r955, %r140, %r954;
	ld.shared.u32 	%r956, [%r955+60];
	mad.lo.s32 	%r1092, %r956, %r1209, %r1092;
$L__BB328_93:
	mad.lo.s32 	%r957, %r1090, %r12, %r103;
	shl.b32 	%r958, %r957, 2;
	mov.u32 	%r959, _ZZ9cuda_gemmIiLi256ELi2ELi1ELi256ELi64ELi64ELi32ELi0ELi0EEviiiPT_S1_S1_iiE3Csh;
	add.s32 	%r960, %r959, %r958;
	ld.shared.u32 	%r961, [%r960];
	add.s32 	%r962, %r961, %r1092;
	st.shared.u32 	[%r960], %r962;
	add.s32 	%r1090, %r1090, %r16;
	setp.lt.s32 	%p145, %r1090, %r21;
	@%p145 bra 	$L__BB328_61;
	bra.uni 	$L__BB328_60;
$L__BB328_94:
	setp.gt.u32 	%p38, %r380, 31;
	@%p38 bra 	$L__BB328_173;
	mov.b32 	%r1175, 0;
$L__BB328_96:
	setp.eq.s32 	%p39, %r380, 0;
	add.s32 	%r283, %r1175, %r14;
	mul.lo.s32 	%r284, %r283, %r380;
	add.s32 	%r285, %r284, %r20;
	@%p39 bra 	$L__BB328_98;
	add.s32 	%r513, %r22, %r284;
	shl.b32 	%r514, %r513, 2;
	mov.u32 	%r515, _ZZ9cuda_gemmIiLi256ELi2ELi1ELi256ELi64ELi64ELi32ELi0ELi0EEviiiPT_S1_S1_iiE3Ash;
	add.s32 	%r516, %r515, %r514;
	ld.shared.u32 	%r1224, [%r516];
$L__BB328_98:
	setp.lt.s32 	%p40, %r380, 2;
	@%p40 bra 	$L__BB328_100;
	add.s32 	%r517, %r14, 1;
	and.b32  	%r518, %r517, 15;
	add.s32 	%r519, %r285, %r518;
	shl.b32 	%r520, %r519, 2;
	mov.u32 	%r521, _ZZ9cuda_gemmIiLi256ELi2ELi1ELi256ELi64ELi64ELi32ELi0ELi0EEviiiPT_S1_S1_iiE3Ash;
	add.s32 	%r522, %r521, %r520;
	ld.shared.u32 	%r1223, [%r522];
$L__BB328_100:
	setp.lt.s32 	%p41, %r380, 3;
	@%p41 bra 	$L__BB328_102;
	add.s32 	%r523, %r14, 2;
	and.b32  	%r524, %r523, 15;
	add.s32 	%r525, %r285, %r524;
	shl.b32 	%r526, %r525, 2;
	mov.u32 	%r527, _ZZ9cuda_gemmIiLi256ELi2ELi1ELi256ELi64ELi64ELi32ELi0ELi0EEviiiPT_S1_S1_iiE3Ash;
	add.s32 	%r528, %r527, %r526;
	ld.shared.u32 	%r1222, [%r528];
$L__BB328_102:
	setp.lt.s32 	%p42, %r380, 4;
	@%p42 bra 	$L__BB328_104;
	add.s32 	%r529, %r14, 3;
	and.b32  	%r530, %r529, 15;
	add.s32 	%r531, %r285, %r530;
	shl.b32 	%r532, %r531, 2;
	mov.u32 	%r533, _ZZ9cuda_gemmIiLi256ELi2ELi1ELi256ELi64ELi64ELi32ELi0ELi0EEviiiPT_S1_S1_iiE3Ash;
	add.s32 	%r534, %r533, %r532;
	ld.shared.u32 	%r1221, [%r534];
$L__BB328_104:
	setp.lt.s32 	%p43, %r380, 5;
	@%p43 bra 	$L__BB328_106;
	add.s32 	%r535, %r14, 4;
	and.b32  	%r536, %r535, 15;
	add.s32 	%r537, %r285, %r536;
	shl.b32 	%r538, %r537, 2;
	mov.u32 	%r539, _ZZ9cuda_gemmIiLi256ELi2ELi1ELi256ELi64ELi64ELi32ELi0ELi0EEviiiPT_S1_S1_iiE3Ash;
	add.s32 	%r540, %r539, %r538;
	ld.shared.u32 	%r1220, [%r540];
$L__BB328_106:
	setp.lt.s32 	%p44, %r380, 6;
	@%p44 bra 	$L__BB328_108;
	add.s32 	%r541, %r14, 5;
	and.b32  	%r542, %r541, 15;
	add.s32 	%r543, %r285, %r542;
	shl.b32 	%r544, %r543, 2;
	mov.u32 	%r545, _ZZ9cuda_gemmIiLi256ELi2ELi1ELi256ELi64ELi64ELi32ELi0ELi0EEviiiPT_S1_S1_iiE3Ash;
	add.s32 	%r546, %r545, %r544;
	ld.shared.u32 	%r1219, [%r546];
$L__BB328_108:
	setp.lt.s32 	%p45, %r380, 7;
	@%p45 bra 	$L__BB328_110;
	add.s32 	%r547, %r14, 6;
	and.b32  	%r548, %r547, 15;
	add.s32 	%r549, %r285, %r548;
	shl.b32 	%r550, %r549, 2;
	mov.u32 	%r551, _ZZ9cuda_gemmIiLi256ELi2ELi1ELi256ELi64ELi64ELi32ELi0ELi0EEviiiPT_S1_S1_iiE3Ash;
	add.s32 	%r552, %r551, %r550;
	ld.shared.u32 	%r1218, [%r552];
$L__BB328_110:
	setp.lt.s32 	%p46, %r380, 8;
	@%p46 bra 	$L__BB328_112;
	add.s32 	%r553, %r14, 7;
	and.b32  	%r554, %r553, 15;
	add.s32 	%r555, %r285, %r554;
	shl.b32 	%r556, %r555, 2;
	mov.u32 	%r557, _ZZ9cuda_gemmIiLi256ELi2ELi1ELi256ELi64ELi64ELi32ELi0ELi0EEviiiPT_S1_S1_iiE3Ash;
	add.s32 	%r558, %r557, %r556;
	ld.shared.u32 	%r1217, [%r558];
$L__BB328_112:
	setp.lt.s32 	%p47, %r380, 9;
	@%p47 bra 	$L__BB328_114;
	and.b32  	%r559, %r14, 15;
	xor.b32  	%r560, %r559, 8;
	add.s32 	%r561, %r285, %r560;
	shl.b32 	%r562, %r561, 2;
	mov.u32 	%r563, _ZZ9cuda_gemmIiLi256ELi2ELi1ELi256ELi64ELi64ELi32ELi0ELi0EEviiiPT_S1_S1_iiE3Ash;
	add.s32 	%r564, %r563, %r562;
	ld.shared.u32 	%r1216, [%r564];
$L__BB328_114:
	setp.lt.s32 	%p48, %r380, 10;
	@%p48 bra 	$L__BB328_116;
	add.s32 	%r565, %r14, 9;
	and.b32  	%r566, %r565, 15;
	add.s32 	%r567, %r285, %r566;
	shl.b32 	%r568, %r567, 2;
	mov.u32 	%r569, _ZZ9cuda_gemmIiLi256ELi2ELi1ELi256ELi64ELi64ELi32ELi0ELi0EEviiiPT_S1_S1_iiE3Ash;
	add.s32 	%r570, %r569, %r568;
	ld.shared.u32 	%r1215, [%r570];
$L__BB328_116:
	setp.lt.s32 	%p49, %r380, 11;
	@%p49 bra 	$L__BB328_118;
	add.s32 	%r571, %r14, 10;
	and.b32  	%r572, %r571, 15;
	add.s32 	%r573, %r285, %r572;
	shl.b32 	%r574, %r573, 2;
	mov.u32 	%r575, _ZZ9cuda_gemmIiLi256ELi2ELi1ELi256ELi64ELi64ELi32ELi0ELi0EEviiiPT_S1_S1_iiE3Ash;
	add.s32 	%r576, %r575, %r574;
	ld.shared.u32 	%r1214, [%r576];
$L__BB328_118:
	setp.lt.s32 	%p50, %r380, 12;
	@%p50 bra 	$L__BB328_120;
	add.s32 	%r577, %r14, 11;
	and.b32  	%r578, %r577, 15;
	add.s32 	%r579, %r285, %r578;
	shl.b32 	%r580, %r579, 2;
	mov.u32 	%r581, _ZZ9cuda_gemmIiLi256ELi2ELi1ELi256ELi64ELi64ELi32ELi0ELi0EEviiiPT_S1_S1_iiE3Ash;
	add.s32 	%r582, %r581, %r580;
	ld.shared.u32 	%r1213, [%r582];
$L__BB328_120:
	setp.lt.s32 	%p51, %r380, 13;
	@%p51 bra 	$L__BB328_122;
	add.s32 	%r583, %r14, 12;
	and.b32  	%r584, %r583, 15;
	add.s32 	%r585, %r285, %r584;
	shl.b32 	%r586, %r585, 2;
	mov.u32 	%r587, _ZZ9cuda_gemmIiLi256ELi2ELi1ELi256ELi64ELi64ELi32ELi0ELi0EEviiiPT_S1_S1_iiE3Ash;
	add.s32 	%r588, %r587, %r586;
	ld.shared.u32 	%r1212, [%r588];
$L__BB328_122:
	setp.lt.s32 	%p52, %r380, 14;
	@%p52 bra 	$L__BB328_124;
	add.s32 	%r589, %r14, 13;
	and.b32  	%r590, %r589, 15;
	add.s32 	%r591, %r285, %r590;
	shl.b32 	%r592, %r591, 2;
	mov.u32 	%r593, _ZZ9cuda_gemmIiLi256ELi2ELi1ELi256ELi64ELi64ELi32ELi0ELi0EEviiiPT_S1_S1_iiE3Ash;
	add.s32 	%r594, %r593, %r592;
	ld.shared.u32 	%r1211, [%r594];
$L__BB328_124:
	setp.lt.s32 	%p53, %r380, 15;
	@%p53 bra 	$L__BB328_126;
	add.s32 	%r595, %r14, 14;
	and.b32  	%r596, %r595, 15;
	add.s32 	%r597, %r285, %r596;
	shl.b32 	%r598, %r597, 2;
	mov.u32 	%r599, _ZZ9cuda_gemmIiLi256ELi2ELi1ELi256ELi64ELi64ELi32ELi0ELi0EEviiiPT_S1_S1_iiE3Ash;
	add.s32 	%r600, %r599, %r598;
	ld.shared.u32 	%r1210, [%r600];
$L__BB328_126:
	setp.lt.s32 	%p54, %r380, 16;
	@%p54 bra 	$L__BB328_128;
	add.s32 	%r601, %r14, -1;
	and.b32  	%r602, %r601, 15;
	add.s32 	%r603, %r285, %r602;
	shl.b32 	%r604, %r603, 2;
	mov.u32 	%r605, _ZZ9cuda_gemmIiLi256ELi2ELi1ELi256ELi64ELi64ELi32ELi0ELi0EEviiiPT_S1_S1_iiE3Ash;
	add.s32 	%r606, %r605, %r604;
	ld.shared.u32 	%r1209, [%r606];
$L__BB328_128:
	setp.ge.s32 	%p55, %r15, %r21;
	@%p55 bra 	$L__BB328_163;
	mov.u32 	%r1192, %r15;
$L__BB328_130:
	mov.u32 	%r608, _ZZ9cuda_gemmIiLi256ELi2ELi1ELi256ELi64ELi64ELi32ELi0ELi0EEviiiPT_S1_S1_iiE11kron_fac_sh;
	mad.lo.s32 	%r319, %r1192, 260, %r608;
	mov.b32 	%r1194, 0;
	@%p39 bra 	$L__BB328_132;
	shl.b32 	%r609, %r30, 2;
	add.s32 	%r610, %r319, %r609;
	ld.shared.u32 	%r611, [%r610];
	mul.lo.s32 	%r1194, %r611, %r1224;
$L__BB328_132:
	@%p40 bra 	$L__BB328_134;
	shl.b32 	%r612, %r31, 2;
	add.s32 	%r613, %r319, %r612;
	ld.shared.u32 	%r614, [%r613+4];
	mad.lo.s32 	%r1194, %r614, %r1223, %r1194;
$L__BB328_134:
	@%p41 bra 	$L__BB328_136;
	shl.b32 	%r615, %r32, 2;
	add.s32 	%r616, %r319, %r615;
	ld.shared.u32 	%r617, [%r616+8];
	mad.lo.s32 	%r1194, %r617, %r1222, %r1194;
$L__BB328_136:
	@%p42 bra 	$L__BB328_138;
	shl.b32 	%r618, %r33, 2;
	add.s32 	%r619, %r319, %r618;
	ld.shared.u32 	%r620, [%r619+12];
	mad.lo.s32 	%r1194, %r620, %r1221, %r1194;
$L__BB328_138:
	@%p43 bra 	$L__BB328_140;
	shl.b32 	%r621, %r34, 2;
	add.s32 	%r622, %r319, %r621;
	ld.shared.u32 	%r623, [%r622+16];
	mad.lo.s32 	%r1194, %r623, %r1220, %r1194;
$L__BB328_140:
	setp.lt.s32 	%p61, %r380, 6;
	@%p61 bra 	$L__BB328_142;
	shl.b32 	%r624, %r35, 2;
	add.s32 	%r625, %r319, %r624;
	ld.shared.u32 	%r626, [%r625+20];
	mad.lo.s32 	%r1194, %r626, %r1219, %r1194;
$L__BB328_142:
	setp.lt.s32 	%p62, %r380, 7;
	@%p62 bra 	$L__BB328_144;
	shl.b32 	%r627, %r36, 2;
	add.s32 	%r628, %r319, %r627;
	ld.shared.u32 	%r629, [%r628+24];
	mad.lo.s32 	%r1194, %r629, %r1218, %r1194;
$L__BB328_144:
	setp.lt.s32 	%p63, %r380, 8;
	@%p63 bra 	$L__BB328_146;
	shl.b32 	%r630, %r37, 2;
	add.s32 	%r631, %r319, %r630;
	ld.shared.u32 	%r632, [%r631+28];
	mad.lo.s32 	%r1194, %r632, %r1217, %r1194;
$L__BB328_146:
	setp.lt.s32 	%p64, %r380, 9;
	@%p64 bra 	$L__BB328_148;
	shl.b32 	%r633, %r38, 2;
	add.s32 	%r634, %r319, %r633;
	ld.shared.u32 	%r635, [%r634+32];
	mad.lo.s32 	%r1194, %r635, %r1216, %r1194;
$L__BB328_148:
	setp.lt.s32 	%p65, %r380, 10;
	@%p65 bra 	$L__BB328_150;
	shl.b32 	%r636, %r39, 2;
	add.s32 	%r637, %r319, %r636;
	ld.shared.u32 	%r638, [%r637+36];
	mad.lo.s32 	%r1194, %r638, %r1215, %r1194;
$L__BB328_150:
	setp.lt.s32 	%p66, %r380, 11;
	@%p66 bra 	$L__BB328_152;
	shl.b32 	%r639, %r40, 2;
	add.s32 	%r640, %r319, %r639;
	ld.shared.u32 	%r641, [%r640+40];
	mad.lo.s32 	%r1194, %r641, %r1214, %r1194;
$L__BB328_152:
	setp.lt.s32 	%p67, %r380, 12;
	@%p67 bra 	$L__BB328_154;
	shl.b32 	%r642, %r41, 2;
	add.s32 	%r643, %r319, %r642;
	ld.shared.u32 	%r644, [%r643+44];
	mad.lo.s32 	%r1194, %r644, %r1213, %r1194;
$L__BB328_154:
	setp.lt.s32 	%p68, %r380, 13;
	@%p68 bra 	$L__BB328_156;
	shl.b32 	%r645, %r42, 2;
	add.s32 	%r646, %r319, %r645;
	ld.shared.u32 	%r647, [%r646+48];
	mad.lo.s32 	%r1194, %r647, %r1212, %r1194;
$L__BB328_156:
	setp.lt.s32 	%p69, %r380, 14;
	@%p69 bra 	$L__BB328_158;
	shl.b32 	%r648, %r43, 2;
	add.s32 	%r649, %r319, %r648;
	ld.shared.u32 	%r650, [%r649+52];
	mad.lo.s32 	%r1194, %r650, %r1211, %r1194;
$L__BB328_158:
	setp.lt.s32 	%p70, %r380, 15;
	@%p70 bra 	$L__BB328_160;
	shl.b32 	%r651, %r44, 2;
	add.s32 	%r652, %r319, %r651;
	ld.shared.u32 	%r653, [%r652+56];
	mad.lo.s32 	%r1194, %r653, %r1210, %r1194;
$L__BB328_160:
	setp.lt.s32 	%p71, %r380, 16;
	@%p71 bra 	$L__BB328_162;
	shl.b32 	%r654, %r45, 2;
	add.s32 	%r655, %r319, %r654;
	ld.shared.u32 	%r656, [%r655+60];
	mad.lo.s32 	%r1194, %r656, %r1209, %r1194;
$L__BB328_162:
	mad.lo.s32 	%r657, %r1192, %r12, %r283;
	shl.b32 	%r658, %r657, 2;
	mov.u32 	%r659, _ZZ9cuda_gemmIiLi256ELi2ELi1ELi256ELi64ELi64ELi32ELi0ELi0EEviiiPT_S1_S1_iiE3Csh;
	add.s32 	%r660, %r659, %r658;
	st.shared.u32 	[%r660], %r1194;
	add.s32 	%r1192, %r1192, %r16;
	setp.lt.s32 	%p72, %r1192, %r21;
	@%p72 bra 	$L__BB328_130;
$L__BB328_163:
	add.s32 	%r1175, %r1175, %r13;
	setp.lt.s32 	%p73, %r1175, %r12;
	@%p73 bra 	$L__BB328_96;
$L__BB328_164:
	bar.sync 	0;
	@%p28 bra 	$L__BB328_171;
	ld.param.u32 	%r1028, [_Z9cuda_gemmIiLi256ELi2ELi1ELi256ELi64ELi64ELi32ELi0ELi0EEviiiPT_S1_S1_ii_param_1];
	setp.eq.s32 	%p148, %r29, 0;
	div.s32 	%r370, %r378, %r380;
	mad.lo.s32 	%r371, %r1049, %r1028, %r24;
	mov.u32 	%r1225, %r1;
	@%p148 bra 	$L__BB328_169;
	setp.eq.s32 	%p149, %r29, 1;
	div.s32 	%r963, %r1, %r12;
	mul.lo.s32 	%r964, %r963, %r12;
	sub.s32 	%r965, %r1, %r964;
	mad.lo.s32 	%r966, %r370, %r963, %r371;
	add.s32 	%r967, %r966, %r965;
	shl.b32 	%r968, %r1, 2;
	mov.u32 	%r969, _ZZ9cuda_gemmIiLi256ELi2ELi1ELi256ELi64ELi64ELi32ELi0ELi0EEviiiPT_S1_S1_iiE3Csh;
	add.s32 	%r970, %r969, %r968;
	ld.shared.u32 	%r971, [%r970];
	mul.wide.s32 	%rd23, %r967, 4;
	add.s64 	%rd24, %rd1, %rd23;
	st.global.u32 	[%rd24], %r971;
	mov.u32 	%r1225, %r70;
	@%p149 bra 	$L__BB328_169;
	setp.eq.s32 	%p150, %r29, 2;
	div.s32 	%r972, %r70, %r12;
	mul.lo.s32 	%r973, %r972, %r12;
	sub.s32 	%r974, %r70, %r973;
	mad.lo.s32 	%r975, %r370, %r972, %r371;
	add.s32 	%r976, %r975, %r974;
	shl.b32 	%r977, %r1, 2;
	mov.u32 	%r978, _ZZ9cuda_gemmIiLi256ELi2ELi1ELi256ELi64ELi64ELi32ELi0ELi0EEviiiPT_S1_S1_iiE3Csh;
	add.s32 	%r979, %r978, %r977;
	add.s32 	%r980, %r979, %r28;
	ld.shared.u32 	%r981, [%r980];
	mul.wide.s32 	%rd25, %r976, 4;
	add.s64 	%rd26, %rd1, %rd25;
	st.global.u32 	[%rd26], %r981;
	mov.u32 	%r1225, %r71;
	@%p150 bra 	$L__BB328_169;
	add.s32 	%r1225, %r71, %r393;
	div.s32 	%r982, %r71, %r12;
	mul.lo.s32 	%r983, %r982, %r12;
	sub.s32 	%r984, %r71, %r983;
	mad.lo.s32 	%r985, %r370, %r982, %r371;
	add.s32 	%r986, %r985, %r984;
	shl.b32 	%r987, %r1, 2;
	mov.u32 	%r988, _ZZ9cuda_gemmIiLi256ELi2ELi1ELi256ELi64ELi64ELi32ELi0ELi0EEviiiPT_S1_S1_iiE3Csh;
	add.s32 	%r989, %r988, %r987;
	add.s32 	%r990, %r989, %r28;
	add.s32 	%r991, %r990, %r28;
	ld.shared.u32 	%r992, [%r991];
	mul.wide.s32 	%rd27, %r986, 4;
	add.s64 	%rd28, %rd1, %rd27;
	st.global.u32 	[%rd28], %r992;
$L__BB328_169:
	setp.lt.u32 	%p151, %r27, 3;
	@%p151 bra 	$L__BB328_171;
$L__BB328_170:
	div.s32 	%r993, %r1225, %r12;
	mul.lo.s32 	%r994, %r993, %r12;
	sub.s32 	%r995, %r1225, %r994;
	mad.lo.s32 	%r996, %r370, %r993, %r371;
	add.s32 	%r997, %r996, %r995;
	shl.b32 	%r998, %r1225, 2;
	mov.u32 	%r999, _ZZ9cuda_gemmIiLi256ELi2ELi1ELi256ELi64ELi64ELi32ELi0ELi0EEviiiPT_S1_S1_iiE3Csh;
	add.s32 	%r1000, %r999, %r998;
	ld.shared.u32 	%r1001, [%r1000];
	mul.wide.s32 	%rd29, %r997, 4;
	add.s64 	%rd30, %rd1, %rd29;
	st.global.u32 	[%rd30], %r1001;
	add.s32 	%r1002, %r1225, %r393;
	div.s32 	%r1003, %r1002, %r12;
	mul.lo.s32 	%r1004, %r1003, %r12;
	sub.s32 	%r1005, %r1002, %r1004;
	mad.lo.s32 	%r1006, %r370, %r1003, %r371;
	add.s32 	%r1007, %r1006, %r1005;
	add.s32 	%r1008, %r1000, %r28;
	ld.shared.u32 	%r1009, [%r1008];
	mul.wide.s32 	%rd31, %r1007, 4;
	add.s64 	%rd32, %rd1, %rd31;
	st.global.u32 	[%rd32], %r1009;
	add.s32 	%r1010, %r1002, %r393;
	div.s32 	%r1011, %r1010, %r12;
	mul.lo.s32 	%r1012, %r1011, %r12;
	sub.s32 	%r1013, %r1010, %r1012;
	mad.lo.s32 	%r1014, %r370, %r1011, %r371;
	add.s32 	%r1015, %r1014, %r1013;
	add.s32 	%r1016, %r1008, %r28;
	ld.shared.u32 	%r1017, [%r1016];
	mul.wide.s32 	%rd33, %r1015, 4;
	add.s64 	%rd34, %rd1, %rd33;
	st.global.u32 	[%rd34], %r1017;
	add.s32 	%r1018, %r1010, %r393;
	div.s32 	%r1019, %r1018, %r12;
	mul.lo.s32 	%r1020, %r1019, %r12;
	sub.s32 	%r1021, %r1018, %r1020;
	mad.lo.s32 	%r1022, %r370, %r1019, %r371;
	add.s32 	%r1023, %r1022, %r1021;
	add.s32 	%r1024, %r1016, %r28;
	ld.shared.u32 	%r1025, [%r1024];
	mul.wide.s32 	%rd35, %r1023, 4;
	add.s64 	%rd36, %rd1, %rd35;
	st.global.u32 	[%rd36], %r1025;
	add.s32 	%r1225, %r1018, %r393;
	setp.lt.u32 	%p152, %r1225, 128;
	@%p152 bra 	$L__BB328_170;
$L__BB328_171:
	mov.u32 	%r1026, %nctaid.y;
	add.s32 	%r1049, %r1049, %r1026;
	shl.b32 	%r1027, %r1026, 1;
	setp.lt.u32 	%p153, %r1049, %r1027;
	@%p153 bra 	$L__BB328_7;
$L__BB328_172:
	ret;
$L__BB328_173:
	mov.b32 	%r1123, 0;
$L__BB328_174:
	setp.lt.s32 	%p74, %r380, 1;
	add.s32 	%r191, %r1123, %r14;
	mul.lo.s32 	%r192, %r191, %r380;
	add.s32 	%r193, %r192, %r20;
	@%p74 bra 	$L__BB328_176;
	add.s32 	%r662, %r22, %r192;
	shl.b32 	%r663, %r662, 2;
	mov.u32 	%r664, _ZZ9cuda_gemmIiLi256ELi2ELi1ELi256ELi64ELi64ELi32ELi0ELi0EEviiiPT_S1_S1_iiE3Ash;
	add.s32 	%r665, %r664, %r663;
	ld.shared.u32 	%r1224, [%r665];
$L__BB328_176:
	setp.lt.s32 	%p75, %r380, 2;
	@%p75 bra 	$L__BB328_178;
	add.s32 	%r666, %r14, 1;
	and.b32  	%r667, %r666, 15;
	add.s32 	%r668, %r193, %r667;
	shl.b32 	%r669, %r668, 2;
	mov.u32 	%r670, _ZZ9cuda_gemmIiLi256ELi2ELi1ELi256ELi64ELi64ELi32ELi0ELi0EEviiiPT_S1_S1_iiE3Ash;
	add.s32 	%r671, %r670, %r669;
	ld.shared.u32 	%r1223, [%r671];
$L__BB328_178:
	setp.lt.s32 	%p76, %r380, 3;
	@%p76 bra 	$L__BB328_180;
	add.s32 	%r672, %r14, 2;
	and.b32  	%r673, %r672, 15;
	add.s32 	%r674, %r193, %r673;
	shl.b32 	%r675, %r674, 2;
	mov.u32 	%r676, _ZZ9cuda_gemmIiLi256ELi2ELi1ELi256ELi64ELi64ELi32ELi0ELi0EEviiiPT_S1_S1_iiE3Ash;
	add.s32 	%r677, %r676, %r675;
	ld.shared.u32 	%r1222, [%r677];
$L__BB328_180:
	setp.lt.s32 	%p77, %r380, 4;
	@%p77 bra 	$L__BB328_182;
	add.s32 	%r678, %r14, 3;
	and.b32  	%r679, %r678, 15;
	add.s32 	%r680, %r193, %r679;
	shl.b32 	%r681, %r680, 2;
	mov.u32 	%r682, _ZZ9cuda_gemmIiLi256ELi2ELi1ELi256ELi64ELi64ELi32ELi0ELi0EEviiiPT_S1_S1_iiE3Ash;
	add.s32 	%r683, %r682, %r681;
	ld.shared.u32 	%r1221, [%r683];
$L__BB328_182:
	setp.lt.s32 	%p78, %r380, 5;
	@%p78 bra 	$L__BB328_184;
	add.s32 	%r684, %r14, 4;
	and.b32  	%r685, %r684, 15;
	add.s32 	%r686, %r193, %r685;
	shl.b32 	%r687, %r686, 2;
	mov.u32 	%r688, _ZZ9cuda_gemmIiLi256ELi2ELi1ELi256ELi64ELi64ELi32ELi0ELi0EEviiiPT_S1_S1_iiE3Ash;
	add.s32 	%r689, %r688, %r687;
	ld.shared.u32 	%r1220, [%r689];
$L__BB328_184:
	setp.lt.s32 	%p79, %r380, 6;
	@%p79 bra 	$L__BB328_186;
	add.s32 	%r690, %r14, 5;
	and.b32  	%r691, %r690, 15;
	add.s32 	%r692, %r193, %r691;
	shl.b32 	%r693, %r692, 2;
	mov.u32 	%r694, _ZZ9cuda_gemmIiLi256ELi2ELi1ELi256ELi64ELi64ELi32ELi0ELi0EEviiiPT_S1_S1_iiE3Ash;
	add.s32 	%r695, %r694, %r693;
	ld.shared.u32 	%r1219, [%r695];
$L__BB328_186:
	setp.lt.s32 	%p80, %r380, 7;
	@%p80 bra 	$L__BB328_188;
	add.s32 	%r696, %r14, 6;
	and.b32  	%r697, %r696, 15;
	add.s32 	%r698, %r193, %r697;
	shl.b32 	%r699, %r698, 2;
	mov.u32 	%r700, _ZZ9cuda_gemmIiLi256ELi2ELi1ELi256ELi64ELi64ELi32ELi0ELi0EEviiiPT_S1_S1_iiE3Ash;
	add.s32 	%r701, %r700, %r699;
	ld.shared.u32 	%r1218, [%r701];
$L__BB328_188:
	setp.lt.s32 	%p81, %r380, 8;
	@%p81 bra 	$L__BB328_190;
	add.s32 	%r702, %r14, 7;
	and.b32  	%r703, %r702, 15;
	add.s32 	%r704, %r193, %r703;
	shl.b32 	%r705, %r704, 2;
	mov.u32 	%r706, _ZZ9cuda_gemmIiLi256ELi2ELi1ELi256ELi64ELi64ELi32ELi0ELi0EEviiiPT_S1_S1_iiE3Ash;
	add.s32 	%r707, %r706, %r705;
	ld.shared.u32 	%r1217, [%r707];
$L__BB328_190:
	setp.lt.s32 	%p82, %r380, 9;
	@%p82 bra 	$L__BB328_192;
	and.b32  	%r708, %r14, 15;
	xor.b32  	%r709, %r708, 8;
	add.s32 	%r710, %r193, %r709;
	shl.b32 	%r711, %r710, 2;
	mov.u32 	%r712, _ZZ9cuda_gemmIiLi256ELi2ELi1ELi256ELi64ELi64ELi32ELi0ELi0EEviiiPT_S1_S1_iiE3Ash;
	add.s32 	%r713, %r712, %r711;
	ld.shared.u32 	%r1216, [%r713];
$L__BB328_192:
	setp.lt.s32 	%p83, %r380, 10;
	@%p83 bra 	$L__BB328_194;
	add.s32 	%r714, %r14, 9;
	and.b32  	%r715, %r714, 15;
	add.s32 	%r716, %r193, %r715;
	shl.b32 	%r717, %r716, 2;
	mov.u32 	%r718, _ZZ9cuda_gemmIiLi256ELi2ELi1ELi256ELi64ELi64ELi32ELi0ELi0EEviiiPT_S1_S1_iiE3Ash;
	add.s32 	%r719, %r718, %r717;
	ld.shared.u32 	%r1215, [%r719];
$L__BB328_194:
	setp.lt.s32 	%p84, %r380, 11;
	@%p84 bra 	$L__BB328_196;
	add.s32 	%r720, %r14, 10;
	and.b32  	%r721, %r720, 15;
	add.s32 	%r722, %r193, %r721;
	shl.b32 	%r723, %r722, 2;
	mov.u32 	%r724, _ZZ9cuda_gemmIiLi256ELi2ELi1ELi256ELi64ELi64ELi32ELi0ELi0EEviiiPT_S1_S1_iiE3Ash;
	add.s32 	%r725, %r724, %r723;
	ld.shared.u32 	%r1214, [%r725];
$L__BB328_196:
	setp.lt.s32 	%p85, %r380, 12;
	@%p85 bra 	$L__BB328_198;
	add.s32 	%r726, %r14, 11;
	and.b32  	%r727, %r726, 15;
	add.s32 	%r728, %r193, %r727;
	shl.b32 	%r729, %r728, 2;
	mov.u32 	%r730, _ZZ9cuda_gemmIiLi256ELi2ELi1ELi256ELi64ELi64ELi32ELi0ELi0EEviiiPT_S1_S1_iiE3Ash;
	add.s32 	%r731, %r730, %r729;
	ld.shared.u32 	%r1213, [%r731];
$L__BB328_198:
	setp.lt.s32 	%p86, %r380, 13;
	@%p86 bra 	$L__BB328_200;
	add.s32 	%r732, %r14, 12;
	and.b32  	%r733, %r732, 15;
	add.s32 	%r734, %r193, %r733;
	shl.b32 	%r735, %r734, 2;
	mov.u32 	%r736, _ZZ9cuda_gemmIiLi256ELi2ELi1ELi256ELi64ELi64ELi32ELi0ELi0EEviiiPT_S1_S1_iiE3Ash;
	add.s32 	%r737, %r736, %r735;
	ld.shared.u32 	%r1212, [%r737];
$L__BB328_200:
	setp.lt.s32 	%p87, %r380, 14;
	@%p87 bra 	$L__BB328_202;
	add.s32 	%r738, %r14, 13;
	and.b32  	%r739, %r738, 15;
	add.s32 	%r740, %r193, %r739;
	shl.b32 	%r741, %r740, 2;
	mov.u32 	%r742, _ZZ9cuda_gemmIiLi256ELi2ELi1ELi256ELi64ELi64ELi32ELi0ELi0EEviiiPT_S1_S1_iiE3Ash;
	add.s32 	%r743, %r742, %r741;
	ld.shared.u32 	%r1211, [%r743];
$L__BB328_202:
	setp.lt.s32 	%p88, %r380, 15;
	@%p88 bra 	$L__BB328_204;
	add.s32 	%r744, %r14, 14;
	and.b32  	%r745, %r744, 15;
	add.s32 	%r746, %r193, %r745;
	shl.b32 	%r747, %r746, 2;
	mov.u32 	%r748, _ZZ9cuda_gemmIiLi256ELi2ELi1ELi256ELi64ELi64ELi32ELi0ELi0EEviiiPT_S1_S1_iiE3Ash;
	add.s32 	%r749, %r748, %r747;
	ld.shared.u32 	%r1210, [%r749];
$L__BB328_204:
	setp.lt.s32 	%p89, %r380, 16;
	@%p89 bra 	$L__BB328_206;
	add.s32 	%r750, %r14, -1;
	and.b32  	%r751, %r750, 15;
	add.s32 	%r752, %r193, %r751;
	shl.b32 	%r753, %r752, 2;
	mov.u32 	%r754, _ZZ9cuda_gemmIiLi256ELi2ELi1ELi256ELi64ELi64ELi32ELi0ELi0EEviiiPT_S1_S1_iiE3Ash;
	add.s32 	%r755, %r754, %r753;
	ld.shared.u32 	%r1209, [%r755];
$L__BB328_206:
	setp.ge.s32 	%p90, %r15, %r21;
	mov.u32 	%r1140, %r15;
	@%p90 bra 	$L__BB328_207;
	bra.uni 	$L__BB328_208;
$L__BB328_207:
	add.s32 	%r1123, %r1123, %r13;
	setp.lt.s32 	%p111, %r1123, %r12;
	@%p111 bra 	$L__BB328_174;
	bra.uni 	$L__BB328_164;
$L__BB328_208:
	mov.u32 	%r757, _ZZ9cuda_gemmIiLi256ELi2ELi1ELi256ELi64ELi64ELi32ELi0ELi0EEviiiPT_S1_S1_iiE11kron_fac_sh;
	mad.lo.s32 	%r228, %r1140, 260, %r757;
	mov.b32 	%r1142, 0;
	@%p74 bra 	$L__BB328_210;
	shl.b32 	%r758, %r30, 2;
	add.s32 	%r759, %r228, %r758;
	ld.shared.u32 	%r760, [%r759];
	mul.lo.s32 	%r1142, %r760, %r1224;
$L__BB328_210:
	@%p75 bra 	$L__BB328_212;
	shl.b32 	%r761, %r31, 2;
	add.s32 	%r762, %r228, %r761;
	ld.shared.u32 	%r763, [%r762+4];
	mad.lo.s32 	%r1142, %r763, %r1223, %r1142;
$L__BB328_212:
	@%p76 bra 	$L__BB328_214;
	shl.b32 	%r764, %r32, 2;
	add.s32 	%r765, %r228, %r764;
	ld.shared.u32 	%r766, [%r765+8];
	mad.lo.s32 	%r1142, %r766, %r1222, %r1142;
$L__BB328_214:
	@%p77 bra 	$L__BB328_216;
	shl.b32 	%r767, %r33, 2;
	add.s32 	%r768, %r228, %r767;
	ld.shared.u32 	%r769, [%r768+12];
	mad.lo.s32 	%r1142, %r769, %r1221, %r1142;
$L__BB328_216:
	setp.lt.s32 	%p95, %r380, 5;
	@%p95 bra 	$L__BB328_218;
	shl.b32 	%r770, %r34, 2;
	add.s32 	%r771, %r228, %r770;
	ld.shared.u32 	%r772, [%r771+16];
	mad.lo.s32 	%r1142, %r772, %r1220, %r1142;
$L__BB328_218:
	setp.lt.s32 	%p96, %r380, 6;
	@%p96 bra 	$L__BB328_220;
	shl.b32 	%r773, %r35, 2;
	add.s32 	%r774, %r228, %r773;
	ld.shared.u32 	%r775, [%r774+20];
	mad.lo.s32 	%r1142, %r775, %r1219, %r1142;
$L__BB328_220:
	setp.lt.s32 	%p97, %r380, 7;
	@%p97 bra 	$L__BB328_222;
	shl.b32 	%r776, %r36, 2;
	add.s32 	%r777, %r228, %r776;
	ld.shared.u32 	%r778, [%r777+24];
	mad.lo.s32 	%r1142, %r778, %r1218, %r1142;
$L__BB328_222:
	setp.lt.s32 	%p98, %r380, 8;
	@%p98 bra 	$L__BB328_224;
	shl.b32 	%r779, %r37, 2;
	add.s32 	%r780, %r228, %r779;
	ld.shared.u32 	%r781, [%r780+28];
	mad.lo.s32 	%r1142, %r781, %r1217, %r1142;
$L__BB328_224:
	setp.lt.s32 	%p99, %r380, 9;
	@%p99 bra 	$L__BB328_226;
	shl.b32 	%r782, %r38, 2;
	add.s32 	%r783, %r228, %r782;
	ld.shared.u32 	%r784, [%r783+32];
	mad.lo.s32 	%r1142, %r784, %r1216, %r1142;
$L__BB328_226:
	setp.lt.s32 	%p100, %r380, 10;
	@%p100 bra 	$L__BB328_228;
	shl.b32 	%r785, %r39, 2;
	add.s32 	%r786, %r228, %r785;
	ld.shared.u32 	%r787, [%r786+36];
	mad.lo.s32 	%r1142, %r787, %r1215, %r1142;
$L__BB328_228:
	setp.lt.s32 	%p101, %r380, 11;
	@%p101 bra 	$L__BB328_230;
	shl.b32 	%r788, %r40, 2;
	add.s32 	%r789, %r228, %r788;
	ld.shared.u32 	%r790, [%r789+40];
	mad.lo.s32 	%r1142, %r790, %r1214, %r1142;
$L__BB328_230:
	setp.lt.s32 	%p102, %r380, 12;
	@%p102 bra 	$L__BB328_232;
	shl.b32 	%r791, %r41, 2;
	add.s32 	%r792, %r228, %r791;
	ld.shared.u32 	%r793, [%r792+44];
	mad.lo.s32 	%r1142, %r793, %r1213, %r1142;
$L__BB328_232:
	setp.lt.s32 	%p103, %r380, 13;
	@%p103 bra 	$L__BB328_234;
	shl.b32 	%r794, %r42, 2;
	add.s32 	%r795, %r228, %r794;
	ld.shared.u32 	%r796, [%r795+48];
	mad.lo.s32 	%r1142, %r796, %r1212, %r1142;
$L__BB328_234:
	setp.lt.s32 	%p104, %r380, 14;
	@%p104 bra 	$L__BB328_236;
	shl.b32 	%r797, %r43, 2;
	add.s32 	%r798, %r228, %r797;
	ld.shared.u32 	%r799, [%r798+52];
	mad.lo.s32 	%r1142, %r799, %r1211, %r1142;
$L__BB328_236:
	setp.lt.s32 	%p105, %r380, 15;
	@%p105 bra 	$L__BB328_238;
	shl.b32 	%r800, %r44, 2;
	add.s32 	%r801, %r228, %r800;
	ld.shared.u32 	%r802, [%r801+56];
	mad.lo.s32 	%r1142, %r802, %r1210, %r1142;
$L__BB328_238:
	setp.lt.s32 	%p106, %r380, 16;
	@%p106 bra 	$L__BB328_240;
	shl.b32 	%r803, %r45, 2;
	add.s32 	%r804, %r228, %r803;
	ld.shared.u32 	%r805, [%r804+60];
	mad.lo.s32 	%r1142, %r805, %r1209, %r1142;
$L__BB328_240:
	mov.u32 	%r1156, %r2;
$L__BB328_241:
	shr.u32 	%r262, %r1156, 1;
	shfl.sync.down.b32	%r806|%p107, %r1142, %r262, %r23, -1;
	add.s32 	%r1142, %r806, %r1142;
	setp.gt.u32 	%p108, %r1156, 3;
	mov.u32 	%r1156, %r262;
	@%p108 bra 	$L__BB328_241;
	rem.u32 	%r807, %r82, %r3;
	setp.eq.s32 	%p109, %r807, 0;
	@%p109 bra 	$L__BB328_243;
	bra.uni 	$L__BB328_244;
$L__BB328_243:
	mad.lo.s32 	%r808, %r1140, %r12, %r191;
	shl.b32 	%r809, %r808, 2;
	mov.u32 	%r810, _ZZ9cuda_gemmIiLi256ELi2ELi1ELi256ELi64ELi64ELi32ELi0ELi0EEviiiPT_S1_S1_iiE3Csh;
	add.s32 	%r811, %r810, %r809;
	st.shared.u32 	[%r811], %r1142;
$L__BB328_244:
	add.s32 	%r1140, %r1140, %r16;
	setp.lt.s32 	%p110, %r1140, %r21;
	@%p110 bra 	$L__BB328_208;
	bra.uni 	$L__BB328_207;

}
	// .globl	_Z9cuda_gemmIiLi256ELi2ELi1ELi256ELi64ELi64ELi32ELi0ELi1EEviiiPT_S1_S1_ii
.visible .entry _Z9cuda_gemmIiLi256ELi2ELi1ELi256ELi64ELi64ELi32ELi0ELi1EEviiiPT_S1_S1_ii(
	.param .u32 _Z9cuda_gemmIiLi256ELi2ELi1ELi256ELi64ELi64ELi32ELi0ELi1EEviiiPT_S1_S1_ii_param_0,
	.param .u32 _Z9cuda_gemmIiLi256ELi2ELi1ELi256ELi64ELi64ELi32ELi0ELi1EEviiiPT_S1_S1_ii_param_1,
	.param .u32 _Z9cuda_gemmIiLi256ELi2ELi1ELi256ELi64ELi64ELi32ELi0ELi1EEviiiPT_S1_S1_ii_param_2,
	.param .u64 .ptr .align 1 _Z9cuda_gemmIiLi256ELi2ELi1ELi256ELi64ELi64ELi32ELi0ELi1EEviiiPT_S1_S1_ii_param_3,
	.param .u64 .ptr .align 1 _Z9cuda_gemmIiLi256ELi2ELi1ELi256ELi64ELi64ELi32ELi0ELi1EEviiiPT_S1_S1_ii_param_4,
	.param .u64 .ptr .align 1 _Z9cuda_gemmIiLi256ELi2ELi1ELi256ELi64ELi64ELi32ELi0ELi1EEviiiPT_S1_S1_ii_param_5,
	.param .u32 _Z9cuda_gemmIiLi256ELi2ELi1ELi256ELi64ELi64ELi32ELi0ELi1EEviiiPT_S1_S1_ii_param_6,
	.param .u32 _Z9cuda_gemmIiLi256ELi2ELi1ELi256ELi64ELi64ELi32ELi0ELi1EEviiiPT_S1_S1_ii_param_7
)
.maxntid 256
{
	.reg .pred 	%p<35>;
	.reg .b16 	%rs<8>;
	.reg .b32 	%r<312>;
	.reg .b64 	%rd<52>;
	// demoted variable
	.shared .align 128 .b8 _ZZ9cuda_gemmIiLi256ELi2ELi1ELi256ELi64ELi64ELi32ELi0ELi1EEviiiPT_S1_S1_iiE11kron_fac_sh[8320];
	// demoted variable
	.shared .align 128 .b8 _ZZ9cuda_gemmIiLi256ELi2ELi1ELi256ELi64ELi64ELi32ELi0ELi1EEviiiPT_S1_S1_iiE3Ash[1024];
	// demoted variable
	.shared .align 128 .b8 _ZZ9cuda_gemmIiLi256ELi2ELi1ELi256ELi64ELi64ELi32ELi0ELi1EEviiiPT_S1_S1_iiE3Csh[512];
	ld.param.u32 	%r93, [_Z9cuda_gemmIiLi256ELi2ELi1ELi256ELi64ELi64ELi32ELi0ELi1EEviiiPT_S1_S1_ii_param_1];
	ld.param.u32 	%r94, [_Z9cuda_gemmIiLi256ELi2ELi1ELi256ELi64ELi64ELi32ELi0ELi1EEviiiPT_S1_S1_ii_param_2];
	ld.param.u64 	%rd11, [_Z9cuda_gemmIiLi256ELi2ELi1ELi256ELi64ELi64ELi32ELi0ELi1EEviiiPT_S1_S1_ii_param_3];
	ld.param.u64 	%rd12, [_Z9cuda_gemmIiLi256ELi2ELi1ELi256ELi64ELi64ELi32ELi0ELi1EEviiiPT_S1_S1_ii_param_4];
	ld.param.u64 	%rd13, [_Z9cuda_gemmIiLi256ELi2ELi1ELi256ELi64ELi64ELi32ELi0ELi1EEviiiPT_S1_S1_ii_param_5];
	cvta.to.global.u64 	%rd1, %rd11;
	cvta.to.global.u64 	%rd2, %rd12;
	cvta.to.global.u64 	%rd3, %rd13;
	mov.u32 	%r1, %tid.x;
	and.b32  	%r95, %r94, -256;
	setp.eq.s32 	%p1, %r95, 16384;
	@%p1 bra 	$L__BB329_3;
	setp.ne.s32 	%p2, %r95, 8192;
	@%p2 bra 	$L__BB329_4;
	mov.u32 	%r97, %ctaid.x;
	shr.u32 	%r299, %r97, 5;
	and.b32  	%r298, %r97, 31;
	bra.uni 	$L__BB329_5;
$L__BB329_3:
	mov.u32 	%r96, %ctaid.x;
	shr.u32 	%r299, %r96, 6;
	and.b32  	%r298, %r96, 63;
	bra.uni 	$L__BB329_5;
$L__BB329_4:
	mov.u32 	%r98, %ctaid.x;
	shr.s32 	%r99, %r94, 31;
	shr.u32 	%r100, %r99, 24;
	add.s32 	%r101, %r94, %r100;
	shr.s32 	%r102, %r101, 8;
	div.u32 	%r299, %r98, %r102;
	mul.lo.s32 	%r103, %r299, %r102;
	sub.s32 	%r298, %r98, %r103;
$L__BB329_5:
	shr.u32 	%r104, %r1, 2;
	and.b32  	%r10, %r104, 3;
	mov.u32 	%r11, %ntid.x;
	mov.u32 	%r300, %ctaid.y;
	mov.u32 	%r13, %nctaid.y;
	shl.b32 	%r14, %r13, 1;
	setp.ge.u32 	%p3, %r300, %r14;
	@%p3 bra 	$L__BB329_39;
	shl.b32 	%r15, %r298, 8;
	shr.u32 	%r16, %r1, 5;
	shl.b32 	%r105, %r299, 5;
	and.b32  	%r106, %r1, 31;
	or.b32  	%r17, %r105, %r106;
	mov.u32 	%r107, _ZZ9cuda_gemmIiLi256ELi2ELi1ELi256ELi64ELi64ELi32ELi0ELi1EEviiiPT_S1_S1_iiE11kron_fac_sh;
	mad.lo.s32 	%r18, %r106, 260, %r107;
	shr.u32 	%r19, %r11, 5;
	shl.b32 	%r108, %r1, 4;
	and.b32  	%r109, %r108, 48;
	shl.b32 	%r110, %r10, 6;
	or.b32  	%r111, %r110, %r109;
	mad.lo.s32 	%r20, %r10, -63, %r111;
	and.b32  	%r21, %r1, 3;
	shr.u32 	%r112, %r94, 31;
	add.s32 	%r113, %r94, %r112;
	shr.s32 	%r114, %r113, 1;
	shl.b32 	%r115, %r298, 2;
	shr.s32 	%r116, %r94, 31;
	shr.u32 	%r117, %r116, 26;
	add.s32 	%r118, %r94, %r117;
	shr.s32 	%r22, %r118, 6;
	mad.lo.s32 	%r23, %r299, %r114, %r115;
	add.s32 	%r24, %r1, %r11;
	max.u32 	%r119, %r24, 256;
	setp.lt.u32 	%p4, %r24, 256;
	selp.u32 	%r120, 1, 0, %p4;
	add.s32 	%r121, %r24, %r120;
	sub.s32 	%r122, %r119, %r121;
	div.u32 	%r123, %r122, %r11;
	add.s32 	%r25, %r123, %r120;
	max.u32 	%r124, %r24, 128;
	setp.lt.u32 	%p5, %r24, 128;
	selp.u32 	%r125, 1, 0, %p5;
	add.s32 	%r126, %r24, %r125;
	sub.s32 	%r127, %r124, %r126;
	div.u32 	%r128, %r127, %r11;
	add.s32 	%r26, %r128, %r125;
	add.s32 	%r129, %r26, 1;
	add.s32 	%r27, %r16, %r19;
	and.b32  	%r28, %r25, 3;
	shl.b32 	%r130, %r1, 2;
	mov.u32 	%r131, _ZZ9cuda_gemmIiLi256ELi2ELi1ELi256ELi64ELi64ELi32ELi0ELi1EEviiiPT_S1_S1_iiE3Ash;
	add.s32 	%r29, %r131, %r130;
	shl.b32 	%r30, %r11, 2;
	add.s32 	%r31, %r29, %r30;
	add.s32 	%r32, %r24, %r11;
	add.s32 	%r33, %r32, %r11;
	and.b32  	%r34, %r129, 3;
	mov.u32 	%r132, _ZZ9cuda_gemmIiLi256ELi2ELi1ELi256ELi64ELi64ELi32ELi0ELi1EEviiiPT_S1_S1_iiE3Csh;
	add.s32 	%r35, %r132, %r130;
	add.s32 	%r36, %r35, %r30;
	add.s32 	%r37, %r36, %r30;
	cvt.u16.u32 	%rs2, %r27;
	xor.b16  	%rs3, %rs2, 63;
	and.b16  	%rs4, %rs3, 255;
	cvt.u16.u32 	%rs5, %r19;
	and.b16  	%rs6, %rs5, 255;
	div.u16 	%rs7, %rs4, %rs6;
	and.b16  	%rs1, %rs7, 3;
	shl.b32 	%r133, %r16, 2;
	add.s32 	%r38, %r18, %r133;
	shl.b32 	%r134, %r27, 6;
	add.s32 	%r135, %r134, %r17;
	mul.wide.u32 	%rd14, %r135, 4;
	add.s64 	%rd4, %rd2, %rd14;
	shl.b32 	%r39, %r19, 2;
	add.s32 	%r40, %r38, %r39;
	add.s32 	%r41, %r27, %r19;
	shl.b32 	%r136, %r41, 6;
	add.s32 	%r137, %r136, %r17;
	mul.wide.u32 	%rd15, %r137, 4;
	add.s64 	%rd5, %rd2, %rd15;
	or.b32  	%r138, %r111, %r10;
	shl.b32 	%r139, %r138, 2;
	add.s32 	%r42, %r131, %r139;
	add.s32 	%r43, %r42, 32;
	add.s32 	%r140, %r10, 13;
	and.b32  	%r141, %r140, 15;
	or.b32  	%r142, %r111, %r141;
	shl.b32 	%r143, %r142, 2;
	add.s32 	%r44, %r131, %r143;
	add.s32 	%r144, %r10, 14;
	and.b32  	%r145, %r144, 15;
	or.b32  	%r146, %r111, %r145;
	shl.b32 	%r147, %r146, 2;
	add.s32 	%r45, %r131, %r147;
	add.s32 	%r148, %r10, -1;
	and.b32  	%r149, %r148, 15;
	or.b32  	%r150, %r111, %r149;
	shl.b32 	%r151, %r150, 2;
	add.s32 	%r46, %r131, %r151;
	mul.wide.u32 	%rd16, %r11, 4;
	add.s64 	%rd6, %rd1, %rd16;
	mul.wide.u32 	%rd17, %r11, 8;
	add.s64 	%rd7, %rd1, %rd17;
	mul.wide.u32 	%rd18, %r11, 12;
	add.s64 	%rd8, %rd1, %rd18;
	shr.u32 	%r47, %r11, 4;
	shl.b32 	%r208, %r20, 2;
$L__BB329_7:
	setp.eq.s32 	%p6, %r28, 3;
	mul.lo.s32 	%r49, %r300, %r94;
	mov.u32 	%r301, %r1;
	@%p6 bra 	$L__BB329_11;
	setp.eq.s32 	%p7, %r28, 0;
	add.s32 	%r152, %r49, %r15;
	add.s32 	%r153, %r152, %r1;
	mul.wide.s32 	%rd19, %r153, 4;
	add.s64 	%rd9, %rd1, %rd19;
	ld.global.u32 	%r154, [%rd9];
	st.shared.u32 	[%r29], %r154;
	mov.u32 	%r301, %r24;
	@%p7 bra 	$L__BB329_11;
	setp.eq.s32 	%p8, %r28, 1;
	cvt.u64.u32 	%rd20, %r30;
	add.s64 	%rd10, %rd9, %rd20;
	ld.global.u32 	%r155, [%rd10];
	st.shared.u32 	[%r31], %r155;
	mov.u32 	%r301, %r32;
	@%p8 bra 	$L__BB329_11;
	cvt.u64.u32 	%rd21, %r30;
	add.s64 	%rd22, %rd10, %rd21;
	ld.global.u32 	%r156, [%rd22];
	add.s32 	%r157, %r31, %r30;
	st.shared.u32 	[%r157], %r156;
	mov.u32 	%r301, %r33;
$L__BB329_11:
	setp.lt.u32 	%p9, %r25, 3;
	@%p9 bra 	$L__BB329_14;
	shl.b32 	%r158, %r301, 2;
	mov.u32 	%r159, _ZZ9cuda_gemmIiLi256ELi2ELi1ELi256ELi64ELi64ELi32ELi0ELi1EEviiiPT_S1_S1_iiE3Ash;
	add.s32 	%r304, %r159, %r158;
	add.s32 	%r160, %r15, %r301;
	add.s32 	%r303, %r160, %r49;
$L__BB329_13:
	mul.wide.s32 	%rd23, %r303, 4;
	add.s64 	%rd24, %rd6, %rd23;
	add.s64 	%rd25, %rd7, %rd23;
	add.s64 	%rd26, %rd8, %rd23;
	add.s64 	%rd27, %rd1, %rd23;
	ld.global.u32 	%r161, [%rd27];
	st.shared.u32 	[%r304], %r161;
	ld.global.u32 	%r162, [%rd24];
	add.s32 	%r163, %r304, %r30;
	st.shared.u32 	[%r163], %r162;
	ld.global.u32 	%r164, [%rd25];
	shl.b32 	%r165, %r11, 3;
	add.s32 	%r166, %r304, %r165;
	st.shared.u32 	[%r166], %r164;
	ld.global.u32 	%r167, [%rd26];
	mad.lo.s32 	%r168, %r11, 12, %r304;
	st.shared.u32 	[%r168], %r167;
	add.s32 	%r301, %r301, %r30;
	shl.b32 	%r169, %r11, 4;
	add.s32 	%r304, %r304, %r169;
	add.s32 	%r303, %r303, %r30;
	setp.lt.u32 	%p10, %r301, 256;
	@%p10 bra 	$L__BB329_13;
$L__BB329_14:
	setp.gt.u32 	%p11, %r1, 127;
	@%p11 bra 	$L__BB329_21;
	setp.eq.s32 	%p12, %r34, 0;
	mov.u32 	%r302, %r1;
	@%p12 bra 	$L__BB329_19;
	setp.eq.s32 	%p13, %r34, 1;
	mov.b32 	%r170, 0;
	st.shared.u32 	[%r35], %r170;
	mov.u32 	%r302, %r24;
	@%p13 bra 	$L__BB329_19;
	setp.eq.s32 	%p14, %r34, 2;
	mov.b32 	%r171, 0;
	st.shared.u32 	[%r36], %r171;
	mov.u32 	%r302, %r32;
	@%p14 bra 	$L__BB329_19;
	mov.b32 	%r172, 0;
	st.shared.u32 	[%r37], %r172;
	mov.u32 	%r302, %r33;
$L__BB329_19:
	setp.lt.u32 	%p15, %r26, 3;
	@%p15 bra 	$L__BB329_21;
$L__BB329_20:
	shl.b32 	%r173, %r302, 2;
	mov.u32 	%r174, _ZZ9cuda_gemmIiLi256ELi2ELi1ELi256ELi64ELi64ELi32ELi0ELi1EEviiiPT_S1_S1_iiE3Csh;
	add.s32 	%r175, %r174, %r173;
	mov.b32 	%r176, 0;
	st.shared.u32 	[%r175], %r176;
	add.s32 	%r177, %r175, %r30;
	st.shared.u32 	[%r177], %r176;
	add.s32 	%r178, %r177, %r30;
	st.shared.u32 	[%r178], %r176;
	add.s32 	%r179, %r178, %r30;
	st.shared.u32 	[%r179], %r176;
	add.s32 	%r302, %r30, %r302;
	setp.lt.u32 	%p16, %r302, 128;
	@%p16 bra 	$L__BB329_20;
$L__BB329_21:
	setp.eq.s16 	%p17, %rs1, 2;
	mov.u32 	%r307, %r16;
	@%p17 bra 	$L__BB329_25;
	setp.eq.s16 	%p18, %rs1, 3;
	shl.b32 	%r180, %r16, 6;
	add.s32 	%r181, %r180, %r17;
	mul.wide.u32 	%rd28, %r181, 4;
	add.s64 	%rd29, %rd2, %rd28;
	ld.global.u32 	%r182, [%rd29];
	st.shared.u32 	[%r38], %r182;
	mov.u32 	%r307, %r27;
	@%p18 bra 	$L__BB329_25;
	setp.eq.s16 	%p19, %rs1, 0;
	ld.global.u32 	%r183, [%rd4];
	st.shared.u32 	[%r40], %r183;
	mov.u32 	%r307, %r41;
	@%p19 bra 	$L__BB329_25;
	add.s32 	%r307, %r41, %r19;
	ld.global.u32 	%r184, [%rd5];
	add.s32 	%r185, %r40, %r39;
	st.shared.u32 	[%r185], %r184;
$L__BB329_25:
	shl.b32 	%r186, %r307, 6;
	add.s32 	%r187, %r186, %r17;
	mul.wide.s32 	%rd30, %r187, 4;
	add.s64 	%rd31, %rd2, %rd30;
	ld.global.u32 	%r188, [%rd31];
	shl.b32 	%r189, %r307, 2;
	add.s32 	%r190, %r18, %r189;
	st.shared.u32 	[%r190], %r188;
	add.s32 	%r191, %r307, %r19;
	shl.b32 	%r192, %r191, 6;
	add.s32 	%r193, %r192, %r17;
	mul.wide.s32 	%rd32, %r193, 4;
	add.s64 	%rd33, %rd2, %rd32;
	ld.global.u32 	%r194, [%rd33];
	add.s32 	%r195, %r190, %r39;
	st.shared.u32 	[%r195], %r194;
	add.s32 	%r196, %r191, %r19;
	shl.b32 	%r197, %r196, 6;
	add.s32 	%r198, %r197, %r17;
	mul.wide.s32 	%rd34, %r198, 4;
	add.s64 	%rd35, %rd2, %rd34;
	ld.global.u32 	%r199, [%rd35];
	add.s32 	%r200, %r195, %r39;
	st.shared.u32 	[%r200], %r199;
	add.s32 	%r201, %r196, %r19;
	shl.b32 	%r202, %r201, 6;
	add.s32 	%r203, %r202, %r17;
	mul.wide.s32 	%rd36, %r203, 4;
	add.s64 	%rd37, %rd2, %rd36;
	ld.global.u32 	%r204, [%rd37];
	add.s32 	%r205, %r200, %r39;
	st.shared.u32 	[%r205], %r204;
	add.s32 	%r307, %r39, %r307;
	setp.lt.u32 	%p20, %r307, 64;
	@%p20 bra 	$L__BB329_25;
	shr.u32 	%r309, %r1, 4;
	bar.sync 	0;
	ld.shared.u32 	%r67, [%r42];
	ld.shared.u32 	%r68, [%r42+4];
	ld.shared.u32 	%r69, [%r42+8];
	ld.shared.u32 	%r70, [%r42+12];
	ld.shared.u32 	%r71, [%r42+16];
	ld.shared.u32 	%r72, [%r42+20];
	ld.shared.u32 	%r73, [%r42+24];
	ld.shared.u32 	%r74, [%r42+28];
	ld.shared.u32 	%r75, [%r43];
	ld.shared.u32 	%r76, [%r42+36];
	ld.shared.u32 	%r77, [%r42+40];
	ld.shared.u32 	%r78, [%r42+44];
	ld.shared.u32 	%r79, [%r42+48];
	ld.shared.u32 	%r80, [%r44];
	ld.shared.u32 	%r81, [%r45];
	ld.shared.u32 	%r82, [%r46];
$L__BB329_27:
	setp.eq.s32 	%p21, %r10, 0;
	setp.lt.u32 	%p22, %r10, 2;
	setp.eq.s32 	%p23, %r10, 3;
	setp.ne.s32 	%p24, %r21, 0;
	mov.u32 	%r206, _ZZ9cuda_gemmIiLi256ELi2ELi1ELi256ELi64ELi64ELi32ELi0ELi1EEviiiPT_S1_S1_iiE11kron_fac_sh;
	mad.lo.s32 	%r207, %r309, 260, %r206;
	add.s32 	%r209, %r207, %r208;
	ld.shared.u32 	%r210, [%r209];
	mul.lo.s32 	%r211, %r210, %r67;
	ld.shared.u32 	%r212, [%r209+4];
	mad.lo.s32 	%r213, %r212, %r68, %r211;
	ld.shared.u32 	%r214, [%r209+8];
	mad.lo.s32 	%r215, %r214, %r69, %r213;
	ld.shared.u32 	%r216, [%r209+12];
	mad.lo.s32 	%r217, %r216, %r70, %r215;
	ld.shared.u32 	%r218, [%r209+16];
	mad.lo.s32 	%r219, %r218, %r71, %r217;
	ld.shared.u32 	%r220, [%r209+20];
	mad.lo.s32 	%r221, %r220, %r72, %r219;
	ld.shared.u32 	%r222, [%r209+24];
	mad.lo.s32 	%r223, %r222, %r73, %r221;
	ld.shared.u32 	%r224, [%r209+28];
	mad.lo.s32 	%r225, %r224, %r74, %r223;
	ld.shared.u32 	%r226, [%r209+32];
	mad.lo.s32 	%r227, %r226, %r75, %r225;
	ld.shared.u32 	%r228, [%r209+36];
	mad.lo.s32 	%r229, %r228, %r76, %r227;
	ld.shared.u32 	%r230, [%r209+40];
	mad.lo.s32 	%r231, %r230, %r77, %r229;
	ld.shared.u32 	%r232, [%r209+44];
	mad.lo.s32 	%r233, %r232, %r78, %r231;
	ld.shared.u32 	%r234, [%r209+48];
	mad.lo.s32 	%r235, %r234, %r79, %r233;
	selp.b32 	%r236, -64, 0, %p23;
	add.s32 	%r237, %r209, %r236;
	ld.shared.u32 	%r238, [%r237+52];
	mad.lo.s32 	%r239, %r238, %r80, %r235;
	selp.b32 	%r240, 0, -64, %p22;
	add.s32 	%r241, %r209, %r240;
	ld.shared.u32 	%r242, [%r241+56];
	mad.lo.s32 	%r243, %r242, %r81, %r239;
	selp.b32 	%r244, 0, -64, %p21;
	add.s32 	%r245, %r209, %r244;
	ld.shared.u32 	%r246, [%r245+60];
	mad.lo.s32 	%r247, %r246, %r82, %r243;
	shfl.sync.down.b32	%r248|%p25, %r247, 2, 7199, -1;
	add.s32 	%r249, %r248, %r247;
	shfl.sync.down.b32	%r250|%p26, %r249, 1, 7199, -1;
	add.s32 	%r84, %r250, %r249;
	@%p24 bra 	$L__BB329_29;
	shl.b32 	%r251, %r10, 2;
	shl.b32 	%r252, %r309, 4;
	or.b32  	%r253, %r252, %r251;
	mov.u32 	%r254, _ZZ9cuda_gemmIiLi256ELi2ELi1ELi256ELi64ELi64ELi32ELi0ELi1EEviiiPT_S1_S1_iiE3Csh;
	add.s32 	%r255, %r254, %r253;
	st.shared.u32 	[%r255], %r84;
$L__BB329_29:
	add.s32 	%r309, %r309, %r47;
	setp.lt.u32 	%p27, %r309, 32;
	@%p27 bra 	$L__BB329_27;
	bar.sync 	0;
	@%p11 bra 	$L__BB329_38;
	setp.eq.s32 	%p29, %r34, 0;
	mad.lo.s32 	%r86, %r300, %r93, %r23;
	mov.u32 	%r310, %r1;
	@%p29 bra 	$L__BB329_35;
	setp.eq.s32 	%p30, %r34, 1;
	shr.u32 	%r256, %r1, 2;
	mad.lo.s32 	%r257, %r256, %r22, %r21;
	add.s32 	%r258, %r86, %r257;
	ld.shared.u32 	%r259, [%r35];
	mul.wide.s32 	%rd38, %r258, 4;
	add.s64 	%rd39, %rd3, %rd38;
	st.global.u32 	[%rd39], %r259;
	mov.u32 	%r310, %r24;
	@%p30 bra 	$L__BB329_35;
	setp.eq.s32 	%p31, %r34, 2;
	and.b32  	%r260, %r24, 3;
	shr.u32 	%r261, %r24, 2;
	mad.lo.s32 	%r262, %r261, %r22, %r260;
	add.s32 	%r263, %r86, %r262;
	ld.shared.u32 	%r264, [%r36];
	mul.wide.s32 	%rd40, %r263, 4;
	add.s64 	%rd41, %rd3, %rd40;
	st.global.u32 	[%rd41], %r264;
	mov.u32 	%r310, %r32;
	@%p31 bra 	$L__BB329_35;
	and.b32  	%r265, %r32, 3;
	shr.u32 	%r266, %r32, 2;
	mad.lo.s32 	%r267, %r266, %r22, %r265;
	add.s32 	%r268, %r86, %r267;
	ld.shared.u32 	%r269, [%r37];
	mul.wide.s32 	%rd42, %r268, 4;
	add.s64 	%rd43, %rd3, %rd42;
	st.global.u32 	[%rd43], %r269;
	mov.u32 	%r310, %r33;
$L__BB329_35:
	setp.lt.u32 	%p32, %r26, 3;
	@%p32 bra 	$L__BB329_38;
	and.b32  	%r270, %r310, 3;
	add.s32 	%r271, %r11, %r310;
	and.b32  	%r272, %r271, 3;
	add.s32 	%r88, %r86, %r270;
	add.s32 	%r89, %r86, %r272;
$L__BB329_37:
	shr.u32 	%r273, %r310, 2;
	mad.lo.s32 	%r274, %r273, %r22, %r88;
	shl.b32 	%r275, %r310, 2;
	mov.u32 	%r276, _ZZ9cuda_gemmIiLi256ELi2ELi1ELi256ELi64ELi64ELi32ELi0ELi1EEviiiPT_S1_S1_iiE3Csh;
	add.s32 	%r277, %r276, %r275;
	ld.shared.u32 	%r278, [%r277];
	mul.wide.s32 	%rd44, %r274, 4;
	add.s64 	%rd45, %rd3, %rd44;
	st.global.u32 	[%rd45], %r278;
	add.s32 	%r279, %r310, %r11;
	shr.u32 	%r280, %r279, 2;
	mad.lo.s32 	%r281, %r280, %r22, %r89;
	add.s32 	%r282, %r277, %r30;
	ld.shared.u32 	%r283, [%r282];
	mul.wide.s32 	%rd46, %r281, 4;
	add.s64 	%rd47, %rd3, %rd46;
	st.global.u32 	[%rd47], %r283;
	add.s32 	%r284, %r279, %r11;
	shr.u32 	%r285, %r284, 2;
	and.b32  	%r286, %r284, 3;
	add.s32 	%r287, %r86, %r286;
	mad.lo.s32 	%r288, %r285, %r22, %r287;
	add.s32 	%r289, %r282, %r30;
	ld.shared.u32 	%r290, [%r289];
	mul.wide.s32 	%rd48, %r288, 4;
	add.s64 	%rd49, %rd3, %rd48;
	st.global.u32 	[%rd49], %r290;
	add.s32 	%r291, %r284, %r11;
	shr.u32 	%r292, %r291, 2;
	and.b32  	%r293, %r291, 3;
	add.s32 	%r294, %r86, %r293;
	mad.lo.s32 	%r295, %r292, %r22, %r294;
	add.s32 	%r296, %r289, %r30;
	ld.shared.u32 	%r297, [%r296];
	mul.wide.s32 	%rd50, %r295, 4;
	add.s64 	%rd51, %rd3, %rd50;
	st.global.u32 	[%rd51], %r297;
	add.s32 	%r310, %r291, %r11;
	setp.lt.u32 	%p33, %r310, 128;
	@%p33 bra 	$L__BB329_37;
$L__BB329_38:
	add.s32 	%r300, %r300, %r13;
	setp.lt.u32 	%p34, %r300, %r14;
	@%p34 bra 	$L__BB329_7;
$L__BB329_39:
	ret;

}
	// .globl	_Z9cuda_gemmIiLi256ELi2ELi1ELi256ELi64ELi64ELi32ELi1ELi0EEviiiPT_S1_S1_ii
.visible .entry _Z9cuda_gemmIiLi256ELi2ELi1ELi256ELi64ELi64ELi32ELi1ELi0EEviiiPT_S1_S1_ii(
	.param .u32 _Z9cuda_gemmIiLi256ELi2ELi1ELi256ELi64ELi64ELi32ELi1ELi0EEviiiPT_S1_S1_ii_param_0,
	.param .u32 _Z9cuda_gemmIiLi256ELi2ELi1ELi256ELi64ELi64ELi32ELi1ELi0EEviiiPT_S1_S1_ii_param_1,
	.param .u32 _Z9cuda_gemmIiLi256ELi2ELi1ELi256ELi64ELi64ELi32ELi1ELi0EEviiiPT_S1_S1_ii_param_2,
	.param .u64 .ptr .align 1 _Z9cuda_gemmIiLi256ELi2ELi1ELi256ELi64ELi64ELi32ELi1ELi0EEviiiPT_S1_S1_ii_param_3,
	.param .u64 .ptr .align 1 _Z9cuda_gemmIiLi256ELi2ELi1ELi256ELi64ELi64ELi32ELi1ELi0EEviiiPT_S1_S1_ii_param_4,
	.param .u64 .ptr .align 1 _Z9cuda_gemmIiLi256ELi2ELi1ELi256ELi64ELi64ELi32ELi1ELi0EEviiiPT_S1_S1_ii_param_5,
	.param .u32 _Z9cuda_gemmIiLi256ELi2ELi1ELi256ELi64ELi64ELi32ELi1ELi0EEviiiPT_S1_S1_ii_param_6,
	.param .u32 _Z9cuda_gemmIiLi256ELi2ELi1ELi256ELi64ELi64ELi32ELi1ELi0EEviiiPT_S1_S1_ii_param_7
)
.maxntid 256
{
	.reg .pred 	%p<152>;
	.reg .b32 	%r<1160>;
	.reg .b64 	%rd<39>;
	// demoted variable
	.shared .align 128 .b8 _ZZ9cuda_gemmIiLi256ELi2ELi1ELi256ELi64ELi64ELi32ELi1ELi0EEviiiPT_S1_S1_iiE11kron_fac_sh[8320];
	// demoted variable
	.shared .align 128 .b8 _ZZ9cuda_gemmIiLi256ELi2ELi1ELi256ELi64ELi64ELi32ELi1ELi0EEviiiPT_S1_S1_iiE3Ash[1024];
	// demoted variable
	.shared .align 128 .b8 _ZZ9cuda_gemmIiLi256ELi2ELi1ELi256ELi64ELi64ELi32ELi1ELi0EEviiiPT_S1_S1_iiE3Csh[512];
	ld.param.u64 	%rd11, [_Z9cuda_gemmIiLi256ELi2ELi1ELi256ELi64ELi64ELi32ELi1ELi0EEviiiPT_S1_S1_ii_param_3];
	ld.param.u64 	%rd12, [_Z9cuda_gemmIiLi256ELi2ELi1ELi256ELi64ELi64ELi32ELi1ELi0EEviiiPT_S1_S1_ii_param_5];
	ld.param.u32 	%r360, [_Z9cuda_gemmIiLi256ELi2ELi1ELi256ELi64ELi64ELi32ELi1ELi0EEviiiPT_S1_S1_ii_param_6];
	ld.param.u32 	%r361, [_Z9cuda_gemmIiLi256ELi2ELi1ELi256ELi64ELi64ELi32ELi1ELi0EEviiiPT_S1_S1_ii_param_7];
	cvta.to.global.u64 	%rd1, %rd11;
	cvta.to.global.u64 	%rd2, %rd12;
	mov.u32 	%r1, %tid.x;
	setp.lt.s32 	%p1, %r361, 16;
	shr.u32 	%r2, %r361, 4;
	selp.b32 	%r3, 1, %r2, %p1;
	div.s32 	%r4, 256, %r361;
	mul.lo.s32 	%r362, %r4, %r3;
	min.s32 	%r5, %r362, 256;
	div.u32 	%r7, %r1, %r5;
	mul.lo.s32 	%r363, %r7, %r5;
	sub.s32 	%r364, %r1, %r363;
	div.u32 	%r6, %r364, %r3;
	mov.u32 	%r8, %ntid.x;
	div.u32 	%r9, %r8, %r5;
	mov.u32 	%r982, %ctaid.y;
	mov.u32 	%r365, %nctaid.y;
	shl.b32 	%r366, %r365, 1;
	setp.ge.u32 	%p2, %r982, %r366;
	@%p2 bra 	$L__BB330_167;
	mov.u32 	%r368, %ctaid.x;
	shl.b32 	%r369, %r368, 5;
	and.b32  	%r370, %r1, 31;
	or.b32  	%r11, %r369, %r370;
	and.b32  	%r371, %r6, 15;
	rem.u32 	%r372, %r1, %r3;
	shl.b32 	%r12, %r372, 4;
	min.s32 	%r13, %r360, 32;
	min.u32 	%r373, %r361, 16;
	or.b32  	%r14, %r371, %r12;
	shl.b32 	%r374, %r3, 8;
	sub.s32 	%r15, 8223, %r374;
	add.s32 	%r16, %r1, %r8;
	max.u32 	%r375, %r16, 256;
	setp.lt.u32 	%p3, %r16, 256;
	selp.u32 	%r376, 1, 0, %p3;
	add.s32 	%r377, %r16, %r376;
	sub.s32 	%r378, %r375, %r377;
	div.u32 	%r379, %r378, %r8;
	add.s32 	%r17, %r379, %r376;
	max.u32 	%r380, %r16, 128;
	setp.lt.u32 	%p4, %r16, 128;
	selp.u32 	%r381, 1, 0, %p4;
	add.s32 	%r382, %r16, %r381;
	sub.s32 	%r383, %r380, %r382;
	div.u32 	%r384, %r383, %r8;
	add.s32 	%r18, %r384, %r381;
	add.s32 	%r385, %r18, 1;
	shl.b32 	%r19, %r8, 2;
	add.s32 	%r20, %r16, %r8;
	add.s32 	%r21, %r20, %r8;
	and.b32  	%r22, %r385, 3;
	setp.gt.u32 	%p5, %r361, %r371;
	selp.b32 	%r386, 0, %r373, %p5;
	sub.s32 	%r23, %r14, %r386;
	add.s32 	%r387, %r371, 1;
	setp.lt.u32 	%p6, %r387, %r373;
	selp.b32 	%r388, 0, %r373, %p6;
	sub.s32 	%r24, %r14, %r388;
	add.s32 	%r389, %r371, 2;
	setp.lt.u32 	%p7, %r389, %r373;
	selp.b32 	%r390, 0, %r373, %p7;
	sub.s32 	%r25, %r14, %r390;
	add.s32 	%r391, %r371, 3;
	setp.lt.u32 	%p8, %r391, %r373;
	selp.b32 	%r392, 0, %r373, %p8;
	sub.s32 	%r26, %r14, %r392;
	add.s32 	%r393, %r371, 4;
	setp.lt.u32 	%p9, %r393, %r373;
	selp.b32 	%r394, 0, %r373, %p9;
	sub.s32 	%r27, %r14, %r394;
	add.s32 	%r395, %r371, 5;
	setp.lt.u32 	%p10, %r395, %r373;
	selp.b32 	%r396, 0, %r373, %p10;
	sub.s32 	%r28, %r14, %r396;
	add.s32 	%r397, %r371, 6;
	setp.lt.u32 	%p11, %r397, %r373;
	selp.b32 	%r398, 0, %r373, %p11;
	sub.s32 	%r29, %r14, %r398;
	add.s32 	%r399, %r371, 7;
	setp.lt.u32 	%p12, %r399, %r373;
	selp.b32 	%r400, 0, %r373, %p12;
	sub.s32 	%r30, %r14, %r400;
	add.s32 	%r401, %r371, 8;
	setp.lt.u32 	%p13, %r401, %r373;
	selp.b32 	%r402, 0, %r373, %p13;
	sub.s32 	%r31, %r14, %r402;
	add.s32 	%r403, %r371, 9;
	setp.lt.u32 	%p14, %r403, %r373;
	selp.b32 	%r404, 0, %r373, %p14;
	sub.s32 	%r32, %r14, %r404;
	add.s32 	%r405, %r371, 10;
	setp.lt.u32 	%p15, %r405, %r373;
	selp.b32 	%r406, 0, %r373, %p15;
	sub.s32 	%r33, %r14, %r406;
	add.s32 	%r407, %r371, 11;
	setp.lt.u32 	%p16, %r407, %r373;
	selp.b32 	%r408, 0, %r373, %p16;
	sub.s32 	%r34, %r14, %r408;
	add.s32 	%r409, %r371, 12;
	setp.lt.u32 	%p17, %r409, %r373;
	selp.b32 	%r410, 0, %r373, %p17;
	sub.s32 	%r35, %r14, %r410;
	add.s32 	%r411, %r371, 13;
	setp.lt.u32 	%p18, %r411, %r373;
	selp.b32 	%r412, 0, %r373, %p18;
	sub.s32 	%r36, %r14, %r412;
	add.s32 	%r413, %r371, 14;
	setp.lt.u32 	%p19, %r413, %r373;
	selp.b32 	%r414, 0, %r373, %p19;
	sub.s32 	%r37, %r14, %r414;
	add.s32 	%r415, %r371, 15;
	setp.lt.u32 	%p20, %r415, %r373;
	selp.b32 	%r416, 0, %r373, %p20;
	sub.s32 	%r38, %r14, %r416;
	mul.wide.u32 	%rd13, %r8, 4;
	add.s64 	%rd3, %rd1, %rd13;
	mul.wide.u32 	%rd14, %r8, 8;
	add.s64 	%rd4, %rd1, %rd14;
	mul.wide.u32 	%rd15, %r8, 12;
	add.s64 	%rd5, %rd1, %rd15;
	cvt.u64.u32 	%rd34, %r19;
$L__BB330_2:
	and.b32  	%r417, %r17, 3;
	setp.eq.s32 	%p21, %r417, 3;
	mov.u32 	%r983, %r1;
	@%p21 bra 	$L__BB330_6;
	and.b32  	%r418, %r17, 3;
	setp.eq.s32 	%p22, %r418, 0;
	shl.b32 	%r419, %r982, 8;
	or.b32  	%r420, %r419, %r1;
	mul.wide.s32 	%rd16, %r420, 4;
	add.s64 	%rd6, %rd1, %rd16;
	ld.global.u32 	%r421, [%rd6];
	shl.b32 	%r422, %r1, 2;
	mov.u32 	%r423, _ZZ9cuda_gemmIiLi256ELi2ELi1ELi256ELi64ELi64ELi32ELi1ELi0EEviiiPT_S1_S1_iiE3Ash;
	add.s32 	%r424, %r423, %r422;
	st.shared.u32 	[%r424], %r421;
	mov.u32 	%r983, %r16;
	@%p22 bra 	$L__BB330_6;
	and.b32  	%r425, %r17, 3;
	setp.eq.s32 	%p23, %r425, 1;
	cvt.u64.u32 	%rd17, %r19;
	add.s64 	%rd7, %rd6, %rd17;
	ld.global.u32 	%r426, [%rd7];
	shl.b32 	%r427, %r1, 2;
	mov.u32 	%r428, _ZZ9cuda_gemmIiLi256ELi2ELi1ELi256ELi64ELi64ELi32ELi1ELi0EEviiiPT_S1_S1_iiE3Ash;
	add.s32 	%r429, %r428, %r427;
	add.s32 	%r430, %r429, %r19;
	st.shared.u32 	[%r430], %r426;
	mov.u32 	%r983, %r20;
	@%p23 bra 	$L__BB330_6;
	cvt.u64.u32 	%rd18, %r19;
	add.s64 	%rd19, %rd7, %rd18;
	ld.global.u32 	%r431, [%rd19];
	shl.b32 	%r432, %r1, 2;
	mov.u32 	%r433, _ZZ9cuda_gemmIiLi256ELi2ELi1ELi256ELi64ELi64ELi32ELi1ELi0EEviiiPT_S1_S1_iiE3Ash;
	add.s32 	%r434, %r433, %r432;
	add.s32 	%r435, %r434, %r19;
	add.s32 	%r436, %r435, %r19;
	st.shared.u32 	[%r436], %r431;
	mov.u32 	%r983, %r21;
$L__BB330_6:
	setp.lt.u32 	%p24, %r17, 3;
	@%p24 bra 	$L__BB330_9;
	shl.b32 	%r437, %r983, 2;
	mov.u32 	%r438, _ZZ9cuda_gemmIiLi256ELi2ELi1ELi256ELi64ELi64ELi32ELi1ELi0EEviiiPT_S1_S1_iiE3Ash;
	add.s32 	%r986, %r438, %r437;
	shl.b32 	%r439, %r982, 8;
	add.s32 	%r985, %r983, %r439;
$L__BB330_8:
	mul.wide.s32 	%rd20, %r985, 4;
	add.s64 	%rd21, %rd3, %rd20;
	add.s64 	%rd22, %rd4, %rd20;
	add.s64 	%rd23, %rd5, %rd20;
	add.s64 	%rd24, %rd1, %rd20;
	ld.global.u32 	%r440, [%rd24];
	st.shared.u32 	[%r986], %r440;
	ld.global.u32 	%r441, [%rd21];
	add.s32 	%r442, %r986, %r19;
	st.shared.u32 	[%r442], %r441;
	ld.global.u32 	%r443, [%rd22];
	mov.u32 	%r444, %ntid.x;
	shl.b32 	%r445, %r444, 3;
	add.s32 	%r446, %r986, %r445;
	st.shared.u32 	[%r446], %r443;
	ld.global.u32 	%r447, [%rd23];
	mad.lo.s32 	%r448, %r444, 12, %r986;
	st.shared.u32 	[%r448], %r447;
	add.s32 	%r983, %r983, %r19;
	shl.b32 	%r449, %r444, 4;
	add.s32 	%r986, %r986, %r449;
	add.s32 	%r985, %r985, %r19;
	setp.lt.u32 	%p25, %r983, 256;
	@%p25 bra 	$L__BB330_8;
$L__BB330_9:
	setp.gt.u32 	%p26, %r1, 127;
	@%p26 bra 	$L__BB330_16;
	setp.eq.s32 	%p27, %r22, 0;
	mov.u32 	%r984, %r1;
	@%p27 bra 	$L__BB330_14;
	setp.eq.s32 	%p28, %r22, 1;
	shl.b32 	%r450, %r1, 2;
	mov.u32 	%r451, _ZZ9cuda_gemmIiLi256ELi2ELi1ELi256ELi64ELi64ELi32ELi1ELi0EEviiiPT_S1_S1_iiE3Csh;
	add.s32 	%r452, %r451, %r450;
	mov.b32 	%r453, 0;
	st.shared.u32 	[%r452], %r453;
	mov.u32 	%r984, %r16;
	@%p28 bra 	$L__BB330_14;
	setp.eq.s32 	%p29, %r22, 2;
	shl.b32 	%r454, %r1, 2;
	mov.u32 	%r455, _ZZ9cuda_gemmIiLi256ELi2ELi1ELi256ELi64ELi64ELi32ELi1ELi0EEviiiPT_S1_S1_iiE3Csh;
	add.s32 	%r456, %r455, %r454;
	add.s32 	%r457, %r456, %r19;
	mov.b32 	%r458, 0;
	st.shared.u32 	[%r457], %r458;
	mov.u32 	%r984, %r20;
	@%p29 bra 	$L__BB330_14;
	shl.b32 	%r459, %r1, 2;
	mov.u32 	%r460, _ZZ9cuda_gemmIiLi256ELi2ELi1ELi256ELi64ELi64ELi32ELi1ELi0EEviiiPT_S1_S1_iiE3Csh;
	add.s32 	%r461, %r460, %r459;
	add.s32 	%r462, %r461, %r19;
	add.s32 	%r463, %r462, %r19;
	mov.b32 	%r464, 0;
	st.shared.u32 	[%r463], %r464;
	mov.u32 	%r984, %r21;
$L__BB330_14:
	setp.lt.u32 	%p30, %r18, 3;
	@%p30 bra 	$L__BB330_16;
$L__BB330_15:
	shl.b32 	%r465, %r984, 2;
	mov.u32 	%r466, _ZZ9cuda_gemmIiLi256ELi2ELi1ELi256ELi64ELi64ELi32ELi1ELi0EEviiiPT_S1_S1_iiE3Csh;
	add.s32 	%r467, %r466, %r465;
	mov.b32 	%r468, 0;
	st.shared.u32 	[%r467], %r468;
	add.s32 	%r469, %r467, %r19;
	st.shared.u32 	[%r469], %r468;
	add.s32 	%r470, %r469, %r19;
	st.shared.u32 	[%r470], %r468;
	add.s32 	%r471, %r470, %r19;
	st.shared.u32 	[%r471], %r468;
	add.s32 	%r984, %r19, %r984;
	setp.lt.u32 	%p31, %r984, 128;
	@%p31 bra 	$L__BB330_15;
$L__BB330_16:
	shr.u32 	%r472, %r1, 5;
	setp.ge.s32 	%p32, %r472, %r361;
	@%p32 bra 	$L__BB330_19;
	shr.u32 	%r989, %r1, 5;
$L__BB330_18:
	ld.param.u64 	%rd38, [_Z9cuda_gemmIiLi256ELi2ELi1ELi256ELi64ELi64ELi32ELi1ELi0EEviiiPT_S1_S1_ii_param_4];
	mad.lo.s32 	%r473, %r989, %r360, %r11;
	cvta.to.global.u64 	%rd25, %rd38;
	mul.wide.s32 	%rd26, %r473, 4;
	add.s64 	%rd27, %rd25, %rd26;
	ld.global.u32 	%r474, [%rd27];
	and.b32  	%r475, %r1, 31;
	mov.u32 	%r476, _ZZ9cuda_gemmIiLi256ELi2ELi1ELi256ELi64ELi64ELi32ELi1ELi0EEviiiPT_S1_S1_iiE11kron_fac_sh;
	mad.lo.s32 	%r477, %r475, 260, %r476;
	shl.b32 	%r478, %r989, 2;
	add.s32 	%r479, %r477, %r478;
	st.shared.u32 	[%r479], %r474;
	mov.u32 	%r480, %ntid.x;
	shr.u32 	%r481, %r480, 5;
	add.s32 	%r989, %r989, %r481;
	setp.lt.s32 	%p33, %r989, %r361;
	@%p33 bra 	$L__BB330_18;
$L__BB330_19:
	setp.lt.s32 	%p34, %r4, 1;
	bar.sync 	0;
	@%p34 bra 	$L__BB330_159;
	setp.ne.s32 	%p35, %r3, 1;
	@%p35 bra 	$L__BB330_89;
	mov.b32 	%r1006, 0;
$L__BB330_22:
	setp.lt.s32 	%p110, %r361, 1;
	add.s32 	%r88, %r1006, %r6;
	mul.lo.s32 	%r89, %r88, %r361;
	add.s32 	%r90, %r89, %r12;
	@%p110 bra 	$L__BB330_24;
	add.s32 	%r784, %r14, %r89;
	shl.b32 	%r785, %r784, 2;
	mov.u32 	%r786, _ZZ9cuda_gemmIiLi256ELi2ELi1ELi256ELi64ELi64ELi32ELi1ELi0EEviiiPT_S1_S1_iiE3Ash;
	add.s32 	%r787, %r786, %r785;
	ld.shared.u32 	%r1157, [%r787];
$L__BB330_24:
	setp.lt.s32 	%p111, %r361, 2;
	@%p111 bra 	$L__BB330_26;
	add.s32 	%r788, %r6, 1;
	and.b32  	%r789, %r788, 15;
	add.s32 	%r790, %r90, %r789;
	shl.b32 	%r791, %r790, 2;
	mov.u32 	%r792, _ZZ9cuda_gemmIiLi256ELi2ELi1ELi256ELi64ELi64ELi32ELi1ELi0EEviiiPT_S1_S1_iiE3Ash;
	add.s32 	%r793, %r792, %r791;
	ld.shared.u32 	%r1156, [%r793];
$L__BB330_26:
	setp.lt.s32 	%p112, %r361, 3;
	@%p112 bra 	$L__BB330_28;
	add.s32 	%r794, %r6, 2;
	and.b32  	%r795, %r794, 15;
	add.s32 	%r796, %r90, %r795;
	shl.b32 	%r797, %r796, 2;
	mov.u32 	%r798, _ZZ9cuda_gemmIiLi256ELi2ELi1ELi256ELi64ELi64ELi32ELi1ELi0EEviiiPT_S1_S1_iiE3Ash;
	add.s32 	%r799, %r798, %r797;
	ld.shared.u32 	%r1155, [%r799];
$L__BB330_28:
	setp.lt.s32 	%p113, %r361, 4;
	@%p113 bra 	$L__BB330_30;
	add.s32 	%r800, %r6, 3;
	and.b32  	%r801, %r800, 15;
	add.s32 	%r802, %r90, %r801;
	shl.b32 	%r803, %r802, 2;
	mov.u32 	%r804, _ZZ9cuda_gemmIiLi256ELi2ELi1ELi256ELi64ELi64ELi32ELi1ELi0EEviiiPT_S1_S1_iiE3Ash;
	add.s32 	%r805, %r804, %r803;
	ld.shared.u32 	%r1154, [%r805];
$L__BB330_30:
	setp.lt.s32 	%p114, %r361, 5;
	@%p114 bra 	$L__BB330_32;
	add.s32 	%r806, %r6, 4;
	and.b32  	%r807, %r806, 15;
	add.s32 	%r808, %r90, %r807;
	shl.b32 	%r809, %r808, 2;
	mov.u32 	%r810, _ZZ9cuda_gemmIiLi256ELi2ELi1ELi256ELi64ELi64ELi32ELi1ELi0EEviiiPT_S1_S1_iiE3Ash;
	add.s32 	%r811, %r810, %r809;
	ld.shared.u32 	%r1153, [%r811];
$L__BB330_32:
	setp.lt.s32 	%p115, %r361, 6;
	@%p115 bra 	$L__BB330_34;
	add.s32 	%r812, %r6, 5;
	and.b32  	%r813, %r812, 15;
	add.s32 	%r814, %r90, %r813;
	shl.b32 	%r815, %r814, 2;
	mov.u32 	%r816, _ZZ9cuda_gemmIiLi256ELi2ELi1ELi256ELi64ELi64ELi32ELi1ELi0EEviiiPT_S1_S1_iiE3Ash;
	add.s32 	%r817, %r816, %r815;
	ld.shared.u32 	%r1152, [%r817];
$L__BB330_34:
	setp.lt.s32 	%p116, %r361, 7;
	@%p116 bra 	$L__BB330_36;
	add.s32 	%r818, %r6, 6;
	and.b32  	%r819, %r818, 15;
	add.s32 	%r820, %r90, %r819;
	shl.b32 	%r821, %r820, 2;
	mov.u32 	%r822, _ZZ9cuda_gemmIiLi256ELi2ELi1ELi256ELi64ELi64ELi32ELi1ELi0EEviiiPT_S1_S1_iiE3Ash;
	add.s32 	%r823, %r822, %r821;
	ld.shared.u32 	%r1151, [%r823];
$L__BB330_36:
	setp.lt.s32 	%p117, %r361, 8;
	@%p117 bra 	$L__BB330_38;
	add.s32 	%r824, %r6, 7;
	and.b32  	%r825, %r824, 15;
	add.s32 	%r826, %r90, %r825;
	shl.b32 	%r827, %r826, 2;
	mov.u32 	%r828, _ZZ9cuda_gemmIiLi256ELi2ELi1ELi256ELi64ELi64ELi32ELi1ELi0EEviiiPT_S1_S1_iiE3Ash;
	add.s32 	%r829, %r828, %r827;
	ld.shared.u32 	%r1150, [%r829];
$L__BB330_38:
	setp.lt.s32 	%p118, %r361, 9;
	@%p118 bra 	$L__BB330_40;
	and.b32  	%r830, %r6, 15;
	xor.b32  	%r831, %r830, 8;
	add.s32 	%r832, %r90, %r831;
	shl.b32 	%r833, %r832, 2;
	mov.u32 	%r834, _ZZ9cuda_gemmIiLi256ELi2ELi1ELi256ELi64ELi64ELi32ELi1ELi0EEviiiPT_S1_S1_iiE3Ash;
	add.s32 	%r835, %r834, %r833;
	ld.shared.u32 	%r1149, [%r835];
$L__BB330_40:
	setp.lt.s32 	%p119, %r361, 10;
	@%p119 bra 	$L__BB330_42;
	add.s32 	%r836, %r6, 9;
	and.b32  	%r837, %r836, 15;
	add.s32 	%r838, %r90, %r837;
	shl.b32 	%r839, %r838, 2;
	mov.u32 	%r840, _ZZ9cuda_gemmIiLi256ELi2ELi1ELi256ELi64ELi64ELi32ELi1ELi0EEviiiPT_S1_S1_iiE3Ash;
	add.s32 	%r841, %r840, %r839;
	ld.shared.u32 	%r1148, [%r841];
$L__BB330_42:
	setp.lt.s32 	%p120, %r361, 11;
	@%p120 bra 	$L__BB330_44;
	add.s32 	%r842, %r6, 10;
	and.b32  	%r843, %r842, 15;
	add.s32 	%r844, %r90, %r843;
	shl.b32 	%r845, %r844, 2;
	mov.u32 	%r846, _ZZ9cuda_gemmIiLi256ELi2ELi1ELi256ELi64ELi64ELi32ELi1ELi0EEviiiPT_S1_S1_iiE3Ash;
	add.s32 	%r847, %r846, %r845;
	ld.shared.u32 	%r1147, [%r847];
$L__BB330_44:
	setp.lt.s32 	%p121, %r361, 12;
	@%p121 bra 	$L__BB330_46;
	add.s32 	%r848, %r6, 11;
	and.b32  	%r849, %r848, 15;
	add.s32 	%r850, %r90, %r849;
	shl.b32 	%r851, %r850, 2;
	mov.u32 	%r852, _ZZ9cuda_gemmIiLi256ELi2ELi1ELi256ELi64ELi64ELi32ELi1ELi0EEviiiPT_S1_S1_iiE3Ash;
	add.s32 	%r853, %r852, %r851;
	ld.shared.u32 	%r1146, [%r853];
$L__BB330_46:
	setp.lt.s32 	%p122, %r361, 13;
	@%p122 bra 	$L__BB330_48;
	add.s32 	%r854, %r6, 12;
	and.b32  	%r855, %r854, 15;
	add.s32 	%r856, %r90, %r855;
	shl.b32 	%r857, %r856, 2;
	mov.u32 	%r858, _ZZ9cuda_gemmIiLi256ELi2ELi1ELi256ELi64ELi64ELi32ELi1ELi0EEviiiPT_S1_S1_iiE3Ash;
	add.s32 	%r859, %r858, %r857;
	ld.shared.u32 	%r1145, [%r859];
$L__BB330_48:
	setp.lt.s32 	%p123, %r361, 14;
	@%p123 bra 	$L__BB330_50;
	add.s32 	%r860, %r6, 13;
	and.b32  	%r861, %r860, 15;
	add.s32 	%r862, %r90, %r861;
	shl.b32 	%r863, %r862, 2;
	mov.u32 	%r864, _ZZ9cuda_gemmIiLi256ELi2ELi1ELi256ELi64ELi64ELi32ELi1ELi0EEviiiPT_S1_S1_iiE3Ash;
	add.s32 	%r865, %r864, %r863;
	ld.shared.u32 	%r1144, [%r865];
$L__BB330_50:
	setp.lt.s32 	%p124, %r361, 15;
	@%p124 bra 	$L__BB330_52;
	add.s32 	%r866, %r6, 14;
	and.b32  	%r867, %r866, 15;
	add.s32 	%r868, %r90, %r867;
	shl.b32 	%r869, %r868, 2;
	mov.u32 	%r870, _ZZ9cuda_gemmIiLi256ELi2ELi1ELi256ELi64ELi64ELi32ELi1ELi0EEviiiPT_S1_S1_iiE3Ash;
	add.s32 	%r871, %r870, %r869;
	ld.shared.u32 	%r1143, [%r871];
$L__BB330_52:
	setp.lt.s32 	%p125, %r361, 16;
	@%p125 bra 	$L__BB330_54;
	add.s32 	%r872, %r6, -1;
	and.b32  	%r873, %r872, 15;
	add.s32 	%r874, %r90, %r873;
	shl.b32 	%r875, %r874, 2;
	mov.u32 	%r876, _ZZ9cuda_gemmIiLi256ELi2ELi1ELi256ELi64ELi64ELi32ELi1ELi0EEviiiPT_S1_S1_iiE3Ash;
	add.s32 	%r877, %r876, %r875;
	ld.shared.u32 	%r1142, [%r877];
$L__BB330_54:
	setp.ge.s32 	%p126, %r7, %r13;
	mov.u32 	%r1023, %r7;
	@%p126 bra 	$L__BB330_55;
	bra.uni 	$L__BB330_56;
$L__BB330_55:
	add.s32 	%r1006, %r1006, %r5;
	setp.lt.s32 	%p144, %r1006, %r4;
	@%p144 bra 	$L__BB330_22;
	bra.uni 	$L__BB330_159;
$L__BB330_56:
	mov.u32 	%r879, _ZZ9cuda_gemmIiLi256ELi2ELi1ELi256ELi64ELi64ELi32ELi1ELi0EEviiiPT_S1_S1_iiE11kron_fac_sh;
	mad.lo.s32 	%r125, %r1023, 260, %r879;
	mov.b32 	%r1025, 0;
	@%p110 bra 	$L__BB330_58;
	shl.b32 	%r880, %r23, 2;
	add.s32 	%r881, %r125, %r880;
	ld.shared.u32 	%r882, [%r881];
	mul.lo.s32 	%r1025, %r882, %r1157;
$L__BB330_58:
	@%p111 bra 	$L__BB330_60;
	shl.b32 	%r883, %r24, 2;
	add.s32 	%r884, %r125, %r883;
	ld.shared.u32 	%r885, [%r884+4];
	mad.lo.s32 	%r1025, %r885, %r1156, %r1025;
$L__BB330_60:
	@%p112 bra 	$L__BB330_62;
	shl.b32 	%r886, %r25, 2;
	add.s32 	%r887, %r125, %r886;
	ld.shared.u32 	%r888, [%r887+8];
	mad.lo.s32 	%r1025, %r888, %r1155, %r1025;
$L__BB330_62:
	@%p113 bra 	$L__BB330_64;
	shl.b32 	%r889, %r26, 2;
	add.s32 	%r890, %r125, %r889;
	ld.shared.u32 	%r891, [%r890+12];
	mad.lo.s32 	%r1025, %r891, %r1154, %r1025;
$L__BB330_64:
	@%p114 bra 	$L__BB330_66;
	shl.b32 	%r892, %r27, 2;
	add.s32 	%r893, %r125, %r892;
	ld.shared.u32 	%r894, [%r893+16];
	mad.lo.s32 	%r1025, %r894, %r1153, %r1025;
$L__BB330_66:
	setp.lt.s32 	%p132, %r361, 6;
	@%p132 bra 	$L__BB330_68;
	shl.b32 	%r895, %r28, 2;
	add.s32 	%r896, %r125, %r895;
	ld.shared.u32 	%r897, [%r896+20];
	mad.lo.s32 	%r1025, %r897, %r1152, %r1025;
$L__BB330_68:
	setp.lt.s32 	%p133, %r361, 7;
	@%p133 bra 	$L__BB330_70;
	shl.b32 	%r898, %r29, 2;
	add.s32 	%r899, %r125, %r898;
	ld.shared.u32 	%r900, [%r899+24];
	mad.lo.s32 	%r1025, %r900, %r1151, %r1025;
$L__BB330_70:
	setp.lt.s32 	%p134, %r361, 8;
	@%p134 bra 	$L__BB330_72;
	shl.b32 	%r901, %r30, 2;
	add.s32 	%r902, %r125, %r901;
	ld.shared.u32 	%r903, [%r902+28];
	mad.lo.s32 	%r1025, %r903, %r1150, %r1025;
$L__BB330_72:
	setp.lt.s32 	%p135, %r361, 9;
	@%p135 bra 	$L__BB330_74;
	shl.b32 	%r904, %r31, 2;
	add.s32 	%r905, %r125, %r904;
	ld.shared.u32 	%r906, [%r905+32];
	mad.lo.s32 	%r1025, %r906, %r1149, %r1025;
$L__BB330_74:
	setp.lt.s32 	%p136, %r361, 10;
	@%p136 bra 	$L__BB330_76;
	shl.b32 	%r907, %r32, 2;
	add.s32 	%r908, %r125, %r907;
	ld.shared.u32 	%r909, [%r908+36];
	mad.lo.s32 	%r1025, %r909, %r1148, %r1025;
$L__BB330_76:
	setp.lt.s32 	%p137, %r361, 11;
	@%p137 bra 	$L__BB330_78;
	shl.b32 	%r910, %r33, 2;
	add.s32 	%r911, %r125, %r910;
	ld.shared.u32 	%r912, [%r911+40];
	mad.lo.s32 	%r1025, %r912, %r1147, %r1025;
$L__BB330_78:
	setp.lt.s32 	%p138, %r361, 12;
	@%p138 bra 	$L__BB330_80;
	shl.b32 	%r913, %r34, 2;
	add.s32 	%r914, %r125, %r913;
	ld.shared.u32 	%r915, [%r914+44];
	mad.lo.s32 	%r1025, %r915, %r1146, %r1025;
$L__BB330_80:
	setp.lt.s32 	%p139, %r361, 13;
	@%p139 bra 	$L__BB330_82;
	shl.b32 	%r916, %r35, 2;
	add.s32 	%r917, %r125, %r916;
	ld.shared.u32 	%r918, [%r917+48];
	mad.lo.s32 	%r1025, %r918, %r1145, %r1025;
$L__BB330_82:
	setp.lt.s32 	%p140, %r361, 14;
	@%p140 bra 	$L__BB330_84;
	shl.b32 	%r919, %r36, 2;
	add.s32 	%r920, %r125, %r919;
	ld.shared.u32 	%r921, [%r920+52];
	mad.lo.s32 	%r1025, %r921, %r1144, %r1025;
$L__BB330_84:
	setp.lt.s32 	%p141, %r361, 15;
	@%p141 bra 	$L__BB330_86;
	shl.b32 	%r922, %r37, 2;
	add.s32 	%r923, %r125, %r922;
	ld.shared.u32 	%r924, [%r923+56];
	mad.lo.s32 	%r1025, %r924, %r1143, %r1025;
$L__BB330_86:
	setp.lt.s32 	%p142, %r361, 16;
	@%p142 bra 	$L__BB330_88;
	shl.b32 	%r925, %r38, 2;
	add.s32 	%r926, %r125, %r925;
	ld.shared.u32 	%r927, [%r926+60];
	mad.lo.s32 	%r1025, %r927, %r1142, %r1025;
$L__BB330_88:
	mad.lo.s32 	%r928, %r1023, %r4, %r88;
	shl.b32 	%r929, %r928, 2;
	mov.u32 	%r930, _ZZ9cuda_gemmIiLi256ELi2ELi1ELi256ELi64ELi64ELi32ELi1ELi0EEviiiPT_S1_S1_iiE3Csh;
	add.s32 	%r931, %r930, %r929;
	ld.shared.u32 	%r932, [%r931];
	add.s32 	%r933, %r932, %r1025;
	st.shared.u32 	[%r931], %r933;
	add.s32 	%r1023, %r1023, %r9;
	setp.lt.s32 	%p143, %r1023, %r13;
	@%p143 bra 	$L__BB330_56;
	bra.uni 	$L__BB330_55;
$L__BB330_89:
	setp.gt.u32 	%p36, %r361, 31;
	@%p36 bra 	$L__BB330_168;
	mov.b32 	%r1108, 0;
$L__BB330_91:
	setp.eq.s32 	%p37, %r361, 0;
	add.s32 	%r268, %r1108, %r6;
	mul.lo.s32 	%r269, %r268, %r361;
	add.s32 	%r270, %r269, %r12;
	@%p37 bra 	$L__BB330_93;
	add.s32 	%r483, %r14, %r269;
	shl.b32 	%r484, %r483, 2;
	mov.u32 	%r485, _ZZ9cuda_gemmIiLi256ELi2ELi1ELi256ELi64ELi64ELi32ELi1ELi0EEviiiPT_S1_S1_iiE3Ash;
	add.s32 	%r486, %r485, %r484;
	ld.shared.u32 	%r1157, [%r486];
$L__BB330_93:
	setp.lt.s32 	%p38, %r361, 2;
	@%p38 bra 	$L__BB330_95;
	add.s32 	%r487, %r6, 1;
	and.b32  	%r488, %r487, 15;
	add.s32 	%r489, %r270, %r488;
	shl.b32 	%r490, %r489, 2;
	mov.u32 	%r491, _ZZ9cuda_gemmIiLi256ELi2ELi1ELi256ELi64ELi64ELi32ELi1ELi0EEviiiPT_S1_S1_iiE3Ash;
	add.s32 	%r492, %r491, %r490;
	ld.shared.u32 	%r1156, [%r492];
$L__BB330_95:
	setp.lt.s32 	%p39, %r361, 3;
	@%p39 bra 	$L__BB330_97;
	add.s32 	%r493, %r6, 2;
	and.b32  	%r494, %r493, 15;
	add.s32 	%r495, %r270, %r494;
	shl.b32 	%r496, %r495, 2;
	mov.u32 	%r497, _ZZ9cuda_gemmIiLi256ELi2ELi1ELi256ELi64ELi64ELi32ELi1ELi0EEviiiPT_S1_S1_iiE3Ash;
	add.s32 	%r498, %r497, %r496;
	ld.shared.u32 	%r1155, [%r498];
$L__BB330_97:
	setp.lt.s32 	%p40, %r361, 4;
	@%p40 bra 	$L__BB330_99;
	add.s32 	%r499, %r6, 3;
	and.b32  	%r500, %r499, 15;
	add.s32 	%r501, %r270, %r500;
	shl.b32 	%r502, %r501, 2;
	mov.u32 	%r503, _ZZ9cuda_gemmIiLi256ELi2ELi1ELi256ELi64ELi64ELi32ELi1ELi0EEviiiPT_S1_S1_iiE3Ash;
	add.s32 	%r504, %r503, %r502;
	ld.shared.u32 	%r1154, [%r504];
$L__BB330_99:
	setp.lt.s32 	%p41, %r361, 5;
	@%p41 bra 	$L__BB330_101;
	add.s32 	%r505, %r6, 4;
	and.b32  	%r506, %r505, 15;
	add.s32 	%r507, %r270, %r506;
	shl.b32 	%r508, %r507, 2;
	mov.u32 	%r509, _ZZ9cuda_gemmIiLi256ELi2ELi1ELi256ELi64ELi64ELi32ELi1ELi0EEviiiPT_S1_S1_iiE3Ash;
	add.s32 	%r510, %r509, %r508;
	ld.shared.u32 	%r1153, [%r510];
$L__BB330_101:
	setp.lt.s32 	%p42, %r361, 6;
	@%p42 bra 	$L__BB330_103;
	add.s32 	%r511, %r6, 5;
	and.b32  	%r512, %r511, 15;
	add.s32 	%r513, %r270, %r512;
	shl.b32 	%r514, %r513, 2;
	mov.u32 	%r515, _ZZ9cuda_gemmIiLi256ELi2ELi1ELi256ELi64ELi64ELi32ELi1ELi0EEviiiPT_S1_S1_iiE3Ash;
	add.s32 	%r516, %r515, %r514;
	ld.shared.u32 	%r1152, [%r516];
$L__BB330_103:
	setp.lt.s32 	%p43, %r361, 7;
	@%p43 bra 	$L__BB330_105;
	add.s32 	%r517, %r6, 6;
	and.b32  	%r518, %r517, 15;
	add.s32 	%r519, %r270, %r518;
	shl.b32 	%r520, %r519, 2;
	mov.u32 	%r521, _ZZ9cuda_gemmIiLi256ELi2ELi1ELi256ELi64ELi64ELi32ELi1ELi0EEviiiPT_S1_S1_iiE3Ash;
	add.s32 	%r522, %r521, %r520;
	ld.shared.u32 	%r1151, [%r522];
$L__BB330_105:
	setp.lt.s32 	%p44, %r361, 8;
	@%p44 bra 	$L__BB330_107;
	add.s32 	%r523, %r6, 7;
	and.b32  	%r524, %r523, 15;
	add.s32 	%r525, %r270, %r524;
	shl.b32 	%r526, %r525, 2;
	mov.u32 	%r527, _ZZ9cuda_gemmIiLi256ELi2ELi1ELi256ELi64ELi64ELi32ELi1ELi0EEviiiPT_S1_S1_iiE3Ash;
	add.s32 	%r528, %r527, %r526;
	ld.shared.u32 	%r1150, [%r528];
$L__BB330_107:
	setp.lt.s32 	%p45, %r361, 9;
	@%p45 bra 	$L__BB330_109;
	and.b32  	%r529, %r6, 15;
	xor.b32  	%r530, %r529, 8;
	add.s32 	%r531, %r270, %r530;
	shl.b32 	%r532, %r531, 2;
	mov.u32 	%r533, _ZZ9cuda_gemmIiLi256ELi2ELi1ELi256ELi64ELi64ELi32ELi1ELi0EEviiiPT_S1_S1_iiE3Ash;
	add.s32 	%r534, %r533, %r532;
	ld.shared.u32 	%r1149, [%r534];
$L__BB330_109:
	setp.lt.s32 	%p46, %r361, 10;
	@%p46 bra 	$L__BB330_111;
	add.s32 	%r535, %r6, 9;
	and.b32  	%r536, %r535, 15;
	add.s32 	%r537, %r270, %r536;
	shl.b32 	%r538, %r537, 2;
	mov.u32 	%r539, _ZZ9cuda_gemmIiLi256ELi2ELi1ELi256ELi64ELi64ELi32ELi1ELi0EEviiiPT_S1_S1_iiE3Ash;
	add.s32 	%r540, %r539, %r538;
	ld.shared.u32 	%r1148, [%r540];
$L__BB330_111:
	setp.lt.s32 	%p47, %r361, 11;
	@%p47 bra 	$L__BB330_113;
	add.s32 	%r541, %r6, 10;
	and.b32  	%r542, %r541, 15;
	add.s32 	%r543, %r270, %r542;
	shl.b32 	%r544, %r543, 2;
	mov.u32 	%r545, _ZZ9cuda_gemmIiLi256ELi2ELi1ELi256ELi64ELi64ELi32ELi1ELi0EEviiiPT_S1_S1_iiE3Ash;
	add.s32 	%r546, %r545, %r544;
	ld.shared.u32 	%r1147, [%r546];
$L__BB330_113:
	setp.lt.s32 	%p48, %r361, 12;
	@%p48 bra 	$L__BB330_115;
	add.s32 	%r547, %r6, 11;
	and.b32  	%r548, %r547, 15;
	add.s32 	%r549, %r270, %r548;
	shl.b32 	%r550, %r549, 2;
	mov.u32 	%r551, _ZZ9cuda_gemmIiLi256ELi2ELi1ELi256ELi64ELi64ELi32ELi1ELi0EEviiiPT_S1_S1_iiE3Ash;
	add.s32 	%r552, %r551, %r550;
	ld.shared.u32 	%r1146, [%r552];
$L__BB330_115:
	setp.lt.s32 	%p49, %r361, 13;
	@%p49 bra 	$L__BB330_117;
	add.s32 	%r553, %r6, 12;
	and.b32  	%r554, %r553, 15;
	add.s32 	%r555, %r270, %r554;
	shl.b32 	%r556, %r555, 2;
	mov.u32 	%r557, _ZZ9cuda_gemmIiLi256ELi2ELi1ELi256ELi64ELi64ELi32ELi1ELi0EEviiiPT_S1_S1_iiE3Ash;
	add.s32 	%r558, %r557, %r556;
	ld.shared.u32 	%r1145, [%r558];
$L__BB330_117:
	setp.lt.s32 	%p50, %r361, 14;
	@%p50 bra 	$L__BB330_119;
	add.s32 	%r559, %r6, 13;
	and.b32  	%r560, %r559, 15;
	add.s32 	%r561, %r270, %r560;
	shl.b32 	%r562, %r561, 2;
	mov.u32 	%r563, _ZZ9cuda_gemmIiLi256ELi2ELi1ELi256ELi64ELi64ELi32ELi1ELi0EEviiiPT_S1_S1_iiE3Ash;
	add.s32 	%r564, %r563, %r562;
	ld.shared.u32 	%r1144, [%r564];
$L__BB330_119:
	setp.lt.s32 	%p51, %r361, 15;
	@%p51 bra 	$L__BB330_121;
	add.s32 	%r565, %r6, 14;
	and.b32  	%r566, %r565, 15;
	add.s32 	%r567, %r270, %r566;
	shl.b32 	%r568, %r567, 2;
	mov.u32 	%r569, _ZZ9cuda_gemmIiLi256ELi2ELi1ELi256ELi64ELi64ELi32ELi1ELi0EEviiiPT_S1_S1_iiE3Ash;
	add.s32 	%r570, %r569, %r568;
	ld.shared.u32 	%r1143, [%r570];
$L__BB330_121:
	setp.lt.s32 	%p52, %r361, 16;
	@%p52 bra 	$L__BB330_123;
	add.s32 	%r571, %r6, -1;
	and.b32  	%r572, %r571, 15;
	add.s32 	%r573, %r270, %r572;
	shl.b32 	%r574, %r573, 2;
	mov.u32 	%r575, _ZZ9cuda_gemmIiLi256ELi2ELi1ELi256ELi64ELi64ELi32ELi1ELi0EEviiiPT_S1_S1_iiE3Ash;
	add.s32 	%r576, %r575, %r574;
	ld.shared.u32 	%r1142, [%r576];
$L__BB330_123:
	setp.ge.s32 	%p53, %r7, %r13;
	@%p53 bra 	$L__BB330_158;
	mov.u32 	%r1125, %r7;
$L__BB330_125:
	mov.u32 	%r578, _ZZ9cuda_gemmIiLi256ELi2ELi1ELi256ELi64ELi64ELi32ELi1ELi0EEviiiPT_S1_S1_iiE11kron_fac_sh;
	mad.lo.s32 	%r304, %r1125, 260, %r578;
	mov.b32 	%r1127, 0;
	@%p37 bra 	$L__BB330_127;
	shl.b32 	%r579, %r23, 2;
	add.s32 	%r580, %r304, %r579;
	ld.shared.u32 	%r581, [%r580];
	mul.lo.s32 	%r1127, %r581, %r1157;
$L__BB330_127:
	@%p38 bra 	$L__BB330_129;
	shl.b32 	%r582, %r24, 2;
	add.s32 	%r583, %r304, %r582;
	ld.shared.u32 	%r584, [%r583+4];
	mad.lo.s32 	%r1127, %r584, %r1156, %r1127;
$L__BB330_129:
	@%p39 bra 	$L__BB330_131;
	shl.b32 	%r585, %r25, 2;
	add.s32 	%r586, %r304, %r585;
	ld.shared.u32 	%r587, [%r586+8];
	mad.lo.s32 	%r1127, %r587, %r1155, %r1127;
$L__BB330_131:
	@%p40 bra 	$L__BB330_133;
	shl.b32 	%r588, %r26, 2;
	add.s32 	%r589, %r304, %r588;
	ld.shared.u32 	%r590, [%r589+12];
	mad.lo.s32 	%r1127, %r590, %r1154, %r1127;
$L__BB330_133:
	@%p41 bra 	$L__BB330_135;
	shl.b32 	%r591, %r27, 2;
	add.s32 	%r592, %r304, %r591;
	ld.shared.u32 	%r593, [%r592+16];
	mad.lo.s32 	%r1127, %r593, %r1153, %r1127;
$L__BB330_135:
	setp.lt.s32 	%p59, %r361, 6;
	@%p59 bra 	$L__BB330_137;
	shl.b32 	%r594, %r28, 2;
	add.s32 	%r595, %r304, %r594;
	ld.shared.u32 	%r596, [%r595+20];
	mad.lo.s32 	%r1127, %r596, %r1152, %r1127;
$L__BB330_137:
	setp.lt.s32 	%p60, %r361, 7;
	@%p60 bra 	$L__BB330_139;
	shl.b32 	%r597, %r29, 2;
	add.s32 	%r598, %r304, %r597;
	ld.shared.u32 	%r599, [%r598+24];
	mad.lo.s32 	%r1127, %r599, %r1151, %r1127;
$L__BB330_139:
	setp.lt.s32 	%p61, %r361, 8;
	@%p61 bra 	$L__BB330_141;
	shl.b32 	%r600, %r30, 2;
	add.s32 	%r601, %r304, %r600;
	ld.shared.u32 	%r602, [%r601+28];
	mad.lo.s32 	%r1127, %r602, %r1150, %r1127;
$L__BB330_141:
	setp.lt.s32 	%p62, %r361, 9;
	@%p62 bra 	$L__BB330_143;
	shl.b32 	%r603, %r31, 2;
	add.s32 	%r604, %r304, %r603;
	ld.shared.u32 	%r605, [%r604+32];
	mad.lo.s32 	%r1127, %r605, %r1149, %r1127;
$L__BB330_143:
	setp.lt.s32 	%p63, %r361, 10;
	@%p63 bra 	$L__BB330_145;
	shl.b32 	%r606, %r32, 2;
	add.s32 	%r607, %r304, %r606;
	ld.shared.u32 	%r608, [%r607+36];
	mad.lo.s32 	%r1127, %r608, %r1148, %r1127;
$L__BB330_145:
	setp.lt.s32 	%p64, %r361, 11;
	@%p64 bra 	$L__BB330_147;
	shl.b32 	%r609, %r33, 2;
	add.s32 	%r610, %r304, %r609;
	ld.shared.u32 	%r611, [%r610+40];
	mad.lo.s32 	%r1127, %r611, %r1147, %r1127;
$L__BB330_147:
	setp.lt.s32 	%p65, %r361, 12;
	@%p65 bra 	$L__BB330_149;
	shl.b32 	%r612, %r34, 2;
	add.s32 	%r613, %r304, %r612;
	ld.shared.u32 	%r614, [%r613+44];
	mad.lo.s32 	%r1127, %r614, %r1146, %r1127;
$L__BB330_149:
	setp.lt.s32 	%p66, %r361, 13;
	@%p66 bra 	$L__BB330_151;
	shl.b32 	%r615, %r35, 2;
	add.s32 	%r616, %r304, %r615;
	ld.shared.u32 	%r617, [%r616+48];
	mad.lo.s32 	%r1127, %r617, %r1145, %r1127;
$L__BB330_151:
	setp.lt.s32 	%p67, %r361, 14;
	@%p67 bra 	$L__BB330_153;
	shl.b32 	%r618, %r36, 2;
	add.s32 	%r619, %r304, %r618;
	ld.shared.u32 	%r620, [%r619+52];
	mad.lo.s32 	%r1127, %r620, %r1144, %r1127;
$L__BB330_153:
	setp.lt.s32 	%p68, %r361, 15;
	@%p68 bra 	$L__BB330_155;
	shl.b32 	%r621, %r37, 2;
	add.s32 	%r622, %r304, %r621;
	ld.shared.u32 	%r623, [%r622+56];
	mad.lo.s32 	%r1127, %r623, %r1143, %r1127;
$L__BB330_155:
	setp.lt.s32 	%p69, %r361, 16;
	@%p69 bra 	$L__BB330_157;
	shl.b32 	%r624, %r38, 2;
	add.s32 	%r625, %r304, %r624;
	ld.shared.u32 	%r626, [%r625+60];
	mad.lo.s32 	%r1127, %r626, %r1142, %r1127;
$L__BB330_157:
	mad.lo.s32 	%r627, %r1125, %r4, %r268;
	shl.b32 	%r628, %r627, 2;
	mov.u32 	%r629, _ZZ9cuda_gemmIiLi256ELi2ELi1ELi256ELi64ELi64ELi32ELi1ELi0EEviiiPT_S1_S1_iiE3Csh;
	add.s32 	%r630, %r629, %r628;
	st.shared.u32 	[%r630], %r1127;
	add.s32 	%r1125, %r1125, %r9;
	setp.lt.s32 	%p70, %r1125, %r13;
	@%p70 bra 	$L__BB330_125;
$L__BB330_158:
	add.s32 	%r1108, %r1108, %r5;
	setp.lt.s32 	%p71, %r1108, %r4;
	@%p71 bra 	$L__BB330_91;
$L__BB330_159:
	bar.sync 	0;
	@%p26 bra 	$L__BB330_166;
	setp.eq.s32 	%p146, %r22, 0;
	mov.u32 	%r934, %ctaid.x;
	shl.b32 	%r935, %r934, 7;
	shl.b32 	%r936, %r982, 8;
	add.s32 	%r355, %r936, %r935;
	mov.u32 	%r1158, %r1;
	@%p146 bra 	$L__BB330_164;
	setp.eq.s32 	%p147, %r22, 1;
	add.s32 	%r937, %r355, %r1;
	shl.b32 	%r938, %r1, 2;
	mov.u32 	%r939, _ZZ9cuda_gemmIiLi256ELi2ELi1ELi256ELi64ELi64ELi32ELi1ELi0EEviiiPT_S1_S1_iiE3Csh;
	add.s32 	%r940, %r939, %r938;
	ld.shared.u32 	%r941, [%r940];
	mul.wide.s32 	%rd28, %r937, 4;
	add.s64 	%rd8, %rd2, %rd28;
	st.global.u32 	[%rd8], %r941;
	mov.u32 	%r1158, %r16;
	@%p147 bra 	$L__BB330_164;
	setp.eq.s32 	%p148, %r22, 2;
	shl.b32 	%r942, %r1, 2;
	mov.u32 	%r943, _ZZ9cuda_gemmIiLi256ELi2ELi1ELi256ELi64ELi64ELi32ELi1ELi0EEviiiPT_S1_S1_iiE3Csh;
	add.s32 	%r944, %r943, %r942;
	add.s32 	%r945, %r944, %r19;
	ld.shared.u32 	%r946, [%r945];
	cvt.u64.u32 	%rd29, %r19;
	add.s64 	%rd9, %rd8, %rd29;
	st.global.u32 	[%rd9], %r946;
	mov.u32 	%r1158, %r20;
	@%p148 bra 	$L__BB330_164;
	cvt.u64.u32 	%rd30, %r19;
	shl.b32 	%r947, %r1, 2;
	mov.u32 	%r948, _ZZ9cuda_gemmIiLi256ELi2ELi1ELi256ELi64ELi64ELi32ELi1ELi0EEviiiPT_S1_S1_iiE3Csh;
	add.s32 	%r949, %r948, %r947;
	add.s32 	%r950, %r949, %r19;
	add.s32 	%r951, %r950, %r19;
	ld.shared.u32 	%r952, [%r951];
	add.s64 	%rd31, %rd9, %rd30;
	st.global.u32 	[%rd31], %r952;
	mov.u32 	%r1158, %r21;
$L__BB330_164:
	setp.lt.u32 	%p149, %r18, 3;
	@%p149 bra 	$L__BB330_166;
$L__BB330_165:
	add.s32 	%r953, %r355, %r1158;
	shl.b32 	%r954, %r1158, 2;
	mov.u32 	%r955, _ZZ9cuda_gemmIiLi256ELi2ELi1ELi256ELi64ELi64ELi32ELi1ELi0EEviiiPT_S1_S1_iiE3Csh;
	add.s32 	%r956, %r955, %r954;
	ld.shared.u32 	%r957, [%r956];
	mul.wide.s32 	%rd32, %r953, 4;
	add.s64 	%rd33, %rd2, %rd32;
	st.global.u32 	[%rd33], %r957;
	add.s32 	%r958, %r956, %r19;
	ld.shared.u32 	%r959, [%r958];
	add.s64 	%rd35, %rd33, %rd34;
	st.global.u32 	[%rd35], %r959;
	add.s32 	%r960, %r958, %r19;
	ld.shared.u32 	%r961, [%r960];
	add.s64 	%rd36, %rd35, %rd34;
	st.global.u32 	[%rd36], %r961;
	add.s32 	%r962, %r960, %r19;
	ld.shared.u32 	%r963, [%r962];
	add.s64 	%rd37, %rd36, %rd34;
	st.global.u32 	[%rd37], %r963;
	add.s32 	%r1158, %r19, %r1158;
	setp.lt.u32 	%p150, %r1158, 128;
	@%p150 bra 	$L__BB330_165;
$L__BB330_166:
	mov.u32 	%r964, %nctaid.y;
	add.s32 	%r982, %r982, %r964;
	shl.b32 	%r965, %r964, 1;
	setp.lt.u32 	%p151, %r982, %r965;
	@%p151 bra 	$L__BB330_2;
$L__BB330_167:
	ret;
$L__BB330_168:
	mov.b32 	%r1056, 0;
$L__BB330_169:
	setp.lt.s32 	%p72, %r361, 1;
	add.s32 	%r176, %r1056, %r6;
	mul.lo.s32 	%r177, %r176, %r361;
	add.s32 	%r178, %r177, %r12;
	@%p72 bra 	$L__BB330_171;
	add.s32 	%r632, %r14, %r177;
	shl.b32 	%r633, %r632, 2;
	mov.u32 	%r634, _ZZ9cuda_gemmIiLi256ELi2ELi1ELi256ELi64ELi64ELi32ELi1ELi0EEviiiPT_S1_S1_iiE3Ash;
	add.s32 	%r635, %r634, %r633;
	ld.shared.u32 	%r1157, [%r635];
$L__BB330_171:
	setp.lt.s32 	%p73, %r361, 2;
	@%p73 bra 	$L__BB330_173;
	add.s32 	%r636, %r6, 1;
	and.b32  	%r637, %r636, 15;
	add.s32 	%r638, %r178, %r637;
	shl.b32 	%r639, %r638, 2;
	mov.u32 	%r640, _ZZ9cuda_gemmIiLi256ELi2ELi1ELi256ELi64ELi64ELi32ELi1ELi0EEviiiPT_S1_S1_iiE3Ash;
	add.s32 	%r641, %r640, %r639;
	ld.shared.u32 	%r1156, [%r641];
$L__BB330_173:
	setp.lt.s32 	%p74, %r361, 3;
	@%p74 bra 	$L__BB330_175;
	add.s32 	%r642, %r6, 2;
	and.b32  	%r643, %r642, 15;
	add.s32 	%r644, %r178, %r643;
	shl.b32 	%r645, %r644, 2;
	mov.u32 	%r646, _ZZ9cuda_gemmIiLi256ELi2ELi1ELi256ELi64ELi64ELi32ELi1ELi0EEviiiPT_S1_S1_iiE3Ash;
	add.s32 	%r647, %r646, %r645;
	ld.shared.u32 	%r1155, [%r647];
$L__BB330_175:
	setp.lt.s32 	%p75, %r361, 4;
	@%p75 bra 	$L__BB330_177;
	add.s32 	%r648, %r6, 3;
	and.b32  	%r649, %r648, 15;
	add.s32 	%r650, %r178, %r649;
	shl.b32 	%r651, %r650, 2;
	mov.u32 	%r652, _ZZ9cuda_gemmIiLi256ELi2ELi1ELi256ELi64ELi64ELi32ELi1ELi0EEviiiPT_S1_S1_iiE3Ash;
	add.s32 	%r653, %r652, %r651;
	ld.shared.u32 	%r1154, [%r653];
$L__BB330_177:
	setp.lt.s32 	%p76, %r361, 5;
	@%p76 bra 	$L__BB330_179;
	add.s32 	%r654, %r6, 4;
	and.b32  	%r655, %r654, 15;
	add.s32 	%r656, %r178, %r655;
	shl.b32 	%r657, %r656, 2;
	mov.u32 	%r658, _ZZ9cuda_gemmIiLi256ELi2ELi1ELi256ELi64ELi64ELi32ELi1ELi0EEviiiPT_S1_S1_iiE3Ash;
	add.s32 	%r659, %r658, %r657;
	ld.shared.u32 	%r1153, [%r659];
$L__BB330_179:
	setp.lt.s32 	%p77, %r361, 6;
	@%p77 bra 	$L__BB330_181;
	add.s32 	%r660, %r6, 5;
	and.b32  	%r661, %r660, 15;
	add.s32 	%r662, %r178, %r661;
	shl.b32 	%r663, %r662, 2;
	mov.u32 	%r664, _ZZ9cuda_gemmIiLi256ELi2ELi1ELi256ELi64ELi64ELi32ELi1ELi0EEviiiPT_S1_S1_iiE3Ash;
	add.s32 	%r665, %r664, %r663;
	ld.shared.u32 	%r1152, [%r665];
$L__BB330_181:
	setp.lt.s32 	%p78, %r361, 7;
	@%p78 bra 	$L__BB330_183;
	add.s32 	%r666, %r6, 6;
	and.b32  	%r667, %r666, 15;
	add.s32 	%r668, %r178, %r667;
	shl.b32 	%r669, %r668, 2;
	mov.u32 	%r670, _ZZ9cuda_gemmIiLi256ELi2ELi1ELi256ELi64ELi64ELi32ELi1ELi0EEviiiPT_S1_S1_iiE3Ash;
	add.s32 	%r671, %r670, %r669;
	ld.shared.u32 	%r1151, [%r671];
$L__BB330_183:
	setp.lt.s32 	%p79, %r361, 8;
	@%p79 bra 	$L__BB330_185;
	add.s32 	%r672, %r6, 7;
	and.b32  	%r673, %r672, 15;
	add.s32 	%r674, %r178, %r673;
	shl.b32 	%r675, %r674, 2;
	mov.u32 	%r676, _ZZ9cuda_gemmIiLi256ELi2ELi1ELi256ELi64ELi64ELi32ELi1ELi0EEviiiPT_S1_S1_iiE3Ash;
	add.s32 	%r677, %r676, %r675;
	ld.shared.u32 	%r1150, [%r677];
$L__BB330_185:
	setp.lt.s32 	%p80, %r361, 9;
	@%p80 bra 	$L__BB330_187;
	and.b32  	%r678, %r6, 15;
	xor.b32  	%r679, %r678, 8;
	add.s32 	%r680, %r178, %r679;
	shl.b32 	%r681, %r680, 2;
	mov.u32 	%r682, _ZZ9cuda_gemmIiLi256ELi2ELi1ELi256ELi64ELi64ELi32ELi1ELi0EEviiiPT_S1_S1_iiE3Ash;
	add.s32 	%r683, %r682, %r681;
	ld.shared.u32 	%r1149, [%r683];
$L__BB330_187:
	setp.lt.s32 	%p81, %r361, 10;
	@%p81 bra 	$L__BB330_189;
	add.s32 	%r684, %r6, 9;
	and.b32  	%r685, %r684, 15;
	add.s32 	%r686, %r178, %r685;
	shl.b32 	%r687, %r686, 2;
	mov.u32 	%r688, _ZZ9cuda_gemmIiLi256ELi2ELi1ELi256ELi64ELi64ELi32ELi1ELi0EEviiiPT_S1_S1_iiE3Ash;
	add.s32 	%r689, %r688, %r687;
	ld.shared.u32 	%r1148, [%r689];
$L__BB330_189:
	setp.lt.s32 	%p82, %r361, 11;
	@%p82 bra 	$L__BB330_191;
	add.s32 	%r690, %r6, 10;
	and.b32  	%r691, %r690, 15;
	add.s32 	%r692, %r178, %r691;
	shl.b32 	%r693, %r692, 2;
	mov.u32 	%r694, _ZZ9cuda_gemmIiLi256ELi2ELi1ELi256ELi64ELi64ELi32ELi1ELi0EEviiiPT_S1_S1_iiE3Ash;
	add.s32 	%r695, %r694, %r693;
	ld.shared.u32 	%r1147, [%r695];
$L__BB330_191:
	setp.lt.s32 	%p83, %r361, 12;
	@%p83 bra 	$L__BB330_193;
	add.s32 	%r696, %r6, 11;
	and.b32  	%r697, %r696, 15;
	add.s32 	%r698, %r178, %r697;
	shl.b32 	%r699, %r698, 2;
	mov.u32 	%r700, _ZZ9cuda_gemmIiLi256ELi2ELi1ELi256ELi64ELi64ELi32ELi1ELi0EEviiiPT_S1_S1_iiE3Ash;
	add.s32 	%r701, %r700, %r699;
	ld.shared.u32 	%r1146, [%r701];
$L__BB330_193:
	setp.lt.s32 	%p84, %r361, 13;
	@%p84 bra 	$L__BB330_195;
	add.s32 	%r702, %r6, 12;
	and.b32  	%r703, %r702, 15;
	add.s32 	%r704, %r178, %r703;
	shl.b32 	%r705, %r704, 2;
	mov.u32 	%r706, _ZZ9cuda_gemmIiLi256ELi2ELi1ELi256ELi64ELi64ELi32ELi1ELi0EEviiiPT_S1_S1_iiE3Ash;
	add.s32 	%r707, %r706, %r705;
	ld.shared.u32 	%r1145, [%r707];
$L__BB330_195:
	setp.lt.s32 	%p85, %r361, 14;
	@%p85 bra 	$L__BB330_197;
	add.s32 	%r708, %r6, 13;
	and.b32  	%r709, %r708, 15;
	add.s32 	%r710, %r178, %r709;
	shl.b32 	%r711, %r710, 2;
	mov.u32 	%r712, _ZZ9cuda_gemmIiLi256ELi2ELi1ELi256ELi64ELi64ELi32ELi1ELi0EEviiiPT_S1_S1_iiE3Ash;
	add.s32 	%r713, %r712, %r711;
	ld.shared.u32 	%r1144, [%r713];
$L__BB330_197:
	setp.lt.s32 	%p86, %r361, 15;
	@%p86 bra 	$L__BB330_199;
	add.s32 	%r714, %r6, 14;
	and.b32  	%r715, %r714, 15;
	add.s32 	%r716, %r178, %r715;
	shl.b32 	%r717, %r716, 2;
	mov.u32 	%r718, _ZZ9cuda_gemmIiLi256ELi2ELi1ELi256ELi64ELi64ELi32ELi1ELi0EEviiiPT_S1_S1_iiE3Ash;
	add.s32 	%r719, %r718, %r717;
	ld.shared.u32 	%r1143, [%r719];
$L__BB330_199:
	setp.lt.s32 	%p87, %r361, 16;
	@%p87 bra 	$L__BB330_201;
	add.s32 	%r720, %r6, -1;
	and.b32  	%r721, %r720, 15;
	add.s32 	%r722, %r178, %r721;
	shl.b32 	%r723, %r722, 2;
	mov.u32 	%r724, _ZZ9cuda_gemmIiLi256ELi2ELi1ELi256ELi64ELi64ELi32ELi1ELi0EEviiiPT_S1_S1_iiE3Ash;
	add.s32 	%r725, %r724, %r723;
	ld.shared.u32 	%r1142, [%r725];
$L__BB330_201:
	setp.ge.s32 	%p88, %r7, %r13;
	mov.u32 	%r1073, %r7;
	@%p88 bra 	$L__BB330_202;
	bra.uni 	$L__BB330_203;
$L__BB330_202:
	add.s32 	%r1056, %r1056, %r5;
	setp.lt.s32 	%p109, %r1056, %r4;
	@%p109 bra 	$L__BB330_169;
	bra.uni 	$L__BB330_159;
$L__BB330_203:
	mov.u32 	%r727, _ZZ9cuda_gemmIiLi256ELi2ELi1ELi256ELi64ELi64ELi32ELi1ELi0EEviiiPT_S1_S1_iiE11kron_fac_sh;
	mad.lo.s32 	%r213, %r1073, 260, %r727;
	mov.b32 	%r1075, 0;
	@%p72 bra 	$L__BB330_205;
	shl.b32 	%r728, %r23, 2;
	add.s32 	%r729, %r213, %r728;
	ld.shared.u32 	%r730, [%r729];
	mul.lo.s32 	%r1075, %r730, %r1157;
$L__BB330_205:
	@%p73 bra 	$L__BB330_207;
	shl.b32 	%r731, %r24, 2;
	add.s32 	%r732, %r213, %r731;
	ld.shared.u32 	%r733, [%r732+4];
	mad.lo.s32 	%r1075, %r733, %r1156, %r1075;
$L__BB330_207:
	@%p74 bra 	$L__BB330_209;
	shl.b32 	%r734, %r25, 2;
	add.s32 	%r735, %r213, %r734;
	ld.shared.u32 	%r736, [%r735+8];
	mad.lo.s32 	%r1075, %r736, %r1155, %r1075;
$L__BB330_209:
	@%p75 bra 	$L__BB330_211;
	shl.b32 	%r737, %r26, 2;
	add.s32 	%r738, %r213, %r737;
	ld.shared.u32 	%r739, [%r738+12];
	mad.lo.s32 	%r1075, %r739, %r1154, %r1075;
$L__BB330_211:
	setp.lt.s32 	%p93, %r361, 5;
	@%p93 bra 	$L__BB330_213;
	shl.b32 	%r740, %r27, 2;
	add.s32 	%r741, %r213, %r740;
	ld.shared.u32 	%r742, [%r741+16];
	mad.lo.s32 	%r1075, %r742, %r1153, %r1075;
$L__BB330_213:
	setp.lt.s32 	%p94, %r361, 6;
	@%p94 bra 	$L__BB330_215;
	shl.b32 	%r743, %r28, 2;
	add.s32 	%r744, %r213, %r743;
	ld.shared.u32 	%r745, [%r744+20];
	mad.lo.s32 	%r1075, %r745, %r1152, %r1075;
$L__BB330_215:
	setp.lt.s32 	%p95, %r361, 7;
	@%p95 bra 	$L__BB330_217;
	shl.b32 	%r746, %r29, 2;
	add.s32 	%r747, %r213, %r746;
	ld.shared.u32 	%r748, [%r747+24];
	mad.lo.s32 	%r1075, %r748, %r1151, %r1075;
$L__BB330_217:
	setp.lt.s32 	%p96, %r361, 8;
	@%p96 bra 	$L__BB330_219;
	shl.b32 	%r749, %r30, 2;
	add.s32 	%r750, %r213, %r749;
	ld.shared.u32 	%r751, [%r750+28];
	mad.lo.s32 	%r1075, %r751, %r1150, %r1075;
$L__BB330_219:
	setp.lt.s32 	%p97, %r361, 9;
	@%p97 bra 	$L__BB330_221;
	shl.b32 	%r752, %r31, 2;
	add.s32 	%r753, %r213, %r752;
	ld.shared.u32 	%r754, [%r753+32];
	mad.lo.s32 	%r1075, %r754, %r1149, %r1075;
$L__BB330_221:
	setp.lt.s32 	%p98, %r361, 10;
	@%p98 bra 	$L__BB330_223;
	shl.b32 	%r755, %r32, 2;
	add.s32 	%r756, %r213, %r755;
	ld.shared.u32 	%r757, [%r756+36];
	mad.lo.s32 	%r1075, %r757, %r1148, %r1075;
$L__BB330_223:
	setp.lt.s32 	%p99, %r361, 11;
	@%p99 bra 	$L__BB330_225;
	shl.b32 	%r758, %r33, 2;
	add.s32 	%r759, %r213, %r758;
	ld.shared.u32 	%r760, [%r759+40];
	mad.lo.s32 	%r1075, %r760, %r1147, %r1075;
$L__BB330_225:
	setp.lt.s32 	%p100, %r361, 12;
	@%p100 bra 	$L__BB330_227;
	shl.b32 	%r761, %r34, 2;
	add.s32 	%r762, %r213, %r761;
	ld.shared.u32 	%r763, [%r762+44];
	mad.lo.s32 	%r1075, %r763, %r1146, %r1075;
$L__BB330_227:
	setp.lt.s32 	%p101, %r361, 13;
	@%p101 bra 	$L__BB330_229;
	shl.b32 	%r764, %r35, 2;
	add.s32 	%r765, %r213, %r764;
	ld.shared.u32 	%r766, [%r765+48];
	mad.lo.s32 	%r1075, %r766, %r1145, %r1075;
$L__BB330_229:
	setp.lt.s32 	%p102, %r361, 14;
	@%p102 bra 	$L__BB330_231;
	shl.b32 	%r767, %r36, 2;
	add.s32 	%r768, %r213, %r767;
	ld.shared.u32 	%r769, [%r768+52];
	mad.lo.s32 	%r1075, %r769, %r1144, %r1075;
$L__BB330_231:
	setp.lt.s32 	%p103, %r361, 15;
	@%p103 bra 	$L__BB330_233;
	shl.b32 	%r770, %r37, 2;
	add.s32 	%r771, %r213, %r770;
	ld.shared.u32 	%r772, [%r771+56];
	mad.lo.s32 	%r1075, %r772, %r1143, %r1075;
$L__BB330_233:
	setp.lt.s32 	%p104, %r361, 16;
	@%p104 bra 	$L__BB330_235;
	shl.b32 	%r773, %r38, 2;
	add.s32 	%r774, %r213, %r773;
	ld.shared.u32 	%r775, [%r774+60];
	mad.lo.s32 	%r1075, %r775, %r1142, %r1075;
$L__BB330_235:
	mov.u32 	%r1089, %r2;
$L__BB330_236:
	shr.u32 	%r247, %r1089, 1;
	shfl.sync.down.b32	%r776|%p105, %r1075, %r247, %r15, -1;
	add.s32 	%r1075, %r776, %r1075;
	setp.gt.u32 	%p106, %r1089, 3;
	mov.u32 	%r1089, %r247;
	@%p106 bra 	$L__BB330_236;
	and.b32  	%r777, %r1, 31;
	rem.u32 	%r778, %r777, %r3;
	setp.eq.s32 	%p107, %r778, 0;
	@%p107 bra 	$L__BB330_238;
	bra.uni 	$L__BB330_239;
$L__BB330_238:
	mad.lo.s32 	%r779, %r1073, %r4, %r176;
	shl.b32 	%r780, %r779, 2;
	mov.u32 	%r781, _ZZ9cuda_gemmIiLi256ELi2ELi1ELi256ELi64ELi64ELi32ELi1ELi0EEviiiPT_S1_S1_iiE3Csh;
	add.s32 	%r782, %r781, %r780;
	st.shared.u32 	[%r782], %r1075;
$L__BB330_239:
	add.s32 	%r1073, %r1073, %r9;
	setp.lt.s32 	%p108, %r1073, %r13;
	@%p108 bra 	$L__BB330_203;
	bra.uni 	$L__BB330_202;

}
	// .globl	_Z9cuda_gemmIiLi256ELi2ELi1ELi256ELi64ELi64ELi32ELi1ELi1EEviiiPT_S1_S1_ii
.visible .entry _Z9cuda_gemmIiLi256ELi2ELi1ELi256ELi64ELi64ELi32ELi1ELi1EEviiiPT_S1_S1_ii(
	.param .u32 _Z9cuda_gemmIiLi256ELi2ELi1ELi256ELi64ELi64ELi32ELi1ELi1EEviiiPT_S1_S1_ii_param_0,
	.param .u32 _Z9cuda_gemmIiLi256ELi2ELi1ELi256ELi64ELi64ELi32ELi1ELi1EEviiiPT_S1_S1_ii_param_1,
	.param .u32 _Z9cuda_gemmIiLi256ELi2ELi1ELi256ELi64ELi64ELi32ELi1ELi1EEviiiPT_S1_S1_ii_param_2,
	.param .u64 .ptr .align 1 _Z9cuda_gemmIiLi256ELi2ELi1ELi256ELi64ELi64ELi32ELi1ELi1EEviiiPT_S1_S1_ii_param_3,
	.param .u64 .ptr .align 1 _Z9cuda_gemmIiLi256ELi2ELi1ELi256ELi64ELi64ELi32ELi1ELi1EEviiiPT_S1_S1_ii_param_4,
	.param .u64 .ptr .align 1 _Z9cuda_gemmIiLi256ELi2ELi1ELi256ELi64ELi64ELi32ELi1ELi1EEviiiPT_S1_S1_ii_param_5,
	.param .u32 _Z9cuda_gemmIiLi256ELi2ELi1ELi256ELi64ELi64ELi32ELi1ELi1EEviiiPT_S1_S1_ii_param_6,
	.param .u32 _Z9cuda_gemmIiLi256ELi2ELi1ELi256ELi64ELi64ELi32ELi1ELi1EEviiiPT_S1_S1_ii_param_7
)
.maxntid 256
{
	.reg .pred 	%p<33>;
	.reg .b16 	%rs<8>;
	.reg .b32 	%r<253>;
	.reg .b64 	%rd<50>;
	// demoted variable
	.shared .align 128 .b8 _ZZ9cuda_gemmIiLi256ELi2ELi1ELi256ELi64ELi64ELi32ELi1ELi1EEviiiPT_S1_S1_iiE11kron_fac_sh[8320];
	// demoted variable
	.shared .align 128 .b8 _ZZ9cuda_gemmIiLi256ELi2ELi1ELi256ELi64ELi64ELi32ELi1ELi1EEviiiPT_S1_S1_iiE3Ash[1024];
	// demoted variable
	.shared .align 128 .b8 _ZZ9cuda_gemmIiLi256ELi2ELi1ELi256ELi64ELi64ELi32ELi1ELi1EEviiiPT_S1_S1_iiE3Csh[512];
	ld.param.u64 	%rd14, [_Z9cuda_gemmIiLi256ELi2ELi1ELi256ELi64ELi64ELi32ELi1ELi1EEviiiPT_S1_S1_ii_param_3];
	ld.param.u64 	%rd15, [_Z9cuda_gemmIiLi256ELi2ELi1ELi256ELi64ELi64ELi32ELi1ELi1EEviiiPT_S1_S1_ii_param_4];
	ld.param.u64 	%rd16, [_Z9cuda_gemmIiLi256ELi2ELi1ELi256ELi64ELi64ELi32ELi1ELi1EEviiiPT_S1_S1_ii_param_5];
	cvta.to.global.u64 	%rd1, %rd14;
	cvta.to.global.u64 	%rd2, %rd15;
	cvta.to.global.u64 	%rd3, %rd16;
	mov.u32 	%r1, %tid.x;
	shr.u32 	%r83, %r1, 2;
	and.b32  	%r2, %r83, 3;
	mov.u32 	%r241, %ctaid.y;
	mov.u32 	%r4, %nctaid.y;
	shl.b32 	%r5, %r4, 1;
	setp.ge.u32 	%p1, %r241, %r5;
	@%p1 bra 	$L__BB331_33;
	mov.u32 	%r84, %ntid.x;
	mov.u32 	%r85, %ctaid.x;
	shr.u32 	%r6, %r1, 5;
	shl.b32 	%r86, %r85, 5;
	and.b32  	%r87, %r1, 31;
	or.b32  	%r7, %r86, %r87;
	mov.u32 	%r88, _ZZ9cuda_gemmIiLi256ELi2ELi1ELi256ELi64ELi64ELi32ELi1ELi1EEviiiPT_S1_S1_iiE11kron_fac_sh;
	mad.lo.s32 	%r8, %r87, 260, %r88;
	shr.u32 	%r9, %r84, 5;
	shl.b32 	%r89, %r1, 4;
	and.b32  	%r90, %r89, 48;
	shl.b32 	%r91, %r2, 6;
	or.b32  	%r92, %r91, %r90;
	mad.lo.s32 	%r10, %r2, -63, %r92;
	and.b32  	%r11, %r1, 3;
	shl.b32 	%r12, %r85, 7;
	add.s32 	%r13, %r1, %r84;
	max.u32 	%r93, %r13, 256;
	setp.lt.u32 	%p2, %r13, 256;
	selp.u32 	%r94, 1, 0, %p2;
	add.s32 	%r95, %r13, %r94;
	sub.s32 	%r96, %r93, %r95;
	div.u32 	%r97, %r96, %r84;
	add.s32 	%r14, %r97, %r94;
	max.u32 	%r98, %r13, 128;
	setp.lt.u32 	%p3, %r13, 128;
	selp.u32 	%r99, 1, 0, %p3;
	add.s32 	%r100, %r13, %r99;
	sub.s32 	%r101, %r98, %r100;
	div.u32 	%r102, %r101, %r84;
	add.s32 	%r15, %r102, %r99;
	add.s32 	%r103, %r15, 1;
	add.s32 	%r16, %r6, %r9;
	and.b32  	%r17, %r14, 3;
	shl.b32 	%r104, %r1, 2;
	mov.u32 	%r105, _ZZ9cuda_gemmIiLi256ELi2ELi1ELi256ELi64ELi64ELi32ELi1ELi1EEviiiPT_S1_S1_iiE3Ash;
	add.s32 	%r18, %r105, %r104;
	shl.b32 	%r19, %r84, 2;
	add.s32 	%r20, %r18, %r19;
	add.s32 	%r21, %r13, %r84;
	add.s32 	%r22, %r21, %r84;
	and.b32  	%r23, %r103, 3;
	mov.u32 	%r106, _ZZ9cuda_gemmIiLi256ELi2ELi1ELi256ELi64ELi64ELi32ELi1ELi1EEviiiPT_S1_S1_iiE3Csh;
	add.s32 	%r24, %r106, %r104;
	add.s32 	%r25, %r24, %r19;
	add.s32 	%r26, %r25, %r19;
	cvt.u16.u32 	%rs2, %r16;
	xor.b16  	%rs3, %rs2, 63;
	and.b16  	%rs4, %rs3, 255;
	cvt.u16.u32 	%rs5, %r9;
	and.b16  	%rs6, %rs5, 255;
	div.u16 	%rs7, %rs4, %rs6;
	and.b16  	%rs1, %rs7, 3;
	shl.b32 	%r107, %r6, 6;
	add.s32 	%r108, %r107, %r7;
	mul.wide.u32 	%rd17, %r108, 4;
	add.s64 	%rd4, %rd2, %rd17;
	shl.b32 	%r109, %r6, 2;
	add.s32 	%r27, %r8, %r109;
	shl.b32 	%r110, %r16, 6;
	add.s32 	%r111, %r110, %r7;
	mul.wide.u32 	%rd18, %r111, 4;
	add.s64 	%rd5, %rd2, %rd18;
	shl.b32 	%r28, %r9, 2;
	add.s32 	%r29, %r27, %r28;
	add.s32 	%r30, %r16, %r9;
	shl.b32 	%r112, %r30, 6;
	add.s32 	%r113, %r112, %r7;
	mul.wide.u32 	%rd19, %r113, 4;
	add.s64 	%rd6, %rd2, %rd19;
	or.b32  	%r114, %r92, %r2;
	shl.b32 	%r115, %r114, 2;
	add.s32 	%r31, %r105, %r115;
	add.s32 	%r32, %r31, 32;
	add.s32 	%r116, %r2, 13;
	and.b32  	%r117, %r116, 15;
	or.b32  	%r118, %r92, %r117;
	shl.b32 	%r119, %r118, 2;
	add.s32 	%r33, %r105, %r119;
	add.s32 	%r120, %r2, 14;
	and.b32  	%r121, %r120, 15;
	or.b32  	%r122, %r92, %r121;
	shl.b32 	%r123, %r122, 2;
	add.s32 	%r34, %r105, %r123;
	add.s32 	%r124, %r2, -1;
	and.b32  	%r125, %r124, 15;
	or.b32  	%r126, %r92, %r125;
	shl.b32 	%r127, %r126, 2;
	add.s32 	%r35, %r105, %r127;
	shl.b32 	%r36, %r84, 4;
	shl.b32 	%r37, %r84, 3;
	mul.lo.s32 	%r38, %r84, 12;
	mul.wide.u32 	%rd20, %r84, 4;
	add.s64 	%rd7, %rd1, %rd20;
	mul.wide.u32 	%rd21, %r84, 8;
	add.s64 	%rd8, %rd1, %rd21;
	mul.wide.u32 	%rd22, %r84, 12;
	add.s64 	%rd9, %rd1, %rd22;
	shr.u32 	%r39, %r84, 4;
	shl.b32 	%r178, %r10, 2;
$L__BB331_2:
	setp.eq.s32 	%p4, %r17, 3;
	shl.b32 	%r41, %r241, 8;
	mov.u32 	%r242, %r1;
	@%p4 bra 	$L__BB331_6;
	setp.eq.s32 	%p5, %r17, 0;
	add.s32 	%r128, %r41, %r1;
	mul.wide.s32 	%rd23, %r128, 4;
	add.s64 	%rd10, %rd1, %rd23;
	ld.global.u32 	%r129, [%rd10];
	st.shared.u32 	[%r18], %r129;
	mov.u32 	%r242, %r13;
	@%p5 bra 	$L__BB331_6;
	setp.eq.s32 	%p6, %r17, 1;
	cvt.u64.u32 	%rd24, %r19;
	add.s64 	%rd11, %rd10, %rd24;
	ld.global.u32 	%r130, [%rd11];
	st.shared.u32 	[%r20], %r130;
	mov.u32 	%r242, %r21;
	@%p6 bra 	$L__BB331_6;
	cvt.u64.u32 	%rd25, %r19;
	add.s64 	%rd26, %rd11, %rd25;
	ld.global.u32 	%r131, [%rd26];
	add.s32 	%r132, %r20, %r19;
	st.shared.u32 	[%r132], %r131;
	mov.u32 	%r242, %r22;
$L__BB331_6:
	setp.lt.u32 	%p7, %r14, 3;
	@%p7 bra 	$L__BB331_9;
	shl.b32 	%r133, %r242, 2;
	mov.u32 	%r134, _ZZ9cuda_gemmIiLi256ELi2ELi1ELi256ELi64ELi64ELi32ELi1ELi1EEviiiPT_S1_S1_iiE3Ash;
	add.s32 	%r245, %r134, %r133;
	add.s32 	%r244, %r242, %r41;
$L__BB331_8:
	mul.wide.s32 	%rd27, %r244, 4;
	add.s64 	%rd28, %rd7, %rd27;
	add.s64 	%rd29, %rd8, %rd27;
	add.s64 	%rd30, %rd9, %rd27;
	add.s64 	%rd31, %rd1, %rd27;
	ld.global.u32 	%r135, [%rd31];
	st.shared.u32 	[%r245], %r135;
	ld.global.u32 	%r136, [%rd28];
	add.s32 	%r137, %r245, %r19;
	st.shared.u32 	[%r137], %r136;
	ld.global.u32 	%r138, [%rd29];
	add.s32 	%r139, %r245, %r37;
	st.shared.u32 	[%r139], %r138;
	ld.global.u32 	%r140, [%rd30];
	add.s32 	%r141, %r245, %r38;
	st.shared.u32 	[%r141], %r140;
	add.s32 	%r242, %r242, %r19;
	add.s32 	%r245, %r245, %r36;
	add.s32 	%r244, %r244, %r19;
	setp.lt.u32 	%p8, %r242, 256;
	@%p8 bra 	$L__BB331_8;
$L__BB331_9:
	setp.gt.u32 	%p9, %r1, 127;
	@%p9 bra 	$L__BB331_16;
	setp.eq.s32 	%p10, %r23, 0;
	mov.u32 	%r243, %r1;
	@%p10 bra 	$L__BB331_14;
	setp.eq.s32 	%p11, %r23, 1;
	mov.b32 	%r142, 0;
	st.shared.u32 	[%r24], %r142;
	mov.u32 	%r243, %r13;
	@%p11 bra 	$L__BB331_14;
	setp.eq.s32 	%p12, %r23, 2;
	mov.b32 	%r143, 0;
	st.shared.u32 	[%r25], %r143;
	mov.u32 	%r243, %r21;
	@%p12 bra 	$L__BB331_14;
	mov.b32 	%r144, 0;
	st.shared.u32 	[%r26], %r144;
	mov.u32 	%r243, %r22;
$L__BB331_14:
	setp.lt.u32 	%p13, %r15, 3;
	@%p13 bra 	$L__BB331_16;
$L__BB331_15:
	shl.b32 	%r145, %r243, 2;
	mov.u32 	%r146, _ZZ9cuda_gemmIiLi256ELi2ELi1ELi256ELi64ELi64ELi32ELi1ELi1EEviiiPT_S1_S1_iiE3Csh;
	add.s32 	%r147, %r146, %r145;
	mov.b32 	%r148, 0;
	st.shared.u32 	[%r147], %r148;
	add.s32 	%r149, %r147, %r19;
	st.shared.u32 	[%r149], %r148;
	add.s32 	%r150, %r149, %r19;
	st.shared.u32 	[%r150], %r148;
	add.s32 	%r151, %r150, %r19;
	st.shared.u32 	[%r151], %r148;
	add.s32 	%r243, %r19, %r243;
	setp.lt.u32 	%p14, %r243, 128;
	@%p14 bra 	$L__BB331_15;
$L__BB331_16:
	setp.eq.s16 	%p15, %rs1, 2;
	mov.u32 	%r248, %r6;
	@%p15 bra 	$L__BB331_20;
	setp.eq.s16 	%p16, %rs1, 3;
	ld.global.u32 	%r152, [%rd4];
	st.shared.u32 	[%r27], %r152;
	mov.u32 	%r248, %r16;
	@%p16 bra 	$L__BB331_20;
	setp.eq.s16 	%p17, %rs1, 0;
	ld.global.u32 	%r153, [%rd5];
	st.shared.u32 	[%r29], %r153;
	mov.u32 	%r248, %r30;
	@%p17 bra 	$L__BB331_20;
	add.s32 	%r248, %r30, %r9;
	ld.global.u32 	%r154, [%rd6];
	add.s32 	%r155, %r29, %r28;
	st.shared.u32 	[%r155], %r154;
$L__BB331_20:
	shl.b32 	%r156, %r248, 6;
	add.s32 	%r157, %r156, %r7;
	mul.wide.u32 	%rd32, %r157, 4;
	add.s64 	%rd33, %rd2, %rd32;
	ld.global.u32 	%r158, [%rd33];
	shl.b32 	%r159, %r248, 2;
	add.s32 	%r160, %r8, %r159;
	st.shared.u32 	[%r160], %r158;
	add.s32 	%r161, %r248, %r9;
	shl.b32 	%r162, %r161, 6;
	add.s32 	%r163, %r162, %r7;
	mul.wide.u32 	%rd34, %r163, 4;
	add.s64 	%rd35, %rd2, %rd34;
	ld.global.u32 	%r164, [%rd35];
	add.s32 	%r165, %r160, %r28;
	st.shared.u32 	[%r165], %r164;
	add.s32 	%r166, %r161, %r9;
	shl.b32 	%r167, %r166, 6;
	add.s32 	%r168, %r167, %r7;
	mul.wide.u32 	%rd36, %r168, 4;
	add.s64 	%rd37, %rd2, %rd36;
	ld.global.u32 	%r169, [%rd37];
	add.s32 	%r170, %r165, %r28;
	st.shared.u32 	[%r170], %r169;
	add.s32 	%r171, %r166, %r9;
	shl.b32 	%r172, %r171, 6;
	add.s32 	%r173, %r172, %r7;
	mul.wide.u32 	%rd38, %r173, 4;
	add.s64 	%rd39, %rd2, %rd38;
	ld.global.u32 	%r174, [%rd39];
	add.s32 	%r175, %r170, %r28;
	st.shared.u32 	[%r175], %r174;
	add.s32 	%r248, %r28, %r248;
	setp.lt.u32 	%p18, %r248, 64;
	@%p18 bra 	$L__BB331_20;
	shr.u32 	%r250, %r1, 4;
	bar.sync 	0;
	ld.shared.u32 	%r59, [%r31];
	ld.shared.u32 	%r60, [%r31+4];
	ld.shared.u32 	%r61, [%r31+8];
	ld.shared.u32 	%r62, [%r31+12];
	ld.shared.u32 	%r63, [%r31+16];
	ld.shared.u32 	%r64, [%r31+20];
	ld.shared.u32 	%r65, [%r31+24];
	ld.shared.u32 	%r66, [%r31+28];
	ld.shared.u32 	%r67, [%r32];
	ld.shared.u32 	%r68, [%r31+36];
	ld.shared.u32 	%r69, [%r31+40];
	ld.shared.u32 	%r70, [%r31+44];
	ld.shared.u32 	%r71, [%r31+48];
	ld.shared.u32 	%r72, [%r33];
	ld.shared.u32 	%r73, [%r34];
	ld.shared.u32 	%r74, [%r35];
$L__BB331_22:
	setp.eq.s32 	%p19, %r2, 0;
	setp.lt.u32 	%p20, %r2, 2;
	setp.eq.s32 	%p21, %r2, 3;
	setp.ne.s32 	%p22, %r11, 0;
	mov.u32 	%r176, _ZZ9cuda_gemmIiLi256ELi2ELi1ELi256ELi64ELi64ELi32ELi1ELi1EEviiiPT_S1_S1_iiE11kron_fac_sh;
	mad.lo.s32 	%r177, %r250, 260, %r176;
	add.s32 	%r179, %r177, %r178;
	ld.shared.u32 	%r180, [%r179];
	mul.lo.s32 	%r181, %r180, %r59;
	ld.shared.u32 	%r182, [%r179+4];
	mad.lo.s32 	%r183, %r182, %r60, %r181;
	ld.shared.u32 	%r184, [%r179+8];
	mad.lo.s32 	%r185, %r184, %r61, %r183;
	ld.shared.u32 	%r186, [%r179+12];
	mad.lo.s32 	%r187, %r186, %r62, %r185;
	ld.shared.u32 	%r188, [%r179+16];
	mad.lo.s32 	%r189, %r188, %r63, %r187;
	ld.shared.u32 	%r190, [%r179+20];
	mad.lo.s32 	%r191, %r190, %r64, %r189;
	ld.shared.u32 	%r192, [%r179+24];
	mad.lo.s32 	%r193, %r192, %r65, %r191;
	ld.shared.u32 	%r194, [%r179+28];
	mad.lo.s32 	%r195, %r194, %r66, %r193;
	ld.shared.u32 	%r196, [%r179+32];
	mad.lo.s32 	%r197, %r196, %r67, %r195;
	ld.shared.u32 	%r198, [%r179+36];
	mad.lo.s32 	%r199, %r198, %r68, %r197;
	ld.shared.u32 	%r200, [%r179+40];
	mad.lo.s32 	%r201, %r200, %r69, %r199;
	ld.shared.u32 	%r202, [%r179+44];
	mad.lo.s32 	%r203, %r202, %r70, %r201;
	ld.shared.u32 	%r204, [%r179+48];
	mad.lo.s32 	%r205, %r204, %r71, %r203;
	selp.b32 	%r206, -64, 0, %p21;
	add.s32 	%r207, %r179, %r206;
	ld.shared.u32 	%r208, [%r207+52];
	mad.lo.s32 	%r209, %r208, %r72, %r205;
	selp.b32 	%r210, 0, -64, %p20;
	add.s32 	%r211, %r179, %r210;
	ld.shared.u32 	%r212, [%r211+56];
	mad.lo.s32 	%r213, %r212, %r73, %r209;
	selp.b32 	%r214, 0, -64, %p19;
	add.s32 	%r215, %r179, %r214;
	ld.shared.u32 	%r216, [%r215+60];
	mad.lo.s32 	%r217, %r216, %r74, %r213;
	shfl.sync.down.b32	%r218|%p23, %r217, 2, 7199, -1;
	add.s32 	%r219, %r218, %r217;
	shfl.sync.down.b32	%r220|%p24, %r219, 1, 7199, -1;
	add.s32 	%r76, %r220, %r219;
	@%p22 bra 	$L__BB331_24;
	shl.b32 	%r221, %r2, 2;
	shl.b32 	%r222, %r250, 4;
	or.b32  	%r223, %r222, %r221;
	mov.u32 	%r224, _ZZ9cuda_gemmIiLi256ELi2ELi1ELi256ELi64ELi64ELi32ELi1ELi1EEviiiPT_S1_S1_iiE3Csh;
	add.s32 	%r225, %r224, %r223;
	st.shared.u32 	[%r225], %r76;
$L__BB331_24:
	add.s32 	%r250, %r250, %r39;
	setp.lt.u32 	%p25, %r250, 32;
	@%p25 bra 	$L__BB331_22;
	bar.sync 	0;
	@%p9 bra 	$L__BB331_32;
	setp.eq.s32 	%p27, %r23, 0;
	add.s32 	%r78, %r41, %r12;
	mov.u32 	%r251, %r1;
	@%p27 bra 	$L__BB331_30;
	setp.eq.s32 	%p28, %r23, 1;
	add.s32 	%r226, %r78, %r1;
	ld.shared.u32 	%r227, [%r24];
	mul.wide.s32 	%rd40, %r226, 4;
	add.s64 	%rd12, %rd3, %rd40;
	st.global.u32 	[%rd12], %r227;
	mov.u32 	%r251, %r13;
	@%p28 bra 	$L__BB331_30;
	setp.eq.s32 	%p29, %r23, 2;
	ld.shared.u32 	%r228, [%r25];
	cvt.u64.u32 	%rd41, %r19;
	add.s64 	%rd13, %rd12, %rd41;
	st.global.u32 	[%rd13], %r228;
	mov.u32 	%r251, %r21;
	@%p29 bra 	$L__BB331_30;
	cvt.u64.u32 	%rd42, %r19;
	ld.shared.u32 	%r229, [%r26];
	add.s64 	%rd43, %rd13, %rd42;
	st.global.u32 	[%rd43], %r229;
	mov.u32 	%r251, %r22;
$L__BB331_30:
	setp.lt.u32 	%p30, %r15, 3;
	@%p30 bra 	$L__BB331_32;
$L__BB331_31:
	add.s32 	%r230, %r78, %r251;
	shl.b32 	%r231, %r251, 2;
	mov.u32 	%r232, _ZZ9cuda_gemmIiLi256ELi2ELi1ELi256ELi64ELi64ELi32ELi1ELi1EEviiiPT_S1_S1_iiE3Csh;
	add.s32 	%r233, %r232, %r231;
	ld.shared.u32 	%r234, [%r233];
	mul.wide.s32 	%rd44, %r230, 4;
	add.s64 	%rd45, %rd3, %rd44;
	st.global.u32 	[%rd45], %r234;
	add.s32 	%r235, %r233, %r19;
	ld.shared.u32 	%r236, [%r235];
	cvt.u64.u32 	%rd46, %r19;
	add.s64 	%rd47, %rd45, %rd46;
	st.global.u32 	[%rd47], %r236;
	add.s32 	%r237, %r235, %r19;
	ld.shared.u32 	%r238, [%r237];
	add.s64 	%rd48, %rd47, %rd46;
	st.global.u32 	[%rd48], %r238;
	add.s32 	%r239, %r237, %r19;
	ld.shared.u32 	%r240, [%r239];
	add.s64 	%rd49, %rd48, %rd46;
	st.global.u32 	[%rd49], %r240;
	add.s32 	%r251, %r19, %r251;
	setp.lt.u32 	%p31, %r251, 128;
	@%p31 bra 	$L__BB331_31;
$L__BB331_32:
	add.s32 	%r241, %r241, %r4;
	setp.lt.u32 	%p32, %r241, %r5;
	@%p32 bra 	$L__BB331_2;
$L__BB331_33:
	ret;

}
	// .globl	_Z9cuda_gemmIiLi256ELi2ELi1ELi256ELi128ELi128ELi32ELi0ELi0EEviiiPT_S1_S1_ii
.visible .entry _Z9cuda_gemmIiLi256ELi2ELi1ELi256ELi128ELi128ELi32ELi0ELi0EEviiiPT_S1_S1_ii(
	.param .u32 _Z9cuda_gemmIiLi256ELi2ELi1ELi256ELi128ELi128ELi32ELi0ELi0EEviiiPT_S1_S1_ii_param_0,
	.param .u32 _Z9cuda_gemmIiLi256ELi2ELi1ELi256ELi128ELi128ELi32ELi0ELi0EEviiiPT_S1_S1_ii_param_1,
	.param .u32 _Z9cuda_gemmIiLi256ELi2ELi1ELi256ELi128ELi128ELi32ELi0ELi0EEviiiPT_S1_S1_ii_param_2,
	.param .u64 .ptr .align 1 _Z9cuda_gemmIiLi256ELi2ELi1ELi256ELi128ELi128ELi32ELi0ELi0EEviiiPT_S1_S1_ii_param_3,
	.param .u64 .ptr .align 1 _Z9cuda_gemmIiLi256ELi2ELi1ELi256ELi128ELi128ELi32ELi0ELi0EEviiiPT_S1_S1_ii_param_4,
	.param .u64 .ptr .align 1 _Z9cuda_gemmIiLi256ELi2ELi1ELi256ELi128ELi128ELi32ELi0ELi0EEviiiPT_S1_S1_ii_param_5,
	.param .u32 _Z9cuda_gemmIiLi256ELi2ELi1ELi256ELi128ELi128ELi32ELi0ELi0EEviiiPT_S1_S1_ii_param_6,
	.param .u32 _Z9cuda_gemmIiLi256ELi2ELi1ELi256ELi128ELi128ELi32ELi0ELi0EEviiiPT_S1_S1_ii_param_7
)
.maxntid 256
{
	.reg .pred 	%p<154>;
	.reg .b32 	%r<1228>;
	.reg .b64 	%rd<39>;
	// demoted variable
	.shared .align 128 .b8 _ZZ9cuda_gemmIiLi256ELi2ELi1ELi256ELi128ELi128ELi32ELi0ELi0EEviiiPT_S1_S1_iiE11kron_fac_sh[16512];
	// demoted variable
	.shared .align 128 .b8 _ZZ9cuda_gemmIiLi256ELi2ELi1ELi256ELi128ELi128ELi32ELi0ELi0EEviiiPT_S1_S1_iiE3Ash[1024];
	// demoted variable
	.shared .align 128 .b8 _ZZ9cuda_gemmIiLi256ELi2ELi1ELi256ELi128ELi128ELi32ELi0ELi0EEviiiPT_S1_S1_iiE3Csh[256];
	ld.param.u32 	%r378, [_Z9cuda_gemmIiLi256ELi2ELi1ELi256ELi128ELi128ELi32ELi0ELi0EEviiiPT_S1_S1_ii_param_2];
	ld.param.u64 	%rd7, [_Z9cuda_gemmIiLi256ELi2ELi1ELi256ELi128ELi128ELi32ELi0ELi0EEviiiPT_S1_S1_ii_param_5];
	ld.param.u32 	%r380, [_Z9cuda_gemmIiLi256ELi2ELi1ELi256ELi128ELi128ELi32ELi0ELi0EEviiiPT_S1_S1_ii_param_7];
	cvta.to.global.u64 	%rd1, %rd7;
	mov.u32 	%r1, %tid.x;
	setp.lt.s32 	%p1, %r380, 16;
	shr.u32 	%r2, %r380, 4;
	selp.b32 	%r3, 1, %r2, %p1;
	and.b32  	%r381, %r378, -256;
	setp.eq.s32 	%p2, %r381, 16384;
	@%p2 bra 	$L__BB332_3;
	setp.ne.s32 	%p3, %r381, 8192;
	@%p3 bra 	$L__BB332_4;
	mov.u32 	%r383, %ctaid.x;
	shr.u32 	%r1033, %r383, 5;
	and.b32  	%r1032, %r383, 31;
	bra.uni 	$L__BB332_5;
$L__BB332_3:
	mov.u32 	%r382, %ctaid.x;
	shr.u32 	%r1033, %r382, 6;
	and.b32  	%r1032, %r382, 63;
	bra.uni 	$L__BB332_5;
$L__BB332_4:
	mov.u32 	%r384, %ctaid.x;
	shr.s32 	%r385, %r378, 31;
	shr.u32 	%r386, %r385, 24;
	add.s32 	%r387, %r378, %r386;
	shr.s32 	%r388, %r387, 8;
	div.u32 	%r1033, %r384, %r388;
	mul.lo.s32 	%r389, %r1033, %r388;
	sub.s32 	%r1032, %r384, %r389;
$L__BB332_5:
	div.s32 	%r12, 256, %r380;
	mul.lo.s32 	%r390, %r12, %r3;
	min.s32 	%r13, %r390, 256;
	div.u32 	%r15, %r1, %r13;
	mul.lo.s32 	%r391, %r15, %r13;
	sub.s32 	%r392, %r1, %r391;
	div.u32 	%r14, %r392, %r3;
	mov.u32 	%r393, %ntid.x;
	div.u32 	%r16, %r393, %r13;
	mov.u32 	%r1050, %ctaid.y;
	mov.u32 	%r394, %nctaid.y;
	shl.b32 	%r395, %r394, 1;
	setp.ge.u32 	%p4, %r1050, %r395;
	@%p4 bra 	$L__BB332_172;
	ld.param.u32 	%r1030, [_Z9cuda_gemmIiLi256ELi2ELi1ELi256ELi128ELi128ELi32ELi0ELi0EEviiiPT_S1_S1_ii_param_6];
	shl.b32 	%r18, %r1032, 8;
	shl.b32 	%r397, %r1033, 5;
	and.b32  	%r398, %r1, 31;
	or.b32  	%r19, %r397, %r398;
	and.b32  	%r399, %r14, 15;
	rem.u32 	%r400, %r1, %r3;
	shl.b32 	%r20, %r400, 4;
	min.s32 	%r21, %r1030, 32;
	min.u32 	%r401, %r380, 16;
	or.b32  	%r22, %r399, %r20;
	shl.b32 	%r402, %r3, 8;
	sub.s32 	%r23, 8223, %r402;
	shr.s32 	%r403, %r378, 31;
	shr.u32 	%r404, %r403, 30;
	add.s32 	%r405, %r378, %r404;
	shr.s32 	%r406, %r405, 2;
	mul.lo.s32 	%r407, %r1033, %r406;
	mad.lo.s32 	%r24, %r12, %r1032, %r407;
	add.s32 	%r408, %r1, %r393;
	max.u32 	%r409, %r408, 256;
	setp.lt.u32 	%p5, %r408, 256;
	selp.u32 	%r410, 1, 0, %p5;
	add.s32 	%r411, %r408, %r410;
	sub.s32 	%r412, %r409, %r411;
	div.u32 	%r413, %r412, %r393;
	add.s32 	%r26, %r413, %r410;
	max.u32 	%r414, %r408, 64;
	setp.lt.u32 	%p6, %r408, 64;
	selp.u32 	%r415, 1, 0, %p6;
	add.s32 	%r416, %r408, %r415;
	sub.s32 	%r417, %r414, %r416;
	div.u32 	%r418, %r417, %r393;
	add.s32 	%r27, %r418, %r415;
	add.s32 	%r419, %r27, 1;
	shl.b32 	%r28, %r393, 2;
	and.b32  	%r29, %r419, 3;
	setp.gt.u32 	%p7, %r380, %r399;
	selp.b32 	%r420, 0, %r401, %p7;
	sub.s32 	%r30, %r22, %r420;
	add.s32 	%r421, %r399, 1;
	setp.lt.u32 	%p8, %r421, %r401;
	selp.b32 	%r422, 0, %r401, %p8;
	sub.s32 	%r31, %r22, %r422;
	add.s32 	%r423, %r399, 2;
	setp.lt.u32 	%p9, %r423, %r401;
	selp.b32 	%r424, 0, %r401, %p9;
	sub.s32 	%r32, %r22, %r424;
	add.s32 	%r425, %r399, 3;
	setp.lt.u32 	%p10, %r425, %r401;
	selp.b32 	%r426, 0, %r401, %p10;
	sub.s32 	%r33, %r22, %r426;
	add.s32 	%r427, %r399, 4;
	setp.lt.u32 	%p11, %r427, %r401;
	selp.b32 	%r428, 0, %r401, %p11;
	sub.s32 	%r34, %r22, %r428;
	add.s32 	%r429, %r399, 5;
	setp.lt.u32 	%p12, %r429, %r401;
	selp.b32 	%r430, 0, %r401, %p12;
	sub.s32 	%r35, %r22, %r430;
	add.s32 	%r431, %r399, 6;
	setp.lt.u32 	%p13, %r431, %r401;
	selp.b32 	%r432, 0, %r401, %p13;
	sub.s32 	%r36, %r22, %r432;
	add.s32 	%r433, %r399, 7;
	setp.lt.u32 	%p14, %r433, %r401;
	selp.b32 	%r434, 0, %r401, %p14;
	sub.s32 	%r37, %r22, %r434;
	add.s32 	%r435, %r399, 8;
	setp.lt.u32 	%p15, %r435, %r401;
	selp.b32 	%r436, 0, %r401, %p15;
	sub.s32 	%r38, %r22, %r436;
	add.s32 	%r437, %r399, 9;
	setp.lt.u32 	%p16, %r437, %r401;
	selp.b32 	%r438, 0, %r401, %p16;
	sub.s32 	%r39, %r22, %r438;
	add.s32 	%r439, %r399, 10;
	setp.lt.u32 	%p17, %r439, %r401;
	selp.b32 	%r440, 0, %r401, %p17;
	sub.s32 	%r40, %r22, %r440;
	add.s32 	%r441, %r399, 11;
	setp.lt.u32 	%p18, %r441, %r401;
	selp.b32 	%r442, 0, %r401, %p18;
	sub.s32 	%r41, %r22, %r442;
	add.s32 	%r443, %r399, 12;
	setp.lt.u32 	%p19, %r443, %r401;
	selp.b32 	%r444, 0, %r401, %p19;
	sub.s32 	%r42, %r22, %r444;
	add.s32 	%r445, %r399, 13;
	setp.lt.u32 	%p20, %r445, %r401;
	selp.b32 	%r446, 0, %r401, %p20;
	sub.s32 	%r43, %r22, %r446;
	add.s32 	%r447, %r399, 14;
	setp.lt.u32 	%p21, %r447, %r401;
	selp.b32 	%r448, 0, %r401, %p21;
	sub.s32 	%r44, %r22, %r448;
	add.s32 	%r449, %r399, 15;
	setp.lt.u32 	%p22, %r449, %r401;
	selp.b32 	%r450, 0, %r401, %p22;
	sub.s32 	%r45, %r22, %r450;
	mul.wide.u32 	%rd13, %r393, 4;
	mul.wide.u32 	%rd16, %r393, 8;
	mul.wide.u32 	%rd18, %r393, 12;
	cvt.u64.u32 	%rd9, %r28;
$L__BB332_7:
	ld.param.u64 	%rd37, [_Z9cuda_gemmIiLi256ELi2ELi1ELi256ELi128ELi128ELi32ELi0ELi0EEviiiPT_S1_S1_ii_param_3];
	cvta.to.global.u64 	%rd2, %rd37;
	and.b32  	%r451, %r26, 3;
	setp.eq.s32 	%p23, %r451, 3;
	mul.lo.s32 	%r63, %r1050, %r378;
	mov.u32 	%r1051, %r1;
	@%p23 bra 	$L__BB332_11;
	add.s32 	%r1051, %r1, %r393;
	and.b32  	%r452, %r26, 3;
	setp.eq.s32 	%p24, %r452, 0;
	add.s32 	%r453, %r63, %r18;
	add.s32 	%r454, %r453, %r1;
	mul.wide.s32 	%rd8, %r454, 4;
	add.s64 	%rd3, %rd2, %rd8;
	ld.global.u32 	%r455, [%rd3];
	shl.b32 	%r456, %r1, 2;
	mov.u32 	%r457, _ZZ9cuda_gemmIiLi256ELi2ELi1ELi256ELi128ELi128ELi32ELi0ELi0EEviiiPT_S1_S1_iiE3Ash;
	add.s32 	%r458, %r457, %r456;
	st.shared.u32 	[%r458], %r455;
	@%p24 bra 	$L__BB332_11;
	add.s32 	%r1051, %r1051, %r393;
	and.b32  	%r459, %r26, 3;
	setp.eq.s32 	%p25, %r459, 1;
	add.s64 	%rd4, %rd3, %rd9;
	ld.global.u32 	%r460, [%rd4];
	shl.b32 	%r461, %r1, 2;
	mov.u32 	%r462, _ZZ9cuda_gemmIiLi256ELi2ELi1ELi256ELi128ELi128ELi32ELi0ELi0EEviiiPT_S1_S1_iiE3Ash;
	add.s32 	%r463, %r462, %r461;
	add.s32 	%r464, %r463, %r28;
	st.shared.u32 	[%r464], %r460;
	@%p25 bra 	$L__BB332_11;
	add.s32 	%r1051, %r1051, %r393;
	add.s64 	%rd11, %rd4, %rd9;
	ld.global.u32 	%r465, [%rd11];
	shl.b32 	%r466, %r1, 2;
	mov.u32 	%r467, _ZZ9cuda_gemmIiLi256ELi2ELi1ELi256ELi128ELi128ELi32ELi0ELi0EEviiiPT_S1_S1_iiE3Ash;
	add.s32 	%r468, %r467, %r466;
	add.s32 	%r469, %r468, %r28;
	add.s32 	%r470, %r469, %r28;
	st.shared.u32 	[%r470], %r465;
$L__BB332_11:
	setp.lt.u32 	%p26, %r26, 3;
	@%p26 bra 	$L__BB332_14;
	shl.b32 	%r471, %r1051, 2;
	mov.u32 	%r472, _ZZ9cuda_gemmIiLi256ELi2ELi1ELi256ELi128ELi128ELi32ELi0ELi0EEviiiPT_S1_S1_iiE3Ash;
	add.s32 	%r1054, %r472, %r471;
	add.s32 	%r473, %r18, %r1051;
	add.s32 	%r1053, %r473, %r63;
$L__BB332_13:
	mul.wide.s32 	%rd12, %r1053, 4;
	add.s64 	%rd14, %rd2, %rd12;
	add.s64 	%rd15, %rd14, %rd13;
	add.s64 	%rd17, %rd14, %rd16;
	add.s64 	%rd19, %rd14, %rd18;
	ld.global.u32 	%r474, [%rd14];
	st.shared.u32 	[%r1054], %r474;
	ld.global.u32 	%r475, [%rd15];
	add.s32 	%r476, %r1054, %r28;
	st.shared.u32 	[%r476], %r475;
	ld.global.u32 	%r477, [%rd17];
	shl.b32 	%r478, %r393, 3;
	add.s32 	%r479, %r1054, %r478;
	st.shared.u32 	[%r479], %r477;
	ld.global.u32 	%r480, [%rd19];
	mad.lo.s32 	%r481, %r393, 12, %r1054;
	st.shared.u32 	[%r481], %r480;
	add.s32 	%r1051, %r1051, %r28;
	shl.b32 	%r482, %r393, 4;
	add.s32 	%r1054, %r1054, %r482;
	add.s32 	%r1053, %r1053, %r28;
	setp.lt.u32 	%p27, %r1051, 256;
	@%p27 bra 	$L__BB332_13;
$L__BB332_14:
	add.s32 	%r70, %r1, %r393;
	add.s32 	%r71, %r70, %r393;
	setp.gt.u32 	%p28, %r1, 63;
	@%p28 bra 	$L__BB332_21;
	setp.eq.s32 	%p29, %r29, 0;
	mov.u32 	%r1052, %r1;
	@%p29 bra 	$L__BB332_19;
	setp.eq.s32 	%p30, %r29, 1;
	shl.b32 	%r483, %r1, 2;
	mov.u32 	%r484, _ZZ9cuda_gemmIiLi256ELi2ELi1ELi256ELi128ELi128ELi32ELi0ELi0EEviiiPT_S1_S1_iiE3Csh;
	add.s32 	%r485, %r484, %r483;
	mov.b32 	%r486, 0;
	st.shared.u32 	[%r485], %r486;
	mov.u32 	%r1052, %r70;
	@%p30 bra 	$L__BB332_19;
	setp.eq.s32 	%p31, %r29, 2;
	shl.b32 	%r487, %r1, 2;
	mov.u32 	%r488, _ZZ9cuda_gemmIiLi256ELi2ELi1ELi256ELi128ELi128ELi32ELi0ELi0EEviiiPT_S1_S1_iiE3Csh;
	add.s32 	%r489, %r488, %r487;
	add.s32 	%r490, %r489, %r28;
	mov.b32 	%r491, 0;
	st.shared.u32 	[%r490], %r491;
	mov.u32 	%r1052, %r71;
	@%p31 bra 	$L__BB332_19;
	add.s32 	%r1052, %r71, %r393;
	shl.b32 	%r492, %r1, 2;
	mov.u32 	%r493, _ZZ9cuda_gemmIiLi256ELi2ELi1ELi256ELi128ELi128ELi32ELi0ELi0EEviiiPT_S1_S1_iiE3Csh;
	add.s32 	%r494, %r493, %r492;
	add.s32 	%r495, %r494, %r28;
	add.s32 	%r496, %r495, %r28;
	mov.b32 	%r497, 0;
	st.shared.u32 	[%r496], %r497;
$L__BB332_19:
	setp.lt.u32 	%p32, %r27, 3;
	@%p32 bra 	$L__BB332_21;
$L__BB332_20:
	shl.b32 	%r498, %r1052, 2;
	mov.u32 	%r499, _ZZ9cuda_gemmIiLi256ELi2ELi1ELi256ELi128ELi128ELi32ELi0ELi0EEviiiPT_S1_S1_iiE3Csh;
	add.s32 	%r500, %r499, %r498;
	mov.b32 	%r501, 0;
	st.shared.u32 	[%r500], %r501;
	add.s32 	%r502, %r500, %r28;
	st.shared.u32 	[%r502], %r501;
	add.s32 	%r503, %r502, %r28;
	st.shared.u32 	[%r503], %r501;
	add.s32 	%r504, %r503, %r28;
	st.shared.u32 	[%r504], %r501;
	add.s32 	%r1052, %r28, %r1052;
	setp.lt.u32 	%p33, %r1052, 64;
	@%p33 bra 	$L__BB332_20;
$L__BB332_21:
	and.b32  	%r82, %r1, 31;
	shr.u32 	%r505, %r1, 5;
	setp.ge.s32 	%p34, %r505, %r380;
	@%p34 bra 	$L__BB332_24;
	shr.u32 	%r1057, %r1, 5;
$L__BB332_23:
	ld.param.u32 	%r1031, [_Z9cuda_gemmIiLi256ELi2ELi1ELi256ELi128ELi128ELi32ELi0ELi0EEviiiPT_S1_S1_ii_param_6];
	ld.param.u64 	%rd38, [_Z9cuda_gemmIiLi256ELi2ELi1ELi256ELi128ELi128ELi32ELi0ELi0EEviiiPT_S1_S1_ii_param_4];
	mad.lo.s32 	%r506, %r1057, %r1031, %r19;
	cvta.to.global.u64 	%rd20, %rd38;
	mul.wide.s32 	%rd21, %r506, 4;
	add.s64 	%rd22, %rd20, %rd21;
	ld.global.u32 	%r507, [%rd22];
	mov.u32 	%r508, _ZZ9cuda_gemmIiLi256ELi2ELi1ELi256ELi128ELi128ELi32ELi0ELi0EEviiiPT_S1_S1_iiE11kron_fac_sh;
	mad.lo.s32 	%r509, %r82, 516, %r508;
	shl.b32 	%r510, %r1057, 2;
	add.s32 	%r511, %r509, %r510;
	st.shared.u32 	[%r511], %r507;
	shr.u32 	%r512, %r393, 5;
	add.s32 	%r1057, %r1057, %r512;
	setp.lt.s32 	%p35, %r1057, %r380;
	@%p35 bra 	$L__BB332_23;
$L__BB332_24:
	setp.lt.s32 	%p36, %r12, 1;
	bar.sync 	0;
	@%p36 bra 	$L__BB332_164;
	setp.ne.s32 	%p37, %r3, 1;
	@%p37 bra 	$L__BB332_94;
	mov.b32 	%r1074, 0;
$L__BB332_27:
	setp.lt.s32 	%p112, %r380, 1;
	add.s32 	%r103, %r1074, %r14;
	mul.lo.s32 	%r104, %r103, %r380;
	add.s32 	%r105, %r104, %r20;
	@%p112 bra 	$L__BB332_29;
	add.s32 	%r814, %r22, %r104;
	shl.b32 	%r815, %r814, 2;
	mov.u32 	%r816, _ZZ9cuda_gemmIiLi256ELi2ELi1ELi256ELi128ELi128ELi32ELi0ELi0EEviiiPT_S1_S1_iiE3Ash;
	add.s32 	%r817, %r816, %r815;
	ld.shared.u32 	%r1225, [%r817];
$L__BB332_29:
	setp.lt.s32 	%p113, %r380, 2;
	@%p113 bra 	$L__BB332_31;
	add.s32 	%r818, %r14, 1;
	and.b32  	%r819, %r818, 15;
	add.s32 	%r820, %r105, %r819;
	shl.b32 	%r821, %r820, 2;
	mov.u32 	%r822, _ZZ9cuda_gemmIiLi256ELi2ELi1ELi256ELi128ELi128ELi32ELi0ELi0EEviiiPT_S1_S1_iiE3Ash;
	add.s32 	%r823, %r822, %r821;
	ld.shared.u32 	%r1224, [%r823];
$L__BB332_31:
	setp.lt.s32 	%p114, %r380, 3;
	@%p114 bra 	$L__BB332_33;
	add.s32 	%r824, %r14, 2;
	and.b32  	%r825, %r824, 15;
	add.s32 	%r826, %r105, %r825;
	shl.b32 	%r827, %r826, 2;
	mov.u32 	%r828, _ZZ9cuda_gemmIiLi256ELi2ELi1ELi256ELi128ELi128ELi32ELi0ELi0EEviiiPT_S1_S1_iiE3Ash;
	add.s32 	%r829, %r828, %r827;
	ld.shared.u32 	%r1223, [%r829];
$L__BB332_33:
	setp.lt.s32 	%p115, %r380, 4;
	@%p115 bra 	$L__BB332_35;
	add.s32 	%r830, %r14, 3;
	and.b32  	%r831, %r830, 15;
	add.s32 	%r832, %r105, %r831;
	shl.b32 	%r833, %r832, 2;
	mov.u32 	%r834, _ZZ9cuda_gemmIiLi256ELi2ELi1ELi256ELi128ELi128ELi32ELi0ELi0EEviiiPT_S1_S1_iiE3Ash;
	add.s32 	%r835, %r834, %r833;
	ld.shared.u32 	%r1222, [%r835];
$L__BB332_35:
	setp.lt.s32 	%p116, %r380, 5;
	@%p116 bra 	$L__BB332_37;
	add.s32 	%r836, %r14, 4;
	and.b32  	%r837, %r836, 15;
	add.s32 	%r838, %r105, %r837;
	shl.b32 	%r839, %r838, 2;
	mov.u32 	%r840, _ZZ9cuda_gemmIiLi256ELi2ELi1ELi256ELi128ELi128ELi32ELi0ELi0EEviiiPT_S1_S1_iiE3Ash;
	add.s32 	%r841, %r840, %r839;
	ld.shared.u32 	%r1221, [%r841];
$L__BB332_37:
	setp.lt.s32 	%p117, %r380, 6;
	@%p117 bra 	$L__BB332_39;
	add.s32 	%r842, %r14, 5;
	and.b32  	%r843, %r842, 15;
	add.s32 	%r844, %r105, %r843;
	shl.b32 	%r845, %r844, 2;
	mov.u32 	%r846, _ZZ9cuda_gemmIiLi256ELi2ELi1ELi256ELi128ELi128ELi32ELi0ELi0EEviiiPT_S1_S1_iiE3Ash;
	add.s32 	%r847, %r846, %r845;
	ld.shared.u32 	%r1220, [%r847];
$L__BB332_39:
	setp.lt.s32 	%p118, %r380, 7;
	@%p118 bra 	$L__BB332_41;
	add.s32 	%r848, %r14, 6;
	and.b32  	%r849, %r848, 15;
	add.s32 	%r850, %r105, %r849;
	shl.b32 	%r851, %r850, 2;
	mov.u32 	%r852, _ZZ9cuda_gemmIiLi256ELi2ELi1ELi256ELi128ELi128ELi32ELi0ELi0EEviiiPT_S1_S1_iiE3Ash;
	add.s32 	%r853, %r852, %r851;
	ld.shared.u32 	%r1219, [%r853];
$L__BB332_41:
	setp.lt.s32 	%p119, %r380, 8;
	@%p119 bra 	$L__BB332_43;
	add.s32 	%r854, %r14, 7;
	and.b32  	%r855, %r854, 15;
	add.s32 	%r856, %r105, %r855;
	shl.b32 	%r857, %r856, 2;
	mov.u32 	%r858, _ZZ9cuda_gemmIiLi256ELi2ELi1ELi256ELi128ELi128ELi32ELi0ELi0EEviiiPT_S1_S1_iiE3Ash;
	add.s32 	%r859, %r858, %r857;
	ld.shared.u32 	%r1218, [%r859];
$L__BB332_43:
	setp.lt.s32 	%p120, %r380, 9;
	@%p120 bra 	$L__BB332_45;
	and.b32  	%r860, %r14, 15;
	xor.b32  	%r861, %r860, 8;
	add.s32 	%r862, %r105, %r861;
	shl.b32 	%r863, %r862, 2;
	mov.u32 	%r864, _ZZ9cuda_gemmIiLi256ELi2ELi1ELi256ELi128ELi128ELi32ELi0ELi0EEviiiPT_S1_S1_iiE3Ash;
	add.s32 	%r865, %r864, %r863;
	ld.shared.u32 	%r1217, [%r865];
$L__BB332_45:
	setp.lt.s32 	%p121, %r380, 10;
	@%p121 bra 	$L__BB332_47;
	add.s32 	%r866, %r14, 9;
	and.b32  	%r867, %r866, 15;
	add.s32 	%r868, %r105, %r867;
	shl.b32 	%r869, %r868, 2;
	mov.u32 	%r870, _ZZ9cuda_gemmIiLi256ELi2ELi1ELi256ELi128ELi128ELi32ELi0ELi0EEviiiPT_S1_S1_iiE3Ash;
	add.s32 	%r871, %r870, %r869;
	ld.shared.u32 	%r1216, [%r871];
$L__BB332_47:
	setp.lt.s32 	%p122, %r380, 11;
	@%p122 bra 	$L__BB332_49;
	add.s32 	%r872, %r14, 10;
	and.b32  	%r873, %r872, 15;
	add.s32 	%r874, %r105, %r873;
	shl.b32 	%r875, %r874, 2;
	mov.u32 	%r876, _ZZ9cuda_gemmIiLi256ELi2ELi1ELi256ELi128ELi128ELi32ELi0ELi0EEviiiPT_S1_S1_iiE3Ash;
	add.s32 	%r877, %r876, %r875;
	ld.shared.u32 	%r1215, [%r877];
$L__BB332_49:
	setp.lt.s32 	%p123, %r380, 12;
	@%p123 bra 	$L__BB332_51;
	add.s32 	%r878, %r14, 11;
	and.b32  	%r879, %r878, 15;
	add.s32 	%r880, %r105, %r879;
	shl.b32 	%r881, %r880, 2;
	mov.u32 	%r882, _ZZ9cuda_gemmIiLi256ELi2ELi1ELi256ELi128ELi128ELi32ELi0ELi0EEviiiPT_S1_S1_iiE3Ash;
	add.s32 	%r883, %r882, %r881;
	ld.shared.u32 	%r1214, [%r883];
$L__BB332_51:
	setp.lt.s32 	%p124, %r380, 13;
	@%p124 bra 	$L__BB332_53;
	add.s32 	%r884, %r14, 12;
	and.b32  	%r885, %r884, 15;
	add.s32 	%r886, %r105, %r885;
	shl.b32 	%r887, %r886, 2;
	mov.u32 	%r888, _ZZ9cuda_gemmIiLi256ELi2ELi1ELi256ELi128ELi128ELi32ELi0ELi0EEviiiPT_S1_S1_iiE3Ash;
	add.s32 	%r889, %r888, %r887;
	ld.shared.u32 	%r1213, [%r889];
$L__BB332_53:
	setp.lt.s32 	%p125, %r380, 14;
	@%p125 bra 	$L__BB332_55;
	add.s32 	%r890, %r14, 13;
	and.b32  	%r891, %r890, 15;
	add.s32 	%r892, %r105, %r891;
	shl.b32 	%r893, %r892, 2;
	mov.u32 	%r894, _ZZ9cuda_gemmIiLi256ELi2ELi1ELi256ELi128ELi128ELi32ELi0ELi0EEviiiPT_S1_S1_iiE3Ash;
	add.s32 	%r895, %r894, %r893;
	ld.shared.u32 	%r1212, [%r895];
$L__BB332_55:
	setp.lt.s32 	%p126, %r380, 15;
	@%p126 bra 	$L__BB332_57;
	add.s32 	%r896, %r14, 14;
	and.b32  	%r897, %r896, 15;
	add.s32 	%r898, %r105, %r897;
	shl.b32 	%r899, %r898, 2;
	mov.u32 	%r900, _ZZ9cuda_gemmIiLi256ELi2ELi1ELi256ELi128ELi128ELi32ELi0ELi0EEviiiPT_S1_S1_iiE3Ash;
	add.s32 	%r901, %r900, %r899;
	ld.shared.u32 	%r1211, [%r901];
$L__BB332_57:
	setp.lt.s32 	%p127, %r380, 16;
	@%p127 bra 	$L__BB332_59;
	add.s32 	%r902, %r14, -1;
	and.b32  	%r903, %r902, 15;
	add.s32 	%r904, %r105, %r903;
	shl.b32 	%r905, %r904, 2;
	mov.u32 	%r906, _ZZ9cuda_gemmIiLi256ELi2ELi1ELi256ELi128ELi128ELi32ELi0ELi0EEviiiPT_S1_S1_iiE3Ash;
	add.s32 	%r907, %r906, %r905;
	ld.shared.u32 	%r1210, [%r907];
$L__BB332_59:
	setp.ge.s32 	%p128, %r15, %r21;
	mov.u32 	%r1091, %r15;
	@%p128 bra 	$L__BB332_60;
	bra.uni 	$L__BB332_61;
$L__BB332_60:
	add.s32 	%r1074, %r1074, %r13;
	setp.lt.s32 	%p146, %r1074, %r12;
	@%p146 bra 	$L__BB332_27;
	bra.uni 	$L__BB332_164;
$L__BB332_61:
	mov.u32 	%r909, _ZZ9cuda_gemmIiLi256ELi2ELi1ELi256ELi128ELi128ELi32ELi0ELi0EEviiiPT_S1_S1_iiE11kron_fac_sh;
	mad.lo.s32 	%r140, %r1091, 516, %r909;
	mov.b32 	%r1093, 0;
	@%p112 bra 	$L__BB332_63;
	shl.b32 	%r910, %r30, 2;
	add.s32 	%r911, %r140, %r910;
	ld.shared.u32 	%r912, [%r911];
	mul.lo.s32 	%r1093, %r912, %r1225;
$L__BB332_63:
	@%p113 bra 	$L__BB332_65;
	shl.b32 	%r913, %r31, 2;
	add.s32 	%r914, %r140, %r913;
	ld.shared.u32 	%r915, [%r914+4];
	mad.lo.s32 	%r1093, %r915, %r1224, %r1093;
$L__BB332_65:
	@%p114 bra 	$L__BB332_67;
	shl.b32 	%r916, %r32, 2;
	add.s32 	%r917, %r140, %r916;
	ld.shared.u32 	%r918, [%r917+8];
	mad.lo.s32 	%r1093, %r918, %r1223, %r1093;
$L__BB332_67:
	@%p115 bra 	$L__BB332_69;
	shl.b32 	%r919, %r33, 2;
	add.s32 	%r920, %r140, %r919;
	ld.shared.u32 	%r921, [%r920+12];
	mad.lo.s32 	%r1093, %r921, %r1222, %r1093;
$L__BB332_69:
	@%p116 bra 	$L__BB332_71;
	shl.b32 	%r922, %r34, 2;
	add.s32 	%r923, %r140, %r922;
	ld.shared.u32 	%r924, [%r923+16];
	mad.lo.s32 	%r1093, %r924, %r1221, %r1093;
$L__BB332_71:
	setp.lt.s32 	%p134, %r380, 6;
	@%p134 bra 	$L__BB332_73;
	shl.b32 	%r925, %r35, 2;
	add.s32 	%r926, %r140, %r925;
	ld.shared.u32 	%r927, [%r926+20];
	mad.lo.s32 	%r1093, %r927, %r1220, %r1093;
$L__BB332_73:
	setp.lt.s32 	%p135, %r380, 7;
	@%p135 bra 	$L__BB332_75;
	shl.b32 	%r928, %r36, 2;
	add.s32 	%r929, %r140, %r928;
	ld.shared.u32 	%r930, [%r929+24];
	mad.lo.s32 	%r1093, %r930, %r1219, %r1093;
$L__BB332_75:
	setp.lt.s32 	%p136, %r380, 8;
	@%p136 bra 	$L__BB332_77;
	shl.b32 	%r931, %r37, 2;
	add.s32 	%r932, %r140, %r931;
	ld.shared.u32 	%r933, [%r932+28];
	mad.lo.s32 	%r1093, %r933, %r1218, %r1093;
$L__BB332_77:
	setp.lt.s32 	%p137, %r380, 9;
	@%p137 bra 	$L__BB332_79;
	shl.b32 	%r934, %r38, 2;
	add.s32 	%r935, %r140, %r934;
	ld.shared.u32 	%r936, [%r935+32];
	mad.lo.s32 	%r1093, %r936, %r1217, %r1093;
$L__BB332_79:
	setp.lt.s32 	%p138, %r380, 10;
	@%p138 bra 	$L__BB332_81;
	shl.b32 	%r937, %r39, 2;
	add.s32 	%r938, %r140, %r937;
	ld.shared.u32 	%r939, [%r938+36];
	mad.lo.s32 	%r1093, %r939, %r1216, %r1093;
$L__BB332_81:
	setp.lt.s32 	%p139, %r380, 11;
	@%p139 bra 	$L__BB332_83;
	shl.b32 	%r940, %r40, 2;
	add.s32 	%r941, %r140, %r940;
	ld.shared.u32 	%r942, [%r941+40];
	mad.lo.s32 	%r1093, %r942, %r1215, %r1093;
$L__BB332_83:
	setp.lt.s32 	%p140, %r380, 12;
	@%p140 bra 	$L__BB332_85;
	shl.b32 	%r943, %r41, 2;
	add.s32 	%r944, %r140, %r943;
	ld.shared.u32 	%r945, [%r944+44];
	mad.lo.s32 	%r1093, %r945, %r1214, %r1093;
$L__BB332_85:
	setp.lt.s32 	%p141, %r380, 13;
	@%p141 bra 	$L__BB332_87;
	shl.b32 	%r946, %r42, 2;
	add.s32 	%r947, %r140, %r946;
	ld.shared.u32 	%r948, [%r947+48];
	mad.lo.s32 	%r1093, %r948, %r1213, %r1093;
$L__BB332_87:
	setp.lt.s32 	%p142, %r380, 14;
	@%p142 bra 	$L__BB332_89;
	shl.b32 	%r949, %r43, 2;
	add.s32 	%r950, %r140, %r949;
	ld.shared.u32 	%r951, [%r950+52];
	mad.lo.s32 	%r1093, %r951, %r1212, %r1093;
$L__BB332_89:
	setp.lt.s32 	%p143, %r380, 15;
	@%p143 bra 	$L__BB332_91;
	shl.b32 	%r952, %r44, 2;
	add.s32 	%r953, %r140, %r952;
	ld.shared.u32 	%r954, [%r953+56];
	mad.lo.s32 	%r1093, %r954, %r1211, %r1093;
$L__BB332_91:
	setp.lt.s32 	%p144, %r380, 16;
	@%p144 bra 	$L__BB332_93;
	shl.b32 	%r955, %r45, 2;
	add.s32 	%r956, %r140, %r955;
	ld.shared.u32 	%r957, [%r956+60];
	mad.lo.s32 	%r1093, %r957, %r1210, %r1093;
$L__BB332_93:
	mad.lo.s32 	%r958, %r1091, %r12, %r103;
	shl.b32 	%r959, %r958, 2;
	mov.u32 	%r960, _ZZ9cuda_gemmIiLi256ELi2ELi1ELi256ELi128ELi128ELi32ELi0ELi0EEviiiPT_S1_S1_iiE3Csh;
	add.s32 	%r961, %r960, %r959;
	ld.shared.u32 	%r962, [%r961];
	add.s32 	%r963, %r962, %r1093;
	st.shared.u32 	[%r961], %r963;
	add.s32 	%r1091, %r1091, %r16;
	setp.lt.s32 	%p145, %r1091, %r21;
	@%p145 bra 	$L__BB332_61;
	bra.uni 	$L__BB332_60;
$L__BB332_94:
	setp.gt.u32 	%p38, %r380, 31;
	@%p38 bra 	$L__BB332_173;
	mov.b32 	%r1176, 0;
$L__BB332_96:
	setp.eq.s32 	%p39, %r380, 0;
	add.s32 	%r283, %r1176, %r14;
	mul.lo.s32 	%r284, %r283, %r380;
	add.s32 	%r285, %r284, %r20;
	@%p39 bra 	$L__BB332_98;
	add.s32 	%r514, %r22, %r284;
	shl.b32 	%r515, %r514, 2;
	mov.u32 	%r516, _ZZ9cuda_gemmIiLi256ELi2ELi1ELi256ELi128ELi128ELi32ELi0ELi0EEviiiPT_S1_S1_iiE3Ash;
	add.s32 	%r517, %r516, %r515;
	ld.shared.u32 	%r1225, [%r517];
$L__BB332_98:
	setp.lt.s32 	%p40, %r380, 2;
	@%p40 bra 	$L__BB332_100;
	add.s32 	%r518, %r14, 1;
	and.b32  	%r519, %r518, 15;
	add.s32 	%r520, %r285, %r519;
	shl.b32 	%r521, %r520, 2;
	mov.u32 	%r522, _ZZ9cuda_gemmIiLi256ELi2ELi1ELi256ELi128ELi128ELi32ELi0ELi0EEviiiPT_S1_S1_iiE3Ash;
	add.s32 	%r523, %r522, %r521;
	ld.shared.u32 	%r1224, [%r523];
$L__BB332_100:
	setp.lt.s32 	%p41, %r380, 3;
	@%p41 bra 	$L__BB332_102;
	add.s32 	%r524, %r14, 2;
	and.b32  	%r525, %r524, 15;
	add.s32 	%r526, %r285, %r525;
	shl.b32 	%r527, %r526, 2;
	mov.u32 	%r528, _ZZ9cuda_gemmIiLi256ELi2ELi1ELi256ELi128ELi128ELi32ELi0ELi0EEviiiPT_S1_S1_iiE3Ash;
	add.s32 	%r529, %r528, %r527;
	ld.shared.u32 	%r1223, [%r529];
$L__BB332_102:
	setp.lt.s32 	%p42, %r380, 4;
	@%p42 bra 	$L__BB332_104;
	add.s32 	%r530, %r14, 3;
	and.b32  	%r531, %r530, 15;
	add.s32 	%r532, %r285, %r531;
	shl.b32 	%r533, %r532, 2;
	mov.u32 	%r534, _ZZ9cuda_gemmIiLi256ELi2ELi1ELi256ELi128ELi128ELi32ELi0ELi0EEviiiPT_S1_S1_iiE3Ash;
	add.s32 	%r535, %r534, %r533;
	ld.shared.u32 	%r1222, [%r535];
$L__BB332_104:
	setp.lt.s32 	%p43, %r380, 5;
	@%p43 bra 	$L__BB332_106;
	add.s32 	%r536, %r14, 4;
	and.b32  	%r537, %r536, 15;
	add.s32 	%r538, %r285, %r537;
	shl.b32 	%r539, %r538, 2;
	mov.u32 	%r540, _ZZ9cuda_gemmIiLi256ELi2ELi1ELi256ELi128ELi128ELi32ELi0ELi0EEviiiPT_S1_S1_iiE3Ash;
	add.s32 	%r541, %r540, %r539;
	ld.shared.u32 	%r1221, [%r541];
$L__BB332_106:
	setp.lt.s32 	%p44, %r380, 6;
	@%p44 bra 	$L__BB332_108;
	add.s32 	%r542, %r14, 5;
	and.b32  	%r543, %r542, 15;
	add.s32 	%r544, %r285, %r543;
	shl.b32 	%r545, %r544, 2;
	mov.u32 	%r546, _ZZ9cuda_gemmIiLi256ELi2ELi1ELi256ELi128ELi128ELi32ELi0ELi0EEviiiPT_S1_S1_iiE3Ash;
	add.s32 	%r547, %r546, %r545;
	ld.shared.u32 	%r1220, [%r547];
$L__BB332_108:
	setp.lt.s32 	%p45, %r380, 7;
	@%p45 bra 	$L__BB332_110;
	add.s32 	%r548, %r14, 6;
	and.b32  	%r549, %r548, 15;
	add.s32 	%r550, %r285, %r549;
	shl.b32 	%r551, %r550, 2;
	mov.u32 	%r552, _ZZ9cuda_gemmIiLi256ELi2ELi1ELi256ELi128ELi128ELi32ELi0ELi0EEviiiPT_S1_S1_iiE3Ash;
	add.s32 	%r553, %r552, %r551;
	ld.shared.u32 	%r1219, [%r553];
$L__BB332_110:
	setp.lt.s32 	%p46, %r380, 8;
	@%p46 bra 	$L__BB332_112;
	add.s32 	%r554, %r14, 7;
	and.b32  	%r555, %r554, 15;
	add.s32 	%r556, %r285, %r555;
	shl.b32 	%r557, %r556, 2;
	mov.u32 	%r558, _ZZ9cuda_gemmIiLi256ELi2ELi1ELi256ELi128ELi128ELi32ELi0ELi0EEviiiPT_S1_S1_iiE3Ash;
	add.s32 	%r559, %r558, %r557;
	ld.shared.u32 	%r1218, [%r559];
$L__BB332_112:
	setp.lt.s32 	%p47, %r380, 9;
	@%p47 bra 	$L__BB332_114;
	and.b32  	%r560, %r14, 15;
	xor.b32  	%r561, %r560, 8;
	add.s32 	%r562, %r285, %r561;
	shl.b32 	%r563, %r562, 2;
	mov.u32 	%r564, _ZZ9cuda_gemmIiLi256ELi2ELi1ELi256ELi128ELi128ELi32ELi0ELi0EEviiiPT_S1_S1_iiE3Ash;
	add.s32 	%r565, %r564, %r563;
	ld.shared.u32 	%r1217, [%r565];
$L__BB332_114:
	setp.lt.s32 	%p48, %r380, 10;
	@%p48 bra 	$L__BB332_116;
	add.s32 	%r566, %r14, 9;
	and.b32  	%r567, %r566, 15;
	add.s32 	%r568, %r285, %r567;
	shl.b32 	%r569, %r568, 2;
	mov.u32 	%r570, _ZZ9cuda_gemmIiLi256ELi2ELi1ELi256ELi128ELi128ELi32ELi0ELi0EEviiiPT_S1_S1_iiE3Ash;
	add.s32 	%r571, %r570, %r569;
	ld.shared.u32 	%r1216, [%r571];
$L__BB332_116:
	setp.lt.s32 	%p49, %r380, 11;
	@%p49 bra 	$L__BB332_118;
	add.s32 	%r572, %r14, 10;
	and.b32  	%r573, %r572, 15;
	add.s32 	%r574, %r285, %r573;
	shl.b32 	%r575, %r574, 2;
	mov.u32 	%r576, _ZZ9cuda_gemmIiLi256ELi2ELi1ELi256ELi128ELi128ELi32ELi0ELi0EEviiiPT_S1_S1_iiE3Ash;
	add.s32 	%r577, %r576, %r575;
	ld.shared.u32 	%r1215, [%r577];
$L__BB332_118:
	setp.lt.s32 	%p50, %r380, 12;
	@%p50 bra 	$L__BB332_120;
	add.s32 	%r578, %r14, 11;
	and.b32  	%r579, %r578, 15;
	add.s32 	%r580, %r285, %r579;
	shl.b32 	%r581, %r580, 2;
	mov.u32 	%r582, _ZZ9cuda_gemmIiLi256ELi2ELi1ELi256ELi128ELi128ELi32ELi0ELi0EEviiiPT_S1_S1_iiE3Ash;
	add.s32 	%r583, %r582, %r581;
	ld.shared.u32 	%r1214, [%r583];
$L__BB332_120:
	setp.lt.s32 	%p51, %r380, 13;
	@%p51 bra 	$L__BB332_122;
	add.s32 	%r584, %r14, 12;
	and.b32  	%r585, %r584, 15;
	add.s32 	%r586, %r285, %r585;
	shl.b32 	%r587, %r586, 2;
	mov.u32 	%r588, _ZZ9cuda_gemmIiLi256ELi2ELi1ELi256ELi128ELi128ELi32ELi0ELi0EEviiiPT_S1_S1_iiE3Ash;
	add.s32 	%r589, %r588, %r587;
	ld.shared.u32 	%r1213, [%r589];
$L__BB332_122:
	setp.lt.s32 	%p52, %r380, 14;
	@%p52 bra 	$L__BB332_124;
	add.s32 	%r590, %r14, 13;
	and.b32  	%r591, %r590, 15;
	add.s32 	%r592, %r285, %r591;
	shl.b32 	%r593, %r592, 2;
	mov.u32 	%r594, _ZZ9cuda_gemmIiLi256ELi2ELi1ELi256ELi128ELi128ELi32ELi0ELi0EEviiiPT_S1_S1_iiE3Ash;
	add.s32 	%r595, %r594, %r593;
	ld.shared.u32 	%r1212, [%r595];
$L__BB332_124:
	setp.lt.s32 	%p53, %r380, 15;
	@%p53 bra 	$L__BB332_126;
	add.s32 	%r596, %r14, 14;
	and.b32  	%r597, %r596, 15;
	add.s32 	%r598, %r285, %r597;
	shl.b32 	%r599, %r598, 2;
	mov.u32 	%r600, _ZZ9cuda_gemmIiLi256ELi2ELi1ELi256ELi128ELi128ELi32ELi0ELi0EEviiiPT_S1_S1_iiE3Ash;
	add.s32 	%r601, %r600, %r599;
	ld.shared.u32 	%r1211, [%r601];
$L__BB332_126:
	setp.lt.s32 	%p54, %r380, 16;
	@%p54 bra 	$L__BB332_128;
	add.s32 	%r602, %r14, -1;
	and.b32  	%r603, %r602, 15;
	add.s32 	%r604, %r285, %r603;
	shl.b32 	%r605, %r604, 2;
	mov.u32 	%r606, _ZZ9cuda_gemmIiLi256ELi2ELi1ELi256ELi128ELi128ELi32ELi0ELi0EEviiiPT_S1_S1_iiE3Ash;
	add.s32 	%r607, %r606, %r605;
	ld.shared.u32 	%r1210, [%r607];
$L__BB332_128:
	setp.ge.s32 	%p55, %r15, %r21;
	@%p55 bra 	$L__BB332_163;
	mov.u32 	%r1193, %r15;
$L__BB332_130:
	mov.u32 	%r609, _ZZ9cuda_gemmIiLi256ELi2ELi1ELi256ELi128ELi128ELi32ELi0ELi0EEviiiPT_S1_S1_iiE11kron_fac_sh;
	mad.lo.s32 	%r319, %r1193, 516, %r609;
	mov.b32 	%r1195, 0;
	@%p39 bra 	$L__BB332_132;
	shl.b32 	%r610, %r30, 2;
	add.s32 	%r611, %r319, %r610;
	ld.shared.u32 	%r612, [%r611];
	mul.lo.s32 	%r1195, %r612, %r1225;
$L__BB332_132:
	@%p40 bra 	$L__BB332_134;
	shl.b32 	%r613, %r31, 2;
	add.s32 	%r614, %r319, %r613;
	ld.shared.u32 	%r615, [%r614+4];
	mad.lo.s32 	%r1195, %r615, %r1224, %r1195;
$L__BB332_134:
	@%p41 bra 	$L__BB332_136;
	shl.b32 	%r616, %r32, 2;
	add.s32 	%r617, %r319, %r616;
	ld.shared.u32 	%r618, [%r617+8];
	mad.lo.s32 	%r1195, %r618, %r1223, %r1195;
$L__BB332_136:
	@%p42 bra 	$L__BB332_138;
	shl.b32 	%r619, %r33, 2;
	add.s32 	%r620, %r319, %r619;
	ld.shared.u32 	%r621, [%r620+12];
	mad.lo.s32 	%r1195, %r621, %r1222, %r1195;
$L__BB332_138:
	@%p43 bra 	$L__BB332_140;
	shl.b32 	%r622, %r34, 2;
	add.s32 	%r623, %r319, %r622;
	ld.shared.u32 	%r624, [%r623+16];
	mad.lo.s32 	%r1195, %r624, %r1221, %r1195;
$L__BB332_140:
	setp.lt.s32 	%p61, %r380, 6;
	@%p61 bra 	$L__BB332_142;
	shl.b32 	%r625, %r35, 2;
	add.s32 	%r626, %r319, %r625;
	ld.shared.u32 	%r627, [%r626+20];
	mad.lo.s32 	%r1195, %r627, %r1220, %r1195;
$L__BB332_142:
	setp.lt.s32 	%p62, %r380, 7;
	@%p62 bra 	$L__BB332_144;
	shl.b32 	%r628, %r36, 2;
	add.s32 	%r629, %r319, %r628;
	ld.shared.u32 	%r630, [%r629+24];
	mad.lo.s32 	%r1195, %r630, %r1219, %r1195;
$L__BB332_144:
	setp.lt.s32 	%p63, %r380, 8;
	@%p63 bra 	$L__BB332_146;
	shl.b32 	%r631, %r37, 2;
	add.s32 	%r632, %r319, %r631;
	ld.shared.u32 	%r633, [%r632+28];
	mad.lo.s32 	%r1195, %r633, %r1218, %r1195;
$L__BB332_146:
	setp.lt.s32 	%p64, %r380, 9;
	@%p64 bra 	$L__BB332_148;
	shl.b32 	%r634, %r38, 2;
	add.s32 	%r635, %r319, %r634;
	ld.shared.u32 	%r636, [%r635+32];
	mad.lo.s32 	%r1195, %r636, %r1217, %r1195;
$L__BB332_148:
	setp.lt.s32 	%p65, %r380, 10;
	@%p65 bra 	$L__BB332_150;
	shl.b32 	%r637, %r39, 2;
	add.s32 	%r638, %r319, %r637;
	ld.shared.u32 	%r639, [%r638+36];
	mad.lo.s32 	%r1195, %r639, %r1216, %r1195;
$L__BB332_150:
	setp.lt.s32 	%p66, %r380, 11;
	@%p66 bra 	$L__BB332_152;
	shl.b32 	%r640, %r40, 2;
	add.s32 	%r641, %r319, %r640;
	ld.shared.u32 	%r642, [%r641+40];
	mad.lo.s32 	%r1195, %r642, %r1215, %r1195;
$L__BB332_152:
	setp.lt.s32 	%p67, %r380, 12;
	@%p67 bra 	$L__BB332_154;
	shl.b32 	%r643, %r41, 2;
	add.s32 	%r644, %r319, %r643;
	ld.shared.u32 	%r645, [%r644+44];
	mad.lo.s32 	%r1195, %r645, %r1214, %r1195;
$L__BB332_154:
	setp.lt.s32 	%p68, %r380, 13;
	@%p68 bra 	$L__BB332_156;
	shl.b32 	%r646, %r42, 2;
	add.s32 	%r647, %r319, %r646;
	ld.shared.u32 	%r648, [%r647+48];
	mad.lo.s32 	%r1195, %r648, %r1213, %r1195;
$L__BB332_156:
	setp.lt.s32 	%p69, %r380, 14;
	@%p69 bra 	$L__BB332_158;
	shl.b32 	%r649, %r43, 2;
	add.s32 	%r650, %r319, %r649;
	ld.shared.u32 	%r651, [%r650+52];
	mad.lo.s32 	%r1195, %r651, %r1212, %r1195;
$L__BB332_158:
	setp.lt.s32 	%p70, %r380, 15;
	@%p70 bra 	$L__BB332_160;
	shl.b32 	%r652, %r44, 2;
	add.s32 	%r653, %r319, %r652;
	ld.shared.u32 	%r654, [%r653+56];
	mad.lo.s32 	%r1195, %r654, %r1211, %r1195;
$L__BB332_160:
	setp.lt.s32 	%p71, %r380, 16;
	@%p71 bra 	$L__BB332_162;
	shl.b32 	%r655, %r45, 2;
	add.s32 	%r656, %r319, %r655;
	ld.shared.u32 	%r657, [%r656+60];
	mad.lo.s32 	%r1195, %r657, %r1210, %r1195;
$L__BB332_162:
	mad.lo.s32 	%r658, %r1193, %r12, %r283;
	shl.b32 	%r659, %r658, 2;
	mov.u32 	%r660, _ZZ9cuda_gemmIiLi256ELi2ELi1ELi256ELi128ELi128ELi32ELi0ELi0EEviiiPT_S1_S1_iiE3Csh;
	add.s32 	%r661, %r660, %r659;
	st.shared.u32 	[%r661], %r1195;
	add.s32 	%r1193, %r1193, %r16;
	setp.lt.s32 	%p72, %r1193, %r21;
	@%p72 bra 	$L__BB332_130;
$L__BB332_163:
	add.s32 	%r1176, %r1176, %r13;
	setp.lt.s32 	%p73, %r1176, %r12;
	@%p73 bra 	$L__BB332_96;
$L__BB332_164:
	bar.sync 	0;
	@%p28 bra 	$L__BB332_171;
	ld.param.u32 	%r1029, [_Z9cuda_gemmIiLi256ELi2ELi1ELi256ELi128ELi128ELi32ELi0ELi0EEviiiPT_S1_S1_ii_param_1];
	setp.eq.s32 	%p148, %r29, 0;
	div.s32 	%r370, %r378, %r380;
	mad.lo.s32 	%r371, %r1050, %r1029, %r24;
	mov.u32 	%r1226, %r1;
	@%p148 bra 	$L__BB332_169;
	setp.eq.s32 	%p149, %r29, 1;
	div.s32 	%r964, %r1, %r12;
	mul.lo.s32 	%r965, %r964, %r12;
	sub.s32 	%r966, %r1, %r965;
	mad.lo.s32 	%r967, %r370, %r964, %r371;
	add.s32 	%r968, %r967, %r966;
	shl.b32 	%r969, %r1, 2;
	mov.u32 	%r970, _ZZ9cuda_gemmIiLi256ELi2ELi1ELi256ELi128ELi128ELi32ELi0ELi0EEviiiPT_S1_S1_iiE3Csh;
	add.s32 	%r971, %r970, %r969;
	ld.shared.u32 	%r972, [%r971];
	mul.wide.s32 	%rd23, %r968, 4;
	add.s64 	%rd24, %rd1, %rd23;
	st.global.u32 	[%rd24], %r972;
	mov.u32 	%r1226, %r70;
	@%p149 bra 	$L__BB332_169;
	setp.eq.s32 	%p150, %r29, 2;
	div.s32 	%r973, %r70, %r12;
	mul.lo.s32 	%r974, %r973, %r12;
	sub.s32 	%r975, %r70, %r974;
	mad.lo.s32 	%r976, %r370, %r973, %r371;
	add.s32 	%r977, %r976, %r975;
	shl.b32 	%r978, %r1, 2;
	mov.u32 	%r979, _ZZ9cuda_gemmIiLi256ELi2ELi1ELi256ELi128ELi128ELi32ELi0ELi0EEviiiPT_S1_S1_iiE3Csh;
	add.s32 	%r980, %r979, %r978;
	add.s32 	%r981, %r980, %r28;
	ld.shared.u32 	%r982, [%r981];
	mul.wide.s32 	%rd25, %r977, 4;
	add.s64 	%rd26, %rd1, %rd25;
	st.global.u32 	[%rd26], %r982;
	mov.u32 	%r1226, %r71;
	@%p150 bra 	$L__BB332_169;
	add.s32 	%r1226, %r71, %r393;
	div.s32 	%r983, %r71, %r12;
	mul.lo.s32 	%r984, %r983, %r12;
	sub.s32 	%r985, %r71, %r984;
	mad.lo.s32 	%r986, %r370, %r983, %r371;
	add.s32 	%r987, %r986, %r985;
	shl.b32 	%r988, %r1, 2;
	mov.u32 	%r989, _ZZ9cuda_gemmIiLi256ELi2ELi1ELi256ELi128ELi128ELi32ELi0ELi0EEviiiPT_S1_S1_iiE3Csh;
	add.s32 	%r990, %r989, %r988;
	add.s32 	%r991, %r990, %r28;
	add.s32 	%r992, %r991, %r28;
	ld.shared.u32 	%r993, [%r992];
	mul.wide.s32 	%rd27, %r987, 4;
	add.s64 	%rd28, %rd1, %rd27;
	st.global.u32 	[%rd28], %r993;
$L__BB332_169:
	setp.lt.u32 	%p151, %r27, 3;
	@%p151 bra 	$L__BB332_171;
$L__BB332_170:
	div.s32 	%r994, %r1226, %r12;
	mul.lo.s32 	%r995, %r994, %r12;
	sub.s32 	%r996, %r1226, %r995;
	mad.lo.s32 	%r997, %r370, %r994, %r371;
	add.s32 	%r998, %r997, %r996;
	shl.b32 	%r999, %r1226, 2;
	mov.u32 	%r1000, _ZZ9cuda_gemmIiLi256ELi2ELi1ELi256ELi128ELi128ELi32ELi0ELi0EEviiiPT_S1_S1_iiE3Csh;
	add.s32 	%r1001, %r1000, %r999;
	ld.shared.u32 	%r1002, [%r1001];
	mul.wide.s32 	%rd29, %r998, 4;
	add.s64 	%rd30, %rd1, %rd29;
	st.global.u32 	[%rd30], %r1002;
	add.s32 	%r1003, %r1226, %r393;
	div.s32 	%r1004, %r1003, %r12;
	mul.lo.s32 	%r1005, %r1004, %r12;
	sub.s32 	%r1006, %r1003, %r1005;
	mad.lo.s32 	%r1007, %r370, %r1004, %r371;
	add.s32 	%r1008, %r1007, %r1006;
	add.s32 	%r1009, %r1001, %r28;
	ld.shared.u32 	%r1010, [%r1009];
	mul.wide.s32 	%rd31, %r1008, 4;
	add.s64 	%rd32, %rd1, %rd31;
	st.global.u32 	[%rd32], %r1010;
	add.s32 	%r1011, %r1003, %r393;
	div.s32 	%r1012, %r1011, %r12;
	mul.lo.s32 	%r1013, %r1012, %r12;
	sub.s32 	%r1014, %r1011, %r1013;
	mad.lo.s32 	%r1015, %r370, %r1012, %r371;
	add.s32 	%r1016, %r1015, %r1014;
	add.s32 	%r1017, %r1009, %r28;
	ld.shared.u32 	%r1018, [%r1017];
	mul.wide.s32 	%rd33, %r1016, 4;
	add.s64 	%rd34, %rd1, %rd33;
	st.global.u32 	[%rd34], %r1018;
	add.s32 	%r1019, %r1011, %r393;
	div.s32 	%r1020, %r1019, %r12;
	mul.lo.s32 	%r1021, %r1020, %r12;
	sub.s32 	%r1022, %r1019, %r1021;
	mad.lo.s32 	%r1023, %r370, %r1020, %r371;
	add.s32 	%r1024, %r1023, %r1022;
	add.s32 	%r1025, %r1017, %r28;
	ld.shared.u32 	%r1026, [%r1025];
	mul.wide.s32 	%rd35, %r1024, 4;
	add.s64 	%rd36, %rd1, %rd35;
	st.global.u32 	[%rd36], %r1026;
	add.s32 	%r1226, %r1019, %r393;
	setp.lt.u32 	%p152, %r1226, 64;
	@%p152 bra 	$L__BB332_170;
$L__BB332_171:
	mov.u32 	%r1027, %nctaid.y;
	add.s32 	%r1050, %r1050, %r1027;
	shl.b32 	%r1028, %r1027, 1;
	setp.lt.u32 	%p153, %r1050, %r1028;
	@%p153 bra 	$L__BB332_7;
$L__BB332_172:
	ret;
$L__BB332_173:
	mov.b32 	%r1124, 0;
$L__BB332_174:
	setp.lt.s32 	%p74, %r380, 1;
	add.s32 	%r191, %r1124, %r14;
	mul.lo.s32 	%r192, %r191, %r380;
	add.s32 	%r193, %r192, %r20;
	@%p74 bra 	$L__BB332_176;
	add.s32 	%r663, %r22, %r192;
	shl.b32 	%r664, %r663, 2;
	mov.u32 	%r665, _ZZ9cuda_gemmIiLi256ELi2ELi1ELi256ELi128ELi128ELi32ELi0ELi0EEviiiPT_S1_S1_iiE3Ash;
	add.s32 	%r666, %r665, %r664;
	ld.shared.u32 	%r1225, [%r666];
$L__BB332_176:
	setp.lt.s32 	%p75, %r380, 2;
	@%p75 bra 	$L__BB332_178;
	add.s32 	%r667, %r14, 1;
	and.b32  	%r668, %r667, 15;
	add.s32 	%r669, %r193, %r668;
	shl.b32 	%r670, %r669, 2;
	mov.u32 	%r671, _ZZ9cuda_gemmIiLi256ELi2ELi1ELi256ELi128ELi128ELi32ELi0ELi0EEviiiPT_S1_S1_iiE3Ash;
	add.s32 	%r672, %r671, %r670;
	ld.shared.u32 	%r1224, [%r672];
$L__BB332_178:
	setp.lt.s32 	%p76, %r380, 3;
	@%p76 bra 	$L__BB332_180;
	add.s32 	%r673, %r14, 2;
	and.b32  	%r674, %r673, 15;
	add.s32 	%r675, %r193, %r674;
	shl.b32 	%r676, %r675, 2;
	mov.u32 	%r677, _ZZ9cuda_gemmIiLi256ELi2ELi1ELi256ELi128ELi128ELi32ELi0ELi0EEviiiPT_S1_S1_iiE3Ash;
	add.s32 	%r678, %r677, %r676;
	ld.shared.u32 	%r1223, [%r678];
$L__BB332_180:
	setp.lt.s32 	%p77, %r380, 4;
	@%p77 bra 	$L__BB332_182;
	add.s32 	%r679, %r14, 3;
	and.b32  	%r680, %r679, 15;
	add.s32 	%r681, %r193, %r680;
	shl.b32 	%r682, %r681, 2;
	mov.u32 	%r683, _ZZ9cuda_gemmIiLi256ELi2ELi1ELi256ELi128ELi128ELi32ELi0ELi0EEviiiPT_S1_S1_iiE3Ash;
	add.s32 	%r684, %r683, %r682;
	ld.shared.u32 	%r1222, [%r684];
$L__BB332_182:
	setp.lt.s32 	%p78, %r380, 5;
	@%p78 bra 	$L__BB332_184;
	add.s32 	%r685, %r14, 4;
	and.b32  	%r686, %r685, 15;
	add.s32 	%r687, %r193, %r686;
	shl.b32 	%r688, %r687, 2;
	mov.u32 	%r689, _ZZ9cuda_gemmIiLi256ELi2ELi1ELi256ELi128ELi128ELi32ELi0ELi0EEviiiPT_S1_S1_iiE3Ash;
	add.s32 	%r690, %r689, %r688;
	ld.shared.u32 	%r1221, [%r690];
$L__BB332_184:
	setp.lt.s32 	%p79, %r380, 6;
	@%p79 bra 	$L__BB332_186;
	add.s32 	%r691, %r14, 5;
	and.b32  	%r692, %r691, 15;
	add.s32 	%r693, %r193, %r692;
	shl.b32 	%r694, %r693, 2;
	mov.u32 	%r695, _ZZ9cuda_gemmIiLi256ELi2ELi1ELi256ELi128ELi128ELi32ELi0ELi0EEviiiPT_S1_S1_iiE3Ash;
	add.s32 	%r696, %r695, %r694;
	ld.shared.u32 	%r1220, [%r696];
$L__BB332_186:
	setp.lt.s32 	%p80, %r380, 7;
	@%p80 bra 	$L__BB332_188;
	add.s32 	%r697, %r14, 6;
	and.b32  	%r698, %r697, 15;
	add.s32 	%r699, %r193, %r698;
	shl.b32 	%r700, %r699, 2;
	mov.u32 	%r701, _ZZ9cuda_gemmIiLi256ELi2ELi1ELi256ELi128ELi128ELi32ELi0ELi0EEviiiPT_S1_S1_iiE3Ash;
	add.s32 	%r702, %r701, %r700;
	ld.shared.u32 	%r1219, [%r702];
$L__BB332_188:
	setp.lt.s32 	%p81, %r380, 8;
	@%p81 bra 	$L__BB332_190;
	add.s32 	%r703, %r14, 7;
	and.b32  	%r704, %r703, 15;
	add.s32 	%r705, %r193, %r704;
	shl.b32 	%r706, %r705, 2;
	mov.u32 	%r707, _ZZ9cuda_gemmIiLi256ELi2ELi1ELi256ELi128ELi128ELi32ELi0ELi0EEviiiPT_S1_S1_iiE3Ash;
	add.s32 	%r708, %r707, %r706;
	ld.shared.u32 	%r1218, [%r708];
$L__BB332_190:
	setp.lt.s32 	%p82, %r380, 9;
	@%p82 bra 	$L__BB332_192;
	and.b32  	%r709, %r14, 15;
	xor.b32  	%r710, %r709, 8;
	add.s32 	%r711, %r193, %r710;
	shl.b32 	%r712, %r711, 2;
	mov.u32 	%r713, _ZZ9cuda_gemmIiLi256ELi2ELi1ELi256ELi128ELi128ELi32ELi0ELi0EEviiiPT_S1_S1_iiE3Ash;
	add.s32 	%r714, %r713, %r712;
	ld.shared.u32 	%r1217, [%r714];
$L__BB332_192:
	setp.lt.s32 	%p83, %r380, 10;
	@%p83 bra 	$L__BB332_194;
	add.s32 	%r715, %r14, 9;
	and.b32  	%r716, %r715, 15;
	add.s32 	%r717, %r193, %r716;
	shl.b32 	%r718, %r717, 2;
	mov.u32 	%r719, _ZZ9cuda_gemmIiLi256ELi2ELi1ELi256ELi128ELi128ELi32ELi0ELi0EEviiiPT_S1_S1_iiE3Ash;
	add.s32 	%r720, %r719, %r718;
	ld.shared.u32 	%r1216, [%r720];
$L__BB332_194:
	setp.lt.s32 	%p84, %r380, 11;
	@%p84 bra 	$L__BB332_196;
	add.s32 	%r721, %r14, 10;
	and.b32  	%r722, %r721, 15;
	add.s32 	%r723, %r193, %r722;
	shl.b32 	%r724, %r723, 2;
	mov.u32 	%r725, _ZZ9cuda_gemmIiLi256ELi2ELi1ELi256ELi128ELi128ELi32ELi0ELi0EEviiiPT_S1_S1_iiE3Ash;
	add.s32 	%r726, %r725, %r724;
	ld.shared.u32 	%r1215, [%r726];
$L__BB332_196:
	setp.lt.s32 	%p85, %r380, 12;
	@%p85 bra 	$L__BB332_198;
	add.s32 	%r727, %r14, 11;
	and.b32  	%r728, %r727, 15;
	add.s32 	%r729, %r193, %r728;
	shl.b32 	%r730, %r729, 2;
	mov.u32 	%r731, _ZZ9cuda_gemmIiLi256ELi2ELi1ELi256ELi128ELi128ELi32ELi0ELi0EEviiiPT_S1_S1_iiE3Ash;
	add.s32 	%r732, %r731, %r730;
	ld.shared.u32 	%r1214, [%r732];
$L__BB332_198:
	setp.lt.s32 	%p86, %r380, 13;
	@%p86 bra 	$L__BB332_200;
	add.s32 	%r733, %r14, 12;
	and.b32  	%r734, %r733, 15;
	add.s32 	%r735, %r193, %r734;
	shl.b32 	%r736, %r735, 2;
	mov.u32 	%r737, _ZZ9cuda_gemmIiLi256ELi2ELi1ELi256ELi128ELi128ELi32ELi0ELi0EEviiiPT_S1_S1_iiE3Ash;
	add.s32 	%r738, %r737, %r736;
	ld.shared.u32 	%r1213, [%r738];
$L__BB332_200:
	setp.lt.s32 	%p87, %r380, 14;
	@%p87 bra 	$L__BB332_202;
	add.s32 	%r739, %r14, 13;
	and.b32  	%r740, %r739, 15;
	add.s32 	%r741, %r193, %r740;
	shl.b32 	%r742, %r741, 2;
	mov.u32 	%r743, _ZZ9cuda_gemmIiLi256ELi2ELi1ELi256ELi128ELi128ELi32ELi0ELi0EEviiiPT_S1_S1_iiE3Ash;
	add.s32 	%r744, %r743, %r742;
	ld.shared.u32 	%r1212, [%r744];
$L__BB332_202:
	setp.lt.s32 	%p88, %r380, 15;
	@%p88 bra 	$L__BB332_204;
	add.s32 	%r745, %r14, 14;
	and.b32  	%r746, %r745, 15;
	add.s32 	%r747, %r193, %r746;
	shl.b32 	%r748, %r747, 2;
	mov.u32 	%r749, _ZZ9cuda_gemmIiLi256ELi2ELi1ELi256ELi128ELi128ELi32ELi0ELi0EEviiiPT_S1_S1_iiE3Ash;
	add.s32 	%r750, %r749, %r748;
	ld.shared.u32 	%r1211, [%r750];
$L__BB332_204:
	setp.lt.s32 	%p89, %r380, 16;
	@%p89 bra 	$L__BB332_206;
	add.s32 	%r751, %r14, -1;
	and.b32  	%r752, %r751, 15;
	add.s32 	%r753, %r193, %r752;
	shl.b32 	%r754, %r753, 2;
	mov.u32 	%r755, _ZZ9cuda_gemmIiLi256ELi2ELi1ELi256ELi128ELi128ELi32ELi0ELi0EEviiiPT_S1_S1_iiE3Ash;
	add.s32 	%r756, %r755, %r754;
	ld.shared.u32 	%r1210, [%r756];
$L__BB332_206:
	setp.ge.s32 	%p90, %r15, %r21;
	mov.u32 	%r1141, %r15;
	@%p90 bra 	$L__BB332_207;
	bra.uni 	$L__BB332_208;
$L__BB332_207:
	add.s32 	%r1124, %r1124, %r13;
	setp.lt.s32 	%p111, %r1124, %r12;
	@%p111 bra 	$L__BB332_174;
	bra.uni 	$L__BB332_164;
$L__BB332_208:
	mov.u32 	%r758, _ZZ9cuda_gemmIiLi256ELi2ELi1ELi256ELi128ELi128ELi32ELi0ELi0EEviiiPT_S1_S1_iiE11kron_fac_sh;
	mad.lo.s32 	%r228, %r1141, 516, %r758;
	mov.b32 	%r1143, 0;
	@%p74 bra 	$L__BB332_210;
	shl.b32 	%r759, %r30, 2;
	add.s32 	%r760, %r228, %r759;
	ld.shared.u32 	%r761, [%r760];
	mul.lo.s32 	%r1143, %r761, %r1225;
$L__BB332_210:
	@%p75 bra 	$L__BB332_212;
	shl.b32 	%r762, %r31, 2;
	add.s32 	%r763, %r228, %r762;
	ld.shared.u32 	%r764, [%r763+4];
	mad.lo.s32 	%r1143, %r764, %r1224, %r1143;
$L__BB332_212:
	@%p76 bra 	$L__BB332_214;
	shl.b32 	%r765, %r32, 2;
	add.s32 	%r766, %r228, %r765;
	ld.shared.u32 	%r767, [%r766+8];
	mad.lo.s32 	%r1143, %r767, %r1223, %r1143;
$L__BB332_214:
	@%p77 bra 	$L__BB332_216;
	shl.b32 	%r768, %r33, 2;
	add.s32 	%r769, %r228, %r768;
	ld.shared.u32 	%r770, [%r769+12];
	mad.lo.s32 	%r1143, %r770, %r1222, %r1143;
$L__BB332_216:
	setp.lt.s32 	%p95, %r380, 5;
	@%p95 bra 	$L__BB332_218;
	shl.b32 	%r771, %r34, 2;
	add.s32 	%r772, %r228, %r771;
	ld.shared.u32 	%r773, [%r772+16];
	mad.lo.s32 	%r1143, %r773, %r1221, %r1143;
$L__BB332_218:
	setp.lt.s32 	%p96, %r380, 6;
	@%p96 bra 	$L__BB332_220;
	shl.b32 	%r774, %r35, 2;
	add.s32 	%r775, %r228, %r774;
	ld.shared.u32 	%r776, [%r775+20];
	mad.lo.s32 	%r1143, %r776, %r1220, %r1143;
$L__BB332_220:
	setp.lt.s32 	%p97, %r380, 7;
	@%p97 bra 	$L__BB332_222;
	shl.b32 	%r777, %r36, 2;
	add.s32 	%r778, %r228, %r777;
	ld.shared.u32 	%r779, [%r778+24];
	mad.lo.s32 	%r1143, %r779, %r1219, %r1143;
$L__BB332_222:
	setp.lt.s32 	%p98, %r380, 8;
	@%p98 bra 	$L__BB332_224;
	shl.b32 	%r780, %r37, 2;
	add.s32 	%r781, %r228, %r780;
	ld.shared.u32 	%r782, [%r781+28];
	mad.lo.s32 	%r1143, %r782, %r1218, %r1143;
$L__BB332_224:
	setp.lt.s32 	%p99, %r380, 9;
	@%p99 bra 	$L__BB332_226;
	shl.b32 	%r783, %r38, 2;
	add.s32 	%r784, %r228, %r783;
	ld.shared.u32 	%r785, [%r784+32];
	mad.lo.s32 	%r1143, %r785, %r1217, %r1143;
$L__BB332_226:
	setp.lt.s32 	%p100, %r380, 10;
	@%p100 bra 	$L__BB332_228;
	shl.b32 	%r786, %r39, 2;
	add.s32 	%r787, %r228, %r786;
	ld.shared.u32 	%r788, [%r787+36];
	mad.lo.s32 	%r1143, %r788, %r1216, %r1143;
$L__BB332_228:
	setp.lt.s32 	%p101, %r380, 11;
	@%p101 bra 	$L__BB332_230;
	shl.b32 	%r789, %r40, 2;
	add.s32 	%r790, %r228, %r789;
	ld.shared.u32 	%r791, [%r790+40];
	mad.lo.s32 	%r1143, %r791, %r1215, %r1143;
$L__BB332_230:
	setp.lt.s32 	%p102, %r380, 12;
	@%p102 bra 	$L__BB332_232;
	shl.b32 	%r792, %r41, 2;
	add.s32 	%r793, %r228, %r792;
	ld.shared.u32 	%r794, [%r793+44];
	mad.lo.s32 	%r1143, %r794, %r1214, %r1143;
$L__BB332_232:
	setp.lt.s32 	%p103, %r380, 13;
	@%p103 bra 	$L__BB332_234;
	shl.b32 	%r795, %r42, 2;
	add.s32 	%r796, %r228, %r795;
	ld.shared.u32 	%r797, [%r796+48];
	mad.lo.s32 	%r1143, %r797, %r1213, %r1143;
$L__BB332_234:
	setp.lt.s32 	%p104, %r380, 14;
	@%p104 bra 	$L__BB332_236;
	shl.b32 	%r798, %r43, 2;
	add.s32 	%r799, %r228, %r798;
	ld.shared.u32 	%r800, [%r799+52];
	mad.lo.s32 	%r1143, %r800, %r1212, %r1143;
$L__BB332_236:
	setp.lt.s32 	%p105, %r380, 15;
	@%p105 bra 	$L__BB332_238;
	shl.b32 	%r801, %r44, 2;
	add.s32 	%r802, %r228, %r801;
	ld.shared.u32 	%r803, [%r802+56];
	mad.lo.s32 	%r1143, %r803, %r1211, %r1143;
$L__BB332_238:
	setp.lt.s32 	%p106, %r380, 16;
	@%p106 bra 	$L__BB332_240;
	shl.b32 	%r804, %r45, 2;
	add.s32 	%r805, %r228, %r804;
	ld.shared.u32 	%r806, [%r805+60];
	mad.lo.s32 	%r1143, %r806, %r1210, %r1143;
$L__BB332_240:
	mov.u32 	%r1157, %r2;
$L__BB332_241:
	shr.u32 	%r262, %r1157, 1;
	shfl.sync.down.b32	%r807|%p107, %r1143, %r262, %r23, -1;
	add.s32 	%r1143, %r807, %r1143;
	setp.gt.u32 	%p108, %r1157, 3;
	mov.u32 	%r1157, %r262;
	@%p108 bra 	$L__BB332_241;
	rem.u32 	%r808, %r82, %r3;
	setp.eq.s32 	%p109, %r808, 0;
	@%p109 bra 	$L__BB332_243;
	bra.uni 	$L__BB332_244;
$L__BB332_243:
	mad.lo.s32 	%r809, %r1141, %r12, %r191;
	shl.b32 	%r810, %r809, 2;
	mov.u32 	%r811, _ZZ9cuda_gemmIiLi256ELi2ELi1ELi256ELi128ELi128ELi32ELi0ELi0EEviiiPT_S1_S1_iiE3Csh;
	add.s32 	%r812, %r811, %r810;
	st.shared.u32 	[%r812], %r1143;
$L__BB332_244:
	add.s32 	%r1141, %r1141, %r16;
	setp.lt.s32 	%p110, %r1141, %r21;
	@%p110 bra 	$L__BB332_208;
	bra.uni 	$L__BB332_207;

}
	// .globl	_Z9cuda_gemmIiLi256ELi2ELi1ELi256ELi128ELi128ELi32ELi0ELi1EEviiiPT_S1_S1_ii
.visible .entry _Z9cuda_gemmIiLi256ELi2ELi1ELi256ELi128ELi128ELi32ELi0ELi1EEviiiPT_S1_S1_ii(
	.param .u32 _Z9cuda_gemmIiLi256ELi2ELi1ELi256ELi128ELi128ELi32ELi0ELi1EEviiiPT_S1_S1_ii_param_0,
	.param .u32 _Z9cuda_gemmIiLi256ELi2ELi1ELi256ELi128ELi128ELi32ELi0ELi1EEviiiPT_S1_S1_ii_param_1,
	.param .u32 _Z9cuda_gemmIiLi256ELi2ELi1ELi256ELi128ELi128ELi32ELi0ELi1EEviiiPT_S1_S1_ii_param_2,
	.param .u64 .ptr .align 1 _Z9cuda_gemmIiLi256ELi2ELi1ELi256ELi128ELi128ELi32ELi0ELi1EEviiiPT_S1_S1_ii_param_3,
	.param .u64 .ptr .align 1 _Z9cuda_gemmIiLi256ELi2ELi1ELi256ELi128ELi128ELi32ELi0ELi1EEviiiPT_S1_S1_ii_param_4,
	.param .u64 .ptr .align 1 _Z9cuda_gemmIiLi256ELi2ELi1ELi256ELi128ELi128ELi32ELi0ELi1EEviiiPT_S1_S1_ii_param_5,
	.param .u32 _Z9cuda_gemmIiLi256ELi2ELi1ELi256ELi128ELi128ELi32ELi0ELi1EEviiiPT_S1_S1_ii_param_6,
	.param .u32 _Z9cuda_gemmIiLi256ELi2ELi1ELi256ELi128ELi128ELi32ELi0ELi1EEviiiPT_S1_S1_ii_param_7
)
.maxntid 256
{
	.reg .pred 	%p<34>;
	.reg .b16 	%rs<8>;
	.reg .b32 	%r<297>;
	.reg .b64 	%rd<52>;
	// demoted variable
	.shared .align 128 .b8 _ZZ9cuda_gemmIiLi256ELi2ELi1ELi256ELi128ELi128ELi32ELi0ELi1EEviiiPT_S1_S1_iiE11kron_fac_sh[16512];
	// demoted variable
	.shared .align 128 .b8 _ZZ9cuda_gemmIiLi256ELi2ELi1ELi256ELi128ELi128ELi32ELi0ELi1EEviiiPT_S1_S1_iiE3Ash[1024];
	// demoted variable
	.shared .align 128 .b8 _ZZ9cuda_gemmIiLi256ELi2ELi1ELi256ELi128ELi128ELi32ELi0ELi1EEviiiPT_S1_S1_iiE3Csh[256];
	ld.param.u32 	%r92, [_Z9cuda_gemmIiLi256ELi2ELi1ELi256ELi128ELi128ELi32ELi0ELi1EEviiiPT_S1_S1_ii_param_1];
	ld.param.u32 	%r93, [_Z9cuda_gemmIiLi256ELi2ELi1ELi256ELi128ELi128ELi32ELi0ELi1EEviiiPT_S1_S1_ii_param_2];
	ld.param.u64 	%rd12, [_Z9cuda_gemmIiLi256ELi2ELi1ELi256ELi128ELi128ELi32ELi0ELi1EEviiiPT_S1_S1_ii_param_3];
	ld.param.u64 	%rd13, [_Z9cuda_gemmIiLi256ELi2ELi1ELi256ELi128ELi128ELi32ELi0ELi1EEviiiPT_S1_S1_ii_param_4];
	ld.param.u64 	%rd14, [_Z9cuda_gemmIiLi256ELi2ELi1ELi256ELi128ELi128ELi32ELi0ELi1EEviiiPT_S1_S1_ii_param_5];
	cvta.to.global.u64 	%rd1, %rd12;
	cvta.to.global.u64 	%rd2, %rd13;
	cvta.to.global.u64 	%rd3, %rd14;
	mov.u32 	%r1, %tid.x;
	and.b32  	%r94, %r93, -256;
	setp.eq.s32 	%p1, %r94, 16384;
	@%p1 bra 	$L__BB333_3;
	setp.ne.s32 	%p2, %r94, 8192;
	@%p2 bra 	$L__BB333_4;
	mov.u32 	%r96, %ctaid.x;
	shr.u32 	%r284, %r96, 5;
	and.b32  	%r283, %r96, 31;
	bra.uni 	$L__BB333_5;
$L__BB333_3:
	mov.u32 	%r95, %ctaid.x;
	shr.u32 	%r284, %r95, 6;
	and.b32  	%r283, %r95, 63;
	bra.uni 	$L__BB333_5;
$L__BB333_4:
	mov.u32 	%r97, %ctaid.x;
	shr.s32 	%r98, %r93, 31;
	shr.u32 	%r99, %r98, 24;
	add.s32 	%r100, %r93, %r99;
	shr.s32 	%r101, %r100, 8;
	div.u32 	%r284, %r97, %r101;
	mul.lo.s32 	%r102, %r284, %r101;
	sub.s32 	%r283, %r97, %r102;
$L__BB333_5:
	shr.u32 	%r103, %r1, 3;
	and.b32  	%r10, %r103, 1;
	mov.u32 	%r11, %ntid.x;
	mov.u32 	%r285, %ctaid.y;
	mov.u32 	%r13, %nctaid.y;
	shl.b32 	%r14, %r13, 1;
	setp.ge.u32 	%p3, %r285, %r14;
	@%p3 bra 	$L__BB333_39;
	shl.b32 	%r15, %r283, 8;
	shr.u32 	%r16, %r1, 5;
	shl.b32 	%r104, %r284, 5;
	and.b32  	%r105, %r1, 31;
	or.b32  	%r17, %r104, %r105;
	mov.u32 	%r106, _ZZ9cuda_gemmIiLi256ELi2ELi1ELi256ELi128ELi128ELi32ELi0ELi1EEviiiPT_S1_S1_iiE11kron_fac_sh;
	mad.lo.s32 	%r18, %r105, 516, %r106;
	shr.u32 	%r19, %r11, 5;
	shl.b32 	%r107, %r1, 4;
	and.b32  	%r108, %r107, 112;
	shl.b32 	%r109, %r10, 7;
	or.b32  	%r110, %r109, %r108;
	mad.lo.s32 	%r20, %r10, -127, %r110;
	and.b32  	%r21, %r1, 7;
	shr.s32 	%r111, %r93, 31;
	shr.u32 	%r112, %r111, 30;
	add.s32 	%r113, %r93, %r112;
	shr.s32 	%r114, %r113, 2;
	shl.b32 	%r115, %r283, 1;
	shr.u32 	%r116, %r111, 25;
	add.s32 	%r117, %r93, %r116;
	shr.s32 	%r22, %r117, 7;
	mad.lo.s32 	%r23, %r284, %r114, %r115;
	add.s32 	%r24, %r1, %r11;
	max.u32 	%r118, %r24, 256;
	setp.lt.u32 	%p4, %r24, 256;
	selp.u32 	%r119, 1, 0, %p4;
	add.s32 	%r120, %r24, %r119;
	sub.s32 	%r121, %r118, %r120;
	div.u32 	%r122, %r121, %r11;
	add.s32 	%r25, %r122, %r119;
	max.u32 	%r123, %r24, 64;
	setp.lt.u32 	%p5, %r24, 64;
	selp.u32 	%r124, 1, 0, %p5;
	add.s32 	%r125, %r24, %r124;
	sub.s32 	%r126, %r123, %r125;
	div.u32 	%r127, %r126, %r11;
	add.s32 	%r26, %r127, %r124;
	add.s32 	%r128, %r26, 1;
	add.s32 	%r27, %r16, %r19;
	and.b32  	%r28, %r25, 3;
	shl.b32 	%r129, %r1, 2;
	mov.u32 	%r130, _ZZ9cuda_gemmIiLi256ELi2ELi1ELi256ELi128ELi128ELi32ELi0ELi1EEviiiPT_S1_S1_iiE3Ash;
	add.s32 	%r29, %r130, %r129;
	shl.b32 	%r30, %r11, 2;
	add.s32 	%r31, %r29, %r30;
	add.s32 	%r32, %r24, %r11;
	add.s32 	%r33, %r32, %r11;
	and.b32  	%r34, %r128, 3;
	mov.u32 	%r131, _ZZ9cuda_gemmIiLi256ELi2ELi1ELi256ELi128ELi128ELi32ELi0ELi1EEviiiPT_S1_S1_iiE3Csh;
	add.s32 	%r35, %r131, %r129;
	add.s32 	%r36, %r35, %r30;
	add.s32 	%r37, %r36, %r30;
	cvt.u16.u32 	%rs2, %r27;
	xor.b16  	%rs3, %rs2, 127;
	and.b16  	%rs4, %rs3, 255;
	cvt.u16.u32 	%rs5, %r19;
	and.b16  	%rs6, %rs5, 255;
	div.u16 	%rs7, %rs4, %rs6;
	and.b16  	%rs1, %rs7, 3;
	shl.b32 	%r132, %r16, 7;
	add.s32 	%r133, %r132, %r17;
	mul.wide.u32 	%rd15, %r133, 4;
	add.s64 	%rd4, %rd2, %rd15;
	shl.b32 	%r134, %r16, 2;
	add.s32 	%r38, %r18, %r134;
	shl.b32 	%r135, %r27, 7;
	add.s32 	%r136, %r135, %r17;
	mul.wide.u32 	%rd16, %r136, 4;
	add.s64 	%rd5, %rd2, %rd16;
	shl.b32 	%r39, %r19, 2;
	add.s32 	%r40, %r38, %r39;
	add.s32 	%r41, %r27, %r19;
	shl.b32 	%r137, %r41, 7;
	add.s32 	%r138, %r137, %r17;
	mul.wide.u32 	%rd17, %r138, 4;
	add.s64 	%rd6, %rd2, %rd17;
	or.b32  	%r139, %r110, %r10;
	shl.b32 	%r140, %r139, 2;
	add.s32 	%r42, %r130, %r140;
	add.s32 	%r43, %r42, 32;
	add.s32 	%r141, %r10, -1;
	and.b32  	%r142, %r141, 15;
	or.b32  	%r143, %r110, %r142;
	shl.b32 	%r144, %r143, 2;
	add.s32 	%r44, %r130, %r144;
	shr.u32 	%r145, %r24, 1;
	and.b32  	%r146, %r24, 1;
	mad.lo.s32 	%r45, %r145, %r22, %r146;
	mul.wide.u32 	%rd18, %r11, 4;
	add.s64 	%rd7, %rd1, %rd18;
	mul.wide.u32 	%rd19, %r11, 8;
	add.s64 	%rd8, %rd1, %rd19;
	mul.wide.u32 	%rd20, %r11, 12;
	add.s64 	%rd9, %rd1, %rd20;
	shr.u32 	%r46, %r11, 4;
	shl.b32 	%r201, %r20, 2;
$L__BB333_7:
	setp.eq.s32 	%p6, %r28, 3;
	mul.lo.s32 	%r48, %r285, %r93;
	mov.u32 	%r286, %r1;
	@%p6 bra 	$L__BB333_11;
	setp.eq.s32 	%p7, %r28, 0;
	add.s32 	%r147, %r48, %r15;
	add.s32 	%r148, %r147, %r1;
	mul.wide.s32 	%rd21, %r148, 4;
	add.s64 	%rd10, %rd1, %rd21;
	ld.global.u32 	%r149, [%rd10];
	st.shared.u32 	[%r29], %r149;
	mov.u32 	%r286, %r24;
	@%p7 bra 	$L__BB333_11;
	setp.eq.s32 	%p8, %r28, 1;
	cvt.u64.u32 	%rd22, %r30;
	add.s64 	%rd11, %rd10, %rd22;
	ld.global.u32 	%r150, [%rd11];
	st.shared.u32 	[%r31], %r150;
	mov.u32 	%r286, %r32;
	@%p8 bra 	$L__BB333_11;
	cvt.u64.u32 	%rd23, %r30;
	add.s64 	%rd24, %rd11, %rd23;
	ld.global.u32 	%r151, [%rd24];
	add.s32 	%r152, %r31, %r30;
	st.shared.u32 	[%r152], %r151;
	mov.u32 	%r286, %r33;
$L__BB333_11:
	setp.lt.u32 	%p9, %r25, 3;
	@%p9 bra 	$L__BB333_14;
	shl.b32 	%r153, %r286, 2;
	mov.u32 	%r154, _ZZ9cuda_gemmIiLi256ELi2ELi1ELi256ELi128ELi128ELi32ELi0ELi1EEviiiPT_S1_S1_iiE3Ash;
	add.s32 	%r289, %r154, %r153;
	add.s32 	%r155, %r15, %r286;
	add.s32 	%r288, %r155, %r48;
$L__BB333_13:
	mul.wide.s32 	%rd25, %r288, 4;
	add.s64 	%rd26, %rd7, %rd25;
	add.s64 	%rd27, %rd8, %rd25;
	add.s64 	%rd28, %rd9, %rd25;
	add.s64 	%rd29, %rd1, %rd25;
	ld.global.u32 	%r156, [%rd29];
	st.shared.u32 	[%r289], %r156;
	ld.global.u32 	%r157, [%rd26];
	add.s32 	%r158, %r289, %r30;
	st.shared.u32 	[%r158], %r157;
	ld.global.u32 	%r159, [%rd27];
	shl.b32 	%r160, %r11, 3;
	add.s32 	%r161, %r289, %r160;
	st.shared.u32 	[%r161], %r159;
	ld.global.u32 	%r162, [%rd28];
	mad.lo.s32 	%r163, %r11, 12, %r289;
	st.shared.u32 	[%r163], %r162;
	add.s32 	%r286, %r286, %r30;
	shl.b32 	%r164, %r11, 4;
	add.s32 	%r289, %r289, %r164;
	add.s32 	%r288, %r288, %r30;
	setp.lt.u32 	%p10, %r286, 256;
	@%p10 bra 	$L__BB333_13;
$L__BB333_14:
	setp.gt.u32 	%p11, %r1, 63;
	@%p11 bra 	$L__BB333_21;
	setp.eq.s32 	%p12, %r34, 0;
	mov.u32 	%r287, %r1;
	@%p12 bra 	$L__BB333_19;
	setp.eq.s32 	%p13, %r34, 1;
	mov.b32 	%r165, 0;
	st.shared.u32 	[%r35], %r165;
	mov.u32 	%r287, %r24;
	@%p13 bra 	$L__BB333_19;
	setp.eq.s32 	%p14, %r34, 2;
	mov.b32 	%r166, 0;
	st.shared.u32 	[%r36], %r166;
	mov.u32 	%r287, %r32;
	@%p14 bra 	$L__BB333_19;
	mov.b32 	%r167, 0;
	st.shared.u32 	[%r37], %r167;
	mov.u32 	%r287, %r33;
$L__BB333_19:
	setp.lt.u32 	%p15, %r26, 3;
	@%p15 bra 	$L__BB333_21;
$L__BB333_20:
	shl.b32 	%r168, %r287, 2;
	mov.u32 	%r169, _ZZ9cuda_gemmIiLi256ELi2ELi1ELi256ELi128ELi128ELi32ELi0ELi1EEviiiPT_S1_S1_iiE3Csh;
	add.s32 	%r170, %r169, %r168;
	mov.b32 	%r171, 0;
	st.shared.u32 	[%r170], %r171;
	add.s32 	%r172, %r170, %r30;
	st.shared.u32 	[%r172], %r171;
	add.s32 	%r173, %r172, %r30;
	st.shared.u32 	[%r173], %r171;
	add.s32 	%r174, %r173, %r30;
	st.shared.u32 	[%r174], %r171;
	add.s32 	%r287, %r30, %r287;
	setp.lt.u32 	%p16, %r287, 64;
	@%p16 bra 	$L__BB333_20;
$L__BB333_21:
	setp.eq.s16 	%p17, %rs1, 2;
	mov.u32 	%r292, %r16;
	@%p17 bra 	$L__BB333_25;
	setp.eq.s16 	%p18, %rs1, 3;
	ld.global.u32 	%r175, [%rd4];
	st.shared.u32 	[%r38], %r175;
	mov.u32 	%r292, %r27;
	@%p18 bra 	$L__BB333_25;
	setp.eq.s16 	%p19, %rs1, 0;
	ld.global.u32 	%r176, [%rd5];
	st.shared.u32 	[%r40], %r176;
	mov.u32 	%r292, %r41;
	@%p19 bra 	$L__BB333_25;
	add.s32 	%r292, %r41, %r19;
	ld.global.u32 	%r177, [%rd6];
	add.s32 	%r178, %r40, %r39;
	st.shared.u32 	[%r178], %r177;
$L__BB333_25:
	shl.b32 	%r179, %r292, 7;
	add.s32 	%r180, %r179, %r17;
	mul.wide.s32 	%rd30, %r180, 4;
	add.s64 	%rd31, %rd2, %rd30;
	ld.global.u32 	%r181, [%rd31];
	shl.b32 	%r182, %r292, 2;
	add.s32 	%r183, %r18, %r182;
	st.shared.u32 	[%r183], %r181;
	add.s32 	%r184, %r292, %r19;
	shl.b32 	%r185, %r184, 7;
	add.s32 	%r186, %r185, %r17;
	mul.wide.s32 	%rd32, %r186, 4;
	add.s64 	%rd33, %rd2, %rd32;
	ld.global.u32 	%r187, [%rd33];
	add.s32 	%r188, %r183, %r39;
	st.shared.u32 	[%r188], %r187;
	add.s32 	%r189, %r184, %r19;
	shl.b32 	%r190, %r189, 7;
	add.s32 	%r191, %r190, %r17;
	mul.wide.s32 	%rd34, %r191, 4;
	add.s64 	%rd35, %rd2, %rd34;
	ld.global.u32 	%r192, [%rd35];
	add.s32 	%r193, %r188, %r39;
	st.shared.u32 	[%r193], %r192;
	add.s32 	%r194, %r189, %r19;
	shl.b32 	%r195, %r194, 7;
	add.s32 	%r196, %r195, %r17;
	mul.wide.s32 	%rd36, %r196, 4;
	add.s64 	%rd37, %rd2, %rd36;
	ld.global.u32 	%r197, [%rd37];
	add.s32 	%r198, %r193, %r39;
	st.shared.u32 	[%r198], %r197;
	add.s32 	%r292, %r39, %r292;
	setp.lt.u32 	%p20, %r292, 128;
	@%p20 bra 	$L__BB333_25;
	shr.u32 	%r294, %r1, 4;
	bar.sync 	0;
	ld.shared.u32 	%r66, [%r42];
	ld.shared.u32 	%r67, [%r42+4];
	ld.shared.u32 	%r68, [%r42+8];
	ld.shared.u32 	%r69, [%r42+12];
	ld.shared.u32 	%r70, [%r42+16];
	ld.shared.u32 	%r71, [%r42+20];
	ld.shared.u32 	%r72, [%r42+24];
	ld.shared.u32 	%r73, [%r42+28];
	ld.shared.u32 	%r74, [%r43];
	ld.shared.u32 	%r75, [%r42+36];
	ld.shared.u32 	%r76, [%r42+40];
	ld.shared.u32 	%r77, [%r42+44];
	ld.shared.u32 	%r78, [%r42+48];
	ld.shared.u32 	%r79, [%r42+52];
	ld.shared.u32 	%r80, [%r42+56];
	ld.shared.u32 	%r81, [%r44];
$L__BB333_27:
	setp.eq.s32 	%p21, %r10, 0;
	setp.ne.s32 	%p22, %r21, 0;
	mov.u32 	%r199, _ZZ9cuda_gemmIiLi256ELi2ELi1ELi256ELi128ELi128ELi32ELi0ELi1EEviiiPT_S1_S1_iiE11kron_fac_sh;
	mad.lo.s32 	%r200, %r294, 516, %r199;
	add.s32 	%r202, %r200, %r201;
	ld.shared.u32 	%r203, [%r202];
	mul.lo.s32 	%r204, %r203, %r66;
	ld.shared.u32 	%r205, [%r202+4];
	mad.lo.s32 	%r206, %r205, %r67, %r204;
	ld.shared.u32 	%r207, [%r202+8];
	mad.lo.s32 	%r208, %r207, %r68, %r206;
	ld.shared.u32 	%r209, [%r202+12];
	mad.lo.s32 	%r210, %r209, %r69, %r208;
	ld.shared.u32 	%r211, [%r202+16];
	mad.lo.s32 	%r212, %r211, %r70, %r210;
	ld.shared.u32 	%r213, [%r202+20];
	mad.lo.s32 	%r214, %r213, %r71, %r212;
	ld.shared.u32 	%r215, [%r202+24];
	mad.lo.s32 	%r216, %r215, %r72, %r214;
	ld.shared.u32 	%r217, [%r202+28];
	mad.lo.s32 	%r218, %r217, %r73, %r216;
	ld.shared.u32 	%r219, [%r202+32];
	mad.lo.s32 	%r220, %r219, %r74, %r218;
	ld.shared.u32 	%r221, [%r202+36];
	mad.lo.s32 	%r222, %r221, %r75, %r220;
	ld.shared.u32 	%r223, [%r202+40];
	mad.lo.s32 	%r224, %r223, %r76, %r222;
	ld.shared.u32 	%r225, [%r202+44];
	mad.lo.s32 	%r226, %r225, %r77, %r224;
	ld.shared.u32 	%r227, [%r202+48];
	mad.lo.s32 	%r228, %r227, %r78, %r226;
	ld.shared.u32 	%r229, [%r202+52];
	mad.lo.s32 	%r230, %r229, %r79, %r228;
	ld.shared.u32 	%r231, [%r202+56];
	mad.lo.s32 	%r232, %r231, %r80, %r230;
	selp.b32 	%r233, 0, -64, %p21;
	add.s32 	%r234, %r202, %r233;
	ld.shared.u32 	%r235, [%r234+60];
	mad.lo.s32 	%r236, %r235, %r81, %r232;
	shfl.sync.down.b32	%r237|%p23, %r236, 4, 6175, -1;
	add.s32 	%r238, %r237, %r236;
	shfl.sync.down.b32	%r239|%p24, %r238, 2, 6175, -1;
	add.s32 	%r240, %r239, %r238;
	shfl.sync.down.b32	%r241|%p25, %r240, 1, 6175, -1;
	add.s32 	%r83, %r241, %r240;
	@%p22 bra 	$L__BB333_29;
	shl.b32 	%r242, %r10, 2;
	shl.b32 	%r243, %r294, 3;
	or.b32  	%r244, %r243, %r242;
	mov.u32 	%r245, _ZZ9cuda_gemmIiLi256ELi2ELi1ELi256ELi128ELi128ELi32ELi0ELi1EEviiiPT_S1_S1_iiE3Csh;
	add.s32 	%r246, %r245, %r244;
	st.shared.u32 	[%r246], %r83;
$L__BB333_29:
	add.s32 	%r294, %r294, %r46;
	setp.lt.u32 	%p26, %r294, 32;
	@%p26 bra 	$L__BB333_27;
	bar.sync 	0;
	@%p11 bra 	$L__BB333_38;
	setp.eq.s32 	%p28, %r34, 0;
	mad.lo.s32 	%r85, %r285, %r92, %r23;
	mov.u32 	%r295, %r1;
	@%p28 bra 	$L__BB333_35;
	setp.eq.s32 	%p29, %r34, 1;
	and.b32  	%r247, %r1, 1;
	shr.u32 	%r248, %r1, 1;
	mad.lo.s32 	%r249, %r248, %r22, %r247;
	add.s32 	%r250, %r85, %r249;
	ld.shared.u32 	%r251, [%r35];
	mul.wide.s32 	%rd38, %r250, 4;
	add.s64 	%rd39, %rd3, %rd38;
	st.global.u32 	[%rd39], %r251;
	mov.u32 	%r295, %r24;
	@%p29 bra 	$L__BB333_35;
	setp.eq.s32 	%p30, %r34, 2;
	add.s32 	%r252, %r85, %r45;
	ld.shared.u32 	%r253, [%r36];
	mul.wide.s32 	%rd40, %r252, 4;
	add.s64 	%rd41, %rd3, %rd40;
	st.global.u32 	[%rd41], %r253;
	mov.u32 	%r295, %r32;
	@%p30 bra 	$L__BB333_35;
	and.b32  	%r254, %r32, 1;
	shr.u32 	%r255, %r32, 1;
	mad.lo.s32 	%r256, %r255, %r22, %r254;
	add.s32 	%r257, %r85, %r256;
	ld.shared.u32 	%r258, [%r37];
	mul.wide.s32 	%rd42, %r257, 4;
	add.s64 	%rd43, %rd3, %rd42;
	st.global.u32 	[%rd43], %r258;
	mov.u32 	%r295, %r33;
$L__BB333_35:
	setp.lt.u32 	%p31, %r26, 3;
	@%p31 bra 	$L__BB333_38;
	and.b32  	%r259, %r295, 1;
	add.s32 	%r260, %r11, %r295;
	and.b32  	%r261, %r260, 1;
	add.s32 	%r87, %r85, %r259;
	add.s32 	%r88, %r85, %r261;
$L__BB333_37:
	shr.u32 	%r262, %r295, 1;
	mad.lo.s32 	%r263, %r262, %r22, %r87;
	shl.b32 	%r264, %r295, 2;
	mov.u32 	%r265, _ZZ9cuda_gemmIiLi256ELi2ELi1ELi256ELi128ELi128ELi32ELi0ELi1EEviiiPT_S1_S1_iiE3Csh;
	add.s32 	%r266, %r265, %r264;
	ld.shared.u32 	%r267, [%r266];
	mul.wide.s32 	%rd44, %r263, 4;
	add.s64 	%rd45, %rd3, %rd44;
	st.global.u32 	[%rd45], %r267;
	add.s32 	%r268, %r295, %r11;
	shr.u32 	%r269, %r268, 1;
	mad.lo.s32 	%r270, %r269, %r22, %r88;
	add.s32 	%r271, %r266, %r30;
	ld.shared.u32 	%r272, [%r271];
	mul.wide.s32 	%rd46, %r270, 4;
	add.s64 	%rd47, %rd3, %rd46;
	st.global.u32 	[%rd47], %r272;
	add.s32 	%r273, %r268, %r11;
	shr.u32 	%r274, %r273, 1;
	mad.lo.s32 	%r275, %r274, %r22, %r87;
	add.s32 	%r276, %r271, %r30;
	ld.shared.u32 	%r277, [%r276];
	mul.wide.s32 	%rd48, %r275, 4;
	add.s64 	%rd49, %rd3, %rd48;
	st.global.u32 	[%rd49], %r277;
	add.s32 	%r278, %r273, %r11;
	shr.u32 	%r279, %r278, 1;
	mad.lo.s32 	%r280, %r279, %r22, %r88;
	add.s32 	%r281, %r276, %r30;
	ld.shared.u32 	%r282, [%r281];
	mul.wide.s32 	%rd50, %r280, 4;
	add.s64 	%rd51, %rd3, %rd50;
	st.global.u32 	[%rd51], %r282;
	add.s32 	%r295, %r278, %r11;
	setp.lt.u32 	%p32, %r295, 64;
	@%p32 bra 	$L__BB333_37;
$L__BB333_38:
	add.s32 	%r285, %r285, %r13;
	setp.lt.u32 	%p33, %r285, %r14;
	@%p33 bra 	$L__BB333_7;
$L__BB333_39:
	ret;

}
	// .globl	_Z9cuda_gemmIiLi256ELi2ELi1ELi256ELi128ELi128ELi32ELi1ELi0EEviiiPT_S1_S1_ii
.visible .entry _Z9cuda_gemmIiLi256ELi2ELi1ELi256ELi128ELi128ELi32ELi1ELi0EEviiiPT_S1_S1_ii(
	.param .u32 _Z9cuda_gemmIiLi256ELi2ELi1ELi256ELi128ELi128ELi32ELi1ELi0EEviiiPT_S1_S1_ii_param_0,
	.param .u32 _Z9cuda_gemmIiLi256ELi2ELi1ELi256ELi128ELi128ELi32ELi1ELi0EEviiiPT_S1_S1_ii_param_1,
	.param .u32 _Z9cuda_gemmIiLi256ELi2ELi1ELi256ELi128ELi128ELi32ELi1ELi0EEviiiPT_S1_S1_ii_param_2,
	.param .u64 .ptr .align 1 _Z9cuda_gemmIiLi256ELi2ELi1ELi256ELi128ELi128ELi32ELi1ELi0EEviiiPT_S1_S1_ii_param_3,
	.param .u64 .ptr .align 1 _Z9cuda_gemmIiLi256ELi2ELi1ELi256ELi128ELi128ELi32ELi1ELi0EEviiiPT_S1_S1_ii_param_4,
	.param .u64 .ptr .align 1 _Z9cuda_gemmIiLi256ELi2ELi1ELi256ELi128ELi128ELi32ELi1ELi0EEviiiPT_S1_S1_ii_param_5,
	.param .u32 _Z9cuda_gemmIiLi256ELi2ELi1ELi256ELi128ELi128ELi32ELi1ELi0EEviiiPT_S1_S1_ii_param_6,
	.param .u32 _Z9cuda_gemmIiLi256ELi2ELi1ELi256ELi128ELi128ELi32ELi1ELi0EEviiiPT_S1_S1_ii_param_7
)
.maxntid 256
{
	.reg .pred 	%p<152>;
	.reg .b32 	%r<1160>;
	.reg .b64 	%rd<39>;
	// demoted variable
	.shared .align 128 .b8 _ZZ9cuda_gemmIiLi256ELi2ELi1ELi256ELi128ELi128ELi32ELi1ELi0EEviiiPT_S1_S1_iiE11kron_fac_sh[16512];
	// demoted variable
	.shared .align 128 .b8 _ZZ9cuda_gemmIiLi256ELi2ELi1ELi256ELi128ELi128ELi32ELi1ELi0EEviiiPT_S1_S1_iiE3Ash[1024];
	// demoted variable
	.shared .align 128 .b8 _ZZ9cuda_gemmIiLi256ELi2ELi1ELi256ELi128ELi128ELi32ELi1ELi0EEviiiPT_S1_S1_iiE3Csh[256];
	ld.param.u64 	%rd11, [_Z9cuda_gemmIiLi256ELi2ELi1ELi256ELi128ELi128ELi32ELi1ELi0EEviiiPT_S1_S1_ii_param_3];
	ld.param.u64 	%rd12, [_Z9cuda_gemmIiLi256ELi2ELi1ELi256ELi128ELi128ELi32ELi1ELi0EEviiiPT_S1_S1_ii_param_5];
	ld.param.u32 	%r360, [_Z9cuda_gemmIiLi256ELi2ELi1ELi256ELi128ELi128ELi32ELi1ELi0EEviiiPT_S1_S1_ii_param_6];
	ld.param.u32 	%r361, [_Z9cuda_gemmIiLi256ELi2ELi1ELi256ELi128ELi128ELi32ELi1ELi0EEviiiPT_S1_S1_ii_param_7];
	cvta.to.global.u64 	%rd1, %rd11;
	cvta.to.global.u64 	%rd2, %rd12;
	mov.u32 	%r1, %tid.x;
	setp.lt.s32 	%p1, %r361, 16;
	shr.u32 	%r2, %r361, 4;
	selp.b32 	%r3, 1, %r2, %p1;
	div.s32 	%r4, 256, %r361;
	mul.lo.s32 	%r362, %r4, %r3;
	min.s32 	%r5, %r362, 256;
	div.u32 	%r7, %r1, %r5;
	mul.lo.s32 	%r363, %r7, %r5;
	sub.s32 	%r364, %r1, %r363;
	div.u32 	%r6, %r364, %r3;
	mov.u32 	%r8, %ntid.x;
	div.u32 	%r9, %r8, %r5;
	mov.u32 	%r982, %ctaid.y;
	mov.u32 	%r365, %nctaid.y;
	shl.b32 	%r366, %r365, 1;
	setp.ge.u32 	%p2, %r982, %r366;
	@%p2 bra 	$L__BB334_167;
	mov.u32 	%r368, %ctaid.x;
	shl.b32 	%r369, %r368, 5;
	and.b32  	%r370, %r1, 31;
	or.b32  	%r11, %r369, %r370;
	and.b32  	%r371, %r6, 15;
	rem.u32 	%r372, %r1, %r3;
	shl.b32 	%r12, %r372, 4;
	min.s32 	%r13, %r360, 32;
	min.u32 	%r373, %r361, 16;
	or.b32  	%r14, %r371, %r12;
	shl.b32 	%r374, %r3, 8;
	sub.s32 	%r15, 8223, %r374;
	add.s32 	%r16, %r1, %r8;
	max.u32 	%r375, %r16, 256;
	setp.lt.u32 	%p3, %r16, 256;
	selp.u32 	%r376, 1, 0, %p3;
	add.s32 	%r377, %r16, %r376;
	sub.s32 	%r378, %r375, %r377;
	div.u32 	%r379, %r378, %r8;
	add.s32 	%r17, %r379, %r376;
	max.u32 	%r380, %r16, 64;
	setp.lt.u32 	%p4, %r16, 64;
	selp.u32 	%r381, 1, 0, %p4;
	add.s32 	%r382, %r16, %r381;
	sub.s32 	%r383, %r380, %r382;
	div.u32 	%r384, %r383, %r8;
	add.s32 	%r18, %r384, %r381;
	add.s32 	%r385, %r18, 1;
	shl.b32 	%r19, %r8, 2;
	add.s32 	%r20, %r16, %r8;
	add.s32 	%r21, %r20, %r8;
	and.b32  	%r22, %r385, 3;
	setp.gt.u32 	%p5, %r361, %r371;
	selp.b32 	%r386, 0, %r373, %p5;
	sub.s32 	%r23, %r14, %r386;
	add.s32 	%r387, %r371, 1;
	setp.lt.u32 	%p6, %r387, %r373;
	selp.b32 	%r388, 0, %r373, %p6;
	sub.s32 	%r24, %r14, %r388;
	add.s32 	%r389, %r371, 2;
	setp.lt.u32 	%p7, %r389, %r373;
	selp.b32 	%r390, 0, %r373, %p7;
	sub.s32 	%r25, %r14, %r390;
	add.s32 	%r391, %r371, 3;
	setp.lt.u32 	%p8, %r391, %r373;
	selp.b32 	%r392, 0, %r373, %p8;
	sub.s32 	%r26, %r14, %r392;
	add.s32 	%r393, %r371, 4;
	setp.lt.u32 	%p9, %r393, %r373;
	selp.b32 	%r394, 0, %r373, %p9;
	sub.s32 	%r27, %r14, %r394;
	add.s32 	%r395, %r371, 5;
	setp.lt.u32 	%p10, %r395, %r373;
	selp.b32 	%r396, 0, %r373, %p10;
	sub.s32 	%r28, %r14, %r396;
	add.s32 	%r397, %r371, 6;
	setp.lt.u32 	%p11, %r397, %r373;
	selp.b32 	%r398, 0, %r373, %p11;
	sub.s32 	%r29, %r14, %r398;
	add.s32 	%r399, %r371, 7;
	setp.lt.u32 	%p12, %r399, %r373;
	selp.b32 	%r400, 0, %r373, %p12;
	sub.s32 	%r30, %r14, %r400;
	add.s32 	%r401, %r371, 8;
	setp.lt.u32 	%p13, %r401, %r373;
	selp.b32 	%r402, 0, %r373, %p13;
	sub.s32 	%r31, %r14, %r402;
	add.s32 	%r403, %r371, 9;
	setp.lt.u32 	%p14, %r403, %r373;
	selp.b32 	%r404, 0, %r373, %p14;
	sub.s32 	%r32, %r14, %r404;
	add.s32 	%r405, %r371, 10;
	setp.lt.u32 	%p15, %r405, %r373;
	selp.b32 	%r406, 0, %r373, %p15;
	sub.s32 	%r33, %r14, %r406;
	add.s32 	%r407, %r371, 11;
	setp.lt.u32 	%p16, %r407, %r373;
	selp.b32 	%r408, 0, %r373, %p16;
	sub.s32 	%r34, %r14, %r408;
	add.s32 	%r409, %r371, 12;
	setp.lt.u32 	%p17, %r409, %r373;
	selp.b32 	%r410, 0, %r373, %p17;
	sub.s32 	%r35, %r14, %r410;
	add.s32 	%r411, %r371, 13;
	setp.lt.u32 	%p18, %r411, %r373;
	selp.b32 	%r412, 0, %r373, %p18;
	sub.s32 	%r36, %r14, %r412;
	add.s32 	%r413, %r371, 14;
	setp.lt.u32 	%p19, %r413, %r373;
	selp.b32 	%r414, 0, %r373, %p19;
	sub.s32 	%r37, %r14, %r414;
	add.s32 	%r415, %r371, 15;
	setp.lt.u32 	%p20, %r415, %r373;
	selp.b32 	%r416, 0, %r373, %p20;
	sub.s32 	%r38, %r14, %r416;
	mul.wide.u32 	%rd13, %r8, 4;
	add.s64 	%rd3, %rd1, %rd13;
	mul.wide.u32 	%rd14, %r8, 8;
	add.s64 	%rd4, %rd1, %rd14;
	mul.wide.u32 	%rd15, %r8, 12;
	add.s64 	%rd5, %rd1, %rd15;
	cvt.u64.u32 	%rd34, %r19;
$L__BB334_2:
	and.b32  	%r417, %r17, 3;
	setp.eq.s32 	%p21, %r417, 3;
	mov.u32 	%r983, %r1;
	@%p21 bra 	$L__BB334_6;
	and.b32  	%r418, %r17, 3;
	setp.eq.s32 	%p22, %r418, 0;
	shl.b32 	%r419, %r982, 8;
	or.b32  	%r420, %r419, %r1;
	mul.wide.s32 	%rd16, %r420, 4;
	add.s64 	%rd6, %rd1, %rd16;
	ld.global.u32 	%r421, [%rd6];
	shl.b32 	%r422, %r1, 2;
	mov.u32 	%r423, _ZZ9cuda_gemmIiLi256ELi2ELi1ELi256ELi128ELi128ELi32ELi1ELi0EEviiiPT_S1_S1_iiE3Ash;
	add.s32 	%r424, %r423, %r422;
	st.shared.u32 	[%r424], %r421;
	mov.u32 	%r983, %r16;
	@%p22 bra 	$L__BB334_6;
	and.b32  	%r425, %r17, 3;
	setp.eq.s32 	%p23, %r425, 1;
	cvt.u64.u32 	%rd17, %r19;
	add.s64 	%rd7, %rd6, %rd17;
	ld.global.u32 	%r426, [%rd7];
	shl.b32 	%r427, %r1, 2;
	mov.u32 	%r428, _ZZ9cuda_gemmIiLi256ELi2ELi1ELi256ELi128ELi128ELi32ELi1ELi0EEviiiPT_S1_S1_iiE3Ash;
	add.s32 	%r429, %r428, %r427;
	add.s32 	%r430, %r429, %r19;
	st.shared.u32 	[%r430], %r426;
	mov.u32 	%r983, %r20;
	@%p23 bra 	$L__BB334_6;
	cvt.u64.u32 	%rd18, %r19;
	add.s64 	%rd19, %rd7, %rd18;
	ld.global.u32 	%r431, [%rd19];
	shl.b32 	%r432, %r1, 2;
	mov.u32 	%r433, _ZZ9cuda_gemmIiLi256ELi2ELi1ELi256ELi128ELi128ELi32ELi1ELi0EEviiiPT_S1_S1_iiE3Ash;
	add.s32 	%r434, %r433, %r432;
	add.s32 	%r435, %r434, %r19;
	add.s32 	%r436, %r435, %r19;
	st.shared.u32 	[%r436], %r431;
	mov.u32 	%r983, %r21;
$L__BB334_6:
	setp.lt.u32 	%p24, %r17, 3;
	@%p24 bra 	$L__BB334_9;
	shl.b32 	%r437, %r983, 2;
	mov.u32 	%r438, _ZZ9cuda_gemmIiLi256ELi2ELi1ELi256ELi128ELi128ELi32ELi1ELi0EEviiiPT_S1_S1_iiE3Ash;
	add.s32 	%r986, %r438, %r437;
	shl.b32 	%r439, %r982, 8;
	add.s32 	%r985, %r983, %r439;
$L__BB334_8:
	mul.wide.s32 	%rd20, %r985, 4;
	add.s64 	%rd21, %rd3, %rd20;
	add.s64 	%rd22, %rd4, %rd20;
	add.s64 	%rd23, %rd5, %rd20;
	add.s64 	%rd24, %rd1, %rd20;
	ld.global.u32 	%r440, [%rd24];
	st.shared.u32 	[%r986], %r440;
	ld.global.u32 	%r441, [%rd21];
	add.s32 	%r442, %r986, %r19;
	st.shared.u32 	[%r442], %r441;
	ld.global.u32 	%r443, [%rd22];
	mov.u32 	%r444, %ntid.x;
	shl.b32 	%r445, %r444, 3;
	add.s32 	%r446, %r986, %r445;
	st.shared.u32 	[%r446], %r443;
	ld.global.u32 	%r447, [%rd23];
	mad.lo.s32 	%r448, %r444, 12, %r986;
	st.shared.u32 	[%r448], %r447;
	add.s32 	%r983, %r983, %r19;
	shl.b32 	%r449, %r444, 4;
	add.s32 	%r986, %r986, %r449;
	add.s32 	%r985, %r985, %r19;
	setp.lt.u32 	%p25, %r983, 256;
	@%p25 bra 	$L__BB334_8;
$L__BB334_9:
	setp.gt.u32 	%p26, %r1, 63;
	@%p26 bra 	$L__BB334_16;
	setp.eq.s32 	%p27, %r22, 0;
	mov.u32 	%r984, %r1;
	@%p27 bra 	$L__BB334_14;
	setp.eq.s32 	%p28, %r22, 1;
	shl.b32 	%r450, %r1, 2;
	mov.u32 	%r451, _ZZ9cuda_gemmIiLi256ELi2ELi1ELi256ELi128ELi128ELi32ELi1ELi0EEviiiPT_S1_S1_iiE3Csh;
	add.s32 	%r452, %r451, %r450;
	mov.b32 	%r453, 0;
	st.shared.u32 	[%r452], %r453;
	mov.u32 	%r984, %r16;
	@%p28 bra 	$L__BB334_14;
	setp.eq.s32 	%p29, %r22, 2;
	shl.b32 	%r454, %r1, 2;
	mov.u32 	%r455, _ZZ9cuda_gemmIiLi256ELi2ELi1ELi256ELi128ELi128ELi32ELi1ELi0EEviiiPT_S1_S1_iiE3Csh;
	add.s32 	%r456, %r455, %r454;
	add.s32 	%r457, %r456, %r19;
	mov.b32 	%r458, 0;
	st.shared.u32 	[%r457], %r458;
	mov.u32 	%r984, %r20;
	@%p29 bra 	$L__BB334_14;
	shl.b32 	%r459, %r1, 2;
	mov.u32 	%r460, _ZZ9cuda_gemmIiLi256ELi2ELi1ELi256ELi128ELi128ELi32ELi1ELi0EEviiiPT_S1_S1_iiE3Csh;
	add.s32 	%r461, %r460, %r459;
	add.s32 	%r462, %r461, %r19;
	add.s32 	%r463, %r462, %r19;
	mov.b32 	%r464, 0;
	st.shared.u32 	[%r463], %r464;
	mov.u32 	%r984, %r21;
$L__BB334_14:
	setp.lt.u32 	%p30, %r18, 3;
	@%p30 bra 	$L__BB334_16;
$L__BB334_15:
	shl.b32 	%r465, %r984, 2;
	mov.u32 	%r466, _ZZ9cuda_gemmIiLi256ELi2ELi1ELi256ELi128ELi128ELi32ELi1ELi0EEviiiPT_S1_S1_iiE3Csh;
	add.s32 	%r467, %r466, %r465;
	mov.b32 	%r468, 0;
	st.shared.u32 	[%r467], %r468;
	add.s32 	%r469, %r467, %r19;
	st.shared.u32 	[%r469], %r468;
	add.s32 	%r470, %r469, %r19;
	st.shared.u32 	[%r470], %r468;
	add.s32 	%r471, %r470, %r19;
	st.shared.u32 	[%r471], %r468;
	add.s32 	%r984, %r19, %r984;
	setp.lt.u32 	%p31, %r984, 64;
	@%p31 bra 	$L__BB334_15;
$L__BB334_16:
	shr.u32 	%r472, %r1, 5;
	setp.ge.s32 	%p32, %r472, %r361;
	@%p32 bra 	$L__BB334_19;
	shr.u32 	%r989, %r1, 5;
$L__BB334_18:
	ld.param.u64 	%rd38, [_Z9cuda_gemmIiLi256ELi2ELi1ELi256ELi128ELi128ELi32ELi1ELi0EEviiiPT_S1_S1_ii_param_4];
	mad.lo.s32 	%r473, %r989, %r360, %r11;
	cvta.to.global.u64 	%rd25, %rd38;
	mul.wide.s32 	%rd26, %r473, 4;
	add.s64 	%rd27, %rd25, %rd26;
	ld.global.u32 	%r474, [%rd27];
	and.b32  	%r475, %r1, 31;
	mov.u32 	%r476, _ZZ9cuda_gemmIiLi256ELi2ELi1ELi256ELi128ELi128ELi32ELi1ELi0EEviiiPT_S1_S1_iiE11kron_fac_sh;
	mad.lo.s32 	%r477, %r475, 516, %r476;
	shl.b32 	%r478, %r989, 2;
	add.s32 	%r479, %r477, %r478;
	st.shared.u32 	[%r479], %r474;
	mov.u32 	%r480, %ntid.x;
	shr.u32 	%r481, %r480, 5;
	add.s32 	%r989, %r989, %r481;
	setp.lt.s32 	%p33, %r989, %r361;
	@%p33 bra 	$L__BB334_18;
$L__BB334_19:
	setp.lt.s32 	%p34, %r4, 1;
	bar.sync 	0;
	@%p34 bra 	$L__BB334_159;
	setp.ne.s32 	%p35, %r3, 1;
	@%p35 bra 	$L__BB334_89;
	mov.b32 	%r1006, 0;
$L__BB334_22:
	setp.lt.s32 	%p110, %r361, 1;
	add.s32 	%r88, %r1006, %r6;
	mul.lo.s32 	%r89, %r88, %r361;
	add.s32 	%r90, %r89, %r12;
	@%p110 bra 	$L__BB334_24;
	add.s32 	%r784, %r14, %r89;
	shl.b32 	%r785, %r784, 2;
	mov.u32 	%r786, _ZZ9cuda_gemmIiLi256ELi2ELi1ELi256ELi128ELi128ELi32ELi1ELi0EEviiiPT_S1_S1_iiE3Ash;
	add.s32 	%r787, %r786, %r785;
	ld.shared.u32 	%r1157, [%r787];
$L__BB334_24:
	setp.lt.s32 	%p111, %r361, 2;
	@%p111 bra 	$L__BB334_26;
	add.s32 	%r788, %r6, 1;
	and.b32  	%r789, %r788, 15;
	add.s32 	%r790, %r90, %r789;
	shl.b32 	%r791, %r790, 2;
	mov.u32 	%r792, _ZZ9cuda_gemmIiLi256ELi2ELi1ELi256ELi128ELi128ELi32ELi1ELi0EEviiiPT_S1_S1_iiE3Ash;
	add.s32 	%r793, %r792, %r791;
	ld.shared.u32 	%r1156, [%r793];
$L__BB334_26:
	setp.lt.s32 	%p112, %r361, 3;
	@%p112 bra 	$L__BB334_28;
	add.s32 	%r794, %r6, 2;
	and.b32  	%r795, %r794, 15;
	add.s32 	%r796, %r90, %r795;
	shl.b32 	%r797, %r796, 2;
	mov.u32 	%r798, _ZZ9cuda_gemmIiLi256ELi2ELi1ELi256ELi128ELi128ELi32ELi1ELi0EEviiiPT_S1_S1_iiE3Ash;
	add.s32 	%r799, %r798, %r797;
	ld.shared.u32 	%r1155, [%r799];
$L__BB334_28:
	setp.lt.s32 	%p113, %r361, 4;
	@%p113 bra 	$L__BB334_30;
	add.s32 	%r800, %r6, 3;
	and.b32  	%r801, %r800, 15;
	add.s32 	%r802, %r90, %r801;
	shl.b32 	%r803, %r802, 2;
	mov.u32 	%r804, _ZZ9cuda_gemmIiLi256ELi2ELi1ELi256ELi128ELi128ELi32ELi1ELi0EEviiiPT_S1_S1_iiE3Ash;
	add.s32 	%r805, %r804, %r803;
	ld.shared.u32 	%r1154, [%r805];
$L__BB334_30:
	setp.lt.s32 	%p114, %r361, 5;
	@%p114 bra 	$L__BB334_32;
	add.s32 	%r806, %r6, 4;
	and.b32  	%r807, %r806, 15;
	add.s32 	%r808, %r90, %r807;
	shl.b32 	%r809, %r808, 2;
	mov.u32 	%r810, _ZZ9cuda_gemmIiLi256ELi2ELi1ELi256ELi128ELi128ELi32ELi1ELi0EEviiiPT_S1_S1_iiE3Ash;
	add.s32 	%r811, %r810, %r809;
	ld.shared.u32 	%r1153, [%r811];
$L__BB334_32:
	setp.lt.s32 	%p115, %r361, 6;
	@%p115 bra 	$L__BB334_34;
	add.s32 	%r812, %r6, 5;
	and.b32  	%r813, %r812, 15;
	add.s32 	%r814, %r90, %r813;
	shl.b32 	%r815, %r814, 2;
	mov.u32 	%r816, _ZZ9cuda_gemmIiLi256ELi2ELi1ELi256ELi128ELi128ELi32ELi1ELi0EEviiiPT_S1_S1_iiE3Ash;
	add.s32 	%r817, %r816, %r815;
	ld.shared.u32 	%r1152, [%r817];
$L__BB334_34:
	setp.lt.s32 	%p116, %r361, 7;
	@%p116 bra 	$L__BB334_36;
	add.s32 	%r818, %r6, 6;
	and.b32  	%r819, %r818, 15;
	add.s32 	%r820, %r90, %r819;
	shl.b32 	%r821, %r820, 2;
	mov.u32 	%r822, _ZZ9cuda_gemmIiLi256ELi2ELi1ELi256ELi128ELi128ELi32ELi1ELi0EEviiiPT_S1_S1_iiE3Ash;
	add.s32 	%r823, %r822, %r821;
	ld.shared.u32 	%r1151, [%r823];
$L__BB334_36:
	setp.lt.s32 	%p117, %r361, 8;
	@%p117 bra 	$L__BB334_38;
	add.s32 	%r824, %r6, 7;
	and.b32  	%r825, %r824, 15;
	add.s32 	%r826, %r90, %r825;
	shl.b32 	%r827, %r826, 2;
	mov.u32 	%r828, _ZZ9cuda_gemmIiLi256ELi2ELi1ELi256ELi128ELi128ELi32ELi1ELi0EEviiiPT_S1_S1_iiE3Ash;
	add.s32 	%r829, %r828, %r827;
	ld.shared.u32 	%r1150, [%r829];
$L__BB334_38:
	setp.lt.s32 	%p118, %r361, 9;
	@%p118 bra 	$L__BB334_40;
	and.b32  	%r830, %r6, 15;
	xor.b32  	%r831, %r830, 8;
	add.s32 	%r832, %r90, %r831;
	shl.b32 	%r833, %r832, 2;
	mov.u32 	%r834, _ZZ9cuda_gemmIiLi256ELi2ELi1ELi256ELi128ELi128ELi32ELi1ELi0EEviiiPT_S1_S1_iiE3Ash;
	add.s32 	%r835, %r834, %r833;
	ld.shared.u32 	%r1149, [%r835];
$L__BB334_40:
	setp.lt.s32 	%p119, %r361, 10;
	@%p119 bra 	$L__BB334_42;
	add.s32 	%r836, %r6, 9;
	and.b32  	%r837, %r836, 15;
	add.s32 	%r838, %r90, %r837;
	shl.b32 	%r839, %r838, 2;
	mov.u32 	%r840, _ZZ9cuda_gemmIiLi256ELi2ELi1ELi256ELi128ELi128ELi32ELi1ELi0EEviiiPT_S1_S1_iiE3Ash;
	add.s32 	%r841, %r840, %r839;
	ld.shared.u32 	%r1148, [%r841];
$L__BB334_42:
	setp.lt.s32 	%p120, %r361, 11;
	@%p120 bra 	$L__BB334_44;
	add.s32 	%r842, %r6, 10;
	and.b32  	%r843, %r842, 15;
	add.s32 	%r844, %r90, %r843;
	shl.b32 	%r845, %r844, 2;
	mov.u32 	%r846, _ZZ9cuda_gemmIiLi256ELi2ELi1ELi256ELi128ELi128ELi32ELi1ELi0EEviiiPT_S1_S1_iiE3Ash;
	add.s32 	%r847, %r846, %r845;
	ld.shared.u32 	%r1147, [%r847];
$L__BB334_44:
	setp.lt.s32 	%p121, %r361, 12;
	@%p121 bra 	$L__BB334_46;
	add.s32 	%r848, %r6, 11;
	and.b32  	%r849, %r848, 15;
	add.s32 	%r850, %r90, %r849;
	shl.b32 	%r851, %r850, 2;
	mov.u32 	%r852, _ZZ9cuda_gemmIiLi256ELi2ELi1ELi256ELi128ELi128ELi32ELi1ELi0EEviiiPT_S1_S1_iiE3Ash;
	add.s32 	%r853, %r852, %r851;
	ld.shared.u32 	%r1146, [%r853];
$L__BB334_46:
	setp.lt.s32 	%p122, %r361, 13;
	@%p122 bra 	$L__BB334_48;
	add.s32 	%r854, %r6, 12;
	and.b32  	%r855, %r854, 15;
	add.s32 	%r856, %r90, %r855;
	shl.b32 	%r857, %r856, 2;
	mov.u32 	%r858, _ZZ9cuda_gemmIiLi256ELi2ELi1ELi256ELi128ELi128ELi32ELi1ELi0EEviiiPT_S1_S1_iiE3Ash;
	add.s32 	%r859, %r858, %r857;
	ld.shared.u32 	%r1145, [%r859];
$L__BB334_48:
	setp.lt.s32 	%p123, %r361, 14;
	@%p123 bra 	$L__BB334_50;
	add.s32 	%r860, %r6, 13;
	and.b32  	%r861, %r860, 15;
	add.s32 	%r862, %r90, %r861;
	shl.b32 	%r863, %r862, 2;
	mov.u32 	%r864, _ZZ9cuda_gemmIiLi256ELi2ELi1ELi256ELi128ELi128ELi32ELi1ELi0EEviiiPT_S1_S1_iiE3Ash;
	add.s32 	%r865, %r864, %r863;
	ld.shared.u32 	%r1144, [%r865];
$L__BB334_50:
	setp.lt.s32 	%p124, %r361, 15;
	@%p124 bra 	$L__BB334_52;
	add.s32 	%r866, %r6, 14;
	and.b32  	%r867, %r866, 15;
	add.s32 	%r868, %r90, %r867;
	shl.b32 	%r869, %r868, 2;
	mov.u32 	%r870, _ZZ9cuda_gemmIiLi256ELi2ELi1ELi256ELi128ELi128ELi32ELi1ELi0EEviiiPT_S1_S1_iiE3Ash;
	add.s32 	%r871, %r870, %r869;
	ld.shared.u32 	%r1143, [%r871];
$L__BB334_52:
	setp.lt.s32 	%p125, %r361, 16;
	@%p125 bra 	$L__BB334_54;
	add.s32 	%r872, %r6, -1;
	and.b32  	%r873, %r872, 15;
	add.s32 	%r874, %r90, %r873;
	shl.b32 	%r875, %r874, 2;
	mov.u32 	%r876, _ZZ9cuda_gemmIiLi256ELi2ELi1ELi256ELi128ELi128ELi32ELi1ELi0EEviiiPT_S1_S1_iiE3Ash;
	add.s32 	%r877, %r876, %r875;
	ld.shared.u32 	%r1142, [%r877];
$L__BB334_54:
	setp.ge.s32 	%p126, %r7, %r13;
	mov.u32 	%r1023, %r7;
	@%p126 bra 	$L__BB334_55;
	bra.uni 	$L__BB334_56;
$L__BB334_55:
	add.s32 	%r1006, %r1006, %r5;
	setp.lt.s32 	%p144, %r1006, %r4;
	@%p144 bra 	$L__BB334_22;
	bra.uni 	$L__BB334_159;
$L__BB334_56:
	mov.u32 	%r879, _ZZ9cuda_gemmIiLi256ELi2ELi1ELi256ELi128ELi128ELi32ELi1ELi0EEviiiPT_S1_S1_iiE11kron_fac_sh;
	mad.lo.s32 	%r125, %r1023, 516, %r879;
	mov.b32 	%r1025, 0;
	@%p110 bra 	$L__BB334_58;
	shl.b32 	%r880, %r23, 2;
	add.s32 	%r881, %r125, %r880;
	ld.shared.u32 	%r882, [%r881];
	mul.lo.s32 	%r1025, %r882, %r1157;
$L__BB334_58:
	@%p111 bra 	$L__BB334_60;
	shl.b32 	%r883, %r24, 2;
	add.s32 	%r884, %r125, %r883;
	ld.shared.u32 	%r885, [%r884+4];
	mad.lo.s32 	%r1025, %r885, %r1156, %r1025;
$L__BB334_60:
	@%p112 bra 	$L__BB334_62;
	shl.b32 	%r886, %r25, 2;
	add.s32 	%r887, %r125, %r886;
	ld.shared.u32 	%r888, [%r887+8];
	mad.lo.s32 	%r1025, %r888, %r1155, %r1025;
$L__BB334_62:
	@%p113 bra 	$L__BB334_64;
	shl.b32 	%r889, %r26, 2;
	add.s32 	%r890, %r125, %r889;
	ld.shared.u32 	%r891, [%r890+12];
	mad.lo.s32 	%r1025, %r891, %r1154, %r1025;
$L__BB334_64:
	@%p114 bra 	$L__BB334_66;
	shl.b32 	%r892, %r27, 2;
	add.s32 	%r893, %r125, %r892;
	ld.shared.u32 	%r894, [%r893+16];
	mad.lo.s32 	%r1025, %r894, %r1153, %r1025;
$L__BB334_66:
	setp.lt.s32 	%p132, %r361, 6;
	@%p132 bra 	$L__BB334_68;
	shl.b32 	%r895, %r28, 2;
	add.s32 	%r896, %r125, %r895;
	ld.shared.u32 	%r897, [%r896+20];
	mad.lo.s32 	%r1025, %r897, %r1152, %r1025;
$L__BB334_68:
	setp.lt.s32 	%p133, %r361, 7;
	@%p133 bra 	$L__BB334_70;
	shl.b32 	%r898, %r29, 2;
	add.s32 	%r899, %r125, %r898;
	ld.shared.u32 	%r900, [%r899+24];
	mad.lo.s32 	%r1025, %r900, %r1151, %r1025;
$L__BB334_70:
	setp.lt.s32 	%p134, %r361, 8;
	@%p134 bra 	$L__BB334_72;
	shl.b32 	%r901, %r30, 2;
	add.s32 	%r902, %r125, %r901;
	ld.shared.u32 	%r903, [%r902+28];
	mad.lo.s32 	%r1025, %r903, %r1150, %r1025;
$L__BB334_72:
	setp.lt.s32 	%p135, %r361, 9;
	@%p135 bra 	$L__BB334_74;
	shl.b32 	%r904, %r31, 2;
	add.s32 	%r905, %r125, %r904;
	ld.shared.u32 	%r906, [%r905+32];
	mad.lo.s32 	%r1025, %r906, %r1149, %r1025;
$L__BB334_74:
	setp.lt.s32 	%p136, %r361, 10;
	@%p136 bra 	$L__BB334_76;
	shl.b32 	%r907, %r32, 2;
	add.s32 	%r908, %r125, %r907;
	ld.shared.u32 	%r909, [%r908+36];
	mad.lo.s32 	%r1025, %r909, %r1148, %r1025;
$L__BB334_76:
	setp.lt.s32 	%p137, %r361, 11;
	@%p137 bra 	$L__BB334_78;
	shl.b32 	%r910, %r33, 2;
	add.s32 	%r911, %r125, %r910;
	ld.shared.u32 	%r912, [%r911+40];
	mad.lo.s32 	%r1025, %r912, %r1147, %r1025;
$L__BB334_78:
	setp.lt.s32 	%p138, %r361, 12;
	@%p138 bra 	$L__BB334_80;
	shl.b32 	%r913, %r34, 2;
	add.s32 	%r914, %r125, %r913;
	ld.shared.u32 	%r915, [%r914+44];
	mad.lo.s32 	%r1025, %r915, %r1146, %r1025;
$L__BB334_80:
	setp.lt.s32 	%p139, %r361, 13;
	@%p139 bra 	$L__BB334_82;
	shl.b32 	%r916, %r35, 2;
	add.s32 	%r917, %r125, %r916;
	ld.shared.u32 	%r918, [%r917+48];
	mad.lo.s32 	%r1025, %r918, %r1145, %r1025;
$L__BB334_82:
	setp.lt.s32 	%p140, %r361, 14;
	@%p140 bra 	$L__BB334_84;
	shl.b32 	%r919, %r36, 2;
	add.s32 	%r920, %r125, %r919;
	ld.shared.u32 	%r921, [%r920+52];
	mad.lo.s32 	%r1025, %r921, %r1144, %r1025;
$L__BB334_84:
	setp.lt.s32 	%p141, %r361, 15;
	@%p141 bra 	$L__BB334_86;
	shl.b32 	%r922, %r37, 2;
	add.s32 	%r923, %r125, %r922;
	ld.shared.u32 	%r924, [%r923+56];
	mad.lo.s32 	%r1025, %r924, %r1143, %r1025;
$L__BB334_86:
	setp.lt.s32 	%p142, %r361, 16;
	@%p142 bra 	$L__BB334_88;
	shl.b32 	%r925, %r38, 2;
	add.s32 	%r926, %r125, %r925;
	ld.shared.u32 	%r927, [%r926+60];
	mad.lo.s32 	%r1025, %r927, %r1142, %r1025;
$L__BB334_88:
	mad.lo.s32 	%r928, %r1023, %r4, %r88;
	shl.b32 	%r929, %r928, 2;
	mov.u32 	%r930, _ZZ9cuda_gemmIiLi256ELi2ELi1ELi256ELi128ELi128ELi32ELi1ELi0EEviiiPT_S1_S1_iiE3Csh;
	add.s32 	%r931, %r930, %r929;
	ld.shared.u32 	%r932, [%r931];
	add.s32 	%r933, %r932, %r1025;
	st.shared.u32 	[%r931], %r933;
	add.s32 	%r1023, %r1023, %r9;
	setp.lt.s32 	%p143, %r1023, %r13;
	@%p143 bra 	$L__BB334_56;
	bra.uni 	$L__BB334_55;
$L__BB334_89:
	setp.gt.u32 	%p36, %r361, 31;
	@%p36 bra 	$L__BB334_168;
	mov.b32 	%r1108, 0;
$L__BB334_91:
	setp.eq.s32 	%p37, %r361, 0;
	add.s32 	%r268, %r1108, %r6;
	mul.lo.s32 	%r269, %r268, %r361;
	add.s32 	%r270, %r269, %r12;
	@%p37 bra 	$L__BB334_93;
	add.s32 	%r483, %r14, %r269;
	shl.b32 	%r484, %r483, 2;
	mov.u32 	%r485, _ZZ9cuda_gemmIiLi256ELi2ELi1ELi256ELi128ELi128ELi32ELi1ELi0EEviiiPT_S1_S1_iiE3Ash;
	add.s32 	%r486, %r485, %r484;
	ld.shared.u32 	%r1157, [%r486];
$L__BB334_93:
	setp.lt.s32 	%p38, %r361, 2;
	@%p38 bra 	$L__BB334_95;
	add.s32 	%r487, %r6, 1;
	and.b32  	%r488, %r487, 15;
	add.s32 	%r489, %r270, %r488;
	shl.b32 	%r490, %r489, 2;
	mov.u32 	%r491, _ZZ9cuda_gemmIiLi256ELi2ELi1ELi256ELi128ELi128ELi32ELi1ELi0EEviiiPT_S1_S1_iiE3Ash;
	add.s32 	%r492, %r491, %r490;
	ld.shared.u32 	%r1156, [%r492];
$L__BB334_95:
	setp.lt.s32 	%p39, %r361, 3;
	@%p39 bra 	$L__BB334_97;
	add.s32 	%r493, %r6, 2;
	and.b32  	%r494, %r493, 15;
	add.s32 	%r495, %r270, %r494;
	shl.b32 	%r496, %r495, 2;
	mov.u32 	%r497, _ZZ9cuda_gemmIiLi256ELi2ELi1ELi256ELi128ELi128ELi32ELi1ELi0EEviiiPT_S1_S1_iiE3Ash;
	add.s32 	%r498, %r497, %r496;
	ld.shared.u32 	%r1155, [%r498];
$L__BB334_97:
	setp.lt.s32 	%p40, %r361, 4;
	@%p40 bra 	$L__BB334_99;
	add.s32 	%r499, %r6, 3;
	and.b32  	%r500, %r499, 15;
	add.s32 	%r501, %r270, %r500;
	shl.b32 	%r502, %r501, 2;
	mov.u32 	%r503, _ZZ9cuda_gemmIiLi256ELi2ELi1ELi256ELi128ELi128ELi32ELi1ELi0EEviiiPT_S1_S1_iiE3Ash;
	add.s32 	%r504, %r503, %r502;
	ld.shared.u32 	%r1154, [%r504];
$L__BB334_99:
	setp.lt.s32 	%p41, %r361, 5;
	@%p41 bra 	$L__BB334_101;
	add.s32 	%r505, %r6, 4;
	and.b32  	%r506, %r505, 15;
	add.s32 	%r507, %r270, %r506;
	shl.b32 	%r508, %r507, 2;
	mov.u32 	%r509, _ZZ9cuda_gemmIiLi256ELi2ELi1ELi256ELi128ELi128ELi32ELi1ELi0EEviiiPT_S1_S1_iiE3Ash;
	add.s32 	%r510, %r509, %r508;
	ld.shared.u32 	%r1153, [%r510];
$L__BB334_101:
	setp.lt.s32 	%p42, %r361, 6;
	@%p42 bra 	$L__BB334_103;
	add.s32 	%r511, %r6, 5;
	and.b32  	%r512, %r511, 15;
	add.s32 	%r513, %r270, %r512;
	shl.b32 	%r514, %r513, 2;
	mov.u32 	%r515, _ZZ9cuda_gemmIiLi256ELi2ELi1ELi256ELi128ELi128ELi32ELi1ELi0EEviiiPT_S1_S1_iiE3Ash;
	add.s32 	%r516, %r515, %r514;
	ld.shared.u32 	%r1152, [%r516];
$L__BB334_103:
	setp.lt.s32 	%p43, %r361, 7;
	@%p43 bra 	$L__BB334_105;
	add.s32 	%r517, %r6, 6;
	and.b32  	%r518, %r517, 15;
	add.s32 	%r519, %r270, %r518;
	shl.b32 	%r520, %r519, 2;
	mov.u32 	%r521, _ZZ9cuda_gemmIiLi256ELi2ELi1ELi256ELi128ELi128ELi32ELi1ELi0EEviiiPT_S1_S1_iiE3Ash;
	add.s32 	%r522, %r521, %r520;
	ld.shared.u32 	%r1151, [%r522];
$L__BB334_105:
	setp.lt.s32 	%p44, %r361, 8;
	@%p44 bra 	$L__BB334_107;
	add.s32 	%r523, %r6, 7;
	and.b32  	%r524, %r523, 15;
	add.s32 	%r525, %r270, %r524;
	shl.b32 	%r526, %r525, 2;
	mov.u32 	%r527, _ZZ9cuda_gemmIiLi256ELi2ELi1ELi256ELi128ELi128ELi32ELi1ELi0EEviiiPT_S1_S1_iiE3Ash;
	add.s32 	%r528, %r527, %r526;
	ld.shared.u32 	%r1150, [%r528];
$L__BB334_107:
	setp.lt.s32 	%p45, %r361, 9;
	@%p45 bra 	$L__BB334_109;
	and.b32  	%r529, %r6, 15;
	xor.b32  	%r530, %r529, 8;
	add.s32 	%r531, %r270, %r530;
	shl.b32 	%r532, %r531, 2;
	mov.u32 	%r533, _ZZ9cuda_gemmIiLi256ELi2ELi1ELi256ELi128ELi128ELi32ELi1ELi0EEviiiPT_S1_S1_iiE3Ash;
	add.s32 	%r534, %r533, %r532;
	ld.shared.u32 	%r1149, [%r534];
$L__BB334_109:
	setp.lt.s32 	%p46, %r361, 10;
	@%p46 bra 	$L__BB334_111;
	add.s32 	%r535, %r6, 9;
	and.b32  	%r536, %r535, 15;
	add.s32 	%r537, %r270, %r536;
	shl.b32 	%r538, %r537, 2;
	mov.u32 	%r539, _ZZ9cuda_gemmIiLi256ELi2ELi1ELi256ELi128ELi128ELi32ELi1ELi0EEviiiPT_S1_S1_iiE3Ash;
	add.s32 	%r540, %r539, %r538;
	ld.shared.u32 	%r1148, [%r540];
$L__BB334_111:
	setp.lt.s32 	%p47, %r361, 11;
	@%p47 bra 	$L__BB334_113;
	add.s32 	%r541, %r6, 10;
	and.b32  	%r542, %r541, 15;
	add.s32 	%r543, %r270, %r542;
	shl.b32 	%r544, %r543, 2;
	mov.u32 	%r545, _ZZ9cuda_gemmIiLi256ELi2ELi1ELi256ELi128ELi128ELi32ELi1ELi0EEviiiPT_S1_S1_iiE3Ash;
	add.s32 	%r546, %r545, %r544;
	ld.shared.u32 	%r1147, [%r546];
$L__BB334_113:
	setp.lt.s32 	%p48, %r361, 12;
	@%p48 bra 	$L__BB334_115;
	add.s32 	%r547, %r6, 11;
	and.b32  	%r548, %r547, 15;
	add.s32 	%r549, %r270, %r548;
	shl.b32 	%r550, %r549, 2;
	mov.u32 	%r551, _ZZ9cuda_gemmIiLi256ELi2ELi1ELi256ELi128ELi128ELi32ELi1ELi0EEviiiPT_S1_S1_iiE3Ash;
	add.s32 	%r552, %r551, %r550;
	ld.shared.u32 	%r1146, [%r552];
$L__BB334_115:
	setp.lt.s32 	%p49, %r361, 13;
	@%p49 bra 	$L__BB334_117;
	add.s32 	%r553, %r6, 12;
	and.b32  	%r554, %r553, 15;
	add.s32 	%r555, %r270, %r554;
	shl.b32 	%r556, %r555, 2;
	mov.u32 	%r557, _ZZ9cuda_gemmIiLi256ELi2ELi1ELi256ELi128ELi128ELi32ELi1ELi0EEviiiPT_S1_S1_iiE3Ash;
	add.s32 	%r558, %r557, %r556;
	ld.shared.u32 	%r1145, [%r558];
$L__BB334_117:
	setp.lt.s32 	%p50, %r361, 14;
	@%p50 bra 	$L__BB334_119;
	add.s32 	%r559, %r6, 13;
	and.b32  	%r560, %r559, 15;
	add.s32 	%r561, %r270, %r560;
	shl.b32 	%r562, %r561, 2;
	mov.u32 	%r563, _ZZ9cuda_gemmIiLi256ELi2ELi1ELi256ELi128ELi128ELi32ELi1ELi0EEviiiPT_S1_S1_iiE3Ash;
	add.s32 	%r564, %r563, %r562;
	ld.shared.u32 	%r1144, [%r564];
$L__BB334_119:
	setp.lt.s32 	%p51, %r361, 15;
	@%p51 bra 	$L__BB334_121;
	add.s32 	%r565, %r6, 14;
	and.b32  	%r566, %r565, 15;
	add.s32 	%r567, %r270, %r566;
	shl.b32 	%r568, %r567, 2;
	mov.u32 	%r569, _ZZ9cuda_gemmIiLi256ELi2ELi1ELi256ELi128ELi128ELi32ELi1ELi0EEviiiPT_S1_S1_iiE3Ash;
	add.s32 	%r570, %r569, %r568;
	ld.shared.u32 	%r1143, [%r570];
$L__BB334_121:
	setp.lt.s32 	%p52, %r361, 16;
	@%p52 bra 	$L__BB334_123;
	add.s32 	%r571, %r6, -1;
	and.b32  	%r572, %r571, 15;
	add.s32 	%r573, %r270, %r572;
	shl.b32 	%r574, %r573, 2;
	mov.u32 	%r575, _ZZ9cuda_gemmIiLi256ELi2ELi1ELi256ELi128ELi128ELi32ELi1ELi0EEviiiPT_S1_S1_iiE3Ash;
	add.s32 	%r576, %r575, %r574;
	ld.shared.u32 	%r1142, [%r576];
$L__BB334_123:
	setp.ge.s32 	%p53, %r7, %r13;
	@%p53 bra 	$L__BB334_158;
	mov.u32 	%r1125, %r7;
$L__BB334_125:
	mov.u32 	%r578, _ZZ9cuda_gemmIiLi256ELi2ELi1ELi256ELi128ELi128ELi32ELi1ELi0EEviiiPT_S1_S1_iiE11kron_fac_sh;
	mad.lo.s32 	%r304, %r1125, 516, %r578;
	mov.b32 	%r1127, 0;
	@%p37 bra 	$L__BB334_127;
	shl.b32 	%r579, %r23, 2;
	add.s32 	%r580, %r304, %r579;
	ld.shared.u32 	%r581, [%r580];
	mul.lo.s32 	%r1127, %r581, %r1157;
$L__BB334_127:
	@%p38 bra 	$L__BB334_129;
	shl.b32 	%r582, %r24, 2;
	add.s32 	%r583, %r304, %r582;
	ld.shared.u32 	%r584, [%r583+4];
	mad.lo.s32 	%r1127, %r584, %r1156, %r1127;
$L__BB334_129:
	@%p39 bra 	$L__BB334_131;
	shl.b32 	%r585, %r25, 2;
	add.s32 	%r586, %r304, %r585;
	ld.shared.u32 	%r587, [%r586+8];
	mad.lo.s32 	%r1127, %r587, %r1155, %r1127;
$L__BB334_131:
	@%p40 bra 	$L__BB334_133;
	shl.b32 	%r588, %r26, 2;
	add.s32 	%r589, %r304, %r588;
	ld.shared.u32 	%r590, [%r589+12];
	mad.lo.s32 	%r1127, %r590, %r1154, %r1127;
$L__BB334_133:
	@%p41 bra 	$L__BB334_135;
	shl.b32 	%r591, %r27, 2;
	add.s32 	%r592, %r304, %r591;
	ld.shared.u32 	%r593, [%r592+16];
	mad.lo.s32 	%r1127, %r593, %r1153, %r1127;
$L__BB334_135:
	setp.lt.s32 	%p59, %r361, 6;
	@%p59 bra 	$L__BB334_137;
	shl.b32 	%r594, %r28, 2;
	add.s32 	%r595, %r304, %r594;
	ld.shared.u32 	%r596, [%r595+20];
	mad.lo.s32 	%r1127, %r596, %r1152, %r1127;
$L__BB334_137:
	setp.lt.s32 	%p60, %r361, 7;
	@%p60 bra 	$L__BB334_139;
	shl.b32 	%r597, %r29, 2;
	add.s32 	%r598, %r304, %r597;
	ld.shared.u32 	%r599, [%r598+24];
	mad.lo.s32 	%r1127, %r599, %r1151, %r1127;
$L__BB334_139:
	setp.lt.s32 	%p61, %r361, 8;
	@%p61 bra 	$L__BB334_141;
	shl.b32 	%r600, %r30, 2;
	add.s32 	%r601, %r304, %r600;
	ld.shared.u32 	%r602, [%r601+28];
	mad.lo.s32 	%r1127, %r602, %r1150, %r1127;
$L__BB334_141:
	setp.lt.s32 	%p62, %r361, 9;
	@%p62 bra 	$L__BB334_143;
	shl.b32 	%r603, %r31, 2;
	add.s32 	%r604, %r304, %r603;
	ld.shared.u32 	%r605, [%r604+32];
	mad.lo.s32 	%r1127, %r605, %r1149, %r1127;
$L__BB334_143:
	setp.lt.s32 	%p63, %r361, 10;
	@%p63 bra 	$L__BB334_145;
	shl.b32 	%r606, %r32, 2;
	add.s32 	%r607, %r304, %r606;
	ld.shared.u32 	%r608, [%r607+36];
	mad.lo.s32 	%r1127, %r608, %r1148, %r1127;
$L__BB334_145:
	setp.lt.s32 	%p64, %r361, 11;
	@%p64 bra 	$L__BB334_147;
	shl.b32 	%r609, %r33, 2;
	add.s32 	%r610, %r304, %r609;
	ld.shared.u32 	%r611, [%r610+40];
	mad.lo.s32 	%r1127, %r611, %r1147, %r1127;
$L__BB334_147:
	setp.lt.s32 	%p65, %r361, 12;
	@%p65 bra 	$L__BB334_149;
	shl.b32 	%r612, %r34, 2;
	add.s32 	%r613, %r304, %r612;
	ld.shared.u32 	%r614, [%r613+44];
	mad.lo.s32 	%r1127, %r614, %r1146, %r1127;
$L__BB334_149:
	setp.lt.s32 	%p66, %r361, 13;
	@%p66 bra 	$L__BB334_151;
	shl.b32 	%r615, %r35, 2;
	add.s32 	%r616, %r304, %r615;
	ld.shared.u32 	%r617, [%r616+48];
	mad.lo.s32 	%r1127, %r617, %r1145, %r1127;
$L__BB334_151:
	setp.lt.s32 	%p67, %r361, 14;
	@%p67 bra 	$L__BB334_153;
	shl.b32 	%r618, %r36, 2;
	add.s32 	%r619, %r304, %r618;
	ld.shared.u32 	%r620, [%r619+52];
	mad.lo.s32 	%r1127, %r620, %r1144, %r1127;
$L__BB334_153:
	setp.lt.s32 	%p68, %r361, 15;
	@%p68 bra 	$L__BB334_155;
	shl.b32 	%r621, %r37, 2;
	add.s32 	%r622, %r304, %r621;
	ld.shared.u32 	%r623, [%r622+56];
	mad.lo.s32 	%r1127, %r623, %r1143, %r1127;
$L__BB334_155:
	setp.lt.s32 	%p69, %r361, 16;
	@%p69 bra 	$L__BB334_157;
	shl.b32 	%r624, %r38, 2;
	add.s32 	%r625, %r304, %r624;
	ld.shared.u32 	%r626, [%r625+60];
	mad.lo.s32 	%r1127, %r626, %r1142, %r1127;
$L__BB334_157:
	mad.lo.s32 	%r627, %r1125, %r4, %r268;
	shl.b32 	%r628, %r627, 2;
	mov.u32 	%r629, _ZZ9cuda_gemmIiLi256ELi2ELi1ELi256ELi128ELi128ELi32ELi1ELi0EEviiiPT_S1_S1_iiE3Csh;
	add.s32 	%r630, %r629, %r628;
	st.shared.u32 	[%r630], %r1127;
	add.s32 	%r1125, %r1125, %r9;
	setp.lt.s32 	%p70, %r1125, %r13;
	@%p70 bra 	$L__BB334_125;
$L__BB334_158:
	add.s32 	%r1108, %r1108, %r5;
	setp.lt.s32 	%p71, %r1108, %r4;
	@%p71 bra 	$L__BB334_91;
$L__BB334_159:
	bar.sync 	0;
	@%p26 bra 	$L__BB334_166;
	setp.eq.s32 	%p146, %r22, 0;
	mov.u32 	%r934, %ctaid.x;
	shl.b32 	%r935, %r934, 6;
	shl.b32 	%r936, %r982, 8;
	add.s32 	%r355, %r936, %r935;
	mov.u32 	%r1158, %r1;
	@%p146 bra 	$L__BB334_164;
	setp.eq.s32 	%p147, %r22, 1;
	add.s32 	%r937, %r355, %r1;
	shl.b32 	%r938, %r1, 2;
	mov.u32 	%r939, _ZZ9cuda_gemmIiLi256ELi2ELi1ELi256ELi128ELi128ELi32ELi1ELi0EEviiiPT_S1_S1_iiE3Csh;
	add.s32 	%r940, %r939, %r938;
	ld.shared.u32 	%r941, [%r940];
	mul.wide.s32 	%rd28, %r937, 4;
	add.s64 	%rd8, %rd2, %rd28;
	st.global.u32 	[%rd8], %r941;
	mov.u32 	%r1158, %r16;
	@%p147 bra 	$L__BB334_164;
	setp.eq.s32 	%p148, %r22, 2;
	shl.b32 	%r942, %r1, 2;
	mov.u32 	%r943, _ZZ9cuda_gemmIiLi256ELi2ELi1ELi256ELi128ELi128ELi32ELi1ELi0EEviiiPT_S1_S1_iiE3Csh;
	add.s32 	%r944, %r943, %r942;
	add.s32 	%r945, %r944, %r19;
	ld.shared.u32 	%r946, [%r945];
	cvt.u64.u32 	%rd29, %r19;
	add.s64 	%rd9, %rd8, %rd29;
	st.global.u32 	[%rd9], %r946;
	mov.u32 	%r1158, %r20;
	@%p148 bra 	$L__BB334_164;
	cvt.u64.u32 	%rd30, %r19;
	shl.b32 	%r947, %r1, 2;
	mov.u32 	%r948, _ZZ9cuda_gemmIiLi256ELi2ELi1ELi256ELi128ELi128ELi32ELi1ELi0EEviiiPT_S1_S1_iiE3Csh;
	add.s32 	%r949, %r948, %r947;
	add.s32 	%r950, %r949, %r19;
	add.s32 	%r951, %r950, %r19;
	ld.shared.u32 	%r952, [%r951];
	add.s64 	%rd31, %rd9, %rd30;
	st.global.u32 	[%rd31], %r952;
	mov.u32 	%r1158, %r21;
$L__BB334_164:
	setp.lt.u32 	%p149, %r18, 3;
	@%p149 bra 	$L__BB334_166;
$L__BB334_165:
	add.s32 	%r953, %r355, %r1158;
	shl.b32 	%r954, %r1158, 2;
	mov.u32 	%r955, _ZZ9cuda_gemmIiLi256ELi2ELi1ELi256ELi128ELi128ELi32ELi1ELi0EEviiiPT_S1_S1_iiE3Csh;
	add.s32 	%r956, %r955, %r954;
	ld.shared.u32 	%r957, [%r956];
	mul.wide.s32 	%rd32, %r953, 4;
	add.s64 	%rd33, %rd2, %rd32;
	st.global.u32 	[%rd33], %r957;
	add.s32 	%r958, %r956, %r19;
	ld.shared.u32 	%r959, [%r958];
	add.s64 	%rd35, %rd33, %rd34;
	st.global.u32 	[%rd35], %r959;
	add.s32 	%r960, %r958, %r19;
	ld.shared.u32 	%r961, [%r960];
	add.s64 	%rd36, %rd35, %rd34;
	st.global.u32 	[%rd36], %r961;
	add.s32 	%r962, %r960, %r19;
	ld.shared.u32 	%r963, [%r962];
	add.s64 	%rd37, %rd36, %rd34;
	st.global.u32 	[%rd37], %r963;
	add.s32 	%r1158, %r19, %r1158;
	setp.lt.u32 	%p150, %r1158, 64;
	@%p150 bra 	$L__BB334_165;
$L__BB334_166:
	mov.u32 	%r964, %nctaid.y;
	add.s32 	%r982, %r982, %r964;
	shl.b32 	%r965, %r964, 1;
	setp.lt.u32 	%p151, %r982, %r965;
	@%p151 bra 	$L__BB334_2;
$L__BB334_167:
	ret;
$L__BB334_168:
	mov.b32 	%r1056, 0;
$L__BB334_169:
	setp.lt.s32 	%p72, %r361, 1;
	add.s32 	%r176, %r1056, %r6;
	mul.lo.s32 	%r177, %r176, %r361;
	add.s32 	%r178, %r177, %r12;
	@%p72 bra 	$L__BB334_171;
	add.s32 	%r632, %r14, %r177;
	shl.b32 	%r633, %r632, 2;
	mov.u32 	%r634, _ZZ9cuda_gemmIiLi256ELi2ELi1ELi256ELi128ELi128ELi32ELi1ELi0EEviiiPT_S1_S1_iiE3Ash;
	add.s32 	%r635, %r634, %r633;
	ld.shared.u32 	%r1157, [%r635];
$L__BB334_171:
	setp.lt.s32 	%p73, %r361, 2;
	@%p73 bra 	$L__BB334_173;
	add.s32 	%r636, %r6, 1;
	and.b32  	%r637, %r636, 15;
	add.s32 	%r638, %r178, %r637;
	shl.b32 	%r639, %r638, 2;
	mov.u32 	%r640, _ZZ9cuda_gemmIiLi256ELi2ELi1ELi256ELi128ELi128ELi32ELi1ELi0EEviiiPT_S1_S1_iiE3Ash;
	add.s32 	%r641, %r640, %r639;
	ld.shared.u32 	%r1156, [%r641];
$L__BB334_173:
	setp.lt.s32 	%p74, %r361, 3;
	@%p74 bra 	$L__BB334_175;
	add.s32 	%r642, %r6, 2;
	and.b32  	%r643, %r642, 15;
	add.s32 	%r644, %r178, %r643;
	shl.b32 	%r645, %r644, 2;
	mov.u32 	%r646, _ZZ9cuda_gemmIiLi256ELi2ELi1ELi256ELi128ELi128ELi32ELi1ELi0EEviiiPT_S1_S1_iiE3Ash;
	add.s32 	%r647, %r646, %r645;
	ld.shared.u32 	%r1155, [%r647];
$L__BB334_175:
	setp.lt.s32 	%p75, %r361, 4;
	@%p75 bra 	$L__BB334_177;
	add.s32 	%r648, %r6, 3;
	and.b32  	%r649, %r648, 15;
	add.s32 	%r650, %r178, %r649;
	shl.b32 	%r651, %r650, 2;
	mov.u32 	%r652, _ZZ9cuda_gemmIiLi256ELi2ELi1ELi256ELi128ELi128ELi32ELi1ELi0EEviiiPT_S1_S1_iiE3Ash;
	add.s32 	%r653, %r652, %r651;
	ld.shared.u32 	%r1154, [%r653];
$L__BB334_177:
	setp.lt.s32 	%p76, %r361, 5;
	@%p76 bra 	$L__BB334_179;
	add.s32 	%r654, %r6, 4;
	and.b32  	%r655, %r654, 15;
	add.s32 	%r656, %r178, %r655;
	shl.b32 	%r657, %r656, 2;
	mov.u32 	%r658, _ZZ9cuda_gemmIiLi256ELi2ELi1ELi256ELi128ELi128ELi32ELi1ELi0EEviiiPT_S1_S1_iiE3Ash;
	add.s32 	%r659, %r658, %r657;
	ld.shared.u32 	%r1153, [%r659];
$L__BB334_179:
	setp.lt.s32 	%p77, %r361, 6;
	@%p77 bra 	$L__BB334_181;
	add.s32 	%r660, %r6, 5;
	and.b32  	%r661, %r660, 15;
	add.s32 	%r662, %r178, %r661;
	shl.b32 	%r663, %r662, 2;
	mov.u32 	%r664, _ZZ9cuda_gemmIiLi256ELi2ELi1ELi256ELi128ELi128ELi32ELi1ELi0EEviiiPT_S1_S1_iiE3Ash;
	add.s32 	%r665, %r664, %r663;
	ld.shared.u32 	%r1152, [%r665];
$L__BB334_181:
	setp.lt.s32 	%p78, %r361, 7;
	@%p78 bra 	$L__BB334_183;
	add.s32 	%r666, %r6, 6;
	and.b32  	%r667, %r666, 15;
	add.s32 	%r668, %r178, %r667;
	shl.b32 	%r669, %r668, 2;
	mov.u32 	%r670, _ZZ9cuda_gemmIiLi256ELi2ELi1ELi256ELi128ELi128ELi32ELi1ELi0EEviiiPT_S1_S1_iiE3Ash;
	add.s32 	%r671, %r670, %r669;
	ld.shared.u32 	%r1151, [%r671];
$L__BB334_183:
	setp.lt.s32 	%p79, %r361, 8;
	@%p79 bra 	$L__BB334_185;
	add.s32 	%r672, %r6, 7;
	and.b32  	%r673, %r672, 15;
	add.s32 	%r674, %r178, %r673;
	shl.b32 	%r675, %r674, 2;
	mov.u32 	%r676, _ZZ9cuda_gemmIiLi256ELi2ELi1ELi256ELi128ELi128ELi32ELi1ELi0EEviiiPT_S1_S1_iiE3Ash;
	add.s32 	%r677, %r676, %r675;
	ld.shared.u32 	%r1150, [%r677];
$L__BB334_185:
	setp.lt.s32 	%p80, %r361, 9;
	@%p80 bra 	$L__BB334_187;
	and.b32  	%r678, %r6, 15;
	xor.b32  	%r679, %r678, 8;
	add.s32 	%r680, %r178, %r679;
	shl.b32 	%r681, %r680, 2;
	mov.u32 	%r682, _ZZ9cuda_gemmIiLi256ELi2ELi1ELi256ELi128ELi128ELi32ELi1ELi0EEviiiPT_S1_S1_iiE3Ash;
	add.s32 	%r683, %r682, %r681;
	ld.shared.u32 	%r1149, [%r683];
$L__BB334_187:
	setp.lt.s32 	%p81, %r361, 10;
	@%p81 bra 	$L__BB334_189;
	add.s32 	%r684, %r6, 9;
	and.b32  	%r685, %r684, 15;
	add.s32 	%r686, %r178, %r685;
	shl.b32 	%r687, %r686, 2;
	mov.u32 	%r688, _ZZ9cuda_gemmIiLi256ELi2ELi1ELi256ELi128ELi128ELi32ELi1ELi0EEviiiPT_S1_S1_iiE3Ash;
	add.s32 	%r689, %r688, %r687;
	ld.shared.u32 	%r1148, [%r689];
$L__BB334_189:
	setp.lt.s32 	%p82, %r361, 11;
	@%p82 bra 	$L__BB334_191;
	add.s32 	%r690, %r6, 10;
	and.b32  	%r691, %r690, 15;
	add.s32 	%r692, %r178, %r691;
	shl.b32 	%r693, %r692, 2;
	mov.u32 	%r694, _ZZ9cuda_gemmIiLi256ELi2ELi1ELi256ELi128ELi128ELi32ELi1ELi0EEviiiPT_S1_S1_iiE3Ash;
	add.s32 	%r695, %r694, %r693;
	ld.shared.u32 	%r1147, [%r695];
$L__BB334_191:
	setp.lt.s32 	%p83, %r361, 12;
	@%p83 bra 	$L__BB334_193;
	add.s32 	%r696, %r6, 11;
	and.b32  	%r697, %r696, 15;
	add.s32 	%r698, %r178, %r697;
	shl.b32 	%r699, %r698, 2;
	mov.u32 	%r700, _ZZ9cuda_gemmIiLi256ELi2ELi1ELi256ELi128ELi128ELi32ELi1ELi0EEviiiPT_S1_S1_iiE3Ash;
	add.s32 	%r701, %r700, %r699;
	ld.shared.u32 	%r1146, [%r701];
$L__BB334_193:
	setp.lt.s32 	%p84, %r361, 13;
	@%p84 bra 	$L__BB334_195;
	add.s32 	%r702, %r6, 12;
	and.b32  	%r703, %r702, 15;
	add.s32 	%r704, %r178, %r703;
	shl.b32 	%r705, %r704, 2;
	mov.u32 	%r706, _ZZ9cuda_gemmIiLi256ELi2ELi1ELi256ELi128ELi128ELi32ELi1ELi0EEviiiPT_S1_S1_iiE3Ash;
	add.s32 	%r707, %r706, %r705;
	ld.shared.u32 	%r1145, [%r707];
$L__BB334_195:
	setp.lt.s32 	%p85, %r361, 14;
	@%p85 bra 	$L__BB334_197;
	add.s32 	%r708, %r6, 13;
	and.b32  	%r709, %r708, 15;
	add.s32 	%r710, %r178, %r709;
	shl.b32 	%r711, %r710, 2;
	mov.u32 	%r712, _ZZ9cuda_gemmIiLi256ELi2ELi1ELi256ELi128ELi128ELi32ELi1ELi0EEviiiPT_S1_S1_iiE3Ash;
	add.s32 	%r713, %r712, %r711;
	ld.shared.u32 	%r1144, [%r713];
$L__BB334_197:
	setp.lt.s32 	%p86, %r361, 15;
	@%p86 bra 	$L__BB334_199;
	add.s32 	%r714, %r6, 14;
	and.b32  	%r715, %r714, 15;
	add.s32 	%r716, %r178, %r715;
	shl.b32 	%r717, %r716, 2;
	mov.u32 	%r718, _ZZ9cuda_gemmIiLi256ELi2ELi1ELi256ELi128ELi128ELi32ELi1ELi0EEviiiPT_S1_S1_iiE3Ash;
	add.s32 	%r719, %r718, %r717;
	ld.shared.u32 	%r1143, [%r719];
$L__BB334_199:
	setp.lt.s32 	%p87, %r361, 16;
	@%p87 bra 	$L__BB334_201;
	add.s32 	%r720, %r6, -1;
	and.b32  	%r721, %r720, 15;
	add.s32 	%r722, %r178, %r721;
	shl.b32 	%r723, %r722, 2;
	mov.u32 	%r724, _ZZ9cuda_gemmIiLi256ELi2ELi1ELi256ELi128ELi128ELi32ELi1ELi0EEviiiPT_S1_S1_iiE3Ash;
	add.s32 	%r725, %r724, %r723;
	ld.shared.u32 	%r1142, [%r725];
$L__BB334_201:
	setp.ge.s32 	%p88, %r7, %r13;
	mov.u32 	%r1073, %r7;
	@%p88 bra 	$L__BB334_202;
	bra.uni 	$L__BB334_203;
$L__BB334_202:
	add.s32 	%r1056, %r1056, %r5;
	setp.lt.s32 	%p109, %r1056, %r4;
	@%p109 bra 	$L__BB334_169;
	bra.uni 	$L__BB334_159;
$L__BB334_203:
	mov.u32 	%r727, _ZZ9cuda_gemmIiLi256ELi2ELi1ELi256ELi128ELi128ELi32ELi1ELi0EEviiiPT_S1_S1_iiE11kron_fac_sh;
	mad.lo.s32 	%r213, %r1073, 516, %r727;
	mov.b32 	%r1075, 0;
	@%p72 bra 	$L__BB334_205;
	shl.b32 	%r728, %r23, 2;
	add.s32 	%r729, %r213, %r728;
	ld.shared.u32 	%r730, [%r729];
	mul.lo.s32 	%r1075, %r730, %r1157;
$L__BB334_205:
	@%p73 bra 	$L__BB334_207;
	shl.b32 	%r731, %r24, 2;
	add.s32 	%r732, %r213, %r731;
	ld.shared.u32 	%r733, [%r732+4];
	mad.lo.s32 	%r1075, %r733, %r1156, %r1075;
$L__BB334_207:
	@%p74 bra 	$L__BB334_209;
	shl.b32 	%r734, %r25, 2;
	add.s32 	%r735, %r213, %r734;
	ld.shared.u32 	%r736, [%r735+8];
	mad.lo.s32 	%r1075, %r736, %r1155, %r1075;
$L__BB334_209:
	@%p75 bra 	$L__BB334_211;
	shl.b32 	%r737, %r26, 2;
	add.s32 	%r738, %r213, %r737;
	ld.shared.u32 	%r739, [%r738+12];
	mad.lo.s32 	%r1075, %r739, %r1154, %r1075;
$L__BB334_211:
	setp.lt.s32 	%p93, %r361, 5;
	@%p93 bra 	$L__BB334_213;
	shl.b32 	%r740, %r27, 2;
	add.s32 	%r741, %r213, %r740;
	ld.shared.u32 	%r742, [%r741+16];
	mad.lo.s32 	%r1075, %r742, %r1153, %r1075;
$L__BB334_213:
	setp.lt.s32 	%p94, %r361, 6;
	@%p94 bra 	$L__BB334_215;
	shl.b32 	%r743, %r28, 2;
	add.s32 	%r744, %r213, %r743;
	ld.shared.u32 	%r745, [%r744+20];
	mad.lo.s32 	%r1075, %r745, %r1152, %r1075;
$L__BB334_215:
	setp.lt.s32 	%p95, %r361, 7;
	@%p95 bra 	$L__BB334_217;
	shl.b32 	%r746, %r29, 2;
	add.s32 	%r747, %r213, %r746;
	ld.shared.u32 	%r748, [%r747+24];
	mad.lo.s32 	%r1075, %r748, %r1151, %r1075;
$L__BB334_217:
	setp.lt.s32 	%p96, %r361, 8;
	@%p96 bra 	$L__BB334_219;
	shl.b32 	%r749, %r30, 2;
	add.s32 	%r750, %r213, %r749;
	ld.shared.u32 	%r751, [%r750+28];
	mad.lo.s32 	%r1075, %r751, %r1150, %r1075;
$L__BB334_219:
	setp.lt.s32 	%p97, %r361, 9;
	@%p97 bra 	$L__BB334_221;
	shl.b32 	%r752, %r31, 2;
	add.s32 	%r753, %r213, %r752;
	ld.shared.u32 	%r754, [%r753+32];
	mad.lo.s32 	%r1075, %r754, %r1149, %r1075;
$L__BB334_221:
	setp.lt.s32 	%p98, %r361, 10;
	@%p98 bra 	$L__BB334_223;
	shl.b32 	%r755, %r32, 2;
	add.s32 	%r756, %r213, %r755;
	ld.shared.u32 	%r757, [%r756+36];
	mad.lo.s32 	%r1075, %r757, %r1148, %r1075;
$L__BB334_223:
	setp.lt.s32 	%p99, %r361, 11;
	@%p99 bra 	$L__BB334_225;
	shl.b32 	%r758, %r33, 2;
	add.s32 	%r759, %r213, %r758;
	ld.shared.u32 	%r760, [%r759+40];
	mad.lo.s32 	%r1075, %r760, %r1147, %r1075;
$L__BB334_225:
	setp.lt.s32 	%p100, %r361, 12;
	@%p100 bra 	$L__BB334_227;
	shl.b32 	%r761, %r34, 2;
	add.s32 	%r762, %r213, %r761;
	ld.shared.u32 	%r763, [%r762+44];
	mad.lo.s32 	%r1075, %r763, %r1146, %r1075;
$L__BB334_227:
	setp.lt.s32 	%p101, %r361, 13;
	@%p101 bra 	$L__BB334_229;
	shl.b32 	%r764, %r35, 2;
	add.s32 	%r765, %r213, %r764;
	ld.shared.u32 	%r766, [%r765+48];
	mad.lo.s32 	%r1075, %r766, %r1145, %r1075;
$L__BB334_229:
	setp.lt.s32 	%p102, %r361, 14;
	@%p102 bra 	$L__BB334_231;
	shl.b32 	%r767, %r36, 2;
	add.s32 	%r768, %r213, %r767;
	ld.shared.u32 	%r769, [%r768+52];
	mad.lo.s32 	%r1075, %r769, %r1144, %r1075;
$L__BB334_231:
	setp.lt.s32 	%p103, %r361, 15;
	@%p103 bra 	$L__BB334_233;
	shl.b32 	%r770, %r37, 2;
	add.s32 	%r771, %r213, %r770;
	ld.shared.u32 	%r772, [%r771+56];
	mad.lo.s32 	%r1075, %r772, %r1143, %r1075;
$L__BB334_233:
	setp.lt.s32 	%p104, %r361, 16;
	@%p104 bra 	$L__BB334_235;
	shl.b32 	%r773, %r38, 2;
	add.s32 	%r774, %r213, %r773;
	ld.shared.u32 	%r775, [%r774+60];
	mad.lo.s32 	%r1075, %r775, %r1142, %r1075;
$L__BB334_235:
	mov.u32 	%r1089, %r2;
$L__BB334_236:
	shr.u32 	%r247, %r1089, 1;
	shfl.sync.down.b32	%r776|%p105, %r1075, %r247, %r15, -1;
	add.s32 	%r1075, %r776, %r1075;
	setp.gt.u32 	%p106, %r1089, 3;
	mov.u32 	%r1089, %r247;
	@%p106 bra 	$L__BB334_236;
	and.b32  	%r777, %r1, 31;
	rem.u32 	%r778, %r777, %r3;
	setp.eq.s32 	%p107, %r778, 0;
	@%p107 bra 	$L__BB334_238;
	bra.uni 	$L__BB334_239;
$L__BB334_238:
	mad.lo.s32 	%r779, %r1073, %r4, %r176;
	shl.b32 	%r780, %r779, 2;
	mov.u32 	%r781, _ZZ9cuda_gemmIiLi256ELi2ELi1ELi256ELi128ELi128ELi32ELi1ELi0EEviiiPT_S1_S1_iiE3Csh;
	add.s32 	%r782, %r781, %r780;
	st.shared.u32 	[%r782], %r1075;
$L__BB334_239:
	add.s32 	%r1073, %r1073, %r9;
	setp.lt.s32 	%p108, %r1073, %r13;
	@%p108 bra 	$L__BB334_203;
	bra.uni 	$L__BB334_202;

}
	// .globl	_Z9cuda_gemmIiLi256ELi2ELi1ELi256ELi128ELi128ELi32ELi1ELi1EEviiiPT_S1_S1_ii
.visible .entry _Z9cuda_gemmIiLi256ELi2ELi1ELi256ELi128ELi128ELi32ELi1ELi1EEviiiPT_S1_S1_ii(
	.param .u32 _Z9cuda_gemmIiLi256ELi2ELi1ELi256ELi128ELi128ELi32ELi1ELi1EEviiiPT_S1_S1_ii_param_0,
	.param .u32 _Z9cuda_gemmIiLi256ELi2ELi1ELi256ELi128ELi128ELi32ELi1ELi1EEviiiPT_S1_S1_ii_param_1,
	.param .u32 _Z9cuda_gemmIiLi256ELi2ELi1ELi256ELi128ELi128ELi32ELi1ELi1EEviiiPT_S1_S1_ii_param_2,
	.param .u64 .ptr .align 1 _Z9cuda_gemmIiLi256ELi2ELi1ELi256ELi128ELi128ELi32ELi1ELi1EEviiiPT_S1_S1_ii_param_3,
	.param .u64 .ptr .align 1 _Z9cuda_gemmIiLi256ELi2ELi1ELi256ELi128ELi128ELi32ELi1ELi1EEviiiPT_S1_S1_ii_param_4,
	.param .u64 .ptr .align 1 _Z9cuda_gemmIiLi256ELi2ELi1ELi256ELi128ELi128ELi32ELi1ELi1EEviiiPT_S1_S1_ii_param_5,
	.param .u32 _Z9cuda_gemmIiLi256ELi2ELi1ELi256ELi128ELi128ELi32ELi1ELi1EEviiiPT_S1_S1_ii_param_6,
	.param .u32 _Z9cuda_gemmIiLi256ELi2ELi1ELi256ELi128ELi128ELi32ELi1ELi1EEviiiPT_S1_S1_ii_param_7
)
.maxntid 256
{
	.reg .pred 	%p<32>;
	.reg .b16 	%rs<8>;
	.reg .b32 	%r<241>;
	.reg .b64 	%rd<50>;
	// demoted variable
	.shared .align 128 .b8 _ZZ9cuda_gemmIiLi256ELi2ELi1ELi256ELi128ELi128ELi32ELi1ELi1EEviiiPT_S1_S1_iiE11kron_fac_sh[16512];
	// demoted variable
	.shared .align 128 .b8 _ZZ9cuda_gemmIiLi256ELi2ELi1ELi256ELi128ELi128ELi32ELi1ELi1EEviiiPT_S1_S1_iiE3Ash[1024];
	// demoted variable
	.shared .align 128 .b8 _ZZ9cuda_gemmIiLi256ELi2ELi1ELi256ELi128ELi128ELi32ELi1ELi1EEviiiPT_S1_S1_iiE3Csh[256];
	ld.param.u64 	%rd14, [_Z9cuda_gemmIiLi256ELi2ELi1ELi256ELi128ELi128ELi32ELi1ELi1EEviiiPT_S1_S1_ii_param_3];
	ld.param.u64 	%rd15, [_Z9cuda_gemmIiLi256ELi2ELi1ELi256ELi128ELi128ELi32ELi1ELi1EEviiiPT_S1_S1_ii_param_4];
	ld.param.u64 	%rd16, [_Z9cuda_gemmIiLi256ELi2ELi1ELi256ELi128ELi128ELi32ELi1ELi1EEviiiPT_S1_S1_ii_param_5];
	cvta.to.global.u64 	%rd1, %rd14;
	cvta.to.global.u64 	%rd2, %rd15;
	cvta.to.global.u64 	%rd3, %rd16;
	mov.u32 	%r1, %tid.x;
	shr.u32 	%r83, %r1, 3;
	and.b32  	%r2, %r83, 1;
	mov.u32 	%r229, %ctaid.y;
	mov.u32 	%r4, %nctaid.y;
	shl.b32 	%r5, %r4, 1;
	setp.ge.u32 	%p1, %r229, %r5;
	@%p1 bra 	$L__BB335_33;
	mov.u32 	%r84, %ntid.x;
	mov.u32 	%r85, %ctaid.x;
	shr.u32 	%r6, %r1, 5;
	shl.b32 	%r86, %r85, 5;
	and.b32  	%r87, %r1, 31;
	or.b32  	%r7, %r86, %r87;
	mov.u32 	%r88, _ZZ9cuda_gemmIiLi256ELi2ELi1ELi256ELi128ELi128ELi32ELi1ELi1EEviiiPT_S1_S1_iiE11kron_fac_sh;
	mad.lo.s32 	%r8, %r87, 516, %r88;
	shr.u32 	%r9, %r84, 5;
	shl.b32 	%r89, %r1, 4;
	and.b32  	%r90, %r89, 112;
	shl.b32 	%r91, %r2, 7;
	or.b32  	%r92, %r91, %r90;
	mad.lo.s32 	%r10, %r2, -127, %r92;
	and.b32  	%r11, %r1, 7;
	shl.b32 	%r12, %r85, 6;
	add.s32 	%r13, %r1, %r84;
	max.u32 	%r93, %r13, 256;
	setp.lt.u32 	%p2, %r13, 256;
	selp.u32 	%r94, 1, 0, %p2;
	add.s32 	%r95, %r13, %r94;
	sub.s32 	%r96, %r93, %r95;
	div.u32 	%r97, %r96, %r84;
	add.s32 	%r14, %r97, %r94;
	max.u32 	%r98, %r13, 64;
	setp.lt.u32 	%p3, %r13, 64;
	selp.u32 	%r99, 1, 0, %p3;
	add.s32 	%r100, %r13, %r99;
	sub.s32 	%r101, %r98, %r100;
	div.u32 	%r102, %r101, %r84;
	add.s32 	%r15, %r102, %r99;
	add.s32 	%r103, %r15, 1;
	add.s32 	%r16, %r6, %r9;
	and.b32  	%r17, %r14, 3;
	shl.b32 	%r104, %r1, 2;
	mov.u32 	%r105, _ZZ9cuda_gemmIiLi256ELi2ELi1ELi256ELi128ELi128ELi32ELi1ELi1EEviiiPT_S1_S1_iiE3Ash;
	add.s32 	%r18, %r105, %r104;
	shl.b32 	%r19, %r84, 2;
	add.s32 	%r20, %r18, %r19;
	add.s32 	%r21, %r13, %r84;
	add.s32 	%r22, %r20, %r19;
	add.s32 	%r23, %r21, %r84;
	and.b32  	%r24, %r103, 3;
	mov.u32 	%r106, _ZZ9cuda_gemmIiLi256ELi2ELi1ELi256ELi128ELi128ELi32ELi1ELi1EEviiiPT_S1_S1_iiE3Csh;
	add.s32 	%r25, %r106, %r104;
	add.s32 	%r26, %r25, %r19;
	add.s32 	%r27, %r26, %r19;
	cvt.u16.u32 	%rs2, %r16;
	xor.b16  	%rs3, %rs2, 127;
	and.b16  	%rs4, %rs3, 255;
	cvt.u16.u32 	%rs5, %r9;
	and.b16  	%rs6, %rs5, 255;
	div.u16 	%rs7, %rs4, %rs6;
	and.b16  	%rs1, %rs7, 3;
	shl.b32 	%r107, %r6, 7;
	add.s32 	%r108, %r107, %r7;
	mul.wide.u32 	%rd17, %r108, 4;
	add.s64 	%rd4, %rd2, %rd17;
	shl.b32 	%r109, %r6, 2;
	add.s32 	%r28, %r8, %r109;
	shl.b32 	%r110, %r16, 7;
	add.s32 	%r111, %r110, %r7;
	mul.wide.u32 	%rd18, %r111, 4;
	add.s64 	%rd5, %rd2, %rd18;
	shl.b32 	%r29, %r9, 2;
	add.s32 	%r30, %r28, %r29;
	add.s32 	%r31, %r16, %r9;
	shl.b32 	%r112, %r31, 7;
	add.s32 	%r113, %r112, %r7;
	mul.wide.u32 	%rd19, %r113, 4;
	add.s64 	%rd6, %rd2, %rd19;
	add.s32 	%r32, %r30, %r29;
	or.b32  	%r114, %r92, %r2;
	shl.b32 	%r115, %r114, 2;
	add.s32 	%r33, %r105, %r115;
	add.s32 	%r34, %r33, 32;
	add.s32 	%r116, %r2, -1;
	and.b32  	%r117, %r116, 15;
	or.b32  	%r118, %r92, %r117;
	shl.b32 	%r119, %r118, 2;
	add.s32 	%r35, %r105, %r119;
	shl.b32 	%r36, %r84, 4;
	shl.b32 	%r37, %r84, 3;
	mul.lo.s32 	%r38, %r84, 12;
	mul.wide.u32 	%rd20, %r84, 4;
	add.s64 	%rd7, %rd1, %rd20;
	mul.wide.u32 	%rd21, %r84, 8;
	add.s64 	%rd8, %rd1, %rd21;
	mul.wide.u32 	%rd22, %r84, 12;
	add.s64 	%rd9, %rd1, %rd22;
	shr.u32 	%r39, %r84, 4;
	shl.b32 	%r168, %r10, 2;
$L__BB335_2:
	setp.eq.s32 	%p4, %r17, 3;
	shl.b32 	%r41, %r229, 8;
	mov.u32 	%r230, %r1;
	@%p4 bra 	$L__BB335_6;
	setp.eq.s32 	%p5, %r17, 0;
	add.s32 	%r120, %r41, %r1;
	mul.wide.s32 	%rd23, %r120, 4;
	add.s64 	%rd10, %rd1, %rd23;
	ld.global.u32 	%r121, [%rd10];
	st.shared.u32 	[%r18], %r121;
	mov.u32 	%r230, %r13;
	@%p5 bra 	$L__BB335_6;
	setp.eq.s32 	%p6, %r17, 1;
	cvt.u64.u32 	%rd24, %r19;
	add.s64 	%rd11, %rd10, %rd24;
	ld.global.u32 	%r122, [%rd11];
	st.shared.u32 	[%r20], %r122;
	mov.u32 	%r230, %r21;
	@%p6 bra 	$L__BB335_6;
	cvt.u64.u32 	%rd25, %r19;
	add.s64 	%rd26, %rd11, %rd25;
	ld.global.u32 	%r123, [%rd26];
	st.shared.u32 	[%r22], %r123;
	mov.u32 	%r230, %r23;
$L__BB335_6:
	setp.lt.u32 	%p7, %r14, 3;
	@%p7 bra 	$L__BB335_9;
	shl.b32 	%r124, %r230, 2;
	mov.u32 	%r125, _ZZ9cuda_gemmIiLi256ELi2ELi1ELi256ELi128ELi128ELi32ELi1ELi1EEviiiPT_S1_S1_iiE3Ash;
	add.s32 	%r233, %r125, %r124;
	add.s32 	%r232, %r230, %r41;
$L__BB335_8:
	mul.wide.s32 	%rd27, %r232, 4;
	add.s64 	%rd28, %rd7, %rd27;
	add.s64 	%rd29, %rd8, %rd27;
	add.s64 	%rd30, %rd9, %rd27;
	add.s64 	%rd31, %rd1, %rd27;
	ld.global.u32 	%r126, [%rd31];
	st.shared.u32 	[%r233], %r126;
	ld.global.u32 	%r127, [%rd28];
	add.s32 	%r128, %r233, %r19;
	st.shared.u32 	[%r128], %r127;
	ld.global.u32 	%r129, [%rd29];
	add.s32 	%r130, %r233, %r37;
	st.shared.u32 	[%r130], %r129;
	ld.global.u32 	%r131, [%rd30];
	add.s32 	%r132, %r233, %r38;
	st.shared.u32 	[%r132], %r131;
	add.s32 	%r230, %r230, %r19;
	add.s32 	%r233, %r233, %r36;
	add.s32 	%r232, %r232, %r19;
	setp.lt.u32 	%p8, %r230, 256;
	@%p8 bra 	$L__BB335_8;
$L__BB335_9:
	setp.gt.u32 	%p9, %r1, 63;
	@%p9 bra 	$L__BB335_16;
	setp.eq.s32 	%p10, %r24, 0;
	mov.u32 	%r231, %r1;
	@%p10 bra 	$L__BB335_14;
	setp.eq.s32 	%p11, %r24, 1;
	mov.b32 	%r133, 0;
	st.shared.u32 	[%r25], %r133;
	mov.u32 	%r231, %r13;
	@%p11 bra 	$L__BB335_14;
	setp.eq.s32 	%p12, %r24, 2;
	mov.b32 	%r134, 0;
	st.shared.u32 	[%r26], %r134;
	mov.u32 	%r231, %r21;
	@%p12 bra 	$L__BB335_14;
	mov.b32 	%r135, 0;
	st.shared.u32 	[%r27], %r135;
	mov.u32 	%r231, %r23;
$L__BB335_14:
	setp.lt.u32 	%p13, %r15, 3;
	@%p13 bra 	$L__BB335_16;
$L__BB335_15:
	shl.b32 	%r136, %r231, 2;
	mov.u32 	%r137, _ZZ9cuda_gemmIiLi256ELi2ELi1ELi256ELi128ELi128ELi32ELi1ELi1EEviiiPT_S1_S1_iiE3Csh;
	add.s32 	%r138, %r137, %r136;
	mov.b32 	%r139, 0;
	st.shared.u32 	[%r138], %r139;
	add.s32 	%r140, %r138, %r19;
	st.shared.u32 	[%r140], %r139;
	add.s32 	%r141, %r140, %r19;
	st.shared.u32 	[%r141], %r139;
	add.s32 	%r142, %r141, %r19;
	st.shared.u32 	[%r142], %r139;
	add.s32 	%r231, %r19, %r231;
	setp.lt.u32 	%p14, %r231, 64;
	@%p14 bra 	$L__BB335_15;
$L__BB335_16:
	setp.eq.s16 	%p15, %rs1, 2;
	mov.u32 	%r236, %r6;
	@%p15 bra 	$L__BB335_20;
	setp.eq.s16 	%p16, %rs1, 3;
	ld.global.u32 	%r143, [%rd4];
	st.shared.u32 	[%r28], %r143;
	mov.u32 	%r236, %r16;
	@%p16 bra 	$L__BB335_20;
	setp.eq.s16 	%p17, %rs1, 0;
	ld.global.u32 	%r144, [%rd5];
	st.shared.u32 	[%r30], %r144;
	mov.u32 	%r236, %r31;
	@%p17 bra 	$L__BB335_20;
	add.s32 	%r236, %r31, %r9;
	ld.global.u32 	%r145, [%rd6];
	st.shared.u32 	[%r32], %r145;
$L__BB335_20:
	shl.b32 	%r146, %r236, 7;
	add.s32 	%r147, %r146, %r7;
	mul.wide.u32 	%rd32, %r147, 4;
	add.s64 	%rd33, %rd2, %rd32;
	ld.global.u32 	%r148, [%rd33];
	shl.b32 	%r149, %r236, 2;
	add.s32 	%r150, %r8, %r149;
	st.shared.u32 	[%r150], %r148;
	add.s32 	%r151, %r236, %r9;
	shl.b32 	%r152, %r151, 7;
	add.s32 	%r153, %r152, %r7;
	mul.wide.u32 	%rd34, %r153, 4;
	add.s64 	%rd35, %rd2, %rd34;
	ld.global.u32 	%r154, [%rd35];
	add.s32 	%r155, %r150, %r29;
	st.shared.u32 	[%r155], %r154;
	add.s32 	%r156, %r151, %r9;
	shl.b32 	%r157, %r156, 7;
	add.s32 	%r158, %r157, %r7;
	mul.wide.u32 	%rd36, %r158, 4;
	add.s64 	%rd37, %rd2, %rd36;
	ld.global.u32 	%r159, [%rd37];
	add.s32 	%r160, %r155, %r29;
	st.shared.u32 	[%r160], %r159;
	add.s32 	%r161, %r156, %r9;
	shl.b32 	%r162, %r161, 7;
	add.s32 	%r163, %r162, %r7;
	mul.wide.u32 	%rd38, %r163, 4;
	add.s64 	%rd39, %rd2, %rd38;
	ld.global.u32 	%r164, [%rd39];
	add.s32 	%r165, %r160, %r29;
	st.shared.u32 	[%r165], %r164;
	add.s32 	%r236, %r29, %r236;
	setp.lt.u32 	%p18, %r236, 128;
	@%p18 bra 	$L__BB335_20;
	shr.u32 	%r238, %r1, 4;
	bar.sync 	0;
	ld.shared.u32 	%r59, [%r33];
	ld.shared.u32 	%r60, [%r33+4];
	ld.shared.u32 	%r61, [%r33+8];
	ld.shared.u32 	%r62, [%r33+12];
	ld.shared.u32 	%r63, [%r33+16];
	ld.shared.u32 	%r64, [%r33+20];
	ld.shared.u32 	%r65, [%r33+24];
	ld.shared.u32 	%r66, [%r33+28];
	ld.shared.u32 	%r67, [%r34];
	ld.shared.u32 	%r68, [%r33+36];
	ld.shared.u32 	%r69, [%r33+40];
	ld.shared.u32 	%r70, [%r33+44];
	ld.shared.u32 	%r71, [%r33+48];
	ld.shared.u32 	%r72, [%r33+52];
	ld.shared.u32 	%r73, [%r33+56];
	ld.shared.u32 	%r74, [%r35];
$L__BB335_22:
	setp.eq.s32 	%p19, %r2, 0;
	setp.ne.s32 	%p20, %r11, 0;
	mov.u32 	%r166, _ZZ9cuda_gemmIiLi256ELi2ELi1ELi256ELi128ELi128ELi32ELi1ELi1EEviiiPT_S1_S1_iiE11kron_fac_sh;
	mad.lo.s32 	%r167, %r238, 516, %r166;
	add.s32 	%r169, %r167, %r168;
	ld.shared.u32 	%r170, [%r169];
	mul.lo.s32 	%r171, %r170, %r59;
	ld.shared.u32 	%r172, [%r169+4];
	mad.lo.s32 	%r173, %r172, %r60, %r171;
	ld.shared.u32 	%r174, [%r169+8];
	mad.lo.s32 	%r175, %r174, %r61, %r173;
	ld.shared.u32 	%r176, [%r169+12];
	mad.lo.s32 	%r177, %r176, %r62, %r175;
	ld.shared.u32 	%r178, [%r169+16];
	mad.lo.s32 	%r179, %r178, %r63, %r177;
	ld.shared.u32 	%r180, [%r169+20];
	mad.lo.s32 	%r181, %r180, %r64, %r179;
	ld.shared.u32 	%r182, [%r169+24];
	mad.lo.s32 	%r183, %r182, %r65, %r181;
	ld.shared.u32 	%r184, [%r169+28];
	mad.lo.s32 	%r185, %r184, %r66, %r183;
	ld.shared.u32 	%r186, [%r169+32];
	mad.lo.s32 	%r187, %r186, %r67, %r185;
	ld.shared.u32 	%r188, [%r169+36];
	mad.lo.s32 	%r189, %r188, %r68, %r187;
	ld.shared.u32 	%r190, [%r169+40];
	mad.lo.s32 	%r191, %r190, %r69, %r189;
	ld.shared.u32 	%r192, [%r169+44];
	mad.lo.s32 	%r193, %r192, %r70, %r191;
	ld.shared.u32 	%r194, [%r169+48];
	mad.lo.s32 	%r195, %r194, %r71, %r193;
	ld.shared.u32 	%r196, [%r169+52];
	mad.lo.s32 	%r197, %r196, %r72, %r195;
	ld.shared.u32 	%r198, [%r169+56];
	mad.lo.s32 	%r199, %r198, %r73, %r197;
	selp.b32 	%r200, 0, -64, %p19;
	add.s32 	%r201, %r169, %r200;
	ld.shared.u32 	%r202, [%r201+60];
	mad.lo.s32 	%r203, %r202, %r74, %r199;
	shfl.sync.down.b32	%r204|%p21, %r203, 4, 6175, -1;
	add.s32 	%r205, %r204, %r203;
	shfl.sync.down.b32	%r206|%p22, %r205, 2, 6175, -1;
	add.s32 	%r207, %r206, %r205;
	shfl.sync.down.b32	%r208|%p23, %r207, 1, 6175, -1;
	add.s32 	%r76, %r208, %r207;
	@%p20 bra 	$L__BB335_24;
	shl.b32 	%r209, %r2, 2;
	shl.b32 	%r210, %r238, 3;
	or.b32  	%r211, %r210, %r209;
	mov.u32 	%r212, _ZZ9cuda_gemmIiLi256ELi2ELi1ELi256ELi128ELi128ELi32ELi1ELi1EEviiiPT_S1_S1_iiE3Csh;
	add.s32 	%r213, %r212, %r211;
	st.shared.u32 	[%r213], %r76;
$L__BB335_24:
	add.s32 	%r238, %r238, %r39;
	setp.lt.u32 	%p24, %r238, 32;
	@%p24 bra 	$L__BB335_22;
	bar.sync 	0;
	@%p9 bra 	$L__BB335_32;
	setp.eq.s32 	%p26, %r24, 0;
	add.s32 	%r78, %r41, %r12;
	mov.u32 	%r239, %r1;
	@%p26 bra 	$L__BB335_30;
	setp.eq.s32 	%p27, %r24, 1;
	add.s32 	%r214, %r78, %r1;
	ld.shared.u32 	%r215, [%r25];
	mul.wide.s32 	%rd40, %r214, 4;
	add.s64 	%rd12, %rd3, %rd40;
	st.global.u32 	[%rd12], %r215;
	mov.u32 	%r239, %r13;
	@%p27 bra 	$L__BB335_30;
	setp.eq.s32 	%p28, %r24, 2;
	ld.shared.u32 	%r216, [%r26];
	cvt.u64.u32 	%rd41, %r19;
	add.s64 	%rd13, %rd12, %rd41;
	st.global.u32 	[%rd13], %r216;
	mov.u32 	%r239, %r21;
	@%p28 bra 	$L__BB335_30;
	cvt.u64.u32 	%rd42, %r19;
	ld.shared.u32 	%r217, [%r27];
	add.s64 	%rd43, %rd13, %rd42;
	st.global.u32 	[%rd43], %r217;
	mov.u32 	%r239, %r23;
$L__BB335_30:
	setp.lt.u32 	%p29, %r15, 3;
	@%p29 bra 	$L__BB335_32;
$L__BB335_31:
	add.s32 	%r218, %r78, %r239;
	shl.b32 	%r219, %r239, 2;
	mov.u32 	%r220, _ZZ9cuda_gemmIiLi256ELi2ELi1ELi256ELi128ELi128ELi32ELi1ELi1EEviiiPT_S1_S1_iiE3Csh;
	add.s32 	%r221, %r220, %r219;
	ld.shared.u32 	%r222, [%r221];
	mul.wide.s32 	%rd44, %r218, 4;
	add.s64 	%rd45, %rd3, %rd44;
	st.global.u32 	[%rd45], %r222;
	add.s32 	%r223, %r221, %r19;
	ld.shared.u32 	%r224, [%r223];
	cvt.u64.u32 	%rd46, %r19;
	add.s64 	%rd47, %rd45, %rd46;
	st.global.u32 	[%rd47], %r224;
	add.s32 	%r225, %r223, %r19;
	ld.shared.u32 	%r226, [%r225];
	add.s64 	%rd48, %rd47, %rd46;
	st.global.u32 	[%rd48], %r226;
	add.s32 	%r227, %r225, %r19;
	ld.shared.u32 	%r228, [%r227];
	add.s64 	%rd49, %rd48, %rd46;
	st.global.u32 	[%rd49], %r228;
	add.s32 	%r239, %r19, %r239;
	setp.lt.u32 	%p30, %r239, 64;
	@%p30 bra 	$L__BB335_31;
$L__BB335_32:
	add.s32 	%r229, %r229, %r4;
	setp.lt.u32 	%p31, %r229, %r5;
	@%p31 bra 	$L__BB335_2;
$L__BB335_33:
	ret;

}
	// .globl	_Z9cuda_gemmIiLi256ELi2ELi1ELi512ELi2ELi2ELi32ELi0ELi0EEviiiPT_S1_S1_ii
.visible .entry _Z9cuda_gemmIiLi256ELi2ELi1ELi512ELi2ELi2ELi32ELi0ELi0EEviiiPT_S1_S1_ii(
	.param .u32 _Z9cuda_gemmIiLi256ELi2ELi1ELi512ELi2ELi2ELi32ELi0ELi0EEviiiPT_S1_S1_ii_param_0,
	.param .u32 _Z9cuda_gemmIiLi256ELi2ELi1ELi512ELi2ELi2ELi32ELi0ELi0EEviiiPT_S1_S1_ii_param_1,
	.param .u32 _Z9cuda_gemmIiLi256ELi2ELi1ELi512ELi2ELi2ELi32ELi0ELi0EEviiiPT_S1_S1_ii_param_2,
	.param .u64 .ptr .align 1 _Z9cuda_gemmIiLi256ELi2ELi1ELi512ELi2ELi2ELi32ELi0ELi0EEviiiPT_S1_S1_ii_param_3,
	.param .u64 .ptr .align 1 _Z9cuda_gemmIiLi256ELi2ELi1ELi512ELi2ELi2ELi32ELi0ELi0EEviiiPT_S1_S1_ii_param_4,
	.param .u64 .ptr .align 1 _Z9cuda_gemmIiLi256ELi2ELi1ELi512ELi2ELi2ELi32ELi0ELi0EEviiiPT_S1_S1_ii_param_5,
	.param .u32 _Z9cuda_gemmIiLi256ELi2ELi1ELi512ELi2ELi2ELi32ELi0ELi0EEviiiPT_S1_S1_ii_param_6,
	.param .u32 _Z9cuda_gemmIiLi256ELi2ELi1ELi512ELi2ELi2ELi32ELi0ELi0EEviiiPT_S1_S1_ii_param_7
)
.maxntid 256
{
	.reg .pred 	%p<54>;
	.reg .b16 	%rs<6>;
	.reg .b32 	%r<321>;
	.reg .b64 	%rd<40>;
	// demoted variable
	.shared .align 128 .b8 _ZZ9cuda_gemmIiLi256ELi2ELi1ELi512ELi2ELi2ELi32ELi0ELi0EEviiiPT_S1_S1_iiE11kron_fac_sh[24];
	// demoted variable
	.shared .align 128 .b8 _ZZ9cuda_gemmIiLi256ELi2ELi1ELi512ELi2ELi2ELi32ELi0ELi0EEviiiPT_S1_S1_iiE3Ash[2048];
	// demoted variable
	.shared .align 128 .b8 _ZZ9cuda_gemmIiLi256ELi2ELi1ELi512ELi2ELi2ELi32ELi0ELi0EEviiiPT_S1_S1_iiE3Csh[2048];
	ld.param.u32 	%r118, [_Z9cuda_gemmIiLi256ELi2ELi1ELi512ELi2ELi2ELi32ELi0ELi0EEviiiPT_S1_S1_ii_param_1];
	ld.param.u32 	%r119, [_Z9cuda_gemmIiLi256ELi2ELi1ELi512ELi2ELi2ELi32ELi0ELi0EEviiiPT_S1_S1_ii_param_2];
	ld.param.u64 	%rd10, [_Z9cuda_gemmIiLi256ELi2ELi1ELi512ELi2ELi2ELi32ELi0ELi0EEviiiPT_S1_S1_ii_param_3];
	ld.param.u64 	%rd9, [_Z9cuda_gemmIiLi256ELi2ELi1ELi512ELi2ELi2ELi32ELi0ELi0EEviiiPT_S1_S1_ii_param_4];
	ld.param.u64 	%rd11, [_Z9cuda_gemmIiLi256ELi2ELi1ELi512ELi2ELi2ELi32ELi0ELi0EEviiiPT_S1_S1_ii_param_5];
	ld.param.u32 	%r120, [_Z9cuda_gemmIiLi256ELi2ELi1ELi512ELi2ELi2ELi32ELi0ELi0EEviiiPT_S1_S1_ii_param_6];
	ld.param.u32 	%r121, [_Z9cuda_gemmIiLi256ELi2ELi1ELi512ELi2ELi2ELi32ELi0ELi0EEviiiPT_S1_S1_ii_param_7];
	cvta.to.global.u64 	%rd1, %rd10;
	cvta.to.global.u64 	%rd2, %rd11;
	mov.u32 	%r1, %tid.x;
	and.b32  	%r2, %r1, 31;
	setp.lt.s32 	%p1, %r121, 16;
	shr.u32 	%r3, %r121, 4;
	selp.b32 	%r4, 1, %r3, %p1;
	mul.lo.s32 	%r5, %r121, %r120;
	setp.ge.u32 	%p2, %r1, %r5;
	@%p2 bra 	$L__BB336_3;
	mov.u32 	%r6, %ntid.x;
	cvta.to.global.u64 	%rd3, %rd9;
	mov.u32 	%r284, %r1;
$L__BB336_2:
	mul.wide.u32 	%rd12, %r284, 4;
	add.s64 	%rd13, %rd3, %rd12;
	ld.global.u32 	%r122, [%rd13];
	rem.u32 	%r123, %r284, %r120;
	mov.u32 	%r124, _ZZ9cuda_gemmIiLi256ELi2ELi1ELi512ELi2ELi2ELi32ELi0ELi0EEviiiPT_S1_S1_iiE11kron_fac_sh;
	mad.lo.s32 	%r125, %r123, 12, %r124;
	div.u32 	%r126, %r284, %r121;
	shl.b32 	%r127, %r126, 2;
	add.s32 	%r128, %r125, %r127;
	st.shared.u32 	[%r128], %r122;
	add.s32 	%r284, %r284, %r6;
	setp.lt.u32 	%p3, %r284, %r5;
	@%p3 bra 	$L__BB336_2;
$L__BB336_3:
	div.s32 	%r9, 512, %r121;
	mul.lo.s32 	%r129, %r9, %r4;
	min.s32 	%r10, %r129, 256;
	div.u32 	%r12, %r1, %r10;
	mul.lo.s32 	%r130, %r12, %r10;
	sub.s32 	%r131, %r1, %r130;
	div.u32 	%r11, %r131, %r4;
	mov.u32 	%r13, %ntid.x;
	div.u32 	%r14, %r13, %r10;
	mov.u32 	%r287, %ctaid.y;
	mov.u32 	%r16, %nctaid.y;
	shl.b32 	%r17, %r16, 1;
	setp.ge.u32 	%p4, %r287, %r17;
	@%p4 bra 	$L__BB336_67;
	mov.u32 	%r133, %ctaid.x;
	shl.b32 	%r18, %r133, 9;
	and.b32  	%r19, %r11, 1;
	rem.u32 	%r134, %r1, %r4;
	shl.b32 	%r20, %r134, 1;
	min.s32 	%r21, %r120, 2;
	shl.b32 	%r135, %r121, 8;
	sub.s32 	%r22, 8223, %r135;
	shl.b32 	%r136, %r4, 8;
	sub.s32 	%r23, 8223, %r136;
	mul.lo.s32 	%r24, %r9, %r133;
	add.s32 	%r25, %r1, %r13;
	cvt.u16.u32 	%rs3, %r25;
	sub.s16 	%rs4, 511, %rs3;
	cvt.u16.u32 	%rs5, %r13;
	div.u16 	%rs1, %rs4, %rs5;
	and.b16  	%rs2, %rs1, 3;
	shl.b32 	%r137, %r1, 2;
	mov.u32 	%r138, _ZZ9cuda_gemmIiLi256ELi2ELi1ELi512ELi2ELi2ELi32ELi0ELi0EEviiiPT_S1_S1_iiE3Ash;
	add.s32 	%r26, %r138, %r137;
	shl.b32 	%r27, %r13, 2;
	add.s32 	%r28, %r26, %r27;
	add.s32 	%r29, %r25, %r13;
	add.s32 	%r30, %r29, %r13;
	mov.u32 	%r139, _ZZ9cuda_gemmIiLi256ELi2ELi1ELi512ELi2ELi2ELi32ELi0ELi0EEviiiPT_S1_S1_iiE3Csh;
	add.s32 	%r31, %r139, %r137;
	add.s32 	%r32, %r31, %r27;
	add.s32 	%r33, %r32, %r27;
	xor.b32  	%r34, %r19, 1;
	setp.lt.s32 	%p5, %r19, %r121;
	selp.b32 	%r140, 0, %r121, %p5;
	sub.s32 	%r35, %r19, %r140;
	add.s32 	%r141, %r19, 1;
	setp.lt.s32 	%p6, %r141, %r121;
	selp.b32 	%r142, 0, %r121, %p6;
	sub.s32 	%r36, %r141, %r142;
	shl.b32 	%r37, %r13, 4;
	mul.lo.s32 	%r38, %r13, 12;
	mul.wide.u32 	%rd14, %r13, 4;
	add.s64 	%rd4, %rd1, %rd14;
	mul.wide.u32 	%rd15, %r13, 8;
	add.s64 	%rd5, %rd1, %rd15;
	mul.wide.u32 	%rd16, %r13, 12;
	add.s64 	%rd6, %rd1, %rd16;
	cvt.u64.u32 	%rd18, %r27;
$L__BB336_5:
	setp.eq.s16 	%p7, %rs2, 2;
	mul.lo.s32 	%r42, %r287, %r119;
	mov.u32 	%r288, %r1;
	@%p7 bra 	$L__BB336_9;
	setp.eq.s16 	%p8, %rs2, 3;
	add.s32 	%r143, %r42, %r18;
	add.s32 	%r144, %r143, %r1;
	mul.wide.s32 	%rd17, %r144, 4;
	add.s64 	%rd7, %rd1, %rd17;
	ld.global.u32 	%r145, [%rd7];
	st.shared.u32 	[%r26], %r145;
	mov.u32 	%r288, %r25;
	@%p8 bra 	$L__BB336_9;
	setp.eq.s16 	%p9, %rs2, 0;
	add.s64 	%rd8, %rd7, %rd18;
	ld.global.u32 	%r146, [%rd8];
	st.shared.u32 	[%r28], %r146;
	mov.u32 	%r288, %r29;
	@%p9 bra 	$L__BB336_9;
	add.s64 	%rd20, %rd8, %rd18;
	ld.global.u32 	%r147, [%rd20];
	add.s32 	%r148, %r28, %r27;
	st.shared.u32 	[%r148], %r147;
	mov.u32 	%r288, %r30;
$L__BB336_9:
	setp.lt.u16 	%p10, %rs1, 2;
	@%p10 bra 	$L__BB336_12;
	shl.b32 	%r149, %r288, 2;
	mov.u32 	%r150, _ZZ9cuda_gemmIiLi256ELi2ELi1ELi512ELi2ELi2ELi32ELi0ELi0EEviiiPT_S1_S1_iiE3Ash;
	add.s32 	%r290, %r150, %r149;
	add.s32 	%r151, %r18, %r288;
	add.s32 	%r289, %r151, %r42;
$L__BB336_11:
	mul.wide.s32 	%rd21, %r289, 4;
	add.s64 	%rd22, %rd4, %rd21;
	add.s64 	%rd23, %rd5, %rd21;
	add.s64 	%rd24, %rd6, %rd21;
	add.s64 	%rd25, %rd1, %rd21;
	ld.global.u32 	%r152, [%rd25];
	st.shared.u32 	[%r290], %r152;
	ld.global.u32 	%r153, [%rd22];
	add.s32 	%r154, %r290, %r27;
	st.shared.u32 	[%r154], %r153;
	ld.global.u32 	%r155, [%rd23];
	shl.b32 	%r156, %r13, 3;
	add.s32 	%r157, %r290, %r156;
	st.shared.u32 	[%r157], %r155;
	ld.global.u32 	%r158, [%rd24];
	add.s32 	%r159, %r290, %r38;
	st.shared.u32 	[%r159], %r158;
	add.s32 	%r288, %r288, %r27;
	add.s32 	%r290, %r290, %r37;
	add.s32 	%r289, %r289, %r27;
	setp.lt.u32 	%p11, %r288, 512;
	@%p11 bra 	$L__BB336_11;
$L__BB336_12:
	mov.u32 	%r292, %r1;
	@%p7 bra 	$L__BB336_16;
	setp.eq.s16 	%p13, %rs2, 3;
	mov.b32 	%r160, 0;
	st.shared.u32 	[%r31], %r160;
	mov.u32 	%r292, %r25;
	@%p13 bra 	$L__BB336_16;
	setp.eq.s16 	%p14, %rs2, 0;
	mov.b32 	%r161, 0;
	st.shared.u32 	[%r32], %r161;
	mov.u32 	%r292, %r29;
	@%p14 bra 	$L__BB336_16;
	mov.b32 	%r162, 0;
	st.shared.u32 	[%r33], %r162;
	mov.u32 	%r292, %r30;
$L__BB336_16:
	@%p10 bra 	$L__BB336_18;
$L__BB336_17:
	shl.b32 	%r163, %r292, 2;
	mov.u32 	%r164, _ZZ9cuda_gemmIiLi256ELi2ELi1ELi512ELi2ELi2ELi32ELi0ELi0EEviiiPT_S1_S1_iiE3Csh;
	add.s32 	%r165, %r164, %r163;
	mov.b32 	%r166, 0;
	st.shared.u32 	[%r165], %r166;
	add.s32 	%r167, %r165, %r27;
	st.shared.u32 	[%r167], %r166;
	add.s32 	%r168, %r167, %r27;
	st.shared.u32 	[%r168], %r166;
	add.s32 	%r169, %r168, %r27;
	st.shared.u32 	[%r169], %r166;
	add.s32 	%r292, %r27, %r292;
	setp.lt.u32 	%p16, %r292, 512;
	@%p16 bra 	$L__BB336_17;
$L__BB336_18:
	setp.lt.s32 	%p17, %r9, 1;
	bar.sync 	0;
	@%p17 bra 	$L__BB336_60;
	setp.ne.s32 	%p18, %r4, 1;
	@%p18 bra 	$L__BB336_33;
	mov.b32 	%r296, 0;
$L__BB336_21:
	setp.lt.s32 	%p39, %r121, 1;
	add.s32 	%r58, %r296, %r11;
	mad.lo.s32 	%r59, %r58, %r121, %r20;
	@%p39 bra 	$L__BB336_23;
	add.s32 	%r212, %r59, %r19;
	shl.b32 	%r213, %r212, 2;
	mov.u32 	%r214, _ZZ9cuda_gemmIiLi256ELi2ELi1ELi512ELi2ELi2ELi32ELi0ELi0EEviiiPT_S1_S1_iiE3Ash;
	add.s32 	%r215, %r214, %r213;
	ld.shared.u32 	%r318, [%r215];
$L__BB336_23:
	setp.lt.s32 	%p40, %r121, 2;
	@%p40 bra 	$L__BB336_25;
	add.s32 	%r216, %r59, %r34;
	shl.b32 	%r217, %r216, 2;
	mov.u32 	%r218, _ZZ9cuda_gemmIiLi256ELi2ELi1ELi512ELi2ELi2ELi32ELi0ELi0EEviiiPT_S1_S1_iiE3Ash;
	add.s32 	%r219, %r218, %r217;
	ld.shared.u32 	%r317, [%r219];
$L__BB336_25:
	setp.lt.s32 	%p41, %r12, %r21;
	@%p41 bra 	$L__BB336_27;
$L__BB336_26:
	add.s32 	%r296, %r296, %r10;
	setp.lt.s32 	%p47, %r296, %r9;
	@%p47 bra 	$L__BB336_21;
	bra.uni 	$L__BB336_60;
$L__BB336_27:
	rem.s32 	%r220, %r2, %r121;
	shl.b32 	%r221, %r220, 2;
	mov.u32 	%r222, _ZZ9cuda_gemmIiLi256ELi2ELi1ELi512ELi2ELi2ELi32ELi0ELi0EEviiiPT_S1_S1_iiE11kron_fac_sh;
	add.s32 	%r65, %r222, %r221;
	mov.u32 	%r299, %r12;
$L__BB336_28:
	mad.lo.s32 	%r224, %r299, 12, %r65;
	ld.shared.u32 	%r67, [%r224];
	mov.b32 	%r301, 0;
	@%p39 bra 	$L__BB336_30;
	shfl.sync.idx.b32	%r225|%p43, %r67, %r35, %r22, -1;
	mul.lo.s32 	%r301, %r225, %r318;
$L__BB336_30:
	@%p40 bra 	$L__BB336_32;
	shfl.sync.idx.b32	%r226|%p45, %r67, %r36, %r22, -1;
	mad.lo.s32 	%r301, %r226, %r317, %r301;
$L__BB336_32:
	mad.lo.s32 	%r227, %r299, %r9, %r58;
	shl.b32 	%r228, %r227, 2;
	mov.u32 	%r229, _ZZ9cuda_gemmIiLi256ELi2ELi1ELi512ELi2ELi2ELi32ELi0ELi0EEviiiPT_S1_S1_iiE3Csh;
	add.s32 	%r230, %r229, %r228;
	ld.shared.u32 	%r231, [%r230];
	add.s32 	%r232, %r231, %r301;
	st.shared.u32 	[%r230], %r232;
	add.s32 	%r299, %r299, %r14;
	setp.lt.s32 	%p46, %r299, %r21;
	@%p46 bra 	$L__BB336_28;
	bra.uni 	$L__BB336_26;
$L__BB336_33:
	setp.gt.u32 	%p19, %r121, 31;
	@%p19 bra 	$L__BB336_37;
	mov.b32 	%r313, 0;
$L__BB336_35:
	add.s32 	%r97, %r313, %r11;
	mad.lo.s32 	%r98, %r97, %r121, %r20;
	add.s32 	%r171, %r98, %r19;
	shl.b32 	%r172, %r171, 2;
	mov.u32 	%r173, _ZZ9cuda_gemmIiLi256ELi2ELi1ELi512ELi2ELi2ELi32ELi0ELi0EEviiiPT_S1_S1_iiE3Ash;
	add.s32 	%r174, %r173, %r172;
	ld.shared.u32 	%r318, [%r174];
	setp.gt.s32 	%p20, %r121, 1;
	@%p20 bra 	$L__BB336_36;
	bra.uni 	$L__BB336_54;
$L__BB336_36:
	add.s32 	%r175, %r98, %r34;
	shl.b32 	%r176, %r175, 2;
	add.s32 	%r178, %r173, %r176;
	ld.shared.u32 	%r317, [%r178];
	bra.uni 	$L__BB336_54;
$L__BB336_37:
	mov.b32 	%r304, 0;
$L__BB336_38:
	setp.lt.s32 	%p27, %r121, 1;
	add.s32 	%r76, %r304, %r11;
	mad.lo.s32 	%r77, %r76, %r121, %r20;
	@%p27 bra 	$L__BB336_40;
	add.s32 	%r190, %r77, %r19;
	shl.b32 	%r191, %r190, 2;
	mov.u32 	%r192, _ZZ9cuda_gemmIiLi256ELi2ELi1ELi512ELi2ELi2ELi32ELi0ELi0EEviiiPT_S1_S1_iiE3Ash;
	add.s32 	%r193, %r192, %r191;
	ld.shared.u32 	%r318, [%r193];
$L__BB336_40:
	setp.lt.s32 	%p28, %r121, 2;
	@%p28 bra 	$L__BB336_42;
	add.s32 	%r194, %r77, %r34;
	shl.b32 	%r195, %r194, 2;
	mov.u32 	%r196, _ZZ9cuda_gemmIiLi256ELi2ELi1ELi512ELi2ELi2ELi32ELi0ELi0EEviiiPT_S1_S1_iiE3Ash;
	add.s32 	%r197, %r196, %r195;
	ld.shared.u32 	%r317, [%r197];
$L__BB336_42:
	setp.lt.s32 	%p29, %r12, %r21;
	@%p29 bra 	$L__BB336_44;
$L__BB336_43:
	add.s32 	%r304, %r304, %r10;
	setp.lt.s32 	%p38, %r304, %r9;
	@%p38 bra 	$L__BB336_38;
	bra.uni 	$L__BB336_60;
$L__BB336_44:
	rem.s32 	%r198, %r2, %r121;
	shl.b32 	%r199, %r198, 2;
	mov.u32 	%r200, _ZZ9cuda_gemmIiLi256ELi2ELi1ELi512ELi2ELi2ELi32ELi0ELi0EEviiiPT_S1_S1_iiE11kron_fac_sh;
	add.s32 	%r83, %r200, %r199;
	mov.u32 	%r307, %r12;
$L__BB336_45:
	mad.lo.s32 	%r202, %r307, 12, %r83;
	ld.shared.u32 	%r85, [%r202];
	mov.b32 	%r311, 0;
	@%p27 bra 	$L__BB336_47;
	shfl.sync.idx.b32	%r203|%p31, %r85, %r35, %r22, -1;
	mul.lo.s32 	%r311, %r203, %r318;
$L__BB336_47:
	@%p28 bra 	$L__BB336_49;
	shfl.sync.idx.b32	%r204|%p33, %r85, %r36, %r22, -1;
	mad.lo.s32 	%r311, %r204, %r317, %r311;
$L__BB336_49:
	mov.u32 	%r309, %r3;
$L__BB336_50:
	shr.u32 	%r91, %r309, 1;
	shfl.sync.down.b32	%r205|%p34, %r311, %r91, %r23, -1;
	add.s32 	%r311, %r205, %r311;
	setp.gt.u32 	%p35, %r309, 3;
	mov.u32 	%r309, %r91;
	@%p35 bra 	$L__BB336_50;
	rem.u32 	%r206, %r2, %r4;
	setp.eq.s32 	%p36, %r206, 0;
	@%p36 bra 	$L__BB336_52;
	bra.uni 	$L__BB336_53;
$L__BB336_52:
	mad.lo.s32 	%r207, %r307, %r9, %r76;
	shl.b32 	%r208, %r207, 2;
	mov.u32 	%r209, _ZZ9cuda_gemmIiLi256ELi2ELi1ELi512ELi2ELi2ELi32ELi0ELi0EEviiiPT_S1_S1_iiE3Csh;
	add.s32 	%r210, %r209, %r208;
	st.shared.u32 	[%r210], %r311;
$L__BB336_53:
	add.s32 	%r307, %r307, %r14;
	setp.lt.s32 	%p37, %r307, %r21;
	@%p37 bra 	$L__BB336_45;
	bra.uni 	$L__BB336_43;
$L__BB336_54:
	setp.lt.s32 	%p21, %r12, %r21;
	@%p21 bra 	$L__BB336_55;
	bra.uni 	$L__BB336_59;
$L__BB336_55:
	rem.u32 	%r179, %r2, %r121;
	shl.b32 	%r180, %r179, 2;
	mov.u32 	%r181, _ZZ9cuda_gemmIiLi256ELi2ELi1ELi512ELi2ELi2ELi32ELi0ELi0EEviiiPT_S1_S1_iiE11kron_fac_sh;
	add.s32 	%r100, %r181, %r180;
	mov.u32 	%r315, %r12;
$L__BB336_56:
	setp.lt.s32 	%p22, %r121, 2;
	mad.lo.s32 	%r182, %r315, 12, %r100;
	ld.shared.u32 	%r104, [%r182];
	shfl.sync.idx.b32	%r183|%p23, %r104, %r35, %r22, -1;
	mul.lo.s32 	%r316, %r183, %r318;
	@%p22 bra 	$L__BB336_58;
	shfl.sync.idx.b32	%r184|%p24, %r104, %r36, %r22, -1;
	mad.lo.s32 	%r316, %r184, %r317, %r316;
$L__BB336_58:
	mad.lo.s32 	%r185, %r315, %r9, %r97;
	shl.b32 	%r186, %r185, 2;
	mov.u32 	%r187, _ZZ9cuda_gemmIiLi256ELi2ELi1ELi512ELi2ELi2ELi32ELi0ELi0EEviiiPT_S1_S1_iiE3Csh;
	add.s32 	%r188, %r187, %r186;
	st.shared.u32 	[%r188], %r316;
	add.s32 	%r315, %r315, %r14;
	setp.lt.s32 	%p25, %r315, %r21;
	@%p25 bra 	$L__BB336_56;
$L__BB336_59:
	add.s32 	%r313, %r313, %r10;
	setp.lt.s32 	%p26, %r313, %r9;
	@%p26 bra 	$L__BB336_35;
$L__BB336_60:
	bar.sync 	0;
	mad.lo.s32 	%r112, %r287, %r118, %r24;
	div.s32 	%r113, %r119, %r121;
	mov.u32 	%r319, %r1;
	@%p7 bra 	$L__BB336_64;
	setp.eq.s16 	%p49, %rs2, 3;
	div.s32 	%r233, %r1, %r9;
	mad.lo.s32 	%r234, %r113, %r233, %r112;
	mul.lo.s32 	%r235, %r233, %r9;
	sub.s32 	%r236, %r1, %r235;
	add.s32 	%r237, %r234, %r236;
	ld.shared.u32 	%r238, [%r31];
	mul.wide.s32 	%rd26, %r237, 4;
	add.s64 	%rd27, %rd2, %rd26;
	st.global.u32 	[%rd27], %r238;
	mov.u32 	%r319, %r25;
	@%p49 bra 	$L__BB336_64;
	setp.eq.s16 	%p50, %rs2, 0;
	div.s32 	%r239, %r25, %r9;
	mad.lo.s32 	%r240, %r113, %r239, %r112;
	mul.lo.s32 	%r241, %r239, %r9;
	sub.s32 	%r242, %r25, %r241;
	add.s32 	%r243, %r240, %r242;
	ld.shared.u32 	%r244, [%r32];
	mul.wide.s32 	%rd28, %r243, 4;
	add.s64 	%rd29, %rd2, %rd28;
	st.global.u32 	[%rd29], %r244;
	mov.u32 	%r319, %r29;
	@%p50 bra 	$L__BB336_64;
	div.s32 	%r245, %r29, %r9;
	mad.lo.s32 	%r246, %r113, %r245, %r112;
	mul.lo.s32 	%r247, %r245, %r9;
	sub.s32 	%r248, %r29, %r247;
	add.s32 	%r249, %r246, %r248;
	ld.shared.u32 	%r250, [%r33];
	mul.wide.s32 	%rd30, %r249, 4;
	add.s64 	%rd31, %rd2, %rd30;
	st.global.u32 	[%rd31], %r250;
	mov.u32 	%r319, %r30;
$L__BB336_64:
	@%p10 bra 	$L__BB336_66;
$L__BB336_65:
	div.s32 	%r251, %r319, %r9;
	mad.lo.s32 	%r252, %r113, %r251, %r112;
	mul.lo.s32 	%r253, %r251, %r9;
	sub.s32 	%r254, %r319, %r253;
	add.s32 	%r255, %r252, %r254;
	shl.b32 	%r256, %r319, 2;
	mov.u32 	%r257, _ZZ9cuda_gemmIiLi256ELi2ELi1ELi512ELi2ELi2ELi32ELi0ELi0EEviiiPT_S1_S1_iiE3Csh;
	add.s32 	%r258, %r257, %r256;
	ld.shared.u32 	%r259, [%r258];
	mul.wide.s32 	%rd32, %r255, 4;
	add.s64 	%rd33, %rd2, %rd32;
	st.global.u32 	[%rd33], %r259;
	add.s32 	%r260, %r319, %r13;
	div.s32 	%r261, %r260, %r9;
	mad.lo.s32 	%r262, %r113, %r261, %r112;
	mul.lo.s32 	%r263, %r261, %r9;
	sub.s32 	%r264, %r260, %r263;
	add.s32 	%r265, %r262, %r264;
	add.s32 	%r266, %r258, %r27;
	ld.shared.u32 	%r267, [%r266];
	mul.wide.s32 	%rd34, %r265, 4;
	add.s64 	%rd35, %rd2, %rd34;
	st.global.u32 	[%rd35], %r267;
	add.s32 	%r268, %r260, %r13;
	div.s32 	%r269, %r268, %r9;
	mad.lo.s32 	%r270, %r113, %r269, %r112;
	mul.lo.s32 	%r271, %r269, %r9;
	sub.s32 	%r272, %r268, %r271;
	add.s32 	%r273, %r270, %r272;
	add.s32 	%r274, %r266, %r27;
	ld.shared.u32 	%r275, [%r274];
	mul.wide.s32 	%rd36, %r273, 4;
	add.s64 	%rd37, %rd2, %rd36;
	st.global.u32 	[%rd37], %r275;
	add.s32 	%r276, %r268, %r13;
	div.s32 	%r277, %r276, %r9;
	mad.lo.s32 	%r278, %r113, %r277, %r112;
	mul.lo.s32 	%r279, %r277, %r9;
	sub.s32 	%r280, %r276, %r279;
	add.s32 	%r281, %r278, %r280;
	add.s32 	%r282, %r274, %r27;
	ld.shared.u32 	%r283, [%r282];
	mul.wide.s32 	%rd38, %r281, 4;
	add.s64 	%rd39, %rd2, %rd38;
	st.global.u32 	[%rd39], %r283;
	add.s32 	%r319, %r276, %r13;
	setp.lt.u32 	%p52, %r319, 512;
	@%p52 bra 	$L__BB336_65;
$L__BB336_66:
	add.s32 	%r287, %r287, %r16;
	setp.lt.u32 	%p53, %r287, %r17;
	@%p53 bra 	$L__BB336_5;
$L__BB336_67:
	ret;

}
	// .globl	_Z9cuda_gemmIiLi256ELi2ELi1ELi512ELi2ELi2ELi32ELi0ELi1EEviiiPT_S1_S1_ii
.visible .entry _Z9cuda_gemmIiLi256ELi2ELi1ELi512ELi2ELi2ELi32ELi0ELi1EEviiiPT_S1_S1_ii(
	.param .u32 _Z9cuda_gemmIiLi256ELi2ELi1ELi512ELi2ELi2ELi32ELi0ELi1EEviiiPT_S1_S1_ii_param_0,
	.param .u32 _Z9cuda_gemmIiLi256ELi2ELi1ELi512ELi2ELi2ELi32ELi0ELi1EEviiiPT_S1_S1_ii_param_1,
	.param .u32 _Z9cuda_gemmIiLi256ELi2ELi1ELi512ELi2ELi2ELi32ELi0ELi1EEviiiPT_S1_S1_ii_param_2,
	.param .u64 .ptr .align 1 _Z9cuda_gemmIiLi256ELi2ELi1ELi512ELi2ELi2ELi32ELi0ELi1EEviiiPT_S1_S1_ii_param_3,
	.param .u64 .ptr .align 1 _Z9cuda_gemmIiLi256ELi2ELi1ELi512ELi2ELi2ELi32ELi0ELi1EEviiiPT_S1_S1_ii_param_4,
	.param .u64 .ptr .align 1 _Z9cuda_gemmIiLi256ELi2ELi1ELi512ELi2ELi2ELi32ELi0ELi1EEviiiPT_S1_S1_ii_param_5,
	.param .u32 _Z9cuda_gemmIiLi256ELi2ELi1ELi512ELi2ELi2ELi32ELi0ELi1EEviiiPT_S1_S1_ii_param_6,
	.param .u32 _Z9cuda_gemmIiLi256ELi2ELi1ELi512ELi2ELi2ELi32ELi0ELi1EEviiiPT_S1_S1_ii_param_7
)
.maxntid 256
{
	.reg .pred 	%p<24>;
	.reg .b16 	%rs<6>;
	.reg .b32 	%r<164>;
	.reg .b64 	%rd<40>;
	// demoted variable
	.shared .align 128 .b8 _ZZ9cuda_gemmIiLi256ELi2ELi1ELi512ELi2ELi2ELi32ELi0ELi1EEviiiPT_S1_S1_iiE11kron_fac_sh[24];
	// demoted variable
	.shared .align 128 .b8 _ZZ9cuda_gemmIiLi256ELi2ELi1ELi512ELi2ELi2ELi32ELi0ELi1EEviiiPT_S1_S1_iiE3Ash[2048];
	// demoted variable
	.shared .align 128 .b8 _ZZ9cuda_gemmIiLi256ELi2ELi1ELi512ELi2ELi2ELi32ELi0ELi1EEviiiPT_S1_S1_iiE3Csh[2048];
	ld.param.u32 	%r48, [_Z9cuda_gemmIiLi256ELi2ELi1ELi512ELi2ELi2ELi32ELi0ELi1EEviiiPT_S1_S1_ii_param_1];
	ld.param.u32 	%r49, [_Z9cuda_gemmIiLi256ELi2ELi1ELi512ELi2ELi2ELi32ELi0ELi1EEviiiPT_S1_S1_ii_param_2];
	ld.param.u64 	%rd10, [_Z9cuda_gemmIiLi256ELi2ELi1ELi512ELi2ELi2ELi32ELi0ELi1EEviiiPT_S1_S1_ii_param_3];
	ld.param.u64 	%rd9, [_Z9cuda_gemmIiLi256ELi2ELi1ELi512ELi2ELi2ELi32ELi0ELi1EEviiiPT_S1_S1_ii_param_4];
	ld.param.u64 	%rd11, [_Z9cuda_gemmIiLi256ELi2ELi1ELi512ELi2ELi2ELi32ELi0ELi1EEviiiPT_S1_S1_ii_param_5];
	cvta.to.global.u64 	%rd1, %rd10;
	cvta.to.global.u64 	%rd2, %rd11;
	mov.u32 	%r1, %tid.x;
	setp.gt.u32 	%p1, %r1, 3;
	@%p1 bra 	$L__BB337_3;
	mov.u32 	%r2, %ntid.x;
	cvta.to.global.u64 	%rd3, %rd9;
	mov.u32 	%r52, _ZZ9cuda_gemmIiLi256ELi2ELi1ELi512ELi2ELi2ELi32ELi0ELi1EEviiiPT_S1_S1_iiE11kron_fac_sh;
	mov.u32 	%r153, %r1;
$L__BB337_2:
	mul.wide.u32 	%rd12, %r153, 4;
	add.s64 	%rd13, %rd3, %rd12;
	ld.global.u32 	%r50, [%rd13];
	and.b32  	%r51, %r153, 1;
	mad.lo.s32 	%r53, %r51, 12, %r52;
	shl.b32 	%r54, %r153, 1;
	and.b32  	%r55, %r54, -4;
	add.s32 	%r56, %r53, %r55;
	st.shared.u32 	[%r56], %r50;
	add.s32 	%r153, %r153, %r2;
	setp.lt.u32 	%p2, %r153, 4;
	@%p2 bra 	$L__BB337_2;
$L__BB337_3:
	mov.u32 	%r5, %ntid.x;
	mov.u32 	%r154, %ctaid.y;
	mov.u32 	%r7, %nctaid.y;
	shl.b32 	%r8, %r7, 1;
	setp.ge.u32 	%p3, %r154, %r8;
	@%p3 bra 	$L__BB337_27;
	mov.u32 	%r57, %ctaid.x;
	shl.b32 	%r9, %r57, 9;
	and.b32  	%r10, %r1, 1;
	shl.b32 	%r58, %r1, 2;
	and.b32  	%r59, %r58, 4;
	mov.u32 	%r60, _ZZ9cuda_gemmIiLi256ELi2ELi1ELi512ELi2ELi2ELi32ELi0ELi1EEviiiPT_S1_S1_iiE11kron_fac_sh;
	add.s32 	%r11, %r60, %r59;
	shl.b32 	%r12, %r57, 8;
	shr.u32 	%r61, %r49, 31;
	add.s32 	%r62, %r49, %r61;
	shr.s32 	%r13, %r62, 1;
	add.s32 	%r14, %r1, %r5;
	cvt.u16.u32 	%rs3, %r14;
	sub.s16 	%rs4, 511, %rs3;
	cvt.u16.u32 	%rs5, %r5;
	div.u16 	%rs1, %rs4, %rs5;
	and.b16  	%rs2, %rs1, 3;
	mov.u32 	%r63, _ZZ9cuda_gemmIiLi256ELi2ELi1ELi512ELi2ELi2ELi32ELi0ELi1EEviiiPT_S1_S1_iiE3Ash;
	add.s32 	%r15, %r63, %r58;
	shl.b32 	%r16, %r5, 2;
	add.s32 	%r17, %r15, %r16;
	add.s32 	%r18, %r14, %r5;
	add.s32 	%r19, %r18, %r5;
	mov.u32 	%r64, _ZZ9cuda_gemmIiLi256ELi2ELi1ELi512ELi2ELi2ELi32ELi0ELi1EEviiiPT_S1_S1_iiE3Csh;
	add.s32 	%r20, %r64, %r58;
	add.s32 	%r21, %r20, %r16;
	add.s32 	%r22, %r21, %r16;
	xor.b32  	%r23, %r10, 1;
	mul.wide.u32 	%rd14, %r5, 4;
	add.s64 	%rd4, %rd1, %rd14;
	mul.wide.u32 	%rd15, %r5, 8;
	add.s64 	%rd5, %rd1, %rd15;
	mul.wide.u32 	%rd16, %r5, 12;
	add.s64 	%rd6, %rd1, %rd16;
	setp.gt.u32 	%p4, %r5, 255;
	selp.u32 	%r24, 1, 0, %p4;
	cvt.u64.u32 	%rd18, %r16;
$L__BB337_5:
	setp.eq.s16 	%p5, %rs2, 2;
	mul.lo.s32 	%r26, %r154, %r49;
	mov.u32 	%r155, %r1;
	@%p5 bra 	$L__BB337_9;
	setp.eq.s16 	%p6, %rs2, 3;
	add.s32 	%r65, %r26, %r9;
	add.s32 	%r66, %r65, %r1;
	mul.wide.s32 	%rd17, %r66, 4;
	add.s64 	%rd7, %rd1, %rd17;
	ld.global.u32 	%r67, [%rd7];
	st.shared.u32 	[%r15], %r67;
	mov.u32 	%r155, %r14;
	@%p6 bra 	$L__BB337_9;
	setp.eq.s16 	%p7, %rs2, 0;
	add.s64 	%rd8, %rd7, %rd18;
	ld.global.u32 	%r68, [%rd8];
	st.shared.u32 	[%r17], %r68;
	mov.u32 	%r155, %r18;
	@%p7 bra 	$L__BB337_9;
	add.s64 	%rd20, %rd8, %rd18;
	ld.global.u32 	%r69, [%rd20];
	add.s32 	%r70, %r17, %r16;
	st.shared.u32 	[%r70], %r69;
	mov.u32 	%r155, %r19;
$L__BB337_9:
	setp.lt.u16 	%p8, %rs1, 2;
	@%p8 bra 	$L__BB337_12;
	shl.b32 	%r71, %r155, 2;
	mov.u32 	%r72, _ZZ9cuda_gemmIiLi256ELi2ELi1ELi512ELi2ELi2ELi32ELi0ELi1EEviiiPT_S1_S1_iiE3Ash;
	add.s32 	%r157, %r72, %r71;
	add.s32 	%r73, %r9, %r155;
	add.s32 	%r156, %r73, %r26;
$L__BB337_11:
	mul.wide.s32 	%rd21, %r156, 4;
	add.s64 	%rd22, %rd4, %rd21;
	add.s64 	%rd23, %rd5, %rd21;
	add.s64 	%rd24, %rd6, %rd21;
	add.s64 	%rd25, %rd1, %rd21;
	ld.global.u32 	%r74, [%rd25];
	st.shared.u32 	[%r157], %r74;
	ld.global.u32 	%r75, [%rd22];
	add.s32 	%r76, %r157, %r16;
	st.shared.u32 	[%r76], %r75;
	ld.global.u32 	%r77, [%rd23];
	shl.b32 	%r78, %r5, 3;
	add.s32 	%r79, %r157, %r78;
	st.shared.u32 	[%r79], %r77;
	ld.global.u32 	%r80, [%rd24];
	mad.lo.s32 	%r81, %r5, 12, %r157;
	st.shared.u32 	[%r81], %r80;
	add.s32 	%r155, %r155, %r16;
	shl.b32 	%r82, %r5, 4;
	add.s32 	%r157, %r157, %r82;
	add.s32 	%r156, %r156, %r16;
	setp.lt.u32 	%p9, %r155, 512;
	@%p9 bra 	$L__BB337_11;
$L__BB337_12:
	setp.eq.s16 	%p10, %rs2, 2;
	mov.u32 	%r159, %r1;
	@%p10 bra 	$L__BB337_16;
	setp.eq.s16 	%p11, %rs2, 3;
	mov.b32 	%r83, 0;
	st.shared.u32 	[%r20], %r83;
	mov.u32 	%r159, %r14;
	@%p11 bra 	$L__BB337_16;
	setp.eq.s16 	%p12, %rs2, 0;
	mov.b32 	%r84, 0;
	st.shared.u32 	[%r21], %r84;
	mov.u32 	%r159, %r18;
	@%p12 bra 	$L__BB337_16;
	mov.b32 	%r85, 0;
	st.shared.u32 	[%r22], %r85;
	mov.u32 	%r159, %r19;
$L__BB337_16:
	setp.lt.u16 	%p13, %rs1, 2;
	@%p13 bra 	$L__BB337_18;
$L__BB337_17:
	shl.b32 	%r86, %r159, 2;
	mov.u32 	%r87, _ZZ9cuda_gemmIiLi256ELi2ELi1ELi512ELi2ELi2ELi32ELi0ELi1EEviiiPT_S1_S1_iiE3Csh;
	add.s32 	%r88, %r87, %r86;
	mov.b32 	%r89, 0;
	st.shared.u32 	[%r88], %r89;
	add.s32 	%r90, %r88, %r16;
	st.shared.u32 	[%r90], %r89;
	add.s32 	%r91, %r90, %r16;
	st.shared.u32 	[%r91], %r89;
	add.s32 	%r92, %r91, %r16;
	st.shared.u32 	[%r92], %r89;
	add.s32 	%r159, %r16, %r159;
	setp.lt.u32 	%p14, %r159, 512;
	@%p14 bra 	$L__BB337_17;
$L__BB337_18:
	bar.sync 	0;
	shl.b32 	%r94, %r1, 1;
	or.b32  	%r95, %r94, %r10;
	shl.b32 	%r96, %r95, 2;
	mov.u32 	%r97, _ZZ9cuda_gemmIiLi256ELi2ELi1ELi512ELi2ELi2ELi32ELi0ELi1EEviiiPT_S1_S1_iiE3Ash;
	add.s32 	%r98, %r97, %r96;
	ld.shared.u32 	%r39, [%r98];
	or.b32  	%r99, %r94, %r23;
	shl.b32 	%r100, %r99, 2;
	add.s32 	%r101, %r97, %r100;
	ld.shared.u32 	%r40, [%r101];
	mov.b32 	%r161, 0;
$L__BB337_19:
	mad.lo.s32 	%r102, %r161, 12, %r11;
	ld.shared.u32 	%r103, [%r102];
	shfl.sync.idx.b32	%r104|%p15, %r103, %r10, 7711, -1;
	mul.lo.s32 	%r105, %r104, %r39;
	shfl.sync.idx.b32	%r106|%p16, %r103, %r23, 7711, -1;
	mad.lo.s32 	%r107, %r106, %r40, %r105;
	shl.b32 	%r108, %r161, 10;
	add.s32 	%r109, %r20, %r108;
	ld.shared.u32 	%r110, [%r109];
	add.s32 	%r111, %r110, %r107;
	st.shared.u32 	[%r109], %r111;
	add.s32 	%r161, %r161, %r24;
	setp.lt.u32 	%p17, %r161, 2;
	@%p17 bra 	$L__BB337_19;
	setp.eq.s16 	%p18, %rs2, 2;
	bar.sync 	0;
	mad.lo.s32 	%r43, %r154, %r48, %r12;
	mov.u32 	%r162, %r1;
	@%p18 bra 	$L__BB337_24;
	setp.eq.s16 	%p19, %rs2, 3;
	add.s32 	%r112, %r43, %r1;
	ld.shared.u32 	%r113, [%r20];
	mul.wide.s32 	%rd26, %r112, 4;
	add.s64 	%rd27, %rd2, %rd26;
	st.global.u32 	[%rd27], %r113;
	mov.u32 	%r162, %r14;
	@%p19 bra 	$L__BB337_24;
	setp.eq.s16 	%p20, %rs2, 0;
	and.b32  	%r114, %r14, 255;
	shr.u32 	%r115, %r14, 8;
	mad.lo.s32 	%r116, %r115, %r13, %r114;
	add.s32 	%r117, %r43, %r116;
	ld.shared.u32 	%r118, [%r21];
	mul.wide.s32 	%rd28, %r117, 4;
	add.s64 	%rd29, %rd2, %rd28;
	st.global.u32 	[%rd29], %r118;
	mov.u32 	%r162, %r18;
	@%p20 bra 	$L__BB337_24;
	and.b32  	%r119, %r18, 255;
	shr.u32 	%r120, %r18, 8;
	mad.lo.s32 	%r121, %r120, %r13, %r119;
	add.s32 	%r122, %r43, %r121;
	ld.shared.u32 	%r123, [%r22];
	mul.wide.s32 	%rd30, %r122, 4;
	add.s64 	%rd31, %rd2, %rd30;
	st.global.u32 	[%rd31], %r123;
	mov.u32 	%r162, %r19;
$L__BB337_24:
	setp.lt.u16 	%p21, %rs1, 2;
	@%p21 bra 	$L__BB337_26;
$L__BB337_25:
	shr.u32 	%r124, %r162, 8;
	and.b32  	%r125, %r162, 255;
	add.s32 	%r126, %r43, %r125;
	mad.lo.s32 	%r127, %r124, %r13, %r126;
	shl.b32 	%r128, %r162, 2;
	mov.u32 	%r129, _ZZ9cuda_gemmIiLi256ELi2ELi1ELi512ELi2ELi2ELi32ELi0ELi1EEviiiPT_S1_S1_iiE3Csh;
	add.s32 	%r130, %r129, %r128;
	ld.shared.u32 	%r131, [%r130];
	mul.wide.s32 	%rd32, %r127, 4;
	add.s64 	%rd33, %rd2, %rd32;
	st.global.u32 	[%rd33], %r131;
	add.s32 	%r132, %r162, %r5;
	shr.u32 	%r133, %r132, 8;
	and.b32  	%r134, %r132, 255;
	add.s32 	%r135, %r43, %r134;
	mad.lo.s32 	%r136, %r133, %r13, %r135;
	add.s32 	%r137, %r130, %r16;
	ld.shared.u32 	%r138, [%r137];
	mul.wide.s32 	%rd34, %r136, 4;
	add.s64 	%rd35, %rd2, %rd34;
	st.global.u32 	[%rd35], %r138;
	add.s32 	%r139, %r132, %r5;
	shr.u32 	%r140, %r139, 8;
	and.b32  	%r141, %r139, 255;
	add.s32 	%r142, %r43, %r141;
	mad.lo.s32 	%r143, %r140, %r13, %r142;
	add.s32 	%r144, %r137, %r16;
	ld.shared.u32 	%r145, [%r144];
	mul.wide.s32 	%rd36, %r143, 4;
	add.s64 	%rd37, %rd2, %rd36;
	st.global.u32 	[%rd37], %r145;
	add.s32 	%r146, %r139, %r5;
	shr.u32 	%r147, %r146, 8;
	and.b32  	%r148, %r146, 255;
	add.s32 	%r149, %r43, %r148;
	mad.lo.s32 	%r150, %r147, %r13, %r149;
	add.s32 	%r151, %r144, %r16;
	ld.shared.u32 	%r152, [%r151];
	mul.wide.s32 	%rd38, %r150, 4;
	add.s64 	%rd39, %rd2, %rd38;
	st.global.u32 	[%rd39], %r152;
	add.s32 	%r162, %r146, %r5;
	setp.lt.u32 	%p22, %r162, 512;
	@%p22 bra 	$L__BB337_25;
$L__BB337_26:
	add.s32 	%r154, %r154, %r7;
	setp.lt.u32 	%p23, %r154, %r8;
	@%p23 bra 	$L__BB337_5;
$L__BB337_27:
	ret;

}
	// .globl	_Z9cuda_gemmIiLi256ELi2ELi1ELi512ELi2ELi2ELi32ELi1ELi0EEviiiPT_S1_S1_ii
.visible .entry _Z9cuda_gemmIiLi256ELi2ELi1ELi512ELi2ELi2ELi32ELi1ELi0EEviiiPT_S1_S1_ii(
	.param .u32 _Z9cuda_gemmIiLi256ELi2ELi1ELi512ELi2ELi2ELi32ELi1ELi0EEviiiPT_S1_S1_ii_param_0,
	.param .u32 _Z9cuda_gemmIiLi256ELi2ELi1ELi512ELi2ELi2ELi32ELi1ELi0EEviiiPT_S1_S1_ii_param_1,
	.param .u32 _Z9cuda_gemmIiLi256ELi2ELi1ELi512ELi2ELi2ELi32ELi1ELi0EEviiiPT_S1_S1_ii_param_2,
	.param .u64 .ptr .align 1 _Z9cuda_gemmIiLi256ELi2ELi1ELi512ELi2ELi2ELi32ELi1ELi0EEviiiPT_S1_S1_ii_param_3,
	.param .u64 .ptr .align 1 _Z9cuda_gemmIiLi256ELi2ELi1ELi512ELi2ELi2ELi32ELi1ELi0EEviiiPT_S1_S1_ii_param_4,
	.param .u64 .ptr .align 1 _Z9cuda_gemmIiLi256ELi2ELi1ELi512ELi2ELi2ELi32ELi1ELi0EEviiiPT_S1_S1_ii_param_5,
	.param .u32 _Z9cuda_gemmIiLi256ELi2ELi1ELi512ELi2ELi2ELi32ELi1ELi0EEviiiPT_S1_S1_ii_param_6,
	.param .u32 _Z9cuda_gemmIiLi256ELi2ELi1ELi512ELi2ELi2ELi32ELi1ELi0EEviiiPT_S1_S1_ii_param_7
)
.maxntid 256
{
	.reg .pred 	%p<54>;
	.reg .b16 	%rs<6>;
	.reg .b32 	%r<291>;
	.reg .b64 	%rd<36>;
	// demoted variable
	.shared .align 128 .b8 _ZZ9cuda_gemmIiLi256ELi2ELi1ELi512ELi2ELi2ELi32ELi1ELi0EEviiiPT_S1_S1_iiE11kron_fac_sh[24];
	// demoted variable
	.shared .align 128 .b8 _ZZ9cuda_gemmIiLi256ELi2ELi1ELi512ELi2ELi2ELi32ELi1ELi0EEviiiPT_S1_S1_iiE3Ash[2048];
	// demoted variable
	.shared .align 128 .b8 _ZZ9cuda_gemmIiLi256ELi2ELi1ELi512ELi2ELi2ELi32ELi1ELi0EEviiiPT_S1_S1_iiE3Csh[2048];
	ld.param.u64 	%rd10, [_Z9cuda_gemmIiLi256ELi2ELi1ELi512ELi2ELi2ELi32ELi1ELi0EEviiiPT_S1_S1_ii_param_3];
	ld.param.u64 	%rd9, [_Z9cuda_gemmIiLi256ELi2ELi1ELi512ELi2ELi2ELi32ELi1ELi0EEviiiPT_S1_S1_ii_param_4];
	ld.param.u64 	%rd11, [_Z9cuda_gemmIiLi256ELi2ELi1ELi512ELi2ELi2ELi32ELi1ELi0EEviiiPT_S1_S1_ii_param_5];
	ld.param.u32 	%r106, [_Z9cuda_gemmIiLi256ELi2ELi1ELi512ELi2ELi2ELi32ELi1ELi0EEviiiPT_S1_S1_ii_param_6];
	ld.param.u32 	%r107, [_Z9cuda_gemmIiLi256ELi2ELi1ELi512ELi2ELi2ELi32ELi1ELi0EEviiiPT_S1_S1_ii_param_7];
	cvta.to.global.u64 	%rd1, %rd10;
	cvta.to.global.u64 	%rd2, %rd11;
	mov.u32 	%r1, %tid.x;
	and.b32  	%r2, %r1, 31;
	setp.lt.s32 	%p1, %r107, 16;
	shr.u32 	%r3, %r107, 4;
	selp.b32 	%r4, 1, %r3, %p1;
	mul.lo.s32 	%r5, %r107, %r106;
	setp.ge.u32 	%p2, %r1, %r5;
	@%p2 bra 	$L__BB338_3;
	mov.u32 	%r6, %ntid.x;
	cvta.to.global.u64 	%rd3, %rd9;
	mov.u32 	%r254, %r1;
$L__BB338_2:
	mul.wide.u32 	%rd12, %r254, 4;
	add.s64 	%rd13, %rd3, %rd12;
	ld.global.u32 	%r108, [%rd13];
	rem.u32 	%r109, %r254, %r106;
	mov.u32 	%r110, _ZZ9cuda_gemmIiLi256ELi2ELi1ELi512ELi2ELi2ELi32ELi1ELi0EEviiiPT_S1_S1_iiE11kron_fac_sh;
	mad.lo.s32 	%r111, %r109, 12, %r110;
	div.u32 	%r112, %r254, %r107;
	shl.b32 	%r113, %r112, 2;
	add.s32 	%r114, %r111, %r113;
	st.shared.u32 	[%r114], %r108;
	add.s32 	%r254, %r254, %r6;
	setp.lt.u32 	%p3, %r254, %r5;
	@%p3 bra 	$L__BB338_2;
$L__BB338_3:
	div.s32 	%r9, 512, %r107;
	mul.lo.s32 	%r115, %r9, %r4;
	min.s32 	%r10, %r115, 256;
	div.u32 	%r12, %r1, %r10;
	mul.lo.s32 	%r116, %r12, %r10;
	sub.s32 	%r117, %r1, %r116;
	div.u32 	%r11, %r117, %r4;
	mov.u32 	%r13, %ntid.x;
	div.u32 	%r14, %r13, %r10;
	mov.u32 	%r257, %ctaid.y;
	mov.u32 	%r16, %nctaid.y;
	shl.b32 	%r118, %r16, 1;
	setp.ge.u32 	%p4, %r257, %r118;
	@%p4 bra 	$L__BB338_67;
	and.b32  	%r17, %r11, 1;
	rem.u32 	%r120, %r1, %r4;
	shl.b32 	%r18, %r120, 1;
	min.s32 	%r19, %r106, 2;
	shl.b32 	%r121, %r107, 8;
	sub.s32 	%r20, 8223, %r121;
	shl.b32 	%r122, %r4, 8;
	sub.s32 	%r21, 8223, %r122;
	add.s32 	%r22, %r1, %r13;
	cvt.u16.u32 	%rs3, %r22;
	sub.s16 	%rs4, 511, %rs3;
	cvt.u16.u32 	%rs5, %r13;
	div.u16 	%rs1, %rs4, %rs5;
	and.b16  	%rs2, %rs1, 3;
	shl.b32 	%r23, %r13, 2;
	add.s32 	%r24, %r22, %r13;
	add.s32 	%r25, %r24, %r13;
	shl.b32 	%r123, %r1, 2;
	mov.u32 	%r124, _ZZ9cuda_gemmIiLi256ELi2ELi1ELi512ELi2ELi2ELi32ELi1ELi0EEviiiPT_S1_S1_iiE3Csh;
	add.s32 	%r26, %r124, %r123;
	add.s32 	%r27, %r26, %r23;
	setp.lt.s32 	%p5, %r17, %r107;
	selp.b32 	%r125, 0, %r107, %p5;
	sub.s32 	%r28, %r17, %r125;
	add.s32 	%r126, %r17, 1;
	setp.lt.s32 	%p6, %r126, %r107;
	selp.b32 	%r127, 0, %r107, %p6;
	sub.s32 	%r29, %r126, %r127;
	mul.wide.u32 	%rd14, %r13, 12;
	add.s64 	%rd4, %rd1, %rd14;
	cvt.u64.u32 	%rd32, %r23;
$L__BB338_5:
	setp.eq.s16 	%p7, %rs2, 2;
	mov.u32 	%r258, %r1;
	@%p7 bra 	$L__BB338_9;
	setp.eq.s16 	%p8, %rs2, 3;
	shl.b32 	%r128, %r257, 9;
	or.b32  	%r129, %r128, %r1;
	mul.wide.s32 	%rd15, %r129, 4;
	add.s64 	%rd5, %rd1, %rd15;
	ld.global.u32 	%r130, [%rd5];
	shl.b32 	%r131, %r1, 2;
	mov.u32 	%r132, _ZZ9cuda_gemmIiLi256ELi2ELi1ELi512ELi2ELi2ELi32ELi1ELi0EEviiiPT_S1_S1_iiE3Ash;
	add.s32 	%r133, %r132, %r131;
	st.shared.u32 	[%r133], %r130;
	mov.u32 	%r258, %r22;
	@%p8 bra 	$L__BB338_9;
	setp.eq.s16 	%p9, %rs2, 0;
	cvt.u64.u32 	%rd16, %r23;
	add.s64 	%rd6, %rd5, %rd16;
	ld.global.u32 	%r134, [%rd6];
	add.s32 	%r138, %r133, %r23;
	st.shared.u32 	[%r138], %r134;
	mov.u32 	%r258, %r24;
	@%p9 bra 	$L__BB338_9;
	add.s64 	%rd18, %rd6, %rd16;
	ld.global.u32 	%r139, [%rd18];
	add.s32 	%r144, %r138, %r23;
	st.shared.u32 	[%r144], %r139;
	mov.u32 	%r258, %r25;
$L__BB338_9:
	setp.lt.u16 	%p10, %rs1, 2;
	@%p10 bra 	$L__BB338_12;
	shl.b32 	%r145, %r258, 2;
	mov.u32 	%r146, _ZZ9cuda_gemmIiLi256ELi2ELi1ELi512ELi2ELi2ELi32ELi1ELi0EEviiiPT_S1_S1_iiE3Ash;
	add.s32 	%r260, %r146, %r145;
	shl.b32 	%r147, %r257, 9;
	add.s32 	%r259, %r258, %r147;
$L__BB338_11:
	mul.wide.s32 	%rd19, %r259, 4;
	mov.u32 	%r148, %ntid.x;
	mul.wide.u32 	%rd20, %r148, 4;
	add.s64 	%rd21, %rd1, %rd19;
	add.s64 	%rd22, %rd21, %rd20;
	mul.wide.u32 	%rd23, %r148, 8;
	add.s64 	%rd24, %rd21, %rd23;
	add.s64 	%rd25, %rd4, %rd19;
	ld.global.u32 	%r149, [%rd21];
	st.shared.u32 	[%r260], %r149;
	ld.global.u32 	%r150, [%rd22];
	add.s32 	%r151, %r260, %r23;
	st.shared.u32 	[%r151], %r150;
	ld.global.u32 	%r152, [%rd24];
	shl.b32 	%r153, %r148, 3;
	add.s32 	%r154, %r260, %r153;
	st.shared.u32 	[%r154], %r152;
	ld.global.u32 	%r155, [%rd25];
	mad.lo.s32 	%r156, %r148, 12, %r260;
	st.shared.u32 	[%r156], %r155;
	add.s32 	%r258, %r258, %r23;
	shl.b32 	%r157, %r148, 4;
	add.s32 	%r260, %r260, %r157;
	add.s32 	%r259, %r259, %r23;
	setp.lt.u32 	%p11, %r258, 512;
	@%p11 bra 	$L__BB338_11;
$L__BB338_12:
	setp.eq.s16 	%p12, %rs2, 2;
	mov.u32 	%r262, %r1;
	@%p12 bra 	$L__BB338_16;
	setp.eq.s16 	%p13, %rs2, 3;
	mov.b32 	%r158, 0;
	st.shared.u32 	[%r26], %r158;
	mov.u32 	%r262, %r22;
	@%p13 bra 	$L__BB338_16;
	setp.eq.s16 	%p14, %rs2, 0;
	mov.b32 	%r159, 0;
	st.shared.u32 	[%r27], %r159;
	mov.u32 	%r262, %r24;
	@%p14 bra 	$L__BB338_16;
	add.s32 	%r160, %r27, %r23;
	mov.b32 	%r161, 0;
	st.shared.u32 	[%r160], %r161;
	mov.u32 	%r262, %r25;
$L__BB338_16:
	setp.lt.u16 	%p15, %rs1, 2;
	@%p15 bra 	$L__BB338_18;
$L__BB338_17:
	shl.b32 	%r162, %r262, 2;
	mov.u32 	%r163, _ZZ9cuda_gemmIiLi256ELi2ELi1ELi512ELi2ELi2ELi32ELi1ELi0EEviiiPT_S1_S1_iiE3Csh;
	add.s32 	%r164, %r163, %r162;
	mov.b32 	%r165, 0;
	st.shared.u32 	[%r164], %r165;
	add.s32 	%r166, %r164, %r23;
	st.shared.u32 	[%r166], %r165;
	add.s32 	%r167, %r166, %r23;
	st.shared.u32 	[%r167], %r165;
	add.s32 	%r168, %r167, %r23;
	st.shared.u32 	[%r168], %r165;
	add.s32 	%r262, %r23, %r262;
	setp.lt.u32 	%p16, %r262, 512;
	@%p16 bra 	$L__BB338_17;
$L__BB338_18:
	setp.lt.s32 	%p17, %r9, 1;
	bar.sync 	0;
	@%p17 bra 	$L__BB338_60;
	setp.ne.s32 	%p18, %r4, 1;
	@%p18 bra 	$L__BB338_33;
	mov.b32 	%r266, 0;
$L__BB338_21:
	setp.lt.s32 	%p39, %r107, 1;
	add.s32 	%r48, %r266, %r11;
	mad.lo.s32 	%r49, %r48, %r107, %r18;
	@%p39 bra 	$L__BB338_23;
	add.s32 	%r213, %r49, %r17;
	shl.b32 	%r214, %r213, 2;
	mov.u32 	%r215, _ZZ9cuda_gemmIiLi256ELi2ELi1ELi512ELi2ELi2ELi32ELi1ELi0EEviiiPT_S1_S1_iiE3Ash;
	add.s32 	%r216, %r215, %r214;
	ld.shared.u32 	%r288, [%r216];
$L__BB338_23:
	setp.lt.s32 	%p40, %r107, 2;
	@%p40 bra 	$L__BB338_25;
	xor.b32  	%r217, %r17, 1;
	add.s32 	%r218, %r49, %r217;
	shl.b32 	%r219, %r218, 2;
	mov.u32 	%r220, _ZZ9cuda_gemmIiLi256ELi2ELi1ELi512ELi2ELi2ELi32ELi1ELi0EEviiiPT_S1_S1_iiE3Ash;
	add.s32 	%r221, %r220, %r219;
	ld.shared.u32 	%r287, [%r221];
$L__BB338_25:
	setp.lt.s32 	%p41, %r12, %r19;
	@%p41 bra 	$L__BB338_27;
$L__BB338_26:
	add.s32 	%r266, %r266, %r10;
	setp.lt.s32 	%p47, %r266, %r9;
	@%p47 bra 	$L__BB338_21;
	bra.uni 	$L__BB338_60;
$L__BB338_27:
	rem.s32 	%r222, %r2, %r107;
	shl.b32 	%r223, %r222, 2;
	mov.u32 	%r224, _ZZ9cuda_gemmIiLi256ELi2ELi1ELi512ELi2ELi2ELi32ELi1ELi0EEviiiPT_S1_S1_iiE11kron_fac_sh;
	add.s32 	%r55, %r224, %r223;
	mov.u32 	%r269, %r12;
$L__BB338_28:
	mad.lo.s32 	%r226, %r269, 12, %r55;
	ld.shared.u32 	%r57, [%r226];
	mov.b32 	%r271, 0;
	@%p39 bra 	$L__BB338_30;
	shfl.sync.idx.b32	%r227|%p43, %r57, %r28, %r20, -1;
	mul.lo.s32 	%r271, %r227, %r288;
$L__BB338_30:
	@%p40 bra 	$L__BB338_32;
	shfl.sync.idx.b32	%r228|%p45, %r57, %r29, %r20, -1;
	mad.lo.s32 	%r271, %r228, %r287, %r271;
$L__BB338_32:
	mad.lo.s32 	%r229, %r269, %r9, %r48;
	shl.b32 	%r230, %r229, 2;
	mov.u32 	%r231, _ZZ9cuda_gemmIiLi256ELi2ELi1ELi512ELi2ELi2ELi32ELi1ELi0EEviiiPT_S1_S1_iiE3Csh;
	add.s32 	%r232, %r231, %r230;
	ld.shared.u32 	%r233, [%r232];
	add.s32 	%r234, %r233, %r271;
	st.shared.u32 	[%r232], %r234;
	add.s32 	%r269, %r269, %r14;
	setp.lt.s32 	%p46, %r269, %r19;
	@%p46 bra 	$L__BB338_28;
	bra.uni 	$L__BB338_26;
$L__BB338_33:
	setp.gt.u32 	%p19, %r107, 31;
	@%p19 bra 	$L__BB338_37;
	mov.b32 	%r283, 0;
$L__BB338_35:
	add.s32 	%r87, %r283, %r11;
	mad.lo.s32 	%r88, %r87, %r107, %r18;
	add.s32 	%r170, %r88, %r17;
	shl.b32 	%r171, %r170, 2;
	mov.u32 	%r172, _ZZ9cuda_gemmIiLi256ELi2ELi1ELi512ELi2ELi2ELi32ELi1ELi0EEviiiPT_S1_S1_iiE3Ash;
	add.s32 	%r173, %r172, %r171;
	ld.shared.u32 	%r288, [%r173];
	setp.gt.s32 	%p20, %r107, 1;
	@%p20 bra 	$L__BB338_36;
	bra.uni 	$L__BB338_54;
$L__BB338_36:
	xor.b32  	%r174, %r17, 1;
	add.s32 	%r175, %r88, %r174;
	shl.b32 	%r176, %r175, 2;
	add.s32 	%r178, %r172, %r176;
	ld.shared.u32 	%r287, [%r178];
	bra.uni 	$L__BB338_54;
$L__BB338_37:
	mov.b32 	%r274, 0;
$L__BB338_38:
	setp.lt.s32 	%p27, %r107, 1;
	add.s32 	%r66, %r274, %r11;
	mad.lo.s32 	%r67, %r66, %r107, %r18;
	@%p27 bra 	$L__BB338_40;
	add.s32 	%r190, %r67, %r17;
	shl.b32 	%r191, %r190, 2;
	mov.u32 	%r192, _ZZ9cuda_gemmIiLi256ELi2ELi1ELi512ELi2ELi2ELi32ELi1ELi0EEviiiPT_S1_S1_iiE3Ash;
	add.s32 	%r193, %r192, %r191;
	ld.shared.u32 	%r288, [%r193];
$L__BB338_40:
	setp.lt.s32 	%p28, %r107, 2;
	@%p28 bra 	$L__BB338_42;
	xor.b32  	%r194, %r17, 1;
	add.s32 	%r195, %r67, %r194;
	shl.b32 	%r196, %r195, 2;
	mov.u32 	%r197, _ZZ9cuda_gemmIiLi256ELi2ELi1ELi512ELi2ELi2ELi32ELi1ELi0EEviiiPT_S1_S1_iiE3Ash;
	add.s32 	%r198, %r197, %r196;
	ld.shared.u32 	%r287, [%r198];
$L__BB338_42:
	setp.lt.s32 	%p29, %r12, %r19;
	@%p29 bra 	$L__BB338_44;
$L__BB338_43:
	add.s32 	%r274, %r274, %r10;
	setp.lt.s32 	%p38, %r274, %r9;
	@%p38 bra 	$L__BB338_38;
	bra.uni 	$L__BB338_60;
$L__BB338_44:
	rem.s32 	%r199, %r2, %r107;
	shl.b32 	%r200, %r199, 2;
	mov.u32 	%r201, _ZZ9cuda_gemmIiLi256ELi2ELi1ELi512ELi2ELi2ELi32ELi1ELi0EEviiiPT_S1_S1_iiE11kron_fac_sh;
	add.s32 	%r73, %r201, %r200;
	mov.u32 	%r277, %r12;
$L__BB338_45:
	mad.lo.s32 	%r203, %r277, 12, %r73;
	ld.shared.u32 	%r75, [%r203];
	mov.b32 	%r281, 0;
	@%p27 bra 	$L__BB338_47;
	shfl.sync.idx.b32	%r204|%p31, %r75, %r28, %r20, -1;
	mul.lo.s32 	%r281, %r204, %r288;
$L__BB338_47:
	@%p28 bra 	$L__BB338_49;
	shfl.sync.idx.b32	%r205|%p33, %r75, %r29, %r20, -1;
	mad.lo.s32 	%r281, %r205, %r287, %r281;
$L__BB338_49:
	mov.u32 	%r279, %r3;
$L__BB338_50:
	shr.u32 	%r81, %r279, 1;
	shfl.sync.down.b32	%r206|%p34, %r281, %r81, %r21, -1;
	add.s32 	%r281, %r206, %r281;
	setp.gt.u32 	%p35, %r279, 3;
	mov.u32 	%r279, %r81;
	@%p35 bra 	$L__BB338_50;
	rem.u32 	%r207, %r2, %r4;
	setp.eq.s32 	%p36, %r207, 0;
	@%p36 bra 	$L__BB338_52;
	bra.uni 	$L__BB338_53;
$L__BB338_52:
	mad.lo.s32 	%r208, %r277, %r9, %r66;
	shl.b32 	%r209, %r208, 2;
	mov.u32 	%r210, _ZZ9cuda_gemmIiLi256ELi2ELi1ELi512ELi2ELi2ELi32ELi1ELi0EEviiiPT_S1_S1_iiE3Csh;
	add.s32 	%r211, %r210, %r209;
	st.shared.u32 	[%r211], %r281;
$L__BB338_53:
	add.s32 	%r277, %r277, %r14;
	setp.lt.s32 	%p37, %r277, %r19;
	@%p37 bra 	$L__BB338_45;
	bra.uni 	$L__BB338_43;
$L__BB338_54:
	setp.lt.s32 	%p21, %r12, %r19;
	@%p21 bra 	$L__BB338_55;
	bra.uni 	$L__BB338_59;
$L__BB338_55:
	rem.u32 	%r179, %r2, %r107;
	shl.b32 	%r180, %r179, 2;
	mov.u32 	%r181, _ZZ9cuda_gemmIiLi256ELi2ELi1ELi512ELi2ELi2ELi32ELi1ELi0EEviiiPT_S1_S1_iiE11kron_fac_sh;
	add.s32 	%r90, %r181, %r180;
	mov.u32 	%r285, %r12;
$L__BB338_56:
	setp.lt.s32 	%p22, %r107, 2;
	mad.lo.s32 	%r182, %r285, 12, %r90;
	ld.shared.u32 	%r94, [%r182];
	shfl.sync.idx.b32	%r183|%p23, %r94, %r28, %r20, -1;
	mul.lo.s32 	%r286, %r183, %r288;
	@%p22 bra 	$L__BB338_58;
	shfl.sync.idx.b32	%r184|%p24, %r94, %r29, %r20, -1;
	mad.lo.s32 	%r286, %r184, %r287, %r286;
$L__BB338_58:
	mad.lo.s32 	%r185, %r285, %r9, %r87;
	shl.b32 	%r186, %r185, 2;
	mov.u32 	%r187, _ZZ9cuda_gemmIiLi256ELi2ELi1ELi512ELi2ELi2ELi32ELi1ELi0EEviiiPT_S1_S1_iiE3Csh;
	add.s32 	%r188, %r187, %r186;
	st.shared.u32 	[%r188], %r286;
	add.s32 	%r285, %r285, %r14;
	setp.lt.s32 	%p25, %r285, %r19;
	@%p25 bra 	$L__BB338_56;
$L__BB338_59:
	add.s32 	%r283, %r283, %r10;
	setp.lt.s32 	%p26, %r283, %r9;
	@%p26 bra 	$L__BB338_35;
$L__BB338_60:
	setp.eq.s16 	%p48, %rs2, 2;
	bar.sync 	0;
	mov.u32 	%r289, %r1;
	@%p48 bra 	$L__BB338_64;
	setp.eq.s16 	%p49, %rs2, 3;
	shl.b32 	%r235, %r257, 9;
	or.b32  	%r236, %r235, %r1;
	ld.shared.u32 	%r237, [%r26];
	mul.wide.s32 	%rd26, %r236, 4;
	add.s64 	%rd7, %rd2, %rd26;
	st.global.u32 	[%rd7], %r237;
	mov.u32 	%r289, %r22;
	@%p49 bra 	$L__BB338_64;
	setp.eq.s16 	%p50, %rs2, 0;
	ld.shared.u32 	%r238, [%r27];
	cvt.u64.u32 	%rd27, %r23;
	add.s64 	%rd8, %rd7, %rd27;
	st.global.u32 	[%rd8], %r238;
	mov.u32 	%r289, %r24;
	@%p50 bra 	$L__BB338_64;
	add.s32 	%r239, %r27, %r23;
	ld.shared.u32 	%r240, [%r239];
	add.s64 	%rd29, %rd8, %rd27;
	st.global.u32 	[%rd29], %r240;
	mov.u32 	%r289, %r25;
$L__BB338_64:
	setp.lt.u16 	%p51, %rs1, 2;
	@%p51 bra 	$L__BB338_66;
$L__BB338_65:
	shl.b32 	%r241, %r257, 9;
	add.s32 	%r242, %r241, %r289;
	shl.b32 	%r243, %r289, 2;
	mov.u32 	%r244, _ZZ9cuda_gemmIiLi256ELi2ELi1ELi512ELi2ELi2ELi32ELi1ELi0EEviiiPT_S1_S1_iiE3Csh;
	add.s32 	%r245, %r244, %r243;
	ld.shared.u32 	%r246, [%r245];
	mul.wide.s32 	%rd30, %r242, 4;
	add.s64 	%rd31, %rd2, %rd30;
	st.global.u32 	[%rd31], %r246;
	add.s32 	%r247, %r245, %r23;
	ld.shared.u32 	%r248, [%r247];
	add.s64 	%rd33, %rd31, %rd32;
	st.global.u32 	[%rd33], %r248;
	add.s32 	%r249, %r247, %r23;
	ld.shared.u32 	%r250, [%r249];
	add.s64 	%rd34, %rd33, %rd32;
	st.global.u32 	[%rd34], %r250;
	add.s32 	%r251, %r249, %r23;
	ld.shared.u32 	%r252, [%r251];
	add.s64 	%rd35, %rd34, %rd32;
	st.global.u32 	[%rd35], %r252;
	add.s32 	%r289, %r23, %r289;
	setp.lt.u32 	%p52, %r289, 512;
	@%p52 bra 	$L__BB338_65;
$L__BB338_66:
	add.s32 	%r257, %r257, %r16;
	shl.b32 	%r253, %r16, 1;
	setp.lt.u32 	%p53, %r257, %r253;
	@%p53 bra 	$L__BB338_5;
$L__BB338_67:
	ret;

}
	// .globl	_Z9cuda_gemmIiLi256ELi2ELi1ELi512ELi2ELi2ELi32ELi1ELi1EEviiiPT_S1_S1_ii
.visible .entry _Z9cuda_gemmIiLi256ELi2ELi1ELi512ELi2ELi2ELi32ELi1ELi1EEviiiPT_S1_S1_ii(
	.param .u32 _Z9cuda_gemmIiLi256ELi2ELi1ELi512ELi2ELi2ELi32ELi1ELi1EEviiiPT_S1_S1_ii_param_0,
	.param .u32 _Z9cuda_gemmIiLi256ELi2ELi1ELi512ELi2ELi2ELi32ELi1ELi1EEviiiPT_S1_S1_ii_param_1,
	.param .u32 _Z9cuda_gemmIiLi256ELi2ELi1ELi512ELi2ELi2ELi32ELi1ELi1EEviiiPT_S1_S1_ii_param_2,
	.param .u64 .ptr .align 1 _Z9cuda_gemmIiLi256ELi2ELi1ELi512ELi2ELi2ELi32ELi1ELi1EEviiiPT_S1_S1_ii_param_3,
	.param .u64 .ptr .align 1 _Z9cuda_gemmIiLi256ELi2ELi1ELi512ELi2ELi2ELi32ELi1ELi1EEviiiPT_S1_S1_ii_param_4,
	.param .u64 .ptr .align 1 _Z9cuda_gemmIiLi256ELi2ELi1ELi512ELi2ELi2ELi32ELi1ELi1EEviiiPT_S1_S1_ii_param_5,
	.param .u32 _Z9cuda_gemmIiLi256ELi2ELi1ELi512ELi2ELi2ELi32ELi1ELi1EEviiiPT_S1_S1_ii_param_6,
	.param .u32 _Z9cuda_gemmIiLi256ELi2ELi1ELi512ELi2ELi2ELi32ELi1ELi1EEviiiPT_S1_S1_ii_param_7
)
.maxntid 256
{
	.reg .pred 	%p<24>;
	.reg .b16 	%rs<6>;
	.reg .b32 	%r<132>;
	.reg .b64 	%rd<38>;
	// demoted variable
	.shared .align 128 .b8 _ZZ9cuda_gemmIiLi256ELi2ELi1ELi512ELi2ELi2ELi32ELi1ELi1EEviiiPT_S1_S1_iiE11kron_fac_sh[24];
	// demoted variable
	.shared .align 128 .b8 _ZZ9cuda_gemmIiLi256ELi2ELi1ELi512ELi2ELi2ELi32ELi1ELi1EEviiiPT_S1_S1_iiE3Ash[2048];
	// demoted variable
	.shared .align 128 .b8 _ZZ9cuda_gemmIiLi256ELi2ELi1ELi512ELi2ELi2ELi32ELi1ELi1EEviiiPT_S1_S1_iiE3Csh[2048];
	ld.param.u64 	%rd12, [_Z9cuda_gemmIiLi256ELi2ELi1ELi512ELi2ELi2ELi32ELi1ELi1EEviiiPT_S1_S1_ii_param_3];
	ld.param.u64 	%rd11, [_Z9cuda_gemmIiLi256ELi2ELi1ELi512ELi2ELi2ELi32ELi1ELi1EEviiiPT_S1_S1_ii_param_4];
	ld.param.u64 	%rd13, [_Z9cuda_gemmIiLi256ELi2ELi1ELi512ELi2ELi2ELi32ELi1ELi1EEviiiPT_S1_S1_ii_param_5];
	cvta.to.global.u64 	%rd1, %rd12;
	cvta.to.global.u64 	%rd2, %rd13;
	mov.u32 	%r1, %tid.x;
	setp.gt.u32 	%p1, %r1, 3;
	@%p1 bra 	$L__BB339_3;
	mov.u32 	%r2, %ntid.x;
	cvta.to.global.u64 	%rd3, %rd11;
	mov.u32 	%r43, _ZZ9cuda_gemmIiLi256ELi2ELi1ELi512ELi2ELi2ELi32ELi1ELi1EEviiiPT_S1_S1_iiE11kron_fac_sh;
	mov.u32 	%r121, %r1;
$L__BB339_2:
	mul.wide.u32 	%rd14, %r121, 4;
	add.s64 	%rd15, %rd3, %rd14;
	ld.global.u32 	%r41, [%rd15];
	and.b32  	%r42, %r121, 1;
	mad.lo.s32 	%r44, %r42, 12, %r43;
	shl.b32 	%r45, %r121, 1;
	and.b32  	%r46, %r45, -4;
	add.s32 	%r47, %r44, %r46;
	st.shared.u32 	[%r47], %r41;
	add.s32 	%r121, %r121, %r2;
	setp.lt.u32 	%p2, %r121, 4;
	@%p2 bra 	$L__BB339_2;
$L__BB339_3:
	mov.u32 	%r122, %ctaid.y;
	mov.u32 	%r6, %nctaid.y;
	shl.b32 	%r7, %r6, 1;
	setp.ge.u32 	%p3, %r122, %r7;
	@%p3 bra 	$L__BB339_27;
	mov.u32 	%r48, %ntid.x;
	and.b32  	%r8, %r1, 1;
	add.s32 	%r9, %r1, %r48;
	cvt.u16.u32 	%rs3, %r9;
	sub.s16 	%rs4, 511, %rs3;
	cvt.u16.u32 	%rs5, %r48;
	div.u16 	%rs1, %rs4, %rs5;
	and.b16  	%rs2, %rs1, 3;
	shl.b32 	%r49, %r1, 2;
	mov.u32 	%r50, _ZZ9cuda_gemmIiLi256ELi2ELi1ELi512ELi2ELi2ELi32ELi1ELi1EEviiiPT_S1_S1_iiE3Ash;
	add.s32 	%r10, %r50, %r49;
	shl.b32 	%r11, %r48, 2;
	add.s32 	%r12, %r10, %r11;
	add.s32 	%r13, %r9, %r48;
	add.s32 	%r14, %r13, %r48;
	mov.u32 	%r51, _ZZ9cuda_gemmIiLi256ELi2ELi1ELi512ELi2ELi2ELi32ELi1ELi1EEviiiPT_S1_S1_iiE3Csh;
	add.s32 	%r15, %r51, %r49;
	add.s32 	%r16, %r15, %r11;
	xor.b32  	%r17, %r8, 1;
	mul.wide.u32 	%rd16, %r48, 4;
	add.s64 	%rd4, %rd1, %rd16;
	mul.wide.u32 	%rd17, %r48, 8;
	add.s64 	%rd5, %rd1, %rd17;
	mul.wide.u32 	%rd18, %r48, 12;
	add.s64 	%rd6, %rd1, %rd18;
	setp.gt.u32 	%p4, %r48, 255;
	selp.u32 	%r18, 1, 0, %p4;
	cvt.u64.u32 	%rd34, %r11;
$L__BB339_5:
	setp.eq.s16 	%p5, %rs2, 2;
	shl.b32 	%r20, %r122, 9;
	mov.u32 	%r123, %r1;
	@%p5 bra 	$L__BB339_9;
	setp.eq.s16 	%p6, %rs2, 3;
	add.s32 	%r52, %r20, %r1;
	mul.wide.s32 	%rd19, %r52, 4;
	add.s64 	%rd7, %rd1, %rd19;
	ld.global.u32 	%r53, [%rd7];
	st.shared.u32 	[%r10], %r53;
	mov.u32 	%r123, %r9;
	@%p6 bra 	$L__BB339_9;
	setp.eq.s16 	%p7, %rs2, 0;
	cvt.u64.u32 	%rd20, %r11;
	add.s64 	%rd8, %rd7, %rd20;
	ld.global.u32 	%r54, [%rd8];
	st.shared.u32 	[%r12], %r54;
	mov.u32 	%r123, %r13;
	@%p7 bra 	$L__BB339_9;
	add.s64 	%rd22, %rd8, %rd20;
	ld.global.u32 	%r55, [%rd22];
	add.s32 	%r56, %r12, %r11;
	st.shared.u32 	[%r56], %r55;
	mov.u32 	%r123, %r14;
$L__BB339_9:
	setp.lt.u16 	%p8, %rs1, 2;
	@%p8 bra 	$L__BB339_12;
	shl.b32 	%r57, %r123, 2;
	mov.u32 	%r58, _ZZ9cuda_gemmIiLi256ELi2ELi1ELi512ELi2ELi2ELi32ELi1ELi1EEviiiPT_S1_S1_iiE3Ash;
	add.s32 	%r125, %r58, %r57;
	add.s32 	%r124, %r123, %r20;
$L__BB339_11:
	mul.wide.s32 	%rd23, %r124, 4;
	add.s64 	%rd24, %rd4, %rd23;
	add.s64 	%rd25, %rd5, %rd23;
	add.s64 	%rd26, %rd6, %rd23;
	add.s64 	%rd27, %rd1, %rd23;
	ld.global.u32 	%r60, [%rd27];
	st.shared.u32 	[%r125], %r60;
	ld.global.u32 	%r61, [%rd24];
	add.s32 	%r62, %r125, %r11;
	st.shared.u32 	[%r62], %r61;
	ld.global.u32 	%r63, [%rd25];
	mov.u32 	%r64, %ntid.x;
	shl.b32 	%r65, %r64, 3;
	add.s32 	%r66, %r125, %r65;
	st.shared.u32 	[%r66], %r63;
	ld.global.u32 	%r67, [%rd26];
	mad.lo.s32 	%r68, %r64, 12, %r125;
	st.shared.u32 	[%r68], %r67;
	add.s32 	%r123, %r123, %r11;
	shl.b32 	%r69, %r64, 4;
	add.s32 	%r125, %r125, %r69;
	add.s32 	%r124, %r124, %r11;
	setp.lt.u32 	%p9, %r123, 512;
	@%p9 bra 	$L__BB339_11;
$L__BB339_12:
	setp.eq.s16 	%p10, %rs2, 2;
	mov.u32 	%r127, %r1;
	@%p10 bra 	$L__BB339_16;
	setp.eq.s16 	%p11, %rs2, 3;
	mov.b32 	%r70, 0;
	st.shared.u32 	[%r15], %r70;
	mov.u32 	%r127, %r9;
	@%p11 bra 	$L__BB339_16;
	setp.eq.s16 	%p12, %rs2, 0;
	mov.b32 	%r71, 0;
	st.shared.u32 	[%r16], %r71;
	mov.u32 	%r127, %r13;
	@%p12 bra 	$L__BB339_16;
	add.s32 	%r72, %r16, %r11;
	mov.b32 	%r73, 0;
	st.shared.u32 	[%r72], %r73;
	mov.u32 	%r127, %r14;
$L__BB339_16:
	setp.lt.u16 	%p13, %rs1, 2;
	@%p13 bra 	$L__BB339_18;
$L__BB339_17:
	shl.b32 	%r74, %r127, 2;
	mov.u32 	%r75, _ZZ9cuda_gemmIiLi256ELi2ELi1ELi512ELi2ELi2ELi32ELi1ELi1EEviiiPT_S1_S1_iiE3Csh;
	add.s32 	%r76, %r75, %r74;
	mov.b32 	%r77, 0;
	st.shared.u32 	[%r76], %r77;
	add.s32 	%r78, %r76, %r11;
	st.shared.u32 	[%r78], %r77;
	add.s32 	%r79, %r78, %r11;
	st.shared.u32 	[%r79], %r77;
	add.s32 	%r80, %r79, %r11;
	st.shared.u32 	[%r80], %r77;
	add.s32 	%r127, %r11, %r127;
	setp.lt.u32 	%p14, %r127, 512;
	@%p14 bra 	$L__BB339_17;
$L__BB339_18:
	bar.sync 	0;
	shl.b32 	%r82, %r1, 1;
	or.b32  	%r83, %r82, %r8;
	shl.b32 	%r84, %r83, 2;
	mov.u32 	%r85, _ZZ9cuda_gemmIiLi256ELi2ELi1ELi512ELi2ELi2ELi32ELi1ELi1EEviiiPT_S1_S1_iiE3Ash;
	add.s32 	%r86, %r85, %r84;
	ld.shared.u32 	%r33, [%r86];
	or.b32  	%r87, %r82, %r17;
	shl.b32 	%r88, %r87, 2;
	add.s32 	%r89, %r85, %r88;
	ld.shared.u32 	%r34, [%r89];
	mov.b32 	%r129, 0;
$L__BB339_19:
	shl.b32 	%r90, %r8, 2;
	mov.u32 	%r91, _ZZ9cuda_gemmIiLi256ELi2ELi1ELi512ELi2ELi2ELi32ELi1ELi1EEviiiPT_S1_S1_iiE11kron_fac_sh;
	add.s32 	%r92, %r91, %r90;
	mad.lo.s32 	%r93, %r129, 12, %r92;
	ld.shared.u32 	%r94, [%r93];
	shfl.sync.idx.b32	%r95|%p15, %r94, %r8, 7711, -1;
	mul.lo.s32 	%r96, %r95, %r33;
	shfl.sync.idx.b32	%r97|%p16, %r94, %r17, 7711, -1;
	mad.lo.s32 	%r98, %r97, %r34, %r96;
	shl.b32 	%r99, %r129, 10;
	add.s32 	%r100, %r15, %r99;
	ld.shared.u32 	%r101, [%r100];
	add.s32 	%r102, %r101, %r98;
	st.shared.u32 	[%r100], %r102;
	add.s32 	%r129, %r129, %r18;
	setp.lt.u32 	%p17, %r129, 2;
	@%p17 bra 	$L__BB339_19;
	setp.eq.s16 	%p18, %rs2, 2;
	bar.sync 	0;
	mov.u32 	%r130, %r1;
	@%p18 bra 	$L__BB339_24;
	setp.eq.s16 	%p19, %rs2, 3;
	shl.b32 	%r103, %r122, 9;
	or.b32  	%r104, %r103, %r1;
	ld.shared.u32 	%r105, [%r15];
	mul.wide.s32 	%rd28, %r104, 4;
	add.s64 	%rd9, %rd2, %rd28;
	st.global.u32 	[%rd9], %r105;
	mov.u32 	%r130, %r9;
	@%p19 bra 	$L__BB339_24;
	setp.eq.s16 	%p20, %rs2, 0;
	ld.shared.u32 	%r106, [%r16];
	cvt.u64.u32 	%rd29, %r11;
	add.s64 	%rd10, %rd9, %rd29;
	st.global.u32 	[%rd10], %r106;
	mov.u32 	%r130, %r13;
	@%p20 bra 	$L__BB339_24;
	add.s32 	%r107, %r16, %r11;
	ld.shared.u32 	%r108, [%r107];
	add.s64 	%rd31, %rd10, %rd29;
	st.global.u32 	[%rd31], %r108;
	mov.u32 	%r130, %r14;
$L__BB339_24:
	setp.lt.u16 	%p21, %rs1, 2;
	@%p21 bra 	$L__BB339_26;
$L__BB339_25:
	shl.b32 	%r109, %r122, 9;
	add.s32 	%r110, %r109, %r130;
	shl.b32 	%r111, %r130, 2;
	mov.u32 	%r112, _ZZ9cuda_gemmIiLi256ELi2ELi1ELi512ELi2ELi2ELi32ELi1ELi1EEviiiPT_S1_S1_iiE3Csh;
	add.s32 	%r113, %r112, %r111;
	ld.shared.u32 	%r114, [%r113];
	mul.wide.s32 	%rd32, %r110, 4;
	add.s64 	%rd33, %rd2, %rd32;
	st.global.u32 	[%rd33], %r114;
	add.s32 	%r115, %r113, %r11;
	ld.shared.u32 	%r116, [%r115];
	add.s64 	%rd35, %rd33, %rd34;
	st.global.u32 	[%rd35], %r116;
	add.s32 	%r117, %r115, %r11;
	ld.shared.u32 	%r118, [%r117];
	add.s64 	%rd36, %rd35, %rd34;
	st.global.u32 	[%rd36], %r118;
	add.s32 	%r119, %r117, %r11;
	ld.shared.u32 	%r120, [%r119];
	add.s64 	%rd37, %rd36, %rd34;
	st.global.u32 	[%rd37], %r120;
	add.s32 	%r130, %r11, %r130;
	setp.lt.u32 	%p22, %r130, 512;
	@%p22 bra 	$L__BB339_25;
$L__BB339_26:
	add.s32 	%r122, %r122, %r6;
	setp.lt.u32 	%p23, %r122, %r7;
	@%p23 bra 	$L__BB339_5;
$L__BB339_27:
	ret;

}
	// .globl	_Z9cuda_gemmIiLi256ELi2ELi1ELi512ELi4ELi4ELi32ELi0ELi0EEviiiPT_S1_S1_ii
.visible .entry _Z9cuda_gemmIiLi256ELi2ELi1ELi512ELi4ELi4ELi32ELi0ELi0EEviiiPT_S1_S1_ii(
	.param .u32 _Z9cuda_gemmIiLi256ELi2ELi1ELi512ELi4ELi4ELi32ELi0ELi0EEviiiPT_S1_S1_ii_param_0,
	.param .u32 _Z9cuda_gemmIiLi256ELi2ELi1ELi512ELi4ELi4ELi32ELi0ELi0EEviiiPT_S1_S1_ii_param_1,
	.param .u32 _Z9cuda_gemmIiLi256ELi2ELi1ELi512ELi4ELi4ELi32ELi0ELi0EEviiiPT_S1_S1_ii_param_2,
	.param .u64 .ptr .align 1 _Z9cuda_gemmIiLi256ELi2ELi1ELi512ELi4ELi4ELi32ELi0ELi0EEviiiPT_S1_S1_ii_param_3,
	.param .u64 .ptr .align 1 _Z9cuda_gemmIiLi256ELi2ELi1ELi512ELi4ELi4ELi32ELi0ELi0EEviiiPT_S1_S1_ii_param_4,
	.param .u64 .ptr .align 1 _Z9cuda_gemmIiLi256ELi2ELi1ELi512ELi4ELi4ELi32ELi0ELi0EEviiiPT_S1_S1_ii_param_5,
	.param .u32 _Z9cuda_gemmIiLi256ELi2ELi1ELi512ELi4ELi4ELi32ELi0ELi0EEviiiPT_S1_S1_ii_param_6,
	.param .u32 _Z9cuda_gemmIiLi256ELi2ELi1ELi512ELi4ELi4ELi32ELi0ELi0EEviiiPT_S1_S1_ii_param_7
)
.maxntid 256
{
	.reg .pred 	%p<76>;
	.reg .b16 	%rs<6>;
	.reg .b32 	%r<428>;
	.reg .b64 	%rd<40>;
	// demoted variable
	.shared .align 128 .b8 _ZZ9cuda_gemmIiLi256ELi2ELi1ELi512ELi4ELi4ELi32ELi0ELi0EEviiiPT_S1_S1_iiE11kron_fac_sh[80];
	// demoted variable
	.shared .align 128 .b8 _ZZ9cuda_gemmIiLi256ELi2ELi1ELi512ELi4ELi4ELi32ELi0ELi0EEviiiPT_S1_S1_iiE3Ash[2048];
	// demoted variable
	.shared .align 128 .b8 _ZZ9cuda_gemmIiLi256ELi2ELi1ELi512ELi4ELi4ELi32ELi0ELi0EEviiiPT_S1_S1_iiE3Csh[2048];
	ld.param.u32 	%r158, [_Z9cuda_gemmIiLi256ELi2ELi1ELi512ELi4ELi4ELi32ELi0ELi0EEviiiPT_S1_S1_ii_param_2];
	ld.param.u64 	%rd10, [_Z9cuda_gemmIiLi256ELi2ELi1ELi512ELi4ELi4ELi32ELi0ELi0EEviiiPT_S1_S1_ii_param_3];
	ld.param.u64 	%rd9, [_Z9cuda_gemmIiLi256ELi2ELi1ELi512ELi4ELi4ELi32ELi0ELi0EEviiiPT_S1_S1_ii_param_4];
	ld.param.u64 	%rd11, [_Z9cuda_gemmIiLi256ELi2ELi1ELi512ELi4ELi4ELi32ELi0ELi0EEviiiPT_S1_S1_ii_param_5];
	ld.param.u32 	%r159, [_Z9cuda_gemmIiLi256ELi2ELi1ELi512ELi4ELi4ELi32ELi0ELi0EEviiiPT_S1_S1_ii_param_6];
	ld.param.u32 	%r160, [_Z9cuda_gemmIiLi256ELi2ELi1ELi512ELi4ELi4ELi32ELi0ELi0EEviiiPT_S1_S1_ii_param_7];
	cvta.to.global.u64 	%rd1, %rd10;
	cvta.to.global.u64 	%rd2, %rd11;
	mov.u32 	%r1, %tid.x;
	and.b32  	%r2, %r1, 31;
	setp.lt.s32 	%p1, %r160, 16;
	shr.u32 	%r3, %r160, 4;
	selp.b32 	%r4, 1, %r3, %p1;
	mul.lo.s32 	%r5, %r160, %r159;
	setp.ge.u32 	%p2, %r1, %r5;
	@%p2 bra 	$L__BB340_3;
	mov.u32 	%r6, %ntid.x;
	cvta.to.global.u64 	%rd3, %rd9;
	mov.u32 	%r366, %r1;
$L__BB340_2:
	mul.wide.u32 	%rd12, %r366, 4;
	add.s64 	%rd13, %rd3, %rd12;
	ld.global.u32 	%r161, [%rd13];
	rem.u32 	%r162, %r366, %r159;
	mov.u32 	%r163, _ZZ9cuda_gemmIiLi256ELi2ELi1ELi512ELi4ELi4ELi32ELi0ELi0EEviiiPT_S1_S1_iiE11kron_fac_sh;
	mad.lo.s32 	%r164, %r162, 20, %r163;
	div.u32 	%r165, %r366, %r160;
	shl.b32 	%r166, %r165, 2;
	add.s32 	%r167, %r164, %r166;
	st.shared.u32 	[%r167], %r161;
	add.s32 	%r366, %r366, %r6;
	setp.lt.u32 	%p3, %r366, %r5;
	@%p3 bra 	$L__BB340_2;
$L__BB340_3:
	div.s32 	%r9, 512, %r160;
	mul.lo.s32 	%r168, %r9, %r4;
	min.s32 	%r10, %r168, 256;
	div.u32 	%r12, %r1, %r10;
	mul.lo.s32 	%r169, %r12, %r10;
	sub.s32 	%r170, %r1, %r169;
	div.u32 	%r11, %r170, %r4;
	mov.u32 	%r13, %ntid.x;
	div.u32 	%r14, %r13, %r10;
	mov.u32 	%r371, %ctaid.y;
	mov.u32 	%r16, %nctaid.y;
	shl.b32 	%r17, %r16, 1;
	setp.ge.u32 	%p4, %r371, %r17;
	@%p4 bra 	$L__BB340_95;
	mov.u32 	%r172, %ctaid.x;
	shl.b32 	%r18, %r172, 9;
	and.b32  	%r19, %r11, 3;
	rem.u32 	%r173, %r1, %r4;
	shl.b32 	%r20, %r173, 2;
	min.s32 	%r21, %r159, 4;
	shl.b32 	%r174, %r160, 8;
	sub.s32 	%r22, 8223, %r174;
	shl.b32 	%r175, %r4, 8;
	sub.s32 	%r23, 8223, %r175;
	add.s32 	%r24, %r1, %r13;
	cvt.u16.u32 	%rs3, %r24;
	sub.s16 	%rs4, 511, %rs3;
	cvt.u16.u32 	%rs5, %r13;
	div.u16 	%rs1, %rs4, %rs5;
	and.b16  	%rs2, %rs1, 3;
	shl.b32 	%r176, %r1, 2;
	mov.u32 	%r177, _ZZ9cuda_gemmIiLi256ELi2ELi1ELi512ELi4ELi4ELi32ELi0ELi0EEviiiPT_S1_S1_iiE3Ash;
	add.s32 	%r25, %r177, %r176;
	shl.b32 	%r26, %r13, 2;
	add.s32 	%r27, %r25, %r26;
	add.s32 	%r28, %r24, %r13;
	mov.u32 	%r178, _ZZ9cuda_gemmIiLi256ELi2ELi1ELi512ELi4ELi4ELi32ELi0ELi0EEviiiPT_S1_S1_iiE3Csh;
	add.s32 	%r29, %r178, %r176;
	add.s32 	%r30, %r29, %r26;
	add.s32 	%r179, %r11, 1;
	and.b32  	%r31, %r179, 3;
	xor.b32  	%r32, %r19, 2;
	add.s32 	%r180, %r11, -1;
	and.b32  	%r33, %r180, 3;
	setp.lt.s32 	%p5, %r19, %r160;
	selp.b32 	%r181, 0, %r160, %p5;
	sub.s32 	%r34, %r19, %r181;
	add.s32 	%r182, %r19, 1;
	setp.lt.s32 	%p6, %r182, %r160;
	selp.b32 	%r183, 0, %r160, %p6;
	sub.s32 	%r35, %r182, %r183;
	add.s32 	%r184, %r19, 2;
	setp.lt.s32 	%p7, %r184, %r160;
	selp.b32 	%r185, 0, %r160, %p7;
	sub.s32 	%r36, %r184, %r185;
	add.s32 	%r186, %r19, 3;
	setp.lt.s32 	%p8, %r186, %r160;
	selp.b32 	%r187, 0, %r160, %p8;
	sub.s32 	%r37, %r186, %r187;
	mul.wide.u32 	%rd14, %r13, 4;
	add.s64 	%rd4, %rd1, %rd14;
	mul.wide.u32 	%rd15, %r13, 8;
	add.s64 	%rd5, %rd1, %rd15;
	mul.wide.u32 	%rd16, %r13, 12;
	add.s64 	%rd6, %rd1, %rd16;
	cvt.u64.u32 	%rd18, %r26;
$L__BB340_5:
	setp.eq.s16 	%p9, %rs2, 2;
	mul.lo.s32 	%r43, %r371, %r158;
	mov.u32 	%r372, %r1;
	@%p9 bra 	$L__BB340_9;
	setp.eq.s16 	%p10, %rs2, 3;
	add.s32 	%r188, %r43, %r18;
	add.s32 	%r189, %r188, %r1;
	mul.wide.s32 	%rd17, %r189, 4;
	add.s64 	%rd7, %rd1, %rd17;
	ld.global.u32 	%r190, [%rd7];
	st.shared.u32 	[%r25], %r190;
	mov.u32 	%r372, %r24;
	@%p10 bra 	$L__BB340_9;
	setp.eq.s16 	%p11, %rs2, 0;
	add.s64 	%rd8, %rd7, %rd18;
	ld.global.u32 	%r191, [%rd8];
	st.shared.u32 	[%r27], %r191;
	mov.u32 	%r372, %r28;
	@%p11 bra 	$L__BB340_9;
	add.s32 	%r372, %r28, %r13;
	add.s64 	%rd20, %rd8, %rd18;
	ld.global.u32 	%r192, [%rd20];
	add.s32 	%r193, %r27, %r26;
	st.shared.u32 	[%r193], %r192;
$L__BB340_9:
	setp.lt.u16 	%p12, %rs1, 2;
	@%p12 bra 	$L__BB340_12;
	shl.b32 	%r194, %r372, 2;
	mov.u32 	%r195, _ZZ9cuda_gemmIiLi256ELi2ELi1ELi512ELi4ELi4ELi32ELi0ELi0EEviiiPT_S1_S1_iiE3Ash;
	add.s32 	%r374, %r195, %r194;
	add.s32 	%r196, %r18, %r372;
	add.s32 	%r373, %r196, %r43;
$L__BB340_11:
	mul.wide.s32 	%rd21, %r373, 4;
	add.s64 	%rd22, %rd4, %rd21;
	add.s64 	%rd23, %rd5, %rd21;
	add.s64 	%rd24, %rd6, %rd21;
	add.s64 	%rd25, %rd1, %rd21;
	ld.global.u32 	%r197, [%rd25];
	st.shared.u32 	[%r374], %r197;
	ld.global.u32 	%r198, [%rd22];
	add.s32 	%r199, %r374, %r26;
	st.shared.u32 	[%r199], %r198;
	ld.global.u32 	%r200, [%rd23];
	shl.b32 	%r201, %r13, 3;
	add.s32 	%r202, %r374, %r201;
	st.shared.u32 	[%r202], %r200;
	ld.global.u32 	%r203, [%rd24];
	mad.lo.s32 	%r204, %r13, 12, %r374;
	st.shared.u32 	[%r204], %r203;
	add.s32 	%r372, %r372, %r26;
	shl.b32 	%r205, %r13, 4;
	add.s32 	%r374, %r374, %r205;
	add.s32 	%r373, %r373, %r26;
	setp.lt.u32 	%p13, %r372, 512;
	@%p13 bra 	$L__BB340_11;
$L__BB340_12:
	mov.u32 	%r376, %r1;
	@%p9 bra 	$L__BB340_16;
	setp.eq.s16 	%p15, %rs2, 3;
	mov.b32 	%r206, 0;
	st.shared.u32 	[%r29], %r206;
	mov.u32 	%r376, %r24;
	@%p15 bra 	$L__BB340_16;
	setp.eq.s16 	%p16, %rs2, 0;
	mov.b32 	%r207, 0;
	st.shared.u32 	[%r30], %r207;
	mov.u32 	%r376, %r28;
	@%p16 bra 	$L__BB340_16;
	add.s32 	%r376, %r28, %r13;
	add.s32 	%r208, %r30, %r26;
	mov.b32 	%r209, 0;
	st.shared.u32 	[%r208], %r209;
$L__BB340_16:
	@%p12 bra 	$L__BB340_18;
$L__BB340_17:
	shl.b32 	%r210, %r376, 2;
	mov.u32 	%r211, _ZZ9cuda_gemmIiLi256ELi2ELi1ELi512ELi4ELi4ELi32ELi0ELi0EEviiiPT_S1_S1_iiE3Csh;
	add.s32 	%r212, %r211, %r210;
	mov.b32 	%r213, 0;
	st.shared.u32 	[%r212], %r213;
	add.s32 	%r214, %r212, %r26;
	st.shared.u32 	[%r214], %r213;
	add.s32 	%r215, %r214, %r26;
	st.shared.u32 	[%r215], %r213;
	add.s32 	%r216, %r215, %r26;
	st.shared.u32 	[%r216], %r213;
	add.s32 	%r376, %r26, %r376;
	setp.lt.u32 	%p18, %r376, 512;
	@%p18 bra 	$L__BB340_17;
$L__BB340_18:
	setp.lt.s32 	%p19, %r9, 1;
	bar.sync 	0;
	@%p19 bra 	$L__BB340_88;
	setp.ne.s32 	%p20, %r4, 1;
	@%p20 bra 	$L__BB340_41;
	mov.b32 	%r382, 0;
$L__BB340_21:
	setp.lt.s32 	%p55, %r160, 1;
	add.s32 	%r63, %r382, %r11;
	mad.lo.s32 	%r64, %r63, %r160, %r20;
	@%p55 bra 	$L__BB340_23;
	add.s32 	%r280, %r64, %r19;
	shl.b32 	%r281, %r280, 2;
	mov.u32 	%r282, _ZZ9cuda_gemmIiLi256ELi2ELi1ELi512ELi4ELi4ELi32ELi0ELi0EEviiiPT_S1_S1_iiE3Ash;
	add.s32 	%r283, %r282, %r281;
	ld.shared.u32 	%r425, [%r283];
$L__BB340_23:
	setp.lt.s32 	%p56, %r160, 2;
	@%p56 bra 	$L__BB340_25;
	add.s32 	%r284, %r64, %r31;
	shl.b32 	%r285, %r284, 2;
	mov.u32 	%r286, _ZZ9cuda_gemmIiLi256ELi2ELi1ELi512ELi4ELi4ELi32ELi0ELi0EEviiiPT_S1_S1_iiE3Ash;
	add.s32 	%r287, %r286, %r285;
	ld.shared.u32 	%r424, [%r287];
$L__BB340_25:
	setp.lt.s32 	%p57, %r160, 3;
	@%p57 bra 	$L__BB340_27;
	add.s32 	%r288, %r64, %r32;
	shl.b32 	%r289, %r288, 2;
	mov.u32 	%r290, _ZZ9cuda_gemmIiLi256ELi2ELi1ELi512ELi4ELi4ELi32ELi0ELi0EEviiiPT_S1_S1_iiE3Ash;
	add.s32 	%r291, %r290, %r289;
	ld.shared.u32 	%r423, [%r291];
$L__BB340_27:
	setp.lt.s32 	%p58, %r160, 4;
	@%p58 bra 	$L__BB340_29;
	add.s32 	%r292, %r64, %r33;
	shl.b32 	%r293, %r292, 2;
	mov.u32 	%r294, _ZZ9cuda_gemmIiLi256ELi2ELi1ELi512ELi4ELi4ELi32ELi0ELi0EEviiiPT_S1_S1_iiE3Ash;
	add.s32 	%r295, %r294, %r293;
	ld.shared.u32 	%r422, [%r295];
$L__BB340_29:
	setp.lt.s32 	%p59, %r12, %r21;
	@%p59 bra 	$L__BB340_31;
$L__BB340_30:
	add.s32 	%r382, %r382, %r10;
	setp.lt.s32 	%p69, %r382, %r9;
	@%p69 bra 	$L__BB340_21;
	bra.uni 	$L__BB340_88;
$L__BB340_31:
	rem.s32 	%r296, %r2, %r160;
	shl.b32 	%r297, %r296, 2;
	mov.u32 	%r298, _ZZ9cuda_gemmIiLi256ELi2ELi1ELi512ELi4ELi4ELi32ELi0ELi0EEviiiPT_S1_S1_iiE11kron_fac_sh;
	add.s32 	%r74, %r298, %r297;
	mov.u32 	%r387, %r12;
$L__BB340_32:
	mad.lo.s32 	%r300, %r387, 20, %r74;
	ld.shared.u32 	%r76, [%r300];
	mov.b32 	%r389, 0;
	@%p55 bra 	$L__BB340_34;
	shfl.sync.idx.b32	%r301|%p61, %r76, %r34, %r22, -1;
	mul.lo.s32 	%r389, %r301, %r425;
$L__BB340_34:
	@%p56 bra 	$L__BB340_36;
	shfl.sync.idx.b32	%r302|%p63, %r76, %r35, %r22, -1;
	mad.lo.s32 	%r389, %r302, %r424, %r389;
$L__BB340_36:
	@%p57 bra 	$L__BB340_38;
	shfl.sync.idx.b32	%r303|%p65, %r76, %r36, %r22, -1;
	mad.lo.s32 	%r389, %r303, %r423, %r389;
$L__BB340_38:
	@%p58 bra 	$L__BB340_40;
	shfl.sync.idx.b32	%r304|%p67, %r76, %r37, %r22, -1;
	mad.lo.s32 	%r389, %r304, %r422, %r389;
$L__BB340_40:
	mad.lo.s32 	%r305, %r387, %r9, %r63;
	shl.b32 	%r306, %r305, 2;
	mov.u32 	%r307, _ZZ9cuda_gemmIiLi256ELi2ELi1ELi512ELi4ELi4ELi32ELi0ELi0EEviiiPT_S1_S1_iiE3Csh;
	add.s32 	%r308, %r307, %r306;
	ld.shared.u32 	%r309, [%r308];
	add.s32 	%r310, %r309, %r389;
	st.shared.u32 	[%r308], %r310;
	add.s32 	%r387, %r387, %r14;
	setp.lt.s32 	%p68, %r387, %r21;
	@%p68 bra 	$L__BB340_32;
	bra.uni 	$L__BB340_30;
$L__BB340_41:
	setp.gt.u32 	%p21, %r160, 31;
	@%p21 bra 	$L__BB340_51;
	mov.b32 	%r412, 0;
$L__BB340_43:
	setp.eq.s32 	%p22, %r160, 0;
	add.s32 	%r123, %r412, %r11;
	mad.lo.s32 	%r124, %r123, %r160, %r20;
	@%p22 bra 	$L__BB340_45;
	add.s32 	%r218, %r124, %r19;
	shl.b32 	%r219, %r218, 2;
	mov.u32 	%r220, _ZZ9cuda_gemmIiLi256ELi2ELi1ELi512ELi4ELi4ELi32ELi0ELi0EEviiiPT_S1_S1_iiE3Ash;
	add.s32 	%r221, %r220, %r219;
	ld.shared.u32 	%r425, [%r221];
$L__BB340_45:
	setp.lt.s32 	%p23, %r160, 2;
	@%p23 bra 	$L__BB340_47;
	add.s32 	%r222, %r124, %r31;
	shl.b32 	%r223, %r222, 2;
	mov.u32 	%r224, _ZZ9cuda_gemmIiLi256ELi2ELi1ELi512ELi4ELi4ELi32ELi0ELi0EEviiiPT_S1_S1_iiE3Ash;
	add.s32 	%r225, %r224, %r223;
	ld.shared.u32 	%r424, [%r225];
$L__BB340_47:
	setp.lt.s32 	%p24, %r160, 3;
	@%p24 bra 	$L__BB340_49;
	add.s32 	%r226, %r124, %r32;
	shl.b32 	%r227, %r226, 2;
	mov.u32 	%r228, _ZZ9cuda_gemmIiLi256ELi2ELi1ELi512ELi4ELi4ELi32ELi0ELi0EEviiiPT_S1_S1_iiE3Ash;
	add.s32 	%r229, %r228, %r227;
	ld.shared.u32 	%r423, [%r229];
$L__BB340_49:
	setp.lt.s32 	%p25, %r160, 4;
	@%p25 bra 	$L__BB340_76;
	add.s32 	%r230, %r124, %r33;
	shl.b32 	%r231, %r230, 2;
	mov.u32 	%r232, _ZZ9cuda_gemmIiLi256ELi2ELi1ELi512ELi4ELi4ELi32ELi0ELi0EEviiiPT_S1_S1_iiE3Ash;
	add.s32 	%r233, %r232, %r231;
	ld.shared.u32 	%r422, [%r233];
	bra.uni 	$L__BB340_76;
$L__BB340_51:
	mov.b32 	%r396, 0;
$L__BB340_52:
	setp.lt.s32 	%p37, %r160, 1;
	add.s32 	%r91, %r396, %r11;
	mad.lo.s32 	%r92, %r91, %r160, %r20;
	@%p37 bra 	$L__BB340_54;
	add.s32 	%r248, %r92, %r19;
	shl.b32 	%r249, %r248, 2;
	mov.u32 	%r250, _ZZ9cuda_gemmIiLi256ELi2ELi1ELi512ELi4ELi4ELi32ELi0ELi0EEviiiPT_S1_S1_iiE3Ash;
	add.s32 	%r251, %r250, %r249;
	ld.shared.u32 	%r425, [%r251];
$L__BB340_54:
	setp.lt.s32 	%p38, %r160, 2;
	@%p38 bra 	$L__BB340_56;
	add.s32 	%r252, %r92, %r31;
	shl.b32 	%r253, %r252, 2;
	mov.u32 	%r254, _ZZ9cuda_gemmIiLi256ELi2ELi1ELi512ELi4ELi4ELi32ELi0ELi0EEviiiPT_S1_S1_iiE3Ash;
	add.s32 	%r255, %r254, %r253;
	ld.shared.u32 	%r424, [%r255];
$L__BB340_56:
	setp.lt.s32 	%p39, %r160, 3;
	@%p39 bra 	$L__BB340_58;
	add.s32 	%r256, %r92, %r32;
	shl.b32 	%r257, %r256, 2;
	mov.u32 	%r258, _ZZ9cuda_gemmIiLi256ELi2ELi1ELi512ELi4ELi4ELi32ELi0ELi0EEviiiPT_S1_S1_iiE3Ash;
	add.s32 	%r259, %r258, %r257;
	ld.shared.u32 	%r423, [%r259];
$L__BB340_58:
	setp.lt.s32 	%p40, %r160, 4;
	@%p40 bra 	$L__BB340_60;
	add.s32 	%r260, %r92, %r33;
	shl.b32 	%r261, %r260, 2;
	mov.u32 	%r262, _ZZ9cuda_gemmIiLi256ELi2ELi1ELi512ELi4ELi4ELi32ELi0ELi0EEviiiPT_S1_S1_iiE3Ash;
	add.s32 	%r263, %r262, %r261;
	ld.shared.u32 	%r422, [%r263];
$L__BB340_60:
	setp.lt.s32 	%p41, %r12, %r21;
	@%p41 bra 	$L__BB340_62;
$L__BB340_61:
	add.s32 	%r396, %r396, %r10;
	setp.lt.s32 	%p54, %r396, %r9;
	@%p54 bra 	$L__BB340_52;
	bra.uni 	$L__BB340_88;
$L__BB340_62:
	rem.s32 	%r264, %r2, %r160;
	shl.b32 	%r265, %r264, 2;
	mov.u32 	%r266, _ZZ9cuda_gemmIiLi256ELi2ELi1ELi512ELi4ELi4ELi32ELi0ELi0EEviiiPT_S1_S1_iiE11kron_fac_sh;
	add.s32 	%r102, %r266, %r265;
	mov.u32 	%r401, %r12;
$L__BB340_63:
	mad.lo.s32 	%r268, %r401, 20, %r102;
	ld.shared.u32 	%r104, [%r268];
	mov.b32 	%r403, 0;
	@%p37 bra 	$L__BB340_65;
	shfl.sync.idx.b32	%r269|%p43, %r104, %r34, %r22, -1;
	mul.lo.s32 	%r403, %r269, %r425;
$L__BB340_65:
	@%p38 bra 	$L__BB340_67;
	shfl.sync.idx.b32	%r270|%p45, %r104, %r35, %r22, -1;
	mad.lo.s32 	%r403, %r270, %r424, %r403;
$L__BB340_67:
	@%p39 bra 	$L__BB340_69;
	shfl.sync.idx.b32	%r271|%p47, %r104, %r36, %r22, -1;
	mad.lo.s32 	%r403, %r271, %r423, %r403;
$L__BB340_69:
	setp.lt.s32 	%p48, %r160, 4;
	@%p48 bra 	$L__BB340_71;
	shfl.sync.idx.b32	%r272|%p49, %r104, %r37, %r22, -1;
	mad.lo.s32 	%r403, %r272, %r422, %r403;
$L__BB340_71:
	mov.u32 	%r405, %r3;
$L__BB340_72:
	shr.u32 	%r114, %r405, 1;
	shfl.sync.down.b32	%r273|%p50, %r403, %r114, %r23, -1;
	add.s32 	%r403, %r273, %r403;
	setp.gt.u32 	%p51, %r405, 3;
	mov.u32 	%r405, %r114;
	@%p51 bra 	$L__BB340_72;
	rem.u32 	%r274, %r2, %r4;
	setp.eq.s32 	%p52, %r274, 0;
	@%p52 bra 	$L__BB340_74;
	bra.uni 	$L__BB340_75;
$L__BB340_74:
	mad.lo.s32 	%r275, %r401, %r9, %r91;
	shl.b32 	%r276, %r275, 2;
	mov.u32 	%r277, _ZZ9cuda_gemmIiLi256ELi2ELi1ELi512ELi4ELi4ELi32ELi0ELi0EEviiiPT_S1_S1_iiE3Csh;
	add.s32 	%r278, %r277, %r276;
	st.shared.u32 	[%r278], %r403;
$L__BB340_75:
	add.s32 	%r401, %r401, %r14;
	setp.lt.s32 	%p53, %r401, %r21;
	@%p53 bra 	$L__BB340_63;
	bra.uni 	$L__BB340_61;
$L__BB340_76:
	setp.lt.s32 	%p26, %r12, %r21;
	@%p26 bra 	$L__BB340_77;
	bra.uni 	$L__BB340_87;
$L__BB340_77:
	rem.u32 	%r234, %r2, %r160;
	shl.b32 	%r235, %r234, 2;
	mov.u32 	%r236, _ZZ9cuda_gemmIiLi256ELi2ELi1ELi512ELi4ELi4ELi32ELi0ELi0EEviiiPT_S1_S1_iiE11kron_fac_sh;
	add.s32 	%r125, %r236, %r235;
	mov.u32 	%r417, %r12;
$L__BB340_78:
	mad.lo.s32 	%r238, %r417, 20, %r125;
	ld.shared.u32 	%r135, [%r238];
	mov.b32 	%r419, 0;
	@%p22 bra 	$L__BB340_80;
	shfl.sync.idx.b32	%r239|%p28, %r135, %r34, %r22, -1;
	mul.lo.s32 	%r419, %r239, %r425;
$L__BB340_80:
	@%p23 bra 	$L__BB340_82;
	shfl.sync.idx.b32	%r240|%p30, %r135, %r35, %r22, -1;
	mad.lo.s32 	%r419, %r240, %r424, %r419;
$L__BB340_82:
	@%p24 bra 	$L__BB340_84;
	shfl.sync.idx.b32	%r241|%p32, %r135, %r36, %r22, -1;
	mad.lo.s32 	%r419, %r241, %r423, %r419;
$L__BB340_84:
	@%p25 bra 	$L__BB340_86;
	shfl.sync.idx.b32	%r242|%p34, %r135, %r37, %r22, -1;
	mad.lo.s32 	%r419, %r242, %r422, %r419;
$L__BB340_86:
	mad.lo.s32 	%r243, %r417, %r9, %r123;
	shl.b32 	%r244, %r243, 2;
	mov.u32 	%r245, _ZZ9cuda_gemmIiLi256ELi2ELi1ELi512ELi4ELi4ELi32ELi0ELi0EEviiiPT_S1_S1_iiE3Csh;
	add.s32 	%r246, %r245, %r244;
	st.shared.u32 	[%r246], %r419;
	add.s32 	%r417, %r417, %r14;
	setp.lt.s32 	%p35, %r417, %r21;
	@%p35 bra 	$L__BB340_78;
$L__BB340_87:
	add.s32 	%r412, %r412, %r10;
	setp.lt.s32 	%p36, %r412, %r9;
	@%p36 bra 	$L__BB340_43;
$L__BB340_88:
	ld.param.u32 	%r365, [_Z9cuda_gemmIiLi256ELi2ELi1ELi512ELi4ELi4ELi32ELi0ELi0EEviiiPT_S1_S1_ii_param_1];
	bar.sync 	0;
	mov.u32 	%r311, %ctaid.x;
	mul.lo.s32 	%r312, %r9, %r311;
	mad.lo.s32 	%r150, %r371, %r365, %r312;
	div.s32 	%r151, %r158, %r160;
	mov.u32 	%r426, %r1;
	@%p9 bra 	$L__BB340_92;
	setp.eq.s16 	%p71, %rs2, 3;
	div.s32 	%r313, %r1, %r9;
	mad.lo.s32 	%r314, %r151, %r313, %r150;
	mul.lo.s32 	%r315, %r313, %r9;
	sub.s32 	%r316, %r1, %r315;
	add.s32 	%r317, %r314, %r316;
	ld.shared.u32 	%r318, [%r29];
	mul.wide.s32 	%rd26, %r317, 4;
	add.s64 	%rd27, %rd2, %rd26;
	st.global.u32 	[%rd27], %r318;
	mov.u32 	%r426, %r24;
	@%p71 bra 	$L__BB340_92;
	setp.eq.s16 	%p72, %rs2, 0;
	div.s32 	%r319, %r24, %r9;
	mad.lo.s32 	%r320, %r151, %r319, %r150;
	mul.lo.s32 	%r321, %r319, %r9;
	sub.s32 	%r322, %r24, %r321;
	add.s32 	%r323, %r320, %r322;
	ld.shared.u32 	%r324, [%r30];
	mul.wide.s32 	%rd28, %r323, 4;
	add.s64 	%rd29, %rd2, %rd28;
	st.global.u32 	[%rd29], %r324;
	mov.u32 	%r426, %r28;
	@%p72 bra 	$L__BB340_92;
	add.s32 	%r426, %r28, %r13;
	div.s32 	%r325, %r28, %r9;
	mad.lo.s32 	%r326, %r151, %r325, %r150;
	mul.lo.s32 	%r327, %r325, %r9;
	sub.s32 	%r328, %r28, %r327;
	add.s32 	%r329, %r326, %r328;
	add.s32 	%r330, %r30, %r26;
	ld.shared.u32 	%r331, [%r330];
	mul.wide.s32 	%rd30, %r329, 4;
	add.s64 	%rd31, %rd2, %rd30;
	st.global.u32 	[%rd31], %r331;
$L__BB340_92:
	@%p12 bra 	$L__BB340_94;
$L__BB340_93:
	div.s32 	%r332, %r426, %r9;
	mad.lo.s32 	%r333, %r151, %r332, %r150;
	mul.lo.s32 	%r334, %r332, %r9;
	sub.s32 	%r335, %r426, %r334;
	add.s32 	%r336, %r333, %r335;
	shl.b32 	%r337, %r426, 2;
	mov.u32 	%r338, _ZZ9cuda_gemmIiLi256ELi2ELi1ELi512ELi4ELi4ELi32ELi0ELi0EEviiiPT_S1_S1_iiE3Csh;
	add.s32 	%r339, %r338, %r337;
	ld.shared.u32 	%r340, [%r339];
	mul.wide.s32 	%rd32, %r336, 4;
	add.s64 	%rd33, %rd2, %rd32;
	st.global.u32 	[%rd33], %r340;
	add.s32 	%r341, %r426, %r13;
	div.s32 	%r342, %r341, %r9;
	mad.lo.s32 	%r343, %r151, %r342, %r150;
	mul.lo.s32 	%r344, %r342, %r9;
	sub.s32 	%r345, %r341, %r344;
	add.s32 	%r346, %r343, %r345;
	add.s32 	%r347, %r339, %r26;
	ld.shared.u32 	%r348, [%r347];
	mul.wide.s32 	%rd34, %r346, 4;
	add.s64 	%rd35, %rd2, %rd34;
	st.global.u32 	[%rd35], %r348;
	add.s32 	%r349, %r341, %r13;
	div.s32 	%r350, %r349, %r9;
	mad.lo.s32 	%r351, %r151, %r350, %r150;
	mul.lo.s32 	%r352, %r350, %r9;
	sub.s32 	%r353, %r349, %r352;
	add.s32 	%r354, %r351, %r353;
	add.s32 	%r355, %r347, %r26;
	ld.shared.u32 	%r356, [%r355];
	mul.wide.s32 	%rd36, %r354, 4;
	add.s64 	%rd37, %rd2, %rd36;
	st.global.u32 	[%rd37], %r356;
	add.s32 	%r357, %r349, %r13;
	div.s32 	%r358, %r357, %r9;
	mad.lo.s32 	%r359, %r151, %r358, %r150;
	mul.lo.s32 	%r360, %r358, %r9;
	sub.s32 	%r361, %r357, %r360;
	add.s32 	%r362, %r359, %r361;
	add.s32 	%r363, %r355, %r26;
	ld.shared.u32 	%r364, [%r363];
	mul.wide.s32 	%rd38, %r362, 4;
	add.s64 	%rd39, %rd2, %rd38;
	st.global.u32 	[%rd39], %r364;
	add.s32 	%r426, %r357, %r13;
	setp.lt.u32 	%p74, %r426, 512;
	@%p74 bra 	$L__BB340_93;
$L__BB340_94:
	add.s32 	%r371, %r371, %r16;
	setp.lt.u32 	%p75, %r371, %r17;
	@%p75 bra 	$L__BB340_5;
$L__BB340_95:
	ret;

}
	// .globl	_Z9cuda_gemmIiLi256ELi2ELi1ELi512ELi4ELi4ELi32ELi0ELi1EEviiiPT_S1_S1_ii
.visible .entry _Z9cuda_gemmIiLi256ELi2ELi1ELi512ELi4ELi4ELi32ELi0ELi1EEviiiPT_S1_S1_ii(
	.param .u32 _Z9cuda_gemmIiLi256ELi2ELi1ELi512ELi4ELi4ELi32ELi0ELi1EEviiiPT_S1_S1_ii_param_0,
	.param .u32 _Z9cuda_gemmIiLi256ELi2ELi1ELi512ELi4ELi4ELi32ELi0ELi1EEviiiPT_S1_S1_ii_param_1,
	.param .u32 _Z9cuda_gemmIiLi256ELi2ELi1ELi512ELi4ELi4ELi32ELi0ELi1EEviiiPT_S1_S1_ii_param_2,
	.param .u64 .ptr .align 1 _Z9cuda_gemmIiLi256ELi2ELi1ELi512ELi4ELi4ELi32ELi0ELi1EEviiiPT_S1_S1_ii_param_3,
	.param .u64 .ptr .align 1 _Z9cuda_gemmIiLi256ELi2ELi1ELi512ELi4ELi4ELi32ELi0ELi1EEviiiPT_S1_S1_ii_param_4,
	.param .u64 .ptr .align 1 _Z9cuda_gemmIiLi256ELi2ELi1ELi512ELi4ELi4ELi32ELi0ELi1EEviiiPT_S1_S1_ii_param_5,
	.param .u32 _Z9cuda_gemmIiLi256ELi2ELi1ELi512ELi4ELi4ELi32ELi0ELi1EEviiiPT_S1_S1_ii_param_6,
	.param .u32 _Z9cuda_gemmIiLi256ELi2ELi1ELi512ELi4ELi4ELi32ELi0ELi1EEviiiPT_S1_S1_ii_param_7
)
.maxntid 256
{
	.reg .pred 	%p<25>;
	.reg .b16 	%rs<6>;
	.reg .b32 	%r<192>;
	.reg .b64 	%rd<40>;
	// demoted variable
	.shared .align 128 .b8 _ZZ9cuda_gemmIiLi256ELi2ELi1ELi512ELi4ELi4ELi32ELi0ELi1EEviiiPT_S1_S1_iiE11kron_fac_sh[80];
	// demoted variable
	.shared .align 128 .b8 _ZZ9cuda_gemmIiLi256ELi2ELi1ELi512ELi4ELi4ELi32ELi0ELi1EEviiiPT_S1_S1_iiE3Ash[2048];
	// demoted variable
	.shared .align 128 .b8 _ZZ9cuda_gemmIiLi256ELi2ELi1ELi512ELi4ELi4ELi32ELi0ELi1EEviiiPT_S1_S1_iiE3Csh[2048];
	ld.param.u32 	%r54, [_Z9cuda_gemmIiLi256ELi2ELi1ELi512ELi4ELi4ELi32ELi0ELi1EEviiiPT_S1_S1_ii_param_2];
	ld.param.u64 	%rd10, [_Z9cuda_gemmIiLi256ELi2ELi1ELi512ELi4ELi4ELi32ELi0ELi1EEviiiPT_S1_S1_ii_param_3];
	ld.param.u64 	%rd9, [_Z9cuda_gemmIiLi256ELi2ELi1ELi512ELi4ELi4ELi32ELi0ELi1EEviiiPT_S1_S1_ii_param_4];
	ld.param.u64 	%rd11, [_Z9cuda_gemmIiLi256ELi2ELi1ELi512ELi4ELi4ELi32ELi0ELi1EEviiiPT_S1_S1_ii_param_5];
	cvta.to.global.u64 	%rd1, %rd10;
	cvta.to.global.u64 	%rd2, %rd11;
	mov.u32 	%r1, %tid.x;
	setp.gt.u32 	%p1, %r1, 15;
	@%p1 bra 	$L__BB341_3;
	mov.u32 	%r2, %ntid.x;
	cvta.to.global.u64 	%rd3, %rd9;
	mov.u32 	%r57, _ZZ9cuda_gemmIiLi256ELi2ELi1ELi512ELi4ELi4ELi32ELi0ELi1EEviiiPT_S1_S1_iiE11kron_fac_sh;
	mov.u32 	%r181, %r1;
$L__BB341_2:
	mul.wide.u32 	%rd12, %r181, 4;
	add.s64 	%rd13, %rd3, %rd12;
	ld.global.u32 	%r55, [%rd13];
	and.b32  	%r56, %r181, 3;
	mad.lo.s32 	%r58, %r56, 20, %r57;
	and.b32  	%r59, %r181, -4;
	add.s32 	%r60, %r58, %r59;
	st.shared.u32 	[%r60], %r55;
	add.s32 	%r181, %r181, %r2;
	setp.lt.u32 	%p2, %r181, 16;
	@%p2 bra 	$L__BB341_2;
$L__BB341_3:
	mov.u32 	%r5, %ntid.x;
	mov.u32 	%r182, %ctaid.y;
	mov.u32 	%r7, %nctaid.y;
	shl.b32 	%r8, %r7, 1;
	setp.ge.u32 	%p3, %r182, %r8;
	@%p3 bra 	$L__BB341_27;
	mov.u32 	%r61, %ctaid.x;
	shl.b32 	%r9, %r61, 9;
	and.b32  	%r10, %r1, 3;
	shl.b32 	%r62, %r1, 2;
	and.b32  	%r63, %r62, 12;
	mov.u32 	%r64, _ZZ9cuda_gemmIiLi256ELi2ELi1ELi512ELi4ELi4ELi32ELi0ELi1EEviiiPT_S1_S1_iiE11kron_fac_sh;
	add.s32 	%r11, %r64, %r63;
	shr.s32 	%r65, %r54, 31;
	shr.u32 	%r66, %r65, 30;
	add.s32 	%r67, %r54, %r66;
	shr.s32 	%r12, %r67, 2;
	add.s32 	%r13, %r1, %r5;
	cvt.u16.u32 	%rs3, %r13;
	sub.s16 	%rs4, 511, %rs3;
	cvt.u16.u32 	%rs5, %r5;
	div.u16 	%rs1, %rs4, %rs5;
	and.b16  	%rs2, %rs1, 3;
	mov.u32 	%r68, _ZZ9cuda_gemmIiLi256ELi2ELi1ELi512ELi4ELi4ELi32ELi0ELi1EEviiiPT_S1_S1_iiE3Ash;
	add.s32 	%r14, %r68, %r62;
	shl.b32 	%r15, %r5, 2;
	add.s32 	%r16, %r14, %r15;
	add.s32 	%r17, %r13, %r5;
	mov.u32 	%r69, _ZZ9cuda_gemmIiLi256ELi2ELi1ELi512ELi4ELi4ELi32ELi0ELi1EEviiiPT_S1_S1_iiE3Csh;
	add.s32 	%r18, %r69, %r62;
	add.s32 	%r19, %r18, %r15;
	add.s32 	%r70, %r1, 1;
	and.b32  	%r20, %r70, 3;
	xor.b32  	%r21, %r10, 2;
	add.s32 	%r71, %r1, -1;
	and.b32  	%r22, %r71, 3;
	mul.wide.u32 	%rd14, %r5, 4;
	add.s64 	%rd4, %rd1, %rd14;
	mul.wide.u32 	%rd15, %r5, 8;
	add.s64 	%rd5, %rd1, %rd15;
	mul.wide.u32 	%rd16, %r5, 12;
	add.s64 	%rd6, %rd1, %rd16;
	cvt.u64.u32 	%rd18, %r15;
$L__BB341_5:
	setp.eq.s16 	%p4, %rs2, 2;
	mul.lo.s32 	%r24, %r182, %r54;
	mov.u32 	%r183, %r1;
	@%p4 bra 	$L__BB341_9;
	setp.eq.s16 	%p5, %rs2, 3;
	add.s32 	%r72, %r24, %r9;
	add.s32 	%r73, %r72, %r1;
	mul.wide.s32 	%rd17, %r73, 4;
	add.s64 	%rd7, %rd1, %rd17;
	ld.global.u32 	%r74, [%rd7];
	st.shared.u32 	[%r14], %r74;
	mov.u32 	%r183, %r13;
	@%p5 bra 	$L__BB341_9;
	setp.eq.s16 	%p6, %rs2, 0;
	add.s64 	%rd8, %rd7, %rd18;
	ld.global.u32 	%r75, [%rd8];
	st.shared.u32 	[%r16], %r75;
	mov.u32 	%r183, %r17;
	@%p6 bra 	$L__BB341_9;
	add.s32 	%r183, %r17, %r5;
	add.s64 	%rd20, %rd8, %rd18;
	ld.global.u32 	%r76, [%rd20];
	add.s32 	%r77, %r16, %r15;
	st.shared.u32 	[%r77], %r76;
$L__BB341_9:
	setp.lt.u16 	%p7, %rs1, 2;
	@%p7 bra 	$L__BB341_12;
	shl.b32 	%r78, %r183, 2;
	mov.u32 	%r79, _ZZ9cuda_gemmIiLi256ELi2ELi1ELi512ELi4ELi4ELi32ELi0ELi1EEviiiPT_S1_S1_iiE3Ash;
	add.s32 	%r185, %r79, %r78;
	add.s32 	%r80, %r9, %r183;
	add.s32 	%r184, %r80, %r24;
$L__BB341_11:
	mul.wide.s32 	%rd21, %r184, 4;
	add.s64 	%rd22, %rd4, %rd21;
	add.s64 	%rd23, %rd5, %rd21;
	add.s64 	%rd24, %rd6, %rd21;
	add.s64 	%rd25, %rd1, %rd21;
	ld.global.u32 	%r81, [%rd25];
	st.shared.u32 	[%r185], %r81;
	ld.global.u32 	%r82, [%rd22];
	add.s32 	%r83, %r185, %r15;
	st.shared.u32 	[%r83], %r82;
	ld.global.u32 	%r84, [%rd23];
	shl.b32 	%r85, %r5, 3;
	add.s32 	%r86, %r185, %r85;
	st.shared.u32 	[%r86], %r84;
	ld.global.u32 	%r87, [%rd24];
	mad.lo.s32 	%r88, %r5, 12, %r185;
	st.shared.u32 	[%r88], %r87;
	add.s32 	%r183, %r183, %r15;
	shl.b32 	%r89, %r5, 4;
	add.s32 	%r185, %r185, %r89;
	add.s32 	%r184, %r184, %r15;
	setp.lt.u32 	%p8, %r183, 512;
	@%p8 bra 	$L__BB341_11;
$L__BB341_12:
	mov.u32 	%r187, %r1;
	@%p4 bra 	$L__BB341_16;
	setp.eq.s16 	%p10, %rs2, 3;
	mov.b32 	%r90, 0;
	st.shared.u32 	[%r18], %r90;
	mov.u32 	%r187, %r13;
	@%p10 bra 	$L__BB341_16;
	setp.eq.s16 	%p11, %rs2, 0;
	mov.b32 	%r91, 0;
	st.shared.u32 	[%r19], %r91;
	mov.u32 	%r187, %r17;
	@%p11 bra 	$L__BB341_16;
	add.s32 	%r187, %r17, %r5;
	add.s32 	%r92, %r19, %r15;
	mov.b32 	%r93, 0;
	st.shared.u32 	[%r92], %r93;
$L__BB341_16:
	@%p7 bra 	$L__BB341_18;
$L__BB341_17:
	shl.b32 	%r94, %r187, 2;
	mov.u32 	%r95, _ZZ9cuda_gemmIiLi256ELi2ELi1ELi512ELi4ELi4ELi32ELi0ELi1EEviiiPT_S1_S1_iiE3Csh;
	add.s32 	%r96, %r95, %r94;
	mov.b32 	%r97, 0;
	st.shared.u32 	[%r96], %r97;
	add.s32 	%r98, %r96, %r15;
	st.shared.u32 	[%r98], %r97;
	add.s32 	%r99, %r98, %r15;
	st.shared.u32 	[%r99], %r97;
	add.s32 	%r100, %r99, %r15;
	st.shared.u32 	[%r100], %r97;
	add.s32 	%r187, %r15, %r187;
	setp.lt.u32 	%p13, %r187, 512;
	@%p13 bra 	$L__BB341_17;
$L__BB341_18:
	shr.u32 	%r189, %r1, 7;
	bar.sync 	0;
	and.b32  	%r40, %r1, 127;
	shl.b32 	%r101, %r1, 2;
	and.b32  	%r102, %r101, 508;
	or.b32  	%r103, %r102, %r10;
	shl.b32 	%r104, %r103, 2;
	mov.u32 	%r105, _ZZ9cuda_gemmIiLi256ELi2ELi1ELi512ELi4ELi4ELi32ELi0ELi1EEviiiPT_S1_S1_iiE3Ash;
	add.s32 	%r106, %r105, %r104;
	ld.shared.u32 	%r41, [%r106];
	or.b32  	%r107, %r102, %r20;
	shl.b32 	%r108, %r107, 2;
	add.s32 	%r109, %r105, %r108;
	ld.shared.u32 	%r42, [%r109];
	or.b32  	%r110, %r102, %r21;
	shl.b32 	%r111, %r110, 2;
	add.s32 	%r112, %r105, %r111;
	ld.shared.u32 	%r43, [%r112];
	or.b32  	%r113, %r102, %r22;
	shl.b32 	%r114, %r113, 2;
	add.s32 	%r115, %r105, %r114;
	ld.shared.u32 	%r44, [%r115];
$L__BB341_19:
	mad.lo.s32 	%r116, %r189, 20, %r11;
	ld.shared.u32 	%r117, [%r116];
	shfl.sync.idx.b32	%r118|%p14, %r117, %r10, 7199, -1;
	mul.lo.s32 	%r119, %r118, %r41;
	shfl.sync.idx.b32	%r120|%p15, %r117, %r20, 7199, -1;
	mad.lo.s32 	%r121, %r120, %r42, %r119;
	shfl.sync.idx.b32	%r122|%p16, %r117, %r21, 7199, -1;
	mad.lo.s32 	%r123, %r122, %r43, %r121;
	shfl.sync.idx.b32	%r124|%p17, %r117, %r22, 7199, -1;
	mad.lo.s32 	%r125, %r124, %r44, %r123;
	shl.b32 	%r126, %r40, 2;
	shl.b32 	%r127, %r189, 9;
	or.b32  	%r128, %r127, %r126;
	mov.u32 	%r129, _ZZ9cuda_gemmIiLi256ELi2ELi1ELi512ELi4ELi4ELi32ELi0ELi1EEviiiPT_S1_S1_iiE3Csh;
	add.s32 	%r130, %r129, %r128;
	ld.shared.u32 	%r131, [%r130];
	add.s32 	%r132, %r131, %r125;
	st.shared.u32 	[%r130], %r132;
	shr.u32 	%r133, %r5, 7;
	add.s32 	%r189, %r189, %r133;
	setp.lt.u32 	%p18, %r189, 4;
	@%p18 bra 	$L__BB341_19;
	ld.param.u32 	%r180, [_Z9cuda_gemmIiLi256ELi2ELi1ELi512ELi4ELi4ELi32ELi0ELi1EEviiiPT_S1_S1_ii_param_1];
	bar.sync 	0;
	mov.u32 	%r134, %ctaid.x;
	shl.b32 	%r135, %r134, 7;
	mad.lo.s32 	%r47, %r182, %r180, %r135;
	mov.u32 	%r190, %r1;
	@%p4 bra 	$L__BB341_24;
	setp.eq.s16 	%p20, %rs2, 3;
	shr.u32 	%r136, %r1, 7;
	mad.lo.s32 	%r137, %r136, %r12, %r40;
	add.s32 	%r138, %r47, %r137;
	ld.shared.u32 	%r139, [%r18];
	mul.wide.s32 	%rd26, %r138, 4;
	add.s64 	%rd27, %rd2, %rd26;
	st.global.u32 	[%rd27], %r139;
	mov.u32 	%r190, %r13;
	@%p20 bra 	$L__BB341_24;
	setp.eq.s16 	%p21, %rs2, 0;
	and.b32  	%r140, %r13, 127;
	shr.u32 	%r141, %r13, 7;
	mad.lo.s32 	%r142, %r141, %r12, %r140;
	add.s32 	%r143, %r47, %r142;
	ld.shared.u32 	%r144, [%r19];
	mul.wide.s32 	%rd28, %r143, 4;
	add.s64 	%rd29, %rd2, %rd28;
	st.global.u32 	[%rd29], %r144;
	mov.u32 	%r190, %r17;
	@%p21 bra 	$L__BB341_24;
	add.s32 	%r190, %r17, %r5;
	and.b32  	%r145, %r17, 127;
	shr.u32 	%r146, %r17, 7;
	mad.lo.s32 	%r147, %r146, %r12, %r145;
	add.s32 	%r148, %r47, %r147;
	add.s32 	%r149, %r19, %r15;
	ld.shared.u32 	%r150, [%r149];
	mul.wide.s32 	%rd30, %r148, 4;
	add.s64 	%rd31, %rd2, %rd30;
	st.global.u32 	[%rd31], %r150;
$L__BB341_24:
	@%p7 bra 	$L__BB341_26;
$L__BB341_25:
	shr.u32 	%r151, %r190, 7;
	and.b32  	%r152, %r190, 127;
	add.s32 	%r153, %r47, %r152;
	mad.lo.s32 	%r154, %r151, %r12, %r153;
	shl.b32 	%r155, %r190, 2;
	mov.u32 	%r156, _ZZ9cuda_gemmIiLi256ELi2ELi1ELi512ELi4ELi4ELi32ELi0ELi1EEviiiPT_S1_S1_iiE3Csh;
	add.s32 	%r157, %r156, %r155;
	ld.shared.u32 	%r158, [%r157];
	mul.wide.s32 	%rd32, %r154, 4;
	add.s64 	%rd33, %rd2, %rd32;
	st.global.u32 	[%rd33], %r158;
	add.s32 	%r159, %r190, %r5;
	shr.u32 	%r160, %r159, 7;
	and.b32  	%r161, %r159, 127;
	add.s32 	%r162, %r47, %r161;
	mad.lo.s32 	%r163, %r160, %r12, %r162;
	add.s32 	%r164, %r157, %r15;
	ld.shared.u32 	%r165, [%r164];
	mul.wide.s32 	%rd34, %r163, 4;
	add.s64 	%rd35, %rd2, %rd34;
	st.global.u32 	[%rd35], %r165;
	add.s32 	%r166, %r159, %r5;
	shr.u32 	%r167, %r166, 7;
	and.b32  	%r168, %r166, 127;
	add.s32 	%r169, %r47, %r168;
	mad.lo.s32 	%r170, %r167, %r12, %r169;
	add.s32 	%r171, %r164, %r15;
	ld.shared.u32 	%r172, [%r171];
	mul.wide.s32 	%rd36, %r170, 4;
	add.s64 	%rd37, %rd2, %rd36;
	st.global.u32 	[%rd37], %r172;
	add.s32 	%r173, %r166, %r5;
	shr.u32 	%r174, %r173, 7;
	and.b32  	%r175, %r173, 127;
	add.s32 	%r176, %r47, %r175;
	mad.lo.s32 	%r177, %r174, %r12, %r176;
	add.s32 	%r178, %r171, %r15;
	ld.shared.u32 	%r179, [%r178];
	mul.wide.s32 	%rd38, %r177, 4;
	add.s64 	%rd39, %rd2, %rd38;
	st.global.u32 	[%rd39], %r179;
	add.s32 	%r190, %r173, %r5;
	setp.lt.u32 	%p23, %r190, 512;
	@%p23 bra 	$L__BB341_25;
$L__BB341_26:
	add.s32 	%r182, %r182, %r7;
	setp.lt.u32 	%p24, %r182, %r8;
	@%p24 bra 	$L__BB341_5;
$L__BB341_27:
	ret;

}
	// .globl	_Z9cuda_gemmIiLi256ELi2ELi1ELi512ELi4ELi4ELi32ELi1ELi0EEviiiPT_S1_S1_ii
.visible .entry _Z9cuda_gemmIiLi256ELi2ELi1ELi512ELi4ELi4ELi32ELi1ELi0EEviiiPT_S1_S1_ii(
	.param .u32 _Z9cuda_gemmIiLi256ELi2ELi1ELi512ELi4ELi4ELi32ELi1ELi0EEviiiPT_S1_S1_ii_param_0,
	.param .u32 _Z9cuda_gemmIiLi256ELi2ELi1ELi512ELi4ELi4ELi32ELi1ELi0EEviiiPT_S1_S1_ii_param_1,
	.param .u32 _Z9cuda_gemmIiLi256ELi2ELi1ELi512ELi4ELi4ELi32ELi1ELi0EEviiiPT_S1_S1_ii_param_2,
	.param .u64 .ptr .align 1 _Z9cuda_gemmIiLi256ELi2ELi1ELi512ELi4ELi4ELi32ELi1ELi0EEviiiPT_S1_S1_ii_param_3,
	.param .u64 .ptr .align 1 _Z9cuda_gemmIiLi256ELi2ELi1ELi512ELi4ELi4ELi32ELi1ELi0EEviiiPT_S1_S1_ii_param_4,
	.param .u64 .ptr .align 1 _Z9cuda_gemmIiLi256ELi2ELi1ELi512ELi4ELi4ELi32ELi1ELi0EEviiiPT_S1_S1_ii_param_5,
	.param .u32 _Z9cuda_gemmIiLi256ELi2ELi1ELi512ELi4ELi4ELi32ELi1ELi0EEviiiPT_S1_S1_ii_param_6,
	.param .u32 _Z9cuda_gemmIiLi256ELi2ELi1ELi512ELi4ELi4ELi32ELi1ELi0EEviiiPT_S1_S1_ii_param_7
)
.maxntid 256
{
	.reg .pred 	%p<76>;
	.reg .b16 	%rs<6>;
	.reg .b32 	%r<385>;
	.reg .b64 	%rd<38>;
	// demoted variable
	.shared .align 128 .b8 _ZZ9cuda_gemmIiLi256ELi2ELi1ELi512ELi4ELi4ELi32ELi1ELi0EEviiiPT_S1_S1_iiE11kron_fac_sh[80];
	// demoted variable
	.shared .align 128 .b8 _ZZ9cuda_gemmIiLi256ELi2ELi1ELi512ELi4ELi4ELi32ELi1ELi0EEviiiPT_S1_S1_iiE3Ash[2048];
	// demoted variable
	.shared .align 128 .b8 _ZZ9cuda_gemmIiLi256ELi2ELi1ELi512ELi4ELi4ELi32ELi1ELi0EEviiiPT_S1_S1_iiE3Csh[2048];
	ld.param.u64 	%rd12, [_Z9cuda_gemmIiLi256ELi2ELi1ELi512ELi4ELi4ELi32ELi1ELi0EEviiiPT_S1_S1_ii_param_3];
	ld.param.u64 	%rd11, [_Z9cuda_gemmIiLi256ELi2ELi1ELi512ELi4ELi4ELi32ELi1ELi0EEviiiPT_S1_S1_ii_param_4];
	ld.param.u64 	%rd13, [_Z9cuda_gemmIiLi256ELi2ELi1ELi512ELi4ELi4ELi32ELi1ELi0EEviiiPT_S1_S1_ii_param_5];
	ld.param.u32 	%r154, [_Z9cuda_gemmIiLi256ELi2ELi1ELi512ELi4ELi4ELi32ELi1ELi0EEviiiPT_S1_S1_ii_param_6];
	ld.param.u32 	%r155, [_Z9cuda_gemmIiLi256ELi2ELi1ELi512ELi4ELi4ELi32ELi1ELi0EEviiiPT_S1_S1_ii_param_7];
	cvta.to.global.u64 	%rd1, %rd12;
	cvta.to.global.u64 	%rd2, %rd13;
	mov.u32 	%r1, %tid.x;
	and.b32  	%r2, %r1, 31;
	setp.lt.s32 	%p1, %r155, 16;
	shr.u32 	%r3, %r155, 4;
	selp.b32 	%r4, 1, %r3, %p1;
	mul.lo.s32 	%r5, %r155, %r154;
	setp.ge.u32 	%p2, %r1, %r5;
	@%p2 bra 	$L__BB342_3;
	mov.u32 	%r6, %ntid.x;
	cvta.to.global.u64 	%rd3, %rd11;
	mov.u32 	%r323, %r1;
$L__BB342_2:
	mul.wide.u32 	%rd14, %r323, 4;
	add.s64 	%rd15, %rd3, %rd14;
	ld.global.u32 	%r156, [%rd15];
	rem.u32 	%r157, %r323, %r154;
	mov.u32 	%r158, _ZZ9cuda_gemmIiLi256ELi2ELi1ELi512ELi4ELi4ELi32ELi1ELi0EEviiiPT_S1_S1_iiE11kron_fac_sh;
	mad.lo.s32 	%r159, %r157, 20, %r158;
	div.u32 	%r160, %r323, %r155;
	shl.b32 	%r161, %r160, 2;
	add.s32 	%r162, %r159, %r161;
	st.shared.u32 	[%r162], %r156;
	add.s32 	%r323, %r323, %r6;
	setp.lt.u32 	%p3, %r323, %r5;
	@%p3 bra 	$L__BB342_2;
$L__BB342_3:
	div.s32 	%r9, 512, %r155;
	mul.lo.s32 	%r163, %r9, %r4;
	min.s32 	%r10, %r163, 256;
	div.u32 	%r12, %r1, %r10;
	mul.lo.s32 	%r164, %r12, %r10;
	sub.s32 	%r165, %r1, %r164;
	div.u32 	%r11, %r165, %r4;
	mov.u32 	%r13, %ntid.x;
	div.u32 	%r14, %r13, %r10;
	mov.u32 	%r328, %ctaid.y;
	mov.u32 	%r16, %nctaid.y;
	shl.b32 	%r17, %r16, 1;
	setp.ge.u32 	%p4, %r328, %r17;
	@%p4 bra 	$L__BB342_95;
	and.b32  	%r18, %r11, 3;
	rem.u32 	%r167, %r1, %r4;
	shl.b32 	%r19, %r167, 2;
	min.s32 	%r20, %r154, 4;
	shl.b32 	%r168, %r155, 8;
	sub.s32 	%r21, 8223, %r168;
	shl.b32 	%r169, %r4, 8;
	sub.s32 	%r22, 8223, %r169;
	add.s32 	%r23, %r1, %r13;
	cvt.u16.u32 	%rs3, %r23;
	sub.s16 	%rs4, 511, %rs3;
	cvt.u16.u32 	%rs5, %r13;
	div.u16 	%rs1, %rs4, %rs5;
	and.b16  	%rs2, %rs1, 3;
	shl.b32 	%r170, %r1, 2;
	mov.u32 	%r171, _ZZ9cuda_gemmIiLi256ELi2ELi1ELi512ELi4ELi4ELi32ELi1ELi0EEviiiPT_S1_S1_iiE3Ash;
	add.s32 	%r24, %r171, %r170;
	shl.b32 	%r25, %r13, 2;
	add.s32 	%r26, %r24, %r25;
	add.s32 	%r27, %r23, %r13;
	add.s32 	%r28, %r27, %r13;
	mov.u32 	%r172, _ZZ9cuda_gemmIiLi256ELi2ELi1ELi512ELi4ELi4ELi32ELi1ELi0EEviiiPT_S1_S1_iiE3Csh;
	add.s32 	%r29, %r172, %r170;
	add.s32 	%r30, %r29, %r25;
	add.s32 	%r173, %r11, 1;
	and.b32  	%r31, %r173, 3;
	add.s32 	%r174, %r11, -1;
	and.b32  	%r32, %r174, 3;
	setp.lt.s32 	%p5, %r18, %r155;
	selp.b32 	%r175, 0, %r155, %p5;
	sub.s32 	%r33, %r18, %r175;
	add.s32 	%r176, %r18, 1;
	setp.lt.s32 	%p6, %r176, %r155;
	selp.b32 	%r177, 0, %r155, %p6;
	sub.s32 	%r34, %r176, %r177;
	add.s32 	%r178, %r18, 2;
	setp.lt.s32 	%p7, %r178, %r155;
	selp.b32 	%r179, 0, %r155, %p7;
	sub.s32 	%r35, %r178, %r179;
	add.s32 	%r180, %r18, 3;
	setp.lt.s32 	%p8, %r180, %r155;
	selp.b32 	%r181, 0, %r155, %p8;
	sub.s32 	%r36, %r180, %r181;
	shl.b32 	%r37, %r13, 4;
	shl.b32 	%r38, %r13, 3;
	mul.lo.s32 	%r39, %r13, 12;
	mul.wide.u32 	%rd16, %r13, 4;
	add.s64 	%rd4, %rd1, %rd16;
	mul.wide.u32 	%rd17, %r13, 8;
	add.s64 	%rd5, %rd1, %rd17;
	mul.wide.u32 	%rd18, %r13, 12;
	add.s64 	%rd6, %rd1, %rd18;
	cvt.u64.u32 	%rd34, %r25;
$L__BB342_5:
	setp.eq.s16 	%p9, %rs2, 2;
	shl.b32 	%r45, %r328, 9;
	mov.u32 	%r329, %r1;
	@%p9 bra 	$L__BB342_9;
	setp.eq.s16 	%p10, %rs2, 3;
	add.s32 	%r182, %r45, %r1;
	mul.wide.s32 	%rd19, %r182, 4;
	add.s64 	%rd7, %rd1, %rd19;
	ld.global.u32 	%r183, [%rd7];
	st.shared.u32 	[%r24], %r183;
	mov.u32 	%r329, %r23;
	@%p10 bra 	$L__BB342_9;
	setp.eq.s16 	%p11, %rs2, 0;
	cvt.u64.u32 	%rd20, %r25;
	add.s64 	%rd8, %rd7, %rd20;
	ld.global.u32 	%r184, [%rd8];
	st.shared.u32 	[%r26], %r184;
	mov.u32 	%r329, %r27;
	@%p11 bra 	$L__BB342_9;
	add.s64 	%rd22, %rd8, %rd20;
	ld.global.u32 	%r185, [%rd22];
	add.s32 	%r186, %r26, %r25;
	st.shared.u32 	[%r186], %r185;
	mov.u32 	%r329, %r28;
$L__BB342_9:
	setp.lt.u16 	%p12, %rs1, 2;
	@%p12 bra 	$L__BB342_12;
	shl.b32 	%r187, %r329, 2;
	mov.u32 	%r188, _ZZ9cuda_gemmIiLi256ELi2ELi1ELi512ELi4ELi4ELi32ELi1ELi0EEviiiPT_S1_S1_iiE3Ash;
	add.s32 	%r331, %r188, %r187;
	add.s32 	%r330, %r329, %r45;
$L__BB342_11:
	mul.wide.s32 	%rd23, %r330, 4;
	add.s64 	%rd24, %rd4, %rd23;
	add.s64 	%rd25, %rd5, %rd23;
	add.s64 	%rd26, %rd6, %rd23;
	add.s64 	%rd27, %rd1, %rd23;
	ld.global.u32 	%r190, [%rd27];
	st.shared.u32 	[%r331], %r190;
	ld.global.u32 	%r191, [%rd24];
	add.s32 	%r192, %r331, %r25;
	st.shared.u32 	[%r192], %r191;
	ld.global.u32 	%r193, [%rd25];
	add.s32 	%r194, %r331, %r38;
	st.shared.u32 	[%r194], %r193;
	ld.global.u32 	%r195, [%rd26];
	add.s32 	%r196, %r331, %r39;
	st.shared.u32 	[%r196], %r195;
	add.s32 	%r329, %r329, %r25;
	add.s32 	%r331, %r331, %r37;
	add.s32 	%r330, %r330, %r25;
	setp.lt.u32 	%p13, %r329, 512;
	@%p13 bra 	$L__BB342_11;
$L__BB342_12:
	mov.u32 	%r333, %r1;
	@%p9 bra 	$L__BB342_16;
	setp.eq.s16 	%p15, %rs2, 3;
	mov.b32 	%r197, 0;
	st.shared.u32 	[%r29], %r197;
	mov.u32 	%r333, %r23;
	@%p15 bra 	$L__BB342_16;
	setp.eq.s16 	%p16, %rs2, 0;
	mov.b32 	%r198, 0;
	st.shared.u32 	[%r30], %r198;
	mov.u32 	%r333, %r27;
	@%p16 bra 	$L__BB342_16;
	add.s32 	%r199, %r30, %r25;
	mov.b32 	%r200, 0;
	st.shared.u32 	[%r199], %r200;
	mov.u32 	%r333, %r28;
$L__BB342_16:
	@%p12 bra 	$L__BB342_18;
$L__BB342_17:
	shl.b32 	%r201, %r333, 2;
	mov.u32 	%r202, _ZZ9cuda_gemmIiLi256ELi2ELi1ELi512ELi4ELi4ELi32ELi1ELi0EEviiiPT_S1_S1_iiE3Csh;
	add.s32 	%r203, %r202, %r201;
	mov.b32 	%r204, 0;
	st.shared.u32 	[%r203], %r204;
	add.s32 	%r205, %r203, %r25;
	st.shared.u32 	[%r205], %r204;
	add.s32 	%r206, %r205, %r25;
	st.shared.u32 	[%r206], %r204;
	add.s32 	%r207, %r206, %r25;
	st.shared.u32 	[%r207], %r204;
	add.s32 	%r333, %r25, %r333;
	setp.lt.u32 	%p18, %r333, 512;
	@%p18 bra 	$L__BB342_17;
$L__BB342_18:
	setp.lt.s32 	%p19, %r9, 1;
	bar.sync 	0;
	@%p19 bra 	$L__BB342_88;
	setp.ne.s32 	%p20, %r4, 1;
	@%p20 bra 	$L__BB342_41;
	mov.b32 	%r339, 0;
$L__BB342_21:
	setp.lt.s32 	%p55, %r155, 1;
	add.s32 	%r63, %r339, %r11;
	mad.lo.s32 	%r64, %r63, %r155, %r19;
	@%p55 bra 	$L__BB342_23;
	add.s32 	%r273, %r64, %r18;
	shl.b32 	%r274, %r273, 2;
	mov.u32 	%r275, _ZZ9cuda_gemmIiLi256ELi2ELi1ELi512ELi4ELi4ELi32ELi1ELi0EEviiiPT_S1_S1_iiE3Ash;
	add.s32 	%r276, %r275, %r274;
	ld.shared.u32 	%r382, [%r276];
$L__BB342_23:
	setp.lt.s32 	%p56, %r155, 2;
	@%p56 bra 	$L__BB342_25;
	add.s32 	%r277, %r64, %r31;
	shl.b32 	%r278, %r277, 2;
	mov.u32 	%r279, _ZZ9cuda_gemmIiLi256ELi2ELi1ELi512ELi4ELi4ELi32ELi1ELi0EEviiiPT_S1_S1_iiE3Ash;
	add.s32 	%r280, %r279, %r278;
	ld.shared.u32 	%r381, [%r280];
$L__BB342_25:
	setp.lt.s32 	%p57, %r155, 3;
	@%p57 bra 	$L__BB342_27;
	xor.b32  	%r281, %r18, 2;
	add.s32 	%r282, %r64, %r281;
	shl.b32 	%r283, %r282, 2;
	mov.u32 	%r284, _ZZ9cuda_gemmIiLi256ELi2ELi1ELi512ELi4ELi4ELi32ELi1ELi0EEviiiPT_S1_S1_iiE3Ash;
	add.s32 	%r285, %r284, %r283;
	ld.shared.u32 	%r380, [%r285];
$L__BB342_27:
	setp.lt.s32 	%p58, %r155, 4;
	@%p58 bra 	$L__BB342_29;
	add.s32 	%r286, %r64, %r32;
	shl.b32 	%r287, %r286, 2;
	mov.u32 	%r288, _ZZ9cuda_gemmIiLi256ELi2ELi1ELi512ELi4ELi4ELi32ELi1ELi0EEviiiPT_S1_S1_iiE3Ash;
	add.s32 	%r289, %r288, %r287;
	ld.shared.u32 	%r379, [%r289];
$L__BB342_29:
	setp.lt.s32 	%p59, %r12, %r20;
	@%p59 bra 	$L__BB342_31;
$L__BB342_30:
	add.s32 	%r339, %r339, %r10;
	setp.lt.s32 	%p69, %r339, %r9;
	@%p69 bra 	$L__BB342_21;
	bra.uni 	$L__BB342_88;
$L__BB342_31:
	rem.s32 	%r290, %r2, %r155;
	shl.b32 	%r291, %r290, 2;
	mov.u32 	%r292, _ZZ9cuda_gemmIiLi256ELi2ELi1ELi512ELi4ELi4ELi32ELi1ELi0EEviiiPT_S1_S1_iiE11kron_fac_sh;
	add.s32 	%r74, %r292, %r291;
	mov.u32 	%r344, %r12;
$L__BB342_32:
	mad.lo.s32 	%r294, %r344, 20, %r74;
	ld.shared.u32 	%r76, [%r294];
	mov.b32 	%r346, 0;
	@%p55 bra 	$L__BB342_34;
	shfl.sync.idx.b32	%r295|%p61, %r76, %r33, %r21, -1;
	mul.lo.s32 	%r346, %r295, %r382;
$L__BB342_34:
	@%p56 bra 	$L__BB342_36;
	shfl.sync.idx.b32	%r296|%p63, %r76, %r34, %r21, -1;
	mad.lo.s32 	%r346, %r296, %r381, %r346;
$L__BB342_36:
	@%p57 bra 	$L__BB342_38;
	shfl.sync.idx.b32	%r297|%p65, %r76, %r35, %r21, -1;
	mad.lo.s32 	%r346, %r297, %r380, %r346;
$L__BB342_38:
	@%p58 bra 	$L__BB342_40;
	shfl.sync.idx.b32	%r298|%p67, %r76, %r36, %r21, -1;
	mad.lo.s32 	%r346, %r298, %r379, %r346;
$L__BB342_40:
	mad.lo.s32 	%r299, %r344, %r9, %r63;
	shl.b32 	%r300, %r299, 2;
	mov.u32 	%r301, _ZZ9cuda_gemmIiLi256ELi2ELi1ELi512ELi4ELi4ELi32ELi1ELi0EEviiiPT_S1_S1_iiE3Csh;
	add.s32 	%r302, %r301, %r300;
	ld.shared.u32 	%r303, [%r302];
	add.s32 	%r304, %r303, %r346;
	st.shared.u32 	[%r302], %r304;
	add.s32 	%r344, %r344, %r14;
	setp.lt.s32 	%p68, %r344, %r20;
	@%p68 bra 	$L__BB342_32;
	bra.uni 	$L__BB342_30;
$L__BB342_41:
	setp.gt.u32 	%p21, %r155, 31;
	@%p21 bra 	$L__BB342_51;
	mov.b32 	%r369, 0;
$L__BB342_43:
	setp.eq.s32 	%p22, %r155, 0;
	add.s32 	%r123, %r369, %r11;
	mad.lo.s32 	%r124, %r123, %r155, %r19;
	@%p22 bra 	$L__BB342_45;
	add.s32 	%r209, %r124, %r18;
	shl.b32 	%r210, %r209, 2;
	mov.u32 	%r211, _ZZ9cuda_gemmIiLi256ELi2ELi1ELi512ELi4ELi4ELi32ELi1ELi0EEviiiPT_S1_S1_iiE3Ash;
	add.s32 	%r212, %r211, %r210;
	ld.shared.u32 	%r382, [%r212];
$L__BB342_45:
	setp.lt.s32 	%p23, %r155, 2;
	@%p23 bra 	$L__BB342_47;
	add.s32 	%r213, %r124, %r31;
	shl.b32 	%r214, %r213, 2;
	mov.u32 	%r215, _ZZ9cuda_gemmIiLi256ELi2ELi1ELi512ELi4ELi4ELi32ELi1ELi0EEviiiPT_S1_S1_iiE3Ash;
	add.s32 	%r216, %r215, %r214;
	ld.shared.u32 	%r381, [%r216];
$L__BB342_47:
	setp.lt.s32 	%p24, %r155, 3;
	@%p24 bra 	$L__BB342_49;
	xor.b32  	%r217, %r18, 2;
	add.s32 	%r218, %r124, %r217;
	shl.b32 	%r219, %r218, 2;
	mov.u32 	%r220, _ZZ9cuda_gemmIiLi256ELi2ELi1ELi512ELi4ELi4ELi32ELi1ELi0EEviiiPT_S1_S1_iiE3Ash;
	add.s32 	%r221, %r220, %r219;
	ld.shared.u32 	%r380, [%r221];
$L__BB342_49:
	setp.lt.s32 	%p25, %r155, 4;
	@%p25 bra 	$L__BB342_76;
	add.s32 	%r222, %r124, %r32;
	shl.b32 	%r223, %r222, 2;
	mov.u32 	%r224, _ZZ9cuda_gemmIiLi256ELi2ELi1ELi512ELi4ELi4ELi32ELi1ELi0EEviiiPT_S1_S1_iiE3Ash;
	add.s32 	%r225, %r224, %r223;
	ld.shared.u32 	%r379, [%r225];
	bra.uni 	$L__BB342_76;
$L__BB342_51:
	mov.b32 	%r353, 0;
$L__BB342_52:
	setp.lt.s32 	%p37, %r155, 1;
	add.s32 	%r91, %r353, %r11;
	mad.lo.s32 	%r92, %r91, %r155, %r19;
	@%p37 bra 	$L__BB342_54;
	add.s32 	%r240, %r92, %r18;
	shl.b32 	%r241, %r240, 2;
	mov.u32 	%r242, _ZZ9cuda_gemmIiLi256ELi2ELi1ELi512ELi4ELi4ELi32ELi1ELi0EEviiiPT_S1_S1_iiE3Ash;
	add.s32 	%r243, %r242, %r241;
	ld.shared.u32 	%r382, [%r243];
$L__BB342_54:
	setp.lt.s32 	%p38, %r155, 2;
	@%p38 bra 	$L__BB342_56;
	add.s32 	%r244, %r92, %r31;
	shl.b32 	%r245, %r244, 2;
	mov.u32 	%r246, _ZZ9cuda_gemmIiLi256ELi2ELi1ELi512ELi4ELi4ELi32ELi1ELi0EEviiiPT_S1_S1_iiE3Ash;
	add.s32 	%r247, %r246, %r245;
	ld.shared.u32 	%r381, [%r247];
$L__BB342_56:
	setp.lt.s32 	%p39, %r155, 3;
	@%p39 bra 	$L__BB342_58;
	xor.b32  	%r248, %r18, 2;
	add.s32 	%r249, %r92, %r248;
	shl.b32 	%r250, %r249, 2;
	mov.u32 	%r251, _ZZ9cuda_gemmIiLi256ELi2ELi1ELi512ELi4ELi4ELi32ELi1ELi0EEviiiPT_S1_S1_iiE3Ash;
	add.s32 	%r252, %r251, %r250;
	ld.shared.u32 	%r380, [%r252];
$L__BB342_58:
	setp.lt.s32 	%p40, %r155, 4;
	@%p40 bra 	$L__BB342_60;
	add.s32 	%r253, %r92, %r32;
	shl.b32 	%r254, %r253, 2;
	mov.u32 	%r255, _ZZ9cuda_gemmIiLi256ELi2ELi1ELi512ELi4ELi4ELi32ELi1ELi0EEviiiPT_S1_S1_iiE3Ash;
	add.s32 	%r256, %r255, %r254;
	ld.shared.u32 	%r379, [%r256];
$L__BB342_60:
	setp.lt.s32 	%p41, %r12, %r20;
	@%p41 bra 	$L__BB342_62;
$L__BB342_61:
	add.s32 	%r353, %r353, %r10;
	setp.lt.s32 	%p54, %r353, %r9;
	@%p54 bra 	$L__BB342_52;
	bra.uni 	$L__BB342_88;
$L__BB342_62:
	rem.s32 	%r257, %r2, %r155;
	shl.b32 	%r258, %r257, 2;
	mov.u32 	%r259, _ZZ9cuda_gemmIiLi256ELi2ELi1ELi512ELi4ELi4ELi32ELi1ELi0EEviiiPT_S1_S1_iiE11kron_fac_sh;
	add.s32 	%r102, %r259, %r258;
	mov.u32 	%r358, %r12;
$L__BB342_63:
	mad.lo.s32 	%r261, %r358, 20, %r102;
	ld.shared.u32 	%r104, [%r261];
	mov.b32 	%r360, 0;
	@%p37 bra 	$L__BB342_65;
	shfl.sync.idx.b32	%r262|%p43, %r104, %r33, %r21, -1;
	mul.lo.s32 	%r360, %r262, %r382;
$L__BB342_65:
	@%p38 bra 	$L__BB342_67;
	shfl.sync.idx.b32	%r263|%p45, %r104, %r34, %r21, -1;
	mad.lo.s32 	%r360, %r263, %r381, %r360;
$L__BB342_67:
	@%p39 bra 	$L__BB342_69;
	shfl.sync.idx.b32	%r264|%p47, %r104, %r35, %r21, -1;
	mad.lo.s32 	%r360, %r264, %r380, %r360;
$L__BB342_69:
	setp.lt.s32 	%p48, %r155, 4;
	@%p48 bra 	$L__BB342_71;
	shfl.sync.idx.b32	%r265|%p49, %r104, %r36, %r21, -1;
	mad.lo.s32 	%r360, %r265, %r379, %r360;
$L__BB342_71:
	mov.u32 	%r362, %r3;
$L__BB342_72:
	shr.u32 	%r114, %r362, 1;
	shfl.sync.down.b32	%r266|%p50, %r360, %r114, %r22, -1;
	add.s32 	%r360, %r266, %r360;
	setp.gt.u32 	%p51, %r362, 3;
	mov.u32 	%r362, %r114;
	@%p51 bra 	$L__BB342_72;
	rem.u32 	%r267, %r2, %r4;
	setp.eq.s32 	%p52, %r267, 0;
	@%p52 bra 	$L__BB342_74;
	bra.uni 	$L__BB342_75;
$L__BB342_74:
	mad.lo.s32 	%r268, %r358, %r9, %r91;
	shl.b32 	%r269, %r268, 2;
	mov.u32 	%r270, _ZZ9cuda_gemmIiLi256ELi2ELi1ELi512ELi4ELi4ELi32ELi1ELi0EEviiiPT_S1_S1_iiE3Csh;
	add.s32 	%r271, %r270, %r269;
	st.shared.u32 	[%r271], %r360;
$L__BB342_75:
	add.s32 	%r358, %r358, %r14;
	setp.lt.s32 	%p53, %r358, %r20;
	@%p53 bra 	$L__BB342_63;
	bra.uni 	$L__BB342_61;
$L__BB342_76:
	setp.lt.s32 	%p26, %r12, %r20;
	@%p26 bra 	$L__BB342_77;
	bra.uni 	$L__BB342_87;
$L__BB342_77:
	rem.u32 	%r226, %r2, %r155;
	shl.b32 	%r227, %r226, 2;
	mov.u32 	%r228, _ZZ9cuda_gemmIiLi256ELi2ELi1ELi512ELi4ELi4ELi32ELi1ELi0EEviiiPT_S1_S1_iiE11kron_fac_sh;
	add.s32 	%r125, %r228, %r227;
	mov.u32 	%r374, %r12;
$L__BB342_78:
	mad.lo.s32 	%r230, %r374, 20, %r125;
	ld.shared.u32 	%r135, [%r230];
	mov.b32 	%r376, 0;
	@%p22 bra 	$L__BB342_80;
	shfl.sync.idx.b32	%r231|%p28, %r135, %r33, %r21, -1;
	mul.lo.s32 	%r376, %r231, %r382;
$L__BB342_80:
	@%p23 bra 	$L__BB342_82;
	shfl.sync.idx.b32	%r232|%p30, %r135, %r34, %r21, -1;
	mad.lo.s32 	%r376, %r232, %r381, %r376;
$L__BB342_82:
	@%p24 bra 	$L__BB342_84;
	shfl.sync.idx.b32	%r233|%p32, %r135, %r35, %r21, -1;
	mad.lo.s32 	%r376, %r233, %r380, %r376;
$L__BB342_84:
	@%p25 bra 	$L__BB342_86;
	shfl.sync.idx.b32	%r234|%p34, %r135, %r36, %r21, -1;
	mad.lo.s32 	%r376, %r234, %r379, %r376;
$L__BB342_86:
	mad.lo.s32 	%r235, %r374, %r9, %r123;
	shl.b32 	%r236, %r235, 2;
	mov.u32 	%r237, _ZZ9cuda_gemmIiLi256ELi2ELi1ELi512ELi4ELi4ELi32ELi1ELi0EEviiiPT_S1_S1_iiE3Csh;
	add.s32 	%r238, %r237, %r236;
	st.shared.u32 	[%r238], %r376;
	add.s32 	%r374, %r374, %r14;
	setp.lt.s32 	%p35, %r374, %r20;
	@%p35 bra 	$L__BB342_78;
$L__BB342_87:
	add.s32 	%r369, %r369, %r10;
	setp.lt.s32 	%p36, %r369, %r9;
	@%p36 bra 	$L__BB342_43;
$L__BB342_88:
	bar.sync 	0;
	mov.u32 	%r383, %r1;
	@%p9 bra 	$L__BB342_92;
	setp.eq.s16 	%p71, %rs2, 3;
	shl.b32 	%r305, %r328, 9;
	or.b32  	%r306, %r305, %r1;
	ld.shared.u32 	%r307, [%r29];
	mul.wide.s32 	%rd28, %r306, 4;
	add.s64 	%rd9, %rd2, %rd28;
	st.global.u32 	[%rd9], %r307;
	mov.u32 	%r383, %r23;
	@%p71 bra 	$L__BB342_92;
	setp.eq.s16 	%p72, %rs2, 0;
	ld.shared.u32 	%r308, [%r30];
	cvt.u64.u32 	%rd29, %r25;
	add.s64 	%rd10, %rd9, %rd29;
	st.global.u32 	[%rd10], %r308;
	mov.u32 	%r383, %r27;
	@%p72 bra 	$L__BB342_92;
	add.s32 	%r309, %r30, %r25;
	ld.shared.u32 	%r310, [%r309];
	add.s64 	%rd31, %rd10, %rd29;
	st.global.u32 	[%rd31], %r310;
	mov.u32 	%r383, %r28;
$L__BB342_92:
	@%p12 bra 	$L__BB342_94;
$L__BB342_93:
	shl.b32 	%r311, %r328, 9;
	add.s32 	%r312, %r311, %r383;
	shl.b32 	%r313, %r383, 2;
	mov.u32 	%r314, _ZZ9cuda_gemmIiLi256ELi2ELi1ELi512ELi4ELi4ELi32ELi1ELi0EEviiiPT_S1_S1_iiE3Csh;
	add.s32 	%r315, %r314, %r313;
	ld.shared.u32 	%r316, [%r315];
	mul.wide.s32 	%rd32, %r312, 4;
	add.s64 	%rd33, %rd2, %rd32;
	st.global.u32 	[%rd33], %r316;
	add.s32 	%r317, %r315, %r25;
	ld.shared.u32 	%r318, [%r317];
	add.s64 	%rd35, %rd33, %rd34;
	st.global.u32 	[%rd35], %r318;
	add.s32 	%r319, %r317, %r25;
	ld.shared.u32 	%r320, [%r319];
	add.s64 	%rd36, %rd35, %rd34;
	st.global.u32 	[%rd36], %r320;
	add.s32 	%r321, %r319, %r25;
	ld.shared.u32 	%r322, [%r321];
	add.s64 	%rd37, %rd36, %rd34;
	st.global.u32 	[%rd37], %r322;
	add.s32 	%r383, %r25, %r383;
	setp.lt.u32 	%p74, %r383, 512;
	@%p74 bra 	$L__BB342_93;
$L__BB342_94:
	add.s32 	%r328, %r328, %r16;
	setp.lt.u32 	%p75, %r328, %r17;
	@%p75 bra 	$L__BB342_5;
$L__BB342_95:
	ret;

}
	// .globl	_Z9cuda_gemmIiLi256ELi2ELi1ELi512ELi4ELi4ELi32ELi1ELi1EEviiiPT_S1_S1_ii
.visible .entry _Z9cuda_gemmIiLi256ELi2ELi1ELi512ELi4ELi4ELi32ELi1ELi1EEviiiPT_S1_S1_ii(
	.param .u32 _Z9cuda_gemmIiLi256ELi2ELi1ELi512ELi4ELi4ELi32ELi1ELi1EEviiiPT_S1_S1_ii_param_0,
	.param .u32 _Z9cuda_gemmIiLi256ELi2ELi1ELi512ELi4ELi4ELi32ELi1ELi1EEviiiPT_S1_S1_ii_param_1,
	.param .u32 _Z9cuda_gemmIiLi256ELi2ELi1ELi512ELi4ELi4ELi32ELi1ELi1EEviiiPT_S1_S1_ii_param_2,
	.param .u64 .ptr .align 1 _Z9cuda_gemmIiLi256ELi2ELi1ELi512ELi4ELi4ELi32ELi1ELi1EEviiiPT_S1_S1_ii_param_3,
	.param .u64 .ptr .align 1 _Z9cuda_gemmIiLi256ELi2ELi1ELi512ELi4ELi4ELi32ELi1ELi1EEviiiPT_S1_S1_ii_param_4,
	.param .u64 .ptr .align 1 _Z9cuda_gemmIiLi256ELi2ELi1ELi512ELi4ELi4ELi32ELi1ELi1EEviiiPT_S1_S1_ii_param_5,
	.param .u32 _Z9cuda_gemmIiLi256ELi2ELi1ELi512ELi4ELi4ELi32ELi1ELi1EEviiiPT_S1_S1_ii_param_6,
	.param .u32 _Z9cuda_gemmIiLi256ELi2ELi1ELi512ELi4ELi4ELi32ELi1ELi1EEviiiPT_S1_S1_ii_param_7
)
.maxntid 256
{
	.reg .pred 	%p<25>;
	.reg .b16 	%rs<6>;
	.reg .b32 	%r<148>;
	.reg .b64 	%rd<38>;
	// demoted variable
	.shared .align 128 .b8 _ZZ9cuda_gemmIiLi256ELi2ELi1ELi512ELi4ELi4ELi32ELi1ELi1EEviiiPT_S1_S1_iiE11kron_fac_sh[80];
	// demoted variable
	.shared .align 128 .b8 _ZZ9cuda_gemmIiLi256ELi2ELi1ELi512ELi4ELi4ELi32ELi1ELi1EEviiiPT_S1_S1_iiE3Ash[2048];
	// demoted variable
	.shared .align 128 .b8 _ZZ9cuda_gemmIiLi256ELi2ELi1ELi512ELi4ELi4ELi32ELi1ELi1EEviiiPT_S1_S1_iiE3Csh[2048];
	ld.param.u64 	%rd12, [_Z9cuda_gemmIiLi256ELi2ELi1ELi512ELi4ELi4ELi32ELi1ELi1EEviiiPT_S1_S1_ii_param_3];
	ld.param.u64 	%rd11, [_Z9cuda_gemmIiLi256ELi2ELi1ELi512ELi4ELi4ELi32ELi1ELi1EEviiiPT_S1_S1_ii_param_4];
	ld.param.u64 	%rd13, [_Z9cuda_gemmIiLi256ELi2ELi1ELi512ELi4ELi4ELi32ELi1ELi1EEviiiPT_S1_S1_ii_param_5];
	cvta.to.global.u64 	%rd1, %rd12;
	cvta.to.global.u64 	%rd2, %rd13;
	mov.u32 	%r1, %tid.x;
	setp.gt.u32 	%p1, %r1, 15;
	@%p1 bra 	$L__BB343_3;
	mov.u32 	%r2, %ntid.x;
	cvta.to.global.u64 	%rd3, %rd11;
	mov.u32 	%r53, _ZZ9cuda_gemmIiLi256ELi2ELi1ELi512ELi4ELi4ELi32ELi1ELi1EEviiiPT_S1_S1_iiE11kron_fac_sh;
	mov.u32 	%r137, %r1;
$L__BB343_2:
	mul.wide.u32 	%rd14, %r137, 4;
	add.s64 	%rd15, %rd3, %rd14;
	ld.global.u32 	%r51, [%rd15];
	and.b32  	%r52, %r137, 3;
	mad.lo.s32 	%r54, %r52, 20, %r53;
	and.b32  	%r55, %r137, -4;
	add.s32 	%r56, %r54, %r55;
	st.shared.u32 	[%r56], %r51;
	add.s32 	%r137, %r137, %r2;
	setp.lt.u32 	%p2, %r137, 16;
	@%p2 bra 	$L__BB343_2;
$L__BB343_3:
	and.b32  	%r5, %r1, 127;
	mov.u32 	%r138, %ctaid.y;
	mov.u32 	%r7, %nctaid.y;
	shl.b32 	%r8, %r7, 1;
	setp.ge.u32 	%p3, %r138, %r8;
	@%p3 bra 	$L__BB343_27;
	mov.u32 	%r57, %ntid.x;
	and.b32  	%r9, %r1, 3;
	shl.b32 	%r58, %r1, 2;
	and.b32  	%r59, %r58, 12;
	mov.u32 	%r60, _ZZ9cuda_gemmIiLi256ELi2ELi1ELi512ELi4ELi4ELi32ELi1ELi1EEviiiPT_S1_S1_iiE11kron_fac_sh;
	add.s32 	%r10, %r60, %r59;
	add.s32 	%r11, %r1, %r57;
	cvt.u16.u32 	%rs3, %r11;
	sub.s16 	%rs4, 511, %rs3;
	cvt.u16.u32 	%rs5, %r57;
	div.u16 	%rs1, %rs4, %rs5;
	and.b16  	%rs2, %rs1, 3;
	mov.u32 	%r61, _ZZ9cuda_gemmIiLi256ELi2ELi1ELi512ELi4ELi4ELi32ELi1ELi1EEviiiPT_S1_S1_iiE3Ash;
	add.s32 	%r12, %r61, %r58;
	shl.b32 	%r13, %r57, 2;
	add.s32 	%r14, %r12, %r13;
	add.s32 	%r15, %r11, %r57;
	add.s32 	%r16, %r15, %r57;
	mov.u32 	%r62, _ZZ9cuda_gemmIiLi256ELi2ELi1ELi512ELi4ELi4ELi32ELi1ELi1EEviiiPT_S1_S1_iiE3Csh;
	add.s32 	%r17, %r62, %r58;
	add.s32 	%r18, %r17, %r13;
	add.s32 	%r63, %r1, 1;
	and.b32  	%r19, %r63, 3;
	xor.b32  	%r20, %r9, 2;
	add.s32 	%r64, %r1, -1;
	and.b32  	%r21, %r64, 3;
	shl.b32 	%r22, %r57, 4;
	shl.b32 	%r23, %r57, 3;
	mul.lo.s32 	%r24, %r57, 12;
	mul.wide.u32 	%rd16, %r57, 4;
	add.s64 	%rd4, %rd1, %rd16;
	mul.wide.u32 	%rd17, %r57, 8;
	add.s64 	%rd5, %rd1, %rd17;
	mul.wide.u32 	%rd18, %r57, 12;
	add.s64 	%rd6, %rd1, %rd18;
	shr.u32 	%r25, %r57, 7;
	cvt.u64.u32 	%rd34, %r13;
$L__BB343_5:
	setp.eq.s16 	%p4, %rs2, 2;
	shl.b32 	%r27, %r138, 9;
	mov.u32 	%r139, %r1;
	@%p4 bra 	$L__BB343_9;
	setp.eq.s16 	%p5, %rs2, 3;
	add.s32 	%r65, %r27, %r1;
	mul.wide.s32 	%rd19, %r65, 4;
	add.s64 	%rd7, %rd1, %rd19;
	ld.global.u32 	%r66, [%rd7];
	st.shared.u32 	[%r12], %r66;
	mov.u32 	%r139, %r11;
	@%p5 bra 	$L__BB343_9;
	setp.eq.s16 	%p6, %rs2, 0;
	cvt.u64.u32 	%rd20, %r13;
	add.s64 	%rd8, %rd7, %rd20;
	ld.global.u32 	%r67, [%rd8];
	st.shared.u32 	[%r14], %r67;
	mov.u32 	%r139, %r15;
	@%p6 bra 	$L__BB343_9;
	add.s64 	%rd22, %rd8, %rd20;
	ld.global.u32 	%r68, [%rd22];
	add.s32 	%r69, %r14, %r13;
	st.shared.u32 	[%r69], %r68;
	mov.u32 	%r139, %r16;
$L__BB343_9:
	setp.lt.u16 	%p7, %rs1, 2;
	@%p7 bra 	$L__BB343_12;
	shl.b32 	%r70, %r139, 2;
	mov.u32 	%r71, _ZZ9cuda_gemmIiLi256ELi2ELi1ELi512ELi4ELi4ELi32ELi1ELi1EEviiiPT_S1_S1_iiE3Ash;
	add.s32 	%r141, %r71, %r70;
	add.s32 	%r140, %r139, %r27;
$L__BB343_11:
	mul.wide.s32 	%rd23, %r140, 4;
	add.s64 	%rd24, %rd4, %rd23;
	add.s64 	%rd25, %rd5, %rd23;
	add.s64 	%rd26, %rd6, %rd23;
	add.s64 	%rd27, %rd1, %rd23;
	ld.global.u32 	%r72, [%rd27];
	st.shared.u32 	[%r141], %r72;
	ld.global.u32 	%r73, [%rd24];
	add.s32 	%r74, %r141, %r13;
	st.shared.u32 	[%r74], %r73;
	ld.global.u32 	%r75, [%rd25];
	add.s32 	%r76, %r141, %r23;
	st.shared.u32 	[%r76], %r75;
	ld.global.u32 	%r77, [%rd26];
	add.s32 	%r78, %r141, %r24;
	st.shared.u32 	[%r78], %r77;
	add.s32 	%r139, %r139, %r13;
	add.s32 	%r141, %r141, %r22;
	add.s32 	%r140, %r140, %r13;
	setp.lt.u32 	%p8, %r139, 512;
	@%p8 bra 	$L__BB343_11;
$L__BB343_12:
	setp.eq.s16 	%p9, %rs2, 2;
	mov.u32 	%r143, %r1;
	@%p9 bra 	$L__BB343_16;
	setp.eq.s16 	%p10, %rs2, 3;
	mov.b32 	%r79, 0;
	st.shared.u32 	[%r17], %r79;
	mov.u32 	%r143, %r11;
	@%p10 bra 	$L__BB343_16;
	setp.eq.s16 	%p11, %rs2, 0;
	mov.b32 	%r80, 0;
	st.shared.u32 	[%r18], %r80;
	mov.u32 	%r143, %r15;
	@%p11 bra 	$L__BB343_16;
	add.s32 	%r81, %r18, %r13;
	mov.b32 	%r82, 0;
	st.shared.u32 	[%r81], %r82;
	mov.u32 	%r143, %r16;
$L__BB343_16:
	setp.lt.u16 	%p12, %rs1, 2;
	@%p12 bra 	$L__BB343_18;
$L__BB343_17:
	shl.b32 	%r83, %r143, 2;
	mov.u32 	%r84, _ZZ9cuda_gemmIiLi256ELi2ELi1ELi512ELi4ELi4ELi32ELi1ELi1EEviiiPT_S1_S1_iiE3Csh;
	add.s32 	%r85, %r84, %r83;
	mov.b32 	%r86, 0;
	st.shared.u32 	[%r85], %r86;
	add.s32 	%r87, %r85, %r13;
	st.shared.u32 	[%r87], %r86;
	add.s32 	%r88, %r87, %r13;
	st.shared.u32 	[%r88], %r86;
	add.s32 	%r89, %r88, %r13;
	st.shared.u32 	[%r89], %r86;
	add.s32 	%r143, %r13, %r143;
	setp.lt.u32 	%p13, %r143, 512;
	@%p13 bra 	$L__BB343_17;
$L__BB343_18:
	shr.u32 	%r145, %r1, 7;
	bar.sync 	0;
	shl.b32 	%r90, %r5, 2;
	or.b32  	%r91, %r90, %r9;
	shl.b32 	%r92, %r91, 2;
	mov.u32 	%r93, _ZZ9cuda_gemmIiLi256ELi2ELi1ELi512ELi4ELi4ELi32ELi1ELi1EEviiiPT_S1_S1_iiE3Ash;
	add.s32 	%r94, %r93, %r92;
	ld.shared.u32 	%r41, [%r94];
	or.b32  	%r95, %r90, %r19;
	shl.b32 	%r96, %r95, 2;
	add.s32 	%r97, %r93, %r96;
	ld.shared.u32 	%r42, [%r97];
	or.b32  	%r98, %r90, %r20;
	shl.b32 	%r99, %r98, 2;
	add.s32 	%r100, %r93, %r99;
	ld.shared.u32 	%r43, [%r100];
	or.b32  	%r101, %r90, %r21;
	shl.b32 	%r102, %r101, 2;
	add.s32 	%r103, %r93, %r102;
	ld.shared.u32 	%r44, [%r103];
$L__BB343_19:
	mad.lo.s32 	%r104, %r145, 20, %r10;
	ld.shared.u32 	%r105, [%r104];
	shfl.sync.idx.b32	%r106|%p14, %r105, %r9, 7199, -1;
	mul.lo.s32 	%r107, %r106, %r41;
	shfl.sync.idx.b32	%r108|%p15, %r105, %r19, 7199, -1;
	mad.lo.s32 	%r109, %r108, %r42, %r107;
	shfl.sync.idx.b32	%r110|%p16, %r105, %r20, 7199, -1;
	mad.lo.s32 	%r111, %r110, %r43, %r109;
	shfl.sync.idx.b32	%r112|%p17, %r105, %r21, 7199, -1;
	mad.lo.s32 	%r113, %r112, %r44, %r111;
	shl.b32 	%r115, %r145, 9;
	or.b32  	%r116, %r115, %r90;
	mov.u32 	%r117, _ZZ9cuda_gemmIiLi256ELi2ELi1ELi512ELi4ELi4ELi32ELi1ELi1EEviiiPT_S1_S1_iiE3Csh;
	add.s32 	%r118, %r117, %r116;
	ld.shared.u32 	%r119, [%r118];
	add.s32 	%r120, %r119, %r113;
	st.shared.u32 	[%r118], %r120;
	add.s32 	%r145, %r145, %r25;
	setp.lt.u32 	%p18, %r145, 4;
	@%p18 bra 	$L__BB343_19;
	setp.eq.s16 	%p19, %rs2, 2;
	bar.sync 	0;
	mov.u32 	%r146, %r1;
	@%p19 bra 	$L__BB343_24;
	setp.eq.s16 	%p20, %rs2, 3;
	add.s32 	%r121, %r27, %r1;
	ld.shared.u32 	%r122, [%r17];
	mul.wide.s32 	%rd28, %r121, 4;
	add.s64 	%rd9, %rd2, %rd28;
	st.global.u32 	[%rd9], %r122;
	mov.u32 	%r146, %r11;
	@%p20 bra 	$L__BB343_24;
	setp.eq.s16 	%p21, %rs2, 0;
	ld.shared.u32 	%r123, [%r18];
	cvt.u64.u32 	%rd29, %r13;
	add.s64 	%rd10, %rd9, %rd29;
	st.global.u32 	[%rd10], %r123;
	mov.u32 	%r146, %r15;
	@%p21 bra 	$L__BB343_24;
	add.s32 	%r124, %r18, %r13;
	ld.shared.u32 	%r125, [%r124];
	add.s64 	%rd31, %rd10, %rd29;
	st.global.u32 	[%rd31], %r125;
	mov.u32 	%r146, %r16;
$L__BB343_24:
	setp.lt.u16 	%p22, %rs1, 2;
	@%p22 bra 	$L__BB343_26;
$L__BB343_25:
	add.s32 	%r126, %r27, %r146;
	shl.b32 	%r127, %r146, 2;
	add.s32 	%r129, %r117, %r127;
	ld.shared.u32 	%r130, [%r129];
	mul.wide.s32 	%rd32, %r126, 4;
	add.s64 	%rd33, %rd2, %rd32;
	st.global.u32 	[%rd33], %r130;
	add.s32 	%r131, %r129, %r13;
	ld.shared.u32 	%r132, [%r131];
	add.s64 	%rd35, %rd33, %rd34;
	st.global.u32 	[%rd35], %r132;
	add.s32 	%r133, %r131, %r13;
	ld.shared.u32 	%r134, [%r133];
	add.s64 	%rd36, %rd35, %rd34;
	st.global.u32 	[%rd36], %r134;
	add.s32 	%r135, %r133, %r13;
	ld.shared.u32 	%r136, [%r135];
	add.s64 	%rd37, %rd36, %rd34;
	st.global.u32 	[%rd37], %r136;
	add.s32 	%r146, %r13, %r146;
	setp.lt.u32 	%p23, %r146, 512;
	@%p23 bra 	$L__BB343_25;
$L__BB343_26:
	add.s32 	%r138, %r138, %r7;
	setp.lt.u32 	%p24, %r138, %r8;
	@%p24 bra 	$L__BB343_5;
$L__BB343_27:
	ret;

}
	// .globl	_Z9cuda_gemmIiLi256ELi2ELi1ELi512ELi8ELi8ELi32ELi0ELi0EEviiiPT_S1_S1_ii
.visible .entry _Z9cuda_gemmIiLi256ELi2ELi1ELi512ELi8ELi8ELi32ELi0ELi0EEviiiPT_S1_S1_ii(
	.param .u32 _Z9cuda_gemmIiLi256ELi2ELi1ELi512ELi8ELi8ELi32ELi0ELi0EEviiiPT_S1_S1_ii_param_0,
	.param .u32 _Z9cuda_gemmIiLi256ELi2ELi1ELi512ELi8ELi8ELi32ELi0ELi0EEviiiPT_S1_S1_ii_param_1,
	.param .u32 _Z9cuda_gemmIiLi256ELi2ELi1ELi512ELi8ELi8ELi32ELi0ELi0EEviiiPT_S1_S1_ii_param_2,
	.param .u64 .ptr .align 1 _Z9cuda_gemmIiLi256ELi2ELi1ELi512ELi8ELi8ELi32ELi0ELi0EEviiiPT_S1_S1_ii_param_3,
	.param .u64 .ptr .align 1 _Z9cuda_gemmIiLi256ELi2ELi1ELi512ELi8ELi8ELi32ELi0ELi0EEviiiPT_S1_S1_ii_param_4,
	.param .u64 .ptr .align 1 _Z9cuda_gemmIiLi256ELi2ELi1ELi512ELi8ELi8ELi32ELi0ELi0EEviiiPT_S1_S1_ii_param_5,
	.param .u32 _Z9cuda_gemmIiLi256ELi2ELi1ELi512ELi8ELi8ELi32ELi0ELi0EEviiiPT_S1_S1_ii_param_6,
	.param .u32 _Z9cuda_gemmIiLi256ELi2ELi1ELi512ELi8ELi8ELi32ELi0ELi0EEviiiPT_S1_S1_ii_param_7
)
.maxntid 256
{
	.reg .pred 	%p<116>;
	.reg .b16 	%rs<6>;
	.reg .b32 	%r<615>;
	.reg .b64 	%rd<40>;
	// demoted variable
	.shared .align 128 .b8 _ZZ9cuda_gemmIiLi256ELi2ELi1ELi512ELi8ELi8ELi32ELi0ELi0EEviiiPT_S1_S1_iiE11kron_fac_sh[288];
	// demoted variable
	.shared .align 128 .b8 _ZZ9cuda_gemmIiLi256ELi2ELi1ELi512ELi8ELi8ELi32ELi0ELi0EEviiiPT_S1_S1_iiE3Ash[2048];
	// demoted variable
	.shared .align 128 .b8 _ZZ9cuda_gemmIiLi256ELi2ELi1ELi512ELi8ELi8ELi32ELi0ELi0EEviiiPT_S1_S1_iiE3Csh[2048];
	ld.param.u32 	%r233, [_Z9cuda_gemmIiLi256ELi2ELi1ELi512ELi8ELi8ELi32ELi0ELi0EEviiiPT_S1_S1_ii_param_1];
	ld.param.u32 	%r234, [_Z9cuda_gemmIiLi256ELi2ELi1ELi512ELi8ELi8ELi32ELi0ELi0EEviiiPT_S1_S1_ii_param_2];
	ld.param.u64 	%rd10, [_Z9cuda_gemmIiLi256ELi2ELi1ELi512ELi8ELi8ELi32ELi0ELi0EEviiiPT_S1_S1_ii_param_3];
	ld.param.u64 	%rd9, [_Z9cuda_gemmIiLi256ELi2ELi1ELi512ELi8ELi8ELi32ELi0ELi0EEviiiPT_S1_S1_ii_param_4];
	ld.param.u64 	%rd11, [_Z9cuda_gemmIiLi256ELi2ELi1ELi512ELi8ELi8ELi32ELi0ELi0EEviiiPT_S1_S1_ii_param_5];
	ld.param.u32 	%r235, [_Z9cuda_gemmIiLi256ELi2ELi1ELi512ELi8ELi8ELi32ELi0ELi0EEviiiPT_S1_S1_ii_param_6];
	ld.param.u32 	%r236, [_Z9cuda_gemmIiLi256ELi2ELi1ELi512ELi8ELi8ELi32ELi0ELi0EEviiiPT_S1_S1_ii_param_7];
	cvta.to.global.u64 	%rd1, %rd10;
	cvta.to.global.u64 	%rd2, %rd11;
	mov.u32 	%r1, %tid.x;
	and.b32  	%r2, %r1, 31;
	setp.lt.s32 	%p1, %r236, 16;
	shr.u32 	%r3, %r236, 4;
	selp.b32 	%r4, 1, %r3, %p1;
	mul.lo.s32 	%r5, %r236, %r235;
	setp.ge.u32 	%p2, %r1, %r5;
	@%p2 bra 	$L__BB344_3;
	mov.u32 	%r6, %ntid.x;
	cvta.to.global.u64 	%rd3, %rd9;
	mov.u32 	%r509, %r1;
$L__BB344_2:
	mul.wide.u32 	%rd12, %r509, 4;
	add.s64 	%rd13, %rd3, %rd12;
	ld.global.u32 	%r237, [%rd13];
	rem.u32 	%r238, %r509, %r235;
	mov.u32 	%r239, _ZZ9cuda_gemmIiLi256ELi2ELi1ELi512ELi8ELi8ELi32ELi0ELi0EEviiiPT_S1_S1_iiE11kron_fac_sh;
	mad.lo.s32 	%r240, %r238, 36, %r239;
	div.u32 	%r241, %r509, %r236;
	shl.b32 	%r242, %r241, 2;
	add.s32 	%r243, %r240, %r242;
	st.shared.u32 	[%r243], %r237;
	add.s32 	%r509, %r509, %r6;
	setp.lt.u32 	%p3, %r509, %r5;
	@%p3 bra 	$L__BB344_2;
$L__BB344_3:
	div.s32 	%r9, 512, %r236;
	mul.lo.s32 	%r244, %r9, %r4;
	min.s32 	%r10, %r244, 256;
	div.u32 	%r12, %r1, %r10;
	mul.lo.s32 	%r245, %r12, %r10;
	sub.s32 	%r246, %r1, %r245;
	div.u32 	%r11, %r246, %r4;
	mov.u32 	%r13, %ntid.x;
	div.u32 	%r14, %r13, %r10;
	mov.u32 	%r518, %ctaid.y;
	mov.u32 	%r16, %nctaid.y;
	shl.b32 	%r17, %r16, 1;
	setp.ge.u32 	%p4, %r518, %r17;
	@%p4 bra 	$L__BB344_143;
	mov.u32 	%r248, %ctaid.x;
	shl.b32 	%r18, %r248, 9;
	and.b32  	%r19, %r11, 7;
	rem.u32 	%r249, %r1, %r4;
	shl.b32 	%r20, %r249, 3;
	min.s32 	%r21, %r235, 8;
	shl.b32 	%r250, %r236, 8;
	sub.s32 	%r22, 8223, %r250;
	shl.b32 	%r251, %r4, 8;
	sub.s32 	%r23, 8223, %r251;
	mul.lo.s32 	%r24, %r9, %r248;
	add.s32 	%r25, %r1, %r13;
	cvt.u16.u32 	%rs3, %r25;
	sub.s16 	%rs4, 511, %rs3;
	cvt.u16.u32 	%rs5, %r13;
	div.u16 	%rs1, %rs4, %rs5;
	and.b16  	%rs2, %rs1, 3;
	shl.b32 	%r252, %r1, 2;
	mov.u32 	%r253, _ZZ9cuda_gemmIiLi256ELi2ELi1ELi512ELi8ELi8ELi32ELi0ELi0EEviiiPT_S1_S1_iiE3Ash;
	add.s32 	%r26, %r253, %r252;
	shl.b32 	%r27, %r13, 2;
	add.s32 	%r28, %r26, %r27;
	add.s32 	%r29, %r25, %r13;
	add.s32 	%r30, %r29, %r13;
	mov.u32 	%r254, _ZZ9cuda_gemmIiLi256ELi2ELi1ELi512ELi8ELi8ELi32ELi0ELi0EEviiiPT_S1_S1_iiE3Csh;
	add.s32 	%r31, %r254, %r252;
	add.s32 	%r32, %r31, %r27;
	add.s32 	%r33, %r32, %r27;
	add.s32 	%r255, %r11, 1;
	and.b32  	%r34, %r255, 7;
	add.s32 	%r256, %r11, 2;
	and.b32  	%r35, %r256, 7;
	add.s32 	%r257, %r11, 3;
	and.b32  	%r36, %r257, 7;
	xor.b32  	%r37, %r19, 4;
	add.s32 	%r258, %r11, 5;
	and.b32  	%r38, %r258, 7;
	add.s32 	%r259, %r11, 6;
	and.b32  	%r39, %r259, 7;
	add.s32 	%r260, %r11, -1;
	and.b32  	%r40, %r260, 7;
	setp.lt.s32 	%p5, %r19, %r236;
	selp.b32 	%r261, 0, %r236, %p5;
	sub.s32 	%r41, %r19, %r261;
	add.s32 	%r262, %r19, 1;
	setp.lt.s32 	%p6, %r262, %r236;
	selp.b32 	%r263, 0, %r236, %p6;
	sub.s32 	%r42, %r262, %r263;
	add.s32 	%r264, %r19, 2;
	setp.lt.s32 	%p7, %r264, %r236;
	selp.b32 	%r265, 0, %r236, %p7;
	sub.s32 	%r43, %r264, %r265;
	add.s32 	%r266, %r19, 3;
	setp.lt.s32 	%p8, %r266, %r236;
	selp.b32 	%r267, 0, %r236, %p8;
	sub.s32 	%r44, %r266, %r267;
	add.s32 	%r268, %r19, 4;
	setp.lt.s32 	%p9, %r268, %r236;
	selp.b32 	%r269, 0, %r236, %p9;
	sub.s32 	%r45, %r268, %r269;
	add.s32 	%r270, %r19, 5;
	setp.lt.s32 	%p10, %r270, %r236;
	selp.b32 	%r271, 0, %r236, %p10;
	sub.s32 	%r46, %r270, %r271;
	add.s32 	%r272, %r19, 6;
	setp.lt.s32 	%p11, %r272, %r236;
	selp.b32 	%r273, 0, %r236, %p11;
	sub.s32 	%r47, %r272, %r273;
	add.s32 	%r274, %r19, 7;
	setp.lt.s32 	%p12, %r274, %r236;
	selp.b32 	%r275, 0, %r236, %p12;
	sub.s32 	%r48, %r274, %r275;
	mul.wide.u32 	%rd14, %r13, 4;
	add.s64 	%rd4, %rd1, %rd14;
	mul.wide.u32 	%rd15, %r13, 8;
	add.s64 	%rd5, %rd1, %rd15;
	mul.wide.u32 	%rd16, %r13, 12;
	add.s64 	%rd6, %rd1, %rd16;
	cvt.u64.u32 	%rd18, %r27;
$L__BB344_5:
	setp.eq.s16 	%p13, %rs2, 2;
	mul.lo.s32 	%r58, %r518, %r234;
	mov.u32 	%r519, %r1;
	@%p13 bra 	$L__BB344_9;
	setp.eq.s16 	%p14, %rs2, 3;
	add.s32 	%r276, %r58, %r18;
	add.s32 	%r277, %r276, %r1;
	mul.wide.s32 	%rd17, %r277, 4;
	add.s64 	%rd7, %rd1, %rd17;
	ld.global.u32 	%r278, [%rd7];
	st.shared.u32 	[%r26], %r278;
	mov.u32 	%r519, %r25;
	@%p14 bra 	$L__BB344_9;
	setp.eq.s16 	%p15, %rs2, 0;
	add.s64 	%rd8, %rd7, %rd18;
	ld.global.u32 	%r279, [%rd8];
	st.shared.u32 	[%r28], %r279;
	mov.u32 	%r519, %r29;
	@%p15 bra 	$L__BB344_9;
	add.s64 	%rd20, %rd8, %rd18;
	ld.global.u32 	%r280, [%rd20];
	add.s32 	%r281, %r28, %r27;
	st.shared.u32 	[%r281], %r280;
	mov.u32 	%r519, %r30;
$L__BB344_9:
	setp.lt.u16 	%p16, %rs1, 2;
	@%p16 bra 	$L__BB344_12;
	shl.b32 	%r282, %r519, 2;
	mov.u32 	%r283, _ZZ9cuda_gemmIiLi256ELi2ELi1ELi512ELi8ELi8ELi32ELi0ELi0EEviiiPT_S1_S1_iiE3Ash;
	add.s32 	%r521, %r283, %r282;
	add.s32 	%r284, %r18, %r519;
	add.s32 	%r520, %r284, %r58;
$L__BB344_11:
	mul.wide.s32 	%rd21, %r520, 4;
	add.s64 	%rd22, %rd4, %rd21;
	add.s64 	%rd23, %rd5, %rd21;
	add.s64 	%rd24, %rd6, %rd21;
	add.s64 	%rd25, %rd1, %rd21;
	ld.global.u32 	%r285, [%rd25];
	st.shared.u32 	[%r521], %r285;
	ld.global.u32 	%r286, [%rd22];
	add.s32 	%r287, %r521, %r27;
	st.shared.u32 	[%r287], %r286;
	ld.global.u32 	%r288, [%rd23];
	shl.b32 	%r289, %r13, 3;
	add.s32 	%r290, %r521, %r289;
	st.shared.u32 	[%r290], %r288;
	ld.global.u32 	%r291, [%rd24];
	mad.lo.s32 	%r292, %r13, 12, %r521;
	st.shared.u32 	[%r292], %r291;
	add.s32 	%r519, %r519, %r27;
	shl.b32 	%r293, %r13, 4;
	add.s32 	%r521, %r521, %r293;
	add.s32 	%r520, %r520, %r27;
	setp.lt.u32 	%p17, %r519, 512;
	@%p17 bra 	$L__BB344_11;
$L__BB344_12:
	mov.u32 	%r523, %r1;
	@%p13 bra 	$L__BB344_16;
	setp.eq.s16 	%p19, %rs2, 3;
	mov.b32 	%r294, 0;
	st.shared.u32 	[%r31], %r294;
	mov.u32 	%r523, %r25;
	@%p19 bra 	$L__BB344_16;
	setp.eq.s16 	%p20, %rs2, 0;
	mov.b32 	%r295, 0;
	st.shared.u32 	[%r32], %r295;
	mov.u32 	%r523, %r29;
	@%p20 bra 	$L__BB344_16;
	mov.b32 	%r296, 0;
	st.shared.u32 	[%r33], %r296;
	mov.u32 	%r523, %r30;
$L__BB344_16:
	@%p16 bra 	$L__BB344_18;
$L__BB344_17:
	shl.b32 	%r297, %r523, 2;
	mov.u32 	%r298, _ZZ9cuda_gemmIiLi256ELi2ELi1ELi512ELi8ELi8ELi32ELi0ELi0EEviiiPT_S1_S1_iiE3Csh;
	add.s32 	%r299, %r298, %r297;
	mov.b32 	%r300, 0;
	st.shared.u32 	[%r299], %r300;
	add.s32 	%r301, %r299, %r27;
	st.shared.u32 	[%r301], %r300;
	add.s32 	%r302, %r301, %r27;
	st.shared.u32 	[%r302], %r300;
	add.s32 	%r303, %r302, %r27;
	st.shared.u32 	[%r303], %r300;
	add.s32 	%r523, %r27, %r523;
	setp.lt.u32 	%p22, %r523, 512;
	@%p22 bra 	$L__BB344_17;
$L__BB344_18:
	setp.lt.s32 	%p23, %r9, 1;
	bar.sync 	0;
	@%p23 bra 	$L__BB344_136;
	setp.ne.s32 	%p24, %r4, 1;
	@%p24 bra 	$L__BB344_57;
	mov.b32 	%r533, 0;
$L__BB344_21:
	setp.lt.s32 	%p83, %r236, 1;
	add.s32 	%r80, %r533, %r11;
	mad.lo.s32 	%r81, %r80, %r236, %r20;
	@%p83 bra 	$L__BB344_23;
	add.s32 	%r407, %r81, %r19;
	shl.b32 	%r408, %r407, 2;
	mov.u32 	%r409, _ZZ9cuda_gemmIiLi256ELi2ELi1ELi512ELi8ELi8ELi32ELi0ELi0EEviiiPT_S1_S1_iiE3Ash;
	add.s32 	%r410, %r409, %r408;
	ld.shared.u32 	%r612, [%r410];
$L__BB344_23:
	setp.lt.s32 	%p84, %r236, 2;
	@%p84 bra 	$L__BB344_25;
	add.s32 	%r411, %r81, %r34;
	shl.b32 	%r412, %r411, 2;
	mov.u32 	%r413, _ZZ9cuda_gemmIiLi256ELi2ELi1ELi512ELi8ELi8ELi32ELi0ELi0EEviiiPT_S1_S1_iiE3Ash;
	add.s32 	%r414, %r413, %r412;
	ld.shared.u32 	%r611, [%r414];
$L__BB344_25:
	setp.lt.s32 	%p85, %r236, 3;
	@%p85 bra 	$L__BB344_27;
	add.s32 	%r415, %r81, %r35;
	shl.b32 	%r416, %r415, 2;
	mov.u32 	%r417, _ZZ9cuda_gemmIiLi256ELi2ELi1ELi512ELi8ELi8ELi32ELi0ELi0EEviiiPT_S1_S1_iiE3Ash;
	add.s32 	%r418, %r417, %r416;
	ld.shared.u32 	%r610, [%r418];
$L__BB344_27:
	setp.lt.s32 	%p86, %r236, 4;
	@%p86 bra 	$L__BB344_29;
	add.s32 	%r419, %r81, %r36;
	shl.b32 	%r420, %r419, 2;
	mov.u32 	%r421, _ZZ9cuda_gemmIiLi256ELi2ELi1ELi512ELi8ELi8ELi32ELi0ELi0EEviiiPT_S1_S1_iiE3Ash;
	add.s32 	%r422, %r421, %r420;
	ld.shared.u32 	%r609, [%r422];
$L__BB344_29:
	setp.lt.s32 	%p87, %r236, 5;
	@%p87 bra 	$L__BB344_31;
	add.s32 	%r423, %r81, %r37;
	shl.b32 	%r424, %r423, 2;
	mov.u32 	%r425, _ZZ9cuda_gemmIiLi256ELi2ELi1ELi512ELi8ELi8ELi32ELi0ELi0EEviiiPT_S1_S1_iiE3Ash;
	add.s32 	%r426, %r425, %r424;
	ld.shared.u32 	%r608, [%r426];
$L__BB344_31:
	setp.lt.s32 	%p88, %r236, 6;
	@%p88 bra 	$L__BB344_33;
	add.s32 	%r427, %r81, %r38;
	shl.b32 	%r428, %r427, 2;
	mov.u32 	%r429, _ZZ9cuda_gemmIiLi256ELi2ELi1ELi512ELi8ELi8ELi32ELi0ELi0EEviiiPT_S1_S1_iiE3Ash;
	add.s32 	%r430, %r429, %r428;
	ld.shared.u32 	%r607, [%r430];
$L__BB344_33:
	setp.lt.s32 	%p89, %r236, 7;
	@%p89 bra 	$L__BB344_35;
	add.s32 	%r431, %r81, %r39;
	shl.b32 	%r432, %r431, 2;
	mov.u32 	%r433, _ZZ9cuda_gemmIiLi256ELi2ELi1ELi512ELi8ELi8ELi32ELi0ELi0EEviiiPT_S1_S1_iiE3Ash;
	add.s32 	%r434, %r433, %r432;
	ld.shared.u32 	%r606, [%r434];
$L__BB344_35:
	setp.lt.s32 	%p90, %r236, 8;
	@%p90 bra 	$L__BB344_37;
	add.s32 	%r435, %r81, %r40;
	shl.b32 	%r436, %r435, 2;
	mov.u32 	%r437, _ZZ9cuda_gemmIiLi256ELi2ELi1ELi512ELi8ELi8ELi32ELi0ELi0EEviiiPT_S1_S1_iiE3Ash;
	add.s32 	%r438, %r437, %r436;
	ld.shared.u32 	%r605, [%r438];
$L__BB344_37:
	setp.lt.s32 	%p91, %r12, %r21;
	@%p91 bra 	$L__BB344_39;
$L__BB344_38:
	add.s32 	%r533, %r533, %r10;
	setp.lt.s32 	%p109, %r533, %r9;
	@%p109 bra 	$L__BB344_21;
	bra.uni 	$L__BB344_136;
$L__BB344_39:
	rem.s32 	%r439, %r2, %r236;
	shl.b32 	%r440, %r439, 2;
	mov.u32 	%r441, _ZZ9cuda_gemmIiLi256ELi2ELi1ELi512ELi8ELi8ELi32ELi0ELi0EEviiiPT_S1_S1_iiE11kron_fac_sh;
	add.s32 	%r99, %r441, %r440;
	mov.u32 	%r542, %r12;
$L__BB344_40:
	mad.lo.s32 	%r443, %r542, 36, %r99;
	ld.shared.u32 	%r101, [%r443];
	mov.b32 	%r544, 0;
	@%p83 bra 	$L__BB344_42;
	shfl.sync.idx.b32	%r444|%p93, %r101, %r41, %r22, -1;
	mul.lo.s32 	%r544, %r444, %r612;
$L__BB344_42:
	@%p84 bra 	$L__BB344_44;
	shfl.sync.idx.b32	%r445|%p95, %r101, %r42, %r22, -1;
	mad.lo.s32 	%r544, %r445, %r611, %r544;
$L__BB344_44:
	@%p85 bra 	$L__BB344_46;
	shfl.sync.idx.b32	%r446|%p97, %r101, %r43, %r22, -1;
	mad.lo.s32 	%r544, %r446, %r610, %r544;
$L__BB344_46:
	@%p86 bra 	$L__BB344_48;
	shfl.sync.idx.b32	%r447|%p99, %r101, %r44, %r22, -1;
	mad.lo.s32 	%r544, %r447, %r609, %r544;
$L__BB344_48:
	setp.lt.s32 	%p100, %r236, 5;
	@%p100 bra 	$L__BB344_50;
	shfl.sync.idx.b32	%r448|%p101, %r101, %r45, %r22, -1;
	mad.lo.s32 	%r544, %r448, %r608, %r544;
$L__BB344_50:
	setp.lt.s32 	%p102, %r236, 6;
	@%p102 bra 	$L__BB344_52;
	shfl.sync.idx.b32	%r449|%p103, %r101, %r46, %r22, -1;
	mad.lo.s32 	%r544, %r449, %r607, %r544;
$L__BB344_52:
	setp.lt.s32 	%p104, %r236, 7;
	@%p104 bra 	$L__BB344_54;
	shfl.sync.idx.b32	%r450|%p105, %r101, %r47, %r22, -1;
	mad.lo.s32 	%r544, %r450, %r606, %r544;
$L__BB344_54:
	setp.lt.s32 	%p106, %r236, 8;
	@%p106 bra 	$L__BB344_56;
	shfl.sync.idx.b32	%r451|%p107, %r101, %r48, %r22, -1;
	mad.lo.s32 	%r544, %r451, %r605, %r544;
$L__BB344_56:
	mad.lo.s32 	%r452, %r542, %r9, %r80;
	shl.b32 	%r453, %r452, 2;
	mov.u32 	%r454, _ZZ9cuda_gemmIiLi256ELi2ELi1ELi512ELi8ELi8ELi32ELi0ELi0EEviiiPT_S1_S1_iiE3Csh;
	add.s32 	%r455, %r454, %r453;
	ld.shared.u32 	%r456, [%r455];
	add.s32 	%r457, %r456, %r544;
	st.shared.u32 	[%r455], %r457;
	add.s32 	%r542, %r542, %r14;
	setp.lt.s32 	%p108, %r542, %r21;
	@%p108 bra 	$L__BB344_40;
	bra.uni 	$L__BB344_38;
$L__BB344_57:
	setp.gt.u32 	%p25, %r236, 31;
	@%p25 bra 	$L__BB344_75;
	mov.b32 	%r587, 0;
$L__BB344_59:
	setp.eq.s32 	%p26, %r236, 0;
	add.s32 	%r180, %r587, %r11;
	mad.lo.s32 	%r181, %r180, %r236, %r20;
	@%p26 bra 	$L__BB344_61;
	add.s32 	%r305, %r181, %r19;
	shl.b32 	%r306, %r305, 2;
	mov.u32 	%r307, _ZZ9cuda_gemmIiLi256ELi2ELi1ELi512ELi8ELi8ELi32ELi0ELi0EEviiiPT_S1_S1_iiE3Ash;
	add.s32 	%r308, %r307, %r306;
	ld.shared.u32 	%r612, [%r308];
$L__BB344_61:
	setp.lt.s32 	%p27, %r236, 2;
	@%p27 bra 	$L__BB344_63;
	add.s32 	%r309, %r181, %r34;
	shl.b32 	%r310, %r309, 2;
	mov.u32 	%r311, _ZZ9cuda_gemmIiLi256ELi2ELi1ELi512ELi8ELi8ELi32ELi0ELi0EEviiiPT_S1_S1_iiE3Ash;
	add.s32 	%r312, %r311, %r310;
	ld.shared.u32 	%r611, [%r312];
$L__BB344_63:
	setp.lt.s32 	%p28, %r236, 3;
	@%p28 bra 	$L__BB344_65;
	add.s32 	%r313, %r181, %r35;
	shl.b32 	%r314, %r313, 2;
	mov.u32 	%r315, _ZZ9cuda_gemmIiLi256ELi2ELi1ELi512ELi8ELi8ELi32ELi0ELi0EEviiiPT_S1_S1_iiE3Ash;
	add.s32 	%r316, %r315, %r314;
	ld.shared.u32 	%r610, [%r316];
$L__BB344_65:
	setp.lt.s32 	%p29, %r236, 4;
	@%p29 bra 	$L__BB344_67;
	add.s32 	%r317, %r181, %r36;
	shl.b32 	%r318, %r317, 2;
	mov.u32 	%r319, _ZZ9cuda_gemmIiLi256ELi2ELi1ELi512ELi8ELi8ELi32ELi0ELi0EEviiiPT_S1_S1_iiE3Ash;
	add.s32 	%r320, %r319, %r318;
	ld.shared.u32 	%r609, [%r320];
$L__BB344_67:
	setp.lt.s32 	%p30, %r236, 5;
	@%p30 bra 	$L__BB344_69;
	add.s32 	%r321, %r181, %r37;
	shl.b32 	%r322, %r321, 2;
	mov.u32 	%r323, _ZZ9cuda_gemmIiLi256ELi2ELi1ELi512ELi8ELi8ELi32ELi0ELi0EEviiiPT_S1_S1_iiE3Ash;
	add.s32 	%r324, %r323, %r322;
	ld.shared.u32 	%r608, [%r324];
$L__BB344_69:
	setp.lt.s32 	%p31, %r236, 6;
	@%p31 bra 	$L__BB344_71;
	add.s32 	%r325, %r181, %r38;
	shl.b32 	%r326, %r325, 2;
	mov.u32 	%r327, _ZZ9cuda_gemmIiLi256ELi2ELi1ELi512ELi8ELi8ELi32ELi0ELi0EEviiiPT_S1_S1_iiE3Ash;
	add.s32 	%r328, %r327, %r326;
	ld.shared.u32 	%r607, [%r328];
$L__BB344_71:
	setp.lt.s32 	%p32, %r236, 7;
	@%p32 bra 	$L__BB344_73;
	add.s32 	%r329, %r181, %r39;
	shl.b32 	%r330, %r329, 2;
	mov.u32 	%r331, _ZZ9cuda_gemmIiLi256ELi2ELi1ELi512ELi8ELi8ELi32ELi0ELi0EEviiiPT_S1_S1_iiE3Ash;
	add.s32 	%r332, %r331, %r330;
	ld.shared.u32 	%r606, [%r332];
$L__BB344_73:
	setp.lt.s32 	%p33, %r236, 8;
	@%p33 bra 	$L__BB344_116;
	add.s32 	%r333, %r181, %r40;
	shl.b32 	%r334, %r333, 2;
	mov.u32 	%r335, _ZZ9cuda_gemmIiLi256ELi2ELi1ELi512ELi8ELi8ELi32ELi0ELi0EEviiiPT_S1_S1_iiE3Ash;
	add.s32 	%r336, %r335, %r334;
	ld.shared.u32 	%r605, [%r336];
	bra.uni 	$L__BB344_116;
$L__BB344_75:
	mov.b32 	%r559, 0;
$L__BB344_76:
	setp.lt.s32 	%p53, %r236, 1;
	add.s32 	%r128, %r559, %r11;
	mad.lo.s32 	%r129, %r128, %r236, %r20;
	@%p53 bra 	$L__BB344_78;
	add.s32 	%r355, %r129, %r19;
	shl.b32 	%r356, %r355, 2;
	mov.u32 	%r357, _ZZ9cuda_gemmIiLi256ELi2ELi1ELi512ELi8ELi8ELi32ELi0ELi0EEviiiPT_S1_S1_iiE3Ash;
	add.s32 	%r358, %r357, %r356;
	ld.shared.u32 	%r612, [%r358];
$L__BB344_78:
	setp.lt.s32 	%p54, %r236, 2;
	@%p54 bra 	$L__BB344_80;
	add.s32 	%r359, %r129, %r34;
	shl.b32 	%r360, %r359, 2;
	mov.u32 	%r361, _ZZ9cuda_gemmIiLi256ELi2ELi1ELi512ELi8ELi8ELi32ELi0ELi0EEviiiPT_S1_S1_iiE3Ash;
	add.s32 	%r362, %r361, %r360;
	ld.shared.u32 	%r611, [%r362];
$L__BB344_80:
	setp.lt.s32 	%p55, %r236, 3;
	@%p55 bra 	$L__BB344_82;
	add.s32 	%r363, %r129, %r35;
	shl.b32 	%r364, %r363, 2;
	mov.u32 	%r365, _ZZ9cuda_gemmIiLi256ELi2ELi1ELi512ELi8ELi8ELi32ELi0ELi0EEviiiPT_S1_S1_iiE3Ash;
	add.s32 	%r366, %r365, %r364;
	ld.shared.u32 	%r610, [%r366];
$L__BB344_82:
	setp.lt.s32 	%p56, %r236, 4;
	@%p56 bra 	$L__BB344_84;
	add.s32 	%r367, %r129, %r36;
	shl.b32 	%r368, %r367, 2;
	mov.u32 	%r369, _ZZ9cuda_gemmIiLi256ELi2ELi1ELi512ELi8ELi8ELi32ELi0ELi0EEviiiPT_S1_S1_iiE3Ash;
	add.s32 	%r370, %r369, %r368;
	ld.shared.u32 	%r609, [%r370];
$L__BB344_84:
	setp.lt.s32 	%p57, %r236, 5;
	@%p57 bra 	$L__BB344_86;
	add.s32 	%r371, %r129, %r37;
	shl.b32 	%r372, %r371, 2;
	mov.u32 	%r373, _ZZ9cuda_gemmIiLi256ELi2ELi1ELi512ELi8ELi8ELi32ELi0ELi0EEviiiPT_S1_S1_iiE3Ash;
	add.s32 	%r374, %r373, %r372;
	ld.shared.u32 	%r608, [%r374];
$L__BB344_86:
	setp.lt.s32 	%p58, %r236, 6;
	@%p58 bra 	$L__BB344_88;
	add.s32 	%r375, %r129, %r38;
	shl.b32 	%r376, %r375, 2;
	mov.u32 	%r377, _ZZ9cuda_gemmIiLi256ELi2ELi1ELi512ELi8ELi8ELi32ELi0ELi0EEviiiPT_S1_S1_iiE3Ash;
	add.s32 	%r378, %r377, %r376;
	ld.shared.u32 	%r607, [%r378];
$L__BB344_88:
	setp.lt.s32 	%p59, %r236, 7;
	@%p59 bra 	$L__BB344_90;
	add.s32 	%r379, %r129, %r39;
	shl.b32 	%r380, %r379, 2;
	mov.u32 	%r381, _ZZ9cuda_gemmIiLi256ELi2ELi1ELi512ELi8ELi8ELi32ELi0ELi0EEviiiPT_S1_S1_iiE3Ash;
	add.s32 	%r382, %r381, %r380;
	ld.shared.u32 	%r606, [%r382];
$L__BB344_90:
	setp.lt.s32 	%p60, %r236, 8;
	@%p60 bra 	$L__BB344_92;
	add.s32 	%r383, %r129, %r40;
	shl.b32 	%r384, %r383, 2;
	mov.u32 	%r385, _ZZ9cuda_gemmIiLi256ELi2ELi1ELi512ELi8ELi8ELi32ELi0ELi0EEviiiPT_S1_S1_iiE3Ash;
	add.s32 	%r386, %r385, %r384;
	ld.shared.u32 	%r605, [%r386];
$L__BB344_92:
	setp.lt.s32 	%p61, %r12, %r21;
	@%p61 bra 	$L__BB344_94;
$L__BB344_93:
	add.s32 	%r559, %r559, %r10;
	setp.lt.s32 	%p82, %r559, %r9;
	@%p82 bra 	$L__BB344_76;
	bra.uni 	$L__BB344_136;
$L__BB344_94:
	rem.s32 	%r387, %r2, %r236;
	shl.b32 	%r388, %r387, 2;
	mov.u32 	%r389, _ZZ9cuda_gemmIiLi256ELi2ELi1ELi512ELi8ELi8ELi32ELi0ELi0EEviiiPT_S1_S1_iiE11kron_fac_sh;
	add.s32 	%r147, %r389, %r388;
	mov.u32 	%r568, %r12;
$L__BB344_95:
	mad.lo.s32 	%r391, %r568, 36, %r147;
	ld.shared.u32 	%r149, [%r391];
	mov.b32 	%r570, 0;
	@%p53 bra 	$L__BB344_97;
	shfl.sync.idx.b32	%r392|%p63, %r149, %r41, %r22, -1;
	mul.lo.s32 	%r570, %r392, %r612;
$L__BB344_97:
	@%p54 bra 	$L__BB344_99;
	shfl.sync.idx.b32	%r393|%p65, %r149, %r42, %r22, -1;
	mad.lo.s32 	%r570, %r393, %r611, %r570;
$L__BB344_99:
	@%p55 bra 	$L__BB344_101;
	shfl.sync.idx.b32	%r394|%p67, %r149, %r43, %r22, -1;
	mad.lo.s32 	%r570, %r394, %r610, %r570;
$L__BB344_101:
	setp.lt.s32 	%p68, %r236, 4;
	@%p68 bra 	$L__BB344_103;
	shfl.sync.idx.b32	%r395|%p69, %r149, %r44, %r22, -1;
	mad.lo.s32 	%r570, %r395, %r609, %r570;
$L__BB344_103:
	setp.lt.s32 	%p70, %r236, 5;
	@%p70 bra 	$L__BB344_105;
	shfl.sync.idx.b32	%r396|%p71, %r149, %r45, %r22, -1;
	mad.lo.s32 	%r570, %r396, %r608, %r570;
$L__BB344_105:
	setp.lt.s32 	%p72, %r236, 6;
	@%p72 bra 	$L__BB344_107;
	shfl.sync.idx.b32	%r397|%p73, %r149, %r46, %r22, -1;
	mad.lo.s32 	%r570, %r397, %r607, %r570;
$L__BB344_107:
	setp.lt.s32 	%p74, %r236, 7;
	@%p74 bra 	$L__BB344_109;
	shfl.sync.idx.b32	%r398|%p75, %r149, %r47, %r22, -1;
	mad.lo.s32 	%r570, %r398, %r606, %r570;
$L__BB344_109:
	setp.lt.s32 	%p76, %r236, 8;
	@%p76 bra 	$L__BB344_111;
	shfl.sync.idx.b32	%r399|%p77, %r149, %r48, %r22, -1;
	mad.lo.s32 	%r570, %r399, %r605, %r570;
$L__BB344_111:
	mov.u32 	%r576, %r3;
$L__BB344_112:
	shr.u32 	%r167, %r576, 1;
	shfl.sync.down.b32	%r400|%p78, %r570, %r167, %r23, -1;
	add.s32 	%r570, %r400, %r570;
	setp.gt.u32 	%p79, %r576, 3;
	mov.u32 	%r576, %r167;
	@%p79 bra 	$L__BB344_112;
	rem.u32 	%r401, %r2, %r4;
	setp.eq.s32 	%p80, %r401, 0;
	@%p80 bra 	$L__BB344_114;
	bra.uni 	$L__BB344_115;
$L__BB344_114:
	mad.lo.s32 	%r402, %r568, %r9, %r128;
	shl.b32 	%r403, %r402, 2;
	mov.u32 	%r404, _ZZ9cuda_gemmIiLi256ELi2ELi1ELi512ELi8ELi8ELi32ELi0ELi0EEviiiPT_S1_S1_iiE3Csh;
	add.s32 	%r405, %r404, %r403;
	st.shared.u32 	[%r405], %r570;
$L__BB344_115:
	add.s32 	%r568, %r568, %r14;
	setp.lt.s32 	%p81, %r568, %r21;
	@%p81 bra 	$L__BB344_95;
	bra.uni 	$L__BB344_93;
$L__BB344_116:
	setp.lt.s32 	%p34, %r12, %r21;
	@%p34 bra 	$L__BB344_117;
	bra.uni 	$L__BB344_135;
$L__BB344_117:
	rem.u32 	%r337, %r2, %r236;
	shl.b32 	%r338, %r337, 2;
	mov.u32 	%r339, _ZZ9cuda_gemmIiLi256ELi2ELi1ELi512ELi8ELi8ELi32ELi0ELi0EEviiiPT_S1_S1_iiE11kron_fac_sh;
	add.s32 	%r182, %r339, %r338;
	mov.u32 	%r596, %r12;
$L__BB344_118:
	mad.lo.s32 	%r341, %r596, 36, %r182;
	ld.shared.u32 	%r200, [%r341];
	mov.b32 	%r598, 0;
	@%p26 bra 	$L__BB344_120;
	shfl.sync.idx.b32	%r342|%p36, %r200, %r41, %r22, -1;
	mul.lo.s32 	%r598, %r342, %r612;
$L__BB344_120:
	@%p27 bra 	$L__BB344_122;
	shfl.sync.idx.b32	%r343|%p38, %r200, %r42, %r22, -1;
	mad.lo.s32 	%r598, %r343, %r611, %r598;
$L__BB344_122:
	@%p28 bra 	$L__BB344_124;
	shfl.sync.idx.b32	%r344|%p40, %r200, %r43, %r22, -1;
	mad.lo.s32 	%r598, %r344, %r610, %r598;
$L__BB344_124:
	@%p29 bra 	$L__BB344_126;
	shfl.sync.idx.b32	%r345|%p42, %r200, %r44, %r22, -1;
	mad.lo.s32 	%r598, %r345, %r609, %r598;
$L__BB344_126:
	setp.lt.s32 	%p43, %r236, 5;
	@%p43 bra 	$L__BB344_128;
	shfl.sync.idx.b32	%r346|%p44, %r200, %r45, %r22, -1;
	mad.lo.s32 	%r598, %r346, %r608, %r598;
$L__BB344_128:
	setp.lt.s32 	%p45, %r236, 6;
	@%p45 bra 	$L__BB344_130;
	shfl.sync.idx.b32	%r347|%p46, %r200, %r46, %r22, -1;
	mad.lo.s32 	%r598, %r347, %r607, %r598;
$L__BB344_130:
	setp.lt.s32 	%p47, %r236, 7;
	@%p47 bra 	$L__BB344_132;
	shfl.sync.idx.b32	%r348|%p48, %r200, %r47, %r22, -1;
	mad.lo.s32 	%r598, %r348, %r606, %r598;
$L__BB344_132:
	setp.lt.s32 	%p49, %r236, 8;
	@%p49 bra 	$L__BB344_134;
	shfl.sync.idx.b32	%r349|%p50, %r200, %r48, %r22, -1;
	mad.lo.s32 	%r598, %r349, %r605, %r598;
$L__BB344_134:
	mad.lo.s32 	%r350, %r596, %r9, %r180;
	shl.b32 	%r351, %r350, 2;
	mov.u32 	%r352, _ZZ9cuda_gemmIiLi256ELi2ELi1ELi512ELi8ELi8ELi32ELi0ELi0EEviiiPT_S1_S1_iiE3Csh;
	add.s32 	%r353, %r352, %r351;
	st.shared.u32 	[%r353], %r598;
	add.s32 	%r596, %r596, %r14;
	setp.lt.s32 	%p51, %r596, %r21;
	@%p51 bra 	$L__BB344_118;
$L__BB344_135:
	add.s32 	%r587, %r587, %r10;
	setp.lt.s32 	%p52, %r587, %r9;
	@%p52 bra 	$L__BB344_59;
$L__BB344_136:
	bar.sync 	0;
	mad.lo.s32 	%r227, %r518, %r233, %r24;
	div.s32 	%r228, %r234, %r236;
	mov.u32 	%r613, %r1;
	@%p13 bra 	$L__BB344_140;
	setp.eq.s16 	%p111, %rs2, 3;
	div.s32 	%r458, %r1, %r9;
	mad.lo.s32 	%r459, %r228, %r458, %r227;
	mul.lo.s32 	%r460, %r458, %r9;
	sub.s32 	%r461, %r1, %r460;
	add.s32 	%r462, %r459, %r461;
	ld.shared.u32 	%r463, [%r31];
	mul.wide.s32 	%rd26, %r462, 4;
	add.s64 	%rd27, %rd2, %rd26;
	st.global.u32 	[%rd27], %r463;
	mov.u32 	%r613, %r25;
	@%p111 bra 	$L__BB344_140;
	setp.eq.s16 	%p112, %rs2, 0;
	div.s32 	%r464, %r25, %r9;
	mad.lo.s32 	%r465, %r228, %r464, %r227;
	mul.lo.s32 	%r466, %r464, %r9;
	sub.s32 	%r467, %r25, %r466;
	add.s32 	%r468, %r465, %r467;
	ld.shared.u32 	%r469, [%r32];
	mul.wide.s32 	%rd28, %r468, 4;
	add.s64 	%rd29, %rd2, %rd28;
	st.global.u32 	[%rd29], %r469;
	mov.u32 	%r613, %r29;
	@%p112 bra 	$L__BB344_140;
	div.s32 	%r470, %r29, %r9;
	mad.lo.s32 	%r471, %r228, %r470, %r227;
	mul.lo.s32 	%r472, %r470, %r9;
	sub.s32 	%r473, %r29, %r472;
	add.s32 	%r474, %r471, %r473;
	ld.shared.u32 	%r475, [%r33];
	mul.wide.s32 	%rd30, %r474, 4;
	add.s64 	%rd31, %rd2, %rd30;
	st.global.u32 	[%rd31], %r475;
	mov.u32 	%r613, %r30;
$L__BB344_140:
	@%p16 bra 	$L__BB344_142;
$L__BB344_141:
	div.s32 	%r476, %r613, %r9;
	mad.lo.s32 	%r477, %r228, %r476, %r227;
	mul.lo.s32 	%r478, %r476, %r9;
	sub.s32 	%r479, %r613, %r478;
	add.s32 	%r480, %r477, %r479;
	shl.b32 	%r481, %r613, 2;
	mov.u32 	%r482, _ZZ9cuda_gemmIiLi256ELi2ELi1ELi512ELi8ELi8ELi32ELi0ELi0EEviiiPT_S1_S1_iiE3Csh;
	add.s32 	%r483, %r482, %r481;
	ld.shared.u32 	%r484, [%r483];
	mul.wide.s32 	%rd32, %r480, 4;
	add.s64 	%rd33, %rd2, %rd32;
	st.global.u32 	[%rd33], %r484;
	add.s32 	%r485, %r613, %r13;
	div.s32 	%r486, %r485, %r9;
	mad.lo.s32 	%r487, %r228, %r486, %r227;
	mul.lo.s32 	%r488, %r486, %r9;
	sub.s32 	%r489, %r485, %r488;
	add.s32 	%r490, %r487, %r489;
	add.s32 	%r491, %r483, %r27;
	ld.shared.u32 	%r492, [%r491];
	mul.wide.s32 	%rd34, %r490, 4;
	add.s64 	%rd35, %rd2, %rd34;
	st.global.u32 	[%rd35], %r492;
	add.s32 	%r493, %r485, %r13;
	div.s32 	%r494, %r493, %r9;
	mad.lo.s32 	%r495, %r228, %r494, %r227;
	mul.lo.s32 	%r496, %r494, %r9;
	sub.s32 	%r497, %r493, %r496;
	add.s32 	%r498, %r495, %r497;
	add.s32 	%r499, %r491, %r27;
	ld.shared.u32 	%r500, [%r499];
	mul.wide.s32 	%rd36, %r498, 4;
	add.s64 	%rd37, %rd2, %rd36;
	st.global.u32 	[%rd37], %r500;
	add.s32 	%r501, %r493, %r13;
	div.s32 	%r502, %r501, %r9;
	mad.lo.s32 	%r503, %r228, %r502, %r227;
	mul.lo.s32 	%r504, %r502, %r9;
	sub.s32 	%r505, %r501, %r504;
	add.s32 	%r506, %r503, %r505;
	add.s32 	%r507, %r499, %r27;
	ld.shared.u32 	%r508, [%r507];
	mul.wide.s32 	%rd38, %r506, 4;
	add.s64 	%rd39, %rd2, %rd38;
	st.global.u32 	[%rd39], %r508;
	add.s32 	%r613, %r501, %r13;
	setp.lt.u32 	%p114, %r613, 512;
	@%p114 bra 	$L__BB344_141;
$L__BB344_142:
	add.s32 	%r518, %r518, %r16;
	setp.lt.u32 	%p115, %r518, %r17;
	@%p115 bra 	$L__BB344_5;
$L__BB344_143:
	ret;

}
	// .globl	_Z9cuda_gemmIiLi256ELi2ELi1ELi512ELi8ELi8ELi32ELi0ELi1EEviiiPT_S1_S1_ii
.visible .entry _Z9cuda_gemmIiLi256ELi2ELi1ELi512ELi8ELi8ELi32ELi0ELi1EEviiiPT_S1_S1_ii(
	.param .u32 _Z9cuda_gemmIiLi256ELi2ELi1ELi512ELi8ELi8ELi32ELi0ELi1EEviiiPT_S1_S1_ii_param_0,
	.param .u32 _Z9cuda_gemmIiLi256ELi2ELi1ELi512ELi8ELi8ELi32ELi0ELi1EEviiiPT_S1_S1_ii_param_1,
	.param .u32 _Z9cuda_gemmIiLi256ELi2ELi1ELi512ELi8ELi8ELi32ELi0ELi1EEviiiPT_S1_S1_ii_param_2,
	.param .u64 .ptr .align 1 _Z9cuda_gemmIiLi256ELi2ELi1ELi512ELi8ELi8ELi32ELi0ELi1EEviiiPT_S1_S1_ii_param_3,
	.param .u64 .ptr .align 1 _Z9cuda_gemmIiLi256ELi2ELi1ELi512ELi8ELi8ELi32ELi0ELi1EEviiiPT_S1_S1_ii_param_4,
	.param .u64 .ptr .align 1 _Z9cuda_gemmIiLi256ELi2ELi1ELi512ELi8ELi8ELi32ELi0ELi1EEviiiPT_S1_S1_ii_param_5,
	.param .u32 _Z9cuda_gemmIiLi256ELi2ELi1ELi512ELi8ELi8ELi32ELi0ELi1EEviiiPT_S1_S1_ii_param_6,
	.param .u32 _Z9cuda_gemmIiLi256ELi2ELi1ELi512ELi8ELi8ELi32ELi0ELi1EEviiiPT_S1_S1_ii_param_7
)
.maxntid 256
{
	.reg .pred 	%p<33>;
	.reg .b16 	%rs<6>;
	.reg .b32 	%r<267>;
	.reg .b64 	%rd<48>;
	// demoted variable
	.shared .align 128 .b8 _ZZ9cuda_gemmIiLi256ELi2ELi1ELi512ELi8ELi8ELi32ELi0ELi1EEviiiPT_S1_S1_iiE11kron_fac_sh[288];
	// demoted variable
	.shared .align 128 .b8 _ZZ9cuda_gemmIiLi256ELi2ELi1ELi512ELi8ELi8ELi32ELi0ELi1EEviiiPT_S1_S1_iiE3Ash[2048];
	// demoted variable
	.shared .align 128 .b8 _ZZ9cuda_gemmIiLi256ELi2ELi1ELi512ELi8ELi8ELi32ELi0ELi1EEviiiPT_S1_S1_iiE3Csh[2048];
	ld.param.u32 	%r78, [_Z9cuda_gemmIiLi256ELi2ELi1ELi512ELi8ELi8ELi32ELi0ELi1EEviiiPT_S1_S1_ii_param_1];
	ld.param.u32 	%r79, [_Z9cuda_gemmIiLi256ELi2ELi1ELi512ELi8ELi8ELi32ELi0ELi1EEviiiPT_S1_S1_ii_param_2];
	ld.param.u64 	%rd9, [_Z9cuda_gemmIiLi256ELi2ELi1ELi512ELi8ELi8ELi32ELi0ELi1EEviiiPT_S1_S1_ii_param_3];
	ld.param.u64 	%rd10, [_Z9cuda_gemmIiLi256ELi2ELi1ELi512ELi8ELi8ELi32ELi0ELi1EEviiiPT_S1_S1_ii_param_4];
	ld.param.u64 	%rd11, [_Z9cuda_gemmIiLi256ELi2ELi1ELi512ELi8ELi8ELi32ELi0ELi1EEviiiPT_S1_S1_ii_param_5];
	cvta.to.global.u64 	%rd1, %rd10;
	cvta.to.global.u64 	%rd2, %rd9;
	cvta.to.global.u64 	%rd3, %rd11;
	mov.u32 	%r1, %tid.x;
	setp.gt.u32 	%p1, %r1, 63;
	@%p1 bra 	$L__BB345_7;
	mov.u32 	%r2, %ntid.x;
	add.s32 	%r80, %r1, %r2;
	max.u32 	%r81, %r80, 64;
	setp.lt.u32 	%p2, %r80, 64;
	selp.u32 	%r82, 1, 0, %p2;
	add.s32 	%r83, %r80, %r82;
	sub.s32 	%r84, %r81, %r83;
	div.u32 	%r85, %r84, %r2;
	add.s32 	%r3, %r85, %r82;
	and.b32  	%r86, %r3, 3;
	setp.eq.s32 	%p3, %r86, 3;
	mov.u32 	%r255, %r1;
	@%p3 bra 	$L__BB345_4;
	add.s32 	%r88, %r3, 1;
	and.b32  	%r4, %r88, 3;
	mov.b32 	%r254, 0;
	mov.u32 	%r255, %r1;
$L__BB345_3:
	.pragma "nounroll";
	mul.wide.u32 	%rd12, %r255, 4;
	add.s64 	%rd13, %rd1, %rd12;
	ld.global.u32 	%r89, [%rd13];
	and.b32  	%r90, %r255, 7;
	mov.u32 	%r91, _ZZ9cuda_gemmIiLi256ELi2ELi1ELi512ELi8ELi8ELi32ELi0ELi1EEviiiPT_S1_S1_iiE11kron_fac_sh;
	mad.lo.s32 	%r92, %r90, 36, %r91;
	shr.u32 	%r93, %r255, 1;
	and.b32  	%r94, %r93, 2147483644;
	add.s32 	%r95, %r92, %r94;
	st.shared.u32 	[%r95], %r89;
	add.s32 	%r255, %r255, %r2;
	add.s32 	%r254, %r254, 1;
	setp.ne.s32 	%p4, %r254, %r4;
	@%p4 bra 	$L__BB345_3;
$L__BB345_4:
	setp.lt.u32 	%p5, %r3, 3;
	@%p5 bra 	$L__BB345_7;
	mov.u32 	%r98, _ZZ9cuda_gemmIiLi256ELi2ELi1ELi512ELi8ELi8ELi32ELi0ELi1EEviiiPT_S1_S1_iiE11kron_fac_sh;
$L__BB345_6:
	mul.wide.u32 	%rd14, %r255, 4;
	add.s64 	%rd15, %rd1, %rd14;
	ld.global.u32 	%r96, [%rd15];
	and.b32  	%r97, %r255, 7;
	mad.lo.s32 	%r99, %r97, 36, %r98;
	shr.u32 	%r100, %r255, 1;
	and.b32  	%r101, %r100, 2147483644;
	add.s32 	%r102, %r99, %r101;
	st.shared.u32 	[%r102], %r96;
	add.s32 	%r103, %r255, %r2;
	mul.wide.u32 	%rd16, %r103, 4;
	add.s64 	%rd17, %rd1, %rd16;
	ld.global.u32 	%r104, [%rd17];
	and.b32  	%r105, %r103, 7;
	mad.lo.s32 	%r106, %r105, 36, %r98;
	shr.u32 	%r107, %r103, 1;
	and.b32  	%r108, %r107, 2147483644;
	add.s32 	%r109, %r106, %r108;
	st.shared.u32 	[%r109], %r104;
	add.s32 	%r110, %r103, %r2;
	mul.wide.u32 	%rd18, %r110, 4;
	add.s64 	%rd19, %rd1, %rd18;
	ld.global.u32 	%r111, [%rd19];
	and.b32  	%r112, %r110, 7;
	mad.lo.s32 	%r113, %r112, 36, %r98;
	shr.u32 	%r114, %r110, 1;
	and.b32  	%r115, %r114, 2147483644;
	add.s32 	%r116, %r113, %r115;
	st.shared.u32 	[%r116], %r111;
	add.s32 	%r117, %r110, %r2;
	mul.wide.u32 	%rd20, %r117, 4;
	add.s64 	%rd21, %rd1, %rd20;
	ld.global.u32 	%r118, [%rd21];
	and.b32  	%r119, %r117, 7;
	mad.lo.s32 	%r120, %r119, 36, %r98;
	shr.u32 	%r121, %r117, 1;
	and.b32  	%r122, %r121, 2147483644;
	add.s32 	%r123, %r120, %r122;
	st.shared.u32 	[%r123], %r118;
	add.s32 	%r255, %r117, %r2;
	setp.lt.u32 	%p6, %r255, 64;
	@%p6 bra 	$L__BB345_6;
$L__BB345_7:
	and.b32  	%r12, %r1, 63;
	mov.u32 	%r13, %ntid.x;
	mov.u32 	%r257, %ctaid.y;
	mov.u32 	%r15, %nctaid.y;
	shl.b32 	%r16, %r15, 1;
	setp.ge.u32 	%p7, %r257, %r16;
	@%p7 bra 	$L__BB345_31;
	mov.u32 	%r124, %ctaid.x;
	shl.b32 	%r17, %r124, 9;
	shl.b32 	%r125, %r12, 3;
	and.b32  	%r18, %r1, 7;
	shl.b32 	%r126, %r1, 2;
	and.b32  	%r127, %r126, 28;
	mov.u32 	%r128, _ZZ9cuda_gemmIiLi256ELi2ELi1ELi512ELi8ELi8ELi32ELi0ELi1EEviiiPT_S1_S1_iiE11kron_fac_sh;
	add.s32 	%r19, %r128, %r127;
	shl.b32 	%r20, %r124, 6;
	shr.s32 	%r129, %r79, 31;
	shr.u32 	%r130, %r129, 29;
	add.s32 	%r131, %r79, %r130;
	shr.s32 	%r21, %r131, 3;
	add.s32 	%r22, %r1, %r13;
	cvt.u16.u32 	%rs3, %r22;
	sub.s16 	%rs4, 511, %rs3;
	cvt.u16.u32 	%rs5, %r13;
	div.u16 	%rs1, %rs4, %rs5;
	and.b16  	%rs2, %rs1, 3;
	mov.u32 	%r132, _ZZ9cuda_gemmIiLi256ELi2ELi1ELi512ELi8ELi8ELi32ELi0ELi1EEviiiPT_S1_S1_iiE3Ash;
	add.s32 	%r23, %r132, %r126;
	shl.b32 	%r24, %r13, 2;
	add.s32 	%r25, %r23, %r24;
	add.s32 	%r26, %r22, %r13;
	add.s32 	%r27, %r26, %r13;
	mov.u32 	%r133, _ZZ9cuda_gemmIiLi256ELi2ELi1ELi512ELi8ELi8ELi32ELi0ELi1EEviiiPT_S1_S1_iiE3Csh;
	add.s32 	%r28, %r133, %r126;
	add.s32 	%r29, %r28, %r24;
	add.s32 	%r30, %r29, %r24;
	add.s32 	%r134, %r1, 1;
	and.b32  	%r31, %r134, 7;
	or.b32  	%r135, %r125, %r31;
	shl.b32 	%r136, %r135, 2;
	add.s32 	%r32, %r132, %r136;
	add.s32 	%r137, %r1, 2;
	and.b32  	%r33, %r137, 7;
	or.b32  	%r138, %r125, %r33;
	shl.b32 	%r139, %r138, 2;
	add.s32 	%r34, %r132, %r139;
	add.s32 	%r140, %r1, 3;
	and.b32  	%r35, %r140, 7;
	or.b32  	%r141, %r125, %r35;
	shl.b32 	%r142, %r141, 2;
	add.s32 	%r36, %r132, %r142;
	xor.b32  	%r37, %r18, 4;
	or.b32  	%r143, %r125, %r37;
	shl.b32 	%r144, %r143, 2;
	add.s32 	%r38, %r132, %r144;
	add.s32 	%r145, %r1, 5;
	and.b32  	%r39, %r145, 7;
	or.b32  	%r146, %r125, %r39;
	shl.b32 	%r147, %r146, 2;
	add.s32 	%r40, %r132, %r147;
	add.s32 	%r148, %r1, 6;
	and.b32  	%r41, %r148, 7;
	or.b32  	%r149, %r125, %r41;
	shl.b32 	%r150, %r149, 2;
	add.s32 	%r42, %r132, %r150;
	add.s32 	%r151, %r1, -1;
	and.b32  	%r43, %r151, 7;
	or.b32  	%r152, %r125, %r43;
	shl.b32 	%r153, %r152, 2;
	add.s32 	%r44, %r132, %r153;
	shr.u32 	%r154, %r22, 6;
	and.b32  	%r155, %r22, 63;
	mad.lo.s32 	%r45, %r154, %r21, %r155;
	shr.u32 	%r156, %r26, 6;
	and.b32  	%r157, %r26, 63;
	mad.lo.s32 	%r46, %r156, %r21, %r157;
	mul.wide.u32 	%rd22, %r13, 4;
	add.s64 	%rd4, %rd2, %rd22;
	mul.wide.u32 	%rd23, %r13, 8;
	add.s64 	%rd5, %rd2, %rd23;
	mul.wide.u32 	%rd24, %r13, 12;
	add.s64 	%rd6, %rd2, %rd24;
	shr.u32 	%r47, %r13, 6;
	cvt.u64.u32 	%rd26, %r24;
$L__BB345_9:
	setp.eq.s16 	%p8, %rs2, 2;
	mul.lo.s32 	%r49, %r257, %r79;
	mov.u32 	%r258, %r1;
	@%p8 bra 	$L__BB345_13;
	setp.eq.s16 	%p9, %rs2, 3;
	add.s32 	%r158, %r49, %r17;
	add.s32 	%r159, %r158, %r1;
	mul.wide.s32 	%rd25, %r159, 4;
	add.s64 	%rd7, %rd2, %rd25;
	ld.global.u32 	%r160, [%rd7];
	st.shared.u32 	[%r23], %r160;
	mov.u32 	%r258, %r22;
	@%p9 bra 	$L__BB345_13;
	setp.eq.s16 	%p10, %rs2, 0;
	add.s64 	%rd8, %rd7, %rd26;
	ld.global.u32 	%r161, [%rd8];
	st.shared.u32 	[%r25], %r161;
	mov.u32 	%r258, %r26;
	@%p10 bra 	$L__BB345_13;
	add.s64 	%rd28, %rd8, %rd26;
	ld.global.u32 	%r162, [%rd28];
	add.s32 	%r163, %r25, %r24;
	st.shared.u32 	[%r163], %r162;
	mov.u32 	%r258, %r27;
$L__BB345_13:
	setp.lt.u16 	%p11, %rs1, 2;
	@%p11 bra 	$L__BB345_16;
	shl.b32 	%r164, %r258, 2;
	mov.u32 	%r165, _ZZ9cuda_gemmIiLi256ELi2ELi1ELi512ELi8ELi8ELi32ELi0ELi1EEviiiPT_S1_S1_iiE3Ash;
	add.s32 	%r260, %r165, %r164;
	add.s32 	%r166, %r17, %r258;
	add.s32 	%r259, %r166, %r49;
$L__BB345_15:
	mul.wide.s32 	%rd29, %r259, 4;
	add.s64 	%rd30, %rd4, %rd29;
	add.s64 	%rd31, %rd5, %rd29;
	add.s64 	%rd32, %rd6, %rd29;
	add.s64 	%rd33, %rd2, %rd29;
	ld.global.u32 	%r167, [%rd33];
	st.shared.u32 	[%r260], %r167;
	ld.global.u32 	%r168, [%rd30];
	add.s32 	%r169, %r260, %r24;
	st.shared.u32 	[%r169], %r168;
	ld.global.u32 	%r170, [%rd31];
	shl.b32 	%r171, %r13, 3;
	add.s32 	%r172, %r260, %r171;
	st.shared.u32 	[%r172], %r170;
	ld.global.u32 	%r173, [%rd32];
	mad.lo.s32 	%r174, %r13, 12, %r260;
	st.shared.u32 	[%r174], %r173;
	add.s32 	%r258, %r258, %r24;
	shl.b32 	%r175, %r13, 4;
	add.s32 	%r260, %r260, %r175;
	add.s32 	%r259, %r259, %r24;
	setp.lt.u32 	%p12, %r258, 512;
	@%p12 bra 	$L__BB345_15;
$L__BB345_16:
	mov.u32 	%r262, %r1;
	@%p8 bra 	$L__BB345_20;
	setp.eq.s16 	%p14, %rs2, 3;
	mov.b32 	%r176, 0;
	st.shared.u32 	[%r28], %r176;
	mov.u32 	%r262, %r22;
	@%p14 bra 	$L__BB345_20;
	setp.eq.s16 	%p15, %rs2, 0;
	mov.b32 	%r177, 0;
	st.shared.u32 	[%r29], %r177;
	mov.u32 	%r262, %r26;
	@%p15 bra 	$L__BB345_20;
	mov.b32 	%r178, 0;
	st.shared.u32 	[%r30], %r178;
	mov.u32 	%r262, %r27;
$L__BB345_20:
	@%p11 bra 	$L__BB345_22;
$L__BB345_21:
	shl.b32 	%r179, %r262, 2;
	mov.u32 	%r180, _ZZ9cuda_gemmIiLi256ELi2ELi1ELi512ELi8ELi8ELi32ELi0ELi1EEviiiPT_S1_S1_iiE3Csh;
	add.s32 	%r181, %r180, %r179;
	mov.b32 	%r182, 0;
	st.shared.u32 	[%r181], %r182;
	add.s32 	%r183, %r181, %r24;
	st.shared.u32 	[%r183], %r182;
	add.s32 	%r184, %r183, %r24;
	st.shared.u32 	[%r184], %r182;
	add.s32 	%r185, %r184, %r24;
	st.shared.u32 	[%r185], %r182;
	add.s32 	%r262, %r24, %r262;
	setp.lt.u32 	%p17, %r262, 512;
	@%p17 bra 	$L__BB345_21;
$L__BB345_22:
	shr.u32 	%r264, %r1, 6;
	bar.sync 	0;
	shl.b32 	%r186, %r18, 2;
	shl.b32 	%r187, %r12, 5;
	or.b32  	%r188, %r187, %r186;
	mov.u32 	%r189, _ZZ9cuda_gemmIiLi256ELi2ELi1ELi512ELi8ELi8ELi32ELi0ELi1EEviiiPT_S1_S1_iiE3Ash;
	add.s32 	%r190, %r189, %r188;
	ld.shared.u32 	%r63, [%r190];
	ld.shared.u32 	%r64, [%r32];
	ld.shared.u32 	%r65, [%r34];
	ld.shared.u32 	%r66, [%r36];
	ld.shared.u32 	%r67, [%r38];
	ld.shared.u32 	%r68, [%r40];
	ld.shared.u32 	%r69, [%r42];
	ld.shared.u32 	%r70, [%r44];
$L__BB345_23:
	mad.lo.s32 	%r191, %r264, 36, %r19;
	ld.shared.u32 	%r192, [%r191];
	shfl.sync.idx.b32	%r193|%p18, %r192, %r18, 6175, -1;
	mul.lo.s32 	%r194, %r193, %r63;
	shfl.sync.idx.b32	%r195|%p19, %r192, %r31, 6175, -1;
	mad.lo.s32 	%r196, %r195, %r64, %r194;
	shfl.sync.idx.b32	%r197|%p20, %r192, %r33, 6175, -1;
	mad.lo.s32 	%r198, %r197, %r65, %r196;
	shfl.sync.idx.b32	%r199|%p21, %r192, %r35, 6175, -1;
	mad.lo.s32 	%r200, %r199, %r66, %r198;
	shfl.sync.idx.b32	%r201|%p22, %r192, %r37, 6175, -1;
	mad.lo.s32 	%r202, %r201, %r67, %r200;
	shfl.sync.idx.b32	%r203|%p23, %r192, %r39, 6175, -1;
	mad.lo.s32 	%r204, %r203, %r68, %r202;
	shfl.sync.idx.b32	%r205|%p24, %r192, %r41, 6175, -1;
	mad.lo.s32 	%r206, %r205, %r69, %r204;
	shfl.sync.idx.b32	%r207|%p25, %r192, %r43, 6175, -1;
	mad.lo.s32 	%r208, %r207, %r70, %r206;
	shl.b32 	%r209, %r12, 2;
	shl.b32 	%r210, %r264, 8;
	or.b32  	%r211, %r210, %r209;
	mov.u32 	%r212, _ZZ9cuda_gemmIiLi256ELi2ELi1ELi512ELi8ELi8ELi32ELi0ELi1EEviiiPT_S1_S1_iiE3Csh;
	add.s32 	%r213, %r212, %r211;
	ld.shared.u32 	%r214, [%r213];
	add.s32 	%r215, %r214, %r208;
	st.shared.u32 	[%r213], %r215;
	add.s32 	%r264, %r264, %r47;
	setp.lt.u32 	%p26, %r264, 8;
	@%p26 bra 	$L__BB345_23;
	setp.eq.s16 	%p27, %rs2, 2;
	bar.sync 	0;
	mad.lo.s32 	%r73, %r257, %r78, %r20;
	mov.u32 	%r265, %r1;
	@%p27 bra 	$L__BB345_28;
	setp.eq.s16 	%p28, %rs2, 3;
	shr.u32 	%r216, %r1, 6;
	mad.lo.s32 	%r217, %r216, %r21, %r12;
	add.s32 	%r218, %r73, %r217;
	ld.shared.u32 	%r219, [%r28];
	mul.wide.s32 	%rd34, %r218, 4;
	add.s64 	%rd35, %rd3, %rd34;
	st.global.u32 	[%rd35], %r219;
	mov.u32 	%r265, %r22;
	@%p28 bra 	$L__BB345_28;
	setp.eq.s16 	%p29, %rs2, 0;
	add.s32 	%r220, %r73, %r45;
	ld.shared.u32 	%r221, [%r29];
	mul.wide.s32 	%rd36, %r220, 4;
	add.s64 	%rd37, %rd3, %rd36;
	st.global.u32 	[%rd37], %r221;
	mov.u32 	%r265, %r26;
	@%p29 bra 	$L__BB345_28;
	add.s32 	%r222, %r73, %r46;
	ld.shared.u32 	%r223, [%r30];
	mul.wide.s32 	%rd38, %r222, 4;
	add.s64 	%rd39, %rd3, %rd38;
	st.global.u32 	[%rd39], %r223;
	mov.u32 	%r265, %r27;
$L__BB345_28:
	setp.lt.u16 	%p30, %rs1, 2;
	@%p30 bra 	$L__BB345_30;
$L__BB345_29:
	shr.u32 	%r224, %r265, 6;
	and.b32  	%r225, %r265, 63;
	add.s32 	%r226, %r73, %r225;
	mad.lo.s32 	%r227, %r224, %r21, %r226;
	shl.b32 	%r228, %r265, 2;
	add.s32 	%r230, %r212, %r228;
	ld.shared.u32 	%r231, [%r230];
	mul.wide.s32 	%rd40, %r227, 4;
	add.s64 	%rd41, %rd3, %rd40;
	st.global.u32 	[%rd41], %r231;
	add.s32 	%r232, %r265, %r13;
	shr.u32 	%r233, %r232, 6;
	and.b32  	%r234, %r232, 63;
	add.s32 	%r235, %r73, %r234;
	mad.lo.s32 	%r236, %r233, %r21, %r235;
	add.s32 	%r237, %r230, %r24;
	ld.shared.u32 	%r238, [%r237];
	mul.wide.s32 	%rd42, %r236, 4;
	add.s64 	%rd43, %rd3, %rd42;
	st.global.u32 	[%rd43], %r238;
	add.s32 	%r239, %r232, %r13;
	shr.u32 	%r240, %r239, 6;
	and.b32  	%r241, %r239, 63;
	add.s32 	%r242, %r73, %r241;
	mad.lo.s32 	%r243, %r240, %r21, %r242;
	add.s32 	%r244, %r237, %r24;
	ld.shared.u32 	%r245, [%r244];
	mul.wide.s32 	%rd44, %r243, 4;
	add.s64 	%rd45, %rd3, %rd44;
	st.global.u32 	[%rd45], %r245;
	add.s32 	%r246, %r239, %r13;
	shr.u32 	%r247, %r246, 6;
	and.b32  	%r248, %r246, 63;
	add.s32 	%r249, %r73, %r248;
	mad.lo.s32 	%r250, %r247, %r21, %r249;
	add.s32 	%r251, %r244, %r24;
	ld.shared.u32 	%r252, [%r251];
	mul.wide.s32 	%rd46, %r250, 4;
	add.s64 	%rd47, %rd3, %rd46;
	st.global.u32 	[%rd47], %r252;
	add.s32 	%r265, %r246, %r13;
	setp.lt.u32 	%p31, %r265, 512;
	@%p31 bra 	$L__BB345_29;
$L__BB345_30:
	add.s32 	%r257, %r257, %r15;
	setp.lt.u32 	%p32, %r257, %r16;
	@%p32 bra 	$L__BB345_9;
$L__BB345_31:
	ret;

}
	// .globl	_Z9cuda_gemmIiLi256ELi2ELi1ELi512ELi8ELi8ELi32ELi1ELi0EEviiiPT_S1_S1_ii
.visible .entry _Z9cuda_gemmIiLi256ELi2ELi1ELi512ELi8ELi8ELi32ELi1ELi0EEviiiPT_S1_S1_ii(
	.param .u32 _Z9cuda_gemmIiLi256ELi2ELi1ELi512ELi8ELi8ELi32ELi1ELi0EEviiiPT_S1_S1_ii_param_0,
	.param .u32 _Z9cuda_gemmIiLi256ELi2ELi1ELi512ELi8ELi8ELi32ELi1ELi0EEviiiPT_S1_S1_ii_param_1,
	.param .u32 _Z9cuda_gemmIiLi256ELi2ELi1ELi512ELi8ELi8ELi32ELi1ELi0EEviiiPT_S1_S1_ii_param_2,
	.param .u64 .ptr .align 1 _Z9cuda_gemmIiLi256ELi2ELi1ELi512ELi8ELi8ELi32ELi1ELi0EEviiiPT_S1_S1_ii_param_3,
	.param .u64 .ptr .align 1 _Z9cuda_gemmIiLi256ELi2ELi1ELi512ELi8ELi8ELi32ELi1ELi0EEviiiPT_S1_S1_ii_param_4,
	.param .u64 .ptr .align 1 _Z9cuda_gemmIiLi256ELi2ELi1ELi512ELi8ELi8ELi32ELi1ELi0EEviiiPT_S1_S1_ii_param_5,
	.param .u32 _Z9cuda_gemmIiLi256ELi2ELi1ELi512ELi8ELi8ELi32ELi1ELi0EEviiiPT_S1_S1_ii_param_6,
	.param .u32 _Z9cuda_gemmIiLi256ELi2ELi1ELi512ELi8ELi8ELi32ELi1ELi0EEviiiPT_S1_S1_ii_param_7
)
.maxntid 256
{
	.reg .pred 	%p<116>;
	.reg .b16 	%rs<6>;
	.reg .b32 	%r<622>;
	.reg .b64 	%rd<38>;
	// demoted variable
	.shared .align 128 .b8 _ZZ9cuda_gemmIiLi256ELi2ELi1ELi512ELi8ELi8ELi32ELi1ELi0EEviiiPT_S1_S1_iiE11kron_fac_sh[288];
	// demoted variable
	.shared .align 128 .b8 _ZZ9cuda_gemmIiLi256ELi2ELi1ELi512ELi8ELi8ELi32ELi1ELi0EEviiiPT_S1_S1_iiE3Ash[2048];
	// demoted variable
	.shared .align 128 .b8 _ZZ9cuda_gemmIiLi256ELi2ELi1ELi512ELi8ELi8ELi32ELi1ELi0EEviiiPT_S1_S1_iiE3Csh[2048];
	ld.param.u64 	%rd12, [_Z9cuda_gemmIiLi256ELi2ELi1ELi512ELi8ELi8ELi32ELi1ELi0EEviiiPT_S1_S1_ii_param_3];
	ld.param.u64 	%rd11, [_Z9cuda_gemmIiLi256ELi2ELi1ELi512ELi8ELi8ELi32ELi1ELi0EEviiiPT_S1_S1_ii_param_4];
	ld.param.u64 	%rd13, [_Z9cuda_gemmIiLi256ELi2ELi1ELi512ELi8ELi8ELi32ELi1ELi0EEviiiPT_S1_S1_ii_param_5];
	ld.param.u32 	%r219, [_Z9cuda_gemmIiLi256ELi2ELi1ELi512ELi8ELi8ELi32ELi1ELi0EEviiiPT_S1_S1_ii_param_6];
	ld.param.u32 	%r220, [_Z9cuda_gemmIiLi256ELi2ELi1ELi512ELi8ELi8ELi32ELi1ELi0EEviiiPT_S1_S1_ii_param_7];
	cvta.to.global.u64 	%rd1, %rd12;
	cvta.to.global.u64 	%rd2, %rd13;
	mov.u32 	%r1, %tid.x;
	and.b32  	%r2, %r1, 31;
	setp.lt.s32 	%p1, %r220, 16;
	shr.u32 	%r3, %r220, 4;
	selp.b32 	%r4, 1, %r3, %p1;
	mul.lo.s32 	%r5, %r220, %r219;
	setp.ge.u32 	%p2, %r1, %r5;
	@%p2 bra 	$L__BB346_3;
	mov.u32 	%r6, %ntid.x;
	cvta.to.global.u64 	%rd3, %rd11;
	mov.u32 	%r516, %r1;
$L__BB346_2:
	mul.wide.u32 	%rd14, %r516, 4;
	add.s64 	%rd15, %rd3, %rd14;
	ld.global.u32 	%r221, [%rd15];
	rem.u32 	%r222, %r516, %r219;
	mov.u32 	%r223, _ZZ9cuda_gemmIiLi256ELi2ELi1ELi512ELi8ELi8ELi32ELi1ELi0EEviiiPT_S1_S1_iiE11kron_fac_sh;
	mad.lo.s32 	%r224, %r222, 36, %r223;
	div.u32 	%r225, %r516, %r220;
	shl.b32 	%r226, %r225, 2;
	add.s32 	%r227, %r224, %r226;
	st.shared.u32 	[%r227], %r221;
	add.s32 	%r516, %r516, %r6;
	setp.lt.u32 	%p3, %r516, %r5;
	@%p3 bra 	$L__BB346_2;
$L__BB346_3:
	div.s32 	%r9, 512, %r220;
	mul.lo.s32 	%r228, %r9, %r4;
	min.s32 	%r10, %r228, 256;
	div.u32 	%r12, %r1, %r10;
	mul.lo.s32 	%r229, %r12, %r10;
	sub.s32 	%r230, %r1, %r229;
	div.u32 	%r11, %r230, %r4;
	mov.u32 	%r13, %ntid.x;
	div.u32 	%r14, %r13, %r10;
	mov.u32 	%r525, %ctaid.y;
	mov.u32 	%r231, %nctaid.y;
	shl.b32 	%r232, %r231, 1;
	setp.ge.u32 	%p4, %r525, %r232;
	@%p4 bra 	$L__BB346_143;
	and.b32  	%r16, %r11, 7;
	rem.u32 	%r234, %r1, %r4;
	shl.b32 	%r17, %r234, 3;
	min.s32 	%r18, %r219, 8;
	shl.b32 	%r235, %r220, 8;
	sub.s32 	%r19, 8223, %r235;
	shl.b32 	%r236, %r4, 8;
	sub.s32 	%r20, 8223, %r236;
	add.s32 	%r21, %r1, %r13;
	cvt.u16.u32 	%rs3, %r21;
	sub.s16 	%rs4, 511, %rs3;
	cvt.u16.u32 	%rs5, %r13;
	div.u16 	%rs1, %rs4, %rs5;
	and.b16  	%rs2, %rs1, 3;
	shl.b32 	%r22, %r13, 2;
	add.s32 	%r23, %r21, %r13;
	add.s32 	%r24, %r23, %r13;
	setp.lt.s32 	%p5, %r16, %r220;
	selp.b32 	%r237, 0, %r220, %p5;
	sub.s32 	%r25, %r16, %r237;
	add.s32 	%r238, %r16, 1;
	setp.lt.s32 	%p6, %r238, %r220;
	selp.b32 	%r239, 0, %r220, %p6;
	sub.s32 	%r26, %r238, %r239;
	add.s32 	%r240, %r16, 2;
	setp.lt.s32 	%p7, %r240, %r220;
	selp.b32 	%r241, 0, %r220, %p7;
	sub.s32 	%r27, %r240, %r241;
	add.s32 	%r242, %r16, 3;
	setp.lt.s32 	%p8, %r242, %r220;
	selp.b32 	%r243, 0, %r220, %p8;
	sub.s32 	%r28, %r242, %r243;
	add.s32 	%r244, %r16, 4;
	setp.lt.s32 	%p9, %r244, %r220;
	selp.b32 	%r245, 0, %r220, %p9;
	sub.s32 	%r29, %r244, %r245;
	add.s32 	%r246, %r16, 5;
	setp.lt.s32 	%p10, %r246, %r220;
	selp.b32 	%r247, 0, %r220, %p10;
	sub.s32 	%r30, %r246, %r247;
	add.s32 	%r248, %r16, 6;
	setp.lt.s32 	%p11, %r248, %r220;
	selp.b32 	%r249, 0, %r220, %p11;
	sub.s32 	%r31, %r248, %r249;
	add.s32 	%r250, %r16, 7;
	setp.lt.s32 	%p12, %r250, %r220;
	selp.b32 	%r251, 0, %r220, %p12;
	sub.s32 	%r32, %r250, %r251;
	shl.b32 	%r33, %r13, 4;
	shl.b32 	%r34, %r13, 3;
	mul.lo.s32 	%r35, %r13, 12;
	mul.wide.u32 	%rd16, %r13, 4;
	add.s64 	%rd4, %rd1, %rd16;
	mul.wide.u32 	%rd17, %r13, 8;
	add.s64 	%rd5, %rd1, %rd17;
	mul.wide.u32 	%rd18, %r13, 12;
	add.s64 	%rd6, %rd1, %rd18;
	cvt.u64.u32 	%rd34, %r22;
$L__BB346_5:
	setp.eq.s16 	%p13, %rs2, 2;
	mov.u32 	%r526, %r1;
	@%p13 bra 	$L__BB346_9;
	setp.eq.s16 	%p14, %rs2, 3;
	shl.b32 	%r252, %r525, 9;
	or.b32  	%r253, %r252, %r1;
	mul.wide.s32 	%rd19, %r253, 4;
	add.s64 	%rd7, %rd1, %rd19;
	ld.global.u32 	%r254, [%rd7];
	shl.b32 	%r255, %r1, 2;
	mov.u32 	%r256, _ZZ9cuda_gemmIiLi256ELi2ELi1ELi512ELi8ELi8ELi32ELi1ELi0EEviiiPT_S1_S1_iiE3Ash;
	add.s32 	%r257, %r256, %r255;
	st.shared.u32 	[%r257], %r254;
	mov.u32 	%r526, %r21;
	@%p14 bra 	$L__BB346_9;
	setp.eq.s16 	%p15, %rs2, 0;
	cvt.u64.u32 	%rd20, %r22;
	add.s64 	%rd8, %rd7, %rd20;
	ld.global.u32 	%r258, [%rd8];
	add.s32 	%r262, %r257, %r22;
	st.shared.u32 	[%r262], %r258;
	mov.u32 	%r526, %r23;
	@%p15 bra 	$L__BB346_9;
	add.s64 	%rd22, %rd8, %rd20;
	ld.global.u32 	%r263, [%rd22];
	add.s32 	%r268, %r262, %r22;
	st.shared.u32 	[%r268], %r263;
	mov.u32 	%r526, %r24;
$L__BB346_9:
	setp.lt.u16 	%p16, %rs1, 2;
	@%p16 bra 	$L__BB346_12;
	shl.b32 	%r269, %r526, 2;
	mov.u32 	%r270, _ZZ9cuda_gemmIiLi256ELi2ELi1ELi512ELi8ELi8ELi32ELi1ELi0EEviiiPT_S1_S1_iiE3Ash;
	add.s32 	%r528, %r270, %r269;
	shl.b32 	%r271, %r525, 9;
	add.s32 	%r527, %r526, %r271;
$L__BB346_11:
	mul.wide.s32 	%rd23, %r527, 4;
	add.s64 	%rd24, %rd4, %rd23;
	add.s64 	%rd25, %rd5, %rd23;
	add.s64 	%rd26, %rd6, %rd23;
	add.s64 	%rd27, %rd1, %rd23;
	ld.global.u32 	%r272, [%rd27];
	st.shared.u32 	[%r528], %r272;
	ld.global.u32 	%r273, [%rd24];
	add.s32 	%r274, %r528, %r22;
	st.shared.u32 	[%r274], %r273;
	ld.global.u32 	%r275, [%rd25];
	add.s32 	%r276, %r528, %r34;
	st.shared.u32 	[%r276], %r275;
	ld.global.u32 	%r277, [%rd26];
	add.s32 	%r278, %r528, %r35;
	st.shared.u32 	[%r278], %r277;
	add.s32 	%r526, %r526, %r22;
	add.s32 	%r528, %r528, %r33;
	add.s32 	%r527, %r527, %r22;
	setp.lt.u32 	%p17, %r526, 512;
	@%p17 bra 	$L__BB346_11;
$L__BB346_12:
	mov.u32 	%r530, %r1;
	@%p13 bra 	$L__BB346_16;
	setp.eq.s16 	%p19, %rs2, 3;
	shl.b32 	%r279, %r1, 2;
	mov.u32 	%r280, _ZZ9cuda_gemmIiLi256ELi2ELi1ELi512ELi8ELi8ELi32ELi1ELi0EEviiiPT_S1_S1_iiE3Csh;
	add.s32 	%r54, %r280, %r279;
	mov.b32 	%r281, 0;
	st.shared.u32 	[%r54], %r281;
	mov.u32 	%r530, %r21;
	@%p19 bra 	$L__BB346_16;
	setp.eq.s16 	%p20, %rs2, 0;
	add.s32 	%r55, %r54, %r22;
	mov.b32 	%r282, 0;
	st.shared.u32 	[%r55], %r282;
	mov.u32 	%r530, %r23;
	@%p20 bra 	$L__BB346_16;
	add.s32 	%r283, %r55, %r22;
	mov.b32 	%r284, 0;
	st.shared.u32 	[%r283], %r284;
	mov.u32 	%r530, %r24;
$L__BB346_16:
	@%p16 bra 	$L__BB346_18;
$L__BB346_17:
	shl.b32 	%r285, %r530, 2;
	mov.u32 	%r286, _ZZ9cuda_gemmIiLi256ELi2ELi1ELi512ELi8ELi8ELi32ELi1ELi0EEviiiPT_S1_S1_iiE3Csh;
	add.s32 	%r287, %r286, %r285;
	mov.b32 	%r288, 0;
	st.shared.u32 	[%r287], %r288;
	add.s32 	%r289, %r287, %r22;
	st.shared.u32 	[%r289], %r288;
	add.s32 	%r290, %r289, %r22;
	st.shared.u32 	[%r290], %r288;
	add.s32 	%r291, %r290, %r22;
	st.shared.u32 	[%r291], %r288;
	add.s32 	%r530, %r22, %r530;
	setp.lt.u32 	%p22, %r530, 512;
	@%p22 bra 	$L__BB346_17;
$L__BB346_18:
	setp.lt.s32 	%p23, %r9, 1;
	bar.sync 	0;
	@%p23 bra 	$L__BB346_136;
	setp.ne.s32 	%p24, %r4, 1;
	@%p24 bra 	$L__BB346_57;
	mov.b32 	%r540, 0;
$L__BB346_21:
	setp.lt.s32 	%p83, %r220, 1;
	add.s32 	%r68, %r540, %r11;
	mad.lo.s32 	%r69, %r68, %r220, %r17;
	@%p83 bra 	$L__BB346_23;
	add.s32 	%r421, %r69, %r16;
	shl.b32 	%r422, %r421, 2;
	mov.u32 	%r423, _ZZ9cuda_gemmIiLi256ELi2ELi1ELi512ELi8ELi8ELi32ELi1ELi0EEviiiPT_S1_S1_iiE3Ash;
	add.s32 	%r424, %r423, %r422;
	ld.shared.u32 	%r619, [%r424];
$L__BB346_23:
	setp.lt.s32 	%p84, %r220, 2;
	@%p84 bra 	$L__BB346_25;
	add.s32 	%r425, %r11, 1;
	and.b32  	%r426, %r425, 7;
	add.s32 	%r427, %r69, %r426;
	shl.b32 	%r428, %r427, 2;
	mov.u32 	%r429, _ZZ9cuda_gemmIiLi256ELi2ELi1ELi512ELi8ELi8ELi32ELi1ELi0EEviiiPT_S1_S1_iiE3Ash;
	add.s32 	%r430, %r429, %r428;
	ld.shared.u32 	%r618, [%r430];
$L__BB346_25:
	setp.lt.s32 	%p85, %r220, 3;
	@%p85 bra 	$L__BB346_27;
	add.s32 	%r431, %r11, 2;
	and.b32  	%r432, %r431, 7;
	add.s32 	%r433, %r69, %r432;
	shl.b32 	%r434, %r433, 2;
	mov.u32 	%r435, _ZZ9cuda_gemmIiLi256ELi2ELi1ELi512ELi8ELi8ELi32ELi1ELi0EEviiiPT_S1_S1_iiE3Ash;
	add.s32 	%r436, %r435, %r434;
	ld.shared.u32 	%r617, [%r436];
$L__BB346_27:
	setp.lt.s32 	%p86, %r220, 4;
	@%p86 bra 	$L__BB346_29;
	add.s32 	%r437, %r11, 3;
	and.b32  	%r438, %r437, 7;
	add.s32 	%r439, %r69, %r438;
	shl.b32 	%r440, %r439, 2;
	mov.u32 	%r441, _ZZ9cuda_gemmIiLi256ELi2ELi1ELi512ELi8ELi8ELi32ELi1ELi0EEviiiPT_S1_S1_iiE3Ash;
	add.s32 	%r442, %r441, %r440;
	ld.shared.u32 	%r616, [%r442];
$L__BB346_29:
	setp.lt.s32 	%p87, %r220, 5;
	@%p87 bra 	$L__BB346_31;
	xor.b32  	%r443, %r16, 4;
	add.s32 	%r444, %r69, %r443;
	shl.b32 	%r445, %r444, 2;
	mov.u32 	%r446, _ZZ9cuda_gemmIiLi256ELi2ELi1ELi512ELi8ELi8ELi32ELi1ELi0EEviiiPT_S1_S1_iiE3Ash;
	add.s32 	%r447, %r446, %r445;
	ld.shared.u32 	%r615, [%r447];
$L__BB346_31:
	setp.lt.s32 	%p88, %r220, 6;
	@%p88 bra 	$L__BB346_33;
	add.s32 	%r448, %r11, 5;
	and.b32  	%r449, %r448, 7;
	add.s32 	%r450, %r69, %r449;
	shl.b32 	%r451, %r450, 2;
	mov.u32 	%r452, _ZZ9cuda_gemmIiLi256ELi2ELi1ELi512ELi8ELi8ELi32ELi1ELi0EEviiiPT_S1_S1_iiE3Ash;
	add.s32 	%r453, %r452, %r451;
	ld.shared.u32 	%r614, [%r453];
$L__BB346_33:
	setp.lt.s32 	%p89, %r220, 7;
	@%p89 bra 	$L__BB346_35;
	add.s32 	%r454, %r11, 6;
	and.b32  	%r455, %r454, 7;
	add.s32 	%r456, %r69, %r455;
	shl.b32 	%r457, %r456, 2;
	mov.u32 	%r458, _ZZ9cuda_gemmIiLi256ELi2ELi1ELi512ELi8ELi8ELi32ELi1ELi0EEviiiPT_S1_S1_iiE3Ash;
	add.s32 	%r459, %r458, %r457;
	ld.shared.u32 	%r613, [%r459];
$L__BB346_35:
	setp.lt.s32 	%p90, %r220, 8;
	@%p90 bra 	$L__BB346_37;
	add.s32 	%r460, %r11, -1;
	and.b32  	%r461, %r460, 7;
	add.s32 	%r462, %r69, %r461;
	shl.b32 	%r463, %r462, 2;
	mov.u32 	%r464, _ZZ9cuda_gemmIiLi256ELi2ELi1ELi512ELi8ELi8ELi32ELi1ELi0EEviiiPT_S1_S1_iiE3Ash;
	add.s32 	%r465, %r464, %r463;
	ld.shared.u32 	%r612, [%r465];
$L__BB346_37:
	setp.lt.s32 	%p91, %r12, %r18;
	@%p91 bra 	$L__BB346_39;
$L__BB346_38:
	add.s32 	%r540, %r540, %r10;
	setp.lt.s32 	%p109, %r540, %r9;
	@%p109 bra 	$L__BB346_21;
	bra.uni 	$L__BB346_136;
$L__BB346_39:
	rem.s32 	%r466, %r2, %r220;
	shl.b32 	%r467, %r466, 2;
	mov.u32 	%r468, _ZZ9cuda_gemmIiLi256ELi2ELi1ELi512ELi8ELi8ELi32ELi1ELi0EEviiiPT_S1_S1_iiE11kron_fac_sh;
	add.s32 	%r87, %r468, %r467;
	mov.u32 	%r549, %r12;
$L__BB346_40:
	mad.lo.s32 	%r470, %r549, 36, %r87;
	ld.shared.u32 	%r89, [%r470];
	mov.b32 	%r551, 0;
	@%p83 bra 	$L__BB346_42;
	shfl.sync.idx.b32	%r471|%p93, %r89, %r25, %r19, -1;
	mul.lo.s32 	%r551, %r471, %r619;
$L__BB346_42:
	@%p84 bra 	$L__BB346_44;
	shfl.sync.idx.b32	%r472|%p95, %r89, %r26, %r19, -1;
	mad.lo.s32 	%r551, %r472, %r618, %r551;
$L__BB346_44:
	@%p85 bra 	$L__BB346_46;
	shfl.sync.idx.b32	%r473|%p97, %r89, %r27, %r19, -1;
	mad.lo.s32 	%r551, %r473, %r617, %r551;
$L__BB346_46:
	@%p86 bra 	$L__BB346_48;
	shfl.sync.idx.b32	%r474|%p99, %r89, %r28, %r19, -1;
	mad.lo.s32 	%r551, %r474, %r616, %r551;
$L__BB346_48:
	setp.lt.s32 	%p100, %r220, 5;
	@%p100 bra 	$L__BB346_50;
	shfl.sync.idx.b32	%r475|%p101, %r89, %r29, %r19, -1;
	mad.lo.s32 	%r551, %r475, %r615, %r551;
$L__BB346_50:
	setp.lt.s32 	%p102, %r220, 6;
	@%p102 bra 	$L__BB346_52;
	shfl.sync.idx.b32	%r476|%p103, %r89, %r30, %r19, -1;
	mad.lo.s32 	%r551, %r476, %r614, %r551;
$L__BB346_52:
	setp.lt.s32 	%p104, %r220, 7;
	@%p104 bra 	$L__BB346_54;
	shfl.sync.idx.b32	%r477|%p105, %r89, %r31, %r19, -1;
	mad.lo.s32 	%r551, %r477, %r613, %r551;
$L__BB346_54:
	setp.lt.s32 	%p106, %r220, 8;
	@%p106 bra 	$L__BB346_56;
	shfl.sync.idx.b32	%r478|%p107, %r89, %r32, %r19, -1;
	mad.lo.s32 	%r551, %r478, %r612, %r551;
$L__BB346_56:
	mad.lo.s32 	%r479, %r549, %r9, %r68;
	shl.b32 	%r480, %r479, 2;
	mov.u32 	%r481, _ZZ9cuda_gemmIiLi256ELi2ELi1ELi512ELi8ELi8ELi32ELi1ELi0EEviiiPT_S1_S1_iiE3Csh;
	add.s32 	%r482, %r481, %r480;
	ld.shared.u32 	%r483, [%r482];
	add.s32 	%r484, %r483, %r551;
	st.shared.u32 	[%r482], %r484;
	add.s32 	%r549, %r549, %r14;
	setp.lt.s32 	%p108, %r549, %r18;
	@%p108 bra 	$L__BB346_40;
	bra.uni 	$L__BB346_38;
$L__BB346_57:
	setp.gt.u32 	%p25, %r220, 31;
	@%p25 bra 	$L__BB346_75;
	mov.b32 	%r594, 0;
$L__BB346_59:
	setp.eq.s32 	%p26, %r220, 0;
	add.s32 	%r168, %r594, %r11;
	mad.lo.s32 	%r169, %r168, %r220, %r17;
	@%p26 bra 	$L__BB346_61;
	add.s32 	%r293, %r169, %r16;
	shl.b32 	%r294, %r293, 2;
	mov.u32 	%r295, _ZZ9cuda_gemmIiLi256ELi2ELi1ELi512ELi8ELi8ELi32ELi1ELi0EEviiiPT_S1_S1_iiE3Ash;
	add.s32 	%r296, %r295, %r294;
	ld.shared.u32 	%r619, [%r296];
$L__BB346_61:
	setp.lt.s32 	%p27, %r220, 2;
	@%p27 bra 	$L__BB346_63;
	add.s32 	%r297, %r11, 1;
	and.b32  	%r298, %r297, 7;
	add.s32 	%r299, %r169, %r298;
	shl.b32 	%r300, %r299, 2;
	mov.u32 	%r301, _ZZ9cuda_gemmIiLi256ELi2ELi1ELi512ELi8ELi8ELi32ELi1ELi0EEviiiPT_S1_S1_iiE3Ash;
	add.s32 	%r302, %r301, %r300;
	ld.shared.u32 	%r618, [%r302];
$L__BB346_63:
	setp.lt.s32 	%p28, %r220, 3;
	@%p28 bra 	$L__BB346_65;
	add.s32 	%r303, %r11, 2;
	and.b32  	%r304, %r303, 7;
	add.s32 	%r305, %r169, %r304;
	shl.b32 	%r306, %r305, 2;
	mov.u32 	%r307, _ZZ9cuda_gemmIiLi256ELi2ELi1ELi512ELi8ELi8ELi32ELi1ELi0EEviiiPT_S1_S1_iiE3Ash;
	add.s32 	%r308, %r307, %r306;
	ld.shared.u32 	%r617, [%r308];
$L__BB346_65:
	setp.lt.s32 	%p29, %r220, 4;
	@%p29 bra 	$L__BB346_67;
	add.s32 	%r309, %r11, 3;
	and.b32  	%r310, %r309, 7;
	add.s32 	%r311, %r169, %r310;
	shl.b32 	%r312, %r311, 2;
	mov.u32 	%r313, _ZZ9cuda_gemmIiLi256ELi2ELi1ELi512ELi8ELi8ELi32ELi1ELi0EEviiiPT_S1_S1_iiE3Ash;
	add.s32 	%r314, %r313, %r312;
	ld.shared.u32 	%r616, [%r314];
$L__BB346_67:
	setp.lt.s32 	%p30, %r220, 5;
	@%p30 bra 	$L__BB346_69;
	xor.b32  	%r315, %r16, 4;
	add.s32 	%r316, %r169, %r315;
	shl.b32 	%r317, %r316, 2;
	mov.u32 	%r318, _ZZ9cuda_gemmIiLi256ELi2ELi1ELi512ELi8ELi8ELi32ELi1ELi0EEviiiPT_S1_S1_iiE3Ash;
	add.s32 	%r319, %r318, %r317;
	ld.shared.u32 	%r615, [%r319];
$L__BB346_69:
	setp.lt.s32 	%p31, %r220, 6;
	@%p31 bra 	$L__BB346_71;
	add.s32 	%r320, %r11, 5;
	and.b32  	%r321, %r320, 7;
	add.s32 	%r322, %r169, %r321;
	shl.b32 	%r323, %r322, 2;
	mov.u32 	%r324, _ZZ9cuda_gemmIiLi256ELi2ELi1ELi512ELi8ELi8ELi32ELi1ELi0EEviiiPT_S1_S1_iiE3Ash;
	add.s32 	%r325, %r324, %r323;
	ld.shared.u32 	%r614, [%r325];
$L__BB346_71:
	setp.lt.s32 	%p32, %r220, 7;
	@%p32 bra 	$L__BB346_73;
	add.s32 	%r326, %r11, 6;
	and.b32  	%r327, %r326, 7;
	add.s32 	%r328, %r169, %r327;
	shl.b32 	%r329, %r328, 2;
	mov.u32 	%r330, _ZZ9cuda_gemmIiLi256ELi2ELi1ELi512ELi8ELi8ELi32ELi1ELi0EEviiiPT_S1_S1_iiE3Ash;
	add.s32 	%r331, %r330, %r329;
	ld.shared.u32 	%r613, [%r331];
$L__BB346_73:
	setp.lt.s32 	%p33, %r220, 8;
	@%p33 bra 	$L__BB346_116;
	add.s32 	%r332, %r11, -1;
	and.b32  	%r333, %r332, 7;
	add.s32 	%r334, %r169, %r333;
	shl.b32 	%r335, %r334, 2;
	mov.u32 	%r336, _ZZ9cuda_gemmIiLi256ELi2ELi1ELi512ELi8ELi8ELi32ELi1ELi0EEviiiPT_S1_S1_iiE3Ash;
	add.s32 	%r337, %r336, %r335;
	ld.shared.u32 	%r612, [%r337];
	bra.uni 	$L__BB346_116;
$L__BB346_75:
	mov.b32 	%r566, 0;
$L__BB346_76:
	setp.lt.s32 	%p53, %r220, 1;
	add.s32 	%r116, %r566, %r11;
	mad.lo.s32 	%r117, %r116, %r220, %r17;
	@%p53 bra 	$L__BB346_78;
	add.s32 	%r356, %r117, %r16;
	shl.b32 	%r357, %r356, 2;
	mov.u32 	%r358, _ZZ9cuda_gemmIiLi256ELi2ELi1ELi512ELi8ELi8ELi32ELi1ELi0EEviiiPT_S1_S1_iiE3Ash;
	add.s32 	%r359, %r358, %r357;
	ld.shared.u32 	%r619, [%r359];
$L__BB346_78:
	setp.lt.s32 	%p54, %r220, 2;
	@%p54 bra 	$L__BB346_80;
	add.s32 	%r360, %r11, 1;
	and.b32  	%r361, %r360, 7;
	add.s32 	%r362, %r117, %r361;
	shl.b32 	%r363, %r362, 2;
	mov.u32 	%r364, _ZZ9cuda_gemmIiLi256ELi2ELi1ELi512ELi8ELi8ELi32ELi1ELi0EEviiiPT_S1_S1_iiE3Ash;
	add.s32 	%r365, %r364, %r363;
	ld.shared.u32 	%r618, [%r365];
$L__BB346_80:
	setp.lt.s32 	%p55, %r220, 3;
	@%p55 bra 	$L__BB346_82;
	add.s32 	%r366, %r11, 2;
	and.b32  	%r367, %r366, 7;
	add.s32 	%r368, %r117, %r367;
	shl.b32 	%r369, %r368, 2;
	mov.u32 	%r370, _ZZ9cuda_gemmIiLi256ELi2ELi1ELi512ELi8ELi8ELi32ELi1ELi0EEviiiPT_S1_S1_iiE3Ash;
	add.s32 	%r371, %r370, %r369;
	ld.shared.u32 	%r617, [%r371];
$L__BB346_82:
	setp.lt.s32 	%p56, %r220, 4;
	@%p56 bra 	$L__BB346_84;
	add.s32 	%r372, %r11, 3;
	and.b32  	%r373, %r372, 7;
	add.s32 	%r374, %r117, %r373;
	shl.b32 	%r375, %r374, 2;
	mov.u32 	%r376, _ZZ9cuda_gemmIiLi256ELi2ELi1ELi512ELi8ELi8ELi32ELi1ELi0EEviiiPT_S1_S1_iiE3Ash;
	add.s32 	%r377, %r376, %r375;
	ld.shared.u32 	%r616, [%r377];
$L__BB346_84:
	setp.lt.s32 	%p57, %r220, 5;
	@%p57 bra 	$L__BB346_86;
	xor.b32  	%r378, %r16, 4;
	add.s32 	%r379, %r117, %r378;
	shl.b32 	%r380, %r379, 2;
	mov.u32 	%r381, _ZZ9cuda_gemmIiLi256ELi2ELi1ELi512ELi8ELi8ELi32ELi1ELi0EEviiiPT_S1_S1_iiE3Ash;
	add.s32 	%r382, %r381, %r380;
	ld.shared.u32 	%r615, [%r382];
$L__BB346_86:
	setp.lt.s32 	%p58, %r220, 6;
	@%p58 bra 	$L__BB346_88;
	add.s32 	%r383, %r11, 5;
	and.b32  	%r384, %r383, 7;
	add.s32 	%r385, %r117, %r384;
	shl.b32 	%r386, %r385, 2;
	mov.u32 	%r387, _ZZ9cuda_gemmIiLi256ELi2ELi1ELi512ELi8ELi8ELi32ELi1ELi0EEviiiPT_S1_S1_iiE3Ash;
	add.s32 	%r388, %r387, %r386;
	ld.shared.u32 	%r614, [%r388];
$L__BB346_88:
	setp.lt.s32 	%p59, %r220, 7;
	@%p59 bra 	$L__BB346_90;
	add.s32 	%r389, %r11, 6;
	and.b32  	%r390, %r389, 7;
	add.s32 	%r391, %r117, %r390;
	shl.b32 	%r392, %r391, 2;
	mov.u32 	%r393, _ZZ9cuda_gemmIiLi256ELi2ELi1ELi512ELi8ELi8ELi32ELi1ELi0EEviiiPT_S1_S1_iiE3Ash;
	add.s32 	%r394, %r393, %r392;
	ld.shared.u32 	%r613, [%r394];
$L__BB346_90:
	setp.lt.s32 	%p60, %r220, 8;
	@%p60 bra 	$L__BB346_92;
	add.s32 	%r395, %r11, -1;
	and.b32  	%r396, %r395, 7;
	add.s32 	%r397, %r117, %r396;
	shl.b32 	%r398, %r397, 2;
	mov.u32 	%r399, _ZZ9cuda_gemmIiLi256ELi2ELi1ELi512ELi8ELi8ELi32ELi1ELi0EEviiiPT_S1_S1_iiE3Ash;
	add.s32 	%r400, %r399, %r398;
	ld.shared.u32 	%r612, [%r400];
$L__BB346_92:
	setp.lt.s32 	%p61, %r12, %r18;
	@%p61 bra 	$L__BB346_94;
$L__BB346_93:
	add.s32 	%r566, %r566, %r10;
	setp.lt.s32 	%p82, %r566, %r9;
	@%p82 bra 	$L__BB346_76;
	bra.uni 	$L__BB346_136;
$L__BB346_94:
	rem.s32 	%r401, %r2, %r220;
	shl.b32 	%r402, %r401, 2;
	mov.u32 	%r403, _ZZ9cuda_gemmIiLi256ELi2ELi1ELi512ELi8ELi8ELi32ELi1ELi0EEviiiPT_S1_S1_iiE11kron_fac_sh;
	add.s32 	%r135, %r403, %r402;
	mov.u32 	%r575, %r12;
$L__BB346_95:
	mad.lo.s32 	%r405, %r575, 36, %r135;
	ld.shared.u32 	%r137, [%r405];
	mov.b32 	%r577, 0;
	@%p53 bra 	$L__BB346_97;
	shfl.sync.idx.b32	%r406|%p63, %r137, %r25, %r19, -1;
	mul.lo.s32 	%r577, %r406, %r619;
$L__BB346_97:
	@%p54 bra 	$L__BB346_99;
	shfl.sync.idx.b32	%r407|%p65, %r137, %r26, %r19, -1;
	mad.lo.s32 	%r577, %r407, %r618, %r577;
$L__BB346_99:
	@%p55 bra 	$L__BB346_101;
	shfl.sync.idx.b32	%r408|%p67, %r137, %r27, %r19, -1;
	mad.lo.s32 	%r577, %r408, %r617, %r577;
$L__BB346_101:
	setp.lt.s32 	%p68, %r220, 4;
	@%p68 bra 	$L__BB346_103;
	shfl.sync.idx.b32	%r409|%p69, %r137, %r28, %r19, -1;
	mad.lo.s32 	%r577, %r409, %r616, %r577;
$L__BB346_103:
	setp.lt.s32 	%p70, %r220, 5;
	@%p70 bra 	$L__BB346_105;
	shfl.sync.idx.b32	%r410|%p71, %r137, %r29, %r19, -1;
	mad.lo.s32 	%r577, %r410, %r615, %r577;
$L__BB346_105:
	setp.lt.s32 	%p72, %r220, 6;
	@%p72 bra 	$L__BB346_107;
	shfl.sync.idx.b32	%r411|%p73, %r137, %r30, %r19, -1;
	mad.lo.s32 	%r577, %r411, %r614, %r577;
$L__BB346_107:
	setp.lt.s32 	%p74, %r220, 7;
	@%p74 bra 	$L__BB346_109;
	shfl.sync.idx.b32	%r412|%p75, %r137, %r31, %r19, -1;
	mad.lo.s32 	%r577, %r412, %r613, %r577;
$L__BB346_109:
	setp.lt.s32 	%p76, %r220, 8;
	@%p76 bra 	$L__BB346_111;
	shfl.sync.idx.b32	%r413|%p77, %r137, %r32, %r19, -1;
	mad.lo.s32 	%r577, %r413, %r612, %r577;
$L__BB346_111:
	mov.u32 	%r583, %r3;
$L__BB346_112:
	shr.u32 	%r155, %r583, 1;
	shfl.sync.down.b32	%r414|%p78, %r577, %r155, %r20, -1;
	add.s32 	%r577, %r414, %r577;
	setp.gt.u32 	%p79, %r583, 3;
	mov.u32 	%r583, %r155;
	@%p79 bra 	$L__BB346_112;
	rem.u32 	%r415, %r2, %r4;
	setp.eq.s32 	%p80, %r415, 0;
	@%p80 bra 	$L__BB346_114;
	bra.uni 	$L__BB346_115;
$L__BB346_114:
	mad.lo.s32 	%r416, %r575, %r9, %r116;
	shl.b32 	%r417, %r416, 2;
	mov.u32 	%r418, _ZZ9cuda_gemmIiLi256ELi2ELi1ELi512ELi8ELi8ELi32ELi1ELi0EEviiiPT_S1_S1_iiE3Csh;
	add.s32 	%r419, %r418, %r417;
	st.shared.u32 	[%r419], %r577;
$L__BB346_115:
	add.s32 	%r575, %r575, %r14;
	setp.lt.s32 	%p81, %r575, %r18;
	@%p81 bra 	$L__BB346_95;
	bra.uni 	$L__BB346_93;
$L__BB346_116:
	setp.lt.s32 	%p34, %r12, %r18;
	@%p34 bra 	$L__BB346_117;
	bra.uni 	$L__BB346_135;
$L__BB346_117:
	rem.u32 	%r338, %r2, %r220;
	shl.b32 	%r339, %r338, 2;
	mov.u32 	%r340, _ZZ9cuda_gemmIiLi256ELi2ELi1ELi512ELi8ELi8ELi32ELi1ELi0EEviiiPT_S1_S1_iiE11kron_fac_sh;
	add.s32 	%r170, %r340, %r339;
	mov.u32 	%r603, %r12;
$L__BB346_118:
	mad.lo.s32 	%r342, %r603, 36, %r170;
	ld.shared.u32 	%r188, [%r342];
	mov.b32 	%r605, 0;
	@%p26 bra 	$L__BB346_120;
	shfl.sync.idx.b32	%r343|%p36, %r188, %r25, %r19, -1;
	mul.lo.s32 	%r605, %r343, %r619;
$L__BB346_120:
	@%p27 bra 	$L__BB346_122;
	shfl.sync.idx.b32	%r344|%p38, %r188, %r26, %r19, -1;
	mad.lo.s32 	%r605, %r344, %r618, %r605;
$L__BB346_122:
	@%p28 bra 	$L__BB346_124;
	shfl.sync.idx.b32	%r345|%p40, %r188, %r27, %r19, -1;
	mad.lo.s32 	%r605, %r345, %r617, %r605;
$L__BB346_124:
	@%p29 bra 	$L__BB346_126;
	shfl.sync.idx.b32	%r346|%p42, %r188, %r28, %r19, -1;
	mad.lo.s32 	%r605, %r346, %r616, %r605;
$L__BB346_126:
	setp.lt.s32 	%p43, %r220, 5;
	@%p43 bra 	$L__BB346_128;
	shfl.sync.idx.b32	%r347|%p44, %r188, %r29, %r19, -1;
	mad.lo.s32 	%r605, %r347, %r615, %r605;
$L__BB346_128:
	setp.lt.s32 	%p45, %r220, 6;
	@%p45 bra 	$L__BB346_130;
	shfl.sync.idx.b32	%r348|%p46, %r188, %r30, %r19, -1;
	mad.lo.s32 	%r605, %r348, %r614, %r605;
$L__BB346_130:
	setp.lt.s32 	%p47, %r220, 7;
	@%p47 bra 	$L__BB346_132;
	shfl.sync.idx.b32	%r349|%p48, %r188, %r31, %r19, -1;
	mad.lo.s32 	%r605, %r349, %r613, %r605;
$L__BB346_132:
	setp.lt.s32 	%p49, %r220, 8;
	@%p49 bra 	$L__BB346_134;
	shfl.sync.idx.b32	%r350|%p50, %r188, %r32, %r19, -1;
	mad.lo.s32 	%r605, %r350, %r612, %r605;
$L__BB346_134:
	mad.lo.s32 	%r351, %r603, %r9, %r168;
	shl.b32 	%r352, %r351, 2;
	mov.u32 	%r353, _ZZ9cuda_gemmIiLi256ELi2ELi1ELi512ELi8ELi8ELi32ELi1ELi0EEviiiPT_S1_S1_iiE3Csh;
	add.s32 	%r354, %r353, %r352;
	st.shared.u32 	[%r354], %r605;
	add.s32 	%r603, %r603, %r14;
	setp.lt.s32 	%p51, %r603, %r18;
	@%p51 bra 	$L__BB346_118;
$L__BB346_135:
	add.s32 	%r594, %r594, %r10;
	setp.lt.s32 	%p52, %r594, %r9;
	@%p52 bra 	$L__BB346_59;
$L__BB346_136:
	bar.sync 	0;
	mov.u32 	%r620, %r1;
	@%p13 bra 	$L__BB346_140;
	setp.eq.s16 	%p111, %rs2, 3;
	shl.b32 	%r485, %r525, 9;
	or.b32  	%r486, %r485, %r1;
	shl.b32 	%r487, %r1, 2;
	mov.u32 	%r488, _ZZ9cuda_gemmIiLi256ELi2ELi1ELi512ELi8ELi8ELi32ELi1ELi0EEviiiPT_S1_S1_iiE3Csh;
	add.s32 	%r489, %r488, %r487;
	ld.shared.u32 	%r490, [%r489];
	mul.wide.s32 	%rd28, %r486, 4;
	add.s64 	%rd9, %rd2, %rd28;
	st.global.u32 	[%rd9], %r490;
	mov.u32 	%r620, %r21;
	@%p111 bra 	$L__BB346_140;
	setp.eq.s16 	%p112, %rs2, 0;
	add.s32 	%r494, %r489, %r22;
	ld.shared.u32 	%r495, [%r494];
	cvt.u64.u32 	%rd29, %r22;
	add.s64 	%rd10, %rd9, %rd29;
	st.global.u32 	[%rd10], %r495;
	mov.u32 	%r620, %r23;
	@%p112 bra 	$L__BB346_140;
	mov.u32 	%r497, _ZZ9cuda_gemmIiLi256ELi2ELi1ELi512ELi8ELi8ELi32ELi1ELi0EEviiiPT_S1_S1_iiE3Csh;
	add.s32 	%r498, %r497, %r487;
	add.s32 	%r499, %r498, %r22;
	add.s32 	%r500, %r499, %r22;
	ld.shared.u32 	%r501, [%r500];
	add.s64 	%rd31, %rd10, %rd29;
	st.global.u32 	[%rd31], %r501;
	mov.u32 	%r620, %r24;
$L__BB346_140:
	@%p16 bra 	$L__BB346_142;
$L__BB346_141:
	shl.b32 	%r502, %r525, 9;
	add.s32 	%r503, %r502, %r620;
	shl.b32 	%r504, %r620, 2;
	mov.u32 	%r505, _ZZ9cuda_gemmIiLi256ELi2ELi1ELi512ELi8ELi8ELi32ELi1ELi0EEviiiPT_S1_S1_iiE3Csh;
	add.s32 	%r506, %r505, %r504;
	ld.shared.u32 	%r507, [%r506];
	mul.wide.s32 	%rd32, %r503, 4;
	add.s64 	%rd33, %rd2, %rd32;
	st.global.u32 	[%rd33], %r507;
	add.s32 	%r508, %r506, %r22;
	ld.shared.u32 	%r509, [%r508];
	add.s64 	%rd35, %rd33, %rd34;
	st.global.u32 	[%rd35], %r509;
	add.s32 	%r510, %r508, %r22;
	ld.shared.u32 	%r511, [%r510];
	add.s64 	%rd36, %rd35, %rd34;
	st.global.u32 	[%rd36], %r511;
	add.s32 	%r512, %r510, %r22;
	ld.shared.u32 	%r513, [%r512];
	add.s64 	%rd37, %rd36, %rd34;
	st.global.u32 	[%rd37], %r513;
	add.s32 	%r620, %r22, %r620;
	setp.lt.u32 	%p114, %r620, 512;
	@%p114 bra 	$L__BB346_141;
$L__BB346_142:
	mov.u32 	%r514, %nctaid.y;
	add.s32 	%r525, %r525, %r514;
	shl.b32 	%r515, %r514, 1;
	setp.lt.u32 	%p115, %r525, %r515;
	@%p115 bra 	$L__BB346_5;
$L__BB346_143:
	ret;

}
	// .globl	_Z9cuda_gemmIiLi256ELi2ELi1ELi512ELi8ELi8ELi32ELi1ELi1EEviiiPT_S1_S1_ii
.visible .entry _Z9cuda_gemmIiLi256ELi2ELi1ELi512ELi8ELi8ELi32ELi1ELi1EEviiiPT_S1_S1_ii(
	.param .u32 _Z9cuda_gemmIiLi256ELi2ELi1ELi512ELi8ELi8ELi32ELi1ELi1EEviiiPT_S1_S1_ii_param_0,
	.param .u32 _Z9cuda_gemmIiLi256ELi2ELi1ELi512ELi8ELi8ELi32ELi1ELi1EEviiiPT_S1_S1_ii_param_1,
	.param .u32 _Z9cuda_gemmIiLi256ELi2ELi1ELi512ELi8ELi8ELi32ELi1ELi1EEviiiPT_S1_S1_ii_param_2,
	.param .u64 .ptr .align 1 _Z9cuda_gemmIiLi256ELi2ELi1ELi512ELi8ELi8ELi32ELi1ELi1EEviiiPT_S1_S1_ii_param_3,
	.param .u64 .ptr .align 1 _Z9cuda_gemmIiLi256ELi2ELi1ELi512ELi8ELi8ELi32ELi1ELi1EEviiiPT_S1_S1_ii_param_4,
	.param .u64 .ptr .align 1 _Z9cuda_gemmIiLi256ELi2ELi1ELi512ELi8ELi8ELi32ELi1ELi1EEviiiPT_S1_S1_ii_param_5,
	.param .u32 _Z9cuda_gemmIiLi256ELi2ELi1ELi512ELi8ELi8ELi32ELi1ELi1EEviiiPT_S1_S1_ii_param_6,
	.param .u32 _Z9cuda_gemmIiLi256ELi2ELi1ELi512ELi8ELi8ELi32ELi1ELi1EEviiiPT_S1_S1_ii_param_7
)
.maxntid 256
{
	.reg .pred 	%p<33>;
	.reg .b16 	%rs<6>;
	.reg .b32 	%r<232>;
	.reg .b64 	%rd<46>;
	// demoted variable
	.shared .align 128 .b8 _ZZ9cuda_gemmIiLi256ELi2ELi1ELi512ELi8ELi8ELi32ELi1ELi1EEviiiPT_S1_S1_iiE11kron_fac_sh[288];
	// demoted variable
	.shared .align 128 .b8 _ZZ9cuda_gemmIiLi256ELi2ELi1ELi512ELi8ELi8ELi32ELi1ELi1EEviiiPT_S1_S1_iiE3Ash[2048];
	// demoted variable
	.shared .align 128 .b8 _ZZ9cuda_gemmIiLi256ELi2ELi1ELi512ELi8ELi8ELi32ELi1ELi1EEviiiPT_S1_S1_iiE3Csh[2048];
	ld.param.u64 	%rd11, [_Z9cuda_gemmIiLi256ELi2ELi1ELi512ELi8ELi8ELi32ELi1ELi1EEviiiPT_S1_S1_ii_param_3];
	ld.param.u64 	%rd12, [_Z9cuda_gemmIiLi256ELi2ELi1ELi512ELi8ELi8ELi32ELi1ELi1EEviiiPT_S1_S1_ii_param_4];
	ld.param.u64 	%rd13, [_Z9cuda_gemmIiLi256ELi2ELi1ELi512ELi8ELi8ELi32ELi1ELi1EEviiiPT_S1_S1_ii_param_5];
	cvta.to.global.u64 	%rd1, %rd12;
	cvta.to.global.u64 	%rd2, %rd11;
	cvta.to.global.u64 	%rd3, %rd13;
	mov.u32 	%r1, %tid.x;
	setp.gt.u32 	%p1, %r1, 63;
	@%p1 bra 	$L__BB347_7;
	mov.u32 	%r2, %ntid.x;
	add.s32 	%r60, %r1, %r2;
	max.u32 	%r61, %r60, 64;
	setp.lt.u32 	%p2, %r60, 64;
	selp.u32 	%r62, 1, 0, %p2;
	add.s32 	%r63, %r60, %r62;
	sub.s32 	%r64, %r61, %r63;
	div.u32 	%r65, %r64, %r2;
	add.s32 	%r3, %r65, %r62;
	and.b32  	%r66, %r3, 3;
	setp.eq.s32 	%p3, %r66, 3;
	mov.u32 	%r220, %r1;
	@%p3 bra 	$L__BB347_4;
	add.s32 	%r68, %r3, 1;
	and.b32  	%r4, %r68, 3;
	mov.b32 	%r219, 0;
	mov.u32 	%r220, %r1;
$L__BB347_3:
	.pragma "nounroll";
	mul.wide.u32 	%rd14, %r220, 4;
	add.s64 	%rd15, %rd1, %rd14;
	ld.global.u32 	%r69, [%rd15];
	and.b32  	%r70, %r220, 7;
	mov.u32 	%r71, _ZZ9cuda_gemmIiLi256ELi2ELi1ELi512ELi8ELi8ELi32ELi1ELi1EEviiiPT_S1_S1_iiE11kron_fac_sh;
	mad.lo.s32 	%r72, %r70, 36, %r71;
	shr.u32 	%r73, %r220, 1;
	and.b32  	%r74, %r73, 2147483644;
	add.s32 	%r75, %r72, %r74;
	st.shared.u32 	[%r75], %r69;
	add.s32 	%r220, %r220, %r2;
	add.s32 	%r219, %r219, 1;
	setp.ne.s32 	%p4, %r219, %r4;
	@%p4 bra 	$L__BB347_3;
$L__BB347_4:
	setp.lt.u32 	%p5, %r3, 3;
	@%p5 bra 	$L__BB347_7;
	mov.u32 	%r78, _ZZ9cuda_gemmIiLi256ELi2ELi1ELi512ELi8ELi8ELi32ELi1ELi1EEviiiPT_S1_S1_iiE11kron_fac_sh;
$L__BB347_6:
	mul.wide.u32 	%rd16, %r220, 4;
	add.s64 	%rd17, %rd1, %rd16;
	ld.global.u32 	%r76, [%rd17];
	and.b32  	%r77, %r220, 7;
	mad.lo.s32 	%r79, %r77, 36, %r78;
	shr.u32 	%r80, %r220, 1;
	and.b32  	%r81, %r80, 2147483644;
	add.s32 	%r82, %r79, %r81;
	st.shared.u32 	[%r82], %r76;
	add.s32 	%r83, %r220, %r2;
	mul.wide.u32 	%rd18, %r83, 4;
	add.s64 	%rd19, %rd1, %rd18;
	ld.global.u32 	%r84, [%rd19];
	and.b32  	%r85, %r83, 7;
	mad.lo.s32 	%r86, %r85, 36, %r78;
	shr.u32 	%r87, %r83, 1;
	and.b32  	%r88, %r87, 2147483644;
	add.s32 	%r89, %r86, %r88;
	st.shared.u32 	[%r89], %r84;
	add.s32 	%r90, %r83, %r2;
	mul.wide.u32 	%rd20, %r90, 4;
	add.s64 	%rd21, %rd1, %rd20;
	ld.global.u32 	%r91, [%rd21];
	and.b32  	%r92, %r90, 7;
	mad.lo.s32 	%r93, %r92, 36, %r78;
	shr.u32 	%r94, %r90, 1;
	and.b32  	%r95, %r94, 2147483644;
	add.s32 	%r96, %r93, %r95;
	st.shared.u32 	[%r96], %r91;
	add.s32 	%r97, %r90, %r2;
	mul.wide.u32 	%rd22, %r97, 4;
	add.s64 	%rd23, %rd1, %rd22;
	ld.global.u32 	%r98, [%rd23];
	and.b32  	%r99, %r97, 7;
	mad.lo.s32 	%r100, %r99, 36, %r78;
	shr.u32 	%r101, %r97, 1;
	and.b32  	%r102, %r101, 2147483644;
	add.s32 	%r103, %r100, %r102;
	st.shared.u32 	[%r103], %r98;
	add.s32 	%r220, %r97, %r2;
	setp.lt.u32 	%p6, %r220, 64;
	@%p6 bra 	$L__BB347_6;
$L__BB347_7:
	mov.u32 	%r222, %ctaid.y;
	mov.u32 	%r13, %nctaid.y;
	shl.b32 	%r104, %r13, 1;
	setp.ge.u32 	%p7, %r222, %r104;
	@%p7 bra 	$L__BB347_31;
	mov.u32 	%r105, %ntid.x;
	and.b32  	%r14, %r1, 7;
	add.s32 	%r15, %r1, %r105;
	cvt.u16.u32 	%rs3, %r15;
	sub.s16 	%rs4, 511, %rs3;
	cvt.u16.u32 	%rs5, %r105;
	div.u16 	%rs1, %rs4, %rs5;
	and.b16  	%rs2, %rs1, 3;
	shl.b32 	%r106, %r1, 2;
	mov.u32 	%r107, _ZZ9cuda_gemmIiLi256ELi2ELi1ELi512ELi8ELi8ELi32ELi1ELi1EEviiiPT_S1_S1_iiE3Ash;
	add.s32 	%r16, %r107, %r106;
	shl.b32 	%r17, %r105, 2;
	add.s32 	%r18, %r16, %r17;
	add.s32 	%r19, %r15, %r105;
	add.s32 	%r20, %r19, %r105;
	mov.u32 	%r108, _ZZ9cuda_gemmIiLi256ELi2ELi1ELi512ELi8ELi8ELi32ELi1ELi1EEviiiPT_S1_S1_iiE3Csh;
	add.s32 	%r21, %r108, %r106;
	add.s32 	%r22, %r21, %r17;
	add.s32 	%r109, %r1, 1;
	and.b32  	%r23, %r109, 7;
	add.s32 	%r110, %r1, 2;
	and.b32  	%r24, %r110, 7;
	add.s32 	%r111, %r1, 3;
	and.b32  	%r25, %r111, 7;
	xor.b32  	%r26, %r14, 4;
	add.s32 	%r112, %r1, 5;
	and.b32  	%r27, %r112, 7;
	add.s32 	%r113, %r1, 6;
	and.b32  	%r28, %r113, 7;
	add.s32 	%r114, %r1, -1;
	and.b32  	%r29, %r114, 7;
	mul.wide.u32 	%rd24, %r105, 4;
	add.s64 	%rd4, %rd2, %rd24;
	mul.wide.u32 	%rd25, %r105, 8;
	add.s64 	%rd5, %rd2, %rd25;
	mul.wide.u32 	%rd26, %r105, 12;
	add.s64 	%rd6, %rd2, %rd26;
	shr.u32 	%r30, %r105, 6;
	cvt.u64.u32 	%rd42, %r17;
$L__BB347_9:
	setp.eq.s16 	%p8, %rs2, 2;
	shl.b32 	%r32, %r222, 9;
	mov.u32 	%r223, %r1;
	@%p8 bra 	$L__BB347_13;
	setp.eq.s16 	%p9, %rs2, 3;
	add.s32 	%r115, %r32, %r1;
	mul.wide.s32 	%rd27, %r115, 4;
	add.s64 	%rd7, %rd2, %rd27;
	ld.global.u32 	%r116, [%rd7];
	st.shared.u32 	[%r16], %r116;
	mov.u32 	%r223, %r15;
	@%p9 bra 	$L__BB347_13;
	setp.eq.s16 	%p10, %rs2, 0;
	cvt.u64.u32 	%rd28, %r17;
	add.s64 	%rd8, %rd7, %rd28;
	ld.global.u32 	%r117, [%rd8];
	st.shared.u32 	[%r18], %r117;
	mov.u32 	%r223, %r19;
	@%p10 bra 	$L__BB347_13;
	cvt.u64.u32 	%rd29, %r17;
	add.s64 	%rd30, %rd8, %rd29;
	ld.global.u32 	%r118, [%rd30];
	add.s32 	%r119, %r18, %r17;
	st.shared.u32 	[%r119], %r118;
	mov.u32 	%r223, %r20;
$L__BB347_13:
	setp.lt.u16 	%p11, %rs1, 2;
	@%p11 bra 	$L__BB347_16;
	shl.b32 	%r120, %r223, 2;
	mov.u32 	%r121, _ZZ9cuda_gemmIiLi256ELi2ELi1ELi512ELi8ELi8ELi32ELi1ELi1EEviiiPT_S1_S1_iiE3Ash;
	add.s32 	%r225, %r121, %r120;
	add.s32 	%r224, %r223, %r32;
$L__BB347_15:
	mul.wide.s32 	%rd31, %r224, 4;
	add.s64 	%rd32, %rd4, %rd31;
	add.s64 	%rd33, %rd5, %rd31;
	add.s64 	%rd34, %rd6, %rd31;
	add.s64 	%rd35, %rd2, %rd31;
	ld.global.u32 	%r122, [%rd35];
	st.shared.u32 	[%r225], %r122;
	ld.global.u32 	%r123, [%rd32];
	add.s32 	%r124, %r225, %r17;
	st.shared.u32 	[%r124], %r123;
	ld.global.u32 	%r125, [%rd33];
	mov.u32 	%r126, %ntid.x;
	shl.b32 	%r127, %r126, 3;
	add.s32 	%r128, %r225, %r127;
	st.shared.u32 	[%r128], %r125;
	ld.global.u32 	%r129, [%rd34];
	mad.lo.s32 	%r130, %r126, 12, %r225;
	st.shared.u32 	[%r130], %r129;
	add.s32 	%r223, %r223, %r17;
	shl.b32 	%r131, %r126, 4;
	add.s32 	%r225, %r225, %r131;
	add.s32 	%r224, %r224, %r17;
	setp.lt.u32 	%p12, %r223, 512;
	@%p12 bra 	$L__BB347_15;
$L__BB347_16:
	mov.u32 	%r227, %r1;
	@%p8 bra 	$L__BB347_20;
	setp.eq.s16 	%p14, %rs2, 3;
	mov.b32 	%r132, 0;
	st.shared.u32 	[%r21], %r132;
	mov.u32 	%r227, %r15;
	@%p14 bra 	$L__BB347_20;
	setp.eq.s16 	%p15, %rs2, 0;
	mov.b32 	%r133, 0;
	st.shared.u32 	[%r22], %r133;
	mov.u32 	%r227, %r19;
	@%p15 bra 	$L__BB347_20;
	add.s32 	%r134, %r22, %r17;
	mov.b32 	%r135, 0;
	st.shared.u32 	[%r134], %r135;
	mov.u32 	%r227, %r20;
$L__BB347_20:
	@%p11 bra 	$L__BB347_22;
$L__BB347_21:
	shl.b32 	%r136, %r227, 2;
	mov.u32 	%r137, _ZZ9cuda_gemmIiLi256ELi2ELi1ELi512ELi8ELi8ELi32ELi1ELi1EEviiiPT_S1_S1_iiE3Csh;
	add.s32 	%r138, %r137, %r136;
	mov.b32 	%r139, 0;
	st.shared.u32 	[%r138], %r139;
	add.s32 	%r140, %r138, %r17;
	st.shared.u32 	[%r140], %r139;
	add.s32 	%r141, %r140, %r17;
	st.shared.u32 	[%r141], %r139;
	add.s32 	%r142, %r141, %r17;
	st.shared.u32 	[%r142], %r139;
	add.s32 	%r227, %r17, %r227;
	setp.lt.u32 	%p17, %r227, 512;
	@%p17 bra 	$L__BB347_21;
$L__BB347_22:
	shr.u32 	%r229, %r1, 6;
	bar.sync 	0;
	shl.b32 	%r143, %r1, 3;
	and.b32  	%r144, %r143, 504;
	or.b32  	%r145, %r144, %r14;
	shl.b32 	%r146, %r145, 2;
	mov.u32 	%r147, _ZZ9cuda_gemmIiLi256ELi2ELi1ELi512ELi8ELi8ELi32ELi1ELi1EEviiiPT_S1_S1_iiE3Ash;
	add.s32 	%r148, %r147, %r146;
	ld.shared.u32 	%r46, [%r148];
	or.b32  	%r149, %r144, %r23;
	shl.b32 	%r150, %r149, 2;
	add.s32 	%r151, %r147, %r150;
	ld.shared.u32 	%r47, [%r151];
	or.b32  	%r152, %r144, %r24;
	shl.b32 	%r153, %r152, 2;
	add.s32 	%r154, %r147, %r153;
	ld.shared.u32 	%r48, [%r154];
	or.b32  	%r155, %r144, %r25;
	shl.b32 	%r156, %r155, 2;
	add.s32 	%r157, %r147, %r156;
	ld.shared.u32 	%r49, [%r157];
	or.b32  	%r158, %r144, %r26;
	shl.b32 	%r159, %r158, 2;
	add.s32 	%r160, %r147, %r159;
	ld.shared.u32 	%r50, [%r160];
	or.b32  	%r161, %r144, %r27;
	shl.b32 	%r162, %r161, 2;
	add.s32 	%r163, %r147, %r162;
	ld.shared.u32 	%r51, [%r163];
	or.b32  	%r164, %r144, %r28;
	shl.b32 	%r165, %r164, 2;
	add.s32 	%r166, %r147, %r165;
	ld.shared.u32 	%r52, [%r166];
	or.b32  	%r167, %r144, %r29;
	shl.b32 	%r168, %r167, 2;
	add.s32 	%r169, %r147, %r168;
	ld.shared.u32 	%r53, [%r169];
$L__BB347_23:
	shl.b32 	%r170, %r14, 2;
	mov.u32 	%r171, _ZZ9cuda_gemmIiLi256ELi2ELi1ELi512ELi8ELi8ELi32ELi1ELi1EEviiiPT_S1_S1_iiE11kron_fac_sh;
	add.s32 	%r172, %r171, %r170;
	mad.lo.s32 	%r173, %r229, 36, %r172;
	ld.shared.u32 	%r174, [%r173];
	shfl.sync.idx.b32	%r175|%p18, %r174, %r14, 6175, -1;
	mul.lo.s32 	%r176, %r175, %r46;
	shfl.sync.idx.b32	%r177|%p19, %r174, %r23, 6175, -1;
	mad.lo.s32 	%r178, %r177, %r47, %r176;
	shfl.sync.idx.b32	%r179|%p20, %r174, %r24, 6175, -1;
	mad.lo.s32 	%r180, %r179, %r48, %r178;
	shfl.sync.idx.b32	%r181|%p21, %r174, %r25, 6175, -1;
	mad.lo.s32 	%r182, %r181, %r49, %r180;
	shfl.sync.idx.b32	%r183|%p22, %r174, %r26, 6175, -1;
	mad.lo.s32 	%r184, %r183, %r50, %r182;
	shfl.sync.idx.b32	%r185|%p23, %r174, %r27, 6175, -1;
	mad.lo.s32 	%r186, %r185, %r51, %r184;
	shfl.sync.idx.b32	%r187|%p24, %r174, %r28, 6175, -1;
	mad.lo.s32 	%r188, %r187, %r52, %r186;
	shfl.sync.idx.b32	%r189|%p25, %r174, %r29, 6175, -1;
	mad.lo.s32 	%r190, %r189, %r53, %r188;
	shl.b32 	%r191, %r229, 8;
	shl.b32 	%r192, %r1, 2;
	and.b32  	%r193, %r192, 252;
	or.b32  	%r194, %r191, %r193;
	mov.u32 	%r195, _ZZ9cuda_gemmIiLi256ELi2ELi1ELi512ELi8ELi8ELi32ELi1ELi1EEviiiPT_S1_S1_iiE3Csh;
	add.s32 	%r196, %r195, %r194;
	ld.shared.u32 	%r197, [%r196];
	add.s32 	%r198, %r197, %r190;
	st.shared.u32 	[%r196], %r198;
	add.s32 	%r229, %r229, %r30;
	setp.lt.u32 	%p26, %r229, 8;
	@%p26 bra 	$L__BB347_23;
	setp.eq.s16 	%p27, %rs2, 2;
	bar.sync 	0;
	mov.u32 	%r230, %r1;
	@%p27 bra 	$L__BB347_28;
	setp.eq.s16 	%p28, %rs2, 3;
	shl.b32 	%r199, %r222, 9;
	or.b32  	%r200, %r199, %r1;
	ld.shared.u32 	%r201, [%r21];
	mul.wide.s32 	%rd36, %r200, 4;
	add.s64 	%rd9, %rd3, %rd36;
	st.global.u32 	[%rd9], %r201;
	mov.u32 	%r230, %r15;
	@%p28 bra 	$L__BB347_28;
	setp.eq.s16 	%p29, %rs2, 0;
	ld.shared.u32 	%r202, [%r22];
	cvt.u64.u32 	%rd37, %r17;
	add.s64 	%rd10, %rd9, %rd37;
	st.global.u32 	[%rd10], %r202;
	mov.u32 	%r230, %r19;
	@%p29 bra 	$L__BB347_28;
	cvt.u64.u32 	%rd38, %r17;
	add.s32 	%r203, %r22, %r17;
	ld.shared.u32 	%r204, [%r203];
	add.s64 	%rd39, %rd10, %rd38;
	st.global.u32 	[%rd39], %r204;
	mov.u32 	%r230, %r20;
$L__BB347_28:
	setp.lt.u16 	%p30, %rs1, 2;
	@%p30 bra 	$L__BB347_30;
$L__BB347_29:
	shl.b32 	%r205, %r222, 9;
	add.s32 	%r206, %r205, %r230;
	shl.b32 	%r207, %r230, 2;
	mov.u32 	%r208, _ZZ9cuda_gemmIiLi256ELi2ELi1ELi512ELi8ELi8ELi32ELi1ELi1EEviiiPT_S1_S1_iiE3Csh;
	add.s32 	%r209, %r208, %r207;
	ld.shared.u32 	%r210, [%r209];
	mul.wide.s32 	%rd40, %r206, 4;
	add.s64 	%rd41, %rd3, %rd40;
	st.global.u32 	[%rd41], %r210;
	add.s32 	%r211, %r209, %r17;
	ld.shared.u32 	%r212, [%r211];
	add.s64 	%rd43, %rd41, %rd42;
	st.global.u32 	[%rd43], %r212;
	add.s32 	%r213, %r211, %r17;
	ld.shared.u32 	%r214, [%r213];
	add.s64 	%rd44, %rd43, %rd42;
	st.global.u32 	[%rd44], %r214;
	add.s32 	%r215, %r213, %r17;
	ld.shared.u32 	%r216, [%r215];
	add.s64 	%rd45, %rd44, %rd42;
	st.global.u32 	[%rd45], %r216;
	add.s32 	%r230, %r17, %r230;
	setp.lt.u32 	%p31, %r230, 512;
	@%p31 bra 	$L__BB347_29;
$L__BB347_30:
	add.s32 	%r222, %r222, %r13;
	shl.b32 	%r217, %r13, 1;
	setp.lt.u32 	%p32, %r222, %r217;
	@%p32 bra 	$L__BB347_9;
$L__BB347_31:
	ret;

}
	// .globl	_Z9cuda_gemmIiLi256ELi2ELi1ELi512ELi16ELi16ELi32ELi0ELi0EEviiiPT_S1_S1_ii
.visible .entry _Z9cuda_gemmIiLi256ELi2ELi1ELi512ELi16ELi16ELi32ELi0ELi0EEviiiPT_S1_S1_ii(
	.param .u32 _Z9cuda_gemmIiLi256ELi2ELi1ELi512ELi16ELi16ELi32ELi0ELi0EEviiiPT_S1_S1_ii_param_0,
	.param .u32 _Z9cuda_gemmIiLi256ELi2ELi1ELi512ELi16ELi16ELi32ELi0ELi0EEviiiPT_S1_S1_ii_param_1,
	.param .u32 _Z9cuda_gemmIiLi256ELi2ELi1ELi512ELi16ELi16ELi32ELi0ELi0EEviiiPT_S1_S1_ii_param_2,
	.param .u64 .ptr .align 1 _Z9cuda_gemmIiLi256ELi2ELi1ELi512ELi16ELi16ELi32ELi0ELi0EEviiiPT_S1_S1_ii_param_3,
	.param .u64 .ptr .align 1 _Z9cuda_gemmIiLi256ELi2ELi1ELi512ELi16ELi16ELi32ELi0ELi0EEviiiPT_S1_S1_ii_param_4,
	.param .u64 .ptr .align 1 _Z9cuda_gemmIiLi256ELi2ELi1ELi512ELi16ELi16ELi32ELi0ELi0EEviiiPT_S1_S1_ii_param_5,
	.param .u32 _Z9cuda_gemmIiLi256ELi2ELi1ELi512ELi16ELi16ELi32ELi0ELi0EEviiiPT_S1_S1_ii_param_6,
	.param .u32 _Z9cuda_gemmIiLi256ELi2ELi1ELi512ELi16ELi16ELi32ELi0ELi0EEviiiPT_S1_S1_ii_param_7
)
.maxntid 256
{
	.reg .pred 	%p<196>;
	.reg .b16 	%rs<6>;
	.reg .b32 	%r<1062>;
	.reg .b64 	%rd<37>;
	// demoted variable
	.shared .align 128 .b8 _ZZ9cuda_gemmIiLi256ELi2ELi1ELi512ELi16ELi16ELi32ELi0ELi0EEviiiPT_S1_S1_iiE11kron_fac_sh[1088];
	// demoted variable
	.shared .align 128 .b8 _ZZ9cuda_gemmIiLi256ELi2ELi1ELi512ELi16ELi16ELi32ELi0ELi0EEviiiPT_S1_S1_iiE3Ash[2048];
	// demoted variable
	.shared .align 128 .b8 _ZZ9cuda_gemmIiLi256ELi2ELi1ELi512ELi16ELi16ELi32ELi0ELi0EEviiiPT_S1_S1_iiE3Csh[2048];
	ld.param.u32 	%r372, [_Z9cuda_gemmIiLi256ELi2ELi1ELi512ELi16ELi16ELi32ELi0ELi0EEviiiPT_S1_S1_ii_param_2];
	ld.param.u64 	%rd7, [_Z9cuda_gemmIiLi256ELi2ELi1ELi512ELi16ELi16ELi32ELi0ELi0EEviiiPT_S1_S1_ii_param_3];
	ld.param.u64 	%rd6, [_Z9cuda_gemmIiLi256ELi2ELi1ELi512ELi16ELi16ELi32ELi0ELi0EEviiiPT_S1_S1_ii_param_4];
	ld.param.u64 	%rd8, [_Z9cuda_gemmIiLi256ELi2ELi1ELi512ELi16ELi16ELi32ELi0ELi0EEviiiPT_S1_S1_ii_param_5];
	ld.param.u32 	%r373, [_Z9cuda_gemmIiLi256ELi2ELi1ELi512ELi16ELi16ELi32ELi0ELi0EEviiiPT_S1_S1_ii_param_6];
	ld.param.u32 	%r374, [_Z9cuda_gemmIiLi256ELi2ELi1ELi512ELi16ELi16ELi32ELi0ELi0EEviiiPT_S1_S1_ii_param_7];
	cvta.to.global.u64 	%rd1, %rd7;
	cvta.to.global.u64 	%rd2, %rd8;
	mov.u32 	%r1, %tid.x;
	and.b32  	%r2, %r1, 31;
	setp.lt.s32 	%p1, %r374, 16;
	shr.u32 	%r3, %r374, 4;
	selp.b32 	%r4, 1, %r3, %p1;
	mul.lo.s32 	%r5, %r374, %r373;
	setp.ge.u32 	%p2, %r1, %r5;
	@%p2 bra 	$L__BB348_3;
	mov.u32 	%r6, %ntid.x;
	cvta.to.global.u64 	%rd3, %rd6;
	mov.u32 	%r868, %r1;
$L__BB348_2:
	mul.wide.u32 	%rd9, %r868, 4;
	add.s64 	%rd10, %rd3, %rd9;
	ld.global.u32 	%r375, [%rd10];
	rem.u32 	%r376, %r868, %r373;
	mov.u32 	%r377, _ZZ9cuda_gemmIiLi256ELi2ELi1ELi512ELi16ELi16ELi32ELi0ELi0EEviiiPT_S1_S1_iiE11kron_fac_sh;
	mad.lo.s32 	%r378, %r376, 68, %r377;
	div.u32 	%r379, %r868, %r374;
	shl.b32 	%r380, %r379, 2;
	add.s32 	%r381, %r378, %r380;
	st.shared.u32 	[%r381], %r375;
	add.s32 	%r868, %r868, %r6;
	setp.lt.u32 	%p3, %r868, %r5;
	@%p3 bra 	$L__BB348_2;
$L__BB348_3:
	div.s32 	%r9, 512, %r374;
	mul.lo.s32 	%r382, %r9, %r4;
	min.s32 	%r10, %r382, 256;
	div.u32 	%r12, %r1, %r10;
	mul.lo.s32 	%r383, %r12, %r10;
	sub.s32 	%r384, %r1, %r383;
	div.u32 	%r11, %r384, %r4;
	mov.u32 	%r13, %ntid.x;
	div.u32 	%r14, %r13, %r10;
	mov.u32 	%r885, %ctaid.y;
	mov.u32 	%r385, %nctaid.y;
	shl.b32 	%r386, %r385, 1;
	setp.ge.u32 	%p4, %r885, %r386;
	@%p4 bra 	$L__BB348_239;
	mov.u32 	%r388, %ctaid.x;
	shl.b32 	%r16, %r388, 9;
	and.b32  	%r17, %r11, 15;
	rem.u32 	%r389, %r1, %r4;
	shl.b32 	%r18, %r389, 4;
	min.s32 	%r19, %r373, 16;
	shl.b32 	%r390, %r374, 8;
	sub.s32 	%r20, 8223, %r390;
	shl.b32 	%r391, %r4, 8;
	sub.s32 	%r21, 8223, %r391;
	add.s32 	%r22, %r1, %r13;
	cvt.u16.u32 	%rs3, %r22;
	sub.s16 	%rs4, 511, %rs3;
	cvt.u16.u32 	%rs5, %r13;
	div.u16 	%rs1, %rs4, %rs5;
	and.b16  	%rs2, %rs1, 3;
	shl.b32 	%r23, %r13, 2;
	add.s32 	%r24, %r22, %r13;
	add.s32 	%r392, %r11, 1;
	and.b32  	%r25, %r392, 15;
	add.s32 	%r393, %r11, 2;
	and.b32  	%r26, %r393, 15;
	add.s32 	%r394, %r11, 3;
	and.b32  	%r27, %r394, 15;
	add.s32 	%r395, %r11, 4;
	and.b32  	%r28, %r395, 15;
	add.s32 	%r396, %r11, 5;
	and.b32  	%r29, %r396, 15;
	add.s32 	%r397, %r11, 7;
	and.b32  	%r30, %r397, 15;
	add.s32 	%r398, %r11, 9;
	and.b32  	%r31, %r398, 15;
	setp.lt.s32 	%p5, %r17, %r374;
	selp.b32 	%r399, 0, %r374, %p5;
	sub.s32 	%r32, %r17, %r399;
	add.s32 	%r400, %r17, 1;
	setp.lt.s32 	%p6, %r400, %r374;
	selp.b32 	%r401, 0, %r374, %p6;
	sub.s32 	%r33, %r400, %r401;
	add.s32 	%r402, %r17, 2;
	setp.lt.s32 	%p7, %r402, %r374;
	selp.b32 	%r403, 0, %r374, %p7;
	sub.s32 	%r34, %r402, %r403;
	add.s32 	%r404, %r17, 3;
	setp.lt.s32 	%p8, %r404, %r374;
	selp.b32 	%r405, 0, %r374, %p8;
	sub.s32 	%r35, %r404, %r405;
	add.s32 	%r406, %r17, 4;
	setp.lt.s32 	%p9, %r406, %r374;
	selp.b32 	%r407, 0, %r374, %p9;
	sub.s32 	%r36, %r406, %r407;
	add.s32 	%r408, %r17, 5;
	setp.lt.s32 	%p10, %r408, %r374;
	selp.b32 	%r409, 0, %r374, %p10;
	sub.s32 	%r37, %r408, %r409;
	add.s32 	%r410, %r17, 6;
	setp.lt.s32 	%p11, %r410, %r374;
	selp.b32 	%r411, 0, %r374, %p11;
	sub.s32 	%r38, %r410, %r411;
	add.s32 	%r412, %r17, 7;
	setp.lt.s32 	%p12, %r412, %r374;
	selp.b32 	%r413, 0, %r374, %p12;
	sub.s32 	%r39, %r412, %r413;
	add.s32 	%r414, %r17, 8;
	setp.lt.s32 	%p13, %r414, %r374;
	selp.b32 	%r415, 0, %r374, %p13;
	sub.s32 	%r40, %r414, %r415;
	add.s32 	%r416, %r17, 9;
	setp.lt.s32 	%p14, %r416, %r374;
	selp.b32 	%r417, 0, %r374, %p14;
	sub.s32 	%r41, %r416, %r417;
	add.s32 	%r418, %r17, 10;
	setp.lt.s32 	%p15, %r418, %r374;
	selp.b32 	%r419, 0, %r374, %p15;
	sub.s32 	%r42, %r418, %r419;
	add.s32 	%r420, %r17, 11;
	setp.lt.s32 	%p16, %r420, %r374;
	selp.b32 	%r421, 0, %r374, %p16;
	sub.s32 	%r43, %r420, %r421;
	add.s32 	%r422, %r17, 12;
	setp.lt.s32 	%p17, %r422, %r374;
	selp.b32 	%r423, 0, %r374, %p17;
	sub.s32 	%r44, %r422, %r423;
	add.s32 	%r424, %r17, 13;
	setp.lt.s32 	%p18, %r424, %r374;
	selp.b32 	%r425, 0, %r374, %p18;
	sub.s32 	%r45, %r424, %r425;
	add.s32 	%r426, %r17, 14;
	setp.lt.s32 	%p19, %r426, %r374;
	selp.b32 	%r427, 0, %r374, %p19;
	sub.s32 	%r46, %r426, %r427;
	add.s32 	%r428, %r17, 15;
	setp.lt.s32 	%p20, %r428, %r374;
	selp.b32 	%r429, 0, %r374, %p20;
	sub.s32 	%r47, %r428, %r429;
	mul.wide.u32 	%rd16, %r13, 4;
	mul.wide.u32 	%rd19, %r13, 8;
	mul.wide.u32 	%rd21, %r13, 12;
	cvt.u64.u32 	%rd12, %r23;
$L__BB348_5:
	setp.eq.s16 	%p21, %rs2, 2;
	mul.lo.s32 	%r65, %r885, %r372;
	mov.u32 	%r886, %r1;
	@%p21 bra 	$L__BB348_9;
	setp.eq.s16 	%p22, %rs2, 3;
	add.s32 	%r430, %r65, %r16;
	add.s32 	%r431, %r430, %r1;
	mul.wide.s32 	%rd11, %r431, 4;
	add.s64 	%rd4, %rd1, %rd11;
	ld.global.u32 	%r432, [%rd4];
	shl.b32 	%r433, %r1, 2;
	mov.u32 	%r434, _ZZ9cuda_gemmIiLi256ELi2ELi1ELi512ELi16ELi16ELi32ELi0ELi0EEviiiPT_S1_S1_iiE3Ash;
	add.s32 	%r435, %r434, %r433;
	st.shared.u32 	[%r435], %r432;
	mov.u32 	%r886, %r22;
	@%p22 bra 	$L__BB348_9;
	setp.eq.s16 	%p23, %rs2, 0;
	add.s64 	%rd5, %rd4, %rd12;
	ld.global.u32 	%r436, [%rd5];
	shl.b32 	%r437, %r1, 2;
	mov.u32 	%r438, _ZZ9cuda_gemmIiLi256ELi2ELi1ELi512ELi16ELi16ELi32ELi0ELi0EEviiiPT_S1_S1_iiE3Ash;
	add.s32 	%r439, %r438, %r437;
	add.s32 	%r440, %r439, %r23;
	st.shared.u32 	[%r440], %r436;
	mov.u32 	%r886, %r24;
	@%p23 bra 	$L__BB348_9;
	add.s32 	%r886, %r24, %r13;
	add.s64 	%rd14, %rd5, %rd12;
	ld.global.u32 	%r441, [%rd14];
	shl.b32 	%r442, %r1, 2;
	mov.u32 	%r443, _ZZ9cuda_gemmIiLi256ELi2ELi1ELi512ELi16ELi16ELi32ELi0ELi0EEviiiPT_S1_S1_iiE3Ash;
	add.s32 	%r444, %r443, %r442;
	add.s32 	%r445, %r444, %r23;
	add.s32 	%r446, %r445, %r23;
	st.shared.u32 	[%r446], %r441;
$L__BB348_9:
	setp.lt.u16 	%p24, %rs1, 2;
	@%p24 bra 	$L__BB348_12;
	shl.b32 	%r447, %r886, 2;
	mov.u32 	%r448, _ZZ9cuda_gemmIiLi256ELi2ELi1ELi512ELi16ELi16ELi32ELi0ELi0EEviiiPT_S1_S1_iiE3Ash;
	add.s32 	%r888, %r448, %r447;
	add.s32 	%r449, %r16, %r886;
	add.s32 	%r887, %r449, %r65;
$L__BB348_11:
	mul.wide.s32 	%rd15, %r887, 4;
	add.s64 	%rd17, %rd1, %rd15;
	add.s64 	%rd18, %rd17, %rd16;
	add.s64 	%rd20, %rd17, %rd19;
	add.s64 	%rd22, %rd17, %rd21;
	ld.global.u32 	%r450, [%rd17];
	st.shared.u32 	[%r888], %r450;
	ld.global.u32 	%r451, [%rd18];
	add.s32 	%r452, %r888, %r23;
	st.shared.u32 	[%r452], %r451;
	ld.global.u32 	%r453, [%rd20];
	shl.b32 	%r454, %r13, 3;
	add.s32 	%r455, %r888, %r454;
	st.shared.u32 	[%r455], %r453;
	ld.global.u32 	%r456, [%rd22];
	mad.lo.s32 	%r457, %r13, 12, %r888;
	st.shared.u32 	[%r457], %r456;
	add.s32 	%r886, %r886, %r23;
	shl.b32 	%r458, %r13, 4;
	add.s32 	%r888, %r888, %r458;
	add.s32 	%r887, %r887, %r23;
	setp.lt.u32 	%p25, %r886, 512;
	@%p25 bra 	$L__BB348_11;
$L__BB348_12:
	mov.u32 	%r890, %r1;
	@%p21 bra 	$L__BB348_16;
	setp.eq.s16 	%p27, %rs2, 3;
	shl.b32 	%r459, %r1, 2;
	mov.u32 	%r460, _ZZ9cuda_gemmIiLi256ELi2ELi1ELi512ELi16ELi16ELi32ELi0ELi0EEviiiPT_S1_S1_iiE3Csh;
	add.s32 	%r461, %r460, %r459;
	mov.b32 	%r462, 0;
	st.shared.u32 	[%r461], %r462;
	mov.u32 	%r890, %r22;
	@%p27 bra 	$L__BB348_16;
	setp.eq.s16 	%p28, %rs2, 0;
	add.s32 	%r466, %r461, %r23;
	mov.b32 	%r467, 0;
	st.shared.u32 	[%r466], %r467;
	mov.u32 	%r890, %r24;
	@%p28 bra 	$L__BB348_16;
	add.s32 	%r890, %r24, %r13;
	mov.u32 	%r469, _ZZ9cuda_gemmIiLi256ELi2ELi1ELi512ELi16ELi16ELi32ELi0ELi0EEviiiPT_S1_S1_iiE3Csh;
	add.s32 	%r470, %r469, %r459;
	add.s32 	%r471, %r470, %r23;
	add.s32 	%r472, %r471, %r23;
	mov.b32 	%r473, 0;
	st.shared.u32 	[%r472], %r473;
$L__BB348_16:
	@%p24 bra 	$L__BB348_18;
$L__BB348_17:
	shl.b32 	%r474, %r890, 2;
	mov.u32 	%r475, _ZZ9cuda_gemmIiLi256ELi2ELi1ELi512ELi16ELi16ELi32ELi0ELi0EEviiiPT_S1_S1_iiE3Csh;
	add.s32 	%r476, %r475, %r474;
	mov.b32 	%r477, 0;
	st.shared.u32 	[%r476], %r477;
	add.s32 	%r478, %r476, %r23;
	st.shared.u32 	[%r478], %r477;
	add.s32 	%r479, %r478, %r23;
	st.shared.u32 	[%r479], %r477;
	add.s32 	%r480, %r479, %r23;
	st.shared.u32 	[%r480], %r477;
	add.s32 	%r890, %r23, %r890;
	setp.lt.u32 	%p30, %r890, 512;
	@%p30 bra 	$L__BB348_17;
$L__BB348_18:
	setp.lt.s32 	%p31, %r9, 1;
	bar.sync 	0;
	@%p31 bra 	$L__BB348_232;
	setp.ne.s32 	%p32, %r4, 1;
	@%p32 bra 	$L__BB348_89;
	mov.b32 	%r908, 0;
$L__BB348_21:
	setp.lt.s32 	%p139, %r374, 1;
	add.s32 	%r97, %r908, %r11;
	mad.lo.s32 	%r98, %r97, %r374, %r18;
	@%p139 bra 	$L__BB348_23;
	add.s32 	%r694, %r98, %r17;
	shl.b32 	%r695, %r694, 2;
	mov.u32 	%r696, _ZZ9cuda_gemmIiLi256ELi2ELi1ELi512ELi16ELi16ELi32ELi0ELi0EEviiiPT_S1_S1_iiE3Ash;
	add.s32 	%r697, %r696, %r695;
	ld.shared.u32 	%r1059, [%r697];
$L__BB348_23:
	setp.lt.s32 	%p140, %r374, 2;
	@%p140 bra 	$L__BB348_25;
	add.s32 	%r698, %r98, %r25;
	shl.b32 	%r699, %r698, 2;
	mov.u32 	%r700, _ZZ9cuda_gemmIiLi256ELi2ELi1ELi512ELi16ELi16ELi32ELi0ELi0EEviiiPT_S1_S1_iiE3Ash;
	add.s32 	%r701, %r700, %r699;
	ld.shared.u32 	%r1058, [%r701];
$L__BB348_25:
	setp.lt.s32 	%p141, %r374, 3;
	@%p141 bra 	$L__BB348_27;
	add.s32 	%r702, %r98, %r26;
	shl.b32 	%r703, %r702, 2;
	mov.u32 	%r704, _ZZ9cuda_gemmIiLi256ELi2ELi1ELi512ELi16ELi16ELi32ELi0ELi0EEviiiPT_S1_S1_iiE3Ash;
	add.s32 	%r705, %r704, %r703;
	ld.shared.u32 	%r1057, [%r705];
$L__BB348_27:
	setp.lt.s32 	%p142, %r374, 4;
	@%p142 bra 	$L__BB348_29;
	add.s32 	%r706, %r98, %r27;
	shl.b32 	%r707, %r706, 2;
	mov.u32 	%r708, _ZZ9cuda_gemmIiLi256ELi2ELi1ELi512ELi16ELi16ELi32ELi0ELi0EEviiiPT_S1_S1_iiE3Ash;
	add.s32 	%r709, %r708, %r707;
	ld.shared.u32 	%r1056, [%r709];
$L__BB348_29:
	setp.lt.s32 	%p143, %r374, 5;
	@%p143 bra 	$L__BB348_31;
	add.s32 	%r710, %r98, %r28;
	shl.b32 	%r711, %r710, 2;
	mov.u32 	%r712, _ZZ9cuda_gemmIiLi256ELi2ELi1ELi512ELi16ELi16ELi32ELi0ELi0EEviiiPT_S1_S1_iiE3Ash;
	add.s32 	%r713, %r712, %r711;
	ld.shared.u32 	%r1055, [%r713];
$L__BB348_31:
	setp.lt.s32 	%p144, %r374, 6;
	@%p144 bra 	$L__BB348_33;
	add.s32 	%r714, %r98, %r29;
	shl.b32 	%r715, %r714, 2;
	mov.u32 	%r716, _ZZ9cuda_gemmIiLi256ELi2ELi1ELi512ELi16ELi16ELi32ELi0ELi0EEviiiPT_S1_S1_iiE3Ash;
	add.s32 	%r717, %r716, %r715;
	ld.shared.u32 	%r1054, [%r717];
$L__BB348_33:
	setp.lt.s32 	%p145, %r374, 7;
	@%p145 bra 	$L__BB348_35;
	add.s32 	%r718, %r11, 6;
	and.b32  	%r719, %r718, 15;
	add.s32 	%r720, %r98, %r719;
	shl.b32 	%r721, %r720, 2;
	mov.u32 	%r722, _ZZ9cuda_gemmIiLi256ELi2ELi1ELi512ELi16ELi16ELi32ELi0ELi0EEviiiPT_S1_S1_iiE3Ash;
	add.s32 	%r723, %r722, %r721;
	ld.shared.u32 	%r1053, [%r723];
$L__BB348_35:
	setp.lt.s32 	%p146, %r374, 8;
	@%p146 bra 	$L__BB348_37;
	add.s32 	%r724, %r98, %r30;
	shl.b32 	%r725, %r724, 2;
	mov.u32 	%r726, _ZZ9cuda_gemmIiLi256ELi2ELi1ELi512ELi16ELi16ELi32ELi0ELi0EEviiiPT_S1_S1_iiE3Ash;
	add.s32 	%r727, %r726, %r725;
	ld.shared.u32 	%r1052, [%r727];
$L__BB348_37:
	setp.lt.s32 	%p147, %r374, 9;
	@%p147 bra 	$L__BB348_39;
	xor.b32  	%r728, %r17, 8;
	add.s32 	%r729, %r98, %r728;
	shl.b32 	%r730, %r729, 2;
	mov.u32 	%r731, _ZZ9cuda_gemmIiLi256ELi2ELi1ELi512ELi16ELi16ELi32ELi0ELi0EEviiiPT_S1_S1_iiE3Ash;
	add.s32 	%r732, %r731, %r730;
	ld.shared.u32 	%r1051, [%r732];
$L__BB348_39:
	setp.lt.s32 	%p148, %r374, 10;
	@%p148 bra 	$L__BB348_41;
	add.s32 	%r733, %r98, %r31;
	shl.b32 	%r734, %r733, 2;
	mov.u32 	%r735, _ZZ9cuda_gemmIiLi256ELi2ELi1ELi512ELi16ELi16ELi32ELi0ELi0EEviiiPT_S1_S1_iiE3Ash;
	add.s32 	%r736, %r735, %r734;
	ld.shared.u32 	%r1050, [%r736];
$L__BB348_41:
	setp.lt.s32 	%p149, %r374, 11;
	@%p149 bra 	$L__BB348_43;
	add.s32 	%r737, %r11, 10;
	and.b32  	%r738, %r737, 15;
	add.s32 	%r739, %r98, %r738;
	shl.b32 	%r740, %r739, 2;
	mov.u32 	%r741, _ZZ9cuda_gemmIiLi256ELi2ELi1ELi512ELi16ELi16ELi32ELi0ELi0EEviiiPT_S1_S1_iiE3Ash;
	add.s32 	%r742, %r741, %r740;
	ld.shared.u32 	%r1049, [%r742];
$L__BB348_43:
	setp.lt.s32 	%p150, %r374, 12;
	@%p150 bra 	$L__BB348_45;
	add.s32 	%r743, %r11, 11;
	and.b32  	%r744, %r743, 15;
	add.s32 	%r745, %r98, %r744;
	shl.b32 	%r746, %r745, 2;
	mov.u32 	%r747, _ZZ9cuda_gemmIiLi256ELi2ELi1ELi512ELi16ELi16ELi32ELi0ELi0EEviiiPT_S1_S1_iiE3Ash;
	add.s32 	%r748, %r747, %r746;
	ld.shared.u32 	%r1048, [%r748];
$L__BB348_45:
	setp.lt.s32 	%p151, %r374, 13;
	@%p151 bra 	$L__BB348_47;
	add.s32 	%r749, %r11, 12;
	and.b32  	%r750, %r749, 15;
	add.s32 	%r751, %r98, %r750;
	shl.b32 	%r752, %r751, 2;
	mov.u32 	%r753, _ZZ9cuda_gemmIiLi256ELi2ELi1ELi512ELi16ELi16ELi32ELi0ELi0EEviiiPT_S1_S1_iiE3Ash;
	add.s32 	%r754, %r753, %r752;
	ld.shared.u32 	%r1047, [%r754];
$L__BB348_47:
	setp.lt.s32 	%p152, %r374, 14;
	@%p152 bra 	$L__BB348_49;
	add.s32 	%r755, %r11, 13;
	and.b32  	%r756, %r755, 15;
	add.s32 	%r757, %r98, %r756;
	shl.b32 	%r758, %r757, 2;
	mov.u32 	%r759, _ZZ9cuda_gemmIiLi256ELi2ELi1ELi512ELi16ELi16ELi32ELi0ELi0EEviiiPT_S1_S1_iiE3Ash;
	add.s32 	%r760, %r759, %r758;
	ld.shared.u32 	%r1046, [%r760];
$L__BB348_49:
	setp.lt.s32 	%p153, %r374, 15;
	@%p153 bra 	$L__BB348_51;
	add.s32 	%r761, %r11, 14;
	and.b32  	%r762, %r761, 15;
	add.s32 	%r763, %r98, %r762;
	shl.b32 	%r764, %r763, 2;
	mov.u32 	%r765, _ZZ9cuda_gemmIiLi256ELi2ELi1ELi512ELi16ELi16ELi32ELi0ELi0EEviiiPT_S1_S1_iiE3Ash;
	add.s32 	%r766, %r765, %r764;
	ld.shared.u32 	%r1045, [%r766];
$L__BB348_51:
	setp.lt.s32 	%p154, %r374, 16;
	@%p154 bra 	$L__BB348_53;
	add.s32 	%r767, %r11, -1;
	and.b32  	%r768, %r767, 15;
	add.s32 	%r769, %r98, %r768;
	shl.b32 	%r770, %r769, 2;
	mov.u32 	%r771, _ZZ9cuda_gemmIiLi256ELi2ELi1ELi512ELi16ELi16ELi32ELi0ELi0EEviiiPT_S1_S1_iiE3Ash;
	add.s32 	%r772, %r771, %r770;
	ld.shared.u32 	%r1044, [%r772];
$L__BB348_53:
	setp.lt.s32 	%p155, %r12, %r19;
	@%p155 bra 	$L__BB348_55;
$L__BB348_54:
	add.s32 	%r908, %r908, %r10;
	setp.lt.s32 	%p189, %r908, %r9;
	@%p189 bra 	$L__BB348_21;
	bra.uni 	$L__BB348_232;
$L__BB348_55:
	rem.s32 	%r773, %r2, %r374;
	shl.b32 	%r774, %r773, 2;
	mov.u32 	%r775, _ZZ9cuda_gemmIiLi256ELi2ELi1ELi512ELi16ELi16ELi32ELi0ELi0EEviiiPT_S1_S1_iiE11kron_fac_sh;
	add.s32 	%r132, %r775, %r774;
	mov.u32 	%r925, %r12;
$L__BB348_56:
	mad.lo.s32 	%r777, %r925, 68, %r132;
	ld.shared.u32 	%r134, [%r777];
	mov.b32 	%r927, 0;
	@%p139 bra 	$L__BB348_58;
	shfl.sync.idx.b32	%r778|%p157, %r134, %r32, %r20, -1;
	mul.lo.s32 	%r927, %r778, %r1059;
$L__BB348_58:
	@%p140 bra 	$L__BB348_60;
	shfl.sync.idx.b32	%r779|%p159, %r134, %r33, %r20, -1;
	mad.lo.s32 	%r927, %r779, %r1058, %r927;
$L__BB348_60:
	@%p141 bra 	$L__BB348_62;
	shfl.sync.idx.b32	%r780|%p161, %r134, %r34, %r20, -1;
	mad.lo.s32 	%r927, %r780, %r1057, %r927;
$L__BB348_62:
	@%p142 bra 	$L__BB348_64;
	shfl.sync.idx.b32	%r781|%p163, %r134, %r35, %r20, -1;
	mad.lo.s32 	%r927, %r781, %r1056, %r927;
$L__BB348_64:
	setp.lt.s32 	%p164, %r374, 5;
	@%p164 bra 	$L__BB348_66;
	shfl.sync.idx.b32	%r782|%p165, %r134, %r36, %r20, -1;
	mad.lo.s32 	%r927, %r782, %r1055, %r927;
$L__BB348_66:
	setp.lt.s32 	%p166, %r374, 6;
	@%p166 bra 	$L__BB348_68;
	shfl.sync.idx.b32	%r783|%p167, %r134, %r37, %r20, -1;
	mad.lo.s32 	%r927, %r783, %r1054, %r927;
$L__BB348_68:
	setp.lt.s32 	%p168, %r374, 7;
	@%p168 bra 	$L__BB348_70;
	shfl.sync.idx.b32	%r784|%p169, %r134, %r38, %r20, -1;
	mad.lo.s32 	%r927, %r784, %r1053, %r927;
$L__BB348_70:
	setp.lt.s32 	%p170, %r374, 8;
	@%p170 bra 	$L__BB348_72;
	shfl.sync.idx.b32	%r785|%p171, %r134, %r39, %r20, -1;
	mad.lo.s32 	%r927, %r785, %r1052, %r927;
$L__BB348_72:
	setp.lt.s32 	%p172, %r374, 9;
	@%p172 bra 	$L__BB348_74;
	shfl.sync.idx.b32	%r786|%p173, %r134, %r40, %r20, -1;
	mad.lo.s32 	%r927, %r786, %r1051, %r927;
$L__BB348_74:
	setp.lt.s32 	%p174, %r374, 10;
	@%p174 bra 	$L__BB348_76;
	shfl.sync.idx.b32	%r787|%p175, %r134, %r41, %r20, -1;
	mad.lo.s32 	%r927, %r787, %r1050, %r927;
$L__BB348_76:
	setp.lt.s32 	%p176, %r374, 11;
	@%p176 bra 	$L__BB348_78;
	shfl.sync.idx.b32	%r788|%p177, %r134, %r42, %r20, -1;
	mad.lo.s32 	%r927, %r788, %r1049, %r927;
$L__BB348_78:
	setp.lt.s32 	%p178, %r374, 12;
	@%p178 bra 	$L__BB348_80;
	shfl.sync.idx.b32	%r789|%p179, %r134, %r43, %r20, -1;
	mad.lo.s32 	%r927, %r789, %r1048, %r927;
$L__BB348_80:
	setp.lt.s32 	%p180, %r374, 13;
	@%p180 bra 	$L__BB348_82;
	shfl.sync.idx.b32	%r790|%p181, %r134, %r44, %r20, -1;
	mad.lo.s32 	%r927, %r790, %r1047, %r927;
$L__BB348_82:
	setp.lt.s32 	%p182, %r374, 14;
	@%p182 bra 	$L__BB348_84;
	shfl.sync.idx.b32	%r791|%p183, %r134, %r45, %r20, -1;
	mad.lo.s32 	%r927, %r791, %r1046, %r927;
$L__BB348_84:
	setp.lt.s32 	%p184, %r374, 15;
	@%p184 bra 	$L__BB348_86;
	shfl.sync.idx.b32	%r792|%p185, %r134, %r46, %r20, -1;
	mad.lo.s32 	%r927, %r792, %r1045, %r927;
$L__BB348_86:
	setp.lt.s32 	%p186, %r374, 16;
	@%p186 bra 	$L__BB348_88;
	shfl.sync.idx.b32	%r793|%p187, %r134, %r47, %r20, -1;
	mad.lo.s32 	%r927, %r793, %r1044, %r927;
$L__BB348_88:
	mad.lo.s32 	%r794, %r925, %r9, %r97;
	shl.b32 	%r795, %r794, 2;
	mov.u32 	%r796, _ZZ9cuda_gemmIiLi256ELi2ELi1ELi512ELi16ELi16ELi32ELi0ELi0EEviiiPT_S1_S1_iiE3Csh;
	add.s32 	%r797, %r796, %r795;
	ld.shared.u32 	%r798, [%r797];
	add.s32 	%r799, %r798, %r927;
	st.shared.u32 	[%r797], %r799;
	add.s32 	%r925, %r925, %r14;
	setp.lt.s32 	%p188, %r925, %r19;
	@%p188 bra 	$L__BB348_56;
	bra.uni 	$L__BB348_54;
$L__BB348_89:
	setp.gt.u32 	%p33, %r374, 31;
	@%p33 bra 	$L__BB348_123;
	mov.b32 	%r1010, 0;
$L__BB348_91:
	setp.eq.s32 	%p34, %r374, 0;
	add.s32 	%r277, %r1010, %r11;
	mad.lo.s32 	%r278, %r277, %r374, %r18;
	@%p34 bra 	$L__BB348_93;
	add.s32 	%r482, %r278, %r17;
	shl.b32 	%r483, %r482, 2;
	mov.u32 	%r484, _ZZ9cuda_gemmIiLi256ELi2ELi1ELi512ELi16ELi16ELi32ELi0ELi0EEviiiPT_S1_S1_iiE3Ash;
	add.s32 	%r485, %r484, %r483;
	ld.shared.u32 	%r1059, [%r485];
$L__BB348_93:
	setp.lt.s32 	%p35, %r374, 2;
	@%p35 bra 	$L__BB348_95;
	add.s32 	%r486, %r278, %r25;
	shl.b32 	%r487, %r486, 2;
	mov.u32 	%r488, _ZZ9cuda_gemmIiLi256ELi2ELi1ELi512ELi16ELi16ELi32ELi0ELi0EEviiiPT_S1_S1_iiE3Ash;
	add.s32 	%r489, %r488, %r487;
	ld.shared.u32 	%r1058, [%r489];
$L__BB348_95:
	setp.lt.s32 	%p36, %r374, 3;
	@%p36 bra 	$L__BB348_97;
	add.s32 	%r490, %r278, %r26;
	shl.b32 	%r491, %r490, 2;
	mov.u32 	%r492, _ZZ9cuda_gemmIiLi256ELi2ELi1ELi512ELi16ELi16ELi32ELi0ELi0EEviiiPT_S1_S1_iiE3Ash;
	add.s32 	%r493, %r492, %r491;
	ld.shared.u32 	%r1057, [%r493];
$L__BB348_97:
	setp.lt.s32 	%p37, %r374, 4;
	@%p37 bra 	$L__BB348_99;
	add.s32 	%r494, %r278, %r27;
	shl.b32 	%r495, %r494, 2;
	mov.u32 	%r496, _ZZ9cuda_gemmIiLi256ELi2ELi1ELi512ELi16ELi16ELi32ELi0ELi0EEviiiPT_S1_S1_iiE3Ash;
	add.s32 	%r497, %r496, %r495;
	ld.shared.u32 	%r1056, [%r497];
$L__BB348_99:
	setp.lt.s32 	%p38, %r374, 5;
	@%p38 bra 	$L__BB348_101;
	add.s32 	%r498, %r278, %r28;
	shl.b32 	%r499, %r498, 2;
	mov.u32 	%r500, _ZZ9cuda_gemmIiLi256ELi2ELi1ELi512ELi16ELi16ELi32ELi0ELi0EEviiiPT_S1_S1_iiE3Ash;
	add.s32 	%r501, %r500, %r499;
	ld.shared.u32 	%r1055, [%r501];
$L__BB348_101:
	setp.lt.s32 	%p39, %r374, 6;
	@%p39 bra 	$L__BB348_103;
	add.s32 	%r502, %r278, %r29;
	shl.b32 	%r503, %r502, 2;
	mov.u32 	%r504, _ZZ9cuda_gemmIiLi256ELi2ELi1ELi512ELi16ELi16ELi32ELi0ELi0EEviiiPT_S1_S1_iiE3Ash;
	add.s32 	%r505, %r504, %r503;
	ld.shared.u32 	%r1054, [%r505];
$L__BB348_103:
	setp.lt.s32 	%p40, %r374, 7;
	@%p40 bra 	$L__BB348_105;
	add.s32 	%r506, %r11, 6;
	and.b32  	%r507, %r506, 15;
	add.s32 	%r508, %r278, %r507;
	shl.b32 	%r509, %r508, 2;
	mov.u32 	%r510, _ZZ9cuda_gemmIiLi256ELi2ELi1ELi512ELi16ELi16ELi32ELi0ELi0EEviiiPT_S1_S1_iiE3Ash;
	add.s32 	%r511, %r510, %r509;
	ld.shared.u32 	%r1053, [%r511];
$L__BB348_105:
	setp.lt.s32 	%p41, %r374, 8;
	@%p41 bra 	$L__BB348_107;
	add.s32 	%r512, %r278, %r30;
	shl.b32 	%r513, %r512, 2;
	mov.u32 	%r514, _ZZ9cuda_gemmIiLi256ELi2ELi1ELi512ELi16ELi16ELi32ELi0ELi0EEviiiPT_S1_S1_iiE3Ash;
	add.s32 	%r515, %r514, %r513;
	ld.shared.u32 	%r1052, [%r515];
$L__BB348_107:
	setp.lt.s32 	%p42, %r374, 9;
	@%p42 bra 	$L__BB348_109;
	xor.b32  	%r516, %r17, 8;
	add.s32 	%r517, %r278, %r516;
	shl.b32 	%r518, %r517, 2;
	mov.u32 	%r519, _ZZ9cuda_gemmIiLi256ELi2ELi1ELi512ELi16ELi16ELi32ELi0ELi0EEviiiPT_S1_S1_iiE3Ash;
	add.s32 	%r520, %r519, %r518;
	ld.shared.u32 	%r1051, [%r520];
$L__BB348_109:
	setp.lt.s32 	%p43, %r374, 10;
	@%p43 bra 	$L__BB348_111;
	add.s32 	%r521, %r278, %r31;
	shl.b32 	%r522, %r521, 2;
	mov.u32 	%r523, _ZZ9cuda_gemmIiLi256ELi2ELi1ELi512ELi16ELi16ELi32ELi0ELi0EEviiiPT_S1_S1_iiE3Ash;
	add.s32 	%r524, %r523, %r522;
	ld.shared.u32 	%r1050, [%r524];
$L__BB348_111:
	setp.lt.s32 	%p44, %r374, 11;
	@%p44 bra 	$L__BB348_113;
	add.s32 	%r525, %r11, 10;
	and.b32  	%r526, %r525, 15;
	add.s32 	%r527, %r278, %r526;
	shl.b32 	%r528, %r527, 2;
	mov.u32 	%r529, _ZZ9cuda_gemmIiLi256ELi2ELi1ELi512ELi16ELi16ELi32ELi0ELi0EEviiiPT_S1_S1_iiE3Ash;
	add.s32 	%r530, %r529, %r528;
	ld.shared.u32 	%r1049, [%r530];
$L__BB348_113:
	setp.lt.s32 	%p45, %r374, 12;
	@%p45 bra 	$L__BB348_115;
	add.s32 	%r531, %r11, 11;
	and.b32  	%r532, %r531, 15;
	add.s32 	%r533, %r278, %r532;
	shl.b32 	%r534, %r533, 2;
	mov.u32 	%r535, _ZZ9cuda_gemmIiLi256ELi2ELi1ELi512ELi16ELi16ELi32ELi0ELi0EEviiiPT_S1_S1_iiE3Ash;
	add.s32 	%r536, %r535, %r534;
	ld.shared.u32 	%r1048, [%r536];
$L__BB348_115:
	setp.lt.s32 	%p46, %r374, 13;
	@%p46 bra 	$L__BB348_117;
	add.s32 	%r537, %r11, 12;
	and.b32  	%r538, %r537, 15;
	add.s32 	%r539, %r278, %r538;
	shl.b32 	%r540, %r539, 2;
	mov.u32 	%r541, _ZZ9cuda_gemmIiLi256ELi2ELi1ELi512ELi16ELi16ELi32ELi0ELi0EEviiiPT_S1_S1_iiE3Ash;
	add.s32 	%r542, %r541, %r540;
	ld.shared.u32 	%r1047, [%r542];
$L__BB348_117:
	setp.lt.s32 	%p47, %r374, 14;
	@%p47 bra 	$L__BB348_119;
	add.s32 	%r543, %r11, 13;
	and.b32  	%r544, %r543, 15;
	add.s32 	%r545, %r278, %r544;
	shl.b32 	%r546, %r545, 2;
	mov.u32 	%r547, _ZZ9cuda_gemmIiLi256ELi2ELi1ELi512ELi16ELi16ELi32ELi0ELi0EEviiiPT_S1_S1_iiE3Ash;
	add.s32 	%r548, %r547, %r546;
	ld.shared.u32 	%r1046, [%r548];
$L__BB348_119:
	setp.lt.s32 	%p48, %r374, 15;
	@%p48 bra 	$L__BB348_121;
	add.s32 	%r549, %r11, 14;
	and.b32  	%r550, %r549, 15;
	add.s32 	%r551, %r278, %r550;
	shl.b32 	%r552, %r551, 2;
	mov.u32 	%r553, _ZZ9cuda_gemmIiLi256ELi2ELi1ELi512ELi16ELi16ELi32ELi0ELi0EEviiiPT_S1_S1_iiE3Ash;
	add.s32 	%r554, %r553, %r552;
	ld.shared.u32 	%r1045, [%r554];
$L__BB348_121:
	setp.lt.s32 	%p49, %r374, 16;
	@%p49 bra 	$L__BB348_196;
	add.s32 	%r555, %r11, -1;
	and.b32  	%r556, %r555, 15;
	add.s32 	%r557, %r278, %r556;
	shl.b32 	%r558, %r557, 2;
	mov.u32 	%r559, _ZZ9cuda_gemmIiLi256ELi2ELi1ELi512ELi16ELi16ELi32ELi0ELi0EEviiiPT_S1_S1_iiE3Ash;
	add.s32 	%r560, %r559, %r558;
	ld.shared.u32 	%r1044, [%r560];
	bra.uni 	$L__BB348_196;
$L__BB348_123:
	mov.b32 	%r958, 0;
$L__BB348_124:
	setp.lt.s32 	%p85, %r374, 1;
	add.s32 	%r185, %r958, %r11;
	mad.lo.s32 	%r186, %r185, %r374, %r18;
	@%p85 bra 	$L__BB348_126;
	add.s32 	%r587, %r186, %r17;
	shl.b32 	%r588, %r587, 2;
	mov.u32 	%r589, _ZZ9cuda_gemmIiLi256ELi2ELi1ELi512ELi16ELi16ELi32ELi0ELi0EEviiiPT_S1_S1_iiE3Ash;
	add.s32 	%r590, %r589, %r588;
	ld.shared.u32 	%r1059, [%r590];
$L__BB348_126:
	setp.lt.s32 	%p86, %r374, 2;
	@%p86 bra 	$L__BB348_128;
	add.s32 	%r591, %r186, %r25;
	shl.b32 	%r592, %r591, 2;
	mov.u32 	%r593, _ZZ9cuda_gemmIiLi256ELi2ELi1ELi512ELi16ELi16ELi32ELi0ELi0EEviiiPT_S1_S1_iiE3Ash;
	add.s32 	%r594, %r593, %r592;
	ld.shared.u32 	%r1058, [%r594];
$L__BB348_128:
	setp.lt.s32 	%p87, %r374, 3;
	@%p87 bra 	$L__BB348_130;
	add.s32 	%r595, %r186, %r26;
	shl.b32 	%r596, %r595, 2;
	mov.u32 	%r597, _ZZ9cuda_gemmIiLi256ELi2ELi1ELi512ELi16ELi16ELi32ELi0ELi0EEviiiPT_S1_S1_iiE3Ash;
	add.s32 	%r598, %r597, %r596;
	ld.shared.u32 	%r1057, [%r598];
$L__BB348_130:
	setp.lt.s32 	%p88, %r374, 4;
	@%p88 bra 	$L__BB348_132;
	add.s32 	%r599, %r186, %r27;
	shl.b32 	%r600, %r599, 2;
	mov.u32 	%r601, _ZZ9cuda_gemmIiLi256ELi2ELi1ELi512ELi16ELi16ELi32ELi0ELi0EEviiiPT_S1_S1_iiE3Ash;
	add.s32 	%r602, %r601, %r600;
	ld.shared.u32 	%r1056, [%r602];
$L__BB348_132:
	setp.lt.s32 	%p89, %r374, 5;
	@%p89 bra 	$L__BB348_134;
	add.s32 	%r603, %r186, %r28;
	shl.b32 	%r604, %r603, 2;
	mov.u32 	%r605, _ZZ9cuda_gemmIiLi256ELi2ELi1ELi512ELi16ELi16ELi32ELi0ELi0EEviiiPT_S1_S1_iiE3Ash;
	add.s32 	%r606, %r605, %r604;
	ld.shared.u32 	%r1055, [%r606];
$L__BB348_134:
	setp.lt.s32 	%p90, %r374, 6;
	@%p90 bra 	$L__BB348_136;
	add.s32 	%r607, %r186, %r29;
	shl.b32 	%r608, %r607, 2;
	mov.u32 	%r609, _ZZ9cuda_gemmIiLi256ELi2ELi1ELi512ELi16ELi16ELi32ELi0ELi0EEviiiPT_S1_S1_iiE3Ash;
	add.s32 	%r610, %r609, %r608;
	ld.shared.u32 	%r1054, [%r610];
$L__BB348_136:
	setp.lt.s32 	%p91, %r374, 7;
	@%p91 bra 	$L__BB348_138;
	add.s32 	%r611, %r11, 6;
	and.b32  	%r612, %r611, 15;
	add.s32 	%r613, %r186, %r612;
	shl.b32 	%r614, %r613, 2;
	mov.u32 	%r615, _ZZ9cuda_gemmIiLi256ELi2ELi1ELi512ELi16ELi16ELi32ELi0ELi0EEviiiPT_S1_S1_iiE3Ash;
	add.s32 	%r616, %r615, %r614;
	ld.shared.u32 	%r1053, [%r616];
$L__BB348_138:
	setp.lt.s32 	%p92, %r374, 8;
	@%p92 bra 	$L__BB348_140;
	add.s32 	%r617, %r186, %r30;
	shl.b32 	%r618, %r617, 2;
	mov.u32 	%r619, _ZZ9cuda_gemmIiLi256ELi2ELi1ELi512ELi16ELi16ELi32ELi0ELi0EEviiiPT_S1_S1_iiE3Ash;
	add.s32 	%r620, %r619, %r618;
	ld.shared.u32 	%r1052, [%r620];
$L__BB348_140:
	setp.lt.s32 	%p93, %r374, 9;
	@%p93 bra 	$L__BB348_142;
	xor.b32  	%r621, %r17, 8;
	add.s32 	%r622, %r186, %r621;
	shl.b32 	%r623, %r622, 2;
	mov.u32 	%r624, _ZZ9cuda_gemmIiLi256ELi2ELi1ELi512ELi16ELi16ELi32ELi0ELi0EEviiiPT_S1_S1_iiE3Ash;
	add.s32 	%r625, %r624, %r623;
	ld.shared.u32 	%r1051, [%r625];
$L__BB348_142:
	setp.lt.s32 	%p94, %r374, 10;
	@%p94 bra 	$L__BB348_144;
	add.s32 	%r626, %r186, %r31;
	shl.b32 	%r627, %r626, 2;
	mov.u32 	%r628, _ZZ9cuda_gemmIiLi256ELi2ELi1ELi512ELi16ELi16ELi32ELi0ELi0EEviiiPT_S1_S1_iiE3Ash;
	add.s32 	%r629, %r628, %r627;
	ld.shared.u32 	%r1050, [%r629];
$L__BB348_144:
	setp.lt.s32 	%p95, %r374, 11;
	@%p95 bra 	$L__BB348_146;
	add.s32 	%r630, %r11, 10;
	and.b32  	%r631, %r630, 15;
	add.s32 	%r632, %r186, %r631;
	shl.b32 	%r633, %r632, 2;
	mov.u32 	%r634, _ZZ9cuda_gemmIiLi256ELi2ELi1ELi512ELi16ELi16ELi32ELi0ELi0EEviiiPT_S1_S1_iiE3Ash;
	add.s32 	%r635, %r634, %r633;
	ld.shared.u32 	%r1049, [%r635];
$L__BB348_146:
	setp.lt.s32 	%p96, %r374, 12;
	@%p96 bra 	$L__BB348_148;
	add.s32 	%r636, %r11, 11;
	and.b32  	%r637, %r636, 15;
	add.s32 	%r638, %r186, %r637;
	shl.b32 	%r639, %r638, 2;
	mov.u32 	%r640, _ZZ9cuda_gemmIiLi256ELi2ELi1ELi512ELi16ELi16ELi32ELi0ELi0EEviiiPT_S1_S1_iiE3Ash;
	add.s32 	%r641, %r640, %r639;
	ld.shared.u32 	%r1048, [%r641];
$L__BB348_148:
	setp.lt.s32 	%p97, %r374, 13;
	@%p97 bra 	$L__BB348_150;
	add.s32 	%r642, %r11, 12;
	and.b32  	%r643, %r642, 15;
	add.s32 	%r644, %r186, %r643;
	shl.b32 	%r645, %r644, 2;
	mov.u32 	%r646, _ZZ9cuda_gemmIiLi256ELi2ELi1ELi512ELi16ELi16ELi32ELi0ELi0EEviiiPT_S1_S1_iiE3Ash;
	add.s32 	%r647, %r646, %r645;
	ld.shared.u32 	%r1047, [%r647];
$L__BB348_150:
	setp.lt.s32 	%p98, %r374, 14;
	@%p98 bra 	$L__BB348_152;
	add.s32 	%r648, %r11, 13;
	and.b32  	%r649, %r648, 15;
	add.s32 	%r650, %r186, %r649;
	shl.b32 	%r651, %r650, 2;
	mov.u32 	%r652, _ZZ9cuda_gemmIiLi256ELi2ELi1ELi512ELi16ELi16ELi32ELi0ELi0EEviiiPT_S1_S1_iiE3Ash;
	add.s32 	%r653, %r652, %r651;
	ld.shared.u32 	%r1046, [%r653];
$L__BB348_152:
	setp.lt.s32 	%p99, %r374, 15;
	@%p99 bra 	$L__BB348_154;
	add.s32 	%r654, %r11, 14;
	and.b32  	%r655, %r654, 15;
	add.s32 	%r656, %r186, %r655;
	shl.b32 	%r657, %r656, 2;
	mov.u32 	%r658, _ZZ9cuda_gemmIiLi256ELi2ELi1ELi512ELi16ELi16ELi32ELi0ELi0EEviiiPT_S1_S1_iiE3Ash;
	add.s32 	%r659, %r658, %r657;
	ld.shared.u32 	%r1045, [%r659];
$L__BB348_154:
	setp.lt.s32 	%p100, %r374, 16;
	@%p100 bra 	$L__BB348_156;
	add.s32 	%r660, %r11, -1;
	and.b32  	%r661, %r660, 15;
	add.s32 	%r662, %r186, %r661;
	shl.b32 	%r663, %r662, 2;
	mov.u32 	%r664, _ZZ9cuda_gemmIiLi256ELi2ELi1ELi512ELi16ELi16ELi32ELi0ELi0EEviiiPT_S1_S1_iiE3Ash;
	add.s32 	%r665, %r664, %r663;
	ld.shared.u32 	%r1044, [%r665];
$L__BB348_156:
	setp.lt.s32 	%p101, %r12, %r19;
	@%p101 bra 	$L__BB348_158;
$L__BB348_157:
	add.s32 	%r958, %r958, %r10;
	setp.lt.s32 	%p138, %r958, %r9;
	@%p138 bra 	$L__BB348_124;
	bra.uni 	$L__BB348_232;
$L__BB348_158:
	rem.s32 	%r666, %r2, %r374;
	shl.b32 	%r667, %r666, 2;
	mov.u32 	%r668, _ZZ9cuda_gemmIiLi256ELi2ELi1ELi512ELi16ELi16ELi32ELi0ELi0EEviiiPT_S1_S1_iiE11kron_fac_sh;
	add.s32 	%r220, %r668, %r667;
	mov.u32 	%r975, %r12;
$L__BB348_159:
	mad.lo.s32 	%r670, %r975, 68, %r220;
	ld.shared.u32 	%r222, [%r670];
	mov.b32 	%r977, 0;
	@%p85 bra 	$L__BB348_161;
	shfl.sync.idx.b32	%r671|%p103, %r222, %r32, %r20, -1;
	mul.lo.s32 	%r977, %r671, %r1059;
$L__BB348_161:
	@%p86 bra 	$L__BB348_163;
	shfl.sync.idx.b32	%r672|%p105, %r222, %r33, %r20, -1;
	mad.lo.s32 	%r977, %r672, %r1058, %r977;
$L__BB348_163:
	@%p87 bra 	$L__BB348_165;
	shfl.sync.idx.b32	%r673|%p107, %r222, %r34, %r20, -1;
	mad.lo.s32 	%r977, %r673, %r1057, %r977;
$L__BB348_165:
	setp.lt.s32 	%p108, %r374, 4;
	@%p108 bra 	$L__BB348_167;
	shfl.sync.idx.b32	%r674|%p109, %r222, %r35, %r20, -1;
	mad.lo.s32 	%r977, %r674, %r1056, %r977;
$L__BB348_167:
	setp.lt.s32 	%p110, %r374, 5;
	@%p110 bra 	$L__BB348_169;
	shfl.sync.idx.b32	%r675|%p111, %r222, %r36, %r20, -1;
	mad.lo.s32 	%r977, %r675, %r1055, %r977;
$L__BB348_169:
	setp.lt.s32 	%p112, %r374, 6;
	@%p112 bra 	$L__BB348_171;
	shfl.sync.idx.b32	%r676|%p113, %r222, %r37, %r20, -1;
	mad.lo.s32 	%r977, %r676, %r1054, %r977;
$L__BB348_171:
	setp.lt.s32 	%p114, %r374, 7;
	@%p114 bra 	$L__BB348_173;
	shfl.sync.idx.b32	%r677|%p115, %r222, %r38, %r20, -1;
	mad.lo.s32 	%r977, %r677, %r1053, %r977;
$L__BB348_173:
	setp.lt.s32 	%p116, %r374, 8;
	@%p116 bra 	$L__BB348_175;
	shfl.sync.idx.b32	%r678|%p117, %r222, %r39, %r20, -1;
	mad.lo.s32 	%r977, %r678, %r1052, %r977;
$L__BB348_175:
	setp.lt.s32 	%p118, %r374, 9;
	@%p118 bra 	$L__BB348_177;
	shfl.sync.idx.b32	%r679|%p119, %r222, %r40, %r20, -1;
	mad.lo.s32 	%r977, %r679, %r1051, %r977;
$L__BB348_177:
	setp.lt.s32 	%p120, %r374, 10;
	@%p120 bra 	$L__BB348_179;
	shfl.sync.idx.b32	%r680|%p121, %r222, %r41, %r20, -1;
	mad.lo.s32 	%r977, %r680, %r1050, %r977;
$L__BB348_179:
	setp.lt.s32 	%p122, %r374, 11;
	@%p122 bra 	$L__BB348_181;
	shfl.sync.idx.b32	%r681|%p123, %r222, %r42, %r20, -1;
	mad.lo.s32 	%r977, %r681, %r1049, %r977;
$L__BB348_181:
	setp.lt.s32 	%p124, %r374, 12;
	@%p124 bra 	$L__BB348_183;
	shfl.sync.idx.b32	%r682|%p125, %r222, %r43, %r20, -1;
	mad.lo.s32 	%r977, %r682, %r1048, %r977;
$L__BB348_183:
	setp.lt.s32 	%p126, %r374, 13;
	@%p126 bra 	$L__BB348_185;
	shfl.sync.idx.b32	%r683|%p127, %r222, %r44, %r20, -1;
	mad.lo.s32 	%r977, %r683, %r1047, %r977;
$L__BB348_185:
	setp.lt.s32 	%p128, %r374, 14;
	@%p128 bra 	$L__BB348_187;
	shfl.sync.idx.b32	%r684|%p129, %r222, %r45, %r20, -1;
	mad.lo.s32 	%r977, %r684, %r1046, %r977;
$L__BB348_187:
	setp.lt.s32 	%p130, %r374, 15;
	@%p130 bra 	$L__BB348_189;
	shfl.sync.idx.b32	%r685|%p131, %r222, %r46, %r20, -1;
	mad.lo.s32 	%r977, %r685, %r1045, %r977;
$L__BB348_189:
	setp.lt.s32 	%p132, %r374, 16;
	@%p132 bra 	$L__BB348_191;
	shfl.sync.idx.b32	%r686|%p133, %r222, %r47, %r20, -1;
	mad.lo.s32 	%r977, %r686, %r1044, %r977;
$L__BB348_191:
	mov.u32 	%r991, %r3;
$L__BB348_192:
	shr.u32 	%r256, %r991, 1;
	shfl.sync.down.b32	%r687|%p134, %r977, %r256, %r21, -1;
	add.s32 	%r977, %r687, %r977;
	setp.gt.u32 	%p135, %r991, 3;
	mov.u32 	%r991, %r256;
	@%p135 bra 	$L__BB348_192;
	rem.u32 	%r688, %r2, %r4;
	setp.eq.s32 	%p136, %r688, 0;
	@%p136 bra 	$L__BB348_194;
	bra.uni 	$L__BB348_195;
$L__BB348_194:
	mad.lo.s32 	%r689, %r975, %r9, %r185;
	shl.b32 	%r690, %r689, 2;
	mov.u32 	%r691, _ZZ9cuda_gemmIiLi256ELi2ELi1ELi512ELi16ELi16ELi32ELi0ELi0EEviiiPT_S1_S1_iiE3Csh;
	add.s32 	%r692, %r691, %r690;
	st.shared.u32 	[%r692], %r977;
$L__BB348_195:
	add.s32 	%r975, %r975, %r14;
	setp.lt.s32 	%p137, %r975, %r19;
	@%p137 bra 	$L__BB348_159;
	bra.uni 	$L__BB348_157;
$L__BB348_196:
	setp.lt.s32 	%p50, %r12, %r19;
	@%p50 bra 	$L__BB348_197;
	bra.uni 	$L__BB348_231;
$L__BB348_197:
	rem.u32 	%r561, %r2, %r374;
	shl.b32 	%r562, %r561, 2;
	mov.u32 	%r563, _ZZ9cuda_gemmIiLi256ELi2ELi1ELi512ELi16ELi16ELi32ELi0ELi0EEviiiPT_S1_S1_iiE11kron_fac_sh;
	add.s32 	%r279, %r563, %r562;
	mov.u32 	%r1027, %r12;
$L__BB348_198:
	mad.lo.s32 	%r565, %r1027, 68, %r279;
	ld.shared.u32 	%r313, [%r565];
	mov.b32 	%r1029, 0;
	@%p34 bra 	$L__BB348_200;
	shfl.sync.idx.b32	%r566|%p52, %r313, %r32, %r20, -1;
	mul.lo.s32 	%r1029, %r566, %r1059;
$L__BB348_200:
	@%p35 bra 	$L__BB348_202;
	shfl.sync.idx.b32	%r567|%p54, %r313, %r33, %r20, -1;
	mad.lo.s32 	%r1029, %r567, %r1058, %r1029;
$L__BB348_202:
	@%p36 bra 	$L__BB348_204;
	shfl.sync.idx.b32	%r568|%p56, %r313, %r34, %r20, -1;
	mad.lo.s32 	%r1029, %r568, %r1057, %r1029;
$L__BB348_204:
	@%p37 bra 	$L__BB348_206;
	shfl.sync.idx.b32	%r569|%p58, %r313, %r35, %r20, -1;
	mad.lo.s32 	%r1029, %r569, %r1056, %r1029;
$L__BB348_206:
	setp.lt.s32 	%p59, %r374, 5;
	@%p59 bra 	$L__BB348_208;
	shfl.sync.idx.b32	%r570|%p60, %r313, %r36, %r20, -1;
	mad.lo.s32 	%r1029, %r570, %r1055, %r1029;
$L__BB348_208:
	setp.lt.s32 	%p61, %r374, 6;
	@%p61 bra 	$L__BB348_210;
	shfl.sync.idx.b32	%r571|%p62, %r313, %r37, %r20, -1;
	mad.lo.s32 	%r1029, %r571, %r1054, %r1029;
$L__BB348_210:
	setp.lt.s32 	%p63, %r374, 7;
	@%p63 bra 	$L__BB348_212;
	shfl.sync.idx.b32	%r572|%p64, %r313, %r38, %r20, -1;
	mad.lo.s32 	%r1029, %r572, %r1053, %r1029;
$L__BB348_212:
	setp.lt.s32 	%p65, %r374, 8;
	@%p65 bra 	$L__BB348_214;
	shfl.sync.idx.b32	%r573|%p66, %r313, %r39, %r20, -1;
	mad.lo.s32 	%r1029, %r573, %r1052, %r1029;
$L__BB348_214:
	setp.lt.s32 	%p67, %r374, 9;
	@%p67 bra 	$L__BB348_216;
	shfl.sync.idx.b32	%r574|%p68, %r313, %r40, %r20, -1;
	mad.lo.s32 	%r1029, %r574, %r1051, %r1029;
$L__BB348_216:
	setp.lt.s32 	%p69, %r374, 10;
	@%p69 bra 	$L__BB348_218;
	shfl.sync.idx.b32	%r575|%p70, %r313, %r41, %r20, -1;
	mad.lo.s32 	%r1029, %r575, %r1050, %r1029;
$L__BB348_218:
	setp.lt.s32 	%p71, %r374, 11;
	@%p71 bra 	$L__BB348_220;
	shfl.sync.idx.b32	%r576|%p72, %r313, %r42, %r20, -1;
	mad.lo.s32 	%r1029, %r576, %r1049, %r1029;
$L__BB348_220:
	setp.lt.s32 	%p73, %r374, 12;
	@%p73 bra 	$L__BB348_222;
	shfl.sync.idx.b32	%r577|%p74, %r313, %r43, %r20, -1;
	mad.lo.s32 	%r1029, %r577, %r1048, %r1029;
$L__BB348_222:
	setp.lt.s32 	%p75, %r374, 13;
	@%p75 bra 	$L__BB348_224;
	shfl.sync.idx.b32	%r578|%p76, %r313, %r44, %r20, -1;
	mad.lo.s32 	%r1029, %r578, %r1047, %r1029;
$L__BB348_224:
	setp.lt.s32 	%p77, %r374, 14;
	@%p77 bra 	$L__BB348_226;
	shfl.sync.idx.b32	%r579|%p78, %r313, %r45, %r20, -1;
	mad.lo.s32 	%r1029, %r579, %r1046, %r1029;
$L__BB348_226:
	setp.lt.s32 	%p79, %r374, 15;
	@%p79 bra 	$L__BB348_228;
	shfl.sync.idx.b32	%r580|%p80, %r313, %r46, %r20, -1;
	mad.lo.s32 	%r1029, %r580, %r1045, %r1029;
$L__BB348_228:
	setp.lt.s32 	%p81, %r374, 16;
	@%p81 bra 	$L__BB348_230;
	shfl.sync.idx.b32	%r581|%p82, %r313, %r47, %r20, -1;
	mad.lo.s32 	%r1029, %r581, %r1044, %r1029;
$L__BB348_230:
	mad.lo.s32 	%r582, %r1027, %r9, %r277;
	shl.b32 	%r583, %r582, 2;
	mov.u32 	%r584, _ZZ9cuda_gemmIiLi256ELi2ELi1ELi512ELi16ELi16ELi32ELi0ELi0EEviiiPT_S1_S1_iiE3Csh;
	add.s32 	%r585, %r584, %r583;
	st.shared.u32 	[%r585], %r1029;
	add.s32 	%r1027, %r1027, %r14;
	setp.lt.s32 	%p83, %r1027, %r19;
	@%p83 bra 	$L__BB348_198;
$L__BB348_231:
	add.s32 	%r1010, %r1010, %r10;
	setp.lt.s32 	%p84, %r1010, %r9;
	@%p84 bra 	$L__BB348_91;
$L__BB348_232:
	ld.param.u32 	%r867, [_Z9cuda_gemmIiLi256ELi2ELi1ELi512ELi16ELi16ELi32ELi0ELi0EEviiiPT_S1_S1_ii_param_1];
	bar.sync 	0;
	mov.u32 	%r800, %ctaid.x;
	mul.lo.s32 	%r801, %r9, %r800;
	mad.lo.s32 	%r364, %r885, %r867, %r801;
	div.s32 	%r365, %r372, %r374;
	mov.u32 	%r1060, %r1;
	@%p21 bra 	$L__BB348_236;
	setp.eq.s16 	%p191, %rs2, 3;
	div.s32 	%r802, %r1, %r9;
	mad.lo.s32 	%r803, %r365, %r802, %r364;
	mul.lo.s32 	%r804, %r802, %r9;
	sub.s32 	%r805, %r1, %r804;
	add.s32 	%r806, %r803, %r805;
	shl.b32 	%r807, %r1, 2;
	mov.u32 	%r808, _ZZ9cuda_gemmIiLi256ELi2ELi1ELi512ELi16ELi16ELi32ELi0ELi0EEviiiPT_S1_S1_iiE3Csh;
	add.s32 	%r809, %r808, %r807;
	ld.shared.u32 	%r810, [%r809];
	mul.wide.s32 	%rd23, %r806, 4;
	add.s64 	%rd24, %rd2, %rd23;
	st.global.u32 	[%rd24], %r810;
	mov.u32 	%r1060, %r22;
	@%p191 bra 	$L__BB348_236;
	setp.eq.s16 	%p192, %rs2, 0;
	div.s32 	%r811, %r22, %r9;
	mad.lo.s32 	%r812, %r365, %r811, %r364;
	mul.lo.s32 	%r813, %r811, %r9;
	sub.s32 	%r814, %r22, %r813;
	add.s32 	%r815, %r812, %r814;
	shl.b32 	%r816, %r1, 2;
	mov.u32 	%r817, _ZZ9cuda_gemmIiLi256ELi2ELi1ELi512ELi16ELi16ELi32ELi0ELi0EEviiiPT_S1_S1_iiE3Csh;
	add.s32 	%r818, %r817, %r816;
	add.s32 	%r819, %r818, %r23;
	ld.shared.u32 	%r820, [%r819];
	mul.wide.s32 	%rd25, %r815, 4;
	add.s64 	%rd26, %rd2, %rd25;
	st.global.u32 	[%rd26], %r820;
	mov.u32 	%r1060, %r24;
	@%p192 bra 	$L__BB348_236;
	add.s32 	%r1060, %r24, %r13;
	div.s32 	%r821, %r24, %r9;
	mad.lo.s32 	%r822, %r365, %r821, %r364;
	mul.lo.s32 	%r823, %r821, %r9;
	sub.s32 	%r824, %r24, %r823;
	add.s32 	%r825, %r822, %r824;
	shl.b32 	%r826, %r1, 2;
	mov.u32 	%r827, _ZZ9cuda_gemmIiLi256ELi2ELi1ELi512ELi16ELi16ELi32ELi0ELi0EEviiiPT_S1_S1_iiE3Csh;
	add.s32 	%r828, %r827, %r826;
	add.s32 	%r829, %r828, %r23;
	add.s32 	%r830, %r829, %r23;
	ld.shared.u32 	%r831, [%r830];
	mul.wide.s32 	%rd27, %r825, 4;
	add.s64 	%rd28, %rd2, %rd27;
	st.global.u32 	[%rd28], %r831;
$L__BB348_236:
	@%p24 bra 	$L__BB348_238;
$L__BB348_237:
	div.s32 	%r832, %r1060, %r9;
	mad.lo.s32 	%r833, %r365, %r832, %r364;
	mul.lo.s32 	%r834, %r832, %r9;
	sub.s32 	%r835, %r1060, %r834;
	add.s32 	%r836, %r833, %r835;
	shl.b32 	%r837, %r1060, 2;
	mov.u32 	%r838, _ZZ9cuda_gemmIiLi256ELi2ELi1ELi512ELi16ELi16ELi32ELi0ELi0EEviiiPT_S1_S1_iiE3Csh;
	add.s32 	%r839, %r838, %r837;
	ld.shared.u32 	%r840, [%r839];
	mul.wide.s32 	%rd29, %r836, 4;
	add.s64 	%rd30, %rd2, %rd29;
	st.global.u32 	[%rd30], %r840;
	add.s32 	%r841, %r1060, %r13;
	div.s32 	%r842, %r841, %r9;
	mad.lo.s32 	%r843, %r365, %r842, %r364;
	mul.lo.s32 	%r844, %r842, %r9;
	sub.s32 	%r845, %r841, %r844;
	add.s32 	%r846, %r843, %r845;
	add.s32 	%r847, %r839, %r23;
	ld.shared.u32 	%r848, [%r847];
	mul.wide.s32 	%rd31, %r846, 4;
	add.s64 	%rd32, %rd2, %rd31;
	st.global.u32 	[%rd32], %r848;
	add.s32 	%r849, %r841, %r13;
	div.s32 	%r850, %r849, %r9;
	mad.lo.s32 	%r851, %r365, %r850, %r364;
	mul.lo.s32 	%r852, %r850, %r9;
	sub.s32 	%r853, %r849, %r852;
	add.s32 	%r854, %r851, %r853;
	add.s32 	%r855, %r847, %r23;
	ld.shared.u32 	%r856, [%r855];
	mul.wide.s32 	%rd33, %r854, 4;
	add.s64 	%rd34, %rd2, %rd33;
	st.global.u32 	[%rd34], %r856;
	add.s32 	%r857, %r849, %r13;
	div.s32 	%r858, %r857, %r9;
	mad.lo.s32 	%r859, %r365, %r858, %r364;
	mul.lo.s32 	%r860, %r858, %r9;
	sub.s32 	%r861, %r857, %r860;
	add.s32 	%r862, %r859, %r861;
	add.s32 	%r863, %r855, %r23;
	ld.shared.u32 	%r864, [%r863];
	mul.wide.s32 	%rd35, %r862, 4;
	add.s64 	%rd36, %rd2, %rd35;
	st.global.u32 	[%rd36], %r864;
	add.s32 	%r1060, %r857, %r13;
	setp.lt.u32 	%p194, %r1060, 512;
	@%p194 bra 	$L__BB348_237;
$L__BB348_238:
	mov.u32 	%r865, %nctaid.y;
	add.s32 	%r885, %r885, %r865;
	shl.b32 	%r866, %r865, 1;
	setp.lt.u32 	%p195, %r885, %r866;
	@%p195 bra 	$L__BB348_5;
$L__BB348_239:
	ret;

}
	// .globl	_Z9cuda_gemmIiLi256ELi2ELi1ELi512ELi16ELi16ELi32ELi0ELi1EEviiiPT_S1_S1_ii
.visible .entry _Z9cuda_gemmIiLi256ELi2ELi1ELi512ELi16ELi16ELi32ELi0ELi1EEviiiPT_S1_S1_ii(
	.param .u32 _Z9cuda_gemmIiLi256ELi2ELi1ELi512ELi16ELi16ELi32ELi0ELi1EEviiiPT_S1_S1_ii_param_0,
	.param .u32 _Z9cuda_gemmIiLi256ELi2ELi1ELi512ELi16ELi16ELi32ELi0ELi1EEviiiPT_S1_S1_ii_param_1,
	.param .u32 _Z9cuda_gemmIiLi256ELi2ELi1ELi512ELi16ELi16ELi32ELi0ELi1EEviiiPT_S1_S1_ii_param_2,
	.param .u64 .ptr .align 1 _Z9cuda_gemmIiLi256ELi2ELi1ELi512ELi16ELi16ELi32ELi0ELi1EEviiiPT_S1_S1_ii_param_3,
	.param .u64 .ptr .align 1 _Z9cuda_gemmIiLi256ELi2ELi1ELi512ELi16ELi16ELi32ELi0ELi1EEviiiPT_S1_S1_ii_param_4,
	.param .u64 .ptr .align 1 _Z9cuda_gemmIiLi256ELi2ELi1ELi512ELi16ELi16ELi32ELi0ELi1EEviiiPT_S1_S1_ii_param_5,
	.param .u32 _Z9cuda_gemmIiLi256ELi2ELi1ELi512ELi16ELi16ELi32ELi0ELi1EEviiiPT_S1_S1_ii_param_6,
	.param .u32 _Z9cuda_gemmIiLi256ELi2ELi1ELi512ELi16ELi16ELi32ELi0ELi1EEviiiPT_S1_S1_ii_param_7
)
.maxntid 256
{
	.reg .pred 	%p<40>;
	.reg .b16 	%rs<6>;
	.reg .b32 	%r<329>;
	.reg .b64 	%rd<48>;
	// demoted variable
	.shared .align 128 .b8 _ZZ9cuda_gemmIiLi256ELi2ELi1ELi512ELi16ELi16ELi32ELi0ELi1EEviiiPT_S1_S1_iiE11kron_fac_sh[1088];
	// demoted variable
	.shared .align 128 .b8 _ZZ9cuda_gemmIiLi256ELi2ELi1ELi512ELi16ELi16ELi32ELi0ELi1EEviiiPT_S1_S1_iiE3Ash[2048];
	// demoted variable
	.shared .align 128 .b8 _ZZ9cuda_gemmIiLi256ELi2ELi1ELi512ELi16ELi16ELi32ELi0ELi1EEviiiPT_S1_S1_iiE3Csh[2048];
	ld.param.u32 	%r93, [_Z9cuda_gemmIiLi256ELi2ELi1ELi512ELi16ELi16ELi32ELi0ELi1EEviiiPT_S1_S1_ii_param_1];
	ld.param.u32 	%r94, [_Z9cuda_gemmIiLi256ELi2ELi1ELi512ELi16ELi16ELi32ELi0ELi1EEviiiPT_S1_S1_ii_param_2];
	ld.param.u64 	%rd9, [_Z9cuda_gemmIiLi256ELi2ELi1ELi512ELi16ELi16ELi32ELi0ELi1EEviiiPT_S1_S1_ii_param_3];
	ld.param.u64 	%rd10, [_Z9cuda_gemmIiLi256ELi2ELi1ELi512ELi16ELi16ELi32ELi0ELi1EEviiiPT_S1_S1_ii_param_4];
	ld.param.u64 	%rd11, [_Z9cuda_gemmIiLi256ELi2ELi1ELi512ELi16ELi16ELi32ELi0ELi1EEviiiPT_S1_S1_ii_param_5];
	cvta.to.global.u64 	%rd1, %rd10;
	cvta.to.global.u64 	%rd2, %rd9;
	cvta.to.global.u64 	%rd3, %rd11;
	mov.u32 	%r1, %tid.x;
	mov.u32 	%r2, %ntid.x;
	add.s32 	%r3, %r1, %r2;
	max.u32 	%r95, %r3, 256;
	setp.lt.u32 	%p1, %r3, 256;
	selp.u32 	%r96, 1, 0, %p1;
	add.s32 	%r97, %r3, %r96;
	sub.s32 	%r98, %r95, %r97;
	div.u32 	%r99, %r98, %r2;
	add.s32 	%r4, %r99, %r96;
	and.b32  	%r100, %r4, 3;
	setp.eq.s32 	%p2, %r100, 3;
	mov.u32 	%r317, %r1;
	@%p2 bra 	$L__BB349_3;
	add.s32 	%r102, %r4, 1;
	and.b32  	%r5, %r102, 3;
	mov.b32 	%r316, 0;
	mov.u32 	%r317, %r1;
$L__BB349_2:
	.pragma "nounroll";
	mul.wide.u32 	%rd12, %r317, 4;
	add.s64 	%rd13, %rd1, %rd12;
	ld.global.u32 	%r103, [%rd13];
	and.b32  	%r104, %r317, 15;
	mov.u32 	%r105, _ZZ9cuda_gemmIiLi256ELi2ELi1ELi512ELi16ELi16ELi32ELi0ELi1EEviiiPT_S1_S1_iiE11kron_fac_sh;
	mad.lo.s32 	%r106, %r104, 68, %r105;
	shr.u32 	%r107, %r317, 2;
	and.b32  	%r108, %r107, 1073741820;
	add.s32 	%r109, %r106, %r108;
	st.shared.u32 	[%r109], %r103;
	add.s32 	%r317, %r317, %r2;
	add.s32 	%r316, %r316, 1;
	setp.ne.s32 	%p3, %r316, %r5;
	@%p3 bra 	$L__BB349_2;
$L__BB349_3:
	setp.lt.u32 	%p4, %r4, 3;
	@%p4 bra 	$L__BB349_6;
	mov.u32 	%r112, _ZZ9cuda_gemmIiLi256ELi2ELi1ELi512ELi16ELi16ELi32ELi0ELi1EEviiiPT_S1_S1_iiE11kron_fac_sh;
$L__BB349_5:
	mul.wide.u32 	%rd14, %r317, 4;
	add.s64 	%rd15, %rd1, %rd14;
	ld.global.u32 	%r110, [%rd15];
	and.b32  	%r111, %r317, 15;
	mad.lo.s32 	%r113, %r111, 68, %r112;
	shr.u32 	%r114, %r317, 2;
	and.b32  	%r115, %r114, 1073741820;
	add.s32 	%r116, %r113, %r115;
	st.shared.u32 	[%r116], %r110;
	add.s32 	%r117, %r317, %r2;
	mul.wide.u32 	%rd16, %r117, 4;
	add.s64 	%rd17, %rd1, %rd16;
	ld.global.u32 	%r118, [%rd17];
	and.b32  	%r119, %r117, 15;
	mad.lo.s32 	%r120, %r119, 68, %r112;
	shr.u32 	%r121, %r117, 2;
	and.b32  	%r122, %r121, 1073741820;
	add.s32 	%r123, %r120, %r122;
	st.shared.u32 	[%r123], %r118;
	add.s32 	%r124, %r117, %r2;
	mul.wide.u32 	%rd18, %r124, 4;
	add.s64 	%rd19, %rd1, %rd18;
	ld.global.u32 	%r125, [%rd19];
	and.b32  	%r126, %r124, 15;
	mad.lo.s32 	%r127, %r126, 68, %r112;
	shr.u32 	%r128, %r124, 2;
	and.b32  	%r129, %r128, 1073741820;
	add.s32 	%r130, %r127, %r129;
	st.shared.u32 	[%r130], %r125;
	add.s32 	%r131, %r124, %r2;
	mul.wide.u32 	%rd20, %r131, 4;
	add.s64 	%rd21, %rd1, %rd20;
	ld.global.u32 	%r132, [%rd21];
	and.b32  	%r133, %r131, 15;
	mad.lo.s32 	%r134, %r133, 68, %r112;
	shr.u32 	%r135, %r131, 2;
	and.b32  	%r136, %r135, 1073741820;
	add.s32 	%r137, %r134, %r136;
	st.shared.u32 	[%r137], %r132;
	add.s32 	%r317, %r131, %r2;
	setp.lt.u32 	%p5, %r317, 256;
	@%p5 bra 	$L__BB349_5;
$L__BB349_6:
	and.b32  	%r13, %r1, 31;
	mov.u32 	%r319, %ctaid.y;
	mov.u32 	%r15, %nctaid.y;
	shl.b32 	%r16, %r15, 1;
	setp.ge.u32 	%p6, %r319, %r16;
	@%p6 bra 	$L__BB349_30;
	mov.u32 	%r138, %ctaid.x;
	shl.b32 	%r17, %r138, 9;
	shl.b32 	%r139, %r13, 4;
	and.b32  	%r18, %r1, 15;
	shl.b32 	%r140, %r1, 2;
	and.b32  	%r141, %r140, 60;
	mov.u32 	%r142, _ZZ9cuda_gemmIiLi256ELi2ELi1ELi512ELi16ELi16ELi32ELi0ELi1EEviiiPT_S1_S1_iiE11kron_fac_sh;
	add.s32 	%r19, %r142, %r141;
	shl.b32 	%r20, %r138, 5;
	shr.s32 	%r143, %r94, 31;
	shr.u32 	%r144, %r143, 28;
	add.s32 	%r145, %r94, %r144;
	shr.s32 	%r21, %r145, 4;
	cvt.u16.u32 	%rs3, %r3;
	sub.s16 	%rs4, 511, %rs3;
	cvt.u16.u32 	%rs5, %r2;
	div.u16 	%rs1, %rs4, %rs5;
	and.b16  	%rs2, %rs1, 3;
	mov.u32 	%r146, _ZZ9cuda_gemmIiLi256ELi2ELi1ELi512ELi16ELi16ELi32ELi0ELi1EEviiiPT_S1_S1_iiE3Ash;
	add.s32 	%r22, %r146, %r140;
	shl.b32 	%r23, %r2, 2;
	add.s32 	%r24, %r22, %r23;
	add.s32 	%r25, %r3, %r2;
	add.s32 	%r26, %r25, %r2;
	mov.u32 	%r147, _ZZ9cuda_gemmIiLi256ELi2ELi1ELi512ELi16ELi16ELi32ELi0ELi1EEviiiPT_S1_S1_iiE3Csh;
	add.s32 	%r27, %r147, %r140;
	add.s32 	%r28, %r27, %r23;
	add.s32 	%r29, %r28, %r23;
	add.s32 	%r148, %r1, 1;
	and.b32  	%r30, %r148, 15;
	add.s32 	%r149, %r1, 2;
	and.b32  	%r31, %r149, 15;
	add.s32 	%r150, %r1, 3;
	and.b32  	%r32, %r150, 15;
	add.s32 	%r151, %r1, 4;
	and.b32  	%r33, %r151, 15;
	add.s32 	%r152, %r1, 5;
	and.b32  	%r34, %r152, 15;
	or.b32  	%r153, %r139, %r34;
	shl.b32 	%r154, %r153, 2;
	add.s32 	%r35, %r146, %r154;
	add.s32 	%r155, %r1, 6;
	and.b32  	%r36, %r155, 15;
	or.b32  	%r156, %r139, %r36;
	shl.b32 	%r157, %r156, 2;
	add.s32 	%r37, %r146, %r157;
	add.s32 	%r158, %r1, 7;
	and.b32  	%r38, %r158, 15;
	or.b32  	%r159, %r139, %r38;
	shl.b32 	%r160, %r159, 2;
	add.s32 	%r39, %r146, %r160;
	xor.b32  	%r40, %r18, 8;
	or.b32  	%r161, %r139, %r40;
	shl.b32 	%r162, %r161, 2;
	add.s32 	%r41, %r146, %r162;
	add.s32 	%r163, %r1, 9;
	and.b32  	%r42, %r163, 15;
	or.b32  	%r164, %r139, %r42;
	shl.b32 	%r165, %r164, 2;
	add.s32 	%r43, %r146, %r165;
	add.s32 	%r166, %r1, 10;
	and.b32  	%r44, %r166, 15;
	or.b32  	%r167, %r139, %r44;
	shl.b32 	%r168, %r167, 2;
	add.s32 	%r45, %r146, %r168;
	add.s32 	%r169, %r1, 11;
	and.b32  	%r46, %r169, 15;
	or.b32  	%r170, %r139, %r46;
	shl.b32 	%r171, %r170, 2;
	add.s32 	%r47, %r146, %r171;
	add.s32 	%r172, %r1, 12;
	and.b32  	%r48, %r172, 15;
	add.s32 	%r173, %r1, 13;
	and.b32  	%r49, %r173, 15;
	add.s32 	%r174, %r1, 14;
	and.b32  	%r50, %r174, 15;
	add.s32 	%r175, %r1, -1;
	and.b32  	%r51, %r175, 15;
	shr.u32 	%r176, %r3, 5;
	and.b32  	%r177, %r3, 31;
	mad.lo.s32 	%r52, %r176, %r21, %r177;
	shr.u32 	%r178, %r25, 5;
	and.b32  	%r179, %r25, 31;
	mad.lo.s32 	%r53, %r178, %r21, %r179;
	mul.wide.u32 	%rd22, %r2, 4;
	add.s64 	%rd4, %rd2, %rd22;
	mul.wide.u32 	%rd23, %r2, 8;
	add.s64 	%rd5, %rd2, %rd23;
	mul.wide.u32 	%rd24, %r2, 12;
	add.s64 	%rd6, %rd2, %rd24;
	shr.u32 	%r54, %r2, 5;
	cvt.u64.u32 	%rd26, %r23;
$L__BB349_8:
	setp.eq.s16 	%p7, %rs2, 2;
	mul.lo.s32 	%r56, %r319, %r94;
	mov.u32 	%r320, %r1;
	@%p7 bra 	$L__BB349_12;
	setp.eq.s16 	%p8, %rs2, 3;
	add.s32 	%r180, %r56, %r17;
	add.s32 	%r181, %r180, %r1;
	mul.wide.s32 	%rd25, %r181, 4;
	add.s64 	%rd7, %rd2, %rd25;
	ld.global.u32 	%r182, [%rd7];
	st.shared.u32 	[%r22], %r182;
	mov.u32 	%r320, %r3;
	@%p8 bra 	$L__BB349_12;
	setp.eq.s16 	%p9, %rs2, 0;
	add.s64 	%rd8, %rd7, %rd26;
	ld.global.u32 	%r183, [%rd8];
	st.shared.u32 	[%r24], %r183;
	mov.u32 	%r320, %r25;
	@%p9 bra 	$L__BB349_12;
	add.s64 	%rd28, %rd8, %rd26;
	ld.global.u32 	%r184, [%rd28];
	add.s32 	%r185, %r24, %r23;
	st.shared.u32 	[%r185], %r184;
	mov.u32 	%r320, %r26;
$L__BB349_12:
	setp.lt.u16 	%p10, %rs1, 2;
	@%p10 bra 	$L__BB349_15;
	shl.b32 	%r186, %r320, 2;
	mov.u32 	%r187, _ZZ9cuda_gemmIiLi256ELi2ELi1ELi512ELi16ELi16ELi32ELi0ELi1EEviiiPT_S1_S1_iiE3Ash;
	add.s32 	%r322, %r187, %r186;
	add.s32 	%r188, %r17, %r320;
	add.s32 	%r321, %r188, %r56;
$L__BB349_14:
	mul.wide.s32 	%rd29, %r321, 4;
	add.s64 	%rd30, %rd4, %rd29;
	add.s64 	%rd31, %rd5, %rd29;
	add.s64 	%rd32, %rd6, %rd29;
	add.s64 	%rd33, %rd2, %rd29;
	ld.global.u32 	%r189, [%rd33];
	st.shared.u32 	[%r322], %r189;
	ld.global.u32 	%r190, [%rd30];
	add.s32 	%r191, %r322, %r23;
	st.shared.u32 	[%r191], %r190;
	ld.global.u32 	%r192, [%rd31];
	shl.b32 	%r193, %r2, 3;
	add.s32 	%r194, %r322, %r193;
	st.shared.u32 	[%r194], %r192;
	ld.global.u32 	%r195, [%rd32];
	mad.lo.s32 	%r196, %r2, 12, %r322;
	st.shared.u32 	[%r196], %r195;
	add.s32 	%r320, %r320, %r23;
	shl.b32 	%r197, %r2, 4;
	add.s32 	%r322, %r322, %r197;
	add.s32 	%r321, %r321, %r23;
	setp.lt.u32 	%p11, %r320, 512;
	@%p11 bra 	$L__BB349_14;
$L__BB349_15:
	setp.eq.s16 	%p12, %rs2, 2;
	mov.u32 	%r324, %r1;
	@%p12 bra 	$L__BB349_19;
	setp.eq.s16 	%p13, %rs2, 3;
	mov.b32 	%r198, 0;
	st.shared.u32 	[%r27], %r198;
	mov.u32 	%r324, %r3;
	@%p13 bra 	$L__BB349_19;
	setp.eq.s16 	%p14, %rs2, 0;
	mov.b32 	%r199, 0;
	st.shared.u32 	[%r28], %r199;
	mov.u32 	%r324, %r25;
	@%p14 bra 	$L__BB349_19;
	mov.b32 	%r200, 0;
	st.shared.u32 	[%r29], %r200;
	mov.u32 	%r324, %r26;
$L__BB349_19:
	setp.lt.u16 	%p15, %rs1, 2;
	@%p15 bra 	$L__BB349_21;
$L__BB349_20:
	shl.b32 	%r201, %r324, 2;
	mov.u32 	%r202, _ZZ9cuda_gemmIiLi256ELi2ELi1ELi512ELi16ELi16ELi32ELi0ELi1EEviiiPT_S1_S1_iiE3Csh;
	add.s32 	%r203, %r202, %r201;
	mov.b32 	%r204, 0;
	st.shared.u32 	[%r203], %r204;
	add.s32 	%r205, %r203, %r23;
	st.shared.u32 	[%r205], %r204;
	add.s32 	%r206, %r205, %r23;
	st.shared.u32 	[%r206], %r204;
	add.s32 	%r207, %r206, %r23;
	st.shared.u32 	[%r207], %r204;
	add.s32 	%r324, %r23, %r324;
	setp.lt.u32 	%p16, %r324, 512;
	@%p16 bra 	$L__BB349_20;
$L__BB349_21:
	shr.u32 	%r326, %r1, 5;
	bar.sync 	0;
	shl.b32 	%r208, %r13, 4;
	or.b32  	%r209, %r208, %r18;
	shl.b32 	%r210, %r209, 2;
	mov.u32 	%r211, _ZZ9cuda_gemmIiLi256ELi2ELi1ELi512ELi16ELi16ELi32ELi0ELi1EEviiiPT_S1_S1_iiE3Ash;
	add.s32 	%r212, %r211, %r210;
	ld.shared.u32 	%r70, [%r212];
	or.b32  	%r213, %r208, %r30;
	shl.b32 	%r214, %r213, 2;
	add.s32 	%r215, %r211, %r214;
	ld.shared.u32 	%r71, [%r215];
	or.b32  	%r216, %r208, %r31;
	shl.b32 	%r217, %r216, 2;
	add.s32 	%r218, %r211, %r217;
	ld.shared.u32 	%r72, [%r218];
	or.b32  	%r219, %r208, %r32;
	shl.b32 	%r220, %r219, 2;
	add.s32 	%r221, %r211, %r220;
	ld.shared.u32 	%r73, [%r221];
	or.b32  	%r222, %r208, %r33;
	shl.b32 	%r223, %r222, 2;
	add.s32 	%r224, %r211, %r223;
	ld.shared.u32 	%r74, [%r224];
	ld.shared.u32 	%r75, [%r35];
	ld.shared.u32 	%r76, [%r37];
	ld.shared.u32 	%r77, [%r39];
	ld.shared.u32 	%r78, [%r41];
	ld.shared.u32 	%r79, [%r43];
	ld.shared.u32 	%r80, [%r45];
	ld.shared.u32 	%r81, [%r47];
	or.b32  	%r225, %r208, %r48;
	shl.b32 	%r226, %r225, 2;
	add.s32 	%r227, %r211, %r226;
	ld.shared.u32 	%r82, [%r227];
	or.b32  	%r228, %r208, %r49;
	shl.b32 	%r229, %r228, 2;
	add.s32 	%r230, %r211, %r229;
	ld.shared.u32 	%r83, [%r230];
	or.b32  	%r231, %r208, %r50;
	shl.b32 	%r232, %r231, 2;
	add.s32 	%r233, %r211, %r232;
	ld.shared.u32 	%r84, [%r233];
	or.b32  	%r234, %r208, %r51;
	shl.b32 	%r235, %r234, 2;
	add.s32 	%r236, %r211, %r235;
	ld.shared.u32 	%r85, [%r236];
$L__BB349_22:
	mad.lo.s32 	%r237, %r326, 68, %r19;
	ld.shared.u32 	%r238, [%r237];
	shfl.sync.idx.b32	%r239|%p17, %r238, %r18, 4127, -1;
	mul.lo.s32 	%r240, %r239, %r70;
	shfl.sync.idx.b32	%r241|%p18, %r238, %r30, 4127, -1;
	mad.lo.s32 	%r242, %r241, %r71, %r240;
	shfl.sync.idx.b32	%r243|%p19, %r238, %r31, 4127, -1;
	mad.lo.s32 	%r244, %r243, %r72, %r242;
	shfl.sync.idx.b32	%r245|%p20, %r238, %r32, 4127, -1;
	mad.lo.s32 	%r246, %r245, %r73, %r244;
	shfl.sync.idx.b32	%r247|%p21, %r238, %r33, 4127, -1;
	mad.lo.s32 	%r248, %r247, %r74, %r246;
	shfl.sync.idx.b32	%r249|%p22, %r238, %r34, 4127, -1;
	mad.lo.s32 	%r250, %r249, %r75, %r248;
	shfl.sync.idx.b32	%r251|%p23, %r238, %r36, 4127, -1;
	mad.lo.s32 	%r252, %r251, %r76, %r250;
	shfl.sync.idx.b32	%r253|%p24, %r238, %r38, 4127, -1;
	mad.lo.s32 	%r254, %r253, %r77, %r252;
	shfl.sync.idx.b32	%r255|%p25, %r238, %r40, 4127, -1;
	mad.lo.s32 	%r256, %r255, %r78, %r254;
	shfl.sync.idx.b32	%r257|%p26, %r238, %r42, 4127, -1;
	mad.lo.s32 	%r258, %r257, %r79, %r256;
	shfl.sync.idx.b32	%r259|%p27, %r238, %r44, 4127, -1;
	mad.lo.s32 	%r260, %r259, %r80, %r258;
	shfl.sync.idx.b32	%r261|%p28, %r238, %r46, 4127, -1;
	mad.lo.s32 	%r262, %r261, %r81, %r260;
	shfl.sync.idx.b32	%r263|%p29, %r238, %r48, 4127, -1;
	mad.lo.s32 	%r264, %r263, %r82, %r262;
	shfl.sync.idx.b32	%r265|%p30, %r238, %r49, 4127, -1;
	mad.lo.s32 	%r266, %r265, %r83, %r264;
	shfl.sync.idx.b32	%r267|%p31, %r238, %r50, 4127, -1;
	mad.lo.s32 	%r268, %r267, %r84, %r266;
	shfl.sync.idx.b32	%r269|%p32, %r238, %r51, 4127, -1;
	mad.lo.s32 	%r270, %r269, %r85, %r268;
	shl.b32 	%r271, %r13, 2;
	shl.b32 	%r272, %r326, 7;
	or.b32  	%r273, %r272, %r271;
	mov.u32 	%r274, _ZZ9cuda_gemmIiLi256ELi2ELi1ELi512ELi16ELi16ELi32ELi0ELi1EEviiiPT_S1_S1_iiE3Csh;
	add.s32 	%r275, %r274, %r273;
	ld.shared.u32 	%r276, [%r275];
	add.s32 	%r277, %r276, %r270;
	st.shared.u32 	[%r275], %r277;
	add.s32 	%r326, %r326, %r54;
	setp.lt.u32 	%p33, %r326, 16;
	@%p33 bra 	$L__BB349_22;
	setp.eq.s16 	%p34, %rs2, 2;
	bar.sync 	0;
	mad.lo.s32 	%r88, %r319, %r93, %r20;
	mov.u32 	%r327, %r1;
	@%p34 bra 	$L__BB349_27;
	setp.eq.s16 	%p35, %rs2, 3;
	shr.u32 	%r278, %r1, 5;
	mad.lo.s32 	%r279, %r278, %r21, %r13;
	add.s32 	%r280, %r88, %r279;
	ld.shared.u32 	%r281, [%r27];
	mul.wide.s32 	%rd34, %r280, 4;
	add.s64 	%rd35, %rd3, %rd34;
	st.global.u32 	[%rd35], %r281;
	mov.u32 	%r327, %r3;
	@%p35 bra 	$L__BB349_27;
	setp.eq.s16 	%p36, %rs2, 0;
	add.s32 	%r282, %r88, %r52;
	ld.shared.u32 	%r283, [%r28];
	mul.wide.s32 	%rd36, %r282, 4;
	add.s64 	%rd37, %rd3, %rd36;
	st.global.u32 	[%rd37], %r283;
	mov.u32 	%r327, %r25;
	@%p36 bra 	$L__BB349_27;
	add.s32 	%r284, %r88, %r53;
	ld.shared.u32 	%r285, [%r29];
	mul.wide.s32 	%rd38, %r284, 4;
	add.s64 	%rd39, %rd3, %rd38;
	st.global.u32 	[%rd39], %r285;
	mov.u32 	%r327, %r26;
$L__BB349_27:
	setp.lt.u16 	%p37, %rs1, 2;
	@%p37 bra 	$L__BB349_29;
$L__BB349_28:
	shr.u32 	%r286, %r327, 5;
	and.b32  	%r287, %r327, 31;
	add.s32 	%r288, %r88, %r287;
	mad.lo.s32 	%r289, %r286, %r21, %r288;
	shl.b32 	%r290, %r327, 2;
	add.s32 	%r292, %r274, %r290;
	ld.shared.u32 	%r293, [%r292];
	mul.wide.s32 	%rd40, %r289, 4;
	add.s64 	%rd41, %rd3, %rd40;
	st.global.u32 	[%rd41], %r293;
	add.s32 	%r294, %r327, %r2;
	shr.u32 	%r295, %r294, 5;
	and.b32  	%r296, %r294, 31;
	add.s32 	%r297, %r88, %r296;
	mad.lo.s32 	%r298, %r295, %r21, %r297;
	add.s32 	%r299, %r292, %r23;
	ld.shared.u32 	%r300, [%r299];
	mul.wide.s32 	%rd42, %r298, 4;
	add.s64 	%rd43, %rd3, %rd42;
	st.global.u32 	[%rd43], %r300;
	add.s32 	%r301, %r294, %r2;
	shr.u32 	%r302, %r301, 5;
	and.b32  	%r303, %r301, 31;
	add.s32 	%r304, %r88, %r303;
	mad.lo.s32 	%r305, %r302, %r21, %r304;
	add.s32 	%r306, %r299, %r23;
	ld.shared.u32 	%r307, [%r306];
	mul.wide.s32 	%rd44, %r305, 4;
	add.s64 	%rd45, %rd3, %rd44;
	st.global.u32 	[%rd45], %r307;
	add.s32 	%r308, %r301, %r2;
	shr.u32 	%r309, %r308, 5;
	and.b32  	%r310, %r308, 31;
	add.s32 	%r311, %r88, %r310;
	mad.lo.s32 	%r312, %r309, %r21, %r311;
	add.s32 	%r313, %r306, %r23;
	ld.shared.u32 	%r314, [%r313];
	mul.wide.s32 	%rd46, %r312, 4;
	add.s64 	%rd47, %rd3, %rd46;
	st.global.u32 	[%rd47], %r314;
	add.s32 	%r327, %r308, %r2;
	setp.lt.u32 	%p38, %r327, 512;
	@%p38 bra 	$L__BB349_28;
$L__BB349_29:
	add.s32 	%r319, %r319, %r15;
	setp.lt.u32 	%p39, %r319, %r16;
	@%p39 bra 	$L__BB349_8;
$L__BB349_30:
	ret;

}
	// .globl	_Z9cuda_gemmIiLi256ELi2ELi1ELi512ELi16ELi16ELi32ELi1ELi0EEviiiPT_S1_S1_ii
.visible .entry _Z9cuda_gemmIiLi256ELi2ELi1ELi512ELi16ELi16ELi32ELi1ELi0EEviiiPT_S1_S1_ii(
	.param .u32 _Z9cuda_gemmIiLi256ELi2ELi1ELi512ELi16ELi16ELi32ELi1ELi0EEviiiPT_S1_S1_ii_param_0,
	.param .u32 _Z9cuda_gemmIiLi256ELi2ELi1ELi512ELi16ELi16ELi32ELi1ELi0EEviiiPT_S1_S1_ii_param_1,
	.param .u32 _Z9cuda_gemmIiLi256ELi2ELi1ELi512ELi16ELi16ELi32ELi1ELi0EEviiiPT_S1_S1_ii_param_2,
	.param .u64 .ptr .align 1 _Z9cuda_gemmIiLi256ELi2ELi1ELi512ELi16ELi16ELi32ELi1ELi0EEviiiPT_S1_S1_ii_param_3,
	.param .u64 .ptr .align 1 _Z9cuda_gemmIiLi256ELi2ELi1ELi512ELi16ELi16ELi32ELi1ELi0EEviiiPT_S1_S1_ii_param_4,
	.param .u64 .ptr .align 1 _Z9cuda_gemmIiLi256ELi2ELi1ELi512ELi16ELi16ELi32ELi1ELi0EEviiiPT_S1_S1_ii_param_5,
	.param .u32 _Z9cuda_gemmIiLi256ELi2ELi1ELi512ELi16ELi16ELi32ELi1ELi0EEviiiPT_S1_S1_ii_param_6,
	.param .u32 _Z9cuda_gemmIiLi256ELi2ELi1ELi512ELi16ELi16ELi32ELi1ELi0EEviiiPT_S1_S1_ii_param_7
)
.maxntid 256
{
	.reg .pred 	%p<196>;
	.reg .b16 	%rs<6>;
	.reg .b32 	%r<1045>;
	.reg .b64 	%rd<38>;
	// demoted variable
	.shared .align 128 .b8 _ZZ9cuda_gemmIiLi256ELi2ELi1ELi512ELi16ELi16ELi32ELi1ELi0EEviiiPT_S1_S1_iiE11kron_fac_sh[1088];
	// demoted variable
	.shared .align 128 .b8 _ZZ9cuda_gemmIiLi256ELi2ELi1ELi512ELi16ELi16ELi32ELi1ELi0EEviiiPT_S1_S1_iiE3Ash[2048];
	// demoted variable
	.shared .align 128 .b8 _ZZ9cuda_gemmIiLi256ELi2ELi1ELi512ELi16ELi16ELi32ELi1ELi0EEviiiPT_S1_S1_iiE3Csh[2048];
	ld.param.u64 	%rd12, [_Z9cuda_gemmIiLi256ELi2ELi1ELi512ELi16ELi16ELi32ELi1ELi0EEviiiPT_S1_S1_ii_param_3];
	ld.param.u64 	%rd11, [_Z9cuda_gemmIiLi256ELi2ELi1ELi512ELi16ELi16ELi32ELi1ELi0EEviiiPT_S1_S1_ii_param_4];
	ld.param.u64 	%rd13, [_Z9cuda_gemmIiLi256ELi2ELi1ELi512ELi16ELi16ELi32ELi1ELi0EEviiiPT_S1_S1_ii_param_5];
	ld.param.u32 	%r361, [_Z9cuda_gemmIiLi256ELi2ELi1ELi512ELi16ELi16ELi32ELi1ELi0EEviiiPT_S1_S1_ii_param_6];
	ld.param.u32 	%r362, [_Z9cuda_gemmIiLi256ELi2ELi1ELi512ELi16ELi16ELi32ELi1ELi0EEviiiPT_S1_S1_ii_param_7];
	cvta.to.global.u64 	%rd1, %rd12;
	cvta.to.global.u64 	%rd2, %rd13;
	mov.u32 	%r1, %tid.x;
	and.b32  	%r2, %r1, 31;
	setp.lt.s32 	%p1, %r362, 16;
	shr.u32 	%r3, %r362, 4;
	selp.b32 	%r4, 1, %r3, %p1;
	mul.lo.s32 	%r5, %r362, %r361;
	setp.ge.u32 	%p2, %r1, %r5;
	@%p2 bra 	$L__BB350_3;
	mov.u32 	%r6, %ntid.x;
	cvta.to.global.u64 	%rd3, %rd11;
	mov.u32 	%r851, %r1;
$L__BB350_2:
	mul.wide.u32 	%rd14, %r851, 4;
	add.s64 	%rd15, %rd3, %rd14;
	ld.global.u32 	%r363, [%rd15];
	rem.u32 	%r364, %r851, %r361;
	mov.u32 	%r365, _ZZ9cuda_gemmIiLi256ELi2ELi1ELi512ELi16ELi16ELi32ELi1ELi0EEviiiPT_S1_S1_iiE11kron_fac_sh;
	mad.lo.s32 	%r366, %r364, 68, %r365;
	div.u32 	%r367, %r851, %r362;
	shl.b32 	%r368, %r367, 2;
	add.s32 	%r369, %r366, %r368;
	st.shared.u32 	[%r369], %r363;
	add.s32 	%r851, %r851, %r6;
	setp.lt.u32 	%p3, %r851, %r5;
	@%p3 bra 	$L__BB350_2;
$L__BB350_3:
	div.s32 	%r9, 512, %r362;
	mul.lo.s32 	%r370, %r9, %r4;
	min.s32 	%r10, %r370, 256;
	div.u32 	%r12, %r1, %r10;
	mul.lo.s32 	%r371, %r12, %r10;
	sub.s32 	%r372, %r1, %r371;
	div.u32 	%r11, %r372, %r4;
	mov.u32 	%r13, %ntid.x;
	div.u32 	%r14, %r13, %r10;
	mov.u32 	%r868, %ctaid.y;
	mov.u32 	%r373, %nctaid.y;
	shl.b32 	%r374, %r373, 1;
	setp.ge.u32 	%p4, %r868, %r374;
	@%p4 bra 	$L__BB350_239;
	and.b32  	%r16, %r11, 15;
	rem.u32 	%r376, %r1, %r4;
	shl.b32 	%r17, %r376, 4;
	min.s32 	%r18, %r361, 16;
	shl.b32 	%r377, %r362, 8;
	sub.s32 	%r19, 8223, %r377;
	shl.b32 	%r378, %r4, 8;
	sub.s32 	%r20, 8223, %r378;
	add.s32 	%r21, %r1, %r13;
	cvt.u16.u32 	%rs3, %r21;
	sub.s16 	%rs4, 511, %rs3;
	cvt.u16.u32 	%rs5, %r13;
	div.u16 	%rs1, %rs4, %rs5;
	and.b16  	%rs2, %rs1, 3;
	shl.b32 	%r22, %r13, 2;
	add.s32 	%r23, %r21, %r13;
	add.s32 	%r24, %r23, %r13;
	setp.lt.s32 	%p5, %r16, %r362;
	selp.b32 	%r379, 0, %r362, %p5;
	sub.s32 	%r25, %r16, %r379;
	add.s32 	%r380, %r16, 1;
	setp.lt.s32 	%p6, %r380, %r362;
	selp.b32 	%r381, 0, %r362, %p6;
	sub.s32 	%r26, %r380, %r381;
	add.s32 	%r382, %r16, 2;
	setp.lt.s32 	%p7, %r382, %r362;
	selp.b32 	%r383, 0, %r362, %p7;
	sub.s32 	%r27, %r382, %r383;
	add.s32 	%r384, %r16, 3;
	setp.lt.s32 	%p8, %r384, %r362;
	selp.b32 	%r385, 0, %r362, %p8;
	sub.s32 	%r28, %r384, %r385;
	add.s32 	%r386, %r16, 4;
	setp.lt.s32 	%p9, %r386, %r362;
	selp.b32 	%r387, 0, %r362, %p9;
	sub.s32 	%r29, %r386, %r387;
	add.s32 	%r388, %r16, 5;
	setp.lt.s32 	%p10, %r388, %r362;
	selp.b32 	%r389, 0, %r362, %p10;
	sub.s32 	%r30, %r388, %r389;
	add.s32 	%r390, %r16, 6;
	setp.lt.s32 	%p11, %r390, %r362;
	selp.b32 	%r391, 0, %r362, %p11;
	sub.s32 	%r31, %r390, %r391;
	add.s32 	%r392, %r16, 7;
	setp.lt.s32 	%p12, %r392, %r362;
	selp.b32 	%r393, 0, %r362, %p12;
	sub.s32 	%r32, %r392, %r393;
	add.s32 	%r394, %r16, 8;
	setp.lt.s32 	%p13, %r394, %r362;
	selp.b32 	%r395, 0, %r362, %p13;
	sub.s32 	%r33, %r394, %r395;
	add.s32 	%r396, %r16, 9;
	setp.lt.s32 	%p14, %r396, %r362;
	selp.b32 	%r397, 0, %r362, %p14;
	sub.s32 	%r34, %r396, %r397;
	add.s32 	%r398, %r16, 10;
	setp.lt.s32 	%p15, %r398, %r362;
	selp.b32 	%r399, 0, %r362, %p15;
	sub.s32 	%r35, %r398, %r399;
	add.s32 	%r400, %r16, 11;
	setp.lt.s32 	%p16, %r400, %r362;
	selp.b32 	%r401, 0, %r362, %p16;
	sub.s32 	%r36, %r400, %r401;
	add.s32 	%r402, %r16, 12;
	setp.lt.s32 	%p17, %r402, %r362;
	selp.b32 	%r403, 0, %r362, %p17;
	sub.s32 	%r37, %r402, %r403;
	add.s32 	%r404, %r16, 13;
	setp.lt.s32 	%p18, %r404, %r362;
	selp.b32 	%r405, 0, %r362, %p18;
	sub.s32 	%r38, %r404, %r405;
	add.s32 	%r406, %r16, 14;
	setp.lt.s32 	%p19, %r406, %r362;
	selp.b32 	%r407, 0, %r362, %p19;
	sub.s32 	%r39, %r406, %r407;
	add.s32 	%r408, %r16, 15;
	setp.lt.s32 	%p20, %r408, %r362;
	selp.b32 	%r409, 0, %r362, %p20;
	sub.s32 	%r40, %r408, %r409;
	shl.b32 	%r41, %r13, 4;
	shl.b32 	%r42, %r13, 3;
	mul.lo.s32 	%r43, %r13, 12;
	mul.wide.u32 	%rd16, %r13, 4;
	add.s64 	%rd4, %rd1, %rd16;
	mul.wide.u32 	%rd17, %r13, 8;
	add.s64 	%rd5, %rd1, %rd17;
	mul.wide.u32 	%rd18, %r13, 12;
	add.s64 	%rd6, %rd1, %rd18;
	cvt.u64.u32 	%rd34, %r22;
$L__BB350_5:
	setp.eq.s16 	%p21, %rs2, 2;
	mov.u32 	%r869, %r1;
	@%p21 bra 	$L__BB350_9;
	setp.eq.s16 	%p22, %rs2, 3;
	shl.b32 	%r410, %r868, 9;
	or.b32  	%r411, %r410, %r1;
	mul.wide.s32 	%rd19, %r411, 4;
	add.s64 	%rd7, %rd1, %rd19;
	ld.global.u32 	%r412, [%rd7];
	shl.b32 	%r413, %r1, 2;
	mov.u32 	%r414, _ZZ9cuda_gemmIiLi256ELi2ELi1ELi512ELi16ELi16ELi32ELi1ELi0EEviiiPT_S1_S1_iiE3Ash;
	add.s32 	%r415, %r414, %r413;
	st.shared.u32 	[%r415], %r412;
	mov.u32 	%r869, %r21;
	@%p22 bra 	$L__BB350_9;
	setp.eq.s16 	%p23, %rs2, 0;
	cvt.u64.u32 	%rd20, %r22;
	add.s64 	%rd8, %rd7, %rd20;
	ld.global.u32 	%r416, [%rd8];
	add.s32 	%r420, %r415, %r22;
	st.shared.u32 	[%r420], %r416;
	mov.u32 	%r869, %r23;
	@%p23 bra 	$L__BB350_9;
	add.s64 	%rd22, %rd8, %rd20;
	ld.global.u32 	%r421, [%rd22];
	add.s32 	%r426, %r420, %r22;
	st.shared.u32 	[%r426], %r421;
	mov.u32 	%r869, %r24;
$L__BB350_9:
	setp.lt.u16 	%p24, %rs1, 2;
	@%p24 bra 	$L__BB350_12;
	shl.b32 	%r427, %r869, 2;
	mov.u32 	%r428, _ZZ9cuda_gemmIiLi256ELi2ELi1ELi512ELi16ELi16ELi32ELi1ELi0EEviiiPT_S1_S1_iiE3Ash;
	add.s32 	%r871, %r428, %r427;
	shl.b32 	%r429, %r868, 9;
	add.s32 	%r870, %r869, %r429;
$L__BB350_11:
	mul.wide.s32 	%rd23, %r870, 4;
	add.s64 	%rd24, %rd4, %rd23;
	add.s64 	%rd25, %rd5, %rd23;
	add.s64 	%rd26, %rd6, %rd23;
	add.s64 	%rd27, %rd1, %rd23;
	ld.global.u32 	%r430, [%rd27];
	st.shared.u32 	[%r871], %r430;
	ld.global.u32 	%r431, [%rd24];
	add.s32 	%r432, %r871, %r22;
	st.shared.u32 	[%r432], %r431;
	ld.global.u32 	%r433, [%rd25];
	add.s32 	%r434, %r871, %r42;
	st.shared.u32 	[%r434], %r433;
	ld.global.u32 	%r435, [%rd26];
	add.s32 	%r436, %r871, %r43;
	st.shared.u32 	[%r436], %r435;
	add.s32 	%r869, %r869, %r22;
	add.s32 	%r871, %r871, %r41;
	add.s32 	%r870, %r870, %r22;
	setp.lt.u32 	%p25, %r869, 512;
	@%p25 bra 	$L__BB350_11;
$L__BB350_12:
	mov.u32 	%r873, %r1;
	@%p21 bra 	$L__BB350_16;
	setp.eq.s16 	%p27, %rs2, 3;
	shl.b32 	%r437, %r1, 2;
	mov.u32 	%r438, _ZZ9cuda_gemmIiLi256ELi2ELi1ELi512ELi16ELi16ELi32ELi1ELi0EEviiiPT_S1_S1_iiE3Csh;
	add.s32 	%r439, %r438, %r437;
	mov.b32 	%r440, 0;
	st.shared.u32 	[%r439], %r440;
	mov.u32 	%r873, %r21;
	@%p27 bra 	$L__BB350_16;
	setp.eq.s16 	%p28, %rs2, 0;
	add.s32 	%r444, %r439, %r22;
	mov.b32 	%r445, 0;
	st.shared.u32 	[%r444], %r445;
	mov.u32 	%r873, %r23;
	@%p28 bra 	$L__BB350_16;
	add.s32 	%r450, %r444, %r22;
	mov.b32 	%r451, 0;
	st.shared.u32 	[%r450], %r451;
	mov.u32 	%r873, %r24;
$L__BB350_16:
	@%p24 bra 	$L__BB350_18;
$L__BB350_17:
	shl.b32 	%r452, %r873, 2;
	mov.u32 	%r453, _ZZ9cuda_gemmIiLi256ELi2ELi1ELi512ELi16ELi16ELi32ELi1ELi0EEviiiPT_S1_S1_iiE3Csh;
	add.s32 	%r454, %r453, %r452;
	mov.b32 	%r455, 0;
	st.shared.u32 	[%r454], %r455;
	add.s32 	%r456, %r454, %r22;
	st.shared.u32 	[%r456], %r455;
	add.s32 	%r457, %r456, %r22;
	st.shared.u32 	[%r457], %r455;
	add.s32 	%r458, %r457, %r22;
	st.shared.u32 	[%r458], %r455;
	add.s32 	%r873, %r22, %r873;
	setp.lt.u32 	%p30, %r873, 512;
	@%p30 bra 	$L__BB350_17;
$L__BB350_18:
	setp.lt.s32 	%p31, %r9, 1;
	bar.sync 	0;
	@%p31 bra 	$L__BB350_232;
	setp.ne.s32 	%p32, %r4, 1;
	@%p32 bra 	$L__BB350_89;
	mov.b32 	%r891, 0;
$L__BB350_21:
	setp.lt.s32 	%p139, %r362, 1;
	add.s32 	%r90, %r891, %r11;
	mad.lo.s32 	%r91, %r90, %r362, %r17;
	@%p139 bra 	$L__BB350_23;
	add.s32 	%r700, %r91, %r16;
	shl.b32 	%r701, %r700, 2;
	mov.u32 	%r702, _ZZ9cuda_gemmIiLi256ELi2ELi1ELi512ELi16ELi16ELi32ELi1ELi0EEviiiPT_S1_S1_iiE3Ash;
	add.s32 	%r703, %r702, %r701;
	ld.shared.u32 	%r1042, [%r703];
$L__BB350_23:
	setp.lt.s32 	%p140, %r362, 2;
	@%p140 bra 	$L__BB350_25;
	add.s32 	%r704, %r11, 1;
	and.b32  	%r705, %r704, 15;
	add.s32 	%r706, %r91, %r705;
	shl.b32 	%r707, %r706, 2;
	mov.u32 	%r708, _ZZ9cuda_gemmIiLi256ELi2ELi1ELi512ELi16ELi16ELi32ELi1ELi0EEviiiPT_S1_S1_iiE3Ash;
	add.s32 	%r709, %r708, %r707;
	ld.shared.u32 	%r1041, [%r709];
$L__BB350_25:
	setp.lt.s32 	%p141, %r362, 3;
	@%p141 bra 	$L__BB350_27;
	add.s32 	%r710, %r11, 2;
	and.b32  	%r711, %r710, 15;
	add.s32 	%r712, %r91, %r711;
	shl.b32 	%r713, %r712, 2;
	mov.u32 	%r714, _ZZ9cuda_gemmIiLi256ELi2ELi1ELi512ELi16ELi16ELi32ELi1ELi0EEviiiPT_S1_S1_iiE3Ash;
	add.s32 	%r715, %r714, %r713;
	ld.shared.u32 	%r1040, [%r715];
$L__BB350_27:
	setp.lt.s32 	%p142, %r362, 4;
	@%p142 bra 	$L__BB350_29;
	add.s32 	%r716, %r11, 3;
	and.b32  	%r717, %r716, 15;
	add.s32 	%r718, %r91, %r717;
	shl.b32 	%r719, %r718, 2;
	mov.u32 	%r720, _ZZ9cuda_gemmIiLi256ELi2ELi1ELi512ELi16ELi16ELi32ELi1ELi0EEviiiPT_S1_S1_iiE3Ash;
	add.s32 	%r721, %r720, %r719;
	ld.shared.u32 	%r1039, [%r721];
$L__BB350_29:
	setp.lt.s32 	%p143, %r362, 5;
	@%p143 bra 	$L__BB350_31;
	add.s32 	%r722, %r11, 4;
	and.b32  	%r723, %r722, 15;
	add.s32 	%r724, %r91, %r723;
	shl.b32 	%r725, %r724, 2;
	mov.u32 	%r726, _ZZ9cuda_gemmIiLi256ELi2ELi1ELi512ELi16ELi16ELi32ELi1ELi0EEviiiPT_S1_S1_iiE3Ash;
	add.s32 	%r727, %r726, %r725;
	ld.shared.u32 	%r1038, [%r727];
$L__BB350_31:
	setp.lt.s32 	%p144, %r362, 6;
	@%p144 bra 	$L__BB350_33;
	add.s32 	%r728, %r11, 5;
	and.b32  	%r729, %r728, 15;
	add.s32 	%r730, %r91, %r729;
	shl.b32 	%r731, %r730, 2;
	mov.u32 	%r732, _ZZ9cuda_gemmIiLi256ELi2ELi1ELi512ELi16ELi16ELi32ELi1ELi0EEviiiPT_S1_S1_iiE3Ash;
	add.s32 	%r733, %r732, %r731;
	ld.shared.u32 	%r1037, [%r733];
$L__BB350_33:
	setp.lt.s32 	%p145, %r362, 7;
	@%p145 bra 	$L__BB350_35;
	add.s32 	%r734, %r11, 6;
	and.b32  	%r735, %r734, 15;
	add.s32 	%r736, %r91, %r735;
	shl.b32 	%r737, %r736, 2;
	mov.u32 	%r738, _ZZ9cuda_gemmIiLi256ELi2ELi1ELi512ELi16ELi16ELi32ELi1ELi0EEviiiPT_S1_S1_iiE3Ash;
	add.s32 	%r739, %r738, %r737;
	ld.shared.u32 	%r1036, [%r739];
$L__BB350_35:
	setp.lt.s32 	%p146, %r362, 8;
	@%p146 bra 	$L__BB350_37;
	add.s32 	%r740, %r11, 7;
	and.b32  	%r741, %r740, 15;
	add.s32 	%r742, %r91, %r741;
	shl.b32 	%r743, %r742, 2;
	mov.u32 	%r744, _ZZ9cuda_gemmIiLi256ELi2ELi1ELi512ELi16ELi16ELi32ELi1ELi0EEviiiPT_S1_S1_iiE3Ash;
	add.s32 	%r745, %r744, %r743;
	ld.shared.u32 	%r1035, [%r745];
$L__BB350_37:
	setp.lt.s32 	%p147, %r362, 9;
	@%p147 bra 	$L__BB350_39;
	xor.b32  	%r746, %r16, 8;
	add.s32 	%r747, %r91, %r746;
	shl.b32 	%r748, %r747, 2;
	mov.u32 	%r749, _ZZ9cuda_gemmIiLi256ELi2ELi1ELi512ELi16ELi16ELi32ELi1ELi0EEviiiPT_S1_S1_iiE3Ash;
	add.s32 	%r750, %r749, %r748;
	ld.shared.u32 	%r1034, [%r750];
$L__BB350_39:
	setp.lt.s32 	%p148, %r362, 10;
	@%p148 bra 	$L__BB350_41;
	add.s32 	%r751, %r11, 9;
	and.b32  	%r752, %r751, 15;
	add.s32 	%r753, %r91, %r752;
	shl.b32 	%r754, %r753, 2;
	mov.u32 	%r755, _ZZ9cuda_gemmIiLi256ELi2ELi1ELi512ELi16ELi16ELi32ELi1ELi0EEviiiPT_S1_S1_iiE3Ash;
	add.s32 	%r756, %r755, %r754;
	ld.shared.u32 	%r1033, [%r756];
$L__BB350_41:
	setp.lt.s32 	%p149, %r362, 11;
	@%p149 bra 	$L__BB350_43;
	add.s32 	%r757, %r11, 10;
	and.b32  	%r758, %r757, 15;
	add.s32 	%r759, %r91, %r758;
	shl.b32 	%r760, %r759, 2;
	mov.u32 	%r761, _ZZ9cuda_gemmIiLi256ELi2ELi1ELi512ELi16ELi16ELi32ELi1ELi0EEviiiPT_S1_S1_iiE3Ash;
	add.s32 	%r762, %r761, %r760;
	ld.shared.u32 	%r1032, [%r762];
$L__BB350_43:
	setp.lt.s32 	%p150, %r362, 12;
	@%p150 bra 	$L__BB350_45;
	add.s32 	%r763, %r11, 11;
	and.b32  	%r764, %r763, 15;
	add.s32 	%r765, %r91, %r764;
	shl.b32 	%r766, %r765, 2;
	mov.u32 	%r767, _ZZ9cuda_gemmIiLi256ELi2ELi1ELi512ELi16ELi16ELi32ELi1ELi0EEviiiPT_S1_S1_iiE3Ash;
	add.s32 	%r768, %r767, %r766;
	ld.shared.u32 	%r1031, [%r768];
$L__BB350_45:
	setp.lt.s32 	%p151, %r362, 13;
	@%p151 bra 	$L__BB350_47;
	add.s32 	%r769, %r11, 12;
	and.b32  	%r770, %r769, 15;
	add.s32 	%r771, %r91, %r770;
	shl.b32 	%r772, %r771, 2;
	mov.u32 	%r773, _ZZ9cuda_gemmIiLi256ELi2ELi1ELi512ELi16ELi16ELi32ELi1ELi0EEviiiPT_S1_S1_iiE3Ash;
	add.s32 	%r774, %r773, %r772;
	ld.shared.u32 	%r1030, [%r774];
$L__BB350_47:
	setp.lt.s32 	%p152, %r362, 14;
	@%p152 bra 	$L__BB350_49;
	add.s32 	%r775, %r11, 13;
	and.b32  	%r776, %r775, 15;
	add.s32 	%r777, %r91, %r776;
	shl.b32 	%r778, %r777, 2;
	mov.u32 	%r779, _ZZ9cuda_gemmIiLi256ELi2ELi1ELi512ELi16ELi16ELi32ELi1ELi0EEviiiPT_S1_S1_iiE3Ash;
	add.s32 	%r780, %r779, %r778;
	ld.shared.u32 	%r1029, [%r780];
$L__BB350_49:
	setp.lt.s32 	%p153, %r362, 15;
	@%p153 bra 	$L__BB350_51;
	add.s32 	%r781, %r11, 14;
	and.b32  	%r782, %r781, 15;
	add.s32 	%r783, %r91, %r782;
	shl.b32 	%r784, %r783, 2;
	mov.u32 	%r785, _ZZ9cuda_gemmIiLi256ELi2ELi1ELi512ELi16ELi16ELi32ELi1ELi0EEviiiPT_S1_S1_iiE3Ash;
	add.s32 	%r786, %r785, %r784;
	ld.shared.u32 	%r1028, [%r786];
$L__BB350_51:
	setp.lt.s32 	%p154, %r362, 16;
	@%p154 bra 	$L__BB350_53;
	add.s32 	%r787, %r11, -1;
	and.b32  	%r788, %r787, 15;
	add.s32 	%r789, %r91, %r788;
	shl.b32 	%r790, %r789, 2;
	mov.u32 	%r791, _ZZ9cuda_gemmIiLi256ELi2ELi1ELi512ELi16ELi16ELi32ELi1ELi0EEviiiPT_S1_S1_iiE3Ash;
	add.s32 	%r792, %r791, %r790;
	ld.shared.u32 	%r1027, [%r792];
$L__BB350_53:
	setp.lt.s32 	%p155, %r12, %r18;
	@%p155 bra 	$L__BB350_55;
$L__BB350_54:
	add.s32 	%r891, %r891, %r10;
	setp.lt.s32 	%p189, %r891, %r9;
	@%p189 bra 	$L__BB350_21;
	bra.uni 	$L__BB350_232;
$L__BB350_55:
	rem.s32 	%r793, %r2, %r362;
	shl.b32 	%r794, %r793, 2;
	mov.u32 	%r795, _ZZ9cuda_gemmIiLi256ELi2ELi1ELi512ELi16ELi16ELi32ELi1ELi0EEviiiPT_S1_S1_iiE11kron_fac_sh;
	add.s32 	%r125, %r795, %r794;
	mov.u32 	%r908, %r12;
$L__BB350_56:
	mad.lo.s32 	%r797, %r908, 68, %r125;
	ld.shared.u32 	%r127, [%r797];
	mov.b32 	%r910, 0;
	@%p139 bra 	$L__BB350_58;
	shfl.sync.idx.b32	%r798|%p157, %r127, %r25, %r19, -1;
	mul.lo.s32 	%r910, %r798, %r1042;
$L__BB350_58:
	@%p140 bra 	$L__BB350_60;
	shfl.sync.idx.b32	%r799|%p159, %r127, %r26, %r19, -1;
	mad.lo.s32 	%r910, %r799, %r1041, %r910;
$L__BB350_60:
	@%p141 bra 	$L__BB350_62;
	shfl.sync.idx.b32	%r800|%p161, %r127, %r27, %r19, -1;
	mad.lo.s32 	%r910, %r800, %r1040, %r910;
$L__BB350_62:
	@%p142 bra 	$L__BB350_64;
	shfl.sync.idx.b32	%r801|%p163, %r127, %r28, %r19, -1;
	mad.lo.s32 	%r910, %r801, %r1039, %r910;
$L__BB350_64:
	setp.lt.s32 	%p164, %r362, 5;
	@%p164 bra 	$L__BB350_66;
	shfl.sync.idx.b32	%r802|%p165, %r127, %r29, %r19, -1;
	mad.lo.s32 	%r910, %r802, %r1038, %r910;
$L__BB350_66:
	setp.lt.s32 	%p166, %r362, 6;
	@%p166 bra 	$L__BB350_68;
	shfl.sync.idx.b32	%r803|%p167, %r127, %r30, %r19, -1;
	mad.lo.s32 	%r910, %r803, %r1037, %r910;
$L__BB350_68:
	setp.lt.s32 	%p168, %r362, 7;
	@%p168 bra 	$L__BB350_70;
	shfl.sync.idx.b32	%r804|%p169, %r127, %r31, %r19, -1;
	mad.lo.s32 	%r910, %r804, %r1036, %r910;
$L__BB350_70:
	setp.lt.s32 	%p170, %r362, 8;
	@%p170 bra 	$L__BB350_72;
	shfl.sync.idx.b32	%r805|%p171, %r127, %r32, %r19, -1;
	mad.lo.s32 	%r910, %r805, %r1035, %r910;
$L__BB350_72:
	setp.lt.s32 	%p172, %r362, 9;
	@%p172 bra 	$L__BB350_74;
	shfl.sync.idx.b32	%r806|%p173, %r127, %r33, %r19, -1;
	mad.lo.s32 	%r910, %r806, %r1034, %r910;
$L__BB350_74:
	setp.lt.s32 	%p174, %r362, 10;
	@%p174 bra 	$L__BB350_76;
	shfl.sync.idx.b32	%r807|%p175, %r127, %r34, %r19, -1;
	mad.lo.s32 	%r910, %r807, %r1033, %r910;
$L__BB350_76:
	setp.lt.s32 	%p176, %r362, 11;
	@%p176 bra 	$L__BB350_78;
	shfl.sync.idx.b32	%r808|%p177, %r127, %r35, %r19, -1;
	mad.lo.s32 	%r910, %r808, %r1032, %r910;
$L__BB350_78:
	setp.lt.s32 	%p178, %r362, 12;
	@%p178 bra 	$L__BB350_80;
	shfl.sync.idx.b32	%r809|%p179, %r127, %r36, %r19, -1;
	mad.lo.s32 	%r910, %r809, %r1031, %r910;
$L__BB350_80:
	setp.lt.s32 	%p180, %r362, 13;
	@%p180 bra 	$L__BB350_82;
	shfl.sync.idx.b32	%r810|%p181, %r127, %r37, %r19, -1;
	mad.lo.s32 	%r910, %r810, %r1030, %r910;
$L__BB350_82:
	setp.lt.s32 	%p182, %r362, 14;
	@%p182 bra 	$L__BB350_84;
	shfl.sync.idx.b32	%r811|%p183, %r127, %r38, %r19, -1;
	mad.lo.s32 	%r910, %r811, %r1029, %r910;
$L__BB350_84:
	setp.lt.s32 	%p184, %r362, 15;
	@%p184 bra 	$L__BB350_86;
	shfl.sync.idx.b32	%r812|%p185, %r127, %r39, %r19, -1;
	mad.lo.s32 	%r910, %r812, %r1028, %r910;
$L__BB350_86:
	setp.lt.s32 	%p186, %r362, 16;
	@%p186 bra 	$L__BB350_88;
	shfl.sync.idx.b32	%r813|%p187, %r127, %r40, %r19, -1;
	mad.lo.s32 	%r910, %r813, %r1027, %r910;
$L__BB350_88:
	mad.lo.s32 	%r814, %r908, %r9, %r90;
	shl.b32 	%r815, %r814, 2;
	mov.u32 	%r816, _ZZ9cuda_gemmIiLi256ELi2ELi1ELi512ELi16ELi16ELi32ELi1ELi0EEviiiPT_S1_S1_iiE3Csh;
	add.s32 	%r817, %r816, %r815;
	ld.shared.u32 	%r818, [%r817];
	add.s32 	%r819, %r818, %r910;
	st.shared.u32 	[%r817], %r819;
	add.s32 	%r908, %r908, %r14;
	setp.lt.s32 	%p188, %r908, %r18;
	@%p188 bra 	$L__BB350_56;
	bra.uni 	$L__BB350_54;
$L__BB350_89:
	setp.gt.u32 	%p33, %r362, 31;
	@%p33 bra 	$L__BB350_123;
	mov.b32 	%r993, 0;
$L__BB350_91:
	setp.eq.s32 	%p34, %r362, 0;
	add.s32 	%r270, %r993, %r11;
	mad.lo.s32 	%r271, %r270, %r362, %r17;
	@%p34 bra 	$L__BB350_93;
	add.s32 	%r460, %r271, %r16;
	shl.b32 	%r461, %r460, 2;
	mov.u32 	%r462, _ZZ9cuda_gemmIiLi256ELi2ELi1ELi512ELi16ELi16ELi32ELi1ELi0EEviiiPT_S1_S1_iiE3Ash;
	add.s32 	%r463, %r462, %r461;
	ld.shared.u32 	%r1042, [%r463];
$L__BB350_93:
	setp.lt.s32 	%p35, %r362, 2;
	@%p35 bra 	$L__BB350_95;
	add.s32 	%r464, %r11, 1;
	and.b32  	%r465, %r464, 15;
	add.s32 	%r466, %r271, %r465;
	shl.b32 	%r467, %r466, 2;
	mov.u32 	%r468, _ZZ9cuda_gemmIiLi256ELi2ELi1ELi512ELi16ELi16ELi32ELi1ELi0EEviiiPT_S1_S1_iiE3Ash;
	add.s32 	%r469, %r468, %r467;
	ld.shared.u32 	%r1041, [%r469];
$L__BB350_95:
	setp.lt.s32 	%p36, %r362, 3;
	@%p36 bra 	$L__BB350_97;
	add.s32 	%r470, %r11, 2;
	and.b32  	%r471, %r470, 15;
	add.s32 	%r472, %r271, %r471;
	shl.b32 	%r473, %r472, 2;
	mov.u32 	%r474, _ZZ9cuda_gemmIiLi256ELi2ELi1ELi512ELi16ELi16ELi32ELi1ELi0EEviiiPT_S1_S1_iiE3Ash;
	add.s32 	%r475, %r474, %r473;
	ld.shared.u32 	%r1040, [%r475];
$L__BB350_97:
	setp.lt.s32 	%p37, %r362, 4;
	@%p37 bra 	$L__BB350_99;
	add.s32 	%r476, %r11, 3;
	and.b32  	%r477, %r476, 15;
	add.s32 	%r478, %r271, %r477;
	shl.b32 	%r479, %r478, 2;
	mov.u32 	%r480, _ZZ9cuda_gemmIiLi256ELi2ELi1ELi512ELi16ELi16ELi32ELi1ELi0EEviiiPT_S1_S1_iiE3Ash;
	add.s32 	%r481, %r480, %r479;
	ld.shared.u32 	%r1039, [%r481];
$L__BB350_99:
	setp.lt.s32 	%p38, %r362, 5;
	@%p38 bra 	$L__BB350_101;
	add.s32 	%r482, %r11, 4;
	and.b32  	%r483, %r482, 15;
	add.s32 	%r484, %r271, %r483;
	shl.b32 	%r485, %r484, 2;
	mov.u32 	%r486, _ZZ9cuda_gemmIiLi256ELi2ELi1ELi512ELi16ELi16ELi32ELi1ELi0EEviiiPT_S1_S1_iiE3Ash;
	add.s32 	%r487, %r486, %r485;
	ld.shared.u32 	%r1038, [%r487];
$L__BB350_101:
	setp.lt.s32 	%p39, %r362, 6;
	@%p39 bra 	$L__BB350_103;
	add.s32 	%r488, %r11, 5;
	and.b32  	%r489, %r488, 15;
	add.s32 	%r490, %r271, %r489;
	shl.b32 	%r491, %r490, 2;
	mov.u32 	%r492, _ZZ9cuda_gemmIiLi256ELi2ELi1ELi512ELi16ELi16ELi32ELi1ELi0EEviiiPT_S1_S1_iiE3Ash;
	add.s32 	%r493, %r492, %r491;
	ld.shared.u32 	%r1037, [%r493];
$L__BB350_103:
	setp.lt.s32 	%p40, %r362, 7;
	@%p40 bra 	$L__BB350_105;
	add.s32 	%r494, %r11, 6;
	and.b32  	%r495, %r494, 15;
	add.s32 	%r496, %r271, %r495;
	shl.b32 	%r497, %r496, 2;
	mov.u32 	%r498, _ZZ9cuda_gemmIiLi256ELi2ELi1ELi512ELi16ELi16ELi32ELi1ELi0EEviiiPT_S1_S1_iiE3Ash;
	add.s32 	%r499, %r498, %r497;
	ld.shared.u32 	%r1036, [%r499];
$L__BB350_105:
	setp.lt.s32 	%p41, %r362, 8;
	@%p41 bra 	$L__BB350_107;
	add.s32 	%r500, %r11, 7;
	and.b32  	%r501, %r500, 15;
	add.s32 	%r502, %r271, %r501;
	shl.b32 	%r503, %r502, 2;
	mov.u32 	%r504, _ZZ9cuda_gemmIiLi256ELi2ELi1ELi512ELi16ELi16ELi32ELi1ELi0EEviiiPT_S1_S1_iiE3Ash;
	add.s32 	%r505, %r504, %r503;
	ld.shared.u32 	%r1035, [%r505];
$L__BB350_107:
	setp.lt.s32 	%p42, %r362, 9;
	@%p42 bra 	$L__BB350_109;
	xor.b32  	%r506, %r16, 8;
	add.s32 	%r507, %r271, %r506;
	shl.b32 	%r508, %r507, 2;
	mov.u32 	%r509, _ZZ9cuda_gemmIiLi256ELi2ELi1ELi512ELi16ELi16ELi32ELi1ELi0EEviiiPT_S1_S1_iiE3Ash;
	add.s32 	%r510, %r509, %r508;
	ld.shared.u32 	%r1034, [%r510];
$L__BB350_109:
	setp.lt.s32 	%p43, %r362, 10;
	@%p43 bra 	$L__BB350_111;
	add.s32 	%r511, %r11, 9;
	and.b32  	%r512, %r511, 15;
	add.s32 	%r513, %r271, %r512;
	shl.b32 	%r514, %r513, 2;
	mov.u32 	%r515, _ZZ9cuda_gemmIiLi256ELi2ELi1ELi512ELi16ELi16ELi32ELi1ELi0EEviiiPT_S1_S1_iiE3Ash;
	add.s32 	%r516, %r515, %r514;
	ld.shared.u32 	%r1033, [%r516];
$L__BB350_111:
	setp.lt.s32 	%p44, %r362, 11;
	@%p44 bra 	$L__BB350_113;
	add.s32 	%r517, %r11, 10;
	and.b32  	%r518, %r517, 15;
	add.s32 	%r519, %r271, %r518;
	shl.b32 	%r520, %r519, 2;
	mov.u32 	%r521, _ZZ9cuda_gemmIiLi256ELi2ELi1ELi512ELi16ELi16ELi32ELi1ELi0EEviiiPT_S1_S1_iiE3Ash;
	add.s32 	%r522, %r521, %r520;
	ld.shared.u32 	%r1032, [%r522];
$L__BB350_113:
	setp.lt.s32 	%p45, %r362, 12;
	@%p45 bra 	$L__BB350_115;
	add.s32 	%r523, %r11, 11;
	and.b32  	%r524, %r523, 15;
	add.s32 	%r525, %r271, %r524;
	shl.b32 	%r526, %r525, 2;
	mov.u32 	%r527, _ZZ9cuda_gemmIiLi256ELi2ELi1ELi512ELi16ELi16ELi32ELi1ELi0EEviiiPT_S1_S1_iiE3Ash;
	add.s32 	%r528, %r527, %r526;
	ld.shared.u32 	%r1031, [%r528];
$L__BB350_115:
	setp.lt.s32 	%p46, %r362, 13;
	@%p46 bra 	$L__BB350_117;
	add.s32 	%r529, %r11, 12;
	and.b32  	%r530, %r529, 15;
	add.s32 	%r531, %r271, %r530;
	shl.b32 	%r532, %r531, 2;
	mov.u32 	%r533, _ZZ9cuda_gemmIiLi256ELi2ELi1ELi512ELi16ELi16ELi32ELi1ELi0EEviiiPT_S1_S1_iiE3Ash;
	add.s32 	%r534, %r533, %r532;
	ld.shared.u32 	%r1030, [%r534];
$L__BB350_117:
	setp.lt.s32 	%p47, %r362, 14;
	@%p47 bra 	$L__BB350_119;
	add.s32 	%r535, %r11, 13;
	and.b32  	%r536, %r535, 15;
	add.s32 	%r537, %r271, %r536;
	shl.b32 	%r538, %r537, 2;
	mov.u32 	%r539, _ZZ9cuda_gemmIiLi256ELi2ELi1ELi512ELi16ELi16ELi32ELi1ELi0EEviiiPT_S1_S1_iiE3Ash;
	add.s32 	%r540, %r539, %r538;
	ld.shared.u32 	%r1029, [%r540];
$L__BB350_119:
	setp.lt.s32 	%p48, %r362, 15;
	@%p48 bra 	$L__BB350_121;
	add.s32 	%r541, %r11, 14;
	and.b32  	%r542, %r541, 15;
	add.s32 	%r543, %r271, %r542;
	shl.b32 	%r544, %r543, 2;
	mov.u32 	%r545, _ZZ9cuda_gemmIiLi256ELi2ELi1ELi512ELi16ELi16ELi32ELi1ELi0EEviiiPT_S1_S1_iiE3Ash;
	add.s32 	%r546, %r545, %r544;
	ld.shared.u32 	%r1028, [%r546];
$L__BB350_121:
	setp.lt.s32 	%p49, %r362, 16;
	@%p49 bra 	$L__BB350_196;
	add.s32 	%r547, %r11, -1;
	and.b32  	%r548, %r547, 15;
	add.s32 	%r549, %r271, %r548;
	shl.b32 	%r550, %r549, 2;
	mov.u32 	%r551, _ZZ9cuda_gemmIiLi256ELi2ELi1ELi512ELi16ELi16ELi32ELi1ELi0EEviiiPT_S1_S1_iiE3Ash;
	add.s32 	%r552, %r551, %r550;
	ld.shared.u32 	%r1027, [%r552];
	bra.uni 	$L__BB350_196;
$L__BB350_123:
	mov.b32 	%r941, 0;
$L__BB350_124:
	setp.lt.s32 	%p85, %r362, 1;
	add.s32 	%r178, %r941, %r11;
	mad.lo.s32 	%r179, %r178, %r362, %r17;
	@%p85 bra 	$L__BB350_126;
	add.s32 	%r579, %r179, %r16;
	shl.b32 	%r580, %r579, 2;
	mov.u32 	%r581, _ZZ9cuda_gemmIiLi256ELi2ELi1ELi512ELi16ELi16ELi32ELi1ELi0EEviiiPT_S1_S1_iiE3Ash;
	add.s32 	%r582, %r581, %r580;
	ld.shared.u32 	%r1042, [%r582];
$L__BB350_126:
	setp.lt.s32 	%p86, %r362, 2;
	@%p86 bra 	$L__BB350_128;
	add.s32 	%r583, %r11, 1;
	and.b32  	%r584, %r583, 15;
	add.s32 	%r585, %r179, %r584;
	shl.b32 	%r586, %r585, 2;
	mov.u32 	%r587, _ZZ9cuda_gemmIiLi256ELi2ELi1ELi512ELi16ELi16ELi32ELi1ELi0EEviiiPT_S1_S1_iiE3Ash;
	add.s32 	%r588, %r587, %r586;
	ld.shared.u32 	%r1041, [%r588];
$L__BB350_128:
	setp.lt.s32 	%p87, %r362, 3;
	@%p87 bra 	$L__BB350_130;
	add.s32 	%r589, %r11, 2;
	and.b32  	%r590, %r589, 15;
	add.s32 	%r591, %r179, %r590;
	shl.b32 	%r592, %r591, 2;
	mov.u32 	%r593, _ZZ9cuda_gemmIiLi256ELi2ELi1ELi512ELi16ELi16ELi32ELi1ELi0EEviiiPT_S1_S1_iiE3Ash;
	add.s32 	%r594, %r593, %r592;
	ld.shared.u32 	%r1040, [%r594];
$L__BB350_130:
	setp.lt.s32 	%p88, %r362, 4;
	@%p88 bra 	$L__BB350_132;
	add.s32 	%r595, %r11, 3;
	and.b32  	%r596, %r595, 15;
	add.s32 	%r597, %r179, %r596;
	shl.b32 	%r598, %r597, 2;
	mov.u32 	%r599, _ZZ9cuda_gemmIiLi256ELi2ELi1ELi512ELi16ELi16ELi32ELi1ELi0EEviiiPT_S1_S1_iiE3Ash;
	add.s32 	%r600, %r599, %r598;
	ld.shared.u32 	%r1039, [%r600];
$L__BB350_132:
	setp.lt.s32 	%p89, %r362, 5;
	@%p89 bra 	$L__BB350_134;
	add.s32 	%r601, %r11, 4;
	and.b32  	%r602, %r601, 15;
	add.s32 	%r603, %r179, %r602;
	shl.b32 	%r604, %r603, 2;
	mov.u32 	%r605, _ZZ9cuda_gemmIiLi256ELi2ELi1ELi512ELi16ELi16ELi32ELi1ELi0EEviiiPT_S1_S1_iiE3Ash;
	add.s32 	%r606, %r605, %r604;
	ld.shared.u32 	%r1038, [%r606];
$L__BB350_134:
	setp.lt.s32 	%p90, %r362, 6;
	@%p90 bra 	$L__BB350_136;
	add.s32 	%r607, %r11, 5;
	and.b32  	%r608, %r607, 15;
	add.s32 	%r609, %r179, %r608;
	shl.b32 	%r610, %r609, 2;
	mov.u32 	%r611, _ZZ9cuda_gemmIiLi256ELi2ELi1ELi512ELi16ELi16ELi32ELi1ELi0EEviiiPT_S1_S1_iiE3Ash;
	add.s32 	%r612, %r611, %r610;
	ld.shared.u32 	%r1037, [%r612];
$L__BB350_136:
	setp.lt.s32 	%p91, %r362, 7;
	@%p91 bra 	$L__BB350_138;
	add.s32 	%r613, %r11, 6;
	and.b32  	%r614, %r613, 15;
	add.s32 	%r615, %r179, %r614;
	shl.b32 	%r616, %r615, 2;
	mov.u32 	%r617, _ZZ9cuda_gemmIiLi256ELi2ELi1ELi512ELi16ELi16ELi32ELi1ELi0EEviiiPT_S1_S1_iiE3Ash;
	add.s32 	%r618, %r617, %r616;
	ld.shared.u32 	%r1036, [%r618];
$L__BB350_138:
	setp.lt.s32 	%p92, %r362, 8;
	@%p92 bra 	$L__BB350_140;
	add.s32 	%r619, %r11, 7;
	and.b32  	%r620, %r619, 15;
	add.s32 	%r621, %r179, %r620;
	shl.b32 	%r622, %r621, 2;
	mov.u32 	%r623, _ZZ9cuda_gemmIiLi256ELi2ELi1ELi512ELi16ELi16ELi32ELi1ELi0EEviiiPT_S1_S1_iiE3Ash;
	add.s32 	%r624, %r623, %r622;
	ld.shared.u32 	%r1035, [%r624];
$L__BB350_140:
	setp.lt.s32 	%p93, %r362, 9;
	@%p93 bra 	$L__BB350_142;
	xor.b32  	%r625, %r16, 8;
	add.s32 	%r626, %r179, %r625;
	shl.b32 	%r627, %r626, 2;
	mov.u32 	%r628, _ZZ9cuda_gemmIiLi256ELi2ELi1ELi512ELi16ELi16ELi32ELi1ELi0EEviiiPT_S1_S1_iiE3Ash;
	add.s32 	%r629, %r628, %r627;
	ld.shared.u32 	%r1034, [%r629];
$L__BB350_142:
	setp.lt.s32 	%p94, %r362, 10;
	@%p94 bra 	$L__BB350_144;
	add.s32 	%r630, %r11, 9;
	and.b32  	%r631, %r630, 15;
	add.s32 	%r632, %r179, %r631;
	shl.b32 	%r633, %r632, 2;
	mov.u32 	%r634, _ZZ9cuda_gemmIiLi256ELi2ELi1ELi512ELi16ELi16ELi32ELi1ELi0EEviiiPT_S1_S1_iiE3Ash;
	add.s32 	%r635, %r634, %r633;
	ld.shared.u32 	%r1033, [%r635];
$L__BB350_144:
	setp.lt.s32 	%p95, %r362, 11;
	@%p95 bra 	$L__BB350_146;
	add.s32 	%r636, %r11, 10;
	and.b32  	%r637, %r636, 15;
	add.s32 	%r638, %r179, %r637;
	shl.b32 	%r639, %r638, 2;
	mov.u32 	%r640, _ZZ9cuda_gemmIiLi256ELi2ELi1ELi512ELi16ELi16ELi32ELi1ELi0EEviiiPT_S1_S1_iiE3Ash;
	add.s32 	%r641, %r640, %r639;
	ld.shared.u32 	%r1032, [%r641];
$L__BB350_146:
	setp.lt.s32 	%p96, %r362, 12;
	@%p96 bra 	$L__BB350_148;
	add.s32 	%r642, %r11, 11;
	and.b32  	%r643, %r642, 15;
	add.s32 	%r644, %r179, %r643;
	shl.b32 	%r645, %r644, 2;
	mov.u32 	%r646, _ZZ9cuda_gemmIiLi256ELi2ELi1ELi512ELi16ELi16ELi32ELi1ELi0EEviiiPT_S1_S1_iiE3Ash;
	add.s32 	%r647, %r646, %r645;
	ld.shared.u32 	%r1031, [%r647];
$L__BB350_148:
	setp.lt.s32 	%p97, %r362, 13;
	@%p97 bra 	$L__BB350_150;
	add.s32 	%r648, %r11, 12;
	and.b32  	%r649, %r648, 15;
	add.s32 	%r650, %r179, %r649;
	shl.b32 	%r651, %r650, 2;
	mov.u32 	%r652, _ZZ9cuda_gemmIiLi256ELi2ELi1ELi512ELi16ELi16ELi32ELi1ELi0EEviiiPT_S1_S1_iiE3Ash;
	add.s32 	%r653, %r652, %r651;
	ld.shared.u32 	%r1030, [%r653];
$L__BB350_150:
	setp.lt.s32 	%p98, %r362, 14;
	@%p98 bra 	$L__BB350_152;
	add.s32 	%r654, %r11, 13;
	and.b32  	%r655, %r654, 15;
	add.s32 	%r656, %r179, %r655;
	shl.b32 	%r657, %r656, 2;
	mov.u32 	%r658, _ZZ9cuda_gemmIiLi256ELi2ELi1ELi512ELi16ELi16ELi32ELi1ELi0EEviiiPT_S1_S1_iiE3Ash;
	add.s32 	%r659, %r658, %r657;
	ld.shared.u32 	%r1029, [%r659];
$L__BB350_152:
	setp.lt.s32 	%p99, %r362, 15;
	@%p99 bra 	$L__BB350_154;
	add.s32 	%r660, %r11, 14;
	and.b32  	%r661, %r660, 15;
	add.s32 	%r662, %r179, %r661;
	shl.b32 	%r663, %r662, 2;
	mov.u32 	%r664, _ZZ9cuda_gemmIiLi256ELi2ELi1ELi512ELi16ELi16ELi32ELi1ELi0EEviiiPT_S1_S1_iiE3Ash;
	add.s32 	%r665, %r664, %r663;
	ld.shared.u32 	%r1028, [%r665];
$L__BB350_154:
	setp.lt.s32 	%p100, %r362, 16;
	@%p100 bra 	$L__BB350_156;
	add.s32 	%r666, %r11, -1;
	and.b32  	%r667, %r666, 15;
	add.s32 	%r668, %r179, %r667;
	shl.b32 	%r669, %r668, 2;
	mov.u32 	%r670, _ZZ9cuda_gemmIiLi256ELi2ELi1ELi512ELi16ELi16ELi32ELi1ELi0EEviiiPT_S1_S1_iiE3Ash;
	add.s32 	%r671, %r670, %r669;
	ld.shared.u32 	%r1027, [%r671];
$L__BB350_156:
	setp.lt.s32 	%p101, %r12, %r18;
	@%p101 bra 	$L__BB350_158;
$L__BB350_157:
	add.s32 	%r941, %r941, %r10;
	setp.lt.s32 	%p138, %r941, %r9;
	@%p138 bra 	$L__BB350_124;
	bra.uni 	$L__BB350_232;
$L__BB350_158:
	rem.s32 	%r672, %r2, %r362;
	shl.b32 	%r673, %r672, 2;
	mov.u32 	%r674, _ZZ9cuda_gemmIiLi256ELi2ELi1ELi512ELi16ELi16ELi32ELi1ELi0EEviiiPT_S1_S1_iiE11kron_fac_sh;
	add.s32 	%r213, %r674, %r673;
	mov.u32 	%r958, %r12;
$L__BB350_159:
	mad.lo.s32 	%r676, %r958, 68, %r213;
	ld.shared.u32 	%r215, [%r676];
	mov.b32 	%r960, 0;
	@%p85 bra 	$L__BB350_161;
	shfl.sync.idx.b32	%r677|%p103, %r215, %r25, %r19, -1;
	mul.lo.s32 	%r960, %r677, %r1042;
$L__BB350_161:
	@%p86 bra 	$L__BB350_163;
	shfl.sync.idx.b32	%r678|%p105, %r215, %r26, %r19, -1;
	mad.lo.s32 	%r960, %r678, %r1041, %r960;
$L__BB350_163:
	@%p87 bra 	$L__BB350_165;
	shfl.sync.idx.b32	%r679|%p107, %r215, %r27, %r19, -1;
	mad.lo.s32 	%r960, %r679, %r1040, %r960;
$L__BB350_165:
	setp.lt.s32 	%p108, %r362, 4;
	@%p108 bra 	$L__BB350_167;
	shfl.sync.idx.b32	%r680|%p109, %r215, %r28, %r19, -1;
	mad.lo.s32 	%r960, %r680, %r1039, %r960;
$L__BB350_167:
	setp.lt.s32 	%p110, %r362, 5;
	@%p110 bra 	$L__BB350_169;
	shfl.sync.idx.b32	%r681|%p111, %r215, %r29, %r19, -1;
	mad.lo.s32 	%r960, %r681, %r1038, %r960;
$L__BB350_169:
	setp.lt.s32 	%p112, %r362, 6;
	@%p112 bra 	$L__BB350_171;
	shfl.sync.idx.b32	%r682|%p113, %r215, %r30, %r19, -1;
	mad.lo.s32 	%r960, %r682, %r1037, %r960;
$L__BB350_171:
	setp.lt.s32 	%p114, %r362, 7;
	@%p114 bra 	$L__BB350_173;
	shfl.sync.idx.b32	%r683|%p115, %r215, %r31, %r19, -1;
	mad.lo.s32 	%r960, %r683, %r1036, %r960;
$L__BB350_173:
	setp.lt.s32 	%p116, %r362, 8;
	@%p116 bra 	$L__BB350_175;
	shfl.sync.idx.b32	%r684|%p117, %r215, %r32, %r19, -1;
	mad.lo.s32 	%r960, %r684, %r1035, %r960;
$L__BB350_175:
	setp.lt.s32 	%p118, %r362, 9;
	@%p118 bra 	$L__BB350_177;
	shfl.sync.idx.b32	%r685|%p119, %r215, %r33, %r19, -1;
	mad.lo.s32 	%r960, %r685, %r1034, %r960;
$L__BB350_177:
	setp.lt.s32 	%p120, %r362, 10;
	@%p120 bra 	$L__BB350_179;
	shfl.sync.idx.b32	%r686|%p121, %r215, %r34, %r19, -1;
	mad.lo.s32 	%r960, %r686, %r1033, %r960;
$L__BB350_179:
	setp.lt.s32 	%p122, %r362, 11;
	@%p122 bra 	$L__BB350_181;
	shfl.sync.idx.b32	%r687|%p123, %r215, %r35, %r19, -1;
	mad.lo.s32 	%r960, %r687, %r1032, %r960;
$L__BB350_181:
	setp.lt.s32 	%p124, %r362, 12;
	@%p124 bra 	$L__BB350_183;
	shfl.sync.idx.b32	%r688|%p125, %r215, %r36, %r19, -1;
	mad.lo.s32 	%r960, %r688, %r1031, %r960;
$L__BB350_183:
	setp.lt.s32 	%p126, %r362, 13;
	@%p126 bra 	$L__BB350_185;
	shfl.sync.idx.b32	%r689|%p127, %r215, %r37, %r19, -1;
	mad.lo.s32 	%r960, %r689, %r1030, %r960;
$L__BB350_185:
	setp.lt.s32 	%p128, %r362, 14;
	@%p128 bra 	$L__BB350_187;
	shfl.sync.idx.b32	%r690|%p129, %r215, %r38, %r19, -1;
	mad.lo.s32 	%r960, %r690, %r1029, %r960;
$L__BB350_187:
	setp.lt.s32 	%p130, %r362, 15;
	@%p130 bra 	$L__BB350_189;
	shfl.sync.idx.b32	%r691|%p131, %r215, %r39, %r19, -1;
	mad.lo.s32 	%r960, %r691, %r1028, %r960;
$L__BB350_189:
	setp.lt.s32 	%p132, %r362, 16;
	@%p132 bra 	$L__BB350_191;
	shfl.sync.idx.b32	%r692|%p133, %r215, %r40, %r19, -1;
	mad.lo.s32 	%r960, %r692, %r1027, %r960;
$L__BB350_191:
	mov.u32 	%r974, %r3;
$L__BB350_192:
	shr.u32 	%r249, %r974, 1;
	shfl.sync.down.b32	%r693|%p134, %r960, %r249, %r20, -1;
	add.s32 	%r960, %r693, %r960;
	setp.gt.u32 	%p135, %r974, 3;
	mov.u32 	%r974, %r249;
	@%p135 bra 	$L__BB350_192;
	rem.u32 	%r694, %r2, %r4;
	setp.eq.s32 	%p136, %r694, 0;
	@%p136 bra 	$L__BB350_194;
	bra.uni 	$L__BB350_195;
$L__BB350_194:
	mad.lo.s32 	%r695, %r958, %r9, %r178;
	shl.b32 	%r696, %r695, 2;
	mov.u32 	%r697, _ZZ9cuda_gemmIiLi256ELi2ELi1ELi512ELi16ELi16ELi32ELi1ELi0EEviiiPT_S1_S1_iiE3Csh;
	add.s32 	%r698, %r697, %r696;
	st.shared.u32 	[%r698], %r960;
$L__BB350_195:
	add.s32 	%r958, %r958, %r14;
	setp.lt.s32 	%p137, %r958, %r18;
	@%p137 bra 	$L__BB350_159;
	bra.uni 	$L__BB350_157;
$L__BB350_196:
	setp.lt.s32 	%p50, %r12, %r18;
	@%p50 bra 	$L__BB350_197;
	bra.uni 	$L__BB350_231;
$L__BB350_197:
	rem.u32 	%r553, %r2, %r362;
	shl.b32 	%r554, %r553, 2;
	mov.u32 	%r555, _ZZ9cuda_gemmIiLi256ELi2ELi1ELi512ELi16ELi16ELi32ELi1ELi0EEviiiPT_S1_S1_iiE11kron_fac_sh;
	add.s32 	%r272, %r555, %r554;
	mov.u32 	%r1010, %r12;
$L__BB350_198:
	mad.lo.s32 	%r557, %r1010, 68, %r272;
	ld.shared.u32 	%r306, [%r557];
	mov.b32 	%r1012, 0;
	@%p34 bra 	$L__BB350_200;
	shfl.sync.idx.b32	%r558|%p52, %r306, %r25, %r19, -1;
	mul.lo.s32 	%r1012, %r558, %r1042;
$L__BB350_200:
	@%p35 bra 	$L__BB350_202;
	shfl.sync.idx.b32	%r559|%p54, %r306, %r26, %r19, -1;
	mad.lo.s32 	%r1012, %r559, %r1041, %r1012;
$L__BB350_202:
	@%p36 bra 	$L__BB350_204;
	shfl.sync.idx.b32	%r560|%p56, %r306, %r27, %r19, -1;
	mad.lo.s32 	%r1012, %r560, %r1040, %r1012;
$L__BB350_204:
	@%p37 bra 	$L__BB350_206;
	shfl.sync.idx.b32	%r561|%p58, %r306, %r28, %r19, -1;
	mad.lo.s32 	%r1012, %r561, %r1039, %r1012;
$L__BB350_206:
	setp.lt.s32 	%p59, %r362, 5;
	@%p59 bra 	$L__BB350_208;
	shfl.sync.idx.b32	%r562|%p60, %r306, %r29, %r19, -1;
	mad.lo.s32 	%r1012, %r562, %r1038, %r1012;
$L__BB350_208:
	setp.lt.s32 	%p61, %r362, 6;
	@%p61 bra 	$L__BB350_210;
	shfl.sync.idx.b32	%r563|%p62, %r306, %r30, %r19, -1;
	mad.lo.s32 	%r1012, %r563, %r1037, %r1012;
$L__BB350_210:
	setp.lt.s32 	%p63, %r362, 7;
	@%p63 bra 	$L__BB350_212;
	shfl.sync.idx.b32	%r564|%p64, %r306, %r31, %r19, -1;
	mad.lo.s32 	%r1012, %r564, %r1036, %r1012;
$L__BB350_212:
	setp.lt.s32 	%p65, %r362, 8;
	@%p65 bra 	$L__BB350_214;
	shfl.sync.idx.b32	%r565|%p66, %r306, %r32, %r19, -1;
	mad.lo.s32 	%r1012, %r565, %r1035, %r1012;
$L__BB350_214:
	setp.lt.s32 	%p67, %r362, 9;
	@%p67 bra 	$L__BB350_216;
	shfl.sync.idx.b32	%r566|%p68, %r306, %r33, %r19, -1;
	mad.lo.s32 	%r1012, %r566, %r1034, %r1012;
$L__BB350_216:
	setp.lt.s32 	%p69, %r362, 10;
	@%p69 bra 	$L__BB350_218;
	shfl.sync.idx.b32	%r567|%p70, %r306, %r34, %r19, -1;
	mad.lo.s32 	%r1012, %r567, %r1033, %r1012;
$L__BB350_218:
	setp.lt.s32 	%p71, %r362, 11;
	@%p71 bra 	$L__BB350_220;
	shfl.sync.idx.b32	%r568|%p72, %r306, %r35, %r19, -1;
	mad.lo.s32 	%r1012, %r568, %r1032, %r1012;
$L__BB350_220:
	setp.lt.s32 	%p73, %r362, 12;
	@%p73 bra 	$L__BB350_222;
	shfl.sync.idx.b32	%r569|%p74, %r306, %r36, %r19, -1;
	mad.lo.s32 	%r1012, %r569, %r1031, %r1012;
$L__BB350_222:
	setp.lt.s32 	%p75, %r362, 13;
	@%p75 bra 	$L__BB350_224;
	shfl.sync.idx.b32	%r570|%p76, %r306, %r37, %r19, -1;
	mad.lo.s32 	%r1012, %r570, %r1030, %r1012;
$L__BB350_224:
	setp.lt.s32 	%p77, %r362, 14;
	@%p77 bra 	$L__BB350_226;
	shfl.sync.idx.b32	%r571|%p78, %r306, %r38, %r19, -1;
	mad.lo.s32 	%r1012, %r571, %r1029, %r1012;
$L__BB350_226:
	setp.lt.s32 	%p79, %r362, 15;
	@%p79 bra 	$L__BB350_228;
	shfl.sync.idx.b32	%r572|%p80, %r306, %r39, %r19, -1;
	mad.lo.s32 	%r1012, %r572, %r1028, %r1012;
$L__BB350_228:
	setp.lt.s32 	%p81, %r362, 16;
	@%p81 bra 	$L__BB350_230;
	shfl.sync.idx.b32	%r573|%p82, %r306, %r40, %r19, -1;
	mad.lo.s32 	%r1012, %r573, %r1027, %r1012;
$L__BB350_230:
	mad.lo.s32 	%r574, %r1010, %r9, %r270;
	shl.b32 	%r575, %r574, 2;
	mov.u32 	%r576, _ZZ9cuda_gemmIiLi256ELi2ELi1ELi512ELi16ELi16ELi32ELi1ELi0EEviiiPT_S1_S1_iiE3Csh;
	add.s32 	%r577, %r576, %r575;
	st.shared.u32 	[%r577], %r1012;
	add.s32 	%r1010, %r1010, %r14;
	setp.lt.s32 	%p83, %r1010, %r18;
	@%p83 bra 	$L__BB350_198;
$L__BB350_231:
	add.s32 	%r993, %r993, %r10;
	setp.lt.s32 	%p84, %r993, %r9;
	@%p84 bra 	$L__BB350_91;
$L__BB350_232:
	bar.sync 	0;
	mov.u32 	%r1043, %r1;
	@%p21 bra 	$L__BB350_236;
	setp.eq.s16 	%p191, %rs2, 3;
	shl.b32 	%r820, %r868, 9;
	or.b32  	%r821, %r820, %r1;
	shl.b32 	%r822, %r1, 2;
	mov.u32 	%r823, _ZZ9cuda_gemmIiLi256ELi2ELi1ELi512ELi16ELi16ELi32ELi1ELi0EEviiiPT_S1_S1_iiE3Csh;
	add.s32 	%r824, %r823, %r822;
	ld.shared.u32 	%r825, [%r824];
	mul.wide.s32 	%rd28, %r821, 4;
	add.s64 	%rd9, %rd2, %rd28;
	st.global.u32 	[%rd9], %r825;
	mov.u32 	%r1043, %r21;
	@%p191 bra 	$L__BB350_236;
	setp.eq.s16 	%p192, %rs2, 0;
	add.s32 	%r829, %r824, %r22;
	ld.shared.u32 	%r830, [%r829];
	cvt.u64.u32 	%rd29, %r22;
	add.s64 	%rd10, %rd9, %rd29;
	st.global.u32 	[%rd10], %r830;
	mov.u32 	%r1043, %r23;
	@%p192 bra 	$L__BB350_236;
	mov.u32 	%r832, _ZZ9cuda_gemmIiLi256ELi2ELi1ELi512ELi16ELi16ELi32ELi1ELi0EEviiiPT_S1_S1_iiE3Csh;
	add.s32 	%r833, %r832, %r822;
	add.s32 	%r834, %r833, %r22;
	add.s32 	%r835, %r834, %r22;
	ld.shared.u32 	%r836, [%r835];
	add.s64 	%rd31, %rd10, %rd29;
	st.global.u32 	[%rd31], %r836;
	mov.u32 	%r1043, %r24;
$L__BB350_236:
	@%p24 bra 	$L__BB350_238;
$L__BB350_237:
	shl.b32 	%r837, %r868, 9;
	add.s32 	%r838, %r837, %r1043;
	shl.b32 	%r839, %r1043, 2;
	mov.u32 	%r840, _ZZ9cuda_gemmIiLi256ELi2ELi1ELi512ELi16ELi16ELi32ELi1ELi0EEviiiPT_S1_S1_iiE3Csh;
	add.s32 	%r841, %r840, %r839;
	ld.shared.u32 	%r842, [%r841];
	mul.wide.s32 	%rd32, %r838, 4;
	add.s64 	%rd33, %rd2, %rd32;
	st.global.u32 	[%rd33], %r842;
	add.s32 	%r843, %r841, %r22;
	ld.shared.u32 	%r844, [%r843];
	add.s64 	%rd35, %rd33, %rd34;
	st.global.u32 	[%rd35], %r844;
	add.s32 	%r845, %r843, %r22;
	ld.shared.u32 	%r846, [%r845];
	add.s64 	%rd36, %rd35, %rd34;
	st.global.u32 	[%rd36], %r846;
	add.s32 	%r847, %r845, %r22;
	ld.shared.u32 	%r848, [%r847];
	add.s64 	%rd37, %rd36, %rd34;
	st.global.u32 	[%rd37], %r848;
	add.s32 	%r1043, %r22, %r1043;
	setp.lt.u32 	%p194, %r1043, 512;
	@%p194 bra 	$L__BB350_237;
$L__BB350_238:
	mov.u32 	%r849, %nctaid.y;
	add.s32 	%r868, %r868, %r849;
	shl.b32 	%r850, %r849, 1;
	setp.lt.u32 	%p195, %r868, %r850;
	@%p195 bra 	$L__BB350_5;
$L__BB350_239:
	ret;

}
	// .globl	_Z9cuda_gemmIiLi256ELi2ELi1ELi512ELi16ELi16ELi32ELi1ELi1EEviiiPT_S1_S1_ii
.visible .entry _Z9cuda_gemmIiLi256ELi2ELi1ELi512ELi16ELi16ELi32ELi1ELi1EEviiiPT_S1_S1_ii(
	.param .u32 _Z9cuda_gemmIiLi256ELi2ELi1ELi512ELi16ELi16ELi32ELi1ELi1EEviiiPT_S1_S1_ii_param_0,
	.param .u32 _Z9cuda_gemmIiLi256ELi2ELi1ELi512ELi16ELi16ELi32ELi1ELi1EEviiiPT_S1_S1_ii_param_1,
	.param .u32 _Z9cuda_gemmIiLi256ELi2ELi1ELi512ELi16ELi16ELi32ELi1ELi1EEviiiPT_S1_S1_ii_param_2,
	.param .u64 .ptr .align 1 _Z9cuda_gemmIiLi256ELi2ELi1ELi512ELi16ELi16ELi32ELi1ELi1EEviiiPT_S1_S1_ii_param_3,
	.param .u64 .ptr .align 1 _Z9cuda_gemmIiLi256ELi2ELi1ELi512ELi16ELi16ELi32ELi1ELi1EEviiiPT_S1_S1_ii_param_4,
	.param .u64 .ptr .align 1 _Z9cuda_gemmIiLi256ELi2ELi1ELi512ELi16ELi16ELi32ELi1ELi1EEviiiPT_S1_S1_ii_param_5,
	.param .u32 _Z9cuda_gemmIiLi256ELi2ELi1ELi512ELi16ELi16ELi32ELi1ELi1EEviiiPT_S1_S1_ii_param_6,
	.param .u32 _Z9cuda_gemmIiLi256ELi2ELi1ELi512ELi16ELi16ELi32ELi1ELi1EEviiiPT_S1_S1_ii_param_7
)
.maxntid 256
{
	.reg .pred 	%p<40>;
	.reg .b16 	%rs<6>;
	.reg .b32 	%r<290>;
	.reg .b64 	%rd<46>;
	// demoted variable
	.shared .align 128 .b8 _ZZ9cuda_gemmIiLi256ELi2ELi1ELi512ELi16ELi16ELi32ELi1ELi1EEviiiPT_S1_S1_iiE11kron_fac_sh[1088];
	// demoted variable
	.shared .align 128 .b8 _ZZ9cuda_gemmIiLi256ELi2ELi1ELi512ELi16ELi16ELi32ELi1ELi1EEviiiPT_S1_S1_iiE3Ash[2048];
	// demoted variable
	.shared .align 128 .b8 _ZZ9cuda_gemmIiLi256ELi2ELi1ELi512ELi16ELi16ELi32ELi1ELi1EEviiiPT_S1_S1_iiE3Csh[2048];
	ld.param.u64 	%rd11, [_Z9cuda_gemmIiLi256ELi2ELi1ELi512ELi16ELi16ELi32ELi1ELi1EEviiiPT_S1_S1_ii_param_3];
	ld.param.u64 	%rd12, [_Z9cuda_gemmIiLi256ELi2ELi1ELi512ELi16ELi16ELi32ELi1ELi1EEviiiPT_S1_S1_ii_param_4];
	ld.param.u64 	%rd13, [_Z9cuda_gemmIiLi256ELi2ELi1ELi512ELi16ELi16ELi32ELi1ELi1EEviiiPT_S1_S1_ii_param_5];
	cvta.to.global.u64 	%rd1, %rd12;
	cvta.to.global.u64 	%rd2, %rd11;
	cvta.to.global.u64 	%rd3, %rd13;
	mov.u32 	%r1, %tid.x;
	mov.u32 	%r2, %ntid.x;
	add.s32 	%r3, %r1, %r2;
	max.u32 	%r94, %r3, 256;
	setp.lt.u32 	%p1, %r3, 256;
	selp.u32 	%r95, 1, 0, %p1;
	add.s32 	%r96, %r3, %r95;
	sub.s32 	%r97, %r94, %r96;
	div.u32 	%r98, %r97, %r2;
	add.s32 	%r4, %r98, %r95;
	and.b32  	%r99, %r4, 3;
	setp.eq.s32 	%p2, %r99, 3;
	mov.u32 	%r278, %r1;
	@%p2 bra 	$L__BB351_3;
	add.s32 	%r101, %r4, 1;
	and.b32  	%r5, %r101, 3;
	mov.b32 	%r277, 0;
	mov.u32 	%r278, %r1;
$L__BB351_2:
	.pragma "nounroll";
	mul.wide.u32 	%rd14, %r278, 4;
	add.s64 	%rd15, %rd1, %rd14;
	ld.global.u32 	%r102, [%rd15];
	and.b32  	%r103, %r278, 15;
	mov.u32 	%r104, _ZZ9cuda_gemmIiLi256ELi2ELi1ELi512ELi16ELi16ELi32ELi1ELi1EEviiiPT_S1_S1_iiE11kron_fac_sh;
	mad.lo.s32 	%r105, %r103, 68, %r104;
	shr.u32 	%r106, %r278, 2;
	and.b32  	%r107, %r106, 1073741820;
	add.s32 	%r108, %r105, %r107;
	st.shared.u32 	[%r108], %r102;
	add.s32 	%r278, %r278, %r2;
	add.s32 	%r277, %r277, 1;
	setp.ne.s32 	%p3, %r277, %r5;
	@%p3 bra 	$L__BB351_2;
$L__BB351_3:
	setp.lt.u32 	%p4, %r4, 3;
	@%p4 bra 	$L__BB351_6;
	mov.u32 	%r111, _ZZ9cuda_gemmIiLi256ELi2ELi1ELi512ELi16ELi16ELi32ELi1ELi1EEviiiPT_S1_S1_iiE11kron_fac_sh;
$L__BB351_5:
	mul.wide.u32 	%rd16, %r278, 4;
	add.s64 	%rd17, %rd1, %rd16;
	ld.global.u32 	%r109, [%rd17];
	and.b32  	%r110, %r278, 15;
	mad.lo.s32 	%r112, %r110, 68, %r111;
	shr.u32 	%r113, %r278, 2;
	and.b32  	%r114, %r113, 1073741820;
	add.s32 	%r115, %r112, %r114;
	st.shared.u32 	[%r115], %r109;
	add.s32 	%r116, %r278, %r2;
	mul.wide.u32 	%rd18, %r116, 4;
	add.s64 	%rd19, %rd1, %rd18;
	ld.global.u32 	%r117, [%rd19];
	and.b32  	%r118, %r116, 15;
	mad.lo.s32 	%r119, %r118, 68, %r111;
	shr.u32 	%r120, %r116, 2;
	and.b32  	%r121, %r120, 1073741820;
	add.s32 	%r122, %r119, %r121;
	st.shared.u32 	[%r122], %r117;
	add.s32 	%r123, %r116, %r2;
	mul.wide.u32 	%rd20, %r123, 4;
	add.s64 	%rd21, %rd1, %rd20;
	ld.global.u32 	%r124, [%rd21];
	and.b32  	%r125, %r123, 15;
	mad.lo.s32 	%r126, %r125, 68, %r111;
	shr.u32 	%r127, %r123, 2;
	and.b32  	%r128, %r127, 1073741820;
	add.s32 	%r129, %r126, %r128;
	st.shared.u32 	[%r129], %r124;
	add.s32 	%r130, %r123, %r2;
	mul.wide.u32 	%rd22, %r130, 4;
	add.s64 	%rd23, %rd1, %rd22;
	ld.global.u32 	%r131, [%rd23];
	and.b32  	%r132, %r130, 15;
	mad.lo.s32 	%r133, %r132, 68, %r111;
	shr.u32 	%r134, %r130, 2;
	and.b32  	%r135, %r134, 1073741820;
	add.s32 	%r136, %r133, %r135;
	st.shared.u32 	[%r136], %r131;
	add.s32 	%r278, %r130, %r2;
	setp.lt.u32 	%p5, %r278, 256;
	@%p5 bra 	$L__BB351_5;
$L__BB351_6:
	and.b32  	%r13, %r1, 31;
	mov.u32 	%r280, %ctaid.y;
	mov.u32 	%r15, %nctaid.y;
	shl.b32 	%r16, %r15, 1;
	setp.ge.u32 	%p6, %r280, %r16;
	@%p6 bra 	$L__BB351_30;
	shl.b32 	%r137, %r13, 4;
	and.b32  	%r17, %r1, 15;
	shl.b32 	%r138, %r1, 2;
	and.b32  	%r139, %r138, 60;
	mov.u32 	%r140, _ZZ9cuda_gemmIiLi256ELi2ELi1ELi512ELi16ELi16ELi32ELi1ELi1EEviiiPT_S1_S1_iiE11kron_fac_sh;
	add.s32 	%r18, %r140, %r139;
	cvt.u16.u32 	%rs3, %r3;
	sub.s16 	%rs4, 511, %rs3;
	cvt.u16.u32 	%rs5, %r2;
	div.u16 	%rs1, %rs4, %rs5;
	and.b16  	%rs2, %rs1, 3;
	mov.u32 	%r141, _ZZ9cuda_gemmIiLi256ELi2ELi1ELi512ELi16ELi16ELi32ELi1ELi1EEviiiPT_S1_S1_iiE3Ash;
	add.s32 	%r19, %r141, %r138;
	shl.b32 	%r20, %r2, 2;
	add.s32 	%r21, %r19, %r20;
	add.s32 	%r22, %r3, %r2;
	add.s32 	%r23, %r22, %r2;
	mov.u32 	%r142, _ZZ9cuda_gemmIiLi256ELi2ELi1ELi512ELi16ELi16ELi32ELi1ELi1EEviiiPT_S1_S1_iiE3Csh;
	add.s32 	%r24, %r142, %r138;
	add.s32 	%r25, %r24, %r20;
	add.s32 	%r26, %r25, %r20;
	or.b32  	%r143, %r137, %r17;
	shl.b32 	%r144, %r143, 2;
	add.s32 	%r27, %r141, %r144;
	add.s32 	%r145, %r1, 1;
	and.b32  	%r28, %r145, 15;
	or.b32  	%r146, %r137, %r28;
	shl.b32 	%r147, %r146, 2;
	add.s32 	%r29, %r141, %r147;
	add.s32 	%r148, %r1, 2;
	and.b32  	%r30, %r148, 15;
	add.s32 	%r149, %r1, 3;
	and.b32  	%r31, %r149, 15;
	or.b32  	%r150, %r137, %r31;
	shl.b32 	%r151, %r150, 2;
	add.s32 	%r32, %r141, %r151;
	add.s32 	%r152, %r1, 4;
	and.b32  	%r33, %r152, 15;
	or.b32  	%r153, %r137, %r33;
	shl.b32 	%r154, %r153, 2;
	add.s32 	%r34, %r141, %r154;
	add.s32 	%r155, %r1, 5;
	and.b32  	%r35, %r155, 15;
	or.b32  	%r156, %r137, %r35;
	shl.b32 	%r157, %r156, 2;
	add.s32 	%r36, %r141, %r157;
	add.s32 	%r158, %r1, 6;
	and.b32  	%r37, %r158, 15;
	add.s32 	%r159, %r1, 7;
	and.b32  	%r38, %r159, 15;
	xor.b32  	%r39, %r17, 8;
	add.s32 	%r160, %r1, 9;
	and.b32  	%r40, %r160, 15;
	add.s32 	%r161, %r1, 10;
	and.b32  	%r41, %r161, 15;
	or.b32  	%r162, %r137, %r41;
	shl.b32 	%r163, %r162, 2;
	add.s32 	%r42, %r141, %r163;
	add.s32 	%r164, %r1, 11;
	and.b32  	%r43, %r164, 15;
	or.b32  	%r165, %r137, %r43;
	shl.b32 	%r166, %r165, 2;
	add.s32 	%r44, %r141, %r166;
	add.s32 	%r167, %r1, 12;
	and.b32  	%r45, %r167, 15;
	or.b32  	%r168, %r137, %r45;
	shl.b32 	%r169, %r168, 2;
	add.s32 	%r46, %r141, %r169;
	add.s32 	%r170, %r1, 13;
	and.b32  	%r47, %r170, 15;
	or.b32  	%r171, %r137, %r47;
	shl.b32 	%r172, %r171, 2;
	add.s32 	%r48, %r141, %r172;
	add.s32 	%r173, %r1, 14;
	and.b32  	%r49, %r173, 15;
	or.b32  	%r174, %r137, %r49;
	shl.b32 	%r175, %r174, 2;
	add.s32 	%r50, %r141, %r175;
	add.s32 	%r176, %r1, -1;
	and.b32  	%r51, %r176, 15;
	or.b32  	%r177, %r137, %r51;
	shl.b32 	%r178, %r177, 2;
	add.s32 	%r52, %r141, %r178;
	shl.b32 	%r53, %r2, 4;
	shl.b32 	%r54, %r2, 3;
	mul.lo.s32 	%r55, %r2, 12;
	mul.wide.u32 	%rd24, %r2, 4;
	add.s64 	%rd4, %rd2, %rd24;
	mul.wide.u32 	%rd25, %r2, 8;
	add.s64 	%rd5, %rd2, %rd25;
	mul.wide.u32 	%rd26, %r2, 12;
	add.s64 	%rd6, %rd2, %rd26;
	shr.u32 	%r56, %r2, 5;
	cvt.u64.u32 	%rd42, %r20;
$L__BB351_8:
	setp.eq.s16 	%p7, %rs2, 2;
	shl.b32 	%r58, %r280, 9;
	mov.u32 	%r281, %r1;
	@%p7 bra 	$L__BB351_12;
	setp.eq.s16 	%p8, %rs2, 3;
	add.s32 	%r179, %r58, %r1;
	mul.wide.s32 	%rd27, %r179, 4;
	add.s64 	%rd7, %rd2, %rd27;
	ld.global.u32 	%r180, [%rd7];
	st.shared.u32 	[%r19], %r180;
	mov.u32 	%r281, %r3;
	@%p8 bra 	$L__BB351_12;
	setp.eq.s16 	%p9, %rs2, 0;
	cvt.u64.u32 	%rd28, %r20;
	add.s64 	%rd8, %rd7, %rd28;
	ld.global.u32 	%r181, [%rd8];
	st.shared.u32 	[%r21], %r181;
	mov.u32 	%r281, %r22;
	@%p9 bra 	$L__BB351_12;
	add.s64 	%rd30, %rd8, %rd28;
	ld.global.u32 	%r182, [%rd30];
	add.s32 	%r183, %r21, %r20;
	st.shared.u32 	[%r183], %r182;
	mov.u32 	%r281, %r23;
$L__BB351_12:
	setp.lt.u16 	%p10, %rs1, 2;
	@%p10 bra 	$L__BB351_15;
	shl.b32 	%r184, %r281, 2;
	mov.u32 	%r185, _ZZ9cuda_gemmIiLi256ELi2ELi1ELi512ELi16ELi16ELi32ELi1ELi1EEviiiPT_S1_S1_iiE3Ash;
	add.s32 	%r283, %r185, %r184;
	add.s32 	%r282, %r281, %r58;
$L__BB351_14:
	mul.wide.s32 	%rd31, %r282, 4;
	add.s64 	%rd32, %rd4, %rd31;
	add.s64 	%rd33, %rd5, %rd31;
	add.s64 	%rd34, %rd6, %rd31;
	add.s64 	%rd35, %rd2, %rd31;
	ld.global.u32 	%r186, [%rd35];
	st.shared.u32 	[%r283], %r186;
	ld.global.u32 	%r187, [%rd32];
	add.s32 	%r188, %r283, %r20;
	st.shared.u32 	[%r188], %r187;
	ld.global.u32 	%r189, [%rd33];
	add.s32 	%r190, %r283, %r54;
	st.shared.u32 	[%r190], %r189;
	ld.global.u32 	%r191, [%rd34];
	add.s32 	%r192, %r283, %r55;
	st.shared.u32 	[%r192], %r191;
	add.s32 	%r281, %r281, %r20;
	add.s32 	%r283, %r283, %r53;
	add.s32 	%r282, %r282, %r20;
	setp.lt.u32 	%p11, %r281, 512;
	@%p11 bra 	$L__BB351_14;
$L__BB351_15:
	setp.eq.s16 	%p12, %rs2, 2;
	mov.u32 	%r285, %r1;
	@%p12 bra 	$L__BB351_19;
	setp.eq.s16 	%p13, %rs2, 3;
	mov.b32 	%r193, 0;
	st.shared.u32 	[%r24], %r193;
	mov.u32 	%r285, %r3;
	@%p13 bra 	$L__BB351_19;
	setp.eq.s16 	%p14, %rs2, 0;
	mov.b32 	%r194, 0;
	st.shared.u32 	[%r25], %r194;
	mov.u32 	%r285, %r22;
	@%p14 bra 	$L__BB351_19;
	mov.b32 	%r195, 0;
	st.shared.u32 	[%r26], %r195;
	mov.u32 	%r285, %r23;
$L__BB351_19:
	setp.lt.u16 	%p15, %rs1, 2;
	@%p15 bra 	$L__BB351_21;
$L__BB351_20:
	shl.b32 	%r196, %r285, 2;
	mov.u32 	%r197, _ZZ9cuda_gemmIiLi256ELi2ELi1ELi512ELi16ELi16ELi32ELi1ELi1EEviiiPT_S1_S1_iiE3Csh;
	add.s32 	%r198, %r197, %r196;
	mov.b32 	%r199, 0;
	st.shared.u32 	[%r198], %r199;
	add.s32 	%r200, %r198, %r20;
	st.shared.u32 	[%r200], %r199;
	add.s32 	%r201, %r200, %r20;
	st.shared.u32 	[%r201], %r199;
	add.s32 	%r202, %r201, %r20;
	st.shared.u32 	[%r202], %r199;
	add.s32 	%r285, %r20, %r285;
	setp.lt.u32 	%p16, %r285, 512;
	@%p16 bra 	$L__BB351_20;
$L__BB351_21:
	shr.u32 	%r287, %r1, 5;
	bar.sync 	0;
	ld.shared.u32 	%r72, [%r27];
	ld.shared.u32 	%r73, [%r29];
	shl.b32 	%r203, %r13, 4;
	or.b32  	%r204, %r203, %r30;
	shl.b32 	%r205, %r204, 2;
	mov.u32 	%r206, _ZZ9cuda_gemmIiLi256ELi2ELi1ELi512ELi16ELi16ELi32ELi1ELi1EEviiiPT_S1_S1_iiE3Ash;
	add.s32 	%r207, %r206, %r205;
	ld.shared.u32 	%r74, [%r207];
	ld.shared.u32 	%r75, [%r32];
	ld.shared.u32 	%r76, [%r34];
	ld.shared.u32 	%r77, [%r36];
	or.b32  	%r208, %r203, %r37;
	shl.b32 	%r209, %r208, 2;
	add.s32 	%r210, %r206, %r209;
	ld.shared.u32 	%r78, [%r210];
	or.b32  	%r211, %r203, %r38;
	shl.b32 	%r212, %r211, 2;
	add.s32 	%r213, %r206, %r212;
	ld.shared.u32 	%r79, [%r213];
	or.b32  	%r214, %r203, %r39;
	shl.b32 	%r215, %r214, 2;
	add.s32 	%r216, %r206, %r215;
	ld.shared.u32 	%r80, [%r216];
	or.b32  	%r217, %r203, %r40;
	shl.b32 	%r218, %r217, 2;
	add.s32 	%r219, %r206, %r218;
	ld.shared.u32 	%r81, [%r219];
	ld.shared.u32 	%r82, [%r42];
	ld.shared.u32 	%r83, [%r44];
	ld.shared.u32 	%r84, [%r46];
	ld.shared.u32 	%r85, [%r48];
	ld.shared.u32 	%r86, [%r50];
	ld.shared.u32 	%r87, [%r52];
$L__BB351_22:
	mad.lo.s32 	%r220, %r287, 68, %r18;
	ld.shared.u32 	%r221, [%r220];
	shfl.sync.idx.b32	%r222|%p17, %r221, %r17, 4127, -1;
	mul.lo.s32 	%r223, %r222, %r72;
	shfl.sync.idx.b32	%r224|%p18, %r221, %r28, 4127, -1;
	mad.lo.s32 	%r225, %r224, %r73, %r223;
	shfl.sync.idx.b32	%r226|%p19, %r221, %r30, 4127, -1;
	mad.lo.s32 	%r227, %r226, %r74, %r225;
	shfl.sync.idx.b32	%r228|%p20, %r221, %r31, 4127, -1;
	mad.lo.s32 	%r229, %r228, %r75, %r227;
	shfl.sync.idx.b32	%r230|%p21, %r221, %r33, 4127, -1;
	mad.lo.s32 	%r231, %r230, %r76, %r229;
	shfl.sync.idx.b32	%r232|%p22, %r221, %r35, 4127, -1;
	mad.lo.s32 	%r233, %r232, %r77, %r231;
	shfl.sync.idx.b32	%r234|%p23, %r221, %r37, 4127, -1;
	mad.lo.s32 	%r235, %r234, %r78, %r233;
	shfl.sync.idx.b32	%r236|%p24, %r221, %r38, 4127, -1;
	mad.lo.s32 	%r237, %r236, %r79, %r235;
	shfl.sync.idx.b32	%r238|%p25, %r221, %r39, 4127, -1;
	mad.lo.s32 	%r239, %r238, %r80, %r237;
	shfl.sync.idx.b32	%r240|%p26, %r221, %r40, 4127, -1;
	mad.lo.s32 	%r241, %r240, %r81, %r239;
	shfl.sync.idx.b32	%r242|%p27, %r221, %r41, 4127, -1;
	mad.lo.s32 	%r243, %r242, %r82, %r241;
	shfl.sync.idx.b32	%r244|%p28, %r221, %r43, 4127, -1;
	mad.lo.s32 	%r245, %r244, %r83, %r243;
	shfl.sync.idx.b32	%r246|%p29, %r221, %r45, 4127, -1;
	mad.lo.s32 	%r247, %r246, %r84, %r245;
	shfl.sync.idx.b32	%r248|%p30, %r221, %r47, 4127, -1;
	mad.lo.s32 	%r249, %r248, %r85, %r247;
	shfl.sync.idx.b32	%r250|%p31, %r221, %r49, 4127, -1;
	mad.lo.s32 	%r251, %r250, %r86, %r249;
	shfl.sync.idx.b32	%r252|%p32, %r221, %r51, 4127, -1;
	mad.lo.s32 	%r253, %r252, %r87, %r251;
	shl.b32 	%r254, %r13, 2;
	shl.b32 	%r255, %r287, 7;
	or.b32  	%r256, %r255, %r254;
	mov.u32 	%r257, _ZZ9cuda_gemmIiLi256ELi2ELi1ELi512ELi16ELi16ELi32ELi1ELi1EEviiiPT_S1_S1_iiE3Csh;
	add.s32 	%r258, %r257, %r256;
	ld.shared.u32 	%r259, [%r258];
	add.s32 	%r260, %r259, %r253;
	st.shared.u32 	[%r258], %r260;
	add.s32 	%r287, %r287, %r56;
	setp.lt.u32 	%p33, %r287, 16;
	@%p33 bra 	$L__BB351_22;
	setp.eq.s16 	%p34, %rs2, 2;
	bar.sync 	0;
	mov.u32 	%r288, %r1;
	@%p34 bra 	$L__BB351_27;
	setp.eq.s16 	%p35, %rs2, 3;
	add.s32 	%r261, %r58, %r1;
	ld.shared.u32 	%r262, [%r24];
	mul.wide.s32 	%rd36, %r261, 4;
	add.s64 	%rd9, %rd3, %rd36;
	st.global.u32 	[%rd9], %r262;
	mov.u32 	%r288, %r3;
	@%p35 bra 	$L__BB351_27;
	setp.eq.s16 	%p36, %rs2, 0;
	ld.shared.u32 	%r263, [%r25];
	cvt.u64.u32 	%rd37, %r20;
	add.s64 	%rd10, %rd9, %rd37;
	st.global.u32 	[%rd10], %r263;
	mov.u32 	%r288, %r22;
	@%p36 bra 	$L__BB351_27;
	ld.shared.u32 	%r264, [%r26];
	add.s64 	%rd39, %rd10, %rd37;
	st.global.u32 	[%rd39], %r264;
	mov.u32 	%r288, %r23;
$L__BB351_27:
	setp.lt.u16 	%p37, %rs1, 2;
	@%p37 bra 	$L__BB351_29;
$L__BB351_28:
	add.s32 	%r265, %r58, %r288;
	shl.b32 	%r266, %r288, 2;
	add.s32 	%r268, %r257, %r266;
	ld.shared.u32 	%r269, [%r268];
	mul.wide.s32 	%rd40, %r265, 4;
	add.s64 	%rd41, %rd3, %rd40;
	st.global.u32 	[%rd41], %r269;
	add.s32 	%r270, %r268, %r20;
	ld.shared.u32 	%r271, [%r270];
	add.s64 	%rd43, %rd41, %rd42;
	st.global.u32 	[%rd43], %r271;
	add.s32 	%r272, %r270, %r20;
	ld.shared.u32 	%r273, [%r272];
	add.s64 	%rd44, %rd43, %rd42;
	st.global.u32 	[%rd44], %r273;
	add.s32 	%r274, %r272, %r20;
	ld.shared.u32 	%r275, [%r274];
	add.s64 	%rd45, %rd44, %rd42;
	st.global.u32 	[%rd45], %r275;
	add.s32 	%r288, %r20, %r288;
	setp.lt.u32 	%p38, %r288, 512;
	@%p38 bra 	$L__BB351_28;
$L__BB351_29:
	add.s32 	%r280, %r280, %r15;
	setp.lt.u32 	%p39, %r280, %r16;
	@%p39 bra 	$L__BB351_8;
$L__BB351_30:
	ret;

}
	// .globl	_Z9cuda_gemmIiLi256ELi2ELi1ELi512ELi32ELi32ELi32ELi0ELi0EEviiiPT_S1_S1_ii
.visible .entry _Z9cuda_gemmIiLi256ELi2ELi1ELi512ELi32ELi32ELi32ELi0ELi0EEviiiPT_S1_S1_ii(
	.param .u32 _Z9cuda_gemmIiLi256ELi2ELi1ELi512ELi32ELi32ELi32ELi0ELi0EEviiiPT_S1_S1_ii_param_0,
	.param .u32 _Z9cuda_gemmIiLi256ELi2ELi1ELi512ELi32ELi32ELi32ELi0ELi0EEviiiPT_S1_S1_ii_param_1,
	.param .u32 _Z9cuda_gemmIiLi256ELi2ELi1ELi512ELi32ELi32ELi32ELi0ELi0EEviiiPT_S1_S1_ii_param_2,
	.param .u64 .ptr .align 1 _Z9cuda_gemmIiLi256ELi2ELi1ELi512ELi32ELi32ELi32ELi0ELi0EEviiiPT_S1_S1_ii_param_3,
	.param .u64 .ptr .align 1 _Z9cuda_gemmIiLi256ELi2ELi1ELi512ELi32ELi32ELi32ELi0ELi0EEviiiPT_S1_S1_ii_param_4,
	.param .u64 .ptr .align 1 _Z9cuda_gemmIiLi256ELi2ELi1ELi512ELi32ELi32ELi32ELi0ELi0EEviiiPT_S1_S1_ii_param_5,
	.param .u32 _Z9cuda_gemmIiLi256ELi2ELi1ELi512ELi32ELi32ELi32ELi0ELi0EEviiiPT_S1_S1_ii_param_6,
	.param .u32 _Z9cuda_gemmIiLi256ELi2ELi1ELi512ELi32ELi32ELi32ELi0ELi0EEviiiPT_S1_S1_ii_param_7
)
.maxntid 256
{
	.reg .pred 	%p<196>;
	.reg .b16 	%rs<6>;
	.reg .b32 	%r<1062>;
	.reg .b64 	%rd<37>;
	// demoted variable
	.shared .align 128 .b8 _ZZ9cuda_gemmIiLi256ELi2ELi1ELi512ELi32ELi32ELi32ELi0ELi0EEviiiPT_S1_S1_iiE11kron_fac_sh[4224];
	// demoted variable
	.shared .align 128 .b8 _ZZ9cuda_gemmIiLi256ELi2ELi1ELi512ELi32ELi32ELi32ELi0ELi0EEviiiPT_S1_S1_iiE3Ash[2048];
	// demoted variable
	.shared .align 128 .b8 _ZZ9cuda_gemmIiLi256ELi2ELi1ELi512ELi32ELi32ELi32ELi0ELi0EEviiiPT_S1_S1_iiE3Csh[2048];
	ld.param.u32 	%r372, [_Z9cuda_gemmIiLi256ELi2ELi1ELi512ELi32ELi32ELi32ELi0ELi0EEviiiPT_S1_S1_ii_param_2];
	ld.param.u64 	%rd7, [_Z9cuda_gemmIiLi256ELi2ELi1ELi512ELi32ELi32ELi32ELi0ELi0EEviiiPT_S1_S1_ii_param_3];
	ld.param.u64 	%rd6, [_Z9cuda_gemmIiLi256ELi2ELi1ELi512ELi32ELi32ELi32ELi0ELi0EEviiiPT_S1_S1_ii_param_4];
	ld.param.u64 	%rd8, [_Z9cuda_gemmIiLi256ELi2ELi1ELi512ELi32ELi32ELi32ELi0ELi0EEviiiPT_S1_S1_ii_param_5];
	ld.param.u32 	%r373, [_Z9cuda_gemmIiLi256ELi2ELi1ELi512ELi32ELi32ELi32ELi0ELi0EEviiiPT_S1_S1_ii_param_6];
	ld.param.u32 	%r374, [_Z9cuda_gemmIiLi256ELi2ELi1ELi512ELi32ELi32ELi32ELi0ELi0EEviiiPT_S1_S1_ii_param_7];
	cvta.to.global.u64 	%rd1, %rd7;
	cvta.to.global.u64 	%rd2, %rd8;
	mov.u32 	%r1, %tid.x;
	and.b32  	%r2, %r1, 31;
	setp.lt.s32 	%p1, %r374, 16;
	shr.u32 	%r3, %r374, 4;
	selp.b32 	%r4, 1, %r3, %p1;
	mul.lo.s32 	%r5, %r374, %r373;
	setp.ge.u32 	%p2, %r1, %r5;
	@%p2 bra 	$L__BB352_3;
	mov.u32 	%r6, %ntid.x;
	cvta.to.global.u64 	%rd3, %rd6;
	mov.u32 	%r868, %r1;
$L__BB352_2:
	mul.wide.u32 	%rd9, %r868, 4;
	add.s64 	%rd10, %rd3, %rd9;
	ld.global.u32 	%r375, [%rd10];
	rem.u32 	%r376, %r868, %r373;
	mov.u32 	%r377, _ZZ9cuda_gemmIiLi256ELi2ELi1ELi512ELi32ELi32ELi32ELi0ELi0EEviiiPT_S1_S1_iiE11kron_fac_sh;
	mad.lo.s32 	%r378, %r376, 132, %r377;
	div.u32 	%r379, %r868, %r374;
	shl.b32 	%r380, %r379, 2;
	add.s32 	%r381, %r378, %r380;
	st.shared.u32 	[%r381], %r375;
	add.s32 	%r868, %r868, %r6;
	setp.lt.u32 	%p3, %r868, %r5;
	@%p3 bra 	$L__BB352_2;
$L__BB352_3:
	div.s32 	%r9, 512, %r374;
	mul.lo.s32 	%r382, %r9, %r4;
	min.s32 	%r10, %r382, 256;
	div.u32 	%r12, %r1, %r10;
	mul.lo.s32 	%r383, %r12, %r10;
	sub.s32 	%r384, %r1, %r383;
	div.u32 	%r11, %r384, %r4;
	mov.u32 	%r13, %ntid.x;
	div.u32 	%r14, %r13, %r10;
	mov.u32 	%r885, %ctaid.y;
	mov.u32 	%r385, %nctaid.y;
	shl.b32 	%r386, %r385, 1;
	setp.ge.u32 	%p4, %r885, %r386;
	@%p4 bra 	$L__BB352_239;
	mov.u32 	%r388, %ctaid.x;
	shl.b32 	%r16, %r388, 9;
	and.b32  	%r17, %r11, 15;
	rem.u32 	%r389, %r1, %r4;
	shl.b32 	%r18, %r389, 4;
	min.s32 	%r19, %r373, 32;
	shl.b32 	%r390, %r374, 8;
	sub.s32 	%r20, 8223, %r390;
	shl.b32 	%r391, %r4, 8;
	sub.s32 	%r21, 8223, %r391;
	add.s32 	%r22, %r1, %r13;
	cvt.u16.u32 	%rs3, %r22;
	sub.s16 	%rs4, 511, %rs3;
	cvt.u16.u32 	%rs5, %r13;
	div.u16 	%rs1, %rs4, %rs5;
	and.b16  	%rs2, %rs1, 3;
	shl.b32 	%r23, %r13, 2;
	add.s32 	%r24, %r22, %r13;
	add.s32 	%r392, %r11, 1;
	and.b32  	%r25, %r392, 15;
	add.s32 	%r393, %r11, 2;
	and.b32  	%r26, %r393, 15;
	add.s32 	%r394, %r11, 3;
	and.b32  	%r27, %r394, 15;
	add.s32 	%r395, %r11, 4;
	and.b32  	%r28, %r395, 15;
	add.s32 	%r396, %r11, 5;
	and.b32  	%r29, %r396, 15;
	add.s32 	%r397, %r11, 7;
	and.b32  	%r30, %r397, 15;
	add.s32 	%r398, %r11, 9;
	and.b32  	%r31, %r398, 15;
	setp.lt.s32 	%p5, %r17, %r374;
	selp.b32 	%r399, 0, %r374, %p5;
	sub.s32 	%r32, %r17, %r399;
	add.s32 	%r400, %r17, 1;
	setp.lt.s32 	%p6, %r400, %r374;
	selp.b32 	%r401, 0, %r374, %p6;
	sub.s32 	%r33, %r400, %r401;
	add.s32 	%r402, %r17, 2;
	setp.lt.s32 	%p7, %r402, %r374;
	selp.b32 	%r403, 0, %r374, %p7;
	sub.s32 	%r34, %r402, %r403;
	add.s32 	%r404, %r17, 3;
	setp.lt.s32 	%p8, %r404, %r374;
	selp.b32 	%r405, 0, %r374, %p8;
	sub.s32 	%r35, %r404, %r405;
	add.s32 	%r406, %r17, 4;
	setp.lt.s32 	%p9, %r406, %r374;
	selp.b32 	%r407, 0, %r374, %p9;
	sub.s32 	%r36, %r406, %r407;
	add.s32 	%r408, %r17, 5;
	setp.lt.s32 	%p10, %r408, %r374;
	selp.b32 	%r409, 0, %r374, %p10;
	sub.s32 	%r37, %r408, %r409;
	add.s32 	%r410, %r17, 6;
	setp.lt.s32 	%p11, %r410, %r374;
	selp.b32 	%r411, 0, %r374, %p11;
	sub.s32 	%r38, %r410, %r411;
	add.s32 	%r412, %r17, 7;
	setp.lt.s32 	%p12, %r412, %r374;
	selp.b32 	%r413, 0, %r374, %p12;
	sub.s32 	%r39, %r412, %r413;
	add.s32 	%r414, %r17, 8;
	setp.lt.s32 	%p13, %r414, %r374;
	selp.b32 	%r415, 0, %r374, %p13;
	sub.s32 	%r40, %r414, %r415;
	add.s32 	%r416, %r17, 9;
	setp.lt.s32 	%p14, %r416, %r374;
	selp.b32 	%r417, 0, %r374, %p14;
	sub.s32 	%r41, %r416, %r417;
	add.s32 	%r418, %r17, 10;
	setp.lt.s32 	%p15, %r418, %r374;
	selp.b32 	%r419, 0, %r374, %p15;
	sub.s32 	%r42, %r418, %r419;
	add.s32 	%r420, %r17, 11;
	setp.lt.s32 	%p16, %r420, %r374;
	selp.b32 	%r421, 0, %r374, %p16;
	sub.s32 	%r43, %r420, %r421;
	add.s32 	%r422, %r17, 12;
	setp.lt.s32 	%p17, %r422, %r374;
	selp.b32 	%r423, 0, %r374, %p17;
	sub.s32 	%r44, %r422, %r423;
	add.s32 	%r424, %r17, 13;
	setp.lt.s32 	%p18, %r424, %r374;
	selp.b32 	%r425, 0, %r374, %p18;
	sub.s32 	%r45, %r424, %r425;
	add.s32 	%r426, %r17, 14;
	setp.lt.s32 	%p19, %r426, %r374;
	selp.b32 	%r427, 0, %r374, %p19;
	sub.s32 	%r46, %r426, %r427;
	add.s32 	%r428, %r17, 15;
	setp.lt.s32 	%p20, %r428, %r374;
	selp.b32 	%r429, 0, %r374, %p20;
	sub.s32 	%r47, %r428, %r429;
	mul.wide.u32 	%rd16, %r13, 4;
	mul.wide.u32 	%rd19, %r13, 8;
	mul.wide.u32 	%rd21, %r13, 12;
	cvt.u64.u32 	%rd12, %r23;
$L__BB352_5:
	setp.eq.s16 	%p21, %rs2, 2;
	mul.lo.s32 	%r65, %r885, %r372;
	mov.u32 	%r886, %r1;
	@%p21 bra 	$L__BB352_9;
	setp.eq.s16 	%p22, %rs2, 3;
	add.s32 	%r430, %r65, %r16;
	add.s32 	%r431, %r430, %r1;
	mul.wide.s32 	%rd11, %r431, 4;
	add.s64 	%rd4, %rd1, %rd11;
	ld.global.u32 	%r432, [%rd4];
	shl.b32 	%r433, %r1, 2;
	mov.u32 	%r434, _ZZ9cuda_gemmIiLi256ELi2ELi1ELi512ELi32ELi32ELi32ELi0ELi0EEviiiPT_S1_S1_iiE3Ash;
	add.s32 	%r435, %r434, %r433;
	st.shared.u32 	[%r435], %r432;
	mov.u32 	%r886, %r22;
	@%p22 bra 	$L__BB352_9;
	setp.eq.s16 	%p23, %rs2, 0;
	add.s64 	%rd5, %rd4, %rd12;
	ld.global.u32 	%r436, [%rd5];
	shl.b32 	%r437, %r1, 2;
	mov.u32 	%r438, _ZZ9cuda_gemmIiLi256ELi2ELi1ELi512ELi32ELi32ELi32ELi0ELi0EEviiiPT_S1_S1_iiE3Ash;
	add.s32 	%r439, %r438, %r437;
	add.s32 	%r440, %r439, %r23;
	st.shared.u32 	[%r440], %r436;
	mov.u32 	%r886, %r24;
	@%p23 bra 	$L__BB352_9;
	add.s32 	%r886, %r24, %r13;
	add.s64 	%rd14, %rd5, %rd12;
	ld.global.u32 	%r441, [%rd14];
	shl.b32 	%r442, %r1, 2;
	mov.u32 	%r443, _ZZ9cuda_gemmIiLi256ELi2ELi1ELi512ELi32ELi32ELi32ELi0ELi0EEviiiPT_S1_S1_iiE3Ash;
	add.s32 	%r444, %r443, %r442;
	add.s32 	%r445, %r444, %r23;
	add.s32 	%r446, %r445, %r23;
	st.shared.u32 	[%r446], %r441;
$L__BB352_9:
	setp.lt.u16 	%p24, %rs1, 2;
	@%p24 bra 	$L__BB352_12;
	shl.b32 	%r447, %r886, 2;
	mov.u32 	%r448, _ZZ9cuda_gemmIiLi256ELi2ELi1ELi512ELi32ELi32ELi32ELi0ELi0EEviiiPT_S1_S1_iiE3Ash;
	add.s32 	%r888, %r448, %r447;
	add.s32 	%r449, %r16, %r886;
	add.s32 	%r887, %r449, %r65;
$L__BB352_11:
	mul.wide.s32 	%rd15, %r887, 4;
	add.s64 	%rd17, %rd1, %rd15;
	add.s64 	%rd18, %rd17, %rd16;
	add.s64 	%rd20, %rd17, %rd19;
	add.s64 	%rd22, %rd17, %rd21;
	ld.global.u32 	%r450, [%rd17];
	st.shared.u32 	[%r888], %r450;
	ld.global.u32 	%r451, [%rd18];
	add.s32 	%r452, %r888, %r23;
	st.shared.u32 	[%r452], %r451;
	ld.global.u32 	%r453, [%rd20];
	shl.b32 	%r454, %r13, 3;
	add.s32 	%r455, %r888, %r454;
	st.shared.u32 	[%r455], %r453;
	ld.global.u32 	%r456, [%rd22];
	mad.lo.s32 	%r457, %r13, 12, %r888;
	st.shared.u32 	[%r457], %r456;
	add.s32 	%r886, %r886, %r23;
	shl.b32 	%r458, %r13, 4;
	add.s32 	%r888, %r888, %r458;
	add.s32 	%r887, %r887, %r23;
	setp.lt.u32 	%p25, %r886, 512;
	@%p25 bra 	$L__BB352_11;
$L__BB352_12:
	mov.u32 	%r890, %r1;
	@%p21 bra 	$L__BB352_16;
	setp.eq.s16 	%p27, %rs2, 3;
	shl.b32 	%r459, %r1, 2;
	mov.u32 	%r460, _ZZ9cuda_gemmIiLi256ELi2ELi1ELi512ELi32ELi32ELi32ELi0ELi0EEviiiPT_S1_S1_iiE3Csh;
	add.s32 	%r461, %r460, %r459;
	mov.b32 	%r462, 0;
	st.shared.u32 	[%r461], %r462;
	mov.u32 	%r890, %r22;
	@%p27 bra 	$L__BB352_16;
	setp.eq.s16 	%p28, %rs2, 0;
	add.s32 	%r466, %r461, %r23;
	mov.b32 	%r467, 0;
	st.shared.u32 	[%r466], %r467;
	mov.u32 	%r890, %r24;
	@%p28 bra 	$L__BB352_16;
	add.s32 	%r890, %r24, %r13;
	mov.u32 	%r469, _ZZ9cuda_gemmIiLi256ELi2ELi1ELi512ELi32ELi32ELi32ELi0ELi0EEviiiPT_S1_S1_iiE3Csh;
	add.s32 	%r470, %r469, %r459;
	add.s32 	%r471, %r470, %r23;
	add.s32 	%r472, %r471, %r23;
	mov.b32 	%r473, 0;
	st.shared.u32 	[%r472], %r473;
$L__BB352_16:
	@%p24 bra 	$L__BB352_18;
$L__BB352_17:
	shl.b32 	%r474, %r890, 2;
	mov.u32 	%r475, _ZZ9cuda_gemmIiLi256ELi2ELi1ELi512ELi32ELi32ELi32ELi0ELi0EEviiiPT_S1_S1_iiE3Csh;
	add.s32 	%r476, %r475, %r474;
	mov.b32 	%r477, 0;
	st.shared.u32 	[%r476], %r477;
	add.s32 	%r478, %r476, %r23;
	st.shared.u32 	[%r478], %r477;
	add.s32 	%r479, %r478, %r23;
	st.shared.u32 	[%r479], %r477;
	add.s32 	%r480, %r479, %r23;
	st.shared.u32 	[%r480], %r477;
	add.s32 	%r890, %r23, %r890;
	setp.lt.u32 	%p30, %r890, 512;
	@%p30 bra 	$L__BB352_17;
$L__BB352_18:
	setp.lt.s32 	%p31, %r9, 1;
	bar.sync 	0;
	@%p31 bra 	$L__BB352_232;
	setp.ne.s32 	%p32, %r4, 1;
	@%p32 bra 	$L__BB352_89;
	mov.b32 	%r908, 0;
$L__BB352_21:
	setp.lt.s32 	%p139, %r374, 1;
	add.s32 	%r97, %r908, %r11;
	mad.lo.s32 	%r98, %r97, %r374, %r18;
	@%p139 bra 	$L__BB352_23;
	add.s32 	%r694, %r98, %r17;
	shl.b32 	%r695, %r694, 2;
	mov.u32 	%r696, _ZZ9cuda_gemmIiLi256ELi2ELi1ELi512ELi32ELi32ELi32ELi0ELi0EEviiiPT_S1_S1_iiE3Ash;
	add.s32 	%r697, %r696, %r695;
	ld.shared.u32 	%r1059, [%r697];
$L__BB352_23:
	setp.lt.s32 	%p140, %r374, 2;
	@%p140 bra 	$L__BB352_25;
	add.s32 	%r698, %r98, %r25;
	shl.b32 	%r699, %r698, 2;
	mov.u32 	%r700, _ZZ9cuda_gemmIiLi256ELi2ELi1ELi512ELi32ELi32ELi32ELi0ELi0EEviiiPT_S1_S1_iiE3Ash;
	add.s32 	%r701, %r700, %r699;
	ld.shared.u32 	%r1058, [%r701];
$L__BB352_25:
	setp.lt.s32 	%p141, %r374, 3;
	@%p141 bra 	$L__BB352_27;
	add.s32 	%r702, %r98, %r26;
	shl.b32 	%r703, %r702, 2;
	mov.u32 	%r704, _ZZ9cuda_gemmIiLi256ELi2ELi1ELi512ELi32ELi32ELi32ELi0ELi0EEviiiPT_S1_S1_iiE3Ash;
	add.s32 	%r705, %r704, %r703;
	ld.shared.u32 	%r1057, [%r705];
$L__BB352_27:
	setp.lt.s32 	%p142, %r374, 4;
	@%p142 bra 	$L__BB352_29;
	add.s32 	%r706, %r98, %r27;
	shl.b32 	%r707, %r706, 2;
	mov.u32 	%r708, _ZZ9cuda_gemmIiLi256ELi2ELi1ELi512ELi32ELi32ELi32ELi0ELi0EEviiiPT_S1_S1_iiE3Ash;
	add.s32 	%r709, %r708, %r707;
	ld.shared.u32 	%r1056, [%r709];
$L__BB352_29:
	setp.lt.s32 	%p143, %r374, 5;
	@%p143 bra 	$L__BB352_31;
	add.s32 	%r710, %r98, %r28;
	shl.b32 	%r711, %r710, 2;
	mov.u32 	%r712, _ZZ9cuda_gemmIiLi256ELi2ELi1ELi512ELi32ELi32ELi32ELi0ELi0EEviiiPT_S1_S1_iiE3Ash;
	add.s32 	%r713, %r712, %r711;
	ld.shared.u32 	%r1055, [%r713];
$L__BB352_31:
	setp.lt.s32 	%p144, %r374, 6;
	@%p144 bra 	$L__BB352_33;
	add.s32 	%r714, %r98, %r29;
	shl.b32 	%r715, %r714, 2;
	mov.u32 	%r716, _ZZ9cuda_gemmIiLi256ELi2ELi1ELi512ELi32ELi32ELi32ELi0ELi0EEviiiPT_S1_S1_iiE3Ash;
	add.s32 	%r717, %r716, %r715;
	ld.shared.u32 	%r1054, [%r717];
$L__BB352_33:
	setp.lt.s32 	%p145, %r374, 7;
	@%p145 bra 	$L__BB352_35;
	add.s32 	%r718, %r11, 6;
	and.b32  	%r719, %r718, 15;
	add.s32 	%r720, %r98, %r719;
	shl.b32 	%r721, %r720, 2;
	mov.u32 	%r722, _ZZ9cuda_gemmIiLi256ELi2ELi1ELi512ELi32ELi32ELi32ELi0ELi0EEviiiPT_S1_S1_iiE3Ash;
	add.s32 	%r723, %r722, %r721;
	ld.shared.u32 	%r1053, [%r723];
$L__BB352_35:
	setp.lt.s32 	%p146, %r374, 8;
	@%p146 bra 	$L__BB352_37;
	add.s32 	%r724, %r98, %r30;
	shl.b32 	%r725, %r724, 2;
	mov.u32 	%r726, _ZZ9cuda_gemmIiLi256ELi2ELi1ELi512ELi32ELi32ELi32ELi0ELi0EEviiiPT_S1_S1_iiE3Ash;
	add.s32 	%r727, %r726, %r725;
	ld.shared.u32 	%r1052, [%r727];
$L__BB352_37:
	setp.lt.s32 	%p147, %r374, 9;
	@%p147 bra 	$L__BB352_39;
	xor.b32  	%r728, %r17, 8;
	add.s32 	%r729, %r98, %r728;
	shl.b32 	%r730, %r729, 2;
	mov.u32 	%r731, _ZZ9cuda_gemmIiLi256ELi2ELi1ELi512ELi32ELi32ELi32ELi0ELi0EEviiiPT_S1_S1_iiE3Ash;
	add.s32 	%r732, %r731, %r730;
	ld.shared.u32 	%r1051, [%r732];
$L__BB352_39:
	setp.lt.s32 	%p148, %r374, 10;
	@%p148 bra 	$L__BB352_41;
	add.s32 	%r733, %r98, %r31;
	shl.b32 	%r734, %r733, 2;
	mov.u32 	%r735, _ZZ9cuda_gemmIiLi256ELi2ELi1ELi512ELi32ELi32ELi32ELi0ELi0EEviiiPT_S1_S1_iiE3Ash;
	add.s32 	%r736, %r735, %r734;
	ld.shared.u32 	%r1050, [%r736];
$L__BB352_41:
	setp.lt.s32 	%p149, %r374, 11;
	@%p149 bra 	$L__BB352_43;
	add.s32 	%r737, %r11, 10;
	and.b32  	%r738, %r737, 15;
	add.s32 	%r739, %r98, %r738;
	shl.b32 	%r740, %r739, 2;
	mov.u32 	%r741, _ZZ9cuda_gemmIiLi256ELi2ELi1ELi512ELi32ELi32ELi32ELi0ELi0EEviiiPT_S1_S1_iiE3Ash;
	add.s32 	%r742, %r741, %r740;
	ld.shared.u32 	%r1049, [%r742];
$L__BB352_43:
	setp.lt.s32 	%p150, %r374, 12;
	@%p150 bra 	$L__BB352_45;
	add.s32 	%r743, %r11, 11;
	and.b32  	%r744, %r743, 15;
	add.s32 	%r745, %r98, %r744;
	shl.b32 	%r746, %r745, 2;
	mov.u32 	%r747, _ZZ9cuda_gemmIiLi256ELi2ELi1ELi512ELi32ELi32ELi32ELi0ELi0EEviiiPT_S1_S1_iiE3Ash;
	add.s32 	%r748, %r747, %r746;
	ld.shared.u32 	%r1048, [%r748];
$L__BB352_45:
	setp.lt.s32 	%p151, %r374, 13;
	@%p151 bra 	$L__BB352_47;
	add.s32 	%r749, %r11, 12;
	and.b32  	%r750, %r749, 15;
	add.s32 	%r751, %r98, %r750;
	shl.b32 	%r752, %r751, 2;
	mov.u32 	%r753, _ZZ9cuda_gemmIiLi256ELi2ELi1ELi512ELi32ELi32ELi32ELi0ELi0EEviiiPT_S1_S1_iiE3Ash;
	add.s32 	%r754, %r753, %r752;
	ld.shared.u32 	%r1047, [%r754];
$L__BB352_47:
	setp.lt.s32 	%p152, %r374, 14;
	@%p152 bra 	$L__BB352_49;
	add.s32 	%r755, %r11, 13;
	and.b32  	%r756, %r755, 15;
	add.s32 	%r757, %r98, %r756;
	shl.b32 	%r758, %r757, 2;
	mov.u32 	%r759, _ZZ9cuda_gemmIiLi256ELi2ELi1ELi512ELi32ELi32ELi32ELi0ELi0EEviiiPT_S1_S1_iiE3Ash;
	add.s32 	%r760, %r759, %r758;
	ld.shared.u32 	%r1046, [%r760];
$L__BB352_49:
	setp.lt.s32 	%p153, %r374, 15;
	@%p153 bra 	$L__BB352_51;
	add.s32 	%r761, %r11, 14;
	and.b32  	%r762, %r761, 15;
	add.s32 	%r763, %r98, %r762;
	shl.b32 	%r764, %r763, 2;
	mov.u32 	%r765, _ZZ9cuda_gemmIiLi256ELi2ELi1ELi512ELi32ELi32ELi32ELi0ELi0EEviiiPT_S1_S1_iiE3Ash;
	add.s32 	%r766, %r765, %r764;
	ld.shared.u32 	%r1045, [%r766];
$L__BB352_51:
	setp.lt.s32 	%p154, %r374, 16;
	@%p154 bra 	$L__BB352_53;
	add.s32 	%r767, %r11, -1;
	and.b32  	%r768, %r767, 15;
	add.s32 	%r769, %r98, %r768;
	shl.b32 	%r770, %r769, 2;
	mov.u32 	%r771, _ZZ9cuda_gemmIiLi256ELi2ELi1ELi512ELi32ELi32ELi32ELi0ELi0EEviiiPT_S1_S1_iiE3Ash;
	add.s32 	%r772, %r771, %r770;
	ld.shared.u32 	%r1044, [%r772];
$L__BB352_53:
	setp.lt.s32 	%p155, %r12, %r19;
	@%p155 bra 	$L__BB352_55;
$L__BB352_54:
	add.s32 	%r908, %r908, %r10;
	setp.lt.s32 	%p189, %r908, %r9;
	@%p189 bra 	$L__BB352_21;
	bra.uni 	$L__BB352_232;
$L__BB352_55:
	rem.s32 	%r773, %r2, %r374;
	shl.b32 	%r774, %r773, 2;
	mov.u32 	%r775, _ZZ9cuda_gemmIiLi256ELi2ELi1ELi512ELi32ELi32ELi32ELi0ELi0EEviiiPT_S1_S1_iiE11kron_fac_sh;
	add.s32 	%r132, %r775, %r774;
	mov.u32 	%r925, %r12;
$L__BB352_56:
	mad.lo.s32 	%r777, %r925, 132, %r132;
	ld.shared.u32 	%r134, [%r777];
	mov.b32 	%r927, 0;
	@%p139 bra 	$L__BB352_58;
	shfl.sync.idx.b32	%r778|%p157, %r134, %r32, %r20, -1;
	mul.lo.s32 	%r927, %r778, %r1059;
$L__BB352_58:
	@%p140 bra 	$L__BB352_60;
	shfl.sync.idx.b32	%r779|%p159, %r134, %r33, %r20, -1;
	mad.lo.s32 	%r927, %r779, %r1058, %r927;
$L__BB352_60:
	@%p141 bra 	$L__BB352_62;
	shfl.sync.idx.b32	%r780|%p161, %r134, %r34, %r20, -1;
	mad.lo.s32 	%r927, %r780, %r1057, %r927;
$L__BB352_62:
	@%p142 bra 	$L__BB352_64;
	shfl.sync.idx.b32	%r781|%p163, %r134, %r35, %r20, -1;
	mad.lo.s32 	%r927, %r781, %r1056, %r927;
$L__BB352_64:
	setp.lt.s32 	%p164, %r374, 5;
	@%p164 bra 	$L__BB352_66;
	shfl.sync.idx.b32	%r782|%p165, %r134, %r36, %r20, -1;
	mad.lo.s32 	%r927, %r782, %r1055, %r927;
$L__BB352_66:
	setp.lt.s32 	%p166, %r374, 6;
	@%p166 bra 	$L__BB352_68;
	shfl.sync.idx.b32	%r783|%p167, %r134, %r37, %r20, -1;
	mad.lo.s32 	%r927, %r783, %r1054, %r927;
$L__BB352_68:
	setp.lt.s32 	%p168, %r374, 7;
	@%p168 bra 	$L__BB352_70;
	shfl.sync.idx.b32	%r784|%p169, %r134, %r38, %r20, -1;
	mad.lo.s32 	%r927, %r784, %r1053, %r927;
$L__BB352_70:
	setp.lt.s32 	%p170, %r374, 8;
	@%p170 bra 	$L__BB352_72;
	shfl.sync.idx.b32	%r785|%p171, %r134, %r39, %r20, -1;
	mad.lo.s32 	%r927, %r785, %r1052, %r927;
$L__BB352_72:
	setp.lt.s32 	%p172, %r374, 9;
	@%p172 bra 	$L__BB352_74;
	shfl.sync.idx.b32	%r786|%p173, %r134, %r40, %r20, -1;
	mad.lo.s32 	%r927, %r786, %r1051, %r927;
$L__BB352_74:
	setp.lt.s32 	%p174, %r374, 10;
	@%p174 bra 	$L__BB352_76;
	shfl.sync.idx.b32	%r787|%p175, %r134, %r41, %r20, -1;
	mad.lo.s32 	%r927, %r787, %r1050, %r927;
$L__BB352_76:
	setp.lt.s32 	%p176, %r374, 11;
	@%p176 bra 	$L__BB352_78;
	shfl.sync.idx.b32	%r788|%p177, %r134, %r42, %r20, -1;
	mad.lo.s32 	%r927, %r788, %r1049, %r927;
$L__BB352_78:
	setp.lt.s32 	%p178, %r374, 12;
	@%p178 bra 	$L__BB352_80;
	shfl.sync.idx.b32	%r789|%p179, %r134, %r43, %r20, -1;
	mad.lo.s32 	%r927, %r789, %r1048, %r927;
$L__BB352_80:
	setp.lt.s32 	%p180, %r374, 13;
	@%p180 bra 	$L__BB352_82;
	shfl.sync.idx.b32	%r790|%p181, %r134, %r44, %r20, -1;
	mad.lo.s32 	%r927, %r790, %r1047, %r927;
$L__BB352_82:
	setp.lt.s32 	%p182, %r374, 14;
	@%p182 bra 	$L__BB352_84;
	shfl.sync.idx.b32	%r791|%p183, %r134, %r45, %r20, -1;
	mad.lo.s32 	%r927, %r791, %r1046, %r927;
$L__BB352_84:
	setp.lt.s32 	%p184, %r374, 15;
	@%p184 bra 	$L__BB352_86;
	shfl.sync.idx.b32	%r792|%p185, %r134, %r46, %r20, -1;
	mad.lo.s32 	%r927, %r792, %r1045, %r927;
$L__BB352_86:
	setp.lt.s32 	%p186, %r374, 16;
	@%p186 bra 	$L__BB352_88;
	shfl.sync.idx.b32	%r793|%p187, %r134, %r47, %r20, -1;
	mad.lo.s32 	%r927, %r793, %r1044, %r927;
$L__BB352_88:
	mad.lo.s32 	%r794, %r925, %r9, %r97;
	shl.b32 	%r795, %r794, 2;
	mov.u32 	%r796, _ZZ9cuda_gemmIiLi256ELi2ELi1ELi512ELi32ELi32ELi32ELi0ELi0EEviiiPT_S1_S1_iiE3Csh;
	add.s32 	%r797, %r796, %r795;
	ld.shared.u32 	%r798, [%r797];
	add.s32 	%r799, %r798, %r927;
	st.shared.u32 	[%r797], %r799;
	add.s32 	%r925, %r925, %r14;
	setp.lt.s32 	%p188, %r925, %r19;
	@%p188 bra 	$L__BB352_56;
	bra.uni 	$L__BB352_54;
$L__BB352_89:
	setp.gt.u32 	%p33, %r374, 31;
	@%p33 bra 	$L__BB352_123;
	mov.b32 	%r1010, 0;
$L__BB352_91:
	setp.eq.s32 	%p34, %r374, 0;
	add.s32 	%r277, %r1010, %r11;
	mad.lo.s32 	%r278, %r277, %r374, %r18;
	@%p34 bra 	$L__BB352_93;
	add.s32 	%r482, %r278, %r17;
	shl.b32 	%r483, %r482, 2;
	mov.u32 	%r484, _ZZ9cuda_gemmIiLi256ELi2ELi1ELi512ELi32ELi32ELi32ELi0ELi0EEviiiPT_S1_S1_iiE3Ash;
	add.s32 	%r485, %r484, %r483;
	ld.shared.u32 	%r1059, [%r485];
$L__BB352_93:
	setp.lt.s32 	%p35, %r374, 2;
	@%p35 bra 	$L__BB352_95;
	add.s32 	%r486, %r278, %r25;
	shl.b32 	%r487, %r486, 2;
	mov.u32 	%r488, _ZZ9cuda_gemmIiLi256ELi2ELi1ELi512ELi32ELi32ELi32ELi0ELi0EEviiiPT_S1_S1_iiE3Ash;
	add.s32 	%r489, %r488, %r487;
	ld.shared.u32 	%r1058, [%r489];
$L__BB352_95:
	setp.lt.s32 	%p36, %r374, 3;
	@%p36 bra 	$L__BB352_97;
	add.s32 	%r490, %r278, %r26;
	shl.b32 	%r491, %r490, 2;
	mov.u32 	%r492, _ZZ9cuda_gemmIiLi256ELi2ELi1ELi512ELi32ELi32ELi32ELi0ELi0EEviiiPT_S1_S1_iiE3Ash;
	add.s32 	%r493, %r492, %r491;
	ld.shared.u32 	%r1057, [%r493];
$L__BB352_97:
	setp.lt.s32 	%p37, %r374, 4;
	@%p37 bra 	$L__BB352_99;
	add.s32 	%r494, %r278, %r27;
	shl.b32 	%r495, %r494, 2;
	mov.u32 	%r496, _ZZ9cuda_gemmIiLi256ELi2ELi1ELi512ELi32ELi32ELi32ELi0ELi0EEviiiPT_S1_S1_iiE3Ash;
	add.s32 	%r497, %r496, %r495;
	ld.shared.u32 	%r1056, [%r497];
$L__BB352_99:
	setp.lt.s32 	%p38, %r374, 5;
	@%p38 bra 	$L__BB352_101;
	add.s32 	%r498, %r278, %r28;
	shl.b32 	%r499, %r498, 2;
	mov.u32 	%r500, _ZZ9cuda_gemmIiLi256ELi2ELi1ELi512ELi32ELi32ELi32ELi0ELi0EEviiiPT_S1_S1_iiE3Ash;
	add.s32 	%r501, %r500, %r499;
	ld.shared.u32 	%r1055, [%r501];
$L__BB352_101:
	setp.lt.s32 	%p39, %r374, 6;
	@%p39 bra 	$L__BB352_103;
	add.s32 	%r502, %r278, %r29;
	shl.b32 	%r503, %r502, 2;
	mov.u32 	%r504, _ZZ9cuda_gemmIiLi256ELi2ELi1ELi512ELi32ELi32ELi32ELi0ELi0EEviiiPT_S1_S1_iiE3Ash;
	add.s32 	%r505, %r504, %r503;
	ld.shared.u32 	%r1054, [%r505];
$L__BB352_103:
	setp.lt.s32 	%p40, %r374, 7;
	@%p40 bra 	$L__BB352_105;
	add.s32 	%r506, %r11, 6;
	and.b32  	%r507, %r506, 15;
	add.s32 	%r508, %r278, %r507;
	shl.b32 	%r509, %r508, 2;
	mov.u32 	%r510, _ZZ9cuda_gemmIiLi256ELi2ELi1ELi512ELi32ELi32ELi32ELi0ELi0EEviiiPT_S1_S1_iiE3Ash;
	add.s32 	%r511, %r510, %r509;
	ld.shared.u32 	%r1053, [%r511];
$L__BB352_105:
	setp.lt.s32 	%p41, %r374, 8;
	@%p41 bra 	$L__BB352_107;
	add.s32 	%r512, %r278, %r30;
	shl.b32 	%r513, %r512, 2;
	mov.u32 	%r514, _ZZ9cuda_gemmIiLi256ELi2ELi1ELi512ELi32ELi32ELi32ELi0ELi0EEviiiPT_S1_S1_iiE3Ash;
	add.s32 	%r515, %r514, %r513;
	ld.shared.u32 	%r1052, [%r515];
$L__BB352_107:
	setp.lt.s32 	%p42, %r374, 9;
	@%p42 bra 	$L__BB352_109;
	xor.b32  	%r516, %r17, 8;
	add.s32 	%r517, %r278, %r516;
	shl.b32 	%r518, %r517, 2;
	mov.u32 	%r519, _ZZ9cuda_gemmIiLi256ELi2ELi1ELi512ELi32ELi32ELi32ELi0ELi0EEviiiPT_S1_S1_iiE3Ash;
	add.s32 	%r520, %r519, %r518;
	ld.shared.u32 	%r1051, [%r520];
$L__BB352_109:
	setp.lt.s32 	%p43, %r374, 10;
	@%p43 bra 	$L__BB352_111;
	add.s32 	%r521, %r278, %r31;
	shl.b32 	%r522, %r521, 2;
	mov.u32 	%r523, _ZZ9cuda_gemmIiLi256ELi2ELi1ELi512ELi32ELi32ELi32ELi0ELi0EEviiiPT_S1_S1_iiE3Ash;
	add.s32 	%r524, %r523, %r522;
	ld.shared.u32 	%r1050, [%r524];
$L__BB352_111:
	setp.lt.s32 	%p44, %r374, 11;
	@%p44 bra 	$L__BB352_113;
	add.s32 	%r525, %r11, 10;
	and.b32  	%r526, %r525, 15;
	add.s32 	%r527, %r278, %r526;
	shl.b32 	%r528, %r527, 2;
	mov.u32 	%r529, _ZZ9cuda_gemmIiLi256ELi2ELi1ELi512ELi32ELi32ELi32ELi0ELi0EEviiiPT_S1_S1_iiE3Ash;
	add.s32 	%r530, %r529, %r528;
	ld.shared.u32 	%r1049, [%r530];
$L__BB352_113:
	setp.lt.s32 	%p45, %r374, 12;
	@%p45 bra 	$L__BB352_115;
	add.s32 	%r531, %r11, 11;
	and.b32  	%r532, %r531, 15;
	add.s32 	%r533, %r278, %r532;
	shl.b32 	%r534, %r533, 2;
	mov.u32 	%r535, _ZZ9cuda_gemmIiLi256ELi2ELi1ELi512ELi32ELi32ELi32ELi0ELi0EEviiiPT_S1_S1_iiE3Ash;
	add.s32 	%r536, %r535, %r534;
	ld.shared.u32 	%r1048, [%r536];
$L__BB352_115:
	setp.lt.s32 	%p46, %r374, 13;
	@%p46 bra 	$L__BB352_117;
	add.s32 	%r537, %r11, 12;
	and.b32  	%r538, %r537, 15;
	add.s32 	%r539, %r278, %r538;
	shl.b32 	%r540, %r539, 2;
	mov.u32 	%r541, _ZZ9cuda_gemmIiLi256ELi2ELi1ELi512ELi32ELi32ELi32ELi0ELi0EEviiiPT_S1_S1_iiE3Ash;
	add.s32 	%r542, %r541, %r540;
	ld.shared.u32 	%r1047, [%r542];
$L__BB352_117:
	setp.lt.s32 	%p47, %r374, 14;
	@%p47 bra 	$L__BB352_119;
	add.s32 	%r543, %r11, 13;
	and.b32  	%r544, %r543, 15;
	add.s32 	%r545, %r278, %r544;
	shl.b32 	%r546, %r545, 2;
	mov.u32 	%r547, _ZZ9cuda_gemmIiLi256ELi2ELi1ELi512ELi32ELi32ELi32ELi0ELi0EEviiiPT_S1_S1_iiE3Ash;
	add.s32 	%r548, %r547, %r546;
	ld.shared.u32 	%r1046, [%r548];
$L__BB352_119:
	setp.lt.s32 	%p48, %r374, 15;
	@%p48 bra 	$L__BB352_121;
	add.s32 	%r549, %r11, 14;
	and.b32  	%r550, %r549, 15;
	add.s32 	%r551, %r278, %r550;
	shl.b32 	%r552, %r551, 2;
	mov.u32 	%r553, _ZZ9cuda_gemmIiLi256ELi2ELi1ELi512ELi32ELi32ELi32ELi0ELi0EEviiiPT_S1_S1_iiE3Ash;
	add.s32 	%r554, %r553, %r552;
	ld.shared.u32 	%r1045, [%r554];
$L__BB352_121:
	setp.lt.s32 	%p49, %r374, 16;
	@%p49 bra 	$L__BB352_196;
	add.s32 	%r555, %r11, -1;
	and.b32  	%r556, %r555, 15;
	add.s32 	%r557, %r278, %r556;
	shl.b32 	%r558, %r557, 2;
	mov.u32 	%r559, _ZZ9cuda_gemmIiLi256ELi2ELi1ELi512ELi32ELi32ELi32ELi0ELi0EEviiiPT_S1_S1_iiE3Ash;
	add.s32 	%r560, %r559, %r558;
	ld.shared.u32 	%r1044, [%r560];
	bra.uni 	$L__BB352_196;
$L__BB352_123:
	mov.b32 	%r958, 0;
$L__BB352_124:
	setp.lt.s32 	%p85, %r374, 1;
	add.s32 	%r185, %r958, %r11;
	mad.lo.s32 	%r186, %r185, %r374, %r18;
	@%p85 bra 	$L__BB352_126;
	add.s32 	%r587, %r186, %r17;
	shl.b32 	%r588, %r587, 2;
	mov.u32 	%r589, _ZZ9cuda_gemmIiLi256ELi2ELi1ELi512ELi32ELi32ELi32ELi0ELi0EEviiiPT_S1_S1_iiE3Ash;
	add.s32 	%r590, %r589, %r588;
	ld.shared.u32 	%r1059, [%r590];
$L__BB352_126:
	setp.lt.s32 	%p86, %r374, 2;
	@%p86 bra 	$L__BB352_128;
	add.s32 	%r591, %r186, %r25;
	shl.b32 	%r592, %r591, 2;
	mov.u32 	%r593, _ZZ9cuda_gemmIiLi256ELi2ELi1ELi512ELi32ELi32ELi32ELi0ELi0EEviiiPT_S1_S1_iiE3Ash;
	add.s32 	%r594, %r593, %r592;
	ld.shared.u32 	%r1058, [%r594];
$L__BB352_128:
	setp.lt.s32 	%p87, %r374, 3;
	@%p87 bra 	$L__BB352_130;
	add.s32 	%r595, %r186, %r26;
	shl.b32 	%r596, %r595, 2;
	mov.u32 	%r597, _ZZ9cuda_gemmIiLi256ELi2ELi1ELi512ELi32ELi32ELi32ELi0ELi0EEviiiPT_S1_S1_iiE3Ash;
	add.s32 	%r598, %r597, %r596;
	ld.shared.u32 	%r1057, [%r598];
$L__BB352_130:
	setp.lt.s32 	%p88, %r374, 4;
	@%p88 bra 	$L__BB352_132;
	add.s32 	%r599, %r186, %r27;
	shl.b32 	%r600, %r599, 2;
	mov.u32 	%r601, _ZZ9cuda_gemmIiLi256ELi2ELi1ELi512ELi32ELi32ELi32ELi0ELi0EEviiiPT_S1_S1_iiE3Ash;
	add.s32 	%r602, %r601, %r600;
	ld.shared.u32 	%r1056, [%r602];
$L__BB352_132:
	setp.lt.s32 	%p89, %r374, 5;
	@%p89 bra 	$L__BB352_134;
	add.s32 	%r603, %r186, %r28;
	shl.b32 	%r604, %r603, 2;
	mov.u32 	%r605, _ZZ9cuda_gemmIiLi256ELi2ELi1ELi512ELi32ELi32ELi32ELi0ELi0EEviiiPT_S1_S1_iiE3Ash;
	add.s32 	%r606, %r605, %r604;
	ld.shared.u32 	%r1055, [%r606];
$L__BB352_134:
	setp.lt.s32 	%p90, %r374, 6;
	@%p90 bra 	$L__BB352_136;
	add.s32 	%r607, %r186, %r29;
	shl.b32 	%r608, %r607, 2;
	mov.u32 	%r609, _ZZ9cuda_gemmIiLi256ELi2ELi1ELi512ELi32ELi32ELi32ELi0ELi0EEviiiPT_S1_S1_iiE3Ash;
	add.s32 	%r610, %r609, %r608;
	ld.shared.u32 	%r1054, [%r610];
$L__BB352_136:
	setp.lt.s32 	%p91, %r374, 7;
	@%p91 bra 	$L__BB352_138;
	add.s32 	%r611, %r11, 6;
	and.b32  	%r612, %r611, 15;
	add.s32 	%r613, %r186, %r612;
	shl.b32 	%r614, %r613, 2;
	mov.u32 	%r615, _ZZ9cuda_gemmIiLi256ELi2ELi1ELi512ELi32ELi32ELi32ELi0ELi0EEviiiPT_S1_S1_iiE3Ash;
	add.s32 	%r616, %r615, %r614;
	ld.shared.u32 	%r1053, [%r616];
$L__BB352_138:
	setp.lt.s32 	%p92, %r374, 8;
	@%p92 bra 	$L__BB352_140;
	add.s32 	%r617, %r186, %r30;
	shl.b32 	%r618, %r617, 2;
	mov.u32 	%r619, _ZZ9cuda_gemmIiLi256ELi2ELi1ELi512ELi32ELi32ELi32ELi0ELi0EEviiiPT_S1_S1_iiE3Ash;
	add.s32 	%r620, %r619, %r618;
	ld.shared.u32 	%r1052, [%r620];
$L__BB352_140:
	setp.lt.s32 	%p93, %r374, 9;
	@%p93 bra 	$L__BB352_142;
	xor.b32  	%r621, %r17, 8;
	add.s32 	%r622, %r186, %r621;
	shl.b32 	%r623, %r622, 2;
	mov.u32 	%r624, _ZZ9cuda_gemmIiLi256ELi2ELi1ELi512ELi32ELi32ELi32ELi0ELi0EEviiiPT_S1_S1_iiE3Ash;
	add.s32 	%r625, %r624, %r623;
	ld.shared.u32 	%r1051, [%r625];
$L__BB352_142:
	setp.lt.s32 	%p94, %r374, 10;
	@%p94 bra 	$L__BB352_144;
	add.s32 	%r626, %r186, %r31;
	shl.b32 	%r627, %r626, 2;
	mov.u32 	%r628, _ZZ9cuda_gemmIiLi256ELi2ELi1ELi512ELi32ELi32ELi32ELi0ELi0EEviiiPT_S1_S1_iiE3Ash;
	add.s32 	%r629, %r628, %r627;
	ld.shared.u32 	%r1050, [%r629];
$L__BB352_144:
	setp.lt.s32 	%p95, %r374, 11;
	@%p95 bra 	$L__BB352_146;
	add.s32 	%r630, %r11, 10;
	and.b32  	%r631, %r630, 15;
	add.s32 	%r632, %r186, %r631;
	shl.b32 	%r633, %r632, 2;
	mov.u32 	%r634, _ZZ9cuda_gemmIiLi256ELi2ELi1ELi512ELi32ELi32ELi32ELi0ELi0EEviiiPT_S1_S1_iiE3Ash;
	add.s32 	%r635, %r634, %r633;
	ld.shared.u32 	%r1049, [%r635];
$L__BB352_146:
	setp.lt.s32 	%p96, %r374, 12;
	@%p96 bra 	$L__BB352_148;
	add.s32 	%r636, %r11, 11;
	and.b32  	%r637, %r636, 15;
	add.s32 	%r638, %r186, %r637;
	shl.b32 	%r639, %r638, 2;
	mov.u32 	%r640, _ZZ9cuda_gemmIiLi256ELi2ELi1ELi512ELi32ELi32ELi32ELi0ELi0EEviiiPT_S1_S1_iiE3Ash;
	add.s32 	%r641, %r640, %r639;
	ld.shared.u32 	%r1048, [%r641];
$L__BB352_148:
	setp.lt.s32 	%p97, %r374, 13;
	@%p97 bra 	$L__BB352_150;
	add.s32 	%r642, %r11, 12;
	and.b32  	%r643, %r642, 15;
	add.s32 	%r644, %r186, %r643;
	shl.b32 	%r645, %r644, 2;
	mov.u32 	%r646, _ZZ9cuda_gemmIiLi256ELi2ELi1ELi512ELi32ELi32ELi32ELi0ELi0EEviiiPT_S1_S1_iiE3Ash;
	add.s32 	%r647, %r646, %r645;
	ld.shared.u32 	%r1047, [%r647];
$L__BB352_150:
	setp.lt.s32 	%p98, %r374, 14;
	@%p98 bra 	$L__BB352_152;
	add.s32 	%r648, %r11, 13;
	and.b32  	%r649, %r648, 15;
	add.s32 	%r650, %r186, %r649;
	shl.b32 	%r651, %r650, 2;
	mov.u32 	%r652, _ZZ9cuda_gemmIiLi256ELi2ELi1ELi512ELi32ELi32ELi32ELi0ELi0EEviiiPT_S1_S1_iiE3Ash;
	add.s32 	%r653, %r652, %r651;
	ld.shared.u32 	%r1046, [%r653];
$L__BB352_152:
	setp.lt.s32 	%p99, %r374, 15;
	@%p99 bra 	$L__BB352_154;
	add.s32 	%r654, %r11, 14;
	and.b32  	%r655, %r654, 15;
	add.s32 	%r656, %r186, %r655;
	shl.b32 	%r657, %r656, 2;
	mov.u32 	%r658, _ZZ9cuda_gemmIiLi256ELi2ELi1ELi512ELi32ELi32ELi32ELi0ELi0EEviiiPT_S1_S1_iiE3Ash;
	add.s32 	%r659, %r658, %r657;
	ld.shared.u32 	%r1045, [%r659];
$L__BB352_154:
	setp.lt.s32 	%p100, %r374, 16;
	@%p100 bra 	$L__BB352_156;
	add.s32 	%r660, %r11, -1;
	and.b32  	%r661, %r660, 15;
	add.s32 	%r662, %r186, %r661;
	shl.b32 	%r663, %r662, 2;
	mov.u32 	%r664, _ZZ9cuda_gemmIiLi256ELi2ELi1ELi512ELi32ELi32ELi32ELi0ELi0EEviiiPT_S1_S1_iiE3Ash;
	add.s32 	%r665, %r664, %r663;
	ld.shared.u32 	%r1044, [%r665];
$L__BB352_156:
	setp.lt.s32 	%p101, %r12, %r19;
	@%p101 bra 	$L__BB352_158;
$L__BB352_157:
	add.s32 	%r958, %r958, %r10;
	setp.lt.s32 	%p138, %r958, %r9;
	@%p138 bra 	$L__BB352_124;
	bra.uni 	$L__BB352_232;
$L__BB352_158:
	rem.s32 	%r666, %r2, %r374;
	shl.b32 	%r667, %r666, 2;
	mov.u32 	%r668, _ZZ9cuda_gemmIiLi256ELi2ELi1ELi512ELi32ELi32ELi32ELi0ELi0EEviiiPT_S1_S1_iiE11kron_fac_sh;
	add.s32 	%r220, %r668, %r667;
	mov.u32 	%r975, %r12;
$L__BB352_159:
	mad.lo.s32 	%r670, %r975, 132, %r220;
	ld.shared.u32 	%r222, [%r670];
	mov.b32 	%r977, 0;
	@%p85 bra 	$L__BB352_161;
	shfl.sync.idx.b32	%r671|%p103, %r222, %r32, %r20, -1;
	mul.lo.s32 	%r977, %r671, %r1059;
$L__BB352_161:
	@%p86 bra 	$L__BB352_163;
	shfl.sync.idx.b32	%r672|%p105, %r222, %r33, %r20, -1;
	mad.lo.s32 	%r977, %r672, %r1058, %r977;
$L__BB352_163:
	@%p87 bra 	$L__BB352_165;
	shfl.sync.idx.b32	%r673|%p107, %r222, %r34, %r20, -1;
	mad.lo.s32 	%r977, %r673, %r1057, %r977;
$L__BB352_165:
	setp.lt.s32 	%p108, %r374, 4;
	@%p108 bra 	$L__BB352_167;
	shfl.sync.idx.b32	%r674|%p109, %r222, %r35, %r20, -1;
	mad.lo.s32 	%r977, %r674, %r1056, %r977;
$L__BB352_167:
	setp.lt.s32 	%p110, %r374, 5;
	@%p110 bra 	$L__BB352_169;
	shfl.sync.idx.b32	%r675|%p111, %r222, %r36, %r20, -1;
	mad.lo.s32 	%r977, %r675, %r1055, %r977;
$L__BB352_169:
	setp.lt.s32 	%p112, %r374, 6;
	@%p112 bra 	$L__BB352_171;
	shfl.sync.idx.b32	%r676|%p113, %r222, %r37, %r20, -1;
	mad.lo.s32 	%r977, %r676, %r1054, %r977;
$L__BB352_171:
	setp.lt.s32 	%p114, %r374, 7;
	@%p114 bra 	$L__BB352_173;
	shfl.sync.idx.b32	%r677|%p115, %r222, %r38, %r20, -1;
	mad.lo.s32 	%r977, %r677, %r1053, %r977;
$L__BB352_173:
	setp.lt.s32 	%p116, %r374, 8;
	@%p116 bra 	$L__BB352_175;
	shfl.sync.idx.b32	%r678|%p117, %r222, %r39, %r20, -1;
	mad.lo.s32 	%r977, %r678, %r1052, %r977;
$L__BB352_175:
	setp.lt.s32 	%p118, %r374, 9;
	@%p118 bra 	$L__BB352_177;
	shfl.sync.idx.b32	%r679|%p119, %r222, %r40, %r20, -1;
	mad.lo.s32 	%r977, %r679, %r1051, %r977;
$L__BB352_177:
	setp.lt.s32 	%p120, %r374, 10;
	@%p120 bra 	$L__BB352_179;
	shfl.sync.idx.b32	%r680|%p121, %r222, %r41, %r20, -1;
	mad.lo.s32 	%r977, %r680, %r1050, %r977;
$L__BB352_179:
	setp.lt.s32 	%p122, %r374, 11;
	@%p122 bra 	$L__BB352_181;
	shfl.sync.idx.b32	%r681|%p123, %r222, %r42, %r20, -1;
	mad.lo.s32 	%r977, %r681, %r1049, %r977;
$L__BB352_181:
	setp.lt.s32 	%p124, %r374, 12;
	@%p124 bra 	$L__BB352_183;
	shfl.sync.idx.b32	%r682|%p125, %r222, %r43, %r20, -1;
	mad.lo.s32 	%r977, %r682, %r1048, %r977;
$L__BB352_183:
	setp.lt.s32 	%p126, %r374, 13;
	@%p126 bra 	$L__BB352_185;
	shfl.sync.idx.b32	%r683|%p127, %r222, %r44, %r20, -1;
	mad.lo.s32 	%r977, %r683, %r1047, %r977;
$L__BB352_185:
	setp.lt.s32 	%p128, %r374, 14;
	@%p128 bra 	$L__BB352_187;
	shfl.sync.idx.b32	%r684|%p129, %r222, %r45, %r20, -1;
	mad.lo.s32 	%r977, %r684, %r1046, %r977;
$L__BB352_187:
	setp.lt.s32 	%p130, %r374, 15;
	@%p130 bra 	$L__BB352_189;
	shfl.sync.idx.b32	%r685|%p131, %r222, %r46, %r20, -1;
	mad.lo.s32 	%r977, %r685, %r1045, %r977;
$L__BB352_189:
	setp.lt.s32 	%p132, %r374, 16;
	@%p132 bra 	$L__BB352_191;
	shfl.sync.idx.b32	%r686|%p133, %r222, %r47, %r20, -1;
	mad.lo.s32 	%r977, %r686, %r1044, %r977;
$L__BB352_191:
	mov.u32 	%r991, %r3;
$L__BB352_192:
	shr.u32 	%r256, %r991, 1;
	shfl.sync.down.b32	%r687|%p134, %r977, %r256, %r21, -1;
	add.s32 	%r977, %r687, %r977;
	setp.gt.u32 	%p135, %r991, 3;
	mov.u32 	%r991, %r256;
	@%p135 bra 	$L__BB352_192;
	rem.u32 	%r688, %r2, %r4;
	setp.eq.s32 	%p136, %r688, 0;
	@%p136 bra 	$L__BB352_194;
	bra.uni 	$L__BB352_195;
$L__BB352_194:
	mad.lo.s32 	%r689, %r975, %r9, %r185;
	shl.b32 	%r690, %r689, 2;
	mov.u32 	%r691, _ZZ9cuda_gemmIiLi256ELi2ELi1ELi512ELi32ELi32ELi32ELi0ELi0EEviiiPT_S1_S1_iiE3Csh;
	add.s32 	%r692, %r691, %r690;
	st.shared.u32 	[%r692], %r977;
$L__BB352_195:
	add.s32 	%r975, %r975, %r14;
	setp.lt.s32 	%p137, %r975, %r19;
	@%p137 bra 	$L__BB352_159;
	bra.uni 	$L__BB352_157;
$L__BB352_196:
	setp.lt.s32 	%p50, %r12, %r19;
	@%p50 bra 	$L__BB352_197;
	bra.uni 	$L__BB352_231;
$L__BB352_197:
	rem.u32 	%r561, %r2, %r374;
	shl.b32 	%r562, %r561, 2;
	mov.u32 	%r563, _ZZ9cuda_gemmIiLi256ELi2ELi1ELi512ELi32ELi32ELi32ELi0ELi0EEviiiPT_S1_S1_iiE11kron_fac_sh;
	add.s32 	%r279, %r563, %r562;
	mov.u32 	%r1027, %r12;
$L__BB352_198:
	mad.lo.s32 	%r565, %r1027, 132, %r279;
	ld.shared.u32 	%r313, [%r565];
	mov.b32 	%r1029, 0;
	@%p34 bra 	$L__BB352_200;
	shfl.sync.idx.b32	%r566|%p52, %r313, %r32, %r20, -1;
	mul.lo.s32 	%r1029, %r566, %r1059;
$L__BB352_200:
	@%p35 bra 	$L__BB352_202;
	shfl.sync.idx.b32	%r567|%p54, %r313, %r33, %r20, -1;
	mad.lo.s32 	%r1029, %r567, %r1058, %r1029;
$L__BB352_202:
	@%p36 bra 	$L__BB352_204;
	shfl.sync.idx.b32	%r568|%p56, %r313, %r34, %r20, -1;
	mad.lo.s32 	%r1029, %r568, %r1057, %r1029;
$L__BB352_204:
	@%p37 bra 	$L__BB352_206;
	shfl.sync.idx.b32	%r569|%p58, %r313, %r35, %r20, -1;
	mad.lo.s32 	%r1029, %r569, %r1056, %r1029;
$L__BB352_206:
	setp.lt.s32 	%p59, %r374, 5;
	@%p59 bra 	$L__BB352_208;
	shfl.sync.idx.b32	%r570|%p60, %r313, %r36, %r20, -1;
	mad.lo.s32 	%r1029, %r570, %r1055, %r1029;
$L__BB352_208:
	setp.lt.s32 	%p61, %r374, 6;
	@%p61 bra 	$L__BB352_210;
	shfl.sync.idx.b32	%r571|%p62, %r313, %r37, %r20, -1;
	mad.lo.s32 	%r1029, %r571, %r1054, %r1029;
$L__BB352_210:
	setp.lt.s32 	%p63, %r374, 7;
	@%p63 bra 	$L__BB352_212;
	shfl.sync.idx.b32	%r572|%p64, %r313, %r38, %r20, -1;
	mad.lo.s32 	%r1029, %r572, %r1053, %r1029;
$L__BB352_212:
	setp.lt.s32 	%p65, %r374, 8;
	@%p65 bra 	$L__BB352_214;
	shfl.sync.idx.b32	%r573|%p66, %r313, %r39, %r20, -1;
	mad.lo.s32 	%r1029, %r573, %r1052, %r1029;
$L__BB352_214:
	setp.lt.s32 	%p67, %r374, 9;
	@%p67 bra 	$L__BB352_216;
	shfl.sync.idx.b32	%r574|%p68, %r313, %r40, %r20, -1;
	mad.lo.s32 	%r1029, %r574, %r1051, %r1029;
$L__BB352_216:
	setp.lt.s32 	%p69, %r374, 10;
	@%p69 bra 	$L__BB352_218;
	shfl.sync.idx.b32	%r575|%p70, %r313, %r41, %r20, -1;
	mad.lo.s32 	%r1029, %r575, %r1050, %r1029;
$L__BB352_218:
	setp.lt.s32 	%p71, %r374, 11;
	@%p71 bra 	$L__BB352_220;
	shfl.sync.idx.b32	%r576|%p72, %r313, %r42, %r20, -1;
	mad.lo.s32 	%r1029, %r576, %r1049, %r1029;
$L__BB352_220:
	setp.lt.s32 	%p73, %r374, 12;
	@%p73 bra 	$L__BB352_222;
	shfl.sync.idx.b32	%r577|%p74, %r313, %r43, %r20, -1;
	mad.lo.s32 	%r1029, %r577, %r1048, %r1029;
$L__BB352_222:
	setp.lt.s32 	%p75, %r374, 13;
	@%p75 bra 	$L__BB352_224;
	shfl.sync.idx.b32	%r578|%p76, %r313, %r44, %r20, -1;
	mad.lo.s32 	%r1029, %r578, %r1047, %r1029;
$L__BB352_224:
	setp.lt.s32 	%p77, %r374, 14;
	@%p77 bra 	$L__BB352_226;
	shfl.sync.idx.b32	%r579|%p78, %r313, %r45, %r20, -1;
	mad.lo.s32 	%r1029, %r579, %r1046, %r1029;
$L__BB352_226:
	setp.lt.s32 	%p79, %r374, 15;
	@%p79 bra 	$L__BB352_228;
	shfl.sync.idx.b32	%r580|%p80, %r313, %r46, %r20, -1;
	mad.lo.s32 	%r1029, %r580, %r1045, %r1029;
$L__BB352_228:
	setp.lt.s32 	%p81, %r374, 16;
	@%p81 bra 	$L__BB352_230;
	shfl.sync.idx.b32	%r581|%p82, %r313, %r47, %r20, -1;
	mad.lo.s32 	%r1029, %r581, %r1044, %r1029;
$L__BB352_230:
	mad.lo.s32 	%r582, %r1027, %r9, %r277;
	shl.b32 	%r583, %r582, 2;
	mov.u32 	%r584, _ZZ9cuda_gemmIiLi256ELi2ELi1ELi512ELi32ELi32ELi32ELi0ELi0EEviiiPT_S1_S1_iiE3Csh;
	add.s32 	%r585, %r584, %r583;
	st.shared.u32 	[%r585], %r1029;
	add.s32 	%r1027, %r1027, %r14;
	setp.lt.s32 	%p83, %r1027, %r19;
	@%p83 bra 	$L__BB352_198;
$L__BB352_231:
	add.s32 	%r1010, %r1010, %r10;
	setp.lt.s32 	%p84, %r1010, %r9;
	@%p84 bra 	$L__BB352_91;
$L__BB352_232:
	ld.param.u32 	%r867, [_Z9cuda_gemmIiLi256ELi2ELi1ELi512ELi32ELi32ELi32ELi0ELi0EEviiiPT_S1_S1_ii_param_1];
	bar.sync 	0;
	mov.u32 	%r800, %ctaid.x;
	mul.lo.s32 	%r801, %r9, %r800;
	mad.lo.s32 	%r364, %r885, %r867, %r801;
	div.s32 	%r365, %r372, %r374;
	mov.u32 	%r1060, %r1;
	@%p21 bra 	$L__BB352_236;
	setp.eq.s16 	%p191, %rs2, 3;
	div.s32 	%r802, %r1, %r9;
	mad.lo.s32 	%r803, %r365, %r802, %r364;
	mul.lo.s32 	%r804, %r802, %r9;
	sub.s32 	%r805, %r1, %r804;
	add.s32 	%r806, %r803, %r805;
	shl.b32 	%r807, %r1, 2;
	mov.u32 	%r808, _ZZ9cuda_gemmIiLi256ELi2ELi1ELi512ELi32ELi32ELi32ELi0ELi0EEviiiPT_S1_S1_iiE3Csh;
	add.s32 	%r809, %r808, %r807;
	ld.shared.u32 	%r810, [%r809];
	mul.wide.s32 	%rd23, %r806, 4;
	add.s64 	%rd24, %rd2, %rd23;
	st.global.u32 	[%rd24], %r810;
	mov.u32 	%r1060, %r22;
	@%p191 bra 	$L__BB352_236;
	setp.eq.s16 	%p192, %rs2, 0;
	div.s32 	%r811, %r22, %r9;
	mad.lo.s32 	%r812, %r365, %r811, %r364;
	mul.lo.s32 	%r813, %r811, %r9;
	sub.s32 	%r814, %r22, %r813;
	add.s32 	%r815, %r812, %r814;
	shl.b32 	%r816, %r1, 2;
	mov.u32 	%r817, _ZZ9cuda_gemmIiLi256ELi2ELi1ELi512ELi32ELi32ELi32ELi0ELi0EEviiiPT_S1_S1_iiE3Csh;
	add.s32 	%r818, %r817, %r816;
	add.s32 	%r819, %r818, %r23;
	ld.shared.u32 	%r820, [%r819];
	mul.wide.s32 	%rd25, %r815, 4;
	add.s64 	%rd26, %rd2, %rd25;
	st.global.u32 	[%rd26], %r820;
	mov.u32 	%r1060, %r24;
	@%p192 bra 	$L__BB352_236;
	add.s32 	%r1060, %r24, %r13;
	div.s32 	%r821, %r24, %r9;
	mad.lo.s32 	%r822, %r365, %r821, %r364;
	mul.lo.s32 	%r823, %r821, %r9;
	sub.s32 	%r824, %r24, %r823;
	add.s32 	%r825, %r822, %r824;
	shl.b32 	%r826, %r1, 2;
	mov.u32 	%r827, _ZZ9cuda_gemmIiLi256ELi2ELi1ELi512ELi32ELi32ELi32ELi0ELi0EEviiiPT_S1_S1_iiE3Csh;
	add.s32 	%r828, %r827, %r826;
	add.s32 	%r829, %r828, %r23;
	add.s32 	%r830, %r829, %r23;
	ld.shared.u32 	%r831, [%r830];
	mul.wide.s32 	%rd27, %r825, 4;
	add.s64 	%rd28, %rd2, %rd27;
	st.global.u32 	[%rd28], %r831;
$L__BB352_236:
	@%p24 bra 	$L__BB352_238;
$L__BB352_237:
	div.s32 	%r832, %r1060, %r9;
	mad.lo.s32 	%r833, %r365, %r832, %r364;
	mul.lo.s32 	%r834, %r832, %r9;
	sub.s32 	%r835, %r1060, %r834;
	add.s32 	%r836, %r833, %r835;
	shl.b32 	%r837, %r1060, 2;
	mov.u32 	%r838, _ZZ9cuda_gemmIiLi256ELi2ELi1ELi512ELi32ELi32ELi32ELi0ELi0EEviiiPT_S1_S1_iiE3Csh;
	add.s32 	%r839, %r838, %r837;
	ld.shared.u32 	%r840, [%r839];
	mul.wide.s32 	%rd29, %r836, 4;
	add.s64 	%rd30, %rd2, %rd29;
	st.global.u32 	[%rd30], %r840;
	add.s32 	%r841, %r1060, %r13;
	div.s32 	%r842, %r841, %r9;
	mad.lo.s32 	%r843, %r365, %r842, %r364;
	mul.lo.s32 	%r844, %r842, %r9;
	sub.s32 	%r845, %r841, %r844;
	add.s32 	%r846, %r843, %r845;
	add.s32 	%r847, %r839, %r23;
	ld.shared.u32 	%r848, [%r847];
	mul.wide.s32 	%rd31, %r846, 4;
	add.s64 	%rd32, %rd2, %rd31;
	st.global.u32 	[%rd32], %r848;
	add.s32 	%r849, %r841, %r13;
	div.s32 	%r850, %r849, %r9;
	mad.lo.s32 	%r851, %r365, %r850, %r364;
	mul.lo.s32 	%r852, %r850, %r9;
	sub.s32 	%r853, %r849, %r852;
	add.s32 	%r854, %r851, %r853;
	add.s32 	%r855, %r847, %r23;
	ld.shared.u32 	%r856, [%r855];
	mul.wide.s32 	%rd33, %r854, 4;
	add.s64 	%rd34, %rd2, %rd33;
	st.global.u32 	[%rd34], %r856;
	add.s32 	%r857, %r849, %r13;
	div.s32 	%r858, %r857, %r9;
	mad.lo.s32 	%r859, %r365, %r858, %r364;
	mul.lo.s32 	%r860, %r858, %r9;
	sub.s32 	%r861, %r857, %r860;
	add.s32 	%r862, %r859, %r861;
	add.s32 	%r863, %r855, %r23;
	ld.shared.u32 	%r864, [%r863];
	mul.wide.s32 	%rd35, %r862, 4;
	add.s64 	%rd36, %rd2, %rd35;
	st.global.u32 	[%rd36], %r864;
	add.s32 	%r1060, %r857, %r13;
	setp.lt.u32 	%p194, %r1060, 512;
	@%p194 bra 	$L__BB352_237;
$L__BB352_238:
	mov.u32 	%r865, %nctaid.y;
	add.s32 	%r885, %r885, %r865;
	shl.b32 	%r866, %r865, 1;
	setp.lt.u32 	%p195, %r885, %r866;
	@%p195 bra 	$L__BB352_5;
$L__BB352_239:
	ret;

}
	// .globl	_Z9cuda_gemmIiLi256ELi2ELi1ELi512ELi32ELi32ELi32ELi0ELi1EEviiiPT_S1_S1_ii
.visible .entry _Z9cuda_gemmIiLi256ELi2ELi1ELi512ELi32ELi32ELi32ELi0ELi1EEviiiPT_S1_S1_ii(
	.param .u32 _Z9cuda_gemmIiLi256ELi2ELi1ELi512ELi32ELi32ELi32ELi0ELi1EEviiiPT_S1_S1_ii_param_0,
	.param .u32 _Z9cuda_gemmIiLi256ELi2ELi1ELi512ELi32ELi32ELi32ELi0ELi1EEviiiPT_S1_S1_ii_param_1,
	.param .u32 _Z9cuda_gemmIiLi256ELi2ELi1ELi512ELi32ELi32ELi32ELi0ELi1EEviiiPT_S1_S1_ii_param_2,
	.param .u64 .ptr .align 1 _Z9cuda_gemmIiLi256ELi2ELi1ELi512ELi32ELi32ELi32ELi0ELi1EEviiiPT_S1_S1_ii_param_3,
	.param .u64 .ptr .align 1 _Z9cuda_gemmIiLi256ELi2ELi1ELi512ELi32ELi32ELi32ELi0ELi1EEviiiPT_S1_S1_ii_param_4,
	.param .u64 .ptr .align 1 _Z9cuda_gemmIiLi256ELi2ELi1ELi512ELi32ELi32ELi32ELi0ELi1EEviiiPT_S1_S1_ii_param_5,
	.param .u32 _Z9cuda_gemmIiLi256ELi2ELi1ELi512ELi32ELi32ELi32ELi0ELi1EEviiiPT_S1_S1_ii_param_6,
	.param .u32 _Z9cuda_gemmIiLi256ELi2ELi1ELi512ELi32ELi32ELi32ELi0ELi1EEviiiPT_S1_S1_ii_param_7
)
.maxntid 256
{
	.reg .pred 	%p<40>;
	.reg .b16 	%rs<9>;
	.reg .b32 	%r<353>;
	.reg .b64 	%rd<48>;
	// demoted variable
	.shared .align 128 .b8 _ZZ9cuda_gemmIiLi256ELi2ELi1ELi512ELi32ELi32ELi32ELi0ELi1EEviiiPT_S1_S1_iiE11kron_fac_sh[4224];
	// demoted variable
	.shared .align 128 .b8 _ZZ9cuda_gemmIiLi256ELi2ELi1ELi512ELi32ELi32ELi32ELi0ELi1EEviiiPT_S1_S1_iiE3Ash[2048];
	// demoted variable
	.shared .align 128 .b8 _ZZ9cuda_gemmIiLi256ELi2ELi1ELi512ELi32ELi32ELi32ELi0ELi1EEviiiPT_S1_S1_iiE3Csh[2048];
	ld.param.u32 	%r99, [_Z9cuda_gemmIiLi256ELi2ELi1ELi512ELi32ELi32ELi32ELi0ELi1EEviiiPT_S1_S1_ii_param_2];
	ld.param.u64 	%rd9, [_Z9cuda_gemmIiLi256ELi2ELi1ELi512ELi32ELi32ELi32ELi0ELi1EEviiiPT_S1_S1_ii_param_3];
	ld.param.u64 	%rd10, [_Z9cuda_gemmIiLi256ELi2ELi1ELi512ELi32ELi32ELi32ELi0ELi1EEviiiPT_S1_S1_ii_param_4];
	ld.param.u64 	%rd11, [_Z9cuda_gemmIiLi256ELi2ELi1ELi512ELi32ELi32ELi32ELi0ELi1EEviiiPT_S1_S1_ii_param_5];
	cvta.to.global.u64 	%rd1, %rd10;
	cvta.to.global.u64 	%rd2, %rd9;
	cvta.to.global.u64 	%rd3, %rd11;
	mov.u32 	%r1, %tid.x;
	mov.u32 	%r2, %ntid.x;
	add.s32 	%r3, %r1, %r2;
	cvt.u16.u32 	%rs1, %r3;
	xor.b16  	%rs6, %rs1, 1023;
	cvt.u16.u32 	%rs2, %r2;
	div.u16 	%rs7, %rs6, %rs2;
	and.b16  	%rs3, %rs7, 3;
	setp.eq.s16 	%p1, %rs3, 2;
	mov.u32 	%r341, %r1;
	@%p1 bra 	$L__BB353_3;
	cvt.u32.u16 	%r4, %rs3;
	mov.b32 	%r340, 0;
	mov.u32 	%r341, %r1;
$L__BB353_2:
	.pragma "nounroll";
	mul.wide.u32 	%rd12, %r341, 4;
	add.s64 	%rd13, %rd1, %rd12;
	ld.global.u32 	%r101, [%rd13];
	and.b32  	%r102, %r341, 31;
	mov.u32 	%r103, _ZZ9cuda_gemmIiLi256ELi2ELi1ELi512ELi32ELi32ELi32ELi0ELi1EEviiiPT_S1_S1_iiE11kron_fac_sh;
	mad.lo.s32 	%r104, %r102, 132, %r103;
	shr.u32 	%r105, %r341, 3;
	and.b32  	%r106, %r105, 536870908;
	add.s32 	%r107, %r104, %r106;
	st.shared.u32 	[%r107], %r101;
	add.s32 	%r341, %r341, %r2;
	add.s32 	%r340, %r340, 1;
	xor.b32  	%r108, %r340, %r4;
	setp.ne.s32 	%p2, %r108, 2;
	@%p2 bra 	$L__BB353_2;
$L__BB353_3:
	mov.u32 	%r111, _ZZ9cuda_gemmIiLi256ELi2ELi1ELi512ELi32ELi32ELi32ELi0ELi1EEviiiPT_S1_S1_iiE11kron_fac_sh;
$L__BB353_4:
	mul.wide.u32 	%rd14, %r341, 4;
	add.s64 	%rd15, %rd1, %rd14;
	ld.global.u32 	%r109, [%rd15];
	and.b32  	%r110, %r341, 31;
	mad.lo.s32 	%r112, %r110, 132, %r111;
	shr.u32 	%r113, %r341, 3;
	and.b32  	%r114, %r113, 536870908;
	add.s32 	%r115, %r112, %r114;
	st.shared.u32 	[%r115], %r109;
	add.s32 	%r116, %r341, %r2;
	mul.wide.u32 	%rd16, %r116, 4;
	add.s64 	%rd17, %rd1, %rd16;
	ld.global.u32 	%r117, [%rd17];
	and.b32  	%r118, %r116, 31;
	mad.lo.s32 	%r119, %r118, 132, %r111;
	shr.u32 	%r120, %r116, 3;
	and.b32  	%r121, %r120, 536870908;
	add.s32 	%r122, %r119, %r121;
	st.shared.u32 	[%r122], %r117;
	add.s32 	%r123, %r116, %r2;
	mul.wide.u32 	%rd18, %r123, 4;
	add.s64 	%rd19, %rd1, %rd18;
	ld.global.u32 	%r124, [%rd19];
	and.b32  	%r125, %r123, 31;
	mad.lo.s32 	%r126, %r125, 132, %r111;
	shr.u32 	%r127, %r123, 3;
	and.b32  	%r128, %r127, 536870908;
	add.s32 	%r129, %r126, %r128;
	st.shared.u32 	[%r129], %r124;
	add.s32 	%r130, %r123, %r2;
	mul.wide.u32 	%rd20, %r130, 4;
	add.s64 	%rd21, %rd1, %rd20;
	ld.global.u32 	%r131, [%rd21];
	and.b32  	%r132, %r130, 31;
	mad.lo.s32 	%r133, %r132, 132, %r111;
	shr.u32 	%r134, %r130, 3;
	and.b32  	%r135, %r134, 536870908;
	add.s32 	%r136, %r133, %r135;
	st.shared.u32 	[%r136], %r131;
	add.s32 	%r341, %r130, %r2;
	setp.lt.u32 	%p3, %r341, 1024;
	@%p3 bra 	$L__BB353_4;
	shr.u32 	%r12, %r1, 1;
	mov.u32 	%r343, %ctaid.y;
	mov.u32 	%r14, %nctaid.y;
	shl.b32 	%r15, %r14, 1;
	setp.ge.u32 	%p4, %r343, %r15;
	@%p4 bra 	$L__BB353_31;
	mov.u32 	%r137, %ctaid.x;
	shl.b32 	%r16, %r137, 9;
	shl.b32 	%r138, %r1, 4;
	and.b32  	%r139, %r138, 16;
	and.b32  	%r140, %r12, 15;
	shl.b32 	%r141, %r12, 5;
	and.b32  	%r142, %r141, 480;
	or.b32  	%r143, %r142, %r139;
	shl.b32 	%r144, %r1, 2;
	and.b32  	%r145, %r144, 124;
	add.s32 	%r17, %r111, %r145;
	shr.s32 	%r147, %r99, 31;
	shr.u32 	%r148, %r147, 27;
	add.s32 	%r149, %r99, %r148;
	shr.s32 	%r18, %r149, 5;
	sub.s16 	%rs8, 511, %rs1;
	div.u16 	%rs4, %rs8, %rs2;
	and.b16  	%rs5, %rs4, 3;
	mov.u32 	%r150, _ZZ9cuda_gemmIiLi256ELi2ELi1ELi512ELi32ELi32ELi32ELi0ELi1EEviiiPT_S1_S1_iiE3Ash;
	add.s32 	%r19, %r150, %r144;
	shl.b32 	%r20, %r2, 2;
	add.s32 	%r21, %r19, %r20;
	add.s32 	%r22, %r3, %r2;
	mov.u32 	%r151, _ZZ9cuda_gemmIiLi256ELi2ELi1ELi512ELi32ELi32ELi32ELi0ELi1EEviiiPT_S1_S1_iiE3Csh;
	add.s32 	%r23, %r151, %r144;
	add.s32 	%r24, %r23, %r20;
	add.s32 	%r152, %r12, 1;
	and.b32  	%r153, %r152, 15;
	or.b32  	%r154, %r143, %r153;
	shl.b32 	%r155, %r154, 2;
	add.s32 	%r25, %r150, %r155;
	add.s32 	%r156, %r12, 2;
	and.b32  	%r157, %r156, 15;
	or.b32  	%r158, %r143, %r157;
	shl.b32 	%r159, %r158, 2;
	add.s32 	%r26, %r150, %r159;
	add.s32 	%r160, %r12, 3;
	and.b32  	%r161, %r160, 15;
	or.b32  	%r162, %r143, %r161;
	shl.b32 	%r163, %r162, 2;
	add.s32 	%r27, %r150, %r163;
	add.s32 	%r164, %r12, 4;
	and.b32  	%r165, %r164, 15;
	or.b32  	%r166, %r143, %r165;
	shl.b32 	%r167, %r166, 2;
	add.s32 	%r28, %r150, %r167;
	add.s32 	%r168, %r12, 5;
	and.b32  	%r169, %r168, 15;
	or.b32  	%r170, %r143, %r169;
	shl.b32 	%r171, %r170, 2;
	add.s32 	%r29, %r150, %r171;
	add.s32 	%r172, %r12, 6;
	and.b32  	%r173, %r172, 15;
	or.b32  	%r174, %r143, %r173;
	shl.b32 	%r175, %r174, 2;
	add.s32 	%r30, %r150, %r175;
	add.s32 	%r176, %r12, 7;
	and.b32  	%r177, %r176, 15;
	or.b32  	%r178, %r143, %r177;
	shl.b32 	%r179, %r178, 2;
	add.s32 	%r31, %r150, %r179;
	xor.b32  	%r180, %r140, 8;
	or.b32  	%r181, %r143, %r180;
	shl.b32 	%r182, %r181, 2;
	add.s32 	%r32, %r150, %r182;
	add.s32 	%r183, %r12, 9;
	and.b32  	%r184, %r183, 15;
	or.b32  	%r185, %r143, %r184;
	shl.b32 	%r186, %r185, 2;
	add.s32 	%r33, %r150, %r186;
	add.s32 	%r187, %r12, 10;
	and.b32  	%r188, %r187, 15;
	or.b32  	%r189, %r143, %r188;
	shl.b32 	%r190, %r189, 2;
	add.s32 	%r34, %r150, %r190;
	add.s32 	%r191, %r12, 11;
	and.b32  	%r192, %r191, 15;
	or.b32  	%r193, %r143, %r192;
	shl.b32 	%r194, %r193, 2;
	add.s32 	%r35, %r150, %r194;
	add.s32 	%r195, %r12, 12;
	and.b32  	%r196, %r195, 15;
	or.b32  	%r197, %r143, %r196;
	shl.b32 	%r198, %r197, 2;
	add.s32 	%r36, %r150, %r198;
	add.s32 	%r199, %r12, 13;
	and.b32  	%r200, %r199, 15;
	or.b32  	%r201, %r143, %r200;
	shl.b32 	%r202, %r201, 2;
	add.s32 	%r37, %r150, %r202;
	add.s32 	%r203, %r12, 14;
	and.b32  	%r204, %r203, 15;
	or.b32  	%r205, %r143, %r204;
	shl.b32 	%r206, %r205, 2;
	add.s32 	%r38, %r150, %r206;
	add.s32 	%r207, %r12, -1;
	and.b32  	%r208, %r207, 15;
	or.b32  	%r209, %r143, %r208;
	shl.b32 	%r210, %r209, 2;
	add.s32 	%r39, %r150, %r210;
	mad.lo.s32 	%r40, %r140, -31, %r143;
	or.b32  	%r41, %r153, %r139;
	or.b32  	%r42, %r157, %r139;
	or.b32  	%r43, %r161, %r139;
	or.b32  	%r44, %r165, %r139;
	or.b32  	%r45, %r169, %r139;
	or.b32  	%r46, %r173, %r139;
	or.b32  	%r47, %r177, %r139;
	or.b32  	%r48, %r180, %r139;
	or.b32  	%r49, %r184, %r139;
	or.b32  	%r50, %r188, %r139;
	or.b32  	%r51, %r192, %r139;
	or.b32  	%r52, %r196, %r139;
	or.b32  	%r53, %r200, %r139;
	or.b32  	%r54, %r204, %r139;
	or.b32  	%r55, %r208, %r139;
	mul.wide.u32 	%rd22, %r2, 4;
	add.s64 	%rd4, %rd2, %rd22;
	mul.wide.u32 	%rd23, %r2, 8;
	add.s64 	%rd5, %rd2, %rd23;
	mul.wide.u32 	%rd24, %r2, 12;
	add.s64 	%rd6, %rd2, %rd24;
	cvt.u64.u32 	%rd26, %r20;
$L__BB353_7:
	setp.eq.s16 	%p5, %rs5, 2;
	mul.lo.s32 	%r57, %r343, %r99;
	mov.u32 	%r344, %r1;
	@%p5 bra 	$L__BB353_11;
	setp.eq.s16 	%p6, %rs5, 3;
	add.s32 	%r211, %r57, %r16;
	add.s32 	%r212, %r211, %r1;
	mul.wide.s32 	%rd25, %r212, 4;
	add.s64 	%rd7, %rd2, %rd25;
	ld.global.u32 	%r213, [%rd7];
	st.shared.u32 	[%r19], %r213;
	mov.u32 	%r344, %r3;
	@%p6 bra 	$L__BB353_11;
	setp.eq.s16 	%p7, %rs5, 0;
	add.s64 	%rd8, %rd7, %rd26;
	ld.global.u32 	%r214, [%rd8];
	st.shared.u32 	[%r21], %r214;
	mov.u32 	%r344, %r22;
	@%p7 bra 	$L__BB353_11;
	add.s32 	%r344, %r22, %r2;
	add.s64 	%rd28, %rd8, %rd26;
	ld.global.u32 	%r215, [%rd28];
	add.s32 	%r216, %r21, %r20;
	st.shared.u32 	[%r216], %r215;
$L__BB353_11:
	setp.lt.u16 	%p8, %rs4, 2;
	@%p8 bra 	$L__BB353_14;
	shl.b32 	%r217, %r344, 2;
	mov.u32 	%r218, _ZZ9cuda_gemmIiLi256ELi2ELi1ELi512ELi32ELi32ELi32ELi0ELi1EEviiiPT_S1_S1_iiE3Ash;
	add.s32 	%r346, %r218, %r217;
	add.s32 	%r219, %r16, %r344;
	add.s32 	%r345, %r219, %r57;
$L__BB353_13:
	mul.wide.s32 	%rd29, %r345, 4;
	add.s64 	%rd30, %rd4, %rd29;
	add.s64 	%rd31, %rd5, %rd29;
	add.s64 	%rd32, %rd6, %rd29;
	add.s64 	%rd33, %rd2, %rd29;
	ld.global.u32 	%r220, [%rd33];
	st.shared.u32 	[%r346], %r220;
	ld.global.u32 	%r221, [%rd30];
	add.s32 	%r222, %r346, %r20;
	st.shared.u32 	[%r222], %r221;
	ld.global.u32 	%r223, [%rd31];
	shl.b32 	%r224, %r2, 3;
	add.s32 	%r225, %r346, %r224;
	st.shared.u32 	[%r225], %r223;
	ld.global.u32 	%r226, [%rd32];
	mad.lo.s32 	%r227, %r2, 12, %r346;
	st.shared.u32 	[%r227], %r226;
	add.s32 	%r344, %r344, %r20;
	shl.b32 	%r228, %r2, 4;
	add.s32 	%r346, %r346, %r228;
	add.s32 	%r345, %r345, %r20;
	setp.lt.u32 	%p9, %r344, 512;
	@%p9 bra 	$L__BB353_13;
$L__BB353_14:
	setp.eq.s16 	%p10, %rs5, 2;
	mov.u32 	%r348, %r1;
	@%p10 bra 	$L__BB353_18;
	setp.eq.s16 	%p11, %rs5, 3;
	mov.b32 	%r229, 0;
	st.shared.u32 	[%r23], %r229;
	mov.u32 	%r348, %r3;
	@%p11 bra 	$L__BB353_18;
	setp.eq.s16 	%p12, %rs5, 0;
	mov.b32 	%r230, 0;
	st.shared.u32 	[%r24], %r230;
	mov.u32 	%r348, %r22;
	@%p12 bra 	$L__BB353_18;
	add.s32 	%r348, %r22, %r2;
	add.s32 	%r231, %r24, %r20;
	mov.b32 	%r232, 0;
	st.shared.u32 	[%r231], %r232;
$L__BB353_18:
	setp.lt.u16 	%p13, %rs4, 2;
	@%p13 bra 	$L__BB353_20;
$L__BB353_19:
	shl.b32 	%r233, %r348, 2;
	mov.u32 	%r234, _ZZ9cuda_gemmIiLi256ELi2ELi1ELi512ELi32ELi32ELi32ELi0ELi1EEviiiPT_S1_S1_iiE3Csh;
	add.s32 	%r235, %r234, %r233;
	mov.b32 	%r236, 0;
	st.shared.u32 	[%r235], %r236;
	add.s32 	%r237, %r235, %r20;
	st.shared.u32 	[%r237], %r236;
	add.s32 	%r238, %r237, %r20;
	st.shared.u32 	[%r238], %r236;
	add.s32 	%r239, %r238, %r20;
	st.shared.u32 	[%r239], %r236;
	add.s32 	%r348, %r20, %r348;
	setp.lt.u32 	%p14, %r348, 512;
	@%p14 bra 	$L__BB353_19;
$L__BB353_20:
	shr.u32 	%r350, %r1, 5;
	bar.sync 	0;
	shr.u32 	%r240, %r1, 1;
	and.b32  	%r241, %r240, 15;
	shl.b32 	%r242, %r1, 4;
	and.b32  	%r243, %r242, 496;
	or.b32  	%r244, %r243, %r241;
	shl.b32 	%r245, %r244, 2;
	mov.u32 	%r246, _ZZ9cuda_gemmIiLi256ELi2ELi1ELi512ELi32ELi32ELi32ELi0ELi1EEviiiPT_S1_S1_iiE3Ash;
	add.s32 	%r247, %r246, %r245;
	ld.shared.u32 	%r73, [%r247];
	ld.shared.u32 	%r74, [%r25];
	ld.shared.u32 	%r75, [%r26];
	ld.shared.u32 	%r76, [%r27];
	ld.shared.u32 	%r77, [%r28];
	ld.shared.u32 	%r78, [%r29];
	ld.shared.u32 	%r79, [%r30];
	ld.shared.u32 	%r80, [%r31];
	ld.shared.u32 	%r81, [%r32];
	ld.shared.u32 	%r82, [%r33];
	ld.shared.u32 	%r83, [%r34];
	ld.shared.u32 	%r84, [%r35];
	ld.shared.u32 	%r85, [%r36];
	ld.shared.u32 	%r86, [%r37];
	ld.shared.u32 	%r87, [%r38];
	ld.shared.u32 	%r88, [%r39];
$L__BB353_21:
	and.b32  	%r248, %r1, 1;
	setp.eq.b32 	%p15, %r248, 1;
	mad.lo.s32 	%r249, %r350, 132, %r17;
	ld.shared.u32 	%r250, [%r249];
	shfl.sync.idx.b32	%r251|%p16, %r250, %r40, 31, -1;
	mul.lo.s32 	%r252, %r251, %r73;
	shfl.sync.idx.b32	%r253|%p17, %r250, %r41, 31, -1;
	mad.lo.s32 	%r254, %r253, %r74, %r252;
	shfl.sync.idx.b32	%r255|%p18, %r250, %r42, 31, -1;
	mad.lo.s32 	%r256, %r255, %r75, %r254;
	shfl.sync.idx.b32	%r257|%p19, %r250, %r43, 31, -1;
	mad.lo.s32 	%r258, %r257, %r76, %r256;
	shfl.sync.idx.b32	%r259|%p20, %r250, %r44, 31, -1;
	mad.lo.s32 	%r260, %r259, %r77, %r258;
	shfl.sync.idx.b32	%r261|%p21, %r250, %r45, 31, -1;
	mad.lo.s32 	%r262, %r261, %r78, %r260;
	shfl.sync.idx.b32	%r263|%p22, %r250, %r46, 31, -1;
	mad.lo.s32 	%r264, %r263, %r79, %r262;
	shfl.sync.idx.b32	%r265|%p23, %r250, %r47, 31, -1;
	mad.lo.s32 	%r266, %r265, %r80, %r264;
	shfl.sync.idx.b32	%r267|%p24, %r250, %r48, 31, -1;
	mad.lo.s32 	%r268, %r267, %r81, %r266;
	shfl.sync.idx.b32	%r269|%p25, %r250, %r49, 31, -1;
	mad.lo.s32 	%r270, %r269, %r82, %r268;
	shfl.sync.idx.b32	%r271|%p26, %r250, %r50, 31, -1;
	mad.lo.s32 	%r272, %r271, %r83, %r270;
	shfl.sync.idx.b32	%r273|%p27, %r250, %r51, 31, -1;
	mad.lo.s32 	%r274, %r273, %r84, %r272;
	shfl.sync.idx.b32	%r275|%p28, %r250, %r52, 31, -1;
	mad.lo.s32 	%r276, %r275, %r85, %r274;
	shfl.sync.idx.b32	%r277|%p29, %r250, %r53, 31, -1;
	mad.lo.s32 	%r278, %r277, %r86, %r276;
	shfl.sync.idx.b32	%r279|%p30, %r250, %r54, 31, -1;
	mad.lo.s32 	%r280, %r279, %r87, %r278;
	shfl.sync.idx.b32	%r281|%p31, %r250, %r55, 31, -1;
	mad.lo.s32 	%r282, %r281, %r88, %r280;
	shfl.sync.down.b32	%r283|%p32, %r282, 1, 7711, -1;
	add.s32 	%r90, %r283, %r282;
	@%p15 bra 	$L__BB353_23;
	shl.b32 	%r284, %r350, 6;
	shl.b32 	%r285, %r1, 1;
	and.b32  	%r286, %r285, 60;
	or.b32  	%r287, %r284, %r286;
	mov.u32 	%r288, _ZZ9cuda_gemmIiLi256ELi2ELi1ELi512ELi32ELi32ELi32ELi0ELi1EEviiiPT_S1_S1_iiE3Csh;
	add.s32 	%r289, %r288, %r287;
	st.shared.u32 	[%r289], %r90;
$L__BB353_23:
	shr.u32 	%r290, %r2, 5;
	add.s32 	%r350, %r350, %r290;
	setp.lt.u32 	%p33, %r350, 32;
	@%p33 bra 	$L__BB353_21;
	ld.param.u32 	%r338, [_Z9cuda_gemmIiLi256ELi2ELi1ELi512ELi32ELi32ELi32ELi0ELi1EEviiiPT_S1_S1_ii_param_1];
	setp.eq.s16 	%p34, %rs5, 2;
	bar.sync 	0;
	mov.u32 	%r291, %ctaid.x;
	shl.b32 	%r292, %r291, 4;
	mad.lo.s32 	%r92, %r343, %r338, %r292;
	mov.u32 	%r351, %r1;
	@%p34 bra 	$L__BB353_28;
	setp.eq.s16 	%p35, %rs5, 3;
	and.b32  	%r293, %r1, 15;
	shr.u32 	%r294, %r1, 4;
	mad.lo.s32 	%r295, %r294, %r18, %r293;
	add.s32 	%r296, %r92, %r295;
	ld.shared.u32 	%r297, [%r23];
	mul.wide.s32 	%rd34, %r296, 4;
	add.s64 	%rd35, %rd3, %rd34;
	st.global.u32 	[%rd35], %r297;
	mov.u32 	%r351, %r3;
	@%p35 bra 	$L__BB353_28;
	setp.eq.s16 	%p36, %rs5, 0;
	and.b32  	%r298, %r3, 15;
	shr.u32 	%r299, %r3, 4;
	mad.lo.s32 	%r300, %r299, %r18, %r298;
	add.s32 	%r301, %r92, %r300;
	ld.shared.u32 	%r302, [%r24];
	mul.wide.s32 	%rd36, %r301, 4;
	add.s64 	%rd37, %rd3, %rd36;
	st.global.u32 	[%rd37], %r302;
	mov.u32 	%r351, %r22;
	@%p36 bra 	$L__BB353_28;
	add.s32 	%r351, %r22, %r2;
	and.b32  	%r303, %r22, 15;
	shr.u32 	%r304, %r22, 4;
	mad.lo.s32 	%r305, %r304, %r18, %r303;
	add.s32 	%r306, %r92, %r305;
	add.s32 	%r307, %r24, %r20;
	ld.shared.u32 	%r308, [%r307];
	mul.wide.s32 	%rd38, %r306, 4;
	add.s64 	%rd39, %rd3, %rd38;
	st.global.u32 	[%rd39], %r308;
$L__BB353_28:
	setp.lt.u16 	%p37, %rs4, 2;
	@%p37 bra 	$L__BB353_30;
$L__BB353_29:
	shr.u32 	%r309, %r351, 4;
	and.b32  	%r310, %r351, 15;
	add.s32 	%r311, %r92, %r310;
	mad.lo.s32 	%r312, %r309, %r18, %r311;
	shl.b32 	%r313, %r351, 2;
	mov.u32 	%r314, _ZZ9cuda_gemmIiLi256ELi2ELi1ELi512ELi32ELi32ELi32ELi0ELi1EEviiiPT_S1_S1_iiE3Csh;
	add.s32 	%r315, %r314, %r313;
	ld.shared.u32 	%r316, [%r315];
	mul.wide.s32 	%rd40, %r312, 4;
	add.s64 	%rd41, %rd3, %rd40;
	st.global.u32 	[%rd41], %r316;
	add.s32 	%r317, %r351, %r2;
	shr.u32 	%r318, %r317, 4;
	and.b32  	%r319, %r317, 15;
	add.s32 	%r320, %r92, %r319;
	mad.lo.s32 	%r321, %r318, %r18, %r320;
	add.s32 	%r322, %r315, %r20;
	ld.shared.u32 	%r323, [%r322];
	mul.wide.s32 	%rd42, %r321, 4;
	add.s64 	%rd43, %rd3, %rd42;
	st.global.u32 	[%rd43], %r323;
	add.s32 	%r324, %r317, %r2;
	shr.u32 	%r325, %r324, 4;
	and.b32  	%r326, %r324, 15;
	add.s32 	%r327, %r92, %r326;
	mad.lo.s32 	%r328, %r325, %r18, %r327;
	add.s32 	%r329, %r322, %r20;
	ld.shared.u32 	%r330, [%r329];
	mul.wide.s32 	%rd44, %r328, 4;
	add.s64 	%rd45, %rd3, %rd44;
	st.global.u32 	[%rd45], %r330;
	add.s32 	%r331, %r324, %r2;
	shr.u32 	%r332, %r331, 4;
	and.b32  	%r333, %r331, 15;
	add.s32 	%r334, %r92, %r333;
	mad.lo.s32 	%r335, %r332, %r18, %r334;
	add.s32 	%r336, %r329, %r20;
	ld.shared.u32 	%r337, [%r336];
	mul.wide.s32 	%rd46, %r335, 4;
	add.s64 	%rd47, %rd3, %rd46;
	st.global.u32 	[%rd47], %r337;
	add.s32 	%r351, %r331, %r2;
	setp.lt.u32 	%p38, %r351, 512;
	@%p38 bra 	$L__BB353_29;
$L__BB353_30:
	add.s32 	%r343, %r343, %r14;
	setp.lt.u32 	%p39, %r343, %r15;
	@%p39 bra 	$L__BB353_7;
$L__BB353_31:
	ret;

}
	// .globl	_Z9cuda_gemmIiLi256ELi2ELi1ELi512ELi32ELi32ELi32ELi1ELi0EEviiiPT_S1_S1_ii
.visible .entry _Z9cuda_gemmIiLi256ELi2ELi1ELi512ELi32ELi32ELi32ELi1ELi0EEviiiPT_S1_S1_ii(
	.param .u32 _Z9cuda_gemmIiLi256ELi2ELi1ELi512ELi32ELi32ELi32ELi1ELi0EEviiiPT_S1_S1_ii_param_0,
	.param .u32 _Z9cuda_gemmIiLi256ELi2ELi1ELi512ELi32ELi32ELi32ELi1ELi0EEviiiPT_S1_S1_ii_param_1,
	.param .u32 _Z9cuda_gemmIiLi256ELi2ELi1ELi512ELi32ELi32ELi32ELi1ELi0EEviiiPT_S1_S1_ii_param_2,
	.param .u64 .ptr .align 1 _Z9cuda_gemmIiLi256ELi2ELi1ELi512ELi32ELi32ELi32ELi1ELi0EEviiiPT_S1_S1_ii_param_3,
	.param .u64 .ptr .align 1 _Z9cuda_gemmIiLi256ELi2ELi1ELi512ELi32ELi32ELi32ELi1ELi0EEviiiPT_S1_S1_ii_param_4,
	.param .u64 .ptr .align 1 _Z9cuda_gemmIiLi256ELi2ELi1ELi512ELi32ELi32ELi32ELi1ELi0EEviiiPT_S1_S1_ii_param_5,
	.param .u32 _Z9cuda_gemmIiLi256ELi2ELi1ELi512ELi32ELi32ELi32ELi1ELi0EEviiiPT_S1_S1_ii_param_6,
	.param .u32 _Z9cuda_gemmIiLi256ELi2ELi1ELi512ELi32ELi32ELi32ELi1ELi0EEviiiPT_S1_S1_ii_param_7
)
.maxntid 256
{
	.reg .pred 	%p<196>;
	.reg .b16 	%rs<6>;
	.reg .b32 	%r<1045>;
	.reg .b64 	%rd<38>;
	// demoted variable
	.shared .align 128 .b8 _ZZ9cuda_gemmIiLi256ELi2ELi1ELi512ELi32ELi32ELi32ELi1ELi0EEviiiPT_S1_S1_iiE11kron_fac_sh[4224];
	// demoted variable
	.shared .align 128 .b8 _ZZ9cuda_gemmIiLi256ELi2ELi1ELi512ELi32ELi32ELi32ELi1ELi0EEviiiPT_S1_S1_iiE3Ash[2048];
	// demoted variable
	.shared .align 128 .b8 _ZZ9cuda_gemmIiLi256ELi2ELi1ELi512ELi32ELi32ELi32ELi1ELi0EEviiiPT_S1_S1_iiE3Csh[2048];
	ld.param.u64 	%rd12, [_Z9cuda_gemmIiLi256ELi2ELi1ELi512ELi32ELi32ELi32ELi1ELi0EEviiiPT_S1_S1_ii_param_3];
	ld.param.u64 	%rd11, [_Z9cuda_gemmIiLi256ELi2ELi1ELi512ELi32ELi32ELi32ELi1ELi0EEviiiPT_S1_S1_ii_param_4];
	ld.param.u64 	%rd13, [_Z9cuda_gemmIiLi256ELi2ELi1ELi512ELi32ELi32ELi32ELi1ELi0EEviiiPT_S1_S1_ii_param_5];
	ld.param.u32 	%r361, [_Z9cuda_gemmIiLi256ELi2ELi1ELi512ELi32ELi32ELi32ELi1ELi0EEviiiPT_S1_S1_ii_param_6];
	ld.param.u32 	%r362, [_Z9cuda_gemmIiLi256ELi2ELi1ELi512ELi32ELi32ELi32ELi1ELi0EEviiiPT_S1_S1_ii_param_7];
	cvta.to.global.u64 	%rd1, %rd12;
	cvta.to.global.u64 	%rd2, %rd13;
	mov.u32 	%r1, %tid.x;
	and.b32  	%r2, %r1, 31;
	setp.lt.s32 	%p1, %r362, 16;
	shr.u32 	%r3, %r362, 4;
	selp.b32 	%r4, 1, %r3, %p1;
	mul.lo.s32 	%r5, %r362, %r361;
	setp.ge.u32 	%p2, %r1, %r5;
	@%p2 bra 	$L__BB354_3;
	mov.u32 	%r6, %ntid.x;
	cvta.to.global.u64 	%rd3, %rd11;
	mov.u32 	%r851, %r1;
$L__BB354_2:
	mul.wide.u32 	%rd14, %r851, 4;
	add.s64 	%rd15, %rd3, %rd14;
	ld.global.u32 	%r363, [%rd15];
	rem.u32 	%r364, %r851, %r361;
	mov.u32 	%r365, _ZZ9cuda_gemmIiLi256ELi2ELi1ELi512ELi32ELi32ELi32ELi1ELi0EEviiiPT_S1_S1_iiE11kron_fac_sh;
	mad.lo.s32 	%r366, %r364, 132, %r365;
	div.u32 	%r367, %r851, %r362;
	shl.b32 	%r368, %r367, 2;
	add.s32 	%r369, %r366, %r368;
	st.shared.u32 	[%r369], %r363;
	add.s32 	%r851, %r851, %r6;
	setp.lt.u32 	%p3, %r851, %r5;
	@%p3 bra 	$L__BB354_2;
$L__BB354_3:
	div.s32 	%r9, 512, %r362;
	mul.lo.s32 	%r370, %r9, %r4;
	min.s32 	%r10, %r370, 256;
	div.u32 	%r12, %r1, %r10;
	mul.lo.s32 	%r371, %r12, %r10;
	sub.s32 	%r372, %r1, %r371;
	div.u32 	%r11, %r372, %r4;
	mov.u32 	%r13, %ntid.x;
	div.u32 	%r14, %r13, %r10;
	mov.u32 	%r868, %ctaid.y;
	mov.u32 	%r373, %nctaid.y;
	shl.b32 	%r374, %r373, 1;
	setp.ge.u32 	%p4, %r868, %r374;
	@%p4 bra 	$L__BB354_239;
	and.b32  	%r16, %r11, 15;
	rem.u32 	%r376, %r1, %r4;
	shl.b32 	%r17, %r376, 4;
	min.s32 	%r18, %r361, 32;
	shl.b32 	%r377, %r362, 8;
	sub.s32 	%r19, 8223, %r377;
	shl.b32 	%r378, %r4, 8;
	sub.s32 	%r20, 8223, %r378;
	add.s32 	%r21, %r1, %r13;
	cvt.u16.u32 	%rs3, %r21;
	sub.s16 	%rs4, 511, %rs3;
	cvt.u16.u32 	%rs5, %r13;
	div.u16 	%rs1, %rs4, %rs5;
	and.b16  	%rs2, %rs1, 3;
	shl.b32 	%r22, %r13, 2;
	add.s32 	%r23, %r21, %r13;
	add.s32 	%r24, %r23, %r13;
	setp.lt.s32 	%p5, %r16, %r362;
	selp.b32 	%r379, 0, %r362, %p5;
	sub.s32 	%r25, %r16, %r379;
	add.s32 	%r380, %r16, 1;
	setp.lt.s32 	%p6, %r380, %r362;
	selp.b32 	%r381, 0, %r362, %p6;
	sub.s32 	%r26, %r380, %r381;
	add.s32 	%r382, %r16, 2;
	setp.lt.s32 	%p7, %r382, %r362;
	selp.b32 	%r383, 0, %r362, %p7;
	sub.s32 	%r27, %r382, %r383;
	add.s32 	%r384, %r16, 3;
	setp.lt.s32 	%p8, %r384, %r362;
	selp.b32 	%r385, 0, %r362, %p8;
	sub.s32 	%r28, %r384, %r385;
	add.s32 	%r386, %r16, 4;
	setp.lt.s32 	%p9, %r386, %r362;
	selp.b32 	%r387, 0, %r362, %p9;
	sub.s32 	%r29, %r386, %r387;
	add.s32 	%r388, %r16, 5;
	setp.lt.s32 	%p10, %r388, %r362;
	selp.b32 	%r389, 0, %r362, %p10;
	sub.s32 	%r30, %r388, %r389;
	add.s32 	%r390, %r16, 6;
	setp.lt.s32 	%p11, %r390, %r362;
	selp.b32 	%r391, 0, %r362, %p11;
	sub.s32 	%r31, %r390, %r391;
	add.s32 	%r392, %r16, 7;
	setp.lt.s32 	%p12, %r392, %r362;
	selp.b32 	%r393, 0, %r362, %p12;
	sub.s32 	%r32, %r392, %r393;
	add.s32 	%r394, %r16, 8;
	setp.lt.s32 	%p13, %r394, %r362;
	selp.b32 	%r395, 0, %r362, %p13;
	sub.s32 	%r33, %r394, %r395;
	add.s32 	%r396, %r16, 9;
	setp.lt.s32 	%p14, %r396, %r362;
	selp.b32 	%r397, 0, %r362, %p14;
	sub.s32 	%r34, %r396, %r397;
	add.s32 	%r398, %r16, 10;
	setp.lt.s32 	%p15, %r398, %r362;
	selp.b32 	%r399, 0, %r362, %p15;
	sub.s32 	%r35, %r398, %r399;
	add.s32 	%r400, %r16, 11;
	setp.lt.s32 	%p16, %r400, %r362;
	selp.b32 	%r401, 0, %r362, %p16;
	sub.s32 	%r36, %r400, %r401;
	add.s32 	%r402, %r16, 12;
	setp.lt.s32 	%p17, %r402, %r362;
	selp.b32 	%r403, 0, %r362, %p17;
	sub.s32 	%r37, %r402, %r403;
	add.s32 	%r404, %r16, 13;
	setp.lt.s32 	%p18, %r404, %r362;
	selp.b32 	%r405, 0, %r362, %p18;
	sub.s32 	%r38, %r404, %r405;
	add.s32 	%r406, %r16, 14;
	setp.lt.s32 	%p19, %r406, %r362;
	selp.b32 	%r407, 0, %r362, %p19;
	sub.s32 	%r39, %r406, %r407;
	add.s32 	%r408, %r16, 15;
	setp.lt.s32 	%p20, %r408, %r362;
	selp.b32 	%r409, 0, %r362, %p20;
	sub.s32 	%r40, %r408, %r409;
	shl.b32 	%r41, %r13, 4;
	shl.b32 	%r42, %r13, 3;
	mul.lo.s32 	%r43, %r13, 12;
	mul.wide.u32 	%rd16, %r13, 4;
	add.s64 	%rd4, %rd1, %rd16;
	mul.wide.u32 	%rd17, %r13, 8;
	add.s64 	%rd5, %rd1, %rd17;
	mul.wide.u32 	%rd18, %r13, 12;
	add.s64 	%rd6, %rd1, %rd18;
	cvt.u64.u32 	%rd34, %r22;
$L__BB354_5:
	setp.eq.s16 	%p21, %rs2, 2;
	mov.u32 	%r869, %r1;
	@%p21 bra 	$L__BB354_9;
	setp.eq.s16 	%p22, %rs2, 3;
	shl.b32 	%r410, %r868, 9;
	or.b32  	%r411, %r410, %r1;
	mul.wide.s32 	%rd19, %r411, 4;
	add.s64 	%rd7, %rd1, %rd19;
	ld.global.u32 	%r412, [%rd7];
	shl.b32 	%r413, %r1, 2;
	mov.u32 	%r414, _ZZ9cuda_gemmIiLi256ELi2ELi1ELi512ELi32ELi32ELi32ELi1ELi0EEviiiPT_S1_S1_iiE3Ash;
	add.s32 	%r415, %r414, %r413;
	st.shared.u32 	[%r415], %r412;
	mov.u32 	%r869, %r21;
	@%p22 bra 	$L__BB354_9;
	setp.eq.s16 	%p23, %rs2, 0;
	cvt.u64.u32 	%rd20, %r22;
	add.s64 	%rd8, %rd7, %rd20;
	ld.global.u32 	%r416, [%rd8];
	add.s32 	%r420, %r415, %r22;
	st.shared.u32 	[%r420], %r416;
	mov.u32 	%r869, %r23;
	@%p23 bra 	$L__BB354_9;
	add.s64 	%rd22, %rd8, %rd20;
	ld.global.u32 	%r421, [%rd22];
	add.s32 	%r426, %r420, %r22;
	st.shared.u32 	[%r426], %r421;
	mov.u32 	%r869, %r24;
$L__BB354_9:
	setp.lt.u16 	%p24, %rs1, 2;
	@%p24 bra 	$L__BB354_12;
	shl.b32 	%r427, %r869, 2;
	mov.u32 	%r428, _ZZ9cuda_gemmIiLi256ELi2ELi1ELi512ELi32ELi32ELi32ELi1ELi0EEviiiPT_S1_S1_iiE3Ash;
	add.s32 	%r871, %r428, %r427;
	shl.b32 	%r429, %r868, 9;
	add.s32 	%r870, %r869, %r429;
$L__BB354_11:
	mul.wide.s32 	%rd23, %r870, 4;
	add.s64 	%rd24, %rd4, %rd23;
	add.s64 	%rd25, %rd5, %rd23;
	add.s64 	%rd26, %rd6, %rd23;
	add.s64 	%rd27, %rd1, %rd23;
	ld.global.u32 	%r430, [%rd27];
	st.shared.u32 	[%r871], %r430;
	ld.global.u32 	%r431, [%rd24];
	add.s32 	%r432, %r871, %r22;
	st.shared.u32 	[%r432], %r431;
	ld.global.u32 	%r433, [%rd25];
	add.s32 	%r434, %r871, %r42;
	st.shared.u32 	[%r434], %r433;
	ld.global.u32 	%r435, [%rd26];
	add.s32 	%r436, %r871, %r43;
	st.shared.u32 	[%r436], %r435;
	add.s32 	%r869, %r869, %r22;
	add.s32 	%r871, %r871, %r41;
	add.s32 	%r870, %r870, %r22;
	setp.lt.u32 	%p25, %r869, 512;
	@%p25 bra 	$L__BB354_11;
$L__BB354_12:
	mov.u32 	%r873, %r1;
	@%p21 bra 	$L__BB354_16;
	setp.eq.s16 	%p27, %rs2, 3;
	shl.b32 	%r437, %r1, 2;
	mov.u32 	%r438, _ZZ9cuda_gemmIiLi256ELi2ELi1ELi512ELi32ELi32ELi32ELi1ELi0EEviiiPT_S1_S1_iiE3Csh;
	add.s32 	%r439, %r438, %r437;
	mov.b32 	%r440, 0;
	st.shared.u32 	[%r439], %r440;
	mov.u32 	%r873, %r21;
	@%p27 bra 	$L__BB354_16;
	setp.eq.s16 	%p28, %rs2, 0;
	add.s32 	%r444, %r439, %r22;
	mov.b32 	%r445, 0;
	st.shared.u32 	[%r444], %r445;
	mov.u32 	%r873, %r23;
	@%p28 bra 	$L__BB354_16;
	add.s32 	%r450, %r444, %r22;
	mov.b32 	%r451, 0;
	st.shared.u32 	[%r450], %r451;
	mov.u32 	%r873, %r24;
$L__BB354_16:
	@%p24 bra 	$L__BB354_18;
$L__BB354_17:
	shl.b32 	%r452, %r873, 2;
	mov.u32 	%r453, _ZZ9cuda_gemmIiLi256ELi2ELi1ELi512ELi32ELi32ELi32ELi1ELi0EEviiiPT_S1_S1_iiE3Csh;
	add.s32 	%r454, %r453, %r452;
	mov.b32 	%r455, 0;
	st.shared.u32 	[%r454], %r455;
	add.s32 	%r456, %r454, %r22;
	st.shared.u32 	[%r456], %r455;
	add.s32 	%r457, %r456, %r22;
	st.shared.u32 	[%r457], %r455;
	add.s32 	%r458, %r457, %r22;
	st.shared.u32 	[%r458], %r455;
	add.s32 	%r873, %r22, %r873;
	setp.lt.u32 	%p30, %r873, 512;
	@%p30 bra 	$L__BB354_17;
$L__BB354_18:
	setp.lt.s32 	%p31, %r9, 1;
	bar.sync 	0;
	@%p31 bra 	$L__BB354_232;
	setp.ne.s32 	%p32, %r4, 1;
	@%p32 bra 	$L__BB354_89;
	mov.b32 	%r891, 0;
$L__BB354_21:
	setp.lt.s32 	%p139, %r362, 1;
	add.s32 	%r90, %r891, %r11;
	mad.lo.s32 	%r91, %r90, %r362, %r17;
	@%p139 bra 	$L__BB354_23;
	add.s32 	%r700, %r91, %r16;
	shl.b32 	%r701, %r700, 2;
	mov.u32 	%r702, _ZZ9cuda_gemmIiLi256ELi2ELi1ELi512ELi32ELi32ELi32ELi1ELi0EEviiiPT_S1_S1_iiE3Ash;
	add.s32 	%r703, %r702, %r701;
	ld.shared.u32 	%r1042, [%r703];
$L__BB354_23:
	setp.lt.s32 	%p140, %r362, 2;
	@%p140 bra 	$L__BB354_25;
	add.s32 	%r704, %r11, 1;
	and.b32  	%r705, %r704, 15;
	add.s32 	%r706, %r91, %r705;
	shl.b32 	%r707, %r706, 2;
	mov.u32 	%r708, _ZZ9cuda_gemmIiLi256ELi2ELi1ELi512ELi32ELi32ELi32ELi1ELi0EEviiiPT_S1_S1_iiE3Ash;
	add.s32 	%r709, %r708, %r707;
	ld.shared.u32 	%r1041, [%r709];
$L__BB354_25:
	setp.lt.s32 	%p141, %r362, 3;
	@%p141 bra 	$L__BB354_27;
	add.s32 	%r710, %r11, 2;
	and.b32  	%r711, %r710, 15;
	add.s32 	%r712, %r91, %r711;
	shl.b32 	%r713, %r712, 2;
	mov.u32 	%r714, _ZZ9cuda_gemmIiLi256ELi2ELi1ELi512ELi32ELi32ELi32ELi1ELi0EEviiiPT_S1_S1_iiE3Ash;
	add.s32 	%r715, %r714, %r713;
	ld.shared.u32 	%r1040, [%r715];
$L__BB354_27:
	setp.lt.s32 	%p142, %r362, 4;
	@%p142 bra 	$L__BB354_29;
	add.s32 	%r716, %r11, 3;
	and.b32  	%r717, %r716, 15;
	add.s32 	%r718, %r91, %r717;
	shl.b32 	%r719, %r718, 2;
	mov.u32 	%r720, _ZZ9cuda_gemmIiLi256ELi2ELi1ELi512ELi32ELi32ELi32ELi1ELi0EEviiiPT_S1_S1_iiE3Ash;
	add.s32 	%r721, %r720, %r719;
	ld.shared.u32 	%r1039, [%r721];
$L__BB354_29:
	setp.lt.s32 	%p143, %r362, 5;
	@%p143 bra 	$L__BB354_31;
	add.s32 	%r722, %r11, 4;
	and.b32  	%r723, %r722, 15;
	add.s32 	%r724, %r91, %r723;
	shl.b32 	%r725, %r724, 2;
	mov.u32 	%r726, _ZZ9cuda_gemmIiLi256ELi2ELi1ELi512ELi32ELi32ELi32ELi1ELi0EEviiiPT_S1_S1_iiE3Ash;
	add.s32 	%r727, %r726, %r725;
	ld.shared.u32 	%r1038, [%r727];
$L__BB354_31:
	setp.lt.s32 	%p144, %r362, 6;
	@%p144 bra 	$L__BB354_33;
	add.s32 	%r728, %r11, 5;
	and.b32  	%r729, %r728, 15;
	add.s32 	%r730, %r91, %r729;
	shl.b32 	%r731, %r730, 2;
	mov.u32 	%r732, _ZZ9cuda_gemmIiLi256ELi2ELi1ELi512ELi32ELi32ELi32ELi1ELi0EEviiiPT_S1_S1_iiE3Ash;
	add.s32 	%r733, %r732, %r731;
	ld.shared.u32 	%r1037, [%r733];
$L__BB354_33:
	setp.lt.s32 	%p145, %r362, 7;
	@%p145 bra 	$L__BB354_35;
	add.s32 	%r734, %r11, 6;
	and.b32  	%r735, %r734, 15;
	add.s32 	%r736, %r91, %r735;
	shl.b32 	%r737, %r736, 2;
	mov.u32 	%r738, _ZZ9cuda_gemmIiLi256ELi2ELi1ELi512ELi32ELi32ELi32ELi1ELi0EEviiiPT_S1_S1_iiE3Ash;
	add.s32 	%r739, %r738, %r737;
	ld.shared.u32 	%r1036, [%r739];
$L__BB354_35:
	setp.lt.s32 	%p146, %r362, 8;
	@%p146 bra 	$L__BB354_37;
	add.s32 	%r740, %r11, 7;
	and.b32  	%r741, %r740, 15;
	add.s32 	%r742, %r91, %r741;
	shl.b32 	%r743, %r742, 2;
	mov.u32 	%r744, _ZZ9cuda_gemmIiLi256ELi2ELi1ELi512ELi32ELi32ELi32ELi1ELi0EEviiiPT_S1_S1_iiE3Ash;
	add.s32 	%r745, %r744, %r743;
	ld.shared.u32 	%r1035, [%r745];
$L__BB354_37:
	setp.lt.s32 	%p147, %r362, 9;
	@%p147 bra 	$L__BB354_39;
	xor.b32  	%r746, %r16, 8;
	add.s32 	%r747, %r91, %r746;
	shl.b32 	%r748, %r747, 2;
	mov.u32 	%r749, _ZZ9cuda_gemmIiLi256ELi2ELi1ELi512ELi32ELi32ELi32ELi1ELi0EEviiiPT_S1_S1_iiE3Ash;
	add.s32 	%r750, %r749, %r748;
	ld.shared.u32 	%r1034, [%r750];
$L__BB354_39:
	setp.lt.s32 	%p148, %r362, 10;
	@%p148 bra 	$L__BB354_41;
	add.s32 	%r751, %r11, 9;
	and.b32  	%r752, %r751, 15;
	add.s32 	%r753, %r91, %r752;
	shl.b32 	%r754, %r753, 2;
	mov.u32 	%r755, _ZZ9cuda_gemmIiLi256ELi2ELi1ELi512ELi32ELi32ELi32ELi1ELi0EEviiiPT_S1_S1_iiE3Ash;
	add.s32 	%r756, %r755, %r754;
	ld.shared.u32 	%r1033, [%r756];
$L__BB354_41:
	setp.lt.s32 	%p149, %r362, 11;
	@%p149 bra 	$L__BB354_43;
	add.s32 	%r757, %r11, 10;
	and.b32  	%r758, %r757, 15;
	add.s32 	%r759, %r91, %r758;
	shl.b32 	%r760, %r759, 2;
	mov.u32 	%r761, _ZZ9cuda_gemmIiLi256ELi2ELi1ELi512ELi32ELi32ELi32ELi1ELi0EEviiiPT_S1_S1_iiE3Ash;
	add.s32 	%r762, %r761, %r760;
	ld.shared.u32 	%r1032, [%r762];
$L__BB354_43:
	setp.lt.s32 	%p150, %r362, 12;
	@%p150 bra 	$L__BB354_45;
	add.s32 	%r763, %r11, 11;
	and.b32  	%r764, %r763, 15;
	add.s32 	%r765, %r91, %r764;
	shl.b32 	%r766, %r765, 2;
	mov.u32 	%r767, _ZZ9cuda_gemmIiLi256ELi2ELi1ELi512ELi32ELi32ELi32ELi1ELi0EEviiiPT_S1_S1_iiE3Ash;
	add.s32 	%r768, %r767, %r766;
	ld.shared.u32 	%r1031, [%r768];
$L__BB354_45:
	setp.lt.s32 	%p151, %r362, 13;
	@%p151 bra 	$L__BB354_47;
	add.s32 	%r769, %r11, 12;
	and.b32  	%r770, %r769, 15;
	add.s32 	%r771, %r91, %r770;
	shl.b32 	%r772, %r771, 2;
	mov.u32 	%r773, _ZZ9cuda_gemmIiLi256ELi2ELi1ELi512ELi32ELi32ELi32ELi1ELi0EEviiiPT_S1_S1_iiE3Ash;
	add.s32 	%r774, %r773, %r772;
	ld.shared.u32 	%r1030, [%r774];
$L__BB354_47:
	setp.lt.s32 	%p152, %r362, 14;
	@%p152 bra 	$L__BB354_49;
	add.s32 	%r775, %r11, 13;
	and.b32  	%r776, %r775, 15;
	add.s32 	%r777, %r91, %r776;
	shl.b32 	%r778, %r777, 2;
	mov.u32 	%r779, _ZZ9cuda_gemmIiLi256ELi2ELi1ELi512ELi32ELi32ELi32ELi1ELi0EEviiiPT_S1_S1_iiE3Ash;
	add.s32 	%r780, %r779, %r778;
	ld.shared.u32 	%r1029, [%r780];
$L__BB354_49:
	setp.lt.s32 	%p153, %r362, 15;
	@%p153 bra 	$L__BB354_51;
	add.s32 	%r781, %r11, 14;
	and.b32  	%r782, %r781, 15;
	add.s32 	%r783, %r91, %r782;
	shl.b32 	%r784, %r783, 2;
	mov.u32 	%r785, _ZZ9cuda_gemmIiLi256ELi2ELi1ELi512ELi32ELi32ELi32ELi1ELi0EEviiiPT_S1_S1_iiE3Ash;
	add.s32 	%r786, %r785, %r784;
	ld.shared.u32 	%r1028, [%r786];
$L__BB354_51:
	setp.lt.s32 	%p154, %r362, 16;
	@%p154 bra 	$L__BB354_53;
	add.s32 	%r787, %r11, -1;
	and.b32  	%r788, %r787, 15;
	add.s32 	%r789, %r91, %r788;
	shl.b32 	%r790, %r789, 2;
	mov.u32 	%r791, _ZZ9cuda_gemmIiLi256ELi2ELi1ELi512ELi32ELi32ELi32ELi1ELi0EEviiiPT_S1_S1_iiE3Ash;
	add.s32 	%r792, %r791, %r790;
	ld.shared.u32 	%r1027, [%r792];
$L__BB354_53:
	setp.lt.s32 	%p155, %r12, %r18;
	@%p155 bra 	$L__BB354_55;
$L__BB354_54:
	add.s32 	%r891, %r891, %r10;
	setp.lt.s32 	%p189, %r891, %r9;
	@%p189 bra 	$L__BB354_21;
	bra.uni 	$L__BB354_232;
$L__BB354_55:
	rem.s32 	%r793, %r2, %r362;
	shl.b32 	%r794, %r793, 2;
	mov.u32 	%r795, _ZZ9cuda_gemmIiLi256ELi2ELi1ELi512ELi32ELi32ELi32ELi1ELi0EEviiiPT_S1_S1_iiE11kron_fac_sh;
	add.s32 	%r125, %r795, %r794;
	mov.u32 	%r908, %r12;
$L__BB354_56:
	mad.lo.s32 	%r797, %r908, 132, %r125;
	ld.shared.u32 	%r127, [%r797];
	mov.b32 	%r910, 0;
	@%p139 bra 	$L__BB354_58;
	shfl.sync.idx.b32	%r798|%p157, %r127, %r25, %r19, -1;
	mul.lo.s32 	%r910, %r798, %r1042;
$L__BB354_58:
	@%p140 bra 	$L__BB354_60;
	shfl.sync.idx.b32	%r799|%p159, %r127, %r26, %r19, -1;
	mad.lo.s32 	%r910, %r799, %r1041, %r910;
$L__BB354_60:
	@%p141 bra 	$L__BB354_62;
	shfl.sync.idx.b32	%r800|%p161, %r127, %r27, %r19, -1;
	mad.lo.s32 	%r910, %r800, %r1040, %r910;
$L__BB354_62:
	@%p142 bra 	$L__BB354_64;
	shfl.sync.idx.b32	%r801|%p163, %r127, %r28, %r19, -1;
	mad.lo.s32 	%r910, %r801, %r1039, %r910;
$L__BB354_64:
	setp.lt.s32 	%p164, %r362, 5;
	@%p164 bra 	$L__BB354_66;
	shfl.sync.idx.b32	%r802|%p165, %r127, %r29, %r19, -1;
	mad.lo.s32 	%r910, %r802, %r1038, %r910;
$L__BB354_66:
	setp.lt.s32 	%p166, %r362, 6;
	@%p166 bra 	$L__BB354_68;
	shfl.sync.idx.b32	%r803|%p167, %r127, %r30, %r19, -1;
	mad.lo.s32 	%r910, %r803, %r1037, %r910;
$L__BB354_68:
	setp.lt.s32 	%p168, %r362, 7;
	@%p168 bra 	$L__BB354_70;
	shfl.sync.idx.b32	%r804|%p169, %r127, %r31, %r19, -1;
	mad.lo.s32 	%r910, %r804, %r1036, %r910;
$L__BB354_70:
	setp.lt.s32 	%p170, %r362, 8;
	@%p170 bra 	$L__BB354_72;
	shfl.sync.idx.b32	%r805|%p171, %r127, %r32, %r19, -1;
	mad.lo.s32 	%r910, %r805, %r1035, %r910;
$L__BB354_72:
	setp.lt.s32 	%p172, %r362, 9;
	@%p172 bra 	$L__BB354_74;
	shfl.sync.idx.b32	%r806|%p173, %r127, %r33, %r19, -1;
	mad.lo.s32 	%r910, %r806, %r1034, %r910;
$L__BB354_74:
	setp.lt.s32 	%p174, %r362, 10;
	@%p174 bra 	$L__BB354_76;
	shfl.sync.idx.b32	%r807|%p175, %r127, %r34, %r19, -1;
	mad.lo.s32 	%r910, %r807, %r1033, %r910;
$L__BB354_76:
	setp.lt.s32 	%p176, %r362, 11;
	@%p176 bra 	$L__BB354_78;
	shfl.sync.idx.b32	%r808|%p177, %r127, %r35, %r19, -1;
	mad.lo.s32 	%r910, %r808, %r1032, %r910;
$L__BB354_78:
	setp.lt.s32 	%p178, %r362, 12;
	@%p178 bra 	$L__BB354_80;
	shfl.sync.idx.b32	%r809|%p179, %r127, %r36, %r19, -1;
	mad.lo.s32 	%r910, %r809, %r1031, %r910;
$L__BB354_80:
	setp.lt.s32 	%p180, %r362, 13;
	@%p180 bra 	$L__BB354_82;
	shfl.sync.idx.b32	%r810|%p181, %r127, %r37, %r19, -1;
	mad.lo.s32 	%r910, %r810, %r1030, %r910;
$L__BB354_82:
	setp.lt.s32 	%p182, %r362, 14;
	@%p182 bra 	$L__BB354_84;
	shfl.sync.idx.b32	%r811|%p183, %r127, %r38, %r19, -1;
	mad.lo.s32 	%r910, %r811, %r1029, %r910;
$L__BB354_84:
	setp.lt.s32 	%p184, %r362, 15;
	@%p184 bra 	$L__BB354_86;
	shfl.sync.idx.b32	%r812|%p185, %r127, %r39, %r19, -1;
	mad.lo.s32 	%r910, %r812, %r1028, %r910;
$L__BB354_86:
	setp.lt.s32 	%p186, %r362, 16;
	@%p186 bra 	$L__BB354_88;
	shfl.sync.idx.b32	%r813|%p187, %r127, %r40, %r19, -1;
	mad.lo.s32 	%r910, %r813, %r1027, %r910;
$L__BB354_88:
	mad.lo.s32 	%r814, %r908, %r9, %r90;
	shl.b32 	%r815, %r814, 2;
	mov.u32 	%r816, _ZZ9cuda_gemmIiLi256ELi2ELi1ELi512ELi32ELi32ELi32ELi1ELi0EEviiiPT_S1_S1_iiE3Csh;
	add.s32 	%r817, %r816, %r815;
	ld.shared.u32 	%r818, [%r817];
	add.s32 	%r819, %r818, %r910;
	st.shared.u32 	[%r817], %r819;
	add.s32 	%r908, %r908, %r14;
	setp.lt.s32 	%p188, %r908, %r18;
	@%p188 bra 	$L__BB354_56;
	bra.uni 	$L__BB354_54;
$L__BB354_89:
	setp.gt.u32 	%p33, %r362, 31;
	@%p33 bra 	$L__BB354_123;
	mov.b32 	%r993, 0;
$L__BB354_91:
	setp.eq.s32 	%p34, %r362, 0;
	add.s32 	%r270, %r993, %r11;
	mad.lo.s32 	%r271, %r270, %r362, %r17;
	@%p34 bra 	$L__BB354_93;
	add.s32 	%r460, %r271, %r16;
	shl.b32 	%r461, %r460, 2;
	mov.u32 	%r462, _ZZ9cuda_gemmIiLi256ELi2ELi1ELi512ELi32ELi32ELi32ELi1ELi0EEviiiPT_S1_S1_iiE3Ash;
	add.s32 	%r463, %r462, %r461;
	ld.shared.u32 	%r1042, [%r463];
$L__BB354_93:
	setp.lt.s32 	%p35, %r362, 2;
	@%p35 bra 	$L__BB354_95;
	add.s32 	%r464, %r11, 1;
	and.b32  	%r465, %r464, 15;
	add.s32 	%r466, %r271, %r465;
	shl.b32 	%r467, %r466, 2;
	mov.u32 	%r468, _ZZ9cuda_gemmIiLi256ELi2ELi1ELi512ELi32ELi32ELi32ELi1ELi0EEviiiPT_S1_S1_iiE3Ash;
	add.s32 	%r469, %r468, %r467;
	ld.shared.u32 	%r1041, [%r469];
$L__BB354_95:
	setp.lt.s32 	%p36, %r362, 3;
	@%p36 bra 	$L__BB354_97;
	add.s32 	%r470, %r11, 2;
	and.b32  	%r471, %r470, 15;
	add.s32 	%r472, %r271, %r471;
	shl.b32 	%r473, %r472, 2;
	mov.u32 	%r474, _ZZ9cuda_gemmIiLi256ELi2ELi1ELi512ELi32ELi32ELi32ELi1ELi0EEviiiPT_S1_S1_iiE3Ash;
	add.s32 	%r475, %r474, %r473;
	ld.shared.u32 	%r1040, [%r475];
$L__BB354_97:
	setp.lt.s32 	%p37, %r362, 4;
	@%p37 bra 	$L__BB354_99;
	add.s32 	%r476, %r11, 3;
	and.b32  	%r477, %r476, 15;
	add.s32 	%r478, %r271, %r477;
	shl.b32 	%r479, %r478, 2;
	mov.u32 	%r480, _ZZ9cuda_gemmIiLi256ELi2ELi1ELi512ELi32ELi32ELi32ELi1ELi0EEviiiPT_S1_S1_iiE3Ash;
	add.s32 	%r481, %r480, %r479;
	ld.shared.u32 	%r1039, [%r481];
$L__BB354_99:
	setp.lt.s32 	%p38, %r362, 5;
	@%p38 bra 	$L__BB354_101;
	add.s32 	%r482, %r11, 4;
	and.b32  	%r483, %r482, 15;
	add.s32 	%r484, %r271, %r483;
	shl.b32 	%r485, %r484, 2;
	mov.u32 	%r486, _ZZ9cuda_gemmIiLi256ELi2ELi1ELi512ELi32ELi32ELi32ELi1ELi0EEviiiPT_S1_S1_iiE3Ash;
	add.s32 	%r487, %r486, %r485;
	ld.shared.u32 	%r1038, [%r487];
$L__BB354_101:
	setp.lt.s32 	%p39, %r362, 6;
	@%p39 bra 	$L__BB354_103;
	add.s32 	%r488, %r11, 5;
	and.b32  	%r489, %r488, 15;
	add.s32 	%r490, %r271, %r489;
	shl.b32 	%r491, %r490, 2;
	mov.u32 	%r492, _ZZ9cuda_gemmIiLi256ELi2ELi1ELi512ELi32ELi32ELi32ELi1ELi0EEviiiPT_S1_S1_iiE3Ash;
	add.s32 	%r493, %r492, %r491;
	ld.shared.u32 	%r1037, [%r493];
$L__BB354_103:
	setp.lt.s32 	%p40, %r362, 7;
	@%p40 bra 	$L__BB354_105;
	add.s32 	%r494, %r11, 6;
	and.b32  	%r495, %r494, 15;
	add.s32 	%r496, %r271, %r495;
	shl.b32 	%r497, %r496, 2;
	mov.u32 	%r498, _ZZ9cuda_gemmIiLi256ELi2ELi1ELi512ELi32ELi32ELi32ELi1ELi0EEviiiPT_S1_S1_iiE3Ash;
	add.s32 	%r499, %r498, %r497;
	ld.shared.u32 	%r1036, [%r499];
$L__BB354_105:
	setp.lt.s32 	%p41, %r362, 8;
	@%p41 bra 	$L__BB354_107;
	add.s32 	%r500, %r11, 7;
	and.b32  	%r501, %r500, 15;
	add.s32 	%r502, %r271, %r501;
	shl.b32 	%r503, %r502, 2;
	mov.u32 	%r504, _ZZ9cuda_gemmIiLi256ELi2ELi1ELi512ELi32ELi32ELi32ELi1ELi0EEviiiPT_S1_S1_iiE3Ash;
	add.s32 	%r505, %r504, %r503;
	ld.shared.u32 	%r1035, [%r505];
$L__BB354_107:
	setp.lt.s32 	%p42, %r362, 9;
	@%p42 bra 	$L__BB354_109;
	xor.b32  	%r506, %r16, 8;
	add.s32 	%r507, %r271, %r506;
	shl.b32 	%r508, %r507, 2;
	mov.u32 	%r509, _ZZ9cuda_gemmIiLi256ELi2ELi1ELi512ELi32ELi32ELi32ELi1ELi0EEviiiPT_S1_S1_iiE3Ash;
	add.s32 	%r510, %r509, %r508;
	ld.shared.u32 	%r1034, [%r510];
$L__BB354_109:
	setp.lt.s32 	%p43, %r362, 10;
	@%p43 bra 	$L__BB354_111;
	add.s32 	%r511, %r11, 9;
	and.b32  	%r512, %r511, 15;
	add.s32 	%r513, %r271, %r512;
	shl.b32 	%r514, %r513, 2;
	mov.u32 	%r515, _ZZ9cuda_gemmIiLi256ELi2ELi1ELi512ELi32ELi32ELi32ELi1ELi0EEviiiPT_S1_S1_iiE3Ash;
	add.s32 	%r516, %r515, %r514;
	ld.shared.u32 	%r1033, [%r516];
$L__BB354_111:
	setp.lt.s32 	%p44, %r362, 11;
	@%p44 bra 	$L__BB354_113;
	add.s32 	%r517, %r11, 10;
	and.b32  	%r518, %r517, 15;
	add.s32 	%r519, %r271, %r518;
	shl.b32 	%r520, %r519, 2;
	mov.u32 	%r521, _ZZ9cuda_gemmIiLi256ELi2ELi1ELi512ELi32ELi32ELi32ELi1ELi0EEviiiPT_S1_S1_iiE3Ash;
	add.s32 	%r522, %r521, %r520;
	ld.shared.u32 	%r1032, [%r522];
$L__BB354_113:
	setp.lt.s32 	%p45, %r362, 12;
	@%p45 bra 	$L__BB354_115;
	add.s32 	%r523, %r11, 11;
	and.b32  	%r524, %r523, 15;
	add.s32 	%r525, %r271, %r524;
	shl.b32 	%r526, %r525, 2;
	mov.u32 	%r527, _ZZ9cuda_gemmIiLi256ELi2ELi1ELi512ELi32ELi32ELi32ELi1ELi0EEviiiPT_S1_S1_iiE3Ash;
	add.s32 	%r528, %r527, %r526;
	ld.shared.u32 	%r1031, [%r528];
$L__BB354_115:
	setp.lt.s32 	%p46, %r362, 13;
	@%p46 bra 	$L__BB354_117;
	add.s32 	%r529, %r11, 12;
	and.b32  	%r530, %r529, 15;
	add.s32 	%r531, %r271, %r530;
	shl.b32 	%r532, %r531, 2;
	mov.u32 	%r533, _ZZ9cuda_gemmIiLi256ELi2ELi1ELi512ELi32ELi32ELi32ELi1ELi0EEviiiPT_S1_S1_iiE3Ash;
	add.s32 	%r534, %r533, %r532;
	ld.shared.u32 	%r1030, [%r534];
$L__BB354_117:
	setp.lt.s32 	%p47, %r362, 14;
	@%p47 bra 	$L__BB354_119;
	add.s32 	%r535, %r11, 13;
	and.b32  	%r536, %r535, 15;
	add.s32 	%r537, %r271, %r536;
	shl.b32 	%r538, %r537, 2;
	mov.u32 	%r539, _ZZ9cuda_gemmIiLi256ELi2ELi1ELi512ELi32ELi32ELi32ELi1ELi0EEviiiPT_S1_S1_iiE3Ash;
	add.s32 	%r540, %r539, %r538;
	ld.shared.u32 	%r1029, [%r540];
$L__BB354_119:
	setp.lt.s32 	%p48, %r362, 15;
	@%p48 bra 	$L__BB354_121;
	add.s32 	%r541, %r11, 14;
	and.b32  	%r542, %r541, 15;
	add.s32 	%r543, %r271, %r542;
	shl.b32 	%r544, %r543, 2;
	mov.u32 	%r545, _ZZ9cuda_gemmIiLi256ELi2ELi1ELi512ELi32ELi32ELi32ELi1ELi0EEviiiPT_S1_S1_iiE3Ash;
	add.s32 	%r546, %r545, %r544;
	ld.shared.u32 	%r1028, [%r546];
$L__BB354_121:
	setp.lt.s32 	%p49, %r362, 16;
	@%p49 bra 	$L__BB354_196;
	add.s32 	%r547, %r11, -1;
	and.b32  	%r548, %r547, 15;
	add.s32 	%r549, %r271, %r548;
	shl.b32 	%r550, %r549, 2;
	mov.u32 	%r551, _ZZ9cuda_gemmIiLi256ELi2ELi1ELi512ELi32ELi32ELi32ELi1ELi0EEviiiPT_S1_S1_iiE3Ash;
	add.s32 	%r552, %r551, %r550;
	ld.shared.u32 	%r1027, [%r552];
	bra.uni 	$L__BB354_196;
$L__BB354_123:
	mov.b32 	%r941, 0;
$L__BB354_124:
	setp.lt.s32 	%p85, %r362, 1;
	add.s32 	%r178, %r941, %r11;
	mad.lo.s32 	%r179, %r178, %r362, %r17;
	@%p85 bra 	$L__BB354_126;
	add.s32 	%r579, %r179, %r16;
	shl.b32 	%r580, %r579, 2;
	mov.u32 	%r581, _ZZ9cuda_gemmIiLi256ELi2ELi1ELi512ELi32ELi32ELi32ELi1ELi0EEviiiPT_S1_S1_iiE3Ash;
	add.s32 	%r582, %r581, %r580;
	ld.shared.u32 	%r1042, [%r582];
$L__BB354_126:
	setp.lt.s32 	%p86, %r362, 2;
	@%p86 bra 	$L__BB354_128;
	add.s32 	%r583, %r11, 1;
	and.b32  	%r584, %r583, 15;
	add.s32 	%r585, %r179, %r584;
	shl.b32 	%r586, %r585, 2;
	mov.u32 	%r587, _ZZ9cuda_gemmIiLi256ELi2ELi1ELi512ELi32ELi32ELi32ELi1ELi0EEviiiPT_S1_S1_iiE3Ash;
	add.s32 	%r588, %r587, %r586;
	ld.shared.u32 	%r1041, [%r588];
$L__BB354_128:
	setp.lt.s32 	%p87, %r362, 3;
	@%p87 bra 	$L__BB354_130;
	add.s32 	%r589, %r11, 2;
	and.b32  	%r590, %r589, 15;
	add.s32 	%r591, %r179, %r590;
	shl.b32 	%r592, %r591, 2;
	mov.u32 	%r593, _ZZ9cuda_gemmIiLi256ELi2ELi1ELi512ELi32ELi32ELi32ELi1ELi0EEviiiPT_S1_S1_iiE3Ash;
	add.s32 	%r594, %r593, %r592;
	ld.shared.u32 	%r1040, [%r594];
$L__BB354_130:
	setp.lt.s32 	%p88, %r362, 4;
	@%p88 bra 	$L__BB354_132;
	add.s32 	%r595, %r11, 3;
	and.b32  	%r596, %r595, 15;
	add.s32 	%r597, %r179, %r596;
	shl.b32 	%r598, %r597, 2;
	mov.u32 	%r599, _ZZ9cuda_gemmIiLi256ELi2ELi1ELi512ELi32ELi32ELi32ELi1ELi0EEviiiPT_S1_S1_iiE3Ash;
	add.s32 	%r600, %r599, %r598;
	ld.shared.u32 	%r1039, [%r600];
$L__BB354_132:
	setp.lt.s32 	%p89, %r362, 5;
	@%p89 bra 	$L__BB354_134;
	add.s32 	%r601, %r11, 4;
	and.b32  	%r602, %r601, 15;
	add.s32 	%r603, %r179, %r602;
	shl.b32 	%r604, %r603, 2;
	mov.u32 	%r605, _ZZ9cuda_gemmIiLi256ELi2ELi1ELi512ELi32ELi32ELi32ELi1ELi0EEviiiPT_S1_S1_iiE3Ash;
	add.s32 	%r606, %r605, %r604;
	ld.shared.u32 	%r1038, [%r606];
$L__BB354_134:
	setp.lt.s32 	%p90, %r362, 6;
	@%p90 bra 	$L__BB354_136;
	add.s32 	%r607, %r11, 5;
	and.b32  	%r608, %r607, 15;
	add.s32 	%r609, %r179, %r608;
	shl.b32 	%r610, %r609, 2;
	mov.u32 	%r611, _ZZ9cuda_gemmIiLi256ELi2ELi1ELi512ELi32ELi32ELi32ELi1ELi0EEviiiPT_S1_S1_iiE3Ash;
	add.s32 	%r612, %r611, %r610;
	ld.shared.u32 	%r1037, [%r612];
$L__BB354_136:
	setp.lt.s32 	%p91, %r362, 7;
	@%p91 bra 	$L__BB354_138;
	add.s32 	%r613, %r11, 6;
	and.b32  	%r614, %r613, 15;
	add.s32 	%r615, %r179, %r614;
	shl.b32 	%r616, %r615, 2;
	mov.u32 	%r617, _ZZ9cuda_gemmIiLi256ELi2ELi1ELi512ELi32ELi32ELi32ELi1ELi0EEviiiPT_S1_S1_iiE3Ash;
	add.s32 	%r618, %r617, %r616;
	ld.shared.u32 	%r1036, [%r618];
$L__BB354_138:
	setp.lt.s32 	%p92, %r362, 8;
	@%p92 bra 	$L__BB354_140;
	add.s32 	%r619, %r11, 7;
	and.b32  	%r620, %r619, 15;
	add.s32 	%r621, %r179, %r620;
	shl.b32 	%r622, %r621, 2;
	mov.u32 	%r623, _ZZ9cuda_gemmIiLi256ELi2ELi1ELi512ELi32ELi32ELi32ELi1ELi0EEviiiPT_S1_S1_iiE3Ash;
	add.s32 	%r624, %r623, %r622;
	ld.shared.u32 	%r1035, [%r624];
$L__BB354_140:
	setp.lt.s32 	%p93, %r362, 9;
	@%p93 bra 	$L__BB354_142;
	xor.b32  	%r625, %r16, 8;
	add.s32 	%r626, %r179, %r625;
	shl.b32 	%r627, %r626, 2;
	mov.u32 	%r628, _ZZ9cuda_gemmIiLi256ELi2ELi1ELi512ELi32ELi32ELi32ELi1ELi0EEviiiPT_S1_S1_iiE3Ash;
	add.s32 	%r629, %r628, %r627;
	ld.shared.u32 	%r1034, [%r629];
$L__BB354_142:
	setp.lt.s32 	%p94, %r362, 10;
	@%p94 bra 	$L__BB354_144;
	add.s32 	%r630, %r11, 9;
	and.b32  	%r631, %r630, 15;
	add.s32 	%r632, %r179, %r631;
	shl.b32 	%r633, %r632, 2;
	mov.u32 	%r634, _ZZ9cuda_gemmIiLi256ELi2ELi1ELi512ELi32ELi32ELi32ELi1ELi0EEviiiPT_S1_S1_iiE3Ash;
	add.s32 	%r635, %r634, %r633;
	ld.shared.u32 	%r1033, [%r635];
$L__BB354_144:
	setp.lt.s32 	%p95, %r362, 11;
	@%p95 bra 	$L__BB354_146;
	add.s32 	%r636, %r11, 10;
	and.b32  	%r637, %r636, 15;
	add.s32 	%r638, %r179, %r637;
	shl.b32 	%r639, %r638, 2;
	mov.u32 	%r640, _ZZ9cuda_gemmIiLi256ELi2ELi1ELi512ELi32ELi32ELi32ELi1ELi0EEviiiPT_S1_S1_iiE3Ash;
	add.s32 	%r641, %r640, %r639;
	ld.shared.u32 	%r1032, [%r641];
$L__BB354_146:
	setp.lt.s32 	%p96, %r362, 12;
	@%p96 bra 	$L__BB354_148;
	add.s32 	%r642, %r11, 11;
	and.b32  	%r643, %r642, 15;
	add.s32 	%r644, %r179, %r643;
	shl.b32 	%r645, %r644, 2;
	mov.u32 	%r646, _ZZ9cuda_gemmIiLi256ELi2ELi1ELi512ELi32ELi32ELi32ELi1ELi0EEviiiPT_S1_S1_iiE3Ash;
	add.s32 	%r647, %r646, %r645;
	ld.shared.u32 	%r1031, [%r647];
$L__BB354_148:
	setp.lt.s32 	%p97, %r362, 13;
	@%p97 bra 	$L__BB354_150;
	add.s32 	%r648, %r11, 12;
	and.b32  	%r649, %r648, 15;
	add.s32 	%r650, %r179, %r649;
	shl.b32 	%r651, %r650, 2;
	mov.u32 	%r652, _ZZ9cuda_gemmIiLi256ELi2ELi1ELi512ELi32ELi32ELi32ELi1ELi0EEviiiPT_S1_S1_iiE3Ash;
	add.s32 	%r653, %r652, %r651;
	ld.shared.u32 	%r1030, [%r653];
$L__BB354_150:
	setp.lt.s32 	%p98, %r362, 14;
	@%p98 bra 	$L__BB354_152;
	add.s32 	%r654, %r11, 13;
	and.b32  	%r655, %r654, 15;
	add.s32 	%r656, %r179, %r655;
	shl.b32 	%r657, %r656, 2;
	mov.u32 	%r658, _ZZ9cuda_gemmIiLi256ELi2ELi1ELi512ELi32ELi32ELi32ELi1ELi0EEviiiPT_S1_S1_iiE3Ash;
	add.s32 	%r659, %r658, %r657;
	ld.shared.u32 	%r1029, [%r659];
$L__BB354_152:
	setp.lt.s32 	%p99, %r362, 15;
	@%p99 bra 	$L__BB354_154;
	add.s32 	%r660, %r11, 14;
	and.b32  	%r661, %r660, 15;
	add.s32 	%r662, %r179, %r661;
	shl.b32 	%r663, %r662, 2;
	mov.u32 	%r664, _ZZ9cuda_gemmIiLi256ELi2ELi1ELi512ELi32ELi32ELi32ELi1ELi0EEviiiPT_S1_S1_iiE3Ash;
	add.s32 	%r665, %r664, %r663;
	ld.shared.u32 	%r1028, [%r665];
$L__BB354_154:
	setp.lt.s32 	%p100, %r362, 16;
	@%p100 bra 	$L__BB354_156;
	add.s32 	%r666, %r11, -1;
	and.b32  	%r667, %r666, 15;
	add.s32 	%r668, %r179, %r667;
	shl.b32 	%r669, %r668, 2;
	mov.u32 	%r670, _ZZ9cuda_gemmIiLi256ELi2ELi1ELi512ELi32ELi32ELi32ELi1ELi0EEviiiPT_S1_S1_iiE3Ash;
	add.s32 	%r671, %r670, %r669;
	ld.shared.u32 	%r1027, [%r671];
$L__BB354_156:
	setp.lt.s32 	%p101, %r12, %r18;
	@%p101 bra 	$L__BB354_158;
$L__BB354_157:
	add.s32 	%r941, %r941, %r10;
	setp.lt.s32 	%p138, %r941, %r9;
	@%p138 bra 	$L__BB354_124;
	bra.uni 	$L__BB354_232;
$L__BB354_158:
	rem.s32 	%r672, %r2, %r362;
	shl.b32 	%r673, %r672, 2;
	mov.u32 	%r674, _ZZ9cuda_gemmIiLi256ELi2ELi1ELi512ELi32ELi32ELi32ELi1ELi0EEviiiPT_S1_S1_iiE11kron_fac_sh;
	add.s32 	%r213, %r674, %r673;
	mov.u32 	%r958, %r12;
$L__BB354_159:
	mad.lo.s32 	%r676, %r958, 132, %r213;
	ld.shared.u32 	%r215, [%r676];
	mov.b32 	%r960, 0;
	@%p85 bra 	$L__BB354_161;
	shfl.sync.idx.b32	%r677|%p103, %r215, %r25, %r19, -1;
	mul.lo.s32 	%r960, %r677, %r1042;
$L__BB354_161:
	@%p86 bra 	$L__BB354_163;
	shfl.sync.idx.b32	%r678|%p105, %r215, %r26, %r19, -1;
	mad.lo.s32 	%r960, %r678, %r1041, %r960;
$L__BB354_163:
	@%p87 bra 	$L__BB354_165;
	shfl.sync.idx.b32	%r679|%p107, %r215, %r27, %r19, -1;
	mad.lo.s32 	%r960, %r679, %r1040, %r960;
$L__BB354_165:
	setp.lt.s32 	%p108, %r362, 4;
	@%p108 bra 	$L__BB354_167;
	shfl.sync.idx.b32	%r680|%p109, %r215, %r28, %r19, -1;
	mad.lo.s32 	%r960, %r680, %r1039, %r960;
$L__BB354_167:
	setp.lt.s32 	%p110, %r362, 5;
	@%p110 bra 	$L__BB354_169;
	shfl.sync.idx.b32	%r681|%p111, %r215, %r29, %r19, -1;
	mad.lo.s32 	%r960, %r681, %r1038, %r960;
$L__BB354_169:
	setp.lt.s32 	%p112, %r362, 6;
	@%p112 bra 	$L__BB354_171;
	shfl.sync.idx.b32	%r682|%p113, %r215, %r30, %r19, -1;
	mad.lo.s32 	%r960, %r682, %r1037, %r960;
$L__BB354_171:
	setp.lt.s32 	%p114, %r362, 7;
	@%p114 bra 	$L__BB354_173;
	shfl.sync.idx.b32	%r683|%p115, %r215, %r31, %r19, -1;
	mad.lo.s32 	%r960, %r683, %r1036, %r960;
$L__BB354_173:
	setp.lt.s32 	%p116, %r362, 8;
	@%p116 bra 	$L__BB354_175;
	shfl.sync.idx.b32	%r684|%p117, %r215, %r32, %r19, -1;
	mad.lo.s32 	%r960, %r684, %r1035, %r960;
$L__BB354_175:
	setp.lt.s32 	%p118, %r362, 9;
	@%p118 bra 	$L__BB354_177;
	shfl.sync.idx.b32	%r685|%p119, %r215, %r33, %r19, -1;
	mad.lo.s32 	%r960, %r685, %r1034, %r960;
$L__BB354_177:
	setp.lt.s32 	%p120, %r362, 10;
	@%p120 bra 	$L__BB354_179;
	shfl.sync.idx.b32	%r686|%p121, %r215, %r34, %r19, -1;
	mad.lo.s32 	%r960, %r686, %r1033, %r960;
$L__BB354_179:
	setp.lt.s32 	%p122, %r362, 11;
	@%p122 bra 	$L__BB354_181;
	shfl.sync.idx.b32	%r687|%p123, %r215, %r35, %r19, -1;
	mad.lo.s32 	%r960, %r687, %r1032, %r960;
$L__BB354_181:
	setp.lt.s32 	%p124, %r362, 12;
	@%p124 bra 	$L__BB354_183;
	shfl.sync.idx.b32	%r688|%p125, %r215, %r36, %r19, -1;
	mad.lo.s32 	%r960, %r688, %r1031, %r960;
$L__BB354_183:
	setp.lt.s32 	%p126, %r362, 13;
	@%p126 bra 	$L__BB354_185;
	shfl.sync.idx.b32	%r689|%p127, %r215, %r37, %r19, -1;
	mad.lo.s32 	%r960, %r689, %r1030, %r960;
$L__BB354_185:
	setp.lt.s32 	%p128, %r362, 14;
	@%p128 bra 	$L__BB354_187;
	shfl.sync.idx.b32	%r690|%p129, %r215, %r38, %r19, -1;
	mad.lo.s32 	%r960, %r690, %r1029, %r960;
$L__BB354_187:
	setp.lt.s32 	%p130, %r362, 15;
	@%p130 bra 	$L__BB354_189;
	shfl.sync.idx.b32	%r691|%p131, %r215, %r39, %r19, -1;
	mad.lo.s32 	%r960, %r691, %r1028, %r960;
$L__BB354_189:
	setp.lt.s32 	%p132, %r362, 16;
	@%p132 bra 	$L__BB354_191;
	shfl.sync.idx.b32	%r692|%p133, %r215, %r40, %r19, -1;
	mad.lo.s32 	%r960, %r692, %r1027, %r960;
$L__BB354_191:
	mov.u32 	%r974, %r3;
$L__BB354_192:
	shr.u32 	%r249, %r974, 1;
	shfl.sync.down.b32	%r693|%p134, %r960, %r249, %r20, -1;
	add.s32 	%r960, %r693, %r960;
	setp.gt.u32 	%p135, %r974, 3;
	mov.u32 	%r974, %r249;
	@%p135 bra 	$L__BB354_192;
	rem.u32 	%r694, %r2, %r4;
	setp.eq.s32 	%p136, %r694, 0;
	@%p136 bra 	$L__BB354_194;
	bra.uni 	$L__BB354_195;
$L__BB354_194:
	mad.lo.s32 	%r695, %r958, %r9, %r178;
	shl.b32 	%r696, %r695, 2;
	mov.u32 	%r697, _ZZ9cuda_gemmIiLi256ELi2ELi1ELi512ELi32ELi32ELi32ELi1ELi0EEviiiPT_S1_S1_iiE3Csh;
	add.s32 	%r698, %r697, %r696;
	st.shared.u32 	[%r698], %r960;
$L__BB354_195:
	add.s32 	%r958, %r958, %r14;
	setp.lt.s32 	%p137, %r958, %r18;
	@%p137 bra 	$L__BB354_159;
	bra.uni 	$L__BB354_157;
$L__BB354_196:
	setp.lt.s32 	%p50, %r12, %r18;
	@%p50 bra 	$L__BB354_197;
	bra.uni 	$L__BB354_231;
$L__BB354_197:
	rem.u32 	%r553, %r2, %r362;
	shl.b32 	%r554, %r553, 2;
	mov.u32 	%r555, _ZZ9cuda_gemmIiLi256ELi2ELi1ELi512ELi32ELi32ELi32ELi1ELi0EEviiiPT_S1_S1_iiE11kron_fac_sh;
	add.s32 	%r272, %r555, %r554;
	mov.u32 	%r1010, %r12;
$L__BB354_198:
	mad.lo.s32 	%r557, %r1010, 132, %r272;
	ld.shared.u32 	%r306, [%r557];
	mov.b32 	%r1012, 0;
	@%p34 bra 	$L__BB354_200;
	shfl.sync.idx.b32	%r558|%p52, %r306, %r25, %r19, -1;
	mul.lo.s32 	%r1012, %r558, %r1042;
$L__BB354_200:
	@%p35 bra 	$L__BB354_202;
	shfl.sync.idx.b32	%r559|%p54, %r306, %r26, %r19, -1;
	mad.lo.s32 	%r1012, %r559, %r1041, %r1012;
$L__BB354_202:
	@%p36 bra 	$L__BB354_204;
	shfl.sync.idx.b32	%r560|%p56, %r306, %r27, %r19, -1;
	mad.lo.s32 	%r1012, %r560, %r1040, %r1012;
$L__BB354_204:
	@%p37 bra 	$L__BB354_206;
	shfl.sync.idx.b32	%r561|%p58, %r306, %r28, %r19, -1;
	mad.lo.s32 	%r1012, %r561, %r1039, %r1012;
$L__BB354_206:
	setp.lt.s32 	%p59, %r362, 5;
	@%p59 bra 	$L__BB354_208;
	shfl.sync.idx.b32	%r562|%p60, %r306, %r29, %r19, -1;
	mad.lo.s32 	%r1012, %r562, %r1038, %r1012;
$L__BB354_208:
	setp.lt.s32 	%p61, %r362, 6;
	@%p61 bra 	$L__BB354_210;
	shfl.sync.idx.b32	%r563|%p62, %r306, %r30, %r19, -1;
	mad.lo.s32 	%r1012, %r563, %r1037, %r1012;
$L__BB354_210:
	setp.lt.s32 	%p63, %r362, 7;
	@%p63 bra 	$L__BB354_212;
	shfl.sync.idx.b32	%r564|%p64, %r306, %r31, %r19, -1;
	mad.lo.s32 	%r1012, %r564, %r1036, %r1012;
$L__BB354_212:
	setp.lt.s32 	%p65, %r362, 8;
	@%p65 bra 	$L__BB354_214;
	shfl.sync.idx.b32	%r565|%p66, %r306, %r32, %r19, -1;
	mad.lo.s32 	%r1012, %r565, %r1035, %r1012;
$L__BB354_214:
	setp.lt.s32 	%p67, %r362, 9;
	@%p67 bra 	$L__BB354_216;
	shfl.sync.idx.b32	%r566|%p68, %r306, %r33, %r19, -1;
	mad.lo.s32 	%r1012, %r566, %r1034, %r1012;
$L__BB354_216:
	setp.lt.s32 	%p69, %r362, 10;
	@%p69 bra 	$L__BB354_218;
	shfl.sync.idx.b32	%r567|%p70, %r306, %r34, %r19, -1;
	mad.lo.s32 	%r1012, %r567, %r1033, %r1012;
$L__BB354_218:
	setp.lt.s32 	%p71, %r362, 11;
	@%p71 bra 	$L__BB354_220;
	shfl.sync.idx.b32	%r568|%p72, %r306, %r35, %r19, -1;
	mad.lo.s32 	%r1012, %r568, %r1032, %r1012;
$L__BB354_220:
	setp.lt.s32 	%p73, %r362, 12;
	@%p73 bra 	$L__BB354_222;
	shfl.sync.idx.b32	%r569|%p74, %r306, %r36, %r19, -1;
	mad.lo.s32 	%r1012, %r569, %r1031, %r1012;
$L__BB354_222:
	setp.lt.s32 	%p75, %r362, 13;
	@%p75 bra 	$L__BB354_224;
	shfl.sync.idx.b32	%r570|%p76, %r306, %r37, %r19, -1;
	mad.lo.s32 	%r1012, %r570, %r1030, %r1012;
$L__BB354_224:
	setp.lt.s32 	%p77, %r362, 14;
	@%p77 bra 	$L__BB354_226;
	shfl.sync.idx.b32	%r571|%p78, %r306, %r38, %r19, -1;
	mad.lo.s32 	%r1012, %r571, %r1029, %r1012;
$L__BB354_226:
	setp.lt.s32 	%p79, %r362, 15;
	@%p79 bra 	$L__BB354_228;
	shfl.sync.idx.b32	%r572|%p80, %r306, %r39, %r19, -1;
	mad.lo.s32 	%r1012, %r572, %r1028, %r1012;
$L__BB354_228:
	setp.lt.s32 	%p81, %r362, 16;
	@%p81 bra 	$L__BB354_230;
	shfl.sync.idx.b32	%r573|%p82, %r306, %r40, %r19, -1;
	mad.lo.s32 	%r1012, %r573, %r1027, %r1012;
$L__BB354_230:
	mad.lo.s32 	%r574, %r1010, %r9, %r270;
	shl.b32 	%r575, %r574, 2;
	mov.u32 	%r576, _ZZ9cuda_gemmIiLi256ELi2ELi1ELi512ELi32ELi32ELi32ELi1ELi0EEviiiPT_S1_S1_iiE3Csh;
	add.s32 	%r577, %r576, %r575;
	st.shared.u32 	[%r577], %r1012;
	add.s32 	%r1010, %r1010, %r14;
	setp.lt.s32 	%p83, %r1010, %r18;
	@%p83 bra 	$L__BB354_198;
$L__BB354_231:
	add.s32 	%r993, %r993, %r10;
	setp.lt.s32 	%p84, %r993, %r9;
	@%p84 bra 	$L__BB354_91;
$L__BB354_232:
	bar.sync 	0;
	mov.u32 	%r1043, %r1;
	@%p21 bra 	$L__BB354_236;
	setp.eq.s16 	%p191, %rs2, 3;
	shl.b32 	%r820, %r868, 9;
	or.b32  	%r821, %r820, %r1;
	shl.b32 	%r822, %r1, 2;
	mov.u32 	%r823, _ZZ9cuda_gemmIiLi256ELi2ELi1ELi512ELi32ELi32ELi32ELi1ELi0EEviiiPT_S1_S1_iiE3Csh;
	add.s32 	%r824, %r823, %r822;
	ld.shared.u32 	%r825, [%r824];
	mul.wide.s32 	%rd28, %r821, 4;
	add.s64 	%rd9, %rd2, %rd28;
	st.global.u32 	[%rd9], %r825;
	mov.u32 	%r1043, %r21;
	@%p191 bra 	$L__BB354_236;
	setp.eq.s16 	%p192, %rs2, 0;
	add.s32 	%r829, %r824, %r22;
	ld.shared.u32 	%r830, [%r829];
	cvt.u64.u32 	%rd29, %r22;
	add.s64 	%rd10, %rd9, %rd29;
	st.global.u32 	[%rd10], %r830;
	mov.u32 	%r1043, %r23;
	@%p192 bra 	$L__BB354_236;
	mov.u32 	%r832, _ZZ9cuda_gemmIiLi256ELi2ELi1ELi512ELi32ELi32ELi32ELi1ELi0EEviiiPT_S1_S1_iiE3Csh;
	add.s32 	%r833, %r832, %r822;
	add.s32 	%r834, %r833, %r22;
	add.s32 	%r835, %r834, %r22;
	ld.shared.u32 	%r836, [%r835];
	add.s64 	%rd31, %rd10, %rd29;
	st.global.u32 	[%rd31], %r836;
	mov.u32 	%r1043, %r24;
$L__BB354_236:
	@%p24 bra 	$L__BB354_238;
$L__BB354_237:
	shl.b32 	%r837, %r868, 9;
	add.s32 	%r838, %r837, %r1043;
	shl.b32 	%r839, %r1043, 2;
	mov.u32 	%r840, _ZZ9cuda_gemmIiLi256ELi2ELi1ELi512ELi32ELi32ELi32ELi1ELi0EEviiiPT_S1_S1_iiE3Csh;
	add.s32 	%r841, %r840, %r839;
	ld.shared.u32 	%r842, [%r841];
	mul.wide.s32 	%rd32, %r838, 4;
	add.s64 	%rd33, %rd2, %rd32;
	st.global.u32 	[%rd33], %r842;
	add.s32 	%r843, %r841, %r22;
	ld.shared.u32 	%r844, [%r843];
	add.s64 	%rd35, %rd33, %rd34;
	st.global.u32 	[%rd35], %r844;
	add.s32 	%r845, %r843, %r22;
	ld.shared.u32 	%r846, [%r845];
	add.s64 	%rd36, %rd35, %rd34;
	st.global.u32 	[%rd36], %r846;
	add.s32 	%r847, %r845, %r22;
	ld.shared.u32 	%r848, [%r847];
	add.s64 	%rd37, %rd36, %rd34;
	st.global.u32 	[%rd37], %r848;
	add.s32 	%r1043, %r22, %r1043;
	setp.lt.u32 	%p194, %r1043, 512;
	@%p194 bra 	$L__BB354_237;
$L__BB354_238:
	mov.u32 	%r849, %nctaid.y;
	add.s32 	%r868, %r868, %r849;
	shl.b32 	%r850, %r849, 1;
	setp.lt.u32 	%p195, %r868, %r850;
	@%p195 bra 	$L__BB354_5;
$L__BB354_239:
	ret;

}
	// .globl	_Z9cuda_gemmIiLi256ELi2ELi1ELi512ELi32ELi32ELi32ELi1ELi1EEviiiPT_S1_S1_ii
.visible .entry _Z9cuda_gemmIiLi256ELi2ELi1ELi512ELi32ELi32ELi32ELi1ELi1EEviiiPT_S1_S1_ii(
	.param .u32 _Z9cuda_gemmIiLi256ELi2ELi1ELi512ELi32ELi32ELi32ELi1ELi1EEviiiPT_S1_S1_ii_param_0,
	.param .u32 _Z9cuda_gemmIiLi256ELi2ELi1ELi512ELi32ELi32ELi32ELi1ELi1EEviiiPT_S1_S1_ii_param_1,
	.param .u32 _Z9cuda_gemmIiLi256ELi2ELi1ELi512ELi32ELi32ELi32ELi1ELi1EEviiiPT_S1_S1_ii_param_2,
	.param .u64 .ptr .align 1 _Z9cuda_gemmIiLi256ELi2ELi1ELi512ELi32ELi32ELi32ELi1ELi1EEviiiPT_S1_S1_ii_param_3,
	.param .u64 .ptr .align 1 _Z9cuda_gemmIiLi256ELi2ELi1ELi512ELi32ELi32ELi32ELi1ELi1EEviiiPT_S1_S1_ii_param_4,
	.param .u64 .ptr .align 1 _Z9cuda_gemmIiLi256ELi2ELi1ELi512ELi32ELi32ELi32ELi1ELi1EEviiiPT_S1_S1_ii_param_5,
	.param .u32 _Z9cuda_gemmIiLi256ELi2ELi1ELi512ELi32ELi32ELi32ELi1ELi1EEviiiPT_S1_S1_ii_param_6,
	.param .u32 _Z9cuda_gemmIiLi256ELi2ELi1ELi512ELi32ELi32ELi32ELi1ELi1EEviiiPT_S1_S1_ii_param_7
)
.maxntid 256
{
	.reg .pred 	%p<40>;
	.reg .b16 	%rs<9>;
	.reg .b32 	%r<311>;
	.reg .b64 	%rd<46>;
	// demoted variable
	.shared .align 128 .b8 _ZZ9cuda_gemmIiLi256ELi2ELi1ELi512ELi32ELi32ELi32ELi1ELi1EEviiiPT_S1_S1_iiE11kron_fac_sh[4224];
	// demoted variable
	.shared .align 128 .b8 _ZZ9cuda_gemmIiLi256ELi2ELi1ELi512ELi32ELi32ELi32ELi1ELi1EEviiiPT_S1_S1_iiE3Ash[2048];
	// demoted variable
	.shared .align 128 .b8 _ZZ9cuda_gemmIiLi256ELi2ELi1ELi512ELi32ELi32ELi32ELi1ELi1EEviiiPT_S1_S1_iiE3Csh[2048];
	ld.param.u64 	%rd11, [_Z9cuda_gemmIiLi256ELi2ELi1ELi512ELi32ELi32ELi32ELi1ELi1EEviiiPT_S1_S1_ii_param_3];
	ld.param.u64 	%rd12, [_Z9cuda_gemmIiLi256ELi2ELi1ELi512ELi32ELi32ELi32ELi1ELi1EEviiiPT_S1_S1_ii_param_4];
	ld.param.u64 	%rd13, [_Z9cuda_gemmIiLi256ELi2ELi1ELi512ELi32ELi32ELi32ELi1ELi1EEviiiPT_S1_S1_ii_param_5];
	cvta.to.global.u64 	%rd1, %rd12;
	cvta.to.global.u64 	%rd2, %rd11;
	cvta.to.global.u64 	%rd3, %rd13;
	mov.u32 	%r1, %tid.x;
	mov.u32 	%r2, %ntid.x;
	add.s32 	%r3, %r1, %r2;
	cvt.u16.u32 	%rs1, %r3;
	xor.b16  	%rs6, %rs1, 1023;
	cvt.u16.u32 	%rs2, %r2;
	div.u16 	%rs7, %rs6, %rs2;
	and.b16  	%rs3, %rs7, 3;
	setp.eq.s16 	%p1, %rs3, 2;
	mov.u32 	%r299, %r1;
	@%p1 bra 	$L__BB355_3;
	cvt.u32.u16 	%r4, %rs3;
	mov.b32 	%r298, 0;
	mov.u32 	%r99, _ZZ9cuda_gemmIiLi256ELi2ELi1ELi512ELi32ELi32ELi32ELi1ELi1EEviiiPT_S1_S1_iiE11kron_fac_sh;
	mov.u32 	%r299, %r1;
$L__BB355_2:
	.pragma "nounroll";
	mul.wide.u32 	%rd14, %r299, 4;
	add.s64 	%rd15, %rd1, %rd14;
	ld.global.u32 	%r97, [%rd15];
	and.b32  	%r98, %r299, 31;
	mad.lo.s32 	%r100, %r98, 132, %r99;
	shr.u32 	%r101, %r299, 3;
	and.b32  	%r102, %r101, 536870908;
	add.s32 	%r103, %r100, %r102;
	st.shared.u32 	[%r103], %r97;
	add.s32 	%r299, %r299, %r2;
	add.s32 	%r298, %r298, 1;
	xor.b32  	%r104, %r298, %r4;
	setp.ne.s32 	%p2, %r104, 2;
	@%p2 bra 	$L__BB355_2;
$L__BB355_3:
	mov.u32 	%r107, _ZZ9cuda_gemmIiLi256ELi2ELi1ELi512ELi32ELi32ELi32ELi1ELi1EEviiiPT_S1_S1_iiE11kron_fac_sh;
$L__BB355_4:
	mul.wide.u32 	%rd16, %r299, 4;
	add.s64 	%rd17, %rd1, %rd16;
	ld.global.u32 	%r105, [%rd17];
	and.b32  	%r106, %r299, 31;
	mad.lo.s32 	%r108, %r106, 132, %r107;
	shr.u32 	%r109, %r299, 3;
	and.b32  	%r110, %r109, 536870908;
	add.s32 	%r111, %r108, %r110;
	st.shared.u32 	[%r111], %r105;
	add.s32 	%r112, %r299, %r2;
	mul.wide.u32 	%rd18, %r112, 4;
	add.s64 	%rd19, %rd1, %rd18;
	ld.global.u32 	%r113, [%rd19];
	and.b32  	%r114, %r112, 31;
	mad.lo.s32 	%r115, %r114, 132, %r107;
	shr.u32 	%r116, %r112, 3;
	and.b32  	%r117, %r116, 536870908;
	add.s32 	%r118, %r115, %r117;
	st.shared.u32 	[%r118], %r113;
	add.s32 	%r119, %r112, %r2;
	mul.wide.u32 	%rd20, %r119, 4;
	add.s64 	%rd21, %rd1, %rd20;
	ld.global.u32 	%r120, [%rd21];
	and.b32  	%r121, %r119, 31;
	mad.lo.s32 	%r122, %r121, 132, %r107;
	shr.u32 	%r123, %r119, 3;
	and.b32  	%r124, %r123, 536870908;
	add.s32 	%r125, %r122, %r124;
	st.shared.u32 	[%r125], %r120;
	add.s32 	%r126, %r119, %r2;
	mul.wide.u32 	%rd22, %r126, 4;
	add.s64 	%rd23, %rd1, %rd22;
	ld.global.u32 	%r127, [%rd23];
	and.b32  	%r128, %r126, 31;
	mad.lo.s32 	%r129, %r128, 132, %r107;
	shr.u32 	%r130, %r126, 3;
	and.b32  	%r131, %r130, 536870908;
	add.s32 	%r132, %r129, %r131;
	st.shared.u32 	[%r132], %r127;
	add.s32 	%r299, %r126, %r2;
	setp.lt.u32 	%p3, %r299, 1024;
	@%p3 bra 	$L__BB355_4;
	shr.u32 	%r12, %r1, 1;
	and.b32  	%r13, %r12, 15;
	mov.u32 	%r301, %ctaid.y;
	mov.u32 	%r15, %nctaid.y;
	shl.b32 	%r16, %r15, 1;
	setp.ge.u32 	%p4, %r301, %r16;
	@%p4 bra 	$L__BB355_31;
	shl.b32 	%r133, %r1, 4;
	and.b32  	%r134, %r133, 16;
	shl.b32 	%r135, %r13, 5;
	or.b32  	%r136, %r135, %r134;
	shl.b32 	%r137, %r1, 2;
	and.b32  	%r138, %r137, 124;
	add.s32 	%r17, %r107, %r138;
	sub.s16 	%rs8, 511, %rs1;
	div.u16 	%rs4, %rs8, %rs2;
	and.b16  	%rs5, %rs4, 3;
	mov.u32 	%r140, _ZZ9cuda_gemmIiLi256ELi2ELi1ELi512ELi32ELi32ELi32ELi1ELi1EEviiiPT_S1_S1_iiE3Ash;
	add.s32 	%r18, %r140, %r137;
	shl.b32 	%r19, %r2, 2;
	add.s32 	%r20, %r18, %r19;
	add.s32 	%r21, %r3, %r2;
	add.s32 	%r22, %r21, %r2;
	mov.u32 	%r141, _ZZ9cuda_gemmIiLi256ELi2ELi1ELi512ELi32ELi32ELi32ELi1ELi1EEviiiPT_S1_S1_iiE3Csh;
	add.s32 	%r23, %r141, %r137;
	add.s32 	%r24, %r23, %r19;
	add.s32 	%r142, %r12, 1;
	and.b32  	%r143, %r142, 15;
	or.b32  	%r144, %r136, %r143;
	shl.b32 	%r145, %r144, 2;
	add.s32 	%r25, %r140, %r145;
	add.s32 	%r146, %r12, 2;
	and.b32  	%r147, %r146, 15;
	add.s32 	%r148, %r12, 3;
	and.b32  	%r149, %r148, 15;
	or.b32  	%r150, %r136, %r149;
	shl.b32 	%r151, %r150, 2;
	add.s32 	%r26, %r140, %r151;
	add.s32 	%r152, %r12, 4;
	and.b32  	%r153, %r152, 15;
	or.b32  	%r154, %r136, %r153;
	shl.b32 	%r155, %r154, 2;
	add.s32 	%r27, %r140, %r155;
	add.s32 	%r156, %r12, 5;
	and.b32  	%r157, %r156, 15;
	or.b32  	%r158, %r136, %r157;
	shl.b32 	%r159, %r158, 2;
	add.s32 	%r28, %r140, %r159;
	add.s32 	%r160, %r12, 6;
	and.b32  	%r161, %r160, 15;
	or.b32  	%r162, %r136, %r161;
	shl.b32 	%r163, %r162, 2;
	add.s32 	%r29, %r140, %r163;
	add.s32 	%r164, %r12, 7;
	and.b32  	%r165, %r164, 15;
	or.b32  	%r166, %r136, %r165;
	shl.b32 	%r167, %r166, 2;
	add.s32 	%r30, %r140, %r167;
	xor.b32  	%r168, %r13, 8;
	add.s32 	%r169, %r12, 9;
	and.b32  	%r170, %r169, 15;
	or.b32  	%r171, %r136, %r170;
	shl.b32 	%r172, %r171, 2;
	add.s32 	%r31, %r140, %r172;
	add.s32 	%r173, %r12, 10;
	and.b32  	%r174, %r173, 15;
	or.b32  	%r175, %r136, %r174;
	shl.b32 	%r176, %r175, 2;
	add.s32 	%r32, %r140, %r176;
	add.s32 	%r177, %r12, 11;
	and.b32  	%r178, %r177, 15;
	or.b32  	%r179, %r136, %r178;
	shl.b32 	%r180, %r179, 2;
	add.s32 	%r33, %r140, %r180;
	add.s32 	%r181, %r12, 12;
	and.b32  	%r182, %r181, 15;
	or.b32  	%r183, %r136, %r182;
	shl.b32 	%r184, %r183, 2;
	add.s32 	%r34, %r140, %r184;
	add.s32 	%r185, %r12, 13;
	and.b32  	%r186, %r185, 15;
	or.b32  	%r187, %r136, %r186;
	shl.b32 	%r188, %r187, 2;
	add.s32 	%r35, %r140, %r188;
	add.s32 	%r189, %r12, 14;
	and.b32  	%r190, %r189, 15;
	or.b32  	%r191, %r136, %r190;
	shl.b32 	%r192, %r191, 2;
	add.s32 	%r36, %r140, %r192;
	add.s32 	%r193, %r12, -1;
	and.b32  	%r194, %r193, 15;
	or.b32  	%r195, %r136, %r194;
	shl.b32 	%r196, %r195, 2;
	add.s32 	%r37, %r140, %r196;
	mad.lo.s32 	%r38, %r13, -31, %r136;
	or.b32  	%r39, %r143, %r134;
	or.b32  	%r40, %r147, %r134;
	or.b32  	%r41, %r149, %r134;
	or.b32  	%r42, %r153, %r134;
	or.b32  	%r43, %r157, %r134;
	or.b32  	%r44, %r161, %r134;
	or.b32  	%r45, %r165, %r134;
	or.b32  	%r46, %r168, %r134;
	or.b32  	%r47, %r170, %r134;
	or.b32  	%r48, %r174, %r134;
	or.b32  	%r49, %r178, %r134;
	or.b32  	%r50, %r182, %r134;
	or.b32  	%r51, %r186, %r134;
	or.b32  	%r52, %r190, %r134;
	or.b32  	%r53, %r194, %r134;
	shl.b32 	%r54, %r2, 4;
	shl.b32 	%r55, %r2, 3;
	mul.lo.s32 	%r56, %r2, 12;
	mul.wide.u32 	%rd24, %r2, 4;
	add.s64 	%rd4, %rd2, %rd24;
	mul.wide.u32 	%rd25, %r2, 8;
	add.s64 	%rd5, %rd2, %rd25;
	mul.wide.u32 	%rd26, %r2, 12;
	add.s64 	%rd6, %rd2, %rd26;
	shr.u32 	%r57, %r2, 5;
	cvt.u64.u32 	%rd42, %r19;
$L__BB355_7:
	setp.eq.s16 	%p5, %rs5, 2;
	shl.b32 	%r59, %r301, 9;
	mov.u32 	%r302, %r1;
	@%p5 bra 	$L__BB355_11;
	setp.eq.s16 	%p6, %rs5, 3;
	add.s32 	%r197, %r59, %r1;
	mul.wide.s32 	%rd27, %r197, 4;
	add.s64 	%rd7, %rd2, %rd27;
	ld.global.u32 	%r198, [%rd7];
	st.shared.u32 	[%r18], %r198;
	mov.u32 	%r302, %r3;
	@%p6 bra 	$L__BB355_11;
	setp.eq.s16 	%p7, %rs5, 0;
	cvt.u64.u32 	%rd28, %r19;
	add.s64 	%rd8, %rd7, %rd28;
	ld.global.u32 	%r199, [%rd8];
	st.shared.u32 	[%r20], %r199;
	mov.u32 	%r302, %r21;
	@%p7 bra 	$L__BB355_11;
	add.s64 	%rd30, %rd8, %rd28;
	ld.global.u32 	%r200, [%rd30];
	add.s32 	%r201, %r20, %r19;
	st.shared.u32 	[%r201], %r200;
	mov.u32 	%r302, %r22;
$L__BB355_11:
	setp.lt.u16 	%p8, %rs4, 2;
	@%p8 bra 	$L__BB355_14;
	shl.b32 	%r202, %r302, 2;
	mov.u32 	%r203, _ZZ9cuda_gemmIiLi256ELi2ELi1ELi512ELi32ELi32ELi32ELi1ELi1EEviiiPT_S1_S1_iiE3Ash;
	add.s32 	%r304, %r203, %r202;
	add.s32 	%r303, %r302, %r59;
$L__BB355_13:
	mul.wide.s32 	%rd31, %r303, 4;
	add.s64 	%rd32, %rd4, %rd31;
	add.s64 	%rd33, %rd5, %rd31;
	add.s64 	%rd34, %rd6, %rd31;
	add.s64 	%rd35, %rd2, %rd31;
	ld.global.u32 	%r204, [%rd35];
	st.shared.u32 	[%r304], %r204;
	ld.global.u32 	%r205, [%rd32];
	add.s32 	%r206, %r304, %r19;
	st.shared.u32 	[%r206], %r205;
	ld.global.u32 	%r207, [%rd33];
	add.s32 	%r208, %r304, %r55;
	st.shared.u32 	[%r208], %r207;
	ld.global.u32 	%r209, [%rd34];
	add.s32 	%r210, %r304, %r56;
	st.shared.u32 	[%r210], %r209;
	add.s32 	%r302, %r302, %r19;
	add.s32 	%r304, %r304, %r54;
	add.s32 	%r303, %r303, %r19;
	setp.lt.u32 	%p9, %r302, 512;
	@%p9 bra 	$L__BB355_13;
$L__BB355_14:
	setp.eq.s16 	%p10, %rs5, 2;
	mov.u32 	%r306, %r1;
	@%p10 bra 	$L__BB355_18;
	setp.eq.s16 	%p11, %rs5, 3;
	mov.b32 	%r211, 0;
	st.shared.u32 	[%r23], %r211;
	mov.u32 	%r306, %r3;
	@%p11 bra 	$L__BB355_18;
	setp.eq.s16 	%p12, %rs5, 0;
	mov.b32 	%r212, 0;
	st.shared.u32 	[%r24], %r212;
	mov.u32 	%r306, %r21;
	@%p12 bra 	$L__BB355_18;
	add.s32 	%r213, %r24, %r19;
	mov.b32 	%r214, 0;
	st.shared.u32 	[%r213], %r214;
	mov.u32 	%r306, %r22;
$L__BB355_18:
	setp.lt.u16 	%p13, %rs4, 2;
	@%p13 bra 	$L__BB355_20;
$L__BB355_19:
	shl.b32 	%r215, %r306, 2;
	mov.u32 	%r216, _ZZ9cuda_gemmIiLi256ELi2ELi1ELi512ELi32ELi32ELi32ELi1ELi1EEviiiPT_S1_S1_iiE3Csh;
	add.s32 	%r217, %r216, %r215;
	mov.b32 	%r218, 0;
	st.shared.u32 	[%r217], %r218;
	add.s32 	%r219, %r217, %r19;
	st.shared.u32 	[%r219], %r218;
	add.s32 	%r220, %r219, %r19;
	st.shared.u32 	[%r220], %r218;
	add.s32 	%r221, %r220, %r19;
	st.shared.u32 	[%r221], %r218;
	add.s32 	%r306, %r19, %r306;
	setp.lt.u32 	%p14, %r306, 512;
	@%p14 bra 	$L__BB355_19;
$L__BB355_20:
	shr.u32 	%r308, %r1, 5;
	bar.sync 	0;
	shr.u32 	%r222, %r1, 1;
	and.b32  	%r223, %r222, 15;
	shl.b32 	%r224, %r1, 4;
	and.b32  	%r225, %r224, 496;
	or.b32  	%r226, %r225, %r223;
	shl.b32 	%r227, %r226, 2;
	mov.u32 	%r228, _ZZ9cuda_gemmIiLi256ELi2ELi1ELi512ELi32ELi32ELi32ELi1ELi1EEviiiPT_S1_S1_iiE3Ash;
	add.s32 	%r229, %r228, %r227;
	ld.shared.u32 	%r73, [%r229];
	ld.shared.u32 	%r74, [%r25];
	add.s32 	%r230, %r222, 2;
	and.b32  	%r231, %r230, 15;
	or.b32  	%r232, %r225, %r231;
	shl.b32 	%r233, %r232, 2;
	add.s32 	%r234, %r228, %r233;
	ld.shared.u32 	%r75, [%r234];
	ld.shared.u32 	%r76, [%r26];
	ld.shared.u32 	%r77, [%r27];
	ld.shared.u32 	%r78, [%r28];
	ld.shared.u32 	%r79, [%r29];
	ld.shared.u32 	%r80, [%r30];
	xor.b32  	%r235, %r223, 8;
	or.b32  	%r236, %r225, %r235;
	shl.b32 	%r237, %r236, 2;
	add.s32 	%r238, %r228, %r237;
	ld.shared.u32 	%r81, [%r238];
	ld.shared.u32 	%r82, [%r31];
	ld.shared.u32 	%r83, [%r32];
	ld.shared.u32 	%r84, [%r33];
	ld.shared.u32 	%r85, [%r34];
	ld.shared.u32 	%r86, [%r35];
	ld.shared.u32 	%r87, [%r36];
	ld.shared.u32 	%r88, [%r37];
$L__BB355_21:
	and.b32  	%r239, %r1, 1;
	setp.eq.b32 	%p15, %r239, 1;
	mad.lo.s32 	%r240, %r308, 132, %r17;
	ld.shared.u32 	%r241, [%r240];
	shfl.sync.idx.b32	%r242|%p16, %r241, %r38, 31, -1;
	mul.lo.s32 	%r243, %r242, %r73;
	shfl.sync.idx.b32	%r244|%p17, %r241, %r39, 31, -1;
	mad.lo.s32 	%r245, %r244, %r74, %r243;
	shfl.sync.idx.b32	%r246|%p18, %r241, %r40, 31, -1;
	mad.lo.s32 	%r247, %r246, %r75, %r245;
	shfl.sync.idx.b32	%r248|%p19, %r241, %r41, 31, -1;
	mad.lo.s32 	%r249, %r248, %r76, %r247;
	shfl.sync.idx.b32	%r250|%p20, %r241, %r42, 31, -1;
	mad.lo.s32 	%r251, %r250, %r77, %r249;
	shfl.sync.idx.b32	%r252|%p21, %r241, %r43, 31, -1;
	mad.lo.s32 	%r253, %r252, %r78, %r251;
	shfl.sync.idx.b32	%r254|%p22, %r241, %r44, 31, -1;
	mad.lo.s32 	%r255, %r254, %r79, %r253;
	shfl.sync.idx.b32	%r256|%p23, %r241, %r45, 31, -1;
	mad.lo.s32 	%r257, %r256, %r80, %r255;
	shfl.sync.idx.b32	%r258|%p24, %r241, %r46, 31, -1;
	mad.lo.s32 	%r259, %r258, %r81, %r257;
	shfl.sync.idx.b32	%r260|%p25, %r241, %r47, 31, -1;
	mad.lo.s32 	%r261, %r260, %r82, %r259;
	shfl.sync.idx.b32	%r262|%p26, %r241, %r48, 31, -1;
	mad.lo.s32 	%r263, %r262, %r83, %r261;
	shfl.sync.idx.b32	%r264|%p27, %r241, %r49, 31, -1;
	mad.lo.s32 	%r265, %r264, %r84, %r263;
	shfl.sync.idx.b32	%r266|%p28, %r241, %r50, 31, -1;
	mad.lo.s32 	%r267, %r266, %r85, %r265;
	shfl.sync.idx.b32	%r268|%p29, %r241, %r51, 31, -1;
	mad.lo.s32 	%r269, %r268, %r86, %r267;
	shfl.sync.idx.b32	%r270|%p30, %r241, %r52, 31, -1;
	mad.lo.s32 	%r271, %r270, %r87, %r269;
	shfl.sync.idx.b32	%r272|%p31, %r241, %r53, 31, -1;
	mad.lo.s32 	%r273, %r272, %r88, %r271;
	shfl.sync.down.b32	%r274|%p32, %r273, 1, 7711, -1;
	add.s32 	%r90, %r274, %r273;
	@%p15 bra 	$L__BB355_23;
	shl.b32 	%r275, %r308, 6;
	shl.b32 	%r276, %r1, 1;
	and.b32  	%r277, %r276, 60;
	or.b32  	%r278, %r275, %r277;
	mov.u32 	%r279, _ZZ9cuda_gemmIiLi256ELi2ELi1ELi512ELi32ELi32ELi32ELi1ELi1EEviiiPT_S1_S1_iiE3Csh;
	add.s32 	%r280, %r279, %r278;
	st.shared.u32 	[%r280], %r90;
$L__BB355_23:
	add.s32 	%r308, %r308, %r57;
	setp.lt.u32 	%p33, %r308, 32;
	@%p33 bra 	$L__BB355_21;
	setp.eq.s16 	%p34, %rs5, 2;
	bar.sync 	0;
	mov.u32 	%r309, %r1;
	@%p34 bra 	$L__BB355_28;
	setp.eq.s16 	%p35, %rs5, 3;
	add.s32 	%r281, %r59, %r1;
	ld.shared.u32 	%r282, [%r23];
	mul.wide.s32 	%rd36, %r281, 4;
	add.s64 	%rd9, %rd3, %rd36;
	st.global.u32 	[%rd9], %r282;
	mov.u32 	%r309, %r3;
	@%p35 bra 	$L__BB355_28;
	setp.eq.s16 	%p36, %rs5, 0;
	ld.shared.u32 	%r283, [%r24];
	cvt.u64.u32 	%rd37, %r19;
	add.s64 	%rd10, %rd9, %rd37;
	st.global.u32 	[%rd10], %r283;
	mov.u32 	%r309, %r21;
	@%p36 bra 	$L__BB355_28;
	add.s32 	%r284, %r24, %r19;
	ld.shared.u32 	%r285, [%r284];
	add.s64 	%rd39, %rd10, %rd37;
	st.global.u32 	[%rd39], %r285;
	mov.u32 	%r309, %r22;
$L__BB355_28:
	setp.lt.u16 	%p37, %rs4, 2;
	@%p37 bra 	$L__BB355_30;
$L__BB355_29:
	add.s32 	%r286, %r59, %r309;
	shl.b32 	%r287, %r309, 2;
	mov.u32 	%r288, _ZZ9cuda_gemmIiLi256ELi2ELi1ELi512ELi32ELi32ELi32ELi1ELi1EEviiiPT_S1_S1_iiE3Csh;
	add.s32 	%r289, %r288, %r287;
	ld.shared.u32 	%r290, [%r289];
	mul.wide.s32 	%rd40, %r286, 4;
	add.s64 	%rd41, %rd3, %rd40;
	st.global.u32 	[%rd41], %r290;
	add.s32 	%r291, %r289, %r19;
	ld.shared.u32 	%r292, [%r291];
	add.s64 	%rd43, %rd41, %rd42;
	st.global.u32 	[%rd43], %r292;
	add.s32 	%r293, %r291, %r19;
	ld.shared.u32 	%r294, [%r293];
	add.s64 	%rd44, %rd43, %rd42;
	st.global.u32 	[%rd44], %r294;
	add.s32 	%r295, %r293, %r19;
	ld.shared.u32 	%r296, [%r295];
	add.s64 	%rd45, %rd44, %rd42;
	st.global.u32 	[%rd45], %r296;
	add.s32 	%r309, %r19, %r309;
	setp.lt.u32 	%p38, %r309, 512;
	@%p38 bra 	$L__BB355_29;
$L__BB355_30:
	add.s32 	%r301, %r301, %r15;
	setp.lt.u32 	%p39, %r301, %r16;
	@%p39 bra 	$L__BB355_7;
$L__BB355_31:
	ret;

}
	// .globl	_Z9cuda_gemmIiLi256ELi2ELi1ELi512ELi64ELi64ELi32ELi0ELi0EEviiiPT_S1_S1_ii
.visible .entry _Z9cuda_gemmIiLi256ELi2ELi1ELi512ELi64ELi64ELi32ELi0ELi0EEviiiPT_S1_S1_ii(
	.param .u32 _Z9cuda_gemmIiLi256ELi2ELi1ELi512ELi64ELi64ELi32ELi0ELi0EEviiiPT_S1_S1_ii_param_0,
	.param .u32 _Z9cuda_gemmIiLi256ELi2ELi1ELi512ELi64ELi64ELi32ELi0ELi0EEviiiPT_S1_S1_ii_param_1,
	.param .u32 _Z9cuda_gemmIiLi256ELi2ELi1ELi512ELi64ELi64ELi32ELi0ELi0EEviiiPT_S1_S1_ii_param_2,
	.param .u64 .ptr .align 1 _Z9cuda_gemmIiLi256ELi2ELi1ELi512ELi64ELi64ELi32ELi0ELi0EEviiiPT_S1_S1_ii_param_3,
	.param .u64 .ptr .align 1 _Z9cuda_gemmIiLi256ELi2ELi1ELi512ELi64ELi64ELi32ELi0ELi0EEviiiPT_S1_S1_ii_param_4,
	.param .u64 .ptr .align 1 _Z9cuda_gemmIiLi256ELi2ELi1ELi512ELi64ELi64ELi32ELi0ELi0EEviiiPT_S1_S1_ii_param_5,
	.param .u32 _Z9cuda_gemmIiLi256ELi2ELi1ELi512ELi64ELi64ELi32ELi0ELi0EEviiiPT_S1_S1_ii_param_6,
	.param .u32 _Z9cuda_gemmIiLi256ELi2ELi1ELi512ELi64ELi64ELi32ELi0ELi0EEviiiPT_S1_S1_ii_param_7
)
.maxntid 256
{
	.reg .pred 	%p<151>;
	.reg .b16 	%rs<8>;
	.reg .b32 	%r<1217>;
	.reg .b64 	%rd<39>;
	// demoted variable
	.shared .align 128 .b8 _ZZ9cuda_gemmIiLi256ELi2ELi1ELi512ELi64ELi64ELi32ELi0ELi0EEviiiPT_S1_S1_iiE11kron_fac_sh[8320];
	// demoted variable
	.shared .align 128 .b8 _ZZ9cuda_gemmIiLi256ELi2ELi1ELi512ELi64ELi64ELi32ELi0ELi0EEviiiPT_S1_S1_iiE3Ash[2048];
	// demoted variable
	.shared .align 128 .b8 _ZZ9cuda_gemmIiLi256ELi2ELi1ELi512ELi64ELi64ELi32ELi0ELi0EEviiiPT_S1_S1_iiE3Csh[1024];
	ld.param.u32 	%r377, [_Z9cuda_gemmIiLi256ELi2ELi1ELi512ELi64ELi64ELi32ELi0ELi0EEviiiPT_S1_S1_ii_param_2];
	ld.param.u64 	%rd7, [_Z9cuda_gemmIiLi256ELi2ELi1ELi512ELi64ELi64ELi32ELi0ELi0EEviiiPT_S1_S1_ii_param_5];
	ld.param.u32 	%r379, [_Z9cuda_gemmIiLi256ELi2ELi1ELi512ELi64ELi64ELi32ELi0ELi0EEviiiPT_S1_S1_ii_param_7];
	cvta.to.global.u64 	%rd1, %rd7;
	mov.u32 	%r1, %tid.x;
	setp.lt.s32 	%p1, %r379, 16;
	shr.u32 	%r2, %r379, 4;
	selp.b32 	%r3, 1, %r2, %p1;
	and.b32  	%r380, %r377, -512;
	setp.eq.s32 	%p2, %r380, 32768;
	@%p2 bra 	$L__BB356_3;
	setp.ne.s32 	%p3, %r380, 16384;
	@%p3 bra 	$L__BB356_4;
	mov.u32 	%r382, %ctaid.x;
	shr.u32 	%r1022, %r382, 5;
	and.b32  	%r1021, %r382, 31;
	bra.uni 	$L__BB356_5;
$L__BB356_3:
	mov.u32 	%r381, %ctaid.x;
	shr.u32 	%r1022, %r381, 6;
	and.b32  	%r1021, %r381, 63;
	bra.uni 	$L__BB356_5;
$L__BB356_4:
	mov.u32 	%r383, %ctaid.x;
	shr.s32 	%r384, %r377, 31;
	shr.u32 	%r385, %r384, 23;
	add.s32 	%r386, %r377, %r385;
	shr.s32 	%r387, %r386, 9;
	div.u32 	%r1022, %r383, %r387;
	mul.lo.s32 	%r388, %r1022, %r387;
	sub.s32 	%r1021, %r383, %r388;
$L__BB356_5:
	div.s32 	%r12, 512, %r379;
	mul.lo.s32 	%r389, %r12, %r3;
	min.s32 	%r13, %r389, 256;
	div.u32 	%r15, %r1, %r13;
	mul.lo.s32 	%r390, %r15, %r13;
	sub.s32 	%r391, %r1, %r390;
	div.u32 	%r14, %r391, %r3;
	mov.u32 	%r392, %ntid.x;
	div.u32 	%r16, %r392, %r13;
	mov.u32 	%r1039, %ctaid.y;
	mov.u32 	%r393, %nctaid.y;
	shl.b32 	%r394, %r393, 1;
	setp.ge.u32 	%p4, %r1039, %r394;
	@%p4 bra 	$L__BB356_170;
	ld.param.u32 	%r1019, [_Z9cuda_gemmIiLi256ELi2ELi1ELi512ELi64ELi64ELi32ELi0ELi0EEviiiPT_S1_S1_ii_param_6];
	shl.b32 	%r18, %r1021, 9;
	shl.b32 	%r396, %r1022, 5;
	and.b32  	%r397, %r1, 31;
	or.b32  	%r19, %r396, %r397;
	and.b32  	%r398, %r14, 15;
	rem.u32 	%r399, %r1, %r3;
	shl.b32 	%r20, %r399, 4;
	min.s32 	%r21, %r1019, 32;
	min.u32 	%r400, %r379, 16;
	or.b32  	%r22, %r398, %r20;
	shl.b32 	%r401, %r3, 8;
	sub.s32 	%r23, 8223, %r401;
	shr.u32 	%r402, %r377, 31;
	add.s32 	%r403, %r377, %r402;
	shr.s32 	%r404, %r403, 1;
	mul.lo.s32 	%r405, %r1022, %r404;
	mad.lo.s32 	%r24, %r12, %r1021, %r405;
	add.s32 	%r406, %r1, %r392;
	cvt.u16.u32 	%rs2, %r406;
	sub.s16 	%rs3, 511, %rs2;
	cvt.u16.u32 	%rs4, %r392;
	div.u16 	%rs1, %rs3, %rs4;
	max.u32 	%r407, %r406, 256;
	setp.lt.u32 	%p5, %r406, 256;
	selp.u32 	%r408, 1, 0, %p5;
	add.s32 	%r409, %r406, %r408;
	sub.s32 	%r410, %r407, %r409;
	div.u32 	%r411, %r410, %r392;
	add.s32 	%r26, %r411, %r408;
	shl.b32 	%r27, %r392, 2;
	setp.gt.u32 	%p6, %r379, %r398;
	selp.b32 	%r412, 0, %r400, %p6;
	sub.s32 	%r28, %r22, %r412;
	add.s32 	%r413, %r398, 1;
	setp.lt.u32 	%p7, %r413, %r400;
	selp.b32 	%r414, 0, %r400, %p7;
	sub.s32 	%r29, %r22, %r414;
	add.s32 	%r415, %r398, 2;
	setp.lt.u32 	%p8, %r415, %r400;
	selp.b32 	%r416, 0, %r400, %p8;
	sub.s32 	%r30, %r22, %r416;
	add.s32 	%r417, %r398, 3;
	setp.lt.u32 	%p9, %r417, %r400;
	selp.b32 	%r418, 0, %r400, %p9;
	sub.s32 	%r31, %r22, %r418;
	add.s32 	%r419, %r398, 4;
	setp.lt.u32 	%p10, %r419, %r400;
	selp.b32 	%r420, 0, %r400, %p10;
	sub.s32 	%r32, %r22, %r420;
	add.s32 	%r421, %r398, 5;
	setp.lt.u32 	%p11, %r421, %r400;
	selp.b32 	%r422, 0, %r400, %p11;
	sub.s32 	%r33, %r22, %r422;
	add.s32 	%r423, %r398, 6;
	setp.lt.u32 	%p12, %r423, %r400;
	selp.b32 	%r424, 0, %r400, %p12;
	sub.s32 	%r34, %r22, %r424;
	add.s32 	%r425, %r398, 7;
	setp.lt.u32 	%p13, %r425, %r400;
	selp.b32 	%r426, 0, %r400, %p13;
	sub.s32 	%r35, %r22, %r426;
	add.s32 	%r427, %r398, 8;
	setp.lt.u32 	%p14, %r427, %r400;
	selp.b32 	%r428, 0, %r400, %p14;
	sub.s32 	%r36, %r22, %r428;
	add.s32 	%r429, %r398, 9;
	setp.lt.u32 	%p15, %r429, %r400;
	selp.b32 	%r430, 0, %r400, %p15;
	sub.s32 	%r37, %r22, %r430;
	add.s32 	%r431, %r398, 10;
	setp.lt.u32 	%p16, %r431, %r400;
	selp.b32 	%r432, 0, %r400, %p16;
	sub.s32 	%r38, %r22, %r432;
	add.s32 	%r433, %r398, 11;
	setp.lt.u32 	%p17, %r433, %r400;
	selp.b32 	%r434, 0, %r400, %p17;
	sub.s32 	%r39, %r22, %r434;
	add.s32 	%r435, %r398, 12;
	setp.lt.u32 	%p18, %r435, %r400;
	selp.b32 	%r436, 0, %r400, %p18;
	sub.s32 	%r40, %r22, %r436;
	add.s32 	%r437, %r398, 13;
	setp.lt.u32 	%p19, %r437, %r400;
	selp.b32 	%r438, 0, %r400, %p19;
	sub.s32 	%r41, %r22, %r438;
	add.s32 	%r439, %r398, 14;
	setp.lt.u32 	%p20, %r439, %r400;
	selp.b32 	%r440, 0, %r400, %p20;
	sub.s32 	%r42, %r22, %r440;
	add.s32 	%r441, %r398, 15;
	setp.lt.u32 	%p21, %r441, %r400;
	selp.b32 	%r442, 0, %r400, %p21;
	sub.s32 	%r43, %r22, %r442;
	and.b16  	%rs5, %rs1, 3;
	mul.wide.u32 	%rd13, %r392, 4;
	mul.wide.u32 	%rd16, %r392, 8;
	mul.wide.u32 	%rd18, %r392, 12;
	cvt.u64.u32 	%rd9, %r27;
$L__BB356_7:
	ld.param.u64 	%rd37, [_Z9cuda_gemmIiLi256ELi2ELi1ELi512ELi64ELi64ELi32ELi0ELi0EEviiiPT_S1_S1_ii_param_3];
	cvta.to.global.u64 	%rd2, %rd37;
	setp.eq.s16 	%p22, %rs5, 2;
	mul.lo.s32 	%r61, %r1039, %r377;
	mov.u32 	%r1040, %r1;
	@%p22 bra 	$L__BB356_11;
	add.s32 	%r1040, %r1, %r392;
	setp.eq.s16 	%p23, %rs5, 3;
	add.s32 	%r443, %r61, %r18;
	add.s32 	%r444, %r443, %r1;
	mul.wide.s32 	%rd8, %r444, 4;
	add.s64 	%rd3, %rd2, %rd8;
	ld.global.u32 	%r445, [%rd3];
	shl.b32 	%r446, %r1, 2;
	mov.u32 	%r447, _ZZ9cuda_gemmIiLi256ELi2ELi1ELi512ELi64ELi64ELi32ELi0ELi0EEviiiPT_S1_S1_iiE3Ash;
	add.s32 	%r448, %r447, %r446;
	st.shared.u32 	[%r448], %r445;
	@%p23 bra 	$L__BB356_11;
	add.s32 	%r1040, %r1040, %r392;
	setp.eq.s16 	%p24, %rs5, 0;
	add.s64 	%rd4, %rd3, %rd9;
	ld.global.u32 	%r449, [%rd4];
	shl.b32 	%r450, %r1, 2;
	mov.u32 	%r451, _ZZ9cuda_gemmIiLi256ELi2ELi1ELi512ELi64ELi64ELi32ELi0ELi0EEviiiPT_S1_S1_iiE3Ash;
	add.s32 	%r452, %r451, %r450;
	add.s32 	%r453, %r452, %r27;
	st.shared.u32 	[%r453], %r449;
	@%p24 bra 	$L__BB356_11;
	add.s32 	%r1040, %r1040, %r392;
	add.s64 	%rd11, %rd4, %rd9;
	ld.global.u32 	%r454, [%rd11];
	shl.b32 	%r455, %r1, 2;
	mov.u32 	%r456, _ZZ9cuda_gemmIiLi256ELi2ELi1ELi512ELi64ELi64ELi32ELi0ELi0EEviiiPT_S1_S1_iiE3Ash;
	add.s32 	%r457, %r456, %r455;
	add.s32 	%r458, %r457, %r27;
	add.s32 	%r459, %r458, %r27;
	st.shared.u32 	[%r459], %r454;
$L__BB356_11:
	setp.lt.u16 	%p25, %rs1, 2;
	@%p25 bra 	$L__BB356_14;
	shl.b32 	%r460, %r1040, 2;
	mov.u32 	%r461, _ZZ9cuda_gemmIiLi256ELi2ELi1ELi512ELi64ELi64ELi32ELi0ELi0EEviiiPT_S1_S1_iiE3Ash;
	add.s32 	%r1042, %r461, %r460;
	add.s32 	%r462, %r18, %r1040;
	add.s32 	%r1041, %r462, %r61;
$L__BB356_13:
	mul.wide.s32 	%rd12, %r1041, 4;
	add.s64 	%rd14, %rd2, %rd12;
	add.s64 	%rd15, %rd14, %rd13;
	add.s64 	%rd17, %rd14, %rd16;
	add.s64 	%rd19, %rd14, %rd18;
	ld.global.u32 	%r463, [%rd14];
	st.shared.u32 	[%r1042], %r463;
	ld.global.u32 	%r464, [%rd15];
	add.s32 	%r465, %r1042, %r27;
	st.shared.u32 	[%r465], %r464;
	ld.global.u32 	%r466, [%rd17];
	shl.b32 	%r467, %r392, 3;
	add.s32 	%r468, %r1042, %r467;
	st.shared.u32 	[%r468], %r466;
	ld.global.u32 	%r469, [%rd19];
	mad.lo.s32 	%r470, %r392, 12, %r1042;
	st.shared.u32 	[%r470], %r469;
	add.s32 	%r1040, %r1040, %r27;
	shl.b32 	%r471, %r392, 4;
	add.s32 	%r1042, %r1042, %r471;
	add.s32 	%r1041, %r1041, %r27;
	setp.lt.u32 	%p26, %r1040, 512;
	@%p26 bra 	$L__BB356_13;
$L__BB356_14:
	add.s32 	%r74, %r1, %r392;
	add.s32 	%r75, %r74, %r392;
	and.b32  	%r76, %r26, 3;
	setp.eq.s32 	%p27, %r76, 3;
	mov.u32 	%r1044, %r1;
	@%p27 bra 	$L__BB356_18;
	setp.eq.s32 	%p28, %r76, 0;
	shl.b32 	%r472, %r1, 2;
	mov.u32 	%r473, _ZZ9cuda_gemmIiLi256ELi2ELi1ELi512ELi64ELi64ELi32ELi0ELi0EEviiiPT_S1_S1_iiE3Csh;
	add.s32 	%r474, %r473, %r472;
	mov.b32 	%r475, 0;
	st.shared.u32 	[%r474], %r475;
	mov.u32 	%r1044, %r74;
	@%p28 bra 	$L__BB356_18;
	setp.eq.s32 	%p29, %r76, 1;
	shl.b32 	%r476, %r1, 2;
	mov.u32 	%r477, _ZZ9cuda_gemmIiLi256ELi2ELi1ELi512ELi64ELi64ELi32ELi0ELi0EEviiiPT_S1_S1_iiE3Csh;
	add.s32 	%r478, %r477, %r476;
	add.s32 	%r479, %r478, %r27;
	mov.b32 	%r480, 0;
	st.shared.u32 	[%r479], %r480;
	mov.u32 	%r1044, %r75;
	@%p29 bra 	$L__BB356_18;
	add.s32 	%r1044, %r75, %r392;
	shl.b32 	%r481, %r1, 2;
	mov.u32 	%r482, _ZZ9cuda_gemmIiLi256ELi2ELi1ELi512ELi64ELi64ELi32ELi0ELi0EEviiiPT_S1_S1_iiE3Csh;
	add.s32 	%r483, %r482, %r481;
	add.s32 	%r484, %r483, %r27;
	add.s32 	%r485, %r484, %r27;
	mov.b32 	%r486, 0;
	st.shared.u32 	[%r485], %r486;
$L__BB356_18:
	setp.lt.u32 	%p30, %r26, 3;
	@%p30 bra 	$L__BB356_20;
$L__BB356_19:
	shl.b32 	%r487, %r1044, 2;
	mov.u32 	%r488, _ZZ9cuda_gemmIiLi256ELi2ELi1ELi512ELi64ELi64ELi32ELi0ELi0EEviiiPT_S1_S1_iiE3Csh;
	add.s32 	%r489, %r488, %r487;
	mov.b32 	%r490, 0;
	st.shared.u32 	[%r489], %r490;
	add.s32 	%r491, %r489, %r27;
	st.shared.u32 	[%r491], %r490;
	add.s32 	%r492, %r491, %r27;
	st.shared.u32 	[%r492], %r490;
	add.s32 	%r493, %r492, %r27;
	st.shared.u32 	[%r493], %r490;
	add.s32 	%r1044, %r27, %r1044;
	setp.lt.u32 	%p31, %r1044, 256;
	@%p31 bra 	$L__BB356_19;
$L__BB356_20:
	and.b32  	%r81, %r1, 31;
	shr.u32 	%r494, %r1, 5;
	setp.ge.s32 	%p32, %r494, %r379;
	@%p32 bra 	$L__BB356_23;
	shr.u32 	%r1046, %r1, 5;
$L__BB356_22:
	ld.param.u32 	%r1020, [_Z9cuda_gemmIiLi256ELi2ELi1ELi512ELi64ELi64ELi32ELi0ELi0EEviiiPT_S1_S1_ii_param_6];
	ld.param.u64 	%rd38, [_Z9cuda_gemmIiLi256ELi2ELi1ELi512ELi64ELi64ELi32ELi0ELi0EEviiiPT_S1_S1_ii_param_4];
	mad.lo.s32 	%r495, %r1046, %r1020, %r19;
	cvta.to.global.u64 	%rd20, %rd38;
	mul.wide.s32 	%rd21, %r495, 4;
	add.s64 	%rd22, %rd20, %rd21;
	ld.global.u32 	%r496, [%rd22];
	mov.u32 	%r497, _ZZ9cuda_gemmIiLi256ELi2ELi1ELi512ELi64ELi64ELi32ELi0ELi0EEviiiPT_S1_S1_iiE11kron_fac_sh;
	mad.lo.s32 	%r498, %r81, 260, %r497;
	shl.b32 	%r499, %r1046, 2;
	add.s32 	%r500, %r498, %r499;
	st.shared.u32 	[%r500], %r496;
	shr.u32 	%r501, %r392, 5;
	add.s32 	%r1046, %r1046, %r501;
	setp.lt.s32 	%p33, %r1046, %r379;
	@%p33 bra 	$L__BB356_22;
$L__BB356_23:
	setp.lt.s32 	%p34, %r12, 1;
	bar.sync 	0;
	@%p34 bra 	$L__BB356_163;
	setp.ne.s32 	%p35, %r3, 1;
	@%p35 bra 	$L__BB356_93;
	mov.b32 	%r1063, 0;
$L__BB356_26:
	setp.lt.s32 	%p110, %r379, 1;
	add.s32 	%r102, %r1063, %r14;
	mul.lo.s32 	%r103, %r102, %r379;
	add.s32 	%r104, %r103, %r20;
	@%p110 bra 	$L__BB356_28;
	add.s32 	%r803, %r22, %r103;
	shl.b32 	%r804, %r803, 2;
	mov.u32 	%r805, _ZZ9cuda_gemmIiLi256ELi2ELi1ELi512ELi64ELi64ELi32ELi0ELi0EEviiiPT_S1_S1_iiE3Ash;
	add.s32 	%r806, %r805, %r804;
	ld.shared.u32 	%r1214, [%r806];
$L__BB356_28:
	setp.lt.s32 	%p111, %r379, 2;
	@%p111 bra 	$L__BB356_30;
	add.s32 	%r807, %r14, 1;
	and.b32  	%r808, %r807, 15;
	add.s32 	%r809, %r104, %r808;
	shl.b32 	%r810, %r809, 2;
	mov.u32 	%r811, _ZZ9cuda_gemmIiLi256ELi2ELi1ELi512ELi64ELi64ELi32ELi0ELi0EEviiiPT_S1_S1_iiE3Ash;
	add.s32 	%r812, %r811, %r810;
	ld.shared.u32 	%r1213, [%r812];
$L__BB356_30:
	setp.lt.s32 	%p112, %r379, 3;
	@%p112 bra 	$L__BB356_32;
	add.s32 	%r813, %r14, 2;
	and.b32  	%r814, %r813, 15;
	add.s32 	%r815, %r104, %r814;
	shl.b32 	%r816, %r815, 2;
	mov.u32 	%r817, _ZZ9cuda_gemmIiLi256ELi2ELi1ELi512ELi64ELi64ELi32ELi0ELi0EEviiiPT_S1_S1_iiE3Ash;
	add.s32 	%r818, %r817, %r816;
	ld.shared.u32 	%r1212, [%r818];
$L__BB356_32:
	setp.lt.s32 	%p113, %r379, 4;
	@%p113 bra 	$L__BB356_34;
	add.s32 	%r819, %r14, 3;
	and.b32  	%r820, %r819, 15;
	add.s32 	%r821, %r104, %r820;
	shl.b32 	%r822, %r821, 2;
	mov.u32 	%r823, _ZZ9cuda_gemmIiLi256ELi2ELi1ELi512ELi64ELi64ELi32ELi0ELi0EEviiiPT_S1_S1_iiE3Ash;
	add.s32 	%r824, %r823, %r822;
	ld.shared.u32 	%r1211, [%r824];
$L__BB356_34:
	setp.lt.s32 	%p114, %r379, 5;
	@%p114 bra 	$L__BB356_36;
	add.s32 	%r825, %r14, 4;
	and.b32  	%r826, %r825, 15;
	add.s32 	%r827, %r104, %r826;
	shl.b32 	%r828, %r827, 2;
	mov.u32 	%r829, _ZZ9cuda_gemmIiLi256ELi2ELi1ELi512ELi64ELi64ELi32ELi0ELi0EEviiiPT_S1_S1_iiE3Ash;
	add.s32 	%r830, %r829, %r828;
	ld.shared.u32 	%r1210, [%r830];
$L__BB356_36:
	setp.lt.s32 	%p115, %r379, 6;
	@%p115 bra 	$L__BB356_38;
	add.s32 	%r831, %r14, 5;
	and.b32  	%r832, %r831, 15;
	add.s32 	%r833, %r104, %r832;
	shl.b32 	%r834, %r833, 2;
	mov.u32 	%r835, _ZZ9cuda_gemmIiLi256ELi2ELi1ELi512ELi64ELi64ELi32ELi0ELi0EEviiiPT_S1_S1_iiE3Ash;
	add.s32 	%r836, %r835, %r834;
	ld.shared.u32 	%r1209, [%r836];
$L__BB356_38:
	setp.lt.s32 	%p116, %r379, 7;
	@%p116 bra 	$L__BB356_40;
	add.s32 	%r837, %r14, 6;
	and.b32  	%r838, %r837, 15;
	add.s32 	%r839, %r104, %r838;
	shl.b32 	%r840, %r839, 2;
	mov.u32 	%r841, _ZZ9cuda_gemmIiLi256ELi2ELi1ELi512ELi64ELi64ELi32ELi0ELi0EEviiiPT_S1_S1_iiE3Ash;
	add.s32 	%r842, %r841, %r840;
	ld.shared.u32 	%r1208, [%r842];
$L__BB356_40:
	setp.lt.s32 	%p117, %r379, 8;
	@%p117 bra 	$L__BB356_42;
	add.s32 	%r843, %r14, 7;
	and.b32  	%r844, %r843, 15;
	add.s32 	%r845, %r104, %r844;
	shl.b32 	%r846, %r845, 2;
	mov.u32 	%r847, _ZZ9cuda_gemmIiLi256ELi2ELi1ELi512ELi64ELi64ELi32ELi0ELi0EEviiiPT_S1_S1_iiE3Ash;
	add.s32 	%r848, %r847, %r846;
	ld.shared.u32 	%r1207, [%r848];
$L__BB356_42:
	setp.lt.s32 	%p118, %r379, 9;
	@%p118 bra 	$L__BB356_44;
	and.b32  	%r849, %r14, 15;
	xor.b32  	%r850, %r849, 8;
	add.s32 	%r851, %r104, %r850;
	shl.b32 	%r852, %r851, 2;
	mov.u32 	%r853, _ZZ9cuda_gemmIiLi256ELi2ELi1ELi512ELi64ELi64ELi32ELi0ELi0EEviiiPT_S1_S1_iiE3Ash;
	add.s32 	%r854, %r853, %r852;
	ld.shared.u32 	%r1206, [%r854];
$L__BB356_44:
	setp.lt.s32 	%p119, %r379, 10;
	@%p119 bra 	$L__BB356_46;
	add.s32 	%r855, %r14, 9;
	and.b32  	%r856, %r855, 15;
	add.s32 	%r857, %r104, %r856;
	shl.b32 	%r858, %r857, 2;
	mov.u32 	%r859, _ZZ9cuda_gemmIiLi256ELi2ELi1ELi512ELi64ELi64ELi32ELi0ELi0EEviiiPT_S1_S1_iiE3Ash;
	add.s32 	%r860, %r859, %r858;
	ld.shared.u32 	%r1205, [%r860];
$L__BB356_46:
	setp.lt.s32 	%p120, %r379, 11;
	@%p120 bra 	$L__BB356_48;
	add.s32 	%r861, %r14, 10;
	and.b32  	%r862, %r861, 15;
	add.s32 	%r863, %r104, %r862;
	shl.b32 	%r864, %r863, 2;
	mov.u32 	%r865, _ZZ9cuda_gemmIiLi256ELi2ELi1ELi512ELi64ELi64ELi32ELi0ELi0EEviiiPT_S1_S1_iiE3Ash;
	add.s32 	%r866, %r865, %r864;
	ld.shared.u32 	%r1204, [%r866];
$L__BB356_48:
	setp.lt.s32 	%p121, %r379, 12;
	@%p121 bra 	$L__BB356_50;
	add.s32 	%r867, %r14, 11;
	and.b32  	%r868, %r867, 15;
	add.s32 	%r869, %r104, %r868;
	shl.b32 	%r870, %r869, 2;
	mov.u32 	%r871, _ZZ9cuda_gemmIiLi256ELi2ELi1ELi512ELi64ELi64ELi32ELi0ELi0EEviiiPT_S1_S1_iiE3Ash;
	add.s32 	%r872, %r871, %r870;
	ld.shared.u32 	%r1203, [%r872];
$L__BB356_50:
	setp.lt.s32 	%p122, %r379, 13;
	@%p122 bra 	$L__BB356_52;
	add.s32 	%r873, %r14, 12;
	and.b32  	%r874, %r873, 15;
	add.s32 	%r875, %r104, %r874;
	shl.b32 	%r876, %r875, 2;
	mov.u32 	%r877, _ZZ9cuda_gemmIiLi256ELi2ELi1ELi512ELi64ELi64ELi32ELi0ELi0EEviiiPT_S1_S1_iiE3Ash;
	add.s32 	%r878, %r877, %r876;
	ld.shared.u32 	%r1202, [%r878];
$L__BB356_52:
	setp.lt.s32 	%p123, %r379, 14;
	@%p123 bra 	$L__BB356_54;
	add.s32 	%r879, %r14, 13;
	and.b32  	%r880, %r879, 15;
	add.s32 	%r881, %r104, %r880;
	shl.b32 	%r882, %r881, 2;
	mov.u32 	%r883, _ZZ9cuda_gemmIiLi256ELi2ELi1ELi512ELi64ELi64ELi32ELi0ELi0EEviiiPT_S1_S1_iiE3Ash;
	add.s32 	%r884, %r883, %r882;
	ld.shared.u32 	%r1201, [%r884];
$L__BB356_54:
	setp.lt.s32 	%p124, %r379, 15;
	@%p124 bra 	$L__BB356_56;
	add.s32 	%r885, %r14, 14;
	and.b32  	%r886, %r885, 15;
	add.s32 	%r887, %r104, %r886;
	shl.b32 	%r888, %r887, 2;
	mov.u32 	%r889, _ZZ9cuda_gemmIiLi256ELi2ELi1ELi512ELi64ELi64ELi32ELi0ELi0EEviiiPT_S1_S1_iiE3Ash;
	add.s32 	%r890, %r889, %r888;
	ld.shared.u32 	%r1200, [%r890];
$L__BB356_56:
	setp.lt.s32 	%p125, %r379, 16;
	@%p125 bra 	$L__BB356_58;
	add.s32 	%r891, %r14, -1;
	and.b32  	%r892, %r891, 15;
	add.s32 	%r893, %r104, %r892;
	shl.b32 	%r894, %r893, 2;
	mov.u32 	%r895, _ZZ9cuda_gemmIiLi256ELi2ELi1ELi512ELi64ELi64ELi32ELi0ELi0EEviiiPT_S1_S1_iiE3Ash;
	add.s32 	%r896, %r895, %r894;
	ld.shared.u32 	%r1199, [%r896];
$L__BB356_58:
	setp.ge.s32 	%p126, %r15, %r21;
	mov.u32 	%r1080, %r15;
	@%p126 bra 	$L__BB356_59;
	bra.uni 	$L__BB356_60;
$L__BB356_59:
	add.s32 	%r1063, %r1063, %r13;
	setp.lt.s32 	%p144, %r1063, %r12;
	@%p144 bra 	$L__BB356_26;
	bra.uni 	$L__BB356_163;
$L__BB356_60:
	mov.u32 	%r898, _ZZ9cuda_gemmIiLi256ELi2ELi1ELi512ELi64ELi64ELi32ELi0ELi0EEviiiPT_S1_S1_iiE11kron_fac_sh;
	mad.lo.s32 	%r139, %r1080, 260, %r898;
	mov.b32 	%r1082, 0;
	@%p110 bra 	$L__BB356_62;
	shl.b32 	%r899, %r28, 2;
	add.s32 	%r900, %r139, %r899;
	ld.shared.u32 	%r901, [%r900];
	mul.lo.s32 	%r1082, %r901, %r1214;
$L__BB356_62:
	@%p111 bra 	$L__BB356_64;
	shl.b32 	%r902, %r29, 2;
	add.s32 	%r903, %r139, %r902;
	ld.shared.u32 	%r904, [%r903+4];
	mad.lo.s32 	%r1082, %r904, %r1213, %r1082;
$L__BB356_64:
	@%p112 bra 	$L__BB356_66;
	shl.b32 	%r905, %r30, 2;
	add.s32 	%r906, %r139, %r905;
	ld.shared.u32 	%r907, [%r906+8];
	mad.lo.s32 	%r1082, %r907, %r1212, %r1082;
$L__BB356_66:
	@%p113 bra 	$L__BB356_68;
	shl.b32 	%r908, %r31, 2;
	add.s32 	%r909, %r139, %r908;
	ld.shared.u32 	%r910, [%r909+12];
	mad.lo.s32 	%r1082, %r910, %r1211, %r1082;
$L__BB356_68:
	setp.lt.s32 	%p131, %r379, 5;
	@%p131 bra 	$L__BB356_70;
	shl.b32 	%r911, %r32, 2;
	add.s32 	%r912, %r139, %r911;
	ld.shared.u32 	%r913, [%r912+16];
	mad.lo.s32 	%r1082, %r913, %r1210, %r1082;
$L__BB356_70:
	setp.lt.s32 	%p132, %r379, 6;
	@%p132 bra 	$L__BB356_72;
	shl.b32 	%r914, %r33, 2;
	add.s32 	%r915, %r139, %r914;
	ld.shared.u32 	%r916, [%r915+20];
	mad.lo.s32 	%r1082, %r916, %r1209, %r1082;
$L__BB356_72:
	setp.lt.s32 	%p133, %r379, 7;
	@%p133 bra 	$L__BB356_74;
	shl.b32 	%r917, %r34, 2;
	add.s32 	%r918, %r139, %r917;
	ld.shared.u32 	%r919, [%r918+24];
	mad.lo.s32 	%r1082, %r919, %r1208, %r1082;
$L__BB356_74:
	setp.lt.s32 	%p134, %r379, 8;
	@%p134 bra 	$L__BB356_76;
	shl.b32 	%r920, %r35, 2;
	add.s32 	%r921, %r139, %r920;
	ld.shared.u32 	%r922, [%r921+28];
	mad.lo.s32 	%r1082, %r922, %r1207, %r1082;
$L__BB356_76:
	setp.lt.s32 	%p135, %r379, 9;
	@%p135 bra 	$L__BB356_78;
	shl.b32 	%r923, %r36, 2;
	add.s32 	%r924, %r139, %r923;
	ld.shared.u32 	%r925, [%r924+32];
	mad.lo.s32 	%r1082, %r925, %r1206, %r1082;
$L__BB356_78:
	setp.lt.s32 	%p136, %r379, 10;
	@%p136 bra 	$L__BB356_80;
	shl.b32 	%r926, %r37, 2;
	add.s32 	%r927, %r139, %r926;
	ld.shared.u32 	%r928, [%r927+36];
	mad.lo.s32 	%r1082, %r928, %r1205, %r1082;
$L__BB356_80:
	setp.lt.s32 	%p137, %r379, 11;
	@%p137 bra 	$L__BB356_82;
	shl.b32 	%r929, %r38, 2;
	add.s32 	%r930, %r139, %r929;
	ld.shared.u32 	%r931, [%r930+40];
	mad.lo.s32 	%r1082, %r931, %r1204, %r1082;
$L__BB356_82:
	setp.lt.s32 	%p138, %r379, 12;
	@%p138 bra 	$L__BB356_84;
	shl.b32 	%r932, %r39, 2;
	add.s32 	%r933, %r139, %r932;
	ld.shared.u32 	%r934, [%r933+44];
	mad.lo.s32 	%r1082, %r934, %r1203, %r1082;
$L__BB356_84:
	setp.lt.s32 	%p139, %r379, 13;
	@%p139 bra 	$L__BB356_86;
	shl.b32 	%r935, %r40, 2;
	add.s32 	%r936, %r139, %r935;
	ld.shared.u32 	%r937, [%r936+48];
	mad.lo.s32 	%r1082, %r937, %r1202, %r1082;
$L__BB356_86:
	setp.lt.s32 	%p140, %r379, 14;
	@%p140 bra 	$L__BB356_88;
	shl.b32 	%r938, %r41, 2;
	add.s32 	%r939, %r139, %r938;
	ld.shared.u32 	%r940, [%r939+52];
	mad.lo.s32 	%r1082, %r940, %r1201, %r1082;
$L__BB356_88:
	setp.lt.s32 	%p141, %r379, 15;
	@%p141 bra 	$L__BB356_90;
	shl.b32 	%r941, %r42, 2;
	add.s32 	%r942, %r139, %r941;
	ld.shared.u32 	%r943, [%r942+56];
	mad.lo.s32 	%r1082, %r943, %r1200, %r1082;
$L__BB356_90:
	setp.lt.s32 	%p142, %r379, 16;
	@%p142 bra 	$L__BB356_92;
	shl.b32 	%r944, %r43, 2;
	add.s32 	%r945, %r139, %r944;
	ld.shared.u32 	%r946, [%r945+60];
	mad.lo.s32 	%r1082, %r946, %r1199, %r1082;
$L__BB356_92:
	mad.lo.s32 	%r947, %r1080, %r12, %r102;
	shl.b32 	%r948, %r947, 2;
	mov.u32 	%r949, _ZZ9cuda_gemmIiLi256ELi2ELi1ELi512ELi64ELi64ELi32ELi0ELi0EEviiiPT_S1_S1_iiE3Csh;
	add.s32 	%r950, %r949, %r948;
	ld.shared.u32 	%r951, [%r950];
	add.s32 	%r952, %r951, %r1082;
	st.shared.u32 	[%r950], %r952;
	add.s32 	%r1080, %r1080, %r16;
	setp.lt.s32 	%p143, %r1080, %r21;
	@%p143 bra 	$L__BB356_60;
	bra.uni 	$L__BB356_59;
$L__BB356_93:
	setp.gt.u32 	%p36, %r379, 31;
	@%p36 bra 	$L__BB356_171;
	mov.b32 	%r1165, 0;
$L__BB356_95:
	setp.eq.s32 	%p37, %r379, 0;
	add.s32 	%r282, %r1165, %r14;
	mul.lo.s32 	%r283, %r282, %r379;
	add.s32 	%r284, %r283, %r20;
	@%p37 bra 	$L__BB356_97;
	add.s32 	%r503, %r22, %r283;
	shl.b32 	%r504, %r503, 2;
	mov.u32 	%r505, _ZZ9cuda_gemmIiLi256ELi2ELi1ELi512ELi64ELi64ELi32ELi0ELi0EEviiiPT_S1_S1_iiE3Ash;
	add.s32 	%r506, %r505, %r504;
	ld.shared.u32 	%r1214, [%r506];
$L__BB356_97:
	setp.lt.s32 	%p38, %r379, 2;
	@%p38 bra 	$L__BB356_99;
	add.s32 	%r507, %r14, 1;
	and.b32  	%r508, %r507, 15;
	add.s32 	%r509, %r284, %r508;
	shl.b32 	%r510, %r509, 2;
	mov.u32 	%r511, _ZZ9cuda_gemmIiLi256ELi2ELi1ELi512ELi64ELi64ELi32ELi0ELi0EEviiiPT_S1_S1_iiE3Ash;
	add.s32 	%r512, %r511, %r510;
	ld.shared.u32 	%r1213, [%r512];
$L__BB356_99:
	setp.lt.s32 	%p39, %r379, 3;
	@%p39 bra 	$L__BB356_101;
	add.s32 	%r513, %r14, 2;
	and.b32  	%r514, %r513, 15;
	add.s32 	%r515, %r284, %r514;
	shl.b32 	%r516, %r515, 2;
	mov.u32 	%r517, _ZZ9cuda_gemmIiLi256ELi2ELi1ELi512ELi64ELi64ELi32ELi0ELi0EEviiiPT_S1_S1_iiE3Ash;
	add.s32 	%r518, %r517, %r516;
	ld.shared.u32 	%r1212, [%r518];
$L__BB356_101:
	setp.lt.s32 	%p40, %r379, 4;
	@%p40 bra 	$L__BB356_103;
	add.s32 	%r519, %r14, 3;
	and.b32  	%r520, %r519, 15;
	add.s32 	%r521, %r284, %r520;
	shl.b32 	%r522, %r521, 2;
	mov.u32 	%r523, _ZZ9cuda_gemmIiLi256ELi2ELi1ELi512ELi64ELi64ELi32ELi0ELi0EEviiiPT_S1_S1_iiE3Ash;
	add.s32 	%r524, %r523, %r522;
	ld.shared.u32 	%r1211, [%r524];
$L__BB356_103:
	setp.lt.s32 	%p41, %r379, 5;
	@%p41 bra 	$L__BB356_105;
	add.s32 	%r525, %r14, 4;
	and.b32  	%r526, %r525, 15;
	add.s32 	%r527, %r284, %r526;
	shl.b32 	%r528, %r527, 2;
	mov.u32 	%r529, _ZZ9cuda_gemmIiLi256ELi2ELi1ELi512ELi64ELi64ELi32ELi0ELi0EEviiiPT_S1_S1_iiE3Ash;
	add.s32 	%r530, %r529, %r528;
	ld.shared.u32 	%r1210, [%r530];
$L__BB356_105:
	setp.lt.s32 	%p42, %r379, 6;
	@%p42 bra 	$L__BB356_107;
	add.s32 	%r531, %r14, 5;
	and.b32  	%r532, %r531, 15;
	add.s32 	%r533, %r284, %r532;
	shl.b32 	%r534, %r533, 2;
	mov.u32 	%r535, _ZZ9cuda_gemmIiLi256ELi2ELi1ELi512ELi64ELi64ELi32ELi0ELi0EEviiiPT_S1_S1_iiE3Ash;
	add.s32 	%r536, %r535, %r534;
	ld.shared.u32 	%r1209, [%r536];
$L__BB356_107:
	setp.lt.s32 	%p43, %r379, 7;
	@%p43 bra 	$L__BB356_109;
	add.s32 	%r537, %r14, 6;
	and.b32  	%r538, %r537, 15;
	add.s32 	%r539, %r284, %r538;
	shl.b32 	%r540, %r539, 2;
	mov.u32 	%r541, _ZZ9cuda_gemmIiLi256ELi2ELi1ELi512ELi64ELi64ELi32ELi0ELi0EEviiiPT_S1_S1_iiE3Ash;
	add.s32 	%r542, %r541, %r540;
	ld.shared.u32 	%r1208, [%r542];
$L__BB356_109:
	setp.lt.s32 	%p44, %r379, 8;
	@%p44 bra 	$L__BB356_111;
	add.s32 	%r543, %r14, 7;
	and.b32  	%r544, %r543, 15;
	add.s32 	%r545, %r284, %r544;
	shl.b32 	%r546, %r545, 2;
	mov.u32 	%r547, _ZZ9cuda_gemmIiLi256ELi2ELi1ELi512ELi64ELi64ELi32ELi0ELi0EEviiiPT_S1_S1_iiE3Ash;
	add.s32 	%r548, %r547, %r546;
	ld.shared.u32 	%r1207, [%r548];
$L__BB356_111:
	setp.lt.s32 	%p45, %r379, 9;
	@%p45 bra 	$L__BB356_113;
	and.b32  	%r549, %r14, 15;
	xor.b32  	%r550, %r549, 8;
	add.s32 	%r551, %r284, %r550;
	shl.b32 	%r552, %r551, 2;
	mov.u32 	%r553, _ZZ9cuda_gemmIiLi256ELi2ELi1ELi512ELi64ELi64ELi32ELi0ELi0EEviiiPT_S1_S1_iiE3Ash;
	add.s32 	%r554, %r553, %r552;
	ld.shared.u32 	%r1206, [%r554];
$L__BB356_113:
	setp.lt.s32 	%p46, %r379, 10;
	@%p46 bra 	$L__BB356_115;
	add.s32 	%r555, %r14, 9;
	and.b32  	%r556, %r555, 15;
	add.s32 	%r557, %r284, %r556;
	shl.b32 	%r558, %r557, 2;
	mov.u32 	%r559, _ZZ9cuda_gemmIiLi256ELi2ELi1ELi512ELi64ELi64ELi32ELi0ELi0EEviiiPT_S1_S1_iiE3Ash;
	add.s32 	%r560, %r559, %r558;
	ld.shared.u32 	%r1205, [%r560];
$L__BB356_115:
	setp.lt.s32 	%p47, %r379, 11;
	@%p47 bra 	$L__BB356_117;
	add.s32 	%r561, %r14, 10;
	and.b32  	%r562, %r561, 15;
	add.s32 	%r563, %r284, %r562;
	shl.b32 	%r564, %r563, 2;
	mov.u32 	%r565, _ZZ9cuda_gemmIiLi256ELi2ELi1ELi512ELi64ELi64ELi32ELi0ELi0EEviiiPT_S1_S1_iiE3Ash;
	add.s32 	%r566, %r565, %r564;
	ld.shared.u32 	%r1204, [%r566];
$L__BB356_117:
	setp.lt.s32 	%p48, %r379, 12;
	@%p48 bra 	$L__BB356_119;
	add.s32 	%r567, %r14, 11;
	and.b32  	%r568, %r567, 15;
	add.s32 	%r569, %r284, %r568;
	shl.b32 	%r570, %r569, 2;
	mov.u32 	%r571, _ZZ9cuda_gemmIiLi256ELi2ELi1ELi512ELi64ELi64ELi32ELi0ELi0EEviiiPT_S1_S1_iiE3Ash;
	add.s32 	%r572, %r571, %r570;
	ld.shared.u32 	%r1203, [%r572];
$L__BB356_119:
	setp.lt.s32 	%p49, %r379, 13;
	@%p49 bra 	$L__BB356_121;
	add.s32 	%r573, %r14, 12;
	and.b32  	%r574, %r573, 15;
	add.s32 	%r575, %r284, %r574;
	shl.b32 	%r576, %r575, 2;
	mov.u32 	%r577, _ZZ9cuda_gemmIiLi256ELi2ELi1ELi512ELi64ELi64ELi32ELi0ELi0EEviiiPT_S1_S1_iiE3Ash;
	add.s32 	%r578, %r577, %r576;
	ld.shared.u32 	%r1202, [%r578];
$L__BB356_121:
	setp.lt.s32 	%p50, %r379, 14;
	@%p50 bra 	$L__BB356_123;
	add.s32 	%r579, %r14, 13;
	and.b32  	%r580, %r579, 15;
	add.s32 	%r581, %r284, %r580;
	shl.b32 	%r582, %r581, 2;
	mov.u32 	%r583, _ZZ9cuda_gemmIiLi256ELi2ELi1ELi512ELi64ELi64ELi32ELi0ELi0EEviiiPT_S1_S1_iiE3Ash;
	add.s32 	%r584, %r583, %r582;
	ld.shared.u32 	%r1201, [%r584];
$L__BB356_123:
	setp.lt.s32 	%p51, %r379, 15;
	@%p51 bra 	$L__BB356_125;
	add.s32 	%r585, %r14, 14;
	and.b32  	%r586, %r585, 15;
	add.s32 	%r587, %r284, %r586;
	shl.b32 	%r588, %r587, 2;
	mov.u32 	%r589, _ZZ9cuda_gemmIiLi256ELi2ELi1ELi512ELi64ELi64ELi32ELi0ELi0EEviiiPT_S1_S1_iiE3Ash;
	add.s32 	%r590, %r589, %r588;
	ld.shared.u32 	%r1200, [%r590];
$L__BB356_125:
	setp.lt.s32 	%p52, %r379, 16;
	@%p52 bra 	$L__BB356_127;
	add.s32 	%r591, %r14, -1;
	and.b32  	%r592, %r591, 15;
	add.s32 	%r593, %r284, %r592;
	shl.b32 	%r594, %r593, 2;
	mov.u32 	%r595, _ZZ9cuda_gemmIiLi256ELi2ELi1ELi512ELi64ELi64ELi32ELi0ELi0EEviiiPT_S1_S1_iiE3Ash;
	add.s32 	%r596, %r595, %r594;
	ld.shared.u32 	%r1199, [%r596];
$L__BB356_127:
	setp.ge.s32 	%p53, %r15, %r21;
	@%p53 bra 	$L__BB356_162;
	mov.u32 	%r1182, %r15;
$L__BB356_129:
	mov.u32 	%r598, _ZZ9cuda_gemmIiLi256ELi2ELi1ELi512ELi64ELi64ELi32ELi0ELi0EEviiiPT_S1_S1_iiE11kron_fac_sh;
	mad.lo.s32 	%r318, %r1182, 260, %r598;
	mov.b32 	%r1184, 0;
	@%p37 bra 	$L__BB356_131;
	shl.b32 	%r599, %r28, 2;
	add.s32 	%r600, %r318, %r599;
	ld.shared.u32 	%r601, [%r600];
	mul.lo.s32 	%r1184, %r601, %r1214;
$L__BB356_131:
	@%p38 bra 	$L__BB356_133;
	shl.b32 	%r602, %r29, 2;
	add.s32 	%r603, %r318, %r602;
	ld.shared.u32 	%r604, [%r603+4];
	mad.lo.s32 	%r1184, %r604, %r1213, %r1184;
$L__BB356_133:
	@%p39 bra 	$L__BB356_135;
	shl.b32 	%r605, %r30, 2;
	add.s32 	%r606, %r318, %r605;
	ld.shared.u32 	%r607, [%r606+8];
	mad.lo.s32 	%r1184, %r607, %r1212, %r1184;
$L__BB356_135:
	@%p40 bra 	$L__BB356_137;
	shl.b32 	%r608, %r31, 2;
	add.s32 	%r609, %r318, %r608;
	ld.shared.u32 	%r610, [%r609+12];
	mad.lo.s32 	%r1184, %r610, %r1211, %r1184;
$L__BB356_137:
	setp.lt.s32 	%p58, %r379, 5;
	@%p58 bra 	$L__BB356_139;
	shl.b32 	%r611, %r32, 2;
	add.s32 	%r612, %r318, %r611;
	ld.shared.u32 	%r613, [%r612+16];
	mad.lo.s32 	%r1184, %r613, %r1210, %r1184;
$L__BB356_139:
	setp.lt.s32 	%p59, %r379, 6;
	@%p59 bra 	$L__BB356_141;
	shl.b32 	%r614, %r33, 2;
	add.s32 	%r615, %r318, %r614;
	ld.shared.u32 	%r616, [%r615+20];
	mad.lo.s32 	%r1184, %r616, %r1209, %r1184;
$L__BB356_141:
	setp.lt.s32 	%p60, %r379, 7;
	@%p60 bra 	$L__BB356_143;
	shl.b32 	%r617, %r34, 2;
	add.s32 	%r618, %r318, %r617;
	ld.shared.u32 	%r619, [%r618+24];
	mad.lo.s32 	%r1184, %r619, %r1208, %r1184;
$L__BB356_143:
	setp.lt.s32 	%p61, %r379, 8;
	@%p61 bra 	$L__BB356_145;
	shl.b32 	%r620, %r35, 2;
	add.s32 	%r621, %r318, %r620;
	ld.shared.u32 	%r622, [%r621+28];
	mad.lo.s32 	%r1184, %r622, %r1207, %r1184;
$L__BB356_145:
	setp.lt.s32 	%p62, %r379, 9;
	@%p62 bra 	$L__BB356_147;
	shl.b32 	%r623, %r36, 2;
	add.s32 	%r624, %r318, %r623;
	ld.shared.u32 	%r625, [%r624+32];
	mad.lo.s32 	%r1184, %r625, %r1206, %r1184;
$L__BB356_147:
	setp.lt.s32 	%p63, %r379, 10;
	@%p63 bra 	$L__BB356_149;
	shl.b32 	%r626, %r37, 2;
	add.s32 	%r627, %r318, %r626;
	ld.shared.u32 	%r628, [%r627+36];
	mad.lo.s32 	%r1184, %r628, %r1205, %r1184;
$L__BB356_149:
	setp.lt.s32 	%p64, %r379, 11;
	@%p64 bra 	$L__BB356_151;
	shl.b32 	%r629, %r38, 2;
	add.s32 	%r630, %r318, %r629;
	ld.shared.u32 	%r631, [%r630+40];
	mad.lo.s32 	%r1184, %r631, %r1204, %r1184;
$L__BB356_151:
	setp.lt.s32 	%p65, %r379, 12;
	@%p65 bra 	$L__BB356_153;
	shl.b32 	%r632, %r39, 2;
	add.s32 	%r633, %r318, %r632;
	ld.shared.u32 	%r634, [%r633+44];
	mad.lo.s32 	%r1184, %r634, %r1203, %r1184;
$L__BB356_153:
	setp.lt.s32 	%p66, %r379, 13;
	@%p66 bra 	$L__BB356_155;
	shl.b32 	%r635, %r40, 2;
	add.s32 	%r636, %r318, %r635;
	ld.shared.u32 	%r637, [%r636+48];
	mad.lo.s32 	%r1184, %r637, %r1202, %r1184;
$L__BB356_155:
	setp.lt.s32 	%p67, %r379, 14;
	@%p67 bra 	$L__BB356_157;
	shl.b32 	%r638, %r41, 2;
	add.s32 	%r639, %r318, %r638;
	ld.shared.u32 	%r640, [%r639+52];
	mad.lo.s32 	%r1184, %r640, %r1201, %r1184;
$L__BB356_157:
	setp.lt.s32 	%p68, %r379, 15;
	@%p68 bra 	$L__BB356_159;
	shl.b32 	%r641, %r42, 2;
	add.s32 	%r642, %r318, %r641;
	ld.shared.u32 	%r643, [%r642+56];
	mad.lo.s32 	%r1184, %r643, %r1200, %r1184;
$L__BB356_159:
	setp.lt.s32 	%p69, %r379, 16;
	@%p69 bra 	$L__BB356_161;
	shl.b32 	%r644, %r43, 2;
	add.s32 	%r645, %r318, %r644;
	ld.shared.u32 	%r646, [%r645+60];
	mad.lo.s32 	%r1184, %r646, %r1199, %r1184;
$L__BB356_161:
	mad.lo.s32 	%r647, %r1182, %r12, %r282;
	shl.b32 	%r648, %r647, 2;
	mov.u32 	%r649, _ZZ9cuda_gemmIiLi256ELi2ELi1ELi512ELi64ELi64ELi32ELi0ELi0EEviiiPT_S1_S1_iiE3Csh;
	add.s32 	%r650, %r649, %r648;
	st.shared.u32 	[%r650], %r1184;
	add.s32 	%r1182, %r1182, %r16;
	setp.lt.s32 	%p70, %r1182, %r21;
	@%p70 bra 	$L__BB356_129;
$L__BB356_162:
	add.s32 	%r1165, %r1165, %r13;
	setp.lt.s32 	%p71, %r1165, %r12;
	@%p71 bra 	$L__BB356_95;
$L__BB356_163:
	ld.param.u32 	%r1018, [_Z9cuda_gemmIiLi256ELi2ELi1ELi512ELi64ELi64ELi32ELi0ELi0EEviiiPT_S1_S1_ii_param_1];
	bar.sync 	0;
	div.s32 	%r369, %r377, %r379;
	mad.lo.s32 	%r370, %r1039, %r1018, %r24;
	mov.u32 	%r1215, %r1;
	@%p27 bra 	$L__BB356_167;
	setp.eq.s32 	%p146, %r76, 0;
	div.s32 	%r953, %r1, %r12;
	mul.lo.s32 	%r954, %r953, %r12;
	sub.s32 	%r955, %r1, %r954;
	mad.lo.s32 	%r956, %r369, %r953, %r370;
	add.s32 	%r957, %r956, %r955;
	shl.b32 	%r958, %r1, 2;
	mov.u32 	%r959, _ZZ9cuda_gemmIiLi256ELi2ELi1ELi512ELi64ELi64ELi32ELi0ELi0EEviiiPT_S1_S1_iiE3Csh;
	add.s32 	%r960, %r959, %r958;
	ld.shared.u32 	%r961, [%r960];
	mul.wide.s32 	%rd23, %r957, 4;
	add.s64 	%rd24, %rd1, %rd23;
	st.global.u32 	[%rd24], %r961;
	mov.u32 	%r1215, %r74;
	@%p146 bra 	$L__BB356_167;
	setp.eq.s32 	%p147, %r76, 1;
	div.s32 	%r962, %r74, %r12;
	mul.lo.s32 	%r963, %r962, %r12;
	sub.s32 	%r964, %r74, %r963;
	mad.lo.s32 	%r965, %r369, %r962, %r370;
	add.s32 	%r966, %r965, %r964;
	shl.b32 	%r967, %r1, 2;
	mov.u32 	%r968, _ZZ9cuda_gemmIiLi256ELi2ELi1ELi512ELi64ELi64ELi32ELi0ELi0EEviiiPT_S1_S1_iiE3Csh;
	add.s32 	%r969, %r968, %r967;
	add.s32 	%r970, %r969, %r27;
	ld.shared.u32 	%r971, [%r970];
	mul.wide.s32 	%rd25, %r966, 4;
	add.s64 	%rd26, %rd1, %rd25;
	st.global.u32 	[%rd26], %r971;
	mov.u32 	%r1215, %r75;
	@%p147 bra 	$L__BB356_167;
	add.s32 	%r1215, %r75, %r392;
	div.s32 	%r972, %r75, %r12;
	mul.lo.s32 	%r973, %r972, %r12;
	sub.s32 	%r974, %r75, %r973;
	mad.lo.s32 	%r975, %r369, %r972, %r370;
	add.s32 	%r976, %r975, %r974;
	shl.b32 	%r977, %r1, 2;
	mov.u32 	%r978, _ZZ9cuda_gemmIiLi256ELi2ELi1ELi512ELi64ELi64ELi32ELi0ELi0EEviiiPT_S1_S1_iiE3Csh;
	add.s32 	%r979, %r978, %r977;
	add.s32 	%r980, %r979, %r27;
	add.s32 	%r981, %r980, %r27;
	ld.shared.u32 	%r982, [%r981];
	mul.wide.s32 	%rd27, %r976, 4;
	add.s64 	%rd28, %rd1, %rd27;
	st.global.u32 	[%rd28], %r982;
$L__BB356_167:
	@%p30 bra 	$L__BB356_169;
$L__BB356_168:
	div.s32 	%r983, %r1215, %r12;
	mul.lo.s32 	%r984, %r983, %r12;
	sub.s32 	%r985, %r1215, %r984;
	mad.lo.s32 	%r986, %r369, %r983, %r370;
	add.s32 	%r987, %r986, %r985;
	shl.b32 	%r988, %r1215, 2;
	mov.u32 	%r989, _ZZ9cuda_gemmIiLi256ELi2ELi1ELi512ELi64ELi64ELi32ELi0ELi0EEviiiPT_S1_S1_iiE3Csh;
	add.s32 	%r990, %r989, %r988;
	ld.shared.u32 	%r991, [%r990];
	mul.wide.s32 	%rd29, %r987, 4;
	add.s64 	%rd30, %rd1, %rd29;
	st.global.u32 	[%rd30], %r991;
	add.s32 	%r992, %r1215, %r392;
	div.s32 	%r993, %r992, %r12;
	mul.lo.s32 	%r994, %r993, %r12;
	sub.s32 	%r995, %r992, %r994;
	mad.lo.s32 	%r996, %r369, %r993, %r370;
	add.s32 	%r997, %r996, %r995;
	add.s32 	%r998, %r990, %r27;
	ld.shared.u32 	%r999, [%r998];
	mul.wide.s32 	%rd31, %r997, 4;
	add.s64 	%rd32, %rd1, %rd31;
	st.global.u32 	[%rd32], %r999;
	add.s32 	%r1000, %r992, %r392;
	div.s32 	%r1001, %r1000, %r12;
	mul.lo.s32 	%r1002, %r1001, %r12;
	sub.s32 	%r1003, %r1000, %r1002;
	mad.lo.s32 	%r1004, %r369, %r1001, %r370;
	add.s32 	%r1005, %r1004, %r1003;
	add.s32 	%r1006, %r998, %r27;
	ld.shared.u32 	%r1007, [%r1006];
	mul.wide.s32 	%rd33, %r1005, 4;
	add.s64 	%rd34, %rd1, %rd33;
	st.global.u32 	[%rd34], %r1007;
	add.s32 	%r1008, %r1000, %r392;
	div.s32 	%r1009, %r1008, %r12;
	mul.lo.s32 	%r1010, %r1009, %r12;
	sub.s32 	%r1011, %r1008, %r1010;
	mad.lo.s32 	%r1012, %r369, %r1009, %r370;
	add.s32 	%r1013, %r1012, %r1011;
	add.s32 	%r1014, %r1006, %r27;
	ld.shared.u32 	%r1015, [%r1014];
	mul.wide.s32 	%rd35, %r1013, 4;
	add.s64 	%rd36, %rd1, %rd35;
	st.global.u32 	[%rd36], %r1015;
	add.s32 	%r1215, %r1008, %r392;
	setp.lt.u32 	%p149, %r1215, 256;
	@%p149 bra 	$L__BB356_168;
$L__BB356_169:
	mov.u32 	%r1016, %nctaid.y;
	add.s32 	%r1039, %r1039, %r1016;
	shl.b32 	%r1017, %r1016, 1;
	setp.lt.u32 	%p150, %r1039, %r1017;
	@%p150 bra 	$L__BB356_7;
$L__BB356_170:
	ret;
$L__BB356_171:
	mov.b32 	%r1113, 0;
$L__BB356_172:
	setp.lt.s32 	%p72, %r379, 1;
	add.s32 	%r190, %r1113, %r14;
	mul.lo.s32 	%r191, %r190, %r379;
	add.s32 	%r192, %r191, %r20;
	@%p72 bra 	$L__BB356_174;
	add.s32 	%r652, %r22, %r191;
	shl.b32 	%r653, %r652, 2;
	mov.u32 	%r654, _ZZ9cuda_gemmIiLi256ELi2ELi1ELi512ELi64ELi64ELi32ELi0ELi0EEviiiPT_S1_S1_iiE3Ash;
	add.s32 	%r655, %r654, %r653;
	ld.shared.u32 	%r1214, [%r655];
$L__BB356_174:
	setp.lt.s32 	%p73, %r379, 2;
	@%p73 bra 	$L__BB356_176;
	add.s32 	%r656, %r14, 1;
	and.b32  	%r657, %r656, 15;
	add.s32 	%r658, %r192, %r657;
	shl.b32 	%r659, %r658, 2;
	mov.u32 	%r660, _ZZ9cuda_gemmIiLi256ELi2ELi1ELi512ELi64ELi64ELi32ELi0ELi0EEviiiPT_S1_S1_iiE3Ash;
	add.s32 	%r661, %r660, %r659;
	ld.shared.u32 	%r1213, [%r661];
$L__BB356_176:
	setp.lt.s32 	%p74, %r379, 3;
	@%p74 bra 	$L__BB356_178;
	add.s32 	%r662, %r14, 2;
	and.b32  	%r663, %r662, 15;
	add.s32 	%r664, %r192, %r663;
	shl.b32 	%r665, %r664, 2;
	mov.u32 	%r666, _ZZ9cuda_gemmIiLi256ELi2ELi1ELi512ELi64ELi64ELi32ELi0ELi0EEviiiPT_S1_S1_iiE3Ash;
	add.s32 	%r667, %r666, %r665;
	ld.shared.u32 	%r1212, [%r667];
$L__BB356_178:
	setp.lt.s32 	%p75, %r379, 4;
	@%p75 bra 	$L__BB356_180;
	add.s32 	%r668, %r14, 3;
	and.b32  	%r669, %r668, 15;
	add.s32 	%r670, %r192, %r669;
	shl.b32 	%r671, %r670, 2;
	mov.u32 	%r672, _ZZ9cuda_gemmIiLi256ELi2ELi1ELi512ELi64ELi64ELi32ELi0ELi0EEviiiPT_S1_S1_iiE3Ash;
	add.s32 	%r673, %r672, %r671;
	ld.shared.u32 	%r1211, [%r673];
$L__BB356_180:
	setp.lt.s32 	%p76, %r379, 5;
	@%p76 bra 	$L__BB356_182;
	add.s32 	%r674, %r14, 4;
	and.b32  	%r675, %r674, 15;
	add.s32 	%r676, %r192, %r675;
	shl.b32 	%r677, %r676, 2;
	mov.u32 	%r678, _ZZ9cuda_gemmIiLi256ELi2ELi1ELi512ELi64ELi64ELi32ELi0ELi0EEviiiPT_S1_S1_iiE3Ash;
	add.s32 	%r679, %r678, %r677;
	ld.shared.u32 	%r1210, [%r679];
$L__BB356_182:
	setp.lt.s32 	%p77, %r379, 6;
	@%p77 bra 	$L__BB356_184;
	add.s32 	%r680, %r14, 5;
	and.b32  	%r681, %r680, 15;
	add.s32 	%r682, %r192, %r681;
	shl.b32 	%r683, %r682, 2;
	mov.u32 	%r684, _ZZ9cuda_gemmIiLi256ELi2ELi1ELi512ELi64ELi64ELi32ELi0ELi0EEviiiPT_S1_S1_iiE3Ash;
	add.s32 	%r685, %r684, %r683;
	ld.shared.u32 	%r1209, [%r685];
$L__BB356_184:
	setp.lt.s32 	%p78, %r379, 7;
	@%p78 bra 	$L__BB356_186;
	add.s32 	%r686, %r14, 6;
	and.b32  	%r687, %r686, 15;
	add.s32 	%r688, %r192, %r687;
	shl.b32 	%r689, %r688, 2;
	mov.u32 	%r690, _ZZ9cuda_gemmIiLi256ELi2ELi1ELi512ELi64ELi64ELi32ELi0ELi0EEviiiPT_S1_S1_iiE3Ash;
	add.s32 	%r691, %r690, %r689;
	ld.shared.u32 	%r1208, [%r691];
$L__BB356_186:
	setp.lt.s32 	%p79, %r379, 8;
	@%p79 bra 	$L__BB356_188;
	add.s32 	%r692, %r14, 7;
	and.b32  	%r693, %r692, 15;
	add.s32 	%r694, %r192, %r693;
	shl.b32 	%r695, %r694, 2;
	mov.u32 	%r696, _ZZ9cuda_gemmIiLi256ELi2ELi1ELi512ELi64ELi64ELi32ELi0ELi0EEviiiPT_S1_S1_iiE3Ash;
	add.s32 	%r697, %r696, %r695;
	ld.shared.u32 	%r1207, [%r697];
$L__BB356_188:
	setp.lt.s32 	%p80, %r379, 9;
	@%p80 bra 	$L__BB356_190;
	and.b32  	%r698, %r14, 15;
	xor.b32  	%r699, %r698, 8;
	add.s32 	%r700, %r192, %r699;
	shl.b32 	%r701, %r700, 2;
	mov.u32 	%r702, _ZZ9cuda_gemmIiLi256ELi2ELi1ELi512ELi64ELi64ELi32ELi0ELi0EEviiiPT_S1_S1_iiE3Ash;
	add.s32 	%r703, %r702, %r701;
	ld.shared.u32 	%r1206, [%r703];
$L__BB356_190:
	setp.lt.s32 	%p81, %r379, 10;
	@%p81 bra 	$L__BB356_192;
	add.s32 	%r704, %r14, 9;
	and.b32  	%r705, %r704, 15;
	add.s32 	%r706, %r192, %r705;
	shl.b32 	%r707, %r706, 2;
	mov.u32 	%r708, _ZZ9cuda_gemmIiLi256ELi2ELi1ELi512ELi64ELi64ELi32ELi0ELi0EEviiiPT_S1_S1_iiE3Ash;
	add.s32 	%r709, %r708, %r707;
	ld.shared.u32 	%r1205, [%r709];
$L__BB356_192:
	setp.lt.s32 	%p82, %r379, 11;
	@%p82 bra 	$L__BB356_194;
	add.s32 	%r710, %r14, 10;
	and.b32  	%r711, %r710, 15;
	add.s32 	%r712, %r192, %r711;
	shl.b32 	%r713, %r712, 2;
	mov.u32 	%r714, _ZZ9cuda_gemmIiLi256ELi2ELi1ELi512ELi64ELi64ELi32ELi0ELi0EEviiiPT_S1_S1_iiE3Ash;
	add.s32 	%r715, %r714, %r713;
	ld.shared.u32 	%r1204, [%r715];
$L__BB356_194:
	setp.lt.s32 	%p83, %r379, 12;
	@%p83 bra 	$L__BB356_196;
	add.s32 	%r716, %r14, 11;
	and.b32  	%r717, %r716, 15;
	add.s32 	%r718, %r192, %r717;
	shl.b32 	%r719, %r718, 2;
	mov.u32 	%r720, _ZZ9cuda_gemmIiLi256ELi2ELi1ELi512ELi64ELi64ELi32ELi0ELi0EEviiiPT_S1_S1_iiE3Ash;
	add.s32 	%r721, %r720, %r719;
	ld.shared.u32 	%r1203, [%r721];
$L__BB356_196:
	setp.lt.s32 	%p84, %r379, 13;
	@%p84 bra 	$L__BB356_198;
	add.s32 	%r722, %r14, 12;
	and.b32  	%r723, %r722, 15;
	add.s32 	%r724, %r192, %r723;
	shl.b32 	%r725, %r724, 2;
	mov.u32 	%r726, _ZZ9cuda_gemmIiLi256ELi2ELi1ELi512ELi64ELi64ELi32ELi0ELi0EEviiiPT_S1_S1_iiE3Ash;
	add.s32 	%r727, %r726, %r725;
	ld.shared.u32 	%r1202, [%r727];
$L__BB356_198:
	setp.lt.s32 	%p85, %r379, 14;
	@%p85 bra 	$L__BB356_200;
	add.s32 	%r728, %r14, 13;
	and.b32  	%r729, %r728, 15;
	add.s32 	%r730, %r192, %r729;
	shl.b32 	%r731, %r730, 2;
	mov.u32 	%r732, _ZZ9cuda_gemmIiLi256ELi2ELi1ELi512ELi64ELi64ELi32ELi0ELi0EEviiiPT_S1_S1_iiE3Ash;
	add.s32 	%r733, %r732, %r731;
	ld.shared.u32 	%r1201, [%r733];
$L__BB356_200:
	setp.lt.s32 	%p86, %r379, 15;
	@%p86 bra 	$L__BB356_202;
	add.s32 	%r734, %r14, 14;
	and.b32  	%r735, %r734, 15;
	add.s32 	%r736, %r192, %r735;
	shl.b32 	%r737, %r736, 2;
	mov.u32 	%r738, _ZZ9cuda_gemmIiLi256ELi2ELi1ELi512ELi64ELi64ELi32ELi0ELi0EEviiiPT_S1_S1_iiE3Ash;
	add.s32 	%r739, %r738, %r737;
	ld.shared.u32 	%r1200, [%r739];
$L__BB356_202:
	setp.lt.s32 	%p87, %r379, 16;
	@%p87 bra 	$L__BB356_204;
	add.s32 	%r740, %r14, -1;
	and.b32  	%r741, %r740, 15;
	add.s32 	%r742, %r192, %r741;
	shl.b32 	%r743, %r742, 2;
	mov.u32 	%r744, _ZZ9cuda_gemmIiLi256ELi2ELi1ELi512ELi64ELi64ELi32ELi0ELi0EEviiiPT_S1_S1_iiE3Ash;
	add.s32 	%r745, %r744, %r743;
	ld.shared.u32 	%r1199, [%r745];
$L__BB356_204:
	setp.ge.s32 	%p88, %r15, %r21;
	mov.u32 	%r1130, %r15;
	@%p88 bra 	$L__BB356_205;
	bra.uni 	$L__BB356_206;
$L__BB356_205:
	add.s32 	%r1113, %r1113, %r13;
	setp.lt.s32 	%p109, %r1113, %r12;
	@%p109 bra 	$L__BB356_172;
	bra.uni 	$L__BB356_163;
$L__BB356_206:
	mov.u32 	%r747, _ZZ9cuda_gemmIiLi256ELi2ELi1ELi512ELi64ELi64ELi32ELi0ELi0EEviiiPT_S1_S1_iiE11kron_fac_sh;
	mad.lo.s32 	%r227, %r1130, 260, %r747;
	mov.b32 	%r1132, 0;
	@%p72 bra 	$L__BB356_208;
	shl.b32 	%r748, %r28, 2;
	add.s32 	%r749, %r227, %r748;
	ld.shared.u32 	%r750, [%r749];
	mul.lo.s32 	%r1132, %r750, %r1214;
$L__BB356_208:
	@%p73 bra 	$L__BB356_210;
	shl.b32 	%r751, %r29, 2;
	add.s32 	%r752, %r227, %r751;
	ld.shared.u32 	%r753, [%r752+4];
	mad.lo.s32 	%r1132, %r753, %r1213, %r1132;
$L__BB356_210:
	@%p74 bra 	$L__BB356_212;
	shl.b32 	%r754, %r30, 2;
	add.s32 	%r755, %r227, %r754;
	ld.shared.u32 	%r756, [%r755+8];
	mad.lo.s32 	%r1132, %r756, %r1212, %r1132;
$L__BB356_212:
	setp.lt.s32 	%p92, %r379, 4;
	@%p92 bra 	$L__BB356_214;
	shl.b32 	%r757, %r31, 2;
	add.s32 	%r758, %r227, %r757;
	ld.shared.u32 	%r759, [%r758+12];
	mad.lo.s32 	%r1132, %r759, %r1211, %r1132;
$L__BB356_214:
	setp.lt.s32 	%p93, %r379, 5;
	@%p93 bra 	$L__BB356_216;
	shl.b32 	%r760, %r32, 2;
	add.s32 	%r761, %r227, %r760;
	ld.shared.u32 	%r762, [%r761+16];
	mad.lo.s32 	%r1132, %r762, %r1210, %r1132;
$L__BB356_216:
	setp.lt.s32 	%p94, %r379, 6;
	@%p94 bra 	$L__BB356_218;
	shl.b32 	%r763, %r33, 2;
	add.s32 	%r764, %r227, %r763;
	ld.shared.u32 	%r765, [%r764+20];
	mad.lo.s32 	%r1132, %r765, %r1209, %r1132;
$L__BB356_218:
	setp.lt.s32 	%p95, %r379, 7;
	@%p95 bra 	$L__BB356_220;
	shl.b32 	%r766, %r34, 2;
	add.s32 	%r767, %r227, %r766;
	ld.shared.u32 	%r768, [%r767+24];
	mad.lo.s32 	%r1132, %r768, %r1208, %r1132;
$L__BB356_220:
	setp.lt.s32 	%p96, %r379, 8;
	@%p96 bra 	$L__BB356_222;
	shl.b32 	%r769, %r35, 2;
	add.s32 	%r770, %r227, %r769;
	ld.shared.u32 	%r771, [%r770+28];
	mad.lo.s32 	%r1132, %r771, %r1207, %r1132;
$L__BB356_222:
	setp.lt.s32 	%p97, %r379, 9;
	@%p97 bra 	$L__BB356_224;
	shl.b32 	%r772, %r36, 2;
	add.s32 	%r773, %r227, %r772;
	ld.shared.u32 	%r774, [%r773+32];
	mad.lo.s32 	%r1132, %r774, %r1206, %r1132;
$L__BB356_224:
	setp.lt.s32 	%p98, %r379, 10;
	@%p98 bra 	$L__BB356_226;
	shl.b32 	%r775, %r37, 2;
	add.s32 	%r776, %r227, %r775;
	ld.shared.u32 	%r777, [%r776+36];
	mad.lo.s32 	%r1132, %r777, %r1205, %r1132;
$L__BB356_226:
	setp.lt.s32 	%p99, %r379, 11;
	@%p99 bra 	$L__BB356_228;
	shl.b32 	%r778, %r38, 2;
	add.s32 	%r779, %r227, %r778;
	ld.shared.u32 	%r780, [%r779+40];
	mad.lo.s32 	%r1132, %r780, %r1204, %r1132;
$L__BB356_228:
	setp.lt.s32 	%p100, %r379, 12;
	@%p100 bra 	$L__BB356_230;
	shl.b32 	%r781, %r39, 2;
	add.s32 	%r782, %r227, %r781;
	ld.shared.u32 	%r783, [%r782+44];
	mad.lo.s32 	%r1132, %r783, %r1203, %r1132;
$L__BB356_230:
	setp.lt.s32 	%p101, %r379, 13;
	@%p101 bra 	$L__BB356_232;
	shl.b32 	%r784, %r40, 2;
	add.s32 	%r785, %r227, %r784;
	ld.shared.u32 	%r786, [%r785+48];
	mad.lo.s32 	%r1132, %r786, %r1202, %r1132;
$L__BB356_232:
	setp.lt.s32 	%p102, %r379, 14;
	@%p102 bra 	$L__BB356_234;
	shl.b32 	%r787, %r41, 2;
	add.s32 	%r788, %r227, %r787;
	ld.shared.u32 	%r789, [%r788+52];
	mad.lo.s32 	%r1132, %r789, %r1201, %r1132;
$L__BB356_234:
	setp.lt.s32 	%p103, %r379, 15;
	@%p103 bra 	$L__BB356_236;
	shl.b32 	%r790, %r42, 2;
	add.s32 	%r791, %r227, %r790;
	ld.shared.u32 	%r792, [%r791+56];
	mad.lo.s32 	%r1132, %r792, %r1200, %r1132;
$L__BB356_236:
	setp.lt.s32 	%p104, %r379, 16;
	@%p104 bra 	$L__BB356_238;
	shl.b32 	%r793, %r43, 2;
	add.s32 	%r794, %r227, %r793;
	ld.shared.u32 	%r795, [%r794+60];
	mad.lo.s32 	%r1132, %r795, %r1199, %r1132;
$L__BB356_238:
	mov.u32 	%r1146, %r2;
$L__BB356_239:
	shr.u32 	%r261, %r1146, 1;
	shfl.sync.down.b32	%r796|%p105, %r1132, %r261, %r23, -1;
	add.s32 	%r1132, %r796, %r1132;
	setp.gt.u32 	%p106, %r1146, 3;
	mov.u32 	%r1146, %r261;
	@%p106 bra 	$L__BB356_239;
	rem.u32 	%r797, %r81, %r3;
	setp.eq.s32 	%p107, %r797, 0;
	@%p107 bra 	$L__BB356_241;
	bra.uni 	$L__BB356_242;
$L__BB356_241:
	mad.lo.s32 	%r798, %r1130, %r12, %r190;
	shl.b32 	%r799, %r798, 2;
	mov.u32 	%r800, _ZZ9cuda_gemmIiLi256ELi2ELi1ELi512ELi64ELi64ELi32ELi0ELi0EEviiiPT_S1_S1_iiE3Csh;
	add.s32 	%r801, %r800, %r799;
	st.shared.u32 	[%r801], %r1132;
$L__BB356_242:
	add.s32 	%r1130, %r1130, %r16;
	setp.lt.s32 	%p108, %r1130, %r21;
	@%p108 bra 	$L__BB356_206;
	bra.uni 	$L__BB356_205;

}
	// .globl	_Z9cuda_gemmIiLi256ELi2ELi1ELi512ELi64ELi64ELi32ELi0ELi1EEviiiPT_S1_S1_ii
.visible .entry _Z9cuda_gemmIiLi256ELi2ELi1ELi512ELi64ELi64ELi32ELi0ELi1EEviiiPT_S1_S1_ii(
	.param .u32 _Z9cuda_gemmIiLi256ELi2ELi1ELi512ELi64ELi64ELi32ELi0ELi1EEviiiPT_S1_S1_ii_param_0,
	.param .u32 _Z9cuda_gemmIiLi256ELi2ELi1ELi512ELi64ELi64ELi32ELi0ELi1EEviiiPT_S1_S1_ii_param_1,
	.param .u32 _Z9cuda_gemmIiLi256ELi2ELi1ELi512ELi64ELi64ELi32ELi0ELi1EEviiiPT_S1_S1_ii_param_2,
	.param .u64 .ptr .align 1 _Z9cuda_gemmIiLi256ELi2ELi1ELi512ELi64ELi64ELi32ELi0ELi1EEviiiPT_S1_S1_ii_param_3,
	.param .u64 .ptr .align 1 _Z9cuda_gemmIiLi256ELi2ELi1ELi512ELi64ELi64ELi32ELi0ELi1EEviiiPT_S1_S1_ii_param_4,
	.param .u64 .ptr .align 1 _Z9cuda_gemmIiLi256ELi2ELi1ELi512ELi64ELi64ELi32ELi0ELi1EEviiiPT_S1_S1_ii_param_5,
	.param .u32 _Z9cuda_gemmIiLi256ELi2ELi1ELi512ELi64ELi64ELi32ELi0ELi1EEviiiPT_S1_S1_ii_param_6,
	.param .u32 _Z9cuda_gemmIiLi256ELi2ELi1ELi512ELi64ELi64ELi32ELi0ELi1EEviiiPT_S1_S1_ii_param_7
)
.maxntid 256
{
	.reg .pred 	%p<36>;
	.reg .b16 	%rs<13>;
	.reg .b32 	%r<330>;
	.reg .b64 	%rd<52>;
	// demoted variable
	.shared .align 128 .b8 _ZZ9cuda_gemmIiLi256ELi2ELi1ELi512ELi64ELi64ELi32ELi0ELi1EEviiiPT_S1_S1_iiE11kron_fac_sh[8320];
	// demoted variable
	.shared .align 128 .b8 _ZZ9cuda_gemmIiLi256ELi2ELi1ELi512ELi64ELi64ELi32ELi0ELi1EEviiiPT_S1_S1_iiE3Ash[2048];
	// demoted variable
	.shared .align 128 .b8 _ZZ9cuda_gemmIiLi256ELi2ELi1ELi512ELi64ELi64ELi32ELi0ELi1EEviiiPT_S1_S1_iiE3Csh[1024];
	ld.param.u32 	%r91, [_Z9cuda_gemmIiLi256ELi2ELi1ELi512ELi64ELi64ELi32ELi0ELi1EEviiiPT_S1_S1_ii_param_1];
	ld.param.u32 	%r92, [_Z9cuda_gemmIiLi256ELi2ELi1ELi512ELi64ELi64ELi32ELi0ELi1EEviiiPT_S1_S1_ii_param_2];
	ld.param.u64 	%rd10, [_Z9cuda_gemmIiLi256ELi2ELi1ELi512ELi64ELi64ELi32ELi0ELi1EEviiiPT_S1_S1_ii_param_3];
	ld.param.u64 	%rd11, [_Z9cuda_gemmIiLi256ELi2ELi1ELi512ELi64ELi64ELi32ELi0ELi1EEviiiPT_S1_S1_ii_param_4];
	ld.param.u64 	%rd12, [_Z9cuda_gemmIiLi256ELi2ELi1ELi512ELi64ELi64ELi32ELi0ELi1EEviiiPT_S1_S1_ii_param_5];
	cvta.to.global.u64 	%rd1, %rd10;
	cvta.to.global.u64 	%rd2, %rd11;
	cvta.to.global.u64 	%rd3, %rd12;
	mov.u32 	%r1, %tid.x;
	and.b32  	%r93, %r92, -512;
	setp.eq.s32 	%p1, %r93, 32768;
	@%p1 bra 	$L__BB357_3;
	setp.ne.s32 	%p2, %r93, 16384;
	@%p2 bra 	$L__BB357_4;
	mov.u32 	%r95, %ctaid.x;
	shr.u32 	%r317, %r95, 5;
	and.b32  	%r316, %r95, 31;
	bra.uni 	$L__BB357_5;
$L__BB357_3:
	mov.u32 	%r94, %ctaid.x;
	shr.u32 	%r317, %r94, 6;
	and.b32  	%r316, %r94, 63;
	bra.uni 	$L__BB357_5;
$L__BB357_4:
	mov.u32 	%r96, %ctaid.x;
	shr.s32 	%r97, %r92, 31;
	shr.u32 	%r98, %r97, 23;
	add.s32 	%r99, %r92, %r98;
	shr.s32 	%r100, %r99, 9;
	div.u32 	%r317, %r96, %r100;
	mul.lo.s32 	%r101, %r317, %r100;
	sub.s32 	%r316, %r96, %r101;
$L__BB357_5:
	shr.u32 	%r102, %r1, 2;
	and.b32  	%r10, %r102, 7;
	shr.u32 	%r11, %r1, 5;
	mov.u32 	%r12, %ntid.x;
	shr.u32 	%r13, %r12, 5;
	mov.u32 	%r318, %ctaid.y;
	mov.u32 	%r15, %nctaid.y;
	shl.b32 	%r16, %r15, 1;
	setp.ge.u32 	%p3, %r318, %r16;
	@%p3 bra 	$L__BB357_36;
	shl.b32 	%r17, %r316, 9;
	shl.b32 	%r103, %r317, 5;
	and.b32  	%r104, %r1, 31;
	or.b32  	%r18, %r103, %r104;
	mov.u32 	%r105, _ZZ9cuda_gemmIiLi256ELi2ELi1ELi512ELi64ELi64ELi32ELi0ELi1EEviiiPT_S1_S1_iiE11kron_fac_sh;
	mad.lo.s32 	%r19, %r104, 260, %r105;
	shl.b32 	%r106, %r1, 4;
	and.b32  	%r107, %r106, 48;
	shl.b32 	%r108, %r10, 6;
	or.b32  	%r109, %r108, %r107;
	mad.lo.s32 	%r20, %r10, -63, %r109;
	and.b32  	%r21, %r1, 3;
	shr.u32 	%r110, %r92, 31;
	add.s32 	%r111, %r92, %r110;
	shr.s32 	%r112, %r111, 1;
	shl.b32 	%r113, %r316, 3;
	shr.s32 	%r114, %r92, 31;
	shr.u32 	%r115, %r114, 26;
	add.s32 	%r116, %r92, %r115;
	shr.s32 	%r22, %r116, 6;
	mad.lo.s32 	%r23, %r317, %r112, %r113;
	add.s32 	%r24, %r1, %r12;
	cvt.u16.u32 	%rs4, %r24;
	sub.s16 	%rs5, 511, %rs4;
	cvt.u16.u32 	%rs6, %r12;
	div.u16 	%rs1, %rs5, %rs6;
	max.u32 	%r117, %r24, 256;
	setp.lt.u32 	%p4, %r24, 256;
	selp.u32 	%r118, 1, 0, %p4;
	add.s32 	%r119, %r24, %r118;
	sub.s32 	%r120, %r117, %r119;
	div.u32 	%r121, %r120, %r12;
	add.s32 	%r25, %r121, %r118;
	add.s32 	%r26, %r11, %r13;
	and.b16  	%rs2, %rs1, 3;
	shl.b32 	%r122, %r1, 2;
	mov.u32 	%r123, _ZZ9cuda_gemmIiLi256ELi2ELi1ELi512ELi64ELi64ELi32ELi0ELi1EEviiiPT_S1_S1_iiE3Ash;
	add.s32 	%r27, %r123, %r122;
	shl.b32 	%r28, %r12, 2;
	add.s32 	%r29, %r27, %r28;
	add.s32 	%r30, %r24, %r12;
	add.s32 	%r31, %r30, %r12;
	and.b32  	%r32, %r25, 3;
	mov.u32 	%r124, _ZZ9cuda_gemmIiLi256ELi2ELi1ELi512ELi64ELi64ELi32ELi0ELi1EEviiiPT_S1_S1_iiE3Csh;
	add.s32 	%r33, %r124, %r122;
	add.s32 	%r34, %r33, %r28;
	add.s32 	%r35, %r34, %r28;
	cvt.u16.u32 	%rs7, %r26;
	xor.b16  	%rs8, %rs7, 63;
	and.b16  	%rs9, %rs8, 255;
	cvt.u16.u32 	%rs10, %r13;
	and.b16  	%rs11, %rs10, 255;
	div.u16 	%rs12, %rs9, %rs11;
	and.b16  	%rs3, %rs12, 3;
	shl.b32 	%r125, %r11, 2;
	add.s32 	%r36, %r19, %r125;
	shl.b32 	%r37, %r13, 2;
	add.s32 	%r38, %r36, %r37;
	add.s32 	%r39, %r26, %r13;
	shl.b32 	%r126, %r39, 6;
	add.s32 	%r127, %r126, %r18;
	mul.wide.u32 	%rd13, %r127, 4;
	add.s64 	%rd4, %rd2, %rd13;
	or.b32  	%r128, %r109, %r10;
	shl.b32 	%r129, %r128, 2;
	add.s32 	%r40, %r123, %r129;
	add.s32 	%r41, %r40, 32;
	add.s32 	%r130, %r10, 9;
	and.b32  	%r131, %r130, 15;
	or.b32  	%r132, %r109, %r131;
	shl.b32 	%r133, %r132, 2;
	add.s32 	%r42, %r123, %r133;
	add.s32 	%r134, %r10, 10;
	and.b32  	%r135, %r134, 15;
	or.b32  	%r136, %r109, %r135;
	shl.b32 	%r137, %r136, 2;
	add.s32 	%r43, %r123, %r137;
	add.s32 	%r138, %r10, 11;
	and.b32  	%r139, %r138, 15;
	or.b32  	%r140, %r109, %r139;
	shl.b32 	%r141, %r140, 2;
	add.s32 	%r44, %r123, %r141;
	add.s32 	%r142, %r10, 12;
	and.b32  	%r143, %r142, 15;
	or.b32  	%r144, %r109, %r143;
	shl.b32 	%r145, %r144, 2;
	add.s32 	%r45, %r123, %r145;
	add.s32 	%r146, %r10, 13;
	and.b32  	%r147, %r146, 15;
	or.b32  	%r148, %r109, %r147;
	shl.b32 	%r149, %r148, 2;
	add.s32 	%r46, %r123, %r149;
	add.s32 	%r150, %r10, 14;
	and.b32  	%r151, %r150, 15;
	or.b32  	%r152, %r109, %r151;
	shl.b32 	%r153, %r152, 2;
	add.s32 	%r47, %r123, %r153;
	add.s32 	%r154, %r10, -1;
	and.b32  	%r155, %r154, 15;
	or.b32  	%r156, %r109, %r155;
	shl.b32 	%r157, %r156, 2;
	add.s32 	%r48, %r123, %r157;
	mul.wide.u32 	%rd14, %r12, 4;
	add.s64 	%rd5, %rd1, %rd14;
	mul.wide.u32 	%rd15, %r12, 8;
	add.s64 	%rd6, %rd1, %rd15;
	mul.wide.u32 	%rd16, %r12, 12;
	add.s64 	%rd7, %rd1, %rd16;
	shl.b32 	%r216, %r20, 2;
$L__BB357_7:
	setp.eq.s16 	%p5, %rs2, 2;
	mul.lo.s32 	%r50, %r318, %r92;
	mov.u32 	%r319, %r1;
	@%p5 bra 	$L__BB357_11;
	setp.eq.s16 	%p6, %rs2, 3;
	add.s32 	%r158, %r50, %r17;
	add.s32 	%r159, %r158, %r1;
	mul.wide.s32 	%rd17, %r159, 4;
	add.s64 	%rd8, %rd1, %rd17;
	ld.global.u32 	%r160, [%rd8];
	st.shared.u32 	[%r27], %r160;
	mov.u32 	%r319, %r24;
	@%p6 bra 	$L__BB357_11;
	setp.eq.s16 	%p7, %rs2, 0;
	cvt.u64.u32 	%rd18, %r28;
	add.s64 	%rd9, %rd8, %rd18;
	ld.global.u32 	%r161, [%rd9];
	st.shared.u32 	[%r29], %r161;
	mov.u32 	%r319, %r30;
	@%p7 bra 	$L__BB357_11;
	cvt.u64.u32 	%rd19, %r28;
	add.s64 	%rd20, %rd9, %rd19;
	ld.global.u32 	%r162, [%rd20];
	add.s32 	%r163, %r29, %r28;
	st.shared.u32 	[%r163], %r162;
	mov.u32 	%r319, %r31;
$L__BB357_11:
	setp.lt.u16 	%p8, %rs1, 2;
	@%p8 bra 	$L__BB357_14;
	shl.b32 	%r164, %r319, 2;
	mov.u32 	%r165, _ZZ9cuda_gemmIiLi256ELi2ELi1ELi512ELi64ELi64ELi32ELi0ELi1EEviiiPT_S1_S1_iiE3Ash;
	add.s32 	%r321, %r165, %r164;
	add.s32 	%r166, %r17, %r319;
	add.s32 	%r320, %r166, %r50;
$L__BB357_13:
	mul.wide.s32 	%rd21, %r320, 4;
	add.s64 	%rd22, %rd5, %rd21;
	add.s64 	%rd23, %rd6, %rd21;
	add.s64 	%rd24, %rd7, %rd21;
	add.s64 	%rd25, %rd1, %rd21;
	ld.global.u32 	%r167, [%rd25];
	st.shared.u32 	[%r321], %r167;
	ld.global.u32 	%r168, [%rd22];
	add.s32 	%r169, %r321, %r28;
	st.shared.u32 	[%r169], %r168;
	ld.global.u32 	%r170, [%rd23];
	shl.b32 	%r171, %r12, 3;
	add.s32 	%r172, %r321, %r171;
	st.shared.u32 	[%r172], %r170;
	ld.global.u32 	%r173, [%rd24];
	mad.lo.s32 	%r174, %r12, 12, %r321;
	st.shared.u32 	[%r174], %r173;
	add.s32 	%r319, %r319, %r28;
	shl.b32 	%r175, %r12, 4;
	add.s32 	%r321, %r321, %r175;
	add.s32 	%r320, %r320, %r28;
	setp.lt.u32 	%p9, %r319, 512;
	@%p9 bra 	$L__BB357_13;
$L__BB357_14:
	setp.eq.s32 	%p10, %r32, 3;
	mov.u32 	%r323, %r1;
	@%p10 bra 	$L__BB357_18;
	setp.eq.s32 	%p11, %r32, 0;
	mov.b32 	%r176, 0;
	st.shared.u32 	[%r33], %r176;
	mov.u32 	%r323, %r24;
	@%p11 bra 	$L__BB357_18;
	setp.eq.s32 	%p12, %r32, 1;
	mov.b32 	%r177, 0;
	st.shared.u32 	[%r34], %r177;
	mov.u32 	%r323, %r30;
	@%p12 bra 	$L__BB357_18;
	mov.b32 	%r178, 0;
	st.shared.u32 	[%r35], %r178;
	mov.u32 	%r323, %r31;
$L__BB357_18:
	setp.lt.u32 	%p13, %r25, 3;
	@%p13 bra 	$L__BB357_20;
$L__BB357_19:
	shl.b32 	%r179, %r323, 2;
	mov.u32 	%r180, _ZZ9cuda_gemmIiLi256ELi2ELi1ELi512ELi64ELi64ELi32ELi0ELi1EEviiiPT_S1_S1_iiE3Csh;
	add.s32 	%r181, %r180, %r179;
	mov.b32 	%r182, 0;
	st.shared.u32 	[%r181], %r182;
	add.s32 	%r183, %r181, %r28;
	st.shared.u32 	[%r183], %r182;
	add.s32 	%r184, %r183, %r28;
	st.shared.u32 	[%r184], %r182;
	add.s32 	%r185, %r184, %r28;
	st.shared.u32 	[%r185], %r182;
	add.s32 	%r323, %r28, %r323;
	setp.lt.u32 	%p14, %r323, 256;
	@%p14 bra 	$L__BB357_19;
$L__BB357_20:
	setp.eq.s16 	%p15, %rs3, 2;
	mov.u32 	%r325, %r11;
	@%p15 bra 	$L__BB357_24;
	setp.eq.s16 	%p16, %rs3, 3;
	shl.b32 	%r186, %r11, 6;
	add.s32 	%r187, %r186, %r18;
	mul.wide.u32 	%rd26, %r187, 4;
	add.s64 	%rd27, %rd2, %rd26;
	ld.global.u32 	%r188, [%rd27];
	st.shared.u32 	[%r36], %r188;
	mov.u32 	%r325, %r26;
	@%p16 bra 	$L__BB357_24;
	setp.eq.s16 	%p17, %rs3, 0;
	shl.b32 	%r189, %r26, 6;
	add.s32 	%r190, %r189, %r18;
	mul.wide.u32 	%rd28, %r190, 4;
	add.s64 	%rd29, %rd2, %rd28;
	ld.global.u32 	%r191, [%rd29];
	st.shared.u32 	[%r38], %r191;
	mov.u32 	%r325, %r39;
	@%p17 bra 	$L__BB357_24;
	add.s32 	%r325, %r39, %r13;
	ld.global.u32 	%r192, [%rd4];
	add.s32 	%r193, %r38, %r37;
	st.shared.u32 	[%r193], %r192;
$L__BB357_24:
	shl.b32 	%r194, %r325, 6;
	add.s32 	%r195, %r194, %r18;
	mul.wide.s32 	%rd30, %r195, 4;
	add.s64 	%rd31, %rd2, %rd30;
	ld.global.u32 	%r196, [%rd31];
	shl.b32 	%r197, %r325, 2;
	add.s32 	%r198, %r19, %r197;
	st.shared.u32 	[%r198], %r196;
	add.s32 	%r199, %r325, %r13;
	shl.b32 	%r200, %r199, 6;
	add.s32 	%r201, %r200, %r18;
	mul.wide.s32 	%rd32, %r201, 4;
	add.s64 	%rd33, %rd2, %rd32;
	ld.global.u32 	%r202, [%rd33];
	add.s32 	%r203, %r198, %r37;
	st.shared.u32 	[%r203], %r202;
	add.s32 	%r204, %r199, %r13;
	shl.b32 	%r205, %r204, 6;
	add.s32 	%r206, %r205, %r18;
	mul.wide.s32 	%rd34, %r206, 4;
	add.s64 	%rd35, %rd2, %rd34;
	ld.global.u32 	%r207, [%rd35];
	add.s32 	%r208, %r203, %r37;
	st.shared.u32 	[%r208], %r207;
	add.s32 	%r209, %r204, %r13;
	shl.b32 	%r210, %r209, 6;
	add.s32 	%r211, %r210, %r18;
	mul.wide.s32 	%rd36, %r211, 4;
	add.s64 	%rd37, %rd2, %rd36;
	ld.global.u32 	%r212, [%rd37];
	add.s32 	%r213, %r208, %r37;
	st.shared.u32 	[%r213], %r212;
	add.s32 	%r325, %r37, %r325;
	setp.lt.u32 	%p18, %r325, 64;
	@%p18 bra 	$L__BB357_24;
	bar.sync 	0;
	ld.shared.u32 	%r67, [%r40];
	ld.shared.u32 	%r68, [%r40+4];
	ld.shared.u32 	%r69, [%r40+8];
	ld.shared.u32 	%r70, [%r40+12];
	ld.shared.u32 	%r71, [%r40+16];
	ld.shared.u32 	%r72, [%r40+20];
	ld.shared.u32 	%r73, [%r40+24];
	ld.shared.u32 	%r74, [%r40+28];
	ld.shared.u32 	%r75, [%r41];
	ld.shared.u32 	%r76, [%r42];
	ld.shared.u32 	%r77, [%r43];
	ld.shared.u32 	%r78, [%r44];
	ld.shared.u32 	%r79, [%r45];
	ld.shared.u32 	%r80, [%r46];
	ld.shared.u32 	%r81, [%r47];
	ld.shared.u32 	%r82, [%r48];
	mov.u32 	%r327, %r11;
$L__BB357_26:
	setp.eq.s32 	%p19, %r10, 0;
	setp.lt.u32 	%p20, %r10, 2;
	setp.lt.u32 	%p21, %r10, 3;
	setp.lt.u32 	%p22, %r10, 4;
	setp.lt.u32 	%p23, %r10, 5;
	setp.lt.u32 	%p24, %r10, 6;
	setp.eq.s32 	%p25, %r10, 7;
	setp.ne.s32 	%p26, %r21, 0;
	mov.u32 	%r214, _ZZ9cuda_gemmIiLi256ELi2ELi1ELi512ELi64ELi64ELi32ELi0ELi1EEviiiPT_S1_S1_iiE11kron_fac_sh;
	mad.lo.s32 	%r215, %r327, 260, %r214;
	add.s32 	%r217, %r215, %r216;
	ld.shared.u32 	%r218, [%r217];
	mul.lo.s32 	%r219, %r218, %r67;
	ld.shared.u32 	%r220, [%r217+4];
	mad.lo.s32 	%r221, %r220, %r68, %r219;
	ld.shared.u32 	%r222, [%r217+8];
	mad.lo.s32 	%r223, %r222, %r69, %r221;
	ld.shared.u32 	%r224, [%r217+12];
	mad.lo.s32 	%r225, %r224, %r70, %r223;
	ld.shared.u32 	%r226, [%r217+16];
	mad.lo.s32 	%r227, %r226, %r71, %r225;
	ld.shared.u32 	%r228, [%r217+20];
	mad.lo.s32 	%r229, %r228, %r72, %r227;
	ld.shared.u32 	%r230, [%r217+24];
	mad.lo.s32 	%r231, %r230, %r73, %r229;
	ld.shared.u32 	%r232, [%r217+28];
	mad.lo.s32 	%r233, %r232, %r74, %r231;
	ld.shared.u32 	%r234, [%r217+32];
	mad.lo.s32 	%r235, %r234, %r75, %r233;
	selp.b32 	%r236, -64, 0, %p25;
	add.s32 	%r237, %r217, %r236;
	ld.shared.u32 	%r238, [%r237+36];
	mad.lo.s32 	%r239, %r238, %r76, %r235;
	selp.b32 	%r240, 0, -64, %p24;
	add.s32 	%r241, %r217, %r240;
	ld.shared.u32 	%r242, [%r241+40];
	mad.lo.s32 	%r243, %r242, %r77, %r239;
	selp.b32 	%r244, 0, -64, %p23;
	add.s32 	%r245, %r217, %r244;
	ld.shared.u32 	%r246, [%r245+44];
	mad.lo.s32 	%r247, %r246, %r78, %r243;
	selp.b32 	%r248, 0, -64, %p22;
	add.s32 	%r249, %r217, %r248;
	ld.shared.u32 	%r250, [%r249+48];
	mad.lo.s32 	%r251, %r250, %r79, %r247;
	selp.b32 	%r252, 0, -64, %p21;
	add.s32 	%r253, %r217, %r252;
	ld.shared.u32 	%r254, [%r253+52];
	mad.lo.s32 	%r255, %r254, %r80, %r251;
	selp.b32 	%r256, 0, -64, %p20;
	add.s32 	%r257, %r217, %r256;
	ld.shared.u32 	%r258, [%r257+56];
	mad.lo.s32 	%r259, %r258, %r81, %r255;
	selp.b32 	%r260, 0, -64, %p19;
	add.s32 	%r261, %r217, %r260;
	ld.shared.u32 	%r262, [%r261+60];
	mad.lo.s32 	%r263, %r262, %r82, %r259;
	shfl.sync.down.b32	%r264|%p27, %r263, 2, 7199, -1;
	add.s32 	%r265, %r264, %r263;
	shfl.sync.down.b32	%r266|%p28, %r265, 1, 7199, -1;
	add.s32 	%r84, %r266, %r265;
	@%p26 bra 	$L__BB357_28;
	shl.b32 	%r267, %r10, 2;
	shl.b32 	%r268, %r327, 5;
	or.b32  	%r269, %r268, %r267;
	mov.u32 	%r270, _ZZ9cuda_gemmIiLi256ELi2ELi1ELi512ELi64ELi64ELi32ELi0ELi1EEviiiPT_S1_S1_iiE3Csh;
	add.s32 	%r271, %r270, %r269;
	st.shared.u32 	[%r271], %r84;
$L__BB357_28:
	add.s32 	%r327, %r327, %r13;
	setp.lt.u32 	%p29, %r327, 32;
	@%p29 bra 	$L__BB357_26;
	setp.eq.s32 	%p30, %r32, 3;
	bar.sync 	0;
	mad.lo.s32 	%r86, %r318, %r91, %r23;
	mov.u32 	%r328, %r1;
	@%p30 bra 	$L__BB357_33;
	setp.eq.s32 	%p31, %r32, 0;
	and.b32  	%r272, %r1, 7;
	shr.u32 	%r273, %r1, 3;
	mad.lo.s32 	%r274, %r273, %r22, %r272;
	add.s32 	%r275, %r86, %r274;
	ld.shared.u32 	%r276, [%r33];
	mul.wide.s32 	%rd38, %r275, 4;
	add.s64 	%rd39, %rd3, %rd38;
	st.global.u32 	[%rd39], %r276;
	mov.u32 	%r328, %r24;
	@%p31 bra 	$L__BB357_33;
	setp.eq.s32 	%p32, %r32, 1;
	and.b32  	%r277, %r24, 7;
	shr.u32 	%r278, %r24, 3;
	mad.lo.s32 	%r279, %r278, %r22, %r277;
	add.s32 	%r280, %r86, %r279;
	ld.shared.u32 	%r281, [%r34];
	mul.wide.s32 	%rd40, %r280, 4;
	add.s64 	%rd41, %rd3, %rd40;
	st.global.u32 	[%rd41], %r281;
	mov.u32 	%r328, %r30;
	@%p32 bra 	$L__BB357_33;
	and.b32  	%r282, %r30, 7;
	shr.u32 	%r283, %r30, 3;
	mad.lo.s32 	%r284, %r283, %r22, %r282;
	add.s32 	%r285, %r86, %r284;
	ld.shared.u32 	%r286, [%r35];
	mul.wide.s32 	%rd42, %r285, 4;
	add.s64 	%rd43, %rd3, %rd42;
	st.global.u32 	[%rd43], %r286;
	mov.u32 	%r328, %r31;
$L__BB357_33:
	setp.lt.u32 	%p33, %r25, 3;
	@%p33 bra 	$L__BB357_35;
$L__BB357_34:
	shr.u32 	%r287, %r328, 3;
	and.b32  	%r288, %r328, 7;
	add.s32 	%r289, %r86, %r288;
	mad.lo.s32 	%r290, %r287, %r22, %r289;
	shl.b32 	%r291, %r328, 2;
	mov.u32 	%r292, _ZZ9cuda_gemmIiLi256ELi2ELi1ELi512ELi64ELi64ELi32ELi0ELi1EEviiiPT_S1_S1_iiE3Csh;
	add.s32 	%r293, %r292, %r291;
	ld.shared.u32 	%r294, [%r293];
	mul.wide.s32 	%rd44, %r290, 4;
	add.s64 	%rd45, %rd3, %rd44;
	st.global.u32 	[%rd45], %r294;
	add.s32 	%r295, %r328, %r12;
	shr.u32 	%r296, %r295, 3;
	and.b32  	%r297, %r295, 7;
	add.s32 	%r298, %r86, %r297;
	mad.lo.s32 	%r299, %r296, %r22, %r298;
	add.s32 	%r300, %r293, %r28;
	ld.shared.u32 	%r301, [%r300];
	mul.wide.s32 	%rd46, %r299, 4;
	add.s64 	%rd47, %rd3, %rd46;
	st.global.u32 	[%rd47], %r301;
	add.s32 	%r302, %r295, %r12;
	shr.u32 	%r303, %r302, 3;
	and.b32  	%r304, %r302, 7;
	add.s32 	%r305, %r86, %r304;
	mad.lo.s32 	%r306, %r303, %r22, %r305;
	add.s32 	%r307, %r300, %r28;
	ld.shared.u32 	%r308, [%r307];
	mul.wide.s32 	%rd48, %r306, 4;
	add.s64 	%rd49, %rd3, %rd48;
	st.global.u32 	[%rd49], %r308;
	add.s32 	%r309, %r302, %r12;
	shr.u32 	%r310, %r309, 3;
	and.b32  	%r311, %r309, 7;
	add.s32 	%r312, %r86, %r311;
	mad.lo.s32 	%r313, %r310, %r22, %r312;
	add.s32 	%r314, %r307, %r28;
	ld.shared.u32 	%r315, [%r314];
	mul.wide.s32 	%rd50, %r313, 4;
	add.s64 	%rd51, %rd3, %rd50;
	st.global.u32 	[%rd51], %r315;
	add.s32 	%r328, %r309, %r12;
	setp.lt.u32 	%p34, %r328, 256;
	@%p34 bra 	$L__BB357_34;
$L__BB357_35:
	add.s32 	%r318, %r318, %r15;
	setp.lt.u32 	%p35, %r318, %r16;
	@%p35 bra 	$L__BB357_7;
$L__BB357_36:
	ret;

}
	// .globl	_Z9cuda_gemmIiLi256ELi2ELi1ELi512ELi64ELi64ELi32ELi1ELi0EEviiiPT_S1_S1_ii
.visible .entry _Z9cuda_gemmIiLi256ELi2ELi1ELi512ELi64ELi64ELi32ELi1ELi0EEviiiPT_S1_S1_ii(
	.param .u32 _Z9cuda_gemmIiLi256ELi2ELi1ELi512ELi64ELi64ELi32ELi1ELi0EEviiiPT_S1_S1_ii_param_0,
	.param .u32 _Z9cuda_gemmIiLi256ELi2ELi1ELi512ELi64ELi64ELi32ELi1ELi0EEviiiPT_S1_S1_ii_param_1,
	.param .u32 _Z9cuda_gemmIiLi256ELi2ELi1ELi512ELi64ELi64ELi32ELi1ELi0EEviiiPT_S1_S1_ii_param_2,
	.param .u64 .ptr .align 1 _Z9cuda_gemmIiLi256ELi2ELi1ELi512ELi64ELi64ELi32ELi1ELi0EEviiiPT_S1_S1_ii_param_3,
	.param .u64 .ptr .align 1 _Z9cuda_gemmIiLi256ELi2ELi1ELi512ELi64ELi64ELi32ELi1ELi0EEviiiPT_S1_S1_ii_param_4,
	.param .u64 .ptr .align 1 _Z9cuda_gemmIiLi256ELi2ELi1ELi512ELi64ELi64ELi32ELi1ELi0EEviiiPT_S1_S1_ii_param_5,
	.param .u32 _Z9cuda_gemmIiLi256ELi2ELi1ELi512ELi64ELi64ELi32ELi1ELi0EEviiiPT_S1_S1_ii_param_6,
	.param .u32 _Z9cuda_gemmIiLi256ELi2ELi1ELi512ELi64ELi64ELi32ELi1ELi0EEviiiPT_S1_S1_ii_param_7
)
.maxntid 256
{
	.reg .pred 	%p<149>;
	.reg .b16 	%rs<8>;
	.reg .b32 	%r<1150>;
	.reg .b64 	%rd<39>;
	// demoted variable
	.shared .align 128 .b8 _ZZ9cuda_gemmIiLi256ELi2ELi1ELi512ELi64ELi64ELi32ELi1ELi0EEviiiPT_S1_S1_iiE11kron_fac_sh[8320];
	// demoted variable
	.shared .align 128 .b8 _ZZ9cuda_gemmIiLi256ELi2ELi1ELi512ELi64ELi64ELi32ELi1ELi0EEviiiPT_S1_S1_iiE3Ash[2048];
	// demoted variable
	.shared .align 128 .b8 _ZZ9cuda_gemmIiLi256ELi2ELi1ELi512ELi64ELi64ELi32ELi1ELi0EEviiiPT_S1_S1_iiE3Csh[1024];
	ld.param.u64 	%rd11, [_Z9cuda_gemmIiLi256ELi2ELi1ELi512ELi64ELi64ELi32ELi1ELi0EEviiiPT_S1_S1_ii_param_3];
	ld.param.u64 	%rd12, [_Z9cuda_gemmIiLi256ELi2ELi1ELi512ELi64ELi64ELi32ELi1ELi0EEviiiPT_S1_S1_ii_param_5];
	ld.param.u32 	%r359, [_Z9cuda_gemmIiLi256ELi2ELi1ELi512ELi64ELi64ELi32ELi1ELi0EEviiiPT_S1_S1_ii_param_6];
	ld.param.u32 	%r360, [_Z9cuda_gemmIiLi256ELi2ELi1ELi512ELi64ELi64ELi32ELi1ELi0EEviiiPT_S1_S1_ii_param_7];
	cvta.to.global.u64 	%rd1, %rd11;
	cvta.to.global.u64 	%rd2, %rd12;
	mov.u32 	%r1, %tid.x;
	setp.lt.s32 	%p1, %r360, 16;
	shr.u32 	%r2, %r360, 4;
	selp.b32 	%r3, 1, %r2, %p1;
	div.s32 	%r4, 512, %r360;
	mul.lo.s32 	%r361, %r4, %r3;
	min.s32 	%r5, %r361, 256;
	div.u32 	%r7, %r1, %r5;
	mul.lo.s32 	%r362, %r7, %r5;
	sub.s32 	%r363, %r1, %r362;
	div.u32 	%r6, %r363, %r3;
	mov.u32 	%r8, %ntid.x;
	div.u32 	%r9, %r8, %r5;
	mov.u32 	%r972, %ctaid.y;
	mov.u32 	%r364, %nctaid.y;
	shl.b32 	%r365, %r364, 1;
	setp.ge.u32 	%p2, %r972, %r365;
	@%p2 bra 	$L__BB358_165;
	mov.u32 	%r367, %ctaid.x;
	shl.b32 	%r368, %r367, 5;
	and.b32  	%r369, %r1, 31;
	or.b32  	%r11, %r368, %r369;
	and.b32  	%r370, %r6, 15;
	rem.u32 	%r371, %r1, %r3;
	shl.b32 	%r12, %r371, 4;
	min.s32 	%r13, %r359, 32;
	min.u32 	%r372, %r360, 16;
	or.b32  	%r14, %r370, %r12;
	shl.b32 	%r373, %r3, 8;
	sub.s32 	%r15, 8223, %r373;
	add.s32 	%r16, %r1, %r8;
	cvt.u16.u32 	%rs2, %r16;
	sub.s16 	%rs3, 511, %rs2;
	cvt.u16.u32 	%rs4, %r8;
	div.u16 	%rs1, %rs3, %rs4;
	max.u32 	%r374, %r16, 256;
	setp.lt.u32 	%p3, %r16, 256;
	selp.u32 	%r375, 1, 0, %p3;
	add.s32 	%r376, %r16, %r375;
	sub.s32 	%r377, %r374, %r376;
	div.u32 	%r378, %r377, %r8;
	add.s32 	%r17, %r378, %r375;
	shl.b32 	%r18, %r8, 2;
	add.s32 	%r19, %r16, %r8;
	add.s32 	%r20, %r19, %r8;
	and.b32  	%r21, %r17, 3;
	setp.gt.u32 	%p4, %r360, %r370;
	selp.b32 	%r379, 0, %r372, %p4;
	sub.s32 	%r22, %r14, %r379;
	add.s32 	%r380, %r370, 1;
	setp.lt.u32 	%p5, %r380, %r372;
	selp.b32 	%r381, 0, %r372, %p5;
	sub.s32 	%r23, %r14, %r381;
	add.s32 	%r382, %r370, 2;
	setp.lt.u32 	%p6, %r382, %r372;
	selp.b32 	%r383, 0, %r372, %p6;
	sub.s32 	%r24, %r14, %r383;
	add.s32 	%r384, %r370, 3;
	setp.lt.u32 	%p7, %r384, %r372;
	selp.b32 	%r385, 0, %r372, %p7;
	sub.s32 	%r25, %r14, %r385;
	add.s32 	%r386, %r370, 4;
	setp.lt.u32 	%p8, %r386, %r372;
	selp.b32 	%r387, 0, %r372, %p8;
	sub.s32 	%r26, %r14, %r387;
	add.s32 	%r388, %r370, 5;
	setp.lt.u32 	%p9, %r388, %r372;
	selp.b32 	%r389, 0, %r372, %p9;
	sub.s32 	%r27, %r14, %r389;
	add.s32 	%r390, %r370, 6;
	setp.lt.u32 	%p10, %r390, %r372;
	selp.b32 	%r391, 0, %r372, %p10;
	sub.s32 	%r28, %r14, %r391;
	add.s32 	%r392, %r370, 7;
	setp.lt.u32 	%p11, %r392, %r372;
	selp.b32 	%r393, 0, %r372, %p11;
	sub.s32 	%r29, %r14, %r393;
	add.s32 	%r394, %r370, 8;
	setp.lt.u32 	%p12, %r394, %r372;
	selp.b32 	%r395, 0, %r372, %p12;
	sub.s32 	%r30, %r14, %r395;
	add.s32 	%r396, %r370, 9;
	setp.lt.u32 	%p13, %r396, %r372;
	selp.b32 	%r397, 0, %r372, %p13;
	sub.s32 	%r31, %r14, %r397;
	add.s32 	%r398, %r370, 10;
	setp.lt.u32 	%p14, %r398, %r372;
	selp.b32 	%r399, 0, %r372, %p14;
	sub.s32 	%r32, %r14, %r399;
	add.s32 	%r400, %r370, 11;
	setp.lt.u32 	%p15, %r400, %r372;
	selp.b32 	%r401, 0, %r372, %p15;
	sub.s32 	%r33, %r14, %r401;
	add.s32 	%r402, %r370, 12;
	setp.lt.u32 	%p16, %r402, %r372;
	selp.b32 	%r403, 0, %r372, %p16;
	sub.s32 	%r34, %r14, %r403;
	add.s32 	%r404, %r370, 13;
	setp.lt.u32 	%p17, %r404, %r372;
	selp.b32 	%r405, 0, %r372, %p17;
	sub.s32 	%r35, %r14, %r405;
	add.s32 	%r406, %r370, 14;
	setp.lt.u32 	%p18, %r406, %r372;
	selp.b32 	%r407, 0, %r372, %p18;
	sub.s32 	%r36, %r14, %r407;
	add.s32 	%r408, %r370, 15;
	setp.lt.u32 	%p19, %r408, %r372;
	selp.b32 	%r409, 0, %r372, %p19;
	sub.s32 	%r37, %r14, %r409;
	mul.wide.u32 	%rd13, %r8, 4;
	add.s64 	%rd3, %rd1, %rd13;
	mul.wide.u32 	%rd14, %r8, 8;
	add.s64 	%rd4, %rd1, %rd14;
	mul.wide.u32 	%rd15, %r8, 12;
	add.s64 	%rd5, %rd1, %rd15;
	and.b16  	%rs5, %rs1, 3;
	cvt.u64.u32 	%rd34, %r18;
$L__BB358_2:
	setp.eq.s16 	%p20, %rs5, 2;
	mov.u32 	%r973, %r1;
	@%p20 bra 	$L__BB358_6;
	setp.eq.s16 	%p21, %rs5, 3;
	shl.b32 	%r410, %r972, 9;
	or.b32  	%r411, %r410, %r1;
	mul.wide.s32 	%rd16, %r411, 4;
	add.s64 	%rd6, %rd1, %rd16;
	ld.global.u32 	%r412, [%rd6];
	shl.b32 	%r413, %r1, 2;
	mov.u32 	%r414, _ZZ9cuda_gemmIiLi256ELi2ELi1ELi512ELi64ELi64ELi32ELi1ELi0EEviiiPT_S1_S1_iiE3Ash;
	add.s32 	%r415, %r414, %r413;
	st.shared.u32 	[%r415], %r412;
	mov.u32 	%r973, %r16;
	@%p21 bra 	$L__BB358_6;
	setp.eq.s16 	%p22, %rs5, 0;
	cvt.u64.u32 	%rd17, %r18;
	add.s64 	%rd7, %rd6, %rd17;
	ld.global.u32 	%r416, [%rd7];
	shl.b32 	%r417, %r1, 2;
	mov.u32 	%r418, _ZZ9cuda_gemmIiLi256ELi2ELi1ELi512ELi64ELi64ELi32ELi1ELi0EEviiiPT_S1_S1_iiE3Ash;
	add.s32 	%r419, %r418, %r417;
	add.s32 	%r420, %r419, %r18;
	st.shared.u32 	[%r420], %r416;
	mov.u32 	%r973, %r19;
	@%p22 bra 	$L__BB358_6;
	cvt.u64.u32 	%rd18, %r18;
	add.s64 	%rd19, %rd7, %rd18;
	ld.global.u32 	%r421, [%rd19];
	shl.b32 	%r422, %r1, 2;
	mov.u32 	%r423, _ZZ9cuda_gemmIiLi256ELi2ELi1ELi512ELi64ELi64ELi32ELi1ELi0EEviiiPT_S1_S1_iiE3Ash;
	add.s32 	%r424, %r423, %r422;
	add.s32 	%r425, %r424, %r18;
	add.s32 	%r426, %r425, %r18;
	st.shared.u32 	[%r426], %r421;
	mov.u32 	%r973, %r20;
$L__BB358_6:
	setp.lt.u16 	%p23, %rs1, 2;
	@%p23 bra 	$L__BB358_9;
	shl.b32 	%r427, %r973, 2;
	mov.u32 	%r428, _ZZ9cuda_gemmIiLi256ELi2ELi1ELi512ELi64ELi64ELi32ELi1ELi0EEviiiPT_S1_S1_iiE3Ash;
	add.s32 	%r975, %r428, %r427;
	shl.b32 	%r429, %r972, 9;
	add.s32 	%r974, %r973, %r429;
$L__BB358_8:
	mul.wide.s32 	%rd20, %r974, 4;
	add.s64 	%rd21, %rd3, %rd20;
	add.s64 	%rd22, %rd4, %rd20;
	add.s64 	%rd23, %rd5, %rd20;
	add.s64 	%rd24, %rd1, %rd20;
	ld.global.u32 	%r430, [%rd24];
	st.shared.u32 	[%r975], %r430;
	ld.global.u32 	%r431, [%rd21];
	add.s32 	%r432, %r975, %r18;
	st.shared.u32 	[%r432], %r431;
	ld.global.u32 	%r433, [%rd22];
	mov.u32 	%r434, %ntid.x;
	shl.b32 	%r435, %r434, 3;
	add.s32 	%r436, %r975, %r435;
	st.shared.u32 	[%r436], %r433;
	ld.global.u32 	%r437, [%rd23];
	mad.lo.s32 	%r438, %r434, 12, %r975;
	st.shared.u32 	[%r438], %r437;
	add.s32 	%r973, %r973, %r18;
	shl.b32 	%r439, %r434, 4;
	add.s32 	%r975, %r975, %r439;
	add.s32 	%r974, %r974, %r18;
	setp.lt.u32 	%p24, %r973, 512;
	@%p24 bra 	$L__BB358_8;
$L__BB358_9:
	setp.eq.s32 	%p25, %r21, 3;
	mov.u32 	%r977, %r1;
	@%p25 bra 	$L__BB358_13;
	setp.eq.s32 	%p26, %r21, 0;
	shl.b32 	%r440, %r1, 2;
	mov.u32 	%r441, _ZZ9cuda_gemmIiLi256ELi2ELi1ELi512ELi64ELi64ELi32ELi1ELi0EEviiiPT_S1_S1_iiE3Csh;
	add.s32 	%r442, %r441, %r440;
	mov.b32 	%r443, 0;
	st.shared.u32 	[%r442], %r443;
	mov.u32 	%r977, %r16;
	@%p26 bra 	$L__BB358_13;
	setp.eq.s32 	%p27, %r21, 1;
	shl.b32 	%r444, %r1, 2;
	mov.u32 	%r445, _ZZ9cuda_gemmIiLi256ELi2ELi1ELi512ELi64ELi64ELi32ELi1ELi0EEviiiPT_S1_S1_iiE3Csh;
	add.s32 	%r446, %r445, %r444;
	add.s32 	%r447, %r446, %r18;
	mov.b32 	%r448, 0;
	st.shared.u32 	[%r447], %r448;
	mov.u32 	%r977, %r19;
	@%p27 bra 	$L__BB358_13;
	shl.b32 	%r449, %r1, 2;
	mov.u32 	%r450, _ZZ9cuda_gemmIiLi256ELi2ELi1ELi512ELi64ELi64ELi32ELi1ELi0EEviiiPT_S1_S1_iiE3Csh;
	add.s32 	%r451, %r450, %r449;
	add.s32 	%r452, %r451, %r18;
	add.s32 	%r453, %r452, %r18;
	mov.b32 	%r454, 0;
	st.shared.u32 	[%r453], %r454;
	mov.u32 	%r977, %r20;
$L__BB358_13:
	setp.lt.u32 	%p28, %r17, 3;
	@%p28 bra 	$L__BB358_15;
$L__BB358_14:
	shl.b32 	%r455, %r977, 2;
	mov.u32 	%r456, _ZZ9cuda_gemmIiLi256ELi2ELi1ELi512ELi64ELi64ELi32ELi1ELi0EEviiiPT_S1_S1_iiE3Csh;
	add.s32 	%r457, %r456, %r455;
	mov.b32 	%r458, 0;
	st.shared.u32 	[%r457], %r458;
	add.s32 	%r459, %r457, %r18;
	st.shared.u32 	[%r459], %r458;
	add.s32 	%r460, %r459, %r18;
	st.shared.u32 	[%r460], %r458;
	add.s32 	%r461, %r460, %r18;
	st.shared.u32 	[%r461], %r458;
	add.s32 	%r977, %r18, %r977;
	setp.lt.u32 	%p29, %r977, 256;
	@%p29 bra 	$L__BB358_14;
$L__BB358_15:
	shr.u32 	%r462, %r1, 5;
	setp.ge.s32 	%p30, %r462, %r360;
	@%p30 bra 	$L__BB358_18;
	shr.u32 	%r979, %r1, 5;
$L__BB358_17:
	ld.param.u64 	%rd38, [_Z9cuda_gemmIiLi256ELi2ELi1ELi512ELi64ELi64ELi32ELi1ELi0EEviiiPT_S1_S1_ii_param_4];
	mad.lo.s32 	%r463, %r979, %r359, %r11;
	cvta.to.global.u64 	%rd25, %rd38;
	mul.wide.s32 	%rd26, %r463, 4;
	add.s64 	%rd27, %rd25, %rd26;
	ld.global.u32 	%r464, [%rd27];
	and.b32  	%r465, %r1, 31;
	mov.u32 	%r466, _ZZ9cuda_gemmIiLi256ELi2ELi1ELi512ELi64ELi64ELi32ELi1ELi0EEviiiPT_S1_S1_iiE11kron_fac_sh;
	mad.lo.s32 	%r467, %r465, 260, %r466;
	shl.b32 	%r468, %r979, 2;
	add.s32 	%r469, %r467, %r468;
	st.shared.u32 	[%r469], %r464;
	mov.u32 	%r470, %ntid.x;
	shr.u32 	%r471, %r470, 5;
	add.s32 	%r979, %r979, %r471;
	setp.lt.s32 	%p31, %r979, %r360;
	@%p31 bra 	$L__BB358_17;
$L__BB358_18:
	setp.lt.s32 	%p32, %r4, 1;
	bar.sync 	0;
	@%p32 bra 	$L__BB358_158;
	setp.ne.s32 	%p33, %r3, 1;
	@%p33 bra 	$L__BB358_88;
	mov.b32 	%r996, 0;
$L__BB358_21:
	setp.lt.s32 	%p108, %r360, 1;
	add.s32 	%r87, %r996, %r6;
	mul.lo.s32 	%r88, %r87, %r360;
	add.s32 	%r89, %r88, %r12;
	@%p108 bra 	$L__BB358_23;
	add.s32 	%r774, %r14, %r88;
	shl.b32 	%r775, %r774, 2;
	mov.u32 	%r776, _ZZ9cuda_gemmIiLi256ELi2ELi1ELi512ELi64ELi64ELi32ELi1ELi0EEviiiPT_S1_S1_iiE3Ash;
	add.s32 	%r777, %r776, %r775;
	ld.shared.u32 	%r1147, [%r777];
$L__BB358_23:
	setp.lt.s32 	%p109, %r360, 2;
	@%p109 bra 	$L__BB358_25;
	add.s32 	%r778, %r6, 1;
	and.b32  	%r779, %r778, 15;
	add.s32 	%r780, %r89, %r779;
	shl.b32 	%r781, %r780, 2;
	mov.u32 	%r782, _ZZ9cuda_gemmIiLi256ELi2ELi1ELi512ELi64ELi64ELi32ELi1ELi0EEviiiPT_S1_S1_iiE3Ash;
	add.s32 	%r783, %r782, %r781;
	ld.shared.u32 	%r1146, [%r783];
$L__BB358_25:
	setp.lt.s32 	%p110, %r360, 3;
	@%p110 bra 	$L__BB358_27;
	add.s32 	%r784, %r6, 2;
	and.b32  	%r785, %r784, 15;
	add.s32 	%r786, %r89, %r785;
	shl.b32 	%r787, %r786, 2;
	mov.u32 	%r788, _ZZ9cuda_gemmIiLi256ELi2ELi1ELi512ELi64ELi64ELi32ELi1ELi0EEviiiPT_S1_S1_iiE3Ash;
	add.s32 	%r789, %r788, %r787;
	ld.shared.u32 	%r1145, [%r789];
$L__BB358_27:
	setp.lt.s32 	%p111, %r360, 4;
	@%p111 bra 	$L__BB358_29;
	add.s32 	%r790, %r6, 3;
	and.b32  	%r791, %r790, 15;
	add.s32 	%r792, %r89, %r791;
	shl.b32 	%r793, %r792, 2;
	mov.u32 	%r794, _ZZ9cuda_gemmIiLi256ELi2ELi1ELi512ELi64ELi64ELi32ELi1ELi0EEviiiPT_S1_S1_iiE3Ash;
	add.s32 	%r795, %r794, %r793;
	ld.shared.u32 	%r1144, [%r795];
$L__BB358_29:
	setp.lt.s32 	%p112, %r360, 5;
	@%p112 bra 	$L__BB358_31;
	add.s32 	%r796, %r6, 4;
	and.b32  	%r797, %r796, 15;
	add.s32 	%r798, %r89, %r797;
	shl.b32 	%r799, %r798, 2;
	mov.u32 	%r800, _ZZ9cuda_gemmIiLi256ELi2ELi1ELi512ELi64ELi64ELi32ELi1ELi0EEviiiPT_S1_S1_iiE3Ash;
	add.s32 	%r801, %r800, %r799;
	ld.shared.u32 	%r1143, [%r801];
$L__BB358_31:
	setp.lt.s32 	%p113, %r360, 6;
	@%p113 bra 	$L__BB358_33;
	add.s32 	%r802, %r6, 5;
	and.b32  	%r803, %r802, 15;
	add.s32 	%r804, %r89, %r803;
	shl.b32 	%r805, %r804, 2;
	mov.u32 	%r806, _ZZ9cuda_gemmIiLi256ELi2ELi1ELi512ELi64ELi64ELi32ELi1ELi0EEviiiPT_S1_S1_iiE3Ash;
	add.s32 	%r807, %r806, %r805;
	ld.shared.u32 	%r1142, [%r807];
$L__BB358_33:
	setp.lt.s32 	%p114, %r360, 7;
	@%p114 bra 	$L__BB358_35;
	add.s32 	%r808, %r6, 6;
	and.b32  	%r809, %r808, 15;
	add.s32 	%r810, %r89, %r809;
	shl.b32 	%r811, %r810, 2;
	mov.u32 	%r812, _ZZ9cuda_gemmIiLi256ELi2ELi1ELi512ELi64ELi64ELi32ELi1ELi0EEviiiPT_S1_S1_iiE3Ash;
	add.s32 	%r813, %r812, %r811;
	ld.shared.u32 	%r1141, [%r813];
$L__BB358_35:
	setp.lt.s32 	%p115, %r360, 8;
	@%p115 bra 	$L__BB358_37;
	add.s32 	%r814, %r6, 7;
	and.b32  	%r815, %r814, 15;
	add.s32 	%r816, %r89, %r815;
	shl.b32 	%r817, %r816, 2;
	mov.u32 	%r818, _ZZ9cuda_gemmIiLi256ELi2ELi1ELi512ELi64ELi64ELi32ELi1ELi0EEviiiPT_S1_S1_iiE3Ash;
	add.s32 	%r819, %r818, %r817;
	ld.shared.u32 	%r1140, [%r819];
$L__BB358_37:
	setp.lt.s32 	%p116, %r360, 9;
	@%p116 bra 	$L__BB358_39;
	and.b32  	%r820, %r6, 15;
	xor.b32  	%r821, %r820, 8;
	add.s32 	%r822, %r89, %r821;
	shl.b32 	%r823, %r822, 2;
	mov.u32 	%r824, _ZZ9cuda_gemmIiLi256ELi2ELi1ELi512ELi64ELi64ELi32ELi1ELi0EEviiiPT_S1_S1_iiE3Ash;
	add.s32 	%r825, %r824, %r823;
	ld.shared.u32 	%r1139, [%r825];
$L__BB358_39:
	setp.lt.s32 	%p117, %r360, 10;
	@%p117 bra 	$L__BB358_41;
	add.s32 	%r826, %r6, 9;
	and.b32  	%r827, %r826, 15;
	add.s32 	%r828, %r89, %r827;
	shl.b32 	%r829, %r828, 2;
	mov.u32 	%r830, _ZZ9cuda_gemmIiLi256ELi2ELi1ELi512ELi64ELi64ELi32ELi1ELi0EEviiiPT_S1_S1_iiE3Ash;
	add.s32 	%r831, %r830, %r829;
	ld.shared.u32 	%r1138, [%r831];
$L__BB358_41:
	setp.lt.s32 	%p118, %r360, 11;
	@%p118 bra 	$L__BB358_43;
	add.s32 	%r832, %r6, 10;
	and.b32  	%r833, %r832, 15;
	add.s32 	%r834, %r89, %r833;
	shl.b32 	%r835, %r834, 2;
	mov.u32 	%r836, _ZZ9cuda_gemmIiLi256ELi2ELi1ELi512ELi64ELi64ELi32ELi1ELi0EEviiiPT_S1_S1_iiE3Ash;
	add.s32 	%r837, %r836, %r835;
	ld.shared.u32 	%r1137, [%r837];
$L__BB358_43:
	setp.lt.s32 	%p119, %r360, 12;
	@%p119 bra 	$L__BB358_45;
	add.s32 	%r838, %r6, 11;
	and.b32  	%r839, %r838, 15;
	add.s32 	%r840, %r89, %r839;
	shl.b32 	%r841, %r840, 2;
	mov.u32 	%r842, _ZZ9cuda_gemmIiLi256ELi2ELi1ELi512ELi64ELi64ELi32ELi1ELi0EEviiiPT_S1_S1_iiE3Ash;
	add.s32 	%r843, %r842, %r841;
	ld.shared.u32 	%r1136, [%r843];
$L__BB358_45:
	setp.lt.s32 	%p120, %r360, 13;
	@%p120 bra 	$L__BB358_47;
	add.s32 	%r844, %r6, 12;
	and.b32  	%r845, %r844, 15;
	add.s32 	%r846, %r89, %r845;
	shl.b32 	%r847, %r846, 2;
	mov.u32 	%r848, _ZZ9cuda_gemmIiLi256ELi2ELi1ELi512ELi64ELi64ELi32ELi1ELi0EEviiiPT_S1_S1_iiE3Ash;
	add.s32 	%r849, %r848, %r847;
	ld.shared.u32 	%r1135, [%r849];
$L__BB358_47:
	setp.lt.s32 	%p121, %r360, 14;
	@%p121 bra 	$L__BB358_49;
	add.s32 	%r850, %r6, 13;
	and.b32  	%r851, %r850, 15;
	add.s32 	%r852, %r89, %r851;
	shl.b32 	%r853, %r852, 2;
	mov.u32 	%r854, _ZZ9cuda_gemmIiLi256ELi2ELi1ELi512ELi64ELi64ELi32ELi1ELi0EEviiiPT_S1_S1_iiE3Ash;
	add.s32 	%r855, %r854, %r853;
	ld.shared.u32 	%r1134, [%r855];
$L__BB358_49:
	setp.lt.s32 	%p122, %r360, 15;
	@%p122 bra 	$L__BB358_51;
	add.s32 	%r856, %r6, 14;
	and.b32  	%r857, %r856, 15;
	add.s32 	%r858, %r89, %r857;
	shl.b32 	%r859, %r858, 2;
	mov.u32 	%r860, _ZZ9cuda_gemmIiLi256ELi2ELi1ELi512ELi64ELi64ELi32ELi1ELi0EEviiiPT_S1_S1_iiE3Ash;
	add.s32 	%r861, %r860, %r859;
	ld.shared.u32 	%r1133, [%r861];
$L__BB358_51:
	setp.lt.s32 	%p123, %r360, 16;
	@%p123 bra 	$L__BB358_53;
	add.s32 	%r862, %r6, -1;
	and.b32  	%r863, %r862, 15;
	add.s32 	%r864, %r89, %r863;
	shl.b32 	%r865, %r864, 2;
	mov.u32 	%r866, _ZZ9cuda_gemmIiLi256ELi2ELi1ELi512ELi64ELi64ELi32ELi1ELi0EEviiiPT_S1_S1_iiE3Ash;
	add.s32 	%r867, %r866, %r865;
	ld.shared.u32 	%r1132, [%r867];
$L__BB358_53:
	setp.ge.s32 	%p124, %r7, %r13;
	mov.u32 	%r1013, %r7;
	@%p124 bra 	$L__BB358_54;
	bra.uni 	$L__BB358_55;
$L__BB358_54:
	add.s32 	%r996, %r996, %r5;
	setp.lt.s32 	%p142, %r996, %r4;
	@%p142 bra 	$L__BB358_21;
	bra.uni 	$L__BB358_158;
$L__BB358_55:
	mov.u32 	%r869, _ZZ9cuda_gemmIiLi256ELi2ELi1ELi512ELi64ELi64ELi32ELi1ELi0EEviiiPT_S1_S1_iiE11kron_fac_sh;
	mad.lo.s32 	%r124, %r1013, 260, %r869;
	mov.b32 	%r1015, 0;
	@%p108 bra 	$L__BB358_57;
	shl.b32 	%r870, %r22, 2;
	add.s32 	%r871, %r124, %r870;
	ld.shared.u32 	%r872, [%r871];
	mul.lo.s32 	%r1015, %r872, %r1147;
$L__BB358_57:
	@%p109 bra 	$L__BB358_59;
	shl.b32 	%r873, %r23, 2;
	add.s32 	%r874, %r124, %r873;
	ld.shared.u32 	%r875, [%r874+4];
	mad.lo.s32 	%r1015, %r875, %r1146, %r1015;
$L__BB358_59:
	@%p110 bra 	$L__BB358_61;
	shl.b32 	%r876, %r24, 2;
	add.s32 	%r877, %r124, %r876;
	ld.shared.u32 	%r878, [%r877+8];
	mad.lo.s32 	%r1015, %r878, %r1145, %r1015;
$L__BB358_61:
	setp.lt.s32 	%p128, %r360, 4;
	@%p128 bra 	$L__BB358_63;
	shl.b32 	%r879, %r25, 2;
	add.s32 	%r880, %r124, %r879;
	ld.shared.u32 	%r881, [%r880+12];
	mad.lo.s32 	%r1015, %r881, %r1144, %r1015;
$L__BB358_63:
	setp.lt.s32 	%p129, %r360, 5;
	@%p129 bra 	$L__BB358_65;
	shl.b32 	%r882, %r26, 2;
	add.s32 	%r883, %r124, %r882;
	ld.shared.u32 	%r884, [%r883+16];
	mad.lo.s32 	%r1015, %r884, %r1143, %r1015;
$L__BB358_65:
	setp.lt.s32 	%p130, %r360, 6;
	@%p130 bra 	$L__BB358_67;
	shl.b32 	%r885, %r27, 2;
	add.s32 	%r886, %r124, %r885;
	ld.shared.u32 	%r887, [%r886+20];
	mad.lo.s32 	%r1015, %r887, %r1142, %r1015;
$L__BB358_67:
	setp.lt.s32 	%p131, %r360, 7;
	@%p131 bra 	$L__BB358_69;
	shl.b32 	%r888, %r28, 2;
	add.s32 	%r889, %r124, %r888;
	ld.shared.u32 	%r890, [%r889+24];
	mad.lo.s32 	%r1015, %r890, %r1141, %r1015;
$L__BB358_69:
	setp.lt.s32 	%p132, %r360, 8;
	@%p132 bra 	$L__BB358_71;
	shl.b32 	%r891, %r29, 2;
	add.s32 	%r892, %r124, %r891;
	ld.shared.u32 	%r893, [%r892+28];
	mad.lo.s32 	%r1015, %r893, %r1140, %r1015;
$L__BB358_71:
	setp.lt.s32 	%p133, %r360, 9;
	@%p133 bra 	$L__BB358_73;
	shl.b32 	%r894, %r30, 2;
	add.s32 	%r895, %r124, %r894;
	ld.shared.u32 	%r896, [%r895+32];
	mad.lo.s32 	%r1015, %r896, %r1139, %r1015;
$L__BB358_73:
	setp.lt.s32 	%p134, %r360, 10;
	@%p134 bra 	$L__BB358_75;
	shl.b32 	%r897, %r31, 2;
	add.s32 	%r898, %r124, %r897;
	ld.shared.u32 	%r899, [%r898+36];
	mad.lo.s32 	%r1015, %r899, %r1138, %r1015;
$L__BB358_75:
	setp.lt.s32 	%p135, %r360, 11;
	@%p135 bra 	$L__BB358_77;
	shl.b32 	%r900, %r32, 2;
	add.s32 	%r901, %r124, %r900;
	ld.shared.u32 	%r902, [%r901+40];
	mad.lo.s32 	%r1015, %r902, %r1137, %r1015;
$L__BB358_77:
	setp.lt.s32 	%p136, %r360, 12;
	@%p136 bra 	$L__BB358_79;
	shl.b32 	%r903, %r33, 2;
	add.s32 	%r904, %r124, %r903;
	ld.shared.u32 	%r905, [%r904+44];
	mad.lo.s32 	%r1015, %r905, %r1136, %r1015;
$L__BB358_79:
	setp.lt.s32 	%p137, %r360, 13;
	@%p137 bra 	$L__BB358_81;
	shl.b32 	%r906, %r34, 2;
	add.s32 	%r907, %r124, %r906;
	ld.shared.u32 	%r908, [%r907+48];
	mad.lo.s32 	%r1015, %r908, %r1135, %r1015;
$L__BB358_81:
	setp.lt.s32 	%p138, %r360, 14;
	@%p138 bra 	$L__BB358_83;
	shl.b32 	%r909, %r35, 2;
	add.s32 	%r910, %r124, %r909;
	ld.shared.u32 	%r911, [%r910+52];
	mad.lo.s32 	%r1015, %r911, %r1134, %r1015;
$L__BB358_83:
	setp.lt.s32 	%p139, %r360, 15;
	@%p139 bra 	$L__BB358_85;
	shl.b32 	%r912, %r36, 2;
	add.s32 	%r913, %r124, %r912;
	ld.shared.u32 	%r914, [%r913+56];
	mad.lo.s32 	%r1015, %r914, %r1133, %r1015;
$L__BB358_85:
	setp.lt.s32 	%p140, %r360, 16;
	@%p140 bra 	$L__BB358_87;
	shl.b32 	%r915, %r37, 2;
	add.s32 	%r916, %r124, %r915;
	ld.shared.u32 	%r917, [%r916+60];
	mad.lo.s32 	%r1015, %r917, %r1132, %r1015;
$L__BB358_87:
	mad.lo.s32 	%r918, %r1013, %r4, %r87;
	shl.b32 	%r919, %r918, 2;
	mov.u32 	%r920, _ZZ9cuda_gemmIiLi256ELi2ELi1ELi512ELi64ELi64ELi32ELi1ELi0EEviiiPT_S1_S1_iiE3Csh;
	add.s32 	%r921, %r920, %r919;
	ld.shared.u32 	%r922, [%r921];
	add.s32 	%r923, %r922, %r1015;
	st.shared.u32 	[%r921], %r923;
	add.s32 	%r1013, %r1013, %r9;
	setp.lt.s32 	%p141, %r1013, %r13;
	@%p141 bra 	$L__BB358_55;
	bra.uni 	$L__BB358_54;
$L__BB358_88:
	setp.gt.u32 	%p34, %r360, 31;
	@%p34 bra 	$L__BB358_166;
	mov.b32 	%r1098, 0;
$L__BB358_90:
	setp.eq.s32 	%p35, %r360, 0;
	add.s32 	%r267, %r1098, %r6;
	mul.lo.s32 	%r268, %r267, %r360;
	add.s32 	%r269, %r268, %r12;
	@%p35 bra 	$L__BB358_92;
	add.s32 	%r473, %r14, %r268;
	shl.b32 	%r474, %r473, 2;
	mov.u32 	%r475, _ZZ9cuda_gemmIiLi256ELi2ELi1ELi512ELi64ELi64ELi32ELi1ELi0EEviiiPT_S1_S1_iiE3Ash;
	add.s32 	%r476, %r475, %r474;
	ld.shared.u32 	%r1147, [%r476];
$L__BB358_92:
	setp.lt.s32 	%p36, %r360, 2;
	@%p36 bra 	$L__BB358_94;
	add.s32 	%r477, %r6, 1;
	and.b32  	%r478, %r477, 15;
	add.s32 	%r479, %r269, %r478;
	shl.b32 	%r480, %r479, 2;
	mov.u32 	%r481, _ZZ9cuda_gemmIiLi256ELi2ELi1ELi512ELi64ELi64ELi32ELi1ELi0EEviiiPT_S1_S1_iiE3Ash;
	add.s32 	%r482, %r481, %r480;
	ld.shared.u32 	%r1146, [%r482];
$L__BB358_94:
	setp.lt.s32 	%p37, %r360, 3;
	@%p37 bra 	$L__BB358_96;
	add.s32 	%r483, %r6, 2;
	and.b32  	%r484, %r483, 15;
	add.s32 	%r485, %r269, %r484;
	shl.b32 	%r486, %r485, 2;
	mov.u32 	%r487, _ZZ9cuda_gemmIiLi256ELi2ELi1ELi512ELi64ELi64ELi32ELi1ELi0EEviiiPT_S1_S1_iiE3Ash;
	add.s32 	%r488, %r487, %r486;
	ld.shared.u32 	%r1145, [%r488];
$L__BB358_96:
	setp.lt.s32 	%p38, %r360, 4;
	@%p38 bra 	$L__BB358_98;
	add.s32 	%r489, %r6, 3;
	and.b32  	%r490, %r489, 15;
	add.s32 	%r491, %r269, %r490;
	shl.b32 	%r492, %r491, 2;
	mov.u32 	%r493, _ZZ9cuda_gemmIiLi256ELi2ELi1ELi512ELi64ELi64ELi32ELi1ELi0EEviiiPT_S1_S1_iiE3Ash;
	add.s32 	%r494, %r493, %r492;
	ld.shared.u32 	%r1144, [%r494];
$L__BB358_98:
	setp.lt.s32 	%p39, %r360, 5;
	@%p39 bra 	$L__BB358_100;
	add.s32 	%r495, %r6, 4;
	and.b32  	%r496, %r495, 15;
	add.s32 	%r497, %r269, %r496;
	shl.b32 	%r498, %r497, 2;
	mov.u32 	%r499, _ZZ9cuda_gemmIiLi256ELi2ELi1ELi512ELi64ELi64ELi32ELi1ELi0EEviiiPT_S1_S1_iiE3Ash;
	add.s32 	%r500, %r499, %r498;
	ld.shared.u32 	%r1143, [%r500];
$L__BB358_100:
	setp.lt.s32 	%p40, %r360, 6;
	@%p40 bra 	$L__BB358_102;
	add.s32 	%r501, %r6, 5;
	and.b32  	%r502, %r501, 15;
	add.s32 	%r503, %r269, %r502;
	shl.b32 	%r504, %r503, 2;
	mov.u32 	%r505, _ZZ9cuda_gemmIiLi256ELi2ELi1ELi512ELi64ELi64ELi32ELi1ELi0EEviiiPT_S1_S1_iiE3Ash;
	add.s32 	%r506, %r505, %r504;
	ld.shared.u32 	%r1142, [%r506];
$L__BB358_102:
	setp.lt.s32 	%p41, %r360, 7;
	@%p41 bra 	$L__BB358_104;
	add.s32 	%r507, %r6, 6;
	and.b32  	%r508, %r507, 15;
	add.s32 	%r509, %r269, %r508;
	shl.b32 	%r510, %r509, 2;
	mov.u32 	%r511, _ZZ9cuda_gemmIiLi256ELi2ELi1ELi512ELi64ELi64ELi32ELi1ELi0EEviiiPT_S1_S1_iiE3Ash;
	add.s32 	%r512, %r511, %r510;
	ld.shared.u32 	%r1141, [%r512];
$L__BB358_104:
	setp.lt.s32 	%p42, %r360, 8;
	@%p42 bra 	$L__BB358_106;
	add.s32 	%r513, %r6, 7;
	and.b32  	%r514, %r513, 15;
	add.s32 	%r515, %r269, %r514;
	shl.b32 	%r516, %r515, 2;
	mov.u32 	%r517, _ZZ9cuda_gemmIiLi256ELi2ELi1ELi512ELi64ELi64ELi32ELi1ELi0EEviiiPT_S1_S1_iiE3Ash;
	add.s32 	%r518, %r517, %r516;
	ld.shared.u32 	%r1140, [%r518];
$L__BB358_106:
	setp.lt.s32 	%p43, %r360, 9;
	@%p43 bra 	$L__BB358_108;
	and.b32  	%r519, %r6, 15;
	xor.b32  	%r520, %r519, 8;
	add.s32 	%r521, %r269, %r520;
	shl.b32 	%r522, %r521, 2;
	mov.u32 	%r523, _ZZ9cuda_gemmIiLi256ELi2ELi1ELi512ELi64ELi64ELi32ELi1ELi0EEviiiPT_S1_S1_iiE3Ash;
	add.s32 	%r524, %r523, %r522;
	ld.shared.u32 	%r1139, [%r524];
$L__BB358_108:
	setp.lt.s32 	%p44, %r360, 10;
	@%p44 bra 	$L__BB358_110;
	add.s32 	%r525, %r6, 9;
	and.b32  	%r526, %r525, 15;
	add.s32 	%r527, %r269, %r526;
	shl.b32 	%r528, %r527, 2;
	mov.u32 	%r529, _ZZ9cuda_gemmIiLi256ELi2ELi1ELi512ELi64ELi64ELi32ELi1ELi0EEviiiPT_S1_S1_iiE3Ash;
	add.s32 	%r530, %r529, %r528;
	ld.shared.u32 	%r1138, [%r530];
$L__BB358_110:
	setp.lt.s32 	%p45, %r360, 11;
	@%p45 bra 	$L__BB358_112;
	add.s32 	%r531, %r6, 10;
	and.b32  	%r532, %r531, 15;
	add.s32 	%r533, %r269, %r532;
	shl.b32 	%r534, %r533, 2;
	mov.u32 	%r535, _ZZ9cuda_gemmIiLi256ELi2ELi1ELi512ELi64ELi64ELi32ELi1ELi0EEviiiPT_S1_S1_iiE3Ash;
	add.s32 	%r536, %r535, %r534;
	ld.shared.u32 	%r1137, [%r536];
$L__BB358_112:
	setp.lt.s32 	%p46, %r360, 12;
	@%p46 bra 	$L__BB358_114;
	add.s32 	%r537, %r6, 11;
	and.b32  	%r538, %r537, 15;
	add.s32 	%r539, %r269, %r538;
	shl.b32 	%r540, %r539, 2;
	mov.u32 	%r541, _ZZ9cuda_gemmIiLi256ELi2ELi1ELi512ELi64ELi64ELi32ELi1ELi0EEviiiPT_S1_S1_iiE3Ash;
	add.s32 	%r542, %r541, %r540;
	ld.shared.u32 	%r1136, [%r542];
$L__BB358_114:
	setp.lt.s32 	%p47, %r360, 13;
	@%p47 bra 	$L__BB358_116;
	add.s32 	%r543, %r6, 12;
	and.b32  	%r544, %r543, 15;
	add.s32 	%r545, %r269, %r544;
	shl.b32 	%r546, %r545, 2;
	mov.u32 	%r547, _ZZ9cuda_gemmIiLi256ELi2ELi1ELi512ELi64ELi64ELi32ELi1ELi0EEviiiPT_S1_S1_iiE3Ash;
	add.s32 	%r548, %r547, %r546;
	ld.shared.u32 	%r1135, [%r548];
$L__BB358_116:
	setp.lt.s32 	%p48, %r360, 14;
	@%p48 bra 	$L__BB358_118;
	add.s32 	%r549, %r6, 13;
	and.b32  	%r550, %r549, 15;
	add.s32 	%r551, %r269, %r550;
	shl.b32 	%r552, %r551, 2;
	mov.u32 	%r553, _ZZ9cuda_gemmIiLi256ELi2ELi1ELi512ELi64ELi64ELi32ELi1ELi0EEviiiPT_S1_S1_iiE3Ash;
	add.s32 	%r554, %r553, %r552;
	ld.shared.u32 	%r1134, [%r554];
$L__BB358_118:
	setp.lt.s32 	%p49, %r360, 15;
	@%p49 bra 	$L__BB358_120;
	add.s32 	%r555, %r6, 14;
	and.b32  	%r556, %r555, 15;
	add.s32 	%r557, %r269, %r556;
	shl.b32 	%r558, %r557, 2;
	mov.u32 	%r559, _ZZ9cuda_gemmIiLi256ELi2ELi1ELi512ELi64ELi64ELi32ELi1ELi0EEviiiPT_S1_S1_iiE3Ash;
	add.s32 	%r560, %r559, %r558;
	ld.shared.u32 	%r1133, [%r560];
$L__BB358_120:
	@%p1 bra 	$L__BB358_122;
	add.s32 	%r561, %r6, -1;
	and.b32  	%r562, %r561, 15;
	add.s32 	%r563, %r269, %r562;
	shl.b32 	%r564, %r563, 2;
	mov.u32 	%r565, _ZZ9cuda_gemmIiLi256ELi2ELi1ELi512ELi64ELi64ELi32ELi1ELi0EEviiiPT_S1_S1_iiE3Ash;
	add.s32 	%r566, %r565, %r564;
	ld.shared.u32 	%r1132, [%r566];
$L__BB358_122:
	setp.ge.s32 	%p51, %r7, %r13;
	@%p51 bra 	$L__BB358_157;
	mov.u32 	%r1115, %r7;
$L__BB358_124:
	mov.u32 	%r568, _ZZ9cuda_gemmIiLi256ELi2ELi1ELi512ELi64ELi64ELi32ELi1ELi0EEviiiPT_S1_S1_iiE11kron_fac_sh;
	mad.lo.s32 	%r303, %r1115, 260, %r568;
	mov.b32 	%r1117, 0;
	@%p35 bra 	$L__BB358_126;
	shl.b32 	%r569, %r22, 2;
	add.s32 	%r570, %r303, %r569;
	ld.shared.u32 	%r571, [%r570];
	mul.lo.s32 	%r1117, %r571, %r1147;
$L__BB358_126:
	@%p36 bra 	$L__BB358_128;
	shl.b32 	%r572, %r23, 2;
	add.s32 	%r573, %r303, %r572;
	ld.shared.u32 	%r574, [%r573+4];
	mad.lo.s32 	%r1117, %r574, %r1146, %r1117;
$L__BB358_128:
	@%p37 bra 	$L__BB358_130;
	shl.b32 	%r575, %r24, 2;
	add.s32 	%r576, %r303, %r575;
	ld.shared.u32 	%r577, [%r576+8];
	mad.lo.s32 	%r1117, %r577, %r1145, %r1117;
$L__BB358_130:
	setp.lt.s32 	%p55, %r360, 4;
	@%p55 bra 	$L__BB358_132;
	shl.b32 	%r578, %r25, 2;
	add.s32 	%r579, %r303, %r578;
	ld.shared.u32 	%r580, [%r579+12];
	mad.lo.s32 	%r1117, %r580, %r1144, %r1117;
$L__BB358_132:
	setp.lt.s32 	%p56, %r360, 5;
	@%p56 bra 	$L__BB358_134;
	shl.b32 	%r581, %r26, 2;
	add.s32 	%r582, %r303, %r581;
	ld.shared.u32 	%r583, [%r582+16];
	mad.lo.s32 	%r1117, %r583, %r1143, %r1117;
$L__BB358_134:
	setp.lt.s32 	%p57, %r360, 6;
	@%p57 bra 	$L__BB358_136;
	shl.b32 	%r584, %r27, 2;
	add.s32 	%r585, %r303, %r584;
	ld.shared.u32 	%r586, [%r585+20];
	mad.lo.s32 	%r1117, %r586, %r1142, %r1117;
$L__BB358_136:
	setp.lt.s32 	%p58, %r360, 7;
	@%p58 bra 	$L__BB358_138;
	shl.b32 	%r587, %r28, 2;
	add.s32 	%r588, %r303, %r587;
	ld.shared.u32 	%r589, [%r588+24];
	mad.lo.s32 	%r1117, %r589, %r1141, %r1117;
$L__BB358_138:
	setp.lt.s32 	%p59, %r360, 8;
	@%p59 bra 	$L__BB358_140;
	shl.b32 	%r590, %r29, 2;
	add.s32 	%r591, %r303, %r590;
	ld.shared.u32 	%r592, [%r591+28];
	mad.lo.s32 	%r1117, %r592, %r1140, %r1117;
$L__BB358_140:
	setp.lt.s32 	%p60, %r360, 9;
	@%p60 bra 	$L__BB358_142;
	shl.b32 	%r593, %r30, 2;
	add.s32 	%r594, %r303, %r593;
	ld.shared.u32 	%r595, [%r594+32];
	mad.lo.s32 	%r1117, %r595, %r1139, %r1117;
$L__BB358_142:
	setp.lt.s32 	%p61, %r360, 10;
	@%p61 bra 	$L__BB358_144;
	shl.b32 	%r596, %r31, 2;
	add.s32 	%r597, %r303, %r596;
	ld.shared.u32 	%r598, [%r597+36];
	mad.lo.s32 	%r1117, %r598, %r1138, %r1117;
$L__BB358_144:
	setp.lt.s32 	%p62, %r360, 11;
	@%p62 bra 	$L__BB358_146;
	shl.b32 	%r599, %r32, 2;
	add.s32 	%r600, %r303, %r599;
	ld.shared.u32 	%r601, [%r600+40];
	mad.lo.s32 	%r1117, %r601, %r1137, %r1117;
$L__BB358_146:
	setp.lt.s32 	%p63, %r360, 12;
	@%p63 bra 	$L__BB358_148;
	shl.b32 	%r602, %r33, 2;
	add.s32 	%r603, %r303, %r602;
	ld.shared.u32 	%r604, [%r603+44];
	mad.lo.s32 	%r1117, %r604, %r1136, %r1117;
$L__BB358_148:
	setp.lt.s32 	%p64, %r360, 13;
	@%p64 bra 	$L__BB358_150;
	shl.b32 	%r605, %r34, 2;
	add.s32 	%r606, %r303, %r605;
	ld.shared.u32 	%r607, [%r606+48];
	mad.lo.s32 	%r1117, %r607, %r1135, %r1117;
$L__BB358_150:
	setp.lt.s32 	%p65, %r360, 14;
	@%p65 bra 	$L__BB358_152;
	shl.b32 	%r608, %r35, 2;
	add.s32 	%r609, %r303, %r608;
	ld.shared.u32 	%r610, [%r609+52];
	mad.lo.s32 	%r1117, %r610, %r1134, %r1117;
$L__BB358_152:
	setp.lt.s32 	%p66, %r360, 15;
	@%p66 bra 	$L__BB358_154;
	shl.b32 	%r611, %r36, 2;
	add.s32 	%r612, %r303, %r611;
	ld.shared.u32 	%r613, [%r612+56];
	mad.lo.s32 	%r1117, %r613, %r1133, %r1117;
$L__BB358_154:
	setp.lt.s32 	%p67, %r360, 16;
	@%p67 bra 	$L__BB358_156;
	shl.b32 	%r614, %r37, 2;
	add.s32 	%r615, %r303, %r614;
	ld.shared.u32 	%r616, [%r615+60];
	mad.lo.s32 	%r1117, %r616, %r1132, %r1117;
$L__BB358_156:
	mad.lo.s32 	%r617, %r1115, %r4, %r267;
	shl.b32 	%r618, %r617, 2;
	mov.u32 	%r619, _ZZ9cuda_gemmIiLi256ELi2ELi1ELi512ELi64ELi64ELi32ELi1ELi0EEviiiPT_S1_S1_iiE3Csh;
	add.s32 	%r620, %r619, %r618;
	st.shared.u32 	[%r620], %r1117;
	add.s32 	%r1115, %r1115, %r9;
	setp.lt.s32 	%p68, %r1115, %r13;
	@%p68 bra 	$L__BB358_124;
$L__BB358_157:
	add.s32 	%r1098, %r1098, %r5;
	setp.lt.s32 	%p69, %r1098, %r4;
	@%p69 bra 	$L__BB358_90;
$L__BB358_158:
	bar.sync 	0;
	mov.u32 	%r924, %ctaid.x;
	shl.b32 	%r925, %r924, 8;
	shl.b32 	%r926, %r972, 9;
	add.s32 	%r354, %r926, %r925;
	mov.u32 	%r1148, %r1;
	@%p25 bra 	$L__BB358_162;
	setp.eq.s32 	%p144, %r21, 0;
	add.s32 	%r927, %r354, %r1;
	shl.b32 	%r928, %r1, 2;
	mov.u32 	%r929, _ZZ9cuda_gemmIiLi256ELi2ELi1ELi512ELi64ELi64ELi32ELi1ELi0EEviiiPT_S1_S1_iiE3Csh;
	add.s32 	%r930, %r929, %r928;
	ld.shared.u32 	%r931, [%r930];
	mul.wide.s32 	%rd28, %r927, 4;
	add.s64 	%rd8, %rd2, %rd28;
	st.global.u32 	[%rd8], %r931;
	mov.u32 	%r1148, %r16;
	@%p144 bra 	$L__BB358_162;
	setp.eq.s32 	%p145, %r21, 1;
	shl.b32 	%r932, %r1, 2;
	mov.u32 	%r933, _ZZ9cuda_gemmIiLi256ELi2ELi1ELi512ELi64ELi64ELi32ELi1ELi0EEviiiPT_S1_S1_iiE3Csh;
	add.s32 	%r934, %r933, %r932;
	add.s32 	%r935, %r934, %r18;
	ld.shared.u32 	%r936, [%r935];
	cvt.u64.u32 	%rd29, %r18;
	add.s64 	%rd9, %rd8, %rd29;
	st.global.u32 	[%rd9], %r936;
	mov.u32 	%r1148, %r19;
	@%p145 bra 	$L__BB358_162;
	cvt.u64.u32 	%rd30, %r18;
	shl.b32 	%r937, %r1, 2;
	mov.u32 	%r938, _ZZ9cuda_gemmIiLi256ELi2ELi1ELi512ELi64ELi64ELi32ELi1ELi0EEviiiPT_S1_S1_iiE3Csh;
	add.s32 	%r939, %r938, %r937;
	add.s32 	%r940, %r939, %r18;
	add.s32 	%r941, %r940, %r18;
	ld.shared.u32 	%r942, [%r941];
	add.s64 	%rd31, %rd9, %rd30;
	st.global.u32 	[%rd31], %r942;
	mov.u32 	%r1148, %r20;
$L__BB358_162:
	@%p28 bra 	$L__BB358_164;
$L__BB358_163:
	add.s32 	%r943, %r354, %r1148;
	shl.b32 	%r944, %r1148, 2;
	mov.u32 	%r945, _ZZ9cuda_gemmIiLi256ELi2ELi1ELi512ELi64ELi64ELi32ELi1ELi0EEviiiPT_S1_S1_iiE3Csh;
	add.s32 	%r946, %r945, %r944;
	ld.shared.u32 	%r947, [%r946];
	mul.wide.s32 	%rd32, %r943, 4;
	add.s64 	%rd33, %rd2, %rd32;
	st.global.u32 	[%rd33], %r947;
	add.s32 	%r948, %r946, %r18;
	ld.shared.u32 	%r949, [%r948];
	add.s64 	%rd35, %rd33, %rd34;
	st.global.u32 	[%rd35], %r949;
	add.s32 	%r950, %r948, %r18;
	ld.shared.u32 	%r951, [%r950];
	add.s64 	%rd36, %rd35, %rd34;
	st.global.u32 	[%rd36], %r951;
	add.s32 	%r952, %r950, %r18;
	ld.shared.u32 	%r953, [%r952];
	add.s64 	%rd37, %rd36, %rd34;
	st.global.u32 	[%rd37], %r953;
	add.s32 	%r1148, %r18, %r1148;
	setp.lt.u32 	%p147, %r1148, 256;
	@%p147 bra 	$L__BB358_163;
$L__BB358_164:
	mov.u32 	%r954, %nctaid.y;
	add.s32 	%r972, %r972, %r954;
	shl.b32 	%r955, %r954, 1;
	setp.lt.u32 	%p148, %r972, %r955;
	@%p148 bra 	$L__BB358_2;
$L__BB358_165:
	ret;
$L__BB358_166:
	mov.b32 	%r1046, 0;
$L__BB358_167:
	setp.lt.s32 	%p70, %r360, 1;
	add.s32 	%r175, %r1046, %r6;
	mul.lo.s32 	%r176, %r175, %r360;
	add.s32 	%r177, %r176, %r12;
	@%p70 bra 	$L__BB358_169;
	add.s32 	%r622, %r14, %r176;
	shl.b32 	%r623, %r622, 2;
	mov.u32 	%r624, _ZZ9cuda_gemmIiLi256ELi2ELi1ELi512ELi64ELi64ELi32ELi1ELi0EEviiiPT_S1_S1_iiE3Ash;
	add.s32 	%r625, %r624, %r623;
	ld.shared.u32 	%r1147, [%r625];
$L__BB358_169:
	setp.lt.s32 	%p71, %r360, 2;
	@%p71 bra 	$L__BB358_171;
	add.s32 	%r626, %r6, 1;
	and.b32  	%r627, %r626, 15;
	add.s32 	%r628, %r177, %r627;
	shl.b32 	%r629, %r628, 2;
	mov.u32 	%r630, _ZZ9cuda_gemmIiLi256ELi2ELi1ELi512ELi64ELi64ELi32ELi1ELi0EEviiiPT_S1_S1_iiE3Ash;
	add.s32 	%r631, %r630, %r629;
	ld.shared.u32 	%r1146, [%r631];
$L__BB358_171:
	setp.lt.s32 	%p72, %r360, 3;
	@%p72 bra 	$L__BB358_173;
	add.s32 	%r632, %r6, 2;
	and.b32  	%r633, %r632, 15;
	add.s32 	%r634, %r177, %r633;
	shl.b32 	%r635, %r634, 2;
	mov.u32 	%r636, _ZZ9cuda_gemmIiLi256ELi2ELi1ELi512ELi64ELi64ELi32ELi1ELi0EEviiiPT_S1_S1_iiE3Ash;
	add.s32 	%r637, %r636, %r635;
	ld.shared.u32 	%r1145, [%r637];
$L__BB358_173:
	setp.lt.s32 	%p73, %r360, 4;
	@%p73 bra 	$L__BB358_175;
	add.s32 	%r638, %r6, 3;
	and.b32  	%r639, %r638, 15;
	add.s32 	%r640, %r177, %r639;
	shl.b32 	%r641, %r640, 2;
	mov.u32 	%r642, _ZZ9cuda_gemmIiLi256ELi2ELi1ELi512ELi64ELi64ELi32ELi1ELi0EEviiiPT_S1_S1_iiE3Ash;
	add.s32 	%r643, %r642, %r641;
	ld.shared.u32 	%r1144, [%r643];
$L__BB358_175:
	setp.lt.s32 	%p74, %r360, 5;
	@%p74 bra 	$L__BB358_177;
	add.s32 	%r644, %r6, 4;
	and.b32  	%r645, %r644, 15;
	add.s32 	%r646, %r177, %r645;
	shl.b32 	%r647, %r646, 2;
	mov.u32 	%r648, _ZZ9cuda_gemmIiLi256ELi2ELi1ELi512ELi64ELi64ELi32ELi1ELi0EEviiiPT_S1_S1_iiE3Ash;
	add.s32 	%r649, %r648, %r647;
	ld.shared.u32 	%r1143, [%r649];
$L__BB358_177:
	setp.lt.s32 	%p75, %r360, 6;
	@%p75 bra 	$L__BB358_179;
	add.s32 	%r650, %r6, 5;
	and.b32  	%r651, %r650, 15;
	add.s32 	%r652, %r177, %r651;
	shl.b32 	%r653, %r652, 2;
	mov.u32 	%r654, _ZZ9cuda_gemmIiLi256ELi2ELi1ELi512ELi64ELi64ELi32ELi1ELi0EEviiiPT_S1_S1_iiE3Ash;
	add.s32 	%r655, %r654, %r653;
	ld.shared.u32 	%r1142, [%r655];
$L__BB358_179:
	setp.lt.s32 	%p76, %r360, 7;
	@%p76 bra 	$L__BB358_181;
	add.s32 	%r656, %r6, 6;
	and.b32  	%r657, %r656, 15;
	add.s32 	%r658, %r177, %r657;
	shl.b32 	%r659, %r658, 2;
	mov.u32 	%r660, _ZZ9cuda_gemmIiLi256ELi2ELi1ELi512ELi64ELi64ELi32ELi1ELi0EEviiiPT_S1_S1_iiE3Ash;
	add.s32 	%r661, %r660, %r659;
	ld.shared.u32 	%r1141, [%r661];
$L__BB358_181:
	setp.lt.s32 	%p77, %r360, 8;
	@%p77 bra 	$L__BB358_183;
	add.s32 	%r662, %r6, 7;
	and.b32  	%r663, %r662, 15;
	add.s32 	%r664, %r177, %r663;
	shl.b32 	%r665, %r664, 2;
	mov.u32 	%r666, _ZZ9cuda_gemmIiLi256ELi2ELi1ELi512ELi64ELi64ELi32ELi1ELi0EEviiiPT_S1_S1_iiE3Ash;
	add.s32 	%r667, %r666, %r665;
	ld.shared.u32 	%r1140, [%r667];
$L__BB358_183:
	setp.lt.s32 	%p78, %r360, 9;
	@%p78 bra 	$L__BB358_185;
	and.b32  	%r668, %r6, 15;
	xor.b32  	%r669, %r668, 8;
	add.s32 	%r670, %r177, %r669;
	shl.b32 	%r671, %r670, 2;
	mov.u32 	%r672, _ZZ9cuda_gemmIiLi256ELi2ELi1ELi512ELi64ELi64ELi32ELi1ELi0EEviiiPT_S1_S1_iiE3Ash;
	add.s32 	%r673, %r672, %r671;
	ld.shared.u32 	%r1139, [%r673];
$L__BB358_185:
	setp.lt.s32 	%p79, %r360, 10;
	@%p79 bra 	$L__BB358_187;
	add.s32 	%r674, %r6, 9;
	and.b32  	%r675, %r674, 15;
	add.s32 	%r676, %r177, %r675;
	shl.b32 	%r677, %r676, 2;
	mov.u32 	%r678, _ZZ9cuda_gemmIiLi256ELi2ELi1ELi512ELi64ELi64ELi32ELi1ELi0EEviiiPT_S1_S1_iiE3Ash;
	add.s32 	%r679, %r678, %r677;
	ld.shared.u32 	%r1138, [%r679];
$L__BB358_187:
	setp.lt.s32 	%p80, %r360, 11;
	@%p80 bra 	$L__BB358_189;
	add.s32 	%r680, %r6, 10;
	and.b32  	%r681, %r680, 15;
	add.s32 	%r682, %r177, %r681;
	shl.b32 	%r683, %r682, 2;
	mov.u32 	%r684, _ZZ9cuda_gemmIiLi256ELi2ELi1ELi512ELi64ELi64ELi32ELi1ELi0EEviiiPT_S1_S1_iiE3Ash;
	add.s32 	%r685, %r684, %r683;
	ld.shared.u32 	%r1137, [%r685];
$L__BB358_189:
	setp.lt.s32 	%p81, %r360, 12;
	@%p81 bra 	$L__BB358_191;
	add.s32 	%r686, %r6, 11;
	and.b32  	%r687, %r686, 15;
	add.s32 	%r688, %r177, %r687;
	shl.b32 	%r689, %r688, 2;
	mov.u32 	%r690, _ZZ9cuda_gemmIiLi256ELi2ELi1ELi512ELi64ELi64ELi32ELi1ELi0EEviiiPT_S1_S1_iiE3Ash;
	add.s32 	%r691, %r690, %r689;
	ld.shared.u32 	%r1136, [%r691];
$L__BB358_191:
	setp.lt.s32 	%p82, %r360, 13;
	@%p82 bra 	$L__BB358_193;
	add.s32 	%r692, %r6, 12;
	and.b32  	%r693, %r692, 15;
	add.s32 	%r694, %r177, %r693;
	shl.b32 	%r695, %r694, 2;
	mov.u32 	%r696, _ZZ9cuda_gemmIiLi256ELi2ELi1ELi512ELi64ELi64ELi32ELi1ELi0EEviiiPT_S1_S1_iiE3Ash;
	add.s32 	%r697, %r696, %r695;
	ld.shared.u32 	%r1135, [%r697];
$L__BB358_193:
	setp.lt.s32 	%p83, %r360, 14;
	@%p83 bra 	$L__BB358_195;
	add.s32 	%r698, %r6, 13;
	and.b32  	%r699, %r698, 15;
	add.s32 	%r700, %r177, %r699;
	shl.b32 	%r701, %r700, 2;
	mov.u32 	%r702, _ZZ9cuda_gemmIiLi256ELi2ELi1ELi512ELi64ELi64ELi32ELi1ELi0EEviiiPT_S1_S1_iiE3Ash;
	add.s32 	%r703, %r702, %r701;
	ld.shared.u32 	%r1134, [%r703];
$L__BB358_195:
	setp.lt.s32 	%p84, %r360, 15;
	@%p84 bra 	$L__BB358_197;
	add.s32 	%r704, %r6, 14;
	and.b32  	%r705, %r704, 15;
	add.s32 	%r706, %r177, %r705;
	shl.b32 	%r707, %r706, 2;
	mov.u32 	%r708, _ZZ9cuda_gemmIiLi256ELi2ELi1ELi512ELi64ELi64ELi32ELi1ELi0EEviiiPT_S1_S1_iiE3Ash;
	add.s32 	%r709, %r708, %r707;
	ld.shared.u32 	%r1133, [%r709];
$L__BB358_197:
	setp.lt.s32 	%p85, %r360, 16;
	@%p85 bra 	$L__BB358_199;
	add.s32 	%r710, %r6, -1;
	and.b32  	%r711, %r710, 15;
	add.s32 	%r712, %r177, %r711;
	shl.b32 	%r713, %r712, 2;
	mov.u32 	%r714, _ZZ9cuda_gemmIiLi256ELi2ELi1ELi512ELi64ELi64ELi32ELi1ELi0EEviiiPT_S1_S1_iiE3Ash;
	add.s32 	%r715, %r714, %r713;
	ld.shared.u32 	%r1132, [%r715];
$L__BB358_199:
	setp.ge.s32 	%p86, %r7, %r13;
	mov.u32 	%r1063, %r7;
	@%p86 bra 	$L__BB358_200;
	bra.uni 	$L__BB358_201;
$L__BB358_200:
	add.s32 	%r1046, %r1046, %r5;
	setp.lt.s32 	%p107, %r1046, %r4;
	@%p107 bra 	$L__BB358_167;
	bra.uni 	$L__BB358_158;
$L__BB358_201:
	mov.u32 	%r717, _ZZ9cuda_gemmIiLi256ELi2ELi1ELi512ELi64ELi64ELi32ELi1ELi0EEviiiPT_S1_S1_iiE11kron_fac_sh;
	mad.lo.s32 	%r212, %r1063, 260, %r717;
	mov.b32 	%r1065, 0;
	@%p70 bra 	$L__BB358_203;
	shl.b32 	%r718, %r22, 2;
	add.s32 	%r719, %r212, %r718;
	ld.shared.u32 	%r720, [%r719];
	mul.lo.s32 	%r1065, %r720, %r1147;
$L__BB358_203:
	@%p71 bra 	$L__BB358_205;
	shl.b32 	%r721, %r23, 2;
	add.s32 	%r722, %r212, %r721;
	ld.shared.u32 	%r723, [%r722+4];
	mad.lo.s32 	%r1065, %r723, %r1146, %r1065;
$L__BB358_205:
	setp.lt.s32 	%p89, %r360, 3;
	@%p89 bra 	$L__BB358_207;
	shl.b32 	%r724, %r24, 2;
	add.s32 	%r725, %r212, %r724;
	ld.shared.u32 	%r726, [%r725+8];
	mad.lo.s32 	%r1065, %r726, %r1145, %r1065;
$L__BB358_207:
	setp.lt.s32 	%p90, %r360, 4;
	@%p90 bra 	$L__BB358_209;
	shl.b32 	%r727, %r25, 2;
	add.s32 	%r728, %r212, %r727;
	ld.shared.u32 	%r729, [%r728+12];
	mad.lo.s32 	%r1065, %r729, %r1144, %r1065;
$L__BB358_209:
	setp.lt.s32 	%p91, %r360, 5;
	@%p91 bra 	$L__BB358_211;
	shl.b32 	%r730, %r26, 2;
	add.s32 	%r731, %r212, %r730;
	ld.shared.u32 	%r732, [%r731+16];
	mad.lo.s32 	%r1065, %r732, %r1143, %r1065;
$L__BB358_211:
	setp.lt.s32 	%p92, %r360, 6;
	@%p92 bra 	$L__BB358_213;
	shl.b32 	%r733, %r27, 2;
	add.s32 	%r734, %r212, %r733;
	ld.shared.u32 	%r735, [%r734+20];
	mad.lo.s32 	%r1065, %r735, %r1142, %r1065;
$L__BB358_213:
	setp.lt.s32 	%p93, %r360, 7;
	@%p93 bra 	$L__BB358_215;
	shl.b32 	%r736, %r28, 2;
	add.s32 	%r737, %r212, %r736;
	ld.shared.u32 	%r738, [%r737+24];
	mad.lo.s32 	%r1065, %r738, %r1141, %r1065;
$L__BB358_215:
	setp.lt.s32 	%p94, %r360, 8;
	@%p94 bra 	$L__BB358_217;
	shl.b32 	%r739, %r29, 2;
	add.s32 	%r740, %r212, %r739;
	ld.shared.u32 	%r741, [%r740+28];
	mad.lo.s32 	%r1065, %r741, %r1140, %r1065;
$L__BB358_217:
	setp.lt.s32 	%p95, %r360, 9;
	@%p95 bra 	$L__BB358_219;
	shl.b32 	%r742, %r30, 2;
	add.s32 	%r743, %r212, %r742;
	ld.shared.u32 	%r744, [%r743+32];
	mad.lo.s32 	%r1065, %r744, %r1139, %r1065;
$L__BB358_219:
	setp.lt.s32 	%p96, %r360, 10;
	@%p96 bra 	$L__BB358_221;
	shl.b32 	%r745, %r31, 2;
	add.s32 	%r746, %r212, %r745;
	ld.shared.u32 	%r747, [%r746+36];
	mad.lo.s32 	%r1065, %r747, %r1138, %r1065;
$L__BB358_221:
	setp.lt.s32 	%p97, %r360, 11;
	@%p97 bra 	$L__BB358_223;
	shl.b32 	%r748, %r32, 2;
	add.s32 	%r749, %r212, %r748;
	ld.shared.u32 	%r750, [%r749+40];
	mad.lo.s32 	%r1065, %r750, %r1137, %r1065;
$L__BB358_223:
	setp.lt.s32 	%p98, %r360, 12;
	@%p98 bra 	$L__BB358_225;
	shl.b32 	%r751, %r33, 2;
	add.s32 	%r752, %r212, %r751;
	ld.shared.u32 	%r753, [%r752+44];
	mad.lo.s32 	%r1065, %r753, %r1136, %r1065;
$L__BB358_225:
	setp.lt.s32 	%p99, %r360, 13;
	@%p99 bra 	$L__BB358_227;
	shl.b32 	%r754, %r34, 2;
	add.s32 	%r755, %r212, %r754;
	ld.shared.u32 	%r756, [%r755+48];
	mad.lo.s32 	%r1065, %r756, %r1135, %r1065;
$L__BB358_227:
	setp.lt.s32 	%p100, %r360, 14;
	@%p100 bra 	$L__BB358_229;
	shl.b32 	%r757, %r35, 2;
	add.s32 	%r758, %r212, %r757;
	ld.shared.u32 	%r759, [%r758+52];
	mad.lo.s32 	%r1065, %r759, %r1134, %r1065;
$L__BB358_229:
	setp.lt.s32 	%p101, %r360, 15;
	@%p101 bra 	$L__BB358_231;
	shl.b32 	%r760, %r36, 2;
	add.s32 	%r761, %r212, %r760;
	ld.shared.u32 	%r762, [%r761+56];
	mad.lo.s32 	%r1065, %r762, %r1133, %r1065;
$L__BB358_231:
	setp.lt.s32 	%p102, %r360, 16;
	@%p102 bra 	$L__BB358_233;
	shl.b32 	%r763, %r37, 2;
	add.s32 	%r764, %r212, %r763;
	ld.shared.u32 	%r765, [%r764+60];
	mad.lo.s32 	%r1065, %r765, %r1132, %r1065;
$L__BB358_233:
	mov.u32 	%r1079, %r2;
$L__BB358_234:
	shr.u32 	%r246, %r1079, 1;
	shfl.sync.down.b32	%r766|%p103, %r1065, %r246, %r15, -1;
	add.s32 	%r1065, %r766, %r1065;
	setp.gt.u32 	%p104, %r1079, 3;
	mov.u32 	%r1079, %r246;
	@%p104 bra 	$L__BB358_234;
	and.b32  	%r767, %r1, 31;
	rem.u32 	%r768, %r767, %r3;
	setp.eq.s32 	%p105, %r768, 0;
	@%p105 bra 	$L__BB358_236;
	bra.uni 	$L__BB358_237;
$L__BB358_236:
	mad.lo.s32 	%r769, %r1063, %r4, %r175;
	shl.b32 	%r770, %r769, 2;
	mov.u32 	%r771, _ZZ9cuda_gemmIiLi256ELi2ELi1ELi512ELi64ELi64ELi32ELi1ELi0EEviiiPT_S1_S1_iiE3Csh;
	add.s32 	%r772, %r771, %r770;
	st.shared.u32 	[%r772], %r1065;
$L__BB358_237:
	add.s32 	%r1063, %r1063, %r9;
	setp.lt.s32 	%p106, %r1063, %r13;
	@%p106 bra 	$L__BB358_201;
	bra.uni 	$L__BB358_200;

}
	// .globl	_Z9cuda_gemmIiLi256ELi2ELi1ELi512ELi64ELi64ELi32ELi1ELi1EEviiiPT_S1_S1_ii
.visible .entry _Z9cuda_gemmIiLi256ELi2ELi1ELi512ELi64ELi64ELi32ELi1ELi1EEviiiPT_S1_S1_ii(
	.param .u32 _Z9cuda_gemmIiLi256ELi2ELi1ELi512ELi64ELi64ELi32ELi1ELi1EEviiiPT_S1_S1_ii_param_0,
	.param .u32 _Z9cuda_gemmIiLi256ELi2ELi1ELi512ELi64ELi64ELi32ELi1ELi1EEviiiPT_S1_S1_ii_param_1,
	.param .u32 _Z9cuda_gemmIiLi256ELi2ELi1ELi512ELi64ELi64ELi32ELi1ELi1EEviiiPT_S1_S1_ii_param_2,
	.param .u64 .ptr .align 1 _Z9cuda_gemmIiLi256ELi2ELi1ELi512ELi64ELi64ELi32ELi1ELi1EEviiiPT_S1_S1_ii_param_3,
	.param .u64 .ptr .align 1 _Z9cuda_gemmIiLi256ELi2ELi1ELi512ELi64ELi64ELi32ELi1ELi1EEviiiPT_S1_S1_ii_param_4,
	.param .u64 .ptr .align 1 _Z9cuda_gemmIiLi256ELi2ELi1ELi512ELi64ELi64ELi32ELi1ELi1EEviiiPT_S1_S1_ii_param_5,
	.param .u32 _Z9cuda_gemmIiLi256ELi2ELi1ELi512ELi64ELi64ELi32ELi1ELi1EEviiiPT_S1_S1_ii_param_6,
	.param .u32 _Z9cuda_gemmIiLi256ELi2ELi1ELi512ELi64ELi64ELi32ELi1ELi1EEviiiPT_S1_S1_ii_param_7
)
.maxntid 256
{
	.reg .pred 	%p<34>;
	.reg .b16 	%rs<13>;
	.reg .b32 	%r<271>;
	.reg .b64 	%rd<50>;
	// demoted variable
	.shared .align 128 .b8 _ZZ9cuda_gemmIiLi256ELi2ELi1ELi512ELi64ELi64ELi32ELi1ELi1EEviiiPT_S1_S1_iiE11kron_fac_sh[8320];
	// demoted variable
	.shared .align 128 .b8 _ZZ9cuda_gemmIiLi256ELi2ELi1ELi512ELi64ELi64ELi32ELi1ELi1EEviiiPT_S1_S1_iiE3Ash[2048];
	// demoted variable
	.shared .align 128 .b8 _ZZ9cuda_gemmIiLi256ELi2ELi1ELi512ELi64ELi64ELi32ELi1ELi1EEviiiPT_S1_S1_iiE3Csh[1024];
	ld.param.u64 	%rd12, [_Z9cuda_gemmIiLi256ELi2ELi1ELi512ELi64ELi64ELi32ELi1ELi1EEviiiPT_S1_S1_ii_param_3];
	ld.param.u64 	%rd13, [_Z9cuda_gemmIiLi256ELi2ELi1ELi512ELi64ELi64ELi32ELi1ELi1EEviiiPT_S1_S1_ii_param_4];
	ld.param.u64 	%rd14, [_Z9cuda_gemmIiLi256ELi2ELi1ELi512ELi64ELi64ELi32ELi1ELi1EEviiiPT_S1_S1_ii_param_5];
	cvta.to.global.u64 	%rd1, %rd12;
	cvta.to.global.u64 	%rd2, %rd13;
	cvta.to.global.u64 	%rd3, %rd14;
	mov.u32 	%r1, %tid.x;
	shr.u32 	%r84, %r1, 2;
	and.b32  	%r2, %r84, 7;
	shr.u32 	%r3, %r1, 5;
	mov.u32 	%r4, %ntid.x;
	shr.u32 	%r5, %r4, 5;
	mov.u32 	%r259, %ctaid.y;
	mov.u32 	%r7, %nctaid.y;
	shl.b32 	%r8, %r7, 1;
	setp.ge.u32 	%p1, %r259, %r8;
	@%p1 bra 	$L__BB359_31;
	mov.u32 	%r85, %ctaid.x;
	shl.b32 	%r86, %r85, 5;
	and.b32  	%r87, %r1, 31;
	or.b32  	%r9, %r86, %r87;
	mov.u32 	%r88, _ZZ9cuda_gemmIiLi256ELi2ELi1ELi512ELi64ELi64ELi32ELi1ELi1EEviiiPT_S1_S1_iiE11kron_fac_sh;
	mad.lo.s32 	%r10, %r87, 260, %r88;
	shl.b32 	%r89, %r1, 4;
	and.b32  	%r90, %r89, 48;
	shl.b32 	%r91, %r2, 6;
	or.b32  	%r92, %r91, %r90;
	mad.lo.s32 	%r11, %r2, -63, %r92;
	and.b32  	%r12, %r1, 3;
	shl.b32 	%r13, %r85, 8;
	add.s32 	%r14, %r1, %r4;
	cvt.u16.u32 	%rs4, %r14;
	sub.s16 	%rs5, 511, %rs4;
	cvt.u16.u32 	%rs6, %r4;
	div.u16 	%rs1, %rs5, %rs6;
	max.u32 	%r93, %r14, 256;
	setp.lt.u32 	%p2, %r14, 256;
	selp.u32 	%r94, 1, 0, %p2;
	add.s32 	%r95, %r14, %r94;
	sub.s32 	%r96, %r93, %r95;
	div.u32 	%r97, %r96, %r4;
	add.s32 	%r15, %r97, %r94;
	add.s32 	%r16, %r3, %r5;
	and.b16  	%rs2, %rs1, 3;
	shl.b32 	%r98, %r1, 2;
	mov.u32 	%r99, _ZZ9cuda_gemmIiLi256ELi2ELi1ELi512ELi64ELi64ELi32ELi1ELi1EEviiiPT_S1_S1_iiE3Ash;
	add.s32 	%r17, %r99, %r98;
	shl.b32 	%r18, %r4, 2;
	add.s32 	%r19, %r17, %r18;
	add.s32 	%r20, %r14, %r4;
	add.s32 	%r21, %r20, %r4;
	and.b32  	%r22, %r15, 3;
	mov.u32 	%r100, _ZZ9cuda_gemmIiLi256ELi2ELi1ELi512ELi64ELi64ELi32ELi1ELi1EEviiiPT_S1_S1_iiE3Csh;
	add.s32 	%r23, %r100, %r98;
	add.s32 	%r24, %r23, %r18;
	add.s32 	%r25, %r24, %r18;
	cvt.u16.u32 	%rs7, %r16;
	xor.b16  	%rs8, %rs7, 63;
	and.b16  	%rs9, %rs8, 255;
	cvt.u16.u32 	%rs10, %r5;
	and.b16  	%rs11, %rs10, 255;
	div.u16 	%rs12, %rs9, %rs11;
	and.b16  	%rs3, %rs12, 3;
	shl.b32 	%r101, %r3, 2;
	add.s32 	%r26, %r10, %r101;
	shl.b32 	%r27, %r5, 2;
	add.s32 	%r28, %r26, %r27;
	add.s32 	%r29, %r16, %r5;
	shl.b32 	%r102, %r29, 6;
	add.s32 	%r103, %r102, %r9;
	mul.wide.u32 	%rd15, %r103, 4;
	add.s64 	%rd4, %rd2, %rd15;
	or.b32  	%r104, %r92, %r2;
	shl.b32 	%r105, %r104, 2;
	add.s32 	%r30, %r99, %r105;
	add.s32 	%r31, %r30, 32;
	add.s32 	%r106, %r2, 9;
	and.b32  	%r107, %r106, 15;
	or.b32  	%r108, %r92, %r107;
	shl.b32 	%r109, %r108, 2;
	add.s32 	%r32, %r99, %r109;
	add.s32 	%r110, %r2, 10;
	and.b32  	%r111, %r110, 15;
	or.b32  	%r112, %r92, %r111;
	shl.b32 	%r113, %r112, 2;
	add.s32 	%r33, %r99, %r113;
	add.s32 	%r114, %r2, 11;
	and.b32  	%r115, %r114, 15;
	or.b32  	%r116, %r92, %r115;
	shl.b32 	%r117, %r116, 2;
	add.s32 	%r34, %r99, %r117;
	add.s32 	%r118, %r2, 12;
	and.b32  	%r119, %r118, 15;
	or.b32  	%r120, %r92, %r119;
	shl.b32 	%r121, %r120, 2;
	add.s32 	%r35, %r99, %r121;
	add.s32 	%r122, %r2, 13;
	and.b32  	%r123, %r122, 15;
	or.b32  	%r124, %r92, %r123;
	shl.b32 	%r125, %r124, 2;
	add.s32 	%r36, %r99, %r125;
	add.s32 	%r126, %r2, 14;
	and.b32  	%r127, %r126, 15;
	or.b32  	%r128, %r92, %r127;
	shl.b32 	%r129, %r128, 2;
	add.s32 	%r37, %r99, %r129;
	add.s32 	%r130, %r2, -1;
	and.b32  	%r131, %r130, 15;
	or.b32  	%r132, %r92, %r131;
	shl.b32 	%r133, %r132, 2;
	add.s32 	%r38, %r99, %r133;
	shl.b32 	%r39, %r4, 4;
	shl.b32 	%r40, %r4, 3;
	mul.lo.s32 	%r41, %r4, 12;
	mul.wide.u32 	%rd16, %r4, 4;
	add.s64 	%rd5, %rd1, %rd16;
	mul.wide.u32 	%rd17, %r4, 8;
	add.s64 	%rd6, %rd1, %rd17;
	mul.wide.u32 	%rd18, %r4, 12;
	add.s64 	%rd7, %rd1, %rd18;
	shl.b32 	%r188, %r11, 2;
$L__BB359_2:
	setp.eq.s16 	%p3, %rs2, 2;
	shl.b32 	%r43, %r259, 9;
	mov.u32 	%r260, %r1;
	@%p3 bra 	$L__BB359_6;
	setp.eq.s16 	%p4, %rs2, 3;
	add.s32 	%r134, %r43, %r1;
	mul.wide.s32 	%rd19, %r134, 4;
	add.s64 	%rd8, %rd1, %rd19;
	ld.global.u32 	%r135, [%rd8];
	st.shared.u32 	[%r17], %r135;
	mov.u32 	%r260, %r14;
	@%p4 bra 	$L__BB359_6;
	setp.eq.s16 	%p5, %rs2, 0;
	cvt.u64.u32 	%rd20, %r18;
	add.s64 	%rd9, %rd8, %rd20;
	ld.global.u32 	%r136, [%rd9];
	st.shared.u32 	[%r19], %r136;
	mov.u32 	%r260, %r20;
	@%p5 bra 	$L__BB359_6;
	cvt.u64.u32 	%rd21, %r18;
	add.s64 	%rd22, %rd9, %rd21;
	ld.global.u32 	%r137, [%rd22];
	add.s32 	%r138, %r19, %r18;
	st.shared.u32 	[%r138], %r137;
	mov.u32 	%r260, %r21;
$L__BB359_6:
	setp.lt.u16 	%p6, %rs1, 2;
	@%p6 bra 	$L__BB359_9;
	shl.b32 	%r139, %r260, 2;
	mov.u32 	%r140, _ZZ9cuda_gemmIiLi256ELi2ELi1ELi512ELi64ELi64ELi32ELi1ELi1EEviiiPT_S1_S1_iiE3Ash;
	add.s32 	%r262, %r140, %r139;
	add.s32 	%r261, %r260, %r43;
$L__BB359_8:
	mul.wide.s32 	%rd23, %r261, 4;
	add.s64 	%rd24, %rd5, %rd23;
	add.s64 	%rd25, %rd6, %rd23;
	add.s64 	%rd26, %rd7, %rd23;
	add.s64 	%rd27, %rd1, %rd23;
	ld.global.u32 	%r141, [%rd27];
	st.shared.u32 	[%r262], %r141;
	ld.global.u32 	%r142, [%rd24];
	add.s32 	%r143, %r262, %r18;
	st.shared.u32 	[%r143], %r142;
	ld.global.u32 	%r144, [%rd25];
	add.s32 	%r145, %r262, %r40;
	st.shared.u32 	[%r145], %r144;
	ld.global.u32 	%r146, [%rd26];
	add.s32 	%r147, %r262, %r41;
	st.shared.u32 	[%r147], %r146;
	add.s32 	%r260, %r260, %r18;
	add.s32 	%r262, %r262, %r39;
	add.s32 	%r261, %r261, %r18;
	setp.lt.u32 	%p7, %r260, 512;
	@%p7 bra 	$L__BB359_8;
$L__BB359_9:
	setp.eq.s32 	%p8, %r22, 3;
	mov.u32 	%r264, %r1;
	@%p8 bra 	$L__BB359_13;
	setp.eq.s32 	%p9, %r22, 0;
	mov.b32 	%r148, 0;
	st.shared.u32 	[%r23], %r148;
	mov.u32 	%r264, %r14;
	@%p9 bra 	$L__BB359_13;
	setp.eq.s32 	%p10, %r22, 1;
	mov.b32 	%r149, 0;
	st.shared.u32 	[%r24], %r149;
	mov.u32 	%r264, %r20;
	@%p10 bra 	$L__BB359_13;
	mov.b32 	%r150, 0;
	st.shared.u32 	[%r25], %r150;
	mov.u32 	%r264, %r21;
$L__BB359_13:
	setp.lt.u32 	%p11, %r15, 3;
	@%p11 bra 	$L__BB359_15;
$L__BB359_14:
	shl.b32 	%r151, %r264, 2;
	mov.u32 	%r152, _ZZ9cuda_gemmIiLi256ELi2ELi1ELi512ELi64ELi64ELi32ELi1ELi1EEviiiPT_S1_S1_iiE3Csh;
	add.s32 	%r153, %r152, %r151;
	mov.b32 	%r154, 0;
	st.shared.u32 	[%r153], %r154;
	add.s32 	%r155, %r153, %r18;
	st.shared.u32 	[%r155], %r154;
	add.s32 	%r156, %r155, %r18;
	st.shared.u32 	[%r156], %r154;
	add.s32 	%r157, %r156, %r18;
	st.shared.u32 	[%r157], %r154;
	add.s32 	%r264, %r18, %r264;
	setp.lt.u32 	%p12, %r264, 256;
	@%p12 bra 	$L__BB359_14;
$L__BB359_15:
	setp.eq.s16 	%p13, %rs3, 2;
	mov.u32 	%r266, %r3;
	@%p13 bra 	$L__BB359_19;
	setp.eq.s16 	%p14, %rs3, 3;
	shl.b32 	%r158, %r3, 6;
	add.s32 	%r159, %r158, %r9;
	mul.wide.u32 	%rd28, %r159, 4;
	add.s64 	%rd29, %rd2, %rd28;
	ld.global.u32 	%r160, [%rd29];
	st.shared.u32 	[%r26], %r160;
	mov.u32 	%r266, %r16;
	@%p14 bra 	$L__BB359_19;
	setp.eq.s16 	%p15, %rs3, 0;
	shl.b32 	%r161, %r16, 6;
	add.s32 	%r162, %r161, %r9;
	mul.wide.u32 	%rd30, %r162, 4;
	add.s64 	%rd31, %rd2, %rd30;
	ld.global.u32 	%r163, [%rd31];
	st.shared.u32 	[%r28], %r163;
	mov.u32 	%r266, %r29;
	@%p15 bra 	$L__BB359_19;
	add.s32 	%r266, %r29, %r5;
	ld.global.u32 	%r164, [%rd4];
	add.s32 	%r165, %r28, %r27;
	st.shared.u32 	[%r165], %r164;
$L__BB359_19:
	shl.b32 	%r166, %r266, 6;
	add.s32 	%r167, %r166, %r9;
	mul.wide.u32 	%rd32, %r167, 4;
	add.s64 	%rd33, %rd2, %rd32;
	ld.global.u32 	%r168, [%rd33];
	shl.b32 	%r169, %r266, 2;
	add.s32 	%r170, %r10, %r169;
	st.shared.u32 	[%r170], %r168;
	add.s32 	%r171, %r266, %r5;
	shl.b32 	%r172, %r171, 6;
	add.s32 	%r173, %r172, %r9;
	mul.wide.u32 	%rd34, %r173, 4;
	add.s64 	%rd35, %rd2, %rd34;
	ld.global.u32 	%r174, [%rd35];
	add.s32 	%r175, %r170, %r27;
	st.shared.u32 	[%r175], %r174;
	add.s32 	%r176, %r171, %r5;
	shl.b32 	%r177, %r176, 6;
	add.s32 	%r178, %r177, %r9;
	mul.wide.u32 	%rd36, %r178, 4;
	add.s64 	%rd37, %rd2, %rd36;
	ld.global.u32 	%r179, [%rd37];
	add.s32 	%r180, %r175, %r27;
	st.shared.u32 	[%r180], %r179;
	add.s32 	%r181, %r176, %r5;
	shl.b32 	%r182, %r181, 6;
	add.s32 	%r183, %r182, %r9;
	mul.wide.u32 	%rd38, %r183, 4;
	add.s64 	%rd39, %rd2, %rd38;
	ld.global.u32 	%r184, [%rd39];
	add.s32 	%r185, %r180, %r27;
	st.shared.u32 	[%r185], %r184;
	add.s32 	%r266, %r27, %r266;
	setp.lt.u32 	%p16, %r266, 64;
	@%p16 bra 	$L__BB359_19;
	bar.sync 	0;
	ld.shared.u32 	%r60, [%r30];
	ld.shared.u32 	%r61, [%r30+4];
	ld.shared.u32 	%r62, [%r30+8];
	ld.shared.u32 	%r63, [%r30+12];
	ld.shared.u32 	%r64, [%r30+16];
	ld.shared.u32 	%r65, [%r30+20];
	ld.shared.u32 	%r66, [%r30+24];
	ld.shared.u32 	%r67, [%r30+28];
	ld.shared.u32 	%r68, [%r31];
	ld.shared.u32 	%r69, [%r32];
	ld.shared.u32 	%r70, [%r33];
	ld.shared.u32 	%r71, [%r34];
	ld.shared.u32 	%r72, [%r35];
	ld.shared.u32 	%r73, [%r36];
	ld.shared.u32 	%r74, [%r37];
	ld.shared.u32 	%r75, [%r38];
	mov.u32 	%r268, %r3;
$L__BB359_21:
	setp.eq.s32 	%p17, %r2, 0;
	setp.lt.u32 	%p18, %r2, 2;
	setp.lt.u32 	%p19, %r2, 3;
	setp.lt.u32 	%p20, %r2, 4;
	setp.lt.u32 	%p21, %r2, 5;
	setp.lt.u32 	%p22, %r2, 6;
	setp.eq.s32 	%p23, %r2, 7;
	setp.ne.s32 	%p24, %r12, 0;
	mov.u32 	%r186, _ZZ9cuda_gemmIiLi256ELi2ELi1ELi512ELi64ELi64ELi32ELi1ELi1EEviiiPT_S1_S1_iiE11kron_fac_sh;
	mad.lo.s32 	%r187, %r268, 260, %r186;
	add.s32 	%r189, %r187, %r188;
	ld.shared.u32 	%r190, [%r189];
	mul.lo.s32 	%r191, %r190, %r60;
	ld.shared.u32 	%r192, [%r189+4];
	mad.lo.s32 	%r193, %r192, %r61, %r191;
	ld.shared.u32 	%r194, [%r189+8];
	mad.lo.s32 	%r195, %r194, %r62, %r193;
	ld.shared.u32 	%r196, [%r189+12];
	mad.lo.s32 	%r197, %r196, %r63, %r195;
	ld.shared.u32 	%r198, [%r189+16];
	mad.lo.s32 	%r199, %r198, %r64, %r197;
	ld.shared.u32 	%r200, [%r189+20];
	mad.lo.s32 	%r201, %r200, %r65, %r199;
	ld.shared.u32 	%r202, [%r189+24];
	mad.lo.s32 	%r203, %r202, %r66, %r201;
	ld.shared.u32 	%r204, [%r189+28];
	mad.lo.s32 	%r205, %r204, %r67, %r203;
	ld.shared.u32 	%r206, [%r189+32];
	mad.lo.s32 	%r207, %r206, %r68, %r205;
	selp.b32 	%r208, -64, 0, %p23;
	add.s32 	%r209, %r189, %r208;
	ld.shared.u32 	%r210, [%r209+36];
	mad.lo.s32 	%r211, %r210, %r69, %r207;
	selp.b32 	%r212, 0, -64, %p22;
	add.s32 	%r213, %r189, %r212;
	ld.shared.u32 	%r214, [%r213+40];
	mad.lo.s32 	%r215, %r214, %r70, %r211;
	selp.b32 	%r216, 0, -64, %p21;
	add.s32 	%r217, %r189, %r216;
	ld.shared.u32 	%r218, [%r217+44];
	mad.lo.s32 	%r219, %r218, %r71, %r215;
	selp.b32 	%r220, 0, -64, %p20;
	add.s32 	%r221, %r189, %r220;
	ld.shared.u32 	%r222, [%r221+48];
	mad.lo.s32 	%r223, %r222, %r72, %r219;
	selp.b32 	%r224, 0, -64, %p19;
	add.s32 	%r225, %r189, %r224;
	ld.shared.u32 	%r226, [%r225+52];
	mad.lo.s32 	%r227, %r226, %r73, %r223;
	selp.b32 	%r228, 0, -64, %p18;
	add.s32 	%r229, %r189, %r228;
	ld.shared.u32 	%r230, [%r229+56];
	mad.lo.s32 	%r231, %r230, %r74, %r227;
	selp.b32 	%r232, 0, -64, %p17;
	add.s32 	%r233, %r189, %r232;
	ld.shared.u32 	%r234, [%r233+60];
	mad.lo.s32 	%r235, %r234, %r75, %r231;
	shfl.sync.down.b32	%r236|%p25, %r235, 2, 7199, -1;
	add.s32 	%r237, %r236, %r235;
	shfl.sync.down.b32	%r238|%p26, %r237, 1, 7199, -1;
	add.s32 	%r77, %r238, %r237;
	@%p24 bra 	$L__BB359_23;
	shl.b32 	%r239, %r2, 2;
	shl.b32 	%r240, %r268, 5;
	or.b32  	%r241, %r240, %r239;
	mov.u32 	%r242, _ZZ9cuda_gemmIiLi256ELi2ELi1ELi512ELi64ELi64ELi32ELi1ELi1EEviiiPT_S1_S1_iiE3Csh;
	add.s32 	%r243, %r242, %r241;
	st.shared.u32 	[%r243], %r77;
$L__BB359_23:
	add.s32 	%r268, %r268, %r5;
	setp.lt.u32 	%p27, %r268, 32;
	@%p27 bra 	$L__BB359_21;
	setp.eq.s32 	%p28, %r22, 3;
	bar.sync 	0;
	add.s32 	%r79, %r43, %r13;
	mov.u32 	%r269, %r1;
	@%p28 bra 	$L__BB359_28;
	setp.eq.s32 	%p29, %r22, 0;
	add.s32 	%r244, %r79, %r1;
	ld.shared.u32 	%r245, [%r23];
	mul.wide.s32 	%rd40, %r244, 4;
	add.s64 	%rd10, %rd3, %rd40;
	st.global.u32 	[%rd10], %r245;
	mov.u32 	%r269, %r14;
	@%p29 bra 	$L__BB359_28;
	setp.eq.s32 	%p30, %r22, 1;
	ld.shared.u32 	%r246, [%r24];
	cvt.u64.u32 	%rd41, %r18;
	add.s64 	%rd11, %rd10, %rd41;
	st.global.u32 	[%rd11], %r246;
	mov.u32 	%r269, %r20;
	@%p30 bra 	$L__BB359_28;
	cvt.u64.u32 	%rd42, %r18;
	ld.shared.u32 	%r247, [%r25];
	add.s64 	%rd43, %rd11, %rd42;
	st.global.u32 	[%rd43], %r247;
	mov.u32 	%r269, %r21;
$L__BB359_28:
	setp.lt.u32 	%p31, %r15, 3;
	@%p31 bra 	$L__BB359_30;
$L__BB359_29:
	add.s32 	%r248, %r79, %r269;
	shl.b32 	%r249, %r269, 2;
	mov.u32 	%r250, _ZZ9cuda_gemmIiLi256ELi2ELi1ELi512ELi64ELi64ELi32ELi1ELi1EEviiiPT_S1_S1_iiE3Csh;
	add.s32 	%r251, %r250, %r249;
	ld.shared.u32 	%r252, [%r251];
	mul.wide.s32 	%rd44, %r248, 4;
	add.s64 	%rd45, %rd3, %rd44;
	st.global.u32 	[%rd45], %r252;
	add.s32 	%r253, %r251, %r18;
	ld.shared.u32 	%r254, [%r253];
	cvt.u64.u32 	%rd46, %r18;
	add.s64 	%rd47, %rd45, %rd46;
	st.global.u32 	[%rd47], %r254;
	add.s32 	%r255, %r253, %r18;
	ld.shared.u32 	%r256, [%r255];
	add.s64 	%rd48, %rd47, %rd46;
	st.global.u32 	[%rd48], %r256;
	add.s32 	%r257, %r255, %r18;
	ld.shared.u32 	%r258, [%r257];
	add.s64 	%rd49, %rd48, %rd46;
	st.global.u32 	[%rd49], %r258;
	add.s32 	%r269, %r18, %r269;
	setp.lt.u32 	%p32, %r269, 256;
	@%p32 bra 	$L__BB359_29;
$L__BB359_30:
	add.s32 	%r259, %r259, %r7;
	setp.lt.u32 	%p33, %r259, %r8;
	@%p33 bra 	$L__BB359_2;
$L__BB359_31:
	ret;

}
	// .globl	_Z9cuda_gemmIiLi256ELi2ELi1ELi512ELi128ELi128ELi32ELi0ELi0EEviiiPT_S1_S1_ii
.visible .entry _Z9cuda_gemmIiLi256ELi2ELi1ELi512ELi128ELi128ELi32ELi0ELi0EEviiiPT_S1_S1_ii(
	.param .u32 _Z9cuda_gemmIiLi256ELi2ELi1ELi512ELi128ELi128ELi32ELi0ELi0EEviiiPT_S1_S1_ii_param_0,
	.param .u32 _Z9cuda_gemmIiLi256ELi2ELi1ELi512ELi128ELi128ELi32ELi0ELi0EEviiiPT_S1_S1_ii_param_1,
	.param .u32 _Z9cuda_gemmIiLi256ELi2ELi1ELi512ELi128ELi128ELi32ELi0ELi0EEviiiPT_S1_S1_ii_param_2,
	.param .u64 .ptr .align 1 _Z9cuda_gemmIiLi256ELi2ELi1ELi512ELi128ELi128ELi32ELi0ELi0EEviiiPT_S1_S1_ii_param_3,
	.param .u64 .ptr .align 1 _Z9cuda_gemmIiLi256ELi2ELi1ELi512ELi128ELi128ELi32ELi0ELi0EEviiiPT_S1_S1_ii_param_4,
	.param .u64 .ptr .align 1 _Z9cuda_gemmIiLi256ELi2ELi1ELi512ELi128ELi128ELi32ELi0ELi0EEviiiPT_S1_S1_ii_param_5,
	.param .u32 _Z9cuda_gemmIiLi256ELi2ELi1ELi512ELi128ELi128ELi32ELi0ELi0EEviiiPT_S1_S1_ii_param_6,
	.param .u32 _Z9cuda_gemmIiLi256ELi2ELi1ELi512ELi128ELi128ELi32ELi0ELi0EEviiiPT_S1_S1_ii_param_7
)
.maxntid 256
{
	.reg .pred 	%p<153>;
	.reg .b16 	%rs<8>;
	.reg .b32 	%r<1219>;
	.reg .b64 	%rd<39>;
	// demoted variable
	.shared .align 128 .b8 _ZZ9cuda_gemmIiLi256ELi2ELi1ELi512ELi128ELi128ELi32ELi0ELi0EEviiiPT_S1_S1_iiE11kron_fac_sh[16512];
	// demoted variable
	.shared .align 128 .b8 _ZZ9cuda_gemmIiLi256ELi2ELi1ELi512ELi128ELi128ELi32ELi0ELi0EEviiiPT_S1_S1_iiE3Ash[2048];
	// demoted variable
	.shared .align 128 .b8 _ZZ9cuda_gemmIiLi256ELi2ELi1ELi512ELi128ELi128ELi32ELi0ELi0EEviiiPT_S1_S1_iiE3Csh[512];
	ld.param.u32 	%r377, [_Z9cuda_gemmIiLi256ELi2ELi1ELi512ELi128ELi128ELi32ELi0ELi0EEviiiPT_S1_S1_ii_param_2];
	ld.param.u64 	%rd7, [_Z9cuda_gemmIiLi256ELi2ELi1ELi512ELi128ELi128ELi32ELi0ELi0EEviiiPT_S1_S1_ii_param_5];
	ld.param.u32 	%r379, [_Z9cuda_gemmIiLi256ELi2ELi1ELi512ELi128ELi128ELi32ELi0ELi0EEviiiPT_S1_S1_ii_param_7];
	cvta.to.global.u64 	%rd1, %rd7;
	mov.u32 	%r1, %tid.x;
	setp.lt.s32 	%p1, %r379, 16;
	shr.u32 	%r2, %r379, 4;
	selp.b32 	%r3, 1, %r2, %p1;
	and.b32  	%r380, %r377, -512;
	setp.eq.s32 	%p2, %r380, 32768;
	@%p2 bra 	$L__BB360_3;
	setp.ne.s32 	%p3, %r380, 16384;
	@%p3 bra 	$L__BB360_4;
	mov.u32 	%r382, %ctaid.x;
	shr.u32 	%r1024, %r382, 5;
	and.b32  	%r1023, %r382, 31;
	bra.uni 	$L__BB360_5;
$L__BB360_3:
	mov.u32 	%r381, %ctaid.x;
	shr.u32 	%r1024, %r381, 6;
	and.b32  	%r1023, %r381, 63;
	bra.uni 	$L__BB360_5;
$L__BB360_4:
	mov.u32 	%r383, %ctaid.x;
	shr.s32 	%r384, %r377, 31;
	shr.u32 	%r385, %r384, 23;
	add.s32 	%r386, %r377, %r385;
	shr.s32 	%r387, %r386, 9;
	div.u32 	%r1024, %r383, %r387;
	mul.lo.s32 	%r388, %r1024, %r387;
	sub.s32 	%r1023, %r383, %r388;
$L__BB360_5:
	div.s32 	%r12, 512, %r379;
	mul.lo.s32 	%r389, %r12, %r3;
	min.s32 	%r13, %r389, 256;
	div.u32 	%r15, %r1, %r13;
	mul.lo.s32 	%r390, %r15, %r13;
	sub.s32 	%r391, %r1, %r390;
	div.u32 	%r14, %r391, %r3;
	mov.u32 	%r392, %ntid.x;
	div.u32 	%r16, %r392, %r13;
	mov.u32 	%r1041, %ctaid.y;
	mov.u32 	%r393, %nctaid.y;
	shl.b32 	%r394, %r393, 1;
	setp.ge.u32 	%p4, %r1041, %r394;
	@%p4 bra 	$L__BB360_172;
	ld.param.u32 	%r1021, [_Z9cuda_gemmIiLi256ELi2ELi1ELi512ELi128ELi128ELi32ELi0ELi0EEviiiPT_S1_S1_ii_param_6];
	shl.b32 	%r18, %r1023, 9;
	shl.b32 	%r396, %r1024, 5;
	and.b32  	%r397, %r1, 31;
	or.b32  	%r19, %r396, %r397;
	and.b32  	%r398, %r14, 15;
	rem.u32 	%r399, %r1, %r3;
	shl.b32 	%r20, %r399, 4;
	min.s32 	%r21, %r1021, 32;
	min.u32 	%r400, %r379, 16;
	or.b32  	%r22, %r398, %r20;
	shl.b32 	%r401, %r3, 8;
	sub.s32 	%r23, 8223, %r401;
	shr.s32 	%r402, %r377, 31;
	shr.u32 	%r403, %r402, 30;
	add.s32 	%r404, %r377, %r403;
	shr.s32 	%r405, %r404, 2;
	mul.lo.s32 	%r406, %r1024, %r405;
	mad.lo.s32 	%r24, %r12, %r1023, %r406;
	add.s32 	%r407, %r1, %r392;
	cvt.u16.u32 	%rs2, %r407;
	sub.s16 	%rs3, 511, %rs2;
	cvt.u16.u32 	%rs4, %r392;
	div.u16 	%rs1, %rs3, %rs4;
	max.u32 	%r408, %r407, 128;
	setp.lt.u32 	%p5, %r407, 128;
	selp.u32 	%r409, 1, 0, %p5;
	add.s32 	%r410, %r407, %r409;
	sub.s32 	%r411, %r408, %r410;
	div.u32 	%r412, %r411, %r392;
	add.s32 	%r26, %r412, %r409;
	add.s32 	%r413, %r26, 1;
	shl.b32 	%r27, %r392, 2;
	and.b32  	%r28, %r413, 3;
	setp.gt.u32 	%p6, %r379, %r398;
	selp.b32 	%r414, 0, %r400, %p6;
	sub.s32 	%r29, %r22, %r414;
	add.s32 	%r415, %r398, 1;
	setp.lt.u32 	%p7, %r415, %r400;
	selp.b32 	%r416, 0, %r400, %p7;
	sub.s32 	%r30, %r22, %r416;
	add.s32 	%r417, %r398, 2;
	setp.lt.u32 	%p8, %r417, %r400;
	selp.b32 	%r418, 0, %r400, %p8;
	sub.s32 	%r31, %r22, %r418;
	add.s32 	%r419, %r398, 3;
	setp.lt.u32 	%p9, %r419, %r400;
	selp.b32 	%r420, 0, %r400, %p9;
	sub.s32 	%r32, %r22, %r420;
	add.s32 	%r421, %r398, 4;
	setp.lt.u32 	%p10, %r421, %r400;
	selp.b32 	%r422, 0, %r400, %p10;
	sub.s32 	%r33, %r22, %r422;
	add.s32 	%r423, %r398, 5;
	setp.lt.u32 	%p11, %r423, %r400;
	selp.b32 	%r424, 0, %r400, %p11;
	sub.s32 	%r34, %r22, %r424;
	add.s32 	%r425, %r398, 6;
	setp.lt.u32 	%p12, %r425, %r400;
	selp.b32 	%r426, 0, %r400, %p12;
	sub.s32 	%r35, %r22, %r426;
	add.s32 	%r427, %r398, 7;
	setp.lt.u32 	%p13, %r427, %r400;
	selp.b32 	%r428, 0, %r400, %p13;
	sub.s32 	%r36, %r22, %r428;
	add.s32 	%r429, %r398, 8;
	setp.lt.u32 	%p14, %r429, %r400;
	selp.b32 	%r430, 0, %r400, %p14;
	sub.s32 	%r37, %r22, %r430;
	add.s32 	%r431, %r398, 9;
	setp.lt.u32 	%p15, %r431, %r400;
	selp.b32 	%r432, 0, %r400, %p15;
	sub.s32 	%r38, %r22, %r432;
	add.s32 	%r433, %r398, 10;
	setp.lt.u32 	%p16, %r433, %r400;
	selp.b32 	%r434, 0, %r400, %p16;
	sub.s32 	%r39, %r22, %r434;
	add.s32 	%r435, %r398, 11;
	setp.lt.u32 	%p17, %r435, %r400;
	selp.b32 	%r436, 0, %r400, %p17;
	sub.s32 	%r40, %r22, %r436;
	add.s32 	%r437, %r398, 12;
	setp.lt.u32 	%p18, %r437, %r400;
	selp.b32 	%r438, 0, %r400, %p18;
	sub.s32 	%r41, %r22, %r438;
	add.s32 	%r439, %r398, 13;
	setp.lt.u32 	%p19, %r439, %r400;
	selp.b32 	%r440, 0, %r400, %p19;
	sub.s32 	%r42, %r22, %r440;
	add.s32 	%r441, %r398, 14;
	setp.lt.u32 	%p20, %r441, %r400;
	selp.b32 	%r442, 0, %r400, %p20;
	sub.s32 	%r43, %r22, %r442;
	add.s32 	%r443, %r398, 15;
	setp.lt.u32 	%p21, %r443, %r400;
	selp.b32 	%r444, 0, %r400, %p21;
	sub.s32 	%r44, %r22, %r444;
	and.b16  	%rs5, %rs1, 3;
	mul.wide.u32 	%rd13, %r392, 4;
	mul.wide.u32 	%rd16, %r392, 8;
	mul.wide.u32 	%rd18, %r392, 12;
	cvt.u64.u32 	%rd9, %r27;
$L__BB360_7:
	ld.param.u64 	%rd37, [_Z9cuda_gemmIiLi256ELi2ELi1ELi512ELi128ELi128ELi32ELi0ELi0EEviiiPT_S1_S1_ii_param_3];
	cvta.to.global.u64 	%rd2, %rd37;
	setp.eq.s16 	%p22, %rs5, 2;
	mul.lo.s32 	%r62, %r1041, %r377;
	mov.u32 	%r1042, %r1;
	@%p22 bra 	$L__BB360_11;
	add.s32 	%r1042, %r1, %r392;
	setp.eq.s16 	%p23, %rs5, 3;
	add.s32 	%r445, %r62, %r18;
	add.s32 	%r446, %r445, %r1;
	mul.wide.s32 	%rd8, %r446, 4;
	add.s64 	%rd3, %rd2, %rd8;
	ld.global.u32 	%r447, [%rd3];
	shl.b32 	%r448, %r1, 2;
	mov.u32 	%r449, _ZZ9cuda_gemmIiLi256ELi2ELi1ELi512ELi128ELi128ELi32ELi0ELi0EEviiiPT_S1_S1_iiE3Ash;
	add.s32 	%r450, %r449, %r448;
	st.shared.u32 	[%r450], %r447;
	@%p23 bra 	$L__BB360_11;
	add.s32 	%r1042, %r1042, %r392;
	setp.eq.s16 	%p24, %rs5, 0;
	add.s64 	%rd4, %rd3, %rd9;
	ld.global.u32 	%r451, [%rd4];
	shl.b32 	%r452, %r1, 2;
	mov.u32 	%r453, _ZZ9cuda_gemmIiLi256ELi2ELi1ELi512ELi128ELi128ELi32ELi0ELi0EEviiiPT_S1_S1_iiE3Ash;
	add.s32 	%r454, %r453, %r452;
	add.s32 	%r455, %r454, %r27;
	st.shared.u32 	[%r455], %r451;
	@%p24 bra 	$L__BB360_11;
	add.s32 	%r1042, %r1042, %r392;
	add.s64 	%rd11, %rd4, %rd9;
	ld.global.u32 	%r456, [%rd11];
	shl.b32 	%r457, %r1, 2;
	mov.u32 	%r458, _ZZ9cuda_gemmIiLi256ELi2ELi1ELi512ELi128ELi128ELi32ELi0ELi0EEviiiPT_S1_S1_iiE3Ash;
	add.s32 	%r459, %r458, %r457;
	add.s32 	%r460, %r459, %r27;
	add.s32 	%r461, %r460, %r27;
	st.shared.u32 	[%r461], %r456;
$L__BB360_11:
	setp.lt.u16 	%p25, %rs1, 2;
	@%p25 bra 	$L__BB360_14;
	shl.b32 	%r462, %r1042, 2;
	mov.u32 	%r463, _ZZ9cuda_gemmIiLi256ELi2ELi1ELi512ELi128ELi128ELi32ELi0ELi0EEviiiPT_S1_S1_iiE3Ash;
	add.s32 	%r1045, %r463, %r462;
	add.s32 	%r464, %r18, %r1042;
	add.s32 	%r1044, %r464, %r62;
$L__BB360_13:
	mul.wide.s32 	%rd12, %r1044, 4;
	add.s64 	%rd14, %rd2, %rd12;
	add.s64 	%rd15, %rd14, %rd13;
	add.s64 	%rd17, %rd14, %rd16;
	add.s64 	%rd19, %rd14, %rd18;
	ld.global.u32 	%r465, [%rd14];
	st.shared.u32 	[%r1045], %r465;
	ld.global.u32 	%r466, [%rd15];
	add.s32 	%r467, %r1045, %r27;
	st.shared.u32 	[%r467], %r466;
	ld.global.u32 	%r468, [%rd17];
	shl.b32 	%r469, %r392, 3;
	add.s32 	%r470, %r1045, %r469;
	st.shared.u32 	[%r470], %r468;
	ld.global.u32 	%r471, [%rd19];
	mad.lo.s32 	%r472, %r392, 12, %r1045;
	st.shared.u32 	[%r472], %r471;
	add.s32 	%r1042, %r1042, %r27;
	shl.b32 	%r473, %r392, 4;
	add.s32 	%r1045, %r1045, %r473;
	add.s32 	%r1044, %r1044, %r27;
	setp.lt.u32 	%p26, %r1042, 512;
	@%p26 bra 	$L__BB360_13;
$L__BB360_14:
	add.s32 	%r69, %r1, %r392;
	add.s32 	%r70, %r69, %r392;
	setp.gt.u32 	%p27, %r1, 127;
	@%p27 bra 	$L__BB360_21;
	setp.eq.s32 	%p28, %r28, 0;
	mov.u32 	%r1043, %r1;
	@%p28 bra 	$L__BB360_19;
	setp.eq.s32 	%p29, %r28, 1;
	shl.b32 	%r474, %r1, 2;
	mov.u32 	%r475, _ZZ9cuda_gemmIiLi256ELi2ELi1ELi512ELi128ELi128ELi32ELi0ELi0EEviiiPT_S1_S1_iiE3Csh;
	add.s32 	%r476, %r475, %r474;
	mov.b32 	%r477, 0;
	st.shared.u32 	[%r476], %r477;
	mov.u32 	%r1043, %r69;
	@%p29 bra 	$L__BB360_19;
	setp.eq.s32 	%p30, %r28, 2;
	shl.b32 	%r478, %r1, 2;
	mov.u32 	%r479, _ZZ9cuda_gemmIiLi256ELi2ELi1ELi512ELi128ELi128ELi32ELi0ELi0EEviiiPT_S1_S1_iiE3Csh;
	add.s32 	%r480, %r479, %r478;
	add.s32 	%r481, %r480, %r27;
	mov.b32 	%r482, 0;
	st.shared.u32 	[%r481], %r482;
	mov.u32 	%r1043, %r70;
	@%p30 bra 	$L__BB360_19;
	add.s32 	%r1043, %r70, %r392;
	shl.b32 	%r483, %r1, 2;
	mov.u32 	%r484, _ZZ9cuda_gemmIiLi256ELi2ELi1ELi512ELi128ELi128ELi32ELi0ELi0EEviiiPT_S1_S1_iiE3Csh;
	add.s32 	%r485, %r484, %r483;
	add.s32 	%r486, %r485, %r27;
	add.s32 	%r487, %r486, %r27;
	mov.b32 	%r488, 0;
	st.shared.u32 	[%r487], %r488;
$L__BB360_19:
	setp.lt.u32 	%p31, %r26, 3;
	@%p31 bra 	$L__BB360_21;
$L__BB360_20:
	shl.b32 	%r489, %r1043, 2;
	mov.u32 	%r490, _ZZ9cuda_gemmIiLi256ELi2ELi1ELi512ELi128ELi128ELi32ELi0ELi0EEviiiPT_S1_S1_iiE3Csh;
	add.s32 	%r491, %r490, %r489;
	mov.b32 	%r492, 0;
	st.shared.u32 	[%r491], %r492;
	add.s32 	%r493, %r491, %r27;
	st.shared.u32 	[%r493], %r492;
	add.s32 	%r494, %r493, %r27;
	st.shared.u32 	[%r494], %r492;
	add.s32 	%r495, %r494, %r27;
	st.shared.u32 	[%r495], %r492;
	add.s32 	%r1043, %r27, %r1043;
	setp.lt.u32 	%p32, %r1043, 128;
	@%p32 bra 	$L__BB360_20;
$L__BB360_21:
	and.b32  	%r81, %r1, 31;
	shr.u32 	%r496, %r1, 5;
	setp.ge.s32 	%p33, %r496, %r379;
	@%p33 bra 	$L__BB360_24;
	shr.u32 	%r1048, %r1, 5;
$L__BB360_23:
	ld.param.u32 	%r1022, [_Z9cuda_gemmIiLi256ELi2ELi1ELi512ELi128ELi128ELi32ELi0ELi0EEviiiPT_S1_S1_ii_param_6];
	ld.param.u64 	%rd38, [_Z9cuda_gemmIiLi256ELi2ELi1ELi512ELi128ELi128ELi32ELi0ELi0EEviiiPT_S1_S1_ii_param_4];
	mad.lo.s32 	%r497, %r1048, %r1022, %r19;
	cvta.to.global.u64 	%rd20, %rd38;
	mul.wide.s32 	%rd21, %r497, 4;
	add.s64 	%rd22, %rd20, %rd21;
	ld.global.u32 	%r498, [%rd22];
	mov.u32 	%r499, _ZZ9cuda_gemmIiLi256ELi2ELi1ELi512ELi128ELi128ELi32ELi0ELi0EEviiiPT_S1_S1_iiE11kron_fac_sh;
	mad.lo.s32 	%r500, %r81, 516, %r499;
	shl.b32 	%r501, %r1048, 2;
	add.s32 	%r502, %r500, %r501;
	st.shared.u32 	[%r502], %r498;
	shr.u32 	%r503, %r392, 5;
	add.s32 	%r1048, %r1048, %r503;
	setp.lt.s32 	%p34, %r1048, %r379;
	@%p34 bra 	$L__BB360_23;
$L__BB360_24:
	setp.lt.s32 	%p35, %r12, 1;
	bar.sync 	0;
	@%p35 bra 	$L__BB360_164;
	setp.ne.s32 	%p36, %r3, 1;
	@%p36 bra 	$L__BB360_94;
	mov.b32 	%r1065, 0;
$L__BB360_27:
	setp.lt.s32 	%p111, %r379, 1;
	add.s32 	%r102, %r1065, %r14;
	mul.lo.s32 	%r103, %r102, %r379;
	add.s32 	%r104, %r103, %r20;
	@%p111 bra 	$L__BB360_29;
	add.s32 	%r805, %r22, %r103;
	shl.b32 	%r806, %r805, 2;
	mov.u32 	%r807, _ZZ9cuda_gemmIiLi256ELi2ELi1ELi512ELi128ELi128ELi32ELi0ELi0EEviiiPT_S1_S1_iiE3Ash;
	add.s32 	%r808, %r807, %r806;
	ld.shared.u32 	%r1216, [%r808];
$L__BB360_29:
	setp.lt.s32 	%p112, %r379, 2;
	@%p112 bra 	$L__BB360_31;
	add.s32 	%r809, %r14, 1;
	and.b32  	%r810, %r809, 15;
	add.s32 	%r811, %r104, %r810;
	shl.b32 	%r812, %r811, 2;
	mov.u32 	%r813, _ZZ9cuda_gemmIiLi256ELi2ELi1ELi512ELi128ELi128ELi32ELi0ELi0EEviiiPT_S1_S1_iiE3Ash;
	add.s32 	%r814, %r813, %r812;
	ld.shared.u32 	%r1215, [%r814];
$L__BB360_31:
	setp.lt.s32 	%p113, %r379, 3;
	@%p113 bra 	$L__BB360_33;
	add.s32 	%r815, %r14, 2;
	and.b32  	%r816, %r815, 15;
	add.s32 	%r817, %r104, %r816;
	shl.b32 	%r818, %r817, 2;
	mov.u32 	%r819, _ZZ9cuda_gemmIiLi256ELi2ELi1ELi512ELi128ELi128ELi32ELi0ELi0EEviiiPT_S1_S1_iiE3Ash;
	add.s32 	%r820, %r819, %r818;
	ld.shared.u32 	%r1214, [%r820];
$L__BB360_33:
	setp.lt.s32 	%p114, %r379, 4;
	@%p114 bra 	$L__BB360_35;
	add.s32 	%r821, %r14, 3;
	and.b32  	%r822, %r821, 15;
	add.s32 	%r823, %r104, %r822;
	shl.b32 	%r824, %r823, 2;
	mov.u32 	%r825, _ZZ9cuda_gemmIiLi256ELi2ELi1ELi512ELi128ELi128ELi32ELi0ELi0EEviiiPT_S1_S1_iiE3Ash;
	add.s32 	%r826, %r825, %r824;
	ld.shared.u32 	%r1213, [%r826];
$L__BB360_35:
	setp.lt.s32 	%p115, %r379, 5;
	@%p115 bra 	$L__BB360_37;
	add.s32 	%r827, %r14, 4;
	and.b32  	%r828, %r827, 15;
	add.s32 	%r829, %r104, %r828;
	shl.b32 	%r830, %r829, 2;
	mov.u32 	%r831, _ZZ9cuda_gemmIiLi256ELi2ELi1ELi512ELi128ELi128ELi32ELi0ELi0EEviiiPT_S1_S1_iiE3Ash;
	add.s32 	%r832, %r831, %r830;
	ld.shared.u32 	%r1212, [%r832];
$L__BB360_37:
	setp.lt.s32 	%p116, %r379, 6;
	@%p116 bra 	$L__BB360_39;
	add.s32 	%r833, %r14, 5;
	and.b32  	%r834, %r833, 15;
	add.s32 	%r835, %r104, %r834;
	shl.b32 	%r836, %r835, 2;
	mov.u32 	%r837, _ZZ9cuda_gemmIiLi256ELi2ELi1ELi512ELi128ELi128ELi32ELi0ELi0EEviiiPT_S1_S1_iiE3Ash;
	add.s32 	%r838, %r837, %r836;
	ld.shared.u32 	%r1211, [%r838];
$L__BB360_39:
	setp.lt.s32 	%p117, %r379, 7;
	@%p117 bra 	$L__BB360_41;
	add.s32 	%r839, %r14, 6;
	and.b32  	%r840, %r839, 15;
	add.s32 	%r841, %r104, %r840;
	shl.b32 	%r842, %r841, 2;
	mov.u32 	%r843, _ZZ9cuda_gemmIiLi256ELi2ELi1ELi512ELi128ELi128ELi32ELi0ELi0EEviiiPT_S1_S1_iiE3Ash;
	add.s32 	%r844, %r843, %r842;
	ld.shared.u32 	%r1210, [%r844];
$L__BB360_41:
	setp.lt.s32 	%p118, %r379, 8;
	@%p118 bra 	$L__BB360_43;
	add.s32 	%r845, %r14, 7;
	and.b32  	%r846, %r845, 15;
	add.s32 	%r847, %r104, %r846;
	shl.b32 	%r848, %r847, 2;
	mov.u32 	%r849, _ZZ9cuda_gemmIiLi256ELi2ELi1ELi512ELi128ELi128ELi32ELi0ELi0EEviiiPT_S1_S1_iiE3Ash;
	add.s32 	%r850, %r849, %r848;
	ld.shared.u32 	%r1209, [%r850];
$L__BB360_43:
	setp.lt.s32 	%p119, %r379, 9;
	@%p119 bra 	$L__BB360_45;
	and.b32  	%r851, %r14, 15;
	xor.b32  	%r852, %r851, 8;
	add.s32 	%r853, %r104, %r852;
	shl.b32 	%r854, %r853, 2;
	mov.u32 	%r855, _ZZ9cuda_gemmIiLi256ELi2ELi1ELi512ELi128ELi128ELi32ELi0ELi0EEviiiPT_S1_S1_iiE3Ash;
	add.s32 	%r856, %r855, %r854;
	ld.shared.u32 	%r1208, [%r856];
$L__BB360_45:
	setp.lt.s32 	%p120, %r379, 10;
	@%p120 bra 	$L__BB360_47;
	add.s32 	%r857, %r14, 9;
	and.b32  	%r858, %r857, 15;
	add.s32 	%r859, %r104, %r858;
	shl.b32 	%r860, %r859, 2;
	mov.u32 	%r861, _ZZ9cuda_gemmIiLi256ELi2ELi1ELi512ELi128ELi128ELi32ELi0ELi0EEviiiPT_S1_S1_iiE3Ash;
	add.s32 	%r862, %r861, %r860;
	ld.shared.u32 	%r1207, [%r862];
$L__BB360_47:
	setp.lt.s32 	%p121, %r379, 11;
	@%p121 bra 	$L__BB360_49;
	add.s32 	%r863, %r14, 10;
	and.b32  	%r864, %r863, 15;
	add.s32 	%r865, %r104, %r864;
	shl.b32 	%r866, %r865, 2;
	mov.u32 	%r867, _ZZ9cuda_gemmIiLi256ELi2ELi1ELi512ELi128ELi128ELi32ELi0ELi0EEviiiPT_S1_S1_iiE3Ash;
	add.s32 	%r868, %r867, %r866;
	ld.shared.u32 	%r1206, [%r868];
$L__BB360_49:
	setp.lt.s32 	%p122, %r379, 12;
	@%p122 bra 	$L__BB360_51;
	add.s32 	%r869, %r14, 11;
	and.b32  	%r870, %r869, 15;
	add.s32 	%r871, %r104, %r870;
	shl.b32 	%r872, %r871, 2;
	mov.u32 	%r873, _ZZ9cuda_gemmIiLi256ELi2ELi1ELi512ELi128ELi128ELi32ELi0ELi0EEviiiPT_S1_S1_iiE3Ash;
	add.s32 	%r874, %r873, %r872;
	ld.shared.u32 	%r1205, [%r874];
$L__BB360_51:
	setp.lt.s32 	%p123, %r379, 13;
	@%p123 bra 	$L__BB360_53;
	add.s32 	%r875, %r14, 12;
	and.b32  	%r876, %r875, 15;
	add.s32 	%r877, %r104, %r876;
	shl.b32 	%r878, %r877, 2;
	mov.u32 	%r879, _ZZ9cuda_gemmIiLi256ELi2ELi1ELi512ELi128ELi128ELi32ELi0ELi0EEviiiPT_S1_S1_iiE3Ash;
	add.s32 	%r880, %r879, %r878;
	ld.shared.u32 	%r1204, [%r880];
$L__BB360_53:
	setp.lt.s32 	%p124, %r379, 14;
	@%p124 bra 	$L__BB360_55;
	add.s32 	%r881, %r14, 13;
	and.b32  	%r882, %r881, 15;
	add.s32 	%r883, %r104, %r882;
	shl.b32 	%r884, %r883, 2;
	mov.u32 	%r885, _ZZ9cuda_gemmIiLi256ELi2ELi1ELi512ELi128ELi128ELi32ELi0ELi0EEviiiPT_S1_S1_iiE3Ash;
	add.s32 	%r886, %r885, %r884;
	ld.shared.u32 	%r1203, [%r886];
$L__BB360_55:
	setp.lt.s32 	%p125, %r379, 15;
	@%p125 bra 	$L__BB360_57;
	add.s32 	%r887, %r14, 14;
	and.b32  	%r888, %r887, 15;
	add.s32 	%r889, %r104, %r888;
	shl.b32 	%r890, %r889, 2;
	mov.u32 	%r891, _ZZ9cuda_gemmIiLi256ELi2ELi1ELi512ELi128ELi128ELi32ELi0ELi0EEviiiPT_S1_S1_iiE3Ash;
	add.s32 	%r892, %r891, %r890;
	ld.shared.u32 	%r1202, [%r892];
$L__BB360_57:
	setp.lt.s32 	%p126, %r379, 16;
	@%p126 bra 	$L__BB360_59;
	add.s32 	%r893, %r14, -1;
	and.b32  	%r894, %r893, 15;
	add.s32 	%r895, %r104, %r894;
	shl.b32 	%r896, %r895, 2;
	mov.u32 	%r897, _ZZ9cuda_gemmIiLi256ELi2ELi1ELi512ELi128ELi128ELi32ELi0ELi0EEviiiPT_S1_S1_iiE3Ash;
	add.s32 	%r898, %r897, %r896;
	ld.shared.u32 	%r1201, [%r898];
$L__BB360_59:
	setp.ge.s32 	%p127, %r15, %r21;
	mov.u32 	%r1082, %r15;
	@%p127 bra 	$L__BB360_60;
	bra.uni 	$L__BB360_61;
$L__BB360_60:
	add.s32 	%r1065, %r1065, %r13;
	setp.lt.s32 	%p145, %r1065, %r12;
	@%p145 bra 	$L__BB360_27;
	bra.uni 	$L__BB360_164;
$L__BB360_61:
	mov.u32 	%r900, _ZZ9cuda_gemmIiLi256ELi2ELi1ELi512ELi128ELi128ELi32ELi0ELi0EEviiiPT_S1_S1_iiE11kron_fac_sh;
	mad.lo.s32 	%r139, %r1082, 516, %r900;
	mov.b32 	%r1084, 0;
	@%p111 bra 	$L__BB360_63;
	shl.b32 	%r901, %r29, 2;
	add.s32 	%r902, %r139, %r901;
	ld.shared.u32 	%r903, [%r902];
	mul.lo.s32 	%r1084, %r903, %r1216;
$L__BB360_63:
	@%p112 bra 	$L__BB360_65;
	shl.b32 	%r904, %r30, 2;
	add.s32 	%r905, %r139, %r904;
	ld.shared.u32 	%r906, [%r905+4];
	mad.lo.s32 	%r1084, %r906, %r1215, %r1084;
$L__BB360_65:
	@%p113 bra 	$L__BB360_67;
	shl.b32 	%r907, %r31, 2;
	add.s32 	%r908, %r139, %r907;
	ld.shared.u32 	%r909, [%r908+8];
	mad.lo.s32 	%r1084, %r909, %r1214, %r1084;
$L__BB360_67:
	@%p114 bra 	$L__BB360_69;
	shl.b32 	%r910, %r32, 2;
	add.s32 	%r911, %r139, %r910;
	ld.shared.u32 	%r912, [%r911+12];
	mad.lo.s32 	%r1084, %r912, %r1213, %r1084;
$L__BB360_69:
	@%p115 bra 	$L__BB360_71;
	shl.b32 	%r913, %r33, 2;
	add.s32 	%r914, %r139, %r913;
	ld.shared.u32 	%r915, [%r914+16];
	mad.lo.s32 	%r1084, %r915, %r1212, %r1084;
$L__BB360_71:
	setp.lt.s32 	%p133, %r379, 6;
	@%p133 bra 	$L__BB360_73;
	shl.b32 	%r916, %r34, 2;
	add.s32 	%r917, %r139, %r916;
	ld.shared.u32 	%r918, [%r917+20];
	mad.lo.s32 	%r1084, %r918, %r1211, %r1084;
$L__BB360_73:
	setp.lt.s32 	%p134, %r379, 7;
	@%p134 bra 	$L__BB360_75;
	shl.b32 	%r919, %r35, 2;
	add.s32 	%r920, %r139, %r919;
	ld.shared.u32 	%r921, [%r920+24];
	mad.lo.s32 	%r1084, %r921, %r1210, %r1084;
$L__BB360_75:
	setp.lt.s32 	%p135, %r379, 8;
	@%p135 bra 	$L__BB360_77;
	shl.b32 	%r922, %r36, 2;
	add.s32 	%r923, %r139, %r922;
	ld.shared.u32 	%r924, [%r923+28];
	mad.lo.s32 	%r1084, %r924, %r1209, %r1084;
$L__BB360_77:
	setp.lt.s32 	%p136, %r379, 9;
	@%p136 bra 	$L__BB360_79;
	shl.b32 	%r925, %r37, 2;
	add.s32 	%r926, %r139, %r925;
	ld.shared.u32 	%r927, [%r926+32];
	mad.lo.s32 	%r1084, %r927, %r1208, %r1084;
$L__BB360_79:
	setp.lt.s32 	%p137, %r379, 10;
	@%p137 bra 	$L__BB360_81;
	shl.b32 	%r928, %r38, 2;
	add.s32 	%r929, %r139, %r928;
	ld.shared.u32 	%r930, [%r929+36];
	mad.lo.s32 	%r1084, %r930, %r1207, %r1084;
$L__BB360_81:
	setp.lt.s32 	%p138, %r379, 11;
	@%p138 bra 	$L__BB360_83;
	shl.b32 	%r931, %r39, 2;
	add.s32 	%r932, %r139, %r931;
	ld.shared.u32 	%r933, [%r932+40];
	mad.lo.s32 	%r1084, %r933, %r1206, %r1084;
$L__BB360_83:
	setp.lt.s32 	%p139, %r379, 12;
	@%p139 bra 	$L__BB360_85;
	shl.b32 	%r934, %r40, 2;
	add.s32 	%r935, %r139, %r934;
	ld.shared.u32 	%r936, [%r935+44];
	mad.lo.s32 	%r1084, %r936, %r1205, %r1084;
$L__BB360_85:
	setp.lt.s32 	%p140, %r379, 13;
	@%p140 bra 	$L__BB360_87;
	shl.b32 	%r937, %r41, 2;
	add.s32 	%r938, %r139, %r937;
	ld.shared.u32 	%r939, [%r938+48];
	mad.lo.s32 	%r1084, %r939, %r1204, %r1084;
$L__BB360_87:
	setp.lt.s32 	%p141, %r379, 14;
	@%p141 bra 	$L__BB360_89;
	shl.b32 	%r940, %r42, 2;
	add.s32 	%r941, %r139, %r940;
	ld.shared.u32 	%r942, [%r941+52];
	mad.lo.s32 	%r1084, %r942, %r1203, %r1084;
$L__BB360_89:
	setp.lt.s32 	%p142, %r379, 15;
	@%p142 bra 	$L__BB360_91;
	shl.b32 	%r943, %r43, 2;
	add.s32 	%r944, %r139, %r943;
	ld.shared.u32 	%r945, [%r944+56];
	mad.lo.s32 	%r1084, %r945, %r1202, %r1084;
$L__BB360_91:
	setp.lt.s32 	%p143, %r379, 16;
	@%p143 bra 	$L__BB360_93;
	shl.b32 	%r946, %r44, 2;
	add.s32 	%r947, %r139, %r946;
	ld.shared.u32 	%r948, [%r947+60];
	mad.lo.s32 	%r1084, %r948, %r1201, %r1084;
$L__BB360_93:
	mad.lo.s32 	%r949, %r1082, %r12, %r102;
	shl.b32 	%r950, %r949, 2;
	mov.u32 	%r951, _ZZ9cuda_gemmIiLi256ELi2ELi1ELi512ELi128ELi128ELi32ELi0ELi0EEviiiPT_S1_S1_iiE3Csh;
	add.s32 	%r952, %r951, %r950;
	ld.shared.u32 	%r953, [%r952];
	add.s32 	%r954, %r953, %r1084;
	st.shared.u32 	[%r952], %r954;
	add.s32 	%r1082, %r1082, %r16;
	setp.lt.s32 	%p144, %r1082, %r21;
	@%p144 bra 	$L__BB360_61;
	bra.uni 	$L__BB360_60;
$L__BB360_94:
	setp.gt.u32 	%p37, %r379, 31;
	@%p37 bra 	$L__BB360_173;
	mov.b32 	%r1167, 0;
$L__BB360_96:
	setp.eq.s32 	%p38, %r379, 0;
	add.s32 	%r282, %r1167, %r14;
	mul.lo.s32 	%r283, %r282, %r379;
	add.s32 	%r284, %r283, %r20;
	@%p38 bra 	$L__BB360_98;
	add.s32 	%r505, %r22, %r283;
	shl.b32 	%r506, %r505, 2;
	mov.u32 	%r507, _ZZ9cuda_gemmIiLi256ELi2ELi1ELi512ELi128ELi128ELi32ELi0ELi0EEviiiPT_S1_S1_iiE3Ash;
	add.s32 	%r508, %r507, %r506;
	ld.shared.u32 	%r1216, [%r508];
$L__BB360_98:
	setp.lt.s32 	%p39, %r379, 2;
	@%p39 bra 	$L__BB360_100;
	add.s32 	%r509, %r14, 1;
	and.b32  	%r510, %r509, 15;
	add.s32 	%r511, %r284, %r510;
	shl.b32 	%r512, %r511, 2;
	mov.u32 	%r513, _ZZ9cuda_gemmIiLi256ELi2ELi1ELi512ELi128ELi128ELi32ELi0ELi0EEviiiPT_S1_S1_iiE3Ash;
	add.s32 	%r514, %r513, %r512;
	ld.shared.u32 	%r1215, [%r514];
$L__BB360_100:
	setp.lt.s32 	%p40, %r379, 3;
	@%p40 bra 	$L__BB360_102;
	add.s32 	%r515, %r14, 2;
	and.b32  	%r516, %r515, 15;
	add.s32 	%r517, %r284, %r516;
	shl.b32 	%r518, %r517, 2;
	mov.u32 	%r519, _ZZ9cuda_gemmIiLi256ELi2ELi1ELi512ELi128ELi128ELi32ELi0ELi0EEviiiPT_S1_S1_iiE3Ash;
	add.s32 	%r520, %r519, %r518;
	ld.shared.u32 	%r1214, [%r520];
$L__BB360_102:
	setp.lt.s32 	%p41, %r379, 4;
	@%p41 bra 	$L__BB360_104;
	add.s32 	%r521, %r14, 3;
	and.b32  	%r522, %r521, 15;
	add.s32 	%r523, %r284, %r522;
	shl.b32 	%r524, %r523, 2;
	mov.u32 	%r525, _ZZ9cuda_gemmIiLi256ELi2ELi1ELi512ELi128ELi128ELi32ELi0ELi0EEviiiPT_S1_S1_iiE3Ash;
	add.s32 	%r526, %r525, %r524;
	ld.shared.u32 	%r1213, [%r526];
$L__BB360_104:
	setp.lt.s32 	%p42, %r379, 5;
	@%p42 bra 	$L__BB360_106;
	add.s32 	%r527, %r14, 4;
	and.b32  	%r528, %r527, 15;
	add.s32 	%r529, %r284, %r528;
	shl.b32 	%r530, %r529, 2;
	mov.u32 	%r531, _ZZ9cuda_gemmIiLi256ELi2ELi1ELi512ELi128ELi128ELi32ELi0ELi0EEviiiPT_S1_S1_iiE3Ash;
	add.s32 	%r532, %r531, %r530;
	ld.shared.u32 	%r1212, [%r532];
$L__BB360_106:
	setp.lt.s32 	%p43, %r379, 6;
	@%p43 bra 	$L__BB360_108;
	add.s32 	%r533, %r14, 5;
	and.b32  	%r534, %r533, 15;
	add.s32 	%r535, %r284, %r534;
	shl.b32 	%r536, %r535, 2;
	mov.u32 	%r537, _ZZ9cuda_gemmIiLi256ELi2ELi1ELi512ELi128ELi128ELi32ELi0ELi0EEviiiPT_S1_S1_iiE3Ash;
	add.s32 	%r538, %r537, %r536;
	ld.shared.u32 	%r1211, [%r538];
$L__BB360_108:
	setp.lt.s32 	%p44, %r379, 7;
	@%p44 bra 	$L__BB360_110;
	add.s32 	%r539, %r14, 6;
	and.b32  	%r540, %r539, 15;
	add.s32 	%r541, %r284, %r540;
	shl.b32 	%r542, %r541, 2;
	mov.u32 	%r543, _ZZ9cuda_gemmIiLi256ELi2ELi1ELi512ELi128ELi128ELi32ELi0ELi0EEviiiPT_S1_S1_iiE3Ash;
	add.s32 	%r544, %r543, %r542;
	ld.shared.u32 	%r1210, [%r544];
$L__BB360_110:
	setp.lt.s32 	%p45, %r379, 8;
	@%p45 bra 	$L__BB360_112;
	add.s32 	%r545, %r14, 7;
	and.b32  	%r546, %r545, 15;
	add.s32 	%r547, %r284, %r546;
	shl.b32 	%r548, %r547, 2;
	mov.u32 	%r549, _ZZ9cuda_gemmIiLi256ELi2ELi1ELi512ELi128ELi128ELi32ELi0ELi0EEviiiPT_S1_S1_iiE3Ash;
	add.s32 	%r550, %r549, %r548;
	ld.shared.u32 	%r1209, [%r550];
$L__BB360_112:
	setp.lt.s32 	%p46, %r379, 9;
	@%p46 bra 	$L__BB360_114;
	and.b32  	%r551, %r14, 15;
	xor.b32  	%r552, %r551, 8;
	add.s32 	%r553, %r284, %r552;
	shl.b32 	%r554, %r553, 2;
	mov.u32 	%r555, _ZZ9cuda_gemmIiLi256ELi2ELi1ELi512ELi128ELi128ELi32ELi0ELi0EEviiiPT_S1_S1_iiE3Ash;
	add.s32 	%r556, %r555, %r554;
	ld.shared.u32 	%r1208, [%r556];
$L__BB360_114:
	setp.lt.s32 	%p47, %r379, 10;
	@%p47 bra 	$L__BB360_116;
	add.s32 	%r557, %r14, 9;
	and.b32  	%r558, %r557, 15;
	add.s32 	%r559, %r284, %r558;
	shl.b32 	%r560, %r559, 2;
	mov.u32 	%r561, _ZZ9cuda_gemmIiLi256ELi2ELi1ELi512ELi128ELi128ELi32ELi0ELi0EEviiiPT_S1_S1_iiE3Ash;
	add.s32 	%r562, %r561, %r560;
	ld.shared.u32 	%r1207, [%r562];
$L__BB360_116:
	setp.lt.s32 	%p48, %r379, 11;
	@%p48 bra 	$L__BB360_118;
	add.s32 	%r563, %r14, 10;
	and.b32  	%r564, %r563, 15;
	add.s32 	%r565, %r284, %r564;
	shl.b32 	%r566, %r565, 2;
	mov.u32 	%r567, _ZZ9cuda_gemmIiLi256ELi2ELi1ELi512ELi128ELi128ELi32ELi0ELi0EEviiiPT_S1_S1_iiE3Ash;
	add.s32 	%r568, %r567, %r566;
	ld.shared.u32 	%r1206, [%r568];
$L__BB360_118:
	setp.lt.s32 	%p49, %r379, 12;
	@%p49 bra 	$L__BB360_120;
	add.s32 	%r569, %r14, 11;
	and.b32  	%r570, %r569, 15;
	add.s32 	%r571, %r284, %r570;
	shl.b32 	%r572, %r571, 2;
	mov.u32 	%r573, _ZZ9cuda_gemmIiLi256ELi2ELi1ELi512ELi128ELi128ELi32ELi0ELi0EEviiiPT_S1_S1_iiE3Ash;
	add.s32 	%r574, %r573, %r572;
	ld.shared.u32 	%r1205, [%r574];
$L__BB360_120:
	setp.lt.s32 	%p50, %r379, 13;
	@%p50 bra 	$L__BB360_122;
	add.s32 	%r575, %r14, 12;
	and.b32  	%r576, %r575, 15;
	add.s32 	%r577, %r284, %r576;
	shl.b32 	%r578, %r577, 2;
	mov.u32 	%r579, _ZZ9cuda_gemmIiLi256ELi2ELi1ELi512ELi128ELi128ELi32ELi0ELi0EEviiiPT_S1_S1_iiE3Ash;
	add.s32 	%r580, %r579, %r578;
	ld.shared.u32 	%r1204, [%r580];
$L__BB360_122:
	setp.lt.s32 	%p51, %r379, 14;
	@%p51 bra 	$L__BB360_124;
	add.s32 	%r581, %r14, 13;
	and.b32  	%r582, %r581, 15;
	add.s32 	%r583, %r284, %r582;
	shl.b32 	%r584, %r583, 2;
	mov.u32 	%r585, _ZZ9cuda_gemmIiLi256ELi2ELi1ELi512ELi128ELi128ELi32ELi0ELi0EEviiiPT_S1_S1_iiE3Ash;
	add.s32 	%r586, %r585, %r584;
	ld.shared.u32 	%r1203, [%r586];
$L__BB360_124:
	setp.lt.s32 	%p52, %r379, 15;
	@%p52 bra 	$L__BB360_126;
	add.s32 	%r587, %r14, 14;
	and.b32  	%r588, %r587, 15;
	add.s32 	%r589, %r284, %r588;
	shl.b32 	%r590, %r589, 2;
	mov.u32 	%r591, _ZZ9cuda_gemmIiLi256ELi2ELi1ELi512ELi128ELi128ELi32ELi0ELi0EEviiiPT_S1_S1_iiE3Ash;
	add.s32 	%r592, %r591, %r590;
	ld.shared.u32 	%r1202, [%r592];
$L__BB360_126:
	setp.lt.s32 	%p53, %r379, 16;
	@%p53 bra 	$L__BB360_128;
	add.s32 	%r593, %r14, -1;
	and.b32  	%r594, %r593, 15;
	add.s32 	%r595, %r284, %r594;
	shl.b32 	%r596, %r595, 2;
	mov.u32 	%r597, _ZZ9cuda_gemmIiLi256ELi2ELi1ELi512ELi128ELi128ELi32ELi0ELi0EEviiiPT_S1_S1_iiE3Ash;
	add.s32 	%r598, %r597, %r596;
	ld.shared.u32 	%r1201, [%r598];
$L__BB360_128:
	setp.ge.s32 	%p54, %r15, %r21;
	@%p54 bra 	$L__BB360_163;
	mov.u32 	%r1184, %r15;
$L__BB360_130:
	mov.u32 	%r600, _ZZ9cuda_gemmIiLi256ELi2ELi1ELi512ELi128ELi128ELi32ELi0ELi0EEviiiPT_S1_S1_iiE11kron_fac_sh;
	mad.lo.s32 	%r318, %r1184, 516, %r600;
	mov.b32 	%r1186, 0;
	@%p38 bra 	$L__BB360_132;
	shl.b32 	%r601, %r29, 2;
	add.s32 	%r602, %r318, %r601;
	ld.shared.u32 	%r603, [%r602];
	mul.lo.s32 	%r1186, %r603, %r1216;
$L__BB360_132:
	@%p39 bra 	$L__BB360_134;
	shl.b32 	%r604, %r30, 2;
	add.s32 	%r605, %r318, %r604;
	ld.shared.u32 	%r606, [%r605+4];
	mad.lo.s32 	%r1186, %r606, %r1215, %r1186;
$L__BB360_134:
	@%p40 bra 	$L__BB360_136;
	shl.b32 	%r607, %r31, 2;
	add.s32 	%r608, %r318, %r607;
	ld.shared.u32 	%r609, [%r608+8];
	mad.lo.s32 	%r1186, %r609, %r1214, %r1186;
$L__BB360_136:
	@%p41 bra 	$L__BB360_138;
	shl.b32 	%r610, %r32, 2;
	add.s32 	%r611, %r318, %r610;
	ld.shared.u32 	%r612, [%r611+12];
	mad.lo.s32 	%r1186, %r612, %r1213, %r1186;
$L__BB360_138:
	@%p42 bra 	$L__BB360_140;
	shl.b32 	%r613, %r33, 2;
	add.s32 	%r614, %r318, %r613;
	ld.shared.u32 	%r615, [%r614+16];
	mad.lo.s32 	%r1186, %r615, %r1212, %r1186;
$L__BB360_140:
	setp.lt.s32 	%p60, %r379, 6;
	@%p60 bra 	$L__BB360_142;
	shl.b32 	%r616, %r34, 2;
	add.s32 	%r617, %r318, %r616;
	ld.shared.u32 	%r618, [%r617+20];
	mad.lo.s32 	%r1186, %r618, %r1211, %r1186;
$L__BB360_142:
	setp.lt.s32 	%p61, %r379, 7;
	@%p61 bra 	$L__BB360_144;
	shl.b32 	%r619, %r35, 2;
	add.s32 	%r620, %r318, %r619;
	ld.shared.u32 	%r621, [%r620+24];
	mad.lo.s32 	%r1186, %r621, %r1210, %r1186;
$L__BB360_144:
	setp.lt.s32 	%p62, %r379, 8;
	@%p62 bra 	$L__BB360_146;
	shl.b32 	%r622, %r36, 2;
	add.s32 	%r623, %r318, %r622;
	ld.shared.u32 	%r624, [%r623+28];
	mad.lo.s32 	%r1186, %r624, %r1209, %r1186;
$L__BB360_146:
	setp.lt.s32 	%p63, %r379, 9;
	@%p63 bra 	$L__BB360_148;
	shl.b32 	%r625, %r37, 2;
	add.s32 	%r626, %r318, %r625;
	ld.shared.u32 	%r627, [%r626+32];
	mad.lo.s32 	%r1186, %r627, %r1208, %r1186;
$L__BB360_148:
	setp.lt.s32 	%p64, %r379, 10;
	@%p64 bra 	$L__BB360_150;
	shl.b32 	%r628, %r38, 2;
	add.s32 	%r629, %r318, %r628;
	ld.shared.u32 	%r630, [%r629+36];
	mad.lo.s32 	%r1186, %r630, %r1207, %r1186;
$L__BB360_150:
	setp.lt.s32 	%p65, %r379, 11;
	@%p65 bra 	$L__BB360_152;
	shl.b32 	%r631, %r39, 2;
	add.s32 	%r632, %r318, %r631;
	ld.shared.u32 	%r633, [%r632+40];
	mad.lo.s32 	%r1186, %r633, %r1206, %r1186;
$L__BB360_152:
	setp.lt.s32 	%p66, %r379, 12;
	@%p66 bra 	$L__BB360_154;
	shl.b32 	%r634, %r40, 2;
	add.s32 	%r635, %r318, %r634;
	ld.shared.u32 	%r636, [%r635+44];
	mad.lo.s32 	%r1186, %r636, %r1205, %r1186;
$L__BB360_154:
	setp.lt.s32 	%p67, %r379, 13;
	@%p67 bra 	$L__BB360_156;
	shl.b32 	%r637, %r41, 2;
	add.s32 	%r638, %r318, %r637;
	ld.shared.u32 	%r639, [%r638+48];
	mad.lo.s32 	%r1186, %r639, %r1204, %r1186;
$L__BB360_156:
	setp.lt.s32 	%p68, %r379, 14;
	@%p68 bra 	$L__BB360_158;
	shl.b32 	%r640, %r42, 2;
	add.s32 	%r641, %r318, %r640;
	ld.shared.u32 	%r642, [%r641+52];
	mad.lo.s32 	%r1186, %r642, %r1203, %r1186;
$L__BB360_158:
	setp.lt.s32 	%p69, %r379, 15;
	@%p69 bra 	$L__BB360_160;
	shl.b32 	%r643, %r43, 2;
	add.s32 	%r644, %r318, %r643;
	ld.shared.u32 	%r645, [%r644+56];
	mad.lo.s32 	%r1186, %r645, %r1202, %r1186;
$L__BB360_160:
	setp.lt.s32 	%p70, %r379, 16;
	@%p70 bra 	$L__BB360_162;
	shl.b32 	%r646, %r44, 2;
	add.s32 	%r647, %r318, %r646;
	ld.shared.u32 	%r648, [%r647+60];
	mad.lo.s32 	%r1186, %r648, %r1201, %r1186;
$L__BB360_162:
	mad.lo.s32 	%r649, %r1184, %r12, %r282;
	shl.b32 	%r650, %r649, 2;
	mov.u32 	%r651, _ZZ9cuda_gemmIiLi256ELi2ELi1ELi512ELi128ELi128ELi32ELi0ELi0EEviiiPT_S1_S1_iiE3Csh;
	add.s32 	%r652, %r651, %r650;
	st.shared.u32 	[%r652], %r1186;
	add.s32 	%r1184, %r1184, %r16;
	setp.lt.s32 	%p71, %r1184, %r21;
	@%p71 bra 	$L__BB360_130;
$L__BB360_163:
	add.s32 	%r1167, %r1167, %r13;
	setp.lt.s32 	%p72, %r1167, %r12;
	@%p72 bra 	$L__BB360_96;
$L__BB360_164:
	bar.sync 	0;
	@%p27 bra 	$L__BB360_171;
	ld.param.u32 	%r1020, [_Z9cuda_gemmIiLi256ELi2ELi1ELi512ELi128ELi128ELi32ELi0ELi0EEviiiPT_S1_S1_ii_param_1];
	setp.eq.s32 	%p147, %r28, 0;
	div.s32 	%r369, %r377, %r379;
	mad.lo.s32 	%r370, %r1041, %r1020, %r24;
	mov.u32 	%r1217, %r1;
	@%p147 bra 	$L__BB360_169;
	setp.eq.s32 	%p148, %r28, 1;
	div.s32 	%r955, %r1, %r12;
	mul.lo.s32 	%r956, %r955, %r12;
	sub.s32 	%r957, %r1, %r956;
	mad.lo.s32 	%r958, %r369, %r955, %r370;
	add.s32 	%r959, %r958, %r957;
	shl.b32 	%r960, %r1, 2;
	mov.u32 	%r961, _ZZ9cuda_gemmIiLi256ELi2ELi1ELi512ELi128ELi128ELi32ELi0ELi0EEviiiPT_S1_S1_iiE3Csh;
	add.s32 	%r962, %r961, %r960;
	ld.shared.u32 	%r963, [%r962];
	mul.wide.s32 	%rd23, %r959, 4;
	add.s64 	%rd24, %rd1, %rd23;
	st.global.u32 	[%rd24], %r963;
	mov.u32 	%r1217, %r69;
	@%p148 bra 	$L__BB360_169;
	setp.eq.s32 	%p149, %r28, 2;
	div.s32 	%r964, %r69, %r12;
	mul.lo.s32 	%r965, %r964, %r12;
	sub.s32 	%r966, %r69, %r965;
	mad.lo.s32 	%r967, %r369, %r964, %r370;
	add.s32 	%r968, %r967, %r966;
	shl.b32 	%r969, %r1, 2;
	mov.u32 	%r970, _ZZ9cuda_gemmIiLi256ELi2ELi1ELi512ELi128ELi128ELi32ELi0ELi0EEviiiPT_S1_S1_iiE3Csh;
	add.s32 	%r971, %r970, %r969;
	add.s32 	%r972, %r971, %r27;
	ld.shared.u32 	%r973, [%r972];
	mul.wide.s32 	%rd25, %r968, 4;
	add.s64 	%rd26, %rd1, %rd25;
	st.global.u32 	[%rd26], %r973;
	mov.u32 	%r1217, %r70;
	@%p149 bra 	$L__BB360_169;
	add.s32 	%r1217, %r70, %r392;
	div.s32 	%r974, %r70, %r12;
	mul.lo.s32 	%r975, %r974, %r12;
	sub.s32 	%r976, %r70, %r975;
	mad.lo.s32 	%r977, %r369, %r974, %r370;
	add.s32 	%r978, %r977, %r976;
	shl.b32 	%r979, %r1, 2;
	mov.u32 	%r980, _ZZ9cuda_gemmIiLi256ELi2ELi1ELi512ELi128ELi128ELi32ELi0ELi0EEviiiPT_S1_S1_iiE3Csh;
	add.s32 	%r981, %r980, %r979;
	add.s32 	%r982, %r981, %r27;
	add.s32 	%r983, %r982, %r27;
	ld.shared.u32 	%r984, [%r983];
	mul.wide.s32 	%rd27, %r978, 4;
	add.s64 	%rd28, %rd1, %rd27;
	st.global.u32 	[%rd28], %r984;
$L__BB360_169:
	setp.lt.u32 	%p150, %r26, 3;
	@%p150 bra 	$L__BB360_171;
$L__BB360_170:
	div.s32 	%r985, %r1217, %r12;
	mul.lo.s32 	%r986, %r985, %r12;
	sub.s32 	%r987, %r1217, %r986;
	mad.lo.s32 	%r988, %r369, %r985, %r370;
	add.s32 	%r989, %r988, %r987;
	shl.b32 	%r990, %r1217, 2;
	mov.u32 	%r991, _ZZ9cuda_gemmIiLi256ELi2ELi1ELi512ELi128ELi128ELi32ELi0ELi0EEviiiPT_S1_S1_iiE3Csh;
	add.s32 	%r992, %r991, %r990;
	ld.shared.u32 	%r993, [%r992];
	mul.wide.s32 	%rd29, %r989, 4;
	add.s64 	%rd30, %rd1, %rd29;
	st.global.u32 	[%rd30], %r993;
	add.s32 	%r994, %r1217, %r392;
	div.s32 	%r995, %r994, %r12;
	mul.lo.s32 	%r996, %r995, %r12;
	sub.s32 	%r997, %r994, %r996;
	mad.lo.s32 	%r998, %r369, %r995, %r370;
	add.s32 	%r999, %r998, %r997;
	add.s32 	%r1000, %r992, %r27;
	ld.shared.u32 	%r1001, [%r1000];
	mul.wide.s32 	%rd31, %r999, 4;
	add.s64 	%rd32, %rd1, %rd31;
	st.global.u32 	[%rd32], %r1001;
	add.s32 	%r1002, %r994, %r392;
	div.s32 	%r1003, %r1002, %r12;
	mul.lo.s32 	%r1004, %r1003, %r12;
	sub.s32 	%r1005, %r1002, %r1004;
	mad.lo.s32 	%r1006, %r369, %r1003, %r370;
	add.s32 	%r1007, %r1006, %r1005;
	add.s32 	%r1008, %r1000, %r27;
	ld.shared.u32 	%r1009, [%r1008];
	mul.wide.s32 	%rd33, %r1007, 4;
	add.s64 	%rd34, %rd1, %rd33;
	st.global.u32 	[%rd34], %r1009;
	add.s32 	%r1010, %r1002, %r392;
	div.s32 	%r1011, %r1010, %r12;
	mul.lo.s32 	%r1012, %r1011, %r12;
	sub.s32 	%r1013, %r1010, %r1012;
	mad.lo.s32 	%r1014, %r369, %r1011, %r370;
	add.s32 	%r1015, %r1014, %r1013;
	add.s32 	%r1016, %r1008, %r27;
	ld.shared.u32 	%r1017, [%r1016];
	mul.wide.s32 	%rd35, %r1015, 4;
	add.s64 	%rd36, %rd1, %rd35;
	st.global.u32 	[%rd36], %r1017;
	add.s32 	%r1217, %r1010, %r392;
	setp.lt.u32 	%p151, %r1217, 128;
	@%p151 bra 	$L__BB360_170;
$L__BB360_171:
	mov.u32 	%r1018, %nctaid.y;
	add.s32 	%r1041, %r1041, %r1018;
	shl.b32 	%r1019, %r1018, 1;
	setp.lt.u32 	%p152, %r1041, %r1019;
	@%p152 bra 	$L__BB360_7;
$L__BB360_172:
	ret;
$L__BB360_173:
	mov.b32 	%r1115, 0;
$L__BB360_174:
	setp.lt.s32 	%p73, %r379, 1;
	add.s32 	%r190, %r1115, %r14;
	mul.lo.s32 	%r191, %r190, %r379;
	add.s32 	%r192, %r191, %r20;
	@%p73 bra 	$L__BB360_176;
	add.s32 	%r654, %r22, %r191;
	shl.b32 	%r655, %r654, 2;
	mov.u32 	%r656, _ZZ9cuda_gemmIiLi256ELi2ELi1ELi512ELi128ELi128ELi32ELi0ELi0EEviiiPT_S1_S1_iiE3Ash;
	add.s32 	%r657, %r656, %r655;
	ld.shared.u32 	%r1216, [%r657];
$L__BB360_176:
	setp.lt.s32 	%p74, %r379, 2;
	@%p74 bra 	$L__BB360_178;
	add.s32 	%r658, %r14, 1;
	and.b32  	%r659, %r658, 15;
	add.s32 	%r660, %r192, %r659;
	shl.b32 	%r661, %r660, 2;
	mov.u32 	%r662, _ZZ9cuda_gemmIiLi256ELi2ELi1ELi512ELi128ELi128ELi32ELi0ELi0EEviiiPT_S1_S1_iiE3Ash;
	add.s32 	%r663, %r662, %r661;
	ld.shared.u32 	%r1215, [%r663];
$L__BB360_178:
	setp.lt.s32 	%p75, %r379, 3;
	@%p75 bra 	$L__BB360_180;
	add.s32 	%r664, %r14, 2;
	and.b32  	%r665, %r664, 15;
	add.s32 	%r666, %r192, %r665;
	shl.b32 	%r667, %r666, 2;
	mov.u32 	%r668, _ZZ9cuda_gemmIiLi256ELi2ELi1ELi512ELi128ELi128ELi32ELi0ELi0EEviiiPT_S1_S1_iiE3Ash;
	add.s32 	%r669, %r668, %r667;
	ld.shared.u32 	%r1214, [%r669];
$L__BB360_180:
	setp.lt.s32 	%p76, %r379, 4;
	@%p76 bra 	$L__BB360_182;
	add.s32 	%r670, %r14, 3;
	and.b32  	%r671, %r670, 15;
	add.s32 	%r672, %r192, %r671;
	shl.b32 	%r673, %r672, 2;
	mov.u32 	%r674, _ZZ9cuda_gemmIiLi256ELi2ELi1ELi512ELi128ELi128ELi32ELi0ELi0EEviiiPT_S1_S1_iiE3Ash;
	add.s32 	%r675, %r674, %r673;
	ld.shared.u32 	%r1213, [%r675];
$L__BB360_182:
	setp.lt.s32 	%p77, %r379, 5;
	@%p77 bra 	$L__BB360_184;
	add.s32 	%r676, %r14, 4;
	and.b32  	%r677, %r676, 15;
	add.s32 	%r678, %r192, %r677;
	shl.b32 	%r679, %r678, 2;
	mov.u32 	%r680, _ZZ9cuda_gemmIiLi256ELi2ELi1ELi512ELi128ELi128ELi32ELi0ELi0EEviiiPT_S1_S1_iiE3Ash;
	add.s32 	%r681, %r680, %r679;
	ld.shared.u32 	%r1212, [%r681];
$L__BB360_184:
	setp.lt.s32 	%p78, %r379, 6;
	@%p78 bra 	$L__BB360_186;
	add.s32 	%r682, %r14, 5;
	and.b32  	%r683, %r682, 15;
	add.s32 	%r684, %r192, %r683;
	shl.b32 	%r685, %r684, 2;
	mov.u32 	%r686, _ZZ9cuda_gemmIiLi256ELi2ELi1ELi512ELi128ELi128ELi32ELi0ELi0EEviiiPT_S1_S1_iiE3Ash;
	add.s32 	%r687, %r686, %r685;
	ld.shared.u32 	%r1211, [%r687];
$L__BB360_186:
	setp.lt.s32 	%p79, %r379, 7;
	@%p79 bra 	$L__BB360_188;
	add.s32 	%r688, %r14, 6;
	and.b32  	%r689, %r688, 15;
	add.s32 	%r690, %r192, %r689;
	shl.b32 	%r691, %r690, 2;
	mov.u32 	%r692, _ZZ9cuda_gemmIiLi256ELi2ELi1ELi512ELi128ELi128ELi32ELi0ELi0EEviiiPT_S1_S1_iiE3Ash;
	add.s32 	%r693, %r692, %r691;
	ld.shared.u32 	%r1210, [%r693];
$L__BB360_188:
	setp.lt.s32 	%p80, %r379, 8;
	@%p80 bra 	$L__BB360_190;
	add.s32 	%r694, %r14, 7;
	and.b32  	%r695, %r694, 15;
	add.s32 	%r696, %r192, %r695;
	shl.b32 	%r697, %r696, 2;
	mov.u32 	%r698, _ZZ9cuda_gemmIiLi256ELi2ELi1ELi512ELi128ELi128ELi32ELi0ELi0EEviiiPT_S1_S1_iiE3Ash;
	add.s32 	%r699, %r698, %r697;
	ld.shared.u32 	%r1209, [%r699];
$L__BB360_190:
	setp.lt.s32 	%p81, %r379, 9;
	@%p81 bra 	$L__BB360_192;
	and.b32  	%r700, %r14, 15;
	xor.b32  	%r701, %r700, 8;
	add.s32 	%r702, %r192, %r701;
	shl.b32 	%r703, %r702, 2;
	mov.u32 	%r704, _ZZ9cuda_gemmIiLi256ELi2ELi1ELi512ELi128ELi128ELi32ELi0ELi0EEviiiPT_S1_S1_iiE3Ash;
	add.s32 	%r705, %r704, %r703;
	ld.shared.u32 	%r1208, [%r705];
$L__BB360_192:
	setp.lt.s32 	%p82, %r379, 10;
	@%p82 bra 	$L__BB360_194;
	add.s32 	%r706, %r14, 9;
	and.b32  	%r707, %r706, 15;
	add.s32 	%r708, %r192, %r707;
	shl.b32 	%r709, %r708, 2;
	mov.u32 	%r710, _ZZ9cuda_gemmIiLi256ELi2ELi1ELi512ELi128ELi128ELi32ELi0ELi0EEviiiPT_S1_S1_iiE3Ash;
	add.s32 	%r711, %r710, %r709;
	ld.shared.u32 	%r1207, [%r711];
$L__BB360_194:
	setp.lt.s32 	%p83, %r379, 11;
	@%p83 bra 	$L__BB360_196;
	add.s32 	%r712, %r14, 10;
	and.b32  	%r713, %r712, 15;
	add.s32 	%r714, %r192, %r713;
	shl.b32 	%r715, %r714, 2;
	mov.u32 	%r716, _ZZ9cuda_gemmIiLi256ELi2ELi1ELi512ELi128ELi128ELi32ELi0ELi0EEviiiPT_S1_S1_iiE3Ash;
	add.s32 	%r717, %r716, %r715;
	ld.shared.u32 	%r1206, [%r717];
$L__BB360_196:
	setp.lt.s32 	%p84, %r379, 12;
	@%p84 bra 	$L__BB360_198;
	add.s32 	%r718, %r14, 11;
	and.b32  	%r719, %r718, 15;
	add.s32 	%r720, %r192, %r719;
	shl.b32 	%r721, %r720, 2;
	mov.u32 	%r722, _ZZ9cuda_gemmIiLi256ELi2ELi1ELi512ELi128ELi128ELi32ELi0ELi0EEviiiPT_S1_S1_iiE3Ash;
	add.s32 	%r723, %r722, %r721;
	ld.shared.u32 	%r1205, [%r723];
$L__BB360_198:
	setp.lt.s32 	%p85, %r379, 13;
	@%p85 bra 	$L__BB360_200;
	add.s32 	%r724, %r14, 12;
	and.b32  	%r725, %r724, 15;
	add.s32 	%r726, %r192, %r725;
	shl.b32 	%r727, %r726, 2;
	mov.u32 	%r728, _ZZ9cuda_gemmIiLi256ELi2ELi1ELi512ELi128ELi128ELi32ELi0ELi0EEviiiPT_S1_S1_iiE3Ash;
	add.s32 	%r729, %r728, %r727;
	ld.shared.u32 	%r1204, [%r729];
$L__BB360_200:
	setp.lt.s32 	%p86, %r379, 14;
	@%p86 bra 	$L__BB360_202;
	add.s32 	%r730, %r14, 13;
	and.b32  	%r731, %r730, 15;
	add.s32 	%r732, %r192, %r731;
	shl.b32 	%r733, %r732, 2;
	mov.u32 	%r734, _ZZ9cuda_gemmIiLi256ELi2ELi1ELi512ELi128ELi128ELi32ELi0ELi0EEviiiPT_S1_S1_iiE3Ash;
	add.s32 	%r735, %r734, %r733;
	ld.shared.u32 	%r1203, [%r735];
$L__BB360_202:
	setp.lt.s32 	%p87, %r379, 15;
	@%p87 bra 	$L__BB360_204;
	add.s32 	%r736, %r14, 14;
	and.b32  	%r737, %r736, 15;
	add.s32 	%r738, %r192, %r737;
	shl.b32 	%r739, %r738, 2;
	mov.u32 	%r740, _ZZ9cuda_gemmIiLi256ELi2ELi1ELi512ELi128ELi128ELi32ELi0ELi0EEviiiPT_S1_S1_iiE3Ash;
	add.s32 	%r741, %r740, %r739;
	ld.shared.u32 	%r1202, [%r741];
$L__BB360_204:
	setp.lt.s32 	%p88, %r379, 16;
	@%p88 bra 	$L__BB360_206;
	add.s32 	%r742, %r14, -1;
	and.b32  	%r743, %r742, 15;
	add.s32 	%r744, %r192, %r743;
	shl.b32 	%r745, %r744, 2;
	mov.u32 	%r746, _ZZ9cuda_gemmIiLi256ELi2ELi1ELi512ELi128ELi128ELi32ELi0ELi0EEviiiPT_S1_S1_iiE3Ash;
	add.s32 	%r747, %r746, %r745;
	ld.shared.u32 	%r1201, [%r747];
$L__BB360_206:
	setp.ge.s32 	%p89, %r15, %r21;
	mov.u32 	%r1132, %r15;
	@%p89 bra 	$L__BB360_207;
	bra.uni 	$L__BB360_208;
$L__BB360_207:
	add.s32 	%r1115, %r1115, %r13;
	setp.lt.s32 	%p110, %r1115, %r12;
	@%p110 bra 	$L__BB360_174;
	bra.uni 	$L__BB360_164;
$L__BB360_208:
	mov.u32 	%r749, _ZZ9cuda_gemmIiLi256ELi2ELi1ELi512ELi128ELi128ELi32ELi0ELi0EEviiiPT_S1_S1_iiE11kron_fac_sh;
	mad.lo.s32 	%r227, %r1132, 516, %r749;
	mov.b32 	%r1134, 0;
	@%p73 bra 	$L__BB360_210;
	shl.b32 	%r750, %r29, 2;
	add.s32 	%r751, %r227, %r750;
	ld.shared.u32 	%r752, [%r751];
	mul.lo.s32 	%r1134, %r752, %r1216;
$L__BB360_210:
	@%p74 bra 	$L__BB360_212;
	shl.b32 	%r753, %r30, 2;
	add.s32 	%r754, %r227, %r753;
	ld.shared.u32 	%r755, [%r754+4];
	mad.lo.s32 	%r1134, %r755, %r1215, %r1134;
$L__BB360_212:
	@%p75 bra 	$L__BB360_214;
	shl.b32 	%r756, %r31, 2;
	add.s32 	%r757, %r227, %r756;
	ld.shared.u32 	%r758, [%r757+8];
	mad.lo.s32 	%r1134, %r758, %r1214, %r1134;
$L__BB360_214:
	@%p76 bra 	$L__BB360_216;
	shl.b32 	%r759, %r32, 2;
	add.s32 	%r760, %r227, %r759;
	ld.shared.u32 	%r761, [%r760+12];
	mad.lo.s32 	%r1134, %r761, %r1213, %r1134;
$L__BB360_216:
	setp.lt.s32 	%p94, %r379, 5;
	@%p94 bra 	$L__BB360_218;
	shl.b32 	%r762, %r33, 2;
	add.s32 	%r763, %r227, %r762;
	ld.shared.u32 	%r764, [%r763+16];
	mad.lo.s32 	%r1134, %r764, %r1212, %r1134;
$L__BB360_218:
	setp.lt.s32 	%p95, %r379, 6;
	@%p95 bra 	$L__BB360_220;
	shl.b32 	%r765, %r34, 2;
	add.s32 	%r766, %r227, %r765;
	ld.shared.u32 	%r767, [%r766+20];
	mad.lo.s32 	%r1134, %r767, %r1211, %r1134;
$L__BB360_220:
	setp.lt.s32 	%p96, %r379, 7;
	@%p96 bra 	$L__BB360_222;
	shl.b32 	%r768, %r35, 2;
	add.s32 	%r769, %r227, %r768;
	ld.shared.u32 	%r770, [%r769+24];
	mad.lo.s32 	%r1134, %r770, %r1210, %r1134;
$L__BB360_222:
	setp.lt.s32 	%p97, %r379, 8;
	@%p97 bra 	$L__BB360_224;
	shl.b32 	%r771, %r36, 2;
	add.s32 	%r772, %r227, %r771;
	ld.shared.u32 	%r773, [%r772+28];
	mad.lo.s32 	%r1134, %r773, %r1209, %r1134;
$L__BB360_224:
	setp.lt.s32 	%p98, %r379, 9;
	@%p98 bra 	$L__BB360_226;
	shl.b32 	%r774, %r37, 2;
	add.s32 	%r775, %r227, %r774;
	ld.shared.u32 	%r776, [%r775+32];
	mad.lo.s32 	%r1134, %r776, %r1208, %r1134;
$L__BB360_226:
	setp.lt.s32 	%p99, %r379, 10;
	@%p99 bra 	$L__BB360_228;
	shl.b32 	%r777, %r38, 2;
	add.s32 	%r778, %r227, %r777;
	ld.shared.u32 	%r779, [%r778+36];
	mad.lo.s32 	%r1134, %r779, %r1207, %r1134;
$L__BB360_228:
	setp.lt.s32 	%p100, %r379, 11;
	@%p100 bra 	$L__BB360_230;
	shl.b32 	%r780, %r39, 2;
	add.s32 	%r781, %r227, %r780;
	ld.shared.u32 	%r782, [%r781+40];
	mad.lo.s32 	%r1134, %r782, %r1206, %r1134;
$L__BB360_230:
	setp.lt.s32 	%p101, %r379, 12;
	@%p101 bra 	$L__BB360_232;
	shl.b32 	%r783, %r40, 2;
	add.s32 	%r784, %r227, %r783;
	ld.shared.u32 	%r785, [%r784+44];
	mad.lo.s32 	%r1134, %r785, %r1205, %r1134;
$L__BB360_232:
	setp.lt.s32 	%p102, %r379, 13;
	@%p102 bra 	$L__BB360_234;
	shl.b32 	%r786, %r41, 2;
	add.s32 	%r787, %r227, %r786;
	ld.shared.u32 	%r788, [%r787+48];
	mad.lo.s32 	%r1134, %r788, %r1204, %r1134;
$L__BB360_234:
	setp.lt.s32 	%p103, %r379, 14;
	@%p103 bra 	$L__BB360_236;
	shl.b32 	%r789, %r42, 2;
	add.s32 	%r790, %r227, %r789;
	ld.shared.u32 	%r791, [%r790+52];
	mad.lo.s32 	%r1134, %r791, %r1203, %r1134;
$L__BB360_236:
	setp.lt.s32 	%p104, %r379, 15;
	@%p104 bra 	$L__BB360_238;
	shl.b32 	%r792, %r43, 2;
	add.s32 	%r793, %r227, %r792;
	ld.shared.u32 	%r794, [%r793+56];
	mad.lo.s32 	%r1134, %r794, %r1202, %r1134;
$L__BB360_238:
	setp.lt.s32 	%p105, %r379, 16;
	@%p105 bra 	$L__BB360_240;
	shl.b32 	%r795, %r44, 2;
	add.s32 	%r796, %r227, %r795;
	ld.shared.u32 	%r797, [%r796+60];
	mad.lo.s32 	%r1134, %r797, %r1201, %r1134;
$L__BB360_240:
	mov.u32 	%r1148, %r2;
$L__BB360_241:
	shr.u32 	%r261, %r1148, 1;
	shfl.sync.down.b32	%r798|%p106, %r1134, %r261, %r23, -1;
	add.s32 	%r1134, %r798, %r1134;
	setp.gt.u32 	%p107, %r1148, 3;
	mov.u32 	%r1148, %r261;
	@%p107 bra 	$L__BB360_241;
	rem.u32 	%r799, %r81, %r3;
	setp.eq.s32 	%p108, %r799, 0;
	@%p108 bra 	$L__BB360_243;
	bra.uni 	$L__BB360_244;
$L__BB360_243:
	mad.lo.s32 	%r800, %r1132, %r12, %r190;
	shl.b32 	%r801, %r800, 2;
	mov.u32 	%r802, _ZZ9cuda_gemmIiLi256ELi2ELi1ELi512ELi128ELi128ELi32ELi0ELi0EEviiiPT_S1_S1_iiE3Csh;
	add.s32 	%r803, %r802, %r801;
	st.shared.u32 	[%r803], %r1134;
$L__BB360_244:
	add.s32 	%r1132, %r1132, %r16;
	setp.lt.s32 	%p109, %r1132, %r21;
	@%p109 bra 	$L__BB360_208;
	bra.uni 	$L__BB360_207;

}
	// .globl	_Z9cuda_gemmIiLi256ELi2ELi1ELi512ELi128ELi128ELi32ELi0ELi1EEviiiPT_S1_S1_ii
.visible .entry _Z9cuda_gemmIiLi256ELi2ELi1ELi512ELi128ELi128ELi32ELi0ELi1EEviiiPT_S1_S1_ii(
	.param .u32 _Z9cuda_gemmIiLi256ELi2ELi1ELi512ELi128ELi128ELi32ELi0ELi1EEviiiPT_S1_S1_ii_param_0,
	.param .u32 _Z9cuda_gemmIiLi256ELi2ELi1ELi512ELi128ELi128ELi32ELi0ELi1EEviiiPT_S1_S1_ii_param_1,
	.param .u32 _Z9cuda_gemmIiLi256ELi2ELi1ELi512ELi128ELi128ELi32ELi0ELi1EEviiiPT_S1_S1_ii_param_2,
	.param .u64 .ptr .align 1 _Z9cuda_gemmIiLi256ELi2ELi1ELi512ELi128ELi128ELi32ELi0ELi1EEviiiPT_S1_S1_ii_param_3,
	.param .u64 .ptr .align 1 _Z9cuda_gemmIiLi256ELi2ELi1ELi512ELi128ELi128ELi32ELi0ELi1EEviiiPT_S1_S1_ii_param_4,
	.param .u64 .ptr .align 1 _Z9cuda_gemmIiLi256ELi2ELi1ELi512ELi128ELi128ELi32ELi0ELi1EEviiiPT_S1_S1_ii_param_5,
	.param .u32 _Z9cuda_gemmIiLi256ELi2ELi1ELi512ELi128ELi128ELi32ELi0ELi1EEviiiPT_S1_S1_ii_param_6,
	.param .u32 _Z9cuda_gemmIiLi256ELi2ELi1ELi512ELi128ELi128ELi32ELi0ELi1EEviiiPT_S1_S1_ii_param_7
)
.maxntid 256
{
	.reg .pred 	%p<35>;
	.reg .b16 	%rs<13>;
	.reg .b32 	%r<306>;
	.reg .b64 	%rd<52>;
	// demoted variable
	.shared .align 128 .b8 _ZZ9cuda_gemmIiLi256ELi2ELi1ELi512ELi128ELi128ELi32ELi0ELi1EEviiiPT_S1_S1_iiE11kron_fac_sh[16512];
	// demoted variable
	.shared .align 128 .b8 _ZZ9cuda_gemmIiLi256ELi2ELi1ELi512ELi128ELi128ELi32ELi0ELi1EEviiiPT_S1_S1_iiE3Ash[2048];
	// demoted variable
	.shared .align 128 .b8 _ZZ9cuda_gemmIiLi256ELi2ELi1ELi512ELi128ELi128ELi32ELi0ELi1EEviiiPT_S1_S1_iiE3Csh[512];
	ld.param.u32 	%r89, [_Z9cuda_gemmIiLi256ELi2ELi1ELi512ELi128ELi128ELi32ELi0ELi1EEviiiPT_S1_S1_ii_param_1];
	ld.param.u32 	%r90, [_Z9cuda_gemmIiLi256ELi2ELi1ELi512ELi128ELi128ELi32ELi0ELi1EEviiiPT_S1_S1_ii_param_2];
	ld.param.u64 	%rd12, [_Z9cuda_gemmIiLi256ELi2ELi1ELi512ELi128ELi128ELi32ELi0ELi1EEviiiPT_S1_S1_ii_param_3];
	ld.param.u64 	%rd13, [_Z9cuda_gemmIiLi256ELi2ELi1ELi512ELi128ELi128ELi32ELi0ELi1EEviiiPT_S1_S1_ii_param_4];
	ld.param.u64 	%rd14, [_Z9cuda_gemmIiLi256ELi2ELi1ELi512ELi128ELi128ELi32ELi0ELi1EEviiiPT_S1_S1_ii_param_5];
	cvta.to.global.u64 	%rd1, %rd12;
	cvta.to.global.u64 	%rd2, %rd13;
	cvta.to.global.u64 	%rd3, %rd14;
	mov.u32 	%r1, %tid.x;
	and.b32  	%r91, %r90, -512;
	setp.eq.s32 	%p1, %r91, 32768;
	@%p1 bra 	$L__BB361_3;
	setp.ne.s32 	%p2, %r91, 16384;
	@%p2 bra 	$L__BB361_4;
	mov.u32 	%r93, %ctaid.x;
	shr.u32 	%r293, %r93, 5;
	and.b32  	%r292, %r93, 31;
	bra.uni 	$L__BB361_5;
$L__BB361_3:
	mov.u32 	%r92, %ctaid.x;
	shr.u32 	%r293, %r92, 6;
	and.b32  	%r292, %r92, 63;
	bra.uni 	$L__BB361_5;
$L__BB361_4:
	mov.u32 	%r94, %ctaid.x;
	shr.s32 	%r95, %r90, 31;
	shr.u32 	%r96, %r95, 23;
	add.s32 	%r97, %r90, %r96;
	shr.s32 	%r98, %r97, 9;
	div.u32 	%r293, %r94, %r98;
	mul.lo.s32 	%r99, %r293, %r98;
	sub.s32 	%r292, %r94, %r99;
$L__BB361_5:
	shr.u32 	%r100, %r1, 3;
	and.b32  	%r10, %r100, 3;
	shr.u32 	%r11, %r1, 5;
	mov.u32 	%r12, %ntid.x;
	shr.u32 	%r13, %r12, 5;
	mov.u32 	%r294, %ctaid.y;
	mov.u32 	%r15, %nctaid.y;
	shl.b32 	%r16, %r15, 1;
	setp.ge.u32 	%p3, %r294, %r16;
	@%p3 bra 	$L__BB361_39;
	shl.b32 	%r17, %r292, 9;
	shl.b32 	%r101, %r293, 5;
	and.b32  	%r102, %r1, 31;
	or.b32  	%r18, %r101, %r102;
	mov.u32 	%r103, _ZZ9cuda_gemmIiLi256ELi2ELi1ELi512ELi128ELi128ELi32ELi0ELi1EEviiiPT_S1_S1_iiE11kron_fac_sh;
	mad.lo.s32 	%r19, %r102, 516, %r103;
	shl.b32 	%r104, %r1, 4;
	and.b32  	%r105, %r104, 112;
	shl.b32 	%r106, %r10, 7;
	or.b32  	%r107, %r106, %r105;
	mad.lo.s32 	%r20, %r10, -127, %r107;
	and.b32  	%r21, %r1, 7;
	shr.s32 	%r108, %r90, 31;
	shr.u32 	%r109, %r108, 30;
	add.s32 	%r110, %r90, %r109;
	shr.s32 	%r111, %r110, 2;
	shl.b32 	%r112, %r292, 2;
	shr.u32 	%r113, %r108, 25;
	add.s32 	%r114, %r90, %r113;
	shr.s32 	%r22, %r114, 7;
	mad.lo.s32 	%r23, %r293, %r111, %r112;
	add.s32 	%r24, %r1, %r12;
	cvt.u16.u32 	%rs4, %r24;
	sub.s16 	%rs5, 511, %rs4;
	cvt.u16.u32 	%rs6, %r12;
	div.u16 	%rs1, %rs5, %rs6;
	max.u32 	%r115, %r24, 128;
	setp.lt.u32 	%p4, %r24, 128;
	selp.u32 	%r116, 1, 0, %p4;
	add.s32 	%r117, %r24, %r116;
	sub.s32 	%r118, %r115, %r117;
	div.u32 	%r119, %r118, %r12;
	add.s32 	%r25, %r119, %r116;
	add.s32 	%r120, %r25, 1;
	add.s32 	%r26, %r11, %r13;
	and.b16  	%rs2, %rs1, 3;
	shl.b32 	%r121, %r1, 2;
	mov.u32 	%r122, _ZZ9cuda_gemmIiLi256ELi2ELi1ELi512ELi128ELi128ELi32ELi0ELi1EEviiiPT_S1_S1_iiE3Ash;
	add.s32 	%r27, %r122, %r121;
	shl.b32 	%r28, %r12, 2;
	add.s32 	%r29, %r27, %r28;
	add.s32 	%r30, %r24, %r12;
	add.s32 	%r31, %r30, %r12;
	and.b32  	%r32, %r120, 3;
	mov.u32 	%r123, _ZZ9cuda_gemmIiLi256ELi2ELi1ELi512ELi128ELi128ELi32ELi0ELi1EEviiiPT_S1_S1_iiE3Csh;
	add.s32 	%r33, %r123, %r121;
	add.s32 	%r34, %r33, %r28;
	add.s32 	%r35, %r34, %r28;
	cvt.u16.u32 	%rs7, %r26;
	xor.b16  	%rs8, %rs7, 127;
	and.b16  	%rs9, %rs8, 255;
	cvt.u16.u32 	%rs10, %r13;
	and.b16  	%rs11, %rs10, 255;
	div.u16 	%rs12, %rs9, %rs11;
	and.b16  	%rs3, %rs12, 3;
	shl.b32 	%r124, %r11, 7;
	add.s32 	%r125, %r124, %r18;
	mul.wide.u32 	%rd15, %r125, 4;
	add.s64 	%rd4, %rd2, %rd15;
	shl.b32 	%r126, %r11, 2;
	add.s32 	%r36, %r19, %r126;
	shl.b32 	%r127, %r26, 7;
	add.s32 	%r128, %r127, %r18;
	mul.wide.u32 	%rd16, %r128, 4;
	add.s64 	%rd5, %rd2, %rd16;
	shl.b32 	%r37, %r13, 2;
	add.s32 	%r38, %r36, %r37;
	add.s32 	%r39, %r26, %r13;
	shl.b32 	%r129, %r39, 7;
	add.s32 	%r130, %r129, %r18;
	mul.wide.u32 	%rd17, %r130, 4;
	add.s64 	%rd6, %rd2, %rd17;
	or.b32  	%r131, %r107, %r10;
	shl.b32 	%r132, %r131, 2;
	add.s32 	%r40, %r122, %r132;
	add.s32 	%r41, %r40, 32;
	add.s32 	%r133, %r10, 13;
	and.b32  	%r134, %r133, 15;
	or.b32  	%r135, %r107, %r134;
	shl.b32 	%r136, %r135, 2;
	add.s32 	%r42, %r122, %r136;
	add.s32 	%r137, %r10, 14;
	and.b32  	%r138, %r137, 15;
	or.b32  	%r139, %r107, %r138;
	shl.b32 	%r140, %r139, 2;
	add.s32 	%r43, %r122, %r140;
	add.s32 	%r141, %r10, -1;
	and.b32  	%r142, %r141, 15;
	or.b32  	%r143, %r107, %r142;
	shl.b32 	%r144, %r143, 2;
	add.s32 	%r44, %r122, %r144;
	mul.wide.u32 	%rd18, %r12, 4;
	add.s64 	%rd7, %rd1, %rd18;
	mul.wide.u32 	%rd19, %r12, 8;
	add.s64 	%rd8, %rd1, %rd19;
	mul.wide.u32 	%rd20, %r12, 12;
	add.s64 	%rd9, %rd1, %rd20;
	shl.b32 	%r199, %r20, 2;
$L__BB361_7:
	setp.eq.s16 	%p5, %rs2, 2;
	mul.lo.s32 	%r46, %r294, %r90;
	mov.u32 	%r295, %r1;
	@%p5 bra 	$L__BB361_11;
	setp.eq.s16 	%p6, %rs2, 3;
	add.s32 	%r145, %r46, %r17;
	add.s32 	%r146, %r145, %r1;
	mul.wide.s32 	%rd21, %r146, 4;
	add.s64 	%rd10, %rd1, %rd21;
	ld.global.u32 	%r147, [%rd10];
	st.shared.u32 	[%r27], %r147;
	mov.u32 	%r295, %r24;
	@%p6 bra 	$L__BB361_11;
	setp.eq.s16 	%p7, %rs2, 0;
	cvt.u64.u32 	%rd22, %r28;
	add.s64 	%rd11, %rd10, %rd22;
	ld.global.u32 	%r148, [%rd11];
	st.shared.u32 	[%r29], %r148;
	mov.u32 	%r295, %r30;
	@%p7 bra 	$L__BB361_11;
	cvt.u64.u32 	%rd23, %r28;
	add.s64 	%rd24, %rd11, %rd23;
	ld.global.u32 	%r149, [%rd24];
	add.s32 	%r150, %r29, %r28;
	st.shared.u32 	[%r150], %r149;
	mov.u32 	%r295, %r31;
$L__BB361_11:
	setp.lt.u16 	%p8, %rs1, 2;
	@%p8 bra 	$L__BB361_14;
	shl.b32 	%r151, %r295, 2;
	mov.u32 	%r152, _ZZ9cuda_gemmIiLi256ELi2ELi1ELi512ELi128ELi128ELi32ELi0ELi1EEviiiPT_S1_S1_iiE3Ash;
	add.s32 	%r298, %r152, %r151;
	add.s32 	%r153, %r17, %r295;
	add.s32 	%r297, %r153, %r46;
$L__BB361_13:
	mul.wide.s32 	%rd25, %r297, 4;
	add.s64 	%rd26, %rd7, %rd25;
	add.s64 	%rd27, %rd8, %rd25;
	add.s64 	%rd28, %rd9, %rd25;
	add.s64 	%rd29, %rd1, %rd25;
	ld.global.u32 	%r154, [%rd29];
	st.shared.u32 	[%r298], %r154;
	ld.global.u32 	%r155, [%rd26];
	add.s32 	%r156, %r298, %r28;
	st.shared.u32 	[%r156], %r155;
	ld.global.u32 	%r157, [%rd27];
	shl.b32 	%r158, %r12, 3;
	add.s32 	%r159, %r298, %r158;
	st.shared.u32 	[%r159], %r157;
	ld.global.u32 	%r160, [%rd28];
	mad.lo.s32 	%r161, %r12, 12, %r298;
	st.shared.u32 	[%r161], %r160;
	add.s32 	%r295, %r295, %r28;
	shl.b32 	%r162, %r12, 4;
	add.s32 	%r298, %r298, %r162;
	add.s32 	%r297, %r297, %r28;
	setp.lt.u32 	%p9, %r295, 512;
	@%p9 bra 	$L__BB361_13;
$L__BB361_14:
	setp.gt.u32 	%p10, %r1, 127;
	@%p10 bra 	$L__BB361_21;
	setp.eq.s32 	%p11, %r32, 0;
	mov.u32 	%r296, %r1;
	@%p11 bra 	$L__BB361_19;
	setp.eq.s32 	%p12, %r32, 1;
	mov.b32 	%r163, 0;
	st.shared.u32 	[%r33], %r163;
	mov.u32 	%r296, %r24;
	@%p12 bra 	$L__BB361_19;
	setp.eq.s32 	%p13, %r32, 2;
	mov.b32 	%r164, 0;
	st.shared.u32 	[%r34], %r164;
	mov.u32 	%r296, %r30;
	@%p13 bra 	$L__BB361_19;
	mov.b32 	%r165, 0;
	st.shared.u32 	[%r35], %r165;
	mov.u32 	%r296, %r31;
$L__BB361_19:
	setp.lt.u32 	%p14, %r25, 3;
	@%p14 bra 	$L__BB361_21;
$L__BB361_20:
	shl.b32 	%r166, %r296, 2;
	mov.u32 	%r167, _ZZ9cuda_gemmIiLi256ELi2ELi1ELi512ELi128ELi128ELi32ELi0ELi1EEviiiPT_S1_S1_iiE3Csh;
	add.s32 	%r168, %r167, %r166;
	mov.b32 	%r169, 0;
	st.shared.u32 	[%r168], %r169;
	add.s32 	%r170, %r168, %r28;
	st.shared.u32 	[%r170], %r169;
	add.s32 	%r171, %r170, %r28;
	st.shared.u32 	[%r171], %r169;
	add.s32 	%r172, %r171, %r28;
	st.shared.u32 	[%r172], %r169;
	add.s32 	%r296, %r28, %r296;
	setp.lt.u32 	%p15, %r296, 128;
	@%p15 bra 	$L__BB361_20;
$L__BB361_21:
	setp.eq.s16 	%p16, %rs3, 2;
	mov.u32 	%r301, %r11;
	@%p16 bra 	$L__BB361_25;
	setp.eq.s16 	%p17, %rs3, 3;
	ld.global.u32 	%r173, [%rd4];
	st.shared.u32 	[%r36], %r173;
	mov.u32 	%r301, %r26;
	@%p17 bra 	$L__BB361_25;
	setp.eq.s16 	%p18, %rs3, 0;
	ld.global.u32 	%r174, [%rd5];
	st.shared.u32 	[%r38], %r174;
	mov.u32 	%r301, %r39;
	@%p18 bra 	$L__BB361_25;
	add.s32 	%r301, %r39, %r13;
	ld.global.u32 	%r175, [%rd6];
	add.s32 	%r176, %r38, %r37;
	st.shared.u32 	[%r176], %r175;
$L__BB361_25:
	shl.b32 	%r177, %r301, 7;
	add.s32 	%r178, %r177, %r18;
	mul.wide.s32 	%rd30, %r178, 4;
	add.s64 	%rd31, %rd2, %rd30;
	ld.global.u32 	%r179, [%rd31];
	shl.b32 	%r180, %r301, 2;
	add.s32 	%r181, %r19, %r180;
	st.shared.u32 	[%r181], %r179;
	add.s32 	%r182, %r301, %r13;
	shl.b32 	%r183, %r182, 7;
	add.s32 	%r184, %r183, %r18;
	mul.wide.s32 	%rd32, %r184, 4;
	add.s64 	%rd33, %rd2, %rd32;
	ld.global.u32 	%r185, [%rd33];
	add.s32 	%r186, %r181, %r37;
	st.shared.u32 	[%r186], %r185;
	add.s32 	%r187, %r182, %r13;
	shl.b32 	%r188, %r187, 7;
	add.s32 	%r189, %r188, %r18;
	mul.wide.s32 	%rd34, %r189, 4;
	add.s64 	%rd35, %rd2, %rd34;
	ld.global.u32 	%r190, [%rd35];
	add.s32 	%r191, %r186, %r37;
	st.shared.u32 	[%r191], %r190;
	add.s32 	%r192, %r187, %r13;
	shl.b32 	%r193, %r192, 7;
	add.s32 	%r194, %r193, %r18;
	mul.wide.s32 	%rd36, %r194, 4;
	add.s64 	%rd37, %rd2, %rd36;
	ld.global.u32 	%r195, [%rd37];
	add.s32 	%r196, %r191, %r37;
	st.shared.u32 	[%r196], %r195;
	add.s32 	%r301, %r37, %r301;
	setp.lt.u32 	%p19, %r301, 128;
	@%p19 bra 	$L__BB361_25;
	bar.sync 	0;
	ld.shared.u32 	%r63, [%r40];
	ld.shared.u32 	%r64, [%r40+4];
	ld.shared.u32 	%r65, [%r40+8];
	ld.shared.u32 	%r66, [%r40+12];
	ld.shared.u32 	%r67, [%r40+16];
	ld.shared.u32 	%r68, [%r40+20];
	ld.shared.u32 	%r69, [%r40+24];
	ld.shared.u32 	%r70, [%r40+28];
	ld.shared.u32 	%r71, [%r41];
	ld.shared.u32 	%r72, [%r40+36];
	ld.shared.u32 	%r73, [%r40+40];
	ld.shared.u32 	%r74, [%r40+44];
	ld.shared.u32 	%r75, [%r40+48];
	ld.shared.u32 	%r76, [%r42];
	ld.shared.u32 	%r77, [%r43];
	ld.shared.u32 	%r78, [%r44];
	mov.u32 	%r303, %r11;
$L__BB361_27:
	setp.eq.s32 	%p20, %r10, 0;
	setp.lt.u32 	%p21, %r10, 2;
	setp.eq.s32 	%p22, %r10, 3;
	setp.ne.s32 	%p23, %r21, 0;
	mov.u32 	%r197, _ZZ9cuda_gemmIiLi256ELi2ELi1ELi512ELi128ELi128ELi32ELi0ELi1EEviiiPT_S1_S1_iiE11kron_fac_sh;
	mad.lo.s32 	%r198, %r303, 516, %r197;
	add.s32 	%r200, %r198, %r199;
	ld.shared.u32 	%r201, [%r200];
	mul.lo.s32 	%r202, %r201, %r63;
	ld.shared.u32 	%r203, [%r200+4];
	mad.lo.s32 	%r204, %r203, %r64, %r202;
	ld.shared.u32 	%r205, [%r200+8];
	mad.lo.s32 	%r206, %r205, %r65, %r204;
	ld.shared.u32 	%r207, [%r200+12];
	mad.lo.s32 	%r208, %r207, %r66, %r206;
	ld.shared.u32 	%r209, [%r200+16];
	mad.lo.s32 	%r210, %r209, %r67, %r208;
	ld.shared.u32 	%r211, [%r200+20];
	mad.lo.s32 	%r212, %r211, %r68, %r210;
	ld.shared.u32 	%r213, [%r200+24];
	mad.lo.s32 	%r214, %r213, %r69, %r212;
	ld.shared.u32 	%r215, [%r200+28];
	mad.lo.s32 	%r216, %r215, %r70, %r214;
	ld.shared.u32 	%r217, [%r200+32];
	mad.lo.s32 	%r218, %r217, %r71, %r216;
	ld.shared.u32 	%r219, [%r200+36];
	mad.lo.s32 	%r220, %r219, %r72, %r218;
	ld.shared.u32 	%r221, [%r200+40];
	mad.lo.s32 	%r222, %r221, %r73, %r220;
	ld.shared.u32 	%r223, [%r200+44];
	mad.lo.s32 	%r224, %r223, %r74, %r222;
	ld.shared.u32 	%r225, [%r200+48];
	mad.lo.s32 	%r226, %r225, %r75, %r224;
	selp.b32 	%r227, -64, 0, %p22;
	add.s32 	%r228, %r200, %r227;
	ld.shared.u32 	%r229, [%r228+52];
	mad.lo.s32 	%r230, %r229, %r76, %r226;
	selp.b32 	%r231, 0, -64, %p21;
	add.s32 	%r232, %r200, %r231;
	ld.shared.u32 	%r233, [%r232+56];
	mad.lo.s32 	%r234, %r233, %r77, %r230;
	selp.b32 	%r235, 0, -64, %p20;
	add.s32 	%r236, %r200, %r235;
	ld.shared.u32 	%r237, [%r236+60];
	mad.lo.s32 	%r238, %r237, %r78, %r234;
	shfl.sync.down.b32	%r239|%p24, %r238, 4, 6175, -1;
	add.s32 	%r240, %r239, %r238;
	shfl.sync.down.b32	%r241|%p25, %r240, 2, 6175, -1;
	add.s32 	%r242, %r241, %r240;
	shfl.sync.down.b32	%r243|%p26, %r242, 1, 6175, -1;
	add.s32 	%r80, %r243, %r242;
	@%p23 bra 	$L__BB361_29;
	shl.b32 	%r244, %r10, 2;
	shl.b32 	%r245, %r303, 4;
	or.b32  	%r246, %r245, %r244;
	mov.u32 	%r247, _ZZ9cuda_gemmIiLi256ELi2ELi1ELi512ELi128ELi128ELi32ELi0ELi1EEviiiPT_S1_S1_iiE3Csh;
	add.s32 	%r248, %r247, %r246;
	st.shared.u32 	[%r248], %r80;
$L__BB361_29:
	add.s32 	%r303, %r303, %r13;
	setp.lt.u32 	%p27, %r303, 32;
	@%p27 bra 	$L__BB361_27;
	bar.sync 	0;
	@%p10 bra 	$L__BB361_38;
	setp.eq.s32 	%p29, %r32, 0;
	mad.lo.s32 	%r82, %r294, %r89, %r23;
	mov.u32 	%r304, %r1;
	@%p29 bra 	$L__BB361_35;
	setp.eq.s32 	%p30, %r32, 1;
	and.b32  	%r249, %r1, 3;
	shr.u32 	%r250, %r1, 2;
	mad.lo.s32 	%r251, %r250, %r22, %r249;
	add.s32 	%r252, %r82, %r251;
	ld.shared.u32 	%r253, [%r33];
	mul.wide.s32 	%rd38, %r252, 4;
	add.s64 	%rd39, %rd3, %rd38;
	st.global.u32 	[%rd39], %r253;
	mov.u32 	%r304, %r24;
	@%p30 bra 	$L__BB361_35;
	setp.eq.s32 	%p31, %r32, 2;
	and.b32  	%r254, %r24, 3;
	shr.u32 	%r255, %r24, 2;
	mad.lo.s32 	%r256, %r255, %r22, %r254;
	add.s32 	%r257, %r82, %r256;
	ld.shared.u32 	%r258, [%r34];
	mul.wide.s32 	%rd40, %r257, 4;
	add.s64 	%rd41, %rd3, %rd40;
	st.global.u32 	[%rd41], %r258;
	mov.u32 	%r304, %r30;
	@%p31 bra 	$L__BB361_35;
	and.b32  	%r259, %r30, 3;
	shr.u32 	%r260, %r30, 2;
	mad.lo.s32 	%r261, %r260, %r22, %r259;
	add.s32 	%r262, %r82, %r261;
	ld.shared.u32 	%r263, [%r35];
	mul.wide.s32 	%rd42, %r262, 4;
	add.s64 	%rd43, %rd3, %rd42;
	st.global.u32 	[%rd43], %r263;
	mov.u32 	%r304, %r31;
$L__BB361_35:
	setp.lt.u32 	%p32, %r25, 3;
	@%p32 bra 	$L__BB361_38;
	and.b32  	%r264, %r304, 3;
	add.s32 	%r265, %r12, %r304;
	and.b32  	%r266, %r265, 3;
	add.s32 	%r84, %r82, %r264;
	add.s32 	%r85, %r82, %r266;
$L__BB361_37:
	shr.u32 	%r267, %r304, 2;
	mad.lo.s32 	%r268, %r267, %r22, %r84;
	shl.b32 	%r269, %r304, 2;
	mov.u32 	%r270, _ZZ9cuda_gemmIiLi256ELi2ELi1ELi512ELi128ELi128ELi32ELi0ELi1EEviiiPT_S1_S1_iiE3Csh;
	add.s32 	%r271, %r270, %r269;
	ld.shared.u32 	%r272, [%r271];
	mul.wide.s32 	%rd44, %r268, 4;
	add.s64 	%rd45, %rd3, %rd44;
	st.global.u32 	[%rd45], %r272;
	add.s32 	%r273, %r304, %r12;
	shr.u32 	%r274, %r273, 2;
	mad.lo.s32 	%r275, %r274, %r22, %r85;
	add.s32 	%r276, %r271, %r28;
	ld.shared.u32 	%r277, [%r276];
	mul.wide.s32 	%rd46, %r275, 4;
	add.s64 	%rd47, %rd3, %rd46;
	st.global.u32 	[%rd47], %r277;
	add.s32 	%r278, %r273, %r12;
	shr.u32 	%r279, %r278, 2;
	and.b32  	%r280, %r278, 3;
	add.s32 	%r281, %r82, %r280;
	mad.lo.s32 	%r282, %r279, %r22, %r281;
	add.s32 	%r283, %r276, %r28;
	ld.shared.u32 	%r284, [%r283];
	mul.wide.s32 	%rd48, %r282, 4;
	add.s64 	%rd49, %rd3, %rd48;
	st.global.u32 	[%rd49], %r284;
	add.s32 	%r285, %r278, %r12;
	shr.u32 	%r286, %r285, 2;
	and.b32  	%r287, %r285, 3;
	add.s32 	%r288, %r82, %r287;
	mad.lo.s32 	%r289, %r286, %r22, %r288;
	add.s32 	%r290, %r283, %r28;
	ld.shared.u32 	%r291, [%r290];
	mul.wide.s32 	%rd50, %r289, 4;
	add.s64 	%rd51, %rd3, %rd50;
	st.global.u32 	[%rd51], %r291;
	add.s32 	%r304, %r285, %r12;
	setp.lt.u32 	%p33, %r304, 128;
	@%p33 bra 	$L__BB361_37;
$L__BB361_38:
	add.s32 	%r294, %r294, %r15;
	setp.lt.u32 	%p34, %r294, %r16;
	@%p34 bra 	$L__BB361_7;
$L__BB361_39:
	ret;

}
	// .globl	_Z9cuda_gemmIiLi256ELi2ELi1ELi512ELi128ELi128ELi32ELi1ELi0EEviiiPT_S1_S1_ii
.visible .entry _Z9cuda_gemmIiLi256ELi2ELi1ELi512ELi128ELi128ELi32ELi1ELi0EEviiiPT_S1_S1_ii(
	.param .u32 _Z9cuda_gemmIiLi256ELi2ELi1ELi512ELi128ELi128ELi32ELi1ELi0EEviiiPT_S1_S1_ii_param_0,
	.param .u32 _Z9cuda_gemmIiLi256ELi2ELi1ELi512ELi128ELi128ELi32ELi1ELi0EEviiiPT_S1_S1_ii_param_1,
	.param .u32 _Z9cuda_gemmIiLi256ELi2ELi1ELi512ELi128ELi128ELi32ELi1ELi0EEviiiPT_S1_S1_ii_param_2,
	.param .u64 .ptr .align 1 _Z9cuda_gemmIiLi256ELi2ELi1ELi512ELi128ELi128ELi32ELi1ELi0EEviiiPT_S1_S1_ii_param_3,
	.param .u64 .ptr .align 1 _Z9cuda_gemmIiLi256ELi2ELi1ELi512ELi128ELi128ELi32ELi1ELi0EEviiiPT_S1_S1_ii_param_4,
	.param .u64 .ptr .align 1 _Z9cuda_gemmIiLi256ELi2ELi1ELi512ELi128ELi128ELi32ELi1ELi0EEviiiPT_S1_S1_ii_param_5,
	.param .u32 _Z9cuda_gemmIiLi256ELi2ELi1ELi512ELi128ELi128ELi32ELi1ELi0EEviiiPT_S1_S1_ii_param_6,
	.param .u32 _Z9cuda_gemmIiLi256ELi2ELi1ELi512ELi128ELi128ELi32ELi1ELi0EEviiiPT_S1_S1_ii_param_7
)
.maxntid 256
{
	.reg .pred 	%p<151>;
	.reg .b16 	%rs<8>;
	.reg .b32 	%r<1151>;
	.reg .b64 	%rd<39>;
	// demoted variable
	.shared .align 128 .b8 _ZZ9cuda_gemmIiLi256ELi2ELi1ELi512ELi128ELi128ELi32ELi1ELi0EEviiiPT_S1_S1_iiE11kron_fac_sh[16512];
	// demoted variable
	.shared .align 128 .b8 _ZZ9cuda_gemmIiLi256ELi2ELi1ELi512ELi128ELi128ELi32ELi1ELi0EEviiiPT_S1_S1_iiE3Ash[2048];
	// demoted variable
	.shared .align 128 .b8 _ZZ9cuda_gemmIiLi256ELi2ELi1ELi512ELi128ELi128ELi32ELi1ELi0EEviiiPT_S1_S1_iiE3Csh[512];
	ld.param.u64 	%rd11, [_Z9cuda_gemmIiLi256ELi2ELi1ELi512ELi128ELi128ELi32ELi1ELi0EEviiiPT_S1_S1_ii_param_3];
	ld.param.u64 	%rd12, [_Z9cuda_gemmIiLi256ELi2ELi1ELi512ELi128ELi128ELi32ELi1ELi0EEviiiPT_S1_S1_ii_param_5];
	ld.param.u32 	%r359, [_Z9cuda_gemmIiLi256ELi2ELi1ELi512ELi128ELi128ELi32ELi1ELi0EEviiiPT_S1_S1_ii_param_6];
	ld.param.u32 	%r360, [_Z9cuda_gemmIiLi256ELi2ELi1ELi512ELi128ELi128ELi32ELi1ELi0EEviiiPT_S1_S1_ii_param_7];
	cvta.to.global.u64 	%rd1, %rd11;
	cvta.to.global.u64 	%rd2, %rd12;
	mov.u32 	%r1, %tid.x;
	setp.lt.s32 	%p1, %r360, 16;
	shr.u32 	%r2, %r360, 4;
	selp.b32 	%r3, 1, %r2, %p1;
	div.s32 	%r4, 512, %r360;
	mul.lo.s32 	%r361, %r4, %r3;
	min.s32 	%r5, %r361, 256;
	div.u32 	%r7, %r1, %r5;
	mul.lo.s32 	%r362, %r7, %r5;
	sub.s32 	%r363, %r1, %r362;
	div.u32 	%r6, %r363, %r3;
	mov.u32 	%r8, %ntid.x;
	div.u32 	%r9, %r8, %r5;
	mov.u32 	%r973, %ctaid.y;
	mov.u32 	%r364, %nctaid.y;
	shl.b32 	%r365, %r364, 1;
	setp.ge.u32 	%p2, %r973, %r365;
	@%p2 bra 	$L__BB362_167;
	mov.u32 	%r367, %ctaid.x;
	shl.b32 	%r368, %r367, 5;
	and.b32  	%r369, %r1, 31;
	or.b32  	%r11, %r368, %r369;
	and.b32  	%r370, %r6, 15;
	rem.u32 	%r371, %r1, %r3;
	shl.b32 	%r12, %r371, 4;
	min.s32 	%r13, %r359, 32;
	min.u32 	%r372, %r360, 16;
	or.b32  	%r14, %r370, %r12;
	shl.b32 	%r373, %r3, 8;
	sub.s32 	%r15, 8223, %r373;
	add.s32 	%r16, %r1, %r8;
	cvt.u16.u32 	%rs2, %r16;
	sub.s16 	%rs3, 511, %rs2;
	cvt.u16.u32 	%rs4, %r8;
	div.u16 	%rs1, %rs3, %rs4;
	max.u32 	%r374, %r16, 128;
	setp.lt.u32 	%p3, %r16, 128;
	selp.u32 	%r375, 1, 0, %p3;
	add.s32 	%r376, %r16, %r375;
	sub.s32 	%r377, %r374, %r376;
	div.u32 	%r378, %r377, %r8;
	add.s32 	%r17, %r378, %r375;
	add.s32 	%r379, %r17, 1;
	shl.b32 	%r18, %r8, 2;
	add.s32 	%r19, %r16, %r8;
	add.s32 	%r20, %r19, %r8;
	and.b32  	%r21, %r379, 3;
	setp.gt.u32 	%p4, %r360, %r370;
	selp.b32 	%r380, 0, %r372, %p4;
	sub.s32 	%r22, %r14, %r380;
	add.s32 	%r381, %r370, 1;
	setp.lt.u32 	%p5, %r381, %r372;
	selp.b32 	%r382, 0, %r372, %p5;
	sub.s32 	%r23, %r14, %r382;
	add.s32 	%r383, %r370, 2;
	setp.lt.u32 	%p6, %r383, %r372;
	selp.b32 	%r384, 0, %r372, %p6;
	sub.s32 	%r24, %r14, %r384;
	add.s32 	%r385, %r370, 3;
	setp.lt.u32 	%p7, %r385, %r372;
	selp.b32 	%r386, 0, %r372, %p7;
	sub.s32 	%r25, %r14, %r386;
	add.s32 	%r387, %r370, 4;
	setp.lt.u32 	%p8, %r387, %r372;
	selp.b32 	%r388, 0, %r372, %p8;
	sub.s32 	%r26, %r14, %r388;
	add.s32 	%r389, %r370, 5;
	setp.lt.u32 	%p9, %r389, %r372;
	selp.b32 	%r390, 0, %r372, %p9;
	sub.s32 	%r27, %r14, %r390;
	add.s32 	%r391, %r370, 6;
	setp.lt.u32 	%p10, %r391, %r372;
	selp.b32 	%r392, 0, %r372, %p10;
	sub.s32 	%r28, %r14, %r392;
	add.s32 	%r393, %r370, 7;
	setp.lt.u32 	%p11, %r393, %r372;
	selp.b32 	%r394, 0, %r372, %p11;
	sub.s32 	%r29, %r14, %r394;
	add.s32 	%r395, %r370, 8;
	setp.lt.u32 	%p12, %r395, %r372;
	selp.b32 	%r396, 0, %r372, %p12;
	sub.s32 	%r30, %r14, %r396;
	add.s32 	%r397, %r370, 9;
	setp.lt.u32 	%p13, %r397, %r372;
	selp.b32 	%r398, 0, %r372, %p13;
	sub.s32 	%r31, %r14, %r398;
	add.s32 	%r399, %r370, 10;
	setp.lt.u32 	%p14, %r399, %r372;
	selp.b32 	%r400, 0, %r372, %p14;
	sub.s32 	%r32, %r14, %r400;
	add.s32 	%r401, %r370, 11;
	setp.lt.u32 	%p15, %r401, %r372;
	selp.b32 	%r402, 0, %r372, %p15;
	sub.s32 	%r33, %r14, %r402;
	add.s32 	%r403, %r370, 12;
	setp.lt.u32 	%p16, %r403, %r372;
	selp.b32 	%r404, 0, %r372, %p16;
	sub.s32 	%r34, %r14, %r404;
	add.s32 	%r405, %r370, 13;
	setp.lt.u32 	%p17, %r405, %r372;
	selp.b32 	%r406, 0, %r372, %p17;
	sub.s32 	%r35, %r14, %r406;
	add.s32 	%r407, %r370, 14;
	setp.lt.u32 	%p18, %r407, %r372;
	selp.b32 	%r408, 0, %r372, %p18;
	sub.s32 	%r36, %r14, %r408;
	add.s32 	%r409, %r370, 15;
	setp.lt.u32 	%p19, %r409, %r372;
	selp.b32 	%r410, 0, %r372, %p19;
	sub.s32 	%r37, %r14, %r410;
	mul.wide.u32 	%rd13, %r8, 4;
	add.s64 	%rd3, %rd1, %rd13;
	mul.wide.u32 	%rd14, %r8, 8;
	add.s64 	%rd4, %rd1, %rd14;
	mul.wide.u32 	%rd15, %r8, 12;
	add.s64 	%rd5, %rd1, %rd15;
	and.b16  	%rs5, %rs1, 3;
	cvt.u64.u32 	%rd34, %r18;
$L__BB362_2:
	setp.eq.s16 	%p20, %rs5, 2;
	mov.u32 	%r974, %r1;
	@%p20 bra 	$L__BB362_6;
	setp.eq.s16 	%p21, %rs5, 3;
	shl.b32 	%r411, %r973, 9;
	or.b32  	%r412, %r411, %r1;
	mul.wide.s32 	%rd16, %r412, 4;
	add.s64 	%rd6, %rd1, %rd16;
	ld.global.u32 	%r413, [%rd6];
	shl.b32 	%r414, %r1, 2;
	mov.u32 	%r415, _ZZ9cuda_gemmIiLi256ELi2ELi1ELi512ELi128ELi128ELi32ELi1ELi0EEviiiPT_S1_S1_iiE3Ash;
	add.s32 	%r416, %r415, %r414;
	st.shared.u32 	[%r416], %r413;
	mov.u32 	%r974, %r16;
	@%p21 bra 	$L__BB362_6;
	setp.eq.s16 	%p22, %rs5, 0;
	cvt.u64.u32 	%rd17, %r18;
	add.s64 	%rd7, %rd6, %rd17;
	ld.global.u32 	%r417, [%rd7];
	shl.b32 	%r418, %r1, 2;
	mov.u32 	%r419, _ZZ9cuda_gemmIiLi256ELi2ELi1ELi512ELi128ELi128ELi32ELi1ELi0EEviiiPT_S1_S1_iiE3Ash;
	add.s32 	%r420, %r419, %r418;
	add.s32 	%r421, %r420, %r18;
	st.shared.u32 	[%r421], %r417;
	mov.u32 	%r974, %r19;
	@%p22 bra 	$L__BB362_6;
	cvt.u64.u32 	%rd18, %r18;
	add.s64 	%rd19, %rd7, %rd18;
	ld.global.u32 	%r422, [%rd19];
	shl.b32 	%r423, %r1, 2;
	mov.u32 	%r424, _ZZ9cuda_gemmIiLi256ELi2ELi1ELi512ELi128ELi128ELi32ELi1ELi0EEviiiPT_S1_S1_iiE3Ash;
	add.s32 	%r425, %r424, %r423;
	add.s32 	%r426, %r425, %r18;
	add.s32 	%r427, %r426, %r18;
	st.shared.u32 	[%r427], %r422;
	mov.u32 	%r974, %r20;
$L__BB362_6:
	setp.lt.u16 	%p23, %rs1, 2;
	@%p23 bra 	$L__BB362_9;
	shl.b32 	%r428, %r974, 2;
	mov.u32 	%r429, _ZZ9cuda_gemmIiLi256ELi2ELi1ELi512ELi128ELi128ELi32ELi1ELi0EEviiiPT_S1_S1_iiE3Ash;
	add.s32 	%r977, %r429, %r428;
	shl.b32 	%r430, %r973, 9;
	add.s32 	%r976, %r974, %r430;
$L__BB362_8:
	mul.wide.s32 	%rd20, %r976, 4;
	add.s64 	%rd21, %rd3, %rd20;
	add.s64 	%rd22, %rd4, %rd20;
	add.s64 	%rd23, %rd5, %rd20;
	add.s64 	%rd24, %rd1, %rd20;
	ld.global.u32 	%r431, [%rd24];
	st.shared.u32 	[%r977], %r431;
	ld.global.u32 	%r432, [%rd21];
	add.s32 	%r433, %r977, %r18;
	st.shared.u32 	[%r433], %r432;
	ld.global.u32 	%r434, [%rd22];
	mov.u32 	%r435, %ntid.x;
	shl.b32 	%r436, %r435, 3;
	add.s32 	%r437, %r977, %r436;
	st.shared.u32 	[%r437], %r434;
	ld.global.u32 	%r438, [%rd23];
	mad.lo.s32 	%r439, %r435, 12, %r977;
	st.shared.u32 	[%r439], %r438;
	add.s32 	%r974, %r974, %r18;
	shl.b32 	%r440, %r435, 4;
	add.s32 	%r977, %r977, %r440;
	add.s32 	%r976, %r976, %r18;
	setp.lt.u32 	%p24, %r974, 512;
	@%p24 bra 	$L__BB362_8;
$L__BB362_9:
	setp.gt.u32 	%p25, %r1, 127;
	@%p25 bra 	$L__BB362_16;
	setp.eq.s32 	%p26, %r21, 0;
	mov.u32 	%r975, %r1;
	@%p26 bra 	$L__BB362_14;
	setp.eq.s32 	%p27, %r21, 1;
	shl.b32 	%r441, %r1, 2;
	mov.u32 	%r442, _ZZ9cuda_gemmIiLi256ELi2ELi1ELi512ELi128ELi128ELi32ELi1ELi0EEviiiPT_S1_S1_iiE3Csh;
	add.s32 	%r443, %r442, %r441;
	mov.b32 	%r444, 0;
	st.shared.u32 	[%r443], %r444;
	mov.u32 	%r975, %r16;
	@%p27 bra 	$L__BB362_14;
	setp.eq.s32 	%p28, %r21, 2;
	shl.b32 	%r445, %r1, 2;
	mov.u32 	%r446, _ZZ9cuda_gemmIiLi256ELi2ELi1ELi512ELi128ELi128ELi32ELi1ELi0EEviiiPT_S1_S1_iiE3Csh;
	add.s32 	%r447, %r446, %r445;
	add.s32 	%r448, %r447, %r18;
	mov.b32 	%r449, 0;
	st.shared.u32 	[%r448], %r449;
	mov.u32 	%r975, %r19;
	@%p28 bra 	$L__BB362_14;
	shl.b32 	%r450, %r1, 2;
	mov.u32 	%r451, _ZZ9cuda_gemmIiLi256ELi2ELi1ELi512ELi128ELi128ELi32ELi1ELi0EEviiiPT_S1_S1_iiE3Csh;
	add.s32 	%r452, %r451, %r450;
	add.s32 	%r453, %r452, %r18;
	add.s32 	%r454, %r453, %r18;
	mov.b32 	%r455, 0;
	st.shared.u32 	[%r454], %r455;
	mov.u32 	%r975, %r20;
$L__BB362_14:
	setp.lt.u32 	%p29, %r17, 3;
	@%p29 bra 	$L__BB362_16;
$L__BB362_15:
	shl.b32 	%r456, %r975, 2;
	mov.u32 	%r457, _ZZ9cuda_gemmIiLi256ELi2ELi1ELi512ELi128ELi128ELi32ELi1ELi0EEviiiPT_S1_S1_iiE3Csh;
	add.s32 	%r458, %r457, %r456;
	mov.b32 	%r459, 0;
	st.shared.u32 	[%r458], %r459;
	add.s32 	%r460, %r458, %r18;
	st.shared.u32 	[%r460], %r459;
	add.s32 	%r461, %r460, %r18;
	st.shared.u32 	[%r461], %r459;
	add.s32 	%r462, %r461, %r18;
	st.shared.u32 	[%r462], %r459;
	add.s32 	%r975, %r18, %r975;
	setp.lt.u32 	%p30, %r975, 128;
	@%p30 bra 	$L__BB362_15;
$L__BB362_16:
	shr.u32 	%r463, %r1, 5;
	setp.ge.s32 	%p31, %r463, %r360;
	@%p31 bra 	$L__BB362_19;
	shr.u32 	%r980, %r1, 5;
$L__BB362_18:
	ld.param.u64 	%rd38, [_Z9cuda_gemmIiLi256ELi2ELi1ELi512ELi128ELi128ELi32ELi1ELi0EEviiiPT_S1_S1_ii_param_4];
	mad.lo.s32 	%r464, %r980, %r359, %r11;
	cvta.to.global.u64 	%rd25, %rd38;
	mul.wide.s32 	%rd26, %r464, 4;
	add.s64 	%rd27, %rd25, %rd26;
	ld.global.u32 	%r465, [%rd27];
	and.b32  	%r466, %r1, 31;
	mov.u32 	%r467, _ZZ9cuda_gemmIiLi256ELi2ELi1ELi512ELi128ELi128ELi32ELi1ELi0EEviiiPT_S1_S1_iiE11kron_fac_sh;
	mad.lo.s32 	%r468, %r466, 516, %r467;
	shl.b32 	%r469, %r980, 2;
	add.s32 	%r470, %r468, %r469;
	st.shared.u32 	[%r470], %r465;
	mov.u32 	%r471, %ntid.x;
	shr.u32 	%r472, %r471, 5;
	add.s32 	%r980, %r980, %r472;
	setp.lt.s32 	%p32, %r980, %r360;
	@%p32 bra 	$L__BB362_18;
$L__BB362_19:
	setp.lt.s32 	%p33, %r4, 1;
	bar.sync 	0;
	@%p33 bra 	$L__BB362_159;
	setp.ne.s32 	%p34, %r3, 1;
	@%p34 bra 	$L__BB362_89;
	mov.b32 	%r997, 0;
$L__BB362_22:
	setp.lt.s32 	%p109, %r360, 1;
	add.s32 	%r87, %r997, %r6;
	mul.lo.s32 	%r88, %r87, %r360;
	add.s32 	%r89, %r88, %r12;
	@%p109 bra 	$L__BB362_24;
	add.s32 	%r775, %r14, %r88;
	shl.b32 	%r776, %r775, 2;
	mov.u32 	%r777, _ZZ9cuda_gemmIiLi256ELi2ELi1ELi512ELi128ELi128ELi32ELi1ELi0EEviiiPT_S1_S1_iiE3Ash;
	add.s32 	%r778, %r777, %r776;
	ld.shared.u32 	%r1148, [%r778];
$L__BB362_24:
	setp.lt.s32 	%p110, %r360, 2;
	@%p110 bra 	$L__BB362_26;
	add.s32 	%r779, %r6, 1;
	and.b32  	%r780, %r779, 15;
	add.s32 	%r781, %r89, %r780;
	shl.b32 	%r782, %r781, 2;
	mov.u32 	%r783, _ZZ9cuda_gemmIiLi256ELi2ELi1ELi512ELi128ELi128ELi32ELi1ELi0EEviiiPT_S1_S1_iiE3Ash;
	add.s32 	%r784, %r783, %r782;
	ld.shared.u32 	%r1147, [%r784];
$L__BB362_26:
	setp.lt.s32 	%p111, %r360, 3;
	@%p111 bra 	$L__BB362_28;
	add.s32 	%r785, %r6, 2;
	and.b32  	%r786, %r785, 15;
	add.s32 	%r787, %r89, %r786;
	shl.b32 	%r788, %r787, 2;
	mov.u32 	%r789, _ZZ9cuda_gemmIiLi256ELi2ELi1ELi512ELi128ELi128ELi32ELi1ELi0EEviiiPT_S1_S1_iiE3Ash;
	add.s32 	%r790, %r789, %r788;
	ld.shared.u32 	%r1146, [%r790];
$L__BB362_28:
	setp.lt.s32 	%p112, %r360, 4;
	@%p112 bra 	$L__BB362_30;
	add.s32 	%r791, %r6, 3;
	and.b32  	%r792, %r791, 15;
	add.s32 	%r793, %r89, %r792;
	shl.b32 	%r794, %r793, 2;
	mov.u32 	%r795, _ZZ9cuda_gemmIiLi256ELi2ELi1ELi512ELi128ELi128ELi32ELi1ELi0EEviiiPT_S1_S1_iiE3Ash;
	add.s32 	%r796, %r795, %r794;
	ld.shared.u32 	%r1145, [%r796];
$L__BB362_30:
	setp.lt.s32 	%p113, %r360, 5;
	@%p113 bra 	$L__BB362_32;
	add.s32 	%r797, %r6, 4;
	and.b32  	%r798, %r797, 15;
	add.s32 	%r799, %r89, %r798;
	shl.b32 	%r800, %r799, 2;
	mov.u32 	%r801, _ZZ9cuda_gemmIiLi256ELi2ELi1ELi512ELi128ELi128ELi32ELi1ELi0EEviiiPT_S1_S1_iiE3Ash;
	add.s32 	%r802, %r801, %r800;
	ld.shared.u32 	%r1144, [%r802];
$L__BB362_32:
	setp.lt.s32 	%p114, %r360, 6;
	@%p114 bra 	$L__BB362_34;
	add.s32 	%r803, %r6, 5;
	and.b32  	%r804, %r803, 15;
	add.s32 	%r805, %r89, %r804;
	shl.b32 	%r806, %r805, 2;
	mov.u32 	%r807, _ZZ9cuda_gemmIiLi256ELi2ELi1ELi512ELi128ELi128ELi32ELi1ELi0EEviiiPT_S1_S1_iiE3Ash;
	add.s32 	%r808, %r807, %r806;
	ld.shared.u32 	%r1143, [%r808];
$L__BB362_34:
	setp.lt.s32 	%p115, %r360, 7;
	@%p115 bra 	$L__BB362_36;
	add.s32 	%r809, %r6, 6;
	and.b32  	%r810, %r809, 15;
	add.s32 	%r811, %r89, %r810;
	shl.b32 	%r812, %r811, 2;
	mov.u32 	%r813, _ZZ9cuda_gemmIiLi256ELi2ELi1ELi512ELi128ELi128ELi32ELi1ELi0EEviiiPT_S1_S1_iiE3Ash;
	add.s32 	%r814, %r813, %r812;
	ld.shared.u32 	%r1142, [%r814];
$L__BB362_36:
	setp.lt.s32 	%p116, %r360, 8;
	@%p116 bra 	$L__BB362_38;
	add.s32 	%r815, %r6, 7;
	and.b32  	%r816, %r815, 15;
	add.s32 	%r817, %r89, %r816;
	shl.b32 	%r818, %r817, 2;
	mov.u32 	%r819, _ZZ9cuda_gemmIiLi256ELi2ELi1ELi512ELi128ELi128ELi32ELi1ELi0EEviiiPT_S1_S1_iiE3Ash;
	add.s32 	%r820, %r819, %r818;
	ld.shared.u32 	%r1141, [%r820];
$L__BB362_38:
	setp.lt.s32 	%p117, %r360, 9;
	@%p117 bra 	$L__BB362_40;
	and.b32  	%r821, %r6, 15;
	xor.b32  	%r822, %r821, 8;
	add.s32 	%r823, %r89, %r822;
	shl.b32 	%r824, %r823, 2;
	mov.u32 	%r825, _ZZ9cuda_gemmIiLi256ELi2ELi1ELi512ELi128ELi128ELi32ELi1ELi0EEviiiPT_S1_S1_iiE3Ash;
	add.s32 	%r826, %r825, %r824;
	ld.shared.u32 	%r1140, [%r826];
$L__BB362_40:
	setp.lt.s32 	%p118, %r360, 10;
	@%p118 bra 	$L__BB362_42;
	add.s32 	%r827, %r6, 9;
	and.b32  	%r828, %r827, 15;
	add.s32 	%r829, %r89, %r828;
	shl.b32 	%r830, %r829, 2;
	mov.u32 	%r831, _ZZ9cuda_gemmIiLi256ELi2ELi1ELi512ELi128ELi128ELi32ELi1ELi0EEviiiPT_S1_S1_iiE3Ash;
	add.s32 	%r832, %r831, %r830;
	ld.shared.u32 	%r1139, [%r832];
$L__BB362_42:
	setp.lt.s32 	%p119, %r360, 11;
	@%p119 bra 	$L__BB362_44;
	add.s32 	%r833, %r6, 10;
	and.b32  	%r834, %r833, 15;
	add.s32 	%r835, %r89, %r834;
	shl.b32 	%r836, %r835, 2;
	mov.u32 	%r837, _ZZ9cuda_gemmIiLi256ELi2ELi1ELi512ELi128ELi128ELi32ELi1ELi0EEviiiPT_S1_S1_iiE3Ash;
	add.s32 	%r838, %r837, %r836;
	ld.shared.u32 	%r1138, [%r838];
$L__BB362_44:
	setp.lt.s32 	%p120, %r360, 12;
	@%p120 bra 	$L__BB362_46;
	add.s32 	%r839, %r6, 11;
	and.b32  	%r840, %r839, 15;
	add.s32 	%r841, %r89, %r840;
	shl.b32 	%r842, %r841, 2;
	mov.u32 	%r843, _ZZ9cuda_gemmIiLi256ELi2ELi1ELi512ELi128ELi128ELi32ELi1ELi0EEviiiPT_S1_S1_iiE3Ash;
	add.s32 	%r844, %r843, %r842;
	ld.shared.u32 	%r1137, [%r844];
$L__BB362_46:
	setp.lt.s32 	%p121, %r360, 13;
	@%p121 bra 	$L__BB362_48;
	add.s32 	%r845, %r6, 12;
	and.b32  	%r846, %r845, 15;
	add.s32 	%r847, %r89, %r846;
	shl.b32 	%r848, %r847, 2;
	mov.u32 	%r849, _ZZ9cuda_gemmIiLi256ELi2ELi1ELi512ELi128ELi128ELi32ELi1ELi0EEviiiPT_S1_S1_iiE3Ash;
	add.s32 	%r850, %r849, %r848;
	ld.shared.u32 	%r1136, [%r850];
$L__BB362_48:
	setp.lt.s32 	%p122, %r360, 14;
	@%p122 bra 	$L__BB362_50;
	add.s32 	%r851, %r6, 13;
	and.b32  	%r852, %r851, 15;
	add.s32 	%r853, %r89, %r852;
	shl.b32 	%r854, %r853, 2;
	mov.u32 	%r855, _ZZ9cuda_gemmIiLi256ELi2ELi1ELi512ELi128ELi128ELi32ELi1ELi0EEviiiPT_S1_S1_iiE3Ash;
	add.s32 	%r856, %r855, %r854;
	ld.shared.u32 	%r1135, [%r856];
$L__BB362_50:
	setp.lt.s32 	%p123, %r360, 15;
	@%p123 bra 	$L__BB362_52;
	add.s32 	%r857, %r6, 14;
	and.b32  	%r858, %r857, 15;
	add.s32 	%r859, %r89, %r858;
	shl.b32 	%r860, %r859, 2;
	mov.u32 	%r861, _ZZ9cuda_gemmIiLi256ELi2ELi1ELi512ELi128ELi128ELi32ELi1ELi0EEviiiPT_S1_S1_iiE3Ash;
	add.s32 	%r862, %r861, %r860;
	ld.shared.u32 	%r1134, [%r862];
$L__BB362_52:
	setp.lt.s32 	%p124, %r360, 16;
	@%p124 bra 	$L__BB362_54;
	add.s32 	%r863, %r6, -1;
	and.b32  	%r864, %r863, 15;
	add.s32 	%r865, %r89, %r864;
	shl.b32 	%r866, %r865, 2;
	mov.u32 	%r867, _ZZ9cuda_gemmIiLi256ELi2ELi1ELi512ELi128ELi128ELi32ELi1ELi0EEviiiPT_S1_S1_iiE3Ash;
	add.s32 	%r868, %r867, %r866;
	ld.shared.u32 	%r1133, [%r868];
$L__BB362_54:
	setp.ge.s32 	%p125, %r7, %r13;
	mov.u32 	%r1014, %r7;
	@%p125 bra 	$L__BB362_55;
	bra.uni 	$L__BB362_56;
$L__BB362_55:
	add.s32 	%r997, %r997, %r5;
	setp.lt.s32 	%p143, %r997, %r4;
	@%p143 bra 	$L__BB362_22;
	bra.uni 	$L__BB362_159;
$L__BB362_56:
	mov.u32 	%r870, _ZZ9cuda_gemmIiLi256ELi2ELi1ELi512ELi128ELi128ELi32ELi1ELi0EEviiiPT_S1_S1_iiE11kron_fac_sh;
	mad.lo.s32 	%r124, %r1014, 516, %r870;
	mov.b32 	%r1016, 0;
	@%p109 bra 	$L__BB362_58;
	shl.b32 	%r871, %r22, 2;
	add.s32 	%r872, %r124, %r871;
	ld.shared.u32 	%r873, [%r872];
	mul.lo.s32 	%r1016, %r873, %r1148;
$L__BB362_58:
	@%p110 bra 	$L__BB362_60;
	shl.b32 	%r874, %r23, 2;
	add.s32 	%r875, %r124, %r874;
	ld.shared.u32 	%r876, [%r875+4];
	mad.lo.s32 	%r1016, %r876, %r1147, %r1016;
$L__BB362_60:
	@%p111 bra 	$L__BB362_62;
	shl.b32 	%r877, %r24, 2;
	add.s32 	%r878, %r124, %r877;
	ld.shared.u32 	%r879, [%r878+8];
	mad.lo.s32 	%r1016, %r879, %r1146, %r1016;
$L__BB362_62:
	@%p112 bra 	$L__BB362_64;
	shl.b32 	%r880, %r25, 2;
	add.s32 	%r881, %r124, %r880;
	ld.shared.u32 	%r882, [%r881+12];
	mad.lo.s32 	%r1016, %r882, %r1145, %r1016;
$L__BB362_64:
	setp.lt.s32 	%p130, %r360, 5;
	@%p130 bra 	$L__BB362_66;
	shl.b32 	%r883, %r26, 2;
	add.s32 	%r884, %r124, %r883;
	ld.shared.u32 	%r885, [%r884+16];
	mad.lo.s32 	%r1016, %r885, %r1144, %r1016;
$L__BB362_66:
	setp.lt.s32 	%p131, %r360, 6;
	@%p131 bra 	$L__BB362_68;
	shl.b32 	%r886, %r27, 2;
	add.s32 	%r887, %r124, %r886;
	ld.shared.u32 	%r888, [%r887+20];
	mad.lo.s32 	%r1016, %r888, %r1143, %r1016;
$L__BB362_68:
	setp.lt.s32 	%p132, %r360, 7;
	@%p132 bra 	$L__BB362_70;
	shl.b32 	%r889, %r28, 2;
	add.s32 	%r890, %r124, %r889;
	ld.shared.u32 	%r891, [%r890+24];
	mad.lo.s32 	%r1016, %r891, %r1142, %r1016;
$L__BB362_70:
	setp.lt.s32 	%p133, %r360, 8;
	@%p133 bra 	$L__BB362_72;
	shl.b32 	%r892, %r29, 2;
	add.s32 	%r893, %r124, %r892;
	ld.shared.u32 	%r894, [%r893+28];
	mad.lo.s32 	%r1016, %r894, %r1141, %r1016;
$L__BB362_72:
	setp.lt.s32 	%p134, %r360, 9;
	@%p134 bra 	$L__BB362_74;
	shl.b32 	%r895, %r30, 2;
	add.s32 	%r896, %r124, %r895;
	ld.shared.u32 	%r897, [%r896+32];
	mad.lo.s32 	%r1016, %r897, %r1140, %r1016;
$L__BB362_74:
	setp.lt.s32 	%p135, %r360, 10;
	@%p135 bra 	$L__BB362_76;
	shl.b32 	%r898, %r31, 2;
	add.s32 	%r899, %r124, %r898;
	ld.shared.u32 	%r900, [%r899+36];
	mad.lo.s32 	%r1016, %r900, %r1139, %r1016;
$L__BB362_76:
	setp.lt.s32 	%p136, %r360, 11;
	@%p136 bra 	$L__BB362_78;
	shl.b32 	%r901, %r32, 2;
	add.s32 	%r902, %r124, %r901;
	ld.shared.u32 	%r903, [%r902+40];
	mad.lo.s32 	%r1016, %r903, %r1138, %r1016;
$L__BB362_78:
	setp.lt.s32 	%p137, %r360, 12;
	@%p137 bra 	$L__BB362_80;
	shl.b32 	%r904, %r33, 2;
	add.s32 	%r905, %r124, %r904;
	ld.shared.u32 	%r906, [%r905+44];
	mad.lo.s32 	%r1016, %r906, %r1137, %r1016;
$L__BB362_80:
	setp.lt.s32 	%p138, %r360, 13;
	@%p138 bra 	$L__BB362_82;
	shl.b32 	%r907, %r34, 2;
	add.s32 	%r908, %r124, %r907;
	ld.shared.u32 	%r909, [%r908+48];
	mad.lo.s32 	%r1016, %r909, %r1136, %r1016;
$L__BB362_82:
	setp.lt.s32 	%p139, %r360, 14;
	@%p139 bra 	$L__BB362_84;
	shl.b32 	%r910, %r35, 2;
	add.s32 	%r911, %r124, %r910;
	ld.shared.u32 	%r912, [%r911+52];
	mad.lo.s32 	%r1016, %r912, %r1135, %r1016;
$L__BB362_84:
	setp.lt.s32 	%p140, %r360, 15;
	@%p140 bra 	$L__BB362_86;
	shl.b32 	%r913, %r36, 2;
	add.s32 	%r914, %r124, %r913;
	ld.shared.u32 	%r915, [%r914+56];
	mad.lo.s32 	%r1016, %r915, %r1134, %r1016;
$L__BB362_86:
	setp.lt.s32 	%p141, %r360, 16;
	@%p141 bra 	$L__BB362_88;
	shl.b32 	%r916, %r37, 2;
	add.s32 	%r917, %r124, %r916;
	ld.shared.u32 	%r918, [%r917+60];
	mad.lo.s32 	%r1016, %r918, %r1133, %r1016;
$L__BB362_88:
	mad.lo.s32 	%r919, %r1014, %r4, %r87;
	shl.b32 	%r920, %r919, 2;
	mov.u32 	%r921, _ZZ9cuda_gemmIiLi256ELi2ELi1ELi512ELi128ELi128ELi32ELi1ELi0EEviiiPT_S1_S1_iiE3Csh;
	add.s32 	%r922, %r921, %r920;
	ld.shared.u32 	%r923, [%r922];
	add.s32 	%r924, %r923, %r1016;
	st.shared.u32 	[%r922], %r924;
	add.s32 	%r1014, %r1014, %r9;
	setp.lt.s32 	%p142, %r1014, %r13;
	@%p142 bra 	$L__BB362_56;
	bra.uni 	$L__BB362_55;
$L__BB362_89:
	setp.gt.u32 	%p35, %r360, 31;
	@%p35 bra 	$L__BB362_168;
	mov.b32 	%r1099, 0;
$L__BB362_91:
	setp.eq.s32 	%p36, %r360, 0;
	add.s32 	%r267, %r1099, %r6;
	mul.lo.s32 	%r268, %r267, %r360;
	add.s32 	%r269, %r268, %r12;
	@%p36 bra 	$L__BB362_93;
	add.s32 	%r474, %r14, %r268;
	shl.b32 	%r475, %r474, 2;
	mov.u32 	%r476, _ZZ9cuda_gemmIiLi256ELi2ELi1ELi512ELi128ELi128ELi32ELi1ELi0EEviiiPT_S1_S1_iiE3Ash;
	add.s32 	%r477, %r476, %r475;
	ld.shared.u32 	%r1148, [%r477];
$L__BB362_93:
	setp.lt.s32 	%p37, %r360, 2;
	@%p37 bra 	$L__BB362_95;
	add.s32 	%r478, %r6, 1;
	and.b32  	%r479, %r478, 15;
	add.s32 	%r480, %r269, %r479;
	shl.b32 	%r481, %r480, 2;
	mov.u32 	%r482, _ZZ9cuda_gemmIiLi256ELi2ELi1ELi512ELi128ELi128ELi32ELi1ELi0EEviiiPT_S1_S1_iiE3Ash;
	add.s32 	%r483, %r482, %r481;
	ld.shared.u32 	%r1147, [%r483];
$L__BB362_95:
	setp.lt.s32 	%p38, %r360, 3;
	@%p38 bra 	$L__BB362_97;
	add.s32 	%r484, %r6, 2;
	and.b32  	%r485, %r484, 15;
	add.s32 	%r486, %r269, %r485;
	shl.b32 	%r487, %r486, 2;
	mov.u32 	%r488, _ZZ9cuda_gemmIiLi256ELi2ELi1ELi512ELi128ELi128ELi32ELi1ELi0EEviiiPT_S1_S1_iiE3Ash;
	add.s32 	%r489, %r488, %r487;
	ld.shared.u32 	%r1146, [%r489];
$L__BB362_97:
	setp.lt.s32 	%p39, %r360, 4;
	@%p39 bra 	$L__BB362_99;
	add.s32 	%r490, %r6, 3;
	and.b32  	%r491, %r490, 15;
	add.s32 	%r492, %r269, %r491;
	shl.b32 	%r493, %r492, 2;
	mov.u32 	%r494, _ZZ9cuda_gemmIiLi256ELi2ELi1ELi512ELi128ELi128ELi32ELi1ELi0EEviiiPT_S1_S1_iiE3Ash;
	add.s32 	%r495, %r494, %r493;
	ld.shared.u32 	%r1145, [%r495];
$L__BB362_99:
	setp.lt.s32 	%p40, %r360, 5;
	@%p40 bra 	$L__BB362_101;
	add.s32 	%r496, %r6, 4;
	and.b32  	%r497, %r496, 15;
	add.s32 	%r498, %r269, %r497;
	shl.b32 	%r499, %r498, 2;
	mov.u32 	%r500, _ZZ9cuda_gemmIiLi256ELi2ELi1ELi512ELi128ELi128ELi32ELi1ELi0EEviiiPT_S1_S1_iiE3Ash;
	add.s32 	%r501, %r500, %r499;
	ld.shared.u32 	%r1144, [%r501];
$L__BB362_101:
	setp.lt.s32 	%p41, %r360, 6;
	@%p41 bra 	$L__BB362_103;
	add.s32 	%r502, %r6, 5;
	and.b32  	%r503, %r502, 15;
	add.s32 	%r504, %r269, %r503;
	shl.b32 	%r505, %r504, 2;
	mov.u32 	%r506, _ZZ9cuda_gemmIiLi256ELi2ELi1ELi512ELi128ELi128ELi32ELi1ELi0EEviiiPT_S1_S1_iiE3Ash;
	add.s32 	%r507, %r506, %r505;
	ld.shared.u32 	%r1143, [%r507];
$L__BB362_103:
	setp.lt.s32 	%p42, %r360, 7;
	@%p42 bra 	$L__BB362_105;
	add.s32 	%r508, %r6, 6;
	and.b32  	%r509, %r508, 15;
	add.s32 	%r510, %r269, %r509;
	shl.b32 	%r511, %r510, 2;
	mov.u32 	%r512, _ZZ9cuda_gemmIiLi256ELi2ELi1ELi512ELi128ELi128ELi32ELi1ELi0EEviiiPT_S1_S1_iiE3Ash;
	add.s32 	%r513, %r512, %r511;
	ld.shared.u32 	%r1142, [%r513];
$L__BB362_105:
	setp.lt.s32 	%p43, %r360, 8;
	@%p43 bra 	$L__BB362_107;
	add.s32 	%r514, %r6, 7;
	and.b32  	%r515, %r514, 15;
	add.s32 	%r516, %r269, %r515;
	shl.b32 	%r517, %r516, 2;
	mov.u32 	%r518, _ZZ9cuda_gemmIiLi256ELi2ELi1ELi512ELi128ELi128ELi32ELi1ELi0EEviiiPT_S1_S1_iiE3Ash;
	add.s32 	%r519, %r518, %r517;
	ld.shared.u32 	%r1141, [%r519];
$L__BB362_107:
	setp.lt.s32 	%p44, %r360, 9;
	@%p44 bra 	$L__BB362_109;
	and.b32  	%r520, %r6, 15;
	xor.b32  	%r521, %r520, 8;
	add.s32 	%r522, %r269, %r521;
	shl.b32 	%r523, %r522, 2;
	mov.u32 	%r524, _ZZ9cuda_gemmIiLi256ELi2ELi1ELi512ELi128ELi128ELi32ELi1ELi0EEviiiPT_S1_S1_iiE3Ash;
	add.s32 	%r525, %r524, %r523;
	ld.shared.u32 	%r1140, [%r525];
$L__BB362_109:
	setp.lt.s32 	%p45, %r360, 10;
	@%p45 bra 	$L__BB362_111;
	add.s32 	%r526, %r6, 9;
	and.b32  	%r527, %r526, 15;
	add.s32 	%r528, %r269, %r527;
	shl.b32 	%r529, %r528, 2;
	mov.u32 	%r530, _ZZ9cuda_gemmIiLi256ELi2ELi1ELi512ELi128ELi128ELi32ELi1ELi0EEviiiPT_S1_S1_iiE3Ash;
	add.s32 	%r531, %r530, %r529;
	ld.shared.u32 	%r1139, [%r531];
$L__BB362_111:
	setp.lt.s32 	%p46, %r360, 11;
	@%p46 bra 	$L__BB362_113;
	add.s32 	%r532, %r6, 10;
	and.b32  	%r533, %r532, 15;
	add.s32 	%r534, %r269, %r533;
	shl.b32 	%r535, %r534, 2;
	mov.u32 	%r536, _ZZ9cuda_gemmIiLi256ELi2ELi1ELi512ELi128ELi128ELi32ELi1ELi0EEviiiPT_S1_S1_iiE3Ash;
	add.s32 	%r537, %r536, %r535;
	ld.shared.u32 	%r1138, [%r537];
$L__BB362_113:
	setp.lt.s32 	%p47, %r360, 12;
	@%p47 bra 	$L__BB362_115;
	add.s32 	%r538, %r6, 11;
	and.b32  	%r539, %r538, 15;
	add.s32 	%r540, %r269, %r539;
	shl.b32 	%r541, %r540, 2;
	mov.u32 	%r542, _ZZ9cuda_gemmIiLi256ELi2ELi1ELi512ELi128ELi128ELi32ELi1ELi0EEviiiPT_S1_S1_iiE3Ash;
	add.s32 	%r543, %r542, %r541;
	ld.shared.u32 	%r1137, [%r543];
$L__BB362_115:
	setp.lt.s32 	%p48, %r360, 13;
	@%p48 bra 	$L__BB362_117;
	add.s32 	%r544, %r6, 12;
	and.b32  	%r545, %r544, 15;
	add.s32 	%r546, %r269, %r545;
	shl.b32 	%r547, %r546, 2;
	mov.u32 	%r548, _ZZ9cuda_gemmIiLi256ELi2ELi1ELi512ELi128ELi128ELi32ELi1ELi0EEviiiPT_S1_S1_iiE3Ash;
	add.s32 	%r549, %r548, %r547;
	ld.shared.u32 	%r1136, [%r549];
$L__BB362_117:
	setp.lt.s32 	%p49, %r360, 14;
	@%p49 bra 	$L__BB362_119;
	add.s32 	%r550, %r6, 13;
	and.b32  	%r551, %r550, 15;
	add.s32 	%r552, %r269, %r551;
	shl.b32 	%r553, %r552, 2;
	mov.u32 	%r554, _ZZ9cuda_gemmIiLi256ELi2ELi1ELi512ELi128ELi128ELi32ELi1ELi0EEviiiPT_S1_S1_iiE3Ash;
	add.s32 	%r555, %r554, %r553;
	ld.shared.u32 	%r1135, [%r555];
$L__BB362_119:
	setp.lt.s32 	%p50, %r360, 15;
	@%p50 bra 	$L__BB362_121;
	add.s32 	%r556, %r6, 14;
	and.b32  	%r557, %r556, 15;
	add.s32 	%r558, %r269, %r557;
	shl.b32 	%r559, %r558, 2;
	mov.u32 	%r560, _ZZ9cuda_gemmIiLi256ELi2ELi1ELi512ELi128ELi128ELi32ELi1ELi0EEviiiPT_S1_S1_iiE3Ash;
	add.s32 	%r561, %r560, %r559;
	ld.shared.u32 	%r1134, [%r561];
$L__BB362_121:
	@%p1 bra 	$L__BB362_123;
	add.s32 	%r562, %r6, -1;
	and.b32  	%r563, %r562, 15;
	add.s32 	%r564, %r269, %r563;
	shl.b32 	%r565, %r564, 2;
	mov.u32 	%r566, _ZZ9cuda_gemmIiLi256ELi2ELi1ELi512ELi128ELi128ELi32ELi1ELi0EEviiiPT_S1_S1_iiE3Ash;
	add.s32 	%r567, %r566, %r565;
	ld.shared.u32 	%r1133, [%r567];
$L__BB362_123:
	setp.ge.s32 	%p52, %r7, %r13;
	@%p52 bra 	$L__BB362_158;
	mov.u32 	%r1116, %r7;
$L__BB362_125:
	mov.u32 	%r569, _ZZ9cuda_gemmIiLi256ELi2ELi1ELi512ELi128ELi128ELi32ELi1ELi0EEviiiPT_S1_S1_iiE11kron_fac_sh;
	mad.lo.s32 	%r303, %r1116, 516, %r569;
	mov.b32 	%r1118, 0;
	@%p36 bra 	$L__BB362_127;
	shl.b32 	%r570, %r22, 2;
	add.s32 	%r571, %r303, %r570;
	ld.shared.u32 	%r572, [%r571];
	mul.lo.s32 	%r1118, %r572, %r1148;
$L__BB362_127:
	@%p37 bra 	$L__BB362_129;
	shl.b32 	%r573, %r23, 2;
	add.s32 	%r574, %r303, %r573;
	ld.shared.u32 	%r575, [%r574+4];
	mad.lo.s32 	%r1118, %r575, %r1147, %r1118;
$L__BB362_129:
	@%p38 bra 	$L__BB362_131;
	shl.b32 	%r576, %r24, 2;
	add.s32 	%r577, %r303, %r576;
	ld.shared.u32 	%r578, [%r577+8];
	mad.lo.s32 	%r1118, %r578, %r1146, %r1118;
$L__BB362_131:
	@%p39 bra 	$L__BB362_133;
	shl.b32 	%r579, %r25, 2;
	add.s32 	%r580, %r303, %r579;
	ld.shared.u32 	%r581, [%r580+12];
	mad.lo.s32 	%r1118, %r581, %r1145, %r1118;
$L__BB362_133:
	setp.lt.s32 	%p57, %r360, 5;
	@%p57 bra 	$L__BB362_135;
	shl.b32 	%r582, %r26, 2;
	add.s32 	%r583, %r303, %r582;
	ld.shared.u32 	%r584, [%r583+16];
	mad.lo.s32 	%r1118, %r584, %r1144, %r1118;
$L__BB362_135:
	setp.lt.s32 	%p58, %r360, 6;
	@%p58 bra 	$L__BB362_137;
	shl.b32 	%r585, %r27, 2;
	add.s32 	%r586, %r303, %r585;
	ld.shared.u32 	%r587, [%r586+20];
	mad.lo.s32 	%r1118, %r587, %r1143, %r1118;
$L__BB362_137:
	setp.lt.s32 	%p59, %r360, 7;
	@%p59 bra 	$L__BB362_139;
	shl.b32 	%r588, %r28, 2;
	add.s32 	%r589, %r303, %r588;
	ld.shared.u32 	%r590, [%r589+24];
	mad.lo.s32 	%r1118, %r590, %r1142, %r1118;
$L__BB362_139:
	setp.lt.s32 	%p60, %r360, 8;
	@%p60 bra 	$L__BB362_141;
	shl.b32 	%r591, %r29, 2;
	add.s32 	%r592, %r303, %r591;
	ld.shared.u32 	%r593, [%r592+28];
	mad.lo.s32 	%r1118, %r593, %r1141, %r1118;
$L__BB362_141:
	setp.lt.s32 	%p61, %r360, 9;
	@%p61 bra 	$L__BB362_143;
	shl.b32 	%r594, %r30, 2;
	add.s32 	%r595, %r303, %r594;
	ld.shared.u32 	%r596, [%r595+32];
	mad.lo.s32 	%r1118, %r596, %r1140, %r1118;
$L__BB362_143:
	setp.lt.s32 	%p62, %r360, 10;
	@%p62 bra 	$L__BB362_145;
	shl.b32 	%r597, %r31, 2;
	add.s32 	%r598, %r303, %r597;
	ld.shared.u32 	%r599, [%r598+36];
	mad.lo.s32 	%r1118, %r599, %r1139, %r1118;
$L__BB362_145:
	setp.lt.s32 	%p63, %r360, 11;
	@%p63 bra 	$L__BB362_147;
	shl.b32 	%r600, %r32, 2;
	add.s32 	%r601, %r303, %r600;
	ld.shared.u32 	%r602, [%r601+40];
	mad.lo.s32 	%r1118, %r602, %r1138, %r1118;
$L__BB362_147:
	setp.lt.s32 	%p64, %r360, 12;
	@%p64 bra 	$L__BB362_149;
	shl.b32 	%r603, %r33, 2;
	add.s32 	%r604, %r303, %r603;
	ld.shared.u32 	%r605, [%r604+44];
	mad.lo.s32 	%r1118, %r605, %r1137, %r1118;
$L__BB362_149:
	setp.lt.s32 	%p65, %r360, 13;
	@%p65 bra 	$L__BB362_151;
	shl.b32 	%r606, %r34, 2;
	add.s32 	%r607, %r303, %r606;
	ld.shared.u32 	%r608, [%r607+48];
	mad.lo.s32 	%r1118, %r608, %r1136, %r1118;
$L__BB362_151:
	setp.lt.s32 	%p66, %r360, 14;
	@%p66 bra 	$L__BB362_153;
	shl.b32 	%r609, %r35, 2;
	add.s32 	%r610, %r303, %r609;
	ld.shared.u32 	%r611, [%r610+52];
	mad.lo.s32 	%r1118, %r611, %r1135, %r1118;
$L__BB362_153:
	setp.lt.s32 	%p67, %r360, 15;
	@%p67 bra 	$L__BB362_155;
	shl.b32 	%r612, %r36, 2;
	add.s32 	%r613, %r303, %r612;
	ld.shared.u32 	%r614, [%r613+56];
	mad.lo.s32 	%r1118, %r614, %r1134, %r1118;
$L__BB362_155:
	setp.lt.s32 	%p68, %r360, 16;
	@%p68 bra 	$L__BB362_157;
	shl.b32 	%r615, %r37, 2;
	add.s32 	%r616, %r303, %r615;
	ld.shared.u32 	%r617, [%r616+60];
	mad.lo.s32 	%r1118, %r617, %r1133, %r1118;
$L__BB362_157:
	mad.lo.s32 	%r618, %r1116, %r4, %r267;
	shl.b32 	%r619, %r618, 2;
	mov.u32 	%r620, _ZZ9cuda_gemmIiLi256ELi2ELi1ELi512ELi128ELi128ELi32ELi1ELi0EEviiiPT_S1_S1_iiE3Csh;
	add.s32 	%r621, %r620, %r619;
	st.shared.u32 	[%r621], %r1118;
	add.s32 	%r1116, %r1116, %r9;
	setp.lt.s32 	%p69, %r1116, %r13;
	@%p69 bra 	$L__BB362_125;
$L__BB362_158:
	add.s32 	%r1099, %r1099, %r5;
	setp.lt.s32 	%p70, %r1099, %r4;
	@%p70 bra 	$L__BB362_91;
$L__BB362_159:
	bar.sync 	0;
	@%p25 bra 	$L__BB362_166;
	setp.eq.s32 	%p145, %r21, 0;
	mov.u32 	%r925, %ctaid.x;
	shl.b32 	%r926, %r925, 7;
	shl.b32 	%r927, %r973, 9;
	add.s32 	%r354, %r927, %r926;
	mov.u32 	%r1149, %r1;
	@%p145 bra 	$L__BB362_164;
	setp.eq.s32 	%p146, %r21, 1;
	add.s32 	%r928, %r354, %r1;
	shl.b32 	%r929, %r1, 2;
	mov.u32 	%r930, _ZZ9cuda_gemmIiLi256ELi2ELi1ELi512ELi128ELi128ELi32ELi1ELi0EEviiiPT_S1_S1_iiE3Csh;
	add.s32 	%r931, %r930, %r929;
	ld.shared.u32 	%r932, [%r931];
	mul.wide.s32 	%rd28, %r928, 4;
	add.s64 	%rd8, %rd2, %rd28;
	st.global.u32 	[%rd8], %r932;
	mov.u32 	%r1149, %r16;
	@%p146 bra 	$L__BB362_164;
	setp.eq.s32 	%p147, %r21, 2;
	shl.b32 	%r933, %r1, 2;
	mov.u32 	%r934, _ZZ9cuda_gemmIiLi256ELi2ELi1ELi512ELi128ELi128ELi32ELi1ELi0EEviiiPT_S1_S1_iiE3Csh;
	add.s32 	%r935, %r934, %r933;
	add.s32 	%r936, %r935, %r18;
	ld.shared.u32 	%r937, [%r936];
	cvt.u64.u32 	%rd29, %r18;
	add.s64 	%rd9, %rd8, %rd29;
	st.global.u32 	[%rd9], %r937;
	mov.u32 	%r1149, %r19;
	@%p147 bra 	$L__BB362_164;
	cvt.u64.u32 	%rd30, %r18;
	shl.b32 	%r938, %r1, 2;
	mov.u32 	%r939, _ZZ9cuda_gemmIiLi256ELi2ELi1ELi512ELi128ELi128ELi32ELi1ELi0EEviiiPT_S1_S1_iiE3Csh;
	add.s32 	%r940, %r939, %r938;
	add.s32 	%r941, %r940, %r18;
	add.s32 	%r942, %r941, %r18;
	ld.shared.u32 	%r943, [%r942];
	add.s64 	%rd31, %rd9, %rd30;
	st.global.u32 	[%rd31], %r943;
	mov.u32 	%r1149, %r20;
$L__BB362_164:
	setp.lt.u32 	%p148, %r17, 3;
	@%p148 bra 	$L__BB362_166;
$L__BB362_165:
	add.s32 	%r944, %r354, %r1149;
	shl.b32 	%r945, %r1149, 2;
	mov.u32 	%r946, _ZZ9cuda_gemmIiLi256ELi2ELi1ELi512ELi128ELi128ELi32ELi1ELi0EEviiiPT_S1_S1_iiE3Csh;
	add.s32 	%r947, %r946, %r945;
	ld.shared.u32 	%r948, [%r947];
	mul.wide.s32 	%rd32, %r944, 4;
	add.s64 	%rd33, %rd2, %rd32;
	st.global.u32 	[%rd33], %r948;
	add.s32 	%r949, %r947, %r18;
	ld.shared.u32 	%r950, [%r949];
	add.s64 	%rd35, %rd33, %rd34;
	st.global.u32 	[%rd35], %r950;
	add.s32 	%r951, %r949, %r18;
	ld.shared.u32 	%r952, [%r951];
	add.s64 	%rd36, %rd35, %rd34;
	st.global.u32 	[%rd36], %r952;
	add.s32 	%r953, %r951, %r18;
	ld.shared.u32 	%r954, [%r953];
	add.s64 	%rd37, %rd36, %rd34;
	st.global.u32 	[%rd37], %r954;
	add.s32 	%r1149, %r18, %r1149;
	setp.lt.u32 	%p149, %r1149, 128;
	@%p149 bra 	$L__BB362_165;
$L__BB362_166:
	mov.u32 	%r955, %nctaid.y;
	add.s32 	%r973, %r973, %r955;
	shl.b32 	%r956, %r955, 1;
	setp.lt.u32 	%p150, %r973, %r956;
	@%p150 bra 	$L__BB362_2;
$L__BB362_167:
	ret;
$L__BB362_168:
	mov.b32 	%r1047, 0;
$L__BB362_169:
	setp.lt.s32 	%p71, %r360, 1;
	add.s32 	%r175, %r1047, %r6;
	mul.lo.s32 	%r176, %r175, %r360;
	add.s32 	%r177, %r176, %r12;
	@%p71 bra 	$L__BB362_171;
	add.s32 	%r623, %r14, %r176;
	shl.b32 	%r624, %r623, 2;
	mov.u32 	%r625, _ZZ9cuda_gemmIiLi256ELi2ELi1ELi512ELi128ELi128ELi32ELi1ELi0EEviiiPT_S1_S1_iiE3Ash;
	add.s32 	%r626, %r625, %r624;
	ld.shared.u32 	%r1148, [%r626];
$L__BB362_171:
	setp.lt.s32 	%p72, %r360, 2;
	@%p72 bra 	$L__BB362_173;
	add.s32 	%r627, %r6, 1;
	and.b32  	%r628, %r627, 15;
	add.s32 	%r629, %r177, %r628;
	shl.b32 	%r630, %r629, 2;
	mov.u32 	%r631, _ZZ9cuda_gemmIiLi256ELi2ELi1ELi512ELi128ELi128ELi32ELi1ELi0EEviiiPT_S1_S1_iiE3Ash;
	add.s32 	%r632, %r631, %r630;
	ld.shared.u32 	%r1147, [%r632];
$L__BB362_173:
	setp.lt.s32 	%p73, %r360, 3;
	@%p73 bra 	$L__BB362_175;
	add.s32 	%r633, %r6, 2;
	and.b32  	%r634, %r633, 15;
	add.s32 	%r635, %r177, %r634;
	shl.b32 	%r636, %r635, 2;
	mov.u32 	%r637, _ZZ9cuda_gemmIiLi256ELi2ELi1ELi512ELi128ELi128ELi32ELi1ELi0EEviiiPT_S1_S1_iiE3Ash;
	add.s32 	%r638, %r637, %r636;
	ld.shared.u32 	%r1146, [%r638];
$L__BB362_175:
	setp.lt.s32 	%p74, %r360, 4;
	@%p74 bra 	$L__BB362_177;
	add.s32 	%r639, %r6, 3;
	and.b32  	%r640, %r639, 15;
	add.s32 	%r641, %r177, %r640;
	shl.b32 	%r642, %r641, 2;
	mov.u32 	%r643, _ZZ9cuda_gemmIiLi256ELi2ELi1ELi512ELi128ELi128ELi32ELi1ELi0EEviiiPT_S1_S1_iiE3Ash;
	add.s32 	%r644, %r643, %r642;
	ld.shared.u32 	%r1145, [%r644];
$L__BB362_177:
	setp.lt.s32 	%p75, %r360, 5;
	@%p75 bra 	$L__BB362_179;
	add.s32 	%r645, %r6, 4;
	and.b32  	%r646, %r645, 15;
	add.s32 	%r647, %r177, %r646;
	shl.b32 	%r648, %r647, 2;
	mov.u32 	%r649, _ZZ9cuda_gemmIiLi256ELi2ELi1ELi512ELi128ELi128ELi32ELi1ELi0EEviiiPT_S1_S1_iiE3Ash;
	add.s32 	%r650, %r649, %r648;
	ld.shared.u32 	%r1144, [%r650];
$L__BB362_179:
	setp.lt.s32 	%p76, %r360, 6;
	@%p76 bra 	$L__BB362_181;
	add.s32 	%r651, %r6, 5;
	and.b32  	%r652, %r651, 15;
	add.s32 	%r653, %r177, %r652;
	shl.b32 	%r654, %r653, 2;
	mov.u32 	%r655, _ZZ9cuda_gemmIiLi256ELi2ELi1ELi512ELi128ELi128ELi32ELi1ELi0EEviiiPT_S1_S1_iiE3Ash;
	add.s32 	%r656, %r655, %r654;
	ld.shared.u32 	%r1143, [%r656];
$L__BB362_181:
	setp.lt.s32 	%p77, %r360, 7;
	@%p77 bra 	$L__BB362_183;
	add.s32 	%r657, %r6, 6;
	and.b32  	%r658, %r657, 15;
	add.s32 	%r659, %r177, %r658;
	shl.b32 	%r660, %r659, 2;
	mov.u32 	%r661, _ZZ9cuda_gemmIiLi256ELi2ELi1ELi512ELi128ELi128ELi32ELi1ELi0EEviiiPT_S1_S1_iiE3Ash;
	add.s32 	%r662, %r661, %r660;
	ld.shared.u32 	%r1142, [%r662];
$L__BB362_183:
	setp.lt.s32 	%p78, %r360, 8;
	@%p78 bra 	$L__BB362_185;
	add.s32 	%r663, %r6, 7;
	and.b32  	%r664, %r663, 15;
	add.s32 	%r665, %r177, %r664;
	shl.b32 	%r666, %r665, 2;
	mov.u32 	%r667, _ZZ9cuda_gemmIiLi256ELi2ELi1ELi512ELi128ELi128ELi32ELi1ELi0EEviiiPT_S1_S1_iiE3Ash;
	add.s32 	%r668, %r667, %r666;
	ld.shared.u32 	%r1141, [%r668];
$L__BB362_185:
	setp.lt.s32 	%p79, %r360, 9;
	@%p79 bra 	$L__BB362_187;
	and.b32  	%r669, %r6, 15;
	xor.b32  	%r670, %r669, 8;
	add.s32 	%r671, %r177, %r670;
	shl.b32 	%r672, %r671, 2;
	mov.u32 	%r673, _ZZ9cuda_gemmIiLi256ELi2ELi1ELi512ELi128ELi128ELi32ELi1ELi0EEviiiPT_S1_S1_iiE3Ash;
	add.s32 	%r674, %r673, %r672;
	ld.shared.u32 	%r1140, [%r674];
$L__BB362_187:
	setp.lt.s32 	%p80, %r360, 10;
	@%p80 bra 	$L__BB362_189;
	add.s32 	%r675, %r6, 9;
	and.b32  	%r676, %r675, 15;
	add.s32 	%r677, %r177, %r676;
	shl.b32 	%r678, %r677, 2;
	mov.u32 	%r679, _ZZ9cuda_gemmIiLi256ELi2ELi1ELi512ELi128ELi128ELi32ELi1ELi0EEviiiPT_S1_S1_iiE3Ash;
	add.s32 	%r680, %r679, %r678;
	ld.shared.u32 	%r1139, [%r680];
$L__BB362_189:
	setp.lt.s32 	%p81, %r360, 11;
	@%p81 bra 	$L__BB362_191;
	add.s32 	%r681, %r6, 10;
	and.b32  	%r682, %r681, 15;
	add.s32 	%r683, %r177, %r682;
	shl.b32 	%r684, %r683, 2;
	mov.u32 	%r685, _ZZ9cuda_gemmIiLi256ELi2ELi1ELi512ELi128ELi128ELi32ELi1ELi0EEviiiPT_S1_S1_iiE3Ash;
	add.s32 	%r686, %r685, %r684;
	ld.shared.u32 	%r1138, [%r686];
$L__BB362_191:
	setp.lt.s32 	%p82, %r360, 12;
	@%p82 bra 	$L__BB362_193;
	add.s32 	%r687, %r6, 11;
	and.b32  	%r688, %r687, 15;
	add.s32 	%r689, %r177, %r688;
	shl.b32 	%r690, %r689, 2;
	mov.u32 	%r691, _ZZ9cuda_gemmIiLi256ELi2ELi1ELi512ELi128ELi128ELi32ELi1ELi0EEviiiPT_S1_S1_iiE3Ash;
	add.s32 	%r692, %r691, %r690;
	ld.shared.u32 	%r1137, [%r692];
$L__BB362_193:
	setp.lt.s32 	%p83, %r360, 13;
	@%p83 bra 	$L__BB362_195;
	add.s32 	%r693, %r6, 12;
	and.b32  	%r694, %r693, 15;
	add.s32 	%r695, %r177, %r694;
	shl.b32 	%r696, %r695, 2;
	mov.u32 	%r697, _ZZ9cuda_gemmIiLi256ELi2ELi1ELi512ELi128ELi128ELi32ELi1ELi0EEviiiPT_S1_S1_iiE3Ash;
	add.s32 	%r698, %r697, %r696;
	ld.shared.u32 	%r1136, [%r698];
$L__BB362_195:
	setp.lt.s32 	%p84, %r360, 14;
	@%p84 bra 	$L__BB362_197;
	add.s32 	%r699, %r6, 13;
	and.b32  	%r700, %r699, 15;
	add.s32 	%r701, %r177, %r700;
	shl.b32 	%r702, %r701, 2;
	mov.u32 	%r703, _ZZ9cuda_gemmIiLi256ELi2ELi1ELi512ELi128ELi128ELi32ELi1ELi0EEviiiPT_S1_S1_iiE3Ash;
	add.s32 	%r704, %r703, %r702;
	ld.shared.u32 	%r1135, [%r704];
$L__BB362_197:
	setp.lt.s32 	%p85, %r360, 15;
	@%p85 bra 	$L__BB362_199;
	add.s32 	%r705, %r6, 14;
	and.b32  	%r706, %r705, 15;
	add.s32 	%r707, %r177, %r706;
	shl.b32 	%r708, %r707, 2;
	mov.u32 	%r709, _ZZ9cuda_gemmIiLi256ELi2ELi1ELi512ELi128ELi128ELi32ELi1ELi0EEviiiPT_S1_S1_iiE3Ash;
	add.s32 	%r710, %r709, %r708;
	ld.shared.u32 	%r1134, [%r710];
$L__BB362_199:
	setp.lt.s32 	%p86, %r360, 16;
	@%p86 bra 	$L__BB362_201;
	add.s32 	%r711, %r6, -1;
	and.b32  	%r712, %r711, 15;
	add.s32 	%r713, %r177, %r712;
	shl.b32 	%r714, %r713, 2;
	mov.u32 	%r715, _ZZ9cuda_gemmIiLi256ELi2ELi1ELi512ELi128ELi128ELi32ELi1ELi0EEviiiPT_S1_S1_iiE3Ash;
	add.s32 	%r716, %r715, %r714;
	ld.shared.u32 	%r1133, [%r716];
$L__BB362_201:
	setp.ge.s32 	%p87, %r7, %r13;
	mov.u32 	%r1064, %r7;
	@%p87 bra 	$L__BB362_202;
	bra.uni 	$L__BB362_203;
$L__BB362_202:
	add.s32 	%r1047, %r1047, %r5;
	setp.lt.s32 	%p108, %r1047, %r4;
	@%p108 bra 	$L__BB362_169;
	bra.uni 	$L__BB362_159;
$L__BB362_203:
	mov.u32 	%r718, _ZZ9cuda_gemmIiLi256ELi2ELi1ELi512ELi128ELi128ELi32ELi1ELi0EEviiiPT_S1_S1_iiE11kron_fac_sh;
	mad.lo.s32 	%r212, %r1064, 516, %r718;
	mov.b32 	%r1066, 0;
	@%p71 bra 	$L__BB362_205;
	shl.b32 	%r719, %r22, 2;
	add.s32 	%r720, %r212, %r719;
	ld.shared.u32 	%r721, [%r720];
	mul.lo.s32 	%r1066, %r721, %r1148;
$L__BB362_205:
	@%p72 bra 	$L__BB362_207;
	shl.b32 	%r722, %r23, 2;
	add.s32 	%r723, %r212, %r722;
	ld.shared.u32 	%r724, [%r723+4];
	mad.lo.s32 	%r1066, %r724, %r1147, %r1066;
$L__BB362_207:
	@%p73 bra 	$L__BB362_209;
	shl.b32 	%r725, %r24, 2;
	add.s32 	%r726, %r212, %r725;
	ld.shared.u32 	%r727, [%r726+8];
	mad.lo.s32 	%r1066, %r727, %r1146, %r1066;
$L__BB362_209:
	setp.lt.s32 	%p91, %r360, 4;
	@%p91 bra 	$L__BB362_211;
	shl.b32 	%r728, %r25, 2;
	add.s32 	%r729, %r212, %r728;
	ld.shared.u32 	%r730, [%r729+12];
	mad.lo.s32 	%r1066, %r730, %r1145, %r1066;
$L__BB362_211:
	setp.lt.s32 	%p92, %r360, 5;
	@%p92 bra 	$L__BB362_213;
	shl.b32 	%r731, %r26, 2;
	add.s32 	%r732, %r212, %r731;
	ld.shared.u32 	%r733, [%r732+16];
	mad.lo.s32 	%r1066, %r733, %r1144, %r1066;
$L__BB362_213:
	setp.lt.s32 	%p93, %r360, 6;
	@%p93 bra 	$L__BB362_215;
	shl.b32 	%r734, %r27, 2;
	add.s32 	%r735, %r212, %r734;
	ld.shared.u32 	%r736, [%r735+20];
	mad.lo.s32 	%r1066, %r736, %r1143, %r1066;
$L__BB362_215:
	setp.lt.s32 	%p94, %r360, 7;
	@%p94 bra 	$L__BB362_217;
	shl.b32 	%r737, %r28, 2;
	add.s32 	%r738, %r212, %r737;
	ld.shared.u32 	%r739, [%r738+24];
	mad.lo.s32 	%r1066, %r739, %r1142, %r1066;
$L__BB362_217:
	setp.lt.s32 	%p95, %r360, 8;
	@%p95 bra 	$L__BB362_219;
	shl.b32 	%r740, %r29, 2;
	add.s32 	%r741, %r212, %r740;
	ld.shared.u32 	%r742, [%r741+28];
	mad.lo.s32 	%r1066, %r742, %r1141, %r1066;
$L__BB362_219:
	setp.lt.s32 	%p96, %r360, 9;
	@%p96 bra 	$L__BB362_221;
	shl.b32 	%r743, %r30, 2;
	add.s32 	%r744, %r212, %r743;
	ld.shared.u32 	%r745, [%r744+32];
	mad.lo.s32 	%r1066, %r745, %r1140, %r1066;
$L__BB362_221:
	setp.lt.s32 	%p97, %r360, 10;
	@%p97 bra 	$L__BB362_223;
	shl.b32 	%r746, %r31, 2;
	add.s32 	%r747, %r212, %r746;
	ld.shared.u32 	%r748, [%r747+36];
	mad.lo.s32 	%r1066, %r748, %r1139, %r1066;
$L__BB362_223:
	setp.lt.s32 	%p98, %r360, 11;
	@%p98 bra 	$L__BB362_225;
	shl.b32 	%r749, %r32, 2;
	add.s32 	%r750, %r212, %r749;
	ld.shared.u32 	%r751, [%r750+40];
	mad.lo.s32 	%r1066, %r751, %r1138, %r1066;
$L__BB362_225:
	setp.lt.s32 	%p99, %r360, 12;
	@%p99 bra 	$L__BB362_227;
	shl.b32 	%r752, %r33, 2;
	add.s32 	%r753, %r212, %r752;
	ld.shared.u32 	%r754, [%r753+44];
	mad.lo.s32 	%r1066, %r754, %r1137, %r1066;
$L__BB362_227:
	setp.lt.s32 	%p100, %r360, 13;
	@%p100 bra 	$L__BB362_229;
	shl.b32 	%r755, %r34, 2;
	add.s32 	%r756, %r212, %r755;
	ld.shared.u32 	%r757, [%r756+48];
	mad.lo.s32 	%r1066, %r757, %r1136, %r1066;
$L__BB362_229:
	setp.lt.s32 	%p101, %r360, 14;
	@%p101 bra 	$L__BB362_231;
	shl.b32 	%r758, %r35, 2;
	add.s32 	%r759, %r212, %r758;
	ld.shared.u32 	%r760, [%r759+52];
	mad.lo.s32 	%r1066, %r760, %r1135, %r1066;
$L__BB362_231:
	setp.lt.s32 	%p102, %r360, 15;
	@%p102 bra 	$L__BB362_233;
	shl.b32 	%r761, %r36, 2;
	add.s32 	%r762, %r212, %r761;
	ld.shared.u32 	%r763, [%r762+56];
	mad.lo.s32 	%r1066, %r763, %r1134, %r1066;
$L__BB362_233:
	setp.lt.s32 	%p103, %r360, 16;
	@%p103 bra 	$L__BB362_235;
	shl.b32 	%r764, %r37, 2;
	add.s32 	%r765, %r212, %r764;
	ld.shared.u32 	%r766, [%r765+60];
	mad.lo.s32 	%r1066, %r766, %r1133, %r1066;
$L__BB362_235:
	mov.u32 	%r1080, %r2;
$L__BB362_236:
	shr.u32 	%r246, %r1080, 1;
	shfl.sync.down.b32	%r767|%p104, %r1066, %r246, %r15, -1;
	add.s32 	%r1066, %r767, %r1066;
	setp.gt.u32 	%p105, %r1080, 3;
	mov.u32 	%r1080, %r246;
	@%p105 bra 	$L__BB362_236;
	and.b32  	%r768, %r1, 31;
	rem.u32 	%r769, %r768, %r3;
	setp.eq.s32 	%p106, %r769, 0;
	@%p106 bra 	$L__BB362_238;
	bra.uni 	$L__BB362_239;
$L__BB362_238:
	mad.lo.s32 	%r770, %r1064, %r4, %r175;
	shl.b32 	%r771, %r770, 2;
	mov.u32 	%r772, _ZZ9cuda_gemmIiLi256ELi2ELi1ELi512ELi128ELi128ELi32ELi1ELi0EEviiiPT_S1_S1_iiE3Csh;
	add.s32 	%r773, %r772, %r771;
	st.shared.u32 	[%r773], %r1066;
$L__BB362_239:
	add.s32 	%r1064, %r1064, %r9;
	setp.lt.s32 	%p107, %r1064, %r13;
	@%p107 bra 	$L__BB362_203;
	bra.uni 	$L__BB362_202;

}
	// .globl	_Z9cuda_gemmIiLi256ELi2ELi1ELi512ELi128ELi128ELi32ELi1ELi1EEviiiPT_S1_S1_ii
.visible .entry _Z9cuda_gemmIiLi256ELi2ELi1ELi512ELi128ELi128ELi32ELi1ELi1EEviiiPT_S1_S1_ii(
	.param .u32 _Z9cuda_gemmIiLi256ELi2ELi1ELi512ELi128ELi128ELi32ELi1ELi1EEviiiPT_S1_S1_ii_param_0,
	.param .u32 _Z9cuda_gemmIiLi256ELi2ELi1ELi512ELi128ELi128ELi32ELi1ELi1EEviiiPT_S1_S1_ii_param_1,
	.param .u32 _Z9cuda_gemmIiLi256ELi2ELi1ELi512ELi128ELi128ELi32ELi1ELi1EEviiiPT_S1_S1_ii_param_2,
	.param .u64 .ptr .align 1 _Z9cuda_gemmIiLi256ELi2ELi1ELi512ELi128ELi128ELi32ELi1ELi1EEviiiPT_S1_S1_ii_param_3,
	.param .u64 .ptr .align 1 _Z9cuda_gemmIiLi256ELi2ELi1ELi512ELi128ELi128ELi32ELi1ELi1EEviiiPT_S1_S1_ii_param_4,
	.param .u64 .ptr .align 1 _Z9cuda_gemmIiLi256ELi2ELi1ELi512ELi128ELi128ELi32ELi1ELi1EEviiiPT_S1_S1_ii_param_5,
	.param .u32 _Z9cuda_gemmIiLi256ELi2ELi1ELi512ELi128ELi128ELi32ELi1ELi1EEviiiPT_S1_S1_ii_param_6,
	.param .u32 _Z9cuda_gemmIiLi256ELi2ELi1ELi512ELi128ELi128ELi32ELi1ELi1EEviiiPT_S1_S1_ii_param_7
)
.maxntid 256
{
	.reg .pred 	%p<33>;
	.reg .b16 	%rs<13>;
	.reg .b32 	%r<246>;
	.reg .b64 	%rd<50>;
	// demoted variable
	.shared .align 128 .b8 _ZZ9cuda_gemmIiLi256ELi2ELi1ELi512ELi128ELi128ELi32ELi1ELi1EEviiiPT_S1_S1_iiE11kron_fac_sh[16512];
	// demoted variable
	.shared .align 128 .b8 _ZZ9cuda_gemmIiLi256ELi2ELi1ELi512ELi128ELi128ELi32ELi1ELi1EEviiiPT_S1_S1_iiE3Ash[2048];
	// demoted variable
	.shared .align 128 .b8 _ZZ9cuda_gemmIiLi256ELi2ELi1ELi512ELi128ELi128ELi32ELi1ELi1EEviiiPT_S1_S1_iiE3Csh[512];
	ld.param.u64 	%rd14, [_Z9cuda_gemmIiLi256ELi2ELi1ELi512ELi128ELi128ELi32ELi1ELi1EEviiiPT_S1_S1_ii_param_3];
	ld.param.u64 	%rd15, [_Z9cuda_gemmIiLi256ELi2ELi1ELi512ELi128ELi128ELi32ELi1ELi1EEviiiPT_S1_S1_ii_param_4];
	ld.param.u64 	%rd16, [_Z9cuda_gemmIiLi256ELi2ELi1ELi512ELi128ELi128ELi32ELi1ELi1EEviiiPT_S1_S1_ii_param_5];
	cvta.to.global.u64 	%rd1, %rd14;
	cvta.to.global.u64 	%rd2, %rd15;
	cvta.to.global.u64 	%rd3, %rd16;
	mov.u32 	%r1, %tid.x;
	shr.u32 	%r81, %r1, 3;
	and.b32  	%r2, %r81, 3;
	shr.u32 	%r3, %r1, 5;
	mov.u32 	%r4, %ntid.x;
	shr.u32 	%r5, %r4, 5;
	mov.u32 	%r234, %ctaid.y;
	mov.u32 	%r7, %nctaid.y;
	shl.b32 	%r8, %r7, 1;
	setp.ge.u32 	%p1, %r234, %r8;
	@%p1 bra 	$L__BB363_33;
	mov.u32 	%r82, %ctaid.x;
	shl.b32 	%r83, %r82, 5;
	and.b32  	%r84, %r1, 31;
	or.b32  	%r9, %r83, %r84;
	mov.u32 	%r85, _ZZ9cuda_gemmIiLi256ELi2ELi1ELi512ELi128ELi128ELi32ELi1ELi1EEviiiPT_S1_S1_iiE11kron_fac_sh;
	mad.lo.s32 	%r10, %r84, 516, %r85;
	shl.b32 	%r86, %r1, 4;
	and.b32  	%r87, %r86, 112;
	shl.b32 	%r88, %r2, 7;
	or.b32  	%r89, %r88, %r87;
	mad.lo.s32 	%r11, %r2, -127, %r89;
	and.b32  	%r12, %r1, 7;
	shl.b32 	%r13, %r82, 7;
	add.s32 	%r14, %r1, %r4;
	cvt.u16.u32 	%rs4, %r14;
	sub.s16 	%rs5, 511, %rs4;
	cvt.u16.u32 	%rs6, %r4;
	div.u16 	%rs1, %rs5, %rs6;
	max.u32 	%r90, %r14, 128;
	setp.lt.u32 	%p2, %r14, 128;
	selp.u32 	%r91, 1, 0, %p2;
	add.s32 	%r92, %r14, %r91;
	sub.s32 	%r93, %r90, %r92;
	div.u32 	%r94, %r93, %r4;
	add.s32 	%r15, %r94, %r91;
	add.s32 	%r95, %r15, 1;
	add.s32 	%r16, %r3, %r5;
	and.b16  	%rs2, %rs1, 3;
	shl.b32 	%r96, %r1, 2;
	mov.u32 	%r97, _ZZ9cuda_gemmIiLi256ELi2ELi1ELi512ELi128ELi128ELi32ELi1ELi1EEviiiPT_S1_S1_iiE3Ash;
	add.s32 	%r17, %r97, %r96;
	shl.b32 	%r18, %r4, 2;
	add.s32 	%r19, %r17, %r18;
	add.s32 	%r20, %r14, %r4;
	add.s32 	%r21, %r20, %r4;
	and.b32  	%r22, %r95, 3;
	mov.u32 	%r98, _ZZ9cuda_gemmIiLi256ELi2ELi1ELi512ELi128ELi128ELi32ELi1ELi1EEviiiPT_S1_S1_iiE3Csh;
	add.s32 	%r23, %r98, %r96;
	add.s32 	%r24, %r23, %r18;
	add.s32 	%r25, %r24, %r18;
	cvt.u16.u32 	%rs7, %r16;
	xor.b16  	%rs8, %rs7, 127;
	and.b16  	%rs9, %rs8, 255;
	cvt.u16.u32 	%rs10, %r5;
	and.b16  	%rs11, %rs10, 255;
	div.u16 	%rs12, %rs9, %rs11;
	and.b16  	%rs3, %rs12, 3;
	shl.b32 	%r99, %r3, 7;
	add.s32 	%r100, %r99, %r9;
	mul.wide.u32 	%rd17, %r100, 4;
	add.s64 	%rd4, %rd2, %rd17;
	shl.b32 	%r101, %r3, 2;
	add.s32 	%r26, %r10, %r101;
	shl.b32 	%r102, %r16, 7;
	add.s32 	%r103, %r102, %r9;
	mul.wide.u32 	%rd18, %r103, 4;
	add.s64 	%rd5, %rd2, %rd18;
	shl.b32 	%r27, %r5, 2;
	add.s32 	%r28, %r26, %r27;
	add.s32 	%r29, %r16, %r5;
	shl.b32 	%r104, %r29, 7;
	add.s32 	%r105, %r104, %r9;
	mul.wide.u32 	%rd19, %r105, 4;
	add.s64 	%rd6, %rd2, %rd19;
	add.s32 	%r30, %r28, %r27;
	or.b32  	%r106, %r89, %r2;
	shl.b32 	%r107, %r106, 2;
	add.s32 	%r31, %r97, %r107;
	add.s32 	%r32, %r31, 32;
	add.s32 	%r108, %r2, 13;
	and.b32  	%r109, %r108, 15;
	or.b32  	%r110, %r89, %r109;
	shl.b32 	%r111, %r110, 2;
	add.s32 	%r33, %r97, %r111;
	add.s32 	%r112, %r2, 14;
	and.b32  	%r113, %r112, 15;
	or.b32  	%r114, %r89, %r113;
	shl.b32 	%r115, %r114, 2;
	add.s32 	%r34, %r97, %r115;
	add.s32 	%r116, %r2, -1;
	and.b32  	%r117, %r116, 15;
	or.b32  	%r118, %r89, %r117;
	shl.b32 	%r119, %r118, 2;
	add.s32 	%r35, %r97, %r119;
	shl.b32 	%r36, %r4, 4;
	shl.b32 	%r37, %r4, 3;
	mul.lo.s32 	%r38, %r4, 12;
	mul.wide.u32 	%rd20, %r4, 4;
	add.s64 	%rd7, %rd1, %rd20;
	mul.wide.u32 	%rd21, %r4, 8;
	add.s64 	%rd8, %rd1, %rd21;
	mul.wide.u32 	%rd22, %r4, 12;
	add.s64 	%rd9, %rd1, %rd22;
	shl.b32 	%r169, %r11, 2;
$L__BB363_2:
	setp.eq.s16 	%p3, %rs2, 2;
	shl.b32 	%r40, %r234, 9;
	mov.u32 	%r235, %r1;
	@%p3 bra 	$L__BB363_6;
	setp.eq.s16 	%p4, %rs2, 3;
	add.s32 	%r120, %r40, %r1;
	mul.wide.s32 	%rd23, %r120, 4;
	add.s64 	%rd10, %rd1, %rd23;
	ld.global.u32 	%r121, [%rd10];
	st.shared.u32 	[%r17], %r121;
	mov.u32 	%r235, %r14;
	@%p4 bra 	$L__BB363_6;
	setp.eq.s16 	%p5, %rs2, 0;
	cvt.u64.u32 	%rd24, %r18;
	add.s64 	%rd11, %rd10, %rd24;
	ld.global.u32 	%r122, [%rd11];
	st.shared.u32 	[%r19], %r122;
	mov.u32 	%r235, %r20;
	@%p5 bra 	$L__BB363_6;
	cvt.u64.u32 	%rd25, %r18;
	add.s64 	%rd26, %rd11, %rd25;
	ld.global.u32 	%r123, [%rd26];
	add.s32 	%r124, %r19, %r18;
	st.shared.u32 	[%r124], %r123;
	mov.u32 	%r235, %r21;
$L__BB363_6:
	setp.lt.u16 	%p6, %rs1, 2;
	@%p6 bra 	$L__BB363_9;
	shl.b32 	%r125, %r235, 2;
	mov.u32 	%r126, _ZZ9cuda_gemmIiLi256ELi2ELi1ELi512ELi128ELi128ELi32ELi1ELi1EEviiiPT_S1_S1_iiE3Ash;
	add.s32 	%r238, %r126, %r125;
	add.s32 	%r237, %r235, %r40;
$L__BB363_8:
	mul.wide.s32 	%rd27, %r237, 4;
	add.s64 	%rd28, %rd7, %rd27;
	add.s64 	%rd29, %rd8, %rd27;
	add.s64 	%rd30, %rd9, %rd27;
	add.s64 	%rd31, %rd1, %rd27;
	ld.global.u32 	%r127, [%rd31];
	st.shared.u32 	[%r238], %r127;
	ld.global.u32 	%r128, [%rd28];
	add.s32 	%r129, %r238, %r18;
	st.shared.u32 	[%r129], %r128;
	ld.global.u32 	%r130, [%rd29];
	add.s32 	%r131, %r238, %r37;
	st.shared.u32 	[%r131], %r130;
	ld.global.u32 	%r132, [%rd30];
	add.s32 	%r133, %r238, %r38;
	st.shared.u32 	[%r133], %r132;
	add.s32 	%r235, %r235, %r18;
	add.s32 	%r238, %r238, %r36;
	add.s32 	%r237, %r237, %r18;
	setp.lt.u32 	%p7, %r235, 512;
	@%p7 bra 	$L__BB363_8;
$L__BB363_9:
	setp.gt.u32 	%p8, %r1, 127;
	@%p8 bra 	$L__BB363_16;
	setp.eq.s32 	%p9, %r22, 0;
	mov.u32 	%r236, %r1;
	@%p9 bra 	$L__BB363_14;
	setp.eq.s32 	%p10, %r22, 1;
	mov.b32 	%r134, 0;
	st.shared.u32 	[%r23], %r134;
	mov.u32 	%r236, %r14;
	@%p10 bra 	$L__BB363_14;
	setp.eq.s32 	%p11, %r22, 2;
	mov.b32 	%r135, 0;
	st.shared.u32 	[%r24], %r135;
	mov.u32 	%r236, %r20;
	@%p11 bra 	$L__BB363_14;
	mov.b32 	%r136, 0;
	st.shared.u32 	[%r25], %r136;
	mov.u32 	%r236, %r21;
$L__BB363_14:
	setp.lt.u32 	%p12, %r15, 3;
	@%p12 bra 	$L__BB363_16;
$L__BB363_15:
	shl.b32 	%r137, %r236, 2;
	mov.u32 	%r138, _ZZ9cuda_gemmIiLi256ELi2ELi1ELi512ELi128ELi128ELi32ELi1ELi1EEviiiPT_S1_S1_iiE3Csh;
	add.s32 	%r139, %r138, %r137;
	mov.b32 	%r140, 0;
	st.shared.u32 	[%r139], %r140;
	add.s32 	%r141, %r139, %r18;
	st.shared.u32 	[%r141], %r140;
	add.s32 	%r142, %r141, %r18;
	st.shared.u32 	[%r142], %r140;
	add.s32 	%r143, %r142, %r18;
	st.shared.u32 	[%r143], %r140;
	add.s32 	%r236, %r18, %r236;
	setp.lt.u32 	%p13, %r236, 128;
	@%p13 bra 	$L__BB363_15;
$L__BB363_16:
	setp.eq.s16 	%p14, %rs3, 2;
	mov.u32 	%r241, %r3;
	@%p14 bra 	$L__BB363_20;
	setp.eq.s16 	%p15, %rs3, 3;
	ld.global.u32 	%r144, [%rd4];
	st.shared.u32 	[%r26], %r144;
	mov.u32 	%r241, %r16;
	@%p15 bra 	$L__BB363_20;
	setp.eq.s16 	%p16, %rs3, 0;
	ld.global.u32 	%r145, [%rd5];
	st.shared.u32 	[%r28], %r145;
	mov.u32 	%r241, %r29;
	@%p16 bra 	$L__BB363_20;
	add.s32 	%r241, %r29, %r5;
	ld.global.u32 	%r146, [%rd6];
	st.shared.u32 	[%r30], %r146;
$L__BB363_20:
	shl.b32 	%r147, %r241, 7;
	add.s32 	%r148, %r147, %r9;
	mul.wide.u32 	%rd32, %r148, 4;
	add.s64 	%rd33, %rd2, %rd32;
	ld.global.u32 	%r149, [%rd33];
	shl.b32 	%r150, %r241, 2;
	add.s32 	%r151, %r10, %r150;
	st.shared.u32 	[%r151], %r149;
	add.s32 	%r152, %r241, %r5;
	shl.b32 	%r153, %r152, 7;
	add.s32 	%r154, %r153, %r9;
	mul.wide.u32 	%rd34, %r154, 4;
	add.s64 	%rd35, %rd2, %rd34;
	ld.global.u32 	%r155, [%rd35];
	add.s32 	%r156, %r151, %r27;
	st.shared.u32 	[%r156], %r155;
	add.s32 	%r157, %r152, %r5;
	shl.b32 	%r158, %r157, 7;
	add.s32 	%r159, %r158, %r9;
	mul.wide.u32 	%rd36, %r159, 4;
	add.s64 	%rd37, %rd2, %rd36;
	ld.global.u32 	%r160, [%rd37];
	add.s32 	%r161, %r156, %r27;
	st.shared.u32 	[%r161], %r160;
	add.s32 	%r162, %r157, %r5;
	shl.b32 	%r163, %r162, 7;
	add.s32 	%r164, %r163, %r9;
	mul.wide.u32 	%rd38, %r164, 4;
	add.s64 	%rd39, %rd2, %rd38;
	ld.global.u32 	%r165, [%rd39];
	add.s32 	%r166, %r161, %r27;
	st.shared.u32 	[%r166], %r165;
	add.s32 	%r241, %r27, %r241;
	setp.lt.u32 	%p17, %r241, 128;
	@%p17 bra 	$L__BB363_20;
	bar.sync 	0;
	ld.shared.u32 	%r57, [%r31];
	ld.shared.u32 	%r58, [%r31+4];
	ld.shared.u32 	%r59, [%r31+8];
	ld.shared.u32 	%r60, [%r31+12];
	ld.shared.u32 	%r61, [%r31+16];
	ld.shared.u32 	%r62, [%r31+20];
	ld.shared.u32 	%r63, [%r31+24];
	ld.shared.u32 	%r64, [%r31+28];
	ld.shared.u32 	%r65, [%r32];
	ld.shared.u32 	%r66, [%r31+36];
	ld.shared.u32 	%r67, [%r31+40];
	ld.shared.u32 	%r68, [%r31+44];
	ld.shared.u32 	%r69, [%r31+48];
	ld.shared.u32 	%r70, [%r33];
	ld.shared.u32 	%r71, [%r34];
	ld.shared.u32 	%r72, [%r35];
	mov.u32 	%r243, %r3;
$L__BB363_22:
	setp.eq.s32 	%p18, %r2, 0;
	setp.lt.u32 	%p19, %r2, 2;
	setp.eq.s32 	%p20, %r2, 3;
	setp.ne.s32 	%p21, %r12, 0;
	mov.u32 	%r167, _ZZ9cuda_gemmIiLi256ELi2ELi1ELi512ELi128ELi128ELi32ELi1ELi1EEviiiPT_S1_S1_iiE11kron_fac_sh;
	mad.lo.s32 	%r168, %r243, 516, %r167;
	add.s32 	%r170, %r168, %r169;
	ld.shared.u32 	%r171, [%r170];
	mul.lo.s32 	%r172, %r171, %r57;
	ld.shared.u32 	%r173, [%r170+4];
	mad.lo.s32 	%r174, %r173, %r58, %r172;
	ld.shared.u32 	%r175, [%r170+8];
	mad.lo.s32 	%r176, %r175, %r59, %r174;
	ld.shared.u32 	%r177, [%r170+12];
	mad.lo.s32 	%r178, %r177, %r60, %r176;
	ld.shared.u32 	%r179, [%r170+16];
	mad.lo.s32 	%r180, %r179, %r61, %r178;
	ld.shared.u32 	%r181, [%r170+20];
	mad.lo.s32 	%r182, %r181, %r62, %r180;
	ld.shared.u32 	%r183, [%r170+24];
	mad.lo.s32 	%r184, %r183, %r63, %r182;
	ld.shared.u32 	%r185, [%r170+28];
	mad.lo.s32 	%r186, %r185, %r64, %r184;
	ld.shared.u32 	%r187, [%r170+32];
	mad.lo.s32 	%r188, %r187, %r65, %r186;
	ld.shared.u32 	%r189, [%r170+36];
	mad.lo.s32 	%r190, %r189, %r66, %r188;
	ld.shared.u32 	%r191, [%r170+40];
	mad.lo.s32 	%r192, %r191, %r67, %r190;
	ld.shared.u32 	%r193, [%r170+44];
	mad.lo.s32 	%r194, %r193, %r68, %r192;
	ld.shared.u32 	%r195, [%r170+48];
	mad.lo.s32 	%r196, %r195, %r69, %r194;
	selp.b32 	%r197, -64, 0, %p20;
	add.s32 	%r198, %r170, %r197;
	ld.shared.u32 	%r199, [%r198+52];
	mad.lo.s32 	%r200, %r199, %r70, %r196;
	selp.b32 	%r201, 0, -64, %p19;
	add.s32 	%r202, %r170, %r201;
	ld.shared.u32 	%r203, [%r202+56];
	mad.lo.s32 	%r204, %r203, %r71, %r200;
	selp.b32 	%r205, 0, -64, %p18;
	add.s32 	%r206, %r170, %r205;
	ld.shared.u32 	%r207, [%r206+60];
	mad.lo.s32 	%r208, %r207, %r72, %r204;
	shfl.sync.down.b32	%r209|%p22, %r208, 4, 6175, -1;
	add.s32 	%r210, %r209, %r208;
	shfl.sync.down.b32	%r211|%p23, %r210, 2, 6175, -1;
	add.s32 	%r212, %r211, %r210;
	shfl.sync.down.b32	%r213|%p24, %r212, 1, 6175, -1;
	add.s32 	%r74, %r213, %r212;
	@%p21 bra 	$L__BB363_24;
	shl.b32 	%r214, %r2, 2;
	shl.b32 	%r215, %r243, 4;
	or.b32  	%r216, %r215, %r214;
	mov.u32 	%r217, _ZZ9cuda_gemmIiLi256ELi2ELi1ELi512ELi128ELi128ELi32ELi1ELi1EEviiiPT_S1_S1_iiE3Csh;
	add.s32 	%r218, %r217, %r216;
	st.shared.u32 	[%r218], %r74;
$L__BB363_24:
	add.s32 	%r243, %r243, %r5;
	setp.lt.u32 	%p25, %r243, 32;
	@%p25 bra 	$L__BB363_22;
	bar.sync 	0;
	@%p8 bra 	$L__BB363_32;
	setp.eq.s32 	%p27, %r22, 0;
	add.s32 	%r76, %r40, %r13;
	mov.u32 	%r244, %r1;
	@%p27 bra 	$L__BB363_30;
	setp.eq.s32 	%p28, %r22, 1;
	add.s32 	%r219, %r76, %r1;
	ld.shared.u32 	%r220, [%r23];
	mul.wide.s32 	%rd40, %r219, 4;
	add.s64 	%rd12, %rd3, %rd40;
	st.global.u32 	[%rd12], %r220;
	mov.u32 	%r244, %r14;
	@%p28 bra 	$L__BB363_30;
	setp.eq.s32 	%p29, %r22, 2;
	ld.shared.u32 	%r221, [%r24];
	cvt.u64.u32 	%rd41, %r18;
	add.s64 	%rd13, %rd12, %rd41;
	st.global.u32 	[%rd13], %r221;
	mov.u32 	%r244, %r20;
	@%p29 bra 	$L__BB363_30;
	cvt.u64.u32 	%rd42, %r18;
	ld.shared.u32 	%r222, [%r25];
	add.s64 	%rd43, %rd13, %rd42;
	st.global.u32 	[%rd43], %r222;
	mov.u32 	%r244, %r21;
$L__BB363_30:
	setp.lt.u32 	%p30, %r15, 3;
	@%p30 bra 	$L__BB363_32;
$L__BB363_31:
	add.s32 	%r223, %r76, %r244;
	shl.b32 	%r224, %r244, 2;
	mov.u32 	%r225, _ZZ9cuda_gemmIiLi256ELi2ELi1ELi512ELi128ELi128ELi32ELi1ELi1EEviiiPT_S1_S1_iiE3Csh;
	add.s32 	%r226, %r225, %r224;
	ld.shared.u32 	%r227, [%r226];
	mul.wide.s32 	%rd44, %r223, 4;
	add.s64 	%rd45, %rd3, %rd44;
	st.global.u32 	[%rd45], %r227;
	add.s32 	%r228, %r226, %r18;
	ld.shared.u32 	%r229, [%r228];
	cvt.u64.u32 	%rd46, %r18;
	add.s64 	%rd47, %rd45, %rd46;
	st.global.u32 	[%rd47], %r229;
	add.s32 	%r230, %r228, %r18;
	ld.shared.u32 	%r231, [%r230];
	add.s64 	%rd48, %rd47, %rd46;
	st.global.u32 	[%rd48], %r231;
	add.s32 	%r232, %r230, %r18;
	ld.shared.u32 	%r233, [%r232];
	add.s64 	%rd49, %rd48, %rd46;
	st.global.u32 	[%rd49], %r233;
	add.s32 	%r244, %r18, %r244;
	setp.lt.u32 	%p31, %r244, 128;
	@%p31 bra 	$L__BB363_31;
$L__BB363_32:
	add.s32 	%r234, %r234, %r7;
	setp.lt.u32 	%p32, %r234, %r8;
	@%p32 bra 	$L__BB363_2;
$L__BB363_33:
	ret;

}
	// .globl	_Z9cuda_gemmIiLi256ELi2ELi1ELi1024ELi2ELi2ELi32ELi0ELi0EEviiiPT_S1_S1_ii
.visible .entry _Z9cuda_gemmIiLi256ELi2ELi1ELi1024ELi2ELi2ELi32ELi0ELi0EEviiiPT_S1_S1_ii(
	.param .u32 _Z9cuda_gemmIiLi256ELi2ELi1ELi1024ELi2ELi2ELi32ELi0ELi0EEviiiPT_S1_S1_ii_param_0,
	.param .u32 _Z9cuda_gemmIiLi256ELi2ELi1ELi1024ELi2ELi2ELi32ELi0ELi0EEviiiPT_S1_S1_ii_param_1,
	.param .u32 _Z9cuda_gemmIiLi256ELi2ELi1ELi1024ELi2ELi2ELi32ELi0ELi0EEviiiPT_S1_S1_ii_param_2,
	.param .u64 .ptr .align 1 _Z9cuda_gemmIiLi256ELi2ELi1ELi1024ELi2ELi2ELi32ELi0ELi0EEviiiPT_S1_S1_ii_param_3,
	.param .u64 .ptr .align 1 _Z9cuda_gemmIiLi256ELi2ELi1ELi1024ELi2ELi2ELi32ELi0ELi0EEviiiPT_S1_S1_ii_param_4,
	.param .u64 .ptr .align 1 _Z9cuda_gemmIiLi256ELi2ELi1ELi1024ELi2ELi2ELi32ELi0ELi0EEviiiPT_S1_S1_ii_param_5,
	.param .u32 _Z9cuda_gemmIiLi256ELi2ELi1ELi1024ELi2ELi2ELi32ELi0ELi0EEviiiPT_S1_S1_ii_param_6,
	.param .u32 _Z9cuda_gemmIiLi256ELi2ELi1ELi1024ELi2ELi2ELi32ELi0ELi0EEviiiPT_S1_S1_ii_param_7
)
.maxntid 256
{
	.reg .pred 	%p<51>;
	.reg .b16 	%rs<6>;
	.reg .b32 	%r<344>;
	.reg .b64 	%rd<37>;
	// demoted variable
	.shared .align 128 .b8 _ZZ9cuda_gemmIiLi256ELi2ELi1ELi1024ELi2ELi2ELi32ELi0ELi0EEviiiPT_S1_S1_iiE11kron_fac_sh[24];
	// demoted variable
	.shared .align 128 .b8 _ZZ9cuda_gemmIiLi256ELi2ELi1ELi1024ELi2ELi2ELi32ELi0ELi0EEviiiPT_S1_S1_iiE3Ash[4096];
	// demoted variable
	.shared .align 128 .b8 _ZZ9cuda_gemmIiLi256ELi2ELi1ELi1024ELi2ELi2ELi32ELi0ELi0EEviiiPT_S1_S1_iiE3Csh[4096];
	ld.param.u64 	%rd7, [_Z9cuda_gemmIiLi256ELi2ELi1ELi1024ELi2ELi2ELi32ELi0ELi0EEviiiPT_S1_S1_ii_param_3];
	ld.param.u64 	%rd6, [_Z9cuda_gemmIiLi256ELi2ELi1ELi1024ELi2ELi2ELi32ELi0ELi0EEviiiPT_S1_S1_ii_param_4];
	ld.param.u64 	%rd8, [_Z9cuda_gemmIiLi256ELi2ELi1ELi1024ELi2ELi2ELi32ELi0ELi0EEviiiPT_S1_S1_ii_param_5];
	ld.param.u32 	%r112, [_Z9cuda_gemmIiLi256ELi2ELi1ELi1024ELi2ELi2ELi32ELi0ELi0EEviiiPT_S1_S1_ii_param_6];
	ld.param.u32 	%r113, [_Z9cuda_gemmIiLi256ELi2ELi1ELi1024ELi2ELi2ELi32ELi0ELi0EEviiiPT_S1_S1_ii_param_7];
	cvta.to.global.u64 	%rd1, %rd7;
	cvta.to.global.u64 	%rd2, %rd8;
	mov.u32 	%r1, %tid.x;
	setp.lt.s32 	%p1, %r113, 16;
	shr.u32 	%r2, %r113, 4;
	selp.b32 	%r3, 1, %r2, %p1;
	mul.lo.s32 	%r4, %r113, %r112;
	setp.ge.u32 	%p2, %r1, %r4;
	@%p2 bra 	$L__BB364_3;
	mov.u32 	%r5, %ntid.x;
	cvta.to.global.u64 	%rd3, %rd6;
	mov.u32 	%r307, %r1;
$L__BB364_2:
	mul.wide.u32 	%rd9, %r307, 4;
	add.s64 	%rd10, %rd3, %rd9;
	ld.global.u32 	%r114, [%rd10];
	rem.u32 	%r115, %r307, %r112;
	mov.u32 	%r116, _ZZ9cuda_gemmIiLi256ELi2ELi1ELi1024ELi2ELi2ELi32ELi0ELi0EEviiiPT_S1_S1_iiE11kron_fac_sh;
	mad.lo.s32 	%r117, %r115, 12, %r116;
	div.u32 	%r118, %r307, %r113;
	shl.b32 	%r119, %r118, 2;
	add.s32 	%r120, %r117, %r119;
	st.shared.u32 	[%r120], %r114;
	add.s32 	%r307, %r307, %r5;
	setp.lt.u32 	%p3, %r307, %r4;
	@%p3 bra 	$L__BB364_2;
$L__BB364_3:
	div.s32 	%r8, 1024, %r113;
	mul.lo.s32 	%r121, %r8, %r3;
	min.s32 	%r9, %r121, 256;
	div.u32 	%r11, %r1, %r9;
	mul.lo.s32 	%r122, %r11, %r9;
	sub.s32 	%r123, %r1, %r122;
	div.u32 	%r10, %r123, %r3;
	mov.u32 	%r12, %ntid.x;
	div.u32 	%r13, %r12, %r9;
	mov.u32 	%r310, %ctaid.y;
	mov.u32 	%r124, %nctaid.y;
	shl.b32 	%r125, %r124, 1;
	setp.ge.u32 	%p4, %r310, %r125;
	@%p4 bra 	$L__BB364_64;
	and.b32  	%r15, %r10, 1;
	rem.u32 	%r127, %r1, %r3;
	shl.b32 	%r16, %r127, 1;
	min.s32 	%r17, %r112, 2;
	shl.b32 	%r128, %r113, 8;
	sub.s32 	%r18, 8223, %r128;
	shl.b32 	%r129, %r3, 8;
	sub.s32 	%r19, 8223, %r129;
	add.s32 	%r20, %r1, %r12;
	cvt.u16.u32 	%rs2, %r20;
	xor.b16  	%rs3, %rs2, 1023;
	cvt.u16.u32 	%rs4, %r12;
	div.u16 	%rs5, %rs3, %rs4;
	and.b16  	%rs1, %rs5, 3;
	shl.b32 	%r21, %r12, 2;
	add.s32 	%r22, %r20, %r12;
	shl.b32 	%r130, %r1, 2;
	mov.u32 	%r131, _ZZ9cuda_gemmIiLi256ELi2ELi1ELi1024ELi2ELi2ELi32ELi0ELi0EEviiiPT_S1_S1_iiE3Csh;
	add.s32 	%r132, %r131, %r130;
	add.s32 	%r23, %r132, %r21;
	setp.lt.s32 	%p5, %r15, %r113;
	selp.b32 	%r133, 0, %r113, %p5;
	sub.s32 	%r24, %r15, %r133;
	add.s32 	%r134, %r15, 1;
	setp.lt.s32 	%p6, %r134, %r113;
	selp.b32 	%r135, 0, %r113, %p6;
	sub.s32 	%r25, %r134, %r135;
	mul.wide.u32 	%rd16, %r12, 4;
	mul.wide.u32 	%rd19, %r12, 8;
	mul.wide.u32 	%rd21, %r12, 12;
	cvt.u64.u32 	%rd12, %r21;
$L__BB364_5:
	ld.param.u32 	%r305, [_Z9cuda_gemmIiLi256ELi2ELi1ELi1024ELi2ELi2ELi32ELi0ELi0EEviiiPT_S1_S1_ii_param_2];
	setp.eq.s16 	%p7, %rs1, 2;
	mul.lo.s32 	%r29, %r310, %r305;
	mov.u32 	%r311, %r1;
	@%p7 bra 	$L__BB364_9;
	setp.eq.s16 	%p8, %rs1, 3;
	mov.u32 	%r136, %ctaid.x;
	shl.b32 	%r137, %r136, 10;
	add.s32 	%r138, %r29, %r137;
	add.s32 	%r139, %r138, %r1;
	mul.wide.s32 	%rd11, %r139, 4;
	add.s64 	%rd4, %rd1, %rd11;
	ld.global.u32 	%r140, [%rd4];
	shl.b32 	%r141, %r1, 2;
	mov.u32 	%r142, _ZZ9cuda_gemmIiLi256ELi2ELi1ELi1024ELi2ELi2ELi32ELi0ELi0EEviiiPT_S1_S1_iiE3Ash;
	add.s32 	%r143, %r142, %r141;
	st.shared.u32 	[%r143], %r140;
	mov.u32 	%r311, %r20;
	@%p8 bra 	$L__BB364_9;
	setp.eq.s16 	%p9, %rs1, 0;
	add.s64 	%rd5, %rd4, %rd12;
	ld.global.u32 	%r144, [%rd5];
	shl.b32 	%r145, %r1, 2;
	mov.u32 	%r146, _ZZ9cuda_gemmIiLi256ELi2ELi1ELi1024ELi2ELi2ELi32ELi0ELi0EEviiiPT_S1_S1_iiE3Ash;
	add.s32 	%r147, %r146, %r145;
	add.s32 	%r148, %r147, %r21;
	st.shared.u32 	[%r148], %r144;
	mov.u32 	%r311, %r22;
	@%p9 bra 	$L__BB364_9;
	add.s32 	%r311, %r22, %r12;
	add.s64 	%rd14, %rd5, %rd12;
	ld.global.u32 	%r149, [%rd14];
	shl.b32 	%r150, %r1, 2;
	mov.u32 	%r151, _ZZ9cuda_gemmIiLi256ELi2ELi1ELi1024ELi2ELi2ELi32ELi0ELi0EEviiiPT_S1_S1_iiE3Ash;
	add.s32 	%r152, %r151, %r150;
	add.s32 	%r153, %r152, %r21;
	add.s32 	%r154, %r153, %r21;
	st.shared.u32 	[%r154], %r149;
$L__BB364_9:
	shl.b32 	%r155, %r311, 2;
	mov.u32 	%r156, _ZZ9cuda_gemmIiLi256ELi2ELi1ELi1024ELi2ELi2ELi32ELi0ELi0EEviiiPT_S1_S1_iiE3Ash;
	add.s32 	%r313, %r156, %r155;
	mov.u32 	%r157, %ctaid.x;
	shl.b32 	%r158, %r157, 10;
	add.s32 	%r159, %r158, %r311;
	add.s32 	%r312, %r159, %r29;
$L__BB364_10:
	mul.wide.s32 	%rd15, %r312, 4;
	add.s64 	%rd17, %rd1, %rd15;
	add.s64 	%rd18, %rd17, %rd16;
	add.s64 	%rd20, %rd17, %rd19;
	add.s64 	%rd22, %rd17, %rd21;
	ld.global.u32 	%r160, [%rd17];
	st.shared.u32 	[%r313], %r160;
	ld.global.u32 	%r161, [%rd18];
	add.s32 	%r162, %r313, %r21;
	st.shared.u32 	[%r162], %r161;
	ld.global.u32 	%r163, [%rd20];
	shl.b32 	%r164, %r12, 3;
	add.s32 	%r165, %r313, %r164;
	st.shared.u32 	[%r165], %r163;
	ld.global.u32 	%r166, [%rd22];
	mad.lo.s32 	%r167, %r12, 12, %r313;
	st.shared.u32 	[%r167], %r166;
	add.s32 	%r311, %r311, %r21;
	shl.b32 	%r168, %r12, 4;
	add.s32 	%r313, %r313, %r168;
	add.s32 	%r312, %r312, %r21;
	setp.lt.u32 	%p10, %r311, 1024;
	@%p10 bra 	$L__BB364_10;
	shl.b32 	%r169, %r1, 2;
	mov.u32 	%r170, _ZZ9cuda_gemmIiLi256ELi2ELi1ELi1024ELi2ELi2ELi32ELi0ELi0EEviiiPT_S1_S1_iiE3Csh;
	add.s32 	%r40, %r170, %r169;
	mov.u32 	%r315, %r1;
	@%p7 bra 	$L__BB364_15;
	setp.eq.s16 	%p12, %rs1, 3;
	mov.b32 	%r171, 0;
	st.shared.u32 	[%r40], %r171;
	mov.u32 	%r315, %r20;
	@%p12 bra 	$L__BB364_15;
	setp.eq.s16 	%p13, %rs1, 0;
	mov.b32 	%r172, 0;
	st.shared.u32 	[%r23], %r172;
	mov.u32 	%r315, %r22;
	@%p13 bra 	$L__BB364_15;
	add.s32 	%r315, %r22, %r12;
	add.s32 	%r173, %r23, %r21;
	mov.b32 	%r174, 0;
	st.shared.u32 	[%r173], %r174;
$L__BB364_15:
	shl.b32 	%r175, %r315, 2;
	mov.u32 	%r176, _ZZ9cuda_gemmIiLi256ELi2ELi1ELi1024ELi2ELi2ELi32ELi0ELi0EEviiiPT_S1_S1_iiE3Csh;
	add.s32 	%r177, %r176, %r175;
	mov.b32 	%r178, 0;
	st.shared.u32 	[%r177], %r178;
	add.s32 	%r179, %r177, %r21;
	st.shared.u32 	[%r179], %r178;
	add.s32 	%r180, %r179, %r21;
	st.shared.u32 	[%r180], %r178;
	add.s32 	%r181, %r180, %r21;
	st.shared.u32 	[%r181], %r178;
	add.s32 	%r315, %r21, %r315;
	setp.lt.u32 	%p14, %r315, 1024;
	@%p14 bra 	$L__BB364_15;
	setp.lt.s32 	%p15, %r8, 1;
	bar.sync 	0;
	@%p15 bra 	$L__BB364_58;
	and.b32  	%r45, %r1, 31;
	setp.ne.s32 	%p16, %r3, 1;
	@%p16 bra 	$L__BB364_31;
	mov.b32 	%r319, 0;
$L__BB364_19:
	setp.lt.s32 	%p37, %r113, 1;
	add.s32 	%r49, %r319, %r10;
	mad.lo.s32 	%r50, %r49, %r113, %r16;
	@%p37 bra 	$L__BB364_21;
	add.s32 	%r226, %r50, %r15;
	shl.b32 	%r227, %r226, 2;
	mov.u32 	%r228, _ZZ9cuda_gemmIiLi256ELi2ELi1ELi1024ELi2ELi2ELi32ELi0ELi0EEviiiPT_S1_S1_iiE3Ash;
	add.s32 	%r229, %r228, %r227;
	ld.shared.u32 	%r341, [%r229];
$L__BB364_21:
	setp.lt.s32 	%p38, %r113, 2;
	@%p38 bra 	$L__BB364_23;
	xor.b32  	%r230, %r15, 1;
	add.s32 	%r231, %r50, %r230;
	shl.b32 	%r232, %r231, 2;
	mov.u32 	%r233, _ZZ9cuda_gemmIiLi256ELi2ELi1ELi1024ELi2ELi2ELi32ELi0ELi0EEviiiPT_S1_S1_iiE3Ash;
	add.s32 	%r234, %r233, %r232;
	ld.shared.u32 	%r340, [%r234];
$L__BB364_23:
	setp.lt.s32 	%p39, %r11, %r17;
	@%p39 bra 	$L__BB364_25;
$L__BB364_24:
	add.s32 	%r319, %r319, %r9;
	setp.lt.s32 	%p45, %r319, %r8;
	@%p45 bra 	$L__BB364_19;
	bra.uni 	$L__BB364_58;
$L__BB364_25:
	rem.s32 	%r235, %r45, %r113;
	shl.b32 	%r236, %r235, 2;
	mov.u32 	%r237, _ZZ9cuda_gemmIiLi256ELi2ELi1ELi1024ELi2ELi2ELi32ELi0ELi0EEviiiPT_S1_S1_iiE11kron_fac_sh;
	add.s32 	%r56, %r237, %r236;
	mov.u32 	%r322, %r11;
$L__BB364_26:
	mad.lo.s32 	%r239, %r322, 12, %r56;
	ld.shared.u32 	%r58, [%r239];
	mov.b32 	%r324, 0;
	@%p37 bra 	$L__BB364_28;
	shfl.sync.idx.b32	%r240|%p41, %r58, %r24, %r18, -1;
	mul.lo.s32 	%r324, %r240, %r341;
$L__BB364_28:
	@%p38 bra 	$L__BB364_30;
	shfl.sync.idx.b32	%r241|%p43, %r58, %r25, %r18, -1;
	mad.lo.s32 	%r324, %r241, %r340, %r324;
$L__BB364_30:
	mad.lo.s32 	%r242, %r322, %r8, %r49;
	shl.b32 	%r243, %r242, 2;
	mov.u32 	%r244, _ZZ9cuda_gemmIiLi256ELi2ELi1ELi1024ELi2ELi2ELi32ELi0ELi0EEviiiPT_S1_S1_iiE3Csh;
	add.s32 	%r245, %r244, %r243;
	ld.shared.u32 	%r246, [%r245];
	add.s32 	%r247, %r246, %r324;
	st.shared.u32 	[%r245], %r247;
	add.s32 	%r322, %r322, %r13;
	setp.lt.s32 	%p44, %r322, %r17;
	@%p44 bra 	$L__BB364_26;
	bra.uni 	$L__BB364_24;
$L__BB364_31:
	setp.gt.u32 	%p17, %r113, 31;
	@%p17 bra 	$L__BB364_35;
	mov.b32 	%r336, 0;
$L__BB364_33:
	add.s32 	%r88, %r336, %r10;
	mad.lo.s32 	%r89, %r88, %r113, %r16;
	add.s32 	%r183, %r89, %r15;
	shl.b32 	%r184, %r183, 2;
	mov.u32 	%r185, _ZZ9cuda_gemmIiLi256ELi2ELi1ELi1024ELi2ELi2ELi32ELi0ELi0EEviiiPT_S1_S1_iiE3Ash;
	add.s32 	%r186, %r185, %r184;
	ld.shared.u32 	%r341, [%r186];
	setp.gt.s32 	%p18, %r113, 1;
	@%p18 bra 	$L__BB364_34;
	bra.uni 	$L__BB364_52;
$L__BB364_34:
	xor.b32  	%r187, %r15, 1;
	add.s32 	%r188, %r89, %r187;
	shl.b32 	%r189, %r188, 2;
	mov.u32 	%r190, _ZZ9cuda_gemmIiLi256ELi2ELi1ELi1024ELi2ELi2ELi32ELi0ELi0EEviiiPT_S1_S1_iiE3Ash;
	add.s32 	%r191, %r190, %r189;
	ld.shared.u32 	%r340, [%r191];
	bra.uni 	$L__BB364_52;
$L__BB364_35:
	mov.b32 	%r327, 0;
$L__BB364_36:
	setp.lt.s32 	%p25, %r113, 1;
	add.s32 	%r67, %r327, %r10;
	mad.lo.s32 	%r68, %r67, %r113, %r16;
	@%p25 bra 	$L__BB364_38;
	add.s32 	%r203, %r68, %r15;
	shl.b32 	%r204, %r203, 2;
	mov.u32 	%r205, _ZZ9cuda_gemmIiLi256ELi2ELi1ELi1024ELi2ELi2ELi32ELi0ELi0EEviiiPT_S1_S1_iiE3Ash;
	add.s32 	%r206, %r205, %r204;
	ld.shared.u32 	%r341, [%r206];
$L__BB364_38:
	setp.lt.s32 	%p26, %r113, 2;
	@%p26 bra 	$L__BB364_40;
	xor.b32  	%r207, %r15, 1;
	add.s32 	%r208, %r68, %r207;
	shl.b32 	%r209, %r208, 2;
	mov.u32 	%r210, _ZZ9cuda_gemmIiLi256ELi2ELi1ELi1024ELi2ELi2ELi32ELi0ELi0EEviiiPT_S1_S1_iiE3Ash;
	add.s32 	%r211, %r210, %r209;
	ld.shared.u32 	%r340, [%r211];
$L__BB364_40:
	setp.lt.s32 	%p27, %r11, %r17;
	@%p27 bra 	$L__BB364_42;
$L__BB364_41:
	add.s32 	%r327, %r327, %r9;
	setp.lt.s32 	%p36, %r327, %r8;
	@%p36 bra 	$L__BB364_36;
	bra.uni 	$L__BB364_58;
$L__BB364_42:
	rem.s32 	%r212, %r45, %r113;
	shl.b32 	%r213, %r212, 2;
	mov.u32 	%r214, _ZZ9cuda_gemmIiLi256ELi2ELi1ELi1024ELi2ELi2ELi32ELi0ELi0EEviiiPT_S1_S1_iiE11kron_fac_sh;
	add.s32 	%r74, %r214, %r213;
	mov.u32 	%r330, %r11;
$L__BB364_43:
	mad.lo.s32 	%r216, %r330, 12, %r74;
	ld.shared.u32 	%r76, [%r216];
	mov.b32 	%r334, 0;
	@%p25 bra 	$L__BB364_45;
	shfl.sync.idx.b32	%r217|%p29, %r76, %r24, %r18, -1;
	mul.lo.s32 	%r334, %r217, %r341;
$L__BB364_45:
	@%p26 bra 	$L__BB364_47;
	shfl.sync.idx.b32	%r218|%p31, %r76, %r25, %r18, -1;
	mad.lo.s32 	%r334, %r218, %r340, %r334;
$L__BB364_47:
	mov.u32 	%r332, %r2;
$L__BB364_48:
	shr.u32 	%r82, %r332, 1;
	shfl.sync.down.b32	%r219|%p32, %r334, %r82, %r19, -1;
	add.s32 	%r334, %r219, %r334;
	setp.gt.u32 	%p33, %r332, 3;
	mov.u32 	%r332, %r82;
	@%p33 bra 	$L__BB364_48;
	rem.u32 	%r220, %r45, %r3;
	setp.eq.s32 	%p34, %r220, 0;
	@%p34 bra 	$L__BB364_50;
	bra.uni 	$L__BB364_51;
$L__BB364_50:
	mad.lo.s32 	%r221, %r330, %r8, %r67;
	shl.b32 	%r222, %r221, 2;
	mov.u32 	%r223, _ZZ9cuda_gemmIiLi256ELi2ELi1ELi1024ELi2ELi2ELi32ELi0ELi0EEviiiPT_S1_S1_iiE3Csh;
	add.s32 	%r224, %r223, %r222;
	st.shared.u32 	[%r224], %r334;
$L__BB364_51:
	add.s32 	%r330, %r330, %r13;
	setp.lt.s32 	%p35, %r330, %r17;
	@%p35 bra 	$L__BB364_43;
	bra.uni 	$L__BB364_41;
$L__BB364_52:
	setp.lt.s32 	%p19, %r11, %r17;
	@%p19 bra 	$L__BB364_53;
	bra.uni 	$L__BB364_57;
$L__BB364_53:
	rem.u32 	%r192, %r45, %r113;
	shl.b32 	%r193, %r192, 2;
	mov.u32 	%r194, _ZZ9cuda_gemmIiLi256ELi2ELi1ELi1024ELi2ELi2ELi32ELi0ELi0EEviiiPT_S1_S1_iiE11kron_fac_sh;
	add.s32 	%r91, %r194, %r193;
	mov.u32 	%r338, %r11;
$L__BB364_54:
	setp.lt.s32 	%p20, %r113, 2;
	mad.lo.s32 	%r195, %r338, 12, %r91;
	ld.shared.u32 	%r95, [%r195];
	shfl.sync.idx.b32	%r196|%p21, %r95, %r24, %r18, -1;
	mul.lo.s32 	%r339, %r196, %r341;
	@%p20 bra 	$L__BB364_56;
	shfl.sync.idx.b32	%r197|%p22, %r95, %r25, %r18, -1;
	mad.lo.s32 	%r339, %r197, %r340, %r339;
$L__BB364_56:
	mad.lo.s32 	%r198, %r338, %r8, %r88;
	shl.b32 	%r199, %r198, 2;
	mov.u32 	%r200, _ZZ9cuda_gemmIiLi256ELi2ELi1ELi1024ELi2ELi2ELi32ELi0ELi0EEviiiPT_S1_S1_iiE3Csh;
	add.s32 	%r201, %r200, %r199;
	st.shared.u32 	[%r201], %r339;
	add.s32 	%r338, %r338, %r13;
	setp.lt.s32 	%p23, %r338, %r17;
	@%p23 bra 	$L__BB364_54;
$L__BB364_57:
	add.s32 	%r336, %r336, %r9;
	setp.lt.s32 	%p24, %r336, %r8;
	@%p24 bra 	$L__BB364_33;
$L__BB364_58:
	ld.param.u32 	%r306, [_Z9cuda_gemmIiLi256ELi2ELi1ELi1024ELi2ELi2ELi32ELi0ELi0EEviiiPT_S1_S1_ii_param_2];
	ld.param.u32 	%r304, [_Z9cuda_gemmIiLi256ELi2ELi1ELi1024ELi2ELi2ELi32ELi0ELi0EEviiiPT_S1_S1_ii_param_1];
	bar.sync 	0;
	mov.u32 	%r248, %ctaid.x;
	mul.lo.s32 	%r249, %r8, %r248;
	mad.lo.s32 	%r103, %r310, %r304, %r249;
	div.s32 	%r104, %r306, %r113;
	mov.u32 	%r342, %r1;
	@%p7 bra 	$L__BB364_62;
	setp.eq.s16 	%p47, %rs1, 3;
	div.s32 	%r250, %r1, %r8;
	mad.lo.s32 	%r251, %r104, %r250, %r103;
	mul.lo.s32 	%r252, %r250, %r8;
	sub.s32 	%r253, %r1, %r252;
	add.s32 	%r254, %r251, %r253;
	ld.shared.u32 	%r255, [%r40];
	mul.wide.s32 	%rd23, %r254, 4;
	add.s64 	%rd24, %rd2, %rd23;
	st.global.u32 	[%rd24], %r255;
	mov.u32 	%r342, %r20;
	@%p47 bra 	$L__BB364_62;
	setp.eq.s16 	%p48, %rs1, 0;
	div.s32 	%r256, %r20, %r8;
	mad.lo.s32 	%r257, %r104, %r256, %r103;
	mul.lo.s32 	%r258, %r256, %r8;
	sub.s32 	%r259, %r20, %r258;
	add.s32 	%r260, %r257, %r259;
	ld.shared.u32 	%r261, [%r23];
	mul.wide.s32 	%rd25, %r260, 4;
	add.s64 	%rd26, %rd2, %rd25;
	st.global.u32 	[%rd26], %r261;
	mov.u32 	%r342, %r22;
	@%p48 bra 	$L__BB364_62;
	add.s32 	%r342, %r22, %r12;
	div.s32 	%r262, %r22, %r8;
	mad.lo.s32 	%r263, %r104, %r262, %r103;
	mul.lo.s32 	%r264, %r262, %r8;
	sub.s32 	%r265, %r22, %r264;
	add.s32 	%r266, %r263, %r265;
	add.s32 	%r267, %r23, %r21;
	ld.shared.u32 	%r268, [%r267];
	mul.wide.s32 	%rd27, %r266, 4;
	add.s64 	%rd28, %rd2, %rd27;
	st.global.u32 	[%rd28], %r268;
$L__BB364_62:
	div.s32 	%r269, %r342, %r8;
	mad.lo.s32 	%r270, %r104, %r269, %r103;
	mul.lo.s32 	%r271, %r269, %r8;
	sub.s32 	%r272, %r342, %r271;
	add.s32 	%r273, %r270, %r272;
	shl.b32 	%r274, %r342, 2;
	mov.u32 	%r275, _ZZ9cuda_gemmIiLi256ELi2ELi1ELi1024ELi2ELi2ELi32ELi0ELi0EEviiiPT_S1_S1_iiE3Csh;
	add.s32 	%r276, %r275, %r274;
	ld.shared.u32 	%r277, [%r276];
	mul.wide.s32 	%rd29, %r273, 4;
	add.s64 	%rd30, %rd2, %rd29;
	st.global.u32 	[%rd30], %r277;
	add.s32 	%r278, %r342, %r12;
	div.s32 	%r279, %r278, %r8;
	mad.lo.s32 	%r280, %r104, %r279, %r103;
	mul.lo.s32 	%r281, %r279, %r8;
	sub.s32 	%r282, %r278, %r281;
	add.s32 	%r283, %r280, %r282;
	add.s32 	%r284, %r276, %r21;
	ld.shared.u32 	%r285, [%r284];
	mul.wide.s32 	%rd31, %r283, 4;
	add.s64 	%rd32, %rd2, %rd31;
	st.global.u32 	[%rd32], %r285;
	add.s32 	%r286, %r278, %r12;
	div.s32 	%r287, %r286, %r8;
	mad.lo.s32 	%r288, %r104, %r287, %r103;
	mul.lo.s32 	%r289, %r287, %r8;
	sub.s32 	%r290, %r286, %r289;
	add.s32 	%r291, %r288, %r290;
	add.s32 	%r292, %r284, %r21;
	ld.shared.u32 	%r293, [%r292];
	mul.wide.s32 	%rd33, %r291, 4;
	add.s64 	%rd34, %rd2, %rd33;
	st.global.u32 	[%rd34], %r293;
	add.s32 	%r294, %r286, %r12;
	div.s32 	%r295, %r294, %r8;
	mad.lo.s32 	%r296, %r104, %r295, %r103;
	mul.lo.s32 	%r297, %r295, %r8;
	sub.s32 	%r298, %r294, %r297;
	add.s32 	%r299, %r296, %r298;
	add.s32 	%r300, %r292, %r21;
	ld.shared.u32 	%r301, [%r300];
	mul.wide.s32 	%rd35, %r299, 4;
	add.s64 	%rd36, %rd2, %rd35;
	st.global.u32 	[%rd36], %r301;
	add.s32 	%r342, %r294, %r12;
	setp.lt.u32 	%p49, %r342, 1024;
	@%p49 bra 	$L__BB364_62;
	mov.u32 	%r302, %nctaid.y;
	add.s32 	%r310, %r310, %r302;
	shl.b32 	%r303, %r302, 1;
	setp.lt.u32 	%p50, %r310, %r303;
	@%p50 bra 	$L__BB364_5;
$L__BB364_64:
	ret;

}
	// .globl	_Z9cuda_gemmIiLi256ELi2ELi1ELi1024ELi2ELi2ELi32ELi0ELi1EEviiiPT_S1_S1_ii
.visible .entry _Z9cuda_gemmIiLi256ELi2ELi1ELi1024ELi2ELi2ELi32ELi0ELi1EEviiiPT_S1_S1_ii(
	.param .u32 _Z9cuda_gemmIiLi256ELi2ELi1ELi1024ELi2ELi2ELi32ELi0ELi1EEviiiPT_S1_S1_ii_param_0,
	.param .u32 _Z9cuda_gemmIiLi256ELi2ELi1ELi1024ELi2ELi2ELi32ELi0ELi1EEviiiPT_S1_S1_ii_param_1,
	.param .u32 _Z9cuda_gemmIiLi256ELi2ELi1ELi1024ELi2ELi2ELi32ELi0ELi1EEviiiPT_S1_S1_ii_param_2,
	.param .u64 .ptr .align 1 _Z9cuda_gemmIiLi256ELi2ELi1ELi1024ELi2ELi2ELi32ELi0ELi1EEviiiPT_S1_S1_ii_param_3,
	.param .u64 .ptr .align 1 _Z9cuda_gemmIiLi256ELi2ELi1ELi1024ELi2ELi2ELi32ELi0ELi1EEviiiPT_S1_S1_ii_param_4,
	.param .u64 .ptr .align 1 _Z9cuda_gemmIiLi256ELi2ELi1ELi1024ELi2ELi2ELi32ELi0ELi1EEviiiPT_S1_S1_ii_param_5,
	.param .u32 _Z9cuda_gemmIiLi256ELi2ELi1ELi1024ELi2ELi2ELi32ELi0ELi1EEviiiPT_S1_S1_ii_param_6,
	.param .u32 _Z9cuda_gemmIiLi256ELi2ELi1ELi1024ELi2ELi2ELi32ELi0ELi1EEviiiPT_S1_S1_ii_param_7
)
.maxntid 256
{
	.reg .pred 	%p<24>;
	.reg .b16 	%rs<6>;
	.reg .b32 	%r<177>;
	.reg .b64 	%rd<40>;
	// demoted variable
	.shared .align 128 .b8 _ZZ9cuda_gemmIiLi256ELi2ELi1ELi1024ELi2ELi2ELi32ELi0ELi1EEviiiPT_S1_S1_iiE11kron_fac_sh[24];
	// demoted variable
	.shared .align 128 .b8 _ZZ9cuda_gemmIiLi256ELi2ELi1ELi1024ELi2ELi2ELi32ELi0ELi1EEviiiPT_S1_S1_iiE3Ash[4096];
	// demoted variable
	.shared .align 128 .b8 _ZZ9cuda_gemmIiLi256ELi2ELi1ELi1024ELi2ELi2ELi32ELi0ELi1EEviiiPT_S1_S1_iiE3Csh[4096];
	ld.param.u32 	%r55, [_Z9cuda_gemmIiLi256ELi2ELi1ELi1024ELi2ELi2ELi32ELi0ELi1EEviiiPT_S1_S1_ii_param_2];
	ld.param.u64 	%rd11, [_Z9cuda_gemmIiLi256ELi2ELi1ELi1024ELi2ELi2ELi32ELi0ELi1EEviiiPT_S1_S1_ii_param_3];
	ld.param.u64 	%rd10, [_Z9cuda_gemmIiLi256ELi2ELi1ELi1024ELi2ELi2ELi32ELi0ELi1EEviiiPT_S1_S1_ii_param_4];
	ld.param.u64 	%rd12, [_Z9cuda_gemmIiLi256ELi2ELi1ELi1024ELi2ELi2ELi32ELi0ELi1EEviiiPT_S1_S1_ii_param_5];
	cvta.to.global.u64 	%rd1, %rd11;
	cvta.to.global.u64 	%rd2, %rd12;
	mov.u32 	%r1, %tid.x;
	setp.gt.u32 	%p1, %r1, 3;
	@%p1 bra 	$L__BB365_3;
	mov.u32 	%r2, %ntid.x;
	cvta.to.global.u64 	%rd3, %rd10;
	mov.u32 	%r58, _ZZ9cuda_gemmIiLi256ELi2ELi1ELi1024ELi2ELi2ELi32ELi0ELi1EEviiiPT_S1_S1_iiE11kron_fac_sh;
	mov.u32 	%r165, %r1;
$L__BB365_2:
	mul.wide.u32 	%rd13, %r165, 4;
	add.s64 	%rd14, %rd3, %rd13;
	ld.global.u32 	%r56, [%rd14];
	and.b32  	%r57, %r165, 1;
	mad.lo.s32 	%r59, %r57, 12, %r58;
	shl.b32 	%r60, %r165, 1;
	and.b32  	%r61, %r60, -4;
	add.s32 	%r62, %r59, %r61;
	st.shared.u32 	[%r62], %r56;
	add.s32 	%r165, %r165, %r2;
	setp.lt.u32 	%p2, %r165, 4;
	@%p2 bra 	$L__BB365_2;
$L__BB365_3:
	mov.u32 	%r5, %ntid.x;
	setp.gt.u32 	%p3, %r5, 255;
	selp.u32 	%r6, 1, 0, %p3;
	mov.u32 	%r166, %ctaid.y;
	mov.u32 	%r8, %nctaid.y;
	shl.b32 	%r9, %r8, 1;
	setp.ge.u32 	%p4, %r166, %r9;
	@%p4 bra 	$L__BB365_26;
	mov.u32 	%r63, %ctaid.x;
	shl.b32 	%r10, %r63, 10;
	and.b32  	%r11, %r1, 1;
	shl.b32 	%r64, %r1, 2;
	and.b32  	%r65, %r64, 4;
	mov.u32 	%r66, _ZZ9cuda_gemmIiLi256ELi2ELi1ELi1024ELi2ELi2ELi32ELi0ELi1EEviiiPT_S1_S1_iiE11kron_fac_sh;
	add.s32 	%r12, %r66, %r65;
	shl.b32 	%r13, %r63, 9;
	shr.u32 	%r67, %r55, 31;
	add.s32 	%r68, %r55, %r67;
	shr.s32 	%r14, %r68, 1;
	add.s32 	%r15, %r1, %r5;
	cvt.u16.u32 	%rs2, %r15;
	xor.b16  	%rs3, %rs2, 1023;
	cvt.u16.u32 	%rs4, %r5;
	div.u16 	%rs5, %rs3, %rs4;
	and.b16  	%rs1, %rs5, 3;
	mov.u32 	%r69, _ZZ9cuda_gemmIiLi256ELi2ELi1ELi1024ELi2ELi2ELi32ELi0ELi1EEviiiPT_S1_S1_iiE3Ash;
	add.s32 	%r16, %r69, %r64;
	shl.b32 	%r17, %r5, 2;
	add.s32 	%r18, %r16, %r17;
	add.s32 	%r19, %r15, %r5;
	add.s32 	%r20, %r19, %r5;
	mov.u32 	%r70, _ZZ9cuda_gemmIiLi256ELi2ELi1ELi1024ELi2ELi2ELi32ELi0ELi1EEviiiPT_S1_S1_iiE3Csh;
	add.s32 	%r21, %r70, %r64;
	add.s32 	%r22, %r21, %r17;
	shl.b32 	%r71, %r1, 1;
	or.b32  	%r72, %r71, %r11;
	shl.b32 	%r73, %r72, 2;
	add.s32 	%r23, %r69, %r73;
	xor.b32  	%r24, %r11, 1;
	or.b32  	%r74, %r71, %r24;
	shl.b32 	%r75, %r74, 2;
	add.s32 	%r25, %r69, %r75;
	shl.b32 	%r26, %r5, 3;
	mul.wide.u32 	%rd15, %r5, 4;
	add.s64 	%rd4, %rd1, %rd15;
	mul.wide.u32 	%rd16, %r5, 8;
	add.s64 	%rd5, %rd1, %rd16;
	mul.wide.u32 	%rd17, %r5, 12;
	add.s64 	%rd6, %rd1, %rd17;
	cvt.u64.u32 	%rd28, %r17;
$L__BB365_5:
	setp.eq.s16 	%p5, %rs1, 2;
	mul.lo.s32 	%r28, %r166, %r55;
	mov.u32 	%r167, %r1;
	@%p5 bra 	$L__BB365_9;
	setp.eq.s16 	%p6, %rs1, 3;
	add.s32 	%r76, %r28, %r10;
	add.s32 	%r77, %r76, %r1;
	mul.wide.s32 	%rd18, %r77, 4;
	add.s64 	%rd7, %rd1, %rd18;
	ld.global.u32 	%r78, [%rd7];
	st.shared.u32 	[%r16], %r78;
	mov.u32 	%r167, %r15;
	@%p6 bra 	$L__BB365_9;
	setp.eq.s16 	%p7, %rs1, 0;
	add.s64 	%rd8, %rd7, %rd28;
	ld.global.u32 	%r79, [%rd8];
	st.shared.u32 	[%r18], %r79;
	mov.u32 	%r167, %r19;
	@%p7 bra 	$L__BB365_9;
	add.s64 	%rd21, %rd8, %rd28;
	ld.global.u32 	%r80, [%rd21];
	add.s32 	%r81, %r18, %r17;
	st.shared.u32 	[%r81], %r80;
	mov.u32 	%r167, %r20;
$L__BB365_9:
	shl.b32 	%r82, %r167, 2;
	mov.u32 	%r83, _ZZ9cuda_gemmIiLi256ELi2ELi1ELi1024ELi2ELi2ELi32ELi0ELi1EEviiiPT_S1_S1_iiE3Ash;
	add.s32 	%r169, %r83, %r82;
	add.s32 	%r84, %r10, %r167;
	add.s32 	%r168, %r84, %r28;
$L__BB365_10:
	mul.wide.s32 	%rd22, %r168, 4;
	add.s64 	%rd23, %rd4, %rd22;
	add.s64 	%rd24, %rd5, %rd22;
	add.s64 	%rd25, %rd6, %rd22;
	add.s64 	%rd26, %rd1, %rd22;
	ld.global.u32 	%r85, [%rd26];
	st.shared.u32 	[%r169], %r85;
	ld.global.u32 	%r86, [%rd23];
	add.s32 	%r87, %r169, %r17;
	st.shared.u32 	[%r87], %r86;
	ld.global.u32 	%r88, [%rd24];
	add.s32 	%r89, %r169, %r26;
	st.shared.u32 	[%r89], %r88;
	ld.global.u32 	%r90, [%rd25];
	mad.lo.s32 	%r91, %r5, 12, %r169;
	st.shared.u32 	[%r91], %r90;
	add.s32 	%r167, %r167, %r17;
	shl.b32 	%r92, %r5, 4;
	add.s32 	%r169, %r169, %r92;
	add.s32 	%r168, %r168, %r17;
	setp.lt.u32 	%p8, %r167, 1024;
	@%p8 bra 	$L__BB365_10;
	setp.eq.s16 	%p9, %rs1, 2;
	mov.u32 	%r171, %r1;
	@%p9 bra 	$L__BB365_15;
	setp.eq.s16 	%p10, %rs1, 3;
	mov.b32 	%r93, 0;
	st.shared.u32 	[%r21], %r93;
	mov.u32 	%r171, %r15;
	@%p10 bra 	$L__BB365_15;
	setp.eq.s16 	%p11, %rs1, 0;
	mov.b32 	%r94, 0;
	st.shared.u32 	[%r22], %r94;
	mov.u32 	%r171, %r19;
	@%p11 bra 	$L__BB365_15;
	add.s32 	%r95, %r22, %r17;
	mov.b32 	%r96, 0;
	st.shared.u32 	[%r95], %r96;
	mov.u32 	%r171, %r20;
$L__BB365_15:
	shl.b32 	%r97, %r171, 2;
	mov.u32 	%r98, _ZZ9cuda_gemmIiLi256ELi2ELi1ELi1024ELi2ELi2ELi32ELi0ELi1EEviiiPT_S1_S1_iiE3Csh;
	add.s32 	%r99, %r98, %r97;
	mov.b32 	%r100, 0;
	st.shared.u32 	[%r99], %r100;
	add.s32 	%r101, %r99, %r17;
	st.shared.u32 	[%r101], %r100;
	add.s32 	%r102, %r101, %r17;
	st.shared.u32 	[%r102], %r100;
	add.s32 	%r103, %r102, %r17;
	st.shared.u32 	[%r103], %r100;
	add.s32 	%r171, %r17, %r171;
	setp.lt.u32 	%p12, %r171, 1024;
	@%p12 bra 	$L__BB365_15;
	bar.sync 	0;
	ld.shared.u32 	%r41, [%r23];
	ld.shared.u32 	%r42, [%r25];
	mov.b32 	%r173, 0;
$L__BB365_17:
	mad.lo.s32 	%r105, %r173, 12, %r12;
	ld.shared.u32 	%r106, [%r105];
	shfl.sync.idx.b32	%r107|%p13, %r106, %r11, 7711, -1;
	mul.lo.s32 	%r108, %r107, %r41;
	shfl.sync.idx.b32	%r109|%p14, %r106, %r24, 7711, -1;
	mad.lo.s32 	%r110, %r109, %r42, %r108;
	shl.b32 	%r111, %r173, 11;
	add.s32 	%r112, %r21, %r111;
	ld.shared.u32 	%r113, [%r112];
	add.s32 	%r114, %r113, %r110;
	st.shared.u32 	[%r112], %r114;
	add.s32 	%r173, %r173, %r6;
	setp.lt.u32 	%p15, %r173, 2;
	@%p15 bra 	$L__BB365_17;
	ld.shared.u32 	%r45, [%r23+2048];
	ld.shared.u32 	%r46, [%r25+2048];
	mov.b32 	%r174, 0;
$L__BB365_19:
	mad.lo.s32 	%r116, %r174, 12, %r12;
	ld.shared.u32 	%r117, [%r116];
	shfl.sync.idx.b32	%r118|%p16, %r117, %r11, 7711, -1;
	mul.lo.s32 	%r119, %r118, %r45;
	shfl.sync.idx.b32	%r120|%p17, %r117, %r24, 7711, -1;
	mad.lo.s32 	%r121, %r120, %r46, %r119;
	shl.b32 	%r122, %r174, 11;
	add.s32 	%r123, %r21, %r122;
	ld.shared.u32 	%r124, [%r123+1024];
	add.s32 	%r125, %r124, %r121;
	st.shared.u32 	[%r123+1024], %r125;
	add.s32 	%r174, %r174, %r6;
	setp.lt.u32 	%p18, %r174, 2;
	@%p18 bra 	$L__BB365_19;
	ld.param.u32 	%r164, [_Z9cuda_gemmIiLi256ELi2ELi1ELi1024ELi2ELi2ELi32ELi0ELi1EEviiiPT_S1_S1_ii_param_1];
	setp.eq.s16 	%p19, %rs1, 2;
	bar.sync 	0;
	mad.lo.s32 	%r49, %r166, %r164, %r13;
	mov.u32 	%r175, %r1;
	@%p19 bra 	$L__BB365_24;
	setp.eq.s16 	%p20, %rs1, 3;
	add.s32 	%r126, %r49, %r1;
	ld.shared.u32 	%r127, [%r21];
	mul.wide.s32 	%rd27, %r126, 4;
	add.s64 	%rd9, %rd2, %rd27;
	st.global.u32 	[%rd9], %r127;
	mov.u32 	%r175, %r15;
	@%p20 bra 	$L__BB365_24;
	setp.eq.s16 	%p21, %rs1, 0;
	ld.shared.u32 	%r128, [%r22];
	add.s64 	%rd29, %rd9, %rd28;
	st.global.u32 	[%rd29], %r128;
	mov.u32 	%r175, %r19;
	@%p21 bra 	$L__BB365_24;
	and.b32  	%r129, %r19, 511;
	shr.u32 	%r130, %r19, 9;
	mad.lo.s32 	%r131, %r130, %r14, %r129;
	add.s32 	%r132, %r49, %r131;
	add.s32 	%r133, %r22, %r17;
	ld.shared.u32 	%r134, [%r133];
	mul.wide.s32 	%rd30, %r132, 4;
	add.s64 	%rd31, %rd2, %rd30;
	st.global.u32 	[%rd31], %r134;
	mov.u32 	%r175, %r20;
$L__BB365_24:
	shr.u32 	%r135, %r175, 9;
	and.b32  	%r136, %r175, 511;
	add.s32 	%r137, %r49, %r136;
	mad.lo.s32 	%r138, %r135, %r14, %r137;
	shl.b32 	%r139, %r175, 2;
	add.s32 	%r141, %r98, %r139;
	ld.shared.u32 	%r142, [%r141];
	mul.wide.s32 	%rd32, %r138, 4;
	add.s64 	%rd33, %rd2, %rd32;
	st.global.u32 	[%rd33], %r142;
	add.s32 	%r143, %r175, %r5;
	shr.u32 	%r144, %r143, 9;
	and.b32  	%r145, %r143, 511;
	add.s32 	%r146, %r49, %r145;
	mad.lo.s32 	%r147, %r144, %r14, %r146;
	add.s32 	%r148, %r141, %r17;
	ld.shared.u32 	%r149, [%r148];
	mul.wide.s32 	%rd34, %r147, 4;
	add.s64 	%rd35, %rd2, %rd34;
	st.global.u32 	[%rd35], %r149;
	add.s32 	%r150, %r143, %r5;
	shr.u32 	%r151, %r150, 9;
	and.b32  	%r152, %r150, 511;
	add.s32 	%r153, %r49, %r152;
	mad.lo.s32 	%r154, %r151, %r14, %r153;
	add.s32 	%r155, %r148, %r17;
	ld.shared.u32 	%r156, [%r155];
	mul.wide.s32 	%rd36, %r154, 4;
	add.s64 	%rd37, %rd2, %rd36;
	st.global.u32 	[%rd37], %r156;
	add.s32 	%r157, %r150, %r5;
	shr.u32 	%r158, %r157, 9;
	and.b32  	%r159, %r157, 511;
	add.s32 	%r160, %r49, %r159;
	mad.lo.s32 	%r161, %r158, %r14, %r160;
	add.s32 	%r162, %r155, %r17;
	ld.shared.u32 	%r163, [%r162];
	mul.wide.s32 	%rd38, %r161, 4;
	add.s64 	%rd39, %rd2, %rd38;
	st.global.u32 	[%rd39], %r163;
	add.s32 	%r175, %r157, %r5;
	setp.lt.u32 	%p22, %r175, 1024;
	@%p22 bra 	$L__BB365_24;
	add.s32 	%r166, %r166, %r8;
	setp.lt.u32 	%p23, %r166, %r9;
	@%p23 bra 	$L__BB365_5;
$L__BB365_26:
	ret;

}
	// .globl	_Z9cuda_gemmIiLi256ELi2ELi1ELi1024ELi2ELi2ELi32ELi1ELi0EEviiiPT_S1_S1_ii
.visible .entry _Z9cuda_gemmIiLi256ELi2ELi1ELi1024ELi2ELi2ELi32ELi1ELi0EEviiiPT_S1_S1_ii(
	.param .u32 _Z9cuda_gemmIiLi256ELi2ELi1ELi1024ELi2ELi2ELi32ELi1ELi0EEviiiPT_S1_S1_ii_param_0,
	.param .u32 _Z9cuda_gemmIiLi256ELi2ELi1ELi1024ELi2ELi2ELi32ELi1ELi0EEviiiPT_S1_S1_ii_param_1,
	.param .u32 _Z9cuda_gemmIiLi256ELi2ELi1ELi1024ELi2ELi2ELi32ELi1ELi0EEviiiPT_S1_S1_ii_param_2,
	.param .u64 .ptr .align 1 _Z9cuda_gemmIiLi256ELi2ELi1ELi1024ELi2ELi2ELi32ELi1ELi0EEviiiPT_S1_S1_ii_param_3,
	.param .u64 .ptr .align 1 _Z9cuda_gemmIiLi256ELi2ELi1ELi1024ELi2ELi2ELi32ELi1ELi0EEviiiPT_S1_S1_ii_param_4,
	.param .u64 .ptr .align 1 _Z9cuda_gemmIiLi256ELi2ELi1ELi1024ELi2ELi2ELi32ELi1ELi0EEviiiPT_S1_S1_ii_param_5,
	.param .u32 _Z9cuda_gemmIiLi256ELi2ELi1ELi1024ELi2ELi2ELi32ELi1ELi0EEviiiPT_S1_S1_ii_param_6,
	.param .u32 _Z9cuda_gemmIiLi256ELi2ELi1ELi1024ELi2ELi2ELi32ELi1ELi0EEviiiPT_S1_S1_ii_param_7
)
.maxntid 256
{
	.reg .pred 	%p<51>;
	.reg .b16 	%rs<6>;
	.reg .b32 	%r<317>;
	.reg .b64 	%rd<38>;
	// demoted variable
	.shared .align 128 .b8 _ZZ9cuda_gemmIiLi256ELi2ELi1ELi1024ELi2ELi2ELi32ELi1ELi0EEviiiPT_S1_S1_iiE11kron_fac_sh[24];
	// demoted variable
	.shared .align 128 .b8 _ZZ9cuda_gemmIiLi256ELi2ELi1ELi1024ELi2ELi2ELi32ELi1ELi0EEviiiPT_S1_S1_iiE3Ash[4096];
	// demoted variable
	.shared .align 128 .b8 _ZZ9cuda_gemmIiLi256ELi2ELi1ELi1024ELi2ELi2ELi32ELi1ELi0EEviiiPT_S1_S1_iiE3Csh[4096];
	ld.param.u64 	%rd12, [_Z9cuda_gemmIiLi256ELi2ELi1ELi1024ELi2ELi2ELi32ELi1ELi0EEviiiPT_S1_S1_ii_param_3];
	ld.param.u64 	%rd11, [_Z9cuda_gemmIiLi256ELi2ELi1ELi1024ELi2ELi2ELi32ELi1ELi0EEviiiPT_S1_S1_ii_param_4];
	ld.param.u64 	%rd13, [_Z9cuda_gemmIiLi256ELi2ELi1ELi1024ELi2ELi2ELi32ELi1ELi0EEviiiPT_S1_S1_ii_param_5];
	ld.param.u32 	%r110, [_Z9cuda_gemmIiLi256ELi2ELi1ELi1024ELi2ELi2ELi32ELi1ELi0EEviiiPT_S1_S1_ii_param_6];
	ld.param.u32 	%r111, [_Z9cuda_gemmIiLi256ELi2ELi1ELi1024ELi2ELi2ELi32ELi1ELi0EEviiiPT_S1_S1_ii_param_7];
	cvta.to.global.u64 	%rd1, %rd12;
	cvta.to.global.u64 	%rd2, %rd13;
	mov.u32 	%r1, %tid.x;
	setp.lt.s32 	%p1, %r111, 16;
	shr.u32 	%r2, %r111, 4;
	selp.b32 	%r3, 1, %r2, %p1;
	mul.lo.s32 	%r4, %r111, %r110;
	setp.ge.u32 	%p2, %r1, %r4;
	@%p2 bra 	$L__BB366_3;
	mov.u32 	%r5, %ntid.x;
	cvta.to.global.u64 	%rd3, %rd11;
	mov.u32 	%r280, %r1;
$L__BB366_2:
	mul.wide.u32 	%rd14, %r280, 4;
	add.s64 	%rd15, %rd3, %rd14;
	ld.global.u32 	%r112, [%rd15];
	rem.u32 	%r113, %r280, %r110;
	mov.u32 	%r114, _ZZ9cuda_gemmIiLi256ELi2ELi1ELi1024ELi2ELi2ELi32ELi1ELi0EEviiiPT_S1_S1_iiE11kron_fac_sh;
	mad.lo.s32 	%r115, %r113, 12, %r114;
	div.u32 	%r116, %r280, %r111;
	shl.b32 	%r117, %r116, 2;
	add.s32 	%r118, %r115, %r117;
	st.shared.u32 	[%r118], %r112;
	add.s32 	%r280, %r280, %r5;
	setp.lt.u32 	%p3, %r280, %r4;
	@%p3 bra 	$L__BB366_2;
$L__BB366_3:
	div.s32 	%r8, 1024, %r111;
	mul.lo.s32 	%r119, %r8, %r3;
	min.s32 	%r9, %r119, 256;
	div.u32 	%r11, %r1, %r9;
	mul.lo.s32 	%r120, %r11, %r9;
	sub.s32 	%r121, %r1, %r120;
	div.u32 	%r10, %r121, %r3;
	mov.u32 	%r12, %ntid.x;
	div.u32 	%r13, %r12, %r9;
	mov.u32 	%r283, %ctaid.y;
	mov.u32 	%r122, %nctaid.y;
	shl.b32 	%r123, %r122, 1;
	setp.ge.u32 	%p4, %r283, %r123;
	@%p4 bra 	$L__BB366_64;
	and.b32  	%r125, %r10, 1;
	rem.u32 	%r126, %r1, %r3;
	shl.b32 	%r15, %r126, 1;
	min.s32 	%r16, %r110, 2;
	shl.b32 	%r127, %r111, 8;
	sub.s32 	%r17, 8223, %r127;
	shl.b32 	%r128, %r3, 8;
	sub.s32 	%r18, 8223, %r128;
	add.s32 	%r19, %r1, %r12;
	cvt.u16.u32 	%rs2, %r19;
	xor.b16  	%rs3, %rs2, 1023;
	cvt.u16.u32 	%rs4, %r12;
	div.u16 	%rs5, %rs3, %rs4;
	and.b16  	%rs1, %rs5, 3;
	shl.b32 	%r20, %r12, 2;
	add.s32 	%r21, %r19, %r12;
	setp.lt.s32 	%p5, %r125, %r111;
	selp.b32 	%r129, 0, %r111, %p5;
	sub.s32 	%r22, %r125, %r129;
	add.s32 	%r130, %r125, 1;
	setp.lt.s32 	%p6, %r130, %r111;
	selp.b32 	%r131, 0, %r111, %p6;
	sub.s32 	%r23, %r130, %r131;
	shl.b32 	%r24, %r12, 4;
	shl.b32 	%r25, %r12, 3;
	mul.lo.s32 	%r26, %r12, 12;
	mul.wide.u32 	%rd16, %r12, 4;
	add.s64 	%rd4, %rd1, %rd16;
	mul.wide.u32 	%rd17, %r12, 8;
	add.s64 	%rd5, %rd1, %rd17;
	mul.wide.u32 	%rd18, %r12, 12;
	add.s64 	%rd6, %rd1, %rd18;
	cvt.u64.u32 	%rd32, %r20;
$L__BB366_5:
	setp.eq.s16 	%p7, %rs1, 2;
	mov.u32 	%r284, %r1;
	@%p7 bra 	$L__BB366_9;
	setp.eq.s16 	%p8, %rs1, 3;
	shl.b32 	%r132, %r283, 10;
	or.b32  	%r133, %r132, %r1;
	mul.wide.s32 	%rd19, %r133, 4;
	add.s64 	%rd7, %rd1, %rd19;
	ld.global.u32 	%r134, [%rd7];
	shl.b32 	%r135, %r1, 2;
	mov.u32 	%r136, _ZZ9cuda_gemmIiLi256ELi2ELi1ELi1024ELi2ELi2ELi32ELi1ELi0EEviiiPT_S1_S1_iiE3Ash;
	add.s32 	%r137, %r136, %r135;
	st.shared.u32 	[%r137], %r134;
	mov.u32 	%r284, %r19;
	@%p8 bra 	$L__BB366_9;
	setp.eq.s16 	%p9, %rs1, 0;
	cvt.u64.u32 	%rd20, %r20;
	add.s64 	%rd8, %rd7, %rd20;
	ld.global.u32 	%r138, [%rd8];
	add.s32 	%r142, %r137, %r20;
	st.shared.u32 	[%r142], %r138;
	mov.u32 	%r284, %r21;
	@%p9 bra 	$L__BB366_9;
	mov.u32 	%r143, %ntid.x;
	add.s32 	%r284, %r21, %r143;
	add.s64 	%rd22, %rd8, %rd20;
	ld.global.u32 	%r144, [%rd22];
	add.s32 	%r149, %r142, %r20;
	st.shared.u32 	[%r149], %r144;
$L__BB366_9:
	shl.b32 	%r150, %r284, 2;
	mov.u32 	%r151, _ZZ9cuda_gemmIiLi256ELi2ELi1ELi1024ELi2ELi2ELi32ELi1ELi0EEviiiPT_S1_S1_iiE3Ash;
	add.s32 	%r286, %r151, %r150;
	shl.b32 	%r152, %r283, 10;
	add.s32 	%r285, %r284, %r152;
$L__BB366_10:
	mul.wide.s32 	%rd23, %r285, 4;
	add.s64 	%rd24, %rd4, %rd23;
	add.s64 	%rd25, %rd5, %rd23;
	add.s64 	%rd26, %rd6, %rd23;
	add.s64 	%rd27, %rd1, %rd23;
	ld.global.u32 	%r153, [%rd27];
	st.shared.u32 	[%r286], %r153;
	ld.global.u32 	%r154, [%rd24];
	add.s32 	%r155, %r286, %r20;
	st.shared.u32 	[%r155], %r154;
	ld.global.u32 	%r156, [%rd25];
	add.s32 	%r157, %r286, %r25;
	st.shared.u32 	[%r157], %r156;
	ld.global.u32 	%r158, [%rd26];
	add.s32 	%r159, %r286, %r26;
	st.shared.u32 	[%r159], %r158;
	add.s32 	%r284, %r284, %r20;
	add.s32 	%r286, %r286, %r24;
	add.s32 	%r285, %r285, %r20;
	setp.lt.u32 	%p10, %r284, 1024;
	@%p10 bra 	$L__BB366_10;
	setp.eq.s16 	%p11, %rs1, 2;
	mov.u32 	%r288, %r1;
	@%p11 bra 	$L__BB366_15;
	setp.eq.s16 	%p12, %rs1, 3;
	shl.b32 	%r160, %r1, 2;
	mov.u32 	%r161, _ZZ9cuda_gemmIiLi256ELi2ELi1ELi1024ELi2ELi2ELi32ELi1ELi0EEviiiPT_S1_S1_iiE3Csh;
	add.s32 	%r162, %r161, %r160;
	mov.b32 	%r163, 0;
	st.shared.u32 	[%r162], %r163;
	mov.u32 	%r288, %r19;
	@%p12 bra 	$L__BB366_15;
	setp.eq.s16 	%p13, %rs1, 0;
	add.s32 	%r40, %r162, %r20;
	mov.b32 	%r167, 0;
	st.shared.u32 	[%r40], %r167;
	mov.u32 	%r288, %r21;
	@%p13 bra 	$L__BB366_15;
	mov.u32 	%r168, %ntid.x;
	add.s32 	%r288, %r21, %r168;
	add.s32 	%r169, %r40, %r20;
	mov.b32 	%r170, 0;
	st.shared.u32 	[%r169], %r170;
$L__BB366_15:
	shl.b32 	%r171, %r288, 2;
	mov.u32 	%r172, _ZZ9cuda_gemmIiLi256ELi2ELi1ELi1024ELi2ELi2ELi32ELi1ELi0EEviiiPT_S1_S1_iiE3Csh;
	add.s32 	%r173, %r172, %r171;
	mov.b32 	%r174, 0;
	st.shared.u32 	[%r173], %r174;
	add.s32 	%r175, %r173, %r20;
	st.shared.u32 	[%r175], %r174;
	add.s32 	%r176, %r175, %r20;
	st.shared.u32 	[%r176], %r174;
	add.s32 	%r177, %r176, %r20;
	st.shared.u32 	[%r177], %r174;
	add.s32 	%r288, %r20, %r288;
	setp.lt.u32 	%p14, %r288, 1024;
	@%p14 bra 	$L__BB366_15;
	setp.lt.s32 	%p15, %r8, 1;
	bar.sync 	0;
	@%p15 bra 	$L__BB366_58;
	setp.ne.s32 	%p16, %r3, 1;
	@%p16 bra 	$L__BB366_31;
	mov.b32 	%r292, 0;
$L__BB366_19:
	and.b32  	%r48, %r10, 1;
	setp.lt.s32 	%p37, %r111, 1;
	add.s32 	%r49, %r292, %r10;
	mad.lo.s32 	%r50, %r49, %r111, %r15;
	@%p37 bra 	$L__BB366_21;
	add.s32 	%r225, %r50, %r48;
	shl.b32 	%r226, %r225, 2;
	mov.u32 	%r227, _ZZ9cuda_gemmIiLi256ELi2ELi1ELi1024ELi2ELi2ELi32ELi1ELi0EEviiiPT_S1_S1_iiE3Ash;
	add.s32 	%r228, %r227, %r226;
	ld.shared.u32 	%r314, [%r228];
$L__BB366_21:
	setp.lt.s32 	%p38, %r111, 2;
	@%p38 bra 	$L__BB366_23;
	xor.b32  	%r229, %r48, 1;
	add.s32 	%r230, %r50, %r229;
	shl.b32 	%r231, %r230, 2;
	mov.u32 	%r232, _ZZ9cuda_gemmIiLi256ELi2ELi1ELi1024ELi2ELi2ELi32ELi1ELi0EEviiiPT_S1_S1_iiE3Ash;
	add.s32 	%r233, %r232, %r231;
	ld.shared.u32 	%r313, [%r233];
$L__BB366_23:
	setp.lt.s32 	%p39, %r11, %r16;
	@%p39 bra 	$L__BB366_25;
$L__BB366_24:
	add.s32 	%r292, %r292, %r9;
	setp.lt.s32 	%p45, %r292, %r8;
	@%p45 bra 	$L__BB366_19;
	bra.uni 	$L__BB366_58;
$L__BB366_25:
	and.b32  	%r234, %r1, 31;
	rem.s32 	%r235, %r234, %r111;
	shl.b32 	%r236, %r235, 2;
	mov.u32 	%r237, _ZZ9cuda_gemmIiLi256ELi2ELi1ELi1024ELi2ELi2ELi32ELi1ELi0EEviiiPT_S1_S1_iiE11kron_fac_sh;
	add.s32 	%r56, %r237, %r236;
	mov.u32 	%r295, %r11;
$L__BB366_26:
	mad.lo.s32 	%r239, %r295, 12, %r56;
	ld.shared.u32 	%r58, [%r239];
	mov.b32 	%r297, 0;
	@%p37 bra 	$L__BB366_28;
	shfl.sync.idx.b32	%r240|%p41, %r58, %r22, %r17, -1;
	mul.lo.s32 	%r297, %r240, %r314;
$L__BB366_28:
	@%p38 bra 	$L__BB366_30;
	shfl.sync.idx.b32	%r241|%p43, %r58, %r23, %r17, -1;
	mad.lo.s32 	%r297, %r241, %r313, %r297;
$L__BB366_30:
	mad.lo.s32 	%r242, %r295, %r8, %r49;
	shl.b32 	%r243, %r242, 2;
	add.s32 	%r245, %r172, %r243;
	ld.shared.u32 	%r246, [%r245];
	add.s32 	%r247, %r246, %r297;
	st.shared.u32 	[%r245], %r247;
	add.s32 	%r295, %r295, %r13;
	setp.lt.s32 	%p44, %r295, %r16;
	@%p44 bra 	$L__BB366_26;
	bra.uni 	$L__BB366_24;
$L__BB366_31:
	setp.gt.u32 	%p17, %r111, 31;
	@%p17 bra 	$L__BB366_35;
	mov.b32 	%r309, 0;
$L__BB366_33:
	add.s32 	%r89, %r309, %r10;
	mad.lo.s32 	%r90, %r89, %r111, %r15;
	and.b32  	%r91, %r10, 1;
	add.s32 	%r179, %r90, %r91;
	shl.b32 	%r180, %r179, 2;
	mov.u32 	%r181, _ZZ9cuda_gemmIiLi256ELi2ELi1ELi1024ELi2ELi2ELi32ELi1ELi0EEviiiPT_S1_S1_iiE3Ash;
	add.s32 	%r182, %r181, %r180;
	ld.shared.u32 	%r314, [%r182];
	setp.gt.s32 	%p18, %r111, 1;
	@%p18 bra 	$L__BB366_34;
	bra.uni 	$L__BB366_52;
$L__BB366_34:
	xor.b32  	%r183, %r91, 1;
	add.s32 	%r184, %r90, %r183;
	shl.b32 	%r185, %r184, 2;
	add.s32 	%r187, %r181, %r185;
	ld.shared.u32 	%r313, [%r187];
	bra.uni 	$L__BB366_52;
$L__BB366_35:
	mov.b32 	%r300, 0;
$L__BB366_36:
	and.b32  	%r67, %r10, 1;
	setp.lt.s32 	%p25, %r111, 1;
	add.s32 	%r68, %r300, %r10;
	mad.lo.s32 	%r69, %r68, %r111, %r15;
	@%p25 bra 	$L__BB366_38;
	add.s32 	%r200, %r69, %r67;
	shl.b32 	%r201, %r200, 2;
	mov.u32 	%r202, _ZZ9cuda_gemmIiLi256ELi2ELi1ELi1024ELi2ELi2ELi32ELi1ELi0EEviiiPT_S1_S1_iiE3Ash;
	add.s32 	%r203, %r202, %r201;
	ld.shared.u32 	%r314, [%r203];
$L__BB366_38:
	setp.lt.s32 	%p26, %r111, 2;
	@%p26 bra 	$L__BB366_40;
	xor.b32  	%r204, %r67, 1;
	add.s32 	%r205, %r69, %r204;
	shl.b32 	%r206, %r205, 2;
	mov.u32 	%r207, _ZZ9cuda_gemmIiLi256ELi2ELi1ELi1024ELi2ELi2ELi32ELi1ELi0EEviiiPT_S1_S1_iiE3Ash;
	add.s32 	%r208, %r207, %r206;
	ld.shared.u32 	%r313, [%r208];
$L__BB366_40:
	setp.lt.s32 	%p27, %r11, %r16;
	@%p27 bra 	$L__BB366_42;
$L__BB366_41:
	add.s32 	%r300, %r300, %r9;
	setp.lt.s32 	%p36, %r300, %r8;
	@%p36 bra 	$L__BB366_36;
	bra.uni 	$L__BB366_58;
$L__BB366_42:
	and.b32  	%r209, %r1, 31;
	rem.s32 	%r210, %r209, %r111;
	shl.b32 	%r211, %r210, 2;
	mov.u32 	%r212, _ZZ9cuda_gemmIiLi256ELi2ELi1ELi1024ELi2ELi2ELi32ELi1ELi0EEviiiPT_S1_S1_iiE11kron_fac_sh;
	add.s32 	%r75, %r212, %r211;
	mov.u32 	%r303, %r11;
$L__BB366_43:
	mad.lo.s32 	%r214, %r303, 12, %r75;
	ld.shared.u32 	%r77, [%r214];
	mov.b32 	%r307, 0;
	@%p25 bra 	$L__BB366_45;
	shfl.sync.idx.b32	%r215|%p29, %r77, %r22, %r17, -1;
	mul.lo.s32 	%r307, %r215, %r314;
$L__BB366_45:
	@%p26 bra 	$L__BB366_47;
	shfl.sync.idx.b32	%r216|%p31, %r77, %r23, %r17, -1;
	mad.lo.s32 	%r307, %r216, %r313, %r307;
$L__BB366_47:
	mov.u32 	%r305, %r2;
$L__BB366_48:
	shr.u32 	%r83, %r305, 1;
	shfl.sync.down.b32	%r217|%p32, %r307, %r83, %r18, -1;
	add.s32 	%r307, %r217, %r307;
	setp.gt.u32 	%p33, %r305, 3;
	mov.u32 	%r305, %r83;
	@%p33 bra 	$L__BB366_48;
	rem.u32 	%r219, %r209, %r3;
	setp.eq.s32 	%p34, %r219, 0;
	@%p34 bra 	$L__BB366_50;
	bra.uni 	$L__BB366_51;
$L__BB366_50:
	mad.lo.s32 	%r220, %r303, %r8, %r68;
	shl.b32 	%r221, %r220, 2;
	add.s32 	%r223, %r172, %r221;
	st.shared.u32 	[%r223], %r307;
$L__BB366_51:
	add.s32 	%r303, %r303, %r13;
	setp.lt.s32 	%p35, %r303, %r16;
	@%p35 bra 	$L__BB366_43;
	bra.uni 	$L__BB366_41;
$L__BB366_52:
	setp.lt.s32 	%p19, %r11, %r16;
	@%p19 bra 	$L__BB366_53;
	bra.uni 	$L__BB366_57;
$L__BB366_53:
	and.b32  	%r188, %r1, 31;
	rem.u32 	%r189, %r188, %r111;
	shl.b32 	%r190, %r189, 2;
	mov.u32 	%r191, _ZZ9cuda_gemmIiLi256ELi2ELi1ELi1024ELi2ELi2ELi32ELi1ELi0EEviiiPT_S1_S1_iiE11kron_fac_sh;
	add.s32 	%r93, %r191, %r190;
	mov.u32 	%r311, %r11;
$L__BB366_54:
	setp.lt.s32 	%p20, %r111, 2;
	mad.lo.s32 	%r192, %r311, 12, %r93;
	ld.shared.u32 	%r97, [%r192];
	shfl.sync.idx.b32	%r193|%p21, %r97, %r22, %r17, -1;
	mul.lo.s32 	%r312, %r193, %r314;
	@%p20 bra 	$L__BB366_56;
	shfl.sync.idx.b32	%r194|%p22, %r97, %r23, %r17, -1;
	mad.lo.s32 	%r312, %r194, %r313, %r312;
$L__BB366_56:
	mad.lo.s32 	%r195, %r311, %r8, %r89;
	shl.b32 	%r196, %r195, 2;
	add.s32 	%r198, %r172, %r196;
	st.shared.u32 	[%r198], %r312;
	add.s32 	%r311, %r311, %r13;
	setp.lt.s32 	%p23, %r311, %r16;
	@%p23 bra 	$L__BB366_54;
$L__BB366_57:
	add.s32 	%r309, %r309, %r9;
	setp.lt.s32 	%p24, %r309, %r8;
	@%p24 bra 	$L__BB366_33;
$L__BB366_58:
	setp.eq.s16 	%p46, %rs1, 2;
	bar.sync 	0;
	mov.u32 	%r315, %r1;
	@%p46 bra 	$L__BB366_62;
	setp.eq.s16 	%p47, %rs1, 3;
	shl.b32 	%r248, %r283, 10;
	or.b32  	%r249, %r248, %r1;
	shl.b32 	%r250, %r1, 2;
	add.s32 	%r252, %r172, %r250;
	ld.shared.u32 	%r253, [%r252];
	mul.wide.s32 	%rd28, %r249, 4;
	add.s64 	%rd9, %rd2, %rd28;
	st.global.u32 	[%rd9], %r253;
	mov.u32 	%r315, %r19;
	@%p47 bra 	$L__BB366_62;
	cvt.u64.u32 	%rd29, %r20;
	setp.eq.s16 	%p48, %rs1, 0;
	add.s32 	%r257, %r252, %r20;
	ld.shared.u32 	%r258, [%r257];
	add.s64 	%rd10, %rd9, %rd29;
	st.global.u32 	[%rd10], %r258;
	mov.u32 	%r315, %r21;
	@%p48 bra 	$L__BB366_62;
	mov.u32 	%r259, %ntid.x;
	add.s32 	%r315, %r21, %r259;
	mov.u32 	%r261, _ZZ9cuda_gemmIiLi256ELi2ELi1ELi1024ELi2ELi2ELi32ELi1ELi0EEviiiPT_S1_S1_iiE3Csh;
	add.s32 	%r262, %r261, %r250;
	add.s32 	%r263, %r262, %r20;
	add.s32 	%r264, %r263, %r20;
	ld.shared.u32 	%r265, [%r264];
	add.s64 	%rd31, %rd10, %rd29;
	st.global.u32 	[%rd31], %r265;
$L__BB366_62:
	shl.b32 	%r266, %r283, 10;
	add.s32 	%r267, %r266, %r315;
	shl.b32 	%r268, %r315, 2;
	mov.u32 	%r269, _ZZ9cuda_gemmIiLi256ELi2ELi1ELi1024ELi2ELi2ELi32ELi1ELi0EEviiiPT_S1_S1_iiE3Csh;
	add.s32 	%r270, %r269, %r268;
	ld.shared.u32 	%r271, [%r270];
	mul.wide.s32 	%rd33, %r267, 4;
	add.s64 	%rd34, %rd2, %rd33;
	st.global.u32 	[%rd34], %r271;
	add.s32 	%r272, %r270, %r20;
	ld.shared.u32 	%r273, [%r272];
	add.s64 	%rd35, %rd34, %rd32;
	st.global.u32 	[%rd35], %r273;
	add.s32 	%r274, %r272, %r20;
	ld.shared.u32 	%r275, [%r274];
	add.s64 	%rd36, %rd35, %rd32;
	st.global.u32 	[%rd36], %r275;
	add.s32 	%r276, %r274, %r20;
	ld.shared.u32 	%r277, [%r276];
	add.s64 	%rd37, %rd36, %rd32;
	st.global.u32 	[%rd37], %r277;
	add.s32 	%r315, %r20, %r315;
	setp.lt.u32 	%p49, %r315, 1024;
	@%p49 bra 	$L__BB366_62;
	mov.u32 	%r278, %nctaid.y;
	add.s32 	%r283, %r283, %r278;
	shl.b32 	%r279, %r278, 1;
	setp.lt.u32 	%p50, %r283, %r279;
	@%p50 bra 	$L__BB366_5;
$L__BB366_64:
	ret;

}
	// .globl	_Z9cuda_gemmIiLi256ELi2ELi1ELi1024ELi2ELi2ELi32ELi1ELi1EEviiiPT_S1_S1_ii
.visible .entry _Z9cuda_gemmIiLi256ELi2ELi1ELi1024ELi2ELi2ELi32ELi1ELi1EEviiiPT_S1_S1_ii(
	.param .u32 _Z9cuda_gemmIiLi256ELi2ELi1ELi1024ELi2ELi2ELi32ELi1ELi1EEviiiPT_S1_S1_ii_param_0,
	.param .u32 _Z9cuda_gemmIiLi256ELi2ELi1ELi1024ELi2ELi2ELi32ELi1ELi1EEviiiPT_S1_S1_ii_param_1,
	.param .u32 _Z9cuda_gemmIiLi256ELi2ELi1ELi1024ELi2ELi2ELi32ELi1ELi1EEviiiPT_S1_S1_ii_param_2,
	.param .u64 .ptr .align 1 _Z9cuda_gemmIiLi256ELi2ELi1ELi1024ELi2ELi2ELi32ELi1ELi1EEviiiPT_S1_S1_ii_param_3,
	.param .u64 .ptr .align 1 _Z9cuda_gemmIiLi256ELi2ELi1ELi1024ELi2ELi2ELi32ELi1ELi1EEviiiPT_S1_S1_ii_param_4,
	.param .u64 .ptr .align 1 _Z9cuda_gemmIiLi256ELi2ELi1ELi1024ELi2ELi2ELi32ELi1ELi1EEviiiPT_S1_S1_ii_param_5,
	.param .u32 _Z9cuda_gemmIiLi256ELi2ELi1ELi1024ELi2ELi2ELi32ELi1ELi1EEviiiPT_S1_S1_ii_param_6,
	.param .u32 _Z9cuda_gemmIiLi256ELi2ELi1ELi1024ELi2ELi2ELi32ELi1ELi1EEviiiPT_S1_S1_ii_param_7
)
.maxntid 256
{
	.reg .pred 	%p<24>;
	.reg .b16 	%rs<6>;
	.reg .b32 	%r<163>;
	.reg .b64 	%rd<38>;
	// demoted variable
	.shared .align 128 .b8 _ZZ9cuda_gemmIiLi256ELi2ELi1ELi1024ELi2ELi2ELi32ELi1ELi1EEviiiPT_S1_S1_iiE11kron_fac_sh[24];
	// demoted variable
	.shared .align 128 .b8 _ZZ9cuda_gemmIiLi256ELi2ELi1ELi1024ELi2ELi2ELi32ELi1ELi1EEviiiPT_S1_S1_iiE3Ash[4096];
	// demoted variable
	.shared .align 128 .b8 _ZZ9cuda_gemmIiLi256ELi2ELi1ELi1024ELi2ELi2ELi32ELi1ELi1EEviiiPT_S1_S1_iiE3Csh[4096];
	ld.param.u64 	%rd12, [_Z9cuda_gemmIiLi256ELi2ELi1ELi1024ELi2ELi2ELi32ELi1ELi1EEviiiPT_S1_S1_ii_param_3];
	ld.param.u64 	%rd11, [_Z9cuda_gemmIiLi256ELi2ELi1ELi1024ELi2ELi2ELi32ELi1ELi1EEviiiPT_S1_S1_ii_param_4];
	ld.param.u64 	%rd13, [_Z9cuda_gemmIiLi256ELi2ELi1ELi1024ELi2ELi2ELi32ELi1ELi1EEviiiPT_S1_S1_ii_param_5];
	cvta.to.global.u64 	%rd1, %rd12;
	cvta.to.global.u64 	%rd2, %rd13;
	mov.u32 	%r1, %tid.x;
	setp.gt.u32 	%p1, %r1, 3;
	@%p1 bra 	$L__BB367_3;
	mov.u32 	%r2, %ntid.x;
	cvta.to.global.u64 	%rd3, %rd11;
	mov.u32 	%r51, _ZZ9cuda_gemmIiLi256ELi2ELi1ELi1024ELi2ELi2ELi32ELi1ELi1EEviiiPT_S1_S1_iiE11kron_fac_sh;
	mov.u32 	%r151, %r1;
$L__BB367_2:
	mul.wide.u32 	%rd14, %r151, 4;
	add.s64 	%rd15, %rd3, %rd14;
	ld.global.u32 	%r49, [%rd15];
	and.b32  	%r50, %r151, 1;
	mad.lo.s32 	%r52, %r50, 12, %r51;
	shl.b32 	%r53, %r151, 1;
	and.b32  	%r54, %r53, -4;
	add.s32 	%r55, %r52, %r54;
	st.shared.u32 	[%r55], %r49;
	add.s32 	%r151, %r151, %r2;
	setp.lt.u32 	%p2, %r151, 4;
	@%p2 bra 	$L__BB367_2;
$L__BB367_3:
	mov.u32 	%r5, %ntid.x;
	setp.gt.u32 	%p3, %r5, 255;
	selp.u32 	%r6, 1, 0, %p3;
	mov.u32 	%r152, %ctaid.y;
	mov.u32 	%r8, %nctaid.y;
	shl.b32 	%r56, %r8, 1;
	setp.ge.u32 	%p4, %r152, %r56;
	@%p4 bra 	$L__BB367_26;
	and.b32  	%r9, %r1, 1;
	add.s32 	%r10, %r1, %r5;
	cvt.u16.u32 	%rs2, %r10;
	xor.b16  	%rs3, %rs2, 1023;
	cvt.u16.u32 	%rs4, %r5;
	div.u16 	%rs5, %rs3, %rs4;
	and.b16  	%rs1, %rs5, 3;
	shl.b32 	%r57, %r1, 2;
	mov.u32 	%r58, _ZZ9cuda_gemmIiLi256ELi2ELi1ELi1024ELi2ELi2ELi32ELi1ELi1EEviiiPT_S1_S1_iiE3Ash;
	add.s32 	%r11, %r58, %r57;
	shl.b32 	%r12, %r5, 2;
	add.s32 	%r13, %r11, %r12;
	add.s32 	%r14, %r10, %r5;
	mov.u32 	%r59, _ZZ9cuda_gemmIiLi256ELi2ELi1ELi1024ELi2ELi2ELi32ELi1ELi1EEviiiPT_S1_S1_iiE3Csh;
	add.s32 	%r15, %r59, %r57;
	add.s32 	%r16, %r15, %r12;
	xor.b32  	%r17, %r9, 1;
	shl.b32 	%r18, %r5, 4;
	shl.b32 	%r19, %r5, 3;
	mul.lo.s32 	%r20, %r5, 12;
	mul.wide.u32 	%rd16, %r5, 4;
	add.s64 	%rd4, %rd1, %rd16;
	mul.wide.u32 	%rd17, %r5, 8;
	add.s64 	%rd5, %rd1, %rd17;
	mul.wide.u32 	%rd18, %r5, 12;
	add.s64 	%rd6, %rd1, %rd18;
	cvt.u64.u32 	%rd32, %r12;
$L__BB367_5:
	setp.eq.s16 	%p5, %rs1, 2;
	shl.b32 	%r22, %r152, 10;
	mov.u32 	%r153, %r1;
	@%p5 bra 	$L__BB367_9;
	setp.eq.s16 	%p6, %rs1, 3;
	add.s32 	%r60, %r22, %r1;
	mul.wide.s32 	%rd19, %r60, 4;
	add.s64 	%rd7, %rd1, %rd19;
	ld.global.u32 	%r61, [%rd7];
	st.shared.u32 	[%r11], %r61;
	mov.u32 	%r153, %r10;
	@%p6 bra 	$L__BB367_9;
	setp.eq.s16 	%p7, %rs1, 0;
	cvt.u64.u32 	%rd20, %r12;
	add.s64 	%rd8, %rd7, %rd20;
	ld.global.u32 	%r62, [%rd8];
	st.shared.u32 	[%r13], %r62;
	mov.u32 	%r153, %r14;
	@%p7 bra 	$L__BB367_9;
	mov.u32 	%r63, %ntid.x;
	add.s32 	%r153, %r14, %r63;
	add.s64 	%rd22, %rd8, %rd20;
	ld.global.u32 	%r64, [%rd22];
	add.s32 	%r65, %r13, %r12;
	st.shared.u32 	[%r65], %r64;
$L__BB367_9:
	shl.b32 	%r66, %r153, 2;
	mov.u32 	%r67, _ZZ9cuda_gemmIiLi256ELi2ELi1ELi1024ELi2ELi2ELi32ELi1ELi1EEviiiPT_S1_S1_iiE3Ash;
	add.s32 	%r155, %r67, %r66;
	add.s32 	%r154, %r153, %r22;
$L__BB367_10:
	mul.wide.s32 	%rd23, %r154, 4;
	add.s64 	%rd24, %rd4, %rd23;
	add.s64 	%rd25, %rd5, %rd23;
	add.s64 	%rd26, %rd6, %rd23;
	add.s64 	%rd27, %rd1, %rd23;
	ld.global.u32 	%r69, [%rd27];
	st.shared.u32 	[%r155], %r69;
	ld.global.u32 	%r70, [%rd24];
	add.s32 	%r71, %r155, %r12;
	st.shared.u32 	[%r71], %r70;
	ld.global.u32 	%r72, [%rd25];
	add.s32 	%r73, %r155, %r19;
	st.shared.u32 	[%r73], %r72;
	ld.global.u32 	%r74, [%rd26];
	add.s32 	%r75, %r155, %r20;
	st.shared.u32 	[%r75], %r74;
	add.s32 	%r153, %r153, %r12;
	add.s32 	%r155, %r155, %r18;
	add.s32 	%r154, %r154, %r12;
	setp.lt.u32 	%p8, %r153, 1024;
	@%p8 bra 	$L__BB367_10;
	mov.u32 	%r76, %ntid.x;
	add.s32 	%r33, %r14, %r76;
	setp.eq.s16 	%p9, %rs1, 2;
	mov.u32 	%r157, %r1;
	@%p9 bra 	$L__BB367_15;
	setp.eq.s16 	%p10, %rs1, 3;
	mov.b32 	%r77, 0;
	st.shared.u32 	[%r15], %r77;
	mov.u32 	%r157, %r10;
	@%p10 bra 	$L__BB367_15;
	setp.eq.s16 	%p11, %rs1, 0;
	mov.b32 	%r78, 0;
	st.shared.u32 	[%r16], %r78;
	mov.u32 	%r157, %r14;
	@%p11 bra 	$L__BB367_15;
	add.s32 	%r79, %r16, %r12;
	mov.b32 	%r80, 0;
	st.shared.u32 	[%r79], %r80;
	mov.u32 	%r157, %r33;
$L__BB367_15:
	shl.b32 	%r81, %r157, 2;
	mov.u32 	%r82, _ZZ9cuda_gemmIiLi256ELi2ELi1ELi1024ELi2ELi2ELi32ELi1ELi1EEviiiPT_S1_S1_iiE3Csh;
	add.s32 	%r83, %r82, %r81;
	mov.b32 	%r84, 0;
	st.shared.u32 	[%r83], %r84;
	add.s32 	%r85, %r83, %r12;
	st.shared.u32 	[%r85], %r84;
	add.s32 	%r86, %r85, %r12;
	st.shared.u32 	[%r86], %r84;
	add.s32 	%r87, %r86, %r12;
	st.shared.u32 	[%r87], %r84;
	add.s32 	%r157, %r12, %r157;
	setp.lt.u32 	%p12, %r157, 1024;
	@%p12 bra 	$L__BB367_15;
	bar.sync 	0;
	shl.b32 	%r89, %r1, 1;
	or.b32  	%r90, %r89, %r9;
	shl.b32 	%r91, %r90, 2;
	mov.u32 	%r92, _ZZ9cuda_gemmIiLi256ELi2ELi1ELi1024ELi2ELi2ELi32ELi1ELi1EEviiiPT_S1_S1_iiE3Ash;
	add.s32 	%r93, %r92, %r91;
	ld.shared.u32 	%r37, [%r93];
	or.b32  	%r94, %r89, %r17;
	shl.b32 	%r95, %r94, 2;
	add.s32 	%r96, %r92, %r95;
	ld.shared.u32 	%r38, [%r96];
	mov.b32 	%r159, 0;
$L__BB367_17:
	shl.b32 	%r97, %r9, 2;
	mov.u32 	%r98, _ZZ9cuda_gemmIiLi256ELi2ELi1ELi1024ELi2ELi2ELi32ELi1ELi1EEviiiPT_S1_S1_iiE11kron_fac_sh;
	add.s32 	%r99, %r98, %r97;
	mad.lo.s32 	%r100, %r159, 12, %r99;
	ld.shared.u32 	%r101, [%r100];
	shfl.sync.idx.b32	%r102|%p13, %r101, %r9, 7711, -1;
	mul.lo.s32 	%r103, %r102, %r37;
	shfl.sync.idx.b32	%r104|%p14, %r101, %r17, 7711, -1;
	mad.lo.s32 	%r105, %r104, %r38, %r103;
	shl.b32 	%r106, %r159, 11;
	add.s32 	%r107, %r15, %r106;
	ld.shared.u32 	%r108, [%r107];
	add.s32 	%r109, %r108, %r105;
	st.shared.u32 	[%r107], %r109;
	add.s32 	%r159, %r159, %r6;
	setp.lt.u32 	%p15, %r159, 2;
	@%p15 bra 	$L__BB367_17;
	ld.shared.u32 	%r41, [%r93+2048];
	or.b32  	%r116, %r89, %r17;
	shl.b32 	%r117, %r116, 2;
	add.s32 	%r118, %r92, %r117;
	ld.shared.u32 	%r42, [%r118+2048];
	mov.b32 	%r160, 0;
$L__BB367_19:
	mad.lo.s32 	%r122, %r160, 12, %r99;
	ld.shared.u32 	%r123, [%r122];
	shfl.sync.idx.b32	%r124|%p16, %r123, %r9, 7711, -1;
	mul.lo.s32 	%r125, %r124, %r41;
	shfl.sync.idx.b32	%r126|%p17, %r123, %r17, 7711, -1;
	mad.lo.s32 	%r127, %r126, %r42, %r125;
	shl.b32 	%r128, %r160, 11;
	add.s32 	%r129, %r15, %r128;
	ld.shared.u32 	%r130, [%r129+1024];
	add.s32 	%r131, %r130, %r127;
	st.shared.u32 	[%r129+1024], %r131;
	add.s32 	%r160, %r160, %r6;
	setp.lt.u32 	%p18, %r160, 2;
	@%p18 bra 	$L__BB367_19;
	setp.eq.s16 	%p19, %rs1, 2;
	bar.sync 	0;
	mov.u32 	%r161, %r1;
	@%p19 bra 	$L__BB367_24;
	setp.eq.s16 	%p20, %rs1, 3;
	shl.b32 	%r132, %r152, 10;
	or.b32  	%r133, %r132, %r1;
	ld.shared.u32 	%r134, [%r15];
	mul.wide.s32 	%rd28, %r133, 4;
	add.s64 	%rd9, %rd2, %rd28;
	st.global.u32 	[%rd9], %r134;
	mov.u32 	%r161, %r10;
	@%p20 bra 	$L__BB367_24;
	cvt.u64.u32 	%rd29, %r12;
	setp.eq.s16 	%p21, %rs1, 0;
	ld.shared.u32 	%r135, [%r16];
	add.s64 	%rd10, %rd9, %rd29;
	st.global.u32 	[%rd10], %r135;
	mov.u32 	%r161, %r14;
	@%p21 bra 	$L__BB367_24;
	add.s32 	%r136, %r16, %r12;
	ld.shared.u32 	%r137, [%r136];
	add.s64 	%rd31, %rd10, %rd29;
	st.global.u32 	[%rd31], %r137;
	mov.u32 	%r161, %r33;
$L__BB367_24:
	shl.b32 	%r138, %r152, 10;
	add.s32 	%r139, %r138, %r161;
	shl.b32 	%r140, %r161, 2;
	mov.u32 	%r141, _ZZ9cuda_gemmIiLi256ELi2ELi1ELi1024ELi2ELi2ELi32ELi1ELi1EEviiiPT_S1_S1_iiE3Csh;
	add.s32 	%r142, %r141, %r140;
	ld.shared.u32 	%r143, [%r142];
	mul.wide.s32 	%rd33, %r139, 4;
	add.s64 	%rd34, %rd2, %rd33;
	st.global.u32 	[%rd34], %r143;
	add.s32 	%r144, %r142, %r12;
	ld.shared.u32 	%r145, [%r144];
	add.s64 	%rd35, %rd34, %rd32;
	st.global.u32 	[%rd35], %r145;
	add.s32 	%r146, %r144, %r12;
	ld.shared.u32 	%r147, [%r146];
	add.s64 	%rd36, %rd35, %rd32;
	st.global.u32 	[%rd36], %r147;
	add.s32 	%r148, %r146, %r12;
	ld.shared.u32 	%r149, [%r148];
	add.s64 	%rd37, %rd36, %rd32;
	st.global.u32 	[%rd37], %r149;
	add.s32 	%r161, %r12, %r161;
	setp.lt.u32 	%p22, %r161, 1024;
	@%p22 bra 	$L__BB367_24;
	add.s32 	%r152, %r152, %r8;
	shl.b32 	%r150, %r8, 1;
	setp.lt.u32 	%p23, %r152, %r150;
	@%p23 bra 	$L__BB367_5;
$L__BB367_26:
	ret;

}
	// .globl	_Z9cuda_gemmIiLi256ELi2ELi1ELi1024ELi4ELi4ELi32ELi0ELi0EEviiiPT_S1_S1_ii
.visible .entry _Z9cuda_gemmIiLi256ELi2ELi1ELi1024ELi4ELi4ELi32ELi0ELi0EEviiiPT_S1_S1_ii(
	.param .u32 _Z9cuda_gemmIiLi256ELi2ELi1ELi1024ELi4ELi4ELi32ELi0ELi0EEviiiPT_S1_S1_ii_param_0,
	.param .u32 _Z9cuda_gemmIiLi256ELi2ELi1ELi1024ELi4ELi4ELi32ELi0ELi0EEviiiPT_S1_S1_ii_param_1,
	.param .u32 _Z9cuda_gemmIiLi256ELi2ELi1ELi1024ELi4ELi4ELi32ELi0ELi0EEviiiPT_S1_S1_ii_param_2,
	.param .u64 .ptr .align 1 _Z9cuda_gemmIiLi256ELi2ELi1ELi1024ELi4ELi4ELi32ELi0ELi0EEviiiPT_S1_S1_ii_param_3,
	.param .u64 .ptr .align 1 _Z9cuda_gemmIiLi256ELi2ELi1ELi1024ELi4ELi4ELi32ELi0ELi0EEviiiPT_S1_S1_ii_param_4,
	.param .u64 .ptr .align 1 _Z9cuda_gemmIiLi256ELi2ELi1ELi1024ELi4ELi4ELi32ELi0ELi0EEviiiPT_S1_S1_ii_param_5,
	.param .u32 _Z9cuda_gemmIiLi256ELi2ELi1ELi1024ELi4ELi4ELi32ELi0ELi0EEviiiPT_S1_S1_ii_param_6,
	.param .u32 _Z9cuda_gemmIiLi256ELi2ELi1ELi1024ELi4ELi4ELi32ELi0ELi0EEviiiPT_S1_S1_ii_param_7
)
.maxntid 256
{
	.reg .pred 	%p<73>;
	.reg .b16 	%rs<6>;
	.reg .b32 	%r<427>;
	.reg .b64 	%rd<40>;
	// demoted variable
	.shared .align 128 .b8 _ZZ9cuda_gemmIiLi256ELi2ELi1ELi1024ELi4ELi4ELi32ELi0ELi0EEviiiPT_S1_S1_iiE11kron_fac_sh[80];
	// demoted variable
	.shared .align 128 .b8 _ZZ9cuda_gemmIiLi256ELi2ELi1ELi1024ELi4ELi4ELi32ELi0ELi0EEviiiPT_S1_S1_iiE3Ash[4096];
	// demoted variable
	.shared .align 128 .b8 _ZZ9cuda_gemmIiLi256ELi2ELi1ELi1024ELi4ELi4ELi32ELi0ELi0EEviiiPT_S1_S1_iiE3Csh[4096];
	ld.param.u32 	%r159, [_Z9cuda_gemmIiLi256ELi2ELi1ELi1024ELi4ELi4ELi32ELi0ELi0EEviiiPT_S1_S1_ii_param_2];
	ld.param.u64 	%rd10, [_Z9cuda_gemmIiLi256ELi2ELi1ELi1024ELi4ELi4ELi32ELi0ELi0EEviiiPT_S1_S1_ii_param_3];
	ld.param.u64 	%rd9, [_Z9cuda_gemmIiLi256ELi2ELi1ELi1024ELi4ELi4ELi32ELi0ELi0EEviiiPT_S1_S1_ii_param_4];
	ld.param.u64 	%rd11, [_Z9cuda_gemmIiLi256ELi2ELi1ELi1024ELi4ELi4ELi32ELi0ELi0EEviiiPT_S1_S1_ii_param_5];
	ld.param.u32 	%r160, [_Z9cuda_gemmIiLi256ELi2ELi1ELi1024ELi4ELi4ELi32ELi0ELi0EEviiiPT_S1_S1_ii_param_6];
	ld.param.u32 	%r161, [_Z9cuda_gemmIiLi256ELi2ELi1ELi1024ELi4ELi4ELi32ELi0ELi0EEviiiPT_S1_S1_ii_param_7];
	cvta.to.global.u64 	%rd1, %rd10;
	cvta.to.global.u64 	%rd2, %rd11;
	mov.u32 	%r1, %tid.x;
	and.b32  	%r2, %r1, 31;
	setp.lt.s32 	%p1, %r161, 16;
	shr.u32 	%r3, %r161, 4;
	selp.b32 	%r4, 1, %r3, %p1;
	mul.lo.s32 	%r5, %r161, %r160;
	setp.ge.u32 	%p2, %r1, %r5;
	@%p2 bra 	$L__BB368_3;
	mov.u32 	%r6, %ntid.x;
	cvta.to.global.u64 	%rd3, %rd9;
	mov.u32 	%r365, %r1;
$L__BB368_2:
	mul.wide.u32 	%rd12, %r365, 4;
	add.s64 	%rd13, %rd3, %rd12;
	ld.global.u32 	%r162, [%rd13];
	rem.u32 	%r163, %r365, %r160;
	mov.u32 	%r164, _ZZ9cuda_gemmIiLi256ELi2ELi1ELi1024ELi4ELi4ELi32ELi0ELi0EEviiiPT_S1_S1_iiE11kron_fac_sh;
	mad.lo.s32 	%r165, %r163, 20, %r164;
	div.u32 	%r166, %r365, %r161;
	shl.b32 	%r167, %r166, 2;
	add.s32 	%r168, %r165, %r167;
	st.shared.u32 	[%r168], %r162;
	add.s32 	%r365, %r365, %r6;
	setp.lt.u32 	%p3, %r365, %r5;
	@%p3 bra 	$L__BB368_2;
$L__BB368_3:
	div.s32 	%r9, 1024, %r161;
	mul.lo.s32 	%r169, %r9, %r4;
	min.s32 	%r10, %r169, 256;
	div.u32 	%r12, %r1, %r10;
	mul.lo.s32 	%r170, %r12, %r10;
	sub.s32 	%r171, %r1, %r170;
	div.u32 	%r11, %r171, %r4;
	mov.u32 	%r13, %ntid.x;
	div.u32 	%r14, %r13, %r10;
	mov.u32 	%r370, %ctaid.y;
	mov.u32 	%r16, %nctaid.y;
	shl.b32 	%r17, %r16, 1;
	setp.ge.u32 	%p4, %r370, %r17;
	@%p4 bra 	$L__BB368_92;
	mov.u32 	%r173, %ctaid.x;
	shl.b32 	%r18, %r173, 10;
	and.b32  	%r19, %r11, 3;
	rem.u32 	%r174, %r1, %r4;
	shl.b32 	%r20, %r174, 2;
	min.s32 	%r21, %r160, 4;
	shl.b32 	%r175, %r161, 8;
	sub.s32 	%r22, 8223, %r175;
	shl.b32 	%r176, %r4, 8;
	sub.s32 	%r23, 8223, %r176;
	mul.lo.s32 	%r24, %r9, %r173;
	add.s32 	%r25, %r1, %r13;
	cvt.u16.u32 	%rs2, %r25;
	xor.b16  	%rs3, %rs2, 1023;
	cvt.u16.u32 	%rs4, %r13;
	div.u16 	%rs5, %rs3, %rs4;
	and.b16  	%rs1, %rs5, 3;
	shl.b32 	%r177, %r1, 2;
	mov.u32 	%r178, _ZZ9cuda_gemmIiLi256ELi2ELi1ELi1024ELi4ELi4ELi32ELi0ELi0EEviiiPT_S1_S1_iiE3Ash;
	add.s32 	%r26, %r178, %r177;
	shl.b32 	%r27, %r13, 2;
	add.s32 	%r28, %r26, %r27;
	add.s32 	%r29, %r25, %r13;
	mov.u32 	%r179, _ZZ9cuda_gemmIiLi256ELi2ELi1ELi1024ELi4ELi4ELi32ELi0ELi0EEviiiPT_S1_S1_iiE3Csh;
	add.s32 	%r30, %r179, %r177;
	add.s32 	%r31, %r30, %r27;
	add.s32 	%r180, %r11, 1;
	and.b32  	%r32, %r180, 3;
	xor.b32  	%r33, %r19, 2;
	add.s32 	%r181, %r11, -1;
	and.b32  	%r34, %r181, 3;
	setp.lt.s32 	%p5, %r19, %r161;
	selp.b32 	%r182, 0, %r161, %p5;
	sub.s32 	%r35, %r19, %r182;
	add.s32 	%r183, %r19, 1;
	setp.lt.s32 	%p6, %r183, %r161;
	selp.b32 	%r184, 0, %r161, %p6;
	sub.s32 	%r36, %r183, %r184;
	add.s32 	%r185, %r19, 2;
	setp.lt.s32 	%p7, %r185, %r161;
	selp.b32 	%r186, 0, %r161, %p7;
	sub.s32 	%r37, %r185, %r186;
	add.s32 	%r187, %r19, 3;
	setp.lt.s32 	%p8, %r187, %r161;
	selp.b32 	%r188, 0, %r161, %p8;
	sub.s32 	%r38, %r187, %r188;
	mul.wide.u32 	%rd14, %r13, 4;
	add.s64 	%rd4, %rd1, %rd14;
	mul.wide.u32 	%rd15, %r13, 8;
	add.s64 	%rd5, %rd1, %rd15;
	mul.wide.u32 	%rd16, %r13, 12;
	add.s64 	%rd6, %rd1, %rd16;
	cvt.u64.u32 	%rd18, %r27;
$L__BB368_5:
	setp.eq.s16 	%p9, %rs1, 2;
	mul.lo.s32 	%r44, %r370, %r159;
	mov.u32 	%r371, %r1;
	@%p9 bra 	$L__BB368_9;
	setp.eq.s16 	%p10, %rs1, 3;
	add.s32 	%r189, %r44, %r18;
	add.s32 	%r190, %r189, %r1;
	mul.wide.s32 	%rd17, %r190, 4;
	add.s64 	%rd7, %rd1, %rd17;
	ld.global.u32 	%r191, [%rd7];
	st.shared.u32 	[%r26], %r191;
	mov.u32 	%r371, %r25;
	@%p10 bra 	$L__BB368_9;
	setp.eq.s16 	%p11, %rs1, 0;
	add.s64 	%rd8, %rd7, %rd18;
	ld.global.u32 	%r192, [%rd8];
	st.shared.u32 	[%r28], %r192;
	mov.u32 	%r371, %r29;
	@%p11 bra 	$L__BB368_9;
	add.s32 	%r371, %r29, %r13;
	add.s64 	%rd20, %rd8, %rd18;
	ld.global.u32 	%r193, [%rd20];
	add.s32 	%r194, %r28, %r27;
	st.shared.u32 	[%r194], %r193;
$L__BB368_9:
	shl.b32 	%r195, %r371, 2;
	mov.u32 	%r196, _ZZ9cuda_gemmIiLi256ELi2ELi1ELi1024ELi4ELi4ELi32ELi0ELi0EEviiiPT_S1_S1_iiE3Ash;
	add.s32 	%r373, %r196, %r195;
	add.s32 	%r197, %r18, %r371;
	add.s32 	%r372, %r197, %r44;
$L__BB368_10:
	mul.wide.s32 	%rd21, %r372, 4;
	add.s64 	%rd22, %rd4, %rd21;
	add.s64 	%rd23, %rd5, %rd21;
	add.s64 	%rd24, %rd6, %rd21;
	add.s64 	%rd25, %rd1, %rd21;
	ld.global.u32 	%r198, [%rd25];
	st.shared.u32 	[%r373], %r198;
	ld.global.u32 	%r199, [%rd22];
	add.s32 	%r200, %r373, %r27;
	st.shared.u32 	[%r200], %r199;
	ld.global.u32 	%r201, [%rd23];
	shl.b32 	%r202, %r13, 3;
	add.s32 	%r203, %r373, %r202;
	st.shared.u32 	[%r203], %r201;
	ld.global.u32 	%r204, [%rd24];
	mad.lo.s32 	%r205, %r13, 12, %r373;
	st.shared.u32 	[%r205], %r204;
	add.s32 	%r371, %r371, %r27;
	shl.b32 	%r206, %r13, 4;
	add.s32 	%r373, %r373, %r206;
	add.s32 	%r372, %r372, %r27;
	setp.lt.u32 	%p12, %r371, 1024;
	@%p12 bra 	$L__BB368_10;
	mov.u32 	%r375, %r1;
	@%p9 bra 	$L__BB368_15;
	setp.eq.s16 	%p14, %rs1, 3;
	mov.b32 	%r207, 0;
	st.shared.u32 	[%r30], %r207;
	mov.u32 	%r375, %r25;
	@%p14 bra 	$L__BB368_15;
	setp.eq.s16 	%p15, %rs1, 0;
	mov.b32 	%r208, 0;
	st.shared.u32 	[%r31], %r208;
	mov.u32 	%r375, %r29;
	@%p15 bra 	$L__BB368_15;
	add.s32 	%r375, %r29, %r13;
	add.s32 	%r209, %r31, %r27;
	mov.b32 	%r210, 0;
	st.shared.u32 	[%r209], %r210;
$L__BB368_15:
	shl.b32 	%r211, %r375, 2;
	mov.u32 	%r212, _ZZ9cuda_gemmIiLi256ELi2ELi1ELi1024ELi4ELi4ELi32ELi0ELi0EEviiiPT_S1_S1_iiE3Csh;
	add.s32 	%r213, %r212, %r211;
	mov.b32 	%r214, 0;
	st.shared.u32 	[%r213], %r214;
	add.s32 	%r215, %r213, %r27;
	st.shared.u32 	[%r215], %r214;
	add.s32 	%r216, %r215, %r27;
	st.shared.u32 	[%r216], %r214;
	add.s32 	%r217, %r216, %r27;
	st.shared.u32 	[%r217], %r214;
	add.s32 	%r375, %r27, %r375;
	setp.lt.u32 	%p16, %r375, 1024;
	@%p16 bra 	$L__BB368_15;
	setp.lt.s32 	%p17, %r9, 1;
	bar.sync 	0;
	@%p17 bra 	$L__BB368_86;
	setp.ne.s32 	%p18, %r4, 1;
	@%p18 bra 	$L__BB368_39;
	mov.b32 	%r381, 0;
$L__BB368_19:
	setp.lt.s32 	%p53, %r161, 1;
	add.s32 	%r64, %r381, %r11;
	mad.lo.s32 	%r65, %r64, %r161, %r20;
	@%p53 bra 	$L__BB368_21;
	add.s32 	%r281, %r65, %r19;
	shl.b32 	%r282, %r281, 2;
	mov.u32 	%r283, _ZZ9cuda_gemmIiLi256ELi2ELi1ELi1024ELi4ELi4ELi32ELi0ELi0EEviiiPT_S1_S1_iiE3Ash;
	add.s32 	%r284, %r283, %r282;
	ld.shared.u32 	%r424, [%r284];
$L__BB368_21:
	setp.lt.s32 	%p54, %r161, 2;
	@%p54 bra 	$L__BB368_23;
	add.s32 	%r285, %r65, %r32;
	shl.b32 	%r286, %r285, 2;
	mov.u32 	%r287, _ZZ9cuda_gemmIiLi256ELi2ELi1ELi1024ELi4ELi4ELi32ELi0ELi0EEviiiPT_S1_S1_iiE3Ash;
	add.s32 	%r288, %r287, %r286;
	ld.shared.u32 	%r423, [%r288];
$L__BB368_23:
	setp.lt.s32 	%p55, %r161, 3;
	@%p55 bra 	$L__BB368_25;
	add.s32 	%r289, %r65, %r33;
	shl.b32 	%r290, %r289, 2;
	mov.u32 	%r291, _ZZ9cuda_gemmIiLi256ELi2ELi1ELi1024ELi4ELi4ELi32ELi0ELi0EEviiiPT_S1_S1_iiE3Ash;
	add.s32 	%r292, %r291, %r290;
	ld.shared.u32 	%r422, [%r292];
$L__BB368_25:
	setp.lt.s32 	%p56, %r161, 4;
	@%p56 bra 	$L__BB368_27;
	add.s32 	%r293, %r65, %r34;
	shl.b32 	%r294, %r293, 2;
	mov.u32 	%r295, _ZZ9cuda_gemmIiLi256ELi2ELi1ELi1024ELi4ELi4ELi32ELi0ELi0EEviiiPT_S1_S1_iiE3Ash;
	add.s32 	%r296, %r295, %r294;
	ld.shared.u32 	%r421, [%r296];
$L__BB368_27:
	setp.lt.s32 	%p57, %r12, %r21;
	@%p57 bra 	$L__BB368_29;
$L__BB368_28:
	add.s32 	%r381, %r381, %r10;
	setp.lt.s32 	%p67, %r381, %r9;
	@%p67 bra 	$L__BB368_19;
	bra.uni 	$L__BB368_86;
$L__BB368_29:
	rem.s32 	%r297, %r2, %r161;
	shl.b32 	%r298, %r297, 2;
	mov.u32 	%r299, _ZZ9cuda_gemmIiLi256ELi2ELi1ELi1024ELi4ELi4ELi32ELi0ELi0EEviiiPT_S1_S1_iiE11kron_fac_sh;
	add.s32 	%r75, %r299, %r298;
	mov.u32 	%r386, %r12;
$L__BB368_30:
	mad.lo.s32 	%r301, %r386, 20, %r75;
	ld.shared.u32 	%r77, [%r301];
	mov.b32 	%r388, 0;
	@%p53 bra 	$L__BB368_32;
	shfl.sync.idx.b32	%r302|%p59, %r77, %r35, %r22, -1;
	mul.lo.s32 	%r388, %r302, %r424;
$L__BB368_32:
	@%p54 bra 	$L__BB368_34;
	shfl.sync.idx.b32	%r303|%p61, %r77, %r36, %r22, -1;
	mad.lo.s32 	%r388, %r303, %r423, %r388;
$L__BB368_34:
	@%p55 bra 	$L__BB368_36;
	shfl.sync.idx.b32	%r304|%p63, %r77, %r37, %r22, -1;
	mad.lo.s32 	%r388, %r304, %r422, %r388;
$L__BB368_36:
	@%p56 bra 	$L__BB368_38;
	shfl.sync.idx.b32	%r305|%p65, %r77, %r38, %r22, -1;
	mad.lo.s32 	%r388, %r305, %r421, %r388;
$L__BB368_38:
	mad.lo.s32 	%r306, %r386, %r9, %r64;
	shl.b32 	%r307, %r306, 2;
	add.s32 	%r309, %r212, %r307;
	ld.shared.u32 	%r310, [%r309];
	add.s32 	%r311, %r310, %r388;
	st.shared.u32 	[%r309], %r311;
	add.s32 	%r386, %r386, %r14;
	setp.lt.s32 	%p66, %r386, %r21;
	@%p66 bra 	$L__BB368_30;
	bra.uni 	$L__BB368_28;
$L__BB368_39:
	setp.gt.u32 	%p19, %r161, 31;
	@%p19 bra 	$L__BB368_49;
	mov.b32 	%r411, 0;
$L__BB368_41:
	setp.eq.s32 	%p20, %r161, 0;
	add.s32 	%r124, %r411, %r11;
	mad.lo.s32 	%r125, %r124, %r161, %r20;
	@%p20 bra 	$L__BB368_43;
	add.s32 	%r219, %r125, %r19;
	shl.b32 	%r220, %r219, 2;
	mov.u32 	%r221, _ZZ9cuda_gemmIiLi256ELi2ELi1ELi1024ELi4ELi4ELi32ELi0ELi0EEviiiPT_S1_S1_iiE3Ash;
	add.s32 	%r222, %r221, %r220;
	ld.shared.u32 	%r424, [%r222];
$L__BB368_43:
	setp.lt.s32 	%p21, %r161, 2;
	@%p21 bra 	$L__BB368_45;
	add.s32 	%r223, %r125, %r32;
	shl.b32 	%r224, %r223, 2;
	mov.u32 	%r225, _ZZ9cuda_gemmIiLi256ELi2ELi1ELi1024ELi4ELi4ELi32ELi0ELi0EEviiiPT_S1_S1_iiE3Ash;
	add.s32 	%r226, %r225, %r224;
	ld.shared.u32 	%r423, [%r226];
$L__BB368_45:
	setp.lt.s32 	%p22, %r161, 3;
	@%p22 bra 	$L__BB368_47;
	add.s32 	%r227, %r125, %r33;
	shl.b32 	%r228, %r227, 2;
	mov.u32 	%r229, _ZZ9cuda_gemmIiLi256ELi2ELi1ELi1024ELi4ELi4ELi32ELi0ELi0EEviiiPT_S1_S1_iiE3Ash;
	add.s32 	%r230, %r229, %r228;
	ld.shared.u32 	%r422, [%r230];
$L__BB368_47:
	setp.lt.s32 	%p23, %r161, 4;
	@%p23 bra 	$L__BB368_74;
	add.s32 	%r231, %r125, %r34;
	shl.b32 	%r232, %r231, 2;
	mov.u32 	%r233, _ZZ9cuda_gemmIiLi256ELi2ELi1ELi1024ELi4ELi4ELi32ELi0ELi0EEviiiPT_S1_S1_iiE3Ash;
	add.s32 	%r234, %r233, %r232;
	ld.shared.u32 	%r421, [%r234];
	bra.uni 	$L__BB368_74;
$L__BB368_49:
	mov.b32 	%r395, 0;
$L__BB368_50:
	setp.lt.s32 	%p35, %r161, 1;
	add.s32 	%r92, %r395, %r11;
	mad.lo.s32 	%r93, %r92, %r161, %r20;
	@%p35 bra 	$L__BB368_52;
	add.s32 	%r249, %r93, %r19;
	shl.b32 	%r250, %r249, 2;
	mov.u32 	%r251, _ZZ9cuda_gemmIiLi256ELi2ELi1ELi1024ELi4ELi4ELi32ELi0ELi0EEviiiPT_S1_S1_iiE3Ash;
	add.s32 	%r252, %r251, %r250;
	ld.shared.u32 	%r424, [%r252];
$L__BB368_52:
	setp.lt.s32 	%p36, %r161, 2;
	@%p36 bra 	$L__BB368_54;
	add.s32 	%r253, %r93, %r32;
	shl.b32 	%r254, %r253, 2;
	mov.u32 	%r255, _ZZ9cuda_gemmIiLi256ELi2ELi1ELi1024ELi4ELi4ELi32ELi0ELi0EEviiiPT_S1_S1_iiE3Ash;
	add.s32 	%r256, %r255, %r254;
	ld.shared.u32 	%r423, [%r256];
$L__BB368_54:
	setp.lt.s32 	%p37, %r161, 3;
	@%p37 bra 	$L__BB368_56;
	add.s32 	%r257, %r93, %r33;
	shl.b32 	%r258, %r257, 2;
	mov.u32 	%r259, _ZZ9cuda_gemmIiLi256ELi2ELi1ELi1024ELi4ELi4ELi32ELi0ELi0EEviiiPT_S1_S1_iiE3Ash;
	add.s32 	%r260, %r259, %r258;
	ld.shared.u32 	%r422, [%r260];
$L__BB368_56:
	setp.lt.s32 	%p38, %r161, 4;
	@%p38 bra 	$L__BB368_58;
	add.s32 	%r261, %r93, %r34;
	shl.b32 	%r262, %r261, 2;
	mov.u32 	%r263, _ZZ9cuda_gemmIiLi256ELi2ELi1ELi1024ELi4ELi4ELi32ELi0ELi0EEviiiPT_S1_S1_iiE3Ash;
	add.s32 	%r264, %r263, %r262;
	ld.shared.u32 	%r421, [%r264];
$L__BB368_58:
	setp.lt.s32 	%p39, %r12, %r21;
	@%p39 bra 	$L__BB368_60;
$L__BB368_59:
	add.s32 	%r395, %r395, %r10;
	setp.lt.s32 	%p52, %r395, %r9;
	@%p52 bra 	$L__BB368_50;
	bra.uni 	$L__BB368_86;
$L__BB368_60:
	rem.s32 	%r265, %r2, %r161;
	shl.b32 	%r266, %r265, 2;
	mov.u32 	%r267, _ZZ9cuda_gemmIiLi256ELi2ELi1ELi1024ELi4ELi4ELi32ELi0ELi0EEviiiPT_S1_S1_iiE11kron_fac_sh;
	add.s32 	%r103, %r267, %r266;
	mov.u32 	%r400, %r12;
$L__BB368_61:
	mad.lo.s32 	%r269, %r400, 20, %r103;
	ld.shared.u32 	%r105, [%r269];
	mov.b32 	%r402, 0;
	@%p35 bra 	$L__BB368_63;
	shfl.sync.idx.b32	%r270|%p41, %r105, %r35, %r22, -1;
	mul.lo.s32 	%r402, %r270, %r424;
$L__BB368_63:
	@%p36 bra 	$L__BB368_65;
	shfl.sync.idx.b32	%r271|%p43, %r105, %r36, %r22, -1;
	mad.lo.s32 	%r402, %r271, %r423, %r402;
$L__BB368_65:
	@%p37 bra 	$L__BB368_67;
	shfl.sync.idx.b32	%r272|%p45, %r105, %r37, %r22, -1;
	mad.lo.s32 	%r402, %r272, %r422, %r402;
$L__BB368_67:
	@%p38 bra 	$L__BB368_69;
	shfl.sync.idx.b32	%r273|%p47, %r105, %r38, %r22, -1;
	mad.lo.s32 	%r402, %r273, %r421, %r402;
$L__BB368_69:
	mov.u32 	%r404, %r3;
$L__BB368_70:
	shr.u32 	%r115, %r404, 1;
	shfl.sync.down.b32	%r274|%p48, %r402, %r115, %r23, -1;
	add.s32 	%r402, %r274, %r402;
	setp.gt.u32 	%p49, %r404, 3;
	mov.u32 	%r404, %r115;
	@%p49 bra 	$L__BB368_70;
	rem.u32 	%r275, %r2, %r4;
	setp.eq.s32 	%p50, %r275, 0;
	@%p50 bra 	$L__BB368_72;
	bra.uni 	$L__BB368_73;
$L__BB368_72:
	mad.lo.s32 	%r276, %r400, %r9, %r92;
	shl.b32 	%r277, %r276, 2;
	add.s32 	%r279, %r212, %r277;
	st.shared.u32 	[%r279], %r402;
$L__BB368_73:
	add.s32 	%r400, %r400, %r14;
	setp.lt.s32 	%p51, %r400, %r21;
	@%p51 bra 	$L__BB368_61;
	bra.uni 	$L__BB368_59;
$L__BB368_74:
	setp.lt.s32 	%p24, %r12, %r21;
	@%p24 bra 	$L__BB368_75;
	bra.uni 	$L__BB368_85;
$L__BB368_75:
	rem.u32 	%r235, %r2, %r161;
	shl.b32 	%r236, %r235, 2;
	mov.u32 	%r237, _ZZ9cuda_gemmIiLi256ELi2ELi1ELi1024ELi4ELi4ELi32ELi0ELi0EEviiiPT_S1_S1_iiE11kron_fac_sh;
	add.s32 	%r126, %r237, %r236;
	mov.u32 	%r416, %r12;
$L__BB368_76:
	mad.lo.s32 	%r239, %r416, 20, %r126;
	ld.shared.u32 	%r136, [%r239];
	mov.b32 	%r418, 0;
	@%p20 bra 	$L__BB368_78;
	shfl.sync.idx.b32	%r240|%p26, %r136, %r35, %r22, -1;
	mul.lo.s32 	%r418, %r240, %r424;
$L__BB368_78:
	@%p21 bra 	$L__BB368_80;
	shfl.sync.idx.b32	%r241|%p28, %r136, %r36, %r22, -1;
	mad.lo.s32 	%r418, %r241, %r423, %r418;
$L__BB368_80:
	@%p22 bra 	$L__BB368_82;
	shfl.sync.idx.b32	%r242|%p30, %r136, %r37, %r22, -1;
	mad.lo.s32 	%r418, %r242, %r422, %r418;
$L__BB368_82:
	@%p23 bra 	$L__BB368_84;
	shfl.sync.idx.b32	%r243|%p32, %r136, %r38, %r22, -1;
	mad.lo.s32 	%r418, %r243, %r421, %r418;
$L__BB368_84:
	mad.lo.s32 	%r244, %r416, %r9, %r124;
	shl.b32 	%r245, %r244, 2;
	add.s32 	%r247, %r212, %r245;
	st.shared.u32 	[%r247], %r418;
	add.s32 	%r416, %r416, %r14;
	setp.lt.s32 	%p33, %r416, %r21;
	@%p33 bra 	$L__BB368_76;
$L__BB368_85:
	add.s32 	%r411, %r411, %r10;
	setp.lt.s32 	%p34, %r411, %r9;
	@%p34 bra 	$L__BB368_41;
$L__BB368_86:
	ld.param.u32 	%r364, [_Z9cuda_gemmIiLi256ELi2ELi1ELi1024ELi4ELi4ELi32ELi0ELi0EEviiiPT_S1_S1_ii_param_1];
	bar.sync 	0;
	mad.lo.s32 	%r151, %r370, %r364, %r24;
	div.s32 	%r152, %r159, %r161;
	mov.u32 	%r425, %r1;
	@%p9 bra 	$L__BB368_90;
	setp.eq.s16 	%p69, %rs1, 3;
	div.s32 	%r312, %r1, %r9;
	mad.lo.s32 	%r313, %r152, %r312, %r151;
	mul.lo.s32 	%r314, %r312, %r9;
	sub.s32 	%r315, %r1, %r314;
	add.s32 	%r316, %r313, %r315;
	ld.shared.u32 	%r317, [%r30];
	mul.wide.s32 	%rd26, %r316, 4;
	add.s64 	%rd27, %rd2, %rd26;
	st.global.u32 	[%rd27], %r317;
	mov.u32 	%r425, %r25;
	@%p69 bra 	$L__BB368_90;
	setp.eq.s16 	%p70, %rs1, 0;
	div.s32 	%r318, %r25, %r9;
	mad.lo.s32 	%r319, %r152, %r318, %r151;
	mul.lo.s32 	%r320, %r318, %r9;
	sub.s32 	%r321, %r25, %r320;
	add.s32 	%r322, %r319, %r321;
	ld.shared.u32 	%r323, [%r31];
	mul.wide.s32 	%rd28, %r322, 4;
	add.s64 	%rd29, %rd2, %rd28;
	st.global.u32 	[%rd29], %r323;
	mov.u32 	%r425, %r29;
	@%p70 bra 	$L__BB368_90;
	add.s32 	%r425, %r29, %r13;
	div.s32 	%r324, %r29, %r9;
	mad.lo.s32 	%r325, %r152, %r324, %r151;
	mul.lo.s32 	%r326, %r324, %r9;
	sub.s32 	%r327, %r29, %r326;
	add.s32 	%r328, %r325, %r327;
	add.s32 	%r329, %r31, %r27;
	ld.shared.u32 	%r330, [%r329];
	mul.wide.s32 	%rd30, %r328, 4;
	add.s64 	%rd31, %rd2, %rd30;
	st.global.u32 	[%rd31], %r330;
$L__BB368_90:
	div.s32 	%r331, %r425, %r9;
	mad.lo.s32 	%r332, %r152, %r331, %r151;
	mul.lo.s32 	%r333, %r331, %r9;
	sub.s32 	%r334, %r425, %r333;
	add.s32 	%r335, %r332, %r334;
	shl.b32 	%r336, %r425, 2;
	add.s32 	%r338, %r212, %r336;
	ld.shared.u32 	%r339, [%r338];
	mul.wide.s32 	%rd32, %r335, 4;
	add.s64 	%rd33, %rd2, %rd32;
	st.global.u32 	[%rd33], %r339;
	add.s32 	%r340, %r425, %r13;
	div.s32 	%r341, %r340, %r9;
	mad.lo.s32 	%r342, %r152, %r341, %r151;
	mul.lo.s32 	%r343, %r341, %r9;
	sub.s32 	%r344, %r340, %r343;
	add.s32 	%r345, %r342, %r344;
	add.s32 	%r346, %r338, %r27;
	ld.shared.u32 	%r347, [%r346];
	mul.wide.s32 	%rd34, %r345, 4;
	add.s64 	%rd35, %rd2, %rd34;
	st.global.u32 	[%rd35], %r347;
	add.s32 	%r348, %r340, %r13;
	div.s32 	%r349, %r348, %r9;
	mad.lo.s32 	%r350, %r152, %r349, %r151;
	mul.lo.s32 	%r351, %r349, %r9;
	sub.s32 	%r352, %r348, %r351;
	add.s32 	%r353, %r350, %r352;
	add.s32 	%r354, %r346, %r27;
	ld.shared.u32 	%r355, [%r354];
	mul.wide.s32 	%rd36, %r353, 4;
	add.s64 	%rd37, %rd2, %rd36;
	st.global.u32 	[%rd37], %r355;
	add.s32 	%r356, %r348, %r13;
	div.s32 	%r357, %r356, %r9;
	mad.lo.s32 	%r358, %r152, %r357, %r151;
	mul.lo.s32 	%r359, %r357, %r9;
	sub.s32 	%r360, %r356, %r359;
	add.s32 	%r361, %r358, %r360;
	add.s32 	%r362, %r354, %r27;
	ld.shared.u32 	%r363, [%r362];
	mul.wide.s32 	%rd38, %r361, 4;
	add.s64 	%rd39, %rd2, %rd38;
	st.global.u32 	[%rd39], %r363;
	add.s32 	%r425, %r356, %r13;
	setp.lt.u32 	%p71, %r425, 1024;
	@%p71 bra 	$L__BB368_90;
	add.s32 	%r370, %r370, %r16;
	setp.lt.u32 	%p72, %r370, %r17;
	@%p72 bra 	$L__BB368_5;
$L__BB368_92:
	ret;

}
	// .globl	_Z9cuda_gemmIiLi256ELi2ELi1ELi1024ELi4ELi4ELi32ELi0ELi1EEviiiPT_S1_S1_ii
.visible .entry _Z9cuda_gemmIiLi256ELi2ELi1ELi1024ELi4ELi4ELi32ELi0ELi1EEviiiPT_S1_S1_ii(
	.param .u32 _Z9cuda_gemmIiLi256ELi2ELi1ELi1024ELi4ELi4ELi32ELi0ELi1EEviiiPT_S1_S1_ii_param_0,
	.param .u32 _Z9cuda_gemmIiLi256ELi2ELi1ELi1024ELi4ELi4ELi32ELi0ELi1EEviiiPT_S1_S1_ii_param_1,
	.param .u32 _Z9cuda_gemmIiLi256ELi2ELi1ELi1024ELi4ELi4ELi32ELi0ELi1EEviiiPT_S1_S1_ii_param_2,
	.param .u64 .ptr .align 1 _Z9cuda_gemmIiLi256ELi2ELi1ELi1024ELi4ELi4ELi32ELi0ELi1EEviiiPT_S1_S1_ii_param_3,
	.param .u64 .ptr .align 1 _Z9cuda_gemmIiLi256ELi2ELi1ELi1024ELi4ELi4ELi32ELi0ELi1EEviiiPT_S1_S1_ii_param_4,
	.param .u64 .ptr .align 1 _Z9cuda_gemmIiLi256ELi2ELi1ELi1024ELi4ELi4ELi32ELi0ELi1EEviiiPT_S1_S1_ii_param_5,
	.param .u32 _Z9cuda_gemmIiLi256ELi2ELi1ELi1024ELi4ELi4ELi32ELi0ELi1EEviiiPT_S1_S1_ii_param_6,
	.param .u32 _Z9cuda_gemmIiLi256ELi2ELi1ELi1024ELi4ELi4ELi32ELi0ELi1EEviiiPT_S1_S1_ii_param_7
)
.maxntid 256
{
	.reg .pred 	%p<23>;
	.reg .b16 	%rs<6>;
	.reg .b32 	%r<182>;
	.reg .b64 	%rd<40>;
	// demoted variable
	.shared .align 128 .b8 _ZZ9cuda_gemmIiLi256ELi2ELi1ELi1024ELi4ELi4ELi32ELi0ELi1EEviiiPT_S1_S1_iiE11kron_fac_sh[80];
	// demoted variable
	.shared .align 128 .b8 _ZZ9cuda_gemmIiLi256ELi2ELi1ELi1024ELi4ELi4ELi32ELi0ELi1EEviiiPT_S1_S1_iiE3Ash[4096];
	// demoted variable
	.shared .align 128 .b8 _ZZ9cuda_gemmIiLi256ELi2ELi1ELi1024ELi4ELi4ELi32ELi0ELi1EEviiiPT_S1_S1_iiE3Csh[4096];
	ld.param.u32 	%r53, [_Z9cuda_gemmIiLi256ELi2ELi1ELi1024ELi4ELi4ELi32ELi0ELi1EEviiiPT_S1_S1_ii_param_2];
	ld.param.u64 	%rd10, [_Z9cuda_gemmIiLi256ELi2ELi1ELi1024ELi4ELi4ELi32ELi0ELi1EEviiiPT_S1_S1_ii_param_3];
	ld.param.u64 	%rd9, [_Z9cuda_gemmIiLi256ELi2ELi1ELi1024ELi4ELi4ELi32ELi0ELi1EEviiiPT_S1_S1_ii_param_4];
	ld.param.u64 	%rd11, [_Z9cuda_gemmIiLi256ELi2ELi1ELi1024ELi4ELi4ELi32ELi0ELi1EEviiiPT_S1_S1_ii_param_5];
	cvta.to.global.u64 	%rd1, %rd10;
	cvta.to.global.u64 	%rd2, %rd11;
	mov.u32 	%r1, %tid.x;
	setp.gt.u32 	%p1, %r1, 15;
	@%p1 bra 	$L__BB369_3;
	mov.u32 	%r2, %ntid.x;
	cvta.to.global.u64 	%rd3, %rd9;
	mov.u32 	%r56, _ZZ9cuda_gemmIiLi256ELi2ELi1ELi1024ELi4ELi4ELi32ELi0ELi1EEviiiPT_S1_S1_iiE11kron_fac_sh;
	mov.u32 	%r171, %r1;
$L__BB369_2:
	mul.wide.u32 	%rd12, %r171, 4;
	add.s64 	%rd13, %rd3, %rd12;
	ld.global.u32 	%r54, [%rd13];
	and.b32  	%r55, %r171, 3;
	mad.lo.s32 	%r57, %r55, 20, %r56;
	and.b32  	%r58, %r171, -4;
	add.s32 	%r59, %r57, %r58;
	st.shared.u32 	[%r59], %r54;
	add.s32 	%r171, %r171, %r2;
	setp.lt.u32 	%p2, %r171, 16;
	@%p2 bra 	$L__BB369_2;
$L__BB369_3:
	mov.u32 	%r5, %ntid.x;
	mov.u32 	%r172, %ctaid.y;
	mov.u32 	%r7, %nctaid.y;
	shl.b32 	%r8, %r7, 1;
	setp.ge.u32 	%p3, %r172, %r8;
	@%p3 bra 	$L__BB369_24;
	mov.u32 	%r60, %ctaid.x;
	shl.b32 	%r9, %r60, 10;
	and.b32  	%r10, %r1, 3;
	shl.b32 	%r61, %r1, 2;
	and.b32  	%r62, %r61, 12;
	mov.u32 	%r63, _ZZ9cuda_gemmIiLi256ELi2ELi1ELi1024ELi4ELi4ELi32ELi0ELi1EEviiiPT_S1_S1_iiE11kron_fac_sh;
	add.s32 	%r11, %r63, %r62;
	shl.b32 	%r12, %r60, 8;
	shr.s32 	%r64, %r53, 31;
	shr.u32 	%r65, %r64, 30;
	add.s32 	%r66, %r53, %r65;
	shr.s32 	%r13, %r66, 2;
	add.s32 	%r14, %r1, %r5;
	cvt.u16.u32 	%rs2, %r14;
	xor.b16  	%rs3, %rs2, 1023;
	cvt.u16.u32 	%rs4, %r5;
	div.u16 	%rs5, %rs3, %rs4;
	and.b16  	%rs1, %rs5, 3;
	mov.u32 	%r67, _ZZ9cuda_gemmIiLi256ELi2ELi1ELi1024ELi4ELi4ELi32ELi0ELi1EEviiiPT_S1_S1_iiE3Ash;
	add.s32 	%r15, %r67, %r61;
	shl.b32 	%r16, %r5, 2;
	add.s32 	%r17, %r15, %r16;
	add.s32 	%r18, %r14, %r5;
	add.s32 	%r19, %r18, %r5;
	mov.u32 	%r68, _ZZ9cuda_gemmIiLi256ELi2ELi1ELi1024ELi4ELi4ELi32ELi0ELi1EEviiiPT_S1_S1_iiE3Csh;
	add.s32 	%r20, %r68, %r61;
	add.s32 	%r21, %r20, %r16;
	add.s32 	%r69, %r1, 1;
	and.b32  	%r22, %r69, 3;
	xor.b32  	%r23, %r10, 2;
	add.s32 	%r70, %r1, -1;
	and.b32  	%r24, %r70, 3;
	shl.b32 	%r25, %r5, 3;
	mul.wide.u32 	%rd14, %r5, 4;
	add.s64 	%rd4, %rd1, %rd14;
	mul.wide.u32 	%rd15, %r5, 8;
	add.s64 	%rd5, %rd1, %rd15;
	mul.wide.u32 	%rd16, %r5, 12;
	add.s64 	%rd6, %rd1, %rd16;
	setp.gt.u32 	%p4, %r5, 255;
	selp.u32 	%r26, 1, 0, %p4;
	cvt.u64.u32 	%rd18, %r16;
$L__BB369_5:
	setp.eq.s16 	%p5, %rs1, 2;
	mul.lo.s32 	%r28, %r172, %r53;
	mov.u32 	%r173, %r1;
	@%p5 bra 	$L__BB369_9;
	setp.eq.s16 	%p6, %rs1, 3;
	add.s32 	%r71, %r28, %r9;
	add.s32 	%r72, %r71, %r1;
	mul.wide.s32 	%rd17, %r72, 4;
	add.s64 	%rd7, %rd1, %rd17;
	ld.global.u32 	%r73, [%rd7];
	st.shared.u32 	[%r15], %r73;
	mov.u32 	%r173, %r14;
	@%p6 bra 	$L__BB369_9;
	setp.eq.s16 	%p7, %rs1, 0;
	add.s64 	%rd8, %rd7, %rd18;
	ld.global.u32 	%r74, [%rd8];
	st.shared.u32 	[%r17], %r74;
	mov.u32 	%r173, %r18;
	@%p7 bra 	$L__BB369_9;
	add.s64 	%rd20, %rd8, %rd18;
	ld.global.u32 	%r75, [%rd20];
	add.s32 	%r76, %r17, %r16;
	st.shared.u32 	[%r76], %r75;
	mov.u32 	%r173, %r19;
$L__BB369_9:
	shl.b32 	%r77, %r173, 2;
	mov.u32 	%r78, _ZZ9cuda_gemmIiLi256ELi2ELi1ELi1024ELi4ELi4ELi32ELi0ELi1EEviiiPT_S1_S1_iiE3Ash;
	add.s32 	%r175, %r78, %r77;
	add.s32 	%r79, %r9, %r173;
	add.s32 	%r174, %r79, %r28;
$L__BB369_10:
	mul.wide.s32 	%rd21, %r174, 4;
	add.s64 	%rd22, %rd4, %rd21;
	add.s64 	%rd23, %rd5, %rd21;
	add.s64 	%rd24, %rd6, %rd21;
	add.s64 	%rd25, %rd1, %rd21;
	ld.global.u32 	%r80, [%rd25];
	st.shared.u32 	[%r175], %r80;
	ld.global.u32 	%r81, [%rd22];
	add.s32 	%r82, %r175, %r16;
	st.shared.u32 	[%r82], %r81;
	ld.global.u32 	%r83, [%rd23];
	add.s32 	%r84, %r175, %r25;
	st.shared.u32 	[%r84], %r83;
	ld.global.u32 	%r85, [%rd24];
	mad.lo.s32 	%r86, %r5, 12, %r175;
	st.shared.u32 	[%r86], %r85;
	add.s32 	%r173, %r173, %r16;
	shl.b32 	%r87, %r5, 4;
	add.s32 	%r175, %r175, %r87;
	add.s32 	%r174, %r174, %r16;
	setp.lt.u32 	%p8, %r173, 1024;
	@%p8 bra 	$L__BB369_10;
	setp.eq.s16 	%p9, %rs1, 2;
	mov.u32 	%r177, %r1;
	@%p9 bra 	$L__BB369_15;
	setp.eq.s16 	%p10, %rs1, 3;
	mov.b32 	%r88, 0;
	st.shared.u32 	[%r20], %r88;
	mov.u32 	%r177, %r14;
	@%p10 bra 	$L__BB369_15;
	setp.eq.s16 	%p11, %rs1, 0;
	mov.b32 	%r89, 0;
	st.shared.u32 	[%r21], %r89;
	mov.u32 	%r177, %r18;
	@%p11 bra 	$L__BB369_15;
	add.s32 	%r90, %r21, %r16;
	mov.b32 	%r91, 0;
	st.shared.u32 	[%r90], %r91;
	mov.u32 	%r177, %r19;
$L__BB369_15:
	shl.b32 	%r92, %r177, 2;
	mov.u32 	%r93, _ZZ9cuda_gemmIiLi256ELi2ELi1ELi1024ELi4ELi4ELi32ELi0ELi1EEviiiPT_S1_S1_iiE3Csh;
	add.s32 	%r94, %r93, %r92;
	mov.b32 	%r95, 0;
	st.shared.u32 	[%r94], %r95;
	add.s32 	%r96, %r94, %r16;
	st.shared.u32 	[%r96], %r95;
	add.s32 	%r97, %r96, %r16;
	st.shared.u32 	[%r97], %r95;
	add.s32 	%r98, %r97, %r16;
	st.shared.u32 	[%r98], %r95;
	add.s32 	%r177, %r16, %r177;
	setp.lt.u32 	%p12, %r177, 1024;
	@%p12 bra 	$L__BB369_15;
	bar.sync 	0;
	shl.b32 	%r100, %r1, 2;
	or.b32  	%r101, %r100, %r10;
	shl.b32 	%r102, %r101, 2;
	mov.u32 	%r103, _ZZ9cuda_gemmIiLi256ELi2ELi1ELi1024ELi4ELi4ELi32ELi0ELi1EEviiiPT_S1_S1_iiE3Ash;
	add.s32 	%r104, %r103, %r102;
	ld.shared.u32 	%r41, [%r104];
	or.b32  	%r105, %r100, %r22;
	shl.b32 	%r106, %r105, 2;
	add.s32 	%r107, %r103, %r106;
	ld.shared.u32 	%r42, [%r107];
	or.b32  	%r108, %r100, %r23;
	shl.b32 	%r109, %r108, 2;
	add.s32 	%r110, %r103, %r109;
	ld.shared.u32 	%r43, [%r110];
	or.b32  	%r111, %r100, %r24;
	shl.b32 	%r112, %r111, 2;
	add.s32 	%r113, %r103, %r112;
	ld.shared.u32 	%r44, [%r113];
	mov.b32 	%r179, 0;
$L__BB369_17:
	mad.lo.s32 	%r114, %r179, 20, %r11;
	ld.shared.u32 	%r115, [%r114];
	shfl.sync.idx.b32	%r116|%p13, %r115, %r10, 7199, -1;
	mul.lo.s32 	%r117, %r116, %r41;
	shfl.sync.idx.b32	%r118|%p14, %r115, %r22, 7199, -1;
	mad.lo.s32 	%r119, %r118, %r42, %r117;
	shfl.sync.idx.b32	%r120|%p15, %r115, %r23, 7199, -1;
	mad.lo.s32 	%r121, %r120, %r43, %r119;
	shfl.sync.idx.b32	%r122|%p16, %r115, %r24, 7199, -1;
	mad.lo.s32 	%r123, %r122, %r44, %r121;
	shl.b32 	%r124, %r179, 10;
	add.s32 	%r125, %r20, %r124;
	ld.shared.u32 	%r126, [%r125];
	add.s32 	%r127, %r126, %r123;
	st.shared.u32 	[%r125], %r127;
	add.s32 	%r179, %r179, %r26;
	setp.lt.u32 	%p17, %r179, 4;
	@%p17 bra 	$L__BB369_17;
	ld.param.u32 	%r170, [_Z9cuda_gemmIiLi256ELi2ELi1ELi1024ELi4ELi4ELi32ELi0ELi1EEviiiPT_S1_S1_ii_param_1];
	setp.eq.s16 	%p18, %rs1, 2;
	bar.sync 	0;
	mad.lo.s32 	%r47, %r172, %r170, %r12;
	mov.u32 	%r180, %r1;
	@%p18 bra 	$L__BB369_22;
	setp.eq.s16 	%p19, %rs1, 3;
	add.s32 	%r128, %r47, %r1;
	ld.shared.u32 	%r129, [%r20];
	mul.wide.s32 	%rd26, %r128, 4;
	add.s64 	%rd27, %rd2, %rd26;
	st.global.u32 	[%rd27], %r129;
	mov.u32 	%r180, %r14;
	@%p19 bra 	$L__BB369_22;
	setp.eq.s16 	%p20, %rs1, 0;
	and.b32  	%r130, %r14, 255;
	shr.u32 	%r131, %r14, 8;
	mad.lo.s32 	%r132, %r131, %r13, %r130;
	add.s32 	%r133, %r47, %r132;
	ld.shared.u32 	%r134, [%r21];
	mul.wide.s32 	%rd28, %r133, 4;
	add.s64 	%rd29, %rd2, %rd28;
	st.global.u32 	[%rd29], %r134;
	mov.u32 	%r180, %r18;
	@%p20 bra 	$L__BB369_22;
	and.b32  	%r135, %r18, 255;
	shr.u32 	%r136, %r18, 8;
	mad.lo.s32 	%r137, %r136, %r13, %r135;
	add.s32 	%r138, %r47, %r137;
	add.s32 	%r139, %r21, %r16;
	ld.shared.u32 	%r140, [%r139];
	mul.wide.s32 	%rd30, %r138, 4;
	add.s64 	%rd31, %rd2, %rd30;
	st.global.u32 	[%rd31], %r140;
	mov.u32 	%r180, %r19;
$L__BB369_22:
	shr.u32 	%r141, %r180, 8;
	and.b32  	%r142, %r180, 255;
	add.s32 	%r143, %r47, %r142;
	mad.lo.s32 	%r144, %r141, %r13, %r143;
	shl.b32 	%r145, %r180, 2;
	add.s32 	%r147, %r93, %r145;
	ld.shared.u32 	%r148, [%r147];
	mul.wide.s32 	%rd32, %r144, 4;
	add.s64 	%rd33, %rd2, %rd32;
	st.global.u32 	[%rd33], %r148;
	add.s32 	%r149, %r180, %r5;
	shr.u32 	%r150, %r149, 8;
	and.b32  	%r151, %r149, 255;
	add.s32 	%r152, %r47, %r151;
	mad.lo.s32 	%r153, %r150, %r13, %r152;
	add.s32 	%r154, %r147, %r16;
	ld.shared.u32 	%r155, [%r154];
	mul.wide.s32 	%rd34, %r153, 4;
	add.s64 	%rd35, %rd2, %rd34;
	st.global.u32 	[%rd35], %r155;
	add.s32 	%r156, %r149, %r5;
	shr.u32 	%r157, %r156, 8;
	and.b32  	%r158, %r156, 255;
	add.s32 	%r159, %r47, %r158;
	mad.lo.s32 	%r160, %r157, %r13, %r159;
	add.s32 	%r161, %r154, %r16;
	ld.shared.u32 	%r162, [%r161];
	mul.wide.s32 	%rd36, %r160, 4;
	add.s64 	%rd37, %rd2, %rd36;
	st.global.u32 	[%rd37], %r162;
	add.s32 	%r163, %r156, %r5;
	shr.u32 	%r164, %r163, 8;
	and.b32  	%r165, %r163, 255;
	add.s32 	%r166, %r47, %r165;
	mad.lo.s32 	%r167, %r164, %r13, %r166;
	add.s32 	%r168, %r161, %r16;
	ld.shared.u32 	%r169, [%r168];
	mul.wide.s32 	%rd38, %r167, 4;
	add.s64 	%rd39, %rd2, %rd38;
	st.global.u32 	[%rd39], %r169;
	add.s32 	%r180, %r163, %r5;
	setp.lt.u32 	%p21, %r180, 1024;
	@%p21 bra 	$L__BB369_22;
	add.s32 	%r172, %r172, %r7;
	setp.lt.u32 	%p22, %r172, %r8;
	@%p22 bra 	$L__BB369_5;
$L__BB369_24:
	ret;

}
	// .globl	_Z9cuda_gemmIiLi256ELi2ELi1ELi1024ELi4ELi4ELi32ELi1ELi0EEviiiPT_S1_S1_ii
.visible .entry _Z9cuda_gemmIiLi256ELi2ELi1ELi1024ELi4ELi4ELi32ELi1ELi0EEviiiPT_S1_S1_ii(
	.param .u32 _Z9cuda_gemmIiLi256ELi2ELi1ELi1024ELi4ELi4ELi32ELi1ELi0EEviiiPT_S1_S1_ii_param_0,
	.param .u32 _Z9cuda_gemmIiLi256ELi2ELi1ELi1024ELi4ELi4ELi32ELi1ELi0EEviiiPT_S1_S1_ii_param_1,
	.param .u32 _Z9cuda_gemmIiLi256ELi2ELi1ELi1024ELi4ELi4ELi32ELi1ELi0EEviiiPT_S1_S1_ii_param_2,
	.param .u64 .ptr .align 1 _Z9cuda_gemmIiLi256ELi2ELi1ELi1024ELi4ELi4ELi32ELi1ELi0EEviiiPT_S1_S1_ii_param_3,
	.param .u64 .ptr .align 1 _Z9cuda_gemmIiLi256ELi2ELi1ELi1024ELi4ELi4ELi32ELi1ELi0EEviiiPT_S1_S1_ii_param_4,
	.param .u64 .ptr .align 1 _Z9cuda_gemmIiLi256ELi2ELi1ELi1024ELi4ELi4ELi32ELi1ELi0EEviiiPT_S1_S1_ii_param_5,
	.param .u32 _Z9cuda_gemmIiLi256ELi2ELi1ELi1024ELi4ELi4ELi32ELi1ELi0EEviiiPT_S1_S1_ii_param_6,
	.param .u32 _Z9cuda_gemmIiLi256ELi2ELi1ELi1024ELi4ELi4ELi32ELi1ELi0EEviiiPT_S1_S1_ii_param_7
)
.maxntid 256
{
	.reg .pred 	%p<73>;
	.reg .b16 	%rs<6>;
	.reg .b32 	%r<382>;
	.reg .b64 	%rd<38>;
	// demoted variable
	.shared .align 128 .b8 _ZZ9cuda_gemmIiLi256ELi2ELi1ELi1024ELi4ELi4ELi32ELi1ELi0EEviiiPT_S1_S1_iiE11kron_fac_sh[80];
	// demoted variable
	.shared .align 128 .b8 _ZZ9cuda_gemmIiLi256ELi2ELi1ELi1024ELi4ELi4ELi32ELi1ELi0EEviiiPT_S1_S1_iiE3Ash[4096];
	// demoted variable
	.shared .align 128 .b8 _ZZ9cuda_gemmIiLi256ELi2ELi1ELi1024ELi4ELi4ELi32ELi1ELi0EEviiiPT_S1_S1_iiE3Csh[4096];
	ld.param.u64 	%rd12, [_Z9cuda_gemmIiLi256ELi2ELi1ELi1024ELi4ELi4ELi32ELi1ELi0EEviiiPT_S1_S1_ii_param_3];
	ld.param.u64 	%rd11, [_Z9cuda_gemmIiLi256ELi2ELi1ELi1024ELi4ELi4ELi32ELi1ELi0EEviiiPT_S1_S1_ii_param_4];
	ld.param.u64 	%rd13, [_Z9cuda_gemmIiLi256ELi2ELi1ELi1024ELi4ELi4ELi32ELi1ELi0EEviiiPT_S1_S1_ii_param_5];
	ld.param.u32 	%r154, [_Z9cuda_gemmIiLi256ELi2ELi1ELi1024ELi4ELi4ELi32ELi1ELi0EEviiiPT_S1_S1_ii_param_6];
	ld.param.u32 	%r155, [_Z9cuda_gemmIiLi256ELi2ELi1ELi1024ELi4ELi4ELi32ELi1ELi0EEviiiPT_S1_S1_ii_param_7];
	cvta.to.global.u64 	%rd1, %rd12;
	cvta.to.global.u64 	%rd2, %rd13;
	mov.u32 	%r1, %tid.x;
	and.b32  	%r2, %r1, 31;
	setp.lt.s32 	%p1, %r155, 16;
	shr.u32 	%r3, %r155, 4;
	selp.b32 	%r4, 1, %r3, %p1;
	mul.lo.s32 	%r5, %r155, %r154;
	setp.ge.u32 	%p2, %r1, %r5;
	@%p2 bra 	$L__BB370_3;
	mov.u32 	%r6, %ntid.x;
	cvta.to.global.u64 	%rd3, %rd11;
	mov.u32 	%r320, %r1;
$L__BB370_2:
	mul.wide.u32 	%rd14, %r320, 4;
	add.s64 	%rd15, %rd3, %rd14;
	ld.global.u32 	%r156, [%rd15];
	rem.u32 	%r157, %r320, %r154;
	mov.u32 	%r158, _ZZ9cuda_gemmIiLi256ELi2ELi1ELi1024ELi4ELi4ELi32ELi1ELi0EEviiiPT_S1_S1_iiE11kron_fac_sh;
	mad.lo.s32 	%r159, %r157, 20, %r158;
	div.u32 	%r160, %r320, %r155;
	shl.b32 	%r161, %r160, 2;
	add.s32 	%r162, %r159, %r161;
	st.shared.u32 	[%r162], %r156;
	add.s32 	%r320, %r320, %r6;
	setp.lt.u32 	%p3, %r320, %r5;
	@%p3 bra 	$L__BB370_2;
$L__BB370_3:
	div.s32 	%r9, 1024, %r155;
	mul.lo.s32 	%r163, %r9, %r4;
	min.s32 	%r10, %r163, 256;
	div.u32 	%r12, %r1, %r10;
	mul.lo.s32 	%r164, %r12, %r10;
	sub.s32 	%r165, %r1, %r164;
	div.u32 	%r11, %r165, %r4;
	mov.u32 	%r13, %ntid.x;
	div.u32 	%r14, %r13, %r10;
	mov.u32 	%r325, %ctaid.y;
	mov.u32 	%r16, %nctaid.y;
	shl.b32 	%r17, %r16, 1;
	setp.ge.u32 	%p4, %r325, %r17;
	@%p4 bra 	$L__BB370_92;
	and.b32  	%r18, %r11, 3;
	rem.u32 	%r167, %r1, %r4;
	shl.b32 	%r19, %r167, 2;
	min.s32 	%r20, %r154, 4;
	shl.b32 	%r168, %r155, 8;
	sub.s32 	%r21, 8223, %r168;
	shl.b32 	%r169, %r4, 8;
	sub.s32 	%r22, 8223, %r169;
	add.s32 	%r23, %r1, %r13;
	cvt.u16.u32 	%rs2, %r23;
	xor.b16  	%rs3, %rs2, 1023;
	cvt.u16.u32 	%rs4, %r13;
	div.u16 	%rs5, %rs3, %rs4;
	and.b16  	%rs1, %rs5, 3;
	shl.b32 	%r170, %r1, 2;
	mov.u32 	%r171, _ZZ9cuda_gemmIiLi256ELi2ELi1ELi1024ELi4ELi4ELi32ELi1ELi0EEviiiPT_S1_S1_iiE3Ash;
	add.s32 	%r24, %r171, %r170;
	shl.b32 	%r25, %r13, 2;
	add.s32 	%r26, %r24, %r25;
	add.s32 	%r27, %r23, %r13;
	add.s32 	%r28, %r27, %r13;
	mov.u32 	%r172, _ZZ9cuda_gemmIiLi256ELi2ELi1ELi1024ELi4ELi4ELi32ELi1ELi0EEviiiPT_S1_S1_iiE3Csh;
	add.s32 	%r29, %r172, %r170;
	add.s32 	%r30, %r29, %r25;
	add.s32 	%r173, %r11, 1;
	and.b32  	%r31, %r173, 3;
	add.s32 	%r174, %r11, -1;
	and.b32  	%r32, %r174, 3;
	setp.lt.s32 	%p5, %r18, %r155;
	selp.b32 	%r175, 0, %r155, %p5;
	sub.s32 	%r33, %r18, %r175;
	add.s32 	%r176, %r18, 1;
	setp.lt.s32 	%p6, %r176, %r155;
	selp.b32 	%r177, 0, %r155, %p6;
	sub.s32 	%r34, %r176, %r177;
	add.s32 	%r178, %r18, 2;
	setp.lt.s32 	%p7, %r178, %r155;
	selp.b32 	%r179, 0, %r155, %p7;
	sub.s32 	%r35, %r178, %r179;
	add.s32 	%r180, %r18, 3;
	setp.lt.s32 	%p8, %r180, %r155;
	selp.b32 	%r181, 0, %r155, %p8;
	sub.s32 	%r36, %r180, %r181;
	shl.b32 	%r37, %r13, 4;
	shl.b32 	%r38, %r13, 3;
	mul.lo.s32 	%r39, %r13, 12;
	mul.wide.u32 	%rd16, %r13, 4;
	add.s64 	%rd4, %rd1, %rd16;
	mul.wide.u32 	%rd17, %r13, 8;
	add.s64 	%rd5, %rd1, %rd17;
	mul.wide.u32 	%rd18, %r13, 12;
	add.s64 	%rd6, %rd1, %rd18;
	cvt.u64.u32 	%rd32, %r25;
$L__BB370_5:
	setp.eq.s16 	%p9, %rs1, 2;
	shl.b32 	%r45, %r325, 10;
	mov.u32 	%r326, %r1;
	@%p9 bra 	$L__BB370_9;
	setp.eq.s16 	%p10, %rs1, 3;
	add.s32 	%r182, %r45, %r1;
	mul.wide.s32 	%rd19, %r182, 4;
	add.s64 	%rd7, %rd1, %rd19;
	ld.global.u32 	%r183, [%rd7];
	st.shared.u32 	[%r24], %r183;
	mov.u32 	%r326, %r23;
	@%p10 bra 	$L__BB370_9;
	setp.eq.s16 	%p11, %rs1, 0;
	cvt.u64.u32 	%rd20, %r25;
	add.s64 	%rd8, %rd7, %rd20;
	ld.global.u32 	%r184, [%rd8];
	st.shared.u32 	[%r26], %r184;
	mov.u32 	%r326, %r27;
	@%p11 bra 	$L__BB370_9;
	add.s64 	%rd22, %rd8, %rd20;
	ld.global.u32 	%r185, [%rd22];
	add.s32 	%r186, %r26, %r25;
	st.shared.u32 	[%r186], %r185;
	mov.u32 	%r326, %r28;
$L__BB370_9:
	shl.b32 	%r187, %r326, 2;
	mov.u32 	%r188, _ZZ9cuda_gemmIiLi256ELi2ELi1ELi1024ELi4ELi4ELi32ELi1ELi0EEviiiPT_S1_S1_iiE3Ash;
	add.s32 	%r328, %r188, %r187;
	add.s32 	%r327, %r326, %r45;
$L__BB370_10:
	mul.wide.s32 	%rd23, %r327, 4;
	add.s64 	%rd24, %rd4, %rd23;
	add.s64 	%rd25, %rd5, %rd23;
	add.s64 	%rd26, %rd6, %rd23;
	add.s64 	%rd27, %rd1, %rd23;
	ld.global.u32 	%r189, [%rd27];
	st.shared.u32 	[%r328], %r189;
	ld.global.u32 	%r190, [%rd24];
	add.s32 	%r191, %r328, %r25;
	st.shared.u32 	[%r191], %r190;
	ld.global.u32 	%r192, [%rd25];
	add.s32 	%r193, %r328, %r38;
	st.shared.u32 	[%r193], %r192;
	ld.global.u32 	%r194, [%rd26];
	add.s32 	%r195, %r328, %r39;
	st.shared.u32 	[%r195], %r194;
	add.s32 	%r326, %r326, %r25;
	add.s32 	%r328, %r328, %r37;
	add.s32 	%r327, %r327, %r25;
	setp.lt.u32 	%p12, %r326, 1024;
	@%p12 bra 	$L__BB370_10;
	mov.u32 	%r330, %r1;
	@%p9 bra 	$L__BB370_15;
	setp.eq.s16 	%p14, %rs1, 3;
	mov.b32 	%r196, 0;
	st.shared.u32 	[%r29], %r196;
	mov.u32 	%r330, %r23;
	@%p14 bra 	$L__BB370_15;
	setp.eq.s16 	%p15, %rs1, 0;
	mov.b32 	%r197, 0;
	st.shared.u32 	[%r30], %r197;
	mov.u32 	%r330, %r27;
	@%p15 bra 	$L__BB370_15;
	add.s32 	%r198, %r30, %r25;
	mov.b32 	%r199, 0;
	st.shared.u32 	[%r198], %r199;
	mov.u32 	%r330, %r28;
$L__BB370_15:
	shl.b32 	%r200, %r330, 2;
	mov.u32 	%r201, _ZZ9cuda_gemmIiLi256ELi2ELi1ELi1024ELi4ELi4ELi32ELi1ELi0EEviiiPT_S1_S1_iiE3Csh;
	add.s32 	%r202, %r201, %r200;
	mov.b32 	%r203, 0;
	st.shared.u32 	[%r202], %r203;
	add.s32 	%r204, %r202, %r25;
	st.shared.u32 	[%r204], %r203;
	add.s32 	%r205, %r204, %r25;
	st.shared.u32 	[%r205], %r203;
	add.s32 	%r206, %r205, %r25;
	st.shared.u32 	[%r206], %r203;
	add.s32 	%r330, %r25, %r330;
	setp.lt.u32 	%p16, %r330, 1024;
	@%p16 bra 	$L__BB370_15;
	setp.lt.s32 	%p17, %r9, 1;
	bar.sync 	0;
	@%p17 bra 	$L__BB370_86;
	setp.ne.s32 	%p18, %r4, 1;
	@%p18 bra 	$L__BB370_39;
	mov.b32 	%r336, 0;
$L__BB370_19:
	setp.lt.s32 	%p53, %r155, 1;
	add.s32 	%r63, %r336, %r11;
	mad.lo.s32 	%r64, %r63, %r155, %r19;
	@%p53 bra 	$L__BB370_21;
	add.s32 	%r272, %r64, %r18;
	shl.b32 	%r273, %r272, 2;
	mov.u32 	%r274, _ZZ9cuda_gemmIiLi256ELi2ELi1ELi1024ELi4ELi4ELi32ELi1ELi0EEviiiPT_S1_S1_iiE3Ash;
	add.s32 	%r275, %r274, %r273;
	ld.shared.u32 	%r379, [%r275];
$L__BB370_21:
	setp.lt.s32 	%p54, %r155, 2;
	@%p54 bra 	$L__BB370_23;
	add.s32 	%r276, %r64, %r31;
	shl.b32 	%r277, %r276, 2;
	mov.u32 	%r278, _ZZ9cuda_gemmIiLi256ELi2ELi1ELi1024ELi4ELi4ELi32ELi1ELi0EEviiiPT_S1_S1_iiE3Ash;
	add.s32 	%r279, %r278, %r277;
	ld.shared.u32 	%r378, [%r279];
$L__BB370_23:
	setp.lt.s32 	%p55, %r155, 3;
	@%p55 bra 	$L__BB370_25;
	xor.b32  	%r280, %r18, 2;
	add.s32 	%r281, %r64, %r280;
	shl.b32 	%r282, %r281, 2;
	mov.u32 	%r283, _ZZ9cuda_gemmIiLi256ELi2ELi1ELi1024ELi4ELi4ELi32ELi1ELi0EEviiiPT_S1_S1_iiE3Ash;
	add.s32 	%r284, %r283, %r282;
	ld.shared.u32 	%r377, [%r284];
$L__BB370_25:
	setp.lt.s32 	%p56, %r155, 4;
	@%p56 bra 	$L__BB370_27;
	add.s32 	%r285, %r64, %r32;
	shl.b32 	%r286, %r285, 2;
	mov.u32 	%r287, _ZZ9cuda_gemmIiLi256ELi2ELi1ELi1024ELi4ELi4ELi32ELi1ELi0EEviiiPT_S1_S1_iiE3Ash;
	add.s32 	%r288, %r287, %r286;
	ld.shared.u32 	%r376, [%r288];
$L__BB370_27:
	setp.lt.s32 	%p57, %r12, %r20;
	@%p57 bra 	$L__BB370_29;
$L__BB370_28:
	add.s32 	%r336, %r336, %r10;
	setp.lt.s32 	%p67, %r336, %r9;
	@%p67 bra 	$L__BB370_19;
	bra.uni 	$L__BB370_86;
$L__BB370_29:
	rem.s32 	%r289, %r2, %r155;
	shl.b32 	%r290, %r289, 2;
	mov.u32 	%r291, _ZZ9cuda_gemmIiLi256ELi2ELi1ELi1024ELi4ELi4ELi32ELi1ELi0EEviiiPT_S1_S1_iiE11kron_fac_sh;
	add.s32 	%r74, %r291, %r290;
	mov.u32 	%r341, %r12;
$L__BB370_30:
	mad.lo.s32 	%r293, %r341, 20, %r74;
	ld.shared.u32 	%r76, [%r293];
	mov.b32 	%r343, 0;
	@%p53 bra 	$L__BB370_32;
	shfl.sync.idx.b32	%r294|%p59, %r76, %r33, %r21, -1;
	mul.lo.s32 	%r343, %r294, %r379;
$L__BB370_32:
	@%p54 bra 	$L__BB370_34;
	shfl.sync.idx.b32	%r295|%p61, %r76, %r34, %r21, -1;
	mad.lo.s32 	%r343, %r295, %r378, %r343;
$L__BB370_34:
	@%p55 bra 	$L__BB370_36;
	shfl.sync.idx.b32	%r296|%p63, %r76, %r35, %r21, -1;
	mad.lo.s32 	%r343, %r296, %r377, %r343;
$L__BB370_36:
	@%p56 bra 	$L__BB370_38;
	shfl.sync.idx.b32	%r297|%p65, %r76, %r36, %r21, -1;
	mad.lo.s32 	%r343, %r297, %r376, %r343;
$L__BB370_38:
	mad.lo.s32 	%r298, %r341, %r9, %r63;
	shl.b32 	%r299, %r298, 2;
	add.s32 	%r301, %r201, %r299;
	ld.shared.u32 	%r302, [%r301];
	add.s32 	%r303, %r302, %r343;
	st.shared.u32 	[%r301], %r303;
	add.s32 	%r341, %r341, %r14;
	setp.lt.s32 	%p66, %r341, %r20;
	@%p66 bra 	$L__BB370_30;
	bra.uni 	$L__BB370_28;
$L__BB370_39:
	setp.gt.u32 	%p19, %r155, 31;
	@%p19 bra 	$L__BB370_49;
	mov.b32 	%r366, 0;
$L__BB370_41:
	setp.eq.s32 	%p20, %r155, 0;
	add.s32 	%r123, %r366, %r11;
	mad.lo.s32 	%r124, %r123, %r155, %r19;
	@%p20 bra 	$L__BB370_43;
	add.s32 	%r208, %r124, %r18;
	shl.b32 	%r209, %r208, 2;
	mov.u32 	%r210, _ZZ9cuda_gemmIiLi256ELi2ELi1ELi1024ELi4ELi4ELi32ELi1ELi0EEviiiPT_S1_S1_iiE3Ash;
	add.s32 	%r211, %r210, %r209;
	ld.shared.u32 	%r379, [%r211];
$L__BB370_43:
	setp.lt.s32 	%p21, %r155, 2;
	@%p21 bra 	$L__BB370_45;
	add.s32 	%r212, %r124, %r31;
	shl.b32 	%r213, %r212, 2;
	mov.u32 	%r214, _ZZ9cuda_gemmIiLi256ELi2ELi1ELi1024ELi4ELi4ELi32ELi1ELi0EEviiiPT_S1_S1_iiE3Ash;
	add.s32 	%r215, %r214, %r213;
	ld.shared.u32 	%r378, [%r215];
$L__BB370_45:
	setp.lt.s32 	%p22, %r155, 3;
	@%p22 bra 	$L__BB370_47;
	xor.b32  	%r216, %r18, 2;
	add.s32 	%r217, %r124, %r216;
	shl.b32 	%r218, %r217, 2;
	mov.u32 	%r219, _ZZ9cuda_gemmIiLi256ELi2ELi1ELi1024ELi4ELi4ELi32ELi1ELi0EEviiiPT_S1_S1_iiE3Ash;
	add.s32 	%r220, %r219, %r218;
	ld.shared.u32 	%r377, [%r220];
$L__BB370_47:
	setp.lt.s32 	%p23, %r155, 4;
	@%p23 bra 	$L__BB370_74;
	add.s32 	%r221, %r124, %r32;
	shl.b32 	%r222, %r221, 2;
	mov.u32 	%r223, _ZZ9cuda_gemmIiLi256ELi2ELi1ELi1024ELi4ELi4ELi32ELi1ELi0EEviiiPT_S1_S1_iiE3Ash;
	add.s32 	%r224, %r223, %r222;
	ld.shared.u32 	%r376, [%r224];
	bra.uni 	$L__BB370_74;
$L__BB370_49:
	mov.b32 	%r350, 0;
$L__BB370_50:
	setp.lt.s32 	%p35, %r155, 1;
	add.s32 	%r91, %r350, %r11;
	mad.lo.s32 	%r92, %r91, %r155, %r19;
	@%p35 bra 	$L__BB370_52;
	add.s32 	%r239, %r92, %r18;
	shl.b32 	%r240, %r239, 2;
	mov.u32 	%r241, _ZZ9cuda_gemmIiLi256ELi2ELi1ELi1024ELi4ELi4ELi32ELi1ELi0EEviiiPT_S1_S1_iiE3Ash;
	add.s32 	%r242, %r241, %r240;
	ld.shared.u32 	%r379, [%r242];
$L__BB370_52:
	setp.lt.s32 	%p36, %r155, 2;
	@%p36 bra 	$L__BB370_54;
	add.s32 	%r243, %r92, %r31;
	shl.b32 	%r244, %r243, 2;
	mov.u32 	%r245, _ZZ9cuda_gemmIiLi256ELi2ELi1ELi1024ELi4ELi4ELi32ELi1ELi0EEviiiPT_S1_S1_iiE3Ash;
	add.s32 	%r246, %r245, %r244;
	ld.shared.u32 	%r378, [%r246];
$L__BB370_54:
	setp.lt.s32 	%p37, %r155, 3;
	@%p37 bra 	$L__BB370_56;
	xor.b32  	%r247, %r18, 2;
	add.s32 	%r248, %r92, %r247;
	shl.b32 	%r249, %r248, 2;
	mov.u32 	%r250, _ZZ9cuda_gemmIiLi256ELi2ELi1ELi1024ELi4ELi4ELi32ELi1ELi0EEviiiPT_S1_S1_iiE3Ash;
	add.s32 	%r251, %r250, %r249;
	ld.shared.u32 	%r377, [%r251];
$L__BB370_56:
	setp.lt.s32 	%p38, %r155, 4;
	@%p38 bra 	$L__BB370_58;
	add.s32 	%r252, %r92, %r32;
	shl.b32 	%r253, %r252, 2;
	mov.u32 	%r254, _ZZ9cuda_gemmIiLi256ELi2ELi1ELi1024ELi4ELi4ELi32ELi1ELi0EEviiiPT_S1_S1_iiE3Ash;
	add.s32 	%r255, %r254, %r253;
	ld.shared.u32 	%r376, [%r255];
$L__BB370_58:
	setp.lt.s32 	%p39, %r12, %r20;
	@%p39 bra 	$L__BB370_60;
$L__BB370_59:
	add.s32 	%r350, %r350, %r10;
	setp.lt.s32 	%p52, %r350, %r9;
	@%p52 bra 	$L__BB370_50;
	bra.uni 	$L__BB370_86;
$L__BB370_60:
	rem.s32 	%r256, %r2, %r155;
	shl.b32 	%r257, %r256, 2;
	mov.u32 	%r258, _ZZ9cuda_gemmIiLi256ELi2ELi1ELi1024ELi4ELi4ELi32ELi1ELi0EEviiiPT_S1_S1_iiE11kron_fac_sh;
	add.s32 	%r102, %r258, %r257;
	mov.u32 	%r355, %r12;
$L__BB370_61:
	mad.lo.s32 	%r260, %r355, 20, %r102;
	ld.shared.u32 	%r104, [%r260];
	mov.b32 	%r357, 0;
	@%p35 bra 	$L__BB370_63;
	shfl.sync.idx.b32	%r261|%p41, %r104, %r33, %r21, -1;
	mul.lo.s32 	%r357, %r261, %r379;
$L__BB370_63:
	@%p36 bra 	$L__BB370_65;
	shfl.sync.idx.b32	%r262|%p43, %r104, %r34, %r21, -1;
	mad.lo.s32 	%r357, %r262, %r378, %r357;
$L__BB370_65:
	@%p37 bra 	$L__BB370_67;
	shfl.sync.idx.b32	%r263|%p45, %r104, %r35, %r21, -1;
	mad.lo.s32 	%r357, %r263, %r377, %r357;
$L__BB370_67:
	@%p38 bra 	$L__BB370_69;
	shfl.sync.idx.b32	%r264|%p47, %r104, %r36, %r21, -1;
	mad.lo.s32 	%r357, %r264, %r376, %r357;
$L__BB370_69:
	mov.u32 	%r359, %r3;
$L__BB370_70:
	shr.u32 	%r114, %r359, 1;
	shfl.sync.down.b32	%r265|%p48, %r357, %r114, %r22, -1;
	add.s32 	%r357, %r265, %r357;
	setp.gt.u32 	%p49, %r359, 3;
	mov.u32 	%r359, %r114;
	@%p49 bra 	$L__BB370_70;
	rem.u32 	%r266, %r2, %r4;
	setp.eq.s32 	%p50, %r266, 0;
	@%p50 bra 	$L__BB370_72;
	bra.uni 	$L__BB370_73;
$L__BB370_72:
	mad.lo.s32 	%r267, %r355, %r9, %r91;
	shl.b32 	%r268, %r267, 2;
	add.s32 	%r270, %r201, %r268;
	st.shared.u32 	[%r270], %r357;
$L__BB370_73:
	add.s32 	%r355, %r355, %r14;
	setp.lt.s32 	%p51, %r355, %r20;
	@%p51 bra 	$L__BB370_61;
	bra.uni 	$L__BB370_59;
$L__BB370_74:
	setp.lt.s32 	%p24, %r12, %r20;
	@%p24 bra 	$L__BB370_75;
	bra.uni 	$L__BB370_85;
$L__BB370_75:
	rem.u32 	%r225, %r2, %r155;
	shl.b32 	%r226, %r225, 2;
	mov.u32 	%r227, _ZZ9cuda_gemmIiLi256ELi2ELi1ELi1024ELi4ELi4ELi32ELi1ELi0EEviiiPT_S1_S1_iiE11kron_fac_sh;
	add.s32 	%r125, %r227, %r226;
	mov.u32 	%r371, %r12;
$L__BB370_76:
	mad.lo.s32 	%r229, %r371, 20, %r125;
	ld.shared.u32 	%r135, [%r229];
	mov.b32 	%r373, 0;
	@%p20 bra 	$L__BB370_78;
	shfl.sync.idx.b32	%r230|%p26, %r135, %r33, %r21, -1;
	mul.lo.s32 	%r373, %r230, %r379;
$L__BB370_78:
	@%p21 bra 	$L__BB370_80;
	shfl.sync.idx.b32	%r231|%p28, %r135, %r34, %r21, -1;
	mad.lo.s32 	%r373, %r231, %r378, %r373;
$L__BB370_80:
	@%p22 bra 	$L__BB370_82;
	shfl.sync.idx.b32	%r232|%p30, %r135, %r35, %r21, -1;
	mad.lo.s32 	%r373, %r232, %r377, %r373;
$L__BB370_82:
	@%p23 bra 	$L__BB370_84;
	shfl.sync.idx.b32	%r233|%p32, %r135, %r36, %r21, -1;
	mad.lo.s32 	%r373, %r233, %r376, %r373;
$L__BB370_84:
	mad.lo.s32 	%r234, %r371, %r9, %r123;
	shl.b32 	%r235, %r234, 2;
	add.s32 	%r237, %r201, %r235;
	st.shared.u32 	[%r237], %r373;
	add.s32 	%r371, %r371, %r14;
	setp.lt.s32 	%p33, %r371, %r20;
	@%p33 bra 	$L__BB370_76;
$L__BB370_85:
	add.s32 	%r366, %r366, %r10;
	setp.lt.s32 	%p34, %r366, %r9;
	@%p34 bra 	$L__BB370_41;
$L__BB370_86:
	bar.sync 	0;
	mov.u32 	%r380, %r1;
	@%p9 bra 	$L__BB370_90;
	setp.eq.s16 	%p69, %rs1, 3;
	add.s32 	%r304, %r45, %r1;
	ld.shared.u32 	%r305, [%r29];
	mul.wide.s32 	%rd28, %r304, 4;
	add.s64 	%rd9, %rd2, %rd28;
	st.global.u32 	[%rd9], %r305;
	mov.u32 	%r380, %r23;
	@%p69 bra 	$L__BB370_90;
	cvt.u64.u32 	%rd29, %r25;
	setp.eq.s16 	%p70, %rs1, 0;
	ld.shared.u32 	%r306, [%r30];
	add.s64 	%rd10, %rd9, %rd29;
	st.global.u32 	[%rd10], %r306;
	mov.u32 	%r380, %r27;
	@%p70 bra 	$L__BB370_90;
	add.s32 	%r307, %r30, %r25;
	ld.shared.u32 	%r308, [%r307];
	add.s64 	%rd31, %rd10, %rd29;
	st.global.u32 	[%rd31], %r308;
	mov.u32 	%r380, %r28;
$L__BB370_90:
	add.s32 	%r309, %r45, %r380;
	shl.b32 	%r310, %r380, 2;
	add.s32 	%r312, %r201, %r310;
	ld.shared.u32 	%r313, [%r312];
	mul.wide.s32 	%rd33, %r309, 4;
	add.s64 	%rd34, %rd2, %rd33;
	st.global.u32 	[%rd34], %r313;
	add.s32 	%r314, %r312, %r25;
	ld.shared.u32 	%r315, [%r314];
	add.s64 	%rd35, %rd34, %rd32;
	st.global.u32 	[%rd35], %r315;
	add.s32 	%r316, %r314, %r25;
	ld.shared.u32 	%r317, [%r316];
	add.s64 	%rd36, %rd35, %rd32;
	st.global.u32 	[%rd36], %r317;
	add.s32 	%r318, %r316, %r25;
	ld.shared.u32 	%r319, [%r318];
	add.s64 	%rd37, %rd36, %rd32;
	st.global.u32 	[%rd37], %r319;
	add.s32 	%r380, %r25, %r380;
	setp.lt.u32 	%p71, %r380, 1024;
	@%p71 bra 	$L__BB370_90;
	add.s32 	%r325, %r325, %r16;
	setp.lt.u32 	%p72, %r325, %r17;
	@%p72 bra 	$L__BB370_5;
$L__BB370_92:
	ret;

}
	// .globl	_Z9cuda_gemmIiLi256ELi2ELi1ELi1024ELi4ELi4ELi32ELi1ELi1EEviiiPT_S1_S1_ii
.visible .entry _Z9cuda_gemmIiLi256ELi2ELi1ELi1024ELi4ELi4ELi32ELi1ELi1EEviiiPT_S1_S1_ii(
	.param .u32 _Z9cuda_gemmIiLi256ELi2ELi1ELi1024ELi4ELi4ELi32ELi1ELi1EEviiiPT_S1_S1_ii_param_0,
	.param .u32 _Z9cuda_gemmIiLi256ELi2ELi1ELi1024ELi4ELi4ELi32ELi1ELi1EEviiiPT_S1_S1_ii_param_1,
	.param .u32 _Z9cuda_gemmIiLi256ELi2ELi1ELi1024ELi4ELi4ELi32ELi1ELi1EEviiiPT_S1_S1_ii_param_2,
	.param .u64 .ptr .align 1 _Z9cuda_gemmIiLi256ELi2ELi1ELi1024ELi4ELi4ELi32ELi1ELi1EEviiiPT_S1_S1_ii_param_3,
	.param .u64 .ptr .align 1 _Z9cuda_gemmIiLi256ELi2ELi1ELi1024ELi4ELi4ELi32ELi1ELi1EEviiiPT_S1_S1_ii_param_4,
	.param .u64 .ptr .align 1 _Z9cuda_gemmIiLi256ELi2ELi1ELi1024ELi4ELi4ELi32ELi1ELi1EEviiiPT_S1_S1_ii_param_5,
	.param .u32 _Z9cuda_gemmIiLi256ELi2ELi1ELi1024ELi4ELi4ELi32ELi1ELi1EEviiiPT_S1_S1_ii_param_6,
	.param .u32 _Z9cuda_gemmIiLi256ELi2ELi1ELi1024ELi4ELi4ELi32ELi1ELi1EEviiiPT_S1_S1_ii_param_7
)
.maxntid 256
{
	.reg .pred 	%p<23>;
	.reg .b16 	%rs<6>;
	.reg .b32 	%r<143>;
	.reg .b64 	%rd<38>;
	// demoted variable
	.shared .align 128 .b8 _ZZ9cuda_gemmIiLi256ELi2ELi1ELi1024ELi4ELi4ELi32ELi1ELi1EEviiiPT_S1_S1_iiE11kron_fac_sh[80];
	// demoted variable
	.shared .align 128 .b8 _ZZ9cuda_gemmIiLi256ELi2ELi1ELi1024ELi4ELi4ELi32ELi1ELi1EEviiiPT_S1_S1_iiE3Ash[4096];
	// demoted variable
	.shared .align 128 .b8 _ZZ9cuda_gemmIiLi256ELi2ELi1ELi1024ELi4ELi4ELi32ELi1ELi1EEviiiPT_S1_S1_iiE3Csh[4096];
	ld.param.u64 	%rd12, [_Z9cuda_gemmIiLi256ELi2ELi1ELi1024ELi4ELi4ELi32ELi1ELi1EEviiiPT_S1_S1_ii_param_3];
	ld.param.u64 	%rd11, [_Z9cuda_gemmIiLi256ELi2ELi1ELi1024ELi4ELi4ELi32ELi1ELi1EEviiiPT_S1_S1_ii_param_4];
	ld.param.u64 	%rd13, [_Z9cuda_gemmIiLi256ELi2ELi1ELi1024ELi4ELi4ELi32ELi1ELi1EEviiiPT_S1_S1_ii_param_5];
	cvta.to.global.u64 	%rd1, %rd12;
	cvta.to.global.u64 	%rd2, %rd13;
	mov.u32 	%r1, %tid.x;
	setp.gt.u32 	%p1, %r1, 15;
	@%p1 bra 	$L__BB371_3;
	mov.u32 	%r2, %ntid.x;
	cvta.to.global.u64 	%rd3, %rd11;
	mov.u32 	%r53, _ZZ9cuda_gemmIiLi256ELi2ELi1ELi1024ELi4ELi4ELi32ELi1ELi1EEviiiPT_S1_S1_iiE11kron_fac_sh;
	mov.u32 	%r132, %r1;
$L__BB371_2:
	mul.wide.u32 	%rd14, %r132, 4;
	add.s64 	%rd15, %rd3, %rd14;
	ld.global.u32 	%r51, [%rd15];
	and.b32  	%r52, %r132, 3;
	mad.lo.s32 	%r54, %r52, 20, %r53;
	and.b32  	%r55, %r132, -4;
	add.s32 	%r56, %r54, %r55;
	st.shared.u32 	[%r56], %r51;
	add.s32 	%r132, %r132, %r2;
	setp.lt.u32 	%p2, %r132, 16;
	@%p2 bra 	$L__BB371_2;
$L__BB371_3:
	mov.u32 	%r133, %ctaid.y;
	mov.u32 	%r6, %nctaid.y;
	shl.b32 	%r7, %r6, 1;
	setp.ge.u32 	%p3, %r133, %r7;
	@%p3 bra 	$L__BB371_24;
	mov.u32 	%r57, %ntid.x;
	shl.b32 	%r58, %r1, 2;
	and.b32  	%r8, %r1, 3;
	and.b32  	%r59, %r58, 12;
	mov.u32 	%r60, _ZZ9cuda_gemmIiLi256ELi2ELi1ELi1024ELi4ELi4ELi32ELi1ELi1EEviiiPT_S1_S1_iiE11kron_fac_sh;
	add.s32 	%r9, %r60, %r59;
	add.s32 	%r10, %r1, %r57;
	cvt.u16.u32 	%rs2, %r10;
	xor.b16  	%rs3, %rs2, 1023;
	cvt.u16.u32 	%rs4, %r57;
	div.u16 	%rs5, %rs3, %rs4;
	and.b16  	%rs1, %rs5, 3;
	mov.u32 	%r61, _ZZ9cuda_gemmIiLi256ELi2ELi1ELi1024ELi4ELi4ELi32ELi1ELi1EEviiiPT_S1_S1_iiE3Ash;
	add.s32 	%r11, %r61, %r58;
	shl.b32 	%r12, %r57, 2;
	add.s32 	%r13, %r11, %r12;
	add.s32 	%r14, %r10, %r57;
	add.s32 	%r15, %r14, %r57;
	mov.u32 	%r62, _ZZ9cuda_gemmIiLi256ELi2ELi1ELi1024ELi4ELi4ELi32ELi1ELi1EEviiiPT_S1_S1_iiE3Csh;
	add.s32 	%r16, %r62, %r58;
	add.s32 	%r17, %r16, %r12;
	add.s32 	%r18, %r17, %r12;
	add.s32 	%r63, %r1, 1;
	and.b32  	%r19, %r63, 3;
	xor.b32  	%r20, %r8, 2;
	or.b32  	%r64, %r58, %r20;
	shl.b32 	%r65, %r64, 2;
	add.s32 	%r21, %r61, %r65;
	add.s32 	%r66, %r1, -1;
	and.b32  	%r22, %r66, 3;
	shl.b32 	%r23, %r57, 4;
	shl.b32 	%r24, %r57, 3;
	mul.lo.s32 	%r25, %r57, 12;
	mul.wide.u32 	%rd16, %r57, 4;
	add.s64 	%rd4, %rd1, %rd16;
	mul.wide.u32 	%rd17, %r57, 8;
	add.s64 	%rd5, %rd1, %rd17;
	mul.wide.u32 	%rd18, %r57, 12;
	add.s64 	%rd6, %rd1, %rd18;
	setp.gt.u32 	%p4, %r57, 255;
	selp.u32 	%r26, 1, 0, %p4;
	cvt.u64.u32 	%rd32, %r12;
$L__BB371_5:
	setp.eq.s16 	%p5, %rs1, 2;
	shl.b32 	%r28, %r133, 10;
	mov.u32 	%r134, %r1;
	@%p5 bra 	$L__BB371_9;
	setp.eq.s16 	%p6, %rs1, 3;
	add.s32 	%r67, %r28, %r1;
	mul.wide.s32 	%rd19, %r67, 4;
	add.s64 	%rd7, %rd1, %rd19;
	ld.global.u32 	%r68, [%rd7];
	st.shared.u32 	[%r11], %r68;
	mov.u32 	%r134, %r10;
	@%p6 bra 	$L__BB371_9;
	setp.eq.s16 	%p7, %rs1, 0;
	cvt.u64.u32 	%rd20, %r12;
	add.s64 	%rd8, %rd7, %rd20;
	ld.global.u32 	%r69, [%rd8];
	st.shared.u32 	[%r13], %r69;
	mov.u32 	%r134, %r14;
	@%p7 bra 	$L__BB371_9;
	add.s64 	%rd22, %rd8, %rd20;
	ld.global.u32 	%r70, [%rd22];
	add.s32 	%r71, %r13, %r12;
	st.shared.u32 	[%r71], %r70;
	mov.u32 	%r134, %r15;
$L__BB371_9:
	shl.b32 	%r72, %r134, 2;
	mov.u32 	%r73, _ZZ9cuda_gemmIiLi256ELi2ELi1ELi1024ELi4ELi4ELi32ELi1ELi1EEviiiPT_S1_S1_iiE3Ash;
	add.s32 	%r136, %r73, %r72;
	add.s32 	%r135, %r134, %r28;
$L__BB371_10:
	mul.wide.s32 	%rd23, %r135, 4;
	add.s64 	%rd24, %rd4, %rd23;
	add.s64 	%rd25, %rd5, %rd23;
	add.s64 	%rd26, %rd6, %rd23;
	add.s64 	%rd27, %rd1, %rd23;
	ld.global.u32 	%r74, [%rd27];
	st.shared.u32 	[%r136], %r74;
	ld.global.u32 	%r75, [%rd24];
	add.s32 	%r76, %r136, %r12;
	st.shared.u32 	[%r76], %r75;
	ld.global.u32 	%r77, [%rd25];
	add.s32 	%r78, %r136, %r24;
	st.shared.u32 	[%r78], %r77;
	ld.global.u32 	%r79, [%rd26];
	add.s32 	%r80, %r136, %r25;
	st.shared.u32 	[%r80], %r79;
	add.s32 	%r134, %r134, %r12;
	add.s32 	%r136, %r136, %r23;
	add.s32 	%r135, %r135, %r12;
	setp.lt.u32 	%p8, %r134, 1024;
	@%p8 bra 	$L__BB371_10;
	setp.eq.s16 	%p9, %rs1, 2;
	mov.u32 	%r138, %r1;
	@%p9 bra 	$L__BB371_15;
	setp.eq.s16 	%p10, %rs1, 3;
	mov.b32 	%r81, 0;
	st.shared.u32 	[%r16], %r81;
	mov.u32 	%r138, %r10;
	@%p10 bra 	$L__BB371_15;
	setp.eq.s16 	%p11, %rs1, 0;
	mov.b32 	%r82, 0;
	st.shared.u32 	[%r17], %r82;
	mov.u32 	%r138, %r14;
	@%p11 bra 	$L__BB371_15;
	mov.b32 	%r83, 0;
	st.shared.u32 	[%r18], %r83;
	mov.u32 	%r138, %r15;
$L__BB371_15:
	shl.b32 	%r84, %r138, 2;
	mov.u32 	%r85, _ZZ9cuda_gemmIiLi256ELi2ELi1ELi1024ELi4ELi4ELi32ELi1ELi1EEviiiPT_S1_S1_iiE3Csh;
	add.s32 	%r86, %r85, %r84;
	mov.b32 	%r87, 0;
	st.shared.u32 	[%r86], %r87;
	add.s32 	%r88, %r86, %r12;
	st.shared.u32 	[%r88], %r87;
	add.s32 	%r89, %r88, %r12;
	st.shared.u32 	[%r89], %r87;
	add.s32 	%r90, %r89, %r12;
	st.shared.u32 	[%r90], %r87;
	add.s32 	%r138, %r12, %r138;
	setp.lt.u32 	%p12, %r138, 1024;
	@%p12 bra 	$L__BB371_15;
	bar.sync 	0;
	shl.b32 	%r92, %r1, 2;
	or.b32  	%r93, %r92, %r8;
	shl.b32 	%r94, %r93, 2;
	mov.u32 	%r95, _ZZ9cuda_gemmIiLi256ELi2ELi1ELi1024ELi4ELi4ELi32ELi1ELi1EEviiiPT_S1_S1_iiE3Ash;
	add.s32 	%r96, %r95, %r94;
	ld.shared.u32 	%r41, [%r96];
	or.b32  	%r97, %r92, %r19;
	shl.b32 	%r98, %r97, 2;
	add.s32 	%r99, %r95, %r98;
	ld.shared.u32 	%r42, [%r99];
	ld.shared.u32 	%r43, [%r21];
	or.b32  	%r100, %r92, %r22;
	shl.b32 	%r101, %r100, 2;
	add.s32 	%r102, %r95, %r101;
	ld.shared.u32 	%r44, [%r102];
	mov.b32 	%r140, 0;
$L__BB371_17:
	mad.lo.s32 	%r103, %r140, 20, %r9;
	ld.shared.u32 	%r104, [%r103];
	shfl.sync.idx.b32	%r105|%p13, %r104, %r8, 7199, -1;
	mul.lo.s32 	%r106, %r105, %r41;
	shfl.sync.idx.b32	%r107|%p14, %r104, %r19, 7199, -1;
	mad.lo.s32 	%r108, %r107, %r42, %r106;
	shfl.sync.idx.b32	%r109|%p15, %r104, %r20, 7199, -1;
	mad.lo.s32 	%r110, %r109, %r43, %r108;
	shfl.sync.idx.b32	%r111|%p16, %r104, %r22, 7199, -1;
	mad.lo.s32 	%r112, %r111, %r44, %r110;
	shl.b32 	%r113, %r140, 10;
	add.s32 	%r114, %r16, %r113;
	ld.shared.u32 	%r115, [%r114];
	add.s32 	%r116, %r115, %r112;
	st.shared.u32 	[%r114], %r116;
	add.s32 	%r140, %r140, %r26;
	setp.lt.u32 	%p17, %r140, 4;
	@%p17 bra 	$L__BB371_17;
	setp.eq.s16 	%p18, %rs1, 2;
	bar.sync 	0;
	mov.u32 	%r141, %r1;
	@%p18 bra 	$L__BB371_22;
	setp.eq.s16 	%p19, %rs1, 3;
	add.s32 	%r117, %r28, %r1;
	ld.shared.u32 	%r118, [%r16];
	mul.wide.s32 	%rd28, %r117, 4;
	add.s64 	%rd9, %rd2, %rd28;
	st.global.u32 	[%rd9], %r118;
	mov.u32 	%r141, %r10;
	@%p19 bra 	$L__BB371_22;
	cvt.u64.u32 	%rd29, %r12;
	setp.eq.s16 	%p20, %rs1, 0;
	ld.shared.u32 	%r119, [%r17];
	add.s64 	%rd10, %rd9, %rd29;
	st.global.u32 	[%rd10], %r119;
	mov.u32 	%r141, %r14;
	@%p20 bra 	$L__BB371_22;
	ld.shared.u32 	%r120, [%r18];
	add.s64 	%rd31, %rd10, %rd29;
	st.global.u32 	[%rd31], %r120;
	mov.u32 	%r141, %r15;
$L__BB371_22:
	add.s32 	%r121, %r28, %r141;
	shl.b32 	%r122, %r141, 2;
	add.s32 	%r124, %r85, %r122;
	ld.shared.u32 	%r125, [%r124];
	mul.wide.s32 	%rd33, %r121, 4;
	add.s64 	%rd34, %rd2, %rd33;
	st.global.u32 	[%rd34], %r125;
	add.s32 	%r126, %r124, %r12;
	ld.shared.u32 	%r127, [%r126];
	add.s64 	%rd35, %rd34, %rd32;
	st.global.u32 	[%rd35], %r127;
	add.s32 	%r128, %r126, %r12;
	ld.shared.u32 	%r129, [%r128];
	add.s64 	%rd36, %rd35, %rd32;
	st.global.u32 	[%rd36], %r129;
	add.s32 	%r130, %r128, %r12;
	ld.shared.u32 	%r131, [%r130];
	add.s64 	%rd37, %rd36, %rd32;
	st.global.u32 	[%rd37], %r131;
	add.s32 	%r141, %r12, %r141;
	setp.lt.u32 	%p21, %r141, 1024;
	@%p21 bra 	$L__BB371_22;
	add.s32 	%r133, %r133, %r6;
	setp.lt.u32 	%p22, %r133, %r7;
	@%p22 bra 	$L__BB371_5;
$L__BB371_24:
	ret;

}
	// .globl	_Z9cuda_gemmIiLi256ELi2ELi1ELi1024ELi8ELi8ELi32ELi0ELi0EEviiiPT_S1_S1_ii
.visible .entry _Z9cuda_gemmIiLi256ELi2ELi1ELi1024ELi8ELi8ELi32ELi0ELi0EEviiiPT_S1_S1_ii(
	.param .u32 _Z9cuda_gemmIiLi256ELi2ELi1ELi1024ELi8ELi8ELi32ELi0ELi0EEviiiPT_S1_S1_ii_param_0,
	.param .u32 _Z9cuda_gemmIiLi256ELi2ELi1ELi1024ELi8ELi8ELi32ELi0ELi0EEviiiPT_S1_S1_ii_param_1,
	.param .u32 _Z9cuda_gemmIiLi256ELi2ELi1ELi1024ELi8ELi8ELi32ELi0ELi0EEviiiPT_S1_S1_ii_param_2,
	.param .u64 .ptr .align 1 _Z9cuda_gemmIiLi256ELi2ELi1ELi1024ELi8ELi8ELi32ELi0ELi0EEviiiPT_S1_S1_ii_param_3,
	.param .u64 .ptr .align 1 _Z9cuda_gemmIiLi256ELi2ELi1ELi1024ELi8ELi8ELi32ELi0ELi0EEviiiPT_S1_S1_ii_param_4,
	.param .u64 .ptr .align 1 _Z9cuda_gemmIiLi256ELi2ELi1ELi1024ELi8ELi8ELi32ELi0ELi0EEviiiPT_S1_S1_ii_param_5,
	.param .u32 _Z9cuda_gemmIiLi256ELi2ELi1ELi1024ELi8ELi8ELi32ELi0ELi0EEviiiPT_S1_S1_ii_param_6,
	.param .u32 _Z9cuda_gemmIiLi256ELi2ELi1ELi1024ELi8ELi8ELi32ELi0ELi0EEviiiPT_S1_S1_ii_param_7
)
.maxntid 256
{
	.reg .pred 	%p<113>;
	.reg .b16 	%rs<6>;
	.reg .b32 	%r<618>;
	.reg .b64 	%rd<40>;
	// demoted variable
	.shared .align 128 .b8 _ZZ9cuda_gemmIiLi256ELi2ELi1ELi1024ELi8ELi8ELi32ELi0ELi0EEviiiPT_S1_S1_iiE11kron_fac_sh[288];
	// demoted variable
	.shared .align 128 .b8 _ZZ9cuda_gemmIiLi256ELi2ELi1ELi1024ELi8ELi8ELi32ELi0ELi0EEviiiPT_S1_S1_iiE3Ash[4096];
	// demoted variable
	.shared .align 128 .b8 _ZZ9cuda_gemmIiLi256ELi2ELi1ELi1024ELi8ELi8ELi32ELi0ELi0EEviiiPT_S1_S1_iiE3Csh[4096];
	ld.param.u32 	%r236, [_Z9cuda_gemmIiLi256ELi2ELi1ELi1024ELi8ELi8ELi32ELi0ELi0EEviiiPT_S1_S1_ii_param_2];
	ld.param.u64 	%rd10, [_Z9cuda_gemmIiLi256ELi2ELi1ELi1024ELi8ELi8ELi32ELi0ELi0EEviiiPT_S1_S1_ii_param_3];
	ld.param.u64 	%rd9, [_Z9cuda_gemmIiLi256ELi2ELi1ELi1024ELi8ELi8ELi32ELi0ELi0EEviiiPT_S1_S1_ii_param_4];
	ld.param.u64 	%rd11, [_Z9cuda_gemmIiLi256ELi2ELi1ELi1024ELi8ELi8ELi32ELi0ELi0EEviiiPT_S1_S1_ii_param_5];
	ld.param.u32 	%r237, [_Z9cuda_gemmIiLi256ELi2ELi1ELi1024ELi8ELi8ELi32ELi0ELi0EEviiiPT_S1_S1_ii_param_6];
	ld.param.u32 	%r238, [_Z9cuda_gemmIiLi256ELi2ELi1ELi1024ELi8ELi8ELi32ELi0ELi0EEviiiPT_S1_S1_ii_param_7];
	cvta.to.global.u64 	%rd1, %rd10;
	cvta.to.global.u64 	%rd2, %rd11;
	mov.u32 	%r1, %tid.x;
	and.b32  	%r2, %r1, 31;
	setp.lt.s32 	%p1, %r238, 16;
	shr.u32 	%r3, %r238, 4;
	selp.b32 	%r4, 1, %r3, %p1;
	mul.lo.s32 	%r5, %r238, %r237;
	setp.ge.u32 	%p2, %r1, %r5;
	@%p2 bra 	$L__BB372_3;
	mov.u32 	%r6, %ntid.x;
	cvta.to.global.u64 	%rd3, %rd9;
	mov.u32 	%r512, %r1;
$L__BB372_2:
	mul.wide.u32 	%rd12, %r512, 4;
	add.s64 	%rd13, %rd3, %rd12;
	ld.global.u32 	%r239, [%rd13];
	rem.u32 	%r240, %r512, %r237;
	mov.u32 	%r241, _ZZ9cuda_gemmIiLi256ELi2ELi1ELi1024ELi8ELi8ELi32ELi0ELi0EEviiiPT_S1_S1_iiE11kron_fac_sh;
	mad.lo.s32 	%r242, %r240, 36, %r241;
	div.u32 	%r243, %r512, %r238;
	shl.b32 	%r244, %r243, 2;
	add.s32 	%r245, %r242, %r244;
	st.shared.u32 	[%r245], %r239;
	add.s32 	%r512, %r512, %r6;
	setp.lt.u32 	%p3, %r512, %r5;
	@%p3 bra 	$L__BB372_2;
$L__BB372_3:
	div.s32 	%r9, 1024, %r238;
	mul.lo.s32 	%r246, %r9, %r4;
	min.s32 	%r10, %r246, 256;
	div.u32 	%r12, %r1, %r10;
	mul.lo.s32 	%r247, %r12, %r10;
	sub.s32 	%r248, %r1, %r247;
	div.u32 	%r11, %r248, %r4;
	mov.u32 	%r13, %ntid.x;
	div.u32 	%r14, %r13, %r10;
	mov.u32 	%r521, %ctaid.y;
	mov.u32 	%r16, %nctaid.y;
	shl.b32 	%r17, %r16, 1;
	setp.ge.u32 	%p4, %r521, %r17;
	@%p4 bra 	$L__BB372_140;
	mov.u32 	%r250, %ctaid.x;
	shl.b32 	%r18, %r250, 10;
	and.b32  	%r19, %r11, 7;
	rem.u32 	%r251, %r1, %r4;
	shl.b32 	%r20, %r251, 3;
	min.s32 	%r21, %r237, 8;
	shl.b32 	%r252, %r238, 8;
	sub.s32 	%r22, 8223, %r252;
	shl.b32 	%r253, %r4, 8;
	sub.s32 	%r23, 8223, %r253;
	mul.lo.s32 	%r24, %r9, %r250;
	add.s32 	%r25, %r1, %r13;
	cvt.u16.u32 	%rs2, %r25;
	xor.b16  	%rs3, %rs2, 1023;
	cvt.u16.u32 	%rs4, %r13;
	div.u16 	%rs5, %rs3, %rs4;
	and.b16  	%rs1, %rs5, 3;
	shl.b32 	%r254, %r1, 2;
	mov.u32 	%r255, _ZZ9cuda_gemmIiLi256ELi2ELi1ELi1024ELi8ELi8ELi32ELi0ELi0EEviiiPT_S1_S1_iiE3Ash;
	add.s32 	%r26, %r255, %r254;
	shl.b32 	%r27, %r13, 2;
	add.s32 	%r28, %r26, %r27;
	add.s32 	%r29, %r25, %r13;
	add.s32 	%r30, %r29, %r13;
	mov.u32 	%r256, _ZZ9cuda_gemmIiLi256ELi2ELi1ELi1024ELi8ELi8ELi32ELi0ELi0EEviiiPT_S1_S1_iiE3Csh;
	add.s32 	%r31, %r256, %r254;
	add.s32 	%r32, %r31, %r27;
	add.s32 	%r257, %r11, 1;
	and.b32  	%r33, %r257, 7;
	add.s32 	%r258, %r11, 2;
	and.b32  	%r34, %r258, 7;
	add.s32 	%r259, %r11, 3;
	and.b32  	%r35, %r259, 7;
	xor.b32  	%r36, %r19, 4;
	add.s32 	%r260, %r11, 5;
	and.b32  	%r37, %r260, 7;
	add.s32 	%r261, %r11, 6;
	and.b32  	%r38, %r261, 7;
	add.s32 	%r262, %r11, -1;
	and.b32  	%r39, %r262, 7;
	setp.lt.s32 	%p5, %r19, %r238;
	selp.b32 	%r263, 0, %r238, %p5;
	sub.s32 	%r40, %r19, %r263;
	add.s32 	%r264, %r19, 1;
	setp.lt.s32 	%p6, %r264, %r238;
	selp.b32 	%r265, 0, %r238, %p6;
	sub.s32 	%r41, %r264, %r265;
	add.s32 	%r266, %r19, 2;
	setp.lt.s32 	%p7, %r266, %r238;
	selp.b32 	%r267, 0, %r238, %p7;
	sub.s32 	%r42, %r266, %r267;
	add.s32 	%r268, %r19, 3;
	setp.lt.s32 	%p8, %r268, %r238;
	selp.b32 	%r269, 0, %r238, %p8;
	sub.s32 	%r43, %r268, %r269;
	add.s32 	%r270, %r19, 4;
	setp.lt.s32 	%p9, %r270, %r238;
	selp.b32 	%r271, 0, %r238, %p9;
	sub.s32 	%r44, %r270, %r271;
	add.s32 	%r272, %r19, 5;
	setp.lt.s32 	%p10, %r272, %r238;
	selp.b32 	%r273, 0, %r238, %p10;
	sub.s32 	%r45, %r272, %r273;
	add.s32 	%r274, %r19, 6;
	setp.lt.s32 	%p11, %r274, %r238;
	selp.b32 	%r275, 0, %r238, %p11;
	sub.s32 	%r46, %r274, %r275;
	add.s32 	%r276, %r19, 7;
	setp.lt.s32 	%p12, %r276, %r238;
	selp.b32 	%r277, 0, %r238, %p12;
	sub.s32 	%r47, %r276, %r277;
	shl.b32 	%r48, %r13, 4;
	shl.b32 	%r49, %r13, 3;
	mul.lo.s32 	%r50, %r13, 12;
	mul.wide.u32 	%rd14, %r13, 4;
	add.s64 	%rd4, %rd1, %rd14;
	mul.wide.u32 	%rd15, %r13, 8;
	add.s64 	%rd5, %rd1, %rd15;
	mul.wide.u32 	%rd16, %r13, 12;
	add.s64 	%rd6, %rd1, %rd16;
	cvt.u64.u32 	%rd18, %r27;
$L__BB372_5:
	setp.eq.s16 	%p13, %rs1, 2;
	mul.lo.s32 	%r60, %r521, %r236;
	mov.u32 	%r522, %r1;
	@%p13 bra 	$L__BB372_9;
	setp.eq.s16 	%p14, %rs1, 3;
	add.s32 	%r278, %r60, %r18;
	add.s32 	%r279, %r278, %r1;
	mul.wide.s32 	%rd17, %r279, 4;
	add.s64 	%rd7, %rd1, %rd17;
	ld.global.u32 	%r280, [%rd7];
	st.shared.u32 	[%r26], %r280;
	mov.u32 	%r522, %r25;
	@%p14 bra 	$L__BB372_9;
	setp.eq.s16 	%p15, %rs1, 0;
	add.s64 	%rd8, %rd7, %rd18;
	ld.global.u32 	%r281, [%rd8];
	st.shared.u32 	[%r28], %r281;
	mov.u32 	%r522, %r29;
	@%p15 bra 	$L__BB372_9;
	add.s64 	%rd20, %rd8, %rd18;
	ld.global.u32 	%r282, [%rd20];
	add.s32 	%r283, %r28, %r27;
	st.shared.u32 	[%r283], %r282;
	mov.u32 	%r522, %r30;
$L__BB372_9:
	shl.b32 	%r284, %r522, 2;
	mov.u32 	%r285, _ZZ9cuda_gemmIiLi256ELi2ELi1ELi1024ELi8ELi8ELi32ELi0ELi0EEviiiPT_S1_S1_iiE3Ash;
	add.s32 	%r524, %r285, %r284;
	add.s32 	%r286, %r18, %r522;
	add.s32 	%r523, %r286, %r60;
$L__BB372_10:
	mul.wide.s32 	%rd21, %r523, 4;
	add.s64 	%rd22, %rd4, %rd21;
	add.s64 	%rd23, %rd5, %rd21;
	add.s64 	%rd24, %rd6, %rd21;
	add.s64 	%rd25, %rd1, %rd21;
	ld.global.u32 	%r287, [%rd25];
	st.shared.u32 	[%r524], %r287;
	ld.global.u32 	%r288, [%rd22];
	add.s32 	%r289, %r524, %r27;
	st.shared.u32 	[%r289], %r288;
	ld.global.u32 	%r290, [%rd23];
	add.s32 	%r291, %r524, %r49;
	st.shared.u32 	[%r291], %r290;
	ld.global.u32 	%r292, [%rd24];
	add.s32 	%r293, %r524, %r50;
	st.shared.u32 	[%r293], %r292;
	add.s32 	%r522, %r522, %r27;
	add.s32 	%r524, %r524, %r48;
	add.s32 	%r523, %r523, %r27;
	setp.lt.u32 	%p16, %r522, 1024;
	@%p16 bra 	$L__BB372_10;
	mov.u32 	%r526, %r1;
	@%p13 bra 	$L__BB372_15;
	setp.eq.s16 	%p18, %rs1, 3;
	mov.b32 	%r294, 0;
	st.shared.u32 	[%r31], %r294;
	mov.u32 	%r526, %r25;
	@%p18 bra 	$L__BB372_15;
	setp.eq.s16 	%p19, %rs1, 0;
	mov.b32 	%r295, 0;
	st.shared.u32 	[%r32], %r295;
	mov.u32 	%r526, %r29;
	@%p19 bra 	$L__BB372_15;
	add.s32 	%r296, %r32, %r27;
	mov.b32 	%r297, 0;
	st.shared.u32 	[%r296], %r297;
	mov.u32 	%r526, %r30;
$L__BB372_15:
	shl.b32 	%r298, %r526, 2;
	mov.u32 	%r299, _ZZ9cuda_gemmIiLi256ELi2ELi1ELi1024ELi8ELi8ELi32ELi0ELi0EEviiiPT_S1_S1_iiE3Csh;
	add.s32 	%r300, %r299, %r298;
	mov.b32 	%r301, 0;
	st.shared.u32 	[%r300], %r301;
	add.s32 	%r302, %r300, %r27;
	st.shared.u32 	[%r302], %r301;
	add.s32 	%r303, %r302, %r27;
	st.shared.u32 	[%r303], %r301;
	add.s32 	%r304, %r303, %r27;
	st.shared.u32 	[%r304], %r301;
	add.s32 	%r526, %r27, %r526;
	setp.lt.u32 	%p20, %r526, 1024;
	@%p20 bra 	$L__BB372_15;
	setp.lt.s32 	%p21, %r9, 1;
	bar.sync 	0;
	@%p21 bra 	$L__BB372_134;
	setp.ne.s32 	%p22, %r4, 1;
	@%p22 bra 	$L__BB372_55;
	mov.b32 	%r536, 0;
$L__BB372_19:
	setp.lt.s32 	%p81, %r238, 1;
	add.s32 	%r82, %r536, %r11;
	mad.lo.s32 	%r83, %r82, %r238, %r20;
	@%p81 bra 	$L__BB372_21;
	add.s32 	%r408, %r83, %r19;
	shl.b32 	%r409, %r408, 2;
	mov.u32 	%r410, _ZZ9cuda_gemmIiLi256ELi2ELi1ELi1024ELi8ELi8ELi32ELi0ELi0EEviiiPT_S1_S1_iiE3Ash;
	add.s32 	%r411, %r410, %r409;
	ld.shared.u32 	%r615, [%r411];
$L__BB372_21:
	setp.lt.s32 	%p82, %r238, 2;
	@%p82 bra 	$L__BB372_23;
	add.s32 	%r412, %r83, %r33;
	shl.b32 	%r413, %r412, 2;
	mov.u32 	%r414, _ZZ9cuda_gemmIiLi256ELi2ELi1ELi1024ELi8ELi8ELi32ELi0ELi0EEviiiPT_S1_S1_iiE3Ash;
	add.s32 	%r415, %r414, %r413;
	ld.shared.u32 	%r614, [%r415];
$L__BB372_23:
	setp.lt.s32 	%p83, %r238, 3;
	@%p83 bra 	$L__BB372_25;
	add.s32 	%r416, %r83, %r34;
	shl.b32 	%r417, %r416, 2;
	mov.u32 	%r418, _ZZ9cuda_gemmIiLi256ELi2ELi1ELi1024ELi8ELi8ELi32ELi0ELi0EEviiiPT_S1_S1_iiE3Ash;
	add.s32 	%r419, %r418, %r417;
	ld.shared.u32 	%r613, [%r419];
$L__BB372_25:
	setp.lt.s32 	%p84, %r238, 4;
	@%p84 bra 	$L__BB372_27;
	add.s32 	%r420, %r83, %r35;
	shl.b32 	%r421, %r420, 2;
	mov.u32 	%r422, _ZZ9cuda_gemmIiLi256ELi2ELi1ELi1024ELi8ELi8ELi32ELi0ELi0EEviiiPT_S1_S1_iiE3Ash;
	add.s32 	%r423, %r422, %r421;
	ld.shared.u32 	%r612, [%r423];
$L__BB372_27:
	setp.lt.s32 	%p85, %r238, 5;
	@%p85 bra 	$L__BB372_29;
	add.s32 	%r424, %r83, %r36;
	shl.b32 	%r425, %r424, 2;
	mov.u32 	%r426, _ZZ9cuda_gemmIiLi256ELi2ELi1ELi1024ELi8ELi8ELi32ELi0ELi0EEviiiPT_S1_S1_iiE3Ash;
	add.s32 	%r427, %r426, %r425;
	ld.shared.u32 	%r611, [%r427];
$L__BB372_29:
	setp.lt.s32 	%p86, %r238, 6;
	@%p86 bra 	$L__BB372_31;
	add.s32 	%r428, %r83, %r37;
	shl.b32 	%r429, %r428, 2;
	mov.u32 	%r430, _ZZ9cuda_gemmIiLi256ELi2ELi1ELi1024ELi8ELi8ELi32ELi0ELi0EEviiiPT_S1_S1_iiE3Ash;
	add.s32 	%r431, %r430, %r429;
	ld.shared.u32 	%r610, [%r431];
$L__BB372_31:
	setp.lt.s32 	%p87, %r238, 7;
	@%p87 bra 	$L__BB372_33;
	add.s32 	%r432, %r83, %r38;
	shl.b32 	%r433, %r432, 2;
	mov.u32 	%r434, _ZZ9cuda_gemmIiLi256ELi2ELi1ELi1024ELi8ELi8ELi32ELi0ELi0EEviiiPT_S1_S1_iiE3Ash;
	add.s32 	%r435, %r434, %r433;
	ld.shared.u32 	%r609, [%r435];
$L__BB372_33:
	setp.lt.s32 	%p88, %r238, 8;
	@%p88 bra 	$L__BB372_35;
	add.s32 	%r436, %r83, %r39;
	shl.b32 	%r437, %r436, 2;
	mov.u32 	%r438, _ZZ9cuda_gemmIiLi256ELi2ELi1ELi1024ELi8ELi8ELi32ELi0ELi0EEviiiPT_S1_S1_iiE3Ash;
	add.s32 	%r439, %r438, %r437;
	ld.shared.u32 	%r608, [%r439];
$L__BB372_35:
	setp.lt.s32 	%p89, %r12, %r21;
	@%p89 bra 	$L__BB372_37;
$L__BB372_36:
	add.s32 	%r536, %r536, %r10;
	setp.lt.s32 	%p107, %r536, %r9;
	@%p107 bra 	$L__BB372_19;
	bra.uni 	$L__BB372_134;
$L__BB372_37:
	rem.s32 	%r440, %r2, %r238;
	shl.b32 	%r441, %r440, 2;
	mov.u32 	%r442, _ZZ9cuda_gemmIiLi256ELi2ELi1ELi1024ELi8ELi8ELi32ELi0ELi0EEviiiPT_S1_S1_iiE11kron_fac_sh;
	add.s32 	%r101, %r442, %r441;
	mov.u32 	%r545, %r12;
$L__BB372_38:
	mad.lo.s32 	%r444, %r545, 36, %r101;
	ld.shared.u32 	%r103, [%r444];
	mov.b32 	%r547, 0;
	@%p81 bra 	$L__BB372_40;
	shfl.sync.idx.b32	%r445|%p91, %r103, %r40, %r22, -1;
	mul.lo.s32 	%r547, %r445, %r615;
$L__BB372_40:
	@%p82 bra 	$L__BB372_42;
	shfl.sync.idx.b32	%r446|%p93, %r103, %r41, %r22, -1;
	mad.lo.s32 	%r547, %r446, %r614, %r547;
$L__BB372_42:
	@%p83 bra 	$L__BB372_44;
	shfl.sync.idx.b32	%r447|%p95, %r103, %r42, %r22, -1;
	mad.lo.s32 	%r547, %r447, %r613, %r547;
$L__BB372_44:
	@%p84 bra 	$L__BB372_46;
	shfl.sync.idx.b32	%r448|%p97, %r103, %r43, %r22, -1;
	mad.lo.s32 	%r547, %r448, %r612, %r547;
$L__BB372_46:
	@%p85 bra 	$L__BB372_48;
	shfl.sync.idx.b32	%r449|%p99, %r103, %r44, %r22, -1;
	mad.lo.s32 	%r547, %r449, %r611, %r547;
$L__BB372_48:
	setp.lt.s32 	%p100, %r238, 6;
	@%p100 bra 	$L__BB372_50;
	shfl.sync.idx.b32	%r450|%p101, %r103, %r45, %r22, -1;
	mad.lo.s32 	%r547, %r450, %r610, %r547;
$L__BB372_50:
	setp.lt.s32 	%p102, %r238, 7;
	@%p102 bra 	$L__BB372_52;
	shfl.sync.idx.b32	%r451|%p103, %r103, %r46, %r22, -1;
	mad.lo.s32 	%r547, %r451, %r609, %r547;
$L__BB372_52:
	setp.lt.s32 	%p104, %r238, 8;
	@%p104 bra 	$L__BB372_54;
	shfl.sync.idx.b32	%r452|%p105, %r103, %r47, %r22, -1;
	mad.lo.s32 	%r547, %r452, %r608, %r547;
$L__BB372_54:
	mad.lo.s32 	%r453, %r545, %r9, %r82;
	shl.b32 	%r454, %r453, 2;
	add.s32 	%r456, %r299, %r454;
	ld.shared.u32 	%r457, [%r456];
	add.s32 	%r458, %r457, %r547;
	st.shared.u32 	[%r456], %r458;
	add.s32 	%r545, %r545, %r14;
	setp.lt.s32 	%p106, %r545, %r21;
	@%p106 bra 	$L__BB372_38;
	bra.uni 	$L__BB372_36;
$L__BB372_55:
	setp.gt.u32 	%p23, %r238, 31;
	@%p23 bra 	$L__BB372_73;
	mov.b32 	%r590, 0;
$L__BB372_57:
	setp.eq.s32 	%p24, %r238, 0;
	add.s32 	%r182, %r590, %r11;
	mad.lo.s32 	%r183, %r182, %r238, %r20;
	@%p24 bra 	$L__BB372_59;
	add.s32 	%r306, %r183, %r19;
	shl.b32 	%r307, %r306, 2;
	mov.u32 	%r308, _ZZ9cuda_gemmIiLi256ELi2ELi1ELi1024ELi8ELi8ELi32ELi0ELi0EEviiiPT_S1_S1_iiE3Ash;
	add.s32 	%r309, %r308, %r307;
	ld.shared.u32 	%r615, [%r309];
$L__BB372_59:
	setp.lt.s32 	%p25, %r238, 2;
	@%p25 bra 	$L__BB372_61;
	add.s32 	%r310, %r183, %r33;
	shl.b32 	%r311, %r310, 2;
	mov.u32 	%r312, _ZZ9cuda_gemmIiLi256ELi2ELi1ELi1024ELi8ELi8ELi32ELi0ELi0EEviiiPT_S1_S1_iiE3Ash;
	add.s32 	%r313, %r312, %r311;
	ld.shared.u32 	%r614, [%r313];
$L__BB372_61:
	setp.lt.s32 	%p26, %r238, 3;
	@%p26 bra 	$L__BB372_63;
	add.s32 	%r314, %r183, %r34;
	shl.b32 	%r315, %r314, 2;
	mov.u32 	%r316, _ZZ9cuda_gemmIiLi256ELi2ELi1ELi1024ELi8ELi8ELi32ELi0ELi0EEviiiPT_S1_S1_iiE3Ash;
	add.s32 	%r317, %r316, %r315;
	ld.shared.u32 	%r613, [%r317];
$L__BB372_63:
	setp.lt.s32 	%p27, %r238, 4;
	@%p27 bra 	$L__BB372_65;
	add.s32 	%r318, %r183, %r35;
	shl.b32 	%r319, %r318, 2;
	mov.u32 	%r320, _ZZ9cuda_gemmIiLi256ELi2ELi1ELi1024ELi8ELi8ELi32ELi0ELi0EEviiiPT_S1_S1_iiE3Ash;
	add.s32 	%r321, %r320, %r319;
	ld.shared.u32 	%r612, [%r321];
$L__BB372_65:
	setp.lt.s32 	%p28, %r238, 5;
	@%p28 bra 	$L__BB372_67;
	add.s32 	%r322, %r183, %r36;
	shl.b32 	%r323, %r322, 2;
	mov.u32 	%r324, _ZZ9cuda_gemmIiLi256ELi2ELi1ELi1024ELi8ELi8ELi32ELi0ELi0EEviiiPT_S1_S1_iiE3Ash;
	add.s32 	%r325, %r324, %r323;
	ld.shared.u32 	%r611, [%r325];
$L__BB372_67:
	setp.lt.s32 	%p29, %r238, 6;
	@%p29 bra 	$L__BB372_69;
	add.s32 	%r326, %r183, %r37;
	shl.b32 	%r327, %r326, 2;
	mov.u32 	%r328, _ZZ9cuda_gemmIiLi256ELi2ELi1ELi1024ELi8ELi8ELi32ELi0ELi0EEviiiPT_S1_S1_iiE3Ash;
	add.s32 	%r329, %r328, %r327;
	ld.shared.u32 	%r610, [%r329];
$L__BB372_69:
	setp.lt.s32 	%p30, %r238, 7;
	@%p30 bra 	$L__BB372_71;
	add.s32 	%r330, %r183, %r38;
	shl.b32 	%r331, %r330, 2;
	mov.u32 	%r332, _ZZ9cuda_gemmIiLi256ELi2ELi1ELi1024ELi8ELi8ELi32ELi0ELi0EEviiiPT_S1_S1_iiE3Ash;
	add.s32 	%r333, %r332, %r331;
	ld.shared.u32 	%r609, [%r333];
$L__BB372_71:
	setp.lt.s32 	%p31, %r238, 8;
	@%p31 bra 	$L__BB372_114;
	add.s32 	%r334, %r183, %r39;
	shl.b32 	%r335, %r334, 2;
	mov.u32 	%r336, _ZZ9cuda_gemmIiLi256ELi2ELi1ELi1024ELi8ELi8ELi32ELi0ELi0EEviiiPT_S1_S1_iiE3Ash;
	add.s32 	%r337, %r336, %r335;
	ld.shared.u32 	%r608, [%r337];
	bra.uni 	$L__BB372_114;
$L__BB372_73:
	mov.b32 	%r562, 0;
$L__BB372_74:
	setp.lt.s32 	%p51, %r238, 1;
	add.s32 	%r130, %r562, %r11;
	mad.lo.s32 	%r131, %r130, %r238, %r20;
	@%p51 bra 	$L__BB372_76;
	add.s32 	%r356, %r131, %r19;
	shl.b32 	%r357, %r356, 2;
	mov.u32 	%r358, _ZZ9cuda_gemmIiLi256ELi2ELi1ELi1024ELi8ELi8ELi32ELi0ELi0EEviiiPT_S1_S1_iiE3Ash;
	add.s32 	%r359, %r358, %r357;
	ld.shared.u32 	%r615, [%r359];
$L__BB372_76:
	setp.lt.s32 	%p52, %r238, 2;
	@%p52 bra 	$L__BB372_78;
	add.s32 	%r360, %r131, %r33;
	shl.b32 	%r361, %r360, 2;
	mov.u32 	%r362, _ZZ9cuda_gemmIiLi256ELi2ELi1ELi1024ELi8ELi8ELi32ELi0ELi0EEviiiPT_S1_S1_iiE3Ash;
	add.s32 	%r363, %r362, %r361;
	ld.shared.u32 	%r614, [%r363];
$L__BB372_78:
	setp.lt.s32 	%p53, %r238, 3;
	@%p53 bra 	$L__BB372_80;
	add.s32 	%r364, %r131, %r34;
	shl.b32 	%r365, %r364, 2;
	mov.u32 	%r366, _ZZ9cuda_gemmIiLi256ELi2ELi1ELi1024ELi8ELi8ELi32ELi0ELi0EEviiiPT_S1_S1_iiE3Ash;
	add.s32 	%r367, %r366, %r365;
	ld.shared.u32 	%r613, [%r367];
$L__BB372_80:
	setp.lt.s32 	%p54, %r238, 4;
	@%p54 bra 	$L__BB372_82;
	add.s32 	%r368, %r131, %r35;
	shl.b32 	%r369, %r368, 2;
	mov.u32 	%r370, _ZZ9cuda_gemmIiLi256ELi2ELi1ELi1024ELi8ELi8ELi32ELi0ELi0EEviiiPT_S1_S1_iiE3Ash;
	add.s32 	%r371, %r370, %r369;
	ld.shared.u32 	%r612, [%r371];
$L__BB372_82:
	setp.lt.s32 	%p55, %r238, 5;
	@%p55 bra 	$L__BB372_84;
	add.s32 	%r372, %r131, %r36;
	shl.b32 	%r373, %r372, 2;
	mov.u32 	%r374, _ZZ9cuda_gemmIiLi256ELi2ELi1ELi1024ELi8ELi8ELi32ELi0ELi0EEviiiPT_S1_S1_iiE3Ash;
	add.s32 	%r375, %r374, %r373;
	ld.shared.u32 	%r611, [%r375];
$L__BB372_84:
	setp.lt.s32 	%p56, %r238, 6;
	@%p56 bra 	$L__BB372_86;
	add.s32 	%r376, %r131, %r37;
	shl.b32 	%r377, %r376, 2;
	mov.u32 	%r378, _ZZ9cuda_gemmIiLi256ELi2ELi1ELi1024ELi8ELi8ELi32ELi0ELi0EEviiiPT_S1_S1_iiE3Ash;
	add.s32 	%r379, %r378, %r377;
	ld.shared.u32 	%r610, [%r379];
$L__BB372_86:
	setp.lt.s32 	%p57, %r238, 7;
	@%p57 bra 	$L__BB372_88;
	add.s32 	%r380, %r131, %r38;
	shl.b32 	%r381, %r380, 2;
	mov.u32 	%r382, _ZZ9cuda_gemmIiLi256ELi2ELi1ELi1024ELi8ELi8ELi32ELi0ELi0EEviiiPT_S1_S1_iiE3Ash;
	add.s32 	%r383, %r382, %r381;
	ld.shared.u32 	%r609, [%r383];
$L__BB372_88:
	setp.lt.s32 	%p58, %r238, 8;
	@%p58 bra 	$L__BB372_90;
	add.s32 	%r384, %r131, %r39;
	shl.b32 	%r385, %r384, 2;
	mov.u32 	%r386, _ZZ9cuda_gemmIiLi256ELi2ELi1ELi1024ELi8ELi8ELi32ELi0ELi0EEviiiPT_S1_S1_iiE3Ash;
	add.s32 	%r387, %r386, %r385;
	ld.shared.u32 	%r608, [%r387];
$L__BB372_90:
	setp.lt.s32 	%p59, %r12, %r21;
	@%p59 bra 	$L__BB372_92;
$L__BB372_91:
	add.s32 	%r562, %r562, %r10;
	setp.lt.s32 	%p80, %r562, %r9;
	@%p80 bra 	$L__BB372_74;
	bra.uni 	$L__BB372_134;
$L__BB372_92:
	rem.s32 	%r388, %r2, %r238;
	shl.b32 	%r389, %r388, 2;
	mov.u32 	%r390, _ZZ9cuda_gemmIiLi256ELi2ELi1ELi1024ELi8ELi8ELi32ELi0ELi0EEviiiPT_S1_S1_iiE11kron_fac_sh;
	add.s32 	%r149, %r390, %r389;
	mov.u32 	%r571, %r12;
$L__BB372_93:
	mad.lo.s32 	%r392, %r571, 36, %r149;
	ld.shared.u32 	%r151, [%r392];
	mov.b32 	%r573, 0;
	@%p51 bra 	$L__BB372_95;
	shfl.sync.idx.b32	%r393|%p61, %r151, %r40, %r22, -1;
	mul.lo.s32 	%r573, %r393, %r615;
$L__BB372_95:
	@%p52 bra 	$L__BB372_97;
	shfl.sync.idx.b32	%r394|%p63, %r151, %r41, %r22, -1;
	mad.lo.s32 	%r573, %r394, %r614, %r573;
$L__BB372_97:
	@%p53 bra 	$L__BB372_99;
	shfl.sync.idx.b32	%r395|%p65, %r151, %r42, %r22, -1;
	mad.lo.s32 	%r573, %r395, %r613, %r573;
$L__BB372_99:
	@%p54 bra 	$L__BB372_101;
	shfl.sync.idx.b32	%r396|%p67, %r151, %r43, %r22, -1;
	mad.lo.s32 	%r573, %r396, %r612, %r573;
$L__BB372_101:
	setp.lt.s32 	%p68, %r238, 5;
	@%p68 bra 	$L__BB372_103;
	shfl.sync.idx.b32	%r397|%p69, %r151, %r44, %r22, -1;
	mad.lo.s32 	%r573, %r397, %r611, %r573;
$L__BB372_103:
	setp.lt.s32 	%p70, %r238, 6;
	@%p70 bra 	$L__BB372_105;
	shfl.sync.idx.b32	%r398|%p71, %r151, %r45, %r22, -1;
	mad.lo.s32 	%r573, %r398, %r610, %r573;
$L__BB372_105:
	setp.lt.s32 	%p72, %r238, 7;
	@%p72 bra 	$L__BB372_107;
	shfl.sync.idx.b32	%r399|%p73, %r151, %r46, %r22, -1;
	mad.lo.s32 	%r573, %r399, %r609, %r573;
$L__BB372_107:
	setp.lt.s32 	%p74, %r238, 8;
	@%p74 bra 	$L__BB372_109;
	shfl.sync.idx.b32	%r400|%p75, %r151, %r47, %r22, -1;
	mad.lo.s32 	%r573, %r400, %r608, %r573;
$L__BB372_109:
	mov.u32 	%r579, %r3;
$L__BB372_110:
	shr.u32 	%r169, %r579, 1;
	shfl.sync.down.b32	%r401|%p76, %r573, %r169, %r23, -1;
	add.s32 	%r573, %r401, %r573;
	setp.gt.u32 	%p77, %r579, 3;
	mov.u32 	%r579, %r169;
	@%p77 bra 	$L__BB372_110;
	rem.u32 	%r402, %r2, %r4;
	setp.eq.s32 	%p78, %r402, 0;
	@%p78 bra 	$L__BB372_112;
	bra.uni 	$L__BB372_113;
$L__BB372_112:
	mad.lo.s32 	%r403, %r571, %r9, %r130;
	shl.b32 	%r404, %r403, 2;
	add.s32 	%r406, %r299, %r404;
	st.shared.u32 	[%r406], %r573;
$L__BB372_113:
	add.s32 	%r571, %r571, %r14;
	setp.lt.s32 	%p79, %r571, %r21;
	@%p79 bra 	$L__BB372_93;
	bra.uni 	$L__BB372_91;
$L__BB372_114:
	setp.lt.s32 	%p32, %r12, %r21;
	@%p32 bra 	$L__BB372_115;
	bra.uni 	$L__BB372_133;
$L__BB372_115:
	rem.u32 	%r338, %r2, %r238;
	shl.b32 	%r339, %r338, 2;
	mov.u32 	%r340, _ZZ9cuda_gemmIiLi256ELi2ELi1ELi1024ELi8ELi8ELi32ELi0ELi0EEviiiPT_S1_S1_iiE11kron_fac_sh;
	add.s32 	%r184, %r340, %r339;
	mov.u32 	%r599, %r12;
$L__BB372_116:
	mad.lo.s32 	%r342, %r599, 36, %r184;
	ld.shared.u32 	%r202, [%r342];
	mov.b32 	%r601, 0;
	@%p24 bra 	$L__BB372_118;
	shfl.sync.idx.b32	%r343|%p34, %r202, %r40, %r22, -1;
	mul.lo.s32 	%r601, %r343, %r615;
$L__BB372_118:
	@%p25 bra 	$L__BB372_120;
	shfl.sync.idx.b32	%r344|%p36, %r202, %r41, %r22, -1;
	mad.lo.s32 	%r601, %r344, %r614, %r601;
$L__BB372_120:
	@%p26 bra 	$L__BB372_122;
	shfl.sync.idx.b32	%r345|%p38, %r202, %r42, %r22, -1;
	mad.lo.s32 	%r601, %r345, %r613, %r601;
$L__BB372_122:
	@%p27 bra 	$L__BB372_124;
	shfl.sync.idx.b32	%r346|%p40, %r202, %r43, %r22, -1;
	mad.lo.s32 	%r601, %r346, %r612, %r601;
$L__BB372_124:
	@%p28 bra 	$L__BB372_126;
	shfl.sync.idx.b32	%r347|%p42, %r202, %r44, %r22, -1;
	mad.lo.s32 	%r601, %r347, %r611, %r601;
$L__BB372_126:
	setp.lt.s32 	%p43, %r238, 6;
	@%p43 bra 	$L__BB372_128;
	shfl.sync.idx.b32	%r348|%p44, %r202, %r45, %r22, -1;
	mad.lo.s32 	%r601, %r348, %r610, %r601;
$L__BB372_128:
	setp.lt.s32 	%p45, %r238, 7;
	@%p45 bra 	$L__BB372_130;
	shfl.sync.idx.b32	%r349|%p46, %r202, %r46, %r22, -1;
	mad.lo.s32 	%r601, %r349, %r609, %r601;
$L__BB372_130:
	setp.lt.s32 	%p47, %r238, 8;
	@%p47 bra 	$L__BB372_132;
	shfl.sync.idx.b32	%r350|%p48, %r202, %r47, %r22, -1;
	mad.lo.s32 	%r601, %r350, %r608, %r601;
$L__BB372_132:
	mad.lo.s32 	%r351, %r599, %r9, %r182;
	shl.b32 	%r352, %r351, 2;
	add.s32 	%r354, %r299, %r352;
	st.shared.u32 	[%r354], %r601;
	add.s32 	%r599, %r599, %r14;
	setp.lt.s32 	%p49, %r599, %r21;
	@%p49 bra 	$L__BB372_116;
$L__BB372_133:
	add.s32 	%r590, %r590, %r10;
	setp.lt.s32 	%p50, %r590, %r9;
	@%p50 bra 	$L__BB372_57;
$L__BB372_134:
	ld.param.u32 	%r511, [_Z9cuda_gemmIiLi256ELi2ELi1ELi1024ELi8ELi8ELi32ELi0ELi0EEviiiPT_S1_S1_ii_param_1];
	bar.sync 	0;
	mad.lo.s32 	%r229, %r521, %r511, %r24;
	div.s32 	%r230, %r236, %r238;
	mov.u32 	%r616, %r1;
	@%p13 bra 	$L__BB372_138;
	setp.eq.s16 	%p109, %rs1, 3;
	div.s32 	%r459, %r1, %r9;
	mad.lo.s32 	%r460, %r230, %r459, %r229;
	mul.lo.s32 	%r461, %r459, %r9;
	sub.s32 	%r462, %r1, %r461;
	add.s32 	%r463, %r460, %r462;
	ld.shared.u32 	%r464, [%r31];
	mul.wide.s32 	%rd26, %r463, 4;
	add.s64 	%rd27, %rd2, %rd26;
	st.global.u32 	[%rd27], %r464;
	mov.u32 	%r616, %r25;
	@%p109 bra 	$L__BB372_138;
	setp.eq.s16 	%p110, %rs1, 0;
	div.s32 	%r465, %r25, %r9;
	mad.lo.s32 	%r466, %r230, %r465, %r229;
	mul.lo.s32 	%r467, %r465, %r9;
	sub.s32 	%r468, %r25, %r467;
	add.s32 	%r469, %r466, %r468;
	ld.shared.u32 	%r470, [%r32];
	mul.wide.s32 	%rd28, %r469, 4;
	add.s64 	%rd29, %rd2, %rd28;
	st.global.u32 	[%rd29], %r470;
	mov.u32 	%r616, %r29;
	@%p110 bra 	$L__BB372_138;
	div.s32 	%r471, %r29, %r9;
	mad.lo.s32 	%r472, %r230, %r471, %r229;
	mul.lo.s32 	%r473, %r471, %r9;
	sub.s32 	%r474, %r29, %r473;
	add.s32 	%r475, %r472, %r474;
	add.s32 	%r476, %r32, %r27;
	ld.shared.u32 	%r477, [%r476];
	mul.wide.s32 	%rd30, %r475, 4;
	add.s64 	%rd31, %rd2, %rd30;
	st.global.u32 	[%rd31], %r477;
	mov.u32 	%r616, %r30;
$L__BB372_138:
	div.s32 	%r478, %r616, %r9;
	mad.lo.s32 	%r479, %r230, %r478, %r229;
	mul.lo.s32 	%r480, %r478, %r9;
	sub.s32 	%r481, %r616, %r480;
	add.s32 	%r482, %r479, %r481;
	shl.b32 	%r483, %r616, 2;
	add.s32 	%r485, %r299, %r483;
	ld.shared.u32 	%r486, [%r485];
	mul.wide.s32 	%rd32, %r482, 4;
	add.s64 	%rd33, %rd2, %rd32;
	st.global.u32 	[%rd33], %r486;
	add.s32 	%r487, %r616, %r13;
	div.s32 	%r488, %r487, %r9;
	mad.lo.s32 	%r489, %r230, %r488, %r229;
	mul.lo.s32 	%r490, %r488, %r9;
	sub.s32 	%r491, %r487, %r490;
	add.s32 	%r492, %r489, %r491;
	add.s32 	%r493, %r485, %r27;
	ld.shared.u32 	%r494, [%r493];
	mul.wide.s32 	%rd34, %r492, 4;
	add.s64 	%rd35, %rd2, %rd34;
	st.global.u32 	[%rd35], %r494;
	add.s32 	%r495, %r487, %r13;
	div.s32 	%r496, %r495, %r9;
	mad.lo.s32 	%r497, %r230, %r496, %r229;
	mul.lo.s32 	%r498, %r496, %r9;
	sub.s32 	%r499, %r495, %r498;
	add.s32 	%r500, %r497, %r499;
	add.s32 	%r501, %r493, %r27;
	ld.shared.u32 	%r502, [%r501];
	mul.wide.s32 	%rd36, %r500, 4;
	add.s64 	%rd37, %rd2, %rd36;
	st.global.u32 	[%rd37], %r502;
	add.s32 	%r503, %r495, %r13;
	div.s32 	%r504, %r503, %r9;
	mad.lo.s32 	%r505, %r230, %r504, %r229;
	mul.lo.s32 	%r506, %r504, %r9;
	sub.s32 	%r507, %r503, %r506;
	add.s32 	%r508, %r505, %r507;
	add.s32 	%r509, %r501, %r27;
	ld.shared.u32 	%r510, [%r509];
	mul.wide.s32 	%rd38, %r508, 4;
	add.s64 	%rd39, %rd2, %rd38;
	st.global.u32 	[%rd39], %r510;
	add.s32 	%r616, %r503, %r13;
	setp.lt.u32 	%p111, %r616, 1024;
	@%p111 bra 	$L__BB372_138;
	add.s32 	%r521, %r521, %r16;
	setp.lt.u32 	%p112, %r521, %r17;
	@%p112 bra 	$L__BB372_5;
$L__BB372_140:
	ret;

}
	// .globl	_Z9cuda_gemmIiLi256ELi2ELi1ELi1024ELi8ELi8ELi32ELi0ELi1EEviiiPT_S1_S1_ii
.visible .entry _Z9cuda_gemmIiLi256ELi2ELi1ELi1024ELi8ELi8ELi32ELi0ELi1EEviiiPT_S1_S1_ii(
	.param .u32 _Z9cuda_gemmIiLi256ELi2ELi1ELi1024ELi8ELi8ELi32ELi0ELi1EEviiiPT_S1_S1_ii_param_0,
	.param .u32 _Z9cuda_gemmIiLi256ELi2ELi1ELi1024ELi8ELi8ELi32ELi0ELi1EEviiiPT_S1_S1_ii_param_1,
	.param .u32 _Z9cuda_gemmIiLi256ELi2ELi1ELi1024ELi8ELi8ELi32ELi0ELi1EEviiiPT_S1_S1_ii_param_2,
	.param .u64 .ptr .align 1 _Z9cuda_gemmIiLi256ELi2ELi1ELi1024ELi8ELi8ELi32ELi0ELi1EEviiiPT_S1_S1_ii_param_3,
	.param .u64 .ptr .align 1 _Z9cuda_gemmIiLi256ELi2ELi1ELi1024ELi8ELi8ELi32ELi0ELi1EEviiiPT_S1_S1_ii_param_4,
	.param .u64 .ptr .align 1 _Z9cuda_gemmIiLi256ELi2ELi1ELi1024ELi8ELi8ELi32ELi0ELi1EEviiiPT_S1_S1_ii_param_5,
	.param .u32 _Z9cuda_gemmIiLi256ELi2ELi1ELi1024ELi8ELi8ELi32ELi0ELi1EEviiiPT_S1_S1_ii_param_6,
	.param .u32 _Z9cuda_gemmIiLi256ELi2ELi1ELi1024ELi8ELi8ELi32ELi0ELi1EEviiiPT_S1_S1_ii_param_7
)
.maxntid 256
{
	.reg .pred 	%p<30>;
	.reg .b16 	%rs<6>;
	.reg .b32 	%r<268>;
	.reg .b64 	%rd<48>;
	// demoted variable
	.shared .align 128 .b8 _ZZ9cuda_gemmIiLi256ELi2ELi1ELi1024ELi8ELi8ELi32ELi0ELi1EEviiiPT_S1_S1_iiE11kron_fac_sh[288];
	// demoted variable
	.shared .align 128 .b8 _ZZ9cuda_gemmIiLi256ELi2ELi1ELi1024ELi8ELi8ELi32ELi0ELi1EEviiiPT_S1_S1_iiE3Ash[4096];
	// demoted variable
	.shared .align 128 .b8 _ZZ9cuda_gemmIiLi256ELi2ELi1ELi1024ELi8ELi8ELi32ELi0ELi1EEviiiPT_S1_S1_iiE3Csh[4096];
	ld.param.u32 	%r79, [_Z9cuda_gemmIiLi256ELi2ELi1ELi1024ELi8ELi8ELi32ELi0ELi1EEviiiPT_S1_S1_ii_param_1];
	ld.param.u32 	%r80, [_Z9cuda_gemmIiLi256ELi2ELi1ELi1024ELi8ELi8ELi32ELi0ELi1EEviiiPT_S1_S1_ii_param_2];
	ld.param.u64 	%rd9, [_Z9cuda_gemmIiLi256ELi2ELi1ELi1024ELi8ELi8ELi32ELi0ELi1EEviiiPT_S1_S1_ii_param_3];
	ld.param.u64 	%rd10, [_Z9cuda_gemmIiLi256ELi2ELi1ELi1024ELi8ELi8ELi32ELi0ELi1EEviiiPT_S1_S1_ii_param_4];
	ld.param.u64 	%rd11, [_Z9cuda_gemmIiLi256ELi2ELi1ELi1024ELi8ELi8ELi32ELi0ELi1EEviiiPT_S1_S1_ii_param_5];
	cvta.to.global.u64 	%rd1, %rd10;
	cvta.to.global.u64 	%rd2, %rd9;
	cvta.to.global.u64 	%rd3, %rd11;
	mov.u32 	%r1, %tid.x;
	setp.gt.u32 	%p1, %r1, 63;
	@%p1 bra 	$L__BB373_7;
	mov.u32 	%r2, %ntid.x;
	add.s32 	%r81, %r1, %r2;
	max.u32 	%r82, %r81, 64;
	setp.lt.u32 	%p2, %r81, 64;
	selp.u32 	%r83, 1, 0, %p2;
	add.s32 	%r84, %r81, %r83;
	sub.s32 	%r85, %r82, %r84;
	div.u32 	%r86, %r85, %r2;
	add.s32 	%r3, %r86, %r83;
	and.b32  	%r87, %r3, 3;
	setp.eq.s32 	%p3, %r87, 3;
	mov.u32 	%r256, %r1;
	@%p3 bra 	$L__BB373_4;
	add.s32 	%r89, %r3, 1;
	and.b32  	%r4, %r89, 3;
	mov.b32 	%r255, 0;
	mov.u32 	%r256, %r1;
$L__BB373_3:
	.pragma "nounroll";
	mul.wide.u32 	%rd12, %r256, 4;
	add.s64 	%rd13, %rd1, %rd12;
	ld.global.u32 	%r90, [%rd13];
	and.b32  	%r91, %r256, 7;
	mov.u32 	%r92, _ZZ9cuda_gemmIiLi256ELi2ELi1ELi1024ELi8ELi8ELi32ELi0ELi1EEviiiPT_S1_S1_iiE11kron_fac_sh;
	mad.lo.s32 	%r93, %r91, 36, %r92;
	shr.u32 	%r94, %r256, 1;
	and.b32  	%r95, %r94, 2147483644;
	add.s32 	%r96, %r93, %r95;
	st.shared.u32 	[%r96], %r90;
	add.s32 	%r256, %r256, %r2;
	add.s32 	%r255, %r255, 1;
	setp.ne.s32 	%p4, %r255, %r4;
	@%p4 bra 	$L__BB373_3;
$L__BB373_4:
	setp.lt.u32 	%p5, %r3, 3;
	@%p5 bra 	$L__BB373_7;
	mov.u32 	%r99, _ZZ9cuda_gemmIiLi256ELi2ELi1ELi1024ELi8ELi8ELi32ELi0ELi1EEviiiPT_S1_S1_iiE11kron_fac_sh;
$L__BB373_6:
	mul.wide.u32 	%rd14, %r256, 4;
	add.s64 	%rd15, %rd1, %rd14;
	ld.global.u32 	%r97, [%rd15];
	and.b32  	%r98, %r256, 7;
	mad.lo.s32 	%r100, %r98, 36, %r99;
	shr.u32 	%r101, %r256, 1;
	and.b32  	%r102, %r101, 2147483644;
	add.s32 	%r103, %r100, %r102;
	st.shared.u32 	[%r103], %r97;
	add.s32 	%r104, %r256, %r2;
	mul.wide.u32 	%rd16, %r104, 4;
	add.s64 	%rd17, %rd1, %rd16;
	ld.global.u32 	%r105, [%rd17];
	and.b32  	%r106, %r104, 7;
	mad.lo.s32 	%r107, %r106, 36, %r99;
	shr.u32 	%r108, %r104, 1;
	and.b32  	%r109, %r108, 2147483644;
	add.s32 	%r110, %r107, %r109;
	st.shared.u32 	[%r110], %r105;
	add.s32 	%r111, %r104, %r2;
	mul.wide.u32 	%rd18, %r111, 4;
	add.s64 	%rd19, %rd1, %rd18;
	ld.global.u32 	%r112, [%rd19];
	and.b32  	%r113, %r111, 7;
	mad.lo.s32 	%r114, %r113, 36, %r99;
	shr.u32 	%r115, %r111, 1;
	and.b32  	%r116, %r115, 2147483644;
	add.s32 	%r117, %r114, %r116;
	st.shared.u32 	[%r117], %r112;
	add.s32 	%r118, %r111, %r2;
	mul.wide.u32 	%rd20, %r118, 4;
	add.s64 	%rd21, %rd1, %rd20;
	ld.global.u32 	%r119, [%rd21];
	and.b32  	%r120, %r118, 7;
	mad.lo.s32 	%r121, %r120, 36, %r99;
	shr.u32 	%r122, %r118, 1;
	and.b32  	%r123, %r122, 2147483644;
	add.s32 	%r124, %r121, %r123;
	st.shared.u32 	[%r124], %r119;
	add.s32 	%r256, %r118, %r2;
	setp.lt.u32 	%p6, %r256, 64;
	@%p6 bra 	$L__BB373_6;
$L__BB373_7:
	and.b32  	%r12, %r1, 127;
	mov.u32 	%r13, %ntid.x;
	mov.u32 	%r258, %ctaid.y;
	mov.u32 	%r15, %nctaid.y;
	shl.b32 	%r16, %r15, 1;
	setp.ge.u32 	%p7, %r258, %r16;
	@%p7 bra 	$L__BB373_28;
	mov.u32 	%r125, %ctaid.x;
	shl.b32 	%r17, %r125, 10;
	shl.b32 	%r126, %r12, 3;
	and.b32  	%r18, %r1, 7;
	shl.b32 	%r127, %r1, 2;
	and.b32  	%r128, %r127, 28;
	mov.u32 	%r129, _ZZ9cuda_gemmIiLi256ELi2ELi1ELi1024ELi8ELi8ELi32ELi0ELi1EEviiiPT_S1_S1_iiE11kron_fac_sh;
	add.s32 	%r19, %r129, %r128;
	shl.b32 	%r20, %r125, 7;
	shr.s32 	%r130, %r80, 31;
	shr.u32 	%r131, %r130, 29;
	add.s32 	%r132, %r80, %r131;
	shr.s32 	%r21, %r132, 3;
	add.s32 	%r22, %r1, %r13;
	cvt.u16.u32 	%rs2, %r22;
	xor.b16  	%rs3, %rs2, 1023;
	cvt.u16.u32 	%rs4, %r13;
	div.u16 	%rs5, %rs3, %rs4;
	and.b16  	%rs1, %rs5, 3;
	mov.u32 	%r133, _ZZ9cuda_gemmIiLi256ELi2ELi1ELi1024ELi8ELi8ELi32ELi0ELi1EEviiiPT_S1_S1_iiE3Ash;
	add.s32 	%r23, %r133, %r127;
	shl.b32 	%r24, %r13, 2;
	add.s32 	%r25, %r23, %r24;
	add.s32 	%r26, %r22, %r13;
	add.s32 	%r27, %r26, %r13;
	mov.u32 	%r134, _ZZ9cuda_gemmIiLi256ELi2ELi1ELi1024ELi8ELi8ELi32ELi0ELi1EEviiiPT_S1_S1_iiE3Csh;
	add.s32 	%r28, %r134, %r127;
	add.s32 	%r29, %r28, %r24;
	add.s32 	%r30, %r29, %r24;
	or.b32  	%r135, %r126, %r18;
	shl.b32 	%r136, %r135, 2;
	add.s32 	%r31, %r133, %r136;
	add.s32 	%r137, %r1, 1;
	and.b32  	%r32, %r137, 7;
	or.b32  	%r138, %r126, %r32;
	shl.b32 	%r139, %r138, 2;
	add.s32 	%r33, %r133, %r139;
	add.s32 	%r140, %r1, 2;
	and.b32  	%r34, %r140, 7;
	add.s32 	%r141, %r1, 3;
	and.b32  	%r35, %r141, 7;
	or.b32  	%r142, %r126, %r35;
	shl.b32 	%r143, %r142, 2;
	add.s32 	%r36, %r133, %r143;
	xor.b32  	%r37, %r18, 4;
	add.s32 	%r144, %r1, 5;
	and.b32  	%r38, %r144, 7;
	add.s32 	%r145, %r1, 6;
	and.b32  	%r39, %r145, 7;
	or.b32  	%r146, %r126, %r39;
	shl.b32 	%r147, %r146, 2;
	add.s32 	%r40, %r133, %r147;
	add.s32 	%r148, %r1, -1;
	and.b32  	%r41, %r148, 7;
	or.b32  	%r149, %r126, %r41;
	shl.b32 	%r150, %r149, 2;
	add.s32 	%r42, %r133, %r150;
	shr.u32 	%r151, %r22, 7;
	and.b32  	%r152, %r22, 127;
	mad.lo.s32 	%r43, %r151, %r21, %r152;
	shr.u32 	%r153, %r26, 7;
	and.b32  	%r154, %r26, 127;
	mad.lo.s32 	%r44, %r153, %r21, %r154;
	shl.b32 	%r45, %r13, 4;
	shl.b32 	%r46, %r13, 3;
	mul.lo.s32 	%r47, %r13, 12;
	mul.wide.u32 	%rd22, %r13, 4;
	add.s64 	%rd4, %rd2, %rd22;
	mul.wide.u32 	%rd23, %r13, 8;
	add.s64 	%rd5, %rd2, %rd23;
	mul.wide.u32 	%rd24, %r13, 12;
	add.s64 	%rd6, %rd2, %rd24;
	shr.u32 	%r48, %r13, 7;
	cvt.u64.u32 	%rd26, %r24;
$L__BB373_9:
	setp.eq.s16 	%p8, %rs1, 2;
	mul.lo.s32 	%r50, %r258, %r80;
	mov.u32 	%r259, %r1;
	@%p8 bra 	$L__BB373_13;
	setp.eq.s16 	%p9, %rs1, 3;
	add.s32 	%r155, %r50, %r17;
	add.s32 	%r156, %r155, %r1;
	mul.wide.s32 	%rd25, %r156, 4;
	add.s64 	%rd7, %rd2, %rd25;
	ld.global.u32 	%r157, [%rd7];
	st.shared.u32 	[%r23], %r157;
	mov.u32 	%r259, %r22;
	@%p9 bra 	$L__BB373_13;
	setp.eq.s16 	%p10, %rs1, 0;
	add.s64 	%rd8, %rd7, %rd26;
	ld.global.u32 	%r158, [%rd8];
	st.shared.u32 	[%r25], %r158;
	mov.u32 	%r259, %r26;
	@%p10 bra 	$L__BB373_13;
	add.s64 	%rd28, %rd8, %rd26;
	ld.global.u32 	%r159, [%rd28];
	add.s32 	%r160, %r25, %r24;
	st.shared.u32 	[%r160], %r159;
	mov.u32 	%r259, %r27;
$L__BB373_13:
	shl.b32 	%r161, %r259, 2;
	mov.u32 	%r162, _ZZ9cuda_gemmIiLi256ELi2ELi1ELi1024ELi8ELi8ELi32ELi0ELi1EEviiiPT_S1_S1_iiE3Ash;
	add.s32 	%r261, %r162, %r161;
	add.s32 	%r163, %r17, %r259;
	add.s32 	%r260, %r163, %r50;
$L__BB373_14:
	mul.wide.s32 	%rd29, %r260, 4;
	add.s64 	%rd30, %rd4, %rd29;
	add.s64 	%rd31, %rd5, %rd29;
	add.s64 	%rd32, %rd6, %rd29;
	add.s64 	%rd33, %rd2, %rd29;
	ld.global.u32 	%r164, [%rd33];
	st.shared.u32 	[%r261], %r164;
	ld.global.u32 	%r165, [%rd30];
	add.s32 	%r166, %r261, %r24;
	st.shared.u32 	[%r166], %r165;
	ld.global.u32 	%r167, [%rd31];
	add.s32 	%r168, %r261, %r46;
	st.shared.u32 	[%r168], %r167;
	ld.global.u32 	%r169, [%rd32];
	add.s32 	%r170, %r261, %r47;
	st.shared.u32 	[%r170], %r169;
	add.s32 	%r259, %r259, %r24;
	add.s32 	%r261, %r261, %r45;
	add.s32 	%r260, %r260, %r24;
	setp.lt.u32 	%p11, %r259, 1024;
	@%p11 bra 	$L__BB373_14;
	mov.u32 	%r263, %r1;
	@%p8 bra 	$L__BB373_19;
	setp.eq.s16 	%p13, %rs1, 3;
	mov.b32 	%r171, 0;
	st.shared.u32 	[%r28], %r171;
	mov.u32 	%r263, %r22;
	@%p13 bra 	$L__BB373_19;
	setp.eq.s16 	%p14, %rs1, 0;
	mov.b32 	%r172, 0;
	st.shared.u32 	[%r29], %r172;
	mov.u32 	%r263, %r26;
	@%p14 bra 	$L__BB373_19;
	mov.b32 	%r173, 0;
	st.shared.u32 	[%r30], %r173;
	mov.u32 	%r263, %r27;
$L__BB373_19:
	shl.b32 	%r174, %r263, 2;
	mov.u32 	%r175, _ZZ9cuda_gemmIiLi256ELi2ELi1ELi1024ELi8ELi8ELi32ELi0ELi1EEviiiPT_S1_S1_iiE3Csh;
	add.s32 	%r176, %r175, %r174;
	mov.b32 	%r177, 0;
	st.shared.u32 	[%r176], %r177;
	add.s32 	%r178, %r176, %r24;
	st.shared.u32 	[%r178], %r177;
	add.s32 	%r179, %r178, %r24;
	st.shared.u32 	[%r179], %r177;
	add.s32 	%r180, %r179, %r24;
	st.shared.u32 	[%r180], %r177;
	add.s32 	%r263, %r24, %r263;
	setp.lt.u32 	%p15, %r263, 1024;
	@%p15 bra 	$L__BB373_19;
	shr.u32 	%r265, %r1, 7;
	bar.sync 	0;
	ld.shared.u32 	%r64, [%r31];
	ld.shared.u32 	%r65, [%r33];
	shl.b32 	%r181, %r12, 3;
	or.b32  	%r182, %r181, %r34;
	shl.b32 	%r183, %r182, 2;
	mov.u32 	%r184, _ZZ9cuda_gemmIiLi256ELi2ELi1ELi1024ELi8ELi8ELi32ELi0ELi1EEviiiPT_S1_S1_iiE3Ash;
	add.s32 	%r185, %r184, %r183;
	ld.shared.u32 	%r66, [%r185];
	ld.shared.u32 	%r67, [%r36];
	or.b32  	%r186, %r181, %r37;
	shl.b32 	%r187, %r186, 2;
	add.s32 	%r188, %r184, %r187;
	ld.shared.u32 	%r68, [%r188];
	or.b32  	%r189, %r181, %r38;
	shl.b32 	%r190, %r189, 2;
	add.s32 	%r191, %r184, %r190;
	ld.shared.u32 	%r69, [%r191];
	ld.shared.u32 	%r70, [%r40];
	ld.shared.u32 	%r71, [%r42];
$L__BB373_21:
	mad.lo.s32 	%r192, %r265, 36, %r19;
	ld.shared.u32 	%r193, [%r192];
	shfl.sync.idx.b32	%r194|%p16, %r193, %r18, 6175, -1;
	mul.lo.s32 	%r195, %r194, %r64;
	shfl.sync.idx.b32	%r196|%p17, %r193, %r32, 6175, -1;
	mad.lo.s32 	%r197, %r196, %r65, %r195;
	shfl.sync.idx.b32	%r198|%p18, %r193, %r34, 6175, -1;
	mad.lo.s32 	%r199, %r198, %r66, %r197;
	shfl.sync.idx.b32	%r200|%p19, %r193, %r35, 6175, -1;
	mad.lo.s32 	%r201, %r200, %r67, %r199;
	shfl.sync.idx.b32	%r202|%p20, %r193, %r37, 6175, -1;
	mad.lo.s32 	%r203, %r202, %r68, %r201;
	shfl.sync.idx.b32	%r204|%p21, %r193, %r38, 6175, -1;
	mad.lo.s32 	%r205, %r204, %r69, %r203;
	shfl.sync.idx.b32	%r206|%p22, %r193, %r39, 6175, -1;
	mad.lo.s32 	%r207, %r206, %r70, %r205;
	shfl.sync.idx.b32	%r208|%p23, %r193, %r41, 6175, -1;
	mad.lo.s32 	%r209, %r208, %r71, %r207;
	shl.b32 	%r210, %r12, 2;
	shl.b32 	%r211, %r265, 9;
	or.b32  	%r212, %r211, %r210;
	mov.u32 	%r213, _ZZ9cuda_gemmIiLi256ELi2ELi1ELi1024ELi8ELi8ELi32ELi0ELi1EEviiiPT_S1_S1_iiE3Csh;
	add.s32 	%r214, %r213, %r212;
	ld.shared.u32 	%r215, [%r214];
	add.s32 	%r216, %r215, %r209;
	st.shared.u32 	[%r214], %r216;
	add.s32 	%r265, %r265, %r48;
	setp.lt.u32 	%p24, %r265, 8;
	@%p24 bra 	$L__BB373_21;
	setp.eq.s16 	%p25, %rs1, 2;
	bar.sync 	0;
	mad.lo.s32 	%r74, %r258, %r79, %r20;
	mov.u32 	%r266, %r1;
	@%p25 bra 	$L__BB373_26;
	setp.eq.s16 	%p26, %rs1, 3;
	shr.u32 	%r217, %r1, 7;
	mad.lo.s32 	%r218, %r217, %r21, %r12;
	add.s32 	%r219, %r74, %r218;
	ld.shared.u32 	%r220, [%r28];
	mul.wide.s32 	%rd34, %r219, 4;
	add.s64 	%rd35, %rd3, %rd34;
	st.global.u32 	[%rd35], %r220;
	mov.u32 	%r266, %r22;
	@%p26 bra 	$L__BB373_26;
	setp.eq.s16 	%p27, %rs1, 0;
	add.s32 	%r221, %r74, %r43;
	ld.shared.u32 	%r222, [%r29];
	mul.wide.s32 	%rd36, %r221, 4;
	add.s64 	%rd37, %rd3, %rd36;
	st.global.u32 	[%rd37], %r222;
	mov.u32 	%r266, %r26;
	@%p27 bra 	$L__BB373_26;
	add.s32 	%r223, %r74, %r44;
	ld.shared.u32 	%r224, [%r30];
	mul.wide.s32 	%rd38, %r223, 4;
	add.s64 	%rd39, %rd3, %rd38;
	st.global.u32 	[%rd39], %r224;
	mov.u32 	%r266, %r27;
$L__BB373_26:
	shr.u32 	%r225, %r266, 7;
	and.b32  	%r226, %r266, 127;
	add.s32 	%r227, %r74, %r226;
	mad.lo.s32 	%r228, %r225, %r21, %r227;
	shl.b32 	%r229, %r266, 2;
	add.s32 	%r231, %r213, %r229;
	ld.shared.u32 	%r232, [%r231];
	mul.wide.s32 	%rd40, %r228, 4;
	add.s64 	%rd41, %rd3, %rd40;
	st.global.u32 	[%rd41], %r232;
	add.s32 	%r233, %r266, %r13;
	shr.u32 	%r234, %r233, 7;
	and.b32  	%r235, %r233, 127;
	add.s32 	%r236, %r74, %r235;
	mad.lo.s32 	%r237, %r234, %r21, %r236;
	add.s32 	%r238, %r231, %r24;
	ld.shared.u32 	%r239, [%r238];
	mul.wide.s32 	%rd42, %r237, 4;
	add.s64 	%rd43, %rd3, %rd42;
	st.global.u32 	[%rd43], %r239;
	add.s32 	%r240, %r233, %r13;
	shr.u32 	%r241, %r240, 7;
	and.b32  	%r242, %r240, 127;
	add.s32 	%r243, %r74, %r242;
	mad.lo.s32 	%r244, %r241, %r21, %r243;
	add.s32 	%r245, %r238, %r24;
	ld.shared.u32 	%r246, [%r245];
	mul.wide.s32 	%rd44, %r244, 4;
	add.s64 	%rd45, %rd3, %rd44;
	st.global.u32 	[%rd45], %r246;
	add.s32 	%r247, %r240, %r13;
	shr.u32 	%r248, %r247, 7;
	and.b32  	%r249, %r247, 127;
	add.s32 	%r250, %r74, %r249;
	mad.lo.s32 	%r251, %r248, %r21, %r250;
	add.s32 	%r252, %r245, %r24;
	ld.shared.u32 	%r253, [%r252];
	mul.wide.s32 	%rd46, %r251, 4;
	add.s64 	%rd47, %rd3, %rd46;
	st.global.u32 	[%rd47], %r253;
	add.s32 	%r266, %r247, %r13;
	setp.lt.u32 	%p28, %r266, 1024;
	@%p28 bra 	$L__BB373_26;
	add.s32 	%r258, %r258, %r15;
	setp.lt.u32 	%p29, %r258, %r16;
	@%p29 bra 	$L__BB373_9;
$L__BB373_28:
	ret;

}
	// .globl	_Z9cuda_gemmIiLi256ELi2ELi1ELi1024ELi8ELi8ELi32ELi1ELi0EEviiiPT_S1_S1_ii
.visible .entry _Z9cuda_gemmIiLi256ELi2ELi1ELi1024ELi8ELi8ELi32ELi1ELi0EEviiiPT_S1_S1_ii(
	.param .u32 _Z9cuda_gemmIiLi256ELi2ELi1ELi1024ELi8ELi8ELi32ELi1ELi0EEviiiPT_S1_S1_ii_param_0,
	.param .u32 _Z9cuda_gemmIiLi256ELi2ELi1ELi1024ELi8ELi8ELi32ELi1ELi0EEviiiPT_S1_S1_ii_param_1,
	.param .u32 _Z9cuda_gemmIiLi256ELi2ELi1ELi1024ELi8ELi8ELi32ELi1ELi0EEviiiPT_S1_S1_ii_param_2,
	.param .u64 .ptr .align 1 _Z9cuda_gemmIiLi256ELi2ELi1ELi1024ELi8ELi8ELi32ELi1ELi0EEviiiPT_S1_S1_ii_param_3,
	.param .u64 .ptr .align 1 _Z9cuda_gemmIiLi256ELi2ELi1ELi1024ELi8ELi8ELi32ELi1ELi0EEviiiPT_S1_S1_ii_param_4,
	.param .u64 .ptr .align 1 _Z9cuda_gemmIiLi256ELi2ELi1ELi1024ELi8ELi8ELi32ELi1ELi0EEviiiPT_S1_S1_ii_param_5,
	.param .u32 _Z9cuda_gemmIiLi256ELi2ELi1ELi1024ELi8ELi8ELi32ELi1ELi0EEviiiPT_S1_S1_ii_param_6,
	.param .u32 _Z9cuda_gemmIiLi256ELi2ELi1ELi1024ELi8ELi8ELi32ELi1ELi0EEviiiPT_S1_S1_ii_param_7
)
.maxntid 256
{
	.reg .pred 	%p<113>;
	.reg .b16 	%rs<6>;
	.reg .b32 	%r<619>;
	.reg .b64 	%rd<38>;
	// demoted variable
	.shared .align 128 .b8 _ZZ9cuda_gemmIiLi256ELi2ELi1ELi1024ELi8ELi8ELi32ELi1ELi0EEviiiPT_S1_S1_iiE11kron_fac_sh[288];
	// demoted variable
	.shared .align 128 .b8 _ZZ9cuda_gemmIiLi256ELi2ELi1ELi1024ELi8ELi8ELi32ELi1ELi0EEviiiPT_S1_S1_iiE3Ash[4096];
	// demoted variable
	.shared .align 128 .b8 _ZZ9cuda_gemmIiLi256ELi2ELi1ELi1024ELi8ELi8ELi32ELi1ELi0EEviiiPT_S1_S1_iiE3Csh[4096];
	ld.param.u64 	%rd12, [_Z9cuda_gemmIiLi256ELi2ELi1ELi1024ELi8ELi8ELi32ELi1ELi0EEviiiPT_S1_S1_ii_param_3];
	ld.param.u64 	%rd11, [_Z9cuda_gemmIiLi256ELi2ELi1ELi1024ELi8ELi8ELi32ELi1ELi0EEviiiPT_S1_S1_ii_param_4];
	ld.param.u64 	%rd13, [_Z9cuda_gemmIiLi256ELi2ELi1ELi1024ELi8ELi8ELi32ELi1ELi0EEviiiPT_S1_S1_ii_param_5];
	ld.param.u32 	%r220, [_Z9cuda_gemmIiLi256ELi2ELi1ELi1024ELi8ELi8ELi32ELi1ELi0EEviiiPT_S1_S1_ii_param_6];
	ld.param.u32 	%r221, [_Z9cuda_gemmIiLi256ELi2ELi1ELi1024ELi8ELi8ELi32ELi1ELi0EEviiiPT_S1_S1_ii_param_7];
	cvta.to.global.u64 	%rd1, %rd12;
	cvta.to.global.u64 	%rd2, %rd13;
	mov.u32 	%r1, %tid.x;
	and.b32  	%r2, %r1, 31;
	setp.lt.s32 	%p1, %r221, 16;
	shr.u32 	%r3, %r221, 4;
	selp.b32 	%r4, 1, %r3, %p1;
	mul.lo.s32 	%r5, %r221, %r220;
	setp.ge.u32 	%p2, %r1, %r5;
	@%p2 bra 	$L__BB374_3;
	mov.u32 	%r6, %ntid.x;
	cvta.to.global.u64 	%rd3, %rd11;
	mov.u32 	%r513, %r1;
$L__BB374_2:
	mul.wide.u32 	%rd14, %r513, 4;
	add.s64 	%rd15, %rd3, %rd14;
	ld.global.u32 	%r222, [%rd15];
	rem.u32 	%r223, %r513, %r220;
	mov.u32 	%r224, _ZZ9cuda_gemmIiLi256ELi2ELi1ELi1024ELi8ELi8ELi32ELi1ELi0EEviiiPT_S1_S1_iiE11kron_fac_sh;
	mad.lo.s32 	%r225, %r223, 36, %r224;
	div.u32 	%r226, %r513, %r221;
	shl.b32 	%r227, %r226, 2;
	add.s32 	%r228, %r225, %r227;
	st.shared.u32 	[%r228], %r222;
	add.s32 	%r513, %r513, %r6;
	setp.lt.u32 	%p3, %r513, %r5;
	@%p3 bra 	$L__BB374_2;
$L__BB374_3:
	div.s32 	%r9, 1024, %r221;
	mul.lo.s32 	%r229, %r9, %r4;
	min.s32 	%r10, %r229, 256;
	div.u32 	%r12, %r1, %r10;
	mul.lo.s32 	%r230, %r12, %r10;
	sub.s32 	%r231, %r1, %r230;
	div.u32 	%r11, %r231, %r4;
	mov.u32 	%r13, %ntid.x;
	div.u32 	%r14, %r13, %r10;
	mov.u32 	%r522, %ctaid.y;
	mov.u32 	%r232, %nctaid.y;
	shl.b32 	%r233, %r232, 1;
	setp.ge.u32 	%p4, %r522, %r233;
	@%p4 bra 	$L__BB374_140;
	and.b32  	%r16, %r11, 7;
	rem.u32 	%r235, %r1, %r4;
	shl.b32 	%r17, %r235, 3;
	min.s32 	%r18, %r220, 8;
	shl.b32 	%r236, %r221, 8;
	sub.s32 	%r19, 8223, %r236;
	shl.b32 	%r237, %r4, 8;
	sub.s32 	%r20, 8223, %r237;
	add.s32 	%r21, %r1, %r13;
	cvt.u16.u32 	%rs2, %r21;
	xor.b16  	%rs3, %rs2, 1023;
	cvt.u16.u32 	%rs4, %r13;
	div.u16 	%rs5, %rs3, %rs4;
	and.b16  	%rs1, %rs5, 3;
	shl.b32 	%r22, %r13, 2;
	add.s32 	%r23, %r21, %r13;
	add.s32 	%r24, %r23, %r13;
	setp.lt.s32 	%p5, %r16, %r221;
	selp.b32 	%r238, 0, %r221, %p5;
	sub.s32 	%r25, %r16, %r238;
	add.s32 	%r239, %r16, 1;
	setp.lt.s32 	%p6, %r239, %r221;
	selp.b32 	%r240, 0, %r221, %p6;
	sub.s32 	%r26, %r239, %r240;
	add.s32 	%r241, %r16, 2;
	setp.lt.s32 	%p7, %r241, %r221;
	selp.b32 	%r242, 0, %r221, %p7;
	sub.s32 	%r27, %r241, %r242;
	add.s32 	%r243, %r16, 3;
	setp.lt.s32 	%p8, %r243, %r221;
	selp.b32 	%r244, 0, %r221, %p8;
	sub.s32 	%r28, %r243, %r244;
	add.s32 	%r245, %r16, 4;
	setp.lt.s32 	%p9, %r245, %r221;
	selp.b32 	%r246, 0, %r221, %p9;
	sub.s32 	%r29, %r245, %r246;
	add.s32 	%r247, %r16, 5;
	setp.lt.s32 	%p10, %r247, %r221;
	selp.b32 	%r248, 0, %r221, %p10;
	sub.s32 	%r30, %r247, %r248;
	add.s32 	%r249, %r16, 6;
	setp.lt.s32 	%p11, %r249, %r221;
	selp.b32 	%r250, 0, %r221, %p11;
	sub.s32 	%r31, %r249, %r250;
	add.s32 	%r251, %r16, 7;
	setp.lt.s32 	%p12, %r251, %r221;
	selp.b32 	%r252, 0, %r221, %p12;
	sub.s32 	%r32, %r251, %r252;
	shl.b32 	%r33, %r13, 4;
	shl.b32 	%r34, %r13, 3;
	mul.lo.s32 	%r35, %r13, 12;
	mul.wide.u32 	%rd16, %r13, 4;
	add.s64 	%rd4, %rd1, %rd16;
	mul.wide.u32 	%rd17, %r13, 8;
	add.s64 	%rd5, %rd1, %rd17;
	mul.wide.u32 	%rd18, %r13, 12;
	add.s64 	%rd6, %rd1, %rd18;
	cvt.u64.u32 	%rd32, %r22;
$L__BB374_5:
	setp.eq.s16 	%p13, %rs1, 2;
	shl.b32 	%r45, %r522, 10;
	mov.u32 	%r523, %r1;
	@%p13 bra 	$L__BB374_9;
	setp.eq.s16 	%p14, %rs1, 3;
	add.s32 	%r253, %r45, %r1;
	mul.wide.s32 	%rd19, %r253, 4;
	add.s64 	%rd7, %rd1, %rd19;
	ld.global.u32 	%r254, [%rd7];
	shl.b32 	%r255, %r1, 2;
	mov.u32 	%r256, _ZZ9cuda_gemmIiLi256ELi2ELi1ELi1024ELi8ELi8ELi32ELi1ELi0EEviiiPT_S1_S1_iiE3Ash;
	add.s32 	%r257, %r256, %r255;
	st.shared.u32 	[%r257], %r254;
	mov.u32 	%r523, %r21;
	@%p14 bra 	$L__BB374_9;
	setp.eq.s16 	%p15, %rs1, 0;
	cvt.u64.u32 	%rd20, %r22;
	add.s64 	%rd8, %rd7, %rd20;
	ld.global.u32 	%r258, [%rd8];
	add.s32 	%r262, %r257, %r22;
	st.shared.u32 	[%r262], %r258;
	mov.u32 	%r523, %r23;
	@%p15 bra 	$L__BB374_9;
	add.s64 	%rd22, %rd8, %rd20;
	ld.global.u32 	%r263, [%rd22];
	add.s32 	%r268, %r262, %r22;
	st.shared.u32 	[%r268], %r263;
	mov.u32 	%r523, %r24;
$L__BB374_9:
	shl.b32 	%r269, %r523, 2;
	mov.u32 	%r270, _ZZ9cuda_gemmIiLi256ELi2ELi1ELi1024ELi8ELi8ELi32ELi1ELi0EEviiiPT_S1_S1_iiE3Ash;
	add.s32 	%r525, %r270, %r269;
	add.s32 	%r524, %r523, %r45;
$L__BB374_10:
	mul.wide.s32 	%rd23, %r524, 4;
	add.s64 	%rd24, %rd4, %rd23;
	add.s64 	%rd25, %rd5, %rd23;
	add.s64 	%rd26, %rd6, %rd23;
	add.s64 	%rd27, %rd1, %rd23;
	ld.global.u32 	%r271, [%rd27];
	st.shared.u32 	[%r525], %r271;
	ld.global.u32 	%r272, [%rd24];
	add.s32 	%r273, %r525, %r22;
	st.shared.u32 	[%r273], %r272;
	ld.global.u32 	%r274, [%rd25];
	add.s32 	%r275, %r525, %r34;
	st.shared.u32 	[%r275], %r274;
	ld.global.u32 	%r276, [%rd26];
	add.s32 	%r277, %r525, %r35;
	st.shared.u32 	[%r277], %r276;
	add.s32 	%r523, %r523, %r22;
	add.s32 	%r525, %r525, %r33;
	add.s32 	%r524, %r524, %r22;
	setp.lt.u32 	%p16, %r523, 1024;
	@%p16 bra 	$L__BB374_10;
	mov.u32 	%r527, %r1;
	@%p13 bra 	$L__BB374_15;
	setp.eq.s16 	%p18, %rs1, 3;
	shl.b32 	%r278, %r1, 2;
	mov.u32 	%r279, _ZZ9cuda_gemmIiLi256ELi2ELi1ELi1024ELi8ELi8ELi32ELi1ELi0EEviiiPT_S1_S1_iiE3Csh;
	add.s32 	%r55, %r279, %r278;
	mov.b32 	%r280, 0;
	st.shared.u32 	[%r55], %r280;
	mov.u32 	%r527, %r21;
	@%p18 bra 	$L__BB374_15;
	setp.eq.s16 	%p19, %rs1, 0;
	add.s32 	%r56, %r55, %r22;
	mov.b32 	%r281, 0;
	st.shared.u32 	[%r56], %r281;
	mov.u32 	%r527, %r23;
	@%p19 bra 	$L__BB374_15;
	add.s32 	%r282, %r56, %r22;
	mov.b32 	%r283, 0;
	st.shared.u32 	[%r282], %r283;
	mov.u32 	%r527, %r24;
$L__BB374_15:
	shl.b32 	%r284, %r527, 2;
	mov.u32 	%r285, _ZZ9cuda_gemmIiLi256ELi2ELi1ELi1024ELi8ELi8ELi32ELi1ELi0EEviiiPT_S1_S1_iiE3Csh;
	add.s32 	%r286, %r285, %r284;
	mov.b32 	%r287, 0;
	st.shared.u32 	[%r286], %r287;
	add.s32 	%r288, %r286, %r22;
	st.shared.u32 	[%r288], %r287;
	add.s32 	%r289, %r288, %r22;
	st.shared.u32 	[%r289], %r287;
	add.s32 	%r290, %r289, %r22;
	st.shared.u32 	[%r290], %r287;
	add.s32 	%r527, %r22, %r527;
	setp.lt.u32 	%p20, %r527, 1024;
	@%p20 bra 	$L__BB374_15;
	setp.lt.s32 	%p21, %r9, 1;
	bar.sync 	0;
	@%p21 bra 	$L__BB374_134;
	setp.ne.s32 	%p22, %r4, 1;
	@%p22 bra 	$L__BB374_55;
	mov.b32 	%r537, 0;
$L__BB374_19:
	setp.lt.s32 	%p81, %r221, 1;
	add.s32 	%r69, %r537, %r11;
	mad.lo.s32 	%r70, %r69, %r221, %r17;
	@%p81 bra 	$L__BB374_21;
	add.s32 	%r420, %r70, %r16;
	shl.b32 	%r421, %r420, 2;
	mov.u32 	%r422, _ZZ9cuda_gemmIiLi256ELi2ELi1ELi1024ELi8ELi8ELi32ELi1ELi0EEviiiPT_S1_S1_iiE3Ash;
	add.s32 	%r423, %r422, %r421;
	ld.shared.u32 	%r616, [%r423];
$L__BB374_21:
	setp.lt.s32 	%p82, %r221, 2;
	@%p82 bra 	$L__BB374_23;
	add.s32 	%r424, %r11, 1;
	and.b32  	%r425, %r424, 7;
	add.s32 	%r426, %r70, %r425;
	shl.b32 	%r427, %r426, 2;
	mov.u32 	%r428, _ZZ9cuda_gemmIiLi256ELi2ELi1ELi1024ELi8ELi8ELi32ELi1ELi0EEviiiPT_S1_S1_iiE3Ash;
	add.s32 	%r429, %r428, %r427;
	ld.shared.u32 	%r615, [%r429];
$L__BB374_23:
	setp.lt.s32 	%p83, %r221, 3;
	@%p83 bra 	$L__BB374_25;
	add.s32 	%r430, %r11, 2;
	and.b32  	%r431, %r430, 7;
	add.s32 	%r432, %r70, %r431;
	shl.b32 	%r433, %r432, 2;
	mov.u32 	%r434, _ZZ9cuda_gemmIiLi256ELi2ELi1ELi1024ELi8ELi8ELi32ELi1ELi0EEviiiPT_S1_S1_iiE3Ash;
	add.s32 	%r435, %r434, %r433;
	ld.shared.u32 	%r614, [%r435];
$L__BB374_25:
	setp.lt.s32 	%p84, %r221, 4;
	@%p84 bra 	$L__BB374_27;
	add.s32 	%r436, %r11, 3;
	and.b32  	%r437, %r436, 7;
	add.s32 	%r438, %r70, %r437;
	shl.b32 	%r439, %r438, 2;
	mov.u32 	%r440, _ZZ9cuda_gemmIiLi256ELi2ELi1ELi1024ELi8ELi8ELi32ELi1ELi0EEviiiPT_S1_S1_iiE3Ash;
	add.s32 	%r441, %r440, %r439;
	ld.shared.u32 	%r613, [%r441];
$L__BB374_27:
	setp.lt.s32 	%p85, %r221, 5;
	@%p85 bra 	$L__BB374_29;
	xor.b32  	%r442, %r16, 4;
	add.s32 	%r443, %r70, %r442;
	shl.b32 	%r444, %r443, 2;
	mov.u32 	%r445, _ZZ9cuda_gemmIiLi256ELi2ELi1ELi1024ELi8ELi8ELi32ELi1ELi0EEviiiPT_S1_S1_iiE3Ash;
	add.s32 	%r446, %r445, %r444;
	ld.shared.u32 	%r612, [%r446];
$L__BB374_29:
	setp.lt.s32 	%p86, %r221, 6;
	@%p86 bra 	$L__BB374_31;
	add.s32 	%r447, %r11, 5;
	and.b32  	%r448, %r447, 7;
	add.s32 	%r449, %r70, %r448;
	shl.b32 	%r450, %r449, 2;
	mov.u32 	%r451, _ZZ9cuda_gemmIiLi256ELi2ELi1ELi1024ELi8ELi8ELi32ELi1ELi0EEviiiPT_S1_S1_iiE3Ash;
	add.s32 	%r452, %r451, %r450;
	ld.shared.u32 	%r611, [%r452];
$L__BB374_31:
	setp.lt.s32 	%p87, %r221, 7;
	@%p87 bra 	$L__BB374_33;
	add.s32 	%r453, %r11, 6;
	and.b32  	%r454, %r453, 7;
	add.s32 	%r455, %r70, %r454;
	shl.b32 	%r456, %r455, 2;
	mov.u32 	%r457, _ZZ9cuda_gemmIiLi256ELi2ELi1ELi1024ELi8ELi8ELi32ELi1ELi0EEviiiPT_S1_S1_iiE3Ash;
	add.s32 	%r458, %r457, %r456;
	ld.shared.u32 	%r610, [%r458];
$L__BB374_33:
	setp.lt.s32 	%p88, %r221, 8;
	@%p88 bra 	$L__BB374_35;
	add.s32 	%r459, %r11, -1;
	and.b32  	%r460, %r459, 7;
	add.s32 	%r461, %r70, %r460;
	shl.b32 	%r462, %r461, 2;
	mov.u32 	%r463, _ZZ9cuda_gemmIiLi256ELi2ELi1ELi1024ELi8ELi8ELi32ELi1ELi0EEviiiPT_S1_S1_iiE3Ash;
	add.s32 	%r464, %r463, %r462;
	ld.shared.u32 	%r609, [%r464];
$L__BB374_35:
	setp.lt.s32 	%p89, %r12, %r18;
	@%p89 bra 	$L__BB374_37;
$L__BB374_36:
	add.s32 	%r537, %r537, %r10;
	setp.lt.s32 	%p107, %r537, %r9;
	@%p107 bra 	$L__BB374_19;
	bra.uni 	$L__BB374_134;
$L__BB374_37:
	rem.s32 	%r465, %r2, %r221;
	shl.b32 	%r466, %r465, 2;
	mov.u32 	%r467, _ZZ9cuda_gemmIiLi256ELi2ELi1ELi1024ELi8ELi8ELi32ELi1ELi0EEviiiPT_S1_S1_iiE11kron_fac_sh;
	add.s32 	%r88, %r467, %r466;
	mov.u32 	%r546, %r12;
$L__BB374_38:
	mad.lo.s32 	%r469, %r546, 36, %r88;
	ld.shared.u32 	%r90, [%r469];
	mov.b32 	%r548, 0;
	@%p81 bra 	$L__BB374_40;
	shfl.sync.idx.b32	%r470|%p91, %r90, %r25, %r19, -1;
	mul.lo.s32 	%r548, %r470, %r616;
$L__BB374_40:
	@%p82 bra 	$L__BB374_42;
	shfl.sync.idx.b32	%r471|%p93, %r90, %r26, %r19, -1;
	mad.lo.s32 	%r548, %r471, %r615, %r548;
$L__BB374_42:
	@%p83 bra 	$L__BB374_44;
	shfl.sync.idx.b32	%r472|%p95, %r90, %r27, %r19, -1;
	mad.lo.s32 	%r548, %r472, %r614, %r548;
$L__BB374_44:
	@%p84 bra 	$L__BB374_46;
	shfl.sync.idx.b32	%r473|%p97, %r90, %r28, %r19, -1;
	mad.lo.s32 	%r548, %r473, %r613, %r548;
$L__BB374_46:
	@%p85 bra 	$L__BB374_48;
	shfl.sync.idx.b32	%r474|%p99, %r90, %r29, %r19, -1;
	mad.lo.s32 	%r548, %r474, %r612, %r548;
$L__BB374_48:
	setp.lt.s32 	%p100, %r221, 6;
	@%p100 bra 	$L__BB374_50;
	shfl.sync.idx.b32	%r475|%p101, %r90, %r30, %r19, -1;
	mad.lo.s32 	%r548, %r475, %r611, %r548;
$L__BB374_50:
	setp.lt.s32 	%p102, %r221, 7;
	@%p102 bra 	$L__BB374_52;
	shfl.sync.idx.b32	%r476|%p103, %r90, %r31, %r19, -1;
	mad.lo.s32 	%r548, %r476, %r610, %r548;
$L__BB374_52:
	setp.lt.s32 	%p104, %r221, 8;
	@%p104 bra 	$L__BB374_54;
	shfl.sync.idx.b32	%r477|%p105, %r90, %r32, %r19, -1;
	mad.lo.s32 	%r548, %r477, %r609, %r548;
$L__BB374_54:
	mad.lo.s32 	%r478, %r546, %r9, %r69;
	shl.b32 	%r479, %r478, 2;
	add.s32 	%r481, %r285, %r479;
	ld.shared.u32 	%r482, [%r481];
	add.s32 	%r483, %r482, %r548;
	st.shared.u32 	[%r481], %r483;
	add.s32 	%r546, %r546, %r14;
	setp.lt.s32 	%p106, %r546, %r18;
	@%p106 bra 	$L__BB374_38;
	bra.uni 	$L__BB374_36;
$L__BB374_55:
	setp.gt.u32 	%p23, %r221, 31;
	@%p23 bra 	$L__BB374_73;
	mov.b32 	%r591, 0;
$L__BB374_57:
	setp.eq.s32 	%p24, %r221, 0;
	add.s32 	%r169, %r591, %r11;
	mad.lo.s32 	%r170, %r169, %r221, %r17;
	@%p24 bra 	$L__BB374_59;
	add.s32 	%r292, %r170, %r16;
	shl.b32 	%r293, %r292, 2;
	mov.u32 	%r294, _ZZ9cuda_gemmIiLi256ELi2ELi1ELi1024ELi8ELi8ELi32ELi1ELi0EEviiiPT_S1_S1_iiE3Ash;
	add.s32 	%r295, %r294, %r293;
	ld.shared.u32 	%r616, [%r295];
$L__BB374_59:
	setp.lt.s32 	%p25, %r221, 2;
	@%p25 bra 	$L__BB374_61;
	add.s32 	%r296, %r11, 1;
	and.b32  	%r297, %r296, 7;
	add.s32 	%r298, %r170, %r297;
	shl.b32 	%r299, %r298, 2;
	mov.u32 	%r300, _ZZ9cuda_gemmIiLi256ELi2ELi1ELi1024ELi8ELi8ELi32ELi1ELi0EEviiiPT_S1_S1_iiE3Ash;
	add.s32 	%r301, %r300, %r299;
	ld.shared.u32 	%r615, [%r301];
$L__BB374_61:
	setp.lt.s32 	%p26, %r221, 3;
	@%p26 bra 	$L__BB374_63;
	add.s32 	%r302, %r11, 2;
	and.b32  	%r303, %r302, 7;
	add.s32 	%r304, %r170, %r303;
	shl.b32 	%r305, %r304, 2;
	mov.u32 	%r306, _ZZ9cuda_gemmIiLi256ELi2ELi1ELi1024ELi8ELi8ELi32ELi1ELi0EEviiiPT_S1_S1_iiE3Ash;
	add.s32 	%r307, %r306, %r305;
	ld.shared.u32 	%r614, [%r307];
$L__BB374_63:
	setp.lt.s32 	%p27, %r221, 4;
	@%p27 bra 	$L__BB374_65;
	add.s32 	%r308, %r11, 3;
	and.b32  	%r309, %r308, 7;
	add.s32 	%r310, %r170, %r309;
	shl.b32 	%r311, %r310, 2;
	mov.u32 	%r312, _ZZ9cuda_gemmIiLi256ELi2ELi1ELi1024ELi8ELi8ELi32ELi1ELi0EEviiiPT_S1_S1_iiE3Ash;
	add.s32 	%r313, %r312, %r311;
	ld.shared.u32 	%r613, [%r313];
$L__BB374_65:
	setp.lt.s32 	%p28, %r221, 5;
	@%p28 bra 	$L__BB374_67;
	xor.b32  	%r314, %r16, 4;
	add.s32 	%r315, %r170, %r314;
	shl.b32 	%r316, %r315, 2;
	mov.u32 	%r317, _ZZ9cuda_gemmIiLi256ELi2ELi1ELi1024ELi8ELi8ELi32ELi1ELi0EEviiiPT_S1_S1_iiE3Ash;
	add.s32 	%r318, %r317, %r316;
	ld.shared.u32 	%r612, [%r318];
$L__BB374_67:
	setp.lt.s32 	%p29, %r221, 6;
	@%p29 bra 	$L__BB374_69;
	add.s32 	%r319, %r11, 5;
	and.b32  	%r320, %r319, 7;
	add.s32 	%r321, %r170, %r320;
	shl.b32 	%r322, %r321, 2;
	mov.u32 	%r323, _ZZ9cuda_gemmIiLi256ELi2ELi1ELi1024ELi8ELi8ELi32ELi1ELi0EEviiiPT_S1_S1_iiE3Ash;
	add.s32 	%r324, %r323, %r322;
	ld.shared.u32 	%r611, [%r324];
$L__BB374_69:
	setp.lt.s32 	%p30, %r221, 7;
	@%p30 bra 	$L__BB374_71;
	add.s32 	%r325, %r11, 6;
	and.b32  	%r326, %r325, 7;
	add.s32 	%r327, %r170, %r326;
	shl.b32 	%r328, %r327, 2;
	mov.u32 	%r329, _ZZ9cuda_gemmIiLi256ELi2ELi1ELi1024ELi8ELi8ELi32ELi1ELi0EEviiiPT_S1_S1_iiE3Ash;
	add.s32 	%r330, %r329, %r328;
	ld.shared.u32 	%r610, [%r330];
$L__BB374_71:
	setp.lt.s32 	%p31, %r221, 8;
	@%p31 bra 	$L__BB374_114;
	add.s32 	%r331, %r11, -1;
	and.b32  	%r332, %r331, 7;
	add.s32 	%r333, %r170, %r332;
	shl.b32 	%r334, %r333, 2;
	mov.u32 	%r335, _ZZ9cuda_gemmIiLi256ELi2ELi1ELi1024ELi8ELi8ELi32ELi1ELi0EEviiiPT_S1_S1_iiE3Ash;
	add.s32 	%r336, %r335, %r334;
	ld.shared.u32 	%r609, [%r336];
	bra.uni 	$L__BB374_114;
$L__BB374_73:
	mov.b32 	%r563, 0;
$L__BB374_74:
	setp.lt.s32 	%p51, %r221, 1;
	add.s32 	%r117, %r563, %r11;
	mad.lo.s32 	%r118, %r117, %r221, %r17;
	@%p51 bra 	$L__BB374_76;
	add.s32 	%r355, %r118, %r16;
	shl.b32 	%r356, %r355, 2;
	mov.u32 	%r357, _ZZ9cuda_gemmIiLi256ELi2ELi1ELi1024ELi8ELi8ELi32ELi1ELi0EEviiiPT_S1_S1_iiE3Ash;
	add.s32 	%r358, %r357, %r356;
	ld.shared.u32 	%r616, [%r358];
$L__BB374_76:
	setp.lt.s32 	%p52, %r221, 2;
	@%p52 bra 	$L__BB374_78;
	add.s32 	%r359, %r11, 1;
	and.b32  	%r360, %r359, 7;
	add.s32 	%r361, %r118, %r360;
	shl.b32 	%r362, %r361, 2;
	mov.u32 	%r363, _ZZ9cuda_gemmIiLi256ELi2ELi1ELi1024ELi8ELi8ELi32ELi1ELi0EEviiiPT_S1_S1_iiE3Ash;
	add.s32 	%r364, %r363, %r362;
	ld.shared.u32 	%r615, [%r364];
$L__BB374_78:
	setp.lt.s32 	%p53, %r221, 3;
	@%p53 bra 	$L__BB374_80;
	add.s32 	%r365, %r11, 2;
	and.b32  	%r366, %r365, 7;
	add.s32 	%r367, %r118, %r366;
	shl.b32 	%r368, %r367, 2;
	mov.u32 	%r369, _ZZ9cuda_gemmIiLi256ELi2ELi1ELi1024ELi8ELi8ELi32ELi1ELi0EEviiiPT_S1_S1_iiE3Ash;
	add.s32 	%r370, %r369, %r368;
	ld.shared.u32 	%r614, [%r370];
$L__BB374_80:
	setp.lt.s32 	%p54, %r221, 4;
	@%p54 bra 	$L__BB374_82;
	add.s32 	%r371, %r11, 3;
	and.b32  	%r372, %r371, 7;
	add.s32 	%r373, %r118, %r372;
	shl.b32 	%r374, %r373, 2;
	mov.u32 	%r375, _ZZ9cuda_gemmIiLi256ELi2ELi1ELi1024ELi8ELi8ELi32ELi1ELi0EEviiiPT_S1_S1_iiE3Ash;
	add.s32 	%r376, %r375, %r374;
	ld.shared.u32 	%r613, [%r376];
$L__BB374_82:
	setp.lt.s32 	%p55, %r221, 5;
	@%p55 bra 	$L__BB374_84;
	xor.b32  	%r377, %r16, 4;
	add.s32 	%r378, %r118, %r377;
	shl.b32 	%r379, %r378, 2;
	mov.u32 	%r380, _ZZ9cuda_gemmIiLi256ELi2ELi1ELi1024ELi8ELi8ELi32ELi1ELi0EEviiiPT_S1_S1_iiE3Ash;
	add.s32 	%r381, %r380, %r379;
	ld.shared.u32 	%r612, [%r381];
$L__BB374_84:
	setp.lt.s32 	%p56, %r221, 6;
	@%p56 bra 	$L__BB374_86;
	add.s32 	%r382, %r11, 5;
	and.b32  	%r383, %r382, 7;
	add.s32 	%r384, %r118, %r383;
	shl.b32 	%r385, %r384, 2;
	mov.u32 	%r386, _ZZ9cuda_gemmIiLi256ELi2ELi1ELi1024ELi8ELi8ELi32ELi1ELi0EEviiiPT_S1_S1_iiE3Ash;
	add.s32 	%r387, %r386, %r385;
	ld.shared.u32 	%r611, [%r387];
$L__BB374_86:
	setp.lt.s32 	%p57, %r221, 7;
	@%p57 bra 	$L__BB374_88;
	add.s32 	%r388, %r11, 6;
	and.b32  	%r389, %r388, 7;
	add.s32 	%r390, %r118, %r389;
	shl.b32 	%r391, %r390, 2;
	mov.u32 	%r392, _ZZ9cuda_gemmIiLi256ELi2ELi1ELi1024ELi8ELi8ELi32ELi1ELi0EEviiiPT_S1_S1_iiE3Ash;
	add.s32 	%r393, %r392, %r391;
	ld.shared.u32 	%r610, [%r393];
$L__BB374_88:
	setp.lt.s32 	%p58, %r221, 8;
	@%p58 bra 	$L__BB374_90;
	add.s32 	%r394, %r11, -1;
	and.b32  	%r395, %r394, 7;
	add.s32 	%r396, %r118, %r395;
	shl.b32 	%r397, %r396, 2;
	mov.u32 	%r398, _ZZ9cuda_gemmIiLi256ELi2ELi1ELi1024ELi8ELi8ELi32ELi1ELi0EEviiiPT_S1_S1_iiE3Ash;
	add.s32 	%r399, %r398, %r397;
	ld.shared.u32 	%r609, [%r399];
$L__BB374_90:
	setp.lt.s32 	%p59, %r12, %r18;
	@%p59 bra 	$L__BB374_92;
$L__BB374_91:
	add.s32 	%r563, %r563, %r10;
	setp.lt.s32 	%p80, %r563, %r9;
	@%p80 bra 	$L__BB374_74;
	bra.uni 	$L__BB374_134;
$L__BB374_92:
	rem.s32 	%r400, %r2, %r221;
	shl.b32 	%r401, %r400, 2;
	mov.u32 	%r402, _ZZ9cuda_gemmIiLi256ELi2ELi1ELi1024ELi8ELi8ELi32ELi1ELi0EEviiiPT_S1_S1_iiE11kron_fac_sh;
	add.s32 	%r136, %r402, %r401;
	mov.u32 	%r572, %r12;
$L__BB374_93:
	mad.lo.s32 	%r404, %r572, 36, %r136;
	ld.shared.u32 	%r138, [%r404];
	mov.b32 	%r574, 0;
	@%p51 bra 	$L__BB374_95;
	shfl.sync.idx.b32	%r405|%p61, %r138, %r25, %r19, -1;
	mul.lo.s32 	%r574, %r405, %r616;
$L__BB374_95:
	@%p52 bra 	$L__BB374_97;
	shfl.sync.idx.b32	%r406|%p63, %r138, %r26, %r19, -1;
	mad.lo.s32 	%r574, %r406, %r615, %r574;
$L__BB374_97:
	@%p53 bra 	$L__BB374_99;
	shfl.sync.idx.b32	%r407|%p65, %r138, %r27, %r19, -1;
	mad.lo.s32 	%r574, %r407, %r614, %r574;
$L__BB374_99:
	@%p54 bra 	$L__BB374_101;
	shfl.sync.idx.b32	%r408|%p67, %r138, %r28, %r19, -1;
	mad.lo.s32 	%r574, %r408, %r613, %r574;
$L__BB374_101:
	setp.lt.s32 	%p68, %r221, 5;
	@%p68 bra 	$L__BB374_103;
	shfl.sync.idx.b32	%r409|%p69, %r138, %r29, %r19, -1;
	mad.lo.s32 	%r574, %r409, %r612, %r574;
$L__BB374_103:
	setp.lt.s32 	%p70, %r221, 6;
	@%p70 bra 	$L__BB374_105;
	shfl.sync.idx.b32	%r410|%p71, %r138, %r30, %r19, -1;
	mad.lo.s32 	%r574, %r410, %r611, %r574;
$L__BB374_105:
	setp.lt.s32 	%p72, %r221, 7;
	@%p72 bra 	$L__BB374_107;
	shfl.sync.idx.b32	%r411|%p73, %r138, %r31, %r19, -1;
	mad.lo.s32 	%r574, %r411, %r610, %r574;
$L__BB374_107:
	setp.lt.s32 	%p74, %r221, 8;
	@%p74 bra 	$L__BB374_109;
	shfl.sync.idx.b32	%r412|%p75, %r138, %r32, %r19, -1;
	mad.lo.s32 	%r574, %r412, %r609, %r574;
$L__BB374_109:
	mov.u32 	%r580, %r3;
$L__BB374_110:
	shr.u32 	%r156, %r580, 1;
	shfl.sync.down.b32	%r413|%p76, %r574, %r156, %r20, -1;
	add.s32 	%r574, %r413, %r574;
	setp.gt.u32 	%p77, %r580, 3;
	mov.u32 	%r580, %r156;
	@%p77 bra 	$L__BB374_110;
	rem.u32 	%r414, %r2, %r4;
	setp.eq.s32 	%p78, %r414, 0;
	@%p78 bra 	$L__BB374_112;
	bra.uni 	$L__BB374_113;
$L__BB374_112:
	mad.lo.s32 	%r415, %r572, %r9, %r117;
	shl.b32 	%r416, %r415, 2;
	add.s32 	%r418, %r285, %r416;
	st.shared.u32 	[%r418], %r574;
$L__BB374_113:
	add.s32 	%r572, %r572, %r14;
	setp.lt.s32 	%p79, %r572, %r18;
	@%p79 bra 	$L__BB374_93;
	bra.uni 	$L__BB374_91;
$L__BB374_114:
	setp.lt.s32 	%p32, %r12, %r18;
	@%p32 bra 	$L__BB374_115;
	bra.uni 	$L__BB374_133;
$L__BB374_115:
	rem.u32 	%r337, %r2, %r221;
	shl.b32 	%r338, %r337, 2;
	mov.u32 	%r339, _ZZ9cuda_gemmIiLi256ELi2ELi1ELi1024ELi8ELi8ELi32ELi1ELi0EEviiiPT_S1_S1_iiE11kron_fac_sh;
	add.s32 	%r171, %r339, %r338;
	mov.u32 	%r600, %r12;
$L__BB374_116:
	mad.lo.s32 	%r341, %r600, 36, %r171;
	ld.shared.u32 	%r189, [%r341];
	mov.b32 	%r602, 0;
	@%p24 bra 	$L__BB374_118;
	shfl.sync.idx.b32	%r342|%p34, %r189, %r25, %r19, -1;
	mul.lo.s32 	%r602, %r342, %r616;
$L__BB374_118:
	@%p25 bra 	$L__BB374_120;
	shfl.sync.idx.b32	%r343|%p36, %r189, %r26, %r19, -1;
	mad.lo.s32 	%r602, %r343, %r615, %r602;
$L__BB374_120:
	@%p26 bra 	$L__BB374_122;
	shfl.sync.idx.b32	%r344|%p38, %r189, %r27, %r19, -1;
	mad.lo.s32 	%r602, %r344, %r614, %r602;
$L__BB374_122:
	@%p27 bra 	$L__BB374_124;
	shfl.sync.idx.b32	%r345|%p40, %r189, %r28, %r19, -1;
	mad.lo.s32 	%r602, %r345, %r613, %r602;
$L__BB374_124:
	@%p28 bra 	$L__BB374_126;
	shfl.sync.idx.b32	%r346|%p42, %r189, %r29, %r19, -1;
	mad.lo.s32 	%r602, %r346, %r612, %r602;
$L__BB374_126:
	setp.lt.s32 	%p43, %r221, 6;
	@%p43 bra 	$L__BB374_128;
	shfl.sync.idx.b32	%r347|%p44, %r189, %r30, %r19, -1;
	mad.lo.s32 	%r602, %r347, %r611, %r602;
$L__BB374_128:
	setp.lt.s32 	%p45, %r221, 7;
	@%p45 bra 	$L__BB374_130;
	shfl.sync.idx.b32	%r348|%p46, %r189, %r31, %r19, -1;
	mad.lo.s32 	%r602, %r348, %r610, %r602;
$L__BB374_130:
	setp.lt.s32 	%p47, %r221, 8;
	@%p47 bra 	$L__BB374_132;
	shfl.sync.idx.b32	%r349|%p48, %r189, %r32, %r19, -1;
	mad.lo.s32 	%r602, %r349, %r609, %r602;
$L__BB374_132:
	mad.lo.s32 	%r350, %r600, %r9, %r169;
	shl.b32 	%r351, %r350, 2;
	add.s32 	%r353, %r285, %r351;
	st.shared.u32 	[%r353], %r602;
	add.s32 	%r600, %r600, %r14;
	setp.lt.s32 	%p49, %r600, %r18;
	@%p49 bra 	$L__BB374_116;
$L__BB374_133:
	add.s32 	%r591, %r591, %r10;
	setp.lt.s32 	%p50, %r591, %r9;
	@%p50 bra 	$L__BB374_57;
$L__BB374_134:
	bar.sync 	0;
	mov.u32 	%r617, %r1;
	@%p13 bra 	$L__BB374_138;
	setp.eq.s16 	%p109, %rs1, 3;
	add.s32 	%r484, %r45, %r1;
	shl.b32 	%r485, %r1, 2;
	add.s32 	%r487, %r285, %r485;
	ld.shared.u32 	%r488, [%r487];
	mul.wide.s32 	%rd28, %r484, 4;
	add.s64 	%rd9, %rd2, %rd28;
	st.global.u32 	[%rd9], %r488;
	mov.u32 	%r617, %r21;
	@%p109 bra 	$L__BB374_138;
	cvt.u64.u32 	%rd29, %r22;
	setp.eq.s16 	%p110, %rs1, 0;
	add.s32 	%r492, %r487, %r22;
	ld.shared.u32 	%r493, [%r492];
	add.s64 	%rd10, %rd9, %rd29;
	st.global.u32 	[%rd10], %r493;
	mov.u32 	%r617, %r23;
	@%p110 bra 	$L__BB374_138;
	mov.u32 	%r495, _ZZ9cuda_gemmIiLi256ELi2ELi1ELi1024ELi8ELi8ELi32ELi1ELi0EEviiiPT_S1_S1_iiE3Csh;
	add.s32 	%r496, %r495, %r485;
	add.s32 	%r497, %r496, %r22;
	add.s32 	%r498, %r497, %r22;
	ld.shared.u32 	%r499, [%r498];
	add.s64 	%rd31, %rd10, %rd29;
	st.global.u32 	[%rd31], %r499;
	mov.u32 	%r617, %r24;
$L__BB374_138:
	add.s32 	%r500, %r45, %r617;
	shl.b32 	%r501, %r617, 2;
	add.s32 	%r503, %r285, %r501;
	ld.shared.u32 	%r504, [%r503];
	mul.wide.s32 	%rd33, %r500, 4;
	add.s64 	%rd34, %rd2, %rd33;
	st.global.u32 	[%rd34], %r504;
	add.s32 	%r505, %r503, %r22;
	ld.shared.u32 	%r506, [%r505];
	add.s64 	%rd35, %rd34, %rd32;
	st.global.u32 	[%rd35], %r506;
	add.s32 	%r507, %r505, %r22;
	ld.shared.u32 	%r508, [%r507];
	add.s64 	%rd36, %rd35, %rd32;
	st.global.u32 	[%rd36], %r508;
	add.s32 	%r509, %r507, %r22;
	ld.shared.u32 	%r510, [%r509];
	add.s64 	%rd37, %rd36, %rd32;
	st.global.u32 	[%rd37], %r510;
	add.s32 	%r617, %r22, %r617;
	setp.lt.u32 	%p111, %r617, 1024;
	@%p111 bra 	$L__BB374_138;
	mov.u32 	%r511, %nctaid.y;
	add.s32 	%r522, %r522, %r511;
	shl.b32 	%r512, %r511, 1;
	setp.lt.u32 	%p112, %r522, %r512;
	@%p112 bra 	$L__BB374_5;
$L__BB374_140:
	ret;

}
	// .globl	_Z9cuda_gemmIiLi256ELi2ELi1ELi1024ELi8ELi8ELi32ELi1ELi1EEviiiPT_S1_S1_ii
.visible .entry _Z9cuda_gemmIiLi256ELi2ELi1ELi1024ELi8ELi8ELi32ELi1ELi1EEviiiPT_S1_S1_ii(
	.param .u32 _Z9cuda_gemmIiLi256ELi2ELi1ELi1024ELi8ELi8ELi32ELi1ELi1EEviiiPT_S1_S1_ii_param_0,
	.param .u32 _Z9cuda_gemmIiLi256ELi2ELi1ELi1024ELi8ELi8ELi32ELi1ELi1EEviiiPT_S1_S1_ii_param_1,
	.param .u32 _Z9cuda_gemmIiLi256ELi2ELi1ELi1024ELi8ELi8ELi32ELi1ELi1EEviiiPT_S1_S1_ii_param_2,
	.param .u64 .ptr .align 1 _Z9cuda_gemmIiLi256ELi2ELi1ELi1024ELi8ELi8ELi32ELi1ELi1EEviiiPT_S1_S1_ii_param_3,
	.param .u64 .ptr .align 1 _Z9cuda_gemmIiLi256ELi2ELi1ELi1024ELi8ELi8ELi32ELi1ELi1EEviiiPT_S1_S1_ii_param_4,
	.param .u64 .ptr .align 1 _Z9cuda_gemmIiLi256ELi2ELi1ELi1024ELi8ELi8ELi32ELi1ELi1EEviiiPT_S1_S1_ii_param_5,
	.param .u32 _Z9cuda_gemmIiLi256ELi2ELi1ELi1024ELi8ELi8ELi32ELi1ELi1EEviiiPT_S1_S1_ii_param_6,
	.param .u32 _Z9cuda_gemmIiLi256ELi2ELi1ELi1024ELi8ELi8ELi32ELi1ELi1EEviiiPT_S1_S1_ii_param_7
)
.maxntid 256
{
	.reg .pred 	%p<30>;
	.reg .b16 	%rs<6>;
	.reg .b32 	%r<231>;
	.reg .b64 	%rd<46>;
	// demoted variable
	.shared .align 128 .b8 _ZZ9cuda_gemmIiLi256ELi2ELi1ELi1024ELi8ELi8ELi32ELi1ELi1EEviiiPT_S1_S1_iiE11kron_fac_sh[288];
	// demoted variable
	.shared .align 128 .b8 _ZZ9cuda_gemmIiLi256ELi2ELi1ELi1024ELi8ELi8ELi32ELi1ELi1EEviiiPT_S1_S1_iiE3Ash[4096];
	// demoted variable
	.shared .align 128 .b8 _ZZ9cuda_gemmIiLi256ELi2ELi1ELi1024ELi8ELi8ELi32ELi1ELi1EEviiiPT_S1_S1_iiE3Csh[4096];
	ld.param.u64 	%rd11, [_Z9cuda_gemmIiLi256ELi2ELi1ELi1024ELi8ELi8ELi32ELi1ELi1EEviiiPT_S1_S1_ii_param_3];
	ld.param.u64 	%rd12, [_Z9cuda_gemmIiLi256ELi2ELi1ELi1024ELi8ELi8ELi32ELi1ELi1EEviiiPT_S1_S1_ii_param_4];
	ld.param.u64 	%rd13, [_Z9cuda_gemmIiLi256ELi2ELi1ELi1024ELi8ELi8ELi32ELi1ELi1EEviiiPT_S1_S1_ii_param_5];
	cvta.to.global.u64 	%rd1, %rd12;
	cvta.to.global.u64 	%rd2, %rd11;
	cvta.to.global.u64 	%rd3, %rd13;
	mov.u32 	%r1, %tid.x;
	setp.gt.u32 	%p1, %r1, 63;
	@%p1 bra 	$L__BB375_7;
	mov.u32 	%r2, %ntid.x;
	add.s32 	%r64, %r1, %r2;
	max.u32 	%r65, %r64, 64;
	setp.lt.u32 	%p2, %r64, 64;
	selp.u32 	%r66, 1, 0, %p2;
	add.s32 	%r67, %r64, %r66;
	sub.s32 	%r68, %r65, %r67;
	div.u32 	%r69, %r68, %r2;
	add.s32 	%r3, %r69, %r66;
	and.b32  	%r70, %r3, 3;
	setp.eq.s32 	%p3, %r70, 3;
	mov.u32 	%r219, %r1;
	@%p3 bra 	$L__BB375_4;
	add.s32 	%r72, %r3, 1;
	and.b32  	%r4, %r72, 3;
	mov.b32 	%r218, 0;
	mov.u32 	%r219, %r1;
$L__BB375_3:
	.pragma "nounroll";
	mul.wide.u32 	%rd14, %r219, 4;
	add.s64 	%rd15, %rd1, %rd14;
	ld.global.u32 	%r73, [%rd15];
	and.b32  	%r74, %r219, 7;
	mov.u32 	%r75, _ZZ9cuda_gemmIiLi256ELi2ELi1ELi1024ELi8ELi8ELi32ELi1ELi1EEviiiPT_S1_S1_iiE11kron_fac_sh;
	mad.lo.s32 	%r76, %r74, 36, %r75;
	shr.u32 	%r77, %r219, 1;
	and.b32  	%r78, %r77, 2147483644;
	add.s32 	%r79, %r76, %r78;
	st.shared.u32 	[%r79], %r73;
	add.s32 	%r219, %r219, %r2;
	add.s32 	%r218, %r218, 1;
	setp.ne.s32 	%p4, %r218, %r4;
	@%p4 bra 	$L__BB375_3;
$L__BB375_4:
	setp.lt.u32 	%p5, %r3, 3;
	@%p5 bra 	$L__BB375_7;
	mov.u32 	%r82, _ZZ9cuda_gemmIiLi256ELi2ELi1ELi1024ELi8ELi8ELi32ELi1ELi1EEviiiPT_S1_S1_iiE11kron_fac_sh;
$L__BB375_6:
	mul.wide.u32 	%rd16, %r219, 4;
	add.s64 	%rd17, %rd1, %rd16;
	ld.global.u32 	%r80, [%rd17];
	and.b32  	%r81, %r219, 7;
	mad.lo.s32 	%r83, %r81, 36, %r82;
	shr.u32 	%r84, %r219, 1;
	and.b32  	%r85, %r84, 2147483644;
	add.s32 	%r86, %r83, %r85;
	st.shared.u32 	[%r86], %r80;
	add.s32 	%r87, %r219, %r2;
	mul.wide.u32 	%rd18, %r87, 4;
	add.s64 	%rd19, %rd1, %rd18;
	ld.global.u32 	%r88, [%rd19];
	and.b32  	%r89, %r87, 7;
	mad.lo.s32 	%r90, %r89, 36, %r82;
	shr.u32 	%r91, %r87, 1;
	and.b32  	%r92, %r91, 2147483644;
	add.s32 	%r93, %r90, %r92;
	st.shared.u32 	[%r93], %r88;
	add.s32 	%r94, %r87, %r2;
	mul.wide.u32 	%rd20, %r94, 4;
	add.s64 	%rd21, %rd1, %rd20;
	ld.global.u32 	%r95, [%rd21];
	and.b32  	%r96, %r94, 7;
	mad.lo.s32 	%r97, %r96, 36, %r82;
	shr.u32 	%r98, %r94, 1;
	and.b32  	%r99, %r98, 2147483644;
	add.s32 	%r100, %r97, %r99;
	st.shared.u32 	[%r100], %r95;
	add.s32 	%r101, %r94, %r2;
	mul.wide.u32 	%rd22, %r101, 4;
	add.s64 	%rd23, %rd1, %rd22;
	ld.global.u32 	%r102, [%rd23];
	and.b32  	%r103, %r101, 7;
	mad.lo.s32 	%r104, %r103, 36, %r82;
	shr.u32 	%r105, %r101, 1;
	and.b32  	%r106, %r105, 2147483644;
	add.s32 	%r107, %r104, %r106;
	st.shared.u32 	[%r107], %r102;
	add.s32 	%r219, %r101, %r2;
	setp.lt.u32 	%p6, %r219, 64;
	@%p6 bra 	$L__BB375_6;
$L__BB375_7:
	mov.u32 	%r221, %ctaid.y;
	mov.u32 	%r13, %nctaid.y;
	shl.b32 	%r14, %r13, 1;
	setp.ge.u32 	%p7, %r221, %r14;
	@%p7 bra 	$L__BB375_28;
	mov.u32 	%r108, %ntid.x;
	and.b32  	%r15, %r1, 7;
	add.s32 	%r16, %r1, %r108;
	cvt.u16.u32 	%rs2, %r16;
	xor.b16  	%rs3, %rs2, 1023;
	cvt.u16.u32 	%rs4, %r108;
	div.u16 	%rs5, %rs3, %rs4;
	and.b16  	%rs1, %rs5, 3;
	shl.b32 	%r109, %r1, 2;
	mov.u32 	%r110, _ZZ9cuda_gemmIiLi256ELi2ELi1ELi1024ELi8ELi8ELi32ELi1ELi1EEviiiPT_S1_S1_iiE3Ash;
	add.s32 	%r17, %r110, %r109;
	shl.b32 	%r18, %r108, 2;
	add.s32 	%r19, %r17, %r18;
	add.s32 	%r20, %r16, %r108;
	add.s32 	%r21, %r20, %r108;
	mov.u32 	%r111, _ZZ9cuda_gemmIiLi256ELi2ELi1ELi1024ELi8ELi8ELi32ELi1ELi1EEviiiPT_S1_S1_iiE3Csh;
	add.s32 	%r22, %r111, %r109;
	add.s32 	%r23, %r22, %r18;
	add.s32 	%r112, %r1, 1;
	and.b32  	%r24, %r112, 7;
	add.s32 	%r113, %r1, 2;
	and.b32  	%r25, %r113, 7;
	add.s32 	%r114, %r1, 3;
	and.b32  	%r26, %r114, 7;
	xor.b32  	%r27, %r15, 4;
	add.s32 	%r115, %r1, 5;
	and.b32  	%r28, %r115, 7;
	add.s32 	%r116, %r1, 6;
	and.b32  	%r29, %r116, 7;
	add.s32 	%r117, %r1, -1;
	and.b32  	%r30, %r117, 7;
	shl.b32 	%r31, %r108, 4;
	shl.b32 	%r32, %r108, 3;
	mul.lo.s32 	%r33, %r108, 12;
	mul.wide.u32 	%rd24, %r108, 4;
	add.s64 	%rd4, %rd2, %rd24;
	mul.wide.u32 	%rd25, %r108, 8;
	add.s64 	%rd5, %rd2, %rd25;
	mul.wide.u32 	%rd26, %r108, 12;
	add.s64 	%rd6, %rd2, %rd26;
	shr.u32 	%r34, %r108, 7;
	cvt.u64.u32 	%rd40, %r18;
$L__BB375_9:
	setp.eq.s16 	%p8, %rs1, 2;
	shl.b32 	%r36, %r221, 10;
	mov.u32 	%r222, %r1;
	@%p8 bra 	$L__BB375_13;
	setp.eq.s16 	%p9, %rs1, 3;
	add.s32 	%r118, %r36, %r1;
	mul.wide.s32 	%rd27, %r118, 4;
	add.s64 	%rd7, %rd2, %rd27;
	ld.global.u32 	%r119, [%rd7];
	st.shared.u32 	[%r17], %r119;
	mov.u32 	%r222, %r16;
	@%p9 bra 	$L__BB375_13;
	setp.eq.s16 	%p10, %rs1, 0;
	cvt.u64.u32 	%rd28, %r18;
	add.s64 	%rd8, %rd7, %rd28;
	ld.global.u32 	%r120, [%rd8];
	st.shared.u32 	[%r19], %r120;
	mov.u32 	%r222, %r20;
	@%p10 bra 	$L__BB375_13;
	add.s64 	%rd30, %rd8, %rd28;
	ld.global.u32 	%r121, [%rd30];
	add.s32 	%r122, %r19, %r18;
	st.shared.u32 	[%r122], %r121;
	mov.u32 	%r222, %r21;
$L__BB375_13:
	shl.b32 	%r123, %r222, 2;
	mov.u32 	%r124, _ZZ9cuda_gemmIiLi256ELi2ELi1ELi1024ELi8ELi8ELi32ELi1ELi1EEviiiPT_S1_S1_iiE3Ash;
	add.s32 	%r224, %r124, %r123;
	add.s32 	%r223, %r222, %r36;
$L__BB375_14:
	mul.wide.s32 	%rd31, %r223, 4;
	add.s64 	%rd32, %rd4, %rd31;
	add.s64 	%rd33, %rd5, %rd31;
	add.s64 	%rd34, %rd6, %rd31;
	add.s64 	%rd35, %rd2, %rd31;
	ld.global.u32 	%r125, [%rd35];
	st.shared.u32 	[%r224], %r125;
	ld.global.u32 	%r126, [%rd32];
	add.s32 	%r127, %r224, %r18;
	st.shared.u32 	[%r127], %r126;
	ld.global.u32 	%r128, [%rd33];
	add.s32 	%r129, %r224, %r32;
	st.shared.u32 	[%r129], %r128;
	ld.global.u32 	%r130, [%rd34];
	add.s32 	%r131, %r224, %r33;
	st.shared.u32 	[%r131], %r130;
	add.s32 	%r222, %r222, %r18;
	add.s32 	%r224, %r224, %r31;
	add.s32 	%r223, %r223, %r18;
	setp.lt.u32 	%p11, %r222, 1024;
	@%p11 bra 	$L__BB375_14;
	setp.eq.s16 	%p12, %rs1, 2;
	mov.u32 	%r226, %r1;
	@%p12 bra 	$L__BB375_19;
	setp.eq.s16 	%p13, %rs1, 3;
	mov.b32 	%r132, 0;
	st.shared.u32 	[%r22], %r132;
	mov.u32 	%r226, %r16;
	@%p13 bra 	$L__BB375_19;
	setp.eq.s16 	%p14, %rs1, 0;
	mov.b32 	%r133, 0;
	st.shared.u32 	[%r23], %r133;
	mov.u32 	%r226, %r20;
	@%p14 bra 	$L__BB375_19;
	add.s32 	%r134, %r23, %r18;
	mov.b32 	%r135, 0;
	st.shared.u32 	[%r134], %r135;
	mov.u32 	%r226, %r21;
$L__BB375_19:
	shl.b32 	%r136, %r226, 2;
	mov.u32 	%r137, _ZZ9cuda_gemmIiLi256ELi2ELi1ELi1024ELi8ELi8ELi32ELi1ELi1EEviiiPT_S1_S1_iiE3Csh;
	add.s32 	%r138, %r137, %r136;
	mov.b32 	%r139, 0;
	st.shared.u32 	[%r138], %r139;
	add.s32 	%r140, %r138, %r18;
	st.shared.u32 	[%r140], %r139;
	add.s32 	%r141, %r140, %r18;
	st.shared.u32 	[%r141], %r139;
	add.s32 	%r142, %r141, %r18;
	st.shared.u32 	[%r142], %r139;
	add.s32 	%r226, %r18, %r226;
	setp.lt.u32 	%p15, %r226, 1024;
	@%p15 bra 	$L__BB375_19;
	shr.u32 	%r228, %r1, 7;
	bar.sync 	0;
	shl.b32 	%r143, %r1, 3;
	and.b32  	%r144, %r143, 1016;
	or.b32  	%r145, %r144, %r15;
	shl.b32 	%r146, %r145, 2;
	mov.u32 	%r147, _ZZ9cuda_gemmIiLi256ELi2ELi1ELi1024ELi8ELi8ELi32ELi1ELi1EEviiiPT_S1_S1_iiE3Ash;
	add.s32 	%r148, %r147, %r146;
	ld.shared.u32 	%r50, [%r148];
	or.b32  	%r149, %r144, %r24;
	shl.b32 	%r150, %r149, 2;
	add.s32 	%r151, %r147, %r150;
	ld.shared.u32 	%r51, [%r151];
	or.b32  	%r152, %r144, %r25;
	shl.b32 	%r153, %r152, 2;
	add.s32 	%r154, %r147, %r153;
	ld.shared.u32 	%r52, [%r154];
	or.b32  	%r155, %r144, %r26;
	shl.b32 	%r156, %r155, 2;
	add.s32 	%r157, %r147, %r156;
	ld.shared.u32 	%r53, [%r157];
	or.b32  	%r158, %r144, %r27;
	shl.b32 	%r159, %r158, 2;
	add.s32 	%r160, %r147, %r159;
	ld.shared.u32 	%r54, [%r160];
	or.b32  	%r161, %r144, %r28;
	shl.b32 	%r162, %r161, 2;
	add.s32 	%r163, %r147, %r162;
	ld.shared.u32 	%r55, [%r163];
	or.b32  	%r164, %r144, %r29;
	shl.b32 	%r165, %r164, 2;
	add.s32 	%r166, %r147, %r165;
	ld.shared.u32 	%r56, [%r166];
	or.b32  	%r167, %r144, %r30;
	shl.b32 	%r168, %r167, 2;
	add.s32 	%r169, %r147, %r168;
	ld.shared.u32 	%r57, [%r169];
$L__BB375_21:
	shl.b32 	%r170, %r15, 2;
	mov.u32 	%r171, _ZZ9cuda_gemmIiLi256ELi2ELi1ELi1024ELi8ELi8ELi32ELi1ELi1EEviiiPT_S1_S1_iiE11kron_fac_sh;
	add.s32 	%r172, %r171, %r170;
	mad.lo.s32 	%r173, %r228, 36, %r172;
	ld.shared.u32 	%r174, [%r173];
	shfl.sync.idx.b32	%r175|%p16, %r174, %r15, 6175, -1;
	mul.lo.s32 	%r176, %r175, %r50;
	shfl.sync.idx.b32	%r177|%p17, %r174, %r24, 6175, -1;
	mad.lo.s32 	%r178, %r177, %r51, %r176;
	shfl.sync.idx.b32	%r179|%p18, %r174, %r25, 6175, -1;
	mad.lo.s32 	%r180, %r179, %r52, %r178;
	shfl.sync.idx.b32	%r181|%p19, %r174, %r26, 6175, -1;
	mad.lo.s32 	%r182, %r181, %r53, %r180;
	shfl.sync.idx.b32	%r183|%p20, %r174, %r27, 6175, -1;
	mad.lo.s32 	%r184, %r183, %r54, %r182;
	shfl.sync.idx.b32	%r185|%p21, %r174, %r28, 6175, -1;
	mad.lo.s32 	%r186, %r185, %r55, %r184;
	shfl.sync.idx.b32	%r187|%p22, %r174, %r29, 6175, -1;
	mad.lo.s32 	%r188, %r187, %r56, %r186;
	shfl.sync.idx.b32	%r189|%p23, %r174, %r30, 6175, -1;
	mad.lo.s32 	%r190, %r189, %r57, %r188;
	shl.b32 	%r191, %r228, 9;
	shl.b32 	%r192, %r1, 2;
	and.b32  	%r193, %r192, 508;
	or.b32  	%r194, %r191, %r193;
	mov.u32 	%r195, _ZZ9cuda_gemmIiLi256ELi2ELi1ELi1024ELi8ELi8ELi32ELi1ELi1EEviiiPT_S1_S1_iiE3Csh;
	add.s32 	%r196, %r195, %r194;
	ld.shared.u32 	%r197, [%r196];
	add.s32 	%r198, %r197, %r190;
	st.shared.u32 	[%r196], %r198;
	add.s32 	%r228, %r228, %r34;
	setp.lt.u32 	%p24, %r228, 8;
	@%p24 bra 	$L__BB375_21;
	setp.eq.s16 	%p25, %rs1, 2;
	bar.sync 	0;
	mov.u32 	%r229, %r1;
	@%p25 bra 	$L__BB375_26;
	setp.eq.s16 	%p26, %rs1, 3;
	shl.b32 	%r199, %r221, 10;
	or.b32  	%r200, %r199, %r1;
	ld.shared.u32 	%r201, [%r22];
	mul.wide.s32 	%rd36, %r200, 4;
	add.s64 	%rd9, %rd3, %rd36;
	st.global.u32 	[%rd9], %r201;
	mov.u32 	%r229, %r16;
	@%p26 bra 	$L__BB375_26;
	cvt.u64.u32 	%rd37, %r18;
	setp.eq.s16 	%p27, %rs1, 0;
	ld.shared.u32 	%r202, [%r23];
	add.s64 	%rd10, %rd9, %rd37;
	st.global.u32 	[%rd10], %r202;
	mov.u32 	%r229, %r20;
	@%p27 bra 	$L__BB375_26;
	add.s32 	%r203, %r23, %r18;
	ld.shared.u32 	%r204, [%r203];
	add.s64 	%rd39, %rd10, %rd37;
	st.global.u32 	[%rd39], %r204;
	mov.u32 	%r229, %r21;
$L__BB375_26:
	shl.b32 	%r205, %r221, 10;
	add.s32 	%r206, %r205, %r229;
	shl.b32 	%r207, %r229, 2;
	add.s32 	%r209, %r195, %r207;
	ld.shared.u32 	%r210, [%r209];
	mul.wide.s32 	%rd41, %r206, 4;
	add.s64 	%rd42, %rd3, %rd41;
	st.global.u32 	[%rd42], %r210;
	add.s32 	%r211, %r209, %r18;
	ld.shared.u32 	%r212, [%r211];
	add.s64 	%rd43, %rd42, %rd40;
	st.global.u32 	[%rd43], %r212;
	add.s32 	%r213, %r211, %r18;
	ld.shared.u32 	%r214, [%r213];
	add.s64 	%rd44, %rd43, %rd40;
	st.global.u32 	[%rd44], %r214;
	add.s32 	%r215, %r213, %r18;
	ld.shared.u32 	%r216, [%r215];
	add.s64 	%rd45, %rd44, %rd40;
	st.global.u32 	[%rd45], %r216;
	add.s32 	%r229, %r18, %r229;
	setp.lt.u32 	%p28, %r229, 1024;
	@%p28 bra 	$L__BB375_26;
	add.s32 	%r221, %r221, %r13;
	setp.lt.u32 	%p29, %r221, %r14;
	@%p29 bra 	$L__BB375_9;
$L__BB375_28:
	ret;

}
	// .globl	_Z9cuda_gemmIiLi256ELi2ELi1ELi1024ELi16ELi16ELi32ELi0ELi0EEviiiPT_S1_S1_ii
.visible .entry _Z9cuda_gemmIiLi256ELi2ELi1ELi1024ELi16ELi16ELi32ELi0ELi0EEviiiPT_S1_S1_ii(
	.param .u32 _Z9cuda_gemmIiLi256ELi2ELi1ELi1024ELi16ELi16ELi32ELi0ELi0EEviiiPT_S1_S1_ii_param_0,
	.param .u32 _Z9cuda_gemmIiLi256ELi2ELi1ELi1024ELi16ELi16ELi32ELi0ELi0EEviiiPT_S1_S1_ii_param_1,
	.param .u32 _Z9cuda_gemmIiLi256ELi2ELi1ELi1024ELi16ELi16ELi32ELi0ELi0EEviiiPT_S1_S1_ii_param_2,
	.param .u64 .ptr .align 1 _Z9cuda_gemmIiLi256ELi2ELi1ELi1024ELi16ELi16ELi32ELi0ELi0EEviiiPT_S1_S1_ii_param_3,
	.param .u64 .ptr .align 1 _Z9cuda_gemmIiLi256ELi2ELi1ELi1024ELi16ELi16ELi32ELi0ELi0EEviiiPT_S1_S1_ii_param_4,
	.param .u64 .ptr .align 1 _Z9cuda_gemmIiLi256ELi2ELi1ELi1024ELi16ELi16ELi32ELi0ELi0EEviiiPT_S1_S1_ii_param_5,
	.param .u32 _Z9cuda_gemmIiLi256ELi2ELi1ELi1024ELi16ELi16ELi32ELi0ELi0EEviiiPT_S1_S1_ii_param_6,
	.param .u32 _Z9cuda_gemmIiLi256ELi2ELi1ELi1024ELi16ELi16ELi32ELi0ELi0EEviiiPT_S1_S1_ii_param_7
)
.maxntid 256
{
	.reg .pred 	%p<193>;
	.reg .b16 	%rs<6>;
	.reg .b32 	%r<1082>;
	.reg .b64 	%rd<40>;
	// demoted variable
	.shared .align 128 .b8 _ZZ9cuda_gemmIiLi256ELi2ELi1ELi1024ELi16ELi16ELi32ELi0ELi0EEviiiPT_S1_S1_iiE11kron_fac_sh[1088];
	// demoted variable
	.shared .align 128 .b8 _ZZ9cuda_gemmIiLi256ELi2ELi1ELi1024ELi16ELi16ELi32ELi0ELi0EEviiiPT_S1_S1_iiE3Ash[4096];
	// demoted variable
	.shared .align 128 .b8 _ZZ9cuda_gemmIiLi256ELi2ELi1ELi1024ELi16ELi16ELi32ELi0ELi0EEviiiPT_S1_S1_iiE3Csh[4096];
	ld.param.u32 	%r367, [_Z9cuda_gemmIiLi256ELi2ELi1ELi1024ELi16ELi16ELi32ELi0ELi0EEviiiPT_S1_S1_ii_param_2];
	ld.param.u64 	%rd10, [_Z9cuda_gemmIiLi256ELi2ELi1ELi1024ELi16ELi16ELi32ELi0ELi0EEviiiPT_S1_S1_ii_param_3];
	ld.param.u64 	%rd9, [_Z9cuda_gemmIiLi256ELi2ELi1ELi1024ELi16ELi16ELi32ELi0ELi0EEviiiPT_S1_S1_ii_param_4];
	ld.param.u64 	%rd11, [_Z9cuda_gemmIiLi256ELi2ELi1ELi1024ELi16ELi16ELi32ELi0ELi0EEviiiPT_S1_S1_ii_param_5];
	ld.param.u32 	%r368, [_Z9cuda_gemmIiLi256ELi2ELi1ELi1024ELi16ELi16ELi32ELi0ELi0EEviiiPT_S1_S1_ii_param_6];
	ld.param.u32 	%r369, [_Z9cuda_gemmIiLi256ELi2ELi1ELi1024ELi16ELi16ELi32ELi0ELi0EEviiiPT_S1_S1_ii_param_7];
	cvta.to.global.u64 	%rd1, %rd10;
	cvta.to.global.u64 	%rd2, %rd11;
	mov.u32 	%r1, %tid.x;
	and.b32  	%r2, %r1, 31;
	setp.lt.s32 	%p1, %r369, 16;
	shr.u32 	%r3, %r369, 4;
	selp.b32 	%r4, 1, %r3, %p1;
	mul.lo.s32 	%r5, %r369, %r368;
	setp.ge.u32 	%p2, %r1, %r5;
	@%p2 bra 	$L__BB376_3;
	mov.u32 	%r6, %ntid.x;
	cvta.to.global.u64 	%rd3, %rd9;
	mov.u32 	%r888, %r1;
$L__BB376_2:
	mul.wide.u32 	%rd12, %r888, 4;
	add.s64 	%rd13, %rd3, %rd12;
	ld.global.u32 	%r370, [%rd13];
	rem.u32 	%r371, %r888, %r368;
	mov.u32 	%r372, _ZZ9cuda_gemmIiLi256ELi2ELi1ELi1024ELi16ELi16ELi32ELi0ELi0EEviiiPT_S1_S1_iiE11kron_fac_sh;
	mad.lo.s32 	%r373, %r371, 68, %r372;
	div.u32 	%r374, %r888, %r369;
	shl.b32 	%r375, %r374, 2;
	add.s32 	%r376, %r373, %r375;
	st.shared.u32 	[%r376], %r370;
	add.s32 	%r888, %r888, %r6;
	setp.lt.u32 	%p3, %r888, %r5;
	@%p3 bra 	$L__BB376_2;
$L__BB376_3:
	div.s32 	%r9, 1024, %r369;
	mul.lo.s32 	%r377, %r9, %r4;
	min.s32 	%r10, %r377, 256;
	div.u32 	%r12, %r1, %r10;
	mul.lo.s32 	%r378, %r12, %r10;
	sub.s32 	%r379, %r1, %r378;
	div.u32 	%r11, %r379, %r4;
	mov.u32 	%r13, %ntid.x;
	div.u32 	%r14, %r13, %r10;
	mov.u32 	%r905, %ctaid.y;
	mov.u32 	%r380, %nctaid.y;
	shl.b32 	%r381, %r380, 1;
	setp.ge.u32 	%p4, %r905, %r381;
	@%p4 bra 	$L__BB376_236;
	mov.u32 	%r383, %ctaid.x;
	shl.b32 	%r16, %r383, 10;
	and.b32  	%r17, %r11, 15;
	rem.u32 	%r384, %r1, %r4;
	shl.b32 	%r18, %r384, 4;
	min.s32 	%r19, %r368, 16;
	shl.b32 	%r385, %r369, 8;
	sub.s32 	%r20, 8223, %r385;
	shl.b32 	%r386, %r4, 8;
	sub.s32 	%r21, 8223, %r386;
	add.s32 	%r22, %r1, %r13;
	cvt.u16.u32 	%rs2, %r22;
	xor.b16  	%rs3, %rs2, 1023;
	cvt.u16.u32 	%rs4, %r13;
	div.u16 	%rs5, %rs3, %rs4;
	and.b16  	%rs1, %rs5, 3;
	shl.b32 	%r23, %r13, 2;
	add.s32 	%r24, %r22, %r13;
	add.s32 	%r387, %r11, 1;
	and.b32  	%r25, %r387, 15;
	add.s32 	%r388, %r11, 3;
	and.b32  	%r26, %r388, 15;
	setp.lt.s32 	%p5, %r17, %r369;
	selp.b32 	%r389, 0, %r369, %p5;
	sub.s32 	%r27, %r17, %r389;
	add.s32 	%r390, %r17, 1;
	setp.lt.s32 	%p6, %r390, %r369;
	selp.b32 	%r391, 0, %r369, %p6;
	sub.s32 	%r28, %r390, %r391;
	add.s32 	%r392, %r17, 2;
	setp.lt.s32 	%p7, %r392, %r369;
	selp.b32 	%r393, 0, %r369, %p7;
	sub.s32 	%r29, %r392, %r393;
	add.s32 	%r394, %r17, 3;
	setp.lt.s32 	%p8, %r394, %r369;
	selp.b32 	%r395, 0, %r369, %p8;
	sub.s32 	%r30, %r394, %r395;
	add.s32 	%r396, %r17, 4;
	setp.lt.s32 	%p9, %r396, %r369;
	selp.b32 	%r397, 0, %r369, %p9;
	sub.s32 	%r31, %r396, %r397;
	add.s32 	%r398, %r17, 5;
	setp.lt.s32 	%p10, %r398, %r369;
	selp.b32 	%r399, 0, %r369, %p10;
	sub.s32 	%r32, %r398, %r399;
	add.s32 	%r400, %r17, 6;
	setp.lt.s32 	%p11, %r400, %r369;
	selp.b32 	%r401, 0, %r369, %p11;
	sub.s32 	%r33, %r400, %r401;
	add.s32 	%r402, %r17, 7;
	setp.lt.s32 	%p12, %r402, %r369;
	selp.b32 	%r403, 0, %r369, %p12;
	sub.s32 	%r34, %r402, %r403;
	add.s32 	%r404, %r17, 8;
	setp.lt.s32 	%p13, %r404, %r369;
	selp.b32 	%r405, 0, %r369, %p13;
	sub.s32 	%r35, %r404, %r405;
	add.s32 	%r406, %r17, 9;
	setp.lt.s32 	%p14, %r406, %r369;
	selp.b32 	%r407, 0, %r369, %p14;
	sub.s32 	%r36, %r406, %r407;
	add.s32 	%r408, %r17, 10;
	setp.lt.s32 	%p15, %r408, %r369;
	selp.b32 	%r409, 0, %r369, %p15;
	sub.s32 	%r37, %r408, %r409;
	add.s32 	%r410, %r17, 11;
	setp.lt.s32 	%p16, %r410, %r369;
	selp.b32 	%r411, 0, %r369, %p16;
	sub.s32 	%r38, %r410, %r411;
	add.s32 	%r412, %r17, 12;
	setp.lt.s32 	%p17, %r412, %r369;
	selp.b32 	%r413, 0, %r369, %p17;
	sub.s32 	%r39, %r412, %r413;
	add.s32 	%r414, %r17, 13;
	setp.lt.s32 	%p18, %r414, %r369;
	selp.b32 	%r415, 0, %r369, %p18;
	sub.s32 	%r40, %r414, %r415;
	add.s32 	%r416, %r17, 14;
	setp.lt.s32 	%p19, %r416, %r369;
	selp.b32 	%r417, 0, %r369, %p19;
	sub.s32 	%r41, %r416, %r417;
	add.s32 	%r418, %r17, 15;
	setp.lt.s32 	%p20, %r418, %r369;
	selp.b32 	%r419, 0, %r369, %p20;
	sub.s32 	%r42, %r418, %r419;
	mul.wide.u32 	%rd14, %r13, 4;
	add.s64 	%rd4, %rd1, %rd14;
	mul.wide.u32 	%rd15, %r13, 8;
	add.s64 	%rd5, %rd1, %rd15;
	mul.wide.u32 	%rd16, %r13, 12;
	add.s64 	%rd6, %rd1, %rd16;
	cvt.u64.u32 	%rd18, %r23;
$L__BB376_5:
	setp.eq.s16 	%p21, %rs1, 2;
	mul.lo.s32 	%r60, %r905, %r367;
	mov.u32 	%r906, %r1;
	@%p21 bra 	$L__BB376_9;
	setp.eq.s16 	%p22, %rs1, 3;
	add.s32 	%r420, %r60, %r16;
	add.s32 	%r421, %r420, %r1;
	mul.wide.s32 	%rd17, %r421, 4;
	add.s64 	%rd7, %rd1, %rd17;
	ld.global.u32 	%r422, [%rd7];
	shl.b32 	%r423, %r1, 2;
	mov.u32 	%r424, _ZZ9cuda_gemmIiLi256ELi2ELi1ELi1024ELi16ELi16ELi32ELi0ELi0EEviiiPT_S1_S1_iiE3Ash;
	add.s32 	%r425, %r424, %r423;
	st.shared.u32 	[%r425], %r422;
	mov.u32 	%r906, %r22;
	@%p22 bra 	$L__BB376_9;
	setp.eq.s16 	%p23, %rs1, 0;
	add.s64 	%rd8, %rd7, %rd18;
	ld.global.u32 	%r426, [%rd8];
	add.s32 	%r430, %r425, %r23;
	st.shared.u32 	[%r430], %r426;
	mov.u32 	%r906, %r24;
	@%p23 bra 	$L__BB376_9;
	add.s32 	%r906, %r24, %r13;
	add.s64 	%rd20, %rd8, %rd18;
	ld.global.u32 	%r431, [%rd20];
	add.s32 	%r436, %r430, %r23;
	st.shared.u32 	[%r436], %r431;
$L__BB376_9:
	shl.b32 	%r437, %r906, 2;
	mov.u32 	%r438, _ZZ9cuda_gemmIiLi256ELi2ELi1ELi1024ELi16ELi16ELi32ELi0ELi0EEviiiPT_S1_S1_iiE3Ash;
	add.s32 	%r908, %r438, %r437;
	add.s32 	%r439, %r16, %r906;
	add.s32 	%r907, %r439, %r60;
$L__BB376_10:
	mul.wide.s32 	%rd21, %r907, 4;
	add.s64 	%rd22, %rd4, %rd21;
	add.s64 	%rd23, %rd5, %rd21;
	add.s64 	%rd24, %rd6, %rd21;
	add.s64 	%rd25, %rd1, %rd21;
	ld.global.u32 	%r440, [%rd25];
	st.shared.u32 	[%r908], %r440;
	ld.global.u32 	%r441, [%rd22];
	add.s32 	%r442, %r908, %r23;
	st.shared.u32 	[%r442], %r441;
	ld.global.u32 	%r443, [%rd23];
	shl.b32 	%r444, %r13, 3;
	add.s32 	%r445, %r908, %r444;
	st.shared.u32 	[%r445], %r443;
	ld.global.u32 	%r446, [%rd24];
	mad.lo.s32 	%r447, %r13, 12, %r908;
	st.shared.u32 	[%r447], %r446;
	add.s32 	%r906, %r906, %r23;
	shl.b32 	%r448, %r13, 4;
	add.s32 	%r908, %r908, %r448;
	add.s32 	%r907, %r907, %r23;
	setp.lt.u32 	%p24, %r906, 1024;
	@%p24 bra 	$L__BB376_10;
	mov.u32 	%r910, %r1;
	@%p21 bra 	$L__BB376_15;
	setp.eq.s16 	%p26, %rs1, 3;
	shl.b32 	%r449, %r1, 2;
	mov.u32 	%r450, _ZZ9cuda_gemmIiLi256ELi2ELi1ELi1024ELi16ELi16ELi32ELi0ELi0EEviiiPT_S1_S1_iiE3Csh;
	add.s32 	%r451, %r450, %r449;
	mov.b32 	%r452, 0;
	st.shared.u32 	[%r451], %r452;
	mov.u32 	%r910, %r22;
	@%p26 bra 	$L__BB376_15;
	setp.eq.s16 	%p27, %rs1, 0;
	add.s32 	%r456, %r451, %r23;
	mov.b32 	%r457, 0;
	st.shared.u32 	[%r456], %r457;
	mov.u32 	%r910, %r24;
	@%p27 bra 	$L__BB376_15;
	add.s32 	%r910, %r24, %r13;
	add.s32 	%r462, %r456, %r23;
	mov.b32 	%r463, 0;
	st.shared.u32 	[%r462], %r463;
$L__BB376_15:
	shl.b32 	%r464, %r910, 2;
	mov.u32 	%r465, _ZZ9cuda_gemmIiLi256ELi2ELi1ELi1024ELi16ELi16ELi32ELi0ELi0EEviiiPT_S1_S1_iiE3Csh;
	add.s32 	%r466, %r465, %r464;
	mov.b32 	%r467, 0;
	st.shared.u32 	[%r466], %r467;
	add.s32 	%r468, %r466, %r23;
	st.shared.u32 	[%r468], %r467;
	add.s32 	%r469, %r468, %r23;
	st.shared.u32 	[%r469], %r467;
	add.s32 	%r470, %r469, %r23;
	st.shared.u32 	[%r470], %r467;
	add.s32 	%r910, %r23, %r910;
	setp.lt.u32 	%p28, %r910, 1024;
	@%p28 bra 	$L__BB376_15;
	setp.lt.s32 	%p29, %r9, 1;
	bar.sync 	0;
	@%p29 bra 	$L__BB376_230;
	setp.ne.s32 	%p30, %r4, 1;
	@%p30 bra 	$L__BB376_87;
	mov.b32 	%r928, 0;
$L__BB376_19:
	setp.lt.s32 	%p137, %r369, 1;
	add.s32 	%r92, %r928, %r11;
	mad.lo.s32 	%r93, %r92, %r369, %r18;
	@%p137 bra 	$L__BB376_21;
	add.s32 	%r704, %r93, %r17;
	shl.b32 	%r705, %r704, 2;
	mov.u32 	%r706, _ZZ9cuda_gemmIiLi256ELi2ELi1ELi1024ELi16ELi16ELi32ELi0ELi0EEviiiPT_S1_S1_iiE3Ash;
	add.s32 	%r707, %r706, %r705;
	ld.shared.u32 	%r1079, [%r707];
$L__BB376_21:
	setp.lt.s32 	%p138, %r369, 2;
	@%p138 bra 	$L__BB376_23;
	add.s32 	%r708, %r93, %r25;
	shl.b32 	%r709, %r708, 2;
	mov.u32 	%r710, _ZZ9cuda_gemmIiLi256ELi2ELi1ELi1024ELi16ELi16ELi32ELi0ELi0EEviiiPT_S1_S1_iiE3Ash;
	add.s32 	%r711, %r710, %r709;
	ld.shared.u32 	%r1078, [%r711];
$L__BB376_23:
	setp.lt.s32 	%p139, %r369, 3;
	@%p139 bra 	$L__BB376_25;
	add.s32 	%r712, %r11, 2;
	and.b32  	%r713, %r712, 15;
	add.s32 	%r714, %r93, %r713;
	shl.b32 	%r715, %r714, 2;
	mov.u32 	%r716, _ZZ9cuda_gemmIiLi256ELi2ELi1ELi1024ELi16ELi16ELi32ELi0ELi0EEviiiPT_S1_S1_iiE3Ash;
	add.s32 	%r717, %r716, %r715;
	ld.shared.u32 	%r1077, [%r717];
$L__BB376_25:
	setp.lt.s32 	%p140, %r369, 4;
	@%p140 bra 	$L__BB376_27;
	add.s32 	%r718, %r93, %r26;
	shl.b32 	%r719, %r718, 2;
	mov.u32 	%r720, _ZZ9cuda_gemmIiLi256ELi2ELi1ELi1024ELi16ELi16ELi32ELi0ELi0EEviiiPT_S1_S1_iiE3Ash;
	add.s32 	%r721, %r720, %r719;
	ld.shared.u32 	%r1076, [%r721];
$L__BB376_27:
	setp.lt.s32 	%p141, %r369, 5;
	@%p141 bra 	$L__BB376_29;
	add.s32 	%r722, %r11, 4;
	and.b32  	%r723, %r722, 15;
	add.s32 	%r724, %r93, %r723;
	shl.b32 	%r725, %r724, 2;
	mov.u32 	%r726, _ZZ9cuda_gemmIiLi256ELi2ELi1ELi1024ELi16ELi16ELi32ELi0ELi0EEviiiPT_S1_S1_iiE3Ash;
	add.s32 	%r727, %r726, %r725;
	ld.shared.u32 	%r1075, [%r727];
$L__BB376_29:
	setp.lt.s32 	%p142, %r369, 6;
	@%p142 bra 	$L__BB376_31;
	add.s32 	%r728, %r11, 5;
	and.b32  	%r729, %r728, 15;
	add.s32 	%r730, %r93, %r729;
	shl.b32 	%r731, %r730, 2;
	mov.u32 	%r732, _ZZ9cuda_gemmIiLi256ELi2ELi1ELi1024ELi16ELi16ELi32ELi0ELi0EEviiiPT_S1_S1_iiE3Ash;
	add.s32 	%r733, %r732, %r731;
	ld.shared.u32 	%r1074, [%r733];
$L__BB376_31:
	setp.lt.s32 	%p143, %r369, 7;
	@%p143 bra 	$L__BB376_33;
	add.s32 	%r734, %r11, 6;
	and.b32  	%r735, %r734, 15;
	add.s32 	%r736, %r93, %r735;
	shl.b32 	%r737, %r736, 2;
	mov.u32 	%r738, _ZZ9cuda_gemmIiLi256ELi2ELi1ELi1024ELi16ELi16ELi32ELi0ELi0EEviiiPT_S1_S1_iiE3Ash;
	add.s32 	%r739, %r738, %r737;
	ld.shared.u32 	%r1073, [%r739];
$L__BB376_33:
	setp.lt.s32 	%p144, %r369, 8;
	@%p144 bra 	$L__BB376_35;
	add.s32 	%r740, %r11, 7;
	and.b32  	%r741, %r740, 15;
	add.s32 	%r742, %r93, %r741;
	shl.b32 	%r743, %r742, 2;
	mov.u32 	%r744, _ZZ9cuda_gemmIiLi256ELi2ELi1ELi1024ELi16ELi16ELi32ELi0ELi0EEviiiPT_S1_S1_iiE3Ash;
	add.s32 	%r745, %r744, %r743;
	ld.shared.u32 	%r1072, [%r745];
$L__BB376_35:
	setp.lt.s32 	%p145, %r369, 9;
	@%p145 bra 	$L__BB376_37;
	xor.b32  	%r746, %r17, 8;
	add.s32 	%r747, %r93, %r746;
	shl.b32 	%r748, %r747, 2;
	mov.u32 	%r749, _ZZ9cuda_gemmIiLi256ELi2ELi1ELi1024ELi16ELi16ELi32ELi0ELi0EEviiiPT_S1_S1_iiE3Ash;
	add.s32 	%r750, %r749, %r748;
	ld.shared.u32 	%r1071, [%r750];
$L__BB376_37:
	setp.lt.s32 	%p146, %r369, 10;
	@%p146 bra 	$L__BB376_39;
	add.s32 	%r751, %r11, 9;
	and.b32  	%r752, %r751, 15;
	add.s32 	%r753, %r93, %r752;
	shl.b32 	%r754, %r753, 2;
	mov.u32 	%r755, _ZZ9cuda_gemmIiLi256ELi2ELi1ELi1024ELi16ELi16ELi32ELi0ELi0EEviiiPT_S1_S1_iiE3Ash;
	add.s32 	%r756, %r755, %r754;
	ld.shared.u32 	%r1070, [%r756];
$L__BB376_39:
	setp.lt.s32 	%p147, %r369, 11;
	@%p147 bra 	$L__BB376_41;
	add.s32 	%r757, %r11, 10;
	and.b32  	%r758, %r757, 15;
	add.s32 	%r759, %r93, %r758;
	shl.b32 	%r760, %r759, 2;
	mov.u32 	%r761, _ZZ9cuda_gemmIiLi256ELi2ELi1ELi1024ELi16ELi16ELi32ELi0ELi0EEviiiPT_S1_S1_iiE3Ash;
	add.s32 	%r762, %r761, %r760;
	ld.shared.u32 	%r1069, [%r762];
$L__BB376_41:
	setp.lt.s32 	%p148, %r369, 12;
	@%p148 bra 	$L__BB376_43;
	add.s32 	%r763, %r11, 11;
	and.b32  	%r764, %r763, 15;
	add.s32 	%r765, %r93, %r764;
	shl.b32 	%r766, %r765, 2;
	mov.u32 	%r767, _ZZ9cuda_gemmIiLi256ELi2ELi1ELi1024ELi16ELi16ELi32ELi0ELi0EEviiiPT_S1_S1_iiE3Ash;
	add.s32 	%r768, %r767, %r766;
	ld.shared.u32 	%r1068, [%r768];
$L__BB376_43:
	setp.lt.s32 	%p149, %r369, 13;
	@%p149 bra 	$L__BB376_45;
	add.s32 	%r769, %r11, 12;
	and.b32  	%r770, %r769, 15;
	add.s32 	%r771, %r93, %r770;
	shl.b32 	%r772, %r771, 2;
	mov.u32 	%r773, _ZZ9cuda_gemmIiLi256ELi2ELi1ELi1024ELi16ELi16ELi32ELi0ELi0EEviiiPT_S1_S1_iiE3Ash;
	add.s32 	%r774, %r773, %r772;
	ld.shared.u32 	%r1067, [%r774];
$L__BB376_45:
	setp.lt.s32 	%p150, %r369, 14;
	@%p150 bra 	$L__BB376_47;
	add.s32 	%r775, %r11, 13;
	and.b32  	%r776, %r775, 15;
	add.s32 	%r777, %r93, %r776;
	shl.b32 	%r778, %r777, 2;
	mov.u32 	%r779, _ZZ9cuda_gemmIiLi256ELi2ELi1ELi1024ELi16ELi16ELi32ELi0ELi0EEviiiPT_S1_S1_iiE3Ash;
	add.s32 	%r780, %r779, %r778;
	ld.shared.u32 	%r1066, [%r780];
$L__BB376_47:
	setp.lt.s32 	%p151, %r369, 15;
	@%p151 bra 	$L__BB376_49;
	add.s32 	%r781, %r11, 14;
	and.b32  	%r782, %r781, 15;
	add.s32 	%r783, %r93, %r782;
	shl.b32 	%r784, %r783, 2;
	mov.u32 	%r785, _ZZ9cuda_gemmIiLi256ELi2ELi1ELi1024ELi16ELi16ELi32ELi0ELi0EEviiiPT_S1_S1_iiE3Ash;
	add.s32 	%r786, %r785, %r784;
	ld.shared.u32 	%r1065, [%r786];
$L__BB376_49:
	setp.lt.s32 	%p152, %r369, 16;
	@%p152 bra 	$L__BB376_51;
	add.s32 	%r787, %r11, -1;
	and.b32  	%r788, %r787, 15;
	add.s32 	%r789, %r93, %r788;
	shl.b32 	%r790, %r789, 2;
	mov.u32 	%r791, _ZZ9cuda_gemmIiLi256ELi2ELi1ELi1024ELi16ELi16ELi32ELi0ELi0EEviiiPT_S1_S1_iiE3Ash;
	add.s32 	%r792, %r791, %r790;
	ld.shared.u32 	%r1064, [%r792];
$L__BB376_51:
	setp.lt.s32 	%p153, %r12, %r19;
	@%p153 bra 	$L__BB376_53;
$L__BB376_52:
	add.s32 	%r928, %r928, %r10;
	setp.lt.s32 	%p187, %r928, %r9;
	@%p187 bra 	$L__BB376_19;
	bra.uni 	$L__BB376_230;
$L__BB376_53:
	rem.s32 	%r793, %r2, %r369;
	shl.b32 	%r794, %r793, 2;
	mov.u32 	%r795, _ZZ9cuda_gemmIiLi256ELi2ELi1ELi1024ELi16ELi16ELi32ELi0ELi0EEviiiPT_S1_S1_iiE11kron_fac_sh;
	add.s32 	%r127, %r795, %r794;
	mov.u32 	%r945, %r12;
$L__BB376_54:
	mad.lo.s32 	%r797, %r945, 68, %r127;
	ld.shared.u32 	%r129, [%r797];
	mov.b32 	%r947, 0;
	@%p137 bra 	$L__BB376_56;
	shfl.sync.idx.b32	%r798|%p155, %r129, %r27, %r20, -1;
	mul.lo.s32 	%r947, %r798, %r1079;
$L__BB376_56:
	@%p138 bra 	$L__BB376_58;
	shfl.sync.idx.b32	%r799|%p157, %r129, %r28, %r20, -1;
	mad.lo.s32 	%r947, %r799, %r1078, %r947;
$L__BB376_58:
	@%p139 bra 	$L__BB376_60;
	shfl.sync.idx.b32	%r800|%p159, %r129, %r29, %r20, -1;
	mad.lo.s32 	%r947, %r800, %r1077, %r947;
$L__BB376_60:
	@%p140 bra 	$L__BB376_62;
	shfl.sync.idx.b32	%r801|%p161, %r129, %r30, %r20, -1;
	mad.lo.s32 	%r947, %r801, %r1076, %r947;
$L__BB376_62:
	@%p141 bra 	$L__BB376_64;
	shfl.sync.idx.b32	%r802|%p163, %r129, %r31, %r20, -1;
	mad.lo.s32 	%r947, %r802, %r1075, %r947;
$L__BB376_64:
	setp.lt.s32 	%p164, %r369, 6;
	@%p164 bra 	$L__BB376_66;
	shfl.sync.idx.b32	%r803|%p165, %r129, %r32, %r20, -1;
	mad.lo.s32 	%r947, %r803, %r1074, %r947;
$L__BB376_66:
	setp.lt.s32 	%p166, %r369, 7;
	@%p166 bra 	$L__BB376_68;
	shfl.sync.idx.b32	%r804|%p167, %r129, %r33, %r20, -1;
	mad.lo.s32 	%r947, %r804, %r1073, %r947;
$L__BB376_68:
	setp.lt.s32 	%p168, %r369, 8;
	@%p168 bra 	$L__BB376_70;
	shfl.sync.idx.b32	%r805|%p169, %r129, %r34, %r20, -1;
	mad.lo.s32 	%r947, %r805, %r1072, %r947;
$L__BB376_70:
	setp.lt.s32 	%p170, %r369, 9;
	@%p170 bra 	$L__BB376_72;
	shfl.sync.idx.b32	%r806|%p171, %r129, %r35, %r20, -1;
	mad.lo.s32 	%r947, %r806, %r1071, %r947;
$L__BB376_72:
	setp.lt.s32 	%p172, %r369, 10;
	@%p172 bra 	$L__BB376_74;
	shfl.sync.idx.b32	%r807|%p173, %r129, %r36, %r20, -1;
	mad.lo.s32 	%r947, %r807, %r1070, %r947;
$L__BB376_74:
	setp.lt.s32 	%p174, %r369, 11;
	@%p174 bra 	$L__BB376_76;
	shfl.sync.idx.b32	%r808|%p175, %r129, %r37, %r20, -1;
	mad.lo.s32 	%r947, %r808, %r1069, %r947;
$L__BB376_76:
	setp.lt.s32 	%p176, %r369, 12;
	@%p176 bra 	$L__BB376_78;
	shfl.sync.idx.b32	%r809|%p177, %r129, %r38, %r20, -1;
	mad.lo.s32 	%r947, %r809, %r1068, %r947;
$L__BB376_78:
	setp.lt.s32 	%p178, %r369, 13;
	@%p178 bra 	$L__BB376_80;
	shfl.sync.idx.b32	%r810|%p179, %r129, %r39, %r20, -1;
	mad.lo.s32 	%r947, %r810, %r1067, %r947;
$L__BB376_80:
	setp.lt.s32 	%p180, %r369, 14;
	@%p180 bra 	$L__BB376_82;
	shfl.sync.idx.b32	%r811|%p181, %r129, %r40, %r20, -1;
	mad.lo.s32 	%r947, %r811, %r1066, %r947;
$L__BB376_82:
	setp.lt.s32 	%p182, %r369, 15;
	@%p182 bra 	$L__BB376_84;
	shfl.sync.idx.b32	%r812|%p183, %r129, %r41, %r20, -1;
	mad.lo.s32 	%r947, %r812, %r1065, %r947;
$L__BB376_84:
	setp.lt.s32 	%p184, %r369, 16;
	@%p184 bra 	$L__BB376_86;
	shfl.sync.idx.b32	%r813|%p185, %r129, %r42, %r20, -1;
	mad.lo.s32 	%r947, %r813, %r1064, %r947;
$L__BB376_86:
	mad.lo.s32 	%r814, %r945, %r9, %r92;
	shl.b32 	%r815, %r814, 2;
	add.s32 	%r817, %r465, %r815;
	ld.shared.u32 	%r818, [%r817];
	add.s32 	%r819, %r818, %r947;
	st.shared.u32 	[%r817], %r819;
	add.s32 	%r945, %r945, %r14;
	setp.lt.s32 	%p186, %r945, %r19;
	@%p186 bra 	$L__BB376_54;
	bra.uni 	$L__BB376_52;
$L__BB376_87:
	setp.gt.u32 	%p31, %r369, 31;
	@%p31 bra 	$L__BB376_121;
	mov.b32 	%r1030, 0;
$L__BB376_89:
	setp.eq.s32 	%p32, %r369, 0;
	add.s32 	%r272, %r1030, %r11;
	mad.lo.s32 	%r273, %r272, %r369, %r18;
	@%p32 bra 	$L__BB376_91;
	add.s32 	%r472, %r273, %r17;
	shl.b32 	%r473, %r472, 2;
	mov.u32 	%r474, _ZZ9cuda_gemmIiLi256ELi2ELi1ELi1024ELi16ELi16ELi32ELi0ELi0EEviiiPT_S1_S1_iiE3Ash;
	add.s32 	%r475, %r474, %r473;
	ld.shared.u32 	%r1079, [%r475];
$L__BB376_91:
	setp.lt.s32 	%p33, %r369, 2;
	@%p33 bra 	$L__BB376_93;
	add.s32 	%r476, %r273, %r25;
	shl.b32 	%r477, %r476, 2;
	mov.u32 	%r478, _ZZ9cuda_gemmIiLi256ELi2ELi1ELi1024ELi16ELi16ELi32ELi0ELi0EEviiiPT_S1_S1_iiE3Ash;
	add.s32 	%r479, %r478, %r477;
	ld.shared.u32 	%r1078, [%r479];
$L__BB376_93:
	setp.lt.s32 	%p34, %r369, 3;
	@%p34 bra 	$L__BB376_95;
	add.s32 	%r480, %r11, 2;
	and.b32  	%r481, %r480, 15;
	add.s32 	%r482, %r273, %r481;
	shl.b32 	%r483, %r482, 2;
	mov.u32 	%r484, _ZZ9cuda_gemmIiLi256ELi2ELi1ELi1024ELi16ELi16ELi32ELi0ELi0EEviiiPT_S1_S1_iiE3Ash;
	add.s32 	%r485, %r484, %r483;
	ld.shared.u32 	%r1077, [%r485];
$L__BB376_95:
	setp.lt.s32 	%p35, %r369, 4;
	@%p35 bra 	$L__BB376_97;
	add.s32 	%r486, %r273, %r26;
	shl.b32 	%r487, %r486, 2;
	mov.u32 	%r488, _ZZ9cuda_gemmIiLi256ELi2ELi1ELi1024ELi16ELi16ELi32ELi0ELi0EEviiiPT_S1_S1_iiE3Ash;
	add.s32 	%r489, %r488, %r487;
	ld.shared.u32 	%r1076, [%r489];
$L__BB376_97:
	setp.lt.s32 	%p36, %r369, 5;
	@%p36 bra 	$L__BB376_99;
	add.s32 	%r490, %r11, 4;
	and.b32  	%r491, %r490, 15;
	add.s32 	%r492, %r273, %r491;
	shl.b32 	%r493, %r492, 2;
	mov.u32 	%r494, _ZZ9cuda_gemmIiLi256ELi2ELi1ELi1024ELi16ELi16ELi32ELi0ELi0EEviiiPT_S1_S1_iiE3Ash;
	add.s32 	%r495, %r494, %r493;
	ld.shared.u32 	%r1075, [%r495];
$L__BB376_99:
	setp.lt.s32 	%p37, %r369, 6;
	@%p37 bra 	$L__BB376_101;
	add.s32 	%r496, %r11, 5;
	and.b32  	%r497, %r496, 15;
	add.s32 	%r498, %r273, %r497;
	shl.b32 	%r499, %r498, 2;
	mov.u32 	%r500, _ZZ9cuda_gemmIiLi256ELi2ELi1ELi1024ELi16ELi16ELi32ELi0ELi0EEviiiPT_S1_S1_iiE3Ash;
	add.s32 	%r501, %r500, %r499;
	ld.shared.u32 	%r1074, [%r501];
$L__BB376_101:
	setp.lt.s32 	%p38, %r369, 7;
	@%p38 bra 	$L__BB376_103;
	add.s32 	%r502, %r11, 6;
	and.b32  	%r503, %r502, 15;
	add.s32 	%r504, %r273, %r503;
	shl.b32 	%r505, %r504, 2;
	mov.u32 	%r506, _ZZ9cuda_gemmIiLi256ELi2ELi1ELi1024ELi16ELi16ELi32ELi0ELi0EEviiiPT_S1_S1_iiE3Ash;
	add.s32 	%r507, %r506, %r505;
	ld.shared.u32 	%r1073, [%r507];
$L__BB376_103:
	setp.lt.s32 	%p39, %r369, 8;
	@%p39 bra 	$L__BB376_105;
	add.s32 	%r508, %r11, 7;
	and.b32  	%r509, %r508, 15;
	add.s32 	%r510, %r273, %r509;
	shl.b32 	%r511, %r510, 2;
	mov.u32 	%r512, _ZZ9cuda_gemmIiLi256ELi2ELi1ELi1024ELi16ELi16ELi32ELi0ELi0EEviiiPT_S1_S1_iiE3Ash;
	add.s32 	%r513, %r512, %r511;
	ld.shared.u32 	%r1072, [%r513];
$L__BB376_105:
	setp.lt.s32 	%p40, %r369, 9;
	@%p40 bra 	$L__BB376_107;
	xor.b32  	%r514, %r17, 8;
	add.s32 	%r515, %r273, %r514;
	shl.b32 	%r516, %r515, 2;
	mov.u32 	%r517, _ZZ9cuda_gemmIiLi256ELi2ELi1ELi1024ELi16ELi16ELi32ELi0ELi0EEviiiPT_S1_S1_iiE3Ash;
	add.s32 	%r518, %r517, %r516;
	ld.shared.u32 	%r1071, [%r518];
$L__BB376_107:
	setp.lt.s32 	%p41, %r369, 10;
	@%p41 bra 	$L__BB376_109;
	add.s32 	%r519, %r11, 9;
	and.b32  	%r520, %r519, 15;
	add.s32 	%r521, %r273, %r520;
	shl.b32 	%r522, %r521, 2;
	mov.u32 	%r523, _ZZ9cuda_gemmIiLi256ELi2ELi1ELi1024ELi16ELi16ELi32ELi0ELi0EEviiiPT_S1_S1_iiE3Ash;
	add.s32 	%r524, %r523, %r522;
	ld.shared.u32 	%r1070, [%r524];
$L__BB376_109:
	setp.lt.s32 	%p42, %r369, 11;
	@%p42 bra 	$L__BB376_111;
	add.s32 	%r525, %r11, 10;
	and.b32  	%r526, %r525, 15;
	add.s32 	%r527, %r273, %r526;
	shl.b32 	%r528, %r527, 2;
	mov.u32 	%r529, _ZZ9cuda_gemmIiLi256ELi2ELi1ELi1024ELi16ELi16ELi32ELi0ELi0EEviiiPT_S1_S1_iiE3Ash;
	add.s32 	%r530, %r529, %r528;
	ld.shared.u32 	%r1069, [%r530];
$L__BB376_111:
	setp.lt.s32 	%p43, %r369, 12;
	@%p43 bra 	$L__BB376_113;
	add.s32 	%r531, %r11, 11;
	and.b32  	%r532, %r531, 15;
	add.s32 	%r533, %r273, %r532;
	shl.b32 	%r534, %r533, 2;
	mov.u32 	%r535, _ZZ9cuda_gemmIiLi256ELi2ELi1ELi1024ELi16ELi16ELi32ELi0ELi0EEviiiPT_S1_S1_iiE3Ash;
	add.s32 	%r536, %r535, %r534;
	ld.shared.u32 	%r1068, [%r536];
$L__BB376_113:
	setp.lt.s32 	%p44, %r369, 13;
	@%p44 bra 	$L__BB376_115;
	add.s32 	%r537, %r11, 12;
	and.b32  	%r538, %r537, 15;
	add.s32 	%r539, %r273, %r538;
	shl.b32 	%r540, %r539, 2;
	mov.u32 	%r541, _ZZ9cuda_gemmIiLi256ELi2ELi1ELi1024ELi16ELi16ELi32ELi0ELi0EEviiiPT_S1_S1_iiE3Ash;
	add.s32 	%r542, %r541, %r540;
	ld.shared.u32 	%r1067, [%r542];
$L__BB376_115:
	setp.lt.s32 	%p45, %r369, 14;
	@%p45 bra 	$L__BB376_117;
	add.s32 	%r543, %r11, 13;
	and.b32  	%r544, %r543, 15;
	add.s32 	%r545, %r273, %r544;
	shl.b32 	%r546, %r545, 2;
	mov.u32 	%r547, _ZZ9cuda_gemmIiLi256ELi2ELi1ELi1024ELi16ELi16ELi32ELi0ELi0EEviiiPT_S1_S1_iiE3Ash;
	add.s32 	%r548, %r547, %r546;
	ld.shared.u32 	%r1066, [%r548];
$L__BB376_117:
	setp.lt.s32 	%p46, %r369, 15;
	@%p46 bra 	$L__BB376_119;
	add.s32 	%r549, %r11, 14;
	and.b32  	%r550, %r549, 15;
	add.s32 	%r551, %r273, %r550;
	shl.b32 	%r552, %r551, 2;
	mov.u32 	%r553, _ZZ9cuda_gemmIiLi256ELi2ELi1ELi1024ELi16ELi16ELi32ELi0ELi0EEviiiPT_S1_S1_iiE3Ash;
	add.s32 	%r554, %r553, %r552;
	ld.shared.u32 	%r1065, [%r554];
$L__BB376_119:
	setp.lt.s32 	%p47, %r369, 16;
	@%p47 bra 	$L__BB376_194;
	add.s32 	%r555, %r11, -1;
	and.b32  	%r556, %r555, 15;
	add.s32 	%r557, %r273, %r556;
	shl.b32 	%r558, %r557, 2;
	mov.u32 	%r559, _ZZ9cuda_gemmIiLi256ELi2ELi1ELi1024ELi16ELi16ELi32ELi0ELi0EEviiiPT_S1_S1_iiE3Ash;
	add.s32 	%r560, %r559, %r558;
	ld.shared.u32 	%r1064, [%r560];
	bra.uni 	$L__BB376_194;
$L__BB376_121:
	mov.b32 	%r978, 0;
$L__BB376_122:
	setp.lt.s32 	%p83, %r369, 1;
	add.s32 	%r180, %r978, %r11;
	mad.lo.s32 	%r181, %r180, %r369, %r18;
	@%p83 bra 	$L__BB376_124;
	add.s32 	%r587, %r181, %r17;
	shl.b32 	%r588, %r587, 2;
	mov.u32 	%r589, _ZZ9cuda_gemmIiLi256ELi2ELi1ELi1024ELi16ELi16ELi32ELi0ELi0EEviiiPT_S1_S1_iiE3Ash;
	add.s32 	%r590, %r589, %r588;
	ld.shared.u32 	%r1079, [%r590];
$L__BB376_124:
	setp.lt.s32 	%p84, %r369, 2;
	@%p84 bra 	$L__BB376_126;
	add.s32 	%r591, %r181, %r25;
	shl.b32 	%r592, %r591, 2;
	mov.u32 	%r593, _ZZ9cuda_gemmIiLi256ELi2ELi1ELi1024ELi16ELi16ELi32ELi0ELi0EEviiiPT_S1_S1_iiE3Ash;
	add.s32 	%r594, %r593, %r592;
	ld.shared.u32 	%r1078, [%r594];
$L__BB376_126:
	setp.lt.s32 	%p85, %r369, 3;
	@%p85 bra 	$L__BB376_128;
	add.s32 	%r595, %r11, 2;
	and.b32  	%r596, %r595, 15;
	add.s32 	%r597, %r181, %r596;
	shl.b32 	%r598, %r597, 2;
	mov.u32 	%r599, _ZZ9cuda_gemmIiLi256ELi2ELi1ELi1024ELi16ELi16ELi32ELi0ELi0EEviiiPT_S1_S1_iiE3Ash;
	add.s32 	%r600, %r599, %r598;
	ld.shared.u32 	%r1077, [%r600];
$L__BB376_128:
	setp.lt.s32 	%p86, %r369, 4;
	@%p86 bra 	$L__BB376_130;
	add.s32 	%r601, %r181, %r26;
	shl.b32 	%r602, %r601, 2;
	mov.u32 	%r603, _ZZ9cuda_gemmIiLi256ELi2ELi1ELi1024ELi16ELi16ELi32ELi0ELi0EEviiiPT_S1_S1_iiE3Ash;
	add.s32 	%r604, %r603, %r602;
	ld.shared.u32 	%r1076, [%r604];
$L__BB376_130:
	setp.lt.s32 	%p87, %r369, 5;
	@%p87 bra 	$L__BB376_132;
	add.s32 	%r605, %r11, 4;
	and.b32  	%r606, %r605, 15;
	add.s32 	%r607, %r181, %r606;
	shl.b32 	%r608, %r607, 2;
	mov.u32 	%r609, _ZZ9cuda_gemmIiLi256ELi2ELi1ELi1024ELi16ELi16ELi32ELi0ELi0EEviiiPT_S1_S1_iiE3Ash;
	add.s32 	%r610, %r609, %r608;
	ld.shared.u32 	%r1075, [%r610];
$L__BB376_132:
	setp.lt.s32 	%p88, %r369, 6;
	@%p88 bra 	$L__BB376_134;
	add.s32 	%r611, %r11, 5;
	and.b32  	%r612, %r611, 15;
	add.s32 	%r613, %r181, %r612;
	shl.b32 	%r614, %r613, 2;
	mov.u32 	%r615, _ZZ9cuda_gemmIiLi256ELi2ELi1ELi1024ELi16ELi16ELi32ELi0ELi0EEviiiPT_S1_S1_iiE3Ash;
	add.s32 	%r616, %r615, %r614;
	ld.shared.u32 	%r1074, [%r616];
$L__BB376_134:
	setp.lt.s32 	%p89, %r369, 7;
	@%p89 bra 	$L__BB376_136;
	add.s32 	%r617, %r11, 6;
	and.b32  	%r618, %r617, 15;
	add.s32 	%r619, %r181, %r618;
	shl.b32 	%r620, %r619, 2;
	mov.u32 	%r621, _ZZ9cuda_gemmIiLi256ELi2ELi1ELi1024ELi16ELi16ELi32ELi0ELi0EEviiiPT_S1_S1_iiE3Ash;
	add.s32 	%r622, %r621, %r620;
	ld.shared.u32 	%r1073, [%r622];
$L__BB376_136:
	setp.lt.s32 	%p90, %r369, 8;
	@%p90 bra 	$L__BB376_138;
	add.s32 	%r623, %r11, 7;
	and.b32  	%r624, %r623, 15;
	add.s32 	%r625, %r181, %r624;
	shl.b32 	%r626, %r625, 2;
	mov.u32 	%r627, _ZZ9cuda_gemmIiLi256ELi2ELi1ELi1024ELi16ELi16ELi32ELi0ELi0EEviiiPT_S1_S1_iiE3Ash;
	add.s32 	%r628, %r627, %r626;
	ld.shared.u32 	%r1072, [%r628];
$L__BB376_138:
	setp.lt.s32 	%p91, %r369, 9;
	@%p91 bra 	$L__BB376_140;
	xor.b32  	%r629, %r17, 8;
	add.s32 	%r630, %r181, %r629;
	shl.b32 	%r631, %r630, 2;
	mov.u32 	%r632, _ZZ9cuda_gemmIiLi256ELi2ELi1ELi1024ELi16ELi16ELi32ELi0ELi0EEviiiPT_S1_S1_iiE3Ash;
	add.s32 	%r633, %r632, %r631;
	ld.shared.u32 	%r1071, [%r633];
$L__BB376_140:
	setp.lt.s32 	%p92, %r369, 10;
	@%p92 bra 	$L__BB376_142;
	add.s32 	%r634, %r11, 9;
	and.b32  	%r635, %r634, 15;
	add.s32 	%r636, %r181, %r635;
	shl.b32 	%r637, %r636, 2;
	mov.u32 	%r638, _ZZ9cuda_gemmIiLi256ELi2ELi1ELi1024ELi16ELi16ELi32ELi0ELi0EEviiiPT_S1_S1_iiE3Ash;
	add.s32 	%r639, %r638, %r637;
	ld.shared.u32 	%r1070, [%r639];
$L__BB376_142:
	setp.lt.s32 	%p93, %r369, 11;
	@%p93 bra 	$L__BB376_144;
	add.s32 	%r640, %r11, 10;
	and.b32  	%r641, %r640, 15;
	add.s32 	%r642, %r181, %r641;
	shl.b32 	%r643, %r642, 2;
	mov.u32 	%r644, _ZZ9cuda_gemmIiLi256ELi2ELi1ELi1024ELi16ELi16ELi32ELi0ELi0EEviiiPT_S1_S1_iiE3Ash;
	add.s32 	%r645, %r644, %r643;
	ld.shared.u32 	%r1069, [%r645];
$L__BB376_144:
	setp.lt.s32 	%p94, %r369, 12;
	@%p94 bra 	$L__BB376_146;
	add.s32 	%r646, %r11, 11;
	and.b32  	%r647, %r646, 15;
	add.s32 	%r648, %r181, %r647;
	shl.b32 	%r649, %r648, 2;
	mov.u32 	%r650, _ZZ9cuda_gemmIiLi256ELi2ELi1ELi1024ELi16ELi16ELi32ELi0ELi0EEviiiPT_S1_S1_iiE3Ash;
	add.s32 	%r651, %r650, %r649;
	ld.shared.u32 	%r1068, [%r651];
$L__BB376_146:
	setp.lt.s32 	%p95, %r369, 13;
	@%p95 bra 	$L__BB376_148;
	add.s32 	%r652, %r11, 12;
	and.b32  	%r653, %r652, 15;
	add.s32 	%r654, %r181, %r653;
	shl.b32 	%r655, %r654, 2;
	mov.u32 	%r656, _ZZ9cuda_gemmIiLi256ELi2ELi1ELi1024ELi16ELi16ELi32ELi0ELi0EEviiiPT_S1_S1_iiE3Ash;
	add.s32 	%r657, %r656, %r655;
	ld.shared.u32 	%r1067, [%r657];
$L__BB376_148:
	setp.lt.s32 	%p96, %r369, 14;
	@%p96 bra 	$L__BB376_150;
	add.s32 	%r658, %r11, 13;
	and.b32  	%r659, %r658, 15;
	add.s32 	%r660, %r181, %r659;
	shl.b32 	%r661, %r660, 2;
	mov.u32 	%r662, _ZZ9cuda_gemmIiLi256ELi2ELi1ELi1024ELi16ELi16ELi32ELi0ELi0EEviiiPT_S1_S1_iiE3Ash;
	add.s32 	%r663, %r662, %r661;
	ld.shared.u32 	%r1066, [%r663];
$L__BB376_150:
	setp.lt.s32 	%p97, %r369, 15;
	@%p97 bra 	$L__BB376_152;
	add.s32 	%r664, %r11, 14;
	and.b32  	%r665, %r664, 15;
	add.s32 	%r666, %r181, %r665;
	shl.b32 	%r667, %r666, 2;
	mov.u32 	%r668, _ZZ9cuda_gemmIiLi256ELi2ELi1ELi1024ELi16ELi16ELi32ELi0ELi0EEviiiPT_S1_S1_iiE3Ash;
	add.s32 	%r669, %r668, %r667;
	ld.shared.u32 	%r1065, [%r669];
$L__BB376_152:
	setp.lt.s32 	%p98, %r369, 16;
	@%p98 bra 	$L__BB376_154;
	add.s32 	%r670, %r11, -1;
	and.b32  	%r671, %r670, 15;
	add.s32 	%r672, %r181, %r671;
	shl.b32 	%r673, %r672, 2;
	mov.u32 	%r674, _ZZ9cuda_gemmIiLi256ELi2ELi1ELi1024ELi16ELi16ELi32ELi0ELi0EEviiiPT_S1_S1_iiE3Ash;
	add.s32 	%r675, %r674, %r673;
	ld.shared.u32 	%r1064, [%r675];
$L__BB376_154:
	setp.lt.s32 	%p99, %r12, %r19;
	@%p99 bra 	$L__BB376_156;
$L__BB376_155:
	add.s32 	%r978, %r978, %r10;
	setp.lt.s32 	%p136, %r978, %r9;
	@%p136 bra 	$L__BB376_122;
	bra.uni 	$L__BB376_230;
$L__BB376_156:
	rem.s32 	%r676, %r2, %r369;
	shl.b32 	%r677, %r676, 2;
	mov.u32 	%r678, _ZZ9cuda_gemmIiLi256ELi2ELi1ELi1024ELi16ELi16ELi32ELi0ELi0EEviiiPT_S1_S1_iiE11kron_fac_sh;
	add.s32 	%r215, %r678, %r677;
	mov.u32 	%r995, %r12;
$L__BB376_157:
	mad.lo.s32 	%r680, %r995, 68, %r215;
	ld.shared.u32 	%r217, [%r680];
	mov.b32 	%r997, 0;
	@%p83 bra 	$L__BB376_159;
	shfl.sync.idx.b32	%r681|%p101, %r217, %r27, %r20, -1;
	mul.lo.s32 	%r997, %r681, %r1079;
$L__BB376_159:
	@%p84 bra 	$L__BB376_161;
	shfl.sync.idx.b32	%r682|%p103, %r217, %r28, %r20, -1;
	mad.lo.s32 	%r997, %r682, %r1078, %r997;
$L__BB376_161:
	@%p85 bra 	$L__BB376_163;
	shfl.sync.idx.b32	%r683|%p105, %r217, %r29, %r20, -1;
	mad.lo.s32 	%r997, %r683, %r1077, %r997;
$L__BB376_163:
	@%p86 bra 	$L__BB376_165;
	shfl.sync.idx.b32	%r684|%p107, %r217, %r30, %r20, -1;
	mad.lo.s32 	%r997, %r684, %r1076, %r997;
$L__BB376_165:
	setp.lt.s32 	%p108, %r369, 5;
	@%p108 bra 	$L__BB376_167;
	shfl.sync.idx.b32	%r685|%p109, %r217, %r31, %r20, -1;
	mad.lo.s32 	%r997, %r685, %r1075, %r997;
$L__BB376_167:
	setp.lt.s32 	%p110, %r369, 6;
	@%p110 bra 	$L__BB376_169;
	shfl.sync.idx.b32	%r686|%p111, %r217, %r32, %r20, -1;
	mad.lo.s32 	%r997, %r686, %r1074, %r997;
$L__BB376_169:
	setp.lt.s32 	%p112, %r369, 7;
	@%p112 bra 	$L__BB376_171;
	shfl.sync.idx.b32	%r687|%p113, %r217, %r33, %r20, -1;
	mad.lo.s32 	%r997, %r687, %r1073, %r997;
$L__BB376_171:
	setp.lt.s32 	%p114, %r369, 8;
	@%p114 bra 	$L__BB376_173;
	shfl.sync.idx.b32	%r688|%p115, %r217, %r34, %r20, -1;
	mad.lo.s32 	%r997, %r688, %r1072, %r997;
$L__BB376_173:
	setp.lt.s32 	%p116, %r369, 9;
	@%p116 bra 	$L__BB376_175;
	shfl.sync.idx.b32	%r689|%p117, %r217, %r35, %r20, -1;
	mad.lo.s32 	%r997, %r689, %r1071, %r997;
$L__BB376_175:
	setp.lt.s32 	%p118, %r369, 10;
	@%p118 bra 	$L__BB376_177;
	shfl.sync.idx.b32	%r690|%p119, %r217, %r36, %r20, -1;
	mad.lo.s32 	%r997, %r690, %r1070, %r997;
$L__BB376_177:
	setp.lt.s32 	%p120, %r369, 11;
	@%p120 bra 	$L__BB376_179;
	shfl.sync.idx.b32	%r691|%p121, %r217, %r37, %r20, -1;
	mad.lo.s32 	%r997, %r691, %r1069, %r997;
$L__BB376_179:
	setp.lt.s32 	%p122, %r369, 12;
	@%p122 bra 	$L__BB376_181;
	shfl.sync.idx.b32	%r692|%p123, %r217, %r38, %r20, -1;
	mad.lo.s32 	%r997, %r692, %r1068, %r997;
$L__BB376_181:
	setp.lt.s32 	%p124, %r369, 13;
	@%p124 bra 	$L__BB376_183;
	shfl.sync.idx.b32	%r693|%p125, %r217, %r39, %r20, -1;
	mad.lo.s32 	%r997, %r693, %r1067, %r997;
$L__BB376_183:
	setp.lt.s32 	%p126, %r369, 14;
	@%p126 bra 	$L__BB376_185;
	shfl.sync.idx.b32	%r694|%p127, %r217, %r40, %r20, -1;
	mad.lo.s32 	%r997, %r694, %r1066, %r997;
$L__BB376_185:
	setp.lt.s32 	%p128, %r369, 15;
	@%p128 bra 	$L__BB376_187;
	shfl.sync.idx.b32	%r695|%p129, %r217, %r41, %r20, -1;
	mad.lo.s32 	%r997, %r695, %r1065, %r997;
$L__BB376_187:
	setp.lt.s32 	%p130, %r369, 16;
	@%p130 bra 	$L__BB376_189;
	shfl.sync.idx.b32	%r696|%p131, %r217, %r42, %r20, -1;
	mad.lo.s32 	%r997, %r696, %r1064, %r997;
$L__BB376_189:
	mov.u32 	%r1011, %r3;
$L__BB376_190:
	shr.u32 	%r251, %r1011, 1;
	shfl.sync.down.b32	%r697|%p132, %r997, %r251, %r21, -1;
	add.s32 	%r997, %r697, %r997;
	setp.gt.u32 	%p133, %r1011, 3;
	mov.u32 	%r1011, %r251;
	@%p133 bra 	$L__BB376_190;
	rem.u32 	%r698, %r2, %r4;
	setp.eq.s32 	%p134, %r698, 0;
	@%p134 bra 	$L__BB376_192;
	bra.uni 	$L__BB376_193;
$L__BB376_192:
	mad.lo.s32 	%r699, %r995, %r9, %r180;
	shl.b32 	%r700, %r699, 2;
	add.s32 	%r702, %r465, %r700;
	st.shared.u32 	[%r702], %r997;
$L__BB376_193:
	add.s32 	%r995, %r995, %r14;
	setp.lt.s32 	%p135, %r995, %r19;
	@%p135 bra 	$L__BB376_157;
	bra.uni 	$L__BB376_155;
$L__BB376_194:
	setp.lt.s32 	%p48, %r12, %r19;
	@%p48 bra 	$L__BB376_195;
	bra.uni 	$L__BB376_229;
$L__BB376_195:
	rem.u32 	%r561, %r2, %r369;
	shl.b32 	%r562, %r561, 2;
	mov.u32 	%r563, _ZZ9cuda_gemmIiLi256ELi2ELi1ELi1024ELi16ELi16ELi32ELi0ELi0EEviiiPT_S1_S1_iiE11kron_fac_sh;
	add.s32 	%r274, %r563, %r562;
	mov.u32 	%r1047, %r12;
$L__BB376_196:
	mad.lo.s32 	%r565, %r1047, 68, %r274;
	ld.shared.u32 	%r308, [%r565];
	mov.b32 	%r1049, 0;
	@%p32 bra 	$L__BB376_198;
	shfl.sync.idx.b32	%r566|%p50, %r308, %r27, %r20, -1;
	mul.lo.s32 	%r1049, %r566, %r1079;
$L__BB376_198:
	@%p33 bra 	$L__BB376_200;
	shfl.sync.idx.b32	%r567|%p52, %r308, %r28, %r20, -1;
	mad.lo.s32 	%r1049, %r567, %r1078, %r1049;
$L__BB376_200:
	@%p34 bra 	$L__BB376_202;
	shfl.sync.idx.b32	%r568|%p54, %r308, %r29, %r20, -1;
	mad.lo.s32 	%r1049, %r568, %r1077, %r1049;
$L__BB376_202:
	@%p35 bra 	$L__BB376_204;
	shfl.sync.idx.b32	%r569|%p56, %r308, %r30, %r20, -1;
	mad.lo.s32 	%r1049, %r569, %r1076, %r1049;
$L__BB376_204:
	@%p36 bra 	$L__BB376_206;
	shfl.sync.idx.b32	%r570|%p58, %r308, %r31, %r20, -1;
	mad.lo.s32 	%r1049, %r570, %r1075, %r1049;
$L__BB376_206:
	setp.lt.s32 	%p59, %r369, 6;
	@%p59 bra 	$L__BB376_208;
	shfl.sync.idx.b32	%r571|%p60, %r308, %r32, %r20, -1;
	mad.lo.s32 	%r1049, %r571, %r1074, %r1049;
$L__BB376_208:
	setp.lt.s32 	%p61, %r369, 7;
	@%p61 bra 	$L__BB376_210;
	shfl.sync.idx.b32	%r572|%p62, %r308, %r33, %r20, -1;
	mad.lo.s32 	%r1049, %r572, %r1073, %r1049;
$L__BB376_210:
	setp.lt.s32 	%p63, %r369, 8;
	@%p63 bra 	$L__BB376_212;
	shfl.sync.idx.b32	%r573|%p64, %r308, %r34, %r20, -1;
	mad.lo.s32 	%r1049, %r573, %r1072, %r1049;
$L__BB376_212:
	setp.lt.s32 	%p65, %r369, 9;
	@%p65 bra 	$L__BB376_214;
	shfl.sync.idx.b32	%r574|%p66, %r308, %r35, %r20, -1;
	mad.lo.s32 	%r1049, %r574, %r1071, %r1049;
$L__BB376_214:
	setp.lt.s32 	%p67, %r369, 10;
	@%p67 bra 	$L__BB376_216;
	shfl.sync.idx.b32	%r575|%p68, %r308, %r36, %r20, -1;
	mad.lo.s32 	%r1049, %r575, %r1070, %r1049;
$L__BB376_216:
	setp.lt.s32 	%p69, %r369, 11;
	@%p69 bra 	$L__BB376_218;
	shfl.sync.idx.b32	%r576|%p70, %r308, %r37, %r20, -1;
	mad.lo.s32 	%r1049, %r576, %r1069, %r1049;
$L__BB376_218:
	setp.lt.s32 	%p71, %r369, 12;
	@%p71 bra 	$L__BB376_220;
	shfl.sync.idx.b32	%r577|%p72, %r308, %r38, %r20, -1;
	mad.lo.s32 	%r1049, %r577, %r1068, %r1049;
$L__BB376_220:
	setp.lt.s32 	%p73, %r369, 13;
	@%p73 bra 	$L__BB376_222;
	shfl.sync.idx.b32	%r578|%p74, %r308, %r39, %r20, -1;
	mad.lo.s32 	%r1049, %r578, %r1067, %r1049;
$L__BB376_222:
	setp.lt.s32 	%p75, %r369, 14;
	@%p75 bra 	$L__BB376_224;
	shfl.sync.idx.b32	%r579|%p76, %r308, %r40, %r20, -1;
	mad.lo.s32 	%r1049, %r579, %r1066, %r1049;
$L__BB376_224:
	setp.lt.s32 	%p77, %r369, 15;
	@%p77 bra 	$L__BB376_226;
	shfl.sync.idx.b32	%r580|%p78, %r308, %r41, %r20, -1;
	mad.lo.s32 	%r1049, %r580, %r1065, %r1049;
$L__BB376_226:
	setp.lt.s32 	%p79, %r369, 16;
	@%p79 bra 	$L__BB376_228;
	shfl.sync.idx.b32	%r581|%p80, %r308, %r42, %r20, -1;
	mad.lo.s32 	%r1049, %r581, %r1064, %r1049;
$L__BB376_228:
	mad.lo.s32 	%r582, %r1047, %r9, %r272;
	shl.b32 	%r583, %r582, 2;
	add.s32 	%r585, %r465, %r583;
	st.shared.u32 	[%r585], %r1049;
	add.s32 	%r1047, %r1047, %r14;
	setp.lt.s32 	%p81, %r1047, %r19;
	@%p81 bra 	$L__BB376_196;
$L__BB376_229:
	add.s32 	%r1030, %r1030, %r10;
	setp.lt.s32 	%p82, %r1030, %r9;
	@%p82 bra 	$L__BB376_89;
$L__BB376_230:
	ld.param.u32 	%r887, [_Z9cuda_gemmIiLi256ELi2ELi1ELi1024ELi16ELi16ELi32ELi0ELi0EEviiiPT_S1_S1_ii_param_1];
	bar.sync 	0;
	mov.u32 	%r820, %ctaid.x;
	mul.lo.s32 	%r821, %r9, %r820;
	mad.lo.s32 	%r359, %r905, %r887, %r821;
	div.s32 	%r360, %r367, %r369;
	mov.u32 	%r1080, %r1;
	@%p21 bra 	$L__BB376_234;
	setp.eq.s16 	%p189, %rs1, 3;
	div.s32 	%r822, %r1, %r9;
	mad.lo.s32 	%r823, %r360, %r822, %r359;
	mul.lo.s32 	%r824, %r822, %r9;
	sub.s32 	%r825, %r1, %r824;
	add.s32 	%r826, %r823, %r825;
	shl.b32 	%r827, %r1, 2;
	add.s32 	%r829, %r465, %r827;
	ld.shared.u32 	%r830, [%r829];
	mul.wide.s32 	%rd26, %r826, 4;
	add.s64 	%rd27, %rd2, %rd26;
	st.global.u32 	[%rd27], %r830;
	mov.u32 	%r1080, %r22;
	@%p189 bra 	$L__BB376_234;
	setp.eq.s16 	%p190, %rs1, 0;
	div.s32 	%r831, %r22, %r9;
	mad.lo.s32 	%r832, %r360, %r831, %r359;
	mul.lo.s32 	%r833, %r831, %r9;
	sub.s32 	%r834, %r22, %r833;
	add.s32 	%r835, %r832, %r834;
	add.s32 	%r839, %r829, %r23;
	ld.shared.u32 	%r840, [%r839];
	mul.wide.s32 	%rd28, %r835, 4;
	add.s64 	%rd29, %rd2, %rd28;
	st.global.u32 	[%rd29], %r840;
	mov.u32 	%r1080, %r24;
	@%p190 bra 	$L__BB376_234;
	add.s32 	%r1080, %r24, %r13;
	div.s32 	%r841, %r24, %r9;
	mad.lo.s32 	%r842, %r360, %r841, %r359;
	mul.lo.s32 	%r843, %r841, %r9;
	sub.s32 	%r844, %r24, %r843;
	add.s32 	%r845, %r842, %r844;
	add.s32 	%r850, %r839, %r23;
	ld.shared.u32 	%r851, [%r850];
	mul.wide.s32 	%rd30, %r845, 4;
	add.s64 	%rd31, %rd2, %rd30;
	st.global.u32 	[%rd31], %r851;
$L__BB376_234:
	div.s32 	%r852, %r1080, %r9;
	mad.lo.s32 	%r853, %r360, %r852, %r359;
	mul.lo.s32 	%r854, %r852, %r9;
	sub.s32 	%r855, %r1080, %r854;
	add.s32 	%r856, %r853, %r855;
	shl.b32 	%r857, %r1080, 2;
	add.s32 	%r859, %r465, %r857;
	ld.shared.u32 	%r860, [%r859];
	mul.wide.s32 	%rd32, %r856, 4;
	add.s64 	%rd33, %rd2, %rd32;
	st.global.u32 	[%rd33], %r860;
	add.s32 	%r861, %r1080, %r13;
	div.s32 	%r862, %r861, %r9;
	mad.lo.s32 	%r863, %r360, %r862, %r359;
	mul.lo.s32 	%r864, %r862, %r9;
	sub.s32 	%r865, %r861, %r864;
	add.s32 	%r866, %r863, %r865;
	add.s32 	%r867, %r859, %r23;
	ld.shared.u32 	%r868, [%r867];
	mul.wide.s32 	%rd34, %r866, 4;
	add.s64 	%rd35, %rd2, %rd34;
	st.global.u32 	[%rd35], %r868;
	add.s32 	%r869, %r861, %r13;
	div.s32 	%r870, %r869, %r9;
	mad.lo.s32 	%r871, %r360, %r870, %r359;
	mul.lo.s32 	%r872, %r870, %r9;
	sub.s32 	%r873, %r869, %r872;
	add.s32 	%r874, %r871, %r873;
	add.s32 	%r875, %r867, %r23;
	ld.shared.u32 	%r876, [%r875];
	mul.wide.s32 	%rd36, %r874, 4;
	add.s64 	%rd37, %rd2, %rd36;
	st.global.u32 	[%rd37], %r876;
	add.s32 	%r877, %r869, %r13;
	div.s32 	%r878, %r877, %r9;
	mad.lo.s32 	%r879, %r360, %r878, %r359;
	mul.lo.s32 	%r880, %r878, %r9;
	sub.s32 	%r881, %r877, %r880;
	add.s32 	%r882, %r879, %r881;
	add.s32 	%r883, %r875, %r23;
	ld.shared.u32 	%r884, [%r883];
	mul.wide.s32 	%rd38, %r882, 4;
	add.s64 	%rd39, %rd2, %rd38;
	st.global.u32 	[%rd39], %r884;
	add.s32 	%r1080, %r877, %r13;
	setp.lt.u32 	%p191, %r1080, 1024;
	@%p191 bra 	$L__BB376_234;
	mov.u32 	%r885, %nctaid.y;
	add.s32 	%r905, %r905, %r885;
	shl.b32 	%r886, %r885, 1;
	setp.lt.u32 	%p192, %r905, %r886;
	@%p192 bra 	$L__BB376_5;
$L__BB376_236:
	ret;

}
	// .globl	_Z9cuda_gemmIiLi256ELi2ELi1ELi1024ELi16ELi16ELi32ELi0ELi1EEviiiPT_S1_S1_ii
.visible .entry _Z9cuda_gemmIiLi256ELi2ELi1ELi1024ELi16ELi16ELi32ELi0ELi1EEviiiPT_S1_S1_ii(
	.param .u32 _Z9cuda_gemmIiLi256ELi2ELi1ELi1024ELi16ELi16ELi32ELi0ELi1EEviiiPT_S1_S1_ii_param_0,
	.param .u32 _Z9cuda_gemmIiLi256ELi2ELi1ELi1024ELi16ELi16ELi32ELi0ELi1EEviiiPT_S1_S1_ii_param_1,
	.param .u32 _Z9cuda_gemmIiLi256ELi2ELi1ELi1024ELi16ELi16ELi32ELi0ELi1EEviiiPT_S1_S1_ii_param_2,
	.param .u64 .ptr .align 1 _Z9cuda_gemmIiLi256ELi2ELi1ELi1024ELi16ELi16ELi32ELi0ELi1EEviiiPT_S1_S1_ii_param_3,
	.param .u64 .ptr .align 1 _Z9cuda_gemmIiLi256ELi2ELi1ELi1024ELi16ELi16ELi32ELi0ELi1EEviiiPT_S1_S1_ii_param_4,
	.param .u64 .ptr .align 1 _Z9cuda_gemmIiLi256ELi2ELi1ELi1024ELi16ELi16ELi32ELi0ELi1EEviiiPT_S1_S1_ii_param_5,
	.param .u32 _Z9cuda_gemmIiLi256ELi2ELi1ELi1024ELi16ELi16ELi32ELi0ELi1EEviiiPT_S1_S1_ii_param_6,
	.param .u32 _Z9cuda_gemmIiLi256ELi2ELi1ELi1024ELi16ELi16ELi32ELi0ELi1EEviiiPT_S1_S1_ii_param_7
)
.maxntid 256
{
	.reg .pred 	%p<37>;
	.reg .b16 	%rs<6>;
	.reg .b32 	%r<330>;
	.reg .b64 	%rd<48>;
	// demoted variable
	.shared .align 128 .b8 _ZZ9cuda_gemmIiLi256ELi2ELi1ELi1024ELi16ELi16ELi32ELi0ELi1EEviiiPT_S1_S1_iiE11kron_fac_sh[1088];
	// demoted variable
	.shared .align 128 .b8 _ZZ9cuda_gemmIiLi256ELi2ELi1ELi1024ELi16ELi16ELi32ELi0ELi1EEviiiPT_S1_S1_iiE3Ash[4096];
	// demoted variable
	.shared .align 128 .b8 _ZZ9cuda_gemmIiLi256ELi2ELi1ELi1024ELi16ELi16ELi32ELi0ELi1EEviiiPT_S1_S1_iiE3Csh[4096];
	ld.param.u32 	%r94, [_Z9cuda_gemmIiLi256ELi2ELi1ELi1024ELi16ELi16ELi32ELi0ELi1EEviiiPT_S1_S1_ii_param_1];
	ld.param.u32 	%r95, [_Z9cuda_gemmIiLi256ELi2ELi1ELi1024ELi16ELi16ELi32ELi0ELi1EEviiiPT_S1_S1_ii_param_2];
	ld.param.u64 	%rd9, [_Z9cuda_gemmIiLi256ELi2ELi1ELi1024ELi16ELi16ELi32ELi0ELi1EEviiiPT_S1_S1_ii_param_3];
	ld.param.u64 	%rd10, [_Z9cuda_gemmIiLi256ELi2ELi1ELi1024ELi16ELi16ELi32ELi0ELi1EEviiiPT_S1_S1_ii_param_4];
	ld.param.u64 	%rd11, [_Z9cuda_gemmIiLi256ELi2ELi1ELi1024ELi16ELi16ELi32ELi0ELi1EEviiiPT_S1_S1_ii_param_5];
	cvta.to.global.u64 	%rd1, %rd10;
	cvta.to.global.u64 	%rd2, %rd9;
	cvta.to.global.u64 	%rd3, %rd11;
	mov.u32 	%r1, %tid.x;
	mov.u32 	%r2, %ntid.x;
	add.s32 	%r3, %r1, %r2;
	max.u32 	%r96, %r3, 256;
	setp.lt.u32 	%p1, %r3, 256;
	selp.u32 	%r97, 1, 0, %p1;
	add.s32 	%r98, %r3, %r97;
	sub.s32 	%r99, %r96, %r98;
	div.u32 	%r100, %r99, %r2;
	add.s32 	%r4, %r100, %r97;
	and.b32  	%r101, %r4, 3;
	setp.eq.s32 	%p2, %r101, 3;
	mov.u32 	%r318, %r1;
	@%p2 bra 	$L__BB377_3;
	add.s32 	%r103, %r4, 1;
	and.b32  	%r5, %r103, 3;
	mov.b32 	%r317, 0;
	mov.u32 	%r318, %r1;
$L__BB377_2:
	.pragma "nounroll";
	mul.wide.u32 	%rd12, %r318, 4;
	add.s64 	%rd13, %rd1, %rd12;
	ld.global.u32 	%r104, [%rd13];
	and.b32  	%r105, %r318, 15;
	mov.u32 	%r106, _ZZ9cuda_gemmIiLi256ELi2ELi1ELi1024ELi16ELi16ELi32ELi0ELi1EEviiiPT_S1_S1_iiE11kron_fac_sh;
	mad.lo.s32 	%r107, %r105, 68, %r106;
	shr.u32 	%r108, %r318, 2;
	and.b32  	%r109, %r108, 1073741820;
	add.s32 	%r110, %r107, %r109;
	st.shared.u32 	[%r110], %r104;
	add.s32 	%r318, %r318, %r2;
	add.s32 	%r317, %r317, 1;
	setp.ne.s32 	%p3, %r317, %r5;
	@%p3 bra 	$L__BB377_2;
$L__BB377_3:
	setp.lt.u32 	%p4, %r4, 3;
	@%p4 bra 	$L__BB377_6;
	mov.u32 	%r113, _ZZ9cuda_gemmIiLi256ELi2ELi1ELi1024ELi16ELi16ELi32ELi0ELi1EEviiiPT_S1_S1_iiE11kron_fac_sh;
$L__BB377_5:
	mul.wide.u32 	%rd14, %r318, 4;
	add.s64 	%rd15, %rd1, %rd14;
	ld.global.u32 	%r111, [%rd15];
	and.b32  	%r112, %r318, 15;
	mad.lo.s32 	%r114, %r112, 68, %r113;
	shr.u32 	%r115, %r318, 2;
	and.b32  	%r116, %r115, 1073741820;
	add.s32 	%r117, %r114, %r116;
	st.shared.u32 	[%r117], %r111;
	add.s32 	%r118, %r318, %r2;
	mul.wide.u32 	%rd16, %r118, 4;
	add.s64 	%rd17, %rd1, %rd16;
	ld.global.u32 	%r119, [%rd17];
	and.b32  	%r120, %r118, 15;
	mad.lo.s32 	%r121, %r120, 68, %r113;
	shr.u32 	%r122, %r118, 2;
	and.b32  	%r123, %r122, 1073741820;
	add.s32 	%r124, %r121, %r123;
	st.shared.u32 	[%r124], %r119;
	add.s32 	%r125, %r118, %r2;
	mul.wide.u32 	%rd18, %r125, 4;
	add.s64 	%rd19, %rd1, %rd18;
	ld.global.u32 	%r126, [%rd19];
	and.b32  	%r127, %r125, 15;
	mad.lo.s32 	%r128, %r127, 68, %r113;
	shr.u32 	%r129, %r125, 2;
	and.b32  	%r130, %r129, 1073741820;
	add.s32 	%r131, %r128, %r130;
	st.shared.u32 	[%r131], %r126;
	add.s32 	%r132, %r125, %r2;
	mul.wide.u32 	%rd20, %r132, 4;
	add.s64 	%rd21, %rd1, %rd20;
	ld.global.u32 	%r133, [%rd21];
	and.b32  	%r134, %r132, 15;
	mad.lo.s32 	%r135, %r134, 68, %r113;
	shr.u32 	%r136, %r132, 2;
	and.b32  	%r137, %r136, 1073741820;
	add.s32 	%r138, %r135, %r137;
	st.shared.u32 	[%r138], %r133;
	add.s32 	%r318, %r132, %r2;
	setp.lt.u32 	%p5, %r318, 256;
	@%p5 bra 	$L__BB377_5;
$L__BB377_6:
	and.b32  	%r13, %r1, 63;
	mov.u32 	%r320, %ctaid.y;
	mov.u32 	%r15, %nctaid.y;
	shl.b32 	%r16, %r15, 1;
	setp.ge.u32 	%p6, %r320, %r16;
	@%p6 bra 	$L__BB377_27;
	mov.u32 	%r139, %ctaid.x;
	shl.b32 	%r17, %r139, 10;
	shl.b32 	%r140, %r13, 4;
	and.b32  	%r18, %r1, 15;
	shl.b32 	%r141, %r1, 2;
	and.b32  	%r142, %r141, 60;
	mov.u32 	%r143, _ZZ9cuda_gemmIiLi256ELi2ELi1ELi1024ELi16ELi16ELi32ELi0ELi1EEviiiPT_S1_S1_iiE11kron_fac_sh;
	add.s32 	%r19, %r143, %r142;
	shl.b32 	%r20, %r139, 6;
	shr.s32 	%r144, %r95, 31;
	shr.u32 	%r145, %r144, 28;
	add.s32 	%r146, %r95, %r145;
	shr.s32 	%r21, %r146, 4;
	cvt.u16.u32 	%rs2, %r3;
	xor.b16  	%rs3, %rs2, 1023;
	cvt.u16.u32 	%rs4, %r2;
	div.u16 	%rs5, %rs3, %rs4;
	and.b16  	%rs1, %rs5, 3;
	mov.u32 	%r147, _ZZ9cuda_gemmIiLi256ELi2ELi1ELi1024ELi16ELi16ELi32ELi0ELi1EEviiiPT_S1_S1_iiE3Ash;
	add.s32 	%r22, %r147, %r141;
	shl.b32 	%r23, %r2, 2;
	add.s32 	%r24, %r22, %r23;
	add.s32 	%r25, %r3, %r2;
	add.s32 	%r26, %r25, %r2;
	mov.u32 	%r148, _ZZ9cuda_gemmIiLi256ELi2ELi1ELi1024ELi16ELi16ELi32ELi0ELi1EEviiiPT_S1_S1_iiE3Csh;
	add.s32 	%r27, %r148, %r141;
	add.s32 	%r28, %r27, %r23;
	add.s32 	%r29, %r28, %r23;
	add.s32 	%r149, %r1, 1;
	and.b32  	%r30, %r149, 15;
	add.s32 	%r150, %r1, 2;
	and.b32  	%r31, %r150, 15;
	add.s32 	%r151, %r1, 3;
	and.b32  	%r32, %r151, 15;
	add.s32 	%r152, %r1, 4;
	and.b32  	%r33, %r152, 15;
	add.s32 	%r153, %r1, 5;
	and.b32  	%r34, %r153, 15;
	add.s32 	%r154, %r1, 6;
	and.b32  	%r35, %r154, 15;
	add.s32 	%r155, %r1, 7;
	and.b32  	%r36, %r155, 15;
	xor.b32  	%r37, %r18, 8;
	or.b32  	%r156, %r140, %r37;
	shl.b32 	%r157, %r156, 2;
	add.s32 	%r38, %r147, %r157;
	add.s32 	%r158, %r1, 9;
	and.b32  	%r39, %r158, 15;
	or.b32  	%r159, %r140, %r39;
	shl.b32 	%r160, %r159, 2;
	add.s32 	%r40, %r147, %r160;
	add.s32 	%r161, %r1, 10;
	and.b32  	%r41, %r161, 15;
	or.b32  	%r162, %r140, %r41;
	shl.b32 	%r163, %r162, 2;
	add.s32 	%r42, %r147, %r163;
	add.s32 	%r164, %r1, 11;
	and.b32  	%r43, %r164, 15;
	or.b32  	%r165, %r140, %r43;
	shl.b32 	%r166, %r165, 2;
	add.s32 	%r44, %r147, %r166;
	add.s32 	%r167, %r1, 12;
	and.b32  	%r45, %r167, 15;
	or.b32  	%r168, %r140, %r45;
	shl.b32 	%r169, %r168, 2;
	add.s32 	%r46, %r147, %r169;
	add.s32 	%r170, %r1, 13;
	and.b32  	%r47, %r170, 15;
	or.b32  	%r171, %r140, %r47;
	shl.b32 	%r172, %r171, 2;
	add.s32 	%r48, %r147, %r172;
	add.s32 	%r173, %r1, 14;
	and.b32  	%r49, %r173, 15;
	add.s32 	%r174, %r1, -1;
	and.b32  	%r50, %r174, 15;
	shr.u32 	%r175, %r25, 6;
	and.b32  	%r176, %r25, 63;
	mad.lo.s32 	%r51, %r175, %r21, %r176;
	shl.b32 	%r52, %r2, 4;
	shl.b32 	%r53, %r2, 3;
	mul.lo.s32 	%r54, %r2, 12;
	mul.wide.u32 	%rd22, %r2, 4;
	add.s64 	%rd4, %rd2, %rd22;
	mul.wide.u32 	%rd23, %r2, 8;
	add.s64 	%rd5, %rd2, %rd23;
	mul.wide.u32 	%rd24, %r2, 12;
	add.s64 	%rd6, %rd2, %rd24;
	shr.u32 	%r55, %r2, 6;
	cvt.u64.u32 	%rd26, %r23;
$L__BB377_8:
	setp.eq.s16 	%p7, %rs1, 2;
	mul.lo.s32 	%r57, %r320, %r95;
	mov.u32 	%r321, %r1;
	@%p7 bra 	$L__BB377_12;
	setp.eq.s16 	%p8, %rs1, 3;
	add.s32 	%r177, %r57, %r17;
	add.s32 	%r178, %r177, %r1;
	mul.wide.s32 	%rd25, %r178, 4;
	add.s64 	%rd7, %rd2, %rd25;
	ld.global.u32 	%r179, [%rd7];
	st.shared.u32 	[%r22], %r179;
	mov.u32 	%r321, %r3;
	@%p8 bra 	$L__BB377_12;
	setp.eq.s16 	%p9, %rs1, 0;
	add.s64 	%rd8, %rd7, %rd26;
	ld.global.u32 	%r180, [%rd8];
	st.shared.u32 	[%r24], %r180;
	mov.u32 	%r321, %r25;
	@%p9 bra 	$L__BB377_12;
	add.s64 	%rd28, %rd8, %rd26;
	ld.global.u32 	%r181, [%rd28];
	add.s32 	%r182, %r24, %r23;
	st.shared.u32 	[%r182], %r181;
	mov.u32 	%r321, %r26;
$L__BB377_12:
	shl.b32 	%r183, %r321, 2;
	mov.u32 	%r184, _ZZ9cuda_gemmIiLi256ELi2ELi1ELi1024ELi16ELi16ELi32ELi0ELi1EEviiiPT_S1_S1_iiE3Ash;
	add.s32 	%r323, %r184, %r183;
	add.s32 	%r185, %r17, %r321;
	add.s32 	%r322, %r185, %r57;
$L__BB377_13:
	mul.wide.s32 	%rd29, %r322, 4;
	add.s64 	%rd30, %rd4, %rd29;
	add.s64 	%rd31, %rd5, %rd29;
	add.s64 	%rd32, %rd6, %rd29;
	add.s64 	%rd33, %rd2, %rd29;
	ld.global.u32 	%r186, [%rd33];
	st.shared.u32 	[%r323], %r186;
	ld.global.u32 	%r187, [%rd30];
	add.s32 	%r188, %r323, %r23;
	st.shared.u32 	[%r188], %r187;
	ld.global.u32 	%r189, [%rd31];
	add.s32 	%r190, %r323, %r53;
	st.shared.u32 	[%r190], %r189;
	ld.global.u32 	%r191, [%rd32];
	add.s32 	%r192, %r323, %r54;
	st.shared.u32 	[%r192], %r191;
	add.s32 	%r321, %r321, %r23;
	add.s32 	%r323, %r323, %r52;
	add.s32 	%r322, %r322, %r23;
	setp.lt.u32 	%p10, %r321, 1024;
	@%p10 bra 	$L__BB377_13;
	setp.eq.s16 	%p11, %rs1, 2;
	mov.u32 	%r325, %r1;
	@%p11 bra 	$L__BB377_18;
	setp.eq.s16 	%p12, %rs1, 3;
	mov.b32 	%r193, 0;
	st.shared.u32 	[%r27], %r193;
	mov.u32 	%r325, %r3;
	@%p12 bra 	$L__BB377_18;
	setp.eq.s16 	%p13, %rs1, 0;
	mov.b32 	%r194, 0;
	st.shared.u32 	[%r28], %r194;
	mov.u32 	%r325, %r25;
	@%p13 bra 	$L__BB377_18;
	mov.b32 	%r195, 0;
	st.shared.u32 	[%r29], %r195;
	mov.u32 	%r325, %r26;
$L__BB377_18:
	shl.b32 	%r196, %r325, 2;
	mov.u32 	%r197, _ZZ9cuda_gemmIiLi256ELi2ELi1ELi1024ELi16ELi16ELi32ELi0ELi1EEviiiPT_S1_S1_iiE3Csh;
	add.s32 	%r198, %r197, %r196;
	mov.b32 	%r199, 0;
	st.shared.u32 	[%r198], %r199;
	add.s32 	%r200, %r198, %r23;
	st.shared.u32 	[%r200], %r199;
	add.s32 	%r201, %r200, %r23;
	st.shared.u32 	[%r201], %r199;
	add.s32 	%r202, %r201, %r23;
	st.shared.u32 	[%r202], %r199;
	add.s32 	%r325, %r23, %r325;
	setp.lt.u32 	%p14, %r325, 1024;
	@%p14 bra 	$L__BB377_18;
	shr.u32 	%r327, %r1, 6;
	bar.sync 	0;
	shl.b32 	%r203, %r13, 4;
	or.b32  	%r204, %r203, %r18;
	shl.b32 	%r205, %r204, 2;
	mov.u32 	%r206, _ZZ9cuda_gemmIiLi256ELi2ELi1ELi1024ELi16ELi16ELi32ELi0ELi1EEviiiPT_S1_S1_iiE3Ash;
	add.s32 	%r207, %r206, %r205;
	ld.shared.u32 	%r71, [%r207];
	or.b32  	%r208, %r203, %r30;
	shl.b32 	%r209, %r208, 2;
	add.s32 	%r210, %r206, %r209;
	ld.shared.u32 	%r72, [%r210];
	or.b32  	%r211, %r203, %r31;
	shl.b32 	%r212, %r211, 2;
	add.s32 	%r213, %r206, %r212;
	ld.shared.u32 	%r73, [%r213];
	or.b32  	%r214, %r203, %r32;
	shl.b32 	%r215, %r214, 2;
	add.s32 	%r216, %r206, %r215;
	ld.shared.u32 	%r74, [%r216];
	or.b32  	%r217, %r203, %r33;
	shl.b32 	%r218, %r217, 2;
	add.s32 	%r219, %r206, %r218;
	ld.shared.u32 	%r75, [%r219];
	or.b32  	%r220, %r203, %r34;
	shl.b32 	%r221, %r220, 2;
	add.s32 	%r222, %r206, %r221;
	ld.shared.u32 	%r76, [%r222];
	or.b32  	%r223, %r203, %r35;
	shl.b32 	%r224, %r223, 2;
	add.s32 	%r225, %r206, %r224;
	ld.shared.u32 	%r77, [%r225];
	or.b32  	%r226, %r203, %r36;
	shl.b32 	%r227, %r226, 2;
	add.s32 	%r228, %r206, %r227;
	ld.shared.u32 	%r78, [%r228];
	ld.shared.u32 	%r79, [%r38];
	ld.shared.u32 	%r80, [%r40];
	ld.shared.u32 	%r81, [%r42];
	ld.shared.u32 	%r82, [%r44];
	ld.shared.u32 	%r83, [%r46];
	ld.shared.u32 	%r84, [%r48];
	or.b32  	%r229, %r203, %r49;
	shl.b32 	%r230, %r229, 2;
	add.s32 	%r231, %r206, %r230;
	ld.shared.u32 	%r85, [%r231];
	or.b32  	%r232, %r203, %r50;
	shl.b32 	%r233, %r232, 2;
	add.s32 	%r234, %r206, %r233;
	ld.shared.u32 	%r86, [%r234];
$L__BB377_20:
	mad.lo.s32 	%r235, %r327, 68, %r19;
	ld.shared.u32 	%r236, [%r235];
	shfl.sync.idx.b32	%r237|%p15, %r236, %r18, 4127, -1;
	mul.lo.s32 	%r238, %r237, %r71;
	shfl.sync.idx.b32	%r239|%p16, %r236, %r30, 4127, -1;
	mad.lo.s32 	%r240, %r239, %r72, %r238;
	shfl.sync.idx.b32	%r241|%p17, %r236, %r31, 4127, -1;
	mad.lo.s32 	%r242, %r241, %r73, %r240;
	shfl.sync.idx.b32	%r243|%p18, %r236, %r32, 4127, -1;
	mad.lo.s32 	%r244, %r243, %r74, %r242;
	shfl.sync.idx.b32	%r245|%p19, %r236, %r33, 4127, -1;
	mad.lo.s32 	%r246, %r245, %r75, %r244;
	shfl.sync.idx.b32	%r247|%p20, %r236, %r34, 4127, -1;
	mad.lo.s32 	%r248, %r247, %r76, %r246;
	shfl.sync.idx.b32	%r249|%p21, %r236, %r35, 4127, -1;
	mad.lo.s32 	%r250, %r249, %r77, %r248;
	shfl.sync.idx.b32	%r251|%p22, %r236, %r36, 4127, -1;
	mad.lo.s32 	%r252, %r251, %r78, %r250;
	shfl.sync.idx.b32	%r253|%p23, %r236, %r37, 4127, -1;
	mad.lo.s32 	%r254, %r253, %r79, %r252;
	shfl.sync.idx.b32	%r255|%p24, %r236, %r39, 4127, -1;
	mad.lo.s32 	%r256, %r255, %r80, %r254;
	shfl.sync.idx.b32	%r257|%p25, %r236, %r41, 4127, -1;
	mad.lo.s32 	%r258, %r257, %r81, %r256;
	shfl.sync.idx.b32	%r259|%p26, %r236, %r43, 4127, -1;
	mad.lo.s32 	%r260, %r259, %r82, %r258;
	shfl.sync.idx.b32	%r261|%p27, %r236, %r45, 4127, -1;
	mad.lo.s32 	%r262, %r261, %r83, %r260;
	shfl.sync.idx.b32	%r263|%p28, %r236, %r47, 4127, -1;
	mad.lo.s32 	%r264, %r263, %r84, %r262;
	shfl.sync.idx.b32	%r265|%p29, %r236, %r49, 4127, -1;
	mad.lo.s32 	%r266, %r265, %r85, %r264;
	shfl.sync.idx.b32	%r267|%p30, %r236, %r50, 4127, -1;
	mad.lo.s32 	%r268, %r267, %r86, %r266;
	shl.b32 	%r269, %r13, 2;
	shl.b32 	%r270, %r327, 8;
	or.b32  	%r271, %r270, %r269;
	mov.u32 	%r272, _ZZ9cuda_gemmIiLi256ELi2ELi1ELi1024ELi16ELi16ELi32ELi0ELi1EEviiiPT_S1_S1_iiE3Csh;
	add.s32 	%r273, %r272, %r271;
	ld.shared.u32 	%r274, [%r273];
	add.s32 	%r275, %r274, %r268;
	st.shared.u32 	[%r273], %r275;
	add.s32 	%r327, %r327, %r55;
	setp.lt.u32 	%p31, %r327, 16;
	@%p31 bra 	$L__BB377_20;
	setp.eq.s16 	%p32, %rs1, 2;
	bar.sync 	0;
	mad.lo.s32 	%r89, %r320, %r94, %r20;
	mov.u32 	%r328, %r1;
	@%p32 bra 	$L__BB377_25;
	setp.eq.s16 	%p33, %rs1, 3;
	shr.u32 	%r276, %r1, 6;
	mad.lo.s32 	%r277, %r276, %r21, %r13;
	add.s32 	%r278, %r89, %r277;
	ld.shared.u32 	%r279, [%r27];
	mul.wide.s32 	%rd34, %r278, 4;
	add.s64 	%rd35, %rd3, %rd34;
	st.global.u32 	[%rd35], %r279;
	mov.u32 	%r328, %r3;
	@%p33 bra 	$L__BB377_25;
	setp.eq.s16 	%p34, %rs1, 0;
	and.b32  	%r280, %r3, 63;
	shr.u32 	%r281, %r3, 6;
	mad.lo.s32 	%r282, %r281, %r21, %r280;
	add.s32 	%r283, %r89, %r282;
	ld.shared.u32 	%r284, [%r28];
	mul.wide.s32 	%rd36, %r283, 4;
	add.s64 	%rd37, %rd3, %rd36;
	st.global.u32 	[%rd37], %r284;
	mov.u32 	%r328, %r25;
	@%p34 bra 	$L__BB377_25;
	add.s32 	%r285, %r89, %r51;
	ld.shared.u32 	%r286, [%r29];
	mul.wide.s32 	%rd38, %r285, 4;
	add.s64 	%rd39, %rd3, %rd38;
	st.global.u32 	[%rd39], %r286;
	mov.u32 	%r328, %r26;
$L__BB377_25:
	shr.u32 	%r287, %r328, 6;
	and.b32  	%r288, %r328, 63;
	add.s32 	%r289, %r89, %r288;
	mad.lo.s32 	%r290, %r287, %r21, %r289;
	shl.b32 	%r291, %r328, 2;
	add.s32 	%r293, %r272, %r291;
	ld.shared.u32 	%r294, [%r293];
	mul.wide.s32 	%rd40, %r290, 4;
	add.s64 	%rd41, %rd3, %rd40;
	st.global.u32 	[%rd41], %r294;
	add.s32 	%r295, %r328, %r2;
	shr.u32 	%r296, %r295, 6;
	and.b32  	%r297, %r295, 63;
	add.s32 	%r298, %r89, %r297;
	mad.lo.s32 	%r299, %r296, %r21, %r298;
	add.s32 	%r300, %r293, %r23;
	ld.shared.u32 	%r301, [%r300];
	mul.wide.s32 	%rd42, %r299, 4;
	add.s64 	%rd43, %rd3, %rd42;
	st.global.u32 	[%rd43], %r301;
	add.s32 	%r302, %r295, %r2;
	shr.u32 	%r303, %r302, 6;
	and.b32  	%r304, %r302, 63;
	add.s32 	%r305, %r89, %r304;
	mad.lo.s32 	%r306, %r303, %r21, %r305;
	add.s32 	%r307, %r300, %r23;
	ld.shared.u32 	%r308, [%r307];
	mul.wide.s32 	%rd44, %r306, 4;
	add.s64 	%rd45, %rd3, %rd44;
	st.global.u32 	[%rd45], %r308;
	add.s32 	%r309, %r302, %r2;
	shr.u32 	%r310, %r309, 6;
	and.b32  	%r311, %r309, 63;
	add.s32 	%r312, %r89, %r311;
	mad.lo.s32 	%r313, %r310, %r21, %r312;
	add.s32 	%r314, %r307, %r23;
	ld.shared.u32 	%r315, [%r314];
	mul.wide.s32 	%rd46, %r313, 4;
	add.s64 	%rd47, %rd3, %rd46;
	st.global.u32 	[%rd47], %r315;
	add.s32 	%r328, %r309, %r2;
	setp.lt.u32 	%p35, %r328, 1024;
	@%p35 bra 	$L__BB377_25;
	add.s32 	%r320, %r320, %r15;
	setp.lt.u32 	%p36, %r320, %r16;
	@%p36 bra 	$L__BB377_8;
$L__BB377_27:
	ret;

}
	// .globl	_Z9cuda_gemmIiLi256ELi2ELi1ELi1024ELi16ELi16ELi32ELi1ELi0EEviiiPT_S1_S1_ii
.visible .entry _Z9cuda_gemmIiLi256ELi2ELi1ELi1024ELi16ELi16ELi32ELi1ELi0EEviiiPT_S1_S1_ii(
	.param .u32 _Z9cuda_gemmIiLi256ELi2ELi1ELi1024ELi16ELi16ELi32ELi1ELi0EEviiiPT_S1_S1_ii_param_0,
	.param .u32 _Z9cuda_gemmIiLi256ELi2ELi1ELi1024ELi16ELi16ELi32ELi1ELi0EEviiiPT_S1_S1_ii_param_1,
	.param .u32 _Z9cuda_gemmIiLi256ELi2ELi1ELi1024ELi16ELi16ELi32ELi1ELi0EEviiiPT_S1_S1_ii_param_2,
	.param .u64 .ptr .align 1 _Z9cuda_gemmIiLi256ELi2ELi1ELi1024ELi16ELi16ELi32ELi1ELi0EEviiiPT_S1_S1_ii_param_3,
	.param .u64 .ptr .align 1 _Z9cuda_gemmIiLi256ELi2ELi1ELi1024ELi16ELi16ELi32ELi1ELi0EEviiiPT_S1_S1_ii_param_4,
	.param .u64 .ptr .align 1 _Z9cuda_gemmIiLi256ELi2ELi1ELi1024ELi16ELi16ELi32ELi1ELi0EEviiiPT_S1_S1_ii_param_5,
	.param .u32 _Z9cuda_gemmIiLi256ELi2ELi1ELi1024ELi16ELi16ELi32ELi1ELi0EEviiiPT_S1_S1_ii_param_6,
	.param .u32 _Z9cuda_gemmIiLi256ELi2ELi1ELi1024ELi16ELi16ELi32ELi1ELi0EEviiiPT_S1_S1_ii_param_7
)
.maxntid 256
{
	.reg .pred 	%p<193>;
	.reg .b16 	%rs<6>;
	.reg .b32 	%r<1042>;
	.reg .b64 	%rd<38>;
	// demoted variable
	.shared .align 128 .b8 _ZZ9cuda_gemmIiLi256ELi2ELi1ELi1024ELi16ELi16ELi32ELi1ELi0EEviiiPT_S1_S1_iiE11kron_fac_sh[1088];
	// demoted variable
	.shared .align 128 .b8 _ZZ9cuda_gemmIiLi256ELi2ELi1ELi1024ELi16ELi16ELi32ELi1ELi0EEviiiPT_S1_S1_iiE3Ash[4096];
	// demoted variable
	.shared .align 128 .b8 _ZZ9cuda_gemmIiLi256ELi2ELi1ELi1024ELi16ELi16ELi32ELi1ELi0EEviiiPT_S1_S1_iiE3Csh[4096];
	ld.param.u64 	%rd12, [_Z9cuda_gemmIiLi256ELi2ELi1ELi1024ELi16ELi16ELi32ELi1ELi0EEviiiPT_S1_S1_ii_param_3];
	ld.param.u64 	%rd11, [_Z9cuda_gemmIiLi256ELi2ELi1ELi1024ELi16ELi16ELi32ELi1ELi0EEviiiPT_S1_S1_ii_param_4];
	ld.param.u64 	%rd13, [_Z9cuda_gemmIiLi256ELi2ELi1ELi1024ELi16ELi16ELi32ELi1ELi0EEviiiPT_S1_S1_ii_param_5];
	ld.param.u32 	%r362, [_Z9cuda_gemmIiLi256ELi2ELi1ELi1024ELi16ELi16ELi32ELi1ELi0EEviiiPT_S1_S1_ii_param_6];
	ld.param.u32 	%r363, [_Z9cuda_gemmIiLi256ELi2ELi1ELi1024ELi16ELi16ELi32ELi1ELi0EEviiiPT_S1_S1_ii_param_7];
	cvta.to.global.u64 	%rd1, %rd12;
	cvta.to.global.u64 	%rd2, %rd13;
	mov.u32 	%r1, %tid.x;
	and.b32  	%r2, %r1, 31;
	setp.lt.s32 	%p1, %r363, 16;
	shr.u32 	%r3, %r363, 4;
	selp.b32 	%r4, 1, %r3, %p1;
	mul.lo.s32 	%r5, %r363, %r362;
	setp.ge.u32 	%p2, %r1, %r5;
	@%p2 bra 	$L__BB378_3;
	mov.u32 	%r6, %ntid.x;
	cvta.to.global.u64 	%rd3, %rd11;
	mov.u32 	%r848, %r1;
$L__BB378_2:
	mul.wide.u32 	%rd14, %r848, 4;
	add.s64 	%rd15, %rd3, %rd14;
	ld.global.u32 	%r364, [%rd15];
	rem.u32 	%r365, %r848, %r362;
	mov.u32 	%r366, _ZZ9cuda_gemmIiLi256ELi2ELi1ELi1024ELi16ELi16ELi32ELi1ELi0EEviiiPT_S1_S1_iiE11kron_fac_sh;
	mad.lo.s32 	%r367, %r365, 68, %r366;
	div.u32 	%r368, %r848, %r363;
	shl.b32 	%r369, %r368, 2;
	add.s32 	%r370, %r367, %r369;
	st.shared.u32 	[%r370], %r364;
	add.s32 	%r848, %r848, %r6;
	setp.lt.u32 	%p3, %r848, %r5;
	@%p3 bra 	$L__BB378_2;
$L__BB378_3:
	div.s32 	%r9, 1024, %r363;
	mul.lo.s32 	%r371, %r9, %r4;
	min.s32 	%r10, %r371, 256;
	div.u32 	%r12, %r1, %r10;
	mul.lo.s32 	%r372, %r12, %r10;
	sub.s32 	%r373, %r1, %r372;
	div.u32 	%r11, %r373, %r4;
	mov.u32 	%r13, %ntid.x;
	div.u32 	%r14, %r13, %r10;
	mov.u32 	%r865, %ctaid.y;
	mov.u32 	%r374, %nctaid.y;
	shl.b32 	%r375, %r374, 1;
	setp.ge.u32 	%p4, %r865, %r375;
	@%p4 bra 	$L__BB378_236;
	and.b32  	%r16, %r11, 15;
	rem.u32 	%r377, %r1, %r4;
	shl.b32 	%r17, %r377, 4;
	min.s32 	%r18, %r362, 16;
	shl.b32 	%r378, %r363, 8;
	sub.s32 	%r19, 8223, %r378;
	shl.b32 	%r379, %r4, 8;
	sub.s32 	%r20, 8223, %r379;
	add.s32 	%r21, %r1, %r13;
	cvt.u16.u32 	%rs2, %r21;
	xor.b16  	%rs3, %rs2, 1023;
	cvt.u16.u32 	%rs4, %r13;
	div.u16 	%rs5, %rs3, %rs4;
	and.b16  	%rs1, %rs5, 3;
	shl.b32 	%r22, %r13, 2;
	add.s32 	%r23, %r21, %r13;
	add.s32 	%r24, %r23, %r13;
	setp.lt.s32 	%p5, %r16, %r363;
	selp.b32 	%r380, 0, %r363, %p5;
	sub.s32 	%r25, %r16, %r380;
	add.s32 	%r381, %r16, 1;
	setp.lt.s32 	%p6, %r381, %r363;
	selp.b32 	%r382, 0, %r363, %p6;
	sub.s32 	%r26, %r381, %r382;
	add.s32 	%r383, %r16, 2;
	setp.lt.s32 	%p7, %r383, %r363;
	selp.b32 	%r384, 0, %r363, %p7;
	sub.s32 	%r27, %r383, %r384;
	add.s32 	%r385, %r16, 3;
	setp.lt.s32 	%p8, %r385, %r363;
	selp.b32 	%r386, 0, %r363, %p8;
	sub.s32 	%r28, %r385, %r386;
	add.s32 	%r387, %r16, 4;
	setp.lt.s32 	%p9, %r387, %r363;
	selp.b32 	%r388, 0, %r363, %p9;
	sub.s32 	%r29, %r387, %r388;
	add.s32 	%r389, %r16, 5;
	setp.lt.s32 	%p10, %r389, %r363;
	selp.b32 	%r390, 0, %r363, %p10;
	sub.s32 	%r30, %r389, %r390;
	add.s32 	%r391, %r16, 6;
	setp.lt.s32 	%p11, %r391, %r363;
	selp.b32 	%r392, 0, %r363, %p11;
	sub.s32 	%r31, %r391, %r392;
	add.s32 	%r393, %r16, 7;
	setp.lt.s32 	%p12, %r393, %r363;
	selp.b32 	%r394, 0, %r363, %p12;
	sub.s32 	%r32, %r393, %r394;
	add.s32 	%r395, %r16, 8;
	setp.lt.s32 	%p13, %r395, %r363;
	selp.b32 	%r396, 0, %r363, %p13;
	sub.s32 	%r33, %r395, %r396;
	add.s32 	%r397, %r16, 9;
	setp.lt.s32 	%p14, %r397, %r363;
	selp.b32 	%r398, 0, %r363, %p14;
	sub.s32 	%r34, %r397, %r398;
	add.s32 	%r399, %r16, 10;
	setp.lt.s32 	%p15, %r399, %r363;
	selp.b32 	%r400, 0, %r363, %p15;
	sub.s32 	%r35, %r399, %r400;
	add.s32 	%r401, %r16, 11;
	setp.lt.s32 	%p16, %r401, %r363;
	selp.b32 	%r402, 0, %r363, %p16;
	sub.s32 	%r36, %r401, %r402;
	add.s32 	%r403, %r16, 12;
	setp.lt.s32 	%p17, %r403, %r363;
	selp.b32 	%r404, 0, %r363, %p17;
	sub.s32 	%r37, %r403, %r404;
	add.s32 	%r405, %r16, 13;
	setp.lt.s32 	%p18, %r405, %r363;
	selp.b32 	%r406, 0, %r363, %p18;
	sub.s32 	%r38, %r405, %r406;
	add.s32 	%r407, %r16, 14;
	setp.lt.s32 	%p19, %r407, %r363;
	selp.b32 	%r408, 0, %r363, %p19;
	sub.s32 	%r39, %r407, %r408;
	add.s32 	%r409, %r16, 15;
	setp.lt.s32 	%p20, %r409, %r363;
	selp.b32 	%r410, 0, %r363, %p20;
	sub.s32 	%r40, %r409, %r410;
	shl.b32 	%r41, %r13, 4;
	shl.b32 	%r42, %r13, 3;
	mul.lo.s32 	%r43, %r13, 12;
	mul.wide.u32 	%rd16, %r13, 4;
	add.s64 	%rd4, %rd1, %rd16;
	mul.wide.u32 	%rd17, %r13, 8;
	add.s64 	%rd5, %rd1, %rd17;
	mul.wide.u32 	%rd18, %r13, 12;
	add.s64 	%rd6, %rd1, %rd18;
	cvt.u64.u32 	%rd32, %r22;
$L__BB378_5:
	setp.eq.s16 	%p21, %rs1, 2;
	shl.b32 	%r61, %r865, 10;
	mov.u32 	%r866, %r1;
	@%p21 bra 	$L__BB378_9;
	setp.eq.s16 	%p22, %rs1, 3;
	add.s32 	%r411, %r61, %r1;
	mul.wide.s32 	%rd19, %r411, 4;
	add.s64 	%rd7, %rd1, %rd19;
	ld.global.u32 	%r412, [%rd7];
	shl.b32 	%r413, %r1, 2;
	mov.u32 	%r414, _ZZ9cuda_gemmIiLi256ELi2ELi1ELi1024ELi16ELi16ELi32ELi1ELi0EEviiiPT_S1_S1_iiE3Ash;
	add.s32 	%r415, %r414, %r413;
	st.shared.u32 	[%r415], %r412;
	mov.u32 	%r866, %r21;
	@%p22 bra 	$L__BB378_9;
	setp.eq.s16 	%p23, %rs1, 0;
	cvt.u64.u32 	%rd20, %r22;
	add.s64 	%rd8, %rd7, %rd20;
	ld.global.u32 	%r416, [%rd8];
	add.s32 	%r420, %r415, %r22;
	st.shared.u32 	[%r420], %r416;
	mov.u32 	%r866, %r23;
	@%p23 bra 	$L__BB378_9;
	add.s64 	%rd22, %rd8, %rd20;
	ld.global.u32 	%r421, [%rd22];
	add.s32 	%r426, %r420, %r22;
	st.shared.u32 	[%r426], %r421;
	mov.u32 	%r866, %r24;
$L__BB378_9:
	shl.b32 	%r427, %r866, 2;
	mov.u32 	%r428, _ZZ9cuda_gemmIiLi256ELi2ELi1ELi1024ELi16ELi16ELi32ELi1ELi0EEviiiPT_S1_S1_iiE3Ash;
	add.s32 	%r868, %r428, %r427;
	add.s32 	%r867, %r866, %r61;
$L__BB378_10:
	mul.wide.s32 	%rd23, %r867, 4;
	add.s64 	%rd24, %rd4, %rd23;
	add.s64 	%rd25, %rd5, %rd23;
	add.s64 	%rd26, %rd6, %rd23;
	add.s64 	%rd27, %rd1, %rd23;
	ld.global.u32 	%r429, [%rd27];
	st.shared.u32 	[%r868], %r429;
	ld.global.u32 	%r430, [%rd24];
	add.s32 	%r431, %r868, %r22;
	st.shared.u32 	[%r431], %r430;
	ld.global.u32 	%r432, [%rd25];
	add.s32 	%r433, %r868, %r42;
	st.shared.u32 	[%r433], %r432;
	ld.global.u32 	%r434, [%rd26];
	add.s32 	%r435, %r868, %r43;
	st.shared.u32 	[%r435], %r434;
	add.s32 	%r866, %r866, %r22;
	add.s32 	%r868, %r868, %r41;
	add.s32 	%r867, %r867, %r22;
	setp.lt.u32 	%p24, %r866, 1024;
	@%p24 bra 	$L__BB378_10;
	mov.u32 	%r870, %r1;
	@%p21 bra 	$L__BB378_15;
	setp.eq.s16 	%p26, %rs1, 3;
	shl.b32 	%r436, %r1, 2;
	mov.u32 	%r437, _ZZ9cuda_gemmIiLi256ELi2ELi1ELi1024ELi16ELi16ELi32ELi1ELi0EEviiiPT_S1_S1_iiE3Csh;
	add.s32 	%r438, %r437, %r436;
	mov.b32 	%r439, 0;
	st.shared.u32 	[%r438], %r439;
	mov.u32 	%r870, %r21;
	@%p26 bra 	$L__BB378_15;
	setp.eq.s16 	%p27, %rs1, 0;
	add.s32 	%r443, %r438, %r22;
	mov.b32 	%r444, 0;
	st.shared.u32 	[%r443], %r444;
	mov.u32 	%r870, %r23;
	@%p27 bra 	$L__BB378_15;
	add.s32 	%r449, %r443, %r22;
	mov.b32 	%r450, 0;
	st.shared.u32 	[%r449], %r450;
	mov.u32 	%r870, %r24;
$L__BB378_15:
	shl.b32 	%r451, %r870, 2;
	mov.u32 	%r452, _ZZ9cuda_gemmIiLi256ELi2ELi1ELi1024ELi16ELi16ELi32ELi1ELi0EEviiiPT_S1_S1_iiE3Csh;
	add.s32 	%r453, %r452, %r451;
	mov.b32 	%r454, 0;
	st.shared.u32 	[%r453], %r454;
	add.s32 	%r455, %r453, %r22;
	st.shared.u32 	[%r455], %r454;
	add.s32 	%r456, %r455, %r22;
	st.shared.u32 	[%r456], %r454;
	add.s32 	%r457, %r456, %r22;
	st.shared.u32 	[%r457], %r454;
	add.s32 	%r870, %r22, %r870;
	setp.lt.u32 	%p28, %r870, 1024;
	@%p28 bra 	$L__BB378_15;
	setp.lt.s32 	%p29, %r9, 1;
	bar.sync 	0;
	@%p29 bra 	$L__BB378_230;
	setp.ne.s32 	%p30, %r4, 1;
	@%p30 bra 	$L__BB378_87;
	mov.b32 	%r888, 0;
$L__BB378_19:
	setp.lt.s32 	%p137, %r363, 1;
	add.s32 	%r91, %r888, %r11;
	mad.lo.s32 	%r92, %r91, %r363, %r17;
	@%p137 bra 	$L__BB378_21;
	add.s32 	%r699, %r92, %r16;
	shl.b32 	%r700, %r699, 2;
	mov.u32 	%r701, _ZZ9cuda_gemmIiLi256ELi2ELi1ELi1024ELi16ELi16ELi32ELi1ELi0EEviiiPT_S1_S1_iiE3Ash;
	add.s32 	%r702, %r701, %r700;
	ld.shared.u32 	%r1039, [%r702];
$L__BB378_21:
	setp.lt.s32 	%p138, %r363, 2;
	@%p138 bra 	$L__BB378_23;
	add.s32 	%r703, %r11, 1;
	and.b32  	%r704, %r703, 15;
	add.s32 	%r705, %r92, %r704;
	shl.b32 	%r706, %r705, 2;
	mov.u32 	%r707, _ZZ9cuda_gemmIiLi256ELi2ELi1ELi1024ELi16ELi16ELi32ELi1ELi0EEviiiPT_S1_S1_iiE3Ash;
	add.s32 	%r708, %r707, %r706;
	ld.shared.u32 	%r1038, [%r708];
$L__BB378_23:
	setp.lt.s32 	%p139, %r363, 3;
	@%p139 bra 	$L__BB378_25;
	add.s32 	%r709, %r11, 2;
	and.b32  	%r710, %r709, 15;
	add.s32 	%r711, %r92, %r710;
	shl.b32 	%r712, %r711, 2;
	mov.u32 	%r713, _ZZ9cuda_gemmIiLi256ELi2ELi1ELi1024ELi16ELi16ELi32ELi1ELi0EEviiiPT_S1_S1_iiE3Ash;
	add.s32 	%r714, %r713, %r712;
	ld.shared.u32 	%r1037, [%r714];
$L__BB378_25:
	setp.lt.s32 	%p140, %r363, 4;
	@%p140 bra 	$L__BB378_27;
	add.s32 	%r715, %r11, 3;
	and.b32  	%r716, %r715, 15;
	add.s32 	%r717, %r92, %r716;
	shl.b32 	%r718, %r717, 2;
	mov.u32 	%r719, _ZZ9cuda_gemmIiLi256ELi2ELi1ELi1024ELi16ELi16ELi32ELi1ELi0EEviiiPT_S1_S1_iiE3Ash;
	add.s32 	%r720, %r719, %r718;
	ld.shared.u32 	%r1036, [%r720];
$L__BB378_27:
	setp.lt.s32 	%p141, %r363, 5;
	@%p141 bra 	$L__BB378_29;
	add.s32 	%r721, %r11, 4;
	and.b32  	%r722, %r721, 15;
	add.s32 	%r723, %r92, %r722;
	shl.b32 	%r724, %r723, 2;
	mov.u32 	%r725, _ZZ9cuda_gemmIiLi256ELi2ELi1ELi1024ELi16ELi16ELi32ELi1ELi0EEviiiPT_S1_S1_iiE3Ash;
	add.s32 	%r726, %r725, %r724;
	ld.shared.u32 	%r1035, [%r726];
$L__BB378_29:
	setp.lt.s32 	%p142, %r363, 6;
	@%p142 bra 	$L__BB378_31;
	add.s32 	%r727, %r11, 5;
	and.b32  	%r728, %r727, 15;
	add.s32 	%r729, %r92, %r728;
	shl.b32 	%r730, %r729, 2;
	mov.u32 	%r731, _ZZ9cuda_gemmIiLi256ELi2ELi1ELi1024ELi16ELi16ELi32ELi1ELi0EEviiiPT_S1_S1_iiE3Ash;
	add.s32 	%r732, %r731, %r730;
	ld.shared.u32 	%r1034, [%r732];
$L__BB378_31:
	setp.lt.s32 	%p143, %r363, 7;
	@%p143 bra 	$L__BB378_33;
	add.s32 	%r733, %r11, 6;
	and.b32  	%r734, %r733, 15;
	add.s32 	%r735, %r92, %r734;
	shl.b32 	%r736, %r735, 2;
	mov.u32 	%r737, _ZZ9cuda_gemmIiLi256ELi2ELi1ELi1024ELi16ELi16ELi32ELi1ELi0EEviiiPT_S1_S1_iiE3Ash;
	add.s32 	%r738, %r737, %r736;
	ld.shared.u32 	%r1033, [%r738];
$L__BB378_33:
	setp.lt.s32 	%p144, %r363, 8;
	@%p144 bra 	$L__BB378_35;
	add.s32 	%r739, %r11, 7;
	and.b32  	%r740, %r739, 15;
	add.s32 	%r741, %r92, %r740;
	shl.b32 	%r742, %r741, 2;
	mov.u32 	%r743, _ZZ9cuda_gemmIiLi256ELi2ELi1ELi1024ELi16ELi16ELi32ELi1ELi0EEviiiPT_S1_S1_iiE3Ash;
	add.s32 	%r744, %r743, %r742;
	ld.shared.u32 	%r1032, [%r744];
$L__BB378_35:
	setp.lt.s32 	%p145, %r363, 9;
	@%p145 bra 	$L__BB378_37;
	xor.b32  	%r745, %r16, 8;
	add.s32 	%r746, %r92, %r745;
	shl.b32 	%r747, %r746, 2;
	mov.u32 	%r748, _ZZ9cuda_gemmIiLi256ELi2ELi1ELi1024ELi16ELi16ELi32ELi1ELi0EEviiiPT_S1_S1_iiE3Ash;
	add.s32 	%r749, %r748, %r747;
	ld.shared.u32 	%r1031, [%r749];
$L__BB378_37:
	setp.lt.s32 	%p146, %r363, 10;
	@%p146 bra 	$L__BB378_39;
	add.s32 	%r750, %r11, 9;
	and.b32  	%r751, %r750, 15;
	add.s32 	%r752, %r92, %r751;
	shl.b32 	%r753, %r752, 2;
	mov.u32 	%r754, _ZZ9cuda_gemmIiLi256ELi2ELi1ELi1024ELi16ELi16ELi32ELi1ELi0EEviiiPT_S1_S1_iiE3Ash;
	add.s32 	%r755, %r754, %r753;
	ld.shared.u32 	%r1030, [%r755];
$L__BB378_39:
	setp.lt.s32 	%p147, %r363, 11;
	@%p147 bra 	$L__BB378_41;
	add.s32 	%r756, %r11, 10;
	and.b32  	%r757, %r756, 15;
	add.s32 	%r758, %r92, %r757;
	shl.b32 	%r759, %r758, 2;
	mov.u32 	%r760, _ZZ9cuda_gemmIiLi256ELi2ELi1ELi1024ELi16ELi16ELi32ELi1ELi0EEviiiPT_S1_S1_iiE3Ash;
	add.s32 	%r761, %r760, %r759;
	ld.shared.u32 	%r1029, [%r761];
$L__BB378_41:
	setp.lt.s32 	%p148, %r363, 12;
	@%p148 bra 	$L__BB378_43;
	add.s32 	%r762, %r11, 11;
	and.b32  	%r763, %r762, 15;
	add.s32 	%r764, %r92, %r763;
	shl.b32 	%r765, %r764, 2;
	mov.u32 	%r766, _ZZ9cuda_gemmIiLi256ELi2ELi1ELi1024ELi16ELi16ELi32ELi1ELi0EEviiiPT_S1_S1_iiE3Ash;
	add.s32 	%r767, %r766, %r765;
	ld.shared.u32 	%r1028, [%r767];
$L__BB378_43:
	setp.lt.s32 	%p149, %r363, 13;
	@%p149 bra 	$L__BB378_45;
	add.s32 	%r768, %r11, 12;
	and.b32  	%r769, %r768, 15;
	add.s32 	%r770, %r92, %r769;
	shl.b32 	%r771, %r770, 2;
	mov.u32 	%r772, _ZZ9cuda_gemmIiLi256ELi2ELi1ELi1024ELi16ELi16ELi32ELi1ELi0EEviiiPT_S1_S1_iiE3Ash;
	add.s32 	%r773, %r772, %r771;
	ld.shared.u32 	%r1027, [%r773];
$L__BB378_45:
	setp.lt.s32 	%p150, %r363, 14;
	@%p150 bra 	$L__BB378_47;
	add.s32 	%r774, %r11, 13;
	and.b32  	%r775, %r774, 15;
	add.s32 	%r776, %r92, %r775;
	shl.b32 	%r777, %r776, 2;
	mov.u32 	%r778, _ZZ9cuda_gemmIiLi256ELi2ELi1ELi1024ELi16ELi16ELi32ELi1ELi0EEviiiPT_S1_S1_iiE3Ash;
	add.s32 	%r779, %r778, %r777;
	ld.shared.u32 	%r1026, [%r779];
$L__BB378_47:
	setp.lt.s32 	%p151, %r363, 15;
	@%p151 bra 	$L__BB378_49;
	add.s32 	%r780, %r11, 14;
	and.b32  	%r781, %r780, 15;
	add.s32 	%r782, %r92, %r781;
	shl.b32 	%r783, %r782, 2;
	mov.u32 	%r784, _ZZ9cuda_gemmIiLi256ELi2ELi1ELi1024ELi16ELi16ELi32ELi1ELi0EEviiiPT_S1_S1_iiE3Ash;
	add.s32 	%r785, %r784, %r783;
	ld.shared.u32 	%r1025, [%r785];
$L__BB378_49:
	setp.lt.s32 	%p152, %r363, 16;
	@%p152 bra 	$L__BB378_51;
	add.s32 	%r786, %r11, -1;
	and.b32  	%r787, %r786, 15;
	add.s32 	%r788, %r92, %r787;
	shl.b32 	%r789, %r788, 2;
	mov.u32 	%r790, _ZZ9cuda_gemmIiLi256ELi2ELi1ELi1024ELi16ELi16ELi32ELi1ELi0EEviiiPT_S1_S1_iiE3Ash;
	add.s32 	%r791, %r790, %r789;
	ld.shared.u32 	%r1024, [%r791];
$L__BB378_51:
	setp.lt.s32 	%p153, %r12, %r18;
	@%p153 bra 	$L__BB378_53;
$L__BB378_52:
	add.s32 	%r888, %r888, %r10;
	setp.lt.s32 	%p187, %r888, %r9;
	@%p187 bra 	$L__BB378_19;
	bra.uni 	$L__BB378_230;
$L__BB378_53:
	rem.s32 	%r792, %r2, %r363;
	shl.b32 	%r793, %r792, 2;
	mov.u32 	%r794, _ZZ9cuda_gemmIiLi256ELi2ELi1ELi1024ELi16ELi16ELi32ELi1ELi0EEviiiPT_S1_S1_iiE11kron_fac_sh;
	add.s32 	%r126, %r794, %r793;
	mov.u32 	%r905, %r12;
$L__BB378_54:
	mad.lo.s32 	%r796, %r905, 68, %r126;
	ld.shared.u32 	%r128, [%r796];
	mov.b32 	%r907, 0;
	@%p137 bra 	$L__BB378_56;
	shfl.sync.idx.b32	%r797|%p155, %r128, %r25, %r19, -1;
	mul.lo.s32 	%r907, %r797, %r1039;
$L__BB378_56:
	@%p138 bra 	$L__BB378_58;
	shfl.sync.idx.b32	%r798|%p157, %r128, %r26, %r19, -1;
	mad.lo.s32 	%r907, %r798, %r1038, %r907;
$L__BB378_58:
	@%p139 bra 	$L__BB378_60;
	shfl.sync.idx.b32	%r799|%p159, %r128, %r27, %r19, -1;
	mad.lo.s32 	%r907, %r799, %r1037, %r907;
$L__BB378_60:
	@%p140 bra 	$L__BB378_62;
	shfl.sync.idx.b32	%r800|%p161, %r128, %r28, %r19, -1;
	mad.lo.s32 	%r907, %r800, %r1036, %r907;
$L__BB378_62:
	@%p141 bra 	$L__BB378_64;
	shfl.sync.idx.b32	%r801|%p163, %r128, %r29, %r19, -1;
	mad.lo.s32 	%r907, %r801, %r1035, %r907;
$L__BB378_64:
	setp.lt.s32 	%p164, %r363, 6;
	@%p164 bra 	$L__BB378_66;
	shfl.sync.idx.b32	%r802|%p165, %r128, %r30, %r19, -1;
	mad.lo.s32 	%r907, %r802, %r1034, %r907;
$L__BB378_66:
	setp.lt.s32 	%p166, %r363, 7;
	@%p166 bra 	$L__BB378_68;
	shfl.sync.idx.b32	%r803|%p167, %r128, %r31, %r19, -1;
	mad.lo.s32 	%r907, %r803, %r1033, %r907;
$L__BB378_68:
	setp.lt.s32 	%p168, %r363, 8;
	@%p168 bra 	$L__BB378_70;
	shfl.sync.idx.b32	%r804|%p169, %r128, %r32, %r19, -1;
	mad.lo.s32 	%r907, %r804, %r1032, %r907;
$L__BB378_70:
	setp.lt.s32 	%p170, %r363, 9;
	@%p170 bra 	$L__BB378_72;
	shfl.sync.idx.b32	%r805|%p171, %r128, %r33, %r19, -1;
	mad.lo.s32 	%r907, %r805, %r1031, %r907;
$L__BB378_72:
	setp.lt.s32 	%p172, %r363, 10;
	@%p172 bra 	$L__BB378_74;
	shfl.sync.idx.b32	%r806|%p173, %r128, %r34, %r19, -1;
	mad.lo.s32 	%r907, %r806, %r1030, %r907;
$L__BB378_74:
	setp.lt.s32 	%p174, %r363, 11;
	@%p174 bra 	$L__BB378_76;
	shfl.sync.idx.b32	%r807|%p175, %r128, %r35, %r19, -1;
	mad.lo.s32 	%r907, %r807, %r1029, %r907;
$L__BB378_76:
	setp.lt.s32 	%p176, %r363, 12;
	@%p176 bra 	$L__BB378_78;
	shfl.sync.idx.b32	%r808|%p177, %r128, %r36, %r19, -1;
	mad.lo.s32 	%r907, %r808, %r1028, %r907;
$L__BB378_78:
	setp.lt.s32 	%p178, %r363, 13;
	@%p178 bra 	$L__BB378_80;
	shfl.sync.idx.b32	%r809|%p179, %r128, %r37, %r19, -1;
	mad.lo.s32 	%r907, %r809, %r1027, %r907;
$L__BB378_80:
	setp.lt.s32 	%p180, %r363, 14;
	@%p180 bra 	$L__BB378_82;
	shfl.sync.idx.b32	%r810|%p181, %r128, %r38, %r19, -1;
	mad.lo.s32 	%r907, %r810, %r1026, %r907;
$L__BB378_82:
	setp.lt.s32 	%p182, %r363, 15;
	@%p182 bra 	$L__BB378_84;
	shfl.sync.idx.b32	%r811|%p183, %r128, %r39, %r19, -1;
	mad.lo.s32 	%r907, %r811, %r1025, %r907;
$L__BB378_84:
	setp.lt.s32 	%p184, %r363, 16;
	@%p184 bra 	$L__BB378_86;
	shfl.sync.idx.b32	%r812|%p185, %r128, %r40, %r19, -1;
	mad.lo.s32 	%r907, %r812, %r1024, %r907;
$L__BB378_86:
	mad.lo.s32 	%r813, %r905, %r9, %r91;
	shl.b32 	%r814, %r813, 2;
	add.s32 	%r816, %r452, %r814;
	ld.shared.u32 	%r817, [%r816];
	add.s32 	%r818, %r817, %r907;
	st.shared.u32 	[%r816], %r818;
	add.s32 	%r905, %r905, %r14;
	setp.lt.s32 	%p186, %r905, %r18;
	@%p186 bra 	$L__BB378_54;
	bra.uni 	$L__BB378_52;
$L__BB378_87:
	setp.gt.u32 	%p31, %r363, 31;
	@%p31 bra 	$L__BB378_121;
	mov.b32 	%r990, 0;
$L__BB378_89:
	setp.eq.s32 	%p32, %r363, 0;
	add.s32 	%r271, %r990, %r11;
	mad.lo.s32 	%r272, %r271, %r363, %r17;
	@%p32 bra 	$L__BB378_91;
	add.s32 	%r459, %r272, %r16;
	shl.b32 	%r460, %r459, 2;
	mov.u32 	%r461, _ZZ9cuda_gemmIiLi256ELi2ELi1ELi1024ELi16ELi16ELi32ELi1ELi0EEviiiPT_S1_S1_iiE3Ash;
	add.s32 	%r462, %r461, %r460;
	ld.shared.u32 	%r1039, [%r462];
$L__BB378_91:
	setp.lt.s32 	%p33, %r363, 2;
	@%p33 bra 	$L__BB378_93;
	add.s32 	%r463, %r11, 1;
	and.b32  	%r464, %r463, 15;
	add.s32 	%r465, %r272, %r464;
	shl.b32 	%r466, %r465, 2;
	mov.u32 	%r467, _ZZ9cuda_gemmIiLi256ELi2ELi1ELi1024ELi16ELi16ELi32ELi1ELi0EEviiiPT_S1_S1_iiE3Ash;
	add.s32 	%r468, %r467, %r466;
	ld.shared.u32 	%r1038, [%r468];
$L__BB378_93:
	setp.lt.s32 	%p34, %r363, 3;
	@%p34 bra 	$L__BB378_95;
	add.s32 	%r469, %r11, 2;
	and.b32  	%r470, %r469, 15;
	add.s32 	%r471, %r272, %r470;
	shl.b32 	%r472, %r471, 2;
	mov.u32 	%r473, _ZZ9cuda_gemmIiLi256ELi2ELi1ELi1024ELi16ELi16ELi32ELi1ELi0EEviiiPT_S1_S1_iiE3Ash;
	add.s32 	%r474, %r473, %r472;
	ld.shared.u32 	%r1037, [%r474];
$L__BB378_95:
	setp.lt.s32 	%p35, %r363, 4;
	@%p35 bra 	$L__BB378_97;
	add.s32 	%r475, %r11, 3;
	and.b32  	%r476, %r475, 15;
	add.s32 	%r477, %r272, %r476;
	shl.b32 	%r478, %r477, 2;
	mov.u32 	%r479, _ZZ9cuda_gemmIiLi256ELi2ELi1ELi1024ELi16ELi16ELi32ELi1ELi0EEviiiPT_S1_S1_iiE3Ash;
	add.s32 	%r480, %r479, %r478;
	ld.shared.u32 	%r1036, [%r480];
$L__BB378_97:
	setp.lt.s32 	%p36, %r363, 5;
	@%p36 bra 	$L__BB378_99;
	add.s32 	%r481, %r11, 4;
	and.b32  	%r482, %r481, 15;
	add.s32 	%r483, %r272, %r482;
	shl.b32 	%r484, %r483, 2;
	mov.u32 	%r485, _ZZ9cuda_gemmIiLi256ELi2ELi1ELi1024ELi16ELi16ELi32ELi1ELi0EEviiiPT_S1_S1_iiE3Ash;
	add.s32 	%r486, %r485, %r484;
	ld.shared.u32 	%r1035, [%r486];
$L__BB378_99:
	setp.lt.s32 	%p37, %r363, 6;
	@%p37 bra 	$L__BB378_101;
	add.s32 	%r487, %r11, 5;
	and.b32  	%r488, %r487, 15;
	add.s32 	%r489, %r272, %r488;
	shl.b32 	%r490, %r489, 2;
	mov.u32 	%r491, _ZZ9cuda_gemmIiLi256ELi2ELi1ELi1024ELi16ELi16ELi32ELi1ELi0EEviiiPT_S1_S1_iiE3Ash;
	add.s32 	%r492, %r491, %r490;
	ld.shared.u32 	%r1034, [%r492];
$L__BB378_101:
	setp.lt.s32 	%p38, %r363, 7;
	@%p38 bra 	$L__BB378_103;
	add.s32 	%r493, %r11, 6;
	and.b32  	%r494, %r493, 15;
	add.s32 	%r495, %r272, %r494;
	shl.b32 	%r496, %r495, 2;
	mov.u32 	%r497, _ZZ9cuda_gemmIiLi256ELi2ELi1ELi1024ELi16ELi16ELi32ELi1ELi0EEviiiPT_S1_S1_iiE3Ash;
	add.s32 	%r498, %r497, %r496;
	ld.shared.u32 	%r1033, [%r498];
$L__BB378_103:
	setp.lt.s32 	%p39, %r363, 8;
	@%p39 bra 	$L__BB378_105;
	add.s32 	%r499, %r11, 7;
	and.b32  	%r500, %r499, 15;
	add.s32 	%r501, %r272, %r500;
	shl.b32 	%r502, %r501, 2;
	mov.u32 	%r503, _ZZ9cuda_gemmIiLi256ELi2ELi1ELi1024ELi16ELi16ELi32ELi1ELi0EEviiiPT_S1_S1_iiE3Ash;
	add.s32 	%r504, %r503, %r502;
	ld.shared.u32 	%r1032, [%r504];
$L__BB378_105:
	setp.lt.s32 	%p40, %r363, 9;
	@%p40 bra 	$L__BB378_107;
	xor.b32  	%r505, %r16, 8;
	add.s32 	%r506, %r272, %r505;
	shl.b32 	%r507, %r506, 2;
	mov.u32 	%r508, _ZZ9cuda_gemmIiLi256ELi2ELi1ELi1024ELi16ELi16ELi32ELi1ELi0EEviiiPT_S1_S1_iiE3Ash;
	add.s32 	%r509, %r508, %r507;
	ld.shared.u32 	%r1031, [%r509];
$L__BB378_107:
	setp.lt.s32 	%p41, %r363, 10;
	@%p41 bra 	$L__BB378_109;
	add.s32 	%r510, %r11, 9;
	and.b32  	%r511, %r510, 15;
	add.s32 	%r512, %r272, %r511;
	shl.b32 	%r513, %r512, 2;
	mov.u32 	%r514, _ZZ9cuda_gemmIiLi256ELi2ELi1ELi1024ELi16ELi16ELi32ELi1ELi0EEviiiPT_S1_S1_iiE3Ash;
	add.s32 	%r515, %r514, %r513;
	ld.shared.u32 	%r1030, [%r515];
$L__BB378_109:
	setp.lt.s32 	%p42, %r363, 11;
	@%p42 bra 	$L__BB378_111;
	add.s32 	%r516, %r11, 10;
	and.b32  	%r517, %r516, 15;
	add.s32 	%r518, %r272, %r517;
	shl.b32 	%r519, %r518, 2;
	mov.u32 	%r520, _ZZ9cuda_gemmIiLi256ELi2ELi1ELi1024ELi16ELi16ELi32ELi1ELi0EEviiiPT_S1_S1_iiE3Ash;
	add.s32 	%r521, %r520, %r519;
	ld.shared.u32 	%r1029, [%r521];
$L__BB378_111:
	setp.lt.s32 	%p43, %r363, 12;
	@%p43 bra 	$L__BB378_113;
	add.s32 	%r522, %r11, 11;
	and.b32  	%r523, %r522, 15;
	add.s32 	%r524, %r272, %r523;
	shl.b32 	%r525, %r524, 2;
	mov.u32 	%r526, _ZZ9cuda_gemmIiLi256ELi2ELi1ELi1024ELi16ELi16ELi32ELi1ELi0EEviiiPT_S1_S1_iiE3Ash;
	add.s32 	%r527, %r526, %r525;
	ld.shared.u32 	%r1028, [%r527];
$L__BB378_113:
	setp.lt.s32 	%p44, %r363, 13;
	@%p44 bra 	$L__BB378_115;
	add.s32 	%r528, %r11, 12;
	and.b32  	%r529, %r528, 15;
	add.s32 	%r530, %r272, %r529;
	shl.b32 	%r531, %r530, 2;
	mov.u32 	%r532, _ZZ9cuda_gemmIiLi256ELi2ELi1ELi1024ELi16ELi16ELi32ELi1ELi0EEviiiPT_S1_S1_iiE3Ash;
	add.s32 	%r533, %r532, %r531;
	ld.shared.u32 	%r1027, [%r533];
$L__BB378_115:
	setp.lt.s32 	%p45, %r363, 14;
	@%p45 bra 	$L__BB378_117;
	add.s32 	%r534, %r11, 13;
	and.b32  	%r535, %r534, 15;
	add.s32 	%r536, %r272, %r535;
	shl.b32 	%r537, %r536, 2;
	mov.u32 	%r538, _ZZ9cuda_gemmIiLi256ELi2ELi1ELi1024ELi16ELi16ELi32ELi1ELi0EEviiiPT_S1_S1_iiE3Ash;
	add.s32 	%r539, %r538, %r537;
	ld.shared.u32 	%r1026, [%r539];
$L__BB378_117:
	setp.lt.s32 	%p46, %r363, 15;
	@%p46 bra 	$L__BB378_119;
	add.s32 	%r540, %r11, 14;
	and.b32  	%r541, %r540, 15;
	add.s32 	%r542, %r272, %r541;
	shl.b32 	%r543, %r542, 2;
	mov.u32 	%r544, _ZZ9cuda_gemmIiLi256ELi2ELi1ELi1024ELi16ELi16ELi32ELi1ELi0EEviiiPT_S1_S1_iiE3Ash;
	add.s32 	%r545, %r544, %r543;
	ld.shared.u32 	%r1025, [%r545];
$L__BB378_119:
	setp.lt.s32 	%p47, %r363, 16;
	@%p47 bra 	$L__BB378_194;
	add.s32 	%r546, %r11, -1;
	and.b32  	%r547, %r546, 15;
	add.s32 	%r548, %r272, %r547;
	shl.b32 	%r549, %r548, 2;
	mov.u32 	%r550, _ZZ9cuda_gemmIiLi256ELi2ELi1ELi1024ELi16ELi16ELi32ELi1ELi0EEviiiPT_S1_S1_iiE3Ash;
	add.s32 	%r551, %r550, %r549;
	ld.shared.u32 	%r1024, [%r551];
	bra.uni 	$L__BB378_194;
$L__BB378_121:
	mov.b32 	%r938, 0;
$L__BB378_122:
	setp.lt.s32 	%p83, %r363, 1;
	add.s32 	%r179, %r938, %r11;
	mad.lo.s32 	%r180, %r179, %r363, %r17;
	@%p83 bra 	$L__BB378_124;
	add.s32 	%r578, %r180, %r16;
	shl.b32 	%r579, %r578, 2;
	mov.u32 	%r580, _ZZ9cuda_gemmIiLi256ELi2ELi1ELi1024ELi16ELi16ELi32ELi1ELi0EEviiiPT_S1_S1_iiE3Ash;
	add.s32 	%r581, %r580, %r579;
	ld.shared.u32 	%r1039, [%r581];
$L__BB378_124:
	setp.lt.s32 	%p84, %r363, 2;
	@%p84 bra 	$L__BB378_126;
	add.s32 	%r582, %r11, 1;
	and.b32  	%r583, %r582, 15;
	add.s32 	%r584, %r180, %r583;
	shl.b32 	%r585, %r584, 2;
	mov.u32 	%r586, _ZZ9cuda_gemmIiLi256ELi2ELi1ELi1024ELi16ELi16ELi32ELi1ELi0EEviiiPT_S1_S1_iiE3Ash;
	add.s32 	%r587, %r586, %r585;
	ld.shared.u32 	%r1038, [%r587];
$L__BB378_126:
	setp.lt.s32 	%p85, %r363, 3;
	@%p85 bra 	$L__BB378_128;
	add.s32 	%r588, %r11, 2;
	and.b32  	%r589, %r588, 15;
	add.s32 	%r590, %r180, %r589;
	shl.b32 	%r591, %r590, 2;
	mov.u32 	%r592, _ZZ9cuda_gemmIiLi256ELi2ELi1ELi1024ELi16ELi16ELi32ELi1ELi0EEviiiPT_S1_S1_iiE3Ash;
	add.s32 	%r593, %r592, %r591;
	ld.shared.u32 	%r1037, [%r593];
$L__BB378_128:
	setp.lt.s32 	%p86, %r363, 4;
	@%p86 bra 	$L__BB378_130;
	add.s32 	%r594, %r11, 3;
	and.b32  	%r595, %r594, 15;
	add.s32 	%r596, %r180, %r595;
	shl.b32 	%r597, %r596, 2;
	mov.u32 	%r598, _ZZ9cuda_gemmIiLi256ELi2ELi1ELi1024ELi16ELi16ELi32ELi1ELi0EEviiiPT_S1_S1_iiE3Ash;
	add.s32 	%r599, %r598, %r597;
	ld.shared.u32 	%r1036, [%r599];
$L__BB378_130:
	setp.lt.s32 	%p87, %r363, 5;
	@%p87 bra 	$L__BB378_132;
	add.s32 	%r600, %r11, 4;
	and.b32  	%r601, %r600, 15;
	add.s32 	%r602, %r180, %r601;
	shl.b32 	%r603, %r602, 2;
	mov.u32 	%r604, _ZZ9cuda_gemmIiLi256ELi2ELi1ELi1024ELi16ELi16ELi32ELi1ELi0EEviiiPT_S1_S1_iiE3Ash;
	add.s32 	%r605, %r604, %r603;
	ld.shared.u32 	%r1035, [%r605];
$L__BB378_132:
	setp.lt.s32 	%p88, %r363, 6;
	@%p88 bra 	$L__BB378_134;
	add.s32 	%r606, %r11, 5;
	and.b32  	%r607, %r606, 15;
	add.s32 	%r608, %r180, %r607;
	shl.b32 	%r609, %r608, 2;
	mov.u32 	%r610, _ZZ9cuda_gemmIiLi256ELi2ELi1ELi1024ELi16ELi16ELi32ELi1ELi0EEviiiPT_S1_S1_iiE3Ash;
	add.s32 	%r611, %r610, %r609;
	ld.shared.u32 	%r1034, [%r611];
$L__BB378_134:
	setp.lt.s32 	%p89, %r363, 7;
	@%p89 bra 	$L__BB378_136;
	add.s32 	%r612, %r11, 6;
	and.b32  	%r613, %r612, 15;
	add.s32 	%r614, %r180, %r613;
	shl.b32 	%r615, %r614, 2;
	mov.u32 	%r616, _ZZ9cuda_gemmIiLi256ELi2ELi1ELi1024ELi16ELi16ELi32ELi1ELi0EEviiiPT_S1_S1_iiE3Ash;
	add.s32 	%r617, %r616, %r615;
	ld.shared.u32 	%r1033, [%r617];
$L__BB378_136:
	setp.lt.s32 	%p90, %r363, 8;
	@%p90 bra 	$L__BB378_138;
	add.s32 	%r618, %r11, 7;
	and.b32  	%r619, %r618, 15;
	add.s32 	%r620, %r180, %r619;
	shl.b32 	%r621, %r620, 2;
	mov.u32 	%r622, _ZZ9cuda_gemmIiLi256ELi2ELi1ELi1024ELi16ELi16ELi32ELi1ELi0EEviiiPT_S1_S1_iiE3Ash;
	add.s32 	%r623, %r622, %r621;
	ld.shared.u32 	%r1032, [%r623];
$L__BB378_138:
	setp.lt.s32 	%p91, %r363, 9;
	@%p91 bra 	$L__BB378_140;
	xor.b32  	%r624, %r16, 8;
	add.s32 	%r625, %r180, %r624;
	shl.b32 	%r626, %r625, 2;
	mov.u32 	%r627, _ZZ9cuda_gemmIiLi256ELi2ELi1ELi1024ELi16ELi16ELi32ELi1ELi0EEviiiPT_S1_S1_iiE3Ash;
	add.s32 	%r628, %r627, %r626;
	ld.shared.u32 	%r1031, [%r628];
$L__BB378_140:
	setp.lt.s32 	%p92, %r363, 10;
	@%p92 bra 	$L__BB378_142;
	add.s32 	%r629, %r11, 9;
	and.b32  	%r630, %r629, 15;
	add.s32 	%r631, %r180, %r630;
	shl.b32 	%r632, %r631, 2;
	mov.u32 	%r633, _ZZ9cuda_gemmIiLi256ELi2ELi1ELi1024ELi16ELi16ELi32ELi1ELi0EEviiiPT_S1_S1_iiE3Ash;
	add.s32 	%r634, %r633, %r632;
	ld.shared.u32 	%r1030, [%r634];
$L__BB378_142:
	setp.lt.s32 	%p93, %r363, 11;
	@%p93 bra 	$L__BB378_144;
	add.s32 	%r635, %r11, 10;
	and.b32  	%r636, %r635, 15;
	add.s32 	%r637, %r180, %r636;
	shl.b32 	%r638, %r637, 2;
	mov.u32 	%r639, _ZZ9cuda_gemmIiLi256ELi2ELi1ELi1024ELi16ELi16ELi32ELi1ELi0EEviiiPT_S1_S1_iiE3Ash;
	add.s32 	%r640, %r639, %r638;
	ld.shared.u32 	%r1029, [%r640];
$L__BB378_144:
	setp.lt.s32 	%p94, %r363, 12;
	@%p94 bra 	$L__BB378_146;
	add.s32 	%r641, %r11, 11;
	and.b32  	%r642, %r641, 15;
	add.s32 	%r643, %r180, %r642;
	shl.b32 	%r644, %r643, 2;
	mov.u32 	%r645, _ZZ9cuda_gemmIiLi256ELi2ELi1ELi1024ELi16ELi16ELi32ELi1ELi0EEviiiPT_S1_S1_iiE3Ash;
	add.s32 	%r646, %r645, %r644;
	ld.shared.u32 	%r1028, [%r646];
$L__BB378_146:
	setp.lt.s32 	%p95, %r363, 13;
	@%p95 bra 	$L__BB378_148;
	add.s32 	%r647, %r11, 12;
	and.b32  	%r648, %r647, 15;
	add.s32 	%r649, %r180, %r648;
	shl.b32 	%r650, %r649, 2;
	mov.u32 	%r651, _ZZ9cuda_gemmIiLi256ELi2ELi1ELi1024ELi16ELi16ELi32ELi1ELi0EEviiiPT_S1_S1_iiE3Ash;
	add.s32 	%r652, %r651, %r650;
	ld.shared.u32 	%r1027, [%r652];
$L__BB378_148:
	setp.lt.s32 	%p96, %r363, 14;
	@%p96 bra 	$L__BB378_150;
	add.s32 	%r653, %r11, 13;
	and.b32  	%r654, %r653, 15;
	add.s32 	%r655, %r180, %r654;
	shl.b32 	%r656, %r655, 2;
	mov.u32 	%r657, _ZZ9cuda_gemmIiLi256ELi2ELi1ELi1024ELi16ELi16ELi32ELi1ELi0EEviiiPT_S1_S1_iiE3Ash;
	add.s32 	%r658, %r657, %r656;
	ld.shared.u32 	%r1026, [%r658];
$L__BB378_150:
	setp.lt.s32 	%p97, %r363, 15;
	@%p97 bra 	$L__BB378_152;
	add.s32 	%r659, %r11, 14;
	and.b32  	%r660, %r659, 15;
	add.s32 	%r661, %r180, %r660;
	shl.b32 	%r662, %r661, 2;
	mov.u32 	%r663, _ZZ9cuda_gemmIiLi256ELi2ELi1ELi1024ELi16ELi16ELi32ELi1ELi0EEviiiPT_S1_S1_iiE3Ash;
	add.s32 	%r664, %r663, %r662;
	ld.shared.u32 	%r1025, [%r664];
$L__BB378_152:
	setp.lt.s32 	%p98, %r363, 16;
	@%p98 bra 	$L__BB378_154;
	add.s32 	%r665, %r11, -1;
	and.b32  	%r666, %r665, 15;
	add.s32 	%r667, %r180, %r666;
	shl.b32 	%r668, %r667, 2;
	mov.u32 	%r669, _ZZ9cuda_gemmIiLi256ELi2ELi1ELi1024ELi16ELi16ELi32ELi1ELi0EEviiiPT_S1_S1_iiE3Ash;
	add.s32 	%r670, %r669, %r668;
	ld.shared.u32 	%r1024, [%r670];
$L__BB378_154:
	setp.lt.s32 	%p99, %r12, %r18;
	@%p99 bra 	$L__BB378_156;
$L__BB378_155:
	add.s32 	%r938, %r938, %r10;
	setp.lt.s32 	%p136, %r938, %r9;
	@%p136 bra 	$L__BB378_122;
	bra.uni 	$L__BB378_230;
$L__BB378_156:
	rem.s32 	%r671, %r2, %r363;
	shl.b32 	%r672, %r671, 2;
	mov.u32 	%r673, _ZZ9cuda_gemmIiLi256ELi2ELi1ELi1024ELi16ELi16ELi32ELi1ELi0EEviiiPT_S1_S1_iiE11kron_fac_sh;
	add.s32 	%r214, %r673, %r672;
	mov.u32 	%r955, %r12;
$L__BB378_157:
	mad.lo.s32 	%r675, %r955, 68, %r214;
	ld.shared.u32 	%r216, [%r675];
	mov.b32 	%r957, 0;
	@%p83 bra 	$L__BB378_159;
	shfl.sync.idx.b32	%r676|%p101, %r216, %r25, %r19, -1;
	mul.lo.s32 	%r957, %r676, %r1039;
$L__BB378_159:
	@%p84 bra 	$L__BB378_161;
	shfl.sync.idx.b32	%r677|%p103, %r216, %r26, %r19, -1;
	mad.lo.s32 	%r957, %r677, %r1038, %r957;
$L__BB378_161:
	@%p85 bra 	$L__BB378_163;
	shfl.sync.idx.b32	%r678|%p105, %r216, %r27, %r19, -1;
	mad.lo.s32 	%r957, %r678, %r1037, %r957;
$L__BB378_163:
	@%p86 bra 	$L__BB378_165;
	shfl.sync.idx.b32	%r679|%p107, %r216, %r28, %r19, -1;
	mad.lo.s32 	%r957, %r679, %r1036, %r957;
$L__BB378_165:
	setp.lt.s32 	%p108, %r363, 5;
	@%p108 bra 	$L__BB378_167;
	shfl.sync.idx.b32	%r680|%p109, %r216, %r29, %r19, -1;
	mad.lo.s32 	%r957, %r680, %r1035, %r957;
$L__BB378_167:
	setp.lt.s32 	%p110, %r363, 6;
	@%p110 bra 	$L__BB378_169;
	shfl.sync.idx.b32	%r681|%p111, %r216, %r30, %r19, -1;
	mad.lo.s32 	%r957, %r681, %r1034, %r957;
$L__BB378_169:
	setp.lt.s32 	%p112, %r363, 7;
	@%p112 bra 	$L__BB378_171;
	shfl.sync.idx.b32	%r682|%p113, %r216, %r31, %r19, -1;
	mad.lo.s32 	%r957, %r682, %r1033, %r957;
$L__BB378_171:
	setp.lt.s32 	%p114, %r363, 8;
	@%p114 bra 	$L__BB378_173;
	shfl.sync.idx.b32	%r683|%p115, %r216, %r32, %r19, -1;
	mad.lo.s32 	%r957, %r683, %r1032, %r957;
$L__BB378_173:
	setp.lt.s32 	%p116, %r363, 9;
	@%p116 bra 	$L__BB378_175;
	shfl.sync.idx.b32	%r684|%p117, %r216, %r33, %r19, -1;
	mad.lo.s32 	%r957, %r684, %r1031, %r957;
$L__BB378_175:
	setp.lt.s32 	%p118, %r363, 10;
	@%p118 bra 	$L__BB378_177;
	shfl.sync.idx.b32	%r685|%p119, %r216, %r34, %r19, -1;
	mad.lo.s32 	%r957, %r685, %r1030, %r957;
$L__BB378_177:
	setp.lt.s32 	%p120, %r363, 11;
	@%p120 bra 	$L__BB378_179;
	shfl.sync.idx.b32	%r686|%p121, %r216, %r35, %r19, -1;
	mad.lo.s32 	%r957, %r686, %r1029, %r957;
$L__BB378_179:
	setp.lt.s32 	%p122, %r363, 12;
	@%p122 bra 	$L__BB378_181;
	shfl.sync.idx.b32	%r687|%p123, %r216, %r36, %r19, -1;
	mad.lo.s32 	%r957, %r687, %r1028, %r957;
$L__BB378_181:
	setp.lt.s32 	%p124, %r363, 13;
	@%p124 bra 	$L__BB378_183;
	shfl.sync.idx.b32	%r688|%p125, %r216, %r37, %r19, -1;
	mad.lo.s32 	%r957, %r688, %r1027, %r957;
$L__BB378_183:
	setp.lt.s32 	%p126, %r363, 14;
	@%p126 bra 	$L__BB378_185;
	shfl.sync.idx.b32	%r689|%p127, %r216, %r38, %r19, -1;
	mad.lo.s32 	%r957, %r689, %r1026, %r957;
$L__BB378_185:
	setp.lt.s32 	%p128, %r363, 15;
	@%p128 bra 	$L__BB378_187;
	shfl.sync.idx.b32	%r690|%p129, %r216, %r39, %r19, -1;
	mad.lo.s32 	%r957, %r690, %r1025, %r957;
$L__BB378_187:
	setp.lt.s32 	%p130, %r363, 16;
	@%p130 bra 	$L__BB378_189;
	shfl.sync.idx.b32	%r691|%p131, %r216, %r40, %r19, -1;
	mad.lo.s32 	%r957, %r691, %r1024, %r957;
$L__BB378_189:
	mov.u32 	%r971, %r3;
$L__BB378_190:
	shr.u32 	%r250, %r971, 1;
	shfl.sync.down.b32	%r692|%p132, %r957, %r250, %r20, -1;
	add.s32 	%r957, %r692, %r957;
	setp.gt.u32 	%p133, %r971, 3;
	mov.u32 	%r971, %r250;
	@%p133 bra 	$L__BB378_190;
	rem.u32 	%r693, %r2, %r4;
	setp.eq.s32 	%p134, %r693, 0;
	@%p134 bra 	$L__BB378_192;
	bra.uni 	$L__BB378_193;
$L__BB378_192:
	mad.lo.s32 	%r694, %r955, %r9, %r179;
	shl.b32 	%r695, %r694, 2;
	add.s32 	%r697, %r452, %r695;
	st.shared.u32 	[%r697], %r957;
$L__BB378_193:
	add.s32 	%r955, %r955, %r14;
	setp.lt.s32 	%p135, %r955, %r18;
	@%p135 bra 	$L__BB378_157;
	bra.uni 	$L__BB378_155;
$L__BB378_194:
	setp.lt.s32 	%p48, %r12, %r18;
	@%p48 bra 	$L__BB378_195;
	bra.uni 	$L__BB378_229;
$L__BB378_195:
	rem.u32 	%r552, %r2, %r363;
	shl.b32 	%r553, %r552, 2;
	mov.u32 	%r554, _ZZ9cuda_gemmIiLi256ELi2ELi1ELi1024ELi16ELi16ELi32ELi1ELi0EEviiiPT_S1_S1_iiE11kron_fac_sh;
	add.s32 	%r273, %r554, %r553;
	mov.u32 	%r1007, %r12;
$L__BB378_196:
	mad.lo.s32 	%r556, %r1007, 68, %r273;
	ld.shared.u32 	%r307, [%r556];
	mov.b32 	%r1009, 0;
	@%p32 bra 	$L__BB378_198;
	shfl.sync.idx.b32	%r557|%p50, %r307, %r25, %r19, -1;
	mul.lo.s32 	%r1009, %r557, %r1039;
$L__BB378_198:
	@%p33 bra 	$L__BB378_200;
	shfl.sync.idx.b32	%r558|%p52, %r307, %r26, %r19, -1;
	mad.lo.s32 	%r1009, %r558, %r1038, %r1009;
$L__BB378_200:
	@%p34 bra 	$L__BB378_202;
	shfl.sync.idx.b32	%r559|%p54, %r307, %r27, %r19, -1;
	mad.lo.s32 	%r1009, %r559, %r1037, %r1009;
$L__BB378_202:
	@%p35 bra 	$L__BB378_204;
	shfl.sync.idx.b32	%r560|%p56, %r307, %r28, %r19, -1;
	mad.lo.s32 	%r1009, %r560, %r1036, %r1009;
$L__BB378_204:
	@%p36 bra 	$L__BB378_206;
	shfl.sync.idx.b32	%r561|%p58, %r307, %r29, %r19, -1;
	mad.lo.s32 	%r1009, %r561, %r1035, %r1009;
$L__BB378_206:
	setp.lt.s32 	%p59, %r363, 6;
	@%p59 bra 	$L__BB378_208;
	shfl.sync.idx.b32	%r562|%p60, %r307, %r30, %r19, -1;
	mad.lo.s32 	%r1009, %r562, %r1034, %r1009;
$L__BB378_208:
	setp.lt.s32 	%p61, %r363, 7;
	@%p61 bra 	$L__BB378_210;
	shfl.sync.idx.b32	%r563|%p62, %r307, %r31, %r19, -1;
	mad.lo.s32 	%r1009, %r563, %r1033, %r1009;
$L__BB378_210:
	setp.lt.s32 	%p63, %r363, 8;
	@%p63 bra 	$L__BB378_212;
	shfl.sync.idx.b32	%r564|%p64, %r307, %r32, %r19, -1;
	mad.lo.s32 	%r1009, %r564, %r1032, %r1009;
$L__BB378_212:
	setp.lt.s32 	%p65, %r363, 9;
	@%p65 bra 	$L__BB378_214;
	shfl.sync.idx.b32	%r565|%p66, %r307, %r33, %r19, -1;
	mad.lo.s32 	%r1009, %r565, %r1031, %r1009;
$L__BB378_214:
	setp.lt.s32 	%p67, %r363, 10;
	@%p67 bra 	$L__BB378_216;
	shfl.sync.idx.b32	%r566|%p68, %r307, %r34, %r19, -1;
	mad.lo.s32 	%r1009, %r566, %r1030, %r1009;
$L__BB378_216:
	setp.lt.s32 	%p69, %r363, 11;
	@%p69 bra 	$L__BB378_218;
	shfl.sync.idx.b32	%r567|%p70, %r307, %r35, %r19, -1;
	mad.lo.s32 	%r1009, %r567, %r1029, %r1009;
$L__BB378_218:
	setp.lt.s32 	%p71, %r363, 12;
	@%p71 bra 	$L__BB378_220;
	shfl.sync.idx.b32	%r568|%p72, %r307, %r36, %r19, -1;
	mad.lo.s32 	%r1009, %r568, %r1028, %r1009;
$L__BB378_220:
	setp.lt.s32 	%p73, %r363, 13;
	@%p73 bra 	$L__BB378_222;
	shfl.sync.idx.b32	%r569|%p74, %r307, %r37, %r19, -1;
	mad.lo.s32 	%r1009, %r569, %r1027, %r1009;
$L__BB378_222:
	setp.lt.s32 	%p75, %r363, 14;
	@%p75 bra 	$L__BB378_224;
	shfl.sync.idx.b32	%r570|%p76, %r307, %r38, %r19, -1;
	mad.lo.s32 	%r1009, %r570, %r1026, %r1009;
$L__BB378_224:
	setp.lt.s32 	%p77, %r363, 15;
	@%p77 bra 	$L__BB378_226;
	shfl.sync.idx.b32	%r571|%p78, %r307, %r39, %r19, -1;
	mad.lo.s32 	%r1009, %r571, %r1025, %r1009;
$L__BB378_226:
	setp.lt.s32 	%p79, %r363, 16;
	@%p79 bra 	$L__BB378_228;
	shfl.sync.idx.b32	%r572|%p80, %r307, %r40, %r19, -1;
	mad.lo.s32 	%r1009, %r572, %r1024, %r1009;
$L__BB378_228:
	mad.lo.s32 	%r573, %r1007, %r9, %r271;
	shl.b32 	%r574, %r573, 2;
	add.s32 	%r576, %r452, %r574;
	st.shared.u32 	[%r576], %r1009;
	add.s32 	%r1007, %r1007, %r14;
	setp.lt.s32 	%p81, %r1007, %r18;
	@%p81 bra 	$L__BB378_196;
$L__BB378_229:
	add.s32 	%r990, %r990, %r10;
	setp.lt.s32 	%p82, %r990, %r9;
	@%p82 bra 	$L__BB378_89;
$L__BB378_230:
	bar.sync 	0;
	mov.u32 	%r1040, %r1;
	@%p21 bra 	$L__BB378_234;
	setp.eq.s16 	%p189, %rs1, 3;
	add.s32 	%r819, %r61, %r1;
	shl.b32 	%r820, %r1, 2;
	add.s32 	%r822, %r452, %r820;
	ld.shared.u32 	%r823, [%r822];
	mul.wide.s32 	%rd28, %r819, 4;
	add.s64 	%rd9, %rd2, %rd28;
	st.global.u32 	[%rd9], %r823;
	mov.u32 	%r1040, %r21;
	@%p189 bra 	$L__BB378_234;
	cvt.u64.u32 	%rd29, %r22;
	setp.eq.s16 	%p190, %rs1, 0;
	add.s32 	%r827, %r822, %r22;
	ld.shared.u32 	%r828, [%r827];
	add.s64 	%rd10, %rd9, %rd29;
	st.global.u32 	[%rd10], %r828;
	mov.u32 	%r1040, %r23;
	@%p190 bra 	$L__BB378_234;
	mov.u32 	%r830, _ZZ9cuda_gemmIiLi256ELi2ELi1ELi1024ELi16ELi16ELi32ELi1ELi0EEviiiPT_S1_S1_iiE3Csh;
	add.s32 	%r831, %r830, %r820;
	add.s32 	%r832, %r831, %r22;
	add.s32 	%r833, %r832, %r22;
	ld.shared.u32 	%r834, [%r833];
	add.s64 	%rd31, %rd10, %rd29;
	st.global.u32 	[%rd31], %r834;
	mov.u32 	%r1040, %r24;
$L__BB378_234:
	add.s32 	%r835, %r61, %r1040;
	shl.b32 	%r836, %r1040, 2;
	add.s32 	%r838, %r452, %r836;
	ld.shared.u32 	%r839, [%r838];
	mul.wide.s32 	%rd33, %r835, 4;
	add.s64 	%rd34, %rd2, %rd33;
	st.global.u32 	[%rd34], %r839;
	add.s32 	%r840, %r838, %r22;
	ld.shared.u32 	%r841, [%r840];
	add.s64 	%rd35, %rd34, %rd32;
	st.global.u32 	[%rd35], %r841;
	add.s32 	%r842, %r840, %r22;
	ld.shared.u32 	%r843, [%r842];
	add.s64 	%rd36, %rd35, %rd32;
	st.global.u32 	[%rd36], %r843;
	add.s32 	%r844, %r842, %r22;
	ld.shared.u32 	%r845, [%r844];
	add.s64 	%rd37, %rd36, %rd32;
	st.global.u32 	[%rd37], %r845;
	add.s32 	%r1040, %r22, %r1040;
	setp.lt.u32 	%p191, %r1040, 1024;
	@%p191 bra 	$L__BB378_234;
	mov.u32 	%r846, %nctaid.y;
	add.s32 	%r865, %r865, %r846;
	shl.b32 	%r847, %r846, 1;
	setp.lt.u32 	%p192, %r865, %r847;
	@%p192 bra 	$L__BB378_5;
$L__BB378_236:
	ret;

}
	// .globl	_Z9cuda_gemmIiLi256ELi2ELi1ELi1024ELi16ELi16ELi32ELi1ELi1EEviiiPT_S1_S1_ii
.visible .entry _Z9cuda_gemmIiLi256ELi2ELi1ELi1024ELi16ELi16ELi32ELi1ELi1EEviiiPT_S1_S1_ii(
	.param .u32 _Z9cuda_gemmIiLi256ELi2ELi1ELi1024ELi16ELi16ELi32ELi1ELi1EEviiiPT_S1_S1_ii_param_0,
	.param .u32 _Z9cuda_gemmIiLi256ELi2ELi1ELi1024ELi16ELi16ELi32ELi1ELi1EEviiiPT_S1_S1_ii_param_1,
	.param .u32 _Z9cuda_gemmIiLi256ELi2ELi1ELi1024ELi16ELi16ELi32ELi1ELi1EEviiiPT_S1_S1_ii_param_2,
	.param .u64 .ptr .align 1 _Z9cuda_gemmIiLi256ELi2ELi1ELi1024ELi16ELi16ELi32ELi1ELi1EEviiiPT_S1_S1_ii_param_3,
	.param .u64 .ptr .align 1 _Z9cuda_gemmIiLi256ELi2ELi1ELi1024ELi16ELi16ELi32ELi1ELi1EEviiiPT_S1_S1_ii_param_4,
	.param .u64 .ptr .align 1 _Z9cuda_gemmIiLi256ELi2ELi1ELi1024ELi16ELi16ELi32ELi1ELi1EEviiiPT_S1_S1_ii_param_5,
	.param .u32 _Z9cuda_gemmIiLi256ELi2ELi1ELi1024ELi16ELi16ELi32ELi1ELi1EEviiiPT_S1_S1_ii_param_6,
	.param .u32 _Z9cuda_gemmIiLi256ELi2ELi1ELi1024ELi16ELi16ELi32ELi1ELi1EEviiiPT_S1_S1_ii_param_7
)
.maxntid 256
{
	.reg .pred 	%p<37>;
	.reg .b16 	%rs<6>;
	.reg .b32 	%r<290>;
	.reg .b64 	%rd<46>;
	// demoted variable
	.shared .align 128 .b8 _ZZ9cuda_gemmIiLi256ELi2ELi1ELi1024ELi16ELi16ELi32ELi1ELi1EEviiiPT_S1_S1_iiE11kron_fac_sh[1088];
	// demoted variable
	.shared .align 128 .b8 _ZZ9cuda_gemmIiLi256ELi2ELi1ELi1024ELi16ELi16ELi32ELi1ELi1EEviiiPT_S1_S1_iiE3Ash[4096];
	// demoted variable
	.shared .align 128 .b8 _ZZ9cuda_gemmIiLi256ELi2ELi1ELi1024ELi16ELi16ELi32ELi1ELi1EEviiiPT_S1_S1_iiE3Csh[4096];
	ld.param.u64 	%rd11, [_Z9cuda_gemmIiLi256ELi2ELi1ELi1024ELi16ELi16ELi32ELi1ELi1EEviiiPT_S1_S1_ii_param_3];
	ld.param.u64 	%rd12, [_Z9cuda_gemmIiLi256ELi2ELi1ELi1024ELi16ELi16ELi32ELi1ELi1EEviiiPT_S1_S1_ii_param_4];
	ld.param.u64 	%rd13, [_Z9cuda_gemmIiLi256ELi2ELi1ELi1024ELi16ELi16ELi32ELi1ELi1EEviiiPT_S1_S1_ii_param_5];
	cvta.to.global.u64 	%rd1, %rd12;
	cvta.to.global.u64 	%rd2, %rd11;
	cvta.to.global.u64 	%rd3, %rd13;
	mov.u32 	%r1, %tid.x;
	mov.u32 	%r2, %ntid.x;
	add.s32 	%r3, %r1, %r2;
	max.u32 	%r95, %r3, 256;
	setp.lt.u32 	%p1, %r3, 256;
	selp.u32 	%r96, 1, 0, %p1;
	add.s32 	%r97, %r3, %r96;
	sub.s32 	%r98, %r95, %r97;
	div.u32 	%r99, %r98, %r2;
	add.s32 	%r4, %r99, %r96;
	and.b32  	%r100, %r4, 3;
	setp.eq.s32 	%p2, %r100, 3;
	mov.u32 	%r278, %r1;
	@%p2 bra 	$L__BB379_3;
	add.s32 	%r102, %r4, 1;
	and.b32  	%r5, %r102, 3;
	mov.b32 	%r277, 0;
	mov.u32 	%r278, %r1;
$L__BB379_2:
	.pragma "nounroll";
	mul.wide.u32 	%rd14, %r278, 4;
	add.s64 	%rd15, %rd1, %rd14;
	ld.global.u32 	%r103, [%rd15];
	and.b32  	%r104, %r278, 15;
	mov.u32 	%r105, _ZZ9cuda_gemmIiLi256ELi2ELi1ELi1024ELi16ELi16ELi32ELi1ELi1EEviiiPT_S1_S1_iiE11kron_fac_sh;
	mad.lo.s32 	%r106, %r104, 68, %r105;
	shr.u32 	%r107, %r278, 2;
	and.b32  	%r108, %r107, 1073741820;
	add.s32 	%r109, %r106, %r108;
	st.shared.u32 	[%r109], %r103;
	add.s32 	%r278, %r278, %r2;
	add.s32 	%r277, %r277, 1;
	setp.ne.s32 	%p3, %r277, %r5;
	@%p3 bra 	$L__BB379_2;
$L__BB379_3:
	setp.lt.u32 	%p4, %r4, 3;
	@%p4 bra 	$L__BB379_6;
	mov.u32 	%r112, _ZZ9cuda_gemmIiLi256ELi2ELi1ELi1024ELi16ELi16ELi32ELi1ELi1EEviiiPT_S1_S1_iiE11kron_fac_sh;
$L__BB379_5:
	mul.wide.u32 	%rd16, %r278, 4;
	add.s64 	%rd17, %rd1, %rd16;
	ld.global.u32 	%r110, [%rd17];
	and.b32  	%r111, %r278, 15;
	mad.lo.s32 	%r113, %r111, 68, %r112;
	shr.u32 	%r114, %r278, 2;
	and.b32  	%r115, %r114, 1073741820;
	add.s32 	%r116, %r113, %r115;
	st.shared.u32 	[%r116], %r110;
	add.s32 	%r117, %r278, %r2;
	mul.wide.u32 	%rd18, %r117, 4;
	add.s64 	%rd19, %rd1, %rd18;
	ld.global.u32 	%r118, [%rd19];
	and.b32  	%r119, %r117, 15;
	mad.lo.s32 	%r120, %r119, 68, %r112;
	shr.u32 	%r121, %r117, 2;
	and.b32  	%r122, %r121, 1073741820;
	add.s32 	%r123, %r120, %r122;
	st.shared.u32 	[%r123], %r118;
	add.s32 	%r124, %r117, %r2;
	mul.wide.u32 	%rd20, %r124, 4;
	add.s64 	%rd21, %rd1, %rd20;
	ld.global.u32 	%r125, [%rd21];
	and.b32  	%r126, %r124, 15;
	mad.lo.s32 	%r127, %r126, 68, %r112;
	shr.u32 	%r128, %r124, 2;
	and.b32  	%r129, %r128, 1073741820;
	add.s32 	%r130, %r127, %r129;
	st.shared.u32 	[%r130], %r125;
	add.s32 	%r131, %r124, %r2;
	mul.wide.u32 	%rd22, %r131, 4;
	add.s64 	%rd23, %rd1, %rd22;
	ld.global.u32 	%r132, [%rd23];
	and.b32  	%r133, %r131, 15;
	mad.lo.s32 	%r134, %r133, 68, %r112;
	shr.u32 	%r135, %r131, 2;
	and.b32  	%r136, %r135, 1073741820;
	add.s32 	%r137, %r134, %r136;
	st.shared.u32 	[%r137], %r132;
	add.s32 	%r278, %r131, %r2;
	setp.lt.u32 	%p5, %r278, 256;
	@%p5 bra 	$L__BB379_5;
$L__BB379_6:
	and.b32  	%r13, %r1, 63;
	mov.u32 	%r280, %ctaid.y;
	mov.u32 	%r15, %nctaid.y;
	shl.b32 	%r16, %r15, 1;
	setp.ge.u32 	%p6, %r280, %r16;
	@%p6 bra 	$L__BB379_27;
	shl.b32 	%r138, %r13, 4;
	and.b32  	%r17, %r1, 15;
	shl.b32 	%r139, %r1, 2;
	and.b32  	%r140, %r139, 60;
	mov.u32 	%r141, _ZZ9cuda_gemmIiLi256ELi2ELi1ELi1024ELi16ELi16ELi32ELi1ELi1EEviiiPT_S1_S1_iiE11kron_fac_sh;
	add.s32 	%r18, %r141, %r140;
	cvt.u16.u32 	%rs2, %r3;
	xor.b16  	%rs3, %rs2, 1023;
	cvt.u16.u32 	%rs4, %r2;
	div.u16 	%rs5, %rs3, %rs4;
	and.b16  	%rs1, %rs5, 3;
	mov.u32 	%r142, _ZZ9cuda_gemmIiLi256ELi2ELi1ELi1024ELi16ELi16ELi32ELi1ELi1EEviiiPT_S1_S1_iiE3Ash;
	add.s32 	%r19, %r142, %r139;
	shl.b32 	%r20, %r2, 2;
	add.s32 	%r21, %r19, %r20;
	add.s32 	%r22, %r3, %r2;
	add.s32 	%r23, %r22, %r2;
	mov.u32 	%r143, _ZZ9cuda_gemmIiLi256ELi2ELi1ELi1024ELi16ELi16ELi32ELi1ELi1EEviiiPT_S1_S1_iiE3Csh;
	add.s32 	%r24, %r143, %r139;
	add.s32 	%r25, %r24, %r20;
	add.s32 	%r26, %r25, %r20;
	or.b32  	%r144, %r138, %r17;
	shl.b32 	%r145, %r144, 2;
	add.s32 	%r27, %r142, %r145;
	add.s32 	%r146, %r1, 1;
	and.b32  	%r28, %r146, 15;
	or.b32  	%r147, %r138, %r28;
	shl.b32 	%r148, %r147, 2;
	add.s32 	%r29, %r142, %r148;
	add.s32 	%r149, %r1, 2;
	and.b32  	%r30, %r149, 15;
	add.s32 	%r150, %r1, 3;
	and.b32  	%r31, %r150, 15;
	or.b32  	%r151, %r138, %r31;
	shl.b32 	%r152, %r151, 2;
	add.s32 	%r32, %r142, %r152;
	add.s32 	%r153, %r1, 4;
	and.b32  	%r33, %r153, 15;
	or.b32  	%r154, %r138, %r33;
	shl.b32 	%r155, %r154, 2;
	add.s32 	%r34, %r142, %r155;
	add.s32 	%r156, %r1, 5;
	and.b32  	%r35, %r156, 15;
	or.b32  	%r157, %r138, %r35;
	shl.b32 	%r158, %r157, 2;
	add.s32 	%r36, %r142, %r158;
	add.s32 	%r159, %r1, 6;
	and.b32  	%r37, %r159, 15;
	add.s32 	%r160, %r1, 7;
	and.b32  	%r38, %r160, 15;
	or.b32  	%r161, %r138, %r38;
	shl.b32 	%r162, %r161, 2;
	add.s32 	%r39, %r142, %r162;
	xor.b32  	%r40, %r17, 8;
	add.s32 	%r163, %r1, 9;
	and.b32  	%r41, %r163, 15;
	add.s32 	%r164, %r1, 10;
	and.b32  	%r42, %r164, 15;
	or.b32  	%r165, %r138, %r42;
	shl.b32 	%r166, %r165, 2;
	add.s32 	%r43, %r142, %r166;
	add.s32 	%r167, %r1, 11;
	and.b32  	%r44, %r167, 15;
	or.b32  	%r168, %r138, %r44;
	shl.b32 	%r169, %r168, 2;
	add.s32 	%r45, %r142, %r169;
	add.s32 	%r170, %r1, 12;
	and.b32  	%r46, %r170, 15;
	or.b32  	%r171, %r138, %r46;
	shl.b32 	%r172, %r171, 2;
	add.s32 	%r47, %r142, %r172;
	add.s32 	%r173, %r1, 13;
	and.b32  	%r48, %r173, 15;
	or.b32  	%r174, %r138, %r48;
	shl.b32 	%r175, %r174, 2;
	add.s32 	%r49, %r142, %r175;
	add.s32 	%r176, %r1, 14;
	and.b32  	%r50, %r176, 15;
	or.b32  	%r177, %r138, %r50;
	shl.b32 	%r178, %r177, 2;
	add.s32 	%r51, %r142, %r178;
	add.s32 	%r179, %r1, -1;
	and.b32  	%r52, %r179, 15;
	or.b32  	%r180, %r138, %r52;
	shl.b32 	%r181, %r180, 2;
	add.s32 	%r53, %r142, %r181;
	shl.b32 	%r54, %r2, 4;
	shl.b32 	%r55, %r2, 3;
	mul.lo.s32 	%r56, %r2, 12;
	mul.wide.u32 	%rd24, %r2, 4;
	add.s64 	%rd4, %rd2, %rd24;
	mul.wide.u32 	%rd25, %r2, 8;
	add.s64 	%rd5, %rd2, %rd25;
	mul.wide.u32 	%rd26, %r2, 12;
	add.s64 	%rd6, %rd2, %rd26;
	shr.u32 	%r57, %r2, 6;
	cvt.u64.u32 	%rd40, %r20;
$L__BB379_8:
	setp.eq.s16 	%p7, %rs1, 2;
	shl.b32 	%r59, %r280, 10;
	mov.u32 	%r281, %r1;
	@%p7 bra 	$L__BB379_12;
	setp.eq.s16 	%p8, %rs1, 3;
	add.s32 	%r182, %r59, %r1;
	mul.wide.s32 	%rd27, %r182, 4;
	add.s64 	%rd7, %rd2, %rd27;
	ld.global.u32 	%r183, [%rd7];
	st.shared.u32 	[%r19], %r183;
	mov.u32 	%r281, %r3;
	@%p8 bra 	$L__BB379_12;
	setp.eq.s16 	%p9, %rs1, 0;
	cvt.u64.u32 	%rd28, %r20;
	add.s64 	%rd8, %rd7, %rd28;
	ld.global.u32 	%r184, [%rd8];
	st.shared.u32 	[%r21], %r184;
	mov.u32 	%r281, %r22;
	@%p9 bra 	$L__BB379_12;
	add.s64 	%rd30, %rd8, %rd28;
	ld.global.u32 	%r185, [%rd30];
	add.s32 	%r186, %r21, %r20;
	st.shared.u32 	[%r186], %r185;
	mov.u32 	%r281, %r23;
$L__BB379_12:
	shl.b32 	%r187, %r281, 2;
	mov.u32 	%r188, _ZZ9cuda_gemmIiLi256ELi2ELi1ELi1024ELi16ELi16ELi32ELi1ELi1EEviiiPT_S1_S1_iiE3Ash;
	add.s32 	%r283, %r188, %r187;
	add.s32 	%r282, %r281, %r59;
$L__BB379_13:
	mul.wide.s32 	%rd31, %r282, 4;
	add.s64 	%rd32, %rd4, %rd31;
	add.s64 	%rd33, %rd5, %rd31;
	add.s64 	%rd34, %rd6, %rd31;
	add.s64 	%rd35, %rd2, %rd31;
	ld.global.u32 	%r189, [%rd35];
	st.shared.u32 	[%r283], %r189;
	ld.global.u32 	%r190, [%rd32];
	add.s32 	%r191, %r283, %r20;
	st.shared.u32 	[%r191], %r190;
	ld.global.u32 	%r192, [%rd33];
	add.s32 	%r193, %r283, %r55;
	st.shared.u32 	[%r193], %r192;
	ld.global.u32 	%r194, [%rd34];
	add.s32 	%r195, %r283, %r56;
	st.shared.u32 	[%r195], %r194;
	add.s32 	%r281, %r281, %r20;
	add.s32 	%r283, %r283, %r54;
	add.s32 	%r282, %r282, %r20;
	setp.lt.u32 	%p10, %r281, 1024;
	@%p10 bra 	$L__BB379_13;
	setp.eq.s16 	%p11, %rs1, 2;
	mov.u32 	%r285, %r1;
	@%p11 bra 	$L__BB379_18;
	setp.eq.s16 	%p12, %rs1, 3;
	mov.b32 	%r196, 0;
	st.shared.u32 	[%r24], %r196;
	mov.u32 	%r285, %r3;
	@%p12 bra 	$L__BB379_18;
	setp.eq.s16 	%p13, %rs1, 0;
	mov.b32 	%r197, 0;
	st.shared.u32 	[%r25], %r197;
	mov.u32 	%r285, %r22;
	@%p13 bra 	$L__BB379_18;
	mov.b32 	%r198, 0;
	st.shared.u32 	[%r26], %r198;
	mov.u32 	%r285, %r23;
$L__BB379_18:
	shl.b32 	%r199, %r285, 2;
	mov.u32 	%r200, _ZZ9cuda_gemmIiLi256ELi2ELi1ELi1024ELi16ELi16ELi32ELi1ELi1EEviiiPT_S1_S1_iiE3Csh;
	add.s32 	%r201, %r200, %r199;
	mov.b32 	%r202, 0;
	st.shared.u32 	[%r201], %r202;
	add.s32 	%r203, %r201, %r20;
	st.shared.u32 	[%r203], %r202;
	add.s32 	%r204, %r203, %r20;
	st.shared.u32 	[%r204], %r202;
	add.s32 	%r205, %r204, %r20;
	st.shared.u32 	[%r205], %r202;
	add.s32 	%r285, %r20, %r285;
	setp.lt.u32 	%p14, %r285, 1024;
	@%p14 bra 	$L__BB379_18;
	shr.u32 	%r287, %r1, 6;
	bar.sync 	0;
	ld.shared.u32 	%r73, [%r27];
	ld.shared.u32 	%r74, [%r29];
	shl.b32 	%r206, %r13, 4;
	or.b32  	%r207, %r206, %r30;
	shl.b32 	%r208, %r207, 2;
	add.s32 	%r210, %r188, %r208;
	ld.shared.u32 	%r75, [%r210];
	ld.shared.u32 	%r76, [%r32];
	ld.shared.u32 	%r77, [%r34];
	ld.shared.u32 	%r78, [%r36];
	or.b32  	%r211, %r206, %r37;
	shl.b32 	%r212, %r211, 2;
	add.s32 	%r213, %r188, %r212;
	ld.shared.u32 	%r79, [%r213];
	ld.shared.u32 	%r80, [%r39];
	or.b32  	%r214, %r206, %r40;
	shl.b32 	%r215, %r214, 2;
	add.s32 	%r216, %r188, %r215;
	ld.shared.u32 	%r81, [%r216];
	or.b32  	%r217, %r206, %r41;
	shl.b32 	%r218, %r217, 2;
	add.s32 	%r219, %r188, %r218;
	ld.shared.u32 	%r82, [%r219];
	ld.shared.u32 	%r83, [%r43];
	ld.shared.u32 	%r84, [%r45];
	ld.shared.u32 	%r85, [%r47];
	ld.shared.u32 	%r86, [%r49];
	ld.shared.u32 	%r87, [%r51];
	ld.shared.u32 	%r88, [%r53];
$L__BB379_20:
	mad.lo.s32 	%r220, %r287, 68, %r18;
	ld.shared.u32 	%r221, [%r220];
	shfl.sync.idx.b32	%r222|%p15, %r221, %r17, 4127, -1;
	mul.lo.s32 	%r223, %r222, %r73;
	shfl.sync.idx.b32	%r224|%p16, %r221, %r28, 4127, -1;
	mad.lo.s32 	%r225, %r224, %r74, %r223;
	shfl.sync.idx.b32	%r226|%p17, %r221, %r30, 4127, -1;
	mad.lo.s32 	%r227, %r226, %r75, %r225;
	shfl.sync.idx.b32	%r228|%p18, %r221, %r31, 4127, -1;
	mad.lo.s32 	%r229, %r228, %r76, %r227;
	shfl.sync.idx.b32	%r230|%p19, %r221, %r33, 4127, -1;
	mad.lo.s32 	%r231, %r230, %r77, %r229;
	shfl.sync.idx.b32	%r232|%p20, %r221, %r35, 4127, -1;
	mad.lo.s32 	%r233, %r232, %r78, %r231;
	shfl.sync.idx.b32	%r234|%p21, %r221, %r37, 4127, -1;
	mad.lo.s32 	%r235, %r234, %r79, %r233;
	shfl.sync.idx.b32	%r236|%p22, %r221, %r38, 4127, -1;
	mad.lo.s32 	%r237, %r236, %r80, %r235;
	shfl.sync.idx.b32	%r238|%p23, %r221, %r40, 4127, -1;
	mad.lo.s32 	%r239, %r238, %r81, %r237;
	shfl.sync.idx.b32	%r240|%p24, %r221, %r41, 4127, -1;
	mad.lo.s32 	%r241, %r240, %r82, %r239;
	shfl.sync.idx.b32	%r242|%p25, %r221, %r42, 4127, -1;
	mad.lo.s32 	%r243, %r242, %r83, %r241;
	shfl.sync.idx.b32	%r244|%p26, %r221, %r44, 4127, -1;
	mad.lo.s32 	%r245, %r244, %r84, %r243;
	shfl.sync.idx.b32	%r246|%p27, %r221, %r46, 4127, -1;
	mad.lo.s32 	%r247, %r246, %r85, %r245;
	shfl.sync.idx.b32	%r248|%p28, %r221, %r48, 4127, -1;
	mad.lo.s32 	%r249, %r248, %r86, %r247;
	shfl.sync.idx.b32	%r250|%p29, %r221, %r50, 4127, -1;
	mad.lo.s32 	%r251, %r250, %r87, %r249;
	shfl.sync.idx.b32	%r252|%p30, %r221, %r52, 4127, -1;
	mad.lo.s32 	%r253, %r252, %r88, %r251;
	shl.b32 	%r254, %r13, 2;
	shl.b32 	%r255, %r287, 8;
	or.b32  	%r256, %r255, %r254;
	mov.u32 	%r257, _ZZ9cuda_gemmIiLi256ELi2ELi1ELi1024ELi16ELi16ELi32ELi1ELi1EEviiiPT_S1_S1_iiE3Csh;
	add.s32 	%r258, %r257, %r256;
	ld.shared.u32 	%r259, [%r258];
	add.s32 	%r260, %r259, %r253;
	st.shared.u32 	[%r258], %r260;
	add.s32 	%r287, %r287, %r57;
	setp.lt.u32 	%p31, %r287, 16;
	@%p31 bra 	$L__BB379_20;
	setp.eq.s16 	%p32, %rs1, 2;
	bar.sync 	0;
	mov.u32 	%r288, %r1;
	@%p32 bra 	$L__BB379_25;
	setp.eq.s16 	%p33, %rs1, 3;
	add.s32 	%r261, %r59, %r1;
	ld.shared.u32 	%r262, [%r24];
	mul.wide.s32 	%rd36, %r261, 4;
	add.s64 	%rd9, %rd3, %rd36;
	st.global.u32 	[%rd9], %r262;
	mov.u32 	%r288, %r3;
	@%p33 bra 	$L__BB379_25;
	cvt.u64.u32 	%rd37, %r20;
	setp.eq.s16 	%p34, %rs1, 0;
	ld.shared.u32 	%r263, [%r25];
	add.s64 	%rd10, %rd9, %rd37;
	st.global.u32 	[%rd10], %r263;
	mov.u32 	%r288, %r22;
	@%p34 bra 	$L__BB379_25;
	ld.shared.u32 	%r264, [%r26];
	add.s64 	%rd39, %rd10, %rd37;
	st.global.u32 	[%rd39], %r264;
	mov.u32 	%r288, %r23;
$L__BB379_25:
	add.s32 	%r265, %r59, %r288;
	shl.b32 	%r266, %r288, 2;
	add.s32 	%r268, %r257, %r266;
	ld.shared.u32 	%r269, [%r268];
	mul.wide.s32 	%rd41, %r265, 4;
	add.s64 	%rd42, %rd3, %rd41;
	st.global.u32 	[%rd42], %r269;
	add.s32 	%r270, %r268, %r20;
	ld.shared.u32 	%r271, [%r270];
	add.s64 	%rd43, %rd42, %rd40;
	st.global.u32 	[%rd43], %r271;
	add.s32 	%r272, %r270, %r20;
	ld.shared.u32 	%r273, [%r272];
	add.s64 	%rd44, %rd43, %rd40;
	st.global.u32 	[%rd44], %r273;
	add.s32 	%r274, %r272, %r20;
	ld.shared.u32 	%r275, [%r274];
	add.s64 	%rd45, %rd44, %rd40;
	st.global.u32 	[%rd45], %r275;
	add.s32 	%r288, %r20, %r288;
	setp.lt.u32 	%p35, %r288, 1024;
	@%p35 bra 	$L__BB379_25;
	add.s32 	%r280, %r280, %r15;
	setp.lt.u32 	%p36, %r280, %r16;
	@%p36 bra 	$L__BB379_8;
$L__BB379_27:
	ret;

}
	// .globl	_Z9cuda_gemmIiLi256ELi2ELi1ELi1024ELi32ELi32ELi32ELi0ELi0EEviiiPT_S1_S1_ii
.visible .entry _Z9cuda_gemmIiLi256ELi2ELi1ELi1024ELi32ELi32ELi32ELi0ELi0EEviiiPT_S1_S1_ii(
	.param .u32 _Z9cuda_gemmIiLi256ELi2ELi1ELi1024ELi32ELi32ELi32ELi0ELi0EEviiiPT_S1_S1_ii_param_0,
	.param .u32 _Z9cuda_gemmIiLi256ELi2ELi1ELi1024ELi32ELi32ELi32ELi0ELi0EEviiiPT_S1_S1_ii_param_1,
	.param .u32 _Z9cuda_gemmIiLi256ELi2ELi1ELi1024ELi32ELi32ELi32ELi0ELi0EEviiiPT_S1_S1_ii_param_2,
	.param .u64 .ptr .align 1 _Z9cuda_gemmIiLi256ELi2ELi1ELi1024ELi32ELi32ELi32ELi0ELi0EEviiiPT_S1_S1_ii_param_3,
	.param .u64 .ptr .align 1 _Z9cuda_gemmIiLi256ELi2ELi1ELi1024ELi32ELi32ELi32ELi0ELi0EEviiiPT_S1_S1_ii_param_4,
	.param .u64 .ptr .align 1 _Z9cuda_gemmIiLi256ELi2ELi1ELi1024ELi32ELi32ELi32ELi0ELi0EEviiiPT_S1_S1_ii_param_5,
	.param .u32 _Z9cuda_gemmIiLi256ELi2ELi1ELi1024ELi32ELi32ELi32ELi0ELi0EEviiiPT_S1_S1_ii_param_6,
	.param .u32 _Z9cuda_gemmIiLi256ELi2ELi1ELi1024ELi32ELi32ELi32ELi0ELi0EEviiiPT_S1_S1_ii_param_7
)
.maxntid 256
{
	.reg .pred 	%p<193>;
	.reg .b16 	%rs<6>;
	.reg .b32 	%r<1082>;
	.reg .b64 	%rd<40>;
	// demoted variable
	.shared .align 128 .b8 _ZZ9cuda_gemmIiLi256ELi2ELi1ELi1024ELi32ELi32ELi32ELi0ELi0EEviiiPT_S1_S1_iiE11kron_fac_sh[4224];
	// demoted variable
	.shared .align 128 .b8 _ZZ9cuda_gemmIiLi256ELi2ELi1ELi1024ELi32ELi32ELi32ELi0ELi0EEviiiPT_S1_S1_iiE3Ash[4096];
	// demoted variable
	.shared .align 128 .b8 _ZZ9cuda_gemmIiLi256ELi2ELi1ELi1024ELi32ELi32ELi32ELi0ELi0EEviiiPT_S1_S1_iiE3Csh[4096];
	ld.param.u32 	%r367, [_Z9cuda_gemmIiLi256ELi2ELi1ELi1024ELi32ELi32ELi32ELi0ELi0EEviiiPT_S1_S1_ii_param_2];
	ld.param.u64 	%rd10, [_Z9cuda_gemmIiLi256ELi2ELi1ELi1024ELi32ELi32ELi32ELi0ELi0EEviiiPT_S1_S1_ii_param_3];
	ld.param.u64 	%rd9, [_Z9cuda_gemmIiLi256ELi2ELi1ELi1024ELi32ELi32ELi32ELi0ELi0EEviiiPT_S1_S1_ii_param_4];
	ld.param.u64 	%rd11, [_Z9cuda_gemmIiLi256ELi2ELi1ELi1024ELi32ELi32ELi32ELi0ELi0EEviiiPT_S1_S1_ii_param_5];
	ld.param.u32 	%r368, [_Z9cuda_gemmIiLi256ELi2ELi1ELi1024ELi32ELi32ELi32ELi0ELi0EEviiiPT_S1_S1_ii_param_6];
	ld.param.u32 	%r369, [_Z9cuda_gemmIiLi256ELi2ELi1ELi1024ELi32ELi32ELi32ELi0ELi0EEviiiPT_S1_S1_ii_param_7];
	cvta.to.global.u64 	%rd1, %rd10;
	cvta.to.global.u64 	%rd2, %rd11;
	mov.u32 	%r1, %tid.x;
	and.b32  	%r2, %r1, 31;
	setp.lt.s32 	%p1, %r369, 16;
	shr.u32 	%r3, %r369, 4;
	selp.b32 	%r4, 1, %r3, %p1;
	mul.lo.s32 	%r5, %r369, %r368;
	setp.ge.u32 	%p2, %r1, %r5;
	@%p2 bra 	$L__BB380_3;
	mov.u32 	%r6, %ntid.x;
	cvta.to.global.u64 	%rd3, %rd9;
	mov.u32 	%r888, %r1;
$L__BB380_2:
	mul.wide.u32 	%rd12, %r888, 4;
	add.s64 	%rd13, %rd3, %rd12;
	ld.global.u32 	%r370, [%rd13];
	rem.u32 	%r371, %r888, %r368;
	mov.u32 	%r372, _ZZ9cuda_gemmIiLi256ELi2ELi1ELi1024ELi32ELi32ELi32ELi0ELi0EEviiiPT_S1_S1_iiE11kron_fac_sh;
	mad.lo.s32 	%r373, %r371, 132, %r372;
	div.u32 	%r374, %r888, %r369;
	shl.b32 	%r375, %r374, 2;
	add.s32 	%r376, %r373, %r375;
	st.shared.u32 	[%r376], %r370;
	add.s32 	%r888, %r888, %r6;
	setp.lt.u32 	%p3, %r888, %r5;
	@%p3 bra 	$L__BB380_2;
$L__BB380_3:
	div.s32 	%r9, 1024, %r369;
	mul.lo.s32 	%r377, %r9, %r4;
	min.s32 	%r10, %r377, 256;
	div.u32 	%r12, %r1, %r10;
	mul.lo.s32 	%r378, %r12, %r10;
	sub.s32 	%r379, %r1, %r378;
	div.u32 	%r11, %r379, %r4;
	mov.u32 	%r13, %ntid.x;
	div.u32 	%r14, %r13, %r10;
	mov.u32 	%r905, %ctaid.y;
	mov.u32 	%r380, %nctaid.y;
	shl.b32 	%r381, %r380, 1;
	setp.ge.u32 	%p4, %r905, %r381;
	@%p4 bra 	$L__BB380_236;
	mov.u32 	%r383, %ctaid.x;
	shl.b32 	%r16, %r383, 10;
	and.b32  	%r17, %r11, 15;
	rem.u32 	%r384, %r1, %r4;
	shl.b32 	%r18, %r384, 4;
	min.s32 	%r19, %r368, 32;
	shl.b32 	%r385, %r369, 8;
	sub.s32 	%r20, 8223, %r385;
	shl.b32 	%r386, %r4, 8;
	sub.s32 	%r21, 8223, %r386;
	add.s32 	%r22, %r1, %r13;
	cvt.u16.u32 	%rs2, %r22;
	xor.b16  	%rs3, %rs2, 1023;
	cvt.u16.u32 	%rs4, %r13;
	div.u16 	%rs5, %rs3, %rs4;
	and.b16  	%rs1, %rs5, 3;
	shl.b32 	%r23, %r13, 2;
	add.s32 	%r24, %r22, %r13;
	add.s32 	%r387, %r11, 1;
	and.b32  	%r25, %r387, 15;
	add.s32 	%r388, %r11, 3;
	and.b32  	%r26, %r388, 15;
	setp.lt.s32 	%p5, %r17, %r369;
	selp.b32 	%r389, 0, %r369, %p5;
	sub.s32 	%r27, %r17, %r389;
	add.s32 	%r390, %r17, 1;
	setp.lt.s32 	%p6, %r390, %r369;
	selp.b32 	%r391, 0, %r369, %p6;
	sub.s32 	%r28, %r390, %r391;
	add.s32 	%r392, %r17, 2;
	setp.lt.s32 	%p7, %r392, %r369;
	selp.b32 	%r393, 0, %r369, %p7;
	sub.s32 	%r29, %r392, %r393;
	add.s32 	%r394, %r17, 3;
	setp.lt.s32 	%p8, %r394, %r369;
	selp.b32 	%r395, 0, %r369, %p8;
	sub.s32 	%r30, %r394, %r395;
	add.s32 	%r396, %r17, 4;
	setp.lt.s32 	%p9, %r396, %r369;
	selp.b32 	%r397, 0, %r369, %p9;
	sub.s32 	%r31, %r396, %r397;
	add.s32 	%r398, %r17, 5;
	setp.lt.s32 	%p10, %r398, %r369;
	selp.b32 	%r399, 0, %r369, %p10;
	sub.s32 	%r32, %r398, %r399;
	add.s32 	%r400, %r17, 6;
	setp.lt.s32 	%p11, %r400, %r369;
	selp.b32 	%r401, 0, %r369, %p11;
	sub.s32 	%r33, %r400, %r401;
	add.s32 	%r402, %r17, 7;
	setp.lt.s32 	%p12, %r402, %r369;
	selp.b32 	%r403, 0, %r369, %p12;
	sub.s32 	%r34, %r402, %r403;
	add.s32 	%r404, %r17, 8;
	setp.lt.s32 	%p13, %r404, %r369;
	selp.b32 	%r405, 0, %r369, %p13;
	sub.s32 	%r35, %r404, %r405;
	add.s32 	%r406, %r17, 9;
	setp.lt.s32 	%p14, %r406, %r369;
	selp.b32 	%r407, 0, %r369, %p14;
	sub.s32 	%r36, %r406, %r407;
	add.s32 	%r408, %r17, 10;
	setp.lt.s32 	%p15, %r408, %r369;
	selp.b32 	%r409, 0, %r369, %p15;
	sub.s32 	%r37, %r408, %r409;
	add.s32 	%r410, %r17, 11;
	setp.lt.s32 	%p16, %r410, %r369;
	selp.b32 	%r411, 0, %r369, %p16;
	sub.s32 	%r38, %r410, %r411;
	add.s32 	%r412, %r17, 12;
	setp.lt.s32 	%p17, %r412, %r369;
	selp.b32 	%r413, 0, %r369, %p17;
	sub.s32 	%r39, %r412, %r413;
	add.s32 	%r414, %r17, 13;
	setp.lt.s32 	%p18, %r414, %r369;
	selp.b32 	%r415, 0, %r369, %p18;
	sub.s32 	%r40, %r414, %r415;
	add.s32 	%r416, %r17, 14;
	setp.lt.s32 	%p19, %r416, %r369;
	selp.b32 	%r417, 0, %r369, %p19;
	sub.s32 	%r41, %r416, %r417;
	add.s32 	%r418, %r17, 15;
	setp.lt.s32 	%p20, %r418, %r369;
	selp.b32 	%r419, 0, %r369, %p20;
	sub.s32 	%r42, %r418, %r419;
	mul.wide.u32 	%rd14, %r13, 4;
	add.s64 	%rd4, %rd1, %rd14;
	mul.wide.u32 	%rd15, %r13, 8;
	add.s64 	%rd5, %rd1, %rd15;
	mul.wide.u32 	%rd16, %r13, 12;
	add.s64 	%rd6, %rd1, %rd16;
	cvt.u64.u32 	%rd18, %r23;
$L__BB380_5:
	setp.eq.s16 	%p21, %rs1, 2;
	mul.lo.s32 	%r60, %r905, %r367;
	mov.u32 	%r906, %r1;
	@%p21 bra 	$L__BB380_9;
	setp.eq.s16 	%p22, %rs1, 3;
	add.s32 	%r420, %r60, %r16;
	add.s32 	%r421, %r420, %r1;
	mul.wide.s32 	%rd17, %r421, 4;
	add.s64 	%rd7, %rd1, %rd17;
	ld.global.u32 	%r422, [%rd7];
	shl.b32 	%r423, %r1, 2;
	mov.u32 	%r424, _ZZ9cuda_gemmIiLi256ELi2ELi1ELi1024ELi32ELi32ELi32ELi0ELi0EEviiiPT_S1_S1_iiE3Ash;
	add.s32 	%r425, %r424, %r423;
	st.shared.u32 	[%r425], %r422;
	mov.u32 	%r906, %r22;
	@%p22 bra 	$L__BB380_9;
	setp.eq.s16 	%p23, %rs1, 0;
	add.s64 	%rd8, %rd7, %rd18;
	ld.global.u32 	%r426, [%rd8];
	add.s32 	%r430, %r425, %r23;
	st.shared.u32 	[%r430], %r426;
	mov.u32 	%r906, %r24;
	@%p23 bra 	$L__BB380_9;
	add.s32 	%r906, %r24, %r13;
	add.s64 	%rd20, %rd8, %rd18;
	ld.global.u32 	%r431, [%rd20];
	add.s32 	%r436, %r430, %r23;
	st.shared.u32 	[%r436], %r431;
$L__BB380_9:
	shl.b32 	%r437, %r906, 2;
	mov.u32 	%r438, _ZZ9cuda_gemmIiLi256ELi2ELi1ELi1024ELi32ELi32ELi32ELi0ELi0EEviiiPT_S1_S1_iiE3Ash;
	add.s32 	%r908, %r438, %r437;
	add.s32 	%r439, %r16, %r906;
	add.s32 	%r907, %r439, %r60;
$L__BB380_10:
	mul.wide.s32 	%rd21, %r907, 4;
	add.s64 	%rd22, %rd4, %rd21;
	add.s64 	%rd23, %rd5, %rd21;
	add.s64 	%rd24, %rd6, %rd21;
	add.s64 	%rd25, %rd1, %rd21;
	ld.global.u32 	%r440, [%rd25];
	st.shared.u32 	[%r908], %r440;
	ld.global.u32 	%r441, [%rd22];
	add.s32 	%r442, %r908, %r23;
	st.shared.u32 	[%r442], %r441;
	ld.global.u32 	%r443, [%rd23];
	shl.b32 	%r444, %r13, 3;
	add.s32 	%r445, %r908, %r444;
	st.shared.u32 	[%r445], %r443;
	ld.global.u32 	%r446, [%rd24];
	mad.lo.s32 	%r447, %r13, 12, %r908;
	st.shared.u32 	[%r447], %r446;
	add.s32 	%r906, %r906, %r23;
	shl.b32 	%r448, %r13, 4;
	add.s32 	%r908, %r908, %r448;
	add.s32 	%r907, %r907, %r23;
	setp.lt.u32 	%p24, %r906, 1024;
	@%p24 bra 	$L__BB380_10;
	mov.u32 	%r910, %r1;
	@%p21 bra 	$L__BB380_15;
	setp.eq.s16 	%p26, %rs1, 3;
	shl.b32 	%r449, %r1, 2;
	mov.u32 	%r450, _ZZ9cuda_gemmIiLi256ELi2ELi1ELi1024ELi32ELi32ELi32ELi0ELi0EEviiiPT_S1_S1_iiE3Csh;
	add.s32 	%r451, %r450, %r449;
	mov.b32 	%r452, 0;
	st.shared.u32 	[%r451], %r452;
	mov.u32 	%r910, %r22;
	@%p26 bra 	$L__BB380_15;
	setp.eq.s16 	%p27, %rs1, 0;
	add.s32 	%r456, %r451, %r23;
	mov.b32 	%r457, 0;
	st.shared.u32 	[%r456], %r457;
	mov.u32 	%r910, %r24;
	@%p27 bra 	$L__BB380_15;
	add.s32 	%r910, %r24, %r13;
	add.s32 	%r462, %r456, %r23;
	mov.b32 	%r463, 0;
	st.shared.u32 	[%r462], %r463;
$L__BB380_15:
	shl.b32 	%r464, %r910, 2;
	mov.u32 	%r465, _ZZ9cuda_gemmIiLi256ELi2ELi1ELi1024ELi32ELi32ELi32ELi0ELi0EEviiiPT_S1_S1_iiE3Csh;
	add.s32 	%r466, %r465, %r464;
	mov.b32 	%r467, 0;
	st.shared.u32 	[%r466], %r467;
	add.s32 	%r468, %r466, %r23;
	st.shared.u32 	[%r468], %r467;
	add.s32 	%r469, %r468, %r23;
	st.shared.u32 	[%r469], %r467;
	add.s32 	%r470, %r469, %r23;
	st.shared.u32 	[%r470], %r467;
	add.s32 	%r910, %r23, %r910;
	setp.lt.u32 	%p28, %r910, 1024;
	@%p28 bra 	$L__BB380_15;
	setp.lt.s32 	%p29, %r9, 1;
	bar.sync 	0;
	@%p29 bra 	$L__BB380_230;
	setp.ne.s32 	%p30, %r4, 1;
	@%p30 bra 	$L__BB380_87;
	mov.b32 	%r928, 0;
$L__BB380_19:
	setp.lt.s32 	%p137, %r369, 1;
	add.s32 	%r92, %r928, %r11;
	mad.lo.s32 	%r93, %r92, %r369, %r18;
	@%p137 bra 	$L__BB380_21;
	add.s32 	%r704, %r93, %r17;
	shl.b32 	%r705, %r704, 2;
	mov.u32 	%r706, _ZZ9cuda_gemmIiLi256ELi2ELi1ELi1024ELi32ELi32ELi32ELi0ELi0EEviiiPT_S1_S1_iiE3Ash;
	add.s32 	%r707, %r706, %r705;
	ld.shared.u32 	%r1079, [%r707];
$L__BB380_21:
	setp.lt.s32 	%p138, %r369, 2;
	@%p138 bra 	$L__BB380_23;
	add.s32 	%r708, %r93, %r25;
	shl.b32 	%r709, %r708, 2;
	mov.u32 	%r710, _ZZ9cuda_gemmIiLi256ELi2ELi1ELi1024ELi32ELi32ELi32ELi0ELi0EEviiiPT_S1_S1_iiE3Ash;
	add.s32 	%r711, %r710, %r709;
	ld.shared.u32 	%r1078, [%r711];
$L__BB380_23:
	setp.lt.s32 	%p139, %r369, 3;
	@%p139 bra 	$L__BB380_25;
	add.s32 	%r712, %r11, 2;
	and.b32  	%r713, %r712, 15;
	add.s32 	%r714, %r93, %r713;
	shl.b32 	%r715, %r714, 2;
	mov.u32 	%r716, _ZZ9cuda_gemmIiLi256ELi2ELi1ELi1024ELi32ELi32ELi32ELi0ELi0EEviiiPT_S1_S1_iiE3Ash;
	add.s32 	%r717, %r716, %r715;
	ld.shared.u32 	%r1077, [%r717];
$L__BB380_25:
	setp.lt.s32 	%p140, %r369, 4;
	@%p140 bra 	$L__BB380_27;
	add.s32 	%r718, %r93, %r26;
	shl.b32 	%r719, %r718, 2;
	mov.u32 	%r720, _ZZ9cuda_gemmIiLi256ELi2ELi1ELi1024ELi32ELi32ELi32ELi0ELi0EEviiiPT_S1_S1_iiE3Ash;
	add.s32 	%r721, %r720, %r719;
	ld.shared.u32 	%r1076, [%r721];
$L__BB380_27:
	setp.lt.s32 	%p141, %r369, 5;
	@%p141 bra 	$L__BB380_29;
	add.s32 	%r722, %r11, 4;
	and.b32  	%r723, %r722, 15;
	add.s32 	%r724, %r93, %r723;
	shl.b32 	%r725, %r724, 2;
	mov.u32 	%r726, _ZZ9cuda_gemmIiLi256ELi2ELi1ELi1024ELi32ELi32ELi32ELi0ELi0EEviiiPT_S1_S1_iiE3Ash;
	add.s32 	%r727, %r726, %r725;
	ld.shared.u32 	%r1075, [%r727];
$L__BB380_29:
	setp.lt.s32 	%p142, %r369, 6;
	@%p142 bra 	$L__BB380_31;
	add.s32 	%r728, %r11, 5;
	and.b32  	%r729, %r728, 15;
	add.s32 	%r730, %r93, %r729;
	shl.b32 	%r731, %r730, 2;
	mov.u32 	%r732, _ZZ9cuda_gemmIiLi256ELi2ELi1ELi1024ELi32ELi32ELi32ELi0ELi0EEviiiPT_S1_S1_iiE3Ash;
	add.s32 	%r733, %r732, %r731;
	ld.shared.u32 	%r1074, [%r733];
$L__BB380_31:
	setp.lt.s32 	%p143, %r369, 7;
	@%p143 bra 	$L__BB380_33;
	add.s32 	%r734, %r11, 6;
	and.b32  	%r735, %r734, 15;
	add.s32 	%r736, %r93, %r735;
	shl.b32 	%r737, %r736, 2;
	mov.u32 	%r738, _ZZ9cuda_gemmIiLi256ELi2ELi1ELi1024ELi32ELi32ELi32ELi0ELi0EEviiiPT_S1_S1_iiE3Ash;
	add.s32 	%r739, %r738, %r737;
	ld.shared.u32 	%r1073, [%r739];
$L__BB380_33:
	setp.lt.s32 	%p144, %r369, 8;
	@%p144 bra 	$L__BB380_35;
	add.s32 	%r740, %r11, 7;
	and.b32  	%r741, %r740, 15;
	add.s32 	%r742, %r93, %r741;
	shl.b32 	%r743, %r742, 2;
	mov.u32 	%r744, _ZZ9cuda_gemmIiLi256ELi2ELi1ELi1024ELi32ELi32ELi32ELi0ELi0EEviiiPT_S1_S1_iiE3Ash;
	add.s32 	%r745, %r744, %r743;
	ld.shared.u32 	%r1072, [%r745];
$L__BB380_35:
	setp.lt.s32 	%p145, %r369, 9;
	@%p145 bra 	$L__BB380_37;
	xor.b32  	%r746, %r17, 8;
	add.s32 	%r747, %r93, %r746;
	shl.b32 	%r748, %r747, 2;
	mov.u32 	%r749, _ZZ9cuda_gemmIiLi256ELi2ELi1ELi1024ELi32ELi32ELi32ELi0ELi0EEviiiPT_S1_S1_iiE3Ash;
	add.s32 	%r750, %r749, %r748;
	ld.shared.u32 	%r1071, [%r750];
$L__BB380_37:
	setp.lt.s32 	%p146, %r369, 10;
	@%p146 bra 	$L__BB380_39;
	add.s32 	%r751, %r11, 9;
	and.b32  	%r752, %r751, 15;
	add.s32 	%r753, %r93, %r752;
	shl.b32 	%r754, %r753, 2;
	mov.u32 	%r755, _ZZ9cuda_gemmIiLi256ELi2ELi1ELi1024ELi32ELi32ELi32ELi0ELi0EEviiiPT_S1_S1_iiE3Ash;
	add.s32 	%r756, %r755, %r754;
	ld.shared.u32 	%r1070, [%r756];
$L__BB380_39:
	setp.lt.s32 	%p147, %r369, 11;
	@%p147 bra 	$L__BB380_41;
	add.s32 	%r757, %r11, 10;
	and.b32  	%r758, %r757, 15;
	add.s32 	%r759, %r93, %r758;
	shl.b32 	%r760, %r759, 2;
	mov.u32 	%r761, _ZZ9cuda_gemmIiLi256ELi2ELi1ELi1024ELi32ELi32ELi32ELi0ELi0EEviiiPT_S1_S1_iiE3Ash;
	add.s32 	%r762, %r761, %r760;
	ld.shared.u32 	%r1069, [%r762];
$L__BB380_41:
	setp.lt.s32 	%p148, %r369, 12;
	@%p148 bra 	$L__BB380_43;
	add.s32 	%r763, %r11, 11;
	and.b32  	%r764, %r763, 15;
	add.s32 	%r765, %r93, %r764;
	shl.b32 	%r766, %r765, 2;
	mov.u32 	%r767, _ZZ9cuda_gemmIiLi256ELi2ELi1ELi1024ELi32ELi32ELi32ELi0ELi0EEviiiPT_S1_S1_iiE3Ash;
	add.s32 	%r768, %r767, %r766;
	ld.shared.u32 	%r1068, [%r768];
$L__BB380_43:
	setp.lt.s32 	%p149, %r369, 13;
	@%p149 bra 	$L__BB380_45;
	add.s32 	%r769, %r11, 12;
	and.b32  	%r770, %r769, 15;
	add.s32 	%r771, %r93, %r770;
	shl.b32 	%r772, %r771, 2;
	mov.u32 	%r773, _ZZ9cuda_gemmIiLi256ELi2ELi1ELi1024ELi32ELi32ELi32ELi0ELi0EEviiiPT_S1_S1_iiE3Ash;
	add.s32 	%r774, %r773, %r772;
	ld.shared.u32 	%r1067, [%r774];
$L__BB380_45:
	setp.lt.s32 	%p150, %r369, 14;
	@%p150 bra 	$L__BB380_47;
	add.s32 	%r775, %r11, 13;
	and.b32  	%r776, %r775, 15;
	add.s32 	%r777, %r93, %r776;
	shl.b32 	%r778, %r777, 2;
	mov.u32 	%r779, _ZZ9cuda_gemmIiLi256ELi2ELi1ELi1024ELi32ELi32ELi32ELi0ELi0EEviiiPT_S1_S1_iiE3Ash;
	add.s32 	%r780, %r779, %r778;
	ld.shared.u32 	%r1066, [%r780];
$L__BB380_47:
	setp.lt.s32 	%p151, %r369, 15;
	@%p151 bra 	$L__BB380_49;
	add.s32 	%r781, %r11, 14;
	and.b32  	%r782, %r781, 15;
	add.s32 	%r783, %r93, %r782;
	shl.b32 	%r784, %r783, 2;
	mov.u32 	%r785, _ZZ9cuda_gemmIiLi256ELi2ELi1ELi1024ELi32ELi32ELi32ELi0ELi0EEviiiPT_S1_S1_iiE3Ash;
	add.s32 	%r786, %r785, %r784;
	ld.shared.u32 	%r1065, [%r786];
$L__BB380_49:
	setp.lt.s32 	%p152, %r369, 16;
	@%p152 bra 	$L__BB380_51;
	add.s32 	%r787, %r11, -1;
	and.b32  	%r788, %r787, 15;
	add.s32 	%r789, %r93, %r788;
	shl.b32 	%r790, %r789, 2;
	mov.u32 	%r791, _ZZ9cuda_gemmIiLi256ELi2ELi1ELi1024ELi32ELi32ELi32ELi0ELi0EEviiiPT_S1_S1_iiE3Ash;
	add.s32 	%r792, %r791, %r790;
	ld.shared.u32 	%r1064, [%r792];
$L__BB380_51:
	setp.lt.s32 	%p153, %r12, %r19;
	@%p153 bra 	$L__BB380_53;
$L__BB380_52:
	add.s32 	%r928, %r928, %r10;
	setp.lt.s32 	%p187, %r928, %r9;
	@%p187 bra 	$L__BB380_19;
	bra.uni 	$L__BB380_230;
$L__BB380_53:
	rem.s32 	%r793, %r2, %r369;
	shl.b32 	%r794, %r793, 2;
	mov.u32 	%r795, _ZZ9cuda_gemmIiLi256ELi2ELi1ELi1024ELi32ELi32ELi32ELi0ELi0EEviiiPT_S1_S1_iiE11kron_fac_sh;
	add.s32 	%r127, %r795, %r794;
	mov.u32 	%r945, %r12;
$L__BB380_54:
	mad.lo.s32 	%r797, %r945, 132, %r127;
	ld.shared.u32 	%r129, [%r797];
	mov.b32 	%r947, 0;
	@%p137 bra 	$L__BB380_56;
	shfl.sync.idx.b32	%r798|%p155, %r129, %r27, %r20, -1;
	mul.lo.s32 	%r947, %r798, %r1079;
$L__BB380_56:
	@%p138 bra 	$L__BB380_58;
	shfl.sync.idx.b32	%r799|%p157, %r129, %r28, %r20, -1;
	mad.lo.s32 	%r947, %r799, %r1078, %r947;
$L__BB380_58:
	@%p139 bra 	$L__BB380_60;
	shfl.sync.idx.b32	%r800|%p159, %r129, %r29, %r20, -1;
	mad.lo.s32 	%r947, %r800, %r1077, %r947;
$L__BB380_60:
	@%p140 bra 	$L__BB380_62;
	shfl.sync.idx.b32	%r801|%p161, %r129, %r30, %r20, -1;
	mad.lo.s32 	%r947, %r801, %r1076, %r947;
$L__BB380_62:
	@%p141 bra 	$L__BB380_64;
	shfl.sync.idx.b32	%r802|%p163, %r129, %r31, %r20, -1;
	mad.lo.s32 	%r947, %r802, %r1075, %r947;
$L__BB380_64:
	setp.lt.s32 	%p164, %r369, 6;
	@%p164 bra 	$L__BB380_66;
	shfl.sync.idx.b32	%r803|%p165, %r129, %r32, %r20, -1;
	mad.lo.s32 	%r947, %r803, %r1074, %r947;
$L__BB380_66:
	setp.lt.s32 	%p166, %r369, 7;
	@%p166 bra 	$L__BB380_68;
	shfl.sync.idx.b32	%r804|%p167, %r129, %r33, %r20, -1;
	mad.lo.s32 	%r947, %r804, %r1073, %r947;
$L__BB380_68:
	setp.lt.s32 	%p168, %r369, 8;
	@%p168 bra 	$L__BB380_70;
	shfl.sync.idx.b32	%r805|%p169, %r129, %r34, %r20, -1;
	mad.lo.s32 	%r947, %r805, %r1072, %r947;
$L__BB380_70:
	setp.lt.s32 	%p170, %r369, 9;
	@%p170 bra 	$L__BB380_72;
	shfl.sync.idx.b32	%r806|%p171, %r129, %r35, %r20, -1;
	mad.lo.s32 	%r947, %r806, %r1071, %r947;
$L__BB380_72:
	setp.lt.s32 	%p172, %r369, 10;
	@%p172 bra 	$L__BB380_74;
	shfl.sync.idx.b32	%r807|%p173, %r129, %r36, %r20, -1;
	mad.lo.s32 	%r947, %r807, %r1070, %r947;
$L__BB380_74:
	setp.lt.s32 	%p174, %r369, 11;
	@%p174 bra 	$L__BB380_76;
	shfl.sync.idx.b32	%r808|%p175, %r129, %r37, %r20, -1;
	mad.lo.s32 	%r947, %r808, %r1069, %r947;
$L__BB380_76:
	setp.lt.s32 	%p176, %r369, 12;
	@%p176 bra 	$L__BB380_78;
	shfl.sync.idx.b32	%r809|%p177, %r129, %r38, %r20, -1;
	mad.lo.s32 	%r947, %r809, %r1068, %r947;
$L__BB380_78:
	setp.lt.s32 	%p178, %r369, 13;
	@%p178 bra 	$L__BB380_80;
	shfl.sync.idx.b32	%r810|%p179, %r129, %r39, %r20, -1;
	mad.lo.s32 	%r947, %r810, %r1067, %r947;
$L__BB380_80:
	setp.lt.s32 	%p180, %r369, 14;
	@%p180 bra 	$L__BB380_82;
	shfl.sync.idx.b32	%r811|%p181, %r129, %r40, %r20, -1;
	mad.lo.s32 	%r947, %r811, %r1066, %r947;
$L__BB380_82:
	setp.lt.s32 	%p182, %r369, 15;
	@%p182 bra 	$L__BB380_84;
	shfl.sync.idx.b32	%r812|%p183, %r129, %r41, %r20, -1;
	mad.lo.s32 	%r947, %r812, %r1065, %r947;
$L__BB380_84:
	setp.lt.s32 	%p184, %r369, 16;
	@%p184 bra 	$L__BB380_86;
	shfl.sync.idx.b32	%r813|%p185, %r129, %r42, %r20, -1;
	mad.lo.s32 	%r947, %r813, %r1064, %r947;
$L__BB380_86:
	mad.lo.s32 	%r814, %r945, %r9, %r92;
	shl.b32 	%r815, %r814, 2;
	add.s32 	%r817, %r465, %r815;
	ld.shared.u32 	%r818, [%r817];
	add.s32 	%r819, %r818, %r947;
	st.shared.u32 	[%r817], %r819;
	add.s32 	%r945, %r945, %r14;
	setp.lt.s32 	%p186, %r945, %r19;
	@%p186 bra 	$L__BB380_54;
	bra.uni 	$L__BB380_52;
$L__BB380_87:
	setp.gt.u32 	%p31, %r369, 31;
	@%p31 bra 	$L__BB380_121;
	mov.b32 	%r1030, 0;
$L__BB380_89:
	setp.eq.s32 	%p32, %r369, 0;
	add.s32 	%r272, %r1030, %r11;
	mad.lo.s32 	%r273, %r272, %r369, %r18;
	@%p32 bra 	$L__BB380_91;
	add.s32 	%r472, %r273, %r17;
	shl.b32 	%r473, %r472, 2;
	mov.u32 	%r474, _ZZ9cuda_gemmIiLi256ELi2ELi1ELi1024ELi32ELi32ELi32ELi0ELi0EEviiiPT_S1_S1_iiE3Ash;
	add.s32 	%r475, %r474, %r473;
	ld.shared.u32 	%r1079, [%r475];
$L__BB380_91:
	setp.lt.s32 	%p33, %r369, 2;
	@%p33 bra 	$L__BB380_93;
	add.s32 	%r476, %r273, %r25;
	shl.b32 	%r477, %r476, 2;
	mov.u32 	%r478, _ZZ9cuda_gemmIiLi256ELi2ELi1ELi1024ELi32ELi32ELi32ELi0ELi0EEviiiPT_S1_S1_iiE3Ash;
	add.s32 	%r479, %r478, %r477;
	ld.shared.u32 	%r1078, [%r479];
$L__BB380_93:
	setp.lt.s32 	%p34, %r369, 3;
	@%p34 bra 	$L__BB380_95;
	add.s32 	%r480, %r11, 2;
	and.b32  	%r481, %r480, 15;
	add.s32 	%r482, %r273, %r481;
	shl.b32 	%r483, %r482, 2;
	mov.u32 	%r484, _ZZ9cuda_gemmIiLi256ELi2ELi1ELi1024ELi32ELi32ELi32ELi0ELi0EEviiiPT_S1_S1_iiE3Ash;
	add.s32 	%r485, %r484, %r483;
	ld.shared.u32 	%r1077, [%r485];
$L__BB380_95:
	setp.lt.s32 	%p35, %r369, 4;
	@%p35 bra 	$L__BB380_97;
	add.s32 	%r486, %r273, %r26;
	shl.b32 	%r487, %r486, 2;
	mov.u32 	%r488, _ZZ9cuda_gemmIiLi256ELi2ELi1ELi1024ELi32ELi32ELi32ELi0ELi0EEviiiPT_S1_S1_iiE3Ash;
	add.s32 	%r489, %r488, %r487;
	ld.shared.u32 	%r1076, [%r489];
$L__BB380_97:
	setp.lt.s32 	%p36, %r369, 5;
	@%p36 bra 	$L__BB380_99;
	add.s32 	%r490, %r11, 4;
	and.b32  	%r491, %r490, 15;
	add.s32 	%r492, %r273, %r491;
	shl.b32 	%r493, %r492, 2;
	mov.u32 	%r494, _ZZ9cuda_gemmIiLi256ELi2ELi1ELi1024ELi32ELi32ELi32ELi0ELi0EEviiiPT_S1_S1_iiE3Ash;
	add.s32 	%r495, %r494, %r493;
	ld.shared.u32 	%r1075, [%r495];
$L__BB380_99:
	setp.lt.s32 	%p37, %r369, 6;
	@%p37 bra 	$L__BB380_101;
	add.s32 	%r496, %r11, 5;
	and.b32  	%r497, %r496, 15;
	add.s32 	%r498, %r273, %r497;
	shl.b32 	%r499, %r498, 2;
	mov.u32 	%r500, _ZZ9cuda_gemmIiLi256ELi2ELi1ELi1024ELi32ELi32ELi32ELi0ELi0EEviiiPT_S1_S1_iiE3Ash;
	add.s32 	%r501, %r500, %r499;
	ld.shared.u32 	%r1074, [%r501];
$L__BB380_101:
	setp.lt.s32 	%p38, %r369, 7;
	@%p38 bra 	$L__BB380_103;
	add.s32 	%r502, %r11, 6;
	and.b32  	%r503, %r502, 15;
	add.s32 	%r504, %r273, %r503;
	shl.b32 	%r505, %r504, 2;
	mov.u32 	%r506, _ZZ9cuda_gemmIiLi256ELi2ELi1ELi1024ELi32ELi32ELi32ELi0ELi0EEviiiPT_S1_S1_iiE3Ash;
	add.s32 	%r507, %r506, %r505;
	ld.shared.u32 	%r1073, [%r507];
$L__BB380_103:
	setp.lt.s32 	%p39, %r369, 8;
	@%p39 bra 	$L__BB380_105;
	add.s32 	%r508, %r11, 7;
	and.b32  	%r509, %r508, 15;
	add.s32 	%r510, %r273, %r509;
	shl.b32 	%r511, %r510, 2;
	mov.u32 	%r512, _ZZ9cuda_gemmIiLi256ELi2ELi1ELi1024ELi32ELi32ELi32ELi0ELi0EEviiiPT_S1_S1_iiE3Ash;
	add.s32 	%r513, %r512, %r511;
	ld.shared.u32 	%r1072, [%r513];
$L__BB380_105:
	setp.lt.s32 	%p40, %r369, 9;
	@%p40 bra 	$L__BB380_107;
	xor.b32  	%r514, %r17, 8;
	add.s32 	%r515, %r273, %r514;
	shl.b32 	%r516, %r515, 2;
	mov.u32 	%r517, _ZZ9cuda_gemmIiLi256ELi2ELi1ELi1024ELi32ELi32ELi32ELi0ELi0EEviiiPT_S1_S1_iiE3Ash;
	add.s32 	%r518, %r517, %r516;
	ld.shared.u32 	%r1071, [%r518];
$L__BB380_107:
	setp.lt.s32 	%p41, %r369, 10;
	@%p41 bra 	$L__BB380_109;
	add.s32 	%r519, %r11, 9;
	and.b32  	%r520, %r519, 15;
	add.s32 	%r521, %r273, %r520;
	shl.b32 	%r522, %r521, 2;
	mov.u32 	%r523, _ZZ9cuda_gemmIiLi256ELi2ELi1ELi1024ELi32ELi32ELi32ELi0ELi0EEviiiPT_S1_S1_iiE3Ash;
	add.s32 	%r524, %r523, %r522;
	ld.shared.u32 	%r1070, [%r524];
$L__BB380_109:
	setp.lt.s32 	%p42, %r369, 11;
	@%p42 bra 	$L__BB380_111;
	add.s32 	%r525, %r11, 10;
	and.b32  	%r526, %r525, 15;
	add.s32 	%r527, %r273, %r526;
	shl.b32 	%r528, %r527, 2;
	mov.u32 	%r529, _ZZ9cuda_gemmIiLi256ELi2ELi1ELi1024ELi32ELi32ELi32ELi0ELi0EEviiiPT_S1_S1_iiE3Ash;
	add.s32 	%r530, %r529, %r528;
	ld.shared.u32 	%r1069, [%r530];
$L__BB380_111:
	setp.lt.s32 	%p43, %r369, 12;
	@%p43 bra 	$L__BB380_113;
	add.s32 	%r531, %r11, 11;
	and.b32  	%r532, %r531, 15;
	add.s32 	%r533, %r273, %r532;
	shl.b32 	%r534, %r533, 2;
	mov.u32 	%r535, _ZZ9cuda_gemmIiLi256ELi2ELi1ELi1024ELi32ELi32ELi32ELi0ELi0EEviiiPT_S1_S1_iiE3Ash;
	add.s32 	%r536, %r535, %r534;
	ld.shared.u32 	%r1068, [%r536];
$L__BB380_113:
	setp.lt.s32 	%p44, %r369, 13;
	@%p44 bra 	$L__BB380_115;
	add.s32 	%r537, %r11, 12;
	and.b32  	%r538, %r537, 15;
	add.s32 	%r539, %r273, %r538;
	shl.b32 	%r540, %r539, 2;
	mov.u32 	%r541, _ZZ9cuda_gemmIiLi256ELi2ELi1ELi1024ELi32ELi32ELi32ELi0ELi0EEviiiPT_S1_S1_iiE3Ash;
	add.s32 	%r542, %r541, %r540;
	ld.shared.u32 	%r1067, [%r542];
$L__BB380_115:
	setp.lt.s32 	%p45, %r369, 14;
	@%p45 bra 	$L__BB380_117;
	add.s32 	%r543, %r11, 13;
	and.b32  	%r544, %r543, 15;
	add.s32 	%r545, %r273, %r544;
	shl.b32 	%r546, %r545, 2;
	mov.u32 	%r547, _ZZ9cuda_gemmIiLi256ELi2ELi1ELi1024ELi32ELi32ELi32ELi0ELi0EEviiiPT_S1_S1_iiE3Ash;
	add.s32 	%r548, %r547, %r546;
	ld.shared.u32 	%r1066, [%r548];
$L__BB380_117:
	setp.lt.s32 	%p46, %r369, 15;
	@%p46 bra 	$L__BB380_119;
	add.s32 	%r549, %r11, 14;
	and.b32  	%r550, %r549, 15;
	add.s32 	%r551, %r273, %r550;
	shl.b32 	%r552, %r551, 2;
	mov.u32 	%r553, _ZZ9cuda_gemmIiLi256ELi2ELi1ELi1024ELi32ELi32ELi32ELi0ELi0EEviiiPT_S1_S1_iiE3Ash;
	add.s32 	%r554, %r553, %r552;
	ld.shared.u32 	%r1065, [%r554];
$L__BB380_119:
	setp.lt.s32 	%p47, %r369, 16;
	@%p47 bra 	$L__BB380_194;
	add.s32 	%r555, %r11, -1;
	and.b32  	%r556, %r555, 15;
	add.s32 	%r557, %r273, %r556;
	shl.b32 	%r558, %r557, 2;
	mov.u32 	%r559, _ZZ9cuda_gemmIiLi256ELi2ELi1ELi1024ELi32ELi32ELi32ELi0ELi0EEviiiPT_S1_S1_iiE3Ash;
	add.s32 	%r560, %r559, %r558;
	ld.shared.u32 	%r1064, [%r560];
	bra.uni 	$L__BB380_194;
$L__BB380_121:
	mov.b32 	%r978, 0;
$L__BB380_122:
	setp.lt.s32 	%p83, %r369, 1;
	add.s32 	%r180, %r978, %r11;
	mad.lo.s32 	%r181, %r180, %r369, %r18;
	@%p83 bra 	$L__BB380_124;
	add.s32 	%r587, %r181, %r17;
	shl.b32 	%r588, %r587, 2;
	mov.u32 	%r589, _ZZ9cuda_gemmIiLi256ELi2ELi1ELi1024ELi32ELi32ELi32ELi0ELi0EEviiiPT_S1_S1_iiE3Ash;
	add.s32 	%r590, %r589, %r588;
	ld.shared.u32 	%r1079, [%r590];
$L__BB380_124:
	setp.lt.s32 	%p84, %r369, 2;
	@%p84 bra 	$L__BB380_126;
	add.s32 	%r591, %r181, %r25;
	shl.b32 	%r592, %r591, 2;
	mov.u32 	%r593, _ZZ9cuda_gemmIiLi256ELi2ELi1ELi1024ELi32ELi32ELi32ELi0ELi0EEviiiPT_S1_S1_iiE3Ash;
	add.s32 	%r594, %r593, %r592;
	ld.shared.u32 	%r1078, [%r594];
$L__BB380_126:
	setp.lt.s32 	%p85, %r369, 3;
	@%p85 bra 	$L__BB380_128;
	add.s32 	%r595, %r11, 2;
	and.b32  	%r596, %r595, 15;
	add.s32 	%r597, %r181, %r596;
	shl.b32 	%r598, %r597, 2;
	mov.u32 	%r599, _ZZ9cuda_gemmIiLi256ELi2ELi1ELi1024ELi32ELi32ELi32ELi0ELi0EEviiiPT_S1_S1_iiE3Ash;
	add.s32 	%r600, %r599, %r598;
	ld.shared.u32 	%r1077, [%r600];
$L__BB380_128:
	setp.lt.s32 	%p86, %r369, 4;
	@%p86 bra 	$L__BB380_130;
	add.s32 	%r601, %r181, %r26;
	shl.b32 	%r602, %r601, 2;
	mov.u32 	%r603, _ZZ9cuda_gemmIiLi256ELi2ELi1ELi1024ELi32ELi32ELi32ELi0ELi0EEviiiPT_S1_S1_iiE3Ash;
	add.s32 	%r604, %r603, %r602;
	ld.shared.u32 	%r1076, [%r604];
$L__BB380_130:
	setp.lt.s32 	%p87, %r369, 5;
	@%p87 bra 	$L__BB380_132;
	add.s32 	%r605, %r11, 4;
	and.b32  	%r606, %r605, 15;
	add.s32 	%r607, %r181, %r606;
	shl.b32 	%r608, %r607, 2;
	mov.u32 	%r609, _ZZ9cuda_gemmIiLi256ELi2ELi1ELi1024ELi32ELi32ELi32ELi0ELi0EEviiiPT_S1_S1_iiE3Ash;
	add.s32 	%r610, %r609, %r608;
	ld.shared.u32 	%r1075, [%r610];
$L__BB380_132:
	setp.lt.s32 	%p88, %r369, 6;
	@%p88 bra 	$L__BB380_134;
	add.s32 	%r611, %r11, 5;
	and.b32  	%r612, %r611, 15;
	add.s32 	%r613, %r181, %r612;
	shl.b32 	%r614, %r613, 2;
	mov.u32 	%r615, _ZZ9cuda_gemmIiLi256ELi2ELi1ELi1024ELi32ELi32ELi32ELi0ELi0EEviiiPT_S1_S1_iiE3Ash;
	add.s32 	%r616, %r615, %r614;
	ld.shared.u32 	%r1074, [%r616];
$L__BB380_134:
	setp.lt.s32 	%p89, %r369, 7;
	@%p89 bra 	$L__BB380_136;
	add.s32 	%r617, %r11, 6;
	and.b32  	%r618, %r617, 15;
	add.s32 	%r619, %r181, %r618;
	shl.b32 	%r620, %r619, 2;
	mov.u32 	%r621, _ZZ9cuda_gemmIiLi256ELi2ELi1ELi1024ELi32ELi32ELi32ELi0ELi0EEviiiPT_S1_S1_iiE3Ash;
	add.s32 	%r622, %r621, %r620;
	ld.shared.u32 	%r1073, [%r622];
$L__BB380_136:
	setp.lt.s32 	%p90, %r369, 8;
	@%p90 bra 	$L__BB380_138;
	add.s32 	%r623, %r11, 7;
	and.b32  	%r624, %r623, 15;
	add.s32 	%r625, %r181, %r624;
	shl.b32 	%r626, %r625, 2;
	mov.u32 	%r627, _ZZ9cuda_gemmIiLi256ELi2ELi1ELi1024ELi32ELi32ELi32ELi0ELi0EEviiiPT_S1_S1_iiE3Ash;
	add.s32 	%r628, %r627, %r626;
	ld.shared.u32 	%r1072, [%r628];
$L__BB380_138:
	setp.lt.s32 	%p91, %r369, 9;
	@%p91 bra 	$L__BB380_140;
	xor.b32  	%r629, %r17, 8;
	add.s32 	%r630, %r181, %r629;
	shl.b32 	%r631, %r630, 2;
	mov.u32 	%r632, _ZZ9cuda_gemmIiLi256ELi2ELi1ELi1024ELi32ELi32ELi32ELi0ELi0EEviiiPT_S1_S1_iiE3Ash;
	add.s32 	%r633, %r632, %r631;
	ld.shared.u32 	%r1071, [%r633];
$L__BB380_140:
	setp.lt.s32 	%p92, %r369, 10;
	@%p92 bra 	$L__BB380_142;
	add.s32 	%r634, %r11, 9;
	and.b32  	%r635, %r634, 15;
	add.s32 	%r636, %r181, %r635;
	shl.b32 	%r637, %r636, 2;
	mov.u32 	%r638, _ZZ9cuda_gemmIiLi256ELi2ELi1ELi1024ELi32ELi32ELi32ELi0ELi0EEviiiPT_S1_S1_iiE3Ash;
	add.s32 	%r639, %r638, %r637;
	ld.shared.u32 	%r1070, [%r639];
$L__BB380_142:
	setp.lt.s32 	%p93, %r369, 11;
	@%p93 bra 	$L__BB380_144;
	add.s32 	%r640, %r11, 10;
	and.b32  	%r641, %r640, 15;
	add.s32 	%r642, %r181, %r641;
	shl.b32 	%r643, %r642, 2;
	mov.u32 	%r644, _ZZ9cuda_gemmIiLi256ELi2ELi1ELi1024ELi32ELi32ELi32ELi0ELi0EEviiiPT_S1_S1_iiE3Ash;
	add.s32 	%r645, %r644, %r643;
	ld.shared.u32 	%r1069, [%r645];
$L__BB380_144:
	setp.lt.s32 	%p94, %r369, 12;
	@%p94 bra 	$L__BB380_146;
	add.s32 	%r646, %r11, 11;
	and.b32  	%r647, %r646, 15;
	add.s32 	%r648, %r181, %r647;
	shl.b32 	%r649, %r648, 2;
	mov.u32 	%r650, _ZZ9cuda_gemmIiLi256ELi2ELi1ELi1024ELi32ELi32ELi32ELi0ELi0EEviiiPT_S1_S1_iiE3Ash;
	add.s32 	%r651, %r650, %r649;
	ld.shared.u32 	%r1068, [%r651];
$L__BB380_146:
	setp.lt.s32 	%p95, %r369, 13;
	@%p95 bra 	$L__BB380_148;
	add.s32 	%r652, %r11, 12;
	and.b32  	%r653, %r652, 15;
	add.s32 	%r654, %r181, %r653;
	shl.b32 	%r655, %r654, 2;
	mov.u32 	%r656, _ZZ9cuda_gemmIiLi256ELi2ELi1ELi1024ELi32ELi32ELi32ELi0ELi0EEviiiPT_S1_S1_iiE3Ash;
	add.s32 	%r657, %r656, %r655;
	ld.shared.u32 	%r1067, [%r657];
$L__BB380_148:
	setp.lt.s32 	%p96, %r369, 14;
	@%p96 bra 	$L__BB380_150;
	add.s32 	%r658, %r11, 13;
	and.b32  	%r659, %r658, 15;
	add.s32 	%r660, %r181, %r659;
	shl.b32 	%r661, %r660, 2;
	mov.u32 	%r662, _ZZ9cuda_gemmIiLi256ELi2ELi1ELi1024ELi32ELi32ELi32ELi0ELi0EEviiiPT_S1_S1_iiE3Ash;
	add.s32 	%r663, %r662, %r661;
	ld.shared.u32 	%r1066, [%r663];
$L__BB380_150:
	setp.lt.s32 	%p97, %r369, 15;
	@%p97 bra 	$L__BB380_152;
	add.s32 	%r664, %r11, 14;
	and.b32  	%r665, %r664, 15;
	add.s32 	%r666, %r181, %r665;
	shl.b32 	%r667, %r666, 2;
	mov.u32 	%r668, _ZZ9cuda_gemmIiLi256ELi2ELi1ELi1024ELi32ELi32ELi32ELi0ELi0EEviiiPT_S1_S1_iiE3Ash;
	add.s32 	%r669, %r668, %r667;
	ld.shared.u32 	%r1065, [%r669];
$L__BB380_152:
	setp.lt.s32 	%p98, %r369, 16;
	@%p98 bra 	$L__BB380_154;
	add.s32 	%r670, %r11, -1;
	and.b32  	%r671, %r670, 15;
	add.s32 	%r672, %r181, %r671;
	shl.b32 	%r673, %r672, 2;
	mov.u32 	%r674, _ZZ9cuda_gemmIiLi256ELi2ELi1ELi1024ELi32ELi32ELi32ELi0ELi0EEviiiPT_S1_S1_iiE3Ash;
	add.s32 	%r675, %r674, %r673;
	ld.shared.u32 	%r1064, [%r675];
$L__BB380_154:
	setp.lt.s32 	%p99, %r12, %r19;
	@%p99 bra 	$L__BB380_156;
$L__BB380_155:
	add.s32 	%r978, %r978, %r10;
	setp.lt.s32 	%p136, %r978, %r9;
	@%p136 bra 	$L__BB380_122;
	bra.uni 	$L__BB380_230;
$L__BB380_156:
	rem.s32 	%r676, %r2, %r369;
	shl.b32 	%r677, %r676, 2;
	mov.u32 	%r678, _ZZ9cuda_gemmIiLi256ELi2ELi1ELi1024ELi32ELi32ELi32ELi0ELi0EEviiiPT_S1_S1_iiE11kron_fac_sh;
	add.s32 	%r215, %r678, %r677;
	mov.u32 	%r995, %r12;
$L__BB380_157:
	mad.lo.s32 	%r680, %r995, 132, %r215;
	ld.shared.u32 	%r217, [%r680];
	mov.b32 	%r997, 0;
	@%p83 bra 	$L__BB380_159;
	shfl.sync.idx.b32	%r681|%p101, %r217, %r27, %r20, -1;
	mul.lo.s32 	%r997, %r681, %r1079;
$L__BB380_159:
	@%p84 bra 	$L__BB380_161;
	shfl.sync.idx.b32	%r682|%p103, %r217, %r28, %r20, -1;
	mad.lo.s32 	%r997, %r682, %r1078, %r997;
$L__BB380_161:
	@%p85 bra 	$L__BB380_163;
	shfl.sync.idx.b32	%r683|%p105, %r217, %r29, %r20, -1;
	mad.lo.s32 	%r997, %r683, %r1077, %r997;
$L__BB380_163:
	@%p86 bra 	$L__BB380_165;
	shfl.sync.idx.b32	%r684|%p107, %r217, %r30, %r20, -1;
	mad.lo.s32 	%r997, %r684, %r1076, %r997;
$L__BB380_165:
	setp.lt.s32 	%p108, %r369, 5;
	@%p108 bra 	$L__BB380_167;
	shfl.sync.idx.b32	%r685|%p109, %r217, %r31, %r20, -1;
	mad.lo.s32 	%r997, %r685, %r1075, %r997;
$L__BB380_167:
	setp.lt.s32 	%p110, %r369, 6;
	@%p110 bra 	$L__BB380_169;
	shfl.sync.idx.b32	%r686|%p111, %r217, %r32, %r20, -1;
	mad.lo.s32 	%r997, %r686, %r1074, %r997;
$L__BB380_169:
	setp.lt.s32 	%p112, %r369, 7;
	@%p112 bra 	$L__BB380_171;
	shfl.sync.idx.b32	%r687|%p113, %r217, %r33, %r20, -1;
	mad.lo.s32 	%r997, %r687, %r1073, %r997;
$L__BB380_171:
	setp.lt.s32 	%p114, %r369, 8;
	@%p114 bra 	$L__BB380_173;
	shfl.sync.idx.b32	%r688|%p115, %r217, %r34, %r20, -1;
	mad.lo.s32 	%r997, %r688, %r1072, %r997;
$L__BB380_173:
	setp.lt.s32 	%p116, %r369, 9;
	@%p116 bra 	$L__BB380_175;
	shfl.sync.idx.b32	%r689|%p117, %r217, %r35, %r20, -1;
	mad.lo.s32 	%r997, %r689, %r1071, %r997;
$L__BB380_175:
	setp.lt.s32 	%p118, %r369, 10;
	@%p118 bra 	$L__BB380_177;
	shfl.sync.idx.b32	%r690|%p119, %r217, %r36, %r20, -1;
	mad.lo.s32 	%r997, %r690, %r1070, %r997;
$L__BB380_177:
	setp.lt.s32 	%p120, %r369, 11;
	@%p120 bra 	$L__BB380_179;
	shfl.sync.idx.b32	%r691|%p121, %r217, %r37, %r20, -1;
	mad.lo.s32 	%r997, %r691, %r1069, %r997;
$L__BB380_179:
	setp.lt.s32 	%p122, %r369, 12;
	@%p122 bra 	$L__BB380_181;
	shfl.sync.idx.b32	%r692|%p123, %r217, %r38, %r20, -1;
	mad.lo.s32 	%r997, %r692, %r1068, %r997;
$L__BB380_181:
	setp.lt.s32 	%p124, %r369, 13;
	@%p124 bra 	$L__BB380_183;
	shfl.sync.idx.b32	%r693|%p125, %r217, %r39, %r20, -1;
	mad.lo.s32 	%r997, %r693, %r1067, %r997;
$L__BB380_183:
	setp.lt.s32 	%p126, %r369, 14;
	@%p126 bra 	$L__BB380_185;
	shfl.sync.idx.b32	%r694|%p127, %r217, %r40, %r20, -1;
	mad.lo.s32 	%r997, %r694, %r1066, %r997;
$L__BB380_185:
	setp.lt.s32 	%p128, %r369, 15;
	@%p128 bra 	$L__BB380_187;
	shfl.sync.idx.b32	%r695|%p129, %r217, %r41, %r20, -1;
	mad.lo.s32 	%r997, %r695, %r1065, %r997;
$L__BB380_187:
	setp.lt.s32 	%p130, %r369, 16;
	@%p130 bra 	$L__BB380_189;
	shfl.sync.idx.b32	%r696|%p131, %r217, %r42, %r20, -1;
	mad.lo.s32 	%r997, %r696, %r1064, %r997;
$L__BB380_189:
	mov.u32 	%r1011, %r3;
$L__BB380_190:
	shr.u32 	%r251, %r1011, 1;
	shfl.sync.down.b32	%r697|%p132, %r997, %r251, %r21, -1;
	add.s32 	%r997, %r697, %r997;
	setp.gt.u32 	%p133, %r1011, 3;
	mov.u32 	%r1011, %r251;
	@%p133 bra 	$L__BB380_190;
	rem.u32 	%r698, %r2, %r4;
	setp.eq.s32 	%p134, %r698, 0;
	@%p134 bra 	$L__BB380_192;
	bra.uni 	$L__BB380_193;
$L__BB380_192:
	mad.lo.s32 	%r699, %r995, %r9, %r180;
	shl.b32 	%r700, %r699, 2;
	add.s32 	%r702, %r465, %r700;
	st.shared.u32 	[%r702], %r997;
$L__BB380_193:
	add.s32 	%r995, %r995, %r14;
	setp.lt.s32 	%p135, %r995, %r19;
	@%p135 bra 	$L__BB380_157;
	bra.uni 	$L__BB380_155;
$L__BB380_194:
	setp.lt.s32 	%p48, %r12, %r19;
	@%p48 bra 	$L__BB380_195;
	bra.uni 	$L__BB380_229;
$L__BB380_195:
	rem.u32 	%r561, %r2, %r369;
	shl.b32 	%r562, %r561, 2;
	mov.u32 	%r563, _ZZ9cuda_gemmIiLi256ELi2ELi1ELi1024ELi32ELi32ELi32ELi0ELi0EEviiiPT_S1_S1_iiE11kron_fac_sh;
	add.s32 	%r274, %r563, %r562;
	mov.u32 	%r1047, %r12;
$L__BB380_196:
	mad.lo.s32 	%r565, %r1047, 132, %r274;
	ld.shared.u32 	%r308, [%r565];
	mov.b32 	%r1049, 0;
	@%p32 bra 	$L__BB380_198;
	shfl.sync.idx.b32	%r566|%p50, %r308, %r27, %r20, -1;
	mul.lo.s32 	%r1049, %r566, %r1079;
$L__BB380_198:
	@%p33 bra 	$L__BB380_200;
	shfl.sync.idx.b32	%r567|%p52, %r308, %r28, %r20, -1;
	mad.lo.s32 	%r1049, %r567, %r1078, %r1049;
$L__BB380_200:
	@%p34 bra 	$L__BB380_202;
	shfl.sync.idx.b32	%r568|%p54, %r308, %r29, %r20, -1;
	mad.lo.s32 	%r1049, %r568, %r1077, %r1049;
$L__BB380_202:
	@%p35 bra 	$L__BB380_204;
	shfl.sync.idx.b32	%r569|%p56, %r308, %r30, %r20, -1;
	mad.lo.s32 	%r1049, %r569, %r1076, %r1049;
$L__BB380_204:
	@%p36 bra 	$L__BB380_206;
	shfl.sync.idx.b32	%r570|%p58, %r308, %r31, %r20, -1;
	mad.lo.s32 	%r1049, %r570, %r1075, %r1049;
$L__BB380_206:
	setp.lt.s32 	%p59, %r369, 6;
	@%p59 bra 	$L__BB380_208;
	shfl.sync.idx.b32	%r571|%p60, %r308, %r32, %r20, -1;
	mad.lo.s32 	%r1049, %r571, %r1074, %r1049;
$L__BB380_208:
	setp.lt.s32 	%p61, %r369, 7;
	@%p61 bra 	$L__BB380_210;
	shfl.sync.idx.b32	%r572|%p62, %r308, %r33, %r20, -1;
	mad.lo.s32 	%r1049, %r572, %r1073, %r1049;
$L__BB380_210:
	setp.lt.s32 	%p63, %r369, 8;
	@%p63 bra 	$L__BB380_212;
	shfl.sync.idx.b32	%r573|%p64, %r308, %r34, %r20, -1;
	mad.lo.s32 	%r1049, %r573, %r1072, %r1049;
$L__BB380_212:
	setp.lt.s32 	%p65, %r369, 9;
	@%p65 bra 	$L__BB380_214;
	shfl.sync.idx.b32	%r574|%p66, %r308, %r35, %r20, -1;
	mad.lo.s32 	%r1049, %r574, %r1071, %r1049;
$L__BB380_214:
	setp.lt.s32 	%p67, %r369, 10;
	@%p67 bra 	$L__BB380_216;
	shfl.sync.idx.b32	%r575|%p68, %r308, %r36, %r20, -1;
	mad.lo.s32 	%r1049, %r575, %r1070, %r1049;
$L__BB380_216:
	setp.lt.s32 	%p69, %r369, 11;
	@%p69 bra 	$L__BB380_218;
	shfl.sync.idx.b32	%r576|%p70, %r308, %r37, %r20, -1;
	mad.lo.s32 	%r1049, %r576, %r1069, %r1049;
$L__BB380_218:
	setp.lt.s32 	%p71, %r369, 12;
	@%p71 bra 	$L__BB380_220;
	shfl.sync.idx.b32	%r577|%p72, %r308, %r38, %r20, -1;
	mad.lo.s32 	%r1049, %r577, %r1068, %r1049;
$L__BB380_220:
	setp.lt.s32 	%p73, %r369, 13;
	@%p73 bra 	$L__BB380_222;
	shfl.sync.idx.b32	%r578|%p74, %r308, %r39, %r20, -1;
	mad.lo.s32 	%r1049, %r578, %r1067, %r1049;
$L__BB380_222:
	setp.lt.s32 	%p75, %r369, 14;
	@%p75 bra 	$L__BB380_224;
	shfl.sync.idx.b32	%r579|%p76, %r308, %r40, %r20, -1;
	mad.lo.s32 	%r1049, %r579, %r1066, %r1049;
$L__BB380_224:
	setp.lt.s32 	%p77, %r369, 15;
	@%p77 bra 	$L__BB380_226;
	shfl.sync.idx.b32	%r580|%p78, %r308, %r41, %r20, -1;
	mad.lo.s32 	%r1049, %r580, %r1065, %r1049;
$L__BB380_226:
	setp.lt.s32 	%p79, %r369, 16;
	@%p79 bra 	$L__BB380_228;
	shfl.sync.idx.b32	%r581|%p80, %r308, %r42, %r20, -1;
	mad.lo.s32 	%r1049, %r581, %r1064, %r1049;
$L__BB380_228:
	mad.lo.s32 	%r582, %r1047, %r9, %r272;
	shl.b32 	%r583, %r582, 2;
	add.s32 	%r585, %r465, %r583;
	st.shared.u32 	[%r585], %r1049;
	add.s32 	%r1047, %r1047, %r14;
	setp.lt.s32 	%p81, %r1047, %r19;
	@%p81 bra 	$L__BB380_196;
$L__BB380_229:
	add.s32 	%r1030, %r1030, %r10;
	setp.lt.s32 	%p82, %r1030, %r9;
	@%p82 bra 	$L__BB380_89;
$L__BB380_230:
	ld.param.u32 	%r887, [_Z9cuda_gemmIiLi256ELi2ELi1ELi1024ELi32ELi32ELi32ELi0ELi0EEviiiPT_S1_S1_ii_param_1];
	bar.sync 	0;
	mov.u32 	%r820, %ctaid.x;
	mul.lo.s32 	%r821, %r9, %r820;
	mad.lo.s32 	%r359, %r905, %r887, %r821;
	div.s32 	%r360, %r367, %r369;
	mov.u32 	%r1080, %r1;
	@%p21 bra 	$L__BB380_234;
	setp.eq.s16 	%p189, %rs1, 3;
	div.s32 	%r822, %r1, %r9;
	mad.lo.s32 	%r823, %r360, %r822, %r359;
	mul.lo.s32 	%r824, %r822, %r9;
	sub.s32 	%r825, %r1, %r824;
	add.s32 	%r826, %r823, %r825;
	shl.b32 	%r827, %r1, 2;
	add.s32 	%r829, %r465, %r827;
	ld.shared.u32 	%r830, [%r829];
	mul.wide.s32 	%rd26, %r826, 4;
	add.s64 	%rd27, %rd2, %rd26;
	st.global.u32 	[%rd27], %r830;
	mov.u32 	%r1080, %r22;
	@%p189 bra 	$L__BB380_234;
	setp.eq.s16 	%p190, %rs1, 0;
	div.s32 	%r831, %r22, %r9;
	mad.lo.s32 	%r832, %r360, %r831, %r359;
	mul.lo.s32 	%r833, %r831, %r9;
	sub.s32 	%r834, %r22, %r833;
	add.s32 	%r835, %r832, %r834;
	add.s32 	%r839, %r829, %r23;
	ld.shared.u32 	%r840, [%r839];
	mul.wide.s32 	%rd28, %r835, 4;
	add.s64 	%rd29, %rd2, %rd28;
	st.global.u32 	[%rd29], %r840;
	mov.u32 	%r1080, %r24;
	@%p190 bra 	$L__BB380_234;
	add.s32 	%r1080, %r24, %r13;
	div.s32 	%r841, %r24, %r9;
	mad.lo.s32 	%r842, %r360, %r841, %r359;
	mul.lo.s32 	%r843, %r841, %r9;
	sub.s32 	%r844, %r24, %r843;
	add.s32 	%r845, %r842, %r844;
	add.s32 	%r850, %r839, %r23;
	ld.shared.u32 	%r851, [%r850];
	mul.wide.s32 	%rd30, %r845, 4;
	add.s64 	%rd31, %rd2, %rd30;
	st.global.u32 	[%rd31], %r851;
$L__BB380_234:
	div.s32 	%r852, %r1080, %r9;
	mad.lo.s32 	%r853, %r360, %r852, %r359;
	mul.lo.s32 	%r854, %r852, %r9;
	sub.s32 	%r855, %r1080, %r854;
	add.s32 	%r856, %r853, %r855;
	shl.b32 	%r857, %r1080, 2;
	add.s32 	%r859, %r465, %r857;
	ld.shared.u32 	%r860, [%r859];
	mul.wide.s32 	%rd32, %r856, 4;
	add.s64 	%rd33, %rd2, %rd32;
	st.global.u32 	[%rd33], %r860;
	add.s32 	%r861, %r1080, %r13;
	div.s32 	%r862, %r861, %r9;
	mad.lo.s32 	%r863, %r360, %r862, %r359;
	mul.lo.s32 	%r864, %r862, %r9;
	sub.s32 	%r865, %r861, %r864;
	add.s32 	%r866, %r863, %r865;
	add.s32 	%r867, %r859, %r23;
	ld.shared.u32 	%r868, [%r867];
	mul.wide.s32 	%rd34, %r866, 4;
	add.s64 	%rd35, %rd2, %rd34;
	st.global.u32 	[%rd35], %r868;
	add.s32 	%r869, %r861, %r13;
	div.s32 	%r870, %r869, %r9;
	mad.lo.s32 	%r871, %r360, %r870, %r359;
	mul.lo.s32 	%r872, %r870, %r9;
	sub.s32 	%r873, %r869, %r872;
	add.s32 	%r874, %r871, %r873;
	add.s32 	%r875, %r867, %r23;
	ld.shared.u32 	%r876, [%r875];
	mul.wide.s32 	%rd36, %r874, 4;
	add.s64 	%rd37, %rd2, %rd36;
	st.global.u32 	[%rd37], %r876;
	add.s32 	%r877, %r869, %r13;
	div.s32 	%r878, %r877, %r9;
	mad.lo.s32 	%r879, %r360, %r878, %r359;
	mul.lo.s32 	%r880, %r878, %r9;
	sub.s32 	%r881, %r877, %r880;
	add.s32 	%r882, %r879, %r881;
	add.s32 	%r883, %r875, %r23;
	ld.shared.u32 	%r884, [%r883];
	mul.wide.s32 	%rd38, %r882, 4;
	add.s64 	%rd39, %rd2, %rd38;
	st.global.u32 	[%rd39], %r884;
	add.s32 	%r1080, %r877, %r13;
	setp.lt.u32 	%p191, %r1080, 1024;
	@%p191 bra 	$L__BB380_234;
	mov.u32 	%r885, %nctaid.y;
	add.s32 	%r905, %r905, %r885;
	shl.b32 	%r886, %r885, 1;
	setp.lt.u32 	%p192, %r905, %r886;
	@%p192 bra 	$L__BB380_5;
$L__BB380_236:
	ret;

}
	// .globl	_Z9cuda_gemmIiLi256ELi2ELi1ELi1024ELi32ELi32ELi32ELi0ELi1EEviiiPT_S1_S1_ii
.visible .entry _Z9cuda_gemmIiLi256ELi2ELi1ELi1024ELi32ELi32ELi32ELi0ELi1EEviiiPT_S1_S1_ii(
	.param .u32 _Z9cuda_gemmIiLi256ELi2ELi1ELi1024ELi32ELi32ELi32ELi0ELi1EEviiiPT_S1_S1_ii_param_0,
	.param .u32 _Z9cuda_gemmIiLi256ELi2ELi1ELi1024ELi32ELi32ELi32ELi0ELi1EEviiiPT_S1_S1_ii_param_1,
	.param .u32 _Z9cuda_gemmIiLi256ELi2ELi1ELi1024ELi32ELi32ELi32ELi0ELi1EEviiiPT_S1_S1_ii_param_2,
	.param .u64 .ptr .align 1 _Z9cuda_gemmIiLi256ELi2ELi1ELi1024ELi32ELi32ELi32ELi0ELi1EEviiiPT_S1_S1_ii_param_3,
	.param .u64 .ptr .align 1 _Z9cuda_gemmIiLi256ELi2ELi1ELi1024ELi32ELi32ELi32ELi0ELi1EEviiiPT_S1_S1_ii_param_4,
	.param .u64 .ptr .align 1 _Z9cuda_gemmIiLi256ELi2ELi1ELi1024ELi32ELi32ELi32ELi0ELi1EEviiiPT_S1_S1_ii_param_5,
	.param .u32 _Z9cuda_gemmIiLi256ELi2ELi1ELi1024ELi32ELi32ELi32ELi0ELi1EEviiiPT_S1_S1_ii_param_6,
	.param .u32 _Z9cuda_gemmIiLi256ELi2ELi1ELi1024ELi32ELi32ELi32ELi0ELi1EEviiiPT_S1_S1_ii_param_7
)
.maxntid 256
{
	.reg .pred 	%p<37>;
	.reg .b16 	%rs<5>;
	.reg .b32 	%r<349>;
	.reg .b64 	%rd<48>;
	// demoted variable
	.shared .align 128 .b8 _ZZ9cuda_gemmIiLi256ELi2ELi1ELi1024ELi32ELi32ELi32ELi0ELi1EEviiiPT_S1_S1_iiE11kron_fac_sh[4224];
	// demoted variable
	.shared .align 128 .b8 _ZZ9cuda_gemmIiLi256ELi2ELi1ELi1024ELi32ELi32ELi32ELi0ELi1EEviiiPT_S1_S1_iiE3Ash[4096];
	// demoted variable
	.shared .align 128 .b8 _ZZ9cuda_gemmIiLi256ELi2ELi1ELi1024ELi32ELi32ELi32ELi0ELi1EEviiiPT_S1_S1_iiE3Csh[4096];
	ld.param.u32 	%r100, [_Z9cuda_gemmIiLi256ELi2ELi1ELi1024ELi32ELi32ELi32ELi0ELi1EEviiiPT_S1_S1_ii_param_2];
	ld.param.u64 	%rd9, [_Z9cuda_gemmIiLi256ELi2ELi1ELi1024ELi32ELi32ELi32ELi0ELi1EEviiiPT_S1_S1_ii_param_3];
	ld.param.u64 	%rd10, [_Z9cuda_gemmIiLi256ELi2ELi1ELi1024ELi32ELi32ELi32ELi0ELi1EEviiiPT_S1_S1_ii_param_4];
	ld.param.u64 	%rd11, [_Z9cuda_gemmIiLi256ELi2ELi1ELi1024ELi32ELi32ELi32ELi0ELi1EEviiiPT_S1_S1_ii_param_5];
	cvta.to.global.u64 	%rd1, %rd10;
	cvta.to.global.u64 	%rd2, %rd9;
	cvta.to.global.u64 	%rd3, %rd11;
	mov.u32 	%r1, %tid.x;
	mov.u32 	%r2, %ntid.x;
	add.s32 	%r3, %r1, %r2;
	cvt.u16.u32 	%rs1, %r3;
	xor.b16  	%rs2, %rs1, 1023;
	cvt.u16.u32 	%rs3, %r2;
	div.u16 	%rs4, %rs2, %rs3;
	cvt.u32.u16 	%r101, %rs4;
	and.b32  	%r4, %r101, 3;
	setp.eq.s32 	%p1, %r4, 2;
	mov.u32 	%r337, %r1;
	@%p1 bra 	$L__BB381_3;
	mov.b32 	%r336, 0;
	mov.u32 	%r337, %r1;
$L__BB381_2:
	.pragma "nounroll";
	mul.wide.u32 	%rd12, %r337, 4;
	add.s64 	%rd13, %rd1, %rd12;
	ld.global.u32 	%r103, [%rd13];
	and.b32  	%r104, %r337, 31;
	mov.u32 	%r105, _ZZ9cuda_gemmIiLi256ELi2ELi1ELi1024ELi32ELi32ELi32ELi0ELi1EEviiiPT_S1_S1_iiE11kron_fac_sh;
	mad.lo.s32 	%r106, %r104, 132, %r105;
	shr.u32 	%r107, %r337, 3;
	and.b32  	%r108, %r107, 536870908;
	add.s32 	%r109, %r106, %r108;
	st.shared.u32 	[%r109], %r103;
	add.s32 	%r337, %r337, %r2;
	add.s32 	%r336, %r336, 1;
	xor.b32  	%r110, %r4, %r336;
	setp.ne.s32 	%p2, %r110, 2;
	@%p2 bra 	$L__BB381_2;
$L__BB381_3:
	mov.u32 	%r113, _ZZ9cuda_gemmIiLi256ELi2ELi1ELi1024ELi32ELi32ELi32ELi0ELi1EEviiiPT_S1_S1_iiE11kron_fac_sh;
$L__BB381_4:
	mul.wide.u32 	%rd14, %r337, 4;
	add.s64 	%rd15, %rd1, %rd14;
	ld.global.u32 	%r111, [%rd15];
	and.b32  	%r112, %r337, 31;
	mad.lo.s32 	%r114, %r112, 132, %r113;
	shr.u32 	%r115, %r337, 3;
	and.b32  	%r116, %r115, 536870908;
	add.s32 	%r117, %r114, %r116;
	st.shared.u32 	[%r117], %r111;
	add.s32 	%r118, %r337, %r2;
	mul.wide.u32 	%rd16, %r118, 4;
	add.s64 	%rd17, %rd1, %rd16;
	ld.global.u32 	%r119, [%rd17];
	and.b32  	%r120, %r118, 31;
	mad.lo.s32 	%r121, %r120, 132, %r113;
	shr.u32 	%r122, %r118, 3;
	and.b32  	%r123, %r122, 536870908;
	add.s32 	%r124, %r121, %r123;
	st.shared.u32 	[%r124], %r119;
	add.s32 	%r125, %r118, %r2;
	mul.wide.u32 	%rd18, %r125, 4;
	add.s64 	%rd19, %rd1, %rd18;
	ld.global.u32 	%r126, [%rd19];
	and.b32  	%r127, %r125, 31;
	mad.lo.s32 	%r128, %r127, 132, %r113;
	shr.u32 	%r129, %r125, 3;
	and.b32  	%r130, %r129, 536870908;
	add.s32 	%r131, %r128, %r130;
	st.shared.u32 	[%r131], %r126;
	add.s32 	%r132, %r125, %r2;
	mul.wide.u32 	%rd20, %r132, 4;
	add.s64 	%rd21, %rd1, %rd20;
	ld.global.u32 	%r133, [%rd21];
	and.b32  	%r134, %r132, 31;
	mad.lo.s32 	%r135, %r134, 132, %r113;
	shr.u32 	%r136, %r132, 3;
	and.b32  	%r137, %r136, 536870908;
	add.s32 	%r138, %r135, %r137;
	st.shared.u32 	[%r138], %r133;
	add.s32 	%r337, %r132, %r2;
	setp.lt.u32 	%p3, %r337, 1024;
	@%p3 bra 	$L__BB381_4;
	shr.u32 	%r12, %r1, 1;
	mov.u32 	%r339, %ctaid.y;
	mov.u32 	%r14, %nctaid.y;
	shl.b32 	%r15, %r14, 1;
	setp.ge.u32 	%p4, %r339, %r15;
	@%p4 bra 	$L__BB381_28;
	mov.u32 	%r139, %ctaid.x;
	shl.b32 	%r16, %r139, 10;
	shl.b32 	%r140, %r1, 4;
	and.b32  	%r141, %r140, 16;
	shl.b32 	%r142, %r12, 5;
	and.b32  	%r143, %r142, 992;
	or.b32  	%r144, %r143, %r141;
	shl.b32 	%r145, %r1, 2;
	and.b32  	%r146, %r145, 124;
	add.s32 	%r17, %r113, %r146;
	shr.s32 	%r148, %r100, 31;
	shr.u32 	%r149, %r148, 27;
	add.s32 	%r150, %r100, %r149;
	shr.s32 	%r18, %r150, 5;
	mov.u32 	%r151, _ZZ9cuda_gemmIiLi256ELi2ELi1ELi1024ELi32ELi32ELi32ELi0ELi1EEviiiPT_S1_S1_iiE3Ash;
	add.s32 	%r19, %r151, %r145;
	shl.b32 	%r20, %r2, 2;
	add.s32 	%r21, %r19, %r20;
	add.s32 	%r22, %r3, %r2;
	mov.u32 	%r152, _ZZ9cuda_gemmIiLi256ELi2ELi1ELi1024ELi32ELi32ELi32ELi0ELi1EEviiiPT_S1_S1_iiE3Csh;
	add.s32 	%r23, %r152, %r145;
	add.s32 	%r24, %r23, %r20;
	and.b32  	%r153, %r12, 15;
	or.b32  	%r154, %r144, %r153;
	shl.b32 	%r155, %r154, 2;
	add.s32 	%r25, %r151, %r155;
	add.s32 	%r156, %r12, 1;
	and.b32  	%r157, %r156, 15;
	or.b32  	%r158, %r144, %r157;
	shl.b32 	%r159, %r158, 2;
	add.s32 	%r26, %r151, %r159;
	add.s32 	%r160, %r12, 2;
	and.b32  	%r161, %r160, 15;
	or.b32  	%r162, %r144, %r161;
	shl.b32 	%r163, %r162, 2;
	add.s32 	%r27, %r151, %r163;
	add.s32 	%r164, %r12, 3;
	and.b32  	%r165, %r164, 15;
	or.b32  	%r166, %r144, %r165;
	shl.b32 	%r167, %r166, 2;
	add.s32 	%r28, %r151, %r167;
	add.s32 	%r168, %r12, 4;
	and.b32  	%r169, %r168, 15;
	or.b32  	%r170, %r144, %r169;
	shl.b32 	%r171, %r170, 2;
	add.s32 	%r29, %r151, %r171;
	add.s32 	%r172, %r12, 5;
	and.b32  	%r173, %r172, 15;
	or.b32  	%r174, %r144, %r173;
	shl.b32 	%r175, %r174, 2;
	add.s32 	%r30, %r151, %r175;
	add.s32 	%r176, %r12, 6;
	and.b32  	%r177, %r176, 15;
	or.b32  	%r178, %r144, %r177;
	shl.b32 	%r179, %r178, 2;
	add.s32 	%r31, %r151, %r179;
	add.s32 	%r180, %r12, 7;
	and.b32  	%r181, %r180, 15;
	or.b32  	%r182, %r144, %r181;
	shl.b32 	%r183, %r182, 2;
	add.s32 	%r32, %r151, %r183;
	xor.b32  	%r184, %r153, 8;
	or.b32  	%r185, %r144, %r184;
	shl.b32 	%r186, %r185, 2;
	add.s32 	%r33, %r151, %r186;
	add.s32 	%r187, %r12, 9;
	and.b32  	%r188, %r187, 15;
	or.b32  	%r189, %r144, %r188;
	shl.b32 	%r190, %r189, 2;
	add.s32 	%r34, %r151, %r190;
	add.s32 	%r191, %r12, 10;
	and.b32  	%r192, %r191, 15;
	or.b32  	%r193, %r144, %r192;
	shl.b32 	%r194, %r193, 2;
	add.s32 	%r35, %r151, %r194;
	add.s32 	%r195, %r12, 11;
	and.b32  	%r196, %r195, 15;
	or.b32  	%r197, %r144, %r196;
	shl.b32 	%r198, %r197, 2;
	add.s32 	%r36, %r151, %r198;
	add.s32 	%r199, %r12, 12;
	and.b32  	%r200, %r199, 15;
	or.b32  	%r201, %r144, %r200;
	shl.b32 	%r202, %r201, 2;
	add.s32 	%r37, %r151, %r202;
	add.s32 	%r203, %r12, 13;
	and.b32  	%r204, %r203, 15;
	or.b32  	%r205, %r144, %r204;
	shl.b32 	%r206, %r205, 2;
	add.s32 	%r38, %r151, %r206;
	add.s32 	%r207, %r12, 14;
	and.b32  	%r208, %r207, 15;
	or.b32  	%r209, %r144, %r208;
	shl.b32 	%r210, %r209, 2;
	add.s32 	%r39, %r151, %r210;
	add.s32 	%r211, %r12, -1;
	and.b32  	%r212, %r211, 15;
	or.b32  	%r213, %r144, %r212;
	shl.b32 	%r214, %r213, 2;
	add.s32 	%r40, %r151, %r214;
	or.b32  	%r41, %r153, %r141;
	or.b32  	%r42, %r157, %r141;
	or.b32  	%r43, %r161, %r141;
	or.b32  	%r44, %r165, %r141;
	or.b32  	%r45, %r169, %r141;
	or.b32  	%r46, %r173, %r141;
	or.b32  	%r47, %r177, %r141;
	or.b32  	%r48, %r181, %r141;
	or.b32  	%r49, %r184, %r141;
	or.b32  	%r50, %r188, %r141;
	or.b32  	%r51, %r192, %r141;
	or.b32  	%r52, %r196, %r141;
	or.b32  	%r53, %r200, %r141;
	or.b32  	%r54, %r204, %r141;
	or.b32  	%r55, %r208, %r141;
	or.b32  	%r56, %r212, %r141;
	mul.wide.u32 	%rd22, %r2, 4;
	add.s64 	%rd4, %rd2, %rd22;
	mul.wide.u32 	%rd23, %r2, 8;
	add.s64 	%rd5, %rd2, %rd23;
	mul.wide.u32 	%rd24, %r2, 12;
	add.s64 	%rd6, %rd2, %rd24;
	cvt.u64.u32 	%rd26, %r20;
$L__BB381_7:
	setp.eq.s32 	%p5, %r4, 2;
	mul.lo.s32 	%r58, %r339, %r100;
	mov.u32 	%r340, %r1;
	@%p5 bra 	$L__BB381_11;
	setp.eq.s32 	%p6, %r4, 3;
	add.s32 	%r215, %r58, %r16;
	add.s32 	%r216, %r215, %r1;
	mul.wide.s32 	%rd25, %r216, 4;
	add.s64 	%rd7, %rd2, %rd25;
	ld.global.u32 	%r217, [%rd7];
	st.shared.u32 	[%r19], %r217;
	mov.u32 	%r340, %r3;
	@%p6 bra 	$L__BB381_11;
	setp.eq.s32 	%p7, %r4, 0;
	add.s64 	%rd8, %rd7, %rd26;
	ld.global.u32 	%r218, [%rd8];
	st.shared.u32 	[%r21], %r218;
	mov.u32 	%r340, %r22;
	@%p7 bra 	$L__BB381_11;
	add.s32 	%r340, %r22, %r2;
	add.s64 	%rd28, %rd8, %rd26;
	ld.global.u32 	%r219, [%rd28];
	add.s32 	%r220, %r21, %r20;
	st.shared.u32 	[%r220], %r219;
$L__BB381_11:
	shl.b32 	%r221, %r340, 2;
	mov.u32 	%r222, _ZZ9cuda_gemmIiLi256ELi2ELi1ELi1024ELi32ELi32ELi32ELi0ELi1EEviiiPT_S1_S1_iiE3Ash;
	add.s32 	%r342, %r222, %r221;
	add.s32 	%r223, %r16, %r340;
	add.s32 	%r341, %r223, %r58;
$L__BB381_12:
	mul.wide.s32 	%rd29, %r341, 4;
	add.s64 	%rd30, %rd4, %rd29;
	add.s64 	%rd31, %rd5, %rd29;
	add.s64 	%rd32, %rd6, %rd29;
	add.s64 	%rd33, %rd2, %rd29;
	ld.global.u32 	%r224, [%rd33];
	st.shared.u32 	[%r342], %r224;
	ld.global.u32 	%r225, [%rd30];
	add.s32 	%r226, %r342, %r20;
	st.shared.u32 	[%r226], %r225;
	ld.global.u32 	%r227, [%rd31];
	shl.b32 	%r228, %r2, 3;
	add.s32 	%r229, %r342, %r228;
	st.shared.u32 	[%r229], %r227;
	ld.global.u32 	%r230, [%rd32];
	mad.lo.s32 	%r231, %r2, 12, %r342;
	st.shared.u32 	[%r231], %r230;
	add.s32 	%r340, %r340, %r20;
	shl.b32 	%r232, %r2, 4;
	add.s32 	%r342, %r342, %r232;
	add.s32 	%r341, %r341, %r20;
	setp.lt.u32 	%p8, %r340, 1024;
	@%p8 bra 	$L__BB381_12;
	setp.eq.s32 	%p9, %r4, 2;
	mov.u32 	%r344, %r1;
	@%p9 bra 	$L__BB381_17;
	setp.eq.s32 	%p10, %r4, 3;
	mov.b32 	%r233, 0;
	st.shared.u32 	[%r23], %r233;
	mov.u32 	%r344, %r3;
	@%p10 bra 	$L__BB381_17;
	setp.eq.s32 	%p11, %r4, 0;
	mov.b32 	%r234, 0;
	st.shared.u32 	[%r24], %r234;
	mov.u32 	%r344, %r22;
	@%p11 bra 	$L__BB381_17;
	add.s32 	%r344, %r22, %r2;
	add.s32 	%r235, %r24, %r20;
	mov.b32 	%r236, 0;
	st.shared.u32 	[%r235], %r236;
$L__BB381_17:
	shl.b32 	%r237, %r344, 2;
	mov.u32 	%r238, _ZZ9cuda_gemmIiLi256ELi2ELi1ELi1024ELi32ELi32ELi32ELi0ELi1EEviiiPT_S1_S1_iiE3Csh;
	add.s32 	%r239, %r238, %r237;
	mov.b32 	%r240, 0;
	st.shared.u32 	[%r239], %r240;
	add.s32 	%r241, %r239, %r20;
	st.shared.u32 	[%r241], %r240;
	add.s32 	%r242, %r241, %r20;
	st.shared.u32 	[%r242], %r240;
	add.s32 	%r243, %r242, %r20;
	st.shared.u32 	[%r243], %r240;
	add.s32 	%r344, %r20, %r344;
	setp.lt.u32 	%p12, %r344, 1024;
	@%p12 bra 	$L__BB381_17;
	shr.u32 	%r346, %r1, 6;
	bar.sync 	0;
	ld.shared.u32 	%r74, [%r25];
	ld.shared.u32 	%r75, [%r26];
	ld.shared.u32 	%r76, [%r27];
	ld.shared.u32 	%r77, [%r28];
	ld.shared.u32 	%r78, [%r29];
	ld.shared.u32 	%r79, [%r30];
	ld.shared.u32 	%r80, [%r31];
	ld.shared.u32 	%r81, [%r32];
	ld.shared.u32 	%r82, [%r33];
	ld.shared.u32 	%r83, [%r34];
	ld.shared.u32 	%r84, [%r35];
	ld.shared.u32 	%r85, [%r36];
	ld.shared.u32 	%r86, [%r37];
	ld.shared.u32 	%r87, [%r38];
	ld.shared.u32 	%r88, [%r39];
	ld.shared.u32 	%r89, [%r40];
$L__BB381_19:
	and.b32  	%r244, %r1, 1;
	setp.eq.b32 	%p13, %r244, 1;
	mad.lo.s32 	%r245, %r346, 132, %r17;
	ld.shared.u32 	%r246, [%r245];
	shfl.sync.idx.b32	%r247|%p14, %r246, %r41, 31, -1;
	mul.lo.s32 	%r248, %r247, %r74;
	shfl.sync.idx.b32	%r249|%p15, %r246, %r42, 31, -1;
	mad.lo.s32 	%r250, %r249, %r75, %r248;
	shfl.sync.idx.b32	%r251|%p16, %r246, %r43, 31, -1;
	mad.lo.s32 	%r252, %r251, %r76, %r250;
	shfl.sync.idx.b32	%r253|%p17, %r246, %r44, 31, -1;
	mad.lo.s32 	%r254, %r253, %r77, %r252;
	shfl.sync.idx.b32	%r255|%p18, %r246, %r45, 31, -1;
	mad.lo.s32 	%r256, %r255, %r78, %r254;
	shfl.sync.idx.b32	%r257|%p19, %r246, %r46, 31, -1;
	mad.lo.s32 	%r258, %r257, %r79, %r256;
	shfl.sync.idx.b32	%r259|%p20, %r246, %r47, 31, -1;
	mad.lo.s32 	%r260, %r259, %r80, %r258;
	shfl.sync.idx.b32	%r261|%p21, %r246, %r48, 31, -1;
	mad.lo.s32 	%r262, %r261, %r81, %r260;
	shfl.sync.idx.b32	%r263|%p22, %r246, %r49, 31, -1;
	mad.lo.s32 	%r264, %r263, %r82, %r262;
	shfl.sync.idx.b32	%r265|%p23, %r246, %r50, 31, -1;
	mad.lo.s32 	%r266, %r265, %r83, %r264;
	shfl.sync.idx.b32	%r267|%p24, %r246, %r51, 31, -1;
	mad.lo.s32 	%r268, %r267, %r84, %r266;
	shfl.sync.idx.b32	%r269|%p25, %r246, %r52, 31, -1;
	mad.lo.s32 	%r270, %r269, %r85, %r268;
	shfl.sync.idx.b32	%r271|%p26, %r246, %r53, 31, -1;
	mad.lo.s32 	%r272, %r271, %r86, %r270;
	shfl.sync.idx.b32	%r273|%p27, %r246, %r54, 31, -1;
	mad.lo.s32 	%r274, %r273, %r87, %r272;
	shfl.sync.idx.b32	%r275|%p28, %r246, %r55, 31, -1;
	mad.lo.s32 	%r276, %r275, %r88, %r274;
	shfl.sync.idx.b32	%r277|%p29, %r246, %r56, 31, -1;
	mad.lo.s32 	%r278, %r277, %r89, %r276;
	shfl.sync.down.b32	%r279|%p30, %r278, 1, 7711, -1;
	add.s32 	%r91, %r279, %r278;
	@%p13 bra 	$L__BB381_21;
	shl.b32 	%r280, %r346, 7;
	shl.b32 	%r281, %r1, 1;
	and.b32  	%r282, %r281, 124;
	or.b32  	%r283, %r280, %r282;
	mov.u32 	%r284, _ZZ9cuda_gemmIiLi256ELi2ELi1ELi1024ELi32ELi32ELi32ELi0ELi1EEviiiPT_S1_S1_iiE3Csh;
	add.s32 	%r285, %r284, %r283;
	st.shared.u32 	[%r285], %r91;
$L__BB381_21:
	shr.u32 	%r286, %r2, 6;
	add.s32 	%r346, %r346, %r286;
	setp.lt.u32 	%p31, %r346, 32;
	@%p31 bra 	$L__BB381_19;
	ld.param.u32 	%r334, [_Z9cuda_gemmIiLi256ELi2ELi1ELi1024ELi32ELi32ELi32ELi0ELi1EEviiiPT_S1_S1_ii_param_1];
	setp.eq.s32 	%p32, %r4, 2;
	bar.sync 	0;
	mov.u32 	%r287, %ctaid.x;
	shl.b32 	%r288, %r287, 5;
	mad.lo.s32 	%r93, %r339, %r334, %r288;
	mov.u32 	%r347, %r1;
	@%p32 bra 	$L__BB381_26;
	setp.eq.s32 	%p33, %r4, 3;
	and.b32  	%r289, %r1, 31;
	shr.u32 	%r290, %r1, 5;
	mad.lo.s32 	%r291, %r290, %r18, %r289;
	add.s32 	%r292, %r93, %r291;
	ld.shared.u32 	%r293, [%r23];
	mul.wide.s32 	%rd34, %r292, 4;
	add.s64 	%rd35, %rd3, %rd34;
	st.global.u32 	[%rd35], %r293;
	mov.u32 	%r347, %r3;
	@%p33 bra 	$L__BB381_26;
	setp.eq.s32 	%p34, %r4, 0;
	and.b32  	%r294, %r3, 31;
	shr.u32 	%r295, %r3, 5;
	mad.lo.s32 	%r296, %r295, %r18, %r294;
	add.s32 	%r297, %r93, %r296;
	ld.shared.u32 	%r298, [%r24];
	mul.wide.s32 	%rd36, %r297, 4;
	add.s64 	%rd37, %rd3, %rd36;
	st.global.u32 	[%rd37], %r298;
	mov.u32 	%r347, %r22;
	@%p34 bra 	$L__BB381_26;
	add.s32 	%r347, %r22, %r2;
	and.b32  	%r299, %r22, 31;
	shr.u32 	%r300, %r22, 5;
	mad.lo.s32 	%r301, %r300, %r18, %r299;
	add.s32 	%r302, %r93, %r301;
	add.s32 	%r303, %r24, %r20;
	ld.shared.u32 	%r304, [%r303];
	mul.wide.s32 	%rd38, %r302, 4;
	add.s64 	%rd39, %rd3, %rd38;
	st.global.u32 	[%rd39], %r304;
$L__BB381_26:
	shr.u32 	%r305, %r347, 5;
	and.b32  	%r306, %r347, 31;
	add.s32 	%r307, %r93, %r306;
	mad.lo.s32 	%r308, %r305, %r18, %r307;
	shl.b32 	%r309, %r347, 2;
	mov.u32 	%r310, _ZZ9cuda_gemmIiLi256ELi2ELi1ELi1024ELi32ELi32ELi32ELi0ELi1EEviiiPT_S1_S1_iiE3Csh;
	add.s32 	%r311, %r310, %r309;
	ld.shared.u32 	%r312, [%r311];
	mul.wide.s32 	%rd40, %r308, 4;
	add.s64 	%rd41, %rd3, %rd40;
	st.global.u32 	[%rd41], %r312;
	add.s32 	%r313, %r347, %r2;
	shr.u32 	%r314, %r313, 5;
	and.b32  	%r315, %r313, 31;
	add.s32 	%r316, %r93, %r315;
	mad.lo.s32 	%r317, %r314, %r18, %r316;
	add.s32 	%r318, %r311, %r20;
	ld.shared.u32 	%r319, [%r318];
	mul.wide.s32 	%rd42, %r317, 4;
	add.s64 	%rd43, %rd3, %rd42;
	st.global.u32 	[%rd43], %r319;
	add.s32 	%r320, %r313, %r2;
	shr.u32 	%r321, %r320, 5;
	and.b32  	%r322, %r320, 31;
	add.s32 	%r323, %r93, %r322;
	mad.lo.s32 	%r324, %r321, %r18, %r323;
	add.s32 	%r325, %r318, %r20;
	ld.shared.u32 	%r326, [%r325];
	mul.wide.s32 	%rd44, %r324, 4;
	add.s64 	%rd45, %rd3, %rd44;
	st.global.u32 	[%rd45], %r326;
	add.s32 	%r327, %r320, %r2;
	shr.u32 	%r328, %r327, 5;
	and.b32  	%r329, %r327, 31;
	add.s32 	%r330, %r93, %r329;
	mad.lo.s32 	%r331, %r328, %r18, %r330;
	add.s32 	%r332, %r325, %r20;
	ld.shared.u32 	%r333, [%r332];
	mul.wide.s32 	%rd46, %r331, 4;
	add.s64 	%rd47, %rd3, %rd46;
	st.global.u32 	[%rd47], %r333;
	add.s32 	%r347, %r327, %r2;
	setp.lt.u32 	%p35, %r347, 1024;
	@%p35 bra 	$L__BB381_26;
	add.s32 	%r339, %r339, %r14;
	setp.lt.u32 	%p36, %r339, %r15;
	@%p36 bra 	$L__BB381_7;
$L__BB381_28:
	ret;

}
	// .globl	_Z9cuda_gemmIiLi256ELi2ELi1ELi1024ELi32ELi32ELi32ELi1ELi0EEviiiPT_S1_S1_ii
.visible .entry _Z9cuda_gemmIiLi256ELi2ELi1ELi1024ELi32ELi32ELi32ELi1ELi0EEviiiPT_S1_S1_ii(
	.param .u32 _Z9cuda_gemmIiLi256ELi2ELi1ELi1024ELi32ELi32ELi32ELi1ELi0EEviiiPT_S1_S1_ii_param_0,
	.param .u32 _Z9cuda_gemmIiLi256ELi2ELi1ELi1024ELi32ELi32ELi32ELi1ELi0EEviiiPT_S1_S1_ii_param_1,
	.param .u32 _Z9cuda_gemmIiLi256ELi2ELi1ELi1024ELi32ELi32ELi32ELi1ELi0EEviiiPT_S1_S1_ii_param_2,
	.param .u64 .ptr .align 1 _Z9cuda_gemmIiLi256ELi2ELi1ELi1024ELi32ELi32ELi32ELi1ELi0EEviiiPT_S1_S1_ii_param_3,
	.param .u64 .ptr .align 1 _Z9cuda_gemmIiLi256ELi2ELi1ELi1024ELi32ELi32ELi32ELi1ELi0EEviiiPT_S1_S1_ii_param_4,
	.param .u64 .ptr .align 1 _Z9cuda_gemmIiLi256ELi2ELi1ELi1024ELi32ELi32ELi32ELi1ELi0EEviiiPT_S1_S1_ii_param_5,
	.param .u32 _Z9cuda_gemmIiLi256ELi2ELi1ELi1024ELi32ELi32ELi32ELi1ELi0EEviiiPT_S1_S1_ii_param_6,
	.param .u32 _Z9cuda_gemmIiLi256ELi2ELi1ELi1024ELi32ELi32ELi32ELi1ELi0EEviiiPT_S1_S1_ii_param_7
)
.maxntid 256
{
	.reg .pred 	%p<193>;
	.reg .b16 	%rs<6>;
	.reg .b32 	%r<1042>;
	.reg .b64 	%rd<38>;
	// demoted variable
	.shared .align 128 .b8 _ZZ9cuda_gemmIiLi256ELi2ELi1ELi1024ELi32ELi32ELi32ELi1ELi0EEviiiPT_S1_S1_iiE11kron_fac_sh[4224];
	// demoted variable
	.shared .align 128 .b8 _ZZ9cuda_gemmIiLi256ELi2ELi1ELi1024ELi32ELi32ELi32ELi1ELi0EEviiiPT_S1_S1_iiE3Ash[4096];
	// demoted variable
	.shared .align 128 .b8 _ZZ9cuda_gemmIiLi256ELi2ELi1ELi1024ELi32ELi32ELi32ELi1ELi0EEviiiPT_S1_S1_iiE3Csh[4096];
	ld.param.u64 	%rd12, [_Z9cuda_gemmIiLi256ELi2ELi1ELi1024ELi32ELi32ELi32ELi1ELi0EEviiiPT_S1_S1_ii_param_3];
	ld.param.u64 	%rd11, [_Z9cuda_gemmIiLi256ELi2ELi1ELi1024ELi32ELi32ELi32ELi1ELi0EEviiiPT_S1_S1_ii_param_4];
	ld.param.u64 	%rd13, [_Z9cuda_gemmIiLi256ELi2ELi1ELi1024ELi32ELi32ELi32ELi1ELi0EEviiiPT_S1_S1_ii_param_5];
	ld.param.u32 	%r362, [_Z9cuda_gemmIiLi256ELi2ELi1ELi1024ELi32ELi32ELi32ELi1ELi0EEviiiPT_S1_S1_ii_param_6];
	ld.param.u32 	%r363, [_Z9cuda_gemmIiLi256ELi2ELi1ELi1024ELi32ELi32ELi32ELi1ELi0EEviiiPT_S1_S1_ii_param_7];
	cvta.to.global.u64 	%rd1, %rd12;
	cvta.to.global.u64 	%rd2, %rd13;
	mov.u32 	%r1, %tid.x;
	and.b32  	%r2, %r1, 31;
	setp.lt.s32 	%p1, %r363, 16;
	shr.u32 	%r3, %r363, 4;
	selp.b32 	%r4, 1, %r3, %p1;
	mul.lo.s32 	%r5, %r363, %r362;
	setp.ge.u32 	%p2, %r1, %r5;
	@%p2 bra 	$L__BB382_3;
	mov.u32 	%r6, %ntid.x;
	cvta.to.global.u64 	%rd3, %rd11;
	mov.u32 	%r848, %r1;
$L__BB382_2:
	mul.wide.u32 	%rd14, %r848, 4;
	add.s64 	%rd15, %rd3, %rd14;
	ld.global.u32 	%r364, [%rd15];
	rem.u32 	%r365, %r848, %r362;
	mov.u32 	%r366, _ZZ9cuda_gemmIiLi256ELi2ELi1ELi1024ELi32ELi32ELi32ELi1ELi0EEviiiPT_S1_S1_iiE11kron_fac_sh;
	mad.lo.s32 	%r367, %r365, 132, %r366;
	div.u32 	%r368, %r848, %r363;
	shl.b32 	%r369, %r368, 2;
	add.s32 	%r370, %r367, %r369;
	st.shared.u32 	[%r370], %r364;
	add.s32 	%r848, %r848, %r6;
	setp.lt.u32 	%p3, %r848, %r5;
	@%p3 bra 	$L__BB382_2;
$L__BB382_3:
	div.s32 	%r9, 1024, %r363;
	mul.lo.s32 	%r371, %r9, %r4;
	min.s32 	%r10, %r371, 256;
	div.u32 	%r12, %r1, %r10;
	mul.lo.s32 	%r372, %r12, %r10;
	sub.s32 	%r373, %r1, %r372;
	div.u32 	%r11, %r373, %r4;
	mov.u32 	%r13, %ntid.x;
	div.u32 	%r14, %r13, %r10;
	mov.u32 	%r865, %ctaid.y;
	mov.u32 	%r374, %nctaid.y;
	shl.b32 	%r375, %r374, 1;
	setp.ge.u32 	%p4, %r865, %r375;
	@%p4 bra 	$L__BB382_236;
	and.b32  	%r16, %r11, 15;
	rem.u32 	%r377, %r1, %r4;
	shl.b32 	%r17, %r377, 4;
	min.s32 	%r18, %r362, 32;
	shl.b32 	%r378, %r363, 8;
	sub.s32 	%r19, 8223, %r378;
	shl.b32 	%r379, %r4, 8;
	sub.s32 	%r20, 8223, %r379;
	add.s32 	%r21, %r1, %r13;
	cvt.u16.u32 	%rs2, %r21;
	xor.b16  	%rs3, %rs2, 1023;
	cvt.u16.u32 	%rs4, %r13;
	div.u16 	%rs5, %rs3, %rs4;
	and.b16  	%rs1, %rs5, 3;
	shl.b32 	%r22, %r13, 2;
	add.s32 	%r23, %r21, %r13;
	add.s32 	%r24, %r23, %r13;
	setp.lt.s32 	%p5, %r16, %r363;
	selp.b32 	%r380, 0, %r363, %p5;
	sub.s32 	%r25, %r16, %r380;
	add.s32 	%r381, %r16, 1;
	setp.lt.s32 	%p6, %r381, %r363;
	selp.b32 	%r382, 0, %r363, %p6;
	sub.s32 	%r26, %r381, %r382;
	add.s32 	%r383, %r16, 2;
	setp.lt.s32 	%p7, %r383, %r363;
	selp.b32 	%r384, 0, %r363, %p7;
	sub.s32 	%r27, %r383, %r384;
	add.s32 	%r385, %r16, 3;
	setp.lt.s32 	%p8, %r385, %r363;
	selp.b32 	%r386, 0, %r363, %p8;
	sub.s32 	%r28, %r385, %r386;
	add.s32 	%r387, %r16, 4;
	setp.lt.s32 	%p9, %r387, %r363;
	selp.b32 	%r388, 0, %r363, %p9;
	sub.s32 	%r29, %r387, %r388;
	add.s32 	%r389, %r16, 5;
	setp.lt.s32 	%p10, %r389, %r363;
	selp.b32 	%r390, 0, %r363, %p10;
	sub.s32 	%r30, %r389, %r390;
	add.s32 	%r391, %r16, 6;
	setp.lt.s32 	%p11, %r391, %r363;
	selp.b32 	%r392, 0, %r363, %p11;
	sub.s32 	%r31, %r391, %r392;
	add.s32 	%r393, %r16, 7;
	setp.lt.s32 	%p12, %r393, %r363;
	selp.b32 	%r394, 0, %r363, %p12;
	sub.s32 	%r32, %r393, %r394;
	add.s32 	%r395, %r16, 8;
	setp.lt.s32 	%p13, %r395, %r363;
	selp.b32 	%r396, 0, %r363, %p13;
	sub.s32 	%r33, %r395, %r396;
	add.s32 	%r397, %r16, 9;
	setp.lt.s32 	%p14, %r397, %r363;
	selp.b32 	%r398, 0, %r363, %p14;
	sub.s32 	%r34, %r397, %r398;
	add.s32 	%r399, %r16, 10;
	setp.lt.s32 	%p15, %r399, %r363;
	selp.b32 	%r400, 0, %r363, %p15;
	sub.s32 	%r35, %r399, %r400;
	add.s32 	%r401, %r16, 11;
	setp.lt.s32 	%p16, %r401, %r363;
	selp.b32 	%r402, 0, %r363, %p16;
	sub.s32 	%r36, %r401, %r402;
	add.s32 	%r403, %r16, 12;
	setp.lt.s32 	%p17, %r403, %r363;
	selp.b32 	%r404, 0, %r363, %p17;
	sub.s32 	%r37, %r403, %r404;
	add.s32 	%r405, %r16, 13;
	setp.lt.s32 	%p18, %r405, %r363;
	selp.b32 	%r406, 0, %r363, %p18;
	sub.s32 	%r38, %r405, %r406;
	add.s32 	%r407, %r16, 14;
	setp.lt.s32 	%p19, %r407, %r363;
	selp.b32 	%r408, 0, %r363, %p19;
	sub.s32 	%r39, %r407, %r408;
	add.s32 	%r409, %r16, 15;
	setp.lt.s32 	%p20, %r409, %r363;
	selp.b32 	%r410, 0, %r363, %p20;
	sub.s32 	%r40, %r409, %r410;
	shl.b32 	%r41, %r13, 4;
	shl.b32 	%r42, %r13, 3;
	mul.lo.s32 	%r43, %r13, 12;
	mul.wide.u32 	%rd16, %r13, 4;
	add.s64 	%rd4, %rd1, %rd16;
	mul.wide.u32 	%rd17, %r13, 8;
	add.s64 	%rd5, %rd1, %rd17;
	mul.wide.u32 	%rd18, %r13, 12;
	add.s64 	%rd6, %rd1, %rd18;
	cvt.u64.u32 	%rd32, %r22;
$L__BB382_5:
	setp.eq.s16 	%p21, %rs1, 2;
	shl.b32 	%r61, %r865, 10;
	mov.u32 	%r866, %r1;
	@%p21 bra 	$L__BB382_9;
	setp.eq.s16 	%p22, %rs1, 3;
	add.s32 	%r411, %r61, %r1;
	mul.wide.s32 	%rd19, %r411, 4;
	add.s64 	%rd7, %rd1, %rd19;
	ld.global.u32 	%r412, [%rd7];
	shl.b32 	%r413, %r1, 2;
	mov.u32 	%r414, _ZZ9cuda_gemmIiLi256ELi2ELi1ELi1024ELi32ELi32ELi32ELi1ELi0EEviiiPT_S1_S1_iiE3Ash;
	add.s32 	%r415, %r414, %r413;
	st.shared.u32 	[%r415], %r412;
	mov.u32 	%r866, %r21;
	@%p22 bra 	$L__BB382_9;
	setp.eq.s16 	%p23, %rs1, 0;
	cvt.u64.u32 	%rd20, %r22;
	add.s64 	%rd8, %rd7, %rd20;
	ld.global.u32 	%r416, [%rd8];
	add.s32 	%r420, %r415, %r22;
	st.shared.u32 	[%r420], %r416;
	mov.u32 	%r866, %r23;
	@%p23 bra 	$L__BB382_9;
	add.s64 	%rd22, %rd8, %rd20;
	ld.global.u32 	%r421, [%rd22];
	add.s32 	%r426, %r420, %r22;
	st.shared.u32 	[%r426], %r421;
	mov.u32 	%r866, %r24;
$L__BB382_9:
	shl.b32 	%r427, %r866, 2;
	mov.u32 	%r428, _ZZ9cuda_gemmIiLi256ELi2ELi1ELi1024ELi32ELi32ELi32ELi1ELi0EEviiiPT_S1_S1_iiE3Ash;
	add.s32 	%r868, %r428, %r427;
	add.s32 	%r867, %r866, %r61;
$L__BB382_10:
	mul.wide.s32 	%rd23, %r867, 4;
	add.s64 	%rd24, %rd4, %rd23;
	add.s64 	%rd25, %rd5, %rd23;
	add.s64 	%rd26, %rd6, %rd23;
	add.s64 	%rd27, %rd1, %rd23;
	ld.global.u32 	%r429, [%rd27];
	st.shared.u32 	[%r868], %r429;
	ld.global.u32 	%r430, [%rd24];
	add.s32 	%r431, %r868, %r22;
	st.shared.u32 	[%r431], %r430;
	ld.global.u32 	%r432, [%rd25];
	add.s32 	%r433, %r868, %r42;
	st.shared.u32 	[%r433], %r432;
	ld.global.u32 	%r434, [%rd26];
	add.s32 	%r435, %r868, %r43;
	st.shared.u32 	[%r435], %r434;
	add.s32 	%r866, %r866, %r22;
	add.s32 	%r868, %r868, %r41;
	add.s32 	%r867, %r867, %r22;
	setp.lt.u32 	%p24, %r866, 1024;
	@%p24 bra 	$L__BB382_10;
	mov.u32 	%r870, %r1;
	@%p21 bra 	$L__BB382_15;
	setp.eq.s16 	%p26, %rs1, 3;
	shl.b32 	%r436, %r1, 2;
	mov.u32 	%r437, _ZZ9cuda_gemmIiLi256ELi2ELi1ELi1024ELi32ELi32ELi32ELi1ELi0EEviiiPT_S1_S1_iiE3Csh;
	add.s32 	%r438, %r437, %r436;
	mov.b32 	%r439, 0;
	st.shared.u32 	[%r438], %r439;
	mov.u32 	%r870, %r21;
	@%p26 bra 	$L__BB382_15;
	setp.eq.s16 	%p27, %rs1, 0;
	add.s32 	%r443, %r438, %r22;
	mov.b32 	%r444, 0;
	st.shared.u32 	[%r443], %r444;
	mov.u32 	%r870, %r23;
	@%p27 bra 	$L__BB382_15;
	add.s32 	%r449, %r443, %r22;
	mov.b32 	%r450, 0;
	st.shared.u32 	[%r449], %r450;
	mov.u32 	%r870, %r24;
$L__BB382_15:
	shl.b32 	%r451, %r870, 2;
	mov.u32 	%r452, _ZZ9cuda_gemmIiLi256ELi2ELi1ELi1024ELi32ELi32ELi32ELi1ELi0EEviiiPT_S1_S1_iiE3Csh;
	add.s32 	%r453, %r452, %r451;
	mov.b32 	%r454, 0;
	st.shared.u32 	[%r453], %r454;
	add.s32 	%r455, %r453, %r22;
	st.shared.u32 	[%r455], %r454;
	add.s32 	%r456, %r455, %r22;
	st.shared.u32 	[%r456], %r454;
	add.s32 	%r457, %r456, %r22;
	st.shared.u32 	[%r457], %r454;
	add.s32 	%r870, %r22, %r870;
	setp.lt.u32 	%p28, %r870, 1024;
	@%p28 bra 	$L__BB382_15;
	setp.lt.s32 	%p29, %r9, 1;
	bar.sync 	0;
	@%p29 bra 	$L__BB382_230;
	setp.ne.s32 	%p30, %r4, 1;
	@%p30 bra 	$L__BB382_87;
	mov.b32 	%r888, 0;
$L__BB382_19:
	setp.lt.s32 	%p137, %r363, 1;
	add.s32 	%r91, %r888, %r11;
	mad.lo.s32 	%r92, %r91, %r363, %r17;
	@%p137 bra 	$L__BB382_21;
	add.s32 	%r699, %r92, %r16;
	shl.b32 	%r700, %r699, 2;
	mov.u32 	%r701, _ZZ9cuda_gemmIiLi256ELi2ELi1ELi1024ELi32ELi32ELi32ELi1ELi0EEviiiPT_S1_S1_iiE3Ash;
	add.s32 	%r702, %r701, %r700;
	ld.shared.u32 	%r1039, [%r702];
$L__BB382_21:
	setp.lt.s32 	%p138, %r363, 2;
	@%p138 bra 	$L__BB382_23;
	add.s32 	%r703, %r11, 1;
	and.b32  	%r704, %r703, 15;
	add.s32 	%r705, %r92, %r704;
	shl.b32 	%r706, %r705, 2;
	mov.u32 	%r707, _ZZ9cuda_gemmIiLi256ELi2ELi1ELi1024ELi32ELi32ELi32ELi1ELi0EEviiiPT_S1_S1_iiE3Ash;
	add.s32 	%r708, %r707, %r706;
	ld.shared.u32 	%r1038, [%r708];
$L__BB382_23:
	setp.lt.s32 	%p139, %r363, 3;
	@%p139 bra 	$L__BB382_25;
	add.s32 	%r709, %r11, 2;
	and.b32  	%r710, %r709, 15;
	add.s32 	%r711, %r92, %r710;
	shl.b32 	%r712, %r711, 2;
	mov.u32 	%r713, _ZZ9cuda_gemmIiLi256ELi2ELi1ELi1024ELi32ELi32ELi32ELi1ELi0EEviiiPT_S1_S1_iiE3Ash;
	add.s32 	%r714, %r713, %r712;
	ld.shared.u32 	%r1037, [%r714];
$L__BB382_25:
	setp.lt.s32 	%p140, %r363, 4;
	@%p140 bra 	$L__BB382_27;
	add.s32 	%r715, %r11, 3;
	and.b32  	%r716, %r715, 15;
	add.s32 	%r717, %r92, %r716;
	shl.b32 	%r718, %r717, 2;
	mov.u32 	%r719, _ZZ9cuda_gemmIiLi256ELi2ELi1ELi1024ELi32ELi32ELi32ELi1ELi0EEviiiPT_S1_S1_iiE3Ash;
	add.s32 	%r720, %r719, %r718;
	ld.shared.u32 	%r1036, [%r720];
$L__BB382_27:
	setp.lt.s32 	%p141, %r363, 5;
	@%p141 bra 	$L__BB382_29;
	add.s32 	%r721, %r11, 4;
	and.b32  	%r722, %r721, 15;
	add.s32 	%r723, %r92, %r722;
	shl.b32 	%r724, %r723, 2;
	mov.u32 	%r725, _ZZ9cuda_gemmIiLi256ELi2ELi1ELi1024ELi32ELi32ELi32ELi1ELi0EEviiiPT_S1_S1_iiE3Ash;
	add.s32 	%r726, %r725, %r724;
	ld.shared.u32 	%r1035, [%r726];
$L__BB382_29:
	setp.lt.s32 	%p142, %r363, 6;
	@%p142 bra 	$L__BB382_31;
	add.s32 	%r727, %r11, 5;
	and.b32  	%r728, %r727, 15;
	add.s32 	%r729, %r92, %r728;
	shl.b32 	%r730, %r729, 2;
	mov.u32 	%r731, _ZZ9cuda_gemmIiLi256ELi2ELi1ELi1024ELi32ELi32ELi32ELi1ELi0EEviiiPT_S1_S1_iiE3Ash;
	add.s32 	%r732, %r731, %r730;
	ld.shared.u32 	%r1034, [%r732];
$L__BB382_31:
	setp.lt.s32 	%p143, %r363, 7;
	@%p143 bra 	$L__BB382_33;
	add.s32 	%r733, %r11, 6;
	and.b32  	%r734, %r733, 15;
	add.s32 	%r735, %r92, %r734;
	shl.b32 	%r736, %r735, 2;
	mov.u32 	%r737, _ZZ9cuda_gemmIiLi256ELi2ELi1ELi1024ELi32ELi32ELi32ELi1ELi0EEviiiPT_S1_S1_iiE3Ash;
	add.s32 	%r738, %r737, %r736;
	ld.shared.u32 	%r1033, [%r738];
$L__BB382_33:
	setp.lt.s32 	%p144, %r363, 8;
	@%p144 bra 	$L__BB382_35;
	add.s32 	%r739, %r11, 7;
	and.b32  	%r740, %r739, 15;
	add.s32 	%r741, %r92, %r740;
	shl.b32 	%r742, %r741, 2;
	mov.u32 	%r743, _ZZ9cuda_gemmIiLi256ELi2ELi1ELi1024ELi32ELi32ELi32ELi1ELi0EEviiiPT_S1_S1_iiE3Ash;
	add.s32 	%r744, %r743, %r742;
	ld.shared.u32 	%r1032, [%r744];
$L__BB382_35:
	setp.lt.s32 	%p145, %r363, 9;
	@%p145 bra 	$L__BB382_37;
	xor.b32  	%r745, %r16, 8;
	add.s32 	%r746, %r92, %r745;
	shl.b32 	%r747, %r746, 2;
	mov.u32 	%r748, _ZZ9cuda_gemmIiLi256ELi2ELi1ELi1024ELi32ELi32ELi32ELi1ELi0EEviiiPT_S1_S1_iiE3Ash;
	add.s32 	%r749, %r748, %r747;
	ld.shared.u32 	%r1031, [%r749];
$L__BB382_37:
	setp.lt.s32 	%p146, %r363, 10;
	@%p146 bra 	$L__BB382_39;
	add.s32 	%r750, %r11, 9;
	and.b32  	%r751, %r750, 15;
	add.s32 	%r752, %r92, %r751;
	shl.b32 	%r753, %r752, 2;
	mov.u32 	%r754, _ZZ9cuda_gemmIiLi256ELi2ELi1ELi1024ELi32ELi32ELi32ELi1ELi0EEviiiPT_S1_S1_iiE3Ash;
	add.s32 	%r755, %r754, %r753;
	ld.shared.u32 	%r1030, [%r755];
$L__BB382_39:
	setp.lt.s32 	%p147, %r363, 11;
	@%p147 bra 	$L__BB382_41;
	add.s32 	%r756, %r11, 10;
	and.b32  	%r757, %r756, 15;
	add.s32 	%r758, %r92, %r757;
	shl.b32 	%r759, %r758, 2;
	mov.u32 	%r760, _ZZ9cuda_gemmIiLi256ELi2ELi1ELi1024ELi32ELi32ELi32ELi1ELi0EEviiiPT_S1_S1_iiE3Ash;
	add.s32 	%r761, %r760, %r759;
	ld.shared.u32 	%r1029, [%r761];
$L__BB382_41:
	setp.lt.s32 	%p148, %r363, 12;
	@%p148 bra 	$L__BB382_43;
	add.s32 	%r762, %r11, 11;
	and.b32  	%r763, %r762, 15;
	add.s32 	%r764, %r92, %r763;
	shl.b32 	%r765, %r764, 2;
	mov.u32 	%r766, _ZZ9cuda_gemmIiLi256ELi2ELi1ELi1024ELi32ELi32ELi32ELi1ELi0EEviiiPT_S1_S1_iiE3Ash;
	add.s32 	%r767, %r766, %r765;
	ld.shared.u32 	%r1028, [%r767];
$L__BB382_43:
	setp.lt.s32 	%p149, %r363, 13;
	@%p149 bra 	$L__BB382_45;
	add.s32 	%r768, %r11, 12;
	and.b32  	%r769, %r768, 15;
	add.s32 	%r770, %r92, %r769;
	shl.b32 	%r771, %r770, 2;
	mov.u32 	%r772, _ZZ9cuda_gemmIiLi256ELi2ELi1ELi1024ELi32ELi32ELi32ELi1ELi0EEviiiPT_S1_S1_iiE3Ash;
	add.s32 	%r773, %r772, %r771;
	ld.shared.u32 	%r1027, [%r773];
$L__BB382_45:
	setp.lt.s32 	%p150, %r363, 14;
	@%p150 bra 	$L__BB382_47;
	add.s32 	%r774, %r11, 13;
	and.b32  	%r775, %r774, 15;
	add.s32 	%r776, %r92, %r775;
	shl.b32 	%r777, %r776, 2;
	mov.u32 	%r778, _ZZ9cuda_gemmIiLi256ELi2ELi1ELi1024ELi32ELi32ELi32ELi1ELi0EEviiiPT_S1_S1_iiE3Ash;
	add.s32 	%r779, %r778, %r777;
	ld.shared.u32 	%r1026, [%r779];
$L__BB382_47:
	setp.lt.s32 	%p151, %r363, 15;
	@%p151 bra 	$L__BB382_49;
	add.s32 	%r780, %r11, 14;
	and.b32  	%r781, %r780, 15;
	add.s32 	%r782, %r92, %r781;
	shl.b32 	%r783, %r782, 2;
	mov.u32 	%r784, _ZZ9cuda_gemmIiLi256ELi2ELi1ELi1024ELi32ELi32ELi32ELi1ELi0EEviiiPT_S1_S1_iiE3Ash;
	add.s32 	%r785, %r784, %r783;
	ld.shared.u32 	%r1025, [%r785];
$L__BB382_49:
	setp.lt.s32 	%p152, %r363, 16;
	@%p152 bra 	$L__BB382_51;
	add.s32 	%r786, %r11, -1;
	and.b32  	%r787, %r786, 15;
	add.s32 	%r788, %r92, %r787;
	shl.b32 	%r789, %r788, 2;
	mov.u32 	%r790, _ZZ9cuda_gemmIiLi256ELi2ELi1ELi1024ELi32ELi32ELi32ELi1ELi0EEviiiPT_S1_S1_iiE3Ash;
	add.s32 	%r791, %r790, %r789;
	ld.shared.u32 	%r1024, [%r791];
$L__BB382_51:
	setp.lt.s32 	%p153, %r12, %r18;
	@%p153 bra 	$L__BB382_53;
$L__BB382_52:
	add.s32 	%r888, %r888, %r10;
	setp.lt.s32 	%p187, %r888, %r9;
	@%p187 bra 	$L__BB382_19;
	bra.uni 	$L__BB382_230;
$L__BB382_53:
	rem.s32 	%r792, %r2, %r363;
	shl.b32 	%r793, %r792, 2;
	mov.u32 	%r794, _ZZ9cuda_gemmIiLi256ELi2ELi1ELi1024ELi32ELi32ELi32ELi1ELi0EEviiiPT_S1_S1_iiE11kron_fac_sh;
	add.s32 	%r126, %r794, %r793;
	mov.u32 	%r905, %r12;
$L__BB382_54:
	mad.lo.s32 	%r796, %r905, 132, %r126;
	ld.shared.u32 	%r128, [%r796];
	mov.b32 	%r907, 0;
	@%p137 bra 	$L__BB382_56;
	shfl.sync.idx.b32	%r797|%p155, %r128, %r25, %r19, -1;
	mul.lo.s32 	%r907, %r797, %r1039;
$L__BB382_56:
	@%p138 bra 	$L__BB382_58;
	shfl.sync.idx.b32	%r798|%p157, %r128, %r26, %r19, -1;
	mad.lo.s32 	%r907, %r798, %r1038, %r907;
$L__BB382_58:
	@%p139 bra 	$L__BB382_60;
	shfl.sync.idx.b32	%r799|%p159, %r128, %r27, %r19, -1;
	mad.lo.s32 	%r907, %r799, %r1037, %r907;
$L__BB382_60:
	@%p140 bra 	$L__BB382_62;
	shfl.sync.idx.b32	%r800|%p161, %r128, %r28, %r19, -1;
	mad.lo.s32 	%r907, %r800, %r1036, %r907;
$L__BB382_62:
	@%p141 bra 	$L__BB382_64;
	shfl.sync.idx.b32	%r801|%p163, %r128, %r29, %r19, -1;
	mad.lo.s32 	%r907, %r801, %r1035, %r907;
$L__BB382_64:
	setp.lt.s32 	%p164, %r363, 6;
	@%p164 bra 	$L__BB382_66;
	shfl.sync.idx.b32	%r802|%p165, %r128, %r30, %r19, -1;
	mad.lo.s32 	%r907, %r802, %r1034, %r907;
$L__BB382_66:
	setp.lt.s32 	%p166, %r363, 7;
	@%p166 bra 	$L__BB382_68;
	shfl.sync.idx.b32	%r803|%p167, %r128, %r31, %r19, -1;
	mad.lo.s32 	%r907, %r803, %r1033, %r907;
$L__BB382_68:
	setp.lt.s32 	%p168, %r363, 8;
	@%p168 bra 	$L__BB382_70;
	shfl.sync.idx.b32	%r804|%p169, %r128, %r32, %r19, -1;
	mad.lo.s32 	%r907, %r804, %r1032, %r907;
$L__BB382_70:
	setp.lt.s32 	%p170, %r363, 9;
	@%p170 bra 	$L__BB382_72;
	shfl.sync.idx.b32	%r805|%p171, %r128, %r33, %r19, -1;
	mad.lo.s32 	%r907, %r805, %r1031, %r907;
$L__BB382_72:
	setp.lt.s32 	%p172, %r363, 10;
	@%p172 bra 	$L__BB382_74;
	shfl.sync.idx.b32	%r806|%p173, %r128, %r34, %r19, -1;
	mad.lo.s32 	%r907, %r806, %r1030, %r907;
$L__BB382_74:
	setp.lt.s32 	%p174, %r363, 11;
	@%p174 bra 	$L__BB382_76;
	shfl.sync.idx.b32	%r807|%p175, %r128, %r35, %r19, -1;
	mad.lo.s32 	%r907, %r807, %r1029, %r907;
$L__BB382_76:
	setp.lt.s32 	%p176, %r363, 12;
	@%p176 bra 	$L__BB382_78;
	shfl.sync.idx.b32	%r808|%p177, %r128, %r36, %r19, -1;
	mad.lo.s32 	%r907, %r808, %r1028, %r907;
$L__BB382_78:
	setp.lt.s32 	%p178, %r363, 13;
	@%p178 bra 	$L__BB382_80;
	shfl.sync.idx.b32	%r809|%p179, %r128, %r37, %r19, -1;
	mad.lo.s32 	%r907, %r809, %r1027, %r907;
$L__BB382_80:
	setp.lt.s32 	%p180, %r363, 14;
	@%p180 bra 	$L__BB382_82;
	shfl.sync.idx.b32	%r810|%p181, %r128, %r38, %r19, -1;
	mad.lo.s32 	%r907, %r810, %r1026, %r907;
$L__BB382_82:
	setp.lt.s32 	%p182, %r363, 15;
	@%p182 bra 	$L__BB382_84;
	shfl.sync.idx.b32	%r811|%p183, %r128, %r39, %r19, -1;
	mad.lo.s32 	%r907, %r811, %r1025, %r907;
$L__BB382_84:
	setp.lt.s32 	%p184, %r363, 16;
	@%p184 bra 	$L__BB382_86;
	shfl.sync.idx.b32	%r812|%p185, %r128, %r40, %r19, -1;
	mad.lo.s32 	%r907, %r812, %r1024, %r907;
$L__BB382_86:
	mad.lo.s32 	%r813, %r905, %r9, %r91;
	shl.b32 	%r814, %r813, 2;
	add.s32 	%r816, %r452, %r814;
	ld.shared.u32 	%r817, [%r816];
	add.s32 	%r818, %r817, %r907;
	st.shared.u32 	[%r816], %r818;
	add.s32 	%r905, %r905, %r14;
	setp.lt.s32 	%p186, %r905, %r18;
	@%p186 bra 	$L__BB382_54;
	bra.uni 	$L__BB382_52;
$L__BB382_87:
	setp.gt.u32 	%p31, %r363, 31;
	@%p31 bra 	$L__BB382_121;
	mov.b32 	%r990, 0;
$L__BB382_89:
	setp.eq.s32 	%p32, %r363, 0;
	add.s32 	%r271, %r990, %r11;
	mad.lo.s32 	%r272, %r271, %r363, %r17;
	@%p32 bra 	$L__BB382_91;
	add.s32 	%r459, %r272, %r16;
	shl.b32 	%r460, %r459, 2;
	mov.u32 	%r461, _ZZ9cuda_gemmIiLi256ELi2ELi1ELi1024ELi32ELi32ELi32ELi1ELi0EEviiiPT_S1_S1_iiE3Ash;
	add.s32 	%r462, %r461, %r460;
	ld.shared.u32 	%r1039, [%r462];
$L__BB382_91:
	setp.lt.s32 	%p33, %r363, 2;
	@%p33 bra 	$L__BB382_93;
	add.s32 	%r463, %r11, 1;
	and.b32  	%r464, %r463, 15;
	add.s32 	%r465, %r272, %r464;
	shl.b32 	%r466, %r465, 2;
	mov.u32 	%r467, _ZZ9cuda_gemmIiLi256ELi2ELi1ELi1024ELi32ELi32ELi32ELi1ELi0EEviiiPT_S1_S1_iiE3Ash;
	add.s32 	%r468, %r467, %r466;
	ld.shared.u32 	%r1038, [%r468];
$L__BB382_93:
	setp.lt.s32 	%p34, %r363, 3;
	@%p34 bra 	$L__BB382_95;
	add.s32 	%r469, %r11, 2;
	and.b32  	%r470, %r469, 15;
	add.s32 	%r471, %r272, %r470;
	shl.b32 	%r472, %r471, 2;
	mov.u32 	%r473, _ZZ9cuda_gemmIiLi256ELi2ELi1ELi1024ELi32ELi32ELi32ELi1ELi0EEviiiPT_S1_S1_iiE3Ash;
	add.s32 	%r474, %r473, %r472;
	ld.shared.u32 	%r1037, [%r474];
$L__BB382_95:
	setp.lt.s32 	%p35, %r363, 4;
	@%p35 bra 	$L__BB382_97;
	add.s32 	%r475, %r11, 3;
	and.b32  	%r476, %r475, 15;
	add.s32 	%r477, %r272, %r476;
	shl.b32 	%r478, %r477, 2;
	mov.u32 	%r479, _ZZ9cuda_gemmIiLi256ELi2ELi1ELi1024ELi32ELi32ELi32ELi1ELi0EEviiiPT_S1_S1_iiE3Ash;
	add.s32 	%r480, %r479, %r478;
	ld.shared.u32 	%r1036, [%r480];
$L__BB382_97:
	setp.lt.s32 	%p36, %r363, 5;
	@%p36 bra 	$L__BB382_99;
	add.s32 	%r481, %r11, 4;
	and.b32  	%r482, %r481, 15;
	add.s32 	%r483, %r272, %r482;
	shl.b32 	%r484, %r483, 2;
	mov.u32 	%r485, _ZZ9cuda_gemmIiLi256ELi2ELi1ELi1024ELi32ELi32ELi32ELi1ELi0EEviiiPT_S1_S1_iiE3Ash;
	add.s32 	%r486, %r485, %r484;
	ld.shared.u32 	%r1035, [%r486];
$L__BB382_99:
	setp.lt.s32 	%p37, %r363, 6;
	@%p37 bra 	$L__BB382_101;
	add.s32 	%r487, %r11, 5;
	and.b32  	%r488, %r487, 15;
	add.s32 	%r489, %r272, %r488;
	shl.b32 	%r490, %r489, 2;
	mov.u32 	%r491, _ZZ9cuda_gemmIiLi256ELi2ELi1ELi1024ELi32ELi32ELi32ELi1ELi0EEviiiPT_S1_S1_iiE3Ash;
	add.s32 	%r492, %r491, %r490;
	ld.shared.u32 	%r1034, [%r492];
$L__BB382_101:
	setp.lt.s32 	%p38, %r363, 7;
	@%p38 bra 	$L__BB382_103;
	add.s32 	%r493, %r11, 6;
	and.b32  	%r494, %r493, 15;
	add.s32 	%r495, %r272, %r494;
	shl.b32 	%r496, %r495, 2;
	mov.u32 	%r497, _ZZ9cuda_gemmIiLi256ELi2ELi1ELi1024ELi32ELi32ELi32ELi1ELi0EEviiiPT_S1_S1_iiE3Ash;
	add.s32 	%r498, %r497, %r496;
	ld.shared.u32 	%r1033, [%r498];
$L__BB382_103:
	setp.lt.s32 	%p39, %r363, 8;
	@%p39 bra 	$L__BB382_105;
	add.s32 	%r499, %r11, 7;
	and.b32  	%r500, %r499, 15;
	add.s32 	%r501, %r272, %r500;
	shl.b32 	%r502, %r501, 2;
	mov.u32 	%r503, _ZZ9cuda_gemmIiLi256ELi2ELi1ELi1024ELi32ELi32ELi32ELi1ELi0EEviiiPT_S1_S1_iiE3Ash;
	add.s32 	%r504, %r503, %r502;
	ld.shared.u32 	%r1032, [%r504];
$L__BB382_105:
	setp.lt.s32 	%p40, %r363, 9;
	@%p40 bra 	$L__BB382_107;
	xor.b32  	%r505, %r16, 8;
	add.s32 	%r506, %r272, %r505;
	shl.b32 	%r507, %r506, 2;
	mov.u32 	%r508, _ZZ9cuda_gemmIiLi256ELi2ELi1ELi1024ELi32ELi32ELi32ELi1ELi0EEviiiPT_S1_S1_iiE3Ash;
	add.s32 	%r509, %r508, %r507;
	ld.shared.u32 	%r1031, [%r509];
$L__BB382_107:
	setp.lt.s32 	%p41, %r363, 10;
	@%p41 bra 	$L__BB382_109;
	add.s32 	%r510, %r11, 9;
	and.b32  	%r511, %r510, 15;
	add.s32 	%r512, %r272, %r511;
	shl.b32 	%r513, %r512, 2;
	mov.u32 	%r514, _ZZ9cuda_gemmIiLi256ELi2ELi1ELi1024ELi32ELi32ELi32ELi1ELi0EEviiiPT_S1_S1_iiE3Ash;
	add.s32 	%r515, %r514, %r513;
	ld.shared.u32 	%r1030, [%r515];
$L__BB382_109:
	setp.lt.s32 	%p42, %r363, 11;
	@%p42 bra 	$L__BB382_111;
	add.s32 	%r516, %r11, 10;
	and.b32  	%r517, %r516, 15;
	add.s32 	%r518, %r272, %r517;
	shl.b32 	%r519, %r518, 2;
	mov.u32 	%r520, _ZZ9cuda_gemmIiLi256ELi2ELi1ELi1024ELi32ELi32ELi32ELi1ELi0EEviiiPT_S1_S1_iiE3Ash;
	add.s32 	%r521, %r520, %r519;
	ld.shared.u32 	%r1029, [%r521];
$L__BB382_111:
	setp.lt.s32 	%p43, %r363, 12;
	@%p43 bra 	$L__BB382_113;
	add.s32 	%r522, %r11, 11;
	and.b32  	%r523, %r522, 15;
	add.s32 	%r524, %r272, %r523;
	shl.b32 	%r525, %r524, 2;
	mov.u32 	%r526, _ZZ9cuda_gemmIiLi256ELi2ELi1ELi1024ELi32ELi32ELi32ELi1ELi0EEviiiPT_S1_S1_iiE3Ash;
	add.s32 	%r527, %r526, %r525;
	ld.shared.u32 	%r1028, [%r527];
$L__BB382_113:
	setp.lt.s32 	%p44, %r363, 13;
	@%p44 bra 	$L__BB382_115;
	add.s32 	%r528, %r11, 12;
	and.b32  	%r529, %r528, 15;
	add.s32 	%r530, %r272, %r529;
	shl.b32 	%r531, %r530, 2;
	mov.u32 	%r532, _ZZ9cuda_gemmIiLi256ELi2ELi1ELi1024ELi32ELi32ELi32ELi1ELi0EEviiiPT_S1_S1_iiE3Ash;
	add.s32 	%r533, %r532, %r531;
	ld.shared.u32 	%r1027, [%r533];
$L__BB382_115:
	setp.lt.s32 	%p45, %r363, 14;
	@%p45 bra 	$L__BB382_117;
	add.s32 	%r534, %r11, 13;
	and.b32  	%r535, %r534, 15;
	add.s32 	%r536, %r272, %r535;
	shl.b32 	%r537, %r536, 2;
	mov.u32 	%r538, _ZZ9cuda_gemmIiLi256ELi2ELi1ELi1024ELi32ELi32ELi32ELi1ELi0EEviiiPT_S1_S1_iiE3Ash;
	add.s32 	%r539, %r538, %r537;
	ld.shared.u32 	%r1026, [%r539];
$L__BB382_117:
	setp.lt.s32 	%p46, %r363, 15;
	@%p46 bra 	$L__BB382_119;
	add.s32 	%r540, %r11, 14;
	and.b32  	%r541, %r540, 15;
	add.s32 	%r542, %r272, %r541;
	shl.b32 	%r543, %r542, 2;
	mov.u32 	%r544, _ZZ9cuda_gemmIiLi256ELi2ELi1ELi1024ELi32ELi32ELi32ELi1ELi0EEviiiPT_S1_S1_iiE3Ash;
	add.s32 	%r545, %r544, %r543;
	ld.shared.u32 	%r1025, [%r545];
$L__BB382_119:
	setp.lt.s32 	%p47, %r363, 16;
	@%p47 bra 	$L__BB382_194;
	add.s32 	%r546, %r11, -1;
	and.b32  	%r547, %r546, 15;
	add.s32 	%r548, %r272, %r547;
	shl.b32 	%r549, %r548, 2;
	mov.u32 	%r550, _ZZ9cuda_gemmIiLi256ELi2ELi1ELi1024ELi32ELi32ELi32ELi1ELi0EEviiiPT_S1_S1_iiE3Ash;
	add.s32 	%r551, %r550, %r549;
	ld.shared.u32 	%r1024, [%r551];
	bra.uni 	$L__BB382_194;
$L__BB382_121:
	mov.b32 	%r938, 0;
$L__BB382_122:
	setp.lt.s32 	%p83, %r363, 1;
	add.s32 	%r179, %r938, %r11;
	mad.lo.s32 	%r180, %r179, %r363, %r17;
	@%p83 bra 	$L__BB382_124;
	add.s32 	%r578, %r180, %r16;
	shl.b32 	%r579, %r578, 2;
	mov.u32 	%r580, _ZZ9cuda_gemmIiLi256ELi2ELi1ELi1024ELi32ELi32ELi32ELi1ELi0EEviiiPT_S1_S1_iiE3Ash;
	add.s32 	%r581, %r580, %r579;
	ld.shared.u32 	%r1039, [%r581];
$L__BB382_124:
	setp.lt.s32 	%p84, %r363, 2;
	@%p84 bra 	$L__BB382_126;
	add.s32 	%r582, %r11, 1;
	and.b32  	%r583, %r582, 15;
	add.s32 	%r584, %r180, %r583;
	shl.b32 	%r585, %r584, 2;
	mov.u32 	%r586, _ZZ9cuda_gemmIiLi256ELi2ELi1ELi1024ELi32ELi32ELi32ELi1ELi0EEviiiPT_S1_S1_iiE3Ash;
	add.s32 	%r587, %r586, %r585;
	ld.shared.u32 	%r1038, [%r587];
$L__BB382_126:
	setp.lt.s32 	%p85, %r363, 3;
	@%p85 bra 	$L__BB382_128;
	add.s32 	%r588, %r11, 2;
	and.b32  	%r589, %r588, 15;
	add.s32 	%r590, %r180, %r589;
	shl.b32 	%r591, %r590, 2;
	mov.u32 	%r592, _ZZ9cuda_gemmIiLi256ELi2ELi1ELi1024ELi32ELi32ELi32ELi1ELi0EEviiiPT_S1_S1_iiE3Ash;
	add.s32 	%r593, %r592, %r591;
	ld.shared.u32 	%r1037, [%r593];
$L__BB382_128:
	setp.lt.s32 	%p86, %r363, 4;
	@%p86 bra 	$L__BB382_130;
	add.s32 	%r594, %r11, 3;
	and.b32  	%r595, %r594, 15;
	add.s32 	%r596, %r180, %r595;
	shl.b32 	%r597, %r596, 2;
	mov.u32 	%r598, _ZZ9cuda_gemmIiLi256ELi2ELi1ELi1024ELi32ELi32ELi32ELi1ELi0EEviiiPT_S1_S1_iiE3Ash;
	add.s32 	%r599, %r598, %r597;
	ld.shared.u32 	%r1036, [%r599];
$L__BB382_130:
	setp.lt.s32 	%p87, %r363, 5;
	@%p87 bra 	$L__BB382_132;
	add.s32 	%r600, %r11, 4;
	and.b32  	%r601, %r600, 15;
	add.s32 	%r602, %r180, %r601;
	shl.b32 	%r603, %r602, 2;
	mov.u32 	%r604, _ZZ9cuda_gemmIiLi256ELi2ELi1ELi1024ELi32ELi32ELi32ELi1ELi0EEviiiPT_S1_S1_iiE3Ash;
	add.s32 	%r605, %r604, %r603;
	ld.shared.u32 	%r1035, [%r605];
$L__BB382_132:
	setp.lt.s32 	%p88, %r363, 6;
	@%p88 bra 	$L__BB382_134;
	add.s32 	%r606, %r11, 5;
	and.b32  	%r607, %r606, 15;
	add.s32 	%r608, %r180, %r607;
	shl.b32 	%r609, %r608, 2;
	mov.u32 	%r610, _ZZ9cuda_gemmIiLi256ELi2ELi1ELi1024ELi32ELi32ELi32ELi1ELi0EEviiiPT_S1_S1_iiE3Ash;
	add.s32 	%r611, %r610, %r609;
	ld.shared.u32 	%r1034, [%r611];
$L__BB382_134:
	setp.lt.s32 	%p89, %r363, 7;
	@%p89 bra 	$L__BB382_136;
	add.s32 	%r612, %r11, 6;
	and.b32  	%r613, %r612, 15;
	add.s32 	%r614, %r180, %r613;
	shl.b32 	%r615, %r614, 2;
	mov.u32 	%r616, _ZZ9cuda_gemmIiLi256ELi2ELi1ELi1024ELi32ELi32ELi32ELi1ELi0EEviiiPT_S1_S1_iiE3Ash;
	add.s32 	%r617, %r616, %r615;
	ld.shared.u32 	%r1033, [%r617];
$L__BB382_136:
	setp.lt.s32 	%p90, %r363, 8;
	@%p90 bra 	$L__BB382_138;
	add.s32 	%r618, %r11, 7;
	and.b32  	%r619, %r618, 15;
	add.s32 	%r620, %r180, %r619;
	shl.b32 	%r621, %r620, 2;
	mov.u32 	%r622, _ZZ9cuda_gemmIiLi256ELi2ELi1ELi1024ELi32ELi32ELi32ELi1ELi0EEviiiPT_S1_S1_iiE3Ash;
	add.s32 	%r623, %r622, %r621;
	ld.shared.u32 	%r1032, [%r623];
$L__BB382_138:
	setp.lt.s32 	%p91, %r363, 9;
	@%p91 bra 	$L__BB382_140;
	xor.b32  	%r624, %r16, 8;
	add.s32 	%r625, %r180, %r624;
	shl.b32 	%r626, %r625, 2;
	mov.u32 	%r627, _ZZ9cuda_gemmIiLi256ELi2ELi1ELi1024ELi32ELi32ELi32ELi1ELi0EEviiiPT_S1_S1_iiE3Ash;
	add.s32 	%r628, %r627, %r626;
	ld.shared.u32 	%r1031, [%r628];
$L__BB382_140:
	setp.lt.s32 	%p92, %r363, 10;
	@%p92 bra 	$L__BB382_142;
	add.s32 	%r629, %r11, 9;
	and.b32  	%r630, %r629, 15;
	add.s32 	%r631, %r180, %r630;
	shl.b32 	%r632, %r631, 2;
	mov.u32 	%r633, _ZZ9cuda_gemmIiLi256ELi2ELi1ELi1024ELi32ELi32ELi32ELi1ELi0EEviiiPT_S1_S1_iiE3Ash;
	add.s32 	%r634, %r633, %r632;
	ld.shared.u32 	%r1030, [%r634];
$L__BB382_142:
	setp.lt.s32 	%p93, %r363, 11;
	@%p93 bra 	$L__BB382_144;
	add.s32 	%r635, %r11, 10;
	and.b32  	%r636, %r635, 15;
	add.s32 	%r637, %r180, %r636;
	shl.b32 	%r638, %r637, 2;
	mov.u32 	%r639, _ZZ9cuda_gemmIiLi256ELi2ELi1ELi1024ELi32ELi32ELi32ELi1ELi0EEviiiPT_S1_S1_iiE3Ash;
	add.s32 	%r640, %r639, %r638;
	ld.shared.u32 	%r1029, [%r640];
$L__BB382_144:
	setp.lt.s32 	%p94, %r363, 12;
	@%p94 bra 	$L__BB382_146;
	add.s32 	%r641, %r11, 11;
	and.b32  	%r642, %r641, 15;
	add.s32 	%r643, %r180, %r642;
	shl.b32 	%r644, %r643, 2;
	mov.u32 	%r645, _ZZ9cuda_gemmIiLi256ELi2ELi1ELi1024ELi32ELi32ELi32ELi1ELi0EEviiiPT_S1_S1_iiE3Ash;
	add.s32 	%r646, %r645, %r644;
	ld.shared.u32 	%r1028, [%r646];
$L__BB382_146:
	setp.lt.s32 	%p95, %r363, 13;
	@%p95 bra 	$L__BB382_148;
	add.s32 	%r647, %r11, 12;
	and.b32  	%r648, %r647, 15;
	add.s32 	%r649, %r180, %r648;
	shl.b32 	%r650, %r649, 2;
	mov.u32 	%r651, _ZZ9cuda_gemmIiLi256ELi2ELi1ELi1024ELi32ELi32ELi32ELi1ELi0EEviiiPT_S1_S1_iiE3Ash;
	add.s32 	%r652, %r651, %r650;
	ld.shared.u32 	%r1027, [%r652];
$L__BB382_148:
	setp.lt.s32 	%p96, %r363, 14;
	@%p96 bra 	$L__BB382_150;
	add.s32 	%r653, %r11, 13;
	and.b32  	%r654, %r653, 15;
	add.s32 	%r655, %r180, %r654;
	shl.b32 	%r656, %r655, 2;
	mov.u32 	%r657, _ZZ9cuda_gemmIiLi256ELi2ELi1ELi1024ELi32ELi32ELi32ELi1ELi0EEviiiPT_S1_S1_iiE3Ash;
	add.s32 	%r658, %r657, %r656;
	ld.shared.u32 	%r1026, [%r658];
$L__BB382_150:
	setp.lt.s32 	%p97, %r363, 15;
	@%p97 bra 	$L__BB382_152;
	add.s32 	%r659, %r11, 14;
	and.b32  	%r660, %r659, 15;
	add.s32 	%r661, %r180, %r660;
	shl.b32 	%r662, %r661, 2;
	mov.u32 	%r663, _ZZ9cuda_gemmIiLi256ELi2ELi1ELi1024ELi32ELi32ELi32ELi1ELi0EEviiiPT_S1_S1_iiE3Ash;
	add.s32 	%r664, %r663, %r662;
	ld.shared.u32 	%r1025, [%r664];
$L__BB382_152:
	setp.lt.s32 	%p98, %r363, 16;
	@%p98 bra 	$L__BB382_154;
	add.s32 	%r665, %r11, -1;
	and.b32  	%r666, %r665, 15;
	add.s32 	%r667, %r180, %r666;
	shl.b32 	%r668, %r667, 2;
	mov.u32 	%r669, _ZZ9cuda_gemmIiLi256ELi2ELi1ELi1024ELi32ELi32ELi32ELi1ELi0EEviiiPT_S1_S1_iiE3Ash;
	add.s32 	%r670, %r669, %r668;
	ld.shared.u32 	%r1024, [%r670];
$L__BB382_154:
	setp.lt.s32 	%p99, %r12, %r18;
	@%p99 bra 	$L__BB382_156;
$L__BB382_155:
	add.s32 	%r938, %r938, %r10;
	setp.lt.s32 	%p136, %r938, %r9;
	@%p136 bra 	$L__BB382_122;
	bra.uni 	$L__BB382_230;
$L__BB382_156:
	rem.s32 	%r671, %r2, %r363;
	shl.b32 	%r672, %r671, 2;
	mov.u32 	%r673, _ZZ9cuda_gemmIiLi256ELi2ELi1ELi1024ELi32ELi32ELi32ELi1ELi0EEviiiPT_S1_S1_iiE11kron_fac_sh;
	add.s32 	%r214, %r673, %r672;
	mov.u32 	%r955, %r12;
$L__BB382_157:
	mad.lo.s32 	%r675, %r955, 132, %r214;
	ld.shared.u32 	%r216, [%r675];
	mov.b32 	%r957, 0;
	@%p83 bra 	$L__BB382_159;
	shfl.sync.idx.b32	%r676|%p101, %r216, %r25, %r19, -1;
	mul.lo.s32 	%r957, %r676, %r1039;
$L__BB382_159:
	@%p84 bra 	$L__BB382_161;
	shfl.sync.idx.b32	%r677|%p103, %r216, %r26, %r19, -1;
	mad.lo.s32 	%r957, %r677, %r1038, %r957;
$L__BB382_161:
	@%p85 bra 	$L__BB382_163;
	shfl.sync.idx.b32	%r678|%p105, %r216, %r27, %r19, -1;
	mad.lo.s32 	%r957, %r678, %r1037, %r957;
$L__BB382_163:
	@%p86 bra 	$L__BB382_165;
	shfl.sync.idx.b32	%r679|%p107, %r216, %r28, %r19, -1;
	mad.lo.s32 	%r957, %r679, %r1036, %r957;
$L__BB382_165:
	setp.lt.s32 	%p108, %r363, 5;
	@%p108 bra 	$L__BB382_167;
	shfl.sync.idx.b32	%r680|%p109, %r216, %r29, %r19, -1;
	mad.lo.s32 	%r957, %r680, %r1035, %r957;
$L__BB382_167:
	setp.lt.s32 	%p110, %r363, 6;
	@%p110 bra 	$L__BB382_169;
	shfl.sync.idx.b32	%r681|%p111, %r216, %r30, %r19, -1;
	mad.lo.s32 	%r957, %r681, %r1034, %r957;
$L__BB382_169:
	setp.lt.s32 	%p112, %r363, 7;
	@%p112 bra 	$L__BB382_171;
	shfl.sync.idx.b32	%r682|%p113, %r216, %r31, %r19, -1;
	mad.lo.s32 	%r957, %r682, %r1033, %r957;
$L__BB382_171:
	setp.lt.s32 	%p114, %r363, 8;
	@%p114 bra 	$L__BB382_173;
	shfl.sync.idx.b32	%r683|%p115, %r216, %r32, %r19, -1;
	mad.lo.s32 	%r957, %r683, %r1032, %r957;
$L__BB382_173:
	setp.lt.s32 	%p116, %r363, 9;
	@%p116 bra 	$L__BB382_175;
	shfl.sync.idx.b32	%r684|%p117, %r216, %r33, %r19, -1;
	mad.lo.s32 	%r957, %r684, %r1031, %r957;
$L__BB382_175:
	setp.lt.s32 	%p118, %r363, 10;
	@%p118 bra 	$L__BB382_177;
	shfl.sync.idx.b32	%r685|%p119, %r216, %r34, %r19, -1;
	mad.lo.s32 	%r957, %r685, %r1030, %r957;
$L__BB382_177:
	setp.lt.s32 	%p120, %r363, 11;
	@%p120 bra 	$L__BB382_179;
	shfl.sync.idx.b32	%r686|%p121, %r216, %r35, %r19, -1;
	mad.lo.s32 	%r957, %r686, %r1029, %r957;
$L__BB382_179:
	setp.lt.s32 	%p122, %r363, 12;
	@%p122 bra 	$L__BB382_181;
	shfl.sync.idx.b32	%r687|%p123, %r216, %r36, %r19, -1;
	mad.lo.s32 	%r957, %r687, %r1028, %r957;
$L__BB382_181:
	setp.lt.s32 	%p124, %r363, 13;
	@%p124 bra 	$L__BB382_183;
	shfl.sync.idx.b32	%r688|%p125, %r216, %r37, %r19, -1;
	mad.lo.s32 	%r957, %r688, %r1027, %r957;
$L__BB382_183:
	setp.lt.s32 	%p126, %r363, 14;
	@%p126 bra 	$L__BB382_185;
	shfl.sync.idx.b32	%r689|%p127, %r216, %r38, %r19, -1;
	mad.lo.s32 	%r957, %r689, %r1026, %r957;
$L__BB382_185:
	setp.lt.s32 	%p128, %r363, 15;
	@%p128 bra 	$L__BB382_187;
	shfl.sync.idx.b32	%r690|%p129, %r216, %r39, %r19, -1;
	mad.lo.s32 	%r957, %r690, %r1025, %r957;
$L__BB382_187:
	setp.lt.s32 	%p130, %r363, 16;
	@%p130 bra 	$L__BB382_189;
	shfl.sync.idx.b32	%r691|%p131, %r216, %r40, %r19, -1;
	mad.lo.s32 	%r957, %r691, %r1024, %r957;
$L__BB382_189:
	mov.u32 	%r971, %r3;
$L__BB382_190:
	shr.u32 	%r250, %r971, 1;
	shfl.sync.down.b32	%r692|%p132, %r957, %r250, %r20, -1;
	add.s32 	%r957, %r692, %r957;
	setp.gt.u32 	%p133, %r971, 3;
	mov.u32 	%r971, %r250;
	@%p133 bra 	$L__BB382_190;
	rem.u32 	%r693, %r2, %r4;
	setp.eq.s32 	%p134, %r693, 0;
	@%p134 bra 	$L__BB382_192;
	bra.uni 	$L__BB382_193;
$L__BB382_192:
	mad.lo.s32 	%r694, %r955, %r9, %r179;
	shl.b32 	%r695, %r694, 2;
	add.s32 	%r697, %r452, %r695;
	st.shared.u32 	[%r697], %r957;
$L__BB382_193:
	add.s32 	%r955, %r955, %r14;
	setp.lt.s32 	%p135, %r955, %r18;
	@%p135 bra 	$L__BB382_157;
	bra.uni 	$L__BB382_155;
$L__BB382_194:
	setp.lt.s32 	%p48, %r12, %r18;
	@%p48 bra 	$L__BB382_195;
	bra.uni 	$L__BB382_229;
$L__BB382_195:
	rem.u32 	%r552, %r2, %r363;
	shl.b32 	%r553, %r552, 2;
	mov.u32 	%r554, _ZZ9cuda_gemmIiLi256ELi2ELi1ELi1024ELi32ELi32ELi32ELi1ELi0EEviiiPT_S1_S1_iiE11kron_fac_sh;
	add.s32 	%r273, %r554, %r553;
	mov.u32 	%r1007, %r12;
$L__BB382_196:
	mad.lo.s32 	%r556, %r1007, 132, %r273;
	ld.shared.u32 	%r307, [%r556];
	mov.b32 	%r1009, 0;
	@%p32 bra 	$L__BB382_198;
	shfl.sync.idx.b32	%r557|%p50, %r307, %r25, %r19, -1;
	mul.lo.s32 	%r1009, %r557, %r1039;
$L__BB382_198:
	@%p33 bra 	$L__BB382_200;
	shfl.sync.idx.b32	%r558|%p52, %r307, %r26, %r19, -1;
	mad.lo.s32 	%r1009, %r558, %r1038, %r1009;
$L__BB382_200:
	@%p34 bra 	$L__BB382_202;
	shfl.sync.idx.b32	%r559|%p54, %r307, %r27, %r19, -1;
	mad.lo.s32 	%r1009, %r559, %r1037, %r1009;
$L__BB382_202:
	@%p35 bra 	$L__BB382_204;
	shfl.sync.idx.b32	%r560|%p56, %r307, %r28, %r19, -1;
	mad.lo.s32 	%r1009, %r560, %r1036, %r1009;
$L__BB382_204:
	@%p36 bra 	$L__BB382_206;
	shfl.sync.idx.b32	%r561|%p58, %r307, %r29, %r19, -1;
	mad.lo.s32 	%r1009, %r561, %r1035, %r1009;
$L__BB382_206:
	setp.lt.s32 	%p59, %r363, 6;
	@%p59 bra 	$L__BB382_208;
	shfl.sync.idx.b32	%r562|%p60, %r307, %r30, %r19, -1;
	mad.lo.s32 	%r1009, %r562, %r1034, %r1009;
$L__BB382_208:
	setp.lt.s32 	%p61, %r363, 7;
	@%p61 bra 	$L__BB382_210;
	shfl.sync.idx.b32	%r563|%p62, %r307, %r31, %r19, -1;
	mad.lo.s32 	%r1009, %r563, %r1033, %r1009;
$L__BB382_210:
	setp.lt.s32 	%p63, %r363, 8;
	@%p63 bra 	$L__BB382_212;
	shfl.sync.idx.b32	%r564|%p64, %r307, %r32, %r19, -1;
	mad.lo.s32 	%r1009, %r564, %r1032, %r1009;
$L__BB382_212:
	setp.lt.s32 	%p65, %r363, 9;
	@%p65 bra 	$L__BB382_214;
	shfl.sync.idx.b32	%r565|%p66, %r307, %r33, %r19, -1;
	mad.lo.s32 	%r1009, %r565, %r1031, %r1009;
$L__BB382_214:
	setp.lt.s32 	%p67, %r363, 10;
	@%p67 bra 	$L__BB382_216;
	shfl.sync.idx.b32	%r566|%p68, %r307, %r34, %r19, -1;
	mad.lo.s32 	%r1009, %r566, %r1030, %r1009;
$L__BB382_216:
	setp.lt.s32 	%p69, %r363, 11;
	@%p69 bra 	$L__BB382_218;
	shfl.sync.idx.b32	%r567|%p70, %r307, %r35, %r19, -1;
	mad.lo.s32 	%r1009, %r567, %r1029, %r1009;
$L__BB382_218:
	setp.lt.s32 	%p71, %r363, 12;
	@%p71 bra 	$L__BB382_220;
	shfl.sync.idx.b32	%r568|%p72, %r307, %r36, %r19, -1;
	mad.lo.s32 	%r1009, %r568, %r1028, %r1009;
$L__BB382_220:
	setp.lt.s32 	%p73, %r363, 13;
	@%p73 bra 	$L__BB382_222;
	shfl.sync.idx.b32	%r569|%p74, %r307, %r37, %r19, -1;
	mad.lo.s32 	%r1009, %r569, %r1027, %r1009;
$L__BB382_222:
	setp.lt.s32 	%p75, %r363, 14;
	@%p75 bra 	$L__BB382_224;
	shfl.sync.idx.b32	%r570|%p76, %r307, %r38, %r19, -1;
	mad.lo.s32 	%r1009, %r570, %r1026, %r1009;
$L__BB382_224:
	setp.lt.s32 	%p77, %r363, 15;
	@%p77 bra 	$L__BB382_226;
	shfl.sync.idx.b32	%r571|%p78, %r307, %r39, %r19, -1;
	mad.lo.s32 	%r1009, %r571, %r1025, %r1009;
$L__BB382_226:
	setp.lt.s32 	%p79, %r363, 16;
	@%p79 bra 	$L__BB382_228;
	shfl.sync.idx.b32	%r572|%p80, %r307, %r40, %r19, -1;
	mad.lo.s32 	%r1009, %r572, %r1024, %r1009;
$L__BB382_228:
	mad.lo.s32 	%r573, %r1007, %r9, %r271;
	shl.b32 	%r574, %r573, 2;
	add.s32 	%r576, %r452, %r574;
	st.shared.u32 	[%r576], %r1009;
	add.s32 	%r1007, %r1007, %r14;
	setp.lt.s32 	%p81, %r1007, %r18;
	@%p81 bra 	$L__BB382_196;
$L__BB382_229:
	add.s32 	%r990, %r990, %r10;
	setp.lt.s32 	%p82, %r990, %r9;
	@%p82 bra 	$L__BB382_89;
$L__BB382_230:
	bar.sync 	0;
	mov.u32 	%r1040, %r1;
	@%p21 bra 	$L__BB382_234;
	setp.eq.s16 	%p189, %rs1, 3;
	add.s32 	%r819, %r61, %r1;
	shl.b32 	%r820, %r1, 2;
	add.s32 	%r822, %r452, %r820;
	ld.shared.u32 	%r823, [%r822];
	mul.wide.s32 	%rd28, %r819, 4;
	add.s64 	%rd9, %rd2, %rd28;
	st.global.u32 	[%rd9], %r823;
	mov.u32 	%r1040, %r21;
	@%p189 bra 	$L__BB382_234;
	cvt.u64.u32 	%rd29, %r22;
	setp.eq.s16 	%p190, %rs1, 0;
	add.s32 	%r827, %r822, %r22;
	ld.shared.u32 	%r828, [%r827];
	add.s64 	%rd10, %rd9, %rd29;
	st.global.u32 	[%rd10], %r828;
	mov.u32 	%r1040, %r23;
	@%p190 bra 	$L__BB382_234;
	mov.u32 	%r830, _ZZ9cuda_gemmIiLi256ELi2ELi1ELi1024ELi32ELi32ELi32ELi1ELi0EEviiiPT_S1_S1_iiE3Csh;
	add.s32 	%r831, %r830, %r820;
	add.s32 	%r832, %r831, %r22;
	add.s32 	%r833, %r832, %r22;
	ld.shared.u32 	%r834, [%r833];
	add.s64 	%rd31, %rd10, %rd29;
	st.global.u32 	[%rd31], %r834;
	mov.u32 	%r1040, %r24;
$L__BB382_234:
	add.s32 	%r835, %r61, %r1040;
	shl.b32 	%r836, %r1040, 2;
	add.s32 	%r838, %r452, %r836;
	ld.shared.u32 	%r839, [%r838];
	mul.wide.s32 	%rd33, %r835, 4;
	add.s64 	%rd34, %rd2, %rd33;
	st.global.u32 	[%rd34], %r839;
	add.s32 	%r840, %r838, %r22;
	ld.shared.u32 	%r841, [%r840];
	add.s64 	%rd35, %rd34, %rd32;
	st.global.u32 	[%rd35], %r841;
	add.s32 	%r842, %r840, %r22;
	ld.shared.u32 	%r843, [%r842];
	add.s64 	%rd36, %rd35, %rd32;
	st.global.u32 	[%rd36], %r843;
	add.s32 	%r844, %r842, %r22;
	ld.shared.u32 	%r845, [%r844];
	add.s64 	%rd37, %rd36, %rd32;
	st.global.u32 	[%rd37], %r845;
	add.s32 	%r1040, %r22, %r1040;
	setp.lt.u32 	%p191, %r1040, 1024;
	@%p191 bra 	$L__BB382_234;
	mov.u32 	%r846, %nctaid.y;
	add.s32 	%r865, %r865, %r846;
	shl.b32 	%r847, %r846, 1;
	setp.lt.u32 	%p192, %r865, %r847;
	@%p192 bra 	$L__BB382_5;
$L__BB382_236:
	ret;

}
	// .globl	_Z9cuda_gemmIiLi256ELi2ELi1ELi1024ELi32ELi32ELi32ELi1ELi1EEviiiPT_S1_S1_ii
.visible .entry _Z9cuda_gemmIiLi256ELi2ELi1ELi1024ELi32ELi32ELi32ELi1ELi1EEviiiPT_S1_S1_ii(
	.param .u32 _Z9cuda_gemmIiLi256ELi2ELi1ELi1024ELi32ELi32ELi32ELi1ELi1EEviiiPT_S1_S1_ii_param_0,
	.param .u32 _Z9cuda_gemmIiLi256ELi2ELi1ELi1024ELi32ELi32ELi32ELi1ELi1EEviiiPT_S1_S1_ii_param_1,
	.param .u32 _Z9cuda_gemmIiLi256ELi2ELi1ELi1024ELi32ELi32ELi32ELi1ELi1EEviiiPT_S1_S1_ii_param_2,
	.param .u64 .ptr .align 1 _Z9cuda_gemmIiLi256ELi2ELi1ELi1024ELi32ELi32ELi32ELi1ELi1EEviiiPT_S1_S1_ii_param_3,
	.param .u64 .ptr .align 1 _Z9cuda_gemmIiLi256ELi2ELi1ELi1024ELi32ELi32ELi32ELi1ELi1EEviiiPT_S1_S1_ii_param_4,
	.param .u64 .ptr .align 1 _Z9cuda_gemmIiLi256ELi2ELi1ELi1024ELi32ELi32ELi32ELi1ELi1EEviiiPT_S1_S1_ii_param_5,
	.param .u32 _Z9cuda_gemmIiLi256ELi2ELi1ELi1024ELi32ELi32ELi32ELi1ELi1EEviiiPT_S1_S1_ii_param_6,
	.param .u32 _Z9cuda_gemmIiLi256ELi2ELi1ELi1024ELi32ELi32ELi32ELi1ELi1EEviiiPT_S1_S1_ii_param_7
)
.maxntid 256
{
	.reg .pred 	%p<37>;
	.reg .b16 	%rs<5>;
	.reg .b32 	%r<312>;
	.reg .b64 	%rd<46>;
	// demoted variable
	.shared .align 128 .b8 _ZZ9cuda_gemmIiLi256ELi2ELi1ELi1024ELi32ELi32ELi32ELi1ELi1EEviiiPT_S1_S1_iiE11kron_fac_sh[4224];
	// demoted variable
	.shared .align 128 .b8 _ZZ9cuda_gemmIiLi256ELi2ELi1ELi1024ELi32ELi32ELi32ELi1ELi1EEviiiPT_S1_S1_iiE3Ash[4096];
	// demoted variable
	.shared .align 128 .b8 _ZZ9cuda_gemmIiLi256ELi2ELi1ELi1024ELi32ELi32ELi32ELi1ELi1EEviiiPT_S1_S1_iiE3Csh[4096];
	ld.param.u64 	%rd11, [_Z9cuda_gemmIiLi256ELi2ELi1ELi1024ELi32ELi32ELi32ELi1ELi1EEviiiPT_S1_S1_ii_param_3];
	ld.param.u64 	%rd12, [_Z9cuda_gemmIiLi256ELi2ELi1ELi1024ELi32ELi32ELi32ELi1ELi1EEviiiPT_S1_S1_ii_param_4];
	ld.param.u64 	%rd13, [_Z9cuda_gemmIiLi256ELi2ELi1ELi1024ELi32ELi32ELi32ELi1ELi1EEviiiPT_S1_S1_ii_param_5];
	cvta.to.global.u64 	%rd1, %rd12;
	cvta.to.global.u64 	%rd2, %rd11;
	cvta.to.global.u64 	%rd3, %rd13;
	mov.u32 	%r1, %tid.x;
	mov.u32 	%r2, %ntid.x;
	add.s32 	%r3, %r1, %r2;
	cvt.u16.u32 	%rs1, %r3;
	xor.b16  	%rs2, %rs1, 1023;
	cvt.u16.u32 	%rs3, %r2;
	div.u16 	%rs4, %rs2, %rs3;
	cvt.u32.u16 	%r97, %rs4;
	and.b32  	%r4, %r97, 3;
	setp.eq.s32 	%p1, %r4, 2;
	mov.u32 	%r300, %r1;
	@%p1 bra 	$L__BB383_3;
	mov.b32 	%r299, 0;
	mov.u32 	%r101, _ZZ9cuda_gemmIiLi256ELi2ELi1ELi1024ELi32ELi32ELi32ELi1ELi1EEviiiPT_S1_S1_iiE11kron_fac_sh;
	mov.u32 	%r300, %r1;
$L__BB383_2:
	.pragma "nounroll";
	mul.wide.u32 	%rd14, %r300, 4;
	add.s64 	%rd15, %rd1, %rd14;
	ld.global.u32 	%r99, [%rd15];
	and.b32  	%r100, %r300, 31;
	mad.lo.s32 	%r102, %r100, 132, %r101;
	shr.u32 	%r103, %r300, 3;
	and.b32  	%r104, %r103, 536870908;
	add.s32 	%r105, %r102, %r104;
	st.shared.u32 	[%r105], %r99;
	add.s32 	%r300, %r300, %r2;
	add.s32 	%r299, %r299, 1;
	xor.b32  	%r106, %r4, %r299;
	setp.ne.s32 	%p2, %r106, 2;
	@%p2 bra 	$L__BB383_2;
$L__BB383_3:
	mov.u32 	%r109, _ZZ9cuda_gemmIiLi256ELi2ELi1ELi1024ELi32ELi32ELi32ELi1ELi1EEviiiPT_S1_S1_iiE11kron_fac_sh;
$L__BB383_4:
	mul.wide.u32 	%rd16, %r300, 4;
	add.s64 	%rd17, %rd1, %rd16;
	ld.global.u32 	%r107, [%rd17];
	and.b32  	%r108, %r300, 31;
	mad.lo.s32 	%r110, %r108, 132, %r109;
	shr.u32 	%r111, %r300, 3;
	and.b32  	%r112, %r111, 536870908;
	add.s32 	%r113, %r110, %r112;
	st.shared.u32 	[%r113], %r107;
	add.s32 	%r114, %r300, %r2;
	mul.wide.u32 	%rd18, %r114, 4;
	add.s64 	%rd19, %rd1, %rd18;
	ld.global.u32 	%r115, [%rd19];
	and.b32  	%r116, %r114, 31;
	mad.lo.s32 	%r117, %r116, 132, %r109;
	shr.u32 	%r118, %r114, 3;
	and.b32  	%r119, %r118, 536870908;
	add.s32 	%r120, %r117, %r119;
	st.shared.u32 	[%r120], %r115;
	add.s32 	%r121, %r114, %r2;
	mul.wide.u32 	%rd20, %r121, 4;
	add.s64 	%rd21, %rd1, %rd20;
	ld.global.u32 	%r122, [%rd21];
	and.b32  	%r123, %r121, 31;
	mad.lo.s32 	%r124, %r123, 132, %r109;
	shr.u32 	%r125, %r121, 3;
	and.b32  	%r126, %r125, 536870908;
	add.s32 	%r127, %r124, %r126;
	st.shared.u32 	[%r127], %r122;
	add.s32 	%r128, %r121, %r2;
	mul.wide.u32 	%rd22, %r128, 4;
	add.s64 	%rd23, %rd1, %rd22;
	ld.global.u32 	%r129, [%rd23];
	and.b32  	%r130, %r128, 31;
	mad.lo.s32 	%r131, %r130, 132, %r109;
	shr.u32 	%r132, %r128, 3;
	and.b32  	%r133, %r132, 536870908;
	add.s32 	%r134, %r131, %r133;
	st.shared.u32 	[%r134], %r129;
	add.s32 	%r300, %r128, %r2;
	setp.lt.u32 	%p3, %r300, 1024;
	@%p3 bra 	$L__BB383_4;
	shr.u32 	%r12, %r1, 1;
	and.b32  	%r13, %r12, 31;
	mov.u32 	%r302, %ctaid.y;
	mov.u32 	%r15, %nctaid.y;
	shl.b32 	%r16, %r15, 1;
	setp.ge.u32 	%p4, %r302, %r16;
	@%p4 bra 	$L__BB383_28;
	shl.b32 	%r135, %r1, 4;
	and.b32  	%r136, %r135, 16;
	shl.b32 	%r137, %r13, 5;
	or.b32  	%r138, %r137, %r136;
	shl.b32 	%r139, %r1, 2;
	and.b32  	%r140, %r139, 124;
	add.s32 	%r17, %r109, %r140;
	mov.u32 	%r142, _ZZ9cuda_gemmIiLi256ELi2ELi1ELi1024ELi32ELi32ELi32ELi1ELi1EEviiiPT_S1_S1_iiE3Ash;
	add.s32 	%r18, %r142, %r139;
	shl.b32 	%r19, %r2, 2;
	add.s32 	%r20, %r18, %r19;
	add.s32 	%r21, %r3, %r2;
	add.s32 	%r22, %r21, %r2;
	mov.u32 	%r143, _ZZ9cuda_gemmIiLi256ELi2ELi1ELi1024ELi32ELi32ELi32ELi1ELi1EEviiiPT_S1_S1_iiE3Csh;
	add.s32 	%r23, %r143, %r139;
	add.s32 	%r24, %r23, %r19;
	and.b32  	%r144, %r12, 15;
	add.s32 	%r145, %r12, 1;
	and.b32  	%r146, %r145, 15;
	or.b32  	%r147, %r138, %r146;
	shl.b32 	%r148, %r147, 2;
	add.s32 	%r25, %r142, %r148;
	add.s32 	%r149, %r12, 2;
	and.b32  	%r150, %r149, 15;
	add.s32 	%r151, %r12, 3;
	and.b32  	%r152, %r151, 15;
	or.b32  	%r153, %r138, %r152;
	shl.b32 	%r154, %r153, 2;
	add.s32 	%r26, %r142, %r154;
	add.s32 	%r155, %r12, 4;
	and.b32  	%r156, %r155, 15;
	or.b32  	%r157, %r138, %r156;
	shl.b32 	%r158, %r157, 2;
	add.s32 	%r27, %r142, %r158;
	add.s32 	%r159, %r12, 5;
	and.b32  	%r160, %r159, 15;
	or.b32  	%r161, %r138, %r160;
	shl.b32 	%r162, %r161, 2;
	add.s32 	%r28, %r142, %r162;
	add.s32 	%r163, %r12, 6;
	and.b32  	%r164, %r163, 15;
	or.b32  	%r165, %r138, %r164;
	shl.b32 	%r166, %r165, 2;
	add.s32 	%r29, %r142, %r166;
	add.s32 	%r167, %r12, 7;
	and.b32  	%r168, %r167, 15;
	or.b32  	%r169, %r138, %r168;
	shl.b32 	%r170, %r169, 2;
	add.s32 	%r30, %r142, %r170;
	xor.b32  	%r171, %r144, 8;
	or.b32  	%r172, %r138, %r171;
	shl.b32 	%r173, %r172, 2;
	add.s32 	%r31, %r142, %r173;
	add.s32 	%r174, %r12, 9;
	and.b32  	%r175, %r174, 15;
	or.b32  	%r176, %r138, %r175;
	shl.b32 	%r177, %r176, 2;
	add.s32 	%r32, %r142, %r177;
	add.s32 	%r178, %r12, 10;
	and.b32  	%r179, %r178, 15;
	or.b32  	%r180, %r138, %r179;
	shl.b32 	%r181, %r180, 2;
	add.s32 	%r33, %r142, %r181;
	add.s32 	%r182, %r12, 11;
	and.b32  	%r183, %r182, 15;
	or.b32  	%r184, %r138, %r183;
	shl.b32 	%r185, %r184, 2;
	add.s32 	%r34, %r142, %r185;
	add.s32 	%r186, %r12, 12;
	and.b32  	%r187, %r186, 15;
	or.b32  	%r188, %r138, %r187;
	shl.b32 	%r189, %r188, 2;
	add.s32 	%r35, %r142, %r189;
	add.s32 	%r190, %r12, 13;
	and.b32  	%r191, %r190, 15;
	or.b32  	%r192, %r138, %r191;
	shl.b32 	%r193, %r192, 2;
	add.s32 	%r36, %r142, %r193;
	add.s32 	%r194, %r12, 14;
	and.b32  	%r195, %r194, 15;
	or.b32  	%r196, %r138, %r195;
	shl.b32 	%r197, %r196, 2;
	add.s32 	%r37, %r142, %r197;
	add.s32 	%r198, %r12, -1;
	and.b32  	%r199, %r198, 15;
	or.b32  	%r200, %r138, %r199;
	shl.b32 	%r201, %r200, 2;
	add.s32 	%r38, %r142, %r201;
	or.b32  	%r39, %r144, %r136;
	or.b32  	%r40, %r146, %r136;
	or.b32  	%r41, %r150, %r136;
	or.b32  	%r42, %r152, %r136;
	or.b32  	%r43, %r156, %r136;
	or.b32  	%r44, %r160, %r136;
	or.b32  	%r45, %r164, %r136;
	or.b32  	%r46, %r168, %r136;
	or.b32  	%r47, %r171, %r136;
	or.b32  	%r48, %r175, %r136;
	or.b32  	%r49, %r179, %r136;
	or.b32  	%r50, %r183, %r136;
	or.b32  	%r51, %r187, %r136;
	or.b32  	%r52, %r191, %r136;
	or.b32  	%r53, %r195, %r136;
	or.b32  	%r54, %r199, %r136;
	shl.b32 	%r55, %r2, 4;
	shl.b32 	%r56, %r2, 3;
	mul.lo.s32 	%r57, %r2, 12;
	mul.wide.u32 	%rd24, %r2, 4;
	add.s64 	%rd4, %rd2, %rd24;
	mul.wide.u32 	%rd25, %r2, 8;
	add.s64 	%rd5, %rd2, %rd25;
	mul.wide.u32 	%rd26, %r2, 12;
	add.s64 	%rd6, %rd2, %rd26;
	shr.u32 	%r58, %r2, 6;
	cvt.u64.u32 	%rd40, %r19;
$L__BB383_7:
	setp.eq.s32 	%p5, %r4, 2;
	shl.b32 	%r60, %r302, 10;
	mov.u32 	%r303, %r1;
	@%p5 bra 	$L__BB383_11;
	setp.eq.s32 	%p6, %r4, 3;
	add.s32 	%r202, %r60, %r1;
	mul.wide.s32 	%rd27, %r202, 4;
	add.s64 	%rd7, %rd2, %rd27;
	ld.global.u32 	%r203, [%rd7];
	st.shared.u32 	[%r18], %r203;
	mov.u32 	%r303, %r3;
	@%p6 bra 	$L__BB383_11;
	setp.eq.s32 	%p7, %r4, 0;
	cvt.u64.u32 	%rd28, %r19;
	add.s64 	%rd8, %rd7, %rd28;
	ld.global.u32 	%r204, [%rd8];
	st.shared.u32 	[%r20], %r204;
	mov.u32 	%r303, %r21;
	@%p7 bra 	$L__BB383_11;
	add.s64 	%rd30, %rd8, %rd28;
	ld.global.u32 	%r205, [%rd30];
	add.s32 	%r206, %r20, %r19;
	st.shared.u32 	[%r206], %r205;
	mov.u32 	%r303, %r22;
$L__BB383_11:
	shl.b32 	%r207, %r303, 2;
	mov.u32 	%r208, _ZZ9cuda_gemmIiLi256ELi2ELi1ELi1024ELi32ELi32ELi32ELi1ELi1EEviiiPT_S1_S1_iiE3Ash;
	add.s32 	%r305, %r208, %r207;
	add.s32 	%r304, %r303, %r60;
$L__BB383_12:
	mul.wide.s32 	%rd31, %r304, 4;
	add.s64 	%rd32, %rd4, %rd31;
	add.s64 	%rd33, %rd5, %rd31;
	add.s64 	%rd34, %rd6, %rd31;
	add.s64 	%rd35, %rd2, %rd31;
	ld.global.u32 	%r209, [%rd35];
	st.shared.u32 	[%r305], %r209;
	ld.global.u32 	%r210, [%rd32];
	add.s32 	%r211, %r305, %r19;
	st.shared.u32 	[%r211], %r210;
	ld.global.u32 	%r212, [%rd33];
	add.s32 	%r213, %r305, %r56;
	st.shared.u32 	[%r213], %r212;
	ld.global.u32 	%r214, [%rd34];
	add.s32 	%r215, %r305, %r57;
	st.shared.u32 	[%r215], %r214;
	add.s32 	%r303, %r303, %r19;
	add.s32 	%r305, %r305, %r55;
	add.s32 	%r304, %r304, %r19;
	setp.lt.u32 	%p8, %r303, 1024;
	@%p8 bra 	$L__BB383_12;
	setp.eq.s32 	%p9, %r4, 2;
	mov.u32 	%r307, %r1;
	@%p9 bra 	$L__BB383_17;
	setp.eq.s32 	%p10, %r4, 3;
	mov.b32 	%r216, 0;
	st.shared.u32 	[%r23], %r216;
	mov.u32 	%r307, %r3;
	@%p10 bra 	$L__BB383_17;
	setp.eq.s32 	%p11, %r4, 0;
	mov.b32 	%r217, 0;
	st.shared.u32 	[%r24], %r217;
	mov.u32 	%r307, %r21;
	@%p11 bra 	$L__BB383_17;
	add.s32 	%r218, %r24, %r19;
	mov.b32 	%r219, 0;
	st.shared.u32 	[%r218], %r219;
	mov.u32 	%r307, %r22;
$L__BB383_17:
	shl.b32 	%r220, %r307, 2;
	mov.u32 	%r221, _ZZ9cuda_gemmIiLi256ELi2ELi1ELi1024ELi32ELi32ELi32ELi1ELi1EEviiiPT_S1_S1_iiE3Csh;
	add.s32 	%r222, %r221, %r220;
	mov.b32 	%r223, 0;
	st.shared.u32 	[%r222], %r223;
	add.s32 	%r224, %r222, %r19;
	st.shared.u32 	[%r224], %r223;
	add.s32 	%r225, %r224, %r19;
	st.shared.u32 	[%r225], %r223;
	add.s32 	%r226, %r225, %r19;
	st.shared.u32 	[%r226], %r223;
	add.s32 	%r307, %r19, %r307;
	setp.lt.u32 	%p12, %r307, 1024;
	@%p12 bra 	$L__BB383_17;
	shr.u32 	%r309, %r1, 6;
	bar.sync 	0;
	shr.u32 	%r227, %r1, 1;
	shl.b32 	%r228, %r1, 4;
	and.b32  	%r229, %r228, 1008;
	and.b32  	%r230, %r227, 15;
	or.b32  	%r231, %r229, %r230;
	shl.b32 	%r232, %r231, 2;
	add.s32 	%r234, %r208, %r232;
	ld.shared.u32 	%r74, [%r234];
	ld.shared.u32 	%r75, [%r25];
	add.s32 	%r235, %r227, 2;
	and.b32  	%r236, %r235, 15;
	or.b32  	%r237, %r229, %r236;
	shl.b32 	%r238, %r237, 2;
	add.s32 	%r239, %r208, %r238;
	ld.shared.u32 	%r76, [%r239];
	ld.shared.u32 	%r77, [%r26];
	ld.shared.u32 	%r78, [%r27];
	ld.shared.u32 	%r79, [%r28];
	ld.shared.u32 	%r80, [%r29];
	ld.shared.u32 	%r81, [%r30];
	ld.shared.u32 	%r82, [%r31];
	ld.shared.u32 	%r83, [%r32];
	ld.shared.u32 	%r84, [%r33];
	ld.shared.u32 	%r85, [%r34];
	ld.shared.u32 	%r86, [%r35];
	ld.shared.u32 	%r87, [%r36];
	ld.shared.u32 	%r88, [%r37];
	ld.shared.u32 	%r89, [%r38];
$L__BB383_19:
	and.b32  	%r240, %r1, 1;
	setp.eq.b32 	%p13, %r240, 1;
	mad.lo.s32 	%r241, %r309, 132, %r17;
	ld.shared.u32 	%r242, [%r241];
	shfl.sync.idx.b32	%r243|%p14, %r242, %r39, 31, -1;
	mul.lo.s32 	%r244, %r243, %r74;
	shfl.sync.idx.b32	%r245|%p15, %r242, %r40, 31, -1;
	mad.lo.s32 	%r246, %r245, %r75, %r244;
	shfl.sync.idx.b32	%r247|%p16, %r242, %r41, 31, -1;
	mad.lo.s32 	%r248, %r247, %r76, %r246;
	shfl.sync.idx.b32	%r249|%p17, %r242, %r42, 31, -1;
	mad.lo.s32 	%r250, %r249, %r77, %r248;
	shfl.sync.idx.b32	%r251|%p18, %r242, %r43, 31, -1;
	mad.lo.s32 	%r252, %r251, %r78, %r250;
	shfl.sync.idx.b32	%r253|%p19, %r242, %r44, 31, -1;
	mad.lo.s32 	%r254, %r253, %r79, %r252;
	shfl.sync.idx.b32	%r255|%p20, %r242, %r45, 31, -1;
	mad.lo.s32 	%r256, %r255, %r80, %r254;
	shfl.sync.idx.b32	%r257|%p21, %r242, %r46, 31, -1;
	mad.lo.s32 	%r258, %r257, %r81, %r256;
	shfl.sync.idx.b32	%r259|%p22, %r242, %r47, 31, -1;
	mad.lo.s32 	%r260, %r259, %r82, %r258;
	shfl.sync.idx.b32	%r261|%p23, %r242, %r48, 31, -1;
	mad.lo.s32 	%r262, %r261, %r83, %r260;
	shfl.sync.idx.b32	%r263|%p24, %r242, %r49, 31, -1;
	mad.lo.s32 	%r264, %r263, %r84, %r262;
	shfl.sync.idx.b32	%r265|%p25, %r242, %r50, 31, -1;
	mad.lo.s32 	%r266, %r265, %r85, %r264;
	shfl.sync.idx.b32	%r267|%p26, %r242, %r51, 31, -1;
	mad.lo.s32 	%r268, %r267, %r86, %r266;
	shfl.sync.idx.b32	%r269|%p27, %r242, %r52, 31, -1;
	mad.lo.s32 	%r270, %r269, %r87, %r268;
	shfl.sync.idx.b32	%r271|%p28, %r242, %r53, 31, -1;
	mad.lo.s32 	%r272, %r271, %r88, %r270;
	shfl.sync.idx.b32	%r273|%p29, %r242, %r54, 31, -1;
	mad.lo.s32 	%r274, %r273, %r89, %r272;
	shfl.sync.down.b32	%r275|%p30, %r274, 1, 7711, -1;
	add.s32 	%r91, %r275, %r274;
	@%p13 bra 	$L__BB383_21;
	shl.b32 	%r276, %r309, 7;
	shl.b32 	%r277, %r1, 1;
	and.b32  	%r278, %r277, 124;
	or.b32  	%r279, %r276, %r278;
	mov.u32 	%r280, _ZZ9cuda_gemmIiLi256ELi2ELi1ELi1024ELi32ELi32ELi32ELi1ELi1EEviiiPT_S1_S1_iiE3Csh;
	add.s32 	%r281, %r280, %r279;
	st.shared.u32 	[%r281], %r91;
$L__BB383_21:
	add.s32 	%r309, %r309, %r58;
	setp.lt.u32 	%p31, %r309, 32;
	@%p31 bra 	$L__BB383_19;
	setp.eq.s32 	%p32, %r4, 2;
	bar.sync 	0;
	mov.u32 	%r310, %r1;
	@%p32 bra 	$L__BB383_26;
	setp.eq.s32 	%p33, %r4, 3;
	add.s32 	%r282, %r60, %r1;
	ld.shared.u32 	%r283, [%r23];
	mul.wide.s32 	%rd36, %r282, 4;
	add.s64 	%rd9, %rd3, %rd36;
	st.global.u32 	[%rd9], %r283;
	mov.u32 	%r310, %r3;
	@%p33 bra 	$L__BB383_26;
	cvt.u64.u32 	%rd37, %r19;
	setp.eq.s32 	%p34, %r4, 0;
	ld.shared.u32 	%r284, [%r24];
	add.s64 	%rd10, %rd9, %rd37;
	st.global.u32 	[%rd10], %r284;
	mov.u32 	%r310, %r21;
	@%p34 bra 	$L__BB383_26;
	add.s32 	%r285, %r24, %r19;
	ld.shared.u32 	%r286, [%r285];
	add.s64 	%rd39, %rd10, %rd37;
	st.global.u32 	[%rd39], %r286;
	mov.u32 	%r310, %r22;
$L__BB383_26:
	add.s32 	%r287, %r60, %r310;
	shl.b32 	%r288, %r310, 2;
	mov.u32 	%r289, _ZZ9cuda_gemmIiLi256ELi2ELi1ELi1024ELi32ELi32ELi32ELi1ELi1EEviiiPT_S1_S1_iiE3Csh;
	add.s32 	%r290, %r289, %r288;
	ld.shared.u32 	%r291, [%r290];
	mul.wide.s32 	%rd41, %r287, 4;
	add.s64 	%rd42, %rd3, %rd41;
	st.global.u32 	[%rd42], %r291;
	add.s32 	%r292, %r290, %r19;
	ld.shared.u32 	%r293, [%r292];
	add.s64 	%rd43, %rd42, %rd40;
	st.global.u32 	[%rd43], %r293;
	add.s32 	%r294, %r292, %r19;
	ld.shared.u32 	%r295, [%r294];
	add.s64 	%rd44, %rd43, %rd40;
	st.global.u32 	[%rd44], %r295;
	add.s32 	%r296, %r294, %r19;
	ld.shared.u32 	%r297, [%r296];
	add.s64 	%rd45, %rd44, %rd40;
	st.global.u32 	[%rd45], %r297;
	add.s32 	%r310, %r19, %r310;
	setp.lt.u32 	%p35, %r310, 1024;
	@%p35 bra 	$L__BB383_26;
	add.s32 	%r302, %r302, %r15;
	setp.lt.u32 	%p36, %r302, %r16;
	@%p36 bra 	$L__BB383_7;
$L__BB383_28:
	ret;

}
	// .globl	_Z9cuda_gemmIiLi256ELi2ELi1ELi1024ELi64ELi64ELi32ELi0ELi0EEviiiPT_S1_S1_ii
.visible .entry _Z9cuda_gemmIiLi256ELi2ELi1ELi1024ELi64ELi64ELi32ELi0ELi0EEviiiPT_S1_S1_ii(
	.param .u32 _Z9cuda_gemmIiLi256ELi2ELi1ELi1024ELi64ELi64ELi32ELi0ELi0EEviiiPT_S1_S1_ii_param_0,
	.param .u32 _Z9cuda_gemmIiLi256ELi2ELi1ELi1024ELi64ELi64ELi32ELi0ELi0EEviiiPT_S1_S1_ii_param_1,
	.param .u32 _Z9cuda_gemmIiLi256ELi2ELi1ELi1024ELi64ELi64ELi32ELi0ELi0EEviiiPT_S1_S1_ii_param_2,
	.param .u64 .ptr .align 1 _Z9cuda_gemmIiLi256ELi2ELi1ELi1024ELi64ELi64ELi32ELi0ELi0EEviiiPT_S1_S1_ii_param_3,
	.param .u64 .ptr .align 1 _Z9cuda_gemmIiLi256ELi2ELi1ELi1024ELi64ELi64ELi32ELi0ELi0EEviiiPT_S1_S1_ii_param_4,
	.param .u64 .ptr .align 1 _Z9cuda_gemmIiLi256ELi2ELi1ELi1024ELi64ELi64ELi32ELi0ELi0EEviiiPT_S1_S1_ii_param_5,
	.param .u32 _Z9cuda_gemmIiLi256ELi2ELi1ELi1024ELi64ELi64ELi32ELi0ELi0EEviiiPT_S1_S1_ii_param_6,
	.param .u32 _Z9cuda_gemmIiLi256ELi2ELi1ELi1024ELi64ELi64ELi32ELi0ELi0EEviiiPT_S1_S1_ii_param_7
)
.maxntid 256
{
	.reg .pred 	%p<149>;
	.reg .b16 	%rs<12>;
	.reg .b32 	%r<1219>;
	.reg .b64 	%rd<38>;
	// demoted variable
	.shared .align 128 .b8 _ZZ9cuda_gemmIiLi256ELi2ELi1ELi1024ELi64ELi64ELi32ELi0ELi0EEviiiPT_S1_S1_iiE11kron_fac_sh[8320];
	// demoted variable
	.shared .align 128 .b8 _ZZ9cuda_gemmIiLi256ELi2ELi1ELi1024ELi64ELi64ELi32ELi0ELi0EEviiiPT_S1_S1_iiE3Ash[4096];
	// demoted variable
	.shared .align 128 .b8 _ZZ9cuda_gemmIiLi256ELi2ELi1ELi1024ELi64ELi64ELi32ELi0ELi0EEviiiPT_S1_S1_iiE3Csh[2048];
	ld.param.u32 	%r376, [_Z9cuda_gemmIiLi256ELi2ELi1ELi1024ELi64ELi64ELi32ELi0ELi0EEviiiPT_S1_S1_ii_param_2];
	ld.param.u64 	%rd6, [_Z9cuda_gemmIiLi256ELi2ELi1ELi1024ELi64ELi64ELi32ELi0ELi0EEviiiPT_S1_S1_ii_param_3];
	ld.param.u64 	%rd7, [_Z9cuda_gemmIiLi256ELi2ELi1ELi1024ELi64ELi64ELi32ELi0ELi0EEviiiPT_S1_S1_ii_param_5];
	ld.param.u32 	%r378, [_Z9cuda_gemmIiLi256ELi2ELi1ELi1024ELi64ELi64ELi32ELi0ELi0EEviiiPT_S1_S1_ii_param_7];
	cvta.to.global.u64 	%rd1, %rd6;
	cvta.to.global.u64 	%rd2, %rd7;
	mov.u32 	%r1, %tid.x;
	setp.lt.s32 	%p1, %r378, 16;
	shr.u32 	%r2, %r378, 4;
	selp.b32 	%r3, 1, %r2, %p1;
	and.b32  	%r379, %r376, -1024;
	setp.eq.s32 	%p2, %r379, 65536;
	@%p2 bra 	$L__BB384_3;
	setp.ne.s32 	%p3, %r379, 32768;
	@%p3 bra 	$L__BB384_4;
	mov.u32 	%r381, %ctaid.x;
	shr.u32 	%r1024, %r381, 5;
	and.b32  	%r1023, %r381, 31;
	bra.uni 	$L__BB384_5;
$L__BB384_3:
	mov.u32 	%r380, %ctaid.x;
	shr.u32 	%r1024, %r380, 6;
	and.b32  	%r1023, %r380, 63;
	bra.uni 	$L__BB384_5;
$L__BB384_4:
	mov.u32 	%r382, %ctaid.x;
	shr.s32 	%r383, %r376, 31;
	shr.u32 	%r384, %r383, 22;
	add.s32 	%r385, %r376, %r384;
	shr.s32 	%r386, %r385, 10;
	div.u32 	%r1024, %r382, %r386;
	mul.lo.s32 	%r387, %r1024, %r386;
	sub.s32 	%r1023, %r382, %r387;
$L__BB384_5:
	div.s32 	%r12, 1024, %r378;
	mul.lo.s32 	%r388, %r12, %r3;
	min.s32 	%r13, %r388, 256;
	div.u32 	%r15, %r1, %r13;
	mul.lo.s32 	%r389, %r15, %r13;
	sub.s32 	%r390, %r1, %r389;
	div.u32 	%r14, %r390, %r3;
	mov.u32 	%r391, %ntid.x;
	div.u32 	%r16, %r391, %r13;
	mov.u32 	%r1041, %ctaid.y;
	mov.u32 	%r392, %nctaid.y;
	shl.b32 	%r393, %r392, 1;
	setp.ge.u32 	%p4, %r1041, %r393;
	@%p4 bra 	$L__BB384_169;
	ld.param.u32 	%r1021, [_Z9cuda_gemmIiLi256ELi2ELi1ELi1024ELi64ELi64ELi32ELi0ELi0EEviiiPT_S1_S1_ii_param_6];
	shl.b32 	%r18, %r1023, 10;
	shl.b32 	%r395, %r1024, 5;
	and.b32  	%r396, %r1, 31;
	or.b32  	%r19, %r395, %r396;
	and.b32  	%r397, %r14, 15;
	rem.u32 	%r398, %r1, %r3;
	shl.b32 	%r20, %r398, 4;
	min.s32 	%r21, %r1021, 32;
	min.u32 	%r399, %r378, 16;
	or.b32  	%r22, %r397, %r20;
	shl.b32 	%r400, %r3, 8;
	sub.s32 	%r23, 8223, %r400;
	shr.u32 	%r401, %r376, 31;
	add.s32 	%r402, %r376, %r401;
	shr.s32 	%r403, %r402, 1;
	mul.lo.s32 	%r404, %r1024, %r403;
	mad.lo.s32 	%r24, %r12, %r1023, %r404;
	add.s32 	%r405, %r1, %r391;
	cvt.u16.u32 	%rs4, %r405;
	xor.b16  	%rs5, %rs4, 1023;
	cvt.u16.u32 	%rs6, %r391;
	div.u16 	%rs7, %rs5, %rs6;
	sub.s16 	%rs8, 511, %rs4;
	div.u16 	%rs1, %rs8, %rs6;
	and.b16  	%rs2, %rs7, 3;
	shl.b32 	%r26, %r391, 2;
	setp.gt.u32 	%p5, %r378, %r397;
	selp.b32 	%r406, 0, %r399, %p5;
	sub.s32 	%r27, %r22, %r406;
	add.s32 	%r407, %r397, 1;
	setp.lt.u32 	%p6, %r407, %r399;
	selp.b32 	%r408, 0, %r399, %p6;
	sub.s32 	%r28, %r22, %r408;
	add.s32 	%r409, %r397, 2;
	setp.lt.u32 	%p7, %r409, %r399;
	selp.b32 	%r410, 0, %r399, %p7;
	sub.s32 	%r29, %r22, %r410;
	add.s32 	%r411, %r397, 3;
	setp.lt.u32 	%p8, %r411, %r399;
	selp.b32 	%r412, 0, %r399, %p8;
	sub.s32 	%r30, %r22, %r412;
	add.s32 	%r413, %r397, 4;
	setp.lt.u32 	%p9, %r413, %r399;
	selp.b32 	%r414, 0, %r399, %p9;
	sub.s32 	%r31, %r22, %r414;
	add.s32 	%r415, %r397, 5;
	setp.lt.u32 	%p10, %r415, %r399;
	selp.b32 	%r416, 0, %r399, %p10;
	sub.s32 	%r32, %r22, %r416;
	add.s32 	%r417, %r397, 6;
	setp.lt.u32 	%p11, %r417, %r399;
	selp.b32 	%r418, 0, %r399, %p11;
	sub.s32 	%r33, %r22, %r418;
	add.s32 	%r419, %r397, 7;
	setp.lt.u32 	%p12, %r419, %r399;
	selp.b32 	%r420, 0, %r399, %p12;
	sub.s32 	%r34, %r22, %r420;
	add.s32 	%r421, %r397, 8;
	setp.lt.u32 	%p13, %r421, %r399;
	selp.b32 	%r422, 0, %r399, %p13;
	sub.s32 	%r35, %r22, %r422;
	add.s32 	%r423, %r397, 9;
	setp.lt.u32 	%p14, %r423, %r399;
	selp.b32 	%r424, 0, %r399, %p14;
	sub.s32 	%r36, %r22, %r424;
	add.s32 	%r425, %r397, 10;
	setp.lt.u32 	%p15, %r425, %r399;
	selp.b32 	%r426, 0, %r399, %p15;
	sub.s32 	%r37, %r22, %r426;
	add.s32 	%r427, %r397, 11;
	setp.lt.u32 	%p16, %r427, %r399;
	selp.b32 	%r428, 0, %r399, %p16;
	sub.s32 	%r38, %r22, %r428;
	add.s32 	%r429, %r397, 12;
	setp.lt.u32 	%p17, %r429, %r399;
	selp.b32 	%r430, 0, %r399, %p17;
	sub.s32 	%r39, %r22, %r430;
	add.s32 	%r431, %r397, 13;
	setp.lt.u32 	%p18, %r431, %r399;
	selp.b32 	%r432, 0, %r399, %p18;
	sub.s32 	%r40, %r22, %r432;
	add.s32 	%r433, %r397, 14;
	setp.lt.u32 	%p19, %r433, %r399;
	selp.b32 	%r434, 0, %r399, %p19;
	sub.s32 	%r41, %r22, %r434;
	add.s32 	%r435, %r397, 15;
	setp.lt.u32 	%p20, %r435, %r399;
	selp.b32 	%r436, 0, %r399, %p20;
	sub.s32 	%r42, %r22, %r436;
	mul.wide.u32 	%rd13, %r391, 4;
	mul.wide.u32 	%rd16, %r391, 8;
	mul.wide.u32 	%rd18, %r391, 12;
	cvt.u64.u32 	%rd9, %r26;
$L__BB384_7:
	setp.eq.s16 	%p21, %rs2, 2;
	mul.lo.s32 	%r60, %r1041, %r376;
	mov.u32 	%r1042, %r1;
	@%p21 bra 	$L__BB384_11;
	add.s32 	%r1042, %r1, %r391;
	setp.eq.s16 	%p22, %rs2, 3;
	add.s32 	%r437, %r60, %r18;
	add.s32 	%r438, %r437, %r1;
	mul.wide.s32 	%rd8, %r438, 4;
	add.s64 	%rd3, %rd1, %rd8;
	ld.global.u32 	%r439, [%rd3];
	shl.b32 	%r440, %r1, 2;
	mov.u32 	%r441, _ZZ9cuda_gemmIiLi256ELi2ELi1ELi1024ELi64ELi64ELi32ELi0ELi0EEviiiPT_S1_S1_iiE3Ash;
	add.s32 	%r442, %r441, %r440;
	st.shared.u32 	[%r442], %r439;
	@%p22 bra 	$L__BB384_11;
	add.s32 	%r443, %r1, %r391;
	add.s32 	%r1042, %r443, %r391;
	setp.eq.s16 	%p23, %rs2, 0;
	add.s64 	%rd4, %rd3, %rd9;
	ld.global.u32 	%r444, [%rd4];
	shl.b32 	%r445, %r1, 2;
	mov.u32 	%r446, _ZZ9cuda_gemmIiLi256ELi2ELi1ELi1024ELi64ELi64ELi32ELi0ELi0EEviiiPT_S1_S1_iiE3Ash;
	add.s32 	%r447, %r446, %r445;
	add.s32 	%r448, %r447, %r26;
	st.shared.u32 	[%r448], %r444;
	@%p23 bra 	$L__BB384_11;
	add.s32 	%r449, %r1, %r391;
	add.s32 	%r450, %r449, %r391;
	add.s32 	%r1042, %r450, %r391;
	add.s64 	%rd11, %rd4, %rd9;
	ld.global.u32 	%r451, [%rd11];
	shl.b32 	%r452, %r1, 2;
	mov.u32 	%r453, _ZZ9cuda_gemmIiLi256ELi2ELi1ELi1024ELi64ELi64ELi32ELi0ELi0EEviiiPT_S1_S1_iiE3Ash;
	add.s32 	%r454, %r453, %r452;
	add.s32 	%r455, %r454, %r26;
	add.s32 	%r456, %r455, %r26;
	st.shared.u32 	[%r456], %r451;
$L__BB384_11:
	shl.b32 	%r457, %r1042, 2;
	mov.u32 	%r458, _ZZ9cuda_gemmIiLi256ELi2ELi1ELi1024ELi64ELi64ELi32ELi0ELi0EEviiiPT_S1_S1_iiE3Ash;
	add.s32 	%r1044, %r458, %r457;
	add.s32 	%r459, %r18, %r1042;
	add.s32 	%r1043, %r459, %r60;
$L__BB384_12:
	mul.wide.s32 	%rd12, %r1043, 4;
	add.s64 	%rd14, %rd1, %rd12;
	add.s64 	%rd15, %rd14, %rd13;
	add.s64 	%rd17, %rd14, %rd16;
	add.s64 	%rd19, %rd14, %rd18;
	ld.global.u32 	%r460, [%rd14];
	st.shared.u32 	[%r1044], %r460;
	ld.global.u32 	%r461, [%rd15];
	add.s32 	%r462, %r1044, %r26;
	st.shared.u32 	[%r462], %r461;
	ld.global.u32 	%r463, [%rd17];
	shl.b32 	%r464, %r391, 3;
	add.s32 	%r465, %r1044, %r464;
	st.shared.u32 	[%r465], %r463;
	ld.global.u32 	%r466, [%rd19];
	mad.lo.s32 	%r467, %r391, 12, %r1044;
	st.shared.u32 	[%r467], %r466;
	add.s32 	%r1042, %r1042, %r26;
	shl.b32 	%r468, %r391, 4;
	add.s32 	%r1044, %r1044, %r468;
	add.s32 	%r1043, %r1043, %r26;
	setp.lt.u32 	%p24, %r1042, 1024;
	@%p24 bra 	$L__BB384_12;
	and.b16  	%rs3, %rs1, 3;
	setp.eq.s16 	%p25, %rs3, 2;
	mov.u32 	%r1046, %r1;
	@%p25 bra 	$L__BB384_17;
	add.s32 	%r1046, %r1, %r391;
	setp.eq.s16 	%p26, %rs3, 3;
	shl.b32 	%r469, %r1, 2;
	mov.u32 	%r470, _ZZ9cuda_gemmIiLi256ELi2ELi1ELi1024ELi64ELi64ELi32ELi0ELi0EEviiiPT_S1_S1_iiE3Csh;
	add.s32 	%r471, %r470, %r469;
	mov.b32 	%r472, 0;
	st.shared.u32 	[%r471], %r472;
	@%p26 bra 	$L__BB384_17;
	add.s32 	%r1046, %r1046, %r391;
	setp.eq.s16 	%p27, %rs3, 0;
	shl.b32 	%r473, %r1, 2;
	mov.u32 	%r474, _ZZ9cuda_gemmIiLi256ELi2ELi1ELi1024ELi64ELi64ELi32ELi0ELi0EEviiiPT_S1_S1_iiE3Csh;
	add.s32 	%r475, %r474, %r473;
	add.s32 	%r476, %r475, %r26;
	mov.b32 	%r477, 0;
	st.shared.u32 	[%r476], %r477;
	@%p27 bra 	$L__BB384_17;
	add.s32 	%r1046, %r1046, %r391;
	shl.b32 	%r478, %r1, 2;
	mov.u32 	%r479, _ZZ9cuda_gemmIiLi256ELi2ELi1ELi1024ELi64ELi64ELi32ELi0ELi0EEviiiPT_S1_S1_iiE3Csh;
	add.s32 	%r480, %r479, %r478;
	add.s32 	%r481, %r480, %r26;
	add.s32 	%r482, %r481, %r26;
	mov.b32 	%r483, 0;
	st.shared.u32 	[%r482], %r483;
$L__BB384_17:
	setp.lt.u16 	%p28, %rs1, 2;
	@%p28 bra 	$L__BB384_19;
$L__BB384_18:
	shl.b32 	%r484, %r1046, 2;
	mov.u32 	%r485, _ZZ9cuda_gemmIiLi256ELi2ELi1ELi1024ELi64ELi64ELi32ELi0ELi0EEviiiPT_S1_S1_iiE3Csh;
	add.s32 	%r486, %r485, %r484;
	mov.b32 	%r487, 0;
	st.shared.u32 	[%r486], %r487;
	add.s32 	%r488, %r486, %r26;
	st.shared.u32 	[%r488], %r487;
	add.s32 	%r489, %r488, %r26;
	st.shared.u32 	[%r489], %r487;
	add.s32 	%r490, %r489, %r26;
	st.shared.u32 	[%r490], %r487;
	add.s32 	%r1046, %r26, %r1046;
	setp.lt.u32 	%p29, %r1046, 512;
	@%p29 bra 	$L__BB384_18;
$L__BB384_19:
	shr.u32 	%r491, %r1, 5;
	setp.ge.s32 	%p30, %r491, %r378;
	@%p30 bra 	$L__BB384_22;
	shr.u32 	%r1048, %r1, 5;
$L__BB384_21:
	ld.param.u32 	%r1022, [_Z9cuda_gemmIiLi256ELi2ELi1ELi1024ELi64ELi64ELi32ELi0ELi0EEviiiPT_S1_S1_ii_param_6];
	ld.param.u64 	%rd37, [_Z9cuda_gemmIiLi256ELi2ELi1ELi1024ELi64ELi64ELi32ELi0ELi0EEviiiPT_S1_S1_ii_param_4];
	mad.lo.s32 	%r492, %r1048, %r1022, %r19;
	cvta.to.global.u64 	%rd20, %rd37;
	mul.wide.s32 	%rd21, %r492, 4;
	add.s64 	%rd22, %rd20, %rd21;
	ld.global.u32 	%r493, [%rd22];
	and.b32  	%r494, %r1, 31;
	mov.u32 	%r495, _ZZ9cuda_gemmIiLi256ELi2ELi1ELi1024ELi64ELi64ELi32ELi0ELi0EEviiiPT_S1_S1_iiE11kron_fac_sh;
	mad.lo.s32 	%r496, %r494, 260, %r495;
	shl.b32 	%r497, %r1048, 2;
	add.s32 	%r498, %r496, %r497;
	st.shared.u32 	[%r498], %r493;
	shr.u32 	%r499, %r391, 5;
	add.s32 	%r1048, %r1048, %r499;
	setp.lt.s32 	%p31, %r1048, %r378;
	@%p31 bra 	$L__BB384_21;
$L__BB384_22:
	setp.lt.s32 	%p32, %r12, 1;
	bar.sync 	0;
	@%p32 bra 	$L__BB384_162;
	setp.ne.s32 	%p33, %r3, 1;
	@%p33 bra 	$L__BB384_92;
	mov.b32 	%r1065, 0;
$L__BB384_25:
	setp.lt.s32 	%p108, %r378, 1;
	add.s32 	%r99, %r1065, %r14;
	mul.lo.s32 	%r100, %r99, %r378;
	add.s32 	%r101, %r100, %r20;
	@%p108 bra 	$L__BB384_27;
	add.s32 	%r802, %r22, %r100;
	shl.b32 	%r803, %r802, 2;
	mov.u32 	%r804, _ZZ9cuda_gemmIiLi256ELi2ELi1ELi1024ELi64ELi64ELi32ELi0ELi0EEviiiPT_S1_S1_iiE3Ash;
	add.s32 	%r805, %r804, %r803;
	ld.shared.u32 	%r1216, [%r805];
$L__BB384_27:
	setp.lt.s32 	%p109, %r378, 2;
	@%p109 bra 	$L__BB384_29;
	add.s32 	%r806, %r14, 1;
	and.b32  	%r807, %r806, 15;
	add.s32 	%r808, %r101, %r807;
	shl.b32 	%r809, %r808, 2;
	mov.u32 	%r810, _ZZ9cuda_gemmIiLi256ELi2ELi1ELi1024ELi64ELi64ELi32ELi0ELi0EEviiiPT_S1_S1_iiE3Ash;
	add.s32 	%r811, %r810, %r809;
	ld.shared.u32 	%r1215, [%r811];
$L__BB384_29:
	setp.lt.s32 	%p110, %r378, 3;
	@%p110 bra 	$L__BB384_31;
	add.s32 	%r812, %r14, 2;
	and.b32  	%r813, %r812, 15;
	add.s32 	%r814, %r101, %r813;
	shl.b32 	%r815, %r814, 2;
	mov.u32 	%r816, _ZZ9cuda_gemmIiLi256ELi2ELi1ELi1024ELi64ELi64ELi32ELi0ELi0EEviiiPT_S1_S1_iiE3Ash;
	add.s32 	%r817, %r816, %r815;
	ld.shared.u32 	%r1214, [%r817];
$L__BB384_31:
	setp.lt.s32 	%p111, %r378, 4;
	@%p111 bra 	$L__BB384_33;
	add.s32 	%r818, %r14, 3;
	and.b32  	%r819, %r818, 15;
	add.s32 	%r820, %r101, %r819;
	shl.b32 	%r821, %r820, 2;
	mov.u32 	%r822, _ZZ9cuda_gemmIiLi256ELi2ELi1ELi1024ELi64ELi64ELi32ELi0ELi0EEviiiPT_S1_S1_iiE3Ash;
	add.s32 	%r823, %r822, %r821;
	ld.shared.u32 	%r1213, [%r823];
$L__BB384_33:
	setp.lt.s32 	%p112, %r378, 5;
	@%p112 bra 	$L__BB384_35;
	add.s32 	%r824, %r14, 4;
	and.b32  	%r825, %r824, 15;
	add.s32 	%r826, %r101, %r825;
	shl.b32 	%r827, %r826, 2;
	mov.u32 	%r828, _ZZ9cuda_gemmIiLi256ELi2ELi1ELi1024ELi64ELi64ELi32ELi0ELi0EEviiiPT_S1_S1_iiE3Ash;
	add.s32 	%r829, %r828, %r827;
	ld.shared.u32 	%r1212, [%r829];
$L__BB384_35:
	setp.lt.s32 	%p113, %r378, 6;
	@%p113 bra 	$L__BB384_37;
	add.s32 	%r830, %r14, 5;
	and.b32  	%r831, %r830, 15;
	add.s32 	%r832, %r101, %r831;
	shl.b32 	%r833, %r832, 2;
	mov.u32 	%r834, _ZZ9cuda_gemmIiLi256ELi2ELi1ELi1024ELi64ELi64ELi32ELi0ELi0EEviiiPT_S1_S1_iiE3Ash;
	add.s32 	%r835, %r834, %r833;
	ld.shared.u32 	%r1211, [%r835];
$L__BB384_37:
	setp.lt.s32 	%p114, %r378, 7;
	@%p114 bra 	$L__BB384_39;
	add.s32 	%r836, %r14, 6;
	and.b32  	%r837, %r836, 15;
	add.s32 	%r838, %r101, %r837;
	shl.b32 	%r839, %r838, 2;
	mov.u32 	%r840, _ZZ9cuda_gemmIiLi256ELi2ELi1ELi1024ELi64ELi64ELi32ELi0ELi0EEviiiPT_S1_S1_iiE3Ash;
	add.s32 	%r841, %r840, %r839;
	ld.shared.u32 	%r1210, [%r841];
$L__BB384_39:
	setp.lt.s32 	%p115, %r378, 8;
	@%p115 bra 	$L__BB384_41;
	add.s32 	%r842, %r14, 7;
	and.b32  	%r843, %r842, 15;
	add.s32 	%r844, %r101, %r843;
	shl.b32 	%r845, %r844, 2;
	mov.u32 	%r846, _ZZ9cuda_gemmIiLi256ELi2ELi1ELi1024ELi64ELi64ELi32ELi0ELi0EEviiiPT_S1_S1_iiE3Ash;
	add.s32 	%r847, %r846, %r845;
	ld.shared.u32 	%r1209, [%r847];
$L__BB384_41:
	setp.lt.s32 	%p116, %r378, 9;
	@%p116 bra 	$L__BB384_43;
	and.b32  	%r848, %r14, 15;
	xor.b32  	%r849, %r848, 8;
	add.s32 	%r850, %r101, %r849;
	shl.b32 	%r851, %r850, 2;
	mov.u32 	%r852, _ZZ9cuda_gemmIiLi256ELi2ELi1ELi1024ELi64ELi64ELi32ELi0ELi0EEviiiPT_S1_S1_iiE3Ash;
	add.s32 	%r853, %r852, %r851;
	ld.shared.u32 	%r1208, [%r853];
$L__BB384_43:
	setp.lt.s32 	%p117, %r378, 10;
	@%p117 bra 	$L__BB384_45;
	add.s32 	%r854, %r14, 9;
	and.b32  	%r855, %r854, 15;
	add.s32 	%r856, %r101, %r855;
	shl.b32 	%r857, %r856, 2;
	mov.u32 	%r858, _ZZ9cuda_gemmIiLi256ELi2ELi1ELi1024ELi64ELi64ELi32ELi0ELi0EEviiiPT_S1_S1_iiE3Ash;
	add.s32 	%r859, %r858, %r857;
	ld.shared.u32 	%r1207, [%r859];
$L__BB384_45:
	setp.lt.s32 	%p118, %r378, 11;
	@%p118 bra 	$L__BB384_47;
	add.s32 	%r860, %r14, 10;
	and.b32  	%r861, %r860, 15;
	add.s32 	%r862, %r101, %r861;
	shl.b32 	%r863, %r862, 2;
	mov.u32 	%r864, _ZZ9cuda_gemmIiLi256ELi2ELi1ELi1024ELi64ELi64ELi32ELi0ELi0EEviiiPT_S1_S1_iiE3Ash;
	add.s32 	%r865, %r864, %r863;
	ld.shared.u32 	%r1206, [%r865];
$L__BB384_47:
	setp.lt.s32 	%p119, %r378, 12;
	@%p119 bra 	$L__BB384_49;
	add.s32 	%r866, %r14, 11;
	and.b32  	%r867, %r866, 15;
	add.s32 	%r868, %r101, %r867;
	shl.b32 	%r869, %r868, 2;
	mov.u32 	%r870, _ZZ9cuda_gemmIiLi256ELi2ELi1ELi1024ELi64ELi64ELi32ELi0ELi0EEviiiPT_S1_S1_iiE3Ash;
	add.s32 	%r871, %r870, %r869;
	ld.shared.u32 	%r1205, [%r871];
$L__BB384_49:
	setp.lt.s32 	%p120, %r378, 13;
	@%p120 bra 	$L__BB384_51;
	add.s32 	%r872, %r14, 12;
	and.b32  	%r873, %r872, 15;
	add.s32 	%r874, %r101, %r873;
	shl.b32 	%r875, %r874, 2;
	mov.u32 	%r876, _ZZ9cuda_gemmIiLi256ELi2ELi1ELi1024ELi64ELi64ELi32ELi0ELi0EEviiiPT_S1_S1_iiE3Ash;
	add.s32 	%r877, %r876, %r875;
	ld.shared.u32 	%r1204, [%r877];
$L__BB384_51:
	setp.lt.s32 	%p121, %r378, 14;
	@%p121 bra 	$L__BB384_53;
	add.s32 	%r878, %r14, 13;
	and.b32  	%r879, %r878, 15;
	add.s32 	%r880, %r101, %r879;
	shl.b32 	%r881, %r880, 2;
	mov.u32 	%r882, _ZZ9cuda_gemmIiLi256ELi2ELi1ELi1024ELi64ELi64ELi32ELi0ELi0EEviiiPT_S1_S1_iiE3Ash;
	add.s32 	%r883, %r882, %r881;
	ld.shared.u32 	%r1203, [%r883];
$L__BB384_53:
	setp.lt.s32 	%p122, %r378, 15;
	@%p122 bra 	$L__BB384_55;
	add.s32 	%r884, %r14, 14;
	and.b32  	%r885, %r884, 15;
	add.s32 	%r886, %r101, %r885;
	shl.b32 	%r887, %r886, 2;
	mov.u32 	%r888, _ZZ9cuda_gemmIiLi256ELi2ELi1ELi1024ELi64ELi64ELi32ELi0ELi0EEviiiPT_S1_S1_iiE3Ash;
	add.s32 	%r889, %r888, %r887;
	ld.shared.u32 	%r1202, [%r889];
$L__BB384_55:
	setp.lt.s32 	%p123, %r378, 16;
	@%p123 bra 	$L__BB384_57;
	add.s32 	%r890, %r14, -1;
	and.b32  	%r891, %r890, 15;
	add.s32 	%r892, %r101, %r891;
	shl.b32 	%r893, %r892, 2;
	mov.u32 	%r894, _ZZ9cuda_gemmIiLi256ELi2ELi1ELi1024ELi64ELi64ELi32ELi0ELi0EEviiiPT_S1_S1_iiE3Ash;
	add.s32 	%r895, %r894, %r893;
	ld.shared.u32 	%r1201, [%r895];
$L__BB384_57:
	setp.ge.s32 	%p124, %r15, %r21;
	mov.u32 	%r1082, %r15;
	@%p124 bra 	$L__BB384_58;
	bra.uni 	$L__BB384_59;
$L__BB384_58:
	add.s32 	%r1065, %r1065, %r13;
	setp.lt.s32 	%p142, %r1065, %r12;
	@%p142 bra 	$L__BB384_25;
	bra.uni 	$L__BB384_162;
$L__BB384_59:
	mov.u32 	%r897, _ZZ9cuda_gemmIiLi256ELi2ELi1ELi1024ELi64ELi64ELi32ELi0ELi0EEviiiPT_S1_S1_iiE11kron_fac_sh;
	mad.lo.s32 	%r136, %r1082, 260, %r897;
	mov.b32 	%r1084, 0;
	@%p108 bra 	$L__BB384_61;
	shl.b32 	%r898, %r27, 2;
	add.s32 	%r899, %r136, %r898;
	ld.shared.u32 	%r900, [%r899];
	mul.lo.s32 	%r1084, %r900, %r1216;
$L__BB384_61:
	@%p109 bra 	$L__BB384_63;
	shl.b32 	%r901, %r28, 2;
	add.s32 	%r902, %r136, %r901;
	ld.shared.u32 	%r903, [%r902+4];
	mad.lo.s32 	%r1084, %r903, %r1215, %r1084;
$L__BB384_63:
	@%p110 bra 	$L__BB384_65;
	shl.b32 	%r904, %r29, 2;
	add.s32 	%r905, %r136, %r904;
	ld.shared.u32 	%r906, [%r905+8];
	mad.lo.s32 	%r1084, %r906, %r1214, %r1084;
$L__BB384_65:
	@%p111 bra 	$L__BB384_67;
	shl.b32 	%r907, %r30, 2;
	add.s32 	%r908, %r136, %r907;
	ld.shared.u32 	%r909, [%r908+12];
	mad.lo.s32 	%r1084, %r909, %r1213, %r1084;
$L__BB384_67:
	@%p112 bra 	$L__BB384_69;
	shl.b32 	%r910, %r31, 2;
	add.s32 	%r911, %r136, %r910;
	ld.shared.u32 	%r912, [%r911+16];
	mad.lo.s32 	%r1084, %r912, %r1212, %r1084;
$L__BB384_69:
	setp.lt.s32 	%p130, %r378, 6;
	@%p130 bra 	$L__BB384_71;
	shl.b32 	%r913, %r32, 2;
	add.s32 	%r914, %r136, %r913;
	ld.shared.u32 	%r915, [%r914+20];
	mad.lo.s32 	%r1084, %r915, %r1211, %r1084;
$L__BB384_71:
	setp.lt.s32 	%p131, %r378, 7;
	@%p131 bra 	$L__BB384_73;
	shl.b32 	%r916, %r33, 2;
	add.s32 	%r917, %r136, %r916;
	ld.shared.u32 	%r918, [%r917+24];
	mad.lo.s32 	%r1084, %r918, %r1210, %r1084;
$L__BB384_73:
	setp.lt.s32 	%p132, %r378, 8;
	@%p132 bra 	$L__BB384_75;
	shl.b32 	%r919, %r34, 2;
	add.s32 	%r920, %r136, %r919;
	ld.shared.u32 	%r921, [%r920+28];
	mad.lo.s32 	%r1084, %r921, %r1209, %r1084;
$L__BB384_75:
	setp.lt.s32 	%p133, %r378, 9;
	@%p133 bra 	$L__BB384_77;
	shl.b32 	%r922, %r35, 2;
	add.s32 	%r923, %r136, %r922;
	ld.shared.u32 	%r924, [%r923+32];
	mad.lo.s32 	%r1084, %r924, %r1208, %r1084;
$L__BB384_77:
	setp.lt.s32 	%p134, %r378, 10;
	@%p134 bra 	$L__BB384_79;
	shl.b32 	%r925, %r36, 2;
	add.s32 	%r926, %r136, %r925;
	ld.shared.u32 	%r927, [%r926+36];
	mad.lo.s32 	%r1084, %r927, %r1207, %r1084;
$L__BB384_79:
	setp.lt.s32 	%p135, %r378, 11;
	@%p135 bra 	$L__BB384_81;
	shl.b32 	%r928, %r37, 2;
	add.s32 	%r929, %r136, %r928;
	ld.shared.u32 	%r930, [%r929+40];
	mad.lo.s32 	%r1084, %r930, %r1206, %r1084;
$L__BB384_81:
	setp.lt.s32 	%p136, %r378, 12;
	@%p136 bra 	$L__BB384_83;
	shl.b32 	%r931, %r38, 2;
	add.s32 	%r932, %r136, %r931;
	ld.shared.u32 	%r933, [%r932+44];
	mad.lo.s32 	%r1084, %r933, %r1205, %r1084;
$L__BB384_83:
	setp.lt.s32 	%p137, %r378, 13;
	@%p137 bra 	$L__BB384_85;
	shl.b32 	%r934, %r39, 2;
	add.s32 	%r935, %r136, %r934;
	ld.shared.u32 	%r936, [%r935+48];
	mad.lo.s32 	%r1084, %r936, %r1204, %r1084;
$L__BB384_85:
	setp.lt.s32 	%p138, %r378, 14;
	@%p138 bra 	$L__BB384_87;
	shl.b32 	%r937, %r40, 2;
	add.s32 	%r938, %r136, %r937;
	ld.shared.u32 	%r939, [%r938+52];
	mad.lo.s32 	%r1084, %r939, %r1203, %r1084;
$L__BB384_87:
	setp.lt.s32 	%p139, %r378, 15;
	@%p139 bra 	$L__BB384_89;
	shl.b32 	%r940, %r41, 2;
	add.s32 	%r941, %r136, %r940;
	ld.shared.u32 	%r942, [%r941+56];
	mad.lo.s32 	%r1084, %r942, %r1202, %r1084;
$L__BB384_89:
	setp.lt.s32 	%p140, %r378, 16;
	@%p140 bra 	$L__BB384_91;
	shl.b32 	%r943, %r42, 2;
	add.s32 	%r944, %r136, %r943;
	ld.shared.u32 	%r945, [%r944+60];
	mad.lo.s32 	%r1084, %r945, %r1201, %r1084;
$L__BB384_91:
	mad.lo.s32 	%r946, %r1082, %r12, %r99;
	shl.b32 	%r947, %r946, 2;
	mov.u32 	%r948, _ZZ9cuda_gemmIiLi256ELi2ELi1ELi1024ELi64ELi64ELi32ELi0ELi0EEviiiPT_S1_S1_iiE3Csh;
	add.s32 	%r949, %r948, %r947;
	ld.shared.u32 	%r950, [%r949];
	add.s32 	%r951, %r950, %r1084;
	st.shared.u32 	[%r949], %r951;
	add.s32 	%r1082, %r1082, %r16;
	setp.lt.s32 	%p141, %r1082, %r21;
	@%p141 bra 	$L__BB384_59;
	bra.uni 	$L__BB384_58;
$L__BB384_92:
	setp.gt.u32 	%p34, %r378, 31;
	@%p34 bra 	$L__BB384_170;
	mov.b32 	%r1167, 0;
$L__BB384_94:
	setp.eq.s32 	%p35, %r378, 0;
	add.s32 	%r279, %r1167, %r14;
	mul.lo.s32 	%r280, %r279, %r378;
	add.s32 	%r281, %r280, %r20;
	@%p35 bra 	$L__BB384_96;
	add.s32 	%r501, %r22, %r280;
	shl.b32 	%r502, %r501, 2;
	mov.u32 	%r503, _ZZ9cuda_gemmIiLi256ELi2ELi1ELi1024ELi64ELi64ELi32ELi0ELi0EEviiiPT_S1_S1_iiE3Ash;
	add.s32 	%r504, %r503, %r502;
	ld.shared.u32 	%r1216, [%r504];
$L__BB384_96:
	setp.lt.s32 	%p36, %r378, 2;
	@%p36 bra 	$L__BB384_98;
	add.s32 	%r505, %r14, 1;
	and.b32  	%r506, %r505, 15;
	add.s32 	%r507, %r281, %r506;
	shl.b32 	%r508, %r507, 2;
	mov.u32 	%r509, _ZZ9cuda_gemmIiLi256ELi2ELi1ELi1024ELi64ELi64ELi32ELi0ELi0EEviiiPT_S1_S1_iiE3Ash;
	add.s32 	%r510, %r509, %r508;
	ld.shared.u32 	%r1215, [%r510];
$L__BB384_98:
	setp.lt.s32 	%p37, %r378, 3;
	@%p37 bra 	$L__BB384_100;
	add.s32 	%r511, %r14, 2;
	and.b32  	%r512, %r511, 15;
	add.s32 	%r513, %r281, %r512;
	shl.b32 	%r514, %r513, 2;
	mov.u32 	%r515, _ZZ9cuda_gemmIiLi256ELi2ELi1ELi1024ELi64ELi64ELi32ELi0ELi0EEviiiPT_S1_S1_iiE3Ash;
	add.s32 	%r516, %r515, %r514;
	ld.shared.u32 	%r1214, [%r516];
$L__BB384_100:
	setp.lt.s32 	%p38, %r378, 4;
	@%p38 bra 	$L__BB384_102;
	add.s32 	%r517, %r14, 3;
	and.b32  	%r518, %r517, 15;
	add.s32 	%r519, %r281, %r518;
	shl.b32 	%r520, %r519, 2;
	mov.u32 	%r521, _ZZ9cuda_gemmIiLi256ELi2ELi1ELi1024ELi64ELi64ELi32ELi0ELi0EEviiiPT_S1_S1_iiE3Ash;
	add.s32 	%r522, %r521, %r520;
	ld.shared.u32 	%r1213, [%r522];
$L__BB384_102:
	setp.lt.s32 	%p39, %r378, 5;
	@%p39 bra 	$L__BB384_104;
	add.s32 	%r523, %r14, 4;
	and.b32  	%r524, %r523, 15;
	add.s32 	%r525, %r281, %r524;
	shl.b32 	%r526, %r525, 2;
	mov.u32 	%r527, _ZZ9cuda_gemmIiLi256ELi2ELi1ELi1024ELi64ELi64ELi32ELi0ELi0EEviiiPT_S1_S1_iiE3Ash;
	add.s32 	%r528, %r527, %r526;
	ld.shared.u32 	%r1212, [%r528];
$L__BB384_104:
	setp.lt.s32 	%p40, %r378, 6;
	@%p40 bra 	$L__BB384_106;
	add.s32 	%r529, %r14, 5;
	and.b32  	%r530, %r529, 15;
	add.s32 	%r531, %r281, %r530;
	shl.b32 	%r532, %r531, 2;
	mov.u32 	%r533, _ZZ9cuda_gemmIiLi256ELi2ELi1ELi1024ELi64ELi64ELi32ELi0ELi0EEviiiPT_S1_S1_iiE3Ash;
	add.s32 	%r534, %r533, %r532;
	ld.shared.u32 	%r1211, [%r534];
$L__BB384_106:
	setp.lt.s32 	%p41, %r378, 7;
	@%p41 bra 	$L__BB384_108;
	add.s32 	%r535, %r14, 6;
	and.b32  	%r536, %r535, 15;
	add.s32 	%r537, %r281, %r536;
	shl.b32 	%r538, %r537, 2;
	mov.u32 	%r539, _ZZ9cuda_gemmIiLi256ELi2ELi1ELi1024ELi64ELi64ELi32ELi0ELi0EEviiiPT_S1_S1_iiE3Ash;
	add.s32 	%r540, %r539, %r538;
	ld.shared.u32 	%r1210, [%r540];
$L__BB384_108:
	setp.lt.s32 	%p42, %r378, 8;
	@%p42 bra 	$L__BB384_110;
	add.s32 	%r541, %r14, 7;
	and.b32  	%r542, %r541, 15;
	add.s32 	%r543, %r281, %r542;
	shl.b32 	%r544, %r543, 2;
	mov.u32 	%r545, _ZZ9cuda_gemmIiLi256ELi2ELi1ELi1024ELi64ELi64ELi32ELi0ELi0EEviiiPT_S1_S1_iiE3Ash;
	add.s32 	%r546, %r545, %r544;
	ld.shared.u32 	%r1209, [%r546];
$L__BB384_110:
	setp.lt.s32 	%p43, %r378, 9;
	@%p43 bra 	$L__BB384_112;
	and.b32  	%r547, %r14, 15;
	xor.b32  	%r548, %r547, 8;
	add.s32 	%r549, %r281, %r548;
	shl.b32 	%r550, %r549, 2;
	mov.u32 	%r551, _ZZ9cuda_gemmIiLi256ELi2ELi1ELi1024ELi64ELi64ELi32ELi0ELi0EEviiiPT_S1_S1_iiE3Ash;
	add.s32 	%r552, %r551, %r550;
	ld.shared.u32 	%r1208, [%r552];
$L__BB384_112:
	setp.lt.s32 	%p44, %r378, 10;
	@%p44 bra 	$L__BB384_114;
	add.s32 	%r553, %r14, 9;
	and.b32  	%r554, %r553, 15;
	add.s32 	%r555, %r281, %r554;
	shl.b32 	%r556, %r555, 2;
	mov.u32 	%r557, _ZZ9cuda_gemmIiLi256ELi2ELi1ELi1024ELi64ELi64ELi32ELi0ELi0EEviiiPT_S1_S1_iiE3Ash;
	add.s32 	%r558, %r557, %r556;
	ld.shared.u32 	%r1207, [%r558];
$L__BB384_114:
	setp.lt.s32 	%p45, %r378, 11;
	@%p45 bra 	$L__BB384_116;
	add.s32 	%r559, %r14, 10;
	and.b32  	%r560, %r559, 15;
	add.s32 	%r561, %r281, %r560;
	shl.b32 	%r562, %r561, 2;
	mov.u32 	%r563, _ZZ9cuda_gemmIiLi256ELi2ELi1ELi1024ELi64ELi64ELi32ELi0ELi0EEviiiPT_S1_S1_iiE3Ash;
	add.s32 	%r564, %r563, %r562;
	ld.shared.u32 	%r1206, [%r564];
$L__BB384_116:
	setp.lt.s32 	%p46, %r378, 12;
	@%p46 bra 	$L__BB384_118;
	add.s32 	%r565, %r14, 11;
	and.b32  	%r566, %r565, 15;
	add.s32 	%r567, %r281, %r566;
	shl.b32 	%r568, %r567, 2;
	mov.u32 	%r569, _ZZ9cuda_gemmIiLi256ELi2ELi1ELi1024ELi64ELi64ELi32ELi0ELi0EEviiiPT_S1_S1_iiE3Ash;
	add.s32 	%r570, %r569, %r568;
	ld.shared.u32 	%r1205, [%r570];
$L__BB384_118:
	setp.lt.s32 	%p47, %r378, 13;
	@%p47 bra 	$L__BB384_120;
	add.s32 	%r571, %r14, 12;
	and.b32  	%r572, %r571, 15;
	add.s32 	%r573, %r281, %r572;
	shl.b32 	%r574, %r573, 2;
	mov.u32 	%r575, _ZZ9cuda_gemmIiLi256ELi2ELi1ELi1024ELi64ELi64ELi32ELi0ELi0EEviiiPT_S1_S1_iiE3Ash;
	add.s32 	%r576, %r575, %r574;
	ld.shared.u32 	%r1204, [%r576];
$L__BB384_120:
	setp.lt.s32 	%p48, %r378, 14;
	@%p48 bra 	$L__BB384_122;
	add.s32 	%r577, %r14, 13;
	and.b32  	%r578, %r577, 15;
	add.s32 	%r579, %r281, %r578;
	shl.b32 	%r580, %r579, 2;
	mov.u32 	%r581, _ZZ9cuda_gemmIiLi256ELi2ELi1ELi1024ELi64ELi64ELi32ELi0ELi0EEviiiPT_S1_S1_iiE3Ash;
	add.s32 	%r582, %r581, %r580;
	ld.shared.u32 	%r1203, [%r582];
$L__BB384_122:
	setp.lt.s32 	%p49, %r378, 15;
	@%p49 bra 	$L__BB384_124;
	add.s32 	%r583, %r14, 14;
	and.b32  	%r584, %r583, 15;
	add.s32 	%r585, %r281, %r584;
	shl.b32 	%r586, %r585, 2;
	mov.u32 	%r587, _ZZ9cuda_gemmIiLi256ELi2ELi1ELi1024ELi64ELi64ELi32ELi0ELi0EEviiiPT_S1_S1_iiE3Ash;
	add.s32 	%r588, %r587, %r586;
	ld.shared.u32 	%r1202, [%r588];
$L__BB384_124:
	setp.lt.s32 	%p50, %r378, 16;
	@%p50 bra 	$L__BB384_126;
	add.s32 	%r589, %r14, -1;
	and.b32  	%r590, %r589, 15;
	add.s32 	%r591, %r281, %r590;
	shl.b32 	%r592, %r591, 2;
	mov.u32 	%r593, _ZZ9cuda_gemmIiLi256ELi2ELi1ELi1024ELi64ELi64ELi32ELi0ELi0EEviiiPT_S1_S1_iiE3Ash;
	add.s32 	%r594, %r593, %r592;
	ld.shared.u32 	%r1201, [%r594];
$L__BB384_126:
	setp.ge.s32 	%p51, %r15, %r21;
	@%p51 bra 	$L__BB384_161;
	mov.u32 	%r1184, %r15;
$L__BB384_128:
	mov.u32 	%r596, _ZZ9cuda_gemmIiLi256ELi2ELi1ELi1024ELi64ELi64ELi32ELi0ELi0EEviiiPT_S1_S1_iiE11kron_fac_sh;
	mad.lo.s32 	%r315, %r1184, 260, %r596;
	mov.b32 	%r1186, 0;
	@%p35 bra 	$L__BB384_130;
	shl.b32 	%r597, %r27, 2;
	add.s32 	%r598, %r315, %r597;
	ld.shared.u32 	%r599, [%r598];
	mul.lo.s32 	%r1186, %r599, %r1216;
$L__BB384_130:
	@%p36 bra 	$L__BB384_132;
	shl.b32 	%r600, %r28, 2;
	add.s32 	%r601, %r315, %r600;
	ld.shared.u32 	%r602, [%r601+4];
	mad.lo.s32 	%r1186, %r602, %r1215, %r1186;
$L__BB384_132:
	@%p37 bra 	$L__BB384_134;
	shl.b32 	%r603, %r29, 2;
	add.s32 	%r604, %r315, %r603;
	ld.shared.u32 	%r605, [%r604+8];
	mad.lo.s32 	%r1186, %r605, %r1214, %r1186;
$L__BB384_134:
	@%p38 bra 	$L__BB384_136;
	shl.b32 	%r606, %r30, 2;
	add.s32 	%r607, %r315, %r606;
	ld.shared.u32 	%r608, [%r607+12];
	mad.lo.s32 	%r1186, %r608, %r1213, %r1186;
$L__BB384_136:
	@%p39 bra 	$L__BB384_138;
	shl.b32 	%r609, %r31, 2;
	add.s32 	%r610, %r315, %r609;
	ld.shared.u32 	%r611, [%r610+16];
	mad.lo.s32 	%r1186, %r611, %r1212, %r1186;
$L__BB384_138:
	setp.lt.s32 	%p57, %r378, 6;
	@%p57 bra 	$L__BB384_140;
	shl.b32 	%r612, %r32, 2;
	add.s32 	%r613, %r315, %r612;
	ld.shared.u32 	%r614, [%r613+20];
	mad.lo.s32 	%r1186, %r614, %r1211, %r1186;
$L__BB384_140:
	setp.lt.s32 	%p58, %r378, 7;
	@%p58 bra 	$L__BB384_142;
	shl.b32 	%r615, %r33, 2;
	add.s32 	%r616, %r315, %r615;
	ld.shared.u32 	%r617, [%r616+24];
	mad.lo.s32 	%r1186, %r617, %r1210, %r1186;
$L__BB384_142:
	setp.lt.s32 	%p59, %r378, 8;
	@%p59 bra 	$L__BB384_144;
	shl.b32 	%r618, %r34, 2;
	add.s32 	%r619, %r315, %r618;
	ld.shared.u32 	%r620, [%r619+28];
	mad.lo.s32 	%r1186, %r620, %r1209, %r1186;
$L__BB384_144:
	setp.lt.s32 	%p60, %r378, 9;
	@%p60 bra 	$L__BB384_146;
	shl.b32 	%r621, %r35, 2;
	add.s32 	%r622, %r315, %r621;
	ld.shared.u32 	%r623, [%r622+32];
	mad.lo.s32 	%r1186, %r623, %r1208, %r1186;
$L__BB384_146:
	setp.lt.s32 	%p61, %r378, 10;
	@%p61 bra 	$L__BB384_148;
	shl.b32 	%r624, %r36, 2;
	add.s32 	%r625, %r315, %r624;
	ld.shared.u32 	%r626, [%r625+36];
	mad.lo.s32 	%r1186, %r626, %r1207, %r1186;
$L__BB384_148:
	setp.lt.s32 	%p62, %r378, 11;
	@%p62 bra 	$L__BB384_150;
	shl.b32 	%r627, %r37, 2;
	add.s32 	%r628, %r315, %r627;
	ld.shared.u32 	%r629, [%r628+40];
	mad.lo.s32 	%r1186, %r629, %r1206, %r1186;
$L__BB384_150:
	setp.lt.s32 	%p63, %r378, 12;
	@%p63 bra 	$L__BB384_152;
	shl.b32 	%r630, %r38, 2;
	add.s32 	%r631, %r315, %r630;
	ld.shared.u32 	%r632, [%r631+44];
	mad.lo.s32 	%r1186, %r632, %r1205, %r1186;
$L__BB384_152:
	setp.lt.s32 	%p64, %r378, 13;
	@%p64 bra 	$L__BB384_154;
	shl.b32 	%r633, %r39, 2;
	add.s32 	%r634, %r315, %r633;
	ld.shared.u32 	%r635, [%r634+48];
	mad.lo.s32 	%r1186, %r635, %r1204, %r1186;
$L__BB384_154:
	setp.lt.s32 	%p65, %r378, 14;
	@%p65 bra 	$L__BB384_156;
	shl.b32 	%r636, %r40, 2;
	add.s32 	%r637, %r315, %r636;
	ld.shared.u32 	%r638, [%r637+52];
	mad.lo.s32 	%r1186, %r638, %r1203, %r1186;
$L__BB384_156:
	setp.lt.s32 	%p66, %r378, 15;
	@%p66 bra 	$L__BB384_158;
	shl.b32 	%r639, %r41, 2;
	add.s32 	%r640, %r315, %r639;
	ld.shared.u32 	%r641, [%r640+56];
	mad.lo.s32 	%r1186, %r641, %r1202, %r1186;
$L__BB384_158:
	setp.lt.s32 	%p67, %r378, 16;
	@%p67 bra 	$L__BB384_160;
	shl.b32 	%r642, %r42, 2;
	add.s32 	%r643, %r315, %r642;
	ld.shared.u32 	%r644, [%r643+60];
	mad.lo.s32 	%r1186, %r644, %r1201, %r1186;
$L__BB384_160:
	mad.lo.s32 	%r645, %r1184, %r12, %r279;
	shl.b32 	%r646, %r645, 2;
	mov.u32 	%r647, _ZZ9cuda_gemmIiLi256ELi2ELi1ELi1024ELi64ELi64ELi32ELi0ELi0EEviiiPT_S1_S1_iiE3Csh;
	add.s32 	%r648, %r647, %r646;
	st.shared.u32 	[%r648], %r1186;
	add.s32 	%r1184, %r1184, %r16;
	setp.lt.s32 	%p68, %r1184, %r21;
	@%p68 bra 	$L__BB384_128;
$L__BB384_161:
	add.s32 	%r1167, %r1167, %r13;
	setp.lt.s32 	%p69, %r1167, %r12;
	@%p69 bra 	$L__BB384_94;
$L__BB384_162:
	ld.param.u32 	%r1020, [_Z9cuda_gemmIiLi256ELi2ELi1ELi1024ELi64ELi64ELi32ELi0ELi0EEviiiPT_S1_S1_ii_param_1];
	and.b16  	%rs9, %rs1, 3;
	setp.eq.s16 	%p143, %rs9, 2;
	bar.sync 	0;
	div.s32 	%r366, %r376, %r378;
	mad.lo.s32 	%r367, %r1041, %r1020, %r24;
	mov.u32 	%r1217, %r1;
	@%p143 bra 	$L__BB384_166;
	add.s32 	%r1217, %r1, %r391;
	and.b16  	%rs10, %rs1, 3;
	setp.eq.s16 	%p144, %rs10, 3;
	div.s32 	%r952, %r1, %r12;
	mul.lo.s32 	%r953, %r952, %r12;
	sub.s32 	%r954, %r1, %r953;
	mad.lo.s32 	%r955, %r366, %r952, %r367;
	add.s32 	%r956, %r955, %r954;
	shl.b32 	%r957, %r1, 2;
	mov.u32 	%r958, _ZZ9cuda_gemmIiLi256ELi2ELi1ELi1024ELi64ELi64ELi32ELi0ELi0EEviiiPT_S1_S1_iiE3Csh;
	add.s32 	%r959, %r958, %r957;
	ld.shared.u32 	%r960, [%r959];
	mul.wide.s32 	%rd23, %r956, 4;
	add.s64 	%rd24, %rd2, %rd23;
	st.global.u32 	[%rd24], %r960;
	@%p144 bra 	$L__BB384_166;
	add.s32 	%r961, %r1, %r391;
	add.s32 	%r1217, %r961, %r391;
	and.b16  	%rs11, %rs1, 3;
	setp.eq.s16 	%p145, %rs11, 0;
	div.s32 	%r962, %r961, %r12;
	mul.lo.s32 	%r963, %r962, %r12;
	sub.s32 	%r964, %r961, %r963;
	mad.lo.s32 	%r965, %r366, %r962, %r367;
	add.s32 	%r966, %r965, %r964;
	shl.b32 	%r967, %r1, 2;
	mov.u32 	%r968, _ZZ9cuda_gemmIiLi256ELi2ELi1ELi1024ELi64ELi64ELi32ELi0ELi0EEviiiPT_S1_S1_iiE3Csh;
	add.s32 	%r969, %r968, %r967;
	add.s32 	%r970, %r969, %r26;
	ld.shared.u32 	%r971, [%r970];
	mul.wide.s32 	%rd25, %r966, 4;
	add.s64 	%rd26, %rd2, %rd25;
	st.global.u32 	[%rd26], %r971;
	@%p145 bra 	$L__BB384_166;
	add.s32 	%r972, %r1, %r391;
	add.s32 	%r973, %r972, %r391;
	add.s32 	%r1217, %r973, %r391;
	div.s32 	%r974, %r973, %r12;
	mul.lo.s32 	%r975, %r974, %r12;
	sub.s32 	%r976, %r973, %r975;
	mad.lo.s32 	%r977, %r366, %r974, %r367;
	add.s32 	%r978, %r977, %r976;
	shl.b32 	%r979, %r1, 2;
	mov.u32 	%r980, _ZZ9cuda_gemmIiLi256ELi2ELi1ELi1024ELi64ELi64ELi32ELi0ELi0EEviiiPT_S1_S1_iiE3Csh;
	add.s32 	%r981, %r980, %r979;
	add.s32 	%r982, %r981, %r26;
	add.s32 	%r983, %r982, %r26;
	ld.shared.u32 	%r984, [%r983];
	mul.wide.s32 	%rd27, %r978, 4;
	add.s64 	%rd28, %rd2, %rd27;
	st.global.u32 	[%rd28], %r984;
$L__BB384_166:
	@%p28 bra 	$L__BB384_168;
$L__BB384_167:
	div.s32 	%r985, %r1217, %r12;
	mul.lo.s32 	%r986, %r985, %r12;
	sub.s32 	%r987, %r1217, %r986;
	mad.lo.s32 	%r988, %r366, %r985, %r367;
	add.s32 	%r989, %r988, %r987;
	shl.b32 	%r990, %r1217, 2;
	mov.u32 	%r991, _ZZ9cuda_gemmIiLi256ELi2ELi1ELi1024ELi64ELi64ELi32ELi0ELi0EEviiiPT_S1_S1_iiE3Csh;
	add.s32 	%r992, %r991, %r990;
	ld.shared.u32 	%r993, [%r992];
	mul.wide.s32 	%rd29, %r989, 4;
	add.s64 	%rd30, %rd2, %rd29;
	st.global.u32 	[%rd30], %r993;
	add.s32 	%r994, %r1217, %r391;
	div.s32 	%r995, %r994, %r12;
	mul.lo.s32 	%r996, %r995, %r12;
	sub.s32 	%r997, %r994, %r996;
	mad.lo.s32 	%r998, %r366, %r995, %r367;
	add.s32 	%r999, %r998, %r997;
	add.s32 	%r1000, %r992, %r26;
	ld.shared.u32 	%r1001, [%r1000];
	mul.wide.s32 	%rd31, %r999, 4;
	add.s64 	%rd32, %rd2, %rd31;
	st.global.u32 	[%rd32], %r1001;
	add.s32 	%r1002, %r994, %r391;
	div.s32 	%r1003, %r1002, %r12;
	mul.lo.s32 	%r1004, %r1003, %r12;
	sub.s32 	%r1005, %r1002, %r1004;
	mad.lo.s32 	%r1006, %r366, %r1003, %r367;
	add.s32 	%r1007, %r1006, %r1005;
	add.s32 	%r1008, %r1000, %r26;
	ld.shared.u32 	%r1009, [%r1008];
	mul.wide.s32 	%rd33, %r1007, 4;
	add.s64 	%rd34, %rd2, %rd33;
	st.global.u32 	[%rd34], %r1009;
	add.s32 	%r1010, %r1002, %r391;
	div.s32 	%r1011, %r1010, %r12;
	mul.lo.s32 	%r1012, %r1011, %r12;
	sub.s32 	%r1013, %r1010, %r1012;
	mad.lo.s32 	%r1014, %r366, %r1011, %r367;
	add.s32 	%r1015, %r1014, %r1013;
	add.s32 	%r1016, %r1008, %r26;
	ld.shared.u32 	%r1017, [%r1016];
	mul.wide.s32 	%rd35, %r1015, 4;
	add.s64 	%rd36, %rd2, %rd35;
	st.global.u32 	[%rd36], %r1017;
	add.s32 	%r1217, %r1010, %r391;
	setp.lt.u32 	%p147, %r1217, 512;
	@%p147 bra 	$L__BB384_167;
$L__BB384_168:
	mov.u32 	%r1018, %nctaid.y;
	add.s32 	%r1041, %r1041, %r1018;
	shl.b32 	%r1019, %r1018, 1;
	setp.lt.u32 	%p148, %r1041, %r1019;
	@%p148 bra 	$L__BB384_7;
$L__BB384_169:
	ret;
$L__BB384_170:
	mov.b32 	%r1115, 0;
$L__BB384_171:
	setp.lt.s32 	%p70, %r378, 1;
	add.s32 	%r187, %r1115, %r14;
	mul.lo.s32 	%r188, %r187, %r378;
	add.s32 	%r189, %r188, %r20;
	@%p70 bra 	$L__BB384_173;
	add.s32 	%r650, %r22, %r188;
	shl.b32 	%r651, %r650, 2;
	mov.u32 	%r652, _ZZ9cuda_gemmIiLi256ELi2ELi1ELi1024ELi64ELi64ELi32ELi0ELi0EEviiiPT_S1_S1_iiE3Ash;
	add.s32 	%r653, %r652, %r651;
	ld.shared.u32 	%r1216, [%r653];
$L__BB384_173:
	setp.lt.s32 	%p71, %r378, 2;
	@%p71 bra 	$L__BB384_175;
	add.s32 	%r654, %r14, 1;
	and.b32  	%r655, %r654, 15;
	add.s32 	%r656, %r189, %r655;
	shl.b32 	%r657, %r656, 2;
	mov.u32 	%r658, _ZZ9cuda_gemmIiLi256ELi2ELi1ELi1024ELi64ELi64ELi32ELi0ELi0EEviiiPT_S1_S1_iiE3Ash;
	add.s32 	%r659, %r658, %r657;
	ld.shared.u32 	%r1215, [%r659];
$L__BB384_175:
	setp.lt.s32 	%p72, %r378, 3;
	@%p72 bra 	$L__BB384_177;
	add.s32 	%r660, %r14, 2;
	and.b32  	%r661, %r660, 15;
	add.s32 	%r662, %r189, %r661;
	shl.b32 	%r663, %r662, 2;
	mov.u32 	%r664, _ZZ9cuda_gemmIiLi256ELi2ELi1ELi1024ELi64ELi64ELi32ELi0ELi0EEviiiPT_S1_S1_iiE3Ash;
	add.s32 	%r665, %r664, %r663;
	ld.shared.u32 	%r1214, [%r665];
$L__BB384_177:
	setp.lt.s32 	%p73, %r378, 4;
	@%p73 bra 	$L__BB384_179;
	add.s32 	%r666, %r14, 3;
	and.b32  	%r667, %r666, 15;
	add.s32 	%r668, %r189, %r667;
	shl.b32 	%r669, %r668, 2;
	mov.u32 	%r670, _ZZ9cuda_gemmIiLi256ELi2ELi1ELi1024ELi64ELi64ELi32ELi0ELi0EEviiiPT_S1_S1_iiE3Ash;
	add.s32 	%r671, %r670, %r669;
	ld.shared.u32 	%r1213, [%r671];
$L__BB384_179:
	setp.lt.s32 	%p74, %r378, 5;
	@%p74 bra 	$L__BB384_181;
	add.s32 	%r672, %r14, 4;
	and.b32  	%r673, %r672, 15;
	add.s32 	%r674, %r189, %r673;
	shl.b32 	%r675, %r674, 2;
	mov.u32 	%r676, _ZZ9cuda_gemmIiLi256ELi2ELi1ELi1024ELi64ELi64ELi32ELi0ELi0EEviiiPT_S1_S1_iiE3Ash;
	add.s32 	%r677, %r676, %r675;
	ld.shared.u32 	%r1212, [%r677];
$L__BB384_181:
	setp.lt.s32 	%p75, %r378, 6;
	@%p75 bra 	$L__BB384_183;
	add.s32 	%r678, %r14, 5;
	and.b32  	%r679, %r678, 15;
	add.s32 	%r680, %r189, %r679;
	shl.b32 	%r681, %r680, 2;
	mov.u32 	%r682, _ZZ9cuda_gemmIiLi256ELi2ELi1ELi1024ELi64ELi64ELi32ELi0ELi0EEviiiPT_S1_S1_iiE3Ash;
	add.s32 	%r683, %r682, %r681;
	ld.shared.u32 	%r1211, [%r683];
$L__BB384_183:
	setp.lt.s32 	%p76, %r378, 7;
	@%p76 bra 	$L__BB384_185;
	add.s32 	%r684, %r14, 6;
	and.b32  	%r685, %r684, 15;
	add.s32 	%r686, %r189, %r685;
	shl.b32 	%r687, %r686, 2;
	mov.u32 	%r688, _ZZ9cuda_gemmIiLi256ELi2ELi1ELi1024ELi64ELi64ELi32ELi0ELi0EEviiiPT_S1_S1_iiE3Ash;
	add.s32 	%r689, %r688, %r687;
	ld.shared.u32 	%r1210, [%r689];
$L__BB384_185:
	setp.lt.s32 	%p77, %r378, 8;
	@%p77 bra 	$L__BB384_187;
	add.s32 	%r690, %r14, 7;
	and.b32  	%r691, %r690, 15;
	add.s32 	%r692, %r189, %r691;
	shl.b32 	%r693, %r692, 2;
	mov.u32 	%r694, _ZZ9cuda_gemmIiLi256ELi2ELi1ELi1024ELi64ELi64ELi32ELi0ELi0EEviiiPT_S1_S1_iiE3Ash;
	add.s32 	%r695, %r694, %r693;
	ld.shared.u32 	%r1209, [%r695];
$L__BB384_187:
	setp.lt.s32 	%p78, %r378, 9;
	@%p78 bra 	$L__BB384_189;
	and.b32  	%r696, %r14, 15;
	xor.b32  	%r697, %r696, 8;
	add.s32 	%r698, %r189, %r697;
	shl.b32 	%r699, %r698, 2;
	mov.u32 	%r700, _ZZ9cuda_gemmIiLi256ELi2ELi1ELi1024ELi64ELi64ELi32ELi0ELi0EEviiiPT_S1_S1_iiE3Ash;
	add.s32 	%r701, %r700, %r699;
	ld.shared.u32 	%r1208, [%r701];
$L__BB384_189:
	setp.lt.s32 	%p79, %r378, 10;
	@%p79 bra 	$L__BB384_191;
	add.s32 	%r702, %r14, 9;
	and.b32  	%r703, %r702, 15;
	add.s32 	%r704, %r189, %r703;
	shl.b32 	%r705, %r704, 2;
	mov.u32 	%r706, _ZZ9cuda_gemmIiLi256ELi2ELi1ELi1024ELi64ELi64ELi32ELi0ELi0EEviiiPT_S1_S1_iiE3Ash;
	add.s32 	%r707, %r706, %r705;
	ld.shared.u32 	%r1207, [%r707];
$L__BB384_191:
	setp.lt.s32 	%p80, %r378, 11;
	@%p80 bra 	$L__BB384_193;
	add.s32 	%r708, %r14, 10;
	and.b32  	%r709, %r708, 15;
	add.s32 	%r710, %r189, %r709;
	shl.b32 	%r711, %r710, 2;
	mov.u32 	%r712, _ZZ9cuda_gemmIiLi256ELi2ELi1ELi1024ELi64ELi64ELi32ELi0ELi0EEviiiPT_S1_S1_iiE3Ash;
	add.s32 	%r713, %r712, %r711;
	ld.shared.u32 	%r1206, [%r713];
$L__BB384_193:
	setp.lt.s32 	%p81, %r378, 12;
	@%p81 bra 	$L__BB384_195;
	add.s32 	%r714, %r14, 11;
	and.b32  	%r715, %r714, 15;
	add.s32 	%r716, %r189, %r715;
	shl.b32 	%r717, %r716, 2;
	mov.u32 	%r718, _ZZ9cuda_gemmIiLi256ELi2ELi1ELi1024ELi64ELi64ELi32ELi0ELi0EEviiiPT_S1_S1_iiE3Ash;
	add.s32 	%r719, %r718, %r717;
	ld.shared.u32 	%r1205, [%r719];
$L__BB384_195:
	setp.lt.s32 	%p82, %r378, 13;
	@%p82 bra 	$L__BB384_197;
	add.s32 	%r720, %r14, 12;
	and.b32  	%r721, %r720, 15;
	add.s32 	%r722, %r189, %r721;
	shl.b32 	%r723, %r722, 2;
	mov.u32 	%r724, _ZZ9cuda_gemmIiLi256ELi2ELi1ELi1024ELi64ELi64ELi32ELi0ELi0EEviiiPT_S1_S1_iiE3Ash;
	add.s32 	%r725, %r724, %r723;
	ld.shared.u32 	%r1204, [%r725];
$L__BB384_197:
	setp.lt.s32 	%p83, %r378, 14;
	@%p83 bra 	$L__BB384_199;
	add.s32 	%r726, %r14, 13;
	and.b32  	%r727, %r726, 15;
	add.s32 	%r728, %r189, %r727;
	shl.b32 	%r729, %r728, 2;
	mov.u32 	%r730, _ZZ9cuda_gemmIiLi256ELi2ELi1ELi1024ELi64ELi64ELi32ELi0ELi0EEviiiPT_S1_S1_iiE3Ash;
	add.s32 	%r731, %r730, %r729;
	ld.shared.u32 	%r1203, [%r731];
$L__BB384_199:
	setp.lt.s32 	%p84, %r378, 15;
	@%p84 bra 	$L__BB384_201;
	add.s32 	%r732, %r14, 14;
	and.b32  	%r733, %r732, 15;
	add.s32 	%r734, %r189, %r733;
	shl.b32 	%r735, %r734, 2;
	mov.u32 	%r736, _ZZ9cuda_gemmIiLi256ELi2ELi1ELi1024ELi64ELi64ELi32ELi0ELi0EEviiiPT_S1_S1_iiE3Ash;
	add.s32 	%r737, %r736, %r735;
	ld.shared.u32 	%r1202, [%r737];
$L__BB384_201:
	setp.lt.s32 	%p85, %r378, 16;
	@%p85 bra 	$L__BB384_203;
	add.s32 	%r738, %r14, -1;
	and.b32  	%r739, %r738, 15;
	add.s32 	%r740, %r189, %r739;
	shl.b32 	%r741, %r740, 2;
	mov.u32 	%r742, _ZZ9cuda_gemmIiLi256ELi2ELi1ELi1024ELi64ELi64ELi32ELi0ELi0EEviiiPT_S1_S1_iiE3Ash;
	add.s32 	%r743, %r742, %r741;
	ld.shared.u32 	%r1201, [%r743];
$L__BB384_203:
	setp.ge.s32 	%p86, %r15, %r21;
	mov.u32 	%r1132, %r15;
	@%p86 bra 	$L__BB384_204;
	bra.uni 	$L__BB384_205;
$L__BB384_204:
	add.s32 	%r1115, %r1115, %r13;
	setp.lt.s32 	%p107, %r1115, %r12;
	@%p107 bra 	$L__BB384_171;
	bra.uni 	$L__BB384_162;
$L__BB384_205:
	mov.u32 	%r745, _ZZ9cuda_gemmIiLi256ELi2ELi1ELi1024ELi64ELi64ELi32ELi0ELi0EEviiiPT_S1_S1_iiE11kron_fac_sh;
	mad.lo.s32 	%r224, %r1132, 260, %r745;
	mov.b32 	%r1134, 0;
	@%p70 bra 	$L__BB384_207;
	shl.b32 	%r746, %r27, 2;
	add.s32 	%r747, %r224, %r746;
	ld.shared.u32 	%r748, [%r747];
	mul.lo.s32 	%r1134, %r748, %r1216;
$L__BB384_207:
	@%p71 bra 	$L__BB384_209;
	shl.b32 	%r749, %r28, 2;
	add.s32 	%r750, %r224, %r749;
	ld.shared.u32 	%r751, [%r750+4];
	mad.lo.s32 	%r1134, %r751, %r1215, %r1134;
$L__BB384_209:
	@%p72 bra 	$L__BB384_211;
	shl.b32 	%r752, %r29, 2;
	add.s32 	%r753, %r224, %r752;
	ld.shared.u32 	%r754, [%r753+8];
	mad.lo.s32 	%r1134, %r754, %r1214, %r1134;
$L__BB384_211:
	@%p73 bra 	$L__BB384_213;
	shl.b32 	%r755, %r30, 2;
	add.s32 	%r756, %r224, %r755;
	ld.shared.u32 	%r757, [%r756+12];
	mad.lo.s32 	%r1134, %r757, %r1213, %r1134;
$L__BB384_213:
	setp.lt.s32 	%p91, %r378, 5;
	@%p91 bra 	$L__BB384_215;
	shl.b32 	%r758, %r31, 2;
	add.s32 	%r759, %r224, %r758;
	ld.shared.u32 	%r760, [%r759+16];
	mad.lo.s32 	%r1134, %r760, %r1212, %r1134;
$L__BB384_215:
	setp.lt.s32 	%p92, %r378, 6;
	@%p92 bra 	$L__BB384_217;
	shl.b32 	%r761, %r32, 2;
	add.s32 	%r762, %r224, %r761;
	ld.shared.u32 	%r763, [%r762+20];
	mad.lo.s32 	%r1134, %r763, %r1211, %r1134;
$L__BB384_217:
	setp.lt.s32 	%p93, %r378, 7;
	@%p93 bra 	$L__BB384_219;
	shl.b32 	%r764, %r33, 2;
	add.s32 	%r765, %r224, %r764;
	ld.shared.u32 	%r766, [%r765+24];
	mad.lo.s32 	%r1134, %r766, %r1210, %r1134;
$L__BB384_219:
	setp.lt.s32 	%p94, %r378, 8;
	@%p94 bra 	$L__BB384_221;
	shl.b32 	%r767, %r34, 2;
	add.s32 	%r768, %r224, %r767;
	ld.shared.u32 	%r769, [%r768+28];
	mad.lo.s32 	%r1134, %r769, %r1209, %r1134;
$L__BB384_221:
	setp.lt.s32 	%p95, %r378, 9;
	@%p95 bra 	$L__BB384_223;
	shl.b32 	%r770, %r35, 2;
	add.s32 	%r771, %r224, %r770;
	ld.shared.u32 	%r772, [%r771+32];
	mad.lo.s32 	%r1134, %r772, %r1208, %r1134;
$L__BB384_223:
	setp.lt.s32 	%p96, %r378, 10;
	@%p96 bra 	$L__BB384_225;
	shl.b32 	%r773, %r36, 2;
	add.s32 	%r774, %r224, %r773;
	ld.shared.u32 	%r775, [%r774+36];
	mad.lo.s32 	%r1134, %r775, %r1207, %r1134;
$L__BB384_225:
	setp.lt.s32 	%p97, %r378, 11;
	@%p97 bra 	$L__BB384_227;
	shl.b32 	%r776, %r37, 2;
	add.s32 	%r777, %r224, %r776;
	ld.shared.u32 	%r778, [%r777+40];
	mad.lo.s32 	%r1134, %r778, %r1206, %r1134;
$L__BB384_227:
	setp.lt.s32 	%p98, %r378, 12;
	@%p98 bra 	$L__BB384_229;
	shl.b32 	%r779, %r38, 2;
	add.s32 	%r780, %r224, %r779;
	ld.shared.u32 	%r781, [%r780+44];
	mad.lo.s32 	%r1134, %r781, %r1205, %r1134;
$L__BB384_229:
	setp.lt.s32 	%p99, %r378, 13;
	@%p99 bra 	$L__BB384_231;
	shl.b32 	%r782, %r39, 2;
	add.s32 	%r783, %r224, %r782;
	ld.shared.u32 	%r784, [%r783+48];
	mad.lo.s32 	%r1134, %r784, %r1204, %r1134;
$L__BB384_231:
	setp.lt.s32 	%p100, %r378, 14;
	@%p100 bra 	$L__BB384_233;
	shl.b32 	%r785, %r40, 2;
	add.s32 	%r786, %r224, %r785;
	ld.shared.u32 	%r787, [%r786+52];
	mad.lo.s32 	%r1134, %r787, %r1203, %r1134;
$L__BB384_233:
	setp.lt.s32 	%p101, %r378, 15;
	@%p101 bra 	$L__BB384_235;
	shl.b32 	%r788, %r41, 2;
	add.s32 	%r789, %r224, %r788;
	ld.shared.u32 	%r790, [%r789+56];
	mad.lo.s32 	%r1134, %r790, %r1202, %r1134;
$L__BB384_235:
	setp.lt.s32 	%p102, %r378, 16;
	@%p102 bra 	$L__BB384_237;
	shl.b32 	%r791, %r42, 2;
	add.s32 	%r792, %r224, %r791;
	ld.shared.u32 	%r793, [%r792+60];
	mad.lo.s32 	%r1134, %r793, %r1201, %r1134;
$L__BB384_237:
	mov.u32 	%r1148, %r2;
$L__BB384_238:
	shr.u32 	%r258, %r1148, 1;
	shfl.sync.down.b32	%r794|%p103, %r1134, %r258, %r23, -1;
	add.s32 	%r1134, %r794, %r1134;
	setp.gt.u32 	%p104, %r1148, 3;
	mov.u32 	%r1148, %r258;
	@%p104 bra 	$L__BB384_238;
	and.b32  	%r795, %r1, 31;
	rem.u32 	%r796, %r795, %r3;
	setp.eq.s32 	%p105, %r796, 0;
	@%p105 bra 	$L__BB384_240;
	bra.uni 	$L__BB384_241;
$L__BB384_240:
	mad.lo.s32 	%r797, %r1132, %r12, %r187;
	shl.b32 	%r798, %r797, 2;
	mov.u32 	%r799, _ZZ9cuda_gemmIiLi256ELi2ELi1ELi1024ELi64ELi64ELi32ELi0ELi0EEviiiPT_S1_S1_iiE3Csh;
	add.s32 	%r800, %r799, %r798;
	st.shared.u32 	[%r800], %r1134;
$L__BB384_241:
	add.s32 	%r1132, %r1132, %r16;
	setp.lt.s32 	%p106, %r1132, %r21;
	@%p106 bra 	$L__BB384_205;
	bra.uni 	$L__BB384_204;

}
	// .globl	_Z9cuda_gemmIiLi256ELi2ELi1ELi1024ELi64ELi64ELi32ELi0ELi1EEviiiPT_S1_S1_ii
.visible .entry _Z9cuda_gemmIiLi256ELi2ELi1ELi1024ELi64ELi64ELi32ELi0ELi1EEviiiPT_S1_S1_ii(
	.param .u32 _Z9cuda_gemmIiLi256ELi2ELi1ELi1024ELi64ELi64ELi32ELi0ELi1EEviiiPT_S1_S1_ii_param_0,
	.param .u32 _Z9cuda_gemmIiLi256ELi2ELi1ELi1024ELi64ELi64ELi32ELi0ELi1EEviiiPT_S1_S1_ii_param_1,
	.param .u32 _Z9cuda_gemmIiLi256ELi2ELi1ELi1024ELi64ELi64ELi32ELi0ELi1EEviiiPT_S1_S1_ii_param_2,
	.param .u64 .ptr .align 1 _Z9cuda_gemmIiLi256ELi2ELi1ELi1024ELi64ELi64ELi32ELi0ELi1EEviiiPT_S1_S1_ii_param_3,
	.param .u64 .ptr .align 1 _Z9cuda_gemmIiLi256ELi2ELi1ELi1024ELi64ELi64ELi32ELi0ELi1EEviiiPT_S1_S1_ii_param_4,
	.param .u64 .ptr .align 1 _Z9cuda_gemmIiLi256ELi2ELi1ELi1024ELi64ELi64ELi32ELi0ELi1EEviiiPT_S1_S1_ii_param_5,
	.param .u32 _Z9cuda_gemmIiLi256ELi2ELi1ELi1024ELi64ELi64ELi32ELi0ELi1EEviiiPT_S1_S1_ii_param_6,
	.param .u32 _Z9cuda_gemmIiLi256ELi2ELi1ELi1024ELi64ELi64ELi32ELi0ELi1EEviiiPT_S1_S1_ii_param_7
)
.maxntid 256
{
	.reg .pred 	%p<42>;
	.reg .b16 	%rs<16>;
	.reg .b32 	%r<386>;
	.reg .b64 	%rd<52>;
	// demoted variable
	.shared .align 128 .b8 _ZZ9cuda_gemmIiLi256ELi2ELi1ELi1024ELi64ELi64ELi32ELi0ELi1EEviiiPT_S1_S1_iiE11kron_fac_sh[8320];
	// demoted variable
	.shared .align 128 .b8 _ZZ9cuda_gemmIiLi256ELi2ELi1ELi1024ELi64ELi64ELi32ELi0ELi1EEviiiPT_S1_S1_iiE3Ash[4096];
	// demoted variable
	.shared .align 128 .b8 _ZZ9cuda_gemmIiLi256ELi2ELi1ELi1024ELi64ELi64ELi32ELi0ELi1EEviiiPT_S1_S1_iiE3Csh[2048];
	ld.param.u32 	%r96, [_Z9cuda_gemmIiLi256ELi2ELi1ELi1024ELi64ELi64ELi32ELi0ELi1EEviiiPT_S1_S1_ii_param_2];
	ld.param.u64 	%rd9, [_Z9cuda_gemmIiLi256ELi2ELi1ELi1024ELi64ELi64ELi32ELi0ELi1EEviiiPT_S1_S1_ii_param_3];
	ld.param.u64 	%rd10, [_Z9cuda_gemmIiLi256ELi2ELi1ELi1024ELi64ELi64ELi32ELi0ELi1EEviiiPT_S1_S1_ii_param_4];
	ld.param.u64 	%rd11, [_Z9cuda_gemmIiLi256ELi2ELi1ELi1024ELi64ELi64ELi32ELi0ELi1EEviiiPT_S1_S1_ii_param_5];
	cvta.to.global.u64 	%rd1, %rd9;
	cvta.to.global.u64 	%rd2, %rd10;
	cvta.to.global.u64 	%rd3, %rd11;
	mov.u32 	%r1, %tid.x;
	and.b32  	%r97, %r96, -1024;
	setp.eq.s32 	%p1, %r97, 65536;
	@%p1 bra 	$L__BB385_3;
	setp.ne.s32 	%p2, %r97, 32768;
	@%p2 bra 	$L__BB385_4;
	mov.u32 	%r99, %ctaid.x;
	shr.u32 	%r373, %r99, 5;
	and.b32  	%r372, %r99, 31;
	bra.uni 	$L__BB385_5;
$L__BB385_3:
	mov.u32 	%r98, %ctaid.x;
	shr.u32 	%r373, %r98, 6;
	and.b32  	%r372, %r98, 63;
	bra.uni 	$L__BB385_5;
$L__BB385_4:
	mov.u32 	%r100, %ctaid.x;
	shr.s32 	%r101, %r96, 31;
	shr.u32 	%r102, %r101, 22;
	add.s32 	%r103, %r96, %r102;
	shr.s32 	%r104, %r103, 10;
	div.u32 	%r373, %r100, %r104;
	mul.lo.s32 	%r105, %r373, %r104;
	sub.s32 	%r372, %r100, %r105;
$L__BB385_5:
	shr.u32 	%r10, %r1, 2;
	and.b32  	%r11, %r10, 15;
	mov.u32 	%r12, %ntid.x;
	mov.u32 	%r374, %ctaid.y;
	mov.u32 	%r14, %nctaid.y;
	shl.b32 	%r15, %r14, 1;
	setp.ge.u32 	%p3, %r374, %r15;
	@%p3 bra 	$L__BB385_35;
	shl.b32 	%r16, %r372, 10;
	shr.u32 	%r17, %r1, 5;
	shl.b32 	%r106, %r373, 5;
	and.b32  	%r107, %r1, 31;
	or.b32  	%r18, %r106, %r107;
	mov.u32 	%r108, _ZZ9cuda_gemmIiLi256ELi2ELi1ELi1024ELi64ELi64ELi32ELi0ELi1EEviiiPT_S1_S1_iiE11kron_fac_sh;
	mad.lo.s32 	%r19, %r107, 260, %r108;
	shr.u32 	%r20, %r12, 5;
	shl.b32 	%r109, %r1, 4;
	and.b32  	%r110, %r109, 48;
	shl.b32 	%r111, %r11, 6;
	or.b32  	%r112, %r111, %r110;
	mad.lo.s32 	%r21, %r11, -63, %r112;
	shr.u32 	%r113, %r96, 31;
	add.s32 	%r114, %r96, %r113;
	shr.s32 	%r115, %r114, 1;
	shl.b32 	%r116, %r372, 4;
	shr.s32 	%r117, %r96, 31;
	shr.u32 	%r118, %r117, 26;
	add.s32 	%r119, %r96, %r118;
	shr.s32 	%r22, %r119, 6;
	mad.lo.s32 	%r23, %r373, %r115, %r116;
	add.s32 	%r24, %r1, %r12;
	cvt.u16.u32 	%rs5, %r24;
	xor.b16  	%rs6, %rs5, 1023;
	cvt.u16.u32 	%rs7, %r12;
	div.u16 	%rs8, %rs6, %rs7;
	sub.s16 	%rs9, 511, %rs5;
	div.u16 	%rs1, %rs9, %rs7;
	add.s32 	%r25, %r17, %r20;
	and.b16  	%rs2, %rs8, 3;
	shl.b32 	%r120, %r1, 2;
	mov.u32 	%r121, _ZZ9cuda_gemmIiLi256ELi2ELi1ELi1024ELi64ELi64ELi32ELi0ELi1EEviiiPT_S1_S1_iiE3Ash;
	add.s32 	%r26, %r121, %r120;
	shl.b32 	%r27, %r12, 2;
	add.s32 	%r28, %r26, %r27;
	add.s32 	%r29, %r24, %r12;
	add.s32 	%r30, %r29, %r12;
	and.b16  	%rs3, %rs1, 3;
	mov.u32 	%r122, _ZZ9cuda_gemmIiLi256ELi2ELi1ELi1024ELi64ELi64ELi32ELi0ELi1EEviiiPT_S1_S1_iiE3Csh;
	add.s32 	%r31, %r122, %r120;
	add.s32 	%r32, %r31, %r27;
	cvt.u16.u32 	%rs10, %r25;
	xor.b16  	%rs11, %rs10, 63;
	and.b16  	%rs12, %rs11, 255;
	cvt.u16.u32 	%rs13, %r20;
	and.b16  	%rs14, %rs13, 255;
	div.u16 	%rs15, %rs12, %rs14;
	and.b16  	%rs4, %rs15, 3;
	shl.b32 	%r123, %r17, 2;
	add.s32 	%r33, %r19, %r123;
	shl.b32 	%r34, %r20, 2;
	add.s32 	%r35, %r33, %r34;
	add.s32 	%r36, %r25, %r20;
	add.s32 	%r124, %r10, 1;
	and.b32  	%r125, %r124, 15;
	or.b32  	%r126, %r112, %r125;
	shl.b32 	%r127, %r126, 2;
	add.s32 	%r37, %r121, %r127;
	add.s32 	%r128, %r10, 2;
	and.b32  	%r129, %r128, 15;
	or.b32  	%r130, %r112, %r129;
	shl.b32 	%r131, %r130, 2;
	add.s32 	%r38, %r121, %r131;
	add.s32 	%r132, %r10, 3;
	and.b32  	%r133, %r132, 15;
	or.b32  	%r134, %r112, %r133;
	shl.b32 	%r135, %r134, 2;
	add.s32 	%r39, %r121, %r135;
	add.s32 	%r136, %r10, 4;
	and.b32  	%r137, %r136, 15;
	or.b32  	%r138, %r112, %r137;
	shl.b32 	%r139, %r138, 2;
	add.s32 	%r40, %r121, %r139;
	add.s32 	%r140, %r10, 5;
	and.b32  	%r141, %r140, 15;
	or.b32  	%r142, %r112, %r141;
	shl.b32 	%r143, %r142, 2;
	add.s32 	%r41, %r121, %r143;
	add.s32 	%r144, %r10, 6;
	and.b32  	%r145, %r144, 15;
	or.b32  	%r146, %r112, %r145;
	shl.b32 	%r147, %r146, 2;
	add.s32 	%r42, %r121, %r147;
	add.s32 	%r148, %r10, 7;
	and.b32  	%r149, %r148, 15;
	or.b32  	%r150, %r112, %r149;
	shl.b32 	%r151, %r150, 2;
	add.s32 	%r43, %r121, %r151;
	xor.b32  	%r152, %r11, 8;
	or.b32  	%r153, %r112, %r152;
	shl.b32 	%r154, %r153, 2;
	add.s32 	%r44, %r121, %r154;
	add.s32 	%r155, %r10, 9;
	and.b32  	%r156, %r155, 15;
	or.b32  	%r157, %r112, %r156;
	shl.b32 	%r158, %r157, 2;
	add.s32 	%r45, %r121, %r158;
	add.s32 	%r159, %r10, 10;
	and.b32  	%r160, %r159, 15;
	or.b32  	%r161, %r112, %r160;
	shl.b32 	%r162, %r161, 2;
	add.s32 	%r46, %r121, %r162;
	add.s32 	%r163, %r10, 11;
	and.b32  	%r164, %r163, 15;
	or.b32  	%r165, %r112, %r164;
	shl.b32 	%r166, %r165, 2;
	add.s32 	%r47, %r121, %r166;
	add.s32 	%r167, %r10, 12;
	and.b32  	%r168, %r167, 15;
	or.b32  	%r169, %r112, %r168;
	shl.b32 	%r170, %r169, 2;
	add.s32 	%r48, %r121, %r170;
	add.s32 	%r171, %r10, 13;
	and.b32  	%r172, %r171, 15;
	or.b32  	%r173, %r112, %r172;
	shl.b32 	%r174, %r173, 2;
	add.s32 	%r49, %r121, %r174;
	add.s32 	%r175, %r10, 14;
	and.b32  	%r176, %r175, 15;
	or.b32  	%r177, %r112, %r176;
	shl.b32 	%r178, %r177, 2;
	add.s32 	%r50, %r121, %r178;
	add.s32 	%r179, %r10, -1;
	and.b32  	%r180, %r179, 15;
	or.b32  	%r181, %r112, %r180;
	shl.b32 	%r182, %r181, 2;
	add.s32 	%r51, %r121, %r182;
	mul.wide.u32 	%rd12, %r12, 4;
	add.s64 	%rd4, %rd1, %rd12;
	mul.wide.u32 	%rd13, %r12, 8;
	add.s64 	%rd5, %rd1, %rd13;
	mul.wide.u32 	%rd14, %r12, 12;
	add.s64 	%rd6, %rd1, %rd14;
	shl.b32 	%r253, %r21, 2;
	cvt.u64.u32 	%rd16, %r27;
$L__BB385_7:
	setp.eq.s16 	%p4, %rs2, 2;
	mul.lo.s32 	%r53, %r374, %r96;
	mov.u32 	%r375, %r1;
	@%p4 bra 	$L__BB385_11;
	setp.eq.s16 	%p5, %rs2, 3;
	add.s32 	%r183, %r53, %r16;
	add.s32 	%r184, %r183, %r1;
	mul.wide.s32 	%rd15, %r184, 4;
	add.s64 	%rd7, %rd1, %rd15;
	ld.global.u32 	%r185, [%rd7];
	st.shared.u32 	[%r26], %r185;
	mov.u32 	%r375, %r24;
	@%p5 bra 	$L__BB385_11;
	setp.eq.s16 	%p6, %rs2, 0;
	add.s64 	%rd8, %rd7, %rd16;
	ld.global.u32 	%r186, [%rd8];
	st.shared.u32 	[%r28], %r186;
	mov.u32 	%r375, %r29;
	@%p6 bra 	$L__BB385_11;
	add.s64 	%rd18, %rd8, %rd16;
	ld.global.u32 	%r187, [%rd18];
	add.s32 	%r188, %r28, %r27;
	st.shared.u32 	[%r188], %r187;
	mov.u32 	%r375, %r30;
$L__BB385_11:
	shl.b32 	%r189, %r375, 2;
	mov.u32 	%r190, _ZZ9cuda_gemmIiLi256ELi2ELi1ELi1024ELi64ELi64ELi32ELi0ELi1EEviiiPT_S1_S1_iiE3Ash;
	add.s32 	%r377, %r190, %r189;
	add.s32 	%r191, %r16, %r375;
	add.s32 	%r376, %r191, %r53;
$L__BB385_12:
	mul.wide.s32 	%rd19, %r376, 4;
	add.s64 	%rd20, %rd4, %rd19;
	add.s64 	%rd21, %rd5, %rd19;
	add.s64 	%rd22, %rd6, %rd19;
	add.s64 	%rd23, %rd1, %rd19;
	ld.global.u32 	%r192, [%rd23];
	st.shared.u32 	[%r377], %r192;
	ld.global.u32 	%r193, [%rd20];
	add.s32 	%r194, %r377, %r27;
	st.shared.u32 	[%r194], %r193;
	ld.global.u32 	%r195, [%rd21];
	shl.b32 	%r196, %r12, 3;
	add.s32 	%r197, %r377, %r196;
	st.shared.u32 	[%r197], %r195;
	ld.global.u32 	%r198, [%rd22];
	mad.lo.s32 	%r199, %r12, 12, %r377;
	st.shared.u32 	[%r199], %r198;
	add.s32 	%r375, %r375, %r27;
	shl.b32 	%r200, %r12, 4;
	add.s32 	%r377, %r377, %r200;
	add.s32 	%r376, %r376, %r27;
	setp.lt.u32 	%p7, %r375, 1024;
	@%p7 bra 	$L__BB385_12;
	setp.eq.s16 	%p8, %rs3, 2;
	mov.u32 	%r379, %r1;
	@%p8 bra 	$L__BB385_17;
	setp.eq.s16 	%p9, %rs3, 3;
	mov.b32 	%r201, 0;
	st.shared.u32 	[%r31], %r201;
	mov.u32 	%r379, %r24;
	@%p9 bra 	$L__BB385_17;
	setp.eq.s16 	%p10, %rs3, 0;
	mov.b32 	%r202, 0;
	st.shared.u32 	[%r32], %r202;
	mov.u32 	%r379, %r29;
	@%p10 bra 	$L__BB385_17;
	add.s32 	%r203, %r32, %r27;
	mov.b32 	%r204, 0;
	st.shared.u32 	[%r203], %r204;
	mov.u32 	%r379, %r30;
$L__BB385_17:
	setp.lt.u16 	%p11, %rs1, 2;
	@%p11 bra 	$L__BB385_19;
$L__BB385_18:
	shl.b32 	%r205, %r379, 2;
	mov.u32 	%r206, _ZZ9cuda_gemmIiLi256ELi2ELi1ELi1024ELi64ELi64ELi32ELi0ELi1EEviiiPT_S1_S1_iiE3Csh;
	add.s32 	%r207, %r206, %r205;
	mov.b32 	%r208, 0;
	st.shared.u32 	[%r207], %r208;
	add.s32 	%r209, %r207, %r27;
	st.shared.u32 	[%r209], %r208;
	add.s32 	%r210, %r209, %r27;
	st.shared.u32 	[%r210], %r208;
	add.s32 	%r211, %r210, %r27;
	st.shared.u32 	[%r211], %r208;
	add.s32 	%r379, %r27, %r379;
	setp.lt.u32 	%p12, %r379, 512;
	@%p12 bra 	$L__BB385_18;
$L__BB385_19:
	setp.eq.s16 	%p13, %rs4, 2;
	mov.u32 	%r381, %r17;
	@%p13 bra 	$L__BB385_23;
	setp.eq.s16 	%p14, %rs4, 3;
	shl.b32 	%r212, %r17, 6;
	add.s32 	%r213, %r212, %r18;
	mul.wide.u32 	%rd24, %r213, 4;
	add.s64 	%rd25, %rd2, %rd24;
	ld.global.u32 	%r214, [%rd25];
	st.shared.u32 	[%r33], %r214;
	mov.u32 	%r381, %r25;
	@%p14 bra 	$L__BB385_23;
	setp.eq.s16 	%p15, %rs4, 0;
	shl.b32 	%r215, %r25, 6;
	add.s32 	%r216, %r215, %r18;
	mul.wide.u32 	%rd26, %r216, 4;
	add.s64 	%rd27, %rd2, %rd26;
	ld.global.u32 	%r217, [%rd27];
	st.shared.u32 	[%r35], %r217;
	mov.u32 	%r381, %r36;
	@%p15 bra 	$L__BB385_23;
	add.s32 	%r381, %r36, %r20;
	shl.b32 	%r218, %r36, 6;
	add.s32 	%r219, %r218, %r18;
	mul.wide.u32 	%rd28, %r219, 4;
	add.s64 	%rd29, %rd2, %rd28;
	ld.global.u32 	%r220, [%rd29];
	add.s32 	%r221, %r35, %r34;
	st.shared.u32 	[%r221], %r220;
$L__BB385_23:
	shl.b32 	%r222, %r381, 6;
	add.s32 	%r223, %r222, %r18;
	mul.wide.s32 	%rd30, %r223, 4;
	add.s64 	%rd31, %rd2, %rd30;
	ld.global.u32 	%r224, [%rd31];
	shl.b32 	%r225, %r381, 2;
	add.s32 	%r226, %r19, %r225;
	st.shared.u32 	[%r226], %r224;
	add.s32 	%r227, %r381, %r20;
	shl.b32 	%r228, %r227, 6;
	add.s32 	%r229, %r228, %r18;
	mul.wide.s32 	%rd32, %r229, 4;
	add.s64 	%rd33, %rd2, %rd32;
	ld.global.u32 	%r230, [%rd33];
	add.s32 	%r231, %r226, %r34;
	st.shared.u32 	[%r231], %r230;
	add.s32 	%r232, %r227, %r20;
	shl.b32 	%r233, %r232, 6;
	add.s32 	%r234, %r233, %r18;
	mul.wide.s32 	%rd34, %r234, 4;
	add.s64 	%rd35, %rd2, %rd34;
	ld.global.u32 	%r235, [%rd35];
	add.s32 	%r236, %r231, %r34;
	st.shared.u32 	[%r236], %r235;
	add.s32 	%r237, %r232, %r20;
	shl.b32 	%r238, %r237, 6;
	add.s32 	%r239, %r238, %r18;
	mul.wide.s32 	%rd36, %r239, 4;
	add.s64 	%rd37, %rd2, %rd36;
	ld.global.u32 	%r240, [%rd37];
	add.s32 	%r241, %r236, %r34;
	st.shared.u32 	[%r241], %r240;
	add.s32 	%r381, %r34, %r381;
	setp.lt.u32 	%p16, %r381, 64;
	@%p16 bra 	$L__BB385_23;
	shr.u32 	%r383, %r1, 6;
	bar.sync 	0;
	shl.b32 	%r242, %r11, 6;
	shl.b32 	%r243, %r1, 4;
	and.b32  	%r244, %r243, 48;
	or.b32  	%r245, %r242, %r244;
	or.b32  	%r246, %r245, %r11;
	shl.b32 	%r247, %r246, 2;
	add.s32 	%r249, %r190, %r247;
	ld.shared.u32 	%r71, [%r249];
	ld.shared.u32 	%r72, [%r37];
	ld.shared.u32 	%r73, [%r38];
	ld.shared.u32 	%r74, [%r39];
	ld.shared.u32 	%r75, [%r40];
	ld.shared.u32 	%r76, [%r41];
	ld.shared.u32 	%r77, [%r42];
	ld.shared.u32 	%r78, [%r43];
	ld.shared.u32 	%r79, [%r44];
	ld.shared.u32 	%r80, [%r45];
	ld.shared.u32 	%r81, [%r46];
	ld.shared.u32 	%r82, [%r47];
	ld.shared.u32 	%r83, [%r48];
	ld.shared.u32 	%r84, [%r49];
	ld.shared.u32 	%r85, [%r50];
	ld.shared.u32 	%r86, [%r51];
$L__BB385_25:
	setp.eq.s32 	%p17, %r11, 0;
	setp.lt.u32 	%p18, %r11, 2;
	setp.lt.u32 	%p19, %r11, 3;
	setp.lt.u32 	%p20, %r11, 4;
	setp.lt.u32 	%p21, %r11, 5;
	setp.lt.u32 	%p22, %r11, 6;
	setp.lt.u32 	%p23, %r11, 7;
	setp.lt.u32 	%p24, %r11, 8;
	setp.lt.u32 	%p25, %r11, 9;
	setp.lt.u32 	%p26, %r11, 10;
	setp.lt.u32 	%p27, %r11, 11;
	setp.lt.u32 	%p28, %r11, 12;
	setp.lt.u32 	%p29, %r11, 13;
	setp.lt.u32 	%p30, %r11, 14;
	setp.eq.s32 	%p31, %r11, 15;
	and.b32  	%r250, %r1, 3;
	setp.ne.s32 	%p32, %r250, 0;
	mov.u32 	%r251, _ZZ9cuda_gemmIiLi256ELi2ELi1ELi1024ELi64ELi64ELi32ELi0ELi1EEviiiPT_S1_S1_iiE11kron_fac_sh;
	mad.lo.s32 	%r252, %r383, 260, %r251;
	add.s32 	%r254, %r252, %r253;
	ld.shared.u32 	%r255, [%r254];
	mul.lo.s32 	%r256, %r255, %r71;
	selp.b32 	%r257, -64, 0, %p31;
	add.s32 	%r258, %r254, %r257;
	ld.shared.u32 	%r259, [%r258+4];
	mad.lo.s32 	%r260, %r259, %r72, %r256;
	selp.b32 	%r261, 0, -64, %p30;
	add.s32 	%r262, %r254, %r261;
	ld.shared.u32 	%r263, [%r262+8];
	mad.lo.s32 	%r264, %r263, %r73, %r260;
	selp.b32 	%r265, 0, -64, %p29;
	add.s32 	%r266, %r254, %r265;
	ld.shared.u32 	%r267, [%r266+12];
	mad.lo.s32 	%r268, %r267, %r74, %r264;
	selp.b32 	%r269, 0, -64, %p28;
	add.s32 	%r270, %r254, %r269;
	ld.shared.u32 	%r271, [%r270+16];
	mad.lo.s32 	%r272, %r271, %r75, %r268;
	selp.b32 	%r273, 0, -64, %p27;
	add.s32 	%r274, %r254, %r273;
	ld.shared.u32 	%r275, [%r274+20];
	mad.lo.s32 	%r276, %r275, %r76, %r272;
	selp.b32 	%r277, 0, -64, %p26;
	add.s32 	%r278, %r254, %r277;
	ld.shared.u32 	%r279, [%r278+24];
	mad.lo.s32 	%r280, %r279, %r77, %r276;
	selp.b32 	%r281, 0, -64, %p25;
	add.s32 	%r282, %r254, %r281;
	ld.shared.u32 	%r283, [%r282+28];
	mad.lo.s32 	%r284, %r283, %r78, %r280;
	selp.b32 	%r285, 0, -64, %p24;
	add.s32 	%r286, %r254, %r285;
	ld.shared.u32 	%r287, [%r286+32];
	mad.lo.s32 	%r288, %r287, %r79, %r284;
	selp.b32 	%r289, 0, -64, %p23;
	add.s32 	%r290, %r254, %r289;
	ld.shared.u32 	%r291, [%r290+36];
	mad.lo.s32 	%r292, %r291, %r80, %r288;
	selp.b32 	%r293, 0, -64, %p22;
	add.s32 	%r294, %r254, %r293;
	ld.shared.u32 	%r295, [%r294+40];
	mad.lo.s32 	%r296, %r295, %r81, %r292;
	selp.b32 	%r297, 0, -64, %p21;
	add.s32 	%r298, %r254, %r297;
	ld.shared.u32 	%r299, [%r298+44];
	mad.lo.s32 	%r300, %r299, %r82, %r296;
	selp.b32 	%r301, 0, -64, %p20;
	add.s32 	%r302, %r254, %r301;
	ld.shared.u32 	%r303, [%r302+48];
	mad.lo.s32 	%r304, %r303, %r83, %r300;
	selp.b32 	%r305, 0, -64, %p19;
	add.s32 	%r306, %r254, %r305;
	ld.shared.u32 	%r307, [%r306+52];
	mad.lo.s32 	%r308, %r307, %r84, %r304;
	selp.b32 	%r309, 0, -64, %p18;
	add.s32 	%r310, %r254, %r309;
	ld.shared.u32 	%r311, [%r310+56];
	mad.lo.s32 	%r312, %r311, %r85, %r308;
	selp.b32 	%r313, 0, -64, %p17;
	add.s32 	%r314, %r254, %r313;
	ld.shared.u32 	%r315, [%r314+60];
	mad.lo.s32 	%r316, %r315, %r86, %r312;
	shfl.sync.down.b32	%r317|%p33, %r316, 2, 7199, -1;
	add.s32 	%r318, %r317, %r316;
	shfl.sync.down.b32	%r319|%p34, %r318, 1, 7199, -1;
	add.s32 	%r88, %r319, %r318;
	@%p32 bra 	$L__BB385_27;
	shl.b32 	%r320, %r11, 2;
	shl.b32 	%r321, %r383, 6;
	or.b32  	%r322, %r321, %r320;
	mov.u32 	%r323, _ZZ9cuda_gemmIiLi256ELi2ELi1ELi1024ELi64ELi64ELi32ELi0ELi1EEviiiPT_S1_S1_iiE3Csh;
	add.s32 	%r324, %r323, %r322;
	st.shared.u32 	[%r324], %r88;
$L__BB385_27:
	shr.u32 	%r325, %r12, 6;
	add.s32 	%r383, %r383, %r325;
	setp.lt.u32 	%p35, %r383, 32;
	@%p35 bra 	$L__BB385_25;
	ld.param.u32 	%r371, [_Z9cuda_gemmIiLi256ELi2ELi1ELi1024ELi64ELi64ELi32ELi0ELi1EEviiiPT_S1_S1_ii_param_1];
	setp.eq.s16 	%p36, %rs3, 2;
	bar.sync 	0;
	mad.lo.s32 	%r90, %r374, %r371, %r23;
	mov.u32 	%r384, %r1;
	@%p36 bra 	$L__BB385_32;
	setp.eq.s16 	%p37, %rs3, 3;
	and.b32  	%r326, %r1, 15;
	shr.u32 	%r327, %r1, 4;
	mad.lo.s32 	%r328, %r327, %r22, %r326;
	add.s32 	%r329, %r90, %r328;
	ld.shared.u32 	%r330, [%r31];
	mul.wide.s32 	%rd38, %r329, 4;
	add.s64 	%rd39, %rd3, %rd38;
	st.global.u32 	[%rd39], %r330;
	mov.u32 	%r384, %r24;
	@%p37 bra 	$L__BB385_32;
	setp.eq.s16 	%p38, %rs3, 0;
	and.b32  	%r331, %r24, 15;
	shr.u32 	%r332, %r24, 4;
	mad.lo.s32 	%r333, %r332, %r22, %r331;
	add.s32 	%r334, %r90, %r333;
	ld.shared.u32 	%r335, [%r32];
	mul.wide.s32 	%rd40, %r334, 4;
	add.s64 	%rd41, %rd3, %rd40;
	st.global.u32 	[%rd41], %r335;
	mov.u32 	%r384, %r29;
	@%p38 bra 	$L__BB385_32;
	and.b32  	%r336, %r29, 15;
	shr.u32 	%r337, %r29, 4;
	mad.lo.s32 	%r338, %r337, %r22, %r336;
	add.s32 	%r339, %r90, %r338;
	add.s32 	%r340, %r32, %r27;
	ld.shared.u32 	%r341, [%r340];
	mul.wide.s32 	%rd42, %r339, 4;
	add.s64 	%rd43, %rd3, %rd42;
	st.global.u32 	[%rd43], %r341;
	mov.u32 	%r384, %r30;
$L__BB385_32:
	setp.lt.u16 	%p39, %rs1, 2;
	@%p39 bra 	$L__BB385_34;
$L__BB385_33:
	shr.u32 	%r342, %r384, 4;
	and.b32  	%r343, %r384, 15;
	add.s32 	%r344, %r90, %r343;
	mad.lo.s32 	%r345, %r342, %r22, %r344;
	shl.b32 	%r346, %r384, 2;
	mov.u32 	%r347, _ZZ9cuda_gemmIiLi256ELi2ELi1ELi1024ELi64ELi64ELi32ELi0ELi1EEviiiPT_S1_S1_iiE3Csh;
	add.s32 	%r348, %r347, %r346;
	ld.shared.u32 	%r349, [%r348];
	mul.wide.s32 	%rd44, %r345, 4;
	add.s64 	%rd45, %rd3, %rd44;
	st.global.u32 	[%rd45], %r349;
	add.s32 	%r350, %r384, %r12;
	shr.u32 	%r351, %r350, 4;
	and.b32  	%r352, %r350, 15;
	add.s32 	%r353, %r90, %r352;
	mad.lo.s32 	%r354, %r351, %r22, %r353;
	add.s32 	%r355, %r348, %r27;
	ld.shared.u32 	%r356, [%r355];
	mul.wide.s32 	%rd46, %r354, 4;
	add.s64 	%rd47, %rd3, %rd46;
	st.global.u32 	[%rd47], %r356;
	add.s32 	%r357, %r350, %r12;
	shr.u32 	%r358, %r357, 4;
	and.b32  	%r359, %r357, 15;
	add.s32 	%r360, %r90, %r359;
	mad.lo.s32 	%r361, %r358, %r22, %r360;
	add.s32 	%r362, %r355, %r27;
	ld.shared.u32 	%r363, [%r362];
	mul.wide.s32 	%rd48, %r361, 4;
	add.s64 	%rd49, %rd3, %rd48;
	st.global.u32 	[%rd49], %r363;
	add.s32 	%r364, %r357, %r12;
	shr.u32 	%r365, %r364, 4;
	and.b32  	%r366, %r364, 15;
	add.s32 	%r367, %r90, %r366;
	mad.lo.s32 	%r368, %r365, %r22, %r367;
	add.s32 	%r369, %r362, %r27;
	ld.shared.u32 	%r370, [%r369];
	mul.wide.s32 	%rd50, %r368, 4;
	add.s64 	%rd51, %rd3, %rd50;
	st.global.u32 	[%rd51], %r370;
	add.s32 	%r384, %r364, %r12;
	setp.lt.u32 	%p40, %r384, 512;
	@%p40 bra 	$L__BB385_33;
$L__BB385_34:
	add.s32 	%r374, %r374, %r14;
	setp.lt.u32 	%p41, %r374, %r15;
	@%p41 bra 	$L__BB385_7;
$L__BB385_35:
	ret;

}
	// .globl	_Z9cuda_gemmIiLi256ELi2ELi1ELi1024ELi64ELi64ELi32ELi1ELi0EEviiiPT_S1_S1_ii
.visible .entry _Z9cuda_gemmIiLi256ELi2ELi1ELi1024ELi64ELi64ELi32ELi1ELi0EEviiiPT_S1_S1_ii(
	.param .u32 _Z9cuda_gemmIiLi256ELi2ELi1ELi1024ELi64ELi64ELi32ELi1ELi0EEviiiPT_S1_S1_ii_param_0,
	.param .u32 _Z9cuda_gemmIiLi256ELi2ELi1ELi1024ELi64ELi64ELi32ELi1ELi0EEviiiPT_S1_S1_ii_param_1,
	.param .u32 _Z9cuda_gemmIiLi256ELi2ELi1ELi1024ELi64ELi64ELi32ELi1ELi0EEviiiPT_S1_S1_ii_param_2,
	.param .u64 .ptr .align 1 _Z9cuda_gemmIiLi256ELi2ELi1ELi1024ELi64ELi64ELi32ELi1ELi0EEviiiPT_S1_S1_ii_param_3,
	.param .u64 .ptr .align 1 _Z9cuda_gemmIiLi256ELi2ELi1ELi1024ELi64ELi64ELi32ELi1ELi0EEviiiPT_S1_S1_ii_param_4,
	.param .u64 .ptr .align 1 _Z9cuda_gemmIiLi256ELi2ELi1ELi1024ELi64ELi64ELi32ELi1ELi0EEviiiPT_S1_S1_ii_param_5,
	.param .u32 _Z9cuda_gemmIiLi256ELi2ELi1ELi1024ELi64ELi64ELi32ELi1ELi0EEviiiPT_S1_S1_ii_param_6,
	.param .u32 _Z9cuda_gemmIiLi256ELi2ELi1ELi1024ELi64ELi64ELi32ELi1ELi0EEviiiPT_S1_S1_ii_param_7
)
.maxntid 256
{
	.reg .pred 	%p<147>;
	.reg .b16 	%rs<12>;
	.reg .b32 	%r<1143>;
	.reg .b64 	%rd<39>;
	// demoted variable
	.shared .align 128 .b8 _ZZ9cuda_gemmIiLi256ELi2ELi1ELi1024ELi64ELi64ELi32ELi1ELi0EEviiiPT_S1_S1_iiE11kron_fac_sh[8320];
	// demoted variable
	.shared .align 128 .b8 _ZZ9cuda_gemmIiLi256ELi2ELi1ELi1024ELi64ELi64ELi32ELi1ELi0EEviiiPT_S1_S1_iiE3Ash[4096];
	// demoted variable
	.shared .align 128 .b8 _ZZ9cuda_gemmIiLi256ELi2ELi1ELi1024ELi64ELi64ELi32ELi1ELi0EEviiiPT_S1_S1_iiE3Csh[2048];
	ld.param.u64 	%rd11, [_Z9cuda_gemmIiLi256ELi2ELi1ELi1024ELi64ELi64ELi32ELi1ELi0EEviiiPT_S1_S1_ii_param_3];
	ld.param.u64 	%rd12, [_Z9cuda_gemmIiLi256ELi2ELi1ELi1024ELi64ELi64ELi32ELi1ELi0EEviiiPT_S1_S1_ii_param_5];
	ld.param.u32 	%r360, [_Z9cuda_gemmIiLi256ELi2ELi1ELi1024ELi64ELi64ELi32ELi1ELi0EEviiiPT_S1_S1_ii_param_6];
	ld.param.u32 	%r361, [_Z9cuda_gemmIiLi256ELi2ELi1ELi1024ELi64ELi64ELi32ELi1ELi0EEviiiPT_S1_S1_ii_param_7];
	cvta.to.global.u64 	%rd1, %rd11;
	cvta.to.global.u64 	%rd2, %rd12;
	mov.u32 	%r1, %tid.x;
	setp.lt.s32 	%p1, %r361, 16;
	shr.u32 	%r2, %r361, 4;
	selp.b32 	%r3, 1, %r2, %p1;
	div.s32 	%r4, 1024, %r361;
	mul.lo.s32 	%r362, %r4, %r3;
	min.s32 	%r5, %r362, 256;
	div.u32 	%r7, %r1, %r5;
	mul.lo.s32 	%r363, %r7, %r5;
	sub.s32 	%r364, %r1, %r363;
	div.u32 	%r6, %r364, %r3;
	mov.u32 	%r8, %ntid.x;
	div.u32 	%r9, %r8, %r5;
	mov.u32 	%r965, %ctaid.y;
	mov.u32 	%r365, %nctaid.y;
	shl.b32 	%r366, %r365, 1;
	setp.ge.u32 	%p2, %r965, %r366;
	@%p2 bra 	$L__BB386_163;
	mov.u32 	%r368, %ctaid.x;
	shl.b32 	%r369, %r368, 5;
	and.b32  	%r370, %r1, 31;
	or.b32  	%r11, %r369, %r370;
	and.b32  	%r371, %r6, 15;
	rem.u32 	%r372, %r1, %r3;
	shl.b32 	%r12, %r372, 4;
	min.s32 	%r13, %r360, 32;
	min.u32 	%r373, %r361, 16;
	or.b32  	%r14, %r371, %r12;
	shl.b32 	%r374, %r3, 8;
	sub.s32 	%r15, 8223, %r374;
	add.s32 	%r16, %r1, %r8;
	cvt.u16.u32 	%rs4, %r16;
	xor.b16  	%rs5, %rs4, 1023;
	cvt.u16.u32 	%rs6, %r8;
	div.u16 	%rs7, %rs5, %rs6;
	sub.s16 	%rs8, 511, %rs4;
	div.u16 	%rs1, %rs8, %rs6;
	and.b16  	%rs2, %rs7, 3;
	shl.b32 	%r17, %r8, 2;
	add.s32 	%r18, %r16, %r8;
	add.s32 	%r19, %r18, %r8;
	setp.gt.u32 	%p3, %r361, %r371;
	selp.b32 	%r375, 0, %r373, %p3;
	sub.s32 	%r20, %r14, %r375;
	add.s32 	%r376, %r371, 1;
	setp.lt.u32 	%p4, %r376, %r373;
	selp.b32 	%r377, 0, %r373, %p4;
	sub.s32 	%r21, %r14, %r377;
	add.s32 	%r378, %r371, 2;
	setp.lt.u32 	%p5, %r378, %r373;
	selp.b32 	%r379, 0, %r373, %p5;
	sub.s32 	%r22, %r14, %r379;
	add.s32 	%r380, %r371, 3;
	setp.lt.u32 	%p6, %r380, %r373;
	selp.b32 	%r381, 0, %r373, %p6;
	sub.s32 	%r23, %r14, %r381;
	add.s32 	%r382, %r371, 4;
	setp.lt.u32 	%p7, %r382, %r373;
	selp.b32 	%r383, 0, %r373, %p7;
	sub.s32 	%r24, %r14, %r383;
	add.s32 	%r384, %r371, 5;
	setp.lt.u32 	%p8, %r384, %r373;
	selp.b32 	%r385, 0, %r373, %p8;
	sub.s32 	%r25, %r14, %r385;
	add.s32 	%r386, %r371, 6;
	setp.lt.u32 	%p9, %r386, %r373;
	selp.b32 	%r387, 0, %r373, %p9;
	sub.s32 	%r26, %r14, %r387;
	add.s32 	%r388, %r371, 7;
	setp.lt.u32 	%p10, %r388, %r373;
	selp.b32 	%r389, 0, %r373, %p10;
	sub.s32 	%r27, %r14, %r389;
	add.s32 	%r390, %r371, 8;
	setp.lt.u32 	%p11, %r390, %r373;
	selp.b32 	%r391, 0, %r373, %p11;
	sub.s32 	%r28, %r14, %r391;
	add.s32 	%r392, %r371, 9;
	setp.lt.u32 	%p12, %r392, %r373;
	selp.b32 	%r393, 0, %r373, %p12;
	sub.s32 	%r29, %r14, %r393;
	add.s32 	%r394, %r371, 10;
	setp.lt.u32 	%p13, %r394, %r373;
	selp.b32 	%r395, 0, %r373, %p13;
	sub.s32 	%r30, %r14, %r395;
	add.s32 	%r396, %r371, 11;
	setp.lt.u32 	%p14, %r396, %r373;
	selp.b32 	%r397, 0, %r373, %p14;
	sub.s32 	%r31, %r14, %r397;
	add.s32 	%r398, %r371, 12;
	setp.lt.u32 	%p15, %r398, %r373;
	selp.b32 	%r399, 0, %r373, %p15;
	sub.s32 	%r32, %r14, %r399;
	add.s32 	%r400, %r371, 13;
	setp.lt.u32 	%p16, %r400, %r373;
	selp.b32 	%r401, 0, %r373, %p16;
	sub.s32 	%r33, %r14, %r401;
	add.s32 	%r402, %r371, 14;
	setp.lt.u32 	%p17, %r402, %r373;
	selp.b32 	%r403, 0, %r373, %p17;
	sub.s32 	%r34, %r14, %r403;
	add.s32 	%r404, %r371, 15;
	setp.lt.u32 	%p18, %r404, %r373;
	selp.b32 	%r405, 0, %r373, %p18;
	sub.s32 	%r35, %r14, %r405;
	shl.b32 	%r36, %r8, 4;
	shl.b32 	%r37, %r8, 3;
	mul.lo.s32 	%r38, %r8, 12;
	mul.wide.u32 	%rd13, %r8, 4;
	add.s64 	%rd3, %rd1, %rd13;
	mul.wide.u32 	%rd14, %r8, 8;
	add.s64 	%rd4, %rd1, %rd14;
	mul.wide.u32 	%rd15, %r8, 12;
	add.s64 	%rd5, %rd1, %rd15;
	cvt.u64.u32 	%rd32, %r17;
$L__BB386_2:
	setp.eq.s16 	%p19, %rs2, 2;
	mov.u32 	%r966, %r1;
	@%p19 bra 	$L__BB386_6;
	setp.eq.s16 	%p20, %rs2, 3;
	shl.b32 	%r406, %r965, 10;
	or.b32  	%r407, %r406, %r1;
	mul.wide.s32 	%rd16, %r407, 4;
	add.s64 	%rd6, %rd1, %rd16;
	ld.global.u32 	%r408, [%rd6];
	shl.b32 	%r409, %r1, 2;
	mov.u32 	%r410, _ZZ9cuda_gemmIiLi256ELi2ELi1ELi1024ELi64ELi64ELi32ELi1ELi0EEviiiPT_S1_S1_iiE3Ash;
	add.s32 	%r411, %r410, %r409;
	st.shared.u32 	[%r411], %r408;
	mov.u32 	%r966, %r16;
	@%p20 bra 	$L__BB386_6;
	setp.eq.s16 	%p21, %rs2, 0;
	cvt.u64.u32 	%rd17, %r17;
	add.s64 	%rd7, %rd6, %rd17;
	ld.global.u32 	%r412, [%rd7];
	add.s32 	%r416, %r411, %r17;
	st.shared.u32 	[%r416], %r412;
	mov.u32 	%r966, %r18;
	@%p21 bra 	$L__BB386_6;
	add.s64 	%rd19, %rd7, %rd17;
	ld.global.u32 	%r417, [%rd19];
	add.s32 	%r422, %r416, %r17;
	st.shared.u32 	[%r422], %r417;
	mov.u32 	%r966, %r19;
$L__BB386_6:
	shl.b32 	%r423, %r966, 2;
	mov.u32 	%r424, _ZZ9cuda_gemmIiLi256ELi2ELi1ELi1024ELi64ELi64ELi32ELi1ELi0EEviiiPT_S1_S1_iiE3Ash;
	add.s32 	%r968, %r424, %r423;
	shl.b32 	%r425, %r965, 10;
	add.s32 	%r967, %r966, %r425;
$L__BB386_7:
	mul.wide.s32 	%rd20, %r967, 4;
	add.s64 	%rd21, %rd3, %rd20;
	add.s64 	%rd22, %rd4, %rd20;
	add.s64 	%rd23, %rd5, %rd20;
	add.s64 	%rd24, %rd1, %rd20;
	ld.global.u32 	%r426, [%rd24];
	st.shared.u32 	[%r968], %r426;
	ld.global.u32 	%r427, [%rd21];
	add.s32 	%r428, %r968, %r17;
	st.shared.u32 	[%r428], %r427;
	ld.global.u32 	%r429, [%rd22];
	add.s32 	%r430, %r968, %r37;
	st.shared.u32 	[%r430], %r429;
	ld.global.u32 	%r431, [%rd23];
	add.s32 	%r432, %r968, %r38;
	st.shared.u32 	[%r432], %r431;
	add.s32 	%r966, %r966, %r17;
	add.s32 	%r968, %r968, %r36;
	add.s32 	%r967, %r967, %r17;
	setp.lt.u32 	%p22, %r966, 1024;
	@%p22 bra 	$L__BB386_7;
	and.b16  	%rs3, %rs1, 3;
	setp.eq.s16 	%p23, %rs3, 2;
	mov.u32 	%r970, %r1;
	@%p23 bra 	$L__BB386_12;
	setp.eq.s16 	%p24, %rs3, 3;
	shl.b32 	%r433, %r1, 2;
	mov.u32 	%r434, _ZZ9cuda_gemmIiLi256ELi2ELi1ELi1024ELi64ELi64ELi32ELi1ELi0EEviiiPT_S1_S1_iiE3Csh;
	add.s32 	%r435, %r434, %r433;
	mov.b32 	%r436, 0;
	st.shared.u32 	[%r435], %r436;
	mov.u32 	%r970, %r16;
	@%p24 bra 	$L__BB386_12;
	setp.eq.s16 	%p25, %rs3, 0;
	add.s32 	%r440, %r435, %r17;
	mov.b32 	%r441, 0;
	st.shared.u32 	[%r440], %r441;
	mov.u32 	%r970, %r18;
	@%p25 bra 	$L__BB386_12;
	add.s32 	%r446, %r440, %r17;
	mov.b32 	%r447, 0;
	st.shared.u32 	[%r446], %r447;
	mov.u32 	%r970, %r19;
$L__BB386_12:
	setp.lt.u16 	%p26, %rs1, 2;
	@%p26 bra 	$L__BB386_14;
$L__BB386_13:
	shl.b32 	%r448, %r970, 2;
	mov.u32 	%r449, _ZZ9cuda_gemmIiLi256ELi2ELi1ELi1024ELi64ELi64ELi32ELi1ELi0EEviiiPT_S1_S1_iiE3Csh;
	add.s32 	%r450, %r449, %r448;
	mov.b32 	%r451, 0;
	st.shared.u32 	[%r450], %r451;
	add.s32 	%r452, %r450, %r17;
	st.shared.u32 	[%r452], %r451;
	add.s32 	%r453, %r452, %r17;
	st.shared.u32 	[%r453], %r451;
	add.s32 	%r454, %r453, %r17;
	st.shared.u32 	[%r454], %r451;
	add.s32 	%r970, %r17, %r970;
	setp.lt.u32 	%p27, %r970, 512;
	@%p27 bra 	$L__BB386_13;
$L__BB386_14:
	shr.u32 	%r972, %r1, 5;
	setp.ge.s32 	%p28, %r972, %r361;
	@%p28 bra 	$L__BB386_16;
$L__BB386_15:
	ld.param.u64 	%rd38, [_Z9cuda_gemmIiLi256ELi2ELi1ELi1024ELi64ELi64ELi32ELi1ELi0EEviiiPT_S1_S1_ii_param_4];
	mad.lo.s32 	%r456, %r972, %r360, %r11;
	cvta.to.global.u64 	%rd25, %rd38;
	mul.wide.s32 	%rd26, %r456, 4;
	add.s64 	%rd27, %rd25, %rd26;
	ld.global.u32 	%r457, [%rd27];
	and.b32  	%r458, %r1, 31;
	mov.u32 	%r459, _ZZ9cuda_gemmIiLi256ELi2ELi1ELi1024ELi64ELi64ELi32ELi1ELi0EEviiiPT_S1_S1_iiE11kron_fac_sh;
	mad.lo.s32 	%r460, %r458, 260, %r459;
	shl.b32 	%r461, %r972, 2;
	add.s32 	%r462, %r460, %r461;
	st.shared.u32 	[%r462], %r457;
	mov.u32 	%r463, %ntid.x;
	shr.u32 	%r464, %r463, 5;
	add.s32 	%r972, %r972, %r464;
	setp.lt.s32 	%p29, %r972, %r361;
	@%p29 bra 	$L__BB386_15;
$L__BB386_16:
	setp.lt.s32 	%p30, %r4, 1;
	bar.sync 	0;
	@%p30 bra 	$L__BB386_156;
	setp.ne.s32 	%p31, %r3, 1;
	@%p31 bra 	$L__BB386_86;
	mov.b32 	%r989, 0;
$L__BB386_19:
	setp.lt.s32 	%p106, %r361, 1;
	add.s32 	%r88, %r989, %r6;
	mul.lo.s32 	%r89, %r88, %r361;
	add.s32 	%r90, %r89, %r12;
	@%p106 bra 	$L__BB386_21;
	add.s32 	%r767, %r14, %r89;
	shl.b32 	%r768, %r767, 2;
	mov.u32 	%r769, _ZZ9cuda_gemmIiLi256ELi2ELi1ELi1024ELi64ELi64ELi32ELi1ELi0EEviiiPT_S1_S1_iiE3Ash;
	add.s32 	%r770, %r769, %r768;
	ld.shared.u32 	%r1140, [%r770];
$L__BB386_21:
	setp.lt.s32 	%p107, %r361, 2;
	@%p107 bra 	$L__BB386_23;
	add.s32 	%r771, %r6, 1;
	and.b32  	%r772, %r771, 15;
	add.s32 	%r773, %r90, %r772;
	shl.b32 	%r774, %r773, 2;
	mov.u32 	%r775, _ZZ9cuda_gemmIiLi256ELi2ELi1ELi1024ELi64ELi64ELi32ELi1ELi0EEviiiPT_S1_S1_iiE3Ash;
	add.s32 	%r776, %r775, %r774;
	ld.shared.u32 	%r1139, [%r776];
$L__BB386_23:
	setp.lt.s32 	%p108, %r361, 3;
	@%p108 bra 	$L__BB386_25;
	add.s32 	%r777, %r6, 2;
	and.b32  	%r778, %r777, 15;
	add.s32 	%r779, %r90, %r778;
	shl.b32 	%r780, %r779, 2;
	mov.u32 	%r781, _ZZ9cuda_gemmIiLi256ELi2ELi1ELi1024ELi64ELi64ELi32ELi1ELi0EEviiiPT_S1_S1_iiE3Ash;
	add.s32 	%r782, %r781, %r780;
	ld.shared.u32 	%r1138, [%r782];
$L__BB386_25:
	setp.lt.s32 	%p109, %r361, 4;
	@%p109 bra 	$L__BB386_27;
	add.s32 	%r783, %r6, 3;
	and.b32  	%r784, %r783, 15;
	add.s32 	%r785, %r90, %r784;
	shl.b32 	%r786, %r785, 2;
	mov.u32 	%r787, _ZZ9cuda_gemmIiLi256ELi2ELi1ELi1024ELi64ELi64ELi32ELi1ELi0EEviiiPT_S1_S1_iiE3Ash;
	add.s32 	%r788, %r787, %r786;
	ld.shared.u32 	%r1137, [%r788];
$L__BB386_27:
	setp.lt.s32 	%p110, %r361, 5;
	@%p110 bra 	$L__BB386_29;
	add.s32 	%r789, %r6, 4;
	and.b32  	%r790, %r789, 15;
	add.s32 	%r791, %r90, %r790;
	shl.b32 	%r792, %r791, 2;
	mov.u32 	%r793, _ZZ9cuda_gemmIiLi256ELi2ELi1ELi1024ELi64ELi64ELi32ELi1ELi0EEviiiPT_S1_S1_iiE3Ash;
	add.s32 	%r794, %r793, %r792;
	ld.shared.u32 	%r1136, [%r794];
$L__BB386_29:
	setp.lt.s32 	%p111, %r361, 6;
	@%p111 bra 	$L__BB386_31;
	add.s32 	%r795, %r6, 5;
	and.b32  	%r796, %r795, 15;
	add.s32 	%r797, %r90, %r796;
	shl.b32 	%r798, %r797, 2;
	mov.u32 	%r799, _ZZ9cuda_gemmIiLi256ELi2ELi1ELi1024ELi64ELi64ELi32ELi1ELi0EEviiiPT_S1_S1_iiE3Ash;
	add.s32 	%r800, %r799, %r798;
	ld.shared.u32 	%r1135, [%r800];
$L__BB386_31:
	setp.lt.s32 	%p112, %r361, 7;
	@%p112 bra 	$L__BB386_33;
	add.s32 	%r801, %r6, 6;
	and.b32  	%r802, %r801, 15;
	add.s32 	%r803, %r90, %r802;
	shl.b32 	%r804, %r803, 2;
	mov.u32 	%r805, _ZZ9cuda_gemmIiLi256ELi2ELi1ELi1024ELi64ELi64ELi32ELi1ELi0EEviiiPT_S1_S1_iiE3Ash;
	add.s32 	%r806, %r805, %r804;
	ld.shared.u32 	%r1134, [%r806];
$L__BB386_33:
	setp.lt.s32 	%p113, %r361, 8;
	@%p113 bra 	$L__BB386_35;
	add.s32 	%r807, %r6, 7;
	and.b32  	%r808, %r807, 15;
	add.s32 	%r809, %r90, %r808;
	shl.b32 	%r810, %r809, 2;
	mov.u32 	%r811, _ZZ9cuda_gemmIiLi256ELi2ELi1ELi1024ELi64ELi64ELi32ELi1ELi0EEviiiPT_S1_S1_iiE3Ash;
	add.s32 	%r812, %r811, %r810;
	ld.shared.u32 	%r1133, [%r812];
$L__BB386_35:
	setp.lt.s32 	%p114, %r361, 9;
	@%p114 bra 	$L__BB386_37;
	and.b32  	%r813, %r6, 15;
	xor.b32  	%r814, %r813, 8;
	add.s32 	%r815, %r90, %r814;
	shl.b32 	%r816, %r815, 2;
	mov.u32 	%r817, _ZZ9cuda_gemmIiLi256ELi2ELi1ELi1024ELi64ELi64ELi32ELi1ELi0EEviiiPT_S1_S1_iiE3Ash;
	add.s32 	%r818, %r817, %r816;
	ld.shared.u32 	%r1132, [%r818];
$L__BB386_37:
	setp.lt.s32 	%p115, %r361, 10;
	@%p115 bra 	$L__BB386_39;
	add.s32 	%r819, %r6, 9;
	and.b32  	%r820, %r819, 15;
	add.s32 	%r821, %r90, %r820;
	shl.b32 	%r822, %r821, 2;
	mov.u32 	%r823, _ZZ9cuda_gemmIiLi256ELi2ELi1ELi1024ELi64ELi64ELi32ELi1ELi0EEviiiPT_S1_S1_iiE3Ash;
	add.s32 	%r824, %r823, %r822;
	ld.shared.u32 	%r1131, [%r824];
$L__BB386_39:
	setp.lt.s32 	%p116, %r361, 11;
	@%p116 bra 	$L__BB386_41;
	add.s32 	%r825, %r6, 10;
	and.b32  	%r826, %r825, 15;
	add.s32 	%r827, %r90, %r826;
	shl.b32 	%r828, %r827, 2;
	mov.u32 	%r829, _ZZ9cuda_gemmIiLi256ELi2ELi1ELi1024ELi64ELi64ELi32ELi1ELi0EEviiiPT_S1_S1_iiE3Ash;
	add.s32 	%r830, %r829, %r828;
	ld.shared.u32 	%r1130, [%r830];
$L__BB386_41:
	setp.lt.s32 	%p117, %r361, 12;
	@%p117 bra 	$L__BB386_43;
	add.s32 	%r831, %r6, 11;
	and.b32  	%r832, %r831, 15;
	add.s32 	%r833, %r90, %r832;
	shl.b32 	%r834, %r833, 2;
	mov.u32 	%r835, _ZZ9cuda_gemmIiLi256ELi2ELi1ELi1024ELi64ELi64ELi32ELi1ELi0EEviiiPT_S1_S1_iiE3Ash;
	add.s32 	%r836, %r835, %r834;
	ld.shared.u32 	%r1129, [%r836];
$L__BB386_43:
	setp.lt.s32 	%p118, %r361, 13;
	@%p118 bra 	$L__BB386_45;
	add.s32 	%r837, %r6, 12;
	and.b32  	%r838, %r837, 15;
	add.s32 	%r839, %r90, %r838;
	shl.b32 	%r840, %r839, 2;
	mov.u32 	%r841, _ZZ9cuda_gemmIiLi256ELi2ELi1ELi1024ELi64ELi64ELi32ELi1ELi0EEviiiPT_S1_S1_iiE3Ash;
	add.s32 	%r842, %r841, %r840;
	ld.shared.u32 	%r1128, [%r842];
$L__BB386_45:
	setp.lt.s32 	%p119, %r361, 14;
	@%p119 bra 	$L__BB386_47;
	add.s32 	%r843, %r6, 13;
	and.b32  	%r844, %r843, 15;
	add.s32 	%r845, %r90, %r844;
	shl.b32 	%r846, %r845, 2;
	mov.u32 	%r847, _ZZ9cuda_gemmIiLi256ELi2ELi1ELi1024ELi64ELi64ELi32ELi1ELi0EEviiiPT_S1_S1_iiE3Ash;
	add.s32 	%r848, %r847, %r846;
	ld.shared.u32 	%r1127, [%r848];
$L__BB386_47:
	setp.lt.s32 	%p120, %r361, 15;
	@%p120 bra 	$L__BB386_49;
	add.s32 	%r849, %r6, 14;
	and.b32  	%r850, %r849, 15;
	add.s32 	%r851, %r90, %r850;
	shl.b32 	%r852, %r851, 2;
	mov.u32 	%r853, _ZZ9cuda_gemmIiLi256ELi2ELi1ELi1024ELi64ELi64ELi32ELi1ELi0EEviiiPT_S1_S1_iiE3Ash;
	add.s32 	%r854, %r853, %r852;
	ld.shared.u32 	%r1126, [%r854];
$L__BB386_49:
	setp.lt.s32 	%p121, %r361, 16;
	@%p121 bra 	$L__BB386_51;
	add.s32 	%r855, %r6, -1;
	and.b32  	%r856, %r855, 15;
	add.s32 	%r857, %r90, %r856;
	shl.b32 	%r858, %r857, 2;
	mov.u32 	%r859, _ZZ9cuda_gemmIiLi256ELi2ELi1ELi1024ELi64ELi64ELi32ELi1ELi0EEviiiPT_S1_S1_iiE3Ash;
	add.s32 	%r860, %r859, %r858;
	ld.shared.u32 	%r1125, [%r860];
$L__BB386_51:
	setp.ge.s32 	%p122, %r7, %r13;
	mov.u32 	%r1006, %r7;
	@%p122 bra 	$L__BB386_52;
	bra.uni 	$L__BB386_53;
$L__BB386_52:
	add.s32 	%r989, %r989, %r5;
	setp.lt.s32 	%p140, %r989, %r4;
	@%p140 bra 	$L__BB386_19;
	bra.uni 	$L__BB386_156;
$L__BB386_53:
	mov.u32 	%r862, _ZZ9cuda_gemmIiLi256ELi2ELi1ELi1024ELi64ELi64ELi32ELi1ELi0EEviiiPT_S1_S1_iiE11kron_fac_sh;
	mad.lo.s32 	%r125, %r1006, 260, %r862;
	mov.b32 	%r1008, 0;
	@%p106 bra 	$L__BB386_55;
	shl.b32 	%r863, %r20, 2;
	add.s32 	%r864, %r125, %r863;
	ld.shared.u32 	%r865, [%r864];
	mul.lo.s32 	%r1008, %r865, %r1140;
$L__BB386_55:
	@%p107 bra 	$L__BB386_57;
	shl.b32 	%r866, %r21, 2;
	add.s32 	%r867, %r125, %r866;
	ld.shared.u32 	%r868, [%r867+4];
	mad.lo.s32 	%r1008, %r868, %r1139, %r1008;
$L__BB386_57:
	@%p108 bra 	$L__BB386_59;
	shl.b32 	%r869, %r22, 2;
	add.s32 	%r870, %r125, %r869;
	ld.shared.u32 	%r871, [%r870+8];
	mad.lo.s32 	%r1008, %r871, %r1138, %r1008;
$L__BB386_59:
	@%p109 bra 	$L__BB386_61;
	shl.b32 	%r872, %r23, 2;
	add.s32 	%r873, %r125, %r872;
	ld.shared.u32 	%r874, [%r873+12];
	mad.lo.s32 	%r1008, %r874, %r1137, %r1008;
$L__BB386_61:
	setp.lt.s32 	%p127, %r361, 5;
	@%p127 bra 	$L__BB386_63;
	shl.b32 	%r875, %r24, 2;
	add.s32 	%r876, %r125, %r875;
	ld.shared.u32 	%r877, [%r876+16];
	mad.lo.s32 	%r1008, %r877, %r1136, %r1008;
$L__BB386_63:
	setp.lt.s32 	%p128, %r361, 6;
	@%p128 bra 	$L__BB386_65;
	shl.b32 	%r878, %r25, 2;
	add.s32 	%r879, %r125, %r878;
	ld.shared.u32 	%r880, [%r879+20];
	mad.lo.s32 	%r1008, %r880, %r1135, %r1008;
$L__BB386_65:
	setp.lt.s32 	%p129, %r361, 7;
	@%p129 bra 	$L__BB386_67;
	shl.b32 	%r881, %r26, 2;
	add.s32 	%r882, %r125, %r881;
	ld.shared.u32 	%r883, [%r882+24];
	mad.lo.s32 	%r1008, %r883, %r1134, %r1008;
$L__BB386_67:
	setp.lt.s32 	%p130, %r361, 8;
	@%p130 bra 	$L__BB386_69;
	shl.b32 	%r884, %r27, 2;
	add.s32 	%r885, %r125, %r884;
	ld.shared.u32 	%r886, [%r885+28];
	mad.lo.s32 	%r1008, %r886, %r1133, %r1008;
$L__BB386_69:
	setp.lt.s32 	%p131, %r361, 9;
	@%p131 bra 	$L__BB386_71;
	shl.b32 	%r887, %r28, 2;
	add.s32 	%r888, %r125, %r887;
	ld.shared.u32 	%r889, [%r888+32];
	mad.lo.s32 	%r1008, %r889, %r1132, %r1008;
$L__BB386_71:
	setp.lt.s32 	%p132, %r361, 10;
	@%p132 bra 	$L__BB386_73;
	shl.b32 	%r890, %r29, 2;
	add.s32 	%r891, %r125, %r890;
	ld.shared.u32 	%r892, [%r891+36];
	mad.lo.s32 	%r1008, %r892, %r1131, %r1008;
$L__BB386_73:
	setp.lt.s32 	%p133, %r361, 11;
	@%p133 bra 	$L__BB386_75;
	shl.b32 	%r893, %r30, 2;
	add.s32 	%r894, %r125, %r893;
	ld.shared.u32 	%r895, [%r894+40];
	mad.lo.s32 	%r1008, %r895, %r1130, %r1008;
$L__BB386_75:
	setp.lt.s32 	%p134, %r361, 12;
	@%p134 bra 	$L__BB386_77;
	shl.b32 	%r896, %r31, 2;
	add.s32 	%r897, %r125, %r896;
	ld.shared.u32 	%r898, [%r897+44];
	mad.lo.s32 	%r1008, %r898, %r1129, %r1008;
$L__BB386_77:
	setp.lt.s32 	%p135, %r361, 13;
	@%p135 bra 	$L__BB386_79;
	shl.b32 	%r899, %r32, 2;
	add.s32 	%r900, %r125, %r899;
	ld.shared.u32 	%r901, [%r900+48];
	mad.lo.s32 	%r1008, %r901, %r1128, %r1008;
$L__BB386_79:
	setp.lt.s32 	%p136, %r361, 14;
	@%p136 bra 	$L__BB386_81;
	shl.b32 	%r902, %r33, 2;
	add.s32 	%r903, %r125, %r902;
	ld.shared.u32 	%r904, [%r903+52];
	mad.lo.s32 	%r1008, %r904, %r1127, %r1008;
$L__BB386_81:
	setp.lt.s32 	%p137, %r361, 15;
	@%p137 bra 	$L__BB386_83;
	shl.b32 	%r905, %r34, 2;
	add.s32 	%r906, %r125, %r905;
	ld.shared.u32 	%r907, [%r906+56];
	mad.lo.s32 	%r1008, %r907, %r1126, %r1008;
$L__BB386_83:
	setp.lt.s32 	%p138, %r361, 16;
	@%p138 bra 	$L__BB386_85;
	shl.b32 	%r908, %r35, 2;
	add.s32 	%r909, %r125, %r908;
	ld.shared.u32 	%r910, [%r909+60];
	mad.lo.s32 	%r1008, %r910, %r1125, %r1008;
$L__BB386_85:
	mad.lo.s32 	%r911, %r1006, %r4, %r88;
	shl.b32 	%r912, %r911, 2;
	mov.u32 	%r913, _ZZ9cuda_gemmIiLi256ELi2ELi1ELi1024ELi64ELi64ELi32ELi1ELi0EEviiiPT_S1_S1_iiE3Csh;
	add.s32 	%r914, %r913, %r912;
	ld.shared.u32 	%r915, [%r914];
	add.s32 	%r916, %r915, %r1008;
	st.shared.u32 	[%r914], %r916;
	add.s32 	%r1006, %r1006, %r9;
	setp.lt.s32 	%p139, %r1006, %r13;
	@%p139 bra 	$L__BB386_53;
	bra.uni 	$L__BB386_52;
$L__BB386_86:
	setp.gt.u32 	%p32, %r361, 31;
	@%p32 bra 	$L__BB386_164;
	mov.b32 	%r1091, 0;
$L__BB386_88:
	setp.eq.s32 	%p33, %r361, 0;
	add.s32 	%r268, %r1091, %r6;
	mul.lo.s32 	%r269, %r268, %r361;
	add.s32 	%r270, %r269, %r12;
	@%p33 bra 	$L__BB386_90;
	add.s32 	%r466, %r14, %r269;
	shl.b32 	%r467, %r466, 2;
	mov.u32 	%r468, _ZZ9cuda_gemmIiLi256ELi2ELi1ELi1024ELi64ELi64ELi32ELi1ELi0EEviiiPT_S1_S1_iiE3Ash;
	add.s32 	%r469, %r468, %r467;
	ld.shared.u32 	%r1140, [%r469];
$L__BB386_90:
	setp.lt.s32 	%p34, %r361, 2;
	@%p34 bra 	$L__BB386_92;
	add.s32 	%r470, %r6, 1;
	and.b32  	%r471, %r470, 15;
	add.s32 	%r472, %r270, %r471;
	shl.b32 	%r473, %r472, 2;
	mov.u32 	%r474, _ZZ9cuda_gemmIiLi256ELi2ELi1ELi1024ELi64ELi64ELi32ELi1ELi0EEviiiPT_S1_S1_iiE3Ash;
	add.s32 	%r475, %r474, %r473;
	ld.shared.u32 	%r1139, [%r475];
$L__BB386_92:
	setp.lt.s32 	%p35, %r361, 3;
	@%p35 bra 	$L__BB386_94;
	add.s32 	%r476, %r6, 2;
	and.b32  	%r477, %r476, 15;
	add.s32 	%r478, %r270, %r477;
	shl.b32 	%r479, %r478, 2;
	mov.u32 	%r480, _ZZ9cuda_gemmIiLi256ELi2ELi1ELi1024ELi64ELi64ELi32ELi1ELi0EEviiiPT_S1_S1_iiE3Ash;
	add.s32 	%r481, %r480, %r479;
	ld.shared.u32 	%r1138, [%r481];
$L__BB386_94:
	setp.lt.s32 	%p36, %r361, 4;
	@%p36 bra 	$L__BB386_96;
	add.s32 	%r482, %r6, 3;
	and.b32  	%r483, %r482, 15;
	add.s32 	%r484, %r270, %r483;
	shl.b32 	%r485, %r484, 2;
	mov.u32 	%r486, _ZZ9cuda_gemmIiLi256ELi2ELi1ELi1024ELi64ELi64ELi32ELi1ELi0EEviiiPT_S1_S1_iiE3Ash;
	add.s32 	%r487, %r486, %r485;
	ld.shared.u32 	%r1137, [%r487];
$L__BB386_96:
	setp.lt.s32 	%p37, %r361, 5;
	@%p37 bra 	$L__BB386_98;
	add.s32 	%r488, %r6, 4;
	and.b32  	%r489, %r488, 15;
	add.s32 	%r490, %r270, %r489;
	shl.b32 	%r491, %r490, 2;
	mov.u32 	%r492, _ZZ9cuda_gemmIiLi256ELi2ELi1ELi1024ELi64ELi64ELi32ELi1ELi0EEviiiPT_S1_S1_iiE3Ash;
	add.s32 	%r493, %r492, %r491;
	ld.shared.u32 	%r1136, [%r493];
$L__BB386_98:
	setp.lt.s32 	%p38, %r361, 6;
	@%p38 bra 	$L__BB386_100;
	add.s32 	%r494, %r6, 5;
	and.b32  	%r495, %r494, 15;
	add.s32 	%r496, %r270, %r495;
	shl.b32 	%r497, %r496, 2;
	mov.u32 	%r498, _ZZ9cuda_gemmIiLi256ELi2ELi1ELi1024ELi64ELi64ELi32ELi1ELi0EEviiiPT_S1_S1_iiE3Ash;
	add.s32 	%r499, %r498, %r497;
	ld.shared.u32 	%r1135, [%r499];
$L__BB386_100:
	setp.lt.s32 	%p39, %r361, 7;
	@%p39 bra 	$L__BB386_102;
	add.s32 	%r500, %r6, 6;
	and.b32  	%r501, %r500, 15;
	add.s32 	%r502, %r270, %r501;
	shl.b32 	%r503, %r502, 2;
	mov.u32 	%r504, _ZZ9cuda_gemmIiLi256ELi2ELi1ELi1024ELi64ELi64ELi32ELi1ELi0EEviiiPT_S1_S1_iiE3Ash;
	add.s32 	%r505, %r504, %r503;
	ld.shared.u32 	%r1134, [%r505];
$L__BB386_102:
	setp.lt.s32 	%p40, %r361, 8;
	@%p40 bra 	$L__BB386_104;
	add.s32 	%r506, %r6, 7;
	and.b32  	%r507, %r506, 15;
	add.s32 	%r508, %r270, %r507;
	shl.b32 	%r509, %r508, 2;
	mov.u32 	%r510, _ZZ9cuda_gemmIiLi256ELi2ELi1ELi1024ELi64ELi64ELi32ELi1ELi0EEviiiPT_S1_S1_iiE3Ash;
	add.s32 	%r511, %r510, %r509;
	ld.shared.u32 	%r1133, [%r511];
$L__BB386_104:
	setp.lt.s32 	%p41, %r361, 9;
	@%p41 bra 	$L__BB386_106;
	and.b32  	%r512, %r6, 15;
	xor.b32  	%r513, %r512, 8;
	add.s32 	%r514, %r270, %r513;
	shl.b32 	%r515, %r514, 2;
	mov.u32 	%r516, _ZZ9cuda_gemmIiLi256ELi2ELi1ELi1024ELi64ELi64ELi32ELi1ELi0EEviiiPT_S1_S1_iiE3Ash;
	add.s32 	%r517, %r516, %r515;
	ld.shared.u32 	%r1132, [%r517];
$L__BB386_106:
	setp.lt.s32 	%p42, %r361, 10;
	@%p42 bra 	$L__BB386_108;
	add.s32 	%r518, %r6, 9;
	and.b32  	%r519, %r518, 15;
	add.s32 	%r520, %r270, %r519;
	shl.b32 	%r521, %r520, 2;
	mov.u32 	%r522, _ZZ9cuda_gemmIiLi256ELi2ELi1ELi1024ELi64ELi64ELi32ELi1ELi0EEviiiPT_S1_S1_iiE3Ash;
	add.s32 	%r523, %r522, %r521;
	ld.shared.u32 	%r1131, [%r523];
$L__BB386_108:
	setp.lt.s32 	%p43, %r361, 11;
	@%p43 bra 	$L__BB386_110;
	add.s32 	%r524, %r6, 10;
	and.b32  	%r525, %r524, 15;
	add.s32 	%r526, %r270, %r525;
	shl.b32 	%r527, %r526, 2;
	mov.u32 	%r528, _ZZ9cuda_gemmIiLi256ELi2ELi1ELi1024ELi64ELi64ELi32ELi1ELi0EEviiiPT_S1_S1_iiE3Ash;
	add.s32 	%r529, %r528, %r527;
	ld.shared.u32 	%r1130, [%r529];
$L__BB386_110:
	setp.lt.s32 	%p44, %r361, 12;
	@%p44 bra 	$L__BB386_112;
	add.s32 	%r530, %r6, 11;
	and.b32  	%r531, %r530, 15;
	add.s32 	%r532, %r270, %r531;
	shl.b32 	%r533, %r532, 2;
	mov.u32 	%r534, _ZZ9cuda_gemmIiLi256ELi2ELi1ELi1024ELi64ELi64ELi32ELi1ELi0EEviiiPT_S1_S1_iiE3Ash;
	add.s32 	%r535, %r534, %r533;
	ld.shared.u32 	%r1129, [%r535];
$L__BB386_112:
	setp.lt.s32 	%p45, %r361, 13;
	@%p45 bra 	$L__BB386_114;
	add.s32 	%r536, %r6, 12;
	and.b32  	%r537, %r536, 15;
	add.s32 	%r538, %r270, %r537;
	shl.b32 	%r539, %r538, 2;
	mov.u32 	%r540, _ZZ9cuda_gemmIiLi256ELi2ELi1ELi1024ELi64ELi64ELi32ELi1ELi0EEviiiPT_S1_S1_iiE3Ash;
	add.s32 	%r541, %r540, %r539;
	ld.shared.u32 	%r1128, [%r541];
$L__BB386_114:
	setp.lt.s32 	%p46, %r361, 14;
	@%p46 bra 	$L__BB386_116;
	add.s32 	%r542, %r6, 13;
	and.b32  	%r543, %r542, 15;
	add.s32 	%r544, %r270, %r543;
	shl.b32 	%r545, %r544, 2;
	mov.u32 	%r546, _ZZ9cuda_gemmIiLi256ELi2ELi1ELi1024ELi64ELi64ELi32ELi1ELi0EEviiiPT_S1_S1_iiE3Ash;
	add.s32 	%r547, %r546, %r545;
	ld.shared.u32 	%r1127, [%r547];
$L__BB386_116:
	setp.lt.s32 	%p47, %r361, 15;
	@%p47 bra 	$L__BB386_118;
	add.s32 	%r548, %r6, 14;
	and.b32  	%r549, %r548, 15;
	add.s32 	%r550, %r270, %r549;
	shl.b32 	%r551, %r550, 2;
	mov.u32 	%r552, _ZZ9cuda_gemmIiLi256ELi2ELi1ELi1024ELi64ELi64ELi32ELi1ELi0EEviiiPT_S1_S1_iiE3Ash;
	add.s32 	%r553, %r552, %r551;
	ld.shared.u32 	%r1126, [%r553];
$L__BB386_118:
	setp.lt.s32 	%p48, %r361, 16;
	@%p48 bra 	$L__BB386_120;
	add.s32 	%r554, %r6, -1;
	and.b32  	%r555, %r554, 15;
	add.s32 	%r556, %r270, %r555;
	shl.b32 	%r557, %r556, 2;
	mov.u32 	%r558, _ZZ9cuda_gemmIiLi256ELi2ELi1ELi1024ELi64ELi64ELi32ELi1ELi0EEviiiPT_S1_S1_iiE3Ash;
	add.s32 	%r559, %r558, %r557;
	ld.shared.u32 	%r1125, [%r559];
$L__BB386_120:
	setp.ge.s32 	%p49, %r7, %r13;
	@%p49 bra 	$L__BB386_155;
	mov.u32 	%r1108, %r7;
$L__BB386_122:
	mov.u32 	%r561, _ZZ9cuda_gemmIiLi256ELi2ELi1ELi1024ELi64ELi64ELi32ELi1ELi0EEviiiPT_S1_S1_iiE11kron_fac_sh;
	mad.lo.s32 	%r304, %r1108, 260, %r561;
	mov.b32 	%r1110, 0;
	@%p33 bra 	$L__BB386_124;
	shl.b32 	%r562, %r20, 2;
	add.s32 	%r563, %r304, %r562;
	ld.shared.u32 	%r564, [%r563];
	mul.lo.s32 	%r1110, %r564, %r1140;
$L__BB386_124:
	@%p34 bra 	$L__BB386_126;
	shl.b32 	%r565, %r21, 2;
	add.s32 	%r566, %r304, %r565;
	ld.shared.u32 	%r567, [%r566+4];
	mad.lo.s32 	%r1110, %r567, %r1139, %r1110;
$L__BB386_126:
	@%p35 bra 	$L__BB386_128;
	shl.b32 	%r568, %r22, 2;
	add.s32 	%r569, %r304, %r568;
	ld.shared.u32 	%r570, [%r569+8];
	mad.lo.s32 	%r1110, %r570, %r1138, %r1110;
$L__BB386_128:
	@%p36 bra 	$L__BB386_130;
	shl.b32 	%r571, %r23, 2;
	add.s32 	%r572, %r304, %r571;
	ld.shared.u32 	%r573, [%r572+12];
	mad.lo.s32 	%r1110, %r573, %r1137, %r1110;
$L__BB386_130:
	setp.lt.s32 	%p54, %r361, 5;
	@%p54 bra 	$L__BB386_132;
	shl.b32 	%r574, %r24, 2;
	add.s32 	%r575, %r304, %r574;
	ld.shared.u32 	%r576, [%r575+16];
	mad.lo.s32 	%r1110, %r576, %r1136, %r1110;
$L__BB386_132:
	setp.lt.s32 	%p55, %r361, 6;
	@%p55 bra 	$L__BB386_134;
	shl.b32 	%r577, %r25, 2;
	add.s32 	%r578, %r304, %r577;
	ld.shared.u32 	%r579, [%r578+20];
	mad.lo.s32 	%r1110, %r579, %r1135, %r1110;
$L__BB386_134:
	setp.lt.s32 	%p56, %r361, 7;
	@%p56 bra 	$L__BB386_136;
	shl.b32 	%r580, %r26, 2;
	add.s32 	%r581, %r304, %r580;
	ld.shared.u32 	%r582, [%r581+24];
	mad.lo.s32 	%r1110, %r582, %r1134, %r1110;
$L__BB386_136:
	setp.lt.s32 	%p57, %r361, 8;
	@%p57 bra 	$L__BB386_138;
	shl.b32 	%r583, %r27, 2;
	add.s32 	%r584, %r304, %r583;
	ld.shared.u32 	%r585, [%r584+28];
	mad.lo.s32 	%r1110, %r585, %r1133, %r1110;
$L__BB386_138:
	setp.lt.s32 	%p58, %r361, 9;
	@%p58 bra 	$L__BB386_140;
	shl.b32 	%r586, %r28, 2;
	add.s32 	%r587, %r304, %r586;
	ld.shared.u32 	%r588, [%r587+32];
	mad.lo.s32 	%r1110, %r588, %r1132, %r1110;
$L__BB386_140:
	setp.lt.s32 	%p59, %r361, 10;
	@%p59 bra 	$L__BB386_142;
	shl.b32 	%r589, %r29, 2;
	add.s32 	%r590, %r304, %r589;
	ld.shared.u32 	%r591, [%r590+36];
	mad.lo.s32 	%r1110, %r591, %r1131, %r1110;
$L__BB386_142:
	setp.lt.s32 	%p60, %r361, 11;
	@%p60 bra 	$L__BB386_144;
	shl.b32 	%r592, %r30, 2;
	add.s32 	%r593, %r304, %r592;
	ld.shared.u32 	%r594, [%r593+40];
	mad.lo.s32 	%r1110, %r594, %r1130, %r1110;
$L__BB386_144:
	setp.lt.s32 	%p61, %r361, 12;
	@%p61 bra 	$L__BB386_146;
	shl.b32 	%r595, %r31, 2;
	add.s32 	%r596, %r304, %r595;
	ld.shared.u32 	%r597, [%r596+44];
	mad.lo.s32 	%r1110, %r597, %r1129, %r1110;
$L__BB386_146:
	setp.lt.s32 	%p62, %r361, 13;
	@%p62 bra 	$L__BB386_148;
	shl.b32 	%r598, %r32, 2;
	add.s32 	%r599, %r304, %r598;
	ld.shared.u32 	%r600, [%r599+48];
	mad.lo.s32 	%r1110, %r600, %r1128, %r1110;
$L__BB386_148:
	setp.lt.s32 	%p63, %r361, 14;
	@%p63 bra 	$L__BB386_150;
	shl.b32 	%r601, %r33, 2;
	add.s32 	%r602, %r304, %r601;
	ld.shared.u32 	%r603, [%r602+52];
	mad.lo.s32 	%r1110, %r603, %r1127, %r1110;
$L__BB386_150:
	setp.lt.s32 	%p64, %r361, 15;
	@%p64 bra 	$L__BB386_152;
	shl.b32 	%r604, %r34, 2;
	add.s32 	%r605, %r304, %r604;
	ld.shared.u32 	%r606, [%r605+56];
	mad.lo.s32 	%r1110, %r606, %r1126, %r1110;
$L__BB386_152:
	setp.lt.s32 	%p65, %r361, 16;
	@%p65 bra 	$L__BB386_154;
	shl.b32 	%r607, %r35, 2;
	add.s32 	%r608, %r304, %r607;
	ld.shared.u32 	%r609, [%r608+60];
	mad.lo.s32 	%r1110, %r609, %r1125, %r1110;
$L__BB386_154:
	mad.lo.s32 	%r610, %r1108, %r4, %r268;
	shl.b32 	%r611, %r610, 2;
	mov.u32 	%r612, _ZZ9cuda_gemmIiLi256ELi2ELi1ELi1024ELi64ELi64ELi32ELi1ELi0EEviiiPT_S1_S1_iiE3Csh;
	add.s32 	%r613, %r612, %r611;
	st.shared.u32 	[%r613], %r1110;
	add.s32 	%r1108, %r1108, %r9;
	setp.lt.s32 	%p66, %r1108, %r13;
	@%p66 bra 	$L__BB386_122;
$L__BB386_155:
	add.s32 	%r1091, %r1091, %r5;
	setp.lt.s32 	%p67, %r1091, %r4;
	@%p67 bra 	$L__BB386_88;
$L__BB386_156:
	bar.sync 	0;
	mov.u32 	%r917, %ctaid.x;
	shl.b32 	%r918, %r917, 9;
	shl.b32 	%r919, %r965, 10;
	add.s32 	%r355, %r919, %r918;
	mov.u32 	%r1141, %r1;
	@%p23 bra 	$L__BB386_160;
	setp.eq.s16 	%p142, %rs3, 3;
	add.s32 	%r920, %r355, %r1;
	shl.b32 	%r921, %r1, 2;
	mov.u32 	%r922, _ZZ9cuda_gemmIiLi256ELi2ELi1ELi1024ELi64ELi64ELi32ELi1ELi0EEviiiPT_S1_S1_iiE3Csh;
	add.s32 	%r923, %r922, %r921;
	ld.shared.u32 	%r924, [%r923];
	mul.wide.s32 	%rd28, %r920, 4;
	add.s64 	%rd8, %rd2, %rd28;
	st.global.u32 	[%rd8], %r924;
	mov.u32 	%r1141, %r16;
	@%p142 bra 	$L__BB386_160;
	cvt.u64.u32 	%rd29, %r17;
	setp.eq.s16 	%p143, %rs3, 0;
	add.s32 	%r928, %r923, %r17;
	ld.shared.u32 	%r929, [%r928];
	add.s64 	%rd9, %rd8, %rd29;
	st.global.u32 	[%rd9], %r929;
	mov.u32 	%r1141, %r18;
	@%p143 bra 	$L__BB386_160;
	shl.b32 	%r930, %r1, 2;
	mov.u32 	%r931, _ZZ9cuda_gemmIiLi256ELi2ELi1ELi1024ELi64ELi64ELi32ELi1ELi0EEviiiPT_S1_S1_iiE3Csh;
	add.s32 	%r932, %r931, %r930;
	add.s32 	%r933, %r932, %r17;
	add.s32 	%r934, %r933, %r17;
	ld.shared.u32 	%r935, [%r934];
	add.s64 	%rd31, %rd9, %rd29;
	st.global.u32 	[%rd31], %r935;
	mov.u32 	%r1141, %r19;
$L__BB386_160:
	@%p26 bra 	$L__BB386_162;
$L__BB386_161:
	add.s32 	%r936, %r355, %r1141;
	shl.b32 	%r937, %r1141, 2;
	mov.u32 	%r938, _ZZ9cuda_gemmIiLi256ELi2ELi1ELi1024ELi64ELi64ELi32ELi1ELi0EEviiiPT_S1_S1_iiE3Csh;
	add.s32 	%r939, %r938, %r937;
	ld.shared.u32 	%r940, [%r939];
	mul.wide.s32 	%rd33, %r936, 4;
	add.s64 	%rd34, %rd2, %rd33;
	st.global.u32 	[%rd34], %r940;
	add.s32 	%r941, %r939, %r17;
	ld.shared.u32 	%r942, [%r941];
	add.s64 	%rd35, %rd34, %rd32;
	st.global.u32 	[%rd35], %r942;
	add.s32 	%r943, %r941, %r17;
	ld.shared.u32 	%r944, [%r943];
	add.s64 	%rd36, %rd35, %rd32;
	st.global.u32 	[%rd36], %r944;
	add.s32 	%r945, %r943, %r17;
	ld.shared.u32 	%r946, [%r945];
	add.s64 	%rd37, %rd36, %rd32;
	st.global.u32 	[%rd37], %r946;
	add.s32 	%r1141, %r17, %r1141;
	setp.lt.u32 	%p145, %r1141, 512;
	@%p145 bra 	$L__BB386_161;
$L__BB386_162:
	mov.u32 	%r947, %nctaid.y;
	add.s32 	%r965, %r965, %r947;
	shl.b32 	%r948, %r947, 1;
	setp.lt.u32 	%p146, %r965, %r948;
	@%p146 bra 	$L__BB386_2;
$L__BB386_163:
	ret;
$L__BB386_164:
	mov.b32 	%r1039, 0;
$L__BB386_165:
	setp.lt.s32 	%p68, %r361, 1;
	add.s32 	%r176, %r1039, %r6;
	mul.lo.s32 	%r177, %r176, %r361;
	add.s32 	%r178, %r177, %r12;
	@%p68 bra 	$L__BB386_167;
	add.s32 	%r615, %r14, %r177;
	shl.b32 	%r616, %r615, 2;
	mov.u32 	%r617, _ZZ9cuda_gemmIiLi256ELi2ELi1ELi1024ELi64ELi64ELi32ELi1ELi0EEviiiPT_S1_S1_iiE3Ash;
	add.s32 	%r618, %r617, %r616;
	ld.shared.u32 	%r1140, [%r618];
$L__BB386_167:
	setp.lt.s32 	%p69, %r361, 2;
	@%p69 bra 	$L__BB386_169;
	add.s32 	%r619, %r6, 1;
	and.b32  	%r620, %r619, 15;
	add.s32 	%r621, %r178, %r620;
	shl.b32 	%r622, %r621, 2;
	mov.u32 	%r623, _ZZ9cuda_gemmIiLi256ELi2ELi1ELi1024ELi64ELi64ELi32ELi1ELi0EEviiiPT_S1_S1_iiE3Ash;
	add.s32 	%r624, %r623, %r622;
	ld.shared.u32 	%r1139, [%r624];
$L__BB386_169:
	setp.lt.s32 	%p70, %r361, 3;
	@%p70 bra 	$L__BB386_171;
	add.s32 	%r625, %r6, 2;
	and.b32  	%r626, %r625, 15;
	add.s32 	%r627, %r178, %r626;
	shl.b32 	%r628, %r627, 2;
	mov.u32 	%r629, _ZZ9cuda_gemmIiLi256ELi2ELi1ELi1024ELi64ELi64ELi32ELi1ELi0EEviiiPT_S1_S1_iiE3Ash;
	add.s32 	%r630, %r629, %r628;
	ld.shared.u32 	%r1138, [%r630];
$L__BB386_171:
	setp.lt.s32 	%p71, %r361, 4;
	@%p71 bra 	$L__BB386_173;
	add.s32 	%r631, %r6, 3;
	and.b32  	%r632, %r631, 15;
	add.s32 	%r633, %r178, %r632;
	shl.b32 	%r634, %r633, 2;
	mov.u32 	%r635, _ZZ9cuda_gemmIiLi256ELi2ELi1ELi1024ELi64ELi64ELi32ELi1ELi0EEviiiPT_S1_S1_iiE3Ash;
	add.s32 	%r636, %r635, %r634;
	ld.shared.u32 	%r1137, [%r636];
$L__BB386_173:
	setp.lt.s32 	%p72, %r361, 5;
	@%p72 bra 	$L__BB386_175;
	add.s32 	%r637, %r6, 4;
	and.b32  	%r638, %r637, 15;
	add.s32 	%r639, %r178, %r638;
	shl.b32 	%r640, %r639, 2;
	mov.u32 	%r641, _ZZ9cuda_gemmIiLi256ELi2ELi1ELi1024ELi64ELi64ELi32ELi1ELi0EEviiiPT_S1_S1_iiE3Ash;
	add.s32 	%r642, %r641, %r640;
	ld.shared.u32 	%r1136, [%r642];
$L__BB386_175:
	setp.lt.s32 	%p73, %r361, 6;
	@%p73 bra 	$L__BB386_177;
	add.s32 	%r643, %r6, 5;
	and.b32  	%r644, %r643, 15;
	add.s32 	%r645, %r178, %r644;
	shl.b32 	%r646, %r645, 2;
	mov.u32 	%r647, _ZZ9cuda_gemmIiLi256ELi2ELi1ELi1024ELi64ELi64ELi32ELi1ELi0EEviiiPT_S1_S1_iiE3Ash;
	add.s32 	%r648, %r647, %r646;
	ld.shared.u32 	%r1135, [%r648];
$L__BB386_177:
	setp.lt.s32 	%p74, %r361, 7;
	@%p74 bra 	$L__BB386_179;
	add.s32 	%r649, %r6, 6;
	and.b32  	%r650, %r649, 15;
	add.s32 	%r651, %r178, %r650;
	shl.b32 	%r652, %r651, 2;
	mov.u32 	%r653, _ZZ9cuda_gemmIiLi256ELi2ELi1ELi1024ELi64ELi64ELi32ELi1ELi0EEviiiPT_S1_S1_iiE3Ash;
	add.s32 	%r654, %r653, %r652;
	ld.shared.u32 	%r1134, [%r654];
$L__BB386_179:
	setp.lt.s32 	%p75, %r361, 8;
	@%p75 bra 	$L__BB386_181;
	add.s32 	%r655, %r6, 7;
	and.b32  	%r656, %r655, 15;
	add.s32 	%r657, %r178, %r656;
	shl.b32 	%r658, %r657, 2;
	mov.u32 	%r659, _ZZ9cuda_gemmIiLi256ELi2ELi1ELi1024ELi64ELi64ELi32ELi1ELi0EEviiiPT_S1_S1_iiE3Ash;
	add.s32 	%r660, %r659, %r658;
	ld.shared.u32 	%r1133, [%r660];
$L__BB386_181:
	setp.lt.s32 	%p76, %r361, 9;
	@%p76 bra 	$L__BB386_183;
	and.b32  	%r661, %r6, 15;
	xor.b32  	%r662, %r661, 8;
	add.s32 	%r663, %r178, %r662;
	shl.b32 	%r664, %r663, 2;
	mov.u32 	%r665, _ZZ9cuda_gemmIiLi256ELi2ELi1ELi1024ELi64ELi64ELi32ELi1ELi0EEviiiPT_S1_S1_iiE3Ash;
	add.s32 	%r666, %r665, %r664;
	ld.shared.u32 	%r1132, [%r666];
$L__BB386_183:
	setp.lt.s32 	%p77, %r361, 10;
	@%p77 bra 	$L__BB386_185;
	add.s32 	%r667, %r6, 9;
	and.b32  	%r668, %r667, 15;
	add.s32 	%r669, %r178, %r668;
	shl.b32 	%r670, %r669, 2;
	mov.u32 	%r671, _ZZ9cuda_gemmIiLi256ELi2ELi1ELi1024ELi64ELi64ELi32ELi1ELi0EEviiiPT_S1_S1_iiE3Ash;
	add.s32 	%r672, %r671, %r670;
	ld.shared.u32 	%r1131, [%r672];
$L__BB386_185:
	setp.lt.s32 	%p78, %r361, 11;
	@%p78 bra 	$L__BB386_187;
	add.s32 	%r673, %r6, 10;
	and.b32  	%r674, %r673, 15;
	add.s32 	%r675, %r178, %r674;
	shl.b32 	%r676, %r675, 2;
	mov.u32 	%r677, _ZZ9cuda_gemmIiLi256ELi2ELi1ELi1024ELi64ELi64ELi32ELi1ELi0EEviiiPT_S1_S1_iiE3Ash;
	add.s32 	%r678, %r677, %r676;
	ld.shared.u32 	%r1130, [%r678];
$L__BB386_187:
	setp.lt.s32 	%p79, %r361, 12;
	@%p79 bra 	$L__BB386_189;
	add.s32 	%r679, %r6, 11;
	and.b32  	%r680, %r679, 15;
	add.s32 	%r681, %r178, %r680;
	shl.b32 	%r682, %r681, 2;
	mov.u32 	%r683, _ZZ9cuda_gemmIiLi256ELi2ELi1ELi1024ELi64ELi64ELi32ELi1ELi0EEviiiPT_S1_S1_iiE3Ash;
	add.s32 	%r684, %r683, %r682;
	ld.shared.u32 	%r1129, [%r684];
$L__BB386_189:
	setp.lt.s32 	%p80, %r361, 13;
	@%p80 bra 	$L__BB386_191;
	add.s32 	%r685, %r6, 12;
	and.b32  	%r686, %r685, 15;
	add.s32 	%r687, %r178, %r686;
	shl.b32 	%r688, %r687, 2;
	mov.u32 	%r689, _ZZ9cuda_gemmIiLi256ELi2ELi1ELi1024ELi64ELi64ELi32ELi1ELi0EEviiiPT_S1_S1_iiE3Ash;
	add.s32 	%r690, %r689, %r688;
	ld.shared.u32 	%r1128, [%r690];
$L__BB386_191:
	setp.lt.s32 	%p81, %r361, 14;
	@%p81 bra 	$L__BB386_193;
	add.s32 	%r691, %r6, 13;
	and.b32  	%r692, %r691, 15;
	add.s32 	%r693, %r178, %r692;
	shl.b32 	%r694, %r693, 2;
	mov.u32 	%r695, _ZZ9cuda_gemmIiLi256ELi2ELi1ELi1024ELi64ELi64ELi32ELi1ELi0EEviiiPT_S1_S1_iiE3Ash;
	add.s32 	%r696, %r695, %r694;
	ld.shared.u32 	%r1127, [%r696];
$L__BB386_193:
	setp.lt.s32 	%p82, %r361, 15;
	@%p82 bra 	$L__BB386_195;
	add.s32 	%r697, %r6, 14;
	and.b32  	%r698, %r697, 15;
	add.s32 	%r699, %r178, %r698;
	shl.b32 	%r700, %r699, 2;
	mov.u32 	%r701, _ZZ9cuda_gemmIiLi256ELi2ELi1ELi1024ELi64ELi64ELi32ELi1ELi0EEviiiPT_S1_S1_iiE3Ash;
	add.s32 	%r702, %r701, %r700;
	ld.shared.u32 	%r1126, [%r702];
$L__BB386_195:
	setp.lt.s32 	%p83, %r361, 16;
	@%p83 bra 	$L__BB386_197;
	add.s32 	%r703, %r6, -1;
	and.b32  	%r704, %r703, 15;
	add.s32 	%r705, %r178, %r704;
	shl.b32 	%r706, %r705, 2;
	mov.u32 	%r707, _ZZ9cuda_gemmIiLi256ELi2ELi1ELi1024ELi64ELi64ELi32ELi1ELi0EEviiiPT_S1_S1_iiE3Ash;
	add.s32 	%r708, %r707, %r706;
	ld.shared.u32 	%r1125, [%r708];
$L__BB386_197:
	setp.ge.s32 	%p84, %r7, %r13;
	mov.u32 	%r1056, %r7;
	@%p84 bra 	$L__BB386_198;
	bra.uni 	$L__BB386_199;
$L__BB386_198:
	add.s32 	%r1039, %r1039, %r5;
	setp.lt.s32 	%p105, %r1039, %r4;
	@%p105 bra 	$L__BB386_165;
	bra.uni 	$L__BB386_156;
$L__BB386_199:
	mov.u32 	%r710, _ZZ9cuda_gemmIiLi256ELi2ELi1ELi1024ELi64ELi64ELi32ELi1ELi0EEviiiPT_S1_S1_iiE11kron_fac_sh;
	mad.lo.s32 	%r213, %r1056, 260, %r710;
	mov.b32 	%r1058, 0;
	@%p68 bra 	$L__BB386_201;
	shl.b32 	%r711, %r20, 2;
	add.s32 	%r712, %r213, %r711;
	ld.shared.u32 	%r713, [%r712];
	mul.lo.s32 	%r1058, %r713, %r1140;
$L__BB386_201:
	@%p69 bra 	$L__BB386_203;
	shl.b32 	%r714, %r21, 2;
	add.s32 	%r715, %r213, %r714;
	ld.shared.u32 	%r716, [%r715+4];
	mad.lo.s32 	%r1058, %r716, %r1139, %r1058;
$L__BB386_203:
	@%p70 bra 	$L__BB386_205;
	shl.b32 	%r717, %r22, 2;
	add.s32 	%r718, %r213, %r717;
	ld.shared.u32 	%r719, [%r718+8];
	mad.lo.s32 	%r1058, %r719, %r1138, %r1058;
$L__BB386_205:
	setp.lt.s32 	%p88, %r361, 4;
	@%p88 bra 	$L__BB386_207;
	shl.b32 	%r720, %r23, 2;
	add.s32 	%r721, %r213, %r720;
	ld.shared.u32 	%r722, [%r721+12];
	mad.lo.s32 	%r1058, %r722, %r1137, %r1058;
$L__BB386_207:
	setp.lt.s32 	%p89, %r361, 5;
	@%p89 bra 	$L__BB386_209;
	shl.b32 	%r723, %r24, 2;
	add.s32 	%r724, %r213, %r723;
	ld.shared.u32 	%r725, [%r724+16];
	mad.lo.s32 	%r1058, %r725, %r1136, %r1058;
$L__BB386_209:
	setp.lt.s32 	%p90, %r361, 6;
	@%p90 bra 	$L__BB386_211;
	shl.b32 	%r726, %r25, 2;
	add.s32 	%r727, %r213, %r726;
	ld.shared.u32 	%r728, [%r727+20];
	mad.lo.s32 	%r1058, %r728, %r1135, %r1058;
$L__BB386_211:
	setp.lt.s32 	%p91, %r361, 7;
	@%p91 bra 	$L__BB386_213;
	shl.b32 	%r729, %r26, 2;
	add.s32 	%r730, %r213, %r729;
	ld.shared.u32 	%r731, [%r730+24];
	mad.lo.s32 	%r1058, %r731, %r1134, %r1058;
$L__BB386_213:
	setp.lt.s32 	%p92, %r361, 8;
	@%p92 bra 	$L__BB386_215;
	shl.b32 	%r732, %r27, 2;
	add.s32 	%r733, %r213, %r732;
	ld.shared.u32 	%r734, [%r733+28];
	mad.lo.s32 	%r1058, %r734, %r1133, %r1058;
$L__BB386_215:
	setp.lt.s32 	%p93, %r361, 9;
	@%p93 bra 	$L__BB386_217;
	shl.b32 	%r735, %r28, 2;
	add.s32 	%r736, %r213, %r735;
	ld.shared.u32 	%r737, [%r736+32];
	mad.lo.s32 	%r1058, %r737, %r1132, %r1058;
$L__BB386_217:
	setp.lt.s32 	%p94, %r361, 10;
	@%p94 bra 	$L__BB386_219;
	shl.b32 	%r738, %r29, 2;
	add.s32 	%r739, %r213, %r738;
	ld.shared.u32 	%r740, [%r739+36];
	mad.lo.s32 	%r1058, %r740, %r1131, %r1058;
$L__BB386_219:
	setp.lt.s32 	%p95, %r361, 11;
	@%p95 bra 	$L__BB386_221;
	shl.b32 	%r741, %r30, 2;
	add.s32 	%r742, %r213, %r741;
	ld.shared.u32 	%r743, [%r742+40];
	mad.lo.s32 	%r1058, %r743, %r1130, %r1058;
$L__BB386_221:
	setp.lt.s32 	%p96, %r361, 12;
	@%p96 bra 	$L__BB386_223;
	shl.b32 	%r744, %r31, 2;
	add.s32 	%r745, %r213, %r744;
	ld.shared.u32 	%r746, [%r745+44];
	mad.lo.s32 	%r1058, %r746, %r1129, %r1058;
$L__BB386_223:
	setp.lt.s32 	%p97, %r361, 13;
	@%p97 bra 	$L__BB386_225;
	shl.b32 	%r747, %r32, 2;
	add.s32 	%r748, %r213, %r747;
	ld.shared.u32 	%r749, [%r748+48];
	mad.lo.s32 	%r1058, %r749, %r1128, %r1058;
$L__BB386_225:
	setp.lt.s32 	%p98, %r361, 14;
	@%p98 bra 	$L__BB386_227;
	shl.b32 	%r750, %r33, 2;
	add.s32 	%r751, %r213, %r750;
	ld.shared.u32 	%r752, [%r751+52];
	mad.lo.s32 	%r1058, %r752, %r1127, %r1058;
$L__BB386_227:
	setp.lt.s32 	%p99, %r361, 15;
	@%p99 bra 	$L__BB386_229;
	shl.b32 	%r753, %r34, 2;
	add.s32 	%r754, %r213, %r753;
	ld.shared.u32 	%r755, [%r754+56];
	mad.lo.s32 	%r1058, %r755, %r1126, %r1058;
$L__BB386_229:
	setp.lt.s32 	%p100, %r361, 16;
	@%p100 bra 	$L__BB386_231;
	shl.b32 	%r756, %r35, 2;
	add.s32 	%r757, %r213, %r756;
	ld.shared.u32 	%r758, [%r757+60];
	mad.lo.s32 	%r1058, %r758, %r1125, %r1058;
$L__BB386_231:
	mov.u32 	%r1072, %r2;
$L__BB386_232:
	shr.u32 	%r247, %r1072, 1;
	shfl.sync.down.b32	%r759|%p101, %r1058, %r247, %r15, -1;
	add.s32 	%r1058, %r759, %r1058;
	setp.gt.u32 	%p102, %r1072, 3;
	mov.u32 	%r1072, %r247;
	@%p102 bra 	$L__BB386_232;
	and.b32  	%r760, %r1, 31;
	rem.u32 	%r761, %r760, %r3;
	setp.eq.s32 	%p103, %r761, 0;
	@%p103 bra 	$L__BB386_234;
	bra.uni 	$L__BB386_235;
$L__BB386_234:
	mad.lo.s32 	%r762, %r1056, %r4, %r176;
	shl.b32 	%r763, %r762, 2;
	mov.u32 	%r764, _ZZ9cuda_gemmIiLi256ELi2ELi1ELi1024ELi64ELi64ELi32ELi1ELi0EEviiiPT_S1_S1_iiE3Csh;
	add.s32 	%r765, %r764, %r763;
	st.shared.u32 	[%r765], %r1058;
$L__BB386_235:
	add.s32 	%r1056, %r1056, %r9;
	setp.lt.s32 	%p104, %r1056, %r13;
	@%p104 bra 	$L__BB386_199;
	bra.uni 	$L__BB386_198;

}
	// .globl	_Z9cuda_gemmIiLi256ELi2ELi1ELi1024ELi64ELi64ELi32ELi1ELi1EEviiiPT_S1_S1_ii
.visible .entry _Z9cuda_gemmIiLi256ELi2ELi1ELi1024ELi64ELi64ELi32ELi1ELi1EEviiiPT_S1_S1_ii(
	.param .u32 _Z9cuda_gemmIiLi256ELi2ELi1ELi1024ELi64ELi64ELi32ELi1ELi1EEviiiPT_S1_S1_ii_param_0,
	.param .u32 _Z9cuda_gemmIiLi256ELi2ELi1ELi1024ELi64ELi64ELi32ELi1ELi1EEviiiPT_S1_S1_ii_param_1,
	.param .u32 _Z9cuda_gemmIiLi256ELi2ELi1ELi1024ELi64ELi64ELi32ELi1ELi1EEviiiPT_S1_S1_ii_param_2,
	.param .u64 .ptr .align 1 _Z9cuda_gemmIiLi256ELi2ELi1ELi1024ELi64ELi64ELi32ELi1ELi1EEviiiPT_S1_S1_ii_param_3,
	.param .u64 .ptr .align 1 _Z9cuda_gemmIiLi256ELi2ELi1ELi1024ELi64ELi64ELi32ELi1ELi1EEviiiPT_S1_S1_ii_param_4,
	.param .u64 .ptr .align 1 _Z9cuda_gemmIiLi256ELi2ELi1ELi1024ELi64ELi64ELi32ELi1ELi1EEviiiPT_S1_S1_ii_param_5,
	.param .u32 _Z9cuda_gemmIiLi256ELi2ELi1ELi1024ELi64ELi64ELi32ELi1ELi1EEviiiPT_S1_S1_ii_param_6,
	.param .u32 _Z9cuda_gemmIiLi256ELi2ELi1ELi1024ELi64ELi64ELi32ELi1ELi1EEviiiPT_S1_S1_ii_param_7
)
.maxntid 256
{
	.reg .pred 	%p<40>;
	.reg .b16 	%rs<16>;
	.reg .b32 	%r<327>;
	.reg .b64 	%rd<50>;
	// demoted variable
	.shared .align 128 .b8 _ZZ9cuda_gemmIiLi256ELi2ELi1ELi1024ELi64ELi64ELi32ELi1ELi1EEviiiPT_S1_S1_iiE11kron_fac_sh[8320];
	// demoted variable
	.shared .align 128 .b8 _ZZ9cuda_gemmIiLi256ELi2ELi1ELi1024ELi64ELi64ELi32ELi1ELi1EEviiiPT_S1_S1_iiE3Ash[4096];
	// demoted variable
	.shared .align 128 .b8 _ZZ9cuda_gemmIiLi256ELi2ELi1ELi1024ELi64ELi64ELi32ELi1ELi1EEviiiPT_S1_S1_iiE3Csh[2048];
	ld.param.u64 	%rd11, [_Z9cuda_gemmIiLi256ELi2ELi1ELi1024ELi64ELi64ELi32ELi1ELi1EEviiiPT_S1_S1_ii_param_3];
	ld.param.u64 	%rd12, [_Z9cuda_gemmIiLi256ELi2ELi1ELi1024ELi64ELi64ELi32ELi1ELi1EEviiiPT_S1_S1_ii_param_4];
	ld.param.u64 	%rd13, [_Z9cuda_gemmIiLi256ELi2ELi1ELi1024ELi64ELi64ELi32ELi1ELi1EEviiiPT_S1_S1_ii_param_5];
	cvta.to.global.u64 	%rd1, %rd11;
	cvta.to.global.u64 	%rd2, %rd12;
	cvta.to.global.u64 	%rd3, %rd13;
	mov.u32 	%r1, %tid.x;
	shr.u32 	%r2, %r1, 2;
	and.b32  	%r3, %r2, 15;
	mov.u32 	%r315, %ctaid.y;
	mov.u32 	%r5, %nctaid.y;
	shl.b32 	%r6, %r5, 1;
	setp.ge.u32 	%p1, %r315, %r6;
	@%p1 bra 	$L__BB387_30;
	mov.u32 	%r87, %ntid.x;
	mov.u32 	%r88, %ctaid.x;
	shr.u32 	%r7, %r1, 5;
	shl.b32 	%r89, %r88, 5;
	and.b32  	%r90, %r1, 31;
	or.b32  	%r8, %r89, %r90;
	mov.u32 	%r91, _ZZ9cuda_gemmIiLi256ELi2ELi1ELi1024ELi64ELi64ELi32ELi1ELi1EEviiiPT_S1_S1_iiE11kron_fac_sh;
	mad.lo.s32 	%r9, %r90, 260, %r91;
	shr.u32 	%r10, %r87, 5;
	shl.b32 	%r92, %r1, 4;
	and.b32  	%r93, %r92, 48;
	shl.b32 	%r94, %r3, 6;
	or.b32  	%r95, %r94, %r93;
	mad.lo.s32 	%r11, %r3, -63, %r95;
	add.s32 	%r12, %r1, %r87;
	cvt.u16.u32 	%rs5, %r12;
	xor.b16  	%rs6, %rs5, 1023;
	cvt.u16.u32 	%rs7, %r87;
	div.u16 	%rs8, %rs6, %rs7;
	sub.s16 	%rs9, 511, %rs5;
	div.u16 	%rs1, %rs9, %rs7;
	add.s32 	%r13, %r7, %r10;
	and.b16  	%rs2, %rs8, 3;
	shl.b32 	%r96, %r1, 2;
	mov.u32 	%r97, _ZZ9cuda_gemmIiLi256ELi2ELi1ELi1024ELi64ELi64ELi32ELi1ELi1EEviiiPT_S1_S1_iiE3Ash;
	add.s32 	%r14, %r97, %r96;
	shl.b32 	%r15, %r87, 2;
	add.s32 	%r16, %r14, %r15;
	add.s32 	%r17, %r12, %r87;
	add.s32 	%r18, %r17, %r87;
	and.b16  	%rs3, %rs1, 3;
	mov.u32 	%r98, _ZZ9cuda_gemmIiLi256ELi2ELi1ELi1024ELi64ELi64ELi32ELi1ELi1EEviiiPT_S1_S1_iiE3Csh;
	add.s32 	%r19, %r98, %r96;
	add.s32 	%r20, %r19, %r15;
	cvt.u16.u32 	%rs10, %r13;
	xor.b16  	%rs11, %rs10, 63;
	and.b16  	%rs12, %rs11, 255;
	cvt.u16.u32 	%rs13, %r10;
	and.b16  	%rs14, %rs13, 255;
	div.u16 	%rs15, %rs12, %rs14;
	and.b16  	%rs4, %rs15, 3;
	shl.b32 	%r99, %r7, 2;
	add.s32 	%r21, %r9, %r99;
	shl.b32 	%r22, %r10, 2;
	add.s32 	%r23, %r21, %r22;
	add.s32 	%r24, %r13, %r10;
	add.s32 	%r100, %r2, 1;
	and.b32  	%r101, %r100, 15;
	or.b32  	%r102, %r95, %r101;
	shl.b32 	%r103, %r102, 2;
	add.s32 	%r25, %r97, %r103;
	add.s32 	%r104, %r2, 2;
	and.b32  	%r105, %r104, 15;
	or.b32  	%r106, %r95, %r105;
	shl.b32 	%r107, %r106, 2;
	add.s32 	%r26, %r97, %r107;
	add.s32 	%r108, %r2, 3;
	and.b32  	%r109, %r108, 15;
	or.b32  	%r110, %r95, %r109;
	shl.b32 	%r111, %r110, 2;
	add.s32 	%r27, %r97, %r111;
	add.s32 	%r112, %r2, 4;
	and.b32  	%r113, %r112, 15;
	or.b32  	%r114, %r95, %r113;
	shl.b32 	%r115, %r114, 2;
	add.s32 	%r28, %r97, %r115;
	add.s32 	%r116, %r2, 5;
	and.b32  	%r117, %r116, 15;
	or.b32  	%r118, %r95, %r117;
	shl.b32 	%r119, %r118, 2;
	add.s32 	%r29, %r97, %r119;
	add.s32 	%r120, %r2, 6;
	and.b32  	%r121, %r120, 15;
	or.b32  	%r122, %r95, %r121;
	shl.b32 	%r123, %r122, 2;
	add.s32 	%r30, %r97, %r123;
	add.s32 	%r124, %r2, 7;
	and.b32  	%r125, %r124, 15;
	or.b32  	%r126, %r95, %r125;
	shl.b32 	%r127, %r126, 2;
	add.s32 	%r31, %r97, %r127;
	xor.b32  	%r128, %r3, 8;
	or.b32  	%r129, %r95, %r128;
	shl.b32 	%r130, %r129, 2;
	add.s32 	%r32, %r97, %r130;
	add.s32 	%r131, %r2, 9;
	and.b32  	%r132, %r131, 15;
	or.b32  	%r133, %r95, %r132;
	shl.b32 	%r134, %r133, 2;
	add.s32 	%r33, %r97, %r134;
	add.s32 	%r135, %r2, 10;
	and.b32  	%r136, %r135, 15;
	or.b32  	%r137, %r95, %r136;
	shl.b32 	%r138, %r137, 2;
	add.s32 	%r34, %r97, %r138;
	add.s32 	%r139, %r2, 11;
	and.b32  	%r140, %r139, 15;
	or.b32  	%r141, %r95, %r140;
	shl.b32 	%r142, %r141, 2;
	add.s32 	%r35, %r97, %r142;
	add.s32 	%r143, %r2, 12;
	and.b32  	%r144, %r143, 15;
	or.b32  	%r145, %r95, %r144;
	shl.b32 	%r146, %r145, 2;
	add.s32 	%r36, %r97, %r146;
	add.s32 	%r147, %r2, 13;
	and.b32  	%r148, %r147, 15;
	or.b32  	%r149, %r95, %r148;
	shl.b32 	%r150, %r149, 2;
	add.s32 	%r37, %r97, %r150;
	add.s32 	%r151, %r2, 14;
	and.b32  	%r152, %r151, 15;
	or.b32  	%r153, %r95, %r152;
	shl.b32 	%r154, %r153, 2;
	add.s32 	%r38, %r97, %r154;
	add.s32 	%r155, %r2, -1;
	and.b32  	%r156, %r155, 15;
	or.b32  	%r157, %r95, %r156;
	shl.b32 	%r158, %r157, 2;
	add.s32 	%r39, %r97, %r158;
	shl.b32 	%r40, %r87, 4;
	shl.b32 	%r41, %r87, 3;
	mul.lo.s32 	%r42, %r87, 12;
	mul.wide.u32 	%rd14, %r87, 4;
	add.s64 	%rd4, %rd1, %rd14;
	mul.wide.u32 	%rd15, %r87, 8;
	add.s64 	%rd5, %rd1, %rd15;
	mul.wide.u32 	%rd16, %r87, 12;
	add.s64 	%rd6, %rd1, %rd16;
	shr.u32 	%r43, %r87, 6;
	shl.b32 	%r225, %r11, 2;
$L__BB387_2:
	setp.eq.s16 	%p2, %rs2, 2;
	shl.b32 	%r45, %r315, 10;
	mov.u32 	%r316, %r1;
	@%p2 bra 	$L__BB387_6;
	setp.eq.s16 	%p3, %rs2, 3;
	add.s32 	%r159, %r45, %r1;
	mul.wide.s32 	%rd17, %r159, 4;
	add.s64 	%rd7, %rd1, %rd17;
	ld.global.u32 	%r160, [%rd7];
	st.shared.u32 	[%r14], %r160;
	mov.u32 	%r316, %r12;
	@%p3 bra 	$L__BB387_6;
	setp.eq.s16 	%p4, %rs2, 0;
	cvt.u64.u32 	%rd18, %r15;
	add.s64 	%rd8, %rd7, %rd18;
	ld.global.u32 	%r161, [%rd8];
	st.shared.u32 	[%r16], %r161;
	mov.u32 	%r316, %r17;
	@%p4 bra 	$L__BB387_6;
	cvt.u64.u32 	%rd19, %r15;
	add.s64 	%rd20, %rd8, %rd19;
	ld.global.u32 	%r162, [%rd20];
	add.s32 	%r163, %r16, %r15;
	st.shared.u32 	[%r163], %r162;
	mov.u32 	%r316, %r18;
$L__BB387_6:
	shl.b32 	%r164, %r316, 2;
	mov.u32 	%r165, _ZZ9cuda_gemmIiLi256ELi2ELi1ELi1024ELi64ELi64ELi32ELi1ELi1EEviiiPT_S1_S1_iiE3Ash;
	add.s32 	%r318, %r165, %r164;
	add.s32 	%r317, %r316, %r45;
$L__BB387_7:
	mul.wide.s32 	%rd21, %r317, 4;
	add.s64 	%rd22, %rd4, %rd21;
	add.s64 	%rd23, %rd5, %rd21;
	add.s64 	%rd24, %rd6, %rd21;
	add.s64 	%rd25, %rd1, %rd21;
	ld.global.u32 	%r166, [%rd25];
	st.shared.u32 	[%r318], %r166;
	ld.global.u32 	%r167, [%rd22];
	add.s32 	%r168, %r318, %r15;
	st.shared.u32 	[%r168], %r167;
	ld.global.u32 	%r169, [%rd23];
	add.s32 	%r170, %r318, %r41;
	st.shared.u32 	[%r170], %r169;
	ld.global.u32 	%r171, [%rd24];
	add.s32 	%r172, %r318, %r42;
	st.shared.u32 	[%r172], %r171;
	add.s32 	%r316, %r316, %r15;
	add.s32 	%r318, %r318, %r40;
	add.s32 	%r317, %r317, %r15;
	setp.lt.u32 	%p5, %r316, 1024;
	@%p5 bra 	$L__BB387_7;
	setp.eq.s16 	%p6, %rs3, 2;
	mov.u32 	%r320, %r1;
	@%p6 bra 	$L__BB387_12;
	setp.eq.s16 	%p7, %rs3, 3;
	mov.b32 	%r173, 0;
	st.shared.u32 	[%r19], %r173;
	mov.u32 	%r320, %r12;
	@%p7 bra 	$L__BB387_12;
	setp.eq.s16 	%p8, %rs3, 0;
	mov.b32 	%r174, 0;
	st.shared.u32 	[%r20], %r174;
	mov.u32 	%r320, %r17;
	@%p8 bra 	$L__BB387_12;
	add.s32 	%r175, %r20, %r15;
	mov.b32 	%r176, 0;
	st.shared.u32 	[%r175], %r176;
	mov.u32 	%r320, %r18;
$L__BB387_12:
	setp.lt.u16 	%p9, %rs1, 2;
	@%p9 bra 	$L__BB387_14;
$L__BB387_13:
	shl.b32 	%r177, %r320, 2;
	mov.u32 	%r178, _ZZ9cuda_gemmIiLi256ELi2ELi1ELi1024ELi64ELi64ELi32ELi1ELi1EEviiiPT_S1_S1_iiE3Csh;
	add.s32 	%r179, %r178, %r177;
	mov.b32 	%r180, 0;
	st.shared.u32 	[%r179], %r180;
	add.s32 	%r181, %r179, %r15;
	st.shared.u32 	[%r181], %r180;
	add.s32 	%r182, %r181, %r15;
	st.shared.u32 	[%r182], %r180;
	add.s32 	%r183, %r182, %r15;
	st.shared.u32 	[%r183], %r180;
	add.s32 	%r320, %r15, %r320;
	setp.lt.u32 	%p10, %r320, 512;
	@%p10 bra 	$L__BB387_13;
$L__BB387_14:
	setp.eq.s16 	%p11, %rs4, 2;
	mov.u32 	%r322, %r7;
	@%p11 bra 	$L__BB387_18;
	setp.eq.s16 	%p12, %rs4, 3;
	shl.b32 	%r184, %r7, 6;
	add.s32 	%r185, %r184, %r8;
	mul.wide.u32 	%rd26, %r185, 4;
	add.s64 	%rd27, %rd2, %rd26;
	ld.global.u32 	%r186, [%rd27];
	st.shared.u32 	[%r21], %r186;
	mov.u32 	%r322, %r13;
	@%p12 bra 	$L__BB387_18;
	setp.eq.s16 	%p13, %rs4, 0;
	shl.b32 	%r187, %r13, 6;
	add.s32 	%r188, %r187, %r8;
	mul.wide.u32 	%rd28, %r188, 4;
	add.s64 	%rd29, %rd2, %rd28;
	ld.global.u32 	%r189, [%rd29];
	st.shared.u32 	[%r23], %r189;
	mov.u32 	%r322, %r24;
	@%p13 bra 	$L__BB387_18;
	add.s32 	%r322, %r24, %r10;
	shl.b32 	%r190, %r24, 6;
	add.s32 	%r191, %r190, %r8;
	mul.wide.u32 	%rd30, %r191, 4;
	add.s64 	%rd31, %rd2, %rd30;
	ld.global.u32 	%r192, [%rd31];
	add.s32 	%r193, %r23, %r22;
	st.shared.u32 	[%r193], %r192;
$L__BB387_18:
	shl.b32 	%r194, %r322, 6;
	add.s32 	%r195, %r194, %r8;
	mul.wide.u32 	%rd32, %r195, 4;
	add.s64 	%rd33, %rd2, %rd32;
	ld.global.u32 	%r196, [%rd33];
	shl.b32 	%r197, %r322, 2;
	add.s32 	%r198, %r9, %r197;
	st.shared.u32 	[%r198], %r196;
	add.s32 	%r199, %r322, %r10;
	shl.b32 	%r200, %r199, 6;
	add.s32 	%r201, %r200, %r8;
	mul.wide.u32 	%rd34, %r201, 4;
	add.s64 	%rd35, %rd2, %rd34;
	ld.global.u32 	%r202, [%rd35];
	add.s32 	%r203, %r198, %r22;
	st.shared.u32 	[%r203], %r202;
	add.s32 	%r204, %r199, %r10;
	shl.b32 	%r205, %r204, 6;
	add.s32 	%r206, %r205, %r8;
	mul.wide.u32 	%rd36, %r206, 4;
	add.s64 	%rd37, %rd2, %rd36;
	ld.global.u32 	%r207, [%rd37];
	add.s32 	%r208, %r203, %r22;
	st.shared.u32 	[%r208], %r207;
	add.s32 	%r209, %r204, %r10;
	shl.b32 	%r210, %r209, 6;
	add.s32 	%r211, %r210, %r8;
	mul.wide.u32 	%rd38, %r211, 4;
	add.s64 	%rd39, %rd2, %rd38;
	ld.global.u32 	%r212, [%rd39];
	add.s32 	%r213, %r208, %r22;
	st.shared.u32 	[%r213], %r212;
	add.s32 	%r322, %r22, %r322;
	setp.lt.u32 	%p14, %r322, 64;
	@%p14 bra 	$L__BB387_18;
	shr.u32 	%r324, %r1, 6;
	bar.sync 	0;
	shl.b32 	%r214, %r3, 6;
	shl.b32 	%r215, %r1, 4;
	and.b32  	%r216, %r215, 48;
	or.b32  	%r217, %r214, %r216;
	or.b32  	%r218, %r217, %r3;
	shl.b32 	%r219, %r218, 2;
	mov.u32 	%r220, _ZZ9cuda_gemmIiLi256ELi2ELi1ELi1024ELi64ELi64ELi32ELi1ELi1EEviiiPT_S1_S1_iiE3Ash;
	add.s32 	%r221, %r220, %r219;
	ld.shared.u32 	%r63, [%r221];
	ld.shared.u32 	%r64, [%r25];
	ld.shared.u32 	%r65, [%r26];
	ld.shared.u32 	%r66, [%r27];
	ld.shared.u32 	%r67, [%r28];
	ld.shared.u32 	%r68, [%r29];
	ld.shared.u32 	%r69, [%r30];
	ld.shared.u32 	%r70, [%r31];
	ld.shared.u32 	%r71, [%r32];
	ld.shared.u32 	%r72, [%r33];
	ld.shared.u32 	%r73, [%r34];
	ld.shared.u32 	%r74, [%r35];
	ld.shared.u32 	%r75, [%r36];
	ld.shared.u32 	%r76, [%r37];
	ld.shared.u32 	%r77, [%r38];
	ld.shared.u32 	%r78, [%r39];
$L__BB387_20:
	setp.eq.s32 	%p15, %r3, 0;
	setp.lt.u32 	%p16, %r3, 2;
	setp.lt.u32 	%p17, %r3, 3;
	setp.lt.u32 	%p18, %r3, 4;
	setp.lt.u32 	%p19, %r3, 5;
	setp.lt.u32 	%p20, %r3, 6;
	setp.lt.u32 	%p21, %r3, 7;
	setp.lt.u32 	%p22, %r3, 8;
	setp.lt.u32 	%p23, %r3, 9;
	setp.lt.u32 	%p24, %r3, 10;
	setp.lt.u32 	%p25, %r3, 11;
	setp.lt.u32 	%p26, %r3, 12;
	setp.lt.u32 	%p27, %r3, 13;
	setp.lt.u32 	%p28, %r3, 14;
	setp.eq.s32 	%p29, %r3, 15;
	and.b32  	%r222, %r1, 3;
	setp.ne.s32 	%p30, %r222, 0;
	mov.u32 	%r223, _ZZ9cuda_gemmIiLi256ELi2ELi1ELi1024ELi64ELi64ELi32ELi1ELi1EEviiiPT_S1_S1_iiE11kron_fac_sh;
	mad.lo.s32 	%r224, %r324, 260, %r223;
	add.s32 	%r226, %r224, %r225;
	ld.shared.u32 	%r227, [%r226];
	mul.lo.s32 	%r228, %r227, %r63;
	selp.b32 	%r229, -64, 0, %p29;
	add.s32 	%r230, %r226, %r229;
	ld.shared.u32 	%r231, [%r230+4];
	mad.lo.s32 	%r232, %r231, %r64, %r228;
	selp.b32 	%r233, 0, -64, %p28;
	add.s32 	%r234, %r226, %r233;
	ld.shared.u32 	%r235, [%r234+8];
	mad.lo.s32 	%r236, %r235, %r65, %r232;
	selp.b32 	%r237, 0, -64, %p27;
	add.s32 	%r238, %r226, %r237;
	ld.shared.u32 	%r239, [%r238+12];
	mad.lo.s32 	%r240, %r239, %r66, %r236;
	selp.b32 	%r241, 0, -64, %p26;
	add.s32 	%r242, %r226, %r241;
	ld.shared.u32 	%r243, [%r242+16];
	mad.lo.s32 	%r244, %r243, %r67, %r240;
	selp.b32 	%r245, 0, -64, %p25;
	add.s32 	%r246, %r226, %r245;
	ld.shared.u32 	%r247, [%r246+20];
	mad.lo.s32 	%r248, %r247, %r68, %r244;
	selp.b32 	%r249, 0, -64, %p24;
	add.s32 	%r250, %r226, %r249;
	ld.shared.u32 	%r251, [%r250+24];
	mad.lo.s32 	%r252, %r251, %r69, %r248;
	selp.b32 	%r253, 0, -64, %p23;
	add.s32 	%r254, %r226, %r253;
	ld.shared.u32 	%r255, [%r254+28];
	mad.lo.s32 	%r256, %r255, %r70, %r252;
	selp.b32 	%r257, 0, -64, %p22;
	add.s32 	%r258, %r226, %r257;
	ld.shared.u32 	%r259, [%r258+32];
	mad.lo.s32 	%r260, %r259, %r71, %r256;
	selp.b32 	%r261, 0, -64, %p21;
	add.s32 	%r262, %r226, %r261;
	ld.shared.u32 	%r263, [%r262+36];
	mad.lo.s32 	%r264, %r263, %r72, %r260;
	selp.b32 	%r265, 0, -64, %p20;
	add.s32 	%r266, %r226, %r265;
	ld.shared.u32 	%r267, [%r266+40];
	mad.lo.s32 	%r268, %r267, %r73, %r264;
	selp.b32 	%r269, 0, -64, %p19;
	add.s32 	%r270, %r226, %r269;
	ld.shared.u32 	%r271, [%r270+44];
	mad.lo.s32 	%r272, %r271, %r74, %r268;
	selp.b32 	%r273, 0, -64, %p18;
	add.s32 	%r274, %r226, %r273;
	ld.shared.u32 	%r275, [%r274+48];
	mad.lo.s32 	%r276, %r275, %r75, %r272;
	selp.b32 	%r277, 0, -64, %p17;
	add.s32 	%r278, %r226, %r277;
	ld.shared.u32 	%r279, [%r278+52];
	mad.lo.s32 	%r280, %r279, %r76, %r276;
	selp.b32 	%r281, 0, -64, %p16;
	add.s32 	%r282, %r226, %r281;
	ld.shared.u32 	%r283, [%r282+56];
	mad.lo.s32 	%r284, %r283, %r77, %r280;
	selp.b32 	%r285, 0, -64, %p15;
	add.s32 	%r286, %r226, %r285;
	ld.shared.u32 	%r287, [%r286+60];
	mad.lo.s32 	%r288, %r287, %r78, %r284;
	shfl.sync.down.b32	%r289|%p31, %r288, 2, 7199, -1;
	add.s32 	%r290, %r289, %r288;
	shfl.sync.down.b32	%r291|%p32, %r290, 1, 7199, -1;
	add.s32 	%r80, %r291, %r290;
	@%p30 bra 	$L__BB387_22;
	shl.b32 	%r292, %r3, 2;
	shl.b32 	%r293, %r324, 6;
	or.b32  	%r294, %r293, %r292;
	mov.u32 	%r295, _ZZ9cuda_gemmIiLi256ELi2ELi1ELi1024ELi64ELi64ELi32ELi1ELi1EEviiiPT_S1_S1_iiE3Csh;
	add.s32 	%r296, %r295, %r294;
	st.shared.u32 	[%r296], %r80;
$L__BB387_22:
	add.s32 	%r324, %r324, %r43;
	setp.lt.u32 	%p33, %r324, 32;
	@%p33 bra 	$L__BB387_20;
	setp.eq.s16 	%p34, %rs3, 2;
	bar.sync 	0;
	mov.u32 	%r297, %ctaid.x;
	shl.b32 	%r298, %r297, 9;
	add.s32 	%r82, %r45, %r298;
	mov.u32 	%r325, %r1;
	@%p34 bra 	$L__BB387_27;
	setp.eq.s16 	%p35, %rs3, 3;
	add.s32 	%r299, %r82, %r1;
	ld.shared.u32 	%r300, [%r19];
	mul.wide.s32 	%rd40, %r299, 4;
	add.s64 	%rd9, %rd3, %rd40;
	st.global.u32 	[%rd9], %r300;
	mov.u32 	%r325, %r12;
	@%p35 bra 	$L__BB387_27;
	cvt.u64.u32 	%rd41, %r15;
	setp.eq.s16 	%p36, %rs3, 0;
	ld.shared.u32 	%r301, [%r20];
	add.s64 	%rd10, %rd9, %rd41;
	st.global.u32 	[%rd10], %r301;
	mov.u32 	%r325, %r17;
	@%p36 bra 	$L__BB387_27;
	cvt.u64.u32 	%rd42, %r15;
	add.s32 	%r302, %r20, %r15;
	ld.shared.u32 	%r303, [%r302];
	add.s64 	%rd43, %rd10, %rd42;
	st.global.u32 	[%rd43], %r303;
	mov.u32 	%r325, %r18;
$L__BB387_27:
	setp.lt.u16 	%p37, %rs1, 2;
	@%p37 bra 	$L__BB387_29;
$L__BB387_28:
	cvt.u64.u32 	%rd44, %r15;
	add.s32 	%r304, %r82, %r325;
	shl.b32 	%r305, %r325, 2;
	mov.u32 	%r306, _ZZ9cuda_gemmIiLi256ELi2ELi1ELi1024ELi64ELi64ELi32ELi1ELi1EEviiiPT_S1_S1_iiE3Csh;
	add.s32 	%r307, %r306, %r305;
	ld.shared.u32 	%r308, [%r307];
	mul.wide.s32 	%rd45, %r304, 4;
	add.s64 	%rd46, %rd3, %rd45;
	st.global.u32 	[%rd46], %r308;
	add.s32 	%r309, %r307, %r15;
	ld.shared.u32 	%r310, [%r309];
	add.s64 	%rd47, %rd46, %rd44;
	st.global.u32 	[%rd47], %r310;
	add.s32 	%r311, %r309, %r15;
	ld.shared.u32 	%r312, [%r311];
	add.s64 	%rd48, %rd47, %rd44;
	st.global.u32 	[%rd48], %r312;
	add.s32 	%r313, %r311, %r15;
	ld.shared.u32 	%r314, [%r313];
	add.s64 	%rd49, %rd48, %rd44;
	st.global.u32 	[%rd49], %r314;
	add.s32 	%r325, %r15, %r325;
	setp.lt.u32 	%p38, %r325, 512;
	@%p38 bra 	$L__BB387_28;
$L__BB387_29:
	add.s32 	%r315, %r315, %r5;
	setp.lt.u32 	%p39, %r315, %r6;
	@%p39 bra 	$L__BB387_2;
$L__BB387_30:
	ret;

}
	// .globl	_Z9cuda_gemmIiLi256ELi2ELi1ELi1024ELi128ELi128ELi32ELi0ELi0EEviiiPT_S1_S1_ii
.visible .entry _Z9cuda_gemmIiLi256ELi2ELi1ELi1024ELi128ELi128ELi32ELi0ELi0EEviiiPT_S1_S1_ii(
	.param .u32 _Z9cuda_gemmIiLi256ELi2ELi1ELi1024ELi128ELi128ELi32ELi0ELi0EEviiiPT_S1_S1_ii_param_0,
	.param .u32 _Z9cuda_gemmIiLi256ELi2ELi1ELi1024ELi128ELi128ELi32ELi0ELi0EEviiiPT_S1_S1_ii_param_1,
	.param .u32 _Z9cuda_gemmIiLi256ELi2ELi1ELi1024ELi128ELi128ELi32ELi0ELi0EEviiiPT_S1_S1_ii_param_2,
	.param .u64 .ptr .align 1 _Z9cuda_gemmIiLi256ELi2ELi1ELi1024ELi128ELi128ELi32ELi0ELi0EEviiiPT_S1_S1_ii_param_3,
	.param .u64 .ptr .align 1 _Z9cuda_gemmIiLi256ELi2ELi1ELi1024ELi128ELi128ELi32ELi0ELi0EEviiiPT_S1_S1_ii_param_4,
	.param .u64 .ptr .align 1 _Z9cuda_gemmIiLi256ELi2ELi1ELi1024ELi128ELi128ELi32ELi0ELi0EEviiiPT_S1_S1_ii_param_5,
	.param .u32 _Z9cuda_gemmIiLi256ELi2ELi1ELi1024ELi128ELi128ELi32ELi0ELi0EEviiiPT_S1_S1_ii_param_6,
	.param .u32 _Z9cuda_gemmIiLi256ELi2ELi1ELi1024ELi128ELi128ELi32ELi0ELi0EEviiiPT_S1_S1_ii_param_7
)
.maxntid 256
{
	.reg .pred 	%p<150>;
	.reg .b16 	%rs<6>;
	.reg .b32 	%r<1230>;
	.reg .b64 	%rd<38>;
	// demoted variable
	.shared .align 128 .b8 _ZZ9cuda_gemmIiLi256ELi2ELi1ELi1024ELi128ELi128ELi32ELi0ELi0EEviiiPT_S1_S1_iiE11kron_fac_sh[16512];
	// demoted variable
	.shared .align 128 .b8 _ZZ9cuda_gemmIiLi256ELi2ELi1ELi1024ELi128ELi128ELi32ELi0ELi0EEviiiPT_S1_S1_iiE3Ash[4096];
	// demoted variable
	.shared .align 128 .b8 _ZZ9cuda_gemmIiLi256ELi2ELi1ELi1024ELi128ELi128ELi32ELi0ELi0EEviiiPT_S1_S1_iiE3Csh[1024];
	ld.param.u32 	%r378, [_Z9cuda_gemmIiLi256ELi2ELi1ELi1024ELi128ELi128ELi32ELi0ELi0EEviiiPT_S1_S1_ii_param_2];
	ld.param.u64 	%rd6, [_Z9cuda_gemmIiLi256ELi2ELi1ELi1024ELi128ELi128ELi32ELi0ELi0EEviiiPT_S1_S1_ii_param_3];
	ld.param.u64 	%rd7, [_Z9cuda_gemmIiLi256ELi2ELi1ELi1024ELi128ELi128ELi32ELi0ELi0EEviiiPT_S1_S1_ii_param_5];
	ld.param.u32 	%r380, [_Z9cuda_gemmIiLi256ELi2ELi1ELi1024ELi128ELi128ELi32ELi0ELi0EEviiiPT_S1_S1_ii_param_7];
	cvta.to.global.u64 	%rd1, %rd6;
	cvta.to.global.u64 	%rd2, %rd7;
	mov.u32 	%r1, %tid.x;
	setp.lt.s32 	%p1, %r380, 16;
	shr.u32 	%r2, %r380, 4;
	selp.b32 	%r3, 1, %r2, %p1;
	and.b32  	%r381, %r378, -1024;
	setp.eq.s32 	%p2, %r381, 65536;
	@%p2 bra 	$L__BB388_3;
	setp.ne.s32 	%p3, %r381, 32768;
	@%p3 bra 	$L__BB388_4;
	mov.u32 	%r383, %ctaid.x;
	shr.u32 	%r1035, %r383, 5;
	and.b32  	%r1034, %r383, 31;
	bra.uni 	$L__BB388_5;
$L__BB388_3:
	mov.u32 	%r382, %ctaid.x;
	shr.u32 	%r1035, %r382, 6;
	and.b32  	%r1034, %r382, 63;
	bra.uni 	$L__BB388_5;
$L__BB388_4:
	mov.u32 	%r384, %ctaid.x;
	shr.s32 	%r385, %r378, 31;
	shr.u32 	%r386, %r385, 22;
	add.s32 	%r387, %r378, %r386;
	shr.s32 	%r388, %r387, 10;
	div.u32 	%r1035, %r384, %r388;
	mul.lo.s32 	%r389, %r1035, %r388;
	sub.s32 	%r1034, %r384, %r389;
$L__BB388_5:
	div.s32 	%r12, 1024, %r380;
	mul.lo.s32 	%r390, %r12, %r3;
	min.s32 	%r13, %r390, 256;
	div.u32 	%r15, %r1, %r13;
	mul.lo.s32 	%r391, %r15, %r13;
	sub.s32 	%r392, %r1, %r391;
	div.u32 	%r14, %r392, %r3;
	mov.u32 	%r393, %ntid.x;
	div.u32 	%r16, %r393, %r13;
	mov.u32 	%r1052, %ctaid.y;
	mov.u32 	%r394, %nctaid.y;
	shl.b32 	%r395, %r394, 1;
	setp.ge.u32 	%p4, %r1052, %r395;
	@%p4 bra 	$L__BB388_169;
	ld.param.u32 	%r1032, [_Z9cuda_gemmIiLi256ELi2ELi1ELi1024ELi128ELi128ELi32ELi0ELi0EEviiiPT_S1_S1_ii_param_6];
	shl.b32 	%r18, %r1034, 10;
	shl.b32 	%r397, %r1035, 5;
	and.b32  	%r398, %r1, 31;
	or.b32  	%r19, %r397, %r398;
	and.b32  	%r399, %r14, 15;
	rem.u32 	%r400, %r1, %r3;
	shl.b32 	%r20, %r400, 4;
	min.s32 	%r21, %r1032, 32;
	min.u32 	%r401, %r380, 16;
	or.b32  	%r22, %r399, %r20;
	shl.b32 	%r402, %r3, 8;
	sub.s32 	%r23, 8223, %r402;
	shr.s32 	%r403, %r378, 31;
	shr.u32 	%r404, %r403, 30;
	add.s32 	%r405, %r378, %r404;
	shr.s32 	%r406, %r405, 2;
	mul.lo.s32 	%r407, %r1035, %r406;
	mad.lo.s32 	%r24, %r12, %r1034, %r407;
	add.s32 	%r408, %r1, %r393;
	cvt.u16.u32 	%rs2, %r408;
	xor.b16  	%rs3, %rs2, 1023;
	cvt.u16.u32 	%rs4, %r393;
	div.u16 	%rs5, %rs3, %rs4;
	max.u32 	%r409, %r408, 256;
	setp.lt.u32 	%p5, %r408, 256;
	selp.u32 	%r410, 1, 0, %p5;
	add.s32 	%r411, %r408, %r410;
	sub.s32 	%r412, %r409, %r411;
	div.u32 	%r413, %r412, %r393;
	add.s32 	%r26, %r413, %r410;
	and.b16  	%rs1, %rs5, 3;
	shl.b32 	%r27, %r393, 2;
	setp.gt.u32 	%p6, %r380, %r399;
	selp.b32 	%r414, 0, %r401, %p6;
	sub.s32 	%r28, %r22, %r414;
	add.s32 	%r415, %r399, 1;
	setp.lt.u32 	%p7, %r415, %r401;
	selp.b32 	%r416, 0, %r401, %p7;
	sub.s32 	%r29, %r22, %r416;
	add.s32 	%r417, %r399, 2;
	setp.lt.u32 	%p8, %r417, %r401;
	selp.b32 	%r418, 0, %r401, %p8;
	sub.s32 	%r30, %r22, %r418;
	add.s32 	%r419, %r399, 3;
	setp.lt.u32 	%p9, %r419, %r401;
	selp.b32 	%r420, 0, %r401, %p9;
	sub.s32 	%r31, %r22, %r420;
	add.s32 	%r421, %r399, 4;
	setp.lt.u32 	%p10, %r421, %r401;
	selp.b32 	%r422, 0, %r401, %p10;
	sub.s32 	%r32, %r22, %r422;
	add.s32 	%r423, %r399, 5;
	setp.lt.u32 	%p11, %r423, %r401;
	selp.b32 	%r424, 0, %r401, %p11;
	sub.s32 	%r33, %r22, %r424;
	add.s32 	%r425, %r399, 6;
	setp.lt.u32 	%p12, %r425, %r401;
	selp.b32 	%r426, 0, %r401, %p12;
	sub.s32 	%r34, %r22, %r426;
	add.s32 	%r427, %r399, 7;
	setp.lt.u32 	%p13, %r427, %r401;
	selp.b32 	%r428, 0, %r401, %p13;
	sub.s32 	%r35, %r22, %r428;
	add.s32 	%r429, %r399, 8;
	setp.lt.u32 	%p14, %r429, %r401;
	selp.b32 	%r430, 0, %r401, %p14;
	sub.s32 	%r36, %r22, %r430;
	add.s32 	%r431, %r399, 9;
	setp.lt.u32 	%p15, %r431, %r401;
	selp.b32 	%r432, 0, %r401, %p15;
	sub.s32 	%r37, %r22, %r432;
	add.s32 	%r433, %r399, 10;
	setp.lt.u32 	%p16, %r433, %r401;
	selp.b32 	%r434, 0, %r401, %p16;
	sub.s32 	%r38, %r22, %r434;
	add.s32 	%r435, %r399, 11;
	setp.lt.u32 	%p17, %r435, %r401;
	selp.b32 	%r436, 0, %r401, %p17;
	sub.s32 	%r39, %r22, %r436;
	add.s32 	%r437, %r399, 12;
	setp.lt.u32 	%p18, %r437, %r401;
	selp.b32 	%r438, 0, %r401, %p18;
	sub.s32 	%r40, %r22, %r438;
	add.s32 	%r439, %r399, 13;
	setp.lt.u32 	%p19, %r439, %r401;
	selp.b32 	%r440, 0, %r401, %p19;
	sub.s32 	%r41, %r22, %r440;
	add.s32 	%r441, %r399, 14;
	setp.lt.u32 	%p20, %r441, %r401;
	selp.b32 	%r442, 0, %r401, %p20;
	sub.s32 	%r42, %r22, %r442;
	add.s32 	%r443, %r399, 15;
	setp.lt.u32 	%p21, %r443, %r401;
	selp.b32 	%r444, 0, %r401, %p21;
	sub.s32 	%r43, %r22, %r444;
	mul.wide.u32 	%rd13, %r393, 4;
	mul.wide.u32 	%rd16, %r393, 8;
	mul.wide.u32 	%rd18, %r393, 12;
	cvt.u64.u32 	%rd9, %r27;
$L__BB388_7:
	setp.eq.s16 	%p22, %rs1, 2;
	mul.lo.s32 	%r61, %r1052, %r378;
	mov.u32 	%r1053, %r1;
	@%p22 bra 	$L__BB388_11;
	add.s32 	%r1053, %r1, %r393;
	setp.eq.s16 	%p23, %rs1, 3;
	add.s32 	%r445, %r61, %r18;
	add.s32 	%r446, %r445, %r1;
	mul.wide.s32 	%rd8, %r446, 4;
	add.s64 	%rd3, %rd1, %rd8;
	ld.global.u32 	%r447, [%rd3];
	shl.b32 	%r448, %r1, 2;
	mov.u32 	%r449, _ZZ9cuda_gemmIiLi256ELi2ELi1ELi1024ELi128ELi128ELi32ELi0ELi0EEviiiPT_S1_S1_iiE3Ash;
	add.s32 	%r450, %r449, %r448;
	st.shared.u32 	[%r450], %r447;
	@%p23 bra 	$L__BB388_11;
	add.s32 	%r451, %r1, %r393;
	add.s32 	%r1053, %r451, %r393;
	setp.eq.s16 	%p24, %rs1, 0;
	add.s64 	%rd4, %rd3, %rd9;
	ld.global.u32 	%r452, [%rd4];
	shl.b32 	%r453, %r1, 2;
	mov.u32 	%r454, _ZZ9cuda_gemmIiLi256ELi2ELi1ELi1024ELi128ELi128ELi32ELi0ELi0EEviiiPT_S1_S1_iiE3Ash;
	add.s32 	%r455, %r454, %r453;
	add.s32 	%r456, %r455, %r27;
	st.shared.u32 	[%r456], %r452;
	@%p24 bra 	$L__BB388_11;
	add.s32 	%r457, %r1, %r393;
	add.s32 	%r458, %r457, %r393;
	add.s32 	%r1053, %r458, %r393;
	add.s64 	%rd11, %rd4, %rd9;
	ld.global.u32 	%r459, [%rd11];
	shl.b32 	%r460, %r1, 2;
	mov.u32 	%r461, _ZZ9cuda_gemmIiLi256ELi2ELi1ELi1024ELi128ELi128ELi32ELi0ELi0EEviiiPT_S1_S1_iiE3Ash;
	add.s32 	%r462, %r461, %r460;
	add.s32 	%r463, %r462, %r27;
	add.s32 	%r464, %r463, %r27;
	st.shared.u32 	[%r464], %r459;
$L__BB388_11:
	shl.b32 	%r465, %r1053, 2;
	mov.u32 	%r466, _ZZ9cuda_gemmIiLi256ELi2ELi1ELi1024ELi128ELi128ELi32ELi0ELi0EEviiiPT_S1_S1_iiE3Ash;
	add.s32 	%r1055, %r466, %r465;
	add.s32 	%r467, %r18, %r1053;
	add.s32 	%r1054, %r467, %r61;
$L__BB388_12:
	mul.wide.s32 	%rd12, %r1054, 4;
	add.s64 	%rd14, %rd1, %rd12;
	add.s64 	%rd15, %rd14, %rd13;
	add.s64 	%rd17, %rd14, %rd16;
	add.s64 	%rd19, %rd14, %rd18;
	ld.global.u32 	%r468, [%rd14];
	st.shared.u32 	[%r1055], %r468;
	ld.global.u32 	%r469, [%rd15];
	add.s32 	%r470, %r1055, %r27;
	st.shared.u32 	[%r470], %r469;
	ld.global.u32 	%r471, [%rd17];
	shl.b32 	%r472, %r393, 3;
	add.s32 	%r473, %r1055, %r472;
	st.shared.u32 	[%r473], %r471;
	ld.global.u32 	%r474, [%rd19];
	mad.lo.s32 	%r475, %r393, 12, %r1055;
	st.shared.u32 	[%r475], %r474;
	add.s32 	%r1053, %r1053, %r27;
	shl.b32 	%r476, %r393, 4;
	add.s32 	%r1055, %r1055, %r476;
	add.s32 	%r1054, %r1054, %r27;
	setp.lt.u32 	%p25, %r1053, 1024;
	@%p25 bra 	$L__BB388_12;
	and.b32  	%r74, %r26, 3;
	setp.eq.s32 	%p26, %r74, 3;
	mov.u32 	%r1057, %r1;
	@%p26 bra 	$L__BB388_17;
	add.s32 	%r1057, %r1, %r393;
	setp.eq.s32 	%p27, %r74, 0;
	shl.b32 	%r477, %r1, 2;
	mov.u32 	%r478, _ZZ9cuda_gemmIiLi256ELi2ELi1ELi1024ELi128ELi128ELi32ELi0ELi0EEviiiPT_S1_S1_iiE3Csh;
	add.s32 	%r479, %r478, %r477;
	mov.b32 	%r480, 0;
	st.shared.u32 	[%r479], %r480;
	@%p27 bra 	$L__BB388_17;
	add.s32 	%r1057, %r1057, %r393;
	setp.eq.s32 	%p28, %r74, 1;
	shl.b32 	%r481, %r1, 2;
	mov.u32 	%r482, _ZZ9cuda_gemmIiLi256ELi2ELi1ELi1024ELi128ELi128ELi32ELi0ELi0EEviiiPT_S1_S1_iiE3Csh;
	add.s32 	%r483, %r482, %r481;
	add.s32 	%r484, %r483, %r27;
	mov.b32 	%r485, 0;
	st.shared.u32 	[%r484], %r485;
	@%p28 bra 	$L__BB388_17;
	add.s32 	%r1057, %r1057, %r393;
	shl.b32 	%r486, %r1, 2;
	mov.u32 	%r487, _ZZ9cuda_gemmIiLi256ELi2ELi1ELi1024ELi128ELi128ELi32ELi0ELi0EEviiiPT_S1_S1_iiE3Csh;
	add.s32 	%r488, %r487, %r486;
	add.s32 	%r489, %r488, %r27;
	add.s32 	%r490, %r489, %r27;
	mov.b32 	%r491, 0;
	st.shared.u32 	[%r490], %r491;
$L__BB388_17:
	setp.lt.u32 	%p29, %r26, 3;
	@%p29 bra 	$L__BB388_19;
$L__BB388_18:
	shl.b32 	%r492, %r1057, 2;
	mov.u32 	%r493, _ZZ9cuda_gemmIiLi256ELi2ELi1ELi1024ELi128ELi128ELi32ELi0ELi0EEviiiPT_S1_S1_iiE3Csh;
	add.s32 	%r494, %r493, %r492;
	mov.b32 	%r495, 0;
	st.shared.u32 	[%r494], %r495;
	add.s32 	%r496, %r494, %r27;
	st.shared.u32 	[%r496], %r495;
	add.s32 	%r497, %r496, %r27;
	st.shared.u32 	[%r497], %r495;
	add.s32 	%r498, %r497, %r27;
	st.shared.u32 	[%r498], %r495;
	add.s32 	%r1057, %r27, %r1057;
	setp.lt.u32 	%p30, %r1057, 256;
	@%p30 bra 	$L__BB388_18;
$L__BB388_19:
	shr.u32 	%r499, %r1, 5;
	setp.ge.s32 	%p31, %r499, %r380;
	@%p31 bra 	$L__BB388_22;
	shr.u32 	%r1059, %r1, 5;
$L__BB388_21:
	ld.param.u32 	%r1033, [_Z9cuda_gemmIiLi256ELi2ELi1ELi1024ELi128ELi128ELi32ELi0ELi0EEviiiPT_S1_S1_ii_param_6];
	ld.param.u64 	%rd37, [_Z9cuda_gemmIiLi256ELi2ELi1ELi1024ELi128ELi128ELi32ELi0ELi0EEviiiPT_S1_S1_ii_param_4];
	mad.lo.s32 	%r500, %r1059, %r1033, %r19;
	cvta.to.global.u64 	%rd20, %rd37;
	mul.wide.s32 	%rd21, %r500, 4;
	add.s64 	%rd22, %rd20, %rd21;
	ld.global.u32 	%r501, [%rd22];
	and.b32  	%r502, %r1, 31;
	mov.u32 	%r503, _ZZ9cuda_gemmIiLi256ELi2ELi1ELi1024ELi128ELi128ELi32ELi0ELi0EEviiiPT_S1_S1_iiE11kron_fac_sh;
	mad.lo.s32 	%r504, %r502, 516, %r503;
	shl.b32 	%r505, %r1059, 2;
	add.s32 	%r506, %r504, %r505;
	st.shared.u32 	[%r506], %r501;
	shr.u32 	%r507, %r393, 5;
	add.s32 	%r1059, %r1059, %r507;
	setp.lt.s32 	%p32, %r1059, %r380;
	@%p32 bra 	$L__BB388_21;
$L__BB388_22:
	setp.lt.s32 	%p33, %r12, 1;
	bar.sync 	0;
	@%p33 bra 	$L__BB388_162;
	setp.ne.s32 	%p34, %r3, 1;
	@%p34 bra 	$L__BB388_92;
	mov.b32 	%r1076, 0;
$L__BB388_25:
	setp.lt.s32 	%p109, %r380, 1;
	add.s32 	%r101, %r1076, %r14;
	mul.lo.s32 	%r102, %r101, %r380;
	add.s32 	%r103, %r102, %r20;
	@%p109 bra 	$L__BB388_27;
	add.s32 	%r810, %r22, %r102;
	shl.b32 	%r811, %r810, 2;
	mov.u32 	%r812, _ZZ9cuda_gemmIiLi256ELi2ELi1ELi1024ELi128ELi128ELi32ELi0ELi0EEviiiPT_S1_S1_iiE3Ash;
	add.s32 	%r813, %r812, %r811;
	ld.shared.u32 	%r1227, [%r813];
$L__BB388_27:
	setp.lt.s32 	%p110, %r380, 2;
	@%p110 bra 	$L__BB388_29;
	add.s32 	%r814, %r14, 1;
	and.b32  	%r815, %r814, 15;
	add.s32 	%r816, %r103, %r815;
	shl.b32 	%r817, %r816, 2;
	mov.u32 	%r818, _ZZ9cuda_gemmIiLi256ELi2ELi1ELi1024ELi128ELi128ELi32ELi0ELi0EEviiiPT_S1_S1_iiE3Ash;
	add.s32 	%r819, %r818, %r817;
	ld.shared.u32 	%r1226, [%r819];
$L__BB388_29:
	setp.lt.s32 	%p111, %r380, 3;
	@%p111 bra 	$L__BB388_31;
	add.s32 	%r820, %r14, 2;
	and.b32  	%r821, %r820, 15;
	add.s32 	%r822, %r103, %r821;
	shl.b32 	%r823, %r822, 2;
	mov.u32 	%r824, _ZZ9cuda_gemmIiLi256ELi2ELi1ELi1024ELi128ELi128ELi32ELi0ELi0EEviiiPT_S1_S1_iiE3Ash;
	add.s32 	%r825, %r824, %r823;
	ld.shared.u32 	%r1225, [%r825];
$L__BB388_31:
	setp.lt.s32 	%p112, %r380, 4;
	@%p112 bra 	$L__BB388_33;
	add.s32 	%r826, %r14, 3;
	and.b32  	%r827, %r826, 15;
	add.s32 	%r828, %r103, %r827;
	shl.b32 	%r829, %r828, 2;
	mov.u32 	%r830, _ZZ9cuda_gemmIiLi256ELi2ELi1ELi1024ELi128ELi128ELi32ELi0ELi0EEviiiPT_S1_S1_iiE3Ash;
	add.s32 	%r831, %r830, %r829;
	ld.shared.u32 	%r1224, [%r831];
$L__BB388_33:
	setp.lt.s32 	%p113, %r380, 5;
	@%p113 bra 	$L__BB388_35;
	add.s32 	%r832, %r14, 4;
	and.b32  	%r833, %r832, 15;
	add.s32 	%r834, %r103, %r833;
	shl.b32 	%r835, %r834, 2;
	mov.u32 	%r836, _ZZ9cuda_gemmIiLi256ELi2ELi1ELi1024ELi128ELi128ELi32ELi0ELi0EEviiiPT_S1_S1_iiE3Ash;
	add.s32 	%r837, %r836, %r835;
	ld.shared.u32 	%r1223, [%r837];
$L__BB388_35:
	setp.lt.s32 	%p114, %r380, 6;
	@%p114 bra 	$L__BB388_37;
	add.s32 	%r838, %r14, 5;
	and.b32  	%r839, %r838, 15;
	add.s32 	%r840, %r103, %r839;
	shl.b32 	%r841, %r840, 2;
	mov.u32 	%r842, _ZZ9cuda_gemmIiLi256ELi2ELi1ELi1024ELi128ELi128ELi32ELi0ELi0EEviiiPT_S1_S1_iiE3Ash;
	add.s32 	%r843, %r842, %r841;
	ld.shared.u32 	%r1222, [%r843];
$L__BB388_37:
	setp.lt.s32 	%p115, %r380, 7;
	@%p115 bra 	$L__BB388_39;
	add.s32 	%r844, %r14, 6;
	and.b32  	%r845, %r844, 15;
	add.s32 	%r846, %r103, %r845;
	shl.b32 	%r847, %r846, 2;
	mov.u32 	%r848, _ZZ9cuda_gemmIiLi256ELi2ELi1ELi1024ELi128ELi128ELi32ELi0ELi0EEviiiPT_S1_S1_iiE3Ash;
	add.s32 	%r849, %r848, %r847;
	ld.shared.u32 	%r1221, [%r849];
$L__BB388_39:
	setp.lt.s32 	%p116, %r380, 8;
	@%p116 bra 	$L__BB388_41;
	add.s32 	%r850, %r14, 7;
	and.b32  	%r851, %r850, 15;
	add.s32 	%r852, %r103, %r851;
	shl.b32 	%r853, %r852, 2;
	mov.u32 	%r854, _ZZ9cuda_gemmIiLi256ELi2ELi1ELi1024ELi128ELi128ELi32ELi0ELi0EEviiiPT_S1_S1_iiE3Ash;
	add.s32 	%r855, %r854, %r853;
	ld.shared.u32 	%r1220, [%r855];
$L__BB388_41:
	setp.lt.s32 	%p117, %r380, 9;
	@%p117 bra 	$L__BB388_43;
	and.b32  	%r856, %r14, 15;
	xor.b32  	%r857, %r856, 8;
	add.s32 	%r858, %r103, %r857;
	shl.b32 	%r859, %r858, 2;
	mov.u32 	%r860, _ZZ9cuda_gemmIiLi256ELi2ELi1ELi1024ELi128ELi128ELi32ELi0ELi0EEviiiPT_S1_S1_iiE3Ash;
	add.s32 	%r861, %r860, %r859;
	ld.shared.u32 	%r1219, [%r861];
$L__BB388_43:
	setp.lt.s32 	%p118, %r380, 10;
	@%p118 bra 	$L__BB388_45;
	add.s32 	%r862, %r14, 9;
	and.b32  	%r863, %r862, 15;
	add.s32 	%r864, %r103, %r863;
	shl.b32 	%r865, %r864, 2;
	mov.u32 	%r866, _ZZ9cuda_gemmIiLi256ELi2ELi1ELi1024ELi128ELi128ELi32ELi0ELi0EEviiiPT_S1_S1_iiE3Ash;
	add.s32 	%r867, %r866, %r865;
	ld.shared.u32 	%r1218, [%r867];
$L__BB388_45:
	setp.lt.s32 	%p119, %r380, 11;
	@%p119 bra 	$L__BB388_47;
	add.s32 	%r868, %r14, 10;
	and.b32  	%r869, %r868, 15;
	add.s32 	%r870, %r103, %r869;
	shl.b32 	%r871, %r870, 2;
	mov.u32 	%r872, _ZZ9cuda_gemmIiLi256ELi2ELi1ELi1024ELi128ELi128ELi32ELi0ELi0EEviiiPT_S1_S1_iiE3Ash;
	add.s32 	%r873, %r872, %r871;
	ld.shared.u32 	%r1217, [%r873];
$L__BB388_47:
	setp.lt.s32 	%p120, %r380, 12;
	@%p120 bra 	$L__BB388_49;
	add.s32 	%r874, %r14, 11;
	and.b32  	%r875, %r874, 15;
	add.s32 	%r876, %r103, %r875;
	shl.b32 	%r877, %r876, 2;
	mov.u32 	%r878, _ZZ9cuda_gemmIiLi256ELi2ELi1ELi1024ELi128ELi128ELi32ELi0ELi0EEviiiPT_S1_S1_iiE3Ash;
	add.s32 	%r879, %r878, %r877;
	ld.shared.u32 	%r1216, [%r879];
$L__BB388_49:
	setp.lt.s32 	%p121, %r380, 13;
	@%p121 bra 	$L__BB388_51;
	add.s32 	%r880, %r14, 12;
	and.b32  	%r881, %r880, 15;
	add.s32 	%r882, %r103, %r881;
	shl.b32 	%r883, %r882, 2;
	mov.u32 	%r884, _ZZ9cuda_gemmIiLi256ELi2ELi1ELi1024ELi128ELi128ELi32ELi0ELi0EEviiiPT_S1_S1_iiE3Ash;
	add.s32 	%r885, %r884, %r883;
	ld.shared.u32 	%r1215, [%r885];
$L__BB388_51:
	setp.lt.s32 	%p122, %r380, 14;
	@%p122 bra 	$L__BB388_53;
	add.s32 	%r886, %r14, 13;
	and.b32  	%r887, %r886, 15;
	add.s32 	%r888, %r103, %r887;
	shl.b32 	%r889, %r888, 2;
	mov.u32 	%r890, _ZZ9cuda_gemmIiLi256ELi2ELi1ELi1024ELi128ELi128ELi32ELi0ELi0EEviiiPT_S1_S1_iiE3Ash;
	add.s32 	%r891, %r890, %r889;
	ld.shared.u32 	%r1214, [%r891];
$L__BB388_53:
	setp.lt.s32 	%p123, %r380, 15;
	@%p123 bra 	$L__BB388_55;
	add.s32 	%r892, %r14, 14;
	and.b32  	%r893, %r892, 15;
	add.s32 	%r894, %r103, %r893;
	shl.b32 	%r895, %r894, 2;
	mov.u32 	%r896, _ZZ9cuda_gemmIiLi256ELi2ELi1ELi1024ELi128ELi128ELi32ELi0ELi0EEviiiPT_S1_S1_iiE3Ash;
	add.s32 	%r897, %r896, %r895;
	ld.shared.u32 	%r1213, [%r897];
$L__BB388_55:
	setp.lt.s32 	%p124, %r380, 16;
	@%p124 bra 	$L__BB388_57;
	add.s32 	%r898, %r14, -1;
	and.b32  	%r899, %r898, 15;
	add.s32 	%r900, %r103, %r899;
	shl.b32 	%r901, %r900, 2;
	mov.u32 	%r902, _ZZ9cuda_gemmIiLi256ELi2ELi1ELi1024ELi128ELi128ELi32ELi0ELi0EEviiiPT_S1_S1_iiE3Ash;
	add.s32 	%r903, %r902, %r901;
	ld.shared.u32 	%r1212, [%r903];
$L__BB388_57:
	setp.ge.s32 	%p125, %r15, %r21;
	mov.u32 	%r1093, %r15;
	@%p125 bra 	$L__BB388_58;
	bra.uni 	$L__BB388_59;
$L__BB388_58:
	add.s32 	%r1076, %r1076, %r13;
	setp.lt.s32 	%p143, %r1076, %r12;
	@%p143 bra 	$L__BB388_25;
	bra.uni 	$L__BB388_162;
$L__BB388_59:
	mov.u32 	%r905, _ZZ9cuda_gemmIiLi256ELi2ELi1ELi1024ELi128ELi128ELi32ELi0ELi0EEviiiPT_S1_S1_iiE11kron_fac_sh;
	mad.lo.s32 	%r138, %r1093, 516, %r905;
	mov.b32 	%r1095, 0;
	@%p109 bra 	$L__BB388_61;
	shl.b32 	%r906, %r28, 2;
	add.s32 	%r907, %r138, %r906;
	ld.shared.u32 	%r908, [%r907];
	mul.lo.s32 	%r1095, %r908, %r1227;
$L__BB388_61:
	@%p110 bra 	$L__BB388_63;
	shl.b32 	%r909, %r29, 2;
	add.s32 	%r910, %r138, %r909;
	ld.shared.u32 	%r911, [%r910+4];
	mad.lo.s32 	%r1095, %r911, %r1226, %r1095;
$L__BB388_63:
	@%p111 bra 	$L__BB388_65;
	shl.b32 	%r912, %r30, 2;
	add.s32 	%r913, %r138, %r912;
	ld.shared.u32 	%r914, [%r913+8];
	mad.lo.s32 	%r1095, %r914, %r1225, %r1095;
$L__BB388_65:
	@%p112 bra 	$L__BB388_67;
	shl.b32 	%r915, %r31, 2;
	add.s32 	%r916, %r138, %r915;
	ld.shared.u32 	%r917, [%r916+12];
	mad.lo.s32 	%r1095, %r917, %r1224, %r1095;
$L__BB388_67:
	@%p113 bra 	$L__BB388_69;
	shl.b32 	%r918, %r32, 2;
	add.s32 	%r919, %r138, %r918;
	ld.shared.u32 	%r920, [%r919+16];
	mad.lo.s32 	%r1095, %r920, %r1223, %r1095;
$L__BB388_69:
	setp.lt.s32 	%p131, %r380, 6;
	@%p131 bra 	$L__BB388_71;
	shl.b32 	%r921, %r33, 2;
	add.s32 	%r922, %r138, %r921;
	ld.shared.u32 	%r923, [%r922+20];
	mad.lo.s32 	%r1095, %r923, %r1222, %r1095;
$L__BB388_71:
	setp.lt.s32 	%p132, %r380, 7;
	@%p132 bra 	$L__BB388_73;
	shl.b32 	%r924, %r34, 2;
	add.s32 	%r925, %r138, %r924;
	ld.shared.u32 	%r926, [%r925+24];
	mad.lo.s32 	%r1095, %r926, %r1221, %r1095;
$L__BB388_73:
	setp.lt.s32 	%p133, %r380, 8;
	@%p133 bra 	$L__BB388_75;
	shl.b32 	%r927, %r35, 2;
	add.s32 	%r928, %r138, %r927;
	ld.shared.u32 	%r929, [%r928+28];
	mad.lo.s32 	%r1095, %r929, %r1220, %r1095;
$L__BB388_75:
	setp.lt.s32 	%p134, %r380, 9;
	@%p134 bra 	$L__BB388_77;
	shl.b32 	%r930, %r36, 2;
	add.s32 	%r931, %r138, %r930;
	ld.shared.u32 	%r932, [%r931+32];
	mad.lo.s32 	%r1095, %r932, %r1219, %r1095;
$L__BB388_77:
	setp.lt.s32 	%p135, %r380, 10;
	@%p135 bra 	$L__BB388_79;
	shl.b32 	%r933, %r37, 2;
	add.s32 	%r934, %r138, %r933;
	ld.shared.u32 	%r935, [%r934+36];
	mad.lo.s32 	%r1095, %r935, %r1218, %r1095;
$L__BB388_79:
	setp.lt.s32 	%p136, %r380, 11;
	@%p136 bra 	$L__BB388_81;
	shl.b32 	%r936, %r38, 2;
	add.s32 	%r937, %r138, %r936;
	ld.shared.u32 	%r938, [%r937+40];
	mad.lo.s32 	%r1095, %r938, %r1217, %r1095;
$L__BB388_81:
	setp.lt.s32 	%p137, %r380, 12;
	@%p137 bra 	$L__BB388_83;
	shl.b32 	%r939, %r39, 2;
	add.s32 	%r940, %r138, %r939;
	ld.shared.u32 	%r941, [%r940+44];
	mad.lo.s32 	%r1095, %r941, %r1216, %r1095;
$L__BB388_83:
	setp.lt.s32 	%p138, %r380, 13;
	@%p138 bra 	$L__BB388_85;
	shl.b32 	%r942, %r40, 2;
	add.s32 	%r943, %r138, %r942;
	ld.shared.u32 	%r944, [%r943+48];
	mad.lo.s32 	%r1095, %r944, %r1215, %r1095;
$L__BB388_85:
	setp.lt.s32 	%p139, %r380, 14;
	@%p139 bra 	$L__BB388_87;
	shl.b32 	%r945, %r41, 2;
	add.s32 	%r946, %r138, %r945;
	ld.shared.u32 	%r947, [%r946+52];
	mad.lo.s32 	%r1095, %r947, %r1214, %r1095;
$L__BB388_87:
	setp.lt.s32 	%p140, %r380, 15;
	@%p140 bra 	$L__BB388_89;
	shl.b32 	%r948, %r42, 2;
	add.s32 	%r949, %r138, %r948;
	ld.shared.u32 	%r950, [%r949+56];
	mad.lo.s32 	%r1095, %r950, %r1213, %r1095;
$L__BB388_89:
	setp.lt.s32 	%p141, %r380, 16;
	@%p141 bra 	$L__BB388_91;
	shl.b32 	%r951, %r43, 2;
	add.s32 	%r952, %r138, %r951;
	ld.shared.u32 	%r953, [%r952+60];
	mad.lo.s32 	%r1095, %r953, %r1212, %r1095;
$L__BB388_91:
	mad.lo.s32 	%r954, %r1093, %r12, %r101;
	shl.b32 	%r955, %r954, 2;
	mov.u32 	%r956, _ZZ9cuda_gemmIiLi256ELi2ELi1ELi1024ELi128ELi128ELi32ELi0ELi0EEviiiPT_S1_S1_iiE3Csh;
	add.s32 	%r957, %r956, %r955;
	ld.shared.u32 	%r958, [%r957];
	add.s32 	%r959, %r958, %r1095;
	st.shared.u32 	[%r957], %r959;
	add.s32 	%r1093, %r1093, %r16;
	setp.lt.s32 	%p142, %r1093, %r21;
	@%p142 bra 	$L__BB388_59;
	bra.uni 	$L__BB388_58;
$L__BB388_92:
	setp.gt.u32 	%p35, %r380, 31;
	@%p35 bra 	$L__BB388_170;
	mov.b32 	%r1178, 0;
$L__BB388_94:
	setp.eq.s32 	%p36, %r380, 0;
	add.s32 	%r281, %r1178, %r14;
	mul.lo.s32 	%r282, %r281, %r380;
	add.s32 	%r283, %r282, %r20;
	@%p36 bra 	$L__BB388_96;
	add.s32 	%r509, %r22, %r282;
	shl.b32 	%r510, %r509, 2;
	mov.u32 	%r511, _ZZ9cuda_gemmIiLi256ELi2ELi1ELi1024ELi128ELi128ELi32ELi0ELi0EEviiiPT_S1_S1_iiE3Ash;
	add.s32 	%r512, %r511, %r510;
	ld.shared.u32 	%r1227, [%r512];
$L__BB388_96:
	setp.lt.s32 	%p37, %r380, 2;
	@%p37 bra 	$L__BB388_98;
	add.s32 	%r513, %r14, 1;
	and.b32  	%r514, %r513, 15;
	add.s32 	%r515, %r283, %r514;
	shl.b32 	%r516, %r515, 2;
	mov.u32 	%r517, _ZZ9cuda_gemmIiLi256ELi2ELi1ELi1024ELi128ELi128ELi32ELi0ELi0EEviiiPT_S1_S1_iiE3Ash;
	add.s32 	%r518, %r517, %r516;
	ld.shared.u32 	%r1226, [%r518];
$L__BB388_98:
	setp.lt.s32 	%p38, %r380, 3;
	@%p38 bra 	$L__BB388_100;
	add.s32 	%r519, %r14, 2;
	and.b32  	%r520, %r519, 15;
	add.s32 	%r521, %r283, %r520;
	shl.b32 	%r522, %r521, 2;
	mov.u32 	%r523, _ZZ9cuda_gemmIiLi256ELi2ELi1ELi1024ELi128ELi128ELi32ELi0ELi0EEviiiPT_S1_S1_iiE3Ash;
	add.s32 	%r524, %r523, %r522;
	ld.shared.u32 	%r1225, [%r524];
$L__BB388_100:
	setp.lt.s32 	%p39, %r380, 4;
	@%p39 bra 	$L__BB388_102;
	add.s32 	%r525, %r14, 3;
	and.b32  	%r526, %r525, 15;
	add.s32 	%r527, %r283, %r526;
	shl.b32 	%r528, %r527, 2;
	mov.u32 	%r529, _ZZ9cuda_gemmIiLi256ELi2ELi1ELi1024ELi128ELi128ELi32ELi0ELi0EEviiiPT_S1_S1_iiE3Ash;
	add.s32 	%r530, %r529, %r528;
	ld.shared.u32 	%r1224, [%r530];
$L__BB388_102:
	setp.lt.s32 	%p40, %r380, 5;
	@%p40 bra 	$L__BB388_104;
	add.s32 	%r531, %r14, 4;
	and.b32  	%r532, %r531, 15;
	add.s32 	%r533, %r283, %r532;
	shl.b32 	%r534, %r533, 2;
	mov.u32 	%r535, _ZZ9cuda_gemmIiLi256ELi2ELi1ELi1024ELi128ELi128ELi32ELi0ELi0EEviiiPT_S1_S1_iiE3Ash;
	add.s32 	%r536, %r535, %r534;
	ld.shared.u32 	%r1223, [%r536];
$L__BB388_104:
	setp.lt.s32 	%p41, %r380, 6;
	@%p41 bra 	$L__BB388_106;
	add.s32 	%r537, %r14, 5;
	and.b32  	%r538, %r537, 15;
	add.s32 	%r539, %r283, %r538;
	shl.b32 	%r540, %r539, 2;
	mov.u32 	%r541, _ZZ9cuda_gemmIiLi256ELi2ELi1ELi1024ELi128ELi128ELi32ELi0ELi0EEviiiPT_S1_S1_iiE3Ash;
	add.s32 	%r542, %r541, %r540;
	ld.shared.u32 	%r1222, [%r542];
$L__BB388_106:
	setp.lt.s32 	%p42, %r380, 7;
	@%p42 bra 	$L__BB388_108;
	add.s32 	%r543, %r14, 6;
	and.b32  	%r544, %r543, 15;
	add.s32 	%r545, %r283, %r544;
	shl.b32 	%r546, %r545, 2;
	mov.u32 	%r547, _ZZ9cuda_gemmIiLi256ELi2ELi1ELi1024ELi128ELi128ELi32ELi0ELi0EEviiiPT_S1_S1_iiE3Ash;
	add.s32 	%r548, %r547, %r546;
	ld.shared.u32 	%r1221, [%r548];
$L__BB388_108:
	setp.lt.s32 	%p43, %r380, 8;
	@%p43 bra 	$L__BB388_110;
	add.s32 	%r549, %r14, 7;
	and.b32  	%r550, %r549, 15;
	add.s32 	%r551, %r283, %r550;
	shl.b32 	%r552, %r551, 2;
	mov.u32 	%r553, _ZZ9cuda_gemmIiLi256ELi2ELi1ELi1024ELi128ELi128ELi32ELi0ELi0EEviiiPT_S1_S1_iiE3Ash;
	add.s32 	%r554, %r553, %r552;
	ld.shared.u32 	%r1220, [%r554];
$L__BB388_110:
	setp.lt.s32 	%p44, %r380, 9;
	@%p44 bra 	$L__BB388_112;
	and.b32  	%r555, %r14, 15;
	xor.b32  	%r556, %r555, 8;
	add.s32 	%r557, %r283, %r556;
	shl.b32 	%r558, %r557, 2;
	mov.u32 	%r559, _ZZ9cuda_gemmIiLi256ELi2ELi1ELi1024ELi128ELi128ELi32ELi0ELi0EEviiiPT_S1_S1_iiE3Ash;
	add.s32 	%r560, %r559, %r558;
	ld.shared.u32 	%r1219, [%r560];
$L__BB388_112:
	setp.lt.s32 	%p45, %r380, 10;
	@%p45 bra 	$L__BB388_114;
	add.s32 	%r561, %r14, 9;
	and.b32  	%r562, %r561, 15;
	add.s32 	%r563, %r283, %r562;
	shl.b32 	%r564, %r563, 2;
	mov.u32 	%r565, _ZZ9cuda_gemmIiLi256ELi2ELi1ELi1024ELi128ELi128ELi32ELi0ELi0EEviiiPT_S1_S1_iiE3Ash;
	add.s32 	%r566, %r565, %r564;
	ld.shared.u32 	%r1218, [%r566];
$L__BB388_114:
	setp.lt.s32 	%p46, %r380, 11;
	@%p46 bra 	$L__BB388_116;
	add.s32 	%r567, %r14, 10;
	and.b32  	%r568, %r567, 15;
	add.s32 	%r569, %r283, %r568;
	shl.b32 	%r570, %r569, 2;
	mov.u32 	%r571, _ZZ9cuda_gemmIiLi256ELi2ELi1ELi1024ELi128ELi128ELi32ELi0ELi0EEviiiPT_S1_S1_iiE3Ash;
	add.s32 	%r572, %r571, %r570;
	ld.shared.u32 	%r1217, [%r572];
$L__BB388_116:
	setp.lt.s32 	%p47, %r380, 12;
	@%p47 bra 	$L__BB388_118;
	add.s32 	%r573, %r14, 11;
	and.b32  	%r574, %r573, 15;
	add.s32 	%r575, %r283, %r574;
	shl.b32 	%r576, %r575, 2;
	mov.u32 	%r577, _ZZ9cuda_gemmIiLi256ELi2ELi1ELi1024ELi128ELi128ELi32ELi0ELi0EEviiiPT_S1_S1_iiE3Ash;
	add.s32 	%r578, %r577, %r576;
	ld.shared.u32 	%r1216, [%r578];
$L__BB388_118:
	setp.lt.s32 	%p48, %r380, 13;
	@%p48 bra 	$L__BB388_120;
	add.s32 	%r579, %r14, 12;
	and.b32  	%r580, %r579, 15;
	add.s32 	%r581, %r283, %r580;
	shl.b32 	%r582, %r581, 2;
	mov.u32 	%r583, _ZZ9cuda_gemmIiLi256ELi2ELi1ELi1024ELi128ELi128ELi32ELi0ELi0EEviiiPT_S1_S1_iiE3Ash;
	add.s32 	%r584, %r583, %r582;
	ld.shared.u32 	%r1215, [%r584];
$L__BB388_120:
	setp.lt.s32 	%p49, %r380, 14;
	@%p49 bra 	$L__BB388_122;
	add.s32 	%r585, %r14, 13;
	and.b32  	%r586, %r585, 15;
	add.s32 	%r587, %r283, %r586;
	shl.b32 	%r588, %r587, 2;
	mov.u32 	%r589, _ZZ9cuda_gemmIiLi256ELi2ELi1ELi1024ELi128ELi128ELi32ELi0ELi0EEviiiPT_S1_S1_iiE3Ash;
	add.s32 	%r590, %r589, %r588;
	ld.shared.u32 	%r1214, [%r590];
$L__BB388_122:
	setp.lt.s32 	%p50, %r380, 15;
	@%p50 bra 	$L__BB388_124;
	add.s32 	%r591, %r14, 14;
	and.b32  	%r592, %r591, 15;
	add.s32 	%r593, %r283, %r592;
	shl.b32 	%r594, %r593, 2;
	mov.u32 	%r595, _ZZ9cuda_gemmIiLi256ELi2ELi1ELi1024ELi128ELi128ELi32ELi0ELi0EEviiiPT_S1_S1_iiE3Ash;
	add.s32 	%r596, %r595, %r594;
	ld.shared.u32 	%r1213, [%r596];
$L__BB388_124:
	setp.lt.s32 	%p51, %r380, 16;
	@%p51 bra 	$L__BB388_126;
	add.s32 	%r597, %r14, -1;
	and.b32  	%r598, %r597, 15;
	add.s32 	%r599, %r283, %r598;
	shl.b32 	%r600, %r599, 2;
	mov.u32 	%r601, _ZZ9cuda_gemmIiLi256ELi2ELi1ELi1024ELi128ELi128ELi32ELi0ELi0EEviiiPT_S1_S1_iiE3Ash;
	add.s32 	%r602, %r601, %r600;
	ld.shared.u32 	%r1212, [%r602];
$L__BB388_126:
	setp.ge.s32 	%p52, %r15, %r21;
	@%p52 bra 	$L__BB388_161;
	mov.u32 	%r1195, %r15;
$L__BB388_128:
	mov.u32 	%r604, _ZZ9cuda_gemmIiLi256ELi2ELi1ELi1024ELi128ELi128ELi32ELi0ELi0EEviiiPT_S1_S1_iiE11kron_fac_sh;
	mad.lo.s32 	%r317, %r1195, 516, %r604;
	mov.b32 	%r1197, 0;
	@%p36 bra 	$L__BB388_130;
	shl.b32 	%r605, %r28, 2;
	add.s32 	%r606, %r317, %r605;
	ld.shared.u32 	%r607, [%r606];
	mul.lo.s32 	%r1197, %r607, %r1227;
$L__BB388_130:
	@%p37 bra 	$L__BB388_132;
	shl.b32 	%r608, %r29, 2;
	add.s32 	%r609, %r317, %r608;
	ld.shared.u32 	%r610, [%r609+4];
	mad.lo.s32 	%r1197, %r610, %r1226, %r1197;
$L__BB388_132:
	@%p38 bra 	$L__BB388_134;
	shl.b32 	%r611, %r30, 2;
	add.s32 	%r612, %r317, %r611;
	ld.shared.u32 	%r613, [%r612+8];
	mad.lo.s32 	%r1197, %r613, %r1225, %r1197;
$L__BB388_134:
	@%p39 bra 	$L__BB388_136;
	shl.b32 	%r614, %r31, 2;
	add.s32 	%r615, %r317, %r614;
	ld.shared.u32 	%r616, [%r615+12];
	mad.lo.s32 	%r1197, %r616, %r1224, %r1197;
$L__BB388_136:
	@%p40 bra 	$L__BB388_138;
	shl.b32 	%r617, %r32, 2;
	add.s32 	%r618, %r317, %r617;
	ld.shared.u32 	%r619, [%r618+16];
	mad.lo.s32 	%r1197, %r619, %r1223, %r1197;
$L__BB388_138:
	setp.lt.s32 	%p58, %r380, 6;
	@%p58 bra 	$L__BB388_140;
	shl.b32 	%r620, %r33, 2;
	add.s32 	%r621, %r317, %r620;
	ld.shared.u32 	%r622, [%r621+20];
	mad.lo.s32 	%r1197, %r622, %r1222, %r1197;
$L__BB388_140:
	setp.lt.s32 	%p59, %r380, 7;
	@%p59 bra 	$L__BB388_142;
	shl.b32 	%r623, %r34, 2;
	add.s32 	%r624, %r317, %r623;
	ld.shared.u32 	%r625, [%r624+24];
	mad.lo.s32 	%r1197, %r625, %r1221, %r1197;
$L__BB388_142:
	setp.lt.s32 	%p60, %r380, 8;
	@%p60 bra 	$L__BB388_144;
	shl.b32 	%r626, %r35, 2;
	add.s32 	%r627, %r317, %r626;
	ld.shared.u32 	%r628, [%r627+28];
	mad.lo.s32 	%r1197, %r628, %r1220, %r1197;
$L__BB388_144:
	setp.lt.s32 	%p61, %r380, 9;
	@%p61 bra 	$L__BB388_146;
	shl.b32 	%r629, %r36, 2;
	add.s32 	%r630, %r317, %r629;
	ld.shared.u32 	%r631, [%r630+32];
	mad.lo.s32 	%r1197, %r631, %r1219, %r1197;
$L__BB388_146:
	setp.lt.s32 	%p62, %r380, 10;
	@%p62 bra 	$L__BB388_148;
	shl.b32 	%r632, %r37, 2;
	add.s32 	%r633, %r317, %r632;
	ld.shared.u32 	%r634, [%r633+36];
	mad.lo.s32 	%r1197, %r634, %r1218, %r1197;
$L__BB388_148:
	setp.lt.s32 	%p63, %r380, 11;
	@%p63 bra 	$L__BB388_150;
	shl.b32 	%r635, %r38, 2;
	add.s32 	%r636, %r317, %r635;
	ld.shared.u32 	%r637, [%r636+40];
	mad.lo.s32 	%r1197, %r637, %r1217, %r1197;
$L__BB388_150:
	setp.lt.s32 	%p64, %r380, 12;
	@%p64 bra 	$L__BB388_152;
	shl.b32 	%r638, %r39, 2;
	add.s32 	%r639, %r317, %r638;
	ld.shared.u32 	%r640, [%r639+44];
	mad.lo.s32 	%r1197, %r640, %r1216, %r1197;
$L__BB388_152:
	setp.lt.s32 	%p65, %r380, 13;
	@%p65 bra 	$L__BB388_154;
	shl.b32 	%r641, %r40, 2;
	add.s32 	%r642, %r317, %r641;
	ld.shared.u32 	%r643, [%r642+48];
	mad.lo.s32 	%r1197, %r643, %r1215, %r1197;
$L__BB388_154:
	setp.lt.s32 	%p66, %r380, 14;
	@%p66 bra 	$L__BB388_156;
	shl.b32 	%r644, %r41, 2;
	add.s32 	%r645, %r317, %r644;
	ld.shared.u32 	%r646, [%r645+52];
	mad.lo.s32 	%r1197, %r646, %r1214, %r1197;
$L__BB388_156:
	setp.lt.s32 	%p67, %r380, 15;
	@%p67 bra 	$L__BB388_158;
	shl.b32 	%r647, %r42, 2;
	add.s32 	%r648, %r317, %r647;
	ld.shared.u32 	%r649, [%r648+56];
	mad.lo.s32 	%r1197, %r649, %r1213, %r1197;
$L__BB388_158:
	setp.lt.s32 	%p68, %r380, 16;
	@%p68 bra 	$L__BB388_160;
	shl.b32 	%r650, %r43, 2;
	add.s32 	%r651, %r317, %r650;
	ld.shared.u32 	%r652, [%r651+60];
	mad.lo.s32 	%r1197, %r652, %r1212, %r1197;
$L__BB388_160:
	mad.lo.s32 	%r653, %r1195, %r12, %r281;
	shl.b32 	%r654, %r653, 2;
	mov.u32 	%r655, _ZZ9cuda_gemmIiLi256ELi2ELi1ELi1024ELi128ELi128ELi32ELi0ELi0EEviiiPT_S1_S1_iiE3Csh;
	add.s32 	%r656, %r655, %r654;
	st.shared.u32 	[%r656], %r1197;
	add.s32 	%r1195, %r1195, %r16;
	setp.lt.s32 	%p69, %r1195, %r21;
	@%p69 bra 	$L__BB388_128;
$L__BB388_161:
	add.s32 	%r1178, %r1178, %r13;
	setp.lt.s32 	%p70, %r1178, %r12;
	@%p70 bra 	$L__BB388_94;
$L__BB388_162:
	ld.param.u32 	%r1031, [_Z9cuda_gemmIiLi256ELi2ELi1ELi1024ELi128ELi128ELi32ELi0ELi0EEviiiPT_S1_S1_ii_param_1];
	and.b32  	%r960, %r26, 3;
	setp.eq.s32 	%p144, %r960, 3;
	bar.sync 	0;
	div.s32 	%r368, %r378, %r380;
	mad.lo.s32 	%r369, %r1052, %r1031, %r24;
	mov.u32 	%r1228, %r1;
	@%p144 bra 	$L__BB388_166;
	add.s32 	%r1228, %r1, %r393;
	and.b32  	%r961, %r26, 3;
	setp.eq.s32 	%p145, %r961, 0;
	div.s32 	%r962, %r1, %r12;
	mul.lo.s32 	%r963, %r962, %r12;
	sub.s32 	%r964, %r1, %r963;
	mad.lo.s32 	%r965, %r368, %r962, %r369;
	add.s32 	%r966, %r965, %r964;
	shl.b32 	%r967, %r1, 2;
	mov.u32 	%r968, _ZZ9cuda_gemmIiLi256ELi2ELi1ELi1024ELi128ELi128ELi32ELi0ELi0EEviiiPT_S1_S1_iiE3Csh;
	add.s32 	%r969, %r968, %r967;
	ld.shared.u32 	%r970, [%r969];
	mul.wide.s32 	%rd23, %r966, 4;
	add.s64 	%rd24, %rd2, %rd23;
	st.global.u32 	[%rd24], %r970;
	@%p145 bra 	$L__BB388_166;
	add.s32 	%r971, %r1, %r393;
	add.s32 	%r1228, %r971, %r393;
	and.b32  	%r972, %r26, 3;
	setp.eq.s32 	%p146, %r972, 1;
	div.s32 	%r973, %r971, %r12;
	mul.lo.s32 	%r974, %r973, %r12;
	sub.s32 	%r975, %r971, %r974;
	mad.lo.s32 	%r976, %r368, %r973, %r369;
	add.s32 	%r977, %r976, %r975;
	shl.b32 	%r978, %r1, 2;
	mov.u32 	%r979, _ZZ9cuda_gemmIiLi256ELi2ELi1ELi1024ELi128ELi128ELi32ELi0ELi0EEviiiPT_S1_S1_iiE3Csh;
	add.s32 	%r980, %r979, %r978;
	add.s32 	%r981, %r980, %r27;
	ld.shared.u32 	%r982, [%r981];
	mul.wide.s32 	%rd25, %r977, 4;
	add.s64 	%rd26, %rd2, %rd25;
	st.global.u32 	[%rd26], %r982;
	@%p146 bra 	$L__BB388_166;
	add.s32 	%r983, %r1, %r393;
	add.s32 	%r984, %r983, %r393;
	add.s32 	%r1228, %r984, %r393;
	div.s32 	%r985, %r984, %r12;
	mul.lo.s32 	%r986, %r985, %r12;
	sub.s32 	%r987, %r984, %r986;
	mad.lo.s32 	%r988, %r368, %r985, %r369;
	add.s32 	%r989, %r988, %r987;
	shl.b32 	%r990, %r1, 2;
	mov.u32 	%r991, _ZZ9cuda_gemmIiLi256ELi2ELi1ELi1024ELi128ELi128ELi32ELi0ELi0EEviiiPT_S1_S1_iiE3Csh;
	add.s32 	%r992, %r991, %r990;
	add.s32 	%r993, %r992, %r27;
	add.s32 	%r994, %r993, %r27;
	ld.shared.u32 	%r995, [%r994];
	mul.wide.s32 	%rd27, %r989, 4;
	add.s64 	%rd28, %rd2, %rd27;
	st.global.u32 	[%rd28], %r995;
$L__BB388_166:
	@%p29 bra 	$L__BB388_168;
$L__BB388_167:
	div.s32 	%r996, %r1228, %r12;
	mul.lo.s32 	%r997, %r996, %r12;
	sub.s32 	%r998, %r1228, %r997;
	mad.lo.s32 	%r999, %r368, %r996, %r369;
	add.s32 	%r1000, %r999, %r998;
	shl.b32 	%r1001, %r1228, 2;
	mov.u32 	%r1002, _ZZ9cuda_gemmIiLi256ELi2ELi1ELi1024ELi128ELi128ELi32ELi0ELi0EEviiiPT_S1_S1_iiE3Csh;
	add.s32 	%r1003, %r1002, %r1001;
	ld.shared.u32 	%r1004, [%r1003];
	mul.wide.s32 	%rd29, %r1000, 4;
	add.s64 	%rd30, %rd2, %rd29;
	st.global.u32 	[%rd30], %r1004;
	add.s32 	%r1005, %r1228, %r393;
	div.s32 	%r1006, %r1005, %r12;
	mul.lo.s32 	%r1007, %r1006, %r12;
	sub.s32 	%r1008, %r1005, %r1007;
	mad.lo.s32 	%r1009, %r368, %r1006, %r369;
	add.s32 	%r1010, %r1009, %r1008;
	add.s32 	%r1011, %r1003, %r27;
	ld.shared.u32 	%r1012, [%r1011];
	mul.wide.s32 	%rd31, %r1010, 4;
	add.s64 	%rd32, %rd2, %rd31;
	st.global.u32 	[%rd32], %r1012;
	add.s32 	%r1013, %r1005, %r393;
	div.s32 	%r1014, %r1013, %r12;
	mul.lo.s32 	%r1015, %r1014, %r12;
	sub.s32 	%r1016, %r1013, %r1015;
	mad.lo.s32 	%r1017, %r368, %r1014, %r369;
	add.s32 	%r1018, %r1017, %r1016;
	add.s32 	%r1019, %r1011, %r27;
	ld.shared.u32 	%r1020, [%r1019];
	mul.wide.s32 	%rd33, %r1018, 4;
	add.s64 	%rd34, %rd2, %rd33;
	st.global.u32 	[%rd34], %r1020;
	add.s32 	%r1021, %r1013, %r393;
	div.s32 	%r1022, %r1021, %r12;
	mul.lo.s32 	%r1023, %r1022, %r12;
	sub.s32 	%r1024, %r1021, %r1023;
	mad.lo.s32 	%r1025, %r368, %r1022, %r369;
	add.s32 	%r1026, %r1025, %r1024;
	add.s32 	%r1027, %r1019, %r27;
	ld.shared.u32 	%r1028, [%r1027];
	mul.wide.s32 	%rd35, %r1026, 4;
	add.s64 	%rd36, %rd2, %rd35;
	st.global.u32 	[%rd36], %r1028;
	add.s32 	%r1228, %r1021, %r393;
	setp.lt.u32 	%p148, %r1228, 256;
	@%p148 bra 	$L__BB388_167;
$L__BB388_168:
	mov.u32 	%r1029, %nctaid.y;
	add.s32 	%r1052, %r1052, %r1029;
	shl.b32 	%r1030, %r1029, 1;
	setp.lt.u32 	%p149, %r1052, %r1030;
	@%p149 bra 	$L__BB388_7;
$L__BB388_169:
	ret;
$L__BB388_170:
	mov.b32 	%r1126, 0;
$L__BB388_171:
	setp.lt.s32 	%p71, %r380, 1;
	add.s32 	%r189, %r1126, %r14;
	mul.lo.s32 	%r190, %r189, %r380;
	add.s32 	%r191, %r190, %r20;
	@%p71 bra 	$L__BB388_173;
	add.s32 	%r658, %r22, %r190;
	shl.b32 	%r659, %r658, 2;
	mov.u32 	%r660, _ZZ9cuda_gemmIiLi256ELi2ELi1ELi1024ELi128ELi128ELi32ELi0ELi0EEviiiPT_S1_S1_iiE3Ash;
	add.s32 	%r661, %r660, %r659;
	ld.shared.u32 	%r1227, [%r661];
$L__BB388_173:
	setp.lt.s32 	%p72, %r380, 2;
	@%p72 bra 	$L__BB388_175;
	add.s32 	%r662, %r14, 1;
	and.b32  	%r663, %r662, 15;
	add.s32 	%r664, %r191, %r663;
	shl.b32 	%r665, %r664, 2;
	mov.u32 	%r666, _ZZ9cuda_gemmIiLi256ELi2ELi1ELi1024ELi128ELi128ELi32ELi0ELi0EEviiiPT_S1_S1_iiE3Ash;
	add.s32 	%r667, %r666, %r665;
	ld.shared.u32 	%r1226, [%r667];
$L__BB388_175:
	setp.lt.s32 	%p73, %r380, 3;
	@%p73 bra 	$L__BB388_177;
	add.s32 	%r668, %r14, 2;
	and.b32  	%r669, %r668, 15;
	add.s32 	%r670, %r191, %r669;
	shl.b32 	%r671, %r670, 2;
	mov.u32 	%r672, _ZZ9cuda_gemmIiLi256ELi2ELi1ELi1024ELi128ELi128ELi32ELi0ELi0EEviiiPT_S1_S1_iiE3Ash;
	add.s32 	%r673, %r672, %r671;
	ld.shared.u32 	%r1225, [%r673];
$L__BB388_177:
	setp.lt.s32 	%p74, %r380, 4;
	@%p74 bra 	$L__BB388_179;
	add.s32 	%r674, %r14, 3;
	and.b32  	%r675, %r674, 15;
	add.s32 	%r676, %r191, %r675;
	shl.b32 	%r677, %r676, 2;
	mov.u32 	%r678, _ZZ9cuda_gemmIiLi256ELi2ELi1ELi1024ELi128ELi128ELi32ELi0ELi0EEviiiPT_S1_S1_iiE3Ash;
	add.s32 	%r679, %r678, %r677;
	ld.shared.u32 	%r1224, [%r679];
$L__BB388_179:
	setp.lt.s32 	%p75, %r380, 5;
	@%p75 bra 	$L__BB388_181;
	add.s32 	%r680, %r14, 4;
	and.b32  	%r681, %r680, 15;
	add.s32 	%r682, %r191, %r681;
	shl.b32 	%r683, %r682, 2;
	mov.u32 	%r684, _ZZ9cuda_gemmIiLi256ELi2ELi1ELi1024ELi128ELi128ELi32ELi0ELi0EEviiiPT_S1_S1_iiE3Ash;
	add.s32 	%r685, %r684, %r683;
	ld.shared.u32 	%r1223, [%r685];
$L__BB388_181:
	setp.lt.s32 	%p76, %r380, 6;
	@%p76 bra 	$L__BB388_183;
	add.s32 	%r686, %r14, 5;
	and.b32  	%r687, %r686, 15;
	add.s32 	%r688, %r191, %r687;
	shl.b32 	%r689, %r688, 2;
	mov.u32 	%r690, _ZZ9cuda_gemmIiLi256ELi2ELi1ELi1024ELi128ELi128ELi32ELi0ELi0EEviiiPT_S1_S1_iiE3Ash;
	add.s32 	%r691, %r690, %r689;
	ld.shared.u32 	%r1222, [%r691];
$L__BB388_183:
	setp.lt.s32 	%p77, %r380, 7;
	@%p77 bra 	$L__BB388_185;
	add.s32 	%r692, %r14, 6;
	and.b32  	%r693, %r692, 15;
	add.s32 	%r694, %r191, %r693;
	shl.b32 	%r695, %r694, 2;
	mov.u32 	%r696, _ZZ9cuda_gemmIiLi256ELi2ELi1ELi1024ELi128ELi128ELi32ELi0ELi0EEviiiPT_S1_S1_iiE3Ash;
	add.s32 	%r697, %r696, %r695;
	ld.shared.u32 	%r1221, [%r697];
$L__BB388_185:
	setp.lt.s32 	%p78, %r380, 8;
	@%p78 bra 	$L__BB388_187;
	add.s32 	%r698, %r14, 7;
	and.b32  	%r699, %r698, 15;
	add.s32 	%r700, %r191, %r699;
	shl.b32 	%r701, %r700, 2;
	mov.u32 	%r702, _ZZ9cuda_gemmIiLi256ELi2ELi1ELi1024ELi128ELi128ELi32ELi0ELi0EEviiiPT_S1_S1_iiE3Ash;
	add.s32 	%r703, %r702, %r701;
	ld.shared.u32 	%r1220, [%r703];
$L__BB388_187:
	setp.lt.s32 	%p79, %r380, 9;
	@%p79 bra 	$L__BB388_189;
	and.b32  	%r704, %r14, 15;
	xor.b32  	%r705, %r704, 8;
	add.s32 	%r706, %r191, %r705;
	shl.b32 	%r707, %r706, 2;
	mov.u32 	%r708, _ZZ9cuda_gemmIiLi256ELi2ELi1ELi1024ELi128ELi128ELi32ELi0ELi0EEviiiPT_S1_S1_iiE3Ash;
	add.s32 	%r709, %r708, %r707;
	ld.shared.u32 	%r1219, [%r709];
$L__BB388_189:
	setp.lt.s32 	%p80, %r380, 10;
	@%p80 bra 	$L__BB388_191;
	add.s32 	%r710, %r14, 9;
	and.b32  	%r711, %r710, 15;
	add.s32 	%r712, %r191, %r711;
	shl.b32 	%r713, %r712, 2;
	mov.u32 	%r714, _ZZ9cuda_gemmIiLi256ELi2ELi1ELi1024ELi128ELi128ELi32ELi0ELi0EEviiiPT_S1_S1_iiE3Ash;
	add.s32 	%r715, %r714, %r713;
	ld.shared.u32 	%r1218, [%r715];
$L__BB388_191:
	setp.lt.s32 	%p81, %r380, 11;
	@%p81 bra 	$L__BB388_193;
	add.s32 	%r716, %r14, 10;
	and.b32  	%r717, %r716, 15;
	add.s32 	%r718, %r191, %r717;
	shl.b32 	%r719, %r718, 2;
	mov.u32 	%r720, _ZZ9cuda_gemmIiLi256ELi2ELi1ELi1024ELi128ELi128ELi32ELi0ELi0EEviiiPT_S1_S1_iiE3Ash;
	add.s32 	%r721, %r720, %r719;
	ld.shared.u32 	%r1217, [%r721];
$L__BB388_193:
	setp.lt.s32 	%p82, %r380, 12;
	@%p82 bra 	$L__BB388_195;
	add.s32 	%r722, %r14, 11;
	and.b32  	%r723, %r722, 15;
	add.s32 	%r724, %r191, %r723;
	shl.b32 	%r725, %r724, 2;
	mov.u32 	%r726, _ZZ9cuda_gemmIiLi256ELi2ELi1ELi1024ELi128ELi128ELi32ELi0ELi0EEviiiPT_S1_S1_iiE3Ash;
	add.s32 	%r727, %r726, %r725;
	ld.shared.u32 	%r1216, [%r727];
$L__BB388_195:
	setp.lt.s32 	%p83, %r380, 13;
	@%p83 bra 	$L__BB388_197;
	add.s32 	%r728, %r14, 12;
	and.b32  	%r729, %r728, 15;
	add.s32 	%r730, %r191, %r729;
	shl.b32 	%r731, %r730, 2;
	mov.u32 	%r732, _ZZ9cuda_gemmIiLi256ELi2ELi1ELi1024ELi128ELi128ELi32ELi0ELi0EEviiiPT_S1_S1_iiE3Ash;
	add.s32 	%r733, %r732, %r731;
	ld.shared.u32 	%r1215, [%r733];
$L__BB388_197:
	setp.lt.s32 	%p84, %r380, 14;
	@%p84 bra 	$L__BB388_199;
	add.s32 	%r734, %r14, 13;
	and.b32  	%r735, %r734, 15;
	add.s32 	%r736, %r191, %r735;
	shl.b32 	%r737, %r736, 2;
	mov.u32 	%r738, _ZZ9cuda_gemmIiLi256ELi2ELi1ELi1024ELi128ELi128ELi32ELi0ELi0EEviiiPT_S1_S1_iiE3Ash;
	add.s32 	%r739, %r738, %r737;
	ld.shared.u32 	%r1214, [%r739];
$L__BB388_199:
	setp.lt.s32 	%p85, %r380, 15;
	@%p85 bra 	$L__BB388_201;
	add.s32 	%r740, %r14, 14;
	and.b32  	%r741, %r740, 15;
	add.s32 	%r742, %r191, %r741;
	shl.b32 	%r743, %r742, 2;
	mov.u32 	%r744, _ZZ9cuda_gemmIiLi256ELi2ELi1ELi1024ELi128ELi128ELi32ELi0ELi0EEviiiPT_S1_S1_iiE3Ash;
	add.s32 	%r745, %r744, %r743;
	ld.shared.u32 	%r1213, [%r745];
$L__BB388_201:
	setp.lt.s32 	%p86, %r380, 16;
	@%p86 bra 	$L__BB388_203;
	add.s32 	%r746, %r14, -1;
	and.b32  	%r747, %r746, 15;
	add.s32 	%r748, %r191, %r747;
	shl.b32 	%r749, %r748, 2;
	mov.u32 	%r750, _ZZ9cuda_gemmIiLi256ELi2ELi1ELi1024ELi128ELi128ELi32ELi0ELi0EEviiiPT_S1_S1_iiE3Ash;
	add.s32 	%r751, %r750, %r749;
	ld.shared.u32 	%r1212, [%r751];
$L__BB388_203:
	setp.ge.s32 	%p87, %r15, %r21;
	mov.u32 	%r1143, %r15;
	@%p87 bra 	$L__BB388_204;
	bra.uni 	$L__BB388_205;
$L__BB388_204:
	add.s32 	%r1126, %r1126, %r13;
	setp.lt.s32 	%p108, %r1126, %r12;
	@%p108 bra 	$L__BB388_171;
	bra.uni 	$L__BB388_162;
$L__BB388_205:
	mov.u32 	%r753, _ZZ9cuda_gemmIiLi256ELi2ELi1ELi1024ELi128ELi128ELi32ELi0ELi0EEviiiPT_S1_S1_iiE11kron_fac_sh;
	mad.lo.s32 	%r226, %r1143, 516, %r753;
	mov.b32 	%r1145, 0;
	@%p71 bra 	$L__BB388_207;
	shl.b32 	%r754, %r28, 2;
	add.s32 	%r755, %r226, %r754;
	ld.shared.u32 	%r756, [%r755];
	mul.lo.s32 	%r1145, %r756, %r1227;
$L__BB388_207:
	@%p72 bra 	$L__BB388_209;
	shl.b32 	%r757, %r29, 2;
	add.s32 	%r758, %r226, %r757;
	ld.shared.u32 	%r759, [%r758+4];
	mad.lo.s32 	%r1145, %r759, %r1226, %r1145;
$L__BB388_209:
	@%p73 bra 	$L__BB388_211;
	shl.b32 	%r760, %r30, 2;
	add.s32 	%r761, %r226, %r760;
	ld.shared.u32 	%r762, [%r761+8];
	mad.lo.s32 	%r1145, %r762, %r1225, %r1145;
$L__BB388_211:
	@%p74 bra 	$L__BB388_213;
	shl.b32 	%r763, %r31, 2;
	add.s32 	%r764, %r226, %r763;
	ld.shared.u32 	%r765, [%r764+12];
	mad.lo.s32 	%r1145, %r765, %r1224, %r1145;
$L__BB388_213:
	setp.lt.s32 	%p92, %r380, 5;
	@%p92 bra 	$L__BB388_215;
	shl.b32 	%r766, %r32, 2;
	add.s32 	%r767, %r226, %r766;
	ld.shared.u32 	%r768, [%r767+16];
	mad.lo.s32 	%r1145, %r768, %r1223, %r1145;
$L__BB388_215:
	setp.lt.s32 	%p93, %r380, 6;
	@%p93 bra 	$L__BB388_217;
	shl.b32 	%r769, %r33, 2;
	add.s32 	%r770, %r226, %r769;
	ld.shared.u32 	%r771, [%r770+20];
	mad.lo.s32 	%r1145, %r771, %r1222, %r1145;
$L__BB388_217:
	setp.lt.s32 	%p94, %r380, 7;
	@%p94 bra 	$L__BB388_219;
	shl.b32 	%r772, %r34, 2;
	add.s32 	%r773, %r226, %r772;
	ld.shared.u32 	%r774, [%r773+24];
	mad.lo.s32 	%r1145, %r774, %r1221, %r1145;
$L__BB388_219:
	setp.lt.s32 	%p95, %r380, 8;
	@%p95 bra 	$L__BB388_221;
	shl.b32 	%r775, %r35, 2;
	add.s32 	%r776, %r226, %r775;
	ld.shared.u32 	%r777, [%r776+28];
	mad.lo.s32 	%r1145, %r777, %r1220, %r1145;
$L__BB388_221:
	setp.lt.s32 	%p96, %r380, 9;
	@%p96 bra 	$L__BB388_223;
	shl.b32 	%r778, %r36, 2;
	add.s32 	%r779, %r226, %r778;
	ld.shared.u32 	%r780, [%r779+32];
	mad.lo.s32 	%r1145, %r780, %r1219, %r1145;
$L__BB388_223:
	setp.lt.s32 	%p97, %r380, 10;
	@%p97 bra 	$L__BB388_225;
	shl.b32 	%r781, %r37, 2;
	add.s32 	%r782, %r226, %r781;
	ld.shared.u32 	%r783, [%r782+36];
	mad.lo.s32 	%r1145, %r783, %r1218, %r1145;
$L__BB388_225:
	setp.lt.s32 	%p98, %r380, 11;
	@%p98 bra 	$L__BB388_227;
	shl.b32 	%r784, %r38, 2;
	add.s32 	%r785, %r226, %r784;
	ld.shared.u32 	%r786, [%r785+40];
	mad.lo.s32 	%r1145, %r786, %r1217, %r1145;
$L__BB388_227:
	setp.lt.s32 	%p99, %r380, 12;
	@%p99 bra 	$L__BB388_229;
	shl.b32 	%r787, %r39, 2;
	add.s32 	%r788, %r226, %r787;
	ld.shared.u32 	%r789, [%r788+44];
	mad.lo.s32 	%r1145, %r789, %r1216, %r1145;
$L__BB388_229:
	setp.lt.s32 	%p100, %r380, 13;
	@%p100 bra 	$L__BB388_231;
	shl.b32 	%r790, %r40, 2;
	add.s32 	%r791, %r226, %r790;
	ld.shared.u32 	%r792, [%r791+48];
	mad.lo.s32 	%r1145, %r792, %r1215, %r1145;
$L__BB388_231:
	setp.lt.s32 	%p101, %r380, 14;
	@%p101 bra 	$L__BB388_233;
	shl.b32 	%r793, %r41, 2;
	add.s32 	%r794, %r226, %r793;
	ld.shared.u32 	%r795, [%r794+52];
	mad.lo.s32 	%r1145, %r795, %r1214, %r1145;
$L__BB388_233:
	setp.lt.s32 	%p102, %r380, 15;
	@%p102 bra 	$L__BB388_235;
	shl.b32 	%r796, %r42, 2;
	add.s32 	%r797, %r226, %r796;
	ld.shared.u32 	%r798, [%r797+56];
	mad.lo.s32 	%r1145, %r798, %r1213, %r1145;
$L__BB388_235:
	setp.lt.s32 	%p103, %r380, 16;
	@%p103 bra 	$L__BB388_237;
	shl.b32 	%r799, %r43, 2;
	add.s32 	%r800, %r226, %r799;
	ld.shared.u32 	%r801, [%r800+60];
	mad.lo.s32 	%r1145, %r801, %r1212, %r1145;
$L__BB388_237:
	mov.u32 	%r1159, %r2;
$L__BB388_238:
	shr.u32 	%r260, %r1159, 1;
	shfl.sync.down.b32	%r802|%p104, %r1145, %r260, %r23, -1;
	add.s32 	%r1145, %r802, %r1145;
	setp.gt.u32 	%p105, %r1159, 3;
	mov.u32 	%r1159, %r260;
	@%p105 bra 	$L__BB388_238;
	and.b32  	%r803, %r1, 31;
	rem.u32 	%r804, %r803, %r3;
	setp.eq.s32 	%p106, %r804, 0;
	@%p106 bra 	$L__BB388_240;
	bra.uni 	$L__BB388_241;
$L__BB388_240:
	mad.lo.s32 	%r805, %r1143, %r12, %r189;
	shl.b32 	%r806, %r805, 2;
	mov.u32 	%r807, _ZZ9cuda_gemmIiLi256ELi2ELi1ELi1024ELi128ELi128ELi32ELi0ELi0EEviiiPT_S1_S1_iiE3Csh;
	add.s32 	%r808, %r807, %r806;
	st.shared.u32 	[%r808], %r1145;
$L__BB388_241:
	add.s32 	%r1143, %r1143, %r16;
	setp.lt.s32 	%p107, %r1143, %r21;
	@%p107 bra 	$L__BB388_205;
	bra.uni 	$L__BB388_204;

}
	// .globl	_Z9cuda_gemmIiLi256ELi2ELi1ELi1024ELi128ELi128ELi32ELi0ELi1EEviiiPT_S1_S1_ii
.visible .entry _Z9cuda_gemmIiLi256ELi2ELi1ELi1024ELi128ELi128ELi32ELi0ELi1EEviiiPT_S1_S1_ii(
	.param .u32 _Z9cuda_gemmIiLi256ELi2ELi1ELi1024ELi128ELi128ELi32ELi0ELi1EEviiiPT_S1_S1_ii_param_0,
	.param .u32 _Z9cuda_gemmIiLi256ELi2ELi1ELi1024ELi128ELi128ELi32ELi0ELi1EEviiiPT_S1_S1_ii_param_1,
	.param .u32 _Z9cuda_gemmIiLi256ELi2ELi1ELi1024ELi128ELi128ELi32ELi0ELi1EEviiiPT_S1_S1_ii_param_2,
	.param .u64 .ptr .align 1 _Z9cuda_gemmIiLi256ELi2ELi1ELi1024ELi128ELi128ELi32ELi0ELi1EEviiiPT_S1_S1_ii_param_3,
	.param .u64 .ptr .align 1 _Z9cuda_gemmIiLi256ELi2ELi1ELi1024ELi128ELi128ELi32ELi0ELi1EEviiiPT_S1_S1_ii_param_4,
	.param .u64 .ptr .align 1 _Z9cuda_gemmIiLi256ELi2ELi1ELi1024ELi128ELi128ELi32ELi0ELi1EEviiiPT_S1_S1_ii_param_5,
	.param .u32 _Z9cuda_gemmIiLi256ELi2ELi1ELi1024ELi128ELi128ELi32ELi0ELi1EEviiiPT_S1_S1_ii_param_6,
	.param .u32 _Z9cuda_gemmIiLi256ELi2ELi1ELi1024ELi128ELi128ELi32ELi0ELi1EEviiiPT_S1_S1_ii_param_7
)
.maxntid 256
{
	.reg .pred 	%p<36>;
	.reg .b16 	%rs<13>;
	.reg .b32 	%r<335>;
	.reg .b64 	%rd<52>;
	// demoted variable
	.shared .align 128 .b8 _ZZ9cuda_gemmIiLi256ELi2ELi1ELi1024ELi128ELi128ELi32ELi0ELi1EEviiiPT_S1_S1_iiE11kron_fac_sh[16512];
	// demoted variable
	.shared .align 128 .b8 _ZZ9cuda_gemmIiLi256ELi2ELi1ELi1024ELi128ELi128ELi32ELi0ELi1EEviiiPT_S1_S1_iiE3Ash[4096];
	// demoted variable
	.shared .align 128 .b8 _ZZ9cuda_gemmIiLi256ELi2ELi1ELi1024ELi128ELi128ELi32ELi0ELi1EEviiiPT_S1_S1_iiE3Csh[1024];
	ld.param.u32 	%r97, [_Z9cuda_gemmIiLi256ELi2ELi1ELi1024ELi128ELi128ELi32ELi0ELi1EEviiiPT_S1_S1_ii_param_2];
	ld.param.u64 	%rd9, [_Z9cuda_gemmIiLi256ELi2ELi1ELi1024ELi128ELi128ELi32ELi0ELi1EEviiiPT_S1_S1_ii_param_3];
	ld.param.u64 	%rd10, [_Z9cuda_gemmIiLi256ELi2ELi1ELi1024ELi128ELi128ELi32ELi0ELi1EEviiiPT_S1_S1_ii_param_4];
	ld.param.u64 	%rd11, [_Z9cuda_gemmIiLi256ELi2ELi1ELi1024ELi128ELi128ELi32ELi0ELi1EEviiiPT_S1_S1_ii_param_5];
	cvta.to.global.u64 	%rd1, %rd9;
	cvta.to.global.u64 	%rd2, %rd10;
	cvta.to.global.u64 	%rd3, %rd11;
	mov.u32 	%r1, %tid.x;
	and.b32  	%r98, %r97, -1024;
	setp.eq.s32 	%p1, %r98, 65536;
	@%p1 bra 	$L__BB389_3;
	setp.ne.s32 	%p2, %r98, 32768;
	@%p2 bra 	$L__BB389_4;
	mov.u32 	%r100, %ctaid.x;
	shr.u32 	%r322, %r100, 5;
	and.b32  	%r321, %r100, 31;
	bra.uni 	$L__BB389_5;
$L__BB389_3:
	mov.u32 	%r99, %ctaid.x;
	shr.u32 	%r322, %r99, 6;
	and.b32  	%r321, %r99, 63;
	bra.uni 	$L__BB389_5;
$L__BB389_4:
	mov.u32 	%r101, %ctaid.x;
	shr.s32 	%r102, %r97, 31;
	shr.u32 	%r103, %r102, 22;
	add.s32 	%r104, %r97, %r103;
	shr.s32 	%r105, %r104, 10;
	div.u32 	%r322, %r101, %r105;
	mul.lo.s32 	%r106, %r322, %r105;
	sub.s32 	%r321, %r101, %r106;
$L__BB389_5:
	shr.u32 	%r107, %r1, 3;
	and.b32  	%r10, %r107, 7;
	mov.u32 	%r11, %ntid.x;
	mov.u32 	%r323, %ctaid.y;
	mov.u32 	%r13, %nctaid.y;
	shl.b32 	%r14, %r13, 1;
	setp.ge.u32 	%p3, %r323, %r14;
	@%p3 bra 	$L__BB389_35;
	shl.b32 	%r15, %r321, 10;
	shr.u32 	%r16, %r1, 5;
	shl.b32 	%r108, %r322, 5;
	and.b32  	%r109, %r1, 31;
	or.b32  	%r17, %r108, %r109;
	mov.u32 	%r110, _ZZ9cuda_gemmIiLi256ELi2ELi1ELi1024ELi128ELi128ELi32ELi0ELi1EEviiiPT_S1_S1_iiE11kron_fac_sh;
	mad.lo.s32 	%r18, %r109, 516, %r110;
	shr.u32 	%r19, %r11, 5;
	shl.b32 	%r111, %r1, 4;
	and.b32  	%r112, %r111, 112;
	shl.b32 	%r113, %r10, 7;
	or.b32  	%r114, %r113, %r112;
	mad.lo.s32 	%r20, %r10, -127, %r114;
	and.b32  	%r21, %r1, 7;
	shr.s32 	%r115, %r97, 31;
	shr.u32 	%r116, %r115, 30;
	add.s32 	%r117, %r97, %r116;
	shr.s32 	%r118, %r117, 2;
	shl.b32 	%r119, %r321, 3;
	shr.u32 	%r120, %r115, 25;
	add.s32 	%r121, %r97, %r120;
	shr.s32 	%r22, %r121, 7;
	mad.lo.s32 	%r23, %r322, %r118, %r119;
	add.s32 	%r24, %r1, %r11;
	cvt.u16.u32 	%rs3, %r24;
	xor.b16  	%rs4, %rs3, 1023;
	cvt.u16.u32 	%rs5, %r11;
	div.u16 	%rs6, %rs4, %rs5;
	max.u32 	%r122, %r24, 256;
	setp.lt.u32 	%p4, %r24, 256;
	selp.u32 	%r123, 1, 0, %p4;
	add.s32 	%r124, %r24, %r123;
	sub.s32 	%r125, %r122, %r124;
	div.u32 	%r126, %r125, %r11;
	add.s32 	%r25, %r126, %r123;
	add.s32 	%r26, %r16, %r19;
	and.b16  	%rs1, %rs6, 3;
	shl.b32 	%r127, %r1, 2;
	mov.u32 	%r128, _ZZ9cuda_gemmIiLi256ELi2ELi1ELi1024ELi128ELi128ELi32ELi0ELi1EEviiiPT_S1_S1_iiE3Ash;
	add.s32 	%r27, %r128, %r127;
	shl.b32 	%r28, %r11, 2;
	add.s32 	%r29, %r27, %r28;
	add.s32 	%r30, %r24, %r11;
	add.s32 	%r31, %r30, %r11;
	and.b32  	%r32, %r25, 3;
	mov.u32 	%r129, _ZZ9cuda_gemmIiLi256ELi2ELi1ELi1024ELi128ELi128ELi32ELi0ELi1EEviiiPT_S1_S1_iiE3Csh;
	add.s32 	%r33, %r129, %r127;
	add.s32 	%r34, %r33, %r28;
	add.s32 	%r35, %r34, %r28;
	cvt.u16.u32 	%rs7, %r26;
	xor.b16  	%rs8, %rs7, 127;
	and.b16  	%rs9, %rs8, 255;
	cvt.u16.u32 	%rs10, %r19;
	and.b16  	%rs11, %rs10, 255;
	div.u16 	%rs12, %rs9, %rs11;
	and.b16  	%rs2, %rs12, 3;
	shl.b32 	%r130, %r16, 2;
	add.s32 	%r36, %r18, %r130;
	shl.b32 	%r37, %r19, 2;
	add.s32 	%r38, %r36, %r37;
	add.s32 	%r39, %r26, %r19;
	or.b32  	%r131, %r114, %r10;
	shl.b32 	%r132, %r131, 2;
	add.s32 	%r40, %r128, %r132;
	add.s32 	%r41, %r40, 32;
	add.s32 	%r133, %r10, 9;
	and.b32  	%r134, %r133, 15;
	or.b32  	%r135, %r114, %r134;
	shl.b32 	%r136, %r135, 2;
	add.s32 	%r42, %r128, %r136;
	add.s32 	%r137, %r10, 10;
	and.b32  	%r138, %r137, 15;
	or.b32  	%r139, %r114, %r138;
	shl.b32 	%r140, %r139, 2;
	add.s32 	%r43, %r128, %r140;
	add.s32 	%r141, %r10, 11;
	and.b32  	%r142, %r141, 15;
	or.b32  	%r143, %r114, %r142;
	shl.b32 	%r144, %r143, 2;
	add.s32 	%r44, %r128, %r144;
	add.s32 	%r145, %r10, 12;
	and.b32  	%r146, %r145, 15;
	or.b32  	%r147, %r114, %r146;
	shl.b32 	%r148, %r147, 2;
	add.s32 	%r45, %r128, %r148;
	add.s32 	%r149, %r10, 13;
	and.b32  	%r150, %r149, 15;
	or.b32  	%r151, %r114, %r150;
	shl.b32 	%r152, %r151, 2;
	add.s32 	%r46, %r128, %r152;
	add.s32 	%r153, %r10, 14;
	and.b32  	%r154, %r153, 15;
	or.b32  	%r155, %r114, %r154;
	shl.b32 	%r156, %r155, 2;
	add.s32 	%r47, %r128, %r156;
	add.s32 	%r157, %r10, -1;
	and.b32  	%r158, %r157, 15;
	or.b32  	%r159, %r114, %r158;
	shl.b32 	%r160, %r159, 2;
	add.s32 	%r48, %r128, %r160;
	shl.b32 	%r49, %r11, 4;
	shl.b32 	%r50, %r11, 3;
	mul.lo.s32 	%r51, %r11, 12;
	mul.wide.u32 	%rd12, %r11, 4;
	add.s64 	%rd4, %rd1, %rd12;
	mul.wide.u32 	%rd13, %r11, 8;
	add.s64 	%rd5, %rd1, %rd13;
	mul.wide.u32 	%rd14, %r11, 12;
	add.s64 	%rd6, %rd1, %rd14;
	shr.u32 	%r52, %r11, 6;
	shl.b32 	%r219, %r20, 2;
	cvt.u64.u32 	%rd16, %r28;
$L__BB389_7:
	setp.eq.s16 	%p5, %rs1, 2;
	mul.lo.s32 	%r54, %r323, %r97;
	mov.u32 	%r324, %r1;
	@%p5 bra 	$L__BB389_11;
	setp.eq.s16 	%p6, %rs1, 3;
	add.s32 	%r161, %r54, %r15;
	add.s32 	%r162, %r161, %r1;
	mul.wide.s32 	%rd15, %r162, 4;
	add.s64 	%rd7, %rd1, %rd15;
	ld.global.u32 	%r163, [%rd7];
	st.shared.u32 	[%r27], %r163;
	mov.u32 	%r324, %r24;
	@%p6 bra 	$L__BB389_11;
	setp.eq.s16 	%p7, %rs1, 0;
	add.s64 	%rd8, %rd7, %rd16;
	ld.global.u32 	%r164, [%rd8];
	st.shared.u32 	[%r29], %r164;
	mov.u32 	%r324, %r30;
	@%p7 bra 	$L__BB389_11;
	add.s64 	%rd18, %rd8, %rd16;
	ld.global.u32 	%r165, [%rd18];
	add.s32 	%r166, %r29, %r28;
	st.shared.u32 	[%r166], %r165;
	mov.u32 	%r324, %r31;
$L__BB389_11:
	shl.b32 	%r167, %r324, 2;
	mov.u32 	%r168, _ZZ9cuda_gemmIiLi256ELi2ELi1ELi1024ELi128ELi128ELi32ELi0ELi1EEviiiPT_S1_S1_iiE3Ash;
	add.s32 	%r326, %r168, %r167;
	add.s32 	%r169, %r15, %r324;
	add.s32 	%r325, %r169, %r54;
$L__BB389_12:
	mul.wide.s32 	%rd19, %r325, 4;
	add.s64 	%rd20, %rd4, %rd19;
	add.s64 	%rd21, %rd5, %rd19;
	add.s64 	%rd22, %rd6, %rd19;
	add.s64 	%rd23, %rd1, %rd19;
	ld.global.u32 	%r170, [%rd23];
	st.shared.u32 	[%r326], %r170;
	ld.global.u32 	%r171, [%rd20];
	add.s32 	%r172, %r326, %r28;
	st.shared.u32 	[%r172], %r171;
	ld.global.u32 	%r173, [%rd21];
	add.s32 	%r174, %r326, %r50;
	st.shared.u32 	[%r174], %r173;
	ld.global.u32 	%r175, [%rd22];
	add.s32 	%r176, %r326, %r51;
	st.shared.u32 	[%r176], %r175;
	add.s32 	%r324, %r324, %r28;
	add.s32 	%r326, %r326, %r49;
	add.s32 	%r325, %r325, %r28;
	setp.lt.u32 	%p8, %r324, 1024;
	@%p8 bra 	$L__BB389_12;
	setp.eq.s32 	%p9, %r32, 3;
	mov.u32 	%r328, %r1;
	@%p9 bra 	$L__BB389_17;
	setp.eq.s32 	%p10, %r32, 0;
	mov.b32 	%r177, 0;
	st.shared.u32 	[%r33], %r177;
	mov.u32 	%r328, %r24;
	@%p10 bra 	$L__BB389_17;
	setp.eq.s32 	%p11, %r32, 1;
	mov.b32 	%r178, 0;
	st.shared.u32 	[%r34], %r178;
	mov.u32 	%r328, %r30;
	@%p11 bra 	$L__BB389_17;
	mov.b32 	%r179, 0;
	st.shared.u32 	[%r35], %r179;
	mov.u32 	%r328, %r31;
$L__BB389_17:
	setp.lt.u32 	%p12, %r25, 3;
	@%p12 bra 	$L__BB389_19;
$L__BB389_18:
	shl.b32 	%r180, %r328, 2;
	mov.u32 	%r181, _ZZ9cuda_gemmIiLi256ELi2ELi1ELi1024ELi128ELi128ELi32ELi0ELi1EEviiiPT_S1_S1_iiE3Csh;
	add.s32 	%r182, %r181, %r180;
	mov.b32 	%r183, 0;
	st.shared.u32 	[%r182], %r183;
	add.s32 	%r184, %r182, %r28;
	st.shared.u32 	[%r184], %r183;
	add.s32 	%r185, %r184, %r28;
	st.shared.u32 	[%r185], %r183;
	add.s32 	%r186, %r185, %r28;
	st.shared.u32 	[%r186], %r183;
	add.s32 	%r328, %r28, %r328;
	setp.lt.u32 	%p13, %r328, 256;
	@%p13 bra 	$L__BB389_18;
$L__BB389_19:
	setp.eq.s16 	%p14, %rs2, 2;
	mov.u32 	%r330, %r16;
	@%p14 bra 	$L__BB389_23;
	setp.eq.s16 	%p15, %rs2, 3;
	shl.b32 	%r187, %r16, 7;
	add.s32 	%r188, %r187, %r17;
	mul.wide.u32 	%rd24, %r188, 4;
	add.s64 	%rd25, %rd2, %rd24;
	ld.global.u32 	%r189, [%rd25];
	st.shared.u32 	[%r36], %r189;
	mov.u32 	%r330, %r26;
	@%p15 bra 	$L__BB389_23;
	setp.eq.s16 	%p16, %rs2, 0;
	shl.b32 	%r190, %r26, 7;
	add.s32 	%r191, %r190, %r17;
	mul.wide.u32 	%rd26, %r191, 4;
	add.s64 	%rd27, %rd2, %rd26;
	ld.global.u32 	%r192, [%rd27];
	st.shared.u32 	[%r38], %r192;
	mov.u32 	%r330, %r39;
	@%p16 bra 	$L__BB389_23;
	add.s32 	%r330, %r39, %r19;
	shl.b32 	%r193, %r39, 7;
	add.s32 	%r194, %r193, %r17;
	mul.wide.u32 	%rd28, %r194, 4;
	add.s64 	%rd29, %rd2, %rd28;
	ld.global.u32 	%r195, [%rd29];
	add.s32 	%r196, %r38, %r37;
	st.shared.u32 	[%r196], %r195;
$L__BB389_23:
	shl.b32 	%r197, %r330, 7;
	add.s32 	%r198, %r197, %r17;
	mul.wide.s32 	%rd30, %r198, 4;
	add.s64 	%rd31, %rd2, %rd30;
	ld.global.u32 	%r199, [%rd31];
	shl.b32 	%r200, %r330, 2;
	add.s32 	%r201, %r18, %r200;
	st.shared.u32 	[%r201], %r199;
	add.s32 	%r202, %r330, %r19;
	shl.b32 	%r203, %r202, 7;
	add.s32 	%r204, %r203, %r17;
	mul.wide.s32 	%rd32, %r204, 4;
	add.s64 	%rd33, %rd2, %rd32;
	ld.global.u32 	%r205, [%rd33];
	add.s32 	%r206, %r201, %r37;
	st.shared.u32 	[%r206], %r205;
	add.s32 	%r207, %r202, %r19;
	shl.b32 	%r208, %r207, 7;
	add.s32 	%r209, %r208, %r17;
	mul.wide.s32 	%rd34, %r209, 4;
	add.s64 	%rd35, %rd2, %rd34;
	ld.global.u32 	%r210, [%rd35];
	add.s32 	%r211, %r206, %r37;
	st.shared.u32 	[%r211], %r210;
	add.s32 	%r212, %r207, %r19;
	shl.b32 	%r213, %r212, 7;
	add.s32 	%r214, %r213, %r17;
	mul.wide.s32 	%rd36, %r214, 4;
	add.s64 	%rd37, %rd2, %rd36;
	ld.global.u32 	%r215, [%rd37];
	add.s32 	%r216, %r211, %r37;
	st.shared.u32 	[%r216], %r215;
	add.s32 	%r330, %r37, %r330;
	setp.lt.u32 	%p17, %r330, 128;
	@%p17 bra 	$L__BB389_23;
	shr.u32 	%r332, %r1, 6;
	bar.sync 	0;
	ld.shared.u32 	%r72, [%r40];
	ld.shared.u32 	%r73, [%r40+4];
	ld.shared.u32 	%r74, [%r40+8];
	ld.shared.u32 	%r75, [%r40+12];
	ld.shared.u32 	%r76, [%r40+16];
	ld.shared.u32 	%r77, [%r40+20];
	ld.shared.u32 	%r78, [%r40+24];
	ld.shared.u32 	%r79, [%r40+28];
	ld.shared.u32 	%r80, [%r41];
	ld.shared.u32 	%r81, [%r42];
	ld.shared.u32 	%r82, [%r43];
	ld.shared.u32 	%r83, [%r44];
	ld.shared.u32 	%r84, [%r45];
	ld.shared.u32 	%r85, [%r46];
	ld.shared.u32 	%r86, [%r47];
	ld.shared.u32 	%r87, [%r48];
$L__BB389_25:
	setp.eq.s32 	%p18, %r10, 0;
	setp.lt.u32 	%p19, %r10, 2;
	setp.lt.u32 	%p20, %r10, 3;
	setp.lt.u32 	%p21, %r10, 4;
	setp.lt.u32 	%p22, %r10, 5;
	setp.lt.u32 	%p23, %r10, 6;
	setp.eq.s32 	%p24, %r10, 7;
	setp.ne.s32 	%p25, %r21, 0;
	mov.u32 	%r217, _ZZ9cuda_gemmIiLi256ELi2ELi1ELi1024ELi128ELi128ELi32ELi0ELi1EEviiiPT_S1_S1_iiE11kron_fac_sh;
	mad.lo.s32 	%r218, %r332, 516, %r217;
	add.s32 	%r220, %r218, %r219;
	ld.shared.u32 	%r221, [%r220];
	mul.lo.s32 	%r222, %r221, %r72;
	ld.shared.u32 	%r223, [%r220+4];
	mad.lo.s32 	%r224, %r223, %r73, %r222;
	ld.shared.u32 	%r225, [%r220+8];
	mad.lo.s32 	%r226, %r225, %r74, %r224;
	ld.shared.u32 	%r227, [%r220+12];
	mad.lo.s32 	%r228, %r227, %r75, %r226;
	ld.shared.u32 	%r229, [%r220+16];
	mad.lo.s32 	%r230, %r229, %r76, %r228;
	ld.shared.u32 	%r231, [%r220+20];
	mad.lo.s32 	%r232, %r231, %r77, %r230;
	ld.shared.u32 	%r233, [%r220+24];
	mad.lo.s32 	%r234, %r233, %r78, %r232;
	ld.shared.u32 	%r235, [%r220+28];
	mad.lo.s32 	%r236, %r235, %r79, %r234;
	ld.shared.u32 	%r237, [%r220+32];
	mad.lo.s32 	%r238, %r237, %r80, %r236;
	selp.b32 	%r239, -64, 0, %p24;
	add.s32 	%r240, %r220, %r239;
	ld.shared.u32 	%r241, [%r240+36];
	mad.lo.s32 	%r242, %r241, %r81, %r238;
	selp.b32 	%r243, 0, -64, %p23;
	add.s32 	%r244, %r220, %r243;
	ld.shared.u32 	%r245, [%r244+40];
	mad.lo.s32 	%r246, %r245, %r82, %r242;
	selp.b32 	%r247, 0, -64, %p22;
	add.s32 	%r248, %r220, %r247;
	ld.shared.u32 	%r249, [%r248+44];
	mad.lo.s32 	%r250, %r249, %r83, %r246;
	selp.b32 	%r251, 0, -64, %p21;
	add.s32 	%r252, %r220, %r251;
	ld.shared.u32 	%r253, [%r252+48];
	mad.lo.s32 	%r254, %r253, %r84, %r250;
	selp.b32 	%r255, 0, -64, %p20;
	add.s32 	%r256, %r220, %r255;
	ld.shared.u32 	%r257, [%r256+52];
	mad.lo.s32 	%r258, %r257, %r85, %r254;
	selp.b32 	%r259, 0, -64, %p19;
	add.s32 	%r260, %r220, %r259;
	ld.shared.u32 	%r261, [%r260+56];
	mad.lo.s32 	%r262, %r261, %r86, %r258;
	selp.b32 	%r263, 0, -64, %p18;
	add.s32 	%r264, %r220, %r263;
	ld.shared.u32 	%r265, [%r264+60];
	mad.lo.s32 	%r266, %r265, %r87, %r262;
	shfl.sync.down.b32	%r267|%p26, %r266, 4, 6175, -1;
	add.s32 	%r268, %r267, %r266;
	shfl.sync.down.b32	%r269|%p27, %r268, 2, 6175, -1;
	add.s32 	%r270, %r269, %r268;
	shfl.sync.down.b32	%r271|%p28, %r270, 1, 6175, -1;
	add.s32 	%r89, %r271, %r270;
	@%p25 bra 	$L__BB389_27;
	shl.b32 	%r272, %r10, 2;
	shl.b32 	%r273, %r332, 5;
	or.b32  	%r274, %r273, %r272;
	mov.u32 	%r275, _ZZ9cuda_gemmIiLi256ELi2ELi1ELi1024ELi128ELi128ELi32ELi0ELi1EEviiiPT_S1_S1_iiE3Csh;
	add.s32 	%r276, %r275, %r274;
	st.shared.u32 	[%r276], %r89;
$L__BB389_27:
	add.s32 	%r332, %r332, %r52;
	setp.lt.u32 	%p29, %r332, 32;
	@%p29 bra 	$L__BB389_25;
	ld.param.u32 	%r320, [_Z9cuda_gemmIiLi256ELi2ELi1ELi1024ELi128ELi128ELi32ELi0ELi1EEviiiPT_S1_S1_ii_param_1];
	setp.eq.s32 	%p30, %r32, 3;
	bar.sync 	0;
	mad.lo.s32 	%r91, %r323, %r320, %r23;
	mov.u32 	%r333, %r1;
	@%p30 bra 	$L__BB389_32;
	setp.eq.s32 	%p31, %r32, 0;
	shr.u32 	%r277, %r1, 3;
	mad.lo.s32 	%r278, %r277, %r22, %r21;
	add.s32 	%r279, %r91, %r278;
	ld.shared.u32 	%r280, [%r33];
	mul.wide.s32 	%rd38, %r279, 4;
	add.s64 	%rd39, %rd3, %rd38;
	st.global.u32 	[%rd39], %r280;
	mov.u32 	%r333, %r24;
	@%p31 bra 	$L__BB389_32;
	setp.eq.s32 	%p32, %r32, 1;
	and.b32  	%r281, %r24, 7;
	shr.u32 	%r282, %r24, 3;
	mad.lo.s32 	%r283, %r282, %r22, %r281;
	add.s32 	%r284, %r91, %r283;
	ld.shared.u32 	%r285, [%r34];
	mul.wide.s32 	%rd40, %r284, 4;
	add.s64 	%rd41, %rd3, %rd40;
	st.global.u32 	[%rd41], %r285;
	mov.u32 	%r333, %r30;
	@%p32 bra 	$L__BB389_32;
	and.b32  	%r286, %r30, 7;
	shr.u32 	%r287, %r30, 3;
	mad.lo.s32 	%r288, %r287, %r22, %r286;
	add.s32 	%r289, %r91, %r288;
	ld.shared.u32 	%r290, [%r35];
	mul.wide.s32 	%rd42, %r289, 4;
	add.s64 	%rd43, %rd3, %rd42;
	st.global.u32 	[%rd43], %r290;
	mov.u32 	%r333, %r31;
$L__BB389_32:
	setp.lt.u32 	%p33, %r25, 3;
	@%p33 bra 	$L__BB389_34;
$L__BB389_33:
	shr.u32 	%r291, %r333, 3;
	and.b32  	%r292, %r333, 7;
	add.s32 	%r293, %r91, %r292;
	mad.lo.s32 	%r294, %r291, %r22, %r293;
	shl.b32 	%r295, %r333, 2;
	mov.u32 	%r296, _ZZ9cuda_gemmIiLi256ELi2ELi1ELi1024ELi128ELi128ELi32ELi0ELi1EEviiiPT_S1_S1_iiE3Csh;
	add.s32 	%r297, %r296, %r295;
	ld.shared.u32 	%r298, [%r297];
	mul.wide.s32 	%rd44, %r294, 4;
	add.s64 	%rd45, %rd3, %rd44;
	st.global.u32 	[%rd45], %r298;
	add.s32 	%r299, %r333, %r11;
	shr.u32 	%r300, %r299, 3;
	and.b32  	%r301, %r299, 7;
	add.s32 	%r302, %r91, %r301;
	mad.lo.s32 	%r303, %r300, %r22, %r302;
	add.s32 	%r304, %r297, %r28;
	ld.shared.u32 	%r305, [%r304];
	mul.wide.s32 	%rd46, %r303, 4;
	add.s64 	%rd47, %rd3, %rd46;
	st.global.u32 	[%rd47], %r305;
	add.s32 	%r306, %r299, %r11;
	shr.u32 	%r307, %r306, 3;
	and.b32  	%r308, %r306, 7;
	add.s32 	%r309, %r91, %r308;
	mad.lo.s32 	%r310, %r307, %r22, %r309;
	add.s32 	%r311, %r304, %r28;
	ld.shared.u32 	%r312, [%r311];
	mul.wide.s32 	%rd48, %r310, 4;
	add.s64 	%rd49, %rd3, %rd48;
	st.global.u32 	[%rd49], %r312;
	add.s32 	%r313, %r306, %r11;
	shr.u32 	%r314, %r313, 3;
	and.b32  	%r315, %r313, 7;
	add.s32 	%r316, %r91, %r315;
	mad.lo.s32 	%r317, %r314, %r22, %r316;
	add.s32 	%r318, %r311, %r28;
	ld.shared.u32 	%r319, [%r318];
	mul.wide.s32 	%rd50, %r317, 4;
	add.s64 	%rd51, %rd3, %rd50;
	st.global.u32 	[%rd51], %r319;
	add.s32 	%r333, %r313, %r11;
	setp.lt.u32 	%p34, %r333, 256;
	@%p34 bra 	$L__BB389_33;
$L__BB389_34:
	add.s32 	%r323, %r323, %r13;
	setp.lt.u32 	%p35, %r323, %r14;
	@%p35 bra 	$L__BB389_7;
$L__BB389_35:
	ret;

}
	// .globl	_Z9cuda_gemmIiLi256ELi2ELi1ELi1024ELi128ELi128ELi32ELi1ELi0EEviiiPT_S1_S1_ii
.visible .entry _Z9cuda_gemmIiLi256ELi2ELi1ELi1024ELi128ELi128ELi32ELi1ELi0EEviiiPT_S1_S1_ii(
	.param .u32 _Z9cuda_gemmIiLi256ELi2ELi1ELi1024ELi128ELi128ELi32ELi1ELi0EEviiiPT_S1_S1_ii_param_0,
	.param .u32 _Z9cuda_gemmIiLi256ELi2ELi1ELi1024ELi128ELi128ELi32ELi1ELi0EEviiiPT_S1_S1_ii_param_1,
	.param .u32 _Z9cuda_gemmIiLi256ELi2ELi1ELi1024ELi128ELi128ELi32ELi1ELi0EEviiiPT_S1_S1_ii_param_2,
	.param .u64 .ptr .align 1 _Z9cuda_gemmIiLi256ELi2ELi1ELi1024ELi128ELi128ELi32ELi1ELi0EEviiiPT_S1_S1_ii_param_3,
	.param .u64 .ptr .align 1 _Z9cuda_gemmIiLi256ELi2ELi1ELi1024ELi128ELi128ELi32ELi1ELi0EEviiiPT_S1_S1_ii_param_4,
	.param .u64 .ptr .align 1 _Z9cuda_gemmIiLi256ELi2ELi1ELi1024ELi128ELi128ELi32ELi1ELi0EEviiiPT_S1_S1_ii_param_5,
	.param .u32 _Z9cuda_gemmIiLi256ELi2ELi1ELi1024ELi128ELi128ELi32ELi1ELi0EEviiiPT_S1_S1_ii_param_6,
	.param .u32 _Z9cuda_gemmIiLi256ELi2ELi1ELi1024ELi128ELi128ELi32ELi1ELi0EEviiiPT_S1_S1_ii_param_7
)
.maxntid 256
{
	.reg .pred 	%p<148>;
	.reg .b16 	%rs<6>;
	.reg .b32 	%r<1153>;
	.reg .b64 	%rd<39>;
	// demoted variable
	.shared .align 128 .b8 _ZZ9cuda_gemmIiLi256ELi2ELi1ELi1024ELi128ELi128ELi32ELi1ELi0EEviiiPT_S1_S1_iiE11kron_fac_sh[16512];
	// demoted variable
	.shared .align 128 .b8 _ZZ9cuda_gemmIiLi256ELi2ELi1ELi1024ELi128ELi128ELi32ELi1ELi0EEviiiPT_S1_S1_iiE3Ash[4096];
	// demoted variable
	.shared .align 128 .b8 _ZZ9cuda_gemmIiLi256ELi2ELi1ELi1024ELi128ELi128ELi32ELi1ELi0EEviiiPT_S1_S1_iiE3Csh[1024];
	ld.param.u64 	%rd11, [_Z9cuda_gemmIiLi256ELi2ELi1ELi1024ELi128ELi128ELi32ELi1ELi0EEviiiPT_S1_S1_ii_param_3];
	ld.param.u64 	%rd12, [_Z9cuda_gemmIiLi256ELi2ELi1ELi1024ELi128ELi128ELi32ELi1ELi0EEviiiPT_S1_S1_ii_param_5];
	ld.param.u32 	%r362, [_Z9cuda_gemmIiLi256ELi2ELi1ELi1024ELi128ELi128ELi32ELi1ELi0EEviiiPT_S1_S1_ii_param_6];
	ld.param.u32 	%r363, [_Z9cuda_gemmIiLi256ELi2ELi1ELi1024ELi128ELi128ELi32ELi1ELi0EEviiiPT_S1_S1_ii_param_7];
	cvta.to.global.u64 	%rd1, %rd11;
	cvta.to.global.u64 	%rd2, %rd12;
	mov.u32 	%r1, %tid.x;
	setp.lt.s32 	%p1, %r363, 16;
	shr.u32 	%r2, %r363, 4;
	selp.b32 	%r3, 1, %r2, %p1;
	div.s32 	%r4, 1024, %r363;
	mul.lo.s32 	%r364, %r4, %r3;
	min.s32 	%r5, %r364, 256;
	div.u32 	%r7, %r1, %r5;
	mul.lo.s32 	%r365, %r7, %r5;
	sub.s32 	%r366, %r1, %r365;
	div.u32 	%r6, %r366, %r3;
	mov.u32 	%r8, %ntid.x;
	div.u32 	%r9, %r8, %r5;
	mov.u32 	%r975, %ctaid.y;
	mov.u32 	%r367, %nctaid.y;
	shl.b32 	%r368, %r367, 1;
	setp.ge.u32 	%p2, %r975, %r368;
	@%p2 bra 	$L__BB390_163;
	mov.u32 	%r370, %ctaid.x;
	shl.b32 	%r371, %r370, 5;
	and.b32  	%r372, %r1, 31;
	or.b32  	%r11, %r371, %r372;
	and.b32  	%r373, %r6, 15;
	rem.u32 	%r374, %r1, %r3;
	shl.b32 	%r12, %r374, 4;
	min.s32 	%r13, %r362, 32;
	min.u32 	%r375, %r363, 16;
	or.b32  	%r14, %r373, %r12;
	shl.b32 	%r376, %r3, 8;
	sub.s32 	%r15, 8223, %r376;
	add.s32 	%r16, %r1, %r8;
	cvt.u16.u32 	%rs2, %r16;
	xor.b16  	%rs3, %rs2, 1023;
	cvt.u16.u32 	%rs4, %r8;
	div.u16 	%rs5, %rs3, %rs4;
	max.u32 	%r377, %r16, 256;
	setp.lt.u32 	%p3, %r16, 256;
	selp.u32 	%r378, 1, 0, %p3;
	add.s32 	%r379, %r16, %r378;
	sub.s32 	%r380, %r377, %r379;
	div.u32 	%r381, %r380, %r8;
	add.s32 	%r17, %r381, %r378;
	and.b16  	%rs1, %rs5, 3;
	shl.b32 	%r18, %r8, 2;
	add.s32 	%r19, %r16, %r8;
	add.s32 	%r20, %r19, %r8;
	setp.gt.u32 	%p4, %r363, %r373;
	selp.b32 	%r382, 0, %r375, %p4;
	sub.s32 	%r21, %r14, %r382;
	add.s32 	%r383, %r373, 1;
	setp.lt.u32 	%p5, %r383, %r375;
	selp.b32 	%r384, 0, %r375, %p5;
	sub.s32 	%r22, %r14, %r384;
	add.s32 	%r385, %r373, 2;
	setp.lt.u32 	%p6, %r385, %r375;
	selp.b32 	%r386, 0, %r375, %p6;
	sub.s32 	%r23, %r14, %r386;
	add.s32 	%r387, %r373, 3;
	setp.lt.u32 	%p7, %r387, %r375;
	selp.b32 	%r388, 0, %r375, %p7;
	sub.s32 	%r24, %r14, %r388;
	add.s32 	%r389, %r373, 4;
	setp.lt.u32 	%p8, %r389, %r375;
	selp.b32 	%r390, 0, %r375, %p8;
	sub.s32 	%r25, %r14, %r390;
	add.s32 	%r391, %r373, 5;
	setp.lt.u32 	%p9, %r391, %r375;
	selp.b32 	%r392, 0, %r375, %p9;
	sub.s32 	%r26, %r14, %r392;
	add.s32 	%r393, %r373, 6;
	setp.lt.u32 	%p10, %r393, %r375;
	selp.b32 	%r394, 0, %r375, %p10;
	sub.s32 	%r27, %r14, %r394;
	add.s32 	%r395, %r373, 7;
	setp.lt.u32 	%p11, %r395, %r375;
	selp.b32 	%r396, 0, %r375, %p11;
	sub.s32 	%r28, %r14, %r396;
	add.s32 	%r397, %r373, 8;
	setp.lt.u32 	%p12, %r397, %r375;
	selp.b32 	%r398, 0, %r375, %p12;
	sub.s32 	%r29, %r14, %r398;
	add.s32 	%r399, %r373, 9;
	setp.lt.u32 	%p13, %r399, %r375;
	selp.b32 	%r400, 0, %r375, %p13;
	sub.s32 	%r30, %r14, %r400;
	add.s32 	%r401, %r373, 10;
	setp.lt.u32 	%p14, %r401, %r375;
	selp.b32 	%r402, 0, %r375, %p14;
	sub.s32 	%r31, %r14, %r402;
	add.s32 	%r403, %r373, 11;
	setp.lt.u32 	%p15, %r403, %r375;
	selp.b32 	%r404, 0, %r375, %p15;
	sub.s32 	%r32, %r14, %r404;
	add.s32 	%r405, %r373, 12;
	setp.lt.u32 	%p16, %r405, %r375;
	selp.b32 	%r406, 0, %r375, %p16;
	sub.s32 	%r33, %r14, %r406;
	add.s32 	%r407, %r373, 13;
	setp.lt.u32 	%p17, %r407, %r375;
	selp.b32 	%r408, 0, %r375, %p17;
	sub.s32 	%r34, %r14, %r408;
	add.s32 	%r409, %r373, 14;
	setp.lt.u32 	%p18, %r409, %r375;
	selp.b32 	%r410, 0, %r375, %p18;
	sub.s32 	%r35, %r14, %r410;
	add.s32 	%r411, %r373, 15;
	setp.lt.u32 	%p19, %r411, %r375;
	selp.b32 	%r412, 0, %r375, %p19;
	sub.s32 	%r36, %r14, %r412;
	shl.b32 	%r37, %r8, 4;
	shl.b32 	%r38, %r8, 3;
	mul.lo.s32 	%r39, %r8, 12;
	mul.wide.u32 	%rd13, %r8, 4;
	add.s64 	%rd3, %rd1, %rd13;
	mul.wide.u32 	%rd14, %r8, 8;
	add.s64 	%rd4, %rd1, %rd14;
	mul.wide.u32 	%rd15, %r8, 12;
	add.s64 	%rd5, %rd1, %rd15;
	cvt.u64.u32 	%rd32, %r18;
$L__BB390_2:
	setp.eq.s16 	%p20, %rs1, 2;
	mov.u32 	%r976, %r1;
	@%p20 bra 	$L__BB390_6;
	setp.eq.s16 	%p21, %rs1, 3;
	shl.b32 	%r413, %r975, 10;
	or.b32  	%r414, %r413, %r1;
	mul.wide.s32 	%rd16, %r414, 4;
	add.s64 	%rd6, %rd1, %rd16;
	ld.global.u32 	%r415, [%rd6];
	shl.b32 	%r416, %r1, 2;
	mov.u32 	%r417, _ZZ9cuda_gemmIiLi256ELi2ELi1ELi1024ELi128ELi128ELi32ELi1ELi0EEviiiPT_S1_S1_iiE3Ash;
	add.s32 	%r418, %r417, %r416;
	st.shared.u32 	[%r418], %r415;
	mov.u32 	%r976, %r16;
	@%p21 bra 	$L__BB390_6;
	setp.eq.s16 	%p22, %rs1, 0;
	cvt.u64.u32 	%rd17, %r18;
	add.s64 	%rd7, %rd6, %rd17;
	ld.global.u32 	%r419, [%rd7];
	add.s32 	%r423, %r418, %r18;
	st.shared.u32 	[%r423], %r419;
	mov.u32 	%r976, %r19;
	@%p22 bra 	$L__BB390_6;
	add.s64 	%rd19, %rd7, %rd17;
	ld.global.u32 	%r424, [%rd19];
	add.s32 	%r429, %r423, %r18;
	st.shared.u32 	[%r429], %r424;
	mov.u32 	%r976, %r20;
$L__BB390_6:
	shl.b32 	%r430, %r976, 2;
	mov.u32 	%r431, _ZZ9cuda_gemmIiLi256ELi2ELi1ELi1024ELi128ELi128ELi32ELi1ELi0EEviiiPT_S1_S1_iiE3Ash;
	add.s32 	%r978, %r431, %r430;
	shl.b32 	%r432, %r975, 10;
	add.s32 	%r977, %r976, %r432;
$L__BB390_7:
	mul.wide.s32 	%rd20, %r977, 4;
	add.s64 	%rd21, %rd3, %rd20;
	add.s64 	%rd22, %rd4, %rd20;
	add.s64 	%rd23, %rd5, %rd20;
	add.s64 	%rd24, %rd1, %rd20;
	ld.global.u32 	%r433, [%rd24];
	st.shared.u32 	[%r978], %r433;
	ld.global.u32 	%r434, [%rd21];
	add.s32 	%r435, %r978, %r18;
	st.shared.u32 	[%r435], %r434;
	ld.global.u32 	%r436, [%rd22];
	add.s32 	%r437, %r978, %r38;
	st.shared.u32 	[%r437], %r436;
	ld.global.u32 	%r438, [%rd23];
	add.s32 	%r439, %r978, %r39;
	st.shared.u32 	[%r439], %r438;
	add.s32 	%r976, %r976, %r18;
	add.s32 	%r978, %r978, %r37;
	add.s32 	%r977, %r977, %r18;
	setp.lt.u32 	%p23, %r976, 1024;
	@%p23 bra 	$L__BB390_7;
	and.b32  	%r66, %r17, 3;
	setp.eq.s32 	%p24, %r66, 3;
	mov.u32 	%r980, %r1;
	@%p24 bra 	$L__BB390_12;
	setp.eq.s32 	%p25, %r66, 0;
	shl.b32 	%r440, %r1, 2;
	mov.u32 	%r441, _ZZ9cuda_gemmIiLi256ELi2ELi1ELi1024ELi128ELi128ELi32ELi1ELi0EEviiiPT_S1_S1_iiE3Csh;
	add.s32 	%r442, %r441, %r440;
	mov.b32 	%r443, 0;
	st.shared.u32 	[%r442], %r443;
	mov.u32 	%r980, %r16;
	@%p25 bra 	$L__BB390_12;
	setp.eq.s32 	%p26, %r66, 1;
	add.s32 	%r447, %r442, %r18;
	mov.b32 	%r448, 0;
	st.shared.u32 	[%r447], %r448;
	mov.u32 	%r980, %r19;
	@%p26 bra 	$L__BB390_12;
	add.s32 	%r453, %r447, %r18;
	mov.b32 	%r454, 0;
	st.shared.u32 	[%r453], %r454;
	mov.u32 	%r980, %r20;
$L__BB390_12:
	setp.lt.u32 	%p27, %r17, 3;
	@%p27 bra 	$L__BB390_14;
$L__BB390_13:
	shl.b32 	%r455, %r980, 2;
	mov.u32 	%r456, _ZZ9cuda_gemmIiLi256ELi2ELi1ELi1024ELi128ELi128ELi32ELi1ELi0EEviiiPT_S1_S1_iiE3Csh;
	add.s32 	%r457, %r456, %r455;
	mov.b32 	%r458, 0;
	st.shared.u32 	[%r457], %r458;
	add.s32 	%r459, %r457, %r18;
	st.shared.u32 	[%r459], %r458;
	add.s32 	%r460, %r459, %r18;
	st.shared.u32 	[%r460], %r458;
	add.s32 	%r461, %r460, %r18;
	st.shared.u32 	[%r461], %r458;
	add.s32 	%r980, %r18, %r980;
	setp.lt.u32 	%p28, %r980, 256;
	@%p28 bra 	$L__BB390_13;
$L__BB390_14:
	shr.u32 	%r982, %r1, 5;
	setp.ge.s32 	%p29, %r982, %r363;
	@%p29 bra 	$L__BB390_16;
$L__BB390_15:
	ld.param.u64 	%rd38, [_Z9cuda_gemmIiLi256ELi2ELi1ELi1024ELi128ELi128ELi32ELi1ELi0EEviiiPT_S1_S1_ii_param_4];
	mad.lo.s32 	%r463, %r982, %r362, %r11;
	cvta.to.global.u64 	%rd25, %rd38;
	mul.wide.s32 	%rd26, %r463, 4;
	add.s64 	%rd27, %rd25, %rd26;
	ld.global.u32 	%r464, [%rd27];
	and.b32  	%r465, %r1, 31;
	mov.u32 	%r466, _ZZ9cuda_gemmIiLi256ELi2ELi1ELi1024ELi128ELi128ELi32ELi1ELi0EEviiiPT_S1_S1_iiE11kron_fac_sh;
	mad.lo.s32 	%r467, %r465, 516, %r466;
	shl.b32 	%r468, %r982, 2;
	add.s32 	%r469, %r467, %r468;
	st.shared.u32 	[%r469], %r464;
	mov.u32 	%r470, %ntid.x;
	shr.u32 	%r471, %r470, 5;
	add.s32 	%r982, %r982, %r471;
	setp.lt.s32 	%p30, %r982, %r363;
	@%p30 bra 	$L__BB390_15;
$L__BB390_16:
	setp.lt.s32 	%p31, %r4, 1;
	bar.sync 	0;
	@%p31 bra 	$L__BB390_156;
	setp.ne.s32 	%p32, %r3, 1;
	@%p32 bra 	$L__BB390_86;
	mov.b32 	%r999, 0;
$L__BB390_19:
	setp.lt.s32 	%p107, %r363, 1;
	add.s32 	%r90, %r999, %r6;
	mul.lo.s32 	%r91, %r90, %r363;
	add.s32 	%r92, %r91, %r12;
	@%p107 bra 	$L__BB390_21;
	add.s32 	%r774, %r14, %r91;
	shl.b32 	%r775, %r774, 2;
	mov.u32 	%r776, _ZZ9cuda_gemmIiLi256ELi2ELi1ELi1024ELi128ELi128ELi32ELi1ELi0EEviiiPT_S1_S1_iiE3Ash;
	add.s32 	%r777, %r776, %r775;
	ld.shared.u32 	%r1150, [%r777];
$L__BB390_21:
	setp.lt.s32 	%p108, %r363, 2;
	@%p108 bra 	$L__BB390_23;
	add.s32 	%r778, %r6, 1;
	and.b32  	%r779, %r778, 15;
	add.s32 	%r780, %r92, %r779;
	shl.b32 	%r781, %r780, 2;
	mov.u32 	%r782, _ZZ9cuda_gemmIiLi256ELi2ELi1ELi1024ELi128ELi128ELi32ELi1ELi0EEviiiPT_S1_S1_iiE3Ash;
	add.s32 	%r783, %r782, %r781;
	ld.shared.u32 	%r1149, [%r783];
$L__BB390_23:
	setp.lt.s32 	%p109, %r363, 3;
	@%p109 bra 	$L__BB390_25;
	add.s32 	%r784, %r6, 2;
	and.b32  	%r785, %r784, 15;
	add.s32 	%r786, %r92, %r785;
	shl.b32 	%r787, %r786, 2;
	mov.u32 	%r788, _ZZ9cuda_gemmIiLi256ELi2ELi1ELi1024ELi128ELi128ELi32ELi1ELi0EEviiiPT_S1_S1_iiE3Ash;
	add.s32 	%r789, %r788, %r787;
	ld.shared.u32 	%r1148, [%r789];
$L__BB390_25:
	setp.lt.s32 	%p110, %r363, 4;
	@%p110 bra 	$L__BB390_27;
	add.s32 	%r790, %r6, 3;
	and.b32  	%r791, %r790, 15;
	add.s32 	%r792, %r92, %r791;
	shl.b32 	%r793, %r792, 2;
	mov.u32 	%r794, _ZZ9cuda_gemmIiLi256ELi2ELi1ELi1024ELi128ELi128ELi32ELi1ELi0EEviiiPT_S1_S1_iiE3Ash;
	add.s32 	%r795, %r794, %r793;
	ld.shared.u32 	%r1147, [%r795];
$L__BB390_27:
	setp.lt.s32 	%p111, %r363, 5;
	@%p111 bra 	$L__BB390_29;
	add.s32 	%r796, %r6, 4;
	and.b32  	%r797, %r796, 15;
	add.s32 	%r798, %r92, %r797;
	shl.b32 	%r799, %r798, 2;
	mov.u32 	%r800, _ZZ9cuda_gemmIiLi256ELi2ELi1ELi1024ELi128ELi128ELi32ELi1ELi0EEviiiPT_S1_S1_iiE3Ash;
	add.s32 	%r801, %r800, %r799;
	ld.shared.u32 	%r1146, [%r801];
$L__BB390_29:
	setp.lt.s32 	%p112, %r363, 6;
	@%p112 bra 	$L__BB390_31;
	add.s32 	%r802, %r6, 5;
	and.b32  	%r803, %r802, 15;
	add.s32 	%r804, %r92, %r803;
	shl.b32 	%r805, %r804, 2;
	mov.u32 	%r806, _ZZ9cuda_gemmIiLi256ELi2ELi1ELi1024ELi128ELi128ELi32ELi1ELi0EEviiiPT_S1_S1_iiE3Ash;
	add.s32 	%r807, %r806, %r805;
	ld.shared.u32 	%r1145, [%r807];
$L__BB390_31:
	setp.lt.s32 	%p113, %r363, 7;
	@%p113 bra 	$L__BB390_33;
	add.s32 	%r808, %r6, 6;
	and.b32  	%r809, %r808, 15;
	add.s32 	%r810, %r92, %r809;
	shl.b32 	%r811, %r810, 2;
	mov.u32 	%r812, _ZZ9cuda_gemmIiLi256ELi2ELi1ELi1024ELi128ELi128ELi32ELi1ELi0EEviiiPT_S1_S1_iiE3Ash;
	add.s32 	%r813, %r812, %r811;
	ld.shared.u32 	%r1144, [%r813];
$L__BB390_33:
	setp.lt.s32 	%p114, %r363, 8;
	@%p114 bra 	$L__BB390_35;
	add.s32 	%r814, %r6, 7;
	and.b32  	%r815, %r814, 15;
	add.s32 	%r816, %r92, %r815;
	shl.b32 	%r817, %r816, 2;
	mov.u32 	%r818, _ZZ9cuda_gemmIiLi256ELi2ELi1ELi1024ELi128ELi128ELi32ELi1ELi0EEviiiPT_S1_S1_iiE3Ash;
	add.s32 	%r819, %r818, %r817;
	ld.shared.u32 	%r1143, [%r819];
$L__BB390_35:
	setp.lt.s32 	%p115, %r363, 9;
	@%p115 bra 	$L__BB390_37;
	and.b32  	%r820, %r6, 15;
	xor.b32  	%r821, %r820, 8;
	add.s32 	%r822, %r92, %r821;
	shl.b32 	%r823, %r822, 2;
	mov.u32 	%r824, _ZZ9cuda_gemmIiLi256ELi2ELi1ELi1024ELi128ELi128ELi32ELi1ELi0EEviiiPT_S1_S1_iiE3Ash;
	add.s32 	%r825, %r824, %r823;
	ld.shared.u32 	%r1142, [%r825];
$L__BB390_37:
	setp.lt.s32 	%p116, %r363, 10;
	@%p116 bra 	$L__BB390_39;
	add.s32 	%r826, %r6, 9;
	and.b32  	%r827, %r826, 15;
	add.s32 	%r828, %r92, %r827;
	shl.b32 	%r829, %r828, 2;
	mov.u32 	%r830, _ZZ9cuda_gemmIiLi256ELi2ELi1ELi1024ELi128ELi128ELi32ELi1ELi0EEviiiPT_S1_S1_iiE3Ash;
	add.s32 	%r831, %r830, %r829;
	ld.shared.u32 	%r1141, [%r831];
$L__BB390_39:
	setp.lt.s32 	%p117, %r363, 11;
	@%p117 bra 	$L__BB390_41;
	add.s32 	%r832, %r6, 10;
	and.b32  	%r833, %r832, 15;
	add.s32 	%r834, %r92, %r833;
	shl.b32 	%r835, %r834, 2;
	mov.u32 	%r836, _ZZ9cuda_gemmIiLi256ELi2ELi1ELi1024ELi128ELi128ELi32ELi1ELi0EEviiiPT_S1_S1_iiE3Ash;
	add.s32 	%r837, %r836, %r835;
	ld.shared.u32 	%r1140, [%r837];
$L__BB390_41:
	setp.lt.s32 	%p118, %r363, 12;
	@%p118 bra 	$L__BB390_43;
	add.s32 	%r838, %r6, 11;
	and.b32  	%r839, %r838, 15;
	add.s32 	%r840, %r92, %r839;
	shl.b32 	%r841, %r840, 2;
	mov.u32 	%r842, _ZZ9cuda_gemmIiLi256ELi2ELi1ELi1024ELi128ELi128ELi32ELi1ELi0EEviiiPT_S1_S1_iiE3Ash;
	add.s32 	%r843, %r842, %r841;
	ld.shared.u32 	%r1139, [%r843];
$L__BB390_43:
	setp.lt.s32 	%p119, %r363, 13;
	@%p119 bra 	$L__BB390_45;
	add.s32 	%r844, %r6, 12;
	and.b32  	%r845, %r844, 15;
	add.s32 	%r846, %r92, %r845;
	shl.b32 	%r847, %r846, 2;
	mov.u32 	%r848, _ZZ9cuda_gemmIiLi256ELi2ELi1ELi1024ELi128ELi128ELi32ELi1ELi0EEviiiPT_S1_S1_iiE3Ash;
	add.s32 	%r849, %r848, %r847;
	ld.shared.u32 	%r1138, [%r849];
$L__BB390_45:
	setp.lt.s32 	%p120, %r363, 14;
	@%p120 bra 	$L__BB390_47;
	add.s32 	%r850, %r6, 13;
	and.b32  	%r851, %r850, 15;
	add.s32 	%r852, %r92, %r851;
	shl.b32 	%r853, %r852, 2;
	mov.u32 	%r854, _ZZ9cuda_gemmIiLi256ELi2ELi1ELi1024ELi128ELi128ELi32ELi1ELi0EEviiiPT_S1_S1_iiE3Ash;
	add.s32 	%r855, %r854, %r853;
	ld.shared.u32 	%r1137, [%r855];
$L__BB390_47:
	setp.lt.s32 	%p121, %r363, 15;
	@%p121 bra 	$L__BB390_49;
	add.s32 	%r856, %r6, 14;
	and.b32  	%r857, %r856, 15;
	add.s32 	%r858, %r92, %r857;
	shl.b32 	%r859, %r858, 2;
	mov.u32 	%r860, _ZZ9cuda_gemmIiLi256ELi2ELi1ELi1024ELi128ELi128ELi32ELi1ELi0EEviiiPT_S1_S1_iiE3Ash;
	add.s32 	%r861, %r860, %r859;
	ld.shared.u32 	%r1136, [%r861];
$L__BB390_49:
	setp.lt.s32 	%p122, %r363, 16;
	@%p122 bra 	$L__BB390_51;
	add.s32 	%r862, %r6, -1;
	and.b32  	%r863, %r862, 15;
	add.s32 	%r864, %r92, %r863;
	shl.b32 	%r865, %r864, 2;
	mov.u32 	%r866, _ZZ9cuda_gemmIiLi256ELi2ELi1ELi1024ELi128ELi128ELi32ELi1ELi0EEviiiPT_S1_S1_iiE3Ash;
	add.s32 	%r867, %r866, %r865;
	ld.shared.u32 	%r1135, [%r867];
$L__BB390_51:
	setp.ge.s32 	%p123, %r7, %r13;
	mov.u32 	%r1016, %r7;
	@%p123 bra 	$L__BB390_52;
	bra.uni 	$L__BB390_53;
$L__BB390_52:
	add.s32 	%r999, %r999, %r5;
	setp.lt.s32 	%p141, %r999, %r4;
	@%p141 bra 	$L__BB390_19;
	bra.uni 	$L__BB390_156;
$L__BB390_53:
	mov.u32 	%r869, _ZZ9cuda_gemmIiLi256ELi2ELi1ELi1024ELi128ELi128ELi32ELi1ELi0EEviiiPT_S1_S1_iiE11kron_fac_sh;
	mad.lo.s32 	%r127, %r1016, 516, %r869;
	mov.b32 	%r1018, 0;
	@%p107 bra 	$L__BB390_55;
	shl.b32 	%r870, %r21, 2;
	add.s32 	%r871, %r127, %r870;
	ld.shared.u32 	%r872, [%r871];
	mul.lo.s32 	%r1018, %r872, %r1150;
$L__BB390_55:
	@%p108 bra 	$L__BB390_57;
	shl.b32 	%r873, %r22, 2;
	add.s32 	%r874, %r127, %r873;
	ld.shared.u32 	%r875, [%r874+4];
	mad.lo.s32 	%r1018, %r875, %r1149, %r1018;
$L__BB390_57:
	@%p109 bra 	$L__BB390_59;
	shl.b32 	%r876, %r23, 2;
	add.s32 	%r877, %r127, %r876;
	ld.shared.u32 	%r878, [%r877+8];
	mad.lo.s32 	%r1018, %r878, %r1148, %r1018;
$L__BB390_59:
	@%p110 bra 	$L__BB390_61;
	shl.b32 	%r879, %r24, 2;
	add.s32 	%r880, %r127, %r879;
	ld.shared.u32 	%r881, [%r880+12];
	mad.lo.s32 	%r1018, %r881, %r1147, %r1018;
$L__BB390_61:
	setp.lt.s32 	%p128, %r363, 5;
	@%p128 bra 	$L__BB390_63;
	shl.b32 	%r882, %r25, 2;
	add.s32 	%r883, %r127, %r882;
	ld.shared.u32 	%r884, [%r883+16];
	mad.lo.s32 	%r1018, %r884, %r1146, %r1018;
$L__BB390_63:
	setp.lt.s32 	%p129, %r363, 6;
	@%p129 bra 	$L__BB390_65;
	shl.b32 	%r885, %r26, 2;
	add.s32 	%r886, %r127, %r885;
	ld.shared.u32 	%r887, [%r886+20];
	mad.lo.s32 	%r1018, %r887, %r1145, %r1018;
$L__BB390_65:
	setp.lt.s32 	%p130, %r363, 7;
	@%p130 bra 	$L__BB390_67;
	shl.b32 	%r888, %r27, 2;
	add.s32 	%r889, %r127, %r888;
	ld.shared.u32 	%r890, [%r889+24];
	mad.lo.s32 	%r1018, %r890, %r1144, %r1018;
$L__BB390_67:
	setp.lt.s32 	%p131, %r363, 8;
	@%p131 bra 	$L__BB390_69;
	shl.b32 	%r891, %r28, 2;
	add.s32 	%r892, %r127, %r891;
	ld.shared.u32 	%r893, [%r892+28];
	mad.lo.s32 	%r1018, %r893, %r1143, %r1018;
$L__BB390_69:
	setp.lt.s32 	%p132, %r363, 9;
	@%p132 bra 	$L__BB390_71;
	shl.b32 	%r894, %r29, 2;
	add.s32 	%r895, %r127, %r894;
	ld.shared.u32 	%r896, [%r895+32];
	mad.lo.s32 	%r1018, %r896, %r1142, %r1018;
$L__BB390_71:
	setp.lt.s32 	%p133, %r363, 10;
	@%p133 bra 	$L__BB390_73;
	shl.b32 	%r897, %r30, 2;
	add.s32 	%r898, %r127, %r897;
	ld.shared.u32 	%r899, [%r898+36];
	mad.lo.s32 	%r1018, %r899, %r1141, %r1018;
$L__BB390_73:
	setp.lt.s32 	%p134, %r363, 11;
	@%p134 bra 	$L__BB390_75;
	shl.b32 	%r900, %r31, 2;
	add.s32 	%r901, %r127, %r900;
	ld.shared.u32 	%r902, [%r901+40];
	mad.lo.s32 	%r1018, %r902, %r1140, %r1018;
$L__BB390_75:
	setp.lt.s32 	%p135, %r363, 12;
	@%p135 bra 	$L__BB390_77;
	shl.b32 	%r903, %r32, 2;
	add.s32 	%r904, %r127, %r903;
	ld.shared.u32 	%r905, [%r904+44];
	mad.lo.s32 	%r1018, %r905, %r1139, %r1018;
$L__BB390_77:
	setp.lt.s32 	%p136, %r363, 13;
	@%p136 bra 	$L__BB390_79;
	shl.b32 	%r906, %r33, 2;
	add.s32 	%r907, %r127, %r906;
	ld.shared.u32 	%r908, [%r907+48];
	mad.lo.s32 	%r1018, %r908, %r1138, %r1018;
$L__BB390_79:
	setp.lt.s32 	%p137, %r363, 14;
	@%p137 bra 	$L__BB390_81;
	shl.b32 	%r909, %r34, 2;
	add.s32 	%r910, %r127, %r909;
	ld.shared.u32 	%r911, [%r910+52];
	mad.lo.s32 	%r1018, %r911, %r1137, %r1018;
$L__BB390_81:
	setp.lt.s32 	%p138, %r363, 15;
	@%p138 bra 	$L__BB390_83;
	shl.b32 	%r912, %r35, 2;
	add.s32 	%r913, %r127, %r912;
	ld.shared.u32 	%r914, [%r913+56];
	mad.lo.s32 	%r1018, %r914, %r1136, %r1018;
$L__BB390_83:
	setp.lt.s32 	%p139, %r363, 16;
	@%p139 bra 	$L__BB390_85;
	shl.b32 	%r915, %r36, 2;
	add.s32 	%r916, %r127, %r915;
	ld.shared.u32 	%r917, [%r916+60];
	mad.lo.s32 	%r1018, %r917, %r1135, %r1018;
$L__BB390_85:
	mad.lo.s32 	%r918, %r1016, %r4, %r90;
	shl.b32 	%r919, %r918, 2;
	mov.u32 	%r920, _ZZ9cuda_gemmIiLi256ELi2ELi1ELi1024ELi128ELi128ELi32ELi1ELi0EEviiiPT_S1_S1_iiE3Csh;
	add.s32 	%r921, %r920, %r919;
	ld.shared.u32 	%r922, [%r921];
	add.s32 	%r923, %r922, %r1018;
	st.shared.u32 	[%r921], %r923;
	add.s32 	%r1016, %r1016, %r9;
	setp.lt.s32 	%p140, %r1016, %r13;
	@%p140 bra 	$L__BB390_53;
	bra.uni 	$L__BB390_52;
$L__BB390_86:
	setp.gt.u32 	%p33, %r363, 31;
	@%p33 bra 	$L__BB390_164;
	mov.b32 	%r1101, 0;
$L__BB390_88:
	setp.eq.s32 	%p34, %r363, 0;
	add.s32 	%r270, %r1101, %r6;
	mul.lo.s32 	%r271, %r270, %r363;
	add.s32 	%r272, %r271, %r12;
	@%p34 bra 	$L__BB390_90;
	add.s32 	%r473, %r14, %r271;
	shl.b32 	%r474, %r473, 2;
	mov.u32 	%r475, _ZZ9cuda_gemmIiLi256ELi2ELi1ELi1024ELi128ELi128ELi32ELi1ELi0EEviiiPT_S1_S1_iiE3Ash;
	add.s32 	%r476, %r475, %r474;
	ld.shared.u32 	%r1150, [%r476];
$L__BB390_90:
	setp.lt.s32 	%p35, %r363, 2;
	@%p35 bra 	$L__BB390_92;
	add.s32 	%r477, %r6, 1;
	and.b32  	%r478, %r477, 15;
	add.s32 	%r479, %r272, %r478;
	shl.b32 	%r480, %r479, 2;
	mov.u32 	%r481, _ZZ9cuda_gemmIiLi256ELi2ELi1ELi1024ELi128ELi128ELi32ELi1ELi0EEviiiPT_S1_S1_iiE3Ash;
	add.s32 	%r482, %r481, %r480;
	ld.shared.u32 	%r1149, [%r482];
$L__BB390_92:
	setp.lt.s32 	%p36, %r363, 3;
	@%p36 bra 	$L__BB390_94;
	add.s32 	%r483, %r6, 2;
	and.b32  	%r484, %r483, 15;
	add.s32 	%r485, %r272, %r484;
	shl.b32 	%r486, %r485, 2;
	mov.u32 	%r487, _ZZ9cuda_gemmIiLi256ELi2ELi1ELi1024ELi128ELi128ELi32ELi1ELi0EEviiiPT_S1_S1_iiE3Ash;
	add.s32 	%r488, %r487, %r486;
	ld.shared.u32 	%r1148, [%r488];
$L__BB390_94:
	setp.lt.s32 	%p37, %r363, 4;
	@%p37 bra 	$L__BB390_96;
	add.s32 	%r489, %r6, 3;
	and.b32  	%r490, %r489, 15;
	add.s32 	%r491, %r272, %r490;
	shl.b32 	%r492, %r491, 2;
	mov.u32 	%r493, _ZZ9cuda_gemmIiLi256ELi2ELi1ELi1024ELi128ELi128ELi32ELi1ELi0EEviiiPT_S1_S1_iiE3Ash;
	add.s32 	%r494, %r493, %r492;
	ld.shared.u32 	%r1147, [%r494];
$L__BB390_96:
	setp.lt.s32 	%p38, %r363, 5;
	@%p38 bra 	$L__BB390_98;
	add.s32 	%r495, %r6, 4;
	and.b32  	%r496, %r495, 15;
	add.s32 	%r497, %r272, %r496;
	shl.b32 	%r498, %r497, 2;
	mov.u32 	%r499, _ZZ9cuda_gemmIiLi256ELi2ELi1ELi1024ELi128ELi128ELi32ELi1ELi0EEviiiPT_S1_S1_iiE3Ash;
	add.s32 	%r500, %r499, %r498;
	ld.shared.u32 	%r1146, [%r500];
$L__BB390_98:
	setp.lt.s32 	%p39, %r363, 6;
	@%p39 bra 	$L__BB390_100;
	add.s32 	%r501, %r6, 5;
	and.b32  	%r502, %r501, 15;
	add.s32 	%r503, %r272, %r502;
	shl.b32 	%r504, %r503, 2;
	mov.u32 	%r505, _ZZ9cuda_gemmIiLi256ELi2ELi1ELi1024ELi128ELi128ELi32ELi1ELi0EEviiiPT_S1_S1_iiE3Ash;
	add.s32 	%r506, %r505, %r504;
	ld.shared.u32 	%r1145, [%r506];
$L__BB390_100:
	setp.lt.s32 	%p40, %r363, 7;
	@%p40 bra 	$L__BB390_102;
	add.s32 	%r507, %r6, 6;
	and.b32  	%r508, %r507, 15;
	add.s32 	%r509, %r272, %r508;
	shl.b32 	%r510, %r509, 2;
	mov.u32 	%r511, _ZZ9cuda_gemmIiLi256ELi2ELi1ELi1024ELi128ELi128ELi32ELi1ELi0EEviiiPT_S1_S1_iiE3Ash;
	add.s32 	%r512, %r511, %r510;
	ld.shared.u32 	%r1144, [%r512];
$L__BB390_102:
	setp.lt.s32 	%p41, %r363, 8;
	@%p41 bra 	$L__BB390_104;
	add.s32 	%r513, %r6, 7;
	and.b32  	%r514, %r513, 15;
	add.s32 	%r515, %r272, %r514;
	shl.b32 	%r516, %r515, 2;
	mov.u32 	%r517, _ZZ9cuda_gemmIiLi256ELi2ELi1ELi1024ELi128ELi128ELi32ELi1ELi0EEviiiPT_S1_S1_iiE3Ash;
	add.s32 	%r518, %r517, %r516;
	ld.shared.u32 	%r1143, [%r518];
$L__BB390_104:
	setp.lt.s32 	%p42, %r363, 9;
	@%p42 bra 	$L__BB390_106;
	and.b32  	%r519, %r6, 15;
	xor.b32  	%r520, %r519, 8;
	add.s32 	%r521, %r272, %r520;
	shl.b32 	%r522, %r521, 2;
	mov.u32 	%r523, _ZZ9cuda_gemmIiLi256ELi2ELi1ELi1024ELi128ELi128ELi32ELi1ELi0EEviiiPT_S1_S1_iiE3Ash;
	add.s32 	%r524, %r523, %r522;
	ld.shared.u32 	%r1142, [%r524];
$L__BB390_106:
	setp.lt.s32 	%p43, %r363, 10;
	@%p43 bra 	$L__BB390_108;
	add.s32 	%r525, %r6, 9;
	and.b32  	%r526, %r525, 15;
	add.s32 	%r527, %r272, %r526;
	shl.b32 	%r528, %r527, 2;
	mov.u32 	%r529, _ZZ9cuda_gemmIiLi256ELi2ELi1ELi1024ELi128ELi128ELi32ELi1ELi0EEviiiPT_S1_S1_iiE3Ash;
	add.s32 	%r530, %r529, %r528;
	ld.shared.u32 	%r1141, [%r530];
$L__BB390_108:
	setp.lt.s32 	%p44, %r363, 11;
	@%p44 bra 	$L__BB390_110;
	add.s32 	%r531, %r6, 10;
	and.b32  	%r532, %r531, 15;
	add.s32 	%r533, %r272, %r532;
	shl.b32 	%r534, %r533, 2;
	mov.u32 	%r535, _ZZ9cuda_gemmIiLi256ELi2ELi1ELi1024ELi128ELi128ELi32ELi1ELi0EEviiiPT_S1_S1_iiE3Ash;
	add.s32 	%r536, %r535, %r534;
	ld.shared.u32 	%r1140, [%r536];
$L__BB390_110:
	setp.lt.s32 	%p45, %r363, 12;
	@%p45 bra 	$L__BB390_112;
	add.s32 	%r537, %r6, 11;
	and.b32  	%r538, %r537, 15;
	add.s32 	%r539, %r272, %r538;
	shl.b32 	%r540, %r539, 2;
	mov.u32 	%r541, _ZZ9cuda_gemmIiLi256ELi2ELi1ELi1024ELi128ELi128ELi32ELi1ELi0EEviiiPT_S1_S1_iiE3Ash;
	add.s32 	%r542, %r541, %r540;
	ld.shared.u32 	%r1139, [%r542];
$L__BB390_112:
	setp.lt.s32 	%p46, %r363, 13;
	@%p46 bra 	$L__BB390_114;
	add.s32 	%r543, %r6, 12;
	and.b32  	%r544, %r543, 15;
	add.s32 	%r545, %r272, %r544;
	shl.b32 	%r546, %r545, 2;
	mov.u32 	%r547, _ZZ9cuda_gemmIiLi256ELi2ELi1ELi1024ELi128ELi128ELi32ELi1ELi0EEviiiPT_S1_S1_iiE3Ash;
	add.s32 	%r548, %r547, %r546;
	ld.shared.u32 	%r1138, [%r548];
$L__BB390_114:
	setp.lt.s32 	%p47, %r363, 14;
	@%p47 bra 	$L__BB390_116;
	add.s32 	%r549, %r6, 13;
	and.b32  	%r550, %r549, 15;
	add.s32 	%r551, %r272, %r550;
	shl.b32 	%r552, %r551, 2;
	mov.u32 	%r553, _ZZ9cuda_gemmIiLi256ELi2ELi1ELi1024ELi128ELi128ELi32ELi1ELi0EEviiiPT_S1_S1_iiE3Ash;
	add.s32 	%r554, %r553, %r552;
	ld.shared.u32 	%r1137, [%r554];
$L__BB390_116:
	setp.lt.s32 	%p48, %r363, 15;
	@%p48 bra 	$L__BB390_118;
	add.s32 	%r555, %r6, 14;
	and.b32  	%r556, %r555, 15;
	add.s32 	%r557, %r272, %r556;
	shl.b32 	%r558, %r557, 2;
	mov.u32 	%r559, _ZZ9cuda_gemmIiLi256ELi2ELi1ELi1024ELi128ELi128ELi32ELi1ELi0EEviiiPT_S1_S1_iiE3Ash;
	add.s32 	%r560, %r559, %r558;
	ld.shared.u32 	%r1136, [%r560];
$L__BB390_118:
	setp.lt.s32 	%p49, %r363, 16;
	@%p49 bra 	$L__BB390_120;
	add.s32 	%r561, %r6, -1;
	and.b32  	%r562, %r561, 15;
	add.s32 	%r563, %r272, %r562;
	shl.b32 	%r564, %r563, 2;
	mov.u32 	%r565, _ZZ9cuda_gemmIiLi256ELi2ELi1ELi1024ELi128ELi128ELi32ELi1ELi0EEviiiPT_S1_S1_iiE3Ash;
	add.s32 	%r566, %r565, %r564;
	ld.shared.u32 	%r1135, [%r566];
$L__BB390_120:
	setp.ge.s32 	%p50, %r7, %r13;
	@%p50 bra 	$L__BB390_155;
	mov.u32 	%r1118, %r7;
$L__BB390_122:
	mov.u32 	%r568, _ZZ9cuda_gemmIiLi256ELi2ELi1ELi1024ELi128ELi128ELi32ELi1ELi0EEviiiPT_S1_S1_iiE11kron_fac_sh;
	mad.lo.s32 	%r306, %r1118, 516, %r568;
	mov.b32 	%r1120, 0;
	@%p34 bra 	$L__BB390_124;
	shl.b32 	%r569, %r21, 2;
	add.s32 	%r570, %r306, %r569;
	ld.shared.u32 	%r571, [%r570];
	mul.lo.s32 	%r1120, %r571, %r1150;
$L__BB390_124:
	@%p35 bra 	$L__BB390_126;
	shl.b32 	%r572, %r22, 2;
	add.s32 	%r573, %r306, %r572;
	ld.shared.u32 	%r574, [%r573+4];
	mad.lo.s32 	%r1120, %r574, %r1149, %r1120;
$L__BB390_126:
	@%p36 bra 	$L__BB390_128;
	shl.b32 	%r575, %r23, 2;
	add.s32 	%r576, %r306, %r575;
	ld.shared.u32 	%r577, [%r576+8];
	mad.lo.s32 	%r1120, %r577, %r1148, %r1120;
$L__BB390_128:
	@%p37 bra 	$L__BB390_130;
	shl.b32 	%r578, %r24, 2;
	add.s32 	%r579, %r306, %r578;
	ld.shared.u32 	%r580, [%r579+12];
	mad.lo.s32 	%r1120, %r580, %r1147, %r1120;
$L__BB390_130:
	setp.lt.s32 	%p55, %r363, 5;
	@%p55 bra 	$L__BB390_132;
	shl.b32 	%r581, %r25, 2;
	add.s32 	%r582, %r306, %r581;
	ld.shared.u32 	%r583, [%r582+16];
	mad.lo.s32 	%r1120, %r583, %r1146, %r1120;
$L__BB390_132:
	setp.lt.s32 	%p56, %r363, 6;
	@%p56 bra 	$L__BB390_134;
	shl.b32 	%r584, %r26, 2;
	add.s32 	%r585, %r306, %r584;
	ld.shared.u32 	%r586, [%r585+20];
	mad.lo.s32 	%r1120, %r586, %r1145, %r1120;
$L__BB390_134:
	setp.lt.s32 	%p57, %r363, 7;
	@%p57 bra 	$L__BB390_136;
	shl.b32 	%r587, %r27, 2;
	add.s32 	%r588, %r306, %r587;
	ld.shared.u32 	%r589, [%r588+24];
	mad.lo.s32 	%r1120, %r589, %r1144, %r1120;
$L__BB390_136:
	setp.lt.s32 	%p58, %r363, 8;
	@%p58 bra 	$L__BB390_138;
	shl.b32 	%r590, %r28, 2;
	add.s32 	%r591, %r306, %r590;
	ld.shared.u32 	%r592, [%r591+28];
	mad.lo.s32 	%r1120, %r592, %r1143, %r1120;
$L__BB390_138:
	setp.lt.s32 	%p59, %r363, 9;
	@%p59 bra 	$L__BB390_140;
	shl.b32 	%r593, %r29, 2;
	add.s32 	%r594, %r306, %r593;
	ld.shared.u32 	%r595, [%r594+32];
	mad.lo.s32 	%r1120, %r595, %r1142, %r1120;
$L__BB390_140:
	setp.lt.s32 	%p60, %r363, 10;
	@%p60 bra 	$L__BB390_142;
	shl.b32 	%r596, %r30, 2;
	add.s32 	%r597, %r306, %r596;
	ld.shared.u32 	%r598, [%r597+36];
	mad.lo.s32 	%r1120, %r598, %r1141, %r1120;
$L__BB390_142:
	setp.lt.s32 	%p61, %r363, 11;
	@%p61 bra 	$L__BB390_144;
	shl.b32 	%r599, %r31, 2;
	add.s32 	%r600, %r306, %r599;
	ld.shared.u32 	%r601, [%r600+40];
	mad.lo.s32 	%r1120, %r601, %r1140, %r1120;
$L__BB390_144:
	setp.lt.s32 	%p62, %r363, 12;
	@%p62 bra 	$L__BB390_146;
	shl.b32 	%r602, %r32, 2;
	add.s32 	%r603, %r306, %r602;
	ld.shared.u32 	%r604, [%r603+44];
	mad.lo.s32 	%r1120, %r604, %r1139, %r1120;
$L__BB390_146:
	setp.lt.s32 	%p63, %r363, 13;
	@%p63 bra 	$L__BB390_148;
	shl.b32 	%r605, %r33, 2;
	add.s32 	%r606, %r306, %r605;
	ld.shared.u32 	%r607, [%r606+48];
	mad.lo.s32 	%r1120, %r607, %r1138, %r1120;
$L__BB390_148:
	setp.lt.s32 	%p64, %r363, 14;
	@%p64 bra 	$L__BB390_150;
	shl.b32 	%r608, %r34, 2;
	add.s32 	%r609, %r306, %r608;
	ld.shared.u32 	%r610, [%r609+52];
	mad.lo.s32 	%r1120, %r610, %r1137, %r1120;
$L__BB390_150:
	setp.lt.s32 	%p65, %r363, 15;
	@%p65 bra 	$L__BB390_152;
	shl.b32 	%r611, %r35, 2;
	add.s32 	%r612, %r306, %r611;
	ld.shared.u32 	%r613, [%r612+56];
	mad.lo.s32 	%r1120, %r613, %r1136, %r1120;
$L__BB390_152:
	setp.lt.s32 	%p66, %r363, 16;
	@%p66 bra 	$L__BB390_154;
	shl.b32 	%r614, %r36, 2;
	add.s32 	%r615, %r306, %r614;
	ld.shared.u32 	%r616, [%r615+60];
	mad.lo.s32 	%r1120, %r616, %r1135, %r1120;
$L__BB390_154:
	mad.lo.s32 	%r617, %r1118, %r4, %r270;
	shl.b32 	%r618, %r617, 2;
	mov.u32 	%r619, _ZZ9cuda_gemmIiLi256ELi2ELi1ELi1024ELi128ELi128ELi32ELi1ELi0EEviiiPT_S1_S1_iiE3Csh;
	add.s32 	%r620, %r619, %r618;
	st.shared.u32 	[%r620], %r1120;
	add.s32 	%r1118, %r1118, %r9;
	setp.lt.s32 	%p67, %r1118, %r13;
	@%p67 bra 	$L__BB390_122;
$L__BB390_155:
	add.s32 	%r1101, %r1101, %r5;
	setp.lt.s32 	%p68, %r1101, %r4;
	@%p68 bra 	$L__BB390_88;
$L__BB390_156:
	bar.sync 	0;
	mov.u32 	%r925, %ctaid.x;
	shl.b32 	%r926, %r925, 8;
	shl.b32 	%r927, %r975, 10;
	add.s32 	%r357, %r927, %r926;
	mov.u32 	%r1151, %r1;
	@%p24 bra 	$L__BB390_160;
	setp.eq.s32 	%p143, %r66, 0;
	add.s32 	%r929, %r357, %r1;
	shl.b32 	%r930, %r1, 2;
	mov.u32 	%r931, _ZZ9cuda_gemmIiLi256ELi2ELi1ELi1024ELi128ELi128ELi32ELi1ELi0EEviiiPT_S1_S1_iiE3Csh;
	add.s32 	%r932, %r931, %r930;
	ld.shared.u32 	%r933, [%r932];
	mul.wide.s32 	%rd28, %r929, 4;
	add.s64 	%rd8, %rd2, %rd28;
	st.global.u32 	[%rd8], %r933;
	mov.u32 	%r1151, %r16;
	@%p143 bra 	$L__BB390_160;
	cvt.u64.u32 	%rd29, %r18;
	setp.eq.s32 	%p144, %r66, 1;
	add.s32 	%r938, %r932, %r18;
	ld.shared.u32 	%r939, [%r938];
	add.s64 	%rd9, %rd8, %rd29;
	st.global.u32 	[%rd9], %r939;
	mov.u32 	%r1151, %r19;
	@%p144 bra 	$L__BB390_160;
	shl.b32 	%r940, %r1, 2;
	mov.u32 	%r941, _ZZ9cuda_gemmIiLi256ELi2ELi1ELi1024ELi128ELi128ELi32ELi1ELi0EEviiiPT_S1_S1_iiE3Csh;
	add.s32 	%r942, %r941, %r940;
	add.s32 	%r943, %r942, %r18;
	add.s32 	%r944, %r943, %r18;
	ld.shared.u32 	%r945, [%r944];
	add.s64 	%rd31, %rd9, %rd29;
	st.global.u32 	[%rd31], %r945;
	mov.u32 	%r1151, %r20;
$L__BB390_160:
	@%p27 bra 	$L__BB390_162;
$L__BB390_161:
	add.s32 	%r946, %r357, %r1151;
	shl.b32 	%r947, %r1151, 2;
	mov.u32 	%r948, _ZZ9cuda_gemmIiLi256ELi2ELi1ELi1024ELi128ELi128ELi32ELi1ELi0EEviiiPT_S1_S1_iiE3Csh;
	add.s32 	%r949, %r948, %r947;
	ld.shared.u32 	%r950, [%r949];
	mul.wide.s32 	%rd33, %r946, 4;
	add.s64 	%rd34, %rd2, %rd33;
	st.global.u32 	[%rd34], %r950;
	add.s32 	%r951, %r949, %r18;
	ld.shared.u32 	%r952, [%r951];
	add.s64 	%rd35, %rd34, %rd32;
	st.global.u32 	[%rd35], %r952;
	add.s32 	%r953, %r951, %r18;
	ld.shared.u32 	%r954, [%r953];
	add.s64 	%rd36, %rd35, %rd32;
	st.global.u32 	[%rd36], %r954;
	add.s32 	%r955, %r953, %r18;
	ld.shared.u32 	%r956, [%r955];
	add.s64 	%rd37, %rd36, %rd32;
	st.global.u32 	[%rd37], %r956;
	add.s32 	%r1151, %r18, %r1151;
	setp.lt.u32 	%p146, %r1151, 256;
	@%p146 bra 	$L__BB390_161;
$L__BB390_162:
	mov.u32 	%r957, %nctaid.y;
	add.s32 	%r975, %r975, %r957;
	shl.b32 	%r958, %r957, 1;
	setp.lt.u32 	%p147, %r975, %r958;
	@%p147 bra 	$L__BB390_2;
$L__BB390_163:
	ret;
$L__BB390_164:
	mov.b32 	%r1049, 0;
$L__BB390_165:
	setp.lt.s32 	%p69, %r363, 1;
	add.s32 	%r178, %r1049, %r6;
	mul.lo.s32 	%r179, %r178, %r363;
	add.s32 	%r180, %r179, %r12;
	@%p69 bra 	$L__BB390_167;
	add.s32 	%r622, %r14, %r179;
	shl.b32 	%r623, %r622, 2;
	mov.u32 	%r624, _ZZ9cuda_gemmIiLi256ELi2ELi1ELi1024ELi128ELi128ELi32ELi1ELi0EEviiiPT_S1_S1_iiE3Ash;
	add.s32 	%r625, %r624, %r623;
	ld.shared.u32 	%r1150, [%r625];
$L__BB390_167:
	setp.lt.s32 	%p70, %r363, 2;
	@%p70 bra 	$L__BB390_169;
	add.s32 	%r626, %r6, 1;
	and.b32  	%r627, %r626, 15;
	add.s32 	%r628, %r180, %r627;
	shl.b32 	%r629, %r628, 2;
	mov.u32 	%r630, _ZZ9cuda_gemmIiLi256ELi2ELi1ELi1024ELi128ELi128ELi32ELi1ELi0EEviiiPT_S1_S1_iiE3Ash;
	add.s32 	%r631, %r630, %r629;
	ld.shared.u32 	%r1149, [%r631];
$L__BB390_169:
	setp.lt.s32 	%p71, %r363, 3;
	@%p71 bra 	$L__BB390_171;
	add.s32 	%r632, %r6, 2;
	and.b32  	%r633, %r632, 15;
	add.s32 	%r634, %r180, %r633;
	shl.b32 	%r635, %r634, 2;
	mov.u32 	%r636, _ZZ9cuda_gemmIiLi256ELi2ELi1ELi1024ELi128ELi128ELi32ELi1ELi0EEviiiPT_S1_S1_iiE3Ash;
	add.s32 	%r637, %r636, %r635;
	ld.shared.u32 	%r1148, [%r637];
$L__BB390_171:
	setp.lt.s32 	%p72, %r363, 4;
	@%p72 bra 	$L__BB390_173;
	add.s32 	%r638, %r6, 3;
	and.b32  	%r639, %r638, 15;
	add.s32 	%r640, %r180, %r639;
	shl.b32 	%r641, %r640, 2;
	mov.u32 	%r642, _ZZ9cuda_gemmIiLi256ELi2ELi1ELi1024ELi128ELi128ELi32ELi1ELi0EEviiiPT_S1_S1_iiE3Ash;
	add.s32 	%r643, %r642, %r641;
	ld.shared.u32 	%r1147, [%r643];
$L__BB390_173:
	setp.lt.s32 	%p73, %r363, 5;
	@%p73 bra 	$L__BB390_175;
	add.s32 	%r644, %r6, 4;
	and.b32  	%r645, %r644, 15;
	add.s32 	%r646, %r180, %r645;
	shl.b32 	%r647, %r646, 2;
	mov.u32 	%r648, _ZZ9cuda_gemmIiLi256ELi2ELi1ELi1024ELi128ELi128ELi32ELi1ELi0EEviiiPT_S1_S1_iiE3Ash;
	add.s32 	%r649, %r648, %r647;
	ld.shared.u32 	%r1146, [%r649];
$L__BB390_175:
	setp.lt.s32 	%p74, %r363, 6;
	@%p74 bra 	$L__BB390_177;
	add.s32 	%r650, %r6, 5;
	and.b32  	%r651, %r650, 15;
	add.s32 	%r652, %r180, %r651;
	shl.b32 	%r653, %r652, 2;
	mov.u32 	%r654, _ZZ9cuda_gemmIiLi256ELi2ELi1ELi1024ELi128ELi128ELi32ELi1ELi0EEviiiPT_S1_S1_iiE3Ash;
	add.s32 	%r655, %r654, %r653;
	ld.shared.u32 	%r1145, [%r655];
$L__BB390_177:
	setp.lt.s32 	%p75, %r363, 7;
	@%p75 bra 	$L__BB390_179;
	add.s32 	%r656, %r6, 6;
	and.b32  	%r657, %r656, 15;
	add.s32 	%r658, %r180, %r657;
	shl.b32 	%r659, %r658, 2;
	mov.u32 	%r660, _ZZ9cuda_gemmIiLi256ELi2ELi1ELi1024ELi128ELi128ELi32ELi1ELi0EEviiiPT_S1_S1_iiE3Ash;
	add.s32 	%r661, %r660, %r659;
	ld.shared.u32 	%r1144, [%r661];
$L__BB390_179:
	setp.lt.s32 	%p76, %r363, 8;
	@%p76 bra 	$L__BB390_181;
	add.s32 	%r662, %r6, 7;
	and.b32  	%r663, %r662, 15;
	add.s32 	%r664, %r180, %r663;
	shl.b32 	%r665, %r664, 2;
	mov.u32 	%r666, _ZZ9cuda_gemmIiLi256ELi2ELi1ELi1024ELi128ELi128ELi32ELi1ELi0EEviiiPT_S1_S1_iiE3Ash;
	add.s32 	%r667, %r666, %r665;
	ld.shared.u32 	%r1143, [%r667];
$L__BB390_181:
	setp.lt.s32 	%p77, %r363, 9;
	@%p77 bra 	$L__BB390_183;
	and.b32  	%r668, %r6, 15;
	xor.b32  	%r669, %r668, 8;
	add.s32 	%r670, %r180, %r669;
	shl.b32 	%r671, %r670, 2;
	mov.u32 	%r672, _ZZ9cuda_gemmIiLi256ELi2ELi1ELi1024ELi128ELi128ELi32ELi1ELi0EEviiiPT_S1_S1_iiE3Ash;
	add.s32 	%r673, %r672, %r671;
	ld.shared.u32 	%r1142, [%r673];
$L__BB390_183:
	setp.lt.s32 	%p78, %r363, 10;
	@%p78 bra 	$L__BB390_185;
	add.s32 	%r674, %r6, 9;
	and.b32  	%r675, %r674, 15;
	add.s32 	%r676, %r180, %r675;
	shl.b32 	%r677, %r676, 2;
	mov.u32 	%r678, _ZZ9cuda_gemmIiLi256ELi2ELi1ELi1024ELi128ELi128ELi32ELi1ELi0EEviiiPT_S1_S1_iiE3Ash;
	add.s32 	%r679, %r678, %r677;
	ld.shared.u32 	%r1141, [%r679];
$L__BB390_185:
	setp.lt.s32 	%p79, %r363, 11;
	@%p79 bra 	$L__BB390_187;
	add.s32 	%r680, %r6, 10;
	and.b32  	%r681, %r680, 15;
	add.s32 	%r682, %r180, %r681;
	shl.b32 	%r683, %r682, 2;
	mov.u32 	%r684, _ZZ9cuda_gemmIiLi256ELi2ELi1ELi1024ELi128ELi128ELi32ELi1ELi0EEviiiPT_S1_S1_iiE3Ash;
	add.s32 	%r685, %r684, %r683;
	ld.shared.u32 	%r1140, [%r685];
$L__BB390_187:
	setp.lt.s32 	%p80, %r363, 12;
	@%p80 bra 	$L__BB390_189;
	add.s32 	%r686, %r6, 11;
	and.b32  	%r687, %r686, 15;
	add.s32 	%r688, %r180, %r687;
	shl.b32 	%r689, %r688, 2;
	mov.u32 	%r690, _ZZ9cuda_gemmIiLi256ELi2ELi1ELi1024ELi128ELi128ELi32ELi1ELi0EEviiiPT_S1_S1_iiE3Ash;
	add.s32 	%r691, %r690, %r689;
	ld.shared.u32 	%r1139, [%r691];
$L__BB390_189:
	setp.lt.s32 	%p81, %r363, 13;
	@%p81 bra 	$L__BB390_191;
	add.s32 	%r692, %r6, 12;
	and.b32  	%r693, %r692, 15;
	add.s32 	%r694, %r180, %r693;
	shl.b32 	%r695, %r694, 2;
	mov.u32 	%r696, _ZZ9cuda_gemmIiLi256ELi2ELi1ELi1024ELi128ELi128ELi32ELi1ELi0EEviiiPT_S1_S1_iiE3Ash;
	add.s32 	%r697, %r696, %r695;
	ld.shared.u32 	%r1138, [%r697];
$L__BB390_191:
	setp.lt.s32 	%p82, %r363, 14;
	@%p82 bra 	$L__BB390_193;
	add.s32 	%r698, %r6, 13;
	and.b32  	%r699, %r698, 15;
	add.s32 	%r700, %r180, %r699;
	shl.b32 	%r701, %r700, 2;
	mov.u32 	%r702, _ZZ9cuda_gemmIiLi256ELi2ELi1ELi1024ELi128ELi128ELi32ELi1ELi0EEviiiPT_S1_S1_iiE3Ash;
	add.s32 	%r703, %r702, %r701;
	ld.shared.u32 	%r1137, [%r703];
$L__BB390_193:
	setp.lt.s32 	%p83, %r363, 15;
	@%p83 bra 	$L__BB390_195;
	add.s32 	%r704, %r6, 14;
	and.b32  	%r705, %r704, 15;
	add.s32 	%r706, %r180, %r705;
	shl.b32 	%r707, %r706, 2;
	mov.u32 	%r708, _ZZ9cuda_gemmIiLi256ELi2ELi1ELi1024ELi128ELi128ELi32ELi1ELi0EEviiiPT_S1_S1_iiE3Ash;
	add.s32 	%r709, %r708, %r707;
	ld.shared.u32 	%r1136, [%r709];
$L__BB390_195:
	setp.lt.s32 	%p84, %r363, 16;
	@%p84 bra 	$L__BB390_197;
	add.s32 	%r710, %r6, -1;
	and.b32  	%r711, %r710, 15;
	add.s32 	%r712, %r180, %r711;
	shl.b32 	%r713, %r712, 2;
	mov.u32 	%r714, _ZZ9cuda_gemmIiLi256ELi2ELi1ELi1024ELi128ELi128ELi32ELi1ELi0EEviiiPT_S1_S1_iiE3Ash;
	add.s32 	%r715, %r714, %r713;
	ld.shared.u32 	%r1135, [%r715];
$L__BB390_197:
	setp.ge.s32 	%p85, %r7, %r13;
	mov.u32 	%r1066, %r7;
	@%p85 bra 	$L__BB390_198;
	bra.uni 	$L__BB390_199;
$L__BB390_198:
	add.s32 	%r1049, %r1049, %r5;
	setp.lt.s32 	%p106, %r1049, %r4;
	@%p106 bra 	$L__BB390_165;
	bra.uni 	$L__BB390_156;
$L__BB390_199:
	mov.u32 	%r717, _ZZ9cuda_gemmIiLi256ELi2ELi1ELi1024ELi128ELi128ELi32ELi1ELi0EEviiiPT_S1_S1_iiE11kron_fac_sh;
	mad.lo.s32 	%r215, %r1066, 516, %r717;
	mov.b32 	%r1068, 0;
	@%p69 bra 	$L__BB390_201;
	shl.b32 	%r718, %r21, 2;
	add.s32 	%r719, %r215, %r718;
	ld.shared.u32 	%r720, [%r719];
	mul.lo.s32 	%r1068, %r720, %r1150;
$L__BB390_201:
	@%p70 bra 	$L__BB390_203;
	shl.b32 	%r721, %r22, 2;
	add.s32 	%r722, %r215, %r721;
	ld.shared.u32 	%r723, [%r722+4];
	mad.lo.s32 	%r1068, %r723, %r1149, %r1068;
$L__BB390_203:
	@%p71 bra 	$L__BB390_205;
	shl.b32 	%r724, %r23, 2;
	add.s32 	%r725, %r215, %r724;
	ld.shared.u32 	%r726, [%r725+8];
	mad.lo.s32 	%r1068, %r726, %r1148, %r1068;
$L__BB390_205:
	setp.lt.s32 	%p89, %r363, 4;
	@%p89 bra 	$L__BB390_207;
	shl.b32 	%r727, %r24, 2;
	add.s32 	%r728, %r215, %r727;
	ld.shared.u32 	%r729, [%r728+12];
	mad.lo.s32 	%r1068, %r729, %r1147, %r1068;
$L__BB390_207:
	setp.lt.s32 	%p90, %r363, 5;
	@%p90 bra 	$L__BB390_209;
	shl.b32 	%r730, %r25, 2;
	add.s32 	%r731, %r215, %r730;
	ld.shared.u32 	%r732, [%r731+16];
	mad.lo.s32 	%r1068, %r732, %r1146, %r1068;
$L__BB390_209:
	setp.lt.s32 	%p91, %r363, 6;
	@%p91 bra 	$L__BB390_211;
	shl.b32 	%r733, %r26, 2;
	add.s32 	%r734, %r215, %r733;
	ld.shared.u32 	%r735, [%r734+20];
	mad.lo.s32 	%r1068, %r735, %r1145, %r1068;
$L__BB390_211:
	setp.lt.s32 	%p92, %r363, 7;
	@%p92 bra 	$L__BB390_213;
	shl.b32 	%r736, %r27, 2;
	add.s32 	%r737, %r215, %r736;
	ld.shared.u32 	%r738, [%r737+24];
	mad.lo.s32 	%r1068, %r738, %r1144, %r1068;
$L__BB390_213:
	setp.lt.s32 	%p93, %r363, 8;
	@%p93 bra 	$L__BB390_215;
	shl.b32 	%r739, %r28, 2;
	add.s32 	%r740, %r215, %r739;
	ld.shared.u32 	%r741, [%r740+28];
	mad.lo.s32 	%r1068, %r741, %r1143, %r1068;
$L__BB390_215:
	setp.lt.s32 	%p94, %r363, 9;
	@%p94 bra 	$L__BB390_217;
	shl.b32 	%r742, %r29, 2;
	add.s32 	%r743, %r215, %r742;
	ld.shared.u32 	%r744, [%r743+32];
	mad.lo.s32 	%r1068, %r744, %r1142, %r1068;
$L__BB390_217:
	setp.lt.s32 	%p95, %r363, 10;
	@%p95 bra 	$L__BB390_219;
	shl.b32 	%r745, %r30, 2;
	add.s32 	%r746, %r215, %r745;
	ld.shared.u32 	%r747, [%r746+36];
	mad.lo.s32 	%r1068, %r747, %r1141, %r1068;
$L__BB390_219:
	setp.lt.s32 	%p96, %r363, 11;
	@%p96 bra 	$L__BB390_221;
	shl.b32 	%r748, %r31, 2;
	add.s32 	%r749, %r215, %r748;
	ld.shared.u32 	%r750, [%r749+40];
	mad.lo.s32 	%r1068, %r750, %r1140, %r1068;
$L__BB390_221:
	setp.lt.s32 	%p97, %r363, 12;
	@%p97 bra 	$L__BB390_223;
	shl.b32 	%r751, %r32, 2;
	add.s32 	%r752, %r215, %r751;
	ld.shared.u32 	%r753, [%r752+44];
	mad.lo.s32 	%r1068, %r753, %r1139, %r1068;
$L__BB390_223:
	setp.lt.s32 	%p98, %r363, 13;
	@%p98 bra 	$L__BB390_225;
	shl.b32 	%r754, %r33, 2;
	add.s32 	%r755, %r215, %r754;
	ld.shared.u32 	%r756, [%r755+48];
	mad.lo.s32 	%r1068, %r756, %r1138, %r1068;
$L__BB390_225:
	setp.lt.s32 	%p99, %r363, 14;
	@%p99 bra 	$L__BB390_227;
	shl.b32 	%r757, %r34, 2;
	add.s32 	%r758, %r215, %r757;
	ld.shared.u32 	%r759, [%r758+52];
	mad.lo.s32 	%r1068, %r759, %r1137, %r1068;
$L__BB390_227:
	setp.lt.s32 	%p100, %r363, 15;
	@%p100 bra 	$L__BB390_229;
	shl.b32 	%r760, %r35, 2;
	add.s32 	%r761, %r215, %r760;
	ld.shared.u32 	%r762, [%r761+56];
	mad.lo.s32 	%r1068, %r762, %r1136, %r1068;
$L__BB390_229:
	setp.lt.s32 	%p101, %r363, 16;
	@%p101 bra 	$L__BB390_231;
	shl.b32 	%r763, %r36, 2;
	add.s32 	%r764, %r215, %r763;
	ld.shared.u32 	%r765, [%r764+60];
	mad.lo.s32 	%r1068, %r765, %r1135, %r1068;
$L__BB390_231:
	mov.u32 	%r1082, %r2;
$L__BB390_232:
	shr.u32 	%r249, %r1082, 1;
	shfl.sync.down.b32	%r766|%p102, %r1068, %r249, %r15, -1;
	add.s32 	%r1068, %r766, %r1068;
	setp.gt.u32 	%p103, %r1082, 3;
	mov.u32 	%r1082, %r249;
	@%p103 bra 	$L__BB390_232;
	and.b32  	%r767, %r1, 31;
	rem.u32 	%r768, %r767, %r3;
	setp.eq.s32 	%p104, %r768, 0;
	@%p104 bra 	$L__BB390_234;
	bra.uni 	$L__BB390_235;
$L__BB390_234:
	mad.lo.s32 	%r769, %r1066, %r4, %r178;
	shl.b32 	%r770, %r769, 2;
	mov.u32 	%r771, _ZZ9cuda_gemmIiLi256ELi2ELi1ELi1024ELi128ELi128ELi32ELi1ELi0EEviiiPT_S1_S1_iiE3Csh;
	add.s32 	%r772, %r771, %r770;
	st.shared.u32 	[%r772], %r1068;
$L__BB390_235:
	add.s32 	%r1066, %r1066, %r9;
	setp.lt.s32 	%p105, %r1066, %r13;
	@%p105 bra 	$L__BB390_199;
	bra.uni 	$L__BB390_198;

}
	// .globl	_Z9cuda_gemmIiLi256ELi2ELi1ELi1024ELi128ELi128ELi32ELi1ELi1EEviiiPT_S1_S1_ii
.visible .entry _Z9cuda_gemmIiLi256ELi2ELi1ELi1024ELi128ELi128ELi32ELi1ELi1EEviiiPT_S1_S1_ii(
	.param .u32 _Z9cuda_gemmIiLi256ELi2ELi1ELi1024ELi128ELi128ELi32ELi1ELi1EEviiiPT_S1_S1_ii_param_0,
	.param .u32 _Z9cuda_gemmIiLi256ELi2ELi1ELi1024ELi128ELi128ELi32ELi1ELi1EEviiiPT_S1_S1_ii_param_1,
	.param .u32 _Z9cuda_gemmIiLi256ELi2ELi1ELi1024ELi128ELi128ELi32ELi1ELi1EEviiiPT_S1_S1_ii_param_2,
	.param .u64 .ptr .align 1 _Z9cuda_gemmIiLi256ELi2ELi1ELi1024ELi128ELi128ELi32ELi1ELi1EEviiiPT_S1_S1_ii_param_3,
	.param .u64 .ptr .align 1 _Z9cuda_gemmIiLi256ELi2ELi1ELi1024ELi128ELi128ELi32ELi1ELi1EEviiiPT_S1_S1_ii_param_4,
	.param .u64 .ptr .align 1 _Z9cuda_gemmIiLi256ELi2ELi1ELi1024ELi128ELi128ELi32ELi1ELi1EEviiiPT_S1_S1_ii_param_5,
	.param .u32 _Z9cuda_gemmIiLi256ELi2ELi1ELi1024ELi128ELi128ELi32ELi1ELi1EEviiiPT_S1_S1_ii_param_6,
	.param .u32 _Z9cuda_gemmIiLi256ELi2ELi1ELi1024ELi128ELi128ELi32ELi1ELi1EEviiiPT_S1_S1_ii_param_7
)
.maxntid 256
{
	.reg .pred 	%p<34>;
	.reg .b16 	%rs<13>;
	.reg .b32 	%r<275>;
	.reg .b64 	%rd<50>;
	// demoted variable
	.shared .align 128 .b8 _ZZ9cuda_gemmIiLi256ELi2ELi1ELi1024ELi128ELi128ELi32ELi1ELi1EEviiiPT_S1_S1_iiE11kron_fac_sh[16512];
	// demoted variable
	.shared .align 128 .b8 _ZZ9cuda_gemmIiLi256ELi2ELi1ELi1024ELi128ELi128ELi32ELi1ELi1EEviiiPT_S1_S1_iiE3Ash[4096];
	// demoted variable
	.shared .align 128 .b8 _ZZ9cuda_gemmIiLi256ELi2ELi1ELi1024ELi128ELi128ELi32ELi1ELi1EEviiiPT_S1_S1_iiE3Csh[1024];
	ld.param.u64 	%rd12, [_Z9cuda_gemmIiLi256ELi2ELi1ELi1024ELi128ELi128ELi32ELi1ELi1EEviiiPT_S1_S1_ii_param_3];
	ld.param.u64 	%rd13, [_Z9cuda_gemmIiLi256ELi2ELi1ELi1024ELi128ELi128ELi32ELi1ELi1EEviiiPT_S1_S1_ii_param_4];
	ld.param.u64 	%rd14, [_Z9cuda_gemmIiLi256ELi2ELi1ELi1024ELi128ELi128ELi32ELi1ELi1EEviiiPT_S1_S1_ii_param_5];
	cvta.to.global.u64 	%rd1, %rd12;
	cvta.to.global.u64 	%rd2, %rd13;
	cvta.to.global.u64 	%rd3, %rd14;
	mov.u32 	%r1, %tid.x;
	shr.u32 	%r85, %r1, 3;
	and.b32  	%r2, %r85, 7;
	mov.u32 	%r263, %ctaid.y;
	mov.u32 	%r4, %nctaid.y;
	shl.b32 	%r5, %r4, 1;
	setp.ge.u32 	%p1, %r263, %r5;
	@%p1 bra 	$L__BB391_30;
	mov.u32 	%r86, %ntid.x;
	mov.u32 	%r87, %ctaid.x;
	shr.u32 	%r6, %r1, 5;
	shl.b32 	%r88, %r87, 5;
	and.b32  	%r89, %r1, 31;
	or.b32  	%r7, %r88, %r89;
	mov.u32 	%r90, _ZZ9cuda_gemmIiLi256ELi2ELi1ELi1024ELi128ELi128ELi32ELi1ELi1EEviiiPT_S1_S1_iiE11kron_fac_sh;
	mad.lo.s32 	%r8, %r89, 516, %r90;
	shr.u32 	%r9, %r86, 5;
	shl.b32 	%r91, %r1, 4;
	and.b32  	%r92, %r91, 112;
	shl.b32 	%r93, %r2, 7;
	or.b32  	%r94, %r93, %r92;
	mad.lo.s32 	%r10, %r2, -127, %r94;
	and.b32  	%r11, %r1, 7;
	shl.b32 	%r12, %r87, 8;
	add.s32 	%r13, %r1, %r86;
	cvt.u16.u32 	%rs3, %r13;
	xor.b16  	%rs4, %rs3, 1023;
	cvt.u16.u32 	%rs5, %r86;
	div.u16 	%rs6, %rs4, %rs5;
	max.u32 	%r95, %r13, 256;
	setp.lt.u32 	%p2, %r13, 256;
	selp.u32 	%r96, 1, 0, %p2;
	add.s32 	%r97, %r13, %r96;
	sub.s32 	%r98, %r95, %r97;
	div.u32 	%r99, %r98, %r86;
	add.s32 	%r14, %r99, %r96;
	add.s32 	%r15, %r6, %r9;
	and.b16  	%rs1, %rs6, 3;
	shl.b32 	%r100, %r1, 2;
	mov.u32 	%r101, _ZZ9cuda_gemmIiLi256ELi2ELi1ELi1024ELi128ELi128ELi32ELi1ELi1EEviiiPT_S1_S1_iiE3Ash;
	add.s32 	%r16, %r101, %r100;
	shl.b32 	%r17, %r86, 2;
	add.s32 	%r18, %r16, %r17;
	add.s32 	%r19, %r13, %r86;
	add.s32 	%r20, %r19, %r86;
	and.b32  	%r21, %r14, 3;
	mov.u32 	%r102, _ZZ9cuda_gemmIiLi256ELi2ELi1ELi1024ELi128ELi128ELi32ELi1ELi1EEviiiPT_S1_S1_iiE3Csh;
	add.s32 	%r22, %r102, %r100;
	add.s32 	%r23, %r22, %r17;
	add.s32 	%r24, %r23, %r17;
	cvt.u16.u32 	%rs7, %r15;
	xor.b16  	%rs8, %rs7, 127;
	and.b16  	%rs9, %rs8, 255;
	cvt.u16.u32 	%rs10, %r9;
	and.b16  	%rs11, %rs10, 255;
	div.u16 	%rs12, %rs9, %rs11;
	and.b16  	%rs2, %rs12, 3;
	shl.b32 	%r103, %r6, 2;
	add.s32 	%r25, %r8, %r103;
	shl.b32 	%r26, %r9, 2;
	add.s32 	%r27, %r25, %r26;
	add.s32 	%r28, %r15, %r9;
	shl.b32 	%r104, %r28, 7;
	add.s32 	%r105, %r104, %r7;
	mul.wide.u32 	%rd15, %r105, 4;
	add.s64 	%rd4, %rd2, %rd15;
	or.b32  	%r106, %r94, %r2;
	shl.b32 	%r107, %r106, 2;
	add.s32 	%r29, %r101, %r107;
	add.s32 	%r30, %r29, 32;
	add.s32 	%r108, %r2, 9;
	and.b32  	%r109, %r108, 15;
	or.b32  	%r110, %r94, %r109;
	shl.b32 	%r111, %r110, 2;
	add.s32 	%r31, %r101, %r111;
	add.s32 	%r112, %r2, 10;
	and.b32  	%r113, %r112, 15;
	or.b32  	%r114, %r94, %r113;
	shl.b32 	%r115, %r114, 2;
	add.s32 	%r32, %r101, %r115;
	add.s32 	%r116, %r2, 11;
	and.b32  	%r117, %r116, 15;
	or.b32  	%r118, %r94, %r117;
	shl.b32 	%r119, %r118, 2;
	add.s32 	%r33, %r101, %r119;
	add.s32 	%r120, %r2, 12;
	and.b32  	%r121, %r120, 15;
	or.b32  	%r122, %r94, %r121;
	shl.b32 	%r123, %r122, 2;
	add.s32 	%r34, %r101, %r123;
	add.s32 	%r124, %r2, 13;
	and.b32  	%r125, %r124, 15;
	or.b32  	%r126, %r94, %r125;
	shl.b32 	%r127, %r126, 2;
	add.s32 	%r35, %r101, %r127;
	add.s32 	%r128, %r2, 14;
	and.b32  	%r129, %r128, 15;
	or.b32  	%r130, %r94, %r129;
	shl.b32 	%r131, %r130, 2;
	add.s32 	%r36, %r101, %r131;
	add.s32 	%r132, %r2, -1;
	and.b32  	%r133, %r132, 15;
	or.b32  	%r134, %r94, %r133;
	shl.b32 	%r135, %r134, 2;
	add.s32 	%r37, %r101, %r135;
	shl.b32 	%r38, %r86, 4;
	shl.b32 	%r39, %r86, 3;
	mul.lo.s32 	%r40, %r86, 12;
	mul.wide.u32 	%rd16, %r86, 4;
	add.s64 	%rd5, %rd1, %rd16;
	mul.wide.u32 	%rd17, %r86, 8;
	add.s64 	%rd6, %rd1, %rd17;
	mul.wide.u32 	%rd18, %r86, 12;
	add.s64 	%rd7, %rd1, %rd18;
	shr.u32 	%r41, %r86, 6;
	shl.b32 	%r190, %r10, 2;
$L__BB391_2:
	setp.eq.s16 	%p3, %rs1, 2;
	shl.b32 	%r43, %r263, 10;
	mov.u32 	%r264, %r1;
	@%p3 bra 	$L__BB391_6;
	setp.eq.s16 	%p4, %rs1, 3;
	add.s32 	%r136, %r43, %r1;
	mul.wide.s32 	%rd19, %r136, 4;
	add.s64 	%rd8, %rd1, %rd19;
	ld.global.u32 	%r137, [%rd8];
	st.shared.u32 	[%r16], %r137;
	mov.u32 	%r264, %r13;
	@%p4 bra 	$L__BB391_6;
	setp.eq.s16 	%p5, %rs1, 0;
	cvt.u64.u32 	%rd20, %r17;
	add.s64 	%rd9, %rd8, %rd20;
	ld.global.u32 	%r138, [%rd9];
	st.shared.u32 	[%r18], %r138;
	mov.u32 	%r264, %r19;
	@%p5 bra 	$L__BB391_6;
	cvt.u64.u32 	%rd21, %r17;
	add.s64 	%rd22, %rd9, %rd21;
	ld.global.u32 	%r139, [%rd22];
	add.s32 	%r140, %r18, %r17;
	st.shared.u32 	[%r140], %r139;
	mov.u32 	%r264, %r20;
$L__BB391_6:
	shl.b32 	%r141, %r264, 2;
	mov.u32 	%r142, _ZZ9cuda_gemmIiLi256ELi2ELi1ELi1024ELi128ELi128ELi32ELi1ELi1EEviiiPT_S1_S1_iiE3Ash;
	add.s32 	%r266, %r142, %r141;
	add.s32 	%r265, %r264, %r43;
$L__BB391_7:
	mul.wide.s32 	%rd23, %r265, 4;
	add.s64 	%rd24, %rd5, %rd23;
	add.s64 	%rd25, %rd6, %rd23;
	add.s64 	%rd26, %rd7, %rd23;
	add.s64 	%rd27, %rd1, %rd23;
	ld.global.u32 	%r143, [%rd27];
	st.shared.u32 	[%r266], %r143;
	ld.global.u32 	%r144, [%rd24];
	add.s32 	%r145, %r266, %r17;
	st.shared.u32 	[%r145], %r144;
	ld.global.u32 	%r146, [%rd25];
	add.s32 	%r147, %r266, %r39;
	st.shared.u32 	[%r147], %r146;
	ld.global.u32 	%r148, [%rd26];
	add.s32 	%r149, %r266, %r40;
	st.shared.u32 	[%r149], %r148;
	add.s32 	%r264, %r264, %r17;
	add.s32 	%r266, %r266, %r38;
	add.s32 	%r265, %r265, %r17;
	setp.lt.u32 	%p6, %r264, 1024;
	@%p6 bra 	$L__BB391_7;
	setp.eq.s32 	%p7, %r21, 3;
	mov.u32 	%r268, %r1;
	@%p7 bra 	$L__BB391_12;
	setp.eq.s32 	%p8, %r21, 0;
	mov.b32 	%r150, 0;
	st.shared.u32 	[%r22], %r150;
	mov.u32 	%r268, %r13;
	@%p8 bra 	$L__BB391_12;
	setp.eq.s32 	%p9, %r21, 1;
	mov.b32 	%r151, 0;
	st.shared.u32 	[%r23], %r151;
	mov.u32 	%r268, %r19;
	@%p9 bra 	$L__BB391_12;
	mov.b32 	%r152, 0;
	st.shared.u32 	[%r24], %r152;
	mov.u32 	%r268, %r20;
$L__BB391_12:
	setp.lt.u32 	%p10, %r14, 3;
	@%p10 bra 	$L__BB391_14;
$L__BB391_13:
	shl.b32 	%r153, %r268, 2;
	mov.u32 	%r154, _ZZ9cuda_gemmIiLi256ELi2ELi1ELi1024ELi128ELi128ELi32ELi1ELi1EEviiiPT_S1_S1_iiE3Csh;
	add.s32 	%r155, %r154, %r153;
	mov.b32 	%r156, 0;
	st.shared.u32 	[%r155], %r156;
	add.s32 	%r157, %r155, %r17;
	st.shared.u32 	[%r157], %r156;
	add.s32 	%r158, %r157, %r17;
	st.shared.u32 	[%r158], %r156;
	add.s32 	%r159, %r158, %r17;
	st.shared.u32 	[%r159], %r156;
	add.s32 	%r268, %r17, %r268;
	setp.lt.u32 	%p11, %r268, 256;
	@%p11 bra 	$L__BB391_13;
$L__BB391_14:
	setp.eq.s16 	%p12, %rs2, 2;
	mov.u32 	%r270, %r6;
	@%p12 bra 	$L__BB391_18;
	setp.eq.s16 	%p13, %rs2, 3;
	shl.b32 	%r160, %r6, 7;
	add.s32 	%r161, %r160, %r7;
	mul.wide.u32 	%rd28, %r161, 4;
	add.s64 	%rd29, %rd2, %rd28;
	ld.global.u32 	%r162, [%rd29];
	st.shared.u32 	[%r25], %r162;
	mov.u32 	%r270, %r15;
	@%p13 bra 	$L__BB391_18;
	setp.eq.s16 	%p14, %rs2, 0;
	shl.b32 	%r163, %r15, 7;
	add.s32 	%r164, %r163, %r7;
	mul.wide.u32 	%rd30, %r164, 4;
	add.s64 	%rd31, %rd2, %rd30;
	ld.global.u32 	%r165, [%rd31];
	st.shared.u32 	[%r27], %r165;
	mov.u32 	%r270, %r28;
	@%p14 bra 	$L__BB391_18;
	add.s32 	%r270, %r28, %r9;
	ld.global.u32 	%r166, [%rd4];
	add.s32 	%r167, %r27, %r26;
	st.shared.u32 	[%r167], %r166;
$L__BB391_18:
	shl.b32 	%r168, %r270, 7;
	add.s32 	%r169, %r168, %r7;
	mul.wide.u32 	%rd32, %r169, 4;
	add.s64 	%rd33, %rd2, %rd32;
	ld.global.u32 	%r170, [%rd33];
	shl.b32 	%r171, %r270, 2;
	add.s32 	%r172, %r8, %r171;
	st.shared.u32 	[%r172], %r170;
	add.s32 	%r173, %r270, %r9;
	shl.b32 	%r174, %r173, 7;
	add.s32 	%r175, %r174, %r7;
	mul.wide.u32 	%rd34, %r175, 4;
	add.s64 	%rd35, %rd2, %rd34;
	ld.global.u32 	%r176, [%rd35];
	add.s32 	%r177, %r172, %r26;
	st.shared.u32 	[%r177], %r176;
	add.s32 	%r178, %r173, %r9;
	shl.b32 	%r179, %r178, 7;
	add.s32 	%r180, %r179, %r7;
	mul.wide.u32 	%rd36, %r180, 4;
	add.s64 	%rd37, %rd2, %rd36;
	ld.global.u32 	%r181, [%rd37];
	add.s32 	%r182, %r177, %r26;
	st.shared.u32 	[%r182], %r181;
	add.s32 	%r183, %r178, %r9;
	shl.b32 	%r184, %r183, 7;
	add.s32 	%r185, %r184, %r7;
	mul.wide.u32 	%rd38, %r185, 4;
	add.s64 	%rd39, %rd2, %rd38;
	ld.global.u32 	%r186, [%rd39];
	add.s32 	%r187, %r182, %r26;
	st.shared.u32 	[%r187], %r186;
	add.s32 	%r270, %r26, %r270;
	setp.lt.u32 	%p15, %r270, 128;
	@%p15 bra 	$L__BB391_18;
	shr.u32 	%r272, %r1, 6;
	bar.sync 	0;
	ld.shared.u32 	%r61, [%r29];
	ld.shared.u32 	%r62, [%r29+4];
	ld.shared.u32 	%r63, [%r29+8];
	ld.shared.u32 	%r64, [%r29+12];
	ld.shared.u32 	%r65, [%r29+16];
	ld.shared.u32 	%r66, [%r29+20];
	ld.shared.u32 	%r67, [%r29+24];
	ld.shared.u32 	%r68, [%r29+28];
	ld.shared.u32 	%r69, [%r30];
	ld.shared.u32 	%r70, [%r31];
	ld.shared.u32 	%r71, [%r32];
	ld.shared.u32 	%r72, [%r33];
	ld.shared.u32 	%r73, [%r34];
	ld.shared.u32 	%r74, [%r35];
	ld.shared.u32 	%r75, [%r36];
	ld.shared.u32 	%r76, [%r37];
$L__BB391_20:
	setp.eq.s32 	%p16, %r2, 0;
	setp.lt.u32 	%p17, %r2, 2;
	setp.lt.u32 	%p18, %r2, 3;
	setp.lt.u32 	%p19, %r2, 4;
	setp.lt.u32 	%p20, %r2, 5;
	setp.lt.u32 	%p21, %r2, 6;
	setp.eq.s32 	%p22, %r2, 7;
	setp.ne.s32 	%p23, %r11, 0;
	mov.u32 	%r188, _ZZ9cuda_gemmIiLi256ELi2ELi1ELi1024ELi128ELi128ELi32ELi1ELi1EEviiiPT_S1_S1_iiE11kron_fac_sh;
	mad.lo.s32 	%r189, %r272, 516, %r188;
	add.s32 	%r191, %r189, %r190;
	ld.shared.u32 	%r192, [%r191];
	mul.lo.s32 	%r193, %r192, %r61;
	ld.shared.u32 	%r194, [%r191+4];
	mad.lo.s32 	%r195, %r194, %r62, %r193;
	ld.shared.u32 	%r196, [%r191+8];
	mad.lo.s32 	%r197, %r196, %r63, %r195;
	ld.shared.u32 	%r198, [%r191+12];
	mad.lo.s32 	%r199, %r198, %r64, %r197;
	ld.shared.u32 	%r200, [%r191+16];
	mad.lo.s32 	%r201, %r200, %r65, %r199;
	ld.shared.u32 	%r202, [%r191+20];
	mad.lo.s32 	%r203, %r202, %r66, %r201;
	ld.shared.u32 	%r204, [%r191+24];
	mad.lo.s32 	%r205, %r204, %r67, %r203;
	ld.shared.u32 	%r206, [%r191+28];
	mad.lo.s32 	%r207, %r206, %r68, %r205;
	ld.shared.u32 	%r208, [%r191+32];
	mad.lo.s32 	%r209, %r208, %r69, %r207;
	selp.b32 	%r210, -64, 0, %p22;
	add.s32 	%r211, %r191, %r210;
	ld.shared.u32 	%r212, [%r211+36];
	mad.lo.s32 	%r213, %r212, %r70, %r209;
	selp.b32 	%r214, 0, -64, %p21;
	add.s32 	%r215, %r191, %r214;
	ld.shared.u32 	%r216, [%r215+40];
	mad.lo.s32 	%r217, %r216, %r71, %r213;
	selp.b32 	%r218, 0, -64, %p20;
	add.s32 	%r219, %r191, %r218;
	ld.shared.u32 	%r220, [%r219+44];
	mad.lo.s32 	%r221, %r220, %r72, %r217;
	selp.b32 	%r222, 0, -64, %p19;
	add.s32 	%r223, %r191, %r222;
	ld.shared.u32 	%r224, [%r223+48];
	mad.lo.s32 	%r225, %r224, %r73, %r221;
	selp.b32 	%r226, 0, -64, %p18;
	add.s32 	%r227, %r191, %r226;
	ld.shared.u32 	%r228, [%r227+52];
	mad.lo.s32 	%r229, %r228, %r74, %r225;
	selp.b32 	%r230, 0, -64, %p17;
	add.s32 	%r231, %r191, %r230;
	ld.shared.u32 	%r232, [%r231+56];
	mad.lo.s32 	%r233, %r232, %r75, %r229;
	selp.b32 	%r234, 0, -64, %p16;
	add.s32 	%r235, %r191, %r234;
	ld.shared.u32 	%r236, [%r235+60];
	mad.lo.s32 	%r237, %r236, %r76, %r233;
	shfl.sync.down.b32	%r238|%p24, %r237, 4, 6175, -1;
	add.s32 	%r239, %r238, %r237;
	shfl.sync.down.b32	%r240|%p25, %r239, 2, 6175, -1;
	add.s32 	%r241, %r240, %r239;
	shfl.sync.down.b32	%r242|%p26, %r241, 1, 6175, -1;
	add.s32 	%r78, %r242, %r241;
	@%p23 bra 	$L__BB391_22;
	shl.b32 	%r243, %r2, 2;
	shl.b32 	%r244, %r272, 5;
	or.b32  	%r245, %r244, %r243;
	mov.u32 	%r246, _ZZ9cuda_gemmIiLi256ELi2ELi1ELi1024ELi128ELi128ELi32ELi1ELi1EEviiiPT_S1_S1_iiE3Csh;
	add.s32 	%r247, %r246, %r245;
	st.shared.u32 	[%r247], %r78;
$L__BB391_22:
	add.s32 	%r272, %r272, %r41;
	setp.lt.u32 	%p27, %r272, 32;
	@%p27 bra 	$L__BB391_20;
	setp.eq.s32 	%p28, %r21, 3;
	bar.sync 	0;
	add.s32 	%r80, %r43, %r12;
	mov.u32 	%r273, %r1;
	@%p28 bra 	$L__BB391_27;
	setp.eq.s32 	%p29, %r21, 0;
	add.s32 	%r248, %r80, %r1;
	ld.shared.u32 	%r249, [%r22];
	mul.wide.s32 	%rd40, %r248, 4;
	add.s64 	%rd10, %rd3, %rd40;
	st.global.u32 	[%rd10], %r249;
	mov.u32 	%r273, %r13;
	@%p29 bra 	$L__BB391_27;
	cvt.u64.u32 	%rd41, %r17;
	setp.eq.s32 	%p30, %r21, 1;
	ld.shared.u32 	%r250, [%r23];
	add.s64 	%rd11, %rd10, %rd41;
	st.global.u32 	[%rd11], %r250;
	mov.u32 	%r273, %r19;
	@%p30 bra 	$L__BB391_27;
	cvt.u64.u32 	%rd42, %r17;
	ld.shared.u32 	%r251, [%r24];
	add.s64 	%rd43, %rd11, %rd42;
	st.global.u32 	[%rd43], %r251;
	mov.u32 	%r273, %r20;
$L__BB391_27:
	setp.lt.u32 	%p31, %r14, 3;
	@%p31 bra 	$L__BB391_29;
$L__BB391_28:
	cvt.u64.u32 	%rd44, %r17;
	add.s32 	%r252, %r80, %r273;
	shl.b32 	%r253, %r273, 2;
	mov.u32 	%r254, _ZZ9cuda_gemmIiLi256ELi2ELi1ELi1024ELi128ELi128ELi32ELi1ELi1EEviiiPT_S1_S1_iiE3Csh;
	add.s32 	%r255, %r254, %r253;
	ld.shared.u32 	%r256, [%r255];
	mul.wide.s32 	%rd45, %r252, 4;
	add.s64 	%rd46, %rd3, %rd45;
	st.global.u32 	[%rd46], %r256;
	add.s32 	%r257, %r255, %r17;
	ld.shared.u32 	%r258, [%r257];
	add.s64 	%rd47, %rd46, %rd44;
	st.global.u32 	[%rd47], %r258;
	add.s32 	%r259, %r257, %r17;
	ld.shared.u32 	%r260, [%r259];
	add.s64 	%rd48, %rd47, %rd44;
	st.global.u32 	[%rd48], %r260;
	add.s32 	%r261, %r259, %r17;
	ld.shared.u32 	%r262, [%r261];
	add.s64 	%rd49, %rd48, %rd44;
	st.global.u32 	[%rd49], %r262;
	add.s32 	%r273, %r17, %r273;
	setp.lt.u32 	%p32, %r273, 256;
	@%p32 bra 	$L__BB391_28;
$L__BB391_29:
	add.s32 	%r263, %r263, %r4;
	setp.lt.u32 	%p33, %r263, %r5;
	@%p33 bra 	$L__BB391_2;
$L__BB391_30:
	ret;

}
	// .globl	_Z9cuda_gemmIiLi256ELi4ELi1ELi16ELi2ELi2ELi32ELi0ELi0EEviiiPT_S1_S1_ii
.visible .entry _Z9cuda_gemmIiLi256ELi4ELi1ELi16ELi2ELi2ELi32ELi0ELi0EEviiiPT_S1_S1_ii(
	.param .u32 _Z9cuda_gemmIiLi256ELi4ELi1ELi16ELi2ELi2ELi32ELi0ELi0EEviiiPT_S1_S1_ii_param_0,
	.param .u32 _Z9cuda_gemmIiLi256ELi4ELi1ELi16ELi2ELi2ELi32ELi0ELi0EEviiiPT_S1_S1_ii_param_1,
	.param .u32 _Z9cuda_gemmIiLi256ELi4ELi1ELi16ELi2ELi2ELi32ELi0ELi0EEviiiPT_S1_S1_ii_param_2,
	.param .u64 .ptr .align 1 _Z9cuda_gemmIiLi256ELi4ELi1ELi16ELi2ELi2ELi32ELi0ELi0EEviiiPT_S1_S1_ii_param_3,
	.param .u64 .ptr .align 1 _Z9cuda_gemmIiLi256ELi4ELi1ELi16ELi2ELi2ELi32ELi0ELi0EEviiiPT_S1_S1_ii_param_4,
	.param .u64 .ptr .align 1 _Z9cuda_gemmIiLi256ELi4ELi1ELi16ELi2ELi2ELi32ELi0ELi0EEviiiPT_S1_S1_ii_param_5,
	.param .u32 _Z9cuda_gemmIiLi256ELi4ELi1ELi16ELi2ELi2ELi32ELi0ELi0EEviiiPT_S1_S1_ii_param_6,
	.param .u32 _Z9cuda_gemmIiLi256ELi4ELi1ELi16ELi2ELi2ELi32ELi0ELi0EEviiiPT_S1_S1_ii_param_7
)
.maxntid 256
{
	.reg .pred 	%p<57>;
	.reg .b32 	%r<329>;
	.reg .b64 	%rd<40>;
	// demoted variable
	.shared .align 128 .b8 _ZZ9cuda_gemmIiLi256ELi4ELi1ELi16ELi2ELi2ELi32ELi0ELi0EEviiiPT_S1_S1_iiE11kron_fac_sh[24];
	// demoted variable
	.shared .align 128 .b8 _ZZ9cuda_gemmIiLi256ELi4ELi1ELi16ELi2ELi2ELi32ELi0ELi0EEviiiPT_S1_S1_iiE3Ash[64];
	// demoted variable
	.shared .align 128 .b8 _ZZ9cuda_gemmIiLi256ELi4ELi1ELi16ELi2ELi2ELi32ELi0ELi0EEviiiPT_S1_S1_iiE3Csh[64];
	ld.param.u32 	%r120, [_Z9cuda_gemmIiLi256ELi4ELi1ELi16ELi2ELi2ELi32ELi0ELi0EEviiiPT_S1_S1_ii_param_1];
	ld.param.u32 	%r121, [_Z9cuda_gemmIiLi256ELi4ELi1ELi16ELi2ELi2ELi32ELi0ELi0EEviiiPT_S1_S1_ii_param_2];
	ld.param.u64 	%rd10, [_Z9cuda_gemmIiLi256ELi4ELi1ELi16ELi2ELi2ELi32ELi0ELi0EEviiiPT_S1_S1_ii_param_3];
	ld.param.u64 	%rd9, [_Z9cuda_gemmIiLi256ELi4ELi1ELi16ELi2ELi2ELi32ELi0ELi0EEviiiPT_S1_S1_ii_param_4];
	ld.param.u64 	%rd11, [_Z9cuda_gemmIiLi256ELi4ELi1ELi16ELi2ELi2ELi32ELi0ELi0EEviiiPT_S1_S1_ii_param_5];
	ld.param.u32 	%r122, [_Z9cuda_gemmIiLi256ELi4ELi1ELi16ELi2ELi2ELi32ELi0ELi0EEviiiPT_S1_S1_ii_param_6];
	ld.param.u32 	%r123, [_Z9cuda_gemmIiLi256ELi4ELi1ELi16ELi2ELi2ELi32ELi0ELi0EEviiiPT_S1_S1_ii_param_7];
	cvta.to.global.u64 	%rd1, %rd10;
	cvta.to.global.u64 	%rd2, %rd11;
	mov.u32 	%r1, %tid.x;
	and.b32  	%r2, %r1, 31;
	setp.lt.s32 	%p1, %r123, 16;
	shr.u32 	%r3, %r123, 4;
	selp.b32 	%r4, 1, %r3, %p1;
	mul.lo.s32 	%r5, %r123, %r122;
	setp.ge.u32 	%p2, %r1, %r5;
	@%p2 bra 	$L__BB392_3;
	mov.u32 	%r6, %ntid.x;
	cvta.to.global.u64 	%rd3, %rd9;
	mov.u32 	%r292, %r1;
$L__BB392_2:
	mul.wide.u32 	%rd12, %r292, 4;
	add.s64 	%rd13, %rd3, %rd12;
	ld.global.u32 	%r124, [%rd13];
	rem.u32 	%r125, %r292, %r122;
	mov.u32 	%r126, _ZZ9cuda_gemmIiLi256ELi4ELi1ELi16ELi2ELi2ELi32ELi0ELi0EEviiiPT_S1_S1_iiE11kron_fac_sh;
	mad.lo.s32 	%r127, %r125, 12, %r126;
	div.u32 	%r128, %r292, %r123;
	shl.b32 	%r129, %r128, 2;
	add.s32 	%r130, %r127, %r129;
	st.shared.u32 	[%r130], %r124;
	add.s32 	%r292, %r292, %r6;
	setp.lt.u32 	%p3, %r292, %r5;
	@%p3 bra 	$L__BB392_2;
$L__BB392_3:
	div.s32 	%r9, 16, %r123;
	mul.lo.s32 	%r131, %r9, %r4;
	min.s32 	%r10, %r131, 256;
	div.u32 	%r12, %r1, %r10;
	mul.lo.s32 	%r132, %r12, %r10;
	sub.s32 	%r133, %r1, %r132;
	div.u32 	%r11, %r133, %r4;
	mov.u32 	%r13, %ntid.x;
	div.u32 	%r14, %r13, %r10;
	mov.u32 	%r295, %ctaid.y;
	mov.u32 	%r16, %nctaid.y;
	shl.b32 	%r17, %r16, 2;
	setp.ge.u32 	%p4, %r295, %r17;
	@%p4 bra 	$L__BB392_69;
	mov.u32 	%r135, %ctaid.x;
	shl.b32 	%r18, %r135, 4;
	and.b32  	%r19, %r11, 1;
	rem.u32 	%r136, %r1, %r4;
	shl.b32 	%r20, %r136, 1;
	min.s32 	%r21, %r122, 2;
	shl.b32 	%r137, %r123, 8;
	sub.s32 	%r22, 8223, %r137;
	shl.b32 	%r138, %r4, 8;
	sub.s32 	%r23, 8223, %r138;
	mul.lo.s32 	%r24, %r9, %r135;
	add.s32 	%r25, %r1, %r13;
	max.u32 	%r139, %r25, 16;
	setp.lt.u32 	%p5, %r25, 16;
	selp.u32 	%r140, 1, 0, %p5;
	add.s32 	%r141, %r25, %r140;
	sub.s32 	%r142, %r139, %r141;
	div.u32 	%r143, %r142, %r13;
	add.s32 	%r26, %r143, %r140;
	add.s32 	%r144, %r26, 1;
	and.b32  	%r27, %r144, 3;
	shl.b32 	%r145, %r1, 2;
	mov.u32 	%r146, _ZZ9cuda_gemmIiLi256ELi4ELi1ELi16ELi2ELi2ELi32ELi0ELi0EEviiiPT_S1_S1_iiE3Ash;
	add.s32 	%r28, %r146, %r145;
	shl.b32 	%r29, %r13, 2;
	add.s32 	%r30, %r28, %r29;
	add.s32 	%r31, %r25, %r13;
	add.s32 	%r32, %r31, %r13;
	mov.u32 	%r147, _ZZ9cuda_gemmIiLi256ELi4ELi1ELi16ELi2ELi2ELi32ELi0ELi0EEviiiPT_S1_S1_iiE3Csh;
	add.s32 	%r33, %r147, %r145;
	add.s32 	%r34, %r33, %r29;
	add.s32 	%r35, %r34, %r29;
	xor.b32  	%r36, %r19, 1;
	setp.lt.s32 	%p6, %r19, %r123;
	selp.b32 	%r148, 0, %r123, %p6;
	sub.s32 	%r37, %r19, %r148;
	add.s32 	%r149, %r19, 1;
	setp.lt.s32 	%p7, %r149, %r123;
	selp.b32 	%r150, 0, %r123, %p7;
	sub.s32 	%r38, %r149, %r150;
	shl.b32 	%r39, %r13, 4;
	mul.lo.s32 	%r40, %r13, 12;
	mul.wide.u32 	%rd14, %r13, 4;
	add.s64 	%rd4, %rd1, %rd14;
	mul.wide.u32 	%rd15, %r13, 8;
	add.s64 	%rd5, %rd1, %rd15;
	mul.wide.u32 	%rd16, %r13, 12;
	add.s64 	%rd6, %rd1, %rd16;
	cvt.u64.u32 	%rd18, %r29;
$L__BB392_5:
	setp.gt.u32 	%p8, %r1, 15;
	@%p8 bra 	$L__BB392_19;
	setp.eq.s32 	%p9, %r27, 0;
	mul.lo.s32 	%r44, %r295, %r121;
	mov.u32 	%r296, %r1;
	@%p9 bra 	$L__BB392_10;
	setp.eq.s32 	%p10, %r27, 1;
	add.s32 	%r151, %r44, %r18;
	add.s32 	%r152, %r151, %r1;
	mul.wide.s32 	%rd17, %r152, 4;
	add.s64 	%rd7, %rd1, %rd17;
	ld.global.u32 	%r153, [%rd7];
	st.shared.u32 	[%r28], %r153;
	mov.u32 	%r296, %r25;
	@%p10 bra 	$L__BB392_10;
	setp.eq.s32 	%p11, %r27, 2;
	add.s64 	%rd8, %rd7, %rd18;
	ld.global.u32 	%r154, [%rd8];
	st.shared.u32 	[%r30], %r154;
	mov.u32 	%r296, %r31;
	@%p11 bra 	$L__BB392_10;
	add.s64 	%rd20, %rd8, %rd18;
	ld.global.u32 	%r155, [%rd20];
	add.s32 	%r156, %r30, %r29;
	st.shared.u32 	[%r156], %r155;
	mov.u32 	%r296, %r32;
$L__BB392_10:
	setp.lt.u32 	%p12, %r26, 3;
	@%p12 bra 	$L__BB392_13;
	shl.b32 	%r157, %r296, 2;
	mov.u32 	%r158, _ZZ9cuda_gemmIiLi256ELi4ELi1ELi16ELi2ELi2ELi32ELi0ELi0EEviiiPT_S1_S1_iiE3Ash;
	add.s32 	%r299, %r158, %r157;
	add.s32 	%r159, %r18, %r296;
	add.s32 	%r298, %r159, %r44;
$L__BB392_12:
	mul.wide.s32 	%rd21, %r298, 4;
	add.s64 	%rd22, %rd4, %rd21;
	add.s64 	%rd23, %rd5, %rd21;
	add.s64 	%rd24, %rd6, %rd21;
	add.s64 	%rd25, %rd1, %rd21;
	ld.global.u32 	%r160, [%rd25];
	st.shared.u32 	[%r299], %r160;
	ld.global.u32 	%r161, [%rd22];
	add.s32 	%r162, %r299, %r29;
	st.shared.u32 	[%r162], %r161;
	ld.global.u32 	%r163, [%rd23];
	shl.b32 	%r164, %r13, 3;
	add.s32 	%r165, %r299, %r164;
	st.shared.u32 	[%r165], %r163;
	ld.global.u32 	%r166, [%rd24];
	add.s32 	%r167, %r299, %r40;
	st.shared.u32 	[%r167], %r166;
	add.s32 	%r296, %r296, %r29;
	add.s32 	%r299, %r299, %r39;
	add.s32 	%r298, %r298, %r29;
	setp.lt.u32 	%p13, %r296, 16;
	@%p13 bra 	$L__BB392_12;
$L__BB392_13:
	mov.u32 	%r297, %r1;
	@%p9 bra 	$L__BB392_17;
	setp.eq.s32 	%p15, %r27, 1;
	mov.b32 	%r168, 0;
	st.shared.u32 	[%r33], %r168;
	mov.u32 	%r297, %r25;
	@%p15 bra 	$L__BB392_17;
	setp.eq.s32 	%p16, %r27, 2;
	mov.b32 	%r169, 0;
	st.shared.u32 	[%r34], %r169;
	mov.u32 	%r297, %r31;
	@%p16 bra 	$L__BB392_17;
	mov.b32 	%r170, 0;
	st.shared.u32 	[%r35], %r170;
	mov.u32 	%r297, %r32;
$L__BB392_17:
	@%p12 bra 	$L__BB392_19;
$L__BB392_18:
	shl.b32 	%r171, %r297, 2;
	mov.u32 	%r172, _ZZ9cuda_gemmIiLi256ELi4ELi1ELi16ELi2ELi2ELi32ELi0ELi0EEviiiPT_S1_S1_iiE3Csh;
	add.s32 	%r173, %r172, %r171;
	mov.b32 	%r174, 0;
	st.shared.u32 	[%r173], %r174;
	add.s32 	%r175, %r173, %r29;
	st.shared.u32 	[%r175], %r174;
	add.s32 	%r176, %r175, %r29;
	st.shared.u32 	[%r176], %r174;
	add.s32 	%r177, %r176, %r29;
	st.shared.u32 	[%r177], %r174;
	add.s32 	%r297, %r29, %r297;
	setp.lt.u32 	%p18, %r297, 16;
	@%p18 bra 	$L__BB392_18;
$L__BB392_19:
	setp.lt.s32 	%p19, %r9, 1;
	bar.sync 	0;
	@%p19 bra 	$L__BB392_61;
	setp.ne.s32 	%p20, %r4, 1;
	@%p20 bra 	$L__BB392_34;
	mov.b32 	%r304, 0;
$L__BB392_22:
	setp.lt.s32 	%p41, %r123, 1;
	add.s32 	%r60, %r304, %r11;
	mad.lo.s32 	%r61, %r60, %r123, %r20;
	@%p41 bra 	$L__BB392_24;
	add.s32 	%r220, %r61, %r19;
	shl.b32 	%r221, %r220, 2;
	mov.u32 	%r222, _ZZ9cuda_gemmIiLi256ELi4ELi1ELi16ELi2ELi2ELi32ELi0ELi0EEviiiPT_S1_S1_iiE3Ash;
	add.s32 	%r223, %r222, %r221;
	ld.shared.u32 	%r326, [%r223];
$L__BB392_24:
	setp.lt.s32 	%p42, %r123, 2;
	@%p42 bra 	$L__BB392_26;
	add.s32 	%r224, %r61, %r36;
	shl.b32 	%r225, %r224, 2;
	mov.u32 	%r226, _ZZ9cuda_gemmIiLi256ELi4ELi1ELi16ELi2ELi2ELi32ELi0ELi0EEviiiPT_S1_S1_iiE3Ash;
	add.s32 	%r227, %r226, %r225;
	ld.shared.u32 	%r325, [%r227];
$L__BB392_26:
	setp.lt.s32 	%p43, %r12, %r21;
	@%p43 bra 	$L__BB392_28;
$L__BB392_27:
	add.s32 	%r304, %r304, %r10;
	setp.lt.s32 	%p49, %r304, %r9;
	@%p49 bra 	$L__BB392_22;
	bra.uni 	$L__BB392_61;
$L__BB392_28:
	rem.s32 	%r228, %r2, %r123;
	shl.b32 	%r229, %r228, 2;
	mov.u32 	%r230, _ZZ9cuda_gemmIiLi256ELi4ELi1ELi16ELi2ELi2ELi32ELi0ELi0EEviiiPT_S1_S1_iiE11kron_fac_sh;
	add.s32 	%r67, %r230, %r229;
	mov.u32 	%r307, %r12;
$L__BB392_29:
	mad.lo.s32 	%r232, %r307, 12, %r67;
	ld.shared.u32 	%r69, [%r232];
	mov.b32 	%r309, 0;
	@%p41 bra 	$L__BB392_31;
	shfl.sync.idx.b32	%r233|%p45, %r69, %r37, %r22, -1;
	mul.lo.s32 	%r309, %r233, %r326;
$L__BB392_31:
	@%p42 bra 	$L__BB392_33;
	shfl.sync.idx.b32	%r234|%p47, %r69, %r38, %r22, -1;
	mad.lo.s32 	%r309, %r234, %r325, %r309;
$L__BB392_33:
	mad.lo.s32 	%r235, %r307, %r9, %r60;
	shl.b32 	%r236, %r235, 2;
	mov.u32 	%r237, _ZZ9cuda_gemmIiLi256ELi4ELi1ELi16ELi2ELi2ELi32ELi0ELi0EEviiiPT_S1_S1_iiE3Csh;
	add.s32 	%r238, %r237, %r236;
	ld.shared.u32 	%r239, [%r238];
	add.s32 	%r240, %r239, %r309;
	st.shared.u32 	[%r238], %r240;
	add.s32 	%r307, %r307, %r14;
	setp.lt.s32 	%p48, %r307, %r21;
	@%p48 bra 	$L__BB392_29;
	bra.uni 	$L__BB392_27;
$L__BB392_34:
	setp.gt.u32 	%p21, %r123, 31;
	@%p21 bra 	$L__BB392_38;
	mov.b32 	%r321, 0;
$L__BB392_36:
	add.s32 	%r99, %r321, %r11;
	mad.lo.s32 	%r100, %r99, %r123, %r20;
	add.s32 	%r179, %r100, %r19;
	shl.b32 	%r180, %r179, 2;
	mov.u32 	%r181, _ZZ9cuda_gemmIiLi256ELi4ELi1ELi16ELi2ELi2ELi32ELi0ELi0EEviiiPT_S1_S1_iiE3Ash;
	add.s32 	%r182, %r181, %r180;
	ld.shared.u32 	%r326, [%r182];
	setp.gt.s32 	%p22, %r123, 1;
	@%p22 bra 	$L__BB392_37;
	bra.uni 	$L__BB392_55;
$L__BB392_37:
	add.s32 	%r183, %r100, %r36;
	shl.b32 	%r184, %r183, 2;
	add.s32 	%r186, %r181, %r184;
	ld.shared.u32 	%r325, [%r186];
	bra.uni 	$L__BB392_55;
$L__BB392_38:
	mov.b32 	%r312, 0;
$L__BB392_39:
	setp.lt.s32 	%p29, %r123, 1;
	add.s32 	%r78, %r312, %r11;
	mad.lo.s32 	%r79, %r78, %r123, %r20;
	@%p29 bra 	$L__BB392_41;
	add.s32 	%r198, %r79, %r19;
	shl.b32 	%r199, %r198, 2;
	mov.u32 	%r200, _ZZ9cuda_gemmIiLi256ELi4ELi1ELi16ELi2ELi2ELi32ELi0ELi0EEviiiPT_S1_S1_iiE3Ash;
	add.s32 	%r201, %r200, %r199;
	ld.shared.u32 	%r326, [%r201];
$L__BB392_41:
	setp.lt.s32 	%p30, %r123, 2;
	@%p30 bra 	$L__BB392_43;
	add.s32 	%r202, %r79, %r36;
	shl.b32 	%r203, %r202, 2;
	mov.u32 	%r204, _ZZ9cuda_gemmIiLi256ELi4ELi1ELi16ELi2ELi2ELi32ELi0ELi0EEviiiPT_S1_S1_iiE3Ash;
	add.s32 	%r205, %r204, %r203;
	ld.shared.u32 	%r325, [%r205];
$L__BB392_43:
	setp.lt.s32 	%p31, %r12, %r21;
	@%p31 bra 	$L__BB392_45;
$L__BB392_44:
	add.s32 	%r312, %r312, %r10;
	setp.lt.s32 	%p40, %r312, %r9;
	@%p40 bra 	$L__BB392_39;
	bra.uni 	$L__BB392_61;
$L__BB392_45:
	rem.s32 	%r206, %r2, %r123;
	shl.b32 	%r207, %r206, 2;
	mov.u32 	%r208, _ZZ9cuda_gemmIiLi256ELi4ELi1ELi16ELi2ELi2ELi32ELi0ELi0EEviiiPT_S1_S1_iiE11kron_fac_sh;
	add.s32 	%r85, %r208, %r207;
	mov.u32 	%r315, %r12;
$L__BB392_46:
	mad.lo.s32 	%r210, %r315, 12, %r85;
	ld.shared.u32 	%r87, [%r210];
	mov.b32 	%r319, 0;
	@%p29 bra 	$L__BB392_48;
	shfl.sync.idx.b32	%r211|%p33, %r87, %r37, %r22, -1;
	mul.lo.s32 	%r319, %r211, %r326;
$L__BB392_48:
	@%p30 bra 	$L__BB392_50;
	shfl.sync.idx.b32	%r212|%p35, %r87, %r38, %r22, -1;
	mad.lo.s32 	%r319, %r212, %r325, %r319;
$L__BB392_50:
	mov.u32 	%r317, %r3;
$L__BB392_51:
	shr.u32 	%r93, %r317, 1;
	shfl.sync.down.b32	%r213|%p36, %r319, %r93, %r23, -1;
	add.s32 	%r319, %r213, %r319;
	setp.gt.u32 	%p37, %r317, 3;
	mov.u32 	%r317, %r93;
	@%p37 bra 	$L__BB392_51;
	rem.u32 	%r214, %r2, %r4;
	setp.eq.s32 	%p38, %r214, 0;
	@%p38 bra 	$L__BB392_53;
	bra.uni 	$L__BB392_54;
$L__BB392_53:
	mad.lo.s32 	%r215, %r315, %r9, %r78;
	shl.b32 	%r216, %r215, 2;
	mov.u32 	%r217, _ZZ9cuda_gemmIiLi256ELi4ELi1ELi16ELi2ELi2ELi32ELi0ELi0EEviiiPT_S1_S1_iiE3Csh;
	add.s32 	%r218, %r217, %r216;
	st.shared.u32 	[%r218], %r319;
$L__BB392_54:
	add.s32 	%r315, %r315, %r14;
	setp.lt.s32 	%p39, %r315, %r21;
	@%p39 bra 	$L__BB392_46;
	bra.uni 	$L__BB392_44;
$L__BB392_55:
	setp.lt.s32 	%p23, %r12, %r21;
	@%p23 bra 	$L__BB392_56;
	bra.uni 	$L__BB392_60;
$L__BB392_56:
	rem.u32 	%r187, %r2, %r123;
	shl.b32 	%r188, %r187, 2;
	mov.u32 	%r189, _ZZ9cuda_gemmIiLi256ELi4ELi1ELi16ELi2ELi2ELi32ELi0ELi0EEviiiPT_S1_S1_iiE11kron_fac_sh;
	add.s32 	%r102, %r189, %r188;
	mov.u32 	%r323, %r12;
$L__BB392_57:
	setp.lt.s32 	%p24, %r123, 2;
	mad.lo.s32 	%r190, %r323, 12, %r102;
	ld.shared.u32 	%r106, [%r190];
	shfl.sync.idx.b32	%r191|%p25, %r106, %r37, %r22, -1;
	mul.lo.s32 	%r324, %r191, %r326;
	@%p24 bra 	$L__BB392_59;
	shfl.sync.idx.b32	%r192|%p26, %r106, %r38, %r22, -1;
	mad.lo.s32 	%r324, %r192, %r325, %r324;
$L__BB392_59:
	mad.lo.s32 	%r193, %r323, %r9, %r99;
	shl.b32 	%r194, %r193, 2;
	mov.u32 	%r195, _ZZ9cuda_gemmIiLi256ELi4ELi1ELi16ELi2ELi2ELi32ELi0ELi0EEviiiPT_S1_S1_iiE3Csh;
	add.s32 	%r196, %r195, %r194;
	st.shared.u32 	[%r196], %r324;
	add.s32 	%r323, %r323, %r14;
	setp.lt.s32 	%p27, %r323, %r21;
	@%p27 bra 	$L__BB392_57;
$L__BB392_60:
	add.s32 	%r321, %r321, %r10;
	setp.lt.s32 	%p28, %r321, %r9;
	@%p28 bra 	$L__BB392_36;
$L__BB392_61:
	bar.sync 	0;
	@%p8 bra 	$L__BB392_68;
	setp.eq.s32 	%p51, %r27, 0;
	mad.lo.s32 	%r114, %r295, %r120, %r24;
	div.s32 	%r115, %r121, %r123;
	mov.u32 	%r327, %r1;
	@%p51 bra 	$L__BB392_66;
	setp.eq.s32 	%p52, %r27, 1;
	div.s32 	%r241, %r1, %r9;
	mad.lo.s32 	%r242, %r115, %r241, %r114;
	mul.lo.s32 	%r243, %r241, %r9;
	sub.s32 	%r244, %r1, %r243;
	add.s32 	%r245, %r242, %r244;
	ld.shared.u32 	%r246, [%r33];
	mul.wide.s32 	%rd26, %r245, 4;
	add.s64 	%rd27, %rd2, %rd26;
	st.global.u32 	[%rd27], %r246;
	mov.u32 	%r327, %r25;
	@%p52 bra 	$L__BB392_66;
	setp.eq.s32 	%p53, %r27, 2;
	div.s32 	%r247, %r25, %r9;
	mad.lo.s32 	%r248, %r115, %r247, %r114;
	mul.lo.s32 	%r249, %r247, %r9;
	sub.s32 	%r250, %r25, %r249;
	add.s32 	%r251, %r248, %r250;
	ld.shared.u32 	%r252, [%r34];
	mul.wide.s32 	%rd28, %r251, 4;
	add.s64 	%rd29, %rd2, %rd28;
	st.global.u32 	[%rd29], %r252;
	mov.u32 	%r327, %r31;
	@%p53 bra 	$L__BB392_66;
	div.s32 	%r253, %r31, %r9;
	mad.lo.s32 	%r254, %r115, %r253, %r114;
	mul.lo.s32 	%r255, %r253, %r9;
	sub.s32 	%r256, %r31, %r255;
	add.s32 	%r257, %r254, %r256;
	ld.shared.u32 	%r258, [%r35];
	mul.wide.s32 	%rd30, %r257, 4;
	add.s64 	%rd31, %rd2, %rd30;
	st.global.u32 	[%rd31], %r258;
	mov.u32 	%r327, %r32;
$L__BB392_66:
	setp.lt.u32 	%p54, %r26, 3;
	@%p54 bra 	$L__BB392_68;
$L__BB392_67:
	div.s32 	%r259, %r327, %r9;
	mad.lo.s32 	%r260, %r115, %r259, %r114;
	mul.lo.s32 	%r261, %r259, %r9;
	sub.s32 	%r262, %r327, %r261;
	add.s32 	%r263, %r260, %r262;
	shl.b32 	%r264, %r327, 2;
	mov.u32 	%r265, _ZZ9cuda_gemmIiLi256ELi4ELi1ELi16ELi2ELi2ELi32ELi0ELi0EEviiiPT_S1_S1_iiE3Csh;
	add.s32 	%r266, %r265, %r264;
	ld.shared.u32 	%r267, [%r266];
	mul.wide.s32 	%rd32, %r263, 4;
	add.s64 	%rd33, %rd2, %rd32;
	st.global.u32 	[%rd33], %r267;
	add.s32 	%r268, %r327, %r13;
	div.s32 	%r269, %r268, %r9;
	mad.lo.s32 	%r270, %r115, %r269, %r114;
	mul.lo.s32 	%r271, %r269, %r9;
	sub.s32 	%r272, %r268, %r271;
	add.s32 	%r273, %r270, %r272;
	add.s32 	%r274, %r266, %r29;
	ld.shared.u32 	%r275, [%r274];
	mul.wide.s32 	%rd34, %r273, 4;
	add.s64 	%rd35, %rd2, %rd34;
	st.global.u32 	[%rd35], %r275;
	add.s32 	%r276, %r268, %r13;
	div.s32 	%r277, %r276, %r9;
	mad.lo.s32 	%r278, %r115, %r277, %r114;
	mul.lo.s32 	%r279, %r277, %r9;
	sub.s32 	%r280, %r276, %r279;
	add.s32 	%r281, %r278, %r280;
	add.s32 	%r282, %r274, %r29;
	ld.shared.u32 	%r283, [%r282];
	mul.wide.s32 	%rd36, %r281, 4;
	add.s64 	%rd37, %rd2, %rd36;
	st.global.u32 	[%rd37], %r283;
	add.s32 	%r284, %r276, %r13;
	div.s32 	%r285, %r284, %r9;
	mad.lo.s32 	%r286, %r115, %r285, %r114;
	mul.lo.s32 	%r287, %r285, %r9;
	sub.s32 	%r288, %r284, %r287;
	add.s32 	%r289, %r286, %r288;
	add.s32 	%r290, %r282, %r29;
	ld.shared.u32 	%r291, [%r290];
	mul.wide.s32 	%rd38, %r289, 4;
	add.s64 	%rd39, %rd2, %rd38;
	st.global.u32 	[%rd39], %r291;
	add.s32 	%r327, %r284, %r13;
	setp.lt.u32 	%p55, %r327, 16;
	@%p55 bra 	$L__BB392_67;
$L__BB392_68:
	add.s32 	%r295, %r295, %r16;
	setp.lt.u32 	%p56, %r295, %r17;
	@%p56 bra 	$L__BB392_5;
$L__BB392_69:
	ret;

}
	// .globl	_Z9cuda_gemmIiLi256ELi4ELi1ELi16ELi2ELi2ELi32ELi0ELi1EEviiiPT_S1_S1_ii
.visible .entry _Z9cuda_gemmIiLi256ELi4ELi1ELi16ELi2ELi2ELi32ELi0ELi1EEviiiPT_S1_S1_ii(
	.param .u32 _Z9cuda_gemmIiLi256ELi4ELi1ELi16ELi2ELi2ELi32ELi0ELi1EEviiiPT_S1_S1_ii_param_0,
	.param .u32 _Z9cuda_gemmIiLi256ELi4ELi1ELi16ELi2ELi2ELi32ELi0ELi1EEviiiPT_S1_S1_ii_param_1,
	.param .u32 _Z9cuda_gemmIiLi256ELi4ELi1ELi16ELi2ELi2ELi32ELi0ELi1EEviiiPT_S1_S1_ii_param_2,
	.param .u64 .ptr .align 1 _Z9cuda_gemmIiLi256ELi4ELi1ELi16ELi2ELi2ELi32ELi0ELi1EEviiiPT_S1_S1_ii_param_3,
	.param .u64 .ptr .align 1 _Z9cuda_gemmIiLi256ELi4ELi1ELi16ELi2ELi2ELi32ELi0ELi1EEviiiPT_S1_S1_ii_param_4,
	.param .u64 .ptr .align 1 _Z9cuda_gemmIiLi256ELi4ELi1ELi16ELi2ELi2ELi32ELi0ELi1EEviiiPT_S1_S1_ii_param_5,
	.param .u32 _Z9cuda_gemmIiLi256ELi4ELi1ELi16ELi2ELi2ELi32ELi0ELi1EEviiiPT_S1_S1_ii_param_6,
	.param .u32 _Z9cuda_gemmIiLi256ELi4ELi1ELi16ELi2ELi2ELi32ELi0ELi1EEviiiPT_S1_S1_ii_param_7
)
.maxntid 256
{
	.reg .pred 	%p<27>;
	.reg .b32 	%r<178>;
	.reg .b64 	%rd<40>;
	// demoted variable
	.shared .align 128 .b8 _ZZ9cuda_gemmIiLi256ELi4ELi1ELi16ELi2ELi2ELi32ELi0ELi1EEviiiPT_S1_S1_iiE11kron_fac_sh[24];
	// demoted variable
	.shared .align 128 .b8 _ZZ9cuda_gemmIiLi256ELi4ELi1ELi16ELi2ELi2ELi32ELi0ELi1EEviiiPT_S1_S1_iiE3Ash[64];
	// demoted variable
	.shared .align 128 .b8 _ZZ9cuda_gemmIiLi256ELi4ELi1ELi16ELi2ELi2ELi32ELi0ELi1EEviiiPT_S1_S1_iiE3Csh[64];
	ld.param.u32 	%r51, [_Z9cuda_gemmIiLi256ELi4ELi1ELi16ELi2ELi2ELi32ELi0ELi1EEviiiPT_S1_S1_ii_param_1];
	ld.param.u32 	%r52, [_Z9cuda_gemmIiLi256ELi4ELi1ELi16ELi2ELi2ELi32ELi0ELi1EEviiiPT_S1_S1_ii_param_2];
	ld.param.u64 	%rd10, [_Z9cuda_gemmIiLi256ELi4ELi1ELi16ELi2ELi2ELi32ELi0ELi1EEviiiPT_S1_S1_ii_param_3];
	ld.param.u64 	%rd9, [_Z9cuda_gemmIiLi256ELi4ELi1ELi16ELi2ELi2ELi32ELi0ELi1EEviiiPT_S1_S1_ii_param_4];
	ld.param.u64 	%rd11, [_Z9cuda_gemmIiLi256ELi4ELi1ELi16ELi2ELi2ELi32ELi0ELi1EEviiiPT_S1_S1_ii_param_5];
	cvta.to.global.u64 	%rd1, %rd10;
	cvta.to.global.u64 	%rd2, %rd11;
	mov.u32 	%r1, %tid.x;
	setp.gt.u32 	%p1, %r1, 3;
	@%p1 bra 	$L__BB393_3;
	mov.u32 	%r2, %ntid.x;
	cvta.to.global.u64 	%rd3, %rd9;
	mov.u32 	%r55, _ZZ9cuda_gemmIiLi256ELi4ELi1ELi16ELi2ELi2ELi32ELi0ELi1EEviiiPT_S1_S1_iiE11kron_fac_sh;
	mov.u32 	%r167, %r1;
$L__BB393_2:
	mul.wide.u32 	%rd12, %r167, 4;
	add.s64 	%rd13, %rd3, %rd12;
	ld.global.u32 	%r53, [%rd13];
	and.b32  	%r54, %r167, 1;
	mad.lo.s32 	%r56, %r54, 12, %r55;
	shl.b32 	%r57, %r167, 1;
	and.b32  	%r58, %r57, -4;
	add.s32 	%r59, %r56, %r58;
	st.shared.u32 	[%r59], %r53;
	add.s32 	%r167, %r167, %r2;
	setp.lt.u32 	%p2, %r167, 4;
	@%p2 bra 	$L__BB393_2;
$L__BB393_3:
	and.b32  	%r5, %r1, 7;
	mov.u32 	%r6, %ntid.x;
	mov.u32 	%r168, %ctaid.y;
	mov.u32 	%r8, %nctaid.y;
	shl.b32 	%r9, %r8, 2;
	setp.ge.u32 	%p3, %r168, %r9;
	@%p3 bra 	$L__BB393_30;
	mov.u32 	%r60, %ctaid.x;
	shl.b32 	%r10, %r60, 4;
	and.b32  	%r11, %r1, 1;
	shl.b32 	%r61, %r1, 2;
	and.b32  	%r62, %r61, 4;
	mov.u32 	%r63, _ZZ9cuda_gemmIiLi256ELi4ELi1ELi16ELi2ELi2ELi32ELi0ELi1EEviiiPT_S1_S1_iiE11kron_fac_sh;
	add.s32 	%r12, %r63, %r62;
	shl.b32 	%r13, %r60, 3;
	shr.u32 	%r64, %r52, 31;
	add.s32 	%r65, %r52, %r64;
	shr.s32 	%r14, %r65, 1;
	add.s32 	%r15, %r1, %r6;
	max.u32 	%r66, %r15, 16;
	setp.lt.u32 	%p4, %r15, 16;
	selp.u32 	%r67, 1, 0, %p4;
	add.s32 	%r68, %r15, %r67;
	sub.s32 	%r69, %r66, %r68;
	div.u32 	%r70, %r69, %r6;
	add.s32 	%r16, %r70, %r67;
	add.s32 	%r71, %r16, 1;
	and.b32  	%r17, %r71, 3;
	mov.u32 	%r72, _ZZ9cuda_gemmIiLi256ELi4ELi1ELi16ELi2ELi2ELi32ELi0ELi1EEviiiPT_S1_S1_iiE3Ash;
	add.s32 	%r18, %r72, %r61;
	shl.b32 	%r19, %r6, 2;
	add.s32 	%r20, %r18, %r19;
	add.s32 	%r21, %r15, %r6;
	add.s32 	%r22, %r21, %r6;
	mov.u32 	%r73, _ZZ9cuda_gemmIiLi256ELi4ELi1ELi16ELi2ELi2ELi32ELi0ELi1EEviiiPT_S1_S1_iiE3Csh;
	add.s32 	%r23, %r73, %r61;
	add.s32 	%r24, %r23, %r19;
	add.s32 	%r25, %r24, %r19;
	xor.b32  	%r26, %r11, 1;
	mul.wide.u32 	%rd14, %r6, 4;
	add.s64 	%rd4, %rd1, %rd14;
	mul.wide.u32 	%rd15, %r6, 8;
	add.s64 	%rd5, %rd1, %rd15;
	mul.wide.u32 	%rd16, %r6, 12;
	add.s64 	%rd6, %rd1, %rd16;
	cvt.u64.u32 	%rd18, %r19;
$L__BB393_5:
	setp.gt.u32 	%p5, %r1, 15;
	@%p5 bra 	$L__BB393_19;
	setp.eq.s32 	%p6, %r17, 0;
	mul.lo.s32 	%r28, %r168, %r52;
	mov.u32 	%r169, %r1;
	@%p6 bra 	$L__BB393_10;
	setp.eq.s32 	%p7, %r17, 1;
	add.s32 	%r74, %r28, %r10;
	add.s32 	%r75, %r74, %r1;
	mul.wide.s32 	%rd17, %r75, 4;
	add.s64 	%rd7, %rd1, %rd17;
	ld.global.u32 	%r76, [%rd7];
	st.shared.u32 	[%r18], %r76;
	mov.u32 	%r169, %r15;
	@%p7 bra 	$L__BB393_10;
	setp.eq.s32 	%p8, %r17, 2;
	add.s64 	%rd8, %rd7, %rd18;
	ld.global.u32 	%r77, [%rd8];
	st.shared.u32 	[%r20], %r77;
	mov.u32 	%r169, %r21;
	@%p8 bra 	$L__BB393_10;
	add.s64 	%rd20, %rd8, %rd18;
	ld.global.u32 	%r78, [%rd20];
	add.s32 	%r79, %r20, %r19;
	st.shared.u32 	[%r79], %r78;
	mov.u32 	%r169, %r22;
$L__BB393_10:
	setp.lt.u32 	%p9, %r16, 3;
	@%p9 bra 	$L__BB393_13;
	shl.b32 	%r80, %r169, 2;
	mov.u32 	%r81, _ZZ9cuda_gemmIiLi256ELi4ELi1ELi16ELi2ELi2ELi32ELi0ELi1EEviiiPT_S1_S1_iiE3Ash;
	add.s32 	%r172, %r81, %r80;
	add.s32 	%r82, %r10, %r169;
	add.s32 	%r171, %r82, %r28;
$L__BB393_12:
	mul.wide.s32 	%rd21, %r171, 4;
	add.s64 	%rd22, %rd4, %rd21;
	add.s64 	%rd23, %rd5, %rd21;
	add.s64 	%rd24, %rd6, %rd21;
	add.s64 	%rd25, %rd1, %rd21;
	ld.global.u32 	%r83, [%rd25];
	st.shared.u32 	[%r172], %r83;
	ld.global.u32 	%r84, [%rd22];
	add.s32 	%r85, %r172, %r19;
	st.shared.u32 	[%r85], %r84;
	ld.global.u32 	%r86, [%rd23];
	shl.b32 	%r87, %r6, 3;
	add.s32 	%r88, %r172, %r87;
	st.shared.u32 	[%r88], %r86;
	ld.global.u32 	%r89, [%rd24];
	mad.lo.s32 	%r90, %r6, 12, %r172;
	st.shared.u32 	[%r90], %r89;
	add.s32 	%r169, %r169, %r19;
	shl.b32 	%r91, %r6, 4;
	add.s32 	%r172, %r172, %r91;
	add.s32 	%r171, %r171, %r19;
	setp.lt.u32 	%p10, %r169, 16;
	@%p10 bra 	$L__BB393_12;
$L__BB393_13:
	setp.eq.s32 	%p11, %r17, 0;
	mov.u32 	%r170, %r1;
	@%p11 bra 	$L__BB393_17;
	setp.eq.s32 	%p12, %r17, 1;
	mov.b32 	%r92, 0;
	st.shared.u32 	[%r23], %r92;
	mov.u32 	%r170, %r15;
	@%p12 bra 	$L__BB393_17;
	setp.eq.s32 	%p13, %r17, 2;
	mov.b32 	%r93, 0;
	st.shared.u32 	[%r24], %r93;
	mov.u32 	%r170, %r21;
	@%p13 bra 	$L__BB393_17;
	mov.b32 	%r94, 0;
	st.shared.u32 	[%r25], %r94;
	mov.u32 	%r170, %r22;
$L__BB393_17:
	setp.lt.u32 	%p14, %r16, 3;
	@%p14 bra 	$L__BB393_19;
$L__BB393_18:
	shl.b32 	%r95, %r170, 2;
	mov.u32 	%r96, _ZZ9cuda_gemmIiLi256ELi4ELi1ELi16ELi2ELi2ELi32ELi0ELi1EEviiiPT_S1_S1_iiE3Csh;
	add.s32 	%r97, %r96, %r95;
	mov.b32 	%r98, 0;
	st.shared.u32 	[%r97], %r98;
	add.s32 	%r99, %r97, %r19;
	st.shared.u32 	[%r99], %r98;
	add.s32 	%r100, %r99, %r19;
	st.shared.u32 	[%r100], %r98;
	add.s32 	%r101, %r100, %r19;
	st.shared.u32 	[%r101], %r98;
	add.s32 	%r170, %r19, %r170;
	setp.lt.u32 	%p15, %r170, 16;
	@%p15 bra 	$L__BB393_18;
$L__BB393_19:
	setp.gt.u32 	%p16, %r1, 15;
	bar.sync 	0;
	@%p16 bra 	$L__BB393_22;
	shr.u32 	%r175, %r1, 3;
	shl.b32 	%r102, %r5, 1;
	or.b32  	%r103, %r102, %r11;
	shl.b32 	%r104, %r103, 2;
	mov.u32 	%r105, _ZZ9cuda_gemmIiLi256ELi4ELi1ELi16ELi2ELi2ELi32ELi0ELi1EEviiiPT_S1_S1_iiE3Ash;
	add.s32 	%r106, %r105, %r104;
	ld.shared.u32 	%r42, [%r106];
	or.b32  	%r107, %r102, %r26;
	shl.b32 	%r108, %r107, 2;
	add.s32 	%r109, %r105, %r108;
	ld.shared.u32 	%r43, [%r109];
$L__BB393_21:
	mad.lo.s32 	%r110, %r175, 12, %r12;
	ld.shared.u32 	%r111, [%r110];
	shfl.sync.idx.b32	%r112|%p17, %r111, %r11, 7711, -1;
	mul.lo.s32 	%r113, %r112, %r42;
	shfl.sync.idx.b32	%r114|%p18, %r111, %r26, 7711, -1;
	mad.lo.s32 	%r115, %r114, %r43, %r113;
	shl.b32 	%r116, %r5, 2;
	shl.b32 	%r117, %r175, 5;
	or.b32  	%r118, %r117, %r116;
	mov.u32 	%r119, _ZZ9cuda_gemmIiLi256ELi4ELi1ELi16ELi2ELi2ELi32ELi0ELi1EEviiiPT_S1_S1_iiE3Csh;
	add.s32 	%r120, %r119, %r118;
	ld.shared.u32 	%r121, [%r120];
	add.s32 	%r122, %r121, %r115;
	st.shared.u32 	[%r120], %r122;
	shr.u32 	%r123, %r6, 3;
	add.s32 	%r175, %r175, %r123;
	setp.lt.u32 	%p19, %r175, 2;
	@%p19 bra 	$L__BB393_21;
$L__BB393_22:
	setp.gt.u32 	%p20, %r1, 15;
	bar.sync 	0;
	@%p20 bra 	$L__BB393_29;
	setp.eq.s32 	%p21, %r17, 0;
	mad.lo.s32 	%r46, %r168, %r51, %r13;
	mov.u32 	%r176, %r1;
	@%p21 bra 	$L__BB393_27;
	setp.eq.s32 	%p22, %r17, 1;
	shr.u32 	%r124, %r1, 3;
	mad.lo.s32 	%r125, %r124, %r14, %r5;
	add.s32 	%r126, %r46, %r125;
	ld.shared.u32 	%r127, [%r23];
	mul.wide.s32 	%rd26, %r126, 4;
	add.s64 	%rd27, %rd2, %rd26;
	st.global.u32 	[%rd27], %r127;
	mov.u32 	%r176, %r15;
	@%p22 bra 	$L__BB393_27;
	setp.eq.s32 	%p23, %r17, 2;
	and.b32  	%r128, %r15, 7;
	shr.u32 	%r129, %r15, 3;
	mad.lo.s32 	%r130, %r129, %r14, %r128;
	add.s32 	%r131, %r46, %r130;
	ld.shared.u32 	%r132, [%r24];
	mul.wide.s32 	%rd28, %r131, 4;
	add.s64 	%rd29, %rd2, %rd28;
	st.global.u32 	[%rd29], %r132;
	mov.u32 	%r176, %r21;
	@%p23 bra 	$L__BB393_27;
	and.b32  	%r133, %r21, 7;
	shr.u32 	%r134, %r21, 3;
	mad.lo.s32 	%r135, %r134, %r14, %r133;
	add.s32 	%r136, %r46, %r135;
	ld.shared.u32 	%r137, [%r25];
	mul.wide.s32 	%rd30, %r136, 4;
	add.s64 	%rd31, %rd2, %rd30;
	st.global.u32 	[%rd31], %r137;
	mov.u32 	%r176, %r22;
$L__BB393_27:
	setp.lt.u32 	%p24, %r16, 3;
	@%p24 bra 	$L__BB393_29;
$L__BB393_28:
	shr.u32 	%r138, %r176, 3;
	and.b32  	%r139, %r176, 7;
	add.s32 	%r140, %r46, %r139;
	mad.lo.s32 	%r141, %r138, %r14, %r140;
	shl.b32 	%r142, %r176, 2;
	mov.u32 	%r143, _ZZ9cuda_gemmIiLi256ELi4ELi1ELi16ELi2ELi2ELi32ELi0ELi1EEviiiPT_S1_S1_iiE3Csh;
	add.s32 	%r144, %r143, %r142;
	ld.shared.u32 	%r145, [%r144];
	mul.wide.s32 	%rd32, %r141, 4;
	add.s64 	%rd33, %rd2, %rd32;
	st.global.u32 	[%rd33], %r145;
	add.s32 	%r146, %r176, %r6;
	shr.u32 	%r147, %r146, 3;
	and.b32  	%r148, %r146, 7;
	add.s32 	%r149, %r46, %r148;
	mad.lo.s32 	%r150, %r147, %r14, %r149;
	add.s32 	%r151, %r144, %r19;
	ld.shared.u32 	%r152, [%r151];
	mul.wide.s32 	%rd34, %r150, 4;
	add.s64 	%rd35, %rd2, %rd34;
	st.global.u32 	[%rd35], %r152;
	add.s32 	%r153, %r146, %r6;
	shr.u32 	%r154, %r153, 3;
	and.b32  	%r155, %r153, 7;
	add.s32 	%r156, %r46, %r155;
	mad.lo.s32 	%r157, %r154, %r14, %r156;
	add.s32 	%r158, %r151, %r19;
	ld.shared.u32 	%r159, [%r158];
	mul.wide.s32 	%rd36, %r157, 4;
	add.s64 	%rd37, %rd2, %rd36;
	st.global.u32 	[%rd37], %r159;
	add.s32 	%r160, %r153, %r6;
	shr.u32 	%r161, %r160, 3;
	and.b32  	%r162, %r160, 7;
	add.s32 	%r163, %r46, %r162;
	mad.lo.s32 	%r164, %r161, %r14, %r163;
	add.s32 	%r165, %r158, %r19;
	ld.shared.u32 	%r166, [%r165];
	mul.wide.s32 	%rd38, %r164, 4;
	add.s64 	%rd39, %rd2, %rd38;
	st.global.u32 	[%rd39], %r166;
	add.s32 	%r176, %r160, %r6;
	setp.lt.u32 	%p25, %r176, 16;
	@%p25 bra 	$L__BB393_28;
$L__BB393_29:
	add.s32 	%r168, %r168, %r8;
	setp.lt.u32 	%p26, %r168, %r9;
	@%p26 bra 	$L__BB393_5;
$L__BB393_30:
	ret;

}
	// .globl	_Z9cuda_gemmIiLi256ELi4ELi1ELi16ELi2ELi2ELi32ELi1ELi0EEviiiPT_S1_S1_ii
.visible .entry _Z9cuda_gemmIiLi256ELi4ELi1ELi16ELi2ELi2ELi32ELi1ELi0EEviiiPT_S1_S1_ii(
	.param .u32 _Z9cuda_gemmIiLi256ELi4ELi1ELi16ELi2ELi2ELi32ELi1ELi0EEviiiPT_S1_S1_ii_param_0,
	.param .u32 _Z9cuda_gemmIiLi256ELi4ELi1ELi16ELi2ELi2ELi32ELi1ELi0EEviiiPT_S1_S1_ii_param_1,
	.param .u32 _Z9cuda_gemmIiLi256ELi4ELi1ELi16ELi2ELi2ELi32ELi1ELi0EEviiiPT_S1_S1_ii_param_2,
	.param .u64 .ptr .align 1 _Z9cuda_gemmIiLi256ELi4ELi1ELi16ELi2ELi2ELi32ELi1ELi0EEviiiPT_S1_S1_ii_param_3,
	.param .u64 .ptr .align 1 _Z9cuda_gemmIiLi256ELi4ELi1ELi16ELi2ELi2ELi32ELi1ELi0EEviiiPT_S1_S1_ii_param_4,
	.param .u64 .ptr .align 1 _Z9cuda_gemmIiLi256ELi4ELi1ELi16ELi2ELi2ELi32ELi1ELi0EEviiiPT_S1_S1_ii_param_5,
	.param .u32 _Z9cuda_gemmIiLi256ELi4ELi1ELi16ELi2ELi2ELi32ELi1ELi0EEviiiPT_S1_S1_ii_param_6,
	.param .u32 _Z9cuda_gemmIiLi256ELi4ELi1ELi16ELi2ELi2ELi32ELi1ELi0EEviiiPT_S1_S1_ii_param_7
)
.maxntid 256
{
	.reg .pred 	%p<57>;
	.reg .b32 	%r<291>;
	.reg .b64 	%rd<35>;
	// demoted variable
	.shared .align 128 .b8 _ZZ9cuda_gemmIiLi256ELi4ELi1ELi16ELi2ELi2ELi32ELi1ELi0EEviiiPT_S1_S1_iiE11kron_fac_sh[24];
	// demoted variable
	.shared .align 128 .b8 _ZZ9cuda_gemmIiLi256ELi4ELi1ELi16ELi2ELi2ELi32ELi1ELi0EEviiiPT_S1_S1_iiE3Ash[64];
	// demoted variable
	.shared .align 128 .b8 _ZZ9cuda_gemmIiLi256ELi4ELi1ELi16ELi2ELi2ELi32ELi1ELi0EEviiiPT_S1_S1_iiE3Csh[64];
	ld.param.u64 	%rd9, [_Z9cuda_gemmIiLi256ELi4ELi1ELi16ELi2ELi2ELi32ELi1ELi0EEviiiPT_S1_S1_ii_param_3];
	ld.param.u64 	%rd8, [_Z9cuda_gemmIiLi256ELi4ELi1ELi16ELi2ELi2ELi32ELi1ELi0EEviiiPT_S1_S1_ii_param_4];
	ld.param.u64 	%rd10, [_Z9cuda_gemmIiLi256ELi4ELi1ELi16ELi2ELi2ELi32ELi1ELi0EEviiiPT_S1_S1_ii_param_5];
	ld.param.u32 	%r110, [_Z9cuda_gemmIiLi256ELi4ELi1ELi16ELi2ELi2ELi32ELi1ELi0EEviiiPT_S1_S1_ii_param_6];
	ld.param.u32 	%r111, [_Z9cuda_gemmIiLi256ELi4ELi1ELi16ELi2ELi2ELi32ELi1ELi0EEviiiPT_S1_S1_ii_param_7];
	cvta.to.global.u64 	%rd1, %rd9;
	cvta.to.global.u64 	%rd2, %rd10;
	mov.u32 	%r1, %tid.x;
	and.b32  	%r2, %r1, 31;
	setp.lt.s32 	%p1, %r111, 16;
	shr.u32 	%r3, %r111, 4;
	selp.b32 	%r4, 1, %r3, %p1;
	mul.lo.s32 	%r5, %r111, %r110;
	setp.ge.u32 	%p2, %r1, %r5;
	@%p2 bra 	$L__BB394_3;
	mov.u32 	%r6, %ntid.x;
	cvta.to.global.u64 	%rd3, %rd8;
	mov.u32 	%r254, %r1;
$L__BB394_2:
	mul.wide.u32 	%rd11, %r254, 4;
	add.s64 	%rd12, %rd3, %rd11;
	ld.global.u32 	%r112, [%rd12];
	rem.u32 	%r113, %r254, %r110;
	mov.u32 	%r114, _ZZ9cuda_gemmIiLi256ELi4ELi1ELi16ELi2ELi2ELi32ELi1ELi0EEviiiPT_S1_S1_iiE11kron_fac_sh;
	mad.lo.s32 	%r115, %r113, 12, %r114;
	div.u32 	%r116, %r254, %r111;
	shl.b32 	%r117, %r116, 2;
	add.s32 	%r118, %r115, %r117;
	st.shared.u32 	[%r118], %r112;
	add.s32 	%r254, %r254, %r6;
	setp.lt.u32 	%p3, %r254, %r5;
	@%p3 bra 	$L__BB394_2;
$L__BB394_3:
	div.s32 	%r9, 16, %r111;
	mul.lo.s32 	%r119, %r9, %r4;
	min.s32 	%r10, %r119, 256;
	div.u32 	%r12, %r1, %r10;
	mul.lo.s32 	%r120, %r12, %r10;
	sub.s32 	%r121, %r1, %r120;
	div.u32 	%r11, %r121, %r4;
	mov.u32 	%r13, %ntid.x;
	div.u32 	%r14, %r13, %r10;
	mov.u32 	%r257, %ctaid.y;
	mov.u32 	%r16, %nctaid.y;
	shl.b32 	%r122, %r16, 2;
	setp.ge.u32 	%p4, %r257, %r122;
	@%p4 bra 	$L__BB394_69;
	and.b32  	%r17, %r11, 1;
	rem.u32 	%r124, %r1, %r4;
	shl.b32 	%r18, %r124, 1;
	min.s32 	%r19, %r110, 2;
	shl.b32 	%r125, %r111, 8;
	sub.s32 	%r20, 8223, %r125;
	shl.b32 	%r126, %r4, 8;
	sub.s32 	%r21, 8223, %r126;
	add.s32 	%r22, %r1, %r13;
	max.u32 	%r127, %r22, 16;
	setp.lt.u32 	%p5, %r22, 16;
	selp.u32 	%r128, 1, 0, %p5;
	add.s32 	%r129, %r22, %r128;
	sub.s32 	%r130, %r127, %r129;
	div.u32 	%r131, %r130, %r13;
	add.s32 	%r23, %r131, %r128;
	add.s32 	%r132, %r23, 1;
	and.b32  	%r24, %r132, 3;
	shl.b32 	%r133, %r1, 2;
	mov.u32 	%r134, _ZZ9cuda_gemmIiLi256ELi4ELi1ELi16ELi2ELi2ELi32ELi1ELi0EEviiiPT_S1_S1_iiE3Ash;
	add.s32 	%r25, %r134, %r133;
	shl.b32 	%r26, %r13, 2;
	add.s32 	%r27, %r25, %r26;
	add.s32 	%r28, %r22, %r13;
	add.s32 	%r29, %r28, %r13;
	mov.u32 	%r135, _ZZ9cuda_gemmIiLi256ELi4ELi1ELi16ELi2ELi2ELi32ELi1ELi0EEviiiPT_S1_S1_iiE3Csh;
	add.s32 	%r30, %r135, %r133;
	add.s32 	%r31, %r30, %r26;
	setp.lt.s32 	%p6, %r17, %r111;
	selp.b32 	%r136, 0, %r111, %p6;
	sub.s32 	%r32, %r17, %r136;
	add.s32 	%r137, %r17, 1;
	setp.lt.s32 	%p7, %r137, %r111;
	selp.b32 	%r138, 0, %r111, %p7;
	sub.s32 	%r33, %r137, %r138;
	cvt.u64.u32 	%rd14, %r26;
$L__BB394_5:
	setp.gt.u32 	%p8, %r1, 15;
	@%p8 bra 	$L__BB394_19;
	setp.eq.s32 	%p9, %r24, 0;
	mov.u32 	%r258, %r1;
	@%p9 bra 	$L__BB394_10;
	setp.eq.s32 	%p10, %r24, 1;
	shl.b32 	%r139, %r257, 4;
	add.s32 	%r140, %r139, %r1;
	mul.wide.s32 	%rd13, %r140, 4;
	add.s64 	%rd4, %rd1, %rd13;
	ld.global.u32 	%r141, [%rd4];
	st.shared.u32 	[%r25], %r141;
	mov.u32 	%r258, %r22;
	@%p10 bra 	$L__BB394_10;
	setp.eq.s32 	%p11, %r24, 2;
	add.s64 	%rd5, %rd4, %rd14;
	ld.global.u32 	%r142, [%rd5];
	st.shared.u32 	[%r27], %r142;
	mov.u32 	%r258, %r28;
	@%p11 bra 	$L__BB394_10;
	add.s64 	%rd16, %rd5, %rd14;
	ld.global.u32 	%r143, [%rd16];
	add.s32 	%r144, %r27, %r26;
	st.shared.u32 	[%r144], %r143;
	mov.u32 	%r258, %r29;
$L__BB394_10:
	setp.lt.u32 	%p12, %r23, 3;
	@%p12 bra 	$L__BB394_13;
	shl.b32 	%r145, %r258, 2;
	mov.u32 	%r146, _ZZ9cuda_gemmIiLi256ELi4ELi1ELi16ELi2ELi2ELi32ELi1ELi0EEviiiPT_S1_S1_iiE3Ash;
	add.s32 	%r261, %r146, %r145;
	shl.b32 	%r147, %r257, 4;
	add.s32 	%r260, %r258, %r147;
$L__BB394_12:
	mul.wide.s32 	%rd17, %r260, 4;
	mov.u32 	%r148, %ntid.x;
	mul.wide.u32 	%rd18, %r148, 4;
	add.s64 	%rd19, %rd1, %rd17;
	add.s64 	%rd20, %rd19, %rd18;
	mul.wide.u32 	%rd21, %r148, 8;
	add.s64 	%rd22, %rd19, %rd21;
	mul.wide.u32 	%rd23, %r148, 12;
	add.s64 	%rd24, %rd19, %rd23;
	ld.global.u32 	%r149, [%rd19];
	st.shared.u32 	[%r261], %r149;
	ld.global.u32 	%r150, [%rd20];
	add.s32 	%r151, %r261, %r26;
	st.shared.u32 	[%r151], %r150;
	ld.global.u32 	%r152, [%rd22];
	shl.b32 	%r153, %r148, 3;
	add.s32 	%r154, %r261, %r153;
	st.shared.u32 	[%r154], %r152;
	ld.global.u32 	%r155, [%rd24];
	mad.lo.s32 	%r156, %r148, 12, %r261;
	st.shared.u32 	[%r156], %r155;
	add.s32 	%r258, %r258, %r26;
	shl.b32 	%r157, %r148, 4;
	add.s32 	%r261, %r261, %r157;
	add.s32 	%r260, %r260, %r26;
	setp.lt.u32 	%p13, %r258, 16;
	@%p13 bra 	$L__BB394_12;
$L__BB394_13:
	setp.eq.s32 	%p14, %r24, 0;
	mov.u32 	%r259, %r1;
	@%p14 bra 	$L__BB394_17;
	setp.eq.s32 	%p15, %r24, 1;
	mov.b32 	%r158, 0;
	st.shared.u32 	[%r30], %r158;
	mov.u32 	%r259, %r22;
	@%p15 bra 	$L__BB394_17;
	setp.eq.s32 	%p16, %r24, 2;
	mov.b32 	%r159, 0;
	st.shared.u32 	[%r31], %r159;
	mov.u32 	%r259, %r28;
	@%p16 bra 	$L__BB394_17;
	add.s32 	%r160, %r31, %r26;
	mov.b32 	%r161, 0;
	st.shared.u32 	[%r160], %r161;
	mov.u32 	%r259, %r29;
$L__BB394_17:
	setp.lt.u32 	%p17, %r23, 3;
	@%p17 bra 	$L__BB394_19;
$L__BB394_18:
	shl.b32 	%r162, %r259, 2;
	mov.u32 	%r163, _ZZ9cuda_gemmIiLi256ELi4ELi1ELi16ELi2ELi2ELi32ELi1ELi0EEviiiPT_S1_S1_iiE3Csh;
	add.s32 	%r164, %r163, %r162;
	mov.b32 	%r165, 0;
	st.shared.u32 	[%r164], %r165;
	add.s32 	%r166, %r164, %r26;
	st.shared.u32 	[%r166], %r165;
	add.s32 	%r167, %r166, %r26;
	st.shared.u32 	[%r167], %r165;
	add.s32 	%r168, %r167, %r26;
	st.shared.u32 	[%r168], %r165;
	add.s32 	%r259, %r26, %r259;
	setp.lt.u32 	%p18, %r259, 16;
	@%p18 bra 	$L__BB394_18;
$L__BB394_19:
	setp.lt.s32 	%p19, %r9, 1;
	bar.sync 	0;
	@%p19 bra 	$L__BB394_61;
	setp.ne.s32 	%p20, %r4, 1;
	@%p20 bra 	$L__BB394_34;
	mov.b32 	%r266, 0;
$L__BB394_22:
	setp.lt.s32 	%p41, %r111, 1;
	add.s32 	%r52, %r266, %r11;
	mad.lo.s32 	%r53, %r52, %r111, %r18;
	@%p41 bra 	$L__BB394_24;
	add.s32 	%r213, %r53, %r17;
	shl.b32 	%r214, %r213, 2;
	mov.u32 	%r215, _ZZ9cuda_gemmIiLi256ELi4ELi1ELi16ELi2ELi2ELi32ELi1ELi0EEviiiPT_S1_S1_iiE3Ash;
	add.s32 	%r216, %r215, %r214;
	ld.shared.u32 	%r288, [%r216];
$L__BB394_24:
	setp.lt.s32 	%p42, %r111, 2;
	@%p42 bra 	$L__BB394_26;
	xor.b32  	%r217, %r17, 1;
	add.s32 	%r218, %r53, %r217;
	shl.b32 	%r219, %r218, 2;
	mov.u32 	%r220, _ZZ9cuda_gemmIiLi256ELi4ELi1ELi16ELi2ELi2ELi32ELi1ELi0EEviiiPT_S1_S1_iiE3Ash;
	add.s32 	%r221, %r220, %r219;
	ld.shared.u32 	%r287, [%r221];
$L__BB394_26:
	setp.lt.s32 	%p43, %r12, %r19;
	@%p43 bra 	$L__BB394_28;
$L__BB394_27:
	add.s32 	%r266, %r266, %r10;
	setp.lt.s32 	%p49, %r266, %r9;
	@%p49 bra 	$L__BB394_22;
	bra.uni 	$L__BB394_61;
$L__BB394_28:
	rem.s32 	%r222, %r2, %r111;
	shl.b32 	%r223, %r222, 2;
	mov.u32 	%r224, _ZZ9cuda_gemmIiLi256ELi4ELi1ELi16ELi2ELi2ELi32ELi1ELi0EEviiiPT_S1_S1_iiE11kron_fac_sh;
	add.s32 	%r59, %r224, %r223;
	mov.u32 	%r269, %r12;
$L__BB394_29:
	mad.lo.s32 	%r226, %r269, 12, %r59;
	ld.shared.u32 	%r61, [%r226];
	mov.b32 	%r271, 0;
	@%p41 bra 	$L__BB394_31;
	shfl.sync.idx.b32	%r227|%p45, %r61, %r32, %r20, -1;
	mul.lo.s32 	%r271, %r227, %r288;
$L__BB394_31:
	@%p42 bra 	$L__BB394_33;
	shfl.sync.idx.b32	%r228|%p47, %r61, %r33, %r20, -1;
	mad.lo.s32 	%r271, %r228, %r287, %r271;
$L__BB394_33:
	mad.lo.s32 	%r229, %r269, %r9, %r52;
	shl.b32 	%r230, %r229, 2;
	mov.u32 	%r231, _ZZ9cuda_gemmIiLi256ELi4ELi1ELi16ELi2ELi2ELi32ELi1ELi0EEviiiPT_S1_S1_iiE3Csh;
	add.s32 	%r232, %r231, %r230;
	ld.shared.u32 	%r233, [%r232];
	add.s32 	%r234, %r233, %r271;
	st.shared.u32 	[%r232], %r234;
	add.s32 	%r269, %r269, %r14;
	setp.lt.s32 	%p48, %r269, %r19;
	@%p48 bra 	$L__BB394_29;
	bra.uni 	$L__BB394_27;
$L__BB394_34:
	setp.gt.u32 	%p21, %r111, 31;
	@%p21 bra 	$L__BB394_38;
	mov.b32 	%r283, 0;
$L__BB394_36:
	add.s32 	%r91, %r283, %r11;
	mad.lo.s32 	%r92, %r91, %r111, %r18;
	add.s32 	%r170, %r92, %r17;
	shl.b32 	%r171, %r170, 2;
	mov.u32 	%r172, _ZZ9cuda_gemmIiLi256ELi4ELi1ELi16ELi2ELi2ELi32ELi1ELi0EEviiiPT_S1_S1_iiE3Ash;
	add.s32 	%r173, %r172, %r171;
	ld.shared.u32 	%r288, [%r173];
	setp.gt.s32 	%p22, %r111, 1;
	@%p22 bra 	$L__BB394_37;
	bra.uni 	$L__BB394_55;
$L__BB394_37:
	xor.b32  	%r174, %r17, 1;
	add.s32 	%r175, %r92, %r174;
	shl.b32 	%r176, %r175, 2;
	add.s32 	%r178, %r172, %r176;
	ld.shared.u32 	%r287, [%r178];
	bra.uni 	$L__BB394_55;
$L__BB394_38:
	mov.b32 	%r274, 0;
$L__BB394_39:
	setp.lt.s32 	%p29, %r111, 1;
	add.s32 	%r70, %r274, %r11;
	mad.lo.s32 	%r71, %r70, %r111, %r18;
	@%p29 bra 	$L__BB394_41;
	add.s32 	%r190, %r71, %r17;
	shl.b32 	%r191, %r190, 2;
	mov.u32 	%r192, _ZZ9cuda_gemmIiLi256ELi4ELi1ELi16ELi2ELi2ELi32ELi1ELi0EEviiiPT_S1_S1_iiE3Ash;
	add.s32 	%r193, %r192, %r191;
	ld.shared.u32 	%r288, [%r193];
$L__BB394_41:
	setp.lt.s32 	%p30, %r111, 2;
	@%p30 bra 	$L__BB394_43;
	xor.b32  	%r194, %r17, 1;
	add.s32 	%r195, %r71, %r194;
	shl.b32 	%r196, %r195, 2;
	mov.u32 	%r197, _ZZ9cuda_gemmIiLi256ELi4ELi1ELi16ELi2ELi2ELi32ELi1ELi0EEviiiPT_S1_S1_iiE3Ash;
	add.s32 	%r198, %r197, %r196;
	ld.shared.u32 	%r287, [%r198];
$L__BB394_43:
	setp.lt.s32 	%p31, %r12, %r19;
	@%p31 bra 	$L__BB394_45;
$L__BB394_44:
	add.s32 	%r274, %r274, %r10;
	setp.lt.s32 	%p40, %r274, %r9;
	@%p40 bra 	$L__BB394_39;
	bra.uni 	$L__BB394_61;
$L__BB394_45:
	rem.s32 	%r199, %r2, %r111;
	shl.b32 	%r200, %r199, 2;
	mov.u32 	%r201, _ZZ9cuda_gemmIiLi256ELi4ELi1ELi16ELi2ELi2ELi32ELi1ELi0EEviiiPT_S1_S1_iiE11kron_fac_sh;
	add.s32 	%r77, %r201, %r200;
	mov.u32 	%r277, %r12;
$L__BB394_46:
	mad.lo.s32 	%r203, %r277, 12, %r77;
	ld.shared.u32 	%r79, [%r203];
	mov.b32 	%r281, 0;
	@%p29 bra 	$L__BB394_48;
	shfl.sync.idx.b32	%r204|%p33, %r79, %r32, %r20, -1;
	mul.lo.s32 	%r281, %r204, %r288;
$L__BB394_48:
	@%p30 bra 	$L__BB394_50;
	shfl.sync.idx.b32	%r205|%p35, %r79, %r33, %r20, -1;
	mad.lo.s32 	%r281, %r205, %r287, %r281;
$L__BB394_50:
	mov.u32 	%r279, %r3;
$L__BB394_51:
	shr.u32 	%r85, %r279, 1;
	shfl.sync.down.b32	%r206|%p36, %r281, %r85, %r21, -1;
	add.s32 	%r281, %r206, %r281;
	setp.gt.u32 	%p37, %r279, 3;
	mov.u32 	%r279, %r85;
	@%p37 bra 	$L__BB394_51;
	rem.u32 	%r207, %r2, %r4;
	setp.eq.s32 	%p38, %r207, 0;
	@%p38 bra 	$L__BB394_53;
	bra.uni 	$L__BB394_54;
$L__BB394_53:
	mad.lo.s32 	%r208, %r277, %r9, %r70;
	shl.b32 	%r209, %r208, 2;
	mov.u32 	%r210, _ZZ9cuda_gemmIiLi256ELi4ELi1ELi16ELi2ELi2ELi32ELi1ELi0EEviiiPT_S1_S1_iiE3Csh;
	add.s32 	%r211, %r210, %r209;
	st.shared.u32 	[%r211], %r281;
$L__BB394_54:
	add.s32 	%r277, %r277, %r14;
	setp.lt.s32 	%p39, %r277, %r19;
	@%p39 bra 	$L__BB394_46;
	bra.uni 	$L__BB394_44;
$L__BB394_55:
	setp.lt.s32 	%p23, %r12, %r19;
	@%p23 bra 	$L__BB394_56;
	bra.uni 	$L__BB394_60;
$L__BB394_56:
	rem.u32 	%r179, %r2, %r111;
	shl.b32 	%r180, %r179, 2;
	mov.u32 	%r181, _ZZ9cuda_gemmIiLi256ELi4ELi1ELi16ELi2ELi2ELi32ELi1ELi0EEviiiPT_S1_S1_iiE11kron_fac_sh;
	add.s32 	%r94, %r181, %r180;
	mov.u32 	%r285, %r12;
$L__BB394_57:
	setp.lt.s32 	%p24, %r111, 2;
	mad.lo.s32 	%r182, %r285, 12, %r94;
	ld.shared.u32 	%r98, [%r182];
	shfl.sync.idx.b32	%r183|%p25, %r98, %r32, %r20, -1;
	mul.lo.s32 	%r286, %r183, %r288;
	@%p24 bra 	$L__BB394_59;
	shfl.sync.idx.b32	%r184|%p26, %r98, %r33, %r20, -1;
	mad.lo.s32 	%r286, %r184, %r287, %r286;
$L__BB394_59:
	mad.lo.s32 	%r185, %r285, %r9, %r91;
	shl.b32 	%r186, %r185, 2;
	mov.u32 	%r187, _ZZ9cuda_gemmIiLi256ELi4ELi1ELi16ELi2ELi2ELi32ELi1ELi0EEviiiPT_S1_S1_iiE3Csh;
	add.s32 	%r188, %r187, %r186;
	st.shared.u32 	[%r188], %r286;
	add.s32 	%r285, %r285, %r14;
	setp.lt.s32 	%p27, %r285, %r19;
	@%p27 bra 	$L__BB394_57;
$L__BB394_60:
	add.s32 	%r283, %r283, %r10;
	setp.lt.s32 	%p28, %r283, %r9;
	@%p28 bra 	$L__BB394_36;
$L__BB394_61:
	setp.gt.u32 	%p50, %r1, 15;
	bar.sync 	0;
	@%p50 bra 	$L__BB394_68;
	setp.eq.s32 	%p51, %r24, 0;
	mov.u32 	%r289, %r1;
	@%p51 bra 	$L__BB394_66;
	setp.eq.s32 	%p52, %r24, 1;
	shl.b32 	%r235, %r257, 4;
	add.s32 	%r236, %r235, %r1;
	ld.shared.u32 	%r237, [%r30];
	mul.wide.s32 	%rd25, %r236, 4;
	add.s64 	%rd6, %rd2, %rd25;
	st.global.u32 	[%rd6], %r237;
	mov.u32 	%r289, %r22;
	@%p52 bra 	$L__BB394_66;
	setp.eq.s32 	%p53, %r24, 2;
	ld.shared.u32 	%r238, [%r31];
	cvt.u64.u32 	%rd26, %r26;
	add.s64 	%rd7, %rd6, %rd26;
	st.global.u32 	[%rd7], %r238;
	mov.u32 	%r289, %r28;
	@%p53 bra 	$L__BB394_66;
	add.s32 	%r239, %r31, %r26;
	ld.shared.u32 	%r240, [%r239];
	add.s64 	%rd28, %rd7, %rd26;
	st.global.u32 	[%rd28], %r240;
	mov.u32 	%r289, %r29;
$L__BB394_66:
	setp.lt.u32 	%p54, %r23, 3;
	@%p54 bra 	$L__BB394_68;
$L__BB394_67:
	shl.b32 	%r241, %r257, 4;
	add.s32 	%r242, %r241, %r289;
	shl.b32 	%r243, %r289, 2;
	mov.u32 	%r244, _ZZ9cuda_gemmIiLi256ELi4ELi1ELi16ELi2ELi2ELi32ELi1ELi0EEviiiPT_S1_S1_iiE3Csh;
	add.s32 	%r245, %r244, %r243;
	ld.shared.u32 	%r246, [%r245];
	mul.wide.s32 	%rd29, %r242, 4;
	add.s64 	%rd30, %rd2, %rd29;
	st.global.u32 	[%rd30], %r246;
	add.s32 	%r247, %r245, %r26;
	ld.shared.u32 	%r248, [%r247];
	add.s64 	%rd32, %rd30, %rd14;
	st.global.u32 	[%rd32], %r248;
	add.s32 	%r249, %r247, %r26;
	ld.shared.u32 	%r250, [%r249];
	add.s64 	%rd33, %rd32, %rd14;
	st.global.u32 	[%rd33], %r250;
	add.s32 	%r251, %r249, %r26;
	ld.shared.u32 	%r252, [%r251];
	add.s64 	%rd34, %rd33, %rd14;
	st.global.u32 	[%rd34], %r252;
	add.s32 	%r289, %r26, %r289;
	setp.lt.u32 	%p55, %r289, 16;
	@%p55 bra 	$L__BB394_67;
$L__BB394_68:
	add.s32 	%r257, %r257, %r16;
	shl.b32 	%r253, %r16, 2;
	setp.lt.u32 	%p56, %r257, %r253;
	@%p56 bra 	$L__BB394_5;
$L__BB394_69:
	ret;

}
	// .globl	_Z9cuda_gemmIiLi256ELi4ELi1ELi16ELi2ELi2ELi32ELi1ELi1EEviiiPT_S1_S1_ii
.visible .entry _Z9cuda_gemmIiLi256ELi4ELi1ELi16ELi2ELi2ELi32ELi1ELi1EEviiiPT_S1_S1_ii(
	.param .u32 _Z9cuda_gemmIiLi256ELi4ELi1ELi16ELi2ELi2ELi32ELi1ELi1EEviiiPT_S1_S1_ii_param_0,
	.param .u32 _Z9cuda_gemmIiLi256ELi4ELi1ELi16ELi2ELi2ELi32ELi1ELi1EEviiiPT_S1_S1_ii_param_1,
	.param .u32 _Z9cuda_gemmIiLi256ELi4ELi1ELi16ELi2ELi2ELi32ELi1ELi1EEviiiPT_S1_S1_ii_param_2,
	.param .u64 .ptr .align 1 _Z9cuda_gemmIiLi256ELi4ELi1ELi16ELi2ELi2ELi32ELi1ELi1EEviiiPT_S1_S1_ii_param_3,
	.param .u64 .ptr .align 1 _Z9cuda_gemmIiLi256ELi4ELi1ELi16ELi2ELi2ELi32ELi1ELi1EEviiiPT_S1_S1_ii_param_4,
	.param .u64 .ptr .align 1 _Z9cuda_gemmIiLi256ELi4ELi1ELi16ELi2ELi2ELi32ELi1ELi1EEviiiPT_S1_S1_ii_param_5,
	.param .u32 _Z9cuda_gemmIiLi256ELi4ELi1ELi16ELi2ELi2ELi32ELi1ELi1EEviiiPT_S1_S1_ii_param_6,
	.param .u32 _Z9cuda_gemmIiLi256ELi4ELi1ELi16ELi2ELi2ELi32ELi1ELi1EEviiiPT_S1_S1_ii_param_7
)
.maxntid 256
{
	.reg .pred 	%p<27>;
	.reg .b32 	%r<140>;
	.reg .b64 	%rd<38>;
	// demoted variable
	.shared .align 128 .b8 _ZZ9cuda_gemmIiLi256ELi4ELi1ELi16ELi2ELi2ELi32ELi1ELi1EEviiiPT_S1_S1_iiE11kron_fac_sh[24];
	// demoted variable
	.shared .align 128 .b8 _ZZ9cuda_gemmIiLi256ELi4ELi1ELi16ELi2ELi2ELi32ELi1ELi1EEviiiPT_S1_S1_iiE3Ash[64];
	// demoted variable
	.shared .align 128 .b8 _ZZ9cuda_gemmIiLi256ELi4ELi1ELi16ELi2ELi2ELi32ELi1ELi1EEviiiPT_S1_S1_iiE3Csh[64];
	ld.param.u64 	%rd12, [_Z9cuda_gemmIiLi256ELi4ELi1ELi16ELi2ELi2ELi32ELi1ELi1EEviiiPT_S1_S1_ii_param_3];
	ld.param.u64 	%rd11, [_Z9cuda_gemmIiLi256ELi4ELi1ELi16ELi2ELi2ELi32ELi1ELi1EEviiiPT_S1_S1_ii_param_4];
	ld.param.u64 	%rd13, [_Z9cuda_gemmIiLi256ELi4ELi1ELi16ELi2ELi2ELi32ELi1ELi1EEviiiPT_S1_S1_ii_param_5];
	cvta.to.global.u64 	%rd1, %rd12;
	cvta.to.global.u64 	%rd2, %rd13;
	mov.u32 	%r1, %tid.x;
	setp.gt.u32 	%p1, %r1, 3;
	@%p1 bra 	$L__BB395_3;
	mov.u32 	%r2, %ntid.x;
	cvta.to.global.u64 	%rd3, %rd11;
	mov.u32 	%r55, _ZZ9cuda_gemmIiLi256ELi4ELi1ELi16ELi2ELi2ELi32ELi1ELi1EEviiiPT_S1_S1_iiE11kron_fac_sh;
	mov.u32 	%r129, %r1;
$L__BB395_2:
	mul.wide.u32 	%rd14, %r129, 4;
	add.s64 	%rd15, %rd3, %rd14;
	ld.global.u32 	%r53, [%rd15];
	and.b32  	%r54, %r129, 1;
	mad.lo.s32 	%r56, %r54, 12, %r55;
	shl.b32 	%r57, %r129, 1;
	and.b32  	%r58, %r57, -4;
	add.s32 	%r59, %r56, %r58;
	st.shared.u32 	[%r59], %r53;
	add.s32 	%r129, %r129, %r2;
	setp.lt.u32 	%p2, %r129, 4;
	@%p2 bra 	$L__BB395_2;
$L__BB395_3:
	and.b32  	%r5, %r1, 7;
	mov.u32 	%r130, %ctaid.y;
	mov.u32 	%r7, %nctaid.y;
	shl.b32 	%r8, %r7, 2;
	setp.ge.u32 	%p3, %r130, %r8;
	@%p3 bra 	$L__BB395_30;
	mov.u32 	%r60, %ntid.x;
	shl.b32 	%r61, %r5, 1;
	and.b32  	%r9, %r1, 1;
	shl.b32 	%r62, %r1, 2;
	and.b32  	%r63, %r62, 4;
	mov.u32 	%r64, _ZZ9cuda_gemmIiLi256ELi4ELi1ELi16ELi2ELi2ELi32ELi1ELi1EEviiiPT_S1_S1_iiE11kron_fac_sh;
	add.s32 	%r10, %r64, %r63;
	add.s32 	%r11, %r1, %r60;
	max.u32 	%r65, %r11, 16;
	setp.lt.u32 	%p4, %r11, 16;
	selp.u32 	%r66, 1, 0, %p4;
	add.s32 	%r67, %r11, %r66;
	sub.s32 	%r68, %r65, %r67;
	div.u32 	%r69, %r68, %r60;
	add.s32 	%r12, %r69, %r66;
	add.s32 	%r70, %r12, 1;
	and.b32  	%r13, %r70, 3;
	mov.u32 	%r71, _ZZ9cuda_gemmIiLi256ELi4ELi1ELi16ELi2ELi2ELi32ELi1ELi1EEviiiPT_S1_S1_iiE3Ash;
	add.s32 	%r14, %r71, %r62;
	shl.b32 	%r15, %r60, 2;
	add.s32 	%r16, %r14, %r15;
	add.s32 	%r17, %r11, %r60;
	add.s32 	%r18, %r17, %r60;
	mov.u32 	%r72, _ZZ9cuda_gemmIiLi256ELi4ELi1ELi16ELi2ELi2ELi32ELi1ELi1EEviiiPT_S1_S1_iiE3Csh;
	add.s32 	%r19, %r72, %r62;
	add.s32 	%r20, %r19, %r15;
	add.s32 	%r21, %r20, %r15;
	or.b32  	%r73, %r61, %r9;
	shl.b32 	%r74, %r73, 2;
	add.s32 	%r22, %r71, %r74;
	xor.b32  	%r23, %r9, 1;
	or.b32  	%r75, %r61, %r23;
	shl.b32 	%r76, %r75, 2;
	add.s32 	%r24, %r71, %r76;
	shl.b32 	%r25, %r60, 4;
	shl.b32 	%r26, %r60, 3;
	mul.lo.s32 	%r27, %r60, 12;
	mul.wide.u32 	%rd16, %r60, 4;
	add.s64 	%rd4, %rd1, %rd16;
	mul.wide.u32 	%rd17, %r60, 8;
	add.s64 	%rd5, %rd1, %rd17;
	mul.wide.u32 	%rd18, %r60, 12;
	add.s64 	%rd6, %rd1, %rd18;
	shr.u32 	%r28, %r60, 3;
	cvt.u64.u32 	%rd20, %r15;
$L__BB395_5:
	setp.gt.u32 	%p5, %r1, 15;
	@%p5 bra 	$L__BB395_19;
	setp.eq.s32 	%p6, %r13, 0;
	shl.b32 	%r30, %r130, 4;
	mov.u32 	%r131, %r1;
	@%p6 bra 	$L__BB395_10;
	setp.eq.s32 	%p7, %r13, 1;
	add.s32 	%r77, %r30, %r1;
	mul.wide.s32 	%rd19, %r77, 4;
	add.s64 	%rd7, %rd1, %rd19;
	ld.global.u32 	%r78, [%rd7];
	st.shared.u32 	[%r14], %r78;
	mov.u32 	%r131, %r11;
	@%p7 bra 	$L__BB395_10;
	setp.eq.s32 	%p8, %r13, 2;
	add.s64 	%rd8, %rd7, %rd20;
	ld.global.u32 	%r79, [%rd8];
	st.shared.u32 	[%r16], %r79;
	mov.u32 	%r131, %r17;
	@%p8 bra 	$L__BB395_10;
	add.s64 	%rd22, %rd8, %rd20;
	ld.global.u32 	%r80, [%rd22];
	add.s32 	%r81, %r16, %r15;
	st.shared.u32 	[%r81], %r80;
	mov.u32 	%r131, %r18;
$L__BB395_10:
	setp.lt.u32 	%p9, %r12, 3;
	@%p9 bra 	$L__BB395_13;
	shl.b32 	%r82, %r131, 2;
	mov.u32 	%r83, _ZZ9cuda_gemmIiLi256ELi4ELi1ELi16ELi2ELi2ELi32ELi1ELi1EEviiiPT_S1_S1_iiE3Ash;
	add.s32 	%r134, %r83, %r82;
	add.s32 	%r133, %r131, %r30;
$L__BB395_12:
	mul.wide.s32 	%rd23, %r133, 4;
	add.s64 	%rd24, %rd4, %rd23;
	add.s64 	%rd25, %rd5, %rd23;
	add.s64 	%rd26, %rd6, %rd23;
	add.s64 	%rd27, %rd1, %rd23;
	ld.global.u32 	%r84, [%rd27];
	st.shared.u32 	[%r134], %r84;
	ld.global.u32 	%r85, [%rd24];
	add.s32 	%r86, %r134, %r15;
	st.shared.u32 	[%r86], %r85;
	ld.global.u32 	%r87, [%rd25];
	add.s32 	%r88, %r134, %r26;
	st.shared.u32 	[%r88], %r87;
	ld.global.u32 	%r89, [%rd26];
	add.s32 	%r90, %r134, %r27;
	st.shared.u32 	[%r90], %r89;
	add.s32 	%r131, %r131, %r15;
	add.s32 	%r134, %r134, %r25;
	add.s32 	%r133, %r133, %r15;
	setp.lt.u32 	%p10, %r131, 16;
	@%p10 bra 	$L__BB395_12;
$L__BB395_13:
	setp.eq.s32 	%p11, %r13, 0;
	mov.u32 	%r132, %r1;
	@%p11 bra 	$L__BB395_17;
	setp.eq.s32 	%p12, %r13, 1;
	mov.b32 	%r91, 0;
	st.shared.u32 	[%r19], %r91;
	mov.u32 	%r132, %r11;
	@%p12 bra 	$L__BB395_17;
	setp.eq.s32 	%p13, %r13, 2;
	mov.b32 	%r92, 0;
	st.shared.u32 	[%r20], %r92;
	mov.u32 	%r132, %r17;
	@%p13 bra 	$L__BB395_17;
	mov.b32 	%r93, 0;
	st.shared.u32 	[%r21], %r93;
	mov.u32 	%r132, %r18;
$L__BB395_17:
	setp.lt.u32 	%p14, %r12, 3;
	@%p14 bra 	$L__BB395_19;
$L__BB395_18:
	shl.b32 	%r94, %r132, 2;
	mov.u32 	%r95, _ZZ9cuda_gemmIiLi256ELi4ELi1ELi16ELi2ELi2ELi32ELi1ELi1EEviiiPT_S1_S1_iiE3Csh;
	add.s32 	%r96, %r95, %r94;
	mov.b32 	%r97, 0;
	st.shared.u32 	[%r96], %r97;
	add.s32 	%r98, %r96, %r15;
	st.shared.u32 	[%r98], %r97;
	add.s32 	%r99, %r98, %r15;
	st.shared.u32 	[%r99], %r97;
	add.s32 	%r100, %r99, %r15;
	st.shared.u32 	[%r100], %r97;
	add.s32 	%r132, %r15, %r132;
	setp.lt.u32 	%p15, %r132, 16;
	@%p15 bra 	$L__BB395_18;
$L__BB395_19:
	setp.gt.u32 	%p16, %r1, 15;
	bar.sync 	0;
	@%p16 bra 	$L__BB395_22;
	shr.u32 	%r137, %r1, 3;
	ld.shared.u32 	%r44, [%r22];
	ld.shared.u32 	%r45, [%r24];
$L__BB395_21:
	mad.lo.s32 	%r101, %r137, 12, %r10;
	ld.shared.u32 	%r102, [%r101];
	shfl.sync.idx.b32	%r103|%p17, %r102, %r9, 7711, -1;
	mul.lo.s32 	%r104, %r103, %r44;
	shfl.sync.idx.b32	%r105|%p18, %r102, %r23, 7711, -1;
	mad.lo.s32 	%r106, %r105, %r45, %r104;
	shl.b32 	%r107, %r5, 2;
	shl.b32 	%r108, %r137, 5;
	or.b32  	%r109, %r108, %r107;
	mov.u32 	%r110, _ZZ9cuda_gemmIiLi256ELi4ELi1ELi16ELi2ELi2ELi32ELi1ELi1EEviiiPT_S1_S1_iiE3Csh;
	add.s32 	%r111, %r110, %r109;
	ld.shared.u32 	%r112, [%r111];
	add.s32 	%r113, %r112, %r106;
	st.shared.u32 	[%r111], %r113;
	add.s32 	%r137, %r137, %r28;
	setp.lt.u32 	%p19, %r137, 2;
	@%p19 bra 	$L__BB395_21;
$L__BB395_22:
	setp.gt.u32 	%p20, %r1, 15;
	bar.sync 	0;
	@%p20 bra 	$L__BB395_29;
	setp.eq.s32 	%p21, %r13, 0;
	shl.b32 	%r48, %r130, 4;
	mov.u32 	%r138, %r1;
	@%p21 bra 	$L__BB395_27;
	setp.eq.s32 	%p22, %r13, 1;
	add.s32 	%r114, %r48, %r1;
	ld.shared.u32 	%r115, [%r19];
	mul.wide.s32 	%rd28, %r114, 4;
	add.s64 	%rd9, %rd2, %rd28;
	st.global.u32 	[%rd9], %r115;
	mov.u32 	%r138, %r11;
	@%p22 bra 	$L__BB395_27;
	setp.eq.s32 	%p23, %r13, 2;
	ld.shared.u32 	%r116, [%r20];
	cvt.u64.u32 	%rd29, %r15;
	add.s64 	%rd10, %rd9, %rd29;
	st.global.u32 	[%rd10], %r116;
	mov.u32 	%r138, %r17;
	@%p23 bra 	$L__BB395_27;
	ld.shared.u32 	%r117, [%r21];
	add.s64 	%rd31, %rd10, %rd29;
	st.global.u32 	[%rd31], %r117;
	mov.u32 	%r138, %r18;
$L__BB395_27:
	setp.lt.u32 	%p24, %r12, 3;
	@%p24 bra 	$L__BB395_29;
$L__BB395_28:
	add.s32 	%r118, %r48, %r138;
	shl.b32 	%r119, %r138, 2;
	mov.u32 	%r120, _ZZ9cuda_gemmIiLi256ELi4ELi1ELi16ELi2ELi2ELi32ELi1ELi1EEviiiPT_S1_S1_iiE3Csh;
	add.s32 	%r121, %r120, %r119;
	ld.shared.u32 	%r122, [%r121];
	mul.wide.s32 	%rd32, %r118, 4;
	add.s64 	%rd33, %rd2, %rd32;
	st.global.u32 	[%rd33], %r122;
	add.s32 	%r123, %r121, %r15;
	ld.shared.u32 	%r124, [%r123];
	add.s64 	%rd35, %rd33, %rd20;
	st.global.u32 	[%rd35], %r124;
	add.s32 	%r125, %r123, %r15;
	ld.shared.u32 	%r126, [%r125];
	add.s64 	%rd36, %rd35, %rd20;
	st.global.u32 	[%rd36], %r126;
	add.s32 	%r127, %r125, %r15;
	ld.shared.u32 	%r128, [%r127];
	add.s64 	%rd37, %rd36, %rd20;
	st.global.u32 	[%rd37], %r128;
	add.s32 	%r138, %r15, %r138;
	setp.lt.u32 	%p25, %r138, 16;
	@%p25 bra 	$L__BB395_28;
$L__BB395_29:
	add.s32 	%r130, %r130, %r7;
	setp.lt.u32 	%p26, %r130, %r8;
	@%p26 bra 	$L__BB395_5;
$L__BB395_30:
	ret;

}
	// .globl	_Z9cuda_gemmIiLi256ELi4ELi1ELi16ELi4ELi4ELi32ELi0ELi0EEviiiPT_S1_S1_ii
.visible .entry _Z9cuda_gemmIiLi256ELi4ELi1ELi16ELi4ELi4ELi32ELi0ELi0EEviiiPT_S1_S1_ii(
	.param .u32 _Z9cuda_gemmIiLi256ELi4ELi1ELi16ELi4ELi4ELi32ELi0ELi0EEviiiPT_S1_S1_ii_param_0,
	.param .u32 _Z9cuda_gemmIiLi256ELi4ELi1ELi16ELi4ELi4ELi32ELi0ELi0EEviiiPT_S1_S1_ii_param_1,
	.param .u32 _Z9cuda_gemmIiLi256ELi4ELi1ELi16ELi4ELi4ELi32ELi0ELi0EEviiiPT_S1_S1_ii_param_2,
	.param .u64 .ptr .align 1 _Z9cuda_gemmIiLi256ELi4ELi1ELi16ELi4ELi4ELi32ELi0ELi0EEviiiPT_S1_S1_ii_param_3,
	.param .u64 .ptr .align 1 _Z9cuda_gemmIiLi256ELi4ELi1ELi16ELi4ELi4ELi32ELi0ELi0EEviiiPT_S1_S1_ii_param_4,
	.param .u64 .ptr .align 1 _Z9cuda_gemmIiLi256ELi4ELi1ELi16ELi4ELi4ELi32ELi0ELi0EEviiiPT_S1_S1_ii_param_5,
	.param .u32 _Z9cuda_gemmIiLi256ELi4ELi1ELi16ELi4ELi4ELi32ELi0ELi0EEviiiPT_S1_S1_ii_param_6,
	.param .u32 _Z9cuda_gemmIiLi256ELi4ELi1ELi16ELi4ELi4ELi32ELi0ELi0EEviiiPT_S1_S1_ii_param_7
)
.maxntid 256
{
	.reg .pred 	%p<79>;
	.reg .b32 	%r<431>;
	.reg .b64 	%rd<38>;
	// demoted variable
	.shared .align 128 .b8 _ZZ9cuda_gemmIiLi256ELi4ELi1ELi16ELi4ELi4ELi32ELi0ELi0EEviiiPT_S1_S1_iiE11kron_fac_sh[80];
	// demoted variable
	.shared .align 128 .b8 _ZZ9cuda_gemmIiLi256ELi4ELi1ELi16ELi4ELi4ELi32ELi0ELi0EEviiiPT_S1_S1_iiE3Ash[64];
	// demoted variable
	.shared .align 128 .b8 _ZZ9cuda_gemmIiLi256ELi4ELi1ELi16ELi4ELi4ELi32ELi0ELi0EEviiiPT_S1_S1_iiE3Csh[64];
	ld.param.u32 	%r159, [_Z9cuda_gemmIiLi256ELi4ELi1ELi16ELi4ELi4ELi32ELi0ELi0EEviiiPT_S1_S1_ii_param_1];
	ld.param.u32 	%r160, [_Z9cuda_gemmIiLi256ELi4ELi1ELi16ELi4ELi4ELi32ELi0ELi0EEviiiPT_S1_S1_ii_param_2];
	ld.param.u64 	%rd8, [_Z9cuda_gemmIiLi256ELi4ELi1ELi16ELi4ELi4ELi32ELi0ELi0EEviiiPT_S1_S1_ii_param_3];
	ld.param.u64 	%rd7, [_Z9cuda_gemmIiLi256ELi4ELi1ELi16ELi4ELi4ELi32ELi0ELi0EEviiiPT_S1_S1_ii_param_4];
	ld.param.u64 	%rd9, [_Z9cuda_gemmIiLi256ELi4ELi1ELi16ELi4ELi4ELi32ELi0ELi0EEviiiPT_S1_S1_ii_param_5];
	ld.param.u32 	%r161, [_Z9cuda_gemmIiLi256ELi4ELi1ELi16ELi4ELi4ELi32ELi0ELi0EEviiiPT_S1_S1_ii_param_6];
	ld.param.u32 	%r162, [_Z9cuda_gemmIiLi256ELi4ELi1ELi16ELi4ELi4ELi32ELi0ELi0EEviiiPT_S1_S1_ii_param_7];
	cvta.to.global.u64 	%rd1, %rd8;
	cvta.to.global.u64 	%rd2, %rd9;
	mov.u32 	%r1, %tid.x;
	and.b32  	%r2, %r1, 31;
	setp.lt.s32 	%p1, %r162, 16;
	shr.u32 	%r3, %r162, 4;
	selp.b32 	%r4, 1, %r3, %p1;
	mul.lo.s32 	%r5, %r162, %r161;
	setp.ge.u32 	%p2, %r1, %r5;
	@%p2 bra 	$L__BB396_3;
	mov.u32 	%r6, %ntid.x;
	cvta.to.global.u64 	%rd3, %rd7;
	mov.u32 	%r369, %r1;
$L__BB396_2:
	mul.wide.u32 	%rd10, %r369, 4;
	add.s64 	%rd11, %rd3, %rd10;
	ld.global.u32 	%r163, [%rd11];
	rem.u32 	%r164, %r369, %r161;
	mov.u32 	%r165, _ZZ9cuda_gemmIiLi256ELi4ELi1ELi16ELi4ELi4ELi32ELi0ELi0EEviiiPT_S1_S1_iiE11kron_fac_sh;
	mad.lo.s32 	%r166, %r164, 20, %r165;
	div.u32 	%r167, %r369, %r162;
	shl.b32 	%r168, %r167, 2;
	add.s32 	%r169, %r166, %r168;
	st.shared.u32 	[%r169], %r163;
	add.s32 	%r369, %r369, %r6;
	setp.lt.u32 	%p3, %r369, %r5;
	@%p3 bra 	$L__BB396_2;
$L__BB396_3:
	div.s32 	%r9, 16, %r162;
	mul.lo.s32 	%r170, %r9, %r4;
	min.s32 	%r10, %r170, 256;
	div.u32 	%r12, %r1, %r10;
	mul.lo.s32 	%r171, %r12, %r10;
	sub.s32 	%r172, %r1, %r171;
	div.u32 	%r11, %r172, %r4;
	mov.u32 	%r13, %ntid.x;
	div.u32 	%r14, %r13, %r10;
	mov.u32 	%r374, %ctaid.y;
	mov.u32 	%r16, %nctaid.y;
	shl.b32 	%r17, %r16, 2;
	setp.ge.u32 	%p4, %r374, %r17;
	@%p4 bra 	$L__BB396_97;
	mov.u32 	%r174, %ctaid.x;
	shl.b32 	%r18, %r174, 4;
	and.b32  	%r19, %r11, 3;
	rem.u32 	%r175, %r1, %r4;
	shl.b32 	%r20, %r175, 2;
	min.s32 	%r21, %r161, 4;
	shl.b32 	%r176, %r162, 8;
	sub.s32 	%r22, 8223, %r176;
	shl.b32 	%r177, %r4, 8;
	sub.s32 	%r23, 8223, %r177;
	mul.lo.s32 	%r24, %r9, %r174;
	add.s32 	%r25, %r1, %r13;
	max.u32 	%r178, %r25, 16;
	setp.lt.u32 	%p5, %r25, 16;
	selp.u32 	%r179, 1, 0, %p5;
	add.s32 	%r180, %r25, %r179;
	sub.s32 	%r181, %r178, %r180;
	div.u32 	%r182, %r181, %r13;
	add.s32 	%r26, %r182, %r179;
	add.s32 	%r183, %r26, 1;
	and.b32  	%r27, %r183, 3;
	shl.b32 	%r184, %r1, 2;
	mov.u32 	%r185, _ZZ9cuda_gemmIiLi256ELi4ELi1ELi16ELi4ELi4ELi32ELi0ELi0EEviiiPT_S1_S1_iiE3Ash;
	add.s32 	%r28, %r185, %r184;
	shl.b32 	%r29, %r13, 2;
	add.s32 	%r30, %r28, %r29;
	add.s32 	%r31, %r25, %r13;
	add.s32 	%r32, %r31, %r13;
	mov.u32 	%r186, _ZZ9cuda_gemmIiLi256ELi4ELi1ELi16ELi4ELi4ELi32ELi0ELi0EEviiiPT_S1_S1_iiE3Csh;
	add.s32 	%r33, %r186, %r184;
	add.s32 	%r34, %r33, %r29;
	add.s32 	%r35, %r34, %r29;
	add.s32 	%r187, %r11, 1;
	and.b32  	%r36, %r187, 3;
	xor.b32  	%r37, %r19, 2;
	add.s32 	%r188, %r11, -1;
	and.b32  	%r38, %r188, 3;
	setp.lt.s32 	%p6, %r19, %r162;
	selp.b32 	%r189, 0, %r162, %p6;
	sub.s32 	%r39, %r19, %r189;
	add.s32 	%r190, %r19, 1;
	setp.lt.s32 	%p7, %r190, %r162;
	selp.b32 	%r191, 0, %r162, %p7;
	sub.s32 	%r40, %r190, %r191;
	add.s32 	%r192, %r19, 2;
	setp.lt.s32 	%p8, %r192, %r162;
	selp.b32 	%r193, 0, %r162, %p8;
	sub.s32 	%r41, %r192, %r193;
	add.s32 	%r194, %r19, 3;
	setp.lt.s32 	%p9, %r194, %r162;
	selp.b32 	%r195, 0, %r162, %p9;
	sub.s32 	%r42, %r194, %r195;
	mul.wide.u32 	%rd12, %r13, 4;
	add.s64 	%rd4, %rd1, %rd12;
	mul.wide.u32 	%rd19, %r13, 8;
	mul.wide.u32 	%rd22, %r13, 12;
	cvt.u64.u32 	%rd14, %r29;
$L__BB396_5:
	setp.gt.u32 	%p10, %r1, 15;
	@%p10 bra 	$L__BB396_19;
	setp.eq.s32 	%p11, %r27, 0;
	mul.lo.s32 	%r48, %r374, %r160;
	mov.u32 	%r375, %r1;
	@%p11 bra 	$L__BB396_10;
	setp.eq.s32 	%p12, %r27, 1;
	add.s32 	%r196, %r48, %r18;
	add.s32 	%r197, %r196, %r1;
	mul.wide.s32 	%rd13, %r197, 4;
	add.s64 	%rd5, %rd1, %rd13;
	ld.global.u32 	%r198, [%rd5];
	st.shared.u32 	[%r28], %r198;
	mov.u32 	%r375, %r25;
	@%p12 bra 	$L__BB396_10;
	setp.eq.s32 	%p13, %r27, 2;
	add.s64 	%rd6, %rd5, %rd14;
	ld.global.u32 	%r199, [%rd6];
	st.shared.u32 	[%r30], %r199;
	mov.u32 	%r375, %r31;
	@%p13 bra 	$L__BB396_10;
	add.s64 	%rd16, %rd6, %rd14;
	ld.global.u32 	%r200, [%rd16];
	add.s32 	%r201, %r30, %r29;
	st.shared.u32 	[%r201], %r200;
	mov.u32 	%r375, %r32;
$L__BB396_10:
	setp.lt.u32 	%p14, %r26, 3;
	@%p14 bra 	$L__BB396_13;
	shl.b32 	%r202, %r375, 2;
	mov.u32 	%r203, _ZZ9cuda_gemmIiLi256ELi4ELi1ELi16ELi4ELi4ELi32ELi0ELi0EEviiiPT_S1_S1_iiE3Ash;
	add.s32 	%r378, %r203, %r202;
	add.s32 	%r204, %r18, %r375;
	add.s32 	%r377, %r204, %r48;
$L__BB396_12:
	mul.wide.s32 	%rd17, %r377, 4;
	add.s64 	%rd18, %rd4, %rd17;
	add.s64 	%rd20, %rd1, %rd17;
	add.s64 	%rd21, %rd20, %rd19;
	add.s64 	%rd23, %rd20, %rd22;
	ld.global.u32 	%r205, [%rd20];
	st.shared.u32 	[%r378], %r205;
	ld.global.u32 	%r206, [%rd18];
	add.s32 	%r207, %r378, %r29;
	st.shared.u32 	[%r207], %r206;
	ld.global.u32 	%r208, [%rd21];
	shl.b32 	%r209, %r13, 3;
	add.s32 	%r210, %r378, %r209;
	st.shared.u32 	[%r210], %r208;
	ld.global.u32 	%r211, [%rd23];
	mad.lo.s32 	%r212, %r13, 12, %r378;
	st.shared.u32 	[%r212], %r211;
	add.s32 	%r375, %r375, %r29;
	shl.b32 	%r213, %r13, 4;
	add.s32 	%r378, %r378, %r213;
	add.s32 	%r377, %r377, %r29;
	setp.lt.u32 	%p15, %r375, 16;
	@%p15 bra 	$L__BB396_12;
$L__BB396_13:
	mov.u32 	%r376, %r1;
	@%p11 bra 	$L__BB396_17;
	setp.eq.s32 	%p17, %r27, 1;
	mov.b32 	%r214, 0;
	st.shared.u32 	[%r33], %r214;
	mov.u32 	%r376, %r25;
	@%p17 bra 	$L__BB396_17;
	setp.eq.s32 	%p18, %r27, 2;
	mov.b32 	%r215, 0;
	st.shared.u32 	[%r34], %r215;
	mov.u32 	%r376, %r31;
	@%p18 bra 	$L__BB396_17;
	mov.b32 	%r216, 0;
	st.shared.u32 	[%r35], %r216;
	mov.u32 	%r376, %r32;
$L__BB396_17:
	@%p14 bra 	$L__BB396_19;
$L__BB396_18:
	shl.b32 	%r217, %r376, 2;
	mov.u32 	%r218, _ZZ9cuda_gemmIiLi256ELi4ELi1ELi16ELi4ELi4ELi32ELi0ELi0EEviiiPT_S1_S1_iiE3Csh;
	add.s32 	%r219, %r218, %r217;
	mov.b32 	%r220, 0;
	st.shared.u32 	[%r219], %r220;
	add.s32 	%r221, %r219, %r29;
	st.shared.u32 	[%r221], %r220;
	add.s32 	%r222, %r221, %r29;
	st.shared.u32 	[%r222], %r220;
	add.s32 	%r223, %r222, %r29;
	st.shared.u32 	[%r223], %r220;
	add.s32 	%r376, %r29, %r376;
	setp.lt.u32 	%p20, %r376, 16;
	@%p20 bra 	$L__BB396_18;
$L__BB396_19:
	setp.lt.s32 	%p21, %r9, 1;
	bar.sync 	0;
	@%p21 bra 	$L__BB396_89;
	setp.ne.s32 	%p22, %r4, 1;
	@%p22 bra 	$L__BB396_42;
	mov.b32 	%r385, 0;
$L__BB396_22:
	setp.lt.s32 	%p57, %r162, 1;
	add.s32 	%r66, %r385, %r11;
	mad.lo.s32 	%r67, %r66, %r162, %r20;
	@%p57 bra 	$L__BB396_24;
	add.s32 	%r287, %r67, %r19;
	shl.b32 	%r288, %r287, 2;
	mov.u32 	%r289, _ZZ9cuda_gemmIiLi256ELi4ELi1ELi16ELi4ELi4ELi32ELi0ELi0EEviiiPT_S1_S1_iiE3Ash;
	add.s32 	%r290, %r289, %r288;
	ld.shared.u32 	%r428, [%r290];
$L__BB396_24:
	setp.lt.s32 	%p58, %r162, 2;
	@%p58 bra 	$L__BB396_26;
	add.s32 	%r291, %r67, %r36;
	shl.b32 	%r292, %r291, 2;
	mov.u32 	%r293, _ZZ9cuda_gemmIiLi256ELi4ELi1ELi16ELi4ELi4ELi32ELi0ELi0EEviiiPT_S1_S1_iiE3Ash;
	add.s32 	%r294, %r293, %r292;
	ld.shared.u32 	%r427, [%r294];
$L__BB396_26:
	setp.lt.s32 	%p59, %r162, 3;
	@%p59 bra 	$L__BB396_28;
	add.s32 	%r295, %r67, %r37;
	shl.b32 	%r296, %r295, 2;
	mov.u32 	%r297, _ZZ9cuda_gemmIiLi256ELi4ELi1ELi16ELi4ELi4ELi32ELi0ELi0EEviiiPT_S1_S1_iiE3Ash;
	add.s32 	%r298, %r297, %r296;
	ld.shared.u32 	%r426, [%r298];
$L__BB396_28:
	setp.lt.s32 	%p60, %r162, 4;
	@%p60 bra 	$L__BB396_30;
	add.s32 	%r299, %r67, %r38;
	shl.b32 	%r300, %r299, 2;
	mov.u32 	%r301, _ZZ9cuda_gemmIiLi256ELi4ELi1ELi16ELi4ELi4ELi32ELi0ELi0EEviiiPT_S1_S1_iiE3Ash;
	add.s32 	%r302, %r301, %r300;
	ld.shared.u32 	%r425, [%r302];
$L__BB396_30:
	setp.lt.s32 	%p61, %r12, %r21;
	@%p61 bra 	$L__BB396_32;
$L__BB396_31:
	add.s32 	%r385, %r385, %r10;
	setp.lt.s32 	%p71, %r385, %r9;
	@%p71 bra 	$L__BB396_22;
	bra.uni 	$L__BB396_89;
$L__BB396_32:
	rem.s32 	%r303, %r2, %r162;
	shl.b32 	%r304, %r303, 2;
	mov.u32 	%r305, _ZZ9cuda_gemmIiLi256ELi4ELi1ELi16ELi4ELi4ELi32ELi0ELi0EEviiiPT_S1_S1_iiE11kron_fac_sh;
	add.s32 	%r77, %r305, %r304;
	mov.u32 	%r390, %r12;
$L__BB396_33:
	mad.lo.s32 	%r307, %r390, 20, %r77;
	ld.shared.u32 	%r79, [%r307];
	mov.b32 	%r392, 0;
	@%p57 bra 	$L__BB396_35;
	shfl.sync.idx.b32	%r308|%p63, %r79, %r39, %r22, -1;
	mul.lo.s32 	%r392, %r308, %r428;
$L__BB396_35:
	@%p58 bra 	$L__BB396_37;
	shfl.sync.idx.b32	%r309|%p65, %r79, %r40, %r22, -1;
	mad.lo.s32 	%r392, %r309, %r427, %r392;
$L__BB396_37:
	@%p59 bra 	$L__BB396_39;
	shfl.sync.idx.b32	%r310|%p67, %r79, %r41, %r22, -1;
	mad.lo.s32 	%r392, %r310, %r426, %r392;
$L__BB396_39:
	@%p60 bra 	$L__BB396_41;
	shfl.sync.idx.b32	%r311|%p69, %r79, %r42, %r22, -1;
	mad.lo.s32 	%r392, %r311, %r425, %r392;
$L__BB396_41:
	mad.lo.s32 	%r312, %r390, %r9, %r66;
	shl.b32 	%r313, %r312, 2;
	mov.u32 	%r314, _ZZ9cuda_gemmIiLi256ELi4ELi1ELi16ELi4ELi4ELi32ELi0ELi0EEviiiPT_S1_S1_iiE3Csh;
	add.s32 	%r315, %r314, %r313;
	ld.shared.u32 	%r316, [%r315];
	add.s32 	%r317, %r316, %r392;
	st.shared.u32 	[%r315], %r317;
	add.s32 	%r390, %r390, %r14;
	setp.lt.s32 	%p70, %r390, %r21;
	@%p70 bra 	$L__BB396_33;
	bra.uni 	$L__BB396_31;
$L__BB396_42:
	setp.gt.u32 	%p23, %r162, 31;
	@%p23 bra 	$L__BB396_52;
	mov.b32 	%r415, 0;
$L__BB396_44:
	setp.eq.s32 	%p24, %r162, 0;
	add.s32 	%r126, %r415, %r11;
	mad.lo.s32 	%r127, %r126, %r162, %r20;
	@%p24 bra 	$L__BB396_46;
	add.s32 	%r225, %r127, %r19;
	shl.b32 	%r226, %r225, 2;
	mov.u32 	%r227, _ZZ9cuda_gemmIiLi256ELi4ELi1ELi16ELi4ELi4ELi32ELi0ELi0EEviiiPT_S1_S1_iiE3Ash;
	add.s32 	%r228, %r227, %r226;
	ld.shared.u32 	%r428, [%r228];
$L__BB396_46:
	setp.lt.s32 	%p25, %r162, 2;
	@%p25 bra 	$L__BB396_48;
	add.s32 	%r229, %r127, %r36;
	shl.b32 	%r230, %r229, 2;
	mov.u32 	%r231, _ZZ9cuda_gemmIiLi256ELi4ELi1ELi16ELi4ELi4ELi32ELi0ELi0EEviiiPT_S1_S1_iiE3Ash;
	add.s32 	%r232, %r231, %r230;
	ld.shared.u32 	%r427, [%r232];
$L__BB396_48:
	setp.lt.s32 	%p26, %r162, 3;
	@%p26 bra 	$L__BB396_50;
	add.s32 	%r233, %r127, %r37;
	shl.b32 	%r234, %r233, 2;
	mov.u32 	%r235, _ZZ9cuda_gemmIiLi256ELi4ELi1ELi16ELi4ELi4ELi32ELi0ELi0EEviiiPT_S1_S1_iiE3Ash;
	add.s32 	%r236, %r235, %r234;
	ld.shared.u32 	%r426, [%r236];
$L__BB396_50:
	setp.lt.s32 	%p27, %r162, 4;
	@%p27 bra 	$L__BB396_77;
	add.s32 	%r237, %r127, %r38;
	shl.b32 	%r238, %r237, 2;
	mov.u32 	%r239, _ZZ9cuda_gemmIiLi256ELi4ELi1ELi16ELi4ELi4ELi32ELi0ELi0EEviiiPT_S1_S1_iiE3Ash;
	add.s32 	%r240, %r239, %r238;
	ld.shared.u32 	%r425, [%r240];
	bra.uni 	$L__BB396_77;
$L__BB396_52:
	mov.b32 	%r399, 0;
$L__BB396_53:
	setp.lt.s32 	%p39, %r162, 1;
	add.s32 	%r94, %r399, %r11;
	mad.lo.s32 	%r95, %r94, %r162, %r20;
	@%p39 bra 	$L__BB396_55;
	add.s32 	%r255, %r95, %r19;
	shl.b32 	%r256, %r255, 2;
	mov.u32 	%r257, _ZZ9cuda_gemmIiLi256ELi4ELi1ELi16ELi4ELi4ELi32ELi0ELi0EEviiiPT_S1_S1_iiE3Ash;
	add.s32 	%r258, %r257, %r256;
	ld.shared.u32 	%r428, [%r258];
$L__BB396_55:
	setp.lt.s32 	%p40, %r162, 2;
	@%p40 bra 	$L__BB396_57;
	add.s32 	%r259, %r95, %r36;
	shl.b32 	%r260, %r259, 2;
	mov.u32 	%r261, _ZZ9cuda_gemmIiLi256ELi4ELi1ELi16ELi4ELi4ELi32ELi0ELi0EEviiiPT_S1_S1_iiE3Ash;
	add.s32 	%r262, %r261, %r260;
	ld.shared.u32 	%r427, [%r262];
$L__BB396_57:
	setp.lt.s32 	%p41, %r162, 3;
	@%p41 bra 	$L__BB396_59;
	add.s32 	%r263, %r95, %r37;
	shl.b32 	%r264, %r263, 2;
	mov.u32 	%r265, _ZZ9cuda_gemmIiLi256ELi4ELi1ELi16ELi4ELi4ELi32ELi0ELi0EEviiiPT_S1_S1_iiE3Ash;
	add.s32 	%r266, %r265, %r264;
	ld.shared.u32 	%r426, [%r266];
$L__BB396_59:
	setp.lt.s32 	%p42, %r162, 4;
	@%p42 bra 	$L__BB396_61;
	add.s32 	%r267, %r95, %r38;
	shl.b32 	%r268, %r267, 2;
	mov.u32 	%r269, _ZZ9cuda_gemmIiLi256ELi4ELi1ELi16ELi4ELi4ELi32ELi0ELi0EEviiiPT_S1_S1_iiE3Ash;
	add.s32 	%r270, %r269, %r268;
	ld.shared.u32 	%r425, [%r270];
$L__BB396_61:
	setp.lt.s32 	%p43, %r12, %r21;
	@%p43 bra 	$L__BB396_63;
$L__BB396_62:
	add.s32 	%r399, %r399, %r10;
	setp.lt.s32 	%p56, %r399, %r9;
	@%p56 bra 	$L__BB396_53;
	bra.uni 	$L__BB396_89;
$L__BB396_63:
	rem.s32 	%r271, %r2, %r162;
	shl.b32 	%r272, %r271, 2;
	mov.u32 	%r273, _ZZ9cuda_gemmIiLi256ELi4ELi1ELi16ELi4ELi4ELi32ELi0ELi0EEviiiPT_S1_S1_iiE11kron_fac_sh;
	add.s32 	%r105, %r273, %r272;
	mov.u32 	%r404, %r12;
$L__BB396_64:
	mad.lo.s32 	%r275, %r404, 20, %r105;
	ld.shared.u32 	%r107, [%r275];
	mov.b32 	%r406, 0;
	@%p39 bra 	$L__BB396_66;
	shfl.sync.idx.b32	%r276|%p45, %r107, %r39, %r22, -1;
	mul.lo.s32 	%r406, %r276, %r428;
$L__BB396_66:
	@%p40 bra 	$L__BB396_68;
	shfl.sync.idx.b32	%r277|%p47, %r107, %r40, %r22, -1;
	mad.lo.s32 	%r406, %r277, %r427, %r406;
$L__BB396_68:
	@%p41 bra 	$L__BB396_70;
	shfl.sync.idx.b32	%r278|%p49, %r107, %r41, %r22, -1;
	mad.lo.s32 	%r406, %r278, %r426, %r406;
$L__BB396_70:
	@%p42 bra 	$L__BB396_72;
	shfl.sync.idx.b32	%r279|%p51, %r107, %r42, %r22, -1;
	mad.lo.s32 	%r406, %r279, %r425, %r406;
$L__BB396_72:
	mov.u32 	%r408, %r3;
$L__BB396_73:
	shr.u32 	%r117, %r408, 1;
	shfl.sync.down.b32	%r280|%p52, %r406, %r117, %r23, -1;
	add.s32 	%r406, %r280, %r406;
	setp.gt.u32 	%p53, %r408, 3;
	mov.u32 	%r408, %r117;
	@%p53 bra 	$L__BB396_73;
	rem.u32 	%r281, %r2, %r4;
	setp.eq.s32 	%p54, %r281, 0;
	@%p54 bra 	$L__BB396_75;
	bra.uni 	$L__BB396_76;
$L__BB396_75:
	mad.lo.s32 	%r282, %r404, %r9, %r94;
	shl.b32 	%r283, %r282, 2;
	mov.u32 	%r284, _ZZ9cuda_gemmIiLi256ELi4ELi1ELi16ELi4ELi4ELi32ELi0ELi0EEviiiPT_S1_S1_iiE3Csh;
	add.s32 	%r285, %r284, %r283;
	st.shared.u32 	[%r285], %r406;
$L__BB396_76:
	add.s32 	%r404, %r404, %r14;
	setp.lt.s32 	%p55, %r404, %r21;
	@%p55 bra 	$L__BB396_64;
	bra.uni 	$L__BB396_62;
$L__BB396_77:
	setp.lt.s32 	%p28, %r12, %r21;
	@%p28 bra 	$L__BB396_78;
	bra.uni 	$L__BB396_88;
$L__BB396_78:
	rem.u32 	%r241, %r2, %r162;
	shl.b32 	%r242, %r241, 2;
	mov.u32 	%r243, _ZZ9cuda_gemmIiLi256ELi4ELi1ELi16ELi4ELi4ELi32ELi0ELi0EEviiiPT_S1_S1_iiE11kron_fac_sh;
	add.s32 	%r128, %r243, %r242;
	mov.u32 	%r420, %r12;
$L__BB396_79:
	mad.lo.s32 	%r245, %r420, 20, %r128;
	ld.shared.u32 	%r138, [%r245];
	mov.b32 	%r422, 0;
	@%p24 bra 	$L__BB396_81;
	shfl.sync.idx.b32	%r246|%p30, %r138, %r39, %r22, -1;
	mul.lo.s32 	%r422, %r246, %r428;
$L__BB396_81:
	@%p25 bra 	$L__BB396_83;
	shfl.sync.idx.b32	%r247|%p32, %r138, %r40, %r22, -1;
	mad.lo.s32 	%r422, %r247, %r427, %r422;
$L__BB396_83:
	@%p26 bra 	$L__BB396_85;
	shfl.sync.idx.b32	%r248|%p34, %r138, %r41, %r22, -1;
	mad.lo.s32 	%r422, %r248, %r426, %r422;
$L__BB396_85:
	@%p27 bra 	$L__BB396_87;
	shfl.sync.idx.b32	%r249|%p36, %r138, %r42, %r22, -1;
	mad.lo.s32 	%r422, %r249, %r425, %r422;
$L__BB396_87:
	mad.lo.s32 	%r250, %r420, %r9, %r126;
	shl.b32 	%r251, %r250, 2;
	mov.u32 	%r252, _ZZ9cuda_gemmIiLi256ELi4ELi1ELi16ELi4ELi4ELi32ELi0ELi0EEviiiPT_S1_S1_iiE3Csh;
	add.s32 	%r253, %r252, %r251;
	st.shared.u32 	[%r253], %r422;
	add.s32 	%r420, %r420, %r14;
	setp.lt.s32 	%p37, %r420, %r21;
	@%p37 bra 	$L__BB396_79;
$L__BB396_88:
	add.s32 	%r415, %r415, %r10;
	setp.lt.s32 	%p38, %r415, %r9;
	@%p38 bra 	$L__BB396_44;
$L__BB396_89:
	bar.sync 	0;
	@%p10 bra 	$L__BB396_96;
	setp.eq.s32 	%p73, %r27, 0;
	mad.lo.s32 	%r153, %r374, %r159, %r24;
	div.s32 	%r154, %r160, %r162;
	mov.u32 	%r429, %r1;
	@%p73 bra 	$L__BB396_94;
	setp.eq.s32 	%p74, %r27, 1;
	div.s32 	%r318, %r1, %r9;
	mad.lo.s32 	%r319, %r154, %r318, %r153;
	mul.lo.s32 	%r320, %r318, %r9;
	sub.s32 	%r321, %r1, %r320;
	add.s32 	%r322, %r319, %r321;
	ld.shared.u32 	%r323, [%r33];
	mul.wide.s32 	%rd24, %r322, 4;
	add.s64 	%rd25, %rd2, %rd24;
	st.global.u32 	[%rd25], %r323;
	mov.u32 	%r429, %r25;
	@%p74 bra 	$L__BB396_94;
	setp.eq.s32 	%p75, %r27, 2;
	div.s32 	%r324, %r25, %r9;
	mad.lo.s32 	%r325, %r154, %r324, %r153;
	mul.lo.s32 	%r326, %r324, %r9;
	sub.s32 	%r327, %r25, %r326;
	add.s32 	%r328, %r325, %r327;
	ld.shared.u32 	%r329, [%r34];
	mul.wide.s32 	%rd26, %r328, 4;
	add.s64 	%rd27, %rd2, %rd26;
	st.global.u32 	[%rd27], %r329;
	mov.u32 	%r429, %r31;
	@%p75 bra 	$L__BB396_94;
	div.s32 	%r330, %r31, %r9;
	mad.lo.s32 	%r331, %r154, %r330, %r153;
	mul.lo.s32 	%r332, %r330, %r9;
	sub.s32 	%r333, %r31, %r332;
	add.s32 	%r334, %r331, %r333;
	ld.shared.u32 	%r335, [%r35];
	mul.wide.s32 	%rd28, %r334, 4;
	add.s64 	%rd29, %rd2, %rd28;
	st.global.u32 	[%rd29], %r335;
	mov.u32 	%r429, %r32;
$L__BB396_94:
	setp.lt.u32 	%p76, %r26, 3;
	@%p76 bra 	$L__BB396_96;
$L__BB396_95:
	div.s32 	%r336, %r429, %r9;
	mad.lo.s32 	%r337, %r154, %r336, %r153;
	mul.lo.s32 	%r338, %r336, %r9;
	sub.s32 	%r339, %r429, %r338;
	add.s32 	%r340, %r337, %r339;
	shl.b32 	%r341, %r429, 2;
	mov.u32 	%r342, _ZZ9cuda_gemmIiLi256ELi4ELi1ELi16ELi4ELi4ELi32ELi0ELi0EEviiiPT_S1_S1_iiE3Csh;
	add.s32 	%r343, %r342, %r341;
	ld.shared.u32 	%r344, [%r343];
	mul.wide.s32 	%rd30, %r340, 4;
	add.s64 	%rd31, %rd2, %rd30;
	st.global.u32 	[%rd31], %r344;
	add.s32 	%r345, %r429, %r13;
	div.s32 	%r346, %r345, %r9;
	mad.lo.s32 	%r347, %r154, %r346, %r153;
	mul.lo.s32 	%r348, %r346, %r9;
	sub.s32 	%r349, %r345, %r348;
	add.s32 	%r350, %r347, %r349;
	add.s32 	%r351, %r343, %r29;
	ld.shared.u32 	%r352, [%r351];
	mul.wide.s32 	%rd32, %r350, 4;
	add.s64 	%rd33, %rd2, %rd32;
	st.global.u32 	[%rd33], %r352;
	add.s32 	%r353, %r345, %r13;
	div.s32 	%r354, %r353, %r9;
	mad.lo.s32 	%r355, %r154, %r354, %r153;
	mul.lo.s32 	%r356, %r354, %r9;
	sub.s32 	%r357, %r353, %r356;
	add.s32 	%r358, %r355, %r357;
	add.s32 	%r359, %r351, %r29;
	ld.shared.u32 	%r360, [%r359];
	mul.wide.s32 	%rd34, %r358, 4;
	add.s64 	%rd35, %rd2, %rd34;
	st.global.u32 	[%rd35], %r360;
	add.s32 	%r361, %r353, %r13;
	div.s32 	%r362, %r361, %r9;
	mad.lo.s32 	%r363, %r154, %r362, %r153;
	mul.lo.s32 	%r364, %r362, %r9;
	sub.s32 	%r365, %r361, %r364;
	add.s32 	%r366, %r363, %r365;
	add.s32 	%r367, %r359, %r29;
	ld.shared.u32 	%r368, [%r367];
	mul.wide.s32 	%rd36, %r366, 4;
	add.s64 	%rd37, %rd2, %rd36;
	st.global.u32 	[%rd37], %r368;
	add.s32 	%r429, %r361, %r13;
	setp.lt.u32 	%p77, %r429, 16;
	@%p77 bra 	$L__BB396_95;
$L__BB396_96:
	add.s32 	%r374, %r374, %r16;
	setp.lt.u32 	%p78, %r374, %r17;
	@%p78 bra 	$L__BB396_5;
$L__BB396_97:
	ret;

}
	// .globl	_Z9cuda_gemmIiLi256ELi4ELi1ELi16ELi4ELi4ELi32ELi0ELi1EEviiiPT_S1_S1_ii
.visible .entry _Z9cuda_gemmIiLi256ELi4ELi1ELi16ELi4ELi4ELi32ELi0ELi1EEviiiPT_S1_S1_ii(
	.param .u32 _Z9cuda_gemmIiLi256ELi4ELi1ELi16ELi4ELi4ELi32ELi0ELi1EEviiiPT_S1_S1_ii_param_0,
	.param .u32 _Z9cuda_gemmIiLi256ELi4ELi1ELi16ELi4ELi4ELi32ELi0ELi1EEviiiPT_S1_S1_ii_param_1,
	.param .u32 _Z9cuda_gemmIiLi256ELi4ELi1ELi16ELi4ELi4ELi32ELi0ELi1EEviiiPT_S1_S1_ii_param_2,
	.param .u64 .ptr .align 1 _Z9cuda_gemmIiLi256ELi4ELi1ELi16ELi4ELi4ELi32ELi0ELi1EEviiiPT_S1_S1_ii_param_3,
	.param .u64 .ptr .align 1 _Z9cuda_gemmIiLi256ELi4ELi1ELi16ELi4ELi4ELi32ELi0ELi1EEviiiPT_S1_S1_ii_param_4,
	.param .u64 .ptr .align 1 _Z9cuda_gemmIiLi256ELi4ELi1ELi16ELi4ELi4ELi32ELi0ELi1EEviiiPT_S1_S1_ii_param_5,
	.param .u32 _Z9cuda_gemmIiLi256ELi4ELi1ELi16ELi4ELi4ELi32ELi0ELi1EEviiiPT_S1_S1_ii_param_6,
	.param .u32 _Z9cuda_gemmIiLi256ELi4ELi1ELi16ELi4ELi4ELi32ELi0ELi1EEviiiPT_S1_S1_ii_param_7
)
.maxntid 256
{
	.reg .pred 	%p<29>;
	.reg .b32 	%r<192>;
	.reg .b64 	%rd<37>;
	// demoted variable
	.shared .align 128 .b8 _ZZ9cuda_gemmIiLi256ELi4ELi1ELi16ELi4ELi4ELi32ELi0ELi1EEviiiPT_S1_S1_iiE11kron_fac_sh[80];
	// demoted variable
	.shared .align 128 .b8 _ZZ9cuda_gemmIiLi256ELi4ELi1ELi16ELi4ELi4ELi32ELi0ELi1EEviiiPT_S1_S1_iiE3Ash[64];
	// demoted variable
	.shared .align 128 .b8 _ZZ9cuda_gemmIiLi256ELi4ELi1ELi16ELi4ELi4ELi32ELi0ELi1EEviiiPT_S1_S1_iiE3Csh[64];
	ld.param.u32 	%r56, [_Z9cuda_gemmIiLi256ELi4ELi1ELi16ELi4ELi4ELi32ELi0ELi1EEviiiPT_S1_S1_ii_param_1];
	ld.param.u32 	%r57, [_Z9cuda_gemmIiLi256ELi4ELi1ELi16ELi4ELi4ELi32ELi0ELi1EEviiiPT_S1_S1_ii_param_2];
	ld.param.u64 	%rd7, [_Z9cuda_gemmIiLi256ELi4ELi1ELi16ELi4ELi4ELi32ELi0ELi1EEviiiPT_S1_S1_ii_param_3];
	ld.param.u64 	%rd6, [_Z9cuda_gemmIiLi256ELi4ELi1ELi16ELi4ELi4ELi32ELi0ELi1EEviiiPT_S1_S1_ii_param_4];
	ld.param.u64 	%rd8, [_Z9cuda_gemmIiLi256ELi4ELi1ELi16ELi4ELi4ELi32ELi0ELi1EEviiiPT_S1_S1_ii_param_5];
	cvta.to.global.u64 	%rd1, %rd7;
	cvta.to.global.u64 	%rd2, %rd8;
	mov.u32 	%r1, %tid.x;
	setp.gt.u32 	%p1, %r1, 15;
	@%p1 bra 	$L__BB397_3;
	mov.u32 	%r2, %ntid.x;
	cvta.to.global.u64 	%rd3, %rd6;
	mov.u32 	%r60, _ZZ9cuda_gemmIiLi256ELi4ELi1ELi16ELi4ELi4ELi32ELi0ELi1EEviiiPT_S1_S1_iiE11kron_fac_sh;
	mov.u32 	%r181, %r1;
$L__BB397_2:
	mul.wide.u32 	%rd9, %r181, 4;
	add.s64 	%rd10, %rd3, %rd9;
	ld.global.u32 	%r58, [%rd10];
	and.b32  	%r59, %r181, 3;
	mad.lo.s32 	%r61, %r59, 20, %r60;
	and.b32  	%r62, %r181, -4;
	add.s32 	%r63, %r61, %r62;
	st.shared.u32 	[%r63], %r58;
	add.s32 	%r181, %r181, %r2;
	setp.lt.u32 	%p2, %r181, 16;
	@%p2 bra 	$L__BB397_2;
$L__BB397_3:
	mov.u32 	%r5, %ntid.x;
	mov.u32 	%r182, %ctaid.y;
	mov.u32 	%r7, %nctaid.y;
	shl.b32 	%r8, %r7, 2;
	setp.ge.u32 	%p3, %r182, %r8;
	@%p3 bra 	$L__BB397_31;
	mov.u32 	%r64, %ctaid.x;
	shl.b32 	%r9, %r64, 4;
	and.b32  	%r10, %r1, 3;
	shl.b32 	%r65, %r1, 2;
	and.b32  	%r66, %r65, 12;
	mov.u32 	%r67, _ZZ9cuda_gemmIiLi256ELi4ELi1ELi16ELi4ELi4ELi32ELi0ELi1EEviiiPT_S1_S1_iiE11kron_fac_sh;
	add.s32 	%r11, %r67, %r66;
	shl.b32 	%r12, %r64, 2;
	shr.s32 	%r68, %r57, 31;
	shr.u32 	%r69, %r68, 30;
	add.s32 	%r70, %r57, %r69;
	shr.s32 	%r13, %r70, 2;
	add.s32 	%r14, %r1, %r5;
	max.u32 	%r71, %r14, 16;
	setp.lt.u32 	%p4, %r14, 16;
	selp.u32 	%r72, 1, 0, %p4;
	add.s32 	%r73, %r14, %r72;
	sub.s32 	%r74, %r71, %r73;
	div.u32 	%r75, %r74, %r5;
	add.s32 	%r15, %r75, %r72;
	add.s32 	%r76, %r15, 1;
	and.b32  	%r16, %r76, 3;
	mov.u32 	%r77, _ZZ9cuda_gemmIiLi256ELi4ELi1ELi16ELi4ELi4ELi32ELi0ELi1EEviiiPT_S1_S1_iiE3Ash;
	add.s32 	%r17, %r77, %r65;
	shl.b32 	%r18, %r5, 2;
	add.s32 	%r19, %r17, %r18;
	add.s32 	%r20, %r14, %r5;
	add.s32 	%r21, %r20, %r5;
	mov.u32 	%r78, _ZZ9cuda_gemmIiLi256ELi4ELi1ELi16ELi4ELi4ELi32ELi0ELi1EEviiiPT_S1_S1_iiE3Csh;
	add.s32 	%r22, %r78, %r65;
	add.s32 	%r23, %r22, %r18;
	add.s32 	%r24, %r23, %r18;
	add.s32 	%r79, %r1, 1;
	and.b32  	%r25, %r79, 3;
	xor.b32  	%r26, %r10, 2;
	add.s32 	%r80, %r1, -1;
	and.b32  	%r27, %r80, 3;
	mul.wide.u32 	%rd16, %r5, 4;
	mul.wide.u32 	%rd19, %r5, 8;
	mul.wide.u32 	%rd21, %r5, 12;
	cvt.u64.u32 	%rd12, %r18;
$L__BB397_5:
	setp.gt.u32 	%p5, %r1, 15;
	@%p5 bra 	$L__BB397_19;
	setp.eq.s32 	%p6, %r16, 0;
	mul.lo.s32 	%r29, %r182, %r57;
	mov.u32 	%r183, %r1;
	@%p6 bra 	$L__BB397_10;
	setp.eq.s32 	%p7, %r16, 1;
	add.s32 	%r81, %r29, %r9;
	add.s32 	%r82, %r81, %r1;
	mul.wide.s32 	%rd11, %r82, 4;
	add.s64 	%rd4, %rd1, %rd11;
	ld.global.u32 	%r83, [%rd4];
	st.shared.u32 	[%r17], %r83;
	mov.u32 	%r183, %r14;
	@%p7 bra 	$L__BB397_10;
	setp.eq.s32 	%p8, %r16, 2;
	add.s64 	%rd5, %rd4, %rd12;
	ld.global.u32 	%r84, [%rd5];
	st.shared.u32 	[%r19], %r84;
	mov.u32 	%r183, %r20;
	@%p8 bra 	$L__BB397_10;
	add.s64 	%rd14, %rd5, %rd12;
	ld.global.u32 	%r85, [%rd14];
	add.s32 	%r86, %r19, %r18;
	st.shared.u32 	[%r86], %r85;
	mov.u32 	%r183, %r21;
$L__BB397_10:
	setp.lt.u32 	%p9, %r15, 3;
	@%p9 bra 	$L__BB397_13;
	shl.b32 	%r87, %r183, 2;
	mov.u32 	%r88, _ZZ9cuda_gemmIiLi256ELi4ELi1ELi16ELi4ELi4ELi32ELi0ELi1EEviiiPT_S1_S1_iiE3Ash;
	add.s32 	%r186, %r88, %r87;
	add.s32 	%r89, %r9, %r183;
	add.s32 	%r185, %r89, %r29;
$L__BB397_12:
	mul.wide.s32 	%rd15, %r185, 4;
	add.s64 	%rd17, %rd1, %rd15;
	add.s64 	%rd18, %rd17, %rd16;
	add.s64 	%rd20, %rd17, %rd19;
	add.s64 	%rd22, %rd17, %rd21;
	ld.global.u32 	%r90, [%rd17];
	st.shared.u32 	[%r186], %r90;
	ld.global.u32 	%r91, [%rd18];
	add.s32 	%r92, %r186, %r18;
	st.shared.u32 	[%r92], %r91;
	ld.global.u32 	%r93, [%rd20];
	shl.b32 	%r94, %r5, 3;
	add.s32 	%r95, %r186, %r94;
	st.shared.u32 	[%r95], %r93;
	ld.global.u32 	%r96, [%rd22];
	mad.lo.s32 	%r97, %r5, 12, %r186;
	st.shared.u32 	[%r97], %r96;
	add.s32 	%r183, %r183, %r18;
	shl.b32 	%r98, %r5, 4;
	add.s32 	%r186, %r186, %r98;
	add.s32 	%r185, %r185, %r18;
	setp.lt.u32 	%p10, %r183, 16;
	@%p10 bra 	$L__BB397_12;
$L__BB397_13:
	setp.eq.s32 	%p11, %r16, 0;
	mov.u32 	%r184, %r1;
	@%p11 bra 	$L__BB397_17;
	setp.eq.s32 	%p12, %r16, 1;
	mov.b32 	%r99, 0;
	st.shared.u32 	[%r22], %r99;
	mov.u32 	%r184, %r14;
	@%p12 bra 	$L__BB397_17;
	setp.eq.s32 	%p13, %r16, 2;
	mov.b32 	%r100, 0;
	st.shared.u32 	[%r23], %r100;
	mov.u32 	%r184, %r20;
	@%p13 bra 	$L__BB397_17;
	mov.b32 	%r101, 0;
	st.shared.u32 	[%r24], %r101;
	mov.u32 	%r184, %r21;
$L__BB397_17:
	setp.lt.u32 	%p14, %r15, 3;
	@%p14 bra 	$L__BB397_19;
$L__BB397_18:
	shl.b32 	%r102, %r184, 2;
	mov.u32 	%r103, _ZZ9cuda_gemmIiLi256ELi4ELi1ELi16ELi4ELi4ELi32ELi0ELi1EEviiiPT_S1_S1_iiE3Csh;
	add.s32 	%r104, %r103, %r102;
	mov.b32 	%r105, 0;
	st.shared.u32 	[%r104], %r105;
	add.s32 	%r106, %r104, %r18;
	st.shared.u32 	[%r106], %r105;
	add.s32 	%r107, %r106, %r18;
	st.shared.u32 	[%r107], %r105;
	add.s32 	%r108, %r107, %r18;
	st.shared.u32 	[%r108], %r105;
	add.s32 	%r184, %r18, %r184;
	setp.lt.u32 	%p15, %r184, 16;
	@%p15 bra 	$L__BB397_18;
$L__BB397_19:
	setp.gt.u32 	%p16, %r1, 15;
	bar.sync 	0;
	@%p16 bra 	$L__BB397_22;
	shr.u32 	%r189, %r1, 2;
	mov.u32 	%r109, _ZZ9cuda_gemmIiLi256ELi4ELi1ELi16ELi4ELi4ELi32ELi0ELi1EEviiiPT_S1_S1_iiE3Ash;
	mad.lo.s32 	%r110, %r10, 20, %r109;
	ld.shared.u32 	%r43, [%r110];
	shl.b32 	%r111, %r10, 2;
	or.b32  	%r112, %r111, %r25;
	shl.b32 	%r113, %r112, 2;
	add.s32 	%r114, %r109, %r113;
	ld.shared.u32 	%r44, [%r114];
	or.b32  	%r115, %r111, %r26;
	shl.b32 	%r116, %r115, 2;
	add.s32 	%r117, %r109, %r116;
	ld.shared.u32 	%r45, [%r117];
	or.b32  	%r118, %r111, %r27;
	shl.b32 	%r119, %r118, 2;
	add.s32 	%r120, %r109, %r119;
	ld.shared.u32 	%r46, [%r120];
$L__BB397_21:
	mad.lo.s32 	%r121, %r189, 20, %r11;
	ld.shared.u32 	%r122, [%r121];
	shfl.sync.idx.b32	%r123|%p17, %r122, %r10, 7199, -1;
	mul.lo.s32 	%r124, %r123, %r43;
	shfl.sync.idx.b32	%r125|%p18, %r122, %r25, 7199, -1;
	mad.lo.s32 	%r126, %r125, %r44, %r124;
	shfl.sync.idx.b32	%r127|%p19, %r122, %r26, 7199, -1;
	mad.lo.s32 	%r128, %r127, %r45, %r126;
	shfl.sync.idx.b32	%r129|%p20, %r122, %r27, 7199, -1;
	mad.lo.s32 	%r130, %r129, %r46, %r128;
	shl.b32 	%r132, %r189, 4;
	or.b32  	%r133, %r132, %r111;
	mov.u32 	%r134, _ZZ9cuda_gemmIiLi256ELi4ELi1ELi16ELi4ELi4ELi32ELi0ELi1EEviiiPT_S1_S1_iiE3Csh;
	add.s32 	%r135, %r134, %r133;
	ld.shared.u32 	%r136, [%r135];
	add.s32 	%r137, %r136, %r130;
	st.shared.u32 	[%r135], %r137;
	shr.u32 	%r138, %r5, 2;
	add.s32 	%r189, %r189, %r138;
	setp.lt.u32 	%p21, %r189, 4;
	@%p21 bra 	$L__BB397_21;
$L__BB397_22:
	setp.gt.u32 	%p22, %r1, 15;
	bar.sync 	0;
	@%p22 bra 	$L__BB397_30;
	setp.eq.s32 	%p23, %r16, 0;
	mad.lo.s32 	%r49, %r182, %r56, %r12;
	mov.u32 	%r190, %r1;
	@%p23 bra 	$L__BB397_27;
	setp.eq.s32 	%p24, %r16, 1;
	shr.u32 	%r139, %r1, 2;
	mad.lo.s32 	%r140, %r139, %r13, %r10;
	add.s32 	%r141, %r49, %r140;
	ld.shared.u32 	%r142, [%r22];
	mul.wide.s32 	%rd23, %r141, 4;
	add.s64 	%rd24, %rd2, %rd23;
	st.global.u32 	[%rd24], %r142;
	mov.u32 	%r190, %r14;
	@%p24 bra 	$L__BB397_27;
	setp.eq.s32 	%p25, %r16, 2;
	and.b32  	%r143, %r14, 3;
	shr.u32 	%r144, %r14, 2;
	mad.lo.s32 	%r145, %r144, %r13, %r143;
	add.s32 	%r146, %r49, %r145;
	ld.shared.u32 	%r147, [%r23];
	mul.wide.s32 	%rd25, %r146, 4;
	add.s64 	%rd26, %rd2, %rd25;
	st.global.u32 	[%rd26], %r147;
	mov.u32 	%r190, %r20;
	@%p25 bra 	$L__BB397_27;
	and.b32  	%r148, %r20, 3;
	shr.u32 	%r149, %r20, 2;
	mad.lo.s32 	%r150, %r149, %r13, %r148;
	add.s32 	%r151, %r49, %r150;
	ld.shared.u32 	%r152, [%r24];
	mul.wide.s32 	%rd27, %r151, 4;
	add.s64 	%rd28, %rd2, %rd27;
	st.global.u32 	[%rd28], %r152;
	mov.u32 	%r190, %r21;
$L__BB397_27:
	setp.lt.u32 	%p26, %r15, 3;
	@%p26 bra 	$L__BB397_30;
	and.b32  	%r153, %r190, 3;
	add.s32 	%r154, %r5, %r190;
	and.b32  	%r155, %r154, 3;
	add.s32 	%r51, %r49, %r153;
	add.s32 	%r52, %r49, %r155;
$L__BB397_29:
	shr.u32 	%r156, %r190, 2;
	mad.lo.s32 	%r157, %r156, %r13, %r51;
	shl.b32 	%r158, %r190, 2;
	mov.u32 	%r159, _ZZ9cuda_gemmIiLi256ELi4ELi1ELi16ELi4ELi4ELi32ELi0ELi1EEviiiPT_S1_S1_iiE3Csh;
	add.s32 	%r160, %r159, %r158;
	ld.shared.u32 	%r161, [%r160];
	mul.wide.s32 	%rd29, %r157, 4;
	add.s64 	%rd30, %rd2, %rd29;
	st.global.u32 	[%rd30], %r161;
	add.s32 	%r162, %r190, %r5;
	shr.u32 	%r163, %r162, 2;
	mad.lo.s32 	%r164, %r163, %r13, %r52;
	add.s32 	%r165, %r160, %r18;
	ld.shared.u32 	%r166, [%r165];
	mul.wide.s32 	%rd31, %r164, 4;
	add.s64 	%rd32, %rd2, %rd31;
	st.global.u32 	[%rd32], %r166;
	add.s32 	%r167, %r162, %r5;
	shr.u32 	%r168, %r167, 2;
	and.b32  	%r169, %r167, 3;
	add.s32 	%r170, %r49, %r169;
	mad.lo.s32 	%r171, %r168, %r13, %r170;
	add.s32 	%r172, %r165, %r18;
	ld.shared.u32 	%r173, [%r172];
	mul.wide.s32 	%rd33, %r171, 4;
	add.s64 	%rd34, %rd2, %rd33;
	st.global.u32 	[%rd34], %r173;
	add.s32 	%r174, %r167, %r5;
	shr.u32 	%r175, %r174, 2;
	and.b32  	%r176, %r174, 3;
	add.s32 	%r177, %r49, %r176;
	mad.lo.s32 	%r178, %r175, %r13, %r177;
	add.s32 	%r179, %r172, %r18;
	ld.shared.u32 	%r180, [%r179];
	mul.wide.s32 	%rd35, %r178, 4;
	add.s64 	%rd36, %rd2, %rd35;
	st.global.u32 	[%rd36], %r180;
	add.s32 	%r190, %r174, %r5;
	setp.lt.u32 	%p27, %r190, 16;
	@%p27 bra 	$L__BB397_29;
$L__BB397_30:
	add.s32 	%r182, %r182, %r7;
	setp.lt.u32 	%p28, %r182, %r8;
	@%p28 bra 	$L__BB397_5;
$L__BB397_31:
	ret;

}
	// .globl	_Z9cuda_gemmIiLi256ELi4ELi1ELi16ELi4ELi4ELi32ELi1ELi0EEviiiPT_S1_S1_ii
.visible .entry _Z9cuda_gemmIiLi256ELi4ELi1ELi16ELi4ELi4ELi32ELi1ELi0EEviiiPT_S1_S1_ii(
	.param .u32 _Z9cuda_gemmIiLi256ELi4ELi1ELi16ELi4ELi4ELi32ELi1ELi0EEviiiPT_S1_S1_ii_param_0,
	.param .u32 _Z9cuda_gemmIiLi256ELi4ELi1ELi16ELi4ELi4ELi32ELi1ELi0EEviiiPT_S1_S1_ii_param_1,
	.param .u32 _Z9cuda_gemmIiLi256ELi4ELi1ELi16ELi4ELi4ELi32ELi1ELi0EEviiiPT_S1_S1_ii_param_2,
	.param .u64 .ptr .align 1 _Z9cuda_gemmIiLi256ELi4ELi1ELi16ELi4ELi4ELi32ELi1ELi0EEviiiPT_S1_S1_ii_param_3,
	.param .u64 .ptr .align 1 _Z9cuda_gemmIiLi256ELi4ELi1ELi16ELi4ELi4ELi32ELi1ELi0EEviiiPT_S1_S1_ii_param_4,
	.param .u64 .ptr .align 1 _Z9cuda_gemmIiLi256ELi4ELi1ELi16ELi4ELi4ELi32ELi1ELi0EEviiiPT_S1_S1_ii_param_5,
	.param .u32 _Z9cuda_gemmIiLi256ELi4ELi1ELi16ELi4ELi4ELi32ELi1ELi0EEviiiPT_S1_S1_ii_param_6,
	.param .u32 _Z9cuda_gemmIiLi256ELi4ELi1ELi16ELi4ELi4ELi32ELi1ELi0EEviiiPT_S1_S1_ii_param_7
)
.maxntid 256
{
	.reg .pred 	%p<79>;
	.reg .b32 	%r<390>;
	.reg .b64 	%rd<38>;
	// demoted variable
	.shared .align 128 .b8 _ZZ9cuda_gemmIiLi256ELi4ELi1ELi16ELi4ELi4ELi32ELi1ELi0EEviiiPT_S1_S1_iiE11kron_fac_sh[80];
	// demoted variable
	.shared .align 128 .b8 _ZZ9cuda_gemmIiLi256ELi4ELi1ELi16ELi4ELi4ELi32ELi1ELi0EEviiiPT_S1_S1_iiE3Ash[64];
	// demoted variable
	.shared .align 128 .b8 _ZZ9cuda_gemmIiLi256ELi4ELi1ELi16ELi4ELi4ELi32ELi1ELi0EEviiiPT_S1_S1_iiE3Csh[64];
	ld.param.u64 	%rd12, [_Z9cuda_gemmIiLi256ELi4ELi1ELi16ELi4ELi4ELi32ELi1ELi0EEviiiPT_S1_S1_ii_param_3];
	ld.param.u64 	%rd11, [_Z9cuda_gemmIiLi256ELi4ELi1ELi16ELi4ELi4ELi32ELi1ELi0EEviiiPT_S1_S1_ii_param_4];
	ld.param.u64 	%rd13, [_Z9cuda_gemmIiLi256ELi4ELi1ELi16ELi4ELi4ELi32ELi1ELi0EEviiiPT_S1_S1_ii_param_5];
	ld.param.u32 	%r157, [_Z9cuda_gemmIiLi256ELi4ELi1ELi16ELi4ELi4ELi32ELi1ELi0EEviiiPT_S1_S1_ii_param_6];
	ld.param.u32 	%r158, [_Z9cuda_gemmIiLi256ELi4ELi1ELi16ELi4ELi4ELi32ELi1ELi0EEviiiPT_S1_S1_ii_param_7];
	cvta.to.global.u64 	%rd1, %rd12;
	cvta.to.global.u64 	%rd2, %rd13;
	mov.u32 	%r1, %tid.x;
	and.b32  	%r2, %r1, 31;
	setp.lt.s32 	%p1, %r158, 16;
	shr.u32 	%r3, %r158, 4;
	selp.b32 	%r4, 1, %r3, %p1;
	mul.lo.s32 	%r5, %r158, %r157;
	setp.ge.u32 	%p2, %r1, %r5;
	@%p2 bra 	$L__BB398_3;
	mov.u32 	%r6, %ntid.x;
	cvta.to.global.u64 	%rd3, %rd11;
	mov.u32 	%r328, %r1;
$L__BB398_2:
	mul.wide.u32 	%rd14, %r328, 4;
	add.s64 	%rd15, %rd3, %rd14;
	ld.global.u32 	%r159, [%rd15];
	rem.u32 	%r160, %r328, %r157;
	mov.u32 	%r161, _ZZ9cuda_gemmIiLi256ELi4ELi1ELi16ELi4ELi4ELi32ELi1ELi0EEviiiPT_S1_S1_iiE11kron_fac_sh;
	mad.lo.s32 	%r162, %r160, 20, %r161;
	div.u32 	%r163, %r328, %r158;
	shl.b32 	%r164, %r163, 2;
	add.s32 	%r165, %r162, %r164;
	st.shared.u32 	[%r165], %r159;
	add.s32 	%r328, %r328, %r6;
	setp.lt.u32 	%p3, %r328, %r5;
	@%p3 bra 	$L__BB398_2;
$L__BB398_3:
	div.s32 	%r9, 16, %r158;
	mul.lo.s32 	%r166, %r9, %r4;
	min.s32 	%r10, %r166, 256;
	div.u32 	%r12, %r1, %r10;
	mul.lo.s32 	%r167, %r12, %r10;
	sub.s32 	%r168, %r1, %r167;
	div.u32 	%r11, %r168, %r4;
	mov.u32 	%r13, %ntid.x;
	div.u32 	%r14, %r13, %r10;
	mov.u32 	%r333, %ctaid.y;
	mov.u32 	%r16, %nctaid.y;
	shl.b32 	%r17, %r16, 2;
	setp.ge.u32 	%p4, %r333, %r17;
	@%p4 bra 	$L__BB398_97;
	and.b32  	%r18, %r11, 3;
	rem.u32 	%r170, %r1, %r4;
	shl.b32 	%r19, %r170, 2;
	min.s32 	%r20, %r157, 4;
	shl.b32 	%r171, %r158, 8;
	sub.s32 	%r21, 8223, %r171;
	shl.b32 	%r172, %r4, 8;
	sub.s32 	%r22, 8223, %r172;
	add.s32 	%r23, %r1, %r13;
	max.u32 	%r173, %r23, 16;
	setp.lt.u32 	%p5, %r23, 16;
	selp.u32 	%r174, 1, 0, %p5;
	add.s32 	%r175, %r23, %r174;
	sub.s32 	%r176, %r173, %r175;
	div.u32 	%r177, %r176, %r13;
	add.s32 	%r24, %r177, %r174;
	add.s32 	%r178, %r24, 1;
	and.b32  	%r25, %r178, 3;
	shl.b32 	%r179, %r1, 2;
	mov.u32 	%r180, _ZZ9cuda_gemmIiLi256ELi4ELi1ELi16ELi4ELi4ELi32ELi1ELi0EEviiiPT_S1_S1_iiE3Ash;
	add.s32 	%r26, %r180, %r179;
	shl.b32 	%r27, %r13, 2;
	add.s32 	%r28, %r26, %r27;
	add.s32 	%r29, %r23, %r13;
	add.s32 	%r30, %r29, %r13;
	mov.u32 	%r181, _ZZ9cuda_gemmIiLi256ELi4ELi1ELi16ELi4ELi4ELi32ELi1ELi0EEviiiPT_S1_S1_iiE3Csh;
	add.s32 	%r31, %r181, %r179;
	add.s32 	%r32, %r31, %r27;
	add.s32 	%r182, %r11, 1;
	and.b32  	%r33, %r182, 3;
	xor.b32  	%r34, %r18, 2;
	add.s32 	%r183, %r11, -1;
	and.b32  	%r35, %r183, 3;
	setp.lt.s32 	%p6, %r18, %r158;
	selp.b32 	%r184, 0, %r158, %p6;
	sub.s32 	%r36, %r18, %r184;
	add.s32 	%r185, %r18, 1;
	setp.lt.s32 	%p7, %r185, %r158;
	selp.b32 	%r186, 0, %r158, %p7;
	sub.s32 	%r37, %r185, %r186;
	add.s32 	%r187, %r18, 2;
	setp.lt.s32 	%p8, %r187, %r158;
	selp.b32 	%r188, 0, %r158, %p8;
	sub.s32 	%r38, %r187, %r188;
	add.s32 	%r189, %r18, 3;
	setp.lt.s32 	%p9, %r189, %r158;
	selp.b32 	%r190, 0, %r158, %p9;
	sub.s32 	%r39, %r189, %r190;
	shl.b32 	%r40, %r13, 4;
	mul.lo.s32 	%r41, %r13, 12;
	mul.wide.u32 	%rd16, %r13, 4;
	add.s64 	%rd4, %rd1, %rd16;
	mul.wide.u32 	%rd17, %r13, 8;
	add.s64 	%rd5, %rd1, %rd17;
	mul.wide.u32 	%rd18, %r13, 12;
	add.s64 	%rd6, %rd1, %rd18;
	cvt.u64.u32 	%rd20, %r27;
$L__BB398_5:
	setp.gt.u32 	%p10, %r1, 15;
	@%p10 bra 	$L__BB398_19;
	setp.eq.s32 	%p11, %r25, 0;
	shl.b32 	%r47, %r333, 4;
	mov.u32 	%r334, %r1;
	@%p11 bra 	$L__BB398_10;
	setp.eq.s32 	%p12, %r25, 1;
	add.s32 	%r191, %r47, %r1;
	mul.wide.s32 	%rd19, %r191, 4;
	add.s64 	%rd7, %rd1, %rd19;
	ld.global.u32 	%r192, [%rd7];
	st.shared.u32 	[%r26], %r192;
	mov.u32 	%r334, %r23;
	@%p12 bra 	$L__BB398_10;
	setp.eq.s32 	%p13, %r25, 2;
	add.s64 	%rd8, %rd7, %rd20;
	ld.global.u32 	%r193, [%rd8];
	st.shared.u32 	[%r28], %r193;
	mov.u32 	%r334, %r29;
	@%p13 bra 	$L__BB398_10;
	add.s64 	%rd22, %rd8, %rd20;
	ld.global.u32 	%r194, [%rd22];
	add.s32 	%r195, %r28, %r27;
	st.shared.u32 	[%r195], %r194;
	mov.u32 	%r334, %r30;
$L__BB398_10:
	setp.lt.u32 	%p14, %r24, 3;
	@%p14 bra 	$L__BB398_13;
	shl.b32 	%r196, %r334, 2;
	mov.u32 	%r197, _ZZ9cuda_gemmIiLi256ELi4ELi1ELi16ELi4ELi4ELi32ELi1ELi0EEviiiPT_S1_S1_iiE3Ash;
	add.s32 	%r337, %r197, %r196;
	add.s32 	%r336, %r334, %r47;
$L__BB398_12:
	mul.wide.s32 	%rd23, %r336, 4;
	add.s64 	%rd24, %rd4, %rd23;
	add.s64 	%rd25, %rd5, %rd23;
	add.s64 	%rd26, %rd6, %rd23;
	add.s64 	%rd27, %rd1, %rd23;
	ld.global.u32 	%r198, [%rd27];
	st.shared.u32 	[%r337], %r198;
	ld.global.u32 	%r199, [%rd24];
	add.s32 	%r200, %r337, %r27;
	st.shared.u32 	[%r200], %r199;
	ld.global.u32 	%r201, [%rd25];
	mov.u32 	%r202, %ntid.x;
	shl.b32 	%r203, %r202, 3;
	add.s32 	%r204, %r337, %r203;
	st.shared.u32 	[%r204], %r201;
	ld.global.u32 	%r205, [%rd26];
	add.s32 	%r206, %r337, %r41;
	st.shared.u32 	[%r206], %r205;
	add.s32 	%r334, %r334, %r27;
	add.s32 	%r337, %r337, %r40;
	add.s32 	%r336, %r336, %r27;
	setp.lt.u32 	%p15, %r334, 16;
	@%p15 bra 	$L__BB398_12;
$L__BB398_13:
	mov.u32 	%r335, %r1;
	@%p11 bra 	$L__BB398_17;
	setp.eq.s32 	%p17, %r25, 1;
	mov.b32 	%r207, 0;
	st.shared.u32 	[%r31], %r207;
	mov.u32 	%r335, %r23;
	@%p17 bra 	$L__BB398_17;
	setp.eq.s32 	%p18, %r25, 2;
	mov.b32 	%r208, 0;
	st.shared.u32 	[%r32], %r208;
	mov.u32 	%r335, %r29;
	@%p18 bra 	$L__BB398_17;
	add.s32 	%r209, %r32, %r27;
	mov.b32 	%r210, 0;
	st.shared.u32 	[%r209], %r210;
	mov.u32 	%r335, %r30;
$L__BB398_17:
	@%p14 bra 	$L__BB398_19;
$L__BB398_18:
	shl.b32 	%r211, %r335, 2;
	mov.u32 	%r212, _ZZ9cuda_gemmIiLi256ELi4ELi1ELi16ELi4ELi4ELi32ELi1ELi0EEviiiPT_S1_S1_iiE3Csh;
	add.s32 	%r213, %r212, %r211;
	mov.b32 	%r214, 0;
	st.shared.u32 	[%r213], %r214;
	add.s32 	%r215, %r213, %r27;
	st.shared.u32 	[%r215], %r214;
	add.s32 	%r216, %r215, %r27;
	st.shared.u32 	[%r216], %r214;
	add.s32 	%r217, %r216, %r27;
	st.shared.u32 	[%r217], %r214;
	add.s32 	%r335, %r27, %r335;
	setp.lt.u32 	%p20, %r335, 16;
	@%p20 bra 	$L__BB398_18;
$L__BB398_19:
	setp.lt.s32 	%p21, %r9, 1;
	bar.sync 	0;
	@%p21 bra 	$L__BB398_89;
	setp.ne.s32 	%p22, %r4, 1;
	@%p22 bra 	$L__BB398_42;
	mov.b32 	%r344, 0;
$L__BB398_22:
	setp.lt.s32 	%p57, %r158, 1;
	add.s32 	%r65, %r344, %r11;
	mad.lo.s32 	%r66, %r65, %r158, %r19;
	@%p57 bra 	$L__BB398_24;
	add.s32 	%r281, %r66, %r18;
	shl.b32 	%r282, %r281, 2;
	mov.u32 	%r283, _ZZ9cuda_gemmIiLi256ELi4ELi1ELi16ELi4ELi4ELi32ELi1ELi0EEviiiPT_S1_S1_iiE3Ash;
	add.s32 	%r284, %r283, %r282;
	ld.shared.u32 	%r387, [%r284];
$L__BB398_24:
	setp.lt.s32 	%p58, %r158, 2;
	@%p58 bra 	$L__BB398_26;
	add.s32 	%r285, %r66, %r33;
	shl.b32 	%r286, %r285, 2;
	mov.u32 	%r287, _ZZ9cuda_gemmIiLi256ELi4ELi1ELi16ELi4ELi4ELi32ELi1ELi0EEviiiPT_S1_S1_iiE3Ash;
	add.s32 	%r288, %r287, %r286;
	ld.shared.u32 	%r386, [%r288];
$L__BB398_26:
	setp.lt.s32 	%p59, %r158, 3;
	@%p59 bra 	$L__BB398_28;
	add.s32 	%r289, %r66, %r34;
	shl.b32 	%r290, %r289, 2;
	mov.u32 	%r291, _ZZ9cuda_gemmIiLi256ELi4ELi1ELi16ELi4ELi4ELi32ELi1ELi0EEviiiPT_S1_S1_iiE3Ash;
	add.s32 	%r292, %r291, %r290;
	ld.shared.u32 	%r385, [%r292];
$L__BB398_28:
	setp.lt.s32 	%p60, %r158, 4;
	@%p60 bra 	$L__BB398_30;
	add.s32 	%r293, %r66, %r35;
	shl.b32 	%r294, %r293, 2;
	mov.u32 	%r295, _ZZ9cuda_gemmIiLi256ELi4ELi1ELi16ELi4ELi4ELi32ELi1ELi0EEviiiPT_S1_S1_iiE3Ash;
	add.s32 	%r296, %r295, %r294;
	ld.shared.u32 	%r384, [%r296];
$L__BB398_30:
	setp.lt.s32 	%p61, %r12, %r20;
	@%p61 bra 	$L__BB398_32;
$L__BB398_31:
	add.s32 	%r344, %r344, %r10;
	setp.lt.s32 	%p71, %r344, %r9;
	@%p71 bra 	$L__BB398_22;
	bra.uni 	$L__BB398_89;
$L__BB398_32:
	rem.s32 	%r297, %r2, %r158;
	shl.b32 	%r298, %r297, 2;
	mov.u32 	%r299, _ZZ9cuda_gemmIiLi256ELi4ELi1ELi16ELi4ELi4ELi32ELi1ELi0EEviiiPT_S1_S1_iiE11kron_fac_sh;
	add.s32 	%r76, %r299, %r298;
	mov.u32 	%r349, %r12;
$L__BB398_33:
	mad.lo.s32 	%r301, %r349, 20, %r76;
	ld.shared.u32 	%r78, [%r301];
	mov.b32 	%r351, 0;
	@%p57 bra 	$L__BB398_35;
	shfl.sync.idx.b32	%r302|%p63, %r78, %r36, %r21, -1;
	mul.lo.s32 	%r351, %r302, %r387;
$L__BB398_35:
	@%p58 bra 	$L__BB398_37;
	shfl.sync.idx.b32	%r303|%p65, %r78, %r37, %r21, -1;
	mad.lo.s32 	%r351, %r303, %r386, %r351;
$L__BB398_37:
	@%p59 bra 	$L__BB398_39;
	shfl.sync.idx.b32	%r304|%p67, %r78, %r38, %r21, -1;
	mad.lo.s32 	%r351, %r304, %r385, %r351;
$L__BB398_39:
	@%p60 bra 	$L__BB398_41;
	shfl.sync.idx.b32	%r305|%p69, %r78, %r39, %r21, -1;
	mad.lo.s32 	%r351, %r305, %r384, %r351;
$L__BB398_41:
	mad.lo.s32 	%r306, %r349, %r9, %r65;
	shl.b32 	%r307, %r306, 2;
	mov.u32 	%r308, _ZZ9cuda_gemmIiLi256ELi4ELi1ELi16ELi4ELi4ELi32ELi1ELi0EEviiiPT_S1_S1_iiE3Csh;
	add.s32 	%r309, %r308, %r307;
	ld.shared.u32 	%r310, [%r309];
	add.s32 	%r311, %r310, %r351;
	st.shared.u32 	[%r309], %r311;
	add.s32 	%r349, %r349, %r14;
	setp.lt.s32 	%p70, %r349, %r20;
	@%p70 bra 	$L__BB398_33;
	bra.uni 	$L__BB398_31;
$L__BB398_42:
	setp.gt.u32 	%p23, %r158, 31;
	@%p23 bra 	$L__BB398_52;
	mov.b32 	%r374, 0;
$L__BB398_44:
	setp.eq.s32 	%p24, %r158, 0;
	add.s32 	%r125, %r374, %r11;
	mad.lo.s32 	%r126, %r125, %r158, %r19;
	@%p24 bra 	$L__BB398_46;
	add.s32 	%r219, %r126, %r18;
	shl.b32 	%r220, %r219, 2;
	mov.u32 	%r221, _ZZ9cuda_gemmIiLi256ELi4ELi1ELi16ELi4ELi4ELi32ELi1ELi0EEviiiPT_S1_S1_iiE3Ash;
	add.s32 	%r222, %r221, %r220;
	ld.shared.u32 	%r387, [%r222];
$L__BB398_46:
	setp.lt.s32 	%p25, %r158, 2;
	@%p25 bra 	$L__BB398_48;
	add.s32 	%r223, %r126, %r33;
	shl.b32 	%r224, %r223, 2;
	mov.u32 	%r225, _ZZ9cuda_gemmIiLi256ELi4ELi1ELi16ELi4ELi4ELi32ELi1ELi0EEviiiPT_S1_S1_iiE3Ash;
	add.s32 	%r226, %r225, %r224;
	ld.shared.u32 	%r386, [%r226];
$L__BB398_48:
	setp.lt.s32 	%p26, %r158, 3;
	@%p26 bra 	$L__BB398_50;
	add.s32 	%r227, %r126, %r34;
	shl.b32 	%r228, %r227, 2;
	mov.u32 	%r229, _ZZ9cuda_gemmIiLi256ELi4ELi1ELi16ELi4ELi4ELi32ELi1ELi0EEviiiPT_S1_S1_iiE3Ash;
	add.s32 	%r230, %r229, %r228;
	ld.shared.u32 	%r385, [%r230];
$L__BB398_50:
	setp.lt.s32 	%p27, %r158, 4;
	@%p27 bra 	$L__BB398_77;
	add.s32 	%r231, %r126, %r35;
	shl.b32 	%r232, %r231, 2;
	mov.u32 	%r233, _ZZ9cuda_gemmIiLi256ELi4ELi1ELi16ELi4ELi4ELi32ELi1ELi0EEviiiPT_S1_S1_iiE3Ash;
	add.s32 	%r234, %r233, %r232;
	ld.shared.u32 	%r384, [%r234];
	bra.uni 	$L__BB398_77;
$L__BB398_52:
	mov.b32 	%r358, 0;
$L__BB398_53:
	setp.lt.s32 	%p39, %r158, 1;
	add.s32 	%r93, %r358, %r11;
	mad.lo.s32 	%r94, %r93, %r158, %r19;
	@%p39 bra 	$L__BB398_55;
	add.s32 	%r249, %r94, %r18;
	shl.b32 	%r250, %r249, 2;
	mov.u32 	%r251, _ZZ9cuda_gemmIiLi256ELi4ELi1ELi16ELi4ELi4ELi32ELi1ELi0EEviiiPT_S1_S1_iiE3Ash;
	add.s32 	%r252, %r251, %r250;
	ld.shared.u32 	%r387, [%r252];
$L__BB398_55:
	setp.lt.s32 	%p40, %r158, 2;
	@%p40 bra 	$L__BB398_57;
	add.s32 	%r253, %r94, %r33;
	shl.b32 	%r254, %r253, 2;
	mov.u32 	%r255, _ZZ9cuda_gemmIiLi256ELi4ELi1ELi16ELi4ELi4ELi32ELi1ELi0EEviiiPT_S1_S1_iiE3Ash;
	add.s32 	%r256, %r255, %r254;
	ld.shared.u32 	%r386, [%r256];
$L__BB398_57:
	setp.lt.s32 	%p41, %r158, 3;
	@%p41 bra 	$L__BB398_59;
	add.s32 	%r257, %r94, %r34;
	shl.b32 	%r258, %r257, 2;
	mov.u32 	%r259, _ZZ9cuda_gemmIiLi256ELi4ELi1ELi16ELi4ELi4ELi32ELi1ELi0EEviiiPT_S1_S1_iiE3Ash;
	add.s32 	%r260, %r259, %r258;
	ld.shared.u32 	%r385, [%r260];
$L__BB398_59:
	setp.lt.s32 	%p42, %r158, 4;
	@%p42 bra 	$L__BB398_61;
	add.s32 	%r261, %r94, %r35;
	shl.b32 	%r262, %r261, 2;
	mov.u32 	%r263, _ZZ9cuda_gemmIiLi256ELi4ELi1ELi16ELi4ELi4ELi32ELi1ELi0EEviiiPT_S1_S1_iiE3Ash;
	add.s32 	%r264, %r263, %r262;
	ld.shared.u32 	%r384, [%r264];
$L__BB398_61:
	setp.lt.s32 	%p43, %r12, %r20;
	@%p43 bra 	$L__BB398_63;
$L__BB398_62:
	add.s32 	%r358, %r358, %r10;
	setp.lt.s32 	%p56, %r358, %r9;
	@%p56 bra 	$L__BB398_53;
	bra.uni 	$L__BB398_89;
$L__BB398_63:
	rem.s32 	%r265, %r2, %r158;
	shl.b32 	%r266, %r265, 2;
	mov.u32 	%r267, _ZZ9cuda_gemmIiLi256ELi4ELi1ELi16ELi4ELi4ELi32ELi1ELi0EEviiiPT_S1_S1_iiE11kron_fac_sh;
	add.s32 	%r104, %r267, %r266;
	mov.u32 	%r363, %r12;
$L__BB398_64:
	mad.lo.s32 	%r269, %r363, 20, %r104;
	ld.shared.u32 	%r106, [%r269];
	mov.b32 	%r365, 0;
	@%p39 bra 	$L__BB398_66;
	shfl.sync.idx.b32	%r270|%p45, %r106, %r36, %r21, -1;
	mul.lo.s32 	%r365, %r270, %r387;
$L__BB398_66:
	@%p40 bra 	$L__BB398_68;
	shfl.sync.idx.b32	%r271|%p47, %r106, %r37, %r21, -1;
	mad.lo.s32 	%r365, %r271, %r386, %r365;
$L__BB398_68:
	@%p41 bra 	$L__BB398_70;
	shfl.sync.idx.b32	%r272|%p49, %r106, %r38, %r21, -1;
	mad.lo.s32 	%r365, %r272, %r385, %r365;
$L__BB398_70:
	@%p42 bra 	$L__BB398_72;
	shfl.sync.idx.b32	%r273|%p51, %r106, %r39, %r21, -1;
	mad.lo.s32 	%r365, %r273, %r384, %r365;
$L__BB398_72:
	mov.u32 	%r367, %r3;
$L__BB398_73:
	shr.u32 	%r116, %r367, 1;
	shfl.sync.down.b32	%r274|%p52, %r365, %r116, %r22, -1;
	add.s32 	%r365, %r274, %r365;
	setp.gt.u32 	%p53, %r367, 3;
	mov.u32 	%r367, %r116;
	@%p53 bra 	$L__BB398_73;
	rem.u32 	%r275, %r2, %r4;
	setp.eq.s32 	%p54, %r275, 0;
	@%p54 bra 	$L__BB398_75;
	bra.uni 	$L__BB398_76;
$L__BB398_75:
	mad.lo.s32 	%r276, %r363, %r9, %r93;
	shl.b32 	%r277, %r276, 2;
	mov.u32 	%r278, _ZZ9cuda_gemmIiLi256ELi4ELi1ELi16ELi4ELi4ELi32ELi1ELi0EEviiiPT_S1_S1_iiE3Csh;
	add.s32 	%r279, %r278, %r277;
	st.shared.u32 	[%r279], %r365;
$L__BB398_76:
	add.s32 	%r363, %r363, %r14;
	setp.lt.s32 	%p55, %r363, %r20;
	@%p55 bra 	$L__BB398_64;
	bra.uni 	$L__BB398_62;
$L__BB398_77:
	setp.lt.s32 	%p28, %r12, %r20;
	@%p28 bra 	$L__BB398_78;
	bra.uni 	$L__BB398_88;
$L__BB398_78:
	rem.u32 	%r235, %r2, %r158;
	shl.b32 	%r236, %r235, 2;
	mov.u32 	%r237, _ZZ9cuda_gemmIiLi256ELi4ELi1ELi16ELi4ELi4ELi32ELi1ELi0EEviiiPT_S1_S1_iiE11kron_fac_sh;
	add.s32 	%r127, %r237, %r236;
	mov.u32 	%r379, %r12;
$L__BB398_79:
	mad.lo.s32 	%r239, %r379, 20, %r127;
	ld.shared.u32 	%r137, [%r239];
	mov.b32 	%r381, 0;
	@%p24 bra 	$L__BB398_81;
	shfl.sync.idx.b32	%r240|%p30, %r137, %r36, %r21, -1;
	mul.lo.s32 	%r381, %r240, %r387;
$L__BB398_81:
	@%p25 bra 	$L__BB398_83;
	shfl.sync.idx.b32	%r241|%p32, %r137, %r37, %r21, -1;
	mad.lo.s32 	%r381, %r241, %r386, %r381;
$L__BB398_83:
	@%p26 bra 	$L__BB398_85;
	shfl.sync.idx.b32	%r242|%p34, %r137, %r38, %r21, -1;
	mad.lo.s32 	%r381, %r242, %r385, %r381;
$L__BB398_85:
	@%p27 bra 	$L__BB398_87;
	shfl.sync.idx.b32	%r243|%p36, %r137, %r39, %r21, -1;
	mad.lo.s32 	%r381, %r243, %r384, %r381;
$L__BB398_87:
	mad.lo.s32 	%r244, %r379, %r9, %r125;
	shl.b32 	%r245, %r244, 2;
	mov.u32 	%r246, _ZZ9cuda_gemmIiLi256ELi4ELi1ELi16ELi4ELi4ELi32ELi1ELi0EEviiiPT_S1_S1_iiE3Csh;
	add.s32 	%r247, %r246, %r245;
	st.shared.u32 	[%r247], %r381;
	add.s32 	%r379, %r379, %r14;
	setp.lt.s32 	%p37, %r379, %r20;
	@%p37 bra 	$L__BB398_79;
$L__BB398_88:
	add.s32 	%r374, %r374, %r10;
	setp.lt.s32 	%p38, %r374, %r9;
	@%p38 bra 	$L__BB398_44;
$L__BB398_89:
	bar.sync 	0;
	@%p10 bra 	$L__BB398_96;
	setp.eq.s32 	%p73, %r25, 0;
	shl.b32 	%r152, %r333, 4;
	mov.u32 	%r388, %r1;
	@%p73 bra 	$L__BB398_94;
	setp.eq.s32 	%p74, %r25, 1;
	add.s32 	%r312, %r152, %r1;
	ld.shared.u32 	%r313, [%r31];
	mul.wide.s32 	%rd28, %r312, 4;
	add.s64 	%rd9, %rd2, %rd28;
	st.global.u32 	[%rd9], %r313;
	mov.u32 	%r388, %r23;
	@%p74 bra 	$L__BB398_94;
	setp.eq.s32 	%p75, %r25, 2;
	ld.shared.u32 	%r314, [%r32];
	cvt.u64.u32 	%rd29, %r27;
	add.s64 	%rd10, %rd9, %rd29;
	st.global.u32 	[%rd10], %r314;
	mov.u32 	%r388, %r29;
	@%p75 bra 	$L__BB398_94;
	add.s32 	%r315, %r32, %r27;
	ld.shared.u32 	%r316, [%r315];
	add.s64 	%rd31, %rd10, %rd29;
	st.global.u32 	[%rd31], %r316;
	mov.u32 	%r388, %r30;
$L__BB398_94:
	setp.lt.u32 	%p76, %r24, 3;
	@%p76 bra 	$L__BB398_96;
$L__BB398_95:
	add.s32 	%r317, %r152, %r388;
	shl.b32 	%r318, %r388, 2;
	mov.u32 	%r319, _ZZ9cuda_gemmIiLi256ELi4ELi1ELi16ELi4ELi4ELi32ELi1ELi0EEviiiPT_S1_S1_iiE3Csh;
	add.s32 	%r320, %r319, %r318;
	ld.shared.u32 	%r321, [%r320];
	mul.wide.s32 	%rd32, %r317, 4;
	add.s64 	%rd33, %rd2, %rd32;
	st.global.u32 	[%rd33], %r321;
	add.s32 	%r322, %r320, %r27;
	ld.shared.u32 	%r323, [%r322];
	add.s64 	%rd35, %rd33, %rd20;
	st.global.u32 	[%rd35], %r323;
	add.s32 	%r324, %r322, %r27;
	ld.shared.u32 	%r325, [%r324];
	add.s64 	%rd36, %rd35, %rd20;
	st.global.u32 	[%rd36], %r325;
	add.s32 	%r326, %r324, %r27;
	ld.shared.u32 	%r327, [%r326];
	add.s64 	%rd37, %rd36, %rd20;
	st.global.u32 	[%rd37], %r327;
	add.s32 	%r388, %r27, %r388;
	setp.lt.u32 	%p77, %r388, 16;
	@%p77 bra 	$L__BB398_95;
$L__BB398_96:
	add.s32 	%r333, %r333, %r16;
	setp.lt.u32 	%p78, %r333, %r17;
	@%p78 bra 	$L__BB398_5;
$L__BB398_97:
	ret;

}
	// .globl	_Z9cuda_gemmIiLi256ELi4ELi1ELi16ELi4ELi4ELi32ELi1ELi1EEviiiPT_S1_S1_ii
.visible .entry _Z9cuda_gemmIiLi256ELi4ELi1ELi16ELi4ELi4ELi32ELi1ELi1EEviiiPT_S1_S1_ii(
	.param .u32 _Z9cuda_gemmIiLi256ELi4ELi1ELi16ELi4ELi4ELi32ELi1ELi1EEviiiPT_S1_S1_ii_param_0,
	.param .u32 _Z9cuda_gemmIiLi256ELi4ELi1ELi16ELi4ELi4ELi32ELi1ELi1EEviiiPT_S1_S1_ii_param_1,
	.param .u32 _Z9cuda_gemmIiLi256ELi4ELi1ELi16ELi4ELi4ELi32ELi1ELi1EEviiiPT_S1_S1_ii_param_2,
	.param .u64 .ptr .align 1 _Z9cuda_gemmIiLi256ELi4ELi1ELi16ELi4ELi4ELi32ELi1ELi1EEviiiPT_S1_S1_ii_param_3,
	.param .u64 .ptr .align 1 _Z9cuda_gemmIiLi256ELi4ELi1ELi16ELi4ELi4ELi32ELi1ELi1EEviiiPT_S1_S1_ii_param_4,
	.param .u64 .ptr .align 1 _Z9cuda_gemmIiLi256ELi4ELi1ELi16ELi4ELi4ELi32ELi1ELi1EEviiiPT_S1_S1_ii_param_5,
	.param .u32 _Z9cuda_gemmIiLi256ELi4ELi1ELi16ELi4ELi4ELi32ELi1ELi1EEviiiPT_S1_S1_ii_param_6,
	.param .u32 _Z9cuda_gemmIiLi256ELi4ELi1ELi16ELi4ELi4ELi32ELi1ELi1EEviiiPT_S1_S1_ii_param_7
)
.maxntid 256
{
	.reg .pred 	%p<29>;
	.reg .b32 	%r<153>;
	.reg .b64 	%rd<38>;
	// demoted variable
	.shared .align 128 .b8 _ZZ9cuda_gemmIiLi256ELi4ELi1ELi16ELi4ELi4ELi32ELi1ELi1EEviiiPT_S1_S1_iiE11kron_fac_sh[80];
	// demoted variable
	.shared .align 128 .b8 _ZZ9cuda_gemmIiLi256ELi4ELi1ELi16ELi4ELi4ELi32ELi1ELi1EEviiiPT_S1_S1_iiE3Ash[64];
	// demoted variable
	.shared .align 128 .b8 _ZZ9cuda_gemmIiLi256ELi4ELi1ELi16ELi4ELi4ELi32ELi1ELi1EEviiiPT_S1_S1_iiE3Csh[64];
	ld.param.u64 	%rd12, [_Z9cuda_gemmIiLi256ELi4ELi1ELi16ELi4ELi4ELi32ELi1ELi1EEviiiPT_S1_S1_ii_param_3];
	ld.param.u64 	%rd11, [_Z9cuda_gemmIiLi256ELi4ELi1ELi16ELi4ELi4ELi32ELi1ELi1EEviiiPT_S1_S1_ii_param_4];
	ld.param.u64 	%rd13, [_Z9cuda_gemmIiLi256ELi4ELi1ELi16ELi4ELi4ELi32ELi1ELi1EEviiiPT_S1_S1_ii_param_5];
	cvta.to.global.u64 	%rd1, %rd12;
	cvta.to.global.u64 	%rd2, %rd13;
	mov.u32 	%r1, %tid.x;
	setp.gt.u32 	%p1, %r1, 15;
	@%p1 bra 	$L__BB399_3;
	mov.u32 	%r2, %ntid.x;
	cvta.to.global.u64 	%rd3, %rd11;
	mov.u32 	%r57, _ZZ9cuda_gemmIiLi256ELi4ELi1ELi16ELi4ELi4ELi32ELi1ELi1EEviiiPT_S1_S1_iiE11kron_fac_sh;
	mov.u32 	%r142, %r1;
$L__BB399_2:
	mul.wide.u32 	%rd14, %r142, 4;
	add.s64 	%rd15, %rd3, %rd14;
	ld.global.u32 	%r55, [%rd15];
	and.b32  	%r56, %r142, 3;
	mad.lo.s32 	%r58, %r56, 20, %r57;
	and.b32  	%r59, %r142, -4;
	add.s32 	%r60, %r58, %r59;
	st.shared.u32 	[%r60], %r55;
	add.s32 	%r142, %r142, %r2;
	setp.lt.u32 	%p2, %r142, 16;
	@%p2 bra 	$L__BB399_2;
$L__BB399_3:
	and.b32  	%r5, %r1, 3;
	mov.u32 	%r143, %ctaid.y;
	mov.u32 	%r7, %nctaid.y;
	shl.b32 	%r8, %r7, 2;
	setp.ge.u32 	%p3, %r143, %r8;
	@%p3 bra 	$L__BB399_30;
	mov.u32 	%r61, %ntid.x;
	shl.b32 	%r62, %r5, 2;
	mov.u32 	%r63, _ZZ9cuda_gemmIiLi256ELi4ELi1ELi16ELi4ELi4ELi32ELi1ELi1EEviiiPT_S1_S1_iiE11kron_fac_sh;
	add.s32 	%r9, %r63, %r62;
	add.s32 	%r10, %r1, %r61;
	max.u32 	%r64, %r10, 16;
	setp.lt.u32 	%p4, %r10, 16;
	selp.u32 	%r65, 1, 0, %p4;
	add.s32 	%r66, %r10, %r65;
	sub.s32 	%r67, %r64, %r66;
	div.u32 	%r68, %r67, %r61;
	add.s32 	%r11, %r68, %r65;
	add.s32 	%r69, %r11, 1;
	and.b32  	%r12, %r69, 3;
	shl.b32 	%r70, %r1, 2;
	mov.u32 	%r71, _ZZ9cuda_gemmIiLi256ELi4ELi1ELi16ELi4ELi4ELi32ELi1ELi1EEviiiPT_S1_S1_iiE3Ash;
	add.s32 	%r13, %r71, %r70;
	shl.b32 	%r14, %r61, 2;
	add.s32 	%r15, %r13, %r14;
	add.s32 	%r16, %r10, %r61;
	add.s32 	%r17, %r16, %r61;
	mov.u32 	%r72, _ZZ9cuda_gemmIiLi256ELi4ELi1ELi16ELi4ELi4ELi32ELi1ELi1EEviiiPT_S1_S1_iiE3Csh;
	add.s32 	%r18, %r72, %r70;
	add.s32 	%r19, %r18, %r14;
	add.s32 	%r20, %r19, %r14;
	add.s32 	%r73, %r1, 1;
	and.b32  	%r21, %r73, 3;
	or.b32  	%r74, %r62, %r21;
	shl.b32 	%r75, %r74, 2;
	add.s32 	%r22, %r71, %r75;
	xor.b32  	%r23, %r5, 2;
	add.s32 	%r76, %r1, -1;
	and.b32  	%r24, %r76, 3;
	shl.b32 	%r25, %r61, 4;
	shl.b32 	%r26, %r61, 3;
	mul.lo.s32 	%r27, %r61, 12;
	mul.wide.u32 	%rd16, %r61, 4;
	add.s64 	%rd4, %rd1, %rd16;
	mul.wide.u32 	%rd17, %r61, 8;
	add.s64 	%rd5, %rd1, %rd17;
	mul.wide.u32 	%rd18, %r61, 12;
	add.s64 	%rd6, %rd1, %rd18;
	shr.u32 	%r28, %r61, 2;
	cvt.u64.u32 	%rd20, %r14;
$L__BB399_5:
	setp.gt.u32 	%p5, %r1, 15;
	@%p5 bra 	$L__BB399_19;
	setp.eq.s32 	%p6, %r12, 0;
	shl.b32 	%r30, %r143, 4;
	mov.u32 	%r144, %r1;
	@%p6 bra 	$L__BB399_10;
	setp.eq.s32 	%p7, %r12, 1;
	add.s32 	%r77, %r30, %r1;
	mul.wide.s32 	%rd19, %r77, 4;
	add.s64 	%rd7, %rd1, %rd19;
	ld.global.u32 	%r78, [%rd7];
	st.shared.u32 	[%r13], %r78;
	mov.u32 	%r144, %r10;
	@%p7 bra 	$L__BB399_10;
	setp.eq.s32 	%p8, %r12, 2;
	add.s64 	%rd8, %rd7, %rd20;
	ld.global.u32 	%r79, [%rd8];
	st.shared.u32 	[%r15], %r79;
	mov.u32 	%r144, %r16;
	@%p8 bra 	$L__BB399_10;
	add.s64 	%rd22, %rd8, %rd20;
	ld.global.u32 	%r80, [%rd22];
	add.s32 	%r81, %r15, %r14;
	st.shared.u32 	[%r81], %r80;
	mov.u32 	%r144, %r17;
$L__BB399_10:
	setp.lt.u32 	%p9, %r11, 3;
	@%p9 bra 	$L__BB399_13;
	shl.b32 	%r82, %r144, 2;
	mov.u32 	%r83, _ZZ9cuda_gemmIiLi256ELi4ELi1ELi16ELi4ELi4ELi32ELi1ELi1EEviiiPT_S1_S1_iiE3Ash;
	add.s32 	%r147, %r83, %r82;
	add.s32 	%r146, %r144, %r30;
$L__BB399_12:
	mul.wide.s32 	%rd23, %r146, 4;
	add.s64 	%rd24, %rd4, %rd23;
	add.s64 	%rd25, %rd5, %rd23;
	add.s64 	%rd26, %rd6, %rd23;
	add.s64 	%rd27, %rd1, %rd23;
	ld.global.u32 	%r84, [%rd27];
	st.shared.u32 	[%r147], %r84;
	ld.global.u32 	%r85, [%rd24];
	add.s32 	%r86, %r147, %r14;
	st.shared.u32 	[%r86], %r85;
	ld.global.u32 	%r87, [%rd25];
	add.s32 	%r88, %r147, %r26;
	st.shared.u32 	[%r88], %r87;
	ld.global.u32 	%r89, [%rd26];
	add.s32 	%r90, %r147, %r27;
	st.shared.u32 	[%r90], %r89;
	add.s32 	%r144, %r144, %r14;
	add.s32 	%r147, %r147, %r25;
	add.s32 	%r146, %r146, %r14;
	setp.lt.u32 	%p10, %r144, 16;
	@%p10 bra 	$L__BB399_12;
$L__BB399_13:
	setp.eq.s32 	%p11, %r12, 0;
	mov.u32 	%r145, %r1;
	@%p11 bra 	$L__BB399_17;
	setp.eq.s32 	%p12, %r12, 1;
	mov.b32 	%r91, 0;
	st.shared.u32 	[%r18], %r91;
	mov.u32 	%r145, %r10;
	@%p12 bra 	$L__BB399_17;
	setp.eq.s32 	%p13, %r12, 2;
	mov.b32 	%r92, 0;
	st.shared.u32 	[%r19], %r92;
	mov.u32 	%r145, %r16;
	@%p13 bra 	$L__BB399_17;
	mov.b32 	%r93, 0;
	st.shared.u32 	[%r20], %r93;
	mov.u32 	%r145, %r17;
$L__BB399_17:
	setp.lt.u32 	%p14, %r11, 3;
	@%p14 bra 	$L__BB399_19;
$L__BB399_18:
	shl.b32 	%r94, %r145, 2;
	mov.u32 	%r95, _ZZ9cuda_gemmIiLi256ELi4ELi1ELi16ELi4ELi4ELi32ELi1ELi1EEviiiPT_S1_S1_iiE3Csh;
	add.s32 	%r96, %r95, %r94;
	mov.b32 	%r97, 0;
	st.shared.u32 	[%r96], %r97;
	add.s32 	%r98, %r96, %r14;
	st.shared.u32 	[%r98], %r97;
	add.s32 	%r99, %r98, %r14;
	st.shared.u32 	[%r99], %r97;
	add.s32 	%r100, %r99, %r14;
	st.shared.u32 	[%r100], %r97;
	add.s32 	%r145, %r14, %r145;
	setp.lt.u32 	%p15, %r145, 16;
	@%p15 bra 	$L__BB399_18;
$L__BB399_19:
	setp.gt.u32 	%p16, %r1, 15;
	bar.sync 	0;
	@%p16 bra 	$L__BB399_22;
	shr.u32 	%r150, %r1, 2;
	mov.u32 	%r101, _ZZ9cuda_gemmIiLi256ELi4ELi1ELi16ELi4ELi4ELi32ELi1ELi1EEviiiPT_S1_S1_iiE3Ash;
	mad.lo.s32 	%r102, %r5, 20, %r101;
	ld.shared.u32 	%r44, [%r102];
	ld.shared.u32 	%r45, [%r22];
	shl.b32 	%r103, %r5, 2;
	or.b32  	%r104, %r103, %r23;
	shl.b32 	%r105, %r104, 2;
	add.s32 	%r106, %r101, %r105;
	ld.shared.u32 	%r46, [%r106];
	or.b32  	%r107, %r103, %r24;
	shl.b32 	%r108, %r107, 2;
	add.s32 	%r109, %r101, %r108;
	ld.shared.u32 	%r47, [%r109];
$L__BB399_21:
	mad.lo.s32 	%r110, %r150, 20, %r9;
	ld.shared.u32 	%r111, [%r110];
	shfl.sync.idx.b32	%r112|%p17, %r111, %r5, 7199, -1;
	mul.lo.s32 	%r113, %r112, %r44;
	shfl.sync.idx.b32	%r114|%p18, %r111, %r21, 7199, -1;
	mad.lo.s32 	%r115, %r114, %r45, %r113;
	shfl.sync.idx.b32	%r116|%p19, %r111, %r23, 7199, -1;
	mad.lo.s32 	%r117, %r116, %r46, %r115;
	shfl.sync.idx.b32	%r118|%p20, %r111, %r24, 7199, -1;
	mad.lo.s32 	%r119, %r118, %r47, %r117;
	shl.b32 	%r121, %r150, 4;
	or.b32  	%r122, %r121, %r103;
	mov.u32 	%r123, _ZZ9cuda_gemmIiLi256ELi4ELi1ELi16ELi4ELi4ELi32ELi1ELi1EEviiiPT_S1_S1_iiE3Csh;
	add.s32 	%r124, %r123, %r122;
	ld.shared.u32 	%r125, [%r124];
	add.s32 	%r126, %r125, %r119;
	st.shared.u32 	[%r124], %r126;
	add.s32 	%r150, %r150, %r28;
	setp.lt.u32 	%p21, %r150, 4;
	@%p21 bra 	$L__BB399_21;
$L__BB399_22:
	setp.gt.u32 	%p22, %r1, 15;
	bar.sync 	0;
	@%p22 bra 	$L__BB399_29;
	setp.eq.s32 	%p23, %r12, 0;
	shl.b32 	%r50, %r143, 4;
	mov.u32 	%r151, %r1;
	@%p23 bra 	$L__BB399_27;
	setp.eq.s32 	%p24, %r12, 1;
	add.s32 	%r127, %r50, %r1;
	ld.shared.u32 	%r128, [%r18];
	mul.wide.s32 	%rd28, %r127, 4;
	add.s64 	%rd9, %rd2, %rd28;
	st.global.u32 	[%rd9], %r128;
	mov.u32 	%r151, %r10;
	@%p24 bra 	$L__BB399_27;
	setp.eq.s32 	%p25, %r12, 2;
	ld.shared.u32 	%r129, [%r19];
	cvt.u64.u32 	%rd29, %r14;
	add.s64 	%rd10, %rd9, %rd29;
	st.global.u32 	[%rd10], %r129;
	mov.u32 	%r151, %r16;
	@%p25 bra 	$L__BB399_27;
	ld.shared.u32 	%r130, [%r20];
	add.s64 	%rd31, %rd10, %rd29;
	st.global.u32 	[%rd31], %r130;
	mov.u32 	%r151, %r17;
$L__BB399_27:
	setp.lt.u32 	%p26, %r11, 3;
	@%p26 bra 	$L__BB399_29;
$L__BB399_28:
	add.s32 	%r131, %r50, %r151;
	shl.b32 	%r132, %r151, 2;
	mov.u32 	%r133, _ZZ9cuda_gemmIiLi256ELi4ELi1ELi16ELi4ELi4ELi32ELi1ELi1EEviiiPT_S1_S1_iiE3Csh;
	add.s32 	%r134, %r133, %r132;
	ld.shared.u32 	%r135, [%r134];
	mul.wide.s32 	%rd32, %r131, 4;
	add.s64 	%rd33, %rd2, %rd32;
	st.global.u32 	[%rd33], %r135;
	add.s32 	%r136, %r134, %r14;
	ld.shared.u32 	%r137, [%r136];
	add.s64 	%rd35, %rd33, %rd20;
	st.global.u32 	[%rd35], %r137;
	add.s32 	%r138, %r136, %r14;
	ld.shared.u32 	%r139, [%r138];
	add.s64 	%rd36, %rd35, %rd20;
	st.global.u32 	[%rd36], %r139;
	add.s32 	%r140, %r138, %r14;
	ld.shared.u32 	%r141, [%r140];
	add.s64 	%rd37, %rd36, %rd20;
	st.global.u32 	[%rd37], %r141;
	add.s32 	%r151, %r14, %r151;
	setp.lt.u32 	%p27, %r151, 16;
	@%p27 bra 	$L__BB399_28;
$L__BB399_29:
	add.s32 	%r143, %r143, %r7;
	setp.lt.u32 	%p28, %r143, %r8;
	@%p28 bra 	$L__BB399_5;
$L__BB399_30:
	ret;

}
	// .globl	_Z9cuda_gemmIiLi256ELi4ELi1ELi16ELi8ELi8ELi32ELi0ELi0EEviiiPT_S1_S1_ii
.visible .entry _Z9cuda_gemmIiLi256ELi4ELi1ELi16ELi8ELi8ELi32ELi0ELi0EEviiiPT_S1_S1_ii(
	.param .u32 _Z9cuda_gemmIiLi256ELi4ELi1ELi16ELi8ELi8ELi32ELi0ELi0EEviiiPT_S1_S1_ii_param_0,
	.param .u32 _Z9cuda_gemmIiLi256ELi4ELi1ELi16ELi8ELi8ELi32ELi0ELi0EEviiiPT_S1_S1_ii_param_1,
	.param .u32 _Z9cuda_gemmIiLi256ELi4ELi1ELi16ELi8ELi8ELi32ELi0ELi0EEviiiPT_S1_S1_ii_param_2,
	.param .u64 .ptr .align 1 _Z9cuda_gemmIiLi256ELi4ELi1ELi16ELi8ELi8ELi32ELi0ELi0EEviiiPT_S1_S1_ii_param_3,
	.param .u64 .ptr .align 1 _Z9cuda_gemmIiLi256ELi4ELi1ELi16ELi8ELi8ELi32ELi0ELi0EEviiiPT_S1_S1_ii_param_4,
	.param .u64 .ptr .align 1 _Z9cuda_gemmIiLi256ELi4ELi1ELi16ELi8ELi8ELi32ELi0ELi0EEviiiPT_S1_S1_ii_param_5,
	.param .u32 _Z9cuda_gemmIiLi256ELi4ELi1ELi16ELi8ELi8ELi32ELi0ELi0EEviiiPT_S1_S1_ii_param_6,
	.param .u32 _Z9cuda_gemmIiLi256ELi4ELi1ELi16ELi8ELi8ELi32ELi0ELi0EEviiiPT_S1_S1_ii_param_7
)
.maxntid 256
{
	.reg .pred 	%p<119>;
	.reg .b32 	%r<623>;
	.reg .b64 	%rd<40>;
	// demoted variable
	.shared .align 128 .b8 _ZZ9cuda_gemmIiLi256ELi4ELi1ELi16ELi8ELi8ELi32ELi0ELi0EEviiiPT_S1_S1_iiE11kron_fac_sh[288];
	// demoted variable
	.shared .align 128 .b8 _ZZ9cuda_gemmIiLi256ELi4ELi1ELi16ELi8ELi8ELi32ELi0ELi0EEviiiPT_S1_S1_iiE3Ash[64];
	// demoted variable
	.shared .align 128 .b8 _ZZ9cuda_gemmIiLi256ELi4ELi1ELi16ELi8ELi8ELi32ELi0ELi0EEviiiPT_S1_S1_iiE3Csh[64];
	ld.param.u32 	%r235, [_Z9cuda_gemmIiLi256ELi4ELi1ELi16ELi8ELi8ELi32ELi0ELi0EEviiiPT_S1_S1_ii_param_1];
	ld.param.u32 	%r236, [_Z9cuda_gemmIiLi256ELi4ELi1ELi16ELi8ELi8ELi32ELi0ELi0EEviiiPT_S1_S1_ii_param_2];
	ld.param.u64 	%rd10, [_Z9cuda_gemmIiLi256ELi4ELi1ELi16ELi8ELi8ELi32ELi0ELi0EEviiiPT_S1_S1_ii_param_3];
	ld.param.u64 	%rd9, [_Z9cuda_gemmIiLi256ELi4ELi1ELi16ELi8ELi8ELi32ELi0ELi0EEviiiPT_S1_S1_ii_param_4];
	ld.param.u64 	%rd11, [_Z9cuda_gemmIiLi256ELi4ELi1ELi16ELi8ELi8ELi32ELi0ELi0EEviiiPT_S1_S1_ii_param_5];
	ld.param.u32 	%r237, [_Z9cuda_gemmIiLi256ELi4ELi1ELi16ELi8ELi8ELi32ELi0ELi0EEviiiPT_S1_S1_ii_param_6];
	ld.param.u32 	%r238, [_Z9cuda_gemmIiLi256ELi4ELi1ELi16ELi8ELi8ELi32ELi0ELi0EEviiiPT_S1_S1_ii_param_7];
	cvta.to.global.u64 	%rd1, %rd10;
	cvta.to.global.u64 	%rd2, %rd11;
	mov.u32 	%r1, %tid.x;
	and.b32  	%r2, %r1, 31;
	setp.lt.s32 	%p1, %r238, 16;
	shr.u32 	%r3, %r238, 4;
	selp.b32 	%r4, 1, %r3, %p1;
	mul.lo.s32 	%r5, %r238, %r237;
	setp.ge.u32 	%p2, %r1, %r5;
	@%p2 bra 	$L__BB400_3;
	mov.u32 	%r6, %ntid.x;
	cvta.to.global.u64 	%rd3, %rd9;
	mov.u32 	%r517, %r1;
$L__BB400_2:
	mul.wide.u32 	%rd12, %r517, 4;
	add.s64 	%rd13, %rd3, %rd12;
	ld.global.u32 	%r239, [%rd13];
	rem.u32 	%r240, %r517, %r237;
	mov.u32 	%r241, _ZZ9cuda_gemmIiLi256ELi4ELi1ELi16ELi8ELi8ELi32ELi0ELi0EEviiiPT_S1_S1_iiE11kron_fac_sh;
	mad.lo.s32 	%r242, %r240, 36, %r241;
	div.u32 	%r243, %r517, %r238;
	shl.b32 	%r244, %r243, 2;
	add.s32 	%r245, %r242, %r244;
	st.shared.u32 	[%r245], %r239;
	add.s32 	%r517, %r517, %r6;
	setp.lt.u32 	%p3, %r517, %r5;
	@%p3 bra 	$L__BB400_2;
$L__BB400_3:
	div.s32 	%r9, 16, %r238;
	mul.lo.s32 	%r246, %r9, %r4;
	min.s32 	%r10, %r246, 256;
	div.u32 	%r12, %r1, %r10;
	mul.lo.s32 	%r247, %r12, %r10;
	sub.s32 	%r248, %r1, %r247;
	div.u32 	%r11, %r248, %r4;
	mov.u32 	%r13, %ntid.x;
	div.u32 	%r14, %r13, %r10;
	mov.u32 	%r526, %ctaid.y;
	mov.u32 	%r16, %nctaid.y;
	shl.b32 	%r17, %r16, 2;
	setp.ge.u32 	%p4, %r526, %r17;
	@%p4 bra 	$L__BB400_145;
	mov.u32 	%r250, %ctaid.x;
	shl.b32 	%r18, %r250, 4;
	and.b32  	%r19, %r11, 7;
	rem.u32 	%r251, %r1, %r4;
	shl.b32 	%r20, %r251, 3;
	min.s32 	%r21, %r237, 8;
	shl.b32 	%r252, %r238, 8;
	sub.s32 	%r22, 8223, %r252;
	shl.b32 	%r253, %r4, 8;
	sub.s32 	%r23, 8223, %r253;
	mul.lo.s32 	%r24, %r9, %r250;
	add.s32 	%r25, %r1, %r13;
	max.u32 	%r254, %r25, 16;
	setp.lt.u32 	%p5, %r25, 16;
	selp.u32 	%r255, 1, 0, %p5;
	add.s32 	%r256, %r25, %r255;
	sub.s32 	%r257, %r254, %r256;
	div.u32 	%r258, %r257, %r13;
	add.s32 	%r26, %r258, %r255;
	add.s32 	%r259, %r26, 1;
	and.b32  	%r27, %r259, 3;
	shl.b32 	%r260, %r1, 2;
	mov.u32 	%r261, _ZZ9cuda_gemmIiLi256ELi4ELi1ELi16ELi8ELi8ELi32ELi0ELi0EEviiiPT_S1_S1_iiE3Ash;
	add.s32 	%r28, %r261, %r260;
	shl.b32 	%r29, %r13, 2;
	add.s32 	%r30, %r28, %r29;
	add.s32 	%r31, %r25, %r13;
	add.s32 	%r32, %r31, %r13;
	mov.u32 	%r262, _ZZ9cuda_gemmIiLi256ELi4ELi1ELi16ELi8ELi8ELi32ELi0ELi0EEviiiPT_S1_S1_iiE3Csh;
	add.s32 	%r33, %r262, %r260;
	add.s32 	%r34, %r33, %r29;
	add.s32 	%r35, %r34, %r29;
	add.s32 	%r263, %r11, 1;
	and.b32  	%r36, %r263, 7;
	add.s32 	%r264, %r11, 2;
	and.b32  	%r37, %r264, 7;
	add.s32 	%r265, %r11, 3;
	and.b32  	%r38, %r265, 7;
	xor.b32  	%r39, %r19, 4;
	add.s32 	%r266, %r11, 5;
	and.b32  	%r40, %r266, 7;
	add.s32 	%r267, %r11, 6;
	and.b32  	%r41, %r267, 7;
	add.s32 	%r268, %r11, -1;
	and.b32  	%r42, %r268, 7;
	setp.lt.s32 	%p6, %r19, %r238;
	selp.b32 	%r269, 0, %r238, %p6;
	sub.s32 	%r43, %r19, %r269;
	add.s32 	%r270, %r19, 1;
	setp.lt.s32 	%p7, %r270, %r238;
	selp.b32 	%r271, 0, %r238, %p7;
	sub.s32 	%r44, %r270, %r271;
	add.s32 	%r272, %r19, 2;
	setp.lt.s32 	%p8, %r272, %r238;
	selp.b32 	%r273, 0, %r238, %p8;
	sub.s32 	%r45, %r272, %r273;
	add.s32 	%r274, %r19, 3;
	setp.lt.s32 	%p9, %r274, %r238;
	selp.b32 	%r275, 0, %r238, %p9;
	sub.s32 	%r46, %r274, %r275;
	add.s32 	%r276, %r19, 4;
	setp.lt.s32 	%p10, %r276, %r238;
	selp.b32 	%r277, 0, %r238, %p10;
	sub.s32 	%r47, %r276, %r277;
	add.s32 	%r278, %r19, 5;
	setp.lt.s32 	%p11, %r278, %r238;
	selp.b32 	%r279, 0, %r238, %p11;
	sub.s32 	%r48, %r278, %r279;
	add.s32 	%r280, %r19, 6;
	setp.lt.s32 	%p12, %r280, %r238;
	selp.b32 	%r281, 0, %r238, %p12;
	sub.s32 	%r49, %r280, %r281;
	add.s32 	%r282, %r19, 7;
	setp.lt.s32 	%p13, %r282, %r238;
	selp.b32 	%r283, 0, %r238, %p13;
	sub.s32 	%r50, %r282, %r283;
	mul.wide.u32 	%rd14, %r13, 4;
	add.s64 	%rd4, %rd1, %rd14;
	mul.wide.u32 	%rd15, %r13, 8;
	add.s64 	%rd5, %rd1, %rd15;
	mul.wide.u32 	%rd16, %r13, 12;
	add.s64 	%rd6, %rd1, %rd16;
	cvt.u64.u32 	%rd18, %r29;
$L__BB400_5:
	setp.gt.u32 	%p14, %r1, 15;
	@%p14 bra 	$L__BB400_19;
	setp.eq.s32 	%p15, %r27, 0;
	mul.lo.s32 	%r60, %r526, %r236;
	mov.u32 	%r527, %r1;
	@%p15 bra 	$L__BB400_10;
	setp.eq.s32 	%p16, %r27, 1;
	add.s32 	%r284, %r60, %r18;
	add.s32 	%r285, %r284, %r1;
	mul.wide.s32 	%rd17, %r285, 4;
	add.s64 	%rd7, %rd1, %rd17;
	ld.global.u32 	%r286, [%rd7];
	st.shared.u32 	[%r28], %r286;
	mov.u32 	%r527, %r25;
	@%p16 bra 	$L__BB400_10;
	setp.eq.s32 	%p17, %r27, 2;
	add.s64 	%rd8, %rd7, %rd18;
	ld.global.u32 	%r287, [%rd8];
	st.shared.u32 	[%r30], %r287;
	mov.u32 	%r527, %r31;
	@%p17 bra 	$L__BB400_10;
	add.s64 	%rd20, %rd8, %rd18;
	ld.global.u32 	%r288, [%rd20];
	add.s32 	%r289, %r30, %r29;
	st.shared.u32 	[%r289], %r288;
	mov.u32 	%r527, %r32;
$L__BB400_10:
	setp.lt.u32 	%p18, %r26, 3;
	@%p18 bra 	$L__BB400_13;
	shl.b32 	%r290, %r527, 2;
	mov.u32 	%r291, _ZZ9cuda_gemmIiLi256ELi4ELi1ELi16ELi8ELi8ELi32ELi0ELi0EEviiiPT_S1_S1_iiE3Ash;
	add.s32 	%r530, %r291, %r290;
	add.s32 	%r292, %r18, %r527;
	add.s32 	%r529, %r292, %r60;
$L__BB400_12:
	mul.wide.s32 	%rd21, %r529, 4;
	add.s64 	%rd22, %rd4, %rd21;
	add.s64 	%rd23, %rd5, %rd21;
	add.s64 	%rd24, %rd6, %rd21;
	add.s64 	%rd25, %rd1, %rd21;
	ld.global.u32 	%r293, [%rd25];
	st.shared.u32 	[%r530], %r293;
	ld.global.u32 	%r294, [%rd22];
	add.s32 	%r295, %r530, %r29;
	st.shared.u32 	[%r295], %r294;
	ld.global.u32 	%r296, [%rd23];
	shl.b32 	%r297, %r13, 3;
	add.s32 	%r298, %r530, %r297;
	st.shared.u32 	[%r298], %r296;
	ld.global.u32 	%r299, [%rd24];
	mad.lo.s32 	%r300, %r13, 12, %r530;
	st.shared.u32 	[%r300], %r299;
	add.s32 	%r527, %r527, %r29;
	shl.b32 	%r301, %r13, 4;
	add.s32 	%r530, %r530, %r301;
	add.s32 	%r529, %r529, %r29;
	setp.lt.u32 	%p19, %r527, 16;
	@%p19 bra 	$L__BB400_12;
$L__BB400_13:
	mov.u32 	%r528, %r1;
	@%p15 bra 	$L__BB400_17;
	setp.eq.s32 	%p21, %r27, 1;
	mov.b32 	%r302, 0;
	st.shared.u32 	[%r33], %r302;
	mov.u32 	%r528, %r25;
	@%p21 bra 	$L__BB400_17;
	setp.eq.s32 	%p22, %r27, 2;
	mov.b32 	%r303, 0;
	st.shared.u32 	[%r34], %r303;
	mov.u32 	%r528, %r31;
	@%p22 bra 	$L__BB400_17;
	mov.b32 	%r304, 0;
	st.shared.u32 	[%r35], %r304;
	mov.u32 	%r528, %r32;
$L__BB400_17:
	@%p18 bra 	$L__BB400_19;
$L__BB400_18:
	shl.b32 	%r305, %r528, 2;
	mov.u32 	%r306, _ZZ9cuda_gemmIiLi256ELi4ELi1ELi16ELi8ELi8ELi32ELi0ELi0EEviiiPT_S1_S1_iiE3Csh;
	add.s32 	%r307, %r306, %r305;
	mov.b32 	%r308, 0;
	st.shared.u32 	[%r307], %r308;
	add.s32 	%r309, %r307, %r29;
	st.shared.u32 	[%r309], %r308;
	add.s32 	%r310, %r309, %r29;
	st.shared.u32 	[%r310], %r308;
	add.s32 	%r311, %r310, %r29;
	st.shared.u32 	[%r311], %r308;
	add.s32 	%r528, %r29, %r528;
	setp.lt.u32 	%p24, %r528, 16;
	@%p24 bra 	$L__BB400_18;
$L__BB400_19:
	setp.lt.s32 	%p25, %r9, 1;
	bar.sync 	0;
	@%p25 bra 	$L__BB400_137;
	setp.ne.s32 	%p26, %r4, 1;
	@%p26 bra 	$L__BB400_58;
	mov.b32 	%r541, 0;
$L__BB400_22:
	setp.lt.s32 	%p85, %r238, 1;
	add.s32 	%r82, %r541, %r11;
	mad.lo.s32 	%r83, %r82, %r238, %r20;
	@%p85 bra 	$L__BB400_24;
	add.s32 	%r415, %r83, %r19;
	shl.b32 	%r416, %r415, 2;
	mov.u32 	%r417, _ZZ9cuda_gemmIiLi256ELi4ELi1ELi16ELi8ELi8ELi32ELi0ELi0EEviiiPT_S1_S1_iiE3Ash;
	add.s32 	%r418, %r417, %r416;
	ld.shared.u32 	%r620, [%r418];
$L__BB400_24:
	setp.lt.s32 	%p86, %r238, 2;
	@%p86 bra 	$L__BB400_26;
	add.s32 	%r419, %r83, %r36;
	shl.b32 	%r420, %r419, 2;
	mov.u32 	%r421, _ZZ9cuda_gemmIiLi256ELi4ELi1ELi16ELi8ELi8ELi32ELi0ELi0EEviiiPT_S1_S1_iiE3Ash;
	add.s32 	%r422, %r421, %r420;
	ld.shared.u32 	%r619, [%r422];
$L__BB400_26:
	setp.lt.s32 	%p87, %r238, 3;
	@%p87 bra 	$L__BB400_28;
	add.s32 	%r423, %r83, %r37;
	shl.b32 	%r424, %r423, 2;
	mov.u32 	%r425, _ZZ9cuda_gemmIiLi256ELi4ELi1ELi16ELi8ELi8ELi32ELi0ELi0EEviiiPT_S1_S1_iiE3Ash;
	add.s32 	%r426, %r425, %r424;
	ld.shared.u32 	%r618, [%r426];
$L__BB400_28:
	setp.lt.s32 	%p88, %r238, 4;
	@%p88 bra 	$L__BB400_30;
	add.s32 	%r427, %r83, %r38;
	shl.b32 	%r428, %r427, 2;
	mov.u32 	%r429, _ZZ9cuda_gemmIiLi256ELi4ELi1ELi16ELi8ELi8ELi32ELi0ELi0EEviiiPT_S1_S1_iiE3Ash;
	add.s32 	%r430, %r429, %r428;
	ld.shared.u32 	%r617, [%r430];
$L__BB400_30:
	setp.lt.s32 	%p89, %r238, 5;
	@%p89 bra 	$L__BB400_32;
	add.s32 	%r431, %r83, %r39;
	shl.b32 	%r432, %r431, 2;
	mov.u32 	%r433, _ZZ9cuda_gemmIiLi256ELi4ELi1ELi16ELi8ELi8ELi32ELi0ELi0EEviiiPT_S1_S1_iiE3Ash;
	add.s32 	%r434, %r433, %r432;
	ld.shared.u32 	%r616, [%r434];
$L__BB400_32:
	setp.lt.s32 	%p90, %r238, 6;
	@%p90 bra 	$L__BB400_34;
	add.s32 	%r435, %r83, %r40;
	shl.b32 	%r436, %r435, 2;
	mov.u32 	%r437, _ZZ9cuda_gemmIiLi256ELi4ELi1ELi16ELi8ELi8ELi32ELi0ELi0EEviiiPT_S1_S1_iiE3Ash;
	add.s32 	%r438, %r437, %r436;
	ld.shared.u32 	%r615, [%r438];
$L__BB400_34:
	setp.lt.s32 	%p91, %r238, 7;
	@%p91 bra 	$L__BB400_36;
	add.s32 	%r439, %r83, %r41;
	shl.b32 	%r440, %r439, 2;
	mov.u32 	%r441, _ZZ9cuda_gemmIiLi256ELi4ELi1ELi16ELi8ELi8ELi32ELi0ELi0EEviiiPT_S1_S1_iiE3Ash;
	add.s32 	%r442, %r441, %r440;
	ld.shared.u32 	%r614, [%r442];
$L__BB400_36:
	setp.lt.s32 	%p92, %r238, 8;
	@%p92 bra 	$L__BB400_38;
	add.s32 	%r443, %r83, %r42;
	shl.b32 	%r444, %r443, 2;
	mov.u32 	%r445, _ZZ9cuda_gemmIiLi256ELi4ELi1ELi16ELi8ELi8ELi32ELi0ELi0EEviiiPT_S1_S1_iiE3Ash;
	add.s32 	%r446, %r445, %r444;
	ld.shared.u32 	%r613, [%r446];
$L__BB400_38:
	setp.lt.s32 	%p93, %r12, %r21;
	@%p93 bra 	$L__BB400_40;
$L__BB400_39:
	add.s32 	%r541, %r541, %r10;
	setp.lt.s32 	%p111, %r541, %r9;
	@%p111 bra 	$L__BB400_22;
	bra.uni 	$L__BB400_137;
$L__BB400_40:
	rem.s32 	%r447, %r2, %r238;
	shl.b32 	%r448, %r447, 2;
	mov.u32 	%r449, _ZZ9cuda_gemmIiLi256ELi4ELi1ELi16ELi8ELi8ELi32ELi0ELi0EEviiiPT_S1_S1_iiE11kron_fac_sh;
	add.s32 	%r101, %r449, %r448;
	mov.u32 	%r550, %r12;
$L__BB400_41:
	mad.lo.s32 	%r451, %r550, 36, %r101;
	ld.shared.u32 	%r103, [%r451];
	mov.b32 	%r552, 0;
	@%p85 bra 	$L__BB400_43;
	shfl.sync.idx.b32	%r452|%p95, %r103, %r43, %r22, -1;
	mul.lo.s32 	%r552, %r452, %r620;
$L__BB400_43:
	@%p86 bra 	$L__BB400_45;
	shfl.sync.idx.b32	%r453|%p97, %r103, %r44, %r22, -1;
	mad.lo.s32 	%r552, %r453, %r619, %r552;
$L__BB400_45:
	@%p87 bra 	$L__BB400_47;
	shfl.sync.idx.b32	%r454|%p99, %r103, %r45, %r22, -1;
	mad.lo.s32 	%r552, %r454, %r618, %r552;
$L__BB400_47:
	@%p88 bra 	$L__BB400_49;
	shfl.sync.idx.b32	%r455|%p101, %r103, %r46, %r22, -1;
	mad.lo.s32 	%r552, %r455, %r617, %r552;
$L__BB400_49:
	@%p89 bra 	$L__BB400_51;
	shfl.sync.idx.b32	%r456|%p103, %r103, %r47, %r22, -1;
	mad.lo.s32 	%r552, %r456, %r616, %r552;
$L__BB400_51:
	setp.lt.s32 	%p104, %r238, 6;
	@%p104 bra 	$L__BB400_53;
	shfl.sync.idx.b32	%r457|%p105, %r103, %r48, %r22, -1;
	mad.lo.s32 	%r552, %r457, %r615, %r552;
$L__BB400_53:
	setp.lt.s32 	%p106, %r238, 7;
	@%p106 bra 	$L__BB400_55;
	shfl.sync.idx.b32	%r458|%p107, %r103, %r49, %r22, -1;
	mad.lo.s32 	%r552, %r458, %r614, %r552;
$L__BB400_55:
	setp.lt.s32 	%p108, %r238, 8;
	@%p108 bra 	$L__BB400_57;
	shfl.sync.idx.b32	%r459|%p109, %r103, %r50, %r22, -1;
	mad.lo.s32 	%r552, %r459, %r613, %r552;
$L__BB400_57:
	mad.lo.s32 	%r460, %r550, %r9, %r82;
	shl.b32 	%r461, %r460, 2;
	mov.u32 	%r462, _ZZ9cuda_gemmIiLi256ELi4ELi1ELi16ELi8ELi8ELi32ELi0ELi0EEviiiPT_S1_S1_iiE3Csh;
	add.s32 	%r463, %r462, %r461;
	ld.shared.u32 	%r464, [%r463];
	add.s32 	%r465, %r464, %r552;
	st.shared.u32 	[%r463], %r465;
	add.s32 	%r550, %r550, %r14;
	setp.lt.s32 	%p110, %r550, %r21;
	@%p110 bra 	$L__BB400_41;
	bra.uni 	$L__BB400_39;
$L__BB400_58:
	setp.gt.u32 	%p27, %r238, 31;
	@%p27 bra 	$L__BB400_76;
	mov.b32 	%r595, 0;
$L__BB400_60:
	setp.eq.s32 	%p28, %r238, 0;
	add.s32 	%r182, %r595, %r11;
	mad.lo.s32 	%r183, %r182, %r238, %r20;
	@%p28 bra 	$L__BB400_62;
	add.s32 	%r313, %r183, %r19;
	shl.b32 	%r314, %r313, 2;
	mov.u32 	%r315, _ZZ9cuda_gemmIiLi256ELi4ELi1ELi16ELi8ELi8ELi32ELi0ELi0EEviiiPT_S1_S1_iiE3Ash;
	add.s32 	%r316, %r315, %r314;
	ld.shared.u32 	%r620, [%r316];
$L__BB400_62:
	setp.lt.s32 	%p29, %r238, 2;
	@%p29 bra 	$L__BB400_64;
	add.s32 	%r317, %r183, %r36;
	shl.b32 	%r318, %r317, 2;
	mov.u32 	%r319, _ZZ9cuda_gemmIiLi256ELi4ELi1ELi16ELi8ELi8ELi32ELi0ELi0EEviiiPT_S1_S1_iiE3Ash;
	add.s32 	%r320, %r319, %r318;
	ld.shared.u32 	%r619, [%r320];
$L__BB400_64:
	setp.lt.s32 	%p30, %r238, 3;
	@%p30 bra 	$L__BB400_66;
	add.s32 	%r321, %r183, %r37;
	shl.b32 	%r322, %r321, 2;
	mov.u32 	%r323, _ZZ9cuda_gemmIiLi256ELi4ELi1ELi16ELi8ELi8ELi32ELi0ELi0EEviiiPT_S1_S1_iiE3Ash;
	add.s32 	%r324, %r323, %r322;
	ld.shared.u32 	%r618, [%r324];
$L__BB400_66:
	setp.lt.s32 	%p31, %r238, 4;
	@%p31 bra 	$L__BB400_68;
	add.s32 	%r325, %r183, %r38;
	shl.b32 	%r326, %r325, 2;
	mov.u32 	%r327, _ZZ9cuda_gemmIiLi256ELi4ELi1ELi16ELi8ELi8ELi32ELi0ELi0EEviiiPT_S1_S1_iiE3Ash;
	add.s32 	%r328, %r327, %r326;
	ld.shared.u32 	%r617, [%r328];
$L__BB400_68:
	setp.lt.s32 	%p32, %r238, 5;
	@%p32 bra 	$L__BB400_70;
	add.s32 	%r329, %r183, %r39;
	shl.b32 	%r330, %r329, 2;
	mov.u32 	%r331, _ZZ9cuda_gemmIiLi256ELi4ELi1ELi16ELi8ELi8ELi32ELi0ELi0EEviiiPT_S1_S1_iiE3Ash;
	add.s32 	%r332, %r331, %r330;
	ld.shared.u32 	%r616, [%r332];
$L__BB400_70:
	setp.lt.s32 	%p33, %r238, 6;
	@%p33 bra 	$L__BB400_72;
	add.s32 	%r333, %r183, %r40;
	shl.b32 	%r334, %r333, 2;
	mov.u32 	%r335, _ZZ9cuda_gemmIiLi256ELi4ELi1ELi16ELi8ELi8ELi32ELi0ELi0EEviiiPT_S1_S1_iiE3Ash;
	add.s32 	%r336, %r335, %r334;
	ld.shared.u32 	%r615, [%r336];
$L__BB400_72:
	setp.lt.s32 	%p34, %r238, 7;
	@%p34 bra 	$L__BB400_74;
	add.s32 	%r337, %r183, %r41;
	shl.b32 	%r338, %r337, 2;
	mov.u32 	%r339, _ZZ9cuda_gemmIiLi256ELi4ELi1ELi16ELi8ELi8ELi32ELi0ELi0EEviiiPT_S1_S1_iiE3Ash;
	add.s32 	%r340, %r339, %r338;
	ld.shared.u32 	%r614, [%r340];
$L__BB400_74:
	setp.lt.s32 	%p35, %r238, 8;
	@%p35 bra 	$L__BB400_117;
	add.s32 	%r341, %r183, %r42;
	shl.b32 	%r342, %r341, 2;
	mov.u32 	%r343, _ZZ9cuda_gemmIiLi256ELi4ELi1ELi16ELi8ELi8ELi32ELi0ELi0EEviiiPT_S1_S1_iiE3Ash;
	add.s32 	%r344, %r343, %r342;
	ld.shared.u32 	%r613, [%r344];
	bra.uni 	$L__BB400_117;
$L__BB400_76:
	mov.b32 	%r567, 0;
$L__BB400_77:
	setp.lt.s32 	%p55, %r238, 1;
	add.s32 	%r130, %r567, %r11;
	mad.lo.s32 	%r131, %r130, %r238, %r20;
	@%p55 bra 	$L__BB400_79;
	add.s32 	%r363, %r131, %r19;
	shl.b32 	%r364, %r363, 2;
	mov.u32 	%r365, _ZZ9cuda_gemmIiLi256ELi4ELi1ELi16ELi8ELi8ELi32ELi0ELi0EEviiiPT_S1_S1_iiE3Ash;
	add.s32 	%r366, %r365, %r364;
	ld.shared.u32 	%r620, [%r366];
$L__BB400_79:
	setp.lt.s32 	%p56, %r238, 2;
	@%p56 bra 	$L__BB400_81;
	add.s32 	%r367, %r131, %r36;
	shl.b32 	%r368, %r367, 2;
	mov.u32 	%r369, _ZZ9cuda_gemmIiLi256ELi4ELi1ELi16ELi8ELi8ELi32ELi0ELi0EEviiiPT_S1_S1_iiE3Ash;
	add.s32 	%r370, %r369, %r368;
	ld.shared.u32 	%r619, [%r370];
$L__BB400_81:
	setp.lt.s32 	%p57, %r238, 3;
	@%p57 bra 	$L__BB400_83;
	add.s32 	%r371, %r131, %r37;
	shl.b32 	%r372, %r371, 2;
	mov.u32 	%r373, _ZZ9cuda_gemmIiLi256ELi4ELi1ELi16ELi8ELi8ELi32ELi0ELi0EEviiiPT_S1_S1_iiE3Ash;
	add.s32 	%r374, %r373, %r372;
	ld.shared.u32 	%r618, [%r374];
$L__BB400_83:
	setp.lt.s32 	%p58, %r238, 4;
	@%p58 bra 	$L__BB400_85;
	add.s32 	%r375, %r131, %r38;
	shl.b32 	%r376, %r375, 2;
	mov.u32 	%r377, _ZZ9cuda_gemmIiLi256ELi4ELi1ELi16ELi8ELi8ELi32ELi0ELi0EEviiiPT_S1_S1_iiE3Ash;
	add.s32 	%r378, %r377, %r376;
	ld.shared.u32 	%r617, [%r378];
$L__BB400_85:
	setp.lt.s32 	%p59, %r238, 5;
	@%p59 bra 	$L__BB400_87;
	add.s32 	%r379, %r131, %r39;
	shl.b32 	%r380, %r379, 2;
	mov.u32 	%r381, _ZZ9cuda_gemmIiLi256ELi4ELi1ELi16ELi8ELi8ELi32ELi0ELi0EEviiiPT_S1_S1_iiE3Ash;
	add.s32 	%r382, %r381, %r380;
	ld.shared.u32 	%r616, [%r382];
$L__BB400_87:
	setp.lt.s32 	%p60, %r238, 6;
	@%p60 bra 	$L__BB400_89;
	add.s32 	%r383, %r131, %r40;
	shl.b32 	%r384, %r383, 2;
	mov.u32 	%r385, _ZZ9cuda_gemmIiLi256ELi4ELi1ELi16ELi8ELi8ELi32ELi0ELi0EEviiiPT_S1_S1_iiE3Ash;
	add.s32 	%r386, %r385, %r384;
	ld.shared.u32 	%r615, [%r386];
$L__BB400_89:
	setp.lt.s32 	%p61, %r238, 7;
	@%p61 bra 	$L__BB400_91;
	add.s32 	%r387, %r131, %r41;
	shl.b32 	%r388, %r387, 2;
	mov.u32 	%r389, _ZZ9cuda_gemmIiLi256ELi4ELi1ELi16ELi8ELi8ELi32ELi0ELi0EEviiiPT_S1_S1_iiE3Ash;
	add.s32 	%r390, %r389, %r388;
	ld.shared.u32 	%r614, [%r390];
$L__BB400_91:
	setp.lt.s32 	%p62, %r238, 8;
	@%p62 bra 	$L__BB400_93;
	add.s32 	%r391, %r131, %r42;
	shl.b32 	%r392, %r391, 2;
	mov.u32 	%r393, _ZZ9cuda_gemmIiLi256ELi4ELi1ELi16ELi8ELi8ELi32ELi0ELi0EEviiiPT_S1_S1_iiE3Ash;
	add.s32 	%r394, %r393, %r392;
	ld.shared.u32 	%r613, [%r394];
$L__BB400_93:
	setp.lt.s32 	%p63, %r12, %r21;
	@%p63 bra 	$L__BB400_95;
$L__BB400_94:
	add.s32 	%r567, %r567, %r10;
	setp.lt.s32 	%p84, %r567, %r9;
	@%p84 bra 	$L__BB400_77;
	bra.uni 	$L__BB400_137;
$L__BB400_95:
	rem.s32 	%r395, %r2, %r238;
	shl.b32 	%r396, %r395, 2;
	mov.u32 	%r397, _ZZ9cuda_gemmIiLi256ELi4ELi1ELi16ELi8ELi8ELi32ELi0ELi0EEviiiPT_S1_S1_iiE11kron_fac_sh;
	add.s32 	%r149, %r397, %r396;
	mov.u32 	%r576, %r12;
$L__BB400_96:
	mad.lo.s32 	%r399, %r576, 36, %r149;
	ld.shared.u32 	%r151, [%r399];
	mov.b32 	%r578, 0;
	@%p55 bra 	$L__BB400_98;
	shfl.sync.idx.b32	%r400|%p65, %r151, %r43, %r22, -1;
	mul.lo.s32 	%r578, %r400, %r620;
$L__BB400_98:
	@%p56 bra 	$L__BB400_100;
	shfl.sync.idx.b32	%r401|%p67, %r151, %r44, %r22, -1;
	mad.lo.s32 	%r578, %r401, %r619, %r578;
$L__BB400_100:
	@%p57 bra 	$L__BB400_102;
	shfl.sync.idx.b32	%r402|%p69, %r151, %r45, %r22, -1;
	mad.lo.s32 	%r578, %r402, %r618, %r578;
$L__BB400_102:
	@%p58 bra 	$L__BB400_104;
	shfl.sync.idx.b32	%r403|%p71, %r151, %r46, %r22, -1;
	mad.lo.s32 	%r578, %r403, %r617, %r578;
$L__BB400_104:
	setp.lt.s32 	%p72, %r238, 5;
	@%p72 bra 	$L__BB400_106;
	shfl.sync.idx.b32	%r404|%p73, %r151, %r47, %r22, -1;
	mad.lo.s32 	%r578, %r404, %r616, %r578;
$L__BB400_106:
	setp.lt.s32 	%p74, %r238, 6;
	@%p74 bra 	$L__BB400_108;
	shfl.sync.idx.b32	%r405|%p75, %r151, %r48, %r22, -1;
	mad.lo.s32 	%r578, %r405, %r615, %r578;
$L__BB400_108:
	setp.lt.s32 	%p76, %r238, 7;
	@%p76 bra 	$L__BB400_110;
	shfl.sync.idx.b32	%r406|%p77, %r151, %r49, %r22, -1;
	mad.lo.s32 	%r578, %r406, %r614, %r578;
$L__BB400_110:
	setp.lt.s32 	%p78, %r238, 8;
	@%p78 bra 	$L__BB400_112;
	shfl.sync.idx.b32	%r407|%p79, %r151, %r50, %r22, -1;
	mad.lo.s32 	%r578, %r407, %r613, %r578;
$L__BB400_112:
	mov.u32 	%r584, %r3;
$L__BB400_113:
	shr.u32 	%r169, %r584, 1;
	shfl.sync.down.b32	%r408|%p80, %r578, %r169, %r23, -1;
	add.s32 	%r578, %r408, %r578;
	setp.gt.u32 	%p81, %r584, 3;
	mov.u32 	%r584, %r169;
	@%p81 bra 	$L__BB400_113;
	rem.u32 	%r409, %r2, %r4;
	setp.eq.s32 	%p82, %r409, 0;
	@%p82 bra 	$L__BB400_115;
	bra.uni 	$L__BB400_116;
$L__BB400_115:
	mad.lo.s32 	%r410, %r576, %r9, %r130;
	shl.b32 	%r411, %r410, 2;
	mov.u32 	%r412, _ZZ9cuda_gemmIiLi256ELi4ELi1ELi16ELi8ELi8ELi32ELi0ELi0EEviiiPT_S1_S1_iiE3Csh;
	add.s32 	%r413, %r412, %r411;
	st.shared.u32 	[%r413], %r578;
$L__BB400_116:
	add.s32 	%r576, %r576, %r14;
	setp.lt.s32 	%p83, %r576, %r21;
	@%p83 bra 	$L__BB400_96;
	bra.uni 	$L__BB400_94;
$L__BB400_117:
	setp.lt.s32 	%p36, %r12, %r21;
	@%p36 bra 	$L__BB400_118;
	bra.uni 	$L__BB400_136;
$L__BB400_118:
	rem.u32 	%r345, %r2, %r238;
	shl.b32 	%r346, %r345, 2;
	mov.u32 	%r347, _ZZ9cuda_gemmIiLi256ELi4ELi1ELi16ELi8ELi8ELi32ELi0ELi0EEviiiPT_S1_S1_iiE11kron_fac_sh;
	add.s32 	%r184, %r347, %r346;
	mov.u32 	%r604, %r12;
$L__BB400_119:
	mad.lo.s32 	%r349, %r604, 36, %r184;
	ld.shared.u32 	%r202, [%r349];
	mov.b32 	%r606, 0;
	@%p28 bra 	$L__BB400_121;
	shfl.sync.idx.b32	%r350|%p38, %r202, %r43, %r22, -1;
	mul.lo.s32 	%r606, %r350, %r620;
$L__BB400_121:
	@%p29 bra 	$L__BB400_123;
	shfl.sync.idx.b32	%r351|%p40, %r202, %r44, %r22, -1;
	mad.lo.s32 	%r606, %r351, %r619, %r606;
$L__BB400_123:
	@%p30 bra 	$L__BB400_125;
	shfl.sync.idx.b32	%r352|%p42, %r202, %r45, %r22, -1;
	mad.lo.s32 	%r606, %r352, %r618, %r606;
$L__BB400_125:
	@%p31 bra 	$L__BB400_127;
	shfl.sync.idx.b32	%r353|%p44, %r202, %r46, %r22, -1;
	mad.lo.s32 	%r606, %r353, %r617, %r606;
$L__BB400_127:
	@%p32 bra 	$L__BB400_129;
	shfl.sync.idx.b32	%r354|%p46, %r202, %r47, %r22, -1;
	mad.lo.s32 	%r606, %r354, %r616, %r606;
$L__BB400_129:
	setp.lt.s32 	%p47, %r238, 6;
	@%p47 bra 	$L__BB400_131;
	shfl.sync.idx.b32	%r355|%p48, %r202, %r48, %r22, -1;
	mad.lo.s32 	%r606, %r355, %r615, %r606;
$L__BB400_131:
	setp.lt.s32 	%p49, %r238, 7;
	@%p49 bra 	$L__BB400_133;
	shfl.sync.idx.b32	%r356|%p50, %r202, %r49, %r22, -1;
	mad.lo.s32 	%r606, %r356, %r614, %r606;
$L__BB400_133:
	setp.lt.s32 	%p51, %r238, 8;
	@%p51 bra 	$L__BB400_135;
	shfl.sync.idx.b32	%r357|%p52, %r202, %r50, %r22, -1;
	mad.lo.s32 	%r606, %r357, %r613, %r606;
$L__BB400_135:
	mad.lo.s32 	%r358, %r604, %r9, %r182;
	shl.b32 	%r359, %r358, 2;
	mov.u32 	%r360, _ZZ9cuda_gemmIiLi256ELi4ELi1ELi16ELi8ELi8ELi32ELi0ELi0EEviiiPT_S1_S1_iiE3Csh;
	add.s32 	%r361, %r360, %r359;
	st.shared.u32 	[%r361], %r606;
	add.s32 	%r604, %r604, %r14;
	setp.lt.s32 	%p53, %r604, %r21;
	@%p53 bra 	$L__BB400_119;
$L__BB400_136:
	add.s32 	%r595, %r595, %r10;
	setp.lt.s32 	%p54, %r595, %r9;
	@%p54 bra 	$L__BB400_60;
$L__BB400_137:
	bar.sync 	0;
	@%p14 bra 	$L__BB400_144;
	setp.eq.s32 	%p113, %r27, 0;
	mad.lo.s32 	%r229, %r526, %r235, %r24;
	div.s32 	%r230, %r236, %r238;
	mov.u32 	%r621, %r1;
	@%p113 bra 	$L__BB400_142;
	setp.eq.s32 	%p114, %r27, 1;
	div.s32 	%r466, %r1, %r9;
	mad.lo.s32 	%r467, %r230, %r466, %r229;
	mul.lo.s32 	%r468, %r466, %r9;
	sub.s32 	%r469, %r1, %r468;
	add.s32 	%r470, %r467, %r469;
	ld.shared.u32 	%r471, [%r33];
	mul.wide.s32 	%rd26, %r470, 4;
	add.s64 	%rd27, %rd2, %rd26;
	st.global.u32 	[%rd27], %r471;
	mov.u32 	%r621, %r25;
	@%p114 bra 	$L__BB400_142;
	setp.eq.s32 	%p115, %r27, 2;
	div.s32 	%r472, %r25, %r9;
	mad.lo.s32 	%r473, %r230, %r472, %r229;
	mul.lo.s32 	%r474, %r472, %r9;
	sub.s32 	%r475, %r25, %r474;
	add.s32 	%r476, %r473, %r475;
	ld.shared.u32 	%r477, [%r34];
	mul.wide.s32 	%rd28, %r476, 4;
	add.s64 	%rd29, %rd2, %rd28;
	st.global.u32 	[%rd29], %r477;
	mov.u32 	%r621, %r31;
	@%p115 bra 	$L__BB400_142;
	div.s32 	%r478, %r31, %r9;
	mad.lo.s32 	%r479, %r230, %r478, %r229;
	mul.lo.s32 	%r480, %r478, %r9;
	sub.s32 	%r481, %r31, %r480;
	add.s32 	%r482, %r479, %r481;
	ld.shared.u32 	%r483, [%r35];
	mul.wide.s32 	%rd30, %r482, 4;
	add.s64 	%rd31, %rd2, %rd30;
	st.global.u32 	[%rd31], %r483;
	mov.u32 	%r621, %r32;
$L__BB400_142:
	setp.lt.u32 	%p116, %r26, 3;
	@%p116 bra 	$L__BB400_144;
$L__BB400_143:
	div.s32 	%r484, %r621, %r9;
	mad.lo.s32 	%r485, %r230, %r484, %r229;
	mul.lo.s32 	%r486, %r484, %r9;
	sub.s32 	%r487, %r621, %r486;
	add.s32 	%r488, %r485, %r487;
	shl.b32 	%r489, %r621, 2;
	mov.u32 	%r490, _ZZ9cuda_gemmIiLi256ELi4ELi1ELi16ELi8ELi8ELi32ELi0ELi0EEviiiPT_S1_S1_iiE3Csh;
	add.s32 	%r491, %r490, %r489;
	ld.shared.u32 	%r492, [%r491];
	mul.wide.s32 	%rd32, %r488, 4;
	add.s64 	%rd33, %rd2, %rd32;
	st.global.u32 	[%rd33], %r492;
	add.s32 	%r493, %r621, %r13;
	div.s32 	%r494, %r493, %r9;
	mad.lo.s32 	%r495, %r230, %r494, %r229;
	mul.lo.s32 	%r496, %r494, %r9;
	sub.s32 	%r497, %r493, %r496;
	add.s32 	%r498, %r495, %r497;
	add.s32 	%r499, %r491, %r29;
	ld.shared.u32 	%r500, [%r499];
	mul.wide.s32 	%rd34, %r498, 4;
	add.s64 	%rd35, %rd2, %rd34;
	st.global.u32 	[%rd35], %r500;
	add.s32 	%r501, %r493, %r13;
	div.s32 	%r502, %r501, %r9;
	mad.lo.s32 	%r503, %r230, %r502, %r229;
	mul.lo.s32 	%r504, %r502, %r9;
	sub.s32 	%r505, %r501, %r504;
	add.s32 	%r506, %r503, %r505;
	add.s32 	%r507, %r499, %r29;
	ld.shared.u32 	%r508, [%r507];
	mul.wide.s32 	%rd36, %r506, 4;
	add.s64 	%rd37, %rd2, %rd36;
	st.global.u32 	[%rd37], %r508;
	add.s32 	%r509, %r501, %r13;
	div.s32 	%r510, %r509, %r9;
	mad.lo.s32 	%r511, %r230, %r510, %r229;
	mul.lo.s32 	%r512, %r510, %r9;
	sub.s32 	%r513, %r509, %r512;
	add.s32 	%r514, %r511, %r513;
	add.s32 	%r515, %r507, %r29;
	ld.shared.u32 	%r516, [%r515];
	mul.wide.s32 	%rd38, %r514, 4;
	add.s64 	%rd39, %rd2, %rd38;
	st.global.u32 	[%rd39], %r516;
	add.s32 	%r621, %r509, %r13;
	setp.lt.u32 	%p117, %r621, 16;
	@%p117 bra 	$L__BB400_143;
$L__BB400_144:
	add.s32 	%r526, %r526, %r16;
	setp.lt.u32 	%p118, %r526, %r17;
	@%p118 bra 	$L__BB400_5;
$L__BB400_145:
	ret;

}
	// .globl	_Z9cuda_gemmIiLi256ELi4ELi1ELi16ELi8ELi8ELi32ELi0ELi1EEviiiPT_S1_S1_ii
.visible .entry _Z9cuda_gemmIiLi256ELi4ELi1ELi16ELi8ELi8ELi32ELi0ELi1EEviiiPT_S1_S1_ii(
	.param .u32 _Z9cuda_gemmIiLi256ELi4ELi1ELi16ELi8ELi8ELi32ELi0ELi1EEviiiPT_S1_S1_ii_param_0,
	.param .u32 _Z9cuda_gemmIiLi256ELi4ELi1ELi16ELi8ELi8ELi32ELi0ELi1EEviiiPT_S1_S1_ii_param_1,
	.param .u32 _Z9cuda_gemmIiLi256ELi4ELi1ELi16ELi8ELi8ELi32ELi0ELi1EEviiiPT_S1_S1_ii_param_2,
	.param .u64 .ptr .align 1 _Z9cuda_gemmIiLi256ELi4ELi1ELi16ELi8ELi8ELi32ELi0ELi1EEviiiPT_S1_S1_ii_param_3,
	.param .u64 .ptr .align 1 _Z9cuda_gemmIiLi256ELi4ELi1ELi16ELi8ELi8ELi32ELi0ELi1EEviiiPT_S1_S1_ii_param_4,
	.param .u64 .ptr .align 1 _Z9cuda_gemmIiLi256ELi4ELi1ELi16ELi8ELi8ELi32ELi0ELi1EEviiiPT_S1_S1_ii_param_5,
	.param .u32 _Z9cuda_gemmIiLi256ELi4ELi1ELi16ELi8ELi8ELi32ELi0ELi1EEviiiPT_S1_S1_ii_param_6,
	.param .u32 _Z9cuda_gemmIiLi256ELi4ELi1ELi16ELi8ELi8ELi32ELi0ELi1EEviiiPT_S1_S1_ii_param_7
)
.maxntid 256
{
	.reg .pred 	%p<37>;
	.reg .b32 	%r<252>;
	.reg .b64 	%rd<45>;
	// demoted variable
	.shared .align 128 .b8 _ZZ9cuda_gemmIiLi256ELi4ELi1ELi16ELi8ELi8ELi32ELi0ELi1EEviiiPT_S1_S1_iiE11kron_fac_sh[288];
	// demoted variable
	.shared .align 128 .b8 _ZZ9cuda_gemmIiLi256ELi4ELi1ELi16ELi8ELi8ELi32ELi0ELi1EEviiiPT_S1_S1_iiE3Ash[64];
	// demoted variable
	.shared .align 128 .b8 _ZZ9cuda_gemmIiLi256ELi4ELi1ELi16ELi8ELi8ELi32ELi0ELi1EEviiiPT_S1_S1_iiE3Csh[64];
	ld.param.u64 	%rd6, [_Z9cuda_gemmIiLi256ELi4ELi1ELi16ELi8ELi8ELi32ELi0ELi1EEviiiPT_S1_S1_ii_param_3];
	ld.param.u64 	%rd7, [_Z9cuda_gemmIiLi256ELi4ELi1ELi16ELi8ELi8ELi32ELi0ELi1EEviiiPT_S1_S1_ii_param_4];
	ld.param.u64 	%rd8, [_Z9cuda_gemmIiLi256ELi4ELi1ELi16ELi8ELi8ELi32ELi0ELi1EEviiiPT_S1_S1_ii_param_5];
	cvta.to.global.u64 	%rd1, %rd7;
	cvta.to.global.u64 	%rd2, %rd6;
	cvta.to.global.u64 	%rd3, %rd8;
	mov.u32 	%r1, %tid.x;
	setp.gt.u32 	%p1, %r1, 63;
	@%p1 bra 	$L__BB401_7;
	mov.u32 	%r2, %ntid.x;
	add.s32 	%r68, %r1, %r2;
	max.u32 	%r69, %r68, 64;
	setp.lt.u32 	%p2, %r68, 64;
	selp.u32 	%r70, 1, 0, %p2;
	add.s32 	%r71, %r68, %r70;
	sub.s32 	%r72, %r69, %r71;
	div.u32 	%r73, %r72, %r2;
	add.s32 	%r3, %r73, %r70;
	and.b32  	%r74, %r3, 3;
	setp.eq.s32 	%p3, %r74, 3;
	mov.u32 	%r240, %r1;
	@%p3 bra 	$L__BB401_4;
	add.s32 	%r76, %r3, 1;
	and.b32  	%r4, %r76, 3;
	mov.b32 	%r239, 0;
	mov.u32 	%r240, %r1;
$L__BB401_3:
	.pragma "nounroll";
	mul.wide.u32 	%rd9, %r240, 4;
	add.s64 	%rd10, %rd1, %rd9;
	ld.global.u32 	%r77, [%rd10];
	and.b32  	%r78, %r240, 7;
	mov.u32 	%r79, _ZZ9cuda_gemmIiLi256ELi4ELi1ELi16ELi8ELi8ELi32ELi0ELi1EEviiiPT_S1_S1_iiE11kron_fac_sh;
	mad.lo.s32 	%r80, %r78, 36, %r79;
	shr.u32 	%r81, %r240, 1;
	and.b32  	%r82, %r81, 2147483644;
	add.s32 	%r83, %r80, %r82;
	st.shared.u32 	[%r83], %r77;
	add.s32 	%r240, %r240, %r2;
	add.s32 	%r239, %r239, 1;
	setp.ne.s32 	%p4, %r239, %r4;
	@%p4 bra 	$L__BB401_3;
$L__BB401_4:
	setp.lt.u32 	%p5, %r3, 3;
	@%p5 bra 	$L__BB401_7;
	mov.u32 	%r86, _ZZ9cuda_gemmIiLi256ELi4ELi1ELi16ELi8ELi8ELi32ELi0ELi1EEviiiPT_S1_S1_iiE11kron_fac_sh;
$L__BB401_6:
	mul.wide.u32 	%rd11, %r240, 4;
	add.s64 	%rd12, %rd1, %rd11;
	ld.global.u32 	%r84, [%rd12];
	and.b32  	%r85, %r240, 7;
	mad.lo.s32 	%r87, %r85, 36, %r86;
	shr.u32 	%r88, %r240, 1;
	and.b32  	%r89, %r88, 2147483644;
	add.s32 	%r90, %r87, %r89;
	st.shared.u32 	[%r90], %r84;
	add.s32 	%r91, %r240, %r2;
	mul.wide.u32 	%rd13, %r91, 4;
	add.s64 	%rd14, %rd1, %rd13;
	ld.global.u32 	%r92, [%rd14];
	and.b32  	%r93, %r91, 7;
	mad.lo.s32 	%r94, %r93, 36, %r86;
	shr.u32 	%r95, %r91, 1;
	and.b32  	%r96, %r95, 2147483644;
	add.s32 	%r97, %r94, %r96;
	st.shared.u32 	[%r97], %r92;
	add.s32 	%r98, %r91, %r2;
	mul.wide.u32 	%rd15, %r98, 4;
	add.s64 	%rd16, %rd1, %rd15;
	ld.global.u32 	%r99, [%rd16];
	and.b32  	%r100, %r98, 7;
	mad.lo.s32 	%r101, %r100, 36, %r86;
	shr.u32 	%r102, %r98, 1;
	and.b32  	%r103, %r102, 2147483644;
	add.s32 	%r104, %r101, %r103;
	st.shared.u32 	[%r104], %r99;
	add.s32 	%r105, %r98, %r2;
	mul.wide.u32 	%rd17, %r105, 4;
	add.s64 	%rd18, %rd1, %rd17;
	ld.global.u32 	%r106, [%rd18];
	and.b32  	%r107, %r105, 7;
	mad.lo.s32 	%r108, %r107, 36, %r86;
	shr.u32 	%r109, %r105, 1;
	and.b32  	%r110, %r109, 2147483644;
	add.s32 	%r111, %r108, %r110;
	st.shared.u32 	[%r111], %r106;
	add.s32 	%r240, %r105, %r2;
	setp.lt.u32 	%p6, %r240, 64;
	@%p6 bra 	$L__BB401_6;
$L__BB401_7:
	mov.u32 	%r12, %ntid.x;
	mov.u32 	%r242, %ctaid.y;
	mov.u32 	%r14, %nctaid.y;
	shl.b32 	%r112, %r14, 2;
	setp.ge.u32 	%p7, %r242, %r112;
	@%p7 bra 	$L__BB401_35;
	ld.param.u32 	%r236, [_Z9cuda_gemmIiLi256ELi4ELi1ELi16ELi8ELi8ELi32ELi0ELi1EEviiiPT_S1_S1_ii_param_2];
	mov.u32 	%r113, %ctaid.x;
	shl.b32 	%r15, %r113, 4;
	shl.b32 	%r114, %r1, 2;
	and.b32  	%r115, %r114, 28;
	mov.u32 	%r116, _ZZ9cuda_gemmIiLi256ELi4ELi1ELi16ELi8ELi8ELi32ELi0ELi1EEviiiPT_S1_S1_iiE11kron_fac_sh;
	add.s32 	%r16, %r116, %r115;
	shl.b32 	%r17, %r113, 1;
	shr.s32 	%r117, %r236, 31;
	shr.u32 	%r118, %r117, 29;
	add.s32 	%r119, %r236, %r118;
	shr.s32 	%r18, %r119, 3;
	add.s32 	%r19, %r1, %r12;
	max.u32 	%r120, %r19, 16;
	setp.lt.u32 	%p8, %r19, 16;
	selp.u32 	%r121, 1, 0, %p8;
	add.s32 	%r122, %r19, %r121;
	sub.s32 	%r123, %r120, %r122;
	div.u32 	%r124, %r123, %r12;
	add.s32 	%r20, %r124, %r121;
	add.s32 	%r125, %r20, 1;
	and.b32  	%r21, %r125, 3;
	mov.u32 	%r126, _ZZ9cuda_gemmIiLi256ELi4ELi1ELi16ELi8ELi8ELi32ELi0ELi1EEviiiPT_S1_S1_iiE3Ash;
	add.s32 	%r22, %r126, %r114;
	shl.b32 	%r23, %r12, 2;
	add.s32 	%r24, %r22, %r23;
	add.s32 	%r25, %r19, %r12;
	add.s32 	%r26, %r25, %r12;
	mov.u32 	%r127, _ZZ9cuda_gemmIiLi256ELi4ELi1ELi16ELi8ELi8ELi32ELi0ELi1EEviiiPT_S1_S1_iiE3Csh;
	add.s32 	%r27, %r127, %r114;
	add.s32 	%r28, %r27, %r23;
	add.s32 	%r29, %r28, %r23;
	and.b32  	%r30, %r1, 1;
	mad.lo.s32 	%r31, %r30, 36, %r126;
	or.b32  	%r32, %r30, 4;
	add.s32 	%r128, %r30, -1;
	and.b32  	%r33, %r128, 7;
	mul.wide.u32 	%rd24, %r12, 4;
	mul.wide.u32 	%rd27, %r12, 8;
	mul.wide.u32 	%rd29, %r12, 12;
	cvt.u64.u32 	%rd20, %r23;
$L__BB401_9:
	setp.gt.u32 	%p9, %r1, 15;
	@%p9 bra 	$L__BB401_23;
	ld.param.u32 	%r237, [_Z9cuda_gemmIiLi256ELi4ELi1ELi16ELi8ELi8ELi32ELi0ELi1EEviiiPT_S1_S1_ii_param_2];
	setp.eq.s32 	%p10, %r21, 0;
	mul.lo.s32 	%r35, %r242, %r237;
	mov.u32 	%r243, %r1;
	@%p10 bra 	$L__BB401_14;
	setp.eq.s32 	%p11, %r21, 1;
	add.s32 	%r129, %r35, %r15;
	add.s32 	%r130, %r129, %r1;
	mul.wide.s32 	%rd19, %r130, 4;
	add.s64 	%rd4, %rd2, %rd19;
	ld.global.u32 	%r131, [%rd4];
	st.shared.u32 	[%r22], %r131;
	mov.u32 	%r243, %r19;
	@%p11 bra 	$L__BB401_14;
	setp.eq.s32 	%p12, %r21, 2;
	add.s64 	%rd5, %rd4, %rd20;
	ld.global.u32 	%r132, [%rd5];
	st.shared.u32 	[%r24], %r132;
	mov.u32 	%r243, %r25;
	@%p12 bra 	$L__BB401_14;
	add.s64 	%rd22, %rd5, %rd20;
	ld.global.u32 	%r133, [%rd22];
	add.s32 	%r134, %r24, %r23;
	st.shared.u32 	[%r134], %r133;
	mov.u32 	%r243, %r26;
$L__BB401_14:
	setp.lt.u32 	%p13, %r20, 3;
	@%p13 bra 	$L__BB401_17;
	shl.b32 	%r135, %r243, 2;
	mov.u32 	%r136, _ZZ9cuda_gemmIiLi256ELi4ELi1ELi16ELi8ELi8ELi32ELi0ELi1EEviiiPT_S1_S1_iiE3Ash;
	add.s32 	%r246, %r136, %r135;
	add.s32 	%r137, %r15, %r243;
	add.s32 	%r245, %r137, %r35;
$L__BB401_16:
	mul.wide.s32 	%rd23, %r245, 4;
	add.s64 	%rd25, %rd2, %rd23;
	add.s64 	%rd26, %rd25, %rd24;
	add.s64 	%rd28, %rd25, %rd27;
	add.s64 	%rd30, %rd25, %rd29;
	ld.global.u32 	%r138, [%rd25];
	st.shared.u32 	[%r246], %r138;
	ld.global.u32 	%r139, [%rd26];
	add.s32 	%r140, %r246, %r23;
	st.shared.u32 	[%r140], %r139;
	ld.global.u32 	%r141, [%rd28];
	shl.b32 	%r142, %r12, 3;
	add.s32 	%r143, %r246, %r142;
	st.shared.u32 	[%r143], %r141;
	ld.global.u32 	%r144, [%rd30];
	mad.lo.s32 	%r145, %r12, 12, %r246;
	st.shared.u32 	[%r145], %r144;
	add.s32 	%r243, %r243, %r23;
	shl.b32 	%r146, %r12, 4;
	add.s32 	%r246, %r246, %r146;
	add.s32 	%r245, %r245, %r23;
	setp.lt.u32 	%p14, %r243, 16;
	@%p14 bra 	$L__BB401_16;
$L__BB401_17:
	mov.u32 	%r244, %r1;
	@%p10 bra 	$L__BB401_21;
	setp.eq.s32 	%p16, %r21, 1;
	mov.b32 	%r147, 0;
	st.shared.u32 	[%r27], %r147;
	mov.u32 	%r244, %r19;
	@%p16 bra 	$L__BB401_21;
	setp.eq.s32 	%p17, %r21, 2;
	mov.b32 	%r148, 0;
	st.shared.u32 	[%r28], %r148;
	mov.u32 	%r244, %r25;
	@%p17 bra 	$L__BB401_21;
	mov.b32 	%r149, 0;
	st.shared.u32 	[%r29], %r149;
	mov.u32 	%r244, %r26;
$L__BB401_21:
	@%p13 bra 	$L__BB401_23;
$L__BB401_22:
	shl.b32 	%r150, %r244, 2;
	mov.u32 	%r151, _ZZ9cuda_gemmIiLi256ELi4ELi1ELi16ELi8ELi8ELi32ELi0ELi1EEviiiPT_S1_S1_iiE3Csh;
	add.s32 	%r152, %r151, %r150;
	mov.b32 	%r153, 0;
	st.shared.u32 	[%r152], %r153;
	add.s32 	%r154, %r152, %r23;
	st.shared.u32 	[%r154], %r153;
	add.s32 	%r155, %r154, %r23;
	st.shared.u32 	[%r155], %r153;
	add.s32 	%r156, %r155, %r23;
	st.shared.u32 	[%r156], %r153;
	add.s32 	%r244, %r23, %r244;
	setp.lt.u32 	%p19, %r244, 16;
	@%p19 bra 	$L__BB401_22;
$L__BB401_23:
	bar.sync 	0;
	@%p9 bra 	$L__BB401_26;
	shr.u32 	%r249, %r1, 1;
	ld.shared.u32 	%r49, [%r31];
	ld.shared.u32 	%r50, [%r31+4];
	ld.shared.u32 	%r51, [%r31+8];
	ld.shared.u32 	%r52, [%r31+12];
	shl.b32 	%r157, %r30, 3;
	or.b32  	%r158, %r157, %r32;
	shl.b32 	%r159, %r158, 2;
	mov.u32 	%r160, _ZZ9cuda_gemmIiLi256ELi4ELi1ELi16ELi8ELi8ELi32ELi0ELi1EEviiiPT_S1_S1_iiE3Ash;
	add.s32 	%r161, %r160, %r159;
	ld.shared.u32 	%r53, [%r161];
	ld.shared.u32 	%r54, [%r31+20];
	ld.shared.u32 	%r55, [%r31+24];
	or.b32  	%r162, %r157, %r33;
	shl.b32 	%r163, %r162, 2;
	add.s32 	%r164, %r160, %r163;
	ld.shared.u32 	%r56, [%r164];
$L__BB401_25:
	mad.lo.s32 	%r165, %r249, 36, %r16;
	ld.shared.u32 	%r166, [%r165];
	shfl.sync.idx.b32	%r167|%p21, %r166, %r30, 6175, -1;
	mul.lo.s32 	%r168, %r167, %r49;
	add.s32 	%r169, %r30, 1;
	shfl.sync.idx.b32	%r170|%p22, %r166, %r169, 6175, -1;
	mad.lo.s32 	%r171, %r170, %r50, %r168;
	or.b32  	%r172, %r30, 2;
	shfl.sync.idx.b32	%r173|%p23, %r166, %r172, 6175, -1;
	mad.lo.s32 	%r174, %r173, %r51, %r171;
	add.s32 	%r175, %r30, 3;
	shfl.sync.idx.b32	%r176|%p24, %r166, %r175, 6175, -1;
	mad.lo.s32 	%r177, %r176, %r52, %r174;
	shfl.sync.idx.b32	%r178|%p25, %r166, %r32, 6175, -1;
	mad.lo.s32 	%r179, %r178, %r53, %r177;
	add.s32 	%r180, %r30, 5;
	shfl.sync.idx.b32	%r181|%p26, %r166, %r180, 6175, -1;
	mad.lo.s32 	%r182, %r181, %r54, %r179;
	or.b32  	%r183, %r30, 6;
	shfl.sync.idx.b32	%r184|%p27, %r166, %r183, 6175, -1;
	mad.lo.s32 	%r185, %r184, %r55, %r182;
	shfl.sync.idx.b32	%r186|%p28, %r166, %r33, 6175, -1;
	mad.lo.s32 	%r187, %r186, %r56, %r185;
	shl.b32 	%r188, %r30, 2;
	shl.b32 	%r189, %r249, 3;
	or.b32  	%r190, %r189, %r188;
	mov.u32 	%r191, _ZZ9cuda_gemmIiLi256ELi4ELi1ELi16ELi8ELi8ELi32ELi0ELi1EEviiiPT_S1_S1_iiE3Csh;
	add.s32 	%r192, %r191, %r190;
	ld.shared.u32 	%r193, [%r192];
	add.s32 	%r194, %r193, %r187;
	st.shared.u32 	[%r192], %r194;
	shr.u32 	%r195, %r12, 1;
	add.s32 	%r249, %r249, %r195;
	setp.lt.u32 	%p29, %r249, 8;
	@%p29 bra 	$L__BB401_25;
$L__BB401_26:
	setp.gt.u32 	%p30, %r1, 15;
	bar.sync 	0;
	@%p30 bra 	$L__BB401_34;
	ld.param.u32 	%r235, [_Z9cuda_gemmIiLi256ELi4ELi1ELi16ELi8ELi8ELi32ELi0ELi1EEviiiPT_S1_S1_ii_param_1];
	setp.eq.s32 	%p31, %r21, 0;
	mad.lo.s32 	%r59, %r242, %r235, %r17;
	mov.u32 	%r250, %r1;
	@%p31 bra 	$L__BB401_31;
	setp.eq.s32 	%p32, %r21, 1;
	shr.u32 	%r196, %r1, 1;
	mad.lo.s32 	%r197, %r196, %r18, %r30;
	add.s32 	%r198, %r59, %r197;
	ld.shared.u32 	%r199, [%r27];
	mul.wide.s32 	%rd31, %r198, 4;
	add.s64 	%rd32, %rd3, %rd31;
	st.global.u32 	[%rd32], %r199;
	mov.u32 	%r250, %r19;
	@%p32 bra 	$L__BB401_31;
	setp.eq.s32 	%p33, %r21, 2;
	and.b32  	%r200, %r19, 1;
	shr.u32 	%r201, %r19, 1;
	mad.lo.s32 	%r202, %r201, %r18, %r200;
	add.s32 	%r203, %r59, %r202;
	ld.shared.u32 	%r204, [%r28];
	mul.wide.s32 	%rd33, %r203, 4;
	add.s64 	%rd34, %rd3, %rd33;
	st.global.u32 	[%rd34], %r204;
	mov.u32 	%r250, %r25;
	@%p33 bra 	$L__BB401_31;
	and.b32  	%r205, %r25, 1;
	shr.u32 	%r206, %r25, 1;
	mad.lo.s32 	%r207, %r206, %r18, %r205;
	add.s32 	%r208, %r59, %r207;
	ld.shared.u32 	%r209, [%r29];
	mul.wide.s32 	%rd35, %r208, 4;
	add.s64 	%rd36, %rd3, %rd35;
	st.global.u32 	[%rd36], %r209;
	mov.u32 	%r250, %r26;
$L__BB401_31:
	setp.lt.u32 	%p34, %r20, 3;
	@%p34 bra 	$L__BB401_34;
	and.b32  	%r210, %r250, 1;
	add.s32 	%r211, %r12, %r250;
	and.b32  	%r212, %r211, 1;
	add.s32 	%r61, %r59, %r210;
	add.s32 	%r62, %r59, %r212;
$L__BB401_33:
	shr.u32 	%r213, %r250, 1;
	mad.lo.s32 	%r214, %r213, %r18, %r61;
	shl.b32 	%r215, %r250, 2;
	mov.u32 	%r216, _ZZ9cuda_gemmIiLi256ELi4ELi1ELi16ELi8ELi8ELi32ELi0ELi1EEviiiPT_S1_S1_iiE3Csh;
	add.s32 	%r217, %r216, %r215;
	ld.shared.u32 	%r218, [%r217];
	mul.wide.s32 	%rd37, %r214, 4;
	add.s64 	%rd38, %rd3, %rd37;
	st.global.u32 	[%rd38], %r218;
	add.s32 	%r219, %r250, %r12;
	shr.u32 	%r220, %r219, 1;
	mad.lo.s32 	%r221, %r220, %r18, %r62;
	add.s32 	%r222, %r217, %r23;
	ld.shared.u32 	%r223, [%r222];
	mul.wide.s32 	%rd39, %r221, 4;
	add.s64 	%rd40, %rd3, %rd39;
	st.global.u32 	[%rd40], %r223;
	add.s32 	%r224, %r219, %r12;
	shr.u32 	%r225, %r224, 1;
	mad.lo.s32 	%r226, %r225, %r18, %r61;
	add.s32 	%r227, %r222, %r23;
	ld.shared.u32 	%r228, [%r227];
	mul.wide.s32 	%rd41, %r226, 4;
	add.s64 	%rd42, %rd3, %rd41;
	st.global.u32 	[%rd42], %r228;
	add.s32 	%r229, %r224, %r12;
	shr.u32 	%r230, %r229, 1;
	mad.lo.s32 	%r231, %r230, %r18, %r62;
	add.s32 	%r232, %r227, %r23;
	ld.shared.u32 	%r233, [%r232];
	mul.wide.s32 	%rd43, %r231, 4;
	add.s64 	%rd44, %rd3, %rd43;
	st.global.u32 	[%rd44], %r233;
	add.s32 	%r250, %r229, %r12;
	setp.lt.u32 	%p35, %r250, 16;
	@%p35 bra 	$L__BB401_33;
$L__BB401_34:
	add.s32 	%r242, %r242, %r14;
	shl.b32 	%r234, %r14, 2;
	setp.lt.u32 	%p36, %r242, %r234;
	@%p36 bra 	$L__BB401_9;
$L__BB401_35:
	ret;

}
	// .globl	_Z9cuda_gemmIiLi256ELi4ELi1ELi16ELi8ELi8ELi32ELi1ELi0EEviiiPT_S1_S1_ii
.visible .entry _Z9cuda_gemmIiLi256ELi4ELi1ELi16ELi8ELi8ELi32ELi1ELi0EEviiiPT_S1_S1_ii(
	.param .u32 _Z9cuda_gemmIiLi256ELi4ELi1ELi16ELi8ELi8ELi32ELi1ELi0EEviiiPT_S1_S1_ii_param_0,
	.param .u32 _Z9cuda_gemmIiLi256ELi4ELi1ELi16ELi8ELi8ELi32ELi1ELi0EEviiiPT_S1_S1_ii_param_1,
	.param .u32 _Z9cuda_gemmIiLi256ELi4ELi1ELi16ELi8ELi8ELi32ELi1ELi0EEviiiPT_S1_S1_ii_param_2,
	.param .u64 .ptr .align 1 _Z9cuda_gemmIiLi256ELi4ELi1ELi16ELi8ELi8ELi32ELi1ELi0EEviiiPT_S1_S1_ii_param_3,
	.param .u64 .ptr .align 1 _Z9cuda_gemmIiLi256ELi4ELi1ELi16ELi8ELi8ELi32ELi1ELi0EEviiiPT_S1_S1_ii_param_4,
	.param .u64 .ptr .align 1 _Z9cuda_gemmIiLi256ELi4ELi1ELi16ELi8ELi8ELi32ELi1ELi0EEviiiPT_S1_S1_ii_param_5,
	.param .u32 _Z9cuda_gemmIiLi256ELi4ELi1ELi16ELi8ELi8ELi32ELi1ELi0EEviiiPT_S1_S1_ii_param_6,
	.param .u32 _Z9cuda_gemmIiLi256ELi4ELi1ELi16ELi8ELi8ELi32ELi1ELi0EEviiiPT_S1_S1_ii_param_7
)
.maxntid 256
{
	.reg .pred 	%p<119>;
	.reg .b32 	%r<592>;
	.reg .b64 	%rd<35>;
	// demoted variable
	.shared .align 128 .b8 _ZZ9cuda_gemmIiLi256ELi4ELi1ELi16ELi8ELi8ELi32ELi1ELi0EEviiiPT_S1_S1_iiE11kron_fac_sh[288];
	// demoted variable
	.shared .align 128 .b8 _ZZ9cuda_gemmIiLi256ELi4ELi1ELi16ELi8ELi8ELi32ELi1ELi0EEviiiPT_S1_S1_iiE3Ash[64];
	// demoted variable
	.shared .align 128 .b8 _ZZ9cuda_gemmIiLi256ELi4ELi1ELi16ELi8ELi8ELi32ELi1ELi0EEviiiPT_S1_S1_iiE3Csh[64];
	ld.param.u64 	%rd9, [_Z9cuda_gemmIiLi256ELi4ELi1ELi16ELi8ELi8ELi32ELi1ELi0EEviiiPT_S1_S1_ii_param_3];
	ld.param.u64 	%rd8, [_Z9cuda_gemmIiLi256ELi4ELi1ELi16ELi8ELi8ELi32ELi1ELi0EEviiiPT_S1_S1_ii_param_4];
	ld.param.u64 	%rd10, [_Z9cuda_gemmIiLi256ELi4ELi1ELi16ELi8ELi8ELi32ELi1ELi0EEviiiPT_S1_S1_ii_param_5];
	ld.param.u32 	%r227, [_Z9cuda_gemmIiLi256ELi4ELi1ELi16ELi8ELi8ELi32ELi1ELi0EEviiiPT_S1_S1_ii_param_6];
	ld.param.u32 	%r228, [_Z9cuda_gemmIiLi256ELi4ELi1ELi16ELi8ELi8ELi32ELi1ELi0EEviiiPT_S1_S1_ii_param_7];
	cvta.to.global.u64 	%rd1, %rd9;
	cvta.to.global.u64 	%rd2, %rd10;
	mov.u32 	%r1, %tid.x;
	and.b32  	%r2, %r1, 31;
	setp.lt.s32 	%p1, %r228, 16;
	shr.u32 	%r3, %r228, 4;
	selp.b32 	%r4, 1, %r3, %p1;
	mul.lo.s32 	%r5, %r228, %r227;
	setp.ge.u32 	%p2, %r1, %r5;
	@%p2 bra 	$L__BB402_3;
	mov.u32 	%r6, %ntid.x;
	cvta.to.global.u64 	%rd3, %rd8;
	mov.u32 	%r486, %r1;
$L__BB402_2:
	mul.wide.u32 	%rd11, %r486, 4;
	add.s64 	%rd12, %rd3, %rd11;
	ld.global.u32 	%r229, [%rd12];
	rem.u32 	%r230, %r486, %r227;
	mov.u32 	%r231, _ZZ9cuda_gemmIiLi256ELi4ELi1ELi16ELi8ELi8ELi32ELi1ELi0EEviiiPT_S1_S1_iiE11kron_fac_sh;
	mad.lo.s32 	%r232, %r230, 36, %r231;
	div.u32 	%r233, %r486, %r228;
	shl.b32 	%r234, %r233, 2;
	add.s32 	%r235, %r232, %r234;
	st.shared.u32 	[%r235], %r229;
	add.s32 	%r486, %r486, %r6;
	setp.lt.u32 	%p3, %r486, %r5;
	@%p3 bra 	$L__BB402_2;
$L__BB402_3:
	div.s32 	%r9, 16, %r228;
	mul.lo.s32 	%r236, %r9, %r4;
	min.s32 	%r10, %r236, 256;
	div.u32 	%r12, %r1, %r10;
	mul.lo.s32 	%r237, %r12, %r10;
	sub.s32 	%r238, %r1, %r237;
	div.u32 	%r11, %r238, %r4;
	mov.u32 	%r13, %ntid.x;
	div.u32 	%r14, %r13, %r10;
	mov.u32 	%r495, %ctaid.y;
	mov.u32 	%r16, %nctaid.y;
	shl.b32 	%r239, %r16, 2;
	setp.ge.u32 	%p4, %r495, %r239;
	@%p4 bra 	$L__BB402_145;
	and.b32  	%r17, %r11, 7;
	rem.u32 	%r241, %r1, %r4;
	shl.b32 	%r18, %r241, 3;
	min.s32 	%r19, %r227, 8;
	shl.b32 	%r242, %r228, 8;
	sub.s32 	%r20, 8223, %r242;
	shl.b32 	%r243, %r4, 8;
	sub.s32 	%r21, 8223, %r243;
	add.s32 	%r22, %r1, %r13;
	max.u32 	%r244, %r22, 16;
	setp.lt.u32 	%p5, %r22, 16;
	selp.u32 	%r245, 1, 0, %p5;
	add.s32 	%r246, %r22, %r245;
	sub.s32 	%r247, %r244, %r246;
	div.u32 	%r248, %r247, %r13;
	add.s32 	%r23, %r248, %r245;
	add.s32 	%r249, %r23, 1;
	and.b32  	%r24, %r249, 3;
	shl.b32 	%r25, %r13, 2;
	add.s32 	%r26, %r22, %r13;
	add.s32 	%r27, %r26, %r13;
	shl.b32 	%r250, %r1, 2;
	mov.u32 	%r251, _ZZ9cuda_gemmIiLi256ELi4ELi1ELi16ELi8ELi8ELi32ELi1ELi0EEviiiPT_S1_S1_iiE3Csh;
	add.s32 	%r28, %r251, %r250;
	add.s32 	%r29, %r28, %r25;
	add.s32 	%r252, %r11, 1;
	and.b32  	%r30, %r252, 7;
	add.s32 	%r253, %r11, 2;
	and.b32  	%r31, %r253, 7;
	add.s32 	%r254, %r11, 3;
	and.b32  	%r32, %r254, 7;
	add.s32 	%r255, %r11, 5;
	and.b32  	%r33, %r255, 7;
	add.s32 	%r256, %r11, 6;
	and.b32  	%r34, %r256, 7;
	add.s32 	%r257, %r11, -1;
	and.b32  	%r35, %r257, 7;
	setp.lt.s32 	%p6, %r17, %r228;
	selp.b32 	%r258, 0, %r228, %p6;
	sub.s32 	%r36, %r17, %r258;
	add.s32 	%r259, %r17, 1;
	setp.lt.s32 	%p7, %r259, %r228;
	selp.b32 	%r260, 0, %r228, %p7;
	sub.s32 	%r37, %r259, %r260;
	add.s32 	%r261, %r17, 2;
	setp.lt.s32 	%p8, %r261, %r228;
	selp.b32 	%r262, 0, %r228, %p8;
	sub.s32 	%r38, %r261, %r262;
	add.s32 	%r263, %r17, 3;
	setp.lt.s32 	%p9, %r263, %r228;
	selp.b32 	%r264, 0, %r228, %p9;
	sub.s32 	%r39, %r263, %r264;
	add.s32 	%r265, %r17, 4;
	setp.lt.s32 	%p10, %r265, %r228;
	selp.b32 	%r266, 0, %r228, %p10;
	sub.s32 	%r40, %r265, %r266;
	add.s32 	%r267, %r17, 5;
	setp.lt.s32 	%p11, %r267, %r228;
	selp.b32 	%r268, 0, %r228, %p11;
	sub.s32 	%r41, %r267, %r268;
	add.s32 	%r269, %r17, 6;
	setp.lt.s32 	%p12, %r269, %r228;
	selp.b32 	%r270, 0, %r228, %p12;
	sub.s32 	%r42, %r269, %r270;
	add.s32 	%r271, %r17, 7;
	setp.lt.s32 	%p13, %r271, %r228;
	selp.b32 	%r272, 0, %r228, %p13;
	sub.s32 	%r43, %r271, %r272;
	cvt.u64.u32 	%rd14, %r25;
$L__BB402_5:
	setp.gt.u32 	%p14, %r1, 15;
	@%p14 bra 	$L__BB402_19;
	setp.eq.s32 	%p15, %r24, 0;
	shl.b32 	%r53, %r495, 4;
	mov.u32 	%r496, %r1;
	@%p15 bra 	$L__BB402_10;
	setp.eq.s32 	%p16, %r24, 1;
	add.s32 	%r273, %r53, %r1;
	mul.wide.s32 	%rd13, %r273, 4;
	add.s64 	%rd4, %rd1, %rd13;
	ld.global.u32 	%r274, [%rd4];
	shl.b32 	%r275, %r1, 2;
	mov.u32 	%r276, _ZZ9cuda_gemmIiLi256ELi4ELi1ELi16ELi8ELi8ELi32ELi1ELi0EEviiiPT_S1_S1_iiE3Ash;
	add.s32 	%r277, %r276, %r275;
	st.shared.u32 	[%r277], %r274;
	mov.u32 	%r496, %r22;
	@%p16 bra 	$L__BB402_10;
	setp.eq.s32 	%p17, %r24, 2;
	add.s64 	%rd5, %rd4, %rd14;
	ld.global.u32 	%r278, [%rd5];
	add.s32 	%r282, %r277, %r25;
	st.shared.u32 	[%r282], %r278;
	mov.u32 	%r496, %r26;
	@%p17 bra 	$L__BB402_10;
	add.s64 	%rd16, %rd5, %rd14;
	ld.global.u32 	%r283, [%rd16];
	add.s32 	%r288, %r282, %r25;
	st.shared.u32 	[%r288], %r283;
	mov.u32 	%r496, %r27;
$L__BB402_10:
	setp.lt.u32 	%p18, %r23, 3;
	@%p18 bra 	$L__BB402_13;
	shl.b32 	%r289, %r496, 2;
	mov.u32 	%r290, _ZZ9cuda_gemmIiLi256ELi4ELi1ELi16ELi8ELi8ELi32ELi1ELi0EEviiiPT_S1_S1_iiE3Ash;
	add.s32 	%r499, %r290, %r289;
	add.s32 	%r498, %r496, %r53;
$L__BB402_12:
	mul.wide.s32 	%rd17, %r498, 4;
	mov.u32 	%r291, %ntid.x;
	mul.wide.u32 	%rd18, %r291, 4;
	add.s64 	%rd19, %rd1, %rd17;
	add.s64 	%rd20, %rd19, %rd18;
	mul.wide.u32 	%rd21, %r291, 8;
	add.s64 	%rd22, %rd19, %rd21;
	mul.wide.u32 	%rd23, %r291, 12;
	add.s64 	%rd24, %rd19, %rd23;
	ld.global.u32 	%r292, [%rd19];
	st.shared.u32 	[%r499], %r292;
	ld.global.u32 	%r293, [%rd20];
	add.s32 	%r294, %r499, %r25;
	st.shared.u32 	[%r294], %r293;
	ld.global.u32 	%r295, [%rd22];
	shl.b32 	%r296, %r291, 3;
	add.s32 	%r297, %r499, %r296;
	st.shared.u32 	[%r297], %r295;
	ld.global.u32 	%r298, [%rd24];
	mad.lo.s32 	%r299, %r291, 12, %r499;
	st.shared.u32 	[%r299], %r298;
	add.s32 	%r496, %r496, %r25;
	shl.b32 	%r300, %r291, 4;
	add.s32 	%r499, %r499, %r300;
	add.s32 	%r498, %r498, %r25;
	setp.lt.u32 	%p19, %r496, 16;
	@%p19 bra 	$L__BB402_12;
$L__BB402_13:
	mov.u32 	%r497, %r1;
	@%p15 bra 	$L__BB402_17;
	setp.eq.s32 	%p21, %r24, 1;
	mov.b32 	%r301, 0;
	st.shared.u32 	[%r28], %r301;
	mov.u32 	%r497, %r22;
	@%p21 bra 	$L__BB402_17;
	setp.eq.s32 	%p22, %r24, 2;
	mov.b32 	%r302, 0;
	st.shared.u32 	[%r29], %r302;
	mov.u32 	%r497, %r26;
	@%p22 bra 	$L__BB402_17;
	add.s32 	%r303, %r29, %r25;
	mov.b32 	%r304, 0;
	st.shared.u32 	[%r303], %r304;
	mov.u32 	%r497, %r27;
$L__BB402_17:
	@%p18 bra 	$L__BB402_19;
$L__BB402_18:
	shl.b32 	%r305, %r497, 2;
	mov.u32 	%r306, _ZZ9cuda_gemmIiLi256ELi4ELi1ELi16ELi8ELi8ELi32ELi1ELi0EEviiiPT_S1_S1_iiE3Csh;
	add.s32 	%r307, %r306, %r305;
	mov.b32 	%r308, 0;
	st.shared.u32 	[%r307], %r308;
	add.s32 	%r309, %r307, %r25;
	st.shared.u32 	[%r309], %r308;
	add.s32 	%r310, %r309, %r25;
	st.shared.u32 	[%r310], %r308;
	add.s32 	%r311, %r310, %r25;
	st.shared.u32 	[%r311], %r308;
	add.s32 	%r497, %r25, %r497;
	setp.lt.u32 	%p24, %r497, 16;
	@%p24 bra 	$L__BB402_18;
$L__BB402_19:
	setp.lt.s32 	%p25, %r9, 1;
	bar.sync 	0;
	@%p25 bra 	$L__BB402_137;
	setp.ne.s32 	%p26, %r4, 1;
	@%p26 bra 	$L__BB402_58;
	mov.b32 	%r510, 0;
$L__BB402_22:
	setp.lt.s32 	%p85, %r228, 1;
	add.s32 	%r75, %r510, %r11;
	mad.lo.s32 	%r76, %r75, %r228, %r18;
	@%p85 bra 	$L__BB402_24;
	add.s32 	%r417, %r76, %r17;
	shl.b32 	%r418, %r417, 2;
	mov.u32 	%r419, _ZZ9cuda_gemmIiLi256ELi4ELi1ELi16ELi8ELi8ELi32ELi1ELi0EEviiiPT_S1_S1_iiE3Ash;
	add.s32 	%r420, %r419, %r418;
	ld.shared.u32 	%r589, [%r420];
$L__BB402_24:
	setp.lt.s32 	%p86, %r228, 2;
	@%p86 bra 	$L__BB402_26;
	add.s32 	%r421, %r76, %r30;
	shl.b32 	%r422, %r421, 2;
	mov.u32 	%r423, _ZZ9cuda_gemmIiLi256ELi4ELi1ELi16ELi8ELi8ELi32ELi1ELi0EEviiiPT_S1_S1_iiE3Ash;
	add.s32 	%r424, %r423, %r422;
	ld.shared.u32 	%r588, [%r424];
$L__BB402_26:
	setp.lt.s32 	%p87, %r228, 3;
	@%p87 bra 	$L__BB402_28;
	add.s32 	%r425, %r76, %r31;
	shl.b32 	%r426, %r425, 2;
	mov.u32 	%r427, _ZZ9cuda_gemmIiLi256ELi4ELi1ELi16ELi8ELi8ELi32ELi1ELi0EEviiiPT_S1_S1_iiE3Ash;
	add.s32 	%r428, %r427, %r426;
	ld.shared.u32 	%r587, [%r428];
$L__BB402_28:
	setp.lt.s32 	%p88, %r228, 4;
	@%p88 bra 	$L__BB402_30;
	add.s32 	%r429, %r76, %r32;
	shl.b32 	%r430, %r429, 2;
	mov.u32 	%r431, _ZZ9cuda_gemmIiLi256ELi4ELi1ELi16ELi8ELi8ELi32ELi1ELi0EEviiiPT_S1_S1_iiE3Ash;
	add.s32 	%r432, %r431, %r430;
	ld.shared.u32 	%r586, [%r432];
$L__BB402_30:
	setp.lt.s32 	%p89, %r228, 5;
	@%p89 bra 	$L__BB402_32;
	xor.b32  	%r433, %r17, 4;
	add.s32 	%r434, %r76, %r433;
	shl.b32 	%r435, %r434, 2;
	mov.u32 	%r436, _ZZ9cuda_gemmIiLi256ELi4ELi1ELi16ELi8ELi8ELi32ELi1ELi0EEviiiPT_S1_S1_iiE3Ash;
	add.s32 	%r437, %r436, %r435;
	ld.shared.u32 	%r585, [%r437];
$L__BB402_32:
	setp.lt.s32 	%p90, %r228, 6;
	@%p90 bra 	$L__BB402_34;
	add.s32 	%r438, %r76, %r33;
	shl.b32 	%r439, %r438, 2;
	mov.u32 	%r440, _ZZ9cuda_gemmIiLi256ELi4ELi1ELi16ELi8ELi8ELi32ELi1ELi0EEviiiPT_S1_S1_iiE3Ash;
	add.s32 	%r441, %r440, %r439;
	ld.shared.u32 	%r584, [%r441];
$L__BB402_34:
	setp.lt.s32 	%p91, %r228, 7;
	@%p91 bra 	$L__BB402_36;
	add.s32 	%r442, %r76, %r34;
	shl.b32 	%r443, %r442, 2;
	mov.u32 	%r444, _ZZ9cuda_gemmIiLi256ELi4ELi1ELi16ELi8ELi8ELi32ELi1ELi0EEviiiPT_S1_S1_iiE3Ash;
	add.s32 	%r445, %r444, %r443;
	ld.shared.u32 	%r583, [%r445];
$L__BB402_36:
	setp.lt.s32 	%p92, %r228, 8;
	@%p92 bra 	$L__BB402_38;
	add.s32 	%r446, %r76, %r35;
	shl.b32 	%r447, %r446, 2;
	mov.u32 	%r448, _ZZ9cuda_gemmIiLi256ELi4ELi1ELi16ELi8ELi8ELi32ELi1ELi0EEviiiPT_S1_S1_iiE3Ash;
	add.s32 	%r449, %r448, %r447;
	ld.shared.u32 	%r582, [%r449];
$L__BB402_38:
	setp.lt.s32 	%p93, %r12, %r19;
	@%p93 bra 	$L__BB402_40;
$L__BB402_39:
	add.s32 	%r510, %r510, %r10;
	setp.lt.s32 	%p111, %r510, %r9;
	@%p111 bra 	$L__BB402_22;
	bra.uni 	$L__BB402_137;
$L__BB402_40:
	rem.s32 	%r450, %r2, %r228;
	shl.b32 	%r451, %r450, 2;
	mov.u32 	%r452, _ZZ9cuda_gemmIiLi256ELi4ELi1ELi16ELi8ELi8ELi32ELi1ELi0EEviiiPT_S1_S1_iiE11kron_fac_sh;
	add.s32 	%r94, %r452, %r451;
	mov.u32 	%r519, %r12;
$L__BB402_41:
	mad.lo.s32 	%r454, %r519, 36, %r94;
	ld.shared.u32 	%r96, [%r454];
	mov.b32 	%r521, 0;
	@%p85 bra 	$L__BB402_43;
	shfl.sync.idx.b32	%r455|%p95, %r96, %r36, %r20, -1;
	mul.lo.s32 	%r521, %r455, %r589;
$L__BB402_43:
	@%p86 bra 	$L__BB402_45;
	shfl.sync.idx.b32	%r456|%p97, %r96, %r37, %r20, -1;
	mad.lo.s32 	%r521, %r456, %r588, %r521;
$L__BB402_45:
	@%p87 bra 	$L__BB402_47;
	shfl.sync.idx.b32	%r457|%p99, %r96, %r38, %r20, -1;
	mad.lo.s32 	%r521, %r457, %r587, %r521;
$L__BB402_47:
	@%p88 bra 	$L__BB402_49;
	shfl.sync.idx.b32	%r458|%p101, %r96, %r39, %r20, -1;
	mad.lo.s32 	%r521, %r458, %r586, %r521;
$L__BB402_49:
	@%p89 bra 	$L__BB402_51;
	shfl.sync.idx.b32	%r459|%p103, %r96, %r40, %r20, -1;
	mad.lo.s32 	%r521, %r459, %r585, %r521;
$L__BB402_51:
	setp.lt.s32 	%p104, %r228, 6;
	@%p104 bra 	$L__BB402_53;
	shfl.sync.idx.b32	%r460|%p105, %r96, %r41, %r20, -1;
	mad.lo.s32 	%r521, %r460, %r584, %r521;
$L__BB402_53:
	setp.lt.s32 	%p106, %r228, 7;
	@%p106 bra 	$L__BB402_55;
	shfl.sync.idx.b32	%r461|%p107, %r96, %r42, %r20, -1;
	mad.lo.s32 	%r521, %r461, %r583, %r521;
$L__BB402_55:
	setp.lt.s32 	%p108, %r228, 8;
	@%p108 bra 	$L__BB402_57;
	shfl.sync.idx.b32	%r462|%p109, %r96, %r43, %r20, -1;
	mad.lo.s32 	%r521, %r462, %r582, %r521;
$L__BB402_57:
	mad.lo.s32 	%r463, %r519, %r9, %r75;
	shl.b32 	%r464, %r463, 2;
	mov.u32 	%r465, _ZZ9cuda_gemmIiLi256ELi4ELi1ELi16ELi8ELi8ELi32ELi1ELi0EEviiiPT_S1_S1_iiE3Csh;
	add.s32 	%r466, %r465, %r464;
	ld.shared.u32 	%r467, [%r466];
	add.s32 	%r468, %r467, %r521;
	st.shared.u32 	[%r466], %r468;
	add.s32 	%r519, %r519, %r14;
	setp.lt.s32 	%p110, %r519, %r19;
	@%p110 bra 	$L__BB402_41;
	bra.uni 	$L__BB402_39;
$L__BB402_58:
	setp.gt.u32 	%p27, %r228, 31;
	@%p27 bra 	$L__BB402_76;
	mov.b32 	%r564, 0;
$L__BB402_60:
	setp.eq.s32 	%p28, %r228, 0;
	add.s32 	%r175, %r564, %r11;
	mad.lo.s32 	%r176, %r175, %r228, %r18;
	@%p28 bra 	$L__BB402_62;
	add.s32 	%r313, %r176, %r17;
	shl.b32 	%r314, %r313, 2;
	mov.u32 	%r315, _ZZ9cuda_gemmIiLi256ELi4ELi1ELi16ELi8ELi8ELi32ELi1ELi0EEviiiPT_S1_S1_iiE3Ash;
	add.s32 	%r316, %r315, %r314;
	ld.shared.u32 	%r589, [%r316];
$L__BB402_62:
	setp.lt.s32 	%p29, %r228, 2;
	@%p29 bra 	$L__BB402_64;
	add.s32 	%r317, %r176, %r30;
	shl.b32 	%r318, %r317, 2;
	mov.u32 	%r319, _ZZ9cuda_gemmIiLi256ELi4ELi1ELi16ELi8ELi8ELi32ELi1ELi0EEviiiPT_S1_S1_iiE3Ash;
	add.s32 	%r320, %r319, %r318;
	ld.shared.u32 	%r588, [%r320];
$L__BB402_64:
	setp.lt.s32 	%p30, %r228, 3;
	@%p30 bra 	$L__BB402_66;
	add.s32 	%r321, %r176, %r31;
	shl.b32 	%r322, %r321, 2;
	mov.u32 	%r323, _ZZ9cuda_gemmIiLi256ELi4ELi1ELi16ELi8ELi8ELi32ELi1ELi0EEviiiPT_S1_S1_iiE3Ash;
	add.s32 	%r324, %r323, %r322;
	ld.shared.u32 	%r587, [%r324];
$L__BB402_66:
	setp.lt.s32 	%p31, %r228, 4;
	@%p31 bra 	$L__BB402_68;
	add.s32 	%r325, %r176, %r32;
	shl.b32 	%r326, %r325, 2;
	mov.u32 	%r327, _ZZ9cuda_gemmIiLi256ELi4ELi1ELi16ELi8ELi8ELi32ELi1ELi0EEviiiPT_S1_S1_iiE3Ash;
	add.s32 	%r328, %r327, %r326;
	ld.shared.u32 	%r586, [%r328];
$L__BB402_68:
	setp.lt.s32 	%p32, %r228, 5;
	@%p32 bra 	$L__BB402_70;
	xor.b32  	%r329, %r17, 4;
	add.s32 	%r330, %r176, %r329;
	shl.b32 	%r331, %r330, 2;
	mov.u32 	%r332, _ZZ9cuda_gemmIiLi256ELi4ELi1ELi16ELi8ELi8ELi32ELi1ELi0EEviiiPT_S1_S1_iiE3Ash;
	add.s32 	%r333, %r332, %r331;
	ld.shared.u32 	%r585, [%r333];
$L__BB402_70:
	setp.lt.s32 	%p33, %r228, 6;
	@%p33 bra 	$L__BB402_72;
	add.s32 	%r334, %r176, %r33;
	shl.b32 	%r335, %r334, 2;
	mov.u32 	%r336, _ZZ9cuda_gemmIiLi256ELi4ELi1ELi16ELi8ELi8ELi32ELi1ELi0EEviiiPT_S1_S1_iiE3Ash;
	add.s32 	%r337, %r336, %r335;
	ld.shared.u32 	%r584, [%r337];
$L__BB402_72:
	setp.lt.s32 	%p34, %r228, 7;
	@%p34 bra 	$L__BB402_74;
	add.s32 	%r338, %r176, %r34;
	shl.b32 	%r339, %r338, 2;
	mov.u32 	%r340, _ZZ9cuda_gemmIiLi256ELi4ELi1ELi16ELi8ELi8ELi32ELi1ELi0EEviiiPT_S1_S1_iiE3Ash;
	add.s32 	%r341, %r340, %r339;
	ld.shared.u32 	%r583, [%r341];
$L__BB402_74:
	setp.lt.s32 	%p35, %r228, 8;
	@%p35 bra 	$L__BB402_117;
	add.s32 	%r342, %r176, %r35;
	shl.b32 	%r343, %r342, 2;
	mov.u32 	%r344, _ZZ9cuda_gemmIiLi256ELi4ELi1ELi16ELi8ELi8ELi32ELi1ELi0EEviiiPT_S1_S1_iiE3Ash;
	add.s32 	%r345, %r344, %r343;
	ld.shared.u32 	%r582, [%r345];
	bra.uni 	$L__BB402_117;
$L__BB402_76:
	mov.b32 	%r536, 0;
$L__BB402_77:
	setp.lt.s32 	%p55, %r228, 1;
	add.s32 	%r123, %r536, %r11;
	mad.lo.s32 	%r124, %r123, %r228, %r18;
	@%p55 bra 	$L__BB402_79;
	add.s32 	%r364, %r124, %r17;
	shl.b32 	%r365, %r364, 2;
	mov.u32 	%r366, _ZZ9cuda_gemmIiLi256ELi4ELi1ELi16ELi8ELi8ELi32ELi1ELi0EEviiiPT_S1_S1_iiE3Ash;
	add.s32 	%r367, %r366, %r365;
	ld.shared.u32 	%r589, [%r367];
$L__BB402_79:
	setp.lt.s32 	%p56, %r228, 2;
	@%p56 bra 	$L__BB402_81;
	add.s32 	%r368, %r124, %r30;
	shl.b32 	%r369, %r368, 2;
	mov.u32 	%r370, _ZZ9cuda_gemmIiLi256ELi4ELi1ELi16ELi8ELi8ELi32ELi1ELi0EEviiiPT_S1_S1_iiE3Ash;
	add.s32 	%r371, %r370, %r369;
	ld.shared.u32 	%r588, [%r371];
$L__BB402_81:
	setp.lt.s32 	%p57, %r228, 3;
	@%p57 bra 	$L__BB402_83;
	add.s32 	%r372, %r124, %r31;
	shl.b32 	%r373, %r372, 2;
	mov.u32 	%r374, _ZZ9cuda_gemmIiLi256ELi4ELi1ELi16ELi8ELi8ELi32ELi1ELi0EEviiiPT_S1_S1_iiE3Ash;
	add.s32 	%r375, %r374, %r373;
	ld.shared.u32 	%r587, [%r375];
$L__BB402_83:
	setp.lt.s32 	%p58, %r228, 4;
	@%p58 bra 	$L__BB402_85;
	add.s32 	%r376, %r124, %r32;
	shl.b32 	%r377, %r376, 2;
	mov.u32 	%r378, _ZZ9cuda_gemmIiLi256ELi4ELi1ELi16ELi8ELi8ELi32ELi1ELi0EEviiiPT_S1_S1_iiE3Ash;
	add.s32 	%r379, %r378, %r377;
	ld.shared.u32 	%r586, [%r379];
$L__BB402_85:
	setp.lt.s32 	%p59, %r228, 5;
	@%p59 bra 	$L__BB402_87;
	xor.b32  	%r380, %r17, 4;
	add.s32 	%r381, %r124, %r380;
	shl.b32 	%r382, %r381, 2;
	mov.u32 	%r383, _ZZ9cuda_gemmIiLi256ELi4ELi1ELi16ELi8ELi8ELi32ELi1ELi0EEviiiPT_S1_S1_iiE3Ash;
	add.s32 	%r384, %r383, %r382;
	ld.shared.u32 	%r585, [%r384];
$L__BB402_87:
	setp.lt.s32 	%p60, %r228, 6;
	@%p60 bra 	$L__BB402_89;
	add.s32 	%r385, %r124, %r33;
	shl.b32 	%r386, %r385, 2;
	mov.u32 	%r387, _ZZ9cuda_gemmIiLi256ELi4ELi1ELi16ELi8ELi8ELi32ELi1ELi0EEviiiPT_S1_S1_iiE3Ash;
	add.s32 	%r388, %r387, %r386;
	ld.shared.u32 	%r584, [%r388];
$L__BB402_89:
	setp.lt.s32 	%p61, %r228, 7;
	@%p61 bra 	$L__BB402_91;
	add.s32 	%r389, %r124, %r34;
	shl.b32 	%r390, %r389, 2;
	mov.u32 	%r391, _ZZ9cuda_gemmIiLi256ELi4ELi1ELi16ELi8ELi8ELi32ELi1ELi0EEviiiPT_S1_S1_iiE3Ash;
	add.s32 	%r392, %r391, %r390;
	ld.shared.u32 	%r583, [%r392];
$L__BB402_91:
	setp.lt.s32 	%p62, %r228, 8;
	@%p62 bra 	$L__BB402_93;
	add.s32 	%r393, %r124, %r35;
	shl.b32 	%r394, %r393, 2;
	mov.u32 	%r395, _ZZ9cuda_gemmIiLi256ELi4ELi1ELi16ELi8ELi8ELi32ELi1ELi0EEviiiPT_S1_S1_iiE3Ash;
	add.s32 	%r396, %r395, %r394;
	ld.shared.u32 	%r582, [%r396];
$L__BB402_93:
	setp.lt.s32 	%p63, %r12, %r19;
	@%p63 bra 	$L__BB402_95;
$L__BB402_94:
	add.s32 	%r536, %r536, %r10;
	setp.lt.s32 	%p84, %r536, %r9;
	@%p84 bra 	$L__BB402_77;
	bra.uni 	$L__BB402_137;
$L__BB402_95:
	rem.s32 	%r397, %r2, %r228;
	shl.b32 	%r398, %r397, 2;
	mov.u32 	%r399, _ZZ9cuda_gemmIiLi256ELi4ELi1ELi16ELi8ELi8ELi32ELi1ELi0EEviiiPT_S1_S1_iiE11kron_fac_sh;
	add.s32 	%r142, %r399, %r398;
	mov.u32 	%r545, %r12;
$L__BB402_96:
	mad.lo.s32 	%r401, %r545, 36, %r142;
	ld.shared.u32 	%r144, [%r401];
	mov.b32 	%r547, 0;
	@%p55 bra 	$L__BB402_98;
	shfl.sync.idx.b32	%r402|%p65, %r144, %r36, %r20, -1;
	mul.lo.s32 	%r547, %r402, %r589;
$L__BB402_98:
	@%p56 bra 	$L__BB402_100;
	shfl.sync.idx.b32	%r403|%p67, %r144, %r37, %r20, -1;
	mad.lo.s32 	%r547, %r403, %r588, %r547;
$L__BB402_100:
	@%p57 bra 	$L__BB402_102;
	shfl.sync.idx.b32	%r404|%p69, %r144, %r38, %r20, -1;
	mad.lo.s32 	%r547, %r404, %r587, %r547;
$L__BB402_102:
	@%p58 bra 	$L__BB402_104;
	shfl.sync.idx.b32	%r405|%p71, %r144, %r39, %r20, -1;
	mad.lo.s32 	%r547, %r405, %r586, %r547;
$L__BB402_104:
	setp.lt.s32 	%p72, %r228, 5;
	@%p72 bra 	$L__BB402_106;
	shfl.sync.idx.b32	%r406|%p73, %r144, %r40, %r20, -1;
	mad.lo.s32 	%r547, %r406, %r585, %r547;
$L__BB402_106:
	setp.lt.s32 	%p74, %r228, 6;
	@%p74 bra 	$L__BB402_108;
	shfl.sync.idx.b32	%r407|%p75, %r144, %r41, %r20, -1;
	mad.lo.s32 	%r547, %r407, %r584, %r547;
$L__BB402_108:
	setp.lt.s32 	%p76, %r228, 7;
	@%p76 bra 	$L__BB402_110;
	shfl.sync.idx.b32	%r408|%p77, %r144, %r42, %r20, -1;
	mad.lo.s32 	%r547, %r408, %r583, %r547;
$L__BB402_110:
	setp.lt.s32 	%p78, %r228, 8;
	@%p78 bra 	$L__BB402_112;
	shfl.sync.idx.b32	%r409|%p79, %r144, %r43, %r20, -1;
	mad.lo.s32 	%r547, %r409, %r582, %r547;
$L__BB402_112:
	mov.u32 	%r553, %r3;
$L__BB402_113:
	shr.u32 	%r162, %r553, 1;
	shfl.sync.down.b32	%r410|%p80, %r547, %r162, %r21, -1;
	add.s32 	%r547, %r410, %r547;
	setp.gt.u32 	%p81, %r553, 3;
	mov.u32 	%r553, %r162;
	@%p81 bra 	$L__BB402_113;
	rem.u32 	%r411, %r2, %r4;
	setp.eq.s32 	%p82, %r411, 0;
	@%p82 bra 	$L__BB402_115;
	bra.uni 	$L__BB402_116;
$L__BB402_115:
	mad.lo.s32 	%r412, %r545, %r9, %r123;
	shl.b32 	%r413, %r412, 2;
	mov.u32 	%r414, _ZZ9cuda_gemmIiLi256ELi4ELi1ELi16ELi8ELi8ELi32ELi1ELi0EEviiiPT_S1_S1_iiE3Csh;
	add.s32 	%r415, %r414, %r413;
	st.shared.u32 	[%r415], %r547;
$L__BB402_116:
	add.s32 	%r545, %r545, %r14;
	setp.lt.s32 	%p83, %r545, %r19;
	@%p83 bra 	$L__BB402_96;
	bra.uni 	$L__BB402_94;
$L__BB402_117:
	setp.lt.s32 	%p36, %r12, %r19;
	@%p36 bra 	$L__BB402_118;
	bra.uni 	$L__BB402_136;
$L__BB402_118:
	rem.u32 	%r346, %r2, %r228;
	shl.b32 	%r347, %r346, 2;
	mov.u32 	%r348, _ZZ9cuda_gemmIiLi256ELi4ELi1ELi16ELi8ELi8ELi32ELi1ELi0EEviiiPT_S1_S1_iiE11kron_fac_sh;
	add.s32 	%r177, %r348, %r347;
	mov.u32 	%r573, %r12;
$L__BB402_119:
	mad.lo.s32 	%r350, %r573, 36, %r177;
	ld.shared.u32 	%r195, [%r350];
	mov.b32 	%r575, 0;
	@%p28 bra 	$L__BB402_121;
	shfl.sync.idx.b32	%r351|%p38, %r195, %r36, %r20, -1;
	mul.lo.s32 	%r575, %r351, %r589;
$L__BB402_121:
	@%p29 bra 	$L__BB402_123;
	shfl.sync.idx.b32	%r352|%p40, %r195, %r37, %r20, -1;
	mad.lo.s32 	%r575, %r352, %r588, %r575;
$L__BB402_123:
	@%p30 bra 	$L__BB402_125;
	shfl.sync.idx.b32	%r353|%p42, %r195, %r38, %r20, -1;
	mad.lo.s32 	%r575, %r353, %r587, %r575;
$L__BB402_125:
	@%p31 bra 	$L__BB402_127;
	shfl.sync.idx.b32	%r354|%p44, %r195, %r39, %r20, -1;
	mad.lo.s32 	%r575, %r354, %r586, %r575;
$L__BB402_127:
	@%p32 bra 	$L__BB402_129;
	shfl.sync.idx.b32	%r355|%p46, %r195, %r40, %r20, -1;
	mad.lo.s32 	%r575, %r355, %r585, %r575;
$L__BB402_129:
	setp.lt.s32 	%p47, %r228, 6;
	@%p47 bra 	$L__BB402_131;
	shfl.sync.idx.b32	%r356|%p48, %r195, %r41, %r20, -1;
	mad.lo.s32 	%r575, %r356, %r584, %r575;
$L__BB402_131:
	setp.lt.s32 	%p49, %r228, 7;
	@%p49 bra 	$L__BB402_133;
	shfl.sync.idx.b32	%r357|%p50, %r195, %r42, %r20, -1;
	mad.lo.s32 	%r575, %r357, %r583, %r575;
$L__BB402_133:
	setp.lt.s32 	%p51, %r228, 8;
	@%p51 bra 	$L__BB402_135;
	shfl.sync.idx.b32	%r358|%p52, %r195, %r43, %r20, -1;
	mad.lo.s32 	%r575, %r358, %r582, %r575;
$L__BB402_135:
	mad.lo.s32 	%r359, %r573, %r9, %r175;
	shl.b32 	%r360, %r359, 2;
	mov.u32 	%r361, _ZZ9cuda_gemmIiLi256ELi4ELi1ELi16ELi8ELi8ELi32ELi1ELi0EEviiiPT_S1_S1_iiE3Csh;
	add.s32 	%r362, %r361, %r360;
	st.shared.u32 	[%r362], %r575;
	add.s32 	%r573, %r573, %r14;
	setp.lt.s32 	%p53, %r573, %r19;
	@%p53 bra 	$L__BB402_119;
$L__BB402_136:
	add.s32 	%r564, %r564, %r10;
	setp.lt.s32 	%p54, %r564, %r9;
	@%p54 bra 	$L__BB402_60;
$L__BB402_137:
	bar.sync 	0;
	@%p14 bra 	$L__BB402_144;
	setp.eq.s32 	%p113, %r24, 0;
	shl.b32 	%r222, %r495, 4;
	mov.u32 	%r590, %r1;
	@%p113 bra 	$L__BB402_142;
	setp.eq.s32 	%p114, %r24, 1;
	add.s32 	%r469, %r222, %r1;
	ld.shared.u32 	%r470, [%r28];
	mul.wide.s32 	%rd25, %r469, 4;
	add.s64 	%rd6, %rd2, %rd25;
	st.global.u32 	[%rd6], %r470;
	mov.u32 	%r590, %r22;
	@%p114 bra 	$L__BB402_142;
	setp.eq.s32 	%p115, %r24, 2;
	ld.shared.u32 	%r471, [%r29];
	cvt.u64.u32 	%rd26, %r25;
	add.s64 	%rd7, %rd6, %rd26;
	st.global.u32 	[%rd7], %r471;
	mov.u32 	%r590, %r26;
	@%p115 bra 	$L__BB402_142;
	add.s32 	%r472, %r29, %r25;
	ld.shared.u32 	%r473, [%r472];
	add.s64 	%rd28, %rd7, %rd26;
	st.global.u32 	[%rd28], %r473;
	mov.u32 	%r590, %r27;
$L__BB402_142:
	setp.lt.u32 	%p116, %r23, 3;
	@%p116 bra 	$L__BB402_144;
$L__BB402_143:
	add.s32 	%r474, %r222, %r590;
	shl.b32 	%r475, %r590, 2;
	mov.u32 	%r476, _ZZ9cuda_gemmIiLi256ELi4ELi1ELi16ELi8ELi8ELi32ELi1ELi0EEviiiPT_S1_S1_iiE3Csh;
	add.s32 	%r477, %r476, %r475;
	ld.shared.u32 	%r478, [%r477];
	mul.wide.s32 	%rd29, %r474, 4;
	add.s64 	%rd30, %rd2, %rd29;
	st.global.u32 	[%rd30], %r478;
	add.s32 	%r479, %r477, %r25;
	ld.shared.u32 	%r480, [%r479];
	add.s64 	%rd32, %rd30, %rd14;
	st.global.u32 	[%rd32], %r480;
	add.s32 	%r481, %r479, %r25;
	ld.shared.u32 	%r482, [%r481];
	add.s64 	%rd33, %rd32, %rd14;
	st.global.u32 	[%rd33], %r482;
	add.s32 	%r483, %r481, %r25;
	ld.shared.u32 	%r484, [%r483];
	add.s64 	%rd34, %rd33, %rd14;
	st.global.u32 	[%rd34], %r484;
	add.s32 	%r590, %r25, %r590;
	setp.lt.u32 	%p117, %r590, 16;
	@%p117 bra 	$L__BB402_143;
$L__BB402_144:
	add.s32 	%r495, %r495, %r16;
	shl.b32 	%r485, %r16, 2;
	setp.lt.u32 	%p118, %r495, %r485;
	@%p118 bra 	$L__BB402_5;
$L__BB402_145:
	ret;

}
	// .globl	_Z9cuda_gemmIiLi256ELi4ELi1ELi16ELi8ELi8ELi32ELi1ELi1EEviiiPT_S1_S1_ii
.visible .entry _Z9cuda_gemmIiLi256ELi4ELi1ELi16ELi8ELi8ELi32ELi1ELi1EEviiiPT_S1_S1_ii(
	.param .u32 _Z9cuda_gemmIiLi256ELi4ELi1ELi16ELi8ELi8ELi32ELi1ELi1EEviiiPT_S1_S1_ii_param_0,
	.param .u32 _Z9cuda_gemmIiLi256ELi4ELi1ELi16ELi8ELi8ELi32ELi1ELi1EEviiiPT_S1_S1_ii_param_1,
	.param .u32 _Z9cuda_gemmIiLi256ELi4ELi1ELi16ELi8ELi8ELi32ELi1ELi1EEviiiPT_S1_S1_ii_param_2,
	.param .u64 .ptr .align 1 _Z9cuda_gemmIiLi256ELi4ELi1ELi16ELi8ELi8ELi32ELi1ELi1EEviiiPT_S1_S1_ii_param_3,
	.param .u64 .ptr .align 1 _Z9cuda_gemmIiLi256ELi4ELi1ELi16ELi8ELi8ELi32ELi1ELi1EEviiiPT_S1_S1_ii_param_4,
	.param .u64 .ptr .align 1 _Z9cuda_gemmIiLi256ELi4ELi1ELi16ELi8ELi8ELi32ELi1ELi1EEviiiPT_S1_S1_ii_param_5,
	.param .u32 _Z9cuda_gemmIiLi256ELi4ELi1ELi16ELi8ELi8ELi32ELi1ELi1EEviiiPT_S1_S1_ii_param_6,
	.param .u32 _Z9cuda_gemmIiLi256ELi4ELi1ELi16ELi8ELi8ELi32ELi1ELi1EEviiiPT_S1_S1_ii_param_7
)
.maxntid 256
{
	.reg .pred 	%p<37>;
	.reg .b32 	%r<214>;
	.reg .b64 	%rd<46>;
	// demoted variable
	.shared .align 128 .b8 _ZZ9cuda_gemmIiLi256ELi4ELi1ELi16ELi8ELi8ELi32ELi1ELi1EEviiiPT_S1_S1_iiE11kron_fac_sh[288];
	// demoted variable
	.shared .align 128 .b8 _ZZ9cuda_gemmIiLi256ELi4ELi1ELi16ELi8ELi8ELi32ELi1ELi1EEviiiPT_S1_S1_iiE3Ash[64];
	// demoted variable
	.shared .align 128 .b8 _ZZ9cuda_gemmIiLi256ELi4ELi1ELi16ELi8ELi8ELi32ELi1ELi1EEviiiPT_S1_S1_iiE3Csh[64];
	ld.param.u64 	%rd11, [_Z9cuda_gemmIiLi256ELi4ELi1ELi16ELi8ELi8ELi32ELi1ELi1EEviiiPT_S1_S1_ii_param_3];
	ld.param.u64 	%rd12, [_Z9cuda_gemmIiLi256ELi4ELi1ELi16ELi8ELi8ELi32ELi1ELi1EEviiiPT_S1_S1_ii_param_4];
	ld.param.u64 	%rd13, [_Z9cuda_gemmIiLi256ELi4ELi1ELi16ELi8ELi8ELi32ELi1ELi1EEviiiPT_S1_S1_ii_param_5];
	cvta.to.global.u64 	%rd1, %rd12;
	cvta.to.global.u64 	%rd2, %rd11;
	cvta.to.global.u64 	%rd3, %rd13;
	mov.u32 	%r1, %tid.x;
	setp.gt.u32 	%p1, %r1, 63;
	@%p1 bra 	$L__BB403_7;
	mov.u32 	%r2, %ntid.x;
	add.s32 	%r66, %r1, %r2;
	max.u32 	%r67, %r66, 64;
	setp.lt.u32 	%p2, %r66, 64;
	selp.u32 	%r68, 1, 0, %p2;
	add.s32 	%r69, %r66, %r68;
	sub.s32 	%r70, %r67, %r69;
	div.u32 	%r71, %r70, %r2;
	add.s32 	%r3, %r71, %r68;
	and.b32  	%r72, %r3, 3;
	setp.eq.s32 	%p3, %r72, 3;
	mov.u32 	%r202, %r1;
	@%p3 bra 	$L__BB403_4;
	add.s32 	%r74, %r3, 1;
	and.b32  	%r4, %r74, 3;
	mov.b32 	%r201, 0;
	mov.u32 	%r202, %r1;
$L__BB403_3:
	.pragma "nounroll";
	mul.wide.u32 	%rd14, %r202, 4;
	add.s64 	%rd15, %rd1, %rd14;
	ld.global.u32 	%r75, [%rd15];
	and.b32  	%r76, %r202, 7;
	mov.u32 	%r77, _ZZ9cuda_gemmIiLi256ELi4ELi1ELi16ELi8ELi8ELi32ELi1ELi1EEviiiPT_S1_S1_iiE11kron_fac_sh;
	mad.lo.s32 	%r78, %r76, 36, %r77;
	shr.u32 	%r79, %r202, 1;
	and.b32  	%r80, %r79, 2147483644;
	add.s32 	%r81, %r78, %r80;
	st.shared.u32 	[%r81], %r75;
	add.s32 	%r202, %r202, %r2;
	add.s32 	%r201, %r201, 1;
	setp.ne.s32 	%p4, %r201, %r4;
	@%p4 bra 	$L__BB403_3;
$L__BB403_4:
	setp.lt.u32 	%p5, %r3, 3;
	@%p5 bra 	$L__BB403_7;
	mov.u32 	%r84, _ZZ9cuda_gemmIiLi256ELi4ELi1ELi16ELi8ELi8ELi32ELi1ELi1EEviiiPT_S1_S1_iiE11kron_fac_sh;
$L__BB403_6:
	mul.wide.u32 	%rd16, %r202, 4;
	add.s64 	%rd17, %rd1, %rd16;
	ld.global.u32 	%r82, [%rd17];
	and.b32  	%r83, %r202, 7;
	mad.lo.s32 	%r85, %r83, 36, %r84;
	shr.u32 	%r86, %r202, 1;
	and.b32  	%r87, %r86, 2147483644;
	add.s32 	%r88, %r85, %r87;
	st.shared.u32 	[%r88], %r82;
	add.s32 	%r89, %r202, %r2;
	mul.wide.u32 	%rd18, %r89, 4;
	add.s64 	%rd19, %rd1, %rd18;
	ld.global.u32 	%r90, [%rd19];
	and.b32  	%r91, %r89, 7;
	mad.lo.s32 	%r92, %r91, 36, %r84;
	shr.u32 	%r93, %r89, 1;
	and.b32  	%r94, %r93, 2147483644;
	add.s32 	%r95, %r92, %r94;
	st.shared.u32 	[%r95], %r90;
	add.s32 	%r96, %r89, %r2;
	mul.wide.u32 	%rd20, %r96, 4;
	add.s64 	%rd21, %rd1, %rd20;
	ld.global.u32 	%r97, [%rd21];
	and.b32  	%r98, %r96, 7;
	mad.lo.s32 	%r99, %r98, 36, %r84;
	shr.u32 	%r100, %r96, 1;
	and.b32  	%r101, %r100, 2147483644;
	add.s32 	%r102, %r99, %r101;
	st.shared.u32 	[%r102], %r97;
	add.s32 	%r103, %r96, %r2;
	mul.wide.u32 	%rd22, %r103, 4;
	add.s64 	%rd23, %rd1, %rd22;
	ld.global.u32 	%r104, [%rd23];
	and.b32  	%r105, %r103, 7;
	mad.lo.s32 	%r106, %r105, 36, %r84;
	shr.u32 	%r107, %r103, 1;
	and.b32  	%r108, %r107, 2147483644;
	add.s32 	%r109, %r106, %r108;
	st.shared.u32 	[%r109], %r104;
	add.s32 	%r202, %r103, %r2;
	setp.lt.u32 	%p6, %r202, 64;
	@%p6 bra 	$L__BB403_6;
$L__BB403_7:
	and.b32  	%r12, %r1, 1;
	mov.u32 	%r204, %ctaid.y;
	mov.u32 	%r14, %nctaid.y;
	shl.b32 	%r15, %r14, 2;
	setp.ge.u32 	%p7, %r204, %r15;
	@%p7 bra 	$L__BB403_34;
	mov.u32 	%r110, %ntid.x;
	shl.b32 	%r111, %r1, 2;
	and.b32  	%r112, %r111, 28;
	mov.u32 	%r113, _ZZ9cuda_gemmIiLi256ELi4ELi1ELi16ELi8ELi8ELi32ELi1ELi1EEviiiPT_S1_S1_iiE11kron_fac_sh;
	add.s32 	%r16, %r113, %r112;
	add.s32 	%r17, %r1, %r110;
	max.u32 	%r114, %r17, 16;
	setp.lt.u32 	%p8, %r17, 16;
	selp.u32 	%r115, 1, 0, %p8;
	add.s32 	%r116, %r17, %r115;
	sub.s32 	%r117, %r114, %r116;
	div.u32 	%r118, %r117, %r110;
	add.s32 	%r18, %r118, %r115;
	add.s32 	%r119, %r18, 1;
	and.b32  	%r19, %r119, 3;
	mov.u32 	%r120, _ZZ9cuda_gemmIiLi256ELi4ELi1ELi16ELi8ELi8ELi32ELi1ELi1EEviiiPT_S1_S1_iiE3Ash;
	add.s32 	%r20, %r120, %r111;
	shl.b32 	%r21, %r110, 2;
	add.s32 	%r22, %r20, %r21;
	add.s32 	%r23, %r17, %r110;
	add.s32 	%r24, %r23, %r110;
	mov.u32 	%r121, _ZZ9cuda_gemmIiLi256ELi4ELi1ELi16ELi8ELi8ELi32ELi1ELi1EEviiiPT_S1_S1_iiE3Csh;
	add.s32 	%r25, %r121, %r111;
	add.s32 	%r26, %r25, %r21;
	add.s32 	%r27, %r26, %r21;
	mad.lo.s32 	%r28, %r12, 36, %r120;
	or.b32  	%r29, %r12, 4;
	add.s32 	%r122, %r12, -1;
	and.b32  	%r30, %r122, 7;
	shl.b32 	%r123, %r12, 5;
	and.b32  	%r124, %r122, 28;
	or.b32  	%r125, %r123, %r124;
	add.s32 	%r31, %r120, %r125;
	shl.b32 	%r32, %r110, 4;
	shl.b32 	%r33, %r110, 3;
	mul.lo.s32 	%r34, %r110, 12;
	mul.wide.u32 	%rd24, %r110, 4;
	add.s64 	%rd4, %rd2, %rd24;
	mul.wide.u32 	%rd25, %r110, 8;
	add.s64 	%rd5, %rd2, %rd25;
	mul.wide.u32 	%rd26, %r110, 12;
	add.s64 	%rd6, %rd2, %rd26;
	shr.u32 	%r35, %r110, 1;
	cvt.u64.u32 	%rd28, %r21;
$L__BB403_9:
	setp.gt.u32 	%p9, %r1, 15;
	@%p9 bra 	$L__BB403_23;
	setp.eq.s32 	%p10, %r19, 0;
	shl.b32 	%r37, %r204, 4;
	mov.u32 	%r205, %r1;
	@%p10 bra 	$L__BB403_14;
	setp.eq.s32 	%p11, %r19, 1;
	add.s32 	%r126, %r37, %r1;
	mul.wide.s32 	%rd27, %r126, 4;
	add.s64 	%rd7, %rd2, %rd27;
	ld.global.u32 	%r127, [%rd7];
	st.shared.u32 	[%r20], %r127;
	mov.u32 	%r205, %r17;
	@%p11 bra 	$L__BB403_14;
	setp.eq.s32 	%p12, %r19, 2;
	add.s64 	%rd8, %rd7, %rd28;
	ld.global.u32 	%r128, [%rd8];
	st.shared.u32 	[%r22], %r128;
	mov.u32 	%r205, %r23;
	@%p12 bra 	$L__BB403_14;
	add.s64 	%rd30, %rd8, %rd28;
	ld.global.u32 	%r129, [%rd30];
	add.s32 	%r130, %r22, %r21;
	st.shared.u32 	[%r130], %r129;
	mov.u32 	%r205, %r24;
$L__BB403_14:
	setp.lt.u32 	%p13, %r18, 3;
	@%p13 bra 	$L__BB403_17;
	shl.b32 	%r131, %r205, 2;
	mov.u32 	%r132, _ZZ9cuda_gemmIiLi256ELi4ELi1ELi16ELi8ELi8ELi32ELi1ELi1EEviiiPT_S1_S1_iiE3Ash;
	add.s32 	%r208, %r132, %r131;
	add.s32 	%r207, %r205, %r37;
$L__BB403_16:
	mul.wide.s32 	%rd31, %r207, 4;
	add.s64 	%rd32, %rd4, %rd31;
	add.s64 	%rd33, %rd5, %rd31;
	add.s64 	%rd34, %rd6, %rd31;
	add.s64 	%rd35, %rd2, %rd31;
	ld.global.u32 	%r133, [%rd35];
	st.shared.u32 	[%r208], %r133;
	ld.global.u32 	%r134, [%rd32];
	add.s32 	%r135, %r208, %r21;
	st.shared.u32 	[%r135], %r134;
	ld.global.u32 	%r136, [%rd33];
	add.s32 	%r137, %r208, %r33;
	st.shared.u32 	[%r137], %r136;
	ld.global.u32 	%r138, [%rd34];
	add.s32 	%r139, %r208, %r34;
	st.shared.u32 	[%r139], %r138;
	add.s32 	%r205, %r205, %r21;
	add.s32 	%r208, %r208, %r32;
	add.s32 	%r207, %r207, %r21;
	setp.lt.u32 	%p14, %r205, 16;
	@%p14 bra 	$L__BB403_16;
$L__BB403_17:
	setp.eq.s32 	%p15, %r19, 0;
	mov.u32 	%r206, %r1;
	@%p15 bra 	$L__BB403_21;
	setp.eq.s32 	%p16, %r19, 1;
	mov.b32 	%r140, 0;
	st.shared.u32 	[%r25], %r140;
	mov.u32 	%r206, %r17;
	@%p16 bra 	$L__BB403_21;
	setp.eq.s32 	%p17, %r19, 2;
	mov.b32 	%r141, 0;
	st.shared.u32 	[%r26], %r141;
	mov.u32 	%r206, %r23;
	@%p17 bra 	$L__BB403_21;
	mov.b32 	%r142, 0;
	st.shared.u32 	[%r27], %r142;
	mov.u32 	%r206, %r24;
$L__BB403_21:
	setp.lt.u32 	%p18, %r18, 3;
	@%p18 bra 	$L__BB403_23;
$L__BB403_22:
	shl.b32 	%r143, %r206, 2;
	mov.u32 	%r144, _ZZ9cuda_gemmIiLi256ELi4ELi1ELi16ELi8ELi8ELi32ELi1ELi1EEviiiPT_S1_S1_iiE3Csh;
	add.s32 	%r145, %r144, %r143;
	mov.b32 	%r146, 0;
	st.shared.u32 	[%r145], %r146;
	add.s32 	%r147, %r145, %r21;
	st.shared.u32 	[%r147], %r146;
	add.s32 	%r148, %r147, %r21;
	st.shared.u32 	[%r148], %r146;
	add.s32 	%r149, %r148, %r21;
	st.shared.u32 	[%r149], %r146;
	add.s32 	%r206, %r21, %r206;
	setp.lt.u32 	%p19, %r206, 16;
	@%p19 bra 	$L__BB403_22;
$L__BB403_23:
	setp.gt.u32 	%p20, %r1, 15;
	bar.sync 	0;
	@%p20 bra 	$L__BB403_26;
	shr.u32 	%r211, %r1, 1;
	ld.shared.u32 	%r51, [%r28];
	ld.shared.u32 	%r52, [%r28+4];
	ld.shared.u32 	%r53, [%r28+8];
	ld.shared.u32 	%r54, [%r28+12];
	shl.b32 	%r150, %r29, 2;
	shl.b32 	%r151, %r12, 5;
	or.b32  	%r152, %r151, %r150;
	mov.u32 	%r153, _ZZ9cuda_gemmIiLi256ELi4ELi1ELi16ELi8ELi8ELi32ELi1ELi1EEviiiPT_S1_S1_iiE3Ash;
	add.s32 	%r154, %r153, %r152;
	ld.shared.u32 	%r55, [%r154];
	ld.shared.u32 	%r56, [%r28+20];
	ld.shared.u32 	%r57, [%r28+24];
	ld.shared.u32 	%r58, [%r31];
$L__BB403_25:
	mad.lo.s32 	%r155, %r211, 36, %r16;
	ld.shared.u32 	%r156, [%r155];
	shfl.sync.idx.b32	%r157|%p21, %r156, %r12, 6175, -1;
	mul.lo.s32 	%r158, %r157, %r51;
	add.s32 	%r159, %r12, 1;
	shfl.sync.idx.b32	%r160|%p22, %r156, %r159, 6175, -1;
	mad.lo.s32 	%r161, %r160, %r52, %r158;
	or.b32  	%r162, %r12, 2;
	shfl.sync.idx.b32	%r163|%p23, %r156, %r162, 6175, -1;
	mad.lo.s32 	%r164, %r163, %r53, %r161;
	add.s32 	%r165, %r12, 3;
	shfl.sync.idx.b32	%r166|%p24, %r156, %r165, 6175, -1;
	mad.lo.s32 	%r167, %r166, %r54, %r164;
	shfl.sync.idx.b32	%r168|%p25, %r156, %r29, 6175, -1;
	mad.lo.s32 	%r169, %r168, %r55, %r167;
	add.s32 	%r170, %r12, 5;
	shfl.sync.idx.b32	%r171|%p26, %r156, %r170, 6175, -1;
	mad.lo.s32 	%r172, %r171, %r56, %r169;
	or.b32  	%r173, %r12, 6;
	shfl.sync.idx.b32	%r174|%p27, %r156, %r173, 6175, -1;
	mad.lo.s32 	%r175, %r174, %r57, %r172;
	shfl.sync.idx.b32	%r176|%p28, %r156, %r30, 6175, -1;
	mad.lo.s32 	%r177, %r176, %r58, %r175;
	shl.b32 	%r178, %r12, 2;
	shl.b32 	%r179, %r211, 3;
	or.b32  	%r180, %r179, %r178;
	mov.u32 	%r181, _ZZ9cuda_gemmIiLi256ELi4ELi1ELi16ELi8ELi8ELi32ELi1ELi1EEviiiPT_S1_S1_iiE3Csh;
	add.s32 	%r182, %r181, %r180;
	ld.shared.u32 	%r183, [%r182];
	add.s32 	%r184, %r183, %r177;
	st.shared.u32 	[%r182], %r184;
	add.s32 	%r211, %r211, %r35;
	setp.lt.u32 	%p29, %r211, 8;
	@%p29 bra 	$L__BB403_25;
$L__BB403_26:
	setp.gt.u32 	%p30, %r1, 15;
	bar.sync 	0;
	@%p30 bra 	$L__BB403_33;
	setp.eq.s32 	%p31, %r19, 0;
	shl.b32 	%r61, %r204, 4;
	mov.u32 	%r212, %r1;
	@%p31 bra 	$L__BB403_31;
	setp.eq.s32 	%p32, %r19, 1;
	add.s32 	%r185, %r61, %r1;
	ld.shared.u32 	%r186, [%r25];
	mul.wide.s32 	%rd36, %r185, 4;
	add.s64 	%rd9, %rd3, %rd36;
	st.global.u32 	[%rd9], %r186;
	mov.u32 	%r212, %r17;
	@%p32 bra 	$L__BB403_31;
	setp.eq.s32 	%p33, %r19, 2;
	ld.shared.u32 	%r187, [%r26];
	cvt.u64.u32 	%rd37, %r21;
	add.s64 	%rd10, %rd9, %rd37;
	st.global.u32 	[%rd10], %r187;
	mov.u32 	%r212, %r23;
	@%p33 bra 	$L__BB403_31;
	ld.shared.u32 	%r188, [%r27];
	add.s64 	%rd39, %rd10, %rd37;
	st.global.u32 	[%rd39], %r188;
	mov.u32 	%r212, %r24;
$L__BB403_31:
	setp.lt.u32 	%p34, %r18, 3;
	@%p34 bra 	$L__BB403_33;
$L__BB403_32:
	add.s32 	%r189, %r61, %r212;
	shl.b32 	%r190, %r212, 2;
	mov.u32 	%r191, _ZZ9cuda_gemmIiLi256ELi4ELi1ELi16ELi8ELi8ELi32ELi1ELi1EEviiiPT_S1_S1_iiE3Csh;
	add.s32 	%r192, %r191, %r190;
	ld.shared.u32 	%r193, [%r192];
	mul.wide.s32 	%rd40, %r189, 4;
	add.s64 	%rd41, %rd3, %rd40;
	st.global.u32 	[%rd41], %r193;
	add.s32 	%r194, %r192, %r21;
	ld.shared.u32 	%r195, [%r194];
	add.s64 	%rd43, %rd41, %rd28;
	st.global.u32 	[%rd43], %r195;
	add.s32 	%r196, %r194, %r21;
	ld.shared.u32 	%r197, [%r196];
	add.s64 	%rd44, %rd43, %rd28;
	st.global.u32 	[%rd44], %r197;
	add.s32 	%r198, %r196, %r21;
	ld.shared.u32 	%r199, [%r198];
	add.s64 	%rd45, %rd44, %rd28;
	st.global.u32 	[%rd45], %r199;
	add.s32 	%r212, %r21, %r212;
	setp.lt.u32 	%p35, %r212, 16;
	@%p35 bra 	$L__BB403_32;
$L__BB403_33:
	add.s32 	%r204, %r204, %r14;
	setp.lt.u32 	%p36, %r204, %r15;
	@%p36 bra 	$L__BB403_9;
$L__BB403_34:
	ret;

}
	// .globl	_Z9cuda_gemmIiLi256ELi4ELi1ELi16ELi16ELi16ELi32ELi0ELi0EEviiiPT_S1_S1_ii
.visible .entry _Z9cuda_gemmIiLi256ELi4ELi1ELi16ELi16ELi16ELi32ELi0ELi0EEviiiPT_S1_S1_ii(
	.param .u32 _Z9cuda_gemmIiLi256ELi4ELi1ELi16ELi16ELi16ELi32ELi0ELi0EEviiiPT_S1_S1_ii_param_0,
	.param .u32 _Z9cuda_gemmIiLi256ELi4ELi1ELi16ELi16ELi16ELi32ELi0ELi0EEviiiPT_S1_S1_ii_param_1,
	.param .u32 _Z9cuda_gemmIiLi256ELi4ELi1ELi16ELi16ELi16ELi32ELi0ELi0EEviiiPT_S1_S1_ii_param_2,
	.param .u64 .ptr .align 1 _Z9cuda_gemmIiLi256ELi4ELi1ELi16ELi16ELi16ELi32ELi0ELi0EEviiiPT_S1_S1_ii_param_3,
	.param .u64 .ptr .align 1 _Z9cuda_gemmIiLi256ELi4ELi1ELi16ELi16ELi16ELi32ELi0ELi0EEviiiPT_S1_S1_ii_param_4,
	.param .u64 .ptr .align 1 _Z9cuda_gemmIiLi256ELi4ELi1ELi16ELi16ELi16ELi32ELi0ELi0EEviiiPT_S1_S1_ii_param_5,
	.param .u32 _Z9cuda_gemmIiLi256ELi4ELi1ELi16ELi16ELi16ELi32ELi0ELi0EEviiiPT_S1_S1_ii_param_6,
	.param .u32 _Z9cuda_gemmIiLi256ELi4ELi1ELi16ELi16ELi16ELi32ELi0ELi0EEviiiPT_S1_S1_ii_param_7
)
.maxntid 256
{
	.reg .pred 	%p<199>;
	.reg .b32 	%r<1070>;
	.reg .b64 	%rd<37>;
	// demoted variable
	.shared .align 128 .b8 _ZZ9cuda_gemmIiLi256ELi4ELi1ELi16ELi16ELi16ELi32ELi0ELi0EEviiiPT_S1_S1_iiE11kron_fac_sh[1088];
	// demoted variable
	.shared .align 128 .b8 _ZZ9cuda_gemmIiLi256ELi4ELi1ELi16ELi16ELi16ELi32ELi0ELi0EEviiiPT_S1_S1_iiE3Ash[64];
	// demoted variable
	.shared .align 128 .b8 _ZZ9cuda_gemmIiLi256ELi4ELi1ELi16ELi16ELi16ELi32ELi0ELi0EEviiiPT_S1_S1_iiE3Csh[64];
	ld.param.u32 	%r374, [_Z9cuda_gemmIiLi256ELi4ELi1ELi16ELi16ELi16ELi32ELi0ELi0EEviiiPT_S1_S1_ii_param_2];
	ld.param.u64 	%rd7, [_Z9cuda_gemmIiLi256ELi4ELi1ELi16ELi16ELi16ELi32ELi0ELi0EEviiiPT_S1_S1_ii_param_3];
	ld.param.u64 	%rd6, [_Z9cuda_gemmIiLi256ELi4ELi1ELi16ELi16ELi16ELi32ELi0ELi0EEviiiPT_S1_S1_ii_param_4];
	ld.param.u64 	%rd8, [_Z9cuda_gemmIiLi256ELi4ELi1ELi16ELi16ELi16ELi32ELi0ELi0EEviiiPT_S1_S1_ii_param_5];
	ld.param.u32 	%r375, [_Z9cuda_gemmIiLi256ELi4ELi1ELi16ELi16ELi16ELi32ELi0ELi0EEviiiPT_S1_S1_ii_param_6];
	ld.param.u32 	%r376, [_Z9cuda_gemmIiLi256ELi4ELi1ELi16ELi16ELi16ELi32ELi0ELi0EEviiiPT_S1_S1_ii_param_7];
	cvta.to.global.u64 	%rd1, %rd7;
	cvta.to.global.u64 	%rd2, %rd8;
	mov.u32 	%r1, %tid.x;
	and.b32  	%r2, %r1, 31;
	setp.lt.s32 	%p1, %r376, 16;
	shr.u32 	%r3, %r376, 4;
	selp.b32 	%r4, 1, %r3, %p1;
	mul.lo.s32 	%r5, %r376, %r375;
	setp.ge.u32 	%p2, %r1, %r5;
	@%p2 bra 	$L__BB404_3;
	mov.u32 	%r6, %ntid.x;
	cvta.to.global.u64 	%rd3, %rd6;
	mov.u32 	%r876, %r1;
$L__BB404_2:
	mul.wide.u32 	%rd9, %r876, 4;
	add.s64 	%rd10, %rd3, %rd9;
	ld.global.u32 	%r377, [%rd10];
	rem.u32 	%r378, %r876, %r375;
	mov.u32 	%r379, _ZZ9cuda_gemmIiLi256ELi4ELi1ELi16ELi16ELi16ELi32ELi0ELi0EEviiiPT_S1_S1_iiE11kron_fac_sh;
	mad.lo.s32 	%r380, %r378, 68, %r379;
	div.u32 	%r381, %r876, %r376;
	shl.b32 	%r382, %r381, 2;
	add.s32 	%r383, %r380, %r382;
	st.shared.u32 	[%r383], %r377;
	add.s32 	%r876, %r876, %r6;
	setp.lt.u32 	%p3, %r876, %r5;
	@%p3 bra 	$L__BB404_2;
$L__BB404_3:
	div.s32 	%r9, 16, %r376;
	mul.lo.s32 	%r384, %r9, %r4;
	min.s32 	%r10, %r384, 256;
	div.u32 	%r12, %r1, %r10;
	mul.lo.s32 	%r385, %r12, %r10;
	sub.s32 	%r386, %r1, %r385;
	div.u32 	%r11, %r386, %r4;
	mov.u32 	%r13, %ntid.x;
	div.u32 	%r14, %r13, %r10;
	mov.u32 	%r893, %ctaid.y;
	mov.u32 	%r387, %nctaid.y;
	shl.b32 	%r388, %r387, 2;
	setp.ge.u32 	%p4, %r893, %r388;
	@%p4 bra 	$L__BB404_241;
	mov.u32 	%r390, %ctaid.x;
	shl.b32 	%r16, %r390, 4;
	and.b32  	%r17, %r11, 15;
	rem.u32 	%r391, %r1, %r4;
	shl.b32 	%r18, %r391, 4;
	min.s32 	%r19, %r375, 16;
	shl.b32 	%r392, %r376, 8;
	sub.s32 	%r20, 8223, %r392;
	shl.b32 	%r393, %r4, 8;
	sub.s32 	%r21, 8223, %r393;
	add.s32 	%r22, %r1, %r13;
	max.u32 	%r394, %r22, 16;
	setp.lt.u32 	%p5, %r22, 16;
	selp.u32 	%r395, 1, 0, %p5;
	add.s32 	%r396, %r22, %r395;
	sub.s32 	%r397, %r394, %r396;
	div.u32 	%r398, %r397, %r13;
	add.s32 	%r23, %r398, %r395;
	add.s32 	%r399, %r23, 1;
	and.b32  	%r24, %r399, 3;
	shl.b32 	%r25, %r13, 2;
	add.s32 	%r26, %r22, %r13;
	add.s32 	%r400, %r11, 1;
	and.b32  	%r27, %r400, 15;
	add.s32 	%r401, %r11, 2;
	and.b32  	%r28, %r401, 15;
	add.s32 	%r402, %r11, 3;
	and.b32  	%r29, %r402, 15;
	add.s32 	%r403, %r11, 4;
	and.b32  	%r30, %r403, 15;
	add.s32 	%r404, %r11, 5;
	and.b32  	%r31, %r404, 15;
	add.s32 	%r405, %r11, 6;
	and.b32  	%r32, %r405, 15;
	add.s32 	%r406, %r11, 7;
	and.b32  	%r33, %r406, 15;
	setp.lt.s32 	%p6, %r17, %r376;
	selp.b32 	%r407, 0, %r376, %p6;
	sub.s32 	%r34, %r17, %r407;
	add.s32 	%r408, %r17, 1;
	setp.lt.s32 	%p7, %r408, %r376;
	selp.b32 	%r409, 0, %r376, %p7;
	sub.s32 	%r35, %r408, %r409;
	add.s32 	%r410, %r17, 2;
	setp.lt.s32 	%p8, %r410, %r376;
	selp.b32 	%r411, 0, %r376, %p8;
	sub.s32 	%r36, %r410, %r411;
	add.s32 	%r412, %r17, 3;
	setp.lt.s32 	%p9, %r412, %r376;
	selp.b32 	%r413, 0, %r376, %p9;
	sub.s32 	%r37, %r412, %r413;
	add.s32 	%r414, %r17, 4;
	setp.lt.s32 	%p10, %r414, %r376;
	selp.b32 	%r415, 0, %r376, %p10;
	sub.s32 	%r38, %r414, %r415;
	add.s32 	%r416, %r17, 5;
	setp.lt.s32 	%p11, %r416, %r376;
	selp.b32 	%r417, 0, %r376, %p11;
	sub.s32 	%r39, %r416, %r417;
	add.s32 	%r418, %r17, 6;
	setp.lt.s32 	%p12, %r418, %r376;
	selp.b32 	%r419, 0, %r376, %p12;
	sub.s32 	%r40, %r418, %r419;
	add.s32 	%r420, %r17, 7;
	setp.lt.s32 	%p13, %r420, %r376;
	selp.b32 	%r421, 0, %r376, %p13;
	sub.s32 	%r41, %r420, %r421;
	add.s32 	%r422, %r17, 8;
	setp.lt.s32 	%p14, %r422, %r376;
	selp.b32 	%r423, 0, %r376, %p14;
	sub.s32 	%r42, %r422, %r423;
	add.s32 	%r424, %r17, 9;
	setp.lt.s32 	%p15, %r424, %r376;
	selp.b32 	%r425, 0, %r376, %p15;
	sub.s32 	%r43, %r424, %r425;
	add.s32 	%r426, %r17, 10;
	setp.lt.s32 	%p16, %r426, %r376;
	selp.b32 	%r427, 0, %r376, %p16;
	sub.s32 	%r44, %r426, %r427;
	add.s32 	%r428, %r17, 11;
	setp.lt.s32 	%p17, %r428, %r376;
	selp.b32 	%r429, 0, %r376, %p17;
	sub.s32 	%r45, %r428, %r429;
	add.s32 	%r430, %r17, 12;
	setp.lt.s32 	%p18, %r430, %r376;
	selp.b32 	%r431, 0, %r376, %p18;
	sub.s32 	%r46, %r430, %r431;
	add.s32 	%r432, %r17, 13;
	setp.lt.s32 	%p19, %r432, %r376;
	selp.b32 	%r433, 0, %r376, %p19;
	sub.s32 	%r47, %r432, %r433;
	add.s32 	%r434, %r17, 14;
	setp.lt.s32 	%p20, %r434, %r376;
	selp.b32 	%r435, 0, %r376, %p20;
	sub.s32 	%r48, %r434, %r435;
	add.s32 	%r436, %r17, 15;
	setp.lt.s32 	%p21, %r436, %r376;
	selp.b32 	%r437, 0, %r376, %p21;
	sub.s32 	%r49, %r436, %r437;
	mul.wide.u32 	%rd16, %r13, 4;
	mul.wide.u32 	%rd19, %r13, 8;
	mul.wide.u32 	%rd21, %r13, 12;
	cvt.u64.u32 	%rd12, %r25;
$L__BB404_5:
	setp.gt.u32 	%p22, %r1, 15;
	@%p22 bra 	$L__BB404_19;
	setp.eq.s32 	%p23, %r24, 0;
	mul.lo.s32 	%r67, %r893, %r374;
	mov.u32 	%r894, %r1;
	@%p23 bra 	$L__BB404_10;
	setp.eq.s32 	%p24, %r24, 1;
	add.s32 	%r438, %r67, %r16;
	add.s32 	%r439, %r438, %r1;
	mul.wide.s32 	%rd11, %r439, 4;
	add.s64 	%rd4, %rd1, %rd11;
	ld.global.u32 	%r440, [%rd4];
	shl.b32 	%r441, %r1, 2;
	mov.u32 	%r442, _ZZ9cuda_gemmIiLi256ELi4ELi1ELi16ELi16ELi16ELi32ELi0ELi0EEviiiPT_S1_S1_iiE3Ash;
	add.s32 	%r443, %r442, %r441;
	st.shared.u32 	[%r443], %r440;
	mov.u32 	%r894, %r22;
	@%p24 bra 	$L__BB404_10;
	setp.eq.s32 	%p25, %r24, 2;
	add.s64 	%rd5, %rd4, %rd12;
	ld.global.u32 	%r444, [%rd5];
	shl.b32 	%r445, %r1, 2;
	mov.u32 	%r446, _ZZ9cuda_gemmIiLi256ELi4ELi1ELi16ELi16ELi16ELi32ELi0ELi0EEviiiPT_S1_S1_iiE3Ash;
	add.s32 	%r447, %r446, %r445;
	add.s32 	%r448, %r447, %r25;
	st.shared.u32 	[%r448], %r444;
	mov.u32 	%r894, %r26;
	@%p25 bra 	$L__BB404_10;
	add.s32 	%r894, %r26, %r13;
	add.s64 	%rd14, %rd5, %rd12;
	ld.global.u32 	%r449, [%rd14];
	shl.b32 	%r450, %r1, 2;
	mov.u32 	%r451, _ZZ9cuda_gemmIiLi256ELi4ELi1ELi16ELi16ELi16ELi32ELi0ELi0EEviiiPT_S1_S1_iiE3Ash;
	add.s32 	%r452, %r451, %r450;
	add.s32 	%r453, %r452, %r25;
	add.s32 	%r454, %r453, %r25;
	st.shared.u32 	[%r454], %r449;
$L__BB404_10:
	setp.lt.u32 	%p26, %r23, 3;
	@%p26 bra 	$L__BB404_13;
	shl.b32 	%r455, %r894, 2;
	mov.u32 	%r456, _ZZ9cuda_gemmIiLi256ELi4ELi1ELi16ELi16ELi16ELi32ELi0ELi0EEviiiPT_S1_S1_iiE3Ash;
	add.s32 	%r897, %r456, %r455;
	add.s32 	%r457, %r16, %r894;
	add.s32 	%r896, %r457, %r67;
$L__BB404_12:
	mul.wide.s32 	%rd15, %r896, 4;
	add.s64 	%rd17, %rd1, %rd15;
	add.s64 	%rd18, %rd17, %rd16;
	add.s64 	%rd20, %rd17, %rd19;
	add.s64 	%rd22, %rd17, %rd21;
	ld.global.u32 	%r458, [%rd17];
	st.shared.u32 	[%r897], %r458;
	ld.global.u32 	%r459, [%rd18];
	add.s32 	%r460, %r897, %r25;
	st.shared.u32 	[%r460], %r459;
	ld.global.u32 	%r461, [%rd20];
	shl.b32 	%r462, %r13, 3;
	add.s32 	%r463, %r897, %r462;
	st.shared.u32 	[%r463], %r461;
	ld.global.u32 	%r464, [%rd22];
	mad.lo.s32 	%r465, %r13, 12, %r897;
	st.shared.u32 	[%r465], %r464;
	add.s32 	%r894, %r894, %r25;
	shl.b32 	%r466, %r13, 4;
	add.s32 	%r897, %r897, %r466;
	add.s32 	%r896, %r896, %r25;
	setp.lt.u32 	%p27, %r894, 16;
	@%p27 bra 	$L__BB404_12;
$L__BB404_13:
	mov.u32 	%r895, %r1;
	@%p23 bra 	$L__BB404_17;
	setp.eq.s32 	%p29, %r24, 1;
	shl.b32 	%r467, %r1, 2;
	mov.u32 	%r468, _ZZ9cuda_gemmIiLi256ELi4ELi1ELi16ELi16ELi16ELi32ELi0ELi0EEviiiPT_S1_S1_iiE3Csh;
	add.s32 	%r469, %r468, %r467;
	mov.b32 	%r470, 0;
	st.shared.u32 	[%r469], %r470;
	mov.u32 	%r895, %r22;
	@%p29 bra 	$L__BB404_17;
	setp.eq.s32 	%p30, %r24, 2;
	add.s32 	%r474, %r469, %r25;
	mov.b32 	%r475, 0;
	st.shared.u32 	[%r474], %r475;
	mov.u32 	%r895, %r26;
	@%p30 bra 	$L__BB404_17;
	add.s32 	%r895, %r26, %r13;
	mov.u32 	%r477, _ZZ9cuda_gemmIiLi256ELi4ELi1ELi16ELi16ELi16ELi32ELi0ELi0EEviiiPT_S1_S1_iiE3Csh;
	add.s32 	%r478, %r477, %r467;
	add.s32 	%r479, %r478, %r25;
	add.s32 	%r480, %r479, %r25;
	mov.b32 	%r481, 0;
	st.shared.u32 	[%r480], %r481;
$L__BB404_17:
	@%p26 bra 	$L__BB404_19;
$L__BB404_18:
	shl.b32 	%r482, %r895, 2;
	mov.u32 	%r483, _ZZ9cuda_gemmIiLi256ELi4ELi1ELi16ELi16ELi16ELi32ELi0ELi0EEviiiPT_S1_S1_iiE3Csh;
	add.s32 	%r484, %r483, %r482;
	mov.b32 	%r485, 0;
	st.shared.u32 	[%r484], %r485;
	add.s32 	%r486, %r484, %r25;
	st.shared.u32 	[%r486], %r485;
	add.s32 	%r487, %r486, %r25;
	st.shared.u32 	[%r487], %r485;
	add.s32 	%r488, %r487, %r25;
	st.shared.u32 	[%r488], %r485;
	add.s32 	%r895, %r25, %r895;
	setp.lt.u32 	%p32, %r895, 16;
	@%p32 bra 	$L__BB404_18;
$L__BB404_19:
	setp.lt.s32 	%p33, %r9, 1;
	bar.sync 	0;
	@%p33 bra 	$L__BB404_233;
	setp.ne.s32 	%p34, %r4, 1;
	@%p34 bra 	$L__BB404_90;
	mov.b32 	%r916, 0;
$L__BB404_22:
	setp.lt.s32 	%p141, %r376, 1;
	add.s32 	%r99, %r916, %r11;
	mad.lo.s32 	%r100, %r99, %r376, %r18;
	@%p141 bra 	$L__BB404_24;
	add.s32 	%r702, %r100, %r17;
	shl.b32 	%r703, %r702, 2;
	mov.u32 	%r704, _ZZ9cuda_gemmIiLi256ELi4ELi1ELi16ELi16ELi16ELi32ELi0ELi0EEviiiPT_S1_S1_iiE3Ash;
	add.s32 	%r705, %r704, %r703;
	ld.shared.u32 	%r1067, [%r705];
$L__BB404_24:
	setp.lt.s32 	%p142, %r376, 2;
	@%p142 bra 	$L__BB404_26;
	add.s32 	%r706, %r100, %r27;
	shl.b32 	%r707, %r706, 2;
	mov.u32 	%r708, _ZZ9cuda_gemmIiLi256ELi4ELi1ELi16ELi16ELi16ELi32ELi0ELi0EEviiiPT_S1_S1_iiE3Ash;
	add.s32 	%r709, %r708, %r707;
	ld.shared.u32 	%r1066, [%r709];
$L__BB404_26:
	setp.lt.s32 	%p143, %r376, 3;
	@%p143 bra 	$L__BB404_28;
	add.s32 	%r710, %r100, %r28;
	shl.b32 	%r711, %r710, 2;
	mov.u32 	%r712, _ZZ9cuda_gemmIiLi256ELi4ELi1ELi16ELi16ELi16ELi32ELi0ELi0EEviiiPT_S1_S1_iiE3Ash;
	add.s32 	%r713, %r712, %r711;
	ld.shared.u32 	%r1065, [%r713];
$L__BB404_28:
	setp.lt.s32 	%p144, %r376, 4;
	@%p144 bra 	$L__BB404_30;
	add.s32 	%r714, %r100, %r29;
	shl.b32 	%r715, %r714, 2;
	mov.u32 	%r716, _ZZ9cuda_gemmIiLi256ELi4ELi1ELi16ELi16ELi16ELi32ELi0ELi0EEviiiPT_S1_S1_iiE3Ash;
	add.s32 	%r717, %r716, %r715;
	ld.shared.u32 	%r1064, [%r717];
$L__BB404_30:
	setp.lt.s32 	%p145, %r376, 5;
	@%p145 bra 	$L__BB404_32;
	add.s32 	%r718, %r100, %r30;
	shl.b32 	%r719, %r718, 2;
	mov.u32 	%r720, _ZZ9cuda_gemmIiLi256ELi4ELi1ELi16ELi16ELi16ELi32ELi0ELi0EEviiiPT_S1_S1_iiE3Ash;
	add.s32 	%r721, %r720, %r719;
	ld.shared.u32 	%r1063, [%r721];
$L__BB404_32:
	setp.lt.s32 	%p146, %r376, 6;
	@%p146 bra 	$L__BB404_34;
	add.s32 	%r722, %r100, %r31;
	shl.b32 	%r723, %r722, 2;
	mov.u32 	%r724, _ZZ9cuda_gemmIiLi256ELi4ELi1ELi16ELi16ELi16ELi32ELi0ELi0EEviiiPT_S1_S1_iiE3Ash;
	add.s32 	%r725, %r724, %r723;
	ld.shared.u32 	%r1062, [%r725];
$L__BB404_34:
	setp.lt.s32 	%p147, %r376, 7;
	@%p147 bra 	$L__BB404_36;
	add.s32 	%r726, %r100, %r32;
	shl.b32 	%r727, %r726, 2;
	mov.u32 	%r728, _ZZ9cuda_gemmIiLi256ELi4ELi1ELi16ELi16ELi16ELi32ELi0ELi0EEviiiPT_S1_S1_iiE3Ash;
	add.s32 	%r729, %r728, %r727;
	ld.shared.u32 	%r1061, [%r729];
$L__BB404_36:
	setp.lt.s32 	%p148, %r376, 8;
	@%p148 bra 	$L__BB404_38;
	add.s32 	%r730, %r100, %r33;
	shl.b32 	%r731, %r730, 2;
	mov.u32 	%r732, _ZZ9cuda_gemmIiLi256ELi4ELi1ELi16ELi16ELi16ELi32ELi0ELi0EEviiiPT_S1_S1_iiE3Ash;
	add.s32 	%r733, %r732, %r731;
	ld.shared.u32 	%r1060, [%r733];
$L__BB404_38:
	setp.lt.s32 	%p149, %r376, 9;
	@%p149 bra 	$L__BB404_40;
	xor.b32  	%r734, %r17, 8;
	add.s32 	%r735, %r100, %r734;
	shl.b32 	%r736, %r735, 2;
	mov.u32 	%r737, _ZZ9cuda_gemmIiLi256ELi4ELi1ELi16ELi16ELi16ELi32ELi0ELi0EEviiiPT_S1_S1_iiE3Ash;
	add.s32 	%r738, %r737, %r736;
	ld.shared.u32 	%r1059, [%r738];
$L__BB404_40:
	setp.lt.s32 	%p150, %r376, 10;
	@%p150 bra 	$L__BB404_42;
	add.s32 	%r739, %r11, 9;
	and.b32  	%r740, %r739, 15;
	add.s32 	%r741, %r100, %r740;
	shl.b32 	%r742, %r741, 2;
	mov.u32 	%r743, _ZZ9cuda_gemmIiLi256ELi4ELi1ELi16ELi16ELi16ELi32ELi0ELi0EEviiiPT_S1_S1_iiE3Ash;
	add.s32 	%r744, %r743, %r742;
	ld.shared.u32 	%r1058, [%r744];
$L__BB404_42:
	setp.lt.s32 	%p151, %r376, 11;
	@%p151 bra 	$L__BB404_44;
	add.s32 	%r745, %r11, 10;
	and.b32  	%r746, %r745, 15;
	add.s32 	%r747, %r100, %r746;
	shl.b32 	%r748, %r747, 2;
	mov.u32 	%r749, _ZZ9cuda_gemmIiLi256ELi4ELi1ELi16ELi16ELi16ELi32ELi0ELi0EEviiiPT_S1_S1_iiE3Ash;
	add.s32 	%r750, %r749, %r748;
	ld.shared.u32 	%r1057, [%r750];
$L__BB404_44:
	setp.lt.s32 	%p152, %r376, 12;
	@%p152 bra 	$L__BB404_46;
	add.s32 	%r751, %r11, 11;
	and.b32  	%r752, %r751, 15;
	add.s32 	%r753, %r100, %r752;
	shl.b32 	%r754, %r753, 2;
	mov.u32 	%r755, _ZZ9cuda_gemmIiLi256ELi4ELi1ELi16ELi16ELi16ELi32ELi0ELi0EEviiiPT_S1_S1_iiE3Ash;
	add.s32 	%r756, %r755, %r754;
	ld.shared.u32 	%r1056, [%r756];
$L__BB404_46:
	setp.lt.s32 	%p153, %r376, 13;
	@%p153 bra 	$L__BB404_48;
	add.s32 	%r757, %r11, 12;
	and.b32  	%r758, %r757, 15;
	add.s32 	%r759, %r100, %r758;
	shl.b32 	%r760, %r759, 2;
	mov.u32 	%r761, _ZZ9cuda_gemmIiLi256ELi4ELi1ELi16ELi16ELi16ELi32ELi0ELi0EEviiiPT_S1_S1_iiE3Ash;
	add.s32 	%r762, %r761, %r760;
	ld.shared.u32 	%r1055, [%r762];
$L__BB404_48:
	setp.lt.s32 	%p154, %r376, 14;
	@%p154 bra 	$L__BB404_50;
	add.s32 	%r763, %r11, 13;
	and.b32  	%r764, %r763, 15;
	add.s32 	%r765, %r100, %r764;
	shl.b32 	%r766, %r765, 2;
	mov.u32 	%r767, _ZZ9cuda_gemmIiLi256ELi4ELi1ELi16ELi16ELi16ELi32ELi0ELi0EEviiiPT_S1_S1_iiE3Ash;
	add.s32 	%r768, %r767, %r766;
	ld.shared.u32 	%r1054, [%r768];
$L__BB404_50:
	setp.lt.s32 	%p155, %r376, 15;
	@%p155 bra 	$L__BB404_52;
	add.s32 	%r769, %r11, 14;
	and.b32  	%r770, %r769, 15;
	add.s32 	%r771, %r100, %r770;
	shl.b32 	%r772, %r771, 2;
	mov.u32 	%r773, _ZZ9cuda_gemmIiLi256ELi4ELi1ELi16ELi16ELi16ELi32ELi0ELi0EEviiiPT_S1_S1_iiE3Ash;
	add.s32 	%r774, %r773, %r772;
	ld.shared.u32 	%r1053, [%r774];
$L__BB404_52:
	setp.lt.s32 	%p156, %r376, 16;
	@%p156 bra 	$L__BB404_54;
	add.s32 	%r775, %r11, -1;
	and.b32  	%r776, %r775, 15;
	add.s32 	%r777, %r100, %r776;
	shl.b32 	%r778, %r777, 2;
	mov.u32 	%r779, _ZZ9cuda_gemmIiLi256ELi4ELi1ELi16ELi16ELi16ELi32ELi0ELi0EEviiiPT_S1_S1_iiE3Ash;
	add.s32 	%r780, %r779, %r778;
	ld.shared.u32 	%r1052, [%r780];
$L__BB404_54:
	setp.lt.s32 	%p157, %r12, %r19;
	@%p157 bra 	$L__BB404_56;
$L__BB404_55:
	add.s32 	%r916, %r916, %r10;
	setp.lt.s32 	%p191, %r916, %r9;
	@%p191 bra 	$L__BB404_22;
	bra.uni 	$L__BB404_233;
$L__BB404_56:
	rem.s32 	%r781, %r2, %r376;
	shl.b32 	%r782, %r781, 2;
	mov.u32 	%r783, _ZZ9cuda_gemmIiLi256ELi4ELi1ELi16ELi16ELi16ELi32ELi0ELi0EEviiiPT_S1_S1_iiE11kron_fac_sh;
	add.s32 	%r134, %r783, %r782;
	mov.u32 	%r933, %r12;
$L__BB404_57:
	mad.lo.s32 	%r785, %r933, 68, %r134;
	ld.shared.u32 	%r136, [%r785];
	mov.b32 	%r935, 0;
	@%p141 bra 	$L__BB404_59;
	shfl.sync.idx.b32	%r786|%p159, %r136, %r34, %r20, -1;
	mul.lo.s32 	%r935, %r786, %r1067;
$L__BB404_59:
	@%p142 bra 	$L__BB404_61;
	shfl.sync.idx.b32	%r787|%p161, %r136, %r35, %r20, -1;
	mad.lo.s32 	%r935, %r787, %r1066, %r935;
$L__BB404_61:
	@%p143 bra 	$L__BB404_63;
	shfl.sync.idx.b32	%r788|%p163, %r136, %r36, %r20, -1;
	mad.lo.s32 	%r935, %r788, %r1065, %r935;
$L__BB404_63:
	@%p144 bra 	$L__BB404_65;
	shfl.sync.idx.b32	%r789|%p165, %r136, %r37, %r20, -1;
	mad.lo.s32 	%r935, %r789, %r1064, %r935;
$L__BB404_65:
	@%p145 bra 	$L__BB404_67;
	shfl.sync.idx.b32	%r790|%p167, %r136, %r38, %r20, -1;
	mad.lo.s32 	%r935, %r790, %r1063, %r935;
$L__BB404_67:
	setp.lt.s32 	%p168, %r376, 6;
	@%p168 bra 	$L__BB404_69;
	shfl.sync.idx.b32	%r791|%p169, %r136, %r39, %r20, -1;
	mad.lo.s32 	%r935, %r791, %r1062, %r935;
$L__BB404_69:
	setp.lt.s32 	%p170, %r376, 7;
	@%p170 bra 	$L__BB404_71;
	shfl.sync.idx.b32	%r792|%p171, %r136, %r40, %r20, -1;
	mad.lo.s32 	%r935, %r792, %r1061, %r935;
$L__BB404_71:
	setp.lt.s32 	%p172, %r376, 8;
	@%p172 bra 	$L__BB404_73;
	shfl.sync.idx.b32	%r793|%p173, %r136, %r41, %r20, -1;
	mad.lo.s32 	%r935, %r793, %r1060, %r935;
$L__BB404_73:
	setp.lt.s32 	%p174, %r376, 9;
	@%p174 bra 	$L__BB404_75;
	shfl.sync.idx.b32	%r794|%p175, %r136, %r42, %r20, -1;
	mad.lo.s32 	%r935, %r794, %r1059, %r935;
$L__BB404_75:
	setp.lt.s32 	%p176, %r376, 10;
	@%p176 bra 	$L__BB404_77;
	shfl.sync.idx.b32	%r795|%p177, %r136, %r43, %r20, -1;
	mad.lo.s32 	%r935, %r795, %r1058, %r935;
$L__BB404_77:
	setp.lt.s32 	%p178, %r376, 11;
	@%p178 bra 	$L__BB404_79;
	shfl.sync.idx.b32	%r796|%p179, %r136, %r44, %r20, -1;
	mad.lo.s32 	%r935, %r796, %r1057, %r935;
$L__BB404_79:
	setp.lt.s32 	%p180, %r376, 12;
	@%p180 bra 	$L__BB404_81;
	shfl.sync.idx.b32	%r797|%p181, %r136, %r45, %r20, -1;
	mad.lo.s32 	%r935, %r797, %r1056, %r935;
$L__BB404_81:
	setp.lt.s32 	%p182, %r376, 13;
	@%p182 bra 	$L__BB404_83;
	shfl.sync.idx.b32	%r798|%p183, %r136, %r46, %r20, -1;
	mad.lo.s32 	%r935, %r798, %r1055, %r935;
$L__BB404_83:
	setp.lt.s32 	%p184, %r376, 14;
	@%p184 bra 	$L__BB404_85;
	shfl.sync.idx.b32	%r799|%p185, %r136, %r47, %r20, -1;
	mad.lo.s32 	%r935, %r799, %r1054, %r935;
$L__BB404_85:
	setp.lt.s32 	%p186, %r376, 15;
	@%p186 bra 	$L__BB404_87;
	shfl.sync.idx.b32	%r800|%p187, %r136, %r48, %r20, -1;
	mad.lo.s32 	%r935, %r800, %r1053, %r935;
$L__BB404_87:
	setp.lt.s32 	%p188, %r376, 16;
	@%p188 bra 	$L__BB404_89;
	shfl.sync.idx.b32	%r801|%p189, %r136, %r49, %r20, -1;
	mad.lo.s32 	%r935, %r801, %r1052, %r935;
$L__BB404_89:
	mad.lo.s32 	%r802, %r933, %r9, %r99;
	shl.b32 	%r803, %r802, 2;
	mov.u32 	%r804, _ZZ9cuda_gemmIiLi256ELi4ELi1ELi16ELi16ELi16ELi32ELi0ELi0EEviiiPT_S1_S1_iiE3Csh;
	add.s32 	%r805, %r804, %r803;
	ld.shared.u32 	%r806, [%r805];
	add.s32 	%r807, %r806, %r935;
	st.shared.u32 	[%r805], %r807;
	add.s32 	%r933, %r933, %r14;
	setp.lt.s32 	%p190, %r933, %r19;
	@%p190 bra 	$L__BB404_57;
	bra.uni 	$L__BB404_55;
$L__BB404_90:
	setp.gt.u32 	%p35, %r376, 31;
	@%p35 bra 	$L__BB404_124;
	mov.b32 	%r1018, 0;
$L__BB404_92:
	setp.eq.s32 	%p36, %r376, 0;
	add.s32 	%r279, %r1018, %r11;
	mad.lo.s32 	%r280, %r279, %r376, %r18;
	@%p36 bra 	$L__BB404_94;
	add.s32 	%r490, %r280, %r17;
	shl.b32 	%r491, %r490, 2;
	mov.u32 	%r492, _ZZ9cuda_gemmIiLi256ELi4ELi1ELi16ELi16ELi16ELi32ELi0ELi0EEviiiPT_S1_S1_iiE3Ash;
	add.s32 	%r493, %r492, %r491;
	ld.shared.u32 	%r1067, [%r493];
$L__BB404_94:
	setp.lt.s32 	%p37, %r376, 2;
	@%p37 bra 	$L__BB404_96;
	add.s32 	%r494, %r280, %r27;
	shl.b32 	%r495, %r494, 2;
	mov.u32 	%r496, _ZZ9cuda_gemmIiLi256ELi4ELi1ELi16ELi16ELi16ELi32ELi0ELi0EEviiiPT_S1_S1_iiE3Ash;
	add.s32 	%r497, %r496, %r495;
	ld.shared.u32 	%r1066, [%r497];
$L__BB404_96:
	setp.lt.s32 	%p38, %r376, 3;
	@%p38 bra 	$L__BB404_98;
	add.s32 	%r498, %r280, %r28;
	shl.b32 	%r499, %r498, 2;
	mov.u32 	%r500, _ZZ9cuda_gemmIiLi256ELi4ELi1ELi16ELi16ELi16ELi32ELi0ELi0EEviiiPT_S1_S1_iiE3Ash;
	add.s32 	%r501, %r500, %r499;
	ld.shared.u32 	%r1065, [%r501];
$L__BB404_98:
	setp.lt.s32 	%p39, %r376, 4;
	@%p39 bra 	$L__BB404_100;
	add.s32 	%r502, %r280, %r29;
	shl.b32 	%r503, %r502, 2;
	mov.u32 	%r504, _ZZ9cuda_gemmIiLi256ELi4ELi1ELi16ELi16ELi16ELi32ELi0ELi0EEviiiPT_S1_S1_iiE3Ash;
	add.s32 	%r505, %r504, %r503;
	ld.shared.u32 	%r1064, [%r505];
$L__BB404_100:
	setp.lt.s32 	%p40, %r376, 5;
	@%p40 bra 	$L__BB404_102;
	add.s32 	%r506, %r280, %r30;
	shl.b32 	%r507, %r506, 2;
	mov.u32 	%r508, _ZZ9cuda_gemmIiLi256ELi4ELi1ELi16ELi16ELi16ELi32ELi0ELi0EEviiiPT_S1_S1_iiE3Ash;
	add.s32 	%r509, %r508, %r507;
	ld.shared.u32 	%r1063, [%r509];
$L__BB404_102:
	setp.lt.s32 	%p41, %r376, 6;
	@%p41 bra 	$L__BB404_104;
	add.s32 	%r510, %r280, %r31;
	shl.b32 	%r511, %r510, 2;
	mov.u32 	%r512, _ZZ9cuda_gemmIiLi256ELi4ELi1ELi16ELi16ELi16ELi32ELi0ELi0EEviiiPT_S1_S1_iiE3Ash;
	add.s32 	%r513, %r512, %r511;
	ld.shared.u32 	%r1062, [%r513];
$L__BB404_104:
	setp.lt.s32 	%p42, %r376, 7;
	@%p42 bra 	$L__BB404_106;
	add.s32 	%r514, %r280, %r32;
	shl.b32 	%r515, %r514, 2;
	mov.u32 	%r516, _ZZ9cuda_gemmIiLi256ELi4ELi1ELi16ELi16ELi16ELi32ELi0ELi0EEviiiPT_S1_S1_iiE3Ash;
	add.s32 	%r517, %r516, %r515;
	ld.shared.u32 	%r1061, [%r517];
$L__BB404_106:
	setp.lt.s32 	%p43, %r376, 8;
	@%p43 bra 	$L__BB404_108;
	add.s32 	%r518, %r280, %r33;
	shl.b32 	%r519, %r518, 2;
	mov.u32 	%r520, _ZZ9cuda_gemmIiLi256ELi4ELi1ELi16ELi16ELi16ELi32ELi0ELi0EEviiiPT_S1_S1_iiE3Ash;
	add.s32 	%r521, %r520, %r519;
	ld.shared.u32 	%r1060, [%r521];
$L__BB404_108:
	setp.lt.s32 	%p44, %r376, 9;
	@%p44 bra 	$L__BB404_110;
	xor.b32  	%r522, %r17, 8;
	add.s32 	%r523, %r280, %r522;
	shl.b32 	%r524, %r523, 2;
	mov.u32 	%r525, _ZZ9cuda_gemmIiLi256ELi4ELi1ELi16ELi16ELi16ELi32ELi0ELi0EEviiiPT_S1_S1_iiE3Ash;
	add.s32 	%r526, %r525, %r524;
	ld.shared.u32 	%r1059, [%r526];
$L__BB404_110:
	setp.lt.s32 	%p45, %r376, 10;
	@%p45 bra 	$L__BB404_112;
	add.s32 	%r527, %r11, 9;
	and.b32  	%r528, %r527, 15;
	add.s32 	%r529, %r280, %r528;
	shl.b32 	%r530, %r529, 2;
	mov.u32 	%r531, _ZZ9cuda_gemmIiLi256ELi4ELi1ELi16ELi16ELi16ELi32ELi0ELi0EEviiiPT_S1_S1_iiE3Ash;
	add.s32 	%r532, %r531, %r530;
	ld.shared.u32 	%r1058, [%r532];
$L__BB404_112:
	setp.lt.s32 	%p46, %r376, 11;
	@%p46 bra 	$L__BB404_114;
	add.s32 	%r533, %r11, 10;
	and.b32  	%r534, %r533, 15;
	add.s32 	%r535, %r280, %r534;
	shl.b32 	%r536, %r535, 2;
	mov.u32 	%r537, _ZZ9cuda_gemmIiLi256ELi4ELi1ELi16ELi16ELi16ELi32ELi0ELi0EEviiiPT_S1_S1_iiE3Ash;
	add.s32 	%r538, %r537, %r536;
	ld.shared.u32 	%r1057, [%r538];
$L__BB404_114:
	setp.lt.s32 	%p47, %r376, 12;
	@%p47 bra 	$L__BB404_116;
	add.s32 	%r539, %r11, 11;
	and.b32  	%r540, %r539, 15;
	add.s32 	%r541, %r280, %r540;
	shl.b32 	%r542, %r541, 2;
	mov.u32 	%r543, _ZZ9cuda_gemmIiLi256ELi4ELi1ELi16ELi16ELi16ELi32ELi0ELi0EEviiiPT_S1_S1_iiE3Ash;
	add.s32 	%r544, %r543, %r542;
	ld.shared.u32 	%r1056, [%r544];
$L__BB404_116:
	setp.lt.s32 	%p48, %r376, 13;
	@%p48 bra 	$L__BB404_118;
	add.s32 	%r545, %r11, 12;
	and.b32  	%r546, %r545, 15;
	add.s32 	%r547, %r280, %r546;
	shl.b32 	%r548, %r547, 2;
	mov.u32 	%r549, _ZZ9cuda_gemmIiLi256ELi4ELi1ELi16ELi16ELi16ELi32ELi0ELi0EEviiiPT_S1_S1_iiE3Ash;
	add.s32 	%r550, %r549, %r548;
	ld.shared.u32 	%r1055, [%r550];
$L__BB404_118:
	setp.lt.s32 	%p49, %r376, 14;
	@%p49 bra 	$L__BB404_120;
	add.s32 	%r551, %r11, 13;
	and.b32  	%r552, %r551, 15;
	add.s32 	%r553, %r280, %r552;
	shl.b32 	%r554, %r553, 2;
	mov.u32 	%r555, _ZZ9cuda_gemmIiLi256ELi4ELi1ELi16ELi16ELi16ELi32ELi0ELi0EEviiiPT_S1_S1_iiE3Ash;
	add.s32 	%r556, %r555, %r554;
	ld.shared.u32 	%r1054, [%r556];
$L__BB404_120:
	setp.lt.s32 	%p50, %r376, 15;
	@%p50 bra 	$L__BB404_122;
	add.s32 	%r557, %r11, 14;
	and.b32  	%r558, %r557, 15;
	add.s32 	%r559, %r280, %r558;
	shl.b32 	%r560, %r559, 2;
	mov.u32 	%r561, _ZZ9cuda_gemmIiLi256ELi4ELi1ELi16ELi16ELi16ELi32ELi0ELi0EEviiiPT_S1_S1_iiE3Ash;
	add.s32 	%r562, %r561, %r560;
	ld.shared.u32 	%r1053, [%r562];
$L__BB404_122:
	setp.lt.s32 	%p51, %r376, 16;
	@%p51 bra 	$L__BB404_197;
	add.s32 	%r563, %r11, -1;
	and.b32  	%r564, %r563, 15;
	add.s32 	%r565, %r280, %r564;
	shl.b32 	%r566, %r565, 2;
	mov.u32 	%r567, _ZZ9cuda_gemmIiLi256ELi4ELi1ELi16ELi16ELi16ELi32ELi0ELi0EEviiiPT_S1_S1_iiE3Ash;
	add.s32 	%r568, %r567, %r566;
	ld.shared.u32 	%r1052, [%r568];
	bra.uni 	$L__BB404_197;
$L__BB404_124:
	mov.b32 	%r966, 0;
$L__BB404_125:
	setp.lt.s32 	%p87, %r376, 1;
	add.s32 	%r187, %r966, %r11;
	mad.lo.s32 	%r188, %r187, %r376, %r18;
	@%p87 bra 	$L__BB404_127;
	add.s32 	%r595, %r188, %r17;
	shl.b32 	%r596, %r595, 2;
	mov.u32 	%r597, _ZZ9cuda_gemmIiLi256ELi4ELi1ELi16ELi16ELi16ELi32ELi0ELi0EEviiiPT_S1_S1_iiE3Ash;
	add.s32 	%r598, %r597, %r596;
	ld.shared.u32 	%r1067, [%r598];
$L__BB404_127:
	setp.lt.s32 	%p88, %r376, 2;
	@%p88 bra 	$L__BB404_129;
	add.s32 	%r599, %r188, %r27;
	shl.b32 	%r600, %r599, 2;
	mov.u32 	%r601, _ZZ9cuda_gemmIiLi256ELi4ELi1ELi16ELi16ELi16ELi32ELi0ELi0EEviiiPT_S1_S1_iiE3Ash;
	add.s32 	%r602, %r601, %r600;
	ld.shared.u32 	%r1066, [%r602];
$L__BB404_129:
	setp.lt.s32 	%p89, %r376, 3;
	@%p89 bra 	$L__BB404_131;
	add.s32 	%r603, %r188, %r28;
	shl.b32 	%r604, %r603, 2;
	mov.u32 	%r605, _ZZ9cuda_gemmIiLi256ELi4ELi1ELi16ELi16ELi16ELi32ELi0ELi0EEviiiPT_S1_S1_iiE3Ash;
	add.s32 	%r606, %r605, %r604;
	ld.shared.u32 	%r1065, [%r606];
$L__BB404_131:
	setp.lt.s32 	%p90, %r376, 4;
	@%p90 bra 	$L__BB404_133;
	add.s32 	%r607, %r188, %r29;
	shl.b32 	%r608, %r607, 2;
	mov.u32 	%r609, _ZZ9cuda_gemmIiLi256ELi4ELi1ELi16ELi16ELi16ELi32ELi0ELi0EEviiiPT_S1_S1_iiE3Ash;
	add.s32 	%r610, %r609, %r608;
	ld.shared.u32 	%r1064, [%r610];
$L__BB404_133:
	setp.lt.s32 	%p91, %r376, 5;
	@%p91 bra 	$L__BB404_135;
	add.s32 	%r611, %r188, %r30;
	shl.b32 	%r612, %r611, 2;
	mov.u32 	%r613, _ZZ9cuda_gemmIiLi256ELi4ELi1ELi16ELi16ELi16ELi32ELi0ELi0EEviiiPT_S1_S1_iiE3Ash;
	add.s32 	%r614, %r613, %r612;
	ld.shared.u32 	%r1063, [%r614];
$L__BB404_135:
	setp.lt.s32 	%p92, %r376, 6;
	@%p92 bra 	$L__BB404_137;
	add.s32 	%r615, %r188, %r31;
	shl.b32 	%r616, %r615, 2;
	mov.u32 	%r617, _ZZ9cuda_gemmIiLi256ELi4ELi1ELi16ELi16ELi16ELi32ELi0ELi0EEviiiPT_S1_S1_iiE3Ash;
	add.s32 	%r618, %r617, %r616;
	ld.shared.u32 	%r1062, [%r618];
$L__BB404_137:
	setp.lt.s32 	%p93, %r376, 7;
	@%p93 bra 	$L__BB404_139;
	add.s32 	%r619, %r188, %r32;
	shl.b32 	%r620, %r619, 2;
	mov.u32 	%r621, _ZZ9cuda_gemmIiLi256ELi4ELi1ELi16ELi16ELi16ELi32ELi0ELi0EEviiiPT_S1_S1_iiE3Ash;
	add.s32 	%r622, %r621, %r620;
	ld.shared.u32 	%r1061, [%r622];
$L__BB404_139:
	setp.lt.s32 	%p94, %r376, 8;
	@%p94 bra 	$L__BB404_141;
	add.s32 	%r623, %r188, %r33;
	shl.b32 	%r624, %r623, 2;
	mov.u32 	%r625, _ZZ9cuda_gemmIiLi256ELi4ELi1ELi16ELi16ELi16ELi32ELi0ELi0EEviiiPT_S1_S1_iiE3Ash;
	add.s32 	%r626, %r625, %r624;
	ld.shared.u32 	%r1060, [%r626];
$L__BB404_141:
	setp.lt.s32 	%p95, %r376, 9;
	@%p95 bra 	$L__BB404_143;
	xor.b32  	%r627, %r17, 8;
	add.s32 	%r628, %r188, %r627;
	shl.b32 	%r629, %r628, 2;
	mov.u32 	%r630, _ZZ9cuda_gemmIiLi256ELi4ELi1ELi16ELi16ELi16ELi32ELi0ELi0EEviiiPT_S1_S1_iiE3Ash;
	add.s32 	%r631, %r630, %r629;
	ld.shared.u32 	%r1059, [%r631];
$L__BB404_143:
	setp.lt.s32 	%p96, %r376, 10;
	@%p96 bra 	$L__BB404_145;
	add.s32 	%r632, %r11, 9;
	and.b32  	%r633, %r632, 15;
	add.s32 	%r634, %r188, %r633;
	shl.b32 	%r635, %r634, 2;
	mov.u32 	%r636, _ZZ9cuda_gemmIiLi256ELi4ELi1ELi16ELi16ELi16ELi32ELi0ELi0EEviiiPT_S1_S1_iiE3Ash;
	add.s32 	%r637, %r636, %r635;
	ld.shared.u32 	%r1058, [%r637];
$L__BB404_145:
	setp.lt.s32 	%p97, %r376, 11;
	@%p97 bra 	$L__BB404_147;
	add.s32 	%r638, %r11, 10;
	and.b32  	%r639, %r638, 15;
	add.s32 	%r640, %r188, %r639;
	shl.b32 	%r641, %r640, 2;
	mov.u32 	%r642, _ZZ9cuda_gemmIiLi256ELi4ELi1ELi16ELi16ELi16ELi32ELi0ELi0EEviiiPT_S1_S1_iiE3Ash;
	add.s32 	%r643, %r642, %r641;
	ld.shared.u32 	%r1057, [%r643];
$L__BB404_147:
	setp.lt.s32 	%p98, %r376, 12;
	@%p98 bra 	$L__BB404_149;
	add.s32 	%r644, %r11, 11;
	and.b32  	%r645, %r644, 15;
	add.s32 	%r646, %r188, %r645;
	shl.b32 	%r647, %r646, 2;
	mov.u32 	%r648, _ZZ9cuda_gemmIiLi256ELi4ELi1ELi16ELi16ELi16ELi32ELi0ELi0EEviiiPT_S1_S1_iiE3Ash;
	add.s32 	%r649, %r648, %r647;
	ld.shared.u32 	%r1056, [%r649];
$L__BB404_149:
	setp.lt.s32 	%p99, %r376, 13;
	@%p99 bra 	$L__BB404_151;
	add.s32 	%r650, %r11, 12;
	and.b32  	%r651, %r650, 15;
	add.s32 	%r652, %r188, %r651;
	shl.b32 	%r653, %r652, 2;
	mov.u32 	%r654, _ZZ9cuda_gemmIiLi256ELi4ELi1ELi16ELi16ELi16ELi32ELi0ELi0EEviiiPT_S1_S1_iiE3Ash;
	add.s32 	%r655, %r654, %r653;
	ld.shared.u32 	%r1055, [%r655];
$L__BB404_151:
	setp.lt.s32 	%p100, %r376, 14;
	@%p100 bra 	$L__BB404_153;
	add.s32 	%r656, %r11, 13;
	and.b32  	%r657, %r656, 15;
	add.s32 	%r658, %r188, %r657;
	shl.b32 	%r659, %r658, 2;
	mov.u32 	%r660, _ZZ9cuda_gemmIiLi256ELi4ELi1ELi16ELi16ELi16ELi32ELi0ELi0EEviiiPT_S1_S1_iiE3Ash;
	add.s32 	%r661, %r660, %r659;
	ld.shared.u32 	%r1054, [%r661];
$L__BB404_153:
	setp.lt.s32 	%p101, %r376, 15;
	@%p101 bra 	$L__BB404_155;
	add.s32 	%r662, %r11, 14;
	and.b32  	%r663, %r662, 15;
	add.s32 	%r664, %r188, %r663;
	shl.b32 	%r665, %r664, 2;
	mov.u32 	%r666, _ZZ9cuda_gemmIiLi256ELi4ELi1ELi16ELi16ELi16ELi32ELi0ELi0EEviiiPT_S1_S1_iiE3Ash;
	add.s32 	%r667, %r666, %r665;
	ld.shared.u32 	%r1053, [%r667];
$L__BB404_155:
	setp.lt.s32 	%p102, %r376, 16;
	@%p102 bra 	$L__BB404_157;
	add.s32 	%r668, %r11, -1;
	and.b32  	%r669, %r668, 15;
	add.s32 	%r670, %r188, %r669;
	shl.b32 	%r671, %r670, 2;
	mov.u32 	%r672, _ZZ9cuda_gemmIiLi256ELi4ELi1ELi16ELi16ELi16ELi32ELi0ELi0EEviiiPT_S1_S1_iiE3Ash;
	add.s32 	%r673, %r672, %r671;
	ld.shared.u32 	%r1052, [%r673];
$L__BB404_157:
	setp.lt.s32 	%p103, %r12, %r19;
	@%p103 bra 	$L__BB404_159;
$L__BB404_158:
	add.s32 	%r966, %r966, %r10;
	setp.lt.s32 	%p140, %r966, %r9;
	@%p140 bra 	$L__BB404_125;
	bra.uni 	$L__BB404_233;
$L__BB404_159:
	rem.s32 	%r674, %r2, %r376;
	shl.b32 	%r675, %r674, 2;
	mov.u32 	%r676, _ZZ9cuda_gemmIiLi256ELi4ELi1ELi16ELi16ELi16ELi32ELi0ELi0EEviiiPT_S1_S1_iiE11kron_fac_sh;
	add.s32 	%r222, %r676, %r675;
	mov.u32 	%r983, %r12;
$L__BB404_160:
	mad.lo.s32 	%r678, %r983, 68, %r222;
	ld.shared.u32 	%r224, [%r678];
	mov.b32 	%r985, 0;
	@%p87 bra 	$L__BB404_162;
	shfl.sync.idx.b32	%r679|%p105, %r224, %r34, %r20, -1;
	mul.lo.s32 	%r985, %r679, %r1067;
$L__BB404_162:
	@%p88 bra 	$L__BB404_164;
	shfl.sync.idx.b32	%r680|%p107, %r224, %r35, %r20, -1;
	mad.lo.s32 	%r985, %r680, %r1066, %r985;
$L__BB404_164:
	@%p89 bra 	$L__BB404_166;
	shfl.sync.idx.b32	%r681|%p109, %r224, %r36, %r20, -1;
	mad.lo.s32 	%r985, %r681, %r1065, %r985;
$L__BB404_166:
	@%p90 bra 	$L__BB404_168;
	shfl.sync.idx.b32	%r682|%p111, %r224, %r37, %r20, -1;
	mad.lo.s32 	%r985, %r682, %r1064, %r985;
$L__BB404_168:
	setp.lt.s32 	%p112, %r376, 5;
	@%p112 bra 	$L__BB404_170;
	shfl.sync.idx.b32	%r683|%p113, %r224, %r38, %r20, -1;
	mad.lo.s32 	%r985, %r683, %r1063, %r985;
$L__BB404_170:
	setp.lt.s32 	%p114, %r376, 6;
	@%p114 bra 	$L__BB404_172;
	shfl.sync.idx.b32	%r684|%p115, %r224, %r39, %r20, -1;
	mad.lo.s32 	%r985, %r684, %r1062, %r985;
$L__BB404_172:
	setp.lt.s32 	%p116, %r376, 7;
	@%p116 bra 	$L__BB404_174;
	shfl.sync.idx.b32	%r685|%p117, %r224, %r40, %r20, -1;
	mad.lo.s32 	%r985, %r685, %r1061, %r985;
$L__BB404_174:
	setp.lt.s32 	%p118, %r376, 8;
	@%p118 bra 	$L__BB404_176;
	shfl.sync.idx.b32	%r686|%p119, %r224, %r41, %r20, -1;
	mad.lo.s32 	%r985, %r686, %r1060, %r985;
$L__BB404_176:
	setp.lt.s32 	%p120, %r376, 9;
	@%p120 bra 	$L__BB404_178;
	shfl.sync.idx.b32	%r687|%p121, %r224, %r42, %r20, -1;
	mad.lo.s32 	%r985, %r687, %r1059, %r985;
$L__BB404_178:
	setp.lt.s32 	%p122, %r376, 10;
	@%p122 bra 	$L__BB404_180;
	shfl.sync.idx.b32	%r688|%p123, %r224, %r43, %r20, -1;
	mad.lo.s32 	%r985, %r688, %r1058, %r985;
$L__BB404_180:
	setp.lt.s32 	%p124, %r376, 11;
	@%p124 bra 	$L__BB404_182;
	shfl.sync.idx.b32	%r689|%p125, %r224, %r44, %r20, -1;
	mad.lo.s32 	%r985, %r689, %r1057, %r985;
$L__BB404_182:
	setp.lt.s32 	%p126, %r376, 12;
	@%p126 bra 	$L__BB404_184;
	shfl.sync.idx.b32	%r690|%p127, %r224, %r45, %r20, -1;
	mad.lo.s32 	%r985, %r690, %r1056, %r985;
$L__BB404_184:
	setp.lt.s32 	%p128, %r376, 13;
	@%p128 bra 	$L__BB404_186;
	shfl.sync.idx.b32	%r691|%p129, %r224, %r46, %r20, -1;
	mad.lo.s32 	%r985, %r691, %r1055, %r985;
$L__BB404_186:
	setp.lt.s32 	%p130, %r376, 14;
	@%p130 bra 	$L__BB404_188;
	shfl.sync.idx.b32	%r692|%p131, %r224, %r47, %r20, -1;
	mad.lo.s32 	%r985, %r692, %r1054, %r985;
$L__BB404_188:
	setp.lt.s32 	%p132, %r376, 15;
	@%p132 bra 	$L__BB404_190;
	shfl.sync.idx.b32	%r693|%p133, %r224, %r48, %r20, -1;
	mad.lo.s32 	%r985, %r693, %r1053, %r985;
$L__BB404_190:
	setp.lt.s32 	%p134, %r376, 16;
	@%p134 bra 	$L__BB404_192;
	shfl.sync.idx.b32	%r694|%p135, %r224, %r49, %r20, -1;
	mad.lo.s32 	%r985, %r694, %r1052, %r985;
$L__BB404_192:
	mov.u32 	%r999, %r3;
$L__BB404_193:
	shr.u32 	%r258, %r999, 1;
	shfl.sync.down.b32	%r695|%p136, %r985, %r258, %r21, -1;
	add.s32 	%r985, %r695, %r985;
	setp.gt.u32 	%p137, %r999, 3;
	mov.u32 	%r999, %r258;
	@%p137 bra 	$L__BB404_193;
	rem.u32 	%r696, %r2, %r4;
	setp.eq.s32 	%p138, %r696, 0;
	@%p138 bra 	$L__BB404_195;
	bra.uni 	$L__BB404_196;
$L__BB404_195:
	mad.lo.s32 	%r697, %r983, %r9, %r187;
	shl.b32 	%r698, %r697, 2;
	mov.u32 	%r699, _ZZ9cuda_gemmIiLi256ELi4ELi1ELi16ELi16ELi16ELi32ELi0ELi0EEviiiPT_S1_S1_iiE3Csh;
	add.s32 	%r700, %r699, %r698;
	st.shared.u32 	[%r700], %r985;
$L__BB404_196:
	add.s32 	%r983, %r983, %r14;
	setp.lt.s32 	%p139, %r983, %r19;
	@%p139 bra 	$L__BB404_160;
	bra.uni 	$L__BB404_158;
$L__BB404_197:
	setp.lt.s32 	%p52, %r12, %r19;
	@%p52 bra 	$L__BB404_198;
	bra.uni 	$L__BB404_232;
$L__BB404_198:
	rem.u32 	%r569, %r2, %r376;
	shl.b32 	%r570, %r569, 2;
	mov.u32 	%r571, _ZZ9cuda_gemmIiLi256ELi4ELi1ELi16ELi16ELi16ELi32ELi0ELi0EEviiiPT_S1_S1_iiE11kron_fac_sh;
	add.s32 	%r281, %r571, %r570;
	mov.u32 	%r1035, %r12;
$L__BB404_199:
	mad.lo.s32 	%r573, %r1035, 68, %r281;
	ld.shared.u32 	%r315, [%r573];
	mov.b32 	%r1037, 0;
	@%p36 bra 	$L__BB404_201;
	shfl.sync.idx.b32	%r574|%p54, %r315, %r34, %r20, -1;
	mul.lo.s32 	%r1037, %r574, %r1067;
$L__BB404_201:
	@%p37 bra 	$L__BB404_203;
	shfl.sync.idx.b32	%r575|%p56, %r315, %r35, %r20, -1;
	mad.lo.s32 	%r1037, %r575, %r1066, %r1037;
$L__BB404_203:
	@%p38 bra 	$L__BB404_205;
	shfl.sync.idx.b32	%r576|%p58, %r315, %r36, %r20, -1;
	mad.lo.s32 	%r1037, %r576, %r1065, %r1037;
$L__BB404_205:
	@%p39 bra 	$L__BB404_207;
	shfl.sync.idx.b32	%r577|%p60, %r315, %r37, %r20, -1;
	mad.lo.s32 	%r1037, %r577, %r1064, %r1037;
$L__BB404_207:
	@%p40 bra 	$L__BB404_209;
	shfl.sync.idx.b32	%r578|%p62, %r315, %r38, %r20, -1;
	mad.lo.s32 	%r1037, %r578, %r1063, %r1037;
$L__BB404_209:
	setp.lt.s32 	%p63, %r376, 6;
	@%p63 bra 	$L__BB404_211;
	shfl.sync.idx.b32	%r579|%p64, %r315, %r39, %r20, -1;
	mad.lo.s32 	%r1037, %r579, %r1062, %r1037;
$L__BB404_211:
	setp.lt.s32 	%p65, %r376, 7;
	@%p65 bra 	$L__BB404_213;
	shfl.sync.idx.b32	%r580|%p66, %r315, %r40, %r20, -1;
	mad.lo.s32 	%r1037, %r580, %r1061, %r1037;
$L__BB404_213:
	setp.lt.s32 	%p67, %r376, 8;
	@%p67 bra 	$L__BB404_215;
	shfl.sync.idx.b32	%r581|%p68, %r315, %r41, %r20, -1;
	mad.lo.s32 	%r1037, %r581, %r1060, %r1037;
$L__BB404_215:
	setp.lt.s32 	%p69, %r376, 9;
	@%p69 bra 	$L__BB404_217;
	shfl.sync.idx.b32	%r582|%p70, %r315, %r42, %r20, -1;
	mad.lo.s32 	%r1037, %r582, %r1059, %r1037;
$L__BB404_217:
	setp.lt.s32 	%p71, %r376, 10;
	@%p71 bra 	$L__BB404_219;
	shfl.sync.idx.b32	%r583|%p72, %r315, %r43, %r20, -1;
	mad.lo.s32 	%r1037, %r583, %r1058, %r1037;
$L__BB404_219:
	setp.lt.s32 	%p73, %r376, 11;
	@%p73 bra 	$L__BB404_221;
	shfl.sync.idx.b32	%r584|%p74, %r315, %r44, %r20, -1;
	mad.lo.s32 	%r1037, %r584, %r1057, %r1037;
$L__BB404_221:
	setp.lt.s32 	%p75, %r376, 12;
	@%p75 bra 	$L__BB404_223;
	shfl.sync.idx.b32	%r585|%p76, %r315, %r45, %r20, -1;
	mad.lo.s32 	%r1037, %r585, %r1056, %r1037;
$L__BB404_223:
	setp.lt.s32 	%p77, %r376, 13;
	@%p77 bra 	$L__BB404_225;
	shfl.sync.idx.b32	%r586|%p78, %r315, %r46, %r20, -1;
	mad.lo.s32 	%r1037, %r586, %r1055, %r1037;
$L__BB404_225:
	setp.lt.s32 	%p79, %r376, 14;
	@%p79 bra 	$L__BB404_227;
	shfl.sync.idx.b32	%r587|%p80, %r315, %r47, %r20, -1;
	mad.lo.s32 	%r1037, %r587, %r1054, %r1037;
$L__BB404_227:
	setp.lt.s32 	%p81, %r376, 15;
	@%p81 bra 	$L__BB404_229;
	shfl.sync.idx.b32	%r588|%p82, %r315, %r48, %r20, -1;
	mad.lo.s32 	%r1037, %r588, %r1053, %r1037;
$L__BB404_229:
	setp.lt.s32 	%p83, %r376, 16;
	@%p83 bra 	$L__BB404_231;
	shfl.sync.idx.b32	%r589|%p84, %r315, %r49, %r20, -1;
	mad.lo.s32 	%r1037, %r589, %r1052, %r1037;
$L__BB404_231:
	mad.lo.s32 	%r590, %r1035, %r9, %r279;
	shl.b32 	%r591, %r590, 2;
	mov.u32 	%r592, _ZZ9cuda_gemmIiLi256ELi4ELi1ELi16ELi16ELi16ELi32ELi0ELi0EEviiiPT_S1_S1_iiE3Csh;
	add.s32 	%r593, %r592, %r591;
	st.shared.u32 	[%r593], %r1037;
	add.s32 	%r1035, %r1035, %r14;
	setp.lt.s32 	%p85, %r1035, %r19;
	@%p85 bra 	$L__BB404_199;
$L__BB404_232:
	add.s32 	%r1018, %r1018, %r10;
	setp.lt.s32 	%p86, %r1018, %r9;
	@%p86 bra 	$L__BB404_92;
$L__BB404_233:
	bar.sync 	0;
	@%p22 bra 	$L__BB404_240;
	ld.param.u32 	%r875, [_Z9cuda_gemmIiLi256ELi4ELi1ELi16ELi16ELi16ELi32ELi0ELi0EEviiiPT_S1_S1_ii_param_1];
	setp.eq.s32 	%p193, %r24, 0;
	mov.u32 	%r808, %ctaid.x;
	mul.lo.s32 	%r809, %r9, %r808;
	mad.lo.s32 	%r366, %r893, %r875, %r809;
	div.s32 	%r367, %r374, %r376;
	mov.u32 	%r1068, %r1;
	@%p193 bra 	$L__BB404_238;
	setp.eq.s32 	%p194, %r24, 1;
	div.s32 	%r810, %r1, %r9;
	mad.lo.s32 	%r811, %r367, %r810, %r366;
	mul.lo.s32 	%r812, %r810, %r9;
	sub.s32 	%r813, %r1, %r812;
	add.s32 	%r814, %r811, %r813;
	shl.b32 	%r815, %r1, 2;
	mov.u32 	%r816, _ZZ9cuda_gemmIiLi256ELi4ELi1ELi16ELi16ELi16ELi32ELi0ELi0EEviiiPT_S1_S1_iiE3Csh;
	add.s32 	%r817, %r816, %r815;
	ld.shared.u32 	%r818, [%r817];
	mul.wide.s32 	%rd23, %r814, 4;
	add.s64 	%rd24, %rd2, %rd23;
	st.global.u32 	[%rd24], %r818;
	mov.u32 	%r1068, %r22;
	@%p194 bra 	$L__BB404_238;
	setp.eq.s32 	%p195, %r24, 2;
	div.s32 	%r819, %r22, %r9;
	mad.lo.s32 	%r820, %r367, %r819, %r366;
	mul.lo.s32 	%r821, %r819, %r9;
	sub.s32 	%r822, %r22, %r821;
	add.s32 	%r823, %r820, %r822;
	shl.b32 	%r824, %r1, 2;
	mov.u32 	%r825, _ZZ9cuda_gemmIiLi256ELi4ELi1ELi16ELi16ELi16ELi32ELi0ELi0EEviiiPT_S1_S1_iiE3Csh;
	add.s32 	%r826, %r825, %r824;
	add.s32 	%r827, %r826, %r25;
	ld.shared.u32 	%r828, [%r827];
	mul.wide.s32 	%rd25, %r823, 4;
	add.s64 	%rd26, %rd2, %rd25;
	st.global.u32 	[%rd26], %r828;
	mov.u32 	%r1068, %r26;
	@%p195 bra 	$L__BB404_238;
	add.s32 	%r1068, %r26, %r13;
	div.s32 	%r829, %r26, %r9;
	mad.lo.s32 	%r830, %r367, %r829, %r366;
	mul.lo.s32 	%r831, %r829, %r9;
	sub.s32 	%r832, %r26, %r831;
	add.s32 	%r833, %r830, %r832;
	shl.b32 	%r834, %r1, 2;
	mov.u32 	%r835, _ZZ9cuda_gemmIiLi256ELi4ELi1ELi16ELi16ELi16ELi32ELi0ELi0EEviiiPT_S1_S1_iiE3Csh;
	add.s32 	%r836, %r835, %r834;
	add.s32 	%r837, %r836, %r25;
	add.s32 	%r838, %r837, %r25;
	ld.shared.u32 	%r839, [%r838];
	mul.wide.s32 	%rd27, %r833, 4;
	add.s64 	%rd28, %rd2, %rd27;
	st.global.u32 	[%rd28], %r839;
$L__BB404_238:
	setp.lt.u32 	%p196, %r23, 3;
	@%p196 bra 	$L__BB404_240;
$L__BB404_239:
	div.s32 	%r840, %r1068, %r9;
	mad.lo.s32 	%r841, %r367, %r840, %r366;
	mul.lo.s32 	%r842, %r840, %r9;
	sub.s32 	%r843, %r1068, %r842;
	add.s32 	%r844, %r841, %r843;
	shl.b32 	%r845, %r1068, 2;
	mov.u32 	%r846, _ZZ9cuda_gemmIiLi256ELi4ELi1ELi16ELi16ELi16ELi32ELi0ELi0EEviiiPT_S1_S1_iiE3Csh;
	add.s32 	%r847, %r846, %r845;
	ld.shared.u32 	%r848, [%r847];
	mul.wide.s32 	%rd29, %r844, 4;
	add.s64 	%rd30, %rd2, %rd29;
	st.global.u32 	[%rd30], %r848;
	add.s32 	%r849, %r1068, %r13;
	div.s32 	%r850, %r849, %r9;
	mad.lo.s32 	%r851, %r367, %r850, %r366;
	mul.lo.s32 	%r852, %r850, %r9;
	sub.s32 	%r853, %r849, %r852;
	add.s32 	%r854, %r851, %r853;
	add.s32 	%r855, %r847, %r25;
	ld.shared.u32 	%r856, [%r855];
	mul.wide.s32 	%rd31, %r854, 4;
	add.s64 	%rd32, %rd2, %rd31;
	st.global.u32 	[%rd32], %r856;
	add.s32 	%r857, %r849, %r13;
	div.s32 	%r858, %r857, %r9;
	mad.lo.s32 	%r859, %r367, %r858, %r366;
	mul.lo.s32 	%r860, %r858, %r9;
	sub.s32 	%r861, %r857, %r860;
	add.s32 	%r862, %r859, %r861;
	add.s32 	%r863, %r855, %r25;
	ld.shared.u32 	%r864, [%r863];
	mul.wide.s32 	%rd33, %r862, 4;
	add.s64 	%rd34, %rd2, %rd33;
	st.global.u32 	[%rd34], %r864;
	add.s32 	%r865, %r857, %r13;
	div.s32 	%r866, %r865, %r9;
	mad.lo.s32 	%r867, %r367, %r866, %r366;
	mul.lo.s32 	%r868, %r866, %r9;
	sub.s32 	%r869, %r865, %r868;
	add.s32 	%r870, %r867, %r869;
	add.s32 	%r871, %r863, %r25;
	ld.shared.u32 	%r872, [%r871];
	mul.wide.s32 	%rd35, %r870, 4;
	add.s64 	%rd36, %rd2, %rd35;
	st.global.u32 	[%rd36], %r872;
	add.s32 	%r1068, %r865, %r13;
	setp.lt.u32 	%p197, %r1068, 16;
	@%p197 bra 	$L__BB404_239;
$L__BB404_240:
	mov.u32 	%r873, %nctaid.y;
	add.s32 	%r893, %r893, %r873;
	shl.b32 	%r874, %r873, 2;
	setp.lt.u32 	%p198, %r893, %r874;
	@%p198 bra 	$L__BB404_5;
$L__BB404_241:
	ret;

}
	// .globl	_Z9cuda_gemmIiLi256ELi4ELi1ELi16ELi16ELi16ELi32ELi0ELi1EEviiiPT_S1_S1_ii
.visible .entry _Z9cuda_gemmIiLi256ELi4ELi1ELi16ELi16ELi16ELi32ELi0ELi1EEviiiPT_S1_S1_ii(
	.param .u32 _Z9cuda_gemmIiLi256ELi4ELi1ELi16ELi16ELi16ELi32ELi0ELi1EEviiiPT_S1_S1_ii_param_0,
	.param .u32 _Z9cuda_gemmIiLi256ELi4ELi1ELi16ELi16ELi16ELi32ELi0ELi1EEviiiPT_S1_S1_ii_param_1,
	.param .u32 _Z9cuda_gemmIiLi256ELi4ELi1ELi16ELi16ELi16ELi32ELi0ELi1EEviiiPT_S1_S1_ii_param_2,
	.param .u64 .ptr .align 1 _Z9cuda_gemmIiLi256ELi4ELi1ELi16ELi16ELi16ELi32ELi0ELi1EEviiiPT_S1_S1_ii_param_3,
	.param .u64 .ptr .align 1 _Z9cuda_gemmIiLi256ELi4ELi1ELi16ELi16ELi16ELi32ELi0ELi1EEviiiPT_S1_S1_ii_param_4,
	.param .u64 .ptr .align 1 _Z9cuda_gemmIiLi256ELi4ELi1ELi16ELi16ELi16ELi32ELi0ELi1EEviiiPT_S1_S1_ii_param_5,
	.param .u32 _Z9cuda_gemmIiLi256ELi4ELi1ELi16ELi16ELi16ELi32ELi0ELi1EEviiiPT_S1_S1_ii_param_6,
	.param .u32 _Z9cuda_gemmIiLi256ELi4ELi1ELi16ELi16ELi16ELi32ELi0ELi1EEviiiPT_S1_S1_ii_param_7
)
.maxntid 256
{
	.reg .pred 	%p<78>;
	.reg .b32 	%r<306>;
	.reg .b64 	%rd<45>;
	// demoted variable
	.shared .align 128 .b8 _ZZ9cuda_gemmIiLi256ELi4ELi1ELi16ELi16ELi16ELi32ELi0ELi1EEviiiPT_S1_S1_iiE11kron_fac_sh[1088];
	// demoted variable
	.shared .align 128 .b8 _ZZ9cuda_gemmIiLi256ELi4ELi1ELi16ELi16ELi16ELi32ELi0ELi1EEviiiPT_S1_S1_iiE3Ash[64];
	// demoted variable
	.shared .align 128 .b8 _ZZ9cuda_gemmIiLi256ELi4ELi1ELi16ELi16ELi16ELi32ELi0ELi1EEviiiPT_S1_S1_iiE3Csh[64];
	ld.param.u32 	%r68, [_Z9cuda_gemmIiLi256ELi4ELi1ELi16ELi16ELi16ELi32ELi0ELi1EEviiiPT_S1_S1_ii_param_1];
	ld.param.u32 	%r69, [_Z9cuda_gemmIiLi256ELi4ELi1ELi16ELi16ELi16ELi32ELi0ELi1EEviiiPT_S1_S1_ii_param_2];
	ld.param.u64 	%rd6, [_Z9cuda_gemmIiLi256ELi4ELi1ELi16ELi16ELi16ELi32ELi0ELi1EEviiiPT_S1_S1_ii_param_3];
	ld.param.u64 	%rd7, [_Z9cuda_gemmIiLi256ELi4ELi1ELi16ELi16ELi16ELi32ELi0ELi1EEviiiPT_S1_S1_ii_param_4];
	ld.param.u64 	%rd8, [_Z9cuda_gemmIiLi256ELi4ELi1ELi16ELi16ELi16ELi32ELi0ELi1EEviiiPT_S1_S1_ii_param_5];
	cvta.to.global.u64 	%rd1, %rd7;
	cvta.to.global.u64 	%rd2, %rd6;
	cvta.to.global.u64 	%rd3, %rd8;
	mov.u32 	%r1, %tid.x;
	mov.u32 	%r2, %ntid.x;
	add.s32 	%r3, %r1, %r2;
	max.u32 	%r70, %r3, 256;
	setp.lt.u32 	%p1, %r3, 256;
	selp.u32 	%r71, 1, 0, %p1;
	add.s32 	%r72, %r3, %r71;
	sub.s32 	%r73, %r70, %r72;
	div.u32 	%r74, %r73, %r2;
	add.s32 	%r4, %r74, %r71;
	and.b32  	%r75, %r4, 3;
	setp.eq.s32 	%p2, %r75, 3;
	mov.u32 	%r293, %r1;
	@%p2 bra 	$L__BB405_3;
	add.s32 	%r77, %r4, 1;
	and.b32  	%r5, %r77, 3;
	mov.b32 	%r292, 0;
	mov.u32 	%r293, %r1;
$L__BB405_2:
	.pragma "nounroll";
	mul.wide.u32 	%rd9, %r293, 4;
	add.s64 	%rd10, %rd1, %rd9;
	ld.global.u32 	%r78, [%rd10];
	and.b32  	%r79, %r293, 15;
	mov.u32 	%r80, _ZZ9cuda_gemmIiLi256ELi4ELi1ELi16ELi16ELi16ELi32ELi0ELi1EEviiiPT_S1_S1_iiE11kron_fac_sh;
	mad.lo.s32 	%r81, %r79, 68, %r80;
	shr.u32 	%r82, %r293, 2;
	and.b32  	%r83, %r82, 1073741820;
	add.s32 	%r84, %r81, %r83;
	st.shared.u32 	[%r84], %r78;
	add.s32 	%r293, %r293, %r2;
	add.s32 	%r292, %r292, 1;
	setp.ne.s32 	%p3, %r292, %r5;
	@%p3 bra 	$L__BB405_2;
$L__BB405_3:
	setp.lt.u32 	%p4, %r4, 3;
	@%p4 bra 	$L__BB405_6;
	mov.u32 	%r87, _ZZ9cuda_gemmIiLi256ELi4ELi1ELi16ELi16ELi16ELi32ELi0ELi1EEviiiPT_S1_S1_iiE11kron_fac_sh;
$L__BB405_5:
	mul.wide.u32 	%rd11, %r293, 4;
	add.s64 	%rd12, %rd1, %rd11;
	ld.global.u32 	%r85, [%rd12];
	and.b32  	%r86, %r293, 15;
	mad.lo.s32 	%r88, %r86, 68, %r87;
	shr.u32 	%r89, %r293, 2;
	and.b32  	%r90, %r89, 1073741820;
	add.s32 	%r91, %r88, %r90;
	st.shared.u32 	[%r91], %r85;
	add.s32 	%r92, %r293, %r2;
	mul.wide.u32 	%rd13, %r92, 4;
	add.s64 	%rd14, %rd1, %rd13;
	ld.global.u32 	%r93, [%rd14];
	and.b32  	%r94, %r92, 15;
	mad.lo.s32 	%r95, %r94, 68, %r87;
	shr.u32 	%r96, %r92, 2;
	and.b32  	%r97, %r96, 1073741820;
	add.s32 	%r98, %r95, %r97;
	st.shared.u32 	[%r98], %r93;
	add.s32 	%r99, %r92, %r2;
	mul.wide.u32 	%rd15, %r99, 4;
	add.s64 	%rd16, %rd1, %rd15;
	ld.global.u32 	%r100, [%rd16];
	and.b32  	%r101, %r99, 15;
	mad.lo.s32 	%r102, %r101, 68, %r87;
	shr.u32 	%r103, %r99, 2;
	and.b32  	%r104, %r103, 1073741820;
	add.s32 	%r105, %r102, %r104;
	st.shared.u32 	[%r105], %r100;
	add.s32 	%r106, %r99, %r2;
	mul.wide.u32 	%rd17, %r106, 4;
	add.s64 	%rd18, %rd1, %rd17;
	ld.global.u32 	%r107, [%rd18];
	and.b32  	%r108, %r106, 15;
	mad.lo.s32 	%r109, %r108, 68, %r87;
	shr.u32 	%r110, %r106, 2;
	and.b32  	%r111, %r110, 1073741820;
	add.s32 	%r112, %r109, %r111;
	st.shared.u32 	[%r112], %r107;
	add.s32 	%r293, %r106, %r2;
	setp.lt.u32 	%p5, %r293, 256;
	@%p5 bra 	$L__BB405_5;
$L__BB405_6:
	mov.u32 	%r13, %ctaid.x;
	mov.u32 	%r295, %ctaid.y;
	mov.u32 	%r15, %nctaid.y;
	shl.b32 	%r16, %r15, 2;
	setp.ge.u32 	%p6, %r295, %r16;
	@%p6 bra 	$L__BB405_35;
	shl.b32 	%r113, %r1, 2;
	mov.u32 	%r114, _ZZ9cuda_gemmIiLi256ELi4ELi1ELi16ELi16ELi16ELi32ELi0ELi1EEviiiPT_S1_S1_iiE11kron_fac_sh;
	add.s32 	%r17, %r114, %r113;
	shr.s32 	%r115, %r69, 31;
	shr.u32 	%r116, %r115, 28;
	add.s32 	%r117, %r69, %r116;
	shr.s32 	%r18, %r117, 4;
	max.u32 	%r118, %r3, 16;
	setp.lt.u32 	%p7, %r3, 16;
	selp.u32 	%r119, 1, 0, %p7;
	add.s32 	%r120, %r3, %r119;
	sub.s32 	%r121, %r118, %r120;
	div.u32 	%r122, %r121, %r2;
	add.s32 	%r19, %r122, %r119;
	add.s32 	%r123, %r19, 1;
	and.b32  	%r20, %r123, 3;
	mov.u32 	%r124, _ZZ9cuda_gemmIiLi256ELi4ELi1ELi16ELi16ELi16ELi32ELi0ELi1EEviiiPT_S1_S1_iiE3Ash;
	add.s32 	%r21, %r124, %r113;
	shl.b32 	%r22, %r2, 2;
	add.s32 	%r23, %r21, %r22;
	add.s32 	%r24, %r3, %r2;
	add.s32 	%r25, %r24, %r2;
	mov.u32 	%r125, _ZZ9cuda_gemmIiLi256ELi4ELi1ELi16ELi16ELi16ELi32ELi0ELi1EEviiiPT_S1_S1_iiE3Csh;
	add.s32 	%r26, %r125, %r113;
	add.s32 	%r27, %r26, %r22;
	add.s32 	%r28, %r27, %r22;
	mul.wide.u32 	%rd24, %r2, 4;
	mul.wide.u32 	%rd27, %r2, 8;
	mul.wide.u32 	%rd29, %r2, 12;
	cvt.u64.u32 	%rd20, %r22;
$L__BB405_8:
	setp.gt.u32 	%p8, %r1, 15;
	@%p8 bra 	$L__BB405_22;
	shl.b32 	%r30, %r13, 4;
	setp.eq.s32 	%p9, %r20, 0;
	mul.lo.s32 	%r31, %r295, %r69;
	mov.u32 	%r296, %r1;
	@%p9 bra 	$L__BB405_13;
	setp.eq.s32 	%p10, %r20, 1;
	add.s32 	%r126, %r31, %r30;
	add.s32 	%r127, %r126, %r1;
	mul.wide.s32 	%rd19, %r127, 4;
	add.s64 	%rd4, %rd2, %rd19;
	ld.global.u32 	%r128, [%rd4];
	st.shared.u32 	[%r21], %r128;
	mov.u32 	%r296, %r3;
	@%p10 bra 	$L__BB405_13;
	setp.eq.s32 	%p11, %r20, 2;
	add.s64 	%rd5, %rd4, %rd20;
	ld.global.u32 	%r129, [%rd5];
	st.shared.u32 	[%r23], %r129;
	mov.u32 	%r296, %r24;
	@%p11 bra 	$L__BB405_13;
	add.s64 	%rd22, %rd5, %rd20;
	ld.global.u32 	%r130, [%rd22];
	add.s32 	%r131, %r23, %r22;
	st.shared.u32 	[%r131], %r130;
	mov.u32 	%r296, %r25;
$L__BB405_13:
	setp.lt.u32 	%p12, %r19, 3;
	@%p12 bra 	$L__BB405_16;
	shl.b32 	%r132, %r296, 2;
	mov.u32 	%r133, _ZZ9cuda_gemmIiLi256ELi4ELi1ELi16ELi16ELi16ELi32ELi0ELi1EEviiiPT_S1_S1_iiE3Ash;
	add.s32 	%r299, %r133, %r132;
	add.s32 	%r134, %r30, %r296;
	add.s32 	%r298, %r134, %r31;
$L__BB405_15:
	mul.wide.s32 	%rd23, %r298, 4;
	add.s64 	%rd25, %rd2, %rd23;
	add.s64 	%rd26, %rd25, %rd24;
	add.s64 	%rd28, %rd25, %rd27;
	add.s64 	%rd30, %rd25, %rd29;
	ld.global.u32 	%r135, [%rd25];
	st.shared.u32 	[%r299], %r135;
	ld.global.u32 	%r136, [%rd26];
	add.s32 	%r137, %r299, %r22;
	st.shared.u32 	[%r137], %r136;
	ld.global.u32 	%r138, [%rd28];
	shl.b32 	%r139, %r2, 3;
	add.s32 	%r140, %r299, %r139;
	st.shared.u32 	[%r140], %r138;
	ld.global.u32 	%r141, [%rd30];
	mad.lo.s32 	%r142, %r2, 12, %r299;
	st.shared.u32 	[%r142], %r141;
	add.s32 	%r296, %r296, %r22;
	shl.b32 	%r143, %r2, 4;
	add.s32 	%r299, %r299, %r143;
	add.s32 	%r298, %r298, %r22;
	setp.lt.u32 	%p13, %r296, 16;
	@%p13 bra 	$L__BB405_15;
$L__BB405_16:
	setp.eq.s32 	%p14, %r20, 0;
	mov.u32 	%r297, %r1;
	@%p14 bra 	$L__BB405_20;
	setp.eq.s32 	%p15, %r20, 1;
	mov.b32 	%r144, 0;
	st.shared.u32 	[%r26], %r144;
	mov.u32 	%r297, %r3;
	@%p15 bra 	$L__BB405_20;
	setp.eq.s32 	%p16, %r20, 2;
	mov.b32 	%r145, 0;
	st.shared.u32 	[%r27], %r145;
	mov.u32 	%r297, %r24;
	@%p16 bra 	$L__BB405_20;
	mov.b32 	%r146, 0;
	st.shared.u32 	[%r28], %r146;
	mov.u32 	%r297, %r25;
$L__BB405_20:
	setp.lt.u32 	%p17, %r19, 3;
	@%p17 bra 	$L__BB405_22;
$L__BB405_21:
	shl.b32 	%r147, %r297, 2;
	mov.u32 	%r148, _ZZ9cuda_gemmIiLi256ELi4ELi1ELi16ELi16ELi16ELi32ELi0ELi1EEviiiPT_S1_S1_iiE3Csh;
	add.s32 	%r149, %r148, %r147;
	mov.b32 	%r150, 0;
	st.shared.u32 	[%r149], %r150;
	add.s32 	%r151, %r149, %r22;
	st.shared.u32 	[%r151], %r150;
	add.s32 	%r152, %r151, %r22;
	st.shared.u32 	[%r152], %r150;
	add.s32 	%r153, %r152, %r22;
	st.shared.u32 	[%r153], %r150;
	add.s32 	%r297, %r22, %r297;
	setp.lt.u32 	%p18, %r297, 16;
	@%p18 bra 	$L__BB405_21;
$L__BB405_22:
	setp.gt.u32 	%p19, %r1, 15;
	bar.sync 	0;
	ld.shared.v4.u32 	{%r44, %r45, %r46, %r47}, [_ZZ9cuda_gemmIiLi256ELi4ELi1ELi16ELi16ELi16ELi32ELi0ELi1EEviiiPT_S1_S1_iiE3Ash];
	ld.shared.v4.u32 	{%r48, %r49, %r50, %r51}, [_ZZ9cuda_gemmIiLi256ELi4ELi1ELi16ELi16ELi16ELi32ELi0ELi1EEviiiPT_S1_S1_iiE3Ash+16];
	ld.shared.v4.u32 	{%r52, %r53, %r54, %r55}, [_ZZ9cuda_gemmIiLi256ELi4ELi1ELi16ELi16ELi16ELi32ELi0ELi1EEviiiPT_S1_S1_iiE3Ash+32];
	ld.shared.v4.u32 	{%r56, %r57, %r58, %r59}, [_ZZ9cuda_gemmIiLi256ELi4ELi1ELi16ELi16ELi16ELi32ELi0ELi1EEviiiPT_S1_S1_iiE3Ash+48];
	@%p19 bra 	$L__BB405_27;
	and.b32  	%r154, %r19, 1;
	setp.eq.b32 	%p20, %r154, 1;
	mov.u32 	%r303, %r1;
	@%p20 bra 	$L__BB405_25;
	mad.lo.s32 	%r155, %r1, 68, %r17;
	ld.shared.u32 	%r156, [%r155];
	shfl.sync.idx.b32	%r157|%p21, %r156, 0, 4127, -1;
	mul.lo.s32 	%r158, %r157, %r44;
	shfl.sync.idx.b32	%r159|%p22, %r156, 1, 4127, -1;
	mad.lo.s32 	%r160, %r159, %r45, %r158;
	shfl.sync.idx.b32	%r161|%p23, %r156, 2, 4127, -1;
	mad.lo.s32 	%r162, %r161, %r46, %r160;
	shfl.sync.idx.b32	%r163|%p24, %r156, 3, 4127, -1;
	mad.lo.s32 	%r164, %r163, %r47, %r162;
	shfl.sync.idx.b32	%r165|%p25, %r156, 4, 4127, -1;
	mad.lo.s32 	%r166, %r165, %r48, %r164;
	shfl.sync.idx.b32	%r167|%p26, %r156, 5, 4127, -1;
	mad.lo.s32 	%r168, %r167, %r49, %r166;
	shfl.sync.idx.b32	%r169|%p27, %r156, 6, 4127, -1;
	mad.lo.s32 	%r170, %r169, %r50, %r168;
	shfl.sync.idx.b32	%r171|%p28, %r156, 7, 4127, -1;
	mad.lo.s32 	%r172, %r171, %r51, %r170;
	shfl.sync.idx.b32	%r173|%p29, %r156, 8, 4127, -1;
	mad.lo.s32 	%r174, %r173, %r52, %r172;
	shfl.sync.idx.b32	%r175|%p30, %r156, 9, 4127, -1;
	mad.lo.s32 	%r176, %r175, %r53, %r174;
	shfl.sync.idx.b32	%r177|%p31, %r156, 10, 4127, -1;
	mad.lo.s32 	%r178, %r177, %r54, %r176;
	shfl.sync.idx.b32	%r179|%p32, %r156, 11, 4127, -1;
	mad.lo.s32 	%r180, %r179, %r55, %r178;
	shfl.sync.idx.b32	%r181|%p33, %r156, 12, 4127, -1;
	mad.lo.s32 	%r182, %r181, %r56, %r180;
	shfl.sync.idx.b32	%r183|%p34, %r156, 13, 4127, -1;
	mad.lo.s32 	%r184, %r183, %r57, %r182;
	shfl.sync.idx.b32	%r185|%p35, %r156, 14, 4127, -1;
	mad.lo.s32 	%r186, %r185, %r58, %r184;
	shfl.sync.idx.b32	%r187|%p36, %r156, 15, 4127, -1;
	mad.lo.s32 	%r188, %r187, %r59, %r186;
	ld.shared.u32 	%r189, [%r26];
	add.s32 	%r190, %r189, %r188;
	st.shared.u32 	[%r26], %r190;
	mov.u32 	%r303, %r3;
$L__BB405_25:
	setp.eq.s32 	%p37, %r19, 0;
	@%p37 bra 	$L__BB405_27;
$L__BB405_26:
	mad.lo.s32 	%r191, %r303, 68, %r17;
	ld.shared.u32 	%r192, [%r191];
	shfl.sync.idx.b32	%r193|%p38, %r192, 0, 4127, -1;
	mul.lo.s32 	%r194, %r193, %r44;
	shfl.sync.idx.b32	%r195|%p39, %r192, 1, 4127, -1;
	mad.lo.s32 	%r196, %r195, %r45, %r194;
	shfl.sync.idx.b32	%r197|%p40, %r192, 2, 4127, -1;
	mad.lo.s32 	%r198, %r197, %r46, %r196;
	shfl.sync.idx.b32	%r199|%p41, %r192, 3, 4127, -1;
	mad.lo.s32 	%r200, %r199, %r47, %r198;
	shfl.sync.idx.b32	%r201|%p42, %r192, 4, 4127, -1;
	mad.lo.s32 	%r202, %r201, %r48, %r200;
	shfl.sync.idx.b32	%r203|%p43, %r192, 5, 4127, -1;
	mad.lo.s32 	%r204, %r203, %r49, %r202;
	shfl.sync.idx.b32	%r205|%p44, %r192, 6, 4127, -1;
	mad.lo.s32 	%r206, %r205, %r50, %r204;
	shfl.sync.idx.b32	%r207|%p45, %r192, 7, 4127, -1;
	mad.lo.s32 	%r208, %r207, %r51, %r206;
	shfl.sync.idx.b32	%r209|%p46, %r192, 8, 4127, -1;
	mad.lo.s32 	%r210, %r209, %r52, %r208;
	shfl.sync.idx.b32	%r211|%p47, %r192, 9, 4127, -1;
	mad.lo.s32 	%r212, %r211, %r53, %r210;
	shfl.sync.idx.b32	%r213|%p48, %r192, 10, 4127, -1;
	mad.lo.s32 	%r214, %r213, %r54, %r212;
	shfl.sync.idx.b32	%r215|%p49, %r192, 11, 4127, -1;
	mad.lo.s32 	%r216, %r215, %r55, %r214;
	shfl.sync.idx.b32	%r217|%p50, %r192, 12, 4127, -1;
	mad.lo.s32 	%r218, %r217, %r56, %r216;
	shfl.sync.idx.b32	%r219|%p51, %r192, 13, 4127, -1;
	mad.lo.s32 	%r220, %r219, %r57, %r218;
	shfl.sync.idx.b32	%r221|%p52, %r192, 14, 4127, -1;
	mad.lo.s32 	%r222, %r221, %r58, %r220;
	shfl.sync.idx.b32	%r223|%p53, %r192, 15, 4127, -1;
	mad.lo.s32 	%r224, %r223, %r59, %r222;
	shl.b32 	%r225, %r303, 2;
	mov.u32 	%r226, _ZZ9cuda_gemmIiLi256ELi4ELi1ELi16ELi16ELi16ELi32ELi0ELi1EEviiiPT_S1_S1_iiE3Csh;
	add.s32 	%r227, %r226, %r225;
	ld.shared.u32 	%r228, [%r227];
	add.s32 	%r229, %r228, %r224;
	st.shared.u32 	[%r227], %r229;
	mad.lo.s32 	%r230, %r2, 68, %r191;
	ld.shared.u32 	%r231, [%r230];
	shfl.sync.idx.b32	%r232|%p54, %r231, 0, 4127, -1;
	mul.lo.s32 	%r233, %r232, %r44;
	shfl.sync.idx.b32	%r234|%p55, %r231, 1, 4127, -1;
	mad.lo.s32 	%r235, %r234, %r45, %r233;
	shfl.sync.idx.b32	%r236|%p56, %r231, 2, 4127, -1;
	mad.lo.s32 	%r237, %r236, %r46, %r235;
	shfl.sync.idx.b32	%r238|%p57, %r231, 3, 4127, -1;
	mad.lo.s32 	%r239, %r238, %r47, %r237;
	shfl.sync.idx.b32	%r240|%p58, %r231, 4, 4127, -1;
	mad.lo.s32 	%r241, %r240, %r48, %r239;
	shfl.sync.idx.b32	%r242|%p59, %r231, 5, 4127, -1;
	mad.lo.s32 	%r243, %r242, %r49, %r241;
	shfl.sync.idx.b32	%r244|%p60, %r231, 6, 4127, -1;
	mad.lo.s32 	%r245, %r244, %r50, %r243;
	shfl.sync.idx.b32	%r246|%p61, %r231, 7, 4127, -1;
	mad.lo.s32 	%r247, %r246, %r51, %r245;
	shfl.sync.idx.b32	%r248|%p62, %r231, 8, 4127, -1;
	mad.lo.s32 	%r249, %r248, %r52, %r247;
	shfl.sync.idx.b32	%r250|%p63, %r231, 9, 4127, -1;
	mad.lo.s32 	%r251, %r250, %r53, %r249;
	shfl.sync.idx.b32	%r252|%p64, %r231, 10, 4127, -1;
	mad.lo.s32 	%r253, %r252, %r54, %r251;
	shfl.sync.idx.b32	%r254|%p65, %r231, 11, 4127, -1;
	mad.lo.s32 	%r255, %r254, %r55, %r253;
	shfl.sync.idx.b32	%r256|%p66, %r231, 12, 4127, -1;
	mad.lo.s32 	%r257, %r256, %r56, %r255;
	shfl.sync.idx.b32	%r258|%p67, %r231, 13, 4127, -1;
	mad.lo.s32 	%r259, %r258, %r57, %r257;
	shfl.sync.idx.b32	%r260|%p68, %r231, 14, 4127, -1;
	mad.lo.s32 	%r261, %r260, %r58, %r259;
	shfl.sync.idx.b32	%r262|%p69, %r231, 15, 4127, -1;
	mad.lo.s32 	%r263, %r262, %r59, %r261;
	add.s32 	%r264, %r227, %r22;
	ld.shared.u32 	%r265, [%r264];
	add.s32 	%r266, %r265, %r263;
	st.shared.u32 	[%r264], %r266;
	shl.b32 	%r267, %r2, 1;
	add.s32 	%r303, %r303, %r267;
	setp.lt.u32 	%p70, %r303, 16;
	@%p70 bra 	$L__BB405_26;
$L__BB405_27:
	setp.gt.u32 	%p71, %r1, 15;
	bar.sync 	0;
	@%p71 bra 	$L__BB405_34;
	setp.eq.s32 	%p72, %r20, 0;
	mad.lo.s32 	%r63, %r295, %r68, %r13;
	mov.u32 	%r304, %r1;
	@%p72 bra 	$L__BB405_32;
	setp.eq.s32 	%p73, %r20, 1;
	mad.lo.s32 	%r268, %r1, %r18, %r63;
	ld.shared.u32 	%r269, [%r26];
	mul.wide.s32 	%rd31, %r268, 4;
	add.s64 	%rd32, %rd3, %rd31;
	st.global.u32 	[%rd32], %r269;
	mov.u32 	%r304, %r3;
	@%p73 bra 	$L__BB405_32;
	setp.eq.s32 	%p74, %r20, 2;
	mad.lo.s32 	%r270, %r3, %r18, %r63;
	ld.shared.u32 	%r271, [%r27];
	mul.wide.s32 	%rd33, %r270, 4;
	add.s64 	%rd34, %rd3, %rd33;
	st.global.u32 	[%rd34], %r271;
	mov.u32 	%r304, %r24;
	@%p74 bra 	$L__BB405_32;
	mad.lo.s32 	%r272, %r24, %r18, %r63;
	ld.shared.u32 	%r273, [%r28];
	mul.wide.s32 	%rd35, %r272, 4;
	add.s64 	%rd36, %rd3, %rd35;
	st.global.u32 	[%rd36], %r273;
	mov.u32 	%r304, %r25;
$L__BB405_32:
	setp.lt.u32 	%p75, %r19, 3;
	@%p75 bra 	$L__BB405_34;
$L__BB405_33:
	mad.lo.s32 	%r274, %r304, %r18, %r63;
	shl.b32 	%r275, %r304, 2;
	mov.u32 	%r276, _ZZ9cuda_gemmIiLi256ELi4ELi1ELi16ELi16ELi16ELi32ELi0ELi1EEviiiPT_S1_S1_iiE3Csh;
	add.s32 	%r277, %r276, %r275;
	ld.shared.u32 	%r278, [%r277];
	mul.wide.s32 	%rd37, %r274, 4;
	add.s64 	%rd38, %rd3, %rd37;
	st.global.u32 	[%rd38], %r278;
	add.s32 	%r279, %r304, %r2;
	mad.lo.s32 	%r280, %r279, %r18, %r63;
	add.s32 	%r281, %r277, %r22;
	ld.shared.u32 	%r282, [%r281];
	mul.wide.s32 	%rd39, %r280, 4;
	add.s64 	%rd40, %rd3, %rd39;
	st.global.u32 	[%rd40], %r282;
	add.s32 	%r283, %r279, %r2;
	mad.lo.s32 	%r284, %r283, %r18, %r63;
	add.s32 	%r285, %r281, %r22;
	ld.shared.u32 	%r286, [%r285];
	mul.wide.s32 	%rd41, %r284, 4;
	add.s64 	%rd42, %rd3, %rd41;
	st.global.u32 	[%rd42], %r286;
	add.s32 	%r287, %r283, %r2;
	mad.lo.s32 	%r288, %r287, %r18, %r63;
	add.s32 	%r289, %r285, %r22;
	ld.shared.u32 	%r290, [%r289];
	mul.wide.s32 	%rd43, %r288, 4;
	add.s64 	%rd44, %rd3, %rd43;
	st.global.u32 	[%rd44], %r290;
	add.s32 	%r304, %r287, %r2;
	setp.lt.u32 	%p76, %r304, 16;
	@%p76 bra 	$L__BB405_33;
$L__BB405_34:
	add.s32 	%r295, %r295, %r15;
	setp.lt.u32 	%p77, %r295, %r16;
	@%p77 bra 	$L__BB405_8;
$L__BB405_35:
	ret;

}
	// .globl	_Z9cuda_gemmIiLi256ELi4ELi1ELi16ELi16ELi16ELi32ELi1ELi0EEviiiPT_S1_S1_ii
.visible .entry _Z9cuda_gemmIiLi256ELi4ELi1ELi16ELi16ELi16ELi32ELi1ELi0EEviiiPT_S1_S1_ii(
	.param .u32 _Z9cuda_gemmIiLi256ELi4ELi1ELi16ELi16ELi16ELi32ELi1ELi0EEviiiPT_S1_S1_ii_param_0,
	.param .u32 _Z9cuda_gemmIiLi256ELi4ELi1ELi16ELi16ELi16ELi32ELi1ELi0EEviiiPT_S1_S1_ii_param_1,
	.param .u32 _Z9cuda_gemmIiLi256ELi4ELi1ELi16ELi16ELi16ELi32ELi1ELi0EEviiiPT_S1_S1_ii_param_2,
	.param .u64 .ptr .align 1 _Z9cuda_gemmIiLi256ELi4ELi1ELi16ELi16ELi16ELi32ELi1ELi0EEviiiPT_S1_S1_ii_param_3,
	.param .u64 .ptr .align 1 _Z9cuda_gemmIiLi256ELi4ELi1ELi16ELi16ELi16ELi32ELi1ELi0EEviiiPT_S1_S1_ii_param_4,
	.param .u64 .ptr .align 1 _Z9cuda_gemmIiLi256ELi4ELi1ELi16ELi16ELi16ELi32ELi1ELi0EEviiiPT_S1_S1_ii_param_5,
	.param .u32 _Z9cuda_gemmIiLi256ELi4ELi1ELi16ELi16ELi16ELi32ELi1ELi0EEviiiPT_S1_S1_ii_param_6,
	.param .u32 _Z9cuda_gemmIiLi256ELi4ELi1ELi16ELi16ELi16ELi32ELi1ELi0EEviiiPT_S1_S1_ii_param_7
)
.maxntid 256
{
	.reg .pred 	%p<199>;
	.reg .b32 	%r<1015>;
	.reg .b64 	%rd<35>;
	// demoted variable
	.shared .align 128 .b8 _ZZ9cuda_gemmIiLi256ELi4ELi1ELi16ELi16ELi16ELi32ELi1ELi0EEviiiPT_S1_S1_iiE11kron_fac_sh[1088];
	// demoted variable
	.shared .align 128 .b8 _ZZ9cuda_gemmIiLi256ELi4ELi1ELi16ELi16ELi16ELi32ELi1ELi0EEviiiPT_S1_S1_iiE3Ash[64];
	// demoted variable
	.shared .align 128 .b8 _ZZ9cuda_gemmIiLi256ELi4ELi1ELi16ELi16ELi16ELi32ELi1ELi0EEviiiPT_S1_S1_iiE3Csh[64];
	ld.param.u64 	%rd9, [_Z9cuda_gemmIiLi256ELi4ELi1ELi16ELi16ELi16ELi32ELi1ELi0EEviiiPT_S1_S1_ii_param_3];
	ld.param.u64 	%rd8, [_Z9cuda_gemmIiLi256ELi4ELi1ELi16ELi16ELi16ELi32ELi1ELi0EEviiiPT_S1_S1_ii_param_4];
	ld.param.u64 	%rd10, [_Z9cuda_gemmIiLi256ELi4ELi1ELi16ELi16ELi16ELi32ELi1ELi0EEviiiPT_S1_S1_ii_param_5];
	ld.param.u32 	%r371, [_Z9cuda_gemmIiLi256ELi4ELi1ELi16ELi16ELi16ELi32ELi1ELi0EEviiiPT_S1_S1_ii_param_6];
	ld.param.u32 	%r372, [_Z9cuda_gemmIiLi256ELi4ELi1ELi16ELi16ELi16ELi32ELi1ELi0EEviiiPT_S1_S1_ii_param_7];
	cvta.to.global.u64 	%rd1, %rd9;
	cvta.to.global.u64 	%rd2, %rd10;
	mov.u32 	%r1, %tid.x;
	and.b32  	%r2, %r1, 31;
	setp.lt.s32 	%p1, %r372, 16;
	shr.u32 	%r3, %r372, 4;
	selp.b32 	%r4, 1, %r3, %p1;
	mul.lo.s32 	%r5, %r372, %r371;
	setp.ge.u32 	%p2, %r1, %r5;
	@%p2 bra 	$L__BB406_3;
	mov.u32 	%r6, %ntid.x;
	cvta.to.global.u64 	%rd3, %rd8;
	mov.u32 	%r821, %r1;
$L__BB406_2:
	mul.wide.u32 	%rd11, %r821, 4;
	add.s64 	%rd12, %rd3, %rd11;
	ld.global.u32 	%r373, [%rd12];
	rem.u32 	%r374, %r821, %r371;
	mov.u32 	%r375, _ZZ9cuda_gemmIiLi256ELi4ELi1ELi16ELi16ELi16ELi32ELi1ELi0EEviiiPT_S1_S1_iiE11kron_fac_sh;
	mad.lo.s32 	%r376, %r374, 68, %r375;
	div.u32 	%r377, %r821, %r372;
	shl.b32 	%r378, %r377, 2;
	add.s32 	%r379, %r376, %r378;
	st.shared.u32 	[%r379], %r373;
	add.s32 	%r821, %r821, %r6;
	setp.lt.u32 	%p3, %r821, %r5;
	@%p3 bra 	$L__BB406_2;
$L__BB406_3:
	div.s32 	%r9, 16, %r372;
	mul.lo.s32 	%r380, %r9, %r4;
	min.s32 	%r10, %r380, 256;
	div.u32 	%r12, %r1, %r10;
	mul.lo.s32 	%r381, %r12, %r10;
	sub.s32 	%r382, %r1, %r381;
	div.u32 	%r11, %r382, %r4;
	mov.u32 	%r13, %ntid.x;
	div.u32 	%r14, %r13, %r10;
	mov.u32 	%r838, %ctaid.y;
	mov.u32 	%r383, %nctaid.y;
	shl.b32 	%r384, %r383, 2;
	setp.ge.u32 	%p4, %r838, %r384;
	@%p4 bra 	$L__BB406_241;
	and.b32  	%r16, %r11, 15;
	rem.u32 	%r386, %r1, %r4;
	shl.b32 	%r17, %r386, 4;
	min.s32 	%r18, %r371, 16;
	shl.b32 	%r387, %r372, 8;
	sub.s32 	%r19, 8223, %r387;
	shl.b32 	%r388, %r4, 8;
	sub.s32 	%r20, 8223, %r388;
	add.s32 	%r21, %r1, %r13;
	max.u32 	%r389, %r21, 16;
	setp.lt.u32 	%p5, %r21, 16;
	selp.u32 	%r390, 1, 0, %p5;
	add.s32 	%r391, %r21, %r390;
	sub.s32 	%r392, %r389, %r391;
	div.u32 	%r393, %r392, %r13;
	add.s32 	%r22, %r393, %r390;
	add.s32 	%r394, %r22, 1;
	and.b32  	%r23, %r394, 3;
	shl.b32 	%r24, %r13, 2;
	add.s32 	%r25, %r21, %r13;
	add.s32 	%r26, %r25, %r13;
	add.s32 	%r395, %r11, 2;
	and.b32  	%r27, %r395, 15;
	add.s32 	%r396, %r11, 3;
	and.b32  	%r28, %r396, 15;
	add.s32 	%r397, %r11, 9;
	and.b32  	%r29, %r397, 15;
	add.s32 	%r398, %r11, 10;
	and.b32  	%r30, %r398, 15;
	add.s32 	%r399, %r11, 11;
	and.b32  	%r31, %r399, 15;
	add.s32 	%r400, %r11, 12;
	and.b32  	%r32, %r400, 15;
	add.s32 	%r401, %r11, 13;
	and.b32  	%r33, %r401, 15;
	add.s32 	%r402, %r11, 14;
	and.b32  	%r34, %r402, 15;
	add.s32 	%r403, %r11, -1;
	and.b32  	%r35, %r403, 15;
	setp.lt.s32 	%p6, %r16, %r372;
	selp.b32 	%r404, 0, %r372, %p6;
	sub.s32 	%r36, %r16, %r404;
	add.s32 	%r405, %r16, 1;
	setp.lt.s32 	%p7, %r405, %r372;
	selp.b32 	%r406, 0, %r372, %p7;
	sub.s32 	%r37, %r405, %r406;
	add.s32 	%r407, %r16, 2;
	setp.lt.s32 	%p8, %r407, %r372;
	selp.b32 	%r408, 0, %r372, %p8;
	sub.s32 	%r38, %r407, %r408;
	add.s32 	%r409, %r16, 3;
	setp.lt.s32 	%p9, %r409, %r372;
	selp.b32 	%r410, 0, %r372, %p9;
	sub.s32 	%r39, %r409, %r410;
	add.s32 	%r411, %r16, 4;
	setp.lt.s32 	%p10, %r411, %r372;
	selp.b32 	%r412, 0, %r372, %p10;
	sub.s32 	%r40, %r411, %r412;
	add.s32 	%r413, %r16, 5;
	setp.lt.s32 	%p11, %r413, %r372;
	selp.b32 	%r414, 0, %r372, %p11;
	sub.s32 	%r41, %r413, %r414;
	add.s32 	%r415, %r16, 6;
	setp.lt.s32 	%p12, %r415, %r372;
	selp.b32 	%r416, 0, %r372, %p12;
	sub.s32 	%r42, %r415, %r416;
	add.s32 	%r417, %r16, 7;
	setp.lt.s32 	%p13, %r417, %r372;
	selp.b32 	%r418, 0, %r372, %p13;
	sub.s32 	%r43, %r417, %r418;
	add.s32 	%r419, %r16, 8;
	setp.lt.s32 	%p14, %r419, %r372;
	selp.b32 	%r420, 0, %r372, %p14;
	sub.s32 	%r44, %r419, %r420;
	add.s32 	%r421, %r16, 9;
	setp.lt.s32 	%p15, %r421, %r372;
	selp.b32 	%r422, 0, %r372, %p15;
	sub.s32 	%r45, %r421, %r422;
	add.s32 	%r423, %r16, 10;
	setp.lt.s32 	%p16, %r423, %r372;
	selp.b32 	%r424, 0, %r372, %p16;
	sub.s32 	%r46, %r423, %r424;
	add.s32 	%r425, %r16, 11;
	setp.lt.s32 	%p17, %r425, %r372;
	selp.b32 	%r426, 0, %r372, %p17;
	sub.s32 	%r47, %r425, %r426;
	add.s32 	%r427, %r16, 12;
	setp.lt.s32 	%p18, %r427, %r372;
	selp.b32 	%r428, 0, %r372, %p18;
	sub.s32 	%r48, %r427, %r428;
	add.s32 	%r429, %r16, 13;
	setp.lt.s32 	%p19, %r429, %r372;
	selp.b32 	%r430, 0, %r372, %p19;
	sub.s32 	%r49, %r429, %r430;
	add.s32 	%r431, %r16, 14;
	setp.lt.s32 	%p20, %r431, %r372;
	selp.b32 	%r432, 0, %r372, %p20;
	sub.s32 	%r50, %r431, %r432;
	add.s32 	%r433, %r16, 15;
	setp.lt.s32 	%p21, %r433, %r372;
	selp.b32 	%r434, 0, %r372, %p21;
	sub.s32 	%r51, %r433, %r434;
	cvt.u64.u32 	%rd14, %r24;
$L__BB406_5:
	setp.gt.u32 	%p22, %r1, 15;
	@%p22 bra 	$L__BB406_19;
	setp.eq.s32 	%p23, %r23, 0;
	shl.b32 	%r69, %r838, 4;
	mov.u32 	%r839, %r1;
	@%p23 bra 	$L__BB406_10;
	setp.eq.s32 	%p24, %r23, 1;
	add.s32 	%r435, %r69, %r1;
	mul.wide.s32 	%rd13, %r435, 4;
	add.s64 	%rd4, %rd1, %rd13;
	ld.global.u32 	%r436, [%rd4];
	shl.b32 	%r437, %r1, 2;
	mov.u32 	%r438, _ZZ9cuda_gemmIiLi256ELi4ELi1ELi16ELi16ELi16ELi32ELi1ELi0EEviiiPT_S1_S1_iiE3Ash;
	add.s32 	%r439, %r438, %r437;
	st.shared.u32 	[%r439], %r436;
	mov.u32 	%r839, %r21;
	@%p24 bra 	$L__BB406_10;
	setp.eq.s32 	%p25, %r23, 2;
	add.s64 	%rd5, %rd4, %rd14;
	ld.global.u32 	%r440, [%rd5];
	add.s32 	%r444, %r439, %r24;
	st.shared.u32 	[%r444], %r440;
	mov.u32 	%r839, %r25;
	@%p25 bra 	$L__BB406_10;
	add.s64 	%rd16, %rd5, %rd14;
	ld.global.u32 	%r445, [%rd16];
	add.s32 	%r450, %r444, %r24;
	st.shared.u32 	[%r450], %r445;
	mov.u32 	%r839, %r26;
$L__BB406_10:
	setp.lt.u32 	%p26, %r22, 3;
	@%p26 bra 	$L__BB406_13;
	shl.b32 	%r451, %r839, 2;
	mov.u32 	%r452, _ZZ9cuda_gemmIiLi256ELi4ELi1ELi16ELi16ELi16ELi32ELi1ELi0EEviiiPT_S1_S1_iiE3Ash;
	add.s32 	%r842, %r452, %r451;
	add.s32 	%r841, %r839, %r69;
$L__BB406_12:
	mul.wide.s32 	%rd17, %r841, 4;
	mov.u32 	%r453, %ntid.x;
	mul.wide.u32 	%rd18, %r453, 4;
	add.s64 	%rd19, %rd1, %rd17;
	add.s64 	%rd20, %rd19, %rd18;
	mul.wide.u32 	%rd21, %r453, 8;
	add.s64 	%rd22, %rd19, %rd21;
	mul.wide.u32 	%rd23, %r453, 12;
	add.s64 	%rd24, %rd19, %rd23;
	ld.global.u32 	%r454, [%rd19];
	st.shared.u32 	[%r842], %r454;
	ld.global.u32 	%r455, [%rd20];
	add.s32 	%r456, %r842, %r24;
	st.shared.u32 	[%r456], %r455;
	ld.global.u32 	%r457, [%rd22];
	shl.b32 	%r458, %r453, 3;
	add.s32 	%r459, %r842, %r458;
	st.shared.u32 	[%r459], %r457;
	ld.global.u32 	%r460, [%rd24];
	mad.lo.s32 	%r461, %r453, 12, %r842;
	st.shared.u32 	[%r461], %r460;
	add.s32 	%r839, %r839, %r24;
	shl.b32 	%r462, %r453, 4;
	add.s32 	%r842, %r842, %r462;
	add.s32 	%r841, %r841, %r24;
	setp.lt.u32 	%p27, %r839, 16;
	@%p27 bra 	$L__BB406_12;
$L__BB406_13:
	mov.u32 	%r840, %r1;
	@%p23 bra 	$L__BB406_17;
	setp.eq.s32 	%p29, %r23, 1;
	shl.b32 	%r463, %r1, 2;
	mov.u32 	%r464, _ZZ9cuda_gemmIiLi256ELi4ELi1ELi16ELi16ELi16ELi32ELi1ELi0EEviiiPT_S1_S1_iiE3Csh;
	add.s32 	%r465, %r464, %r463;
	mov.b32 	%r466, 0;
	st.shared.u32 	[%r465], %r466;
	mov.u32 	%r840, %r21;
	@%p29 bra 	$L__BB406_17;
	setp.eq.s32 	%p30, %r23, 2;
	add.s32 	%r470, %r465, %r24;
	mov.b32 	%r471, 0;
	st.shared.u32 	[%r470], %r471;
	mov.u32 	%r840, %r25;
	@%p30 bra 	$L__BB406_17;
	add.s32 	%r476, %r470, %r24;
	mov.b32 	%r477, 0;
	st.shared.u32 	[%r476], %r477;
	mov.u32 	%r840, %r26;
$L__BB406_17:
	@%p26 bra 	$L__BB406_19;
$L__BB406_18:
	shl.b32 	%r478, %r840, 2;
	mov.u32 	%r479, _ZZ9cuda_gemmIiLi256ELi4ELi1ELi16ELi16ELi16ELi32ELi1ELi0EEviiiPT_S1_S1_iiE3Csh;
	add.s32 	%r480, %r479, %r478;
	mov.b32 	%r481, 0;
	st.shared.u32 	[%r480], %r481;
	add.s32 	%r482, %r480, %r24;
	st.shared.u32 	[%r482], %r481;
	add.s32 	%r483, %r482, %r24;
	st.shared.u32 	[%r483], %r481;
	add.s32 	%r484, %r483, %r24;
	st.shared.u32 	[%r484], %r481;
	add.s32 	%r840, %r24, %r840;
	setp.lt.u32 	%p32, %r840, 16;
	@%p32 bra 	$L__BB406_18;
$L__BB406_19:
	setp.lt.s32 	%p33, %r9, 1;
	bar.sync 	0;
	@%p33 bra 	$L__BB406_233;
	setp.ne.s32 	%p34, %r4, 1;
	@%p34 bra 	$L__BB406_90;
	mov.b32 	%r861, 0;
$L__BB406_22:
	setp.lt.s32 	%p141, %r372, 1;
	add.s32 	%r99, %r861, %r11;
	mad.lo.s32 	%r100, %r99, %r372, %r17;
	@%p141 bra 	$L__BB406_24;
	add.s32 	%r690, %r100, %r16;
	shl.b32 	%r691, %r690, 2;
	mov.u32 	%r692, _ZZ9cuda_gemmIiLi256ELi4ELi1ELi16ELi16ELi16ELi32ELi1ELi0EEviiiPT_S1_S1_iiE3Ash;
	add.s32 	%r693, %r692, %r691;
	ld.shared.u32 	%r1012, [%r693];
$L__BB406_24:
	setp.lt.s32 	%p142, %r372, 2;
	@%p142 bra 	$L__BB406_26;
	add.s32 	%r694, %r11, 1;
	and.b32  	%r695, %r694, 15;
	add.s32 	%r696, %r100, %r695;
	shl.b32 	%r697, %r696, 2;
	mov.u32 	%r698, _ZZ9cuda_gemmIiLi256ELi4ELi1ELi16ELi16ELi16ELi32ELi1ELi0EEviiiPT_S1_S1_iiE3Ash;
	add.s32 	%r699, %r698, %r697;
	ld.shared.u32 	%r1011, [%r699];
$L__BB406_26:
	setp.lt.s32 	%p143, %r372, 3;
	@%p143 bra 	$L__BB406_28;
	add.s32 	%r700, %r100, %r27;
	shl.b32 	%r701, %r700, 2;
	mov.u32 	%r702, _ZZ9cuda_gemmIiLi256ELi4ELi1ELi16ELi16ELi16ELi32ELi1ELi0EEviiiPT_S1_S1_iiE3Ash;
	add.s32 	%r703, %r702, %r701;
	ld.shared.u32 	%r1010, [%r703];
$L__BB406_28:
	setp.lt.s32 	%p144, %r372, 4;
	@%p144 bra 	$L__BB406_30;
	add.s32 	%r704, %r100, %r28;
	shl.b32 	%r705, %r704, 2;
	mov.u32 	%r706, _ZZ9cuda_gemmIiLi256ELi4ELi1ELi16ELi16ELi16ELi32ELi1ELi0EEviiiPT_S1_S1_iiE3Ash;
	add.s32 	%r707, %r706, %r705;
	ld.shared.u32 	%r1009, [%r707];
$L__BB406_30:
	setp.lt.s32 	%p145, %r372, 5;
	@%p145 bra 	$L__BB406_32;
	add.s32 	%r708, %r11, 4;
	and.b32  	%r709, %r708, 15;
	add.s32 	%r710, %r100, %r709;
	shl.b32 	%r711, %r710, 2;
	mov.u32 	%r712, _ZZ9cuda_gemmIiLi256ELi4ELi1ELi16ELi16ELi16ELi32ELi1ELi0EEviiiPT_S1_S1_iiE3Ash;
	add.s32 	%r713, %r712, %r711;
	ld.shared.u32 	%r1008, [%r713];
$L__BB406_32:
	setp.lt.s32 	%p146, %r372, 6;
	@%p146 bra 	$L__BB406_34;
	add.s32 	%r714, %r11, 5;
	and.b32  	%r715, %r714, 15;
	add.s32 	%r716, %r100, %r715;
	shl.b32 	%r717, %r716, 2;
	mov.u32 	%r718, _ZZ9cuda_gemmIiLi256ELi4ELi1ELi16ELi16ELi16ELi32ELi1ELi0EEviiiPT_S1_S1_iiE3Ash;
	add.s32 	%r719, %r718, %r717;
	ld.shared.u32 	%r1007, [%r719];
$L__BB406_34:
	setp.lt.s32 	%p147, %r372, 7;
	@%p147 bra 	$L__BB406_36;
	add.s32 	%r720, %r11, 6;
	and.b32  	%r721, %r720, 15;
	add.s32 	%r722, %r100, %r721;
	shl.b32 	%r723, %r722, 2;
	mov.u32 	%r724, _ZZ9cuda_gemmIiLi256ELi4ELi1ELi16ELi16ELi16ELi32ELi1ELi0EEviiiPT_S1_S1_iiE3Ash;
	add.s32 	%r725, %r724, %r723;
	ld.shared.u32 	%r1006, [%r725];
$L__BB406_36:
	setp.lt.s32 	%p148, %r372, 8;
	@%p148 bra 	$L__BB406_38;
	add.s32 	%r726, %r11, 7;
	and.b32  	%r727, %r726, 15;
	add.s32 	%r728, %r100, %r727;
	shl.b32 	%r729, %r728, 2;
	mov.u32 	%r730, _ZZ9cuda_gemmIiLi256ELi4ELi1ELi16ELi16ELi16ELi32ELi1ELi0EEviiiPT_S1_S1_iiE3Ash;
	add.s32 	%r731, %r730, %r729;
	ld.shared.u32 	%r1005, [%r731];
$L__BB406_38:
	setp.lt.s32 	%p149, %r372, 9;
	@%p149 bra 	$L__BB406_40;
	xor.b32  	%r732, %r16, 8;
	add.s32 	%r733, %r100, %r732;
	shl.b32 	%r734, %r733, 2;
	mov.u32 	%r735, _ZZ9cuda_gemmIiLi256ELi4ELi1ELi16ELi16ELi16ELi32ELi1ELi0EEviiiPT_S1_S1_iiE3Ash;
	add.s32 	%r736, %r735, %r734;
	ld.shared.u32 	%r1004, [%r736];
$L__BB406_40:
	setp.lt.s32 	%p150, %r372, 10;
	@%p150 bra 	$L__BB406_42;
	add.s32 	%r737, %r100, %r29;
	shl.b32 	%r738, %r737, 2;
	mov.u32 	%r739, _ZZ9cuda_gemmIiLi256ELi4ELi1ELi16ELi16ELi16ELi32ELi1ELi0EEviiiPT_S1_S1_iiE3Ash;
	add.s32 	%r740, %r739, %r738;
	ld.shared.u32 	%r1003, [%r740];
$L__BB406_42:
	setp.lt.s32 	%p151, %r372, 11;
	@%p151 bra 	$L__BB406_44;
	add.s32 	%r741, %r100, %r30;
	shl.b32 	%r742, %r741, 2;
	mov.u32 	%r743, _ZZ9cuda_gemmIiLi256ELi4ELi1ELi16ELi16ELi16ELi32ELi1ELi0EEviiiPT_S1_S1_iiE3Ash;
	add.s32 	%r744, %r743, %r742;
	ld.shared.u32 	%r1002, [%r744];
$L__BB406_44:
	setp.lt.s32 	%p152, %r372, 12;
	@%p152 bra 	$L__BB406_46;
	add.s32 	%r745, %r100, %r31;
	shl.b32 	%r746, %r745, 2;
	mov.u32 	%r747, _ZZ9cuda_gemmIiLi256ELi4ELi1ELi16ELi16ELi16ELi32ELi1ELi0EEviiiPT_S1_S1_iiE3Ash;
	add.s32 	%r748, %r747, %r746;
	ld.shared.u32 	%r1001, [%r748];
$L__BB406_46:
	setp.lt.s32 	%p153, %r372, 13;
	@%p153 bra 	$L__BB406_48;
	add.s32 	%r749, %r100, %r32;
	shl.b32 	%r750, %r749, 2;
	mov.u32 	%r751, _ZZ9cuda_gemmIiLi256ELi4ELi1ELi16ELi16ELi16ELi32ELi1ELi0EEviiiPT_S1_S1_iiE3Ash;
	add.s32 	%r752, %r751, %r750;
	ld.shared.u32 	%r1000, [%r752];
$L__BB406_48:
	setp.lt.s32 	%p154, %r372, 14;
	@%p154 bra 	$L__BB406_50;
	add.s32 	%r753, %r100, %r33;
	shl.b32 	%r754, %r753, 2;
	mov.u32 	%r755, _ZZ9cuda_gemmIiLi256ELi4ELi1ELi16ELi16ELi16ELi32ELi1ELi0EEviiiPT_S1_S1_iiE3Ash;
	add.s32 	%r756, %r755, %r754;
	ld.shared.u32 	%r999, [%r756];
$L__BB406_50:
	setp.lt.s32 	%p155, %r372, 15;
	@%p155 bra 	$L__BB406_52;
	add.s32 	%r757, %r100, %r34;
	shl.b32 	%r758, %r757, 2;
	mov.u32 	%r759, _ZZ9cuda_gemmIiLi256ELi4ELi1ELi16ELi16ELi16ELi32ELi1ELi0EEviiiPT_S1_S1_iiE3Ash;
	add.s32 	%r760, %r759, %r758;
	ld.shared.u32 	%r998, [%r760];
$L__BB406_52:
	setp.lt.s32 	%p156, %r372, 16;
	@%p156 bra 	$L__BB406_54;
	add.s32 	%r761, %r100, %r35;
	shl.b32 	%r762, %r761, 2;
	mov.u32 	%r763, _ZZ9cuda_gemmIiLi256ELi4ELi1ELi16ELi16ELi16ELi32ELi1ELi0EEviiiPT_S1_S1_iiE3Ash;
	add.s32 	%r764, %r763, %r762;
	ld.shared.u32 	%r997, [%r764];
$L__BB406_54:
	setp.lt.s32 	%p157, %r12, %r18;
	@%p157 bra 	$L__BB406_56;
$L__BB406_55:
	add.s32 	%r861, %r861, %r10;
	setp.lt.s32 	%p191, %r861, %r9;
	@%p191 bra 	$L__BB406_22;
	bra.uni 	$L__BB406_233;
$L__BB406_56:
	rem.s32 	%r765, %r2, %r372;
	shl.b32 	%r766, %r765, 2;
	mov.u32 	%r767, _ZZ9cuda_gemmIiLi256ELi4ELi1ELi16ELi16ELi16ELi32ELi1ELi0EEviiiPT_S1_S1_iiE11kron_fac_sh;
	add.s32 	%r134, %r767, %r766;
	mov.u32 	%r878, %r12;
$L__BB406_57:
	mad.lo.s32 	%r769, %r878, 68, %r134;
	ld.shared.u32 	%r136, [%r769];
	mov.b32 	%r880, 0;
	@%p141 bra 	$L__BB406_59;
	shfl.sync.idx.b32	%r770|%p159, %r136, %r36, %r19, -1;
	mul.lo.s32 	%r880, %r770, %r1012;
$L__BB406_59:
	@%p142 bra 	$L__BB406_61;
	shfl.sync.idx.b32	%r771|%p161, %r136, %r37, %r19, -1;
	mad.lo.s32 	%r880, %r771, %r1011, %r880;
$L__BB406_61:
	@%p143 bra 	$L__BB406_63;
	shfl.sync.idx.b32	%r772|%p163, %r136, %r38, %r19, -1;
	mad.lo.s32 	%r880, %r772, %r1010, %r880;
$L__BB406_63:
	@%p144 bra 	$L__BB406_65;
	shfl.sync.idx.b32	%r773|%p165, %r136, %r39, %r19, -1;
	mad.lo.s32 	%r880, %r773, %r1009, %r880;
$L__BB406_65:
	@%p145 bra 	$L__BB406_67;
	shfl.sync.idx.b32	%r774|%p167, %r136, %r40, %r19, -1;
	mad.lo.s32 	%r880, %r774, %r1008, %r880;
$L__BB406_67:
	setp.lt.s32 	%p168, %r372, 6;
	@%p168 bra 	$L__BB406_69;
	shfl.sync.idx.b32	%r775|%p169, %r136, %r41, %r19, -1;
	mad.lo.s32 	%r880, %r775, %r1007, %r880;
$L__BB406_69:
	setp.lt.s32 	%p170, %r372, 7;
	@%p170 bra 	$L__BB406_71;
	shfl.sync.idx.b32	%r776|%p171, %r136, %r42, %r19, -1;
	mad.lo.s32 	%r880, %r776, %r1006, %r880;
$L__BB406_71:
	setp.lt.s32 	%p172, %r372, 8;
	@%p172 bra 	$L__BB406_73;
	shfl.sync.idx.b32	%r777|%p173, %r136, %r43, %r19, -1;
	mad.lo.s32 	%r880, %r777, %r1005, %r880;
$L__BB406_73:
	setp.lt.s32 	%p174, %r372, 9;
	@%p174 bra 	$L__BB406_75;
	shfl.sync.idx.b32	%r778|%p175, %r136, %r44, %r19, -1;
	mad.lo.s32 	%r880, %r778, %r1004, %r880;
$L__BB406_75:
	setp.lt.s32 	%p176, %r372, 10;
	@%p176 bra 	$L__BB406_77;
	shfl.sync.idx.b32	%r779|%p177, %r136, %r45, %r19, -1;
	mad.lo.s32 	%r880, %r779, %r1003, %r880;
$L__BB406_77:
	setp.lt.s32 	%p178, %r372, 11;
	@%p178 bra 	$L__BB406_79;
	shfl.sync.idx.b32	%r780|%p179, %r136, %r46, %r19, -1;
	mad.lo.s32 	%r880, %r780, %r1002, %r880;
$L__BB406_79:
	setp.lt.s32 	%p180, %r372, 12;
	@%p180 bra 	$L__BB406_81;
	shfl.sync.idx.b32	%r781|%p181, %r136, %r47, %r19, -1;
	mad.lo.s32 	%r880, %r781, %r1001, %r880;
$L__BB406_81:
	setp.lt.s32 	%p182, %r372, 13;
	@%p182 bra 	$L__BB406_83;
	shfl.sync.idx.b32	%r782|%p183, %r136, %r48, %r19, -1;
	mad.lo.s32 	%r880, %r782, %r1000, %r880;
$L__BB406_83:
	setp.lt.s32 	%p184, %r372, 14;
	@%p184 bra 	$L__BB406_85;
	shfl.sync.idx.b32	%r783|%p185, %r136, %r49, %r19, -1;
	mad.lo.s32 	%r880, %r783, %r999, %r880;
$L__BB406_85:
	setp.lt.s32 	%p186, %r372, 15;
	@%p186 bra 	$L__BB406_87;
	shfl.sync.idx.b32	%r784|%p187, %r136, %r50, %r19, -1;
	mad.lo.s32 	%r880, %r784, %r998, %r880;
$L__BB406_87:
	setp.lt.s32 	%p188, %r372, 16;
	@%p188 bra 	$L__BB406_89;
	shfl.sync.idx.b32	%r785|%p189, %r136, %r51, %r19, -1;
	mad.lo.s32 	%r880, %r785, %r997, %r880;
$L__BB406_89:
	mad.lo.s32 	%r786, %r878, %r9, %r99;
	shl.b32 	%r787, %r786, 2;
	mov.u32 	%r788, _ZZ9cuda_gemmIiLi256ELi4ELi1ELi16ELi16ELi16ELi32ELi1ELi0EEviiiPT_S1_S1_iiE3Csh;
	add.s32 	%r789, %r788, %r787;
	ld.shared.u32 	%r790, [%r789];
	add.s32 	%r791, %r790, %r880;
	st.shared.u32 	[%r789], %r791;
	add.s32 	%r878, %r878, %r14;
	setp.lt.s32 	%p190, %r878, %r18;
	@%p190 bra 	$L__BB406_57;
	bra.uni 	$L__BB406_55;
$L__BB406_90:
	setp.gt.u32 	%p35, %r372, 31;
	@%p35 bra 	$L__BB406_124;
	mov.b32 	%r963, 0;
$L__BB406_92:
	setp.eq.s32 	%p36, %r372, 0;
	add.s32 	%r279, %r963, %r11;
	mad.lo.s32 	%r280, %r279, %r372, %r17;
	@%p36 bra 	$L__BB406_94;
	add.s32 	%r486, %r280, %r16;
	shl.b32 	%r487, %r486, 2;
	mov.u32 	%r488, _ZZ9cuda_gemmIiLi256ELi4ELi1ELi16ELi16ELi16ELi32ELi1ELi0EEviiiPT_S1_S1_iiE3Ash;
	add.s32 	%r489, %r488, %r487;
	ld.shared.u32 	%r1012, [%r489];
$L__BB406_94:
	setp.lt.s32 	%p37, %r372, 2;
	@%p37 bra 	$L__BB406_96;
	add.s32 	%r490, %r11, 1;
	and.b32  	%r491, %r490, 15;
	add.s32 	%r492, %r280, %r491;
	shl.b32 	%r493, %r492, 2;
	mov.u32 	%r494, _ZZ9cuda_gemmIiLi256ELi4ELi1ELi16ELi16ELi16ELi32ELi1ELi0EEviiiPT_S1_S1_iiE3Ash;
	add.s32 	%r495, %r494, %r493;
	ld.shared.u32 	%r1011, [%r495];
$L__BB406_96:
	setp.lt.s32 	%p38, %r372, 3;
	@%p38 bra 	$L__BB406_98;
	add.s32 	%r496, %r280, %r27;
	shl.b32 	%r497, %r496, 2;
	mov.u32 	%r498, _ZZ9cuda_gemmIiLi256ELi4ELi1ELi16ELi16ELi16ELi32ELi1ELi0EEviiiPT_S1_S1_iiE3Ash;
	add.s32 	%r499, %r498, %r497;
	ld.shared.u32 	%r1010, [%r499];
$L__BB406_98:
	setp.lt.s32 	%p39, %r372, 4;
	@%p39 bra 	$L__BB406_100;
	add.s32 	%r500, %r280, %r28;
	shl.b32 	%r501, %r500, 2;
	mov.u32 	%r502, _ZZ9cuda_gemmIiLi256ELi4ELi1ELi16ELi16ELi16ELi32ELi1ELi0EEviiiPT_S1_S1_iiE3Ash;
	add.s32 	%r503, %r502, %r501;
	ld.shared.u32 	%r1009, [%r503];
$L__BB406_100:
	setp.lt.s32 	%p40, %r372, 5;
	@%p40 bra 	$L__BB406_102;
	add.s32 	%r504, %r11, 4;
	and.b32  	%r505, %r504, 15;
	add.s32 	%r506, %r280, %r505;
	shl.b32 	%r507, %r506, 2;
	mov.u32 	%r508, _ZZ9cuda_gemmIiLi256ELi4ELi1ELi16ELi16ELi16ELi32ELi1ELi0EEviiiPT_S1_S1_iiE3Ash;
	add.s32 	%r509, %r508, %r507;
	ld.shared.u32 	%r1008, [%r509];
$L__BB406_102:
	setp.lt.s32 	%p41, %r372, 6;
	@%p41 bra 	$L__BB406_104;
	add.s32 	%r510, %r11, 5;
	and.b32  	%r511, %r510, 15;
	add.s32 	%r512, %r280, %r511;
	shl.b32 	%r513, %r512, 2;
	mov.u32 	%r514, _ZZ9cuda_gemmIiLi256ELi4ELi1ELi16ELi16ELi16ELi32ELi1ELi0EEviiiPT_S1_S1_iiE3Ash;
	add.s32 	%r515, %r514, %r513;
	ld.shared.u32 	%r1007, [%r515];
$L__BB406_104:
	setp.lt.s32 	%p42, %r372, 7;
	@%p42 bra 	$L__BB406_106;
	add.s32 	%r516, %r11, 6;
	and.b32  	%r517, %r516, 15;
	add.s32 	%r518, %r280, %r517;
	shl.b32 	%r519, %r518, 2;
	mov.u32 	%r520, _ZZ9cuda_gemmIiLi256ELi4ELi1ELi16ELi16ELi16ELi32ELi1ELi0EEviiiPT_S1_S1_iiE3Ash;
	add.s32 	%r521, %r520, %r519;
	ld.shared.u32 	%r1006, [%r521];
$L__BB406_106:
	setp.lt.s32 	%p43, %r372, 8;
	@%p43 bra 	$L__BB406_108;
	add.s32 	%r522, %r11, 7;
	and.b32  	%r523, %r522, 15;
	add.s32 	%r524, %r280, %r523;
	shl.b32 	%r525, %r524, 2;
	mov.u32 	%r526, _ZZ9cuda_gemmIiLi256ELi4ELi1ELi16ELi16ELi16ELi32ELi1ELi0EEviiiPT_S1_S1_iiE3Ash;
	add.s32 	%r527, %r526, %r525;
	ld.shared.u32 	%r1005, [%r527];
$L__BB406_108:
	setp.lt.s32 	%p44, %r372, 9;
	@%p44 bra 	$L__BB406_110;
	xor.b32  	%r528, %r16, 8;
	add.s32 	%r529, %r280, %r528;
	shl.b32 	%r530, %r529, 2;
	mov.u32 	%r531, _ZZ9cuda_gemmIiLi256ELi4ELi1ELi16ELi16ELi16ELi32ELi1ELi0EEviiiPT_S1_S1_iiE3Ash;
	add.s32 	%r532, %r531, %r530;
	ld.shared.u32 	%r1004, [%r532];
$L__BB406_110:
	setp.lt.s32 	%p45, %r372, 10;
	@%p45 bra 	$L__BB406_112;
	add.s32 	%r533, %r280, %r29;
	shl.b32 	%r534, %r533, 2;
	mov.u32 	%r535, _ZZ9cuda_gemmIiLi256ELi4ELi1ELi16ELi16ELi16ELi32ELi1ELi0EEviiiPT_S1_S1_iiE3Ash;
	add.s32 	%r536, %r535, %r534;
	ld.shared.u32 	%r1003, [%r536];
$L__BB406_112:
	setp.lt.s32 	%p46, %r372, 11;
	@%p46 bra 	$L__BB406_114;
	add.s32 	%r537, %r280, %r30;
	shl.b32 	%r538, %r537, 2;
	mov.u32 	%r539, _ZZ9cuda_gemmIiLi256ELi4ELi1ELi16ELi16ELi16ELi32ELi1ELi0EEviiiPT_S1_S1_iiE3Ash;
	add.s32 	%r540, %r539, %r538;
	ld.shared.u32 	%r1002, [%r540];
$L__BB406_114:
	setp.lt.s32 	%p47, %r372, 12;
	@%p47 bra 	$L__BB406_116;
	add.s32 	%r541, %r280, %r31;
	shl.b32 	%r542, %r541, 2;
	mov.u32 	%r543, _ZZ9cuda_gemmIiLi256ELi4ELi1ELi16ELi16ELi16ELi32ELi1ELi0EEviiiPT_S1_S1_iiE3Ash;
	add.s32 	%r544, %r543, %r542;
	ld.shared.u32 	%r1001, [%r544];
$L__BB406_116:
	setp.lt.s32 	%p48, %r372, 13;
	@%p48 bra 	$L__BB406_118;
	add.s32 	%r545, %r280, %r32;
	shl.b32 	%r546, %r545, 2;
	mov.u32 	%r547, _ZZ9cuda_gemmIiLi256ELi4ELi1ELi16ELi16ELi16ELi32ELi1ELi0EEviiiPT_S1_S1_iiE3Ash;
	add.s32 	%r548, %r547, %r546;
	ld.shared.u32 	%r1000, [%r548];
$L__BB406_118:
	setp.lt.s32 	%p49, %r372, 14;
	@%p49 bra 	$L__BB406_120;
	add.s32 	%r549, %r280, %r33;
	shl.b32 	%r550, %r549, 2;
	mov.u32 	%r551, _ZZ9cuda_gemmIiLi256ELi4ELi1ELi16ELi16ELi16ELi32ELi1ELi0EEviiiPT_S1_S1_iiE3Ash;
	add.s32 	%r552, %r551, %r550;
	ld.shared.u32 	%r999, [%r552];
$L__BB406_120:
	setp.lt.s32 	%p50, %r372, 15;
	@%p50 bra 	$L__BB406_122;
	add.s32 	%r553, %r280, %r34;
	shl.b32 	%r554, %r553, 2;
	mov.u32 	%r555, _ZZ9cuda_gemmIiLi256ELi4ELi1ELi16ELi16ELi16ELi32ELi1ELi0EEviiiPT_S1_S1_iiE3Ash;
	add.s32 	%r556, %r555, %r554;
	ld.shared.u32 	%r998, [%r556];
$L__BB406_122:
	setp.lt.s32 	%p51, %r372, 16;
	@%p51 bra 	$L__BB406_197;
	add.s32 	%r557, %r280, %r35;
	shl.b32 	%r558, %r557, 2;
	mov.u32 	%r559, _ZZ9cuda_gemmIiLi256ELi4ELi1ELi16ELi16ELi16ELi32ELi1ELi0EEviiiPT_S1_S1_iiE3Ash;
	add.s32 	%r560, %r559, %r558;
	ld.shared.u32 	%r997, [%r560];
	bra.uni 	$L__BB406_197;
$L__BB406_124:
	mov.b32 	%r911, 0;
$L__BB406_125:
	setp.lt.s32 	%p87, %r372, 1;
	add.s32 	%r187, %r911, %r11;
	mad.lo.s32 	%r188, %r187, %r372, %r17;
	@%p87 bra 	$L__BB406_127;
	add.s32 	%r587, %r188, %r16;
	shl.b32 	%r588, %r587, 2;
	mov.u32 	%r589, _ZZ9cuda_gemmIiLi256ELi4ELi1ELi16ELi16ELi16ELi32ELi1ELi0EEviiiPT_S1_S1_iiE3Ash;
	add.s32 	%r590, %r589, %r588;
	ld.shared.u32 	%r1012, [%r590];
$L__BB406_127:
	setp.lt.s32 	%p88, %r372, 2;
	@%p88 bra 	$L__BB406_129;
	add.s32 	%r591, %r11, 1;
	and.b32  	%r592, %r591, 15;
	add.s32 	%r593, %r188, %r592;
	shl.b32 	%r594, %r593, 2;
	mov.u32 	%r595, _ZZ9cuda_gemmIiLi256ELi4ELi1ELi16ELi16ELi16ELi32ELi1ELi0EEviiiPT_S1_S1_iiE3Ash;
	add.s32 	%r596, %r595, %r594;
	ld.shared.u32 	%r1011, [%r596];
$L__BB406_129:
	setp.lt.s32 	%p89, %r372, 3;
	@%p89 bra 	$L__BB406_131;
	add.s32 	%r597, %r188, %r27;
	shl.b32 	%r598, %r597, 2;
	mov.u32 	%r599, _ZZ9cuda_gemmIiLi256ELi4ELi1ELi16ELi16ELi16ELi32ELi1ELi0EEviiiPT_S1_S1_iiE3Ash;
	add.s32 	%r600, %r599, %r598;
	ld.shared.u32 	%r1010, [%r600];
$L__BB406_131:
	setp.lt.s32 	%p90, %r372, 4;
	@%p90 bra 	$L__BB406_133;
	add.s32 	%r601, %r188, %r28;
	shl.b32 	%r602, %r601, 2;
	mov.u32 	%r603, _ZZ9cuda_gemmIiLi256ELi4ELi1ELi16ELi16ELi16ELi32ELi1ELi0EEviiiPT_S1_S1_iiE3Ash;
	add.s32 	%r604, %r603, %r602;
	ld.shared.u32 	%r1009, [%r604];
$L__BB406_133:
	setp.lt.s32 	%p91, %r372, 5;
	@%p91 bra 	$L__BB406_135;
	add.s32 	%r605, %r11, 4;
	and.b32  	%r606, %r605, 15;
	add.s32 	%r607, %r188, %r606;
	shl.b32 	%r608, %r607, 2;
	mov.u32 	%r609, _ZZ9cuda_gemmIiLi256ELi4ELi1ELi16ELi16ELi16ELi32ELi1ELi0EEviiiPT_S1_S1_iiE3Ash;
	add.s32 	%r610, %r609, %r608;
	ld.shared.u32 	%r1008, [%r610];
$L__BB406_135:
	setp.lt.s32 	%p92, %r372, 6;
	@%p92 bra 	$L__BB406_137;
	add.s32 	%r611, %r11, 5;
	and.b32  	%r612, %r611, 15;
	add.s32 	%r613, %r188, %r612;
	shl.b32 	%r614, %r613, 2;
	mov.u32 	%r615, _ZZ9cuda_gemmIiLi256ELi4ELi1ELi16ELi16ELi16ELi32ELi1ELi0EEviiiPT_S1_S1_iiE3Ash;
	add.s32 	%r616, %r615, %r614;
	ld.shared.u32 	%r1007, [%r616];
$L__BB406_137:
	setp.lt.s32 	%p93, %r372, 7;
	@%p93 bra 	$L__BB406_139;
	add.s32 	%r617, %r11, 6;
	and.b32  	%r618, %r617, 15;
	add.s32 	%r619, %r188, %r618;
	shl.b32 	%r620, %r619, 2;
	mov.u32 	%r621, _ZZ9cuda_gemmIiLi256ELi4ELi1ELi16ELi16ELi16ELi32ELi1ELi0EEviiiPT_S1_S1_iiE3Ash;
	add.s32 	%r622, %r621, %r620;
	ld.shared.u32 	%r1006, [%r622];
$L__BB406_139:
	setp.lt.s32 	%p94, %r372, 8;
	@%p94 bra 	$L__BB406_141;
	add.s32 	%r623, %r11, 7;
	and.b32  	%r624, %r623, 15;
	add.s32 	%r625, %r188, %r624;
	shl.b32 	%r626, %r625, 2;
	mov.u32 	%r627, _ZZ9cuda_gemmIiLi256ELi4ELi1ELi16ELi16ELi16ELi32ELi1ELi0EEviiiPT_S1_S1_iiE3Ash;
	add.s32 	%r628, %r627, %r626;
	ld.shared.u32 	%r1005, [%r628];
$L__BB406_141:
	setp.lt.s32 	%p95, %r372, 9;
	@%p95 bra 	$L__BB406_143;
	xor.b32  	%r629, %r16, 8;
	add.s32 	%r630, %r188, %r629;
	shl.b32 	%r631, %r630, 2;
	mov.u32 	%r632, _ZZ9cuda_gemmIiLi256ELi4ELi1ELi16ELi16ELi16ELi32ELi1ELi0EEviiiPT_S1_S1_iiE3Ash;
	add.s32 	%r633, %r632, %r631;
	ld.shared.u32 	%r1004, [%r633];
$L__BB406_143:
	setp.lt.s32 	%p96, %r372, 10;
	@%p96 bra 	$L__BB406_145;
	add.s32 	%r634, %r188, %r29;
	shl.b32 	%r635, %r634, 2;
	mov.u32 	%r636, _ZZ9cuda_gemmIiLi256ELi4ELi1ELi16ELi16ELi16ELi32ELi1ELi0EEviiiPT_S1_S1_iiE3Ash;
	add.s32 	%r637, %r636, %r635;
	ld.shared.u32 	%r1003, [%r637];
$L__BB406_145:
	setp.lt.s32 	%p97, %r372, 11;
	@%p97 bra 	$L__BB406_147;
	add.s32 	%r638, %r188, %r30;
	shl.b32 	%r639, %r638, 2;
	mov.u32 	%r640, _ZZ9cuda_gemmIiLi256ELi4ELi1ELi16ELi16ELi16ELi32ELi1ELi0EEviiiPT_S1_S1_iiE3Ash;
	add.s32 	%r641, %r640, %r639;
	ld.shared.u32 	%r1002, [%r641];
$L__BB406_147:
	setp.lt.s32 	%p98, %r372, 12;
	@%p98 bra 	$L__BB406_149;
	add.s32 	%r642, %r188, %r31;
	shl.b32 	%r643, %r642, 2;
	mov.u32 	%r644, _ZZ9cuda_gemmIiLi256ELi4ELi1ELi16ELi16ELi16ELi32ELi1ELi0EEviiiPT_S1_S1_iiE3Ash;
	add.s32 	%r645, %r644, %r643;
	ld.shared.u32 	%r1001, [%r645];
$L__BB406_149:
	setp.lt.s32 	%p99, %r372, 13;
	@%p99 bra 	$L__BB406_151;
	add.s32 	%r646, %r188, %r32;
	shl.b32 	%r647, %r646, 2;
	mov.u32 	%r648, _ZZ9cuda_gemmIiLi256ELi4ELi1ELi16ELi16ELi16ELi32ELi1ELi0EEviiiPT_S1_S1_iiE3Ash;
	add.s32 	%r649, %r648, %r647;
	ld.shared.u32 	%r1000, [%r649];
$L__BB406_151:
	setp.lt.s32 	%p100, %r372, 14;
	@%p100 bra 	$L__BB406_153;
	add.s32 	%r650, %r188, %r33;
	shl.b32 	%r651, %r650, 2;
	mov.u32 	%r652, _ZZ9cuda_gemmIiLi256ELi4ELi1ELi16ELi16ELi16ELi32ELi1ELi0EEviiiPT_S1_S1_iiE3Ash;
	add.s32 	%r653, %r652, %r651;
	ld.shared.u32 	%r999, [%r653];
$L__BB406_153:
	setp.lt.s32 	%p101, %r372, 15;
	@%p101 bra 	$L__BB406_155;
	add.s32 	%r654, %r188, %r34;
	shl.b32 	%r655, %r654, 2;
	mov.u32 	%r656, _ZZ9cuda_gemmIiLi256ELi4ELi1ELi16ELi16ELi16ELi32ELi1ELi0EEviiiPT_S1_S1_iiE3Ash;
	add.s32 	%r657, %r656, %r655;
	ld.shared.u32 	%r998, [%r657];
$L__BB406_155:
	setp.lt.s32 	%p102, %r372, 16;
	@%p102 bra 	$L__BB406_157;
	add.s32 	%r658, %r188, %r35;
	shl.b32 	%r659, %r658, 2;
	mov.u32 	%r660, _ZZ9cuda_gemmIiLi256ELi4ELi1ELi16ELi16ELi16ELi32ELi1ELi0EEviiiPT_S1_S1_iiE3Ash;
	add.s32 	%r661, %r660, %r659;
	ld.shared.u32 	%r997, [%r661];
$L__BB406_157:
	setp.lt.s32 	%p103, %r12, %r18;
	@%p103 bra 	$L__BB406_159;
$L__BB406_158:
	add.s32 	%r911, %r911, %r10;
	setp.lt.s32 	%p140, %r911, %r9;
	@%p140 bra 	$L__BB406_125;
	bra.uni 	$L__BB406_233;
$L__BB406_159:
	rem.s32 	%r662, %r2, %r372;
	shl.b32 	%r663, %r662, 2;
	mov.u32 	%r664, _ZZ9cuda_gemmIiLi256ELi4ELi1ELi16ELi16ELi16ELi32ELi1ELi0EEviiiPT_S1_S1_iiE11kron_fac_sh;
	add.s32 	%r222, %r664, %r663;
	mov.u32 	%r928, %r12;
$L__BB406_160:
	mad.lo.s32 	%r666, %r928, 68, %r222;
	ld.shared.u32 	%r224, [%r666];
	mov.b32 	%r930, 0;
	@%p87 bra 	$L__BB406_162;
	shfl.sync.idx.b32	%r667|%p105, %r224, %r36, %r19, -1;
	mul.lo.s32 	%r930, %r667, %r1012;
$L__BB406_162:
	@%p88 bra 	$L__BB406_164;
	shfl.sync.idx.b32	%r668|%p107, %r224, %r37, %r19, -1;
	mad.lo.s32 	%r930, %r668, %r1011, %r930;
$L__BB406_164:
	@%p89 bra 	$L__BB406_166;
	shfl.sync.idx.b32	%r669|%p109, %r224, %r38, %r19, -1;
	mad.lo.s32 	%r930, %r669, %r1010, %r930;
$L__BB406_166:
	@%p90 bra 	$L__BB406_168;
	shfl.sync.idx.b32	%r670|%p111, %r224, %r39, %r19, -1;
	mad.lo.s32 	%r930, %r670, %r1009, %r930;
$L__BB406_168:
	setp.lt.s32 	%p112, %r372, 5;
	@%p112 bra 	$L__BB406_170;
	shfl.sync.idx.b32	%r671|%p113, %r224, %r40, %r19, -1;
	mad.lo.s32 	%r930, %r671, %r1008, %r930;
$L__BB406_170:
	setp.lt.s32 	%p114, %r372, 6;
	@%p114 bra 	$L__BB406_172;
	shfl.sync.idx.b32	%r672|%p115, %r224, %r41, %r19, -1;
	mad.lo.s32 	%r930, %r672, %r1007, %r930;
$L__BB406_172:
	setp.lt.s32 	%p116, %r372, 7;
	@%p116 bra 	$L__BB406_174;
	shfl.sync.idx.b32	%r673|%p117, %r224, %r42, %r19, -1;
	mad.lo.s32 	%r930, %r673, %r1006, %r930;
$L__BB406_174:
	setp.lt.s32 	%p118, %r372, 8;
	@%p118 bra 	$L__BB406_176;
	shfl.sync.idx.b32	%r674|%p119, %r224, %r43, %r19, -1;
	mad.lo.s32 	%r930, %r674, %r1005, %r930;
$L__BB406_176:
	setp.lt.s32 	%p120, %r372, 9;
	@%p120 bra 	$L__BB406_178;
	shfl.sync.idx.b32	%r675|%p121, %r224, %r44, %r19, -1;
	mad.lo.s32 	%r930, %r675, %r1004, %r930;
$L__BB406_178:
	setp.lt.s32 	%p122, %r372, 10;
	@%p122 bra 	$L__BB406_180;
	shfl.sync.idx.b32	%r676|%p123, %r224, %r45, %r19, -1;
	mad.lo.s32 	%r930, %r676, %r1003, %r930;
$L__BB406_180:
	setp.lt.s32 	%p124, %r372, 11;
	@%p124 bra 	$L__BB406_182;
	shfl.sync.idx.b32	%r677|%p125, %r224, %r46, %r19, -1;
	mad.lo.s32 	%r930, %r677, %r1002, %r930;
$L__BB406_182:
	setp.lt.s32 	%p126, %r372, 12;
	@%p126 bra 	$L__BB406_184;
	shfl.sync.idx.b32	%r678|%p127, %r224, %r47, %r19, -1;
	mad.lo.s32 	%r930, %r678, %r1001, %r930;
$L__BB406_184:
	setp.lt.s32 	%p128, %r372, 13;
	@%p128 bra 	$L__BB406_186;
	shfl.sync.idx.b32	%r679|%p129, %r224, %r48, %r19, -1;
	mad.lo.s32 	%r930, %r679, %r1000, %r930;
$L__BB406_186:
	setp.lt.s32 	%p130, %r372, 14;
	@%p130 bra 	$L__BB406_188;
	shfl.sync.idx.b32	%r680|%p131, %r224, %r49, %r19, -1;
	mad.lo.s32 	%r930, %r680, %r999, %r930;
$L__BB406_188:
	setp.lt.s32 	%p132, %r372, 15;
	@%p132 bra 	$L__BB406_190;
	shfl.sync.idx.b32	%r681|%p133, %r224, %r50, %r19, -1;
	mad.lo.s32 	%r930, %r681, %r998, %r930;
$L__BB406_190:
	setp.lt.s32 	%p134, %r372, 16;
	@%p134 bra 	$L__BB406_192;
	shfl.sync.idx.b32	%r682|%p135, %r224, %r51, %r19, -1;
	mad.lo.s32 	%r930, %r682, %r997, %r930;
$L__BB406_192:
	mov.u32 	%r944, %r3;
$L__BB406_193:
	shr.u32 	%r258, %r944, 1;
	shfl.sync.down.b32	%r683|%p136, %r930, %r258, %r20, -1;
	add.s32 	%r930, %r683, %r930;
	setp.gt.u32 	%p137, %r944, 3;
	mov.u32 	%r944, %r258;
	@%p137 bra 	$L__BB406_193;
	rem.u32 	%r684, %r2, %r4;
	setp.eq.s32 	%p138, %r684, 0;
	@%p138 bra 	$L__BB406_195;
	bra.uni 	$L__BB406_196;
$L__BB406_195:
	mad.lo.s32 	%r685, %r928, %r9, %r187;
	shl.b32 	%r686, %r685, 2;
	mov.u32 	%r687, _ZZ9cuda_gemmIiLi256ELi4ELi1ELi16ELi16ELi16ELi32ELi1ELi0EEviiiPT_S1_S1_iiE3Csh;
	add.s32 	%r688, %r687, %r686;
	st.shared.u32 	[%r688], %r930;
$L__BB406_196:
	add.s32 	%r928, %r928, %r14;
	setp.lt.s32 	%p139, %r928, %r18;
	@%p139 bra 	$L__BB406_160;
	bra.uni 	$L__BB406_158;
$L__BB406_197:
	setp.lt.s32 	%p52, %r12, %r18;
	@%p52 bra 	$L__BB406_198;
	bra.uni 	$L__BB406_232;
$L__BB406_198:
	rem.u32 	%r561, %r2, %r372;
	shl.b32 	%r562, %r561, 2;
	mov.u32 	%r563, _ZZ9cuda_gemmIiLi256ELi4ELi1ELi16ELi16ELi16ELi32ELi1ELi0EEviiiPT_S1_S1_iiE11kron_fac_sh;
	add.s32 	%r281, %r563, %r562;
	mov.u32 	%r980, %r12;
$L__BB406_199:
	mad.lo.s32 	%r565, %r980, 68, %r281;
	ld.shared.u32 	%r315, [%r565];
	mov.b32 	%r982, 0;
	@%p36 bra 	$L__BB406_201;
	shfl.sync.idx.b32	%r566|%p54, %r315, %r36, %r19, -1;
	mul.lo.s32 	%r982, %r566, %r1012;
$L__BB406_201:
	@%p37 bra 	$L__BB406_203;
	shfl.sync.idx.b32	%r567|%p56, %r315, %r37, %r19, -1;
	mad.lo.s32 	%r982, %r567, %r1011, %r982;
$L__BB406_203:
	@%p38 bra 	$L__BB406_205;
	shfl.sync.idx.b32	%r568|%p58, %r315, %r38, %r19, -1;
	mad.lo.s32 	%r982, %r568, %r1010, %r982;
$L__BB406_205:
	@%p39 bra 	$L__BB406_207;
	shfl.sync.idx.b32	%r569|%p60, %r315, %r39, %r19, -1;
	mad.lo.s32 	%r982, %r569, %r1009, %r982;
$L__BB406_207:
	@%p40 bra 	$L__BB406_209;
	shfl.sync.idx.b32	%r570|%p62, %r315, %r40, %r19, -1;
	mad.lo.s32 	%r982, %r570, %r1008, %r982;
$L__BB406_209:
	setp.lt.s32 	%p63, %r372, 6;
	@%p63 bra 	$L__BB406_211;
	shfl.sync.idx.b32	%r571|%p64, %r315, %r41, %r19, -1;
	mad.lo.s32 	%r982, %r571, %r1007, %r982;
$L__BB406_211:
	setp.lt.s32 	%p65, %r372, 7;
	@%p65 bra 	$L__BB406_213;
	shfl.sync.idx.b32	%r572|%p66, %r315, %r42, %r19, -1;
	mad.lo.s32 	%r982, %r572, %r1006, %r982;
$L__BB406_213:
	setp.lt.s32 	%p67, %r372, 8;
	@%p67 bra 	$L__BB406_215;
	shfl.sync.idx.b32	%r573|%p68, %r315, %r43, %r19, -1;
	mad.lo.s32 	%r982, %r573, %r1005, %r982;
$L__BB406_215:
	setp.lt.s32 	%p69, %r372, 9;
	@%p69 bra 	$L__BB406_217;
	shfl.sync.idx.b32	%r574|%p70, %r315, %r44, %r19, -1;
	mad.lo.s32 	%r982, %r574, %r1004, %r982;
$L__BB406_217:
	setp.lt.s32 	%p71, %r372, 10;
	@%p71 bra 	$L__BB406_219;
	shfl.sync.idx.b32	%r575|%p72, %r315, %r45, %r19, -1;
	mad.lo.s32 	%r982, %r575, %r1003, %r982;
$L__BB406_219:
	setp.lt.s32 	%p73, %r372, 11;
	@%p73 bra 	$L__BB406_221;
	shfl.sync.idx.b32	%r576|%p74, %r315, %r46, %r19, -1;
	mad.lo.s32 	%r982, %r576, %r1002, %r982;
$L__BB406_221:
	setp.lt.s32 	%p75, %r372, 12;
	@%p75 bra 	$L__BB406_223;
	shfl.sync.idx.b32	%r577|%p76, %r315, %r47, %r19, -1;
	mad.lo.s32 	%r982, %r577, %r1001, %r982;
$L__BB406_223:
	setp.lt.s32 	%p77, %r372, 13;
	@%p77 bra 	$L__BB406_225;
	shfl.sync.idx.b32	%r578|%p78, %r315, %r48, %r19, -1;
	mad.lo.s32 	%r982, %r578, %r1000, %r982;
$L__BB406_225:
	setp.lt.s32 	%p79, %r372, 14;
	@%p79 bra 	$L__BB406_227;
	shfl.sync.idx.b32	%r579|%p80, %r315, %r49, %r19, -1;
	mad.lo.s32 	%r982, %r579, %r999, %r982;
$L__BB406_227:
	setp.lt.s32 	%p81, %r372, 15;
	@%p81 bra 	$L__BB406_229;
	shfl.sync.idx.b32	%r580|%p82, %r315, %r50, %r19, -1;
	mad.lo.s32 	%r982, %r580, %r998, %r982;
$L__BB406_229:
	setp.lt.s32 	%p83, %r372, 16;
	@%p83 bra 	$L__BB406_231;
	shfl.sync.idx.b32	%r581|%p84, %r315, %r51, %r19, -1;
	mad.lo.s32 	%r982, %r581, %r997, %r982;
$L__BB406_231:
	mad.lo.s32 	%r582, %r980, %r9, %r279;
	shl.b32 	%r583, %r582, 2;
	mov.u32 	%r584, _ZZ9cuda_gemmIiLi256ELi4ELi1ELi16ELi16ELi16ELi32ELi1ELi0EEviiiPT_S1_S1_iiE3Csh;
	add.s32 	%r585, %r584, %r583;
	st.shared.u32 	[%r585], %r982;
	add.s32 	%r980, %r980, %r14;
	setp.lt.s32 	%p85, %r980, %r18;
	@%p85 bra 	$L__BB406_199;
$L__BB406_232:
	add.s32 	%r963, %r963, %r10;
	setp.lt.s32 	%p86, %r963, %r9;
	@%p86 bra 	$L__BB406_92;
$L__BB406_233:
	bar.sync 	0;
	@%p22 bra 	$L__BB406_240;
	setp.eq.s32 	%p193, %r23, 0;
	shl.b32 	%r366, %r838, 4;
	mov.u32 	%r1013, %r1;
	@%p193 bra 	$L__BB406_238;
	setp.eq.s32 	%p194, %r23, 1;
	add.s32 	%r792, %r366, %r1;
	shl.b32 	%r793, %r1, 2;
	mov.u32 	%r794, _ZZ9cuda_gemmIiLi256ELi4ELi1ELi16ELi16ELi16ELi32ELi1ELi0EEviiiPT_S1_S1_iiE3Csh;
	add.s32 	%r795, %r794, %r793;
	ld.shared.u32 	%r796, [%r795];
	mul.wide.s32 	%rd25, %r792, 4;
	add.s64 	%rd6, %rd2, %rd25;
	st.global.u32 	[%rd6], %r796;
	mov.u32 	%r1013, %r21;
	@%p194 bra 	$L__BB406_238;
	setp.eq.s32 	%p195, %r23, 2;
	add.s32 	%r800, %r795, %r24;
	ld.shared.u32 	%r801, [%r800];
	cvt.u64.u32 	%rd26, %r24;
	add.s64 	%rd7, %rd6, %rd26;
	st.global.u32 	[%rd7], %r801;
	mov.u32 	%r1013, %r25;
	@%p195 bra 	$L__BB406_238;
	shl.b32 	%r802, %r1, 2;
	mov.u32 	%r803, _ZZ9cuda_gemmIiLi256ELi4ELi1ELi16ELi16ELi16ELi32ELi1ELi0EEviiiPT_S1_S1_iiE3Csh;
	add.s32 	%r804, %r803, %r802;
	add.s32 	%r805, %r804, %r24;
	add.s32 	%r806, %r805, %r24;
	ld.shared.u32 	%r807, [%r806];
	add.s64 	%rd28, %rd7, %rd26;
	st.global.u32 	[%rd28], %r807;
	mov.u32 	%r1013, %r26;
$L__BB406_238:
	setp.lt.u32 	%p196, %r22, 3;
	@%p196 bra 	$L__BB406_240;
$L__BB406_239:
	add.s32 	%r808, %r366, %r1013;
	shl.b32 	%r809, %r1013, 2;
	mov.u32 	%r810, _ZZ9cuda_gemmIiLi256ELi4ELi1ELi16ELi16ELi16ELi32ELi1ELi0EEviiiPT_S1_S1_iiE3Csh;
	add.s32 	%r811, %r810, %r809;
	ld.shared.u32 	%r812, [%r811];
	mul.wide.s32 	%rd29, %r808, 4;
	add.s64 	%rd30, %rd2, %rd29;
	st.global.u32 	[%rd30], %r812;
	add.s32 	%r813, %r811, %r24;
	ld.shared.u32 	%r814, [%r813];
	add.s64 	%rd32, %rd30, %rd14;
	st.global.u32 	[%rd32], %r814;
	add.s32 	%r815, %r813, %r24;
	ld.shared.u32 	%r816, [%r815];
	add.s64 	%rd33, %rd32, %rd14;
	st.global.u32 	[%rd33], %r816;
	add.s32 	%r817, %r815, %r24;
	ld.shared.u32 	%r818, [%r817];
	add.s64 	%rd34, %rd33, %rd14;
	st.global.u32 	[%rd34], %r818;
	add.s32 	%r1013, %r24, %r1013;
	setp.lt.u32 	%p197, %r1013, 16;
	@%p197 bra 	$L__BB406_239;
$L__BB406_240:
	mov.u32 	%r819, %nctaid.y;
	add.s32 	%r838, %r838, %r819;
	shl.b32 	%r820, %r819, 2;
	setp.lt.u32 	%p198, %r838, %r820;
	@%p198 bra 	$L__BB406_5;
$L__BB406_241:
	ret;

}
	// .globl	_Z9cuda_gemmIiLi256ELi4ELi1ELi16ELi16ELi16ELi32ELi1ELi1EEviiiPT_S1_S1_ii
.visible .entry _Z9cuda_gemmIiLi256ELi4ELi1ELi16ELi16ELi16ELi32ELi1ELi1EEviiiPT_S1_S1_ii(
	.param .u32 _Z9cuda_gemmIiLi256ELi4ELi1ELi16ELi16ELi16ELi32ELi1ELi1EEviiiPT_S1_S1_ii_param_0,
	.param .u32 _Z9cuda_gemmIiLi256ELi4ELi1ELi16ELi16ELi16ELi32ELi1ELi1EEviiiPT_S1_S1_ii_param_1,
	.param .u32 _Z9cuda_gemmIiLi256ELi4ELi1ELi16ELi16ELi16ELi32ELi1ELi1EEviiiPT_S1_S1_ii_param_2,
	.param .u64 .ptr .align 1 _Z9cuda_gemmIiLi256ELi4ELi1ELi16ELi16ELi16ELi32ELi1ELi1EEviiiPT_S1_S1_ii_param_3,
	.param .u64 .ptr .align 1 _Z9cuda_gemmIiLi256ELi4ELi1ELi16ELi16ELi16ELi32ELi1ELi1EEviiiPT_S1_S1_ii_param_4,
	.param .u64 .ptr .align 1 _Z9cuda_gemmIiLi256ELi4ELi1ELi16ELi16ELi16ELi32ELi1ELi1EEviiiPT_S1_S1_ii_param_5,
	.param .u32 _Z9cuda_gemmIiLi256ELi4ELi1ELi16ELi16ELi16ELi32ELi1ELi1EEviiiPT_S1_S1_ii_param_6,
	.param .u32 _Z9cuda_gemmIiLi256ELi4ELi1ELi16ELi16ELi16ELi32ELi1ELi1EEviiiPT_S1_S1_ii_param_7
)
.maxntid 256
{
	.reg .pred 	%p<78>;
	.reg .b32 	%r<288>;
	.reg .b64 	%rd<45>;
	// demoted variable
	.shared .align 128 .b8 _ZZ9cuda_gemmIiLi256ELi4ELi1ELi16ELi16ELi16ELi32ELi1ELi1EEviiiPT_S1_S1_iiE11kron_fac_sh[1088];
	// demoted variable
	.shared .align 128 .b8 _ZZ9cuda_gemmIiLi256ELi4ELi1ELi16ELi16ELi16ELi32ELi1ELi1EEviiiPT_S1_S1_iiE3Ash[64];
	// demoted variable
	.shared .align 128 .b8 _ZZ9cuda_gemmIiLi256ELi4ELi1ELi16ELi16ELi16ELi32ELi1ELi1EEviiiPT_S1_S1_iiE3Csh[64];
	ld.param.u64 	%rd10, [_Z9cuda_gemmIiLi256ELi4ELi1ELi16ELi16ELi16ELi32ELi1ELi1EEviiiPT_S1_S1_ii_param_3];
	ld.param.u64 	%rd11, [_Z9cuda_gemmIiLi256ELi4ELi1ELi16ELi16ELi16ELi32ELi1ELi1EEviiiPT_S1_S1_ii_param_4];
	ld.param.u64 	%rd12, [_Z9cuda_gemmIiLi256ELi4ELi1ELi16ELi16ELi16ELi32ELi1ELi1EEviiiPT_S1_S1_ii_param_5];
	cvta.to.global.u64 	%rd1, %rd11;
	cvta.to.global.u64 	%rd2, %rd10;
	cvta.to.global.u64 	%rd3, %rd12;
	mov.u32 	%r1, %tid.x;
	mov.u32 	%r2, %ntid.x;
	add.s32 	%r3, %r1, %r2;
	max.u32 	%r65, %r3, 256;
	setp.lt.u32 	%p1, %r3, 256;
	selp.u32 	%r66, 1, 0, %p1;
	add.s32 	%r67, %r3, %r66;
	sub.s32 	%r68, %r65, %r67;
	div.u32 	%r69, %r68, %r2;
	add.s32 	%r4, %r69, %r66;
	and.b32  	%r70, %r4, 3;
	setp.eq.s32 	%p2, %r70, 3;
	mov.u32 	%r275, %r1;
	@%p2 bra 	$L__BB407_3;
	add.s32 	%r72, %r4, 1;
	and.b32  	%r5, %r72, 3;
	mov.b32 	%r274, 0;
	mov.u32 	%r275, %r1;
$L__BB407_2:
	.pragma "nounroll";
	mul.wide.u32 	%rd13, %r275, 4;
	add.s64 	%rd14, %rd1, %rd13;
	ld.global.u32 	%r73, [%rd14];
	and.b32  	%r74, %r275, 15;
	mov.u32 	%r75, _ZZ9cuda_gemmIiLi256ELi4ELi1ELi16ELi16ELi16ELi32ELi1ELi1EEviiiPT_S1_S1_iiE11kron_fac_sh;
	mad.lo.s32 	%r76, %r74, 68, %r75;
	shr.u32 	%r77, %r275, 2;
	and.b32  	%r78, %r77, 1073741820;
	add.s32 	%r79, %r76, %r78;
	st.shared.u32 	[%r79], %r73;
	add.s32 	%r275, %r275, %r2;
	add.s32 	%r274, %r274, 1;
	setp.ne.s32 	%p3, %r274, %r5;
	@%p3 bra 	$L__BB407_2;
$L__BB407_3:
	setp.lt.u32 	%p4, %r4, 3;
	@%p4 bra 	$L__BB407_6;
	mov.u32 	%r82, _ZZ9cuda_gemmIiLi256ELi4ELi1ELi16ELi16ELi16ELi32ELi1ELi1EEviiiPT_S1_S1_iiE11kron_fac_sh;
$L__BB407_5:
	mul.wide.u32 	%rd15, %r275, 4;
	add.s64 	%rd16, %rd1, %rd15;
	ld.global.u32 	%r80, [%rd16];
	and.b32  	%r81, %r275, 15;
	mad.lo.s32 	%r83, %r81, 68, %r82;
	shr.u32 	%r84, %r275, 2;
	and.b32  	%r85, %r84, 1073741820;
	add.s32 	%r86, %r83, %r85;
	st.shared.u32 	[%r86], %r80;
	add.s32 	%r87, %r275, %r2;
	mul.wide.u32 	%rd17, %r87, 4;
	add.s64 	%rd18, %rd1, %rd17;
	ld.global.u32 	%r88, [%rd18];
	and.b32  	%r89, %r87, 15;
	mad.lo.s32 	%r90, %r89, 68, %r82;
	shr.u32 	%r91, %r87, 2;
	and.b32  	%r92, %r91, 1073741820;
	add.s32 	%r93, %r90, %r92;
	st.shared.u32 	[%r93], %r88;
	add.s32 	%r94, %r87, %r2;
	mul.wide.u32 	%rd19, %r94, 4;
	add.s64 	%rd20, %rd1, %rd19;
	ld.global.u32 	%r95, [%rd20];
	and.b32  	%r96, %r94, 15;
	mad.lo.s32 	%r97, %r96, 68, %r82;
	shr.u32 	%r98, %r94, 2;
	and.b32  	%r99, %r98, 1073741820;
	add.s32 	%r100, %r97, %r99;
	st.shared.u32 	[%r100], %r95;
	add.s32 	%r101, %r94, %r2;
	mul.wide.u32 	%rd21, %r101, 4;
	add.s64 	%rd22, %rd1, %rd21;
	ld.global.u32 	%r102, [%rd22];
	and.b32  	%r103, %r101, 15;
	mad.lo.s32 	%r104, %r103, 68, %r82;
	shr.u32 	%r105, %r101, 2;
	and.b32  	%r106, %r105, 1073741820;
	add.s32 	%r107, %r104, %r106;
	st.shared.u32 	[%r107], %r102;
	add.s32 	%r275, %r101, %r2;
	setp.lt.u32 	%p5, %r275, 256;
	@%p5 bra 	$L__BB407_5;
$L__BB407_6:
	mov.u32 	%r277, %ctaid.y;
	mov.u32 	%r14, %nctaid.y;
	shl.b32 	%r15, %r14, 2;
	setp.ge.u32 	%p6, %r277, %r15;
	@%p6 bra 	$L__BB407_35;
	shl.b32 	%r108, %r1, 2;
	mov.u32 	%r109, _ZZ9cuda_gemmIiLi256ELi4ELi1ELi16ELi16ELi16ELi32ELi1ELi1EEviiiPT_S1_S1_iiE11kron_fac_sh;
	add.s32 	%r16, %r109, %r108;
	max.u32 	%r110, %r3, 16;
	setp.lt.u32 	%p7, %r3, 16;
	selp.u32 	%r111, 1, 0, %p7;
	add.s32 	%r112, %r3, %r111;
	sub.s32 	%r113, %r110, %r112;
	div.u32 	%r114, %r113, %r2;
	add.s32 	%r17, %r114, %r111;
	add.s32 	%r115, %r17, 1;
	and.b32  	%r18, %r115, 3;
	mov.u32 	%r116, _ZZ9cuda_gemmIiLi256ELi4ELi1ELi16ELi16ELi16ELi32ELi1ELi1EEviiiPT_S1_S1_iiE3Ash;
	add.s32 	%r19, %r116, %r108;
	shl.b32 	%r20, %r2, 2;
	add.s32 	%r21, %r19, %r20;
	add.s32 	%r22, %r3, %r2;
	add.s32 	%r23, %r22, %r2;
	mov.u32 	%r117, _ZZ9cuda_gemmIiLi256ELi4ELi1ELi16ELi16ELi16ELi32ELi1ELi1EEviiiPT_S1_S1_iiE3Csh;
	add.s32 	%r24, %r117, %r108;
	add.s32 	%r25, %r24, %r20;
	add.s32 	%r26, %r25, %r20;
	mul.wide.u32 	%rd23, %r2, 8;
	add.s64 	%rd4, %rd2, %rd23;
	mul.wide.u32 	%rd24, %r2, 12;
	add.s64 	%rd5, %rd2, %rd24;
	mul.wide.u32 	%rd30, %r2, 4;
	cvt.u64.u32 	%rd26, %r20;
$L__BB407_8:
	setp.gt.u32 	%p8, %r1, 15;
	@%p8 bra 	$L__BB407_22;
	setp.eq.s32 	%p9, %r18, 0;
	shl.b32 	%r28, %r277, 4;
	mov.u32 	%r278, %r1;
	@%p9 bra 	$L__BB407_13;
	setp.eq.s32 	%p10, %r18, 1;
	add.s32 	%r118, %r28, %r1;
	mul.wide.s32 	%rd25, %r118, 4;
	add.s64 	%rd6, %rd2, %rd25;
	ld.global.u32 	%r119, [%rd6];
	st.shared.u32 	[%r19], %r119;
	mov.u32 	%r278, %r3;
	@%p10 bra 	$L__BB407_13;
	setp.eq.s32 	%p11, %r18, 2;
	add.s64 	%rd7, %rd6, %rd26;
	ld.global.u32 	%r120, [%rd7];
	st.shared.u32 	[%r21], %r120;
	mov.u32 	%r278, %r22;
	@%p11 bra 	$L__BB407_13;
	add.s64 	%rd28, %rd7, %rd26;
	ld.global.u32 	%r121, [%rd28];
	add.s32 	%r122, %r21, %r20;
	st.shared.u32 	[%r122], %r121;
	mov.u32 	%r278, %r23;
$L__BB407_13:
	setp.lt.u32 	%p12, %r17, 3;
	@%p12 bra 	$L__BB407_16;
	shl.b32 	%r123, %r278, 2;
	mov.u32 	%r124, _ZZ9cuda_gemmIiLi256ELi4ELi1ELi16ELi16ELi16ELi32ELi1ELi1EEviiiPT_S1_S1_iiE3Ash;
	add.s32 	%r281, %r124, %r123;
	add.s32 	%r280, %r278, %r28;
$L__BB407_15:
	mul.wide.s32 	%rd29, %r280, 4;
	add.s64 	%rd31, %rd2, %rd29;
	add.s64 	%rd32, %rd31, %rd30;
	add.s64 	%rd33, %rd4, %rd29;
	add.s64 	%rd34, %rd5, %rd29;
	ld.global.u32 	%r125, [%rd31];
	st.shared.u32 	[%r281], %r125;
	ld.global.u32 	%r126, [%rd32];
	add.s32 	%r127, %r281, %r20;
	st.shared.u32 	[%r127], %r126;
	ld.global.u32 	%r128, [%rd33];
	shl.b32 	%r129, %r2, 3;
	add.s32 	%r130, %r281, %r129;
	st.shared.u32 	[%r130], %r128;
	ld.global.u32 	%r131, [%rd34];
	mad.lo.s32 	%r132, %r2, 12, %r281;
	st.shared.u32 	[%r132], %r131;
	add.s32 	%r278, %r278, %r20;
	shl.b32 	%r133, %r2, 4;
	add.s32 	%r281, %r281, %r133;
	add.s32 	%r280, %r280, %r20;
	setp.lt.u32 	%p13, %r278, 16;
	@%p13 bra 	$L__BB407_15;
$L__BB407_16:
	setp.eq.s32 	%p14, %r18, 0;
	mov.u32 	%r279, %r1;
	@%p14 bra 	$L__BB407_20;
	setp.eq.s32 	%p15, %r18, 1;
	mov.b32 	%r134, 0;
	st.shared.u32 	[%r24], %r134;
	mov.u32 	%r279, %r3;
	@%p15 bra 	$L__BB407_20;
	setp.eq.s32 	%p16, %r18, 2;
	mov.b32 	%r135, 0;
	st.shared.u32 	[%r25], %r135;
	mov.u32 	%r279, %r22;
	@%p16 bra 	$L__BB407_20;
	mov.b32 	%r136, 0;
	st.shared.u32 	[%r26], %r136;
	mov.u32 	%r279, %r23;
$L__BB407_20:
	setp.lt.u32 	%p17, %r17, 3;
	@%p17 bra 	$L__BB407_22;
$L__BB407_21:
	shl.b32 	%r137, %r279, 2;
	mov.u32 	%r138, _ZZ9cuda_gemmIiLi256ELi4ELi1ELi16ELi16ELi16ELi32ELi1ELi1EEviiiPT_S1_S1_iiE3Csh;
	add.s32 	%r139, %r138, %r137;
	mov.b32 	%r140, 0;
	st.shared.u32 	[%r139], %r140;
	add.s32 	%r141, %r139, %r20;
	st.shared.u32 	[%r141], %r140;
	add.s32 	%r142, %r141, %r20;
	st.shared.u32 	[%r142], %r140;
	add.s32 	%r143, %r142, %r20;
	st.shared.u32 	[%r143], %r140;
	add.s32 	%r279, %r20, %r279;
	setp.lt.u32 	%p18, %r279, 16;
	@%p18 bra 	$L__BB407_21;
$L__BB407_22:
	setp.gt.u32 	%p19, %r1, 15;
	bar.sync 	0;
	ld.shared.v4.u32 	{%r41, %r42, %r43, %r44}, [_ZZ9cuda_gemmIiLi256ELi4ELi1ELi16ELi16ELi16ELi32ELi1ELi1EEviiiPT_S1_S1_iiE3Ash];
	ld.shared.v4.u32 	{%r45, %r46, %r47, %r48}, [_ZZ9cuda_gemmIiLi256ELi4ELi1ELi16ELi16ELi16ELi32ELi1ELi1EEviiiPT_S1_S1_iiE3Ash+16];
	ld.shared.v4.u32 	{%r49, %r50, %r51, %r52}, [_ZZ9cuda_gemmIiLi256ELi4ELi1ELi16ELi16ELi16ELi32ELi1ELi1EEviiiPT_S1_S1_iiE3Ash+32];
	ld.shared.v4.u32 	{%r53, %r54, %r55, %r56}, [_ZZ9cuda_gemmIiLi256ELi4ELi1ELi16ELi16ELi16ELi32ELi1ELi1EEviiiPT_S1_S1_iiE3Ash+48];
	@%p19 bra 	$L__BB407_27;
	and.b32  	%r144, %r17, 1;
	setp.eq.b32 	%p20, %r144, 1;
	mov.u32 	%r285, %r1;
	@%p20 bra 	$L__BB407_25;
	mad.lo.s32 	%r145, %r1, 68, %r16;
	ld.shared.u32 	%r146, [%r145];
	shfl.sync.idx.b32	%r147|%p21, %r146, 0, 4127, -1;
	mul.lo.s32 	%r148, %r147, %r41;
	shfl.sync.idx.b32	%r149|%p22, %r146, 1, 4127, -1;
	mad.lo.s32 	%r150, %r149, %r42, %r148;
	shfl.sync.idx.b32	%r151|%p23, %r146, 2, 4127, -1;
	mad.lo.s32 	%r152, %r151, %r43, %r150;
	shfl.sync.idx.b32	%r153|%p24, %r146, 3, 4127, -1;
	mad.lo.s32 	%r154, %r153, %r44, %r152;
	shfl.sync.idx.b32	%r155|%p25, %r146, 4, 4127, -1;
	mad.lo.s32 	%r156, %r155, %r45, %r154;
	shfl.sync.idx.b32	%r157|%p26, %r146, 5, 4127, -1;
	mad.lo.s32 	%r158, %r157, %r46, %r156;
	shfl.sync.idx.b32	%r159|%p27, %r146, 6, 4127, -1;
	mad.lo.s32 	%r160, %r159, %r47, %r158;
	shfl.sync.idx.b32	%r161|%p28, %r146, 7, 4127, -1;
	mad.lo.s32 	%r162, %r161, %r48, %r160;
	shfl.sync.idx.b32	%r163|%p29, %r146, 8, 4127, -1;
	mad.lo.s32 	%r164, %r163, %r49, %r162;
	shfl.sync.idx.b32	%r165|%p30, %r146, 9, 4127, -1;
	mad.lo.s32 	%r166, %r165, %r50, %r164;
	shfl.sync.idx.b32	%r167|%p31, %r146, 10, 4127, -1;
	mad.lo.s32 	%r168, %r167, %r51, %r166;
	shfl.sync.idx.b32	%r169|%p32, %r146, 11, 4127, -1;
	mad.lo.s32 	%r170, %r169, %r52, %r168;
	shfl.sync.idx.b32	%r171|%p33, %r146, 12, 4127, -1;
	mad.lo.s32 	%r172, %r171, %r53, %r170;
	shfl.sync.idx.b32	%r173|%p34, %r146, 13, 4127, -1;
	mad.lo.s32 	%r174, %r173, %r54, %r172;
	shfl.sync.idx.b32	%r175|%p35, %r146, 14, 4127, -1;
	mad.lo.s32 	%r176, %r175, %r55, %r174;
	shfl.sync.idx.b32	%r177|%p36, %r146, 15, 4127, -1;
	mad.lo.s32 	%r178, %r177, %r56, %r176;
	ld.shared.u32 	%r179, [%r24];
	add.s32 	%r180, %r179, %r178;
	st.shared.u32 	[%r24], %r180;
	mov.u32 	%r285, %r3;
$L__BB407_25:
	setp.eq.s32 	%p37, %r17, 0;
	@%p37 bra 	$L__BB407_27;
$L__BB407_26:
	mad.lo.s32 	%r181, %r285, 68, %r16;
	ld.shared.u32 	%r182, [%r181];
	shfl.sync.idx.b32	%r183|%p38, %r182, 0, 4127, -1;
	mul.lo.s32 	%r184, %r183, %r41;
	shfl.sync.idx.b32	%r185|%p39, %r182, 1, 4127, -1;
	mad.lo.s32 	%r186, %r185, %r42, %r184;
	shfl.sync.idx.b32	%r187|%p40, %r182, 2, 4127, -1;
	mad.lo.s32 	%r188, %r187, %r43, %r186;
	shfl.sync.idx.b32	%r189|%p41, %r182, 3, 4127, -1;
	mad.lo.s32 	%r190, %r189, %r44, %r188;
	shfl.sync.idx.b32	%r191|%p42, %r182, 4, 4127, -1;
	mad.lo.s32 	%r192, %r191, %r45, %r190;
	shfl.sync.idx.b32	%r193|%p43, %r182, 5, 4127, -1;
	mad.lo.s32 	%r194, %r193, %r46, %r192;
	shfl.sync.idx.b32	%r195|%p44, %r182, 6, 4127, -1;
	mad.lo.s32 	%r196, %r195, %r47, %r194;
	shfl.sync.idx.b32	%r197|%p45, %r182, 7, 4127, -1;
	mad.lo.s32 	%r198, %r197, %r48, %r196;
	shfl.sync.idx.b32	%r199|%p46, %r182, 8, 4127, -1;
	mad.lo.s32 	%r200, %r199, %r49, %r198;
	shfl.sync.idx.b32	%r201|%p47, %r182, 9, 4127, -1;
	mad.lo.s32 	%r202, %r201, %r50, %r200;
	shfl.sync.idx.b32	%r203|%p48, %r182, 10, 4127, -1;
	mad.lo.s32 	%r204, %r203, %r51, %r202;
	shfl.sync.idx.b32	%r205|%p49, %r182, 11, 4127, -1;
	mad.lo.s32 	%r206, %r205, %r52, %r204;
	shfl.sync.idx.b32	%r207|%p50, %r182, 12, 4127, -1;
	mad.lo.s32 	%r208, %r207, %r53, %r206;
	shfl.sync.idx.b32	%r209|%p51, %r182, 13, 4127, -1;
	mad.lo.s32 	%r210, %r209, %r54, %r208;
	shfl.sync.idx.b32	%r211|%p52, %r182, 14, 4127, -1;
	mad.lo.s32 	%r212, %r211, %r55, %r210;
	shfl.sync.idx.b32	%r213|%p53, %r182, 15, 4127, -1;
	mad.lo.s32 	%r214, %r213, %r56, %r212;
	shl.b32 	%r215, %r285, 2;
	mov.u32 	%r216, _ZZ9cuda_gemmIiLi256ELi4ELi1ELi16ELi16ELi16ELi32ELi1ELi1EEviiiPT_S1_S1_iiE3Csh;
	add.s32 	%r217, %r216, %r215;
	ld.shared.u32 	%r218, [%r217];
	add.s32 	%r219, %r218, %r214;
	st.shared.u32 	[%r217], %r219;
	mad.lo.s32 	%r220, %r2, 68, %r181;
	ld.shared.u32 	%r221, [%r220];
	shfl.sync.idx.b32	%r222|%p54, %r221, 0, 4127, -1;
	mul.lo.s32 	%r223, %r222, %r41;
	shfl.sync.idx.b32	%r224|%p55, %r221, 1, 4127, -1;
	mad.lo.s32 	%r225, %r224, %r42, %r223;
	shfl.sync.idx.b32	%r226|%p56, %r221, 2, 4127, -1;
	mad.lo.s32 	%r227, %r226, %r43, %r225;
	shfl.sync.idx.b32	%r228|%p57, %r221, 3, 4127, -1;
	mad.lo.s32 	%r229, %r228, %r44, %r227;
	shfl.sync.idx.b32	%r230|%p58, %r221, 4, 4127, -1;
	mad.lo.s32 	%r231, %r230, %r45, %r229;
	shfl.sync.idx.b32	%r232|%p59, %r221, 5, 4127, -1;
	mad.lo.s32 	%r233, %r232, %r46, %r231;
	shfl.sync.idx.b32	%r234|%p60, %r221, 6, 4127, -1;
	mad.lo.s32 	%r235, %r234, %r47, %r233;
	shfl.sync.idx.b32	%r236|%p61, %r221, 7, 4127, -1;
	mad.lo.s32 	%r237, %r236, %r48, %r235;
	shfl.sync.idx.b32	%r238|%p62, %r221, 8, 4127, -1;
	mad.lo.s32 	%r239, %r238, %r49, %r237;
	shfl.sync.idx.b32	%r240|%p63, %r221, 9, 4127, -1;
	mad.lo.s32 	%r241, %r240, %r50, %r239;
	shfl.sync.idx.b32	%r242|%p64, %r221, 10, 4127, -1;
	mad.lo.s32 	%r243, %r242, %r51, %r241;
	shfl.sync.idx.b32	%r244|%p65, %r221, 11, 4127, -1;
	mad.lo.s32 	%r245, %r244, %r52, %r243;
	shfl.sync.idx.b32	%r246|%p66, %r221, 12, 4127, -1;
	mad.lo.s32 	%r247, %r246, %r53, %r245;
	shfl.sync.idx.b32	%r248|%p67, %r221, 13, 4127, -1;
	mad.lo.s32 	%r249, %r248, %r54, %r247;
	shfl.sync.idx.b32	%r250|%p68, %r221, 14, 4127, -1;
	mad.lo.s32 	%r251, %r250, %r55, %r249;
	shfl.sync.idx.b32	%r252|%p69, %r221, 15, 4127, -1;
	mad.lo.s32 	%r253, %r252, %r56, %r251;
	add.s32 	%r254, %r217, %r20;
	ld.shared.u32 	%r255, [%r254];
	add.s32 	%r256, %r255, %r253;
	st.shared.u32 	[%r254], %r256;
	shl.b32 	%r257, %r2, 1;
	add.s32 	%r285, %r285, %r257;
	setp.lt.u32 	%p70, %r285, 16;
	@%p70 bra 	$L__BB407_26;
$L__BB407_27:
	setp.gt.u32 	%p71, %r1, 15;
	bar.sync 	0;
	@%p71 bra 	$L__BB407_34;
	setp.eq.s32 	%p72, %r18, 0;
	shl.b32 	%r60, %r277, 4;
	mov.u32 	%r286, %r1;
	@%p72 bra 	$L__BB407_32;
	setp.eq.s32 	%p73, %r18, 1;
	add.s32 	%r258, %r60, %r1;
	ld.shared.u32 	%r259, [%r24];
	mul.wide.s32 	%rd35, %r258, 4;
	add.s64 	%rd8, %rd3, %rd35;
	st.global.u32 	[%rd8], %r259;
	mov.u32 	%r286, %r3;
	@%p73 bra 	$L__BB407_32;
	setp.eq.s32 	%p74, %r18, 2;
	ld.shared.u32 	%r260, [%r25];
	cvt.u64.u32 	%rd36, %r20;
	add.s64 	%rd9, %rd8, %rd36;
	st.global.u32 	[%rd9], %r260;
	mov.u32 	%r286, %r22;
	@%p74 bra 	$L__BB407_32;
	ld.shared.u32 	%r261, [%r26];
	add.s64 	%rd38, %rd9, %rd36;
	st.global.u32 	[%rd38], %r261;
	mov.u32 	%r286, %r23;
$L__BB407_32:
	setp.lt.u32 	%p75, %r17, 3;
	@%p75 bra 	$L__BB407_34;
$L__BB407_33:
	add.s32 	%r262, %r60, %r286;
	shl.b32 	%r263, %r286, 2;
	mov.u32 	%r264, _ZZ9cuda_gemmIiLi256ELi4ELi1ELi16ELi16ELi16ELi32ELi1ELi1EEviiiPT_S1_S1_iiE3Csh;
	add.s32 	%r265, %r264, %r263;
	ld.shared.u32 	%r266, [%r265];
	mul.wide.s32 	%rd39, %r262, 4;
	add.s64 	%rd40, %rd3, %rd39;
	st.global.u32 	[%rd40], %r266;
	add.s32 	%r267, %r265, %r20;
	ld.shared.u32 	%r268, [%r267];
	add.s64 	%rd42, %rd40, %rd26;
	st.global.u32 	[%rd42], %r268;
	add.s32 	%r269, %r267, %r20;
	ld.shared.u32 	%r270, [%r269];
	add.s64 	%rd43, %rd42, %rd26;
	st.global.u32 	[%rd43], %r270;
	add.s32 	%r271, %r269, %r20;
	ld.shared.u32 	%r272, [%r271];
	add.s64 	%rd44, %rd43, %rd26;
	st.global.u32 	[%rd44], %r272;
	add.s32 	%r286, %r20, %r286;
	setp.lt.u32 	%p76, %r286, 16;
	@%p76 bra 	$L__BB407_33;
$L__BB407_34:
	add.s32 	%r277, %r277, %r14;
	setp.lt.u32 	%p77, %r277, %r15;
	@%p77 bra 	$L__BB407_8;
$L__BB407_35:
	ret;

}
	// .globl	_Z9cuda_gemmIiLi256ELi4ELi1ELi16ELi32ELi32ELi32ELi0ELi0EEviiiPT_S1_S1_ii
.visible .entry _Z9cuda_gemmIiLi256ELi4ELi1ELi16ELi32ELi32ELi32ELi0ELi0EEviiiPT_S1_S1_ii(
	.param .u32 _Z9cuda_gemmIiLi256ELi4ELi1ELi16ELi32ELi32ELi32ELi0ELi0EEviiiPT_S1_S1_ii_param_0,
	.param .u32 _Z9cuda_gemmIiLi256ELi4ELi1ELi16ELi32ELi32ELi32ELi0ELi0EEviiiPT_S1_S1_ii_param_1,
	.param .u32 _Z9cuda_gemmIiLi256ELi4ELi1ELi16ELi32ELi32ELi32ELi0ELi0EEviiiPT_S1_S1_ii_param_2,
	.param .u64 .ptr .align 1 _Z9cuda_gemmIiLi256ELi4ELi1ELi16ELi32ELi32ELi32ELi0ELi0EEviiiPT_S1_S1_ii_param_3,
	.param .u64 .ptr .align 1 _Z9cuda_gemmIiLi256ELi4ELi1ELi16ELi32ELi32ELi32ELi0ELi0EEviiiPT_S1_S1_ii_param_4,
	.param .u64 .ptr .align 1 _Z9cuda_gemmIiLi256ELi4ELi1ELi16ELi32ELi32ELi32ELi0ELi0EEviiiPT_S1_S1_ii_param_5,
	.param .u32 _Z9cuda_gemmIiLi256ELi4ELi1ELi16ELi32ELi32ELi32ELi0ELi0EEviiiPT_S1_S1_ii_param_6,
	.param .u32 _Z9cuda_gemmIiLi256ELi4ELi1ELi16ELi32ELi32ELi32ELi0ELi0EEviiiPT_S1_S1_ii_param_7
)
.maxntid 256
{
	.reg .pred 	%p<199>;
	.reg .b32 	%r<1070>;
	.reg .b64 	%rd<37>;
	// demoted variable
	.shared .align 128 .b8 _ZZ9cuda_gemmIiLi256ELi4ELi1ELi16ELi32ELi32ELi32ELi0ELi0EEviiiPT_S1_S1_iiE11kron_fac_sh[4224];
	// demoted variable
	.shared .align 128 .b8 _ZZ9cuda_gemmIiLi256ELi4ELi1ELi16ELi32ELi32ELi32ELi0ELi0EEviiiPT_S1_S1_iiE3Ash[64];
	// demoted variable
	.shared .align 128 .b8 _ZZ9cuda_gemmIiLi256ELi4ELi1ELi16ELi32ELi32ELi32ELi0ELi0EEviiiPT_S1_S1_iiE3Csh[64];
	ld.param.u32 	%r374, [_Z9cuda_gemmIiLi256ELi4ELi1ELi16ELi32ELi32ELi32ELi0ELi0EEviiiPT_S1_S1_ii_param_2];
	ld.param.u64 	%rd7, [_Z9cuda_gemmIiLi256ELi4ELi1ELi16ELi32ELi32ELi32ELi0ELi0EEviiiPT_S1_S1_ii_param_3];
	ld.param.u64 	%rd6, [_Z9cuda_gemmIiLi256ELi4ELi1ELi16ELi32ELi32ELi32ELi0ELi0EEviiiPT_S1_S1_ii_param_4];
	ld.param.u64 	%rd8, [_Z9cuda_gemmIiLi256ELi4ELi1ELi16ELi32ELi32ELi32ELi0ELi0EEviiiPT_S1_S1_ii_param_5];
	ld.param.u32 	%r375, [_Z9cuda_gemmIiLi256ELi4ELi1ELi16ELi32ELi32ELi32ELi0ELi0EEviiiPT_S1_S1_ii_param_6];
	ld.param.u32 	%r376, [_Z9cuda_gemmIiLi256ELi4ELi1ELi16ELi32ELi32ELi32ELi0ELi0EEviiiPT_S1_S1_ii_param_7];
	cvta.to.global.u64 	%rd1, %rd7;
	cvta.to.global.u64 	%rd2, %rd8;
	mov.u32 	%r1, %tid.x;
	and.b32  	%r2, %r1, 31;
	setp.lt.s32 	%p1, %r376, 16;
	shr.u32 	%r3, %r376, 4;
	selp.b32 	%r4, 1, %r3, %p1;
	mul.lo.s32 	%r5, %r376, %r375;
	setp.ge.u32 	%p2, %r1, %r5;
	@%p2 bra 	$L__BB408_3;
	mov.u32 	%r6, %ntid.x;
	cvta.to.global.u64 	%rd3, %rd6;
	mov.u32 	%r876, %r1;
$L__BB408_2:
	mul.wide.u32 	%rd9, %r876, 4;
	add.s64 	%rd10, %rd3, %rd9;
	ld.global.u32 	%r377, [%rd10];
	rem.u32 	%r378, %r876, %r375;
	mov.u32 	%r379, _ZZ9cuda_gemmIiLi256ELi4ELi1ELi16ELi32ELi32ELi32ELi0ELi0EEviiiPT_S1_S1_iiE11kron_fac_sh;
	mad.lo.s32 	%r380, %r378, 132, %r379;
	div.u32 	%r381, %r876, %r376;
	shl.b32 	%r382, %r381, 2;
	add.s32 	%r383, %r380, %r382;
	st.shared.u32 	[%r383], %r377;
	add.s32 	%r876, %r876, %r6;
	setp.lt.u32 	%p3, %r876, %r5;
	@%p3 bra 	$L__BB408_2;
$L__BB408_3:
	div.s32 	%r9, 16, %r376;
	mul.lo.s32 	%r384, %r9, %r4;
	min.s32 	%r10, %r384, 256;
	div.u32 	%r12, %r1, %r10;
	mul.lo.s32 	%r385, %r12, %r10;
	sub.s32 	%r386, %r1, %r385;
	div.u32 	%r11, %r386, %r4;
	mov.u32 	%r13, %ntid.x;
	div.u32 	%r14, %r13, %r10;
	mov.u32 	%r893, %ctaid.y;
	mov.u32 	%r387, %nctaid.y;
	shl.b32 	%r388, %r387, 2;
	setp.ge.u32 	%p4, %r893, %r388;
	@%p4 bra 	$L__BB408_241;
	mov.u32 	%r390, %ctaid.x;
	shl.b32 	%r16, %r390, 4;
	and.b32  	%r17, %r11, 15;
	rem.u32 	%r391, %r1, %r4;
	shl.b32 	%r18, %r391, 4;
	min.s32 	%r19, %r375, 32;
	shl.b32 	%r392, %r376, 8;
	sub.s32 	%r20, 8223, %r392;
	shl.b32 	%r393, %r4, 8;
	sub.s32 	%r21, 8223, %r393;
	add.s32 	%r22, %r1, %r13;
	max.u32 	%r394, %r22, 16;
	setp.lt.u32 	%p5, %r22, 16;
	selp.u32 	%r395, 1, 0, %p5;
	add.s32 	%r396, %r22, %r395;
	sub.s32 	%r397, %r394, %r396;
	div.u32 	%r398, %r397, %r13;
	add.s32 	%r23, %r398, %r395;
	add.s32 	%r399, %r23, 1;
	and.b32  	%r24, %r399, 3;
	shl.b32 	%r25, %r13, 2;
	add.s32 	%r26, %r22, %r13;
	add.s32 	%r400, %r11, 1;
	and.b32  	%r27, %r400, 15;
	add.s32 	%r401, %r11, 2;
	and.b32  	%r28, %r401, 15;
	add.s32 	%r402, %r11, 3;
	and.b32  	%r29, %r402, 15;
	add.s32 	%r403, %r11, 4;
	and.b32  	%r30, %r403, 15;
	add.s32 	%r404, %r11, 5;
	and.b32  	%r31, %r404, 15;
	add.s32 	%r405, %r11, 6;
	and.b32  	%r32, %r405, 15;
	add.s32 	%r406, %r11, 7;
	and.b32  	%r33, %r406, 15;
	setp.lt.s32 	%p6, %r17, %r376;
	selp.b32 	%r407, 0, %r376, %p6;
	sub.s32 	%r34, %r17, %r407;
	add.s32 	%r408, %r17, 1;
	setp.lt.s32 	%p7, %r408, %r376;
	selp.b32 	%r409, 0, %r376, %p7;
	sub.s32 	%r35, %r408, %r409;
	add.s32 	%r410, %r17, 2;
	setp.lt.s32 	%p8, %r410, %r376;
	selp.b32 	%r411, 0, %r376, %p8;
	sub.s32 	%r36, %r410, %r411;
	add.s32 	%r412, %r17, 3;
	setp.lt.s32 	%p9, %r412, %r376;
	selp.b32 	%r413, 0, %r376, %p9;
	sub.s32 	%r37, %r412, %r413;
	add.s32 	%r414, %r17, 4;
	setp.lt.s32 	%p10, %r414, %r376;
	selp.b32 	%r415, 0, %r376, %p10;
	sub.s32 	%r38, %r414, %r415;
	add.s32 	%r416, %r17, 5;
	setp.lt.s32 	%p11, %r416, %r376;
	selp.b32 	%r417, 0, %r376, %p11;
	sub.s32 	%r39, %r416, %r417;
	add.s32 	%r418, %r17, 6;
	setp.lt.s32 	%p12, %r418, %r376;
	selp.b32 	%r419, 0, %r376, %p12;
	sub.s32 	%r40, %r418, %r419;
	add.s32 	%r420, %r17, 7;
	setp.lt.s32 	%p13, %r420, %r376;
	selp.b32 	%r421, 0, %r376, %p13;
	sub.s32 	%r41, %r420, %r421;
	add.s32 	%r422, %r17, 8;
	setp.lt.s32 	%p14, %r422, %r376;
	selp.b32 	%r423, 0, %r376, %p14;
	sub.s32 	%r42, %r422, %r423;
	add.s32 	%r424, %r17, 9;
	setp.lt.s32 	%p15, %r424, %r376;
	selp.b32 	%r425, 0, %r376, %p15;
	sub.s32 	%r43, %r424, %r425;
	add.s32 	%r426, %r17, 10;
	setp.lt.s32 	%p16, %r426, %r376;
	selp.b32 	%r427, 0, %r376, %p16;
	sub.s32 	%r44, %r426, %r427;
	add.s32 	%r428, %r17, 11;
	setp.lt.s32 	%p17, %r428, %r376;
	selp.b32 	%r429, 0, %r376, %p17;
	sub.s32 	%r45, %r428, %r429;
	add.s32 	%r430, %r17, 12;
	setp.lt.s32 	%p18, %r430, %r376;
	selp.b32 	%r431, 0, %r376, %p18;
	sub.s32 	%r46, %r430, %r431;
	add.s32 	%r432, %r17, 13;
	setp.lt.s32 	%p19, %r432, %r376;
	selp.b32 	%r433, 0, %r376, %p19;
	sub.s32 	%r47, %r432, %r433;
	add.s32 	%r434, %r17, 14;
	setp.lt.s32 	%p20, %r434, %r376;
	selp.b32 	%r435, 0, %r376, %p20;
	sub.s32 	%r48, %r434, %r435;
	add.s32 	%r436, %r17, 15;
	setp.lt.s32 	%p21, %r436, %r376;
	selp.b32 	%r437, 0, %r376, %p21;
	sub.s32 	%r49, %r436, %r437;
	mul.wide.u32 	%rd16, %r13, 4;
	mul.wide.u32 	%rd19, %r13, 8;
	mul.wide.u32 	%rd21, %r13, 12;
	cvt.u64.u32 	%rd12, %r25;
$L__BB408_5:
	setp.gt.u32 	%p22, %r1, 15;
	@%p22 bra 	$L__BB408_19;
	setp.eq.s32 	%p23, %r24, 0;
	mul.lo.s32 	%r67, %r893, %r374;
	mov.u32 	%r894, %r1;
	@%p23 bra 	$L__BB408_10;
	setp.eq.s32 	%p24, %r24, 1;
	add.s32 	%r438, %r67, %r16;
	add.s32 	%r439, %r438, %r1;
	mul.wide.s32 	%rd11, %r439, 4;
	add.s64 	%rd4, %rd1, %rd11;
	ld.global.u32 	%r440, [%rd4];
	shl.b32 	%r441, %r1, 2;
	mov.u32 	%r442, _ZZ9cuda_gemmIiLi256ELi4ELi1ELi16ELi32ELi32ELi32ELi0ELi0EEviiiPT_S1_S1_iiE3Ash;
	add.s32 	%r443, %r442, %r441;
	st.shared.u32 	[%r443], %r440;
	mov.u32 	%r894, %r22;
	@%p24 bra 	$L__BB408_10;
	setp.eq.s32 	%p25, %r24, 2;
	add.s64 	%rd5, %rd4, %rd12;
	ld.global.u32 	%r444, [%rd5];
	shl.b32 	%r445, %r1, 2;
	mov.u32 	%r446, _ZZ9cuda_gemmIiLi256ELi4ELi1ELi16ELi32ELi32ELi32ELi0ELi0EEviiiPT_S1_S1_iiE3Ash;
	add.s32 	%r447, %r446, %r445;
	add.s32 	%r448, %r447, %r25;
	st.shared.u32 	[%r448], %r444;
	mov.u32 	%r894, %r26;
	@%p25 bra 	$L__BB408_10;
	add.s32 	%r894, %r26, %r13;
	add.s64 	%rd14, %rd5, %rd12;
	ld.global.u32 	%r449, [%rd14];
	shl.b32 	%r450, %r1, 2;
	mov.u32 	%r451, _ZZ9cuda_gemmIiLi256ELi4ELi1ELi16ELi32ELi32ELi32ELi0ELi0EEviiiPT_S1_S1_iiE3Ash;
	add.s32 	%r452, %r451, %r450;
	add.s32 	%r453, %r452, %r25;
	add.s32 	%r454, %r453, %r25;
	st.shared.u32 	[%r454], %r449;
$L__BB408_10:
	setp.lt.u32 	%p26, %r23, 3;
	@%p26 bra 	$L__BB408_13;
	shl.b32 	%r455, %r894, 2;
	mov.u32 	%r456, _ZZ9cuda_gemmIiLi256ELi4ELi1ELi16ELi32ELi32ELi32ELi0ELi0EEviiiPT_S1_S1_iiE3Ash;
	add.s32 	%r897, %r456, %r455;
	add.s32 	%r457, %r16, %r894;
	add.s32 	%r896, %r457, %r67;
$L__BB408_12:
	mul.wide.s32 	%rd15, %r896, 4;
	add.s64 	%rd17, %rd1, %rd15;
	add.s64 	%rd18, %rd17, %rd16;
	add.s64 	%rd20, %rd17, %rd19;
	add.s64 	%rd22, %rd17, %rd21;
	ld.global.u32 	%r458, [%rd17];
	st.shared.u32 	[%r897], %r458;
	ld.global.u32 	%r459, [%rd18];
	add.s32 	%r460, %r897, %r25;
	st.shared.u32 	[%r460], %r459;
	ld.global.u32 	%r461, [%rd20];
	shl.b32 	%r462, %r13, 3;
	add.s32 	%r463, %r897, %r462;
	st.shared.u32 	[%r463], %r461;
	ld.global.u32 	%r464, [%rd22];
	mad.lo.s32 	%r465, %r13, 12, %r897;
	st.shared.u32 	[%r465], %r464;
	add.s32 	%r894, %r894, %r25;
	shl.b32 	%r466, %r13, 4;
	add.s32 	%r897, %r897, %r466;
	add.s32 	%r896, %r896, %r25;
	setp.lt.u32 	%p27, %r894, 16;
	@%p27 bra 	$L__BB408_12;
$L__BB408_13:
	mov.u32 	%r895, %r1;
	@%p23 bra 	$L__BB408_17;
	setp.eq.s32 	%p29, %r24, 1;
	shl.b32 	%r467, %r1, 2;
	mov.u32 	%r468, _ZZ9cuda_gemmIiLi256ELi4ELi1ELi16ELi32ELi32ELi32ELi0ELi0EEviiiPT_S1_S1_iiE3Csh;
	add.s32 	%r469, %r468, %r467;
	mov.b32 	%r470, 0;
	st.shared.u32 	[%r469], %r470;
	mov.u32 	%r895, %r22;
	@%p29 bra 	$L__BB408_17;
	setp.eq.s32 	%p30, %r24, 2;
	add.s32 	%r474, %r469, %r25;
	mov.b32 	%r475, 0;
	st.shared.u32 	[%r474], %r475;
	mov.u32 	%r895, %r26;
	@%p30 bra 	$L__BB408_17;
	add.s32 	%r895, %r26, %r13;
	mov.u32 	%r477, _ZZ9cuda_gemmIiLi256ELi4ELi1ELi16ELi32ELi32ELi32ELi0ELi0EEviiiPT_S1_S1_iiE3Csh;
	add.s32 	%r478, %r477, %r467;
	add.s32 	%r479, %r478, %r25;
	add.s32 	%r480, %r479, %r25;
	mov.b32 	%r481, 0;
	st.shared.u32 	[%r480], %r481;
$L__BB408_17:
	@%p26 bra 	$L__BB408_19;
$L__BB408_18:
	shl.b32 	%r482, %r895, 2;
	mov.u32 	%r483, _ZZ9cuda_gemmIiLi256ELi4ELi1ELi16ELi32ELi32ELi32ELi0ELi0EEviiiPT_S1_S1_iiE3Csh;
	add.s32 	%r484, %r483, %r482;
	mov.b32 	%r485, 0;
	st.shared.u32 	[%r484], %r485;
	add.s32 	%r486, %r484, %r25;
	st.shared.u32 	[%r486], %r485;
	add.s32 	%r487, %r486, %r25;
	st.shared.u32 	[%r487], %r485;
	add.s32 	%r488, %r487, %r25;
	st.shared.u32 	[%r488], %r485;
	add.s32 	%r895, %r25, %r895;
	setp.lt.u32 	%p32, %r895, 16;
	@%p32 bra 	$L__BB408_18;
$L__BB408_19:
	setp.lt.s32 	%p33, %r9, 1;
	bar.sync 	0;
	@%p33 bra 	$L__BB408_233;
	setp.ne.s32 	%p34, %r4, 1;
	@%p34 bra 	$L__BB408_90;
	mov.b32 	%r916, 0;
$L__BB408_22:
	setp.lt.s32 	%p141, %r376, 1;
	add.s32 	%r99, %r916, %r11;
	mad.lo.s32 	%r100, %r99, %r376, %r18;
	@%p141 bra 	$L__BB408_24;
	add.s32 	%r702, %r100, %r17;
	shl.b32 	%r703, %r702, 2;
	mov.u32 	%r704, _ZZ9cuda_gemmIiLi256ELi4ELi1ELi16ELi32ELi32ELi32ELi0ELi0EEviiiPT_S1_S1_iiE3Ash;
	add.s32 	%r705, %r704, %r703;
	ld.shared.u32 	%r1067, [%r705];
$L__BB408_24:
	setp.lt.s32 	%p142, %r376, 2;
	@%p142 bra 	$L__BB408_26;
	add.s32 	%r706, %r100, %r27;
	shl.b32 	%r707, %r706, 2;
	mov.u32 	%r708, _ZZ9cuda_gemmIiLi256ELi4ELi1ELi16ELi32ELi32ELi32ELi0ELi0EEviiiPT_S1_S1_iiE3Ash;
	add.s32 	%r709, %r708, %r707;
	ld.shared.u32 	%r1066, [%r709];
$L__BB408_26:
	setp.lt.s32 	%p143, %r376, 3;
	@%p143 bra 	$L__BB408_28;
	add.s32 	%r710, %r100, %r28;
	shl.b32 	%r711, %r710, 2;
	mov.u32 	%r712, _ZZ9cuda_gemmIiLi256ELi4ELi1ELi16ELi32ELi32ELi32ELi0ELi0EEviiiPT_S1_S1_iiE3Ash;
	add.s32 	%r713, %r712, %r711;
	ld.shared.u32 	%r1065, [%r713];
$L__BB408_28:
	setp.lt.s32 	%p144, %r376, 4;
	@%p144 bra 	$L__BB408_30;
	add.s32 	%r714, %r100, %r29;
	shl.b32 	%r715, %r714, 2;
	mov.u32 	%r716, _ZZ9cuda_gemmIiLi256ELi4ELi1ELi16ELi32ELi32ELi32ELi0ELi0EEviiiPT_S1_S1_iiE3Ash;
	add.s32 	%r717, %r716, %r715;
	ld.shared.u32 	%r1064, [%r717];
$L__BB408_30:
	setp.lt.s32 	%p145, %r376, 5;
	@%p145 bra 	$L__BB408_32;
	add.s32 	%r718, %r100, %r30;
	shl.b32 	%r719, %r718, 2;
	mov.u32 	%r720, _ZZ9cuda_gemmIiLi256ELi4ELi1ELi16ELi32ELi32ELi32ELi0ELi0EEviiiPT_S1_S1_iiE3Ash;
	add.s32 	%r721, %r720, %r719;
	ld.shared.u32 	%r1063, [%r721];
$L__BB408_32:
	setp.lt.s32 	%p146, %r376, 6;
	@%p146 bra 	$L__BB408_34;
	add.s32 	%r722, %r100, %r31;
	shl.b32 	%r723, %r722, 2;
	mov.u32 	%r724, _ZZ9cuda_gemmIiLi256ELi4ELi1ELi16ELi32ELi32ELi32ELi0ELi0EEviiiPT_S1_S1_iiE3Ash;
	add.s32 	%r725, %r724, %r723;
	ld.shared.u32 	%r1062, [%r725];
$L__BB408_34:
	setp.lt.s32 	%p147, %r376, 7;
	@%p147 bra 	$L__BB408_36;
	add.s32 	%r726, %r100, %r32;
	shl.b32 	%r727, %r726, 2;
	mov.u32 	%r728, _ZZ9cuda_gemmIiLi256ELi4ELi1ELi16ELi32ELi32ELi32ELi0ELi0EEviiiPT_S1_S1_iiE3Ash;
	add.s32 	%r729, %r728, %r727;
	ld.shared.u32 	%r1061, [%r729];
$L__BB408_36:
	setp.lt.s32 	%p148, %r376, 8;
	@%p148 bra 	$L__BB408_38;
	add.s32 	%r730, %r100, %r33;
	shl.b32 	%r731, %r730, 2;
	mov.u32 	%r732, _ZZ9cuda_gemmIiLi256ELi4ELi1ELi16ELi32ELi32ELi32ELi0ELi0EEviiiPT_S1_S1_iiE3Ash;
	add.s32 	%r733, %r732, %r731;
	ld.shared.u32 	%r1060, [%r733];
$L__BB408_38:
	setp.lt.s32 	%p149, %r376, 9;
	@%p149 bra 	$L__BB408_40;
	xor.b32  	%r734, %r17, 8;
	add.s32 	%r735, %r100, %r734;
	shl.b32 	%r736, %r735, 2;
	mov.u32 	%r737, _ZZ9cuda_gemmIiLi256ELi4ELi1ELi16ELi32ELi32ELi32ELi0ELi0EEviiiPT_S1_S1_iiE3Ash;
	add.s32 	%r738, %r737, %r736;
	ld.shared.u32 	%r1059, [%r738];
$L__BB408_40:
	setp.lt.s32 	%p150, %r376, 10;
	@%p150 bra 	$L__BB408_42;
	add.s32 	%r739, %r11, 9;
	and.b32  	%r740, %r739, 15;
	add.s32 	%r741, %r100, %r740;
	shl.b32 	%r742, %r741, 2;
	mov.u32 	%r743, _ZZ9cuda_gemmIiLi256ELi4ELi1ELi16ELi32ELi32ELi32ELi0ELi0EEviiiPT_S1_S1_iiE3Ash;
	add.s32 	%r744, %r743, %r742;
	ld.shared.u32 	%r1058, [%r744];
$L__BB408_42:
	setp.lt.s32 	%p151, %r376, 11;
	@%p151 bra 	$L__BB408_44;
	add.s32 	%r745, %r11, 10;
	and.b32  	%r746, %r745, 15;
	add.s32 	%r747, %r100, %r746;
	shl.b32 	%r748, %r747, 2;
	mov.u32 	%r749, _ZZ9cuda_gemmIiLi256ELi4ELi1ELi16ELi32ELi32ELi32ELi0ELi0EEviiiPT_S1_S1_iiE3Ash;
	add.s32 	%r750, %r749, %r748;
	ld.shared.u32 	%r1057, [%r750];
$L__BB408_44:
	setp.lt.s32 	%p152, %r376, 12;
	@%p152 bra 	$L__BB408_46;
	add.s32 	%r751, %r11, 11;
	and.b32  	%r752, %r751, 15;
	add.s32 	%r753, %r100, %r752;
	shl.b32 	%r754, %r753, 2;
	mov.u32 	%r755, _ZZ9cuda_gemmIiLi256ELi4ELi1ELi16ELi32ELi32ELi32ELi0ELi0EEviiiPT_S1_S1_iiE3Ash;
	add.s32 	%r756, %r755, %r754;
	ld.shared.u32 	%r1056, [%r756];
$L__BB408_46:
	setp.lt.s32 	%p153, %r376, 13;
	@%p153 bra 	$L__BB408_48;
	add.s32 	%r757, %r11, 12;
	and.b32  	%r758, %r757, 15;
	add.s32 	%r759, %r100, %r758;
	shl.b32 	%r760, %r759, 2;
	mov.u32 	%r761, _ZZ9cuda_gemmIiLi256ELi4ELi1ELi16ELi32ELi32ELi32ELi0ELi0EEviiiPT_S1_S1_iiE3Ash;
	add.s32 	%r762, %r761, %r760;
	ld.shared.u32 	%r1055, [%r762];
$L__BB408_48:
	setp.lt.s32 	%p154, %r376, 14;
	@%p154 bra 	$L__BB408_50;
	add.s32 	%r763, %r11, 13;
	and.b32  	%r764, %r763, 15;
	add.s32 	%r765, %r100, %r764;
	shl.b32 	%r766, %r765, 2;
	mov.u32 	%r767, _ZZ9cuda_gemmIiLi256ELi4ELi1ELi16ELi32ELi32ELi32ELi0ELi0EEviiiPT_S1_S1_iiE3Ash;
	add.s32 	%r768, %r767, %r766;
	ld.shared.u32 	%r1054, [%r768];
$L__BB408_50:
	setp.lt.s32 	%p155, %r376, 15;
	@%p155 bra 	$L__BB408_52;
	add.s32 	%r769, %r11, 14;
	and.b32  	%r770, %r769, 15;
	add.s32 	%r771, %r100, %r770;
	shl.b32 	%r772, %r771, 2;
	mov.u32 	%r773, _ZZ9cuda_gemmIiLi256ELi4ELi1ELi16ELi32ELi32ELi32ELi0ELi0EEviiiPT_S1_S1_iiE3Ash;
	add.s32 	%r774, %r773, %r772;
	ld.shared.u32 	%r1053, [%r774];
$L__BB408_52:
	setp.lt.s32 	%p156, %r376, 16;
	@%p156 bra 	$L__BB408_54;
	add.s32 	%r775, %r11, -1;
	and.b32  	%r776, %r775, 15;
	add.s32 	%r777, %r100, %r776;
	shl.b32 	%r778, %r777, 2;
	mov.u32 	%r779, _ZZ9cuda_gemmIiLi256ELi4ELi1ELi16ELi32ELi32ELi32ELi0ELi0EEviiiPT_S1_S1_iiE3Ash;
	add.s32 	%r780, %r779, %r778;
	ld.shared.u32 	%r1052, [%r780];
$L__BB408_54:
	setp.lt.s32 	%p157, %r12, %r19;
	@%p157 bra 	$L__BB408_56;
$L__BB408_55:
	add.s32 	%r916, %r916, %r10;
	setp.lt.s32 	%p191, %r916, %r9;
	@%p191 bra 	$L__BB408_22;
	bra.uni 	$L__BB408_233;
$L__BB408_56:
	rem.s32 	%r781, %r2, %r376;
	shl.b32 	%r782, %r781, 2;
	mov.u32 	%r783, _ZZ9cuda_gemmIiLi256ELi4ELi1ELi16ELi32ELi32ELi32ELi0ELi0EEviiiPT_S1_S1_iiE11kron_fac_sh;
	add.s32 	%r134, %r783, %r782;
	mov.u32 	%r933, %r12;
$L__BB408_57:
	mad.lo.s32 	%r785, %r933, 132, %r134;
	ld.shared.u32 	%r136, [%r785];
	mov.b32 	%r935, 0;
	@%p141 bra 	$L__BB408_59;
	shfl.sync.idx.b32	%r786|%p159, %r136, %r34, %r20, -1;
	mul.lo.s32 	%r935, %r786, %r1067;
$L__BB408_59:
	@%p142 bra 	$L__BB408_61;
	shfl.sync.idx.b32	%r787|%p161, %r136, %r35, %r20, -1;
	mad.lo.s32 	%r935, %r787, %r1066, %r935;
$L__BB408_61:
	@%p143 bra 	$L__BB408_63;
	shfl.sync.idx.b32	%r788|%p163, %r136, %r36, %r20, -1;
	mad.lo.s32 	%r935, %r788, %r1065, %r935;
$L__BB408_63:
	@%p144 bra 	$L__BB408_65;
	shfl.sync.idx.b32	%r789|%p165, %r136, %r37, %r20, -1;
	mad.lo.s32 	%r935, %r789, %r1064, %r935;
$L__BB408_65:
	@%p145 bra 	$L__BB408_67;
	shfl.sync.idx.b32	%r790|%p167, %r136, %r38, %r20, -1;
	mad.lo.s32 	%r935, %r790, %r1063, %r935;
$L__BB408_67:
	setp.lt.s32 	%p168, %r376, 6;
	@%p168 bra 	$L__BB408_69;
	shfl.sync.idx.b32	%r791|%p169, %r136, %r39, %r20, -1;
	mad.lo.s32 	%r935, %r791, %r1062, %r935;
$L__BB408_69:
	setp.lt.s32 	%p170, %r376, 7;
	@%p170 bra 	$L__BB408_71;
	shfl.sync.idx.b32	%r792|%p171, %r136, %r40, %r20, -1;
	mad.lo.s32 	%r935, %r792, %r1061, %r935;
$L__BB408_71:
	setp.lt.s32 	%p172, %r376, 8;
	@%p172 bra 	$L__BB408_73;
	shfl.sync.idx.b32	%r793|%p173, %r136, %r41, %r20, -1;
	mad.lo.s32 	%r935, %r793, %r1060, %r935;
$L__BB408_73:
	setp.lt.s32 	%p174, %r376, 9;
	@%p174 bra 	$L__BB408_75;
	shfl.sync.idx.b32	%r794|%p175, %r136, %r42, %r20, -1;
	mad.lo.s32 	%r935, %r794, %r1059, %r935;
$L__BB408_75:
	setp.lt.s32 	%p176, %r376, 10;
	@%p176 bra 	$L__BB408_77;
	shfl.sync.idx.b32	%r795|%p177, %r136, %r43, %r20, -1;
	mad.lo.s32 	%r935, %r795, %r1058, %r935;
$L__BB408_77:
	setp.lt.s32 	%p178, %r376, 11;
	@%p178 bra 	$L__BB408_79;
	shfl.sync.idx.b32	%r796|%p179, %r136, %r44, %r20, -1;
	mad.lo.s32 	%r935, %r796, %r1057, %r935;
$L__BB408_79:
	setp.lt.s32 	%p180, %r376, 12;
	@%p180 bra 	$L__BB408_81;
	shfl.sync.idx.b32	%r797|%p181, %r136, %r45, %r20, -1;
	mad.lo.s32 	%r935, %r797, %r1056, %r935;
$L__BB408_81:
	setp.lt.s32 	%p182, %r376, 13;
	@%p182 bra 	$L__BB408_83;
	shfl.sync.idx.b32	%r798|%p183, %r136, %r46, %r20, -1;
	mad.lo.s32 	%r935, %r798, %r1055, %r935;
$L__BB408_83:
	setp.lt.s32 	%p184, %r376, 14;
	@%p184 bra 	$L__BB408_85;
	shfl.sync.idx.b32	%r799|%p185, %r136, %r47, %r20, -1;
	mad.lo.s32 	%r935, %r799, %r1054, %r935;
$L__BB408_85:
	setp.lt.s32 	%p186, %r376, 15;
	@%p186 bra 	$L__BB408_87;
	shfl.sync.idx.b32	%r800|%p187, %r136, %r48, %r20, -1;
	mad.lo.s32 	%r935, %r800, %r1053, %r935;
$L__BB408_87:
	setp.lt.s32 	%p188, %r376, 16;
	@%p188 bra 	$L__BB408_89;
	shfl.sync.idx.b32	%r801|%p189, %r136, %r49, %r20, -1;
	mad.lo.s32 	%r935, %r801, %r1052, %r935;
$L__BB408_89:
	mad.lo.s32 	%r802, %r933, %r9, %r99;
	shl.b32 	%r803, %r802, 2;
	mov.u32 	%r804, _ZZ9cuda_gemmIiLi256ELi4ELi1ELi16ELi32ELi32ELi32ELi0ELi0EEviiiPT_S1_S1_iiE3Csh;
	add.s32 	%r805, %r804, %r803;
	ld.shared.u32 	%r806, [%r805];
	add.s32 	%r807, %r806, %r935;
	st.shared.u32 	[%r805], %r807;
	add.s32 	%r933, %r933, %r14;
	setp.lt.s32 	%p190, %r933, %r19;
	@%p190 bra 	$L__BB408_57;
	bra.uni 	$L__BB408_55;
$L__BB408_90:
	setp.gt.u32 	%p35, %r376, 31;
	@%p35 bra 	$L__BB408_124;
	mov.b32 	%r1018, 0;
$L__BB408_92:
	setp.eq.s32 	%p36, %r376, 0;
	add.s32 	%r279, %r1018, %r11;
	mad.lo.s32 	%r280, %r279, %r376, %r18;
	@%p36 bra 	$L__BB408_94;
	add.s32 	%r490, %r280, %r17;
	shl.b32 	%r491, %r490, 2;
	mov.u32 	%r492, _ZZ9cuda_gemmIiLi256ELi4ELi1ELi16ELi32ELi32ELi32ELi0ELi0EEviiiPT_S1_S1_iiE3Ash;
	add.s32 	%r493, %r492, %r491;
	ld.shared.u32 	%r1067, [%r493];
$L__BB408_94:
	setp.lt.s32 	%p37, %r376, 2;
	@%p37 bra 	$L__BB408_96;
	add.s32 	%r494, %r280, %r27;
	shl.b32 	%r495, %r494, 2;
	mov.u32 	%r496, _ZZ9cuda_gemmIiLi256ELi4ELi1ELi16ELi32ELi32ELi32ELi0ELi0EEviiiPT_S1_S1_iiE3Ash;
	add.s32 	%r497, %r496, %r495;
	ld.shared.u32 	%r1066, [%r497];
$L__BB408_96:
	setp.lt.s32 	%p38, %r376, 3;
	@%p38 bra 	$L__BB408_98;
	add.s32 	%r498, %r280, %r28;
	shl.b32 	%r499, %r498, 2;
	mov.u32 	%r500, _ZZ9cuda_gemmIiLi256ELi4ELi1ELi16ELi32ELi32ELi32ELi0ELi0EEviiiPT_S1_S1_iiE3Ash;
	add.s32 	%r501, %r500, %r499;
	ld.shared.u32 	%r1065, [%r501];
$L__BB408_98:
	setp.lt.s32 	%p39, %r376, 4;
	@%p39 bra 	$L__BB408_100;
	add.s32 	%r502, %r280, %r29;
	shl.b32 	%r503, %r502, 2;
	mov.u32 	%r504, _ZZ9cuda_gemmIiLi256ELi4ELi1ELi16ELi32ELi32ELi32ELi0ELi0EEviiiPT_S1_S1_iiE3Ash;
	add.s32 	%r505, %r504, %r503;
	ld.shared.u32 	%r1064, [%r505];
$L__BB408_100:
	setp.lt.s32 	%p40, %r376, 5;
	@%p40 bra 	$L__BB408_102;
	add.s32 	%r506, %r280, %r30;
	shl.b32 	%r507, %r506, 2;
	mov.u32 	%r508, _ZZ9cuda_gemmIiLi256ELi4ELi1ELi16ELi32ELi32ELi32ELi0ELi0EEviiiPT_S1_S1_iiE3Ash;
	add.s32 	%r509, %r508, %r507;
	ld.shared.u32 	%r1063, [%r509];
$L__BB408_102:
	setp.lt.s32 	%p41, %r376, 6;
	@%p41 bra 	$L__BB408_104;
	add.s32 	%r510, %r280, %r31;
	shl.b32 	%r511, %r510, 2;
	mov.u32 	%r512, _ZZ9cuda_gemmIiLi256ELi4ELi1ELi16ELi32ELi32ELi32ELi0ELi0EEviiiPT_S1_S1_iiE3Ash;
	add.s32 	%r513, %r512, %r511;
	ld.shared.u32 	%r1062, [%r513];
$L__BB408_104:
	setp.lt.s32 	%p42, %r376, 7;
	@%p42 bra 	$L__BB408_106;
	add.s32 	%r514, %r280, %r32;
	shl.b32 	%r515, %r514, 2;
	mov.u32 	%r516, _ZZ9cuda_gemmIiLi256ELi4ELi1ELi16ELi32ELi32ELi32ELi0ELi0EEviiiPT_S1_S1_iiE3Ash;
	add.s32 	%r517, %r516, %r515;
	ld.shared.u32 	%r1061, [%r517];
$L__BB408_106:
	setp.lt.s32 	%p43, %r376, 8;
	@%p43 bra 	$L__BB408_108;
	add.s32 	%r518, %r280, %r33;
	shl.b32 	%r519, %r518, 2;
	mov.u32 	%r520, _ZZ9cuda_gemmIiLi256ELi4ELi1ELi16ELi32ELi32ELi32ELi0ELi0EEviiiPT_S1_S1_iiE3Ash;
	add.s32 	%r521, %r520, %r519;
	ld.shared.u32 	%r1060, [%r521];
$L__BB408_108:
	setp.lt.s32 	%p44, %r376, 9;
	@%p44 bra 	$L__BB408_110;
	xor.b32  	%r522, %r17, 8;
	add.s32 	%r523, %r280, %r522;
	shl.b32 	%r524, %r523, 2;
	mov.u32 	%r525, _ZZ9cuda_gemmIiLi256ELi4ELi1ELi16ELi32ELi32ELi32ELi0ELi0EEviiiPT_S1_S1_iiE3Ash;
	add.s32 	%r526, %r525, %r524;
	ld.shared.u32 	%r1059, [%r526];
$L__BB408_110:
	setp.lt.s32 	%p45, %r376, 10;
	@%p45 bra 	$L__BB408_112;
	add.s32 	%r527, %r11, 9;
	and.b32  	%r528, %r527, 15;
	add.s32 	%r529, %r280, %r528;
	shl.b32 	%r530, %r529, 2;
	mov.u32 	%r531, _ZZ9cuda_gemmIiLi256ELi4ELi1ELi16ELi32ELi32ELi32ELi0ELi0EEviiiPT_S1_S1_iiE3Ash;
	add.s32 	%r532, %r531, %r530;
	ld.shared.u32 	%r1058, [%r532];
$L__BB408_112:
	setp.lt.s32 	%p46, %r376, 11;
	@%p46 bra 	$L__BB408_114;
	add.s32 	%r533, %r11, 10;
	and.b32  	%r534, %r533, 15;
	add.s32 	%r535, %r280, %r534;
	shl.b32 	%r536, %r535, 2;
	mov.u32 	%r537, _ZZ9cuda_gemmIiLi256ELi4ELi1ELi16ELi32ELi32ELi32ELi0ELi0EEviiiPT_S1_S1_iiE3Ash;
	add.s32 	%r538, %r537, %r536;
	ld.shared.u32 	%r1057, [%r538];
$L__BB408_114:
	setp.lt.s32 	%p47, %r376, 12;
	@%p47 bra 	$L__BB408_116;
	add.s32 	%r539, %r11, 11;
	and.b32  	%r540, %r539, 15;
	add.s32 	%r541, %r280, %r540;
	shl.b32 	%r542, %r541, 2;
	mov.u32 	%r543, _ZZ9cuda_gemmIiLi256ELi4ELi1ELi16ELi32ELi32ELi32ELi0ELi0EEviiiPT_S1_S1_iiE3Ash;
	add.s32 	%r544, %r543, %r542;
	ld.shared.u32 	%r1056, [%r544];
$L__BB408_116:
	setp.lt.s32 	%p48, %r376, 13;
	@%p48 bra 	$L__BB408_118;
	add.s32 	%r545, %r11, 12;
	and.b32  	%r546, %r545, 15;
	add.s32 	%r547, %r280, %r546;
	shl.b32 	%r548, %r547, 2;
	mov.u32 	%r549, _ZZ9cuda_gemmIiLi256ELi4ELi1ELi16ELi32ELi32ELi32ELi0ELi0EEviiiPT_S1_S1_iiE3Ash;
	add.s32 	%r550, %r549, %r548;
	ld.shared.u32 	%r1055, [%r550];
$L__BB408_118:
	setp.lt.s32 	%p49, %r376, 14;
	@%p49 bra 	$L__BB408_120;
	add.s32 	%r551, %r11, 13;
	and.b32  	%r552, %r551, 15;
	add.s32 	%r553, %r280, %r552;
	shl.b32 	%r554, %r553, 2;
	mov.u32 	%r555, _ZZ9cuda_gemmIiLi256ELi4ELi1ELi16ELi32ELi32ELi32ELi0ELi0EEviiiPT_S1_S1_iiE3Ash;
	add.s32 	%r556, %r555, %r554;
	ld.shared.u32 	%r1054, [%r556];
$L__BB408_120:
	setp.lt.s32 	%p50, %r376, 15;
	@%p50 bra 	$L__BB408_122;
	add.s32 	%r557, %r11, 14;
	and.b32  	%r558, %r557, 15;
	add.s32 	%r559, %r280, %r558;
	shl.b32 	%r560, %r559, 2;
	mov.u32 	%r561, _ZZ9cuda_gemmIiLi256ELi4ELi1ELi16ELi32ELi32ELi32ELi0ELi0EEviiiPT_S1_S1_iiE3Ash;
	add.s32 	%r562, %r561, %r560;
	ld.shared.u32 	%r1053, [%r562];
$L__BB408_122:
	setp.lt.s32 	%p51, %r376, 16;
	@%p51 bra 	$L__BB408_197;
	add.s32 	%r563, %r11, -1;
	and.b32  	%r564, %r563, 15;
	add.s32 	%r565, %r280, %r564;
	shl.b32 	%r566, %r565, 2;
	mov.u32 	%r567, _ZZ9cuda_gemmIiLi256ELi4ELi1ELi16ELi32ELi32ELi32ELi0ELi0EEviiiPT_S1_S1_iiE3Ash;
	add.s32 	%r568, %r567, %r566;
	ld.shared.u32 	%r1052, [%r568];
	bra.uni 	$L__BB408_197;
$L__BB408_124:
	mov.b32 	%r966, 0;
$L__BB408_125:
	setp.lt.s32 	%p87, %r376, 1;
	add.s32 	%r187, %r966, %r11;
	mad.lo.s32 	%r188, %r187, %r376, %r18;
	@%p87 bra 	$L__BB408_127;
	add.s32 	%r595, %r188, %r17;
	shl.b32 	%r596, %r595, 2;
	mov.u32 	%r597, _ZZ9cuda_gemmIiLi256ELi4ELi1ELi16ELi32ELi32ELi32ELi0ELi0EEviiiPT_S1_S1_iiE3Ash;
	add.s32 	%r598, %r597, %r596;
	ld.shared.u32 	%r1067, [%r598];
$L__BB408_127:
	setp.lt.s32 	%p88, %r376, 2;
	@%p88 bra 	$L__BB408_129;
	add.s32 	%r599, %r188, %r27;
	shl.b32 	%r600, %r599, 2;
	mov.u32 	%r601, _ZZ9cuda_gemmIiLi256ELi4ELi1ELi16ELi32ELi32ELi32ELi0ELi0EEviiiPT_S1_S1_iiE3Ash;
	add.s32 	%r602, %r601, %r600;
	ld.shared.u32 	%r1066, [%r602];
$L__BB408_129:
	setp.lt.s32 	%p89, %r376, 3;
	@%p89 bra 	$L__BB408_131;
	add.s32 	%r603, %r188, %r28;
	shl.b32 	%r604, %r603, 2;
	mov.u32 	%r605, _ZZ9cuda_gemmIiLi256ELi4ELi1ELi16ELi32ELi32ELi32ELi0ELi0EEviiiPT_S1_S1_iiE3Ash;
	add.s32 	%r606, %r605, %r604;
	ld.shared.u32 	%r1065, [%r606];
$L__BB408_131:
	setp.lt.s32 	%p90, %r376, 4;
	@%p90 bra 	$L__BB408_133;
	add.s32 	%r607, %r188, %r29;
	shl.b32 	%r608, %r607, 2;
	mov.u32 	%r609, _ZZ9cuda_gemmIiLi256ELi4ELi1ELi16ELi32ELi32ELi32ELi0ELi0EEviiiPT_S1_S1_iiE3Ash;
	add.s32 	%r610, %r609, %r608;
	ld.shared.u32 	%r1064, [%r610];
$L__BB408_133:
	setp.lt.s32 	%p91, %r376, 5;
	@%p91 bra 	$L__BB408_135;
	add.s32 	%r611, %r188, %r30;
	shl.b32 	%r612, %r611, 2;
	mov.u32 	%r613, _ZZ9cuda_gemmIiLi256ELi4ELi1ELi16ELi32ELi32ELi32ELi0ELi0EEviiiPT_S1_S1_iiE3Ash;
	add.s32 	%r614, %r613, %r612;
	ld.shared.u32 	%r1063, [%r614];
$L__BB408_135:
	setp.lt.s32 	%p92, %r376, 6;
	@%p92 bra 	$L__BB408_137;
	add.s32 	%r615, %r188, %r31;
	shl.b32 	%r616, %r615, 2;
	mov.u32 	%r617, _ZZ9cuda_gemmIiLi256ELi4ELi1ELi16ELi32ELi32ELi32ELi0ELi0EEviiiPT_S1_S1_iiE3Ash;
	add.s32 	%r618, %r617, %r616;
	ld.shared.u32 	%r1062, [%r618];
$L__BB408_137:
	setp.lt.s32 	%p93, %r376, 7;
	@%p93 bra 	$L__BB408_139;
	add.s32 	%r619, %r188, %r32;
	shl.b32 	%r620, %r619, 2;
	mov.u32 	%r621, _ZZ9cuda_gemmIiLi256ELi4ELi1ELi16ELi32ELi32ELi32ELi0ELi0EEviiiPT_S1_S1_iiE3Ash;
	add.s32 	%r622, %r621, %r620;
	ld.shared.u32 	%r1061, [%r622];
$L__BB408_139:
	setp.lt.s32 	%p94, %r376, 8;
	@%p94 bra 	$L__BB408_141;
	add.s32 	%r623, %r188, %r33;
	shl.b32 	%r624, %r623, 2;
	mov.u32 	%r625, _ZZ9cuda_gemmIiLi256ELi4ELi1ELi16ELi32ELi32ELi32ELi0ELi0EEviiiPT_S1_S1_iiE3Ash;
	add.s32 	%r626, %r625, %r624;
	ld.shared.u32 	%r1060, [%r626];
$L__BB408_141:
	setp.lt.s32 	%p95, %r376, 9;
	@%p95 bra 	$L__BB408_143;
	xor.b32  	%r627, %r17, 8;
	add.s32 	%r628, %r188, %r627;
	shl.b32 	%r629, %r628, 2;
	mov.u32 	%r630, _ZZ9cuda_gemmIiLi256ELi4ELi1ELi16ELi32ELi32ELi32ELi0ELi0EEviiiPT_S1_S1_iiE3Ash;
	add.s32 	%r631, %r630, %r629;
	ld.shared.u32 	%r1059, [%r631];
$L__BB408_143:
	setp.lt.s32 	%p96, %r376, 10;
	@%p96 bra 	$L__BB408_145;
	add.s32 	%r632, %r11, 9;
	and.b32  	%r633, %r632, 15;
	add.s32 	%r634, %r188, %r633;
	shl.b32 	%r635, %r634, 2;
	mov.u32 	%r636, _ZZ9cuda_gemmIiLi256ELi4ELi1ELi16ELi32ELi32ELi32ELi0ELi0EEviiiPT_S1_S1_iiE3Ash;
	add.s32 	%r637, %r636, %r635;
	ld.shared.u32 	%r1058, [%r637];
$L__BB408_145:
	setp.lt.s32 	%p97, %r376, 11;
	@%p97 bra 	$L__BB408_147;
	add.s32 	%r638, %r11, 10;
	and.b32  	%r639, %r638, 15;
	add.s32 	%r640, %r188, %r639;
	shl.b32 	%r641, %r640, 2;
	mov.u32 	%r642, _ZZ9cuda_gemmIiLi256ELi4ELi1ELi16ELi32ELi32ELi32ELi0ELi0EEviiiPT_S1_S1_iiE3Ash;
	add.s32 	%r643, %r642, %r641;
	ld.shared.u32 	%r1057, [%r643];
$L__BB408_147:
	setp.lt.s32 	%p98, %r376, 12;
	@%p98 bra 	$L__BB408_149;
	add.s32 	%r644, %r11, 11;
	and.b32  	%r645, %r644, 15;
	add.s32 	%r646, %r188, %r645;
	shl.b32 	%r647, %r646, 2;
	mov.u32 	%r648, _ZZ9cuda_gemmIiLi256ELi4ELi1ELi16ELi32ELi32ELi32ELi0ELi0EEviiiPT_S1_S1_iiE3Ash;
	add.s32 	%r649, %r648, %r647;
	ld.shared.u32 	%r1056, [%r649];
$L__BB408_149:
	setp.lt.s32 	%p99, %r376, 13;
	@%p99 bra 	$L__BB408_151;
	add.s32 	%r650, %r11, 12;
	and.b32  	%r651, %r650, 15;
	add.s32 	%r652, %r188, %r651;
	shl.b32 	%r653, %r652, 2;
	mov.u32 	%r654, _ZZ9cuda_gemmIiLi256ELi4ELi1ELi16ELi32ELi32ELi32ELi0ELi0EEviiiPT_S1_S1_iiE3Ash;
	add.s32 	%r655, %r654, %r653;
	ld.shared.u32 	%r1055, [%r655];
$L__BB408_151:
	setp.lt.s32 	%p100, %r376, 14;
	@%p100 bra 	$L__BB408_153;
	add.s32 	%r656, %r11, 13;
	and.b32  	%r657, %r656, 15;
	add.s32 	%r658, %r188, %r657;
	shl.b32 	%r659, %r658, 2;
	mov.u32 	%r660, _ZZ9cuda_gemmIiLi256ELi4ELi1ELi16ELi32ELi32ELi32ELi0ELi0EEviiiPT_S1_S1_iiE3Ash;
	add.s32 	%r661, %r660, %r659;
	ld.shared.u32 	%r1054, [%r661];
$L__BB408_153:
	setp.lt.s32 	%p101, %r376, 15;
	@%p101 bra 	$L__BB408_155;
	add.s32 	%r662, %r11, 14;
	and.b32  	%r663, %r662, 15;
	add.s32 	%r664, %r188, %r663;
	shl.b32 	%r665, %r664, 2;
	mov.u32 	%r666, _ZZ9cuda_gemmIiLi256ELi4ELi1ELi16ELi32ELi32ELi32ELi0ELi0EEviiiPT_S1_S1_iiE3Ash;
	add.s32 	%r667, %r666, %r665;
	ld.shared.u32 	%r1053, [%r667];
$L__BB408_155:
	setp.lt.s32 	%p102, %r376, 16;
	@%p102 bra 	$L__BB408_157;
	add.s32 	%r668, %r11, -1;
	and.b32  	%r669, %r668, 15;
	add.s32 	%r670, %r188, %r669;
	shl.b32 	%r671, %r670, 2;
	mov.u32 	%r672, _ZZ9cuda_gemmIiLi256ELi4ELi1ELi16ELi32ELi32ELi32ELi0ELi0EEviiiPT_S1_S1_iiE3Ash;
	add.s32 	%r673, %r672, %r671;
	ld.shared.u32 	%r1052, [%r673];
$L__BB408_157:
	setp.lt.s32 	%p103, %r12, %r19;
	@%p103 bra 	$L__BB408_159;
$L__BB408_158:
	add.s32 	%r966, %r966, %r10;
	setp.lt.s32 	%p140, %r966, %r9;
	@%p140 bra 	$L__BB408_125;
	bra.uni 	$L__BB408_233;
$L__BB408_159:
	rem.s32 	%r674, %r2, %r376;
	shl.b32 	%r675, %r674, 2;
	mov.u32 	%r676, _ZZ9cuda_gemmIiLi256ELi4ELi1ELi16ELi32ELi32ELi32ELi0ELi0EEviiiPT_S1_S1_iiE11kron_fac_sh;
	add.s32 	%r222, %r676, %r675;
	mov.u32 	%r983, %r12;
$L__BB408_160:
	mad.lo.s32 	%r678, %r983, 132, %r222;
	ld.shared.u32 	%r224, [%r678];
	mov.b32 	%r985, 0;
	@%p87 bra 	$L__BB408_162;
	shfl.sync.idx.b32	%r679|%p105, %r224, %r34, %r20, -1;
	mul.lo.s32 	%r985, %r679, %r1067;
$L__BB408_162:
	@%p88 bra 	$L__BB408_164;
	shfl.sync.idx.b32	%r680|%p107, %r224, %r35, %r20, -1;
	mad.lo.s32 	%r985, %r680, %r1066, %r985;
$L__BB408_164:
	@%p89 bra 	$L__BB408_166;
	shfl.sync.idx.b32	%r681|%p109, %r224, %r36, %r20, -1;
	mad.lo.s32 	%r985, %r681, %r1065, %r985;
$L__BB408_166:
	@%p90 bra 	$L__BB408_168;
	shfl.sync.idx.b32	%r682|%p111, %r224, %r37, %r20, -1;
	mad.lo.s32 	%r985, %r682, %r1064, %r985;
$L__BB408_168:
	setp.lt.s32 	%p112, %r376, 5;
	@%p112 bra 	$L__BB408_170;
	shfl.sync.idx.b32	%r683|%p113, %r224, %r38, %r20, -1;
	mad.lo.s32 	%r985, %r683, %r1063, %r985;
$L__BB408_170:
	setp.lt.s32 	%p114, %r376, 6;
	@%p114 bra 	$L__BB408_172;
	shfl.sync.idx.b32	%r684|%p115, %r224, %r39, %r20, -1;
	mad.lo.s32 	%r985, %r684, %r1062, %r985;
$L__BB408_172:
	setp.lt.s32 	%p116, %r376, 7;
	@%p116 bra 	$L__BB408_174;
	shfl.sync.idx.b32	%r685|%p117, %r224, %r40, %r20, -1;
	mad.lo.s32 	%r985, %r685, %r1061, %r985;
$L__BB408_174:
	setp.lt.s32 	%p118, %r376, 8;
	@%p118 bra 	$L__BB408_176;
	shfl.sync.idx.b32	%r686|%p119, %r224, %r41, %r20, -1;
	mad.lo.s32 	%r985, %r686, %r1060, %r985;
$L__BB408_176:
	setp.lt.s32 	%p120, %r376, 9;
	@%p120 bra 	$L__BB408_178;
	shfl.sync.idx.b32	%r687|%p121, %r224, %r42, %r20, -1;
	mad.lo.s32 	%r985, %r687, %r1059, %r985;
$L__BB408_178:
	setp.lt.s32 	%p122, %r376, 10;
	@%p122 bra 	$L__BB408_180;
	shfl.sync.idx.b32	%r688|%p123, %r224, %r43, %r20, -1;
	mad.lo.s32 	%r985, %r688, %r1058, %r985;
$L__BB408_180:
	setp.lt.s32 	%p124, %r376, 11;
	@%p124 bra 	$L__BB408_182;
	shfl.sync.idx.b32	%r689|%p125, %r224, %r44, %r20, -1;
	mad.lo.s32 	%r985, %r689, %r1057, %r985;
$L__BB408_182:
	setp.lt.s32 	%p126, %r376, 12;
	@%p126 bra 	$L__BB408_184;
	shfl.sync.idx.b32	%r690|%p127, %r224, %r45, %r20, -1;
	mad.lo.s32 	%r985, %r690, %r1056, %r985;
$L__BB408_184:
	setp.lt.s32 	%p128, %r376, 13;
	@%p128 bra 	$L__BB408_186;
	shfl.sync.idx.b32	%r691|%p129, %r224, %r46, %r20, -1;
	mad.lo.s32 	%r985, %r691, %r1055, %r985;
$L__BB408_186:
	setp.lt.s32 	%p130, %r376, 14;
	@%p130 bra 	$L__BB408_188;
	shfl.sync.idx.b32	%r692|%p131, %r224, %r47, %r20, -1;
	mad.lo.s32 	%r985, %r692, %r1054, %r985;
$L__BB408_188:
	setp.lt.s32 	%p132, %r376, 15;
	@%p132 bra 	$L__BB408_190;
	shfl.sync.idx.b32	%r693|%p133, %r224, %r48, %r20, -1;
	mad.lo.s32 	%r985, %r693, %r1053, %r985;
$L__BB408_190:
	setp.lt.s32 	%p134, %r376, 16;
	@%p134 bra 	$L__BB408_192;
	shfl.sync.idx.b32	%r694|%p135, %r224, %r49, %r20, -1;
	mad.lo.s32 	%r985, %r694, %r1052, %r985;
$L__BB408_192:
	mov.u32 	%r999, %r3;
$L__BB408_193:
	shr.u32 	%r258, %r999, 1;
	shfl.sync.down.b32	%r695|%p136, %r985, %r258, %r21, -1;
	add.s32 	%r985, %r695, %r985;
	setp.gt.u32 	%p137, %r999, 3;
	mov.u32 	%r999, %r258;
	@%p137 bra 	$L__BB408_193;
	rem.u32 	%r696, %r2, %r4;
	setp.eq.s32 	%p138, %r696, 0;
	@%p138 bra 	$L__BB408_195;
	bra.uni 	$L__BB408_196;
$L__BB408_195:
	mad.lo.s32 	%r697, %r983, %r9, %r187;
	shl.b32 	%r698, %r697, 2;
	mov.u32 	%r699, _ZZ9cuda_gemmIiLi256ELi4ELi1ELi16ELi32ELi32ELi32ELi0ELi0EEviiiPT_S1_S1_iiE3Csh;
	add.s32 	%r700, %r699, %r698;
	st.shared.u32 	[%r700], %r985;
$L__BB408_196:
	add.s32 	%r983, %r983, %r14;
	setp.lt.s32 	%p139, %r983, %r19;
	@%p139 bra 	$L__BB408_160;
	bra.uni 	$L__BB408_158;
$L__BB408_197:
	setp.lt.s32 	%p52, %r12, %r19;
	@%p52 bra 	$L__BB408_198;
	bra.uni 	$L__BB408_232;
$L__BB408_198:
	rem.u32 	%r569, %r2, %r376;
	shl.b32 	%r570, %r569, 2;
	mov.u32 	%r571, _ZZ9cuda_gemmIiLi256ELi4ELi1ELi16ELi32ELi32ELi32ELi0ELi0EEviiiPT_S1_S1_iiE11kron_fac_sh;
	add.s32 	%r281, %r571, %r570;
	mov.u32 	%r1035, %r12;
$L__BB408_199:
	mad.lo.s32 	%r573, %r1035, 132, %r281;
	ld.shared.u32 	%r315, [%r573];
	mov.b32 	%r1037, 0;
	@%p36 bra 	$L__BB408_201;
	shfl.sync.idx.b32	%r574|%p54, %r315, %r34, %r20, -1;
	mul.lo.s32 	%r1037, %r574, %r1067;
$L__BB408_201:
	@%p37 bra 	$L__BB408_203;
	shfl.sync.idx.b32	%r575|%p56, %r315, %r35, %r20, -1;
	mad.lo.s32 	%r1037, %r575, %r1066, %r1037;
$L__BB408_203:
	@%p38 bra 	$L__BB408_205;
	shfl.sync.idx.b32	%r576|%p58, %r315, %r36, %r20, -1;
	mad.lo.s32 	%r1037, %r576, %r1065, %r1037;
$L__BB408_205:
	@%p39 bra 	$L__BB408_207;
	shfl.sync.idx.b32	%r577|%p60, %r315, %r37, %r20, -1;
	mad.lo.s32 	%r1037, %r577, %r1064, %r1037;
$L__BB408_207:
	@%p40 bra 	$L__BB408_209;
	shfl.sync.idx.b32	%r578|%p62, %r315, %r38, %r20, -1;
	mad.lo.s32 	%r1037, %r578, %r1063, %r1037;
$L__BB408_209:
	setp.lt.s32 	%p63, %r376, 6;
	@%p63 bra 	$L__BB408_211;
	shfl.sync.idx.b32	%r579|%p64, %r315, %r39, %r20, -1;
	mad.lo.s32 	%r1037, %r579, %r1062, %r1037;
$L__BB408_211:
	setp.lt.s32 	%p65, %r376, 7;
	@%p65 bra 	$L__BB408_213;
	shfl.sync.idx.b32	%r580|%p66, %r315, %r40, %r20, -1;
	mad.lo.s32 	%r1037, %r580, %r1061, %r1037;
$L__BB408_213:
	setp.lt.s32 	%p67, %r376, 8;
	@%p67 bra 	$L__BB408_215;
	shfl.sync.idx.b32	%r581|%p68, %r315, %r41, %r20, -1;
	mad.lo.s32 	%r1037, %r581, %r1060, %r1037;
$L__BB408_215:
	setp.lt.s32 	%p69, %r376, 9;
	@%p69 bra 	$L__BB408_217;
	shfl.sync.idx.b32	%r582|%p70, %r315, %r42, %r20, -1;
	mad.lo.s32 	%r1037, %r582, %r1059, %r1037;
$L__BB408_217:
	setp.lt.s32 	%p71, %r376, 10;
	@%p71 bra 	$L__BB408_219;
	shfl.sync.idx.b32	%r583|%p72, %r315, %r43, %r20, -1;
	mad.lo.s32 	%r1037, %r583, %r1058, %r1037;
$L__BB408_219:
	setp.lt.s32 	%p73, %r376, 11;
	@%p73 bra 	$L__BB408_221;
	shfl.sync.idx.b32	%r584|%p74, %r315, %r44, %r20, -1;
	mad.lo.s32 	%r1037, %r584, %r1057, %r1037;
$L__BB408_221:
	setp.lt.s32 	%p75, %r376, 12;
	@%p75 bra 	$L__BB408_223;
	shfl.sync.idx.b32	%r585|%p76, %r315, %r45, %r20, -1;
	mad.lo.s32 	%r1037, %r585, %r1056, %r1037;
$L__BB408_223:
	setp.lt.s32 	%p77, %r376, 13;
	@%p77 bra 	$L__BB408_225;
	shfl.sync.idx.b32	%r586|%p78, %r315, %r46, %r20, -1;
	mad.lo.s32 	%r1037, %r586, %r1055, %r1037;
$L__BB408_225:
	setp.lt.s32 	%p79, %r376, 14;
	@%p79 bra 	$L__BB408_227;
	shfl.sync.idx.b32	%r587|%p80, %r315, %r47, %r20, -1;
	mad.lo.s32 	%r1037, %r587, %r1054, %r1037;
$L__BB408_227:
	setp.lt.s32 	%p81, %r376, 15;
	@%p81 bra 	$L__BB408_229;
	shfl.sync.idx.b32	%r588|%p82, %r315, %r48, %r20, -1;
	mad.lo.s32 	%r1037, %r588, %r1053, %r1037;
$L__BB408_229:
	setp.lt.s32 	%p83, %r376, 16;
	@%p83 bra 	$L__BB408_231;
	shfl.sync.idx.b32	%r589|%p84, %r315, %r49, %r20, -1;
	mad.lo.s32 	%r1037, %r589, %r1052, %r1037;
$L__BB408_231:
	mad.lo.s32 	%r590, %r1035, %r9, %r279;
	shl.b32 	%r591, %r590, 2;
	mov.u32 	%r592, _ZZ9cuda_gemmIiLi256ELi4ELi1ELi16ELi32ELi32ELi32ELi0ELi0EEviiiPT_S1_S1_iiE3Csh;
	add.s32 	%r593, %r592, %r591;
	st.shared.u32 	[%r593], %r1037;
	add.s32 	%r1035, %r1035, %r14;
	setp.lt.s32 	%p85, %r1035, %r19;
	@%p85 bra 	$L__BB408_199;
$L__BB408_232:
	add.s32 	%r1018, %r1018, %r10;
	setp.lt.s32 	%p86, %r1018, %r9;
	@%p86 bra 	$L__BB408_92;
$L__BB408_233:
	bar.sync 	0;
	@%p22 bra 	$L__BB408_240;
	ld.param.u32 	%r875, [_Z9cuda_gemmIiLi256ELi4ELi1ELi16ELi32ELi32ELi32ELi0ELi0EEviiiPT_S1_S1_ii_param_1];
	setp.eq.s32 	%p193, %r24, 0;
	mov.u32 	%r808, %ctaid.x;
	mul.lo.s32 	%r809, %r9, %r808;
	mad.lo.s32 	%r366, %r893, %r875, %r809;
	div.s32 	%r367, %r374, %r376;
	mov.u32 	%r1068, %r1;
	@%p193 bra 	$L__BB408_238;
	setp.eq.s32 	%p194, %r24, 1;
	div.s32 	%r810, %r1, %r9;
	mad.lo.s32 	%r811, %r367, %r810, %r366;
	mul.lo.s32 	%r812, %r810, %r9;
	sub.s32 	%r813, %r1, %r812;
	add.s32 	%r814, %r811, %r813;
	shl.b32 	%r815, %r1, 2;
	mov.u32 	%r816, _ZZ9cuda_gemmIiLi256ELi4ELi1ELi16ELi32ELi32ELi32ELi0ELi0EEviiiPT_S1_S1_iiE3Csh;
	add.s32 	%r817, %r816, %r815;
	ld.shared.u32 	%r818, [%r817];
	mul.wide.s32 	%rd23, %r814, 4;
	add.s64 	%rd24, %rd2, %rd23;
	st.global.u32 	[%rd24], %r818;
	mov.u32 	%r1068, %r22;
	@%p194 bra 	$L__BB408_238;
	setp.eq.s32 	%p195, %r24, 2;
	div.s32 	%r819, %r22, %r9;
	mad.lo.s32 	%r820, %r367, %r819, %r366;
	mul.lo.s32 	%r821, %r819, %r9;
	sub.s32 	%r822, %r22, %r821;
	add.s32 	%r823, %r820, %r822;
	shl.b32 	%r824, %r1, 2;
	mov.u32 	%r825, _ZZ9cuda_gemmIiLi256ELi4ELi1ELi16ELi32ELi32ELi32ELi0ELi0EEviiiPT_S1_S1_iiE3Csh;
	add.s32 	%r826, %r825, %r824;
	add.s32 	%r827, %r826, %r25;
	ld.shared.u32 	%r828, [%r827];
	mul.wide.s32 	%rd25, %r823, 4;
	add.s64 	%rd26, %rd2, %rd25;
	st.global.u32 	[%rd26], %r828;
	mov.u32 	%r1068, %r26;
	@%p195 bra 	$L__BB408_238;
	add.s32 	%r1068, %r26, %r13;
	div.s32 	%r829, %r26, %r9;
	mad.lo.s32 	%r830, %r367, %r829, %r366;
	mul.lo.s32 	%r831, %r829, %r9;
	sub.s32 	%r832, %r26, %r831;
	add.s32 	%r833, %r830, %r832;
	shl.b32 	%r834, %r1, 2;
	mov.u32 	%r835, _ZZ9cuda_gemmIiLi256ELi4ELi1ELi16ELi32ELi32ELi32ELi0ELi0EEviiiPT_S1_S1_iiE3Csh;
	add.s32 	%r836, %r835, %r834;
	add.s32 	%r837, %r836, %r25;
	add.s32 	%r838, %r837, %r25;
	ld.shared.u32 	%r839, [%r838];
	mul.wide.s32 	%rd27, %r833, 4;
	add.s64 	%rd28, %rd2, %rd27;
	st.global.u32 	[%rd28], %r839;
$L__BB408_238:
	setp.lt.u32 	%p196, %r23, 3;
	@%p196 bra 	$L__BB408_240;
$L__BB408_239:
	div.s32 	%r840, %r1068, %r9;
	mad.lo.s32 	%r841, %r367, %r840, %r366;
	mul.lo.s32 	%r842, %r840, %r9;
	sub.s32 	%r843, %r1068, %r842;
	add.s32 	%r844, %r841, %r843;
	shl.b32 	%r845, %r1068, 2;
	mov.u32 	%r846, _ZZ9cuda_gemmIiLi256ELi4ELi1ELi16ELi32ELi32ELi32ELi0ELi0EEviiiPT_S1_S1_iiE3Csh;
	add.s32 	%r847, %r846, %r845;
	ld.shared.u32 	%r848, [%r847];
	mul.wide.s32 	%rd29, %r844, 4;
	add.s64 	%rd30, %rd2, %rd29;
	st.global.u32 	[%rd30], %r848;
	add.s32 	%r849, %r1068, %r13;
	div.s32 	%r850, %r849, %r9;
	mad.lo.s32 	%r851, %r367, %r850, %r366;
	mul.lo.s32 	%r852, %r850, %r9;
	sub.s32 	%r853, %r849, %r852;
	add.s32 	%r854, %r851, %r853;
	add.s32 	%r855, %r847, %r25;
	ld.shared.u32 	%r856, [%r855];
	mul.wide.s32 	%rd31, %r854, 4;
	add.s64 	%rd32, %rd2, %rd31;
	st.global.u32 	[%rd32], %r856;
	add.s32 	%r857, %r849, %r13;
	div.s32 	%r858, %r857, %r9;
	mad.lo.s32 	%r859, %r367, %r858, %r366;
	mul.lo.s32 	%r860, %r858, %r9;
	sub.s32 	%r861, %r857, %r860;
	add.s32 	%r862, %r859, %r861;
	add.s32 	%r863, %r855, %r25;
	ld.shared.u32 	%r864, [%r863];
	mul.wide.s32 	%rd33, %r862, 4;
	add.s64 	%rd34, %rd2, %rd33;
	st.global.u32 	[%rd34], %r864;
	add.s32 	%r865, %r857, %r13;
	div.s32 	%r866, %r865, %r9;
	mad.lo.s32 	%r867, %r367, %r866, %r366;
	mul.lo.s32 	%r868, %r866, %r9;
	sub.s32 	%r869, %r865, %r868;
	add.s32 	%r870, %r867, %r869;
	add.s32 	%r871, %r863, %r25;
	ld.shared.u32 	%r872, [%r871];
	mul.wide.s32 	%rd35, %r870, 4;
	add.s64 	%rd36, %rd2, %rd35;
	st.global.u32 	[%rd36], %r872;
	add.s32 	%r1068, %r865, %r13;
	setp.lt.u32 	%p197, %r1068, 16;
	@%p197 bra 	$L__BB408_239;
$L__BB408_240:
	mov.u32 	%r873, %nctaid.y;
	add.s32 	%r893, %r893, %r873;
	shl.b32 	%r874, %r873, 2;
	setp.lt.u32 	%p198, %r893, %r874;
	@%p198 bra 	$L__BB408_5;
$L__BB408_241:
	ret;

}
	// .globl	_Z9cuda_gemmIiLi256ELi4ELi1ELi16ELi32ELi32ELi32ELi0ELi1EEviiiPT_S1_S1_ii
.visible .entry _Z9cuda_gemmIiLi256ELi4ELi1ELi16ELi32ELi32ELi32ELi0ELi1EEviiiPT_S1_S1_ii(
	.param .u32 _Z9cuda_gemmIiLi256ELi4ELi1ELi16ELi32ELi32ELi32ELi0ELi1EEviiiPT_S1_S1_ii_param_0,
	.param .u32 _Z9cuda_gemmIiLi256ELi4ELi1ELi16ELi32ELi32ELi32ELi0ELi1EEviiiPT_S1_S1_ii_param_1,
	.param .u32 _Z9cuda_gemmIiLi256ELi4ELi1ELi16ELi32ELi32ELi32ELi0ELi1EEviiiPT_S1_S1_ii_param_2,
	.param .u64 .ptr .align 1 _Z9cuda_gemmIiLi256ELi4ELi1ELi16ELi32ELi32ELi32ELi0ELi1EEviiiPT_S1_S1_ii_param_3,
	.param .u64 .ptr .align 1 _Z9cuda_gemmIiLi256ELi4ELi1ELi16ELi32ELi32ELi32ELi0ELi1EEviiiPT_S1_S1_ii_param_4,
	.param .u64 .ptr .align 1 _Z9cuda_gemmIiLi256ELi4ELi1ELi16ELi32ELi32ELi32ELi0ELi1EEviiiPT_S1_S1_ii_param_5,
	.param .u32 _Z9cuda_gemmIiLi256ELi4ELi1ELi16ELi32ELi32ELi32ELi0ELi1EEviiiPT_S1_S1_ii_param_6,
	.param .u32 _Z9cuda_gemmIiLi256ELi4ELi1ELi16ELi32ELi32ELi32ELi0ELi1EEviiiPT_S1_S1_ii_param_7
)
.maxntid 256
{
	.reg .pred 	%p<13>;
	.reg .b16 	%rs<6>;
	.reg .b32 	%r<112>;
	.reg .b64 	%rd<32>;
	// demoted variable
	.shared .align 128 .b8 _ZZ9cuda_gemmIiLi256ELi4ELi1ELi16ELi32ELi32ELi32ELi0ELi1EEviiiPT_S1_S1_iiE11kron_fac_sh[4224];
	// demoted variable
	.shared .align 128 .b8 _ZZ9cuda_gemmIiLi256ELi4ELi1ELi16ELi32ELi32ELi32ELi0ELi1EEviiiPT_S1_S1_iiE3Ash[64];
	ld.param.u64 	%rd8, [_Z9cuda_gemmIiLi256ELi4ELi1ELi16ELi32ELi32ELi32ELi0ELi1EEviiiPT_S1_S1_ii_param_3];
	ld.param.u64 	%rd9, [_Z9cuda_gemmIiLi256ELi4ELi1ELi16ELi32ELi32ELi32ELi0ELi1EEviiiPT_S1_S1_ii_param_4];
	cvta.to.global.u64 	%rd1, %rd9;
	cvta.to.global.u64 	%rd2, %rd8;
	mov.u32 	%r1, %tid.x;
	mov.u32 	%r2, %ntid.x;
	add.s32 	%r3, %r1, %r2;
	cvt.u16.u32 	%rs2, %r3;
	xor.b16  	%rs3, %rs2, 1023;
	cvt.u16.u32 	%rs4, %r2;
	div.u16 	%rs5, %rs3, %rs4;
	and.b16  	%rs1, %rs5, 3;
	setp.eq.s16 	%p1, %rs1, 2;
	mov.u32 	%r105, %r1;
	@%p1 bra 	$L__BB409_3;
	cvt.u32.u16 	%r4, %rs1;
	mov.b32 	%r104, 0;
	mov.u32 	%r39, _ZZ9cuda_gemmIiLi256ELi4ELi1ELi16ELi32ELi32ELi32ELi0ELi1EEviiiPT_S1_S1_iiE11kron_fac_sh;
	mov.u32 	%r105, %r1;
$L__BB409_2:
	.pragma "nounroll";
	mul.wide.u32 	%rd10, %r105, 4;
	add.s64 	%rd11, %rd1, %rd10;
	ld.global.u32 	%r37, [%rd11];
	and.b32  	%r38, %r105, 31;
	mad.lo.s32 	%r40, %r38, 132, %r39;
	shr.u32 	%r41, %r105, 3;
	and.b32  	%r42, %r41, 536870908;
	add.s32 	%r43, %r40, %r42;
	st.shared.u32 	[%r43], %r37;
	add.s32 	%r105, %r105, %r2;
	add.s32 	%r104, %r104, 1;
	xor.b32  	%r44, %r104, %r4;
	setp.ne.s32 	%p2, %r44, 2;
	@%p2 bra 	$L__BB409_2;
$L__BB409_3:
	mov.u32 	%r47, _ZZ9cuda_gemmIiLi256ELi4ELi1ELi16ELi32ELi32ELi32ELi0ELi1EEviiiPT_S1_S1_iiE11kron_fac_sh;
$L__BB409_4:
	mul.wide.u32 	%rd12, %r105, 4;
	add.s64 	%rd13, %rd1, %rd12;
	ld.global.u32 	%r45, [%rd13];
	and.b32  	%r46, %r105, 31;
	mad.lo.s32 	%r48, %r46, 132, %r47;
	shr.u32 	%r49, %r105, 3;
	and.b32  	%r50, %r49, 536870908;
	add.s32 	%r51, %r48, %r50;
	st.shared.u32 	[%r51], %r45;
	add.s32 	%r52, %r105, %r2;
	mul.wide.u32 	%rd14, %r52, 4;
	add.s64 	%rd15, %rd1, %rd14;
	ld.global.u32 	%r53, [%rd15];
	and.b32  	%r54, %r52, 31;
	mad.lo.s32 	%r55, %r54, 132, %r47;
	shr.u32 	%r56, %r52, 3;
	and.b32  	%r57, %r56, 536870908;
	add.s32 	%r58, %r55, %r57;
	st.shared.u32 	[%r58], %r53;
	add.s32 	%r59, %r52, %r2;
	mul.wide.u32 	%rd16, %r59, 4;
	add.s64 	%rd17, %rd1, %rd16;
	ld.global.u32 	%r60, [%rd17];
	and.b32  	%r61, %r59, 31;
	mad.lo.s32 	%r62, %r61, 132, %r47;
	shr.u32 	%r63, %r59, 3;
	and.b32  	%r64, %r63, 536870908;
	add.s32 	%r65, %r62, %r64;
	st.shared.u32 	[%r65], %r60;
	add.s32 	%r66, %r59, %r2;
	mul.wide.u32 	%rd18, %r66, 4;
	add.s64 	%rd19, %rd1, %rd18;
	ld.global.u32 	%r67, [%rd19];
	and.b32  	%r68, %r66, 31;
	mad.lo.s32 	%r69, %r68, 132, %r47;
	shr.u32 	%r70, %r66, 3;
	and.b32  	%r71, %r70, 536870908;
	add.s32 	%r72, %r69, %r71;
	st.shared.u32 	[%r72], %r67;
	add.s32 	%r105, %r66, %r2;
	setp.lt.u32 	%p3, %r105, 1024;
	@%p3 bra 	$L__BB409_4;
	mov.u32 	%r107, %ctaid.y;
	mov.u32 	%r13, %nctaid.y;
	shl.b32 	%r14, %r13, 2;
	setp.ge.u32 	%p4, %r107, %r14;
	@%p4 bra 	$L__BB409_16;
	mov.u32 	%r73, %ctaid.x;
	shl.b32 	%r15, %r73, 4;
	max.u32 	%r74, %r3, 16;
	setp.lt.u32 	%p5, %r3, 16;
	selp.u32 	%r75, 1, 0, %p5;
	add.s32 	%r76, %r3, %r75;
	sub.s32 	%r77, %r74, %r76;
	div.u32 	%r78, %r77, %r2;
	add.s32 	%r16, %r78, %r75;
	shl.b32 	%r79, %r1, 2;
	mov.u32 	%r80, _ZZ9cuda_gemmIiLi256ELi4ELi1ELi16ELi32ELi32ELi32ELi0ELi1EEviiiPT_S1_S1_iiE3Ash;
	add.s32 	%r17, %r80, %r79;
	shl.b32 	%r18, %r2, 2;
	add.s32 	%r19, %r17, %r18;
	add.s32 	%r20, %r3, %r2;
	mul.wide.u32 	%rd20, %r2, 4;
	add.s64 	%rd3, %rd2, %rd20;
	mul.wide.u32 	%rd21, %r2, 8;
	add.s64 	%rd4, %rd2, %rd21;
	mul.wide.u32 	%rd22, %r2, 12;
	add.s64 	%rd5, %rd2, %rd22;
	cvt.u64.u32 	%rd24, %r18;
$L__BB409_7:
	setp.gt.u32 	%p6, %r1, 15;
	@%p6 bra 	$L__BB409_15;
	ld.param.u32 	%r102, [_Z9cuda_gemmIiLi256ELi4ELi1ELi16ELi32ELi32ELi32ELi0ELi1EEviiiPT_S1_S1_ii_param_2];
	and.b32  	%r22, %r16, 3;
	setp.eq.s32 	%p7, %r22, 3;
	mul.lo.s32 	%r23, %r107, %r102;
	mov.u32 	%r108, %r1;
	@%p7 bra 	$L__BB409_12;
	setp.eq.s32 	%p8, %r22, 0;
	add.s32 	%r81, %r23, %r15;
	add.s32 	%r82, %r81, %r1;
	mul.wide.s32 	%rd23, %r82, 4;
	add.s64 	%rd6, %rd2, %rd23;
	ld.global.u32 	%r83, [%rd6];
	st.shared.u32 	[%r17], %r83;
	mov.u32 	%r108, %r3;
	@%p8 bra 	$L__BB409_12;
	setp.eq.s32 	%p9, %r22, 1;
	add.s64 	%rd7, %rd6, %rd24;
	ld.global.u32 	%r85, [%rd7];
	st.shared.u32 	[%r19], %r85;
	mov.u32 	%r108, %r20;
	@%p9 bra 	$L__BB409_12;
	mov.u32 	%r86, %ntid.x;
	add.s32 	%r108, %r20, %r86;
	add.s64 	%rd26, %rd7, %rd24;
	ld.global.u32 	%r87, [%rd26];
	add.s32 	%r88, %r19, %r18;
	st.shared.u32 	[%r88], %r87;
$L__BB409_12:
	setp.lt.u32 	%p10, %r16, 3;
	@%p10 bra 	$L__BB409_15;
	shl.b32 	%r89, %r108, 2;
	mov.u32 	%r90, _ZZ9cuda_gemmIiLi256ELi4ELi1ELi16ELi32ELi32ELi32ELi0ELi1EEviiiPT_S1_S1_iiE3Ash;
	add.s32 	%r110, %r90, %r89;
	add.s32 	%r91, %r15, %r108;
	add.s32 	%r109, %r91, %r23;
$L__BB409_14:
	mul.wide.s32 	%rd27, %r109, 4;
	add.s64 	%rd28, %rd3, %rd27;
	add.s64 	%rd29, %rd4, %rd27;
	add.s64 	%rd30, %rd5, %rd27;
	add.s64 	%rd31, %rd2, %rd27;
	ld.global.u32 	%r92, [%rd31];
	st.shared.u32 	[%r110], %r92;
	ld.global.u32 	%r93, [%rd28];
	add.s32 	%r94, %r110, %r18;
	st.shared.u32 	[%r94], %r93;
	ld.global.u32 	%r95, [%rd29];
	mov.u32 	%r96, %ntid.x;
	shl.b32 	%r97, %r96, 3;
	add.s32 	%r98, %r110, %r97;
	st.shared.u32 	[%r98], %r95;
	ld.global.u32 	%r99, [%rd30];
	mad.lo.s32 	%r100, %r96, 12, %r110;
	st.shared.u32 	[%r100], %r99;
	add.s32 	%r108, %r108, %r18;
	shl.b32 	%r101, %r96, 4;
	add.s32 	%r110, %r110, %r101;
	add.s32 	%r109, %r109, %r18;
	setp.lt.u32 	%p11, %r108, 16;
	@%p11 bra 	$L__BB409_14;
$L__BB409_15:
	bar.sync 	0;
	bar.sync 	0;
	add.s32 	%r107, %r107, %r13;
	setp.lt.u32 	%p12, %r107, %r14;
	@%p12 bra 	$L__BB409_7;
$L__BB409_16:
	ret;

}
	// .globl	_Z9cuda_gemmIiLi256ELi4ELi1ELi16ELi32ELi32ELi32ELi1ELi0EEviiiPT_S1_S1_ii
.visible .entry _Z9cuda_gemmIiLi256ELi4ELi1ELi16ELi32ELi32ELi32ELi1ELi0EEviiiPT_S1_S1_ii(
	.param .u32 _Z9cuda_gemmIiLi256ELi4ELi1ELi16ELi32ELi32ELi32ELi1ELi0EEviiiPT_S1_S1_ii_param_0,
	.param .u32 _Z9cuda_gemmIiLi256ELi4ELi1ELi16ELi32ELi32ELi32ELi1ELi0EEviiiPT_S1_S1_ii_param_1,
	.param .u32 _Z9cuda_gemmIiLi256ELi4ELi1ELi16ELi32ELi32ELi32ELi1ELi0EEviiiPT_S1_S1_ii_param_2,
	.param .u64 .ptr .align 1 _Z9cuda_gemmIiLi256ELi4ELi1ELi16ELi32ELi32ELi32ELi1ELi0EEviiiPT_S1_S1_ii_param_3,
	.param .u64 .ptr .align 1 _Z9cuda_gemmIiLi256ELi4ELi1ELi16ELi32ELi32ELi32ELi1ELi0EEviiiPT_S1_S1_ii_param_4,
	.param .u64 .ptr .align 1 _Z9cuda_gemmIiLi256ELi4ELi1ELi16ELi32ELi32ELi32ELi1ELi0EEviiiPT_S1_S1_ii_param_5,
	.param .u32 _Z9cuda_gemmIiLi256ELi4ELi1ELi16ELi32ELi32ELi32ELi1ELi0EEviiiPT_S1_S1_ii_param_6,
	.param .u32 _Z9cuda_gemmIiLi256ELi4ELi1ELi16ELi32ELi32ELi32ELi1ELi0EEviiiPT_S1_S1_ii_param_7
)
.maxntid 256
{
	.reg .pred 	%p<199>;
	.reg .b32 	%r<1015>;
	.reg .b64 	%rd<35>;
	// demoted variable
	.shared .align 128 .b8 _ZZ9cuda_gemmIiLi256ELi4ELi1ELi16ELi32ELi32ELi32ELi1ELi0EEviiiPT_S1_S1_iiE11kron_fac_sh[4224];
	// demoted variable
	.shared .align 128 .b8 _ZZ9cuda_gemmIiLi256ELi4ELi1ELi16ELi32ELi32ELi32ELi1ELi0EEviiiPT_S1_S1_iiE3Ash[64];
	// demoted variable
	.shared .align 128 .b8 _ZZ9cuda_gemmIiLi256ELi4ELi1ELi16ELi32ELi32ELi32ELi1ELi0EEviiiPT_S1_S1_iiE3Csh[64];
	ld.param.u64 	%rd9, [_Z9cuda_gemmIiLi256ELi4ELi1ELi16ELi32ELi32ELi32ELi1ELi0EEviiiPT_S1_S1_ii_param_3];
	ld.param.u64 	%rd8, [_Z9cuda_gemmIiLi256ELi4ELi1ELi16ELi32ELi32ELi32ELi1ELi0EEviiiPT_S1_S1_ii_param_4];
	ld.param.u64 	%rd10, [_Z9cuda_gemmIiLi256ELi4ELi1ELi16ELi32ELi32ELi32ELi1ELi0EEviiiPT_S1_S1_ii_param_5];
	ld.param.u32 	%r371, [_Z9cuda_gemmIiLi256ELi4ELi1ELi16ELi32ELi32ELi32ELi1ELi0EEviiiPT_S1_S1_ii_param_6];
	ld.param.u32 	%r372, [_Z9cuda_gemmIiLi256ELi4ELi1ELi16ELi32ELi32ELi32ELi1ELi0EEviiiPT_S1_S1_ii_param_7];
	cvta.to.global.u64 	%rd1, %rd9;
	cvta.to.global.u64 	%rd2, %rd10;
	mov.u32 	%r1, %tid.x;
	and.b32  	%r2, %r1, 31;
	setp.lt.s32 	%p1, %r372, 16;
	shr.u32 	%r3, %r372, 4;
	selp.b32 	%r4, 1, %r3, %p1;
	mul.lo.s32 	%r5, %r372, %r371;
	setp.ge.u32 	%p2, %r1, %r5;
	@%p2 bra 	$L__BB410_3;
	mov.u32 	%r6, %ntid.x;
	cvta.to.global.u64 	%rd3, %rd8;
	mov.u32 	%r821, %r1;
$L__BB410_2:
	mul.wide.u32 	%rd11, %r821, 4;
	add.s64 	%rd12, %rd3, %rd11;
	ld.global.u32 	%r373, [%rd12];
	rem.u32 	%r374, %r821, %r371;
	mov.u32 	%r375, _ZZ9cuda_gemmIiLi256ELi4ELi1ELi16ELi32ELi32ELi32ELi1ELi0EEviiiPT_S1_S1_iiE11kron_fac_sh;
	mad.lo.s32 	%r376, %r374, 132, %r375;
	div.u32 	%r377, %r821, %r372;
	shl.b32 	%r378, %r377, 2;
	add.s32 	%r379, %r376, %r378;
	st.shared.u32 	[%r379], %r373;
	add.s32 	%r821, %r821, %r6;
	setp.lt.u32 	%p3, %r821, %r5;
	@%p3 bra 	$L__BB410_2;
$L__BB410_3:
	div.s32 	%r9, 16, %r372;
	mul.lo.s32 	%r380, %r9, %r4;
	min.s32 	%r10, %r380, 256;
	div.u32 	%r12, %r1, %r10;
	mul.lo.s32 	%r381, %r12, %r10;
	sub.s32 	%r382, %r1, %r381;
	div.u32 	%r11, %r382, %r4;
	mov.u32 	%r13, %ntid.x;
	div.u32 	%r14, %r13, %r10;
	mov.u32 	%r838, %ctaid.y;
	mov.u32 	%r383, %nctaid.y;
	shl.b32 	%r384, %r383, 2;
	setp.ge.u32 	%p4, %r838, %r384;
	@%p4 bra 	$L__BB410_241;
	and.b32  	%r16, %r11, 15;
	rem.u32 	%r386, %r1, %r4;
	shl.b32 	%r17, %r386, 4;
	min.s32 	%r18, %r371, 32;
	shl.b32 	%r387, %r372, 8;
	sub.s32 	%r19, 8223, %r387;
	shl.b32 	%r388, %r4, 8;
	sub.s32 	%r20, 8223, %r388;
	add.s32 	%r21, %r1, %r13;
	max.u32 	%r389, %r21, 16;
	setp.lt.u32 	%p5, %r21, 16;
	selp.u32 	%r390, 1, 0, %p5;
	add.s32 	%r391, %r21, %r390;
	sub.s32 	%r392, %r389, %r391;
	div.u32 	%r393, %r392, %r13;
	add.s32 	%r22, %r393, %r390;
	add.s32 	%r394, %r22, 1;
	and.b32  	%r23, %r394, 3;
	shl.b32 	%r24, %r13, 2;
	add.s32 	%r25, %r21, %r13;
	add.s32 	%r26, %r25, %r13;
	add.s32 	%r395, %r11, 2;
	and.b32  	%r27, %r395, 15;
	add.s32 	%r396, %r11, 3;
	and.b32  	%r28, %r396, 15;
	add.s32 	%r397, %r11, 9;
	and.b32  	%r29, %r397, 15;
	add.s32 	%r398, %r11, 10;
	and.b32  	%r30, %r398, 15;
	add.s32 	%r399, %r11, 11;
	and.b32  	%r31, %r399, 15;
	add.s32 	%r400, %r11, 12;
	and.b32  	%r32, %r400, 15;
	add.s32 	%r401, %r11, 13;
	and.b32  	%r33, %r401, 15;
	add.s32 	%r402, %r11, 14;
	and.b32  	%r34, %r402, 15;
	add.s32 	%r403, %r11, -1;
	and.b32  	%r35, %r403, 15;
	setp.lt.s32 	%p6, %r16, %r372;
	selp.b32 	%r404, 0, %r372, %p6;
	sub.s32 	%r36, %r16, %r404;
	add.s32 	%r405, %r16, 1;
	setp.lt.s32 	%p7, %r405, %r372;
	selp.b32 	%r406, 0, %r372, %p7;
	sub.s32 	%r37, %r405, %r406;
	add.s32 	%r407, %r16, 2;
	setp.lt.s32 	%p8, %r407, %r372;
	selp.b32 	%r408, 0, %r372, %p8;
	sub.s32 	%r38, %r407, %r408;
	add.s32 	%r409, %r16, 3;
	setp.lt.s32 	%p9, %r409, %r372;
	selp.b32 	%r410, 0, %r372, %p9;
	sub.s32 	%r39, %r409, %r410;
	add.s32 	%r411, %r16, 4;
	setp.lt.s32 	%p10, %r411, %r372;
	selp.b32 	%r412, 0, %r372, %p10;
	sub.s32 	%r40, %r411, %r412;
	add.s32 	%r413, %r16, 5;
	setp.lt.s32 	%p11, %r413, %r372;
	selp.b32 	%r414, 0, %r372, %p11;
	sub.s32 	%r41, %r413, %r414;
	add.s32 	%r415, %r16, 6;
	setp.lt.s32 	%p12, %r415, %r372;
	selp.b32 	%r416, 0, %r372, %p12;
	sub.s32 	%r42, %r415, %r416;
	add.s32 	%r417, %r16, 7;
	setp.lt.s32 	%p13, %r417, %r372;
	selp.b32 	%r418, 0, %r372, %p13;
	sub.s32 	%r43, %r417, %r418;
	add.s32 	%r419, %r16, 8;
	setp.lt.s32 	%p14, %r419, %r372;
	selp.b32 	%r420, 0, %r372, %p14;
	sub.s32 	%r44, %r419, %r420;
	add.s32 	%r421, %r16, 9;
	setp.lt.s32 	%p15, %r421, %r372;
	selp.b32 	%r422, 0, %r372, %p15;
	sub.s32 	%r45, %r421, %r422;
	add.s32 	%r423, %r16, 10;
	setp.lt.s32 	%p16, %r423, %r372;
	selp.b32 	%r424, 0, %r372, %p16;
	sub.s32 	%r46, %r423, %r424;
	add.s32 	%r425, %r16, 11;
	setp.lt.s32 	%p17, %r425, %r372;
	selp.b32 	%r426, 0, %r372, %p17;
	sub.s32 	%r47, %r425, %r426;
	add.s32 	%r427, %r16, 12;
	setp.lt.s32 	%p18, %r427, %r372;
	selp.b32 	%r428, 0, %r372, %p18;
	sub.s32 	%r48, %r427, %r428;
	add.s32 	%r429, %r16, 13;
	setp.lt.s32 	%p19, %r429, %r372;
	selp.b32 	%r430, 0, %r372, %p19;
	sub.s32 	%r49, %r429, %r430;
	add.s32 	%r431, %r16, 14;
	setp.lt.s32 	%p20, %r431, %r372;
	selp.b32 	%r432, 0, %r372, %p20;
	sub.s32 	%r50, %r431, %r432;
	add.s32 	%r433, %r16, 15;
	setp.lt.s32 	%p21, %r433, %r372;
	selp.b32 	%r434, 0, %r372, %p21;
	sub.s32 	%r51, %r433, %r434;
	cvt.u64.u32 	%rd14, %r24;
$L__BB410_5:
	setp.gt.u32 	%p22, %r1, 15;
	@%p22 bra 	$L__BB410_19;
	setp.eq.s32 	%p23, %r23, 0;
	shl.b32 	%r69, %r838, 4;
	mov.u32 	%r839, %r1;
	@%p23 bra 	$L__BB410_10;
	setp.eq.s32 	%p24, %r23, 1;
	add.s32 	%r435, %r69, %r1;
	mul.wide.s32 	%rd13, %r435, 4;
	add.s64 	%rd4, %rd1, %rd13;
	ld.global.u32 	%r436, [%rd4];
	shl.b32 	%r437, %r1, 2;
	mov.u32 	%r438, _ZZ9cuda_gemmIiLi256ELi4ELi1ELi16ELi32ELi32ELi32ELi1ELi0EEviiiPT_S1_S1_iiE3Ash;
	add.s32 	%r439, %r438, %r437;
	st.shared.u32 	[%r439], %r436;
	mov.u32 	%r839, %r21;
	@%p24 bra 	$L__BB410_10;
	setp.eq.s32 	%p25, %r23, 2;
	add.s64 	%rd5, %rd4, %rd14;
	ld.global.u32 	%r440, [%rd5];
	add.s32 	%r444, %r439, %r24;
	st.shared.u32 	[%r444], %r440;
	mov.u32 	%r839, %r25;
	@%p25 bra 	$L__BB410_10;
	add.s64 	%rd16, %rd5, %rd14;
	ld.global.u32 	%r445, [%rd16];
	add.s32 	%r450, %r444, %r24;
	st.shared.u32 	[%r450], %r445;
	mov.u32 	%r839, %r26;
$L__BB410_10:
	setp.lt.u32 	%p26, %r22, 3;
	@%p26 bra 	$L__BB410_13;
	shl.b32 	%r451, %r839, 2;
	mov.u32 	%r452, _ZZ9cuda_gemmIiLi256ELi4ELi1ELi16ELi32ELi32ELi32ELi1ELi0EEviiiPT_S1_S1_iiE3Ash;
	add.s32 	%r842, %r452, %r451;
	add.s32 	%r841, %r839, %r69;
$L__BB410_12:
	mul.wide.s32 	%rd17, %r841, 4;
	mov.u32 	%r453, %ntid.x;
	mul.wide.u32 	%rd18, %r453, 4;
	add.s64 	%rd19, %rd1, %rd17;
	add.s64 	%rd20, %rd19, %rd18;
	mul.wide.u32 	%rd21, %r453, 8;
	add.s64 	%rd22, %rd19, %rd21;
	mul.wide.u32 	%rd23, %r453, 12;
	add.s64 	%rd24, %rd19, %rd23;
	ld.global.u32 	%r454, [%rd19];
	st.shared.u32 	[%r842], %r454;
	ld.global.u32 	%r455, [%rd20];
	add.s32 	%r456, %r842, %r24;
	st.shared.u32 	[%r456], %r455;
	ld.global.u32 	%r457, [%rd22];
	shl.b32 	%r458, %r453, 3;
	add.s32 	%r459, %r842, %r458;
	st.shared.u32 	[%r459], %r457;
	ld.global.u32 	%r460, [%rd24];
	mad.lo.s32 	%r461, %r453, 12, %r842;
	st.shared.u32 	[%r461], %r460;
	add.s32 	%r839, %r839, %r24;
	shl.b32 	%r462, %r453, 4;
	add.s32 	%r842, %r842, %r462;
	add.s32 	%r841, %r841, %r24;
	setp.lt.u32 	%p27, %r839, 16;
	@%p27 bra 	$L__BB410_12;
$L__BB410_13:
	mov.u32 	%r840, %r1;
	@%p23 bra 	$L__BB410_17;
	setp.eq.s32 	%p29, %r23, 1;
	shl.b32 	%r463, %r1, 2;
	mov.u32 	%r464, _ZZ9cuda_gemmIiLi256ELi4ELi1ELi16ELi32ELi32ELi32ELi1ELi0EEviiiPT_S1_S1_iiE3Csh;
	add.s32 	%r465, %r464, %r463;
	mov.b32 	%r466, 0;
	st.shared.u32 	[%r465], %r466;
	mov.u32 	%r840, %r21;
	@%p29 bra 	$L__BB410_17;
	setp.eq.s32 	%p30, %r23, 2;
	add.s32 	%r470, %r465, %r24;
	mov.b32 	%r471, 0;
	st.shared.u32 	[%r470], %r471;
	mov.u32 	%r840, %r25;
	@%p30 bra 	$L__BB410_17;
	add.s32 	%r476, %r470, %r24;
	mov.b32 	%r477, 0;
	st.shared.u32 	[%r476], %r477;
	mov.u32 	%r840, %r26;
$L__BB410_17:
	@%p26 bra 	$L__BB410_19;
$L__BB410_18:
	shl.b32 	%r478, %r840, 2;
	mov.u32 	%r479, _ZZ9cuda_gemmIiLi256ELi4ELi1ELi16ELi32ELi32ELi32ELi1ELi0EEviiiPT_S1_S1_iiE3Csh;
	add.s32 	%r480, %r479, %r478;
	mov.b32 	%r481, 0;
	st.shared.u32 	[%r480], %r481;
	add.s32 	%r482, %r480, %r24;
	st.shared.u32 	[%r482], %r481;
	add.s32 	%r483, %r482, %r24;
	st.shared.u32 	[%r483], %r481;
	add.s32 	%r484, %r483, %r24;
	st.shared.u32 	[%r484], %r481;
	add.s32 	%r840, %r24, %r840;
	setp.lt.u32 	%p32, %r840, 16;
	@%p32 bra 	$L__BB410_18;
$L__BB410_19:
	setp.lt.s32 	%p33, %r9, 1;
	bar.sync 	0;
	@%p33 bra 	$L__BB410_233;
	setp.ne.s32 	%p34, %r4, 1;
	@%p34 bra 	$L__BB410_90;
	mov.b32 	%r861, 0;
$L__BB410_22:
	setp.lt.s32 	%p141, %r372, 1;
	add.s32 	%r99, %r861, %r11;
	mad.lo.s32 	%r100, %r99, %r372, %r17;
	@%p141 bra 	$L__BB410_24;
	add.s32 	%r690, %r100, %r16;
	shl.b32 	%r691, %r690, 2;
	mov.u32 	%r692, _ZZ9cuda_gemmIiLi256ELi4ELi1ELi16ELi32ELi32ELi32ELi1ELi0EEviiiPT_S1_S1_iiE3Ash;
	add.s32 	%r693, %r692, %r691;
	ld.shared.u32 	%r1012, [%r693];
$L__BB410_24:
	setp.lt.s32 	%p142, %r372, 2;
	@%p142 bra 	$L__BB410_26;
	add.s32 	%r694, %r11, 1;
	and.b32  	%r695, %r694, 15;
	add.s32 	%r696, %r100, %r695;
	shl.b32 	%r697, %r696, 2;
	mov.u32 	%r698, _ZZ9cuda_gemmIiLi256ELi4ELi1ELi16ELi32ELi32ELi32ELi1ELi0EEviiiPT_S1_S1_iiE3Ash;
	add.s32 	%r699, %r698, %r697;
	ld.shared.u32 	%r1011, [%r699];
$L__BB410_26:
	setp.lt.s32 	%p143, %r372, 3;
	@%p143 bra 	$L__BB410_28;
	add.s32 	%r700, %r100, %r27;
	shl.b32 	%r701, %r700, 2;
	mov.u32 	%r702, _ZZ9cuda_gemmIiLi256ELi4ELi1ELi16ELi32ELi32ELi32ELi1ELi0EEviiiPT_S1_S1_iiE3Ash;
	add.s32 	%r703, %r702, %r701;
	ld.shared.u32 	%r1010, [%r703];
$L__BB410_28:
	setp.lt.s32 	%p144, %r372, 4;
	@%p144 bra 	$L__BB410_30;
	add.s32 	%r704, %r100, %r28;
	shl.b32 	%r705, %r704, 2;
	mov.u32 	%r706, _ZZ9cuda_gemmIiLi256ELi4ELi1ELi16ELi32ELi32ELi32ELi1ELi0EEviiiPT_S1_S1_iiE3Ash;
	add.s32 	%r707, %r706, %r705;
	ld.shared.u32 	%r1009, [%r707];
$L__BB410_30:
	setp.lt.s32 	%p145, %r372, 5;
	@%p145 bra 	$L__BB410_32;
	add.s32 	%r708, %r11, 4;
	and.b32  	%r709, %r708, 15;
	add.s32 	%r710, %r100, %r709;
	shl.b32 	%r711, %r710, 2;
	mov.u32 	%r712, _ZZ9cuda_gemmIiLi256ELi4ELi1ELi16ELi32ELi32ELi32ELi1ELi0EEviiiPT_S1_S1_iiE3Ash;
	add.s32 	%r713, %r712, %r711;
	ld.shared.u32 	%r1008, [%r713];
$L__BB410_32:
	setp.lt.s32 	%p146, %r372, 6;
	@%p146 bra 	$L__BB410_34;
	add.s32 	%r714, %r11, 5;
	and.b32  	%r715, %r714, 15;
	add.s32 	%r716, %r100, %r715;
	shl.b32 	%r717, %r716, 2;
	mov.u32 	%r718, _ZZ9cuda_gemmIiLi256ELi4ELi1ELi16ELi32ELi32ELi32ELi1ELi0EEviiiPT_S1_S1_iiE3Ash;
	add.s32 	%r719, %r718, %r717;
	ld.shared.u32 	%r1007, [%r719];
$L__BB410_34:
	setp.lt.s32 	%p147, %r372, 7;
	@%p147 bra 	$L__BB410_36;
	add.s32 	%r720, %r11, 6;
	and.b32  	%r721, %r720, 15;
	add.s32 	%r722, %r100, %r721;
	shl.b32 	%r723, %r722, 2;
	mov.u32 	%r724, _ZZ9cuda_gemmIiLi256ELi4ELi1ELi16ELi32ELi32ELi32ELi1ELi0EEviiiPT_S1_S1_iiE3Ash;
	add.s32 	%r725, %r724, %r723;
	ld.shared.u32 	%r1006, [%r725];
$L__BB410_36:
	setp.lt.s32 	%p148, %r372, 8;
	@%p148 bra 	$L__BB410_38;
	add.s32 	%r726, %r11, 7;
	and.b32  	%r727, %r726, 15;
	add.s32 	%r728, %r100, %r727;
	shl.b32 	%r729, %r728, 2;
	mov.u32 	%r730, _ZZ9cuda_gemmIiLi256ELi4ELi1ELi16ELi32ELi32ELi32ELi1ELi0EEviiiPT_S1_S1_iiE3Ash;
	add.s32 	%r731, %r730, %r729;
	ld.shared.u32 	%r1005, [%r731];
$L__BB410_38:
	setp.lt.s32 	%p149, %r372, 9;
	@%p149 bra 	$L__BB410_40;
	xor.b32  	%r732, %r16, 8;
	add.s32 	%r733, %r100, %r732;
	shl.b32 	%r734, %r733, 2;
	mov.u32 	%r735, _ZZ9cuda_gemmIiLi256ELi4ELi1ELi16ELi32ELi32ELi32ELi1ELi0EEviiiPT_S1_S1_iiE3Ash;
	add.s32 	%r736, %r735, %r734;
	ld.shared.u32 	%r1004, [%r736];
$L__BB410_40:
	setp.lt.s32 	%p150, %r372, 10;
	@%p150 bra 	$L__BB410_42;
	add.s32 	%r737, %r100, %r29;
	shl.b32 	%r738, %r737, 2;
	mov.u32 	%r739, _ZZ9cuda_gemmIiLi256ELi4ELi1ELi16ELi32ELi32ELi32ELi1ELi0EEviiiPT_S1_S1_iiE3Ash;
	add.s32 	%r740, %r739, %r738;
	ld.shared.u32 	%r1003, [%r740];
$L__BB410_42:
	setp.lt.s32 	%p151, %r372, 11;
	@%p151 bra 	$L__BB410_44;
	add.s32 	%r741, %r100, %r30;
	shl.b32 	%r742, %r741, 2;
	mov.u32 	%r743, _ZZ9cuda_gemmIiLi256ELi4ELi1ELi16ELi32ELi32ELi32ELi1ELi0EEviiiPT_S1_S1_iiE3Ash;
	add.s32 	%r744, %r743, %r742;
	ld.shared.u32 	%r1002, [%r744];
$L__BB410_44:
	setp.lt.s32 	%p152, %r372, 12;
	@%p152 bra 	$L__BB410_46;
	add.s32 	%r745, %r100, %r31;
	shl.b32 	%r746, %r745, 2;
	mov.u32 	%r747, _ZZ9cuda_gemmIiLi256ELi4ELi1ELi16ELi32ELi32ELi32ELi1ELi0EEviiiPT_S1_S1_iiE3Ash;
	add.s32 	%r748, %r747, %r746;
	ld.shared.u32 	%r1001, [%r748];
$L__BB410_46:
	setp.lt.s32 	%p153, %r372, 13;
	@%p153 bra 	$L__BB410_48;
	add.s32 	%r749, %r100, %r32;
	shl.b32 	%r750, %r749, 2;
	mov.u32 	%r751, _ZZ9cuda_gemmIiLi256ELi4ELi1ELi16ELi32ELi32ELi32ELi1ELi0EEviiiPT_S1_S1_iiE3Ash;
	add.s32 	%r752, %r751, %r750;
	ld.shared.u32 	%r1000, [%r752];
$L__BB410_48:
	setp.lt.s32 	%p154, %r372, 14;
	@%p154 bra 	$L__BB410_50;
	add.s32 	%r753, %r100, %r33;
	shl.b32 	%r754, %r753, 2;
	mov.u32 	%r755, _ZZ9cuda_gemmIiLi256ELi4ELi1ELi16ELi32ELi32ELi32ELi1ELi0EEviiiPT_S1_S1_iiE3Ash;
	add.s32 	%r756, %r755, %r754;
	ld.shared.u32 	%r999, [%r756];
$L__BB410_50:
	setp.lt.s32 	%p155, %r372, 15;
	@%p155 bra 	$L__BB410_52;
	add.s32 	%r757, %r100, %r34;
	shl.b32 	%r758, %r757, 2;
	mov.u32 	%r759, _ZZ9cuda_gemmIiLi256ELi4ELi1ELi16ELi32ELi32ELi32ELi1ELi0EEviiiPT_S1_S1_iiE3Ash;
	add.s32 	%r760, %r759, %r758;
	ld.shared.u32 	%r998, [%r760];
$L__BB410_52:
	setp.lt.s32 	%p156, %r372, 16;
	@%p156 bra 	$L__BB410_54;
	add.s32 	%r761, %r100, %r35;
	shl.b32 	%r762, %r761, 2;
	mov.u32 	%r763, _ZZ9cuda_gemmIiLi256ELi4ELi1ELi16ELi32ELi32ELi32ELi1ELi0EEviiiPT_S1_S1_iiE3Ash;
	add.s32 	%r764, %r763, %r762;
	ld.shared.u32 	%r997, [%r764];
$L__BB410_54:
	setp.lt.s32 	%p157, %r12, %r18;
	@%p157 bra 	$L__BB410_56;
$L__BB410_55:
	add.s32 	%r861, %r861, %r10;
	setp.lt.s32 	%p191, %r861, %r9;
	@%p191 bra 	$L__BB410_22;
	bra.uni 	$L__BB410_233;
$L__BB410_56:
	rem.s32 	%r765, %r2, %r372;
	shl.b32 	%r766, %r765, 2;
	mov.u32 	%r767, _ZZ9cuda_gemmIiLi256ELi4ELi1ELi16ELi32ELi32ELi32ELi1ELi0EEviiiPT_S1_S1_iiE11kron_fac_sh;
	add.s32 	%r134, %r767, %r766;
	mov.u32 	%r878, %r12;
$L__BB410_57:
	mad.lo.s32 	%r769, %r878, 132, %r134;
	ld.shared.u32 	%r136, [%r769];
	mov.b32 	%r880, 0;
	@%p141 bra 	$L__BB410_59;
	shfl.sync.idx.b32	%r770|%p159, %r136, %r36, %r19, -1;
	mul.lo.s32 	%r880, %r770, %r1012;
$L__BB410_59:
	@%p142 bra 	$L__BB410_61;
	shfl.sync.idx.b32	%r771|%p161, %r136, %r37, %r19, -1;
	mad.lo.s32 	%r880, %r771, %r1011, %r880;
$L__BB410_61:
	@%p143 bra 	$L__BB410_63;
	shfl.sync.idx.b32	%r772|%p163, %r136, %r38, %r19, -1;
	mad.lo.s32 	%r880, %r772, %r1010, %r880;
$L__BB410_63:
	@%p144 bra 	$L__BB410_65;
	shfl.sync.idx.b32	%r773|%p165, %r136, %r39, %r19, -1;
	mad.lo.s32 	%r880, %r773, %r1009, %r880;
$L__BB410_65:
	@%p145 bra 	$L__BB410_67;
	shfl.sync.idx.b32	%r774|%p167, %r136, %r40, %r19, -1;
	mad.lo.s32 	%r880, %r774, %r1008, %r880;
$L__BB410_67:
	setp.lt.s32 	%p168, %r372, 6;
	@%p168 bra 	$L__BB410_69;
	shfl.sync.idx.b32	%r775|%p169, %r136, %r41, %r19, -1;
	mad.lo.s32 	%r880, %r775, %r1007, %r880;
$L__BB410_69:
	setp.lt.s32 	%p170, %r372, 7;
	@%p170 bra 	$L__BB410_71;
	shfl.sync.idx.b32	%r776|%p171, %r136, %r42, %r19, -1;
	mad.lo.s32 	%r880, %r776, %r1006, %r880;
$L__BB410_71:
	setp.lt.s32 	%p172, %r372, 8;
	@%p172 bra 	$L__BB410_73;
	shfl.sync.idx.b32	%r777|%p173, %r136, %r43, %r19, -1;
	mad.lo.s32 	%r880, %r777, %r1005, %r880;
$L__BB410_73:
	setp.lt.s32 	%p174, %r372, 9;
	@%p174 bra 	$L__BB410_75;
	shfl.sync.idx.b32	%r778|%p175, %r136, %r44, %r19, -1;
	mad.lo.s32 	%r880, %r778, %r1004, %r880;
$L__BB410_75:
	setp.lt.s32 	%p176, %r372, 10;
	@%p176 bra 	$L__BB410_77;
	shfl.sync.idx.b32	%r779|%p177, %r136, %r45, %r19, -1;
	mad.lo.s32 	%r880, %r779, %r1003, %r880;
$L__BB410_77:
	setp.lt.s32 	%p178, %r372, 11;
	@%p178 bra 	$L__BB410_79;
	shfl.sync.idx.b32	%r780|%p179, %r136, %r46, %r19, -1;
	mad.lo.s32 	%r880, %r780, %r1002, %r880;
$L__BB410_79:
	setp.lt.s32 	%p180, %r372, 12;
	@%p180 bra 	$L__BB410_81;
	shfl.sync.idx.b32	%r781|%p181, %r136, %r47, %r19, -1;
	mad.lo.s32 	%r880, %r781, %r1001, %r880;
$L__BB410_81:
	setp.lt.s32 	%p182, %r372, 13;
	@%p182 bra 	$L__BB410_83;
	shfl.sync.idx.b32	%r782|%p183, %r136, %r48, %r19, -1;
	mad.lo.s32 	%r880, %r782, %r1000, %r880;
$L__BB410_83:
	setp.lt.s32 	%p184, %r372, 14;
	@%p184 bra 	$L__BB410_85;
	shfl.sync.idx.b32	%r783|%p185, %r136, %r49, %r19, -1;
	mad.lo.s32 	%r880, %r783, %r999, %r880;
$L__BB410_85:
	setp.lt.s32 	%p186, %r372, 15;
	@%p186 bra 	$L__BB410_87;
	shfl.sync.idx.b32	%r784|%p187, %r136, %r50, %r19, -1;
	mad.lo.s32 	%r880, %r784, %r998, %r880;
$L__BB410_87:
	setp.lt.s32 	%p188, %r372, 16;
	@%p188 bra 	$L__BB410_89;
	shfl.sync.idx.b32	%r785|%p189, %r136, %r51, %r19, -1;
	mad.lo.s32 	%r880, %r785, %r997, %r880;
$L__BB410_89:
	mad.lo.s32 	%r786, %r878, %r9, %r99;
	shl.b32 	%r787, %r786, 2;
	mov.u32 	%r788, _ZZ9cuda_gemmIiLi256ELi4ELi1ELi16ELi32ELi32ELi32ELi1ELi0EEviiiPT_S1_S1_iiE3Csh;
	add.s32 	%r789, %r788, %r787;
	ld.shared.u32 	%r790, [%r789];
	add.s32 	%r791, %r790, %r880;
	st.shared.u32 	[%r789], %r791;
	add.s32 	%r878, %r878, %r14;
	setp.lt.s32 	%p190, %r878, %r18;
	@%p190 bra 	$L__BB410_57;
	bra.uni 	$L__BB410_55;
$L__BB410_90:
	setp.gt.u32 	%p35, %r372, 31;
	@%p35 bra 	$L__BB410_124;
	mov.b32 	%r963, 0;
$L__BB410_92:
	setp.eq.s32 	%p36, %r372, 0;
	add.s32 	%r279, %r963, %r11;
	mad.lo.s32 	%r280, %r279, %r372, %r17;
	@%p36 bra 	$L__BB410_94;
	add.s32 	%r486, %r280, %r16;
	shl.b32 	%r487, %r486, 2;
	mov.u32 	%r488, _ZZ9cuda_gemmIiLi256ELi4ELi1ELi16ELi32ELi32ELi32ELi1ELi0EEviiiPT_S1_S1_iiE3Ash;
	add.s32 	%r489, %r488, %r487;
	ld.shared.u32 	%r1012, [%r489];
$L__BB410_94:
	setp.lt.s32 	%p37, %r372, 2;
	@%p37 bra 	$L__BB410_96;
	add.s32 	%r490, %r11, 1;
	and.b32  	%r491, %r490, 15;
	add.s32 	%r492, %r280, %r491;
	shl.b32 	%r493, %r492, 2;
	mov.u32 	%r494, _ZZ9cuda_gemmIiLi256ELi4ELi1ELi16ELi32ELi32ELi32ELi1ELi0EEviiiPT_S1_S1_iiE3Ash;
	add.s32 	%r495, %r494, %r493;
	ld.shared.u32 	%r1011, [%r495];
$L__BB410_96:
	setp.lt.s32 	%p38, %r372, 3;
	@%p38 bra 	$L__BB410_98;
	add.s32 	%r496, %r280, %r27;
	shl.b32 	%r497, %r496, 2;
	mov.u32 	%r498, _ZZ9cuda_gemmIiLi256ELi4ELi1ELi16ELi32ELi32ELi32ELi1ELi0EEviiiPT_S1_S1_iiE3Ash;
	add.s32 	%r499, %r498, %r497;
	ld.shared.u32 	%r1010, [%r499];
$L__BB410_98:
	setp.lt.s32 	%p39, %r372, 4;
	@%p39 bra 	$L__BB410_100;
	add.s32 	%r500, %r280, %r28;
	shl.b32 	%r501, %r500, 2;
	mov.u32 	%r502, _ZZ9cuda_gemmIiLi256ELi4ELi1ELi16ELi32ELi32ELi32ELi1ELi0EEviiiPT_S1_S1_iiE3Ash;
	add.s32 	%r503, %r502, %r501;
	ld.shared.u32 	%r1009, [%r503];
$L__BB410_100:
	setp.lt.s32 	%p40, %r372, 5;
	@%p40 bra 	$L__BB410_102;
	add.s32 	%r504, %r11, 4;
	and.b32  	%r505, %r504, 15;
	add.s32 	%r506, %r280, %r505;
	shl.b32 	%r507, %r506, 2;
	mov.u32 	%r508, _ZZ9cuda_gemmIiLi256ELi4ELi1ELi16ELi32ELi32ELi32ELi1ELi0EEviiiPT_S1_S1_iiE3Ash;
	add.s32 	%r509, %r508, %r507;
	ld.shared.u32 	%r1008, [%r509];
$L__BB410_102:
	setp.lt.s32 	%p41, %r372, 6;
	@%p41 bra 	$L__BB410_104;
	add.s32 	%r510, %r11, 5;
	and.b32  	%r511, %r510, 15;
	add.s32 	%r512, %r280, %r511;
	shl.b32 	%r513, %r512, 2;
	mov.u32 	%r514, _ZZ9cuda_gemmIiLi256ELi4ELi1ELi16ELi32ELi32ELi32ELi1ELi0EEviiiPT_S1_S1_iiE3Ash;
	add.s32 	%r515, %r514, %r513;
	ld.shared.u32 	%r1007, [%r515];
$L__BB410_104:
	setp.lt.s32 	%p42, %r372, 7;
	@%p42 bra 	$L__BB410_106;
	add.s32 	%r516, %r11, 6;
	and.b32  	%r517, %r516, 15;
	add.s32 	%r518, %r280, %r517;
	shl.b32 	%r519, %r518, 2;
	mov.u32 	%r520, _ZZ9cuda_gemmIiLi256ELi4ELi1ELi16ELi32ELi32ELi32ELi1ELi0EEviiiPT_S1_S1_iiE3Ash;
	add.s32 	%r521, %r520, %r519;
	ld.shared.u32 	%r1006, [%r521];
$L__BB410_106:
	setp.lt.s32 	%p43, %r372, 8;
	@%p43 bra 	$L__BB410_108;
	add.s32 	%r522, %r11, 7;
	and.b32  	%r523, %r522, 15;
	add.s32 	%r524, %r280, %r523;
	shl.b32 	%r525, %r524, 2;
	mov.u32 	%r526, _ZZ9cuda_gemmIiLi256ELi4ELi1ELi16ELi32ELi32ELi32ELi1ELi0EEviiiPT_S1_S1_iiE3Ash;
	add.s32 	%r527, %r526, %r525;
	ld.shared.u32 	%r1005, [%r527];
$L__BB410_108:
	setp.lt.s32 	%p44, %r372, 9;
	@%p44 bra 	$L__BB410_110;
	xor.b32  	%r528, %r16, 8;
	add.s32 	%r529, %r280, %r528;
	shl.b32 	%r530, %r529, 2;
	mov.u32 	%r531, _ZZ9cuda_gemmIiLi256ELi4ELi1ELi16ELi32ELi32ELi32ELi1ELi0EEviiiPT_S1_S1_iiE3Ash;
	add.s32 	%r532, %r531, %r530;
	ld.shared.u32 	%r1004, [%r532];
$L__BB410_110:
	setp.lt.s32 	%p45, %r372, 10;
	@%p45 bra 	$L__BB410_112;
	add.s32 	%r533, %r280, %r29;
	shl.b32 	%r534, %r533, 2;
	mov.u32 	%r535, _ZZ9cuda_gemmIiLi256ELi4ELi1ELi16ELi32ELi32ELi32ELi1ELi0EEviiiPT_S1_S1_iiE3Ash;
	add.s32 	%r536, %r535, %r534;
	ld.shared.u32 	%r1003, [%r536];
$L__BB410_112:
	setp.lt.s32 	%p46, %r372, 11;
	@%p46 bra 	$L__BB410_114;
	add.s32 	%r537, %r280, %r30;
	shl.b32 	%r538, %r537, 2;
	mov.u32 	%r539, _ZZ9cuda_gemmIiLi256ELi4ELi1ELi16ELi32ELi32ELi32ELi1ELi0EEviiiPT_S1_S1_iiE3Ash;
	add.s32 	%r540, %r539, %r538;
	ld.shared.u32 	%r1002, [%r540];
$L__BB410_114:
	setp.lt.s32 	%p47, %r372, 12;
	@%p47 bra 	$L__BB410_116;
	add.s32 	%r541, %r280, %r31;
	shl.b32 	%r542, %r541, 2;
	mov.u32 	%r543, _ZZ9cuda_gemmIiLi256ELi4ELi1ELi16ELi32ELi32ELi32ELi1ELi0EEviiiPT_S1_S1_iiE3Ash;
	add.s32 	%r544, %r543, %r542;
	ld.shared.u32 	%r1001, [%r544];
$L__BB410_116:
	setp.lt.s32 	%p48, %r372, 13;
	@%p48 bra 	$L__BB410_118;
	add.s32 	%r545, %r280, %r32;
	shl.b32 	%r546, %r545, 2;
	mov.u32 	%r547, _ZZ9cuda_gemmIiLi256ELi4ELi1ELi16ELi32ELi32ELi32ELi1ELi0EEviiiPT_S1_S1_iiE3Ash;
	add.s32 	%r548, %r547, %r546;
	ld.shared.u32 	%r1000, [%r548];
$L__BB410_118:
	setp.lt.s32 	%p49, %r372, 14;
	@%p49 bra 	$L__BB410_120;
	add.s32 	%r549, %r280, %r33;
	shl.b32 	%r550, %r549, 2;
	mov.u32 	%r551, _ZZ9cuda_gemmIiLi256ELi4ELi1ELi16ELi32ELi32ELi32ELi1ELi0EEviiiPT_S1_S1_iiE3Ash;
	add.s32 	%r552, %r551, %r550;
	ld.shared.u32 	%r999, [%r552];
$L__BB410_120:
	setp.lt.s32 	%p50, %r372, 15;
	@%p50 bra 	$L__BB410_122;
	add.s32 	%r553, %r280, %r34;
	shl.b32 	%r554, %r553, 2;
	mov.u32 	%r555, _ZZ9cuda_gemmIiLi256ELi4ELi1ELi16ELi32ELi32ELi32ELi1ELi0EEviiiPT_S1_S1_iiE3Ash;
	add.s32 	%r556, %r555, %r554;
	ld.shared.u32 	%r998, [%r556];
$L__BB410_122:
	setp.lt.s32 	%p51, %r372, 16;
	@%p51 bra 	$L__BB410_197;
	add.s32 	%r557, %r280, %r35;
	shl.b32 	%r558, %r557, 2;
	mov.u32 	%r559, _ZZ9cuda_gemmIiLi256ELi4ELi1ELi16ELi32ELi32ELi32ELi1ELi0EEviiiPT_S1_S1_iiE3Ash;
	add.s32 	%r560, %r559, %r558;
	ld.shared.u32 	%r997, [%r560];
	bra.uni 	$L__BB410_197;
$L__BB410_124:
	mov.b32 	%r911, 0;
$L__BB410_125:
	setp.lt.s32 	%p87, %r372, 1;
	add.s32 	%r187, %r911, %r11;
	mad.lo.s32 	%r188, %r187, %r372, %r17;
	@%p87 bra 	$L__BB410_127;
	add.s32 	%r587, %r188, %r16;
	shl.b32 	%r588, %r587, 2;
	mov.u32 	%r589, _ZZ9cuda_gemmIiLi256ELi4ELi1ELi16ELi32ELi32ELi32ELi1ELi0EEviiiPT_S1_S1_iiE3Ash;
	add.s32 	%r590, %r589, %r588;
	ld.shared.u32 	%r1012, [%r590];
$L__BB410_127:
	setp.lt.s32 	%p88, %r372, 2;
	@%p88 bra 	$L__BB410_129;
	add.s32 	%r591, %r11, 1;
	and.b32  	%r592, %r591, 15;
	add.s32 	%r593, %r188, %r592;
	shl.b32 	%r594, %r593, 2;
	mov.u32 	%r595, _ZZ9cuda_gemmIiLi256ELi4ELi1ELi16ELi32ELi32ELi32ELi1ELi0EEviiiPT_S1_S1_iiE3Ash;
	add.s32 	%r596, %r595, %r594;
	ld.shared.u32 	%r1011, [%r596];
$L__BB410_129:
	setp.lt.s32 	%p89, %r372, 3;
	@%p89 bra 	$L__BB410_131;
	add.s32 	%r597, %r188, %r27;
	shl.b32 	%r598, %r597, 2;
	mov.u32 	%r599, _ZZ9cuda_gemmIiLi256ELi4ELi1ELi16ELi32ELi32ELi32ELi1ELi0EEviiiPT_S1_S1_iiE3Ash;
	add.s32 	%r600, %r599, %r598;
	ld.shared.u32 	%r1010, [%r600];
$L__BB410_131:
	setp.lt.s32 	%p90, %r372, 4;
	@%p90 bra 	$L__BB410_133;
	add.s32 	%r601, %r188, %r28;
	shl.b32 	%r602, %r601, 2;
	mov.u32 	%r603, _ZZ9cuda_gemmIiLi256ELi4ELi1ELi16ELi32ELi32ELi32ELi1ELi0EEviiiPT_S1_S1_iiE3Ash;
	add.s32 	%r604, %r603, %r602;
	ld.shared.u32 	%r1009, [%r604];
$L__BB410_133:
	setp.lt.s32 	%p91, %r372, 5;
	@%p91 bra 	$L__BB410_135;
	add.s32 	%r605, %r11, 4;
	and.b32  	%r606, %r605, 15;
	add.s32 	%r607, %r188, %r606;
	shl.b32 	%r608, %r607, 2;
	mov.u32 	%r609, _ZZ9cuda_gemmIiLi256ELi4ELi1ELi16ELi32ELi32ELi32ELi1ELi0EEviiiPT_S1_S1_iiE3Ash;
	add.s32 	%r610, %r609, %r608;
	ld.shared.u32 	%r1008, [%r610];
$L__BB410_135:
	setp.lt.s32 	%p92, %r372, 6;
	@%p92 bra 	$L__BB410_137;
	add.s32 	%r611, %r11, 5;
	and.b32  	%r612, %r611, 15;
	add.s32 	%r613, %r188, %r612;
	shl.b32 	%r614, %r613, 2;
	mov.u32 	%r615, _ZZ9cuda_gemmIiLi256ELi4ELi1ELi16ELi32ELi32ELi32ELi1ELi0EEviiiPT_S1_S1_iiE3Ash;
	add.s32 	%r616, %r615, %r614;
	ld.shared.u32 	%r1007, [%r616];
$L__BB410_137:
	setp.lt.s32 	%p93, %r372, 7;
	@%p93 bra 	$L__BB410_139;
	add.s32 	%r617, %r11, 6;
	and.b32  	%r618, %r617, 15;
	add.s32 	%r619, %r188, %r618;
	shl.b32 	%r620, %r619, 2;
	mov.u32 	%r621, _ZZ9cuda_gemmIiLi256ELi4ELi1ELi16ELi32ELi32ELi32ELi1ELi0EEviiiPT_S1_S1_iiE3Ash;
	add.s32 	%r622, %r621, %r620;
	ld.shared.u32 	%r1006, [%r622];
$L__BB410_139:
	setp.lt.s32 	%p94, %r372, 8;
	@%p94 bra 	$L__BB410_141;
	add.s32 	%r623, %r11, 7;
	and.b32  	%r624, %r623, 15;
	add.s32 	%r625, %r188, %r624;
	shl.b32 	%r626, %r625, 2;
	mov.u32 	%r627, _ZZ9cuda_gemmIiLi256ELi4ELi1ELi16ELi32ELi32ELi32ELi1ELi0EEviiiPT_S1_S1_iiE3Ash;
	add.s32 	%r628, %r627, %r626;
	ld.shared.u32 	%r1005, [%r628];
$L__BB410_141:
	setp.lt.s32 	%p95, %r372, 9;
	@%p95 bra 	$L__BB410_143;
	xor.b32  	%r629, %r16, 8;
	add.s32 	%r630, %r188, %r629;
	shl.b32 	%r631, %r630, 2;
	mov.u32 	%r632, _ZZ9cuda_gemmIiLi256ELi4ELi1ELi16ELi32ELi32ELi32ELi1ELi0EEviiiPT_S1_S1_iiE3Ash;
	add.s32 	%r633, %r632, %r631;
	ld.shared.u32 	%r1004, [%r633];
$L__BB410_143:
	setp.lt.s32 	%p96, %r372, 10;
	@%p96 bra 	$L__BB410_145;
	add.s32 	%r634, %r188, %r29;
	shl.b32 	%r635, %r634, 2;
	mov.u32 	%r636, _ZZ9cuda_gemmIiLi256ELi4ELi1ELi16ELi32ELi32ELi32ELi1ELi0EEviiiPT_S1_S1_iiE3Ash;
	add.s32 	%r637, %r636, %r635;
	ld.shared.u32 	%r1003, [%r637];
$L__BB410_145:
	setp.lt.s32 	%p97, %r372, 11;
	@%p97 bra 	$L__BB410_147;
	add.s32 	%r638, %r188, %r30;
	shl.b32 	%r639, %r638, 2;
	mov.u32 	%r640, _ZZ9cuda_gemmIiLi256ELi4ELi1ELi16ELi32ELi32ELi32ELi1ELi0EEviiiPT_S1_S1_iiE3Ash;
	add.s32 	%r641, %r640, %r639;
	ld.shared.u32 	%r1002, [%r641];
$L__BB410_147:
	setp.lt.s32 	%p98, %r372, 12;
	@%p98 bra 	$L__BB410_149;
	add.s32 	%r642, %r188, %r31;
	shl.b32 	%r643, %r642, 2;
	mov.u32 	%r644, _ZZ9cuda_gemmIiLi256ELi4ELi1ELi16ELi32ELi32ELi32ELi1ELi0EEviiiPT_S1_S1_iiE3Ash;
	add.s32 	%r645, %r644, %r643;
	ld.shared.u32 	%r1001, [%r645];
$L__BB410_149:
	setp.lt.s32 	%p99, %r372, 13;
	@%p99 bra 	$L__BB410_151;
	add.s32 	%r646, %r188, %r32;
	shl.b32 	%r647, %r646, 2;
	mov.u32 	%r648, _ZZ9cuda_gemmIiLi256ELi4ELi1ELi16ELi32ELi32ELi32ELi1ELi0EEviiiPT_S1_S1_iiE3Ash;
	add.s32 	%r649, %r648, %r647;
	ld.shared.u32 	%r1000, [%r649];
$L__BB410_151:
	setp.lt.s32 	%p100, %r372, 14;
	@%p100 bra 	$L__BB410_153;
	add.s32 	%r650, %r188, %r33;
	shl.b32 	%r651, %r650, 2;
	mov.u32 	%r652, _ZZ9cuda_gemmIiLi256ELi4ELi1ELi16ELi32ELi32ELi32ELi1ELi0EEviiiPT_S1_S1_iiE3Ash;
	add.s32 	%r653, %r652, %r651;
	ld.shared.u32 	%r999, [%r653];
$L__BB410_153:
	setp.lt.s32 	%p101, %r372, 15;
	@%p101 bra 	$L__BB410_155;
	add.s32 	%r654, %r188, %r34;
	shl.b32 	%r655, %r654, 2;
	mov.u32 	%r656, _ZZ9cuda_gemmIiLi256ELi4ELi1ELi16ELi32ELi32ELi32ELi1ELi0EEviiiPT_S1_S1_iiE3Ash;
	add.s32 	%r657, %r656, %r655;
	ld.shared.u32 	%r998, [%r657];
$L__BB410_155:
	setp.lt.s32 	%p102, %r372, 16;
	@%p102 bra 	$L__BB410_157;
	add.s32 	%r658, %r188, %r35;
	shl.b32 	%r659, %r658, 2;
	mov.u32 	%r660, _ZZ9cuda_gemmIiLi256ELi4ELi1ELi16ELi32ELi32ELi32ELi1ELi0EEviiiPT_S1_S1_iiE3Ash;
	add.s32 	%r661, %r660, %r659;
	ld.shared.u32 	%r997, [%r661];
$L__BB410_157:
	setp.lt.s32 	%p103, %r12, %r18;
	@%p103 bra 	$L__BB410_159;
$L__BB410_158:
	add.s32 	%r911, %r911, %r10;
	setp.lt.s32 	%p140, %r911, %r9;
	@%p140 bra 	$L__BB410_125;
	bra.uni 	$L__BB410_233;
$L__BB410_159:
	rem.s32 	%r662, %r2, %r372;
	shl.b32 	%r663, %r662, 2;
	mov.u32 	%r664, _ZZ9cuda_gemmIiLi256ELi4ELi1ELi16ELi32ELi32ELi32ELi1ELi0EEviiiPT_S1_S1_iiE11kron_fac_sh;
	add.s32 	%r222, %r664, %r663;
	mov.u32 	%r928, %r12;
$L__BB410_160:
	mad.lo.s32 	%r666, %r928, 132, %r222;
	ld.shared.u32 	%r224, [%r666];
	mov.b32 	%r930, 0;
	@%p87 bra 	$L__BB410_162;
	shfl.sync.idx.b32	%r667|%p105, %r224, %r36, %r19, -1;
	mul.lo.s32 	%r930, %r667, %r1012;
$L__BB410_162:
	@%p88 bra 	$L__BB410_164;
	shfl.sync.idx.b32	%r668|%p107, %r224, %r37, %r19, -1;
	mad.lo.s32 	%r930, %r668, %r1011, %r930;
$L__BB410_164:
	@%p89 bra 	$L__BB410_166;
	shfl.sync.idx.b32	%r669|%p109, %r224, %r38, %r19, -1;
	mad.lo.s32 	%r930, %r669, %r1010, %r930;
$L__BB410_166:
	@%p90 bra 	$L__BB410_168;
	shfl.sync.idx.b32	%r670|%p111, %r224, %r39, %r19, -1;
	mad.lo.s32 	%r930, %r670, %r1009, %r930;
$L__BB410_168:
	setp.lt.s32 	%p112, %r372, 5;
	@%p112 bra 	$L__BB410_170;
	shfl.sync.idx.b32	%r671|%p113, %r224, %r40, %r19, -1;
	mad.lo.s32 	%r930, %r671, %r1008, %r930;
$L__BB410_170:
	setp.lt.s32 	%p114, %r372, 6;
	@%p114 bra 	$L__BB410_172;
	shfl.sync.idx.b32	%r672|%p115, %r224, %r41, %r19, -1;
	mad.lo.s32 	%r930, %r672, %r1007, %r930;
$L__BB410_172:
	setp.lt.s32 	%p116, %r372, 7;
	@%p116 bra 	$L__BB410_174;
	shfl.sync.idx.b32	%r673|%p117, %r224, %r42, %r19, -1;
	mad.lo.s32 	%r930, %r673, %r1006, %r930;
$L__BB410_174:
	setp.lt.s32 	%p118, %r372, 8;
	@%p118 bra 	$L__BB410_176;
	shfl.sync.idx.b32	%r674|%p119, %r224, %r43, %r19, -1;
	mad.lo.s32 	%r930, %r674, %r1005, %r930;
$L__BB410_176:
	setp.lt.s32 	%p120, %r372, 9;
	@%p120 bra 	$L__BB410_178;
	shfl.sync.idx.b32	%r675|%p121, %r224, %r44, %r19, -1;
	mad.lo.s32 	%r930, %r675, %r1004, %r930;
$L__BB410_178:
	setp.lt.s32 	%p122, %r372, 10;
	@%p122 bra 	$L__BB410_180;
	shfl.sync.idx.b32	%r676|%p123, %r224, %r45, %r19, -1;
	mad.lo.s32 	%r930, %r676, %r1003, %r930;
$L__BB410_180:
	setp.lt.s32 	%p124, %r372, 11;
	@%p124 bra 	$L__BB410_182;
	shfl.sync.idx.b32	%r677|%p125, %r224, %r46, %r19, -1;
	mad.lo.s32 	%r930, %r677, %r1002, %r930;
$L__BB410_182:
	setp.lt.s32 	%p126, %r372, 12;
	@%p126 bra 	$L__BB410_184;
	shfl.sync.idx.b32	%r678|%p127, %r224, %r47, %r19, -1;
	mad.lo.s32 	%r930, %r678, %r1001, %r930;
$L__BB410_184:
	setp.lt.s32 	%p128, %r372, 13;
	@%p128 bra 	$L__BB410_186;
	shfl.sync.idx.b32	%r679|%p129, %r224, %r48, %r19, -1;
	mad.lo.s32 	%r930, %r679, %r1000, %r930;
$L__BB410_186:
	setp.lt.s32 	%p130, %r372, 14;
	@%p130 bra 	$L__BB410_188;
	shfl.sync.idx.b32	%r680|%p131, %r224, %r49, %r19, -1;
	mad.lo.s32 	%r930, %r680, %r999, %r930;
$L__BB410_188:
	setp.lt.s32 	%p132, %r372, 15;
	@%p132 bra 	$L__BB410_190;
	shfl.sync.idx.b32	%r681|%p133, %r224, %r50, %r19, -1;
	mad.lo.s32 	%r930, %r681, %r998, %r930;
$L__BB410_190:
	setp.lt.s32 	%p134, %r372, 16;
	@%p134 bra 	$L__BB410_192;
	shfl.sync.idx.b32	%r682|%p135, %r224, %r51, %r19, -1;
	mad.lo.s32 	%r930, %r682, %r997, %r930;
$L__BB410_192:
	mov.u32 	%r944, %r3;
$L__BB410_193:
	shr.u32 	%r258, %r944, 1;
	shfl.sync.down.b32	%r683|%p136, %r930, %r258, %r20, -1;
	add.s32 	%r930, %r683, %r930;
	setp.gt.u32 	%p137, %r944, 3;
	mov.u32 	%r944, %r258;
	@%p137 bra 	$L__BB410_193;
	rem.u32 	%r684, %r2, %r4;
	setp.eq.s32 	%p138, %r684, 0;
	@%p138 bra 	$L__BB410_195;
	bra.uni 	$L__BB410_196;
$L__BB410_195:
	mad.lo.s32 	%r685, %r928, %r9, %r187;
	shl.b32 	%r686, %r685, 2;
	mov.u32 	%r687, _ZZ9cuda_gemmIiLi256ELi4ELi1ELi16ELi32ELi32ELi32ELi1ELi0EEviiiPT_S1_S1_iiE3Csh;
	add.s32 	%r688, %r687, %r686;
	st.shared.u32 	[%r688], %r930;
$L__BB410_196:
	add.s32 	%r928, %r928, %r14;
	setp.lt.s32 	%p139, %r928, %r18;
	@%p139 bra 	$L__BB410_160;
	bra.uni 	$L__BB410_158;
$L__BB410_197:
	setp.lt.s32 	%p52, %r12, %r18;
	@%p52 bra 	$L__BB410_198;
	bra.uni 	$L__BB410_232;
$L__BB410_198:
	rem.u32 	%r561, %r2, %r372;
	shl.b32 	%r562, %r561, 2;
	mov.u32 	%r563, _ZZ9cuda_gemmIiLi256ELi4ELi1ELi16ELi32ELi32ELi32ELi1ELi0EEviiiPT_S1_S1_iiE11kron_fac_sh;
	add.s32 	%r281, %r563, %r562;
	mov.u32 	%r980, %r12;
$L__BB410_199:
	mad.lo.s32 	%r565, %r980, 132, %r281;
	ld.shared.u32 	%r315, [%r565];
	mov.b32 	%r982, 0;
	@%p36 bra 	$L__BB410_201;
	shfl.sync.idx.b32	%r566|%p54, %r315, %r36, %r19, -1;
	mul.lo.s32 	%r982, %r566, %r1012;
$L__BB410_201:
	@%p37 bra 	$L__BB410_203;
	shfl.sync.idx.b32	%r567|%p56, %r315, %r37, %r19, -1;
	mad.lo.s32 	%r982, %r567, %r1011, %r982;
$L__BB410_203:
	@%p38 bra 	$L__BB410_205;
	shfl.sync.idx.b32	%r568|%p58, %r315, %r38, %r19, -1;
	mad.lo.s32 	%r982, %r568, %r1010, %r982;
$L__BB410_205:
	@%p39 bra 	$L__BB410_207;
	shfl.sync.idx.b32	%r569|%p60, %r315, %r39, %r19, -1;
	mad.lo.s32 	%r982, %r569, %r1009, %r982;
$L__BB410_207:
	@%p40 bra 	$L__BB410_209;
	shfl.sync.idx.b32	%r570|%p62, %r315, %r40, %r19, -1;
	mad.lo.s32 	%r982, %r570, %r1008, %r982;
$L__BB410_209:
	setp.lt.s32 	%p63, %r372, 6;
	@%p63 bra 	$L__BB410_211;
	shfl.sync.idx.b32	%r571|%p64, %r315, %r41, %r19, -1;
	mad.lo.s32 	%r982, %r571, %r1007, %r982;
$L__BB410_211:
	setp.lt.s32 	%p65, %r372, 7;
	@%p65 bra 	$L__BB410_213;
	shfl.sync.idx.b32	%r572|%p66, %r315, %r42, %r19, -1;
	mad.lo.s32 	%r982, %r572, %r1006, %r982;
$L__BB410_213:
	setp.lt.s32 	%p67, %r372, 8;
	@%p67 bra 	$L__BB410_215;
	shfl.sync.idx.b32	%r573|%p68, %r315, %r43, %r19, -1;
	mad.lo.s32 	%r982, %r573, %r1005, %r982;
$L__BB410_215:
	setp.lt.s32 	%p69, %r372, 9;
	@%p69 bra 	$L__BB410_217;
	shfl.sync.idx.b32	%r574|%p70, %r315, %r44, %r19, -1;
	mad.lo.s32 	%r982, %r574, %r1004, %r982;
$L__BB410_217:
	setp.lt.s32 	%p71, %r372, 10;
	@%p71 bra 	$L__BB410_219;
	shfl.sync.idx.b32	%r575|%p72, %r315, %r45, %r19, -1;
	mad.lo.s32 	%r982, %r575, %r1003, %r982;
$L__BB410_219:
	setp.lt.s32 	%p73, %r372, 11;
	@%p73 bra 	$L__BB410_221;
	shfl.sync.idx.b32	%r576|%p74, %r315, %r46, %r19, -1;
	mad.lo.s32 	%r982, %r576, %r1002, %r982;
$L__BB410_221:
	setp.lt.s32 	%p75, %r372, 12;
	@%p75 bra 	$L__BB410_223;
	shfl.sync.idx.b32	%r577|%p76, %r315, %r47, %r19, -1;
	mad.lo.s32 	%r982, %r577, %r1001, %r982;
$L__BB410_223:
	setp.lt.s32 	%p77, %r372, 13;
	@%p77 bra 	$L__BB410_225;
	shfl.sync.idx.b32	%r578|%p78, %r315, %r48, %r19, -1;
	mad.lo.s32 	%r982, %r578, %r1000, %r982;
$L__BB410_225:
	setp.lt.s32 	%p79, %r372, 14;
	@%p79 bra 	$L__BB410_227;
	shfl.sync.idx.b32	%r579|%p80, %r315, %r49, %r19, -1;
	mad.lo.s32 	%r982, %r579, %r999, %r982;
$L__BB410_227:
	setp.lt.s32 	%p81, %r372, 15;
	@%p81 bra 	$L__BB410_229;
	shfl.sync.idx.b32	%r580|%p82, %r315, %r50, %r19, -1;
	mad.lo.s32 	%r982, %r580, %r998, %r982;
$L__BB410_229:
	setp.lt.s32 	%p83, %r372, 16;
	@%p83 bra 	$L__BB410_231;
	shfl.sync.idx.b32	%r581|%p84, %r315, %r51, %r19, -1;
	mad.lo.s32 	%r982, %r581, %r997, %r982;
$L__BB410_231:
	mad.lo.s32 	%r582, %r980, %r9, %r279;
	shl.b32 	%r583, %r582, 2;
	mov.u32 	%r584, _ZZ9cuda_gemmIiLi256ELi4ELi1ELi16ELi32ELi32ELi32ELi1ELi0EEviiiPT_S1_S1_iiE3Csh;
	add.s32 	%r585, %r584, %r583;
	st.shared.u32 	[%r585], %r982;
	add.s32 	%r980, %r980, %r14;
	setp.lt.s32 	%p85, %r980, %r18;
	@%p85 bra 	$L__BB410_199;
$L__BB410_232:
	add.s32 	%r963, %r963, %r10;
	setp.lt.s32 	%p86, %r963, %r9;
	@%p86 bra 	$L__BB410_92;
$L__BB410_233:
	bar.sync 	0;
	@%p22 bra 	$L__BB410_240;
	setp.eq.s32 	%p193, %r23, 0;
	shl.b32 	%r366, %r838, 4;
	mov.u32 	%r1013, %r1;
	@%p193 bra 	$L__BB410_238;
	setp.eq.s32 	%p194, %r23, 1;
	add.s32 	%r792, %r366, %r1;
	shl.b32 	%r793, %r1, 2;
	mov.u32 	%r794, _ZZ9cuda_gemmIiLi256ELi4ELi1ELi16ELi32ELi32ELi32ELi1ELi0EEviiiPT_S1_S1_iiE3Csh;
	add.s32 	%r795, %r794, %r793;
	ld.shared.u32 	%r796, [%r795];
	mul.wide.s32 	%rd25, %r792, 4;
	add.s64 	%rd6, %rd2, %rd25;
	st.global.u32 	[%rd6], %r796;
	mov.u32 	%r1013, %r21;
	@%p194 bra 	$L__BB410_238;
	setp.eq.s32 	%p195, %r23, 2;
	add.s32 	%r800, %r795, %r24;
	ld.shared.u32 	%r801, [%r800];
	cvt.u64.u32 	%rd26, %r24;
	add.s64 	%rd7, %rd6, %rd26;
	st.global.u32 	[%rd7], %r801;
	mov.u32 	%r1013, %r25;
	@%p195 bra 	$L__BB410_238;
	shl.b32 	%r802, %r1, 2;
	mov.u32 	%r803, _ZZ9cuda_gemmIiLi256ELi4ELi1ELi16ELi32ELi32ELi32ELi1ELi0EEviiiPT_S1_S1_iiE3Csh;
	add.s32 	%r804, %r803, %r802;
	add.s32 	%r805, %r804, %r24;
	add.s32 	%r806, %r805, %r24;
	ld.shared.u32 	%r807, [%r806];
	add.s64 	%rd28, %rd7, %rd26;
	st.global.u32 	[%rd28], %r807;
	mov.u32 	%r1013, %r26;
$L__BB410_238:
	setp.lt.u32 	%p196, %r22, 3;
	@%p196 bra 	$L__BB410_240;
$L__BB410_239:
	add.s32 	%r808, %r366, %r1013;
	shl.b32 	%r809, %r1013, 2;
	mov.u32 	%r810, _ZZ9cuda_gemmIiLi256ELi4ELi1ELi16ELi32ELi32ELi32ELi1ELi0EEviiiPT_S1_S1_iiE3Csh;
	add.s32 	%r811, %r810, %r809;
	ld.shared.u32 	%r812, [%r811];
	mul.wide.s32 	%rd29, %r808, 4;
	add.s64 	%rd30, %rd2, %rd29;
	st.global.u32 	[%rd30], %r812;
	add.s32 	%r813, %r811, %r24;
	ld.shared.u32 	%r814, [%r813];
	add.s64 	%rd32, %rd30, %rd14;
	st.global.u32 	[%rd32], %r814;
	add.s32 	%r815, %r813, %r24;
	ld.shared.u32 	%r816, [%r815];
	add.s64 	%rd33, %rd32, %rd14;
	st.global.u32 	[%rd33], %r816;
	add.s32 	%r817, %r815, %r24;
	ld.shared.u32 	%r818, [%r817];
	add.s64 	%rd34, %rd33, %rd14;
	st.global.u32 	[%rd34], %r818;
	add.s32 	%r1013, %r24, %r1013;
	setp.lt.u32 	%p197, %r1013, 16;
	@%p197 bra 	$L__BB410_239;
$L__BB410_240:
	mov.u32 	%r819, %nctaid.y;
	add.s32 	%r838, %r838, %r819;
	shl.b32 	%r820, %r819, 2;
	setp.lt.u32 	%p198, %r838, %r820;
	@%p198 bra 	$L__BB410_5;
$L__BB410_241:
	ret;

}
	// .globl	_Z9cuda_gemmIiLi256ELi4ELi1ELi16ELi32ELi32ELi32ELi1ELi1EEviiiPT_S1_S1_ii
.visible .entry _Z9cuda_gemmIiLi256ELi4ELi1ELi16ELi32ELi32ELi32ELi1ELi1EEviiiPT_S1_S1_ii(
	.param .u32 _Z9cuda_gemmIiLi256ELi4ELi1ELi16ELi32ELi32ELi32ELi1ELi1EEviiiPT_S1_S1_ii_param_0,
	.param .u32 _Z9cuda_gemmIiLi256ELi4ELi1ELi16ELi32ELi32ELi32ELi1ELi1EEviiiPT_S1_S1_ii_param_1,
	.param .u32 _Z9cuda_gemmIiLi256ELi4ELi1ELi16ELi32ELi32ELi32ELi1ELi1EEviiiPT_S1_S1_ii_param_2,
	.param .u64 .ptr .align 1 _Z9cuda_gemmIiLi256ELi4ELi1ELi16ELi32ELi32ELi32ELi1ELi1EEviiiPT_S1_S1_ii_param_3,
	.param .u64 .ptr .align 1 _Z9cuda_gemmIiLi256ELi4ELi1ELi16ELi32ELi32ELi32ELi1ELi1EEviiiPT_S1_S1_ii_param_4,
	.param .u64 .ptr .align 1 _Z9cuda_gemmIiLi256ELi4ELi1ELi16ELi32ELi32ELi32ELi1ELi1EEviiiPT_S1_S1_ii_param_5,
	.param .u32 _Z9cuda_gemmIiLi256ELi4ELi1ELi16ELi32ELi32ELi32ELi1ELi1EEviiiPT_S1_S1_ii_param_6,
	.param .u32 _Z9cuda_gemmIiLi256ELi4ELi1ELi16ELi32ELi32ELi32ELi1ELi1EEviiiPT_S1_S1_ii_param_7
)
.maxntid 256
{
	.reg .pred 	%p<24>;
	.reg .b16 	%rs<6>;
	.reg .b32 	%r<145>;
	.reg .b64 	%rd<46>;
	// demoted variable
	.shared .align 128 .b8 _ZZ9cuda_gemmIiLi256ELi4ELi1ELi16ELi32ELi32ELi32ELi1ELi1EEviiiPT_S1_S1_iiE11kron_fac_sh[4224];
	// demoted variable
	.shared .align 128 .b8 _ZZ9cuda_gemmIiLi256ELi4ELi1ELi16ELi32ELi32ELi32ELi1ELi1EEviiiPT_S1_S1_iiE3Ash[64];
	// demoted variable
	.shared .align 128 .b8 _ZZ9cuda_gemmIiLi256ELi4ELi1ELi16ELi32ELi32ELi32ELi1ELi1EEviiiPT_S1_S1_iiE3Csh[64];
	ld.param.u64 	%rd11, [_Z9cuda_gemmIiLi256ELi4ELi1ELi16ELi32ELi32ELi32ELi1ELi1EEviiiPT_S1_S1_ii_param_3];
	ld.param.u64 	%rd12, [_Z9cuda_gemmIiLi256ELi4ELi1ELi16ELi32ELi32ELi32ELi1ELi1EEviiiPT_S1_S1_ii_param_4];
	ld.param.u64 	%rd13, [_Z9cuda_gemmIiLi256ELi4ELi1ELi16ELi32ELi32ELi32ELi1ELi1EEviiiPT_S1_S1_ii_param_5];
	cvta.to.global.u64 	%rd1, %rd12;
	cvta.to.global.u64 	%rd2, %rd11;
	cvta.to.global.u64 	%rd3, %rd13;
	mov.u32 	%r1, %tid.x;
	mov.u32 	%r2, %ntid.x;
	add.s32 	%r3, %r1, %r2;
	cvt.u16.u32 	%rs2, %r3;
	xor.b16  	%rs3, %rs2, 1023;
	cvt.u16.u32 	%rs4, %r2;
	div.u16 	%rs5, %rs3, %rs4;
	and.b16  	%rs1, %rs5, 3;
	setp.eq.s16 	%p1, %rs1, 2;
	mov.u32 	%r134, %r1;
	@%p1 bra 	$L__BB411_3;
	cvt.u32.u16 	%r4, %rs1;
	mov.b32 	%r133, 0;
	mov.u32 	%r49, _ZZ9cuda_gemmIiLi256ELi4ELi1ELi16ELi32ELi32ELi32ELi1ELi1EEviiiPT_S1_S1_iiE11kron_fac_sh;
	mov.u32 	%r134, %r1;
$L__BB411_2:
	.pragma "nounroll";
	mul.wide.u32 	%rd14, %r134, 4;
	add.s64 	%rd15, %rd1, %rd14;
	ld.global.u32 	%r47, [%rd15];
	and.b32  	%r48, %r134, 31;
	mad.lo.s32 	%r50, %r48, 132, %r49;
	shr.u32 	%r51, %r134, 3;
	and.b32  	%r52, %r51, 536870908;
	add.s32 	%r53, %r50, %r52;
	st.shared.u32 	[%r53], %r47;
	add.s32 	%r134, %r134, %r2;
	add.s32 	%r133, %r133, 1;
	xor.b32  	%r54, %r133, %r4;
	setp.ne.s32 	%p2, %r54, 2;
	@%p2 bra 	$L__BB411_2;
$L__BB411_3:
	mov.u32 	%r57, _ZZ9cuda_gemmIiLi256ELi4ELi1ELi16ELi32ELi32ELi32ELi1ELi1EEviiiPT_S1_S1_iiE11kron_fac_sh;
$L__BB411_4:
	mul.wide.u32 	%rd16, %r134, 4;
	add.s64 	%rd17, %rd1, %rd16;
	ld.global.u32 	%r55, [%rd17];
	and.b32  	%r56, %r134, 31;
	mad.lo.s32 	%r58, %r56, 132, %r57;
	shr.u32 	%r59, %r134, 3;
	and.b32  	%r60, %r59, 536870908;
	add.s32 	%r61, %r58, %r60;
	st.shared.u32 	[%r61], %r55;
	add.s32 	%r62, %r134, %r2;
	mul.wide.u32 	%rd18, %r62, 4;
	add.s64 	%rd19, %rd1, %rd18;
	ld.global.u32 	%r63, [%rd19];
	and.b32  	%r64, %r62, 31;
	mad.lo.s32 	%r65, %r64, 132, %r57;
	shr.u32 	%r66, %r62, 3;
	and.b32  	%r67, %r66, 536870908;
	add.s32 	%r68, %r65, %r67;
	st.shared.u32 	[%r68], %r63;
	add.s32 	%r69, %r62, %r2;
	mul.wide.u32 	%rd20, %r69, 4;
	add.s64 	%rd21, %rd1, %rd20;
	ld.global.u32 	%r70, [%rd21];
	and.b32  	%r71, %r69, 31;
	mad.lo.s32 	%r72, %r71, 132, %r57;
	shr.u32 	%r73, %r69, 3;
	and.b32  	%r74, %r73, 536870908;
	add.s32 	%r75, %r72, %r74;
	st.shared.u32 	[%r75], %r70;
	add.s32 	%r76, %r69, %r2;
	mul.wide.u32 	%rd22, %r76, 4;
	add.s64 	%rd23, %rd1, %rd22;
	ld.global.u32 	%r77, [%rd23];
	and.b32  	%r78, %r76, 31;
	mad.lo.s32 	%r79, %r78, 132, %r57;
	shr.u32 	%r80, %r76, 3;
	and.b32  	%r81, %r80, 536870908;
	add.s32 	%r82, %r79, %r81;
	st.shared.u32 	[%r82], %r77;
	add.s32 	%r134, %r76, %r2;
	setp.lt.u32 	%p3, %r134, 1024;
	@%p3 bra 	$L__BB411_4;
	mov.u32 	%r136, %ctaid.y;
	mov.u32 	%r13, %nctaid.y;
	shl.b32 	%r14, %r13, 2;
	setp.ge.u32 	%p4, %r136, %r14;
	@%p4 bra 	$L__BB411_29;
	max.u32 	%r83, %r3, 16;
	setp.lt.u32 	%p5, %r3, 16;
	selp.u32 	%r84, 1, 0, %p5;
	add.s32 	%r85, %r3, %r84;
	sub.s32 	%r86, %r83, %r85;
	div.u32 	%r87, %r86, %r2;
	add.s32 	%r15, %r87, %r84;
	and.b32  	%r16, %r15, 3;
	shl.b32 	%r88, %r1, 2;
	mov.u32 	%r89, _ZZ9cuda_gemmIiLi256ELi4ELi1ELi16ELi32ELi32ELi32ELi1ELi1EEviiiPT_S1_S1_iiE3Ash;
	add.s32 	%r17, %r89, %r88;
	shl.b32 	%r18, %r2, 2;
	add.s32 	%r19, %r17, %r18;
	add.s32 	%r20, %r3, %r2;
	add.s32 	%r21, %r20, %r2;
	mov.u32 	%r90, _ZZ9cuda_gemmIiLi256ELi4ELi1ELi16ELi32ELi32ELi32ELi1ELi1EEviiiPT_S1_S1_iiE3Csh;
	add.s32 	%r22, %r90, %r88;
	add.s32 	%r23, %r22, %r18;
	shl.b32 	%r24, %r2, 4;
	shl.b32 	%r25, %r2, 3;
	mul.lo.s32 	%r26, %r2, 12;
	mul.wide.u32 	%rd24, %r2, 4;
	add.s64 	%rd4, %rd2, %rd24;
	mul.wide.u32 	%rd25, %r2, 8;
	add.s64 	%rd5, %rd2, %rd25;
	mul.wide.u32 	%rd26, %r2, 12;
	add.s64 	%rd6, %rd2, %rd26;
	cvt.u64.u32 	%rd28, %r18;
$L__BB411_7:
	setp.gt.u32 	%p6, %r1, 15;
	@%p6 bra 	$L__BB411_21;
	setp.eq.s32 	%p7, %r16, 3;
	shl.b32 	%r28, %r136, 4;
	mov.u32 	%r137, %r1;
	@%p7 bra 	$L__BB411_12;
	setp.eq.s32 	%p8, %r16, 0;
	add.s32 	%r91, %r28, %r1;
	mul.wide.s32 	%rd27, %r91, 4;
	add.s64 	%rd7, %rd2, %rd27;
	ld.global.u32 	%r92, [%rd7];
	st.shared.u32 	[%r17], %r92;
	mov.u32 	%r137, %r3;
	@%p8 bra 	$L__BB411_12;
	setp.eq.s32 	%p9, %r16, 1;
	add.s64 	%rd8, %rd7, %rd28;
	ld.global.u32 	%r93, [%rd8];
	st.shared.u32 	[%r19], %r93;
	mov.u32 	%r137, %r20;
	@%p9 bra 	$L__BB411_12;
	add.s64 	%rd30, %rd8, %rd28;
	ld.global.u32 	%r94, [%rd30];
	add.s32 	%r95, %r19, %r18;
	st.shared.u32 	[%r95], %r94;
	mov.u32 	%r137, %r21;
$L__BB411_12:
	setp.lt.u32 	%p10, %r15, 3;
	@%p10 bra 	$L__BB411_15;
	shl.b32 	%r96, %r137, 2;
	mov.u32 	%r97, _ZZ9cuda_gemmIiLi256ELi4ELi1ELi16ELi32ELi32ELi32ELi1ELi1EEviiiPT_S1_S1_iiE3Ash;
	add.s32 	%r140, %r97, %r96;
	add.s32 	%r139, %r137, %r28;
$L__BB411_14:
	mul.wide.s32 	%rd31, %r139, 4;
	add.s64 	%rd32, %rd4, %rd31;
	add.s64 	%rd33, %rd5, %rd31;
	add.s64 	%rd34, %rd6, %rd31;
	add.s64 	%rd35, %rd2, %rd31;
	ld.global.u32 	%r98, [%rd35];
	st.shared.u32 	[%r140], %r98;
	ld.global.u32 	%r99, [%rd32];
	add.s32 	%r100, %r140, %r18;
	st.shared.u32 	[%r100], %r99;
	ld.global.u32 	%r101, [%rd33];
	add.s32 	%r102, %r140, %r25;
	st.shared.u32 	[%r102], %r101;
	ld.global.u32 	%r103, [%rd34];
	add.s32 	%r104, %r140, %r26;
	st.shared.u32 	[%r104], %r103;
	add.s32 	%r137, %r137, %r18;
	add.s32 	%r140, %r140, %r24;
	add.s32 	%r139, %r139, %r18;
	setp.lt.u32 	%p11, %r137, 16;
	@%p11 bra 	$L__BB411_14;
$L__BB411_15:
	setp.eq.s32 	%p12, %r16, 3;
	mov.u32 	%r138, %r1;
	@%p12 bra 	$L__BB411_19;
	setp.eq.s32 	%p13, %r16, 0;
	mov.b32 	%r105, 0;
	st.shared.u32 	[%r22], %r105;
	mov.u32 	%r138, %r3;
	@%p13 bra 	$L__BB411_19;
	setp.eq.s32 	%p14, %r16, 1;
	mov.b32 	%r106, 0;
	st.shared.u32 	[%r23], %r106;
	mov.u32 	%r138, %r20;
	@%p14 bra 	$L__BB411_19;
	add.s32 	%r107, %r23, %r18;
	mov.b32 	%r108, 0;
	st.shared.u32 	[%r107], %r108;
	mov.u32 	%r138, %r21;
$L__BB411_19:
	setp.lt.u32 	%p15, %r15, 3;
	@%p15 bra 	$L__BB411_21;
$L__BB411_20:
	shl.b32 	%r109, %r138, 2;
	mov.u32 	%r110, _ZZ9cuda_gemmIiLi256ELi4ELi1ELi16ELi32ELi32ELi32ELi1ELi1EEviiiPT_S1_S1_iiE3Csh;
	add.s32 	%r111, %r110, %r109;
	mov.b32 	%r112, 0;
	st.shared.u32 	[%r111], %r112;
	add.s32 	%r113, %r111, %r18;
	st.shared.u32 	[%r113], %r112;
	add.s32 	%r114, %r113, %r18;
	st.shared.u32 	[%r114], %r112;
	add.s32 	%r115, %r114, %r18;
	st.shared.u32 	[%r115], %r112;
	add.s32 	%r138, %r18, %r138;
	setp.lt.u32 	%p16, %r138, 16;
	@%p16 bra 	$L__BB411_20;
$L__BB411_21:
	setp.gt.u32 	%p17, %r1, 15;
	bar.sync 	0;
	bar.sync 	0;
	@%p17 bra 	$L__BB411_28;
	setp.eq.s32 	%p18, %r16, 3;
	shl.b32 	%r41, %r136, 4;
	mov.u32 	%r143, %r1;
	@%p18 bra 	$L__BB411_26;
	setp.eq.s32 	%p19, %r16, 0;
	add.s32 	%r116, %r41, %r1;
	ld.shared.u32 	%r117, [%r22];
	mul.wide.s32 	%rd36, %r116, 4;
	add.s64 	%rd9, %rd3, %rd36;
	st.global.u32 	[%rd9], %r117;
	mov.u32 	%r143, %r3;
	@%p19 bra 	$L__BB411_26;
	setp.eq.s32 	%p20, %r16, 1;
	ld.shared.u32 	%r118, [%r23];
	cvt.u64.u32 	%rd37, %r18;
	add.s64 	%rd10, %rd9, %rd37;
	st.global.u32 	[%rd10], %r118;
	mov.u32 	%r143, %r20;
	@%p20 bra 	$L__BB411_26;
	add.s32 	%r119, %r23, %r18;
	ld.shared.u32 	%r120, [%r119];
	add.s64 	%rd39, %rd10, %rd37;
	st.global.u32 	[%rd39], %r120;
	mov.u32 	%r143, %r21;
$L__BB411_26:
	setp.lt.u32 	%p21, %r15, 3;
	@%p21 bra 	$L__BB411_28;
$L__BB411_27:
	add.s32 	%r121, %r41, %r143;
	shl.b32 	%r122, %r143, 2;
	mov.u32 	%r123, _ZZ9cuda_gemmIiLi256ELi4ELi1ELi16ELi32ELi32ELi32ELi1ELi1EEviiiPT_S1_S1_iiE3Csh;
	add.s32 	%r124, %r123, %r122;
	ld.shared.u32 	%r125, [%r124];
	mul.wide.s32 	%rd40, %r121, 4;
	add.s64 	%rd41, %rd3, %rd40;
	st.global.u32 	[%rd41], %r125;
	add.s32 	%r126, %r124, %r18;
	ld.shared.u32 	%r127, [%r126];
	add.s64 	%rd43, %rd41, %rd28;
	st.global.u32 	[%rd43], %r127;
	add.s32 	%r128, %r126, %r18;
	ld.shared.u32 	%r129, [%r128];
	add.s64 	%rd44, %rd43, %rd28;
	st.global.u32 	[%rd44], %r129;
	add.s32 	%r130, %r128, %r18;
	ld.shared.u32 	%r131, [%r130];
	add.s64 	%rd45, %rd44, %rd28;
	st.global.u32 	[%rd45], %r131;
	add.s32 	%r143, %r18, %r143;
	setp.lt.u32 	%p22, %r143, 16;
	@%p22 bra 	$L__BB411_27;
$L__BB411_28:
	add.s32 	%r136, %r136, %r13;
	setp.lt.u32 	%p23, %r136, %r14;
	@%p23 bra 	$L__BB411_7;
$L__BB411_29:
	ret;

}
	// .globl	_Z9cuda_gemmIiLi256ELi4ELi1ELi16ELi64ELi64ELi32ELi0ELi0EEviiiPT_S1_S1_ii
.visible .entry _Z9cuda_gemmIiLi256ELi4ELi1ELi16ELi64ELi64ELi32ELi0ELi0EEviiiPT_S1_S1_ii(
	.param .u32 _Z9cuda_gemmIiLi256ELi4ELi1ELi16ELi64ELi64ELi32ELi0ELi0EEviiiPT_S1_S1_ii_param_0,
	.param .u32 _Z9cuda_gemmIiLi256ELi4ELi1ELi16ELi64ELi64ELi32ELi0ELi0EEviiiPT_S1_S1_ii_param_1,
	.param .u32 _Z9cuda_gemmIiLi256ELi4ELi1ELi16ELi64ELi64ELi32ELi0ELi0EEviiiPT_S1_S1_ii_param_2,
	.param .u64 .ptr .align 1 _Z9cuda_gemmIiLi256ELi4ELi1ELi16ELi64ELi64ELi32ELi0ELi0EEviiiPT_S1_S1_ii_param_3,
	.param .u64 .ptr .align 1 _Z9cuda_gemmIiLi256ELi4ELi1ELi16ELi64ELi64ELi32ELi0ELi0EEviiiPT_S1_S1_ii_param_4,
	.param .u64 .ptr .align 1 _Z9cuda_gemmIiLi256ELi4ELi1ELi16ELi64ELi64ELi32ELi0ELi0EEviiiPT_S1_S1_ii_param_5,
	.param .u32 _Z9cuda_gemmIiLi256ELi4ELi1ELi16ELi64ELi64ELi32ELi0ELi0EEviiiPT_S1_S1_ii_param_6,
	.param .u32 _Z9cuda_gemmIiLi256ELi4ELi1ELi16ELi64ELi64ELi32ELi0ELi0EEviiiPT_S1_S1_ii_param_7
)
.maxntid 256
{
	.reg .pred 	%p<155>;
	.reg .b32 	%r<1227>;
	.reg .b64 	%rd<39>;
	// demoted variable
	.shared .align 128 .b8 _ZZ9cuda_gemmIiLi256ELi4ELi1ELi16ELi64ELi64ELi32ELi0ELi0EEviiiPT_S1_S1_iiE11kron_fac_sh[8320];
	// demoted variable
	.shared .align 128 .b8 _ZZ9cuda_gemmIiLi256ELi4ELi1ELi16ELi64ELi64ELi32ELi0ELi0EEviiiPT_S1_S1_iiE3Ash[64];
	// demoted variable
	.shared .align 128 .b8 _ZZ9cuda_gemmIiLi256ELi4ELi1ELi16ELi64ELi64ELi32ELi0ELi0EEviiiPT_S1_S1_iiE3Csh[32];
	ld.param.u32 	%r378, [_Z9cuda_gemmIiLi256ELi4ELi1ELi16ELi64ELi64ELi32ELi0ELi0EEviiiPT_S1_S1_ii_param_2];
	ld.param.u64 	%rd7, [_Z9cuda_gemmIiLi256ELi4ELi1ELi16ELi64ELi64ELi32ELi0ELi0EEviiiPT_S1_S1_ii_param_5];
	ld.param.u32 	%r380, [_Z9cuda_gemmIiLi256ELi4ELi1ELi16ELi64ELi64ELi32ELi0ELi0EEviiiPT_S1_S1_ii_param_7];
	cvta.to.global.u64 	%rd1, %rd7;
	mov.u32 	%r1, %tid.x;
	setp.lt.s32 	%p1, %r380, 16;
	shr.u32 	%r2, %r380, 4;
	selp.b32 	%r3, 1, %r2, %p1;
	and.b32  	%r381, %r378, -16;
	setp.eq.s32 	%p2, %r381, 1024;
	@%p2 bra 	$L__BB412_3;
	setp.ne.s32 	%p3, %r381, 512;
	@%p3 bra 	$L__BB412_4;
	mov.u32 	%r383, %ctaid.x;
	shr.u32 	%r1032, %r383, 5;
	and.b32  	%r1031, %r383, 31;
	bra.uni 	$L__BB412_5;
$L__BB412_3:
	mov.u32 	%r382, %ctaid.x;
	shr.u32 	%r1032, %r382, 6;
	and.b32  	%r1031, %r382, 63;
	bra.uni 	$L__BB412_5;
$L__BB412_4:
	mov.u32 	%r384, %ctaid.x;
	shr.s32 	%r385, %r378, 31;
	shr.u32 	%r386, %r385, 28;
	add.s32 	%r387, %r378, %r386;
	shr.s32 	%r388, %r387, 4;
	div.u32 	%r1032, %r384, %r388;
	mul.lo.s32 	%r389, %r1032, %r388;
	sub.s32 	%r1031, %r384, %r389;
$L__BB412_5:
	div.s32 	%r12, 16, %r380;
	mul.lo.s32 	%r390, %r12, %r3;
	min.s32 	%r13, %r390, 256;
	div.u32 	%r15, %r1, %r13;
	mul.lo.s32 	%r391, %r15, %r13;
	sub.s32 	%r392, %r1, %r391;
	div.u32 	%r14, %r392, %r3;
	mov.u32 	%r393, %ntid.x;
	div.u32 	%r16, %r393, %r13;
	mov.u32 	%r1049, %ctaid.y;
	mov.u32 	%r394, %nctaid.y;
	shl.b32 	%r395, %r394, 2;
	setp.ge.u32 	%p4, %r1049, %r395;
	@%p4 bra 	$L__BB412_173;
	ld.param.u32 	%r1029, [_Z9cuda_gemmIiLi256ELi4ELi1ELi16ELi64ELi64ELi32ELi0ELi0EEviiiPT_S1_S1_ii_param_6];
	shl.b32 	%r18, %r1031, 4;
	shl.b32 	%r397, %r1032, 5;
	and.b32  	%r398, %r1, 31;
	or.b32  	%r19, %r397, %r398;
	and.b32  	%r399, %r14, 15;
	rem.u32 	%r400, %r1, %r3;
	shl.b32 	%r20, %r400, 4;
	min.s32 	%r21, %r1029, 32;
	min.u32 	%r401, %r380, 16;
	or.b32  	%r22, %r399, %r20;
	shl.b32 	%r402, %r3, 8;
	sub.s32 	%r23, 8223, %r402;
	shr.u32 	%r403, %r378, 31;
	add.s32 	%r404, %r378, %r403;
	shr.s32 	%r405, %r404, 1;
	mul.lo.s32 	%r406, %r1032, %r405;
	mad.lo.s32 	%r24, %r12, %r1031, %r406;
	add.s32 	%r407, %r1, %r393;
	max.u32 	%r408, %r407, 16;
	setp.lt.u32 	%p5, %r407, 16;
	selp.u32 	%r409, 1, 0, %p5;
	add.s32 	%r410, %r407, %r409;
	sub.s32 	%r411, %r408, %r410;
	div.u32 	%r412, %r411, %r393;
	add.s32 	%r26, %r412, %r409;
	max.u32 	%r413, %r407, 8;
	setp.lt.u32 	%p6, %r407, 8;
	selp.u32 	%r414, 1, 0, %p6;
	add.s32 	%r415, %r407, %r414;
	sub.s32 	%r416, %r413, %r415;
	div.u32 	%r417, %r416, %r393;
	add.s32 	%r27, %r417, %r414;
	add.s32 	%r418, %r27, 1;
	shl.b32 	%r28, %r393, 2;
	and.b32  	%r29, %r418, 3;
	setp.gt.u32 	%p7, %r380, %r399;
	selp.b32 	%r419, 0, %r401, %p7;
	sub.s32 	%r30, %r22, %r419;
	add.s32 	%r420, %r399, 1;
	setp.lt.u32 	%p8, %r420, %r401;
	selp.b32 	%r421, 0, %r401, %p8;
	sub.s32 	%r31, %r22, %r421;
	add.s32 	%r422, %r399, 2;
	setp.lt.u32 	%p9, %r422, %r401;
	selp.b32 	%r423, 0, %r401, %p9;
	sub.s32 	%r32, %r22, %r423;
	add.s32 	%r424, %r399, 3;
	setp.lt.u32 	%p10, %r424, %r401;
	selp.b32 	%r425, 0, %r401, %p10;
	sub.s32 	%r33, %r22, %r425;
	add.s32 	%r426, %r399, 4;
	setp.lt.u32 	%p11, %r426, %r401;
	selp.b32 	%r427, 0, %r401, %p11;
	sub.s32 	%r34, %r22, %r427;
	add.s32 	%r428, %r399, 5;
	setp.lt.u32 	%p12, %r428, %r401;
	selp.b32 	%r429, 0, %r401, %p12;
	sub.s32 	%r35, %r22, %r429;
	add.s32 	%r430, %r399, 6;
	setp.lt.u32 	%p13, %r430, %r401;
	selp.b32 	%r431, 0, %r401, %p13;
	sub.s32 	%r36, %r22, %r431;
	add.s32 	%r432, %r399, 7;
	setp.lt.u32 	%p14, %r432, %r401;
	selp.b32 	%r433, 0, %r401, %p14;
	sub.s32 	%r37, %r22, %r433;
	add.s32 	%r434, %r399, 8;
	setp.lt.u32 	%p15, %r434, %r401;
	selp.b32 	%r435, 0, %r401, %p15;
	sub.s32 	%r38, %r22, %r435;
	add.s32 	%r436, %r399, 9;
	setp.lt.u32 	%p16, %r436, %r401;
	selp.b32 	%r437, 0, %r401, %p16;
	sub.s32 	%r39, %r22, %r437;
	add.s32 	%r438, %r399, 10;
	setp.lt.u32 	%p17, %r438, %r401;
	selp.b32 	%r439, 0, %r401, %p17;
	sub.s32 	%r40, %r22, %r439;
	add.s32 	%r440, %r399, 11;
	setp.lt.u32 	%p18, %r440, %r401;
	selp.b32 	%r441, 0, %r401, %p18;
	sub.s32 	%r41, %r22, %r441;
	add.s32 	%r442, %r399, 12;
	setp.lt.u32 	%p19, %r442, %r401;
	selp.b32 	%r443, 0, %r401, %p19;
	sub.s32 	%r42, %r22, %r443;
	add.s32 	%r444, %r399, 13;
	setp.lt.u32 	%p20, %r444, %r401;
	selp.b32 	%r445, 0, %r401, %p20;
	sub.s32 	%r43, %r22, %r445;
	add.s32 	%r446, %r399, 14;
	setp.lt.u32 	%p21, %r446, %r401;
	selp.b32 	%r447, 0, %r401, %p21;
	sub.s32 	%r44, %r22, %r447;
	add.s32 	%r448, %r399, 15;
	setp.lt.u32 	%p22, %r448, %r401;
	selp.b32 	%r449, 0, %r401, %p22;
	sub.s32 	%r45, %r22, %r449;
	mul.wide.u32 	%rd13, %r393, 4;
	mul.wide.u32 	%rd16, %r393, 8;
	mul.wide.u32 	%rd18, %r393, 12;
	cvt.u64.u32 	%rd9, %r28;
$L__BB412_7:
	setp.gt.u32 	%p23, %r1, 15;
	@%p23 bra 	$L__BB412_15;
	ld.param.u64 	%rd37, [_Z9cuda_gemmIiLi256ELi4ELi1ELi16ELi64ELi64ELi32ELi0ELi0EEviiiPT_S1_S1_ii_param_3];
	cvta.to.global.u64 	%rd2, %rd37;
	and.b32  	%r450, %r26, 3;
	setp.eq.s32 	%p24, %r450, 3;
	mul.lo.s32 	%r63, %r1049, %r378;
	mov.u32 	%r1050, %r1;
	@%p24 bra 	$L__BB412_12;
	add.s32 	%r1050, %r1, %r393;
	and.b32  	%r451, %r26, 3;
	setp.eq.s32 	%p25, %r451, 0;
	add.s32 	%r452, %r63, %r18;
	add.s32 	%r453, %r452, %r1;
	mul.wide.s32 	%rd8, %r453, 4;
	add.s64 	%rd3, %rd2, %rd8;
	ld.global.u32 	%r454, [%rd3];
	shl.b32 	%r455, %r1, 2;
	mov.u32 	%r456, _ZZ9cuda_gemmIiLi256ELi4ELi1ELi16ELi64ELi64ELi32ELi0ELi0EEviiiPT_S1_S1_iiE3Ash;
	add.s32 	%r457, %r456, %r455;
	st.shared.u32 	[%r457], %r454;
	@%p25 bra 	$L__BB412_12;
	add.s32 	%r1050, %r1050, %r393;
	and.b32  	%r458, %r26, 3;
	setp.eq.s32 	%p26, %r458, 1;
	add.s64 	%rd4, %rd3, %rd9;
	ld.global.u32 	%r459, [%rd4];
	shl.b32 	%r460, %r1, 2;
	mov.u32 	%r461, _ZZ9cuda_gemmIiLi256ELi4ELi1ELi16ELi64ELi64ELi32ELi0ELi0EEviiiPT_S1_S1_iiE3Ash;
	add.s32 	%r462, %r461, %r460;
	add.s32 	%r463, %r462, %r28;
	st.shared.u32 	[%r463], %r459;
	@%p26 bra 	$L__BB412_12;
	add.s32 	%r1050, %r1050, %r393;
	add.s64 	%rd11, %rd4, %rd9;
	ld.global.u32 	%r464, [%rd11];
	shl.b32 	%r465, %r1, 2;
	mov.u32 	%r466, _ZZ9cuda_gemmIiLi256ELi4ELi1ELi16ELi64ELi64ELi32ELi0ELi0EEviiiPT_S1_S1_iiE3Ash;
	add.s32 	%r467, %r466, %r465;
	add.s32 	%r468, %r467, %r28;
	add.s32 	%r469, %r468, %r28;
	st.shared.u32 	[%r469], %r464;
$L__BB412_12:
	setp.lt.u32 	%p27, %r26, 3;
	@%p27 bra 	$L__BB412_15;
	shl.b32 	%r470, %r1050, 2;
	mov.u32 	%r471, _ZZ9cuda_gemmIiLi256ELi4ELi1ELi16ELi64ELi64ELi32ELi0ELi0EEviiiPT_S1_S1_iiE3Ash;
	add.s32 	%r1053, %r471, %r470;
	add.s32 	%r472, %r18, %r1050;
	add.s32 	%r1052, %r472, %r63;
$L__BB412_14:
	mul.wide.s32 	%rd12, %r1052, 4;
	add.s64 	%rd14, %rd2, %rd12;
	add.s64 	%rd15, %rd14, %rd13;
	add.s64 	%rd17, %rd14, %rd16;
	add.s64 	%rd19, %rd14, %rd18;
	ld.global.u32 	%r473, [%rd14];
	st.shared.u32 	[%r1053], %r473;
	ld.global.u32 	%r474, [%rd15];
	add.s32 	%r475, %r1053, %r28;
	st.shared.u32 	[%r475], %r474;
	ld.global.u32 	%r476, [%rd17];
	shl.b32 	%r477, %r393, 3;
	add.s32 	%r478, %r1053, %r477;
	st.shared.u32 	[%r478], %r476;
	ld.global.u32 	%r479, [%rd19];
	mad.lo.s32 	%r480, %r393, 12, %r1053;
	st.shared.u32 	[%r480], %r479;
	add.s32 	%r1050, %r1050, %r28;
	shl.b32 	%r481, %r393, 4;
	add.s32 	%r1053, %r1053, %r481;
	add.s32 	%r1052, %r1052, %r28;
	setp.lt.u32 	%p28, %r1050, 16;
	@%p28 bra 	$L__BB412_14;
$L__BB412_15:
	add.s32 	%r70, %r1, %r393;
	add.s32 	%r71, %r70, %r393;
	setp.gt.u32 	%p29, %r1, 7;
	@%p29 bra 	$L__BB412_22;
	setp.eq.s32 	%p30, %r29, 0;
	mov.u32 	%r1051, %r1;
	@%p30 bra 	$L__BB412_20;
	setp.eq.s32 	%p31, %r29, 1;
	shl.b32 	%r482, %r1, 2;
	mov.u32 	%r483, _ZZ9cuda_gemmIiLi256ELi4ELi1ELi16ELi64ELi64ELi32ELi0ELi0EEviiiPT_S1_S1_iiE3Csh;
	add.s32 	%r484, %r483, %r482;
	mov.b32 	%r485, 0;
	st.shared.u32 	[%r484], %r485;
	mov.u32 	%r1051, %r70;
	@%p31 bra 	$L__BB412_20;
	setp.eq.s32 	%p32, %r29, 2;
	shl.b32 	%r486, %r1, 2;
	mov.u32 	%r487, _ZZ9cuda_gemmIiLi256ELi4ELi1ELi16ELi64ELi64ELi32ELi0ELi0EEviiiPT_S1_S1_iiE3Csh;
	add.s32 	%r488, %r487, %r486;
	add.s32 	%r489, %r488, %r28;
	mov.b32 	%r490, 0;
	st.shared.u32 	[%r489], %r490;
	mov.u32 	%r1051, %r71;
	@%p32 bra 	$L__BB412_20;
	add.s32 	%r1051, %r71, %r393;
	shl.b32 	%r491, %r1, 2;
	mov.u32 	%r492, _ZZ9cuda_gemmIiLi256ELi4ELi1ELi16ELi64ELi64ELi32ELi0ELi0EEviiiPT_S1_S1_iiE3Csh;
	add.s32 	%r493, %r492, %r491;
	add.s32 	%r494, %r493, %r28;
	add.s32 	%r495, %r494, %r28;
	mov.b32 	%r496, 0;
	st.shared.u32 	[%r495], %r496;
$L__BB412_20:
	setp.lt.u32 	%p33, %r27, 3;
	@%p33 bra 	$L__BB412_22;
$L__BB412_21:
	shl.b32 	%r497, %r1051, 2;
	mov.u32 	%r498, _ZZ9cuda_gemmIiLi256ELi4ELi1ELi16ELi64ELi64ELi32ELi0ELi0EEviiiPT_S1_S1_iiE3Csh;
	add.s32 	%r499, %r498, %r497;
	mov.b32 	%r500, 0;
	st.shared.u32 	[%r499], %r500;
	add.s32 	%r501, %r499, %r28;
	st.shared.u32 	[%r501], %r500;
	add.s32 	%r502, %r501, %r28;
	st.shared.u32 	[%r502], %r500;
	add.s32 	%r503, %r502, %r28;
	st.shared.u32 	[%r503], %r500;
	add.s32 	%r1051, %r28, %r1051;
	setp.lt.u32 	%p34, %r1051, 8;
	@%p34 bra 	$L__BB412_21;
$L__BB412_22:
	and.b32  	%r82, %r1, 31;
	shr.u32 	%r504, %r1, 5;
	setp.ge.s32 	%p35, %r504, %r380;
	@%p35 bra 	$L__BB412_25;
	shr.u32 	%r1056, %r1, 5;
$L__BB412_24:
	ld.param.u32 	%r1030, [_Z9cuda_gemmIiLi256ELi4ELi1ELi16ELi64ELi64ELi32ELi0ELi0EEviiiPT_S1_S1_ii_param_6];
	ld.param.u64 	%rd38, [_Z9cuda_gemmIiLi256ELi4ELi1ELi16ELi64ELi64ELi32ELi0ELi0EEviiiPT_S1_S1_ii_param_4];
	mad.lo.s32 	%r505, %r1056, %r1030, %r19;
	cvta.to.global.u64 	%rd20, %rd38;
	mul.wide.s32 	%rd21, %r505, 4;
	add.s64 	%rd22, %rd20, %rd21;
	ld.global.u32 	%r506, [%rd22];
	mov.u32 	%r507, _ZZ9cuda_gemmIiLi256ELi4ELi1ELi16ELi64ELi64ELi32ELi0ELi0EEviiiPT_S1_S1_iiE11kron_fac_sh;
	mad.lo.s32 	%r508, %r82, 260, %r507;
	shl.b32 	%r509, %r1056, 2;
	add.s32 	%r510, %r508, %r509;
	st.shared.u32 	[%r510], %r506;
	shr.u32 	%r511, %r393, 5;
	add.s32 	%r1056, %r1056, %r511;
	setp.lt.s32 	%p36, %r1056, %r380;
	@%p36 bra 	$L__BB412_24;
$L__BB412_25:
	setp.lt.s32 	%p37, %r12, 1;
	bar.sync 	0;
	@%p37 bra 	$L__BB412_165;
	setp.ne.s32 	%p38, %r3, 1;
	@%p38 bra 	$L__BB412_95;
	mov.b32 	%r1073, 0;
$L__BB412_28:
	setp.lt.s32 	%p113, %r380, 1;
	add.s32 	%r103, %r1073, %r14;
	mul.lo.s32 	%r104, %r103, %r380;
	add.s32 	%r105, %r104, %r20;
	@%p113 bra 	$L__BB412_30;
	add.s32 	%r813, %r22, %r104;
	shl.b32 	%r814, %r813, 2;
	mov.u32 	%r815, _ZZ9cuda_gemmIiLi256ELi4ELi1ELi16ELi64ELi64ELi32ELi0ELi0EEviiiPT_S1_S1_iiE3Ash;
	add.s32 	%r816, %r815, %r814;
	ld.shared.u32 	%r1224, [%r816];
$L__BB412_30:
	setp.lt.s32 	%p114, %r380, 2;
	@%p114 bra 	$L__BB412_32;
	add.s32 	%r817, %r14, 1;
	and.b32  	%r818, %r817, 15;
	add.s32 	%r819, %r105, %r818;
	shl.b32 	%r820, %r819, 2;
	mov.u32 	%r821, _ZZ9cuda_gemmIiLi256ELi4ELi1ELi16ELi64ELi64ELi32ELi0ELi0EEviiiPT_S1_S1_iiE3Ash;
	add.s32 	%r822, %r821, %r820;
	ld.shared.u32 	%r1223, [%r822];
$L__BB412_32:
	setp.lt.s32 	%p115, %r380, 3;
	@%p115 bra 	$L__BB412_34;
	add.s32 	%r823, %r14, 2;
	and.b32  	%r824, %r823, 15;
	add.s32 	%r825, %r105, %r824;
	shl.b32 	%r826, %r825, 2;
	mov.u32 	%r827, _ZZ9cuda_gemmIiLi256ELi4ELi1ELi16ELi64ELi64ELi32ELi0ELi0EEviiiPT_S1_S1_iiE3Ash;
	add.s32 	%r828, %r827, %r826;
	ld.shared.u32 	%r1222, [%r828];
$L__BB412_34:
	setp.lt.s32 	%p116, %r380, 4;
	@%p116 bra 	$L__BB412_36;
	add.s32 	%r829, %r14, 3;
	and.b32  	%r830, %r829, 15;
	add.s32 	%r831, %r105, %r830;
	shl.b32 	%r832, %r831, 2;
	mov.u32 	%r833, _ZZ9cuda_gemmIiLi256ELi4ELi1ELi16ELi64ELi64ELi32ELi0ELi0EEviiiPT_S1_S1_iiE3Ash;
	add.s32 	%r834, %r833, %r832;
	ld.shared.u32 	%r1221, [%r834];
$L__BB412_36:
	setp.lt.s32 	%p117, %r380, 5;
	@%p117 bra 	$L__BB412_38;
	add.s32 	%r835, %r14, 4;
	and.b32  	%r836, %r835, 15;
	add.s32 	%r837, %r105, %r836;
	shl.b32 	%r838, %r837, 2;
	mov.u32 	%r839, _ZZ9cuda_gemmIiLi256ELi4ELi1ELi16ELi64ELi64ELi32ELi0ELi0EEviiiPT_S1_S1_iiE3Ash;
	add.s32 	%r840, %r839, %r838;
	ld.shared.u32 	%r1220, [%r840];
$L__BB412_38:
	setp.lt.s32 	%p118, %r380, 6;
	@%p118 bra 	$L__BB412_40;
	add.s32 	%r841, %r14, 5;
	and.b32  	%r842, %r841, 15;
	add.s32 	%r843, %r105, %r842;
	shl.b32 	%r844, %r843, 2;
	mov.u32 	%r845, _ZZ9cuda_gemmIiLi256ELi4ELi1ELi16ELi64ELi64ELi32ELi0ELi0EEviiiPT_S1_S1_iiE3Ash;
	add.s32 	%r846, %r845, %r844;
	ld.shared.u32 	%r1219, [%r846];
$L__BB412_40:
	setp.lt.s32 	%p119, %r380, 7;
	@%p119 bra 	$L__BB412_42;
	add.s32 	%r847, %r14, 6;
	and.b32  	%r848, %r847, 15;
	add.s32 	%r849, %r105, %r848;
	shl.b32 	%r850, %r849, 2;
	mov.u32 	%r851, _ZZ9cuda_gemmIiLi256ELi4ELi1ELi16ELi64ELi64ELi32ELi0ELi0EEviiiPT_S1_S1_iiE3Ash;
	add.s32 	%r852, %r851, %r850;
	ld.shared.u32 	%r1218, [%r852];
$L__BB412_42:
	setp.lt.s32 	%p120, %r380, 8;
	@%p120 bra 	$L__BB412_44;
	add.s32 	%r853, %r14, 7;
	and.b32  	%r854, %r853, 15;
	add.s32 	%r855, %r105, %r854;
	shl.b32 	%r856, %r855, 2;
	mov.u32 	%r857, _ZZ9cuda_gemmIiLi256ELi4ELi1ELi16ELi64ELi64ELi32ELi0ELi0EEviiiPT_S1_S1_iiE3Ash;
	add.s32 	%r858, %r857, %r856;
	ld.shared.u32 	%r1217, [%r858];
$L__BB412_44:
	setp.lt.s32 	%p121, %r380, 9;
	@%p121 bra 	$L__BB412_46;
	and.b32  	%r859, %r14, 15;
	xor.b32  	%r860, %r859, 8;
	add.s32 	%r861, %r105, %r860;
	shl.b32 	%r862, %r861, 2;
	mov.u32 	%r863, _ZZ9cuda_gemmIiLi256ELi4ELi1ELi16ELi64ELi64ELi32ELi0ELi0EEviiiPT_S1_S1_iiE3Ash;
	add.s32 	%r864, %r863, %r862;
	ld.shared.u32 	%r1216, [%r864];
$L__BB412_46:
	setp.lt.s32 	%p122, %r380, 10;
	@%p122 bra 	$L__BB412_48;
	add.s32 	%r865, %r14, 9;
	and.b32  	%r866, %r865, 15;
	add.s32 	%r867, %r105, %r866;
	shl.b32 	%r868, %r867, 2;
	mov.u32 	%r869, _ZZ9cuda_gemmIiLi256ELi4ELi1ELi16ELi64ELi64ELi32ELi0ELi0EEviiiPT_S1_S1_iiE3Ash;
	add.s32 	%r870, %r869, %r868;
	ld.shared.u32 	%r1215, [%r870];
$L__BB412_48:
	setp.lt.s32 	%p123, %r380, 11;
	@%p123 bra 	$L__BB412_50;
	add.s32 	%r871, %r14, 10;
	and.b32  	%r872, %r871, 15;
	add.s32 	%r873, %r105, %r872;
	shl.b32 	%r874, %r873, 2;
	mov.u32 	%r875, _ZZ9cuda_gemmIiLi256ELi4ELi1ELi16ELi64ELi64ELi32ELi0ELi0EEviiiPT_S1_S1_iiE3Ash;
	add.s32 	%r876, %r875, %r874;
	ld.shared.u32 	%r1214, [%r876];
$L__BB412_50:
	setp.lt.s32 	%p124, %r380, 12;
	@%p124 bra 	$L__BB412_52;
	add.s32 	%r877, %r14, 11;
	and.b32  	%r878, %r877, 15;
	add.s32 	%r879, %r105, %r878;
	shl.b32 	%r880, %r879, 2;
	mov.u32 	%r881, _ZZ9cuda_gemmIiLi256ELi4ELi1ELi16ELi64ELi64ELi32ELi0ELi0EEviiiPT_S1_S1_iiE3Ash;
	add.s32 	%r882, %r881, %r880;
	ld.shared.u32 	%r1213, [%r882];
$L__BB412_52:
	setp.lt.s32 	%p125, %r380, 13;
	@%p125 bra 	$L__BB412_54;
	add.s32 	%r883, %r14, 12;
	and.b32  	%r884, %r883, 15;
	add.s32 	%r885, %r105, %r884;
	shl.b32 	%r886, %r885, 2;
	mov.u32 	%r887, _ZZ9cuda_gemmIiLi256ELi4ELi1ELi16ELi64ELi64ELi32ELi0ELi0EEviiiPT_S1_S1_iiE3Ash;
	add.s32 	%r888, %r887, %r886;
	ld.shared.u32 	%r1212, [%r888];
$L__BB412_54:
	setp.lt.s32 	%p126, %r380, 14;
	@%p126 bra 	$L__BB412_56;
	add.s32 	%r889, %r14, 13;
	and.b32  	%r890, %r889, 15;
	add.s32 	%r891, %r105, %r890;
	shl.b32 	%r892, %r891, 2;
	mov.u32 	%r893, _ZZ9cuda_gemmIiLi256ELi4ELi1ELi16ELi64ELi64ELi32ELi0ELi0EEviiiPT_S1_S1_iiE3Ash;
	add.s32 	%r894, %r893, %r892;
	ld.shared.u32 	%r1211, [%r894];
$L__BB412_56:
	setp.lt.s32 	%p127, %r380, 15;
	@%p127 bra 	$L__BB412_58;
	add.s32 	%r895, %r14, 14;
	and.b32  	%r896, %r895, 15;
	add.s32 	%r897, %r105, %r896;
	shl.b32 	%r898, %r897, 2;
	mov.u32 	%r899, _ZZ9cuda_gemmIiLi256ELi4ELi1ELi16ELi64ELi64ELi32ELi0ELi0EEviiiPT_S1_S1_iiE3Ash;
	add.s32 	%r900, %r899, %r898;
	ld.shared.u32 	%r1210, [%r900];
$L__BB412_58:
	setp.lt.s32 	%p128, %r380, 16;
	@%p128 bra 	$L__BB412_60;
	add.s32 	%r901, %r14, -1;
	and.b32  	%r902, %r901, 15;
	add.s32 	%r903, %r105, %r902;
	shl.b32 	%r904, %r903, 2;
	mov.u32 	%r905, _ZZ9cuda_gemmIiLi256ELi4ELi1ELi16ELi64ELi64ELi32ELi0ELi0EEviiiPT_S1_S1_iiE3Ash;
	add.s32 	%r906, %r905, %r904;
	ld.shared.u32 	%r1209, [%r906];
$L__BB412_60:
	setp.ge.s32 	%p129, %r15, %r21;
	mov.u32 	%r1090, %r15;
	@%p129 bra 	$L__BB412_61;
	bra.uni 	$L__BB412_62;
$L__BB412_61:
	add.s32 	%r1073, %r1073, %r13;
	setp.lt.s32 	%p147, %r1073, %r12;
	@%p147 bra 	$L__BB412_28;
	bra.uni 	$L__BB412_165;
$L__BB412_62:
	mov.u32 	%r908, _ZZ9cuda_gemmIiLi256ELi4ELi1ELi16ELi64ELi64ELi32ELi0ELi0EEviiiPT_S1_S1_iiE11kron_fac_sh;
	mad.lo.s32 	%r140, %r1090, 260, %r908;
	mov.b32 	%r1092, 0;
	@%p113 bra 	$L__BB412_64;
	shl.b32 	%r909, %r30, 2;
	add.s32 	%r910, %r140, %r909;
	ld.shared.u32 	%r911, [%r910];
	mul.lo.s32 	%r1092, %r911, %r1224;
$L__BB412_64:
	@%p114 bra 	$L__BB412_66;
	shl.b32 	%r912, %r31, 2;
	add.s32 	%r913, %r140, %r912;
	ld.shared.u32 	%r914, [%r913+4];
	mad.lo.s32 	%r1092, %r914, %r1223, %r1092;
$L__BB412_66:
	@%p115 bra 	$L__BB412_68;
	shl.b32 	%r915, %r32, 2;
	add.s32 	%r916, %r140, %r915;
	ld.shared.u32 	%r917, [%r916+8];
	mad.lo.s32 	%r1092, %r917, %r1222, %r1092;
$L__BB412_68:
	@%p116 bra 	$L__BB412_70;
	shl.b32 	%r918, %r33, 2;
	add.s32 	%r919, %r140, %r918;
	ld.shared.u32 	%r920, [%r919+12];
	mad.lo.s32 	%r1092, %r920, %r1221, %r1092;
$L__BB412_70:
	@%p117 bra 	$L__BB412_72;
	shl.b32 	%r921, %r34, 2;
	add.s32 	%r922, %r140, %r921;
	ld.shared.u32 	%r923, [%r922+16];
	mad.lo.s32 	%r1092, %r923, %r1220, %r1092;
$L__BB412_72:
	setp.lt.s32 	%p135, %r380, 6;
	@%p135 bra 	$L__BB412_74;
	shl.b32 	%r924, %r35, 2;
	add.s32 	%r925, %r140, %r924;
	ld.shared.u32 	%r926, [%r925+20];
	mad.lo.s32 	%r1092, %r926, %r1219, %r1092;
$L__BB412_74:
	setp.lt.s32 	%p136, %r380, 7;
	@%p136 bra 	$L__BB412_76;
	shl.b32 	%r927, %r36, 2;
	add.s32 	%r928, %r140, %r927;
	ld.shared.u32 	%r929, [%r928+24];
	mad.lo.s32 	%r1092, %r929, %r1218, %r1092;
$L__BB412_76:
	setp.lt.s32 	%p137, %r380, 8;
	@%p137 bra 	$L__BB412_78;
	shl.b32 	%r930, %r37, 2;
	add.s32 	%r931, %r140, %r930;
	ld.shared.u32 	%r932, [%r931+28];
	mad.lo.s32 	%r1092, %r932, %r1217, %r1092;
$L__BB412_78:
	setp.lt.s32 	%p138, %r380, 9;
	@%p138 bra 	$L__BB412_80;
	shl.b32 	%r933, %r38, 2;
	add.s32 	%r934, %r140, %r933;
	ld.shared.u32 	%r935, [%r934+32];
	mad.lo.s32 	%r1092, %r935, %r1216, %r1092;
$L__BB412_80:
	setp.lt.s32 	%p139, %r380, 10;
	@%p139 bra 	$L__BB412_82;
	shl.b32 	%r936, %r39, 2;
	add.s32 	%r937, %r140, %r936;
	ld.shared.u32 	%r938, [%r937+36];
	mad.lo.s32 	%r1092, %r938, %r1215, %r1092;
$L__BB412_82:
	setp.lt.s32 	%p140, %r380, 11;
	@%p140 bra 	$L__BB412_84;
	shl.b32 	%r939, %r40, 2;
	add.s32 	%r940, %r140, %r939;
	ld.shared.u32 	%r941, [%r940+40];
	mad.lo.s32 	%r1092, %r941, %r1214, %r1092;
$L__BB412_84:
	setp.lt.s32 	%p141, %r380, 12;
	@%p141 bra 	$L__BB412_86;
	shl.b32 	%r942, %r41, 2;
	add.s32 	%r943, %r140, %r942;
	ld.shared.u32 	%r944, [%r943+44];
	mad.lo.s32 	%r1092, %r944, %r1213, %r1092;
$L__BB412_86:
	setp.lt.s32 	%p142, %r380, 13;
	@%p142 bra 	$L__BB412_88;
	shl.b32 	%r945, %r42, 2;
	add.s32 	%r946, %r140, %r945;
	ld.shared.u32 	%r947, [%r946+48];
	mad.lo.s32 	%r1092, %r947, %r1212, %r1092;
$L__BB412_88:
	setp.lt.s32 	%p143, %r380, 14;
	@%p143 bra 	$L__BB412_90;
	shl.b32 	%r948, %r43, 2;
	add.s32 	%r949, %r140, %r948;
	ld.shared.u32 	%r950, [%r949+52];
	mad.lo.s32 	%r1092, %r950, %r1211, %r1092;
$L__BB412_90:
	setp.lt.s32 	%p144, %r380, 15;
	@%p144 bra 	$L__BB412_92;
	shl.b32 	%r951, %r44, 2;
	add.s32 	%r952, %r140, %r951;
	ld.shared.u32 	%r953, [%r952+56];
	mad.lo.s32 	%r1092, %r953, %r1210, %r1092;
$L__BB412_92:
	setp.lt.s32 	%p145, %r380, 16;
	@%p145 bra 	$L__BB412_94;
	shl.b32 	%r954, %r45, 2;
	add.s32 	%r955, %r140, %r954;
	ld.shared.u32 	%r956, [%r955+60];
	mad.lo.s32 	%r1092, %r956, %r1209, %r1092;
$L__BB412_94:
	mad.lo.s32 	%r957, %r1090, %r12, %r103;
	shl.b32 	%r958, %r957, 2;
	mov.u32 	%r959, _ZZ9cuda_gemmIiLi256ELi4ELi1ELi16ELi64ELi64ELi32ELi0ELi0EEviiiPT_S1_S1_iiE3Csh;
	add.s32 	%r960, %r959, %r958;
	ld.shared.u32 	%r961, [%r960];
	add.s32 	%r962, %r961, %r1092;
	st.shared.u32 	[%r960], %r962;
	add.s32 	%r1090, %r1090, %r16;
	setp.lt.s32 	%p146, %r1090, %r21;
	@%p146 bra 	$L__BB412_62;
	bra.uni 	$L__BB412_61;
$L__BB412_95:
	setp.gt.u32 	%p39, %r380, 31;
	@%p39 bra 	$L__BB412_174;
	mov.b32 	%r1175, 0;
$L__BB412_97:
	setp.eq.s32 	%p40, %r380, 0;
	add.s32 	%r283, %r1175, %r14;
	mul.lo.s32 	%r284, %r283, %r380;
	add.s32 	%r285, %r284, %r20;
	@%p40 bra 	$L__BB412_99;
	add.s32 	%r513, %r22, %r284;
	shl.b32 	%r514, %r513, 2;
	mov.u32 	%r515, _ZZ9cuda_gemmIiLi256ELi4ELi1ELi16ELi64ELi64ELi32ELi0ELi0EEviiiPT_S1_S1_iiE3Ash;
	add.s32 	%r516, %r515, %r514;
	ld.shared.u32 	%r1224, [%r516];
$L__BB412_99:
	setp.lt.s32 	%p41, %r380, 2;
	@%p41 bra 	$L__BB412_101;
	add.s32 	%r517, %r14, 1;
	and.b32  	%r518, %r517, 15;
	add.s32 	%r519, %r285, %r518;
	shl.b32 	%r520, %r519, 2;
	mov.u32 	%r521, _ZZ9cuda_gemmIiLi256ELi4ELi1ELi16ELi64ELi64ELi32ELi0ELi0EEviiiPT_S1_S1_iiE3Ash;
	add.s32 	%r522, %r521, %r520;
	ld.shared.u32 	%r1223, [%r522];
$L__BB412_101:
	setp.lt.s32 	%p42, %r380, 3;
	@%p42 bra 	$L__BB412_103;
	add.s32 	%r523, %r14, 2;
	and.b32  	%r524, %r523, 15;
	add.s32 	%r525, %r285, %r524;
	shl.b32 	%r526, %r525, 2;
	mov.u32 	%r527, _ZZ9cuda_gemmIiLi256ELi4ELi1ELi16ELi64ELi64ELi32ELi0ELi0EEviiiPT_S1_S1_iiE3Ash;
	add.s32 	%r528, %r527, %r526;
	ld.shared.u32 	%r1222, [%r528];
$L__BB412_103:
	setp.lt.s32 	%p43, %r380, 4;
	@%p43 bra 	$L__BB412_105;
	add.s32 	%r529, %r14, 3;
	and.b32  	%r530, %r529, 15;
	add.s32 	%r531, %r285, %r530;
	shl.b32 	%r532, %r531, 2;
	mov.u32 	%r533, _ZZ9cuda_gemmIiLi256ELi4ELi1ELi16ELi64ELi64ELi32ELi0ELi0EEviiiPT_S1_S1_iiE3Ash;
	add.s32 	%r534, %r533, %r532;
	ld.shared.u32 	%r1221, [%r534];
$L__BB412_105:
	setp.lt.s32 	%p44, %r380, 5;
	@%p44 bra 	$L__BB412_107;
	add.s32 	%r535, %r14, 4;
	and.b32  	%r536, %r535, 15;
	add.s32 	%r537, %r285, %r536;
	shl.b32 	%r538, %r537, 2;
	mov.u32 	%r539, _ZZ9cuda_gemmIiLi256ELi4ELi1ELi16ELi64ELi64ELi32ELi0ELi0EEviiiPT_S1_S1_iiE3Ash;
	add.s32 	%r540, %r539, %r538;
	ld.shared.u32 	%r1220, [%r540];
$L__BB412_107:
	setp.lt.s32 	%p45, %r380, 6;
	@%p45 bra 	$L__BB412_109;
	add.s32 	%r541, %r14, 5;
	and.b32  	%r542, %r541, 15;
	add.s32 	%r543, %r285, %r542;
	shl.b32 	%r544, %r543, 2;
	mov.u32 	%r545, _ZZ9cuda_gemmIiLi256ELi4ELi1ELi16ELi64ELi64ELi32ELi0ELi0EEviiiPT_S1_S1_iiE3Ash;
	add.s32 	%r546, %r545, %r544;
	ld.shared.u32 	%r1219, [%r546];
$L__BB412_109:
	setp.lt.s32 	%p46, %r380, 7;
	@%p46 bra 	$L__BB412_111;
	add.s32 	%r547, %r14, 6;
	and.b32  	%r548, %r547, 15;
	add.s32 	%r549, %r285, %r548;
	shl.b32 	%r550, %r549, 2;
	mov.u32 	%r551, _ZZ9cuda_gemmIiLi256ELi4ELi1ELi16ELi64ELi64ELi32ELi0ELi0EEviiiPT_S1_S1_iiE3Ash;
	add.s32 	%r552, %r551, %r550;
	ld.shared.u32 	%r1218, [%r552];
$L__BB412_111:
	setp.lt.s32 	%p47, %r380, 8;
	@%p47 bra 	$L__BB412_113;
	add.s32 	%r553, %r14, 7;
	and.b32  	%r554, %r553, 15;
	add.s32 	%r555, %r285, %r554;
	shl.b32 	%r556, %r555, 2;
	mov.u32 	%r557, _ZZ9cuda_gemmIiLi256ELi4ELi1ELi16ELi64ELi64ELi32ELi0ELi0EEviiiPT_S1_S1_iiE3Ash;
	add.s32 	%r558, %r557, %r556;
	ld.shared.u32 	%r1217, [%r558];
$L__BB412_113:
	setp.lt.s32 	%p48, %r380, 9;
	@%p48 bra 	$L__BB412_115;
	and.b32  	%r559, %r14, 15;
	xor.b32  	%r560, %r559, 8;
	add.s32 	%r561, %r285, %r560;
	shl.b32 	%r562, %r561, 2;
	mov.u32 	%r563, _ZZ9cuda_gemmIiLi256ELi4ELi1ELi16ELi64ELi64ELi32ELi0ELi0EEviiiPT_S1_S1_iiE3Ash;
	add.s32 	%r564, %r563, %r562;
	ld.shared.u32 	%r1216, [%r564];
$L__BB412_115:
	setp.lt.s32 	%p49, %r380, 10;
	@%p49 bra 	$L__BB412_117;
	add.s32 	%r565, %r14, 9;
	and.b32  	%r566, %r565, 15;
	add.s32 	%r567, %r285, %r566;
	shl.b32 	%r568, %r567, 2;
	mov.u32 	%r569, _ZZ9cuda_gemmIiLi256ELi4ELi1ELi16ELi64ELi64ELi32ELi0ELi0EEviiiPT_S1_S1_iiE3Ash;
	add.s32 	%r570, %r569, %r568;
	ld.shared.u32 	%r1215, [%r570];
$L__BB412_117:
	setp.lt.s32 	%p50, %r380, 11;
	@%p50 bra 	$L__BB412_119;
	add.s32 	%r571, %r14, 10;
	and.b32  	%r572, %r571, 15;
	add.s32 	%r573, %r285, %r572;
	shl.b32 	%r574, %r573, 2;
	mov.u32 	%r575, _ZZ9cuda_gemmIiLi256ELi4ELi1ELi16ELi64ELi64ELi32ELi0ELi0EEviiiPT_S1_S1_iiE3Ash;
	add.s32 	%r576, %r575, %r574;
	ld.shared.u32 	%r1214, [%r576];
$L__BB412_119:
	setp.lt.s32 	%p51, %r380, 12;
	@%p51 bra 	$L__BB412_121;
	add.s32 	%r577, %r14, 11;
	and.b32  	%r578, %r577, 15;
	add.s32 	%r579, %r285, %r578;
	shl.b32 	%r580, %r579, 2;
	mov.u32 	%r581, _ZZ9cuda_gemmIiLi256ELi4ELi1ELi16ELi64ELi64ELi32ELi0ELi0EEviiiPT_S1_S1_iiE3Ash;
	add.s32 	%r582, %r581, %r580;
	ld.shared.u32 	%r1213, [%r582];
$L__BB412_121:
	setp.lt.s32 	%p52, %r380, 13;
	@%p52 bra 	$L__BB412_123;
	add.s32 	%r583, %r14, 12;
	and.b32  	%r584, %r583, 15;
	add.s32 	%r585, %r285, %r584;
	shl.b32 	%r586, %r585, 2;
	mov.u32 	%r587, _ZZ9cuda_gemmIiLi256ELi4ELi1ELi16ELi64ELi64ELi32ELi0ELi0EEviiiPT_S1_S1_iiE3Ash;
	add.s32 	%r588, %r587, %r586;
	ld.shared.u32 	%r1212, [%r588];
$L__BB412_123:
	setp.lt.s32 	%p53, %r380, 14;
	@%p53 bra 	$L__BB412_125;
	add.s32 	%r589, %r14, 13;
	and.b32  	%r590, %r589, 15;
	add.s32 	%r591, %r285, %r590;
	shl.b32 	%r592, %r591, 2;
	mov.u32 	%r593, _ZZ9cuda_gemmIiLi256ELi4ELi1ELi16ELi64ELi64ELi32ELi0ELi0EEviiiPT_S1_S1_iiE3Ash;
	add.s32 	%r594, %r593, %r592;
	ld.shared.u32 	%r1211, [%r594];
$L__BB412_125:
	setp.lt.s32 	%p54, %r380, 15;
	@%p54 bra 	$L__BB412_127;
	add.s32 	%r595, %r14, 14;
	and.b32  	%r596, %r595, 15;
	add.s32 	%r597, %r285, %r596;
	shl.b32 	%r598, %r597, 2;
	mov.u32 	%r599, _ZZ9cuda_gemmIiLi256ELi4ELi1ELi16ELi64ELi64ELi32ELi0ELi0EEviiiPT_S1_S1_iiE3Ash;
	add.s32 	%r600, %r599, %r598;
	ld.shared.u32 	%r1210, [%r600];
$L__BB412_127:
	setp.lt.s32 	%p55, %r380, 16;
	@%p55 bra 	$L__BB412_129;
	add.s32 	%r601, %r14, -1;
	and.b32  	%r602, %r601, 15;
	add.s32 	%r603, %r285, %r602;
	shl.b32 	%r604, %r603, 2;
	mov.u32 	%r605, _ZZ9cuda_gemmIiLi256ELi4ELi1ELi16ELi64ELi64ELi32ELi0ELi0EEviiiPT_S1_S1_iiE3Ash;
	add.s32 	%r606, %r605, %r604;
	ld.shared.u32 	%r1209, [%r606];
$L__BB412_129:
	setp.ge.s32 	%p56, %r15, %r21;
	@%p56 bra 	$L__BB412_164;
	mov.u32 	%r1192, %r15;
$L__BB412_131:
	mov.u32 	%r608, _ZZ9cuda_gemmIiLi256ELi4ELi1ELi16ELi64ELi64ELi32ELi0ELi0EEviiiPT_S1_S1_iiE11kron_fac_sh;
	mad.lo.s32 	%r319, %r1192, 260, %r608;
	mov.b32 	%r1194, 0;
	@%p40 bra 	$L__BB412_133;
	shl.b32 	%r609, %r30, 2;
	add.s32 	%r610, %r319, %r609;
	ld.shared.u32 	%r611, [%r610];
	mul.lo.s32 	%r1194, %r611, %r1224;
$L__BB412_133:
	@%p41 bra 	$L__BB412_135;
	shl.b32 	%r612, %r31, 2;
	add.s32 	%r613, %r319, %r612;
	ld.shared.u32 	%r614, [%r613+4];
	mad.lo.s32 	%r1194, %r614, %r1223, %r1194;
$L__BB412_135:
	@%p42 bra 	$L__BB412_137;
	shl.b32 	%r615, %r32, 2;
	add.s32 	%r616, %r319, %r615;
	ld.shared.u32 	%r617, [%r616+8];
	mad.lo.s32 	%r1194, %r617, %r1222, %r1194;
$L__BB412_137:
	@%p43 bra 	$L__BB412_139;
	shl.b32 	%r618, %r33, 2;
	add.s32 	%r619, %r319, %r618;
	ld.shared.u32 	%r620, [%r619+12];
	mad.lo.s32 	%r1194, %r620, %r1221, %r1194;
$L__BB412_139:
	@%p44 bra 	$L__BB412_141;
	shl.b32 	%r621, %r34, 2;
	add.s32 	%r622, %r319, %r621;
	ld.shared.u32 	%r623, [%r622+16];
	mad.lo.s32 	%r1194, %r623, %r1220, %r1194;
$L__BB412_141:
	setp.lt.s32 	%p62, %r380, 6;
	@%p62 bra 	$L__BB412_143;
	shl.b32 	%r624, %r35, 2;
	add.s32 	%r625, %r319, %r624;
	ld.shared.u32 	%r626, [%r625+20];
	mad.lo.s32 	%r1194, %r626, %r1219, %r1194;
$L__BB412_143:
	setp.lt.s32 	%p63, %r380, 7;
	@%p63 bra 	$L__BB412_145;
	shl.b32 	%r627, %r36, 2;
	add.s32 	%r628, %r319, %r627;
	ld.shared.u32 	%r629, [%r628+24];
	mad.lo.s32 	%r1194, %r629, %r1218, %r1194;
$L__BB412_145:
	setp.lt.s32 	%p64, %r380, 8;
	@%p64 bra 	$L__BB412_147;
	shl.b32 	%r630, %r37, 2;
	add.s32 	%r631, %r319, %r630;
	ld.shared.u32 	%r632, [%r631+28];
	mad.lo.s32 	%r1194, %r632, %r1217, %r1194;
$L__BB412_147:
	setp.lt.s32 	%p65, %r380, 9;
	@%p65 bra 	$L__BB412_149;
	shl.b32 	%r633, %r38, 2;
	add.s32 	%r634, %r319, %r633;
	ld.shared.u32 	%r635, [%r634+32];
	mad.lo.s32 	%r1194, %r635, %r1216, %r1194;
$L__BB412_149:
	setp.lt.s32 	%p66, %r380, 10;
	@%p66 bra 	$L__BB412_151;
	shl.b32 	%r636, %r39, 2;
	add.s32 	%r637, %r319, %r636;
	ld.shared.u32 	%r638, [%r637+36];
	mad.lo.s32 	%r1194, %r638, %r1215, %r1194;
$L__BB412_151:
	setp.lt.s32 	%p67, %r380, 11;
	@%p67 bra 	$L__BB412_153;
	shl.b32 	%r639, %r40, 2;
	add.s32 	%r640, %r319, %r639;
	ld.shared.u32 	%r641, [%r640+40];
	mad.lo.s32 	%r1194, %r641, %r1214, %r1194;
$L__BB412_153:
	setp.lt.s32 	%p68, %r380, 12;
	@%p68 bra 	$L__BB412_155;
	shl.b32 	%r642, %r41, 2;
	add.s32 	%r643, %r319, %r642;
	ld.shared.u32 	%r644, [%r643+44];
	mad.lo.s32 	%r1194, %r644, %r1213, %r1194;
$L__BB412_155:
	setp.lt.s32 	%p69, %r380, 13;
	@%p69 bra 	$L__BB412_157;
	shl.b32 	%r645, %r42, 2;
	add.s32 	%r646, %r319, %r645;
	ld.shared.u32 	%r647, [%r646+48];
	mad.lo.s32 	%r1194, %r647, %r1212, %r1194;
$L__BB412_157:
	setp.lt.s32 	%p70, %r380, 14;
	@%p70 bra 	$L__BB412_159;
	shl.b32 	%r648, %r43, 2;
	add.s32 	%r649, %r319, %r648;
	ld.shared.u32 	%r650, [%r649+52];
	mad.lo.s32 	%r1194, %r650, %r1211, %r1194;
$L__BB412_159:
	setp.lt.s32 	%p71, %r380, 15;
	@%p71 bra 	$L__BB412_161;
	shl.b32 	%r651, %r44, 2;
	add.s32 	%r652, %r319, %r651;
	ld.shared.u32 	%r653, [%r652+56];
	mad.lo.s32 	%r1194, %r653, %r1210, %r1194;
$L__BB412_161:
	setp.lt.s32 	%p72, %r380, 16;
	@%p72 bra 	$L__BB412_163;
	shl.b32 	%r654, %r45, 2;
	add.s32 	%r655, %r319, %r654;
	ld.shared.u32 	%r656, [%r655+60];
	mad.lo.s32 	%r1194, %r656, %r1209, %r1194;
$L__BB412_163:
	mad.lo.s32 	%r657, %r1192, %r12, %r283;
	shl.b32 	%r658, %r657, 2;
	mov.u32 	%r659, _ZZ9cuda_gemmIiLi256ELi4ELi1ELi16ELi64ELi64ELi32ELi0ELi0EEviiiPT_S1_S1_iiE3Csh;
	add.s32 	%r660, %r659, %r658;
	st.shared.u32 	[%r660], %r1194;
	add.s32 	%r1192, %r1192, %r16;
	setp.lt.s32 	%p73, %r1192, %r21;
	@%p73 bra 	$L__BB412_131;
$L__BB412_164:
	add.s32 	%r1175, %r1175, %r13;
	setp.lt.s32 	%p74, %r1175, %r12;
	@%p74 bra 	$L__BB412_97;
$L__BB412_165:
	bar.sync 	0;
	@%p29 bra 	$L__BB412_172;
	ld.param.u32 	%r1028, [_Z9cuda_gemmIiLi256ELi4ELi1ELi16ELi64ELi64ELi32ELi0ELi0EEviiiPT_S1_S1_ii_param_1];
	setp.eq.s32 	%p149, %r29, 0;
	div.s32 	%r370, %r378, %r380;
	mad.lo.s32 	%r371, %r1049, %r1028, %r24;
	mov.u32 	%r1225, %r1;
	@%p149 bra 	$L__BB412_170;
	setp.eq.s32 	%p150, %r29, 1;
	div.s32 	%r963, %r1, %r12;
	mul.lo.s32 	%r964, %r963, %r12;
	sub.s32 	%r965, %r1, %r964;
	mad.lo.s32 	%r966, %r370, %r963, %r371;
	add.s32 	%r967, %r966, %r965;
	shl.b32 	%r968, %r1, 2;
	mov.u32 	%r969, _ZZ9cuda_gemmIiLi256ELi4ELi1ELi16ELi64ELi64ELi32ELi0ELi0EEviiiPT_S1_S1_iiE3Csh;
	add.s32 	%r970, %r969, %r968;
	ld.shared.u32 	%r971, [%r970];
	mul.wide.s32 	%rd23, %r967, 4;
	add.s64 	%rd24, %rd1, %rd23;
	st.global.u32 	[%rd24], %r971;
	mov.u32 	%r1225, %r70;
	@%p150 bra 	$L__BB412_170;
	setp.eq.s32 	%p151, %r29, 2;
	div.s32 	%r972, %r70, %r12;
	mul.lo.s32 	%r973, %r972, %r12;
	sub.s32 	%r974, %r70, %r973;
	mad.lo.s32 	%r975, %r370, %r972, %r371;
	add.s32 	%r976, %r975, %r974;
	shl.b32 	%r977, %r1, 2;
	mov.u32 	%r978, _ZZ9cuda_gemmIiLi256ELi4ELi1ELi16ELi64ELi64ELi32ELi0ELi0EEviiiPT_S1_S1_iiE3Csh;
	add.s32 	%r979, %r978, %r977;
	add.s32 	%r980, %r979, %r28;
	ld.shared.u32 	%r981, [%r980];
	mul.wide.s32 	%rd25, %r976, 4;
	add.s64 	%rd26, %rd1, %rd25;
	st.global.u32 	[%rd26], %r981;
	mov.u32 	%r1225, %r71;
	@%p151 bra 	$L__BB412_170;
	add.s32 	%r1225, %r71, %r393;
	div.s32 	%r982, %r71, %r12;
	mul.lo.s32 	%r983, %r982, %r12;
	sub.s32 	%r984, %r71, %r983;
	mad.lo.s32 	%r985, %r370, %r982, %r371;
	add.s32 	%r986, %r985, %r984;
	shl.b32 	%r987, %r1, 2;
	mov.u32 	%r988, _ZZ9cuda_gemmIiLi256ELi4ELi1ELi16ELi64ELi64ELi32ELi0ELi0EEviiiPT_S1_S1_iiE3Csh;
	add.s32 	%r989, %r988, %r987;
	add.s32 	%r990, %r989, %r28;
	add.s32 	%r991, %r990, %r28;
	ld.shared.u32 	%r992, [%r991];
	mul.wide.s32 	%rd27, %r986, 4;
	add.s64 	%rd28, %rd1, %rd27;
	st.global.u32 	[%rd28], %r992;
$L__BB412_170:
	setp.lt.u32 	%p152, %r27, 3;
	@%p152 bra 	$L__BB412_172;
$L__BB412_171:
	div.s32 	%r993, %r1225, %r12;
	mul.lo.s32 	%r994, %r993, %r12;
	sub.s32 	%r995, %r1225, %r994;
	mad.lo.s32 	%r996, %r370, %r993, %r371;
	add.s32 	%r997, %r996, %r995;
	shl.b32 	%r998, %r1225, 2;
	mov.u32 	%r999, _ZZ9cuda_gemmIiLi256ELi4ELi1ELi16ELi64ELi64ELi32ELi0ELi0EEviiiPT_S1_S1_iiE3Csh;
	add.s32 	%r1000, %r999, %r998;
	ld.shared.u32 	%r1001, [%r1000];
	mul.wide.s32 	%rd29, %r997, 4;
	add.s64 	%rd30, %rd1, %rd29;
	st.global.u32 	[%rd30], %r1001;
	add.s32 	%r1002, %r1225, %r393;
	div.s32 	%r1003, %r1002, %r12;
	mul.lo.s32 	%r1004, %r1003, %r12;
	sub.s32 	%r1005, %r1002, %r1004;
	mad.lo.s32 	%r1006, %r370, %r1003, %r371;
	add.s32 	%r1007, %r1006, %r1005;
	add.s32 	%r1008, %r1000, %r28;
	ld.shared.u32 	%r1009, [%r1008];
	mul.wide.s32 	%rd31, %r1007, 4;
	add.s64 	%rd32, %rd1, %rd31;
	st.global.u32 	[%rd32], %r1009;
	add.s32 	%r1010, %r1002, %r393;
	div.s32 	%r1011, %r1010, %r12;
	mul.lo.s32 	%r1012, %r1011, %r12;
	sub.s32 	%r1013, %r1010, %r1012;
	mad.lo.s32 	%r1014, %r370, %r1011, %r371;
	add.s32 	%r1015, %r1014, %r1013;
	add.s32 	%r1016, %r1008, %r28;
	ld.shared.u32 	%r1017, [%r1016];
	mul.wide.s32 	%rd33, %r1015, 4;
	add.s64 	%rd34, %rd1, %rd33;
	st.global.u32 	[%rd34], %r1017;
	add.s32 	%r1018, %r1010, %r393;
	div.s32 	%r1019, %r1018, %r12;
	mul.lo.s32 	%r1020, %r1019, %r12;
	sub.s32 	%r1021, %r1018, %r1020;
	mad.lo.s32 	%r1022, %r370, %r1019, %r371;
	add.s32 	%r1023, %r1022, %r1021;
	add.s32 	%r1024, %r1016, %r28;
	ld.shared.u32 	%r1025, [%r1024];
	mul.wide.s32 	%rd35, %r1023, 4;
	add.s64 	%rd36, %rd1, %rd35;
	st.global.u32 	[%rd36], %r1025;
	add.s32 	%r1225, %r1018, %r393;
	setp.lt.u32 	%p153, %r1225, 8;
	@%p153 bra 	$L__BB412_171;
$L__BB412_172:
	mov.u32 	%r1026, %nctaid.y;
	add.s32 	%r1049, %r1049, %r1026;
	shl.b32 	%r1027, %r1026, 2;
	setp.lt.u32 	%p154, %r1049, %r1027;
	@%p154 bra 	$L__BB412_7;
$L__BB412_173:
	ret;
$L__BB412_174:
	mov.b32 	%r1123, 0;
$L__BB412_175:
	setp.lt.s32 	%p75, %r380, 1;
	add.s32 	%r191, %r1123, %r14;
	mul.lo.s32 	%r192, %r191, %r380;
	add.s32 	%r193, %r192, %r20;
	@%p75 bra 	$L__BB412_177;
	add.s32 	%r662, %r22, %r192;
	shl.b32 	%r663, %r662, 2;
	mov.u32 	%r664, _ZZ9cuda_gemmIiLi256ELi4ELi1ELi16ELi64ELi64ELi32ELi0ELi0EEviiiPT_S1_S1_iiE3Ash;
	add.s32 	%r665, %r664, %r663;
	ld.shared.u32 	%r1224, [%r665];
$L__BB412_177:
	setp.lt.s32 	%p76, %r380, 2;
	@%p76 bra 	$L__BB412_179;
	add.s32 	%r666, %r14, 1;
	and.b32  	%r667, %r666, 15;
	add.s32 	%r668, %r193, %r667;
	shl.b32 	%r669, %r668, 2;
	mov.u32 	%r670, _ZZ9cuda_gemmIiLi256ELi4ELi1ELi16ELi64ELi64ELi32ELi0ELi0EEviiiPT_S1_S1_iiE3Ash;
	add.s32 	%r671, %r670, %r669;
	ld.shared.u32 	%r1223, [%r671];
$L__BB412_179:
	setp.lt.s32 	%p77, %r380, 3;
	@%p77 bra 	$L__BB412_181;
	add.s32 	%r672, %r14, 2;
	and.b32  	%r673, %r672, 15;
	add.s32 	%r674, %r193, %r673;
	shl.b32 	%r675, %r674, 2;
	mov.u32 	%r676, _ZZ9cuda_gemmIiLi256ELi4ELi1ELi16ELi64ELi64ELi32ELi0ELi0EEviiiPT_S1_S1_iiE3Ash;
	add.s32 	%r677, %r676, %r675;
	ld.shared.u32 	%r1222, [%r677];
$L__BB412_181:
	setp.lt.s32 	%p78, %r380, 4;
	@%p78 bra 	$L__BB412_183;
	add.s32 	%r678, %r14, 3;
	and.b32  	%r679, %r678, 15;
	add.s32 	%r680, %r193, %r679;
	shl.b32 	%r681, %r680, 2;
	mov.u32 	%r682, _ZZ9cuda_gemmIiLi256ELi4ELi1ELi16ELi64ELi64ELi32ELi0ELi0EEviiiPT_S1_S1_iiE3Ash;
	add.s32 	%r683, %r682, %r681;
	ld.shared.u32 	%r1221, [%r683];
$L__BB412_183:
	setp.lt.s32 	%p79, %r380, 5;
	@%p79 bra 	$L__BB412_185;
	add.s32 	%r684, %r14, 4;
	and.b32  	%r685, %r684, 15;
	add.s32 	%r686, %r193, %r685;
	shl.b32 	%r687, %r686, 2;
	mov.u32 	%r688, _ZZ9cuda_gemmIiLi256ELi4ELi1ELi16ELi64ELi64ELi32ELi0ELi0EEviiiPT_S1_S1_iiE3Ash;
	add.s32 	%r689, %r688, %r687;
	ld.shared.u32 	%r1220, [%r689];
$L__BB412_185:
	setp.lt.s32 	%p80, %r380, 6;
	@%p80 bra 	$L__BB412_187;
	add.s32 	%r690, %r14, 5;
	and.b32  	%r691, %r690, 15;
	add.s32 	%r692, %r193, %r691;
	shl.b32 	%r693, %r692, 2;
	mov.u32 	%r694, _ZZ9cuda_gemmIiLi256ELi4ELi1ELi16ELi64ELi64ELi32ELi0ELi0EEviiiPT_S1_S1_iiE3Ash;
	add.s32 	%r695, %r694, %r693;
	ld.shared.u32 	%r1219, [%r695];
$L__BB412_187:
	setp.lt.s32 	%p81, %r380, 7;
	@%p81 bra 	$L__BB412_189;
	add.s32 	%r696, %r14, 6;
	and.b32  	%r697, %r696, 15;
	add.s32 	%r698, %r193, %r697;
	shl.b32 	%r699, %r698, 2;
	mov.u32 	%r700, _ZZ9cuda_gemmIiLi256ELi4ELi1ELi16ELi64ELi64ELi32ELi0ELi0EEviiiPT_S1_S1_iiE3Ash;
	add.s32 	%r701, %r700, %r699;
	ld.shared.u32 	%r1218, [%r701];
$L__BB412_189:
	setp.lt.s32 	%p82, %r380, 8;
	@%p82 bra 	$L__BB412_191;
	add.s32 	%r702, %r14, 7;
	and.b32  	%r703, %r702, 15;
	add.s32 	%r704, %r193, %r703;
	shl.b32 	%r705, %r704, 2;
	mov.u32 	%r706, _ZZ9cuda_gemmIiLi256ELi4ELi1ELi16ELi64ELi64ELi32ELi0ELi0EEviiiPT_S1_S1_iiE3Ash;
	add.s32 	%r707, %r706, %r705;
	ld.shared.u32 	%r1217, [%r707];
$L__BB412_191:
	setp.lt.s32 	%p83, %r380, 9;
	@%p83 bra 	$L__BB412_193;
	and.b32  	%r708, %r14, 15;
	xor.b32  	%r709, %r708, 8;
	add.s32 	%r710, %r193, %r709;
	shl.b32 	%r711, %r710, 2;
	mov.u32 	%r712, _ZZ9cuda_gemmIiLi256ELi4ELi1ELi16ELi64ELi64ELi32ELi0ELi0EEviiiPT_S1_S1_iiE3Ash;
	add.s32 	%r713, %r712, %r711;
	ld.shared.u32 	%r1216, [%r713];
$L__BB412_193:
	setp.lt.s32 	%p84, %r380, 10;
	@%p84 bra 	$L__BB412_195;
	add.s32 	%r714, %r14, 9;
	and.b32  	%r715, %r714, 15;
	add.s32 	%r716, %r193, %r715;
	shl.b32 	%r717, %r716, 2;
	mov.u32 	%r718, _ZZ9cuda_gemmIiLi256ELi4ELi1ELi16ELi64ELi64ELi32ELi0ELi0EEviiiPT_S1_S1_iiE3Ash;
	add.s32 	%r719, %r718, %r717;
	ld.shared.u32 	%r1215, [%r719];
$L__BB412_195:
	setp.lt.s32 	%p85, %r380, 11;
	@%p85 bra 	$L__BB412_197;
	add.s32 	%r720, %r14, 10;
	and.b32  	%r721, %r720, 15;
	add.s32 	%r722, %r193, %r721;
	shl.b32 	%r723, %r722, 2;
	mov.u32 	%r724, _ZZ9cuda_gemmIiLi256ELi4ELi1ELi16ELi64ELi64ELi32ELi0ELi0EEviiiPT_S1_S1_iiE3Ash;
	add.s32 	%r725, %r724, %r723;
	ld.shared.u32 	%r1214, [%r725];
$L__BB412_197:
	setp.lt.s32 	%p86, %r380, 12;
	@%p86 bra 	$L__BB412_199;
	add.s32 	%r726, %r14, 11;
	and.b32  	%r727, %r726, 15;
	add.s32 	%r728, %r193, %r727;
	shl.b32 	%r729, %r728, 2;
	mov.u32 	%r730, _ZZ9cuda_gemmIiLi256ELi4ELi1ELi16ELi64ELi64ELi32ELi0ELi0EEviiiPT_S1_S1_iiE3Ash;
	add.s32 	%r731, %r730, %r729;
	ld.shared.u32 	%r1213, [%r731];
$L__BB412_199:
	setp.lt.s32 	%p87, %r380, 13;
	@%p87 bra 	$L__BB412_201;
	add.s32 	%r732, %r14, 12;
	and.b32  	%r733, %r732, 15;
	add.s32 	%r734, %r193, %r733;
	shl.b32 	%r735, %r734, 2;
	mov.u32 	%r736, _ZZ9cuda_gemmIiLi256ELi4ELi1ELi16ELi64ELi64ELi32ELi0ELi0EEviiiPT_S1_S1_iiE3Ash;
	add.s32 	%r737, %r736, %r735;
	ld.shared.u32 	%r1212, [%r737];
$L__BB412_201:
	setp.lt.s32 	%p88, %r380, 14;
	@%p88 bra 	$L__BB412_203;
	add.s32 	%r738, %r14, 13;
	and.b32  	%r739, %r738, 15;
	add.s32 	%r740, %r193, %r739;
	shl.b32 	%r741, %r740, 2;
	mov.u32 	%r742, _ZZ9cuda_gemmIiLi256ELi4ELi1ELi16ELi64ELi64ELi32ELi0ELi0EEviiiPT_S1_S1_iiE3Ash;
	add.s32 	%r743, %r742, %r741;
	ld.shared.u32 	%r1211, [%r743];
$L__BB412_203:
	setp.lt.s32 	%p89, %r380, 15;
	@%p89 bra 	$L__BB412_205;
	add.s32 	%r744, %r14, 14;
	and.b32  	%r745, %r744, 15;
	add.s32 	%r746, %r193, %r745;
	shl.b32 	%r747, %r746, 2;
	mov.u32 	%r748, _ZZ9cuda_gemmIiLi256ELi4ELi1ELi16ELi64ELi64ELi32ELi0ELi0EEviiiPT_S1_S1_iiE3Ash;
	add.s32 	%r749, %r748, %r747;
	ld.shared.u32 	%r1210, [%r749];
$L__BB412_205:
	setp.lt.s32 	%p90, %r380, 16;
	@%p90 bra 	$L__BB412_207;
	add.s32 	%r750, %r14, -1;
	and.b32  	%r751, %r750, 15;
	add.s32 	%r752, %r193, %r751;
	shl.b32 	%r753, %r752, 2;
	mov.u32 	%r754, _ZZ9cuda_gemmIiLi256ELi4ELi1ELi16ELi64ELi64ELi32ELi0ELi0EEviiiPT_S1_S1_iiE3Ash;
	add.s32 	%r755, %r754, %r753;
	ld.shared.u32 	%r1209, [%r755];
$L__BB412_207:
	setp.ge.s32 	%p91, %r15, %r21;
	mov.u32 	%r1140, %r15;
	@%p91 bra 	$L__BB412_208;
	bra.uni 	$L__BB412_209;
$L__BB412_208:
	add.s32 	%r1123, %r1123, %r13;
	setp.lt.s32 	%p112, %r1123, %r12;
	@%p112 bra 	$L__BB412_175;
	bra.uni 	$L__BB412_165;
$L__BB412_209:
	mov.u32 	%r757, _ZZ9cuda_gemmIiLi256ELi4ELi1ELi16ELi64ELi64ELi32ELi0ELi0EEviiiPT_S1_S1_iiE11kron_fac_sh;
	mad.lo.s32 	%r228, %r1140, 260, %r757;
	mov.b32 	%r1142, 0;
	@%p75 bra 	$L__BB412_211;
	shl.b32 	%r758, %r30, 2;
	add.s32 	%r759, %r228, %r758;
	ld.shared.u32 	%r760, [%r759];
	mul.lo.s32 	%r1142, %r760, %r1224;
$L__BB412_211:
	@%p76 bra 	$L__BB412_213;
	shl.b32 	%r761, %r31, 2;
	add.s32 	%r762, %r228, %r761;
	ld.shared.u32 	%r763, [%r762+4];
	mad.lo.s32 	%r1142, %r763, %r1223, %r1142;
$L__BB412_213:
	@%p77 bra 	$L__BB412_215;
	shl.b32 	%r764, %r32, 2;
	add.s32 	%r765, %r228, %r764;
	ld.shared.u32 	%r766, [%r765+8];
	mad.lo.s32 	%r1142, %r766, %r1222, %r1142;
$L__BB412_215:
	@%p78 bra 	$L__BB412_217;
	shl.b32 	%r767, %r33, 2;
	add.s32 	%r768, %r228, %r767;
	ld.shared.u32 	%r769, [%r768+12];
	mad.lo.s32 	%r1142, %r769, %r1221, %r1142;
$L__BB412_217:
	setp.lt.s32 	%p96, %r380, 5;
	@%p96 bra 	$L__BB412_219;
	shl.b32 	%r770, %r34, 2;
	add.s32 	%r771, %r228, %r770;
	ld.shared.u32 	%r772, [%r771+16];
	mad.lo.s32 	%r1142, %r772, %r1220, %r1142;
$L__BB412_219:
	setp.lt.s32 	%p97, %r380, 6;
	@%p97 bra 	$L__BB412_221;
	shl.b32 	%r773, %r35, 2;
	add.s32 	%r774, %r228, %r773;
	ld.shared.u32 	%r775, [%r774+20];
	mad.lo.s32 	%r1142, %r775, %r1219, %r1142;
$L__BB412_221:
	setp.lt.s32 	%p98, %r380, 7;
	@%p98 bra 	$L__BB412_223;
	shl.b32 	%r776, %r36, 2;
	add.s32 	%r777, %r228, %r776;
	ld.shared.u32 	%r778, [%r777+24];
	mad.lo.s32 	%r1142, %r778, %r1218, %r1142;
$L__BB412_223:
	setp.lt.s32 	%p99, %r380, 8;
	@%p99 bra 	$L__BB412_225;
	shl.b32 	%r779, %r37, 2;
	add.s32 	%r780, %r228, %r779;
	ld.shared.u32 	%r781, [%r780+28];
	mad.lo.s32 	%r1142, %r781, %r1217, %r1142;
$L__BB412_225:
	setp.lt.s32 	%p100, %r380, 9;
	@%p100 bra 	$L__BB412_227;
	shl.b32 	%r782, %r38, 2;
	add.s32 	%r783, %r228, %r782;
	ld.shared.u32 	%r784, [%r783+32];
	mad.lo.s32 	%r1142, %r784, %r1216, %r1142;
$L__BB412_227:
	setp.lt.s32 	%p101, %r380, 10;
	@%p101 bra 	$L__BB412_229;
	shl.b32 	%r785, %r39, 2;
	add.s32 	%r786, %r228, %r785;
	ld.shared.u32 	%r787, [%r786+36];
	mad.lo.s32 	%r1142, %r787, %r1215, %r1142;
$L__BB412_229:
	setp.lt.s32 	%p102, %r380, 11;
	@%p102 bra 	$L__BB412_231;
	shl.b32 	%r788, %r40, 2;
	add.s32 	%r789, %r228, %r788;
	ld.shared.u32 	%r790, [%r789+40];
	mad.lo.s32 	%r1142, %r790, %r1214, %r1142;
$L__BB412_231:
	setp.lt.s32 	%p103, %r380, 12;
	@%p103 bra 	$L__BB412_233;
	shl.b32 	%r791, %r41, 2;
	add.s32 	%r792, %r228, %r791;
	ld.shared.u32 	%r793, [%r792+44];
	mad.lo.s32 	%r1142, %r793, %r1213, %r1142;
$L__BB412_233:
	setp.lt.s32 	%p104, %r380, 13;
	@%p104 bra 	$L__BB412_235;
	shl.b32 	%r794, %r42, 2;
	add.s32 	%r795, %r228, %r794;
	ld.shared.u32 	%r796, [%r795+48];
	mad.lo.s32 	%r1142, %r796, %r1212, %r1142;
$L__BB412_235:
	setp.lt.s32 	%p105, %r380, 14;
	@%p105 bra 	$L__BB412_237;
	shl.b32 	%r797, %r43, 2;
	add.s32 	%r798, %r228, %r797;
	ld.shared.u32 	%r799, [%r798+52];
	mad.lo.s32 	%r1142, %r799, %r1211, %r1142;
$L__BB412_237:
	setp.lt.s32 	%p106, %r380, 15;
	@%p106 bra 	$L__BB412_239;
	shl.b32 	%r800, %r44, 2;
	add.s32 	%r801, %r228, %r800;
	ld.shared.u32 	%r802, [%r801+56];
	mad.lo.s32 	%r1142, %r802, %r1210, %r1142;
$L__BB412_239:
	setp.lt.s32 	%p107, %r380, 16;
	@%p107 bra 	$L__BB412_241;
	shl.b32 	%r803, %r45, 2;
	add.s32 	%r804, %r228, %r803;
	ld.shared.u32 	%r805, [%r804+60];
	mad.lo.s32 	%r1142, %r805, %r1209, %r1142;
$L__BB412_241:
	mov.u32 	%r1156, %r2;
$L__BB412_242:
	shr.u32 	%r262, %r1156, 1;
	shfl.sync.down.b32	%r806|%p108, %r1142, %r262, %r23, -1;
	add.s32 	%r1142, %r806, %r1142;
	setp.gt.u32 	%p109, %r1156, 3;
	mov.u32 	%r1156, %r262;
	@%p109 bra 	$L__BB412_242;
	rem.u32 	%r807, %r82, %r3;
	setp.eq.s32 	%p110, %r807, 0;
	@%p110 bra 	$L__BB412_244;
	bra.uni 	$L__BB412_245;
$L__BB412_244:
	mad.lo.s32 	%r808, %r1140, %r12, %r191;
	shl.b32 	%r809, %r808, 2;
	mov.u32 	%r810, _ZZ9cuda_gemmIiLi256ELi4ELi1ELi16ELi64ELi64ELi32ELi0ELi0EEviiiPT_S1_S1_iiE3Csh;
	add.s32 	%r811, %r810, %r809;
	st.shared.u32 	[%r811], %r1142;
$L__BB412_245:
	add.s32 	%r1140, %r1140, %r16;
	setp.lt.s32 	%p111, %r1140, %r21;
	@%p111 bra 	$L__BB412_209;
	bra.uni 	$L__BB412_208;

}
	// .globl	_Z9cuda_gemmIiLi256ELi4ELi1ELi16ELi64ELi64ELi32ELi0ELi1EEviiiPT_S1_S1_ii
.visible .entry _Z9cuda_gemmIiLi256ELi4ELi1ELi16ELi64ELi64ELi32ELi0ELi1EEviiiPT_S1_S1_ii(
	.param .u32 _Z9cuda_gemmIiLi256ELi4ELi1ELi16ELi64ELi64ELi32ELi0ELi1EEviiiPT_S1_S1_ii_param_0,
	.param .u32 _Z9cuda_gemmIiLi256ELi4ELi1ELi16ELi64ELi64ELi32ELi0ELi1EEviiiPT_S1_S1_ii_param_1,
	.param .u32 _Z9cuda_gemmIiLi256ELi4ELi1ELi16ELi64ELi64ELi32ELi0ELi1EEviiiPT_S1_S1_ii_param_2,
	.param .u64 .ptr .align 1 _Z9cuda_gemmIiLi256ELi4ELi1ELi16ELi64ELi64ELi32ELi0ELi1EEviiiPT_S1_S1_ii_param_3,
	.param .u64 .ptr .align 1 _Z9cuda_gemmIiLi256ELi4ELi1ELi16ELi64ELi64ELi32ELi0ELi1EEviiiPT_S1_S1_ii_param_4,
	.param .u64 .ptr .align 1 _Z9cuda_gemmIiLi256ELi4ELi1ELi16ELi64ELi64ELi32ELi0ELi1EEviiiPT_S1_S1_ii_param_5,
	.param .u32 _Z9cuda_gemmIiLi256ELi4ELi1ELi16ELi64ELi64ELi32ELi0ELi1EEviiiPT_S1_S1_ii_param_6,
	.param .u32 _Z9cuda_gemmIiLi256ELi4ELi1ELi16ELi64ELi64ELi32ELi0ELi1EEviiiPT_S1_S1_ii_param_7
)
.maxntid 256
{
	.reg .pred 	%p<16>;
	.reg .b16 	%rs<8>;
	.reg .b32 	%r<128>;
	.reg .b64 	%rd<36>;
	// demoted variable
	.shared .align 128 .b8 _ZZ9cuda_gemmIiLi256ELi4ELi1ELi16ELi64ELi64ELi32ELi0ELi1EEviiiPT_S1_S1_iiE11kron_fac_sh[8320];
	// demoted variable
	.shared .align 128 .b8 _ZZ9cuda_gemmIiLi256ELi4ELi1ELi16ELi64ELi64ELi32ELi0ELi1EEviiiPT_S1_S1_iiE3Ash[64];
	ld.param.u32 	%r50, [_Z9cuda_gemmIiLi256ELi4ELi1ELi16ELi64ELi64ELi32ELi0ELi1EEviiiPT_S1_S1_ii_param_2];
	ld.param.u64 	%rd8, [_Z9cuda_gemmIiLi256ELi4ELi1ELi16ELi64ELi64ELi32ELi0ELi1EEviiiPT_S1_S1_ii_param_3];
	ld.param.u64 	%rd9, [_Z9cuda_gemmIiLi256ELi4ELi1ELi16ELi64ELi64ELi32ELi0ELi1EEviiiPT_S1_S1_ii_param_4];
	cvta.to.global.u64 	%rd1, %rd8;
	cvta.to.global.u64 	%rd2, %rd9;
	and.b32  	%r51, %r50, -16;
	setp.eq.s32 	%p1, %r51, 1024;
	@%p1 bra 	$L__BB413_3;
	setp.ne.s32 	%p2, %r51, 512;
	@%p2 bra 	$L__BB413_4;
	mov.u32 	%r53, %ctaid.x;
	shr.u32 	%r120, %r53, 5;
	and.b32  	%r119, %r53, 31;
	bra.uni 	$L__BB413_5;
$L__BB413_3:
	mov.u32 	%r52, %ctaid.x;
	shr.u32 	%r120, %r52, 6;
	and.b32  	%r119, %r52, 63;
	bra.uni 	$L__BB413_5;
$L__BB413_4:
	mov.u32 	%r54, %ctaid.x;
	shr.s32 	%r55, %r50, 31;
	shr.u32 	%r56, %r55, 28;
	add.s32 	%r57, %r50, %r56;
	shr.s32 	%r58, %r57, 4;
	div.u32 	%r120, %r54, %r58;
	mul.lo.s32 	%r59, %r120, %r58;
	sub.s32 	%r119, %r54, %r59;
$L__BB413_5:
	mov.u32 	%r121, %ctaid.y;
	mov.u32 	%r10, %nctaid.y;
	shl.b32 	%r11, %r10, 2;
	setp.ge.u32 	%p3, %r121, %r11;
	@%p3 bra 	$L__BB413_21;
	mov.u32 	%r12, %tid.x;
	shl.b32 	%r13, %r119, 4;
	mov.u32 	%r60, %ntid.x;
	shr.u32 	%r14, %r12, 5;
	shl.b32 	%r61, %r120, 5;
	and.b32  	%r62, %r12, 31;
	or.b32  	%r15, %r61, %r62;
	mov.u32 	%r63, _ZZ9cuda_gemmIiLi256ELi4ELi1ELi16ELi64ELi64ELi32ELi0ELi1EEviiiPT_S1_S1_iiE11kron_fac_sh;
	mad.lo.s32 	%r16, %r62, 260, %r63;
	shr.u32 	%r17, %r60, 5;
	add.s32 	%r18, %r12, %r60;
	max.u32 	%r64, %r18, 16;
	setp.lt.u32 	%p4, %r18, 16;
	selp.u32 	%r65, 1, 0, %p4;
	add.s32 	%r66, %r18, %r65;
	sub.s32 	%r67, %r64, %r66;
	div.u32 	%r68, %r67, %r60;
	add.s32 	%r19, %r68, %r65;
	add.s32 	%r20, %r14, %r17;
	shl.b32 	%r69, %r12, 2;
	mov.u32 	%r70, _ZZ9cuda_gemmIiLi256ELi4ELi1ELi16ELi64ELi64ELi32ELi0ELi1EEviiiPT_S1_S1_iiE3Ash;
	add.s32 	%r21, %r70, %r69;
	shl.b32 	%r22, %r60, 2;
	add.s32 	%r23, %r21, %r22;
	add.s32 	%r24, %r18, %r60;
	cvt.u16.u32 	%rs2, %r20;
	xor.b16  	%rs3, %rs2, 63;
	and.b16  	%rs4, %rs3, 255;
	cvt.u16.u32 	%rs5, %r17;
	and.b16  	%rs6, %rs5, 255;
	div.u16 	%rs7, %rs4, %rs6;
	and.b16  	%rs1, %rs7, 3;
	shl.b32 	%r71, %r14, 2;
	add.s32 	%r25, %r16, %r71;
	shl.b32 	%r26, %r17, 2;
	add.s32 	%r27, %r25, %r26;
	add.s32 	%r28, %r20, %r17;
	shl.b32 	%r29, %r60, 4;
	shl.b32 	%r30, %r60, 3;
	mul.lo.s32 	%r31, %r60, 12;
	mul.wide.u32 	%rd10, %r60, 4;
	add.s64 	%rd3, %rd1, %rd10;
	mul.wide.u32 	%rd11, %r60, 8;
	add.s64 	%rd4, %rd1, %rd11;
	mul.wide.u32 	%rd12, %r60, 12;
	add.s64 	%rd5, %rd1, %rd12;
	cvt.u64.u32 	%rd14, %r22;
$L__BB413_7:
	setp.gt.u32 	%p5, %r12, 15;
	@%p5 bra 	$L__BB413_15;
	and.b32  	%r33, %r19, 3;
	setp.eq.s32 	%p6, %r33, 3;
	mul.lo.s32 	%r34, %r121, %r50;
	mov.u32 	%r122, %r12;
	@%p6 bra 	$L__BB413_12;
	setp.eq.s32 	%p7, %r33, 0;
	add.s32 	%r72, %r34, %r13;
	add.s32 	%r73, %r72, %r12;
	mul.wide.s32 	%rd13, %r73, 4;
	add.s64 	%rd6, %rd1, %rd13;
	ld.global.u32 	%r74, [%rd6];
	st.shared.u32 	[%r21], %r74;
	mov.u32 	%r122, %r18;
	@%p7 bra 	$L__BB413_12;
	setp.eq.s32 	%p8, %r33, 1;
	add.s64 	%rd7, %rd6, %rd14;
	ld.global.u32 	%r75, [%rd7];
	st.shared.u32 	[%r23], %r75;
	mov.u32 	%r122, %r24;
	@%p8 bra 	$L__BB413_12;
	mov.u32 	%r76, %ntid.x;
	add.s32 	%r122, %r24, %r76;
	add.s64 	%rd16, %rd7, %rd14;
	ld.global.u32 	%r77, [%rd16];
	add.s32 	%r78, %r23, %r22;
	st.shared.u32 	[%r78], %r77;
$L__BB413_12:
	setp.lt.u32 	%p9, %r19, 3;
	@%p9 bra 	$L__BB413_15;
	shl.b32 	%r79, %r122, 2;
	mov.u32 	%r80, _ZZ9cuda_gemmIiLi256ELi4ELi1ELi16ELi64ELi64ELi32ELi0ELi1EEviiiPT_S1_S1_iiE3Ash;
	add.s32 	%r124, %r80, %r79;
	add.s32 	%r81, %r13, %r122;
	add.s32 	%r123, %r81, %r34;
$L__BB413_14:
	mul.wide.s32 	%rd17, %r123, 4;
	add.s64 	%rd18, %rd3, %rd17;
	add.s64 	%rd19, %rd4, %rd17;
	add.s64 	%rd20, %rd5, %rd17;
	add.s64 	%rd21, %rd1, %rd17;
	ld.global.u32 	%r82, [%rd21];
	st.shared.u32 	[%r124], %r82;
	ld.global.u32 	%r83, [%rd18];
	add.s32 	%r84, %r124, %r22;
	st.shared.u32 	[%r84], %r83;
	ld.global.u32 	%r85, [%rd19];
	add.s32 	%r86, %r124, %r30;
	st.shared.u32 	[%r86], %r85;
	ld.global.u32 	%r87, [%rd20];
	add.s32 	%r88, %r124, %r31;
	st.shared.u32 	[%r88], %r87;
	add.s32 	%r122, %r122, %r22;
	add.s32 	%r124, %r124, %r29;
	add.s32 	%r123, %r123, %r22;
	setp.lt.u32 	%p10, %r122, 16;
	@%p10 bra 	$L__BB413_14;
$L__BB413_15:
	setp.eq.s16 	%p11, %rs1, 2;
	mov.u32 	%r126, %r14;
	@%p11 bra 	$L__BB413_19;
	setp.eq.s16 	%p12, %rs1, 3;
	shl.b32 	%r89, %r14, 6;
	add.s32 	%r90, %r89, %r15;
	mul.wide.u32 	%rd22, %r90, 4;
	add.s64 	%rd23, %rd2, %rd22;
	ld.global.u32 	%r91, [%rd23];
	st.shared.u32 	[%r25], %r91;
	mov.u32 	%r126, %r20;
	@%p12 bra 	$L__BB413_19;
	setp.eq.s16 	%p13, %rs1, 0;
	shl.b32 	%r92, %r20, 6;
	add.s32 	%r93, %r92, %r15;
	mul.wide.u32 	%rd24, %r93, 4;
	add.s64 	%rd25, %rd2, %rd24;
	ld.global.u32 	%r94, [%rd25];
	st.shared.u32 	[%r27], %r94;
	mov.u32 	%r126, %r28;
	@%p13 bra 	$L__BB413_19;
	add.s32 	%r126, %r28, %r17;
	shl.b32 	%r95, %r28, 6;
	add.s32 	%r96, %r95, %r15;
	mul.wide.u32 	%rd26, %r96, 4;
	add.s64 	%rd27, %rd2, %rd26;
	ld.global.u32 	%r97, [%rd27];
	add.s32 	%r98, %r27, %r26;
	st.shared.u32 	[%r98], %r97;
$L__BB413_19:
	shl.b32 	%r99, %r126, 6;
	add.s32 	%r100, %r99, %r15;
	mul.wide.s32 	%rd28, %r100, 4;
	add.s64 	%rd29, %rd2, %rd28;
	ld.global.u32 	%r101, [%rd29];
	shl.b32 	%r102, %r126, 2;
	add.s32 	%r103, %r16, %r102;
	st.shared.u32 	[%r103], %r101;
	add.s32 	%r104, %r126, %r17;
	shl.b32 	%r105, %r104, 6;
	add.s32 	%r106, %r105, %r15;
	mul.wide.s32 	%rd30, %r106, 4;
	add.s64 	%rd31, %rd2, %rd30;
	ld.global.u32 	%r107, [%rd31];
	add.s32 	%r108, %r103, %r26;
	st.shared.u32 	[%r108], %r107;
	add.s32 	%r109, %r104, %r17;
	shl.b32 	%r110, %r109, 6;
	add.s32 	%r111, %r110, %r15;
	mul.wide.s32 	%rd32, %r111, 4;
	add.s64 	%rd33, %rd2, %rd32;
	ld.global.u32 	%r112, [%rd33];
	add.s32 	%r113, %r108, %r26;
	st.shared.u32 	[%r113], %r112;
	add.s32 	%r114, %r109, %r17;
	shl.b32 	%r115, %r114, 6;
	add.s32 	%r116, %r115, %r15;
	mul.wide.s32 	%rd34, %r116, 4;
	add.s64 	%rd35, %rd2, %rd34;
	ld.global.u32 	%r117, [%rd35];
	add.s32 	%r118, %r113, %r26;
	st.shared.u32 	[%r118], %r117;
	add.s32 	%r126, %r26, %r126;
	setp.lt.u32 	%p14, %r126, 64;
	@%p14 bra 	$L__BB413_19;
	bar.sync 	0;
	bar.sync 	0;
	add.s32 	%r121, %r121, %r10;
	setp.lt.u32 	%p15, %r121, %r11;
	@%p15 bra 	$L__BB413_7;
$L__BB413_21:
	ret;

}
	// .globl	_Z9cuda_gemmIiLi256ELi4ELi1ELi16ELi64ELi64ELi32ELi1ELi0EEviiiPT_S1_S1_ii
.visible .entry _Z9cuda_gemmIiLi256ELi4ELi1ELi16ELi64ELi64ELi32ELi1ELi0EEviiiPT_S1_S1_ii(
	.param .u32 _Z9cuda_gemmIiLi256ELi4ELi1ELi16ELi64ELi64ELi32ELi1ELi0EEviiiPT_S1_S1_ii_param_0,
	.param .u32 _Z9cuda_gemmIiLi256ELi4ELi1ELi16ELi64ELi64ELi32ELi1ELi0EEviiiPT_S1_S1_ii_param_1,
	.param .u32 _Z9cuda_gemmIiLi256ELi4ELi1ELi16ELi64ELi64ELi32ELi1ELi0EEviiiPT_S1_S1_ii_param_2,
	.param .u64 .ptr .align 1 _Z9cuda_gemmIiLi256ELi4ELi1ELi16ELi64ELi64ELi32ELi1ELi0EEviiiPT_S1_S1_ii_param_3,
	.param .u64 .ptr .align 1 _Z9cuda_gemmIiLi256ELi4ELi1ELi16ELi64ELi64ELi32ELi1ELi0EEviiiPT_S1_S1_ii_param_4,
	.param .u64 .ptr .align 1 _Z9cuda_gemmIiLi256ELi4ELi1ELi16ELi64ELi64ELi32ELi1ELi0EEviiiPT_S1_S1_ii_param_5,
	.param .u32 _Z9cuda_gemmIiLi256ELi4ELi1ELi16ELi64ELi64ELi32ELi1ELi0EEviiiPT_S1_S1_ii_param_6,
	.param .u32 _Z9cuda_gemmIiLi256ELi4ELi1ELi16ELi64ELi64ELi32ELi1ELi0EEviiiPT_S1_S1_ii_param_7
)
.maxntid 256
{
	.reg .pred 	%p<153>;
	.reg .b32 	%r<1152>;
	.reg .b64 	%rd<36>;
	// demoted variable
	.shared .align 128 .b8 _ZZ9cuda_gemmIiLi256ELi4ELi1ELi16ELi64ELi64ELi32ELi1ELi0EEviiiPT_S1_S1_iiE11kron_fac_sh[8320];
	// demoted variable
	.shared .align 128 .b8 _ZZ9cuda_gemmIiLi256ELi4ELi1ELi16ELi64ELi64ELi32ELi1ELi0EEviiiPT_S1_S1_iiE3Ash[64];
	// demoted variable
	.shared .align 128 .b8 _ZZ9cuda_gemmIiLi256ELi4ELi1ELi16ELi64ELi64ELi32ELi1ELi0EEviiiPT_S1_S1_iiE3Csh[32];
	ld.param.u64 	%rd8, [_Z9cuda_gemmIiLi256ELi4ELi1ELi16ELi64ELi64ELi32ELi1ELi0EEviiiPT_S1_S1_ii_param_3];
	ld.param.u64 	%rd9, [_Z9cuda_gemmIiLi256ELi4ELi1ELi16ELi64ELi64ELi32ELi1ELi0EEviiiPT_S1_S1_ii_param_5];
	ld.param.u32 	%r364, [_Z9cuda_gemmIiLi256ELi4ELi1ELi16ELi64ELi64ELi32ELi1ELi0EEviiiPT_S1_S1_ii_param_6];
	ld.param.u32 	%r365, [_Z9cuda_gemmIiLi256ELi4ELi1ELi16ELi64ELi64ELi32ELi1ELi0EEviiiPT_S1_S1_ii_param_7];
	cvta.to.global.u64 	%rd1, %rd8;
	cvta.to.global.u64 	%rd2, %rd9;
	mov.u32 	%r1, %tid.x;
	setp.lt.s32 	%p1, %r365, 16;
	shr.u32 	%r2, %r365, 4;
	selp.b32 	%r3, 1, %r2, %p1;
	div.s32 	%r4, 16, %r365;
	mul.lo.s32 	%r366, %r4, %r3;
	min.s32 	%r5, %r366, 256;
	div.u32 	%r7, %r1, %r5;
	mul.lo.s32 	%r367, %r7, %r5;
	sub.s32 	%r368, %r1, %r367;
	div.u32 	%r6, %r368, %r3;
	mov.u32 	%r8, %ntid.x;
	div.u32 	%r9, %r8, %r5;
	mov.u32 	%r974, %ctaid.y;
	mov.u32 	%r369, %nctaid.y;
	shl.b32 	%r370, %r369, 2;
	setp.ge.u32 	%p2, %r974, %r370;
	@%p2 bra 	$L__BB414_167;
	mov.u32 	%r372, %ctaid.x;
	shl.b32 	%r373, %r372, 5;
	and.b32  	%r374, %r1, 31;
	or.b32  	%r11, %r373, %r374;
	and.b32  	%r375, %r6, 15;
	rem.u32 	%r376, %r1, %r3;
	shl.b32 	%r12, %r376, 4;
	min.s32 	%r13, %r364, 32;
	min.u32 	%r377, %r365, 16;
	or.b32  	%r14, %r375, %r12;
	shl.b32 	%r378, %r3, 8;
	sub.s32 	%r15, 8223, %r378;
	add.s32 	%r16, %r1, %r8;
	max.u32 	%r379, %r16, 16;
	setp.lt.u32 	%p3, %r16, 16;
	selp.u32 	%r380, 1, 0, %p3;
	add.s32 	%r381, %r16, %r380;
	sub.s32 	%r382, %r379, %r381;
	div.u32 	%r383, %r382, %r8;
	add.s32 	%r17, %r383, %r380;
	max.u32 	%r384, %r16, 8;
	setp.lt.u32 	%p4, %r16, 8;
	selp.u32 	%r385, 1, 0, %p4;
	add.s32 	%r386, %r16, %r385;
	sub.s32 	%r387, %r384, %r386;
	div.u32 	%r388, %r387, %r8;
	add.s32 	%r18, %r388, %r385;
	add.s32 	%r389, %r18, 1;
	shl.b32 	%r19, %r8, 2;
	add.s32 	%r20, %r16, %r8;
	add.s32 	%r21, %r20, %r8;
	and.b32  	%r22, %r389, 3;
	setp.gt.u32 	%p5, %r365, %r375;
	selp.b32 	%r390, 0, %r377, %p5;
	sub.s32 	%r23, %r14, %r390;
	add.s32 	%r391, %r375, 1;
	setp.lt.u32 	%p6, %r391, %r377;
	selp.b32 	%r392, 0, %r377, %p6;
	sub.s32 	%r24, %r14, %r392;
	add.s32 	%r393, %r375, 2;
	setp.lt.u32 	%p7, %r393, %r377;
	selp.b32 	%r394, 0, %r377, %p7;
	sub.s32 	%r25, %r14, %r394;
	add.s32 	%r395, %r375, 3;
	setp.lt.u32 	%p8, %r395, %r377;
	selp.b32 	%r396, 0, %r377, %p8;
	sub.s32 	%r26, %r14, %r396;
	add.s32 	%r397, %r375, 4;
	setp.lt.u32 	%p9, %r397, %r377;
	selp.b32 	%r398, 0, %r377, %p9;
	sub.s32 	%r27, %r14, %r398;
	add.s32 	%r399, %r375, 5;
	setp.lt.u32 	%p10, %r399, %r377;
	selp.b32 	%r400, 0, %r377, %p10;
	sub.s32 	%r28, %r14, %r400;
	add.s32 	%r401, %r375, 6;
	setp.lt.u32 	%p11, %r401, %r377;
	selp.b32 	%r402, 0, %r377, %p11;
	sub.s32 	%r29, %r14, %r402;
	add.s32 	%r403, %r375, 7;
	setp.lt.u32 	%p12, %r403, %r377;
	selp.b32 	%r404, 0, %r377, %p12;
	sub.s32 	%r30, %r14, %r404;
	add.s32 	%r405, %r375, 8;
	setp.lt.u32 	%p13, %r405, %r377;
	selp.b32 	%r406, 0, %r377, %p13;
	sub.s32 	%r31, %r14, %r406;
	add.s32 	%r407, %r375, 9;
	setp.lt.u32 	%p14, %r407, %r377;
	selp.b32 	%r408, 0, %r377, %p14;
	sub.s32 	%r32, %r14, %r408;
	add.s32 	%r409, %r375, 10;
	setp.lt.u32 	%p15, %r409, %r377;
	selp.b32 	%r410, 0, %r377, %p15;
	sub.s32 	%r33, %r14, %r410;
	add.s32 	%r411, %r375, 11;
	setp.lt.u32 	%p16, %r411, %r377;
	selp.b32 	%r412, 0, %r377, %p16;
	sub.s32 	%r34, %r14, %r412;
	add.s32 	%r413, %r375, 12;
	setp.lt.u32 	%p17, %r413, %r377;
	selp.b32 	%r414, 0, %r377, %p17;
	sub.s32 	%r35, %r14, %r414;
	add.s32 	%r415, %r375, 13;
	setp.lt.u32 	%p18, %r415, %r377;
	selp.b32 	%r416, 0, %r377, %p18;
	sub.s32 	%r36, %r14, %r416;
	add.s32 	%r417, %r375, 14;
	setp.lt.u32 	%p19, %r417, %r377;
	selp.b32 	%r418, 0, %r377, %p19;
	sub.s32 	%r37, %r14, %r418;
	add.s32 	%r419, %r375, 15;
	setp.lt.u32 	%p20, %r419, %r377;
	selp.b32 	%r420, 0, %r377, %p20;
	sub.s32 	%r38, %r14, %r420;
	cvt.u64.u32 	%rd11, %r19;
$L__BB414_2:
	setp.gt.u32 	%p21, %r1, 15;
	@%p21 bra 	$L__BB414_10;
	and.b32  	%r421, %r17, 3;
	setp.eq.s32 	%p22, %r421, 3;
	shl.b32 	%r56, %r974, 4;
	mov.u32 	%r975, %r1;
	@%p22 bra 	$L__BB414_7;
	and.b32  	%r422, %r17, 3;
	setp.eq.s32 	%p23, %r422, 0;
	add.s32 	%r423, %r56, %r1;
	mul.wide.s32 	%rd10, %r423, 4;
	add.s64 	%rd3, %rd1, %rd10;
	ld.global.u32 	%r424, [%rd3];
	shl.b32 	%r425, %r1, 2;
	mov.u32 	%r426, _ZZ9cuda_gemmIiLi256ELi4ELi1ELi16ELi64ELi64ELi32ELi1ELi0EEviiiPT_S1_S1_iiE3Ash;
	add.s32 	%r427, %r426, %r425;
	st.shared.u32 	[%r427], %r424;
	mov.u32 	%r975, %r16;
	@%p23 bra 	$L__BB414_7;
	and.b32  	%r428, %r17, 3;
	setp.eq.s32 	%p24, %r428, 1;
	add.s64 	%rd4, %rd3, %rd11;
	ld.global.u32 	%r429, [%rd4];
	shl.b32 	%r430, %r1, 2;
	mov.u32 	%r431, _ZZ9cuda_gemmIiLi256ELi4ELi1ELi16ELi64ELi64ELi32ELi1ELi0EEviiiPT_S1_S1_iiE3Ash;
	add.s32 	%r432, %r431, %r430;
	add.s32 	%r433, %r432, %r19;
	st.shared.u32 	[%r433], %r429;
	mov.u32 	%r975, %r20;
	@%p24 bra 	$L__BB414_7;
	add.s64 	%rd13, %rd4, %rd11;
	ld.global.u32 	%r434, [%rd13];
	shl.b32 	%r435, %r1, 2;
	mov.u32 	%r436, _ZZ9cuda_gemmIiLi256ELi4ELi1ELi16ELi64ELi64ELi32ELi1ELi0EEviiiPT_S1_S1_iiE3Ash;
	add.s32 	%r437, %r436, %r435;
	add.s32 	%r438, %r437, %r19;
	add.s32 	%r439, %r438, %r19;
	st.shared.u32 	[%r439], %r434;
	mov.u32 	%r975, %r21;
$L__BB414_7:
	setp.lt.u32 	%p25, %r17, 3;
	@%p25 bra 	$L__BB414_10;
	shl.b32 	%r440, %r975, 2;
	mov.u32 	%r441, _ZZ9cuda_gemmIiLi256ELi4ELi1ELi16ELi64ELi64ELi32ELi1ELi0EEviiiPT_S1_S1_iiE3Ash;
	add.s32 	%r978, %r441, %r440;
	add.s32 	%r977, %r975, %r56;
$L__BB414_9:
	mul.wide.s32 	%rd14, %r977, 4;
	mov.u32 	%r442, %ntid.x;
	mul.wide.u32 	%rd15, %r442, 4;
	add.s64 	%rd16, %rd1, %rd14;
	add.s64 	%rd17, %rd16, %rd15;
	mul.wide.u32 	%rd18, %r442, 8;
	add.s64 	%rd19, %rd16, %rd18;
	mul.wide.u32 	%rd20, %r442, 12;
	add.s64 	%rd21, %rd16, %rd20;
	ld.global.u32 	%r443, [%rd16];
	st.shared.u32 	[%r978], %r443;
	ld.global.u32 	%r444, [%rd17];
	add.s32 	%r445, %r978, %r19;
	st.shared.u32 	[%r445], %r444;
	ld.global.u32 	%r446, [%rd19];
	shl.b32 	%r447, %r442, 3;
	add.s32 	%r448, %r978, %r447;
	st.shared.u32 	[%r448], %r446;
	ld.global.u32 	%r449, [%rd21];
	mad.lo.s32 	%r450, %r442, 12, %r978;
	st.shared.u32 	[%r450], %r449;
	add.s32 	%r975, %r975, %r19;
	shl.b32 	%r451, %r442, 4;
	add.s32 	%r978, %r978, %r451;
	add.s32 	%r977, %r977, %r19;
	setp.lt.u32 	%p26, %r975, 16;
	@%p26 bra 	$L__BB414_9;
$L__BB414_10:
	setp.gt.u32 	%p27, %r1, 7;
	@%p27 bra 	$L__BB414_17;
	setp.eq.s32 	%p28, %r22, 0;
	mov.u32 	%r976, %r1;
	@%p28 bra 	$L__BB414_15;
	setp.eq.s32 	%p29, %r22, 1;
	shl.b32 	%r452, %r1, 2;
	mov.u32 	%r453, _ZZ9cuda_gemmIiLi256ELi4ELi1ELi16ELi64ELi64ELi32ELi1ELi0EEviiiPT_S1_S1_iiE3Csh;
	add.s32 	%r454, %r453, %r452;
	mov.b32 	%r455, 0;
	st.shared.u32 	[%r454], %r455;
	mov.u32 	%r976, %r16;
	@%p29 bra 	$L__BB414_15;
	setp.eq.s32 	%p30, %r22, 2;
	shl.b32 	%r456, %r1, 2;
	mov.u32 	%r457, _ZZ9cuda_gemmIiLi256ELi4ELi1ELi16ELi64ELi64ELi32ELi1ELi0EEviiiPT_S1_S1_iiE3Csh;
	add.s32 	%r458, %r457, %r456;
	add.s32 	%r459, %r458, %r19;
	mov.b32 	%r460, 0;
	st.shared.u32 	[%r459], %r460;
	mov.u32 	%r976, %r20;
	@%p30 bra 	$L__BB414_15;
	shl.b32 	%r461, %r1, 2;
	mov.u32 	%r462, _ZZ9cuda_gemmIiLi256ELi4ELi1ELi16ELi64ELi64ELi32ELi1ELi0EEviiiPT_S1_S1_iiE3Csh;
	add.s32 	%r463, %r462, %r461;
	add.s32 	%r464, %r463, %r19;
	add.s32 	%r465, %r464, %r19;
	mov.b32 	%r466, 0;
	st.shared.u32 	[%r465], %r466;
	mov.u32 	%r976, %r21;
$L__BB414_15:
	setp.lt.u32 	%p31, %r18, 3;
	@%p31 bra 	$L__BB414_17;
$L__BB414_16:
	shl.b32 	%r467, %r976, 2;
	mov.u32 	%r468, _ZZ9cuda_gemmIiLi256ELi4ELi1ELi16ELi64ELi64ELi32ELi1ELi0EEviiiPT_S1_S1_iiE3Csh;
	add.s32 	%r469, %r468, %r467;
	mov.b32 	%r470, 0;
	st.shared.u32 	[%r469], %r470;
	add.s32 	%r471, %r469, %r19;
	st.shared.u32 	[%r471], %r470;
	add.s32 	%r472, %r471, %r19;
	st.shared.u32 	[%r472], %r470;
	add.s32 	%r473, %r472, %r19;
	st.shared.u32 	[%r473], %r470;
	add.s32 	%r976, %r19, %r976;
	setp.lt.u32 	%p32, %r976, 8;
	@%p32 bra 	$L__BB414_16;
$L__BB414_17:
	and.b32  	%r69, %r1, 31;
	shr.u32 	%r981, %r1, 5;
	setp.ge.s32 	%p33, %r981, %r365;
	@%p33 bra 	$L__BB414_19;
$L__BB414_18:
	ld.param.u64 	%rd35, [_Z9cuda_gemmIiLi256ELi4ELi1ELi16ELi64ELi64ELi32ELi1ELi0EEviiiPT_S1_S1_ii_param_4];
	mad.lo.s32 	%r475, %r981, %r364, %r11;
	cvta.to.global.u64 	%rd22, %rd35;
	mul.wide.s32 	%rd23, %r475, 4;
	add.s64 	%rd24, %rd22, %rd23;
	ld.global.u32 	%r476, [%rd24];
	mov.u32 	%r477, _ZZ9cuda_gemmIiLi256ELi4ELi1ELi16ELi64ELi64ELi32ELi1ELi0EEviiiPT_S1_S1_iiE11kron_fac_sh;
	mad.lo.s32 	%r478, %r69, 260, %r477;
	shl.b32 	%r479, %r981, 2;
	add.s32 	%r480, %r478, %r479;
	st.shared.u32 	[%r480], %r476;
	mov.u32 	%r481, %ntid.x;
	shr.u32 	%r482, %r481, 5;
	add.s32 	%r981, %r981, %r482;
	setp.lt.s32 	%p34, %r981, %r365;
	@%p34 bra 	$L__BB414_18;
$L__BB414_19:
	setp.lt.s32 	%p35, %r4, 1;
	bar.sync 	0;
	@%p35 bra 	$L__BB414_159;
	add.s32 	%r483, %r6, 3;
	and.b32  	%r73, %r483, 15;
	add.s32 	%r484, %r6, 2;
	and.b32  	%r74, %r484, 15;
	setp.ne.s32 	%p36, %r3, 1;
	@%p36 bra 	$L__BB414_89;
	mov.b32 	%r998, 0;
$L__BB414_22:
	setp.lt.s32 	%p111, %r365, 1;
	add.s32 	%r92, %r998, %r6;
	mul.lo.s32 	%r93, %r92, %r365;
	add.s32 	%r94, %r93, %r12;
	@%p111 bra 	$L__BB414_24;
	add.s32 	%r780, %r14, %r93;
	shl.b32 	%r781, %r780, 2;
	mov.u32 	%r782, _ZZ9cuda_gemmIiLi256ELi4ELi1ELi16ELi64ELi64ELi32ELi1ELi0EEviiiPT_S1_S1_iiE3Ash;
	add.s32 	%r783, %r782, %r781;
	ld.shared.u32 	%r1149, [%r783];
$L__BB414_24:
	setp.lt.s32 	%p112, %r365, 2;
	@%p112 bra 	$L__BB414_26;
	add.s32 	%r784, %r6, 1;
	and.b32  	%r785, %r784, 15;
	add.s32 	%r786, %r94, %r785;
	shl.b32 	%r787, %r786, 2;
	mov.u32 	%r788, _ZZ9cuda_gemmIiLi256ELi4ELi1ELi16ELi64ELi64ELi32ELi1ELi0EEviiiPT_S1_S1_iiE3Ash;
	add.s32 	%r789, %r788, %r787;
	ld.shared.u32 	%r1148, [%r789];
$L__BB414_26:
	setp.lt.s32 	%p113, %r365, 3;
	@%p113 bra 	$L__BB414_28;
	add.s32 	%r790, %r94, %r74;
	shl.b32 	%r791, %r790, 2;
	mov.u32 	%r792, _ZZ9cuda_gemmIiLi256ELi4ELi1ELi16ELi64ELi64ELi32ELi1ELi0EEviiiPT_S1_S1_iiE3Ash;
	add.s32 	%r793, %r792, %r791;
	ld.shared.u32 	%r1147, [%r793];
$L__BB414_28:
	setp.lt.s32 	%p114, %r365, 4;
	@%p114 bra 	$L__BB414_30;
	add.s32 	%r794, %r94, %r73;
	shl.b32 	%r795, %r794, 2;
	mov.u32 	%r796, _ZZ9cuda_gemmIiLi256ELi4ELi1ELi16ELi64ELi64ELi32ELi1ELi0EEviiiPT_S1_S1_iiE3Ash;
	add.s32 	%r797, %r796, %r795;
	ld.shared.u32 	%r1146, [%r797];
$L__BB414_30:
	setp.lt.s32 	%p115, %r365, 5;
	@%p115 bra 	$L__BB414_32;
	add.s32 	%r798, %r6, 4;
	and.b32  	%r799, %r798, 15;
	add.s32 	%r800, %r94, %r799;
	shl.b32 	%r801, %r800, 2;
	mov.u32 	%r802, _ZZ9cuda_gemmIiLi256ELi4ELi1ELi16ELi64ELi64ELi32ELi1ELi0EEviiiPT_S1_S1_iiE3Ash;
	add.s32 	%r803, %r802, %r801;
	ld.shared.u32 	%r1145, [%r803];
$L__BB414_32:
	setp.lt.s32 	%p116, %r365, 6;
	@%p116 bra 	$L__BB414_34;
	add.s32 	%r804, %r6, 5;
	and.b32  	%r805, %r804, 15;
	add.s32 	%r806, %r94, %r805;
	shl.b32 	%r807, %r806, 2;
	mov.u32 	%r808, _ZZ9cuda_gemmIiLi256ELi4ELi1ELi16ELi64ELi64ELi32ELi1ELi0EEviiiPT_S1_S1_iiE3Ash;
	add.s32 	%r809, %r808, %r807;
	ld.shared.u32 	%r1144, [%r809];
$L__BB414_34:
	setp.lt.s32 	%p117, %r365, 7;
	@%p117 bra 	$L__BB414_36;
	add.s32 	%r810, %r6, 6;
	and.b32  	%r811, %r810, 15;
	add.s32 	%r812, %r94, %r811;
	shl.b32 	%r813, %r812, 2;
	mov.u32 	%r814, _ZZ9cuda_gemmIiLi256ELi4ELi1ELi16ELi64ELi64ELi32ELi1ELi0EEviiiPT_S1_S1_iiE3Ash;
	add.s32 	%r815, %r814, %r813;
	ld.shared.u32 	%r1143, [%r815];
$L__BB414_36:
	setp.lt.s32 	%p118, %r365, 8;
	@%p118 bra 	$L__BB414_38;
	add.s32 	%r816, %r6, 7;
	and.b32  	%r817, %r816, 15;
	add.s32 	%r818, %r94, %r817;
	shl.b32 	%r819, %r818, 2;
	mov.u32 	%r820, _ZZ9cuda_gemmIiLi256ELi4ELi1ELi16ELi64ELi64ELi32ELi1ELi0EEviiiPT_S1_S1_iiE3Ash;
	add.s32 	%r821, %r820, %r819;
	ld.shared.u32 	%r1142, [%r821];
$L__BB414_38:
	setp.lt.s32 	%p119, %r365, 9;
	@%p119 bra 	$L__BB414_40;
	and.b32  	%r822, %r6, 15;
	xor.b32  	%r823, %r822, 8;
	add.s32 	%r824, %r94, %r823;
	shl.b32 	%r825, %r824, 2;
	mov.u32 	%r826, _ZZ9cuda_gemmIiLi256ELi4ELi1ELi16ELi64ELi64ELi32ELi1ELi0EEviiiPT_S1_S1_iiE3Ash;
	add.s32 	%r827, %r826, %r825;
	ld.shared.u32 	%r1141, [%r827];
$L__BB414_40:
	setp.lt.s32 	%p120, %r365, 10;
	@%p120 bra 	$L__BB414_42;
	add.s32 	%r828, %r6, 9;
	and.b32  	%r829, %r828, 15;
	add.s32 	%r830, %r94, %r829;
	shl.b32 	%r831, %r830, 2;
	mov.u32 	%r832, _ZZ9cuda_gemmIiLi256ELi4ELi1ELi16ELi64ELi64ELi32ELi1ELi0EEviiiPT_S1_S1_iiE3Ash;
	add.s32 	%r833, %r832, %r831;
	ld.shared.u32 	%r1140, [%r833];
$L__BB414_42:
	setp.lt.s32 	%p121, %r365, 11;
	@%p121 bra 	$L__BB414_44;
	add.s32 	%r834, %r6, 10;
	and.b32  	%r835, %r834, 15;
	add.s32 	%r836, %r94, %r835;
	shl.b32 	%r837, %r836, 2;
	mov.u32 	%r838, _ZZ9cuda_gemmIiLi256ELi4ELi1ELi16ELi64ELi64ELi32ELi1ELi0EEviiiPT_S1_S1_iiE3Ash;
	add.s32 	%r839, %r838, %r837;
	ld.shared.u32 	%r1139, [%r839];
$L__BB414_44:
	setp.lt.s32 	%p122, %r365, 12;
	@%p122 bra 	$L__BB414_46;
	add.s32 	%r840, %r6, 11;
	and.b32  	%r841, %r840, 15;
	add.s32 	%r842, %r94, %r841;
	shl.b32 	%r843, %r842, 2;
	mov.u32 	%r844, _ZZ9cuda_gemmIiLi256ELi4ELi1ELi16ELi64ELi64ELi32ELi1ELi0EEviiiPT_S1_S1_iiE3Ash;
	add.s32 	%r845, %r844, %r843;
	ld.shared.u32 	%r1138, [%r845];
$L__BB414_46:
	setp.lt.s32 	%p123, %r365, 13;
	@%p123 bra 	$L__BB414_48;
	add.s32 	%r846, %r6, 12;
	and.b32  	%r847, %r846, 15;
	add.s32 	%r848, %r94, %r847;
	shl.b32 	%r849, %r848, 2;
	mov.u32 	%r850, _ZZ9cuda_gemmIiLi256ELi4ELi1ELi16ELi64ELi64ELi32ELi1ELi0EEviiiPT_S1_S1_iiE3Ash;
	add.s32 	%r851, %r850, %r849;
	ld.shared.u32 	%r1137, [%r851];
$L__BB414_48:
	setp.lt.s32 	%p124, %r365, 14;
	@%p124 bra 	$L__BB414_50;
	add.s32 	%r852, %r6, 13;
	and.b32  	%r853, %r852, 15;
	add.s32 	%r854, %r94, %r853;
	shl.b32 	%r855, %r854, 2;
	mov.u32 	%r856, _ZZ9cuda_gemmIiLi256ELi4ELi1ELi16ELi64ELi64ELi32ELi1ELi0EEviiiPT_S1_S1_iiE3Ash;
	add.s32 	%r857, %r856, %r855;
	ld.shared.u32 	%r1136, [%r857];
$L__BB414_50:
	setp.lt.s32 	%p125, %r365, 15;
	@%p125 bra 	$L__BB414_52;
	add.s32 	%r858, %r6, 14;
	and.b32  	%r859, %r858, 15;
	add.s32 	%r860, %r94, %r859;
	shl.b32 	%r861, %r860, 2;
	mov.u32 	%r862, _ZZ9cuda_gemmIiLi256ELi4ELi1ELi16ELi64ELi64ELi32ELi1ELi0EEviiiPT_S1_S1_iiE3Ash;
	add.s32 	%r863, %r862, %r861;
	ld.shared.u32 	%r1135, [%r863];
$L__BB414_52:
	setp.lt.s32 	%p126, %r365, 16;
	@%p126 bra 	$L__BB414_54;
	add.s32 	%r864, %r6, -1;
	and.b32  	%r865, %r864, 15;
	add.s32 	%r866, %r94, %r865;
	shl.b32 	%r867, %r866, 2;
	mov.u32 	%r868, _ZZ9cuda_gemmIiLi256ELi4ELi1ELi16ELi64ELi64ELi32ELi1ELi0EEviiiPT_S1_S1_iiE3Ash;
	add.s32 	%r869, %r868, %r867;
	ld.shared.u32 	%r1134, [%r869];
$L__BB414_54:
	setp.ge.s32 	%p127, %r7, %r13;
	mov.u32 	%r1015, %r7;
	@%p127 bra 	$L__BB414_55;
	bra.uni 	$L__BB414_56;
$L__BB414_55:
	add.s32 	%r998, %r998, %r5;
	setp.lt.s32 	%p145, %r998, %r4;
	@%p145 bra 	$L__BB414_22;
	bra.uni 	$L__BB414_159;
$L__BB414_56:
	mov.u32 	%r871, _ZZ9cuda_gemmIiLi256ELi4ELi1ELi16ELi64ELi64ELi32ELi1ELi0EEviiiPT_S1_S1_iiE11kron_fac_sh;
	mad.lo.s32 	%r129, %r1015, 260, %r871;
	mov.b32 	%r1017, 0;
	@%p111 bra 	$L__BB414_58;
	shl.b32 	%r872, %r23, 2;
	add.s32 	%r873, %r129, %r872;
	ld.shared.u32 	%r874, [%r873];
	mul.lo.s32 	%r1017, %r874, %r1149;
$L__BB414_58:
	@%p112 bra 	$L__BB414_60;
	shl.b32 	%r875, %r24, 2;
	add.s32 	%r876, %r129, %r875;
	ld.shared.u32 	%r877, [%r876+4];
	mad.lo.s32 	%r1017, %r877, %r1148, %r1017;
$L__BB414_60:
	@%p113 bra 	$L__BB414_62;
	shl.b32 	%r878, %r25, 2;
	add.s32 	%r879, %r129, %r878;
	ld.shared.u32 	%r880, [%r879+8];
	mad.lo.s32 	%r1017, %r880, %r1147, %r1017;
$L__BB414_62:
	@%p114 bra 	$L__BB414_64;
	shl.b32 	%r881, %r26, 2;
	add.s32 	%r882, %r129, %r881;
	ld.shared.u32 	%r883, [%r882+12];
	mad.lo.s32 	%r1017, %r883, %r1146, %r1017;
$L__BB414_64:
	@%p115 bra 	$L__BB414_66;
	shl.b32 	%r884, %r27, 2;
	add.s32 	%r885, %r129, %r884;
	ld.shared.u32 	%r886, [%r885+16];
	mad.lo.s32 	%r1017, %r886, %r1145, %r1017;
$L__BB414_66:
	setp.lt.s32 	%p133, %r365, 6;
	@%p133 bra 	$L__BB414_68;
	shl.b32 	%r887, %r28, 2;
	add.s32 	%r888, %r129, %r887;
	ld.shared.u32 	%r889, [%r888+20];
	mad.lo.s32 	%r1017, %r889, %r1144, %r1017;
$L__BB414_68:
	setp.lt.s32 	%p134, %r365, 7;
	@%p134 bra 	$L__BB414_70;
	shl.b32 	%r890, %r29, 2;
	add.s32 	%r891, %r129, %r890;
	ld.shared.u32 	%r892, [%r891+24];
	mad.lo.s32 	%r1017, %r892, %r1143, %r1017;
$L__BB414_70:
	setp.lt.s32 	%p135, %r365, 8;
	@%p135 bra 	$L__BB414_72;
	shl.b32 	%r893, %r30, 2;
	add.s32 	%r894, %r129, %r893;
	ld.shared.u32 	%r895, [%r894+28];
	mad.lo.s32 	%r1017, %r895, %r1142, %r1017;
$L__BB414_72:
	setp.lt.s32 	%p136, %r365, 9;
	@%p136 bra 	$L__BB414_74;
	shl.b32 	%r896, %r31, 2;
	add.s32 	%r897, %r129, %r896;
	ld.shared.u32 	%r898, [%r897+32];
	mad.lo.s32 	%r1017, %r898, %r1141, %r1017;
$L__BB414_74:
	setp.lt.s32 	%p137, %r365, 10;
	@%p137 bra 	$L__BB414_76;
	shl.b32 	%r899, %r32, 2;
	add.s32 	%r900, %r129, %r899;
	ld.shared.u32 	%r901, [%r900+36];
	mad.lo.s32 	%r1017, %r901, %r1140, %r1017;
$L__BB414_76:
	setp.lt.s32 	%p138, %r365, 11;
	@%p138 bra 	$L__BB414_78;
	shl.b32 	%r902, %r33, 2;
	add.s32 	%r903, %r129, %r902;
	ld.shared.u32 	%r904, [%r903+40];
	mad.lo.s32 	%r1017, %r904, %r1139, %r1017;
$L__BB414_78:
	setp.lt.s32 	%p139, %r365, 12;
	@%p139 bra 	$L__BB414_80;
	shl.b32 	%r905, %r34, 2;
	add.s32 	%r906, %r129, %r905;
	ld.shared.u32 	%r907, [%r906+44];
	mad.lo.s32 	%r1017, %r907, %r1138, %r1017;
$L__BB414_80:
	setp.lt.s32 	%p140, %r365, 13;
	@%p140 bra 	$L__BB414_82;
	shl.b32 	%r908, %r35, 2;
	add.s32 	%r909, %r129, %r908;
	ld.shared.u32 	%r910, [%r909+48];
	mad.lo.s32 	%r1017, %r910, %r1137, %r1017;
$L__BB414_82:
	setp.lt.s32 	%p141, %r365, 14;
	@%p141 bra 	$L__BB414_84;
	shl.b32 	%r911, %r36, 2;
	add.s32 	%r912, %r129, %r911;
	ld.shared.u32 	%r913, [%r912+52];
	mad.lo.s32 	%r1017, %r913, %r1136, %r1017;
$L__BB414_84:
	setp.lt.s32 	%p142, %r365, 15;
	@%p142 bra 	$L__BB414_86;
	shl.b32 	%r914, %r37, 2;
	add.s32 	%r915, %r129, %r914;
	ld.shared.u32 	%r916, [%r915+56];
	mad.lo.s32 	%r1017, %r916, %r1135, %r1017;
$L__BB414_86:
	setp.lt.s32 	%p143, %r365, 16;
	@%p143 bra 	$L__BB414_88;
	shl.b32 	%r917, %r38, 2;
	add.s32 	%r918, %r129, %r917;
	ld.shared.u32 	%r919, [%r918+60];
	mad.lo.s32 	%r1017, %r919, %r1134, %r1017;
$L__BB414_88:
	mad.lo.s32 	%r920, %r1015, %r4, %r92;
	shl.b32 	%r921, %r920, 2;
	mov.u32 	%r922, _ZZ9cuda_gemmIiLi256ELi4ELi1ELi16ELi64ELi64ELi32ELi1ELi0EEviiiPT_S1_S1_iiE3Csh;
	add.s32 	%r923, %r922, %r921;
	ld.shared.u32 	%r924, [%r923];
	add.s32 	%r925, %r924, %r1017;
	st.shared.u32 	[%r923], %r925;
	add.s32 	%r1015, %r1015, %r9;
	setp.lt.s32 	%p144, %r1015, %r13;
	@%p144 bra 	$L__BB414_56;
	bra.uni 	$L__BB414_55;
$L__BB414_89:
	setp.gt.u32 	%p37, %r365, 31;
	@%p37 bra 	$L__BB414_168;
	mov.b32 	%r1100, 0;
$L__BB414_91:
	setp.eq.s32 	%p38, %r365, 0;
	add.s32 	%r272, %r1100, %r6;
	mul.lo.s32 	%r273, %r272, %r365;
	add.s32 	%r274, %r273, %r12;
	@%p38 bra 	$L__BB414_93;
	add.s32 	%r486, %r14, %r273;
	shl.b32 	%r487, %r486, 2;
	mov.u32 	%r488, _ZZ9cuda_gemmIiLi256ELi4ELi1ELi16ELi64ELi64ELi32ELi1ELi0EEviiiPT_S1_S1_iiE3Ash;
	add.s32 	%r489, %r488, %r487;
	ld.shared.u32 	%r1149, [%r489];
$L__BB414_93:
	setp.lt.s32 	%p39, %r365, 2;
	@%p39 bra 	$L__BB414_95;
	add.s32 	%r490, %r6, 1;
	and.b32  	%r491, %r490, 15;
	add.s32 	%r492, %r274, %r491;
	shl.b32 	%r493, %r492, 2;
	mov.u32 	%r494, _ZZ9cuda_gemmIiLi256ELi4ELi1ELi16ELi64ELi64ELi32ELi1ELi0EEviiiPT_S1_S1_iiE3Ash;
	add.s32 	%r495, %r494, %r493;
	ld.shared.u32 	%r1148, [%r495];
$L__BB414_95:
	setp.lt.s32 	%p40, %r365, 3;
	@%p40 bra 	$L__BB414_97;
	add.s32 	%r496, %r274, %r74;
	shl.b32 	%r497, %r496, 2;
	mov.u32 	%r498, _ZZ9cuda_gemmIiLi256ELi4ELi1ELi16ELi64ELi64ELi32ELi1ELi0EEviiiPT_S1_S1_iiE3Ash;
	add.s32 	%r499, %r498, %r497;
	ld.shared.u32 	%r1147, [%r499];
$L__BB414_97:
	setp.lt.s32 	%p41, %r365, 4;
	@%p41 bra 	$L__BB414_99;
	add.s32 	%r500, %r274, %r73;
	shl.b32 	%r501, %r500, 2;
	mov.u32 	%r502, _ZZ9cuda_gemmIiLi256ELi4ELi1ELi16ELi64ELi64ELi32ELi1ELi0EEviiiPT_S1_S1_iiE3Ash;
	add.s32 	%r503, %r502, %r501;
	ld.shared.u32 	%r1146, [%r503];
$L__BB414_99:
	setp.lt.s32 	%p42, %r365, 5;
	@%p42 bra 	$L__BB414_101;
	add.s32 	%r504, %r6, 4;
	and.b32  	%r505, %r504, 15;
	add.s32 	%r506, %r274, %r505;
	shl.b32 	%r507, %r506, 2;
	mov.u32 	%r508, _ZZ9cuda_gemmIiLi256ELi4ELi1ELi16ELi64ELi64ELi32ELi1ELi0EEviiiPT_S1_S1_iiE3Ash;
	add.s32 	%r509, %r508, %r507;
	ld.shared.u32 	%r1145, [%r509];
$L__BB414_101:
	setp.lt.s32 	%p43, %r365, 6;
	@%p43 bra 	$L__BB414_103;
	add.s32 	%r510, %r6, 5;
	and.b32  	%r511, %r510, 15;
	add.s32 	%r512, %r274, %r511;
	shl.b32 	%r513, %r512, 2;
	mov.u32 	%r514, _ZZ9cuda_gemmIiLi256ELi4ELi1ELi16ELi64ELi64ELi32ELi1ELi0EEviiiPT_S1_S1_iiE3Ash;
	add.s32 	%r515, %r514, %r513;
	ld.shared.u32 	%r1144, [%r515];
$L__BB414_103:
	setp.lt.s32 	%p44, %r365, 7;
	@%p44 bra 	$L__BB414_105;
	add.s32 	%r516, %r6, 6;
	and.b32  	%r517, %r516, 15;
	add.s32 	%r518, %r274, %r517;
	shl.b32 	%r519, %r518, 2;
	mov.u32 	%r520, _ZZ9cuda_gemmIiLi256ELi4ELi1ELi16ELi64ELi64ELi32ELi1ELi0EEviiiPT_S1_S1_iiE3Ash;
	add.s32 	%r521, %r520, %r519;
	ld.shared.u32 	%r1143, [%r521];
$L__BB414_105:
	setp.lt.s32 	%p45, %r365, 8;
	@%p45 bra 	$L__BB414_107;
	add.s32 	%r522, %r6, 7;
	and.b32  	%r523, %r522, 15;
	add.s32 	%r524, %r274, %r523;
	shl.b32 	%r525, %r524, 2;
	mov.u32 	%r526, _ZZ9cuda_gemmIiLi256ELi4ELi1ELi16ELi64ELi64ELi32ELi1ELi0EEviiiPT_S1_S1_iiE3Ash;
	add.s32 	%r527, %r526, %r525;
	ld.shared.u32 	%r1142, [%r527];
$L__BB414_107:
	setp.lt.s32 	%p46, %r365, 9;
	@%p46 bra 	$L__BB414_109;
	and.b32  	%r528, %r6, 15;
	xor.b32  	%r529, %r528, 8;
	add.s32 	%r530, %r274, %r529;
	shl.b32 	%r531, %r530, 2;
	mov.u32 	%r532, _ZZ9cuda_gemmIiLi256ELi4ELi1ELi16ELi64ELi64ELi32ELi1ELi0EEviiiPT_S1_S1_iiE3Ash;
	add.s32 	%r533, %r532, %r531;
	ld.shared.u32 	%r1141, [%r533];
$L__BB414_109:
	setp.lt.s32 	%p47, %r365, 10;
	@%p47 bra 	$L__BB414_111;
	add.s32 	%r534, %r6, 9;
	and.b32  	%r535, %r534, 15;
	add.s32 	%r536, %r274, %r535;
	shl.b32 	%r537, %r536, 2;
	mov.u32 	%r538, _ZZ9cuda_gemmIiLi256ELi4ELi1ELi16ELi64ELi64ELi32ELi1ELi0EEviiiPT_S1_S1_iiE3Ash;
	add.s32 	%r539, %r538, %r537;
	ld.shared.u32 	%r1140, [%r539];
$L__BB414_111:
	setp.lt.s32 	%p48, %r365, 11;
	@%p48 bra 	$L__BB414_113;
	add.s32 	%r540, %r6, 10;
	and.b32  	%r541, %r540, 15;
	add.s32 	%r542, %r274, %r541;
	shl.b32 	%r543, %r542, 2;
	mov.u32 	%r544, _ZZ9cuda_gemmIiLi256ELi4ELi1ELi16ELi64ELi64ELi32ELi1ELi0EEviiiPT_S1_S1_iiE3Ash;
	add.s32 	%r545, %r544, %r543;
	ld.shared.u32 	%r1139, [%r545];
$L__BB414_113:
	setp.lt.s32 	%p49, %r365, 12;
	@%p49 bra 	$L__BB414_115;
	add.s32 	%r546, %r6, 11;
	and.b32  	%r547, %r546, 15;
	add.s32 	%r548, %r274, %r547;
	shl.b32 	%r549, %r548, 2;
	mov.u32 	%r550, _ZZ9cuda_gemmIiLi256ELi4ELi1ELi16ELi64ELi64ELi32ELi1ELi0EEviiiPT_S1_S1_iiE3Ash;
	add.s32 	%r551, %r550, %r549;
	ld.shared.u32 	%r1138, [%r551];
$L__BB414_115:
	setp.lt.s32 	%p50, %r365, 13;
	@%p50 bra 	$L__BB414_117;
	add.s32 	%r552, %r6, 12;
	and.b32  	%r553, %r552, 15;
	add.s32 	%r554, %r274, %r553;
	shl.b32 	%r555, %r554, 2;
	mov.u32 	%r556, _ZZ9cuda_gemmIiLi256ELi4ELi1ELi16ELi64ELi64ELi32ELi1ELi0EEviiiPT_S1_S1_iiE3Ash;
	add.s32 	%r557, %r556, %r555;
	ld.shared.u32 	%r1137, [%r557];
$L__BB414_117:
	setp.lt.s32 	%p51, %r365, 14;
	@%p51 bra 	$L__BB414_119;
	add.s32 	%r558, %r6, 13;
	and.b32  	%r559, %r558, 15;
	add.s32 	%r560, %r274, %r559;
	shl.b32 	%r561, %r560, 2;
	mov.u32 	%r562, _ZZ9cuda_gemmIiLi256ELi4ELi1ELi16ELi64ELi64ELi32ELi1ELi0EEviiiPT_S1_S1_iiE3Ash;
	add.s32 	%r563, %r562, %r561;
	ld.shared.u32 	%r1136, [%r563];
$L__BB414_119:
	setp.lt.s32 	%p52, %r365, 15;
	@%p52 bra 	$L__BB414_121;
	add.s32 	%r564, %r6, 14;
	and.b32  	%r565, %r564, 15;
	add.s32 	%r566, %r274, %r565;
	shl.b32 	%r567, %r566, 2;
	mov.u32 	%r568, _ZZ9cuda_gemmIiLi256ELi4ELi1ELi16ELi64ELi64ELi32ELi1ELi0EEviiiPT_S1_S1_iiE3Ash;
	add.s32 	%r569, %r568, %r567;
	ld.shared.u32 	%r1135, [%r569];
$L__BB414_121:
	setp.lt.s32 	%p53, %r365, 16;
	@%p53 bra 	$L__BB414_123;
	add.s32 	%r570, %r6, -1;
	and.b32  	%r571, %r570, 15;
	add.s32 	%r572, %r274, %r571;
	shl.b32 	%r573, %r572, 2;
	mov.u32 	%r574, _ZZ9cuda_gemmIiLi256ELi4ELi1ELi16ELi64ELi64ELi32ELi1ELi0EEviiiPT_S1_S1_iiE3Ash;
	add.s32 	%r575, %r574, %r573;
	ld.shared.u32 	%r1134, [%r575];
$L__BB414_123:
	setp.ge.s32 	%p54, %r7, %r13;
	@%p54 bra 	$L__BB414_158;
	mov.u32 	%r1117, %r7;
$L__BB414_125:
	mov.u32 	%r577, _ZZ9cuda_gemmIiLi256ELi4ELi1ELi16ELi64ELi64ELi32ELi1ELi0EEviiiPT_S1_S1_iiE11kron_fac_sh;
	mad.lo.s32 	%r308, %r1117, 260, %r577;
	mov.b32 	%r1119, 0;
	@%p38 bra 	$L__BB414_127;
	shl.b32 	%r578, %r23, 2;
	add.s32 	%r579, %r308, %r578;
	ld.shared.u32 	%r580, [%r579];
	mul.lo.s32 	%r1119, %r580, %r1149;
$L__BB414_127:
	@%p39 bra 	$L__BB414_129;
	shl.b32 	%r581, %r24, 2;
	add.s32 	%r582, %r308, %r581;
	ld.shared.u32 	%r583, [%r582+4];
	mad.lo.s32 	%r1119, %r583, %r1148, %r1119;
$L__BB414_129:
	@%p40 bra 	$L__BB414_131;
	shl.b32 	%r584, %r25, 2;
	add.s32 	%r585, %r308, %r584;
	ld.shared.u32 	%r586, [%r585+8];
	mad.lo.s32 	%r1119, %r586, %r1147, %r1119;
$L__BB414_131:
	@%p41 bra 	$L__BB414_133;
	shl.b32 	%r587, %r26, 2;
	add.s32 	%r588, %r308, %r587;
	ld.shared.u32 	%r589, [%r588+12];
	mad.lo.s32 	%r1119, %r589, %r1146, %r1119;
$L__BB414_133:
	@%p42 bra 	$L__BB414_135;
	shl.b32 	%r590, %r27, 2;
	add.s32 	%r591, %r308, %r590;
	ld.shared.u32 	%r592, [%r591+16];
	mad.lo.s32 	%r1119, %r592, %r1145, %r1119;
$L__BB414_135:
	setp.lt.s32 	%p60, %r365, 6;
	@%p60 bra 	$L__BB414_137;
	shl.b32 	%r593, %r28, 2;
	add.s32 	%r594, %r308, %r593;
	ld.shared.u32 	%r595, [%r594+20];
	mad.lo.s32 	%r1119, %r595, %r1144, %r1119;
$L__BB414_137:
	setp.lt.s32 	%p61, %r365, 7;
	@%p61 bra 	$L__BB414_139;
	shl.b32 	%r596, %r29, 2;
	add.s32 	%r597, %r308, %r596;
	ld.shared.u32 	%r598, [%r597+24];
	mad.lo.s32 	%r1119, %r598, %r1143, %r1119;
$L__BB414_139:
	setp.lt.s32 	%p62, %r365, 8;
	@%p62 bra 	$L__BB414_141;
	shl.b32 	%r599, %r30, 2;
	add.s32 	%r600, %r308, %r599;
	ld.shared.u32 	%r601, [%r600+28];
	mad.lo.s32 	%r1119, %r601, %r1142, %r1119;
$L__BB414_141:
	setp.lt.s32 	%p63, %r365, 9;
	@%p63 bra 	$L__BB414_143;
	shl.b32 	%r602, %r31, 2;
	add.s32 	%r603, %r308, %r602;
	ld.shared.u32 	%r604, [%r603+32];
	mad.lo.s32 	%r1119, %r604, %r1141, %r1119;
$L__BB414_143:
	setp.lt.s32 	%p64, %r365, 10;
	@%p64 bra 	$L__BB414_145;
	shl.b32 	%r605, %r32, 2;
	add.s32 	%r606, %r308, %r605;
	ld.shared.u32 	%r607, [%r606+36];
	mad.lo.s32 	%r1119, %r607, %r1140, %r1119;
$L__BB414_145:
	setp.lt.s32 	%p65, %r365, 11;
	@%p65 bra 	$L__BB414_147;
	shl.b32 	%r608, %r33, 2;
	add.s32 	%r609, %r308, %r608;
	ld.shared.u32 	%r610, [%r609+40];
	mad.lo.s32 	%r1119, %r610, %r1139, %r1119;
$L__BB414_147:
	setp.lt.s32 	%p66, %r365, 12;
	@%p66 bra 	$L__BB414_149;
	shl.b32 	%r611, %r34, 2;
	add.s32 	%r612, %r308, %r611;
	ld.shared.u32 	%r613, [%r612+44];
	mad.lo.s32 	%r1119, %r613, %r1138, %r1119;
$L__BB414_149:
	setp.lt.s32 	%p67, %r365, 13;
	@%p67 bra 	$L__BB414_151;
	shl.b32 	%r614, %r35, 2;
	add.s32 	%r615, %r308, %r614;
	ld.shared.u32 	%r616, [%r615+48];
	mad.lo.s32 	%r1119, %r616, %r1137, %r1119;
$L__BB414_151:
	setp.lt.s32 	%p68, %r365, 14;
	@%p68 bra 	$L__BB414_153;
	shl.b32 	%r617, %r36, 2;
	add.s32 	%r618, %r308, %r617;
	ld.shared.u32 	%r619, [%r618+52];
	mad.lo.s32 	%r1119, %r619, %r1136, %r1119;
$L__BB414_153:
	setp.lt.s32 	%p69, %r365, 15;
	@%p69 bra 	$L__BB414_155;
	shl.b32 	%r620, %r37, 2;
	add.s32 	%r621, %r308, %r620;
	ld.shared.u32 	%r622, [%r621+56];
	mad.lo.s32 	%r1119, %r622, %r1135, %r1119;
$L__BB414_155:
	setp.lt.s32 	%p70, %r365, 16;
	@%p70 bra 	$L__BB414_157;
	shl.b32 	%r623, %r38, 2;
	add.s32 	%r624, %r308, %r623;
	ld.shared.u32 	%r625, [%r624+60];
	mad.lo.s32 	%r1119, %r625, %r1134, %r1119;
$L__BB414_157:
	mad.lo.s32 	%r626, %r1117, %r4, %r272;
	shl.b32 	%r627, %r626, 2;
	mov.u32 	%r628, _ZZ9cuda_gemmIiLi256ELi4ELi1ELi16ELi64ELi64ELi32ELi1ELi0EEviiiPT_S1_S1_iiE3Csh;
	add.s32 	%r629, %r628, %r627;
	st.shared.u32 	[%r629], %r1119;
	add.s32 	%r1117, %r1117, %r9;
	setp.lt.s32 	%p71, %r1117, %r13;
	@%p71 bra 	$L__BB414_125;
$L__BB414_158:
	add.s32 	%r1100, %r1100, %r5;
	setp.lt.s32 	%p72, %r1100, %r4;
	@%p72 bra 	$L__BB414_91;
$L__BB414_159:
	bar.sync 	0;
	@%p27 bra 	$L__BB414_166;
	setp.eq.s32 	%p147, %r22, 0;
	shl.b32 	%r926, %r974, 4;
	mov.u32 	%r927, %ctaid.x;
	shl.b32 	%r928, %r927, 3;
	add.s32 	%r359, %r926, %r928;
	mov.u32 	%r1150, %r1;
	@%p147 bra 	$L__BB414_164;
	setp.eq.s32 	%p148, %r22, 1;
	add.s32 	%r929, %r359, %r1;
	shl.b32 	%r930, %r1, 2;
	mov.u32 	%r931, _ZZ9cuda_gemmIiLi256ELi4ELi1ELi16ELi64ELi64ELi32ELi1ELi0EEviiiPT_S1_S1_iiE3Csh;
	add.s32 	%r932, %r931, %r930;
	ld.shared.u32 	%r933, [%r932];
	mul.wide.s32 	%rd25, %r929, 4;
	add.s64 	%rd5, %rd2, %rd25;
	st.global.u32 	[%rd5], %r933;
	mov.u32 	%r1150, %r16;
	@%p148 bra 	$L__BB414_164;
	setp.eq.s32 	%p149, %r22, 2;
	shl.b32 	%r934, %r1, 2;
	mov.u32 	%r935, _ZZ9cuda_gemmIiLi256ELi4ELi1ELi16ELi64ELi64ELi32ELi1ELi0EEviiiPT_S1_S1_iiE3Csh;
	add.s32 	%r936, %r935, %r934;
	add.s32 	%r937, %r936, %r19;
	ld.shared.u32 	%r938, [%r937];
	cvt.u64.u32 	%rd26, %r19;
	add.s64 	%rd6, %rd5, %rd26;
	st.global.u32 	[%rd6], %r938;
	mov.u32 	%r1150, %r20;
	@%p149 bra 	$L__BB414_164;
	cvt.u64.u32 	%rd27, %r19;
	shl.b32 	%r939, %r1, 2;
	mov.u32 	%r940, _ZZ9cuda_gemmIiLi256ELi4ELi1ELi16ELi64ELi64ELi32ELi1ELi0EEviiiPT_S1_S1_iiE3Csh;
	add.s32 	%r941, %r940, %r939;
	add.s32 	%r942, %r941, %r19;
	add.s32 	%r943, %r942, %r19;
	ld.shared.u32 	%r944, [%r943];
	add.s64 	%rd28, %rd6, %rd27;
	st.global.u32 	[%rd28], %r944;
	mov.u32 	%r1150, %r21;
$L__BB414_164:
	setp.lt.u32 	%p150, %r18, 3;
	@%p150 bra 	$L__BB414_166;
$L__BB414_165:
	add.s32 	%r945, %r359, %r1150;
	shl.b32 	%r946, %r1150, 2;
	mov.u32 	%r947, _ZZ9cuda_gemmIiLi256ELi4ELi1ELi16ELi64ELi64ELi32ELi1ELi0EEviiiPT_S1_S1_iiE3Csh;
	add.s32 	%r948, %r947, %r946;
	ld.shared.u32 	%r949, [%r948];
	mul.wide.s32 	%rd29, %r945, 4;
	add.s64 	%rd30, %rd2, %rd29;
	st.global.u32 	[%rd30], %r949;
	add.s32 	%r950, %r948, %r19;
	ld.shared.u32 	%r951, [%r950];
	add.s64 	%rd32, %rd30, %rd11;
	st.global.u32 	[%rd32], %r951;
	add.s32 	%r952, %r950, %r19;
	ld.shared.u32 	%r953, [%r952];
	add.s64 	%rd33, %rd32, %rd11;
	st.global.u32 	[%rd33], %r953;
	add.s32 	%r954, %r952, %r19;
	ld.shared.u32 	%r955, [%r954];
	add.s64 	%rd34, %rd33, %rd11;
	st.global.u32 	[%rd34], %r955;
	add.s32 	%r1150, %r19, %r1150;
	setp.lt.u32 	%p151, %r1150, 8;
	@%p151 bra 	$L__BB414_165;
$L__BB414_166:
	mov.u32 	%r956, %nctaid.y;
	add.s32 	%r974, %r974, %r956;
	shl.b32 	%r957, %r956, 2;
	setp.lt.u32 	%p152, %r974, %r957;
	@%p152 bra 	$L__BB414_2;
$L__BB414_167:
	ret;
$L__BB414_168:
	mov.b32 	%r1048, 0;
$L__BB414_169:
	setp.lt.s32 	%p73, %r365, 1;
	add.s32 	%r180, %r1048, %r6;
	mul.lo.s32 	%r181, %r180, %r365;
	add.s32 	%r182, %r181, %r12;
	@%p73 bra 	$L__BB414_171;
	add.s32 	%r631, %r14, %r181;
	shl.b32 	%r632, %r631, 2;
	mov.u32 	%r633, _ZZ9cuda_gemmIiLi256ELi4ELi1ELi16ELi64ELi64ELi32ELi1ELi0EEviiiPT_S1_S1_iiE3Ash;
	add.s32 	%r634, %r633, %r632;
	ld.shared.u32 	%r1149, [%r634];
$L__BB414_171:
	setp.lt.s32 	%p74, %r365, 2;
	@%p74 bra 	$L__BB414_173;
	add.s32 	%r635, %r6, 1;
	and.b32  	%r636, %r635, 15;
	add.s32 	%r637, %r182, %r636;
	shl.b32 	%r638, %r637, 2;
	mov.u32 	%r639, _ZZ9cuda_gemmIiLi256ELi4ELi1ELi16ELi64ELi64ELi32ELi1ELi0EEviiiPT_S1_S1_iiE3Ash;
	add.s32 	%r640, %r639, %r638;
	ld.shared.u32 	%r1148, [%r640];
$L__BB414_173:
	setp.lt.s32 	%p75, %r365, 3;
	@%p75 bra 	$L__BB414_175;
	add.s32 	%r641, %r6, 2;
	and.b32  	%r642, %r641, 15;
	add.s32 	%r643, %r182, %r642;
	shl.b32 	%r644, %r643, 2;
	mov.u32 	%r645, _ZZ9cuda_gemmIiLi256ELi4ELi1ELi16ELi64ELi64ELi32ELi1ELi0EEviiiPT_S1_S1_iiE3Ash;
	add.s32 	%r646, %r645, %r644;
	ld.shared.u32 	%r1147, [%r646];
$L__BB414_175:
	setp.lt.s32 	%p76, %r365, 4;
	@%p76 bra 	$L__BB414_177;
	add.s32 	%r647, %r182, %r73;
	shl.b32 	%r648, %r647, 2;
	mov.u32 	%r649, _ZZ9cuda_gemmIiLi256ELi4ELi1ELi16ELi64ELi64ELi32ELi1ELi0EEviiiPT_S1_S1_iiE3Ash;
	add.s32 	%r650, %r649, %r648;
	ld.shared.u32 	%r1146, [%r650];
$L__BB414_177:
	setp.lt.s32 	%p77, %r365, 5;
	@%p77 bra 	$L__BB414_179;
	add.s32 	%r651, %r6, 4;
	and.b32  	%r652, %r651, 15;
	add.s32 	%r653, %r182, %r652;
	shl.b32 	%r654, %r653, 2;
	mov.u32 	%r655, _ZZ9cuda_gemmIiLi256ELi4ELi1ELi16ELi64ELi64ELi32ELi1ELi0EEviiiPT_S1_S1_iiE3Ash;
	add.s32 	%r656, %r655, %r654;
	ld.shared.u32 	%r1145, [%r656];
$L__BB414_179:
	setp.lt.s32 	%p78, %r365, 6;
	@%p78 bra 	$L__BB414_181;
	add.s32 	%r657, %r6, 5;
	and.b32  	%r658, %r657, 15;
	add.s32 	%r659, %r182, %r658;
	shl.b32 	%r660, %r659, 2;
	mov.u32 	%r661, _ZZ9cuda_gemmIiLi256ELi4ELi1ELi16ELi64ELi64ELi32ELi1ELi0EEviiiPT_S1_S1_iiE3Ash;
	add.s32 	%r662, %r661, %r660;
	ld.shared.u32 	%r1144, [%r662];
$L__BB414_181:
	setp.lt.s32 	%p79, %r365, 7;
	@%p79 bra 	$L__BB414_183;
	add.s32 	%r663, %r6, 6;
	and.b32  	%r664, %r663, 15;
	add.s32 	%r665, %r182, %r664;
	shl.b32 	%r666, %r665, 2;
	mov.u32 	%r667, _ZZ9cuda_gemmIiLi256ELi4ELi1ELi16ELi64ELi64ELi32ELi1ELi0EEviiiPT_S1_S1_iiE3Ash;
	add.s32 	%r668, %r667, %r666;
	ld.shared.u32 	%r1143, [%r668];
$L__BB414_183:
	setp.lt.s32 	%p80, %r365, 8;
	@%p80 bra 	$L__BB414_185;
	add.s32 	%r669, %r6, 7;
	and.b32  	%r670, %r669, 15;
	add.s32 	%r671, %r182, %r670;
	shl.b32 	%r672, %r671, 2;
	mov.u32 	%r673, _ZZ9cuda_gemmIiLi256ELi4ELi1ELi16ELi64ELi64ELi32ELi1ELi0EEviiiPT_S1_S1_iiE3Ash;
	add.s32 	%r674, %r673, %r672;
	ld.shared.u32 	%r1142, [%r674];
$L__BB414_185:
	setp.lt.s32 	%p81, %r365, 9;
	@%p81 bra 	$L__BB414_187;
	and.b32  	%r675, %r6, 15;
	xor.b32  	%r676, %r675, 8;
	add.s32 	%r677, %r182, %r676;
	shl.b32 	%r678, %r677, 2;
	mov.u32 	%r679, _ZZ9cuda_gemmIiLi256ELi4ELi1ELi16ELi64ELi64ELi32ELi1ELi0EEviiiPT_S1_S1_iiE3Ash;
	add.s32 	%r680, %r679, %r678;
	ld.shared.u32 	%r1141, [%r680];
$L__BB414_187:
	setp.lt.s32 	%p82, %r365, 10;
	@%p82 bra 	$L__BB414_189;
	add.s32 	%r681, %r6, 9;
	and.b32  	%r682, %r681, 15;
	add.s32 	%r683, %r182, %r682;
	shl.b32 	%r684, %r683, 2;
	mov.u32 	%r685, _ZZ9cuda_gemmIiLi256ELi4ELi1ELi16ELi64ELi64ELi32ELi1ELi0EEviiiPT_S1_S1_iiE3Ash;
	add.s32 	%r686, %r685, %r684;
	ld.shared.u32 	%r1140, [%r686];
$L__BB414_189:
	setp.lt.s32 	%p83, %r365, 11;
	@%p83 bra 	$L__BB414_191;
	add.s32 	%r687, %r6, 10;
	and.b32  	%r688, %r687, 15;
	add.s32 	%r689, %r182, %r688;
	shl.b32 	%r690, %r689, 2;
	mov.u32 	%r691, _ZZ9cuda_gemmIiLi256ELi4ELi1ELi16ELi64ELi64ELi32ELi1ELi0EEviiiPT_S1_S1_iiE3Ash;
	add.s32 	%r692, %r691, %r690;
	ld.shared.u32 	%r1139, [%r692];
$L__BB414_191:
	setp.lt.s32 	%p84, %r365, 12;
	@%p84 bra 	$L__BB414_193;
	add.s32 	%r693, %r6, 11;
	and.b32  	%r694, %r693, 15;
	add.s32 	%r695, %r182, %r694;
	shl.b32 	%r696, %r695, 2;
	mov.u32 	%r697, _ZZ9cuda_gemmIiLi256ELi4ELi1ELi16ELi64ELi64ELi32ELi1ELi0EEviiiPT_S1_S1_iiE3Ash;
	add.s32 	%r698, %r697, %r696;
	ld.shared.u32 	%r1138, [%r698];
$L__BB414_193:
	setp.lt.s32 	%p85, %r365, 13;
	@%p85 bra 	$L__BB414_195;
	add.s32 	%r699, %r6, 12;
	and.b32  	%r700, %r699, 15;
	add.s32 	%r701, %r182, %r700;
	shl.b32 	%r702, %r701, 2;
	mov.u32 	%r703, _ZZ9cuda_gemmIiLi256ELi4ELi1ELi16ELi64ELi64ELi32ELi1ELi0EEviiiPT_S1_S1_iiE3Ash;
	add.s32 	%r704, %r703, %r702;
	ld.shared.u32 	%r1137, [%r704];
$L__BB414_195:
	setp.lt.s32 	%p86, %r365, 14;
	@%p86 bra 	$L__BB414_197;
	add.s32 	%r705, %r6, 13;
	and.b32  	%r706, %r705, 15;
	add.s32 	%r707, %r182, %r706;
	shl.b32 	%r708, %r707, 2;
	mov.u32 	%r709, _ZZ9cuda_gemmIiLi256ELi4ELi1ELi16ELi64ELi64ELi32ELi1ELi0EEviiiPT_S1_S1_iiE3Ash;
	add.s32 	%r710, %r709, %r708;
	ld.shared.u32 	%r1136, [%r710];
$L__BB414_197:
	setp.lt.s32 	%p87, %r365, 15;
	@%p87 bra 	$L__BB414_199;
	add.s32 	%r711, %r6, 14;
	and.b32  	%r712, %r711, 15;
	add.s32 	%r713, %r182, %r712;
	shl.b32 	%r714, %r713, 2;
	mov.u32 	%r715, _ZZ9cuda_gemmIiLi256ELi4ELi1ELi16ELi64ELi64ELi32ELi1ELi0EEviiiPT_S1_S1_iiE3Ash;
	add.s32 	%r716, %r715, %r714;
	ld.shared.u32 	%r1135, [%r716];
$L__BB414_199:
	setp.lt.s32 	%p88, %r365, 16;
	@%p88 bra 	$L__BB414_201;
	add.s32 	%r717, %r6, -1;
	and.b32  	%r718, %r717, 15;
	add.s32 	%r719, %r182, %r718;
	shl.b32 	%r720, %r719, 2;
	mov.u32 	%r721, _ZZ9cuda_gemmIiLi256ELi4ELi1ELi16ELi64ELi64ELi32ELi1ELi0EEviiiPT_S1_S1_iiE3Ash;
	add.s32 	%r722, %r721, %r720;
	ld.shared.u32 	%r1134, [%r722];
$L__BB414_201:
	setp.ge.s32 	%p89, %r7, %r13;
	mov.u32 	%r1065, %r7;
	@%p89 bra 	$L__BB414_202;
	bra.uni 	$L__BB414_203;
$L__BB414_202:
	add.s32 	%r1048, %r1048, %r5;
	setp.lt.s32 	%p110, %r1048, %r4;
	@%p110 bra 	$L__BB414_169;
	bra.uni 	$L__BB414_159;
$L__BB414_203:
	mov.u32 	%r724, _ZZ9cuda_gemmIiLi256ELi4ELi1ELi16ELi64ELi64ELi32ELi1ELi0EEviiiPT_S1_S1_iiE11kron_fac_sh;
	mad.lo.s32 	%r217, %r1065, 260, %r724;
	mov.b32 	%r1067, 0;
	@%p73 bra 	$L__BB414_205;
	shl.b32 	%r725, %r23, 2;
	add.s32 	%r726, %r217, %r725;
	ld.shared.u32 	%r727, [%r726];
	mul.lo.s32 	%r1067, %r727, %r1149;
$L__BB414_205:
	@%p74 bra 	$L__BB414_207;
	shl.b32 	%r728, %r24, 2;
	add.s32 	%r729, %r217, %r728;
	ld.shared.u32 	%r730, [%r729+4];
	mad.lo.s32 	%r1067, %r730, %r1148, %r1067;
$L__BB414_207:
	@%p75 bra 	$L__BB414_209;
	shl.b32 	%r731, %r25, 2;
	add.s32 	%r732, %r217, %r731;
	ld.shared.u32 	%r733, [%r732+8];
	mad.lo.s32 	%r1067, %r733, %r1147, %r1067;
$L__BB414_209:
	@%p76 bra 	$L__BB414_211;
	shl.b32 	%r734, %r26, 2;
	add.s32 	%r735, %r217, %r734;
	ld.shared.u32 	%r736, [%r735+12];
	mad.lo.s32 	%r1067, %r736, %r1146, %r1067;
$L__BB414_211:
	setp.lt.s32 	%p94, %r365, 5;
	@%p94 bra 	$L__BB414_213;
	shl.b32 	%r737, %r27, 2;
	add.s32 	%r738, %r217, %r737;
	ld.shared.u32 	%r739, [%r738+16];
	mad.lo.s32 	%r1067, %r739, %r1145, %r1067;
$L__BB414_213:
	setp.lt.s32 	%p95, %r365, 6;
	@%p95 bra 	$L__BB414_215;
	shl.b32 	%r740, %r28, 2;
	add.s32 	%r741, %r217, %r740;
	ld.shared.u32 	%r742, [%r741+20];
	mad.lo.s32 	%r1067, %r742, %r1144, %r1067;
$L__BB414_215:
	setp.lt.s32 	%p96, %r365, 7;
	@%p96 bra 	$L__BB414_217;
	shl.b32 	%r743, %r29, 2;
	add.s32 	%r744, %r217, %r743;
	ld.shared.u32 	%r745, [%r744+24];
	mad.lo.s32 	%r1067, %r745, %r1143, %r1067;
$L__BB414_217:
	setp.lt.s32 	%p97, %r365, 8;
	@%p97 bra 	$L__BB414_219;
	shl.b32 	%r746, %r30, 2;
	add.s32 	%r747, %r217, %r746;
	ld.shared.u32 	%r748, [%r747+28];
	mad.lo.s32 	%r1067, %r748, %r1142, %r1067;
$L__BB414_219:
	setp.lt.s32 	%p98, %r365, 9;
	@%p98 bra 	$L__BB414_221;
	shl.b32 	%r749, %r31, 2;
	add.s32 	%r750, %r217, %r749;
	ld.shared.u32 	%r751, [%r750+32];
	mad.lo.s32 	%r1067, %r751, %r1141, %r1067;
$L__BB414_221:
	setp.lt.s32 	%p99, %r365, 10;
	@%p99 bra 	$L__BB414_223;
	shl.b32 	%r752, %r32, 2;
	add.s32 	%r753, %r217, %r752;
	ld.shared.u32 	%r754, [%r753+36];
	mad.lo.s32 	%r1067, %r754, %r1140, %r1067;
$L__BB414_223:
	setp.lt.s32 	%p100, %r365, 11;
	@%p100 bra 	$L__BB414_225;
	shl.b32 	%r755, %r33, 2;
	add.s32 	%r756, %r217, %r755;
	ld.shared.u32 	%r757, [%r756+40];
	mad.lo.s32 	%r1067, %r757, %r1139, %r1067;
$L__BB414_225:
	setp.lt.s32 	%p101, %r365, 12;
	@%p101 bra 	$L__BB414_227;
	shl.b32 	%r758, %r34, 2;
	add.s32 	%r759, %r217, %r758;
	ld.shared.u32 	%r760, [%r759+44];
	mad.lo.s32 	%r1067, %r760, %r1138, %r1067;
$L__BB414_227:
	setp.lt.s32 	%p102, %r365, 13;
	@%p102 bra 	$L__BB414_229;
	shl.b32 	%r761, %r35, 2;
	add.s32 	%r762, %r217, %r761;
	ld.shared.u32 	%r763, [%r762+48];
	mad.lo.s32 	%r1067, %r763, %r1137, %r1067;
$L__BB414_229:
	setp.lt.s32 	%p103, %r365, 14;
	@%p103 bra 	$L__BB414_231;
	shl.b32 	%r764, %r36, 2;
	add.s32 	%r765, %r217, %r764;
	ld.shared.u32 	%r766, [%r765+52];
	mad.lo.s32 	%r1067, %r766, %r1136, %r1067;
$L__BB414_231:
	setp.lt.s32 	%p104, %r365, 15;
	@%p104 bra 	$L__BB414_233;
	shl.b32 	%r767, %r37, 2;
	add.s32 	%r768, %r217, %r767;
	ld.shared.u32 	%r769, [%r768+56];
	mad.lo.s32 	%r1067, %r769, %r1135, %r1067;
$L__BB414_233:
	setp.lt.s32 	%p105, %r365, 16;
	@%p105 bra 	$L__BB414_235;
	shl.b32 	%r770, %r38, 2;
	add.s32 	%r771, %r217, %r770;
	ld.shared.u32 	%r772, [%r771+60];
	mad.lo.s32 	%r1067, %r772, %r1134, %r1067;
$L__BB414_235:
	mov.u32 	%r1081, %r2;
$L__BB414_236:
	shr.u32 	%r251, %r1081, 1;
	shfl.sync.down.b32	%r773|%p106, %r1067, %r251, %r15, -1;
	add.s32 	%r1067, %r773, %r1067;
	setp.gt.u32 	%p107, %r1081, 3;
	mov.u32 	%r1081, %r251;
	@%p107 bra 	$L__BB414_236;
	rem.u32 	%r774, %r69, %r3;
	setp.eq.s32 	%p108, %r774, 0;
	@%p108 bra 	$L__BB414_238;
	bra.uni 	$L__BB414_239;
$L__BB414_238:
	mad.lo.s32 	%r775, %r1065, %r4, %r180;
	shl.b32 	%r776, %r775, 2;
	mov.u32 	%r777, _ZZ9cuda_gemmIiLi256ELi4ELi1ELi16ELi64ELi64ELi32ELi1ELi0EEviiiPT_S1_S1_iiE3Csh;
	add.s32 	%r778, %r777, %r776;
	st.shared.u32 	[%r778], %r1067;
$L__BB414_239:
	add.s32 	%r1065, %r1065, %r9;
	setp.lt.s32 	%p109, %r1065, %r13;
	@%p109 bra 	$L__BB414_203;
	bra.uni 	$L__BB414_202;

}
	// .globl	_Z9cuda_gemmIiLi256ELi4ELi1ELi16ELi64ELi64ELi32ELi1ELi1EEviiiPT_S1_S1_ii
.visible .entry _Z9cuda_gemmIiLi256ELi4ELi1ELi16ELi64ELi64ELi32ELi1ELi1EEviiiPT_S1_S1_ii(
	.param .u32 _Z9cuda_gemmIiLi256ELi4ELi1ELi16ELi64ELi64ELi32ELi1ELi1EEviiiPT_S1_S1_ii_param_0,
	.param .u32 _Z9cuda_gemmIiLi256ELi4ELi1ELi16ELi64ELi64ELi32ELi1ELi1EEviiiPT_S1_S1_ii_param_1,
	.param .u32 _Z9cuda_gemmIiLi256ELi4ELi1ELi16ELi64ELi64ELi32ELi1ELi1EEviiiPT_S1_S1_ii_param_2,
	.param .u64 .ptr .align 1 _Z9cuda_gemmIiLi256ELi4ELi1ELi16ELi64ELi64ELi32ELi1ELi1EEviiiPT_S1_S1_ii_param_3,
	.param .u64 .ptr .align 1 _Z9cuda_gemmIiLi256ELi4ELi1ELi16ELi64ELi64ELi32ELi1ELi1EEviiiPT_S1_S1_ii_param_4,
	.param .u64 .ptr .align 1 _Z9cuda_gemmIiLi256ELi4ELi1ELi16ELi64ELi64ELi32ELi1ELi1EEviiiPT_S1_S1_ii_param_5,
	.param .u32 _Z9cuda_gemmIiLi256ELi4ELi1ELi16ELi64ELi64ELi32ELi1ELi1EEviiiPT_S1_S1_ii_param_6,
	.param .u32 _Z9cuda_gemmIiLi256ELi4ELi1ELi16ELi64ELi64ELi32ELi1ELi1EEviiiPT_S1_S1_ii_param_7
)
.maxntid 256
{
	.reg .pred 	%p<27>;
	.reg .b16 	%rs<8>;
	.reg .b32 	%r<165>;
	.reg .b64 	%rd<49>;
	// demoted variable
	.shared .align 128 .b8 _ZZ9cuda_gemmIiLi256ELi4ELi1ELi16ELi64ELi64ELi32ELi1ELi1EEviiiPT_S1_S1_iiE11kron_fac_sh[8320];
	// demoted variable
	.shared .align 128 .b8 _ZZ9cuda_gemmIiLi256ELi4ELi1ELi16ELi64ELi64ELi32ELi1ELi1EEviiiPT_S1_S1_iiE3Ash[64];
	// demoted variable
	.shared .align 128 .b8 _ZZ9cuda_gemmIiLi256ELi4ELi1ELi16ELi64ELi64ELi32ELi1ELi1EEviiiPT_S1_S1_iiE3Csh[32];
	ld.param.u64 	%rd10, [_Z9cuda_gemmIiLi256ELi4ELi1ELi16ELi64ELi64ELi32ELi1ELi1EEviiiPT_S1_S1_ii_param_4];
	cvta.to.global.u64 	%rd1, %rd10;
	mov.u32 	%r154, %ctaid.y;
	mov.u32 	%r45, %nctaid.y;
	shl.b32 	%r46, %r45, 2;
	setp.ge.u32 	%p1, %r154, %r46;
	@%p1 bra 	$L__BB415_30;
	mov.u32 	%r47, %ctaid.x;
	mov.u32 	%r2, %tid.x;
	mov.u32 	%r48, %ntid.x;
	shr.u32 	%r3, %r2, 5;
	shl.b32 	%r49, %r47, 5;
	and.b32  	%r50, %r2, 31;
	or.b32  	%r4, %r49, %r50;
	mov.u32 	%r51, _ZZ9cuda_gemmIiLi256ELi4ELi1ELi16ELi64ELi64ELi32ELi1ELi1EEviiiPT_S1_S1_iiE11kron_fac_sh;
	mad.lo.s32 	%r5, %r50, 260, %r51;
	shr.u32 	%r6, %r48, 5;
	add.s32 	%r7, %r2, %r48;
	max.u32 	%r52, %r7, 16;
	setp.lt.u32 	%p2, %r7, 16;
	selp.u32 	%r53, 1, 0, %p2;
	add.s32 	%r54, %r7, %r53;
	sub.s32 	%r55, %r52, %r54;
	div.u32 	%r56, %r55, %r48;
	add.s32 	%r8, %r56, %r53;
	max.u32 	%r57, %r7, 8;
	setp.lt.u32 	%p3, %r7, 8;
	selp.u32 	%r58, 1, 0, %p3;
	add.s32 	%r59, %r7, %r58;
	sub.s32 	%r60, %r57, %r59;
	div.u32 	%r61, %r60, %r48;
	add.s32 	%r9, %r61, %r58;
	add.s32 	%r10, %r3, %r6;
	shl.b32 	%r62, %r2, 2;
	mov.u32 	%r63, _ZZ9cuda_gemmIiLi256ELi4ELi1ELi16ELi64ELi64ELi32ELi1ELi1EEviiiPT_S1_S1_iiE3Ash;
	add.s32 	%r11, %r63, %r62;
	shl.b32 	%r12, %r48, 2;
	add.s32 	%r13, %r11, %r12;
	add.s32 	%r14, %r7, %r48;
	add.s32 	%r15, %r14, %r48;
	and.b32  	%r16, %r9, 3;
	mov.u32 	%r64, _ZZ9cuda_gemmIiLi256ELi4ELi1ELi16ELi64ELi64ELi32ELi1ELi1EEviiiPT_S1_S1_iiE3Csh;
	add.s32 	%r17, %r64, %r62;
	add.s32 	%r18, %r17, %r12;
	cvt.u16.u32 	%rs2, %r10;
	xor.b16  	%rs3, %rs2, 63;
	and.b16  	%rs4, %rs3, 255;
	cvt.u16.u32 	%rs5, %r6;
	and.b16  	%rs6, %rs5, 255;
	div.u16 	%rs7, %rs4, %rs6;
	and.b16  	%rs1, %rs7, 3;
	shl.b32 	%r65, %r3, 2;
	add.s32 	%r19, %r5, %r65;
	shl.b32 	%r20, %r6, 2;
	add.s32 	%r21, %r19, %r20;
	add.s32 	%r22, %r10, %r6;
	cvt.u64.u32 	%rd12, %r12;
$L__BB415_2:
	setp.gt.u32 	%p4, %r2, 15;
	@%p4 bra 	$L__BB415_10;
	ld.param.u64 	%rd47, [_Z9cuda_gemmIiLi256ELi4ELi1ELi16ELi64ELi64ELi32ELi1ELi1EEviiiPT_S1_S1_ii_param_3];
	cvta.to.global.u64 	%rd2, %rd47;
	and.b32  	%r66, %r8, 3;
	setp.eq.s32 	%p5, %r66, 3;
	mov.u32 	%r155, %r2;
	@%p5 bra 	$L__BB415_7;
	setp.eq.s32 	%p6, %r66, 0;
	shl.b32 	%r68, %r154, 4;
	add.s32 	%r69, %r68, %r2;
	mul.wide.s32 	%rd11, %r69, 4;
	add.s64 	%rd3, %rd2, %rd11;
	ld.global.u32 	%r70, [%rd3];
	st.shared.u32 	[%r11], %r70;
	mov.u32 	%r155, %r7;
	@%p6 bra 	$L__BB415_7;
	setp.eq.s32 	%p7, %r66, 1;
	add.s64 	%rd4, %rd3, %rd12;
	ld.global.u32 	%r72, [%rd4];
	st.shared.u32 	[%r13], %r72;
	mov.u32 	%r155, %r14;
	@%p7 bra 	$L__BB415_7;
	add.s64 	%rd14, %rd4, %rd12;
	ld.global.u32 	%r73, [%rd14];
	add.s32 	%r74, %r13, %r12;
	st.shared.u32 	[%r74], %r73;
	mov.u32 	%r155, %r15;
$L__BB415_7:
	setp.lt.u32 	%p8, %r8, 3;
	@%p8 bra 	$L__BB415_10;
	shl.b32 	%r75, %r155, 2;
	mov.u32 	%r76, _ZZ9cuda_gemmIiLi256ELi4ELi1ELi16ELi64ELi64ELi32ELi1ELi1EEviiiPT_S1_S1_iiE3Ash;
	add.s32 	%r158, %r76, %r75;
	shl.b32 	%r77, %r154, 4;
	add.s32 	%r157, %r155, %r77;
$L__BB415_9:
	mul.wide.s32 	%rd15, %r157, 4;
	mov.u32 	%r78, %ntid.x;
	mul.wide.u32 	%rd16, %r78, 4;
	add.s64 	%rd17, %rd2, %rd15;
	add.s64 	%rd18, %rd17, %rd16;
	mul.wide.u32 	%rd19, %r78, 8;
	add.s64 	%rd20, %rd17, %rd19;
	mul.wide.u32 	%rd21, %r78, 12;
	add.s64 	%rd22, %rd17, %rd21;
	ld.global.u32 	%r79, [%rd17];
	st.shared.u32 	[%r158], %r79;
	ld.global.u32 	%r80, [%rd18];
	add.s32 	%r81, %r158, %r12;
	st.shared.u32 	[%r81], %r80;
	ld.global.u32 	%r82, [%rd20];
	shl.b32 	%r83, %r78, 3;
	add.s32 	%r84, %r158, %r83;
	st.shared.u32 	[%r84], %r82;
	ld.global.u32 	%r85, [%rd22];
	mad.lo.s32 	%r86, %r78, 12, %r158;
	st.shared.u32 	[%r86], %r85;
	add.s32 	%r155, %r155, %r12;
	shl.b32 	%r87, %r78, 4;
	add.s32 	%r158, %r158, %r87;
	add.s32 	%r157, %r157, %r12;
	setp.lt.u32 	%p9, %r155, 16;
	@%p9 bra 	$L__BB415_9;
$L__BB415_10:
	setp.gt.u32 	%p10, %r2, 7;
	@%p10 bra 	$L__BB415_17;
	setp.eq.s32 	%p11, %r16, 3;
	mov.u32 	%r156, %r2;
	@%p11 bra 	$L__BB415_15;
	setp.eq.s32 	%p12, %r16, 0;
	mov.b32 	%r88, 0;
	st.shared.u32 	[%r17], %r88;
	mov.u32 	%r156, %r7;
	@%p12 bra 	$L__BB415_15;
	setp.eq.s32 	%p13, %r16, 1;
	mov.b32 	%r89, 0;
	st.shared.u32 	[%r18], %r89;
	mov.u32 	%r156, %r14;
	@%p13 bra 	$L__BB415_15;
	add.s32 	%r90, %r18, %r12;
	mov.b32 	%r91, 0;
	st.shared.u32 	[%r90], %r91;
	mov.u32 	%r156, %r15;
$L__BB415_15:
	setp.lt.u32 	%p14, %r9, 3;
	@%p14 bra 	$L__BB415_17;
$L__BB415_16:
	shl.b32 	%r92, %r156, 2;
	mov.u32 	%r93, _ZZ9cuda_gemmIiLi256ELi4ELi1ELi16ELi64ELi64ELi32ELi1ELi1EEviiiPT_S1_S1_iiE3Csh;
	add.s32 	%r94, %r93, %r92;
	mov.b32 	%r95, 0;
	st.shared.u32 	[%r94], %r95;
	add.s32 	%r96, %r94, %r12;
	st.shared.u32 	[%r96], %r95;
	add.s32 	%r97, %r96, %r12;
	st.shared.u32 	[%r97], %r95;
	add.s32 	%r98, %r97, %r12;
	st.shared.u32 	[%r98], %r95;
	add.s32 	%r156, %r12, %r156;
	setp.lt.u32 	%p15, %r156, 8;
	@%p15 bra 	$L__BB415_16;
$L__BB415_17:
	setp.eq.s16 	%p16, %rs1, 2;
	mov.u32 	%r161, %r3;
	@%p16 bra 	$L__BB415_21;
	setp.eq.s16 	%p17, %rs1, 3;
	shl.b32 	%r99, %r3, 6;
	add.s32 	%r100, %r99, %r4;
	mul.wide.u32 	%rd23, %r100, 4;
	add.s64 	%rd24, %rd1, %rd23;
	ld.global.u32 	%r101, [%rd24];
	st.shared.u32 	[%r19], %r101;
	mov.u32 	%r161, %r10;
	@%p17 bra 	$L__BB415_21;
	setp.eq.s16 	%p18, %rs1, 0;
	shl.b32 	%r102, %r10, 6;
	add.s32 	%r103, %r102, %r4;
	mul.wide.u32 	%rd25, %r103, 4;
	add.s64 	%rd26, %rd1, %rd25;
	ld.global.u32 	%r104, [%rd26];
	st.shared.u32 	[%r21], %r104;
	mov.u32 	%r161, %r22;
	@%p18 bra 	$L__BB415_21;
	add.s32 	%r161, %r22, %r6;
	shl.b32 	%r105, %r22, 6;
	add.s32 	%r106, %r105, %r4;
	mul.wide.u32 	%rd27, %r106, 4;
	add.s64 	%rd28, %rd1, %rd27;
	ld.global.u32 	%r107, [%rd28];
	add.s32 	%r108, %r21, %r20;
	st.shared.u32 	[%r108], %r107;
$L__BB415_21:
	shl.b32 	%r109, %r161, 6;
	add.s32 	%r110, %r109, %r4;
	mul.wide.u32 	%rd29, %r110, 4;
	add.s64 	%rd30, %rd1, %rd29;
	ld.global.u32 	%r111, [%rd30];
	shl.b32 	%r112, %r161, 2;
	add.s32 	%r113, %r5, %r112;
	st.shared.u32 	[%r113], %r111;
	add.s32 	%r114, %r161, %r6;
	shl.b32 	%r115, %r114, 6;
	add.s32 	%r116, %r115, %r4;
	mul.wide.u32 	%rd31, %r116, 4;
	add.s64 	%rd32, %rd1, %rd31;
	ld.global.u32 	%r117, [%rd32];
	add.s32 	%r118, %r113, %r20;
	st.shared.u32 	[%r118], %r117;
	add.s32 	%r119, %r114, %r6;
	shl.b32 	%r120, %r119, 6;
	add.s32 	%r121, %r120, %r4;
	mul.wide.u32 	%rd33, %r121, 4;
	add.s64 	%rd34, %rd1, %rd33;
	ld.global.u32 	%r122, [%rd34];
	add.s32 	%r123, %r118, %r20;
	st.shared.u32 	[%r123], %r122;
	add.s32 	%r124, %r119, %r6;
	shl.b32 	%r125, %r124, 6;
	add.s32 	%r126, %r125, %r4;
	mul.wide.u32 	%rd35, %r126, 4;
	add.s64 	%rd36, %rd1, %rd35;
	ld.global.u32 	%r127, [%rd36];
	add.s32 	%r128, %r123, %r20;
	st.shared.u32 	[%r128], %r127;
	add.s32 	%r161, %r20, %r161;
	setp.lt.u32 	%p19, %r161, 64;
	@%p19 bra 	$L__BB415_21;
	setp.gt.u32 	%p20, %r2, 7;
	bar.sync 	0;
	bar.sync 	0;
	@%p20 bra 	$L__BB415_29;
	ld.param.u64 	%rd48, [_Z9cuda_gemmIiLi256ELi4ELi1ELi16ELi64ELi64ELi32ELi1ELi1EEviiiPT_S1_S1_ii_param_5];
	cvta.to.global.u64 	%rd5, %rd48;
	setp.eq.s32 	%p21, %r16, 3;
	shl.b32 	%r129, %r154, 4;
	mov.u32 	%r130, %ctaid.x;
	shl.b32 	%r131, %r130, 3;
	add.s32 	%r40, %r129, %r131;
	mov.u32 	%r163, %r2;
	@%p21 bra 	$L__BB415_27;
	setp.eq.s32 	%p22, %r16, 0;
	add.s32 	%r132, %r40, %r2;
	ld.shared.u32 	%r133, [%r17];
	mul.wide.s32 	%rd37, %r132, 4;
	add.s64 	%rd6, %rd5, %rd37;
	st.global.u32 	[%rd6], %r133;
	mov.u32 	%r163, %r7;
	@%p22 bra 	$L__BB415_27;
	setp.eq.s32 	%p23, %r16, 1;
	ld.shared.u32 	%r134, [%r18];
	cvt.u64.u32 	%rd38, %r12;
	add.s64 	%rd7, %rd6, %rd38;
	st.global.u32 	[%rd7], %r134;
	mov.u32 	%r163, %r14;
	@%p23 bra 	$L__BB415_27;
	add.s32 	%r135, %r18, %r12;
	ld.shared.u32 	%r136, [%r135];
	add.s64 	%rd40, %rd7, %rd38;
	st.global.u32 	[%rd40], %r136;
	mov.u32 	%r163, %r15;
$L__BB415_27:
	setp.lt.u32 	%p24, %r9, 3;
	@%p24 bra 	$L__BB415_29;
$L__BB415_28:
	add.s32 	%r141, %r40, %r163;
	shl.b32 	%r142, %r163, 2;
	mov.u32 	%r143, _ZZ9cuda_gemmIiLi256ELi4ELi1ELi16ELi64ELi64ELi32ELi1ELi1EEviiiPT_S1_S1_iiE3Csh;
	add.s32 	%r144, %r143, %r142;
	ld.shared.u32 	%r145, [%r144];
	mul.wide.s32 	%rd41, %r141, 4;
	add.s64 	%rd42, %rd5, %rd41;
	st.global.u32 	[%rd42], %r145;
	add.s32 	%r146, %r144, %r12;
	ld.shared.u32 	%r147, [%r146];
	cvt.u64.u32 	%rd43, %r12;
	add.s64 	%rd44, %rd42, %rd43;
	st.global.u32 	[%rd44], %r147;
	add.s32 	%r148, %r146, %r12;
	ld.shared.u32 	%r149, [%r148];
	add.s64 	%rd45, %rd44, %rd43;
	st.global.u32 	[%rd45], %r149;
	add.s32 	%r150, %r148, %r12;
	ld.shared.u32 	%r151, [%r150];
	add.s64 	%rd46, %rd45, %rd43;
	st.global.u32 	[%rd46], %r151;
	add.s32 	%r163, %r12, %r163;
	setp.lt.u32 	%p25, %r163, 8;
	@%p25 bra 	$L__BB415_28;
$L__BB415_29:
	mov.u32 	%r152, %nctaid.y;
	add.s32 	%r154, %r154, %r152;
	shl.b32 	%r153, %r152, 2;
	setp.lt.u32 	%p26, %r154, %r153;
	@%p26 bra 	$L__BB415_2;
$L__BB415_30:
	ret;

}
	// .globl	_Z9cuda_gemmIiLi256ELi4ELi1ELi16ELi128ELi128ELi32ELi0ELi0EEviiiPT_S1_S1_ii
.visible .entry _Z9cuda_gemmIiLi256ELi4ELi1ELi16ELi128ELi128ELi32ELi0ELi0EEviiiPT_S1_S1_ii(
	.param .u32 _Z9cuda_gemmIiLi256ELi4ELi1ELi16ELi128ELi128ELi32ELi0ELi0EEviiiPT_S1_S1_ii_param_0,
	.param .u32 _Z9cuda_gemmIiLi256ELi4ELi1ELi16ELi128ELi128ELi32ELi0ELi0EEviiiPT_S1_S1_ii_param_1,
	.param .u32 _Z9cuda_gemmIiLi256ELi4ELi1ELi16ELi128ELi128ELi32ELi0ELi0EEviiiPT_S1_S1_ii_param_2,
	.param .u64 .ptr .align 1 _Z9cuda_gemmIiLi256ELi4ELi1ELi16ELi128ELi128ELi32ELi0ELi0EEviiiPT_S1_S1_ii_param_3,
	.param .u64 .ptr .align 1 _Z9cuda_gemmIiLi256ELi4ELi1ELi16ELi128ELi128ELi32ELi0ELi0EEviiiPT_S1_S1_ii_param_4,
	.param .u64 .ptr .align 1 _Z9cuda_gemmIiLi256ELi4ELi1ELi16ELi128ELi128ELi32ELi0ELi0EEviiiPT_S1_S1_ii_param_5,
	.param .u32 _Z9cuda_gemmIiLi256ELi4ELi1ELi16ELi128ELi128ELi32ELi0ELi0EEviiiPT_S1_S1_ii_param_6,
	.param .u32 _Z9cuda_gemmIiLi256ELi4ELi1ELi16ELi128ELi128ELi32ELi0ELi0EEviiiPT_S1_S1_ii_param_7
)
.maxntid 256
{
	.reg .pred 	%p<146>;
	.reg .b32 	%r<1126>;
	.reg .b64 	%rd<26>;
	// demoted variable
	.shared .align 128 .b8 _ZZ9cuda_gemmIiLi256ELi4ELi1ELi16ELi128ELi128ELi32ELi0ELi0EEviiiPT_S1_S1_iiE11kron_fac_sh[16512];
	// demoted variable
	.shared .align 128 .b8 _ZZ9cuda_gemmIiLi256ELi4ELi1ELi16ELi128ELi128ELi32ELi0ELi0EEviiiPT_S1_S1_iiE3Ash[64];
	// demoted variable
	.shared .align 128 .b8 _ZZ9cuda_gemmIiLi256ELi4ELi1ELi16ELi128ELi128ELi32ELi0ELi0EEviiiPT_S1_S1_iiE3Csh[16];
	ld.param.u32 	%r374, [_Z9cuda_gemmIiLi256ELi4ELi1ELi16ELi128ELi128ELi32ELi0ELi0EEviiiPT_S1_S1_ii_param_2];
	ld.param.u64 	%rd7, [_Z9cuda_gemmIiLi256ELi4ELi1ELi16ELi128ELi128ELi32ELi0ELi0EEviiiPT_S1_S1_ii_param_3];
	ld.param.u64 	%rd5, [_Z9cuda_gemmIiLi256ELi4ELi1ELi16ELi128ELi128ELi32ELi0ELi0EEviiiPT_S1_S1_ii_param_4];
	ld.param.u32 	%r375, [_Z9cuda_gemmIiLi256ELi4ELi1ELi16ELi128ELi128ELi32ELi0ELi0EEviiiPT_S1_S1_ii_param_6];
	ld.param.u32 	%r376, [_Z9cuda_gemmIiLi256ELi4ELi1ELi16ELi128ELi128ELi32ELi0ELi0EEviiiPT_S1_S1_ii_param_7];
	cvta.to.global.u64 	%rd1, %rd7;
	mov.u32 	%r1, %tid.x;
	setp.lt.s32 	%p1, %r376, 16;
	shr.u32 	%r2, %r376, 4;
	selp.b32 	%r3, 1, %r2, %p1;
	and.b32  	%r377, %r374, -16;
	setp.eq.s32 	%p2, %r377, 1024;
	@%p2 bra 	$L__BB416_3;
	setp.ne.s32 	%p3, %r377, 512;
	@%p3 bra 	$L__BB416_4;
	mov.u32 	%r379, %ctaid.x;
	shr.u32 	%r933, %r379, 5;
	and.b32  	%r932, %r379, 31;
	bra.uni 	$L__BB416_5;
$L__BB416_3:
	mov.u32 	%r378, %ctaid.x;
	shr.u32 	%r933, %r378, 6;
	and.b32  	%r932, %r378, 63;
	bra.uni 	$L__BB416_5;
$L__BB416_4:
	mov.u32 	%r380, %ctaid.x;
	shr.s32 	%r381, %r374, 31;
	shr.u32 	%r382, %r381, 28;
	add.s32 	%r383, %r374, %r382;
	shr.s32 	%r384, %r383, 4;
	div.u32 	%r933, %r380, %r384;
	mul.lo.s32 	%r385, %r933, %r384;
	sub.s32 	%r932, %r380, %r385;
$L__BB416_5:
	div.s32 	%r12, 16, %r376;
	mul.lo.s32 	%r386, %r12, %r3;
	min.s32 	%r13, %r386, 256;
	div.u32 	%r15, %r1, %r13;
	mul.lo.s32 	%r387, %r15, %r13;
	sub.s32 	%r388, %r1, %r387;
	div.u32 	%r14, %r388, %r3;
	mov.u32 	%r16, %ntid.x;
	div.u32 	%r17, %r16, %r13;
	mov.u32 	%r950, %ctaid.y;
	mov.u32 	%r389, %nctaid.y;
	shl.b32 	%r390, %r389, 2;
	setp.ge.u32 	%p4, %r950, %r390;
	@%p4 bra 	$L__BB416_164;
	shl.b32 	%r19, %r932, 4;
	shl.b32 	%r392, %r933, 5;
	and.b32  	%r20, %r1, 31;
	or.b32  	%r21, %r392, %r20;
	and.b32  	%r393, %r14, 15;
	rem.u32 	%r394, %r1, %r3;
	shl.b32 	%r22, %r394, 4;
	min.s32 	%r23, %r375, 32;
	min.u32 	%r395, %r376, 16;
	or.b32  	%r24, %r393, %r22;
	shl.b32 	%r396, %r3, 8;
	sub.s32 	%r25, 8223, %r396;
	shr.s32 	%r397, %r374, 31;
	shr.u32 	%r398, %r397, 30;
	add.s32 	%r399, %r374, %r398;
	shr.s32 	%r400, %r399, 2;
	mul.lo.s32 	%r401, %r933, %r400;
	mad.lo.s32 	%r26, %r12, %r932, %r401;
	add.s32 	%r402, %r1, %r16;
	max.u32 	%r403, %r402, 16;
	setp.lt.u32 	%p5, %r402, 16;
	selp.u32 	%r404, 1, 0, %p5;
	add.s32 	%r405, %r402, %r404;
	sub.s32 	%r406, %r403, %r405;
	div.u32 	%r407, %r406, %r16;
	add.s32 	%r27, %r407, %r404;
	setp.gt.u32 	%p6, %r376, %r393;
	selp.b32 	%r408, 0, %r395, %p6;
	sub.s32 	%r28, %r24, %r408;
	add.s32 	%r409, %r393, 1;
	setp.lt.u32 	%p7, %r409, %r395;
	selp.b32 	%r410, 0, %r395, %p7;
	sub.s32 	%r29, %r24, %r410;
	add.s32 	%r411, %r393, 2;
	setp.lt.u32 	%p8, %r411, %r395;
	selp.b32 	%r412, 0, %r395, %p8;
	sub.s32 	%r30, %r24, %r412;
	add.s32 	%r413, %r393, 3;
	setp.lt.u32 	%p9, %r413, %r395;
	selp.b32 	%r414, 0, %r395, %p9;
	sub.s32 	%r31, %r24, %r414;
	add.s32 	%r415, %r393, 4;
	setp.lt.u32 	%p10, %r415, %r395;
	selp.b32 	%r416, 0, %r395, %p10;
	sub.s32 	%r32, %r24, %r416;
	add.s32 	%r417, %r393, 5;
	setp.lt.u32 	%p11, %r417, %r395;
	selp.b32 	%r418, 0, %r395, %p11;
	sub.s32 	%r33, %r24, %r418;
	add.s32 	%r419, %r393, 6;
	setp.lt.u32 	%p12, %r419, %r395;
	selp.b32 	%r420, 0, %r395, %p12;
	sub.s32 	%r34, %r24, %r420;
	add.s32 	%r421, %r393, 7;
	setp.lt.u32 	%p13, %r421, %r395;
	selp.b32 	%r422, 0, %r395, %p13;
	sub.s32 	%r35, %r24, %r422;
	add.s32 	%r423, %r393, 8;
	setp.lt.u32 	%p14, %r423, %r395;
	selp.b32 	%r424, 0, %r395, %p14;
	sub.s32 	%r36, %r24, %r424;
	add.s32 	%r425, %r393, 9;
	setp.lt.u32 	%p15, %r425, %r395;
	selp.b32 	%r426, 0, %r395, %p15;
	sub.s32 	%r37, %r24, %r426;
	add.s32 	%r427, %r393, 10;
	setp.lt.u32 	%p16, %r427, %r395;
	selp.b32 	%r428, 0, %r395, %p16;
	sub.s32 	%r38, %r24, %r428;
	add.s32 	%r429, %r393, 11;
	setp.lt.u32 	%p17, %r429, %r395;
	selp.b32 	%r430, 0, %r395, %p17;
	sub.s32 	%r39, %r24, %r430;
	add.s32 	%r431, %r393, 12;
	setp.lt.u32 	%p18, %r431, %r395;
	selp.b32 	%r432, 0, %r395, %p18;
	sub.s32 	%r40, %r24, %r432;
	add.s32 	%r433, %r393, 13;
	setp.lt.u32 	%p19, %r433, %r395;
	selp.b32 	%r434, 0, %r395, %p19;
	sub.s32 	%r41, %r24, %r434;
	add.s32 	%r435, %r393, 14;
	setp.lt.u32 	%p20, %r435, %r395;
	selp.b32 	%r436, 0, %r395, %p20;
	sub.s32 	%r42, %r24, %r436;
	add.s32 	%r437, %r393, 15;
	setp.lt.u32 	%p21, %r437, %r395;
	selp.b32 	%r438, 0, %r395, %p21;
	sub.s32 	%r43, %r24, %r438;
	cvta.to.global.u64 	%rd2, %rd5;
	mul.wide.u32 	%rd13, %r16, 4;
	mul.wide.u32 	%rd16, %r16, 8;
	mul.wide.u32 	%rd18, %r16, 12;
$L__BB416_7:
	setp.gt.u32 	%p22, %r1, 15;
	@%p22 bra 	$L__BB416_15;
	and.b32  	%r439, %r27, 3;
	setp.eq.s32 	%p23, %r439, 3;
	mul.lo.s32 	%r61, %r950, %r374;
	mov.u32 	%r951, %r1;
	@%p23 bra 	$L__BB416_12;
	add.s32 	%r951, %r1, %r16;
	and.b32  	%r440, %r27, 3;
	setp.eq.s32 	%p24, %r440, 0;
	add.s32 	%r441, %r61, %r19;
	add.s32 	%r442, %r441, %r1;
	mul.wide.s32 	%rd8, %r442, 4;
	add.s64 	%rd3, %rd1, %rd8;
	ld.global.u32 	%r443, [%rd3];
	shl.b32 	%r444, %r1, 2;
	mov.u32 	%r445, _ZZ9cuda_gemmIiLi256ELi4ELi1ELi16ELi128ELi128ELi32ELi0ELi0EEviiiPT_S1_S1_iiE3Ash;
	add.s32 	%r446, %r445, %r444;
	st.shared.u32 	[%r446], %r443;
	@%p24 bra 	$L__BB416_12;
	add.s32 	%r447, %r1, %r16;
	add.s32 	%r951, %r447, %r16;
	and.b32  	%r448, %r27, 3;
	setp.eq.s32 	%p25, %r448, 1;
	shl.b32 	%r64, %r16, 2;
	cvt.u64.u32 	%rd9, %r64;
	add.s64 	%rd4, %rd3, %rd9;
	ld.global.u32 	%r449, [%rd4];
	shl.b32 	%r450, %r1, 2;
	mov.u32 	%r451, _ZZ9cuda_gemmIiLi256ELi4ELi1ELi16ELi128ELi128ELi32ELi0ELi0EEviiiPT_S1_S1_iiE3Ash;
	add.s32 	%r452, %r451, %r450;
	add.s32 	%r453, %r452, %r64;
	st.shared.u32 	[%r453], %r449;
	@%p25 bra 	$L__BB416_12;
	add.s32 	%r454, %r1, %r16;
	add.s32 	%r455, %r454, %r16;
	add.s32 	%r951, %r455, %r16;
	cvt.u64.u32 	%rd10, %r64;
	add.s64 	%rd11, %rd4, %rd10;
	ld.global.u32 	%r456, [%rd11];
	shl.b32 	%r457, %r1, 2;
	mov.u32 	%r458, _ZZ9cuda_gemmIiLi256ELi4ELi1ELi16ELi128ELi128ELi32ELi0ELi0EEviiiPT_S1_S1_iiE3Ash;
	add.s32 	%r459, %r458, %r457;
	add.s32 	%r460, %r459, %r64;
	add.s32 	%r461, %r460, %r64;
	st.shared.u32 	[%r461], %r456;
$L__BB416_12:
	setp.lt.u32 	%p26, %r27, 3;
	@%p26 bra 	$L__BB416_15;
	shl.b32 	%r462, %r951, 2;
	mov.u32 	%r463, _ZZ9cuda_gemmIiLi256ELi4ELi1ELi16ELi128ELi128ELi32ELi0ELi0EEviiiPT_S1_S1_iiE3Ash;
	add.s32 	%r953, %r463, %r462;
	add.s32 	%r464, %r19, %r951;
	add.s32 	%r952, %r464, %r61;
$L__BB416_14:
	mul.wide.s32 	%rd12, %r952, 4;
	add.s64 	%rd14, %rd1, %rd12;
	add.s64 	%rd15, %rd14, %rd13;
	add.s64 	%rd17, %rd14, %rd16;
	add.s64 	%rd19, %rd14, %rd18;
	ld.global.u32 	%r465, [%rd14];
	st.shared.u32 	[%r953], %r465;
	ld.global.u32 	%r466, [%rd15];
	shl.b32 	%r467, %r16, 2;
	add.s32 	%r468, %r953, %r467;
	st.shared.u32 	[%r468], %r466;
	ld.global.u32 	%r469, [%rd17];
	shl.b32 	%r470, %r16, 3;
	add.s32 	%r471, %r953, %r470;
	st.shared.u32 	[%r471], %r469;
	ld.global.u32 	%r472, [%rd19];
	mad.lo.s32 	%r473, %r16, 12, %r953;
	st.shared.u32 	[%r473], %r472;
	add.s32 	%r951, %r951, %r467;
	shl.b32 	%r474, %r16, 4;
	add.s32 	%r953, %r953, %r474;
	add.s32 	%r952, %r952, %r467;
	setp.lt.u32 	%p27, %r951, 16;
	@%p27 bra 	$L__BB416_14;
$L__BB416_15:
	setp.gt.u32 	%p28, %r1, 3;
	mov.u32 	%r955, %r1;
	@%p28 bra 	$L__BB416_17;
$L__BB416_16:
	shl.b32 	%r475, %r955, 2;
	mov.u32 	%r476, _ZZ9cuda_gemmIiLi256ELi4ELi1ELi16ELi128ELi128ELi32ELi0ELi0EEviiiPT_S1_S1_iiE3Csh;
	add.s32 	%r477, %r476, %r475;
	mov.b32 	%r478, 0;
	st.shared.u32 	[%r477], %r478;
	add.s32 	%r955, %r955, %r16;
	setp.lt.u32 	%p29, %r955, 4;
	@%p29 bra 	$L__BB416_16;
$L__BB416_17:
	shr.u32 	%r479, %r1, 5;
	setp.ge.s32 	%p30, %r479, %r376;
	@%p30 bra 	$L__BB416_20;
	shr.u32 	%r956, %r1, 5;
$L__BB416_19:
	mad.lo.s32 	%r480, %r956, %r375, %r21;
	mul.wide.s32 	%rd20, %r480, 4;
	add.s64 	%rd21, %rd2, %rd20;
	ld.global.u32 	%r481, [%rd21];
	mov.u32 	%r482, _ZZ9cuda_gemmIiLi256ELi4ELi1ELi16ELi128ELi128ELi32ELi0ELi0EEviiiPT_S1_S1_iiE11kron_fac_sh;
	mad.lo.s32 	%r483, %r20, 516, %r482;
	shl.b32 	%r484, %r956, 2;
	add.s32 	%r485, %r483, %r484;
	st.shared.u32 	[%r485], %r481;
	shr.u32 	%r486, %r16, 5;
	add.s32 	%r956, %r956, %r486;
	setp.lt.s32 	%p31, %r956, %r376;
	@%p31 bra 	$L__BB416_19;
$L__BB416_20:
	setp.lt.s32 	%p32, %r12, 1;
	bar.sync 	0;
	@%p32 bra 	$L__BB416_160;
	add.s32 	%r487, %r14, 1;
	and.b32  	%r80, %r487, 15;
	add.s32 	%r488, %r14, 3;
	and.b32  	%r81, %r488, 15;
	add.s32 	%r489, %r14, 2;
	and.b32  	%r82, %r489, 15;
	add.s32 	%r490, %r14, 5;
	and.b32  	%r83, %r490, 15;
	setp.ne.s32 	%p33, %r3, 1;
	@%p33 bra 	$L__BB416_90;
	mov.b32 	%r973, 0;
$L__BB416_23:
	setp.lt.s32 	%p108, %r376, 1;
	add.s32 	%r101, %r973, %r14;
	mul.lo.s32 	%r102, %r101, %r376;
	add.s32 	%r103, %r102, %r22;
	@%p108 bra 	$L__BB416_25;
	add.s32 	%r778, %r24, %r102;
	shl.b32 	%r779, %r778, 2;
	mov.u32 	%r780, _ZZ9cuda_gemmIiLi256ELi4ELi1ELi16ELi128ELi128ELi32ELi0ELi0EEviiiPT_S1_S1_iiE3Ash;
	add.s32 	%r781, %r780, %r779;
	ld.shared.u32 	%r1124, [%r781];
$L__BB416_25:
	setp.lt.s32 	%p109, %r376, 2;
	@%p109 bra 	$L__BB416_27;
	add.s32 	%r782, %r103, %r80;
	shl.b32 	%r783, %r782, 2;
	mov.u32 	%r784, _ZZ9cuda_gemmIiLi256ELi4ELi1ELi16ELi128ELi128ELi32ELi0ELi0EEviiiPT_S1_S1_iiE3Ash;
	add.s32 	%r785, %r784, %r783;
	ld.shared.u32 	%r1123, [%r785];
$L__BB416_27:
	setp.lt.s32 	%p110, %r376, 3;
	@%p110 bra 	$L__BB416_29;
	add.s32 	%r786, %r103, %r82;
	shl.b32 	%r787, %r786, 2;
	mov.u32 	%r788, _ZZ9cuda_gemmIiLi256ELi4ELi1ELi16ELi128ELi128ELi32ELi0ELi0EEviiiPT_S1_S1_iiE3Ash;
	add.s32 	%r789, %r788, %r787;
	ld.shared.u32 	%r1122, [%r789];
$L__BB416_29:
	setp.lt.s32 	%p111, %r376, 4;
	@%p111 bra 	$L__BB416_31;
	add.s32 	%r790, %r103, %r81;
	shl.b32 	%r791, %r790, 2;
	mov.u32 	%r792, _ZZ9cuda_gemmIiLi256ELi4ELi1ELi16ELi128ELi128ELi32ELi0ELi0EEviiiPT_S1_S1_iiE3Ash;
	add.s32 	%r793, %r792, %r791;
	ld.shared.u32 	%r1121, [%r793];
$L__BB416_31:
	setp.lt.s32 	%p112, %r376, 5;
	@%p112 bra 	$L__BB416_33;
	add.s32 	%r794, %r14, 4;
	and.b32  	%r795, %r794, 15;
	add.s32 	%r796, %r103, %r795;
	shl.b32 	%r797, %r796, 2;
	mov.u32 	%r798, _ZZ9cuda_gemmIiLi256ELi4ELi1ELi16ELi128ELi128ELi32ELi0ELi0EEviiiPT_S1_S1_iiE3Ash;
	add.s32 	%r799, %r798, %r797;
	ld.shared.u32 	%r1120, [%r799];
$L__BB416_33:
	setp.lt.s32 	%p113, %r376, 6;
	@%p113 bra 	$L__BB416_35;
	add.s32 	%r800, %r103, %r83;
	shl.b32 	%r801, %r800, 2;
	mov.u32 	%r802, _ZZ9cuda_gemmIiLi256ELi4ELi1ELi16ELi128ELi128ELi32ELi0ELi0EEviiiPT_S1_S1_iiE3Ash;
	add.s32 	%r803, %r802, %r801;
	ld.shared.u32 	%r1119, [%r803];
$L__BB416_35:
	setp.lt.s32 	%p114, %r376, 7;
	@%p114 bra 	$L__BB416_37;
	add.s32 	%r804, %r14, 6;
	and.b32  	%r805, %r804, 15;
	add.s32 	%r806, %r103, %r805;
	shl.b32 	%r807, %r806, 2;
	mov.u32 	%r808, _ZZ9cuda_gemmIiLi256ELi4ELi1ELi16ELi128ELi128ELi32ELi0ELi0EEviiiPT_S1_S1_iiE3Ash;
	add.s32 	%r809, %r808, %r807;
	ld.shared.u32 	%r1118, [%r809];
$L__BB416_37:
	setp.lt.s32 	%p115, %r376, 8;
	@%p115 bra 	$L__BB416_39;
	add.s32 	%r810, %r14, 7;
	and.b32  	%r811, %r810, 15;
	add.s32 	%r812, %r103, %r811;
	shl.b32 	%r813, %r812, 2;
	mov.u32 	%r814, _ZZ9cuda_gemmIiLi256ELi4ELi1ELi16ELi128ELi128ELi32ELi0ELi0EEviiiPT_S1_S1_iiE3Ash;
	add.s32 	%r815, %r814, %r813;
	ld.shared.u32 	%r1117, [%r815];
$L__BB416_39:
	setp.lt.s32 	%p116, %r376, 9;
	@%p116 bra 	$L__BB416_41;
	and.b32  	%r816, %r14, 15;
	xor.b32  	%r817, %r816, 8;
	add.s32 	%r818, %r103, %r817;
	shl.b32 	%r819, %r818, 2;
	mov.u32 	%r820, _ZZ9cuda_gemmIiLi256ELi4ELi1ELi16ELi128ELi128ELi32ELi0ELi0EEviiiPT_S1_S1_iiE3Ash;
	add.s32 	%r821, %r820, %r819;
	ld.shared.u32 	%r1116, [%r821];
$L__BB416_41:
	setp.lt.s32 	%p117, %r376, 10;
	@%p117 bra 	$L__BB416_43;
	add.s32 	%r822, %r14, 9;
	and.b32  	%r823, %r822, 15;
	add.s32 	%r824, %r103, %r823;
	shl.b32 	%r825, %r824, 2;
	mov.u32 	%r826, _ZZ9cuda_gemmIiLi256ELi4ELi1ELi16ELi128ELi128ELi32ELi0ELi0EEviiiPT_S1_S1_iiE3Ash;
	add.s32 	%r827, %r826, %r825;
	ld.shared.u32 	%r1115, [%r827];
$L__BB416_43:
	setp.lt.s32 	%p118, %r376, 11;
	@%p118 bra 	$L__BB416_45;
	add.s32 	%r828, %r14, 10;
	and.b32  	%r829, %r828, 15;
	add.s32 	%r830, %r103, %r829;
	shl.b32 	%r831, %r830, 2;
	mov.u32 	%r832, _ZZ9cuda_gemmIiLi256ELi4ELi1ELi16ELi128ELi128ELi32ELi0ELi0EEviiiPT_S1_S1_iiE3Ash;
	add.s32 	%r833, %r832, %r831;
	ld.shared.u32 	%r1114, [%r833];
$L__BB416_45:
	setp.lt.s32 	%p119, %r376, 12;
	@%p119 bra 	$L__BB416_47;
	add.s32 	%r834, %r14, 11;
	and.b32  	%r835, %r834, 15;
	add.s32 	%r836, %r103, %r835;
	shl.b32 	%r837, %r836, 2;
	mov.u32 	%r838, _ZZ9cuda_gemmIiLi256ELi4ELi1ELi16ELi128ELi128ELi32ELi0ELi0EEviiiPT_S1_S1_iiE3Ash;
	add.s32 	%r839, %r838, %r837;
	ld.shared.u32 	%r1113, [%r839];
$L__BB416_47:
	setp.lt.s32 	%p120, %r376, 13;
	@%p120 bra 	$L__BB416_49;
	add.s32 	%r840, %r14, 12;
	and.b32  	%r841, %r840, 15;
	add.s32 	%r842, %r103, %r841;
	shl.b32 	%r843, %r842, 2;
	mov.u32 	%r844, _ZZ9cuda_gemmIiLi256ELi4ELi1ELi16ELi128ELi128ELi32ELi0ELi0EEviiiPT_S1_S1_iiE3Ash;
	add.s32 	%r845, %r844, %r843;
	ld.shared.u32 	%r1112, [%r845];
$L__BB416_49:
	setp.lt.s32 	%p121, %r376, 14;
	@%p121 bra 	$L__BB416_51;
	add.s32 	%r846, %r14, 13;
	and.b32  	%r847, %r846, 15;
	add.s32 	%r848, %r103, %r847;
	shl.b32 	%r849, %r848, 2;
	mov.u32 	%r850, _ZZ9cuda_gemmIiLi256ELi4ELi1ELi16ELi128ELi128ELi32ELi0ELi0EEviiiPT_S1_S1_iiE3Ash;
	add.s32 	%r851, %r850, %r849;
	ld.shared.u32 	%r1111, [%r851];
$L__BB416_51:
	setp.lt.s32 	%p122, %r376, 15;
	@%p122 bra 	$L__BB416_53;
	add.s32 	%r852, %r14, 14;
	and.b32  	%r853, %r852, 15;
	add.s32 	%r854, %r103, %r853;
	shl.b32 	%r855, %r854, 2;
	mov.u32 	%r856, _ZZ9cuda_gemmIiLi256ELi4ELi1ELi16ELi128ELi128ELi32ELi0ELi0EEviiiPT_S1_S1_iiE3Ash;
	add.s32 	%r857, %r856, %r855;
	ld.shared.u32 	%r1110, [%r857];
$L__BB416_53:
	setp.lt.s32 	%p123, %r376, 16;
	@%p123 bra 	$L__BB416_55;
	add.s32 	%r858, %r14, -1;
	and.b32  	%r859, %r858, 15;
	add.s32 	%r860, %r103, %r859;
	shl.b32 	%r861, %r860, 2;
	mov.u32 	%r862, _ZZ9cuda_gemmIiLi256ELi4ELi1ELi16ELi128ELi128ELi32ELi0ELi0EEviiiPT_S1_S1_iiE3Ash;
	add.s32 	%r863, %r862, %r861;
	ld.shared.u32 	%r1109, [%r863];
$L__BB416_55:
	setp.ge.s32 	%p124, %r15, %r23;
	mov.u32 	%r990, %r15;
	@%p124 bra 	$L__BB416_56;
	bra.uni 	$L__BB416_57;
$L__BB416_56:
	add.s32 	%r973, %r973, %r13;
	setp.lt.s32 	%p142, %r973, %r12;
	@%p142 bra 	$L__BB416_23;
	bra.uni 	$L__BB416_160;
$L__BB416_57:
	mov.u32 	%r865, _ZZ9cuda_gemmIiLi256ELi4ELi1ELi16ELi128ELi128ELi32ELi0ELi0EEviiiPT_S1_S1_iiE11kron_fac_sh;
	mad.lo.s32 	%r138, %r990, 516, %r865;
	mov.b32 	%r992, 0;
	@%p108 bra 	$L__BB416_59;
	shl.b32 	%r866, %r28, 2;
	add.s32 	%r867, %r138, %r866;
	ld.shared.u32 	%r868, [%r867];
	mul.lo.s32 	%r992, %r868, %r1124;
$L__BB416_59:
	@%p109 bra 	$L__BB416_61;
	shl.b32 	%r869, %r29, 2;
	add.s32 	%r870, %r138, %r869;
	ld.shared.u32 	%r871, [%r870+4];
	mad.lo.s32 	%r992, %r871, %r1123, %r992;
$L__BB416_61:
	@%p110 bra 	$L__BB416_63;
	shl.b32 	%r872, %r30, 2;
	add.s32 	%r873, %r138, %r872;
	ld.shared.u32 	%r874, [%r873+8];
	mad.lo.s32 	%r992, %r874, %r1122, %r992;
$L__BB416_63:
	@%p111 bra 	$L__BB416_65;
	shl.b32 	%r875, %r31, 2;
	add.s32 	%r876, %r138, %r875;
	ld.shared.u32 	%r877, [%r876+12];
	mad.lo.s32 	%r992, %r877, %r1121, %r992;
$L__BB416_65:
	@%p112 bra 	$L__BB416_67;
	shl.b32 	%r878, %r32, 2;
	add.s32 	%r879, %r138, %r878;
	ld.shared.u32 	%r880, [%r879+16];
	mad.lo.s32 	%r992, %r880, %r1120, %r992;
$L__BB416_67:
	setp.lt.s32 	%p130, %r376, 6;
	@%p130 bra 	$L__BB416_69;
	shl.b32 	%r881, %r33, 2;
	add.s32 	%r882, %r138, %r881;
	ld.shared.u32 	%r883, [%r882+20];
	mad.lo.s32 	%r992, %r883, %r1119, %r992;
$L__BB416_69:
	setp.lt.s32 	%p131, %r376, 7;
	@%p131 bra 	$L__BB416_71;
	shl.b32 	%r884, %r34, 2;
	add.s32 	%r885, %r138, %r884;
	ld.shared.u32 	%r886, [%r885+24];
	mad.lo.s32 	%r992, %r886, %r1118, %r992;
$L__BB416_71:
	setp.lt.s32 	%p132, %r376, 8;
	@%p132 bra 	$L__BB416_73;
	shl.b32 	%r887, %r35, 2;
	add.s32 	%r888, %r138, %r887;
	ld.shared.u32 	%r889, [%r888+28];
	mad.lo.s32 	%r992, %r889, %r1117, %r992;
$L__BB416_73:
	setp.lt.s32 	%p133, %r376, 9;
	@%p133 bra 	$L__BB416_75;
	shl.b32 	%r890, %r36, 2;
	add.s32 	%r891, %r138, %r890;
	ld.shared.u32 	%r892, [%r891+32];
	mad.lo.s32 	%r992, %r892, %r1116, %r992;
$L__BB416_75:
	setp.lt.s32 	%p134, %r376, 10;
	@%p134 bra 	$L__BB416_77;
	shl.b32 	%r893, %r37, 2;
	add.s32 	%r894, %r138, %r893;
	ld.shared.u32 	%r895, [%r894+36];
	mad.lo.s32 	%r992, %r895, %r1115, %r992;
$L__BB416_77:
	setp.lt.s32 	%p135, %r376, 11;
	@%p135 bra 	$L__BB416_79;
	shl.b32 	%r896, %r38, 2;
	add.s32 	%r897, %r138, %r896;
	ld.shared.u32 	%r898, [%r897+40];
	mad.lo.s32 	%r992, %r898, %r1114, %r992;
$L__BB416_79:
	setp.lt.s32 	%p136, %r376, 12;
	@%p136 bra 	$L__BB416_81;
	shl.b32 	%r899, %r39, 2;
	add.s32 	%r900, %r138, %r899;
	ld.shared.u32 	%r901, [%r900+44];
	mad.lo.s32 	%r992, %r901, %r1113, %r992;
$L__BB416_81:
	setp.lt.s32 	%p137, %r376, 13;
	@%p137 bra 	$L__BB416_83;
	shl.b32 	%r902, %r40, 2;
	add.s32 	%r903, %r138, %r902;
	ld.shared.u32 	%r904, [%r903+48];
	mad.lo.s32 	%r992, %r904, %r1112, %r992;
$L__BB416_83:
	setp.lt.s32 	%p138, %r376, 14;
	@%p138 bra 	$L__BB416_85;
	shl.b32 	%r905, %r41, 2;
	add.s32 	%r906, %r138, %r905;
	ld.shared.u32 	%r907, [%r906+52];
	mad.lo.s32 	%r992, %r907, %r1111, %r992;
$L__BB416_85:
	setp.lt.s32 	%p139, %r376, 15;
	@%p139 bra 	$L__BB416_87;
	shl.b32 	%r908, %r42, 2;
	add.s32 	%r909, %r138, %r908;
	ld.shared.u32 	%r910, [%r909+56];
	mad.lo.s32 	%r992, %r910, %r1110, %r992;
$L__BB416_87:
	setp.lt.s32 	%p140, %r376, 16;
	@%p140 bra 	$L__BB416_89;
	shl.b32 	%r911, %r43, 2;
	add.s32 	%r912, %r138, %r911;
	ld.shared.u32 	%r913, [%r912+60];
	mad.lo.s32 	%r992, %r913, %r1109, %r992;
$L__BB416_89:
	mad.lo.s32 	%r914, %r990, %r12, %r101;
	shl.b32 	%r915, %r914, 2;
	mov.u32 	%r916, _ZZ9cuda_gemmIiLi256ELi4ELi1ELi16ELi128ELi128ELi32ELi0ELi0EEviiiPT_S1_S1_iiE3Csh;
	add.s32 	%r917, %r916, %r915;
	ld.shared.u32 	%r918, [%r917];
	add.s32 	%r919, %r918, %r992;
	st.shared.u32 	[%r917], %r919;
	add.s32 	%r990, %r990, %r17;
	setp.lt.s32 	%p141, %r990, %r23;
	@%p141 bra 	$L__BB416_57;
	bra.uni 	$L__BB416_56;
$L__BB416_90:
	setp.gt.u32 	%p34, %r376, 31;
	@%p34 bra 	$L__BB416_165;
	mov.b32 	%r1075, 0;
$L__BB416_92:
	setp.eq.s32 	%p35, %r376, 0;
	add.s32 	%r281, %r1075, %r14;
	mul.lo.s32 	%r282, %r281, %r376;
	add.s32 	%r283, %r282, %r22;
	@%p35 bra 	$L__BB416_94;
	add.s32 	%r492, %r24, %r282;
	shl.b32 	%r493, %r492, 2;
	mov.u32 	%r494, _ZZ9cuda_gemmIiLi256ELi4ELi1ELi16ELi128ELi128ELi32ELi0ELi0EEviiiPT_S1_S1_iiE3Ash;
	add.s32 	%r495, %r494, %r493;
	ld.shared.u32 	%r1124, [%r495];
$L__BB416_94:
	setp.lt.s32 	%p36, %r376, 2;
	@%p36 bra 	$L__BB416_96;
	add.s32 	%r496, %r283, %r80;
	shl.b32 	%r497, %r496, 2;
	mov.u32 	%r498, _ZZ9cuda_gemmIiLi256ELi4ELi1ELi16ELi128ELi128ELi32ELi0ELi0EEviiiPT_S1_S1_iiE3Ash;
	add.s32 	%r499, %r498, %r497;
	ld.shared.u32 	%r1123, [%r499];
$L__BB416_96:
	setp.lt.s32 	%p37, %r376, 3;
	@%p37 bra 	$L__BB416_98;
	add.s32 	%r500, %r283, %r82;
	shl.b32 	%r501, %r500, 2;
	mov.u32 	%r502, _ZZ9cuda_gemmIiLi256ELi4ELi1ELi16ELi128ELi128ELi32ELi0ELi0EEviiiPT_S1_S1_iiE3Ash;
	add.s32 	%r503, %r502, %r501;
	ld.shared.u32 	%r1122, [%r503];
$L__BB416_98:
	setp.lt.s32 	%p38, %r376, 4;
	@%p38 bra 	$L__BB416_100;
	add.s32 	%r504, %r283, %r81;
	shl.b32 	%r505, %r504, 2;
	mov.u32 	%r506, _ZZ9cuda_gemmIiLi256ELi4ELi1ELi16ELi128ELi128ELi32ELi0ELi0EEviiiPT_S1_S1_iiE3Ash;
	add.s32 	%r507, %r506, %r505;
	ld.shared.u32 	%r1121, [%r507];
$L__BB416_100:
	setp.lt.s32 	%p39, %r376, 5;
	@%p39 bra 	$L__BB416_102;
	add.s32 	%r508, %r14, 4;
	and.b32  	%r509, %r508, 15;
	add.s32 	%r510, %r283, %r509;
	shl.b32 	%r511, %r510, 2;
	mov.u32 	%r512, _ZZ9cuda_gemmIiLi256ELi4ELi1ELi16ELi128ELi128ELi32ELi0ELi0EEviiiPT_S1_S1_iiE3Ash;
	add.s32 	%r513, %r512, %r511;
	ld.shared.u32 	%r1120, [%r513];
$L__BB416_102:
	setp.lt.s32 	%p40, %r376, 6;
	@%p40 bra 	$L__BB416_104;
	add.s32 	%r514, %r283, %r83;
	shl.b32 	%r515, %r514, 2;
	mov.u32 	%r516, _ZZ9cuda_gemmIiLi256ELi4ELi1ELi16ELi128ELi128ELi32ELi0ELi0EEviiiPT_S1_S1_iiE3Ash;
	add.s32 	%r517, %r516, %r515;
	ld.shared.u32 	%r1119, [%r517];
$L__BB416_104:
	setp.lt.s32 	%p41, %r376, 7;
	@%p41 bra 	$L__BB416_106;
	add.s32 	%r518, %r14, 6;
	and.b32  	%r519, %r518, 15;
	add.s32 	%r520, %r283, %r519;
	shl.b32 	%r521, %r520, 2;
	mov.u32 	%r522, _ZZ9cuda_gemmIiLi256ELi4ELi1ELi16ELi128ELi128ELi32ELi0ELi0EEviiiPT_S1_S1_iiE3Ash;
	add.s32 	%r523, %r522, %r521;
	ld.shared.u32 	%r1118, [%r523];
$L__BB416_106:
	setp.lt.s32 	%p42, %r376, 8;
	@%p42 bra 	$L__BB416_108;
	add.s32 	%r524, %r14, 7;
	and.b32  	%r525, %r524, 15;
	add.s32 	%r526, %r283, %r525;
	shl.b32 	%r527, %r526, 2;
	mov.u32 	%r528, _ZZ9cuda_gemmIiLi256ELi4ELi1ELi16ELi128ELi128ELi32ELi0ELi0EEviiiPT_S1_S1_iiE3Ash;
	add.s32 	%r529, %r528, %r527;
	ld.shared.u32 	%r1117, [%r529];
$L__BB416_108:
	setp.lt.s32 	%p43, %r376, 9;
	@%p43 bra 	$L__BB416_110;
	and.b32  	%r530, %r14, 15;
	xor.b32  	%r531, %r530, 8;
	add.s32 	%r532, %r283, %r531;
	shl.b32 	%r533, %r532, 2;
	mov.u32 	%r534, _ZZ9cuda_gemmIiLi256ELi4ELi1ELi16ELi128ELi128ELi32ELi0ELi0EEviiiPT_S1_S1_iiE3Ash;
	add.s32 	%r535, %r534, %r533;
	ld.shared.u32 	%r1116, [%r535];
$L__BB416_110:
	setp.lt.s32 	%p44, %r376, 10;
	@%p44 bra 	$L__BB416_112;
	add.s32 	%r536, %r14, 9;
	and.b32  	%r537, %r536, 15;
	add.s32 	%r538, %r283, %r537;
	shl.b32 	%r539, %r538, 2;
	mov.u32 	%r540, _ZZ9cuda_gemmIiLi256ELi4ELi1ELi16ELi128ELi128ELi32ELi0ELi0EEviiiPT_S1_S1_iiE3Ash;
	add.s32 	%r541, %r540, %r539;
	ld.shared.u32 	%r1115, [%r541];
$L__BB416_112:
	setp.lt.s32 	%p45, %r376, 11;
	@%p45 bra 	$L__BB416_114;
	add.s32 	%r542, %r14, 10;
	and.b32  	%r543, %r542, 15;
	add.s32 	%r544, %r283, %r543;
	shl.b32 	%r545, %r544, 2;
	mov.u32 	%r546, _ZZ9cuda_gemmIiLi256ELi4ELi1ELi16ELi128ELi128ELi32ELi0ELi0EEviiiPT_S1_S1_iiE3Ash;
	add.s32 	%r547, %r546, %r545;
	ld.shared.u32 	%r1114, [%r547];
$L__BB416_114:
	setp.lt.s32 	%p46, %r376, 12;
	@%p46 bra 	$L__BB416_116;
	add.s32 	%r548, %r14, 11;
	and.b32  	%r549, %r548, 15;
	add.s32 	%r550, %r283, %r549;
	shl.b32 	%r551, %r550, 2;
	mov.u32 	%r552, _ZZ9cuda_gemmIiLi256ELi4ELi1ELi16ELi128ELi128ELi32ELi0ELi0EEviiiPT_S1_S1_iiE3Ash;
	add.s32 	%r553, %r552, %r551;
	ld.shared.u32 	%r1113, [%r553];
$L__BB416_116:
	setp.lt.s32 	%p47, %r376, 13;
	@%p47 bra 	$L__BB416_118;
	add.s32 	%r554, %r14, 12;
	and.b32  	%r555, %r554, 15;
	add.s32 	%r556, %r283, %r555;
	shl.b32 	%r557, %r556, 2;
	mov.u32 	%r558, _ZZ9cuda_gemmIiLi256ELi4ELi1ELi16ELi128ELi128ELi32ELi0ELi0EEviiiPT_S1_S1_iiE3Ash;
	add.s32 	%r559, %r558, %r557;
	ld.shared.u32 	%r1112, [%r559];
$L__BB416_118:
	setp.lt.s32 	%p48, %r376, 14;
	@%p48 bra 	$L__BB416_120;
	add.s32 	%r560, %r14, 13;
	and.b32  	%r561, %r560, 15;
	add.s32 	%r562, %r283, %r561;
	shl.b32 	%r563, %r562, 2;
	mov.u32 	%r564, _ZZ9cuda_gemmIiLi256ELi4ELi1ELi16ELi128ELi128ELi32ELi0ELi0EEviiiPT_S1_S1_iiE3Ash;
	add.s32 	%r565, %r564, %r563;
	ld.shared.u32 	%r1111, [%r565];
$L__BB416_120:
	setp.lt.s32 	%p49, %r376, 15;
	@%p49 bra 	$L__BB416_122;
	add.s32 	%r566, %r14, 14;
	and.b32  	%r567, %r566, 15;
	add.s32 	%r568, %r283, %r567;
	shl.b32 	%r569, %r568, 2;
	mov.u32 	%r570, _ZZ9cuda_gemmIiLi256ELi4ELi1ELi16ELi128ELi128ELi32ELi0ELi0EEviiiPT_S1_S1_iiE3Ash;
	add.s32 	%r571, %r570, %r569;
	ld.shared.u32 	%r1110, [%r571];
$L__BB416_122:
	setp.lt.s32 	%p50, %r376, 16;
	@%p50 bra 	$L__BB416_124;
	add.s32 	%r572, %r14, -1;
	and.b32  	%r573, %r572, 15;
	add.s32 	%r574, %r283, %r573;
	shl.b32 	%r575, %r574, 2;
	mov.u32 	%r576, _ZZ9cuda_gemmIiLi256ELi4ELi1ELi16ELi128ELi128ELi32ELi0ELi0EEviiiPT_S1_S1_iiE3Ash;
	add.s32 	%r577, %r576, %r575;
	ld.shared.u32 	%r1109, [%r577];
$L__BB416_124:
	setp.ge.s32 	%p51, %r15, %r23;
	@%p51 bra 	$L__BB416_159;
	mov.u32 	%r1092, %r15;
$L__BB416_126:
	mov.u32 	%r579, _ZZ9cuda_gemmIiLi256ELi4ELi1ELi16ELi128ELi128ELi32ELi0ELi0EEviiiPT_S1_S1_iiE11kron_fac_sh;
	mad.lo.s32 	%r317, %r1092, 516, %r579;
	mov.b32 	%r1094, 0;
	@%p35 bra 	$L__BB416_128;
	shl.b32 	%r580, %r28, 2;
	add.s32 	%r581, %r317, %r580;
	ld.shared.u32 	%r582, [%r581];
	mul.lo.s32 	%r1094, %r582, %r1124;
$L__BB416_128:
	@%p36 bra 	$L__BB416_130;
	shl.b32 	%r583, %r29, 2;
	add.s32 	%r584, %r317, %r583;
	ld.shared.u32 	%r585, [%r584+4];
	mad.lo.s32 	%r1094, %r585, %r1123, %r1094;
$L__BB416_130:
	@%p37 bra 	$L__BB416_132;
	shl.b32 	%r586, %r30, 2;
	add.s32 	%r587, %r317, %r586;
	ld.shared.u32 	%r588, [%r587+8];
	mad.lo.s32 	%r1094, %r588, %r1122, %r1094;
$L__BB416_132:
	@%p38 bra 	$L__BB416_134;
	shl.b32 	%r589, %r31, 2;
	add.s32 	%r590, %r317, %r589;
	ld.shared.u32 	%r591, [%r590+12];
	mad.lo.s32 	%r1094, %r591, %r1121, %r1094;
$L__BB416_134:
	@%p39 bra 	$L__BB416_136;
	shl.b32 	%r592, %r32, 2;
	add.s32 	%r593, %r317, %r592;
	ld.shared.u32 	%r594, [%r593+16];
	mad.lo.s32 	%r1094, %r594, %r1120, %r1094;
$L__BB416_136:
	setp.lt.s32 	%p57, %r376, 6;
	@%p57 bra 	$L__BB416_138;
	shl.b32 	%r595, %r33, 2;
	add.s32 	%r596, %r317, %r595;
	ld.shared.u32 	%r597, [%r596+20];
	mad.lo.s32 	%r1094, %r597, %r1119, %r1094;
$L__BB416_138:
	setp.lt.s32 	%p58, %r376, 7;
	@%p58 bra 	$L__BB416_140;
	shl.b32 	%r598, %r34, 2;
	add.s32 	%r599, %r317, %r598;
	ld.shared.u32 	%r600, [%r599+24];
	mad.lo.s32 	%r1094, %r600, %r1118, %r1094;
$L__BB416_140:
	setp.lt.s32 	%p59, %r376, 8;
	@%p59 bra 	$L__BB416_142;
	shl.b32 	%r601, %r35, 2;
	add.s32 	%r602, %r317, %r601;
	ld.shared.u32 	%r603, [%r602+28];
	mad.lo.s32 	%r1094, %r603, %r1117, %r1094;
$L__BB416_142:
	setp.lt.s32 	%p60, %r376, 9;
	@%p60 bra 	$L__BB416_144;
	shl.b32 	%r604, %r36, 2;
	add.s32 	%r605, %r317, %r604;
	ld.shared.u32 	%r606, [%r605+32];
	mad.lo.s32 	%r1094, %r606, %r1116, %r1094;
$L__BB416_144:
	setp.lt.s32 	%p61, %r376, 10;
	@%p61 bra 	$L__BB416_146;
	shl.b32 	%r607, %r37, 2;
	add.s32 	%r608, %r317, %r607;
	ld.shared.u32 	%r609, [%r608+36];
	mad.lo.s32 	%r1094, %r609, %r1115, %r1094;
$L__BB416_146:
	setp.lt.s32 	%p62, %r376, 11;
	@%p62 bra 	$L__BB416_148;
	shl.b32 	%r610, %r38, 2;
	add.s32 	%r611, %r317, %r610;
	ld.shared.u32 	%r612, [%r611+40];
	mad.lo.s32 	%r1094, %r612, %r1114, %r1094;
$L__BB416_148:
	setp.lt.s32 	%p63, %r376, 12;
	@%p63 bra 	$L__BB416_150;
	shl.b32 	%r613, %r39, 2;
	add.s32 	%r614, %r317, %r613;
	ld.shared.u32 	%r615, [%r614+44];
	mad.lo.s32 	%r1094, %r615, %r1113, %r1094;
$L__BB416_150:
	setp.lt.s32 	%p64, %r376, 13;
	@%p64 bra 	$L__BB416_152;
	shl.b32 	%r616, %r40, 2;
	add.s32 	%r617, %r317, %r616;
	ld.shared.u32 	%r618, [%r617+48];
	mad.lo.s32 	%r1094, %r618, %r1112, %r1094;
$L__BB416_152:
	setp.lt.s32 	%p65, %r376, 14;
	@%p65 bra 	$L__BB416_154;
	shl.b32 	%r619, %r41, 2;
	add.s32 	%r620, %r317, %r619;
	ld.shared.u32 	%r621, [%r620+52];
	mad.lo.s32 	%r1094, %r621, %r1111, %r1094;
$L__BB416_154:
	setp.lt.s32 	%p66, %r376, 15;
	@%p66 bra 	$L__BB416_156;
	shl.b32 	%r622, %r42, 2;
	add.s32 	%r623, %r317, %r622;
	ld.shared.u32 	%r624, [%r623+56];
	mad.lo.s32 	%r1094, %r624, %r1110, %r1094;
$L__BB416_156:
	setp.lt.s32 	%p67, %r376, 16;
	@%p67 bra 	$L__BB416_158;
	shl.b32 	%r625, %r43, 2;
	add.s32 	%r626, %r317, %r625;
	ld.shared.u32 	%r627, [%r626+60];
	mad.lo.s32 	%r1094, %r627, %r1109, %r1094;
$L__BB416_158:
	mad.lo.s32 	%r628, %r1092, %r12, %r281;
	shl.b32 	%r629, %r628, 2;
	mov.u32 	%r630, _ZZ9cuda_gemmIiLi256ELi4ELi1ELi16ELi128ELi128ELi32ELi0ELi0EEviiiPT_S1_S1_iiE3Csh;
	add.s32 	%r631, %r630, %r629;
	st.shared.u32 	[%r631], %r1094;
	add.s32 	%r1092, %r1092, %r17;
	setp.lt.s32 	%p68, %r1092, %r23;
	@%p68 bra 	$L__BB416_126;
$L__BB416_159:
	add.s32 	%r1075, %r1075, %r13;
	setp.lt.s32 	%p69, %r1075, %r12;
	@%p69 bra 	$L__BB416_92;
$L__BB416_160:
	bar.sync 	0;
	@%p28 bra 	$L__BB416_163;
	ld.param.u32 	%r931, [_Z9cuda_gemmIiLi256ELi4ELi1ELi16ELi128ELi128ELi32ELi0ELi0EEviiiPT_S1_S1_ii_param_1];
	div.s32 	%r368, %r374, %r376;
	mad.lo.s32 	%r369, %r950, %r931, %r26;
	mov.u32 	%r1125, %r1;
$L__BB416_162:
	ld.param.u64 	%rd25, [_Z9cuda_gemmIiLi256ELi4ELi1ELi16ELi128ELi128ELi32ELi0ELi0EEviiiPT_S1_S1_ii_param_5];
	div.s32 	%r920, %r1125, %r12;
	mul.lo.s32 	%r921, %r920, %r12;
	sub.s32 	%r922, %r1125, %r921;
	mad.lo.s32 	%r923, %r368, %r920, %r369;
	add.s32 	%r924, %r923, %r922;
	shl.b32 	%r925, %r1125, 2;
	mov.u32 	%r926, _ZZ9cuda_gemmIiLi256ELi4ELi1ELi16ELi128ELi128ELi32ELi0ELi0EEviiiPT_S1_S1_iiE3Csh;
	add.s32 	%r927, %r926, %r925;
	ld.shared.u32 	%r928, [%r927];
	cvta.to.global.u64 	%rd22, %rd25;
	mul.wide.s32 	%rd23, %r924, 4;
	add.s64 	%rd24, %rd22, %rd23;
	st.global.u32 	[%rd24], %r928;
	add.s32 	%r1125, %r1125, %r16;
	setp.lt.u32 	%p144, %r1125, 4;
	@%p144 bra 	$L__BB416_162;
$L__BB416_163:
	mov.u32 	%r929, %nctaid.y;
	add.s32 	%r950, %r950, %r929;
	shl.b32 	%r930, %r929, 2;
	setp.lt.u32 	%p145, %r950, %r930;
	@%p145 bra 	$L__BB416_7;
$L__BB416_164:
	ret;
$L__BB416_165:
	mov.b32 	%r1023, 0;
$L__BB416_166:
	setp.lt.s32 	%p70, %r376, 1;
	add.s32 	%r189, %r1023, %r14;
	mul.lo.s32 	%r190, %r189, %r376;
	add.s32 	%r191, %r190, %r22;
	@%p70 bra 	$L__BB416_168;
	add.s32 	%r633, %r24, %r190;
	shl.b32 	%r634, %r633, 2;
	mov.u32 	%r635, _ZZ9cuda_gemmIiLi256ELi4ELi1ELi16ELi128ELi128ELi32ELi0ELi0EEviiiPT_S1_S1_iiE3Ash;
	add.s32 	%r636, %r635, %r634;
	ld.shared.u32 	%r1124, [%r636];
$L__BB416_168:
	setp.lt.s32 	%p71, %r376, 2;
	@%p71 bra 	$L__BB416_170;
	add.s32 	%r637, %r191, %r80;
	shl.b32 	%r638, %r637, 2;
	mov.u32 	%r639, _ZZ9cuda_gemmIiLi256ELi4ELi1ELi16ELi128ELi128ELi32ELi0ELi0EEviiiPT_S1_S1_iiE3Ash;
	add.s32 	%r640, %r639, %r638;
	ld.shared.u32 	%r1123, [%r640];
$L__BB416_170:
	setp.lt.s32 	%p72, %r376, 3;
	@%p72 bra 	$L__BB416_172;
	add.s32 	%r641, %r191, %r82;
	shl.b32 	%r642, %r641, 2;
	mov.u32 	%r643, _ZZ9cuda_gemmIiLi256ELi4ELi1ELi16ELi128ELi128ELi32ELi0ELi0EEviiiPT_S1_S1_iiE3Ash;
	add.s32 	%r644, %r643, %r642;
	ld.shared.u32 	%r1122, [%r644];
$L__BB416_172:
	setp.lt.s32 	%p73, %r376, 4;
	@%p73 bra 	$L__BB416_174;
	add.s32 	%r645, %r191, %r81;
	shl.b32 	%r646, %r645, 2;
	mov.u32 	%r647, _ZZ9cuda_gemmIiLi256ELi4ELi1ELi16ELi128ELi128ELi32ELi0ELi0EEviiiPT_S1_S1_iiE3Ash;
	add.s32 	%r648, %r647, %r646;
	ld.shared.u32 	%r1121, [%r648];
$L__BB416_174:
	setp.lt.s32 	%p74, %r376, 5;
	@%p74 bra 	$L__BB416_176;
	add.s32 	%r649, %r14, 4;
	and.b32  	%r650, %r649, 15;
	add.s32 	%r651, %r191, %r650;
	shl.b32 	%r652, %r651, 2;
	mov.u32 	%r653, _ZZ9cuda_gemmIiLi256ELi4ELi1ELi16ELi128ELi128ELi32ELi0ELi0EEviiiPT_S1_S1_iiE3Ash;
	add.s32 	%r654, %r653, %r652;
	ld.shared.u32 	%r1120, [%r654];
$L__BB416_176:
	setp.lt.s32 	%p75, %r376, 6;
	@%p75 bra 	$L__BB416_178;
	add.s32 	%r655, %r14, 5;
	and.b32  	%r656, %r655, 15;
	add.s32 	%r657, %r191, %r656;
	shl.b32 	%r658, %r657, 2;
	mov.u32 	%r659, _ZZ9cuda_gemmIiLi256ELi4ELi1ELi16ELi128ELi128ELi32ELi0ELi0EEviiiPT_S1_S1_iiE3Ash;
	add.s32 	%r660, %r659, %r658;
	ld.shared.u32 	%r1119, [%r660];
$L__BB416_178:
	setp.lt.s32 	%p76, %r376, 7;
	@%p76 bra 	$L__BB416_180;
	add.s32 	%r661, %r14, 6;
	and.b32  	%r662, %r661, 15;
	add.s32 	%r663, %r191, %r662;
	shl.b32 	%r664, %r663, 2;
	mov.u32 	%r665, _ZZ9cuda_gemmIiLi256ELi4ELi1ELi16ELi128ELi128ELi32ELi0ELi0EEviiiPT_S1_S1_iiE3Ash;
	add.s32 	%r666, %r665, %r664;
	ld.shared.u32 	%r1118, [%r666];
$L__BB416_180:
	setp.lt.s32 	%p77, %r376, 8;
	@%p77 bra 	$L__BB416_182;
	add.s32 	%r667, %r14, 7;
	and.b32  	%r668, %r667, 15;
	add.s32 	%r669, %r191, %r668;
	shl.b32 	%r670, %r669, 2;
	mov.u32 	%r671, _ZZ9cuda_gemmIiLi256ELi4ELi1ELi16ELi128ELi128ELi32ELi0ELi0EEviiiPT_S1_S1_iiE3Ash;
	add.s32 	%r672, %r671, %r670;
	ld.shared.u32 	%r1117, [%r672];
$L__BB416_182:
	setp.lt.s32 	%p78, %r376, 9;
	@%p78 bra 	$L__BB416_184;
	and.b32  	%r673, %r14, 15;
	xor.b32  	%r674, %r673, 8;
	add.s32 	%r675, %r191, %r674;
	shl.b32 	%r676, %r675, 2;
	mov.u32 	%r677, _ZZ9cuda_gemmIiLi256ELi4ELi1ELi16ELi128ELi128ELi32ELi0ELi0EEviiiPT_S1_S1_iiE3Ash;
	add.s32 	%r678, %r677, %r676;
	ld.shared.u32 	%r1116, [%r678];
$L__BB416_184:
	setp.lt.s32 	%p79, %r376, 10;
	@%p79 bra 	$L__BB416_186;
	add.s32 	%r679, %r14, 9;
	and.b32  	%r680, %r679, 15;
	add.s32 	%r681, %r191, %r680;
	shl.b32 	%r682, %r681, 2;
	mov.u32 	%r683, _ZZ9cuda_gemmIiLi256ELi4ELi1ELi16ELi128ELi128ELi32ELi0ELi0EEviiiPT_S1_S1_iiE3Ash;
	add.s32 	%r684, %r683, %r682;
	ld.shared.u32 	%r1115, [%r684];
$L__BB416_186:
	setp.lt.s32 	%p80, %r376, 11;
	@%p80 bra 	$L__BB416_188;
	add.s32 	%r685, %r14, 10;
	and.b32  	%r686, %r685, 15;
	add.s32 	%r687, %r191, %r686;
	shl.b32 	%r688, %r687, 2;
	mov.u32 	%r689, _ZZ9cuda_gemmIiLi256ELi4ELi1ELi16ELi128ELi128ELi32ELi0ELi0EEviiiPT_S1_S1_iiE3Ash;
	add.s32 	%r690, %r689, %r688;
	ld.shared.u32 	%r1114, [%r690];
$L__BB416_188:
	setp.lt.s32 	%p81, %r376, 12;
	@%p81 bra 	$L__BB416_190;
	add.s32 	%r691, %r14, 11;
	and.b32  	%r692, %r691, 15;
	add.s32 	%r693, %r191, %r692;
	shl.b32 	%r694, %r693, 2;
	mov.u32 	%r695, _ZZ9cuda_gemmIiLi256ELi4ELi1ELi16ELi128ELi128ELi32ELi0ELi0EEviiiPT_S1_S1_iiE3Ash;
	add.s32 	%r696, %r695, %r694;
	ld.shared.u32 	%r1113, [%r696];
$L__BB416_190:
	setp.lt.s32 	%p82, %r376, 13;
	@%p82 bra 	$L__BB416_192;
	add.s32 	%r697, %r14, 12;
	and.b32  	%r698, %r697, 15;
	add.s32 	%r699, %r191, %r698;
	shl.b32 	%r700, %r699, 2;
	mov.u32 	%r701, _ZZ9cuda_gemmIiLi256ELi4ELi1ELi16ELi128ELi128ELi32ELi0ELi0EEviiiPT_S1_S1_iiE3Ash;
	add.s32 	%r702, %r701, %r700;
	ld.shared.u32 	%r1112, [%r702];
$L__BB416_192:
	setp.lt.s32 	%p83, %r376, 14;
	@%p83 bra 	$L__BB416_194;
	add.s32 	%r703, %r14, 13;
	and.b32  	%r704, %r703, 15;
	add.s32 	%r705, %r191, %r704;
	shl.b32 	%r706, %r705, 2;
	mov.u32 	%r707, _ZZ9cuda_gemmIiLi256ELi4ELi1ELi16ELi128ELi128ELi32ELi0ELi0EEviiiPT_S1_S1_iiE3Ash;
	add.s32 	%r708, %r707, %r706;
	ld.shared.u32 	%r1111, [%r708];
$L__BB416_194:
	setp.lt.s32 	%p84, %r376, 15;
	@%p84 bra 	$L__BB416_196;
	add.s32 	%r709, %r14, 14;
	and.b32  	%r710, %r709, 15;
	add.s32 	%r711, %r191, %r710;
	shl.b32 	%r712, %r711, 2;
	mov.u32 	%r713, _ZZ9cuda_gemmIiLi256ELi4ELi1ELi16ELi128ELi128ELi32ELi0ELi0EEviiiPT_S1_S1_iiE3Ash;
	add.s32 	%r714, %r713, %r712;
	ld.shared.u32 	%r1110, [%r714];
$L__BB416_196:
	setp.lt.s32 	%p85, %r376, 16;
	@%p85 bra 	$L__BB416_198;
	add.s32 	%r715, %r14, -1;
	and.b32  	%r716, %r715, 15;
	add.s32 	%r717, %r191, %r716;
	shl.b32 	%r718, %r717, 2;
	mov.u32 	%r719, _ZZ9cuda_gemmIiLi256ELi4ELi1ELi16ELi128ELi128ELi32ELi0ELi0EEviiiPT_S1_S1_iiE3Ash;
	add.s32 	%r720, %r719, %r718;
	ld.shared.u32 	%r1109, [%r720];
$L__BB416_198:
	setp.ge.s32 	%p86, %r15, %r23;
	mov.u32 	%r1040, %r15;
	@%p86 bra 	$L__BB416_199;
	bra.uni 	$L__BB416_200;
$L__BB416_199:
	add.s32 	%r1023, %r1023, %r13;
	setp.lt.s32 	%p107, %r1023, %r12;
	@%p107 bra 	$L__BB416_166;
	bra.uni 	$L__BB416_160;
$L__BB416_200:
	mov.u32 	%r722, _ZZ9cuda_gemmIiLi256ELi4ELi1ELi16ELi128ELi128ELi32ELi0ELi0EEviiiPT_S1_S1_iiE11kron_fac_sh;
	mad.lo.s32 	%r226, %r1040, 516, %r722;
	mov.b32 	%r1042, 0;
	@%p70 bra 	$L__BB416_202;
	shl.b32 	%r723, %r28, 2;
	add.s32 	%r724, %r226, %r723;
	ld.shared.u32 	%r725, [%r724];
	mul.lo.s32 	%r1042, %r725, %r1124;
$L__BB416_202:
	@%p71 bra 	$L__BB416_204;
	shl.b32 	%r726, %r29, 2;
	add.s32 	%r727, %r226, %r726;
	ld.shared.u32 	%r728, [%r727+4];
	mad.lo.s32 	%r1042, %r728, %r1123, %r1042;
$L__BB416_204:
	@%p72 bra 	$L__BB416_206;
	shl.b32 	%r729, %r30, 2;
	add.s32 	%r730, %r226, %r729;
	ld.shared.u32 	%r731, [%r730+8];
	mad.lo.s32 	%r1042, %r731, %r1122, %r1042;
$L__BB416_206:
	@%p73 bra 	$L__BB416_208;
	shl.b32 	%r732, %r31, 2;
	add.s32 	%r733, %r226, %r732;
	ld.shared.u32 	%r734, [%r733+12];
	mad.lo.s32 	%r1042, %r734, %r1121, %r1042;
$L__BB416_208:
	setp.lt.s32 	%p91, %r376, 5;
	@%p91 bra 	$L__BB416_210;
	shl.b32 	%r735, %r32, 2;
	add.s32 	%r736, %r226, %r735;
	ld.shared.u32 	%r737, [%r736+16];
	mad.lo.s32 	%r1042, %r737, %r1120, %r1042;
$L__BB416_210:
	setp.lt.s32 	%p92, %r376, 6;
	@%p92 bra 	$L__BB416_212;
	shl.b32 	%r738, %r33, 2;
	add.s32 	%r739, %r226, %r738;
	ld.shared.u32 	%r740, [%r739+20];
	mad.lo.s32 	%r1042, %r740, %r1119, %r1042;
$L__BB416_212:
	setp.lt.s32 	%p93, %r376, 7;
	@%p93 bra 	$L__BB416_214;
	shl.b32 	%r741, %r34, 2;
	add.s32 	%r742, %r226, %r741;
	ld.shared.u32 	%r743, [%r742+24];
	mad.lo.s32 	%r1042, %r743, %r1118, %r1042;
$L__BB416_214:
	setp.lt.s32 	%p94, %r376, 8;
	@%p94 bra 	$L__BB416_216;
	shl.b32 	%r744, %r35, 2;
	add.s32 	%r745, %r226, %r744;
	ld.shared.u32 	%r746, [%r745+28];
	mad.lo.s32 	%r1042, %r746, %r1117, %r1042;
$L__BB416_216:
	setp.lt.s32 	%p95, %r376, 9;
	@%p95 bra 	$L__BB416_218;
	shl.b32 	%r747, %r36, 2;
	add.s32 	%r748, %r226, %r747;
	ld.shared.u32 	%r749, [%r748+32];
	mad.lo.s32 	%r1042, %r749, %r1116, %r1042;
$L__BB416_218:
	setp.lt.s32 	%p96, %r376, 10;
	@%p96 bra 	$L__BB416_220;
	shl.b32 	%r750, %r37, 2;
	add.s32 	%r751, %r226, %r750;
	ld.shared.u32 	%r752, [%r751+36];
	mad.lo.s32 	%r1042, %r752, %r1115, %r1042;
$L__BB416_220:
	setp.lt.s32 	%p97, %r376, 11;
	@%p97 bra 	$L__BB416_222;
	shl.b32 	%r753, %r38, 2;
	add.s32 	%r754, %r226, %r753;
	ld.shared.u32 	%r755, [%r754+40];
	mad.lo.s32 	%r1042, %r755, %r1114, %r1042;
$L__BB416_222:
	setp.lt.s32 	%p98, %r376, 12;
	@%p98 bra 	$L__BB416_224;
	shl.b32 	%r756, %r39, 2;
	add.s32 	%r757, %r226, %r756;
	ld.shared.u32 	%r758, [%r757+44];
	mad.lo.s32 	%r1042, %r758, %r1113, %r1042;
$L__BB416_224:
	setp.lt.s32 	%p99, %r376, 13;
	@%p99 bra 	$L__BB416_226;
	shl.b32 	%r759, %r40, 2;
	add.s32 	%r760, %r226, %r759;
	ld.shared.u32 	%r761, [%r760+48];
	mad.lo.s32 	%r1042, %r761, %r1112, %r1042;
$L__BB416_226:
	setp.lt.s32 	%p100, %r376, 14;
	@%p100 bra 	$L__BB416_228;
	shl.b32 	%r762, %r41, 2;
	add.s32 	%r763, %r226, %r762;
	ld.shared.u32 	%r764, [%r763+52];
	mad.lo.s32 	%r1042, %r764, %r1111, %r1042;
$L__BB416_228:
	setp.lt.s32 	%p101, %r376, 15;
	@%p101 bra 	$L__BB416_230;
	shl.b32 	%r765, %r42, 2;
	add.s32 	%r766, %r226, %r765;
	ld.shared.u32 	%r767, [%r766+56];
	mad.lo.s32 	%r1042, %r767, %r1110, %r1042;
$L__BB416_230:
	setp.lt.s32 	%p102, %r376, 16;
	@%p102 bra 	$L__BB416_232;
	shl.b32 	%r768, %r43, 2;
	add.s32 	%r769, %r226, %r768;
	ld.shared.u32 	%r770, [%r769+60];
	mad.lo.s32 	%r1042, %r770, %r1109, %r1042;
$L__BB416_232:
	mov.u32 	%r1056, %r2;
$L__BB416_233:
	shr.u32 	%r260, %r1056, 1;
	shfl.sync.down.b32	%r771|%p103, %r1042, %r260, %r25, -1;
	add.s32 	%r1042, %r771, %r1042;
	setp.gt.u32 	%p104, %r1056, 3;
	mov.u32 	%r1056, %r260;
	@%p104 bra 	$L__BB416_233;
	rem.u32 	%r772, %r20, %r3;
	setp.eq.s32 	%p105, %r772, 0;
	@%p105 bra 	$L__BB416_235;
	bra.uni 	$L__BB416_236;
$L__BB416_235:
	mad.lo.s32 	%r773, %r1040, %r12, %r189;
	shl.b32 	%r774, %r773, 2;
	mov.u32 	%r775, _ZZ9cuda_gemmIiLi256ELi4ELi1ELi16ELi128ELi128ELi32ELi0ELi0EEviiiPT_S1_S1_iiE3Csh;
	add.s32 	%r776, %r775, %r774;
	st.shared.u32 	[%r776], %r1042;
$L__BB416_236:
	add.s32 	%r1040, %r1040, %r17;
	setp.lt.s32 	%p106, %r1040, %r23;
	@%p106 bra 	$L__BB416_200;
	bra.uni 	$L__BB416_199;

}
	// .globl	_Z9cuda_gemmIiLi256ELi4ELi1ELi16ELi128ELi128ELi32ELi0ELi1EEviiiPT_S1_S1_ii
.visible .entry _Z9cuda_gemmIiLi256ELi4ELi1ELi16ELi128ELi128ELi32ELi0ELi1EEviiiPT_S1_S1_ii(
	.param .u32 _Z9cuda_gemmIiLi256ELi4ELi1ELi16ELi128ELi128ELi32ELi0ELi1EEviiiPT_S1_S1_ii_param_0,
	.param .u32 _Z9cuda_gemmIiLi256ELi4ELi1ELi16ELi128ELi128ELi32ELi0ELi1EEviiiPT_S1_S1_ii_param_1,
	.param .u32 _Z9cuda_gemmIiLi256ELi4ELi1ELi16ELi128ELi128ELi32ELi0ELi1EEviiiPT_S1_S1_ii_param_2,
	.param .u64 .ptr .align 1 _Z9cuda_gemmIiLi256ELi4ELi1ELi16ELi128ELi128ELi32ELi0ELi1EEviiiPT_S1_S1_ii_param_3,
	.param .u64 .ptr .align 1 _Z9cuda_gemmIiLi256ELi4ELi1ELi16ELi128ELi128ELi32ELi0ELi1EEviiiPT_S1_S1_ii_param_4,
	.param .u64 .ptr .align 1 _Z9cuda_gemmIiLi256ELi4ELi1ELi16ELi128ELi128ELi32ELi0ELi1EEviiiPT_S1_S1_ii_param_5,
	.param .u32 _Z9cuda_gemmIiLi256ELi4ELi1ELi16ELi128ELi128ELi32ELi0ELi1EEviiiPT_S1_S1_ii_param_6,
	.param .u32 _Z9cuda_gemmIiLi256ELi4ELi1ELi16ELi128ELi128ELi32ELi0ELi1EEviiiPT_S1_S1_ii_param_7
)
.maxntid 256
{
	.reg .pred 	%p<16>;
	.reg .b16 	%rs<8>;
	.reg .b32 	%r<128>;
	.reg .b64 	%rd<36>;
	// demoted variable
	.shared .align 128 .b8 _ZZ9cuda_gemmIiLi256ELi4ELi1ELi16ELi128ELi128ELi32ELi0ELi1EEviiiPT_S1_S1_iiE11kron_fac_sh[16512];
	// demoted variable
	.shared .align 128 .b8 _ZZ9cuda_gemmIiLi256ELi4ELi1ELi16ELi128ELi128ELi32ELi0ELi1EEviiiPT_S1_S1_iiE3Ash[64];
	ld.param.u32 	%r50, [_Z9cuda_gemmIiLi256ELi4ELi1ELi16ELi128ELi128ELi32ELi0ELi1EEviiiPT_S1_S1_ii_param_2];
	ld.param.u64 	%rd8, [_Z9cuda_gemmIiLi256ELi4ELi1ELi16ELi128ELi128ELi32ELi0ELi1EEviiiPT_S1_S1_ii_param_3];
	ld.param.u64 	%rd9, [_Z9cuda_gemmIiLi256ELi4ELi1ELi16ELi128ELi128ELi32ELi0ELi1EEviiiPT_S1_S1_ii_param_4];
	cvta.to.global.u64 	%rd1, %rd8;
	cvta.to.global.u64 	%rd2, %rd9;
	and.b32  	%r51, %r50, -16;
	setp.eq.s32 	%p1, %r51, 1024;
	@%p1 bra 	$L__BB417_3;
	setp.ne.s32 	%p2, %r51, 512;
	@%p2 bra 	$L__BB417_4;
	mov.u32 	%r53, %ctaid.x;
	shr.u32 	%r120, %r53, 5;
	and.b32  	%r119, %r53, 31;
	bra.uni 	$L__BB417_5;
$L__BB417_3:
	mov.u32 	%r52, %ctaid.x;
	shr.u32 	%r120, %r52, 6;
	and.b32  	%r119, %r52, 63;
	bra.uni 	$L__BB417_5;
$L__BB417_4:
	mov.u32 	%r54, %ctaid.x;
	shr.s32 	%r55, %r50, 31;
	shr.u32 	%r56, %r55, 28;
	add.s32 	%r57, %r50, %r56;
	shr.s32 	%r58, %r57, 4;
	div.u32 	%r120, %r54, %r58;
	mul.lo.s32 	%r59, %r120, %r58;
	sub.s32 	%r119, %r54, %r59;
$L__BB417_5:
	mov.u32 	%r121, %ctaid.y;
	mov.u32 	%r10, %nctaid.y;
	shl.b32 	%r11, %r10, 2;
	setp.ge.u32 	%p3, %r121, %r11;
	@%p3 bra 	$L__BB417_21;
	mov.u32 	%r12, %tid.x;
	shl.b32 	%r13, %r119, 4;
	mov.u32 	%r60, %ntid.x;
	shr.u32 	%r14, %r12, 5;
	shl.b32 	%r61, %r120, 5;
	and.b32  	%r62, %r12, 31;
	or.b32  	%r15, %r61, %r62;
	mov.u32 	%r63, _ZZ9cuda_gemmIiLi256ELi4ELi1ELi16ELi128ELi128ELi32ELi0ELi1EEviiiPT_S1_S1_iiE11kron_fac_sh;
	mad.lo.s32 	%r16, %r62, 516, %r63;
	shr.u32 	%r17, %r60, 5;
	add.s32 	%r18, %r12, %r60;
	max.u32 	%r64, %r18, 16;
	setp.lt.u32 	%p4, %r18, 16;
	selp.u32 	%r65, 1, 0, %p4;
	add.s32 	%r66, %r18, %r65;
	sub.s32 	%r67, %r64, %r66;
	div.u32 	%r68, %r67, %r60;
	add.s32 	%r19, %r68, %r65;
	add.s32 	%r20, %r14, %r17;
	shl.b32 	%r69, %r12, 2;
	mov.u32 	%r70, _ZZ9cuda_gemmIiLi256ELi4ELi1ELi16ELi128ELi128ELi32ELi0ELi1EEviiiPT_S1_S1_iiE3Ash;
	add.s32 	%r21, %r70, %r69;
	shl.b32 	%r22, %r60, 2;
	add.s32 	%r23, %r21, %r22;
	add.s32 	%r24, %r18, %r60;
	cvt.u16.u32 	%rs2, %r20;
	xor.b16  	%rs3, %rs2, 127;
	and.b16  	%rs4, %rs3, 255;
	cvt.u16.u32 	%rs5, %r17;
	and.b16  	%rs6, %rs5, 255;
	div.u16 	%rs7, %rs4, %rs6;
	and.b16  	%rs1, %rs7, 3;
	shl.b32 	%r71, %r14, 2;
	add.s32 	%r25, %r16, %r71;
	shl.b32 	%r26, %r17, 2;
	add.s32 	%r27, %r25, %r26;
	add.s32 	%r28, %r20, %r17;
	shl.b32 	%r29, %r60, 4;
	shl.b32 	%r30, %r60, 3;
	mul.lo.s32 	%r31, %r60, 12;
	mul.wide.u32 	%rd10, %r60, 4;
	add.s64 	%rd3, %rd1, %rd10;
	mul.wide.u32 	%rd11, %r60, 8;
	add.s64 	%rd4, %rd1, %rd11;
	mul.wide.u32 	%rd12, %r60, 12;
	add.s64 	%rd5, %rd1, %rd12;
	cvt.u64.u32 	%rd14, %r22;
$L__BB417_7:
	setp.gt.u32 	%p5, %r12, 15;
	@%p5 bra 	$L__BB417_15;
	and.b32  	%r33, %r19, 3;
	setp.eq.s32 	%p6, %r33, 3;
	mul.lo.s32 	%r34, %r121, %r50;
	mov.u32 	%r122, %r12;
	@%p6 bra 	$L__BB417_12;
	setp.eq.s32 	%p7, %r33, 0;
	add.s32 	%r72, %r34, %r13;
	add.s32 	%r73, %r72, %r12;
	mul.wide.s32 	%rd13, %r73, 4;
	add.s64 	%rd6, %rd1, %rd13;
	ld.global.u32 	%r74, [%rd6];
	st.shared.u32 	[%r21], %r74;
	mov.u32 	%r122, %r18;
	@%p7 bra 	$L__BB417_12;
	setp.eq.s32 	%p8, %r33, 1;
	add.s64 	%rd7, %rd6, %rd14;
	ld.global.u32 	%r75, [%rd7];
	st.shared.u32 	[%r23], %r75;
	mov.u32 	%r122, %r24;
	@%p8 bra 	$L__BB417_12;
	mov.u32 	%r76, %ntid.x;
	add.s32 	%r122, %r24, %r76;
	add.s64 	%rd16, %rd7, %rd14;
	ld.global.u32 	%r77, [%rd16];
	add.s32 	%r78, %r23, %r22;
	st.shared.u32 	[%r78], %r77;
$L__BB417_12:
	setp.lt.u32 	%p9, %r19, 3;
	@%p9 bra 	$L__BB417_15;
	shl.b32 	%r79, %r122, 2;
	mov.u32 	%r80, _ZZ9cuda_gemmIiLi256ELi4ELi1ELi16ELi128ELi128ELi32ELi0ELi1EEviiiPT_S1_S1_iiE3Ash;
	add.s32 	%r124, %r80, %r79;
	add.s32 	%r81, %r13, %r122;
	add.s32 	%r123, %r81, %r34;
$L__BB417_14:
	mul.wide.s32 	%rd17, %r123, 4;
	add.s64 	%rd18, %rd3, %rd17;
	add.s64 	%rd19, %rd4, %rd17;
	add.s64 	%rd20, %rd5, %rd17;
	add.s64 	%rd21, %rd1, %rd17;
	ld.global.u32 	%r82, [%rd21];
	st.shared.u32 	[%r124], %r82;
	ld.global.u32 	%r83, [%rd18];
	add.s32 	%r84, %r124, %r22;
	st.shared.u32 	[%r84], %r83;
	ld.global.u32 	%r85, [%rd19];
	add.s32 	%r86, %r124, %r30;
	st.shared.u32 	[%r86], %r85;
	ld.global.u32 	%r87, [%rd20];
	add.s32 	%r88, %r124, %r31;
	st.shared.u32 	[%r88], %r87;
	add.s32 	%r122, %r122, %r22;
	add.s32 	%r124, %r124, %r29;
	add.s32 	%r123, %r123, %r22;
	setp.lt.u32 	%p10, %r122, 16;
	@%p10 bra 	$L__BB417_14;
$L__BB417_15:
	setp.eq.s16 	%p11, %rs1, 2;
	mov.u32 	%r126, %r14;
	@%p11 bra 	$L__BB417_19;
	setp.eq.s16 	%p12, %rs1, 3;
	shl.b32 	%r89, %r14, 7;
	add.s32 	%r90, %r89, %r15;
	mul.wide.u32 	%rd22, %r90, 4;
	add.s64 	%rd23, %rd2, %rd22;
	ld.global.u32 	%r91, [%rd23];
	st.shared.u32 	[%r25], %r91;
	mov.u32 	%r126, %r20;
	@%p12 bra 	$L__BB417_19;
	setp.eq.s16 	%p13, %rs1, 0;
	shl.b32 	%r92, %r20, 7;
	add.s32 	%r93, %r92, %r15;
	mul.wide.u32 	%rd24, %r93, 4;
	add.s64 	%rd25, %rd2, %rd24;
	ld.global.u32 	%r94, [%rd25];
	st.shared.u32 	[%r27], %r94;
	mov.u32 	%r126, %r28;
	@%p13 bra 	$L__BB417_19;
	add.s32 	%r126, %r28, %r17;
	shl.b32 	%r95, %r28, 7;
	add.s32 	%r96, %r95, %r15;
	mul.wide.u32 	%rd26, %r96, 4;
	add.s64 	%rd27, %rd2, %rd26;
	ld.global.u32 	%r97, [%rd27];
	add.s32 	%r98, %r27, %r26;
	st.shared.u32 	[%r98], %r97;
$L__BB417_19:
	shl.b32 	%r99, %r126, 7;
	add.s32 	%r100, %r99, %r15;
	mul.wide.s32 	%rd28, %r100, 4;
	add.s64 	%rd29, %rd2, %rd28;
	ld.global.u32 	%r101, [%rd29];
	shl.b32 	%r102, %r126, 2;
	add.s32 	%r103, %r16, %r102;
	st.shared.u32 	[%r103], %r101;
	add.s32 	%r104, %r126, %r17;
	shl.b32 	%r105, %r104, 7;
	add.s32 	%r106, %r105, %r15;
	mul.wide.s32 	%rd30, %r106, 4;
	add.s64 	%rd31, %rd2, %rd30;
	ld.global.u32 	%r107, [%rd31];
	add.s32 	%r108, %r103, %r26;
	st.shared.u32 	[%r108], %r107;
	add.s32 	%r109, %r104, %r17;
	shl.b32 	%r110, %r109, 7;
	add.s32 	%r111, %r110, %r15;
	mul.wide.s32 	%rd32, %r111, 4;
	add.s64 	%rd33, %rd2, %rd32;
	ld.global.u32 	%r112, [%rd33];
	add.s32 	%r113, %r108, %r26;
	st.shared.u32 	[%r113], %r112;
	add.s32 	%r114, %r109, %r17;
	shl.b32 	%r115, %r114, 7;
	add.s32 	%r116, %r115, %r15;
	mul.wide.s32 	%rd34, %r116, 4;
	add.s64 	%rd35, %rd2, %rd34;
	ld.global.u32 	%r117, [%rd35];
	add.s32 	%r118, %r113, %r26;
	st.shared.u32 	[%r118], %r117;
	add.s32 	%r126, %r26, %r126;
	setp.lt.u32 	%p14, %r126, 128;
	@%p14 bra 	$L__BB417_19;
	bar.sync 	0;
	bar.sync 	0;
	add.s32 	%r121, %r121, %r10;
	setp.lt.u32 	%p15, %r121, %r11;
	@%p15 bra 	$L__BB417_7;
$L__BB417_21:
	ret;

}
	// .globl	_Z9cuda_gemmIiLi256ELi4ELi1ELi16ELi128ELi128ELi32ELi1ELi0EEviiiPT_S1_S1_ii
.visible .entry _Z9cuda_gemmIiLi256ELi4ELi1ELi16ELi128ELi128ELi32ELi1ELi0EEviiiPT_S1_S1_ii(
	.param .u32 _Z9cuda_gemmIiLi256ELi4ELi1ELi16ELi128ELi128ELi32ELi1ELi0EEviiiPT_S1_S1_ii_param_0,
	.param .u32 _Z9cuda_gemmIiLi256ELi4ELi1ELi16ELi128ELi128ELi32ELi1ELi0EEviiiPT_S1_S1_ii_param_1,
	.param .u32 _Z9cuda_gemmIiLi256ELi4ELi1ELi16ELi128ELi128ELi32ELi1ELi0EEviiiPT_S1_S1_ii_param_2,
	.param .u64 .ptr .align 1 _Z9cuda_gemmIiLi256ELi4ELi1ELi16ELi128ELi128ELi32ELi1ELi0EEviiiPT_S1_S1_ii_param_3,
	.param .u64 .ptr .align 1 _Z9cuda_gemmIiLi256ELi4ELi1ELi16ELi128ELi128ELi32ELi1ELi0EEviiiPT_S1_S1_ii_param_4,
	.param .u64 .ptr .align 1 _Z9cuda_gemmIiLi256ELi4ELi1ELi16ELi128ELi128ELi32ELi1ELi0EEviiiPT_S1_S1_ii_param_5,
	.param .u32 _Z9cuda_gemmIiLi256ELi4ELi1ELi16ELi128ELi128ELi32ELi1ELi0EEviiiPT_S1_S1_ii_param_6,
	.param .u32 _Z9cuda_gemmIiLi256ELi4ELi1ELi16ELi128ELi128ELi32ELi1ELi0EEviiiPT_S1_S1_ii_param_7
)
.maxntid 256
{
	.reg .pred 	%p<144>;
	.reg .b32 	%r<1081>;
	.reg .b64 	%rd<25>;
	// demoted variable
	.shared .align 128 .b8 _ZZ9cuda_gemmIiLi256ELi4ELi1ELi16ELi128ELi128ELi32ELi1ELi0EEviiiPT_S1_S1_iiE11kron_fac_sh[16512];
	// demoted variable
	.shared .align 128 .b8 _ZZ9cuda_gemmIiLi256ELi4ELi1ELi16ELi128ELi128ELi32ELi1ELi0EEviiiPT_S1_S1_iiE3Ash[64];
	// demoted variable
	.shared .align 128 .b8 _ZZ9cuda_gemmIiLi256ELi4ELi1ELi16ELi128ELi128ELi32ELi1ELi0EEviiiPT_S1_S1_iiE3Csh[16];
	ld.param.u64 	%rd8, [_Z9cuda_gemmIiLi256ELi4ELi1ELi16ELi128ELi128ELi32ELi1ELi0EEviiiPT_S1_S1_ii_param_3];
	ld.param.u64 	%rd6, [_Z9cuda_gemmIiLi256ELi4ELi1ELi16ELi128ELi128ELi32ELi1ELi0EEviiiPT_S1_S1_ii_param_4];
	ld.param.u64 	%rd7, [_Z9cuda_gemmIiLi256ELi4ELi1ELi16ELi128ELi128ELi32ELi1ELi0EEviiiPT_S1_S1_ii_param_5];
	ld.param.u32 	%r365, [_Z9cuda_gemmIiLi256ELi4ELi1ELi16ELi128ELi128ELi32ELi1ELi0EEviiiPT_S1_S1_ii_param_6];
	ld.param.u32 	%r366, [_Z9cuda_gemmIiLi256ELi4ELi1ELi16ELi128ELi128ELi32ELi1ELi0EEviiiPT_S1_S1_ii_param_7];
	cvta.to.global.u64 	%rd1, %rd8;
	mov.u32 	%r1, %tid.x;
	setp.lt.s32 	%p1, %r366, 16;
	shr.u32 	%r2, %r366, 4;
	selp.b32 	%r3, 1, %r2, %p1;
	div.s32 	%r4, 16, %r366;
	mul.lo.s32 	%r367, %r4, %r3;
	min.s32 	%r5, %r367, 256;
	div.u32 	%r7, %r1, %r5;
	mul.lo.s32 	%r368, %r7, %r5;
	sub.s32 	%r369, %r1, %r368;
	div.u32 	%r6, %r369, %r3;
	mov.u32 	%r8, %ntid.x;
	div.u32 	%r9, %r8, %r5;
	mov.u32 	%r905, %ctaid.y;
	mov.u32 	%r370, %nctaid.y;
	shl.b32 	%r371, %r370, 2;
	setp.ge.u32 	%p2, %r905, %r371;
	@%p2 bra 	$L__BB418_159;
	mov.u32 	%r373, %ctaid.x;
	shl.b32 	%r374, %r373, 5;
	and.b32  	%r11, %r1, 31;
	or.b32  	%r12, %r374, %r11;
	and.b32  	%r375, %r6, 15;
	rem.u32 	%r376, %r1, %r3;
	shl.b32 	%r13, %r376, 4;
	min.s32 	%r14, %r365, 32;
	min.u32 	%r377, %r366, 16;
	or.b32  	%r15, %r375, %r13;
	shl.b32 	%r378, %r3, 8;
	sub.s32 	%r16, 8223, %r378;
	add.s32 	%r379, %r1, %r8;
	max.u32 	%r380, %r379, 16;
	setp.lt.u32 	%p3, %r379, 16;
	selp.u32 	%r381, 1, 0, %p3;
	add.s32 	%r382, %r379, %r381;
	sub.s32 	%r383, %r380, %r382;
	div.u32 	%r384, %r383, %r8;
	add.s32 	%r17, %r384, %r381;
	shl.b32 	%r18, %r8, 2;
	add.s32 	%r385, %r6, 2;
	and.b32  	%r19, %r385, 15;
	setp.gt.u32 	%p4, %r366, %r375;
	selp.b32 	%r386, 0, %r377, %p4;
	sub.s32 	%r20, %r15, %r386;
	add.s32 	%r387, %r375, 1;
	setp.lt.u32 	%p5, %r387, %r377;
	selp.b32 	%r388, 0, %r377, %p5;
	sub.s32 	%r21, %r15, %r388;
	add.s32 	%r389, %r375, 2;
	setp.lt.u32 	%p6, %r389, %r377;
	selp.b32 	%r390, 0, %r377, %p6;
	sub.s32 	%r22, %r15, %r390;
	add.s32 	%r391, %r375, 3;
	setp.lt.u32 	%p7, %r391, %r377;
	selp.b32 	%r392, 0, %r377, %p7;
	sub.s32 	%r23, %r15, %r392;
	add.s32 	%r393, %r375, 4;
	setp.lt.u32 	%p8, %r393, %r377;
	selp.b32 	%r394, 0, %r377, %p8;
	sub.s32 	%r24, %r15, %r394;
	add.s32 	%r395, %r375, 5;
	setp.lt.u32 	%p9, %r395, %r377;
	selp.b32 	%r396, 0, %r377, %p9;
	sub.s32 	%r25, %r15, %r396;
	add.s32 	%r397, %r375, 6;
	setp.lt.u32 	%p10, %r397, %r377;
	selp.b32 	%r398, 0, %r377, %p10;
	sub.s32 	%r26, %r15, %r398;
	add.s32 	%r399, %r375, 7;
	setp.lt.u32 	%p11, %r399, %r377;
	selp.b32 	%r400, 0, %r377, %p11;
	sub.s32 	%r27, %r15, %r400;
	add.s32 	%r401, %r375, 8;
	setp.lt.u32 	%p12, %r401, %r377;
	selp.b32 	%r402, 0, %r377, %p12;
	sub.s32 	%r28, %r15, %r402;
	add.s32 	%r403, %r375, 9;
	setp.lt.u32 	%p13, %r403, %r377;
	selp.b32 	%r404, 0, %r377, %p13;
	sub.s32 	%r29, %r15, %r404;
	add.s32 	%r405, %r375, 10;
	setp.lt.u32 	%p14, %r405, %r377;
	selp.b32 	%r406, 0, %r377, %p14;
	sub.s32 	%r30, %r15, %r406;
	add.s32 	%r407, %r375, 11;
	setp.lt.u32 	%p15, %r407, %r377;
	selp.b32 	%r408, 0, %r377, %p15;
	sub.s32 	%r31, %r15, %r408;
	add.s32 	%r409, %r375, 12;
	setp.lt.u32 	%p16, %r409, %r377;
	selp.b32 	%r410, 0, %r377, %p16;
	sub.s32 	%r32, %r15, %r410;
	add.s32 	%r411, %r375, 13;
	setp.lt.u32 	%p17, %r411, %r377;
	selp.b32 	%r412, 0, %r377, %p17;
	sub.s32 	%r33, %r15, %r412;
	add.s32 	%r413, %r375, 14;
	setp.lt.u32 	%p18, %r413, %r377;
	selp.b32 	%r414, 0, %r377, %p18;
	sub.s32 	%r34, %r15, %r414;
	add.s32 	%r415, %r375, 15;
	setp.lt.u32 	%p19, %r415, %r377;
	selp.b32 	%r416, 0, %r377, %p19;
	sub.s32 	%r35, %r15, %r416;
	cvta.to.global.u64 	%rd2, %rd7;
	cvta.to.global.u64 	%rd3, %rd6;
	mul.wide.u32 	%rd14, %r8, 4;
	mul.wide.u32 	%rd17, %r8, 8;
	mul.wide.u32 	%rd19, %r8, 12;
$L__BB418_2:
	setp.gt.u32 	%p20, %r1, 15;
	@%p20 bra 	$L__BB418_10;
	and.b32  	%r417, %r17, 3;
	setp.eq.s32 	%p21, %r417, 3;
	shl.b32 	%r53, %r905, 4;
	mov.u32 	%r906, %r1;
	@%p21 bra 	$L__BB418_7;
	add.s32 	%r906, %r1, %r8;
	and.b32  	%r418, %r17, 3;
	setp.eq.s32 	%p22, %r418, 0;
	add.s32 	%r419, %r53, %r1;
	mul.wide.s32 	%rd9, %r419, 4;
	add.s64 	%rd4, %rd1, %rd9;
	ld.global.u32 	%r420, [%rd4];
	shl.b32 	%r421, %r1, 2;
	mov.u32 	%r422, _ZZ9cuda_gemmIiLi256ELi4ELi1ELi16ELi128ELi128ELi32ELi1ELi0EEviiiPT_S1_S1_iiE3Ash;
	add.s32 	%r423, %r422, %r421;
	st.shared.u32 	[%r423], %r420;
	@%p22 bra 	$L__BB418_7;
	add.s32 	%r424, %r1, %r8;
	add.s32 	%r906, %r424, %r8;
	and.b32  	%r425, %r17, 3;
	setp.eq.s32 	%p23, %r425, 1;
	cvt.u64.u32 	%rd10, %r18;
	add.s64 	%rd5, %rd4, %rd10;
	ld.global.u32 	%r426, [%rd5];
	shl.b32 	%r427, %r1, 2;
	mov.u32 	%r428, _ZZ9cuda_gemmIiLi256ELi4ELi1ELi16ELi128ELi128ELi32ELi1ELi0EEviiiPT_S1_S1_iiE3Ash;
	add.s32 	%r429, %r428, %r427;
	add.s32 	%r430, %r429, %r18;
	st.shared.u32 	[%r430], %r426;
	@%p23 bra 	$L__BB418_7;
	add.s32 	%r431, %r1, %r8;
	add.s32 	%r432, %r431, %r8;
	add.s32 	%r906, %r432, %r8;
	cvt.u64.u32 	%rd11, %r18;
	add.s64 	%rd12, %rd5, %rd11;
	ld.global.u32 	%r433, [%rd12];
	shl.b32 	%r434, %r1, 2;
	mov.u32 	%r435, _ZZ9cuda_gemmIiLi256ELi4ELi1ELi16ELi128ELi128ELi32ELi1ELi0EEviiiPT_S1_S1_iiE3Ash;
	add.s32 	%r436, %r435, %r434;
	add.s32 	%r437, %r436, %r18;
	add.s32 	%r438, %r437, %r18;
	st.shared.u32 	[%r438], %r433;
$L__BB418_7:
	setp.lt.u32 	%p24, %r17, 3;
	@%p24 bra 	$L__BB418_10;
	shl.b32 	%r439, %r906, 2;
	mov.u32 	%r440, _ZZ9cuda_gemmIiLi256ELi4ELi1ELi16ELi128ELi128ELi32ELi1ELi0EEviiiPT_S1_S1_iiE3Ash;
	add.s32 	%r908, %r440, %r439;
	add.s32 	%r907, %r906, %r53;
$L__BB418_9:
	mul.wide.s32 	%rd13, %r907, 4;
	add.s64 	%rd15, %rd1, %rd13;
	add.s64 	%rd16, %rd15, %rd14;
	add.s64 	%rd18, %rd15, %rd17;
	add.s64 	%rd20, %rd15, %rd19;
	ld.global.u32 	%r441, [%rd15];
	st.shared.u32 	[%r908], %r441;
	ld.global.u32 	%r442, [%rd16];
	add.s32 	%r443, %r908, %r18;
	st.shared.u32 	[%r443], %r442;
	ld.global.u32 	%r444, [%rd18];
	shl.b32 	%r445, %r8, 3;
	add.s32 	%r446, %r908, %r445;
	st.shared.u32 	[%r446], %r444;
	ld.global.u32 	%r447, [%rd20];
	mad.lo.s32 	%r448, %r8, 12, %r908;
	st.shared.u32 	[%r448], %r447;
	add.s32 	%r906, %r906, %r18;
	shl.b32 	%r449, %r8, 4;
	add.s32 	%r908, %r908, %r449;
	add.s32 	%r907, %r907, %r18;
	setp.lt.u32 	%p25, %r906, 16;
	@%p25 bra 	$L__BB418_9;
$L__BB418_10:
	setp.gt.u32 	%p26, %r1, 3;
	mov.u32 	%r910, %r1;
	@%p26 bra 	$L__BB418_12;
$L__BB418_11:
	shl.b32 	%r450, %r910, 2;
	mov.u32 	%r451, _ZZ9cuda_gemmIiLi256ELi4ELi1ELi16ELi128ELi128ELi32ELi1ELi0EEviiiPT_S1_S1_iiE3Csh;
	add.s32 	%r452, %r451, %r450;
	mov.b32 	%r453, 0;
	st.shared.u32 	[%r452], %r453;
	add.s32 	%r910, %r910, %r8;
	setp.lt.u32 	%p27, %r910, 4;
	@%p27 bra 	$L__BB418_11;
$L__BB418_12:
	shr.u32 	%r454, %r1, 5;
	setp.ge.s32 	%p28, %r454, %r366;
	@%p28 bra 	$L__BB418_15;
	shr.u32 	%r911, %r1, 5;
$L__BB418_14:
	mad.lo.s32 	%r455, %r911, %r365, %r12;
	mul.wide.s32 	%rd21, %r455, 4;
	add.s64 	%rd22, %rd3, %rd21;
	ld.global.u32 	%r456, [%rd22];
	mov.u32 	%r457, _ZZ9cuda_gemmIiLi256ELi4ELi1ELi16ELi128ELi128ELi32ELi1ELi0EEviiiPT_S1_S1_iiE11kron_fac_sh;
	mad.lo.s32 	%r458, %r11, 516, %r457;
	shl.b32 	%r459, %r911, 2;
	add.s32 	%r460, %r458, %r459;
	st.shared.u32 	[%r460], %r456;
	shr.u32 	%r461, %r8, 5;
	add.s32 	%r911, %r911, %r461;
	setp.lt.s32 	%p29, %r911, %r366;
	@%p29 bra 	$L__BB418_14;
$L__BB418_15:
	setp.lt.s32 	%p30, %r4, 1;
	bar.sync 	0;
	@%p30 bra 	$L__BB418_155;
	add.s32 	%r462, %r6, 1;
	and.b32  	%r71, %r462, 15;
	add.s32 	%r463, %r6, 4;
	and.b32  	%r72, %r463, 15;
	add.s32 	%r464, %r6, 3;
	and.b32  	%r73, %r464, 15;
	add.s32 	%r465, %r6, 6;
	and.b32  	%r74, %r465, 15;
	add.s32 	%r466, %r6, 5;
	and.b32  	%r75, %r466, 15;
	and.b32  	%r467, %r6, 15;
	xor.b32  	%r76, %r467, 8;
	setp.ne.s32 	%p31, %r3, 1;
	@%p31 bra 	$L__BB418_85;
	mov.b32 	%r928, 0;
$L__BB418_18:
	setp.lt.s32 	%p106, %r366, 1;
	add.s32 	%r94, %r928, %r6;
	mul.lo.s32 	%r95, %r94, %r366;
	add.s32 	%r96, %r95, %r13;
	@%p106 bra 	$L__BB418_20;
	add.s32 	%r743, %r15, %r95;
	shl.b32 	%r744, %r743, 2;
	mov.u32 	%r745, _ZZ9cuda_gemmIiLi256ELi4ELi1ELi16ELi128ELi128ELi32ELi1ELi0EEviiiPT_S1_S1_iiE3Ash;
	add.s32 	%r746, %r745, %r744;
	ld.shared.u32 	%r1079, [%r746];
$L__BB418_20:
	setp.lt.s32 	%p107, %r366, 2;
	@%p107 bra 	$L__BB418_22;
	add.s32 	%r747, %r96, %r71;
	shl.b32 	%r748, %r747, 2;
	mov.u32 	%r749, _ZZ9cuda_gemmIiLi256ELi4ELi1ELi16ELi128ELi128ELi32ELi1ELi0EEviiiPT_S1_S1_iiE3Ash;
	add.s32 	%r750, %r749, %r748;
	ld.shared.u32 	%r1078, [%r750];
$L__BB418_22:
	setp.lt.s32 	%p108, %r366, 3;
	@%p108 bra 	$L__BB418_24;
	add.s32 	%r751, %r96, %r19;
	shl.b32 	%r752, %r751, 2;
	mov.u32 	%r753, _ZZ9cuda_gemmIiLi256ELi4ELi1ELi16ELi128ELi128ELi32ELi1ELi0EEviiiPT_S1_S1_iiE3Ash;
	add.s32 	%r754, %r753, %r752;
	ld.shared.u32 	%r1077, [%r754];
$L__BB418_24:
	setp.lt.s32 	%p109, %r366, 4;
	@%p109 bra 	$L__BB418_26;
	add.s32 	%r755, %r96, %r73;
	shl.b32 	%r756, %r755, 2;
	mov.u32 	%r757, _ZZ9cuda_gemmIiLi256ELi4ELi1ELi16ELi128ELi128ELi32ELi1ELi0EEviiiPT_S1_S1_iiE3Ash;
	add.s32 	%r758, %r757, %r756;
	ld.shared.u32 	%r1076, [%r758];
$L__BB418_26:
	setp.lt.s32 	%p110, %r366, 5;
	@%p110 bra 	$L__BB418_28;
	add.s32 	%r759, %r96, %r72;
	shl.b32 	%r760, %r759, 2;
	mov.u32 	%r761, _ZZ9cuda_gemmIiLi256ELi4ELi1ELi16ELi128ELi128ELi32ELi1ELi0EEviiiPT_S1_S1_iiE3Ash;
	add.s32 	%r762, %r761, %r760;
	ld.shared.u32 	%r1075, [%r762];
$L__BB418_28:
	setp.lt.s32 	%p111, %r366, 6;
	@%p111 bra 	$L__BB418_30;
	add.s32 	%r763, %r96, %r75;
	shl.b32 	%r764, %r763, 2;
	mov.u32 	%r765, _ZZ9cuda_gemmIiLi256ELi4ELi1ELi16ELi128ELi128ELi32ELi1ELi0EEviiiPT_S1_S1_iiE3Ash;
	add.s32 	%r766, %r765, %r764;
	ld.shared.u32 	%r1074, [%r766];
$L__BB418_30:
	setp.lt.s32 	%p112, %r366, 7;
	@%p112 bra 	$L__BB418_32;
	add.s32 	%r767, %r96, %r74;
	shl.b32 	%r768, %r767, 2;
	mov.u32 	%r769, _ZZ9cuda_gemmIiLi256ELi4ELi1ELi16ELi128ELi128ELi32ELi1ELi0EEviiiPT_S1_S1_iiE3Ash;
	add.s32 	%r770, %r769, %r768;
	ld.shared.u32 	%r1073, [%r770];
$L__BB418_32:
	setp.lt.s32 	%p113, %r366, 8;
	@%p113 bra 	$L__BB418_34;
	add.s32 	%r771, %r6, 7;
	and.b32  	%r772, %r771, 15;
	add.s32 	%r773, %r96, %r772;
	shl.b32 	%r774, %r773, 2;
	mov.u32 	%r775, _ZZ9cuda_gemmIiLi256ELi4ELi1ELi16ELi128ELi128ELi32ELi1ELi0EEviiiPT_S1_S1_iiE3Ash;
	add.s32 	%r776, %r775, %r774;
	ld.shared.u32 	%r1072, [%r776];
$L__BB418_34:
	setp.lt.s32 	%p114, %r366, 9;
	@%p114 bra 	$L__BB418_36;
	add.s32 	%r777, %r96, %r76;
	shl.b32 	%r778, %r777, 2;
	mov.u32 	%r779, _ZZ9cuda_gemmIiLi256ELi4ELi1ELi16ELi128ELi128ELi32ELi1ELi0EEviiiPT_S1_S1_iiE3Ash;
	add.s32 	%r780, %r779, %r778;
	ld.shared.u32 	%r1071, [%r780];
$L__BB418_36:
	setp.lt.s32 	%p115, %r366, 10;
	@%p115 bra 	$L__BB418_38;
	add.s32 	%r781, %r6, 9;
	and.b32  	%r782, %r781, 15;
	add.s32 	%r783, %r96, %r782;
	shl.b32 	%r784, %r783, 2;
	mov.u32 	%r785, _ZZ9cuda_gemmIiLi256ELi4ELi1ELi16ELi128ELi128ELi32ELi1ELi0EEviiiPT_S1_S1_iiE3Ash;
	add.s32 	%r786, %r785, %r784;
	ld.shared.u32 	%r1070, [%r786];
$L__BB418_38:
	setp.lt.s32 	%p116, %r366, 11;
	@%p116 bra 	$L__BB418_40;
	add.s32 	%r787, %r6, 10;
	and.b32  	%r788, %r787, 15;
	add.s32 	%r789, %r96, %r788;
	shl.b32 	%r790, %r789, 2;
	mov.u32 	%r791, _ZZ9cuda_gemmIiLi256ELi4ELi1ELi16ELi128ELi128ELi32ELi1ELi0EEviiiPT_S1_S1_iiE3Ash;
	add.s32 	%r792, %r791, %r790;
	ld.shared.u32 	%r1069, [%r792];
$L__BB418_40:
	setp.lt.s32 	%p117, %r366, 12;
	@%p117 bra 	$L__BB418_42;
	add.s32 	%r793, %r6, 11;
	and.b32  	%r794, %r793, 15;
	add.s32 	%r795, %r96, %r794;
	shl.b32 	%r796, %r795, 2;
	mov.u32 	%r797, _ZZ9cuda_gemmIiLi256ELi4ELi1ELi16ELi128ELi128ELi32ELi1ELi0EEviiiPT_S1_S1_iiE3Ash;
	add.s32 	%r798, %r797, %r796;
	ld.shared.u32 	%r1068, [%r798];
$L__BB418_42:
	setp.lt.s32 	%p118, %r366, 13;
	@%p118 bra 	$L__BB418_44;
	add.s32 	%r799, %r6, 12;
	and.b32  	%r800, %r799, 15;
	add.s32 	%r801, %r96, %r800;
	shl.b32 	%r802, %r801, 2;
	mov.u32 	%r803, _ZZ9cuda_gemmIiLi256ELi4ELi1ELi16ELi128ELi128ELi32ELi1ELi0EEviiiPT_S1_S1_iiE3Ash;
	add.s32 	%r804, %r803, %r802;
	ld.shared.u32 	%r1067, [%r804];
$L__BB418_44:
	setp.lt.s32 	%p119, %r366, 14;
	@%p119 bra 	$L__BB418_46;
	add.s32 	%r805, %r6, 13;
	and.b32  	%r806, %r805, 15;
	add.s32 	%r807, %r96, %r806;
	shl.b32 	%r808, %r807, 2;
	mov.u32 	%r809, _ZZ9cuda_gemmIiLi256ELi4ELi1ELi16ELi128ELi128ELi32ELi1ELi0EEviiiPT_S1_S1_iiE3Ash;
	add.s32 	%r810, %r809, %r808;
	ld.shared.u32 	%r1066, [%r810];
$L__BB418_46:
	setp.lt.s32 	%p120, %r366, 15;
	@%p120 bra 	$L__BB418_48;
	add.s32 	%r811, %r6, 14;
	and.b32  	%r812, %r811, 15;
	add.s32 	%r813, %r96, %r812;
	shl.b32 	%r814, %r813, 2;
	mov.u32 	%r815, _ZZ9cuda_gemmIiLi256ELi4ELi1ELi16ELi128ELi128ELi32ELi1ELi0EEviiiPT_S1_S1_iiE3Ash;
	add.s32 	%r816, %r815, %r814;
	ld.shared.u32 	%r1065, [%r816];
$L__BB418_48:
	setp.lt.s32 	%p121, %r366, 16;
	@%p121 bra 	$L__BB418_50;
	add.s32 	%r817, %r6, -1;
	and.b32  	%r818, %r817, 15;
	add.s32 	%r819, %r96, %r818;
	shl.b32 	%r820, %r819, 2;
	mov.u32 	%r821, _ZZ9cuda_gemmIiLi256ELi4ELi1ELi16ELi128ELi128ELi32ELi1ELi0EEviiiPT_S1_S1_iiE3Ash;
	add.s32 	%r822, %r821, %r820;
	ld.shared.u32 	%r1064, [%r822];
$L__BB418_50:
	setp.ge.s32 	%p122, %r7, %r14;
	mov.u32 	%r945, %r7;
	@%p122 bra 	$L__BB418_51;
	bra.uni 	$L__BB418_52;
$L__BB418_51:
	add.s32 	%r928, %r928, %r5;
	setp.lt.s32 	%p140, %r928, %r4;
	@%p140 bra 	$L__BB418_18;
	bra.uni 	$L__BB418_155;
$L__BB418_52:
	mov.u32 	%r824, _ZZ9cuda_gemmIiLi256ELi4ELi1ELi16ELi128ELi128ELi32ELi1ELi0EEviiiPT_S1_S1_iiE11kron_fac_sh;
	mad.lo.s32 	%r131, %r945, 516, %r824;
	mov.b32 	%r947, 0;
	@%p106 bra 	$L__BB418_54;
	shl.b32 	%r825, %r20, 2;
	add.s32 	%r826, %r131, %r825;
	ld.shared.u32 	%r827, [%r826];
	mul.lo.s32 	%r947, %r827, %r1079;
$L__BB418_54:
	@%p107 bra 	$L__BB418_56;
	shl.b32 	%r828, %r21, 2;
	add.s32 	%r829, %r131, %r828;
	ld.shared.u32 	%r830, [%r829+4];
	mad.lo.s32 	%r947, %r830, %r1078, %r947;
$L__BB418_56:
	@%p108 bra 	$L__BB418_58;
	shl.b32 	%r831, %r22, 2;
	add.s32 	%r832, %r131, %r831;
	ld.shared.u32 	%r833, [%r832+8];
	mad.lo.s32 	%r947, %r833, %r1077, %r947;
$L__BB418_58:
	@%p109 bra 	$L__BB418_60;
	shl.b32 	%r834, %r23, 2;
	add.s32 	%r835, %r131, %r834;
	ld.shared.u32 	%r836, [%r835+12];
	mad.lo.s32 	%r947, %r836, %r1076, %r947;
$L__BB418_60:
	@%p110 bra 	$L__BB418_62;
	shl.b32 	%r837, %r24, 2;
	add.s32 	%r838, %r131, %r837;
	ld.shared.u32 	%r839, [%r838+16];
	mad.lo.s32 	%r947, %r839, %r1075, %r947;
$L__BB418_62:
	setp.lt.s32 	%p128, %r366, 6;
	@%p128 bra 	$L__BB418_64;
	shl.b32 	%r840, %r25, 2;
	add.s32 	%r841, %r131, %r840;
	ld.shared.u32 	%r842, [%r841+20];
	mad.lo.s32 	%r947, %r842, %r1074, %r947;
$L__BB418_64:
	setp.lt.s32 	%p129, %r366, 7;
	@%p129 bra 	$L__BB418_66;
	shl.b32 	%r843, %r26, 2;
	add.s32 	%r844, %r131, %r843;
	ld.shared.u32 	%r845, [%r844+24];
	mad.lo.s32 	%r947, %r845, %r1073, %r947;
$L__BB418_66:
	setp.lt.s32 	%p130, %r366, 8;
	@%p130 bra 	$L__BB418_68;
	shl.b32 	%r846, %r27, 2;
	add.s32 	%r847, %r131, %r846;
	ld.shared.u32 	%r848, [%r847+28];
	mad.lo.s32 	%r947, %r848, %r1072, %r947;
$L__BB418_68:
	setp.lt.s32 	%p131, %r366, 9;
	@%p131 bra 	$L__BB418_70;
	shl.b32 	%r849, %r28, 2;
	add.s32 	%r850, %r131, %r849;
	ld.shared.u32 	%r851, [%r850+32];
	mad.lo.s32 	%r947, %r851, %r1071, %r947;
$L__BB418_70:
	setp.lt.s32 	%p132, %r366, 10;
	@%p132 bra 	$L__BB418_72;
	shl.b32 	%r852, %r29, 2;
	add.s32 	%r853, %r131, %r852;
	ld.shared.u32 	%r854, [%r853+36];
	mad.lo.s32 	%r947, %r854, %r1070, %r947;
$L__BB418_72:
	setp.lt.s32 	%p133, %r366, 11;
	@%p133 bra 	$L__BB418_74;
	shl.b32 	%r855, %r30, 2;
	add.s32 	%r856, %r131, %r855;
	ld.shared.u32 	%r857, [%r856+40];
	mad.lo.s32 	%r947, %r857, %r1069, %r947;
$L__BB418_74:
	setp.lt.s32 	%p134, %r366, 12;
	@%p134 bra 	$L__BB418_76;
	shl.b32 	%r858, %r31, 2;
	add.s32 	%r859, %r131, %r858;
	ld.shared.u32 	%r860, [%r859+44];
	mad.lo.s32 	%r947, %r860, %r1068, %r947;
$L__BB418_76:
	setp.lt.s32 	%p135, %r366, 13;
	@%p135 bra 	$L__BB418_78;
	shl.b32 	%r861, %r32, 2;
	add.s32 	%r862, %r131, %r861;
	ld.shared.u32 	%r863, [%r862+48];
	mad.lo.s32 	%r947, %r863, %r1067, %r947;
$L__BB418_78:
	setp.lt.s32 	%p136, %r366, 14;
	@%p136 bra 	$L__BB418_80;
	shl.b32 	%r864, %r33, 2;
	add.s32 	%r865, %r131, %r864;
	ld.shared.u32 	%r866, [%r865+52];
	mad.lo.s32 	%r947, %r866, %r1066, %r947;
$L__BB418_80:
	setp.lt.s32 	%p137, %r366, 15;
	@%p137 bra 	$L__BB418_82;
	shl.b32 	%r867, %r34, 2;
	add.s32 	%r868, %r131, %r867;
	ld.shared.u32 	%r869, [%r868+56];
	mad.lo.s32 	%r947, %r869, %r1065, %r947;
$L__BB418_82:
	setp.lt.s32 	%p138, %r366, 16;
	@%p138 bra 	$L__BB418_84;
	shl.b32 	%r870, %r35, 2;
	add.s32 	%r871, %r131, %r870;
	ld.shared.u32 	%r872, [%r871+60];
	mad.lo.s32 	%r947, %r872, %r1064, %r947;
$L__BB418_84:
	mad.lo.s32 	%r873, %r945, %r4, %r94;
	shl.b32 	%r874, %r873, 2;
	mov.u32 	%r875, _ZZ9cuda_gemmIiLi256ELi4ELi1ELi16ELi128ELi128ELi32ELi1ELi0EEviiiPT_S1_S1_iiE3Csh;
	add.s32 	%r876, %r875, %r874;
	ld.shared.u32 	%r877, [%r876];
	add.s32 	%r878, %r877, %r947;
	st.shared.u32 	[%r876], %r878;
	add.s32 	%r945, %r945, %r9;
	setp.lt.s32 	%p139, %r945, %r14;
	@%p139 bra 	$L__BB418_52;
	bra.uni 	$L__BB418_51;
$L__BB418_85:
	setp.gt.u32 	%p32, %r366, 31;
	@%p32 bra 	$L__BB418_160;
	mov.b32 	%r1030, 0;
$L__BB418_87:
	setp.eq.s32 	%p33, %r366, 0;
	add.s32 	%r274, %r1030, %r6;
	mul.lo.s32 	%r275, %r274, %r366;
	add.s32 	%r276, %r275, %r13;
	@%p33 bra 	$L__BB418_89;
	add.s32 	%r469, %r15, %r275;
	shl.b32 	%r470, %r469, 2;
	mov.u32 	%r471, _ZZ9cuda_gemmIiLi256ELi4ELi1ELi16ELi128ELi128ELi32ELi1ELi0EEviiiPT_S1_S1_iiE3Ash;
	add.s32 	%r472, %r471, %r470;
	ld.shared.u32 	%r1079, [%r472];
$L__BB418_89:
	setp.lt.s32 	%p34, %r366, 2;
	@%p34 bra 	$L__BB418_91;
	add.s32 	%r473, %r276, %r71;
	shl.b32 	%r474, %r473, 2;
	mov.u32 	%r475, _ZZ9cuda_gemmIiLi256ELi4ELi1ELi16ELi128ELi128ELi32ELi1ELi0EEviiiPT_S1_S1_iiE3Ash;
	add.s32 	%r476, %r475, %r474;
	ld.shared.u32 	%r1078, [%r476];
$L__BB418_91:
	setp.lt.s32 	%p35, %r366, 3;
	@%p35 bra 	$L__BB418_93;
	add.s32 	%r477, %r276, %r19;
	shl.b32 	%r478, %r477, 2;
	mov.u32 	%r479, _ZZ9cuda_gemmIiLi256ELi4ELi1ELi16ELi128ELi128ELi32ELi1ELi0EEviiiPT_S1_S1_iiE3Ash;
	add.s32 	%r480, %r479, %r478;
	ld.shared.u32 	%r1077, [%r480];
$L__BB418_93:
	setp.lt.s32 	%p36, %r366, 4;
	@%p36 bra 	$L__BB418_95;
	add.s32 	%r481, %r276, %r73;
	shl.b32 	%r482, %r481, 2;
	mov.u32 	%r483, _ZZ9cuda_gemmIiLi256ELi4ELi1ELi16ELi128ELi128ELi32ELi1ELi0EEviiiPT_S1_S1_iiE3Ash;
	add.s32 	%r484, %r483, %r482;
	ld.shared.u32 	%r1076, [%r484];
$L__BB418_95:
	setp.lt.s32 	%p37, %r366, 5;
	@%p37 bra 	$L__BB418_97;
	add.s32 	%r485, %r276, %r72;
	shl.b32 	%r486, %r485, 2;
	mov.u32 	%r487, _ZZ9cuda_gemmIiLi256ELi4ELi1ELi16ELi128ELi128ELi32ELi1ELi0EEviiiPT_S1_S1_iiE3Ash;
	add.s32 	%r488, %r487, %r486;
	ld.shared.u32 	%r1075, [%r488];
$L__BB418_97:
	setp.lt.s32 	%p38, %r366, 6;
	@%p38 bra 	$L__BB418_99;
	add.s32 	%r489, %r276, %r75;
	shl.b32 	%r490, %r489, 2;
	mov.u32 	%r491, _ZZ9cuda_gemmIiLi256ELi4ELi1ELi16ELi128ELi128ELi32ELi1ELi0EEviiiPT_S1_S1_iiE3Ash;
	add.s32 	%r492, %r491, %r490;
	ld.shared.u32 	%r1074, [%r492];
$L__BB418_99:
	setp.lt.s32 	%p39, %r366, 7;
	@%p39 bra 	$L__BB418_101;
	add.s32 	%r493, %r276, %r74;
	shl.b32 	%r494, %r493, 2;
	mov.u32 	%r495, _ZZ9cuda_gemmIiLi256ELi4ELi1ELi16ELi128ELi128ELi32ELi1ELi0EEviiiPT_S1_S1_iiE3Ash;
	add.s32 	%r496, %r495, %r494;
	ld.shared.u32 	%r1073, [%r496];
$L__BB418_101:
	setp.lt.s32 	%p40, %r366, 8;
	@%p40 bra 	$L__BB418_103;
	add.s32 	%r497, %r6, 7;
	and.b32  	%r498, %r497, 15;
	add.s32 	%r499, %r276, %r498;
	shl.b32 	%r500, %r499, 2;
	mov.u32 	%r501, _ZZ9cuda_gemmIiLi256ELi4ELi1ELi16ELi128ELi128ELi32ELi1ELi0EEviiiPT_S1_S1_iiE3Ash;
	add.s32 	%r502, %r501, %r500;
	ld.shared.u32 	%r1072, [%r502];
$L__BB418_103:
	setp.lt.s32 	%p41, %r366, 9;
	@%p41 bra 	$L__BB418_105;
	add.s32 	%r503, %r276, %r76;
	shl.b32 	%r504, %r503, 2;
	mov.u32 	%r505, _ZZ9cuda_gemmIiLi256ELi4ELi1ELi16ELi128ELi128ELi32ELi1ELi0EEviiiPT_S1_S1_iiE3Ash;
	add.s32 	%r506, %r505, %r504;
	ld.shared.u32 	%r1071, [%r506];
$L__BB418_105:
	setp.lt.s32 	%p42, %r366, 10;
	@%p42 bra 	$L__BB418_107;
	add.s32 	%r507, %r6, 9;
	and.b32  	%r508, %r507, 15;
	add.s32 	%r509, %r276, %r508;
	shl.b32 	%r510, %r509, 2;
	mov.u32 	%r511, _ZZ9cuda_gemmIiLi256ELi4ELi1ELi16ELi128ELi128ELi32ELi1ELi0EEviiiPT_S1_S1_iiE3Ash;
	add.s32 	%r512, %r511, %r510;
	ld.shared.u32 	%r1070, [%r512];
$L__BB418_107:
	setp.lt.s32 	%p43, %r366, 11;
	@%p43 bra 	$L__BB418_109;
	add.s32 	%r513, %r6, 10;
	and.b32  	%r514, %r513, 15;
	add.s32 	%r515, %r276, %r514;
	shl.b32 	%r516, %r515, 2;
	mov.u32 	%r517, _ZZ9cuda_gemmIiLi256ELi4ELi1ELi16ELi128ELi128ELi32ELi1ELi0EEviiiPT_S1_S1_iiE3Ash;
	add.s32 	%r518, %r517, %r516;
	ld.shared.u32 	%r1069, [%r518];
$L__BB418_109:
	setp.lt.s32 	%p44, %r366, 12;
	@%p44 bra 	$L__BB418_111;
	add.s32 	%r519, %r6, 11;
	and.b32  	%r520, %r519, 15;
	add.s32 	%r521, %r276, %r520;
	shl.b32 	%r522, %r521, 2;
	mov.u32 	%r523, _ZZ9cuda_gemmIiLi256ELi4ELi1ELi16ELi128ELi128ELi32ELi1ELi0EEviiiPT_S1_S1_iiE3Ash;
	add.s32 	%r524, %r523, %r522;
	ld.shared.u32 	%r1068, [%r524];
$L__BB418_111:
	setp.lt.s32 	%p45, %r366, 13;
	@%p45 bra 	$L__BB418_113;
	add.s32 	%r525, %r6, 12;
	and.b32  	%r526, %r525, 15;
	add.s32 	%r527, %r276, %r526;
	shl.b32 	%r528, %r527, 2;
	mov.u32 	%r529, _ZZ9cuda_gemmIiLi256ELi4ELi1ELi16ELi128ELi128ELi32ELi1ELi0EEviiiPT_S1_S1_iiE3Ash;
	add.s32 	%r530, %r529, %r528;
	ld.shared.u32 	%r1067, [%r530];
$L__BB418_113:
	setp.lt.s32 	%p46, %r366, 14;
	@%p46 bra 	$L__BB418_115;
	add.s32 	%r531, %r6, 13;
	and.b32  	%r532, %r531, 15;
	add.s32 	%r533, %r276, %r532;
	shl.b32 	%r534, %r533, 2;
	mov.u32 	%r535, _ZZ9cuda_gemmIiLi256ELi4ELi1ELi16ELi128ELi128ELi32ELi1ELi0EEviiiPT_S1_S1_iiE3Ash;
	add.s32 	%r536, %r535, %r534;
	ld.shared.u32 	%r1066, [%r536];
$L__BB418_115:
	setp.lt.s32 	%p47, %r366, 15;
	@%p47 bra 	$L__BB418_117;
	add.s32 	%r537, %r6, 14;
	and.b32  	%r538, %r537, 15;
	add.s32 	%r539, %r276, %r538;
	shl.b32 	%r540, %r539, 2;
	mov.u32 	%r541, _ZZ9cuda_gemmIiLi256ELi4ELi1ELi16ELi128ELi128ELi32ELi1ELi0EEviiiPT_S1_S1_iiE3Ash;
	add.s32 	%r542, %r541, %r540;
	ld.shared.u32 	%r1065, [%r542];
$L__BB418_117:
	setp.lt.s32 	%p48, %r366, 16;
	@%p48 bra 	$L__BB418_119;
	add.s32 	%r543, %r6, -1;
	and.b32  	%r544, %r543, 15;
	add.s32 	%r545, %r276, %r544;
	shl.b32 	%r546, %r545, 2;
	mov.u32 	%r547, _ZZ9cuda_gemmIiLi256ELi4ELi1ELi16ELi128ELi128ELi32ELi1ELi0EEviiiPT_S1_S1_iiE3Ash;
	add.s32 	%r548, %r547, %r546;
	ld.shared.u32 	%r1064, [%r548];
$L__BB418_119:
	setp.ge.s32 	%p49, %r7, %r14;
	@%p49 bra 	$L__BB418_154;
	mov.u32 	%r1047, %r7;
$L__BB418_121:
	mov.u32 	%r550, _ZZ9cuda_gemmIiLi256ELi4ELi1ELi16ELi128ELi128ELi32ELi1ELi0EEviiiPT_S1_S1_iiE11kron_fac_sh;
	mad.lo.s32 	%r310, %r1047, 516, %r550;
	mov.b32 	%r1049, 0;
	@%p33 bra 	$L__BB418_123;
	shl.b32 	%r551, %r20, 2;
	add.s32 	%r552, %r310, %r551;
	ld.shared.u32 	%r553, [%r552];
	mul.lo.s32 	%r1049, %r553, %r1079;
$L__BB418_123:
	@%p34 bra 	$L__BB418_125;
	shl.b32 	%r554, %r21, 2;
	add.s32 	%r555, %r310, %r554;
	ld.shared.u32 	%r556, [%r555+4];
	mad.lo.s32 	%r1049, %r556, %r1078, %r1049;
$L__BB418_125:
	@%p35 bra 	$L__BB418_127;
	shl.b32 	%r557, %r22, 2;
	add.s32 	%r558, %r310, %r557;
	ld.shared.u32 	%r559, [%r558+8];
	mad.lo.s32 	%r1049, %r559, %r1077, %r1049;
$L__BB418_127:
	@%p36 bra 	$L__BB418_129;
	shl.b32 	%r560, %r23, 2;
	add.s32 	%r561, %r310, %r560;
	ld.shared.u32 	%r562, [%r561+12];
	mad.lo.s32 	%r1049, %r562, %r1076, %r1049;
$L__BB418_129:
	@%p37 bra 	$L__BB418_131;
	shl.b32 	%r563, %r24, 2;
	add.s32 	%r564, %r310, %r563;
	ld.shared.u32 	%r565, [%r564+16];
	mad.lo.s32 	%r1049, %r565, %r1075, %r1049;
$L__BB418_131:
	setp.lt.s32 	%p55, %r366, 6;
	@%p55 bra 	$L__BB418_133;
	shl.b32 	%r566, %r25, 2;
	add.s32 	%r567, %r310, %r566;
	ld.shared.u32 	%r568, [%r567+20];
	mad.lo.s32 	%r1049, %r568, %r1074, %r1049;
$L__BB418_133:
	setp.lt.s32 	%p56, %r366, 7;
	@%p56 bra 	$L__BB418_135;
	shl.b32 	%r569, %r26, 2;
	add.s32 	%r570, %r310, %r569;
	ld.shared.u32 	%r571, [%r570+24];
	mad.lo.s32 	%r1049, %r571, %r1073, %r1049;
$L__BB418_135:
	setp.lt.s32 	%p57, %r366, 8;
	@%p57 bra 	$L__BB418_137;
	shl.b32 	%r572, %r27, 2;
	add.s32 	%r573, %r310, %r572;
	ld.shared.u32 	%r574, [%r573+28];
	mad.lo.s32 	%r1049, %r574, %r1072, %r1049;
$L__BB418_137:
	setp.lt.s32 	%p58, %r366, 9;
	@%p58 bra 	$L__BB418_139;
	shl.b32 	%r575, %r28, 2;
	add.s32 	%r576, %r310, %r575;
	ld.shared.u32 	%r577, [%r576+32];
	mad.lo.s32 	%r1049, %r577, %r1071, %r1049;
$L__BB418_139:
	setp.lt.s32 	%p59, %r366, 10;
	@%p59 bra 	$L__BB418_141;
	shl.b32 	%r578, %r29, 2;
	add.s32 	%r579, %r310, %r578;
	ld.shared.u32 	%r580, [%r579+36];
	mad.lo.s32 	%r1049, %r580, %r1070, %r1049;
$L__BB418_141:
	setp.lt.s32 	%p60, %r366, 11;
	@%p60 bra 	$L__BB418_143;
	shl.b32 	%r581, %r30, 2;
	add.s32 	%r582, %r310, %r581;
	ld.shared.u32 	%r583, [%r582+40];
	mad.lo.s32 	%r1049, %r583, %r1069, %r1049;
$L__BB418_143:
	setp.lt.s32 	%p61, %r366, 12;
	@%p61 bra 	$L__BB418_145;
	shl.b32 	%r584, %r31, 2;
	add.s32 	%r585, %r310, %r584;
	ld.shared.u32 	%r586, [%r585+44];
	mad.lo.s32 	%r1049, %r586, %r1068, %r1049;
$L__BB418_145:
	setp.lt.s32 	%p62, %r366, 13;
	@%p62 bra 	$L__BB418_147;
	shl.b32 	%r587, %r32, 2;
	add.s32 	%r588, %r310, %r587;
	ld.shared.u32 	%r589, [%r588+48];
	mad.lo.s32 	%r1049, %r589, %r1067, %r1049;
$L__BB418_147:
	setp.lt.s32 	%p63, %r366, 14;
	@%p63 bra 	$L__BB418_149;
	shl.b32 	%r590, %r33, 2;
	add.s32 	%r591, %r310, %r590;
	ld.shared.u32 	%r592, [%r591+52];
	mad.lo.s32 	%r1049, %r592, %r1066, %r1049;
$L__BB418_149:
	setp.lt.s32 	%p64, %r366, 15;
	@%p64 bra 	$L__BB418_151;
	shl.b32 	%r593, %r34, 2;
	add.s32 	%r594, %r310, %r593;
	ld.shared.u32 	%r595, [%r594+56];
	mad.lo.s32 	%r1049, %r595, %r1065, %r1049;
$L__BB418_151:
	setp.lt.s32 	%p65, %r366, 16;
	@%p65 bra 	$L__BB418_153;
	shl.b32 	%r596, %r35, 2;
	add.s32 	%r597, %r310, %r596;
	ld.shared.u32 	%r598, [%r597+60];
	mad.lo.s32 	%r1049, %r598, %r1064, %r1049;
$L__BB418_153:
	mad.lo.s32 	%r599, %r1047, %r4, %r274;
	shl.b32 	%r600, %r599, 2;
	mov.u32 	%r601, _ZZ9cuda_gemmIiLi256ELi4ELi1ELi16ELi128ELi128ELi32ELi1ELi0EEviiiPT_S1_S1_iiE3Csh;
	add.s32 	%r602, %r601, %r600;
	st.shared.u32 	[%r602], %r1049;
	add.s32 	%r1047, %r1047, %r9;
	setp.lt.s32 	%p66, %r1047, %r14;
	@%p66 bra 	$L__BB418_121;
$L__BB418_154:
	add.s32 	%r1030, %r1030, %r5;
	setp.lt.s32 	%p67, %r1030, %r4;
	@%p67 bra 	$L__BB418_87;
$L__BB418_155:
	bar.sync 	0;
	@%p26 bra 	$L__BB418_158;
	shl.b32 	%r879, %r905, 4;
	mov.u32 	%r880, %ctaid.x;
	shl.b32 	%r881, %r880, 2;
	add.s32 	%r361, %r879, %r881;
	mov.u32 	%r1080, %r1;
$L__BB418_157:
	add.s32 	%r882, %r361, %r1080;
	shl.b32 	%r883, %r1080, 2;
	mov.u32 	%r884, _ZZ9cuda_gemmIiLi256ELi4ELi1ELi16ELi128ELi128ELi32ELi1ELi0EEviiiPT_S1_S1_iiE3Csh;
	add.s32 	%r885, %r884, %r883;
	ld.shared.u32 	%r886, [%r885];
	mul.wide.s32 	%rd23, %r882, 4;
	add.s64 	%rd24, %rd2, %rd23;
	st.global.u32 	[%rd24], %r886;
	add.s32 	%r1080, %r1080, %r8;
	setp.lt.u32 	%p142, %r1080, 4;
	@%p142 bra 	$L__BB418_157;
$L__BB418_158:
	mov.u32 	%r887, %nctaid.y;
	add.s32 	%r905, %r905, %r887;
	shl.b32 	%r888, %r887, 2;
	setp.lt.u32 	%p143, %r905, %r888;
	@%p143 bra 	$L__BB418_2;
$L__BB418_159:
	ret;
$L__BB418_160:
	mov.b32 	%r978, 0;
$L__BB418_161:
	setp.lt.s32 	%p68, %r366, 1;
	add.s32 	%r182, %r978, %r6;
	mul.lo.s32 	%r183, %r182, %r366;
	add.s32 	%r184, %r183, %r13;
	@%p68 bra 	$L__BB418_163;
	add.s32 	%r604, %r15, %r183;
	shl.b32 	%r605, %r604, 2;
	mov.u32 	%r606, _ZZ9cuda_gemmIiLi256ELi4ELi1ELi16ELi128ELi128ELi32ELi1ELi0EEviiiPT_S1_S1_iiE3Ash;
	add.s32 	%r607, %r606, %r605;
	ld.shared.u32 	%r1079, [%r607];
$L__BB418_163:
	setp.lt.s32 	%p69, %r366, 2;
	@%p69 bra 	$L__BB418_165;
	add.s32 	%r608, %r184, %r71;
	shl.b32 	%r609, %r608, 2;
	mov.u32 	%r610, _ZZ9cuda_gemmIiLi256ELi4ELi1ELi16ELi128ELi128ELi32ELi1ELi0EEviiiPT_S1_S1_iiE3Ash;
	add.s32 	%r611, %r610, %r609;
	ld.shared.u32 	%r1078, [%r611];
$L__BB418_165:
	setp.lt.s32 	%p70, %r366, 3;
	@%p70 bra 	$L__BB418_167;
	add.s32 	%r612, %r184, %r19;
	shl.b32 	%r613, %r612, 2;
	mov.u32 	%r614, _ZZ9cuda_gemmIiLi256ELi4ELi1ELi16ELi128ELi128ELi32ELi1ELi0EEviiiPT_S1_S1_iiE3Ash;
	add.s32 	%r615, %r614, %r613;
	ld.shared.u32 	%r1077, [%r615];
$L__BB418_167:
	setp.lt.s32 	%p71, %r366, 4;
	@%p71 bra 	$L__BB418_169;
	add.s32 	%r616, %r184, %r73;
	shl.b32 	%r617, %r616, 2;
	mov.u32 	%r618, _ZZ9cuda_gemmIiLi256ELi4ELi1ELi16ELi128ELi128ELi32ELi1ELi0EEviiiPT_S1_S1_iiE3Ash;
	add.s32 	%r619, %r618, %r617;
	ld.shared.u32 	%r1076, [%r619];
$L__BB418_169:
	setp.lt.s32 	%p72, %r366, 5;
	@%p72 bra 	$L__BB418_171;
	add.s32 	%r620, %r184, %r72;
	shl.b32 	%r621, %r620, 2;
	mov.u32 	%r622, _ZZ9cuda_gemmIiLi256ELi4ELi1ELi16ELi128ELi128ELi32ELi1ELi0EEviiiPT_S1_S1_iiE3Ash;
	add.s32 	%r623, %r622, %r621;
	ld.shared.u32 	%r1075, [%r623];
$L__BB418_171:
	setp.lt.s32 	%p73, %r366, 6;
	@%p73 bra 	$L__BB418_173;
	add.s32 	%r624, %r184, %r75;
	shl.b32 	%r625, %r624, 2;
	mov.u32 	%r626, _ZZ9cuda_gemmIiLi256ELi4ELi1ELi16ELi128ELi128ELi32ELi1ELi0EEviiiPT_S1_S1_iiE3Ash;
	add.s32 	%r627, %r626, %r625;
	ld.shared.u32 	%r1074, [%r627];
$L__BB418_173:
	setp.lt.s32 	%p74, %r366, 7;
	@%p74 bra 	$L__BB418_175;
	add.s32 	%r628, %r184, %r74;
	shl.b32 	%r629, %r628, 2;
	mov.u32 	%r630, _ZZ9cuda_gemmIiLi256ELi4ELi1ELi16ELi128ELi128ELi32ELi1ELi0EEviiiPT_S1_S1_iiE3Ash;
	add.s32 	%r631, %r630, %r629;
	ld.shared.u32 	%r1073, [%r631];
$L__BB418_175:
	setp.lt.s32 	%p75, %r366, 8;
	@%p75 bra 	$L__BB418_177;
	add.s32 	%r632, %r6, 7;
	and.b32  	%r633, %r632, 15;
	add.s32 	%r634, %r184, %r633;
	shl.b32 	%r635, %r634, 2;
	mov.u32 	%r636, _ZZ9cuda_gemmIiLi256ELi4ELi1ELi16ELi128ELi128ELi32ELi1ELi0EEviiiPT_S1_S1_iiE3Ash;
	add.s32 	%r637, %r636, %r635;
	ld.shared.u32 	%r1072, [%r637];
$L__BB418_177:
	setp.lt.s32 	%p76, %r366, 9;
	@%p76 bra 	$L__BB418_179;
	and.b32  	%r638, %r6, 15;
	xor.b32  	%r639, %r638, 8;
	add.s32 	%r640, %r184, %r639;
	shl.b32 	%r641, %r640, 2;
	mov.u32 	%r642, _ZZ9cuda_gemmIiLi256ELi4ELi1ELi16ELi128ELi128ELi32ELi1ELi0EEviiiPT_S1_S1_iiE3Ash;
	add.s32 	%r643, %r642, %r641;
	ld.shared.u32 	%r1071, [%r643];
$L__BB418_179:
	setp.lt.s32 	%p77, %r366, 10;
	@%p77 bra 	$L__BB418_181;
	add.s32 	%r644, %r6, 9;
	and.b32  	%r645, %r644, 15;
	add.s32 	%r646, %r184, %r645;
	shl.b32 	%r647, %r646, 2;
	mov.u32 	%r648, _ZZ9cuda_gemmIiLi256ELi4ELi1ELi16ELi128ELi128ELi32ELi1ELi0EEviiiPT_S1_S1_iiE3Ash;
	add.s32 	%r649, %r648, %r647;
	ld.shared.u32 	%r1070, [%r649];
$L__BB418_181:
	setp.lt.s32 	%p78, %r366, 11;
	@%p78 bra 	$L__BB418_183;
	add.s32 	%r650, %r6, 10;
	and.b32  	%r651, %r650, 15;
	add.s32 	%r652, %r184, %r651;
	shl.b32 	%r653, %r652, 2;
	mov.u32 	%r654, _ZZ9cuda_gemmIiLi256ELi4ELi1ELi16ELi128ELi128ELi32ELi1ELi0EEviiiPT_S1_S1_iiE3Ash;
	add.s32 	%r655, %r654, %r653;
	ld.shared.u32 	%r1069, [%r655];
$L__BB418_183:
	setp.lt.s32 	%p79, %r366, 12;
	@%p79 bra 	$L__BB418_185;
	add.s32 	%r656, %r6, 11;
	and.b32  	%r657, %r656, 15;
	add.s32 	%r658, %r184, %r657;
	shl.b32 	%r659, %r658, 2;
	mov.u32 	%r660, _ZZ9cuda_gemmIiLi256ELi4ELi1ELi16ELi128ELi128ELi32ELi1ELi0EEviiiPT_S1_S1_iiE3Ash;
	add.s32 	%r661, %r660, %r659;
	ld.shared.u32 	%r1068, [%r661];
$L__BB418_185:
	setp.lt.s32 	%p80, %r366, 13;
	@%p80 bra 	$L__BB418_187;
	add.s32 	%r662, %r6, 12;
	and.b32  	%r663, %r662, 15;
	add.s32 	%r664, %r184, %r663;
	shl.b32 	%r665, %r664, 2;
	mov.u32 	%r666, _ZZ9cuda_gemmIiLi256ELi4ELi1ELi16ELi128ELi128ELi32ELi1ELi0EEviiiPT_S1_S1_iiE3Ash;
	add.s32 	%r667, %r666, %r665;
	ld.shared.u32 	%r1067, [%r667];
$L__BB418_187:
	setp.lt.s32 	%p81, %r366, 14;
	@%p81 bra 	$L__BB418_189;
	add.s32 	%r668, %r6, 13;
	and.b32  	%r669, %r668, 15;
	add.s32 	%r670, %r184, %r669;
	shl.b32 	%r671, %r670, 2;
	mov.u32 	%r672, _ZZ9cuda_gemmIiLi256ELi4ELi1ELi16ELi128ELi128ELi32ELi1ELi0EEviiiPT_S1_S1_iiE3Ash;
	add.s32 	%r673, %r672, %r671;
	ld.shared.u32 	%r1066, [%r673];
$L__BB418_189:
	setp.lt.s32 	%p82, %r366, 15;
	@%p82 bra 	$L__BB418_191;
	add.s32 	%r674, %r6, 14;
	and.b32  	%r675, %r674, 15;
	add.s32 	%r676, %r184, %r675;
	shl.b32 	%r677, %r676, 2;
	mov.u32 	%r678, _ZZ9cuda_gemmIiLi256ELi4ELi1ELi16ELi128ELi128ELi32ELi1ELi0EEviiiPT_S1_S1_iiE3Ash;
	add.s32 	%r679, %r678, %r677;
	ld.shared.u32 	%r1065, [%r679];
$L__BB418_191:
	setp.lt.s32 	%p83, %r366, 16;
	@%p83 bra 	$L__BB418_193;
	add.s32 	%r680, %r6, -1;
	and.b32  	%r681, %r680, 15;
	add.s32 	%r682, %r184, %r681;
	shl.b32 	%r683, %r682, 2;
	mov.u32 	%r684, _ZZ9cuda_gemmIiLi256ELi4ELi1ELi16ELi128ELi128ELi32ELi1ELi0EEviiiPT_S1_S1_iiE3Ash;
	add.s32 	%r685, %r684, %r683;
	ld.shared.u32 	%r1064, [%r685];
$L__BB418_193:
	setp.ge.s32 	%p84, %r7, %r14;
	mov.u32 	%r995, %r7;
	@%p84 bra 	$L__BB418_194;
	bra.uni 	$L__BB418_195;
$L__BB418_194:
	add.s32 	%r978, %r978, %r5;
	setp.lt.s32 	%p105, %r978, %r4;
	@%p105 bra 	$L__BB418_161;
	bra.uni 	$L__BB418_155;
$L__BB418_195:
	mov.u32 	%r687, _ZZ9cuda_gemmIiLi256ELi4ELi1ELi16ELi128ELi128ELi32ELi1ELi0EEviiiPT_S1_S1_iiE11kron_fac_sh;
	mad.lo.s32 	%r219, %r995, 516, %r687;
	mov.b32 	%r997, 0;
	@%p68 bra 	$L__BB418_197;
	shl.b32 	%r688, %r20, 2;
	add.s32 	%r689, %r219, %r688;
	ld.shared.u32 	%r690, [%r689];
	mul.lo.s32 	%r997, %r690, %r1079;
$L__BB418_197:
	@%p69 bra 	$L__BB418_199;
	shl.b32 	%r691, %r21, 2;
	add.s32 	%r692, %r219, %r691;
	ld.shared.u32 	%r693, [%r692+4];
	mad.lo.s32 	%r997, %r693, %r1078, %r997;
$L__BB418_199:
	@%p70 bra 	$L__BB418_201;
	shl.b32 	%r694, %r22, 2;
	add.s32 	%r695, %r219, %r694;
	ld.shared.u32 	%r696, [%r695+8];
	mad.lo.s32 	%r997, %r696, %r1077, %r997;
$L__BB418_201:
	@%p71 bra 	$L__BB418_203;
	shl.b32 	%r697, %r23, 2;
	add.s32 	%r698, %r219, %r697;
	ld.shared.u32 	%r699, [%r698+12];
	mad.lo.s32 	%r997, %r699, %r1076, %r997;
$L__BB418_203:
	setp.lt.s32 	%p89, %r366, 5;
	@%p89 bra 	$L__BB418_205;
	shl.b32 	%r700, %r24, 2;
	add.s32 	%r701, %r219, %r700;
	ld.shared.u32 	%r702, [%r701+16];
	mad.lo.s32 	%r997, %r702, %r1075, %r997;
$L__BB418_205:
	setp.lt.s32 	%p90, %r366, 6;
	@%p90 bra 	$L__BB418_207;
	shl.b32 	%r703, %r25, 2;
	add.s32 	%r704, %r219, %r703;
	ld.shared.u32 	%r705, [%r704+20];
	mad.lo.s32 	%r997, %r705, %r1074, %r997;
$L__BB418_207:
	setp.lt.s32 	%p91, %r366, 7;
	@%p91 bra 	$L__BB418_209;
	shl.b32 	%r706, %r26, 2;
	add.s32 	%r707, %r219, %r706;
	ld.shared.u32 	%r708, [%r707+24];
	mad.lo.s32 	%r997, %r708, %r1073, %r997;
$L__BB418_209:
	setp.lt.s32 	%p92, %r366, 8;
	@%p92 bra 	$L__BB418_211;
	shl.b32 	%r709, %r27, 2;
	add.s32 	%r710, %r219, %r709;
	ld.shared.u32 	%r711, [%r710+28];
	mad.lo.s32 	%r997, %r711, %r1072, %r997;
$L__BB418_211:
	setp.lt.s32 	%p93, %r366, 9;
	@%p93 bra 	$L__BB418_213;
	shl.b32 	%r712, %r28, 2;
	add.s32 	%r713, %r219, %r712;
	ld.shared.u32 	%r714, [%r713+32];
	mad.lo.s32 	%r997, %r714, %r1071, %r997;
$L__BB418_213:
	setp.lt.s32 	%p94, %r366, 10;
	@%p94 bra 	$L__BB418_215;
	shl.b32 	%r715, %r29, 2;
	add.s32 	%r716, %r219, %r715;
	ld.shared.u32 	%r717, [%r716+36];
	mad.lo.s32 	%r997, %r717, %r1070, %r997;
$L__BB418_215:
	setp.lt.s32 	%p95, %r366, 11;
	@%p95 bra 	$L__BB418_217;
	shl.b32 	%r718, %r30, 2;
	add.s32 	%r719, %r219, %r718;
	ld.shared.u32 	%r720, [%r719+40];
	mad.lo.s32 	%r997, %r720, %r1069, %r997;
$L__BB418_217:
	setp.lt.s32 	%p96, %r366, 12;
	@%p96 bra 	$L__BB418_219;
	shl.b32 	%r721, %r31, 2;
	add.s32 	%r722, %r219, %r721;
	ld.shared.u32 	%r723, [%r722+44];
	mad.lo.s32 	%r997, %r723, %r1068, %r997;
$L__BB418_219:
	setp.lt.s32 	%p97, %r366, 13;
	@%p97 bra 	$L__BB418_221;
	shl.b32 	%r724, %r32, 2;
	add.s32 	%r725, %r219, %r724;
	ld.shared.u32 	%r726, [%r725+48];
	mad.lo.s32 	%r997, %r726, %r1067, %r997;
$L__BB418_221:
	setp.lt.s32 	%p98, %r366, 14;
	@%p98 bra 	$L__BB418_223;
	shl.b32 	%r727, %r33, 2;
	add.s32 	%r728, %r219, %r727;
	ld.shared.u32 	%r729, [%r728+52];
	mad.lo.s32 	%r997, %r729, %r1066, %r997;
$L__BB418_223:
	setp.lt.s32 	%p99, %r366, 15;
	@%p99 bra 	$L__BB418_225;
	shl.b32 	%r730, %r34, 2;
	add.s32 	%r731, %r219, %r730;
	ld.shared.u32 	%r732, [%r731+56];
	mad.lo.s32 	%r997, %r732, %r1065, %r997;
$L__BB418_225:
	setp.lt.s32 	%p100, %r366, 16;
	@%p100 bra 	$L__BB418_227;
	shl.b32 	%r733, %r35, 2;
	add.s32 	%r734, %r219, %r733;
	ld.shared.u32 	%r735, [%r734+60];
	mad.lo.s32 	%r997, %r735, %r1064, %r997;
$L__BB418_227:
	mov.u32 	%r1011, %r2;
$L__BB418_228:
	shr.u32 	%r253, %r1011, 1;
	shfl.sync.down.b32	%r736|%p101, %r997, %r253, %r16, -1;
	add.s32 	%r997, %r736, %r997;
	setp.gt.u32 	%p102, %r1011, 3;
	mov.u32 	%r1011, %r253;
	@%p102 bra 	$L__BB418_228;
	rem.u32 	%r737, %r11, %r3;
	setp.eq.s32 	%p103, %r737, 0;
	@%p103 bra 	$L__BB418_230;
	bra.uni 	$L__BB418_231;
$L__BB418_230:
	mad.lo.s32 	%r738, %r995, %r4, %r182;
	shl.b32 	%r739, %r738, 2;
	mov.u32 	%r740, _ZZ9cuda_gemmIiLi256ELi4ELi1ELi16ELi128ELi128ELi32ELi1ELi0EEviiiPT_S1_S1_iiE3Csh;
	add.s32 	%r741, %r740, %r739;
	st.shared.u32 	[%r741], %r997;
$L__BB418_231:
	add.s32 	%r995, %r995, %r9;
	setp.lt.s32 	%p104, %r995, %r14;
	@%p104 bra 	$L__BB418_195;
	bra.uni 	$L__BB418_194;

}
	// .globl	_Z9cuda_gemmIiLi256ELi4ELi1ELi16ELi128ELi128ELi32ELi1ELi1EEviiiPT_S1_S1_ii
.visible .entry _Z9cuda_gemmIiLi256ELi4ELi1ELi16ELi128ELi128ELi32ELi1ELi1EEviiiPT_S1_S1_ii(
	.param .u32 _Z9cuda_gemmIiLi256ELi4ELi1ELi16ELi128ELi128ELi32ELi1ELi1EEviiiPT_S1_S1_ii_param_0,
	.param .u32 _Z9cuda_gemmIiLi256ELi4ELi1ELi16ELi128ELi128ELi32ELi1ELi1EEviiiPT_S1_S1_ii_param_1,
	.param .u32 _Z9cuda_gemmIiLi256ELi4ELi1ELi16ELi128ELi128ELi32ELi1ELi1EEviiiPT_S1_S1_ii_param_2,
	.param .u64 .ptr .align 1 _Z9cuda_gemmIiLi256ELi4ELi1ELi16ELi128ELi128ELi32ELi1ELi1EEviiiPT_S1_S1_ii_param_3,
	.param .u64 .ptr .align 1 _Z9cuda_gemmIiLi256ELi4ELi1ELi16ELi128ELi128ELi32ELi1ELi1EEviiiPT_S1_S1_ii_param_4,
	.param .u64 .ptr .align 1 _Z9cuda_gemmIiLi256ELi4ELi1ELi16ELi128ELi128ELi32ELi1ELi1EEviiiPT_S1_S1_ii_param_5,
	.param .u32 _Z9cuda_gemmIiLi256ELi4ELi1ELi16ELi128ELi128ELi32ELi1ELi1EEviiiPT_S1_S1_ii_param_6,
	.param .u32 _Z9cuda_gemmIiLi256ELi4ELi1ELi16ELi128ELi128ELi32ELi1ELi1EEviiiPT_S1_S1_ii_param_7
)
.maxntid 256
{
	.reg .pred 	%p<18>;
	.reg .b16 	%rs<8>;
	.reg .b32 	%r<122>;
	.reg .b64 	%rd<38>;
	// demoted variable
	.shared .align 128 .b8 _ZZ9cuda_gemmIiLi256ELi4ELi1ELi16ELi128ELi128ELi32ELi1ELi1EEviiiPT_S1_S1_iiE11kron_fac_sh[16512];
	// demoted variable
	.shared .align 128 .b8 _ZZ9cuda_gemmIiLi256ELi4ELi1ELi16ELi128ELi128ELi32ELi1ELi1EEviiiPT_S1_S1_iiE3Ash[64];
	// demoted variable
	.shared .align 128 .b8 _ZZ9cuda_gemmIiLi256ELi4ELi1ELi16ELi128ELi128ELi32ELi1ELi1EEviiiPT_S1_S1_iiE3Csh[16];
	ld.param.u64 	%rd7, [_Z9cuda_gemmIiLi256ELi4ELi1ELi16ELi128ELi128ELi32ELi1ELi1EEviiiPT_S1_S1_ii_param_3];
	ld.param.u64 	%rd8, [_Z9cuda_gemmIiLi256ELi4ELi1ELi16ELi128ELi128ELi32ELi1ELi1EEviiiPT_S1_S1_ii_param_4];
	cvta.to.global.u64 	%rd1, %rd7;
	cvta.to.global.u64 	%rd2, %rd8;
	mov.u32 	%r113, %ctaid.y;
	mov.u32 	%r2, %nctaid.y;
	shl.b32 	%r3, %r2, 2;
	setp.ge.u32 	%p1, %r113, %r3;
	@%p1 bra 	$L__BB419_21;
	ld.param.u64 	%rd37, [_Z9cuda_gemmIiLi256ELi4ELi1ELi16ELi128ELi128ELi32ELi1ELi1EEviiiPT_S1_S1_ii_param_5];
	mov.u32 	%r45, %ctaid.x;
	mov.u32 	%r4, %tid.x;
	mov.u32 	%r5, %ntid.x;
	shr.u32 	%r6, %r4, 5;
	shl.b32 	%r46, %r45, 5;
	and.b32  	%r47, %r4, 31;
	or.b32  	%r7, %r46, %r47;
	mov.u32 	%r48, _ZZ9cuda_gemmIiLi256ELi4ELi1ELi16ELi128ELi128ELi32ELi1ELi1EEviiiPT_S1_S1_iiE11kron_fac_sh;
	mad.lo.s32 	%r8, %r47, 516, %r48;
	shr.u32 	%r9, %r5, 5;
	shl.b32 	%r10, %r45, 2;
	add.s32 	%r11, %r4, %r5;
	max.u32 	%r49, %r11, 16;
	setp.lt.u32 	%p2, %r11, 16;
	selp.u32 	%r50, 1, 0, %p2;
	add.s32 	%r51, %r11, %r50;
	sub.s32 	%r52, %r49, %r51;
	div.u32 	%r53, %r52, %r5;
	add.s32 	%r12, %r53, %r50;
	add.s32 	%r13, %r6, %r9;
	and.b32  	%r14, %r12, 3;
	shl.b32 	%r54, %r4, 2;
	mov.u32 	%r55, _ZZ9cuda_gemmIiLi256ELi4ELi1ELi16ELi128ELi128ELi32ELi1ELi1EEviiiPT_S1_S1_iiE3Ash;
	add.s32 	%r15, %r55, %r54;
	shl.b32 	%r16, %r5, 2;
	add.s32 	%r17, %r15, %r16;
	add.s32 	%r18, %r11, %r5;
	cvt.u16.u32 	%rs2, %r13;
	xor.b16  	%rs3, %rs2, 127;
	and.b16  	%rs4, %rs3, 255;
	cvt.u16.u32 	%rs5, %r9;
	and.b16  	%rs6, %rs5, 255;
	div.u16 	%rs7, %rs4, %rs6;
	and.b16  	%rs1, %rs7, 3;
	shl.b32 	%r56, %r6, 2;
	add.s32 	%r19, %r8, %r56;
	shl.b32 	%r20, %r9, 2;
	add.s32 	%r21, %r19, %r20;
	add.s32 	%r22, %r13, %r9;
	cvta.to.global.u64 	%rd3, %rd37;
	mul.wide.u32 	%rd14, %r5, 4;
	mul.wide.u32 	%rd17, %r5, 8;
	mul.wide.u32 	%rd19, %r5, 12;
$L__BB419_2:
	setp.gt.u32 	%p3, %r4, 15;
	@%p3 bra 	$L__BB419_10;
	setp.eq.s32 	%p4, %r14, 3;
	shl.b32 	%r24, %r113, 4;
	mov.u32 	%r114, %r4;
	@%p4 bra 	$L__BB419_7;
	setp.eq.s32 	%p5, %r14, 0;
	add.s32 	%r57, %r24, %r4;
	mul.wide.s32 	%rd9, %r57, 4;
	add.s64 	%rd4, %rd1, %rd9;
	ld.global.u32 	%r58, [%rd4];
	st.shared.u32 	[%r15], %r58;
	mov.u32 	%r114, %r11;
	@%p5 bra 	$L__BB419_7;
	setp.eq.s32 	%p6, %r14, 1;
	cvt.u64.u32 	%rd10, %r16;
	add.s64 	%rd5, %rd4, %rd10;
	ld.global.u32 	%r59, [%rd5];
	st.shared.u32 	[%r17], %r59;
	mov.u32 	%r114, %r18;
	@%p6 bra 	$L__BB419_7;
	add.s32 	%r114, %r18, %r5;
	cvt.u64.u32 	%rd11, %r16;
	add.s64 	%rd12, %rd5, %rd11;
	ld.global.u32 	%r60, [%rd12];
	add.s32 	%r61, %r17, %r16;
	st.shared.u32 	[%r61], %r60;
$L__BB419_7:
	setp.lt.u32 	%p7, %r12, 3;
	@%p7 bra 	$L__BB419_10;
	shl.b32 	%r62, %r114, 2;
	mov.u32 	%r63, _ZZ9cuda_gemmIiLi256ELi4ELi1ELi16ELi128ELi128ELi32ELi1ELi1EEviiiPT_S1_S1_iiE3Ash;
	add.s32 	%r116, %r63, %r62;
	add.s32 	%r115, %r114, %r24;
$L__BB419_9:
	mul.wide.s32 	%rd13, %r115, 4;
	add.s64 	%rd15, %rd1, %rd13;
	add.s64 	%rd16, %rd15, %rd14;
	add.s64 	%rd18, %rd15, %rd17;
	add.s64 	%rd20, %rd15, %rd19;
	ld.global.u32 	%r64, [%rd15];
	st.shared.u32 	[%r116], %r64;
	ld.global.u32 	%r65, [%rd16];
	add.s32 	%r66, %r116, %r16;
	st.shared.u32 	[%r66], %r65;
	ld.global.u32 	%r67, [%rd18];
	shl.b32 	%r68, %r5, 3;
	add.s32 	%r69, %r116, %r68;
	st.shared.u32 	[%r69], %r67;
	ld.global.u32 	%r70, [%rd20];
	mad.lo.s32 	%r71, %r5, 12, %r116;
	st.shared.u32 	[%r71], %r70;
	add.s32 	%r114, %r114, %r16;
	shl.b32 	%r72, %r5, 4;
	add.s32 	%r116, %r116, %r72;
	add.s32 	%r115, %r115, %r16;
	setp.lt.u32 	%p8, %r114, 16;
	@%p8 bra 	$L__BB419_9;
$L__BB419_10:
	setp.gt.u32 	%p9, %r4, 3;
	mov.u32 	%r118, %r4;
	@%p9 bra 	$L__BB419_12;
$L__BB419_11:
	shl.b32 	%r73, %r118, 2;
	mov.u32 	%r74, _ZZ9cuda_gemmIiLi256ELi4ELi1ELi16ELi128ELi128ELi32ELi1ELi1EEviiiPT_S1_S1_iiE3Csh;
	add.s32 	%r75, %r74, %r73;
	mov.b32 	%r76, 0;
	st.shared.u32 	[%r75], %r76;
	add.s32 	%r118, %r118, %r5;
	setp.lt.u32 	%p10, %r118, 4;
	@%p10 bra 	$L__BB419_11;
$L__BB419_12:
	setp.eq.s16 	%p11, %rs1, 2;
	mov.u32 	%r119, %r6;
	@%p11 bra 	$L__BB419_16;
	setp.eq.s16 	%p12, %rs1, 3;
	shl.b32 	%r77, %r6, 7;
	add.s32 	%r78, %r77, %r7;
	mul.wide.u32 	%rd21, %r78, 4;
	add.s64 	%rd22, %rd2, %rd21;
	ld.global.u32 	%r79, [%rd22];
	st.shared.u32 	[%r19], %r79;
	mov.u32 	%r119, %r13;
	@%p12 bra 	$L__BB419_16;
	setp.eq.s16 	%p13, %rs1, 0;
	shl.b32 	%r80, %r13, 7;
	add.s32 	%r81, %r80, %r7;
	mul.wide.u32 	%rd23, %r81, 4;
	add.s64 	%rd24, %rd2, %rd23;
	ld.global.u32 	%r82, [%rd24];
	st.shared.u32 	[%r21], %r82;
	mov.u32 	%r119, %r22;
	@%p13 bra 	$L__BB419_16;
	add.s32 	%r119, %r22, %r9;
	shl.b32 	%r83, %r22, 7;
	add.s32 	%r84, %r83, %r7;
	mul.wide.u32 	%rd25, %r84, 4;
	add.s64 	%rd26, %rd2, %rd25;
	ld.global.u32 	%r85, [%rd26];
	add.s32 	%r86, %r21, %r20;
	st.shared.u32 	[%r86], %r85;
$L__BB419_16:
	shl.b32 	%r87, %r119, 7;
	add.s32 	%r88, %r87, %r7;
	mul.wide.u32 	%rd27, %r88, 4;
	add.s64 	%rd28, %rd2, %rd27;
	ld.global.u32 	%r89, [%rd28];
	shl.b32 	%r90, %r119, 2;
	add.s32 	%r91, %r8, %r90;
	st.shared.u32 	[%r91], %r89;
	add.s32 	%r92, %r119, %r9;
	shl.b32 	%r93, %r92, 7;
	add.s32 	%r94, %r93, %r7;
	mul.wide.u32 	%rd29, %r94, 4;
	add.s64 	%rd30, %rd2, %rd29;
	ld.global.u32 	%r95, [%rd30];
	add.s32 	%r96, %r91, %r20;
	st.shared.u32 	[%r96], %r95;
	add.s32 	%r97, %r92, %r9;
	shl.b32 	%r98, %r97, 7;
	add.s32 	%r99, %r98, %r7;
	mul.wide.u32 	%rd31, %r99, 4;
	add.s64 	%rd32, %rd2, %rd31;
	ld.global.u32 	%r100, [%rd32];
	add.s32 	%r101, %r96, %r20;
	st.shared.u32 	[%r101], %r100;
	add.s32 	%r102, %r97, %r9;
	shl.b32 	%r103, %r102, 7;
	add.s32 	%r104, %r103, %r7;
	mul.wide.u32 	%rd33, %r104, 4;
	add.s64 	%rd34, %rd2, %rd33;
	ld.global.u32 	%r105, [%rd34];
	add.s32 	%r106, %r101, %r20;
	st.shared.u32 	[%r106], %r105;
	add.s32 	%r119, %r20, %r119;
	setp.lt.u32 	%p14, %r119, 128;
	@%p14 bra 	$L__BB419_16;
	bar.sync 	0;
	bar.sync 	0;
	@%p9 bra 	$L__BB419_20;
	shl.b32 	%r107, %r113, 4;
	add.s32 	%r41, %r107, %r10;
	mov.u32 	%r121, %r4;
$L__BB419_19:
	add.s32 	%r108, %r41, %r121;
	shl.b32 	%r109, %r121, 2;
	mov.u32 	%r110, _ZZ9cuda_gemmIiLi256ELi4ELi1ELi16ELi128ELi128ELi32ELi1ELi1EEviiiPT_S1_S1_iiE3Csh;
	add.s32 	%r111, %r110, %r109;
	ld.shared.u32 	%r112, [%r111];
	mul.wide.s32 	%rd35, %r108, 4;
	add.s64 	%rd36, %rd3, %rd35;
	st.global.u32 	[%rd36], %r112;
	add.s32 	%r121, %r121, %r5;
	setp.lt.u32 	%p16, %r121, 4;
	@%p16 bra 	$L__BB419_19;
$L__BB419_20:
	add.s32 	%r113, %r113, %r2;
	setp.lt.u32 	%p17, %r113, %r3;
	@%p17 bra 	$L__BB419_2;
$L__BB419_21:
	ret;

}
	// .globl	_Z9cuda_gemmIiLi256ELi4ELi1ELi32ELi2ELi2ELi32ELi0ELi0EEviiiPT_S1_S1_ii
.visible .entry _Z9cuda_gemmIiLi256ELi4ELi1ELi32ELi2ELi2ELi32ELi0ELi0EEviiiPT_S1_S1_ii(
	.param .u32 _Z9cuda_gemmIiLi256ELi4ELi1ELi32ELi2ELi2ELi32ELi0ELi0EEviiiPT_S1_S1_ii_param_0,
	.param .u32 _Z9cuda_gemmIiLi256ELi4ELi1ELi32ELi2ELi2ELi32ELi0ELi0EEviiiPT_S1_S1_ii_param_1,
	.param .u32 _Z9cuda_gemmIiLi256ELi4ELi1ELi32ELi2ELi2ELi32ELi0ELi0EEviiiPT_S1_S1_ii_param_2,
	.param .u64 .ptr .align 1 _Z9cuda_gemmIiLi256ELi4ELi1ELi32ELi2ELi2ELi32ELi0ELi0EEviiiPT_S1_S1_ii_param_3,
	.param .u64 .ptr .align 1 _Z9cuda_gemmIiLi256ELi4ELi1ELi32ELi2ELi2ELi32ELi0ELi0EEviiiPT_S1_S1_ii_param_4,
	.param .u64 .ptr .align 1 _Z9cuda_gemmIiLi256ELi4ELi1ELi32ELi2ELi2ELi32ELi0ELi0EEviiiPT_S1_S1_ii_param_5,
	.param .u32 _Z9cuda_gemmIiLi256ELi4ELi1ELi32ELi2ELi2ELi32ELi0ELi0EEviiiPT_S1_S1_ii_param_6,
	.param .u32 _Z9cuda_gemmIiLi256ELi4ELi1ELi32ELi2ELi2ELi32ELi0ELi0EEviiiPT_S1_S1_ii_param_7
)
.maxntid 256
{
	.reg .pred 	%p<57>;
	.reg .b32 	%r<329>;
	.reg .b64 	%rd<40>;
	// demoted variable
	.shared .align 128 .b8 _ZZ9cuda_gemmIiLi256ELi4ELi1ELi32ELi2ELi2ELi32ELi0ELi0EEviiiPT_S1_S1_iiE11kron_fac_sh[24];
	// demoted variable
	.shared .align 128 .b8 _ZZ9cuda_gemmIiLi256ELi4ELi1ELi32ELi2ELi2ELi32ELi0ELi0EEviiiPT_S1_S1_iiE3Ash[128];
	// demoted variable
	.shared .align 128 .b8 _ZZ9cuda_gemmIiLi256ELi4ELi1ELi32ELi2ELi2ELi32ELi0ELi0EEviiiPT_S1_S1_iiE3Csh[128];
	ld.param.u32 	%r120, [_Z9cuda_gemmIiLi256ELi4ELi1ELi32ELi2ELi2ELi32ELi0ELi0EEviiiPT_S1_S1_ii_param_1];
	ld.param.u32 	%r121, [_Z9cuda_gemmIiLi256ELi4ELi1ELi32ELi2ELi2ELi32ELi0ELi0EEviiiPT_S1_S1_ii_param_2];
	ld.param.u64 	%rd10, [_Z9cuda_gemmIiLi256ELi4ELi1ELi32ELi2ELi2ELi32ELi0ELi0EEviiiPT_S1_S1_ii_param_3];
	ld.param.u64 	%rd9, [_Z9cuda_gemmIiLi256ELi4ELi1ELi32ELi2ELi2ELi32ELi0ELi0EEviiiPT_S1_S1_ii_param_4];
	ld.param.u64 	%rd11, [_Z9cuda_gemmIiLi256ELi4ELi1ELi32ELi2ELi2ELi32ELi0ELi0EEviiiPT_S1_S1_ii_param_5];
	ld.param.u32 	%r122, [_Z9cuda_gemmIiLi256ELi4ELi1ELi32ELi2ELi2ELi32ELi0ELi0EEviiiPT_S1_S1_ii_param_6];
	ld.param.u32 	%r123, [_Z9cuda_gemmIiLi256ELi4ELi1ELi32ELi2ELi2ELi32ELi0ELi0EEviiiPT_S1_S1_ii_param_7];
	cvta.to.global.u64 	%rd1, %rd10;
	cvta.to.global.u64 	%rd2, %rd11;
	mov.u32 	%r1, %tid.x;
	and.b32  	%r2, %r1, 31;
	setp.lt.s32 	%p1, %r123, 16;
	shr.u32 	%r3, %r123, 4;
	selp.b32 	%r4, 1, %r3, %p1;
	mul.lo.s32 	%r5, %r123, %r122;
	setp.ge.u32 	%p2, %r1, %r5;
	@%p2 bra 	$L__BB420_3;
	mov.u32 	%r6, %ntid.x;
	cvta.to.global.u64 	%rd3, %rd9;
	mov.u32 	%r292, %r1;
$L__BB420_2:
	mul.wide.u32 	%rd12, %r292, 4;
	add.s64 	%rd13, %rd3, %rd12;
	ld.global.u32 	%r124, [%rd13];
	rem.u32 	%r125, %r292, %r122;
	mov.u32 	%r126, _ZZ9cuda_gemmIiLi256ELi4ELi1ELi32ELi2ELi2ELi32ELi0ELi0EEviiiPT_S1_S1_iiE11kron_fac_sh;
	mad.lo.s32 	%r127, %r125, 12, %r126;
	div.u32 	%r128, %r292, %r123;
	shl.b32 	%r129, %r128, 2;
	add.s32 	%r130, %r127, %r129;
	st.shared.u32 	[%r130], %r124;
	add.s32 	%r292, %r292, %r6;
	setp.lt.u32 	%p3, %r292, %r5;
	@%p3 bra 	$L__BB420_2;
$L__BB420_3:
	div.s32 	%r9, 32, %r123;
	mul.lo.s32 	%r131, %r9, %r4;
	min.s32 	%r10, %r131, 256;
	div.u32 	%r12, %r1, %r10;
	mul.lo.s32 	%r132, %r12, %r10;
	sub.s32 	%r133, %r1, %r132;
	div.u32 	%r11, %r133, %r4;
	mov.u32 	%r13, %ntid.x;
	div.u32 	%r14, %r13, %r10;
	mov.u32 	%r295, %ctaid.y;
	mov.u32 	%r16, %nctaid.y;
	shl.b32 	%r17, %r16, 2;
	setp.ge.u32 	%p4, %r295, %r17;
	@%p4 bra 	$L__BB420_69;
	mov.u32 	%r135, %ctaid.x;
	shl.b32 	%r18, %r135, 5;
	and.b32  	%r19, %r11, 1;
	rem.u32 	%r136, %r1, %r4;
	shl.b32 	%r20, %r136, 1;
	min.s32 	%r21, %r122, 2;
	shl.b32 	%r137, %r123, 8;
	sub.s32 	%r22, 8223, %r137;
	shl.b32 	%r138, %r4, 8;
	sub.s32 	%r23, 8223, %r138;
	mul.lo.s32 	%r24, %r9, %r135;
	add.s32 	%r25, %r1, %r13;
	max.u32 	%r139, %r25, 32;
	setp.lt.u32 	%p5, %r25, 32;
	selp.u32 	%r140, 1, 0, %p5;
	add.s32 	%r141, %r25, %r140;
	sub.s32 	%r142, %r139, %r141;
	div.u32 	%r143, %r142, %r13;
	add.s32 	%r26, %r143, %r140;
	add.s32 	%r144, %r26, 1;
	and.b32  	%r27, %r144, 3;
	shl.b32 	%r145, %r1, 2;
	mov.u32 	%r146, _ZZ9cuda_gemmIiLi256ELi4ELi1ELi32ELi2ELi2ELi32ELi0ELi0EEviiiPT_S1_S1_iiE3Ash;
	add.s32 	%r28, %r146, %r145;
	shl.b32 	%r29, %r13, 2;
	add.s32 	%r30, %r28, %r29;
	add.s32 	%r31, %r25, %r13;
	add.s32 	%r32, %r31, %r13;
	mov.u32 	%r147, _ZZ9cuda_gemmIiLi256ELi4ELi1ELi32ELi2ELi2ELi32ELi0ELi0EEviiiPT_S1_S1_iiE3Csh;
	add.s32 	%r33, %r147, %r145;
	add.s32 	%r34, %r33, %r29;
	add.s32 	%r35, %r34, %r29;
	xor.b32  	%r36, %r19, 1;
	setp.lt.s32 	%p6, %r19, %r123;
	selp.b32 	%r148, 0, %r123, %p6;
	sub.s32 	%r37, %r19, %r148;
	add.s32 	%r149, %r19, 1;
	setp.lt.s32 	%p7, %r149, %r123;
	selp.b32 	%r150, 0, %r123, %p7;
	sub.s32 	%r38, %r149, %r150;
	shl.b32 	%r39, %r13, 4;
	mul.lo.s32 	%r40, %r13, 12;
	mul.wide.u32 	%rd14, %r13, 4;
	add.s64 	%rd4, %rd1, %rd14;
	mul.wide.u32 	%rd15, %r13, 8;
	add.s64 	%rd5, %rd1, %rd15;
	mul.wide.u32 	%rd16, %r13, 12;
	add.s64 	%rd6, %rd1, %rd16;
	cvt.u64.u32 	%rd18, %r29;
$L__BB420_5:
	setp.gt.u32 	%p8, %r1, 31;
	@%p8 bra 	$L__BB420_19;
	setp.eq.s32 	%p9, %r27, 0;
	mul.lo.s32 	%r44, %r295, %r121;
	mov.u32 	%r296, %r1;
	@%p9 bra 	$L__BB420_10;
	setp.eq.s32 	%p10, %r27, 1;
	add.s32 	%r151, %r44, %r18;
	add.s32 	%r152, %r151, %r1;
	mul.wide.s32 	%rd17, %r152, 4;
	add.s64 	%rd7, %rd1, %rd17;
	ld.global.u32 	%r153, [%rd7];
	st.shared.u32 	[%r28], %r153;
	mov.u32 	%r296, %r25;
	@%p10 bra 	$L__BB420_10;
	setp.eq.s32 	%p11, %r27, 2;
	add.s64 	%rd8, %rd7, %rd18;
	ld.global.u32 	%r154, [%rd8];
	st.shared.u32 	[%r30], %r154;
	mov.u32 	%r296, %r31;
	@%p11 bra 	$L__BB420_10;
	add.s64 	%rd20, %rd8, %rd18;
	ld.global.u32 	%r155, [%rd20];
	add.s32 	%r156, %r30, %r29;
	st.shared.u32 	[%r156], %r155;
	mov.u32 	%r296, %r32;
$L__BB420_10:
	setp.lt.u32 	%p12, %r26, 3;
	@%p12 bra 	$L__BB420_13;
	shl.b32 	%r157, %r296, 2;
	mov.u32 	%r158, _ZZ9cuda_gemmIiLi256ELi4ELi1ELi32ELi2ELi2ELi32ELi0ELi0EEviiiPT_S1_S1_iiE3Ash;
	add.s32 	%r299, %r158, %r157;
	add.s32 	%r159, %r18, %r296;
	add.s32 	%r298, %r159, %r44;
$L__BB420_12:
	mul.wide.s32 	%rd21, %r298, 4;
	add.s64 	%rd22, %rd4, %rd21;
	add.s64 	%rd23, %rd5, %rd21;
	add.s64 	%rd24, %rd6, %rd21;
	add.s64 	%rd25, %rd1, %rd21;
	ld.global.u32 	%r160, [%rd25];
	st.shared.u32 	[%r299], %r160;
	ld.global.u32 	%r161, [%rd22];
	add.s32 	%r162, %r299, %r29;
	st.shared.u32 	[%r162], %r161;
	ld.global.u32 	%r163, [%rd23];
	shl.b32 	%r164, %r13, 3;
	add.s32 	%r165, %r299, %r164;
	st.shared.u32 	[%r165], %r163;
	ld.global.u32 	%r166, [%rd24];
	add.s32 	%r167, %r299, %r40;
	st.shared.u32 	[%r167], %r166;
	add.s32 	%r296, %r296, %r29;
	add.s32 	%r299, %r299, %r39;
	add.s32 	%r298, %r298, %r29;
	setp.lt.u32 	%p13, %r296, 32;
	@%p13 bra 	$L__BB420_12;
$L__BB420_13:
	mov.u32 	%r297, %r1;
	@%p9 bra 	$L__BB420_17;
	setp.eq.s32 	%p15, %r27, 1;
	mov.b32 	%r168, 0;
	st.shared.u32 	[%r33], %r168;
	mov.u32 	%r297, %r25;
	@%p15 bra 	$L__BB420_17;
	setp.eq.s32 	%p16, %r27, 2;
	mov.b32 	%r169, 0;
	st.shared.u32 	[%r34], %r169;
	mov.u32 	%r297, %r31;
	@%p16 bra 	$L__BB420_17;
	mov.b32 	%r170, 0;
	st.shared.u32 	[%r35], %r170;
	mov.u32 	%r297, %r32;
$L__BB420_17:
	@%p12 bra 	$L__BB420_19;
$L__BB420_18:
	shl.b32 	%r171, %r297, 2;
	mov.u32 	%r172, _ZZ9cuda_gemmIiLi256ELi4ELi1ELi32ELi2ELi2ELi32ELi0ELi0EEviiiPT_S1_S1_iiE3Csh;
	add.s32 	%r173, %r172, %r171;
	mov.b32 	%r174, 0;
	st.shared.u32 	[%r173], %r174;
	add.s32 	%r175, %r173, %r29;
	st.shared.u32 	[%r175], %r174;
	add.s32 	%r176, %r175, %r29;
	st.shared.u32 	[%r176], %r174;
	add.s32 	%r177, %r176, %r29;
	st.shared.u32 	[%r177], %r174;
	add.s32 	%r297, %r29, %r297;
	setp.lt.u32 	%p18, %r297, 32;
	@%p18 bra 	$L__BB420_18;
$L__BB420_19:
	setp.lt.s32 	%p19, %r9, 1;
	bar.sync 	0;
	@%p19 bra 	$L__BB420_61;
	setp.ne.s32 	%p20, %r4, 1;
	@%p20 bra 	$L__BB420_34;
	mov.b32 	%r304, 0;
$L__BB420_22:
	setp.lt.s32 	%p41, %r123, 1;
	add.s32 	%r60, %r304, %r11;
	mad.lo.s32 	%r61, %r60, %r123, %r20;
	@%p41 bra 	$L__BB420_24;
	add.s32 	%r220, %r61, %r19;
	shl.b32 	%r221, %r220, 2;
	mov.u32 	%r222, _ZZ9cuda_gemmIiLi256ELi4ELi1ELi32ELi2ELi2ELi32ELi0ELi0EEviiiPT_S1_S1_iiE3Ash;
	add.s32 	%r223, %r222, %r221;
	ld.shared.u32 	%r326, [%r223];
$L__BB420_24:
	setp.lt.s32 	%p42, %r123, 2;
	@%p42 bra 	$L__BB420_26;
	add.s32 	%r224, %r61, %r36;
	shl.b32 	%r225, %r224, 2;
	mov.u32 	%r226, _ZZ9cuda_gemmIiLi256ELi4ELi1ELi32ELi2ELi2ELi32ELi0ELi0EEviiiPT_S1_S1_iiE3Ash;
	add.s32 	%r227, %r226, %r225;
	ld.shared.u32 	%r325, [%r227];
$L__BB420_26:
	setp.lt.s32 	%p43, %r12, %r21;
	@%p43 bra 	$L__BB420_28;
$L__BB420_27:
	add.s32 	%r304, %r304, %r10;
	setp.lt.s32 	%p49, %r304, %r9;
	@%p49 bra 	$L__BB420_22;
	bra.uni 	$L__BB420_61;
$L__BB420_28:
	rem.s32 	%r228, %r2, %r123;
	shl.b32 	%r229, %r228, 2;
	mov.u32 	%r230, _ZZ9cuda_gemmIiLi256ELi4ELi1ELi32ELi2ELi2ELi32ELi0ELi0EEviiiPT_S1_S1_iiE11kron_fac_sh;
	add.s32 	%r67, %r230, %r229;
	mov.u32 	%r307, %r12;
$L__BB420_29:
	mad.lo.s32 	%r232, %r307, 12, %r67;
	ld.shared.u32 	%r69, [%r232];
	mov.b32 	%r309, 0;
	@%p41 bra 	$L__BB420_31;
	shfl.sync.idx.b32	%r233|%p45, %r69, %r37, %r22, -1;
	mul.lo.s32 	%r309, %r233, %r326;
$L__BB420_31:
	@%p42 bra 	$L__BB420_33;
	shfl.sync.idx.b32	%r234|%p47, %r69, %r38, %r22, -1;
	mad.lo.s32 	%r309, %r234, %r325, %r309;
$L__BB420_33:
	mad.lo.s32 	%r235, %r307, %r9, %r60;
	shl.b32 	%r236, %r235, 2;
	mov.u32 	%r237, _ZZ9cuda_gemmIiLi256ELi4ELi1ELi32ELi2ELi2ELi32ELi0ELi0EEviiiPT_S1_S1_iiE3Csh;
	add.s32 	%r238, %r237, %r236;
	ld.shared.u32 	%r239, [%r238];
	add.s32 	%r240, %r239, %r309;
	st.shared.u32 	[%r238], %r240;
	add.s32 	%r307, %r307, %r14;
	setp.lt.s32 	%p48, %r307, %r21;
	@%p48 bra 	$L__BB420_29;
	bra.uni 	$L__BB420_27;
$L__BB420_34:
	setp.gt.u32 	%p21, %r123, 31;
	@%p21 bra 	$L__BB420_38;
	mov.b32 	%r321, 0;
$L__BB420_36:
	add.s32 	%r99, %r321, %r11;
	mad.lo.s32 	%r100, %r99, %r123, %r20;
	add.s32 	%r179, %r100, %r19;
	shl.b32 	%r180, %r179, 2;
	mov.u32 	%r181, _ZZ9cuda_gemmIiLi256ELi4ELi1ELi32ELi2ELi2ELi32ELi0ELi0EEviiiPT_S1_S1_iiE3Ash;
	add.s32 	%r182, %r181, %r180;
	ld.shared.u32 	%r326, [%r182];
	setp.gt.s32 	%p22, %r123, 1;
	@%p22 bra 	$L__BB420_37;
	bra.uni 	$L__BB420_55;
$L__BB420_37:
	add.s32 	%r183, %r100, %r36;
	shl.b32 	%r184, %r183, 2;
	add.s32 	%r186, %r181, %r184;
	ld.shared.u32 	%r325, [%r186];
	bra.uni 	$L__BB420_55;
$L__BB420_38:
	mov.b32 	%r312, 0;
$L__BB420_39:
	setp.lt.s32 	%p29, %r123, 1;
	add.s32 	%r78, %r312, %r11;
	mad.lo.s32 	%r79, %r78, %r123, %r20;
	@%p29 bra 	$L__BB420_41;
	add.s32 	%r198, %r79, %r19;
	shl.b32 	%r199, %r198, 2;
	mov.u32 	%r200, _ZZ9cuda_gemmIiLi256ELi4ELi1ELi32ELi2ELi2ELi32ELi0ELi0EEviiiPT_S1_S1_iiE3Ash;
	add.s32 	%r201, %r200, %r199;
	ld.shared.u32 	%r326, [%r201];
$L__BB420_41:
	setp.lt.s32 	%p30, %r123, 2;
	@%p30 bra 	$L__BB420_43;
	add.s32 	%r202, %r79, %r36;
	shl.b32 	%r203, %r202, 2;
	mov.u32 	%r204, _ZZ9cuda_gemmIiLi256ELi4ELi1ELi32ELi2ELi2ELi32ELi0ELi0EEviiiPT_S1_S1_iiE3Ash;
	add.s32 	%r205, %r204, %r203;
	ld.shared.u32 	%r325, [%r205];
$L__BB420_43:
	setp.lt.s32 	%p31, %r12, %r21;
	@%p31 bra 	$L__BB420_45;
$L__BB420_44:
	add.s32 	%r312, %r312, %r10;
	setp.lt.s32 	%p40, %r312, %r9;
	@%p40 bra 	$L__BB420_39;
	bra.uni 	$L__BB420_61;
$L__BB420_45:
	rem.s32 	%r206, %r2, %r123;
	shl.b32 	%r207, %r206, 2;
	mov.u32 	%r208, _ZZ9cuda_gemmIiLi256ELi4ELi1ELi32ELi2ELi2ELi32ELi0ELi0EEviiiPT_S1_S1_iiE11kron_fac_sh;
	add.s32 	%r85, %r208, %r207;
	mov.u32 	%r315, %r12;
$L__BB420_46:
	mad.lo.s32 	%r210, %r315, 12, %r85;
	ld.shared.u32 	%r87, [%r210];
	mov.b32 	%r319, 0;
	@%p29 bra 	$L__BB420_48;
	shfl.sync.idx.b32	%r211|%p33, %r87, %r37, %r22, -1;
	mul.lo.s32 	%r319, %r211, %r326;
$L__BB420_48:
	@%p30 bra 	$L__BB420_50;
	shfl.sync.idx.b32	%r212|%p35, %r87, %r38, %r22, -1;
	mad.lo.s32 	%r319, %r212, %r325, %r319;
$L__BB420_50:
	mov.u32 	%r317, %r3;
$L__BB420_51:
	shr.u32 	%r93, %r317, 1;
	shfl.sync.down.b32	%r213|%p36, %r319, %r93, %r23, -1;
	add.s32 	%r319, %r213, %r319;
	setp.gt.u32 	%p37, %r317, 3;
	mov.u32 	%r317, %r93;
	@%p37 bra 	$L__BB420_51;
	rem.u32 	%r214, %r2, %r4;
	setp.eq.s32 	%p38, %r214, 0;
	@%p38 bra 	$L__BB420_53;
	bra.uni 	$L__BB420_54;
$L__BB420_53:
	mad.lo.s32 	%r215, %r315, %r9, %r78;
	shl.b32 	%r216, %r215, 2;
	mov.u32 	%r217, _ZZ9cuda_gemmIiLi256ELi4ELi1ELi32ELi2ELi2ELi32ELi0ELi0EEviiiPT_S1_S1_iiE3Csh;
	add.s32 	%r218, %r217, %r216;
	st.shared.u32 	[%r218], %r319;
$L__BB420_54:
	add.s32 	%r315, %r315, %r14;
	setp.lt.s32 	%p39, %r315, %r21;
	@%p39 bra 	$L__BB420_46;
	bra.uni 	$L__BB420_44;
$L__BB420_55:
	setp.lt.s32 	%p23, %r12, %r21;
	@%p23 bra 	$L__BB420_56;
	bra.uni 	$L__BB420_60;
$L__BB420_56:
	rem.u32 	%r187, %r2, %r123;
	shl.b32 	%r188, %r187, 2;
	mov.u32 	%r189, _ZZ9cuda_gemmIiLi256ELi4ELi1ELi32ELi2ELi2ELi32ELi0ELi0EEviiiPT_S1_S1_iiE11kron_fac_sh;
	add.s32 	%r102, %r189, %r188;
	mov.u32 	%r323, %r12;
$L__BB420_57:
	setp.lt.s32 	%p24, %r123, 2;
	mad.lo.s32 	%r190, %r323, 12, %r102;
	ld.shared.u32 	%r106, [%r190];
	shfl.sync.idx.b32	%r191|%p25, %r106, %r37, %r22, -1;
	mul.lo.s32 	%r324, %r191, %r326;
	@%p24 bra 	$L__BB420_59;
	shfl.sync.idx.b32	%r192|%p26, %r106, %r38, %r22, -1;
	mad.lo.s32 	%r324, %r192, %r325, %r324;
$L__BB420_59:
	mad.lo.s32 	%r193, %r323, %r9, %r99;
	shl.b32 	%r194, %r193, 2;
	mov.u32 	%r195, _ZZ9cuda_gemmIiLi256ELi4ELi1ELi32ELi2ELi2ELi32ELi0ELi0EEviiiPT_S1_S1_iiE3Csh;
	add.s32 	%r196, %r195, %r194;
	st.shared.u32 	[%r196], %r324;
	add.s32 	%r323, %r323, %r14;
	setp.lt.s32 	%p27, %r323, %r21;
	@%p27 bra 	$L__BB420_57;
$L__BB420_60:
	add.s32 	%r321, %r321, %r10;
	setp.lt.s32 	%p28, %r321, %r9;
	@%p28 bra 	$L__BB420_36;
$L__BB420_61:
	bar.sync 	0;
	@%p8 bra 	$L__BB420_68;
	setp.eq.s32 	%p51, %r27, 0;
	mad.lo.s32 	%r114, %r295, %r120, %r24;
	div.s32 	%r115, %r121, %r123;
	mov.u32 	%r327, %r1;
	@%p51 bra 	$L__BB420_66;
	setp.eq.s32 	%p52, %r27, 1;
	div.s32 	%r241, %r1, %r9;
	mad.lo.s32 	%r242, %r115, %r241, %r114;
	mul.lo.s32 	%r243, %r241, %r9;
	sub.s32 	%r244, %r1, %r243;
	add.s32 	%r245, %r242, %r244;
	ld.shared.u32 	%r246, [%r33];
	mul.wide.s32 	%rd26, %r245, 4;
	add.s64 	%rd27, %rd2, %rd26;
	st.global.u32 	[%rd27], %r246;
	mov.u32 	%r327, %r25;
	@%p52 bra 	$L__BB420_66;
	setp.eq.s32 	%p53, %r27, 2;
	div.s32 	%r247, %r25, %r9;
	mad.lo.s32 	%r248, %r115, %r247, %r114;
	mul.lo.s32 	%r249, %r247, %r9;
	sub.s32 	%r250, %r25, %r249;
	add.s32 	%r251, %r248, %r250;
	ld.shared.u32 	%r252, [%r34];
	mul.wide.s32 	%rd28, %r251, 4;
	add.s64 	%rd29, %rd2, %rd28;
	st.global.u32 	[%rd29], %r252;
	mov.u32 	%r327, %r31;
	@%p53 bra 	$L__BB420_66;
	div.s32 	%r253, %r31, %r9;
	mad.lo.s32 	%r254, %r115, %r253, %r114;
	mul.lo.s32 	%r255, %r253, %r9;
	sub.s32 	%r256, %r31, %r255;
	add.s32 	%r257, %r254, %r256;
	ld.shared.u32 	%r258, [%r35];
	mul.wide.s32 	%rd30, %r257, 4;
	add.s64 	%rd31, %rd2, %rd30;
	st.global.u32 	[%rd31], %r258;
	mov.u32 	%r327, %r32;
$L__BB420_66:
	setp.lt.u32 	%p54, %r26, 3;
	@%p54 bra 	$L__BB420_68;
$L__BB420_67:
	div.s32 	%r259, %r327, %r9;
	mad.lo.s32 	%r260, %r115, %r259, %r114;
	mul.lo.s32 	%r261, %r259, %r9;
	sub.s32 	%r262, %r327, %r261;
	add.s32 	%r263, %r260, %r262;
	shl.b32 	%r264, %r327, 2;
	mov.u32 	%r265, _ZZ9cuda_gemmIiLi256ELi4ELi1ELi32ELi2ELi2ELi32ELi0ELi0EEviiiPT_S1_S1_iiE3Csh;
	add.s32 	%r266, %r265, %r264;
	ld.shared.u32 	%r267, [%r266];
	mul.wide.s32 	%rd32, %r263, 4;
	add.s64 	%rd33, %rd2, %rd32;
	st.global.u32 	[%rd33], %r267;
	add.s32 	%r268, %r327, %r13;
	div.s32 	%r269, %r268, %r9;
	mad.lo.s32 	%r270, %r115, %r269, %r114;
	mul.lo.s32 	%r271, %r269, %r9;
	sub.s32 	%r272, %r268, %r271;
	add.s32 	%r273, %r270, %r272;
	add.s32 	%r274, %r266, %r29;
	ld.shared.u32 	%r275, [%r274];
	mul.wide.s32 	%rd34, %r273, 4;
	add.s64 	%rd35, %rd2, %rd34;
	st.global.u32 	[%rd35], %r275;
	add.s32 	%r276, %r268, %r13;
	div.s32 	%r277, %r276, %r9;
	mad.lo.s32 	%r278, %r115, %r277, %r114;
	mul.lo.s32 	%r279, %r277, %r9;
	sub.s32 	%r280, %r276, %r279;
	add.s32 	%r281, %r278, %r280;
	add.s32 	%r282, %r274, %r29;
	ld.shared.u32 	%r283, [%r282];
	mul.wide.s32 	%rd36, %r281, 4;
	add.s64 	%rd37, %rd2, %rd36;
	st.global.u32 	[%rd37], %r283;
	add.s32 	%r284, %r276, %r13;
	div.s32 	%r285, %r284, %r9;
	mad.lo.s32 	%r286, %r115, %r285, %r114;
	mul.lo.s32 	%r287, %r285, %r9;
	sub.s32 	%r288, %r284, %r287;
	add.s32 	%r289, %r286, %r288;
	add.s32 	%r290, %r282, %r29;
	ld.shared.u32 	%r291, [%r290];
	mul.wide.s32 	%rd38, %r289, 4;
	add.s64 	%rd39, %rd2, %rd38;
	st.global.u32 	[%rd39], %r291;
	add.s32 	%r327, %r284, %r13;
	setp.lt.u32 	%p55, %r327, 32;
	@%p55 bra 	$L__BB420_67;
$L__BB420_68:
	add.s32 	%r295, %r295, %r16;
	setp.lt.u32 	%p56, %r295, %r17;
	@%p56 bra 	$L__BB420_5;
$L__BB420_69:
	ret;

}
	// .globl	_Z9cuda_gemmIiLi256ELi4ELi1ELi32ELi2ELi2ELi32ELi0ELi1EEviiiPT_S1_S1_ii
.visible .entry _Z9cuda_gemmIiLi256ELi4ELi1ELi32ELi2ELi2ELi32ELi0ELi1EEviiiPT_S1_S1_ii(
	.param .u32 _Z9cuda_gemmIiLi256ELi4ELi1ELi32ELi2ELi2ELi32ELi0ELi1EEviiiPT_S1_S1_ii_param_0,
	.param .u32 _Z9cuda_gemmIiLi256ELi4ELi1ELi32ELi2ELi2ELi32ELi0ELi1EEviiiPT_S1_S1_ii_param_1,
	.param .u32 _Z9cuda_gemmIiLi256ELi4ELi1ELi32ELi2ELi2ELi32ELi0ELi1EEviiiPT_S1_S1_ii_param_2,
	.param .u64 .ptr .align 1 _Z9cuda_gemmIiLi256ELi4ELi1ELi32ELi2ELi2ELi32ELi0ELi1EEviiiPT_S1_S1_ii_param_3,
	.param .u64 .ptr .align 1 _Z9cuda_gemmIiLi256ELi4ELi1ELi32ELi2ELi2ELi32ELi0ELi1EEviiiPT_S1_S1_ii_param_4,
	.param .u64 .ptr .align 1 _Z9cuda_gemmIiLi256ELi4ELi1ELi32ELi2ELi2ELi32ELi0ELi1EEviiiPT_S1_S1_ii_param_5,
	.param .u32 _Z9cuda_gemmIiLi256ELi4ELi1ELi32ELi2ELi2ELi32ELi0ELi1EEviiiPT_S1_S1_ii_param_6,
	.param .u32 _Z9cuda_gemmIiLi256ELi4ELi1ELi32ELi2ELi2ELi32ELi0ELi1EEviiiPT_S1_S1_ii_param_7
)
.maxntid 256
{
	.reg .pred 	%p<27>;
	.reg .b32 	%r<178>;
	.reg .b64 	%rd<40>;
	// demoted variable
	.shared .align 128 .b8 _ZZ9cuda_gemmIiLi256ELi4ELi1ELi32ELi2ELi2ELi32ELi0ELi1EEviiiPT_S1_S1_iiE11kron_fac_sh[24];
	// demoted variable
	.shared .align 128 .b8 _ZZ9cuda_gemmIiLi256ELi4ELi1ELi32ELi2ELi2ELi32ELi0ELi1EEviiiPT_S1_S1_iiE3Ash[128];
	// demoted variable
	.shared .align 128 .b8 _ZZ9cuda_gemmIiLi256ELi4ELi1ELi32ELi2ELi2ELi32ELi0ELi1EEviiiPT_S1_S1_iiE3Csh[128];
	ld.param.u32 	%r51, [_Z9cuda_gemmIiLi256ELi4ELi1ELi32ELi2ELi2ELi32ELi0ELi1EEviiiPT_S1_S1_ii_param_1];
	ld.param.u32 	%r52, [_Z9cuda_gemmIiLi256ELi4ELi1ELi32ELi2ELi2ELi32ELi0ELi1EEviiiPT_S1_S1_ii_param_2];
	ld.param.u64 	%rd10, [_Z9cuda_gemmIiLi256ELi4ELi1ELi32ELi2ELi2ELi32ELi0ELi1EEviiiPT_S1_S1_ii_param_3];
	ld.param.u64 	%rd9, [_Z9cuda_gemmIiLi256ELi4ELi1ELi32ELi2ELi2ELi32ELi0ELi1EEviiiPT_S1_S1_ii_param_4];
	ld.param.u64 	%rd11, [_Z9cuda_gemmIiLi256ELi4ELi1ELi32ELi2ELi2ELi32ELi0ELi1EEviiiPT_S1_S1_ii_param_5];
	cvta.to.global.u64 	%rd1, %rd10;
	cvta.to.global.u64 	%rd2, %rd11;
	mov.u32 	%r1, %tid.x;
	setp.gt.u32 	%p1, %r1, 3;
	@%p1 bra 	$L__BB421_3;
	mov.u32 	%r2, %ntid.x;
	cvta.to.global.u64 	%rd3, %rd9;
	mov.u32 	%r55, _ZZ9cuda_gemmIiLi256ELi4ELi1ELi32ELi2ELi2ELi32ELi0ELi1EEviiiPT_S1_S1_iiE11kron_fac_sh;
	mov.u32 	%r167, %r1;
$L__BB421_2:
	mul.wide.u32 	%rd12, %r167, 4;
	add.s64 	%rd13, %rd3, %rd12;
	ld.global.u32 	%r53, [%rd13];
	and.b32  	%r54, %r167, 1;
	mad.lo.s32 	%r56, %r54, 12, %r55;
	shl.b32 	%r57, %r167, 1;
	and.b32  	%r58, %r57, -4;
	add.s32 	%r59, %r56, %r58;
	st.shared.u32 	[%r59], %r53;
	add.s32 	%r167, %r167, %r2;
	setp.lt.u32 	%p2, %r167, 4;
	@%p2 bra 	$L__BB421_2;
$L__BB421_3:
	and.b32  	%r5, %r1, 15;
	mov.u32 	%r6, %ntid.x;
	mov.u32 	%r168, %ctaid.y;
	mov.u32 	%r8, %nctaid.y;
	shl.b32 	%r9, %r8, 2;
	setp.ge.u32 	%p3, %r168, %r9;
	@%p3 bra 	$L__BB421_30;
	mov.u32 	%r60, %ctaid.x;
	shl.b32 	%r10, %r60, 5;
	and.b32  	%r11, %r1, 1;
	shl.b32 	%r61, %r1, 2;
	and.b32  	%r62, %r61, 4;
	mov.u32 	%r63, _ZZ9cuda_gemmIiLi256ELi4ELi1ELi32ELi2ELi2ELi32ELi0ELi1EEviiiPT_S1_S1_iiE11kron_fac_sh;
	add.s32 	%r12, %r63, %r62;
	shl.b32 	%r13, %r60, 4;
	shr.u32 	%r64, %r52, 31;
	add.s32 	%r65, %r52, %r64;
	shr.s32 	%r14, %r65, 1;
	add.s32 	%r15, %r1, %r6;
	max.u32 	%r66, %r15, 32;
	setp.lt.u32 	%p4, %r15, 32;
	selp.u32 	%r67, 1, 0, %p4;
	add.s32 	%r68, %r15, %r67;
	sub.s32 	%r69, %r66, %r68;
	div.u32 	%r70, %r69, %r6;
	add.s32 	%r16, %r70, %r67;
	add.s32 	%r71, %r16, 1;
	and.b32  	%r17, %r71, 3;
	mov.u32 	%r72, _ZZ9cuda_gemmIiLi256ELi4ELi1ELi32ELi2ELi2ELi32ELi0ELi1EEviiiPT_S1_S1_iiE3Ash;
	add.s32 	%r18, %r72, %r61;
	shl.b32 	%r19, %r6, 2;
	add.s32 	%r20, %r18, %r19;
	add.s32 	%r21, %r15, %r6;
	add.s32 	%r22, %r21, %r6;
	mov.u32 	%r73, _ZZ9cuda_gemmIiLi256ELi4ELi1ELi32ELi2ELi2ELi32ELi0ELi1EEviiiPT_S1_S1_iiE3Csh;
	add.s32 	%r23, %r73, %r61;
	add.s32 	%r24, %r23, %r19;
	add.s32 	%r25, %r24, %r19;
	xor.b32  	%r26, %r11, 1;
	mul.wide.u32 	%rd14, %r6, 4;
	add.s64 	%rd4, %rd1, %rd14;
	mul.wide.u32 	%rd15, %r6, 8;
	add.s64 	%rd5, %rd1, %rd15;
	mul.wide.u32 	%rd16, %r6, 12;
	add.s64 	%rd6, %rd1, %rd16;
	cvt.u64.u32 	%rd18, %r19;
$L__BB421_5:
	setp.gt.u32 	%p5, %r1, 31;
	@%p5 bra 	$L__BB421_19;
	setp.eq.s32 	%p6, %r17, 0;
	mul.lo.s32 	%r28, %r168, %r52;
	mov.u32 	%r169, %r1;
	@%p6 bra 	$L__BB421_10;
	setp.eq.s32 	%p7, %r17, 1;
	add.s32 	%r74, %r28, %r10;
	add.s32 	%r75, %r74, %r1;
	mul.wide.s32 	%rd17, %r75, 4;
	add.s64 	%rd7, %rd1, %rd17;
	ld.global.u32 	%r76, [%rd7];
	st.shared.u32 	[%r18], %r76;
	mov.u32 	%r169, %r15;
	@%p7 bra 	$L__BB421_10;
	setp.eq.s32 	%p8, %r17, 2;
	add.s64 	%rd8, %rd7, %rd18;
	ld.global.u32 	%r77, [%rd8];
	st.shared.u32 	[%r20], %r77;
	mov.u32 	%r169, %r21;
	@%p8 bra 	$L__BB421_10;
	add.s64 	%rd20, %rd8, %rd18;
	ld.global.u32 	%r78, [%rd20];
	add.s32 	%r79, %r20, %r19;
	st.shared.u32 	[%r79], %r78;
	mov.u32 	%r169, %r22;
$L__BB421_10:
	setp.lt.u32 	%p9, %r16, 3;
	@%p9 bra 	$L__BB421_13;
	shl.b32 	%r80, %r169, 2;
	mov.u32 	%r81, _ZZ9cuda_gemmIiLi256ELi4ELi1ELi32ELi2ELi2ELi32ELi0ELi1EEviiiPT_S1_S1_iiE3Ash;
	add.s32 	%r172, %r81, %r80;
	add.s32 	%r82, %r10, %r169;
	add.s32 	%r171, %r82, %r28;
$L__BB421_12:
	mul.wide.s32 	%rd21, %r171, 4;
	add.s64 	%rd22, %rd4, %rd21;
	add.s64 	%rd23, %rd5, %rd21;
	add.s64 	%rd24, %rd6, %rd21;
	add.s64 	%rd25, %rd1, %rd21;
	ld.global.u32 	%r83, [%rd25];
	st.shared.u32 	[%r172], %r83;
	ld.global.u32 	%r84, [%rd22];
	add.s32 	%r85, %r172, %r19;
	st.shared.u32 	[%r85], %r84;
	ld.global.u32 	%r86, [%rd23];
	shl.b32 	%r87, %r6, 3;
	add.s32 	%r88, %r172, %r87;
	st.shared.u32 	[%r88], %r86;
	ld.global.u32 	%r89, [%rd24];
	mad.lo.s32 	%r90, %r6, 12, %r172;
	st.shared.u32 	[%r90], %r89;
	add.s32 	%r169, %r169, %r19;
	shl.b32 	%r91, %r6, 4;
	add.s32 	%r172, %r172, %r91;
	add.s32 	%r171, %r171, %r19;
	setp.lt.u32 	%p10, %r169, 32;
	@%p10 bra 	$L__BB421_12;
$L__BB421_13:
	setp.eq.s32 	%p11, %r17, 0;
	mov.u32 	%r170, %r1;
	@%p11 bra 	$L__BB421_17;
	setp.eq.s32 	%p12, %r17, 1;
	mov.b32 	%r92, 0;
	st.shared.u32 	[%r23], %r92;
	mov.u32 	%r170, %r15;
	@%p12 bra 	$L__BB421_17;
	setp.eq.s32 	%p13, %r17, 2;
	mov.b32 	%r93, 0;
	st.shared.u32 	[%r24], %r93;
	mov.u32 	%r170, %r21;
	@%p13 bra 	$L__BB421_17;
	mov.b32 	%r94, 0;
	st.shared.u32 	[%r25], %r94;
	mov.u32 	%r170, %r22;
$L__BB421_17:
	setp.lt.u32 	%p14, %r16, 3;
	@%p14 bra 	$L__BB421_19;
$L__BB421_18:
	shl.b32 	%r95, %r170, 2;
	mov.u32 	%r96, _ZZ9cuda_gemmIiLi256ELi4ELi1ELi32ELi2ELi2ELi32ELi0ELi1EEviiiPT_S1_S1_iiE3Csh;
	add.s32 	%r97, %r96, %r95;
	mov.b32 	%r98, 0;
	st.shared.u32 	[%r97], %r98;
	add.s32 	%r99, %r97, %r19;
	st.shared.u32 	[%r99], %r98;
	add.s32 	%r100, %r99, %r19;
	st.shared.u32 	[%r100], %r98;
	add.s32 	%r101, %r100, %r19;
	st.shared.u32 	[%r101], %r98;
	add.s32 	%r170, %r19, %r170;
	setp.lt.u32 	%p15, %r170, 32;
	@%p15 bra 	$L__BB421_18;
$L__BB421_19:
	setp.gt.u32 	%p16, %r1, 31;
	bar.sync 	0;
	@%p16 bra 	$L__BB421_22;
	shr.u32 	%r175, %r1, 4;
	shl.b32 	%r102, %r5, 1;
	or.b32  	%r103, %r102, %r11;
	shl.b32 	%r104, %r103, 2;
	mov.u32 	%r105, _ZZ9cuda_gemmIiLi256ELi4ELi1ELi32ELi2ELi2ELi32ELi0ELi1EEviiiPT_S1_S1_iiE3Ash;
	add.s32 	%r106, %r105, %r104;
	ld.shared.u32 	%r42, [%r106];
	or.b32  	%r107, %r102, %r26;
	shl.b32 	%r108, %r107, 2;
	add.s32 	%r109, %r105, %r108;
	ld.shared.u32 	%r43, [%r109];
$L__BB421_21:
	mad.lo.s32 	%r110, %r175, 12, %r12;
	ld.shared.u32 	%r111, [%r110];
	shfl.sync.idx.b32	%r112|%p17, %r111, %r11, 7711, -1;
	mul.lo.s32 	%r113, %r112, %r42;
	shfl.sync.idx.b32	%r114|%p18, %r111, %r26, 7711, -1;
	mad.lo.s32 	%r115, %r114, %r43, %r113;
	shl.b32 	%r116, %r5, 2;
	shl.b32 	%r117, %r175, 6;
	or.b32  	%r118, %r117, %r116;
	mov.u32 	%r119, _ZZ9cuda_gemmIiLi256ELi4ELi1ELi32ELi2ELi2ELi32ELi0ELi1EEviiiPT_S1_S1_iiE3Csh;
	add.s32 	%r120, %r119, %r118;
	ld.shared.u32 	%r121, [%r120];
	add.s32 	%r122, %r121, %r115;
	st.shared.u32 	[%r120], %r122;
	shr.u32 	%r123, %r6, 4;
	add.s32 	%r175, %r175, %r123;
	setp.lt.u32 	%p19, %r175, 2;
	@%p19 bra 	$L__BB421_21;
$L__BB421_22:
	setp.gt.u32 	%p20, %r1, 31;
	bar.sync 	0;
	@%p20 bra 	$L__BB421_29;
	setp.eq.s32 	%p21, %r17, 0;
	mad.lo.s32 	%r46, %r168, %r51, %r13;
	mov.u32 	%r176, %r1;
	@%p21 bra 	$L__BB421_27;
	setp.eq.s32 	%p22, %r17, 1;
	shr.u32 	%r124, %r1, 4;
	mad.lo.s32 	%r125, %r124, %r14, %r5;
	add.s32 	%r126, %r46, %r125;
	ld.shared.u32 	%r127, [%r23];
	mul.wide.s32 	%rd26, %r126, 4;
	add.s64 	%rd27, %rd2, %rd26;
	st.global.u32 	[%rd27], %r127;
	mov.u32 	%r176, %r15;
	@%p22 bra 	$L__BB421_27;
	setp.eq.s32 	%p23, %r17, 2;
	and.b32  	%r128, %r15, 15;
	shr.u32 	%r129, %r15, 4;
	mad.lo.s32 	%r130, %r129, %r14, %r128;
	add.s32 	%r131, %r46, %r130;
	ld.shared.u32 	%r132, [%r24];
	mul.wide.s32 	%rd28, %r131, 4;
	add.s64 	%rd29, %rd2, %rd28;
	st.global.u32 	[%rd29], %r132;
	mov.u32 	%r176, %r21;
	@%p23 bra 	$L__BB421_27;
	and.b32  	%r133, %r21, 15;
	shr.u32 	%r134, %r21, 4;
	mad.lo.s32 	%r135, %r134, %r14, %r133;
	add.s32 	%r136, %r46, %r135;
	ld.shared.u32 	%r137, [%r25];
	mul.wide.s32 	%rd30, %r136, 4;
	add.s64 	%rd31, %rd2, %rd30;
	st.global.u32 	[%rd31], %r137;
	mov.u32 	%r176, %r22;
$L__BB421_27:
	setp.lt.u32 	%p24, %r16, 3;
	@%p24 bra 	$L__BB421_29;
$L__BB421_28:
	shr.u32 	%r138, %r176, 4;
	and.b32  	%r139, %r176, 15;
	add.s32 	%r140, %r46, %r139;
	mad.lo.s32 	%r141, %r138, %r14, %r140;
	shl.b32 	%r142, %r176, 2;
	mov.u32 	%r143, _ZZ9cuda_gemmIiLi256ELi4ELi1ELi32ELi2ELi2ELi32ELi0ELi1EEviiiPT_S1_S1_iiE3Csh;
	add.s32 	%r144, %r143, %r142;
	ld.shared.u32 	%r145, [%r144];
	mul.wide.s32 	%rd32, %r141, 4;
	add.s64 	%rd33, %rd2, %rd32;
	st.global.u32 	[%rd33], %r145;
	add.s32 	%r146, %r176, %r6;
	shr.u32 	%r147, %r146, 4;
	and.b32  	%r148, %r146, 15;
	add.s32 	%r149, %r46, %r148;
	mad.lo.s32 	%r150, %r147, %r14, %r149;
	add.s32 	%r151, %r144, %r19;
	ld.shared.u32 	%r152, [%r151];
	mul.wide.s32 	%rd34, %r150, 4;
	add.s64 	%rd35, %rd2, %rd34;
	st.global.u32 	[%rd35], %r152;
	add.s32 	%r153, %r146, %r6;
	shr.u32 	%r154, %r153, 4;
	and.b32  	%r155, %r153, 15;
	add.s32 	%r156, %r46, %r155;
	mad.lo.s32 	%r157, %r154, %r14, %r156;
	add.s32 	%r158, %r151, %r19;
	ld.shared.u32 	%r159, [%r158];
	mul.wide.s32 	%rd36, %r157, 4;
	add.s64 	%rd37, %rd2, %rd36;
	st.global.u32 	[%rd37], %r159;
	add.s32 	%r160, %r153, %r6;
	shr.u32 	%r161, %r160, 4;
	and.b32  	%r162, %r160, 15;
	add.s32 	%r163, %r46, %r162;
	mad.lo.s32 	%r164, %r161, %r14, %r163;
	add.s32 	%r165, %r158, %r19;
	ld.shared.u32 	%r166, [%r165];
	mul.wide.s32 	%rd38, %r164, 4;
	add.s64 	%rd39, %rd2, %rd38;
	st.global.u32 	[%rd39], %r166;
	add.s32 	%r176, %r160, %r6;
	setp.lt.u32 	%p25, %r176, 32;
	@%p25 bra 	$L__BB421_28;
$L__BB421_29:
	add.s32 	%r168, %r168, %r8;
	setp.lt.u32 	%p26, %r168, %r9;
	@%p26 bra 	$L__BB421_5;
$L__BB421_30:
	ret;

}
	// .globl	_Z9cuda_gemmIiLi256ELi4ELi1ELi32ELi2ELi2ELi32ELi1ELi0EEviiiPT_S1_S1_ii
.visible .entry _Z9cuda_gemmIiLi256ELi4ELi1ELi32ELi2ELi2ELi32ELi1ELi0EEviiiPT_S1_S1_ii(
	.param .u32 _Z9cuda_gemmIiLi256ELi4ELi1ELi32ELi2ELi2ELi32ELi1ELi0EEviiiPT_S1_S1_ii_param_0,
	.param .u32 _Z9cuda_gemmIiLi256ELi4ELi1ELi32ELi2ELi2ELi32ELi1ELi0EEviiiPT_S1_S1_ii_param_1,
	.param .u32 _Z9cuda_gemmIiLi256ELi4ELi1ELi32ELi2ELi2ELi32ELi1ELi0EEviiiPT_S1_S1_ii_param_2,
	.param .u64 .ptr .align 1 _Z9cuda_gemmIiLi256ELi4ELi1ELi32ELi2ELi2ELi32ELi1ELi0EEviiiPT_S1_S1_ii_param_3,
	.param .u64 .ptr .align 1 _Z9cuda_gemmIiLi256ELi4ELi1ELi32ELi2ELi2ELi32ELi1ELi0EEviiiPT_S1_S1_ii_param_4,
	.param .u64 .ptr .align 1 _Z9cuda_gemmIiLi256ELi4ELi1ELi32ELi2ELi2ELi32ELi1ELi0EEviiiPT_S1_S1_ii_param_5,
	.param .u32 _Z9cuda_gemmIiLi256ELi4ELi1ELi32ELi2ELi2ELi32ELi1ELi0EEviiiPT_S1_S1_ii_param_6,
	.param .u32 _Z9cuda_gemmIiLi256ELi4ELi1ELi32ELi2ELi2ELi32ELi1ELi0EEviiiPT_S1_S1_ii_param_7
)
.maxntid 256
{
	.reg .pred 	%p<57>;
	.reg .b32 	%r<291>;
	.reg .b64 	%rd<35>;
	// demoted variable
	.shared .align 128 .b8 _ZZ9cuda_gemmIiLi256ELi4ELi1ELi32ELi2ELi2ELi32ELi1ELi0EEviiiPT_S1_S1_iiE11kron_fac_sh[24];
	// demoted variable
	.shared .align 128 .b8 _ZZ9cuda_gemmIiLi256ELi4ELi1ELi32ELi2ELi2ELi32ELi1ELi0EEviiiPT_S1_S1_iiE3Ash[128];
	// demoted variable
	.shared .align 128 .b8 _ZZ9cuda_gemmIiLi256ELi4ELi1ELi32ELi2ELi2ELi32ELi1ELi0EEviiiPT_S1_S1_iiE3Csh[128];
	ld.param.u64 	%rd9, [_Z9cuda_gemmIiLi256ELi4ELi1ELi32ELi2ELi2ELi32ELi1ELi0EEviiiPT_S1_S1_ii_param_3];
	ld.param.u64 	%rd8, [_Z9cuda_gemmIiLi256ELi4ELi1ELi32ELi2ELi2ELi32ELi1ELi0EEviiiPT_S1_S1_ii_param_4];
	ld.param.u64 	%rd10, [_Z9cuda_gemmIiLi256ELi4ELi1ELi32ELi2ELi2ELi32ELi1ELi0EEviiiPT_S1_S1_ii_param_5];
	ld.param.u32 	%r110, [_Z9cuda_gemmIiLi256ELi4ELi1ELi32ELi2ELi2ELi32ELi1ELi0EEviiiPT_S1_S1_ii_param_6];
	ld.param.u32 	%r111, [_Z9cuda_gemmIiLi256ELi4ELi1ELi32ELi2ELi2ELi32ELi1ELi0EEviiiPT_S1_S1_ii_param_7];
	cvta.to.global.u64 	%rd1, %rd9;
	cvta.to.global.u64 	%rd2, %rd10;
	mov.u32 	%r1, %tid.x;
	and.b32  	%r2, %r1, 31;
	setp.lt.s32 	%p1, %r111, 16;
	shr.u32 	%r3, %r111, 4;
	selp.b32 	%r4, 1, %r3, %p1;
	mul.lo.s32 	%r5, %r111, %r110;
	setp.ge.u32 	%p2, %r1, %r5;
	@%p2 bra 	$L__BB422_3;
	mov.u32 	%r6, %ntid.x;
	cvta.to.global.u64 	%rd3, %rd8;
	mov.u32 	%r254, %r1;
$L__BB422_2:
	mul.wide.u32 	%rd11, %r254, 4;
	add.s64 	%rd12, %rd3, %rd11;
	ld.global.u32 	%r112, [%rd12];
	rem.u32 	%r113, %r254, %r110;
	mov.u32 	%r114, _ZZ9cuda_gemmIiLi256ELi4ELi1ELi32ELi2ELi2ELi32ELi1ELi0EEviiiPT_S1_S1_iiE11kron_fac_sh;
	mad.lo.s32 	%r115, %r113, 12, %r114;
	div.u32 	%r116, %r254, %r111;
	shl.b32 	%r117, %r116, 2;
	add.s32 	%r118, %r115, %r117;
	st.shared.u32 	[%r118], %r112;
	add.s32 	%r254, %r254, %r6;
	setp.lt.u32 	%p3, %r254, %r5;
	@%p3 bra 	$L__BB422_2;
$L__BB422_3:
	div.s32 	%r9, 32, %r111;
	mul.lo.s32 	%r119, %r9, %r4;
	min.s32 	%r10, %r119, 256;
	div.u32 	%r12, %r1, %r10;
	mul.lo.s32 	%r120, %r12, %r10;
	sub.s32 	%r121, %r1, %r120;
	div.u32 	%r11, %r121, %r4;
	mov.u32 	%r13, %ntid.x;
	div.u32 	%r14, %r13, %r10;
	mov.u32 	%r257, %ctaid.y;
	mov.u32 	%r16, %nctaid.y;
	shl.b32 	%r122, %r16, 2;
	setp.ge.u32 	%p4, %r257, %r122;
	@%p4 bra 	$L__BB422_69;
	and.b32  	%r17, %r11, 1;
	rem.u32 	%r124, %r1, %r4;
	shl.b32 	%r18, %r124, 1;
	min.s32 	%r19, %r110, 2;
	shl.b32 	%r125, %r111, 8;
	sub.s32 	%r20, 8223, %r125;
	shl.b32 	%r126, %r4, 8;
	sub.s32 	%r21, 8223, %r126;
	add.s32 	%r22, %r1, %r13;
	max.u32 	%r127, %r22, 32;
	setp.lt.u32 	%p5, %r22, 32;
	selp.u32 	%r128, 1, 0, %p5;
	add.s32 	%r129, %r22, %r128;
	sub.s32 	%r130, %r127, %r129;
	div.u32 	%r131, %r130, %r13;
	add.s32 	%r23, %r131, %r128;
	add.s32 	%r132, %r23, 1;
	and.b32  	%r24, %r132, 3;
	shl.b32 	%r133, %r1, 2;
	mov.u32 	%r134, _ZZ9cuda_gemmIiLi256ELi4ELi1ELi32ELi2ELi2ELi32ELi1ELi0EEviiiPT_S1_S1_iiE3Ash;
	add.s32 	%r25, %r134, %r133;
	shl.b32 	%r26, %r13, 2;
	add.s32 	%r27, %r25, %r26;
	add.s32 	%r28, %r22, %r13;
	add.s32 	%r29, %r28, %r13;
	mov.u32 	%r135, _ZZ9cuda_gemmIiLi256ELi4ELi1ELi32ELi2ELi2ELi32ELi1ELi0EEviiiPT_S1_S1_iiE3Csh;
	add.s32 	%r30, %r135, %r133;
	add.s32 	%r31, %r30, %r26;
	setp.lt.s32 	%p6, %r17, %r111;
	selp.b32 	%r136, 0, %r111, %p6;
	sub.s32 	%r32, %r17, %r136;
	add.s32 	%r137, %r17, 1;
	setp.lt.s32 	%p7, %r137, %r111;
	selp.b32 	%r138, 0, %r111, %p7;
	sub.s32 	%r33, %r137, %r138;
	cvt.u64.u32 	%rd14, %r26;
$L__BB422_5:
	setp.gt.u32 	%p8, %r1, 31;
	@%p8 bra 	$L__BB422_19;
	setp.eq.s32 	%p9, %r24, 0;
	mov.u32 	%r258, %r1;
	@%p9 bra 	$L__BB422_10;
	setp.eq.s32 	%p10, %r24, 1;
	shl.b32 	%r139, %r257, 5;
	add.s32 	%r140, %r139, %r1;
	mul.wide.s32 	%rd13, %r140, 4;
	add.s64 	%rd4, %rd1, %rd13;
	ld.global.u32 	%r141, [%rd4];
	st.shared.u32 	[%r25], %r141;
	mov.u32 	%r258, %r22;
	@%p10 bra 	$L__BB422_10;
	setp.eq.s32 	%p11, %r24, 2;
	add.s64 	%rd5, %rd4, %rd14;
	ld.global.u32 	%r142, [%rd5];
	st.shared.u32 	[%r27], %r142;
	mov.u32 	%r258, %r28;
	@%p11 bra 	$L__BB422_10;
	add.s64 	%rd16, %rd5, %rd14;
	ld.global.u32 	%r143, [%rd16];
	add.s32 	%r144, %r27, %r26;
	st.shared.u32 	[%r144], %r143;
	mov.u32 	%r258, %r29;
$L__BB422_10:
	setp.lt.u32 	%p12, %r23, 3;
	@%p12 bra 	$L__BB422_13;
	shl.b32 	%r145, %r258, 2;
	mov.u32 	%r146, _ZZ9cuda_gemmIiLi256ELi4ELi1ELi32ELi2ELi2ELi32ELi1ELi0EEviiiPT_S1_S1_iiE3Ash;
	add.s32 	%r261, %r146, %r145;
	shl.b32 	%r147, %r257, 5;
	add.s32 	%r260, %r258, %r147;
$L__BB422_12:
	mul.wide.s32 	%rd17, %r260, 4;
	mov.u32 	%r148, %ntid.x;
	mul.wide.u32 	%rd18, %r148, 4;
	add.s64 	%rd19, %rd1, %rd17;
	add.s64 	%rd20, %rd19, %rd18;
	mul.wide.u32 	%rd21, %r148, 8;
	add.s64 	%rd22, %rd19, %rd21;
	mul.wide.u32 	%rd23, %r148, 12;
	add.s64 	%rd24, %rd19, %rd23;
	ld.global.u32 	%r149, [%rd19];
	st.shared.u32 	[%r261], %r149;
	ld.global.u32 	%r150, [%rd20];
	add.s32 	%r151, %r261, %r26;
	st.shared.u32 	[%r151], %r150;
	ld.global.u32 	%r152, [%rd22];
	shl.b32 	%r153, %r148, 3;
	add.s32 	%r154, %r261, %r153;
	st.shared.u32 	[%r154], %r152;
	ld.global.u32 	%r155, [%rd24];
	mad.lo.s32 	%r156, %r148, 12, %r261;
	st.shared.u32 	[%r156], %r155;
	add.s32 	%r258, %r258, %r26;
	shl.b32 	%r157, %r148, 4;
	add.s32 	%r261, %r261, %r157;
	add.s32 	%r260, %r260, %r26;
	setp.lt.u32 	%p13, %r258, 32;
	@%p13 bra 	$L__BB422_12;
$L__BB422_13:
	setp.eq.s32 	%p14, %r24, 0;
	mov.u32 	%r259, %r1;
	@%p14 bra 	$L__BB422_17;
	setp.eq.s32 	%p15, %r24, 1;
	mov.b32 	%r158, 0;
	st.shared.u32 	[%r30], %r158;
	mov.u32 	%r259, %r22;
	@%p15 bra 	$L__BB422_17;
	setp.eq.s32 	%p16, %r24, 2;
	mov.b32 	%r159, 0;
	st.shared.u32 	[%r31], %r159;
	mov.u32 	%r259, %r28;
	@%p16 bra 	$L__BB422_17;
	add.s32 	%r160, %r31, %r26;
	mov.b32 	%r161, 0;
	st.shared.u32 	[%r160], %r161;
	mov.u32 	%r259, %r29;
$L__BB422_17:
	setp.lt.u32 	%p17, %r23, 3;
	@%p17 bra 	$L__BB422_19;
$L__BB422_18:
	shl.b32 	%r162, %r259, 2;
	mov.u32 	%r163, _ZZ9cuda_gemmIiLi256ELi4ELi1ELi32ELi2ELi2ELi32ELi1ELi0EEviiiPT_S1_S1_iiE3Csh;
	add.s32 	%r164, %r163, %r162;
	mov.b32 	%r165, 0;
	st.shared.u32 	[%r164], %r165;
	add.s32 	%r166, %r164, %r26;
	st.shared.u32 	[%r166], %r165;
	add.s32 	%r167, %r166, %r26;
	st.shared.u32 	[%r167], %r165;
	add.s32 	%r168, %r167, %r26;
	st.shared.u32 	[%r168], %r165;
	add.s32 	%r259, %r26, %r259;
	setp.lt.u32 	%p18, %r259, 32;
	@%p18 bra 	$L__BB422_18;
$L__BB422_19:
	setp.lt.s32 	%p19, %r9, 1;
	bar.sync 	0;
	@%p19 bra 	$L__BB422_61;
	setp.ne.s32 	%p20, %r4, 1;
	@%p20 bra 	$L__BB422_34;
	mov.b32 	%r266, 0;
$L__BB422_22:
	setp.lt.s32 	%p41, %r111, 1;
	add.s32 	%r52, %r266, %r11;
	mad.lo.s32 	%r53, %r52, %r111, %r18;
	@%p41 bra 	$L__BB422_24;
	add.s32 	%r213, %r53, %r17;
	shl.b32 	%r214, %r213, 2;
	mov.u32 	%r215, _ZZ9cuda_gemmIiLi256ELi4ELi1ELi32ELi2ELi2ELi32ELi1ELi0EEviiiPT_S1_S1_iiE3Ash;
	add.s32 	%r216, %r215, %r214;
	ld.shared.u32 	%r288, [%r216];
$L__BB422_24:
	setp.lt.s32 	%p42, %r111, 2;
	@%p42 bra 	$L__BB422_26;
	xor.b32  	%r217, %r17, 1;
	add.s32 	%r218, %r53, %r217;
	shl.b32 	%r219, %r218, 2;
	mov.u32 	%r220, _ZZ9cuda_gemmIiLi256ELi4ELi1ELi32ELi2ELi2ELi32ELi1ELi0EEviiiPT_S1_S1_iiE3Ash;
	add.s32 	%r221, %r220, %r219;
	ld.shared.u32 	%r287, [%r221];
$L__BB422_26:
	setp.lt.s32 	%p43, %r12, %r19;
	@%p43 bra 	$L__BB422_28;
$L__BB422_27:
	add.s32 	%r266, %r266, %r10;
	setp.lt.s32 	%p49, %r266, %r9;
	@%p49 bra 	$L__BB422_22;
	bra.uni 	$L__BB422_61;
$L__BB422_28:
	rem.s32 	%r222, %r2, %r111;
	shl.b32 	%r223, %r222, 2;
	mov.u32 	%r224, _ZZ9cuda_gemmIiLi256ELi4ELi1ELi32ELi2ELi2ELi32ELi1ELi0EEviiiPT_S1_S1_iiE11kron_fac_sh;
	add.s32 	%r59, %r224, %r223;
	mov.u32 	%r269, %r12;
$L__BB422_29:
	mad.lo.s32 	%r226, %r269, 12, %r59;
	ld.shared.u32 	%r61, [%r226];
	mov.b32 	%r271, 0;
	@%p41 bra 	$L__BB422_31;
	shfl.sync.idx.b32	%r227|%p45, %r61, %r32, %r20, -1;
	mul.lo.s32 	%r271, %r227, %r288;
$L__BB422_31:
	@%p42 bra 	$L__BB422_33;
	shfl.sync.idx.b32	%r228|%p47, %r61, %r33, %r20, -1;
	mad.lo.s32 	%r271, %r228, %r287, %r271;
$L__BB422_33:
	mad.lo.s32 	%r229, %r269, %r9, %r52;
	shl.b32 	%r230, %r229, 2;
	mov.u32 	%r231, _ZZ9cuda_gemmIiLi256ELi4ELi1ELi32ELi2ELi2ELi32ELi1ELi0EEviiiPT_S1_S1_iiE3Csh;
	add.s32 	%r232, %r231, %r230;
	ld.shared.u32 	%r233, [%r232];
	add.s32 	%r234, %r233, %r271;
	st.shared.u32 	[%r232], %r234;
	add.s32 	%r269, %r269, %r14;
	setp.lt.s32 	%p48, %r269, %r19;
	@%p48 bra 	$L__BB422_29;
	bra.uni 	$L__BB422_27;
$L__BB422_34:
	setp.gt.u32 	%p21, %r111, 31;
	@%p21 bra 	$L__BB422_38;
	mov.b32 	%r283, 0;
$L__BB422_36:
	add.s32 	%r91, %r283, %r11;
	mad.lo.s32 	%r92, %r91, %r111, %r18;
	add.s32 	%r170, %r92, %r17;
	shl.b32 	%r171, %r170, 2;
	mov.u32 	%r172, _ZZ9cuda_gemmIiLi256ELi4ELi1ELi32ELi2ELi2ELi32ELi1ELi0EEviiiPT_S1_S1_iiE3Ash;
	add.s32 	%r173, %r172, %r171;
	ld.shared.u32 	%r288, [%r173];
	setp.gt.s32 	%p22, %r111, 1;
	@%p22 bra 	$L__BB422_37;
	bra.uni 	$L__BB422_55;
$L__BB422_37:
	xor.b32  	%r174, %r17, 1;
	add.s32 	%r175, %r92, %r174;
	shl.b32 	%r176, %r175, 2;
	add.s32 	%r178, %r172, %r176;
	ld.shared.u32 	%r287, [%r178];
	bra.uni 	$L__BB422_55;
$L__BB422_38:
	mov.b32 	%r274, 0;
$L__BB422_39:
	setp.lt.s32 	%p29, %r111, 1;
	add.s32 	%r70, %r274, %r11;
	mad.lo.s32 	%r71, %r70, %r111, %r18;
	@%p29 bra 	$L__BB422_41;
	add.s32 	%r190, %r71, %r17;
	shl.b32 	%r191, %r190, 2;
	mov.u32 	%r192, _ZZ9cuda_gemmIiLi256ELi4ELi1ELi32ELi2ELi2ELi32ELi1ELi0EEviiiPT_S1_S1_iiE3Ash;
	add.s32 	%r193, %r192, %r191;
	ld.shared.u32 	%r288, [%r193];
$L__BB422_41:
	setp.lt.s32 	%p30, %r111, 2;
	@%p30 bra 	$L__BB422_43;
	xor.b32  	%r194, %r17, 1;
	add.s32 	%r195, %r71, %r194;
	shl.b32 	%r196, %r195, 2;
	mov.u32 	%r197, _ZZ9cuda_gemmIiLi256ELi4ELi1ELi32ELi2ELi2ELi32ELi1ELi0EEviiiPT_S1_S1_iiE3Ash;
	add.s32 	%r198, %r197, %r196;
	ld.shared.u32 	%r287, [%r198];
$L__BB422_43:
	setp.lt.s32 	%p31, %r12, %r19;
	@%p31 bra 	$L__BB422_45;
$L__BB422_44:
	add.s32 	%r274, %r274, %r10;
	setp.lt.s32 	%p40, %r274, %r9;
	@%p40 bra 	$L__BB422_39;
	bra.uni 	$L__BB422_61;
$L__BB422_45:
	rem.s32 	%r199, %r2, %r111;
	shl.b32 	%r200, %r199, 2;
	mov.u32 	%r201, _ZZ9cuda_gemmIiLi256ELi4ELi1ELi32ELi2ELi2ELi32ELi1ELi0EEviiiPT_S1_S1_iiE11kron_fac_sh;
	add.s32 	%r77, %r201, %r200;
	mov.u32 	%r277, %r12;
$L__BB422_46:
	mad.lo.s32 	%r203, %r277, 12, %r77;
	ld.shared.u32 	%r79, [%r203];
	mov.b32 	%r281, 0;
	@%p29 bra 	$L__BB422_48;
	shfl.sync.idx.b32	%r204|%p33, %r79, %r32, %r20, -1;
	mul.lo.s32 	%r281, %r204, %r288;
$L__BB422_48:
	@%p30 bra 	$L__BB422_50;
	shfl.sync.idx.b32	%r205|%p35, %r79, %r33, %r20, -1;
	mad.lo.s32 	%r281, %r205, %r287, %r281;
$L__BB422_50:
	mov.u32 	%r279, %r3;
$L__BB422_51:
	shr.u32 	%r85, %r279, 1;
	shfl.sync.down.b32	%r206|%p36, %r281, %r85, %r21, -1;
	add.s32 	%r281, %r206, %r281;
	setp.gt.u32 	%p37, %r279, 3;
	mov.u32 	%r279, %r85;
	@%p37 bra 	$L__BB422_51;
	rem.u32 	%r207, %r2, %r4;
	setp.eq.s32 	%p38, %r207, 0;
	@%p38 bra 	$L__BB422_53;
	bra.uni 	$L__BB422_54;
$L__BB422_53:
	mad.lo.s32 	%r208, %r277, %r9, %r70;
	shl.b32 	%r209, %r208, 2;
	mov.u32 	%r210, _ZZ9cuda_gemmIiLi256ELi4ELi1ELi32ELi2ELi2ELi32ELi1ELi0EEviiiPT_S1_S1_iiE3Csh;
	add.s32 	%r211, %r210, %r209;
	st.shared.u32 	[%r211], %r281;
$L__BB422_54:
	add.s32 	%r277, %r277, %r14;
	setp.lt.s32 	%p39, %r277, %r19;
	@%p39 bra 	$L__BB422_46;
	bra.uni 	$L__BB422_44;
$L__BB422_55:
	setp.lt.s32 	%p23, %r12, %r19;
	@%p23 bra 	$L__BB422_56;
	bra.uni 	$L__BB422_60;
$L__BB422_56:
	rem.u32 	%r179, %r2, %r111;
	shl.b32 	%r180, %r179, 2;
	mov.u32 	%r181, _ZZ9cuda_gemmIiLi256ELi4ELi1ELi32ELi2ELi2ELi32ELi1ELi0EEviiiPT_S1_S1_iiE11kron_fac_sh;
	add.s32 	%r94, %r181, %r180;
	mov.u32 	%r285, %r12;
$L__BB422_57:
	setp.lt.s32 	%p24, %r111, 2;
	mad.lo.s32 	%r182, %r285, 12, %r94;
	ld.shared.u32 	%r98, [%r182];
	shfl.sync.idx.b32	%r183|%p25, %r98, %r32, %r20, -1;
	mul.lo.s32 	%r286, %r183, %r288;
	@%p24 bra 	$L__BB422_59;
	shfl.sync.idx.b32	%r184|%p26, %r98, %r33, %r20, -1;
	mad.lo.s32 	%r286, %r184, %r287, %r286;
$L__BB422_59:
	mad.lo.s32 	%r185, %r285, %r9, %r91;
	shl.b32 	%r186, %r185, 2;
	mov.u32 	%r187, _ZZ9cuda_gemmIiLi256ELi4ELi1ELi32ELi2ELi2ELi32ELi1ELi0EEviiiPT_S1_S1_iiE3Csh;
	add.s32 	%r188, %r187, %r186;
	st.shared.u32 	[%r188], %r286;
	add.s32 	%r285, %r285, %r14;
	setp.lt.s32 	%p27, %r285, %r19;
	@%p27 bra 	$L__BB422_57;
$L__BB422_60:
	add.s32 	%r283, %r283, %r10;
	setp.lt.s32 	%p28, %r283, %r9;
	@%p28 bra 	$L__BB422_36;
$L__BB422_61:
	setp.gt.u32 	%p50, %r1, 31;
	bar.sync 	0;
	@%p50 bra 	$L__BB422_68;
	setp.eq.s32 	%p51, %r24, 0;
	mov.u32 	%r289, %r1;
	@%p51 bra 	$L__BB422_66;
	setp.eq.s32 	%p52, %r24, 1;
	shl.b32 	%r235, %r257, 5;
	add.s32 	%r236, %r235, %r1;
	ld.shared.u32 	%r237, [%r30];
	mul.wide.s32 	%rd25, %r236, 4;
	add.s64 	%rd6, %rd2, %rd25;
	st.global.u32 	[%rd6], %r237;
	mov.u32 	%r289, %r22;
	@%p52 bra 	$L__BB422_66;
	setp.eq.s32 	%p53, %r24, 2;
	ld.shared.u32 	%r238, [%r31];
	cvt.u64.u32 	%rd26, %r26;
	add.s64 	%rd7, %rd6, %rd26;
	st.global.u32 	[%rd7], %r238;
	mov.u32 	%r289, %r28;
	@%p53 bra 	$L__BB422_66;
	add.s32 	%r239, %r31, %r26;
	ld.shared.u32 	%r240, [%r239];
	add.s64 	%rd28, %rd7, %rd26;
	st.global.u32 	[%rd28], %r240;
	mov.u32 	%r289, %r29;
$L__BB422_66:
	setp.lt.u32 	%p54, %r23, 3;
	@%p54 bra 	$L__BB422_68;
$L__BB422_67:
	shl.b32 	%r241, %r257, 5;
	add.s32 	%r242, %r241, %r289;
	shl.b32 	%r243, %r289, 2;
	mov.u32 	%r244, _ZZ9cuda_gemmIiLi256ELi4ELi1ELi32ELi2ELi2ELi32ELi1ELi0EEviiiPT_S1_S1_iiE3Csh;
	add.s32 	%r245, %r244, %r243;
	ld.shared.u32 	%r246, [%r245];
	mul.wide.s32 	%rd29, %r242, 4;
	add.s64 	%rd30, %rd2, %rd29;
	st.global.u32 	[%rd30], %r246;
	add.s32 	%r247, %r245, %r26;
	ld.shared.u32 	%r248, [%r247];
	add.s64 	%rd32, %rd30, %rd14;
	st.global.u32 	[%rd32], %r248;
	add.s32 	%r249, %r247, %r26;
	ld.shared.u32 	%r250, [%r249];
	add.s64 	%rd33, %rd32, %rd14;
	st.global.u32 	[%rd33], %r250;
	add.s32 	%r251, %r249, %r26;
	ld.shared.u32 	%r252, [%r251];
	add.s64 	%rd34, %rd33, %rd14;
	st.global.u32 	[%rd34], %r252;
	add.s32 	%r289, %r26, %r289;
	setp.lt.u32 	%p55, %r289, 32;
	@%p55 bra 	$L__BB422_67;
$L__BB422_68:
	add.s32 	%r257, %r257, %r16;
	shl.b32 	%r253, %r16, 2;
	setp.lt.u32 	%p56, %r257, %r253;
	@%p56 bra 	$L__BB422_5;
$L__BB422_69:
	ret;

}
	// .globl	_Z9cuda_gemmIiLi256ELi4ELi1ELi32ELi2ELi2ELi32ELi1ELi1EEviiiPT_S1_S1_ii
.visible .entry _Z9cuda_gemmIiLi256ELi4ELi1ELi32ELi2ELi2ELi32ELi1ELi1EEviiiPT_S1_S1_ii(
	.param .u32 _Z9cuda_gemmIiLi256ELi4ELi1ELi32ELi2ELi2ELi32ELi1ELi1EEviiiPT_S1_S1_ii_param_0,
	.param .u32 _Z9cuda_gemmIiLi256ELi4ELi1ELi32ELi2ELi2ELi32ELi1ELi1EEviiiPT_S1_S1_ii_param_1,
	.param .u32 _Z9cuda_gemmIiLi256ELi4ELi1ELi32ELi2ELi2ELi32ELi1ELi1EEviiiPT_S1_S1_ii_param_2,
	.param .u64 .ptr .align 1 _Z9cuda_gemmIiLi256ELi4ELi1ELi32ELi2ELi2ELi32ELi1ELi1EEviiiPT_S1_S1_ii_param_3,
	.param .u64 .ptr .align 1 _Z9cuda_gemmIiLi256ELi4ELi1ELi32ELi2ELi2ELi32ELi1ELi1EEviiiPT_S1_S1_ii_param_4,
	.param .u64 .ptr .align 1 _Z9cuda_gemmIiLi256ELi4ELi1ELi32ELi2ELi2ELi32ELi1ELi1EEviiiPT_S1_S1_ii_param_5,
	.param .u32 _Z9cuda_gemmIiLi256ELi4ELi1ELi32ELi2ELi2ELi32ELi1ELi1EEviiiPT_S1_S1_ii_param_6,
	.param .u32 _Z9cuda_gemmIiLi256ELi4ELi1ELi32ELi2ELi2ELi32ELi1ELi1EEviiiPT_S1_S1_ii_param_7
)
.maxntid 256
{
	.reg .pred 	%p<27>;
	.reg .b32 	%r<140>;
	.reg .b64 	%rd<38>;
	// demoted variable
	.shared .align 128 .b8 _ZZ9cuda_gemmIiLi256ELi4ELi1ELi32ELi2ELi2ELi32ELi1ELi1EEviiiPT_S1_S1_iiE11kron_fac_sh[24];
	// demoted variable
	.shared .align 128 .b8 _ZZ9cuda_gemmIiLi256ELi4ELi1ELi32ELi2ELi2ELi32ELi1ELi1EEviiiPT_S1_S1_iiE3Ash[128];
	// demoted variable
	.shared .align 128 .b8 _ZZ9cuda_gemmIiLi256ELi4ELi1ELi32ELi2ELi2ELi32ELi1ELi1EEviiiPT_S1_S1_iiE3Csh[128];
	ld.param.u64 	%rd12, [_Z9cuda_gemmIiLi256ELi4ELi1ELi32ELi2ELi2ELi32ELi1ELi1EEviiiPT_S1_S1_ii_param_3];
	ld.param.u64 	%rd11, [_Z9cuda_gemmIiLi256ELi4ELi1ELi32ELi2ELi2ELi32ELi1ELi1EEviiiPT_S1_S1_ii_param_4];
	ld.param.u64 	%rd13, [_Z9cuda_gemmIiLi256ELi4ELi1ELi32ELi2ELi2ELi32ELi1ELi1EEviiiPT_S1_S1_ii_param_5];
	cvta.to.global.u64 	%rd1, %rd12;
	cvta.to.global.u64 	%rd2, %rd13;
	mov.u32 	%r1, %tid.x;
	setp.gt.u32 	%p1, %r1, 3;
	@%p1 bra 	$L__BB423_3;
	mov.u32 	%r2, %ntid.x;
	cvta.to.global.u64 	%rd3, %rd11;
	mov.u32 	%r55, _ZZ9cuda_gemmIiLi256ELi4ELi1ELi32ELi2ELi2ELi32ELi1ELi1EEviiiPT_S1_S1_iiE11kron_fac_sh;
	mov.u32 	%r129, %r1;
$L__BB423_2:
	mul.wide.u32 	%rd14, %r129, 4;
	add.s64 	%rd15, %rd3, %rd14;
	ld.global.u32 	%r53, [%rd15];
	and.b32  	%r54, %r129, 1;
	mad.lo.s32 	%r56, %r54, 12, %r55;
	shl.b32 	%r57, %r129, 1;
	and.b32  	%r58, %r57, -4;
	add.s32 	%r59, %r56, %r58;
	st.shared.u32 	[%r59], %r53;
	add.s32 	%r129, %r129, %r2;
	setp.lt.u32 	%p2, %r129, 4;
	@%p2 bra 	$L__BB423_2;
$L__BB423_3:
	and.b32  	%r5, %r1, 15;
	mov.u32 	%r130, %ctaid.y;
	mov.u32 	%r7, %nctaid.y;
	shl.b32 	%r8, %r7, 2;
	setp.ge.u32 	%p3, %r130, %r8;
	@%p3 bra 	$L__BB423_30;
	mov.u32 	%r60, %ntid.x;
	shl.b32 	%r61, %r5, 1;
	and.b32  	%r9, %r1, 1;
	shl.b32 	%r62, %r1, 2;
	and.b32  	%r63, %r62, 4;
	mov.u32 	%r64, _ZZ9cuda_gemmIiLi256ELi4ELi1ELi32ELi2ELi2ELi32ELi1ELi1EEviiiPT_S1_S1_iiE11kron_fac_sh;
	add.s32 	%r10, %r64, %r63;
	add.s32 	%r11, %r1, %r60;
	max.u32 	%r65, %r11, 32;
	setp.lt.u32 	%p4, %r11, 32;
	selp.u32 	%r66, 1, 0, %p4;
	add.s32 	%r67, %r11, %r66;
	sub.s32 	%r68, %r65, %r67;
	div.u32 	%r69, %r68, %r60;
	add.s32 	%r12, %r69, %r66;
	add.s32 	%r70, %r12, 1;
	and.b32  	%r13, %r70, 3;
	mov.u32 	%r71, _ZZ9cuda_gemmIiLi256ELi4ELi1ELi32ELi2ELi2ELi32ELi1ELi1EEviiiPT_S1_S1_iiE3Ash;
	add.s32 	%r14, %r71, %r62;
	shl.b32 	%r15, %r60, 2;
	add.s32 	%r16, %r14, %r15;
	add.s32 	%r17, %r11, %r60;
	add.s32 	%r18, %r17, %r60;
	mov.u32 	%r72, _ZZ9cuda_gemmIiLi256ELi4ELi1ELi32ELi2ELi2ELi32ELi1ELi1EEviiiPT_S1_S1_iiE3Csh;
	add.s32 	%r19, %r72, %r62;
	add.s32 	%r20, %r19, %r15;
	add.s32 	%r21, %r20, %r15;
	or.b32  	%r73, %r61, %r9;
	shl.b32 	%r74, %r73, 2;
	add.s32 	%r22, %r71, %r74;
	xor.b32  	%r23, %r9, 1;
	or.b32  	%r75, %r61, %r23;
	shl.b32 	%r76, %r75, 2;
	add.s32 	%r24, %r71, %r76;
	shl.b32 	%r25, %r60, 4;
	shl.b32 	%r26, %r60, 3;
	mul.lo.s32 	%r27, %r60, 12;
	mul.wide.u32 	%rd16, %r60, 4;
	add.s64 	%rd4, %rd1, %rd16;
	mul.wide.u32 	%rd17, %r60, 8;
	add.s64 	%rd5, %rd1, %rd17;
	mul.wide.u32 	%rd18, %r60, 12;
	add.s64 	%rd6, %rd1, %rd18;
	shr.u32 	%r28, %r60, 4;
	cvt.u64.u32 	%rd20, %r15;
$L__BB423_5:
	setp.gt.u32 	%p5, %r1, 31;
	@%p5 bra 	$L__BB423_19;
	setp.eq.s32 	%p6, %r13, 0;
	shl.b32 	%r30, %r130, 5;
	mov.u32 	%r131, %r1;
	@%p6 bra 	$L__BB423_10;
	setp.eq.s32 	%p7, %r13, 1;
	add.s32 	%r77, %r30, %r1;
	mul.wide.s32 	%rd19, %r77, 4;
	add.s64 	%rd7, %rd1, %rd19;
	ld.global.u32 	%r78, [%rd7];
	st.shared.u32 	[%r14], %r78;
	mov.u32 	%r131, %r11;
	@%p7 bra 	$L__BB423_10;
	setp.eq.s32 	%p8, %r13, 2;
	add.s64 	%rd8, %rd7, %rd20;
	ld.global.u32 	%r79, [%rd8];
	st.shared.u32 	[%r16], %r79;
	mov.u32 	%r131, %r17;
	@%p8 bra 	$L__BB423_10;
	add.s64 	%rd22, %rd8, %rd20;
	ld.global.u32 	%r80, [%rd22];
	add.s32 	%r81, %r16, %r15;
	st.shared.u32 	[%r81], %r80;
	mov.u32 	%r131, %r18;
$L__BB423_10:
	setp.lt.u32 	%p9, %r12, 3;
	@%p9 bra 	$L__BB423_13;
	shl.b32 	%r82, %r131, 2;
	mov.u32 	%r83, _ZZ9cuda_gemmIiLi256ELi4ELi1ELi32ELi2ELi2ELi32ELi1ELi1EEviiiPT_S1_S1_iiE3Ash;
	add.s32 	%r134, %r83, %r82;
	add.s32 	%r133, %r131, %r30;
$L__BB423_12:
	mul.wide.s32 	%rd23, %r133, 4;
	add.s64 	%rd24, %rd4, %rd23;
	add.s64 	%rd25, %rd5, %rd23;
	add.s64 	%rd26, %rd6, %rd23;
	add.s64 	%rd27, %rd1, %rd23;
	ld.global.u32 	%r84, [%rd27];
	st.shared.u32 	[%r134], %r84;
	ld.global.u32 	%r85, [%rd24];
	add.s32 	%r86, %r134, %r15;
	st.shared.u32 	[%r86], %r85;
	ld.global.u32 	%r87, [%rd25];
	add.s32 	%r88, %r134, %r26;
	st.shared.u32 	[%r88], %r87;
	ld.global.u32 	%r89, [%rd26];
	add.s32 	%r90, %r134, %r27;
	st.shared.u32 	[%r90], %r89;
	add.s32 	%r131, %r131, %r15;
	add.s32 	%r134, %r134, %r25;
	add.s32 	%r133, %r133, %r15;
	setp.lt.u32 	%p10, %r131, 32;
	@%p10 bra 	$L__BB423_12;
$L__BB423_13:
	setp.eq.s32 	%p11, %r13, 0;
	mov.u32 	%r132, %r1;
	@%p11 bra 	$L__BB423_17;
	setp.eq.s32 	%p12, %r13, 1;
	mov.b32 	%r91, 0;
	st.shared.u32 	[%r19], %r91;
	mov.u32 	%r132, %r11;
	@%p12 bra 	$L__BB423_17;
	setp.eq.s32 	%p13, %r13, 2;
	mov.b32 	%r92, 0;
	st.shared.u32 	[%r20], %r92;
	mov.u32 	%r132, %r17;
	@%p13 bra 	$L__BB423_17;
	mov.b32 	%r93, 0;
	st.shared.u32 	[%r21], %r93;
	mov.u32 	%r132, %r18;
$L__BB423_17:
	setp.lt.u32 	%p14, %r12, 3;
	@%p14 bra 	$L__BB423_19;
$L__BB423_18:
	shl.b32 	%r94, %r132, 2;
	mov.u32 	%r95, _ZZ9cuda_gemmIiLi256ELi4ELi1ELi32ELi2ELi2ELi32ELi1ELi1EEviiiPT_S1_S1_iiE3Csh;
	add.s32 	%r96, %r95, %r94;
	mov.b32 	%r97, 0;
	st.shared.u32 	[%r96], %r97;
	add.s32 	%r98, %r96, %r15;
	st.shared.u32 	[%r98], %r97;
	add.s32 	%r99, %r98, %r15;
	st.shared.u32 	[%r99], %r97;
	add.s32 	%r100, %r99, %r15;
	st.shared.u32 	[%r100], %r97;
	add.s32 	%r132, %r15, %r132;
	setp.lt.u32 	%p15, %r132, 32;
	@%p15 bra 	$L__BB423_18;
$L__BB423_19:
	setp.gt.u32 	%p16, %r1, 31;
	bar.sync 	0;
	@%p16 bra 	$L__BB423_22;
	shr.u32 	%r137, %r1, 4;
	ld.shared.u32 	%r44, [%r22];
	ld.shared.u32 	%r45, [%r24];
$L__BB423_21:
	mad.lo.s32 	%r101, %r137, 12, %r10;
	ld.shared.u32 	%r102, [%r101];
	shfl.sync.idx.b32	%r103|%p17, %r102, %r9, 7711, -1;
	mul.lo.s32 	%r104, %r103, %r44;
	shfl.sync.idx.b32	%r105|%p18, %r102, %r23, 7711, -1;
	mad.lo.s32 	%r106, %r105, %r45, %r104;
	shl.b32 	%r107, %r5, 2;
	shl.b32 	%r108, %r137, 6;
	or.b32  	%r109, %r108, %r107;
	mov.u32 	%r110, _ZZ9cuda_gemmIiLi256ELi4ELi1ELi32ELi2ELi2ELi32ELi1ELi1EEviiiPT_S1_S1_iiE3Csh;
	add.s32 	%r111, %r110, %r109;
	ld.shared.u32 	%r112, [%r111];
	add.s32 	%r113, %r112, %r106;
	st.shared.u32 	[%r111], %r113;
	add.s32 	%r137, %r137, %r28;
	setp.lt.u32 	%p19, %r137, 2;
	@%p19 bra 	$L__BB423_21;
$L__BB423_22:
	setp.gt.u32 	%p20, %r1, 31;
	bar.sync 	0;
	@%p20 bra 	$L__BB423_29;
	setp.eq.s32 	%p21, %r13, 0;
	shl.b32 	%r48, %r130, 5;
	mov.u32 	%r138, %r1;
	@%p21 bra 	$L__BB423_27;
	setp.eq.s32 	%p22, %r13, 1;
	add.s32 	%r114, %r48, %r1;
	ld.shared.u32 	%r115, [%r19];
	mul.wide.s32 	%rd28, %r114, 4;
	add.s64 	%rd9, %rd2, %rd28;
	st.global.u32 	[%rd9], %r115;
	mov.u32 	%r138, %r11;
	@%p22 bra 	$L__BB423_27;
	setp.eq.s32 	%p23, %r13, 2;
	ld.shared.u32 	%r116, [%r20];
	cvt.u64.u32 	%rd29, %r15;
	add.s64 	%rd10, %rd9, %rd29;
	st.global.u32 	[%rd10], %r116;
	mov.u32 	%r138, %r17;
	@%p23 bra 	$L__BB423_27;
	ld.shared.u32 	%r117, [%r21];
	add.s64 	%rd31, %rd10, %rd29;
	st.global.u32 	[%rd31], %r117;
	mov.u32 	%r138, %r18;
$L__BB423_27:
	setp.lt.u32 	%p24, %r12, 3;
	@%p24 bra 	$L__BB423_29;
$L__BB423_28:
	add.s32 	%r118, %r48, %r138;
	shl.b32 	%r119, %r138, 2;
	mov.u32 	%r120, _ZZ9cuda_gemmIiLi256ELi4ELi1ELi32ELi2ELi2ELi32ELi1ELi1EEviiiPT_S1_S1_iiE3Csh;
	add.s32 	%r121, %r120, %r119;
	ld.shared.u32 	%r122, [%r121];
	mul.wide.s32 	%rd32, %r118, 4;
	add.s64 	%rd33, %rd2, %rd32;
	st.global.u32 	[%rd33], %r122;
	add.s32 	%r123, %r121, %r15;
	ld.shared.u32 	%r124, [%r123];
	add.s64 	%rd35, %rd33, %rd20;
	st.global.u32 	[%rd35], %r124;
	add.s32 	%r125, %r123, %r15;
	ld.shared.u32 	%r126, [%r125];
	add.s64 	%rd36, %rd35, %rd20;
	st.global.u32 	[%rd36], %r126;
	add.s32 	%r127, %r125, %r15;
	ld.shared.u32 	%r128, [%r127];
	add.s64 	%rd37, %rd36, %rd20;
	st.global.u32 	[%rd37], %r128;
	add.s32 	%r138, %r15, %r138;
	setp.lt.u32 	%p25, %r138, 32;
	@%p25 bra 	$L__BB423_28;
$L__BB423_29:
	add.s32 	%r130, %r130, %r7;
	setp.lt.u32 	%p26, %r130, %r8;
	@%p26 bra 	$L__BB423_5;
$L__BB423_30:
	ret;

}
	// .globl	_Z9cuda_gemmIiLi256ELi4ELi1ELi32ELi4ELi4ELi32ELi0ELi0EEviiiPT_S1_S1_ii
.visible .entry _Z9cuda_gemmIiLi256ELi4ELi1ELi32ELi4ELi4ELi32ELi0ELi0EEviiiPT_S1_S1_ii(
	.param .u32 _Z9cuda_gemmIiLi256ELi4ELi1ELi32ELi4ELi4ELi32ELi0ELi0EEviiiPT_S1_S1_ii_param_0,
	.param .u32 _Z9cuda_gemmIiLi256ELi4ELi1ELi32ELi4ELi4ELi32ELi0ELi0EEviiiPT_S1_S1_ii_param_1,
	.param .u32 _Z9cuda_gemmIiLi256ELi4ELi1ELi32ELi4ELi4ELi32ELi0ELi0EEviiiPT_S1_S1_ii_param_2,
	.param .u64 .ptr .align 1 _Z9cuda_gemmIiLi256ELi4ELi1ELi32ELi4ELi4ELi32ELi0ELi0EEviiiPT_S1_S1_ii_param_3,
	.param .u64 .ptr .align 1 _Z9cuda_gemmIiLi256ELi4ELi1ELi32ELi4ELi4ELi32ELi0ELi0EEviiiPT_S1_S1_ii_param_4,
	.param .u64 .ptr .align 1 _Z9cuda_gemmIiLi256ELi4ELi1ELi32ELi4ELi4ELi32ELi0ELi0EEviiiPT_S1_S1_ii_param_5,
	.param .u32 _Z9cuda_gemmIiLi256ELi4ELi1ELi32ELi4ELi4ELi32ELi0ELi0EEviiiPT_S1_S1_ii_param_6,
	.param .u32 _Z9cuda_gemmIiLi256ELi4ELi1ELi32ELi4ELi4ELi32ELi0ELi0EEviiiPT_S1_S1_ii_param_7
)
.maxntid 256
{
	.reg .pred 	%p<79>;
	.reg .b32 	%r<431>;
	.reg .b64 	%rd<38>;
	// demoted variable
	.shared .align 128 .b8 _ZZ9cuda_gemmIiLi256ELi4ELi1ELi32ELi4ELi4ELi32ELi0ELi0EEviiiPT_S1_S1_iiE11kron_fac_sh[80];
	// demoted variable
	.shared .align 128 .b8 _ZZ9cuda_gemmIiLi256ELi4ELi1ELi32ELi4ELi4ELi32ELi0ELi0EEviiiPT_S1_S1_iiE3Ash[128];
	// demoted variable
	.shared .align 128 .b8 _ZZ9cuda_gemmIiLi256ELi4ELi1ELi32ELi4ELi4ELi32ELi0ELi0EEviiiPT_S1_S1_iiE3Csh[128];
	ld.param.u32 	%r159, [_Z9cuda_gemmIiLi256ELi4ELi1ELi32ELi4ELi4ELi32ELi0ELi0EEviiiPT_S1_S1_ii_param_1];
	ld.param.u32 	%r160, [_Z9cuda_gemmIiLi256ELi4ELi1ELi32ELi4ELi4ELi32ELi0ELi0EEviiiPT_S1_S1_ii_param_2];
	ld.param.u64 	%rd8, [_Z9cuda_gemmIiLi256ELi4ELi1ELi32ELi4ELi4ELi32ELi0ELi0EEviiiPT_S1_S1_ii_param_3];
	ld.param.u64 	%rd7, [_Z9cuda_gemmIiLi256ELi4ELi1ELi32ELi4ELi4ELi32ELi0ELi0EEviiiPT_S1_S1_ii_param_4];
	ld.param.u64 	%rd9, [_Z9cuda_gemmIiLi256ELi4ELi1ELi32ELi4ELi4ELi32ELi0ELi0EEviiiPT_S1_S1_ii_param_5];
	ld.param.u32 	%r161, [_Z9cuda_gemmIiLi256ELi4ELi1ELi32ELi4ELi4ELi32ELi0ELi0EEviiiPT_S1_S1_ii_param_6];
	ld.param.u32 	%r162, [_Z9cuda_gemmIiLi256ELi4ELi1ELi32ELi4ELi4ELi32ELi0ELi0EEviiiPT_S1_S1_ii_param_7];
	cvta.to.global.u64 	%rd1, %rd8;
	cvta.to.global.u64 	%rd2, %rd9;
	mov.u32 	%r1, %tid.x;
	and.b32  	%r2, %r1, 31;
	setp.lt.s32 	%p1, %r162, 16;
	shr.u32 	%r3, %r162, 4;
	selp.b32 	%r4, 1, %r3, %p1;
	mul.lo.s32 	%r5, %r162, %r161;
	setp.ge.u32 	%p2, %r1, %r5;
	@%p2 bra 	$L__BB424_3;
	mov.u32 	%r6, %ntid.x;
	cvta.to.global.u64 	%rd3, %rd7;
	mov.u32 	%r369, %r1;
$L__BB424_2:
	mul.wide.u32 	%rd10, %r369, 4;
	add.s64 	%rd11, %rd3, %rd10;
	ld.global.u32 	%r163, [%rd11];
	rem.u32 	%r164, %r369, %r161;
	mov.u32 	%r165, _ZZ9cuda_gemmIiLi256ELi4ELi1ELi32ELi4ELi4ELi32ELi0ELi0EEviiiPT_S1_S1_iiE11kron_fac_sh;
	mad.lo.s32 	%r166, %r164, 20, %r165;
	div.u32 	%r167, %r369, %r162;
	shl.b32 	%r168, %r167, 2;
	add.s32 	%r169, %r166, %r168;
	st.shared.u32 	[%r169], %r163;
	add.s32 	%r369, %r369, %r6;
	setp.lt.u32 	%p3, %r369, %r5;
	@%p3 bra 	$L__BB424_2;
$L__BB424_3:
	div.s32 	%r9, 32, %r162;
	mul.lo.s32 	%r170, %r9, %r4;
	min.s32 	%r10, %r170, 256;
	div.u32 	%r12, %r1, %r10;
	mul.lo.s32 	%r171, %r12, %r10;
	sub.s32 	%r172, %r1, %r171;
	div.u32 	%r11, %r172, %r4;
	mov.u32 	%r13, %ntid.x;
	div.u32 	%r14, %r13, %r10;
	mov.u32 	%r374, %ctaid.y;
	mov.u32 	%r16, %nctaid.y;
	shl.b32 	%r17, %r16, 2;
	setp.ge.u32 	%p4, %r374, %r17;
	@%p4 bra 	$L__BB424_97;
	mov.u32 	%r174, %ctaid.x;
	shl.b32 	%r18, %r174, 5;
	and.b32  	%r19, %r11, 3;
	rem.u32 	%r175, %r1, %r4;
	shl.b32 	%r20, %r175, 2;
	min.s32 	%r21, %r161, 4;
	shl.b32 	%r176, %r162, 8;
	sub.s32 	%r22, 8223, %r176;
	shl.b32 	%r177, %r4, 8;
	sub.s32 	%r23, 8223, %r177;
	mul.lo.s32 	%r24, %r9, %r174;
	add.s32 	%r25, %r1, %r13;
	max.u32 	%r178, %r25, 32;
	setp.lt.u32 	%p5, %r25, 32;
	selp.u32 	%r179, 1, 0, %p5;
	add.s32 	%r180, %r25, %r179;
	sub.s32 	%r181, %r178, %r180;
	div.u32 	%r182, %r181, %r13;
	add.s32 	%r26, %r182, %r179;
	add.s32 	%r183, %r26, 1;
	and.b32  	%r27, %r183, 3;
	shl.b32 	%r184, %r1, 2;
	mov.u32 	%r185, _ZZ9cuda_gemmIiLi256ELi4ELi1ELi32ELi4ELi4ELi32ELi0ELi0EEviiiPT_S1_S1_iiE3Ash;
	add.s32 	%r28, %r185, %r184;
	shl.b32 	%r29, %r13, 2;
	add.s32 	%r30, %r28, %r29;
	add.s32 	%r31, %r25, %r13;
	add.s32 	%r32, %r31, %r13;
	mov.u32 	%r186, _ZZ9cuda_gemmIiLi256ELi4ELi1ELi32ELi4ELi4ELi32ELi0ELi0EEviiiPT_S1_S1_iiE3Csh;
	add.s32 	%r33, %r186, %r184;
	add.s32 	%r34, %r33, %r29;
	add.s32 	%r35, %r34, %r29;
	add.s32 	%r187, %r11, 1;
	and.b32  	%r36, %r187, 3;
	xor.b32  	%r37, %r19, 2;
	add.s32 	%r188, %r11, -1;
	and.b32  	%r38, %r188, 3;
	setp.lt.s32 	%p6, %r19, %r162;
	selp.b32 	%r189, 0, %r162, %p6;
	sub.s32 	%r39, %r19, %r189;
	add.s32 	%r190, %r19, 1;
	setp.lt.s32 	%p7, %r190, %r162;
	selp.b32 	%r191, 0, %r162, %p7;
	sub.s32 	%r40, %r190, %r191;
	add.s32 	%r192, %r19, 2;
	setp.lt.s32 	%p8, %r192, %r162;
	selp.b32 	%r193, 0, %r162, %p8;
	sub.s32 	%r41, %r192, %r193;
	add.s32 	%r194, %r19, 3;
	setp.lt.s32 	%p9, %r194, %r162;
	selp.b32 	%r195, 0, %r162, %p9;
	sub.s32 	%r42, %r194, %r195;
	mul.wide.u32 	%rd12, %r13, 4;
	add.s64 	%rd4, %rd1, %rd12;
	mul.wide.u32 	%rd19, %r13, 8;
	mul.wide.u32 	%rd22, %r13, 12;
	cvt.u64.u32 	%rd14, %r29;
$L__BB424_5:
	setp.gt.u32 	%p10, %r1, 31;
	@%p10 bra 	$L__BB424_19;
	setp.eq.s32 	%p11, %r27, 0;
	mul.lo.s32 	%r48, %r374, %r160;
	mov.u32 	%r375, %r1;
	@%p11 bra 	$L__BB424_10;
	setp.eq.s32 	%p12, %r27, 1;
	add.s32 	%r196, %r48, %r18;
	add.s32 	%r197, %r196, %r1;
	mul.wide.s32 	%rd13, %r197, 4;
	add.s64 	%rd5, %rd1, %rd13;
	ld.global.u32 	%r198, [%rd5];
	st.shared.u32 	[%r28], %r198;
	mov.u32 	%r375, %r25;
	@%p12 bra 	$L__BB424_10;
	setp.eq.s32 	%p13, %r27, 2;
	add.s64 	%rd6, %rd5, %rd14;
	ld.global.u32 	%r199, [%rd6];
	st.shared.u32 	[%r30], %r199;
	mov.u32 	%r375, %r31;
	@%p13 bra 	$L__BB424_10;
	add.s64 	%rd16, %rd6, %rd14;
	ld.global.u32 	%r200, [%rd16];
	add.s32 	%r201, %r30, %r29;
	st.shared.u32 	[%r201], %r200;
	mov.u32 	%r375, %r32;
$L__BB424_10:
	setp.lt.u32 	%p14, %r26, 3;
	@%p14 bra 	$L__BB424_13;
	shl.b32 	%r202, %r375, 2;
	mov.u32 	%r203, _ZZ9cuda_gemmIiLi256ELi4ELi1ELi32ELi4ELi4ELi32ELi0ELi0EEviiiPT_S1_S1_iiE3Ash;
	add.s32 	%r378, %r203, %r202;
	add.s32 	%r204, %r18, %r375;
	add.s32 	%r377, %r204, %r48;
$L__BB424_12:
	mul.wide.s32 	%rd17, %r377, 4;
	add.s64 	%rd18, %rd4, %rd17;
	add.s64 	%rd20, %rd1, %rd17;
	add.s64 	%rd21, %rd20, %rd19;
	add.s64 	%rd23, %rd20, %rd22;
	ld.global.u32 	%r205, [%rd20];
	st.shared.u32 	[%r378], %r205;
	ld.global.u32 	%r206, [%rd18];
	add.s32 	%r207, %r378, %r29;
	st.shared.u32 	[%r207], %r206;
	ld.global.u32 	%r208, [%rd21];
	shl.b32 	%r209, %r13, 3;
	add.s32 	%r210, %r378, %r209;
	st.shared.u32 	[%r210], %r208;
	ld.global.u32 	%r211, [%rd23];
	mad.lo.s32 	%r212, %r13, 12, %r378;
	st.shared.u32 	[%r212], %r211;
	add.s32 	%r375, %r375, %r29;
	shl.b32 	%r213, %r13, 4;
	add.s32 	%r378, %r378, %r213;
	add.s32 	%r377, %r377, %r29;
	setp.lt.u32 	%p15, %r375, 32;
	@%p15 bra 	$L__BB424_12;
$L__BB424_13:
	mov.u32 	%r376, %r1;
	@%p11 bra 	$L__BB424_17;
	setp.eq.s32 	%p17, %r27, 1;
	mov.b32 	%r214, 0;
	st.shared.u32 	[%r33], %r214;
	mov.u32 	%r376, %r25;
	@%p17 bra 	$L__BB424_17;
	setp.eq.s32 	%p18, %r27, 2;
	mov.b32 	%r215, 0;
	st.shared.u32 	[%r34], %r215;
	mov.u32 	%r376, %r31;
	@%p18 bra 	$L__BB424_17;
	mov.b32 	%r216, 0;
	st.shared.u32 	[%r35], %r216;
	mov.u32 	%r376, %r32;
$L__BB424_17:
	@%p14 bra 	$L__BB424_19;
$L__BB424_18:
	shl.b32 	%r217, %r376, 2;
	mov.u32 	%r218, _ZZ9cuda_gemmIiLi256ELi4ELi1ELi32ELi4ELi4ELi32ELi0ELi0EEviiiPT_S1_S1_iiE3Csh;
	add.s32 	%r219, %r218, %r217;
	mov.b32 	%r220, 0;
	st.shared.u32 	[%r219], %r220;
	add.s32 	%r221, %r219, %r29;
	st.shared.u32 	[%r221], %r220;
	add.s32 	%r222, %r221, %r29;
	st.shared.u32 	[%r222], %r220;
	add.s32 	%r223, %r222, %r29;
	st.shared.u32 	[%r223], %r220;
	add.s32 	%r376, %r29, %r376;
	setp.lt.u32 	%p20, %r376, 32;
	@%p20 bra 	$L__BB424_18;
$L__BB424_19:
	setp.lt.s32 	%p21, %r9, 1;
	bar.sync 	0;
	@%p21 bra 	$L__BB424_89;
	setp.ne.s32 	%p22, %r4, 1;
	@%p22 bra 	$L__BB424_42;
	mov.b32 	%r385, 0;
$L__BB424_22:
	setp.lt.s32 	%p57, %r162, 1;
	add.s32 	%r66, %r385, %r11;
	mad.lo.s32 	%r67, %r66, %r162, %r20;
	@%p57 bra 	$L__BB424_24;
	add.s32 	%r287, %r67, %r19;
	shl.b32 	%r288, %r287, 2;
	mov.u32 	%r289, _ZZ9cuda_gemmIiLi256ELi4ELi1ELi32ELi4ELi4ELi32ELi0ELi0EEviiiPT_S1_S1_iiE3Ash;
	add.s32 	%r290, %r289, %r288;
	ld.shared.u32 	%r428, [%r290];
$L__BB424_24:
	setp.lt.s32 	%p58, %r162, 2;
	@%p58 bra 	$L__BB424_26;
	add.s32 	%r291, %r67, %r36;
	shl.b32 	%r292, %r291, 2;
	mov.u32 	%r293, _ZZ9cuda_gemmIiLi256ELi4ELi1ELi32ELi4ELi4ELi32ELi0ELi0EEviiiPT_S1_S1_iiE3Ash;
	add.s32 	%r294, %r293, %r292;
	ld.shared.u32 	%r427, [%r294];
$L__BB424_26:
	setp.lt.s32 	%p59, %r162, 3;
	@%p59 bra 	$L__BB424_28;
	add.s32 	%r295, %r67, %r37;
	shl.b32 	%r296, %r295, 2;
	mov.u32 	%r297, _ZZ9cuda_gemmIiLi256ELi4ELi1ELi32ELi4ELi4ELi32ELi0ELi0EEviiiPT_S1_S1_iiE3Ash;
	add.s32 	%r298, %r297, %r296;
	ld.shared.u32 	%r426, [%r298];
$L__BB424_28:
	setp.lt.s32 	%p60, %r162, 4;
	@%p60 bra 	$L__BB424_30;
	add.s32 	%r299, %r67, %r38;
	shl.b32 	%r300, %r299, 2;
	mov.u32 	%r301, _ZZ9cuda_gemmIiLi256ELi4ELi1ELi32ELi4ELi4ELi32ELi0ELi0EEviiiPT_S1_S1_iiE3Ash;
	add.s32 	%r302, %r301, %r300;
	ld.shared.u32 	%r425, [%r302];
$L__BB424_30:
	setp.lt.s32 	%p61, %r12, %r21;
	@%p61 bra 	$L__BB424_32;
$L__BB424_31:
	add.s32 	%r385, %r385, %r10;
	setp.lt.s32 	%p71, %r385, %r9;
	@%p71 bra 	$L__BB424_22;
	bra.uni 	$L__BB424_89;
$L__BB424_32:
	rem.s32 	%r303, %r2, %r162;
	shl.b32 	%r304, %r303, 2;
	mov.u32 	%r305, _ZZ9cuda_gemmIiLi256ELi4ELi1ELi32ELi4ELi4ELi32ELi0ELi0EEviiiPT_S1_S1_iiE11kron_fac_sh;
	add.s32 	%r77, %r305, %r304;
	mov.u32 	%r390, %r12;
$L__BB424_33:
	mad.lo.s32 	%r307, %r390, 20, %r77;
	ld.shared.u32 	%r79, [%r307];
	mov.b32 	%r392, 0;
	@%p57 bra 	$L__BB424_35;
	shfl.sync.idx.b32	%r308|%p63, %r79, %r39, %r22, -1;
	mul.lo.s32 	%r392, %r308, %r428;
$L__BB424_35:
	@%p58 bra 	$L__BB424_37;
	shfl.sync.idx.b32	%r309|%p65, %r79, %r40, %r22, -1;
	mad.lo.s32 	%r392, %r309, %r427, %r392;
$L__BB424_37:
	@%p59 bra 	$L__BB424_39;
	shfl.sync.idx.b32	%r310|%p67, %r79, %r41, %r22, -1;
	mad.lo.s32 	%r392, %r310, %r426, %r392;
$L__BB424_39:
	@%p60 bra 	$L__BB424_41;
	shfl.sync.idx.b32	%r311|%p69, %r79, %r42, %r22, -1;
	mad.lo.s32 	%r392, %r311, %r425, %r392;
$L__BB424_41:
	mad.lo.s32 	%r312, %r390, %r9, %r66;
	shl.b32 	%r313, %r312, 2;
	mov.u32 	%r314, _ZZ9cuda_gemmIiLi256ELi4ELi1ELi32ELi4ELi4ELi32ELi0ELi0EEviiiPT_S1_S1_iiE3Csh;
	add.s32 	%r315, %r314, %r313;
	ld.shared.u32 	%r316, [%r315];
	add.s32 	%r317, %r316, %r392;
	st.shared.u32 	[%r315], %r317;
	add.s32 	%r390, %r390, %r14;
	setp.lt.s32 	%p70, %r390, %r21;
	@%p70 bra 	$L__BB424_33;
	bra.uni 	$L__BB424_31;
$L__BB424_42:
	setp.gt.u32 	%p23, %r162, 31;
	@%p23 bra 	$L__BB424_52;
	mov.b32 	%r415, 0;
$L__BB424_44:
	setp.eq.s32 	%p24, %r162, 0;
	add.s32 	%r126, %r415, %r11;
	mad.lo.s32 	%r127, %r126, %r162, %r20;
	@%p24 bra 	$L__BB424_46;
	add.s32 	%r225, %r127, %r19;
	shl.b32 	%r226, %r225, 2;
	mov.u32 	%r227, _ZZ9cuda_gemmIiLi256ELi4ELi1ELi32ELi4ELi4ELi32ELi0ELi0EEviiiPT_S1_S1_iiE3Ash;
	add.s32 	%r228, %r227, %r226;
	ld.shared.u32 	%r428, [%r228];
$L__BB424_46:
	setp.lt.s32 	%p25, %r162, 2;
	@%p25 bra 	$L__BB424_48;
	add.s32 	%r229, %r127, %r36;
	shl.b32 	%r230, %r229, 2;
	mov.u32 	%r231, _ZZ9cuda_gemmIiLi256ELi4ELi1ELi32ELi4ELi4ELi32ELi0ELi0EEviiiPT_S1_S1_iiE3Ash;
	add.s32 	%r232, %r231, %r230;
	ld.shared.u32 	%r427, [%r232];
$L__BB424_48:
	setp.lt.s32 	%p26, %r162, 3;
	@%p26 bra 	$L__BB424_50;
	add.s32 	%r233, %r127, %r37;
	shl.b32 	%r234, %r233, 2;
	mov.u32 	%r235, _ZZ9cuda_gemmIiLi256ELi4ELi1ELi32ELi4ELi4ELi32ELi0ELi0EEviiiPT_S1_S1_iiE3Ash;
	add.s32 	%r236, %r235, %r234;
	ld.shared.u32 	%r426, [%r236];
$L__BB424_50:
	setp.lt.s32 	%p27, %r162, 4;
	@%p27 bra 	$L__BB424_77;
	add.s32 	%r237, %r127, %r38;
	shl.b32 	%r238, %r237, 2;
	mov.u32 	%r239, _ZZ9cuda_gemmIiLi256ELi4ELi1ELi32ELi4ELi4ELi32ELi0ELi0EEviiiPT_S1_S1_iiE3Ash;
	add.s32 	%r240, %r239, %r238;
	ld.shared.u32 	%r425, [%r240];
	bra.uni 	$L__BB424_77;
$L__BB424_52:
	mov.b32 	%r399, 0;
$L__BB424_53:
	setp.lt.s32 	%p39, %r162, 1;
	add.s32 	%r94, %r399, %r11;
	mad.lo.s32 	%r95, %r94, %r162, %r20;
	@%p39 bra 	$L__BB424_55;
	add.s32 	%r255, %r95, %r19;
	shl.b32 	%r256, %r255, 2;
	mov.u32 	%r257, _ZZ9cuda_gemmIiLi256ELi4ELi1ELi32ELi4ELi4ELi32ELi0ELi0EEviiiPT_S1_S1_iiE3Ash;
	add.s32 	%r258, %r257, %r256;
	ld.shared.u32 	%r428, [%r258];
$L__BB424_55:
	setp.lt.s32 	%p40, %r162, 2;
	@%p40 bra 	$L__BB424_57;
	add.s32 	%r259, %r95, %r36;
	shl.b32 	%r260, %r259, 2;
	mov.u32 	%r261, _ZZ9cuda_gemmIiLi256ELi4ELi1ELi32ELi4ELi4ELi32ELi0ELi0EEviiiPT_S1_S1_iiE3Ash;
	add.s32 	%r262, %r261, %r260;
	ld.shared.u32 	%r427, [%r262];
$L__BB424_57:
	setp.lt.s32 	%p41, %r162, 3;
	@%p41 bra 	$L__BB424_59;
	add.s32 	%r263, %r95, %r37;
	shl.b32 	%r264, %r263, 2;
	mov.u32 	%r265, _ZZ9cuda_gemmIiLi256ELi4ELi1ELi32ELi4ELi4ELi32ELi0ELi0EEviiiPT_S1_S1_iiE3Ash;
	add.s32 	%r266, %r265, %r264;
	ld.shared.u32 	%r426, [%r266];
$L__BB424_59:
	setp.lt.s32 	%p42, %r162, 4;
	@%p42 bra 	$L__BB424_61;
	add.s32 	%r267, %r95, %r38;
	shl.b32 	%r268, %r267, 2;
	mov.u32 	%r269, _ZZ9cuda_gemmIiLi256ELi4ELi1ELi32ELi4ELi4ELi32ELi0ELi0EEviiiPT_S1_S1_iiE3Ash;
	add.s32 	%r270, %r269, %r268;
	ld.shared.u32 	%r425, [%r270];
$L__BB424_61:
	setp.lt.s32 	%p43, %r12, %r21;
	@%p43 bra 	$L__BB424_63;
$L__BB424_62:
	add.s32 	%r399, %r399, %r10;
	setp.lt.s32 	%p56, %r399, %r9;
	@%p56 bra 	$L__BB424_53;
	bra.uni 	$L__BB424_89;
$L__BB424_63:
	rem.s32 	%r271, %r2, %r162;
	shl.b32 	%r272, %r271, 2;
	mov.u32 	%r273, _ZZ9cuda_gemmIiLi256ELi4ELi1ELi32ELi4ELi4ELi32ELi0ELi0EEviiiPT_S1_S1_iiE11kron_fac_sh;
	add.s32 	%r105, %r273, %r272;
	mov.u32 	%r404, %r12;
$L__BB424_64:
	mad.lo.s32 	%r275, %r404, 20, %r105;
	ld.shared.u32 	%r107, [%r275];
	mov.b32 	%r406, 0;
	@%p39 bra 	$L__BB424_66;
	shfl.sync.idx.b32	%r276|%p45, %r107, %r39, %r22, -1;
	mul.lo.s32 	%r406, %r276, %r428;
$L__BB424_66:
	@%p40 bra 	$L__BB424_68;
	shfl.sync.idx.b32	%r277|%p47, %r107, %r40, %r22, -1;
	mad.lo.s32 	%r406, %r277, %r427, %r406;
$L__BB424_68:
	@%p41 bra 	$L__BB424_70;
	shfl.sync.idx.b32	%r278|%p49, %r107, %r41, %r22, -1;
	mad.lo.s32 	%r406, %r278, %r426, %r406;
$L__BB424_70:
	@%p42 bra 	$L__BB424_72;
	shfl.sync.idx.b32	%r279|%p51, %r107, %r42, %r22, -1;
	mad.lo.s32 	%r406, %r279, %r425, %r406;
$L__BB424_72:
	mov.u32 	%r408, %r3;
$L__BB424_73:
	shr.u32 	%r117, %r408, 1;
	shfl.sync.down.b32	%r280|%p52, %r406, %r117, %r23, -1;
	add.s32 	%r406, %r280, %r406;
	setp.gt.u32 	%p53, %r408, 3;
	mov.u32 	%r408, %r117;
	@%p53 bra 	$L__BB424_73;
	rem.u32 	%r281, %r2, %r4;
	setp.eq.s32 	%p54, %r281, 0;
	@%p54 bra 	$L__BB424_75;
	bra.uni 	$L__BB424_76;
$L__BB424_75:
	mad.lo.s32 	%r282, %r404, %r9, %r94;
	shl.b32 	%r283, %r282, 2;
	mov.u32 	%r284, _ZZ9cuda_gemmIiLi256ELi4ELi1ELi32ELi4ELi4ELi32ELi0ELi0EEviiiPT_S1_S1_iiE3Csh;
	add.s32 	%r285, %r284, %r283;
	st.shared.u32 	[%r285], %r406;
$L__BB424_76:
	add.s32 	%r404, %r404, %r14;
	setp.lt.s32 	%p55, %r404, %r21;
	@%p55 bra 	$L__BB424_64;
	bra.uni 	$L__BB424_62;
$L__BB424_77:
	setp.lt.s32 	%p28, %r12, %r21;
	@%p28 bra 	$L__BB424_78;
	bra.uni 	$L__BB424_88;
$L__BB424_78:
	rem.u32 	%r241, %r2, %r162;
	shl.b32 	%r242, %r241, 2;
	mov.u32 	%r243, _ZZ9cuda_gemmIiLi256ELi4ELi1ELi32ELi4ELi4ELi32ELi0ELi0EEviiiPT_S1_S1_iiE11kron_fac_sh;
	add.s32 	%r128, %r243, %r242;
	mov.u32 	%r420, %r12;
$L__BB424_79:
	mad.lo.s32 	%r245, %r420, 20, %r128;
	ld.shared.u32 	%r138, [%r245];
	mov.b32 	%r422, 0;
	@%p24 bra 	$L__BB424_81;
	shfl.sync.idx.b32	%r246|%p30, %r138, %r39, %r22, -1;
	mul.lo.s32 	%r422, %r246, %r428;
$L__BB424_81:
	@%p25 bra 	$L__BB424_83;
	shfl.sync.idx.b32	%r247|%p32, %r138, %r40, %r22, -1;
	mad.lo.s32 	%r422, %r247, %r427, %r422;
$L__BB424_83:
	@%p26 bra 	$L__BB424_85;
	shfl.sync.idx.b32	%r248|%p34, %r138, %r41, %r22, -1;
	mad.lo.s32 	%r422, %r248, %r426, %r422;
$L__BB424_85:
	@%p27 bra 	$L__BB424_87;
	shfl.sync.idx.b32	%r249|%p36, %r138, %r42, %r22, -1;
	mad.lo.s32 	%r422, %r249, %r425, %r422;
$L__BB424_87:
	mad.lo.s32 	%r250, %r420, %r9, %r126;
	shl.b32 	%r251, %r250, 2;
	mov.u32 	%r252, _ZZ9cuda_gemmIiLi256ELi4ELi1ELi32ELi4ELi4ELi32ELi0ELi0EEviiiPT_S1_S1_iiE3Csh;
	add.s32 	%r253, %r252, %r251;
	st.shared.u32 	[%r253], %r422;
	add.s32 	%r420, %r420, %r14;
	setp.lt.s32 	%p37, %r420, %r21;
	@%p37 bra 	$L__BB424_79;
$L__BB424_88:
	add.s32 	%r415, %r415, %r10;
	setp.lt.s32 	%p38, %r415, %r9;
	@%p38 bra 	$L__BB424_44;
$L__BB424_89:
	bar.sync 	0;
	@%p10 bra 	$L__BB424_96;
	setp.eq.s32 	%p73, %r27, 0;
	mad.lo.s32 	%r153, %r374, %r159, %r24;
	div.s32 	%r154, %r160, %r162;
	mov.u32 	%r429, %r1;
	@%p73 bra 	$L__BB424_94;
	setp.eq.s32 	%p74, %r27, 1;
	div.s32 	%r318, %r1, %r9;
	mad.lo.s32 	%r319, %r154, %r318, %r153;
	mul.lo.s32 	%r320, %r318, %r9;
	sub.s32 	%r321, %r1, %r320;
	add.s32 	%r322, %r319, %r321;
	ld.shared.u32 	%r323, [%r33];
	mul.wide.s32 	%rd24, %r322, 4;
	add.s64 	%rd25, %rd2, %rd24;
	st.global.u32 	[%rd25], %r323;
	mov.u32 	%r429, %r25;
	@%p74 bra 	$L__BB424_94;
	setp.eq.s32 	%p75, %r27, 2;
	div.s32 	%r324, %r25, %r9;
	mad.lo.s32 	%r325, %r154, %r324, %r153;
	mul.lo.s32 	%r326, %r324, %r9;
	sub.s32 	%r327, %r25, %r326;
	add.s32 	%r328, %r325, %r327;
	ld.shared.u32 	%r329, [%r34];
	mul.wide.s32 	%rd26, %r328, 4;
	add.s64 	%rd27, %rd2, %rd26;
	st.global.u32 	[%rd27], %r329;
	mov.u32 	%r429, %r31;
	@%p75 bra 	$L__BB424_94;
	div.s32 	%r330, %r31, %r9;
	mad.lo.s32 	%r331, %r154, %r330, %r153;
	mul.lo.s32 	%r332, %r330, %r9;
	sub.s32 	%r333, %r31, %r332;
	add.s32 	%r334, %r331, %r333;
	ld.shared.u32 	%r335, [%r35];
	mul.wide.s32 	%rd28, %r334, 4;
	add.s64 	%rd29, %rd2, %rd28;
	st.global.u32 	[%rd29], %r335;
	mov.u32 	%r429, %r32;
$L__BB424_94:
	setp.lt.u32 	%p76, %r26, 3;
	@%p76 bra 	$L__BB424_96;
$L__BB424_95:
	div.s32 	%r336, %r429, %r9;
	mad.lo.s32 	%r337, %r154, %r336, %r153;
	mul.lo.s32 	%r338, %r336, %r9;
	sub.s32 	%r339, %r429, %r338;
	add.s32 	%r340, %r337, %r339;
	shl.b32 	%r341, %r429, 2;
	mov.u32 	%r342, _ZZ9cuda_gemmIiLi256ELi4ELi1ELi32ELi4ELi4ELi32ELi0ELi0EEviiiPT_S1_S1_iiE3Csh;
	add.s32 	%r343, %r342, %r341;
	ld.shared.u32 	%r344, [%r343];
	mul.wide.s32 	%rd30, %r340, 4;
	add.s64 	%rd31, %rd2, %rd30;
	st.global.u32 	[%rd31], %r344;
	add.s32 	%r345, %r429, %r13;
	div.s32 	%r346, %r345, %r9;
	mad.lo.s32 	%r347, %r154, %r346, %r153;
	mul.lo.s32 	%r348, %r346, %r9;
	sub.s32 	%r349, %r345, %r348;
	add.s32 	%r350, %r347, %r349;
	add.s32 	%r351, %r343, %r29;
	ld.shared.u32 	%r352, [%r351];
	mul.wide.s32 	%rd32, %r350, 4;
	add.s64 	%rd33, %rd2, %rd32;
	st.global.u32 	[%rd33], %r352;
	add.s32 	%r353, %r345, %r13;
	div.s32 	%r354, %r353, %r9;
	mad.lo.s32 	%r355, %r154, %r354, %r153;
	mul.lo.s32 	%r356, %r354, %r9;
	sub.s32 	%r357, %r353, %r356;
	add.s32 	%r358, %r355, %r357;
	add.s32 	%r359, %r351, %r29;
	ld.shared.u32 	%r360, [%r359];
	mul.wide.s32 	%rd34, %r358, 4;
	add.s64 	%rd35, %rd2, %rd34;
	st.global.u32 	[%rd35], %r360;
	add.s32 	%r361, %r353, %r13;
	div.s32 	%r362, %r361, %r9;
	mad.lo.s32 	%r363, %r154, %r362, %r153;
	mul.lo.s32 	%r364, %r362, %r9;
	sub.s32 	%r365, %r361, %r364;
	add.s32 	%r366, %r363, %r365;
	add.s32 	%r367, %r359, %r29;
	ld.shared.u32 	%r368, [%r367];
	mul.wide.s32 	%rd36, %r366, 4;
	add.s64 	%rd37, %rd2, %rd36;
	st.global.u32 	[%rd37], %r368;
	add.s32 	%r429, %r361, %r13;
	setp.lt.u32 	%p77, %r429, 32;
	@%p77 bra 	$L__BB424_95;
$L__BB424_96:
	add.s32 	%r374, %r374, %r16;
	setp.lt.u32 	%p78, %r374, %r17;
	@%p78 bra 	$L__BB424_5;
$L__BB424_97:
	ret;

}
	// .globl	_Z9cuda_gemmIiLi256ELi4ELi1ELi32ELi4ELi4ELi32ELi0ELi1EEviiiPT_S1_S1_ii
.visible .entry _Z9cuda_gemmIiLi256ELi4ELi1ELi32ELi4ELi4ELi32ELi0ELi1EEviiiPT_S1_S1_ii(
	.param .u32 _Z9cuda_gemmIiLi256ELi4ELi1ELi32ELi4ELi4ELi32ELi0ELi1EEviiiPT_S1_S1_ii_param_0,
	.param .u32 _Z9cuda_gemmIiLi256ELi4ELi1ELi32ELi4ELi4ELi32ELi0ELi1EEviiiPT_S1_S1_ii_param_1,
	.param .u32 _Z9cuda_gemmIiLi256ELi4ELi1ELi32ELi4ELi4ELi32ELi0ELi1EEviiiPT_S1_S1_ii_param_2,
	.param .u64 .ptr .align 1 _Z9cuda_gemmIiLi256ELi4ELi1ELi32ELi4ELi4ELi32ELi0ELi1EEviiiPT_S1_S1_ii_param_3,
	.param .u64 .ptr .align 1 _Z9cuda_gemmIiLi256ELi4ELi1ELi32ELi4ELi4ELi32ELi0ELi1EEviiiPT_S1_S1_ii_param_4,
	.param .u64 .ptr .align 1 _Z9cuda_gemmIiLi256ELi4ELi1ELi32ELi4ELi4ELi32ELi0ELi1EEviiiPT_S1_S1_ii_param_5,
	.param .u32 _Z9cuda_gemmIiLi256ELi4ELi1ELi32ELi4ELi4ELi32ELi0ELi1EEviiiPT_S1_S1_ii_param_6,
	.param .u32 _Z9cuda_gemmIiLi256ELi4ELi1ELi32ELi4ELi4ELi32ELi0ELi1EEviiiPT_S1_S1_ii_param_7
)
.maxntid 256
{
	.reg .pred 	%p<29>;
	.reg .b32 	%r<195>;
	.reg .b64 	%rd<37>;
	// demoted variable
	.shared .align 128 .b8 _ZZ9cuda_gemmIiLi256ELi4ELi1ELi32ELi4ELi4ELi32ELi0ELi1EEviiiPT_S1_S1_iiE11kron_fac_sh[80];
	// demoted variable
	.shared .align 128 .b8 _ZZ9cuda_gemmIiLi256ELi4ELi1ELi32ELi4ELi4ELi32ELi0ELi1EEviiiPT_S1_S1_iiE3Ash[128];
	// demoted variable
	.shared .align 128 .b8 _ZZ9cuda_gemmIiLi256ELi4ELi1ELi32ELi4ELi4ELi32ELi0ELi1EEviiiPT_S1_S1_iiE3Csh[128];
	ld.param.u32 	%r56, [_Z9cuda_gemmIiLi256ELi4ELi1ELi32ELi4ELi4ELi32ELi0ELi1EEviiiPT_S1_S1_ii_param_2];
	ld.param.u64 	%rd7, [_Z9cuda_gemmIiLi256ELi4ELi1ELi32ELi4ELi4ELi32ELi0ELi1EEviiiPT_S1_S1_ii_param_3];
	ld.param.u64 	%rd6, [_Z9cuda_gemmIiLi256ELi4ELi1ELi32ELi4ELi4ELi32ELi0ELi1EEviiiPT_S1_S1_ii_param_4];
	ld.param.u64 	%rd8, [_Z9cuda_gemmIiLi256ELi4ELi1ELi32ELi4ELi4ELi32ELi0ELi1EEviiiPT_S1_S1_ii_param_5];
	cvta.to.global.u64 	%rd1, %rd7;
	cvta.to.global.u64 	%rd2, %rd8;
	mov.u32 	%r1, %tid.x;
	setp.gt.u32 	%p1, %r1, 15;
	@%p1 bra 	$L__BB425_3;
	mov.u32 	%r2, %ntid.x;
	cvta.to.global.u64 	%rd3, %rd6;
	mov.u32 	%r59, _ZZ9cuda_gemmIiLi256ELi4ELi1ELi32ELi4ELi4ELi32ELi0ELi1EEviiiPT_S1_S1_iiE11kron_fac_sh;
	mov.u32 	%r184, %r1;
$L__BB425_2:
	mul.wide.u32 	%rd9, %r184, 4;
	add.s64 	%rd10, %rd3, %rd9;
	ld.global.u32 	%r57, [%rd10];
	and.b32  	%r58, %r184, 3;
	mad.lo.s32 	%r60, %r58, 20, %r59;
	and.b32  	%r61, %r184, -4;
	add.s32 	%r62, %r60, %r61;
	st.shared.u32 	[%r62], %r57;
	add.s32 	%r184, %r184, %r2;
	setp.lt.u32 	%p2, %r184, 16;
	@%p2 bra 	$L__BB425_2;
$L__BB425_3:
	mov.u32 	%r5, %ntid.x;
	mov.u32 	%r185, %ctaid.y;
	mov.u32 	%r7, %nctaid.y;
	shl.b32 	%r8, %r7, 2;
	setp.ge.u32 	%p3, %r185, %r8;
	@%p3 bra 	$L__BB425_30;
	mov.u32 	%r63, %ctaid.x;
	shl.b32 	%r9, %r63, 5;
	and.b32  	%r10, %r1, 3;
	shl.b32 	%r64, %r1, 2;
	and.b32  	%r65, %r64, 12;
	mov.u32 	%r66, _ZZ9cuda_gemmIiLi256ELi4ELi1ELi32ELi4ELi4ELi32ELi0ELi1EEviiiPT_S1_S1_iiE11kron_fac_sh;
	add.s32 	%r11, %r66, %r65;
	shl.b32 	%r12, %r63, 3;
	shr.s32 	%r67, %r56, 31;
	shr.u32 	%r68, %r67, 30;
	add.s32 	%r69, %r56, %r68;
	shr.s32 	%r13, %r69, 2;
	add.s32 	%r14, %r1, %r5;
	max.u32 	%r70, %r14, 32;
	setp.lt.u32 	%p4, %r14, 32;
	selp.u32 	%r71, 1, 0, %p4;
	add.s32 	%r72, %r14, %r71;
	sub.s32 	%r73, %r70, %r72;
	div.u32 	%r74, %r73, %r5;
	add.s32 	%r15, %r74, %r71;
	add.s32 	%r75, %r15, 1;
	and.b32  	%r16, %r75, 3;
	mov.u32 	%r76, _ZZ9cuda_gemmIiLi256ELi4ELi1ELi32ELi4ELi4ELi32ELi0ELi1EEviiiPT_S1_S1_iiE3Ash;
	add.s32 	%r17, %r76, %r64;
	shl.b32 	%r18, %r5, 2;
	add.s32 	%r19, %r17, %r18;
	add.s32 	%r20, %r14, %r5;
	add.s32 	%r21, %r20, %r5;
	mov.u32 	%r77, _ZZ9cuda_gemmIiLi256ELi4ELi1ELi32ELi4ELi4ELi32ELi0ELi1EEviiiPT_S1_S1_iiE3Csh;
	add.s32 	%r22, %r77, %r64;
	add.s32 	%r23, %r22, %r18;
	add.s32 	%r24, %r23, %r18;
	add.s32 	%r78, %r1, 1;
	and.b32  	%r25, %r78, 3;
	xor.b32  	%r26, %r10, 2;
	add.s32 	%r79, %r1, -1;
	and.b32  	%r27, %r79, 3;
	mul.wide.u32 	%rd16, %r5, 4;
	mul.wide.u32 	%rd19, %r5, 8;
	mul.wide.u32 	%rd21, %r5, 12;
	cvt.u64.u32 	%rd12, %r18;
$L__BB425_5:
	setp.gt.u32 	%p5, %r1, 31;
	@%p5 bra 	$L__BB425_19;
	setp.eq.s32 	%p6, %r16, 0;
	mul.lo.s32 	%r29, %r185, %r56;
	mov.u32 	%r186, %r1;
	@%p6 bra 	$L__BB425_10;
	setp.eq.s32 	%p7, %r16, 1;
	add.s32 	%r80, %r29, %r9;
	add.s32 	%r81, %r80, %r1;
	mul.wide.s32 	%rd11, %r81, 4;
	add.s64 	%rd4, %rd1, %rd11;
	ld.global.u32 	%r82, [%rd4];
	st.shared.u32 	[%r17], %r82;
	mov.u32 	%r186, %r14;
	@%p7 bra 	$L__BB425_10;
	setp.eq.s32 	%p8, %r16, 2;
	add.s64 	%rd5, %rd4, %rd12;
	ld.global.u32 	%r83, [%rd5];
	st.shared.u32 	[%r19], %r83;
	mov.u32 	%r186, %r20;
	@%p8 bra 	$L__BB425_10;
	add.s64 	%rd14, %rd5, %rd12;
	ld.global.u32 	%r84, [%rd14];
	add.s32 	%r85, %r19, %r18;
	st.shared.u32 	[%r85], %r84;
	mov.u32 	%r186, %r21;
$L__BB425_10:
	setp.lt.u32 	%p9, %r15, 3;
	@%p9 bra 	$L__BB425_13;
	shl.b32 	%r86, %r186, 2;
	mov.u32 	%r87, _ZZ9cuda_gemmIiLi256ELi4ELi1ELi32ELi4ELi4ELi32ELi0ELi1EEviiiPT_S1_S1_iiE3Ash;
	add.s32 	%r189, %r87, %r86;
	add.s32 	%r88, %r9, %r186;
	add.s32 	%r188, %r88, %r29;
$L__BB425_12:
	mul.wide.s32 	%rd15, %r188, 4;
	add.s64 	%rd17, %rd1, %rd15;
	add.s64 	%rd18, %rd17, %rd16;
	add.s64 	%rd20, %rd17, %rd19;
	add.s64 	%rd22, %rd17, %rd21;
	ld.global.u32 	%r89, [%rd17];
	st.shared.u32 	[%r189], %r89;
	ld.global.u32 	%r90, [%rd18];
	add.s32 	%r91, %r189, %r18;
	st.shared.u32 	[%r91], %r90;
	ld.global.u32 	%r92, [%rd20];
	shl.b32 	%r93, %r5, 3;
	add.s32 	%r94, %r189, %r93;
	st.shared.u32 	[%r94], %r92;
	ld.global.u32 	%r95, [%rd22];
	mad.lo.s32 	%r96, %r5, 12, %r189;
	st.shared.u32 	[%r96], %r95;
	add.s32 	%r186, %r186, %r18;
	shl.b32 	%r97, %r5, 4;
	add.s32 	%r189, %r189, %r97;
	add.s32 	%r188, %r188, %r18;
	setp.lt.u32 	%p10, %r186, 32;
	@%p10 bra 	$L__BB425_12;
$L__BB425_13:
	mov.u32 	%r187, %r1;
	@%p6 bra 	$L__BB425_17;
	setp.eq.s32 	%p12, %r16, 1;
	mov.b32 	%r98, 0;
	st.shared.u32 	[%r22], %r98;
	mov.u32 	%r187, %r14;
	@%p12 bra 	$L__BB425_17;
	setp.eq.s32 	%p13, %r16, 2;
	mov.b32 	%r99, 0;
	st.shared.u32 	[%r23], %r99;
	mov.u32 	%r187, %r20;
	@%p13 bra 	$L__BB425_17;
	mov.b32 	%r100, 0;
	st.shared.u32 	[%r24], %r100;
	mov.u32 	%r187, %r21;
$L__BB425_17:
	@%p9 bra 	$L__BB425_19;
$L__BB425_18:
	shl.b32 	%r101, %r187, 2;
	mov.u32 	%r102, _ZZ9cuda_gemmIiLi256ELi4ELi1ELi32ELi4ELi4ELi32ELi0ELi1EEviiiPT_S1_S1_iiE3Csh;
	add.s32 	%r103, %r102, %r101;
	mov.b32 	%r104, 0;
	st.shared.u32 	[%r103], %r104;
	add.s32 	%r105, %r103, %r18;
	st.shared.u32 	[%r105], %r104;
	add.s32 	%r106, %r105, %r18;
	st.shared.u32 	[%r106], %r104;
	add.s32 	%r107, %r106, %r18;
	st.shared.u32 	[%r107], %r104;
	add.s32 	%r187, %r18, %r187;
	setp.lt.u32 	%p15, %r187, 32;
	@%p15 bra 	$L__BB425_18;
$L__BB425_19:
	and.b32  	%r42, %r1, 7;
	bar.sync 	0;
	@%p5 bra 	$L__BB425_22;
	shr.u32 	%r192, %r1, 3;
	shl.b32 	%r108, %r42, 2;
	or.b32  	%r109, %r108, %r10;
	shl.b32 	%r110, %r109, 2;
	mov.u32 	%r111, _ZZ9cuda_gemmIiLi256ELi4ELi1ELi32ELi4ELi4ELi32ELi0ELi1EEviiiPT_S1_S1_iiE3Ash;
	add.s32 	%r112, %r111, %r110;
	ld.shared.u32 	%r44, [%r112];
	or.b32  	%r113, %r108, %r25;
	shl.b32 	%r114, %r113, 2;
	add.s32 	%r115, %r111, %r114;
	ld.shared.u32 	%r45, [%r115];
	or.b32  	%r116, %r108, %r26;
	shl.b32 	%r117, %r116, 2;
	add.s32 	%r118, %r111, %r117;
	ld.shared.u32 	%r46, [%r118];
	or.b32  	%r119, %r108, %r27;
	shl.b32 	%r120, %r119, 2;
	add.s32 	%r121, %r111, %r120;
	ld.shared.u32 	%r47, [%r121];
$L__BB425_21:
	mad.lo.s32 	%r122, %r192, 20, %r11;
	ld.shared.u32 	%r123, [%r122];
	shfl.sync.idx.b32	%r124|%p17, %r123, %r10, 7199, -1;
	mul.lo.s32 	%r125, %r124, %r44;
	shfl.sync.idx.b32	%r126|%p18, %r123, %r25, 7199, -1;
	mad.lo.s32 	%r127, %r126, %r45, %r125;
	shfl.sync.idx.b32	%r128|%p19, %r123, %r26, 7199, -1;
	mad.lo.s32 	%r129, %r128, %r46, %r127;
	shfl.sync.idx.b32	%r130|%p20, %r123, %r27, 7199, -1;
	mad.lo.s32 	%r131, %r130, %r47, %r129;
	shl.b32 	%r132, %r42, 2;
	shl.b32 	%r133, %r192, 5;
	or.b32  	%r134, %r133, %r132;
	mov.u32 	%r135, _ZZ9cuda_gemmIiLi256ELi4ELi1ELi32ELi4ELi4ELi32ELi0ELi1EEviiiPT_S1_S1_iiE3Csh;
	add.s32 	%r136, %r135, %r134;
	ld.shared.u32 	%r137, [%r136];
	add.s32 	%r138, %r137, %r131;
	st.shared.u32 	[%r136], %r138;
	shr.u32 	%r139, %r5, 3;
	add.s32 	%r192, %r192, %r139;
	setp.lt.u32 	%p21, %r192, 4;
	@%p21 bra 	$L__BB425_21;
$L__BB425_22:
	bar.sync 	0;
	@%p5 bra 	$L__BB425_29;
	ld.param.u32 	%r183, [_Z9cuda_gemmIiLi256ELi4ELi1ELi32ELi4ELi4ELi32ELi0ELi1EEviiiPT_S1_S1_ii_param_1];
	setp.eq.s32 	%p23, %r16, 0;
	mad.lo.s32 	%r50, %r185, %r183, %r12;
	mov.u32 	%r193, %r1;
	@%p23 bra 	$L__BB425_27;
	setp.eq.s32 	%p24, %r16, 1;
	shr.u32 	%r140, %r1, 3;
	mad.lo.s32 	%r141, %r140, %r13, %r42;
	add.s32 	%r142, %r50, %r141;
	ld.shared.u32 	%r143, [%r22];
	mul.wide.s32 	%rd23, %r142, 4;
	add.s64 	%rd24, %rd2, %rd23;
	st.global.u32 	[%rd24], %r143;
	mov.u32 	%r193, %r14;
	@%p24 bra 	$L__BB425_27;
	setp.eq.s32 	%p25, %r16, 2;
	and.b32  	%r144, %r14, 7;
	shr.u32 	%r145, %r14, 3;
	mad.lo.s32 	%r146, %r145, %r13, %r144;
	add.s32 	%r147, %r50, %r146;
	ld.shared.u32 	%r148, [%r23];
	mul.wide.s32 	%rd25, %r147, 4;
	add.s64 	%rd26, %rd2, %rd25;
	st.global.u32 	[%rd26], %r148;
	mov.u32 	%r193, %r20;
	@%p25 bra 	$L__BB425_27;
	and.b32  	%r149, %r20, 7;
	shr.u32 	%r150, %r20, 3;
	mad.lo.s32 	%r151, %r150, %r13, %r149;
	add.s32 	%r152, %r50, %r151;
	ld.shared.u32 	%r153, [%r24];
	mul.wide.s32 	%rd27, %r152, 4;
	add.s64 	%rd28, %rd2, %rd27;
	st.global.u32 	[%rd28], %r153;
	mov.u32 	%r193, %r21;
$L__BB425_27:
	setp.lt.u32 	%p26, %r15, 3;
	@%p26 bra 	$L__BB425_29;
$L__BB425_28:
	shr.u32 	%r154, %r193, 3;
	and.b32  	%r155, %r193, 7;
	add.s32 	%r156, %r50, %r155;
	mad.lo.s32 	%r157, %r154, %r13, %r156;
	shl.b32 	%r158, %r193, 2;
	mov.u32 	%r159, _ZZ9cuda_gemmIiLi256ELi4ELi1ELi32ELi4ELi4ELi32ELi0ELi1EEviiiPT_S1_S1_iiE3Csh;
	add.s32 	%r160, %r159, %r158;
	ld.shared.u32 	%r161, [%r160];
	mul.wide.s32 	%rd29, %r157, 4;
	add.s64 	%rd30, %rd2, %rd29;
	st.global.u32 	[%rd30], %r161;
	add.s32 	%r162, %r193, %r5;
	shr.u32 	%r163, %r162, 3;
	and.b32  	%r164, %r162, 7;
	add.s32 	%r165, %r50, %r164;
	mad.lo.s32 	%r166, %r163, %r13, %r165;
	add.s32 	%r167, %r160, %r18;
	ld.shared.u32 	%r168, [%r167];
	mul.wide.s32 	%rd31, %r166, 4;
	add.s64 	%rd32, %rd2, %rd31;
	st.global.u32 	[%rd32], %r168;
	add.s32 	%r169, %r162, %r5;
	shr.u32 	%r170, %r169, 3;
	and.b32  	%r171, %r169, 7;
	add.s32 	%r172, %r50, %r171;
	mad.lo.s32 	%r173, %r170, %r13, %r172;
	add.s32 	%r174, %r167, %r18;
	ld.shared.u32 	%r175, [%r174];
	mul.wide.s32 	%rd33, %r173, 4;
	add.s64 	%rd34, %rd2, %rd33;
	st.global.u32 	[%rd34], %r175;
	add.s32 	%r176, %r169, %r5;
	shr.u32 	%r177, %r176, 3;
	and.b32  	%r178, %r176, 7;
	add.s32 	%r179, %r50, %r178;
	mad.lo.s32 	%r180, %r177, %r13, %r179;
	add.s32 	%r181, %r174, %r18;
	ld.shared.u32 	%r182, [%r181];
	mul.wide.s32 	%rd35, %r180, 4;
	add.s64 	%rd36, %rd2, %rd35;
	st.global.u32 	[%rd36], %r182;
	add.s32 	%r193, %r176, %r5;
	setp.lt.u32 	%p27, %r193, 32;
	@%p27 bra 	$L__BB425_28;
$L__BB425_29:
	add.s32 	%r185, %r185, %r7;
	setp.lt.u32 	%p28, %r185, %r8;
	@%p28 bra 	$L__BB425_5;
$L__BB425_30:
	ret;

}
	// .globl	_Z9cuda_gemmIiLi256ELi4ELi1ELi32ELi4ELi4ELi32ELi1ELi0EEviiiPT_S1_S1_ii
.visible .entry _Z9cuda_gemmIiLi256ELi4ELi1ELi32ELi4ELi4ELi32ELi1ELi0EEviiiPT_S1_S1_ii(
	.param .u32 _Z9cuda_gemmIiLi256ELi4ELi1ELi32ELi4ELi4ELi32ELi1ELi0EEviiiPT_S1_S1_ii_param_0,
	.param .u32 _Z9cuda_gemmIiLi256ELi4ELi1ELi32ELi4ELi4ELi32ELi1ELi0EEviiiPT_S1_S1_ii_param_1,
	.param .u32 _Z9cuda_gemmIiLi256ELi4ELi1ELi32ELi4ELi4ELi32ELi1ELi0EEviiiPT_S1_S1_ii_param_2,
	.param .u64 .ptr .align 1 _Z9cuda_gemmIiLi256ELi4ELi1ELi32ELi4ELi4ELi32ELi1ELi0EEviiiPT_S1_S1_ii_param_3,
	.param .u64 .ptr .align 1 _Z9cuda_gemmIiLi256ELi4ELi1ELi32ELi4ELi4ELi32ELi1ELi0EEviiiPT_S1_S1_ii_param_4,
	.param .u64 .ptr .align 1 _Z9cuda_gemmIiLi256ELi4ELi1ELi32ELi4ELi4ELi32ELi1ELi0EEviiiPT_S1_S1_ii_param_5,
	.param .u32 _Z9cuda_gemmIiLi256ELi4ELi1ELi32ELi4ELi4ELi32ELi1ELi0EEviiiPT_S1_S1_ii_param_6,
	.param .u32 _Z9cuda_gemmIiLi256ELi4ELi1ELi32ELi4ELi4ELi32ELi1ELi0EEviiiPT_S1_S1_ii_param_7
)
.maxntid 256
{
	.reg .pred 	%p<79>;
	.reg .b32 	%r<390>;
	.reg .b64 	%rd<38>;
	// demoted variable
	.shared .align 128 .b8 _ZZ9cuda_gemmIiLi256ELi4ELi1ELi32ELi4ELi4ELi32ELi1ELi0EEviiiPT_S1_S1_iiE11kron_fac_sh[80];
	// demoted variable
	.shared .align 128 .b8 _ZZ9cuda_gemmIiLi256ELi4ELi1ELi32ELi4ELi4ELi32ELi1ELi0EEviiiPT_S1_S1_iiE3Ash[128];
	// demoted variable
	.shared .align 128 .b8 _ZZ9cuda_gemmIiLi256ELi4ELi1ELi32ELi4ELi4ELi32ELi1ELi0EEviiiPT_S1_S1_iiE3Csh[128];
	ld.param.u64 	%rd12, [_Z9cuda_gemmIiLi256ELi4ELi1ELi32ELi4ELi4ELi32ELi1ELi0EEviiiPT_S1_S1_ii_param_3];
	ld.param.u64 	%rd11, [_Z9cuda_gemmIiLi256ELi4ELi1ELi32ELi4ELi4ELi32ELi1ELi0EEviiiPT_S1_S1_ii_param_4];
	ld.param.u64 	%rd13, [_Z9cuda_gemmIiLi256ELi4ELi1ELi32ELi4ELi4ELi32ELi1ELi0EEviiiPT_S1_S1_ii_param_5];
	ld.param.u32 	%r157, [_Z9cuda_gemmIiLi256ELi4ELi1ELi32ELi4ELi4ELi32ELi1ELi0EEviiiPT_S1_S1_ii_param_6];
	ld.param.u32 	%r158, [_Z9cuda_gemmIiLi256ELi4ELi1ELi32ELi4ELi4ELi32ELi1ELi0EEviiiPT_S1_S1_ii_param_7];
	cvta.to.global.u64 	%rd1, %rd12;
	cvta.to.global.u64 	%rd2, %rd13;
	mov.u32 	%r1, %tid.x;
	and.b32  	%r2, %r1, 31;
	setp.lt.s32 	%p1, %r158, 16;
	shr.u32 	%r3, %r158, 4;
	selp.b32 	%r4, 1, %r3, %p1;
	mul.lo.s32 	%r5, %r158, %r157;
	setp.ge.u32 	%p2, %r1, %r5;
	@%p2 bra 	$L__BB426_3;
	mov.u32 	%r6, %ntid.x;
	cvta.to.global.u64 	%rd3, %rd11;
	mov.u32 	%r328, %r1;
$L__BB426_2:
	mul.wide.u32 	%rd14, %r328, 4;
	add.s64 	%rd15, %rd3, %rd14;
	ld.global.u32 	%r159, [%rd15];
	rem.u32 	%r160, %r328, %r157;
	mov.u32 	%r161, _ZZ9cuda_gemmIiLi256ELi4ELi1ELi32ELi4ELi4ELi32ELi1ELi0EEviiiPT_S1_S1_iiE11kron_fac_sh;
	mad.lo.s32 	%r162, %r160, 20, %r161;
	div.u32 	%r163, %r328, %r158;
	shl.b32 	%r164, %r163, 2;
	add.s32 	%r165, %r162, %r164;
	st.shared.u32 	[%r165], %r159;
	add.s32 	%r328, %r328, %r6;
	setp.lt.u32 	%p3, %r328, %r5;
	@%p3 bra 	$L__BB426_2;
$L__BB426_3:
	div.s32 	%r9, 32, %r158;
	mul.lo.s32 	%r166, %r9, %r4;
	min.s32 	%r10, %r166, 256;
	div.u32 	%r12, %r1, %r10;
	mul.lo.s32 	%r167, %r12, %r10;
	sub.s32 	%r168, %r1, %r167;
	div.u32 	%r11, %r168, %r4;
	mov.u32 	%r13, %ntid.x;
	div.u32 	%r14, %r13, %r10;
	mov.u32 	%r333, %ctaid.y;
	mov.u32 	%r16, %nctaid.y;
	shl.b32 	%r17, %r16, 2;
	setp.ge.u32 	%p4, %r333, %r17;
	@%p4 bra 	$L__BB426_97;
	and.b32  	%r18, %r11, 3;
	rem.u32 	%r170, %r1, %r4;
	shl.b32 	%r19, %r170, 2;
	min.s32 	%r20, %r157, 4;
	shl.b32 	%r171, %r158, 8;
	sub.s32 	%r21, 8223, %r171;
	shl.b32 	%r172, %r4, 8;
	sub.s32 	%r22, 8223, %r172;
	add.s32 	%r23, %r1, %r13;
	max.u32 	%r173, %r23, 32;
	setp.lt.u32 	%p5, %r23, 32;
	selp.u32 	%r174, 1, 0, %p5;
	add.s32 	%r175, %r23, %r174;
	sub.s32 	%r176, %r173, %r175;
	div.u32 	%r177, %r176, %r13;
	add.s32 	%r24, %r177, %r174;
	add.s32 	%r178, %r24, 1;
	and.b32  	%r25, %r178, 3;
	shl.b32 	%r179, %r1, 2;
	mov.u32 	%r180, _ZZ9cuda_gemmIiLi256ELi4ELi1ELi32ELi4ELi4ELi32ELi1ELi0EEviiiPT_S1_S1_iiE3Ash;
	add.s32 	%r26, %r180, %r179;
	shl.b32 	%r27, %r13, 2;
	add.s32 	%r28, %r26, %r27;
	add.s32 	%r29, %r23, %r13;
	add.s32 	%r30, %r29, %r13;
	mov.u32 	%r181, _ZZ9cuda_gemmIiLi256ELi4ELi1ELi32ELi4ELi4ELi32ELi1ELi0EEviiiPT_S1_S1_iiE3Csh;
	add.s32 	%r31, %r181, %r179;
	add.s32 	%r32, %r31, %r27;
	add.s32 	%r182, %r11, 1;
	and.b32  	%r33, %r182, 3;
	xor.b32  	%r34, %r18, 2;
	add.s32 	%r183, %r11, -1;
	and.b32  	%r35, %r183, 3;
	setp.lt.s32 	%p6, %r18, %r158;
	selp.b32 	%r184, 0, %r158, %p6;
	sub.s32 	%r36, %r18, %r184;
	add.s32 	%r185, %r18, 1;
	setp.lt.s32 	%p7, %r185, %r158;
	selp.b32 	%r186, 0, %r158, %p7;
	sub.s32 	%r37, %r185, %r186;
	add.s32 	%r187, %r18, 2;
	setp.lt.s32 	%p8, %r187, %r158;
	selp.b32 	%r188, 0, %r158, %p8;
	sub.s32 	%r38, %r187, %r188;
	add.s32 	%r189, %r18, 3;
	setp.lt.s32 	%p9, %r189, %r158;
	selp.b32 	%r190, 0, %r158, %p9;
	sub.s32 	%r39, %r189, %r190;
	shl.b32 	%r40, %r13, 4;
	mul.lo.s32 	%r41, %r13, 12;
	mul.wide.u32 	%rd16, %r13, 4;
	add.s64 	%rd4, %rd1, %rd16;
	mul.wide.u32 	%rd17, %r13, 8;
	add.s64 	%rd5, %rd1, %rd17;
	mul.wide.u32 	%rd18, %r13, 12;
	add.s64 	%rd6, %rd1, %rd18;
	cvt.u64.u32 	%rd20, %r27;
$L__BB426_5:
	setp.gt.u32 	%p10, %r1, 31;
	@%p10 bra 	$L__BB426_19;
	setp.eq.s32 	%p11, %r25, 0;
	shl.b32 	%r47, %r333, 5;
	mov.u32 	%r334, %r1;
	@%p11 bra 	$L__BB426_10;
	setp.eq.s32 	%p12, %r25, 1;
	add.s32 	%r191, %r47, %r1;
	mul.wide.s32 	%rd19, %r191, 4;
	add.s64 	%rd7, %rd1, %rd19;
	ld.global.u32 	%r192, [%rd7];
	st.shared.u32 	[%r26], %r192;
	mov.u32 	%r334, %r23;
	@%p12 bra 	$L__BB426_10;
	setp.eq.s32 	%p13, %r25, 2;
	add.s64 	%rd8, %rd7, %rd20;
	ld.global.u32 	%r193, [%rd8];
	st.shared.u32 	[%r28], %r193;
	mov.u32 	%r334, %r29;
	@%p13 bra 	$L__BB426_10;
	add.s64 	%rd22, %rd8, %rd20;
	ld.global.u32 	%r194, [%rd22];
	add.s32 	%r195, %r28, %r27;
	st.shared.u32 	[%r195], %r194;
	mov.u32 	%r334, %r30;
$L__BB426_10:
	setp.lt.u32 	%p14, %r24, 3;
	@%p14 bra 	$L__BB426_13;
	shl.b32 	%r196, %r334, 2;
	mov.u32 	%r197, _ZZ9cuda_gemmIiLi256ELi4ELi1ELi32ELi4ELi4ELi32ELi1ELi0EEviiiPT_S1_S1_iiE3Ash;
	add.s32 	%r337, %r197, %r196;
	add.s32 	%r336, %r334, %r47;
$L__BB426_12:
	mul.wide.s32 	%rd23, %r336, 4;
	add.s64 	%rd24, %rd4, %rd23;
	add.s64 	%rd25, %rd5, %rd23;
	add.s64 	%rd26, %rd6, %rd23;
	add.s64 	%rd27, %rd1, %rd23;
	ld.global.u32 	%r198, [%rd27];
	st.shared.u32 	[%r337], %r198;
	ld.global.u32 	%r199, [%rd24];
	add.s32 	%r200, %r337, %r27;
	st.shared.u32 	[%r200], %r199;
	ld.global.u32 	%r201, [%rd25];
	mov.u32 	%r202, %ntid.x;
	shl.b32 	%r203, %r202, 3;
	add.s32 	%r204, %r337, %r203;
	st.shared.u32 	[%r204], %r201;
	ld.global.u32 	%r205, [%rd26];
	add.s32 	%r206, %r337, %r41;
	st.shared.u32 	[%r206], %r205;
	add.s32 	%r334, %r334, %r27;
	add.s32 	%r337, %r337, %r40;
	add.s32 	%r336, %r336, %r27;
	setp.lt.u32 	%p15, %r334, 32;
	@%p15 bra 	$L__BB426_12;
$L__BB426_13:
	mov.u32 	%r335, %r1;
	@%p11 bra 	$L__BB426_17;
	setp.eq.s32 	%p17, %r25, 1;
	mov.b32 	%r207, 0;
	st.shared.u32 	[%r31], %r207;
	mov.u32 	%r335, %r23;
	@%p17 bra 	$L__BB426_17;
	setp.eq.s32 	%p18, %r25, 2;
	mov.b32 	%r208, 0;
	st.shared.u32 	[%r32], %r208;
	mov.u32 	%r335, %r29;
	@%p18 bra 	$L__BB426_17;
	add.s32 	%r209, %r32, %r27;
	mov.b32 	%r210, 0;
	st.shared.u32 	[%r209], %r210;
	mov.u32 	%r335, %r30;
$L__BB426_17:
	@%p14 bra 	$L__BB426_19;
$L__BB426_18:
	shl.b32 	%r211, %r335, 2;
	mov.u32 	%r212, _ZZ9cuda_gemmIiLi256ELi4ELi1ELi32ELi4ELi4ELi32ELi1ELi0EEviiiPT_S1_S1_iiE3Csh;
	add.s32 	%r213, %r212, %r211;
	mov.b32 	%r214, 0;
	st.shared.u32 	[%r213], %r214;
	add.s32 	%r215, %r213, %r27;
	st.shared.u32 	[%r215], %r214;
	add.s32 	%r216, %r215, %r27;
	st.shared.u32 	[%r216], %r214;
	add.s32 	%r217, %r216, %r27;
	st.shared.u32 	[%r217], %r214;
	add.s32 	%r335, %r27, %r335;
	setp.lt.u32 	%p20, %r335, 32;
	@%p20 bra 	$L__BB426_18;
$L__BB426_19:
	setp.lt.s32 	%p21, %r9, 1;
	bar.sync 	0;
	@%p21 bra 	$L__BB426_89;
	setp.ne.s32 	%p22, %r4, 1;
	@%p22 bra 	$L__BB426_42;
	mov.b32 	%r344, 0;
$L__BB426_22:
	setp.lt.s32 	%p57, %r158, 1;
	add.s32 	%r65, %r344, %r11;
	mad.lo.s32 	%r66, %r65, %r158, %r19;
	@%p57 bra 	$L__BB426_24;
	add.s32 	%r281, %r66, %r18;
	shl.b32 	%r282, %r281, 2;
	mov.u32 	%r283, _ZZ9cuda_gemmIiLi256ELi4ELi1ELi32ELi4ELi4ELi32ELi1ELi0EEviiiPT_S1_S1_iiE3Ash;
	add.s32 	%r284, %r283, %r282;
	ld.shared.u32 	%r387, [%r284];
$L__BB426_24:
	setp.lt.s32 	%p58, %r158, 2;
	@%p58 bra 	$L__BB426_26;
	add.s32 	%r285, %r66, %r33;
	shl.b32 	%r286, %r285, 2;
	mov.u32 	%r287, _ZZ9cuda_gemmIiLi256ELi4ELi1ELi32ELi4ELi4ELi32ELi1ELi0EEviiiPT_S1_S1_iiE3Ash;
	add.s32 	%r288, %r287, %r286;
	ld.shared.u32 	%r386, [%r288];
$L__BB426_26:
	setp.lt.s32 	%p59, %r158, 3;
	@%p59 bra 	$L__BB426_28;
	add.s32 	%r289, %r66, %r34;
	shl.b32 	%r290, %r289, 2;
	mov.u32 	%r291, _ZZ9cuda_gemmIiLi256ELi4ELi1ELi32ELi4ELi4ELi32ELi1ELi0EEviiiPT_S1_S1_iiE3Ash;
	add.s32 	%r292, %r291, %r290;
	ld.shared.u32 	%r385, [%r292];
$L__BB426_28:
	setp.lt.s32 	%p60, %r158, 4;
	@%p60 bra 	$L__BB426_30;
	add.s32 	%r293, %r66, %r35;
	shl.b32 	%r294, %r293, 2;
	mov.u32 	%r295, _ZZ9cuda_gemmIiLi256ELi4ELi1ELi32ELi4ELi4ELi32ELi1ELi0EEviiiPT_S1_S1_iiE3Ash;
	add.s32 	%r296, %r295, %r294;
	ld.shared.u32 	%r384, [%r296];
$L__BB426_30:
	setp.lt.s32 	%p61, %r12, %r20;
	@%p61 bra 	$L__BB426_32;
$L__BB426_31:
	add.s32 	%r344, %r344, %r10;
	setp.lt.s32 	%p71, %r344, %r9;
	@%p71 bra 	$L__BB426_22;
	bra.uni 	$L__BB426_89;
$L__BB426_32:
	rem.s32 	%r297, %r2, %r158;
	shl.b32 	%r298, %r297, 2;
	mov.u32 	%r299, _ZZ9cuda_gemmIiLi256ELi4ELi1ELi32ELi4ELi4ELi32ELi1ELi0EEviiiPT_S1_S1_iiE11kron_fac_sh;
	add.s32 	%r76, %r299, %r298;
	mov.u32 	%r349, %r12;
$L__BB426_33:
	mad.lo.s32 	%r301, %r349, 20, %r76;
	ld.shared.u32 	%r78, [%r301];
	mov.b32 	%r351, 0;
	@%p57 bra 	$L__BB426_35;
	shfl.sync.idx.b32	%r302|%p63, %r78, %r36, %r21, -1;
	mul.lo.s32 	%r351, %r302, %r387;
$L__BB426_35:
	@%p58 bra 	$L__BB426_37;
	shfl.sync.idx.b32	%r303|%p65, %r78, %r37, %r21, -1;
	mad.lo.s32 	%r351, %r303, %r386, %r351;
$L__BB426_37:
	@%p59 bra 	$L__BB426_39;
	shfl.sync.idx.b32	%r304|%p67, %r78, %r38, %r21, -1;
	mad.lo.s32 	%r351, %r304, %r385, %r351;
$L__BB426_39:
	@%p60 bra 	$L__BB426_41;
	shfl.sync.idx.b32	%r305|%p69, %r78, %r39, %r21, -1;
	mad.lo.s32 	%r351, %r305, %r384, %r351;
$L__BB426_41:
	mad.lo.s32 	%r306, %r349, %r9, %r65;
	shl.b32 	%r307, %r306, 2;
	mov.u32 	%r308, _ZZ9cuda_gemmIiLi256ELi4ELi1ELi32ELi4ELi4ELi32ELi1ELi0EEviiiPT_S1_S1_iiE3Csh;
	add.s32 	%r309, %r308, %r307;
	ld.shared.u32 	%r310, [%r309];
	add.s32 	%r311, %r310, %r351;
	st.shared.u32 	[%r309], %r311;
	add.s32 	%r349, %r349, %r14;
	setp.lt.s32 	%p70, %r349, %r20;
	@%p70 bra 	$L__BB426_33;
	bra.uni 	$L__BB426_31;
$L__BB426_42:
	setp.gt.u32 	%p23, %r158, 31;
	@%p23 bra 	$L__BB426_52;
	mov.b32 	%r374, 0;
$L__BB426_44:
	setp.eq.s32 	%p24, %r158, 0;
	add.s32 	%r125, %r374, %r11;
	mad.lo.s32 	%r126, %r125, %r158, %r19;
	@%p24 bra 	$L__BB426_46;
	add.s32 	%r219, %r126, %r18;
	shl.b32 	%r220, %r219, 2;
	mov.u32 	%r221, _ZZ9cuda_gemmIiLi256ELi4ELi1ELi32ELi4ELi4ELi32ELi1ELi0EEviiiPT_S1_S1_iiE3Ash;
	add.s32 	%r222, %r221, %r220;
	ld.shared.u32 	%r387, [%r222];
$L__BB426_46:
	setp.lt.s32 	%p25, %r158, 2;
	@%p25 bra 	$L__BB426_48;
	add.s32 	%r223, %r126, %r33;
	shl.b32 	%r224, %r223, 2;
	mov.u32 	%r225, _ZZ9cuda_gemmIiLi256ELi4ELi1ELi32ELi4ELi4ELi32ELi1ELi0EEviiiPT_S1_S1_iiE3Ash;
	add.s32 	%r226, %r225, %r224;
	ld.shared.u32 	%r386, [%r226];
$L__BB426_48:
	setp.lt.s32 	%p26, %r158, 3;
	@%p26 bra 	$L__BB426_50;
	add.s32 	%r227, %r126, %r34;
	shl.b32 	%r228, %r227, 2;
	mov.u32 	%r229, _ZZ9cuda_gemmIiLi256ELi4ELi1ELi32ELi4ELi4ELi32ELi1ELi0EEviiiPT_S1_S1_iiE3Ash;
	add.s32 	%r230, %r229, %r228;
	ld.shared.u32 	%r385, [%r230];
$L__BB426_50:
	setp.lt.s32 	%p27, %r158, 4;
	@%p27 bra 	$L__BB426_77;
	add.s32 	%r231, %r126, %r35;
	shl.b32 	%r232, %r231, 2;
	mov.u32 	%r233, _ZZ9cuda_gemmIiLi256ELi4ELi1ELi32ELi4ELi4ELi32ELi1ELi0EEviiiPT_S1_S1_iiE3Ash;
	add.s32 	%r234, %r233, %r232;
	ld.shared.u32 	%r384, [%r234];
	bra.uni 	$L__BB426_77;
$L__BB426_52:
	mov.b32 	%r358, 0;
$L__BB426_53:
	setp.lt.s32 	%p39, %r158, 1;
	add.s32 	%r93, %r358, %r11;
	mad.lo.s32 	%r94, %r93, %r158, %r19;
	@%p39 bra 	$L__BB426_55;
	add.s32 	%r249, %r94, %r18;
	shl.b32 	%r250, %r249, 2;
	mov.u32 	%r251, _ZZ9cuda_gemmIiLi256ELi4ELi1ELi32ELi4ELi4ELi32ELi1ELi0EEviiiPT_S1_S1_iiE3Ash;
	add.s32 	%r252, %r251, %r250;
	ld.shared.u32 	%r387, [%r252];
$L__BB426_55:
	setp.lt.s32 	%p40, %r158, 2;
	@%p40 bra 	$L__BB426_57;
	add.s32 	%r253, %r94, %r33;
	shl.b32 	%r254, %r253, 2;
	mov.u32 	%r255, _ZZ9cuda_gemmIiLi256ELi4ELi1ELi32ELi4ELi4ELi32ELi1ELi0EEviiiPT_S1_S1_iiE3Ash;
	add.s32 	%r256, %r255, %r254;
	ld.shared.u32 	%r386, [%r256];
$L__BB426_57:
	setp.lt.s32 	%p41, %r158, 3;
	@%p41 bra 	$L__BB426_59;
	add.s32 	%r257, %r94, %r34;
	shl.b32 	%r258, %r257, 2;
	mov.u32 	%r259, _ZZ9cuda_gemmIiLi256ELi4ELi1ELi32ELi4ELi4ELi32ELi1ELi0EEviiiPT_S1_S1_iiE3Ash;
	add.s32 	%r260, %r259, %r258;
	ld.shared.u32 	%r385, [%r260];
$L__BB426_59:
	setp.lt.s32 	%p42, %r158, 4;
	@%p42 bra 	$L__BB426_61;
	add.s32 	%r261, %r94, %r35;
	shl.b32 	%r262, %r261, 2;
	mov.u32 	%r263, _ZZ9cuda_gemmIiLi256ELi4ELi1ELi32ELi4ELi4ELi32ELi1ELi0EEviiiPT_S1_S1_iiE3Ash;
	add.s32 	%r264, %r263, %r262;
	ld.shared.u32 	%r384, [%r264];
$L__BB426_61:
	setp.lt.s32 	%p43, %r12, %r20;
	@%p43 bra 	$L__BB426_63;
$L__BB426_62:
	add.s32 	%r358, %r358, %r10;
	setp.lt.s32 	%p56, %r358, %r9;
	@%p56 bra 	$L__BB426_53;
	bra.uni 	$L__BB426_89;
$L__BB426_63:
	rem.s32 	%r265, %r2, %r158;
	shl.b32 	%r266, %r265, 2;
	mov.u32 	%r267, _ZZ9cuda_gemmIiLi256ELi4ELi1ELi32ELi4ELi4ELi32ELi1ELi0EEviiiPT_S1_S1_iiE11kron_fac_sh;
	add.s32 	%r104, %r267, %r266;
	mov.u32 	%r363, %r12;
$L__BB426_64:
	mad.lo.s32 	%r269, %r363, 20, %r104;
	ld.shared.u32 	%r106, [%r269];
	mov.b32 	%r365, 0;
	@%p39 bra 	$L__BB426_66;
	shfl.sync.idx.b32	%r270|%p45, %r106, %r36, %r21, -1;
	mul.lo.s32 	%r365, %r270, %r387;
$L__BB426_66:
	@%p40 bra 	$L__BB426_68;
	shfl.sync.idx.b32	%r271|%p47, %r106, %r37, %r21, -1;
	mad.lo.s32 	%r365, %r271, %r386, %r365;
$L__BB426_68:
	@%p41 bra 	$L__BB426_70;
	shfl.sync.idx.b32	%r272|%p49, %r106, %r38, %r21, -1;
	mad.lo.s32 	%r365, %r272, %r385, %r365;
$L__BB426_70:
	@%p42 bra 	$L__BB426_72;
	shfl.sync.idx.b32	%r273|%p51, %r106, %r39, %r21, -1;
	mad.lo.s32 	%r365, %r273, %r384, %r365;
$L__BB426_72:
	mov.u32 	%r367, %r3;
$L__BB426_73:
	shr.u32 	%r116, %r367, 1;
	shfl.sync.down.b32	%r274|%p52, %r365, %r116, %r22, -1;
	add.s32 	%r365, %r274, %r365;
	setp.gt.u32 	%p53, %r367, 3;
	mov.u32 	%r367, %r116;
	@%p53 bra 	$L__BB426_73;
	rem.u32 	%r275, %r2, %r4;
	setp.eq.s32 	%p54, %r275, 0;
	@%p54 bra 	$L__BB426_75;
	bra.uni 	$L__BB426_76;
$L__BB426_75:
	mad.lo.s32 	%r276, %r363, %r9, %r93;
	shl.b32 	%r277, %r276, 2;
	mov.u32 	%r278, _ZZ9cuda_gemmIiLi256ELi4ELi1ELi32ELi4ELi4ELi32ELi1ELi0EEviiiPT_S1_S1_iiE3Csh;
	add.s32 	%r279, %r278, %r277;
	st.shared.u32 	[%r279], %r365;
$L__BB426_76:
	add.s32 	%r363, %r363, %r14;
	setp.lt.s32 	%p55, %r363, %r20;
	@%p55 bra 	$L__BB426_64;
	bra.uni 	$L__BB426_62;
$L__BB426_77:
	setp.lt.s32 	%p28, %r12, %r20;
	@%p28 bra 	$L__BB426_78;
	bra.uni 	$L__BB426_88;
$L__BB426_78:
	rem.u32 	%r235, %r2, %r158;
	shl.b32 	%r236, %r235, 2;
	mov.u32 	%r237, _ZZ9cuda_gemmIiLi256ELi4ELi1ELi32ELi4ELi4ELi32ELi1ELi0EEviiiPT_S1_S1_iiE11kron_fac_sh;
	add.s32 	%r127, %r237, %r236;
	mov.u32 	%r379, %r12;
$L__BB426_79:
	mad.lo.s32 	%r239, %r379, 20, %r127;
	ld.shared.u32 	%r137, [%r239];
	mov.b32 	%r381, 0;
	@%p24 bra 	$L__BB426_81;
	shfl.sync.idx.b32	%r240|%p30, %r137, %r36, %r21, -1;
	mul.lo.s32 	%r381, %r240, %r387;
$L__BB426_81:
	@%p25 bra 	$L__BB426_83;
	shfl.sync.idx.b32	%r241|%p32, %r137, %r37, %r21, -1;
	mad.lo.s32 	%r381, %r241, %r386, %r381;
$L__BB426_83:
	@%p26 bra 	$L__BB426_85;
	shfl.sync.idx.b32	%r242|%p34, %r137, %r38, %r21, -1;
	mad.lo.s32 	%r381, %r242, %r385, %r381;
$L__BB426_85:
	@%p27 bra 	$L__BB426_87;
	shfl.sync.idx.b32	%r243|%p36, %r137, %r39, %r21, -1;
	mad.lo.s32 	%r381, %r243, %r384, %r381;
$L__BB426_87:
	mad.lo.s32 	%r244, %r379, %r9, %r125;
	shl.b32 	%r245, %r244, 2;
	mov.u32 	%r246, _ZZ9cuda_gemmIiLi256ELi4ELi1ELi32ELi4ELi4ELi32ELi1ELi0EEviiiPT_S1_S1_iiE3Csh;
	add.s32 	%r247, %r246, %r245;
	st.shared.u32 	[%r247], %r381;
	add.s32 	%r379, %r379, %r14;
	setp.lt.s32 	%p37, %r379, %r20;
	@%p37 bra 	$L__BB426_79;
$L__BB426_88:
	add.s32 	%r374, %r374, %r10;
	setp.lt.s32 	%p38, %r374, %r9;
	@%p38 bra 	$L__BB426_44;
$L__BB426_89:
	bar.sync 	0;
	@%p10 bra 	$L__BB426_96;
	setp.eq.s32 	%p73, %r25, 0;
	shl.b32 	%r152, %r333, 5;
	mov.u32 	%r388, %r1;
	@%p73 bra 	$L__BB426_94;
	setp.eq.s32 	%p74, %r25, 1;
	add.s32 	%r312, %r152, %r1;
	ld.shared.u32 	%r313, [%r31];
	mul.wide.s32 	%rd28, %r312, 4;
	add.s64 	%rd9, %rd2, %rd28;
	st.global.u32 	[%rd9], %r313;
	mov.u32 	%r388, %r23;
	@%p74 bra 	$L__BB426_94;
	setp.eq.s32 	%p75, %r25, 2;
	ld.shared.u32 	%r314, [%r32];
	cvt.u64.u32 	%rd29, %r27;
	add.s64 	%rd10, %rd9, %rd29;
	st.global.u32 	[%rd10], %r314;
	mov.u32 	%r388, %r29;
	@%p75 bra 	$L__BB426_94;
	add.s32 	%r315, %r32, %r27;
	ld.shared.u32 	%r316, [%r315];
	add.s64 	%rd31, %rd10, %rd29;
	st.global.u32 	[%rd31], %r316;
	mov.u32 	%r388, %r30;
$L__BB426_94:
	setp.lt.u32 	%p76, %r24, 3;
	@%p76 bra 	$L__BB426_96;
$L__BB426_95:
	add.s32 	%r317, %r152, %r388;
	shl.b32 	%r318, %r388, 2;
	mov.u32 	%r319, _ZZ9cuda_gemmIiLi256ELi4ELi1ELi32ELi4ELi4ELi32ELi1ELi0EEviiiPT_S1_S1_iiE3Csh;
	add.s32 	%r320, %r319, %r318;
	ld.shared.u32 	%r321, [%r320];
	mul.wide.s32 	%rd32, %r317, 4;
	add.s64 	%rd33, %rd2, %rd32;
	st.global.u32 	[%rd33], %r321;
	add.s32 	%r322, %r320, %r27;
	ld.shared.u32 	%r323, [%r322];
	add.s64 	%rd35, %rd33, %rd20;
	st.global.u32 	[%rd35], %r323;
	add.s32 	%r324, %r322, %r27;
	ld.shared.u32 	%r325, [%r324];
	add.s64 	%rd36, %rd35, %rd20;
	st.global.u32 	[%rd36], %r325;
	add.s32 	%r326, %r324, %r27;
	ld.shared.u32 	%r327, [%r326];
	add.s64 	%rd37, %rd36, %rd20;
	st.global.u32 	[%rd37], %r327;
	add.s32 	%r388, %r27, %r388;
	setp.lt.u32 	%p77, %r388, 32;
	@%p77 bra 	$L__BB426_95;
$L__BB426_96:
	add.s32 	%r333, %r333, %r16;
	setp.lt.u32 	%p78, %r333, %r17;
	@%p78 bra 	$L__BB426_5;
$L__BB426_97:
	ret;

}
	// .globl	_Z9cuda_gemmIiLi256ELi4ELi1ELi32ELi4ELi4ELi32ELi1ELi1EEviiiPT_S1_S1_ii
.visible .entry _Z9cuda_gemmIiLi256ELi4ELi1ELi32ELi4ELi4ELi32ELi1ELi1EEviiiPT_S1_S1_ii(
	.param .u32 _Z9cuda_gemmIiLi256ELi4ELi1ELi32ELi4ELi4ELi32ELi1ELi1EEviiiPT_S1_S1_ii_param_0,
	.param .u32 _Z9cuda_gemmIiLi256ELi4ELi1ELi32ELi4ELi4ELi32ELi1ELi1EEviiiPT_S1_S1_ii_param_1,
	.param .u32 _Z9cuda_gemmIiLi256ELi4ELi1ELi32ELi4ELi4ELi32ELi1ELi1EEviiiPT_S1_S1_ii_param_2,
	.param .u64 .ptr .align 1 _Z9cuda_gemmIiLi256ELi4ELi1ELi32ELi4ELi4ELi32ELi1ELi1EEviiiPT_S1_S1_ii_param_3,
	.param .u64 .ptr .align 1 _Z9cuda_gemmIiLi256ELi4ELi1ELi32ELi4ELi4ELi32ELi1ELi1EEviiiPT_S1_S1_ii_param_4,
	.param .u64 .ptr .align 1 _Z9cuda_gemmIiLi256ELi4ELi1ELi32ELi4ELi4ELi32ELi1ELi1EEviiiPT_S1_S1_ii_param_5,
	.param .u32 _Z9cuda_gemmIiLi256ELi4ELi1ELi32ELi4ELi4ELi32ELi1ELi1EEviiiPT_S1_S1_ii_param_6,
	.param .u32 _Z9cuda_gemmIiLi256ELi4ELi1ELi32ELi4ELi4ELi32ELi1ELi1EEviiiPT_S1_S1_ii_param_7
)
.maxntid 256
{
	.reg .pred 	%p<29>;
	.reg .b32 	%r<156>;
	.reg .b64 	%rd<38>;
	// demoted variable
	.shared .align 128 .b8 _ZZ9cuda_gemmIiLi256ELi4ELi1ELi32ELi4ELi4ELi32ELi1ELi1EEviiiPT_S1_S1_iiE11kron_fac_sh[80];
	// demoted variable
	.shared .align 128 .b8 _ZZ9cuda_gemmIiLi256ELi4ELi1ELi32ELi4ELi4ELi32ELi1ELi1EEviiiPT_S1_S1_iiE3Ash[128];
	// demoted variable
	.shared .align 128 .b8 _ZZ9cuda_gemmIiLi256ELi4ELi1ELi32ELi4ELi4ELi32ELi1ELi1EEviiiPT_S1_S1_iiE3Csh[128];
	ld.param.u64 	%rd12, [_Z9cuda_gemmIiLi256ELi4ELi1ELi32ELi4ELi4ELi32ELi1ELi1EEviiiPT_S1_S1_ii_param_3];
	ld.param.u64 	%rd11, [_Z9cuda_gemmIiLi256ELi4ELi1ELi32ELi4ELi4ELi32ELi1ELi1EEviiiPT_S1_S1_ii_param_4];
	ld.param.u64 	%rd13, [_Z9cuda_gemmIiLi256ELi4ELi1ELi32ELi4ELi4ELi32ELi1ELi1EEviiiPT_S1_S1_ii_param_5];
	cvta.to.global.u64 	%rd1, %rd12;
	cvta.to.global.u64 	%rd2, %rd13;
	mov.u32 	%r1, %tid.x;
	setp.gt.u32 	%p1, %r1, 15;
	@%p1 bra 	$L__BB427_3;
	mov.u32 	%r2, %ntid.x;
	cvta.to.global.u64 	%rd3, %rd11;
	mov.u32 	%r57, _ZZ9cuda_gemmIiLi256ELi4ELi1ELi32ELi4ELi4ELi32ELi1ELi1EEviiiPT_S1_S1_iiE11kron_fac_sh;
	mov.u32 	%r145, %r1;
$L__BB427_2:
	mul.wide.u32 	%rd14, %r145, 4;
	add.s64 	%rd15, %rd3, %rd14;
	ld.global.u32 	%r55, [%rd15];
	and.b32  	%r56, %r145, 3;
	mad.lo.s32 	%r58, %r56, 20, %r57;
	and.b32  	%r59, %r145, -4;
	add.s32 	%r60, %r58, %r59;
	st.shared.u32 	[%r60], %r55;
	add.s32 	%r145, %r145, %r2;
	setp.lt.u32 	%p2, %r145, 16;
	@%p2 bra 	$L__BB427_2;
$L__BB427_3:
	and.b32  	%r5, %r1, 7;
	mov.u32 	%r146, %ctaid.y;
	mov.u32 	%r7, %nctaid.y;
	shl.b32 	%r8, %r7, 2;
	setp.ge.u32 	%p3, %r146, %r8;
	@%p3 bra 	$L__BB427_30;
	mov.u32 	%r61, %ntid.x;
	and.b32  	%r9, %r1, 3;
	shl.b32 	%r62, %r1, 2;
	and.b32  	%r63, %r62, 12;
	mov.u32 	%r64, _ZZ9cuda_gemmIiLi256ELi4ELi1ELi32ELi4ELi4ELi32ELi1ELi1EEviiiPT_S1_S1_iiE11kron_fac_sh;
	add.s32 	%r10, %r64, %r63;
	add.s32 	%r11, %r1, %r61;
	max.u32 	%r65, %r11, 32;
	setp.lt.u32 	%p4, %r11, 32;
	selp.u32 	%r66, 1, 0, %p4;
	add.s32 	%r67, %r11, %r66;
	sub.s32 	%r68, %r65, %r67;
	div.u32 	%r69, %r68, %r61;
	add.s32 	%r12, %r69, %r66;
	add.s32 	%r70, %r12, 1;
	and.b32  	%r13, %r70, 3;
	mov.u32 	%r71, _ZZ9cuda_gemmIiLi256ELi4ELi1ELi32ELi4ELi4ELi32ELi1ELi1EEviiiPT_S1_S1_iiE3Ash;
	add.s32 	%r14, %r71, %r62;
	shl.b32 	%r15, %r61, 2;
	add.s32 	%r16, %r14, %r15;
	add.s32 	%r17, %r11, %r61;
	add.s32 	%r18, %r17, %r61;
	mov.u32 	%r72, _ZZ9cuda_gemmIiLi256ELi4ELi1ELi32ELi4ELi4ELi32ELi1ELi1EEviiiPT_S1_S1_iiE3Csh;
	add.s32 	%r19, %r72, %r62;
	add.s32 	%r20, %r19, %r15;
	add.s32 	%r21, %r20, %r15;
	add.s32 	%r73, %r1, 1;
	and.b32  	%r22, %r73, 3;
	xor.b32  	%r23, %r9, 2;
	add.s32 	%r74, %r1, -1;
	and.b32  	%r24, %r74, 3;
	shl.b32 	%r25, %r61, 4;
	shl.b32 	%r26, %r61, 3;
	mul.lo.s32 	%r27, %r61, 12;
	mul.wide.u32 	%rd16, %r61, 4;
	add.s64 	%rd4, %rd1, %rd16;
	mul.wide.u32 	%rd17, %r61, 8;
	add.s64 	%rd5, %rd1, %rd17;
	mul.wide.u32 	%rd18, %r61, 12;
	add.s64 	%rd6, %rd1, %rd18;
	shr.u32 	%r28, %r61, 3;
	cvt.u64.u32 	%rd20, %r15;
$L__BB427_5:
	setp.gt.u32 	%p5, %r1, 31;
	@%p5 bra 	$L__BB427_19;
	setp.eq.s32 	%p6, %r13, 0;
	shl.b32 	%r30, %r146, 5;
	mov.u32 	%r147, %r1;
	@%p6 bra 	$L__BB427_10;
	setp.eq.s32 	%p7, %r13, 1;
	add.s32 	%r75, %r30, %r1;
	mul.wide.s32 	%rd19, %r75, 4;
	add.s64 	%rd7, %rd1, %rd19;
	ld.global.u32 	%r76, [%rd7];
	st.shared.u32 	[%r14], %r76;
	mov.u32 	%r147, %r11;
	@%p7 bra 	$L__BB427_10;
	setp.eq.s32 	%p8, %r13, 2;
	add.s64 	%rd8, %rd7, %rd20;
	ld.global.u32 	%r77, [%rd8];
	st.shared.u32 	[%r16], %r77;
	mov.u32 	%r147, %r17;
	@%p8 bra 	$L__BB427_10;
	add.s64 	%rd22, %rd8, %rd20;
	ld.global.u32 	%r78, [%rd22];
	add.s32 	%r79, %r16, %r15;
	st.shared.u32 	[%r79], %r78;
	mov.u32 	%r147, %r18;
$L__BB427_10:
	setp.lt.u32 	%p9, %r12, 3;
	@%p9 bra 	$L__BB427_13;
	shl.b32 	%r80, %r147, 2;
	mov.u32 	%r81, _ZZ9cuda_gemmIiLi256ELi4ELi1ELi32ELi4ELi4ELi32ELi1ELi1EEviiiPT_S1_S1_iiE3Ash;
	add.s32 	%r150, %r81, %r80;
	add.s32 	%r149, %r147, %r30;
$L__BB427_12:
	mul.wide.s32 	%rd23, %r149, 4;
	add.s64 	%rd24, %rd4, %rd23;
	add.s64 	%rd25, %rd5, %rd23;
	add.s64 	%rd26, %rd6, %rd23;
	add.s64 	%rd27, %rd1, %rd23;
	ld.global.u32 	%r82, [%rd27];
	st.shared.u32 	[%r150], %r82;
	ld.global.u32 	%r83, [%rd24];
	add.s32 	%r84, %r150, %r15;
	st.shared.u32 	[%r84], %r83;
	ld.global.u32 	%r85, [%rd25];
	add.s32 	%r86, %r150, %r26;
	st.shared.u32 	[%r86], %r85;
	ld.global.u32 	%r87, [%rd26];
	add.s32 	%r88, %r150, %r27;
	st.shared.u32 	[%r88], %r87;
	add.s32 	%r147, %r147, %r15;
	add.s32 	%r150, %r150, %r25;
	add.s32 	%r149, %r149, %r15;
	setp.lt.u32 	%p10, %r147, 32;
	@%p10 bra 	$L__BB427_12;
$L__BB427_13:
	setp.eq.s32 	%p11, %r13, 0;
	mov.u32 	%r148, %r1;
	@%p11 bra 	$L__BB427_17;
	setp.eq.s32 	%p12, %r13, 1;
	mov.b32 	%r89, 0;
	st.shared.u32 	[%r19], %r89;
	mov.u32 	%r148, %r11;
	@%p12 bra 	$L__BB427_17;
	setp.eq.s32 	%p13, %r13, 2;
	mov.b32 	%r90, 0;
	st.shared.u32 	[%r20], %r90;
	mov.u32 	%r148, %r17;
	@%p13 bra 	$L__BB427_17;
	mov.b32 	%r91, 0;
	st.shared.u32 	[%r21], %r91;
	mov.u32 	%r148, %r18;
$L__BB427_17:
	setp.lt.u32 	%p14, %r12, 3;
	@%p14 bra 	$L__BB427_19;
$L__BB427_18:
	shl.b32 	%r92, %r148, 2;
	mov.u32 	%r93, _ZZ9cuda_gemmIiLi256ELi4ELi1ELi32ELi4ELi4ELi32ELi1ELi1EEviiiPT_S1_S1_iiE3Csh;
	add.s32 	%r94, %r93, %r92;
	mov.b32 	%r95, 0;
	st.shared.u32 	[%r94], %r95;
	add.s32 	%r96, %r94, %r15;
	st.shared.u32 	[%r96], %r95;
	add.s32 	%r97, %r96, %r15;
	st.shared.u32 	[%r97], %r95;
	add.s32 	%r98, %r97, %r15;
	st.shared.u32 	[%r98], %r95;
	add.s32 	%r148, %r15, %r148;
	setp.lt.u32 	%p15, %r148, 32;
	@%p15 bra 	$L__BB427_18;
$L__BB427_19:
	setp.gt.u32 	%p16, %r1, 31;
	bar.sync 	0;
	@%p16 bra 	$L__BB427_22;
	shr.u32 	%r153, %r1, 3;
	shl.b32 	%r99, %r5, 2;
	or.b32  	%r100, %r99, %r9;
	shl.b32 	%r101, %r100, 2;
	mov.u32 	%r102, _ZZ9cuda_gemmIiLi256ELi4ELi1ELi32ELi4ELi4ELi32ELi1ELi1EEviiiPT_S1_S1_iiE3Ash;
	add.s32 	%r103, %r102, %r101;
	ld.shared.u32 	%r44, [%r103];
	or.b32  	%r104, %r99, %r22;
	shl.b32 	%r105, %r104, 2;
	add.s32 	%r106, %r102, %r105;
	ld.shared.u32 	%r45, [%r106];
	or.b32  	%r107, %r99, %r23;
	shl.b32 	%r108, %r107, 2;
	add.s32 	%r109, %r102, %r108;
	ld.shared.u32 	%r46, [%r109];
	or.b32  	%r110, %r99, %r24;
	shl.b32 	%r111, %r110, 2;
	add.s32 	%r112, %r102, %r111;
	ld.shared.u32 	%r47, [%r112];
$L__BB427_21:
	mad.lo.s32 	%r113, %r153, 20, %r10;
	ld.shared.u32 	%r114, [%r113];
	shfl.sync.idx.b32	%r115|%p17, %r114, %r9, 7199, -1;
	mul.lo.s32 	%r116, %r115, %r44;
	shfl.sync.idx.b32	%r117|%p18, %r114, %r22, 7199, -1;
	mad.lo.s32 	%r118, %r117, %r45, %r116;
	shfl.sync.idx.b32	%r119|%p19, %r114, %r23, 7199, -1;
	mad.lo.s32 	%r120, %r119, %r46, %r118;
	shfl.sync.idx.b32	%r121|%p20, %r114, %r24, 7199, -1;
	mad.lo.s32 	%r122, %r121, %r47, %r120;
	shl.b32 	%r124, %r153, 5;
	or.b32  	%r125, %r124, %r99;
	mov.u32 	%r126, _ZZ9cuda_gemmIiLi256ELi4ELi1ELi32ELi4ELi4ELi32ELi1ELi1EEviiiPT_S1_S1_iiE3Csh;
	add.s32 	%r127, %r126, %r125;
	ld.shared.u32 	%r128, [%r127];
	add.s32 	%r129, %r128, %r122;
	st.shared.u32 	[%r127], %r129;
	add.s32 	%r153, %r153, %r28;
	setp.lt.u32 	%p21, %r153, 4;
	@%p21 bra 	$L__BB427_21;
$L__BB427_22:
	setp.gt.u32 	%p22, %r1, 31;
	bar.sync 	0;
	@%p22 bra 	$L__BB427_29;
	setp.eq.s32 	%p23, %r13, 0;
	shl.b32 	%r50, %r146, 5;
	mov.u32 	%r154, %r1;
	@%p23 bra 	$L__BB427_27;
	setp.eq.s32 	%p24, %r13, 1;
	add.s32 	%r130, %r50, %r1;
	ld.shared.u32 	%r131, [%r19];
	mul.wide.s32 	%rd28, %r130, 4;
	add.s64 	%rd9, %rd2, %rd28;
	st.global.u32 	[%rd9], %r131;
	mov.u32 	%r154, %r11;
	@%p24 bra 	$L__BB427_27;
	setp.eq.s32 	%p25, %r13, 2;
	ld.shared.u32 	%r132, [%r20];
	cvt.u64.u32 	%rd29, %r15;
	add.s64 	%rd10, %rd9, %rd29;
	st.global.u32 	[%rd10], %r132;
	mov.u32 	%r154, %r17;
	@%p25 bra 	$L__BB427_27;
	ld.shared.u32 	%r133, [%r21];
	add.s64 	%rd31, %rd10, %rd29;
	st.global.u32 	[%rd31], %r133;
	mov.u32 	%r154, %r18;
$L__BB427_27:
	setp.lt.u32 	%p26, %r12, 3;
	@%p26 bra 	$L__BB427_29;
$L__BB427_28:
	add.s32 	%r134, %r50, %r154;
	shl.b32 	%r135, %r154, 2;
	mov.u32 	%r136, _ZZ9cuda_gemmIiLi256ELi4ELi1ELi32ELi4ELi4ELi32ELi1ELi1EEviiiPT_S1_S1_iiE3Csh;
	add.s32 	%r137, %r136, %r135;
	ld.shared.u32 	%r138, [%r137];
	mul.wide.s32 	%rd32, %r134, 4;
	add.s64 	%rd33, %rd2, %rd32;
	st.global.u32 	[%rd33], %r138;
	add.s32 	%r139, %r137, %r15;
	ld.shared.u32 	%r140, [%r139];
	add.s64 	%rd35, %rd33, %rd20;
	st.global.u32 	[%rd35], %r140;
	add.s32 	%r141, %r139, %r15;
	ld.shared.u32 	%r142, [%r141];
	add.s64 	%rd36, %rd35, %rd20;
	st.global.u32 	[%rd36], %r142;
	add.s32 	%r143, %r141, %r15;
	ld.shared.u32 	%r144, [%r143];
	add.s64 	%rd37, %rd36, %rd20;
	st.global.u32 	[%rd37], %r144;
	add.s32 	%r154, %r15, %r154;
	setp.lt.u32 	%p27, %r154, 32;
	@%p27 bra 	$L__BB427_28;
$L__BB427_29:
	add.s32 	%r146, %r146, %r7;
	setp.lt.u32 	%p28, %r146, %r8;
	@%p28 bra 	$L__BB427_5;
$L__BB427_30:
	ret;

}
	// .globl	_Z9cuda_gemmIiLi256ELi4ELi1ELi32ELi8ELi8ELi32ELi0ELi0EEviiiPT_S1_S1_ii
.visible .entry _Z9cuda_gemmIiLi256ELi4ELi1ELi32ELi8ELi8ELi32ELi0ELi0EEviiiPT_S1_S1_ii(
	.param .u32 _Z9cuda_gemmIiLi256ELi4ELi1ELi32ELi8ELi8ELi32ELi0ELi0EEviiiPT_S1_S1_ii_param_0,
	.param .u32 _Z9cuda_gemmIiLi256ELi4ELi1ELi32ELi8ELi8ELi32ELi0ELi0EEviiiPT_S1_S1_ii_param_1,
	.param .u32 _Z9cuda_gemmIiLi256ELi4ELi1ELi32ELi8ELi8ELi32ELi0ELi0EEviiiPT_S1_S1_ii_param_2,
	.param .u64 .ptr .align 1 _Z9cuda_gemmIiLi256ELi4ELi1ELi32ELi8ELi8ELi32ELi0ELi0EEviiiPT_S1_S1_ii_param_3,
	.param .u64 .ptr .align 1 _Z9cuda_gemmIiLi256ELi4ELi1ELi32ELi8ELi8ELi32ELi0ELi0EEviiiPT_S1_S1_ii_param_4,
	.param .u64 .ptr .align 1 _Z9cuda_gemmIiLi256ELi4ELi1ELi32ELi8ELi8ELi32ELi0ELi0EEviiiPT_S1_S1_ii_param_5,
	.param .u32 _Z9cuda_gemmIiLi256ELi4ELi1ELi32ELi8ELi8ELi32ELi0ELi0EEviiiPT_S1_S1_ii_param_6,
	.param .u32 _Z9cuda_gemmIiLi256ELi4ELi1ELi32ELi8ELi8ELi32ELi0ELi0EEviiiPT_S1_S1_ii_param_7
)
.maxntid 256
{
	.reg .pred 	%p<119>;
	.reg .b32 	%r<623>;
	.reg .b64 	%rd<40>;
	// demoted variable
	.shared .align 128 .b8 _ZZ9cuda_gemmIiLi256ELi4ELi1ELi32ELi8ELi8ELi32ELi0ELi0EEviiiPT_S1_S1_iiE11kron_fac_sh[288];
	// demoted variable
	.shared .align 128 .b8 _ZZ9cuda_gemmIiLi256ELi4ELi1ELi32ELi8ELi8ELi32ELi0ELi0EEviiiPT_S1_S1_iiE3Ash[128];
	// demoted variable
	.shared .align 128 .b8 _ZZ9cuda_gemmIiLi256ELi4ELi1ELi32ELi8ELi8ELi32ELi0ELi0EEviiiPT_S1_S1_iiE3Csh[128];
	ld.param.u32 	%r235, [_Z9cuda_gemmIiLi256ELi4ELi1ELi32ELi8ELi8ELi32ELi0ELi0EEviiiPT_S1_S1_ii_param_1];
	ld.param.u32 	%r236, [_Z9cuda_gemmIiLi256ELi4ELi1ELi32ELi8ELi8ELi32ELi0ELi0EEviiiPT_S1_S1_ii_param_2];
	ld.param.u64 	%rd10, [_Z9cuda_gemmIiLi256ELi4ELi1ELi32ELi8ELi8ELi32ELi0ELi0EEviiiPT_S1_S1_ii_param_3];
	ld.param.u64 	%rd9, [_Z9cuda_gemmIiLi256ELi4ELi1ELi32ELi8ELi8ELi32ELi0ELi0EEviiiPT_S1_S1_ii_param_4];
	ld.param.u64 	%rd11, [_Z9cuda_gemmIiLi256ELi4ELi1ELi32ELi8ELi8ELi32ELi0ELi0EEviiiPT_S1_S1_ii_param_5];
	ld.param.u32 	%r237, [_Z9cuda_gemmIiLi256ELi4ELi1ELi32ELi8ELi8ELi32ELi0ELi0EEviiiPT_S1_S1_ii_param_6];
	ld.param.u32 	%r238, [_Z9cuda_gemmIiLi256ELi4ELi1ELi32ELi8ELi8ELi32ELi0ELi0EEviiiPT_S1_S1_ii_param_7];
	cvta.to.global.u64 	%rd1, %rd10;
	cvta.to.global.u64 	%rd2, %rd11;
	mov.u32 	%r1, %tid.x;
	and.b32  	%r2, %r1, 31;
	setp.lt.s32 	%p1, %r238, 16;
	shr.u32 	%r3, %r238, 4;
	selp.b32 	%r4, 1, %r3, %p1;
	mul.lo.s32 	%r5, %r238, %r237;
	setp.ge.u32 	%p2, %r1, %r5;
	@%p2 bra 	$L__BB428_3;
	mov.u32 	%r6, %ntid.x;
	cvta.to.global.u64 	%rd3, %rd9;
	mov.u32 	%r517, %r1;
$L__BB428_2:
	mul.wide.u32 	%rd12, %r517, 4;
	add.s64 	%rd13, %rd3, %rd12;
	ld.global.u32 	%r239, [%rd13];
	rem.u32 	%r240, %r517, %r237;
	mov.u32 	%r241, _ZZ9cuda_gemmIiLi256ELi4ELi1ELi32ELi8ELi8ELi32ELi0ELi0EEviiiPT_S1_S1_iiE11kron_fac_sh;
	mad.lo.s32 	%r242, %r240, 36, %r241;
	div.u32 	%r243, %r517, %r238;
	shl.b32 	%r244, %r243, 2;
	add.s32 	%r245, %r242, %r244;
	st.shared.u32 	[%r245], %r239;
	add.s32 	%r517, %r517, %r6;
	setp.lt.u32 	%p3, %r517, %r5;
	@%p3 bra 	$L__BB428_2;
$L__BB428_3:
	div.s32 	%r9, 32, %r238;
	mul.lo.s32 	%r246, %r9, %r4;
	min.s32 	%r10, %r246, 256;
	div.u32 	%r12, %r1, %r10;
	mul.lo.s32 	%r247, %r12, %r10;
	sub.s32 	%r248, %r1, %r247;
	div.u32 	%r11, %r248, %r4;
	mov.u32 	%r13, %ntid.x;
	div.u32 	%r14, %r13, %r10;
	mov.u32 	%r526, %ctaid.y;
	mov.u32 	%r16, %nctaid.y;
	shl.b32 	%r17, %r16, 2;
	setp.ge.u32 	%p4, %r526, %r17;
	@%p4 bra 	$L__BB428_145;
	mov.u32 	%r250, %ctaid.x;
	shl.b32 	%r18, %r250, 5;
	and.b32  	%r19, %r11, 7;
	rem.u32 	%r251, %r1, %r4;
	shl.b32 	%r20, %r251, 3;
	min.s32 	%r21, %r237, 8;
	shl.b32 	%r252, %r238, 8;
	sub.s32 	%r22, 8223, %r252;
	shl.b32 	%r253, %r4, 8;
	sub.s32 	%r23, 8223, %r253;
	mul.lo.s32 	%r24, %r9, %r250;
	add.s32 	%r25, %r1, %r13;
	max.u32 	%r254, %r25, 32;
	setp.lt.u32 	%p5, %r25, 32;
	selp.u32 	%r255, 1, 0, %p5;
	add.s32 	%r256, %r25, %r255;
	sub.s32 	%r257, %r254, %r256;
	div.u32 	%r258, %r257, %r13;
	add.s32 	%r26, %r258, %r255;
	add.s32 	%r259, %r26, 1;
	and.b32  	%r27, %r259, 3;
	shl.b32 	%r260, %r1, 2;
	mov.u32 	%r261, _ZZ9cuda_gemmIiLi256ELi4ELi1ELi32ELi8ELi8ELi32ELi0ELi0EEviiiPT_S1_S1_iiE3Ash;
	add.s32 	%r28, %r261, %r260;
	shl.b32 	%r29, %r13, 2;
	add.s32 	%r30, %r28, %r29;
	add.s32 	%r31, %r25, %r13;
	add.s32 	%r32, %r31, %r13;
	mov.u32 	%r262, _ZZ9cuda_gemmIiLi256ELi4ELi1ELi32ELi8ELi8ELi32ELi0ELi0EEviiiPT_S1_S1_iiE3Csh;
	add.s32 	%r33, %r262, %r260;
	add.s32 	%r34, %r33, %r29;
	add.s32 	%r35, %r34, %r29;
	add.s32 	%r263, %r11, 1;
	and.b32  	%r36, %r263, 7;
	add.s32 	%r264, %r11, 2;
	and.b32  	%r37, %r264, 7;
	add.s32 	%r265, %r11, 3;
	and.b32  	%r38, %r265, 7;
	xor.b32  	%r39, %r19, 4;
	add.s32 	%r266, %r11, 5;
	and.b32  	%r40, %r266, 7;
	add.s32 	%r267, %r11, 6;
	and.b32  	%r41, %r267, 7;
	add.s32 	%r268, %r11, -1;
	and.b32  	%r42, %r268, 7;
	setp.lt.s32 	%p6, %r19, %r238;
	selp.b32 	%r269, 0, %r238, %p6;
	sub.s32 	%r43, %r19, %r269;
	add.s32 	%r270, %r19, 1;
	setp.lt.s32 	%p7, %r270, %r238;
	selp.b32 	%r271, 0, %r238, %p7;
	sub.s32 	%r44, %r270, %r271;
	add.s32 	%r272, %r19, 2;
	setp.lt.s32 	%p8, %r272, %r238;
	selp.b32 	%r273, 0, %r238, %p8;
	sub.s32 	%r45, %r272, %r273;
	add.s32 	%r274, %r19, 3;
	setp.lt.s32 	%p9, %r274, %r238;
	selp.b32 	%r275, 0, %r238, %p9;
	sub.s32 	%r46, %r274, %r275;
	add.s32 	%r276, %r19, 4;
	setp.lt.s32 	%p10, %r276, %r238;
	selp.b32 	%r277, 0, %r238, %p10;
	sub.s32 	%r47, %r276, %r277;
	add.s32 	%r278, %r19, 5;
	setp.lt.s32 	%p11, %r278, %r238;
	selp.b32 	%r279, 0, %r238, %p11;
	sub.s32 	%r48, %r278, %r279;
	add.s32 	%r280, %r19, 6;
	setp.lt.s32 	%p12, %r280, %r238;
	selp.b32 	%r281, 0, %r238, %p12;
	sub.s32 	%r49, %r280, %r281;
	add.s32 	%r282, %r19, 7;
	setp.lt.s32 	%p13, %r282, %r238;
	selp.b32 	%r283, 0, %r238, %p13;
	sub.s32 	%r50, %r282, %r283;
	mul.wide.u32 	%rd14, %r13, 4;
	add.s64 	%rd4, %rd1, %rd14;
	mul.wide.u32 	%rd15, %r13, 8;
	add.s64 	%rd5, %rd1, %rd15;
	mul.wide.u32 	%rd16, %r13, 12;
	add.s64 	%rd6, %rd1, %rd16;
	cvt.u64.u32 	%rd18, %r29;
$L__BB428_5:
	setp.gt.u32 	%p14, %r1, 31;
	@%p14 bra 	$L__BB428_19;
	setp.eq.s32 	%p15, %r27, 0;
	mul.lo.s32 	%r60, %r526, %r236;
	mov.u32 	%r527, %r1;
	@%p15 bra 	$L__BB428_10;
	setp.eq.s32 	%p16, %r27, 1;
	add.s32 	%r284, %r60, %r18;
	add.s32 	%r285, %r284, %r1;
	mul.wide.s32 	%rd17, %r285, 4;
	add.s64 	%rd7, %rd1, %rd17;
	ld.global.u32 	%r286, [%rd7];
	st.shared.u32 	[%r28], %r286;
	mov.u32 	%r527, %r25;
	@%p16 bra 	$L__BB428_10;
	setp.eq.s32 	%p17, %r27, 2;
	add.s64 	%rd8, %rd7, %rd18;
	ld.global.u32 	%r287, [%rd8];
	st.shared.u32 	[%r30], %r287;
	mov.u32 	%r527, %r31;
	@%p17 bra 	$L__BB428_10;
	add.s64 	%rd20, %rd8, %rd18;
	ld.global.u32 	%r288, [%rd20];
	add.s32 	%r289, %r30, %r29;
	st.shared.u32 	[%r289], %r288;
	mov.u32 	%r527, %r32;
$L__BB428_10:
	setp.lt.u32 	%p18, %r26, 3;
	@%p18 bra 	$L__BB428_13;
	shl.b32 	%r290, %r527, 2;
	mov.u32 	%r291, _ZZ9cuda_gemmIiLi256ELi4ELi1ELi32ELi8ELi8ELi32ELi0ELi0EEviiiPT_S1_S1_iiE3Ash;
	add.s32 	%r530, %r291, %r290;
	add.s32 	%r292, %r18, %r527;
	add.s32 	%r529, %r292, %r60;
$L__BB428_12:
	mul.wide.s32 	%rd21, %r529, 4;
	add.s64 	%rd22, %rd4, %rd21;
	add.s64 	%rd23, %rd5, %rd21;
	add.s64 	%rd24, %rd6, %rd21;
	add.s64 	%rd25, %rd1, %rd21;
	ld.global.u32 	%r293, [%rd25];
	st.shared.u32 	[%r530], %r293;
	ld.global.u32 	%r294, [%rd22];
	add.s32 	%r295, %r530, %r29;
	st.shared.u32 	[%r295], %r294;
	ld.global.u32 	%r296, [%rd23];
	shl.b32 	%r297, %r13, 3;
	add.s32 	%r298, %r530, %r297;
	st.shared.u32 	[%r298], %r296;
	ld.global.u32 	%r299, [%rd24];
	mad.lo.s32 	%r300, %r13, 12, %r530;
	st.shared.u32 	[%r300], %r299;
	add.s32 	%r527, %r527, %r29;
	shl.b32 	%r301, %r13, 4;
	add.s32 	%r530, %r530, %r301;
	add.s32 	%r529, %r529, %r29;
	setp.lt.u32 	%p19, %r527, 32;
	@%p19 bra 	$L__BB428_12;
$L__BB428_13:
	mov.u32 	%r528, %r1;
	@%p15 bra 	$L__BB428_17;
	setp.eq.s32 	%p21, %r27, 1;
	mov.b32 	%r302, 0;
	st.shared.u32 	[%r33], %r302;
	mov.u32 	%r528, %r25;
	@%p21 bra 	$L__BB428_17;
	setp.eq.s32 	%p22, %r27, 2;
	mov.b32 	%r303, 0;
	st.shared.u32 	[%r34], %r303;
	mov.u32 	%r528, %r31;
	@%p22 bra 	$L__BB428_17;
	mov.b32 	%r304, 0;
	st.shared.u32 	[%r35], %r304;
	mov.u32 	%r528, %r32;
$L__BB428_17:
	@%p18 bra 	$L__BB428_19;
$L__BB428_18:
	shl.b32 	%r305, %r528, 2;
	mov.u32 	%r306, _ZZ9cuda_gemmIiLi256ELi4ELi1ELi32ELi8ELi8ELi32ELi0ELi0EEviiiPT_S1_S1_iiE3Csh;
	add.s32 	%r307, %r306, %r305;
	mov.b32 	%r308, 0;
	st.shared.u32 	[%r307], %r308;
	add.s32 	%r309, %r307, %r29;
	st.shared.u32 	[%r309], %r308;
	add.s32 	%r310, %r309, %r29;
	st.shared.u32 	[%r310], %r308;
	add.s32 	%r311, %r310, %r29;
	st.shared.u32 	[%r311], %r308;
	add.s32 	%r528, %r29, %r528;
	setp.lt.u32 	%p24, %r528, 32;
	@%p24 bra 	$L__BB428_18;
$L__BB428_19:
	setp.lt.s32 	%p25, %r9, 1;
	bar.sync 	0;
	@%p25 bra 	$L__BB428_137;
	setp.ne.s32 	%p26, %r4, 1;
	@%p26 bra 	$L__BB428_58;
	mov.b32 	%r541, 0;
$L__BB428_22:
	setp.lt.s32 	%p85, %r238, 1;
	add.s32 	%r82, %r541, %r11;
	mad.lo.s32 	%r83, %r82, %r238, %r20;
	@%p85 bra 	$L__BB428_24;
	add.s32 	%r415, %r83, %r19;
	shl.b32 	%r416, %r415, 2;
	mov.u32 	%r417, _ZZ9cuda_gemmIiLi256ELi4ELi1ELi32ELi8ELi8ELi32ELi0ELi0EEviiiPT_S1_S1_iiE3Ash;
	add.s32 	%r418, %r417, %r416;
	ld.shared.u32 	%r620, [%r418];
$L__BB428_24:
	setp.lt.s32 	%p86, %r238, 2;
	@%p86 bra 	$L__BB428_26;
	add.s32 	%r419, %r83, %r36;
	shl.b32 	%r420, %r419, 2;
	mov.u32 	%r421, _ZZ9cuda_gemmIiLi256ELi4ELi1ELi32ELi8ELi8ELi32ELi0ELi0EEviiiPT_S1_S1_iiE3Ash;
	add.s32 	%r422, %r421, %r420;
	ld.shared.u32 	%r619, [%r422];
$L__BB428_26:
	setp.lt.s32 	%p87, %r238, 3;
	@%p87 bra 	$L__BB428_28;
	add.s32 	%r423, %r83, %r37;
	shl.b32 	%r424, %r423, 2;
	mov.u32 	%r425, _ZZ9cuda_gemmIiLi256ELi4ELi1ELi32ELi8ELi8ELi32ELi0ELi0EEviiiPT_S1_S1_iiE3Ash;
	add.s32 	%r426, %r425, %r424;
	ld.shared.u32 	%r618, [%r426];
$L__BB428_28:
	setp.lt.s32 	%p88, %r238, 4;
	@%p88 bra 	$L__BB428_30;
	add.s32 	%r427, %r83, %r38;
	shl.b32 	%r428, %r427, 2;
	mov.u32 	%r429, _ZZ9cuda_gemmIiLi256ELi4ELi1ELi32ELi8ELi8ELi32ELi0ELi0EEviiiPT_S1_S1_iiE3Ash;
	add.s32 	%r430, %r429, %r428;
	ld.shared.u32 	%r617, [%r430];
$L__BB428_30:
	setp.lt.s32 	%p89, %r238, 5;
	@%p89 bra 	$L__BB428_32;
	add.s32 	%r431, %r83, %r39;
	shl.b32 	%r432, %r431, 2;
	mov.u32 	%r433, _ZZ9cuda_gemmIiLi256ELi4ELi1ELi32ELi8ELi8ELi32ELi0ELi0EEviiiPT_S1_S1_iiE3Ash;
	add.s32 	%r434, %r433, %r432;
	ld.shared.u32 	%r616, [%r434];
$L__BB428_32:
	setp.lt.s32 	%p90, %r238, 6;
	@%p90 bra 	$L__BB428_34;
	add.s32 	%r435, %r83, %r40;
	shl.b32 	%r436, %r435, 2;
	mov.u32 	%r437, _ZZ9cuda_gemmIiLi256ELi4ELi1ELi32ELi8ELi8ELi32ELi0ELi0EEviiiPT_S1_S1_iiE3Ash;
	add.s32 	%r438, %r437, %r436;
	ld.shared.u32 	%r615, [%r438];
$L__BB428_34:
	setp.lt.s32 	%p91, %r238, 7;
	@%p91 bra 	$L__BB428_36;
	add.s32 	%r439, %r83, %r41;
	shl.b32 	%r440, %r439, 2;
	mov.u32 	%r441, _ZZ9cuda_gemmIiLi256ELi4ELi1ELi32ELi8ELi8ELi32ELi0ELi0EEviiiPT_S1_S1_iiE3Ash;
	add.s32 	%r442, %r441, %r440;
	ld.shared.u32 	%r614, [%r442];
$L__BB428_36:
	setp.lt.s32 	%p92, %r238, 8;
	@%p92 bra 	$L__BB428_38;
	add.s32 	%r443, %r83, %r42;
	shl.b32 	%r444, %r443, 2;
	mov.u32 	%r445, _ZZ9cuda_gemmIiLi256ELi4ELi1ELi32ELi8ELi8ELi32ELi0ELi0EEviiiPT_S1_S1_iiE3Ash;
	add.s32 	%r446, %r445, %r444;
	ld.shared.u32 	%r613, [%r446];
$L__BB428_38:
	setp.lt.s32 	%p93, %r12, %r21;
	@%p93 bra 	$L__BB428_40;
$L__BB428_39:
	add.s32 	%r541, %r541, %r10;
	setp.lt.s32 	%p111, %r541, %r9;
	@%p111 bra 	$L__BB428_22;
	bra.uni 	$L__BB428_137;
$L__BB428_40:
	rem.s32 	%r447, %r2, %r238;
	shl.b32 	%r448, %r447, 2;
	mov.u32 	%r449, _ZZ9cuda_gemmIiLi256ELi4ELi1ELi32ELi8ELi8ELi32ELi0ELi0EEviiiPT_S1_S1_iiE11kron_fac_sh;
	add.s32 	%r101, %r449, %r448;
	mov.u32 	%r550, %r12;
$L__BB428_41:
	mad.lo.s32 	%r451, %r550, 36, %r101;
	ld.shared.u32 	%r103, [%r451];
	mov.b32 	%r552, 0;
	@%p85 bra 	$L__BB428_43;
	shfl.sync.idx.b32	%r452|%p95, %r103, %r43, %r22, -1;
	mul.lo.s32 	%r552, %r452, %r620;
$L__BB428_43:
	@%p86 bra 	$L__BB428_45;
	shfl.sync.idx.b32	%r453|%p97, %r103, %r44, %r22, -1;
	mad.lo.s32 	%r552, %r453, %r619, %r552;
$L__BB428_45:
	@%p87 bra 	$L__BB428_47;
	shfl.sync.idx.b32	%r454|%p99, %r103, %r45, %r22, -1;
	mad.lo.s32 	%r552, %r454, %r618, %r552;
$L__BB428_47:
	@%p88 bra 	$L__BB428_49;
	shfl.sync.idx.b32	%r455|%p101, %r103, %r46, %r22, -1;
	mad.lo.s32 	%r552, %r455, %r617, %r552;
$L__BB428_49:
	@%p89 bra 	$L__BB428_51;
	shfl.sync.idx.b32	%r456|%p103, %r103, %r47, %r22, -1;
	mad.lo.s32 	%r552, %r456, %r616, %r552;
$L__BB428_51:
	setp.lt.s32 	%p104, %r238, 6;
	@%p104 bra 	$L__BB428_53;
	shfl.sync.idx.b32	%r457|%p105, %r103, %r48, %r22, -1;
	mad.lo.s32 	%r552, %r457, %r615, %r552;
$L__BB428_53:
	setp.lt.s32 	%p106, %r238, 7;
	@%p106 bra 	$L__BB428_55;
	shfl.sync.idx.b32	%r458|%p107, %r103, %r49, %r22, -1;
	mad.lo.s32 	%r552, %r458, %r614, %r552;
$L__BB428_55:
	setp.lt.s32 	%p108, %r238, 8;
	@%p108 bra 	$L__BB428_57;
	shfl.sync.idx.b32	%r459|%p109, %r103, %r50, %r22, -1;
	mad.lo.s32 	%r552, %r459, %r613, %r552;
$L__BB428_57:
	mad.lo.s32 	%r460, %r550, %r9, %r82;
	shl.b32 	%r461, %r460, 2;
	mov.u32 	%r462, _ZZ9cuda_gemmIiLi256ELi4ELi1ELi32ELi8ELi8ELi32ELi0ELi0EEviiiPT_S1_S1_iiE3Csh;
	add.s32 	%r463, %r462, %r461;
	ld.shared.u32 	%r464, [%r463];
	add.s32 	%r465, %r464, %r552;
	st.shared.u32 	[%r463], %r465;
	add.s32 	%r550, %r550, %r14;
	setp.lt.s32 	%p110, %r550, %r21;
	@%p110 bra 	$L__BB428_41;
	bra.uni 	$L__BB428_39;
$L__BB428_58:
	setp.gt.u32 	%p27, %r238, 31;
	@%p27 bra 	$L__BB428_76;
	mov.b32 	%r595, 0;
$L__BB428_60:
	setp.eq.s32 	%p28, %r238, 0;
	add.s32 	%r182, %r595, %r11;
	mad.lo.s32 	%r183, %r182, %r238, %r20;
	@%p28 bra 	$L__BB428_62;
	add.s32 	%r313, %r183, %r19;
	shl.b32 	%r314, %r313, 2;
	mov.u32 	%r315, _ZZ9cuda_gemmIiLi256ELi4ELi1ELi32ELi8ELi8ELi32ELi0ELi0EEviiiPT_S1_S1_iiE3Ash;
	add.s32 	%r316, %r315, %r314;
	ld.shared.u32 	%r620, [%r316];
$L__BB428_62:
	setp.lt.s32 	%p29, %r238, 2;
	@%p29 bra 	$L__BB428_64;
	add.s32 	%r317, %r183, %r36;
	shl.b32 	%r318, %r317, 2;
	mov.u32 	%r319, _ZZ9cuda_gemmIiLi256ELi4ELi1ELi32ELi8ELi8ELi32ELi0ELi0EEviiiPT_S1_S1_iiE3Ash;
	add.s32 	%r320, %r319, %r318;
	ld.shared.u32 	%r619, [%r320];
$L__BB428_64:
	setp.lt.s32 	%p30, %r238, 3;
	@%p30 bra 	$L__BB428_66;
	add.s32 	%r321, %r183, %r37;
	shl.b32 	%r322, %r321, 2;
	mov.u32 	%r323, _ZZ9cuda_gemmIiLi256ELi4ELi1ELi32ELi8ELi8ELi32ELi0ELi0EEviiiPT_S1_S1_iiE3Ash;
	add.s32 	%r324, %r323, %r322;
	ld.shared.u32 	%r618, [%r324];
$L__BB428_66:
	setp.lt.s32 	%p31, %r238, 4;
	@%p31 bra 	$L__BB428_68;
	add.s32 	%r325, %r183, %r38;
	shl.b32 	%r326, %r325, 2;
	mov.u32 	%r327, _ZZ9cuda_gemmIiLi256ELi4ELi1ELi32ELi8ELi8ELi32ELi0ELi0EEviiiPT_S1_S1_iiE3Ash;
	add.s32 	%r328, %r327, %r326;
	ld.shared.u32 	%r617, [%r328];
$L__BB428_68:
	setp.lt.s32 	%p32, %r238, 5;
	@%p32 bra 	$L__BB428_70;
	add.s32 	%r329, %r183, %r39;
	shl.b32 	%r330, %r329, 2;
	mov.u32 	%r331, _ZZ9cuda_gemmIiLi256ELi4ELi1ELi32ELi8ELi8ELi32ELi0ELi0EEviiiPT_S1_S1_iiE3Ash;
	add.s32 	%r332, %r331, %r330;
	ld.shared.u32 	%r616, [%r332];
$L__BB428_70:
	setp.lt.s32 	%p33, %r238, 6;
	@%p33 bra 	$L__BB428_72;
	add.s32 	%r333, %r183, %r40;
	shl.b32 	%r334, %r333, 2;
	mov.u32 	%r335, _ZZ9cuda_gemmIiLi256ELi4ELi1ELi32ELi8ELi8ELi32ELi0ELi0EEviiiPT_S1_S1_iiE3Ash;
	add.s32 	%r336, %r335, %r334;
	ld.shared.u32 	%r615, [%r336];
$L__BB428_72:
	setp.lt.s32 	%p34, %r238, 7;
	@%p34 bra 	$L__BB428_74;
	add.s32 	%r337, %r183, %r41;
	shl.b32 	%r338, %r337, 2;
	mov.u32 	%r339, _ZZ9cuda_gemmIiLi256ELi4ELi1ELi32ELi8ELi8ELi32ELi0ELi0EEviiiPT_S1_S1_iiE3Ash;
	add.s32 	%r340, %r339, %r338;
	ld.shared.u32 	%r614, [%r340];
$L__BB428_74:
	setp.lt.s32 	%p35, %r238, 8;
	@%p35 bra 	$L__BB428_117;
	add.s32 	%r341, %r183, %r42;
	shl.b32 	%r342, %r341, 2;
	mov.u32 	%r343, _ZZ9cuda_gemmIiLi256ELi4ELi1ELi32ELi8ELi8ELi32ELi0ELi0EEviiiPT_S1_S1_iiE3Ash;
	add.s32 	%r344, %r343, %r342;
	ld.shared.u32 	%r613, [%r344];
	bra.uni 	$L__BB428_117;
$L__BB428_76:
	mov.b32 	%r567, 0;
$L__BB428_77:
	setp.lt.s32 	%p55, %r238, 1;
	add.s32 	%r130, %r567, %r11;
	mad.lo.s32 	%r131, %r130, %r238, %r20;
	@%p55 bra 	$L__BB428_79;
	add.s32 	%r363, %r131, %r19;
	shl.b32 	%r364, %r363, 2;
	mov.u32 	%r365, _ZZ9cuda_gemmIiLi256ELi4ELi1ELi32ELi8ELi8ELi32ELi0ELi0EEviiiPT_S1_S1_iiE3Ash;
	add.s32 	%r366, %r365, %r364;
	ld.shared.u32 	%r620, [%r366];
$L__BB428_79:
	setp.lt.s32 	%p56, %r238, 2;
	@%p56 bra 	$L__BB428_81;
	add.s32 	%r367, %r131, %r36;
	shl.b32 	%r368, %r367, 2;
	mov.u32 	%r369, _ZZ9cuda_gemmIiLi256ELi4ELi1ELi32ELi8ELi8ELi32ELi0ELi0EEviiiPT_S1_S1_iiE3Ash;
	add.s32 	%r370, %r369, %r368;
	ld.shared.u32 	%r619, [%r370];
$L__BB428_81:
	setp.lt.s32 	%p57, %r238, 3;
	@%p57 bra 	$L__BB428_83;
	add.s32 	%r371, %r131, %r37;
	shl.b32 	%r372, %r371, 2;
	mov.u32 	%r373, _ZZ9cuda_gemmIiLi256ELi4ELi1ELi32ELi8ELi8ELi32ELi0ELi0EEviiiPT_S1_S1_iiE3Ash;
	add.s32 	%r374, %r373, %r372;
	ld.shared.u32 	%r618, [%r374];
$L__BB428_83:
	setp.lt.s32 	%p58, %r238, 4;
	@%p58 bra 	$L__BB428_85;
	add.s32 	%r375, %r131, %r38;
	shl.b32 	%r376, %r375, 2;
	mov.u32 	%r377, _ZZ9cuda_gemmIiLi256ELi4ELi1ELi32ELi8ELi8ELi32ELi0ELi0EEviiiPT_S1_S1_iiE3Ash;
	add.s32 	%r378, %r377, %r376;
	ld.shared.u32 	%r617, [%r378];
$L__BB428_85:
	setp.lt.s32 	%p59, %r238, 5;
	@%p59 bra 	$L__BB428_87;
	add.s32 	%r379, %r131, %r39;
	shl.b32 	%r380, %r379, 2;
	mov.u32 	%r381, _ZZ9cuda_gemmIiLi256ELi4ELi1ELi32ELi8ELi8ELi32ELi0ELi0EEviiiPT_S1_S1_iiE3Ash;
	add.s32 	%r382, %r381, %r380;
	ld.shared.u32 	%r616, [%r382];
$L__BB428_87:
	setp.lt.s32 	%p60, %r238, 6;
	@%p60 bra 	$L__BB428_89;
	add.s32 	%r383, %r131, %r40;
	shl.b32 	%r384, %r383, 2;
	mov.u32 	%r385, _ZZ9cuda_gemmIiLi256ELi4ELi1ELi32ELi8ELi8ELi32ELi0ELi0EEviiiPT_S1_S1_iiE3Ash;
	add.s32 	%r386, %r385, %r384;
	ld.shared.u32 	%r615, [%r386];
$L__BB428_89:
	setp.lt.s32 	%p61, %r238, 7;
	@%p61 bra 	$L__BB428_91;
	add.s32 	%r387, %r131, %r41;
	shl.b32 	%r388, %r387, 2;
	mov.u32 	%r389, _ZZ9cuda_gemmIiLi256ELi4ELi1ELi32ELi8ELi8ELi32ELi0ELi0EEviiiPT_S1_S1_iiE3Ash;
	add.s32 	%r390, %r389, %r388;
	ld.shared.u32 	%r614, [%r390];
$L__BB428_91:
	setp.lt.s32 	%p62, %r238, 8;
	@%p62 bra 	$L__BB428_93;
	add.s32 	%r391, %r131, %r42;
	shl.b32 	%r392, %r391, 2;
	mov.u32 	%r393, _ZZ9cuda_gemmIiLi256ELi4ELi1ELi32ELi8ELi8ELi32ELi0ELi0EEviiiPT_S1_S1_iiE3Ash;
	add.s32 	%r394, %r393, %r392;
	ld.shared.u32 	%r613, [%r394];
$L__BB428_93:
	setp.lt.s32 	%p63, %r12, %r21;
	@%p63 bra 	$L__BB428_95;
$L__BB428_94:
	add.s32 	%r567, %r567, %r10;
	setp.lt.s32 	%p84, %r567, %r9;
	@%p84 bra 	$L__BB428_77;
	bra.uni 	$L__BB428_137;
$L__BB428_95:
	rem.s32 	%r395, %r2, %r238;
	shl.b32 	%r396, %r395, 2;
	mov.u32 	%r397, _ZZ9cuda_gemmIiLi256ELi4ELi1ELi32ELi8ELi8ELi32ELi0ELi0EEviiiPT_S1_S1_iiE11kron_fac_sh;
	add.s32 	%r149, %r397, %r396;
	mov.u32 	%r576, %r12;
$L__BB428_96:
	mad.lo.s32 	%r399, %r576, 36, %r149;
	ld.shared.u32 	%r151, [%r399];
	mov.b32 	%r578, 0;
	@%p55 bra 	$L__BB428_98;
	shfl.sync.idx.b32	%r400|%p65, %r151, %r43, %r22, -1;
	mul.lo.s32 	%r578, %r400, %r620;
$L__BB428_98:
	@%p56 bra 	$L__BB428_100;
	shfl.sync.idx.b32	%r401|%p67, %r151, %r44, %r22, -1;
	mad.lo.s32 	%r578, %r401, %r619, %r578;
$L__BB428_100:
	@%p57 bra 	$L__BB428_102;
	shfl.sync.idx.b32	%r402|%p69, %r151, %r45, %r22, -1;
	mad.lo.s32 	%r578, %r402, %r618, %r578;
$L__BB428_102:
	@%p58 bra 	$L__BB428_104;
	shfl.sync.idx.b32	%r403|%p71, %r151, %r46, %r22, -1;
	mad.lo.s32 	%r578, %r403, %r617, %r578;
$L__BB428_104:
	setp.lt.s32 	%p72, %r238, 5;
	@%p72 bra 	$L__BB428_106;
	shfl.sync.idx.b32	%r404|%p73, %r151, %r47, %r22, -1;
	mad.lo.s32 	%r578, %r404, %r616, %r578;
$L__BB428_106:
	setp.lt.s32 	%p74, %r238, 6;
	@%p74 bra 	$L__BB428_108;
	shfl.sync.idx.b32	%r405|%p75, %r151, %r48, %r22, -1;
	mad.lo.s32 	%r578, %r405, %r615, %r578;
$L__BB428_108:
	setp.lt.s32 	%p76, %r238, 7;
	@%p76 bra 	$L__BB428_110;
	shfl.sync.idx.b32	%r406|%p77, %r151, %r49, %r22, -1;
	mad.lo.s32 	%r578, %r406, %r614, %r578;
$L__BB428_110:
	setp.lt.s32 	%p78, %r238, 8;
	@%p78 bra 	$L__BB428_112;
	shfl.sync.idx.b32	%r407|%p79, %r151, %r50, %r22, -1;
	mad.lo.s32 	%r578, %r407, %r613, %r578;
$L__BB428_112:
	mov.u32 	%r584, %r3;
$L__BB428_113:
	shr.u32 	%r169, %r584, 1;
	shfl.sync.down.b32	%r408|%p80, %r578, %r169, %r23, -1;
	add.s32 	%r578, %r408, %r578;
	setp.gt.u32 	%p81, %r584, 3;
	mov.u32 	%r584, %r169;
	@%p81 bra 	$L__BB428_113;
	rem.u32 	%r409, %r2, %r4;
	setp.eq.s32 	%p82, %r409, 0;
	@%p82 bra 	$L__BB428_115;
	bra.uni 	$L__BB428_116;
$L__BB428_115:
	mad.lo.s32 	%r410, %r576, %r9, %r130;
	shl.b32 	%r411, %r410, 2;
	mov.u32 	%r412, _ZZ9cuda_gemmIiLi256ELi4ELi1ELi32ELi8ELi8ELi32ELi0ELi0EEviiiPT_S1_S1_iiE3Csh;
	add.s32 	%r413, %r412, %r411;
	st.shared.u32 	[%r413], %r578;
$L__BB428_116:
	add.s32 	%r576, %r576, %r14;
	setp.lt.s32 	%p83, %r576, %r21;
	@%p83 bra 	$L__BB428_96;
	bra.uni 	$L__BB428_94;
$L__BB428_117:
	setp.lt.s32 	%p36, %r12, %r21;
	@%p36 bra 	$L__BB428_118;
	bra.uni 	$L__BB428_136;
$L__BB428_118:
	rem.u32 	%r345, %r2, %r238;
	shl.b32 	%r346, %r345, 2;
	mov.u32 	%r347, _ZZ9cuda_gemmIiLi256ELi4ELi1ELi32ELi8ELi8ELi32ELi0ELi0EEviiiPT_S1_S1_iiE11kron_fac_sh;
	add.s32 	%r184, %r347, %r346;
	mov.u32 	%r604, %r12;
$L__BB428_119:
	mad.lo.s32 	%r349, %r604, 36, %r184;
	ld.shared.u32 	%r202, [%r349];
	mov.b32 	%r606, 0;
	@%p28 bra 	$L__BB428_121;
	shfl.sync.idx.b32	%r350|%p38, %r202, %r43, %r22, -1;
	mul.lo.s32 	%r606, %r350, %r620;
$L__BB428_121:
	@%p29 bra 	$L__BB428_123;
	shfl.sync.idx.b32	%r351|%p40, %r202, %r44, %r22, -1;
	mad.lo.s32 	%r606, %r351, %r619, %r606;
$L__BB428_123:
	@%p30 bra 	$L__BB428_125;
	shfl.sync.idx.b32	%r352|%p42, %r202, %r45, %r22, -1;
	mad.lo.s32 	%r606, %r352, %r618, %r606;
$L__BB428_125:
	@%p31 bra 	$L__BB428_127;
	shfl.sync.idx.b32	%r353|%p44, %r202, %r46, %r22, -1;
	mad.lo.s32 	%r606, %r353, %r617, %r606;
$L__BB428_127:
	@%p32 bra 	$L__BB428_129;
	shfl.sync.idx.b32	%r354|%p46, %r202, %r47, %r22, -1;
	mad.lo.s32 	%r606, %r354, %r616, %r606;
$L__BB428_129:
	setp.lt.s32 	%p47, %r238, 6;
	@%p47 bra 	$L__BB428_131;
	shfl.sync.idx.b32	%r355|%p48, %r202, %r48, %r22, -1;
	mad.lo.s32 	%r606, %r355, %r615, %r606;
$L__BB428_131:
	setp.lt.s32 	%p49, %r238, 7;
	@%p49 bra 	$L__BB428_133;
	shfl.sync.idx.b32	%r356|%p50, %r202, %r49, %r22, -1;
	mad.lo.s32 	%r606, %r356, %r614, %r606;
$L__BB428_133:
	setp.lt.s32 	%p51, %r238, 8;
	@%p51 bra 	$L__BB428_135;
	shfl.sync.idx.b32	%r357|%p52, %r202, %r50, %r22, -1;
	mad.lo.s32 	%r606, %r357, %r613, %r606;
$L__BB428_135:
	mad.lo.s32 	%r358, %r604, %r9, %r182;
	shl.b32 	%r359, %r358, 2;
	mov.u32 	%r360, _ZZ9cuda_gemmIiLi256ELi4ELi1ELi32ELi8ELi8ELi32ELi0ELi0EEviiiPT_S1_S1_iiE3Csh;
	add.s32 	%r361, %r360, %r359;
	st.shared.u32 	[%r361], %r606;
	add.s32 	%r604, %r604, %r14;
	setp.lt.s32 	%p53, %r604, %r21;
	@%p53 bra 	$L__BB428_119;
$L__BB428_136:
	add.s32 	%r595, %r595, %r10;
	setp.lt.s32 	%p54, %r595, %r9;
	@%p54 bra 	$L__BB428_60;
$L__BB428_137:
	bar.sync 	0;
	@%p14 bra 	$L__BB428_144;
	setp.eq.s32 	%p113, %r27, 0;
	mad.lo.s32 	%r229, %r526, %r235, %r24;
	div.s32 	%r230, %r236, %r238;
	mov.u32 	%r621, %r1;
	@%p113 bra 	$L__BB428_142;
	setp.eq.s32 	%p114, %r27, 1;
	div.s32 	%r466, %r1, %r9;
	mad.lo.s32 	%r467, %r230, %r466, %r229;
	mul.lo.s32 	%r468, %r466, %r9;
	sub.s32 	%r469, %r1, %r468;
	add.s32 	%r470, %r467, %r469;
	ld.shared.u32 	%r471, [%r33];
	mul.wide.s32 	%rd26, %r470, 4;
	add.s64 	%rd27, %rd2, %rd26;
	st.global.u32 	[%rd27], %r471;
	mov.u32 	%r621, %r25;
	@%p114 bra 	$L__BB428_142;
	setp.eq.s32 	%p115, %r27, 2;
	div.s32 	%r472, %r25, %r9;
	mad.lo.s32 	%r473, %r230, %r472, %r229;
	mul.lo.s32 	%r474, %r472, %r9;
	sub.s32 	%r475, %r25, %r474;
	add.s32 	%r476, %r473, %r475;
	ld.shared.u32 	%r477, [%r34];
	mul.wide.s32 	%rd28, %r476, 4;
	add.s64 	%rd29, %rd2, %rd28;
	st.global.u32 	[%rd29], %r477;
	mov.u32 	%r621, %r31;
	@%p115 bra 	$L__BB428_142;
	div.s32 	%r478, %r31, %r9;
	mad.lo.s32 	%r479, %r230, %r478, %r229;
	mul.lo.s32 	%r480, %r478, %r9;
	sub.s32 	%r481, %r31, %r480;
	add.s32 	%r482, %r479, %r481;
	ld.shared.u32 	%r483, [%r35];
	mul.wide.s32 	%rd30, %r482, 4;
	add.s64 	%rd31, %rd2, %rd30;
	st.global.u32 	[%rd31], %r483;
	mov.u32 	%r621, %r32;
$L__BB428_142:
	setp.lt.u32 	%p116, %r26, 3;
	@%p116 bra 	$L__BB428_144;
$L__BB428_143:
	div.s32 	%r484, %r621, %r9;
	mad.lo.s32 	%r485, %r230, %r484, %r229;
	mul.lo.s32 	%r486, %r484, %r9;
	sub.s32 	%r487, %r621, %r486;
	add.s32 	%r488, %r485, %r487;
	shl.b32 	%r489, %r621, 2;
	mov.u32 	%r490, _ZZ9cuda_gemmIiLi256ELi4ELi1ELi32ELi8ELi8ELi32ELi0ELi0EEviiiPT_S1_S1_iiE3Csh;
	add.s32 	%r491, %r490, %r489;
	ld.shared.u32 	%r492, [%r491];
	mul.wide.s32 	%rd32, %r488, 4;
	add.s64 	%rd33, %rd2, %rd32;
	st.global.u32 	[%rd33], %r492;
	add.s32 	%r493, %r621, %r13;
	div.s32 	%r494, %r493, %r9;
	mad.lo.s32 	%r495, %r230, %r494, %r229;
	mul.lo.s32 	%r496, %r494, %r9;
	sub.s32 	%r497, %r493, %r496;
	add.s32 	%r498, %r495, %r497;
	add.s32 	%r499, %r491, %r29;
	ld.shared.u32 	%r500, [%r499];
	mul.wide.s32 	%rd34, %r498, 4;
	add.s64 	%rd35, %rd2, %rd34;
	st.global.u32 	[%rd35], %r500;
	add.s32 	%r501, %r493, %r13;
	div.s32 	%r502, %r501, %r9;
	mad.lo.s32 	%r503, %r230, %r502, %r229;
	mul.lo.s32 	%r504, %r502, %r9;
	sub.s32 	%r505, %r501, %r504;
	add.s32 	%r506, %r503, %r505;
	add.s32 	%r507, %r499, %r29;
	ld.shared.u32 	%r508, [%r507];
	mul.wide.s32 	%rd36, %r506, 4;
	add.s64 	%rd37, %rd2, %rd36;
	st.global.u32 	[%rd37], %r508;
	add.s32 	%r509, %r501, %r13;
	div.s32 	%r510, %r509, %r9;
	mad.lo.s32 	%r511, %r230, %r510, %r229;
	mul.lo.s32 	%r512, %r510, %r9;
	sub.s32 	%r513, %r509, %r512;
	add.s32 	%r514, %r511, %r513;
	add.s32 	%r515, %r507, %r29;
	ld.shared.u32 	%r516, [%r515];
	mul.wide.s32 	%rd38, %r514, 4;
	add.s64 	%rd39, %rd2, %rd38;
	st.global.u32 	[%rd39], %r516;
	add.s32 	%r621, %r509, %r13;
	setp.lt.u32 	%p117, %r621, 32;
	@%p117 bra 	$L__BB428_143;
$L__BB428_144:
	add.s32 	%r526, %r526, %r16;
	setp.lt.u32 	%p118, %r526, %r17;
	@%p118 bra 	$L__BB428_5;
$L__BB428_145:
	ret;

}
	// .globl	_Z9cuda_gemmIiLi256ELi4ELi1ELi32ELi8ELi8ELi32ELi0ELi1EEviiiPT_S1_S1_ii
.visible .entry _Z9cuda_gemmIiLi256ELi4ELi1ELi32ELi8ELi8ELi32ELi0ELi1EEviiiPT_S1_S1_ii(
	.param .u32 _Z9cuda_gemmIiLi256ELi4ELi1ELi32ELi8ELi8ELi32ELi0ELi1EEviiiPT_S1_S1_ii_param_0,
	.param .u32 _Z9cuda_gemmIiLi256ELi4ELi1ELi32ELi8ELi8ELi32ELi0ELi1EEviiiPT_S1_S1_ii_param_1,
	.param .u32 _Z9cuda_gemmIiLi256ELi4ELi1ELi32ELi8ELi8ELi32ELi0ELi1EEviiiPT_S1_S1_ii_param_2,
	.param .u64 .ptr .align 1 _Z9cuda_gemmIiLi256ELi4ELi1ELi32ELi8ELi8ELi32ELi0ELi1EEviiiPT_S1_S1_ii_param_3,
	.param .u64 .ptr .align 1 _Z9cuda_gemmIiLi256ELi4ELi1ELi32ELi8ELi8ELi32ELi0ELi1EEviiiPT_S1_S1_ii_param_4,
	.param .u64 .ptr .align 1 _Z9cuda_gemmIiLi256ELi4ELi1ELi32ELi8ELi8ELi32ELi0ELi1EEviiiPT_S1_S1_ii_param_5,
	.param .u32 _Z9cuda_gemmIiLi256ELi4ELi1ELi32ELi8ELi8ELi32ELi0ELi1EEviiiPT_S1_S1_ii_param_6,
	.param .u32 _Z9cuda_gemmIiLi256ELi4ELi1ELi32ELi8ELi8ELi32ELi0ELi1EEviiiPT_S1_S1_ii_param_7
)
.maxntid 256
{
	.reg .pred 	%p<37>;
	.reg .b32 	%r<261>;
	.reg .b64 	%rd<48>;
	// demoted variable
	.shared .align 128 .b8 _ZZ9cuda_gemmIiLi256ELi4ELi1ELi32ELi8ELi8ELi32ELi0ELi1EEviiiPT_S1_S1_iiE11kron_fac_sh[288];
	// demoted variable
	.shared .align 128 .b8 _ZZ9cuda_gemmIiLi256ELi4ELi1ELi32ELi8ELi8ELi32ELi0ELi1EEviiiPT_S1_S1_iiE3Ash[128];
	// demoted variable
	.shared .align 128 .b8 _ZZ9cuda_gemmIiLi256ELi4ELi1ELi32ELi8ELi8ELi32ELi0ELi1EEviiiPT_S1_S1_iiE3Csh[128];
	ld.param.u32 	%r84, [_Z9cuda_gemmIiLi256ELi4ELi1ELi32ELi8ELi8ELi32ELi0ELi1EEviiiPT_S1_S1_ii_param_1];
	ld.param.u32 	%r85, [_Z9cuda_gemmIiLi256ELi4ELi1ELi32ELi8ELi8ELi32ELi0ELi1EEviiiPT_S1_S1_ii_param_2];
	ld.param.u64 	%rd9, [_Z9cuda_gemmIiLi256ELi4ELi1ELi32ELi8ELi8ELi32ELi0ELi1EEviiiPT_S1_S1_ii_param_3];
	ld.param.u64 	%rd10, [_Z9cuda_gemmIiLi256ELi4ELi1ELi32ELi8ELi8ELi32ELi0ELi1EEviiiPT_S1_S1_ii_param_4];
	ld.param.u64 	%rd11, [_Z9cuda_gemmIiLi256ELi4ELi1ELi32ELi8ELi8ELi32ELi0ELi1EEviiiPT_S1_S1_ii_param_5];
	cvta.to.global.u64 	%rd1, %rd10;
	cvta.to.global.u64 	%rd2, %rd9;
	cvta.to.global.u64 	%rd3, %rd11;
	mov.u32 	%r1, %tid.x;
	setp.gt.u32 	%p1, %r1, 63;
	@%p1 bra 	$L__BB429_7;
	mov.u32 	%r2, %ntid.x;
	add.s32 	%r86, %r1, %r2;
	max.u32 	%r87, %r86, 64;
	setp.lt.u32 	%p2, %r86, 64;
	selp.u32 	%r88, 1, 0, %p2;
	add.s32 	%r89, %r86, %r88;
	sub.s32 	%r90, %r87, %r89;
	div.u32 	%r91, %r90, %r2;
	add.s32 	%r3, %r91, %r88;
	and.b32  	%r92, %r3, 3;
	setp.eq.s32 	%p3, %r92, 3;
	mov.u32 	%r249, %r1;
	@%p3 bra 	$L__BB429_4;
	add.s32 	%r94, %r3, 1;
	and.b32  	%r4, %r94, 3;
	mov.b32 	%r248, 0;
	mov.u32 	%r249, %r1;
$L__BB429_3:
	.pragma "nounroll";
	mul.wide.u32 	%rd12, %r249, 4;
	add.s64 	%rd13, %rd1, %rd12;
	ld.global.u32 	%r95, [%rd13];
	and.b32  	%r96, %r249, 7;
	mov.u32 	%r97, _ZZ9cuda_gemmIiLi256ELi4ELi1ELi32ELi8ELi8ELi32ELi0ELi1EEviiiPT_S1_S1_iiE11kron_fac_sh;
	mad.lo.s32 	%r98, %r96, 36, %r97;
	shr.u32 	%r99, %r249, 1;
	and.b32  	%r100, %r99, 2147483644;
	add.s32 	%r101, %r98, %r100;
	st.shared.u32 	[%r101], %r95;
	add.s32 	%r249, %r249, %r2;
	add.s32 	%r248, %r248, 1;
	setp.ne.s32 	%p4, %r248, %r4;
	@%p4 bra 	$L__BB429_3;
$L__BB429_4:
	setp.lt.u32 	%p5, %r3, 3;
	@%p5 bra 	$L__BB429_7;
	mov.u32 	%r104, _ZZ9cuda_gemmIiLi256ELi4ELi1ELi32ELi8ELi8ELi32ELi0ELi1EEviiiPT_S1_S1_iiE11kron_fac_sh;
$L__BB429_6:
	mul.wide.u32 	%rd14, %r249, 4;
	add.s64 	%rd15, %rd1, %rd14;
	ld.global.u32 	%r102, [%rd15];
	and.b32  	%r103, %r249, 7;
	mad.lo.s32 	%r105, %r103, 36, %r104;
	shr.u32 	%r106, %r249, 1;
	and.b32  	%r107, %r106, 2147483644;
	add.s32 	%r108, %r105, %r107;
	st.shared.u32 	[%r108], %r102;
	add.s32 	%r109, %r249, %r2;
	mul.wide.u32 	%rd16, %r109, 4;
	add.s64 	%rd17, %rd1, %rd16;
	ld.global.u32 	%r110, [%rd17];
	and.b32  	%r111, %r109, 7;
	mad.lo.s32 	%r112, %r111, 36, %r104;
	shr.u32 	%r113, %r109, 1;
	and.b32  	%r114, %r113, 2147483644;
	add.s32 	%r115, %r112, %r114;
	st.shared.u32 	[%r115], %r110;
	add.s32 	%r116, %r109, %r2;
	mul.wide.u32 	%rd18, %r116, 4;
	add.s64 	%rd19, %rd1, %rd18;
	ld.global.u32 	%r117, [%rd19];
	and.b32  	%r118, %r116, 7;
	mad.lo.s32 	%r119, %r118, 36, %r104;
	shr.u32 	%r120, %r116, 1;
	and.b32  	%r121, %r120, 2147483644;
	add.s32 	%r122, %r119, %r121;
	st.shared.u32 	[%r122], %r117;
	add.s32 	%r123, %r116, %r2;
	mul.wide.u32 	%rd20, %r123, 4;
	add.s64 	%rd21, %rd1, %rd20;
	ld.global.u32 	%r124, [%rd21];
	and.b32  	%r125, %r123, 7;
	mad.lo.s32 	%r126, %r125, 36, %r104;
	shr.u32 	%r127, %r123, 1;
	and.b32  	%r128, %r127, 2147483644;
	add.s32 	%r129, %r126, %r128;
	st.shared.u32 	[%r129], %r124;
	add.s32 	%r249, %r123, %r2;
	setp.lt.u32 	%p6, %r249, 64;
	@%p6 bra 	$L__BB429_6;
$L__BB429_7:
	and.b32  	%r12, %r1, 3;
	shr.u32 	%r13, %r1, 2;
	mov.u32 	%r14, %ntid.x;
	mov.u32 	%r251, %ctaid.y;
	mov.u32 	%r16, %nctaid.y;
	shl.b32 	%r17, %r16, 2;
	setp.ge.u32 	%p7, %r251, %r17;
	@%p7 bra 	$L__BB429_35;
	mov.u32 	%r130, %ctaid.x;
	shl.b32 	%r18, %r130, 5;
	shl.b32 	%r131, %r12, 3;
	shl.b32 	%r132, %r1, 2;
	and.b32  	%r133, %r132, 28;
	mov.u32 	%r134, _ZZ9cuda_gemmIiLi256ELi4ELi1ELi32ELi8ELi8ELi32ELi0ELi1EEviiiPT_S1_S1_iiE11kron_fac_sh;
	add.s32 	%r19, %r134, %r133;
	shl.b32 	%r20, %r130, 2;
	shr.s32 	%r135, %r85, 31;
	shr.u32 	%r136, %r135, 29;
	add.s32 	%r137, %r85, %r136;
	shr.s32 	%r21, %r137, 3;
	add.s32 	%r22, %r1, %r14;
	max.u32 	%r138, %r22, 32;
	setp.lt.u32 	%p8, %r22, 32;
	selp.u32 	%r139, 1, 0, %p8;
	add.s32 	%r140, %r22, %r139;
	sub.s32 	%r141, %r138, %r140;
	div.u32 	%r142, %r141, %r14;
	add.s32 	%r23, %r142, %r139;
	add.s32 	%r143, %r23, 1;
	and.b32  	%r24, %r143, 3;
	mov.u32 	%r144, _ZZ9cuda_gemmIiLi256ELi4ELi1ELi32ELi8ELi8ELi32ELi0ELi1EEviiiPT_S1_S1_iiE3Ash;
	add.s32 	%r25, %r144, %r132;
	shl.b32 	%r26, %r14, 2;
	add.s32 	%r27, %r25, %r26;
	add.s32 	%r28, %r22, %r14;
	add.s32 	%r29, %r28, %r14;
	mov.u32 	%r145, _ZZ9cuda_gemmIiLi256ELi4ELi1ELi32ELi8ELi8ELi32ELi0ELi1EEviiiPT_S1_S1_iiE3Csh;
	add.s32 	%r30, %r145, %r132;
	add.s32 	%r31, %r30, %r26;
	add.s32 	%r32, %r31, %r26;
	mad.lo.s32 	%r33, %r12, 36, %r144;
	add.s32 	%r34, %r12, 1;
	add.s32 	%r35, %r12, 2;
	add.s32 	%r36, %r12, 3;
	or.b32  	%r37, %r12, 4;
	or.b32  	%r146, %r131, %r37;
	shl.b32 	%r147, %r146, 2;
	add.s32 	%r38, %r144, %r147;
	add.s32 	%r148, %r12, 5;
	and.b32  	%r39, %r148, 7;
	or.b32  	%r149, %r131, %r39;
	shl.b32 	%r150, %r149, 2;
	add.s32 	%r40, %r144, %r150;
	add.s32 	%r151, %r12, 6;
	and.b32  	%r41, %r151, 7;
	or.b32  	%r152, %r131, %r41;
	shl.b32 	%r153, %r152, 2;
	add.s32 	%r42, %r144, %r153;
	add.s32 	%r154, %r12, -1;
	and.b32  	%r43, %r154, 7;
	or.b32  	%r155, %r131, %r43;
	shl.b32 	%r156, %r155, 2;
	add.s32 	%r44, %r144, %r156;
	mad.lo.s32 	%r45, %r13, %r21, %r12;
	shr.u32 	%r157, %r22, 2;
	and.b32  	%r158, %r22, 3;
	mad.lo.s32 	%r46, %r157, %r21, %r158;
	shr.u32 	%r159, %r28, 2;
	and.b32  	%r160, %r28, 3;
	mad.lo.s32 	%r47, %r159, %r21, %r160;
	shl.b32 	%r48, %r14, 4;
	mul.wide.u32 	%rd22, %r14, 4;
	add.s64 	%rd4, %rd2, %rd22;
	mul.wide.u32 	%rd23, %r14, 8;
	add.s64 	%rd5, %rd2, %rd23;
	mul.wide.u32 	%rd24, %r14, 12;
	add.s64 	%rd6, %rd2, %rd24;
	shr.u32 	%r49, %r14, 2;
	cvt.u64.u32 	%rd26, %r26;
$L__BB429_9:
	setp.gt.u32 	%p9, %r1, 31;
	@%p9 bra 	$L__BB429_23;
	setp.eq.s32 	%p10, %r24, 0;
	mul.lo.s32 	%r51, %r251, %r85;
	mov.u32 	%r252, %r1;
	@%p10 bra 	$L__BB429_14;
	setp.eq.s32 	%p11, %r24, 1;
	add.s32 	%r161, %r51, %r18;
	add.s32 	%r162, %r161, %r1;
	mul.wide.s32 	%rd25, %r162, 4;
	add.s64 	%rd7, %rd2, %rd25;
	ld.global.u32 	%r163, [%rd7];
	st.shared.u32 	[%r25], %r163;
	mov.u32 	%r252, %r22;
	@%p11 bra 	$L__BB429_14;
	setp.eq.s32 	%p12, %r24, 2;
	add.s64 	%rd8, %rd7, %rd26;
	ld.global.u32 	%r164, [%rd8];
	st.shared.u32 	[%r27], %r164;
	mov.u32 	%r252, %r28;
	@%p12 bra 	$L__BB429_14;
	add.s64 	%rd28, %rd8, %rd26;
	ld.global.u32 	%r165, [%rd28];
	add.s32 	%r166, %r27, %r26;
	st.shared.u32 	[%r166], %r165;
	mov.u32 	%r252, %r29;
$L__BB429_14:
	setp.lt.u32 	%p13, %r23, 3;
	@%p13 bra 	$L__BB429_17;
	shl.b32 	%r167, %r252, 2;
	mov.u32 	%r168, _ZZ9cuda_gemmIiLi256ELi4ELi1ELi32ELi8ELi8ELi32ELi0ELi1EEviiiPT_S1_S1_iiE3Ash;
	add.s32 	%r255, %r168, %r167;
	add.s32 	%r169, %r18, %r252;
	add.s32 	%r254, %r169, %r51;
$L__BB429_16:
	mul.wide.s32 	%rd29, %r254, 4;
	add.s64 	%rd30, %rd4, %rd29;
	add.s64 	%rd31, %rd5, %rd29;
	add.s64 	%rd32, %rd6, %rd29;
	add.s64 	%rd33, %rd2, %rd29;
	ld.global.u32 	%r170, [%rd33];
	st.shared.u32 	[%r255], %r170;
	ld.global.u32 	%r171, [%rd30];
	add.s32 	%r172, %r255, %r26;
	st.shared.u32 	[%r172], %r171;
	ld.global.u32 	%r173, [%rd31];
	shl.b32 	%r174, %r14, 3;
	add.s32 	%r175, %r255, %r174;
	st.shared.u32 	[%r175], %r173;
	ld.global.u32 	%r176, [%rd32];
	mad.lo.s32 	%r177, %r14, 12, %r255;
	st.shared.u32 	[%r177], %r176;
	add.s32 	%r252, %r252, %r26;
	add.s32 	%r255, %r255, %r48;
	add.s32 	%r254, %r254, %r26;
	setp.lt.u32 	%p14, %r252, 32;
	@%p14 bra 	$L__BB429_16;
$L__BB429_17:
	mov.u32 	%r253, %r1;
	@%p10 bra 	$L__BB429_21;
	setp.eq.s32 	%p16, %r24, 1;
	mov.b32 	%r178, 0;
	st.shared.u32 	[%r30], %r178;
	mov.u32 	%r253, %r22;
	@%p16 bra 	$L__BB429_21;
	setp.eq.s32 	%p17, %r24, 2;
	mov.b32 	%r179, 0;
	st.shared.u32 	[%r31], %r179;
	mov.u32 	%r253, %r28;
	@%p17 bra 	$L__BB429_21;
	mov.b32 	%r180, 0;
	st.shared.u32 	[%r32], %r180;
	mov.u32 	%r253, %r29;
$L__BB429_21:
	@%p13 bra 	$L__BB429_23;
$L__BB429_22:
	shl.b32 	%r181, %r253, 2;
	mov.u32 	%r182, _ZZ9cuda_gemmIiLi256ELi4ELi1ELi32ELi8ELi8ELi32ELi0ELi1EEviiiPT_S1_S1_iiE3Csh;
	add.s32 	%r183, %r182, %r181;
	mov.b32 	%r184, 0;
	st.shared.u32 	[%r183], %r184;
	add.s32 	%r185, %r183, %r26;
	st.shared.u32 	[%r185], %r184;
	add.s32 	%r186, %r185, %r26;
	st.shared.u32 	[%r186], %r184;
	add.s32 	%r187, %r186, %r26;
	st.shared.u32 	[%r187], %r184;
	add.s32 	%r253, %r26, %r253;
	setp.lt.u32 	%p19, %r253, 32;
	@%p19 bra 	$L__BB429_22;
$L__BB429_23:
	bar.sync 	0;
	add.s32 	%r64, %r33, 4;
	add.s32 	%r65, %r33, 8;
	add.s32 	%r66, %r33, 12;
	@%p9 bra 	$L__BB429_26;
	ld.shared.u32 	%r67, [%r33];
	ld.shared.u32 	%r68, [%r64];
	ld.shared.u32 	%r69, [%r65];
	ld.shared.u32 	%r70, [%r66];
	ld.shared.u32 	%r71, [%r38];
	ld.shared.u32 	%r72, [%r40];
	ld.shared.u32 	%r73, [%r42];
	ld.shared.u32 	%r74, [%r44];
	mov.u32 	%r258, %r13;
$L__BB429_25:
	mad.lo.s32 	%r188, %r258, 36, %r19;
	ld.shared.u32 	%r189, [%r188];
	shfl.sync.idx.b32	%r190|%p21, %r189, %r12, 6175, -1;
	mul.lo.s32 	%r191, %r190, %r67;
	shfl.sync.idx.b32	%r192|%p22, %r189, %r34, 6175, -1;
	mad.lo.s32 	%r193, %r192, %r68, %r191;
	shfl.sync.idx.b32	%r194|%p23, %r189, %r35, 6175, -1;
	mad.lo.s32 	%r195, %r194, %r69, %r193;
	shfl.sync.idx.b32	%r196|%p24, %r189, %r36, 6175, -1;
	mad.lo.s32 	%r197, %r196, %r70, %r195;
	shfl.sync.idx.b32	%r198|%p25, %r189, %r37, 6175, -1;
	mad.lo.s32 	%r199, %r198, %r71, %r197;
	shfl.sync.idx.b32	%r200|%p26, %r189, %r39, 6175, -1;
	mad.lo.s32 	%r201, %r200, %r72, %r199;
	shfl.sync.idx.b32	%r202|%p27, %r189, %r41, 6175, -1;
	mad.lo.s32 	%r203, %r202, %r73, %r201;
	shfl.sync.idx.b32	%r204|%p28, %r189, %r43, 6175, -1;
	mad.lo.s32 	%r205, %r204, %r74, %r203;
	shl.b32 	%r206, %r12, 2;
	shl.b32 	%r207, %r258, 4;
	or.b32  	%r208, %r207, %r206;
	mov.u32 	%r209, _ZZ9cuda_gemmIiLi256ELi4ELi1ELi32ELi8ELi8ELi32ELi0ELi1EEviiiPT_S1_S1_iiE3Csh;
	add.s32 	%r210, %r209, %r208;
	ld.shared.u32 	%r211, [%r210];
	add.s32 	%r212, %r211, %r205;
	st.shared.u32 	[%r210], %r212;
	add.s32 	%r258, %r258, %r49;
	setp.lt.u32 	%p29, %r258, 8;
	@%p29 bra 	$L__BB429_25;
$L__BB429_26:
	setp.gt.u32 	%p30, %r1, 31;
	bar.sync 	0;
	@%p30 bra 	$L__BB429_34;
	setp.eq.s32 	%p31, %r24, 0;
	mad.lo.s32 	%r77, %r251, %r84, %r20;
	mov.u32 	%r259, %r1;
	@%p31 bra 	$L__BB429_31;
	setp.eq.s32 	%p32, %r24, 1;
	add.s32 	%r213, %r77, %r45;
	ld.shared.u32 	%r214, [%r30];
	mul.wide.s32 	%rd34, %r213, 4;
	add.s64 	%rd35, %rd3, %rd34;
	st.global.u32 	[%rd35], %r214;
	mov.u32 	%r259, %r22;
	@%p32 bra 	$L__BB429_31;
	setp.eq.s32 	%p33, %r24, 2;
	add.s32 	%r215, %r77, %r46;
	ld.shared.u32 	%r216, [%r31];
	mul.wide.s32 	%rd36, %r215, 4;
	add.s64 	%rd37, %rd3, %rd36;
	st.global.u32 	[%rd37], %r216;
	mov.u32 	%r259, %r28;
	@%p33 bra 	$L__BB429_31;
	add.s32 	%r217, %r77, %r47;
	ld.shared.u32 	%r218, [%r32];
	mul.wide.s32 	%rd38, %r217, 4;
	add.s64 	%rd39, %rd3, %rd38;
	st.global.u32 	[%rd39], %r218;
	mov.u32 	%r259, %r29;
$L__BB429_31:
	setp.lt.u32 	%p34, %r23, 3;
	@%p34 bra 	$L__BB429_34;
	and.b32  	%r219, %r259, 3;
	add.s32 	%r220, %r14, %r259;
	and.b32  	%r221, %r220, 3;
	add.s32 	%r79, %r77, %r219;
	add.s32 	%r80, %r77, %r221;
$L__BB429_33:
	shr.u32 	%r222, %r259, 2;
	mad.lo.s32 	%r223, %r222, %r21, %r79;
	shl.b32 	%r224, %r259, 2;
	mov.u32 	%r225, _ZZ9cuda_gemmIiLi256ELi4ELi1ELi32ELi8ELi8ELi32ELi0ELi1EEviiiPT_S1_S1_iiE3Csh;
	add.s32 	%r226, %r225, %r224;
	ld.shared.u32 	%r227, [%r226];
	mul.wide.s32 	%rd40, %r223, 4;
	add.s64 	%rd41, %rd3, %rd40;
	st.global.u32 	[%rd41], %r227;
	add.s32 	%r228, %r259, %r14;
	shr.u32 	%r229, %r228, 2;
	mad.lo.s32 	%r230, %r229, %r21, %r80;
	add.s32 	%r231, %r226, %r26;
	ld.shared.u32 	%r232, [%r231];
	mul.wide.s32 	%rd42, %r230, 4;
	add.s64 	%rd43, %rd3, %rd42;
	st.global.u32 	[%rd43], %r232;
	add.s32 	%r233, %r228, %r14;
	shr.u32 	%r234, %r233, 2;
	and.b32  	%r235, %r233, 3;
	add.s32 	%r236, %r77, %r235;
	mad.lo.s32 	%r237, %r234, %r21, %r236;
	add.s32 	%r238, %r231, %r26;
	ld.shared.u32 	%r239, [%r238];
	mul.wide.s32 	%rd44, %r237, 4;
	add.s64 	%rd45, %rd3, %rd44;
	st.global.u32 	[%rd45], %r239;
	add.s32 	%r240, %r233, %r14;
	shr.u32 	%r241, %r240, 2;
	and.b32  	%r242, %r240, 3;
	add.s32 	%r243, %r77, %r242;
	mad.lo.s32 	%r244, %r241, %r21, %r243;
	add.s32 	%r245, %r238, %r26;
	ld.shared.u32 	%r246, [%r245];
	mul.wide.s32 	%rd46, %r244, 4;
	add.s64 	%rd47, %rd3, %rd46;
	st.global.u32 	[%rd47], %r246;
	add.s32 	%r259, %r240, %r14;
	setp.lt.u32 	%p35, %r259, 32;
	@%p35 bra 	$L__BB429_33;
$L__BB429_34:
	add.s32 	%r251, %r251, %r16;
	setp.lt.u32 	%p36, %r251, %r17;
	@%p36 bra 	$L__BB429_9;
$L__BB429_35:
	ret;

}
	// .globl	_Z9cuda_gemmIiLi256ELi4ELi1ELi32ELi8ELi8ELi32ELi1ELi0EEviiiPT_S1_S1_ii
.visible .entry _Z9cuda_gemmIiLi256ELi4ELi1ELi32ELi8ELi8ELi32ELi1ELi0EEviiiPT_S1_S1_ii(
	.param .u32 _Z9cuda_gemmIiLi256ELi4ELi1ELi32ELi8ELi8ELi32ELi1ELi0EEviiiPT_S1_S1_ii_param_0,
	.param .u32 _Z9cuda_gemmIiLi256ELi4ELi1ELi32ELi8ELi8ELi32ELi1ELi0EEviiiPT_S1_S1_ii_param_1,
	.param .u32 _Z9cuda_gemmIiLi256ELi4ELi1ELi32ELi8ELi8ELi32ELi1ELi0EEviiiPT_S1_S1_ii_param_2,
	.param .u64 .ptr .align 1 _Z9cuda_gemmIiLi256ELi4ELi1ELi32ELi8ELi8ELi32ELi1ELi0EEviiiPT_S1_S1_ii_param_3,
	.param .u64 .ptr .align 1 _Z9cuda_gemmIiLi256ELi4ELi1ELi32ELi8ELi8ELi32ELi1ELi0EEviiiPT_S1_S1_ii_param_4,
	.param .u64 .ptr .align 1 _Z9cuda_gemmIiLi256ELi4ELi1ELi32ELi8ELi8ELi32ELi1ELi0EEviiiPT_S1_S1_ii_param_5,
	.param .u32 _Z9cuda_gemmIiLi256ELi4ELi1ELi32ELi8ELi8ELi32ELi1ELi0EEviiiPT_S1_S1_ii_param_6,
	.param .u32 _Z9cuda_gemmIiLi256ELi4ELi1ELi32ELi8ELi8ELi32ELi1ELi0EEviiiPT_S1_S1_ii_param_7
)
.maxntid 256
{
	.reg .pred 	%p<119>;
	.reg .b32 	%r<592>;
	.reg .b64 	%rd<35>;
	// demoted variable
	.shared .align 128 .b8 _ZZ9cuda_gemmIiLi256ELi4ELi1ELi32ELi8ELi8ELi32ELi1ELi0EEviiiPT_S1_S1_iiE11kron_fac_sh[288];
	// demoted variable
	.shared .align 128 .b8 _ZZ9cuda_gemmIiLi256ELi4ELi1ELi32ELi8ELi8ELi32ELi1ELi0EEviiiPT_S1_S1_iiE3Ash[128];
	// demoted variable
	.shared .align 128 .b8 _ZZ9cuda_gemmIiLi256ELi4ELi1ELi32ELi8ELi8ELi32ELi1ELi0EEviiiPT_S1_S1_iiE3Csh[128];
	ld.param.u64 	%rd9, [_Z9cuda_gemmIiLi256ELi4ELi1ELi32ELi8ELi8ELi32ELi1ELi0EEviiiPT_S1_S1_ii_param_3];
	ld.param.u64 	%rd8, [_Z9cuda_gemmIiLi256ELi4ELi1ELi32ELi8ELi8ELi32ELi1ELi0EEviiiPT_S1_S1_ii_param_4];
	ld.param.u64 	%rd10, [_Z9cuda_gemmIiLi256ELi4ELi1ELi32ELi8ELi8ELi32ELi1ELi0EEviiiPT_S1_S1_ii_param_5];
	ld.param.u32 	%r227, [_Z9cuda_gemmIiLi256ELi4ELi1ELi32ELi8ELi8ELi32ELi1ELi0EEviiiPT_S1_S1_ii_param_6];
	ld.param.u32 	%r228, [_Z9cuda_gemmIiLi256ELi4ELi1ELi32ELi8ELi8ELi32ELi1ELi0EEviiiPT_S1_S1_ii_param_7];
	cvta.to.global.u64 	%rd1, %rd9;
	cvta.to.global.u64 	%rd2, %rd10;
	mov.u32 	%r1, %tid.x;
	and.b32  	%r2, %r1, 31;
	setp.lt.s32 	%p1, %r228, 16;
	shr.u32 	%r3, %r228, 4;
	selp.b32 	%r4, 1, %r3, %p1;
	mul.lo.s32 	%r5, %r228, %r227;
	setp.ge.u32 	%p2, %r1, %r5;
	@%p2 bra 	$L__BB430_3;
	mov.u32 	%r6, %ntid.x;
	cvta.to.global.u64 	%rd3, %rd8;
	mov.u32 	%r486, %r1;
$L__BB430_2:
	mul.wide.u32 	%rd11, %r486, 4;
	add.s64 	%rd12, %rd3, %rd11;
	ld.global.u32 	%r229, [%rd12];
	rem.u32 	%r230, %r486, %r227;
	mov.u32 	%r231, _ZZ9cuda_gemmIiLi256ELi4ELi1ELi32ELi8ELi8ELi32ELi1ELi0EEviiiPT_S1_S1_iiE11kron_fac_sh;
	mad.lo.s32 	%r232, %r230, 36, %r231;
	div.u32 	%r233, %r486, %r228;
	shl.b32 	%r234, %r233, 2;
	add.s32 	%r235, %r232, %r234;
	st.shared.u32 	[%r235], %r229;
	add.s32 	%r486, %r486, %r6;
	setp.lt.u32 	%p3, %r486, %r5;
	@%p3 bra 	$L__BB430_2;
$L__BB430_3:
	div.s32 	%r9, 32, %r228;
	mul.lo.s32 	%r236, %r9, %r4;
	min.s32 	%r10, %r236, 256;
	div.u32 	%r12, %r1, %r10;
	mul.lo.s32 	%r237, %r12, %r10;
	sub.s32 	%r238, %r1, %r237;
	div.u32 	%r11, %r238, %r4;
	mov.u32 	%r13, %ntid.x;
	div.u32 	%r14, %r13, %r10;
	mov.u32 	%r495, %ctaid.y;
	mov.u32 	%r16, %nctaid.y;
	shl.b32 	%r239, %r16, 2;
	setp.ge.u32 	%p4, %r495, %r239;
	@%p4 bra 	$L__BB430_145;
	and.b32  	%r17, %r11, 7;
	rem.u32 	%r241, %r1, %r4;
	shl.b32 	%r18, %r241, 3;
	min.s32 	%r19, %r227, 8;
	shl.b32 	%r242, %r228, 8;
	sub.s32 	%r20, 8223, %r242;
	shl.b32 	%r243, %r4, 8;
	sub.s32 	%r21, 8223, %r243;
	add.s32 	%r22, %r1, %r13;
	max.u32 	%r244, %r22, 32;
	setp.lt.u32 	%p5, %r22, 32;
	selp.u32 	%r245, 1, 0, %p5;
	add.s32 	%r246, %r22, %r245;
	sub.s32 	%r247, %r244, %r246;
	div.u32 	%r248, %r247, %r13;
	add.s32 	%r23, %r248, %r245;
	add.s32 	%r249, %r23, 1;
	and.b32  	%r24, %r249, 3;
	shl.b32 	%r25, %r13, 2;
	add.s32 	%r26, %r22, %r13;
	add.s32 	%r27, %r26, %r13;
	shl.b32 	%r250, %r1, 2;
	mov.u32 	%r251, _ZZ9cuda_gemmIiLi256ELi4ELi1ELi32ELi8ELi8ELi32ELi1ELi0EEviiiPT_S1_S1_iiE3Csh;
	add.s32 	%r28, %r251, %r250;
	add.s32 	%r29, %r28, %r25;
	add.s32 	%r252, %r11, 1;
	and.b32  	%r30, %r252, 7;
	add.s32 	%r253, %r11, 2;
	and.b32  	%r31, %r253, 7;
	add.s32 	%r254, %r11, 3;
	and.b32  	%r32, %r254, 7;
	add.s32 	%r255, %r11, 5;
	and.b32  	%r33, %r255, 7;
	add.s32 	%r256, %r11, 6;
	and.b32  	%r34, %r256, 7;
	add.s32 	%r257, %r11, -1;
	and.b32  	%r35, %r257, 7;
	setp.lt.s32 	%p6, %r17, %r228;
	selp.b32 	%r258, 0, %r228, %p6;
	sub.s32 	%r36, %r17, %r258;
	add.s32 	%r259, %r17, 1;
	setp.lt.s32 	%p7, %r259, %r228;
	selp.b32 	%r260, 0, %r228, %p7;
	sub.s32 	%r37, %r259, %r260;
	add.s32 	%r261, %r17, 2;
	setp.lt.s32 	%p8, %r261, %r228;
	selp.b32 	%r262, 0, %r228, %p8;
	sub.s32 	%r38, %r261, %r262;
	add.s32 	%r263, %r17, 3;
	setp.lt.s32 	%p9, %r263, %r228;
	selp.b32 	%r264, 0, %r228, %p9;
	sub.s32 	%r39, %r263, %r264;
	add.s32 	%r265, %r17, 4;
	setp.lt.s32 	%p10, %r265, %r228;
	selp.b32 	%r266, 0, %r228, %p10;
	sub.s32 	%r40, %r265, %r266;
	add.s32 	%r267, %r17, 5;
	setp.lt.s32 	%p11, %r267, %r228;
	selp.b32 	%r268, 0, %r228, %p11;
	sub.s32 	%r41, %r267, %r268;
	add.s32 	%r269, %r17, 6;
	setp.lt.s32 	%p12, %r269, %r228;
	selp.b32 	%r270, 0, %r228, %p12;
	sub.s32 	%r42, %r269, %r270;
	add.s32 	%r271, %r17, 7;
	setp.lt.s32 	%p13, %r271, %r228;
	selp.b32 	%r272, 0, %r228, %p13;
	sub.s32 	%r43, %r271, %r272;
	cvt.u64.u32 	%rd14, %r25;
$L__BB430_5:
	setp.gt.u32 	%p14, %r1, 31;
	@%p14 bra 	$L__BB430_19;
	setp.eq.s32 	%p15, %r24, 0;
	shl.b32 	%r53, %r495, 5;
	mov.u32 	%r496, %r1;
	@%p15 bra 	$L__BB430_10;
	setp.eq.s32 	%p16, %r24, 1;
	add.s32 	%r273, %r53, %r1;
	mul.wide.s32 	%rd13, %r273, 4;
	add.s64 	%rd4, %rd1, %rd13;
	ld.global.u32 	%r274, [%rd4];
	shl.b32 	%r275, %r1, 2;
	mov.u32 	%r276, _ZZ9cuda_gemmIiLi256ELi4ELi1ELi32ELi8ELi8ELi32ELi1ELi0EEviiiPT_S1_S1_iiE3Ash;
	add.s32 	%r277, %r276, %r275;
	st.shared.u32 	[%r277], %r274;
	mov.u32 	%r496, %r22;
	@%p16 bra 	$L__BB430_10;
	setp.eq.s32 	%p17, %r24, 2;
	add.s64 	%rd5, %rd4, %rd14;
	ld.global.u32 	%r278, [%rd5];
	add.s32 	%r282, %r277, %r25;
	st.shared.u32 	[%r282], %r278;
	mov.u32 	%r496, %r26;
	@%p17 bra 	$L__BB430_10;
	add.s64 	%rd16, %rd5, %rd14;
	ld.global.u32 	%r283, [%rd16];
	add.s32 	%r288, %r282, %r25;
	st.shared.u32 	[%r288], %r283;
	mov.u32 	%r496, %r27;
$L__BB430_10:
	setp.lt.u32 	%p18, %r23, 3;
	@%p18 bra 	$L__BB430_13;
	shl.b32 	%r289, %r496, 2;
	mov.u32 	%r290, _ZZ9cuda_gemmIiLi256ELi4ELi1ELi32ELi8ELi8ELi32ELi1ELi0EEviiiPT_S1_S1_iiE3Ash;
	add.s32 	%r499, %r290, %r289;
	add.s32 	%r498, %r496, %r53;
$L__BB430_12:
	mul.wide.s32 	%rd17, %r498, 4;
	mov.u32 	%r291, %ntid.x;
	mul.wide.u32 	%rd18, %r291, 4;
	add.s64 	%rd19, %rd1, %rd17;
	add.s64 	%rd20, %rd19, %rd18;
	mul.wide.u32 	%rd21, %r291, 8;
	add.s64 	%rd22, %rd19, %rd21;
	mul.wide.u32 	%rd23, %r291, 12;
	add.s64 	%rd24, %rd19, %rd23;
	ld.global.u32 	%r292, [%rd19];
	st.shared.u32 	[%r499], %r292;
	ld.global.u32 	%r293, [%rd20];
	add.s32 	%r294, %r499, %r25;
	st.shared.u32 	[%r294], %r293;
	ld.global.u32 	%r295, [%rd22];
	shl.b32 	%r296, %r291, 3;
	add.s32 	%r297, %r499, %r296;
	st.shared.u32 	[%r297], %r295;
	ld.global.u32 	%r298, [%rd24];
	mad.lo.s32 	%r299, %r291, 12, %r499;
	st.shared.u32 	[%r299], %r298;
	add.s32 	%r496, %r496, %r25;
	shl.b32 	%r300, %r291, 4;
	add.s32 	%r499, %r499, %r300;
	add.s32 	%r498, %r498, %r25;
	setp.lt.u32 	%p19, %r496, 32;
	@%p19 bra 	$L__BB430_12;
$L__BB430_13:
	mov.u32 	%r497, %r1;
	@%p15 bra 	$L__BB430_17;
	setp.eq.s32 	%p21, %r24, 1;
	mov.b32 	%r301, 0;
	st.shared.u32 	[%r28], %r301;
	mov.u32 	%r497, %r22;
	@%p21 bra 	$L__BB430_17;
	setp.eq.s32 	%p22, %r24, 2;
	mov.b32 	%r302, 0;
	st.shared.u32 	[%r29], %r302;
	mov.u32 	%r497, %r26;
	@%p22 bra 	$L__BB430_17;
	add.s32 	%r303, %r29, %r25;
	mov.b32 	%r304, 0;
	st.shared.u32 	[%r303], %r304;
	mov.u32 	%r497, %r27;
$L__BB430_17:
	@%p18 bra 	$L__BB430_19;
$L__BB430_18:
	shl.b32 	%r305, %r497, 2;
	mov.u32 	%r306, _ZZ9cuda_gemmIiLi256ELi4ELi1ELi32ELi8ELi8ELi32ELi1ELi0EEviiiPT_S1_S1_iiE3Csh;
	add.s32 	%r307, %r306, %r305;
	mov.b32 	%r308, 0;
	st.shared.u32 	[%r307], %r308;
	add.s32 	%r309, %r307, %r25;
	st.shared.u32 	[%r309], %r308;
	add.s32 	%r310, %r309, %r25;
	st.shared.u32 	[%r310], %r308;
	add.s32 	%r311, %r310, %r25;
	st.shared.u32 	[%r311], %r308;
	add.s32 	%r497, %r25, %r497;
	setp.lt.u32 	%p24, %r497, 32;
	@%p24 bra 	$L__BB430_18;
$L__BB430_19:
	setp.lt.s32 	%p25, %r9, 1;
	bar.sync 	0;
	@%p25 bra 	$L__BB430_137;
	setp.ne.s32 	%p26, %r4, 1;
	@%p26 bra 	$L__BB430_58;
	mov.b32 	%r510, 0;
$L__BB430_22:
	setp.lt.s32 	%p85, %r228, 1;
	add.s32 	%r75, %r510, %r11;
	mad.lo.s32 	%r76, %r75, %r228, %r18;
	@%p85 bra 	$L__BB430_24;
	add.s32 	%r417, %r76, %r17;
	shl.b32 	%r418, %r417, 2;
	mov.u32 	%r419, _ZZ9cuda_gemmIiLi256ELi4ELi1ELi32ELi8ELi8ELi32ELi1ELi0EEviiiPT_S1_S1_iiE3Ash;
	add.s32 	%r420, %r419, %r418;
	ld.shared.u32 	%r589, [%r420];
$L__BB430_24:
	setp.lt.s32 	%p86, %r228, 2;
	@%p86 bra 	$L__BB430_26;
	add.s32 	%r421, %r76, %r30;
	shl.b32 	%r422, %r421, 2;
	mov.u32 	%r423, _ZZ9cuda_gemmIiLi256ELi4ELi1ELi32ELi8ELi8ELi32ELi1ELi0EEviiiPT_S1_S1_iiE3Ash;
	add.s32 	%r424, %r423, %r422;
	ld.shared.u32 	%r588, [%r424];
$L__BB430_26:
	setp.lt.s32 	%p87, %r228, 3;
	@%p87 bra 	$L__BB430_28;
	add.s32 	%r425, %r76, %r31;
	shl.b32 	%r426, %r425, 2;
	mov.u32 	%r427, _ZZ9cuda_gemmIiLi256ELi4ELi1ELi32ELi8ELi8ELi32ELi1ELi0EEviiiPT_S1_S1_iiE3Ash;
	add.s32 	%r428, %r427, %r426;
	ld.shared.u32 	%r587, [%r428];
$L__BB430_28:
	setp.lt.s32 	%p88, %r228, 4;
	@%p88 bra 	$L__BB430_30;
	add.s32 	%r429, %r76, %r32;
	shl.b32 	%r430, %r429, 2;
	mov.u32 	%r431, _ZZ9cuda_gemmIiLi256ELi4ELi1ELi32ELi8ELi8ELi32ELi1ELi0EEviiiPT_S1_S1_iiE3Ash;
	add.s32 	%r432, %r431, %r430;
	ld.shared.u32 	%r586, [%r432];
$L__BB430_30:
	setp.lt.s32 	%p89, %r228, 5;
	@%p89 bra 	$L__BB430_32;
	xor.b32  	%r433, %r17, 4;
	add.s32 	%r434, %r76, %r433;
	shl.b32 	%r435, %r434, 2;
	mov.u32 	%r436, _ZZ9cuda_gemmIiLi256ELi4ELi1ELi32ELi8ELi8ELi32ELi1ELi0EEviiiPT_S1_S1_iiE3Ash;
	add.s32 	%r437, %r436, %r435;
	ld.shared.u32 	%r585, [%r437];
$L__BB430_32:
	setp.lt.s32 	%p90, %r228, 6;
	@%p90 bra 	$L__BB430_34;
	add.s32 	%r438, %r76, %r33;
	shl.b32 	%r439, %r438, 2;
	mov.u32 	%r440, _ZZ9cuda_gemmIiLi256ELi4ELi1ELi32ELi8ELi8ELi32ELi1ELi0EEviiiPT_S1_S1_iiE3Ash;
	add.s32 	%r441, %r440, %r439;
	ld.shared.u32 	%r584, [%r441];
$L__BB430_34:
	setp.lt.s32 	%p91, %r228, 7;
	@%p91 bra 	$L__BB430_36;
	add.s32 	%r442, %r76, %r34;
	shl.b32 	%r443, %r442, 2;
	mov.u32 	%r444, _ZZ9cuda_gemmIiLi256ELi4ELi1ELi32ELi8ELi8ELi32ELi1ELi0EEviiiPT_S1_S1_iiE3Ash;
	add.s32 	%r445, %r444, %r443;
	ld.shared.u32 	%r583, [%r445];
$L__BB430_36:
	setp.lt.s32 	%p92, %r228, 8;
	@%p92 bra 	$L__BB430_38;
	add.s32 	%r446, %r76, %r35;
	shl.b32 	%r447, %r446, 2;
	mov.u32 	%r448, _ZZ9cuda_gemmIiLi256ELi4ELi1ELi32ELi8ELi8ELi32ELi1ELi0EEviiiPT_S1_S1_iiE3Ash;
	add.s32 	%r449, %r448, %r447;
	ld.shared.u32 	%r582, [%r449];
$L__BB430_38:
	setp.lt.s32 	%p93, %r12, %r19;
	@%p93 bra 	$L__BB430_40;
$L__BB430_39:
	add.s32 	%r510, %r510, %r10;
	setp.lt.s32 	%p111, %r510, %r9;
	@%p111 bra 	$L__BB430_22;
	bra.uni 	$L__BB430_137;
$L__BB430_40:
	rem.s32 	%r450, %r2, %r228;
	shl.b32 	%r451, %r450, 2;
	mov.u32 	%r452, _ZZ9cuda_gemmIiLi256ELi4ELi1ELi32ELi8ELi8ELi32ELi1ELi0EEviiiPT_S1_S1_iiE11kron_fac_sh;
	add.s32 	%r94, %r452, %r451;
	mov.u32 	%r519, %r12;
$L__BB430_41:
	mad.lo.s32 	%r454, %r519, 36, %r94;
	ld.shared.u32 	%r96, [%r454];
	mov.b32 	%r521, 0;
	@%p85 bra 	$L__BB430_43;
	shfl.sync.idx.b32	%r455|%p95, %r96, %r36, %r20, -1;
	mul.lo.s32 	%r521, %r455, %r589;
$L__BB430_43:
	@%p86 bra 	$L__BB430_45;
	shfl.sync.idx.b32	%r456|%p97, %r96, %r37, %r20, -1;
	mad.lo.s32 	%r521, %r456, %r588, %r521;
$L__BB430_45:
	@%p87 bra 	$L__BB430_47;
	shfl.sync.idx.b32	%r457|%p99, %r96, %r38, %r20, -1;
	mad.lo.s32 	%r521, %r457, %r587, %r521;
$L__BB430_47:
	@%p88 bra 	$L__BB430_49;
	shfl.sync.idx.b32	%r458|%p101, %r96, %r39, %r20, -1;
	mad.lo.s32 	%r521, %r458, %r586, %r521;
$L__BB430_49:
	@%p89 bra 	$L__BB430_51;
	shfl.sync.idx.b32	%r459|%p103, %r96, %r40, %r20, -1;
	mad.lo.s32 	%r521, %r459, %r585, %r521;
$L__BB430_51:
	setp.lt.s32 	%p104, %r228, 6;
	@%p104 bra 	$L__BB430_53;
	shfl.sync.idx.b32	%r460|%p105, %r96, %r41, %r20, -1;
	mad.lo.s32 	%r521, %r460, %r584, %r521;
$L__BB430_53:
	setp.lt.s32 	%p106, %r228, 7;
	@%p106 bra 	$L__BB430_55;
	shfl.sync.idx.b32	%r461|%p107, %r96, %r42, %r20, -1;
	mad.lo.s32 	%r521, %r461, %r583, %r521;
$L__BB430_55:
	setp.lt.s32 	%p108, %r228, 8;
	@%p108 bra 	$L__BB430_57;
	shfl.sync.idx.b32	%r462|%p109, %r96, %r43, %r20, -1;
	mad.lo.s32 	%r521, %r462, %r582, %r521;
$L__BB430_57:
	mad.lo.s32 	%r463, %r519, %r9, %r75;
	shl.b32 	%r464, %r463, 2;
	mov.u32 	%r465, _ZZ9cuda_gemmIiLi256ELi4ELi1ELi32ELi8ELi8ELi32ELi1ELi0EEviiiPT_S1_S1_iiE3Csh;
	add.s32 	%r466, %r465, %r464;
	ld.shared.u32 	%r467, [%r466];
	add.s32 	%r468, %r467, %r521;
	st.shared.u32 	[%r466], %r468;
	add.s32 	%r519, %r519, %r14;
	setp.lt.s32 	%p110, %r519, %r19;
	@%p110 bra 	$L__BB430_41;
	bra.uni 	$L__BB430_39;
$L__BB430_58:
	setp.gt.u32 	%p27, %r228, 31;
	@%p27 bra 	$L__BB430_76;
	mov.b32 	%r564, 0;
$L__BB430_60:
	setp.eq.s32 	%p28, %r228, 0;
	add.s32 	%r175, %r564, %r11;
	mad.lo.s32 	%r176, %r175, %r228, %r18;
	@%p28 bra 	$L__BB430_62;
	add.s32 	%r313, %r176, %r17;
	shl.b32 	%r314, %r313, 2;
	mov.u32 	%r315, _ZZ9cuda_gemmIiLi256ELi4ELi1ELi32ELi8ELi8ELi32ELi1ELi0EEviiiPT_S1_S1_iiE3Ash;
	add.s32 	%r316, %r315, %r314;
	ld.shared.u32 	%r589, [%r316];
$L__BB430_62:
	setp.lt.s32 	%p29, %r228, 2;
	@%p29 bra 	$L__BB430_64;
	add.s32 	%r317, %r176, %r30;
	shl.b32 	%r318, %r317, 2;
	mov.u32 	%r319, _ZZ9cuda_gemmIiLi256ELi4ELi1ELi32ELi8ELi8ELi32ELi1ELi0EEviiiPT_S1_S1_iiE3Ash;
	add.s32 	%r320, %r319, %r318;
	ld.shared.u32 	%r588, [%r320];
$L__BB430_64:
	setp.lt.s32 	%p30, %r228, 3;
	@%p30 bra 	$L__BB430_66;
	add.s32 	%r321, %r176, %r31;
	shl.b32 	%r322, %r321, 2;
	mov.u32 	%r323, _ZZ9cuda_gemmIiLi256ELi4ELi1ELi32ELi8ELi8ELi32ELi1ELi0EEviiiPT_S1_S1_iiE3Ash;
	add.s32 	%r324, %r323, %r322;
	ld.shared.u32 	%r587, [%r324];
$L__BB430_66:
	setp.lt.s32 	%p31, %r228, 4;
	@%p31 bra 	$L__BB430_68;
	add.s32 	%r325, %r176, %r32;
	shl.b32 	%r326, %r325, 2;
	mov.u32 	%r327, _ZZ9cuda_gemmIiLi256ELi4ELi1ELi32ELi8ELi8ELi32ELi1ELi0EEviiiPT_S1_S1_iiE3Ash;
	add.s32 	%r328, %r327, %r326;
	ld.shared.u32 	%r586, [%r328];
$L__BB430_68:
	setp.lt.s32 	%p32, %r228, 5;
	@%p32 bra 	$L__BB430_70;
	xor.b32  	%r329, %r17, 4;
	add.s32 	%r330, %r176, %r329;
	shl.b32 	%r331, %r330, 2;
	mov.u32 	%r332, _ZZ9cuda_gemmIiLi256ELi4ELi1ELi32ELi8ELi8ELi32ELi1ELi0EEviiiPT_S1_S1_iiE3Ash;
	add.s32 	%r333, %r332, %r331;
	ld.shared.u32 	%r585, [%r333];
$L__BB430_70:
	setp.lt.s32 	%p33, %r228, 6;
	@%p33 bra 	$L__BB430_72;
	add.s32 	%r334, %r176, %r33;
	shl.b32 	%r335, %r334, 2;
	mov.u32 	%r336, _ZZ9cuda_gemmIiLi256ELi4ELi1ELi32ELi8ELi8ELi32ELi1ELi0EEviiiPT_S1_S1_iiE3Ash;
	add.s32 	%r337, %r336, %r335;
	ld.shared.u32 	%r584, [%r337];
$L__BB430_72:
	setp.lt.s32 	%p34, %r228, 7;
	@%p34 bra 	$L__BB430_74;
	add.s32 	%r338, %r176, %r34;
	shl.b32 	%r339, %r338, 2;
	mov.u32 	%r340, _ZZ9cuda_gemmIiLi256ELi4ELi1ELi32ELi8ELi8ELi32ELi1ELi0EEviiiPT_S1_S1_iiE3Ash;
	add.s32 	%r341, %r340, %r339;
	ld.shared.u32 	%r583, [%r341];
$L__BB430_74:
	setp.lt.s32 	%p35, %r228, 8;
	@%p35 bra 	$L__BB430_117;
	add.s32 	%r342, %r176, %r35;
	shl.b32 	%r343, %r342, 2;
	mov.u32 	%r344, _ZZ9cuda_gemmIiLi256ELi4ELi1ELi32ELi8ELi8ELi32ELi1ELi0EEviiiPT_S1_S1_iiE3Ash;
	add.s32 	%r345, %r344, %r343;
	ld.shared.u32 	%r582, [%r345];
	bra.uni 	$L__BB430_117;
$L__BB430_76:
	mov.b32 	%r536, 0;
$L__BB430_77:
	setp.lt.s32 	%p55, %r228, 1;
	add.s32 	%r123, %r536, %r11;
	mad.lo.s32 	%r124, %r123, %r228, %r18;
	@%p55 bra 	$L__BB430_79;
	add.s32 	%r364, %r124, %r17;
	shl.b32 	%r365, %r364, 2;
	mov.u32 	%r366, _ZZ9cuda_gemmIiLi256ELi4ELi1ELi32ELi8ELi8ELi32ELi1ELi0EEviiiPT_S1_S1_iiE3Ash;
	add.s32 	%r367, %r366, %r365;
	ld.shared.u32 	%r589, [%r367];
$L__BB430_79:
	setp.lt.s32 	%p56, %r228, 2;
	@%p56 bra 	$L__BB430_81;
	add.s32 	%r368, %r124, %r30;
	shl.b32 	%r369, %r368, 2;
	mov.u32 	%r370, _ZZ9cuda_gemmIiLi256ELi4ELi1ELi32ELi8ELi8ELi32ELi1ELi0EEviiiPT_S1_S1_iiE3Ash;
	add.s32 	%r371, %r370, %r369;
	ld.shared.u32 	%r588, [%r371];
$L__BB430_81:
	setp.lt.s32 	%p57, %r228, 3;
	@%p57 bra 	$L__BB430_83;
	add.s32 	%r372, %r124, %r31;
	shl.b32 	%r373, %r372, 2;
	mov.u32 	%r374, _ZZ9cuda_gemmIiLi256ELi4ELi1ELi32ELi8ELi8ELi32ELi1ELi0EEviiiPT_S1_S1_iiE3Ash;
	add.s32 	%r375, %r374, %r373;
	ld.shared.u32 	%r587, [%r375];
$L__BB430_83:
	setp.lt.s32 	%p58, %r228, 4;
	@%p58 bra 	$L__BB430_85;
	add.s32 	%r376, %r124, %r32;
	shl.b32 	%r377, %r376, 2;
	mov.u32 	%r378, _ZZ9cuda_gemmIiLi256ELi4ELi1ELi32ELi8ELi8ELi32ELi1ELi0EEviiiPT_S1_S1_iiE3Ash;
	add.s32 	%r379, %r378, %r377;
	ld.shared.u32 	%r586, [%r379];
$L__BB430_85:
	setp.lt.s32 	%p59, %r228, 5;
	@%p59 bra 	$L__BB430_87;
	xor.b32  	%r380, %r17, 4;
	add.s32 	%r381, %r124, %r380;
	shl.b32 	%r382, %r381, 2;
	mov.u32 	%r383, _ZZ9cuda_gemmIiLi256ELi4ELi1ELi32ELi8ELi8ELi32ELi1ELi0EEviiiPT_S1_S1_iiE3Ash;
	add.s32 	%r384, %r383, %r382;
	ld.shared.u32 	%r585, [%r384];
$L__BB430_87:
	setp.lt.s32 	%p60, %r228, 6;
	@%p60 bra 	$L__BB430_89;
	add.s32 	%r385, %r124, %r33;
	shl.b32 	%r386, %r385, 2;
	mov.u32 	%r387, _ZZ9cuda_gemmIiLi256ELi4ELi1ELi32ELi8ELi8ELi32ELi1ELi0EEviiiPT_S1_S1_iiE3Ash;
	add.s32 	%r388, %r387, %r386;
	ld.shared.u32 	%r584, [%r388];
$L__BB430_89:
	setp.lt.s32 	%p61, %r228, 7;
	@%p61 bra 	$L__BB430_91;
	add.s32 	%r389, %r124, %r34;
	shl.b32 	%r390, %r389, 2;
	mov.u32 	%r391, _ZZ9cuda_gemmIiLi256ELi4ELi1ELi32ELi8ELi8ELi32ELi1ELi0EEviiiPT_S1_S1_iiE3Ash;
	add.s32 	%r392, %r391, %r390;
	ld.shared.u32 	%r583, [%r392];
$L__BB430_91:
	setp.lt.s32 	%p62, %r228, 8;
	@%p62 bra 	$L__BB430_93;
	add.s32 	%r393, %r124, %r35;
	shl.b32 	%r394, %r393, 2;
	mov.u32 	%r395, _ZZ9cuda_gemmIiLi256ELi4ELi1ELi32ELi8ELi8ELi32ELi1ELi0EEviiiPT_S1_S1_iiE3Ash;
	add.s32 	%r396, %r395, %r394;
	ld.shared.u32 	%r582, [%r396];
$L__BB430_93:
	setp.lt.s32 	%p63, %r12, %r19;
	@%p63 bra 	$L__BB430_95;
$L__BB430_94:
	add.s32 	%r536, %r536, %r10;
	setp.lt.s32 	%p84, %r536, %r9;
	@%p84 bra 	$L__BB430_77;
	bra.uni 	$L__BB430_137;
$L__BB430_95:
	rem.s32 	%r397, %r2, %r228;
	shl.b32 	%r398, %r397, 2;
	mov.u32 	%r399, _ZZ9cuda_gemmIiLi256ELi4ELi1ELi32ELi8ELi8ELi32ELi1ELi0EEviiiPT_S1_S1_iiE11kron_fac_sh;
	add.s32 	%r142, %r399, %r398;
	mov.u32 	%r545, %r12;
$L__BB430_96:
	mad.lo.s32 	%r401, %r545, 36, %r142;
	ld.shared.u32 	%r144, [%r401];
	mov.b32 	%r547, 0;
	@%p55 bra 	$L__BB430_98;
	shfl.sync.idx.b32	%r402|%p65, %r144, %r36, %r20, -1;
	mul.lo.s32 	%r547, %r402, %r589;
$L__BB430_98:
	@%p56 bra 	$L__BB430_100;
	shfl.sync.idx.b32	%r403|%p67, %r144, %r37, %r20, -1;
	mad.lo.s32 	%r547, %r403, %r588, %r547;
$L__BB430_100:
	@%p57 bra 	$L__BB430_102;
	shfl.sync.idx.b32	%r404|%p69, %r144, %r38, %r20, -1;
	mad.lo.s32 	%r547, %r404, %r587, %r547;
$L__BB430_102:
	@%p58 bra 	$L__BB430_104;
	shfl.sync.idx.b32	%r405|%p71, %r144, %r39, %r20, -1;
	mad.lo.s32 	%r547, %r405, %r586, %r547;
$L__BB430_104:
	setp.lt.s32 	%p72, %r228, 5;
	@%p72 bra 	$L__BB430_106;
	shfl.sync.idx.b32	%r406|%p73, %r144, %r40, %r20, -1;
	mad.lo.s32 	%r547, %r406, %r585, %r547;
$L__BB430_106:
	setp.lt.s32 	%p74, %r228, 6;
	@%p74 bra 	$L__BB430_108;
	shfl.sync.idx.b32	%r407|%p75, %r144, %r41, %r20, -1;
	mad.lo.s32 	%r547, %r407, %r584, %r547;
$L__BB430_108:
	setp.lt.s32 	%p76, %r228, 7;
	@%p76 bra 	$L__BB430_110;
	shfl.sync.idx.b32	%r408|%p77, %r144, %r42, %r20, -1;
	mad.lo.s32 	%r547, %r408, %r583, %r547;
$L__BB430_110:
	setp.lt.s32 	%p78, %r228, 8;
	@%p78 bra 	$L__BB430_112;
	shfl.sync.idx.b32	%r409|%p79, %r144, %r43, %r20, -1;
	mad.lo.s32 	%r547, %r409, %r582, %r547;
$L__BB430_112:
	mov.u32 	%r553, %r3;
$L__BB430_113:
	shr.u32 	%r162, %r553, 1;
	shfl.sync.down.b32	%r410|%p80, %r547, %r162, %r21, -1;
	add.s32 	%r547, %r410, %r547;
	setp.gt.u32 	%p81, %r553, 3;
	mov.u32 	%r553, %r162;
	@%p81 bra 	$L__BB430_113;
	rem.u32 	%r411, %r2, %r4;
	setp.eq.s32 	%p82, %r411, 0;
	@%p82 bra 	$L__BB430_115;
	bra.uni 	$L__BB430_116;
$L__BB430_115:
	mad.lo.s32 	%r412, %r545, %r9, %r123;
	shl.b32 	%r413, %r412, 2;
	mov.u32 	%r414, _ZZ9cuda_gemmIiLi256ELi4ELi1ELi32ELi8ELi8ELi32ELi1ELi0EEviiiPT_S1_S1_iiE3Csh;
	add.s32 	%r415, %r414, %r413;
	st.shared.u32 	[%r415], %r547;
$L__BB430_116:
	add.s32 	%r545, %r545, %r14;
	setp.lt.s32 	%p83, %r545, %r19;
	@%p83 bra 	$L__BB430_96;
	bra.uni 	$L__BB430_94;
$L__BB430_117:
	setp.lt.s32 	%p36, %r12, %r19;
	@%p36 bra 	$L__BB430_118;
	bra.uni 	$L__BB430_136;
$L__BB430_118:
	rem.u32 	%r346, %r2, %r228;
	shl.b32 	%r347, %r346, 2;
	mov.u32 	%r348, _ZZ9cuda_gemmIiLi256ELi4ELi1ELi32ELi8ELi8ELi32ELi1ELi0EEviiiPT_S1_S1_iiE11kron_fac_sh;
	add.s32 	%r177, %r348, %r347;
	mov.u32 	%r573, %r12;
$L__BB430_119:
	mad.lo.s32 	%r350, %r573, 36, %r177;
	ld.shared.u32 	%r195, [%r350];
	mov.b32 	%r575, 0;
	@%p28 bra 	$L__BB430_121;
	shfl.sync.idx.b32	%r351|%p38, %r195, %r36, %r20, -1;
	mul.lo.s32 	%r575, %r351, %r589;
$L__BB430_121:
	@%p29 bra 	$L__BB430_123;
	shfl.sync.idx.b32	%r352|%p40, %r195, %r37, %r20, -1;
	mad.lo.s32 	%r575, %r352, %r588, %r575;
$L__BB430_123:
	@%p30 bra 	$L__BB430_125;
	shfl.sync.idx.b32	%r353|%p42, %r195, %r38, %r20, -1;
	mad.lo.s32 	%r575, %r353, %r587, %r575;
$L__BB430_125:
	@%p31 bra 	$L__BB430_127;
	shfl.sync.idx.b32	%r354|%p44, %r195, %r39, %r20, -1;
	mad.lo.s32 	%r575, %r354, %r586, %r575;
$L__BB430_127:
	@%p32 bra 	$L__BB430_129;
	shfl.sync.idx.b32	%r355|%p46, %r195, %r40, %r20, -1;
	mad.lo.s32 	%r575, %r355, %r585, %r575;
$L__BB430_129:
	setp.lt.s32 	%p47, %r228, 6;
	@%p47 bra 	$L__BB430_131;
	shfl.sync.idx.b32	%r356|%p48, %r195, %r41, %r20, -1;
	mad.lo.s32 	%r575, %r356, %r584, %r575;
$L__BB430_131:
	setp.lt.s32 	%p49, %r228, 7;
	@%p49 bra 	$L__BB430_133;
	shfl.sync.idx.b32	%r357|%p50, %r195, %r42, %r20, -1;
	mad.lo.s32 	%r575, %r357, %r583, %r575;
$L__BB430_133:
	setp.lt.s32 	%p51, %r228, 8;
	@%p51 bra 	$L__BB430_135;
	shfl.sync.idx.b32	%r358|%p52, %r195, %r43, %r20, -1;
	mad.lo.s32 	%r575, %r358, %r582, %r575;
$L__BB430_135:
	mad.lo.s32 	%r359, %r573, %r9, %r175;
	shl.b32 	%r360, %r359, 2;
	mov.u32 	%r361, _ZZ9cuda_gemmIiLi256ELi4ELi1ELi32ELi8ELi8ELi32ELi1ELi0EEviiiPT_S1_S1_iiE3Csh;
	add.s32 	%r362, %r361, %r360;
	st.shared.u32 	[%r362], %r575;
	add.s32 	%r573, %r573, %r14;
	setp.lt.s32 	%p53, %r573, %r19;
	@%p53 bra 	$L__BB430_119;
$L__BB430_136:
	add.s32 	%r564, %r564, %r10;
	setp.lt.s32 	%p54, %r564, %r9;
	@%p54 bra 	$L__BB430_60;
$L__BB430_137:
	bar.sync 	0;
	@%p14 bra 	$L__BB430_144;
	setp.eq.s32 	%p113, %r24, 0;
	shl.b32 	%r222, %r495, 5;
	mov.u32 	%r590, %r1;
	@%p113 bra 	$L__BB430_142;
	setp.eq.s32 	%p114, %r24, 1;
	add.s32 	%r469, %r222, %r1;
	ld.shared.u32 	%r470, [%r28];
	mul.wide.s32 	%rd25, %r469, 4;
	add.s64 	%rd6, %rd2, %rd25;
	st.global.u32 	[%rd6], %r470;
	mov.u32 	%r590, %r22;
	@%p114 bra 	$L__BB430_142;
	setp.eq.s32 	%p115, %r24, 2;
	ld.shared.u32 	%r471, [%r29];
	cvt.u64.u32 	%rd26, %r25;
	add.s64 	%rd7, %rd6, %rd26;
	st.global.u32 	[%rd7], %r471;
	mov.u32 	%r590, %r26;
	@%p115 bra 	$L__BB430_142;
	add.s32 	%r472, %r29, %r25;
	ld.shared.u32 	%r473, [%r472];
	add.s64 	%rd28, %rd7, %rd26;
	st.global.u32 	[%rd28], %r473;
	mov.u32 	%r590, %r27;
$L__BB430_142:
	setp.lt.u32 	%p116, %r23, 3;
	@%p116 bra 	$L__BB430_144;
$L__BB430_143:
	add.s32 	%r474, %r222, %r590;
	shl.b32 	%r475, %r590, 2;
	mov.u32 	%r476, _ZZ9cuda_gemmIiLi256ELi4ELi1ELi32ELi8ELi8ELi32ELi1ELi0EEviiiPT_S1_S1_iiE3Csh;
	add.s32 	%r477, %r476, %r475;
	ld.shared.u32 	%r478, [%r477];
	mul.wide.s32 	%rd29, %r474, 4;
	add.s64 	%rd30, %rd2, %rd29;
	st.global.u32 	[%rd30], %r478;
	add.s32 	%r479, %r477, %r25;
	ld.shared.u32 	%r480, [%r479];
	add.s64 	%rd32, %rd30, %rd14;
	st.global.u32 	[%rd32], %r480;
	add.s32 	%r481, %r479, %r25;
	ld.shared.u32 	%r482, [%r481];
	add.s64 	%rd33, %rd32, %rd14;
	st.global.u32 	[%rd33], %r482;
	add.s32 	%r483, %r481, %r25;
	ld.shared.u32 	%r484, [%r483];
	add.s64 	%rd34, %rd33, %rd14;
	st.global.u32 	[%rd34], %r484;
	add.s32 	%r590, %r25, %r590;
	setp.lt.u32 	%p117, %r590, 32;
	@%p117 bra 	$L__BB430_143;
$L__BB430_144:
	add.s32 	%r495, %r495, %r16;
	shl.b32 	%r485, %r16, 2;
	setp.lt.u32 	%p118, %r495, %r485;
	@%p118 bra 	$L__BB430_5;
$L__BB430_145:
	ret;

}
	// .globl	_Z9cuda_gemmIiLi256ELi4ELi1ELi32ELi8ELi8ELi32ELi1ELi1EEviiiPT_S1_S1_ii
.visible .entry _Z9cuda_gemmIiLi256ELi4ELi1ELi32ELi8ELi8ELi32ELi1ELi1EEviiiPT_S1_S1_ii(
	.param .u32 _Z9cuda_gemmIiLi256ELi4ELi1ELi32ELi8ELi8ELi32ELi1ELi1EEviiiPT_S1_S1_ii_param_0,
	.param .u32 _Z9cuda_gemmIiLi256ELi4ELi1ELi32ELi8ELi8ELi32ELi1ELi1EEviiiPT_S1_S1_ii_param_1,
	.param .u32 _Z9cuda_gemmIiLi256ELi4ELi1ELi32ELi8ELi8ELi32ELi1ELi1EEviiiPT_S1_S1_ii_param_2,
	.param .u64 .ptr .align 1 _Z9cuda_gemmIiLi256ELi4ELi1ELi32ELi8ELi8ELi32ELi1ELi1EEviiiPT_S1_S1_ii_param_3,
	.param .u64 .ptr .align 1 _Z9cuda_gemmIiLi256ELi4ELi1ELi32ELi8ELi8ELi32ELi1ELi1EEviiiPT_S1_S1_ii_param_4,
	.param .u64 .ptr .align 1 _Z9cuda_gemmIiLi256ELi4ELi1ELi32ELi8ELi8ELi32ELi1ELi1EEviiiPT_S1_S1_ii_param_5,
	.param .u32 _Z9cuda_gemmIiLi256ELi4ELi1ELi32ELi8ELi8ELi32ELi1ELi1EEviiiPT_S1_S1_ii_param_6,
	.param .u32 _Z9cuda_gemmIiLi256ELi4ELi1ELi32ELi8ELi8ELi32ELi1ELi1EEviiiPT_S1_S1_ii_param_7
)
.maxntid 256
{
	.reg .pred 	%p<37>;
	.reg .b32 	%r<224>;
	.reg .b64 	%rd<46>;
	// demoted variable
	.shared .align 128 .b8 _ZZ9cuda_gemmIiLi256ELi4ELi1ELi32ELi8ELi8ELi32ELi1ELi1EEviiiPT_S1_S1_iiE11kron_fac_sh[288];
	// demoted variable
	.shared .align 128 .b8 _ZZ9cuda_gemmIiLi256ELi4ELi1ELi32ELi8ELi8ELi32ELi1ELi1EEviiiPT_S1_S1_iiE3Ash[128];
	// demoted variable
	.shared .align 128 .b8 _ZZ9cuda_gemmIiLi256ELi4ELi1ELi32ELi8ELi8ELi32ELi1ELi1EEviiiPT_S1_S1_iiE3Csh[128];
	ld.param.u64 	%rd11, [_Z9cuda_gemmIiLi256ELi4ELi1ELi32ELi8ELi8ELi32ELi1ELi1EEviiiPT_S1_S1_ii_param_3];
	ld.param.u64 	%rd12, [_Z9cuda_gemmIiLi256ELi4ELi1ELi32ELi8ELi8ELi32ELi1ELi1EEviiiPT_S1_S1_ii_param_4];
	ld.param.u64 	%rd13, [_Z9cuda_gemmIiLi256ELi4ELi1ELi32ELi8ELi8ELi32ELi1ELi1EEviiiPT_S1_S1_ii_param_5];
	cvta.to.global.u64 	%rd1, %rd12;
	cvta.to.global.u64 	%rd2, %rd11;
	cvta.to.global.u64 	%rd3, %rd13;
	mov.u32 	%r1, %tid.x;
	setp.gt.u32 	%p1, %r1, 63;
	@%p1 bra 	$L__BB431_7;
	mov.u32 	%r2, %ntid.x;
	add.s32 	%r66, %r1, %r2;
	max.u32 	%r67, %r66, 64;
	setp.lt.u32 	%p2, %r66, 64;
	selp.u32 	%r68, 1, 0, %p2;
	add.s32 	%r69, %r66, %r68;
	sub.s32 	%r70, %r67, %r69;
	div.u32 	%r71, %r70, %r2;
	add.s32 	%r3, %r71, %r68;
	and.b32  	%r72, %r3, 3;
	setp.eq.s32 	%p3, %r72, 3;
	mov.u32 	%r212, %r1;
	@%p3 bra 	$L__BB431_4;
	add.s32 	%r74, %r3, 1;
	and.b32  	%r4, %r74, 3;
	mov.b32 	%r211, 0;
	mov.u32 	%r212, %r1;
$L__BB431_3:
	.pragma "nounroll";
	mul.wide.u32 	%rd14, %r212, 4;
	add.s64 	%rd15, %rd1, %rd14;
	ld.global.u32 	%r75, [%rd15];
	and.b32  	%r76, %r212, 7;
	mov.u32 	%r77, _ZZ9cuda_gemmIiLi256ELi4ELi1ELi32ELi8ELi8ELi32ELi1ELi1EEviiiPT_S1_S1_iiE11kron_fac_sh;
	mad.lo.s32 	%r78, %r76, 36, %r77;
	shr.u32 	%r79, %r212, 1;
	and.b32  	%r80, %r79, 2147483644;
	add.s32 	%r81, %r78, %r80;
	st.shared.u32 	[%r81], %r75;
	add.s32 	%r212, %r212, %r2;
	add.s32 	%r211, %r211, 1;
	setp.ne.s32 	%p4, %r211, %r4;
	@%p4 bra 	$L__BB431_3;
$L__BB431_4:
	setp.lt.u32 	%p5, %r3, 3;
	@%p5 bra 	$L__BB431_7;
	mov.u32 	%r84, _ZZ9cuda_gemmIiLi256ELi4ELi1ELi32ELi8ELi8ELi32ELi1ELi1EEviiiPT_S1_S1_iiE11kron_fac_sh;
$L__BB431_6:
	mul.wide.u32 	%rd16, %r212, 4;
	add.s64 	%rd17, %rd1, %rd16;
	ld.global.u32 	%r82, [%rd17];
	and.b32  	%r83, %r212, 7;
	mad.lo.s32 	%r85, %r83, 36, %r84;
	shr.u32 	%r86, %r212, 1;
	and.b32  	%r87, %r86, 2147483644;
	add.s32 	%r88, %r85, %r87;
	st.shared.u32 	[%r88], %r82;
	add.s32 	%r89, %r212, %r2;
	mul.wide.u32 	%rd18, %r89, 4;
	add.s64 	%rd19, %rd1, %rd18;
	ld.global.u32 	%r90, [%rd19];
	and.b32  	%r91, %r89, 7;
	mad.lo.s32 	%r92, %r91, 36, %r84;
	shr.u32 	%r93, %r89, 1;
	and.b32  	%r94, %r93, 2147483644;
	add.s32 	%r95, %r92, %r94;
	st.shared.u32 	[%r95], %r90;
	add.s32 	%r96, %r89, %r2;
	mul.wide.u32 	%rd20, %r96, 4;
	add.s64 	%rd21, %rd1, %rd20;
	ld.global.u32 	%r97, [%rd21];
	and.b32  	%r98, %r96, 7;
	mad.lo.s32 	%r99, %r98, 36, %r84;
	shr.u32 	%r100, %r96, 1;
	and.b32  	%r101, %r100, 2147483644;
	add.s32 	%r102, %r99, %r101;
	st.shared.u32 	[%r102], %r97;
	add.s32 	%r103, %r96, %r2;
	mul.wide.u32 	%rd22, %r103, 4;
	add.s64 	%rd23, %rd1, %rd22;
	ld.global.u32 	%r104, [%rd23];
	and.b32  	%r105, %r103, 7;
	mad.lo.s32 	%r106, %r105, 36, %r84;
	shr.u32 	%r107, %r103, 1;
	and.b32  	%r108, %r107, 2147483644;
	add.s32 	%r109, %r106, %r108;
	st.shared.u32 	[%r109], %r104;
	add.s32 	%r212, %r103, %r2;
	setp.lt.u32 	%p6, %r212, 64;
	@%p6 bra 	$L__BB431_6;
$L__BB431_7:
	mov.u32 	%r214, %ctaid.y;
	mov.u32 	%r13, %nctaid.y;
	shl.b32 	%r14, %r13, 2;
	setp.ge.u32 	%p7, %r214, %r14;
	@%p7 bra 	$L__BB431_34;
	mov.u32 	%r110, %ntid.x;
	shl.b32 	%r111, %r1, 2;
	and.b32  	%r112, %r111, 28;
	mov.u32 	%r113, _ZZ9cuda_gemmIiLi256ELi4ELi1ELi32ELi8ELi8ELi32ELi1ELi1EEviiiPT_S1_S1_iiE11kron_fac_sh;
	add.s32 	%r15, %r113, %r112;
	add.s32 	%r16, %r1, %r110;
	max.u32 	%r114, %r16, 32;
	setp.lt.u32 	%p8, %r16, 32;
	selp.u32 	%r115, 1, 0, %p8;
	add.s32 	%r116, %r16, %r115;
	sub.s32 	%r117, %r114, %r116;
	div.u32 	%r118, %r117, %r110;
	add.s32 	%r17, %r118, %r115;
	add.s32 	%r119, %r17, 1;
	and.b32  	%r18, %r119, 3;
	mov.u32 	%r120, _ZZ9cuda_gemmIiLi256ELi4ELi1ELi32ELi8ELi8ELi32ELi1ELi1EEviiiPT_S1_S1_iiE3Ash;
	add.s32 	%r19, %r120, %r111;
	shl.b32 	%r20, %r110, 2;
	add.s32 	%r21, %r19, %r20;
	add.s32 	%r22, %r16, %r110;
	add.s32 	%r23, %r22, %r110;
	mov.u32 	%r121, _ZZ9cuda_gemmIiLi256ELi4ELi1ELi32ELi8ELi8ELi32ELi1ELi1EEviiiPT_S1_S1_iiE3Csh;
	add.s32 	%r24, %r121, %r111;
	add.s32 	%r25, %r24, %r20;
	add.s32 	%r26, %r25, %r20;
	and.b32  	%r122, %r1, 3;
	mad.lo.s32 	%r27, %r122, 36, %r120;
	or.b32  	%r28, %r122, 4;
	add.s32 	%r123, %r122, 5;
	and.b32  	%r29, %r123, 7;
	add.s32 	%r124, %r122, 6;
	and.b32  	%r30, %r124, 7;
	add.s32 	%r125, %r122, -1;
	and.b32  	%r31, %r125, 7;
	shl.b32 	%r32, %r110, 4;
	shl.b32 	%r33, %r110, 3;
	mul.lo.s32 	%r34, %r110, 12;
	mul.wide.u32 	%rd24, %r110, 4;
	add.s64 	%rd4, %rd2, %rd24;
	mul.wide.u32 	%rd25, %r110, 8;
	add.s64 	%rd5, %rd2, %rd25;
	mul.wide.u32 	%rd26, %r110, 12;
	add.s64 	%rd6, %rd2, %rd26;
	shr.u32 	%r35, %r110, 2;
	cvt.u64.u32 	%rd28, %r20;
$L__BB431_9:
	setp.gt.u32 	%p9, %r1, 31;
	@%p9 bra 	$L__BB431_23;
	setp.eq.s32 	%p10, %r18, 0;
	shl.b32 	%r37, %r214, 5;
	mov.u32 	%r215, %r1;
	@%p10 bra 	$L__BB431_14;
	setp.eq.s32 	%p11, %r18, 1;
	add.s32 	%r126, %r37, %r1;
	mul.wide.s32 	%rd27, %r126, 4;
	add.s64 	%rd7, %rd2, %rd27;
	ld.global.u32 	%r127, [%rd7];
	st.shared.u32 	[%r19], %r127;
	mov.u32 	%r215, %r16;
	@%p11 bra 	$L__BB431_14;
	setp.eq.s32 	%p12, %r18, 2;
	add.s64 	%rd8, %rd7, %rd28;
	ld.global.u32 	%r128, [%rd8];
	st.shared.u32 	[%r21], %r128;
	mov.u32 	%r215, %r22;
	@%p12 bra 	$L__BB431_14;
	add.s64 	%rd30, %rd8, %rd28;
	ld.global.u32 	%r129, [%rd30];
	add.s32 	%r130, %r21, %r20;
	st.shared.u32 	[%r130], %r129;
	mov.u32 	%r215, %r23;
$L__BB431_14:
	setp.lt.u32 	%p13, %r17, 3;
	@%p13 bra 	$L__BB431_17;
	shl.b32 	%r131, %r215, 2;
	mov.u32 	%r132, _ZZ9cuda_gemmIiLi256ELi4ELi1ELi32ELi8ELi8ELi32ELi1ELi1EEviiiPT_S1_S1_iiE3Ash;
	add.s32 	%r218, %r132, %r131;
	add.s32 	%r217, %r215, %r37;
$L__BB431_16:
	mul.wide.s32 	%rd31, %r217, 4;
	add.s64 	%rd32, %rd4, %rd31;
	add.s64 	%rd33, %rd5, %rd31;
	add.s64 	%rd34, %rd6, %rd31;
	add.s64 	%rd35, %rd2, %rd31;
	ld.global.u32 	%r133, [%rd35];
	st.shared.u32 	[%r218], %r133;
	ld.global.u32 	%r134, [%rd32];
	add.s32 	%r135, %r218, %r20;
	st.shared.u32 	[%r135], %r134;
	ld.global.u32 	%r136, [%rd33];
	add.s32 	%r137, %r218, %r33;
	st.shared.u32 	[%r137], %r136;
	ld.global.u32 	%r138, [%rd34];
	add.s32 	%r139, %r218, %r34;
	st.shared.u32 	[%r139], %r138;
	add.s32 	%r215, %r215, %r20;
	add.s32 	%r218, %r218, %r32;
	add.s32 	%r217, %r217, %r20;
	setp.lt.u32 	%p14, %r215, 32;
	@%p14 bra 	$L__BB431_16;
$L__BB431_17:
	setp.eq.s32 	%p15, %r18, 0;
	mov.u32 	%r216, %r1;
	@%p15 bra 	$L__BB431_21;
	setp.eq.s32 	%p16, %r18, 1;
	mov.b32 	%r140, 0;
	st.shared.u32 	[%r24], %r140;
	mov.u32 	%r216, %r16;
	@%p16 bra 	$L__BB431_21;
	setp.eq.s32 	%p17, %r18, 2;
	mov.b32 	%r141, 0;
	st.shared.u32 	[%r25], %r141;
	mov.u32 	%r216, %r22;
	@%p17 bra 	$L__BB431_21;
	mov.b32 	%r142, 0;
	st.shared.u32 	[%r26], %r142;
	mov.u32 	%r216, %r23;
$L__BB431_21:
	setp.lt.u32 	%p18, %r17, 3;
	@%p18 bra 	$L__BB431_23;
$L__BB431_22:
	shl.b32 	%r143, %r216, 2;
	mov.u32 	%r144, _ZZ9cuda_gemmIiLi256ELi4ELi1ELi32ELi8ELi8ELi32ELi1ELi1EEviiiPT_S1_S1_iiE3Csh;
	add.s32 	%r145, %r144, %r143;
	mov.b32 	%r146, 0;
	st.shared.u32 	[%r145], %r146;
	add.s32 	%r147, %r145, %r20;
	st.shared.u32 	[%r147], %r146;
	add.s32 	%r148, %r147, %r20;
	st.shared.u32 	[%r148], %r146;
	add.s32 	%r149, %r148, %r20;
	st.shared.u32 	[%r149], %r146;
	add.s32 	%r216, %r20, %r216;
	setp.lt.u32 	%p19, %r216, 32;
	@%p19 bra 	$L__BB431_22;
$L__BB431_23:
	setp.gt.u32 	%p20, %r1, 31;
	bar.sync 	0;
	@%p20 bra 	$L__BB431_26;
	shr.u32 	%r221, %r1, 2;
	ld.shared.u32 	%r51, [%r27];
	ld.shared.u32 	%r52, [%r27+4];
	ld.shared.u32 	%r53, [%r27+8];
	ld.shared.u32 	%r54, [%r27+12];
	shl.b32 	%r150, %r1, 3;
	and.b32  	%r151, %r150, 24;
	or.b32  	%r152, %r151, %r28;
	shl.b32 	%r153, %r152, 2;
	mov.u32 	%r154, _ZZ9cuda_gemmIiLi256ELi4ELi1ELi32ELi8ELi8ELi32ELi1ELi1EEviiiPT_S1_S1_iiE3Ash;
	add.s32 	%r155, %r154, %r153;
	ld.shared.u32 	%r55, [%r155];
	or.b32  	%r156, %r151, %r29;
	shl.b32 	%r157, %r156, 2;
	add.s32 	%r158, %r154, %r157;
	ld.shared.u32 	%r56, [%r158];
	or.b32  	%r159, %r151, %r30;
	shl.b32 	%r160, %r159, 2;
	add.s32 	%r161, %r154, %r160;
	ld.shared.u32 	%r57, [%r161];
	or.b32  	%r162, %r151, %r31;
	shl.b32 	%r163, %r162, 2;
	add.s32 	%r164, %r154, %r163;
	ld.shared.u32 	%r58, [%r164];
$L__BB431_25:
	mad.lo.s32 	%r165, %r221, 36, %r15;
	ld.shared.u32 	%r166, [%r165];
	and.b32  	%r167, %r1, 3;
	shfl.sync.idx.b32	%r168|%p21, %r166, %r167, 6175, -1;
	mul.lo.s32 	%r169, %r168, %r51;
	add.s32 	%r170, %r167, 1;
	shfl.sync.idx.b32	%r171|%p22, %r166, %r170, 6175, -1;
	mad.lo.s32 	%r172, %r171, %r52, %r169;
	add.s32 	%r173, %r167, 2;
	shfl.sync.idx.b32	%r174|%p23, %r166, %r173, 6175, -1;
	mad.lo.s32 	%r175, %r174, %r53, %r172;
	add.s32 	%r176, %r167, 3;
	shfl.sync.idx.b32	%r177|%p24, %r166, %r176, 6175, -1;
	mad.lo.s32 	%r178, %r177, %r54, %r175;
	shfl.sync.idx.b32	%r179|%p25, %r166, %r28, 6175, -1;
	mad.lo.s32 	%r180, %r179, %r55, %r178;
	shfl.sync.idx.b32	%r181|%p26, %r166, %r29, 6175, -1;
	mad.lo.s32 	%r182, %r181, %r56, %r180;
	shfl.sync.idx.b32	%r183|%p27, %r166, %r30, 6175, -1;
	mad.lo.s32 	%r184, %r183, %r57, %r182;
	shfl.sync.idx.b32	%r185|%p28, %r166, %r31, 6175, -1;
	mad.lo.s32 	%r186, %r185, %r58, %r184;
	shl.b32 	%r187, %r221, 4;
	shl.b32 	%r188, %r1, 2;
	and.b32  	%r189, %r188, 12;
	or.b32  	%r190, %r187, %r189;
	mov.u32 	%r191, _ZZ9cuda_gemmIiLi256ELi4ELi1ELi32ELi8ELi8ELi32ELi1ELi1EEviiiPT_S1_S1_iiE3Csh;
	add.s32 	%r192, %r191, %r190;
	ld.shared.u32 	%r193, [%r192];
	add.s32 	%r194, %r193, %r186;
	st.shared.u32 	[%r192], %r194;
	add.s32 	%r221, %r221, %r35;
	setp.lt.u32 	%p29, %r221, 8;
	@%p29 bra 	$L__BB431_25;
$L__BB431_26:
	setp.gt.u32 	%p30, %r1, 31;
	bar.sync 	0;
	@%p30 bra 	$L__BB431_33;
	setp.eq.s32 	%p31, %r18, 0;
	shl.b32 	%r61, %r214, 5;
	mov.u32 	%r222, %r1;
	@%p31 bra 	$L__BB431_31;
	setp.eq.s32 	%p32, %r18, 1;
	add.s32 	%r195, %r61, %r1;
	ld.shared.u32 	%r196, [%r24];
	mul.wide.s32 	%rd36, %r195, 4;
	add.s64 	%rd9, %rd3, %rd36;
	st.global.u32 	[%rd9], %r196;
	mov.u32 	%r222, %r16;
	@%p32 bra 	$L__BB431_31;
	setp.eq.s32 	%p33, %r18, 2;
	ld.shared.u32 	%r197, [%r25];
	cvt.u64.u32 	%rd37, %r20;
	add.s64 	%rd10, %rd9, %rd37;
	st.global.u32 	[%rd10], %r197;
	mov.u32 	%r222, %r22;
	@%p33 bra 	$L__BB431_31;
	ld.shared.u32 	%r198, [%r26];
	add.s64 	%rd39, %rd10, %rd37;
	st.global.u32 	[%rd39], %r198;
	mov.u32 	%r222, %r23;
$L__BB431_31:
	setp.lt.u32 	%p34, %r17, 3;
	@%p34 bra 	$L__BB431_33;
$L__BB431_32:
	add.s32 	%r199, %r61, %r222;
	shl.b32 	%r200, %r222, 2;
	mov.u32 	%r201, _ZZ9cuda_gemmIiLi256ELi4ELi1ELi32ELi8ELi8ELi32ELi1ELi1EEviiiPT_S1_S1_iiE3Csh;
	add.s32 	%r202, %r201, %r200;
	ld.shared.u32 	%r203, [%r202];
	mul.wide.s32 	%rd40, %r199, 4;
	add.s64 	%rd41, %rd3, %rd40;
	st.global.u32 	[%rd41], %r203;
	add.s32 	%r204, %r202, %r20;
	ld.shared.u32 	%r205, [%r204];
	add.s64 	%rd43, %rd41, %rd28;
	st.global.u32 	[%rd43], %r205;
	add.s32 	%r206, %r204, %r20;
	ld.shared.u32 	%r207, [%r206];
	add.s64 	%rd44, %rd43, %rd28;
	st.global.u32 	[%rd44], %r207;
	add.s32 	%r208, %r206, %r20;
	ld.shared.u32 	%r209, [%r208];
	add.s64 	%rd45, %rd44, %rd28;
	st.global.u32 	[%rd45], %r209;
	add.s32 	%r222, %r20, %r222;
	setp.lt.u32 	%p35, %r222, 32;
	@%p35 bra 	$L__BB431_32;
$L__BB431_33:
	add.s32 	%r214, %r214, %r13;
	setp.lt.u32 	%p36, %r214, %r14;
	@%p36 bra 	$L__BB431_9;
$L__BB431_34:
	ret;

}
	// .globl	_Z9cuda_gemmIiLi256ELi4ELi1ELi32ELi16ELi16ELi32ELi0ELi0EEviiiPT_S1_S1_ii
.visible .entry _Z9cuda_gemmIiLi256ELi4ELi1ELi32ELi16ELi16ELi32ELi0ELi0EEviiiPT_S1_S1_ii(
	.param .u32 _Z9cuda_gemmIiLi256ELi4ELi1ELi32ELi16ELi16ELi32ELi0ELi0EEviiiPT_S1_S1_ii_param_0,
	.param .u32 _Z9cuda_gemmIiLi256ELi4ELi1ELi32ELi16ELi16ELi32ELi0ELi0EEviiiPT_S1_S1_ii_param_1,
	.param .u32 _Z9cuda_gemmIiLi256ELi4ELi1ELi32ELi16ELi16ELi32ELi0ELi0EEviiiPT_S1_S1_ii_param_2,
	.param .u64 .ptr .align 1 _Z9cuda_gemmIiLi256ELi4ELi1ELi32ELi16ELi16ELi32ELi0ELi0EEviiiPT_S1_S1_ii_param_3,
	.param .u64 .ptr .align 1 _Z9cuda_gemmIiLi256ELi4ELi1ELi32ELi16ELi16ELi32ELi0ELi0EEviiiPT_S1_S1_ii_param_4,
	.param .u64 .ptr .align 1 _Z9cuda_gemmIiLi256ELi4ELi1ELi32ELi16ELi16ELi32ELi0ELi0EEviiiPT_S1_S1_ii_param_5,
	.param .u32 _Z9cuda_gemmIiLi256ELi4ELi1ELi32ELi16ELi16ELi32ELi0ELi0EEviiiPT_S1_S1_ii_param_6,
	.param .u32 _Z9cuda_gemmIiLi256ELi4ELi1ELi32ELi16ELi16ELi32ELi0ELi0EEviiiPT_S1_S1_ii_param_7
)
.maxntid 256
{
	.reg .pred 	%p<199>;
	.reg .b32 	%r<1070>;
	.reg .b64 	%rd<37>;
	// demoted variable
	.shared .align 128 .b8 _ZZ9cuda_gemmIiLi256ELi4ELi1ELi32ELi16ELi16ELi32ELi0ELi0EEviiiPT_S1_S1_iiE11kron_fac_sh[1088];
	// demoted variable
	.shared .align 128 .b8 _ZZ9cuda_gemmIiLi256ELi4ELi1ELi32ELi16ELi16ELi32ELi0ELi0EEviiiPT_S1_S1_iiE3Ash[128];
	// demoted variable
	.shared .align 128 .b8 _ZZ9cuda_gemmIiLi256ELi4ELi1ELi32ELi16ELi16ELi32ELi0ELi0EEviiiPT_S1_S1_iiE3Csh[128];
	ld.param.u32 	%r374, [_Z9cuda_gemmIiLi256ELi4ELi1ELi32ELi16ELi16ELi32ELi0ELi0EEviiiPT_S1_S1_ii_param_2];
	ld.param.u64 	%rd7, [_Z9cuda_gemmIiLi256ELi4ELi1ELi32ELi16ELi16ELi32ELi0ELi0EEviiiPT_S1_S1_ii_param_3];
	ld.param.u64 	%rd6, [_Z9cuda_gemmIiLi256ELi4ELi1ELi32ELi16ELi16ELi32ELi0ELi0EEviiiPT_S1_S1_ii_param_4];
	ld.param.u64 	%rd8, [_Z9cuda_gemmIiLi256ELi4ELi1ELi32ELi16ELi16ELi32ELi0ELi0EEviiiPT_S1_S1_ii_param_5];
	ld.param.u32 	%r375, [_Z9cuda_gemmIiLi256ELi4ELi1ELi32ELi16ELi16ELi32ELi0ELi0EEviiiPT_S1_S1_ii_param_6];
	ld.param.u32 	%r376, [_Z9cuda_gemmIiLi256ELi4ELi1ELi32ELi16ELi16ELi32ELi0ELi0EEviiiPT_S1_S1_ii_param_7];
	cvta.to.global.u64 	%rd1, %rd7;
	cvta.to.global.u64 	%rd2, %rd8;
	mov.u32 	%r1, %tid.x;
	and.b32  	%r2, %r1, 31;
	setp.lt.s32 	%p1, %r376, 16;
	shr.u32 	%r3, %r376, 4;
	selp.b32 	%r4, 1, %r3, %p1;
	mul.lo.s32 	%r5, %r376, %r375;
	setp.ge.u32 	%p2, %r1, %r5;
	@%p2 bra 	$L__BB432_3;
	mov.u32 	%r6, %ntid.x;
	cvta.to.global.u64 	%rd3, %rd6;
	mov.u32 	%r876, %r1;
$L__BB432_2:
	mul.wide.u32 	%rd9, %r876, 4;
	add.s64 	%rd10, %rd3, %rd9;
	ld.global.u32 	%r377, [%rd10];
	rem.u32 	%r378, %r876, %r375;
	mov.u32 	%r379, _ZZ9cuda_gemmIiLi256ELi4ELi1ELi32ELi16ELi16ELi32ELi0ELi0EEviiiPT_S1_S1_iiE11kron_fac_sh;
	mad.lo.s32 	%r380, %r378, 68, %r379;
	div.u32 	%r381, %r876, %r376;
	shl.b32 	%r382, %r381, 2;
	add.s32 	%r383, %r380, %r382;
	st.shared.u32 	[%r383], %r377;
	add.s32 	%r876, %r876, %r6;
	setp.lt.u32 	%p3, %r876, %r5;
	@%p3 bra 	$L__BB432_2;
$L__BB432_3:
	div.s32 	%r9, 32, %r376;
	mul.lo.s32 	%r384, %r9, %r4;
	min.s32 	%r10, %r384, 256;
	div.u32 	%r12, %r1, %r10;
	mul.lo.s32 	%r385, %r12, %r10;
	sub.s32 	%r386, %r1, %r385;
	div.u32 	%r11, %r386, %r4;
	mov.u32 	%r13, %ntid.x;
	div.u32 	%r14, %r13, %r10;
	mov.u32 	%r893, %ctaid.y;
	mov.u32 	%r387, %nctaid.y;
	shl.b32 	%r388, %r387, 2;
	setp.ge.u32 	%p4, %r893, %r388;
	@%p4 bra 	$L__BB432_241;
	mov.u32 	%r390, %ctaid.x;
	shl.b32 	%r16, %r390, 5;
	and.b32  	%r17, %r11, 15;
	rem.u32 	%r391, %r1, %r4;
	shl.b32 	%r18, %r391, 4;
	min.s32 	%r19, %r375, 16;
	shl.b32 	%r392, %r376, 8;
	sub.s32 	%r20, 8223, %r392;
	shl.b32 	%r393, %r4, 8;
	sub.s32 	%r21, 8223, %r393;
	add.s32 	%r22, %r1, %r13;
	max.u32 	%r394, %r22, 32;
	setp.lt.u32 	%p5, %r22, 32;
	selp.u32 	%r395, 1, 0, %p5;
	add.s32 	%r396, %r22, %r395;
	sub.s32 	%r397, %r394, %r396;
	div.u32 	%r398, %r397, %r13;
	add.s32 	%r23, %r398, %r395;
	add.s32 	%r399, %r23, 1;
	and.b32  	%r24, %r399, 3;
	shl.b32 	%r25, %r13, 2;
	add.s32 	%r26, %r22, %r13;
	add.s32 	%r400, %r11, 1;
	and.b32  	%r27, %r400, 15;
	add.s32 	%r401, %r11, 2;
	and.b32  	%r28, %r401, 15;
	add.s32 	%r402, %r11, 3;
	and.b32  	%r29, %r402, 15;
	add.s32 	%r403, %r11, 4;
	and.b32  	%r30, %r403, 15;
	add.s32 	%r404, %r11, 5;
	and.b32  	%r31, %r404, 15;
	add.s32 	%r405, %r11, 6;
	and.b32  	%r32, %r405, 15;
	add.s32 	%r406, %r11, 7;
	and.b32  	%r33, %r406, 15;
	setp.lt.s32 	%p6, %r17, %r376;
	selp.b32 	%r407, 0, %r376, %p6;
	sub.s32 	%r34, %r17, %r407;
	add.s32 	%r408, %r17, 1;
	setp.lt.s32 	%p7, %r408, %r376;
	selp.b32 	%r409, 0, %r376, %p7;
	sub.s32 	%r35, %r408, %r409;
	add.s32 	%r410, %r17, 2;
	setp.lt.s32 	%p8, %r410, %r376;
	selp.b32 	%r411, 0, %r376, %p8;
	sub.s32 	%r36, %r410, %r411;
	add.s32 	%r412, %r17, 3;
	setp.lt.s32 	%p9, %r412, %r376;
	selp.b32 	%r413, 0, %r376, %p9;
	sub.s32 	%r37, %r412, %r413;
	add.s32 	%r414, %r17, 4;
	setp.lt.s32 	%p10, %r414, %r376;
	selp.b32 	%r415, 0, %r376, %p10;
	sub.s32 	%r38, %r414, %r415;
	add.s32 	%r416, %r17, 5;
	setp.lt.s32 	%p11, %r416, %r376;
	selp.b32 	%r417, 0, %r376, %p11;
	sub.s32 	%r39, %r416, %r417;
	add.s32 	%r418, %r17, 6;
	setp.lt.s32 	%p12, %r418, %r376;
	selp.b32 	%r419, 0, %r376, %p12;
	sub.s32 	%r40, %r418, %r419;
	add.s32 	%r420, %r17, 7;
	setp.lt.s32 	%p13, %r420, %r376;
	selp.b32 	%r421, 0, %r376, %p13;
	sub.s32 	%r41, %r420, %r421;
	add.s32 	%r422, %r17, 8;
	setp.lt.s32 	%p14, %r422, %r376;
	selp.b32 	%r423, 0, %r376, %p14;
	sub.s32 	%r42, %r422, %r423;
	add.s32 	%r424, %r17, 9;
	setp.lt.s32 	%p15, %r424, %r376;
	selp.b32 	%r425, 0, %r376, %p15;
	sub.s32 	%r43, %r424, %r425;
	add.s32 	%r426, %r17, 10;
	setp.lt.s32 	%p16, %r426, %r376;
	selp.b32 	%r427, 0, %r376, %p16;
	sub.s32 	%r44, %r426, %r427;
	add.s32 	%r428, %r17, 11;
	setp.lt.s32 	%p17, %r428, %r376;
	selp.b32 	%r429, 0, %r376, %p17;
	sub.s32 	%r45, %r428, %r429;
	add.s32 	%r430, %r17, 12;
	setp.lt.s32 	%p18, %r430, %r376;
	selp.b32 	%r431, 0, %r376, %p18;
	sub.s32 	%r46, %r430, %r431;
	add.s32 	%r432, %r17, 13;
	setp.lt.s32 	%p19, %r432, %r376;
	selp.b32 	%r433, 0, %r376, %p19;
	sub.s32 	%r47, %r432, %r433;
	add.s32 	%r434, %r17, 14;
	setp.lt.s32 	%p20, %r434, %r376;
	selp.b32 	%r435, 0, %r376, %p20;
	sub.s32 	%r48, %r434, %r435;
	add.s32 	%r436, %r17, 15;
	setp.lt.s32 	%p21, %r436, %r376;
	selp.b32 	%r437, 0, %r376, %p21;
	sub.s32 	%r49, %r436, %r437;
	mul.wide.u32 	%rd16, %r13, 4;
	mul.wide.u32 	%rd19, %r13, 8;
	mul.wide.u32 	%rd21, %r13, 12;
	cvt.u64.u32 	%rd12, %r25;
$L__BB432_5:
	setp.gt.u32 	%p22, %r1, 31;
	@%p22 bra 	$L__BB432_19;
	setp.eq.s32 	%p23, %r24, 0;
	mul.lo.s32 	%r67, %r893, %r374;
	mov.u32 	%r894, %r1;
	@%p23 bra 	$L__BB432_10;
	setp.eq.s32 	%p24, %r24, 1;
	add.s32 	%r438, %r67, %r16;
	add.s32 	%r439, %r438, %r1;
	mul.wide.s32 	%rd11, %r439, 4;
	add.s64 	%rd4, %rd1, %rd11;
	ld.global.u32 	%r440, [%rd4];
	shl.b32 	%r441, %r1, 2;
	mov.u32 	%r442, _ZZ9cuda_gemmIiLi256ELi4ELi1ELi32ELi16ELi16ELi32ELi0ELi0EEviiiPT_S1_S1_iiE3Ash;
	add.s32 	%r443, %r442, %r441;
	st.shared.u32 	[%r443], %r440;
	mov.u32 	%r894, %r22;
	@%p24 bra 	$L__BB432_10;
	setp.eq.s32 	%p25, %r24, 2;
	add.s64 	%rd5, %rd4, %rd12;
	ld.global.u32 	%r444, [%rd5];
	shl.b32 	%r445, %r1, 2;
	mov.u32 	%r446, _ZZ9cuda_gemmIiLi256ELi4ELi1ELi32ELi16ELi16ELi32ELi0ELi0EEviiiPT_S1_S1_iiE3Ash;
	add.s32 	%r447, %r446, %r445;
	add.s32 	%r448, %r447, %r25;
	st.shared.u32 	[%r448], %r444;
	mov.u32 	%r894, %r26;
	@%p25 bra 	$L__BB432_10;
	add.s32 	%r894, %r26, %r13;
	add.s64 	%rd14, %rd5, %rd12;
	ld.global.u32 	%r449, [%rd14];
	shl.b32 	%r450, %r1, 2;
	mov.u32 	%r451, _ZZ9cuda_gemmIiLi256ELi4ELi1ELi32ELi16ELi16ELi32ELi0ELi0EEviiiPT_S1_S1_iiE3Ash;
	add.s32 	%r452, %r451, %r450;
	add.s32 	%r453, %r452, %r25;
	add.s32 	%r454, %r453, %r25;
	st.shared.u32 	[%r454], %r449;
$L__BB432_10:
	setp.lt.u32 	%p26, %r23, 3;
	@%p26 bra 	$L__BB432_13;
	shl.b32 	%r455, %r894, 2;
	mov.u32 	%r456, _ZZ9cuda_gemmIiLi256ELi4ELi1ELi32ELi16ELi16ELi32ELi0ELi0EEviiiPT_S1_S1_iiE3Ash;
	add.s32 	%r897, %r456, %r455;
	add.s32 	%r457, %r16, %r894;
	add.s32 	%r896, %r457, %r67;
$L__BB432_12:
	mul.wide.s32 	%rd15, %r896, 4;
	add.s64 	%rd17, %rd1, %rd15;
	add.s64 	%rd18, %rd17, %rd16;
	add.s64 	%rd20, %rd17, %rd19;
	add.s64 	%rd22, %rd17, %rd21;
	ld.global.u32 	%r458, [%rd17];
	st.shared.u32 	[%r897], %r458;
	ld.global.u32 	%r459, [%rd18];
	add.s32 	%r460, %r897, %r25;
	st.shared.u32 	[%r460], %r459;
	ld.global.u32 	%r461, [%rd20];
	shl.b32 	%r462, %r13, 3;
	add.s32 	%r463, %r897, %r462;
	st.shared.u32 	[%r463], %r461;
	ld.global.u32 	%r464, [%rd22];
	mad.lo.s32 	%r465, %r13, 12, %r897;
	st.shared.u32 	[%r465], %r464;
	add.s32 	%r894, %r894, %r25;
	shl.b32 	%r466, %r13, 4;
	add.s32 	%r897, %r897, %r466;
	add.s32 	%r896, %r896, %r25;
	setp.lt.u32 	%p27, %r894, 32;
	@%p27 bra 	$L__BB432_12;
$L__BB432_13:
	mov.u32 	%r895, %r1;
	@%p23 bra 	$L__BB432_17;
	setp.eq.s32 	%p29, %r24, 1;
	shl.b32 	%r467, %r1, 2;
	mov.u32 	%r468, _ZZ9cuda_gemmIiLi256ELi4ELi1ELi32ELi16ELi16ELi32ELi0ELi0EEviiiPT_S1_S1_iiE3Csh;
	add.s32 	%r469, %r468, %r467;
	mov.b32 	%r470, 0;
	st.shared.u32 	[%r469], %r470;
	mov.u32 	%r895, %r22;
	@%p29 bra 	$L__BB432_17;
	setp.eq.s32 	%p30, %r24, 2;
	add.s32 	%r474, %r469, %r25;
	mov.b32 	%r475, 0;
	st.shared.u32 	[%r474], %r475;
	mov.u32 	%r895, %r26;
	@%p30 bra 	$L__BB432_17;
	add.s32 	%r895, %r26, %r13;
	mov.u32 	%r477, _ZZ9cuda_gemmIiLi256ELi4ELi1ELi32ELi16ELi16ELi32ELi0ELi0EEviiiPT_S1_S1_iiE3Csh;
	add.s32 	%r478, %r477, %r467;
	add.s32 	%r479, %r478, %r25;
	add.s32 	%r480, %r479, %r25;
	mov.b32 	%r481, 0;
	st.shared.u32 	[%r480], %r481;
$L__BB432_17:
	@%p26 bra 	$L__BB432_19;
$L__BB432_18:
	shl.b32 	%r482, %r895, 2;
	mov.u32 	%r483, _ZZ9cuda_gemmIiLi256ELi4ELi1ELi32ELi16ELi16ELi32ELi0ELi0EEviiiPT_S1_S1_iiE3Csh;
	add.s32 	%r484, %r483, %r482;
	mov.b32 	%r485, 0;
	st.shared.u32 	[%r484], %r485;
	add.s32 	%r486, %r484, %r25;
	st.shared.u32 	[%r486], %r485;
	add.s32 	%r487, %r486, %r25;
	st.shared.u32 	[%r487], %r485;
	add.s32 	%r488, %r487, %r25;
	st.shared.u32 	[%r488], %r485;
	add.s32 	%r895, %r25, %r895;
	setp.lt.u32 	%p32, %r895, 32;
	@%p32 bra 	$L__BB432_18;
$L__BB432_19:
	setp.lt.s32 	%p33, %r9, 1;
	bar.sync 	0;
	@%p33 bra 	$L__BB432_233;
	setp.ne.s32 	%p34, %r4, 1;
	@%p34 bra 	$L__BB432_90;
	mov.b32 	%r916, 0;
$L__BB432_22:
	setp.lt.s32 	%p141, %r376, 1;
	add.s32 	%r99, %r916, %r11;
	mad.lo.s32 	%r100, %r99, %r376, %r18;
	@%p141 bra 	$L__BB432_24;
	add.s32 	%r702, %r100, %r17;
	shl.b32 	%r703, %r702, 2;
	mov.u32 	%r704, _ZZ9cuda_gemmIiLi256ELi4ELi1ELi32ELi16ELi16ELi32ELi0ELi0EEviiiPT_S1_S1_iiE3Ash;
	add.s32 	%r705, %r704, %r703;
	ld.shared.u32 	%r1067, [%r705];
$L__BB432_24:
	setp.lt.s32 	%p142, %r376, 2;
	@%p142 bra 	$L__BB432_26;
	add.s32 	%r706, %r100, %r27;
	shl.b32 	%r707, %r706, 2;
	mov.u32 	%r708, _ZZ9cuda_gemmIiLi256ELi4ELi1ELi32ELi16ELi16ELi32ELi0ELi0EEviiiPT_S1_S1_iiE3Ash;
	add.s32 	%r709, %r708, %r707;
	ld.shared.u32 	%r1066, [%r709];
$L__BB432_26:
	setp.lt.s32 	%p143, %r376, 3;
	@%p143 bra 	$L__BB432_28;
	add.s32 	%r710, %r100, %r28;
	shl.b32 	%r711, %r710, 2;
	mov.u32 	%r712, _ZZ9cuda_gemmIiLi256ELi4ELi1ELi32ELi16ELi16ELi32ELi0ELi0EEviiiPT_S1_S1_iiE3Ash;
	add.s32 	%r713, %r712, %r711;
	ld.shared.u32 	%r1065, [%r713];
$L__BB432_28:
	setp.lt.s32 	%p144, %r376, 4;
	@%p144 bra 	$L__BB432_30;
	add.s32 	%r714, %r100, %r29;
	shl.b32 	%r715, %r714, 2;
	mov.u32 	%r716, _ZZ9cuda_gemmIiLi256ELi4ELi1ELi32ELi16ELi16ELi32ELi0ELi0EEviiiPT_S1_S1_iiE3Ash;
	add.s32 	%r717, %r716, %r715;
	ld.shared.u32 	%r1064, [%r717];
$L__BB432_30:
	setp.lt.s32 	%p145, %r376, 5;
	@%p145 bra 	$L__BB432_32;
	add.s32 	%r718, %r100, %r30;
	shl.b32 	%r719, %r718, 2;
	mov.u32 	%r720, _ZZ9cuda_gemmIiLi256ELi4ELi1ELi32ELi16ELi16ELi32ELi0ELi0EEviiiPT_S1_S1_iiE3Ash;
	add.s32 	%r721, %r720, %r719;
	ld.shared.u32 	%r1063, [%r721];
$L__BB432_32:
	setp.lt.s32 	%p146, %r376, 6;
	@%p146 bra 	$L__BB432_34;
	add.s32 	%r722, %r100, %r31;
	shl.b32 	%r723, %r722, 2;
	mov.u32 	%r724, _ZZ9cuda_gemmIiLi256ELi4ELi1ELi32ELi16ELi16ELi32ELi0ELi0EEviiiPT_S1_S1_iiE3Ash;
	add.s32 	%r725, %r724, %r723;
	ld.shared.u32 	%r1062, [%r725];
$L__BB432_34:
	setp.lt.s32 	%p147, %r376, 7;
	@%p147 bra 	$L__BB432_36;
	add.s32 	%r726, %r100, %r32;
	shl.b32 	%r727, %r726, 2;
	mov.u32 	%r728, _ZZ9cuda_gemmIiLi256ELi4ELi1ELi32ELi16ELi16ELi32ELi0ELi0EEviiiPT_S1_S1_iiE3Ash;
	add.s32 	%r729, %r728, %r727;
	ld.shared.u32 	%r1061, [%r729];
$L__BB432_36:
	setp.lt.s32 	%p148, %r376, 8;
	@%p148 bra 	$L__BB432_38;
	add.s32 	%r730, %r100, %r33;
	shl.b32 	%r731, %r730, 2;
	mov.u32 	%r732, _ZZ9cuda_gemmIiLi256ELi4ELi1ELi32ELi16ELi16ELi32ELi0ELi0EEviiiPT_S1_S1_iiE3Ash;
	add.s32 	%r733, %r732, %r731;
	ld.shared.u32 	%r1060, [%r733];
$L__BB432_38:
	setp.lt.s32 	%p149, %r376, 9;
	@%p149 bra 	$L__BB432_40;
	xor.b32  	%r734, %r17, 8;
	add.s32 	%r735, %r100, %r734;
	shl.b32 	%r736, %r735, 2;
	mov.u32 	%r737, _ZZ9cuda_gemmIiLi256ELi4ELi1ELi32ELi16ELi16ELi32ELi0ELi0EEviiiPT_S1_S1_iiE3Ash;
	add.s32 	%r738, %r737, %r736;
	ld.shared.u32 	%r1059, [%r738];
$L__BB432_40:
	setp.lt.s32 	%p150, %r376, 10;
	@%p150 bra 	$L__BB432_42;
	add.s32 	%r739, %r11, 9;
	and.b32  	%r740, %r739, 15;
	add.s32 	%r741, %r100, %r740;
	shl.b32 	%r742, %r741, 2;
	mov.u32 	%r743, _ZZ9cuda_gemmIiLi256ELi4ELi1ELi32ELi16ELi16ELi32ELi0ELi0EEviiiPT_S1_S1_iiE3Ash;
	add.s32 	%r744, %r743, %r742;
	ld.shared.u32 	%r1058, [%r744];
$L__BB432_42:
	setp.lt.s32 	%p151, %r376, 11;
	@%p151 bra 	$L__BB432_44;
	add.s32 	%r745, %r11, 10;
	and.b32  	%r746, %r745, 15;
	add.s32 	%r747, %r100, %r746;
	shl.b32 	%r748, %r747, 2;
	mov.u32 	%r749, _ZZ9cuda_gemmIiLi256ELi4ELi1ELi32ELi16ELi16ELi32ELi0ELi0EEviiiPT_S1_S1_iiE3Ash;
	add.s32 	%r750, %r749, %r748;
	ld.shared.u32 	%r1057, [%r750];
$L__BB432_44:
	setp.lt.s32 	%p152, %r376, 12;
	@%p152 bra 	$L__BB432_46;
	add.s32 	%r751, %r11, 11;
	and.b32  	%r752, %r751, 15;
	add.s32 	%r753, %r100, %r752;
	shl.b32 	%r754, %r753, 2;
	mov.u32 	%r755, _ZZ9cuda_gemmIiLi256ELi4ELi1ELi32ELi16ELi16ELi32ELi0ELi0EEviiiPT_S1_S1_iiE3Ash;
	add.s32 	%r756, %r755, %r754;
	ld.shared.u32 	%r1056, [%r756];
$L__BB432_46:
	setp.lt.s32 	%p153, %r376, 13;
	@%p153 bra 	$L__BB432_48;
	add.s32 	%r757, %r11, 12;
	and.b32  	%r758, %r757, 15;
	add.s32 	%r759, %r100, %r758;
	shl.b32 	%r760, %r759, 2;
	mov.u32 	%r761, _ZZ9cuda_gemmIiLi256ELi4ELi1ELi32ELi16ELi16ELi32ELi0ELi0EEviiiPT_S1_S1_iiE3Ash;
	add.s32 	%r762, %r761, %r760;
	ld.shared.u32 	%r1055, [%r762];
$L__BB432_48:
	setp.lt.s32 	%p154, %r376, 14;
	@%p154 bra 	$L__BB432_50;
	add.s32 	%r763, %r11, 13;
	and.b32  	%r764, %r763, 15;
	add.s32 	%r765, %r100, %r764;
	shl.b32 	%r766, %r765, 2;
	mov.u32 	%r767, _ZZ9cuda_gemmIiLi256ELi4ELi1ELi32ELi16ELi16ELi32ELi0ELi0EEviiiPT_S1_S1_iiE3Ash;
	add.s32 	%r768, %r767, %r766;
	ld.shared.u32 	%r1054, [%r768];
$L__BB432_50:
	setp.lt.s32 	%p155, %r376, 15;
	@%p155 bra 	$L__BB432_52;
	add.s32 	%r769, %r11, 14;
	and.b32  	%r770, %r769, 15;
	add.s32 	%r771, %r100, %r770;
	shl.b32 	%r772, %r771, 2;
	mov.u32 	%r773, _ZZ9cuda_gemmIiLi256ELi4ELi1ELi32ELi16ELi16ELi32ELi0ELi0EEviiiPT_S1_S1_iiE3Ash;
	add.s32 	%r774, %r773, %r772;
	ld.shared.u32 	%r1053, [%r774];
$L__BB432_52:
	setp.lt.s32 	%p156, %r376, 16;
	@%p156 bra 	$L__BB432_54;
	add.s32 	%r775, %r11, -1;
	and.b32  	%r776, %r775, 15;
	add.s32 	%r777, %r100, %r776;
	shl.b32 	%r778, %r777, 2;
	mov.u32 	%r779, _ZZ9cuda_gemmIiLi256ELi4ELi1ELi32ELi16ELi16ELi32ELi0ELi0EEviiiPT_S1_S1_iiE3Ash;
	add.s32 	%r780, %r779, %r778;
	ld.shared.u32 	%r1052, [%r780];
$L__BB432_54:
	setp.lt.s32 	%p157, %r12, %r19;
	@%p157 bra 	$L__BB432_56;
$L__BB432_55:
	add.s32 	%r916, %r916, %r10;
	setp.lt.s32 	%p191, %r916, %r9;
	@%p191 bra 	$L__BB432_22;
	bra.uni 	$L__BB432_233;
$L__BB432_56:
	rem.s32 	%r781, %r2, %r376;
	shl.b32 	%r782, %r781, 2;
	mov.u32 	%r783, _ZZ9cuda_gemmIiLi256ELi4ELi1ELi32ELi16ELi16ELi32ELi0ELi0EEviiiPT_S1_S1_iiE11kron_fac_sh;
	add.s32 	%r134, %r783, %r782;
	mov.u32 	%r933, %r12;
$L__BB432_57:
	mad.lo.s32 	%r785, %r933, 68, %r134;
	ld.shared.u32 	%r136, [%r785];
	mov.b32 	%r935, 0;
	@%p141 bra 	$L__BB432_59;
	shfl.sync.idx.b32	%r786|%p159, %r136, %r34, %r20, -1;
	mul.lo.s32 	%r935, %r786, %r1067;
$L__BB432_59:
	@%p142 bra 	$L__BB432_61;
	shfl.sync.idx.b32	%r787|%p161, %r136, %r35, %r20, -1;
	mad.lo.s32 	%r935, %r787, %r1066, %r935;
$L__BB432_61:
	@%p143 bra 	$L__BB432_63;
	shfl.sync.idx.b32	%r788|%p163, %r136, %r36, %r20, -1;
	mad.lo.s32 	%r935, %r788, %r1065, %r935;
$L__BB432_63:
	@%p144 bra 	$L__BB432_65;
	shfl.sync.idx.b32	%r789|%p165, %r136, %r37, %r20, -1;
	mad.lo.s32 	%r935, %r789, %r1064, %r935;
$L__BB432_65:
	@%p145 bra 	$L__BB432_67;
	shfl.sync.idx.b32	%r790|%p167, %r136, %r38, %r20, -1;
	mad.lo.s32 	%r935, %r790, %r1063, %r935;
$L__BB432_67:
	setp.lt.s32 	%p168, %r376, 6;
	@%p168 bra 	$L__BB432_69;
	shfl.sync.idx.b32	%r791|%p169, %r136, %r39, %r20, -1;
	mad.lo.s32 	%r935, %r791, %r1062, %r935;
$L__BB432_69:
	setp.lt.s32 	%p170, %r376, 7;
	@%p170 bra 	$L__BB432_71;
	shfl.sync.idx.b32	%r792|%p171, %r136, %r40, %r20, -1;
	mad.lo.s32 	%r935, %r792, %r1061, %r935;
$L__BB432_71:
	setp.lt.s32 	%p172, %r376, 8;
	@%p172 bra 	$L__BB432_73;
	shfl.sync.idx.b32	%r793|%p173, %r136, %r41, %r20, -1;
	mad.lo.s32 	%r935, %r793, %r1060, %r935;
$L__BB432_73:
	setp.lt.s32 	%p174, %r376, 9;
	@%p174 bra 	$L__BB432_75;
	shfl.sync.idx.b32	%r794|%p175, %r136, %r42, %r20, -1;
	mad.lo.s32 	%r935, %r794, %r1059, %r935;
$L__BB432_75:
	setp.lt.s32 	%p176, %r376, 10;
	@%p176 bra 	$L__BB432_77;
	shfl.sync.idx.b32	%r795|%p177, %r136, %r43, %r20, -1;
	mad.lo.s32 	%r935, %r795, %r1058, %r935;
$L__BB432_77:
	setp.lt.s32 	%p178, %r376, 11;
	@%p178 bra 	$L__BB432_79;
	shfl.sync.idx.b32	%r796|%p179, %r136, %r44, %r20, -1;
	mad.lo.s32 	%r935, %r796, %r1057, %r935;
$L__BB432_79:
	setp.lt.s32 	%p180, %r376, 12;
	@%p180 bra 	$L__BB432_81;
	shfl.sync.idx.b32	%r797|%p181, %r136, %r45, %r20, -1;
	mad.lo.s32 	%r935, %r797, %r1056, %r935;
$L__BB432_81:
	setp.lt.s32 	%p182, %r376, 13;
	@%p182 bra 	$L__BB432_83;
	shfl.sync.idx.b32	%r798|%p183, %r136, %r46, %r20, -1;
	mad.lo.s32 	%r935, %r798, %r1055, %r935;
$L__BB432_83:
	setp.lt.s32 	%p184, %r376, 14;
	@%p184 bra 	$L__BB432_85;
	shfl.sync.idx.b32	%r799|%p185, %r136, %r47, %r20, -1;
	mad.lo.s32 	%r935, %r799, %r1054, %r935;
$L__BB432_85:
	setp.lt.s32 	%p186, %r376, 15;
	@%p186 bra 	$L__BB432_87;
	shfl.sync.idx.b32	%r800|%p187, %r136, %r48, %r20, -1;
	mad.lo.s32 	%r935, %r800, %r1053, %r935;
$L__BB432_87:
	setp.lt.s32 	%p188, %r376, 16;
	@%p188 bra 	$L__BB432_89;
	shfl.sync.idx.b32	%r801|%p189, %r136, %r49, %r20, -1;
	mad.lo.s32 	%r935, %r801, %r1052, %r935;
$L__BB432_89:
	mad.lo.s32 	%r802, %r933, %r9, %r99;
	shl.b32 	%r803, %r802, 2;
	mov.u32 	%r804, _ZZ9cuda_gemmIiLi256ELi4ELi1ELi32ELi16ELi16ELi32ELi0ELi0EEviiiPT_S1_S1_iiE3Csh;
	add.s32 	%r805, %r804, %r803;
	ld.shared.u32 	%r806, [%r805];
	add.s32 	%r807, %r806, %r935;
	st.shared.u32 	[%r805], %r807;
	add.s32 	%r933, %r933, %r14;
	setp.lt.s32 	%p190, %r933, %r19;
	@%p190 bra 	$L__BB432_57;
	bra.uni 	$L__BB432_55;
$L__BB432_90:
	setp.gt.u32 	%p35, %r376, 31;
	@%p35 bra 	$L__BB432_124;
	mov.b32 	%r1018, 0;
$L__BB432_92:
	setp.eq.s32 	%p36, %r376, 0;
	add.s32 	%r279, %r1018, %r11;
	mad.lo.s32 	%r280, %r279, %r376, %r18;
	@%p36 bra 	$L__BB432_94;
	add.s32 	%r490, %r280, %r17;
	shl.b32 	%r491, %r490, 2;
	mov.u32 	%r492, _ZZ9cuda_gemmIiLi256ELi4ELi1ELi32ELi16ELi16ELi32ELi0ELi0EEviiiPT_S1_S1_iiE3Ash;
	add.s32 	%r493, %r492, %r491;
	ld.shared.u32 	%r1067, [%r493];
$L__BB432_94:
	setp.lt.s32 	%p37, %r376, 2;
	@%p37 bra 	$L__BB432_96;
	add.s32 	%r494, %r280, %r27;
	shl.b32 	%r495, %r494, 2;
	mov.u32 	%r496, _ZZ9cuda_gemmIiLi256ELi4ELi1ELi32ELi16ELi16ELi32ELi0ELi0EEviiiPT_S1_S1_iiE3Ash;
	add.s32 	%r497, %r496, %r495;
	ld.shared.u32 	%r1066, [%r497];
$L__BB432_96:
	setp.lt.s32 	%p38, %r376, 3;
	@%p38 bra 	$L__BB432_98;
	add.s32 	%r498, %r280, %r28;
	shl.b32 	%r499, %r498, 2;
	mov.u32 	%r500, _ZZ9cuda_gemmIiLi256ELi4ELi1ELi32ELi16ELi16ELi32ELi0ELi0EEviiiPT_S1_S1_iiE3Ash;
	add.s32 	%r501, %r500, %r499;
	ld.shared.u32 	%r1065, [%r501];
$L__BB432_98:
	setp.lt.s32 	%p39, %r376, 4;
	@%p39 bra 	$L__BB432_100;
	add.s32 	%r502, %r280, %r29;
	shl.b32 	%r503, %r502, 2;
	mov.u32 	%r504, _ZZ9cuda_gemmIiLi256ELi4ELi1ELi32ELi16ELi16ELi32ELi0ELi0EEviiiPT_S1_S1_iiE3Ash;
	add.s32 	%r505, %r504, %r503;
	ld.shared.u32 	%r1064, [%r505];
$L__BB432_100:
	setp.lt.s32 	%p40, %r376, 5;
	@%p40 bra 	$L__BB432_102;
	add.s32 	%r506, %r280, %r30;
	shl.b32 	%r507, %r506, 2;
	mov.u32 	%r508, _ZZ9cuda_gemmIiLi256ELi4ELi1ELi32ELi16ELi16ELi32ELi0ELi0EEviiiPT_S1_S1_iiE3Ash;
	add.s32 	%r509, %r508, %r507;
	ld.shared.u32 	%r1063, [%r509];
$L__BB432_102:
	setp.lt.s32 	%p41, %r376, 6;
	@%p41 bra 	$L__BB432_104;
	add.s32 	%r510, %r280, %r31;
	shl.b32 	%r511, %r510, 2;
	mov.u32 	%r512, _ZZ9cuda_gemmIiLi256ELi4ELi1ELi32ELi16ELi16ELi32ELi0ELi0EEviiiPT_S1_S1_iiE3Ash;
	add.s32 	%r513, %r512, %r511;
	ld.shared.u32 	%r1062, [%r513];
$L__BB432_104:
	setp.lt.s32 	%p42, %r376, 7;
	@%p42 bra 	$L__BB432_106;
	add.s32 	%r514, %r280, %r32;
	shl.b32 	%r515, %r514, 2;
	mov.u32 	%r516, _ZZ9cuda_gemmIiLi256ELi4ELi1ELi32ELi16ELi16ELi32ELi0ELi0EEviiiPT_S1_S1_iiE3Ash;
	add.s32 	%r517, %r516, %r515;
	ld.shared.u32 	%r1061, [%r517];
$L__BB432_106:
	setp.lt.s32 	%p43, %r376, 8;
	@%p43 bra 	$L__BB432_108;
	add.s32 	%r518, %r280, %r33;
	shl.b32 	%r519, %r518, 2;
	mov.u32 	%r520, _ZZ9cuda_gemmIiLi256ELi4ELi1ELi32ELi16ELi16ELi32ELi0ELi0EEviiiPT_S1_S1_iiE3Ash;
	add.s32 	%r521, %r520, %r519;
	ld.shared.u32 	%r1060, [%r521];
$L__BB432_108:
	setp.lt.s32 	%p44, %r376, 9;
	@%p44 bra 	$L__BB432_110;
	xor.b32  	%r522, %r17, 8;
	add.s32 	%r523, %r280, %r522;
	shl.b32 	%r524, %r523, 2;
	mov.u32 	%r525, _ZZ9cuda_gemmIiLi256ELi4ELi1ELi32ELi16ELi16ELi32ELi0ELi0EEviiiPT_S1_S1_iiE3Ash;
	add.s32 	%r526, %r525, %r524;
	ld.shared.u32 	%r1059, [%r526];
$L__BB432_110:
	setp.lt.s32 	%p45, %r376, 10;
	@%p45 bra 	$L__BB432_112;
	add.s32 	%r527, %r11, 9;
	and.b32  	%r528, %r527, 15;
	add.s32 	%r529, %r280, %r528;
	shl.b32 	%r530, %r529, 2;
	mov.u32 	%r531, _ZZ9cuda_gemmIiLi256ELi4ELi1ELi32ELi16ELi16ELi32ELi0ELi0EEviiiPT_S1_S1_iiE3Ash;
	add.s32 	%r532, %r531, %r530;
	ld.shared.u32 	%r1058, [%r532];
$L__BB432_112:
	setp.lt.s32 	%p46, %r376, 11;
	@%p46 bra 	$L__BB432_114;
	add.s32 	%r533, %r11, 10;
	and.b32  	%r534, %r533, 15;
	add.s32 	%r535, %r280, %r534;
	shl.b32 	%r536, %r535, 2;
	mov.u32 	%r537, _ZZ9cuda_gemmIiLi256ELi4ELi1ELi32ELi16ELi16ELi32ELi0ELi0EEviiiPT_S1_S1_iiE3Ash;
	add.s32 	%r538, %r537, %r536;
	ld.shared.u32 	%r1057, [%r538];
$L__BB432_114:
	setp.lt.s32 	%p47, %r376, 12;
	@%p47 bra 	$L__BB432_116;
	add.s32 	%r539, %r11, 11;
	and.b32  	%r540, %r539, 15;
	add.s32 	%r541, %r280, %r540;
	shl.b32 	%r542, %r541, 2;
	mov.u32 	%r543, _ZZ9cuda_gemmIiLi256ELi4ELi1ELi32ELi16ELi16ELi32ELi0ELi0EEviiiPT_S1_S1_iiE3Ash;
	add.s32 	%r544, %r543, %r542;
	ld.shared.u32 	%r1056, [%r544];
$L__BB432_116:
	setp.lt.s32 	%p48, %r376, 13;
	@%p48 bra 	$L__BB432_118;
	add.s32 	%r545, %r11, 12;
	and.b32  	%r546, %r545, 15;
	add.s32 	%r547, %r280, %r546;
	shl.b32 	%r548, %r547, 2;
	mov.u32 	%r549, _ZZ9cuda_gemmIiLi256ELi4ELi1ELi32ELi16ELi16ELi32ELi0ELi0EEviiiPT_S1_S1_iiE3Ash;
	add.s32 	%r550, %r549, %r548;
	ld.shared.u32 	%r1055, [%r550];
$L__BB432_118:
	setp.lt.s32 	%p49, %r376, 14;
	@%p49 bra 	$L__BB432_120;
	add.s32 	%r551, %r11, 13;
	and.b32  	%r552, %r551, 15;
	add.s32 	%r553, %r280, %r552;
	shl.b32 	%r554, %r553, 2;
	mov.u32 	%r555, _ZZ9cuda_gemmIiLi256ELi4ELi1ELi32ELi16ELi16ELi32ELi0ELi0EEviiiPT_S1_S1_iiE3Ash;
	add.s32 	%r556, %r555, %r554;
	ld.shared.u32 	%r1054, [%r556];
$L__BB432_120:
	setp.lt.s32 	%p50, %r376, 15;
	@%p50 bra 	$L__BB432_122;
	add.s32 	%r557, %r11, 14;
	and.b32  	%r558, %r557, 15;
	add.s32 	%r559, %r280, %r558;
	shl.b32 	%r560, %r559, 2;
	mov.u32 	%r561, _ZZ9cuda_gemmIiLi256ELi4ELi1ELi32ELi16ELi16ELi32ELi0ELi0EEviiiPT_S1_S1_iiE3Ash;
	add.s32 	%r562, %r561, %r560;
	ld.shared.u32 	%r1053, [%r562];
$L__BB432_122:
	setp.lt.s32 	%p51, %r376, 16;
	@%p51 bra 	$L__BB432_197;
	add.s32 	%r563, %r11, -1;
	and.b32  	%r564, %r563, 15;
	add.s32 	%r565, %r280, %r564;
	shl.b32 	%r566, %r565, 2;
	mov.u32 	%r567, _ZZ9cuda_gemmIiLi256ELi4ELi1ELi32ELi16ELi16ELi32ELi0ELi0EEviiiPT_S1_S1_iiE3Ash;
	add.s32 	%r568, %r567, %r566;
	ld.shared.u32 	%r1052, [%r568];
	bra.uni 	$L__BB432_197;
$L__BB432_124:
	mov.b32 	%r966, 0;
$L__BB432_125:
	setp.lt.s32 	%p87, %r376, 1;
	add.s32 	%r187, %r966, %r11;
	mad.lo.s32 	%r188, %r187, %r376, %r18;
	@%p87 bra 	$L__BB432_127;
	add.s32 	%r595, %r188, %r17;
	shl.b32 	%r596, %r595, 2;
	mov.u32 	%r597, _ZZ9cuda_gemmIiLi256ELi4ELi1ELi32ELi16ELi16ELi32ELi0ELi0EEviiiPT_S1_S1_iiE3Ash;
	add.s32 	%r598, %r597, %r596;
	ld.shared.u32 	%r1067, [%r598];
$L__BB432_127:
	setp.lt.s32 	%p88, %r376, 2;
	@%p88 bra 	$L__BB432_129;
	add.s32 	%r599, %r188, %r27;
	shl.b32 	%r600, %r599, 2;
	mov.u32 	%r601, _ZZ9cuda_gemmIiLi256ELi4ELi1ELi32ELi16ELi16ELi32ELi0ELi0EEviiiPT_S1_S1_iiE3Ash;
	add.s32 	%r602, %r601, %r600;
	ld.shared.u32 	%r1066, [%r602];
$L__BB432_129:
	setp.lt.s32 	%p89, %r376, 3;
	@%p89 bra 	$L__BB432_131;
	add.s32 	%r603, %r188, %r28;
	shl.b32 	%r604, %r603, 2;
	mov.u32 	%r605, _ZZ9cuda_gemmIiLi256ELi4ELi1ELi32ELi16ELi16ELi32ELi0ELi0EEviiiPT_S1_S1_iiE3Ash;
	add.s32 	%r606, %r605, %r604;
	ld.shared.u32 	%r1065, [%r606];
$L__BB432_131:
	setp.lt.s32 	%p90, %r376, 4;
	@%p90 bra 	$L__BB432_133;
	add.s32 	%r607, %r188, %r29;
	shl.b32 	%r608, %r607, 2;
	mov.u32 	%r609, _ZZ9cuda_gemmIiLi256ELi4ELi1ELi32ELi16ELi16ELi32ELi0ELi0EEviiiPT_S1_S1_iiE3Ash;
	add.s32 	%r610, %r609, %r608;
	ld.shared.u32 	%r1064, [%r610];
$L__BB432_133:
	setp.lt.s32 	%p91, %r376, 5;
	@%p91 bra 	$L__BB432_135;
	add.s32 	%r611, %r188, %r30;
	shl.b32 	%r612, %r611, 2;
	mov.u32 	%r613, _ZZ9cuda_gemmIiLi256ELi4ELi1ELi32ELi16ELi16ELi32ELi0ELi0EEviiiPT_S1_S1_iiE3Ash;
	add.s32 	%r614, %r613, %r612;
	ld.shared.u32 	%r1063, [%r614];
$L__BB432_135:
	setp.lt.s32 	%p92, %r376, 6;
	@%p92 bra 	$L__BB432_137;
	add.s32 	%r615, %r188, %r31;
	shl.b32 	%r616, %r615, 2;
	mov.u32 	%r617, _ZZ9cuda_gemmIiLi256ELi4ELi1ELi32ELi16ELi16ELi32ELi0ELi0EEviiiPT_S1_S1_iiE3Ash;
	add.s32 	%r618, %r617, %r616;
	ld.shared.u32 	%r1062, [%r618];
$L__BB432_137:
	setp.lt.s32 	%p93, %r376, 7;
	@%p93 bra 	$L__BB432_139;
	add.s32 	%r619, %r188, %r32;
	shl.b32 	%r620, %r619, 2;
	mov.u32 	%r621, _ZZ9cuda_gemmIiLi256ELi4ELi1ELi32ELi16ELi16ELi32ELi0ELi0EEviiiPT_S1_S1_iiE3Ash;
	add.s32 	%r622, %r621, %r620;
	ld.shared.u32 	%r1061, [%r622];
$L__BB432_139:
	setp.lt.s32 	%p94, %r376, 8;
	@%p94 bra 	$L__BB432_141;
	add.s32 	%r623, %r188, %r33;
	shl.b32 	%r624, %r623, 2;
	mov.u32 	%r625, _ZZ9cuda_gemmIiLi256ELi4ELi1ELi32ELi16ELi16ELi32ELi0ELi0EEviiiPT_S1_S1_iiE3Ash;
	add.s32 	%r626, %r625, %r624;
	ld.shared.u32 	%r1060, [%r626];
$L__BB432_141:
	setp.lt.s32 	%p95, %r376, 9;
	@%p95 bra 	$L__BB432_143;
	xor.b32  	%r627, %r17, 8;
	add.s32 	%r628, %r188, %r627;
	shl.b32 	%r629, %r628, 2;
	mov.u32 	%r630, _ZZ9cuda_gemmIiLi256ELi4ELi1ELi32ELi16ELi16ELi32ELi0ELi0EEviiiPT_S1_S1_iiE3Ash;
	add.s32 	%r631, %r630, %r629;
	ld.shared.u32 	%r1059, [%r631];
$L__BB432_143:
	setp.lt.s32 	%p96, %r376, 10;
	@%p96 bra 	$L__BB432_145;
	add.s32 	%r632, %r11, 9;
	and.b32  	%r633, %r632, 15;
	add.s32 	%r634, %r188, %r633;
	shl.b32 	%r635, %r634, 2;
	mov.u32 	%r636, _ZZ9cuda_gemmIiLi256ELi4ELi1ELi32ELi16ELi16ELi32ELi0ELi0EEviiiPT_S1_S1_iiE3Ash;
	add.s32 	%r637, %r636, %r635;
	ld.shared.u32 	%r1058, [%r637];
$L__BB432_145:
	setp.lt.s32 	%p97, %r376, 11;
	@%p97 bra 	$L__BB432_147;
	add.s32 	%r638, %r11, 10;
	and.b32  	%r639, %r638, 15;
	add.s32 	%r640, %r188, %r639;
	shl.b32 	%r641, %r640, 2;
	mov.u32 	%r642, _ZZ9cuda_gemmIiLi256ELi4ELi1ELi32ELi16ELi16ELi32ELi0ELi0EEviiiPT_S1_S1_iiE3Ash;
	add.s32 	%r643, %r642, %r641;
	ld.shared.u32 	%r1057, [%r643];
$L__BB432_147:
	setp.lt.s32 	%p98, %r376, 12;
	@%p98 bra 	$L__BB432_149;
	add.s32 	%r644, %r11, 11;
	and.b32  	%r645, %r644, 15;
	add.s32 	%r646, %r188, %r645;
	shl.b32 	%r647, %r646, 2;
	mov.u32 	%r648, _ZZ9cuda_gemmIiLi256ELi4ELi1ELi32ELi16ELi16ELi32ELi0ELi0EEviiiPT_S1_S1_iiE3Ash;
	add.s32 	%r649, %r648, %r647;
	ld.shared.u32 	%r1056, [%r649];
$L__BB432_149:
	setp.lt.s32 	%p99, %r376, 13;
	@%p99 bra 	$L__BB432_151;
	add.s32 	%r650, %r11, 12;
	and.b32  	%r651, %r650, 15;
	add.s32 	%r652, %r188, %r651;
	shl.b32 	%r653, %r652, 2;
	mov.u32 	%r654, _ZZ9cuda_gemmIiLi256ELi4ELi1ELi32ELi16ELi16ELi32ELi0ELi0EEviiiPT_S1_S1_iiE3Ash;
	add.s32 	%r655, %r654, %r653;
	ld.shared.u32 	%r1055, [%r655];
$L__BB432_151:
	setp.lt.s32 	%p100, %r376, 14;
	@%p100 bra 	$L__BB432_153;
	add.s32 	%r656, %r11, 13;
	and.b32  	%r657, %r656, 15;
	add.s32 	%r658, %r188, %r657;
	shl.b32 	%r659, %r658, 2;
	mov.u32 	%r660, _ZZ9cuda_gemmIiLi256ELi4ELi1ELi32ELi16ELi16ELi32ELi0ELi0EEviiiPT_S1_S1_iiE3Ash;
	add.s32 	%r661, %r660, %r659;
	ld.shared.u32 	%r1054, [%r661];
$L__BB432_153:
	setp.lt.s32 	%p101, %r376, 15;
	@%p101 bra 	$L__BB432_155;
	add.s32 	%r662, %r11, 14;
	and.b32  	%r663, %r662, 15;
	add.s32 	%r664, %r188, %r663;
	shl.b32 	%r665, %r664, 2;
	mov.u32 	%r666, _ZZ9cuda_gemmIiLi256ELi4ELi1ELi32ELi16ELi16ELi32ELi0ELi0EEviiiPT_S1_S1_iiE3Ash;
	add.s32 	%r667, %r666, %r665;
	ld.shared.u32 	%r1053, [%r667];
$L__BB432_155:
	setp.lt.s32 	%p102, %r376, 16;
	@%p102 bra 	$L__BB432_157;
	add.s32 	%r668, %r11, -1;
	and.b32  	%r669, %r668, 15;
	add.s32 	%r670, %r188, %r669;
	shl.b32 	%r671, %r670, 2;
	mov.u32 	%r672, _ZZ9cuda_gemmIiLi256ELi4ELi1ELi32ELi16ELi16ELi32ELi0ELi0EEviiiPT_S1_S1_iiE3Ash;
	add.s32 	%r673, %r672, %r671;
	ld.shared.u32 	%r1052, [%r673];
$L__BB432_157:
	setp.lt.s32 	%p103, %r12, %r19;
	@%p103 bra 	$L__BB432_159;
$L__BB432_158:
	add.s32 	%r966, %r966, %r10;
	setp.lt.s32 	%p140, %r966, %r9;
	@%p140 bra 	$L__BB432_125;
	bra.uni 	$L__BB432_233;
$L__BB432_159:
	rem.s32 	%r674, %r2, %r376;
	shl.b32 	%r675, %r674, 2;
	mov.u32 	%r676, _ZZ9cuda_gemmIiLi256ELi4ELi1ELi32ELi16ELi16ELi32ELi0ELi0EEviiiPT_S1_S1_iiE11kron_fac_sh;
	add.s32 	%r222, %r676, %r675;
	mov.u32 	%r983, %r12;
$L__BB432_160:
	mad.lo.s32 	%r678, %r983, 68, %r222;
	ld.shared.u32 	%r224, [%r678];
	mov.b32 	%r985, 0;
	@%p87 bra 	$L__BB432_162;
	shfl.sync.idx.b32	%r679|%p105, %r224, %r34, %r20, -1;
	mul.lo.s32 	%r985, %r679, %r1067;
$L__BB432_162:
	@%p88 bra 	$L__BB432_164;
	shfl.sync.idx.b32	%r680|%p107, %r224, %r35, %r20, -1;
	mad.lo.s32 	%r985, %r680, %r1066, %r985;
$L__BB432_164:
	@%p89 bra 	$L__BB432_166;
	shfl.sync.idx.b32	%r681|%p109, %r224, %r36, %r20, -1;
	mad.lo.s32 	%r985, %r681, %r1065, %r985;
$L__BB432_166:
	@%p90 bra 	$L__BB432_168;
	shfl.sync.idx.b32	%r682|%p111, %r224, %r37, %r20, -1;
	mad.lo.s32 	%r985, %r682, %r1064, %r985;
$L__BB432_168:
	setp.lt.s32 	%p112, %r376, 5;
	@%p112 bra 	$L__BB432_170;
	shfl.sync.idx.b32	%r683|%p113, %r224, %r38, %r20, -1;
	mad.lo.s32 	%r985, %r683, %r1063, %r985;
$L__BB432_170:
	setp.lt.s32 	%p114, %r376, 6;
	@%p114 bra 	$L__BB432_172;
	shfl.sync.idx.b32	%r684|%p115, %r224, %r39, %r20, -1;
	mad.lo.s32 	%r985, %r684, %r1062, %r985;
$L__BB432_172:
	setp.lt.s32 	%p116, %r376, 7;
	@%p116 bra 	$L__BB432_174;
	shfl.sync.idx.b32	%r685|%p117, %r224, %r40, %r20, -1;
	mad.lo.s32 	%r985, %r685, %r1061, %r985;
$L__BB432_174:
	setp.lt.s32 	%p118, %r376, 8;
	@%p118 bra 	$L__BB432_176;
	shfl.sync.idx.b32	%r686|%p119, %r224, %r41, %r20, -1;
	mad.lo.s32 	%r985, %r686, %r1060, %r985;
$L__BB432_176:
	setp.lt.s32 	%p120, %r376, 9;
	@%p120 bra 	$L__BB432_178;
	shfl.sync.idx.b32	%r687|%p121, %r224, %r42, %r20, -1;
	mad.lo.s32 	%r985, %r687, %r1059, %r985;
$L__BB432_178:
	setp.lt.s32 	%p122, %r376, 10;
	@%p122 bra 	$L__BB432_180;
	shfl.sync.idx.b32	%r688|%p123, %r224, %r43, %r20, -1;
	mad.lo.s32 	%r985, %r688, %r1058, %r985;
$L__BB432_180:
	setp.lt.s32 	%p124, %r376, 11;
	@%p124 bra 	$L__BB432_182;
	shfl.sync.idx.b32	%r689|%p125, %r224, %r44, %r20, -1;
	mad.lo.s32 	%r985, %r689, %r1057, %r985;
$L__BB432_182:
	setp.lt.s32 	%p126, %r376, 12;
	@%p126 bra 	$L__BB432_184;
	shfl.sync.idx.b32	%r690|%p127, %r224, %r45, %r20, -1;
	mad.lo.s32 	%r985, %r690, %r1056, %r985;
$L__BB432_184:
	setp.lt.s32 	%p128, %r376, 13;
	@%p128 bra 	$L__BB432_186;
	shfl.sync.idx.b32	%r691|%p129, %r224, %r46, %r20, -1;
	mad.lo.s32 	%r985, %r691, %r1055, %r985;
$L__BB432_186:
	setp.lt.s32 	%p130, %r376, 14;
	@%p130 bra 	$L__BB432_188;
	shfl.sync.idx.b32	%r692|%p131, %r224, %r47, %r20, -1;
	mad.lo.s32 	%r985, %r692, %r1054, %r985;
$L__BB432_188:
	setp.lt.s32 	%p132, %r376, 15;
	@%p132 bra 	$L__BB432_190;
	shfl.sync.idx.b32	%r693|%p133, %r224, %r48, %r20, -1;
	mad.lo.s32 	%r985, %r693, %r1053, %r985;
$L__BB432_190:
	setp.lt.s32 	%p134, %r376, 16;
	@%p134 bra 	$L__BB432_192;
	shfl.sync.idx.b32	%r694|%p135, %r224, %r49, %r20, -1;
	mad.lo.s32 	%r985, %r694, %r1052, %r985;
$L__BB432_192:
	mov.u32 	%r999, %r3;
$L__BB432_193:
	shr.u32 	%r258, %r999, 1;
	shfl.sync.down.b32	%r695|%p136, %r985, %r258, %r21, -1;
	add.s32 	%r985, %r695, %r985;
	setp.gt.u32 	%p137, %r999, 3;
	mov.u32 	%r999, %r258;
	@%p137 bra 	$L__BB432_193;
	rem.u32 	%r696, %r2, %r4;
	setp.eq.s32 	%p138, %r696, 0;
	@%p138 bra 	$L__BB432_195;
	bra.uni 	$L__BB432_196;
$L__BB432_195:
	mad.lo.s32 	%r697, %r983, %r9, %r187;
	shl.b32 	%r698, %r697, 2;
	mov.u32 	%r699, _ZZ9cuda_gemmIiLi256ELi4ELi1ELi32ELi16ELi16ELi32ELi0ELi0EEviiiPT_S1_S1_iiE3Csh;
	add.s32 	%r700, %r699, %r698;
	st.shared.u32 	[%r700], %r985;
$L__BB432_196:
	add.s32 	%r983, %r983, %r14;
	setp.lt.s32 	%p139, %r983, %r19;
	@%p139 bra 	$L__BB432_160;
	bra.uni 	$L__BB432_158;
$L__BB432_197:
	setp.lt.s32 	%p52, %r12, %r19;
	@%p52 bra 	$L__BB432_198;
	bra.uni 	$L__BB432_232;
$L__BB432_198:
	rem.u32 	%r569, %r2, %r376;
	shl.b32 	%r570, %r569, 2;
	mov.u32 	%r571, _ZZ9cuda_gemmIiLi256ELi4ELi1ELi32ELi16ELi16ELi32ELi0ELi0EEviiiPT_S1_S1_iiE11kron_fac_sh;
	add.s32 	%r281, %r571, %r570;
	mov.u32 	%r1035, %r12;
$L__BB432_199:
	mad.lo.s32 	%r573, %r1035, 68, %r281;
	ld.shared.u32 	%r315, [%r573];
	mov.b32 	%r1037, 0;
	@%p36 bra 	$L__BB432_201;
	shfl.sync.idx.b32	%r574|%p54, %r315, %r34, %r20, -1;
	mul.lo.s32 	%r1037, %r574, %r1067;
$L__BB432_201:
	@%p37 bra 	$L__BB432_203;
	shfl.sync.idx.b32	%r575|%p56, %r315, %r35, %r20, -1;
	mad.lo.s32 	%r1037, %r575, %r1066, %r1037;
$L__BB432_203:
	@%p38 bra 	$L__BB432_205;
	shfl.sync.idx.b32	%r576|%p58, %r315, %r36, %r20, -1;
	mad.lo.s32 	%r1037, %r576, %r1065, %r1037;
$L__BB432_205:
	@%p39 bra 	$L__BB432_207;
	shfl.sync.idx.b32	%r577|%p60, %r315, %r37, %r20, -1;
	mad.lo.s32 	%r1037, %r577, %r1064, %r1037;
$L__BB432_207:
	@%p40 bra 	$L__BB432_209;
	shfl.sync.idx.b32	%r578|%p62, %r315, %r38, %r20, -1;
	mad.lo.s32 	%r1037, %r578, %r1063, %r1037;
$L__BB432_209:
	setp.lt.s32 	%p63, %r376, 6;
	@%p63 bra 	$L__BB432_211;
	shfl.sync.idx.b32	%r579|%p64, %r315, %r39, %r20, -1;
	mad.lo.s32 	%r1037, %r579, %r1062, %r1037;
$L__BB432_211:
	setp.lt.s32 	%p65, %r376, 7;
	@%p65 bra 	$L__BB432_213;
	shfl.sync.idx.b32	%r580|%p66, %r315, %r40, %r20, -1;
	mad.lo.s32 	%r1037, %r580, %r1061, %r1037;
$L__BB432_213:
	setp.lt.s32 	%p67, %r376, 8;
	@%p67 bra 	$L__BB432_215;
	shfl.sync.idx.b32	%r581|%p68, %r315, %r41, %r20, -1;
	mad.lo.s32 	%r1037, %r581, %r1060, %r1037;
$L__BB432_215:
	setp.lt.s32 	%p69, %r376, 9;
	@%p69 bra 	$L__BB432_217;
	shfl.sync.idx.b32	%r582|%p70, %r315, %r42, %r20, -1;
	mad.lo.s32 	%r1037, %r582, %r1059, %r1037;
$L__BB432_217:
	setp.lt.s32 	%p71, %r376, 10;
	@%p71 bra 	$L__BB432_219;
	shfl.sync.idx.b32	%r583|%p72, %r315, %r43, %r20, -1;
	mad.lo.s32 	%r1037, %r583, %r1058, %r1037;
$L__BB432_219:
	setp.lt.s32 	%p73, %r376, 11;
	@%p73 bra 	$L__BB432_221;
	shfl.sync.idx.b32	%r584|%p74, %r315, %r44, %r20, -1;
	mad.lo.s32 	%r1037, %r584, %r1057, %r1037;
$L__BB432_221:
	setp.lt.s32 	%p75, %r376, 12;
	@%p75 bra 	$L__BB432_223;
	shfl.sync.idx.b32	%r585|%p76, %r315, %r45, %r20, -1;
	mad.lo.s32 	%r1037, %r585, %r1056, %r1037;
$L__BB432_223:
	setp.lt.s32 	%p77, %r376, 13;
	@%p77 bra 	$L__BB432_225;
	shfl.sync.idx.b32	%r586|%p78, %r315, %r46, %r20, -1;
	mad.lo.s32 	%r1037, %r586, %r1055, %r1037;
$L__BB432_225:
	setp.lt.s32 	%p79, %r376, 14;
	@%p79 bra 	$L__BB432_227;
	shfl.sync.idx.b32	%r587|%p80, %r315, %r47, %r20, -1;
	mad.lo.s32 	%r1037, %r587, %r1054, %r1037;
$L__BB432_227:
	setp.lt.s32 	%p81, %r376, 15;
	@%p81 bra 	$L__BB432_229;
	shfl.sync.idx.b32	%r588|%p82, %r315, %r48, %r20, -1;
	mad.lo.s32 	%r1037, %r588, %r1053, %r1037;
$L__BB432_229:
	setp.lt.s32 	%p83, %r376, 16;
	@%p83 bra 	$L__BB432_231;
	shfl.sync.idx.b32	%r589|%p84, %r315, %r49, %r20, -1;
	mad.lo.s32 	%r1037, %r589, %r1052, %r1037;
$L__BB432_231:
	mad.lo.s32 	%r590, %r1035, %r9, %r279;
	shl.b32 	%r591, %r590, 2;
	mov.u32 	%r592, _ZZ9cuda_gemmIiLi256ELi4ELi1ELi32ELi16ELi16ELi32ELi0ELi0EEviiiPT_S1_S1_iiE3Csh;
	add.s32 	%r593, %r592, %r591;
	st.shared.u32 	[%r593], %r1037;
	add.s32 	%r1035, %r1035, %r14;
	setp.lt.s32 	%p85, %r1035, %r19;
	@%p85 bra 	$L__BB432_199;
$L__BB432_232:
	add.s32 	%r1018, %r1018, %r10;
	setp.lt.s32 	%p86, %r1018, %r9;
	@%p86 bra 	$L__BB432_92;
$L__BB432_233:
	bar.sync 	0;
	@%p22 bra 	$L__BB432_240;
	ld.param.u32 	%r875, [_Z9cuda_gemmIiLi256ELi4ELi1ELi32ELi16ELi16ELi32ELi0ELi0EEviiiPT_S1_S1_ii_param_1];
	setp.eq.s32 	%p193, %r24, 0;
	mov.u32 	%r808, %ctaid.x;
	mul.lo.s32 	%r809, %r9, %r808;
	mad.lo.s32 	%r366, %r893, %r875, %r809;
	div.s32 	%r367, %r374, %r376;
	mov.u32 	%r1068, %r1;
	@%p193 bra 	$L__BB432_238;
	setp.eq.s32 	%p194, %r24, 1;
	div.s32 	%r810, %r1, %r9;
	mad.lo.s32 	%r811, %r367, %r810, %r366;
	mul.lo.s32 	%r812, %r810, %r9;
	sub.s32 	%r813, %r1, %r812;
	add.s32 	%r814, %r811, %r813;
	shl.b32 	%r815, %r1, 2;
	mov.u32 	%r816, _ZZ9cuda_gemmIiLi256ELi4ELi1ELi32ELi16ELi16ELi32ELi0ELi0EEviiiPT_S1_S1_iiE3Csh;
	add.s32 	%r817, %r816, %r815;
	ld.shared.u32 	%r818, [%r817];
	mul.wide.s32 	%rd23, %r814, 4;
	add.s64 	%rd24, %rd2, %rd23;
	st.global.u32 	[%rd24], %r818;
	mov.u32 	%r1068, %r22;
	@%p194 bra 	$L__BB432_238;
	setp.eq.s32 	%p195, %r24, 2;
	div.s32 	%r819, %r22, %r9;
	mad.lo.s32 	%r820, %r367, %r819, %r366;
	mul.lo.s32 	%r821, %r819, %r9;
	sub.s32 	%r822, %r22, %r821;
	add.s32 	%r823, %r820, %r822;
	shl.b32 	%r824, %r1, 2;
	mov.u32 	%r825, _ZZ9cuda_gemmIiLi256ELi4ELi1ELi32ELi16ELi16ELi32ELi0ELi0EEviiiPT_S1_S1_iiE3Csh;
	add.s32 	%r826, %r825, %r824;
	add.s32 	%r827, %r826, %r25;
	ld.shared.u32 	%r828, [%r827];
	mul.wide.s32 	%rd25, %r823, 4;
	add.s64 	%rd26, %rd2, %rd25;
	st.global.u32 	[%rd26], %r828;
	mov.u32 	%r1068, %r26;
	@%p195 bra 	$L__BB432_238;
	add.s32 	%r1068, %r26, %r13;
	div.s32 	%r829, %r26, %r9;
	mad.lo.s32 	%r830, %r367, %r829, %r366;
	mul.lo.s32 	%r831, %r829, %r9;
	sub.s32 	%r832, %r26, %r831;
	add.s32 	%r833, %r830, %r832;
	shl.b32 	%r834, %r1, 2;
	mov.u32 	%r835, _ZZ9cuda_gemmIiLi256ELi4ELi1ELi32ELi16ELi16ELi32ELi0ELi0EEviiiPT_S1_S1_iiE3Csh;
	add.s32 	%r836, %r835, %r834;
	add.s32 	%r837, %r836, %r25;
	add.s32 	%r838, %r837, %r25;
	ld.shared.u32 	%r839, [%r838];
	mul.wide.s32 	%rd27, %r833, 4;
	add.s64 	%rd28, %rd2, %rd27;
	st.global.u32 	[%rd28], %r839;
$L__BB432_238:
	setp.lt.u32 	%p196, %r23, 3;
	@%p196 bra 	$L__BB432_240;
$L__BB432_239:
	div.s32 	%r840, %r1068, %r9;
	mad.lo.s32 	%r841, %r367, %r840, %r366;
	mul.lo.s32 	%r842, %r840, %r9;
	sub.s32 	%r843, %r1068, %r842;
	add.s32 	%r844, %r841, %r843;
	shl.b32 	%r845, %r1068, 2;
	mov.u32 	%r846, _ZZ9cuda_gemmIiLi256ELi4ELi1ELi32ELi16ELi16ELi32ELi0ELi0EEviiiPT_S1_S1_iiE3Csh;
	add.s32 	%r847, %r846, %r845;
	ld.shared.u32 	%r848, [%r847];
	mul.wide.s32 	%rd29, %r844, 4;
	add.s64 	%rd30, %rd2, %rd29;
	st.global.u32 	[%rd30], %r848;
	add.s32 	%r849, %r1068, %r13;
	div.s32 	%r850, %r849, %r9;
	mad.lo.s32 	%r851, %r367, %r850, %r366;
	mul.lo.s32 	%r852, %r850, %r9;
	sub.s32 	%r853, %r849, %r852;
	add.s32 	%r854, %r851, %r853;
	add.s32 	%r855, %r847, %r25;
	ld.shared.u32 	%r856, [%r855];
	mul.wide.s32 	%rd31, %r854, 4;
	add.s64 	%rd32, %rd2, %rd31;
	st.global.u32 	[%rd32], %r856;
	add.s32 	%r857, %r849, %r13;
	div.s32 	%r858, %r857, %r9;
	mad.lo.s32 	%r859, %r367, %r858, %r366;
	mul.lo.s32 	%r860, %r858, %r9;
	sub.s32 	%r861, %r857, %r860;
	add.s32 	%r862, %r859, %r861;
	add.s32 	%r863, %r855, %r25;
	ld.shared.u32 	%r864, [%r863];
	mul.wide.s32 	%rd33, %r862, 4;
	add.s64 	%rd34, %rd2, %rd33;
	st.global.u32 	[%rd34], %r864;
	add.s32 	%r865, %r857, %r13;
	div.s32 	%r866, %r865, %r9;
	mad.lo.s32 	%r867, %r367, %r866, %r366;
	mul.lo.s32 	%r868, %r866, %r9;
	sub.s32 	%r869, %r865, %r868;
	add.s32 	%r870, %r867, %r869;
	add.s32 	%r871, %r863, %r25;
	ld.shared.u32 	%r872, [%r871];
	mul.wide.s32 	%rd35, %r870, 4;
	add.s64 	%rd36, %rd2, %rd35;
	st.global.u32 	[%rd36], %r872;
	add.s32 	%r1068, %r865, %r13;
	setp.lt.u32 	%p197, %r1068, 32;
	@%p197 bra 	$L__BB432_239;
$L__BB432_240:
	mov.u32 	%r873, %nctaid.y;
	add.s32 	%r893, %r893, %r873;
	shl.b32 	%r874, %r873, 2;
	setp.lt.u32 	%p198, %r893, %r874;
	@%p198 bra 	$L__BB432_5;
$L__BB432_241:
	ret;

}
	// .globl	_Z9cuda_gemmIiLi256ELi4ELi1ELi32ELi16ELi16ELi32ELi0ELi1EEviiiPT_S1_S1_ii
.visible .entry _Z9cuda_gemmIiLi256ELi4ELi1ELi32ELi16ELi16ELi32ELi0ELi1EEviiiPT_S1_S1_ii(
	.param .u32 _Z9cuda_gemmIiLi256ELi4ELi1ELi32ELi16ELi16ELi32ELi0ELi1EEviiiPT_S1_S1_ii_param_0,
	.param .u32 _Z9cuda_gemmIiLi256ELi4ELi1ELi32ELi16ELi16ELi32ELi0ELi1EEviiiPT_S1_S1_ii_param_1,
	.param .u32 _Z9cuda_gemmIiLi256ELi4ELi1ELi32ELi16ELi16ELi32ELi0ELi1EEviiiPT_S1_S1_ii_param_2,
	.param .u64 .ptr .align 1 _Z9cuda_gemmIiLi256ELi4ELi1ELi32ELi16ELi16ELi32ELi0ELi1EEviiiPT_S1_S1_ii_param_3,
	.param .u64 .ptr .align 1 _Z9cuda_gemmIiLi256ELi4ELi1ELi32ELi16ELi16ELi32ELi0ELi1EEviiiPT_S1_S1_ii_param_4,
	.param .u64 .ptr .align 1 _Z9cuda_gemmIiLi256ELi4ELi1ELi32ELi16ELi16ELi32ELi0ELi1EEviiiPT_S1_S1_ii_param_5,
	.param .u32 _Z9cuda_gemmIiLi256ELi4ELi1ELi32ELi16ELi16ELi32ELi0ELi1EEviiiPT_S1_S1_ii_param_6,
	.param .u32 _Z9cuda_gemmIiLi256ELi4ELi1ELi32ELi16ELi16ELi32ELi0ELi1EEviiiPT_S1_S1_ii_param_7
)
.maxntid 256
{
	.reg .pred 	%p<44>;
	.reg .b32 	%r<278>;
	.reg .b64 	%rd<48>;
	// demoted variable
	.shared .align 128 .b8 _ZZ9cuda_gemmIiLi256ELi4ELi1ELi32ELi16ELi16ELi32ELi0ELi1EEviiiPT_S1_S1_iiE11kron_fac_sh[1088];
	// demoted variable
	.shared .align 128 .b8 _ZZ9cuda_gemmIiLi256ELi4ELi1ELi32ELi16ELi16ELi32ELi0ELi1EEviiiPT_S1_S1_iiE3Ash[128];
	// demoted variable
	.shared .align 128 .b8 _ZZ9cuda_gemmIiLi256ELi4ELi1ELi32ELi16ELi16ELi32ELi0ELi1EEviiiPT_S1_S1_iiE3Csh[128];
	ld.param.u32 	%r81, [_Z9cuda_gemmIiLi256ELi4ELi1ELi32ELi16ELi16ELi32ELi0ELi1EEviiiPT_S1_S1_ii_param_1];
	ld.param.u32 	%r82, [_Z9cuda_gemmIiLi256ELi4ELi1ELi32ELi16ELi16ELi32ELi0ELi1EEviiiPT_S1_S1_ii_param_2];
	ld.param.u64 	%rd9, [_Z9cuda_gemmIiLi256ELi4ELi1ELi32ELi16ELi16ELi32ELi0ELi1EEviiiPT_S1_S1_ii_param_3];
	ld.param.u64 	%rd10, [_Z9cuda_gemmIiLi256ELi4ELi1ELi32ELi16ELi16ELi32ELi0ELi1EEviiiPT_S1_S1_ii_param_4];
	ld.param.u64 	%rd11, [_Z9cuda_gemmIiLi256ELi4ELi1ELi32ELi16ELi16ELi32ELi0ELi1EEviiiPT_S1_S1_ii_param_5];
	cvta.to.global.u64 	%rd1, %rd10;
	cvta.to.global.u64 	%rd2, %rd9;
	cvta.to.global.u64 	%rd3, %rd11;
	mov.u32 	%r1, %tid.x;
	mov.u32 	%r2, %ntid.x;
	add.s32 	%r3, %r1, %r2;
	max.u32 	%r83, %r3, 256;
	setp.lt.u32 	%p1, %r3, 256;
	selp.u32 	%r84, 1, 0, %p1;
	add.s32 	%r85, %r3, %r84;
	sub.s32 	%r86, %r83, %r85;
	div.u32 	%r87, %r86, %r2;
	add.s32 	%r4, %r87, %r84;
	and.b32  	%r88, %r4, 3;
	setp.eq.s32 	%p2, %r88, 3;
	mov.u32 	%r266, %r1;
	@%p2 bra 	$L__BB433_3;
	add.s32 	%r90, %r4, 1;
	and.b32  	%r5, %r90, 3;
	mov.b32 	%r265, 0;
	mov.u32 	%r266, %r1;
$L__BB433_2:
	.pragma "nounroll";
	mul.wide.u32 	%rd12, %r266, 4;
	add.s64 	%rd13, %rd1, %rd12;
	ld.global.u32 	%r91, [%rd13];
	and.b32  	%r92, %r266, 15;
	mov.u32 	%r93, _ZZ9cuda_gemmIiLi256ELi4ELi1ELi32ELi16ELi16ELi32ELi0ELi1EEviiiPT_S1_S1_iiE11kron_fac_sh;
	mad.lo.s32 	%r94, %r92, 68, %r93;
	shr.u32 	%r95, %r266, 2;
	and.b32  	%r96, %r95, 1073741820;
	add.s32 	%r97, %r94, %r96;
	st.shared.u32 	[%r97], %r91;
	add.s32 	%r266, %r266, %r2;
	add.s32 	%r265, %r265, 1;
	setp.ne.s32 	%p3, %r265, %r5;
	@%p3 bra 	$L__BB433_2;
$L__BB433_3:
	setp.lt.u32 	%p4, %r4, 3;
	@%p4 bra 	$L__BB433_6;
	mov.u32 	%r100, _ZZ9cuda_gemmIiLi256ELi4ELi1ELi32ELi16ELi16ELi32ELi0ELi1EEviiiPT_S1_S1_iiE11kron_fac_sh;
$L__BB433_5:
	mul.wide.u32 	%rd14, %r266, 4;
	add.s64 	%rd15, %rd1, %rd14;
	ld.global.u32 	%r98, [%rd15];
	and.b32  	%r99, %r266, 15;
	mad.lo.s32 	%r101, %r99, 68, %r100;
	shr.u32 	%r102, %r266, 2;
	and.b32  	%r103, %r102, 1073741820;
	add.s32 	%r104, %r101, %r103;
	st.shared.u32 	[%r104], %r98;
	add.s32 	%r105, %r266, %r2;
	mul.wide.u32 	%rd16, %r105, 4;
	add.s64 	%rd17, %rd1, %rd16;
	ld.global.u32 	%r106, [%rd17];
	and.b32  	%r107, %r105, 15;
	mad.lo.s32 	%r108, %r107, 68, %r100;
	shr.u32 	%r109, %r105, 2;
	and.b32  	%r110, %r109, 1073741820;
	add.s32 	%r111, %r108, %r110;
	st.shared.u32 	[%r111], %r106;
	add.s32 	%r112, %r105, %r2;
	mul.wide.u32 	%rd18, %r112, 4;
	add.s64 	%rd19, %rd1, %rd18;
	ld.global.u32 	%r113, [%rd19];
	and.b32  	%r114, %r112, 15;
	mad.lo.s32 	%r115, %r114, 68, %r100;
	shr.u32 	%r116, %r112, 2;
	and.b32  	%r117, %r116, 1073741820;
	add.s32 	%r118, %r115, %r117;
	st.shared.u32 	[%r118], %r113;
	add.s32 	%r119, %r112, %r2;
	mul.wide.u32 	%rd20, %r119, 4;
	add.s64 	%rd21, %rd1, %rd20;
	ld.global.u32 	%r120, [%rd21];
	and.b32  	%r121, %r119, 15;
	mad.lo.s32 	%r122, %r121, 68, %r100;
	shr.u32 	%r123, %r119, 2;
	and.b32  	%r124, %r123, 1073741820;
	add.s32 	%r125, %r122, %r124;
	st.shared.u32 	[%r125], %r120;
	add.s32 	%r266, %r119, %r2;
	setp.lt.u32 	%p5, %r266, 256;
	@%p5 bra 	$L__BB433_5;
$L__BB433_6:
	and.b32  	%r13, %r1, 1;
	mov.u32 	%r268, %ctaid.y;
	mov.u32 	%r15, %nctaid.y;
	shl.b32 	%r16, %r15, 2;
	setp.ge.u32 	%p6, %r268, %r16;
	@%p6 bra 	$L__BB433_34;
	mov.u32 	%r126, %ctaid.x;
	shl.b32 	%r17, %r126, 5;
	shl.b32 	%r127, %r13, 4;
	shl.b32 	%r128, %r1, 2;
	and.b32  	%r129, %r128, 60;
	mov.u32 	%r130, _ZZ9cuda_gemmIiLi256ELi4ELi1ELi32ELi16ELi16ELi32ELi0ELi1EEviiiPT_S1_S1_iiE11kron_fac_sh;
	add.s32 	%r18, %r130, %r129;
	shl.b32 	%r19, %r126, 1;
	shr.s32 	%r131, %r82, 31;
	shr.u32 	%r132, %r131, 28;
	add.s32 	%r133, %r82, %r132;
	shr.s32 	%r20, %r133, 4;
	max.u32 	%r134, %r3, 32;
	setp.lt.u32 	%p7, %r3, 32;
	selp.u32 	%r135, 1, 0, %p7;
	add.s32 	%r136, %r3, %r135;
	sub.s32 	%r137, %r134, %r136;
	div.u32 	%r138, %r137, %r2;
	add.s32 	%r21, %r138, %r135;
	add.s32 	%r139, %r21, 1;
	and.b32  	%r22, %r139, 3;
	mov.u32 	%r140, _ZZ9cuda_gemmIiLi256ELi4ELi1ELi32ELi16ELi16ELi32ELi0ELi1EEviiiPT_S1_S1_iiE3Ash;
	add.s32 	%r23, %r140, %r128;
	shl.b32 	%r24, %r2, 2;
	add.s32 	%r25, %r23, %r24;
	add.s32 	%r26, %r3, %r2;
	add.s32 	%r27, %r26, %r2;
	mov.u32 	%r141, _ZZ9cuda_gemmIiLi256ELi4ELi1ELi32ELi16ELi16ELi32ELi0ELi1EEviiiPT_S1_S1_iiE3Csh;
	add.s32 	%r28, %r141, %r128;
	add.s32 	%r29, %r28, %r24;
	add.s32 	%r30, %r29, %r24;
	add.s32 	%r31, %r13, 3;
	or.b32  	%r32, %r13, 4;
	or.b32  	%r33, %r13, 6;
	add.s32 	%r34, %r13, 7;
	or.b32  	%r35, %r13, 8;
	or.b32  	%r142, %r127, %r35;
	shl.b32 	%r143, %r142, 2;
	add.s32 	%r36, %r140, %r143;
	add.s32 	%r144, %r13, -1;
	and.b32  	%r37, %r144, 15;
	or.b32  	%r145, %r127, %r37;
	shl.b32 	%r146, %r145, 2;
	add.s32 	%r38, %r140, %r146;
	shr.u32 	%r147, %r3, 1;
	and.b32  	%r148, %r3, 1;
	mad.lo.s32 	%r39, %r147, %r20, %r148;
	shr.u32 	%r149, %r26, 1;
	and.b32  	%r150, %r26, 1;
	mad.lo.s32 	%r40, %r149, %r20, %r150;
	mul.wide.u32 	%rd22, %r2, 4;
	add.s64 	%rd4, %rd2, %rd22;
	mul.wide.u32 	%rd23, %r2, 8;
	add.s64 	%rd5, %rd2, %rd23;
	mul.wide.u32 	%rd24, %r2, 12;
	add.s64 	%rd6, %rd2, %rd24;
	cvt.u64.u32 	%rd26, %r24;
$L__BB433_8:
	setp.gt.u32 	%p8, %r1, 31;
	@%p8 bra 	$L__BB433_22;
	setp.eq.s32 	%p9, %r22, 0;
	mul.lo.s32 	%r42, %r268, %r82;
	mov.u32 	%r269, %r1;
	@%p9 bra 	$L__BB433_13;
	setp.eq.s32 	%p10, %r22, 1;
	add.s32 	%r151, %r42, %r17;
	add.s32 	%r152, %r151, %r1;
	mul.wide.s32 	%rd25, %r152, 4;
	add.s64 	%rd7, %rd2, %rd25;
	ld.global.u32 	%r153, [%rd7];
	st.shared.u32 	[%r23], %r153;
	mov.u32 	%r269, %r3;
	@%p10 bra 	$L__BB433_13;
	setp.eq.s32 	%p11, %r22, 2;
	add.s64 	%rd8, %rd7, %rd26;
	ld.global.u32 	%r154, [%rd8];
	st.shared.u32 	[%r25], %r154;
	mov.u32 	%r269, %r26;
	@%p11 bra 	$L__BB433_13;
	add.s64 	%rd28, %rd8, %rd26;
	ld.global.u32 	%r155, [%rd28];
	add.s32 	%r156, %r25, %r24;
	st.shared.u32 	[%r156], %r155;
	mov.u32 	%r269, %r27;
$L__BB433_13:
	setp.lt.u32 	%p12, %r21, 3;
	@%p12 bra 	$L__BB433_16;
	shl.b32 	%r157, %r269, 2;
	mov.u32 	%r158, _ZZ9cuda_gemmIiLi256ELi4ELi1ELi32ELi16ELi16ELi32ELi0ELi1EEviiiPT_S1_S1_iiE3Ash;
	add.s32 	%r272, %r158, %r157;
	add.s32 	%r159, %r17, %r269;
	add.s32 	%r271, %r159, %r42;
$L__BB433_15:
	mul.wide.s32 	%rd29, %r271, 4;
	add.s64 	%rd30, %rd4, %rd29;
	add.s64 	%rd31, %rd5, %rd29;
	add.s64 	%rd32, %rd6, %rd29;
	add.s64 	%rd33, %rd2, %rd29;
	ld.global.u32 	%r160, [%rd33];
	st.shared.u32 	[%r272], %r160;
	ld.global.u32 	%r161, [%rd30];
	add.s32 	%r162, %r272, %r24;
	st.shared.u32 	[%r162], %r161;
	ld.global.u32 	%r163, [%rd31];
	shl.b32 	%r164, %r2, 3;
	add.s32 	%r165, %r272, %r164;
	st.shared.u32 	[%r165], %r163;
	ld.global.u32 	%r166, [%rd32];
	mad.lo.s32 	%r167, %r2, 12, %r272;
	st.shared.u32 	[%r167], %r166;
	add.s32 	%r269, %r269, %r24;
	shl.b32 	%r168, %r2, 4;
	add.s32 	%r272, %r272, %r168;
	add.s32 	%r271, %r271, %r24;
	setp.lt.u32 	%p13, %r269, 32;
	@%p13 bra 	$L__BB433_15;
$L__BB433_16:
	setp.eq.s32 	%p14, %r22, 0;
	mov.u32 	%r270, %r1;
	@%p14 bra 	$L__BB433_20;
	setp.eq.s32 	%p15, %r22, 1;
	mov.b32 	%r169, 0;
	st.shared.u32 	[%r28], %r169;
	mov.u32 	%r270, %r3;
	@%p15 bra 	$L__BB433_20;
	setp.eq.s32 	%p16, %r22, 2;
	mov.b32 	%r170, 0;
	st.shared.u32 	[%r29], %r170;
	mov.u32 	%r270, %r26;
	@%p16 bra 	$L__BB433_20;
	mov.b32 	%r171, 0;
	st.shared.u32 	[%r30], %r171;
	mov.u32 	%r270, %r27;
$L__BB433_20:
	setp.lt.u32 	%p17, %r21, 3;
	@%p17 bra 	$L__BB433_22;
$L__BB433_21:
	shl.b32 	%r172, %r270, 2;
	mov.u32 	%r173, _ZZ9cuda_gemmIiLi256ELi4ELi1ELi32ELi16ELi16ELi32ELi0ELi1EEviiiPT_S1_S1_iiE3Csh;
	add.s32 	%r174, %r173, %r172;
	mov.b32 	%r175, 0;
	st.shared.u32 	[%r174], %r175;
	add.s32 	%r176, %r174, %r24;
	st.shared.u32 	[%r176], %r175;
	add.s32 	%r177, %r176, %r24;
	st.shared.u32 	[%r177], %r175;
	add.s32 	%r178, %r177, %r24;
	st.shared.u32 	[%r178], %r175;
	add.s32 	%r270, %r24, %r270;
	setp.lt.u32 	%p18, %r270, 32;
	@%p18 bra 	$L__BB433_21;
$L__BB433_22:
	setp.gt.u32 	%p19, %r1, 31;
	bar.sync 	0;
	@%p19 bra 	$L__BB433_25;
	shr.u32 	%r275, %r1, 1;
	mov.u32 	%r179, _ZZ9cuda_gemmIiLi256ELi4ELi1ELi32ELi16ELi16ELi32ELi0ELi1EEviiiPT_S1_S1_iiE3Ash;
	mad.lo.s32 	%r180, %r13, 68, %r179;
	ld.shared.u32 	%r56, [%r180];
	ld.shared.u32 	%r57, [%r180+4];
	ld.shared.u32 	%r58, [%r180+8];
	ld.shared.u32 	%r59, [%r180+12];
	ld.shared.u32 	%r60, [%r180+16];
	ld.shared.u32 	%r61, [%r180+20];
	ld.shared.u32 	%r62, [%r180+24];
	ld.shared.u32 	%r63, [%r180+28];
	ld.shared.u32 	%r64, [%r36];
	ld.shared.u32 	%r65, [%r180+36];
	ld.shared.u32 	%r66, [%r180+40];
	ld.shared.u32 	%r67, [%r180+44];
	ld.shared.u32 	%r68, [%r180+48];
	ld.shared.u32 	%r69, [%r180+52];
	ld.shared.u32 	%r70, [%r180+56];
	ld.shared.u32 	%r71, [%r38];
$L__BB433_24:
	mad.lo.s32 	%r181, %r275, 68, %r18;
	ld.shared.u32 	%r182, [%r181];
	shfl.sync.idx.b32	%r183|%p20, %r182, %r13, 4127, -1;
	mul.lo.s32 	%r184, %r183, %r56;
	add.s32 	%r185, %r13, 1;
	shfl.sync.idx.b32	%r186|%p21, %r182, %r185, 4127, -1;
	mad.lo.s32 	%r187, %r186, %r57, %r184;
	or.b32  	%r188, %r13, 2;
	shfl.sync.idx.b32	%r189|%p22, %r182, %r188, 4127, -1;
	mad.lo.s32 	%r190, %r189, %r58, %r187;
	shfl.sync.idx.b32	%r191|%p23, %r182, %r31, 4127, -1;
	mad.lo.s32 	%r192, %r191, %r59, %r190;
	shfl.sync.idx.b32	%r193|%p24, %r182, %r32, 4127, -1;
	mad.lo.s32 	%r194, %r193, %r60, %r192;
	add.s32 	%r195, %r13, 5;
	shfl.sync.idx.b32	%r196|%p25, %r182, %r195, 4127, -1;
	mad.lo.s32 	%r197, %r196, %r61, %r194;
	shfl.sync.idx.b32	%r198|%p26, %r182, %r33, 4127, -1;
	mad.lo.s32 	%r199, %r198, %r62, %r197;
	shfl.sync.idx.b32	%r200|%p27, %r182, %r34, 4127, -1;
	mad.lo.s32 	%r201, %r200, %r63, %r199;
	shfl.sync.idx.b32	%r202|%p28, %r182, %r35, 4127, -1;
	mad.lo.s32 	%r203, %r202, %r64, %r201;
	add.s32 	%r204, %r13, 9;
	shfl.sync.idx.b32	%r205|%p29, %r182, %r204, 4127, -1;
	mad.lo.s32 	%r206, %r205, %r65, %r203;
	or.b32  	%r207, %r13, 10;
	shfl.sync.idx.b32	%r208|%p30, %r182, %r207, 4127, -1;
	mad.lo.s32 	%r209, %r208, %r66, %r206;
	add.s32 	%r210, %r13, 11;
	shfl.sync.idx.b32	%r211|%p31, %r182, %r210, 4127, -1;
	mad.lo.s32 	%r212, %r211, %r67, %r209;
	or.b32  	%r213, %r13, 12;
	shfl.sync.idx.b32	%r214|%p32, %r182, %r213, 4127, -1;
	mad.lo.s32 	%r215, %r214, %r68, %r212;
	add.s32 	%r216, %r13, 13;
	shfl.sync.idx.b32	%r217|%p33, %r182, %r216, 4127, -1;
	mad.lo.s32 	%r218, %r217, %r69, %r215;
	or.b32  	%r219, %r13, 14;
	shfl.sync.idx.b32	%r220|%p34, %r182, %r219, 4127, -1;
	mad.lo.s32 	%r221, %r220, %r70, %r218;
	shfl.sync.idx.b32	%r222|%p35, %r182, %r37, 4127, -1;
	mad.lo.s32 	%r223, %r222, %r71, %r221;
	shl.b32 	%r224, %r13, 2;
	shl.b32 	%r225, %r275, 3;
	or.b32  	%r226, %r225, %r224;
	mov.u32 	%r227, _ZZ9cuda_gemmIiLi256ELi4ELi1ELi32ELi16ELi16ELi32ELi0ELi1EEviiiPT_S1_S1_iiE3Csh;
	add.s32 	%r228, %r227, %r226;
	ld.shared.u32 	%r229, [%r228];
	add.s32 	%r230, %r229, %r223;
	st.shared.u32 	[%r228], %r230;
	shr.u32 	%r231, %r2, 1;
	add.s32 	%r275, %r275, %r231;
	setp.lt.u32 	%p36, %r275, 16;
	@%p36 bra 	$L__BB433_24;
$L__BB433_25:
	setp.gt.u32 	%p37, %r1, 31;
	bar.sync 	0;
	@%p37 bra 	$L__BB433_33;
	setp.eq.s32 	%p38, %r22, 0;
	mad.lo.s32 	%r74, %r268, %r81, %r19;
	mov.u32 	%r276, %r1;
	@%p38 bra 	$L__BB433_30;
	setp.eq.s32 	%p39, %r22, 1;
	shr.u32 	%r232, %r1, 1;
	mad.lo.s32 	%r233, %r232, %r20, %r13;
	add.s32 	%r234, %r74, %r233;
	ld.shared.u32 	%r235, [%r28];
	mul.wide.s32 	%rd34, %r234, 4;
	add.s64 	%rd35, %rd3, %rd34;
	st.global.u32 	[%rd35], %r235;
	mov.u32 	%r276, %r3;
	@%p39 bra 	$L__BB433_30;
	setp.eq.s32 	%p40, %r22, 2;
	add.s32 	%r236, %r74, %r39;
	ld.shared.u32 	%r237, [%r29];
	mul.wide.s32 	%rd36, %r236, 4;
	add.s64 	%rd37, %rd3, %rd36;
	st.global.u32 	[%rd37], %r237;
	mov.u32 	%r276, %r26;
	@%p40 bra 	$L__BB433_30;
	add.s32 	%r238, %r74, %r40;
	ld.shared.u32 	%r239, [%r30];
	mul.wide.s32 	%rd38, %r238, 4;
	add.s64 	%rd39, %rd3, %rd38;
	st.global.u32 	[%rd39], %r239;
	mov.u32 	%r276, %r27;
$L__BB433_30:
	setp.lt.u32 	%p41, %r21, 3;
	@%p41 bra 	$L__BB433_33;
	and.b32  	%r240, %r276, 1;
	add.s32 	%r241, %r2, %r276;
	and.b32  	%r242, %r241, 1;
	add.s32 	%r76, %r74, %r240;
	add.s32 	%r77, %r74, %r242;
$L__BB433_32:
	shr.u32 	%r243, %r276, 1;
	mad.lo.s32 	%r244, %r243, %r20, %r76;
	shl.b32 	%r245, %r276, 2;
	mov.u32 	%r246, _ZZ9cuda_gemmIiLi256ELi4ELi1ELi32ELi16ELi16ELi32ELi0ELi1EEviiiPT_S1_S1_iiE3Csh;
	add.s32 	%r247, %r246, %r245;
	ld.shared.u32 	%r248, [%r247];
	mul.wide.s32 	%rd40, %r244, 4;
	add.s64 	%rd41, %rd3, %rd40;
	st.global.u32 	[%rd41], %r248;
	add.s32 	%r249, %r276, %r2;
	shr.u32 	%r250, %r249, 1;
	mad.lo.s32 	%r251, %r250, %r20, %r77;
	add.s32 	%r252, %r247, %r24;
	ld.shared.u32 	%r253, [%r252];
	mul.wide.s32 	%rd42, %r251, 4;
	add.s64 	%rd43, %rd3, %rd42;
	st.global.u32 	[%rd43], %r253;
	add.s32 	%r254, %r249, %r2;
	shr.u32 	%r255, %r254, 1;
	mad.lo.s32 	%r256, %r255, %r20, %r76;
	add.s32 	%r257, %r252, %r24;
	ld.shared.u32 	%r258, [%r257];
	mul.wide.s32 	%rd44, %r256, 4;
	add.s64 	%rd45, %rd3, %rd44;
	st.global.u32 	[%rd45], %r258;
	add.s32 	%r259, %r254, %r2;
	shr.u32 	%r260, %r259, 1;
	mad.lo.s32 	%r261, %r260, %r20, %r77;
	add.s32 	%r262, %r257, %r24;
	ld.shared.u32 	%r263, [%r262];
	mul.wide.s32 	%rd46, %r261, 4;
	add.s64 	%rd47, %rd3, %rd46;
	st.global.u32 	[%rd47], %r263;
	add.s32 	%r276, %r259, %r2;
	setp.lt.u32 	%p42, %r276, 32;
	@%p42 bra 	$L__BB433_32;
$L__BB433_33:
	add.s32 	%r268, %r268, %r15;
	setp.lt.u32 	%p43, %r268, %r16;
	@%p43 bra 	$L__BB433_8;
$L__BB433_34:
	ret;

}
	// .globl	_Z9cuda_gemmIiLi256ELi4ELi1ELi32ELi16ELi16ELi32ELi1ELi0EEviiiPT_S1_S1_ii
.visible .entry _Z9cuda_gemmIiLi256ELi4ELi1ELi32ELi16ELi16ELi32ELi1ELi0EEviiiPT_S1_S1_ii(
	.param .u32 _Z9cuda_gemmIiLi256ELi4ELi1ELi32ELi16ELi16ELi32ELi1ELi0EEviiiPT_S1_S1_ii_param_0,
	.param .u32 _Z9cuda_gemmIiLi256ELi4ELi1ELi32ELi16ELi16ELi32ELi1ELi0EEviiiPT_S1_S1_ii_param_1,
	.param .u32 _Z9cuda_gemmIiLi256ELi4ELi1ELi32ELi16ELi16ELi32ELi1ELi0EEviiiPT_S1_S1_ii_param_2,
	.param .u64 .ptr .align 1 _Z9cuda_gemmIiLi256ELi4ELi1ELi32ELi16ELi16ELi32ELi1ELi0EEviiiPT_S1_S1_ii_param_3,
	.param .u64 .ptr .align 1 _Z9cuda_gemmIiLi256ELi4ELi1ELi32ELi16ELi16ELi32ELi1ELi0EEviiiPT_S1_S1_ii_param_4,
	.param .u64 .ptr .align 1 _Z9cuda_gemmIiLi256ELi4ELi1ELi32ELi16ELi16ELi32ELi1ELi0EEviiiPT_S1_S1_ii_param_5,
	.param .u32 _Z9cuda_gemmIiLi256ELi4ELi1ELi32ELi16ELi16ELi32ELi1ELi0EEviiiPT_S1_S1_ii_param_6,
	.param .u32 _Z9cuda_gemmIiLi256ELi4ELi1ELi32ELi16ELi16ELi32ELi1ELi0EEviiiPT_S1_S1_ii_param_7
)
.maxntid 256
{
	.reg .pred 	%p<199>;
	.reg .b32 	%r<1015>;
	.reg .b64 	%rd<35>;
	// demoted variable
	.shared .align 128 .b8 _ZZ9cuda_gemmIiLi256ELi4ELi1ELi32ELi16ELi16ELi32ELi1ELi0EEviiiPT_S1_S1_iiE11kron_fac_sh[1088];
	// demoted variable
	.shared .align 128 .b8 _ZZ9cuda_gemmIiLi256ELi4ELi1ELi32ELi16ELi16ELi32ELi1ELi0EEviiiPT_S1_S1_iiE3Ash[128];
	// demoted variable
	.shared .align 128 .b8 _ZZ9cuda_gemmIiLi256ELi4ELi1ELi32ELi16ELi16ELi32ELi1ELi0EEviiiPT_S1_S1_iiE3Csh[128];
	ld.param.u64 	%rd9, [_Z9cuda_gemmIiLi256ELi4ELi1ELi32ELi16ELi16ELi32ELi1ELi0EEviiiPT_S1_S1_ii_param_3];
	ld.param.u64 	%rd8, [_Z9cuda_gemmIiLi256ELi4ELi1ELi32ELi16ELi16ELi32ELi1ELi0EEviiiPT_S1_S1_ii_param_4];
	ld.param.u64 	%rd10, [_Z9cuda_gemmIiLi256ELi4ELi1ELi32ELi16ELi16ELi32ELi1ELi0EEviiiPT_S1_S1_ii_param_5];
	ld.param.u32 	%r371, [_Z9cuda_gemmIiLi256ELi4ELi1ELi32ELi16ELi16ELi32ELi1ELi0EEviiiPT_S1_S1_ii_param_6];
	ld.param.u32 	%r372, [_Z9cuda_gemmIiLi256ELi4ELi1ELi32ELi16ELi16ELi32ELi1ELi0EEviiiPT_S1_S1_ii_param_7];
	cvta.to.global.u64 	%rd1, %rd9;
	cvta.to.global.u64 	%rd2, %rd10;
	mov.u32 	%r1, %tid.x;
	and.b32  	%r2, %r1, 31;
	setp.lt.s32 	%p1, %r372, 16;
	shr.u32 	%r3, %r372, 4;
	selp.b32 	%r4, 1, %r3, %p1;
	mul.lo.s32 	%r5, %r372, %r371;
	setp.ge.u32 	%p2, %r1, %r5;
	@%p2 bra 	$L__BB434_3;
	mov.u32 	%r6, %ntid.x;
	cvta.to.global.u64 	%rd3, %rd8;
	mov.u32 	%r821, %r1;
$L__BB434_2:
	mul.wide.u32 	%rd11, %r821, 4;
	add.s64 	%rd12, %rd3, %rd11;
	ld.global.u32 	%r373, [%rd12];
	rem.u32 	%r374, %r821, %r371;
	mov.u32 	%r375, _ZZ9cuda_gemmIiLi256ELi4ELi1ELi32ELi16ELi16ELi32ELi1ELi0EEviiiPT_S1_S1_iiE11kron_fac_sh;
	mad.lo.s32 	%r376, %r374, 68, %r375;
	div.u32 	%r377, %r821, %r372;
	shl.b32 	%r378, %r377, 2;
	add.s32 	%r379, %r376, %r378;
	st.shared.u32 	[%r379], %r373;
	add.s32 	%r821, %r821, %r6;
	setp.lt.u32 	%p3, %r821, %r5;
	@%p3 bra 	$L__BB434_2;
$L__BB434_3:
	div.s32 	%r9, 32, %r372;
	mul.lo.s32 	%r380, %r9, %r4;
	min.s32 	%r10, %r380, 256;
	div.u32 	%r12, %r1, %r10;
	mul.lo.s32 	%r381, %r12, %r10;
	sub.s32 	%r382, %r1, %r381;
	div.u32 	%r11, %r382, %r4;
	mov.u32 	%r13, %ntid.x;
	div.u32 	%r14, %r13, %r10;
	mov.u32 	%r838, %ctaid.y;
	mov.u32 	%r383, %nctaid.y;
	shl.b32 	%r384, %r383, 2;
	setp.ge.u32 	%p4, %r838, %r384;
	@%p4 bra 	$L__BB434_241;
	and.b32  	%r16, %r11, 15;
	rem.u32 	%r386, %r1, %r4;
	shl.b32 	%r17, %r386, 4;
	min.s32 	%r18, %r371, 16;
	shl.b32 	%r387, %r372, 8;
	sub.s32 	%r19, 8223, %r387;
	shl.b32 	%r388, %r4, 8;
	sub.s32 	%r20, 8223, %r388;
	add.s32 	%r21, %r1, %r13;
	max.u32 	%r389, %r21, 32;
	setp.lt.u32 	%p5, %r21, 32;
	selp.u32 	%r390, 1, 0, %p5;
	add.s32 	%r391, %r21, %r390;
	sub.s32 	%r392, %r389, %r391;
	div.u32 	%r393, %r392, %r13;
	add.s32 	%r22, %r393, %r390;
	add.s32 	%r394, %r22, 1;
	and.b32  	%r23, %r394, 3;
	shl.b32 	%r24, %r13, 2;
	add.s32 	%r25, %r21, %r13;
	add.s32 	%r26, %r25, %r13;
	add.s32 	%r395, %r11, 2;
	and.b32  	%r27, %r395, 15;
	add.s32 	%r396, %r11, 3;
	and.b32  	%r28, %r396, 15;
	add.s32 	%r397, %r11, 9;
	and.b32  	%r29, %r397, 15;
	add.s32 	%r398, %r11, 10;
	and.b32  	%r30, %r398, 15;
	add.s32 	%r399, %r11, 11;
	and.b32  	%r31, %r399, 15;
	add.s32 	%r400, %r11, 12;
	and.b32  	%r32, %r400, 15;
	add.s32 	%r401, %r11, 13;
	and.b32  	%r33, %r401, 15;
	add.s32 	%r402, %r11, 14;
	and.b32  	%r34, %r402, 15;
	add.s32 	%r403, %r11, -1;
	and.b32  	%r35, %r403, 15;
	setp.lt.s32 	%p6, %r16, %r372;
	selp.b32 	%r404, 0, %r372, %p6;
	sub.s32 	%r36, %r16, %r404;
	add.s32 	%r405, %r16, 1;
	setp.lt.s32 	%p7, %r405, %r372;
	selp.b32 	%r406, 0, %r372, %p7;
	sub.s32 	%r37, %r405, %r406;
	add.s32 	%r407, %r16, 2;
	setp.lt.s32 	%p8, %r407, %r372;
	selp.b32 	%r408, 0, %r372, %p8;
	sub.s32 	%r38, %r407, %r408;
	add.s32 	%r409, %r16, 3;
	setp.lt.s32 	%p9, %r409, %r372;
	selp.b32 	%r410, 0, %r372, %p9;
	sub.s32 	%r39, %r409, %r410;
	add.s32 	%r411, %r16, 4;
	setp.lt.s32 	%p10, %r411, %r372;
	selp.b32 	%r412, 0, %r372, %p10;
	sub.s32 	%r40, %r411, %r412;
	add.s32 	%r413, %r16, 5;
	setp.lt.s32 	%p11, %r413, %r372;
	selp.b32 	%r414, 0, %r372, %p11;
	sub.s32 	%r41, %r413, %r414;
	add.s32 	%r415, %r16, 6;
	setp.lt.s32 	%p12, %r415, %r372;
	selp.b32 	%r416, 0, %r372, %p12;
	sub.s32 	%r42, %r415, %r416;
	add.s32 	%r417, %r16, 7;
	setp.lt.s32 	%p13, %r417, %r372;
	selp.b32 	%r418, 0, %r372, %p13;
	sub.s32 	%r43, %r417, %r418;
	add.s32 	%r419, %r16, 8;
	setp.lt.s32 	%p14, %r419, %r372;
	selp.b32 	%r420, 0, %r372, %p14;
	sub.s32 	%r44, %r419, %r420;
	add.s32 	%r421, %r16, 9;
	setp.lt.s32 	%p15, %r421, %r372;
	selp.b32 	%r422, 0, %r372, %p15;
	sub.s32 	%r45, %r421, %r422;
	add.s32 	%r423, %r16, 10;
	setp.lt.s32 	%p16, %r423, %r372;
	selp.b32 	%r424, 0, %r372, %p16;
	sub.s32 	%r46, %r423, %r424;
	add.s32 	%r425, %r16, 11;
	setp.lt.s32 	%p17, %r425, %r372;
	selp.b32 	%r426, 0, %r372, %p17;
	sub.s32 	%r47, %r425, %r426;
	add.s32 	%r427, %r16, 12;
	setp.lt.s32 	%p18, %r427, %r372;
	selp.b32 	%r428, 0, %r372, %p18;
	sub.s32 	%r48, %r427, %r428;
	add.s32 	%r429, %r16, 13;
	setp.lt.s32 	%p19, %r429, %r372;
	selp.b32 	%r430, 0, %r372, %p19;
	sub.s32 	%r49, %r429, %r430;
	add.s32 	%r431, %r16, 14;
	setp.lt.s32 	%p20, %r431, %r372;
	selp.b32 	%r432, 0, %r372, %p20;
	sub.s32 	%r50, %r431, %r432;
	add.s32 	%r433, %r16, 15;
	setp.lt.s32 	%p21, %r433, %r372;
	selp.b32 	%r434, 0, %r372, %p21;
	sub.s32 	%r51, %r433, %r434;
	cvt.u64.u32 	%rd14, %r24;
$L__BB434_5:
	setp.gt.u32 	%p22, %r1, 31;
	@%p22 bra 	$L__BB434_19;
	setp.eq.s32 	%p23, %r23, 0;
	shl.b32 	%r69, %r838, 5;
	mov.u32 	%r839, %r1;
	@%p23 bra 	$L__BB434_10;
	setp.eq.s32 	%p24, %r23, 1;
	add.s32 	%r435, %r69, %r1;
	mul.wide.s32 	%rd13, %r435, 4;
	add.s64 	%rd4, %rd1, %rd13;
	ld.global.u32 	%r436, [%rd4];
	shl.b32 	%r437, %r1, 2;
	mov.u32 	%r438, _ZZ9cuda_gemmIiLi256ELi4ELi1ELi32ELi16ELi16ELi32ELi1ELi0EEviiiPT_S1_S1_iiE3Ash;
	add.s32 	%r439, %r438, %r437;
	st.shared.u32 	[%r439], %r436;
	mov.u32 	%r839, %r21;
	@%p24 bra 	$L__BB434_10;
	setp.eq.s32 	%p25, %r23, 2;
	add.s64 	%rd5, %rd4, %rd14;
	ld.global.u32 	%r440, [%rd5];
	add.s32 	%r444, %r439, %r24;
	st.shared.u32 	[%r444], %r440;
	mov.u32 	%r839, %r25;
	@%p25 bra 	$L__BB434_10;
	add.s64 	%rd16, %rd5, %rd14;
	ld.global.u32 	%r445, [%rd16];
	add.s32 	%r450, %r444, %r24;
	st.shared.u32 	[%r450], %r445;
	mov.u32 	%r839, %r26;
$L__BB434_10:
	setp.lt.u32 	%p26, %r22, 3;
	@%p26 bra 	$L__BB434_13;
	shl.b32 	%r451, %r839, 2;
	mov.u32 	%r452, _ZZ9cuda_gemmIiLi256ELi4ELi1ELi32ELi16ELi16ELi32ELi1ELi0EEviiiPT_S1_S1_iiE3Ash;
	add.s32 	%r842, %r452, %r451;
	add.s32 	%r841, %r839, %r69;
$L__BB434_12:
	mul.wide.s32 	%rd17, %r841, 4;
	mov.u32 	%r453, %ntid.x;
	mul.wide.u32 	%rd18, %r453, 4;
	add.s64 	%rd19, %rd1, %rd17;
	add.s64 	%rd20, %rd19, %rd18;
	mul.wide.u32 	%rd21, %r453, 8;
	add.s64 	%rd22, %rd19, %rd21;
	mul.wide.u32 	%rd23, %r453, 12;
	add.s64 	%rd24, %rd19, %rd23;
	ld.global.u32 	%r454, [%rd19];
	st.shared.u32 	[%r842], %r454;
	ld.global.u32 	%r455, [%rd20];
	add.s32 	%r456, %r842, %r24;
	st.shared.u32 	[%r456], %r455;
	ld.global.u32 	%r457, [%rd22];
	shl.b32 	%r458, %r453, 3;
	add.s32 	%r459, %r842, %r458;
	st.shared.u32 	[%r459], %r457;
	ld.global.u32 	%r460, [%rd24];
	mad.lo.s32 	%r461, %r453, 12, %r842;
	st.shared.u32 	[%r461], %r460;
	add.s32 	%r839, %r839, %r24;
	shl.b32 	%r462, %r453, 4;
	add.s32 	%r842, %r842, %r462;
	add.s32 	%r841, %r841, %r24;
	setp.lt.u32 	%p27, %r839, 32;
	@%p27 bra 	$L__BB434_12;
$L__BB434_13:
	mov.u32 	%r840, %r1;
	@%p23 bra 	$L__BB434_17;
	setp.eq.s32 	%p29, %r23, 1;
	shl.b32 	%r463, %r1, 2;
	mov.u32 	%r464, _ZZ9cuda_gemmIiLi256ELi4ELi1ELi32ELi16ELi16ELi32ELi1ELi0EEviiiPT_S1_S1_iiE3Csh;
	add.s32 	%r465, %r464, %r463;
	mov.b32 	%r466, 0;
	st.shared.u32 	[%r465], %r466;
	mov.u32 	%r840, %r21;
	@%p29 bra 	$L__BB434_17;
	setp.eq.s32 	%p30, %r23, 2;
	add.s32 	%r470, %r465, %r24;
	mov.b32 	%r471, 0;
	st.shared.u32 	[%r470], %r471;
	mov.u32 	%r840, %r25;
	@%p30 bra 	$L__BB434_17;
	add.s32 	%r476, %r470, %r24;
	mov.b32 	%r477, 0;
	st.shared.u32 	[%r476], %r477;
	mov.u32 	%r840, %r26;
$L__BB434_17:
	@%p26 bra 	$L__BB434_19;
$L__BB434_18:
	shl.b32 	%r478, %r840, 2;
	mov.u32 	%r479, _ZZ9cuda_gemmIiLi256ELi4ELi1ELi32ELi16ELi16ELi32ELi1ELi0EEviiiPT_S1_S1_iiE3Csh;
	add.s32 	%r480, %r479, %r478;
	mov.b32 	%r481, 0;
	st.shared.u32 	[%r480], %r481;
	add.s32 	%r482, %r480, %r24;
	st.shared.u32 	[%r482], %r481;
	add.s32 	%r483, %r482, %r24;
	st.shared.u32 	[%r483], %r481;
	add.s32 	%r484, %r483, %r24;
	st.shared.u32 	[%r484], %r481;
	add.s32 	%r840, %r24, %r840;
	setp.lt.u32 	%p32, %r840, 32;
	@%p32 bra 	$L__BB434_18;
$L__BB434_19:
	setp.lt.s32 	%p33, %r9, 1;
	bar.sync 	0;
	@%p33 bra 	$L__BB434_233;
	setp.ne.s32 	%p34, %r4, 1;
	@%p34 bra 	$L__BB434_90;
	mov.b32 	%r861, 0;
$L__BB434_22:
	setp.lt.s32 	%p141, %r372, 1;
	add.s32 	%r99, %r861, %r11;
	mad.lo.s32 	%r100, %r99, %r372, %r17;
	@%p141 bra 	$L__BB434_24;
	add.s32 	%r690, %r100, %r16;
	shl.b32 	%r691, %r690, 2;
	mov.u32 	%r692, _ZZ9cuda_gemmIiLi256ELi4ELi1ELi32ELi16ELi16ELi32ELi1ELi0EEviiiPT_S1_S1_iiE3Ash;
	add.s32 	%r693, %r692, %r691;
	ld.shared.u32 	%r1012, [%r693];
$L__BB434_24:
	setp.lt.s32 	%p142, %r372, 2;
	@%p142 bra 	$L__BB434_26;
	add.s32 	%r694, %r11, 1;
	and.b32  	%r695, %r694, 15;
	add.s32 	%r696, %r100, %r695;
	shl.b32 	%r697, %r696, 2;
	mov.u32 	%r698, _ZZ9cuda_gemmIiLi256ELi4ELi1ELi32ELi16ELi16ELi32ELi1ELi0EEviiiPT_S1_S1_iiE3Ash;
	add.s32 	%r699, %r698, %r697;
	ld.shared.u32 	%r1011, [%r699];
$L__BB434_26:
	setp.lt.s32 	%p143, %r372, 3;
	@%p143 bra 	$L__BB434_28;
	add.s32 	%r700, %r100, %r27;
	shl.b32 	%r701, %r700, 2;
	mov.u32 	%r702, _ZZ9cuda_gemmIiLi256ELi4ELi1ELi32ELi16ELi16ELi32ELi1ELi0EEviiiPT_S1_S1_iiE3Ash;
	add.s32 	%r703, %r702, %r701;
	ld.shared.u32 	%r1010, [%r703];
$L__BB434_28:
	setp.lt.s32 	%p144, %r372, 4;
	@%p144 bra 	$L__BB434_30;
	add.s32 	%r704, %r100, %r28;
	shl.b32 	%r705, %r704, 2;
	mov.u32 	%r706, _ZZ9cuda_gemmIiLi256ELi4ELi1ELi32ELi16ELi16ELi32ELi1ELi0EEviiiPT_S1_S1_iiE3Ash;
	add.s32 	%r707, %r706, %r705;
	ld.shared.u32 	%r1009, [%r707];
$L__BB434_30:
	setp.lt.s32 	%p145, %r372, 5;
	@%p145 bra 	$L__BB434_32;
	add.s32 	%r708, %r11, 4;
	and.b32  	%r709, %r708, 15;
	add.s32 	%r710, %r100, %r709;
	shl.b32 	%r711, %r710, 2;
	mov.u32 	%r712, _ZZ9cuda_gemmIiLi256ELi4ELi1ELi32ELi16ELi16ELi32ELi1ELi0EEviiiPT_S1_S1_iiE3Ash;
	add.s32 	%r713, %r712, %r711;
	ld.shared.u32 	%r1008, [%r713];
$L__BB434_32:
	setp.lt.s32 	%p146, %r372, 6;
	@%p146 bra 	$L__BB434_34;
	add.s32 	%r714, %r11, 5;
	and.b32  	%r715, %r714, 15;
	add.s32 	%r716, %r100, %r715;
	shl.b32 	%r717, %r716, 2;
	mov.u32 	%r718, _ZZ9cuda_gemmIiLi256ELi4ELi1ELi32ELi16ELi16ELi32ELi1ELi0EEviiiPT_S1_S1_iiE3Ash;
	add.s32 	%r719, %r718, %r717;
	ld.shared.u32 	%r1007, [%r719];
$L__BB434_34:
	setp.lt.s32 	%p147, %r372, 7;
	@%p147 bra 	$L__BB434_36;
	add.s32 	%r720, %r11, 6;
	and.b32  	%r721, %r720, 15;
	add.s32 	%r722, %r100, %r721;
	shl.b32 	%r723, %r722, 2;
	mov.u32 	%r724, _ZZ9cuda_gemmIiLi256ELi4ELi1ELi32ELi16ELi16ELi32ELi1ELi0EEviiiPT_S1_S1_iiE3Ash;
	add.s32 	%r725, %r724, %r723;
	ld.shared.u32 	%r1006, [%r725];
$L__BB434_36:
	setp.lt.s32 	%p148, %r372, 8;
	@%p148 bra 	$L__BB434_38;
	add.s32 	%r726, %r11, 7;
	and.b32  	%r727, %r726, 15;
	add.s32 	%r728, %r100, %r727;
	shl.b32 	%r729, %r728, 2;
	mov.u32 	%r730, _ZZ9cuda_gemmIiLi256ELi4ELi1ELi32ELi16ELi16ELi32ELi1ELi0EEviiiPT_S1_S1_iiE3Ash;
	add.s32 	%r731, %r730, %r729;
	ld.shared.u32 	%r1005, [%r731];
$L__BB434_38:
	setp.lt.s32 	%p149, %r372, 9;
	@%p149 bra 	$L__BB434_40;
	xor.b32  	%r732, %r16, 8;
	add.s32 	%r733, %r100, %r732;
	shl.b32 	%r734, %r733, 2;
	mov.u32 	%r735, _ZZ9cuda_gemmIiLi256ELi4ELi1ELi32ELi16ELi16ELi32ELi1ELi0EEviiiPT_S1_S1_iiE3Ash;
	add.s32 	%r736, %r735, %r734;
	ld.shared.u32 	%r1004, [%r736];
$L__BB434_40:
	setp.lt.s32 	%p150, %r372, 10;
	@%p150 bra 	$L__BB434_42;
	add.s32 	%r737, %r100, %r29;
	shl.b32 	%r738, %r737, 2;
	mov.u32 	%r739, _ZZ9cuda_gemmIiLi256ELi4ELi1ELi32ELi16ELi16ELi32ELi1ELi0EEviiiPT_S1_S1_iiE3Ash;
	add.s32 	%r740, %r739, %r738;
	ld.shared.u32 	%r1003, [%r740];
$L__BB434_42:
	setp.lt.s32 	%p151, %r372, 11;
	@%p151 bra 	$L__BB434_44;
	add.s32 	%r741, %r100, %r30;
	shl.b32 	%r742, %r741, 2;
	mov.u32 	%r743, _ZZ9cuda_gemmIiLi256ELi4ELi1ELi32ELi16ELi16ELi32ELi1ELi0EEviiiPT_S1_S1_iiE3Ash;
	add.s32 	%r744, %r743, %r742;
	ld.shared.u32 	%r1002, [%r744];
$L__BB434_44:
	setp.lt.s32 	%p152, %r372, 12;
	@%p152 bra 	$L__BB434_46;
	add.s32 	%r745, %r100, %r31;
	shl.b32 	%r746, %r745, 2;
	mov.u32 	%r747, _ZZ9cuda_gemmIiLi256ELi4ELi1ELi32ELi16ELi16ELi32ELi1ELi0EEviiiPT_S1_S1_iiE3Ash;
	add.s32 	%r748, %r747, %r746;
	ld.shared.u32 	%r1001, [%r748];
$L__BB434_46:
	setp.lt.s32 	%p153, %r372, 13;
	@%p153 bra 	$L__BB434_48;
	add.s32 	%r749, %r100, %r32;
	shl.b32 	%r750, %r749, 2;
	mov.u32 	%r751, _ZZ9cuda_gemmIiLi256ELi4ELi1ELi32ELi16ELi16ELi32ELi1ELi0EEviiiPT_S1_S1_iiE3Ash;
	add.s32 	%r752, %r751, %r750;
	ld.shared.u32 	%r1000, [%r752];
$L__BB434_48:
	setp.lt.s32 	%p154, %r372, 14;
	@%p154 bra 	$L__BB434_50;
	add.s32 	%r753, %r100, %r33;
	shl.b32 	%r754, %r753, 2;
	mov.u32 	%r755, _ZZ9cuda_gemmIiLi256ELi4ELi1ELi32ELi16ELi16ELi32ELi1ELi0EEviiiPT_S1_S1_iiE3Ash;
	add.s32 	%r756, %r755, %r754;
	ld.shared.u32 	%r999, [%r756];
$L__BB434_50:
	setp.lt.s32 	%p155, %r372, 15;
	@%p155 bra 	$L__BB434_52;
	add.s32 	%r757, %r100, %r34;
	shl.b32 	%r758, %r757, 2;
	mov.u32 	%r759, _ZZ9cuda_gemmIiLi256ELi4ELi1ELi32ELi16ELi16ELi32ELi1ELi0EEviiiPT_S1_S1_iiE3Ash;
	add.s32 	%r760, %r759, %r758;
	ld.shared.u32 	%r998, [%r760];
$L__BB434_52:
	setp.lt.s32 	%p156, %r372, 16;
	@%p156 bra 	$L__BB434_54;
	add.s32 	%r761, %r100, %r35;
	shl.b32 	%r762, %r761, 2;
	mov.u32 	%r763, _ZZ9cuda_gemmIiLi256ELi4ELi1ELi32ELi16ELi16ELi32ELi1ELi0EEviiiPT_S1_S1_iiE3Ash;
	add.s32 	%r764, %r763, %r762;
	ld.shared.u32 	%r997, [%r764];
$L__BB434_54:
	setp.lt.s32 	%p157, %r12, %r18;
	@%p157 bra 	$L__BB434_56;
$L__BB434_55:
	add.s32 	%r861, %r861, %r10;
	setp.lt.s32 	%p191, %r861, %r9;
	@%p191 bra 	$L__BB434_22;
	bra.uni 	$L__BB434_233;
$L__BB434_56:
	rem.s32 	%r765, %r2, %r372;
	shl.b32 	%r766, %r765, 2;
	mov.u32 	%r767, _ZZ9cuda_gemmIiLi256ELi4ELi1ELi32ELi16ELi16ELi32ELi1ELi0EEviiiPT_S1_S1_iiE11kron_fac_sh;
	add.s32 	%r134, %r767, %r766;
	mov.u32 	%r878, %r12;
$L__BB434_57:
	mad.lo.s32 	%r769, %r878, 68, %r134;
	ld.shared.u32 	%r136, [%r769];
	mov.b32 	%r880, 0;
	@%p141 bra 	$L__BB434_59;
	shfl.sync.idx.b32	%r770|%p159, %r136, %r36, %r19, -1;
	mul.lo.s32 	%r880, %r770, %r1012;
$L__BB434_59:
	@%p142 bra 	$L__BB434_61;
	shfl.sync.idx.b32	%r771|%p161, %r136, %r37, %r19, -1;
	mad.lo.s32 	%r880, %r771, %r1011, %r880;
$L__BB434_61:
	@%p143 bra 	$L__BB434_63;
	shfl.sync.idx.b32	%r772|%p163, %r136, %r38, %r19, -1;
	mad.lo.s32 	%r880, %r772, %r1010, %r880;
$L__BB434_63:
	@%p144 bra 	$L__BB434_65;
	shfl.sync.idx.b32	%r773|%p165, %r136, %r39, %r19, -1;
	mad.lo.s32 	%r880, %r773, %r1009, %r880;
$L__BB434_65:
	@%p145 bra 	$L__BB434_67;
	shfl.sync.idx.b32	%r774|%p167, %r136, %r40, %r19, -1;
	mad.lo.s32 	%r880, %r774, %r1008, %r880;
$L__BB434_67:
	setp.lt.s32 	%p168, %r372, 6;
	@%p168 bra 	$L__BB434_69;
	shfl.sync.idx.b32	%r775|%p169, %r136, %r41, %r19, -1;
	mad.lo.s32 	%r880, %r775, %r1007, %r880;
$L__BB434_69:
	setp.lt.s32 	%p170, %r372, 7;
	@%p170 bra 	$L__BB434_71;
	shfl.sync.idx.b32	%r776|%p171, %r136, %r42, %r19, -1;
	mad.lo.s32 	%r880, %r776, %r1006, %r880;
$L__BB434_71:
	setp.lt.s32 	%p172, %r372, 8;
	@%p172 bra 	$L__BB434_73;
	shfl.sync.idx.b32	%r777|%p173, %r136, %r43, %r19, -1;
	mad.lo.s32 	%r880, %r777, %r1005, %r880;
$L__BB434_73:
	setp.lt.s32 	%p174, %r372, 9;
	@%p174 bra 	$L__BB434_75;
	shfl.sync.idx.b32	%r778|%p175, %r136, %r44, %r19, -1;
	mad.lo.s32 	%r880, %r778, %r1004, %r880;
$L__BB434_75:
	setp.lt.s32 	%p176, %r372, 10;
	@%p176 bra 	$L__BB434_77;
	shfl.sync.idx.b32	%r779|%p177, %r136, %r45, %r19, -1;
	mad.lo.s32 	%r880, %r779, %r1003, %r880;
$L__BB434_77:
	setp.lt.s32 	%p178, %r372, 11;
	@%p178 bra 	$L__BB434_79;
	shfl.sync.idx.b32	%r780|%p179, %r136, %r46, %r19, -1;
	mad.lo.s32 	%r880, %r780, %r1002, %r880;
$L__BB434_79:
	setp.lt.s32 	%p180, %r372, 12;
	@%p180 bra 	$L__BB434_81;
	shfl.sync.idx.b32	%r781|%p181, %r136, %r47, %r19, -1;
	mad.lo.s32 	%r880, %r781, %r1001, %r880;
$L__BB434_81:
	setp.lt.s32 	%p182, %r372, 13;
	@%p182 bra 	$L__BB434_83;
	shfl.sync.idx.b32	%r782|%p183, %r136, %r48, %r19, -1;
	mad.lo.s32 	%r880, %r782, %r1000, %r880;
$L__BB434_83:
	setp.lt.s32 	%p184, %r372, 14;
	@%p184 bra 	$L__BB434_85;
	shfl.sync.idx.b32	%r783|%p185, %r136, %r49, %r19, -1;
	mad.lo.s32 	%r880, %r783, %r999, %r880;
$L__BB434_85:
	setp.lt.s32 	%p186, %r372, 15;
	@%p186 bra 	$L__BB434_87;
	shfl.sync.idx.b32	%r784|%p187, %r136, %r50, %r19, -1;
	mad.lo.s32 	%r880, %r784, %r998, %r880;
$L__BB434_87:
	setp.lt.s32 	%p188, %r372, 16;
	@%p188 bra 	$L__BB434_89;
	shfl.sync.idx.b32	%r785|%p189, %r136, %r51, %r19, -1;
	mad.lo.s32 	%r880, %r785, %r997, %r880;
$L__BB434_89:
	mad.lo.s32 	%r786, %r878, %r9, %r99;
	shl.b32 	%r787, %r786, 2;
	mov.u32 	%r788, _ZZ9cuda_gemmIiLi256ELi4ELi1ELi32ELi16ELi16ELi32ELi1ELi0EEviiiPT_S1_S1_iiE3Csh;
	add.s32 	%r789, %r788, %r787;
	ld.shared.u32 	%r790, [%r789];
	add.s32 	%r791, %r790, %r880;
	st.shared.u32 	[%r789], %r791;
	add.s32 	%r878, %r878, %r14;
	setp.lt.s32 	%p190, %r878, %r18;
	@%p190 bra 	$L__BB434_57;
	bra.uni 	$L__BB434_55;
$L__BB434_90:
	setp.gt.u32 	%p35, %r372, 31;
	@%p35 bra 	$L__BB434_124;
	mov.b32 	%r963, 0;
$L__BB434_92:
	setp.eq.s32 	%p36, %r372, 0;
	add.s32 	%r279, %r963, %r11;
	mad.lo.s32 	%r280, %r279, %r372, %r17;
	@%p36 bra 	$L__BB434_94;
	add.s32 	%r486, %r280, %r16;
	shl.b32 	%r487, %r486, 2;
	mov.u32 	%r488, _ZZ9cuda_gemmIiLi256ELi4ELi1ELi32ELi16ELi16ELi32ELi1ELi0EEviiiPT_S1_S1_iiE3Ash;
	add.s32 	%r489, %r488, %r487;
	ld.shared.u32 	%r1012, [%r489];
$L__BB434_94:
	setp.lt.s32 	%p37, %r372, 2;
	@%p37 bra 	$L__BB434_96;
	add.s32 	%r490, %r11, 1;
	and.b32  	%r491, %r490, 15;
	add.s32 	%r492, %r280, %r491;
	shl.b32 	%r493, %r492, 2;
	mov.u32 	%r494, _ZZ9cuda_gemmIiLi256ELi4ELi1ELi32ELi16ELi16ELi32ELi1ELi0EEviiiPT_S1_S1_iiE3Ash;
	add.s32 	%r495, %r494, %r493;
	ld.shared.u32 	%r1011, [%r495];
$L__BB434_96:
	setp.lt.s32 	%p38, %r372, 3;
	@%p38 bra 	$L__BB434_98;
	add.s32 	%r496, %r280, %r27;
	shl.b32 	%r497, %r496, 2;
	mov.u32 	%r498, _ZZ9cuda_gemmIiLi256ELi4ELi1ELi32ELi16ELi16ELi32ELi1ELi0EEviiiPT_S1_S1_iiE3Ash;
	add.s32 	%r499, %r498, %r497;
	ld.shared.u32 	%r1010, [%r499];
$L__BB434_98:
	setp.lt.s32 	%p39, %r372, 4;
	@%p39 bra 	$L__BB434_100;
	add.s32 	%r500, %r280, %r28;
	shl.b32 	%r501, %r500, 2;
	mov.u32 	%r502, _ZZ9cuda_gemmIiLi256ELi4ELi1ELi32ELi16ELi16ELi32ELi1ELi0EEviiiPT_S1_S1_iiE3Ash;
	add.s32 	%r503, %r502, %r501;
	ld.shared.u32 	%r1009, [%r503];
$L__BB434_100:
	setp.lt.s32 	%p40, %r372, 5;
	@%p40 bra 	$L__BB434_102;
	add.s32 	%r504, %r11, 4;
	and.b32  	%r505, %r504, 15;
	add.s32 	%r506, %r280, %r505;
	shl.b32 	%r507, %r506, 2;
	mov.u32 	%r508, _ZZ9cuda_gemmIiLi256ELi4ELi1ELi32ELi16ELi16ELi32ELi1ELi0EEviiiPT_S1_S1_iiE3Ash;
	add.s32 	%r509, %r508, %r507;
	ld.shared.u32 	%r1008, [%r509];
$L__BB434_102:
	setp.lt.s32 	%p41, %r372, 6;
	@%p41 bra 	$L__BB434_104;
	add.s32 	%r510, %r11, 5;
	and.b32  	%r511, %r510, 15;
	add.s32 	%r512, %r280, %r511;
	shl.b32 	%r513, %r512, 2;
	mov.u32 	%r514, _ZZ9cuda_gemmIiLi256ELi4ELi1ELi32ELi16ELi16ELi32ELi1ELi0EEviiiPT_S1_S1_iiE3Ash;
	add.s32 	%r515, %r514, %r513;
	ld.shared.u32 	%r1007, [%r515];
$L__BB434_104:
	setp.lt.s32 	%p42, %r372, 7;
	@%p42 bra 	$L__BB434_106;
	add.s32 	%r516, %r11, 6;
	and.b32  	%r517, %r516, 15;
	add.s32 	%r518, %r280, %r517;
	shl.b32 	%r519, %r518, 2;
	mov.u32 	%r520, _ZZ9cuda_gemmIiLi256ELi4ELi1ELi32ELi16ELi16ELi32ELi1ELi0EEviiiPT_S1_S1_iiE3Ash;
	add.s32 	%r521, %r520, %r519;
	ld.shared.u32 	%r1006, [%r521];
$L__BB434_106:
	setp.lt.s32 	%p43, %r372, 8;
	@%p43 bra 	$L__BB434_108;
	add.s32 	%r522, %r11, 7;
	and.b32  	%r523, %r522, 15;
	add.s32 	%r524, %r280, %r523;
	shl.b32 	%r525, %r524, 2;
	mov.u32 	%r526, _ZZ9cuda_gemmIiLi256ELi4ELi1ELi32ELi16ELi16ELi32ELi1ELi0EEviiiPT_S1_S1_iiE3Ash;
	add.s32 	%r527, %r526, %r525;
	ld.shared.u32 	%r1005, [%r527];
$L__BB434_108:
	setp.lt.s32 	%p44, %r372, 9;
	@%p44 bra 	$L__BB434_110;
	xor.b32  	%r528, %r16, 8;
	add.s32 	%r529, %r280, %r528;
	shl.b32 	%r530, %r529, 2;
	mov.u32 	%r531, _ZZ9cuda_gemmIiLi256ELi4ELi1ELi32ELi16ELi16ELi32ELi1ELi0EEviiiPT_S1_S1_iiE3Ash;
	add.s32 	%r532, %r531, %r530;
	ld.shared.u32 	%r1004, [%r532];
$L__BB434_110:
	setp.lt.s32 	%p45, %r372, 10;
	@%p45 bra 	$L__BB434_112;
	add.s32 	%r533, %r280, %r29;
	shl.b32 	%r534, %r533, 2;
	mov.u32 	%r535, _ZZ9cuda_gemmIiLi256ELi4ELi1ELi32ELi16ELi16ELi32ELi1ELi0EEviiiPT_S1_S1_iiE3Ash;
	add.s32 	%r536, %r535, %r534;
	ld.shared.u32 	%r1003, [%r536];
$L__BB434_112:
	setp.lt.s32 	%p46, %r372, 11;
	@%p46 bra 	$L__BB434_114;
	add.s32 	%r537, %r280, %r30;
	shl.b32 	%r538, %r537, 2;
	mov.u32 	%r539, _ZZ9cuda_gemmIiLi256ELi4ELi1ELi32ELi16ELi16ELi32ELi1ELi0EEviiiPT_S1_S1_iiE3Ash;
	add.s32 	%r540, %r539, %r538;
	ld.shared.u32 	%r1002, [%r540];
$L__BB434_114:
	setp.lt.s32 	%p47, %r372, 12;
	@%p47 bra 	$L__BB434_116;
	add.s32 	%r541, %r280, %r31;
	shl.b32 	%r542, %r541, 2;
	mov.u32 	%r543, _ZZ9cuda_gemmIiLi256ELi4ELi1ELi32ELi16ELi16ELi32ELi1ELi0EEviiiPT_S1_S1_iiE3Ash;
	add.s32 	%r544, %r543, %r542;
	ld.shared.u32 	%r1001, [%r544];
$L__BB434_116:
	setp.lt.s32 	%p48, %r372, 13;
	@%p48 bra 	$L__BB434_118;
	add.s32 	%r545, %r280, %r32;
	shl.b32 	%r546, %r545, 2;
	mov.u32 	%r547, _ZZ9cuda_gemmIiLi256ELi4ELi1ELi32ELi16ELi16ELi32ELi1ELi0EEviiiPT_S1_S1_iiE3Ash;
	add.s32 	%r548, %r547, %r546;
	ld.shared.u32 	%r1000, [%r548];
$L__BB434_118:
	setp.lt.s32 	%p49, %r372, 14;
	@%p49 bra 	$L__BB434_120;
	add.s32 	%r549, %r280, %r33;
	shl.b32 	%r550, %r549, 2;
	mov.u32 	%r551, _ZZ9cuda_gemmIiLi256ELi4ELi1ELi32ELi16ELi16ELi32ELi1ELi0EEviiiPT_S1_S1_iiE3Ash;
	add.s32 	%r552, %r551, %r550;
	ld.shared.u32 	%r999, [%r552];
$L__BB434_120:
	setp.lt.s32 	%p50, %r372, 15;
	@%p50 bra 	$L__BB434_122;
	add.s32 	%r553, %r280, %r34;
	shl.b32 	%r554, %r553, 2;
	mov.u32 	%r555, _ZZ9cuda_gemmIiLi256ELi4ELi1ELi32ELi16ELi16ELi32ELi1ELi0EEviiiPT_S1_S1_iiE3Ash;
	add.s32 	%r556, %r555, %r554;
	ld.shared.u32 	%r998, [%r556];
$L__BB434_122:
	setp.lt.s32 	%p51, %r372, 16;
	@%p51 bra 	$L__BB434_197;
	add.s32 	%r557, %r280, %r35;
	shl.b32 	%r558, %r557, 2;
	mov.u32 	%r559, _ZZ9cuda_gemmIiLi256ELi4ELi1ELi32ELi16ELi16ELi32ELi1ELi0EEviiiPT_S1_S1_iiE3Ash;
	add.s32 	%r560, %r559, %r558;
	ld.shared.u32 	%r997, [%r560];
	bra.uni 	$L__BB434_197;
$L__BB434_124:
	mov.b32 	%r911, 0;
$L__BB434_125:
	setp.lt.s32 	%p87, %r372, 1;
	add.s32 	%r187, %r911, %r11;
	mad.lo.s32 	%r188, %r187, %r372, %r17;
	@%p87 bra 	$L__BB434_127;
	add.s32 	%r587, %r188, %r16;
	shl.b32 	%r588, %r587, 2;
	mov.u32 	%r589, _ZZ9cuda_gemmIiLi256ELi4ELi1ELi32ELi16ELi16ELi32ELi1ELi0EEviiiPT_S1_S1_iiE3Ash;
	add.s32 	%r590, %r589, %r588;
	ld.shared.u32 	%r1012, [%r590];
$L__BB434_127:
	setp.lt.s32 	%p88, %r372, 2;
	@%p88 bra 	$L__BB434_129;
	add.s32 	%r591, %r11, 1;
	and.b32  	%r592, %r591, 15;
	add.s32 	%r593, %r188, %r592;
	shl.b32 	%r594, %r593, 2;
	mov.u32 	%r595, _ZZ9cuda_gemmIiLi256ELi4ELi1ELi32ELi16ELi16ELi32ELi1ELi0EEviiiPT_S1_S1_iiE3Ash;
	add.s32 	%r596, %r595, %r594;
	ld.shared.u32 	%r1011, [%r596];
$L__BB434_129:
	setp.lt.s32 	%p89, %r372, 3;
	@%p89 bra 	$L__BB434_131;
	add.s32 	%r597, %r188, %r27;
	shl.b32 	%r598, %r597, 2;
	mov.u32 	%r599, _ZZ9cuda_gemmIiLi256ELi4ELi1ELi32ELi16ELi16ELi32ELi1ELi0EEviiiPT_S1_S1_iiE3Ash;
	add.s32 	%r600, %r599, %r598;
	ld.shared.u32 	%r1010, [%r600];
$L__BB434_131:
	setp.lt.s32 	%p90, %r372, 4;
	@%p90 bra 	$L__BB434_133;
	add.s32 	%r601, %r188, %r28;
	shl.b32 	%r602, %r601, 2;
	mov.u32 	%r603, _ZZ9cuda_gemmIiLi256ELi4ELi1ELi32ELi16ELi16ELi32ELi1ELi0EEviiiPT_S1_S1_iiE3Ash;
	add.s32 	%r604, %r603, %r602;
	ld.shared.u32 	%r1009, [%r604];
$L__BB434_133:
	setp.lt.s32 	%p91, %r372, 5;
	@%p91 bra 	$L__BB434_135;
	add.s32 	%r605, %r11, 4;
	and.b32  	%r606, %r605, 15;
	add.s32 	%r607, %r188, %r606;
	shl.b32 	%r608, %r607, 2;
	mov.u32 	%r609, _ZZ9cuda_gemmIiLi256ELi4ELi1ELi32ELi16ELi16ELi32ELi1ELi0EEviiiPT_S1_S1_iiE3Ash;
	add.s32 	%r610, %r609, %r608;
	ld.shared.u32 	%r1008, [%r610];
$L__BB434_135:
	setp.lt.s32 	%p92, %r372, 6;
	@%p92 bra 	$L__BB434_137;
	add.s32 	%r611, %r11, 5;
	and.b32  	%r612, %r611, 15;
	add.s32 	%r613, %r188, %r612;
	shl.b32 	%r614, %r613, 2;
	mov.u32 	%r615, _ZZ9cuda_gemmIiLi256ELi4ELi1ELi32ELi16ELi16ELi32ELi1ELi0EEviiiPT_S1_S1_iiE3Ash;
	add.s32 	%r616, %r615, %r614;
	ld.shared.u32 	%r1007, [%r616];
$L__BB434_137:
	setp.lt.s32 	%p93, %r372, 7;
	@%p93 bra 	$L__BB434_139;
	add.s32 	%r617, %r11, 6;
	and.b32  	%r618, %r617, 15;
	add.s32 	%r619, %r188, %r618;
	shl.b32 	%r620, %r619, 2;
	mov.u32 	%r621, _ZZ9cuda_gemmIiLi256ELi4ELi1ELi32ELi16ELi16ELi32ELi1ELi0EEviiiPT_S1_S1_iiE3Ash;
	add.s32 	%r622, %r621, %r620;
	ld.shared.u32 	%r1006, [%r622];
$L__BB434_139:
	setp.lt.s32 	%p94, %r372, 8;
	@%p94 bra 	$L__BB434_141;
	add.s32 	%r623, %r11, 7;
	and.b32  	%r624, %r623, 15;
	add.s32 	%r625, %r188, %r624;
	shl.b32 	%r626, %r625, 2;
	mov.u32 	%r627, _ZZ9cuda_gemmIiLi256ELi4ELi1ELi32ELi16ELi16ELi32ELi1ELi0EEviiiPT_S1_S1_iiE3Ash;
	add.s32 	%r628, %r627, %r626;
	ld.shared.u32 	%r1005, [%r628];
$L__BB434_141:
	setp.lt.s32 	%p95, %r372, 9;
	@%p95 bra 	$L__BB434_143;
	xor.b32  	%r629, %r16, 8;
	add.s32 	%r630, %r188, %r629;
	shl.b32 	%r631, %r630, 2;
	mov.u32 	%r632, _ZZ9cuda_gemmIiLi256ELi4ELi1ELi32ELi16ELi16ELi32ELi1ELi0EEviiiPT_S1_S1_iiE3Ash;
	add.s32 	%r633, %r632, %r631;
	ld.shared.u32 	%r1004, [%r633];
$L__BB434_143:
	setp.lt.s32 	%p96, %r372, 10;
	@%p96 bra 	$L__BB434_145;
	add.s32 	%r634, %r188, %r29;
	shl.b32 	%r635, %r634, 2;
	mov.u32 	%r636, _ZZ9cuda_gemmIiLi256ELi4ELi1ELi32ELi16ELi16ELi32ELi1ELi0EEviiiPT_S1_S1_iiE3Ash;
	add.s32 	%r637, %r636, %r635;
	ld.shared.u32 	%r1003, [%r637];
$L__BB434_145:
	setp.lt.s32 	%p97, %r372, 11;
	@%p97 bra 	$L__BB434_147;
	add.s32 	%r638, %r188, %r30;
	shl.b32 	%r639, %r638, 2;
	mov.u32 	%r640, _ZZ9cuda_gemmIiLi256ELi4ELi1ELi32ELi16ELi16ELi32ELi1ELi0EEviiiPT_S1_S1_iiE3Ash;
	add.s32 	%r641, %r640, %r639;
	ld.shared.u32 	%r1002, [%r641];
$L__BB434_147:
	setp.lt.s32 	%p98, %r372, 12;
	@%p98 bra 	$L__BB434_149;
	add.s32 	%r642, %r188, %r31;
	shl.b32 	%r643, %r642, 2;
	mov.u32 	%r644, _ZZ9cuda_gemmIiLi256ELi4ELi1ELi32ELi16ELi16ELi32ELi1ELi0EEviiiPT_S1_S1_iiE3Ash;
	add.s32 	%r645, %r644, %r643;
	ld.shared.u32 	%r1001, [%r645];
$L__BB434_149:
	setp.lt.s32 	%p99, %r372, 13;
	@%p99 bra 	$L__BB434_151;
	add.s32 	%r646, %r188, %r32;
	shl.b32 	%r647, %r646, 2;
	mov.u32 	%r648, _ZZ9cuda_gemmIiLi256ELi4ELi1ELi32ELi16ELi16ELi32ELi1ELi0EEviiiPT_S1_S1_iiE3Ash;
	add.s32 	%r649, %r648, %r647;
	ld.shared.u32 	%r1000, [%r649];
$L__BB434_151:
	setp.lt.s32 	%p100, %r372, 14;
	@%p100 bra 	$L__BB434_153;
	add.s32 	%r650, %r188, %r33;
	shl.b32 	%r651, %r650, 2;
	mov.u32 	%r652, _ZZ9cuda_gemmIiLi256ELi4ELi1ELi32ELi16ELi16ELi32ELi1ELi0EEviiiPT_S1_S1_iiE3Ash;
	add.s32 	%r653, %r652, %r651;
	ld.shared.u32 	%r999, [%r653];
$L__BB434_153:
	setp.lt.s32 	%p101, %r372, 15;
	@%p101 bra 	$L__BB434_155;
	add.s32 	%r654, %r188, %r34;
	shl.b32 	%r655, %r654, 2;
	mov.u32 	%r656, _ZZ9cuda_gemmIiLi256ELi4ELi1ELi32ELi16ELi16ELi32ELi1ELi0EEviiiPT_S1_S1_iiE3Ash;
	add.s32 	%r657, %r656, %r655;
	ld.shared.u32 	%r998, [%r657];
$L__BB434_155:
	setp.lt.s32 	%p102, %r372, 16;
	@%p102 bra 	$L__BB434_157;
	add.s32 	%r658, %r188, %r35;
	shl.b32 	%r659, %r658, 2;
	mov.u32 	%r660, _ZZ9cuda_gemmIiLi256ELi4ELi1ELi32ELi16ELi16ELi32ELi1ELi0EEviiiPT_S1_S1_iiE3Ash;
	add.s32 	%r661, %r660, %r659;
	ld.shared.u32 	%r997, [%r661];
$L__BB434_157:
	setp.lt.s32 	%p103, %r12, %r18;
	@%p103 bra 	$L__BB434_159;
$L__BB434_158:
	add.s32 	%r911, %r911, %r10;
	setp.lt.s32 	%p140, %r911, %r9;
	@%p140 bra 	$L__BB434_125;
	bra.uni 	$L__BB434_233;
$L__BB434_159:
	rem.s32 	%r662, %r2, %r372;
	shl.b32 	%r663, %r662, 2;
	mov.u32 	%r664, _ZZ9cuda_gemmIiLi256ELi4ELi1ELi32ELi16ELi16ELi32ELi1ELi0EEviiiPT_S1_S1_iiE11kron_fac_sh;
	add.s32 	%r222, %r664, %r663;
	mov.u32 	%r928, %r12;
$L__BB434_160:
	mad.lo.s32 	%r666, %r928, 68, %r222;
	ld.shared.u32 	%r224, [%r666];
	mov.b32 	%r930, 0;
	@%p87 bra 	$L__BB434_162;
	shfl.sync.idx.b32	%r667|%p105, %r224, %r36, %r19, -1;
	mul.lo.s32 	%r930, %r667, %r1012;
$L__BB434_162:
	@%p88 bra 	$L__BB434_164;
	shfl.sync.idx.b32	%r668|%p107, %r224, %r37, %r19, -1;
	mad.lo.s32 	%r930, %r668, %r1011, %r930;
$L__BB434_164:
	@%p89 bra 	$L__BB434_166;
	shfl.sync.idx.b32	%r669|%p109, %r224, %r38, %r19, -1;
	mad.lo.s32 	%r930, %r669, %r1010, %r930;
$L__BB434_166:
	@%p90 bra 	$L__BB434_168;
	shfl.sync.idx.b32	%r670|%p111, %r224, %r39, %r19, -1;
	mad.lo.s32 	%r930, %r670, %r1009, %r930;
$L__BB434_168:
	setp.lt.s32 	%p112, %r372, 5;
	@%p112 bra 	$L__BB434_170;
	shfl.sync.idx.b32	%r671|%p113, %r224, %r40, %r19, -1;
	mad.lo.s32 	%r930, %r671, %r1008, %r930;
$L__BB434_170:
	setp.lt.s32 	%p114, %r372, 6;
	@%p114 bra 	$L__BB434_172;
	shfl.sync.idx.b32	%r672|%p115, %r224, %r41, %r19, -1;
	mad.lo.s32 	%r930, %r672, %r1007, %r930;
$L__BB434_172:
	setp.lt.s32 	%p116, %r372, 7;
	@%p116 bra 	$L__BB434_174;
	shfl.sync.idx.b32	%r673|%p117, %r224, %r42, %r19, -1;
	mad.lo.s32 	%r930, %r673, %r1006, %r930;
$L__BB434_174:
	setp.lt.s32 	%p118, %r372, 8;
	@%p118 bra 	$L__BB434_176;
	shfl.sync.idx.b32	%r674|%p119, %r224, %r43, %r19, -1;
	mad.lo.s32 	%r930, %r674, %r1005, %r930;
$L__BB434_176:
	setp.lt.s32 	%p120, %r372, 9;
	@%p120 bra 	$L__BB434_178;
	shfl.sync.idx.b32	%r675|%p121, %r224, %r44, %r19, -1;
	mad.lo.s32 	%r930, %r675, %r1004, %r930;
$L__BB434_178:
	setp.lt.s32 	%p122, %r372, 10;
	@%p122 bra 	$L__BB434_180;
	shfl.sync.idx.b32	%r676|%p123, %r224, %r45, %r19, -1;
	mad.lo.s32 	%r930, %r676, %r1003, %r930;
$L__BB434_180:
	setp.lt.s32 	%p124, %r372, 11;
	@%p124 bra 	$L__BB434_182;
	shfl.sync.idx.b32	%r677|%p125, %r224, %r46, %r19, -1;
	mad.lo.s32 	%r930, %r677, %r1002, %r930;
$L__BB434_182:
	setp.lt.s32 	%p126, %r372, 12;
	@%p126 bra 	$L__BB434_184;
	shfl.sync.idx.b32	%r678|%p127, %r224, %r47, %r19, -1;
	mad.lo.s32 	%r930, %r678, %r1001, %r930;
$L__BB434_184:
	setp.lt.s32 	%p128, %r372, 13;
	@%p128 bra 	$L__BB434_186;
	shfl.sync.idx.b32	%r679|%p129, %r224, %r48, %r19, -1;
	mad.lo.s32 	%r930, %r679, %r1000, %r930;
$L__BB434_186:
	setp.lt.s32 	%p130, %r372, 14;
	@%p130 bra 	$L__BB434_188;
	shfl.sync.idx.b32	%r680|%p131, %r224, %r49, %r19, -1;
	mad.lo.s32 	%r930, %r680, %r999, %r930;
$L__BB434_188:
	setp.lt.s32 	%p132, %r372, 15;
	@%p132 bra 	$L__BB434_190;
	shfl.sync.idx.b32	%r681|%p133, %r224, %r50, %r19, -1;
	mad.lo.s32 	%r930, %r681, %r998, %r930;
$L__BB434_190:
	setp.lt.s32 	%p134, %r372, 16;
	@%p134 bra 	$L__BB434_192;
	shfl.sync.idx.b32	%r682|%p135, %r224, %r51, %r19, -1;
	mad.lo.s32 	%r930, %r682, %r997, %r930;
$L__BB434_192:
	mov.u32 	%r944, %r3;
$L__BB434_193:
	shr.u32 	%r258, %r944, 1;
	shfl.sync.down.b32	%r683|%p136, %r930, %r258, %r20, -1;
	add.s32 	%r930, %r683, %r930;
	setp.gt.u32 	%p137, %r944, 3;
	mov.u32 	%r944, %r258;
	@%p137 bra 	$L__BB434_193;
	rem.u32 	%r684, %r2, %r4;
	setp.eq.s32 	%p138, %r684, 0;
	@%p138 bra 	$L__BB434_195;
	bra.uni 	$L__BB434_196;
$L__BB434_195:
	mad.lo.s32 	%r685, %r928, %r9, %r187;
	shl.b32 	%r686, %r685, 2;
	mov.u32 	%r687, _ZZ9cuda_gemmIiLi256ELi4ELi1ELi32ELi16ELi16ELi32ELi1ELi0EEviiiPT_S1_S1_iiE3Csh;
	add.s32 	%r688, %r687, %r686;
	st.shared.u32 	[%r688], %r930;
$L__BB434_196:
	add.s32 	%r928, %r928, %r14;
	setp.lt.s32 	%p139, %r928, %r18;
	@%p139 bra 	$L__BB434_160;
	bra.uni 	$L__BB434_158;
$L__BB434_197:
	setp.lt.s32 	%p52, %r12, %r18;
	@%p52 bra 	$L__BB434_198;
	bra.uni 	$L__BB434_232;
$L__BB434_198:
	rem.u32 	%r561, %r2, %r372;
	shl.b32 	%r562, %r561, 2;
	mov.u32 	%r563, _ZZ9cuda_gemmIiLi256ELi4ELi1ELi32ELi16ELi16ELi32ELi1ELi0EEviiiPT_S1_S1_iiE11kron_fac_sh;
	add.s32 	%r281, %r563, %r562;
	mov.u32 	%r980, %r12;
$L__BB434_199:
	mad.lo.s32 	%r565, %r980, 68, %r281;
	ld.shared.u32 	%r315, [%r565];
	mov.b32 	%r982, 0;
	@%p36 bra 	$L__BB434_201;
	shfl.sync.idx.b32	%r566|%p54, %r315, %r36, %r19, -1;
	mul.lo.s32 	%r982, %r566, %r1012;
$L__BB434_201:
	@%p37 bra 	$L__BB434_203;
	shfl.sync.idx.b32	%r567|%p56, %r315, %r37, %r19, -1;
	mad.lo.s32 	%r982, %r567, %r1011, %r982;
$L__BB434_203:
	@%p38 bra 	$L__BB434_205;
	shfl.sync.idx.b32	%r568|%p58, %r315, %r38, %r19, -1;
	mad.lo.s32 	%r982, %r568, %r1010, %r982;
$L__BB434_205:
	@%p39 bra 	$L__BB434_207;
	shfl.sync.idx.b32	%r569|%p60, %r315, %r39, %r19, -1;
	mad.lo.s32 	%r982, %r569, %r1009, %r982;
$L__BB434_207:
	@%p40 bra 	$L__BB434_209;
	shfl.sync.idx.b32	%r570|%p62, %r315, %r40, %r19, -1;
	mad.lo.s32 	%r982, %r570, %r1008, %r982;
$L__BB434_209:
	setp.lt.s32 	%p63, %r372, 6;
	@%p63 bra 	$L__BB434_211;
	shfl.sync.idx.b32	%r571|%p64, %r315, %r41, %r19, -1;
	mad.lo.s32 	%r982, %r571, %r1007, %r982;
$L__BB434_211:
	setp.lt.s32 	%p65, %r372, 7;
	@%p65 bra 	$L__BB434_213;
	shfl.sync.idx.b32	%r572|%p66, %r315, %r42, %r19, -1;
	mad.lo.s32 	%r982, %r572, %r1006, %r982;
$L__BB434_213:
	setp.lt.s32 	%p67, %r372, 8;
	@%p67 bra 	$L__BB434_215;
	shfl.sync.idx.b32	%r573|%p68, %r315, %r43, %r19, -1;
	mad.lo.s32 	%r982, %r573, %r1005, %r982;
$L__BB434_215:
	setp.lt.s32 	%p69, %r372, 9;
	@%p69 bra 	$L__BB434_217;
	shfl.sync.idx.b32	%r574|%p70, %r315, %r44, %r19, -1;
	mad.lo.s32 	%r982, %r574, %r1004, %r982;
$L__BB434_217:
	setp.lt.s32 	%p71, %r372, 10;
	@%p71 bra 	$L__BB434_219;
	shfl.sync.idx.b32	%r575|%p72, %r315, %r45, %r19, -1;
	mad.lo.s32 	%r982, %r575, %r1003, %r982;
$L__BB434_219:
	setp.lt.s32 	%p73, %r372, 11;
	@%p73 bra 	$L__BB434_221;
	shfl.sync.idx.b32	%r576|%p74, %r315, %r46, %r19, -1;
	mad.lo.s32 	%r982, %r576, %r1002, %r982;
$L__BB434_221:
	setp.lt.s32 	%p75, %r372, 12;
	@%p75 bra 	$L__BB434_223;
	shfl.sync.idx.b32	%r577|%p76, %r315, %r47, %r19, -1;
	mad.lo.s32 	%r982, %r577, %r1001, %r982;
$L__BB434_223:
	setp.lt.s32 	%p77, %r372, 13;
	@%p77 bra 	$L__BB434_225;
	shfl.sync.idx.b32	%r578|%p78, %r315, %r48, %r19, -1;
	mad.lo.s32 	%r982, %r578, %r1000, %r982;
$L__BB434_225:
	setp.lt.s32 	%p79, %r372, 14;
	@%p79 bra 	$L__BB434_227;
	shfl.sync.idx.b32	%r579|%p80, %r315, %r49, %r19, -1;
	mad.lo.s32 	%r982, %r579, %r999, %r982;
$L__BB434_227:
	setp.lt.s32 	%p81, %r372, 15;
	@%p81 bra 	$L__BB434_229;
	shfl.sync.idx.b32	%r580|%p82, %r315, %r50, %r19, -1;
	mad.lo.s32 	%r982, %r580, %r998, %r982;
$L__BB434_229:
	setp.lt.s32 	%p83, %r372, 16;
	@%p83 bra 	$L__BB434_231;
	shfl.sync.idx.b32	%r581|%p84, %r315, %r51, %r19, -1;
	mad.lo.s32 	%r982, %r581, %r997, %r982;
$L__BB434_231:
	mad.lo.s32 	%r582, %r980, %r9, %r279;
	shl.b32 	%r583, %r582, 2;
	mov.u32 	%r584, _ZZ9cuda_gemmIiLi256ELi4ELi1ELi32ELi16ELi16ELi32ELi1ELi0EEviiiPT_S1_S1_iiE3Csh;
	add.s32 	%r585, %r584, %r583;
	st.shared.u32 	[%r585], %r982;
	add.s32 	%r980, %r980, %r14;
	setp.lt.s32 	%p85, %r980, %r18;
	@%p85 bra 	$L__BB434_199;
$L__BB434_232:
	add.s32 	%r963, %r963, %r10;
	setp.lt.s32 	%p86, %r963, %r9;
	@%p86 bra 	$L__BB434_92;
$L__BB434_233:
	bar.sync 	0;
	@%p22 bra 	$L__BB434_240;
	setp.eq.s32 	%p193, %r23, 0;
	shl.b32 	%r366, %r838, 5;
	mov.u32 	%r1013, %r1;
	@%p193 bra 	$L__BB434_238;
	setp.eq.s32 	%p194, %r23, 1;
	add.s32 	%r792, %r366, %r1;
	shl.b32 	%r793, %r1, 2;
	mov.u32 	%r794, _ZZ9cuda_gemmIiLi256ELi4ELi1ELi32ELi16ELi16ELi32ELi1ELi0EEviiiPT_S1_S1_iiE3Csh;
	add.s32 	%r795, %r794, %r793;
	ld.shared.u32 	%r796, [%r795];
	mul.wide.s32 	%rd25, %r792, 4;
	add.s64 	%rd6, %rd2, %rd25;
	st.global.u32 	[%rd6], %r796;
	mov.u32 	%r1013, %r21;
	@%p194 bra 	$L__BB434_238;
	setp.eq.s32 	%p195, %r23, 2;
	add.s32 	%r800, %r795, %r24;
	ld.shared.u32 	%r801, [%r800];
	cvt.u64.u32 	%rd26, %r24;
	add.s64 	%rd7, %rd6, %rd26;
	st.global.u32 	[%rd7], %r801;
	mov.u32 	%r1013, %r25;
	@%p195 bra 	$L__BB434_238;
	shl.b32 	%r802, %r1, 2;
	mov.u32 	%r803, _ZZ9cuda_gemmIiLi256ELi4ELi1ELi32ELi16ELi16ELi32ELi1ELi0EEviiiPT_S1_S1_iiE3Csh;
	add.s32 	%r804, %r803, %r802;
	add.s32 	%r805, %r804, %r24;
	add.s32 	%r806, %r805, %r24;
	ld.shared.u32 	%r807, [%r806];
	add.s64 	%rd28, %rd7, %rd26;
	st.global.u32 	[%rd28], %r807;
	mov.u32 	%r1013, %r26;
$L__BB434_238:
	setp.lt.u32 	%p196, %r22, 3;
	@%p196 bra 	$L__BB434_240;
$L__BB434_239:
	add.s32 	%r808, %r366, %r1013;
	shl.b32 	%r809, %r1013, 2;
	mov.u32 	%r810, _ZZ9cuda_gemmIiLi256ELi4ELi1ELi32ELi16ELi16ELi32ELi1ELi0EEviiiPT_S1_S1_iiE3Csh;
	add.s32 	%r811, %r810, %r809;
	ld.shared.u32 	%r812, [%r811];
	mul.wide.s32 	%rd29, %r808, 4;
	add.s64 	%rd30, %rd2, %rd29;
	st.global.u32 	[%rd30], %r812;
	add.s32 	%r813, %r811, %r24;
	ld.shared.u32 	%r814, [%r813];
	add.s64 	%rd32, %rd30, %rd14;
	st.global.u32 	[%rd32], %r814;
	add.s32 	%r815, %r813, %r24;
	ld.shared.u32 	%r816, [%r815];
	add.s64 	%rd33, %rd32, %rd14;
	st.global.u32 	[%rd33], %r816;
	add.s32 	%r817, %r815, %r24;
	ld.shared.u32 	%r818, [%r817];
	add.s64 	%rd34, %rd33, %rd14;
	st.global.u32 	[%rd34], %r818;
	add.s32 	%r1013, %r24, %r1013;
	setp.lt.u32 	%p197, %r1013, 32;
	@%p197 bra 	$L__BB434_239;
$L__BB434_240:
	mov.u32 	%r819, %nctaid.y;
	add.s32 	%r838, %r838, %r819;
	shl.b32 	%r820, %r819, 2;
	setp.lt.u32 	%p198, %r838, %r820;
	@%p198 bra 	$L__BB434_5;
$L__BB434_241:
	ret;

}
	// .globl	_Z9cuda_gemmIiLi256ELi4ELi1ELi32ELi16ELi16ELi32ELi1ELi1EEviiiPT_S1_S1_ii
.visible .entry _Z9cuda_gemmIiLi256ELi4ELi1ELi32ELi16ELi16ELi32ELi1ELi1EEviiiPT_S1_S1_ii(
	.param .u32 _Z9cuda_gemmIiLi256ELi4ELi1ELi32ELi16ELi16ELi32ELi1ELi1EEviiiPT_S1_S1_ii_param_0,
	.param .u32 _Z9cuda_gemmIiLi256ELi4ELi1ELi32ELi16ELi16ELi32ELi1ELi1EEviiiPT_S1_S1_ii_param_1,
	.param .u32 _Z9cuda_gemmIiLi256ELi4ELi1ELi32ELi16ELi16ELi32ELi1ELi1EEviiiPT_S1_S1_ii_param_2,
	.param .u64 .ptr .align 1 _Z9cuda_gemmIiLi256ELi4ELi1ELi32ELi16ELi16ELi32ELi1ELi1EEviiiPT_S1_S1_ii_param_3,
	.param .u64 .ptr .align 1 _Z9cuda_gemmIiLi256ELi4ELi1ELi32ELi16ELi16ELi32ELi1ELi1EEviiiPT_S1_S1_ii_param_4,
	.param .u64 .ptr .align 1 _Z9cuda_gemmIiLi256ELi4ELi1ELi32ELi16ELi16ELi32ELi1ELi1EEviiiPT_S1_S1_ii_param_5,
	.param .u32 _Z9cuda_gemmIiLi256ELi4ELi1ELi32ELi16ELi16ELi32ELi1ELi1EEviiiPT_S1_S1_ii_param_6,
	.param .u32 _Z9cuda_gemmIiLi256ELi4ELi1ELi32ELi16ELi16ELi32ELi1ELi1EEviiiPT_S1_S1_ii_param_7
)
.maxntid 256
{
	.reg .pred 	%p<44>;
	.reg .b32 	%r<243>;
	.reg .b64 	%rd<46>;
	// demoted variable
	.shared .align 128 .b8 _ZZ9cuda_gemmIiLi256ELi4ELi1ELi32ELi16ELi16ELi32ELi1ELi1EEviiiPT_S1_S1_iiE11kron_fac_sh[1088];
	// demoted variable
	.shared .align 128 .b8 _ZZ9cuda_gemmIiLi256ELi4ELi1ELi32ELi16ELi16ELi32ELi1ELi1EEviiiPT_S1_S1_iiE3Ash[128];
	// demoted variable
	.shared .align 128 .b8 _ZZ9cuda_gemmIiLi256ELi4ELi1ELi32ELi16ELi16ELi32ELi1ELi1EEviiiPT_S1_S1_iiE3Csh[128];
	ld.param.u64 	%rd11, [_Z9cuda_gemmIiLi256ELi4ELi1ELi32ELi16ELi16ELi32ELi1ELi1EEviiiPT_S1_S1_ii_param_3];
	ld.param.u64 	%rd12, [_Z9cuda_gemmIiLi256ELi4ELi1ELi32ELi16ELi16ELi32ELi1ELi1EEviiiPT_S1_S1_ii_param_4];
	ld.param.u64 	%rd13, [_Z9cuda_gemmIiLi256ELi4ELi1ELi32ELi16ELi16ELi32ELi1ELi1EEviiiPT_S1_S1_ii_param_5];
	cvta.to.global.u64 	%rd1, %rd12;
	cvta.to.global.u64 	%rd2, %rd11;
	cvta.to.global.u64 	%rd3, %rd13;
	mov.u32 	%r1, %tid.x;
	mov.u32 	%r2, %ntid.x;
	add.s32 	%r3, %r1, %r2;
	max.u32 	%r82, %r3, 256;
	setp.lt.u32 	%p1, %r3, 256;
	selp.u32 	%r83, 1, 0, %p1;
	add.s32 	%r84, %r3, %r83;
	sub.s32 	%r85, %r82, %r84;
	div.u32 	%r86, %r85, %r2;
	add.s32 	%r4, %r86, %r83;
	and.b32  	%r87, %r4, 3;
	setp.eq.s32 	%p2, %r87, 3;
	mov.u32 	%r231, %r1;
	@%p2 bra 	$L__BB435_3;
	add.s32 	%r89, %r4, 1;
	and.b32  	%r5, %r89, 3;
	mov.b32 	%r230, 0;
	mov.u32 	%r231, %r1;
$L__BB435_2:
	.pragma "nounroll";
	mul.wide.u32 	%rd14, %r231, 4;
	add.s64 	%rd15, %rd1, %rd14;
	ld.global.u32 	%r90, [%rd15];
	and.b32  	%r91, %r231, 15;
	mov.u32 	%r92, _ZZ9cuda_gemmIiLi256ELi4ELi1ELi32ELi16ELi16ELi32ELi1ELi1EEviiiPT_S1_S1_iiE11kron_fac_sh;
	mad.lo.s32 	%r93, %r91, 68, %r92;
	shr.u32 	%r94, %r231, 2;
	and.b32  	%r95, %r94, 1073741820;
	add.s32 	%r96, %r93, %r95;
	st.shared.u32 	[%r96], %r90;
	add.s32 	%r231, %r231, %r2;
	add.s32 	%r230, %r230, 1;
	setp.ne.s32 	%p3, %r230, %r5;
	@%p3 bra 	$L__BB435_2;
$L__BB435_3:
	setp.lt.u32 	%p4, %r4, 3;
	@%p4 bra 	$L__BB435_6;
	mov.u32 	%r99, _ZZ9cuda_gemmIiLi256ELi4ELi1ELi32ELi16ELi16ELi32ELi1ELi1EEviiiPT_S1_S1_iiE11kron_fac_sh;
$L__BB435_5:
	mul.wide.u32 	%rd16, %r231, 4;
	add.s64 	%rd17, %rd1, %rd16;
	ld.global.u32 	%r97, [%rd17];
	and.b32  	%r98, %r231, 15;
	mad.lo.s32 	%r100, %r98, 68, %r99;
	shr.u32 	%r101, %r231, 2;
	and.b32  	%r102, %r101, 1073741820;
	add.s32 	%r103, %r100, %r102;
	st.shared.u32 	[%r103], %r97;
	add.s32 	%r104, %r231, %r2;
	mul.wide.u32 	%rd18, %r104, 4;
	add.s64 	%rd19, %rd1, %rd18;
	ld.global.u32 	%r105, [%rd19];
	and.b32  	%r106, %r104, 15;
	mad.lo.s32 	%r107, %r106, 68, %r99;
	shr.u32 	%r108, %r104, 2;
	and.b32  	%r109, %r108, 1073741820;
	add.s32 	%r110, %r107, %r109;
	st.shared.u32 	[%r110], %r105;
	add.s32 	%r111, %r104, %r2;
	mul.wide.u32 	%rd20, %r111, 4;
	add.s64 	%rd21, %rd1, %rd20;
	ld.global.u32 	%r112, [%rd21];
	and.b32  	%r113, %r111, 15;
	mad.lo.s32 	%r114, %r113, 68, %r99;
	shr.u32 	%r115, %r111, 2;
	and.b32  	%r116, %r115, 1073741820;
	add.s32 	%r117, %r114, %r116;
	st.shared.u32 	[%r117], %r112;
	add.s32 	%r118, %r111, %r2;
	mul.wide.u32 	%rd22, %r118, 4;
	add.s64 	%rd23, %rd1, %rd22;
	ld.global.u32 	%r119, [%rd23];
	and.b32  	%r120, %r118, 15;
	mad.lo.s32 	%r121, %r120, 68, %r99;
	shr.u32 	%r122, %r118, 2;
	and.b32  	%r123, %r122, 1073741820;
	add.s32 	%r124, %r121, %r123;
	st.shared.u32 	[%r124], %r119;
	add.s32 	%r231, %r118, %r2;
	setp.lt.u32 	%p5, %r231, 256;
	@%p5 bra 	$L__BB435_5;
$L__BB435_6:
	and.b32  	%r13, %r1, 1;
	mov.u32 	%r233, %ctaid.y;
	mov.u32 	%r15, %nctaid.y;
	shl.b32 	%r16, %r15, 2;
	setp.ge.u32 	%p6, %r233, %r16;
	@%p6 bra 	$L__BB435_33;
	shl.b32 	%r125, %r13, 4;
	shl.b32 	%r126, %r1, 2;
	and.b32  	%r127, %r126, 60;
	mov.u32 	%r128, _ZZ9cuda_gemmIiLi256ELi4ELi1ELi32ELi16ELi16ELi32ELi1ELi1EEviiiPT_S1_S1_iiE11kron_fac_sh;
	add.s32 	%r17, %r128, %r127;
	max.u32 	%r129, %r3, 32;
	setp.lt.u32 	%p7, %r3, 32;
	selp.u32 	%r130, 1, 0, %p7;
	add.s32 	%r131, %r3, %r130;
	sub.s32 	%r132, %r129, %r131;
	div.u32 	%r133, %r132, %r2;
	add.s32 	%r18, %r133, %r130;
	add.s32 	%r134, %r18, 1;
	and.b32  	%r19, %r134, 3;
	mov.u32 	%r135, _ZZ9cuda_gemmIiLi256ELi4ELi1ELi32ELi16ELi16ELi32ELi1ELi1EEviiiPT_S1_S1_iiE3Ash;
	add.s32 	%r20, %r135, %r126;
	shl.b32 	%r21, %r2, 2;
	add.s32 	%r22, %r20, %r21;
	add.s32 	%r23, %r3, %r2;
	add.s32 	%r24, %r23, %r2;
	mov.u32 	%r136, _ZZ9cuda_gemmIiLi256ELi4ELi1ELi32ELi16ELi16ELi32ELi1ELi1EEviiiPT_S1_S1_iiE3Csh;
	add.s32 	%r25, %r136, %r126;
	add.s32 	%r26, %r25, %r21;
	add.s32 	%r27, %r26, %r21;
	or.b32  	%r28, %r13, 6;
	add.s32 	%r29, %r13, 7;
	or.b32  	%r30, %r13, 8;
	or.b32  	%r137, %r125, %r30;
	shl.b32 	%r138, %r137, 2;
	add.s32 	%r31, %r135, %r138;
	add.s32 	%r32, %r13, 9;
	or.b32  	%r33, %r13, 10;
	add.s32 	%r34, %r13, 11;
	or.b32  	%r35, %r13, 12;
	add.s32 	%r36, %r13, 13;
	or.b32  	%r37, %r13, 14;
	add.s32 	%r139, %r13, -1;
	and.b32  	%r38, %r139, 15;
	or.b32  	%r140, %r125, %r38;
	shl.b32 	%r141, %r140, 2;
	add.s32 	%r39, %r135, %r141;
	shl.b32 	%r40, %r2, 4;
	shl.b32 	%r41, %r2, 3;
	mul.lo.s32 	%r42, %r2, 12;
	mul.wide.u32 	%rd24, %r2, 4;
	add.s64 	%rd4, %rd2, %rd24;
	mul.wide.u32 	%rd25, %r2, 8;
	add.s64 	%rd5, %rd2, %rd25;
	mul.wide.u32 	%rd26, %r2, 12;
	add.s64 	%rd6, %rd2, %rd26;
	shr.u32 	%r43, %r2, 1;
	cvt.u64.u32 	%rd28, %r21;
$L__BB435_8:
	setp.gt.u32 	%p8, %r1, 31;
	@%p8 bra 	$L__BB435_22;
	setp.eq.s32 	%p9, %r19, 0;
	shl.b32 	%r45, %r233, 5;
	mov.u32 	%r234, %r1;
	@%p9 bra 	$L__BB435_13;
	setp.eq.s32 	%p10, %r19, 1;
	add.s32 	%r142, %r45, %r1;
	mul.wide.s32 	%rd27, %r142, 4;
	add.s64 	%rd7, %rd2, %rd27;
	ld.global.u32 	%r143, [%rd7];
	st.shared.u32 	[%r20], %r143;
	mov.u32 	%r234, %r3;
	@%p10 bra 	$L__BB435_13;
	setp.eq.s32 	%p11, %r19, 2;
	add.s64 	%rd8, %rd7, %rd28;
	ld.global.u32 	%r144, [%rd8];
	st.shared.u32 	[%r22], %r144;
	mov.u32 	%r234, %r23;
	@%p11 bra 	$L__BB435_13;
	add.s64 	%rd30, %rd8, %rd28;
	ld.global.u32 	%r145, [%rd30];
	add.s32 	%r146, %r22, %r21;
	st.shared.u32 	[%r146], %r145;
	mov.u32 	%r234, %r24;
$L__BB435_13:
	setp.lt.u32 	%p12, %r18, 3;
	@%p12 bra 	$L__BB435_16;
	shl.b32 	%r147, %r234, 2;
	mov.u32 	%r148, _ZZ9cuda_gemmIiLi256ELi4ELi1ELi32ELi16ELi16ELi32ELi1ELi1EEviiiPT_S1_S1_iiE3Ash;
	add.s32 	%r237, %r148, %r147;
	add.s32 	%r236, %r234, %r45;
$L__BB435_15:
	mul.wide.s32 	%rd31, %r236, 4;
	add.s64 	%rd32, %rd4, %rd31;
	add.s64 	%rd33, %rd5, %rd31;
	add.s64 	%rd34, %rd6, %rd31;
	add.s64 	%rd35, %rd2, %rd31;
	ld.global.u32 	%r149, [%rd35];
	st.shared.u32 	[%r237], %r149;
	ld.global.u32 	%r150, [%rd32];
	add.s32 	%r151, %r237, %r21;
	st.shared.u32 	[%r151], %r150;
	ld.global.u32 	%r152, [%rd33];
	add.s32 	%r153, %r237, %r41;
	st.shared.u32 	[%r153], %r152;
	ld.global.u32 	%r154, [%rd34];
	add.s32 	%r155, %r237, %r42;
	st.shared.u32 	[%r155], %r154;
	add.s32 	%r234, %r234, %r21;
	add.s32 	%r237, %r237, %r40;
	add.s32 	%r236, %r236, %r21;
	setp.lt.u32 	%p13, %r234, 32;
	@%p13 bra 	$L__BB435_15;
$L__BB435_16:
	setp.eq.s32 	%p14, %r19, 0;
	mov.u32 	%r235, %r1;
	@%p14 bra 	$L__BB435_20;
	setp.eq.s32 	%p15, %r19, 1;
	mov.b32 	%r156, 0;
	st.shared.u32 	[%r25], %r156;
	mov.u32 	%r235, %r3;
	@%p15 bra 	$L__BB435_20;
	setp.eq.s32 	%p16, %r19, 2;
	mov.b32 	%r157, 0;
	st.shared.u32 	[%r26], %r157;
	mov.u32 	%r235, %r23;
	@%p16 bra 	$L__BB435_20;
	mov.b32 	%r158, 0;
	st.shared.u32 	[%r27], %r158;
	mov.u32 	%r235, %r24;
$L__BB435_20:
	setp.lt.u32 	%p17, %r18, 3;
	@%p17 bra 	$L__BB435_22;
$L__BB435_21:
	shl.b32 	%r159, %r235, 2;
	mov.u32 	%r160, _ZZ9cuda_gemmIiLi256ELi4ELi1ELi32ELi16ELi16ELi32ELi1ELi1EEviiiPT_S1_S1_iiE3Csh;
	add.s32 	%r161, %r160, %r159;
	mov.b32 	%r162, 0;
	st.shared.u32 	[%r161], %r162;
	add.s32 	%r163, %r161, %r21;
	st.shared.u32 	[%r163], %r162;
	add.s32 	%r164, %r163, %r21;
	st.shared.u32 	[%r164], %r162;
	add.s32 	%r165, %r164, %r21;
	st.shared.u32 	[%r165], %r162;
	add.s32 	%r235, %r21, %r235;
	setp.lt.u32 	%p18, %r235, 32;
	@%p18 bra 	$L__BB435_21;
$L__BB435_22:
	setp.gt.u32 	%p19, %r1, 31;
	bar.sync 	0;
	@%p19 bra 	$L__BB435_25;
	shr.u32 	%r240, %r1, 1;
	mov.u32 	%r166, _ZZ9cuda_gemmIiLi256ELi4ELi1ELi32ELi16ELi16ELi32ELi1ELi1EEviiiPT_S1_S1_iiE3Ash;
	mad.lo.s32 	%r167, %r13, 68, %r166;
	ld.shared.u32 	%r59, [%r167];
	ld.shared.u32 	%r60, [%r167+4];
	ld.shared.u32 	%r61, [%r167+8];
	ld.shared.u32 	%r62, [%r167+12];
	ld.shared.u32 	%r63, [%r167+16];
	ld.shared.u32 	%r64, [%r167+20];
	ld.shared.u32 	%r65, [%r167+24];
	ld.shared.u32 	%r66, [%r167+28];
	ld.shared.u32 	%r67, [%r31];
	ld.shared.u32 	%r68, [%r167+36];
	ld.shared.u32 	%r69, [%r167+40];
	ld.shared.u32 	%r70, [%r167+44];
	ld.shared.u32 	%r71, [%r167+48];
	ld.shared.u32 	%r72, [%r167+52];
	ld.shared.u32 	%r73, [%r167+56];
	ld.shared.u32 	%r74, [%r39];
$L__BB435_24:
	mad.lo.s32 	%r168, %r240, 68, %r17;
	ld.shared.u32 	%r169, [%r168];
	shfl.sync.idx.b32	%r170|%p20, %r169, %r13, 4127, -1;
	mul.lo.s32 	%r171, %r170, %r59;
	add.s32 	%r172, %r13, 1;
	shfl.sync.idx.b32	%r173|%p21, %r169, %r172, 4127, -1;
	mad.lo.s32 	%r174, %r173, %r60, %r171;
	or.b32  	%r175, %r13, 2;
	shfl.sync.idx.b32	%r176|%p22, %r169, %r175, 4127, -1;
	mad.lo.s32 	%r177, %r176, %r61, %r174;
	add.s32 	%r178, %r13, 3;
	shfl.sync.idx.b32	%r179|%p23, %r169, %r178, 4127, -1;
	mad.lo.s32 	%r180, %r179, %r62, %r177;
	or.b32  	%r181, %r13, 4;
	shfl.sync.idx.b32	%r182|%p24, %r169, %r181, 4127, -1;
	mad.lo.s32 	%r183, %r182, %r63, %r180;
	add.s32 	%r184, %r13, 5;
	shfl.sync.idx.b32	%r185|%p25, %r169, %r184, 4127, -1;
	mad.lo.s32 	%r186, %r185, %r64, %r183;
	shfl.sync.idx.b32	%r187|%p26, %r169, %r28, 4127, -1;
	mad.lo.s32 	%r188, %r187, %r65, %r186;
	shfl.sync.idx.b32	%r189|%p27, %r169, %r29, 4127, -1;
	mad.lo.s32 	%r190, %r189, %r66, %r188;
	shfl.sync.idx.b32	%r191|%p28, %r169, %r30, 4127, -1;
	mad.lo.s32 	%r192, %r191, %r67, %r190;
	shfl.sync.idx.b32	%r193|%p29, %r169, %r32, 4127, -1;
	mad.lo.s32 	%r194, %r193, %r68, %r192;
	shfl.sync.idx.b32	%r195|%p30, %r169, %r33, 4127, -1;
	mad.lo.s32 	%r196, %r195, %r69, %r194;
	shfl.sync.idx.b32	%r197|%p31, %r169, %r34, 4127, -1;
	mad.lo.s32 	%r198, %r197, %r70, %r196;
	shfl.sync.idx.b32	%r199|%p32, %r169, %r35, 4127, -1;
	mad.lo.s32 	%r200, %r199, %r71, %r198;
	shfl.sync.idx.b32	%r201|%p33, %r169, %r36, 4127, -1;
	mad.lo.s32 	%r202, %r201, %r72, %r200;
	shfl.sync.idx.b32	%r203|%p34, %r169, %r37, 4127, -1;
	mad.lo.s32 	%r204, %r203, %r73, %r202;
	shfl.sync.idx.b32	%r205|%p35, %r169, %r38, 4127, -1;
	mad.lo.s32 	%r206, %r205, %r74, %r204;
	shl.b32 	%r207, %r13, 2;
	shl.b32 	%r208, %r240, 3;
	or.b32  	%r209, %r208, %r207;
	mov.u32 	%r210, _ZZ9cuda_gemmIiLi256ELi4ELi1ELi32ELi16ELi16ELi32ELi1ELi1EEviiiPT_S1_S1_iiE3Csh;
	add.s32 	%r211, %r210, %r209;
	ld.shared.u32 	%r212, [%r211];
	add.s32 	%r213, %r212, %r206;
	st.shared.u32 	[%r211], %r213;
	add.s32 	%r240, %r240, %r43;
	setp.lt.u32 	%p36, %r240, 16;
	@%p36 bra 	$L__BB435_24;
$L__BB435_25:
	setp.gt.u32 	%p37, %r1, 31;
	bar.sync 	0;
	@%p37 bra 	$L__BB435_32;
	setp.eq.s32 	%p38, %r19, 0;
	shl.b32 	%r77, %r233, 5;
	mov.u32 	%r241, %r1;
	@%p38 bra 	$L__BB435_30;
	setp.eq.s32 	%p39, %r19, 1;
	add.s32 	%r214, %r77, %r1;
	ld.shared.u32 	%r215, [%r25];
	mul.wide.s32 	%rd36, %r214, 4;
	add.s64 	%rd9, %rd3, %rd36;
	st.global.u32 	[%rd9], %r215;
	mov.u32 	%r241, %r3;
	@%p39 bra 	$L__BB435_30;
	setp.eq.s32 	%p40, %r19, 2;
	ld.shared.u32 	%r216, [%r26];
	cvt.u64.u32 	%rd37, %r21;
	add.s64 	%rd10, %rd9, %rd37;
	st.global.u32 	[%rd10], %r216;
	mov.u32 	%r241, %r23;
	@%p40 bra 	$L__BB435_30;
	ld.shared.u32 	%r217, [%r27];
	add.s64 	%rd39, %rd10, %rd37;
	st.global.u32 	[%rd39], %r217;
	mov.u32 	%r241, %r24;
$L__BB435_30:
	setp.lt.u32 	%p41, %r18, 3;
	@%p41 bra 	$L__BB435_32;
$L__BB435_31:
	add.s32 	%r218, %r77, %r241;
	shl.b32 	%r219, %r241, 2;
	mov.u32 	%r220, _ZZ9cuda_gemmIiLi256ELi4ELi1ELi32ELi16ELi16ELi32ELi1ELi1EEviiiPT_S1_S1_iiE3Csh;
	add.s32 	%r221, %r220, %r219;
	ld.shared.u32 	%r222, [%r221];
	mul.wide.s32 	%rd40, %r218, 4;
	add.s64 	%rd41, %rd3, %rd40;
	st.global.u32 	[%rd41], %r222;
	add.s32 	%r223, %r221, %r21;
	ld.shared.u32 	%r224, [%r223];
	add.s64 	%rd43, %rd41, %rd28;
	st.global.u32 	[%rd43], %r224;
	add.s32 	%r225, %r223, %r21;
	ld.shared.u32 	%r226, [%r225];
	add.s64 	%rd44, %rd43, %rd28;
	st.global.u32 	[%rd44], %r226;
	add.s32 	%r227, %r225, %r21;
	ld.shared.u32 	%r228, [%r227];
	add.s64 	%rd45, %rd44, %rd28;
	st.global.u32 	[%rd45], %r228;
	add.s32 	%r241, %r21, %r241;
	setp.lt.u32 	%p42, %r241, 32;
	@%p42 bra 	$L__BB435_31;
$L__BB435_32:
	add.s32 	%r233, %r233, %r15;
	setp.lt.u32 	%p43, %r233, %r16;
	@%p43 bra 	$L__BB435_8;
$L__BB435_33:
	ret;

}
	// .globl	_Z9cuda_gemmIiLi256ELi4ELi1ELi32ELi32ELi32ELi32ELi0ELi0EEviiiPT_S1_S1_ii
.visible .entry _Z9cuda_gemmIiLi256ELi4ELi1ELi32ELi32ELi32ELi32ELi0ELi0EEviiiPT_S1_S1_ii(
	.param .u32 _Z9cuda_gemmIiLi256ELi4ELi1ELi32ELi32ELi32ELi32ELi0ELi0EEviiiPT_S1_S1_ii_param_0,
	.param .u32 _Z9cuda_gemmIiLi256ELi4ELi1ELi32ELi32ELi32ELi32ELi0ELi0EEviiiPT_S1_S1_ii_param_1,
	.param .u32 _Z9cuda_gemmIiLi256ELi4ELi1ELi32ELi32ELi32ELi32ELi0ELi0EEviiiPT_S1_S1_ii_param_2,
	.param .u64 .ptr .align 1 _Z9cuda_gemmIiLi256ELi4ELi1ELi32ELi32ELi32ELi32ELi0ELi0EEviiiPT_S1_S1_ii_param_3,
	.param .u64 .ptr .align 1 _Z9cuda_gemmIiLi256ELi4ELi1ELi32ELi32ELi32ELi32ELi0ELi0EEviiiPT_S1_S1_ii_param_4,
	.param .u64 .ptr .align 1 _Z9cuda_gemmIiLi256ELi4ELi1ELi32ELi32ELi32ELi32ELi0ELi0EEviiiPT_S1_S1_ii_param_5,
	.param .u32 _Z9cuda_gemmIiLi256ELi4ELi1ELi32ELi32ELi32ELi32ELi0ELi0EEviiiPT_S1_S1_ii_param_6,
	.param .u32 _Z9cuda_gemmIiLi256ELi4ELi1ELi32ELi32ELi32ELi32ELi0ELi0EEviiiPT_S1_S1_ii_param_7
)
.maxntid 256
{
	.reg .pred 	%p<199>;
	.reg .b32 	%r<1070>;
	.reg .b64 	%rd<37>;
	// demoted variable
	.shared .align 128 .b8 _ZZ9cuda_gemmIiLi256ELi4ELi1ELi32ELi32ELi32ELi32ELi0ELi0EEviiiPT_S1_S1_iiE11kron_fac_sh[4224];
	// demoted variable
	.shared .align 128 .b8 _ZZ9cuda_gemmIiLi256ELi4ELi1ELi32ELi32ELi32ELi32ELi0ELi0EEviiiPT_S1_S1_iiE3Ash[128];
	// demoted variable
	.shared .align 128 .b8 _ZZ9cuda_gemmIiLi256ELi4ELi1ELi32ELi32ELi32ELi32ELi0ELi0EEviiiPT_S1_S1_iiE3Csh[128];
	ld.param.u32 	%r374, [_Z9cuda_gemmIiLi256ELi4ELi1ELi32ELi32ELi32ELi32ELi0ELi0EEviiiPT_S1_S1_ii_param_2];
	ld.param.u64 	%rd7, [_Z9cuda_gemmIiLi256ELi4ELi1ELi32ELi32ELi32ELi32ELi0ELi0EEviiiPT_S1_S1_ii_param_3];
	ld.param.u64 	%rd6, [_Z9cuda_gemmIiLi256ELi4ELi1ELi32ELi32ELi32ELi32ELi0ELi0EEviiiPT_S1_S1_ii_param_4];
	ld.param.u64 	%rd8, [_Z9cuda_gemmIiLi256ELi4ELi1ELi32ELi32ELi32ELi32ELi0ELi0EEviiiPT_S1_S1_ii_param_5];
	ld.param.u32 	%r375, [_Z9cuda_gemmIiLi256ELi4ELi1ELi32ELi32ELi32ELi32ELi0ELi0EEviiiPT_S1_S1_ii_param_6];
	ld.param.u32 	%r376, [_Z9cuda_gemmIiLi256ELi4ELi1ELi32ELi32ELi32ELi32ELi0ELi0EEviiiPT_S1_S1_ii_param_7];
	cvta.to.global.u64 	%rd1, %rd7;
	cvta.to.global.u64 	%rd2, %rd8;
	mov.u32 	%r1, %tid.x;
	and.b32  	%r2, %r1, 31;
	setp.lt.s32 	%p1, %r376, 16;
	shr.u32 	%r3, %r376, 4;
	selp.b32 	%r4, 1, %r3, %p1;
	mul.lo.s32 	%r5, %r376, %r375;
	setp.ge.u32 	%p2, %r1, %r5;
	@%p2 bra 	$L__BB436_3;
	mov.u32 	%r6, %ntid.x;
	cvta.to.global.u64 	%rd3, %rd6;
	mov.u32 	%r876, %r1;
$L__BB436_2:
	mul.wide.u32 	%rd9, %r876, 4;
	add.s64 	%rd10, %rd3, %rd9;
	ld.global.u32 	%r377, [%rd10];
	rem.u32 	%r378, %r876, %r375;
	mov.u32 	%r379, _ZZ9cuda_gemmIiLi256ELi4ELi1ELi32ELi32ELi32ELi32ELi0ELi0EEviiiPT_S1_S1_iiE11kron_fac_sh;
	mad.lo.s32 	%r380, %r378, 132, %r379;
	div.u32 	%r381, %r876, %r376;
	shl.b32 	%r382, %r381, 2;
	add.s32 	%r383, %r380, %r382;
	st.shared.u32 	[%r383], %r377;
	add.s32 	%r876, %r876, %r6;
	setp.lt.u32 	%p3, %r876, %r5;
	@%p3 bra 	$L__BB436_2;
$L__BB436_3:
	div.s32 	%r9, 32, %r376;
	mul.lo.s32 	%r384, %r9, %r4;
	min.s32 	%r10, %r384, 256;
	div.u32 	%r12, %r1, %r10;
	mul.lo.s32 	%r385, %r12, %r10;
	sub.s32 	%r386, %r1, %r385;
	div.u32 	%r11, %r386, %r4;
	mov.u32 	%r13, %ntid.x;
	div.u32 	%r14, %r13, %r10;
	mov.u32 	%r893, %ctaid.y;
	mov.u32 	%r387, %nctaid.y;
	shl.b32 	%r388, %r387, 2;
	setp.ge.u32 	%p4, %r893, %r388;
	@%p4 bra 	$L__BB436_241;
	mov.u32 	%r390, %ctaid.x;
	shl.b32 	%r16, %r390, 5;
	and.b32  	%r17, %r11, 15;
	rem.u32 	%r391, %r1, %r4;
	shl.b32 	%r18, %r391, 4;
	min.s32 	%r19, %r375, 32;
	shl.b32 	%r392, %r376, 8;
	sub.s32 	%r20, 8223, %r392;
	shl.b32 	%r393, %r4, 8;
	sub.s32 	%r21, 8223, %r393;
	add.s32 	%r22, %r1, %r13;
	max.u32 	%r394, %r22, 32;
	setp.lt.u32 	%p5, %r22, 32;
	selp.u32 	%r395, 1, 0, %p5;
	add.s32 	%r396, %r22, %r395;
	sub.s32 	%r397, %r394, %r396;
	div.u32 	%r398, %r397, %r13;
	add.s32 	%r23, %r398, %r395;
	add.s32 	%r399, %r23, 1;
	and.b32  	%r24, %r399, 3;
	shl.b32 	%r25, %r13, 2;
	add.s32 	%r26, %r22, %r13;
	add.s32 	%r400, %r11, 1;
	and.b32  	%r27, %r400, 15;
	add.s32 	%r401, %r11, 2;
	and.b32  	%r28, %r401, 15;
	add.s32 	%r402, %r11, 3;
	and.b32  	%r29, %r402, 15;
	add.s32 	%r403, %r11, 4;
	and.b32  	%r30, %r403, 15;
	add.s32 	%r404, %r11, 5;
	and.b32  	%r31, %r404, 15;
	add.s32 	%r405, %r11, 6;
	and.b32  	%r32, %r405, 15;
	add.s32 	%r406, %r11, 7;
	and.b32  	%r33, %r406, 15;
	setp.lt.s32 	%p6, %r17, %r376;
	selp.b32 	%r407, 0, %r376, %p6;
	sub.s32 	%r34, %r17, %r407;
	add.s32 	%r408, %r17, 1;
	setp.lt.s32 	%p7, %r408, %r376;
	selp.b32 	%r409, 0, %r376, %p7;
	sub.s32 	%r35, %r408, %r409;
	add.s32 	%r410, %r17, 2;
	setp.lt.s32 	%p8, %r410, %r376;
	selp.b32 	%r411, 0, %r376, %p8;
	sub.s32 	%r36, %r410, %r411;
	add.s32 	%r412, %r17, 3;
	setp.lt.s32 	%p9, %r412, %r376;
	selp.b32 	%r413, 0, %r376, %p9;
	sub.s32 	%r37, %r412, %r413;
	add.s32 	%r414, %r17, 4;
	setp.lt.s32 	%p10, %r414, %r376;
	selp.b32 	%r415, 0, %r376, %p10;
	sub.s32 	%r38, %r414, %r415;
	add.s32 	%r416, %r17, 5;
	setp.lt.s32 	%p11, %r416, %r376;
	selp.b32 	%r417, 0, %r376, %p11;
	sub.s32 	%r39, %r416, %r417;
	add.s32 	%r418, %r17, 6;
	setp.lt.s32 	%p12, %r418, %r376;
	selp.b32 	%r419, 0, %r376, %p12;
	sub.s32 	%r40, %r418, %r419;
	add.s32 	%r420, %r17, 7;
	setp.lt.s32 	%p13, %r420, %r376;
	selp.b32 	%r421, 0, %r376, %p13;
	sub.s32 	%r41, %r420, %r421;
	add.s32 	%r422, %r17, 8;
	setp.lt.s32 	%p14, %r422, %r376;
	selp.b32 	%r423, 0, %r376, %p14;
	sub.s32 	%r42, %r422, %r423;
	add.s32 	%r424, %r17, 9;
	setp.lt.s32 	%p15, %r424, %r376;
	selp.b32 	%r425, 0, %r376, %p15;
	sub.s32 	%r43, %r424, %r425;
	add.s32 	%r426, %r17, 10;
	setp.lt.s32 	%p16, %r426, %r376;
	selp.b32 	%r427, 0, %r376, %p16;
	sub.s32 	%r44, %r426, %r427;
	add.s32 	%r428, %r17, 11;
	setp.lt.s32 	%p17, %r428, %r376;
	selp.b32 	%r429, 0, %r376, %p17;
	sub.s32 	%r45, %r428, %r429;
	add.s32 	%r430, %r17, 12;
	setp.lt.s32 	%p18, %r430, %r376;
	selp.b32 	%r431, 0, %r376, %p18;
	sub.s32 	%r46, %r430, %r431;
	add.s32 	%r432, %r17, 13;
	setp.lt.s32 	%p19, %r432, %r376;
	selp.b32 	%r433, 0, %r376, %p19;
	sub.s32 	%r47, %r432, %r433;
	add.s32 	%r434, %r17, 14;
	setp.lt.s32 	%p20, %r434, %r376;
	selp.b32 	%r435, 0, %r376, %p20;
	sub.s32 	%r48, %r434, %r435;
	add.s32 	%r436, %r17, 15;
	setp.lt.s32 	%p21, %r436, %r376;
	selp.b32 	%r437, 0, %r376, %p21;
	sub.s32 	%r49, %r436, %r437;
	mul.wide.u32 	%rd16, %r13, 4;
	mul.wide.u32 	%rd19, %r13, 8;
	mul.wide.u32 	%rd21, %r13, 12;
	cvt.u64.u32 	%rd12, %r25;
$L__BB436_5:
	setp.gt.u32 	%p22, %r1, 31;
	@%p22 bra 	$L__BB436_19;
	setp.eq.s32 	%p23, %r24, 0;
	mul.lo.s32 	%r67, %r893, %r374;
	mov.u32 	%r894, %r1;
	@%p23 bra 	$L__BB436_10;
	setp.eq.s32 	%p24, %r24, 1;
	add.s32 	%r438, %r67, %r16;
	add.s32 	%r439, %r438, %r1;
	mul.wide.s32 	%rd11, %r439, 4;
	add.s64 	%rd4, %rd1, %rd11;
	ld.global.u32 	%r440, [%rd4];
	shl.b32 	%r441, %r1, 2;
	mov.u32 	%r442, _ZZ9cuda_gemmIiLi256ELi4ELi1ELi32ELi32ELi32ELi32ELi0ELi0EEviiiPT_S1_S1_iiE3Ash;
	add.s32 	%r443, %r442, %r441;
	st.shared.u32 	[%r443], %r440;
	mov.u32 	%r894, %r22;
	@%p24 bra 	$L__BB436_10;
	setp.eq.s32 	%p25, %r24, 2;
	add.s64 	%rd5, %rd4, %rd12;
	ld.global.u32 	%r444, [%rd5];
	shl.b32 	%r445, %r1, 2;
	mov.u32 	%r446, _ZZ9cuda_gemmIiLi256ELi4ELi1ELi32ELi32ELi32ELi32ELi0ELi0EEviiiPT_S1_S1_iiE3Ash;
	add.s32 	%r447, %r446, %r445;
	add.s32 	%r448, %r447, %r25;
	st.shared.u32 	[%r448], %r444;
	mov.u32 	%r894, %r26;
	@%p25 bra 	$L__BB436_10;
	add.s32 	%r894, %r26, %r13;
	add.s64 	%rd14, %rd5, %rd12;
	ld.global.u32 	%r449, [%rd14];
	shl.b32 	%r450, %r1, 2;
	mov.u32 	%r451, _ZZ9cuda_gemmIiLi256ELi4ELi1ELi32ELi32ELi32ELi32ELi0ELi0EEviiiPT_S1_S1_iiE3Ash;
	add.s32 	%r452, %r451, %r450;
	add.s32 	%r453, %r452, %r25;
	add.s32 	%r454, %r453, %r25;
	st.shared.u32 	[%r454], %r449;
$L__BB436_10:
	setp.lt.u32 	%p26, %r23, 3;
	@%p26 bra 	$L__BB436_13;
	shl.b32 	%r455, %r894, 2;
	mov.u32 	%r456, _ZZ9cuda_gemmIiLi256ELi4ELi1ELi32ELi32ELi32ELi32ELi0ELi0EEviiiPT_S1_S1_iiE3Ash;
	add.s32 	%r897, %r456, %r455;
	add.s32 	%r457, %r16, %r894;
	add.s32 	%r896, %r457, %r67;
$L__BB436_12:
	mul.wide.s32 	%rd15, %r896, 4;
	add.s64 	%rd17, %rd1, %rd15;
	add.s64 	%rd18, %rd17, %rd16;
	add.s64 	%rd20, %rd17, %rd19;
	add.s64 	%rd22, %rd17, %rd21;
	ld.global.u32 	%r458, [%rd17];
	st.shared.u32 	[%r897], %r458;
	ld.global.u32 	%r459, [%rd18];
	add.s32 	%r460, %r897, %r25;
	st.shared.u32 	[%r460], %r459;
	ld.global.u32 	%r461, [%rd20];
	shl.b32 	%r462, %r13, 3;
	add.s32 	%r463, %r897, %r462;
	st.shared.u32 	[%r463], %r461;
	ld.global.u32 	%r464, [%rd22];
	mad.lo.s32 	%r465, %r13, 12, %r897;
	st.shared.u32 	[%r465], %r464;
	add.s32 	%r894, %r894, %r25;
	shl.b32 	%r466, %r13, 4;
	add.s32 	%r897, %r897, %r466;
	add.s32 	%r896, %r896, %r25;
	setp.lt.u32 	%p27, %r894, 32;
	@%p27 bra 	$L__BB436_12;
$L__BB436_13:
	mov.u32 	%r895, %r1;
	@%p23 bra 	$L__BB436_17;
	setp.eq.s32 	%p29, %r24, 1;
	shl.b32 	%r467, %r1, 2;
	mov.u32 	%r468, _ZZ9cuda_gemmIiLi256ELi4ELi1ELi32ELi32ELi32ELi32ELi0ELi0EEviiiPT_S1_S1_iiE3Csh;
	add.s32 	%r469, %r468, %r467;
	mov.b32 	%r470, 0;
	st.shared.u32 	[%r469], %r470;
	mov.u32 	%r895, %r22;
	@%p29 bra 	$L__BB436_17;
	setp.eq.s32 	%p30, %r24, 2;
	add.s32 	%r474, %r469, %r25;
	mov.b32 	%r475, 0;
	st.shared.u32 	[%r474], %r475;
	mov.u32 	%r895, %r26;
	@%p30 bra 	$L__BB436_17;
	add.s32 	%r895, %r26, %r13;
	mov.u32 	%r477, _ZZ9cuda_gemmIiLi256ELi4ELi1ELi32ELi32ELi32ELi32ELi0ELi0EEviiiPT_S1_S1_iiE3Csh;
	add.s32 	%r478, %r477, %r467;
	add.s32 	%r479, %r478, %r25;
	add.s32 	%r480, %r479, %r25;
	mov.b32 	%r481, 0;
	st.shared.u32 	[%r480], %r481;
$L__BB436_17:
	@%p26 bra 	$L__BB436_19;
$L__BB436_18:
	shl.b32 	%r482, %r895, 2;
	mov.u32 	%r483, _ZZ9cuda_gemmIiLi256ELi4ELi1ELi32ELi32ELi32ELi32ELi0ELi0EEviiiPT_S1_S1_iiE3Csh;
	add.s32 	%r484, %r483, %r482;
	mov.b32 	%r485, 0;
	st.shared.u32 	[%r484], %r485;
	add.s32 	%r486, %r484, %r25;
	st.shared.u32 	[%r486], %r485;
	add.s32 	%r487, %r486, %r25;
	st.shared.u32 	[%r487], %r485;
	add.s32 	%r488, %r487, %r25;
	st.shared.u32 	[%r488], %r485;
	add.s32 	%r895, %r25, %r895;
	setp.lt.u32 	%p32, %r895, 32;
	@%p32 bra 	$L__BB436_18;
$L__BB436_19:
	setp.lt.s32 	%p33, %r9, 1;
	bar.sync 	0;
	@%p33 bra 	$L__BB436_233;
	setp.ne.s32 	%p34, %r4, 1;
	@%p34 bra 	$L__BB436_90;
	mov.b32 	%r916, 0;
$L__BB436_22:
	setp.lt.s32 	%p141, %r376, 1;
	add.s32 	%r99, %r916, %r11;
	mad.lo.s32 	%r100, %r99, %r376, %r18;
	@%p141 bra 	$L__BB436_24;
	add.s32 	%r702, %r100, %r17;
	shl.b32 	%r703, %r702, 2;
	mov.u32 	%r704, _ZZ9cuda_gemmIiLi256ELi4ELi1ELi32ELi32ELi32ELi32ELi0ELi0EEviiiPT_S1_S1_iiE3Ash;
	add.s32 	%r705, %r704, %r703;
	ld.shared.u32 	%r1067, [%r705];
$L__BB436_24:
	setp.lt.s32 	%p142, %r376, 2;
	@%p142 bra 	$L__BB436_26;
	add.s32 	%r706, %r100, %r27;
	shl.b32 	%r707, %r706, 2;
	mov.u32 	%r708, _ZZ9cuda_gemmIiLi256ELi4ELi1ELi32ELi32ELi32ELi32ELi0ELi0EEviiiPT_S1_S1_iiE3Ash;
	add.s32 	%r709, %r708, %r707;
	ld.shared.u32 	%r1066, [%r709];
$L__BB436_26:
	setp.lt.s32 	%p143, %r376, 3;
	@%p143 bra 	$L__BB436_28;
	add.s32 	%r710, %r100, %r28;
	shl.b32 	%r711, %r710, 2;
	mov.u32 	%r712, _ZZ9cuda_gemmIiLi256ELi4ELi1ELi32ELi32ELi32ELi32ELi0ELi0EEviiiPT_S1_S1_iiE3Ash;
	add.s32 	%r713, %r712, %r711;
	ld.shared.u32 	%r1065, [%r713];
$L__BB436_28:
	setp.lt.s32 	%p144, %r376, 4;
	@%p144 bra 	$L__BB436_30;
	add.s32 	%r714, %r100, %r29;
	shl.b32 	%r715, %r714, 2;
	mov.u32 	%r716, _ZZ9cuda_gemmIiLi256ELi4ELi1ELi32ELi32ELi32ELi32ELi0ELi0EEviiiPT_S1_S1_iiE3Ash;
	add.s32 	%r717, %r716, %r715;
	ld.shared.u32 	%r1064, [%r717];
$L__BB436_30:
	setp.lt.s32 	%p145, %r376, 5;
	@%p145 bra 	$L__BB436_32;
	add.s32 	%r718, %r100, %r30;
	shl.b32 	%r719, %r718, 2;
	mov.u32 	%r720, _ZZ9cuda_gemmIiLi256ELi4ELi1ELi32ELi32ELi32ELi32ELi0ELi0EEviiiPT_S1_S1_iiE3Ash;
	add.s32 	%r721, %r720, %r719;
	ld.shared.u32 	%r1063, [%r721];
$L__BB436_32:
	setp.lt.s32 	%p146, %r376, 6;
	@%p146 bra 	$L__BB436_34;
	add.s32 	%r722, %r100, %r31;
	shl.b32 	%r723, %r722, 2;
	mov.u32 	%r724, _ZZ9cuda_gemmIiLi256ELi4ELi1ELi32ELi32ELi32ELi32ELi0ELi0EEviiiPT_S1_S1_iiE3Ash;
	add.s32 	%r725, %r724, %r723;
	ld.shared.u32 	%r1062, [%r725];
$L__BB436_34:
	setp.lt.s32 	%p147, %r376, 7;
	@%p147 bra 	$L__BB436_36;
	add.s32 	%r726, %r100, %r32;
	shl.b32 	%r727, %r726, 2;
	mov.u32 	%r728, _ZZ9cuda_gemmIiLi256ELi4ELi1ELi32ELi32ELi32ELi32ELi0ELi0EEviiiPT_S1_S1_iiE3Ash;
	add.s32 	%r729, %r728, %r727;
	ld.shared.u32 	%r1061, [%r729];
$L__BB436_36:
	setp.lt.s32 	%p148, %r376, 8;
	@%p148 bra 	$L__BB436_38;
	add.s32 	%r730, %r100, %r33;
	shl.b32 	%r731, %r730, 2;
	mov.u32 	%r732, _ZZ9cuda_gemmIiLi256ELi4ELi1ELi32ELi32ELi32ELi32ELi0ELi0EEviiiPT_S1_S1_iiE3Ash;
	add.s32 	%r733, %r732, %r731;
	ld.shared.u32 	%r1060, [%r733];
$L__BB436_38:
	setp.lt.s32 	%p149, %r376, 9;
	@%p149 bra 	$L__BB436_40;
	xor.b32  	%r734, %r17, 8;
	add.s32 	%r735, %r100, %r734;
	shl.b32 	%r736, %r735, 2;
	mov.u32 	%r737, _ZZ9cuda_gemmIiLi256ELi4ELi1ELi32ELi32ELi32ELi32ELi0ELi0EEviiiPT_S1_S1_iiE3Ash;
	add.s32 	%r738, %r737, %r736;
	ld.shared.u32 	%r1059, [%r738];
$L__BB436_40:
	setp.lt.s32 	%p150, %r376, 10;
	@%p150 bra 	$L__BB436_42;
	add.s32 	%r739, %r11, 9;
	and.b32  	%r740, %r739, 15;
	add.s32 	%r741, %r100, %r740;
	shl.b32 	%r742, %r741, 2;
	mov.u32 	%r743, _ZZ9cuda_gemmIiLi256ELi4ELi1ELi32ELi32ELi32ELi32ELi0ELi0EEviiiPT_S1_S1_iiE3Ash;
	add.s32 	%r744, %r743, %r742;
	ld.shared.u32 	%r1058, [%r744];
$L__BB436_42:
	setp.lt.s32 	%p151, %r376, 11;
	@%p151 bra 	$L__BB436_44;
	add.s32 	%r745, %r11, 10;
	and.b32  	%r746, %r745, 15;
	add.s32 	%r747, %r100, %r746;
	shl.b32 	%r748, %r747, 2;
	mov.u32 	%r749, _ZZ9cuda_gemmIiLi256ELi4ELi1ELi32ELi32ELi32ELi32ELi0ELi0EEviiiPT_S1_S1_iiE3Ash;
	add.s32 	%r750, %r749, %r748;
	ld.shared.u32 	%r1057, [%r750];
$L__BB436_44:
	setp.lt.s32 	%p152, %r376, 12;
	@%p152 bra 	$L__BB436_46;
	add.s32 	%r751, %r11, 11;
	and.b32  	%r752, %r751, 15;
	add.s32 	%r753, %r100, %r752;
	shl.b32 	%r754, %r753, 2;
	mov.u32 	%r755, _ZZ9cuda_gemmIiLi256ELi4ELi1ELi32ELi32ELi32ELi32ELi0ELi0EEviiiPT_S1_S1_iiE3Ash;
	add.s32 	%r756, %r755, %r754;
	ld.shared.u32 	%r1056, [%r756];
$L__BB436_46:
	setp.lt.s32 	%p153, %r376, 13;
	@%p153 bra 	$L__BB436_48;
	add.s32 	%r757, %r11, 12;
	and.b32  	%r758, %r757, 15;
	add.s32 	%r759, %r100, %r758;
	shl.b32 	%r760, %r759, 2;
	mov.u32 	%r761, _ZZ9cuda_gemmIiLi256ELi4ELi1ELi32ELi32ELi32ELi32ELi0ELi0EEviiiPT_S1_S1_iiE3Ash;
	add.s32 	%r762, %r761, %r760;
	ld.shared.u32 	%r1055, [%r762];
$L__BB436_48:
	setp.lt.s32 	%p154, %r376, 14;
	@%p154 bra 	$L__BB436_50;
	add.s32 	%r763, %r11, 13;
	and.b32  	%r764, %r763, 15;
	add.s32 	%r765, %r100, %r764;
	shl.b32 	%r766, %r765, 2;
	mov.u32 	%r767, _ZZ9cuda_gemmIiLi256ELi4ELi1ELi32ELi32ELi32ELi32ELi0ELi0EEviiiPT_S1_S1_iiE3Ash;
	add.s32 	%r768, %r767, %r766;
	ld.shared.u32 	%r1054, [%r768];
$L__BB436_50:
	setp.lt.s32 	%p155, %r376, 15;
	@%p155 bra 	$L__BB436_52;
	add.s32 	%r769, %r11, 14;
	and.b32  	%r770, %r769, 15;
	add.s32 	%r771, %r100, %r770;
	shl.b32 	%r772, %r771, 2;
	mov.u32 	%r773, _ZZ9cuda_gemmIiLi256ELi4ELi1ELi32ELi32ELi32ELi32ELi0ELi0EEviiiPT_S1_S1_iiE3Ash;
	add.s32 	%r774, %r773, %r772;
	ld.shared.u32 	%r1053, [%r774];
$L__BB436_52:
	setp.lt.s32 	%p156, %r376, 16;
	@%p156 bra 	$L__BB436_54;
	add.s32 	%r775, %r11, -1;
	and.b32  	%r776, %r775, 15;
	add.s32 	%r777, %r100, %r776;
	shl.b32 	%r778, %r777, 2;
	mov.u32 	%r779, _ZZ9cuda_gemmIiLi256ELi4ELi1ELi32ELi32ELi32ELi32ELi0ELi0EEviiiPT_S1_S1_iiE3Ash;
	add.s32 	%r780, %r779, %r778;
	ld.shared.u32 	%r1052, [%r780];
$L__BB436_54:
	setp.lt.s32 	%p157, %r12, %r19;
	@%p157 bra 	$L__BB436_56;
$L__BB436_55:
	add.s32 	%r916, %r916, %r10;
	setp.lt.s32 	%p191, %r916, %r9;
	@%p191 bra 	$L__BB436_22;
	bra.uni 	$L__BB436_233;
$L__BB436_56:
	rem.s32 	%r781, %r2, %r376;
	shl.b32 	%r782, %r781, 2;
	mov.u32 	%r783, _ZZ9cuda_gemmIiLi256ELi4ELi1ELi32ELi32ELi32ELi32ELi0ELi0EEviiiPT_S1_S1_iiE11kron_fac_sh;
	add.s32 	%r134, %r783, %r782;
	mov.u32 	%r933, %r12;
$L__BB436_57:
	mad.lo.s32 	%r785, %r933, 132, %r134;
	ld.shared.u32 	%r136, [%r785];
	mov.b32 	%r935, 0;
	@%p141 bra 	$L__BB436_59;
	shfl.sync.idx.b32	%r786|%p159, %r136, %r34, %r20, -1;
	mul.lo.s32 	%r935, %r786, %r1067;
$L__BB436_59:
	@%p142 bra 	$L__BB436_61;
	shfl.sync.idx.b32	%r787|%p161, %r136, %r35, %r20, -1;
	mad.lo.s32 	%r935, %r787, %r1066, %r935;
$L__BB436_61:
	@%p143 bra 	$L__BB436_63;
	shfl.sync.idx.b32	%r788|%p163, %r136, %r36, %r20, -1;
	mad.lo.s32 	%r935, %r788, %r1065, %r935;
$L__BB436_63:
	@%p144 bra 	$L__BB436_65;
	shfl.sync.idx.b32	%r789|%p165, %r136, %r37, %r20, -1;
	mad.lo.s32 	%r935, %r789, %r1064, %r935;
$L__BB436_65:
	@%p145 bra 	$L__BB436_67;
	shfl.sync.idx.b32	%r790|%p167, %r136, %r38, %r20, -1;
	mad.lo.s32 	%r935, %r790, %r1063, %r935;
$L__BB436_67:
	setp.lt.s32 	%p168, %r376, 6;
	@%p168 bra 	$L__BB436_69;
	shfl.sync.idx.b32	%r791|%p169, %r136, %r39, %r20, -1;
	mad.lo.s32 	%r935, %r791, %r1062, %r935;
$L__BB436_69:
	setp.lt.s32 	%p170, %r376, 7;
	@%p170 bra 	$L__BB436_71;
	shfl.sync.idx.b32	%r792|%p171, %r136, %r40, %r20, -1;
	mad.lo.s32 	%r935, %r792, %r1061, %r935;
$L__BB436_71:
	setp.lt.s32 	%p172, %r376, 8;
	@%p172 bra 	$L__BB436_73;
	shfl.sync.idx.b32	%r793|%p173, %r136, %r41, %r20, -1;
	mad.lo.s32 	%r935, %r793, %r1060, %r935;
$L__BB436_73:
	setp.lt.s32 	%p174, %r376, 9;
	@%p174 bra 	$L__BB436_75;
	shfl.sync.idx.b32	%r794|%p175, %r136, %r42, %r20, -1;
	mad.lo.s32 	%r935, %r794, %r1059, %r935;
$L__BB436_75:
	setp.lt.s32 	%p176, %r376, 10;
	@%p176 bra 	$L__BB436_77;
	shfl.sync.idx.b32	%r795|%p177, %r136, %r43, %r20, -1;
	mad.lo.s32 	%r935, %r795, %r1058, %r935;
$L__BB436_77:
	setp.lt.s32 	%p178, %r376, 11;
	@%p178 bra 	$L__BB436_79;
	shfl.sync.idx.b32	%r796|%p179, %r136, %r44, %r20, -1;
	mad.lo.s32 	%r935, %r796, %r1057, %r935;
$L__BB436_79:
	setp.lt.s32 	%p180, %r376, 12;
	@%p180 bra 	$L__BB436_81;
	shfl.sync.idx.b32	%r797|%p181, %r136, %r45, %r20, -1;
	mad.lo.s32 	%r935, %r797, %r1056, %r935;
$L__BB436_81:
	setp.lt.s32 	%p182, %r376, 13;
	@%p182 bra 	$L__BB436_83;
	shfl.sync.idx.b32	%r798|%p183, %r136, %r46, %r20, -1;
	mad.lo.s32 	%r935, %r798, %r1055, %r935;
$L__BB436_83:
	setp.lt.s32 	%p184, %r376, 14;
	@%p184 bra 	$L__BB436_85;
	shfl.sync.idx.b32	%r799|%p185, %r136, %r47, %r20, -1;
	mad.lo.s32 	%r935, %r799, %r1054, %r935;
$L__BB436_85:
	setp.lt.s32 	%p186, %r376, 15;
	@%p186 bra 	$L__BB436_87;
	shfl.sync.idx.b32	%r800|%p187, %r136, %r48, %r20, -1;
	mad.lo.s32 	%r935, %r800, %r1053, %r935;
$L__BB436_87:
	setp.lt.s32 	%p188, %r376, 16;
	@%p188 bra 	$L__BB436_89;
	shfl.sync.idx.b32	%r801|%p189, %r136, %r49, %r20, -1;
	mad.lo.s32 	%r935, %r801, %r1052, %r935;
$L__BB436_89:
	mad.lo.s32 	%r802, %r933, %r9, %r99;
	shl.b32 	%r803, %r802, 2;
	mov.u32 	%r804, _ZZ9cuda_gemmIiLi256ELi4ELi1ELi32ELi32ELi32ELi32ELi0ELi0EEviiiPT_S1_S1_iiE3Csh;
	add.s32 	%r805, %r804, %r803;
	ld.shared.u32 	%r806, [%r805];
	add.s32 	%r807, %r806, %r935;
	st.shared.u32 	[%r805], %r807;
	add.s32 	%r933, %r933, %r14;
	setp.lt.s32 	%p190, %r933, %r19;
	@%p190 bra 	$L__BB436_57;
	bra.uni 	$L__BB436_55;
$L__BB436_90:
	setp.gt.u32 	%p35, %r376, 31;
	@%p35 bra 	$L__BB436_124;
	mov.b32 	%r1018, 0;
$L__BB436_92:
	setp.eq.s32 	%p36, %r376, 0;
	add.s32 	%r279, %r1018, %r11;
	mad.lo.s32 	%r280, %r279, %r376, %r18;
	@%p36 bra 	$L__BB436_94;
	add.s32 	%r490, %r280, %r17;
	shl.b32 	%r491, %r490, 2;
	mov.u32 	%r492, _ZZ9cuda_gemmIiLi256ELi4ELi1ELi32ELi32ELi32ELi32ELi0ELi0EEviiiPT_S1_S1_iiE3Ash;
	add.s32 	%r493, %r492, %r491;
	ld.shared.u32 	%r1067, [%r493];
$L__BB436_94:
	setp.lt.s32 	%p37, %r376, 2;
	@%p37 bra 	$L__BB436_96;
	add.s32 	%r494, %r280, %r27;
	shl.b32 	%r495, %r494, 2;
	mov.u32 	%r496, _ZZ9cuda_gemmIiLi256ELi4ELi1ELi32ELi32ELi32ELi32ELi0ELi0EEviiiPT_S1_S1_iiE3Ash;
	add.s32 	%r497, %r496, %r495;
	ld.shared.u32 	%r1066, [%r497];
$L__BB436_96:
	setp.lt.s32 	%p38, %r376, 3;
	@%p38 bra 	$L__BB436_98;
	add.s32 	%r498, %r280, %r28;
	shl.b32 	%r499, %r498, 2;
	mov.u32 	%r500, _ZZ9cuda_gemmIiLi256ELi4ELi1ELi32ELi32ELi32ELi32ELi0ELi0EEviiiPT_S1_S1_iiE3Ash;
	add.s32 	%r501, %r500, %r499;
	ld.shared.u32 	%r1065, [%r501];
$L__BB436_98:
	setp.lt.s32 	%p39, %r376, 4;
	@%p39 bra 	$L__BB436_100;
	add.s32 	%r502, %r280, %r29;
	shl.b32 	%r503, %r502, 2;
	mov.u32 	%r504, _ZZ9cuda_gemmIiLi256ELi4ELi1ELi32ELi32ELi32ELi32ELi0ELi0EEviiiPT_S1_S1_iiE3Ash;
	add.s32 	%r505, %r504, %r503;
	ld.shared.u32 	%r1064, [%r505];
$L__BB436_100:
	setp.lt.s32 	%p40, %r376, 5;
	@%p40 bra 	$L__BB436_102;
	add.s32 	%r506, %r280, %r30;
	shl.b32 	%r507, %r506, 2;
	mov.u32 	%r508, _ZZ9cuda_gemmIiLi256ELi4ELi1ELi32ELi32ELi32ELi32ELi0ELi0EEviiiPT_S1_S1_iiE3Ash;
	add.s32 	%r509, %r508, %r507;
	ld.shared.u32 	%r1063, [%r509];
$L__BB436_102:
	setp.lt.s32 	%p41, %r376, 6;
	@%p41 bra 	$L__BB436_104;
	add.s32 	%r510, %r280, %r31;
	shl.b32 	%r511, %r510, 2;
	mov.u32 	%r512, _ZZ9cuda_gemmIiLi256ELi4ELi1ELi32ELi32ELi32ELi32ELi0ELi0EEviiiPT_S1_S1_iiE3Ash;
	add.s32 	%r513, %r512, %r511;
	ld.shared.u32 	%r1062, [%r513];
$L__BB436_104:
	setp.lt.s32 	%p42, %r376, 7;
	@%p42 bra 	$L__BB436_106;
	add.s32 	%r514, %r280, %r32;
	shl.b32 	%r515, %r514, 2;
	mov.u32 	%r516, _ZZ9cuda_gemmIiLi256ELi4ELi1ELi32ELi32ELi32ELi32ELi0ELi0EEviiiPT_S1_S1_iiE3Ash;
	add.s32 	%r517, %r516, %r515;
	ld.shared.u32 	%r1061, [%r517];
$L__BB436_106:
	setp.lt.s32 	%p43, %r376, 8;
	@%p43 bra 	$L__BB436_108;
	add.s32 	%r518, %r280, %r33;
	shl.b32 	%r519, %r518, 2;
	mov.u32 	%r520, _ZZ9cuda_gemmIiLi256ELi4ELi1ELi32ELi32ELi32ELi32ELi0ELi0EEviiiPT_S1_S1_iiE3Ash;
	add.s32 	%r521, %r520, %r519;
	ld.shared.u32 	%r1060, [%r521];
$L__BB436_108:
	setp.lt.s32 	%p44, %r376, 9;
	@%p44 bra 	$L__BB436_110;
	xor.b32  	%r522, %r17, 8;
	add.s32 	%r523, %r280, %r522;
	shl.b32 	%r524, %r523, 2;
	mov.u32 	%r525, _ZZ9cuda_gemmIiLi256ELi4ELi1ELi32ELi32ELi32ELi32ELi0ELi0EEviiiPT_S1_S1_iiE3Ash;
	add.s32 	%r526, %r525, %r524;
	ld.shared.u32 	%r1059, [%r526];
$L__BB436_110:
	setp.lt.s32 	%p45, %r376, 10;
	@%p45 bra 	$L__BB436_112;
	add.s32 	%r527, %r11, 9;
	and.b32  	%r528, %r527, 15;
	add.s32 	%r529, %r280, %r528;
	shl.b32 	%r530, %r529, 2;
	mov.u32 	%r531, _ZZ9cuda_gemmIiLi256ELi4ELi1ELi32ELi32ELi32ELi32ELi0ELi0EEviiiPT_S1_S1_iiE3Ash;
	add.s32 	%r532, %r531, %r530;
	ld.shared.u32 	%r1058, [%r532];
$L__BB436_112:
	setp.lt.s32 	%p46, %r376, 11;
	@%p46 bra 	$L__BB436_114;
	add.s32 	%r533, %r11, 10;
	and.b32  	%r534, %r533, 15;
	add.s32 	%r535, %r280, %r534;
	shl.b32 	%r536, %r535, 2;
	mov.u32 	%r537, _ZZ9cuda_gemmIiLi256ELi4ELi1ELi32ELi32ELi32ELi32ELi0ELi0EEviiiPT_S1_S1_iiE3Ash;
	add.s32 	%r538, %r537, %r536;
	ld.shared.u32 	%r1057, [%r538];
$L__BB436_114:
	setp.lt.s32 	%p47, %r376, 12;
	@%p47 bra 	$L__BB436_116;
	add.s32 	%r539, %r11, 11;
	and.b32  	%r540, %r539, 15;
	add.s32 	%r541, %r280, %r540;
	shl.b32 	%r542, %r541, 2;
	mov.u32 	%r543, _ZZ9cuda_gemmIiLi256ELi4ELi1ELi32ELi32ELi32ELi32ELi0ELi0EEviiiPT_S1_S1_iiE3Ash;
	add.s32 	%r544, %r543, %r542;
	ld.shared.u32 	%r1056, [%r544];
$L__BB436_116:
	setp.lt.s32 	%p48, %r376, 13;
	@%p48 bra 	$L__BB436_118;
	add.s32 	%r545, %r11, 12;
	and.b32  	%r546, %r545, 15;
	add.s32 	%r547, %r280, %r546;
	shl.b32 	%r548, %r547, 2;
	mov.u32 	%r549, _ZZ9cuda_gemmIiLi256ELi4ELi1ELi32ELi32ELi32ELi32ELi0ELi0EEviiiPT_S1_S1_iiE3Ash;
	add.s32 	%r550, %r549, %r548;
	ld.shared.u32 	%r1055, [%r550];
$L__BB436_118:
	setp.lt.s32 	%p49, %r376, 14;
	@%p49 bra 	$L__BB436_120;
	add.s32 	%r551, %r11, 13;
	and.b32  	%r552, %r551, 15;
	add.s32 	%r553, %r280, %r552;
	shl.b32 	%r554, %r553, 2;
	mov.u32 	%r555, _ZZ9cuda_gemmIiLi256ELi4ELi1ELi32ELi32ELi32ELi32ELi0ELi0EEviiiPT_S1_S1_iiE3Ash;
	add.s32 	%r556, %r555, %r554;
	ld.shared.u32 	%r1054, [%r556];
$L__BB436_120:
	setp.lt.s32 	%p50, %r376, 15;
	@%p50 bra 	$L__BB436_122;
	add.s32 	%r557, %r11, 14;
	and.b32  	%r558, %r557, 15;
	add.s32 	%r559, %r280, %r558;
	shl.b32 	%r560, %r559, 2;
	mov.u32 	%r561, _ZZ9cuda_gemmIiLi256ELi4ELi1ELi32ELi32ELi32ELi32ELi0ELi0EEviiiPT_S1_S1_iiE3Ash;
	add.s32 	%r562, %r561, %r560;
	ld.shared.u32 	%r1053, [%r562];
$L__BB436_122:
	setp.lt.s32 	%p51, %r376, 16;
	@%p51 bra 	$L__BB436_197;
	add.s32 	%r563, %r11, -1;
	and.b32  	%r564, %r563, 15;
	add.s32 	%r565, %r280, %r564;
	shl.b32 	%r566, %r565, 2;
	mov.u32 	%r567, _ZZ9cuda_gemmIiLi256ELi4ELi1ELi32ELi32ELi32ELi32ELi0ELi0EEviiiPT_S1_S1_iiE3Ash;
	add.s32 	%r568, %r567, %r566;
	ld.shared.u32 	%r1052, [%r568];
	bra.uni 	$L__BB436_197;
$L__BB436_124:
	mov.b32 	%r966, 0;
$L__BB436_125:
	setp.lt.s32 	%p87, %r376, 1;
	add.s32 	%r187, %r966, %r11;
	mad.lo.s32 	%r188, %r187, %r376, %r18;
	@%p87 bra 	$L__BB436_127;
	add.s32 	%r595, %r188, %r17;
	shl.b32 	%r596, %r595, 2;
	mov.u32 	%r597, _ZZ9cuda_gemmIiLi256ELi4ELi1ELi32ELi32ELi32ELi32ELi0ELi0EEviiiPT_S1_S1_iiE3Ash;
	add.s32 	%r598, %r597, %r596;
	ld.shared.u32 	%r1067, [%r598];
$L__BB436_127:
	setp.lt.s32 	%p88, %r376, 2;
	@%p88 bra 	$L__BB436_129;
	add.s32 	%r599, %r188, %r27;
	shl.b32 	%r600, %r599, 2;
	mov.u32 	%r601, _ZZ9cuda_gemmIiLi256ELi4ELi1ELi32ELi32ELi32ELi32ELi0ELi0EEviiiPT_S1_S1_iiE3Ash;
	add.s32 	%r602, %r601, %r600;
	ld.shared.u32 	%r1066, [%r602];
$L__BB436_129:
	setp.lt.s32 	%p89, %r376, 3;
	@%p89 bra 	$L__BB436_131;
	add.s32 	%r603, %r188, %r28;
	shl.b32 	%r604, %r603, 2;
	mov.u32 	%r605, _ZZ9cuda_gemmIiLi256ELi4ELi1ELi32ELi32ELi32ELi32ELi0ELi0EEviiiPT_S1_S1_iiE3Ash;
	add.s32 	%r606, %r605, %r604;
	ld.shared.u32 	%r1065, [%r606];
$L__BB436_131:
	setp.lt.s32 	%p90, %r376, 4;
	@%p90 bra 	$L__BB436_133;
	add.s32 	%r607, %r188, %r29;
	shl.b32 	%r608, %r607, 2;
	mov.u32 	%r609, _ZZ9cuda_gemmIiLi256ELi4ELi1ELi32ELi32ELi32ELi32ELi0ELi0EEviiiPT_S1_S1_iiE3Ash;
	add.s32 	%r610, %r609, %r608;
	ld.shared.u32 	%r1064, [%r610];
$L__BB436_133:
	setp.lt.s32 	%p91, %r376, 5;
	@%p91 bra 	$L__BB436_135;
	add.s32 	%r611, %r188, %r30;
	shl.b32 	%r612, %r611, 2;
	mov.u32 	%r613, _ZZ9cuda_gemmIiLi256ELi4ELi1ELi32ELi32ELi32ELi32ELi0ELi0EEviiiPT_S1_S1_iiE3Ash;
	add.s32 	%r614, %r613, %r612;
	ld.shared.u32 	%r1063, [%r614];
$L__BB436_135:
	setp.lt.s32 	%p92, %r376, 6;
	@%p92 bra 	$L__BB436_137;
	add.s32 	%r615, %r188, %r31;
	shl.b32 	%r616, %r615, 2;
	mov.u32 	%r617, _ZZ9cuda_gemmIiLi256ELi4ELi1ELi32ELi32ELi32ELi32ELi0ELi0EEviiiPT_S1_S1_iiE3Ash;
	add.s32 	%r618, %r617, %r616;
	ld.shared.u32 	%r1062, [%r618];
$L__BB436_137:
	setp.lt.s32 	%p93, %r376, 7;
	@%p93 bra 	$L__BB436_139;
	add.s32 	%r619, %r188, %r32;
	shl.b32 	%r620, %r619, 2;
	mov.u32 	%r621, _ZZ9cuda_gemmIiLi256ELi4ELi1ELi32ELi32ELi32ELi32ELi0ELi0EEviiiPT_S1_S1_iiE3Ash;
	add.s32 	%r622, %r621, %r620;
	ld.shared.u32 	%r1061, [%r622];
$L__BB436_139:
	setp.lt.s32 	%p94, %r376, 8;
	@%p94 bra 	$L__BB436_141;
	add.s32 	%r623, %r188, %r33;
	shl.b32 	%r624, %r623, 2;
	mov.u32 	%r625, _ZZ9cuda_gemmIiLi256ELi4ELi1ELi32ELi32ELi32ELi32ELi0ELi0EEviiiPT_S1_S1_iiE3Ash;
	add.s32 	%r626, %r625, %r624;
	ld.shared.u32 	%r1060, [%r626];
$L__BB436_141:
	setp.lt.s32 	%p95, %r376, 9;
	@%p95 bra 	$L__BB436_143;
	xor.b32  	%r627, %r17, 8;
	add.s32 	%r628, %r188, %r627;
	shl.b32 	%r629, %r628, 2;
	mov.u32 	%r630, _ZZ9cuda_gemmIiLi256ELi4ELi1ELi32ELi32ELi32ELi32ELi0ELi0EEviiiPT_S1_S1_iiE3Ash;
	add.s32 	%r631, %r630, %r629;
	ld.shared.u32 	%r1059, [%r631];
$L__BB436_143:
	setp.lt.s32 	%p96, %r376, 10;
	@%p96 bra 	$L__BB436_145;
	add.s32 	%r632, %r11, 9;
	and.b32  	%r633, %r632, 15;
	add.s32 	%r634, %r188, %r633;
	shl.b32 	%r635, %r634, 2;
	mov.u32 	%r636, _ZZ9cuda_gemmIiLi256ELi4ELi1ELi32ELi32ELi32ELi32ELi0ELi0EEviiiPT_S1_S1_iiE3Ash;
	add.s32 	%r637, %r636, %r635;
	ld.shared.u32 	%r1058, [%r637];
$L__BB436_145:
	setp.lt.s32 	%p97, %r376, 11;
	@%p97 bra 	$L__BB436_147;
	add.s32 	%r638, %r11, 10;
	and.b32  	%r639, %r638, 15;
	add.s32 	%r640, %r188, %r639;
	shl.b32 	%r641, %r640, 2;
	mov.u32 	%r642, _ZZ9cuda_gemmIiLi256ELi4ELi1ELi32ELi32ELi32ELi32ELi0ELi0EEviiiPT_S1_S1_iiE3Ash;
	add.s32 	%r643, %r642, %r641;
	ld.shared.u32 	%r1057, [%r643];
$L__BB436_147:
	setp.lt.s32 	%p98, %r376, 12;
	@%p98 bra 	$L__BB436_149;
	add.s32 	%r644, %r11, 11;
	and.b32  	%r645, %r644, 15;
	add.s32 	%r646, %r188, %r645;
	shl.b32 	%r647, %r646, 2;
	mov.u32 	%r648, _ZZ9cuda_gemmIiLi256ELi4ELi1ELi32ELi32ELi32ELi32ELi0ELi0EEviiiPT_S1_S1_iiE3Ash;
	add.s32 	%r649, %r648, %r647;
	ld.shared.u32 	%r1056, [%r649];
$L__BB436_149:
	setp.lt.s32 	%p99, %r376, 13;
	@%p99 bra 	$L__BB436_151;
	add.s32 	%r650, %r11, 12;
	and.b32  	%r651, %r650, 15;
	add.s32 	%r652, %r188, %r651;
	shl.b32 	%r653, %r652, 2;
	mov.u32 	%r654, _ZZ9cuda_gemmIiLi256ELi4ELi1ELi32ELi32ELi32ELi32ELi0ELi0EEviiiPT_S1_S1_iiE3Ash;
	add.s32 	%r655, %r654, %r653;
	ld.shared.u32 	%r1055, [%r655];
$L__BB436_151:
	setp.lt.s32 	%p100, %r376, 14;
	@%p100 bra 	$L__BB436_153;
	add.s32 	%r656, %r11, 13;
	and.b32  	%r657, %r656, 15;
	add.s32 	%r658, %r188, %r657;
	shl.b32 	%r659, %r658, 2;
	mov.u32 	%r660, _ZZ9cuda_gemmIiLi256ELi4ELi1ELi32ELi32ELi32ELi32ELi0ELi0EEviiiPT_S1_S1_iiE3Ash;
	add.s32 	%r661, %r660, %r659;
	ld.shared.u32 	%r1054, [%r661];
$L__BB436_153:
	setp.lt.s32 	%p101, %r376, 15;
	@%p101 bra 	$L__BB436_155;
	add.s32 	%r662, %r11, 14;
	and.b32  	%r663, %r662, 15;
	add.s32 	%r664, %r188, %r663;
	shl.b32 	%r665, %r664, 2;
	mov.u32 	%r666, _ZZ9cuda_gemmIiLi256ELi4ELi1ELi32ELi32ELi32ELi32ELi0ELi0EEviiiPT_S1_S1_iiE3Ash;
	add.s32 	%r667, %r666, %r665;
	ld.shared.u32 	%r1053, [%r667];
$L__BB436_155:
	setp.lt.s32 	%p102, %r376, 16;
	@%p102 bra 	$L__BB436_157;
	add.s32 	%r668, %r11, -1;
	and.b32  	%r669, %r668, 15;
	add.s32 	%r670, %r188, %r669;
	shl.b32 	%r671, %r670, 2;
	mov.u32 	%r672, _ZZ9cuda_gemmIiLi256ELi4ELi1ELi32ELi32ELi32ELi32ELi0ELi0EEviiiPT_S1_S1_iiE3Ash;
	add.s32 	%r673, %r672, %r671;
	ld.shared.u32 	%r1052, [%r673];
$L__BB436_157:
	setp.lt.s32 	%p103, %r12, %r19;
	@%p103 bra 	$L__BB436_159;
$L__BB436_158:
	add.s32 	%r966, %r966, %r10;
	setp.lt.s32 	%p140, %r966, %r9;
	@%p140 bra 	$L__BB436_125;
	bra.uni 	$L__BB436_233;
$L__BB436_159:
	rem.s32 	%r674, %r2, %r376;
	shl.b32 	%r675, %r674, 2;
	mov.u32 	%r676, _ZZ9cuda_gemmIiLi256ELi4ELi1ELi32ELi32ELi32ELi32ELi0ELi0EEviiiPT_S1_S1_iiE11kron_fac_sh;
	add.s32 	%r222, %r676, %r675;
	mov.u32 	%r983, %r12;
$L__BB436_160:
	mad.lo.s32 	%r678, %r983, 132, %r222;
	ld.shared.u32 	%r224, [%r678];
	mov.b32 	%r985, 0;
	@%p87 bra 	$L__BB436_162;
	shfl.sync.idx.b32	%r679|%p105, %r224, %r34, %r20, -1;
	mul.lo.s32 	%r985, %r679, %r1067;
$L__BB436_162:
	@%p88 bra 	$L__BB436_164;
	shfl.sync.idx.b32	%r680|%p107, %r224, %r35, %r20, -1;
	mad.lo.s32 	%r985, %r680, %r1066, %r985;
$L__BB436_164:
	@%p89 bra 	$L__BB436_166;
	shfl.sync.idx.b32	%r681|%p109, %r224, %r36, %r20, -1;
	mad.lo.s32 	%r985, %r681, %r1065, %r985;
$L__BB436_166:
	@%p90 bra 	$L__BB436_168;
	shfl.sync.idx.b32	%r682|%p111, %r224, %r37, %r20, -1;
	mad.lo.s32 	%r985, %r682, %r1064, %r985;
$L__BB436_168:
	setp.lt.s32 	%p112, %r376, 5;
	@%p112 bra 	$L__BB436_170;
	shfl.sync.idx.b32	%r683|%p113, %r224, %r38, %r20, -1;
	mad.lo.s32 	%r985, %r683, %r1063, %r985;
$L__BB436_170:
	setp.lt.s32 	%p114, %r376, 6;
	@%p114 bra 	$L__BB436_172;
	shfl.sync.idx.b32	%r684|%p115, %r224, %r39, %r20, -1;
	mad.lo.s32 	%r985, %r684, %r1062, %r985;
$L__BB436_172:
	setp.lt.s32 	%p116, %r376, 7;
	@%p116 bra 	$L__BB436_174;
	shfl.sync.idx.b32	%r685|%p117, %r224, %r40, %r20, -1;
	mad.lo.s32 	%r985, %r685, %r1061, %r985;
$L__BB436_174:
	setp.lt.s32 	%p118, %r376, 8;
	@%p118 bra 	$L__BB436_176;
	shfl.sync.idx.b32	%r686|%p119, %r224, %r41, %r20, -1;
	mad.lo.s32 	%r985, %r686, %r1060, %r985;
$L__BB436_176:
	setp.lt.s32 	%p120, %r376, 9;
	@%p120 bra 	$L__BB436_178;
	shfl.sync.idx.b32	%r687|%p121, %r224, %r42, %r20, -1;
	mad.lo.s32 	%r985, %r687, %r1059, %r985;
$L__BB436_178:
	setp.lt.s32 	%p122, %r376, 10;
	@%p122 bra 	$L__BB436_180;
	shfl.sync.idx.b32	%r688|%p123, %r224, %r43, %r20, -1;
	mad.lo.s32 	%r985, %r688, %r1058, %r985;
$L__BB436_180:
	setp.lt.s32 	%p124, %r376, 11;
	@%p124 bra 	$L__BB436_182;
	shfl.sync.idx.b32	%r689|%p125, %r224, %r44, %r20, -1;
	mad.lo.s32 	%r985, %r689, %r1057, %r985;
$L__BB436_182:
	setp.lt.s32 	%p126, %r376, 12;
	@%p126 bra 	$L__BB436_184;
	shfl.sync.idx.b32	%r690|%p127, %r224, %r45, %r20, -1;
	mad.lo.s32 	%r985, %r690, %r1056, %r985;
$L__BB436_184:
	setp.lt.s32 	%p128, %r376, 13;
	@%p128 bra 	$L__BB436_186;
	shfl.sync.idx.b32	%r691|%p129, %r224, %r46, %r20, -1;
	mad.lo.s32 	%r985, %r691, %r1055, %r985;
$L__BB436_186:
	setp.lt.s32 	%p130, %r376, 14;
	@%p130 bra 	$L__BB436_188;
	shfl.sync.idx.b32	%r692|%p131, %r224, %r47, %r20, -1;
	mad.lo.s32 	%r985, %r692, %r1054, %r985;
$L__BB436_188:
	setp.lt.s32 	%p132, %r376, 15;
	@%p132 bra 	$L__BB436_190;
	shfl.sync.idx.b32	%r693|%p133, %r224, %r48, %r20, -1;
	mad.lo.s32 	%r985, %r693, %r1053, %r985;
$L__BB436_190:
	setp.lt.s32 	%p134, %r376, 16;
	@%p134 bra 	$L__BB436_192;
	shfl.sync.idx.b32	%r694|%p135, %r224, %r49, %r20, -1;
	mad.lo.s32 	%r985, %r694, %r1052, %r985;
$L__BB436_192:
	mov.u32 	%r999, %r3;
$L__BB436_193:
	shr.u32 	%r258, %r999, 1;
	shfl.sync.down.b32	%r695|%p136, %r985, %r258, %r21, -1;
	add.s32 	%r985, %r695, %r985;
	setp.gt.u32 	%p137, %r999, 3;
	mov.u32 	%r999, %r258;
	@%p137 bra 	$L__BB436_193;
	rem.u32 	%r696, %r2, %r4;
	setp.eq.s32 	%p138, %r696, 0;
	@%p138 bra 	$L__BB436_195;
	bra.uni 	$L__BB436_196;
$L__BB436_195:
	mad.lo.s32 	%r697, %r983, %r9, %r187;
	shl.b32 	%r698, %r697, 2;
	mov.u32 	%r699, _ZZ9cuda_gemmIiLi256ELi4ELi1ELi32ELi32ELi32ELi32ELi0ELi0EEviiiPT_S1_S1_iiE3Csh;
	add.s32 	%r700, %r699, %r698;
	st.shared.u32 	[%r700], %r985;
$L__BB436_196:
	add.s32 	%r983, %r983, %r14;
	setp.lt.s32 	%p139, %r983, %r19;
	@%p139 bra 	$L__BB436_160;
	bra.uni 	$L__BB436_158;
$L__BB436_197:
	setp.lt.s32 	%p52, %r12, %r19;
	@%p52 bra 	$L__BB436_198;
	bra.uni 	$L__BB436_232;
$L__BB436_198:
	rem.u32 	%r569, %r2, %r376;
	shl.b32 	%r570, %r569, 2;
	mov.u32 	%r571, _ZZ9cuda_gemmIiLi256ELi4ELi1ELi32ELi32ELi32ELi32ELi0ELi0EEviiiPT_S1_S1_iiE11kron_fac_sh;
	add.s32 	%r281, %r571, %r570;
	mov.u32 	%r1035, %r12;
$L__BB436_199:
	mad.lo.s32 	%r573, %r1035, 132, %r281;
	ld.shared.u32 	%r315, [%r573];
	mov.b32 	%r1037, 0;
	@%p36 bra 	$L__BB436_201;
	shfl.sync.idx.b32	%r574|%p54, %r315, %r34, %r20, -1;
	mul.lo.s32 	%r1037, %r574, %r1067;
$L__BB436_201:
	@%p37 bra 	$L__BB436_203;
	shfl.sync.idx.b32	%r575|%p56, %r315, %r35, %r20, -1;
	mad.lo.s32 	%r1037, %r575, %r1066, %r1037;
$L__BB436_203:
	@%p38 bra 	$L__BB436_205;
	shfl.sync.idx.b32	%r576|%p58, %r315, %r36, %r20, -1;
	mad.lo.s32 	%r1037, %r576, %r1065, %r1037;
$L__BB436_205:
	@%p39 bra 	$L__BB436_207;
	shfl.sync.idx.b32	%r577|%p60, %r315, %r37, %r20, -1;
	mad.lo.s32 	%r1037, %r577, %r1064, %r1037;
$L__BB436_207:
	@%p40 bra 	$L__BB436_209;
	shfl.sync.idx.b32	%r578|%p62, %r315, %r38, %r20, -1;
	mad.lo.s32 	%r1037, %r578, %r1063, %r1037;
$L__BB436_209:
	setp.lt.s32 	%p63, %r376, 6;
	@%p63 bra 	$L__BB436_211;
	shfl.sync.idx.b32	%r579|%p64, %r315, %r39, %r20, -1;
	mad.lo.s32 	%r1037, %r579, %r1062, %r1037;
$L__BB436_211:
	setp.lt.s32 	%p65, %r376, 7;
	@%p65 bra 	$L__BB436_213;
	shfl.sync.idx.b32	%r580|%p66, %r315, %r40, %r20, -1;
	mad.lo.s32 	%r1037, %r580, %r1061, %r1037;
$L__BB436_213:
	setp.lt.s32 	%p67, %r376, 8;
	@%p67 bra 	$L__BB436_215;
	shfl.sync.idx.b32	%r581|%p68, %r315, %r41, %r20, -1;
	mad.lo.s32 	%r1037, %r581, %r1060, %r1037;
$L__BB436_215:
	setp.lt.s32 	%p69, %r376, 9;
	@%p69 bra 	$L__BB436_217;
	shfl.sync.idx.b32	%r582|%p70, %r315, %r42, %r20, -1;
	mad.lo.s32 	%r1037, %r582, %r1059, %r1037;
$L__BB436_217:
	setp.lt.s32 	%p71, %r376, 10;
	@%p71 bra 	$L__BB436_219;
	shfl.sync.idx.b32	%r583|%p72, %r315, %r43, %r20, -1;
	mad.lo.s32 	%r1037, %r583, %r1058, %r1037;
$L__BB436_219:
	setp.lt.s32 	%p73, %r376, 11;
	@%p73 bra 	$L__BB436_221;
	shfl.sync.idx.b32	%r584|%p74, %r315, %r44, %r20, -1;
	mad.lo.s32 	%r1037, %r584, %r1057, %r1037;
$L__BB436_221:
	setp.lt.s32 	%p75, %r376, 12;
	@%p75 bra 	$L__BB436_223;
	shfl.sync.idx.b32	%r585|%p76, %r315, %r45, %r20, -1;
	mad.lo.s32 	%r1037, %r585, %r1056, %r1037;
$L__BB436_223:
	setp.lt.s32 	%p77, %r376, 13;
	@%p77 bra 	$L__BB436_225;
	shfl.sync.idx.b32	%r586|%p78, %r315, %r46, %r20, -1;
	mad.lo.s32 	%r1037, %r586, %r1055, %r1037;
$L__BB436_225:
	setp.lt.s32 	%p79, %r376, 14;
	@%p79 bra 	$L__BB436_227;
	shfl.sync.idx.b32	%r587|%p80, %r315, %r47, %r20, -1;
	mad.lo.s32 	%r1037, %r587, %r1054, %r1037;
$L__BB436_227:
	setp.lt.s32 	%p81, %r376, 15;
	@%p81 bra 	$L__BB436_229;
	shfl.sync.idx.b32	%r588|%p82, %r315, %r48, %r20, -1;
	mad.lo.s32 	%r1037, %r588, %r1053, %r1037;
$L__BB436_229:
	setp.lt.s32 	%p83, %r376, 16;
	@%p83 bra 	$L__BB436_231;
	shfl.sync.idx.b32	%r589|%p84, %r315, %r49, %r20, -1;
	mad.lo.s32 	%r1037, %r589, %r1052, %r1037;
$L__BB436_231:
	mad.lo.s32 	%r590, %r1035, %r9, %r279;
	shl.b32 	%r591, %r590, 2;
	mov.u32 	%r592, _ZZ9cuda_gemmIiLi256ELi4ELi1ELi32ELi32ELi32ELi32ELi0ELi0EEviiiPT_S1_S1_iiE3Csh;
	add.s32 	%r593, %r592, %r591;
	st.shared.u32 	[%r593], %r1037;
	add.s32 	%r1035, %r1035, %r14;
	setp.lt.s32 	%p85, %r1035, %r19;
	@%p85 bra 	$L__BB436_199;
$L__BB436_232:
	add.s32 	%r1018, %r1018, %r10;
	setp.lt.s32 	%p86, %r1018, %r9;
	@%p86 bra 	$L__BB436_92;
$L__BB436_233:
	bar.sync 	0;
	@%p22 bra 	$L__BB436_240;
	ld.param.u32 	%r875, [_Z9cuda_gemmIiLi256ELi4ELi1ELi32ELi32ELi32ELi32ELi0ELi0EEviiiPT_S1_S1_ii_param_1];
	setp.eq.s32 	%p193, %r24, 0;
	mov.u32 	%r808, %ctaid.x;
	mul.lo.s32 	%r809, %r9, %r808;
	mad.lo.s32 	%r366, %r893, %r875, %r809;
	div.s32 	%r367, %r374, %r376;
	mov.u32 	%r1068, %r1;
	@%p193 bra 	$L__BB436_238;
	setp.eq.s32 	%p194, %r24, 1;
	div.s32 	%r810, %r1, %r9;
	mad.lo.s32 	%r811, %r367, %r810, %r366;
	mul.lo.s32 	%r812, %r810, %r9;
	sub.s32 	%r813, %r1, %r812;
	add.s32 	%r814, %r811, %r813;
	shl.b32 	%r815, %r1, 2;
	mov.u32 	%r816, _ZZ9cuda_gemmIiLi256ELi4ELi1ELi32ELi32ELi32ELi32ELi0ELi0EEviiiPT_S1_S1_iiE3Csh;
	add.s32 	%r817, %r816, %r815;
	ld.shared.u32 	%r818, [%r817];
	mul.wide.s32 	%rd23, %r814, 4;
	add.s64 	%rd24, %rd2, %rd23;
	st.global.u32 	[%rd24], %r818;
	mov.u32 	%r1068, %r22;
	@%p194 bra 	$L__BB436_238;
	setp.eq.s32 	%p195, %r24, 2;
	div.s32 	%r819, %r22, %r9;
	mad.lo.s32 	%r820, %r367, %r819, %r366;
	mul.lo.s32 	%r821, %r819, %r9;
	sub.s32 	%r822, %r22, %r821;
	add.s32 	%r823, %r820, %r822;
	shl.b32 	%r824, %r1, 2;
	mov.u32 	%r825, _ZZ9cuda_gemmIiLi256ELi4ELi1ELi32ELi32ELi32ELi32ELi0ELi0EEviiiPT_S1_S1_iiE3Csh;
	add.s32 	%r826, %r825, %r824;
	add.s32 	%r827, %r826, %r25;
	ld.shared.u32 	%r828, [%r827];
	mul.wide.s32 	%rd25, %r823, 4;
	add.s64 	%rd26, %rd2, %rd25;
	st.global.u32 	[%rd26], %r828;
	mov.u32 	%r1068, %r26;
	@%p195 bra 	$L__BB436_238;
	add.s32 	%r1068, %r26, %r13;
	div.s32 	%r829, %r26, %r9;
	mad.lo.s32 	%r830, %r367, %r829, %r366;
	mul.lo.s32 	%r831, %r829, %r9;
	sub.s32 	%r832, %r26, %r831;
	add.s32 	%r833, %r830, %r832;
	shl.b32 	%r834, %r1, 2;
	mov.u32 	%r835, _ZZ9cuda_gemmIiLi256ELi4ELi1ELi32ELi32ELi32ELi32ELi0ELi0EEviiiPT_S1_S1_iiE3Csh;
	add.s32 	%r836, %r835, %r834;
	add.s32 	%r837, %r836, %r25;
	add.s32 	%r838, %r837, %r25;
	ld.shared.u32 	%r839, [%r838];
	mul.wide.s32 	%rd27, %r833, 4;
	add.s64 	%rd28, %rd2, %rd27;
	st.global.u32 	[%rd28], %r839;
$L__BB436_238:
	setp.lt.u32 	%p196, %r23, 3;
	@%p196 bra 	$L__BB436_240;
$L__BB436_239:
	div.s32 	%r840, %r1068, %r9;
	mad.lo.s32 	%r841, %r367, %r840, %r366;
	mul.lo.s32 	%r842, %r840, %r9;
	sub.s32 	%r843, %r1068, %r842;
	add.s32 	%r844, %r841, %r843;
	shl.b32 	%r845, %r1068, 2;
	mov.u32 	%r846, _ZZ9cuda_gemmIiLi256ELi4ELi1ELi32ELi32ELi32ELi32ELi0ELi0EEviiiPT_S1_S1_iiE3Csh;
	add.s32 	%r847, %r846, %r845;
	ld.shared.u32 	%r848, [%r847];
	mul.wide.s32 	%rd29, %r844, 4;
	add.s64 	%rd30, %rd2, %rd29;
	st.global.u32 	[%rd30], %r848;
	add.s32 	%r849, %r1068, %r13;
	div.s32 	%r850, %r849, %r9;
	mad.lo.s32 	%r851, %r367, %r850, %r366;
	mul.lo.s32 	%r852, %r850, %r9;
	sub.s32 	%r853, %r849, %r852;
	add.s32 	%r854, %r851, %r853;
	add.s32 	%r855, %r847, %r25;
	ld.shared.u32 	%r856, [%r855];
	mul.wide.s32 	%rd31, %r854, 4;
	add.s64 	%rd32, %rd2, %rd31;
	st.global.u32 	[%rd32], %r856;
	add.s32 	%r857, %r849, %r13;
	div.s32 	%r858, %r857, %r9;
	mad.lo.s32 	%r859, %r367, %r858, %r366;
	mul.lo.s32 	%r860, %r858, %r9;
	sub.s32 	%r861, %r857, %r860;
	add.s32 	%r862, %r859, %r861;
	add.s32 	%r863, %r855, %r25;
	ld.shared.u32 	%r864, [%r863];
	mul.wide.s32 	%rd33, %r862, 4;
	add.s64 	%rd34, %rd2, %rd33;
	st.global.u32 	[%rd34], %r864;
	add.s32 	%r865, %r857, %r13;
	div.s32 	%r866, %r865, %r9;
	mad.lo.s32 	%r867, %r367, %r866, %r366;
	mul.lo.s32 	%r868, %r866, %r9;
	sub.s32 	%r869, %r865, %r868;
	add.s32 	%r870, %r867, %r869;
	add.s32 	%r871, %r863, %r25;
	ld.shared.u32 	%r872, [%r871];
	mul.wide.s32 	%rd35, %r870, 4;
	add.s64 	%rd36, %rd2, %rd35;
	st.global.u32 	[%rd36], %r872;
	add.s32 	%r1068, %r865, %r13;
	setp.lt.u32 	%p197, %r1068, 32;
	@%p197 bra 	$L__BB436_239;
$L__BB436_240:
	mov.u32 	%r873, %nctaid.y;
	add.s32 	%r893, %r893, %r873;
	shl.b32 	%r874, %r873, 2;
	setp.lt.u32 	%p198, %r893, %r874;
	@%p198 bra 	$L__BB436_5;
$L__BB436_241:
	ret;

}
	// .globl	_Z9cuda_gemmIiLi256ELi4ELi1ELi32ELi32ELi32ELi32ELi0ELi1EEviiiPT_S1_S1_ii
.visible .entry _Z9cuda_gemmIiLi256ELi4ELi1ELi32ELi32ELi32ELi32ELi0ELi1EEviiiPT_S1_S1_ii(
	.param .u32 _Z9cuda_gemmIiLi256ELi4ELi1ELi32ELi32ELi32ELi32ELi0ELi1EEviiiPT_S1_S1_ii_param_0,
	.param .u32 _Z9cuda_gemmIiLi256ELi4ELi1ELi32ELi32ELi32ELi32ELi0ELi1EEviiiPT_S1_S1_ii_param_1,
	.param .u32 _Z9cuda_gemmIiLi256ELi4ELi1ELi32ELi32ELi32ELi32ELi0ELi1EEviiiPT_S1_S1_ii_param_2,
	.param .u64 .ptr .align 1 _Z9cuda_gemmIiLi256ELi4ELi1ELi32ELi32ELi32ELi32ELi0ELi1EEviiiPT_S1_S1_ii_param_3,
	.param .u64 .ptr .align 1 _Z9cuda_gemmIiLi256ELi4ELi1ELi32ELi32ELi32ELi32ELi0ELi1EEviiiPT_S1_S1_ii_param_4,
	.param .u64 .ptr .align 1 _Z9cuda_gemmIiLi256ELi4ELi1ELi32ELi32ELi32ELi32ELi0ELi1EEviiiPT_S1_S1_ii_param_5,
	.param .u32 _Z9cuda_gemmIiLi256ELi4ELi1ELi32ELi32ELi32ELi32ELi0ELi1EEviiiPT_S1_S1_ii_param_6,
	.param .u32 _Z9cuda_gemmIiLi256ELi4ELi1ELi32ELi32ELi32ELi32ELi0ELi1EEviiiPT_S1_S1_ii_param_7
)
.maxntid 256
{
	.reg .pred 	%p<44>;
	.reg .b16 	%rs<6>;
	.reg .b32 	%r<246>;
	.reg .b64 	%rd<48>;
	// demoted variable
	.shared .align 128 .b8 _ZZ9cuda_gemmIiLi256ELi4ELi1ELi32ELi32ELi32ELi32ELi0ELi1EEviiiPT_S1_S1_iiE11kron_fac_sh[4224];
	// demoted variable
	.shared .align 128 .b8 _ZZ9cuda_gemmIiLi256ELi4ELi1ELi32ELi32ELi32ELi32ELi0ELi1EEviiiPT_S1_S1_iiE3Ash[128];
	// demoted variable
	.shared .align 128 .b8 _ZZ9cuda_gemmIiLi256ELi4ELi1ELi32ELi32ELi32ELi32ELi0ELi1EEviiiPT_S1_S1_iiE3Csh[128];
	ld.param.u32 	%r79, [_Z9cuda_gemmIiLi256ELi4ELi1ELi32ELi32ELi32ELi32ELi0ELi1EEviiiPT_S1_S1_ii_param_1];
	ld.param.u32 	%r80, [_Z9cuda_gemmIiLi256ELi4ELi1ELi32ELi32ELi32ELi32ELi0ELi1EEviiiPT_S1_S1_ii_param_2];
	ld.param.u64 	%rd9, [_Z9cuda_gemmIiLi256ELi4ELi1ELi32ELi32ELi32ELi32ELi0ELi1EEviiiPT_S1_S1_ii_param_3];
	ld.param.u64 	%rd10, [_Z9cuda_gemmIiLi256ELi4ELi1ELi32ELi32ELi32ELi32ELi0ELi1EEviiiPT_S1_S1_ii_param_4];
	ld.param.u64 	%rd11, [_Z9cuda_gemmIiLi256ELi4ELi1ELi32ELi32ELi32ELi32ELi0ELi1EEviiiPT_S1_S1_ii_param_5];
	cvta.to.global.u64 	%rd1, %rd10;
	cvta.to.global.u64 	%rd2, %rd9;
	cvta.to.global.u64 	%rd3, %rd11;
	mov.u32 	%r1, %tid.x;
	mov.u32 	%r2, %ntid.x;
	add.s32 	%r3, %r1, %r2;
	cvt.u16.u32 	%rs2, %r3;
	xor.b16  	%rs3, %rs2, 1023;
	cvt.u16.u32 	%rs4, %r2;
	div.u16 	%rs5, %rs3, %rs4;
	and.b16  	%rs1, %rs5, 3;
	setp.eq.s16 	%p1, %rs1, 2;
	mov.u32 	%r234, %r1;
	@%p1 bra 	$L__BB437_3;
	cvt.u32.u16 	%r4, %rs1;
	mov.b32 	%r233, 0;
	mov.u32 	%r234, %r1;
$L__BB437_2:
	.pragma "nounroll";
	mul.wide.u32 	%rd12, %r234, 4;
	add.s64 	%rd13, %rd1, %rd12;
	ld.global.u32 	%r82, [%rd13];
	and.b32  	%r83, %r234, 31;
	mov.u32 	%r84, _ZZ9cuda_gemmIiLi256ELi4ELi1ELi32ELi32ELi32ELi32ELi0ELi1EEviiiPT_S1_S1_iiE11kron_fac_sh;
	mad.lo.s32 	%r85, %r83, 132, %r84;
	shr.u32 	%r86, %r234, 3;
	and.b32  	%r87, %r86, 536870908;
	add.s32 	%r88, %r85, %r87;
	st.shared.u32 	[%r88], %r82;
	add.s32 	%r234, %r234, %r2;
	add.s32 	%r233, %r233, 1;
	xor.b32  	%r89, %r233, %r4;
	setp.ne.s32 	%p2, %r89, 2;
	@%p2 bra 	$L__BB437_2;
$L__BB437_3:
	mov.u32 	%r92, _ZZ9cuda_gemmIiLi256ELi4ELi1ELi32ELi32ELi32ELi32ELi0ELi1EEviiiPT_S1_S1_iiE11kron_fac_sh;
$L__BB437_4:
	mul.wide.u32 	%rd14, %r234, 4;
	add.s64 	%rd15, %rd1, %rd14;
	ld.global.u32 	%r90, [%rd15];
	and.b32  	%r91, %r234, 31;
	mad.lo.s32 	%r93, %r91, 132, %r92;
	shr.u32 	%r94, %r234, 3;
	and.b32  	%r95, %r94, 536870908;
	add.s32 	%r96, %r93, %r95;
	st.shared.u32 	[%r96], %r90;
	add.s32 	%r97, %r234, %r2;
	mul.wide.u32 	%rd16, %r97, 4;
	add.s64 	%rd17, %rd1, %rd16;
	ld.global.u32 	%r98, [%rd17];
	and.b32  	%r99, %r97, 31;
	mad.lo.s32 	%r100, %r99, 132, %r92;
	shr.u32 	%r101, %r97, 3;
	and.b32  	%r102, %r101, 536870908;
	add.s32 	%r103, %r100, %r102;
	st.shared.u32 	[%r103], %r98;
	add.s32 	%r104, %r97, %r2;
	mul.wide.u32 	%rd18, %r104, 4;
	add.s64 	%rd19, %rd1, %rd18;
	ld.global.u32 	%r105, [%rd19];
	and.b32  	%r106, %r104, 31;
	mad.lo.s32 	%r107, %r106, 132, %r92;
	shr.u32 	%r108, %r104, 3;
	and.b32  	%r109, %r108, 536870908;
	add.s32 	%r110, %r107, %r109;
	st.shared.u32 	[%r110], %r105;
	add.s32 	%r111, %r104, %r2;
	mul.wide.u32 	%rd20, %r111, 4;
	add.s64 	%rd21, %rd1, %rd20;
	ld.global.u32 	%r112, [%rd21];
	and.b32  	%r113, %r111, 31;
	mad.lo.s32 	%r114, %r113, 132, %r92;
	shr.u32 	%r115, %r111, 3;
	and.b32  	%r116, %r115, 536870908;
	add.s32 	%r117, %r114, %r116;
	st.shared.u32 	[%r117], %r112;
	add.s32 	%r234, %r111, %r2;
	setp.lt.u32 	%p3, %r234, 1024;
	@%p3 bra 	$L__BB437_4;
	mov.u32 	%r12, %ctaid.x;
	mov.u32 	%r236, %ctaid.y;
	mov.u32 	%r14, %nctaid.y;
	shl.b32 	%r15, %r14, 2;
	setp.ge.u32 	%p4, %r236, %r15;
	@%p4 bra 	$L__BB437_34;
	shl.b32 	%r16, %r12, 5;
	shl.b32 	%r118, %r1, 4;
	and.b32  	%r17, %r118, 16;
	shl.b32 	%r119, %r1, 2;
	and.b32  	%r120, %r119, 124;
	add.s32 	%r18, %r92, %r120;
	shr.s32 	%r122, %r80, 31;
	shr.u32 	%r123, %r122, 27;
	add.s32 	%r124, %r80, %r123;
	shr.s32 	%r19, %r124, 5;
	max.u32 	%r125, %r3, 32;
	setp.lt.u32 	%p5, %r3, 32;
	selp.u32 	%r126, 1, 0, %p5;
	add.s32 	%r127, %r3, %r126;
	sub.s32 	%r128, %r125, %r127;
	div.u32 	%r129, %r128, %r2;
	add.s32 	%r20, %r129, %r126;
	add.s32 	%r130, %r20, 1;
	and.b32  	%r21, %r130, 3;
	mov.u32 	%r131, _ZZ9cuda_gemmIiLi256ELi4ELi1ELi32ELi32ELi32ELi32ELi0ELi1EEviiiPT_S1_S1_iiE3Ash;
	add.s32 	%r22, %r131, %r119;
	shl.b32 	%r23, %r2, 2;
	add.s32 	%r24, %r22, %r23;
	add.s32 	%r25, %r3, %r2;
	add.s32 	%r26, %r25, %r2;
	mov.u32 	%r132, _ZZ9cuda_gemmIiLi256ELi4ELi1ELi32ELi32ELi32ELi32ELi0ELi1EEviiiPT_S1_S1_iiE3Csh;
	add.s32 	%r27, %r132, %r119;
	add.s32 	%r28, %r27, %r23;
	add.s32 	%r29, %r28, %r23;
	or.b32  	%r30, %r17, 1;
	or.b32  	%r31, %r17, 3;
	or.b32  	%r32, %r17, 4;
	or.b32  	%r33, %r17, 5;
	or.b32  	%r34, %r17, 6;
	or.b32  	%r35, %r17, 7;
	or.b32  	%r36, %r17, 9;
	or.b32  	%r37, %r17, 10;
	or.b32  	%r38, %r17, 11;
	or.b32  	%r39, %r17, 13;
	mul.wide.u32 	%rd22, %r2, 4;
	add.s64 	%rd4, %rd2, %rd22;
	mul.wide.u32 	%rd23, %r2, 8;
	add.s64 	%rd5, %rd2, %rd23;
	mul.wide.u32 	%rd24, %r2, 12;
	add.s64 	%rd6, %rd2, %rd24;
	cvt.u64.u32 	%rd26, %r23;
$L__BB437_7:
	setp.gt.u32 	%p6, %r1, 31;
	@%p6 bra 	$L__BB437_21;
	setp.eq.s32 	%p7, %r21, 0;
	mul.lo.s32 	%r41, %r236, %r80;
	mov.u32 	%r237, %r1;
	@%p7 bra 	$L__BB437_12;
	setp.eq.s32 	%p8, %r21, 1;
	add.s32 	%r133, %r41, %r16;
	add.s32 	%r134, %r133, %r1;
	mul.wide.s32 	%rd25, %r134, 4;
	add.s64 	%rd7, %rd2, %rd25;
	ld.global.u32 	%r135, [%rd7];
	st.shared.u32 	[%r22], %r135;
	mov.u32 	%r237, %r3;
	@%p8 bra 	$L__BB437_12;
	setp.eq.s32 	%p9, %r21, 2;
	add.s64 	%rd8, %rd7, %rd26;
	ld.global.u32 	%r136, [%rd8];
	st.shared.u32 	[%r24], %r136;
	mov.u32 	%r237, %r25;
	@%p9 bra 	$L__BB437_12;
	add.s64 	%rd28, %rd8, %rd26;
	ld.global.u32 	%r137, [%rd28];
	add.s32 	%r138, %r24, %r23;
	st.shared.u32 	[%r138], %r137;
	mov.u32 	%r237, %r26;
$L__BB437_12:
	setp.lt.u32 	%p10, %r20, 3;
	@%p10 bra 	$L__BB437_15;
	shl.b32 	%r139, %r237, 2;
	mov.u32 	%r140, _ZZ9cuda_gemmIiLi256ELi4ELi1ELi32ELi32ELi32ELi32ELi0ELi1EEviiiPT_S1_S1_iiE3Ash;
	add.s32 	%r240, %r140, %r139;
	add.s32 	%r141, %r16, %r237;
	add.s32 	%r239, %r141, %r41;
$L__BB437_14:
	mul.wide.s32 	%rd29, %r239, 4;
	add.s64 	%rd30, %rd4, %rd29;
	add.s64 	%rd31, %rd5, %rd29;
	add.s64 	%rd32, %rd6, %rd29;
	add.s64 	%rd33, %rd2, %rd29;
	ld.global.u32 	%r142, [%rd33];
	st.shared.u32 	[%r240], %r142;
	ld.global.u32 	%r143, [%rd30];
	add.s32 	%r144, %r240, %r23;
	st.shared.u32 	[%r144], %r143;
	ld.global.u32 	%r145, [%rd31];
	shl.b32 	%r146, %r2, 3;
	add.s32 	%r147, %r240, %r146;
	st.shared.u32 	[%r147], %r145;
	ld.global.u32 	%r148, [%rd32];
	mad.lo.s32 	%r149, %r2, 12, %r240;
	st.shared.u32 	[%r149], %r148;
	add.s32 	%r237, %r237, %r23;
	shl.b32 	%r150, %r2, 4;
	add.s32 	%r240, %r240, %r150;
	add.s32 	%r239, %r239, %r23;
	setp.lt.u32 	%p11, %r237, 32;
	@%p11 bra 	$L__BB437_14;
$L__BB437_15:
	setp.eq.s32 	%p12, %r21, 0;
	mov.u32 	%r238, %r1;
	@%p12 bra 	$L__BB437_19;
	setp.eq.s32 	%p13, %r21, 1;
	mov.b32 	%r151, 0;
	st.shared.u32 	[%r27], %r151;
	mov.u32 	%r238, %r3;
	@%p13 bra 	$L__BB437_19;
	setp.eq.s32 	%p14, %r21, 2;
	mov.b32 	%r152, 0;
	st.shared.u32 	[%r28], %r152;
	mov.u32 	%r238, %r25;
	@%p14 bra 	$L__BB437_19;
	mov.b32 	%r153, 0;
	st.shared.u32 	[%r29], %r153;
	mov.u32 	%r238, %r26;
$L__BB437_19:
	setp.lt.u32 	%p15, %r20, 3;
	@%p15 bra 	$L__BB437_21;
$L__BB437_20:
	shl.b32 	%r154, %r238, 2;
	mov.u32 	%r155, _ZZ9cuda_gemmIiLi256ELi4ELi1ELi32ELi32ELi32ELi32ELi0ELi1EEviiiPT_S1_S1_iiE3Csh;
	add.s32 	%r156, %r155, %r154;
	mov.b32 	%r157, 0;
	st.shared.u32 	[%r156], %r157;
	add.s32 	%r158, %r156, %r23;
	st.shared.u32 	[%r158], %r157;
	add.s32 	%r159, %r158, %r23;
	st.shared.u32 	[%r159], %r157;
	add.s32 	%r160, %r159, %r23;
	st.shared.u32 	[%r160], %r157;
	add.s32 	%r238, %r23, %r238;
	setp.lt.u32 	%p16, %r238, 32;
	@%p16 bra 	$L__BB437_20;
$L__BB437_21:
	setp.gt.u32 	%p17, %r1, 63;
	bar.sync 	0;
	@%p17 bra 	$L__BB437_26;
	shr.u32 	%r243, %r1, 1;
	shl.b32 	%r161, %r17, 2;
	mov.u32 	%r162, _ZZ9cuda_gemmIiLi256ELi4ELi1ELi32ELi32ELi32ELi32ELi0ELi1EEviiiPT_S1_S1_iiE3Ash;
	add.s32 	%r163, %r162, %r161;
	ld.shared.v4.u32 	{%r70, %r69, %r68, %r67}, [%r163];
	ld.shared.v4.u32 	{%r66, %r65, %r64, %r63}, [%r163+16];
	ld.shared.v4.u32 	{%r62, %r61, %r60, %r59}, [%r163+32];
	ld.shared.v4.u32 	{%r58, %r57, %r56, %r55}, [%r163+48];
$L__BB437_23:
	and.b32  	%r164, %r1, 1;
	setp.eq.b32 	%p18, %r164, 1;
	mad.lo.s32 	%r165, %r243, 132, %r18;
	ld.shared.u32 	%r166, [%r165];
	shfl.sync.idx.b32	%r167|%p19, %r166, %r17, 31, -1;
	mul.lo.s32 	%r168, %r167, %r70;
	shfl.sync.idx.b32	%r169|%p20, %r166, %r30, 31, -1;
	mad.lo.s32 	%r170, %r169, %r69, %r168;
	add.s32 	%r171, %r17, 2;
	shfl.sync.idx.b32	%r172|%p21, %r166, %r171, 31, -1;
	mad.lo.s32 	%r173, %r172, %r68, %r170;
	shfl.sync.idx.b32	%r174|%p22, %r166, %r31, 31, -1;
	mad.lo.s32 	%r175, %r174, %r67, %r173;
	shfl.sync.idx.b32	%r176|%p23, %r166, %r32, 31, -1;
	mad.lo.s32 	%r177, %r176, %r66, %r175;
	shfl.sync.idx.b32	%r178|%p24, %r166, %r33, 31, -1;
	mad.lo.s32 	%r179, %r178, %r65, %r177;
	shfl.sync.idx.b32	%r180|%p25, %r166, %r34, 31, -1;
	mad.lo.s32 	%r181, %r180, %r64, %r179;
	shfl.sync.idx.b32	%r182|%p26, %r166, %r35, 31, -1;
	mad.lo.s32 	%r183, %r182, %r63, %r181;
	add.s32 	%r184, %r17, 8;
	shfl.sync.idx.b32	%r185|%p27, %r166, %r184, 31, -1;
	mad.lo.s32 	%r186, %r185, %r62, %r183;
	shfl.sync.idx.b32	%r187|%p28, %r166, %r36, 31, -1;
	mad.lo.s32 	%r188, %r187, %r61, %r186;
	shfl.sync.idx.b32	%r189|%p29, %r166, %r37, 31, -1;
	mad.lo.s32 	%r190, %r189, %r60, %r188;
	shfl.sync.idx.b32	%r191|%p30, %r166, %r38, 31, -1;
	mad.lo.s32 	%r192, %r191, %r59, %r190;
	add.s32 	%r193, %r17, 12;
	shfl.sync.idx.b32	%r194|%p31, %r166, %r193, 31, -1;
	mad.lo.s32 	%r195, %r194, %r58, %r192;
	shfl.sync.idx.b32	%r196|%p32, %r166, %r39, 31, -1;
	mad.lo.s32 	%r197, %r196, %r57, %r195;
	add.s32 	%r198, %r17, 14;
	shfl.sync.idx.b32	%r199|%p33, %r166, %r198, 31, -1;
	mad.lo.s32 	%r200, %r199, %r56, %r197;
	add.s32 	%r201, %r17, 15;
	shfl.sync.idx.b32	%r202|%p34, %r166, %r201, 31, -1;
	mad.lo.s32 	%r203, %r202, %r55, %r200;
	shfl.sync.down.b32	%r204|%p35, %r203, 1, 7711, -1;
	add.s32 	%r72, %r204, %r203;
	@%p18 bra 	$L__BB437_25;
	shl.b32 	%r205, %r243, 2;
	mov.u32 	%r206, _ZZ9cuda_gemmIiLi256ELi4ELi1ELi32ELi32ELi32ELi32ELi0ELi1EEviiiPT_S1_S1_iiE3Csh;
	add.s32 	%r207, %r206, %r205;
	st.shared.u32 	[%r207], %r72;
$L__BB437_25:
	shr.u32 	%r208, %r2, 1;
	add.s32 	%r243, %r243, %r208;
	setp.lt.u32 	%p36, %r243, 32;
	@%p36 bra 	$L__BB437_23;
$L__BB437_26:
	setp.gt.u32 	%p37, %r1, 31;
	bar.sync 	0;
	@%p37 bra 	$L__BB437_33;
	setp.eq.s32 	%p38, %r21, 0;
	mad.lo.s32 	%r74, %r236, %r79, %r12;
	mov.u32 	%r244, %r1;
	@%p38 bra 	$L__BB437_31;
	setp.eq.s32 	%p39, %r21, 1;
	mad.lo.s32 	%r209, %r1, %r19, %r74;
	ld.shared.u32 	%r210, [%r27];
	mul.wide.s32 	%rd34, %r209, 4;
	add.s64 	%rd35, %rd3, %rd34;
	st.global.u32 	[%rd35], %r210;
	mov.u32 	%r244, %r3;
	@%p39 bra 	$L__BB437_31;
	setp.eq.s32 	%p40, %r21, 2;
	mad.lo.s32 	%r211, %r3, %r19, %r74;
	ld.shared.u32 	%r212, [%r28];
	mul.wide.s32 	%rd36, %r211, 4;
	add.s64 	%rd37, %rd3, %rd36;
	st.global.u32 	[%rd37], %r212;
	mov.u32 	%r244, %r25;
	@%p40 bra 	$L__BB437_31;
	mad.lo.s32 	%r213, %r25, %r19, %r74;
	ld.shared.u32 	%r214, [%r29];
	mul.wide.s32 	%rd38, %r213, 4;
	add.s64 	%rd39, %rd3, %rd38;
	st.global.u32 	[%rd39], %r214;
	mov.u32 	%r244, %r26;
$L__BB437_31:
	setp.lt.u32 	%p41, %r20, 3;
	@%p41 bra 	$L__BB437_33;
$L__BB437_32:
	mad.lo.s32 	%r215, %r244, %r19, %r74;
	shl.b32 	%r216, %r244, 2;
	mov.u32 	%r217, _ZZ9cuda_gemmIiLi256ELi4ELi1ELi32ELi32ELi32ELi32ELi0ELi1EEviiiPT_S1_S1_iiE3Csh;
	add.s32 	%r218, %r217, %r216;
	ld.shared.u32 	%r219, [%r218];
	mul.wide.s32 	%rd40, %r215, 4;
	add.s64 	%rd41, %rd3, %rd40;
	st.global.u32 	[%rd41], %r219;
	add.s32 	%r220, %r244, %r2;
	mad.lo.s32 	%r221, %r220, %r19, %r74;
	add.s32 	%r222, %r218, %r23;
	ld.shared.u32 	%r223, [%r222];
	mul.wide.s32 	%rd42, %r221, 4;
	add.s64 	%rd43, %rd3, %rd42;
	st.global.u32 	[%rd43], %r223;
	add.s32 	%r224, %r220, %r2;
	mad.lo.s32 	%r225, %r224, %r19, %r74;
	add.s32 	%r226, %r222, %r23;
	ld.shared.u32 	%r227, [%r226];
	mul.wide.s32 	%rd44, %r225, 4;
	add.s64 	%rd45, %rd3, %rd44;
	st.global.u32 	[%rd45], %r227;
	add.s32 	%r228, %r224, %r2;
	mad.lo.s32 	%r229, %r228, %r19, %r74;
	add.s32 	%r230, %r226, %r23;
	ld.shared.u32 	%r231, [%r230];
	mul.wide.s32 	%rd46, %r229, 4;
	add.s64 	%rd47, %rd3, %rd46;
	st.global.u32 	[%rd47], %r231;
	add.s32 	%r244, %r228, %r2;
	setp.lt.u32 	%p42, %r244, 32;
	@%p42 bra 	$L__BB437_32;
$L__BB437_33:
	add.s32 	%r236, %r236, %r14;
	setp.lt.u32 	%p43, %r236, %r15;
	@%p43 bra 	$L__BB437_7;
$L__BB437_34:
	ret;

}
	// .globl	_Z9cuda_gemmIiLi256ELi4ELi1ELi32ELi32ELi32ELi32ELi1ELi0EEviiiPT_S1_S1_ii
.visible .entry _Z9cuda_gemmIiLi256ELi4ELi1ELi32ELi32ELi32ELi32ELi1ELi0EEviiiPT_S1_S1_ii(
	.param .u32 _Z9cuda_gemmIiLi256ELi4ELi1ELi32ELi32ELi32ELi32ELi1ELi0EEviiiPT_S1_S1_ii_param_0,
	.param .u32 _Z9cuda_gemmIiLi256ELi4ELi1ELi32ELi32ELi32ELi32ELi1ELi0EEviiiPT_S1_S1_ii_param_1,
	.param .u32 _Z9cuda_gemmIiLi256ELi4ELi1ELi32ELi32ELi32ELi32ELi1ELi0EEviiiPT_S1_S1_ii_param_2,
	.param .u64 .ptr .align 1 _Z9cuda_gemmIiLi256ELi4ELi1ELi32ELi32ELi32ELi32ELi1ELi0EEviiiPT_S1_S1_ii_param_3,
	.param .u64 .ptr .align 1 _Z9cuda_gemmIiLi256ELi4ELi1ELi32ELi32ELi32ELi32ELi1ELi0EEviiiPT_S1_S1_ii_param_4,
	.param .u64 .ptr .align 1 _Z9cuda_gemmIiLi256ELi4ELi1ELi32ELi32ELi32ELi32ELi1ELi0EEviiiPT_S1_S1_ii_param_5,
	.param .u32 _Z9cuda_gemmIiLi256ELi4ELi1ELi32ELi32ELi32ELi32ELi1ELi0EEviiiPT_S1_S1_ii_param_6,
	.param .u32 _Z9cuda_gemmIiLi256ELi4ELi1ELi32ELi32ELi32ELi32ELi1ELi0EEviiiPT_S1_S1_ii_param_7
)
.maxntid 256
{
	.reg .pred 	%p<199>;
	.reg .b32 	%r<1015>;
	.reg .b64 	%rd<35>;
	// demoted variable
	.shared .align 128 .b8 _ZZ9cuda_gemmIiLi256ELi4ELi1ELi32ELi32ELi32ELi32ELi1ELi0EEviiiPT_S1_S1_iiE11kron_fac_sh[4224];
	// demoted variable
	.shared .align 128 .b8 _ZZ9cuda_gemmIiLi256ELi4ELi1ELi32ELi32ELi32ELi32ELi1ELi0EEviiiPT_S1_S1_iiE3Ash[128];
	// demoted variable
	.shared .align 128 .b8 _ZZ9cuda_gemmIiLi256ELi4ELi1ELi32ELi32ELi32ELi32ELi1ELi0EEviiiPT_S1_S1_iiE3Csh[128];
	ld.param.u64 	%rd9, [_Z9cuda_gemmIiLi256ELi4ELi1ELi32ELi32ELi32ELi32ELi1ELi0EEviiiPT_S1_S1_ii_param_3];
	ld.param.u64 	%rd8, [_Z9cuda_gemmIiLi256ELi4ELi1ELi32ELi32ELi32ELi32ELi1ELi0EEviiiPT_S1_S1_ii_param_4];
	ld.param.u64 	%rd10, [_Z9cuda_gemmIiLi256ELi4ELi1ELi32ELi32ELi32ELi32ELi1ELi0EEviiiPT_S1_S1_ii_param_5];
	ld.param.u32 	%r371, [_Z9cuda_gemmIiLi256ELi4ELi1ELi32ELi32ELi32ELi32ELi1ELi0EEviiiPT_S1_S1_ii_param_6];
	ld.param.u32 	%r372, [_Z9cuda_gemmIiLi256ELi4ELi1ELi32ELi32ELi32ELi32ELi1ELi0EEviiiPT_S1_S1_ii_param_7];
	cvta.to.global.u64 	%rd1, %rd9;
	cvta.to.global.u64 	%rd2, %rd10;
	mov.u32 	%r1, %tid.x;
	and.b32  	%r2, %r1, 31;
	setp.lt.s32 	%p1, %r372, 16;
	shr.u32 	%r3, %r372, 4;
	selp.b32 	%r4, 1, %r3, %p1;
	mul.lo.s32 	%r5, %r372, %r371;
	setp.ge.u32 	%p2, %r1, %r5;
	@%p2 bra 	$L__BB438_3;
	mov.u32 	%r6, %ntid.x;
	cvta.to.global.u64 	%rd3, %rd8;
	mov.u32 	%r821, %r1;
$L__BB438_2:
	mul.wide.u32 	%rd11, %r821, 4;
	add.s64 	%rd12, %rd3, %rd11;
	ld.global.u32 	%r373, [%rd12];
	rem.u32 	%r374, %r821, %r371;
	mov.u32 	%r375, _ZZ9cuda_gemmIiLi256ELi4ELi1ELi32ELi32ELi32ELi32ELi1ELi0EEviiiPT_S1_S1_iiE11kron_fac_sh;
	mad.lo.s32 	%r376, %r374, 132, %r375;
	div.u32 	%r377, %r821, %r372;
	shl.b32 	%r378, %r377, 2;
	add.s32 	%r379, %r376, %r378;
	st.shared.u32 	[%r379], %r373;
	add.s32 	%r821, %r821, %r6;
	setp.lt.u32 	%p3, %r821, %r5;
	@%p3 bra 	$L__BB438_2;
$L__BB438_3:
	div.s32 	%r9, 32, %r372;
	mul.lo.s32 	%r380, %r9, %r4;
	min.s32 	%r10, %r380, 256;
	div.u32 	%r12, %r1, %r10;
	mul.lo.s32 	%r381, %r12, %r10;
	sub.s32 	%r382, %r1, %r381;
	div.u32 	%r11, %r382, %r4;
	mov.u32 	%r13, %ntid.x;
	div.u32 	%r14, %r13, %r10;
	mov.u32 	%r838, %ctaid.y;
	mov.u32 	%r383, %nctaid.y;
	shl.b32 	%r384, %r383, 2;
	setp.ge.u32 	%p4, %r838, %r384;
	@%p4 bra 	$L__BB438_241;
	and.b32  	%r16, %r11, 15;
	rem.u32 	%r386, %r1, %r4;
	shl.b32 	%r17, %r386, 4;
	min.s32 	%r18, %r371, 32;
	shl.b32 	%r387, %r372, 8;
	sub.s32 	%r19, 8223, %r387;
	shl.b32 	%r388, %r4, 8;
	sub.s32 	%r20, 8223, %r388;
	add.s32 	%r21, %r1, %r13;
	max.u32 	%r389, %r21, 32;
	setp.lt.u32 	%p5, %r21, 32;
	selp.u32 	%r390, 1, 0, %p5;
	add.s32 	%r391, %r21, %r390;
	sub.s32 	%r392, %r389, %r391;
	div.u32 	%r393, %r392, %r13;
	add.s32 	%r22, %r393, %r390;
	add.s32 	%r394, %r22, 1;
	and.b32  	%r23, %r394, 3;
	shl.b32 	%r24, %r13, 2;
	add.s32 	%r25, %r21, %r13;
	add.s32 	%r26, %r25, %r13;
	add.s32 	%r395, %r11, 2;
	and.b32  	%r27, %r395, 15;
	add.s32 	%r396, %r11, 3;
	and.b32  	%r28, %r396, 15;
	add.s32 	%r397, %r11, 9;
	and.b32  	%r29, %r397, 15;
	add.s32 	%r398, %r11, 10;
	and.b32  	%r30, %r398, 15;
	add.s32 	%r399, %r11, 11;
	and.b32  	%r31, %r399, 15;
	add.s32 	%r400, %r11, 12;
	and.b32  	%r32, %r400, 15;
	add.s32 	%r401, %r11, 13;
	and.b32  	%r33, %r401, 15;
	add.s32 	%r402, %r11, 14;
	and.b32  	%r34, %r402, 15;
	add.s32 	%r403, %r11, -1;
	and.b32  	%r35, %r403, 15;
	setp.lt.s32 	%p6, %r16, %r372;
	selp.b32 	%r404, 0, %r372, %p6;
	sub.s32 	%r36, %r16, %r404;
	add.s32 	%r405, %r16, 1;
	setp.lt.s32 	%p7, %r405, %r372;
	selp.b32 	%r406, 0, %r372, %p7;
	sub.s32 	%r37, %r405, %r406;
	add.s32 	%r407, %r16, 2;
	setp.lt.s32 	%p8, %r407, %r372;
	selp.b32 	%r408, 0, %r372, %p8;
	sub.s32 	%r38, %r407, %r408;
	add.s32 	%r409, %r16, 3;
	setp.lt.s32 	%p9, %r409, %r372;
	selp.b32 	%r410, 0, %r372, %p9;
	sub.s32 	%r39, %r409, %r410;
	add.s32 	%r411, %r16, 4;
	setp.lt.s32 	%p10, %r411, %r372;
	selp.b32 	%r412, 0, %r372, %p10;
	sub.s32 	%r40, %r411, %r412;
	add.s32 	%r413, %r16, 5;
	setp.lt.s32 	%p11, %r413, %r372;
	selp.b32 	%r414, 0, %r372, %p11;
	sub.s32 	%r41, %r413, %r414;
	add.s32 	%r415, %r16, 6;
	setp.lt.s32 	%p12, %r415, %r372;
	selp.b32 	%r416, 0, %r372, %p12;
	sub.s32 	%r42, %r415, %r416;
	add.s32 	%r417, %r16, 7;
	setp.lt.s32 	%p13, %r417, %r372;
	selp.b32 	%r418, 0, %r372, %p13;
	sub.s32 	%r43, %r417, %r418;
	add.s32 	%r419, %r16, 8;
	setp.lt.s32 	%p14, %r419, %r372;
	selp.b32 	%r420, 0, %r372, %p14;
	sub.s32 	%r44, %r419, %r420;
	add.s32 	%r421, %r16, 9;
	setp.lt.s32 	%p15, %r421, %r372;
	selp.b32 	%r422, 0, %r372, %p15;
	sub.s32 	%r45, %r421, %r422;
	add.s32 	%r423, %r16, 10;
	setp.lt.s32 	%p16, %r423, %r372;
	selp.b32 	%r424, 0, %r372, %p16;
	sub.s32 	%r46, %r423, %r424;
	add.s32 	%r425, %r16, 11;
	setp.lt.s32 	%p17, %r425, %r372;
	selp.b32 	%r426, 0, %r372, %p17;
	sub.s32 	%r47, %r425, %r426;
	add.s32 	%r427, %r16, 12;
	setp.lt.s32 	%p18, %r427, %r372;
	selp.b32 	%r428, 0, %r372, %p18;
	sub.s32 	%r48, %r427, %r428;
	add.s32 	%r429, %r16, 13;
	setp.lt.s32 	%p19, %r429, %r372;
	selp.b32 	%r430, 0, %r372, %p19;
	sub.s32 	%r49, %r429, %r430;
	add.s32 	%r431, %r16, 14;
	setp.lt.s32 	%p20, %r431, %r372;
	selp.b32 	%r432, 0, %r372, %p20;
	sub.s32 	%r50, %r431, %r432;
	add.s32 	%r433, %r16, 15;
	setp.lt.s32 	%p21, %r433, %r372;
	selp.b32 	%r434, 0, %r372, %p21;
	sub.s32 	%r51, %r433, %r434;
	cvt.u64.u32 	%rd14, %r24;
$L__BB438_5:
	setp.gt.u32 	%p22, %r1, 31;
	@%p22 bra 	$L__BB438_19;
	setp.eq.s32 	%p23, %r23, 0;
	shl.b32 	%r69, %r838, 5;
	mov.u32 	%r839, %r1;
	@%p23 bra 	$L__BB438_10;
	setp.eq.s32 	%p24, %r23, 1;
	add.s32 	%r435, %r69, %r1;
	mul.wide.s32 	%rd13, %r435, 4;
	add.s64 	%rd4, %rd1, %rd13;
	ld.global.u32 	%r436, [%rd4];
	shl.b32 	%r437, %r1, 2;
	mov.u32 	%r438, _ZZ9cuda_gemmIiLi256ELi4ELi1ELi32ELi32ELi32ELi32ELi1ELi0EEviiiPT_S1_S1_iiE3Ash;
	add.s32 	%r439, %r438, %r437;
	st.shared.u32 	[%r439], %r436;
	mov.u32 	%r839, %r21;
	@%p24 bra 	$L__BB438_10;
	setp.eq.s32 	%p25, %r23, 2;
	add.s64 	%rd5, %rd4, %rd14;
	ld.global.u32 	%r440, [%rd5];
	add.s32 	%r444, %r439, %r24;
	st.shared.u32 	[%r444], %r440;
	mov.u32 	%r839, %r25;
	@%p25 bra 	$L__BB438_10;
	add.s64 	%rd16, %rd5, %rd14;
	ld.global.u32 	%r445, [%rd16];
	add.s32 	%r450, %r444, %r24;
	st.shared.u32 	[%r450], %r445;
	mov.u32 	%r839, %r26;
$L__BB438_10:
	setp.lt.u32 	%p26, %r22, 3;
	@%p26 bra 	$L__BB438_13;
	shl.b32 	%r451, %r839, 2;
	mov.u32 	%r452, _ZZ9cuda_gemmIiLi256ELi4ELi1ELi32ELi32ELi32ELi32ELi1ELi0EEviiiPT_S1_S1_iiE3Ash;
	add.s32 	%r842, %r452, %r451;
	add.s32 	%r841, %r839, %r69;
$L__BB438_12:
	mul.wide.s32 	%rd17, %r841, 4;
	mov.u32 	%r453, %ntid.x;
	mul.wide.u32 	%rd18, %r453, 4;
	add.s64 	%rd19, %rd1, %rd17;
	add.s64 	%rd20, %rd19, %rd18;
	mul.wide.u32 	%rd21, %r453, 8;
	add.s64 	%rd22, %rd19, %rd21;
	mul.wide.u32 	%rd23, %r453, 12;
	add.s64 	%rd24, %rd19, %rd23;
	ld.global.u32 	%r454, [%rd19];
	st.shared.u32 	[%r842], %r454;
	ld.global.u32 	%r455, [%rd20];
	add.s32 	%r456, %r842, %r24;
	st.shared.u32 	[%r456], %r455;
	ld.global.u32 	%r457, [%rd22];
	shl.b32 	%r458, %r453, 3;
	add.s32 	%r459, %r842, %r458;
	st.shared.u32 	[%r459], %r457;
	ld.global.u32 	%r460, [%rd24];
	mad.lo.s32 	%r461, %r453, 12, %r842;
	st.shared.u32 	[%r461], %r460;
	add.s32 	%r839, %r839, %r24;
	shl.b32 	%r462, %r453, 4;
	add.s32 	%r842, %r842, %r462;
	add.s32 	%r841, %r841, %r24;
	setp.lt.u32 	%p27, %r839, 32;
	@%p27 bra 	$L__BB438_12;
$L__BB438_13:
	mov.u32 	%r840, %r1;
	@%p23 bra 	$L__BB438_17;
	setp.eq.s32 	%p29, %r23, 1;
	shl.b32 	%r463, %r1, 2;
	mov.u32 	%r464, _ZZ9cuda_gemmIiLi256ELi4ELi1ELi32ELi32ELi32ELi32ELi1ELi0EEviiiPT_S1_S1_iiE3Csh;
	add.s32 	%r465, %r464, %r463;
	mov.b32 	%r466, 0;
	st.shared.u32 	[%r465], %r466;
	mov.u32 	%r840, %r21;
	@%p29 bra 	$L__BB438_17;
	setp.eq.s32 	%p30, %r23, 2;
	add.s32 	%r470, %r465, %r24;
	mov.b32 	%r471, 0;
	st.shared.u32 	[%r470], %r471;
	mov.u32 	%r840, %r25;
	@%p30 bra 	$L__BB438_17;
	add.s32 	%r476, %r470, %r24;
	mov.b32 	%r477, 0;
	st.shared.u32 	[%r476], %r477;
	mov.u32 	%r840, %r26;
$L__BB438_17:
	@%p26 bra 	$L__BB438_19;
$L__BB438_18:
	shl.b32 	%r478, %r840, 2;
	mov.u32 	%r479, _ZZ9cuda_gemmIiLi256ELi4ELi1ELi32ELi32ELi32ELi32ELi1ELi0EEviiiPT_S1_S1_iiE3Csh;
	add.s32 	%r480, %r479, %r478;
	mov.b32 	%r481, 0;
	st.shared.u32 	[%r480], %r481;
	add.s32 	%r482, %r480, %r24;
	st.shared.u32 	[%r482], %r481;
	add.s32 	%r483, %r482, %r24;
	st.shared.u32 	[%r483], %r481;
	add.s32 	%r484, %r483, %r24;
	st.shared.u32 	[%r484], %r481;
	add.s32 	%r840, %r24, %r840;
	setp.lt.u32 	%p32, %r840, 32;
	@%p32 bra 	$L__BB438_18;
$L__BB438_19:
	setp.lt.s32 	%p33, %r9, 1;
	bar.sync 	0;
	@%p33 bra 	$L__BB438_233;
	setp.ne.s32 	%p34, %r4, 1;
	@%p34 bra 	$L__BB438_90;
	mov.b32 	%r861, 0;
$L__BB438_22:
	setp.lt.s32 	%p141, %r372, 1;
	add.s32 	%r99, %r861, %r11;
	mad.lo.s32 	%r100, %r99, %r372, %r17;
	@%p141 bra 	$L__BB438_24;
	add.s32 	%r690, %r100, %r16;
	shl.b32 	%r691, %r690, 2;
	mov.u32 	%r692, _ZZ9cuda_gemmIiLi256ELi4ELi1ELi32ELi32ELi32ELi32ELi1ELi0EEviiiPT_S1_S1_iiE3Ash;
	add.s32 	%r693, %r692, %r691;
	ld.shared.u32 	%r1012, [%r693];
$L__BB438_24:
	setp.lt.s32 	%p142, %r372, 2;
	@%p142 bra 	$L__BB438_26;
	add.s32 	%r694, %r11, 1;
	and.b32  	%r695, %r694, 15;
	add.s32 	%r696, %r100, %r695;
	shl.b32 	%r697, %r696, 2;
	mov.u32 	%r698, _ZZ9cuda_gemmIiLi256ELi4ELi1ELi32ELi32ELi32ELi32ELi1ELi0EEviiiPT_S1_S1_iiE3Ash;
	add.s32 	%r699, %r698, %r697;
	ld.shared.u32 	%r1011, [%r699];
$L__BB438_26:
	setp.lt.s32 	%p143, %r372, 3;
	@%p143 bra 	$L__BB438_28;
	add.s32 	%r700, %r100, %r27;
	shl.b32 	%r701, %r700, 2;
	mov.u32 	%r702, _ZZ9cuda_gemmIiLi256ELi4ELi1ELi32ELi32ELi32ELi32ELi1ELi0EEviiiPT_S1_S1_iiE3Ash;
	add.s32 	%r703, %r702, %r701;
	ld.shared.u32 	%r1010, [%r703];
$L__BB438_28:
	setp.lt.s32 	%p144, %r372, 4;
	@%p144 bra 	$L__BB438_30;
	add.s32 	%r704, %r100, %r28;
	shl.b32 	%r705, %r704, 2;
	mov.u32 	%r706, _ZZ9cuda_gemmIiLi256ELi4ELi1ELi32ELi32ELi32ELi32ELi1ELi0EEviiiPT_S1_S1_iiE3Ash;
	add.s32 	%r707, %r706, %r705;
	ld.shared.u32 	%r1009, [%r707];
$L__BB438_30:
	setp.lt.s32 	%p145, %r372, 5;
	@%p145 bra 	$L__BB438_32;
	add.s32 	%r708, %r11, 4;
	and.b32  	%r709, %r708, 15;
	add.s32 	%r710, %r100, %r709;
	shl.b32 	%r711, %r710, 2;
	mov.u32 	%r712, _ZZ9cuda_gemmIiLi256ELi4ELi1ELi32ELi32ELi32ELi32ELi1ELi0EEviiiPT_S1_S1_iiE3Ash;
	add.s32 	%r713, %r712, %r711;
	ld.shared.u32 	%r1008, [%r713];
$L__BB438_32:
	setp.lt.s32 	%p146, %r372, 6;
	@%p146 bra 	$L__BB438_34;
	add.s32 	%r714, %r11, 5;
	and.b32  	%r715, %r714, 15;
	add.s32 	%r716, %r100, %r715;
	shl.b32 	%r717, %r716, 2;
	mov.u32 	%r718, _ZZ9cuda_gemmIiLi256ELi4ELi1ELi32ELi32ELi32ELi32ELi1ELi0EEviiiPT_S1_S1_iiE3Ash;
	add.s32 	%r719, %r718, %r717;
	ld.shared.u32 	%r1007, [%r719];
$L__BB438_34:
	setp.lt.s32 	%p147, %r372, 7;
	@%p147 bra 	$L__BB438_36;
	add.s32 	%r720, %r11, 6;
	and.b32  	%r721, %r720, 15;
	add.s32 	%r722, %r100, %r721;
	shl.b32 	%r723, %r722, 2;
	mov.u32 	%r724, _ZZ9cuda_gemmIiLi256ELi4ELi1ELi32ELi32ELi32ELi32ELi1ELi0EEviiiPT_S1_S1_iiE3Ash;
	add.s32 	%r725, %r724, %r723;
	ld.shared.u32 	%r1006, [%r725];
$L__BB438_36:
	setp.lt.s32 	%p148, %r372, 8;
	@%p148 bra 	$L__BB438_38;
	add.s32 	%r726, %r11, 7;
	and.b32  	%r727, %r726, 15;
	add.s32 	%r728, %r100, %r727;
	shl.b32 	%r729, %r728, 2;
	mov.u32 	%r730, _ZZ9cuda_gemmIiLi256ELi4ELi1ELi32ELi32ELi32ELi32ELi1ELi0EEviiiPT_S1_S1_iiE3Ash;
	add.s32 	%r731, %r730, %r729;
	ld.shared.u32 	%r1005, [%r731];
$L__BB438_38:
	setp.lt.s32 	%p149, %r372, 9;
	@%p149 bra 	$L__BB438_40;
	xor.b32  	%r732, %r16, 8;
	add.s32 	%r733, %r100, %r732;
	shl.b32 	%r734, %r733, 2;
	mov.u32 	%r735, _ZZ9cuda_gemmIiLi256ELi4ELi1ELi32ELi32ELi32ELi32ELi1ELi0EEviiiPT_S1_S1_iiE3Ash;
	add.s32 	%r736, %r735, %r734;
	ld.shared.u32 	%r1004, [%r736];
$L__BB438_40:
	setp.lt.s32 	%p150, %r372, 10;
	@%p150 bra 	$L__BB438_42;
	add.s32 	%r737, %r100, %r29;
	shl.b32 	%r738, %r737, 2;
	mov.u32 	%r739, _ZZ9cuda_gemmIiLi256ELi4ELi1ELi32ELi32ELi32ELi32ELi1ELi0EEviiiPT_S1_S1_iiE3Ash;
	add.s32 	%r740, %r739, %r738;
	ld.shared.u32 	%r1003, [%r740];
$L__BB438_42:
	setp.lt.s32 	%p151, %r372, 11;
	@%p151 bra 	$L__BB438_44;
	add.s32 	%r741, %r100, %r30;
	shl.b32 	%r742, %r741, 2;
	mov.u32 	%r743, _ZZ9cuda_gemmIiLi256ELi4ELi1ELi32ELi32ELi32ELi32ELi1ELi0EEviiiPT_S1_S1_iiE3Ash;
	add.s32 	%r744, %r743, %r742;
	ld.shared.u32 	%r1002, [%r744];
$L__BB438_44:
	setp.lt.s32 	%p152, %r372, 12;
	@%p152 bra 	$L__BB438_46;
	add.s32 	%r745, %r100, %r31;
	shl.b32 	%r746, %r745, 2;
	mov.u32 	%r747, _ZZ9cuda_gemmIiLi256ELi4ELi1ELi32ELi32ELi32ELi32ELi1ELi0EEviiiPT_S1_S1_iiE3Ash;
	add.s32 	%r748, %r747, %r746;
	ld.shared.u32 	%r1001, [%r748];
$L__BB438_46:
	setp.lt.s32 	%p153, %r372, 13;
	@%p153 bra 	$L__BB438_48;
	add.s32 	%r749, %r100, %r32;
	shl.b32 	%r750, %r749, 2;
	mov.u32 	%r751, _ZZ9cuda_gemmIiLi256ELi4ELi1ELi32ELi32ELi32ELi32ELi1ELi0EEviiiPT_S1_S1_iiE3Ash;
	add.s32 	%r752, %r751, %r750;
	ld.shared.u32 	%r1000, [%r752];
$L__BB438_48:
	setp.lt.s32 	%p154, %r372, 14;
	@%p154 bra 	$L__BB438_50;
	add.s32 	%r753, %r100, %r33;
	shl.b32 	%r754, %r753, 2;
	mov.u32 	%r755, _ZZ9cuda_gemmIiLi256ELi4ELi1ELi32ELi32ELi32ELi32ELi1ELi0EEviiiPT_S1_S1_iiE3Ash;
	add.s32 	%r756, %r755, %r754;
	ld.shared.u32 	%r999, [%r756];
$L__BB438_50:
	setp.lt.s32 	%p155, %r372, 15;
	@%p155 bra 	$L__BB438_52;
	add.s32 	%r757, %r100, %r34;
	shl.b32 	%r758, %r757, 2;
	mov.u32 	%r759, _ZZ9cuda_gemmIiLi256ELi4ELi1ELi32ELi32ELi32ELi32ELi1ELi0EEviiiPT_S1_S1_iiE3Ash;
	add.s32 	%r760, %r759, %r758;
	ld.shared.u32 	%r998, [%r760];
$L__BB438_52:
	setp.lt.s32 	%p156, %r372, 16;
	@%p156 bra 	$L__BB438_54;
	add.s32 	%r761, %r100, %r35;
	shl.b32 	%r762, %r761, 2;
	mov.u32 	%r763, _ZZ9cuda_gemmIiLi256ELi4ELi1ELi32ELi32ELi32ELi32ELi1ELi0EEviiiPT_S1_S1_iiE3Ash;
	add.s32 	%r764, %r763, %r762;
	ld.shared.u32 	%r997, [%r764];
$L__BB438_54:
	setp.lt.s32 	%p157, %r12, %r18;
	@%p157 bra 	$L__BB438_56;
$L__BB438_55:
	add.s32 	%r861, %r861, %r10;
	setp.lt.s32 	%p191, %r861, %r9;
	@%p191 bra 	$L__BB438_22;
	bra.uni 	$L__BB438_233;
$L__BB438_56:
	rem.s32 	%r765, %r2, %r372;
	shl.b32 	%r766, %r765, 2;
	mov.u32 	%r767, _ZZ9cuda_gemmIiLi256ELi4ELi1ELi32ELi32ELi32ELi32ELi1ELi0EEviiiPT_S1_S1_iiE11kron_fac_sh;
	add.s32 	%r134, %r767, %r766;
	mov.u32 	%r878, %r12;
$L__BB438_57:
	mad.lo.s32 	%r769, %r878, 132, %r134;
	ld.shared.u32 	%r136, [%r769];
	mov.b32 	%r880, 0;
	@%p141 bra 	$L__BB438_59;
	shfl.sync.idx.b32	%r770|%p159, %r136, %r36, %r19, -1;
	mul.lo.s32 	%r880, %r770, %r1012;
$L__BB438_59:
	@%p142 bra 	$L__BB438_61;
	shfl.sync.idx.b32	%r771|%p161, %r136, %r37, %r19, -1;
	mad.lo.s32 	%r880, %r771, %r1011, %r880;
$L__BB438_61:
	@%p143 bra 	$L__BB438_63;
	shfl.sync.idx.b32	%r772|%p163, %r136, %r38, %r19, -1;
	mad.lo.s32 	%r880, %r772, %r1010, %r880;
$L__BB438_63:
	@%p144 bra 	$L__BB438_65;
	shfl.sync.idx.b32	%r773|%p165, %r136, %r39, %r19, -1;
	mad.lo.s32 	%r880, %r773, %r1009, %r880;
$L__BB438_65:
	@%p145 bra 	$L__BB438_67;
	shfl.sync.idx.b32	%r774|%p167, %r136, %r40, %r19, -1;
	mad.lo.s32 	%r880, %r774, %r1008, %r880;
$L__BB438_67:
	setp.lt.s32 	%p168, %r372, 6;
	@%p168 bra 	$L__BB438_69;
	shfl.sync.idx.b32	%r775|%p169, %r136, %r41, %r19, -1;
	mad.lo.s32 	%r880, %r775, %r1007, %r880;
$L__BB438_69:
	setp.lt.s32 	%p170, %r372, 7;
	@%p170 bra 	$L__BB438_71;
	shfl.sync.idx.b32	%r776|%p171, %r136, %r42, %r19, -1;
	mad.lo.s32 	%r880, %r776, %r1006, %r880;
$L__BB438_71:
	setp.lt.s32 	%p172, %r372, 8;
	@%p172 bra 	$L__BB438_73;
	shfl.sync.idx.b32	%r777|%p173, %r136, %r43, %r19, -1;
	mad.lo.s32 	%r880, %r777, %r1005, %r880;
$L__BB438_73:
	setp.lt.s32 	%p174, %r372, 9;
	@%p174 bra 	$L__BB438_75;
	shfl.sync.idx.b32	%r778|%p175, %r136, %r44, %r19, -1;
	mad.lo.s32 	%r880, %r778, %r1004, %r880;
$L__BB438_75:
	setp.lt.s32 	%p176, %r372, 10;
	@%p176 bra 	$L__BB438_77;
	shfl.sync.idx.b32	%r779|%p177, %r136, %r45, %r19, -1;
	mad.lo.s32 	%r880, %r779, %r1003, %r880;
$L__BB438_77:
	setp.lt.s32 	%p178, %r372, 11;
	@%p178 bra 	$L__BB438_79;
	shfl.sync.idx.b32	%r780|%p179, %r136, %r46, %r19, -1;
	mad.lo.s32 	%r880, %r780, %r1002, %r880;
$L__BB438_79:
	setp.lt.s32 	%p180, %r372, 12;
	@%p180 bra 	$L__BB438_81;
	shfl.sync.idx.b32	%r781|%p181, %r136, %r47, %r19, -1;
	mad.lo.s32 	%r880, %r781, %r1001, %r880;
$L__BB438_81:
	setp.lt.s32 	%p182, %r372, 13;
	@%p182 bra 	$L__BB438_83;
	shfl.sync.idx.b32	%r782|%p183, %r136, %r48, %r19, -1;
	mad.lo.s32 	%r880, %r782, %r1000, %r880;
$L__BB438_83:
	setp.lt.s32 	%p184, %r372, 14;
	@%p184 bra 	$L__BB438_85;
	shfl.sync.idx.b32	%r783|%p185, %r136, %r49, %r19, -1;
	mad.lo.s32 	%r880, %r783, %r999, %r880;
$L__BB438_85:
	setp.lt.s32 	%p186, %r372, 15;
	@%p186 bra 	$L__BB438_87;
	shfl.sync.idx.b32	%r784|%p187, %r136, %r50, %r19, -1;
	mad.lo.s32 	%r880, %r784, %r998, %r880;
$L__BB438_87:
	setp.lt.s32 	%p188, %r372, 16;
	@%p188 bra 	$L__BB438_89;
	shfl.sync.idx.b32	%r785|%p189, %r136, %r51, %r19, -1;
	mad.lo.s32 	%r880, %r785, %r997, %r880;
$L__BB438_89:
	mad.lo.s32 	%r786, %r878, %r9, %r99;
	shl.b32 	%r787, %r786, 2;
	mov.u32 	%r788, _ZZ9cuda_gemmIiLi256ELi4ELi1ELi32ELi32ELi32ELi32ELi1ELi0EEviiiPT_S1_S1_iiE3Csh;
	add.s32 	%r789, %r788, %r787;
	ld.shared.u32 	%r790, [%r789];
	add.s32 	%r791, %r790, %r880;
	st.shared.u32 	[%r789], %r791;
	add.s32 	%r878, %r878, %r14;
	setp.lt.s32 	%p190, %r878, %r18;
	@%p190 bra 	$L__BB438_57;
	bra.uni 	$L__BB438_55;
$L__BB438_90:
	setp.gt.u32 	%p35, %r372, 31;
	@%p35 bra 	$L__BB438_124;
	mov.b32 	%r963, 0;
$L__BB438_92:
	setp.eq.s32 	%p36, %r372, 0;
	add.s32 	%r279, %r963, %r11;
	mad.lo.s32 	%r280, %r279, %r372, %r17;
	@%p36 bra 	$L__BB438_94;
	add.s32 	%r486, %r280, %r16;
	shl.b32 	%r487, %r486, 2;
	mov.u32 	%r488, _ZZ9cuda_gemmIiLi256ELi4ELi1ELi32ELi32ELi32ELi32ELi1ELi0EEviiiPT_S1_S1_iiE3Ash;
	add.s32 	%r489, %r488, %r487;
	ld.shared.u32 	%r1012, [%r489];
$L__BB438_94:
	setp.lt.s32 	%p37, %r372, 2;
	@%p37 bra 	$L__BB438_96;
	add.s32 	%r490, %r11, 1;
	and.b32  	%r491, %r490, 15;
	add.s32 	%r492, %r280, %r491;
	shl.b32 	%r493, %r492, 2;
	mov.u32 	%r494, _ZZ9cuda_gemmIiLi256ELi4ELi1ELi32ELi32ELi32ELi32ELi1ELi0EEviiiPT_S1_S1_iiE3Ash;
	add.s32 	%r495, %r494, %r493;
	ld.shared.u32 	%r1011, [%r495];
$L__BB438_96:
	setp.lt.s32 	%p38, %r372, 3;
	@%p38 bra 	$L__BB438_98;
	add.s32 	%r496, %r280, %r27;
	shl.b32 	%r497, %r496, 2;
	mov.u32 	%r498, _ZZ9cuda_gemmIiLi256ELi4ELi1ELi32ELi32ELi32ELi32ELi1ELi0EEviiiPT_S1_S1_iiE3Ash;
	add.s32 	%r499, %r498, %r497;
	ld.shared.u32 	%r1010, [%r499];
$L__BB438_98:
	setp.lt.s32 	%p39, %r372, 4;
	@%p39 bra 	$L__BB438_100;
	add.s32 	%r500, %r280, %r28;
	shl.b32 	%r501, %r500, 2;
	mov.u32 	%r502, _ZZ9cuda_gemmIiLi256ELi4ELi1ELi32ELi32ELi32ELi32ELi1ELi0EEviiiPT_S1_S1_iiE3Ash;
	add.s32 	%r503, %r502, %r501;
	ld.shared.u32 	%r1009, [%r503];
$L__BB438_100:
	setp.lt.s32 	%p40, %r372, 5;
	@%p40 bra 	$L__BB438_102;
	add.s32 	%r504, %r11, 4;
	and.b32  	%r505, %r504, 15;
	add.s32 	%r506, %r280, %r505;
	shl.b32 	%r507, %r506, 2;
	mov.u32 	%r508, _ZZ9cuda_gemmIiLi256ELi4ELi1ELi32ELi32ELi32ELi32ELi1ELi0EEviiiPT_S1_S1_iiE3Ash;
	add.s32 	%r509, %r508, %r507;
	ld.shared.u32 	%r1008, [%r509];
$L__BB438_102:
	setp.lt.s32 	%p41, %r372, 6;
	@%p41 bra 	$L__BB438_104;
	add.s32 	%r510, %r11, 5;
	and.b32  	%r511, %r510, 15;
	add.s32 	%r512, %r280, %r511;
	shl.b32 	%r513, %r512, 2;
	mov.u32 	%r514, _ZZ9cuda_gemmIiLi256ELi4ELi1ELi32ELi32ELi32ELi32ELi1ELi0EEviiiPT_S1_S1_iiE3Ash;
	add.s32 	%r515, %r514, %r513;
	ld.shared.u32 	%r1007, [%r515];
$L__BB438_104:
	setp.lt.s32 	%p42, %r372, 7;
	@%p42 bra 	$L__BB438_106;
	add.s32 	%r516, %r11, 6;
	and.b32  	%r517, %r516, 15;
	add.s32 	%r518, %r280, %r517;
	shl.b32 	%r519, %r518, 2;
	mov.u32 	%r520, _ZZ9cuda_gemmIiLi256ELi4ELi1ELi32ELi32ELi32ELi32ELi1ELi0EEviiiPT_S1_S1_iiE3Ash;
	add.s32 	%r521, %r520, %r519;
	ld.shared.u32 	%r1006, [%r521];
$L__BB438_106:
	setp.lt.s32 	%p43, %r372, 8;
	@%p43 bra 	$L__BB438_108;
	add.s32 	%r522, %r11, 7;
	and.b32  	%r523, %r522, 15;
	add.s32 	%r524, %r280, %r523;
	shl.b32 	%r525, %r524, 2;
	mov.u32 	%r526, _ZZ9cuda_gemmIiLi256ELi4ELi1ELi32ELi32ELi32ELi32ELi1ELi0EEviiiPT_S1_S1_iiE3Ash;
	add.s32 	%r527, %r526, %r525;
	ld.shared.u32 	%r1005, [%r527];
$L__BB438_108:
	setp.lt.s32 	%p44, %r372, 9;
	@%p44 bra 	$L__BB438_110;
	xor.b32  	%r528, %r16, 8;
	add.s32 	%r529, %r280, %r528;
	shl.b32 	%r530, %r529, 2;
	mov.u32 	%r531, _ZZ9cuda_gemmIiLi256ELi4ELi1ELi32ELi32ELi32ELi32ELi1ELi0EEviiiPT_S1_S1_iiE3Ash;
	add.s32 	%r532, %r531, %r530;
	ld.shared.u32 	%r1004, [%r532];
$L__BB438_110:
	setp.lt.s32 	%p45, %r372, 10;
	@%p45 bra 	$L__BB438_112;
	add.s32 	%r533, %r280, %r29;
	shl.b32 	%r534, %r533, 2;
	mov.u32 	%r535, _ZZ9cuda_gemmIiLi256ELi4ELi1ELi32ELi32ELi32ELi32ELi1ELi0EEviiiPT_S1_S1_iiE3Ash;
	add.s32 	%r536, %r535, %r534;
	ld.shared.u32 	%r1003, [%r536];
$L__BB438_112:
	setp.lt.s32 	%p46, %r372, 11;
	@%p46 bra 	$L__BB438_114;
	add.s32 	%r537, %r280, %r30;
	shl.b32 	%r538, %r537, 2;
	mov.u32 	%r539, _ZZ9cuda_gemmIiLi256ELi4ELi1ELi32ELi32ELi32ELi32ELi1ELi0EEviiiPT_S1_S1_iiE3Ash;
	add.s32 	%r540, %r539, %r538;
	ld.shared.u32 	%r1002, [%r540];
$L__BB438_114:
	setp.lt.s32 	%p47, %r372, 12;
	@%p47 bra 	$L__BB438_116;
	add.s32 	%r541, %r280, %r31;
	shl.b32 	%r542, %r541, 2;
	mov.u32 	%r543, _ZZ9cuda_gemmIiLi256ELi4ELi1ELi32ELi32ELi32ELi32ELi1ELi0EEviiiPT_S1_S1_iiE3Ash;
	add.s32 	%r544, %r543, %r542;
	ld.shared.u32 	%r1001, [%r544];
$L__BB438_116:
	setp.lt.s32 	%p48, %r372, 13;
	@%p48 bra 	$L__BB438_118;
	add.s32 	%r545, %r280, %r32;
	shl.b32 	%r546, %r545, 2;
	mov.u32 	%r547, _ZZ9cuda_gemmIiLi256ELi4ELi1ELi32ELi32ELi32ELi32ELi1ELi0EEviiiPT_S1_S1_iiE3Ash;
	add.s32 	%r548, %r547, %r546;
	ld.shared.u32 	%r1000, [%r548];
$L__BB438_118:
	setp.lt.s32 	%p49, %r372, 14;
	@%p49 bra 	$L__BB438_120;
	add.s32 	%r549, %r280, %r33;
	shl.b32 	%r550, %r549, 2;
	mov.u32 	%r551, _ZZ9cuda_gemmIiLi256ELi4ELi1ELi32ELi32ELi32ELi32ELi1ELi0EEviiiPT_S1_S1_iiE3Ash;
	add.s32 	%r552, %r551, %r550;
	ld.shared.u32 	%r999, [%r552];
$L__BB438_120:
	setp.lt.s32 	%p50, %r372, 15;
	@%p50 bra 	$L__BB438_122;
	add.s32 	%r553, %r280, %r34;
	shl.b32 	%r554, %r553, 2;
	mov.u32 	%r555, _ZZ9cuda_gemmIiLi256ELi4ELi1ELi32ELi32ELi32ELi32ELi1ELi0EEviiiPT_S1_S1_iiE3Ash;
	add.s32 	%r556, %r555, %r554;
	ld.shared.u32 	%r998, [%r556];
$L__BB438_122:
	setp.lt.s32 	%p51, %r372, 16;
	@%p51 bra 	$L__BB438_197;
	add.s32 	%r557, %r280, %r35;
	shl.b32 	%r558, %r557, 2;
	mov.u32 	%r559, _ZZ9cuda_gemmIiLi256ELi4ELi1ELi32ELi32ELi32ELi32ELi1ELi0EEviiiPT_S1_S1_iiE3Ash;
	add.s32 	%r560, %r559, %r558;
	ld.shared.u32 	%r997, [%r560];
	bra.uni 	$L__BB438_197;
$L__BB438_124:
	mov.b32 	%r911, 0;
$L__BB438_125:
	setp.lt.s32 	%p87, %r372, 1;
	add.s32 	%r187, %r911, %r11;
	mad.lo.s32 	%r188, %r187, %r372, %r17;
	@%p87 bra 	$L__BB438_127;
	add.s32 	%r587, %r188, %r16;
	shl.b32 	%r588, %r587, 2;
	mov.u32 	%r589, _ZZ9cuda_gemmIiLi256ELi4ELi1ELi32ELi32ELi32ELi32ELi1ELi0EEviiiPT_S1_S1_iiE3Ash;
	add.s32 	%r590, %r589, %r588;
	ld.shared.u32 	%r1012, [%r590];
$L__BB438_127:
	setp.lt.s32 	%p88, %r372, 2;
	@%p88 bra 	$L__BB438_129;
	add.s32 	%r591, %r11, 1;
	and.b32  	%r592, %r591, 15;
	add.s32 	%r593, %r188, %r592;
	shl.b32 	%r594, %r593, 2;
	mov.u32 	%r595, _ZZ9cuda_gemmIiLi256ELi4ELi1ELi32ELi32ELi32ELi32ELi1ELi0EEviiiPT_S1_S1_iiE3Ash;
	add.s32 	%r596, %r595, %r594;
	ld.shared.u32 	%r1011, [%r596];
$L__BB438_129:
	setp.lt.s32 	%p89, %r372, 3;
	@%p89 bra 	$L__BB438_131;
	add.s32 	%r597, %r188, %r27;
	shl.b32 	%r598, %r597, 2;
	mov.u32 	%r599, _ZZ9cuda_gemmIiLi256ELi4ELi1ELi32ELi32ELi32ELi32ELi1ELi0EEviiiPT_S1_S1_iiE3Ash;
	add.s32 	%r600, %r599, %r598;
	ld.shared.u32 	%r1010, [%r600];
$L__BB438_131:
	setp.lt.s32 	%p90, %r372, 4;
	@%p90 bra 	$L__BB438_133;
	add.s32 	%r601, %r188, %r28;
	shl.b32 	%r602, %r601, 2;
	mov.u32 	%r603, _ZZ9cuda_gemmIiLi256ELi4ELi1ELi32ELi32ELi32ELi32ELi1ELi0EEviiiPT_S1_S1_iiE3Ash;
	add.s32 	%r604, %r603, %r602;
	ld.shared.u32 	%r1009, [%r604];
$L__BB438_133:
	setp.lt.s32 	%p91, %r372, 5;
	@%p91 bra 	$L__BB438_135;
	add.s32 	%r605, %r11, 4;
	and.b32  	%r606, %r605, 15;
	add.s32 	%r607, %r188, %r606;
	shl.b32 	%r608, %r607, 2;
	mov.u32 	%r609, _ZZ9cuda_gemmIiLi256ELi4ELi1ELi32ELi32ELi32ELi32ELi1ELi0EEviiiPT_S1_S1_iiE3Ash;
	add.s32 	%r610, %r609, %r608;
	ld.shared.u32 	%r1008, [%r610];
$L__BB438_135:
	setp.lt.s32 	%p92, %r372, 6;
	@%p92 bra 	$L__BB438_137;
	add.s32 	%r611, %r11, 5;
	and.b32  	%r612, %r611, 15;
	add.s32 	%r613, %r188, %r612;
	shl.b32 	%r614, %r613, 2;
	mov.u32 	%r615, _ZZ9cuda_gemmIiLi256ELi4ELi1ELi32ELi32ELi32ELi32ELi1ELi0EEviiiPT_S1_S1_iiE3Ash;
	add.s32 	%r616, %r615, %r614;
	ld.shared.u32 	%r1007, [%r616];
$L__BB438_137:
	setp.lt.s32 	%p93, %r372, 7;
	@%p93 bra 	$L__BB438_139;
	add.s32 	%r617, %r11, 6;
	and.b32  	%r618, %r617, 15;
	add.s32 	%r619, %r188, %r618;
	shl.b32 	%r620, %r619, 2;
	mov.u32 	%r621, _ZZ9cuda_gemmIiLi256ELi4ELi1ELi32ELi32ELi32ELi32ELi1ELi0EEviiiPT_S1_S1_iiE3Ash;
	add.s32 	%r622, %r621, %r620;
	ld.shared.u32 	%r1006, [%r622];
$L__BB438_139:
	setp.lt.s32 	%p94, %r372, 8;
	@%p94 bra 	$L__BB438_141;
	add.s32 	%r623, %r11, 7;
	and.b32  	%r624, %r623, 15;
	add.s32 	%r625, %r188, %r624;
	shl.b32 	%r626, %r625, 2;
	mov.u32 	%r627, _ZZ9cuda_gemmIiLi256ELi4ELi1ELi32ELi32ELi32ELi32ELi1ELi0EEviiiPT_S1_S1_iiE3Ash;
	add.s32 	%r628, %r627, %r626;
	ld.shared.u32 	%r1005, [%r628];
$L__BB438_141:
	setp.lt.s32 	%p95, %r372, 9;
	@%p95 bra 	$L__BB438_143;
	xor.b32  	%r629, %r16, 8;
	add.s32 	%r630, %r188, %r629;
	shl.b32 	%r631, %r630, 2;
	mov.u32 	%r632, _ZZ9cuda_gemmIiLi256ELi4ELi1ELi32ELi32ELi32ELi32ELi1ELi0EEviiiPT_S1_S1_iiE3Ash;
	add.s32 	%r633, %r632, %r631;
	ld.shared.u32 	%r1004, [%r633];
$L__BB438_143:
	setp.lt.s32 	%p96, %r372, 10;
	@%p96 bra 	$L__BB438_145;
	add.s32 	%r634, %r188, %r29;
	shl.b32 	%r635, %r634, 2;
	mov.u32 	%r636, _ZZ9cuda_gemmIiLi256ELi4ELi1ELi32ELi32ELi32ELi32ELi1ELi0EEviiiPT_S1_S1_iiE3Ash;
	add.s32 	%r637, %r636, %r635;
	ld.shared.u32 	%r1003, [%r637];
$L__BB438_145:
	setp.lt.s32 	%p97, %r372, 11;
	@%p97 bra 	$L__BB438_147;
	add.s32 	%r638, %r188, %r30;
	shl.b32 	%r639, %r638, 2;
	mov.u32 	%r640, _ZZ9cuda_gemmIiLi256ELi4ELi1ELi32ELi32ELi32ELi32ELi1ELi0EEviiiPT_S1_S1_iiE3Ash;
	add.s32 	%r641, %r640, %r639;
	ld.shared.u32 	%r1002, [%r641];
$L__BB438_147:
	setp.lt.s32 	%p98, %r372, 12;
	@%p98 bra 	$L__BB438_149;
	add.s32 	%r642, %r188, %r31;
	shl.b32 	%r643, %r642, 2;
	mov.u32 	%r644, _ZZ9cuda_gemmIiLi256ELi4ELi1ELi32ELi32ELi32ELi32ELi1ELi0EEviiiPT_S1_S1_iiE3Ash;
	add.s32 	%r645, %r644, %r643;
	ld.shared.u32 	%r1001, [%r645];
$L__BB438_149:
	setp.lt.s32 	%p99, %r372, 13;
	@%p99 bra 	$L__BB438_151;
	add.s32 	%r646, %r188, %r32;
	shl.b32 	%r647, %r646, 2;
	mov.u32 	%r648, _ZZ9cuda_gemmIiLi256ELi4ELi1ELi32ELi32ELi32ELi32ELi1ELi0EEviiiPT_S1_S1_iiE3Ash;
	add.s32 	%r649, %r648, %r647;
	ld.shared.u32 	%r1000, [%r649];
$L__BB438_151:
	setp.lt.s32 	%p100, %r372, 14;
	@%p100 bra 	$L__BB438_153;
	add.s32 	%r650, %r188, %r33;
	shl.b32 	%r651, %r650, 2;
	mov.u32 	%r652, _ZZ9cuda_gemmIiLi256ELi4ELi1ELi32ELi32ELi32ELi32ELi1ELi0EEviiiPT_S1_S1_iiE3Ash;
	add.s32 	%r653, %r652, %r651;
	ld.shared.u32 	%r999, [%r653];
$L__BB438_153:
	setp.lt.s32 	%p101, %r372, 15;
	@%p101 bra 	$L__BB438_155;
	add.s32 	%r654, %r188, %r34;
	shl.b32 	%r655, %r654, 2;
	mov.u32 	%r656, _ZZ9cuda_gemmIiLi256ELi4ELi1ELi32ELi32ELi32ELi32ELi1ELi0EEviiiPT_S1_S1_iiE3Ash;
	add.s32 	%r657, %r656, %r655;
	ld.shared.u32 	%r998, [%r657];
$L__BB438_155:
	setp.lt.s32 	%p102, %r372, 16;
	@%p102 bra 	$L__BB438_157;
	add.s32 	%r658, %r188, %r35;
	shl.b32 	%r659, %r658, 2;
	mov.u32 	%r660, _ZZ9cuda_gemmIiLi256ELi4ELi1ELi32ELi32ELi32ELi32ELi1ELi0EEviiiPT_S1_S1_iiE3Ash;
	add.s32 	%r661, %r660, %r659;
	ld.shared.u32 	%r997, [%r661];
$L__BB438_157:
	setp.lt.s32 	%p103, %r12, %r18;
	@%p103 bra 	$L__BB438_159;
$L__BB438_158:
	add.s32 	%r911, %r911, %r10;
	setp.lt.s32 	%p140, %r911, %r9;
	@%p140 bra 	$L__BB438_125;
	bra.uni 	$L__BB438_233;
$L__BB438_159:
	rem.s32 	%r662, %r2, %r372;
	shl.b32 	%r663, %r662, 2;
	mov.u32 	%r664, _ZZ9cuda_gemmIiLi256ELi4ELi1ELi32ELi32ELi32ELi32ELi1ELi0EEviiiPT_S1_S1_iiE11kron_fac_sh;
	add.s32 	%r222, %r664, %r663;
	mov.u32 	%r928, %r12;
$L__BB438_160:
	mad.lo.s32 	%r666, %r928, 132, %r222;
	ld.shared.u32 	%r224, [%r666];
	mov.b32 	%r930, 0;
	@%p87 bra 	$L__BB438_162;
	shfl.sync.idx.b32	%r667|%p105, %r224, %r36, %r19, -1;
	mul.lo.s32 	%r930, %r667, %r1012;
$L__BB438_162:
	@%p88 bra 	$L__BB438_164;
	shfl.sync.idx.b32	%r668|%p107, %r224, %r37, %r19, -1;
	mad.lo.s32 	%r930, %r668, %r1011, %r930;
$L__BB438_164:
	@%p89 bra 	$L__BB438_166;
	shfl.sync.idx.b32	%r669|%p109, %r224, %r38, %r19, -1;
	mad.lo.s32 	%r930, %r669, %r1010, %r930;
$L__BB438_166:
	@%p90 bra 	$L__BB438_168;
	shfl.sync.idx.b32	%r670|%p111, %r224, %r39, %r19, -1;
	mad.lo.s32 	%r930, %r670, %r1009, %r930;
$L__BB438_168:
	setp.lt.s32 	%p112, %r372, 5;
	@%p112 bra 	$L__BB438_170;
	shfl.sync.idx.b32	%r671|%p113, %r224, %r40, %r19, -1;
	mad.lo.s32 	%r930, %r671, %r1008, %r930;
$L__BB438_170:
	setp.lt.s32 	%p114, %r372, 6;
	@%p114 bra 	$L__BB438_172;
	shfl.sync.idx.b32	%r672|%p115, %r224, %r41, %r19, -1;
	mad.lo.s32 	%r930, %r672, %r1007, %r930;
$L__BB438_172:
	setp.lt.s32 	%p116, %r372, 7;
	@%p116 bra 	$L__BB438_174;
	shfl.sync.idx.b32	%r673|%p117, %r224, %r42, %r19, -1;
	mad.lo.s32 	%r930, %r673, %r1006, %r930;
$L__BB438_174:
	setp.lt.s32 	%p118, %r372, 8;
	@%p118 bra 	$L__BB438_176;
	shfl.sync.idx.b32	%r674|%p119, %r224, %r43, %r19, -1;
	mad.lo.s32 	%r930, %r674, %r1005, %r930;
$L__BB438_176:
	setp.lt.s32 	%p120, %r372, 9;
	@%p120 bra 	$L__BB438_178;
	shfl.sync.idx.b32	%r675|%p121, %r224, %r44, %r19, -1;
	mad.lo.s32 	%r930, %r675, %r1004, %r930;
$L__BB438_178:
	setp.lt.s32 	%p122, %r372, 10;
	@%p122 bra 	$L__BB438_180;
	shfl.sync.idx.b32	%r676|%p123, %r224, %r45, %r19, -1;
	mad.lo.s32 	%r930, %r676, %r1003, %r930;
$L__BB438_180:
	setp.lt.s32 	%p124, %r372, 11;
	@%p124 bra 	$L__BB438_182;
	shfl.sync.idx.b32	%r677|%p125, %r224, %r46, %r19, -1;
	mad.lo.s32 	%r930, %r677, %r1002, %r930;
$L__BB438_182:
	setp.lt.s32 	%p126, %r372, 12;
	@%p126 bra 	$L__BB438_184;
	shfl.sync.idx.b32	%r678|%p127, %r224, %r47, %r19, -1;
	mad.lo.s32 	%r930, %r678, %r1001, %r930;
$L__BB438_184:
	setp.lt.s32 	%p128, %r372, 13;
	@%p128 bra 	$L__BB438_186;
	shfl.sync.idx.b32	%r679|%p129, %r224, %r48, %r19, -1;
	mad.lo.s32 	%r930, %r679, %r1000, %r930;
$L__BB438_186:
	setp.lt.s32 	%p130, %r372, 14;
	@%p130 bra 	$L__BB438_188;
	shfl.sync.idx.b32	%r680|%p131, %r224, %r49, %r19, -1;
	mad.lo.s32 	%r930, %r680, %r999, %r930;
$L__BB438_188:
	setp.lt.s32 	%p132, %r372, 15;
	@%p132 bra 	$L__BB438_190;
	shfl.sync.idx.b32	%r681|%p133, %r224, %r50, %r19, -1;
	mad.lo.s32 	%r930, %r681, %r998, %r930;
$L__BB438_190:
	setp.lt.s32 	%p134, %r372, 16;
	@%p134 bra 	$L__BB438_192;
	shfl.sync.idx.b32	%r682|%p135, %r224, %r51, %r19, -1;
	mad.lo.s32 	%r930, %r682, %r997, %r930;
$L__BB438_192:
	mov.u32 	%r944, %r3;
$L__BB438_193:
	shr.u32 	%r258, %r944, 1;
	shfl.sync.down.b32	%r683|%p136, %r930, %r258, %r20, -1;
	add.s32 	%r930, %r683, %r930;
	setp.gt.u32 	%p137, %r944, 3;
	mov.u32 	%r944, %r258;
	@%p137 bra 	$L__BB438_193;
	rem.u32 	%r684, %r2, %r4;
	setp.eq.s32 	%p138, %r684, 0;
	@%p138 bra 	$L__BB438_195;
	bra.uni 	$L__BB438_196;
$L__BB438_195:
	mad.lo.s32 	%r685, %r928, %r9, %r187;
	shl.b32 	%r686, %r685, 2;
	mov.u32 	%r687, _ZZ9cuda_gemmIiLi256ELi4ELi1ELi32ELi32ELi32ELi32ELi1ELi0EEviiiPT_S1_S1_iiE3Csh;
	add.s32 	%r688, %r687, %r686;
	st.shared.u32 	[%r688], %r930;
$L__BB438_196:
	add.s32 	%r928, %r928, %r14;
	setp.lt.s32 	%p139, %r928, %r18;
	@%p139 bra 	$L__BB438_160;
	bra.uni 	$L__BB438_158;
$L__BB438_197:
	setp.lt.s32 	%p52, %r12, %r18;
	@%p52 bra 	$L__BB438_198;
	bra.uni 	$L__BB438_232;
$L__BB438_198:
	rem.u32 	%r561, %r2, %r372;
	shl.b32 	%r562, %r561, 2;
	mov.u32 	%r563, _ZZ9cuda_gemmIiLi256ELi4ELi1ELi32ELi32ELi32ELi32ELi1ELi0EEviiiPT_S1_S1_iiE11kron_fac_sh;
	add.s32 	%r281, %r563, %r562;
	mov.u32 	%r980, %r12;
$L__BB438_199:
	mad.lo.s32 	%r565, %r980, 132, %r281;
	ld.shared.u32 	%r315, [%r565];
	mov.b32 	%r982, 0;
	@%p36 bra 	$L__BB438_201;
	shfl.sync.idx.b32	%r566|%p54, %r315, %r36, %r19, -1;
	mul.lo.s32 	%r982, %r566, %r1012;
$L__BB438_201:
	@%p37 bra 	$L__BB438_203;
	shfl.sync.idx.b32	%r567|%p56, %r315, %r37, %r19, -1;
	mad.lo.s32 	%r982, %r567, %r1011, %r982;
$L__BB438_203:
	@%p38 bra 	$L__BB438_205;
	shfl.sync.idx.b32	%r568|%p58, %r315, %r38, %r19, -1;
	mad.lo.s32 	%r982, %r568, %r1010, %r982;
$L__BB438_205:
	@%p39 bra 	$L__BB438_207;
	shfl.sync.idx.b32	%r569|%p60, %r315, %r39, %r19, -1;
	mad.lo.s32 	%r982, %r569, %r1009, %r982;
$L__BB438_207:
	@%p40 bra 	$L__BB438_209;
	shfl.sync.idx.b32	%r570|%p62, %r315, %r40, %r19, -1;
	mad.lo.s32 	%r982, %r570, %r1008, %r982;
$L__BB438_209:
	setp.lt.s32 	%p63, %r372, 6;
	@%p63 bra 	$L__BB438_211;
	shfl.sync.idx.b32	%r571|%p64, %r315, %r41, %r19, -1;
	mad.lo.s32 	%r982, %r571, %r1007, %r982;
$L__BB438_211:
	setp.lt.s32 	%p65, %r372, 7;
	@%p65 bra 	$L__BB438_213;
	shfl.sync.idx.b32	%r572|%p66, %r315, %r42, %r19, -1;
	mad.lo.s32 	%r982, %r572, %r1006, %r982;
$L__BB438_213:
	setp.lt.s32 	%p67, %r372, 8;
	@%p67 bra 	$L__BB438_215;
	shfl.sync.idx.b32	%r573|%p68, %r315, %r43, %r19, -1;
	mad.lo.s32 	%r982, %r573, %r1005, %r982;
$L__BB438_215:
	setp.lt.s32 	%p69, %r372, 9;
	@%p69 bra 	$L__BB438_217;
	shfl.sync.idx.b32	%r574|%p70, %r315, %r44, %r19, -1;
	mad.lo.s32 	%r982, %r574, %r1004, %r982;
$L__BB438_217:
	setp.lt.s32 	%p71, %r372, 10;
	@%p71 bra 	$L__BB438_219;
	shfl.sync.idx.b32	%r575|%p72, %r315, %r45, %r19, -1;
	mad.lo.s32 	%r982, %r575, %r1003, %r982;
$L__BB438_219:
	setp.lt.s32 	%p73, %r372, 11;
	@%p73 bra 	$L__BB438_221;
	shfl.sync.idx.b32	%r576|%p74, %r315, %r46, %r19, -1;
	mad.lo.s32 	%r982, %r576, %r1002, %r982;
$L__BB438_221:
	setp.lt.s32 	%p75, %r372, 12;
	@%p75 bra 	$L__BB438_223;
	shfl.sync.idx.b32	%r577|%p76, %r315, %r47, %r19, -1;
	mad.lo.s32 	%r982, %r577, %r1001, %r982;
$L__BB438_223:
	setp.lt.s32 	%p77, %r372, 13;
	@%p77 bra 	$L__BB438_225;
	shfl.sync.idx.b32	%r578|%p78, %r315, %r48, %r19, -1;
	mad.lo.s32 	%r982, %r578, %r1000, %r982;
$L__BB438_225:
	setp.lt.s32 	%p79, %r372, 14;
	@%p79 bra 	$L__BB438_227;
	shfl.sync.idx.b32	%r579|%p80, %r315, %r49, %r19, -1;
	mad.lo.s32 	%r982, %r579, %r999, %r982;
$L__BB438_227:
	setp.lt.s32 	%p81, %r372, 15;
	@%p81 bra 	$L__BB438_229;
	shfl.sync.idx.b32	%r580|%p82, %r315, %r50, %r19, -1;
	mad.lo.s32 	%r982, %r580, %r998, %r982;
$L__BB438_229:
	setp.lt.s32 	%p83, %r372, 16;
	@%p83 bra 	$L__BB438_231;
	shfl.sync.idx.b32	%r581|%p84, %r315, %r51, %r19, -1;
	mad.lo.s32 	%r982, %r581, %r997, %r982;
$L__BB438_231:
	mad.lo.s32 	%r582, %r980, %r9, %r279;
	shl.b32 	%r583, %r582, 2;
	mov.u32 	%r584, _ZZ9cuda_gemmIiLi256ELi4ELi1ELi32ELi32ELi32ELi32ELi1ELi0EEviiiPT_S1_S1_iiE3Csh;
	add.s32 	%r585, %r584, %r583;
	st.shared.u32 	[%r585], %r982;
	add.s32 	%r980, %r980, %r14;
	setp.lt.s32 	%p85, %r980, %r18;
	@%p85 bra 	$L__BB438_199;
$L__BB438_232:
	add.s32 	%r963, %r963, %r10;
	setp.lt.s32 	%p86, %r963, %r9;
	@%p86 bra 	$L__BB438_92;
$L__BB438_233:
	bar.sync 	0;
	@%p22 bra 	$L__BB438_240;
	setp.eq.s32 	%p193, %r23, 0;
	shl.b32 	%r366, %r838, 5;
	mov.u32 	%r1013, %r1;
	@%p193 bra 	$L__BB438_238;
	setp.eq.s32 	%p194, %r23, 1;
	add.s32 	%r792, %r366, %r1;
	shl.b32 	%r793, %r1, 2;
	mov.u32 	%r794, _ZZ9cuda_gemmIiLi256ELi4ELi1ELi32ELi32ELi32ELi32ELi1ELi0EEviiiPT_S1_S1_iiE3Csh;
	add.s32 	%r795, %r794, %r793;
	ld.shared.u32 	%r796, [%r795];
	mul.wide.s32 	%rd25, %r792, 4;
	add.s64 	%rd6, %rd2, %rd25;
	st.global.u32 	[%rd6], %r796;
	mov.u32 	%r1013, %r21;
	@%p194 bra 	$L__BB438_238;
	setp.eq.s32 	%p195, %r23, 2;
	add.s32 	%r800, %r795, %r24;
	ld.shared.u32 	%r801, [%r800];
	cvt.u64.u32 	%rd26, %r24;
	add.s64 	%rd7, %rd6, %rd26;
	st.global.u32 	[%rd7], %r801;
	mov.u32 	%r1013, %r25;
	@%p195 bra 	$L__BB438_238;
	shl.b32 	%r802, %r1, 2;
	mov.u32 	%r803, _ZZ9cuda_gemmIiLi256ELi4ELi1ELi32ELi32ELi32ELi32ELi1ELi0EEviiiPT_S1_S1_iiE3Csh;
	add.s32 	%r804, %r803, %r802;
	add.s32 	%r805, %r804, %r24;
	add.s32 	%r806, %r805, %r24;
	ld.shared.u32 	%r807, [%r806];
	add.s64 	%rd28, %rd7, %rd26;
	st.global.u32 	[%rd28], %r807;
	mov.u32 	%r1013, %r26;
$L__BB438_238:
	setp.lt.u32 	%p196, %r22, 3;
	@%p196 bra 	$L__BB438_240;
$L__BB438_239:
	add.s32 	%r808, %r366, %r1013;
	shl.b32 	%r809, %r1013, 2;
	mov.u32 	%r810, _ZZ9cuda_gemmIiLi256ELi4ELi1ELi32ELi32ELi32ELi32ELi1ELi0EEviiiPT_S1_S1_iiE3Csh;
	add.s32 	%r811, %r810, %r809;
	ld.shared.u32 	%r812, [%r811];
	mul.wide.s32 	%rd29, %r808, 4;
	add.s64 	%rd30, %rd2, %rd29;
	st.global.u32 	[%rd30], %r812;
	add.s32 	%r813, %r811, %r24;
	ld.shared.u32 	%r814, [%r813];
	add.s64 	%rd32, %rd30, %rd14;
	st.global.u32 	[%rd32], %r814;
	add.s32 	%r815, %r813, %r24;
	ld.shared.u32 	%r816, [%r815];
	add.s64 	%rd33, %rd32, %rd14;
	st.global.u32 	[%rd33], %r816;
	add.s32 	%r817, %r815, %r24;
	ld.shared.u32 	%r818, [%r817];
	add.s64 	%rd34, %rd33, %rd14;
	st.global.u32 	[%rd34], %r818;
	add.s32 	%r1013, %r24, %r1013;
	setp.lt.u32 	%p197, %r1013, 32;
	@%p197 bra 	$L__BB438_239;
$L__BB438_240:
	mov.u32 	%r819, %nctaid.y;
	add.s32 	%r838, %r838, %r819;
	shl.b32 	%r820, %r819, 2;
	setp.lt.u32 	%p198, %r838, %r820;
	@%p198 bra 	$L__BB438_5;
$L__BB438_241:
	ret;

}
	// .globl	_Z9cuda_gemmIiLi256ELi4ELi1ELi32ELi32ELi32ELi32ELi1ELi1EEviiiPT_S1_S1_ii
.visible .entry _Z9cuda_gemmIiLi256ELi4ELi1ELi32ELi32ELi32ELi32ELi1ELi1EEviiiPT_S1_S1_ii(
	.param .u32 _Z9cuda_gemmIiLi256ELi4ELi1ELi32ELi32ELi32ELi32ELi1ELi1EEviiiPT_S1_S1_ii_param_0,
	.param .u32 _Z9cuda_gemmIiLi256ELi4ELi1ELi32ELi32ELi32ELi32ELi1ELi1EEviiiPT_S1_S1_ii_param_1,
	.param .u32 _Z9cuda_gemmIiLi256ELi4ELi1ELi32ELi32ELi32ELi32ELi1ELi1EEviiiPT_S1_S1_ii_param_2,
	.param .u64 .ptr .align 1 _Z9cuda_gemmIiLi256ELi4ELi1ELi32ELi32ELi32ELi32ELi1ELi1EEviiiPT_S1_S1_ii_param_3,
	.param .u64 .ptr .align 1 _Z9cuda_gemmIiLi256ELi4ELi1ELi32ELi32ELi32ELi32ELi1ELi1EEviiiPT_S1_S1_ii_param_4,
	.param .u64 .ptr .align 1 _Z9cuda_gemmIiLi256ELi4ELi1ELi32ELi32ELi32ELi32ELi1ELi1EEviiiPT_S1_S1_ii_param_5,
	.param .u32 _Z9cuda_gemmIiLi256ELi4ELi1ELi32ELi32ELi32ELi32ELi1ELi1EEviiiPT_S1_S1_ii_param_6,
	.param .u32 _Z9cuda_gemmIiLi256ELi4ELi1ELi32ELi32ELi32ELi32ELi1ELi1EEviiiPT_S1_S1_ii_param_7
)
.maxntid 256
{
	.reg .pred 	%p<44>;
	.reg .b16 	%rs<6>;
	.reg .b32 	%r<229>;
	.reg .b64 	%rd<46>;
	// demoted variable
	.shared .align 128 .b8 _ZZ9cuda_gemmIiLi256ELi4ELi1ELi32ELi32ELi32ELi32ELi1ELi1EEviiiPT_S1_S1_iiE11kron_fac_sh[4224];
	// demoted variable
	.shared .align 128 .b8 _ZZ9cuda_gemmIiLi256ELi4ELi1ELi32ELi32ELi32ELi32ELi1ELi1EEviiiPT_S1_S1_iiE3Ash[128];
	// demoted variable
	.shared .align 128 .b8 _ZZ9cuda_gemmIiLi256ELi4ELi1ELi32ELi32ELi32ELi32ELi1ELi1EEviiiPT_S1_S1_iiE3Csh[128];
	ld.param.u64 	%rd11, [_Z9cuda_gemmIiLi256ELi4ELi1ELi32ELi32ELi32ELi32ELi1ELi1EEviiiPT_S1_S1_ii_param_3];
	ld.param.u64 	%rd12, [_Z9cuda_gemmIiLi256ELi4ELi1ELi32ELi32ELi32ELi32ELi1ELi1EEviiiPT_S1_S1_ii_param_4];
	ld.param.u64 	%rd13, [_Z9cuda_gemmIiLi256ELi4ELi1ELi32ELi32ELi32ELi32ELi1ELi1EEviiiPT_S1_S1_ii_param_5];
	cvta.to.global.u64 	%rd1, %rd12;
	cvta.to.global.u64 	%rd2, %rd11;
	cvta.to.global.u64 	%rd3, %rd13;
	mov.u32 	%r1, %tid.x;
	mov.u32 	%r2, %ntid.x;
	add.s32 	%r3, %r1, %r2;
	cvt.u16.u32 	%rs2, %r3;
	xor.b16  	%rs3, %rs2, 1023;
	cvt.u16.u32 	%rs4, %r2;
	div.u16 	%rs5, %rs3, %rs4;
	and.b16  	%rs1, %rs5, 3;
	setp.eq.s16 	%p1, %rs1, 2;
	mov.u32 	%r217, %r1;
	@%p1 bra 	$L__BB439_3;
	cvt.u32.u16 	%r4, %rs1;
	mov.b32 	%r216, 0;
	mov.u32 	%r85, _ZZ9cuda_gemmIiLi256ELi4ELi1ELi32ELi32ELi32ELi32ELi1ELi1EEviiiPT_S1_S1_iiE11kron_fac_sh;
	mov.u32 	%r217, %r1;
$L__BB439_2:
	.pragma "nounroll";
	mul.wide.u32 	%rd14, %r217, 4;
	add.s64 	%rd15, %rd1, %rd14;
	ld.global.u32 	%r83, [%rd15];
	and.b32  	%r84, %r217, 31;
	mad.lo.s32 	%r86, %r84, 132, %r85;
	shr.u32 	%r87, %r217, 3;
	and.b32  	%r88, %r87, 536870908;
	add.s32 	%r89, %r86, %r88;
	st.shared.u32 	[%r89], %r83;
	add.s32 	%r217, %r217, %r2;
	add.s32 	%r216, %r216, 1;
	xor.b32  	%r90, %r216, %r4;
	setp.ne.s32 	%p2, %r90, 2;
	@%p2 bra 	$L__BB439_2;
$L__BB439_3:
	mov.u32 	%r93, _ZZ9cuda_gemmIiLi256ELi4ELi1ELi32ELi32ELi32ELi32ELi1ELi1EEviiiPT_S1_S1_iiE11kron_fac_sh;
$L__BB439_4:
	mul.wide.u32 	%rd16, %r217, 4;
	add.s64 	%rd17, %rd1, %rd16;
	ld.global.u32 	%r91, [%rd17];
	and.b32  	%r92, %r217, 31;
	mad.lo.s32 	%r94, %r92, 132, %r93;
	shr.u32 	%r95, %r217, 3;
	and.b32  	%r96, %r95, 536870908;
	add.s32 	%r97, %r94, %r96;
	st.shared.u32 	[%r97], %r91;
	add.s32 	%r98, %r217, %r2;
	mul.wide.u32 	%rd18, %r98, 4;
	add.s64 	%rd19, %rd1, %rd18;
	ld.global.u32 	%r99, [%rd19];
	and.b32  	%r100, %r98, 31;
	mad.lo.s32 	%r101, %r100, 132, %r93;
	shr.u32 	%r102, %r98, 3;
	and.b32  	%r103, %r102, 536870908;
	add.s32 	%r104, %r101, %r103;
	st.shared.u32 	[%r104], %r99;
	add.s32 	%r105, %r98, %r2;
	mul.wide.u32 	%rd20, %r105, 4;
	add.s64 	%rd21, %rd1, %rd20;
	ld.global.u32 	%r106, [%rd21];
	and.b32  	%r107, %r105, 31;
	mad.lo.s32 	%r108, %r107, 132, %r93;
	shr.u32 	%r109, %r105, 3;
	and.b32  	%r110, %r109, 536870908;
	add.s32 	%r111, %r108, %r110;
	st.shared.u32 	[%r111], %r106;
	add.s32 	%r112, %r105, %r2;
	mul.wide.u32 	%rd22, %r112, 4;
	add.s64 	%rd23, %rd1, %rd22;
	ld.global.u32 	%r113, [%rd23];
	and.b32  	%r114, %r112, 31;
	mad.lo.s32 	%r115, %r114, 132, %r93;
	shr.u32 	%r116, %r112, 3;
	and.b32  	%r117, %r116, 536870908;
	add.s32 	%r118, %r115, %r117;
	st.shared.u32 	[%r118], %r113;
	add.s32 	%r217, %r112, %r2;
	setp.lt.u32 	%p3, %r217, 1024;
	@%p3 bra 	$L__BB439_4;
	mov.u32 	%r219, %ctaid.y;
	mov.u32 	%r13, %nctaid.y;
	shl.b32 	%r14, %r13, 2;
	setp.ge.u32 	%p4, %r219, %r14;
	@%p4 bra 	$L__BB439_34;
	shl.b32 	%r119, %r1, 4;
	and.b32  	%r15, %r119, 16;
	shl.b32 	%r120, %r1, 2;
	and.b32  	%r121, %r120, 124;
	add.s32 	%r16, %r93, %r121;
	and.b32  	%r17, %r1, 1;
	max.u32 	%r123, %r3, 32;
	setp.lt.u32 	%p5, %r3, 32;
	selp.u32 	%r124, 1, 0, %p5;
	add.s32 	%r125, %r3, %r124;
	sub.s32 	%r126, %r123, %r125;
	div.u32 	%r127, %r126, %r2;
	add.s32 	%r18, %r127, %r124;
	add.s32 	%r128, %r18, 1;
	and.b32  	%r19, %r128, 3;
	mov.u32 	%r129, _ZZ9cuda_gemmIiLi256ELi4ELi1ELi32ELi32ELi32ELi32ELi1ELi1EEviiiPT_S1_S1_iiE3Ash;
	add.s32 	%r20, %r129, %r120;
	shl.b32 	%r21, %r2, 2;
	add.s32 	%r22, %r20, %r21;
	add.s32 	%r23, %r3, %r2;
	add.s32 	%r24, %r23, %r2;
	mov.u32 	%r130, _ZZ9cuda_gemmIiLi256ELi4ELi1ELi32ELi32ELi32ELi32ELi1ELi1EEviiiPT_S1_S1_iiE3Csh;
	add.s32 	%r25, %r130, %r120;
	add.s32 	%r26, %r25, %r21;
	add.s32 	%r27, %r26, %r21;
	or.b32  	%r28, %r15, 1;
	or.b32  	%r29, %r15, 2;
	or.b32  	%r30, %r15, 7;
	or.b32  	%r31, %r15, 8;
	or.b32  	%r32, %r15, 9;
	or.b32  	%r33, %r15, 10;
	or.b32  	%r34, %r15, 11;
	or.b32  	%r35, %r15, 12;
	or.b32  	%r36, %r15, 13;
	or.b32  	%r37, %r15, 14;
	or.b32  	%r38, %r15, 15;
	shl.b32 	%r39, %r2, 4;
	shl.b32 	%r40, %r2, 3;
	mul.lo.s32 	%r41, %r2, 12;
	mul.wide.u32 	%rd24, %r2, 4;
	add.s64 	%rd4, %rd2, %rd24;
	mul.wide.u32 	%rd25, %r2, 8;
	add.s64 	%rd5, %rd2, %rd25;
	mul.wide.u32 	%rd26, %r2, 12;
	add.s64 	%rd6, %rd2, %rd26;
	shr.u32 	%r42, %r2, 1;
	cvt.u64.u32 	%rd28, %r21;
$L__BB439_7:
	setp.gt.u32 	%p6, %r1, 31;
	@%p6 bra 	$L__BB439_21;
	setp.eq.s32 	%p7, %r19, 0;
	shl.b32 	%r44, %r219, 5;
	mov.u32 	%r220, %r1;
	@%p7 bra 	$L__BB439_12;
	setp.eq.s32 	%p8, %r19, 1;
	add.s32 	%r131, %r44, %r1;
	mul.wide.s32 	%rd27, %r131, 4;
	add.s64 	%rd7, %rd2, %rd27;
	ld.global.u32 	%r132, [%rd7];
	st.shared.u32 	[%r20], %r132;
	mov.u32 	%r220, %r3;
	@%p8 bra 	$L__BB439_12;
	setp.eq.s32 	%p9, %r19, 2;
	add.s64 	%rd8, %rd7, %rd28;
	ld.global.u32 	%r133, [%rd8];
	st.shared.u32 	[%r22], %r133;
	mov.u32 	%r220, %r23;
	@%p9 bra 	$L__BB439_12;
	add.s64 	%rd30, %rd8, %rd28;
	ld.global.u32 	%r134, [%rd30];
	add.s32 	%r135, %r22, %r21;
	st.shared.u32 	[%r135], %r134;
	mov.u32 	%r220, %r24;
$L__BB439_12:
	setp.lt.u32 	%p10, %r18, 3;
	@%p10 bra 	$L__BB439_15;
	shl.b32 	%r136, %r220, 2;
	mov.u32 	%r137, _ZZ9cuda_gemmIiLi256ELi4ELi1ELi32ELi32ELi32ELi32ELi1ELi1EEviiiPT_S1_S1_iiE3Ash;
	add.s32 	%r223, %r137, %r136;
	add.s32 	%r222, %r220, %r44;
$L__BB439_14:
	mul.wide.s32 	%rd31, %r222, 4;
	add.s64 	%rd32, %rd4, %rd31;
	add.s64 	%rd33, %rd5, %rd31;
	add.s64 	%rd34, %rd6, %rd31;
	add.s64 	%rd35, %rd2, %rd31;
	ld.global.u32 	%r138, [%rd35];
	st.shared.u32 	[%r223], %r138;
	ld.global.u32 	%r139, [%rd32];
	add.s32 	%r140, %r223, %r21;
	st.shared.u32 	[%r140], %r139;
	ld.global.u32 	%r141, [%rd33];
	add.s32 	%r142, %r223, %r40;
	st.shared.u32 	[%r142], %r141;
	ld.global.u32 	%r143, [%rd34];
	add.s32 	%r144, %r223, %r41;
	st.shared.u32 	[%r144], %r143;
	add.s32 	%r220, %r220, %r21;
	add.s32 	%r223, %r223, %r39;
	add.s32 	%r222, %r222, %r21;
	setp.lt.u32 	%p11, %r220, 32;
	@%p11 bra 	$L__BB439_14;
$L__BB439_15:
	setp.eq.s32 	%p12, %r19, 0;
	mov.u32 	%r221, %r1;
	@%p12 bra 	$L__BB439_19;
	setp.eq.s32 	%p13, %r19, 1;
	mov.b32 	%r145, 0;
	st.shared.u32 	[%r25], %r145;
	mov.u32 	%r221, %r3;
	@%p13 bra 	$L__BB439_19;
	setp.eq.s32 	%p14, %r19, 2;
	mov.b32 	%r146, 0;
	st.shared.u32 	[%r26], %r146;
	mov.u32 	%r221, %r23;
	@%p14 bra 	$L__BB439_19;
	mov.b32 	%r147, 0;
	st.shared.u32 	[%r27], %r147;
	mov.u32 	%r221, %r24;
$L__BB439_19:
	setp.lt.u32 	%p15, %r18, 3;
	@%p15 bra 	$L__BB439_21;
$L__BB439_20:
	shl.b32 	%r148, %r221, 2;
	mov.u32 	%r149, _ZZ9cuda_gemmIiLi256ELi4ELi1ELi32ELi32ELi32ELi32ELi1ELi1EEviiiPT_S1_S1_iiE3Csh;
	add.s32 	%r150, %r149, %r148;
	mov.b32 	%r151, 0;
	st.shared.u32 	[%r150], %r151;
	add.s32 	%r152, %r150, %r21;
	st.shared.u32 	[%r152], %r151;
	add.s32 	%r153, %r152, %r21;
	st.shared.u32 	[%r153], %r151;
	add.s32 	%r154, %r153, %r21;
	st.shared.u32 	[%r154], %r151;
	add.s32 	%r221, %r21, %r221;
	setp.lt.u32 	%p16, %r221, 32;
	@%p16 bra 	$L__BB439_20;
$L__BB439_21:
	setp.gt.u32 	%p17, %r1, 63;
	bar.sync 	0;
	@%p17 bra 	$L__BB439_26;
	shr.u32 	%r226, %r1, 1;
	shl.b32 	%r155, %r15, 2;
	mov.u32 	%r156, _ZZ9cuda_gemmIiLi256ELi4ELi1ELi32ELi32ELi32ELi32ELi1ELi1EEviiiPT_S1_S1_iiE3Ash;
	add.s32 	%r157, %r156, %r155;
	ld.shared.v4.u32 	{%r73, %r72, %r71, %r70}, [%r157];
	ld.shared.v4.u32 	{%r69, %r68, %r67, %r66}, [%r157+16];
	ld.shared.v4.u32 	{%r65, %r64, %r63, %r62}, [%r157+32];
	ld.shared.v4.u32 	{%r61, %r60, %r59, %r58}, [%r157+48];
$L__BB439_23:
	setp.ne.s32 	%p18, %r17, 0;
	mad.lo.s32 	%r158, %r226, 132, %r16;
	ld.shared.u32 	%r159, [%r158];
	shfl.sync.idx.b32	%r160|%p19, %r159, %r15, 31, -1;
	mul.lo.s32 	%r161, %r160, %r73;
	shfl.sync.idx.b32	%r162|%p20, %r159, %r28, 31, -1;
	mad.lo.s32 	%r163, %r162, %r72, %r161;
	shfl.sync.idx.b32	%r164|%p21, %r159, %r29, 31, -1;
	mad.lo.s32 	%r165, %r164, %r71, %r163;
	add.s32 	%r166, %r15, 3;
	shfl.sync.idx.b32	%r167|%p22, %r159, %r166, 31, -1;
	mad.lo.s32 	%r168, %r167, %r70, %r165;
	add.s32 	%r169, %r15, 4;
	shfl.sync.idx.b32	%r170|%p23, %r159, %r169, 31, -1;
	mad.lo.s32 	%r171, %r170, %r69, %r168;
	add.s32 	%r172, %r15, 5;
	shfl.sync.idx.b32	%r173|%p24, %r159, %r172, 31, -1;
	mad.lo.s32 	%r174, %r173, %r68, %r171;
	add.s32 	%r175, %r15, 6;
	shfl.sync.idx.b32	%r176|%p25, %r159, %r175, 31, -1;
	mad.lo.s32 	%r177, %r176, %r67, %r174;
	shfl.sync.idx.b32	%r178|%p26, %r159, %r30, 31, -1;
	mad.lo.s32 	%r179, %r178, %r66, %r177;
	shfl.sync.idx.b32	%r180|%p27, %r159, %r31, 31, -1;
	mad.lo.s32 	%r181, %r180, %r65, %r179;
	shfl.sync.idx.b32	%r182|%p28, %r159, %r32, 31, -1;
	mad.lo.s32 	%r183, %r182, %r64, %r181;
	shfl.sync.idx.b32	%r184|%p29, %r159, %r33, 31, -1;
	mad.lo.s32 	%r185, %r184, %r63, %r183;
	shfl.sync.idx.b32	%r186|%p30, %r159, %r34, 31, -1;
	mad.lo.s32 	%r187, %r186, %r62, %r185;
	shfl.sync.idx.b32	%r188|%p31, %r159, %r35, 31, -1;
	mad.lo.s32 	%r189, %r188, %r61, %r187;
	shfl.sync.idx.b32	%r190|%p32, %r159, %r36, 31, -1;
	mad.lo.s32 	%r191, %r190, %r60, %r189;
	shfl.sync.idx.b32	%r192|%p33, %r159, %r37, 31, -1;
	mad.lo.s32 	%r193, %r192, %r59, %r191;
	shfl.sync.idx.b32	%r194|%p34, %r159, %r38, 31, -1;
	mad.lo.s32 	%r195, %r194, %r58, %r193;
	shfl.sync.down.b32	%r196|%p35, %r195, 1, 7711, -1;
	add.s32 	%r75, %r196, %r195;
	@%p18 bra 	$L__BB439_25;
	shl.b32 	%r197, %r226, 2;
	mov.u32 	%r198, _ZZ9cuda_gemmIiLi256ELi4ELi1ELi32ELi32ELi32ELi32ELi1ELi1EEviiiPT_S1_S1_iiE3Csh;
	add.s32 	%r199, %r198, %r197;
	st.shared.u32 	[%r199], %r75;
$L__BB439_25:
	add.s32 	%r226, %r226, %r42;
	setp.lt.u32 	%p36, %r226, 32;
	@%p36 bra 	$L__BB439_23;
$L__BB439_26:
	setp.gt.u32 	%p37, %r1, 31;
	bar.sync 	0;
	@%p37 bra 	$L__BB439_33;
	setp.eq.s32 	%p38, %r19, 0;
	shl.b32 	%r77, %r219, 5;
	mov.u32 	%r227, %r1;
	@%p38 bra 	$L__BB439_31;
	setp.eq.s32 	%p39, %r19, 1;
	add.s32 	%r200, %r77, %r1;
	ld.shared.u32 	%r201, [%r25];
	mul.wide.s32 	%rd36, %r200, 4;
	add.s64 	%rd9, %rd3, %rd36;
	st.global.u32 	[%rd9], %r201;
	mov.u32 	%r227, %r3;
	@%p39 bra 	$L__BB439_31;
	setp.eq.s32 	%p40, %r19, 2;
	ld.shared.u32 	%r202, [%r26];
	cvt.u64.u32 	%rd37, %r21;
	add.s64 	%rd10, %rd9, %rd37;
	st.global.u32 	[%rd10], %r202;
	mov.u32 	%r227, %r23;
	@%p40 bra 	$L__BB439_31;
	ld.shared.u32 	%r203, [%r27];
	add.s64 	%rd39, %rd10, %rd37;
	st.global.u32 	[%rd39], %r203;
	mov.u32 	%r227, %r24;
$L__BB439_31:
	setp.lt.u32 	%p41, %r18, 3;
	@%p41 bra 	$L__BB439_33;
$L__BB439_32:
	add.s32 	%r204, %r77, %r227;
	shl.b32 	%r205, %r227, 2;
	mov.u32 	%r206, _ZZ9cuda_gemmIiLi256ELi4ELi1ELi32ELi32ELi32ELi32ELi1ELi1EEviiiPT_S1_S1_iiE3Csh;
	add.s32 	%r207, %r206, %r205;
	ld.shared.u32 	%r208, [%r207];
	mul.wide.s32 	%rd40, %r204, 4;
	add.s64 	%rd41, %rd3, %rd40;
	st.global.u32 	[%rd41], %r208;
	add.s32 	%r209, %r207, %r21;
	ld.shared.u32 	%r210, [%r209];
	add.s64 	%rd43, %rd41, %rd28;
	st.global.u32 	[%rd43], %r210;
	add.s32 	%r211, %r209, %r21;
	ld.shared.u32 	%r212, [%r211];
	add.s64 	%rd44, %rd43, %rd28;
	st.global.u32 	[%rd44], %r212;
	add.s32 	%r213, %r211, %r21;
	ld.shared.u32 	%r214, [%r213];
	add.s64 	%rd45, %rd44, %rd28;
	st.global.u32 	[%rd45], %r214;
	add.s32 	%r227, %r21, %r227;
	setp.lt.u32 	%p42, %r227, 32;
	@%p42 bra 	$L__BB439_32;
$L__BB439_33:
	add.s32 	%r219, %r219, %r13;
	setp.lt.u32 	%p43, %r219, %r14;
	@%p43 bra 	$L__BB439_7;
$L__BB439_34:
	ret;

}
	// .globl	_Z9cuda_gemmIiLi256ELi4ELi1ELi32ELi64ELi64ELi32ELi0ELi0EEviiiPT_S1_S1_ii
.visible .entry _Z9cuda_gemmIiLi256ELi4ELi1ELi32ELi64ELi64ELi32ELi0ELi0EEviiiPT_S1_S1_ii(
	.param .u32 _Z9cuda_gemmIiLi256ELi4ELi1ELi32ELi64ELi64ELi32ELi0ELi0EEviiiPT_S1_S1_ii_param_0,
	.param .u32 _Z9cuda_gemmIiLi256ELi4ELi1ELi32ELi64ELi64ELi32ELi0ELi0EEviiiPT_S1_S1_ii_param_1,
	.param .u32 _Z9cuda_gemmIiLi256ELi4ELi1ELi32ELi64ELi64ELi32ELi0ELi0EEviiiPT_S1_S1_ii_param_2,
	.param .u64 .ptr .align 1 _Z9cuda_gemmIiLi256ELi4ELi1ELi32ELi64ELi64ELi32ELi0ELi0EEviiiPT_S1_S1_ii_param_3,
	.param .u64 .ptr .align 1 _Z9cuda_gemmIiLi256ELi4ELi1ELi32ELi64ELi64ELi32ELi0ELi0EEviiiPT_S1_S1_ii_param_4,
	.param .u64 .ptr .align 1 _Z9cuda_gemmIiLi256ELi4ELi1ELi32ELi64ELi64ELi32ELi0ELi0EEviiiPT_S1_S1_ii_param_5,
	.param .u32 _Z9cuda_gemmIiLi256ELi4ELi1ELi32ELi64ELi64ELi32ELi0ELi0EEviiiPT_S1_S1_ii_param_6,
	.param .u32 _Z9cuda_gemmIiLi256ELi4ELi1ELi32ELi64ELi64ELi32ELi0ELi0EEviiiPT_S1_S1_ii_param_7
)
.maxntid 256
{
	.reg .pred 	%p<155>;
	.reg .b32 	%r<1227>;
	.reg .b64 	%rd<39>;
	// demoted variable
	.shared .align 128 .b8 _ZZ9cuda_gemmIiLi256ELi4ELi1ELi32ELi64ELi64ELi32ELi0ELi0EEviiiPT_S1_S1_iiE11kron_fac_sh[8320];
	// demoted variable
	.shared .align 128 .b8 _ZZ9cuda_gemmIiLi256ELi4ELi1ELi32ELi64ELi64ELi32ELi0ELi0EEviiiPT_S1_S1_iiE3Ash[128];
	// demoted variable
	.shared .align 128 .b8 _ZZ9cuda_gemmIiLi256ELi4ELi1ELi32ELi64ELi64ELi32ELi0ELi0EEviiiPT_S1_S1_iiE3Csh[64];
	ld.param.u32 	%r378, [_Z9cuda_gemmIiLi256ELi4ELi1ELi32ELi64ELi64ELi32ELi0ELi0EEviiiPT_S1_S1_ii_param_2];
	ld.param.u64 	%rd7, [_Z9cuda_gemmIiLi256ELi4ELi1ELi32ELi64ELi64ELi32ELi0ELi0EEviiiPT_S1_S1_ii_param_5];
	ld.param.u32 	%r380, [_Z9cuda_gemmIiLi256ELi4ELi1ELi32ELi64ELi64ELi32ELi0ELi0EEviiiPT_S1_S1_ii_param_7];
	cvta.to.global.u64 	%rd1, %rd7;
	mov.u32 	%r1, %tid.x;
	setp.lt.s32 	%p1, %r380, 16;
	shr.u32 	%r2, %r380, 4;
	selp.b32 	%r3, 1, %r2, %p1;
	and.b32  	%r381, %r378, -32;
	setp.eq.s32 	%p2, %r381, 2048;
	@%p2 bra 	$L__BB440_3;
	setp.ne.s32 	%p3, %r381, 1024;
	@%p3 bra 	$L__BB440_4;
	mov.u32 	%r383, %ctaid.x;
	shr.u32 	%r1032, %r383, 5;
	and.b32  	%r1031, %r383, 31;
	bra.uni 	$L__BB440_5;
$L__BB440_3:
	mov.u32 	%r382, %ctaid.x;
	shr.u32 	%r1032, %r382, 6;
	and.b32  	%r1031, %r382, 63;
	bra.uni 	$L__BB440_5;
$L__BB440_4:
	mov.u32 	%r384, %ctaid.x;
	shr.s32 	%r385, %r378, 31;
	shr.u32 	%r386, %r385, 27;
	add.s32 	%r387, %r378, %r386;
	shr.s32 	%r388, %r387, 5;
	div.u32 	%r1032, %r384, %r388;
	mul.lo.s32 	%r389, %r1032, %r388;
	sub.s32 	%r1031, %r384, %r389;
$L__BB440_5:
	div.s32 	%r12, 32, %r380;
	mul.lo.s32 	%r390, %r12, %r3;
	min.s32 	%r13, %r390, 256;
	div.u32 	%r15, %r1, %r13;
	mul.lo.s32 	%r391, %r15, %r13;
	sub.s32 	%r392, %r1, %r391;
	div.u32 	%r14, %r392, %r3;
	mov.u32 	%r393, %ntid.x;
	div.u32 	%r16, %r393, %r13;
	mov.u32 	%r1049, %ctaid.y;
	mov.u32 	%r394, %nctaid.y;
	shl.b32 	%r395, %r394, 2;
	setp.ge.u32 	%p4, %r1049, %r395;
	@%p4 bra 	$L__BB440_173;
	ld.param.u32 	%r1029, [_Z9cuda_gemmIiLi256ELi4ELi1ELi32ELi64ELi64ELi32ELi0ELi0EEviiiPT_S1_S1_ii_param_6];
	shl.b32 	%r18, %r1031, 5;
	shl.b32 	%r397, %r1032, 5;
	and.b32  	%r398, %r1, 31;
	or.b32  	%r19, %r397, %r398;
	and.b32  	%r399, %r14, 15;
	rem.u32 	%r400, %r1, %r3;
	shl.b32 	%r20, %r400, 4;
	min.s32 	%r21, %r1029, 32;
	min.u32 	%r401, %r380, 16;
	or.b32  	%r22, %r399, %r20;
	shl.b32 	%r402, %r3, 8;
	sub.s32 	%r23, 8223, %r402;
	shr.u32 	%r403, %r378, 31;
	add.s32 	%r404, %r378, %r403;
	shr.s32 	%r405, %r404, 1;
	mul.lo.s32 	%r406, %r1032, %r405;
	mad.lo.s32 	%r24, %r12, %r1031, %r406;
	add.s32 	%r407, %r1, %r393;
	max.u32 	%r408, %r407, 32;
	setp.lt.u32 	%p5, %r407, 32;
	selp.u32 	%r409, 1, 0, %p5;
	add.s32 	%r410, %r407, %r409;
	sub.s32 	%r411, %r408, %r410;
	div.u32 	%r412, %r411, %r393;
	add.s32 	%r26, %r412, %r409;
	max.u32 	%r413, %r407, 16;
	setp.lt.u32 	%p6, %r407, 16;
	selp.u32 	%r414, 1, 0, %p6;
	add.s32 	%r415, %r407, %r414;
	sub.s32 	%r416, %r413, %r415;
	div.u32 	%r417, %r416, %r393;
	add.s32 	%r27, %r417, %r414;
	add.s32 	%r418, %r27, 1;
	shl.b32 	%r28, %r393, 2;
	and.b32  	%r29, %r418, 3;
	setp.gt.u32 	%p7, %r380, %r399;
	selp.b32 	%r419, 0, %r401, %p7;
	sub.s32 	%r30, %r22, %r419;
	add.s32 	%r420, %r399, 1;
	setp.lt.u32 	%p8, %r420, %r401;
	selp.b32 	%r421, 0, %r401, %p8;
	sub.s32 	%r31, %r22, %r421;
	add.s32 	%r422, %r399, 2;
	setp.lt.u32 	%p9, %r422, %r401;
	selp.b32 	%r423, 0, %r401, %p9;
	sub.s32 	%r32, %r22, %r423;
	add.s32 	%r424, %r399, 3;
	setp.lt.u32 	%p10, %r424, %r401;
	selp.b32 	%r425, 0, %r401, %p10;
	sub.s32 	%r33, %r22, %r425;
	add.s32 	%r426, %r399, 4;
	setp.lt.u32 	%p11, %r426, %r401;
	selp.b32 	%r427, 0, %r401, %p11;
	sub.s32 	%r34, %r22, %r427;
	add.s32 	%r428, %r399, 5;
	setp.lt.u32 	%p12, %r428, %r401;
	selp.b32 	%r429, 0, %r401, %p12;
	sub.s32 	%r35, %r22, %r429;
	add.s32 	%r430, %r399, 6;
	setp.lt.u32 	%p13, %r430, %r401;
	selp.b32 	%r431, 0, %r401, %p13;
	sub.s32 	%r36, %r22, %r431;
	add.s32 	%r432, %r399, 7;
	setp.lt.u32 	%p14, %r432, %r401;
	selp.b32 	%r433, 0, %r401, %p14;
	sub.s32 	%r37, %r22, %r433;
	add.s32 	%r434, %r399, 8;
	setp.lt.u32 	%p15, %r434, %r401;
	selp.b32 	%r435, 0, %r401, %p15;
	sub.s32 	%r38, %r22, %r435;
	add.s32 	%r436, %r399, 9;
	setp.lt.u32 	%p16, %r436, %r401;
	selp.b32 	%r437, 0, %r401, %p16;
	sub.s32 	%r39, %r22, %r437;
	add.s32 	%r438, %r399, 10;
	setp.lt.u32 	%p17, %r438, %r401;
	selp.b32 	%r439, 0, %r401, %p17;
	sub.s32 	%r40, %r22, %r439;
	add.s32 	%r440, %r399, 11;
	setp.lt.u32 	%p18, %r440, %r401;
	selp.b32 	%r441, 0, %r401, %p18;
	sub.s32 	%r41, %r22, %r441;
	add.s32 	%r442, %r399, 12;
	setp.lt.u32 	%p19, %r442, %r401;
	selp.b32 	%r443, 0, %r401, %p19;
	sub.s32 	%r42, %r22, %r443;
	add.s32 	%r444, %r399, 13;
	setp.lt.u32 	%p20, %r444, %r401;
	selp.b32 	%r445, 0, %r401, %p20;
	sub.s32 	%r43, %r22, %r445;
	add.s32 	%r446, %r399, 14;
	setp.lt.u32 	%p21, %r446, %r401;
	selp.b32 	%r447, 0, %r401, %p21;
	sub.s32 	%r44, %r22, %r447;
	add.s32 	%r448, %r399, 15;
	setp.lt.u32 	%p22, %r448, %r401;
	selp.b32 	%r449, 0, %r401, %p22;
	sub.s32 	%r45, %r22, %r449;
	mul.wide.u32 	%rd13, %r393, 4;
	mul.wide.u32 	%rd16, %r393, 8;
	mul.wide.u32 	%rd18, %r393, 12;
	cvt.u64.u32 	%rd9, %r28;
$L__BB440_7:
	setp.gt.u32 	%p23, %r1, 31;
	@%p23 bra 	$L__BB440_15;
	ld.param.u64 	%rd37, [_Z9cuda_gemmIiLi256ELi4ELi1ELi32ELi64ELi64ELi32ELi0ELi0EEviiiPT_S1_S1_ii_param_3];
	cvta.to.global.u64 	%rd2, %rd37;
	and.b32  	%r450, %r26, 3;
	setp.eq.s32 	%p24, %r450, 3;
	mul.lo.s32 	%r63, %r1049, %r378;
	mov.u32 	%r1050, %r1;
	@%p24 bra 	$L__BB440_12;
	add.s32 	%r1050, %r1, %r393;
	and.b32  	%r451, %r26, 3;
	setp.eq.s32 	%p25, %r451, 0;
	add.s32 	%r452, %r63, %r18;
	add.s32 	%r453, %r452, %r1;
	mul.wide.s32 	%rd8, %r453, 4;
	add.s64 	%rd3, %rd2, %rd8;
	ld.global.u32 	%r454, [%rd3];
	shl.b32 	%r455, %r1, 2;
	mov.u32 	%r456, _ZZ9cuda_gemmIiLi256ELi4ELi1ELi32ELi64ELi64ELi32ELi0ELi0EEviiiPT_S1_S1_iiE3Ash;
	add.s32 	%r457, %r456, %r455;
	st.shared.u32 	[%r457], %r454;
	@%p25 bra 	$L__BB440_12;
	add.s32 	%r1050, %r1050, %r393;
	and.b32  	%r458, %r26, 3;
	setp.eq.s32 	%p26, %r458, 1;
	add.s64 	%rd4, %rd3, %rd9;
	ld.global.u32 	%r459, [%rd4];
	shl.b32 	%r460, %r1, 2;
	mov.u32 	%r461, _ZZ9cuda_gemmIiLi256ELi4ELi1ELi32ELi64ELi64ELi32ELi0ELi0EEviiiPT_S1_S1_iiE3Ash;
	add.s32 	%r462, %r461, %r460;
	add.s32 	%r463, %r462, %r28;
	st.shared.u32 	[%r463], %r459;
	@%p26 bra 	$L__BB440_12;
	add.s32 	%r1050, %r1050, %r393;
	add.s64 	%rd11, %rd4, %rd9;
	ld.global.u32 	%r464, [%rd11];
	shl.b32 	%r465, %r1, 2;
	mov.u32 	%r466, _ZZ9cuda_gemmIiLi256ELi4ELi1ELi32ELi64ELi64ELi32ELi0ELi0EEviiiPT_S1_S1_iiE3Ash;
	add.s32 	%r467, %r466, %r465;
	add.s32 	%r468, %r467, %r28;
	add.s32 	%r469, %r468, %r28;
	st.shared.u32 	[%r469], %r464;
$L__BB440_12:
	setp.lt.u32 	%p27, %r26, 3;
	@%p27 bra 	$L__BB440_15;
	shl.b32 	%r470, %r1050, 2;
	mov.u32 	%r471, _ZZ9cuda_gemmIiLi256ELi4ELi1ELi32ELi64ELi64ELi32ELi0ELi0EEviiiPT_S1_S1_iiE3Ash;
	add.s32 	%r1053, %r471, %r470;
	add.s32 	%r472, %r18, %r1050;
	add.s32 	%r1052, %r472, %r63;
$L__BB440_14:
	mul.wide.s32 	%rd12, %r1052, 4;
	add.s64 	%rd14, %rd2, %rd12;
	add.s64 	%rd15, %rd14, %rd13;
	add.s64 	%rd17, %rd14, %rd16;
	add.s64 	%rd19, %rd14, %rd18;
	ld.global.u32 	%r473, [%rd14];
	st.shared.u32 	[%r1053], %r473;
	ld.global.u32 	%r474, [%rd15];
	add.s32 	%r475, %r1053, %r28;
	st.shared.u32 	[%r475], %r474;
	ld.global.u32 	%r476, [%rd17];
	shl.b32 	%r477, %r393, 3;
	add.s32 	%r478, %r1053, %r477;
	st.shared.u32 	[%r478], %r476;
	ld.global.u32 	%r479, [%rd19];
	mad.lo.s32 	%r480, %r393, 12, %r1053;
	st.shared.u32 	[%r480], %r479;
	add.s32 	%r1050, %r1050, %r28;
	shl.b32 	%r481, %r393, 4;
	add.s32 	%r1053, %r1053, %r481;
	add.s32 	%r1052, %r1052, %r28;
	setp.lt.u32 	%p28, %r1050, 32;
	@%p28 bra 	$L__BB440_14;
$L__BB440_15:
	add.s32 	%r70, %r1, %r393;
	add.s32 	%r71, %r70, %r393;
	setp.gt.u32 	%p29, %r1, 15;
	@%p29 bra 	$L__BB440_22;
	setp.eq.s32 	%p30, %r29, 0;
	mov.u32 	%r1051, %r1;
	@%p30 bra 	$L__BB440_20;
	setp.eq.s32 	%p31, %r29, 1;
	shl.b32 	%r482, %r1, 2;
	mov.u32 	%r483, _ZZ9cuda_gemmIiLi256ELi4ELi1ELi32ELi64ELi64ELi32ELi0ELi0EEviiiPT_S1_S1_iiE3Csh;
	add.s32 	%r484, %r483, %r482;
	mov.b32 	%r485, 0;
	st.shared.u32 	[%r484], %r485;
	mov.u32 	%r1051, %r70;
	@%p31 bra 	$L__BB440_20;
	setp.eq.s32 	%p32, %r29, 2;
	shl.b32 	%r486, %r1, 2;
	mov.u32 	%r487, _ZZ9cuda_gemmIiLi256ELi4ELi1ELi32ELi64ELi64ELi32ELi0ELi0EEviiiPT_S1_S1_iiE3Csh;
	add.s32 	%r488, %r487, %r486;
	add.s32 	%r489, %r488, %r28;
	mov.b32 	%r490, 0;
	st.shared.u32 	[%r489], %r490;
	mov.u32 	%r1051, %r71;
	@%p32 bra 	$L__BB440_20;
	add.s32 	%r1051, %r71, %r393;
	shl.b32 	%r491, %r1, 2;
	mov.u32 	%r492, _ZZ9cuda_gemmIiLi256ELi4ELi1ELi32ELi64ELi64ELi32ELi0ELi0EEviiiPT_S1_S1_iiE3Csh;
	add.s32 	%r493, %r492, %r491;
	add.s32 	%r494, %r493, %r28;
	add.s32 	%r495, %r494, %r28;
	mov.b32 	%r496, 0;
	st.shared.u32 	[%r495], %r496;
$L__BB440_20:
	setp.lt.u32 	%p33, %r27, 3;
	@%p33 bra 	$L__BB440_22;
$L__BB440_21:
	shl.b32 	%r497, %r1051, 2;
	mov.u32 	%r498, _ZZ9cuda_gemmIiLi256ELi4ELi1ELi32ELi64ELi64ELi32ELi0ELi0EEviiiPT_S1_S1_iiE3Csh;
	add.s32 	%r499, %r498, %r497;
	mov.b32 	%r500, 0;
	st.shared.u32 	[%r499], %r500;
	add.s32 	%r501, %r499, %r28;
	st.shared.u32 	[%r501], %r500;
	add.s32 	%r502, %r501, %r28;
	st.shared.u32 	[%r502], %r500;
	add.s32 	%r503, %r502, %r28;
	st.shared.u32 	[%r503], %r500;
	add.s32 	%r1051, %r28, %r1051;
	setp.lt.u32 	%p34, %r1051, 16;
	@%p34 bra 	$L__BB440_21;
$L__BB440_22:
	and.b32  	%r82, %r1, 31;
	shr.u32 	%r504, %r1, 5;
	setp.ge.s32 	%p35, %r504, %r380;
	@%p35 bra 	$L__BB440_25;
	shr.u32 	%r1056, %r1, 5;
$L__BB440_24:
	ld.param.u32 	%r1030, [_Z9cuda_gemmIiLi256ELi4ELi1ELi32ELi64ELi64ELi32ELi0ELi0EEviiiPT_S1_S1_ii_param_6];
	ld.param.u64 	%rd38, [_Z9cuda_gemmIiLi256ELi4ELi1ELi32ELi64ELi64ELi32ELi0ELi0EEviiiPT_S1_S1_ii_param_4];
	mad.lo.s32 	%r505, %r1056, %r1030, %r19;
	cvta.to.global.u64 	%rd20, %rd38;
	mul.wide.s32 	%rd21, %r505, 4;
	add.s64 	%rd22, %rd20, %rd21;
	ld.global.u32 	%r506, [%rd22];
	mov.u32 	%r507, _ZZ9cuda_gemmIiLi256ELi4ELi1ELi32ELi64ELi64ELi32ELi0ELi0EEviiiPT_S1_S1_iiE11kron_fac_sh;
	mad.lo.s32 	%r508, %r82, 260, %r507;
	shl.b32 	%r509, %r1056, 2;
	add.s32 	%r510, %r508, %r509;
	st.shared.u32 	[%r510], %r506;
	shr.u32 	%r511, %r393, 5;
	add.s32 	%r1056, %r1056, %r511;
	setp.lt.s32 	%p36, %r1056, %r380;
	@%p36 bra 	$L__BB440_24;
$L__BB440_25:
	setp.lt.s32 	%p37, %r12, 1;
	bar.sync 	0;
	@%p37 bra 	$L__BB440_165;
	setp.ne.s32 	%p38, %r3, 1;
	@%p38 bra 	$L__BB440_95;
	mov.b32 	%r1073, 0;
$L__BB440_28:
	setp.lt.s32 	%p113, %r380, 1;
	add.s32 	%r103, %r1073, %r14;
	mul.lo.s32 	%r104, %r103, %r380;
	add.s32 	%r105, %r104, %r20;
	@%p113 bra 	$L__BB440_30;
	add.s32 	%r813, %r22, %r104;
	shl.b32 	%r814, %r813, 2;
	mov.u32 	%r815, _ZZ9cuda_gemmIiLi256ELi4ELi1ELi32ELi64ELi64ELi32ELi0ELi0EEviiiPT_S1_S1_iiE3Ash;
	add.s32 	%r816, %r815, %r814;
	ld.shared.u32 	%r1224, [%r816];
$L__BB440_30:
	setp.lt.s32 	%p114, %r380, 2;
	@%p114 bra 	$L__BB440_32;
	add.s32 	%r817, %r14, 1;
	and.b32  	%r818, %r817, 15;
	add.s32 	%r819, %r105, %r818;
	shl.b32 	%r820, %r819, 2;
	mov.u32 	%r821, _ZZ9cuda_gemmIiLi256ELi4ELi1ELi32ELi64ELi64ELi32ELi0ELi0EEviiiPT_S1_S1_iiE3Ash;
	add.s32 	%r822, %r821, %r820;
	ld.shared.u32 	%r1223, [%r822];
$L__BB440_32:
	setp.lt.s32 	%p115, %r380, 3;
	@%p115 bra 	$L__BB440_34;
	add.s32 	%r823, %r14, 2;
	and.b32  	%r824, %r823, 15;
	add.s32 	%r825, %r105, %r824;
	shl.b32 	%r826, %r825, 2;
	mov.u32 	%r827, _ZZ9cuda_gemmIiLi256ELi4ELi1ELi32ELi64ELi64ELi32ELi0ELi0EEviiiPT_S1_S1_iiE3Ash;
	add.s32 	%r828, %r827, %r826;
	ld.shared.u32 	%r1222, [%r828];
$L__BB440_34:
	setp.lt.s32 	%p116, %r380, 4;
	@%p116 bra 	$L__BB440_36;
	add.s32 	%r829, %r14, 3;
	and.b32  	%r830, %r829, 15;
	add.s32 	%r831, %r105, %r830;
	shl.b32 	%r832, %r831, 2;
	mov.u32 	%r833, _ZZ9cuda_gemmIiLi256ELi4ELi1ELi32ELi64ELi64ELi32ELi0ELi0EEviiiPT_S1_S1_iiE3Ash;
	add.s32 	%r834, %r833, %r832;
	ld.shared.u32 	%r1221, [%r834];
$L__BB440_36:
	setp.lt.s32 	%p117, %r380, 5;
	@%p117 bra 	$L__BB440_38;
	add.s32 	%r835, %r14, 4;
	and.b32  	%r836, %r835, 15;
	add.s32 	%r837, %r105, %r836;
	shl.b32 	%r838, %r837, 2;
	mov.u32 	%r839, _ZZ9cuda_gemmIiLi256ELi4ELi1ELi32ELi64ELi64ELi32ELi0ELi0EEviiiPT_S1_S1_iiE3Ash;
	add.s32 	%r840, %r839, %r838;
	ld.shared.u32 	%r1220, [%r840];
$L__BB440_38:
	setp.lt.s32 	%p118, %r380, 6;
	@%p118 bra 	$L__BB440_40;
	add.s32 	%r841, %r14, 5;
	and.b32  	%r842, %r841, 15;
	add.s32 	%r843, %r105, %r842;
	shl.b32 	%r844, %r843, 2;
	mov.u32 	%r845, _ZZ9cuda_gemmIiLi256ELi4ELi1ELi32ELi64ELi64ELi32ELi0ELi0EEviiiPT_S1_S1_iiE3Ash;
	add.s32 	%r846, %r845, %r844;
	ld.shared.u32 	%r1219, [%r846];
$L__BB440_40:
	setp.lt.s32 	%p119, %r380, 7;
	@%p119 bra 	$L__BB440_42;
	add.s32 	%r847, %r14, 6;
	and.b32  	%r848, %r847, 15;
	add.s32 	%r849, %r105, %r848;
	shl.b32 	%r850, %r849, 2;
	mov.u32 	%r851, _ZZ9cuda_gemmIiLi256ELi4ELi1ELi32ELi64ELi64ELi32ELi0ELi0EEviiiPT_S1_S1_iiE3Ash;
	add.s32 	%r852, %r851, %r850;
	ld.shared.u32 	%r1218, [%r852];
$L__BB440_42:
	setp.lt.s32 	%p120, %r380, 8;
	@%p120 bra 	$L__BB440_44;
	add.s32 	%r853, %r14, 7;
	and.b32  	%r854, %r853, 15;
	add.s32 	%r855, %r105, %r854;
	shl.b32 	%r856, %r855, 2;
	mov.u32 	%r857, _ZZ9cuda_gemmIiLi256ELi4ELi1ELi32ELi64ELi64ELi32ELi0ELi0EEviiiPT_S1_S1_iiE3Ash;
	add.s32 	%r858, %r857, %r856;
	ld.shared.u32 	%r1217, [%r858];
$L__BB440_44:
	setp.lt.s32 	%p121, %r380, 9;
	@%p121 bra 	$L__BB440_46;
	and.b32  	%r859, %r14, 15;
	xor.b32  	%r860, %r859, 8;
	add.s32 	%r861, %r105, %r860;
	shl.b32 	%r862, %r861, 2;
	mov.u32 	%r863, _ZZ9cuda_gemmIiLi256ELi4ELi1ELi32ELi64ELi64ELi32ELi0ELi0EEviiiPT_S1_S1_iiE3Ash;
	add.s32 	%r864, %r863, %r862;
	ld.shared.u32 	%r1216, [%r864];
$L__BB440_46:
	setp.lt.s32 	%p122, %r380, 10;
	@%p122 bra 	$L__BB440_48;
	add.s32 	%r865, %r14, 9;
	and.b32  	%r866, %r865, 15;
	add.s32 	%r867, %r105, %r866;
	shl.b32 	%r868, %r867, 2;
	mov.u32 	%r869, _ZZ9cuda_gemmIiLi256ELi4ELi1ELi32ELi64ELi64ELi32ELi0ELi0EEviiiPT_S1_S1_iiE3Ash;
	add.s32 	%r870, %r869, %r868;
	ld.shared.u32 	%r1215, [%r870];
$L__BB440_48:
	setp.lt.s32 	%p123, %r380, 11;
	@%p123 bra 	$L__BB440_50;
	add.s32 	%r871, %r14, 10;
	and.b32  	%r872, %r871, 15;
	add.s32 	%r873, %r105, %r872;
	shl.b32 	%r874, %r873, 2;
	mov.u32 	%r875, _ZZ9cuda_gemmIiLi256ELi4ELi1ELi32ELi64ELi64ELi32ELi0ELi0EEviiiPT_S1_S1_iiE3Ash;
	add.s32 	%r876, %r875, %r874;
	ld.shared.u32 	%r1214, [%r876];
$L__BB440_50:
	setp.lt.s32 	%p124, %r380, 12;
	@%p124 bra 	$L__BB440_52;
	add.s32 	%r877, %r14, 11;
	and.b32  	%r878, %r877, 15;
	add.s32 	%r879, %r105, %r878;
	shl.b32 	%r880, %r879, 2;
	mov.u32 	%r881, _ZZ9cuda_gemmIiLi256ELi4ELi1ELi32ELi64ELi64ELi32ELi0ELi0EEviiiPT_S1_S1_iiE3Ash;
	add.s32 	%r882, %r881, %r880;
	ld.shared.u32 	%r1213, [%r882];
$L__BB440_52:
	setp.lt.s32 	%p125, %r380, 13;
	@%p125 bra 	$L__BB440_54;
	add.s32 	%r883, %r14, 12;
	and.b32  	%r884, %r883, 15;
	add.s32 	%r885, %r105, %r884;
	shl.b32 	%r886, %r885, 2;
	mov.u32 	%r887, _ZZ9cuda_gemmIiLi256ELi4ELi1ELi32ELi64ELi64ELi32ELi0ELi0EEviiiPT_S1_S1_iiE3Ash;
	add.s32 	%r888, %r887, %r886;
	ld.shared.u32 	%r1212, [%r888];
$L__BB440_54:
	setp.lt.s32 	%p126, %r380, 14;
	@%p126 bra 	$L__BB440_56;
	add.s32 	%r889, %r14, 13;
	and.b32  	%r890, %r889, 15;
	add.s32 	%r891, %r105, %r890;
	shl.b32 	%r892, %r891, 2;
	mov.u32 	%r893, _ZZ9cuda_gemmIiLi256ELi4ELi1ELi32ELi64ELi64ELi32ELi0ELi0EEviiiPT_S1_S1_iiE3Ash;
	add.s32 	%r894, %r893, %r892;
	ld.shared.u32 	%r1211, [%r894];
$L__BB440_56:
	setp.lt.s32 	%p127, %r380, 15;
	@%p127 bra 	$L__BB440_58;
	add.s32 	%r895, %r14, 14;
	and.b32  	%r896, %r895, 15;
	add.s32 	%r897, %r105, %r896;
	shl.b32 	%r898, %r897, 2;
	mov.u32 	%r899, _ZZ9cuda_gemmIiLi256ELi4ELi1ELi32ELi64ELi64ELi32ELi0ELi0EEviiiPT_S1_S1_iiE3Ash;
	add.s32 	%r900, %r899, %r898;
	ld.shared.u32 	%r1210, [%r900];
$L__BB440_58:
	setp.lt.s32 	%p128, %r380, 16;
	@%p128 bra 	$L__BB440_60;
	add.s32 	%r901, %r14, -1;
	and.b32  	%r902, %r901, 15;
	add.s32 	%r903, %r105, %r902;
	shl.b32 	%r904, %r903, 2;
	mov.u32 	%r905, _ZZ9cuda_gemmIiLi256ELi4ELi1ELi32ELi64ELi64ELi32ELi0ELi0EEviiiPT_S1_S1_iiE3Ash;
	add.s32 	%r906, %r905, %r904;
	ld.shared.u32 	%r1209, [%r906];
$L__BB440_60:
	setp.ge.s32 	%p129, %r15, %r21;
	mov.u32 	%r1090, %r15;
	@%p129 bra 	$L__BB440_61;
	bra.uni 	$L__BB440_62;
$L__BB440_61:
	add.s32 	%r1073, %r1073, %r13;
	setp.lt.s32 	%p147, %r1073, %r12;
	@%p147 bra 	$L__BB440_28;
	bra.uni 	$L__BB440_165;
$L__BB440_62:
	mov.u32 	%r908, _ZZ9cuda_gemmIiLi256ELi4ELi1ELi32ELi64ELi64ELi32ELi0ELi0EEviiiPT_S1_S1_iiE11kron_fac_sh;
	mad.lo.s32 	%r140, %r1090, 260, %r908;
	mov.b32 	%r1092, 0;
	@%p113 bra 	$L__BB440_64;
	shl.b32 	%r909, %r30, 2;
	add.s32 	%r910, %r140, %r909;
	ld.shared.u32 	%r911, [%r910];
	mul.lo.s32 	%r1092, %r911, %r1224;
$L__BB440_64:
	@%p114 bra 	$L__BB440_66;
	shl.b32 	%r912, %r31, 2;
	add.s32 	%r913, %r140, %r912;
	ld.shared.u32 	%r914, [%r913+4];
	mad.lo.s32 	%r1092, %r914, %r1223, %r1092;
$L__BB440_66:
	@%p115 bra 	$L__BB440_68;
	shl.b32 	%r915, %r32, 2;
	add.s32 	%r916, %r140, %r915;
	ld.shared.u32 	%r917, [%r916+8];
	mad.lo.s32 	%r1092, %r917, %r1222, %r1092;
$L__BB440_68:
	@%p116 bra 	$L__BB440_70;
	shl.b32 	%r918, %r33, 2;
	add.s32 	%r919, %r140, %r918;
	ld.shared.u32 	%r920, [%r919+12];
	mad.lo.s32 	%r1092, %r920, %r1221, %r1092;
$L__BB440_70:
	@%p117 bra 	$L__BB440_72;
	shl.b32 	%r921, %r34, 2;
	add.s32 	%r922, %r140, %r921;
	ld.shared.u32 	%r923, [%r922+16];
	mad.lo.s32 	%r1092, %r923, %r1220, %r1092;
$L__BB440_72:
	setp.lt.s32 	%p135, %r380, 6;
	@%p135 bra 	$L__BB440_74;
	shl.b32 	%r924, %r35, 2;
	add.s32 	%r925, %r140, %r924;
	ld.shared.u32 	%r926, [%r925+20];
	mad.lo.s32 	%r1092, %r926, %r1219, %r1092;
$L__BB440_74:
	setp.lt.s32 	%p136, %r380, 7;
	@%p136 bra 	$L__BB440_76;
	shl.b32 	%r927, %r36, 2;
	add.s32 	%r928, %r140, %r927;
	ld.shared.u32 	%r929, [%r928+24];
	mad.lo.s32 	%r1092, %r929, %r1218, %r1092;
$L__BB440_76:
	setp.lt.s32 	%p137, %r380, 8;
	@%p137 bra 	$L__BB440_78;
	shl.b32 	%r930, %r37, 2;
	add.s32 	%r931, %r140, %r930;
	ld.shared.u32 	%r932, [%r931+28];
	mad.lo.s32 	%r1092, %r932, %r1217, %r1092;
$L__BB440_78:
	setp.lt.s32 	%p138, %r380, 9;
	@%p138 bra 	$L__BB440_80;
	shl.b32 	%r933, %r38, 2;
	add.s32 	%r934, %r140, %r933;
	ld.shared.u32 	%r935, [%r934+32];
	mad.lo.s32 	%r1092, %r935, %r1216, %r1092;
$L__BB440_80:
	setp.lt.s32 	%p139, %r380, 10;
	@%p139 bra 	$L__BB440_82;
	shl.b32 	%r936, %r39, 2;
	add.s32 	%r937, %r140, %r936;
	ld.shared.u32 	%r938, [%r937+36];
	mad.lo.s32 	%r1092, %r938, %r1215, %r1092;
$L__BB440_82:
	setp.lt.s32 	%p140, %r380, 11;
	@%p140 bra 	$L__BB440_84;
	shl.b32 	%r939, %r40, 2;
	add.s32 	%r940, %r140, %r939;
	ld.shared.u32 	%r941, [%r940+40];
	mad.lo.s32 	%r1092, %r941, %r1214, %r1092;
$L__BB440_84:
	setp.lt.s32 	%p141, %r380, 12;
	@%p141 bra 	$L__BB440_86;
	shl.b32 	%r942, %r41, 2;
	add.s32 	%r943, %r140, %r942;
	ld.shared.u32 	%r944, [%r943+44];
	mad.lo.s32 	%r1092, %r944, %r1213, %r1092;
$L__BB440_86:
	setp.lt.s32 	%p142, %r380, 13;
	@%p142 bra 	$L__BB440_88;
	shl.b32 	%r945, %r42, 2;
	add.s32 	%r946, %r140, %r945;
	ld.shared.u32 	%r947, [%r946+48];
	mad.lo.s32 	%r1092, %r947, %r1212, %r1092;
$L__BB440_88:
	setp.lt.s32 	%p143, %r380, 14;
	@%p143 bra 	$L__BB440_90;
	shl.b32 	%r948, %r43, 2;
	add.s32 	%r949, %r140, %r948;
	ld.shared.u32 	%r950, [%r949+52];
	mad.lo.s32 	%r1092, %r950, %r1211, %r1092;
$L__BB440_90:
	setp.lt.s32 	%p144, %r380, 15;
	@%p144 bra 	$L__BB440_92;
	shl.b32 	%r951, %r44, 2;
	add.s32 	%r952, %r140, %r951;
	ld.shared.u32 	%r953, [%r952+56];
	mad.lo.s32 	%r1092, %r953, %r1210, %r1092;
$L__BB440_92:
	setp.lt.s32 	%p145, %r380, 16;
	@%p145 bra 	$L__BB440_94;
	shl.b32 	%r954, %r45, 2;
	add.s32 	%r955, %r140, %r954;
	ld.shared.u32 	%r956, [%r955+60];
	mad.lo.s32 	%r1092, %r956, %r1209, %r1092;
$L__BB440_94:
	mad.lo.s32 	%r957, %r1090, %r12, %r103;
	shl.b32 	%r958, %r957, 2;
	mov.u32 	%r959, _ZZ9cuda_gemmIiLi256ELi4ELi1ELi32ELi64ELi64ELi32ELi0ELi0EEviiiPT_S1_S1_iiE3Csh;
	add.s32 	%r960, %r959, %r958;
	ld.shared.u32 	%r961, [%r960];
	add.s32 	%r962, %r961, %r1092;
	st.shared.u32 	[%r960], %r962;
	add.s32 	%r1090, %r1090, %r16;
	setp.lt.s32 	%p146, %r1090, %r21;
	@%p146 bra 	$L__BB440_62;
	bra.uni 	$L__BB440_61;
$L__BB440_95:
	setp.gt.u32 	%p39, %r380, 31;
	@%p39 bra 	$L__BB440_174;
	mov.b32 	%r1175, 0;
$L__BB440_97:
	setp.eq.s32 	%p40, %r380, 0;
	add.s32 	%r283, %r1175, %r14;
	mul.lo.s32 	%r284, %r283, %r380;
	add.s32 	%r285, %r284, %r20;
	@%p40 bra 	$L__BB440_99;
	add.s32 	%r513, %r22, %r284;
	shl.b32 	%r514, %r513, 2;
	mov.u32 	%r515, _ZZ9cuda_gemmIiLi256ELi4ELi1ELi32ELi64ELi64ELi32ELi0ELi0EEviiiPT_S1_S1_iiE3Ash;
	add.s32 	%r516, %r515, %r514;
	ld.shared.u32 	%r1224, [%r516];
$L__BB440_99:
	setp.lt.s32 	%p41, %r380, 2;
	@%p41 bra 	$L__BB440_101;
	add.s32 	%r517, %r14, 1;
	and.b32  	%r518, %r517, 15;
	add.s32 	%r519, %r285, %r518;
	shl.b32 	%r520, %r519, 2;
	mov.u32 	%r521, _ZZ9cuda_gemmIiLi256ELi4ELi1ELi32ELi64ELi64ELi32ELi0ELi0EEviiiPT_S1_S1_iiE3Ash;
	add.s32 	%r522, %r521, %r520;
	ld.shared.u32 	%r1223, [%r522];
$L__BB440_101:
	setp.lt.s32 	%p42, %r380, 3;
	@%p42 bra 	$L__BB440_103;
	add.s32 	%r523, %r14, 2;
	and.b32  	%r524, %r523, 15;
	add.s32 	%r525, %r285, %r524;
	shl.b32 	%r526, %r525, 2;
	mov.u32 	%r527, _ZZ9cuda_gemmIiLi256ELi4ELi1ELi32ELi64ELi64ELi32ELi0ELi0EEviiiPT_S1_S1_iiE3Ash;
	add.s32 	%r528, %r527, %r526;
	ld.shared.u32 	%r1222, [%r528];
$L__BB440_103:
	setp.lt.s32 	%p43, %r380, 4;
	@%p43 bra 	$L__BB440_105;
	add.s32 	%r529, %r14, 3;
	and.b32  	%r530, %r529, 15;
	add.s32 	%r531, %r285, %r530;
	shl.b32 	%r532, %r531, 2;
	mov.u32 	%r533, _ZZ9cuda_gemmIiLi256ELi4ELi1ELi32ELi64ELi64ELi32ELi0ELi0EEviiiPT_S1_S1_iiE3Ash;
	add.s32 	%r534, %r533, %r532;
	ld.shared.u32 	%r1221, [%r534];
$L__BB440_105:
	setp.lt.s32 	%p44, %r380, 5;
	@%p44 bra 	$L__BB440_107;
	add.s32 	%r535, %r14, 4;
	and.b32  	%r536, %r535, 15;
	add.s32 	%r537, %r285, %r536;
	shl.b32 	%r538, %r537, 2;
	mov.u32 	%r539, _ZZ9cuda_gemmIiLi256ELi4ELi1ELi32ELi64ELi64ELi32ELi0ELi0EEviiiPT_S1_S1_iiE3Ash;
	add.s32 	%r540, %r539, %r538;
	ld.shared.u32 	%r1220, [%r540];
$L__BB440_107:
	setp.lt.s32 	%p45, %r380, 6;
	@%p45 bra 	$L__BB440_109;
	add.s32 	%r541, %r14, 5;
	and.b32  	%r542, %r541, 15;
	add.s32 	%r543, %r285, %r542;
	shl.b32 	%r544, %r543, 2;
	mov.u32 	%r545, _ZZ9cuda_gemmIiLi256ELi4ELi1ELi32ELi64ELi64ELi32ELi0ELi0EEviiiPT_S1_S1_iiE3Ash;
	add.s32 	%r546, %r545, %r544;
	ld.shared.u32 	%r1219, [%r546];
$L__BB440_109:
	setp.lt.s32 	%p46, %r380, 7;
	@%p46 bra 	$L__BB440_111;
	add.s32 	%r547, %r14, 6;
	and.b32  	%r548, %r547, 15;
	add.s32 	%r549, %r285, %r548;
	shl.b32 	%r550, %r549, 2;
	mov.u32 	%r551, _ZZ9cuda_gemmIiLi256ELi4ELi1ELi32ELi64ELi64ELi32ELi0ELi0EEviiiPT_S1_S1_iiE3Ash;
	add.s32 	%r552, %r551, %r550;
	ld.shared.u32 	%r1218, [%r552];
$L__BB440_111:
	setp.lt.s32 	%p47, %r380, 8;
	@%p47 bra 	$L__BB440_113;
	add.s32 	%r553, %r14, 7;
	and.b32  	%r554, %r553, 15;
	add.s32 	%r555, %r285, %r554;
	shl.b32 	%r556, %r555, 2;
	mov.u32 	%r557, _ZZ9cuda_gemmIiLi256ELi4ELi1ELi32ELi64ELi64ELi32ELi0ELi0EEviiiPT_S1_S1_iiE3Ash;
	add.s32 	%r558, %r557, %r556;
	ld.shared.u32 	%r1217, [%r558];
$L__BB440_113:
	setp.lt.s32 	%p48, %r380, 9;
	@%p48 bra 	$L__BB440_115;
	and.b32  	%r559, %r14, 15;
	xor.b32  	%r560, %r559, 8;
	add.s32 	%r561, %r285, %r560;
	shl.b32 	%r562, %r561, 2;
	mov.u32 	%r563, _ZZ9cuda_gemmIiLi256ELi4ELi1ELi32ELi64ELi64ELi32ELi0ELi0EEviiiPT_S1_S1_iiE3Ash;
	add.s32 	%r564, %r563, %r562;
	ld.shared.u32 	%r1216, [%r564];
$L__BB440_115:
	setp.lt.s32 	%p49, %r380, 10;
	@%p49 bra 	$L__BB440_117;
	add.s32 	%r565, %r14, 9;
	and.b32  	%r566, %r565, 15;
	add.s32 	%r567, %r285, %r566;
	shl.b32 	%r568, %r567, 2;
	mov.u32 	%r569, _ZZ9cuda_gemmIiLi256ELi4ELi1ELi32ELi64ELi64ELi32ELi0ELi0EEviiiPT_S1_S1_iiE3Ash;
	add.s32 	%r570, %r569, %r568;
	ld.shared.u32 	%r1215, [%r570];
$L__BB440_117:
	setp.lt.s32 	%p50, %r380, 11;
	@%p50 bra 	$L__BB440_119;
	add.s32 	%r571, %r14, 10;
	and.b32  	%r572, %r571, 15;
	add.s32 	%r573, %r285, %r572;
	shl.b32 	%r574, %r573, 2;
	mov.u32 	%r575, _ZZ9cuda_gemmIiLi256ELi4ELi1ELi32ELi64ELi64ELi32ELi0ELi0EEviiiPT_S1_S1_iiE3Ash;
	add.s32 	%r576, %r575, %r574;
	ld.shared.u32 	%r1214, [%r576];
$L__BB440_119:
	setp.lt.s32 	%p51, %r380, 12;
	@%p51 bra 	$L__BB440_121;
	add.s32 	%r577, %r14, 11;
	and.b32  	%r578, %r577, 15;
	add.s32 	%r579, %r285, %r578;
	shl.b32 	%r580, %r579, 2;
	mov.u32 	%r581, _ZZ9cuda_gemmIiLi256ELi4ELi1ELi32ELi64ELi64ELi32ELi0ELi0EEviiiPT_S1_S1_iiE3Ash;
	add.s32 	%r582, %r581, %r580;
	ld.shared.u32 	%r1213, [%r582];
$L__BB440_121:
	setp.lt.s32 	%p52, %r380, 13;
	@%p52 bra 	$L__BB440_123;
	add.s32 	%r583, %r14, 12;
	and.b32  	%r584, %r583, 15;
	add.s32 	%r585, %r285, %r584;
	shl.b32 	%r586, %r585, 2;
	mov.u32 	%r587, _ZZ9cuda_gemmIiLi256ELi4ELi1ELi32ELi64ELi64ELi32ELi0ELi0EEviiiPT_S1_S1_iiE3Ash;
	add.s32 	%r588, %r587, %r586;
	ld.shared.u32 	%r1212, [%r588];
$L__BB440_123:
	setp.lt.s32 	%p53, %r380, 14;
	@%p53 bra 	$L__BB440_125;
	add.s32 	%r589, %r14, 13;
	and.b32  	%r590, %r589, 15;
	add.s32 	%r591, %r285, %r590;
	shl.b32 	%r592, %r591, 2;
	mov.u32 	%r593, _ZZ9cuda_gemmIiLi256ELi4ELi1ELi32ELi64ELi64ELi32ELi0ELi0EEviiiPT_S1_S1_iiE3Ash;
	add.s32 	%r594, %r593, %r592;
	ld.shared.u32 	%r1211, [%r594];
$L__BB440_125:
	setp.lt.s32 	%p54, %r380, 15;
	@%p54 bra 	$L__BB440_127;
	add.s32 	%r595, %r14, 14;
	and.b32  	%r596, %r595, 15;
	add.s32 	%r597, %r285, %r596;
	shl.b32 	%r598, %r597, 2;
	mov.u32 	%r599, _ZZ9cuda_gemmIiLi256ELi4ELi1ELi32ELi64ELi64ELi32ELi0ELi0EEviiiPT_S1_S1_iiE3Ash;
	add.s32 	%r600, %r599, %r598;
	ld.shared.u32 	%r1210, [%r600];
$L__BB440_127:
	setp.lt.s32 	%p55, %r380, 16;
	@%p55 bra 	$L__BB440_129;
	add.s32 	%r601, %r14, -1;
	and.b32  	%r602, %r601, 15;
	add.s32 	%r603, %r285, %r602;
	shl.b32 	%r604, %r603, 2;
	mov.u32 	%r605, _ZZ9cuda_gemmIiLi256ELi4ELi1ELi32ELi64ELi64ELi32ELi0ELi0EEviiiPT_S1_S1_iiE3Ash;
	add.s32 	%r606, %r605, %r604;
	ld.shared.u32 	%r1209, [%r606];
$L__BB440_129:
	setp.ge.s32 	%p56, %r15, %r21;
	@%p56 bra 	$L__BB440_164;
	mov.u32 	%r1192, %r15;
$L__BB440_131:
	mov.u32 	%r608, _ZZ9cuda_gemmIiLi256ELi4ELi1ELi32ELi64ELi64ELi32ELi0ELi0EEviiiPT_S1_S1_iiE11kron_fac_sh;
	mad.lo.s32 	%r319, %r1192, 260, %r608;
	mov.b32 	%r1194, 0;
	@%p40 bra 	$L__BB440_133;
	shl.b32 	%r609, %r30, 2;
	add.s32 	%r610, %r319, %r609;
	ld.shared.u32 	%r611, [%r610];
	mul.lo.s32 	%r1194, %r611, %r1224;
$L__BB440_133:
	@%p41 bra 	$L__BB440_135;
	shl.b32 	%r612, %r31, 2;
	add.s32 	%r613, %r319, %r612;
	ld.shared.u32 	%r614, [%r613+4];
	mad.lo.s32 	%r1194, %r614, %r1223, %r1194;
$L__BB440_135:
	@%p42 bra 	$L__BB440_137;
	shl.b32 	%r615, %r32, 2;
	add.s32 	%r616, %r319, %r615;
	ld.shared.u32 	%r617, [%r616+8];
	mad.lo.s32 	%r1194, %r617, %r1222, %r1194;
$L__BB440_137:
	@%p43 bra 	$L__BB440_139;
	shl.b32 	%r618, %r33, 2;
	add.s32 	%r619, %r319, %r618;
	ld.shared.u32 	%r620, [%r619+12];
	mad.lo.s32 	%r1194, %r620, %r1221, %r1194;
$L__BB440_139:
	@%p44 bra 	$L__BB440_141;
	shl.b32 	%r621, %r34, 2;
	add.s32 	%r622, %r319, %r621;
	ld.shared.u32 	%r623, [%r622+16];
	mad.lo.s32 	%r1194, %r623, %r1220, %r1194;
$L__BB440_141:
	setp.lt.s32 	%p62, %r380, 6;
	@%p62 bra 	$L__BB440_143;
	shl.b32 	%r624, %r35, 2;
	add.s32 	%r625, %r319, %r624;
	ld.shared.u32 	%r626, [%r625+20];
	mad.lo.s32 	%r1194, %r626, %r1219, %r1194;
$L__BB440_143:
	setp.lt.s32 	%p63, %r380, 7;
	@%p63 bra 	$L__BB440_145;
	shl.b32 	%r627, %r36, 2;
	add.s32 	%r628, %r319, %r627;
	ld.shared.u32 	%r629, [%r628+24];
	mad.lo.s32 	%r1194, %r629, %r1218, %r1194;
$L__BB440_145:
	setp.lt.s32 	%p64, %r380, 8;
	@%p64 bra 	$L__BB440_147;
	shl.b32 	%r630, %r37, 2;
	add.s32 	%r631, %r319, %r630;
	ld.shared.u32 	%r632, [%r631+28];
	mad.lo.s32 	%r1194, %r632, %r1217, %r1194;
$L__BB440_147:
	setp.lt.s32 	%p65, %r380, 9;
	@%p65 bra 	$L__BB440_149;
	shl.b32 	%r633, %r38, 2;
	add.s32 	%r634, %r319, %r633;
	ld.shared.u32 	%r635, [%r634+32];
	mad.lo.s32 	%r1194, %r635, %r1216, %r1194;
$L__BB440_149:
	setp.lt.s32 	%p66, %r380, 10;
	@%p66 bra 	$L__BB440_151;
	shl.b32 	%r636, %r39, 2;
	add.s32 	%r637, %r319, %r636;
	ld.shared.u32 	%r638, [%r637+36];
	mad.lo.s32 	%r1194, %r638, %r1215, %r1194;
$L__BB440_151:
	setp.lt.s32 	%p67, %r380, 11;
	@%p67 bra 	$L__BB440_153;
	shl.b32 	%r639, %r40, 2;
	add.s32 	%r640, %r319, %r639;
	ld.shared.u32 	%r641, [%r640+40];
	mad.lo.s32 	%r1194, %r641, %r1214, %r1194;
$L__BB440_153:
	setp.lt.s32 	%p68, %r380, 12;
	@%p68 bra 	$L__BB440_155;
	shl.b32 	%r642, %r41, 2;
	add.s32 	%r643, %r319, %r642;
	ld.shared.u32 	%r644, [%r643+44];
	mad.lo.s32 	%r1194, %r644, %r1213, %r1194;
$L__BB440_155:
	setp.lt.s32 	%p69, %r380, 13;
	@%p69 bra 	$L__BB440_157;
	shl.b32 	%r645, %r42, 2;
	add.s32 	%r646, %r319, %r645;
	ld.shared.u32 	%r647, [%r646+48];
	mad.lo.s32 	%r1194, %r647, %r1212, %r1194;
$L__BB440_157:
	setp.lt.s32 	%p70, %r380, 14;
	@%p70 bra 	$L__BB440_159;
	shl.b32 	%r648, %r43, 2;
	add.s32 	%r649, %r319, %r648;
	ld.shared.u32 	%r650, [%r649+52];
	mad.lo.s32 	%r1194, %r650, %r1211, %r1194;
$L__BB440_159:
	setp.lt.s32 	%p71, %r380, 15;
	@%p71 bra 	$L__BB440_161;
	shl.b32 	%r651, %r44, 2;
	add.s32 	%r652, %r319, %r651;
	ld.shared.u32 	%r653, [%r652+56];
	mad.lo.s32 	%r1194, %r653, %r1210, %r1194;
$L__BB440_161:
	setp.lt.s32 	%p72, %r380, 16;
	@%p72 bra 	$L__BB440_163;
	shl.b32 	%r654, %r45, 2;
	add.s32 	%r655, %r319, %r654;
	ld.shared.u32 	%r656, [%r655+60];
	mad.lo.s32 	%r1194, %r656, %r1209, %r1194;
$L__BB440_163:
	mad.lo.s32 	%r657, %r1192, %r12, %r283;
	shl.b32 	%r658, %r657, 2;
	mov.u32 	%r659, _ZZ9cuda_gemmIiLi256ELi4ELi1ELi32ELi64ELi64ELi32ELi0ELi0EEviiiPT_S1_S1_iiE3Csh;
	add.s32 	%r660, %r659, %r658;
	st.shared.u32 	[%r660], %r1194;
	add.s32 	%r1192, %r1192, %r16;
	setp.lt.s32 	%p73, %r1192, %r21;
	@%p73 bra 	$L__BB440_131;
$L__BB440_164:
	add.s32 	%r1175, %r1175, %r13;
	setp.lt.s32 	%p74, %r1175, %r12;
	@%p74 bra 	$L__BB440_97;
$L__BB440_165:
	bar.sync 	0;
	@%p29 bra 	$L__BB440_172;
	ld.param.u32 	%r1028, [_Z9cuda_gemmIiLi256ELi4ELi1ELi32ELi64ELi64ELi32ELi0ELi0EEviiiPT_S1_S1_ii_param_1];
	setp.eq.s32 	%p149, %r29, 0;
	div.s32 	%r370, %r378, %r380;
	mad.lo.s32 	%r371, %r1049, %r1028, %r24;
	mov.u32 	%r1225, %r1;
	@%p149 bra 	$L__BB440_170;
	setp.eq.s32 	%p150, %r29, 1;
	div.s32 	%r963, %r1, %r12;
	mul.lo.s32 	%r964, %r963, %r12;
	sub.s32 	%r965, %r1, %r964;
	mad.lo.s32 	%r966, %r370, %r963, %r371;
	add.s32 	%r967, %r966, %r965;
	shl.b32 	%r968, %r1, 2;
	mov.u32 	%r969, _ZZ9cuda_gemmIiLi256ELi4ELi1ELi32ELi64ELi64ELi32ELi0ELi0EEviiiPT_S1_S1_iiE3Csh;
	add.s32 	%r970, %r969, %r968;
	ld.shared.u32 	%r971, [%r970];
	mul.wide.s32 	%rd23, %r967, 4;
	add.s64 	%rd24, %rd1, %rd23;
	st.global.u32 	[%rd24], %r971;
	mov.u32 	%r1225, %r70;
	@%p150 bra 	$L__BB440_170;
	setp.eq.s32 	%p151, %r29, 2;
	div.s32 	%r972, %r70, %r12;
	mul.lo.s32 	%r973, %r972, %r12;
	sub.s32 	%r974, %r70, %r973;
	mad.lo.s32 	%r975, %r370, %r972, %r371;
	add.s32 	%r976, %r975, %r974;
	shl.b32 	%r977, %r1, 2;
	mov.u32 	%r978, _ZZ9cuda_gemmIiLi256ELi4ELi1ELi32ELi64ELi64ELi32ELi0ELi0EEviiiPT_S1_S1_iiE3Csh;
	add.s32 	%r979, %r978, %r977;
	add.s32 	%r980, %r979, %r28;
	ld.shared.u32 	%r981, [%r980];
	mul.wide.s32 	%rd25, %r976, 4;
	add.s64 	%rd26, %rd1, %rd25;
	st.global.u32 	[%rd26], %r981;
	mov.u32 	%r1225, %r71;
	@%p151 bra 	$L__BB440_170;
	add.s32 	%r1225, %r71, %r393;
	div.s32 	%r982, %r71, %r12;
	mul.lo.s32 	%r983, %r982, %r12;
	sub.s32 	%r984, %r71, %r983;
	mad.lo.s32 	%r985, %r370, %r982, %r371;
	add.s32 	%r986, %r985, %r984;
	shl.b32 	%r987, %r1, 2;
	mov.u32 	%r988, _ZZ9cuda_gemmIiLi256ELi4ELi1ELi32ELi64ELi64ELi32ELi0ELi0EEviiiPT_S1_S1_iiE3Csh;
	add.s32 	%r989, %r988, %r987;
	add.s32 	%r990, %r989, %r28;
	add.s32 	%r991, %r990, %r28;
	ld.shared.u32 	%r992, [%r991];
	mul.wide.s32 	%rd27, %r986, 4;
	add.s64 	%rd28, %rd1, %rd27;
	st.global.u32 	[%rd28], %r992;
$L__BB440_170:
	setp.lt.u32 	%p152, %r27, 3;
	@%p152 bra 	$L__BB440_172;
$L__BB440_171:
	div.s32 	%r993, %r1225, %r12;
	mul.lo.s32 	%r994, %r993, %r12;
	sub.s32 	%r995, %r1225, %r994;
	mad.lo.s32 	%r996, %r370, %r993, %r371;
	add.s32 	%r997, %r996, %r995;
	shl.b32 	%r998, %r1225, 2;
	mov.u32 	%r999, _ZZ9cuda_gemmIiLi256ELi4ELi1ELi32ELi64ELi64ELi32ELi0ELi0EEviiiPT_S1_S1_iiE3Csh;
	add.s32 	%r1000, %r999, %r998;
	ld.shared.u32 	%r1001, [%r1000];
	mul.wide.s32 	%rd29, %r997, 4;
	add.s64 	%rd30, %rd1, %rd29;
	st.global.u32 	[%rd30], %r1001;
	add.s32 	%r1002, %r1225, %r393;
	div.s32 	%r1003, %r1002, %r12;
	mul.lo.s32 	%r1004, %r1003, %r12;
	sub.s32 	%r1005, %r1002, %r1004;
	mad.lo.s32 	%r1006, %r370, %r1003, %r371;
	add.s32 	%r1007, %r1006, %r1005;
	add.s32 	%r1008, %r1000, %r28;
	ld.shared.u32 	%r1009, [%r1008];
	mul.wide.s32 	%rd31, %r1007, 4;
	add.s64 	%rd32, %rd1, %rd31;
	st.global.u32 	[%rd32], %r1009;
	add.s32 	%r1010, %r1002, %r393;
	div.s32 	%r1011, %r1010, %r12;
	mul.lo.s32 	%r1012, %r1011, %r12;
	sub.s32 	%r1013, %r1010, %r1012;
	mad.lo.s32 	%r1014, %r370, %r1011, %r371;
	add.s32 	%r1015, %r1014, %r1013;
	add.s32 	%r1016, %r1008, %r28;
	ld.shared.u32 	%r1017, [%r1016];
	mul.wide.s32 	%rd33, %r1015, 4;
	add.s64 	%rd34, %rd1, %rd33;
	st.global.u32 	[%rd34], %r1017;
	add.s32 	%r1018, %r1010, %r393;
	div.s32 	%r1019, %r1018, %r12;
	mul.lo.s32 	%r1020, %r1019, %r12;
	sub.s32 	%r1021, %r1018, %r1020;
	mad.lo.s32 	%r1022, %r370, %r1019, %r371;
	add.s32 	%r1023, %r1022, %r1021;
	add.s32 	%r1024, %r1016, %r28;
	ld.shared.u32 	%r1025, [%r1024];
	mul.wide.s32 	%rd35, %r1023, 4;
	add.s64 	%rd36, %rd1, %rd35;
	st.global.u32 	[%rd36], %r1025;
	add.s32 	%r1225, %r1018, %r393;
	setp.lt.u32 	%p153, %r1225, 16;
	@%p153 bra 	$L__BB440_171;
$L__BB440_172:
	mov.u32 	%r1026, %nctaid.y;
	add.s32 	%r1049, %r1049, %r1026;
	shl.b32 	%r1027, %r1026, 2;
	setp.lt.u32 	%p154, %r1049, %r1027;
	@%p154 bra 	$L__BB440_7;
$L__BB440_173:
	ret;
$L__BB440_174:
	mov.b32 	%r1123, 0;
$L__BB440_175:
	setp.lt.s32 	%p75, %r380, 1;
	add.s32 	%r191, %r1123, %r14;
	mul.lo.s32 	%r192, %r191, %r380;
	add.s32 	%r193, %r192, %r20;
	@%p75 bra 	$L__BB440_177;
	add.s32 	%r662, %r22, %r192;
	shl.b32 	%r663, %r662, 2;
	mov.u32 	%r664, _ZZ9cuda_gemmIiLi256ELi4ELi1ELi32ELi64ELi64ELi32ELi0ELi0EEviiiPT_S1_S1_iiE3Ash;
	add.s32 	%r665, %r664, %r663;
	ld.shared.u32 	%r1224, [%r665];
$L__BB440_177:
	setp.lt.s32 	%p76, %r380, 2;
	@%p76 bra 	$L__BB440_179;
	add.s32 	%r666, %r14, 1;
	and.b32  	%r667, %r666, 15;
	add.s32 	%r668, %r193, %r667;
	shl.b32 	%r669, %r668, 2;
	mov.u32 	%r670, _ZZ9cuda_gemmIiLi256ELi4ELi1ELi32ELi64ELi64ELi32ELi0ELi0EEviiiPT_S1_S1_iiE3Ash;
	add.s32 	%r671, %r670, %r669;
	ld.shared.u32 	%r1223, [%r671];
$L__BB440_179:
	setp.lt.s32 	%p77, %r380, 3;
	@%p77 bra 	$L__BB440_181;
	add.s32 	%r672, %r14, 2;
	and.b32  	%r673, %r672, 15;
	add.s32 	%r674, %r193, %r673;
	shl.b32 	%r675, %r674, 2;
	mov.u32 	%r676, _ZZ9cuda_gemmIiLi256ELi4ELi1ELi32ELi64ELi64ELi32ELi0ELi0EEviiiPT_S1_S1_iiE3Ash;
	add.s32 	%r677, %r676, %r675;
	ld.shared.u32 	%r1222, [%r677];
$L__BB440_181:
	setp.lt.s32 	%p78, %r380, 4;
	@%p78 bra 	$L__BB440_183;
	add.s32 	%r678, %r14, 3;
	and.b32  	%r679, %r678, 15;
	add.s32 	%r680, %r193, %r679;
	shl.b32 	%r681, %r680, 2;
	mov.u32 	%r682, _ZZ9cuda_gemmIiLi256ELi4ELi1ELi32ELi64ELi64ELi32ELi0ELi0EEviiiPT_S1_S1_iiE3Ash;
	add.s32 	%r683, %r682, %r681;
	ld.shared.u32 	%r1221, [%r683];
$L__BB440_183:
	setp.lt.s32 	%p79, %r380, 5;
	@%p79 bra 	$L__BB440_185;
	add.s32 	%r684, %r14, 4;
	and.b32  	%r685, %r684, 15;
	add.s32 	%r686, %r193, %r685;
	shl.b32 	%r687, %r686, 2;
	mov.u32 	%r688, _ZZ9cuda_gemmIiLi256ELi4ELi1ELi32ELi64ELi64ELi32ELi0ELi0EEviiiPT_S1_S1_iiE3Ash;
	add.s32 	%r689, %r688, %r687;
	ld.shared.u32 	%r1220, [%r689];
$L__BB440_185:
	setp.lt.s32 	%p80, %r380, 6;
	@%p80 bra 	$L__BB440_187;
	add.s32 	%r690, %r14, 5;
	and.b32  	%r691, %r690, 15;
	add.s32 	%r692, %r193, %r691;
	shl.b32 	%r693, %r692, 2;
	mov.u32 	%r694, _ZZ9cuda_gemmIiLi256ELi4ELi1ELi32ELi64ELi64ELi32ELi0ELi0EEviiiPT_S1_S1_iiE3Ash;
	add.s32 	%r695, %r694, %r693;
	ld.shared.u32 	%r1219, [%r695];
$L__BB440_187:
	setp.lt.s32 	%p81, %r380, 7;
	@%p81 bra 	$L__BB440_189;
	add.s32 	%r696, %r14, 6;
	and.b32  	%r697, %r696, 15;
	add.s32 	%r698, %r193, %r697;
	shl.b32 	%r699, %r698, 2;
	mov.u32 	%r700, _ZZ9cuda_gemmIiLi256ELi4ELi1ELi32ELi64ELi64ELi32ELi0ELi0EEviiiPT_S1_S1_iiE3Ash;
	add.s32 	%r701, %r700, %r699;
	ld.shared.u32 	%r1218, [%r701];
$L__BB440_189:
	setp.lt.s32 	%p82, %r380, 8;
	@%p82 bra 	$L__BB440_191;
	add.s32 	%r702, %r14, 7;
	and.b32  	%r703, %r702, 15;
	add.s32 	%r704, %r193, %r703;
	shl.b32 	%r705, %r704, 2;
	mov.u32 	%r706, _ZZ9cuda_gemmIiLi256ELi4ELi1ELi32ELi64ELi64ELi32ELi0ELi0EEviiiPT_S1_S1_iiE3Ash;
	add.s32 	%r707, %r706, %r705;
	ld.shared.u32 	%r1217, [%r707];
$L__BB440_191:
	setp.lt.s32 	%p83, %r380, 9;
	@%p83 bra 	$L__BB440_193;
	and.b32  	%r708, %r14, 15;
	xor.b32  	%r709, %r708, 8;
	add.s32 	%r710, %r193, %r709;
	shl.b32 	%r711, %r710, 2;
	mov.u32 	%r712, _ZZ9cuda_gemmIiLi256ELi4ELi1ELi32ELi64ELi64ELi32ELi0ELi0EEviiiPT_S1_S1_iiE3Ash;
	add.s32 	%r713, %r712, %r711;
	ld.shared.u32 	%r1216, [%r713];
$L__BB440_193:
	setp.lt.s32 	%p84, %r380, 10;
	@%p84 bra 	$L__BB440_195;
	add.s32 	%r714, %r14, 9;
	and.b32  	%r715, %r714, 15;
	add.s32 	%r716, %r193, %r715;
	shl.b32 	%r717, %r716, 2;
	mov.u32 	%r718, _ZZ9cuda_gemmIiLi256ELi4ELi1ELi32ELi64ELi64ELi32ELi0ELi0EEviiiPT_S1_S1_iiE3Ash;
	add.s32 	%r719, %r718, %r717;
	ld.shared.u32 	%r1215, [%r719];
$L__BB440_195:
	setp.lt.s32 	%p85, %r380, 11;
	@%p85 bra 	$L__BB440_197;
	add.s32 	%r720, %r14, 10;
	and.b32  	%r721, %r720, 15;
	add.s32 	%r722, %r193, %r721;
	shl.b32 	%r723, %r722, 2;
	mov.u32 	%r724, _ZZ9cuda_gemmIiLi256ELi4ELi1ELi32ELi64ELi64ELi32ELi0ELi0EEviiiPT_S1_S1_iiE3Ash;
	add.s32 	%r725, %r724, %r723;
	ld.shared.u32 	%r1214, [%r725];
$L__BB440_197:
	setp.lt.s32 	%p86, %r380, 12;
	@%p86 bra 	$L__BB440_199;
	add.s32 	%r726, %r14, 11;
	and.b32  	%r727, %r726, 15;
	add.s32 	%r728, %r193, %r727;
	shl.b32 	%r729, %r728, 2;
	mov.u32 	%r730, _ZZ9cuda_gemmIiLi256ELi4ELi1ELi32ELi64ELi64ELi32ELi0ELi0EEviiiPT_S1_S1_iiE3Ash;
	add.s32 	%r731, %r730, %r729;
	ld.shared.u32 	%r1213, [%r731];
$L__BB440_199:
	setp.lt.s32 	%p87, %r380, 13;
	@%p87 bra 	$L__BB440_201;
	add.s32 	%r732, %r14, 12;
	and.b32  	%r733, %r732, 15;
	add.s32 	%r734, %r193, %r733;
	shl.b32 	%r735, %r734, 2;
	mov.u32 	%r736, _ZZ9cuda_gemmIiLi256ELi4ELi1ELi32ELi64ELi64ELi32ELi0ELi0EEviiiPT_S1_S1_iiE3Ash;
	add.s32 	%r737, %r736, %r735;
	ld.shared.u32 	%r1212, [%r737];
$L__BB440_201:
	setp.lt.s32 	%p88, %r380, 14;
	@%p88 bra 	$L__BB440_203;
	add.s32 	%r738, %r14, 13;
	and.b32  	%r739, %r738, 15;
	add.s32 	%r740, %r193, %r739;
	shl.b32 	%r741, %r740, 2;
	mov.u32 	%r742, _ZZ9cuda_gemmIiLi256ELi4ELi1ELi32ELi64ELi64ELi32ELi0ELi0EEviiiPT_S1_S1_iiE3Ash;
	add.s32 	%r743, %r742, %r741;
	ld.shared.u32 	%r1211, [%r743];
$L__BB440_203:
	setp.lt.s32 	%p89, %r380, 15;
	@%p89 bra 	$L__BB440_205;
	add.s32 	%r744, %r14, 14;
	and.b32  	%r745, %r744, 15;
	add.s32 	%r746, %r193, %r745;
	shl.b32 	%r747, %r746, 2;
	mov.u32 	%r748, _ZZ9cuda_gemmIiLi256ELi4ELi1ELi32ELi64ELi64ELi32ELi0ELi0EEviiiPT_S1_S1_iiE3Ash;
	add.s32 	%r749, %r748, %r747;
	ld.shared.u32 	%r1210, [%r749];
$L__BB440_205:
	setp.lt.s32 	%p90, %r380, 16;
	@%p90 bra 	$L__BB440_207;
	add.s32 	%r750, %r14, -1;
	and.b32  	%r751, %r750, 15;
	add.s32 	%r752, %r193, %r751;
	shl.b32 	%r753, %r752, 2;
	mov.u32 	%r754, _ZZ9cuda_gemmIiLi256ELi4ELi1ELi32ELi64ELi64ELi32ELi0ELi0EEviiiPT_S1_S1_iiE3Ash;
	add.s32 	%r755, %r754, %r753;
	ld.shared.u32 	%r1209, [%r755];
$L__BB440_207:
	setp.ge.s32 	%p91, %r15, %r21;
	mov.u32 	%r1140, %r15;
	@%p91 bra 	$L__BB440_208;
	bra.uni 	$L__BB440_209;
$L__BB440_208:
	add.s32 	%r1123, %r1123, %r13;
	setp.lt.s32 	%p112, %r1123, %r12;
	@%p112 bra 	$L__BB440_175;
	bra.uni 	$L__BB440_165;
$L__BB440_209:
	mov.u32 	%r757, _ZZ9cuda_gemmIiLi256ELi4ELi1ELi32ELi64ELi64ELi32ELi0ELi0EEviiiPT_S1_S1_iiE11kron_fac_sh;
	mad.lo.s32 	%r228, %r1140, 260, %r757;
	mov.b32 	%r1142, 0;
	@%p75 bra 	$L__BB440_211;
	shl.b32 	%r758, %r30, 2;
	add.s32 	%r759, %r228, %r758;
	ld.shared.u32 	%r760, [%r759];
	mul.lo.s32 	%r1142, %r760, %r1224;
$L__BB440_211:
	@%p76 bra 	$L__BB440_213;
	shl.b32 	%r761, %r31, 2;
	add.s32 	%r762, %r228, %r761;
	ld.shared.u32 	%r763, [%r762+4];
	mad.lo.s32 	%r1142, %r763, %r1223, %r1142;
$L__BB440_213:
	@%p77 bra 	$L__BB440_215;
	shl.b32 	%r764, %r32, 2;
	add.s32 	%r765, %r228, %r764;
	ld.shared.u32 	%r766, [%r765+8];
	mad.lo.s32 	%r1142, %r766, %r1222, %r1142;
$L__BB440_215:
	@%p78 bra 	$L__BB440_217;
	shl.b32 	%r767, %r33, 2;
	add.s32 	%r768, %r228, %r767;
	ld.shared.u32 	%r769, [%r768+12];
	mad.lo.s32 	%r1142, %r769, %r1221, %r1142;
$L__BB440_217:
	setp.lt.s32 	%p96, %r380, 5;
	@%p96 bra 	$L__BB440_219;
	shl.b32 	%r770, %r34, 2;
	add.s32 	%r771, %r228, %r770;
	ld.shared.u32 	%r772, [%r771+16];
	mad.lo.s32 	%r1142, %r772, %r1220, %r1142;
$L__BB440_219:
	setp.lt.s32 	%p97, %r380, 6;
	@%p97 bra 	$L__BB440_221;
	shl.b32 	%r773, %r35, 2;
	add.s32 	%r774, %r228, %r773;
	ld.shared.u32 	%r775, [%r774+20];
	mad.lo.s32 	%r1142, %r775, %r1219, %r1142;
$L__BB440_221:
	setp.lt.s32 	%p98, %r380, 7;
	@%p98 bra 	$L__BB440_223;
	shl.b32 	%r776, %r36, 2;
	add.s32 	%r777, %r228, %r776;
	ld.shared.u32 	%r778, [%r777+24];
	mad.lo.s32 	%r1142, %r778, %r1218, %r1142;
$L__BB440_223:
	setp.lt.s32 	%p99, %r380, 8;
	@%p99 bra 	$L__BB440_225;
	shl.b32 	%r779, %r37, 2;
	add.s32 	%r780, %r228, %r779;
	ld.shared.u32 	%r781, [%r780+28];
	mad.lo.s32 	%r1142, %r781, %r1217, %r1142;
$L__BB440_225:
	setp.lt.s32 	%p100, %r380, 9;
	@%p100 bra 	$L__BB440_227;
	shl.b32 	%r782, %r38, 2;
	add.s32 	%r783, %r228, %r782;
	ld.shared.u32 	%r784, [%r783+32];
	mad.lo.s32 	%r1142, %r784, %r1216, %r1142;
$L__BB440_227:
	setp.lt.s32 	%p101, %r380, 10;
	@%p101 bra 	$L__BB440_229;
	shl.b32 	%r785, %r39, 2;
	add.s32 	%r786, %r228, %r785;
	ld.shared.u32 	%r787, [%r786+36];
	mad.lo.s32 	%r1142, %r787, %r1215, %r1142;
$L__BB440_229:
	setp.lt.s32 	%p102, %r380, 11;
	@%p102 bra 	$L__BB440_231;
	shl.b32 	%r788, %r40, 2;
	add.s32 	%r789, %r228, %r788;
	ld.shared.u32 	%r790, [%r789+40];
	mad.lo.s32 	%r1142, %r790, %r1214, %r1142;
$L__BB440_231:
	setp.lt.s32 	%p103, %r380, 12;
	@%p103 bra 	$L__BB440_233;
	shl.b32 	%r791, %r41, 2;
	add.s32 	%r792, %r228, %r791;
	ld.shared.u32 	%r793, [%r792+44];
	mad.lo.s32 	%r1142, %r793, %r1213, %r1142;
$L__BB440_233:
	setp.lt.s32 	%p104, %r380, 13;
	@%p104 bra 	$L__BB440_235;
	shl.b32 	%r794, %r42, 2;
	add.s32 	%r795, %r228, %r794;
	ld.shared.u32 	%r796, [%r795+48];
	mad.lo.s32 	%r1142, %r796, %r1212, %r1142;
$L__BB440_235:
	setp.lt.s32 	%p105, %r380, 14;
	@%p105 bra 	$L__BB440_237;
	shl.b32 	%r797, %r43, 2;
	add.s32 	%r798, %r228, %r797;
	ld.shared.u32 	%r799, [%r798+52];
	mad.lo.s32 	%r1142, %r799, %r1211, %r1142;
$L__BB440_237:
	setp.lt.s32 	%p106, %r380, 15;
	@%p106 bra 	$L__BB440_239;
	shl.b32 	%r800, %r44, 2;
	add.s32 	%r801, %r228, %r800;
	ld.shared.u32 	%r802, [%r801+56];
	mad.lo.s32 	%r1142, %r802, %r1210, %r1142;
$L__BB440_239:
	setp.lt.s32 	%p107, %r380, 16;
	@%p107 bra 	$L__BB440_241;
	shl.b32 	%r803, %r45, 2;
	add.s32 	%r804, %r228, %r803;
	ld.shared.u32 	%r805, [%r804+60];
	mad.lo.s32 	%r1142, %r805, %r1209, %r1142;
$L__BB440_241:
	mov.u32 	%r1156, %r2;
$L__BB440_242:
	shr.u32 	%r262, %r1156, 1;
	shfl.sync.down.b32	%r806|%p108, %r1142, %r262, %r23, -1;
	add.s32 	%r1142, %r806, %r1142;
	setp.gt.u32 	%p109, %r1156, 3;
	mov.u32 	%r1156, %r262;
	@%p109 bra 	$L__BB440_242;
	rem.u32 	%r807, %r82, %r3;
	setp.eq.s32 	%p110, %r807, 0;
	@%p110 bra 	$L__BB440_244;
	bra.uni 	$L__BB440_245;
$L__BB440_244:
	mad.lo.s32 	%r808, %r1140, %r12, %r191;
	shl.b32 	%r809, %r808, 2;
	mov.u32 	%r810, _ZZ9cuda_gemmIiLi256ELi4ELi1ELi32ELi64ELi64ELi32ELi0ELi0EEviiiPT_S1_S1_iiE3Csh;
	add.s32 	%r811, %r810, %r809;
	st.shared.u32 	[%r811], %r1142;
$L__BB440_245:
	add.s32 	%r1140, %r1140, %r16;
	setp.lt.s32 	%p111, %r1140, %r21;
	@%p111 bra 	$L__BB440_209;
	bra.uni 	$L__BB440_208;

}
	// .globl	_Z9cuda_gemmIiLi256ELi4ELi1ELi32ELi64ELi64ELi32ELi0ELi1EEviiiPT_S1_S1_ii
.visible .entry _Z9cuda_gemmIiLi256ELi4ELi1ELi32ELi64ELi64ELi32ELi0ELi1EEviiiPT_S1_S1_ii(
	.param .u32 _Z9cuda_gemmIiLi256ELi4ELi1ELi32ELi64ELi64ELi32ELi0ELi1EEviiiPT_S1_S1_ii_param_0,
	.param .u32 _Z9cuda_gemmIiLi256ELi4ELi1ELi32ELi64ELi64ELi32ELi0ELi1EEviiiPT_S1_S1_ii_param_1,
	.param .u32 _Z9cuda_gemmIiLi256ELi4ELi1ELi32ELi64ELi64ELi32ELi0ELi1EEviiiPT_S1_S1_ii_param_2,
	.param .u64 .ptr .align 1 _Z9cuda_gemmIiLi256ELi4ELi1ELi32ELi64ELi64ELi32ELi0ELi1EEviiiPT_S1_S1_ii_param_3,
	.param .u64 .ptr .align 1 _Z9cuda_gemmIiLi256ELi4ELi1ELi32ELi64ELi64ELi32ELi0ELi1EEviiiPT_S1_S1_ii_param_4,
	.param .u64 .ptr .align 1 _Z9cuda_gemmIiLi256ELi4ELi1ELi32ELi64ELi64ELi32ELi0ELi1EEviiiPT_S1_S1_ii_param_5,
	.param .u32 _Z9cuda_gemmIiLi256ELi4ELi1ELi32ELi64ELi64ELi32ELi0ELi1EEviiiPT_S1_S1_ii_param_6,
	.param .u32 _Z9cuda_gemmIiLi256ELi4ELi1ELi32ELi64ELi64ELi32ELi0ELi1EEviiiPT_S1_S1_ii_param_7
)
.maxntid 256
{
	.reg .pred 	%p<16>;
	.reg .b16 	%rs<8>;
	.reg .b32 	%r<128>;
	.reg .b64 	%rd<36>;
	// demoted variable
	.shared .align 128 .b8 _ZZ9cuda_gemmIiLi256ELi4ELi1ELi32ELi64ELi64ELi32ELi0ELi1EEviiiPT_S1_S1_iiE11kron_fac_sh[8320];
	// demoted variable
	.shared .align 128 .b8 _ZZ9cuda_gemmIiLi256ELi4ELi1ELi32ELi64ELi64ELi32ELi0ELi1EEviiiPT_S1_S1_iiE3Ash[128];
	ld.param.u32 	%r50, [_Z9cuda_gemmIiLi256ELi4ELi1ELi32ELi64ELi64ELi32ELi0ELi1EEviiiPT_S1_S1_ii_param_2];
	ld.param.u64 	%rd8, [_Z9cuda_gemmIiLi256ELi4ELi1ELi32ELi64ELi64ELi32ELi0ELi1EEviiiPT_S1_S1_ii_param_3];
	ld.param.u64 	%rd9, [_Z9cuda_gemmIiLi256ELi4ELi1ELi32ELi64ELi64ELi32ELi0ELi1EEviiiPT_S1_S1_ii_param_4];
	cvta.to.global.u64 	%rd1, %rd8;
	cvta.to.global.u64 	%rd2, %rd9;
	and.b32  	%r51, %r50, -32;
	setp.eq.s32 	%p1, %r51, 2048;
	@%p1 bra 	$L__BB441_3;
	setp.ne.s32 	%p2, %r51, 1024;
	@%p2 bra 	$L__BB441_4;
	mov.u32 	%r53, %ctaid.x;
	shr.u32 	%r120, %r53, 5;
	and.b32  	%r119, %r53, 31;
	bra.uni 	$L__BB441_5;
$L__BB441_3:
	mov.u32 	%r52, %ctaid.x;
	shr.u32 	%r120, %r52, 6;
	and.b32  	%r119, %r52, 63;
	bra.uni 	$L__BB441_5;
$L__BB441_4:
	mov.u32 	%r54, %ctaid.x;
	shr.s32 	%r55, %r50, 31;
	shr.u32 	%r56, %r55, 27;
	add.s32 	%r57, %r50, %r56;
	shr.s32 	%r58, %r57, 5;
	div.u32 	%r120, %r54, %r58;
	mul.lo.s32 	%r59, %r120, %r58;
	sub.s32 	%r119, %r54, %r59;
$L__BB441_5:
	mov.u32 	%r121, %ctaid.y;
	mov.u32 	%r10, %nctaid.y;
	shl.b32 	%r11, %r10, 2;
	setp.ge.u32 	%p3, %r121, %r11;
	@%p3 bra 	$L__BB441_21;
	mov.u32 	%r12, %tid.x;
	shl.b32 	%r13, %r119, 5;
	mov.u32 	%r60, %ntid.x;
	shr.u32 	%r14, %r12, 5;
	shl.b32 	%r61, %r120, 5;
	and.b32  	%r62, %r12, 31;
	or.b32  	%r15, %r61, %r62;
	mov.u32 	%r63, _ZZ9cuda_gemmIiLi256ELi4ELi1ELi32ELi64ELi64ELi32ELi0ELi1EEviiiPT_S1_S1_iiE11kron_fac_sh;
	mad.lo.s32 	%r16, %r62, 260, %r63;
	shr.u32 	%r17, %r60, 5;
	add.s32 	%r18, %r12, %r60;
	max.u32 	%r64, %r18, 32;
	setp.lt.u32 	%p4, %r18, 32;
	selp.u32 	%r65, 1, 0, %p4;
	add.s32 	%r66, %r18, %r65;
	sub.s32 	%r67, %r64, %r66;
	div.u32 	%r68, %r67, %r60;
	add.s32 	%r19, %r68, %r65;
	add.s32 	%r20, %r14, %r17;
	shl.b32 	%r69, %r12, 2;
	mov.u32 	%r70, _ZZ9cuda_gemmIiLi256ELi4ELi1ELi32ELi64ELi64ELi32ELi0ELi1EEviiiPT_S1_S1_iiE3Ash;
	add.s32 	%r21, %r70, %r69;
	shl.b32 	%r22, %r60, 2;
	add.s32 	%r23, %r21, %r22;
	add.s32 	%r24, %r18, %r60;
	cvt.u16.u32 	%rs2, %r20;
	xor.b16  	%rs3, %rs2, 63;
	and.b16  	%rs4, %rs3, 255;
	cvt.u16.u32 	%rs5, %r17;
	and.b16  	%rs6, %rs5, 255;
	div.u16 	%rs7, %rs4, %rs6;
	and.b16  	%rs1, %rs7, 3;
	shl.b32 	%r71, %r14, 2;
	add.s32 	%r25, %r16, %r71;
	shl.b32 	%r26, %r17, 2;
	add.s32 	%r27, %r25, %r26;
	add.s32 	%r28, %r20, %r17;
	shl.b32 	%r29, %r60, 4;
	shl.b32 	%r30, %r60, 3;
	mul.lo.s32 	%r31, %r60, 12;
	mul.wide.u32 	%rd10, %r60, 4;
	add.s64 	%rd3, %rd1, %rd10;
	mul.wide.u32 	%rd11, %r60, 8;
	add.s64 	%rd4, %rd1, %rd11;
	mul.wide.u32 	%rd12, %r60, 12;
	add.s64 	%rd5, %rd1, %rd12;
	cvt.u64.u32 	%rd14, %r22;
$L__BB441_7:
	setp.gt.u32 	%p5, %r12, 31;
	@%p5 bra 	$L__BB441_15;
	and.b32  	%r33, %r19, 3;
	setp.eq.s32 	%p6, %r33, 3;
	mul.lo.s32 	%r34, %r121, %r50;
	mov.u32 	%r122, %r12;
	@%p6 bra 	$L__BB441_12;
	setp.eq.s32 	%p7, %r33, 0;
	add.s32 	%r72, %r34, %r13;
	add.s32 	%r73, %r72, %r12;
	mul.wide.s32 	%rd13, %r73, 4;
	add.s64 	%rd6, %rd1, %rd13;
	ld.global.u32 	%r74, [%rd6];
	st.shared.u32 	[%r21], %r74;
	mov.u32 	%r122, %r18;
	@%p7 bra 	$L__BB441_12;
	setp.eq.s32 	%p8, %r33, 1;
	add.s64 	%rd7, %rd6, %rd14;
	ld.global.u32 	%r75, [%rd7];
	st.shared.u32 	[%r23], %r75;
	mov.u32 	%r122, %r24;
	@%p8 bra 	$L__BB441_12;
	mov.u32 	%r76, %ntid.x;
	add.s32 	%r122, %r24, %r76;
	add.s64 	%rd16, %rd7, %rd14;
	ld.global.u32 	%r77, [%rd16];
	add.s32 	%r78, %r23, %r22;
	st.shared.u32 	[%r78], %r77;
$L__BB441_12:
	setp.lt.u32 	%p9, %r19, 3;
	@%p9 bra 	$L__BB441_15;
	shl.b32 	%r79, %r122, 2;
	mov.u32 	%r80, _ZZ9cuda_gemmIiLi256ELi4ELi1ELi32ELi64ELi64ELi32ELi0ELi1EEviiiPT_S1_S1_iiE3Ash;
	add.s32 	%r124, %r80, %r79;
	add.s32 	%r81, %r13, %r122;
	add.s32 	%r123, %r81, %r34;
$L__BB441_14:
	mul.wide.s32 	%rd17, %r123, 4;
	add.s64 	%rd18, %rd3, %rd17;
	add.s64 	%rd19, %rd4, %rd17;
	add.s64 	%rd20, %rd5, %rd17;
	add.s64 	%rd21, %rd1, %rd17;
	ld.global.u32 	%r82, [%rd21];
	st.shared.u32 	[%r124], %r82;
	ld.global.u32 	%r83, [%rd18];
	add.s32 	%r84, %r124, %r22;
	st.shared.u32 	[%r84], %r83;
	ld.global.u32 	%r85, [%rd19];
	add.s32 	%r86, %r124, %r30;
	st.shared.u32 	[%r86], %r85;
	ld.global.u32 	%r87, [%rd20];
	add.s32 	%r88, %r124, %r31;
	st.shared.u32 	[%r88], %r87;
	add.s32 	%r122, %r122, %r22;
	add.s32 	%r124, %r124, %r29;
	add.s32 	%r123, %r123, %r22;
	setp.lt.u32 	%p10, %r122, 32;
	@%p10 bra 	$L__BB441_14;
$L__BB441_15:
	setp.eq.s16 	%p11, %rs1, 2;
	mov.u32 	%r126, %r14;
	@%p11 bra 	$L__BB441_19;
	setp.eq.s16 	%p12, %rs1, 3;
	shl.b32 	%r89, %r14, 6;
	add.s32 	%r90, %r89, %r15;
	mul.wide.u32 	%rd22, %r90, 4;
	add.s64 	%rd23, %rd2, %rd22;
	ld.global.u32 	%r91, [%rd23];
	st.shared.u32 	[%r25], %r91;
	mov.u32 	%r126, %r20;
	@%p12 bra 	$L__BB441_19;
	setp.eq.s16 	%p13, %rs1, 0;
	shl.b32 	%r92, %r20, 6;
	add.s32 	%r93, %r92, %r15;
	mul.wide.u32 	%rd24, %r93, 4;
	add.s64 	%rd25, %rd2, %rd24;
	ld.global.u32 	%r94, [%rd25];
	st.shared.u32 	[%r27], %r94;
	mov.u32 	%r126, %r28;
	@%p13 bra 	$L__BB441_19;
	add.s32 	%r126, %r28, %r17;
	shl.b32 	%r95, %r28, 6;
	add.s32 	%r96, %r95, %r15;
	mul.wide.u32 	%rd26, %r96, 4;
	add.s64 	%rd27, %rd2, %rd26;
	ld.global.u32 	%r97, [%rd27];
	add.s32 	%r98, %r27, %r26;
	st.shared.u32 	[%r98], %r97;
$L__BB441_19:
	shl.b32 	%r99, %r126, 6;
	add.s32 	%r100, %r99, %r15;
	mul.wide.s32 	%rd28, %r100, 4;
	add.s64 	%rd29, %rd2, %rd28;
	ld.global.u32 	%r101, [%rd29];
	shl.b32 	%r102, %r126, 2;
	add.s32 	%r103, %r16, %r102;
	st.shared.u32 	[%r103], %r101;
	add.s32 	%r104, %r126, %r17;
	shl.b32 	%r105, %r104, 6;
	add.s32 	%r106, %r105, %r15;
	mul.wide.s32 	%rd30, %r106, 4;
	add.s64 	%rd31, %rd2, %rd30;
	ld.global.u32 	%r107, [%rd31];
	add.s32 	%r108, %r103, %r26;
	st.shared.u32 	[%r108], %r107;
	add.s32 	%r109, %r104, %r17;
	shl.b32 	%r110, %r109, 6;
	add.s32 	%r111, %r110, %r15;
	mul.wide.s32 	%rd32, %r111, 4;
	add.s64 	%rd33, %rd2, %rd32;
	ld.global.u32 	%r112, [%rd33];
	add.s32 	%r113, %r108, %r26;
	st.shared.u32 	[%r113], %r112;
	add.s32 	%r114, %r109, %r17;
	shl.b32 	%r115, %r114, 6;
	add.s32 	%r116, %r115, %r15;
	mul.wide.s32 	%rd34, %r116, 4;
	add.s64 	%rd35, %rd2, %rd34;
	ld.global.u32 	%r117, [%rd35];
	add.s32 	%r118, %r113, %r26;
	st.shared.u32 	[%r118], %r117;
	add.s32 	%r126, %r26, %r126;
	setp.lt.u32 	%p14, %r126, 64;
	@%p14 bra 	$L__BB441_19;
	bar.sync 	0;
	bar.sync 	0;
	add.s32 	%r121, %r121, %r10;
	setp.lt.u32 	%p15, %r121, %r11;
	@%p15 bra 	$L__BB441_7;
$L__BB441_21:
	ret;

}
	// .globl	_Z9cuda_gemmIiLi256ELi4ELi1ELi32ELi64ELi64ELi32ELi1ELi0EEviiiPT_S1_S1_ii
.visible .entry _Z9cuda_gemmIiLi256ELi4ELi1ELi32ELi64ELi64ELi32ELi1ELi0EEviiiPT_S1_S1_ii(
	.param .u32 _Z9cuda_gemmIiLi256ELi4ELi1ELi32ELi64ELi64ELi32ELi1ELi0EEviiiPT_S1_S1_ii_param_0,
	.param .u32 _Z9cuda_gemmIiLi256ELi4ELi1ELi32ELi64ELi64ELi32ELi1ELi0EEviiiPT_S1_S1_ii_param_1,
	.param .u32 _Z9cuda_gemmIiLi256ELi4ELi1ELi32ELi64ELi64ELi32ELi1ELi0EEviiiPT_S1_S1_ii_param_2,
	.param .u64 .ptr .align 1 _Z9cuda_gemmIiLi256ELi4ELi1ELi32ELi64ELi64ELi32ELi1ELi0EEviiiPT_S1_S1_ii_param_3,
	.param .u64 .ptr .align 1 _Z9cuda_gemmIiLi256ELi4ELi1ELi32ELi64ELi64ELi32ELi1ELi0EEviiiPT_S1_S1_ii_param_4,
	.param .u64 .ptr .align 1 _Z9cuda_gemmIiLi256ELi4ELi1ELi32ELi64ELi64ELi32ELi1ELi0EEviiiPT_S1_S1_ii_param_5,
	.param .u32 _Z9cuda_gemmIiLi256ELi4ELi1ELi32ELi64ELi64ELi32ELi1ELi0EEviiiPT_S1_S1_ii_param_6,
	.param .u32 _Z9cuda_gemmIiLi256ELi4ELi1ELi32ELi64ELi64ELi32ELi1ELi0EEviiiPT_S1_S1_ii_param_7
)
.maxntid 256
{
	.reg .pred 	%p<153>;
	.reg .b32 	%r<1152>;
	.reg .b64 	%rd<36>;
	// demoted variable
	.shared .align 128 .b8 _ZZ9cuda_gemmIiLi256ELi4ELi1ELi32ELi64ELi64ELi32ELi1ELi0EEviiiPT_S1_S1_iiE11kron_fac_sh[8320];
	// demoted variable
	.shared .align 128 .b8 _ZZ9cuda_gemmIiLi256ELi4ELi1ELi32ELi64ELi64ELi32ELi1ELi0EEviiiPT_S1_S1_iiE3Ash[128];
	// demoted variable
	.shared .align 128 .b8 _ZZ9cuda_gemmIiLi256ELi4ELi1ELi32ELi64ELi64ELi32ELi1ELi0EEviiiPT_S1_S1_iiE3Csh[64];
	ld.param.u64 	%rd8, [_Z9cuda_gemmIiLi256ELi4ELi1ELi32ELi64ELi64ELi32ELi1ELi0EEviiiPT_S1_S1_ii_param_3];
	ld.param.u64 	%rd9, [_Z9cuda_gemmIiLi256ELi4ELi1ELi32ELi64ELi64ELi32ELi1ELi0EEviiiPT_S1_S1_ii_param_5];
	ld.param.u32 	%r364, [_Z9cuda_gemmIiLi256ELi4ELi1ELi32ELi64ELi64ELi32ELi1ELi0EEviiiPT_S1_S1_ii_param_6];
	ld.param.u32 	%r365, [_Z9cuda_gemmIiLi256ELi4ELi1ELi32ELi64ELi64ELi32ELi1ELi0EEviiiPT_S1_S1_ii_param_7];
	cvta.to.global.u64 	%rd1, %rd8;
	cvta.to.global.u64 	%rd2, %rd9;
	mov.u32 	%r1, %tid.x;
	setp.lt.s32 	%p1, %r365, 16;
	shr.u32 	%r2, %r365, 4;
	selp.b32 	%r3, 1, %r2, %p1;
	div.s32 	%r4, 32, %r365;
	mul.lo.s32 	%r366, %r4, %r3;
	min.s32 	%r5, %r366, 256;
	div.u32 	%r7, %r1, %r5;
	mul.lo.s32 	%r367, %r7, %r5;
	sub.s32 	%r368, %r1, %r367;
	div.u32 	%r6, %r368, %r3;
	mov.u32 	%r8, %ntid.x;
	div.u32 	%r9, %r8, %r5;
	mov.u32 	%r974, %ctaid.y;
	mov.u32 	%r369, %nctaid.y;
	shl.b32 	%r370, %r369, 2;
	setp.ge.u32 	%p2, %r974, %r370;
	@%p2 bra 	$L__BB442_167;
	mov.u32 	%r372, %ctaid.x;
	shl.b32 	%r373, %r372, 5;
	and.b32  	%r374, %r1, 31;
	or.b32  	%r11, %r373, %r374;
	and.b32  	%r375, %r6, 15;
	rem.u32 	%r376, %r1, %r3;
	shl.b32 	%r12, %r376, 4;
	min.s32 	%r13, %r364, 32;
	min.u32 	%r377, %r365, 16;
	or.b32  	%r14, %r375, %r12;
	shl.b32 	%r378, %r3, 8;
	sub.s32 	%r15, 8223, %r378;
	add.s32 	%r16, %r1, %r8;
	max.u32 	%r379, %r16, 32;
	setp.lt.u32 	%p3, %r16, 32;
	selp.u32 	%r380, 1, 0, %p3;
	add.s32 	%r381, %r16, %r380;
	sub.s32 	%r382, %r379, %r381;
	div.u32 	%r383, %r382, %r8;
	add.s32 	%r17, %r383, %r380;
	max.u32 	%r384, %r16, 16;
	setp.lt.u32 	%p4, %r16, 16;
	selp.u32 	%r385, 1, 0, %p4;
	add.s32 	%r386, %r16, %r385;
	sub.s32 	%r387, %r384, %r386;
	div.u32 	%r388, %r387, %r8;
	add.s32 	%r18, %r388, %r385;
	add.s32 	%r389, %r18, 1;
	shl.b32 	%r19, %r8, 2;
	add.s32 	%r20, %r16, %r8;
	add.s32 	%r21, %r20, %r8;
	and.b32  	%r22, %r389, 3;
	setp.gt.u32 	%p5, %r365, %r375;
	selp.b32 	%r390, 0, %r377, %p5;
	sub.s32 	%r23, %r14, %r390;
	add.s32 	%r391, %r375, 1;
	setp.lt.u32 	%p6, %r391, %r377;
	selp.b32 	%r392, 0, %r377, %p6;
	sub.s32 	%r24, %r14, %r392;
	add.s32 	%r393, %r375, 2;
	setp.lt.u32 	%p7, %r393, %r377;
	selp.b32 	%r394, 0, %r377, %p7;
	sub.s32 	%r25, %r14, %r394;
	add.s32 	%r395, %r375, 3;
	setp.lt.u32 	%p8, %r395, %r377;
	selp.b32 	%r396, 0, %r377, %p8;
	sub.s32 	%r26, %r14, %r396;
	add.s32 	%r397, %r375, 4;
	setp.lt.u32 	%p9, %r397, %r377;
	selp.b32 	%r398, 0, %r377, %p9;
	sub.s32 	%r27, %r14, %r398;
	add.s32 	%r399, %r375, 5;
	setp.lt.u32 	%p10, %r399, %r377;
	selp.b32 	%r400, 0, %r377, %p10;
	sub.s32 	%r28, %r14, %r400;
	add.s32 	%r401, %r375, 6;
	setp.lt.u32 	%p11, %r401, %r377;
	selp.b32 	%r402, 0, %r377, %p11;
	sub.s32 	%r29, %r14, %r402;
	add.s32 	%r403, %r375, 7;
	setp.lt.u32 	%p12, %r403, %r377;
	selp.b32 	%r404, 0, %r377, %p12;
	sub.s32 	%r30, %r14, %r404;
	add.s32 	%r405, %r375, 8;
	setp.lt.u32 	%p13, %r405, %r377;
	selp.b32 	%r406, 0, %r377, %p13;
	sub.s32 	%r31, %r14, %r406;
	add.s32 	%r407, %r375, 9;
	setp.lt.u32 	%p14, %r407, %r377;
	selp.b32 	%r408, 0, %r377, %p14;
	sub.s32 	%r32, %r14, %r408;
	add.s32 	%r409, %r375, 10;
	setp.lt.u32 	%p15, %r409, %r377;
	selp.b32 	%r410, 0, %r377, %p15;
	sub.s32 	%r33, %r14, %r410;
	add.s32 	%r411, %r375, 11;
	setp.lt.u32 	%p16, %r411, %r377;
	selp.b32 	%r412, 0, %r377, %p16;
	sub.s32 	%r34, %r14, %r412;
	add.s32 	%r413, %r375, 12;
	setp.lt.u32 	%p17, %r413, %r377;
	selp.b32 	%r414, 0, %r377, %p17;
	sub.s32 	%r35, %r14, %r414;
	add.s32 	%r415, %r375, 13;
	setp.lt.u32 	%p18, %r415, %r377;
	selp.b32 	%r416, 0, %r377, %p18;
	sub.s32 	%r36, %r14, %r416;
	add.s32 	%r417, %r375, 14;
	setp.lt.u32 	%p19, %r417, %r377;
	selp.b32 	%r418, 0, %r377, %p19;
	sub.s32 	%r37, %r14, %r418;
	add.s32 	%r419, %r375, 15;
	setp.lt.u32 	%p20, %r419, %r377;
	selp.b32 	%r420, 0, %r377, %p20;
	sub.s32 	%r38, %r14, %r420;
	cvt.u64.u32 	%rd11, %r19;
$L__BB442_2:
	setp.gt.u32 	%p21, %r1, 31;
	@%p21 bra 	$L__BB442_10;
	and.b32  	%r421, %r17, 3;
	setp.eq.s32 	%p22, %r421, 3;
	shl.b32 	%r56, %r974, 5;
	mov.u32 	%r975, %r1;
	@%p22 bra 	$L__BB442_7;
	and.b32  	%r422, %r17, 3;
	setp.eq.s32 	%p23, %r422, 0;
	add.s32 	%r423, %r56, %r1;
	mul.wide.s32 	%rd10, %r423, 4;
	add.s64 	%rd3, %rd1, %rd10;
	ld.global.u32 	%r424, [%rd3];
	shl.b32 	%r425, %r1, 2;
	mov.u32 	%r426, _ZZ9cuda_gemmIiLi256ELi4ELi1ELi32ELi64ELi64ELi32ELi1ELi0EEviiiPT_S1_S1_iiE3Ash;
	add.s32 	%r427, %r426, %r425;
	st.shared.u32 	[%r427], %r424;
	mov.u32 	%r975, %r16;
	@%p23 bra 	$L__BB442_7;
	and.b32  	%r428, %r17, 3;
	setp.eq.s32 	%p24, %r428, 1;
	add.s64 	%rd4, %rd3, %rd11;
	ld.global.u32 	%r429, [%rd4];
	shl.b32 	%r430, %r1, 2;
	mov.u32 	%r431, _ZZ9cuda_gemmIiLi256ELi4ELi1ELi32ELi64ELi64ELi32ELi1ELi0EEviiiPT_S1_S1_iiE3Ash;
	add.s32 	%r432, %r431, %r430;
	add.s32 	%r433, %r432, %r19;
	st.shared.u32 	[%r433], %r429;
	mov.u32 	%r975, %r20;
	@%p24 bra 	$L__BB442_7;
	add.s64 	%rd13, %rd4, %rd11;
	ld.global.u32 	%r434, [%rd13];
	shl.b32 	%r435, %r1, 2;
	mov.u32 	%r436, _ZZ9cuda_gemmIiLi256ELi4ELi1ELi32ELi64ELi64ELi32ELi1ELi0EEviiiPT_S1_S1_iiE3Ash;
	add.s32 	%r437, %r436, %r435;
	add.s32 	%r438, %r437, %r19;
	add.s32 	%r439, %r438, %r19;
	st.shared.u32 	[%r439], %r434;
	mov.u32 	%r975, %r21;
$L__BB442_7:
	setp.lt.u32 	%p25, %r17, 3;
	@%p25 bra 	$L__BB442_10;
	shl.b32 	%r440, %r975, 2;
	mov.u32 	%r441, _ZZ9cuda_gemmIiLi256ELi4ELi1ELi32ELi64ELi64ELi32ELi1ELi0EEviiiPT_S1_S1_iiE3Ash;
	add.s32 	%r978, %r441, %r440;
	add.s32 	%r977, %r975, %r56;
$L__BB442_9:
	mul.wide.s32 	%rd14, %r977, 4;
	mov.u32 	%r442, %ntid.x;
	mul.wide.u32 	%rd15, %r442, 4;
	add.s64 	%rd16, %rd1, %rd14;
	add.s64 	%rd17, %rd16, %rd15;
	mul.wide.u32 	%rd18, %r442, 8;
	add.s64 	%rd19, %rd16, %rd18;
	mul.wide.u32 	%rd20, %r442, 12;
	add.s64 	%rd21, %rd16, %rd20;
	ld.global.u32 	%r443, [%rd16];
	st.shared.u32 	[%r978], %r443;
	ld.global.u32 	%r444, [%rd17];
	add.s32 	%r445, %r978, %r19;
	st.shared.u32 	[%r445], %r444;
	ld.global.u32 	%r446, [%rd19];
	shl.b32 	%r447, %r442, 3;
	add.s32 	%r448, %r978, %r447;
	st.shared.u32 	[%r448], %r446;
	ld.global.u32 	%r449, [%rd21];
	mad.lo.s32 	%r450, %r442, 12, %r978;
	st.shared.u32 	[%r450], %r449;
	add.s32 	%r975, %r975, %r19;
	shl.b32 	%r451, %r442, 4;
	add.s32 	%r978, %r978, %r451;
	add.s32 	%r977, %r977, %r19;
	setp.lt.u32 	%p26, %r975, 32;
	@%p26 bra 	$L__BB442_9;
$L__BB442_10:
	setp.gt.u32 	%p27, %r1, 15;
	@%p27 bra 	$L__BB442_17;
	setp.eq.s32 	%p28, %r22, 0;
	mov.u32 	%r976, %r1;
	@%p28 bra 	$L__BB442_15;
	setp.eq.s32 	%p29, %r22, 1;
	shl.b32 	%r452, %r1, 2;
	mov.u32 	%r453, _ZZ9cuda_gemmIiLi256ELi4ELi1ELi32ELi64ELi64ELi32ELi1ELi0EEviiiPT_S1_S1_iiE3Csh;
	add.s32 	%r454, %r453, %r452;
	mov.b32 	%r455, 0;
	st.shared.u32 	[%r454], %r455;
	mov.u32 	%r976, %r16;
	@%p29 bra 	$L__BB442_15;
	setp.eq.s32 	%p30, %r22, 2;
	shl.b32 	%r456, %r1, 2;
	mov.u32 	%r457, _ZZ9cuda_gemmIiLi256ELi4ELi1ELi32ELi64ELi64ELi32ELi1ELi0EEviiiPT_S1_S1_iiE3Csh;
	add.s32 	%r458, %r457, %r456;
	add.s32 	%r459, %r458, %r19;
	mov.b32 	%r460, 0;
	st.shared.u32 	[%r459], %r460;
	mov.u32 	%r976, %r20;
	@%p30 bra 	$L__BB442_15;
	shl.b32 	%r461, %r1, 2;
	mov.u32 	%r462, _ZZ9cuda_gemmIiLi256ELi4ELi1ELi32ELi64ELi64ELi32ELi1ELi0EEviiiPT_S1_S1_iiE3Csh;
	add.s32 	%r463, %r462, %r461;
	add.s32 	%r464, %r463, %r19;
	add.s32 	%r465, %r464, %r19;
	mov.b32 	%r466, 0;
	st.shared.u32 	[%r465], %r466;
	mov.u32 	%r976, %r21;
$L__BB442_15:
	setp.lt.u32 	%p31, %r18, 3;
	@%p31 bra 	$L__BB442_17;
$L__BB442_16:
	shl.b32 	%r467, %r976, 2;
	mov.u32 	%r468, _ZZ9cuda_gemmIiLi256ELi4ELi1ELi32ELi64ELi64ELi32ELi1ELi0EEviiiPT_S1_S1_iiE3Csh;
	add.s32 	%r469, %r468, %r467;
	mov.b32 	%r470, 0;
	st.shared.u32 	[%r469], %r470;
	add.s32 	%r471, %r469, %r19;
	st.shared.u32 	[%r471], %r470;
	add.s32 	%r472, %r471, %r19;
	st.shared.u32 	[%r472], %r470;
	add.s32 	%r473, %r472, %r19;
	st.shared.u32 	[%r473], %r470;
	add.s32 	%r976, %r19, %r976;
	setp.lt.u32 	%p32, %r976, 16;
	@%p32 bra 	$L__BB442_16;
$L__BB442_17:
	and.b32  	%r69, %r1, 31;
	shr.u32 	%r981, %r1, 5;
	setp.ge.s32 	%p33, %r981, %r365;
	@%p33 bra 	$L__BB442_19;
$L__BB442_18:
	ld.param.u64 	%rd35, [_Z9cuda_gemmIiLi256ELi4ELi1ELi32ELi64ELi64ELi32ELi1ELi0EEviiiPT_S1_S1_ii_param_4];
	mad.lo.s32 	%r475, %r981, %r364, %r11;
	cvta.to.global.u64 	%rd22, %rd35;
	mul.wide.s32 	%rd23, %r475, 4;
	add.s64 	%rd24, %rd22, %rd23;
	ld.global.u32 	%r476, [%rd24];
	mov.u32 	%r477, _ZZ9cuda_gemmIiLi256ELi4ELi1ELi32ELi64ELi64ELi32ELi1ELi0EEviiiPT_S1_S1_iiE11kron_fac_sh;
	mad.lo.s32 	%r478, %r69, 260, %r477;
	shl.b32 	%r479, %r981, 2;
	add.s32 	%r480, %r478, %r479;
	st.shared.u32 	[%r480], %r476;
	mov.u32 	%r481, %ntid.x;
	shr.u32 	%r482, %r481, 5;
	add.s32 	%r981, %r981, %r482;
	setp.lt.s32 	%p34, %r981, %r365;
	@%p34 bra 	$L__BB442_18;
$L__BB442_19:
	setp.lt.s32 	%p35, %r4, 1;
	bar.sync 	0;
	@%p35 bra 	$L__BB442_159;
	add.s32 	%r483, %r6, 3;
	and.b32  	%r73, %r483, 15;
	add.s32 	%r484, %r6, 2;
	and.b32  	%r74, %r484, 15;
	setp.ne.s32 	%p36, %r3, 1;
	@%p36 bra 	$L__BB442_89;
	mov.b32 	%r998, 0;
$L__BB442_22:
	setp.lt.s32 	%p111, %r365, 1;
	add.s32 	%r92, %r998, %r6;
	mul.lo.s32 	%r93, %r92, %r365;
	add.s32 	%r94, %r93, %r12;
	@%p111 bra 	$L__BB442_24;
	add.s32 	%r780, %r14, %r93;
	shl.b32 	%r781, %r780, 2;
	mov.u32 	%r782, _ZZ9cuda_gemmIiLi256ELi4ELi1ELi32ELi64ELi64ELi32ELi1ELi0EEviiiPT_S1_S1_iiE3Ash;
	add.s32 	%r783, %r782, %r781;
	ld.shared.u32 	%r1149, [%r783];
$L__BB442_24:
	setp.lt.s32 	%p112, %r365, 2;
	@%p112 bra 	$L__BB442_26;
	add.s32 	%r784, %r6, 1;
	and.b32  	%r785, %r784, 15;
	add.s32 	%r786, %r94, %r785;
	shl.b32 	%r787, %r786, 2;
	mov.u32 	%r788, _ZZ9cuda_gemmIiLi256ELi4ELi1ELi32ELi64ELi64ELi32ELi1ELi0EEviiiPT_S1_S1_iiE3Ash;
	add.s32 	%r789, %r788, %r787;
	ld.shared.u32 	%r1148, [%r789];
$L__BB442_26:
	setp.lt.s32 	%p113, %r365, 3;
	@%p113 bra 	$L__BB442_28;
	add.s32 	%r790, %r94, %r74;
	shl.b32 	%r791, %r790, 2;
	mov.u32 	%r792, _ZZ9cuda_gemmIiLi256ELi4ELi1ELi32ELi64ELi64ELi32ELi1ELi0EEviiiPT_S1_S1_iiE3Ash;
	add.s32 	%r793, %r792, %r791;
	ld.shared.u32 	%r1147, [%r793];
$L__BB442_28:
	setp.lt.s32 	%p114, %r365, 4;
	@%p114 bra 	$L__BB442_30;
	add.s32 	%r794, %r94, %r73;
	shl.b32 	%r795, %r794, 2;
	mov.u32 	%r796, _ZZ9cuda_gemmIiLi256ELi4ELi1ELi32ELi64ELi64ELi32ELi1ELi0EEviiiPT_S1_S1_iiE3Ash;
	add.s32 	%r797, %r796, %r795;
	ld.shared.u32 	%r1146, [%r797];
$L__BB442_30:
	setp.lt.s32 	%p115, %r365, 5;
	@%p115 bra 	$L__BB442_32;
	add.s32 	%r798, %r6, 4;
	and.b32  	%r799, %r798, 15;
	add.s32 	%r800, %r94, %r799;
	shl.b32 	%r801, %r800, 2;
	mov.u32 	%r802, _ZZ9cuda_gemmIiLi256ELi4ELi1ELi32ELi64ELi64ELi32ELi1ELi0EEviiiPT_S1_S1_iiE3Ash;
	add.s32 	%r803, %r802, %r801;
	ld.shared.u32 	%r1145, [%r803];
$L__BB442_32:
	setp.lt.s32 	%p116, %r365, 6;
	@%p116 bra 	$L__BB442_34;
	add.s32 	%r804, %r6, 5;
	and.b32  	%r805, %r804, 15;
	add.s32 	%r806, %r94, %r805;
	shl.b32 	%r807, %r806, 2;
	mov.u32 	%r808, _ZZ9cuda_gemmIiLi256ELi4ELi1ELi32ELi64ELi64ELi32ELi1ELi0EEviiiPT_S1_S1_iiE3Ash;
	add.s32 	%r809, %r808, %r807;
	ld.shared.u32 	%r1144, [%r809];
$L__BB442_34:
	setp.lt.s32 	%p117, %r365, 7;
	@%p117 bra 	$L__BB442_36;
	add.s32 	%r810, %r6, 6;
	and.b32  	%r811, %r810, 15;
	add.s32 	%r812, %r94, %r811;
	shl.b32 	%r813, %r812, 2;
	mov.u32 	%r814, _ZZ9cuda_gemmIiLi256ELi4ELi1ELi32ELi64ELi64ELi32ELi1ELi0EEviiiPT_S1_S1_iiE3Ash;
	add.s32 	%r815, %r814, %r813;
	ld.shared.u32 	%r1143, [%r815];
$L__BB442_36:
	setp.lt.s32 	%p118, %r365, 8;
	@%p118 bra 	$L__BB442_38;
	add.s32 	%r816, %r6, 7;
	and.b32  	%r817, %r816, 15;
	add.s32 	%r818, %r94, %r817;
	shl.b32 	%r819, %r818, 2;
	mov.u32 	%r820, _ZZ9cuda_gemmIiLi256ELi4ELi1ELi32ELi64ELi64ELi32ELi1ELi0EEviiiPT_S1_S1_iiE3Ash;
	add.s32 	%r821, %r820, %r819;
	ld.shared.u32 	%r1142, [%r821];
$L__BB442_38:
	setp.lt.s32 	%p119, %r365, 9;
	@%p119 bra 	$L__BB442_40;
	and.b32  	%r822, %r6, 15;
	xor.b32  	%r823, %r822, 8;
	add.s32 	%r824, %r94, %r823;
	shl.b32 	%r825, %r824, 2;
	mov.u32 	%r826, _ZZ9cuda_gemmIiLi256ELi4ELi1ELi32ELi64ELi64ELi32ELi1ELi0EEviiiPT_S1_S1_iiE3Ash;
	add.s32 	%r827, %r826, %r825;
	ld.shared.u32 	%r1141, [%r827];
$L__BB442_40:
	setp.lt.s32 	%p120, %r365, 10;
	@%p120 bra 	$L__BB442_42;
	add.s32 	%r828, %r6, 9;
	and.b32  	%r829, %r828, 15;
	add.s32 	%r830, %r94, %r829;
	shl.b32 	%r831, %r830, 2;
	mov.u32 	%r832, _ZZ9cuda_gemmIiLi256ELi4ELi1ELi32ELi64ELi64ELi32ELi1ELi0EEviiiPT_S1_S1_iiE3Ash;
	add.s32 	%r833, %r832, %r831;
	ld.shared.u32 	%r1140, [%r833];
$L__BB442_42:
	setp.lt.s32 	%p121, %r365, 11;
	@%p121 bra 	$L__BB442_44;
	add.s32 	%r834, %r6, 10;
	and.b32  	%r835, %r834, 15;
	add.s32 	%r836, %r94, %r835;
	shl.b32 	%r837, %r836, 2;
	mov.u32 	%r838, _ZZ9cuda_gemmIiLi256ELi4ELi1ELi32ELi64ELi64ELi32ELi1ELi0EEviiiPT_S1_S1_iiE3Ash;
	add.s32 	%r839, %r838, %r837;
	ld.shared.u32 	%r1139, [%r839];
$L__BB442_44:
	setp.lt.s32 	%p122, %r365, 12;
	@%p122 bra 	$L__BB442_46;
	add.s32 	%r840, %r6, 11;
	and.b32  	%r841, %r840, 15;
	add.s32 	%r842, %r94, %r841;
	shl.b32 	%r843, %r842, 2;
	mov.u32 	%r844, _ZZ9cuda_gemmIiLi256ELi4ELi1ELi32ELi64ELi64ELi32ELi1ELi0EEviiiPT_S1_S1_iiE3Ash;
	add.s32 	%r845, %r844, %r843;
	ld.shared.u32 	%r1138, [%r845];
$L__BB442_46:
	setp.lt.s32 	%p123, %r365, 13;
	@%p123 bra 	$L__BB442_48;
	add.s32 	%r846, %r6, 12;
	and.b32  	%r847, %r846, 15;
	add.s32 	%r848, %r94, %r847;
	shl.b32 	%r849, %r848, 2;
	mov.u32 	%r850, _ZZ9cuda_gemmIiLi256ELi4ELi1ELi32ELi64ELi64ELi32ELi1ELi0EEviiiPT_S1_S1_iiE3Ash;
	add.s32 	%r851, %r850, %r849;
	ld.shared.u32 	%r1137, [%r851];
$L__BB442_48:
	setp.lt.s32 	%p124, %r365, 14;
	@%p124 bra 	$L__BB442_50;
	add.s32 	%r852, %r6, 13;
	and.b32  	%r853, %r852, 15;
	add.s32 	%r854, %r94, %r853;
	shl.b32 	%r855, %r854, 2;
	mov.u32 	%r856, _ZZ9cuda_gemmIiLi256ELi4ELi1ELi32ELi64ELi64ELi32ELi1ELi0EEviiiPT_S1_S1_iiE3Ash;
	add.s32 	%r857, %r856, %r855;
	ld.shared.u32 	%r1136, [%r857];
$L__BB442_50:
	setp.lt.s32 	%p125, %r365, 15;
	@%p125 bra 	$L__BB442_52;
	add.s32 	%r858, %r6, 14;
	and.b32  	%r859, %r858, 15;
	add.s32 	%r860, %r94, %r859;
	shl.b32 	%r861, %r860, 2;
	mov.u32 	%r862, _ZZ9cuda_gemmIiLi256ELi4ELi1ELi32ELi64ELi64ELi32ELi1ELi0EEviiiPT_S1_S1_iiE3Ash;
	add.s32 	%r863, %r862, %r861;
	ld.shared.u32 	%r1135, [%r863];
$L__BB442_52:
	setp.lt.s32 	%p126, %r365, 16;
	@%p126 bra 	$L__BB442_54;
	add.s32 	%r864, %r6, -1;
	and.b32  	%r865, %r864, 15;
	add.s32 	%r866, %r94, %r865;
	shl.b32 	%r867, %r866, 2;
	mov.u32 	%r868, _ZZ9cuda_gemmIiLi256ELi4ELi1ELi32ELi64ELi64ELi32ELi1ELi0EEviiiPT_S1_S1_iiE3Ash;
	add.s32 	%r869, %r868, %r867;
	ld.shared.u32 	%r1134, [%r869];
$L__BB442_54:
	setp.ge.s32 	%p127, %r7, %r13;
	mov.u32 	%r1015, %r7;
	@%p127 bra 	$L__BB442_55;
	bra.uni 	$L__BB442_56;
$L__BB442_55:
	add.s32 	%r998, %r998, %r5;
	setp.lt.s32 	%p145, %r998, %r4;
	@%p145 bra 	$L__BB442_22;
	bra.uni 	$L__BB442_159;
$L__BB442_56:
	mov.u32 	%r871, _ZZ9cuda_gemmIiLi256ELi4ELi1ELi32ELi64ELi64ELi32ELi1ELi0EEviiiPT_S1_S1_iiE11kron_fac_sh;
	mad.lo.s32 	%r129, %r1015, 260, %r871;
	mov.b32 	%r1017, 0;
	@%p111 bra 	$L__BB442_58;
	shl.b32 	%r872, %r23, 2;
	add.s32 	%r873, %r129, %r872;
	ld.shared.u32 	%r874, [%r873];
	mul.lo.s32 	%r1017, %r874, %r1149;
$L__BB442_58:
	@%p112 bra 	$L__BB442_60;
	shl.b32 	%r875, %r24, 2;
	add.s32 	%r876, %r129, %r875;
	ld.shared.u32 	%r877, [%r876+4];
	mad.lo.s32 	%r1017, %r877, %r1148, %r1017;
$L__BB442_60:
	@%p113 bra 	$L__BB442_62;
	shl.b32 	%r878, %r25, 2;
	add.s32 	%r879, %r129, %r878;
	ld.shared.u32 	%r880, [%r879+8];
	mad.lo.s32 	%r1017, %r880, %r1147, %r1017;
$L__BB442_62:
	@%p114 bra 	$L__BB442_64;
	shl.b32 	%r881, %r26, 2;
	add.s32 	%r882, %r129, %r881;
	ld.shared.u32 	%r883, [%r882+12];
	mad.lo.s32 	%r1017, %r883, %r1146, %r1017;
$L__BB442_64:
	@%p115 bra 	$L__BB442_66;
	shl.b32 	%r884, %r27, 2;
	add.s32 	%r885, %r129, %r884;
	ld.shared.u32 	%r886, [%r885+16];
	mad.lo.s32 	%r1017, %r886, %r1145, %r1017;
$L__BB442_66:
	setp.lt.s32 	%p133, %r365, 6;
	@%p133 bra 	$L__BB442_68;
	shl.b32 	%r887, %r28, 2;
	add.s32 	%r888, %r129, %r887;
	ld.shared.u32 	%r889, [%r888+20];
	mad.lo.s32 	%r1017, %r889, %r1144, %r1017;
$L__BB442_68:
	setp.lt.s32 	%p134, %r365, 7;
	@%p134 bra 	$L__BB442_70;
	shl.b32 	%r890, %r29, 2;
	add.s32 	%r891, %r129, %r890;
	ld.shared.u32 	%r892, [%r891+24];
	mad.lo.s32 	%r1017, %r892, %r1143, %r1017;
$L__BB442_70:
	setp.lt.s32 	%p135, %r365, 8;
	@%p135 bra 	$L__BB442_72;
	shl.b32 	%r893, %r30, 2;
	add.s32 	%r894, %r129, %r893;
	ld.shared.u32 	%r895, [%r894+28];
	mad.lo.s32 	%r1017, %r895, %r1142, %r1017;
$L__BB442_72:
	setp.lt.s32 	%p136, %r365, 9;
	@%p136 bra 	$L__BB442_74;
	shl.b32 	%r896, %r31, 2;
	add.s32 	%r897, %r129, %r896;
	ld.shared.u32 	%r898, [%r897+32];
	mad.lo.s32 	%r1017, %r898, %r1141, %r1017;
$L__BB442_74:
	setp.lt.s32 	%p137, %r365, 10;
	@%p137 bra 	$L__BB442_76;
	shl.b32 	%r899, %r32, 2;
	add.s32 	%r900, %r129, %r899;
	ld.shared.u32 	%r901, [%r900+36];
	mad.lo.s32 	%r1017, %r901, %r1140, %r1017;
$L__BB442_76:
	setp.lt.s32 	%p138, %r365, 11;
	@%p138 bra 	$L__BB442_78;
	shl.b32 	%r902, %r33, 2;
	add.s32 	%r903, %r129, %r902;
	ld.shared.u32 	%r904, [%r903+40];
	mad.lo.s32 	%r1017, %r904, %r1139, %r1017;
$L__BB442_78:
	setp.lt.s32 	%p139, %r365, 12;
	@%p139 bra 	$L__BB442_80;
	shl.b32 	%r905, %r34, 2;
	add.s32 	%r906, %r129, %r905;
	ld.shared.u32 	%r907, [%r906+44];
	mad.lo.s32 	%r1017, %r907, %r1138, %r1017;
$L__BB442_80:
	setp.lt.s32 	%p140, %r365, 13;
	@%p140 bra 	$L__BB442_82;
	shl.b32 	%r908, %r35, 2;
	add.s32 	%r909, %r129, %r908;
	ld.shared.u32 	%r910, [%r909+48];
	mad.lo.s32 	%r1017, %r910, %r1137, %r1017;
$L__BB442_82:
	setp.lt.s32 	%p141, %r365, 14;
	@%p141 bra 	$L__BB442_84;
	shl.b32 	%r911, %r36, 2;
	add.s32 	%r912, %r129, %r911;
	ld.shared.u32 	%r913, [%r912+52];
	mad.lo.s32 	%r1017, %r913, %r1136, %r1017;
$L__BB442_84:
	setp.lt.s32 	%p142, %r365, 15;
	@%p142 bra 	$L__BB442_86;
	shl.b32 	%r914, %r37, 2;
	add.s32 	%r915, %r129, %r914;
	ld.shared.u32 	%r916, [%r915+56];
	mad.lo.s32 	%r1017, %r916, %r1135, %r1017;
$L__BB442_86:
	setp.lt.s32 	%p143, %r365, 16;
	@%p143 bra 	$L__BB442_88;
	shl.b32 	%r917, %r38, 2;
	add.s32 	%r918, %r129, %r917;
	ld.shared.u32 	%r919, [%r918+60];
	mad.lo.s32 	%r1017, %r919, %r1134, %r1017;
$L__BB442_88:
	mad.lo.s32 	%r920, %r1015, %r4, %r92;
	shl.b32 	%r921, %r920, 2;
	mov.u32 	%r922, _ZZ9cuda_gemmIiLi256ELi4ELi1ELi32ELi64ELi64ELi32ELi1ELi0EEviiiPT_S1_S1_iiE3Csh;
	add.s32 	%r923, %r922, %r921;
	ld.shared.u32 	%r924, [%r923];
	add.s32 	%r925, %r924, %r1017;
	st.shared.u32 	[%r923], %r925;
	add.s32 	%r1015, %r1015, %r9;
	setp.lt.s32 	%p144, %r1015, %r13;
	@%p144 bra 	$L__BB442_56;
	bra.uni 	$L__BB442_55;
$L__BB442_89:
	setp.gt.u32 	%p37, %r365, 31;
	@%p37 bra 	$L__BB442_168;
	mov.b32 	%r1100, 0;
$L__BB442_91:
	setp.eq.s32 	%p38, %r365, 0;
	add.s32 	%r272, %r1100, %r6;
	mul.lo.s32 	%r273, %r272, %r365;
	add.s32 	%r274, %r273, %r12;
	@%p38 bra 	$L__BB442_93;
	add.s32 	%r486, %r14, %r273;
	shl.b32 	%r487, %r486, 2;
	mov.u32 	%r488, _ZZ9cuda_gemmIiLi256ELi4ELi1ELi32ELi64ELi64ELi32ELi1ELi0EEviiiPT_S1_S1_iiE3Ash;
	add.s32 	%r489, %r488, %r487;
	ld.shared.u32 	%r1149, [%r489];
$L__BB442_93:
	setp.lt.s32 	%p39, %r365, 2;
	@%p39 bra 	$L__BB442_95;
	add.s32 	%r490, %r6, 1;
	and.b32  	%r491, %r490, 15;
	add.s32 	%r492, %r274, %r491;
	shl.b32 	%r493, %r492, 2;
	mov.u32 	%r494, _ZZ9cuda_gemmIiLi256ELi4ELi1ELi32ELi64ELi64ELi32ELi1ELi0EEviiiPT_S1_S1_iiE3Ash;
	add.s32 	%r495, %r494, %r493;
	ld.shared.u32 	%r1148, [%r495];
$L__BB442_95:
	setp.lt.s32 	%p40, %r365, 3;
	@%p40 bra 	$L__BB442_97;
	add.s32 	%r496, %r274, %r74;
	shl.b32 	%r497, %r496, 2;
	mov.u32 	%r498, _ZZ9cuda_gemmIiLi256ELi4ELi1ELi32ELi64ELi64ELi32ELi1ELi0EEviiiPT_S1_S1_iiE3Ash;
	add.s32 	%r499, %r498, %r497;
	ld.shared.u32 	%r1147, [%r499];
$L__BB442_97:
	setp.lt.s32 	%p41, %r365, 4;
	@%p41 bra 	$L__BB442_99;
	add.s32 	%r500, %r274, %r73;
	shl.b32 	%r501, %r500, 2;
	mov.u32 	%r502, _ZZ9cuda_gemmIiLi256ELi4ELi1ELi32ELi64ELi64ELi32ELi1ELi0EEviiiPT_S1_S1_iiE3Ash;
	add.s32 	%r503, %r502, %r501;
	ld.shared.u32 	%r1146, [%r503];
$L__BB442_99:
	setp.lt.s32 	%p42, %r365, 5;
	@%p42 bra 	$L__BB442_101;
	add.s32 	%r504, %r6, 4;
	and.b32  	%r505, %r504, 15;
	add.s32 	%r506, %r274, %r505;
	shl.b32 	%r507, %r506, 2;
	mov.u32 	%r508, _ZZ9cuda_gemmIiLi256ELi4ELi1ELi32ELi64ELi64ELi32ELi1ELi0EEviiiPT_S1_S1_iiE3Ash;
	add.s32 	%r509, %r508, %r507;
	ld.shared.u32 	%r1145, [%r509];
$L__BB442_101:
	setp.lt.s32 	%p43, %r365, 6;
	@%p43 bra 	$L__BB442_103;
	add.s32 	%r510, %r6, 5;
	and.b32  	%r511, %r510, 15;
	add.s32 	%r512, %r274, %r511;
	shl.b32 	%r513, %r512, 2;
	mov.u32 	%r514, _ZZ9cuda_gemmIiLi256ELi4ELi1ELi32ELi64ELi64ELi32ELi1ELi0EEviiiPT_S1_S1_iiE3Ash;
	add.s32 	%r515, %r514, %r513;
	ld.shared.u32 	%r1144, [%r515];
$L__BB442_103:
	setp.lt.s32 	%p44, %r365, 7;
	@%p44 bra 	$L__BB442_105;
	add.s32 	%r516, %r6, 6;
	and.b32  	%r517, %r516, 15;
	add.s32 	%r518, %r274, %r517;
	shl.b32 	%r519, %r518, 2;
	mov.u32 	%r520, _ZZ9cuda_gemmIiLi256ELi4ELi1ELi32ELi64ELi64ELi32ELi1ELi0EEviiiPT_S1_S1_iiE3Ash;
	add.s32 	%r521, %r520, %r519;
	ld.shared.u32 	%r1143, [%r521];
$L__BB442_105:
	setp.lt.s32 	%p45, %r365, 8;
	@%p45 bra 	$L__BB442_107;
	add.s32 	%r522, %r6, 7;
	and.b32  	%r523, %r522, 15;
	add.s32 	%r524, %r274, %r523;
	shl.b32 	%r525, %r524, 2;
	mov.u32 	%r526, _ZZ9cuda_gemmIiLi256ELi4ELi1ELi32ELi64ELi64ELi32ELi1ELi0EEviiiPT_S1_S1_iiE3Ash;
	add.s32 	%r527, %r526, %r525;
	ld.shared.u32 	%r1142, [%r527];
$L__BB442_107:
	setp.lt.s32 	%p46, %r365, 9;
	@%p46 bra 	$L__BB442_109;
	and.b32  	%r528, %r6, 15;
	xor.b32  	%r529, %r528, 8;
	add.s32 	%r530, %r274, %r529;
	shl.b32 	%r531, %r530, 2;
	mov.u32 	%r532, _ZZ9cuda_gemmIiLi256ELi4ELi1ELi32ELi64ELi64ELi32ELi1ELi0EEviiiPT_S1_S1_iiE3Ash;
	add.s32 	%r533, %r532, %r531;
	ld.shared.u32 	%r1141, [%r533];
$L__BB442_109:
	setp.lt.s32 	%p47, %r365, 10;
	@%p47 bra 	$L__BB442_111;
	add.s32 	%r534, %r6, 9;
	and.b32  	%r535, %r534, 15;
	add.s32 	%r536, %r274, %r535;
	shl.b32 	%r537, %r536, 2;
	mov.u32 	%r538, _ZZ9cuda_gemmIiLi256ELi4ELi1ELi32ELi64ELi64ELi32ELi1ELi0EEviiiPT_S1_S1_iiE3Ash;
	add.s32 	%r539, %r538, %r537;
	ld.shared.u32 	%r1140, [%r539];
$L__BB442_111:
	setp.lt.s32 	%p48, %r365, 11;
	@%p48 bra 	$L__BB442_113;
	add.s32 	%r540, %r6, 10;
	and.b32  	%r541, %r540, 15;
	add.s32 	%r542, %r274, %r541;
	shl.b32 	%r543, %r542, 2;
	mov.u32 	%r544, _ZZ9cuda_gemmIiLi256ELi4ELi1ELi32ELi64ELi64ELi32ELi1ELi0EEviiiPT_S1_S1_iiE3Ash;
	add.s32 	%r545, %r544, %r543;
	ld.shared.u32 	%r1139, [%r545];
$L__BB442_113:
	setp.lt.s32 	%p49, %r365, 12;
	@%p49 bra 	$L__BB442_115;
	add.s32 	%r546, %r6, 11;
	and.b32  	%r547, %r546, 15;
	add.s32 	%r548, %r274, %r547;
	shl.b32 	%r549, %r548, 2;
	mov.u32 	%r550, _ZZ9cuda_gemmIiLi256ELi4ELi1ELi32ELi64ELi64ELi32ELi1ELi0EEviiiPT_S1_S1_iiE3Ash;
	add.s32 	%r551, %r550, %r549;
	ld.shared.u32 	%r1138, [%r551];
$L__BB442_115:
	setp.lt.s32 	%p50, %r365, 13;
	@%p50 bra 	$L__BB442_117;
	add.s32 	%r552, %r6, 12;
	and.b32  	%r553, %r552, 15;
	add.s32 	%r554, %r274, %r553;
	shl.b32 	%r555, %r554, 2;
	mov.u32 	%r556, _ZZ9cuda_gemmIiLi256ELi4ELi1ELi32ELi64ELi64ELi32ELi1ELi0EEviiiPT_S1_S1_iiE3Ash;
	add.s32 	%r557, %r556, %r555;
	ld.shared.u32 	%r1137, [%r557];
$L__BB442_117:
	setp.lt.s32 	%p51, %r365, 14;
	@%p51 bra 	$L__BB442_119;
	add.s32 	%r558, %r6, 13;
	and.b32  	%r559, %r558, 15;
	add.s32 	%r560, %r274, %r559;
	shl.b32 	%r561, %r560, 2;
	mov.u32 	%r562, _ZZ9cuda_gemmIiLi256ELi4ELi1ELi32ELi64ELi64ELi32ELi1ELi0EEviiiPT_S1_S1_iiE3Ash;
	add.s32 	%r563, %r562, %r561;
	ld.shared.u32 	%r1136, [%r563];
$L__BB442_119:
	setp.lt.s32 	%p52, %r365, 15;
	@%p52 bra 	$L__BB442_121;
	add.s32 	%r564, %r6, 14;
	and.b32  	%r565, %r564, 15;
	add.s32 	%r566, %r274, %r565;
	shl.b32 	%r567, %r566, 2;
	mov.u32 	%r568, _ZZ9cuda_gemmIiLi256ELi4ELi1ELi32ELi64ELi64ELi32ELi1ELi0EEviiiPT_S1_S1_iiE3Ash;
	add.s32 	%r569, %r568, %r567;
	ld.shared.u32 	%r1135, [%r569];
$L__BB442_121:
	setp.lt.s32 	%p53, %r365, 16;
	@%p53 bra 	$L__BB442_123;
	add.s32 	%r570, %r6, -1;
	and.b32  	%r571, %r570, 15;
	add.s32 	%r572, %r274, %r571;
	shl.b32 	%r573, %r572, 2;
	mov.u32 	%r574, _ZZ9cuda_gemmIiLi256ELi4ELi1ELi32ELi64ELi64ELi32ELi1ELi0EEviiiPT_S1_S1_iiE3Ash;
	add.s32 	%r575, %r574, %r573;
	ld.shared.u32 	%r1134, [%r575];
$L__BB442_123:
	setp.ge.s32 	%p54, %r7, %r13;
	@%p54 bra 	$L__BB442_158;
	mov.u32 	%r1117, %r7;
$L__BB442_125:
	mov.u32 	%r577, _ZZ9cuda_gemmIiLi256ELi4ELi1ELi32ELi64ELi64ELi32ELi1ELi0EEviiiPT_S1_S1_iiE11kron_fac_sh;
	mad.lo.s32 	%r308, %r1117, 260, %r577;
	mov.b32 	%r1119, 0;
	@%p38 bra 	$L__BB442_127;
	shl.b32 	%r578, %r23, 2;
	add.s32 	%r579, %r308, %r578;
	ld.shared.u32 	%r580, [%r579];
	mul.lo.s32 	%r1119, %r580, %r1149;
$L__BB442_127:
	@%p39 bra 	$L__BB442_129;
	shl.b32 	%r581, %r24, 2;
	add.s32 	%r582, %r308, %r581;
	ld.shared.u32 	%r583, [%r582+4];
	mad.lo.s32 	%r1119, %r583, %r1148, %r1119;
$L__BB442_129:
	@%p40 bra 	$L__BB442_131;
	shl.b32 	%r584, %r25, 2;
	add.s32 	%r585, %r308, %r584;
	ld.shared.u32 	%r586, [%r585+8];
	mad.lo.s32 	%r1119, %r586, %r1147, %r1119;
$L__BB442_131:
	@%p41 bra 	$L__BB442_133;
	shl.b32 	%r587, %r26, 2;
	add.s32 	%r588, %r308, %r587;
	ld.shared.u32 	%r589, [%r588+12];
	mad.lo.s32 	%r1119, %r589, %r1146, %r1119;
$L__BB442_133:
	@%p42 bra 	$L__BB442_135;
	shl.b32 	%r590, %r27, 2;
	add.s32 	%r591, %r308, %r590;
	ld.shared.u32 	%r592, [%r591+16];
	mad.lo.s32 	%r1119, %r592, %r1145, %r1119;
$L__BB442_135:
	setp.lt.s32 	%p60, %r365, 6;
	@%p60 bra 	$L__BB442_137;
	shl.b32 	%r593, %r28, 2;
	add.s32 	%r594, %r308, %r593;
	ld.shared.u32 	%r595, [%r594+20];
	mad.lo.s32 	%r1119, %r595, %r1144, %r1119;
$L__BB442_137:
	setp.lt.s32 	%p61, %r365, 7;
	@%p61 bra 	$L__BB442_139;
	shl.b32 	%r596, %r29, 2;
	add.s32 	%r597, %r308, %r596;
	ld.shared.u32 	%r598, [%r597+24];
	mad.lo.s32 	%r1119, %r598, %r1143, %r1119;
$L__BB442_139:
	setp.lt.s32 	%p62, %r365, 8;
	@%p62 bra 	$L__BB442_141;
	shl.b32 	%r599, %r30, 2;
	add.s32 	%r600, %r308, %r599;
	ld.shared.u32 	%r601, [%r600+28];
	mad.lo.s32 	%r1119, %r601, %r1142, %r1119;
$L__BB442_141:
	setp.lt.s32 	%p63, %r365, 9;
	@%p63 bra 	$L__BB442_143;
	shl.b32 	%r602, %r31, 2;
	add.s32 	%r603, %r308, %r602;
	ld.shared.u32 	%r604, [%r603+32];
	mad.lo.s32 	%r1119, %r604, %r1141, %r1119;
$L__BB442_143:
	setp.lt.s32 	%p64, %r365, 10;
	@%p64 bra 	$L__BB442_145;
	shl.b32 	%r605, %r32, 2;
	add.s32 	%r606, %r308, %r605;
	ld.shared.u32 	%r607, [%r606+36];
	mad.lo.s32 	%r1119, %r607, %r1140, %r1119;
$L__BB442_145:
	setp.lt.s32 	%p65, %r365, 11;
	@%p65 bra 	$L__BB442_147;
	shl.b32 	%r608, %r33, 2;
	add.s32 	%r609, %r308, %r608;
	ld.shared.u32 	%r610, [%r609+40];
	mad.lo.s32 	%r1119, %r610, %r1139, %r1119;
$L__BB442_147:
	setp.lt.s32 	%p66, %r365, 12;
	@%p66 bra 	$L__BB442_149;
	shl.b32 	%r611, %r34, 2;
	add.s32 	%r612, %r308, %r611;
	ld.shared.u32 	%r613, [%r612+44];
	mad.lo.s32 	%r1119, %r613, %r1138, %r1119;
$L__BB442_149:
	setp.lt.s32 	%p67, %r365, 13;
	@%p67 bra 	$L__BB442_151;
	shl.b32 	%r614, %r35, 2;
	add.s32 	%r615, %r308, %r614;
	ld.shared.u32 	%r616, [%r615+48];
	mad.lo.s32 	%r1119, %r616, %r1137, %r1119;
$L__BB442_151:
	setp.lt.s32 	%p68, %r365, 14;
	@%p68 bra 	$L__BB442_153;
	shl.b32 	%r617, %r36, 2;
	add.s32 	%r618, %r308, %r617;
	ld.shared.u32 	%r619, [%r618+52];
	mad.lo.s32 	%r1119, %r619, %r1136, %r1119;
$L__BB442_153:
	setp.lt.s32 	%p69, %r365, 15;
	@%p69 bra 	$L__BB442_155;
	shl.b32 	%r620, %r37, 2;
	add.s32 	%r621, %r308, %r620;
	ld.shared.u32 	%r622, [%r621+56];
	mad.lo.s32 	%r1119, %r622, %r1135, %r1119;
$L__BB442_155:
	setp.lt.s32 	%p70, %r365, 16;
	@%p70 bra 	$L__BB442_157;
	shl.b32 	%r623, %r38, 2;
	add.s32 	%r624, %r308, %r623;
	ld.shared.u32 	%r625, [%r624+60];
	mad.lo.s32 	%r1119, %r625, %r1134, %r1119;
$L__BB442_157:
	mad.lo.s32 	%r626, %r1117, %r4, %r272;
	shl.b32 	%r627, %r626, 2;
	mov.u32 	%r628, _ZZ9cuda_gemmIiLi256ELi4ELi1ELi32ELi64ELi64ELi32ELi1ELi0EEviiiPT_S1_S1_iiE3Csh;
	add.s32 	%r629, %r628, %r627;
	st.shared.u32 	[%r629], %r1119;
	add.s32 	%r1117, %r1117, %r9;
	setp.lt.s32 	%p71, %r1117, %r13;
	@%p71 bra 	$L__BB442_125;
$L__BB442_158:
	add.s32 	%r1100, %r1100, %r5;
	setp.lt.s32 	%p72, %r1100, %r4;
	@%p72 bra 	$L__BB442_91;
$L__BB442_159:
	bar.sync 	0;
	@%p27 bra 	$L__BB442_166;
	setp.eq.s32 	%p147, %r22, 0;
	shl.b32 	%r926, %r974, 5;
	mov.u32 	%r927, %ctaid.x;
	shl.b32 	%r928, %r927, 4;
	add.s32 	%r359, %r926, %r928;
	mov.u32 	%r1150, %r1;
	@%p147 bra 	$L__BB442_164;
	setp.eq.s32 	%p148, %r22, 1;
	add.s32 	%r929, %r359, %r1;
	shl.b32 	%r930, %r1, 2;
	mov.u32 	%r931, _ZZ9cuda_gemmIiLi256ELi4ELi1ELi32ELi64ELi64ELi32ELi1ELi0EEviiiPT_S1_S1_iiE3Csh;
	add.s32 	%r932, %r931, %r930;
	ld.shared.u32 	%r933, [%r932];
	mul.wide.s32 	%rd25, %r929, 4;
	add.s64 	%rd5, %rd2, %rd25;
	st.global.u32 	[%rd5], %r933;
	mov.u32 	%r1150, %r16;
	@%p148 bra 	$L__BB442_164;
	setp.eq.s32 	%p149, %r22, 2;
	shl.b32 	%r934, %r1, 2;
	mov.u32 	%r935, _ZZ9cuda_gemmIiLi256ELi4ELi1ELi32ELi64ELi64ELi32ELi1ELi0EEviiiPT_S1_S1_iiE3Csh;
	add.s32 	%r936, %r935, %r934;
	add.s32 	%r937, %r936, %r19;
	ld.shared.u32 	%r938, [%r937];
	cvt.u64.u32 	%rd26, %r19;
	add.s64 	%rd6, %rd5, %rd26;
	st.global.u32 	[%rd6], %r938;
	mov.u32 	%r1150, %r20;
	@%p149 bra 	$L__BB442_164;
	cvt.u64.u32 	%rd27, %r19;
	shl.b32 	%r939, %r1, 2;
	mov.u32 	%r940, _ZZ9cuda_gemmIiLi256ELi4ELi1ELi32ELi64ELi64ELi32ELi1ELi0EEviiiPT_S1_S1_iiE3Csh;
	add.s32 	%r941, %r940, %r939;
	add.s32 	%r942, %r941, %r19;
	add.s32 	%r943, %r942, %r19;
	ld.shared.u32 	%r944, [%r943];
	add.s64 	%rd28, %rd6, %rd27;
	st.global.u32 	[%rd28], %r944;
	mov.u32 	%r1150, %r21;
$L__BB442_164:
	setp.lt.u32 	%p150, %r18, 3;
	@%p150 bra 	$L__BB442_166;
$L__BB442_165:
	add.s32 	%r945, %r359, %r1150;
	shl.b32 	%r946, %r1150, 2;
	mov.u32 	%r947, _ZZ9cuda_gemmIiLi256ELi4ELi1ELi32ELi64ELi64ELi32ELi1ELi0EEviiiPT_S1_S1_iiE3Csh;
	add.s32 	%r948, %r947, %r946;
	ld.shared.u32 	%r949, [%r948];
	mul.wide.s32 	%rd29, %r945, 4;
	add.s64 	%rd30, %rd2, %rd29;
	st.global.u32 	[%rd30], %r949;
	add.s32 	%r950, %r948, %r19;
	ld.shared.u32 	%r951, [%r950];
	add.s64 	%rd32, %rd30, %rd11;
	st.global.u32 	[%rd32], %r951;
	add.s32 	%r952, %r950, %r19;
	ld.shared.u32 	%r953, [%r952];
	add.s64 	%rd33, %rd32, %rd11;
	st.global.u32 	[%rd33], %r953;
	add.s32 	%r954, %r952, %r19;
	ld.shared.u32 	%r955, [%r954];
	add.s64 	%rd34, %rd33, %rd11;
	st.global.u32 	[%rd34], %r955;
	add.s32 	%r1150, %r19, %r1150;
	setp.lt.u32 	%p151, %r1150, 16;
	@%p151 bra 	$L__BB442_165;
$L__BB442_166:
	mov.u32 	%r956, %nctaid.y;
	add.s32 	%r974, %r974, %r956;
	shl.b32 	%r957, %r956, 2;
	setp.lt.u32 	%p152, %r974, %r957;
	@%p152 bra 	$L__BB442_2;
$L__BB442_167:
	ret;
$L__BB442_168:
	mov.b32 	%r1048, 0;
$L__BB442_169:
	setp.lt.s32 	%p73, %r365, 1;
	add.s32 	%r180, %r1048, %r6;
	mul.lo.s32 	%r181, %r180, %r365;
	add.s32 	%r182, %r181, %r12;
	@%p73 bra 	$L__BB442_171;
	add.s32 	%r631, %r14, %r181;
	shl.b32 	%r632, %r631, 2;
	mov.u32 	%r633, _ZZ9cuda_gemmIiLi256ELi4ELi1ELi32ELi64ELi64ELi32ELi1ELi0EEviiiPT_S1_S1_iiE3Ash;
	add.s32 	%r634, %r633, %r632;
	ld.shared.u32 	%r1149, [%r634];
$L__BB442_171:
	setp.lt.s32 	%p74, %r365, 2;
	@%p74 bra 	$L__BB442_173;
	add.s32 	%r635, %r6, 1;
	and.b32  	%r636, %r635, 15;
	add.s32 	%r637, %r182, %r636;
	shl.b32 	%r638, %r637, 2;
	mov.u32 	%r639, _ZZ9cuda_gemmIiLi256ELi4ELi1ELi32ELi64ELi64ELi32ELi1ELi0EEviiiPT_S1_S1_iiE3Ash;
	add.s32 	%r640, %r639, %r638;
	ld.shared.u32 	%r1148, [%r640];
$L__BB442_173:
	setp.lt.s32 	%p75, %r365, 3;
	@%p75 bra 	$L__BB442_175;
	add.s32 	%r641, %r6, 2;
	and.b32  	%r642, %r641, 15;
	add.s32 	%r643, %r182, %r642;
	shl.b32 	%r644, %r643, 2;
	mov.u32 	%r645, _ZZ9cuda_gemmIiLi256ELi4ELi1ELi32ELi64ELi64ELi32ELi1ELi0EEviiiPT_S1_S1_iiE3Ash;
	add.s32 	%r646, %r645, %r644;
	ld.shared.u32 	%r1147, [%r646];
$L__BB442_175:
	setp.lt.s32 	%p76, %r365, 4;
	@%p76 bra 	$L__BB442_177;
	add.s32 	%r647, %r182, %r73;
	shl.b32 	%r648, %r647, 2;
	mov.u32 	%r649, _ZZ9cuda_gemmIiLi256ELi4ELi1ELi32ELi64ELi64ELi32ELi1ELi0EEviiiPT_S1_S1_iiE3Ash;
	add.s32 	%r650, %r649, %r648;
	ld.shared.u32 	%r1146, [%r650];
$L__BB442_177:
	setp.lt.s32 	%p77, %r365, 5;
	@%p77 bra 	$L__BB442_179;
	add.s32 	%r651, %r6, 4;
	and.b32  	%r652, %r651, 15;
	add.s32 	%r653, %r182, %r652;
	shl.b32 	%r654, %r653, 2;
	mov.u32 	%r655, _ZZ9cuda_gemmIiLi256ELi4ELi1ELi32ELi64ELi64ELi32ELi1ELi0EEviiiPT_S1_S1_iiE3Ash;
	add.s32 	%r656, %r655, %r654;
	ld.shared.u32 	%r1145, [%r656];
$L__BB442_179:
	setp.lt.s32 	%p78, %r365, 6;
	@%p78 bra 	$L__BB442_181;
	add.s32 	%r657, %r6, 5;
	and.b32  	%r658, %r657, 15;
	add.s32 	%r659, %r182, %r658;
	shl.b32 	%r660, %r659, 2;
	mov.u32 	%r661, _ZZ9cuda_gemmIiLi256ELi4ELi1ELi32ELi64ELi64ELi32ELi1ELi0EEviiiPT_S1_S1_iiE3Ash;
	add.s32 	%r662, %r661, %r660;
	ld.shared.u32 	%r1144, [%r662];
$L__BB442_181:
	setp.lt.s32 	%p79, %r365, 7;
	@%p79 bra 	$L__BB442_183;
	add.s32 	%r663, %r6, 6;
	and.b32  	%r664, %r663, 15;
	add.s32 	%r665, %r182, %r664;
	shl.b32 	%r666, %r665, 2;
	mov.u32 	%r667, _ZZ9cuda_gemmIiLi256ELi4ELi1ELi32ELi64ELi64ELi32ELi1ELi0EEviiiPT_S1_S1_iiE3Ash;
	add.s32 	%r668, %r667, %r666;
	ld.shared.u32 	%r1143, [%r668];
$L__BB442_183:
	setp.lt.s32 	%p80, %r365, 8;
	@%p80 bra 	$L__BB442_185;
	add.s32 	%r669, %r6, 7;
	and.b32  	%r670, %r669, 15;
	add.s32 	%r671, %r182, %r670;
	shl.b32 	%r672, %r671, 2;
	mov.u32 	%r673, _ZZ9cuda_gemmIiLi256ELi4ELi1ELi32ELi64ELi64ELi32ELi1ELi0EEviiiPT_S1_S1_iiE3Ash;
	add.s32 	%r674, %r673, %r672;
	ld.shared.u32 	%r1142, [%r674];
$L__BB442_185:
	setp.lt.s32 	%p81, %r365, 9;
	@%p81 bra 	$L__BB442_187;
	and.b32  	%r675, %r6, 15;
	xor.b32  	%r676, %r675, 8;
	add.s32 	%r677, %r182, %r676;
	shl.b32 	%r678, %r677, 2;
	mov.u32 	%r679, _ZZ9cuda_gemmIiLi256ELi4ELi1ELi32ELi64ELi64ELi32ELi1ELi0EEviiiPT_S1_S1_iiE3Ash;
	add.s32 	%r680, %r679, %r678;
	ld.shared.u32 	%r1141, [%r680];
$L__BB442_187:
	setp.lt.s32 	%p82, %r365, 10;
	@%p82 bra 	$L__BB442_189;
	add.s32 	%r681, %r6, 9;
	and.b32  	%r682, %r681, 15;
	add.s32 	%r683, %r182, %r682;
	shl.b32 	%r684, %r683, 2;
	mov.u32 	%r685, _ZZ9cuda_gemmIiLi256ELi4ELi1ELi32ELi64ELi64ELi32ELi1ELi0EEviiiPT_S1_S1_iiE3Ash;
	add.s32 	%r686, %r685, %r684;
	ld.shared.u32 	%r1140, [%r686];
$L__BB442_189:
	setp.lt.s32 	%p83, %r365, 11;
	@%p83 bra 	$L__BB442_191;
	add.s32 	%r687, %r6, 10;
	and.b32  	%r688, %r687, 15;
	add.s32 	%r689, %r182, %r688;
	shl.b32 	%r690, %r689, 2;
	mov.u32 	%r691, _ZZ9cuda_gemmIiLi256ELi4ELi1ELi32ELi64ELi64ELi32ELi1ELi0EEviiiPT_S1_S1_iiE3Ash;
	add.s32 	%r692, %r691, %r690;
	ld.shared.u32 	%r1139, [%r692];
$L__BB442_191:
	setp.lt.s32 	%p84, %r365, 12;
	@%p84 bra 	$L__BB442_193;
	add.s32 	%r693, %r6, 11;
	and.b32  	%r694, %r693, 15;
	add.s32 	%r695, %r182, %r694;
	shl.b32 	%r696, %r695, 2;
	mov.u32 	%r697, _ZZ9cuda_gemmIiLi256ELi4ELi1ELi32ELi64ELi64ELi32ELi1ELi0EEviiiPT_S1_S1_iiE3Ash;
	add.s32 	%r698, %r697, %r696;
	ld.shared.u32 	%r1138, [%r698];
$L__BB442_193:
	setp.lt.s32 	%p85, %r365, 13;
	@%p85 bra 	$L__BB442_195;
	add.s32 	%r699, %r6, 12;
	and.b32  	%r700, %r699, 15;
	add.s32 	%r701, %r182, %r700;
	shl.b32 	%r702, %r701, 2;
	mov.u32 	%r703, _ZZ9cuda_gemmIiLi256ELi4ELi1ELi32ELi64ELi64ELi32ELi1ELi0EEviiiPT_S1_S1_iiE3Ash;
	add.s32 	%r704, %r703, %r702;
	ld.shared.u32 	%r1137, [%r704];
$L__BB442_195:
	setp.lt.s32 	%p86, %r365, 14;
	@%p86 bra 	$L__BB442_197;
	add.s32 	%r705, %r6, 13;
	and.b32  	%r706, %r705, 15;
	add.s32 	%r707, %r182, %r706;
	shl.b32 	%r708, %r707, 2;
	mov.u32 	%r709, _ZZ9cuda_gemmIiLi256ELi4ELi1ELi32ELi64ELi64ELi32ELi1ELi0EEviiiPT_S1_S1_iiE3Ash;
	add.s32 	%r710, %r709, %r708;
	ld.shared.u32 	%r1136, [%r710];
$L__BB442_197:
	setp.lt.s32 	%p87, %r365, 15;
	@%p87 bra 	$L__BB442_199;
	add.s32 	%r711, %r6, 14;
	and.b32  	%r712, %r711, 15;
	add.s32 	%r713, %r182, %r712;
	shl.b32 	%r714, %r713, 2;
	mov.u32 	%r715, _ZZ9cuda_gemmIiLi256ELi4ELi1ELi32ELi64ELi64ELi32ELi1ELi0EEviiiPT_S1_S1_iiE3Ash;
	add.s32 	%r716, %r715, %r714;
	ld.shared.u32 	%r1135, [%r716];
$L__BB442_199:
	setp.lt.s32 	%p88, %r365, 16;
	@%p88 bra 	$L__BB442_201;
	add.s32 	%r717, %r6, -1;
	and.b32  	%r718, %r717, 15;
	add.s32 	%r719, %r182, %r718;
	shl.b32 	%r720, %r719, 2;
	mov.u32 	%r721, _ZZ9cuda_gemmIiLi256ELi4ELi1ELi32ELi64ELi64ELi32ELi1ELi0EEviiiPT_S1_S1_iiE3Ash;
	add.s32 	%r722, %r721, %r720;
	ld.shared.u32 	%r1134, [%r722];
$L__BB442_201:
	setp.ge.s32 	%p89, %r7, %r13;
	mov.u32 	%r1065, %r7;
	@%p89 bra 	$L__BB442_202;
	bra.uni 	$L__BB442_203;
$L__BB442_202:
	add.s32 	%r1048, %r1048, %r5;
	setp.lt.s32 	%p110, %r1048, %r4;
	@%p110 bra 	$L__BB442_169;
	bra.uni 	$L__BB442_159;
$L__BB442_203:
	mov.u32 	%r724, _ZZ9cuda_gemmIiLi256ELi4ELi1ELi32ELi64ELi64ELi32ELi1ELi0EEviiiPT_S1_S1_iiE11kron_fac_sh;
	mad.lo.s32 	%r217, %r1065, 260, %r724;
	mov.b32 	%r1067, 0;
	@%p73 bra 	$L__BB442_205;
	shl.b32 	%r725, %r23, 2;
	add.s32 	%r726, %r217, %r725;
	ld.shared.u32 	%r727, [%r726];
	mul.lo.s32 	%r1067, %r727, %r1149;
$L__BB442_205:
	@%p74 bra 	$L__BB442_207;
	shl.b32 	%r728, %r24, 2;
	add.s32 	%r729, %r217, %r728;
	ld.shared.u32 	%r730, [%r729+4];
	mad.lo.s32 	%r1067, %r730, %r1148, %r1067;
$L__BB442_207:
	@%p75 bra 	$L__BB442_209;
	shl.b32 	%r731, %r25, 2;
	add.s32 	%r732, %r217, %r731;
	ld.shared.u32 	%r733, [%r732+8];
	mad.lo.s32 	%r1067, %r733, %r1147, %r1067;
$L__BB442_209:
	@%p76 bra 	$L__BB442_211;
	shl.b32 	%r734, %r26, 2;
	add.s32 	%r735, %r217, %r734;
	ld.shared.u32 	%r736, [%r735+12];
	mad.lo.s32 	%r1067, %r736, %r1146, %r1067;
$L__BB442_211:
	setp.lt.s32 	%p94, %r365, 5;
	@%p94 bra 	$L__BB442_213;
	shl.b32 	%r737, %r27, 2;
	add.s32 	%r738, %r217, %r737;
	ld.shared.u32 	%r739, [%r738+16];
	mad.lo.s32 	%r1067, %r739, %r1145, %r1067;
$L__BB442_213:
	setp.lt.s32 	%p95, %r365, 6;
	@%p95 bra 	$L__BB442_215;
	shl.b32 	%r740, %r28, 2;
	add.s32 	%r741, %r217, %r740;
	ld.shared.u32 	%r742, [%r741+20];
	mad.lo.s32 	%r1067, %r742, %r1144, %r1067;
$L__BB442_215:
	setp.lt.s32 	%p96, %r365, 7;
	@%p96 bra 	$L__BB442_217;
	shl.b32 	%r743, %r29, 2;
	add.s32 	%r744, %r217, %r743;
	ld.shared.u32 	%r745, [%r744+24];
	mad.lo.s32 	%r1067, %r745, %r1143, %r1067;
$L__BB442_217:
	setp.lt.s32 	%p97, %r365, 8;
	@%p97 bra 	$L__BB442_219;
	shl.b32 	%r746, %r30, 2;
	add.s32 	%r747, %r217, %r746;
	ld.shared.u32 	%r748, [%r747+28];
	mad.lo.s32 	%r1067, %r748, %r1142, %r1067;
$L__BB442_219:
	setp.lt.s32 	%p98, %r365, 9;
	@%p98 bra 	$L__BB442_221;
	shl.b32 	%r749, %r31, 2;
	add.s32 	%r750, %r217, %r749;
	ld.shared.u32 	%r751, [%r750+32];
	mad.lo.s32 	%r1067, %r751, %r1141, %r1067;
$L__BB442_221:
	setp.lt.s32 	%p99, %r365, 10;
	@%p99 bra 	$L__BB442_223;
	shl.b32 	%r752, %r32, 2;
	add.s32 	%r753, %r217, %r752;
	ld.shared.u32 	%r754, [%r753+36];
	mad.lo.s32 	%r1067, %r754, %r1140, %r1067;
$L__BB442_223:
	setp.lt.s32 	%p100, %r365, 11;
	@%p100 bra 	$L__BB442_225;
	shl.b32 	%r755, %r33, 2;
	add.s32 	%r756, %r217, %r755;
	ld.shared.u32 	%r757, [%r756+40];
	mad.lo.s32 	%r1067, %r757, %r1139, %r1067;
$L__BB442_225:
	setp.lt.s32 	%p101, %r365, 12;
	@%p101 bra 	$L__BB442_227;
	shl.b32 	%r758, %r34, 2;
	add.s32 	%r759, %r217, %r758;
	ld.shared.u32 	%r760, [%r759+44];
	mad.lo.s32 	%r1067, %r760, %r1138, %r1067;
$L__BB442_227:
	setp.lt.s32 	%p102, %r365, 13;
	@%p102 bra 	$L__BB442_229;
	shl.b32 	%r761, %r35, 2;
	add.s32 	%r762, %r217, %r761;
	ld.shared.u32 	%r763, [%r762+48];
	mad.lo.s32 	%r1067, %r763, %r1137, %r1067;
$L__BB442_229:
	setp.lt.s32 	%p103, %r365, 14;
	@%p103 bra 	$L__BB442_231;
	shl.b32 	%r764, %r36, 2;
	add.s32 	%r765, %r217, %r764;
	ld.shared.u32 	%r766, [%r765+52];
	mad.lo.s32 	%r1067, %r766, %r1136, %r1067;
$L__BB442_231:
	setp.lt.s32 	%p104, %r365, 15;
	@%p104 bra 	$L__BB442_233;
	shl.b32 	%r767, %r37, 2;
	add.s32 	%r768, %r217, %r767;
	ld.shared.u32 	%r769, [%r768+56];
	mad.lo.s32 	%r1067, %r769, %r1135, %r1067;
$L__BB442_233:
	setp.lt.s32 	%p105, %r365, 16;
	@%p105 bra 	$L__BB442_235;
	shl.b32 	%r770, %r38, 2;
	add.s32 	%r771, %r217, %r770;
	ld.shared.u32 	%r772, [%r771+60];
	mad.lo.s32 	%r1067, %r772, %r1134, %r1067;
$L__BB442_235:
	mov.u32 	%r1081, %r2;
$L__BB442_236:
	shr.u32 	%r251, %r1081, 1;
	shfl.sync.down.b32	%r773|%p106, %r1067, %r251, %r15, -1;
	add.s32 	%r1067, %r773, %r1067;
	setp.gt.u32 	%p107, %r1081, 3;
	mov.u32 	%r1081, %r251;
	@%p107 bra 	$L__BB442_236;
	rem.u32 	%r774, %r69, %r3;
	setp.eq.s32 	%p108, %r774, 0;
	@%p108 bra 	$L__BB442_238;
	bra.uni 	$L__BB442_239;
$L__BB442_238:
	mad.lo.s32 	%r775, %r1065, %r4, %r180;
	shl.b32 	%r776, %r775, 2;
	mov.u32 	%r777, _ZZ9cuda_gemmIiLi256ELi4ELi1ELi32ELi64ELi64ELi32ELi1ELi0EEviiiPT_S1_S1_iiE3Csh;
	add.s32 	%r778, %r777, %r776;
	st.shared.u32 	[%r778], %r1067;
$L__BB442_239:
	add.s32 	%r1065, %r1065, %r9;
	setp.lt.s32 	%p109, %r1065, %r13;
	@%p109 bra 	$L__BB442_203;
	bra.uni 	$L__BB442_202;

}
	// .globl	_Z9cuda_gemmIiLi256ELi4ELi1ELi32ELi64ELi64ELi32ELi1ELi1EEviiiPT_S1_S1_ii
.visible .entry _Z9cuda_gemmIiLi256ELi4ELi1ELi32ELi64ELi64ELi32ELi1ELi1EEviiiPT_S1_S1_ii(
	.param .u32 _Z9cuda_gemmIiLi256ELi4ELi1ELi32ELi64ELi64ELi32ELi1ELi1EEviiiPT_S1_S1_ii_param_0,
	.param .u32 _Z9cuda_gemmIiLi256ELi4ELi1ELi32ELi64ELi64ELi32ELi1ELi1EEviiiPT_S1_S1_ii_param_1,
	.param .u32 _Z9cuda_gemmIiLi256ELi4ELi1ELi32ELi64ELi64ELi32ELi1ELi1EEviiiPT_S1_S1_ii_param_2,
	.param .u64 .ptr .align 1 _Z9cuda_gemmIiLi256ELi4ELi1ELi32ELi64ELi64ELi32ELi1ELi1EEviiiPT_S1_S1_ii_param_3,
	.param .u64 .ptr .align 1 _Z9cuda_gemmIiLi256ELi4ELi1ELi32ELi64ELi64ELi32ELi1ELi1EEviiiPT_S1_S1_ii_param_4,
	.param .u64 .ptr .align 1 _Z9cuda_gemmIiLi256ELi4ELi1ELi32ELi64ELi64ELi32ELi1ELi1EEviiiPT_S1_S1_ii_param_5,
	.param .u32 _Z9cuda_gemmIiLi256ELi4ELi1ELi32ELi64ELi64ELi32ELi1ELi1EEviiiPT_S1_S1_ii_param_6,
	.param .u32 _Z9cuda_gemmIiLi256ELi4ELi1ELi32ELi64ELi64ELi32ELi1ELi1EEviiiPT_S1_S1_ii_param_7
)
.maxntid 256
{
	.reg .pred 	%p<27>;
	.reg .b16 	%rs<8>;
	.reg .b32 	%r<165>;
	.reg .b64 	%rd<49>;
	// demoted variable
	.shared .align 128 .b8 _ZZ9cuda_gemmIiLi256ELi4ELi1ELi32ELi64ELi64ELi32ELi1ELi1EEviiiPT_S1_S1_iiE11kron_fac_sh[8320];
	// demoted variable
	.shared .align 128 .b8 _ZZ9cuda_gemmIiLi256ELi4ELi1ELi32ELi64ELi64ELi32ELi1ELi1EEviiiPT_S1_S1_iiE3Ash[128];
	// demoted variable
	.shared .align 128 .b8 _ZZ9cuda_gemmIiLi256ELi4ELi1ELi32ELi64ELi64ELi32ELi1ELi1EEviiiPT_S1_S1_iiE3Csh[64];
	ld.param.u64 	%rd10, [_Z9cuda_gemmIiLi256ELi4ELi1ELi32ELi64ELi64ELi32ELi1ELi1EEviiiPT_S1_S1_ii_param_4];
	cvta.to.global.u64 	%rd1, %rd10;
	mov.u32 	%r154, %ctaid.y;
	mov.u32 	%r45, %nctaid.y;
	shl.b32 	%r46, %r45, 2;
	setp.ge.u32 	%p1, %r154, %r46;
	@%p1 bra 	$L__BB443_30;
	mov.u32 	%r47, %ctaid.x;
	mov.u32 	%r2, %tid.x;
	mov.u32 	%r48, %ntid.x;
	shr.u32 	%r3, %r2, 5;
	shl.b32 	%r49, %r47, 5;
	and.b32  	%r50, %r2, 31;
	or.b32  	%r4, %r49, %r50;
	mov.u32 	%r51, _ZZ9cuda_gemmIiLi256ELi4ELi1ELi32ELi64ELi64ELi32ELi1ELi1EEviiiPT_S1_S1_iiE11kron_fac_sh;
	mad.lo.s32 	%r5, %r50, 260, %r51;
	shr.u32 	%r6, %r48, 5;
	add.s32 	%r7, %r2, %r48;
	max.u32 	%r52, %r7, 32;
	setp.lt.u32 	%p2, %r7, 32;
	selp.u32 	%r53, 1, 0, %p2;
	add.s32 	%r54, %r7, %r53;
	sub.s32 	%r55, %r52, %r54;
	div.u32 	%r56, %r55, %r48;
	add.s32 	%r8, %r56, %r53;
	max.u32 	%r57, %r7, 16;
	setp.lt.u32 	%p3, %r7, 16;
	selp.u32 	%r58, 1, 0, %p3;
	add.s32 	%r59, %r7, %r58;
	sub.s32 	%r60, %r57, %r59;
	div.u32 	%r61, %r60, %r48;
	add.s32 	%r9, %r61, %r58;
	add.s32 	%r10, %r3, %r6;
	shl.b32 	%r62, %r2, 2;
	mov.u32 	%r63, _ZZ9cuda_gemmIiLi256ELi4ELi1ELi32ELi64ELi64ELi32ELi1ELi1EEviiiPT_S1_S1_iiE3Ash;
	add.s32 	%r11, %r63, %r62;
	shl.b32 	%r12, %r48, 2;
	add.s32 	%r13, %r11, %r12;
	add.s32 	%r14, %r7, %r48;
	add.s32 	%r15, %r14, %r48;
	and.b32  	%r16, %r9, 3;
	mov.u32 	%r64, _ZZ9cuda_gemmIiLi256ELi4ELi1ELi32ELi64ELi64ELi32ELi1ELi1EEviiiPT_S1_S1_iiE3Csh;
	add.s32 	%r17, %r64, %r62;
	add.s32 	%r18, %r17, %r12;
	cvt.u16.u32 	%rs2, %r10;
	xor.b16  	%rs3, %rs2, 63;
	and.b16  	%rs4, %rs3, 255;
	cvt.u16.u32 	%rs5, %r6;
	and.b16  	%rs6, %rs5, 255;
	div.u16 	%rs7, %rs4, %rs6;
	and.b16  	%rs1, %rs7, 3;
	shl.b32 	%r65, %r3, 2;
	add.s32 	%r19, %r5, %r65;
	shl.b32 	%r20, %r6, 2;
	add.s32 	%r21, %r19, %r20;
	add.s32 	%r22, %r10, %r6;
	cvt.u64.u32 	%rd12, %r12;
$L__BB443_2:
	setp.gt.u32 	%p4, %r2, 31;
	@%p4 bra 	$L__BB443_10;
	ld.param.u64 	%rd47, [_Z9cuda_gemmIiLi256ELi4ELi1ELi32ELi64ELi64ELi32ELi1ELi1EEviiiPT_S1_S1_ii_param_3];
	cvta.to.global.u64 	%rd2, %rd47;
	and.b32  	%r66, %r8, 3;
	setp.eq.s32 	%p5, %r66, 3;
	mov.u32 	%r155, %r2;
	@%p5 bra 	$L__BB443_7;
	setp.eq.s32 	%p6, %r66, 0;
	shl.b32 	%r68, %r154, 5;
	add.s32 	%r69, %r68, %r2;
	mul.wide.s32 	%rd11, %r69, 4;
	add.s64 	%rd3, %rd2, %rd11;
	ld.global.u32 	%r70, [%rd3];
	st.shared.u32 	[%r11], %r70;
	mov.u32 	%r155, %r7;
	@%p6 bra 	$L__BB443_7;
	setp.eq.s32 	%p7, %r66, 1;
	add.s64 	%rd4, %rd3, %rd12;
	ld.global.u32 	%r72, [%rd4];
	st.shared.u32 	[%r13], %r72;
	mov.u32 	%r155, %r14;
	@%p7 bra 	$L__BB443_7;
	add.s64 	%rd14, %rd4, %rd12;
	ld.global.u32 	%r73, [%rd14];
	add.s32 	%r74, %r13, %r12;
	st.shared.u32 	[%r74], %r73;
	mov.u32 	%r155, %r15;
$L__BB443_7:
	setp.lt.u32 	%p8, %r8, 3;
	@%p8 bra 	$L__BB443_10;
	shl.b32 	%r75, %r155, 2;
	mov.u32 	%r76, _ZZ9cuda_gemmIiLi256ELi4ELi1ELi32ELi64ELi64ELi32ELi1ELi1EEviiiPT_S1_S1_iiE3Ash;
	add.s32 	%r158, %r76, %r75;
	shl.b32 	%r77, %r154, 5;
	add.s32 	%r157, %r155, %r77;
$L__BB443_9:
	mul.wide.s32 	%rd15, %r157, 4;
	mov.u32 	%r78, %ntid.x;
	mul.wide.u32 	%rd16, %r78, 4;
	add.s64 	%rd17, %rd2, %rd15;
	add.s64 	%rd18, %rd17, %rd16;
	mul.wide.u32 	%rd19, %r78, 8;
	add.s64 	%rd20, %rd17, %rd19;
	mul.wide.u32 	%rd21, %r78, 12;
	add.s64 	%rd22, %rd17, %rd21;
	ld.global.u32 	%r79, [%rd17];
	st.shared.u32 	[%r158], %r79;
	ld.global.u32 	%r80, [%rd18];
	add.s32 	%r81, %r158, %r12;
	st.shared.u32 	[%r81], %r80;
	ld.global.u32 	%r82, [%rd20];
	shl.b32 	%r83, %r78, 3;
	add.s32 	%r84, %r158, %r83;
	st.shared.u32 	[%r84], %r82;
	ld.global.u32 	%r85, [%rd22];
	mad.lo.s32 	%r86, %r78, 12, %r158;
	st.shared.u32 	[%r86], %r85;
	add.s32 	%r155, %r155, %r12;
	shl.b32 	%r87, %r78, 4;
	add.s32 	%r158, %r158, %r87;
	add.s32 	%r157, %r157, %r12;
	setp.lt.u32 	%p9, %r155, 32;
	@%p9 bra 	$L__BB443_9;
$L__BB443_10:
	setp.gt.u32 	%p10, %r2, 15;
	@%p10 bra 	$L__BB443_17;
	setp.eq.s32 	%p11, %r16, 3;
	mov.u32 	%r156, %r2;
	@%p11 bra 	$L__BB443_15;
	setp.eq.s32 	%p12, %r16, 0;
	mov.b32 	%r88, 0;
	st.shared.u32 	[%r17], %r88;
	mov.u32 	%r156, %r7;
	@%p12 bra 	$L__BB443_15;
	setp.eq.s32 	%p13, %r16, 1;
	mov.b32 	%r89, 0;
	st.shared.u32 	[%r18], %r89;
	mov.u32 	%r156, %r14;
	@%p13 bra 	$L__BB443_15;
	add.s32 	%r90, %r18, %r12;
	mov.b32 	%r91, 0;
	st.shared.u32 	[%r90], %r91;
	mov.u32 	%r156, %r15;
$L__BB443_15:
	setp.lt.u32 	%p14, %r9, 3;
	@%p14 bra 	$L__BB443_17;
$L__BB443_16:
	shl.b32 	%r92, %r156, 2;
	mov.u32 	%r93, _ZZ9cuda_gemmIiLi256ELi4ELi1ELi32ELi64ELi64ELi32ELi1ELi1EEviiiPT_S1_S1_iiE3Csh;
	add.s32 	%r94, %r93, %r92;
	mov.b32 	%r95, 0;
	st.shared.u32 	[%r94], %r95;
	add.s32 	%r96, %r94, %r12;
	st.shared.u32 	[%r96], %r95;
	add.s32 	%r97, %r96, %r12;
	st.shared.u32 	[%r97], %r95;
	add.s32 	%r98, %r97, %r12;
	st.shared.u32 	[%r98], %r95;
	add.s32 	%r156, %r12, %r156;
	setp.lt.u32 	%p15, %r156, 16;
	@%p15 bra 	$L__BB443_16;
$L__BB443_17:
	setp.eq.s16 	%p16, %rs1, 2;
	mov.u32 	%r161, %r3;
	@%p16 bra 	$L__BB443_21;
	setp.eq.s16 	%p17, %rs1, 3;
	shl.b32 	%r99, %r3, 6;
	add.s32 	%r100, %r99, %r4;
	mul.wide.u32 	%rd23, %r100, 4;
	add.s64 	%rd24, %rd1, %rd23;
	ld.global.u32 	%r101, [%rd24];
	st.shared.u32 	[%r19], %r101;
	mov.u32 	%r161, %r10;
	@%p17 bra 	$L__BB443_21;
	setp.eq.s16 	%p18, %rs1, 0;
	shl.b32 	%r102, %r10, 6;
	add.s32 	%r103, %r102, %r4;
	mul.wide.u32 	%rd25, %r103, 4;
	add.s64 	%rd26, %rd1, %rd25;
	ld.global.u32 	%r104, [%rd26];
	st.shared.u32 	[%r21], %r104;
	mov.u32 	%r161, %r22;
	@%p18 bra 	$L__BB443_21;
	add.s32 	%r161, %r22, %r6;
	shl.b32 	%r105, %r22, 6;
	add.s32 	%r106, %r105, %r4;
	mul.wide.u32 	%rd27, %r106, 4;
	add.s64 	%rd28, %rd1, %rd27;
	ld.global.u32 	%r107, [%rd28];
	add.s32 	%r108, %r21, %r20;
	st.shared.u32 	[%r108], %r107;
$L__BB443_21:
	shl.b32 	%r109, %r161, 6;
	add.s32 	%r110, %r109, %r4;
	mul.wide.u32 	%rd29, %r110, 4;
	add.s64 	%rd30, %rd1, %rd29;
	ld.global.u32 	%r111, [%rd30];
	shl.b32 	%r112, %r161, 2;
	add.s32 	%r113, %r5, %r112;
	st.shared.u32 	[%r113], %r111;
	add.s32 	%r114, %r161, %r6;
	shl.b32 	%r115, %r114, 6;
	add.s32 	%r116, %r115, %r4;
	mul.wide.u32 	%rd31, %r116, 4;
	add.s64 	%rd32, %rd1, %rd31;
	ld.global.u32 	%r117, [%rd32];
	add.s32 	%r118, %r113, %r20;
	st.shared.u32 	[%r118], %r117;
	add.s32 	%r119, %r114, %r6;
	shl.b32 	%r120, %r119, 6;
	add.s32 	%r121, %r120, %r4;
	mul.wide.u32 	%rd33, %r121, 4;
	add.s64 	%rd34, %rd1, %rd33;
	ld.global.u32 	%r122, [%rd34];
	add.s32 	%r123, %r118, %r20;
	st.shared.u32 	[%r123], %r122;
	add.s32 	%r124, %r119, %r6;
	shl.b32 	%r125, %r124, 6;
	add.s32 	%r126, %r125, %r4;
	mul.wide.u32 	%rd35, %r126, 4;
	add.s64 	%rd36, %rd1, %rd35;
	ld.global.u32 	%r127, [%rd36];
	add.s32 	%r128, %r123, %r20;
	st.shared.u32 	[%r128], %r127;
	add.s32 	%r161, %r20, %r161;
	setp.lt.u32 	%p19, %r161, 64;
	@%p19 bra 	$L__BB443_21;
	setp.gt.u32 	%p20, %r2, 15;
	bar.sync 	0;
	bar.sync 	0;
	@%p20 bra 	$L__BB443_29;
	ld.param.u64 	%rd48, [_Z9cuda_gemmIiLi256ELi4ELi1ELi32ELi64ELi64ELi32ELi1ELi1EEviiiPT_S1_S1_ii_param_5];
	cvta.to.global.u64 	%rd5, %rd48;
	setp.eq.s32 	%p21, %r16, 3;
	shl.b32 	%r129, %r154, 5;
	mov.u32 	%r130, %ctaid.x;
	shl.b32 	%r131, %r130, 4;
	add.s32 	%r40, %r129, %r131;
	mov.u32 	%r163, %r2;
	@%p21 bra 	$L__BB443_27;
	setp.eq.s32 	%p22, %r16, 0;
	add.s32 	%r132, %r40, %r2;
	ld.shared.u32 	%r133, [%r17];
	mul.wide.s32 	%rd37, %r132, 4;
	add.s64 	%rd6, %rd5, %rd37;
	st.global.u32 	[%rd6], %r133;
	mov.u32 	%r163, %r7;
	@%p22 bra 	$L__BB443_27;
	setp.eq.s32 	%p23, %r16, 1;
	ld.shared.u32 	%r134, [%r18];
	cvt.u64.u32 	%rd38, %r12;
	add.s64 	%rd7, %rd6, %rd38;
	st.global.u32 	[%rd7], %r134;
	mov.u32 	%r163, %r14;
	@%p23 bra 	$L__BB443_27;
	add.s32 	%r135, %r18, %r12;
	ld.shared.u32 	%r136, [%r135];
	add.s64 	%rd40, %rd7, %rd38;
	st.global.u32 	[%rd40], %r136;
	mov.u32 	%r163, %r15;
$L__BB443_27:
	setp.lt.u32 	%p24, %r9, 3;
	@%p24 bra 	$L__BB443_29;
$L__BB443_28:
	add.s32 	%r141, %r40, %r163;
	shl.b32 	%r142, %r163, 2;
	mov.u32 	%r143, _ZZ9cuda_gemmIiLi256ELi4ELi1ELi32ELi64ELi64ELi32ELi1ELi1EEviiiPT_S1_S1_iiE3Csh;
	add.s32 	%r144, %r143, %r142;
	ld.shared.u32 	%r145, [%r144];
	mul.wide.s32 	%rd41, %r141, 4;
	add.s64 	%rd42, %rd5, %rd41;
	st.global.u32 	[%rd42], %r145;
	add.s32 	%r146, %r144, %r12;
	ld.shared.u32 	%r147, [%r146];
	cvt.u64.u32 	%rd43, %r12;
	add.s64 	%rd44, %rd42, %rd43;
	st.global.u32 	[%rd44], %r147;
	add.s32 	%r148, %r146, %r12;
	ld.shared.u32 	%r149, [%r148];
	add.s64 	%rd45, %rd44, %rd43;
	st.global.u32 	[%rd45], %r149;
	add.s32 	%r150, %r148, %r12;
	ld.shared.u32 	%r151, [%r150];
	add.s64 	%rd46, %rd45, %rd43;
	st.global.u32 	[%rd46], %r151;
	add.s32 	%r163, %r12, %r163;
	setp.lt.u32 	%p25, %r163, 16;
	@%p25 bra 	$L__BB443_28;
$L__BB443_29:
	mov.u32 	%r152, %nctaid.y;
	add.s32 	%r154, %r154, %r152;
	shl.b32 	%r153, %r152, 2;
	setp.lt.u32 	%p26, %r154, %r153;
	@%p26 bra 	$L__BB443_2;
$L__BB443_30:
	ret;

}
	// .globl	_Z9cuda_gemmIiLi256ELi4ELi1ELi32ELi128ELi128ELi32ELi0ELi0EEviiiPT_S1_S1_ii
.visible .entry _Z9cuda_gemmIiLi256ELi4ELi1ELi32ELi128ELi128ELi32ELi0ELi0EEviiiPT_S1_S1_ii(
	.param .u32 _Z9cuda_gemmIiLi256ELi4ELi1ELi32ELi128ELi128ELi32ELi0ELi0EEviiiPT_S1_S1_ii_param_0,
	.param .u32 _Z9cuda_gemmIiLi256ELi4ELi1ELi32ELi128ELi128ELi32ELi0ELi0EEviiiPT_S1_S1_ii_param_1,
	.param .u32 _Z9cuda_gemmIiLi256ELi4ELi1ELi32ELi128ELi128ELi32ELi0ELi0EEviiiPT_S1_S1_ii_param_2,
	.param .u64 .ptr .align 1 _Z9cuda_gemmIiLi256ELi4ELi1ELi32ELi128ELi128ELi32ELi0ELi0EEviiiPT_S1_S1_ii_param_3,
	.param .u64 .ptr .align 1 _Z9cuda_gemmIiLi256ELi4ELi1ELi32ELi128ELi128ELi32ELi0ELi0EEviiiPT_S1_S1_ii_param_4,
	.param .u64 .ptr .align 1 _Z9cuda_gemmIiLi256ELi4ELi1ELi32ELi128ELi128ELi32ELi0ELi0EEviiiPT_S1_S1_ii_param_5,
	.param .u32 _Z9cuda_gemmIiLi256ELi4ELi1ELi32ELi128ELi128ELi32ELi0ELi0EEviiiPT_S1_S1_ii_param_6,
	.param .u32 _Z9cuda_gemmIiLi256ELi4ELi1ELi32ELi128ELi128ELi32ELi0ELi0EEviiiPT_S1_S1_ii_param_7
)
.maxntid 256
{
	.reg .pred 	%p<155>;
	.reg .b32 	%r<1228>;
	.reg .b64 	%rd<39>;
	// demoted variable
	.shared .align 128 .b8 _ZZ9cuda_gemmIiLi256ELi4ELi1ELi32ELi128ELi128ELi32ELi0ELi0EEviiiPT_S1_S1_iiE11kron_fac_sh[16512];
	// demoted variable
	.shared .align 128 .b8 _ZZ9cuda_gemmIiLi256ELi4ELi1ELi32ELi128ELi128ELi32ELi0ELi0EEviiiPT_S1_S1_iiE3Ash[128];
	// demoted variable
	.shared .align 128 .b8 _ZZ9cuda_gemmIiLi256ELi4ELi1ELi32ELi128ELi128ELi32ELi0ELi0EEviiiPT_S1_S1_iiE3Csh[32];
	ld.param.u32 	%r378, [_Z9cuda_gemmIiLi256ELi4ELi1ELi32ELi128ELi128ELi32ELi0ELi0EEviiiPT_S1_S1_ii_param_2];
	ld.param.u64 	%rd7, [_Z9cuda_gemmIiLi256ELi4ELi1ELi32ELi128ELi128ELi32ELi0ELi0EEviiiPT_S1_S1_ii_param_5];
	ld.param.u32 	%r380, [_Z9cuda_gemmIiLi256ELi4ELi1ELi32ELi128ELi128ELi32ELi0ELi0EEviiiPT_S1_S1_ii_param_7];
	cvta.to.global.u64 	%rd1, %rd7;
	mov.u32 	%r1, %tid.x;
	setp.lt.s32 	%p1, %r380, 16;
	shr.u32 	%r2, %r380, 4;
	selp.b32 	%r3, 1, %r2, %p1;
	and.b32  	%r381, %r378, -32;
	setp.eq.s32 	%p2, %r381, 2048;
	@%p2 bra 	$L__BB444_3;
	setp.ne.s32 	%p3, %r381, 1024;
	@%p3 bra 	$L__BB444_4;
	mov.u32 	%r383, %ctaid.x;
	shr.u32 	%r1033, %r383, 5;
	and.b32  	%r1032, %r383, 31;
	bra.uni 	$L__BB444_5;
$L__BB444_3:
	mov.u32 	%r382, %ctaid.x;
	shr.u32 	%r1033, %r382, 6;
	and.b32  	%r1032, %r382, 63;
	bra.uni 	$L__BB444_5;
$L__BB444_4:
	mov.u32 	%r384, %ctaid.x;
	shr.s32 	%r385, %r378, 31;
	shr.u32 	%r386, %r385, 27;
	add.s32 	%r387, %r378, %r386;
	shr.s32 	%r388, %r387, 5;
	div.u32 	%r1033, %r384, %r388;
	mul.lo.s32 	%r389, %r1033, %r388;
	sub.s32 	%r1032, %r384, %r389;
$L__BB444_5:
	div.s32 	%r12, 32, %r380;
	mul.lo.s32 	%r390, %r12, %r3;
	min.s32 	%r13, %r390, 256;
	div.u32 	%r15, %r1, %r13;
	mul.lo.s32 	%r391, %r15, %r13;
	sub.s32 	%r392, %r1, %r391;
	div.u32 	%r14, %r392, %r3;
	mov.u32 	%r393, %ntid.x;
	div.u32 	%r16, %r393, %r13;
	mov.u32 	%r1050, %ctaid.y;
	mov.u32 	%r394, %nctaid.y;
	shl.b32 	%r395, %r394, 2;
	setp.ge.u32 	%p4, %r1050, %r395;
	@%p4 bra 	$L__BB444_173;
	ld.param.u32 	%r1030, [_Z9cuda_gemmIiLi256ELi4ELi1ELi32ELi128ELi128ELi32ELi0ELi0EEviiiPT_S1_S1_ii_param_6];
	shl.b32 	%r18, %r1032, 5;
	shl.b32 	%r397, %r1033, 5;
	and.b32  	%r398, %r1, 31;
	or.b32  	%r19, %r397, %r398;
	and.b32  	%r399, %r14, 15;
	rem.u32 	%r400, %r1, %r3;
	shl.b32 	%r20, %r400, 4;
	min.s32 	%r21, %r1030, 32;
	min.u32 	%r401, %r380, 16;
	or.b32  	%r22, %r399, %r20;
	shl.b32 	%r402, %r3, 8;
	sub.s32 	%r23, 8223, %r402;
	shr.s32 	%r403, %r378, 31;
	shr.u32 	%r404, %r403, 30;
	add.s32 	%r405, %r378, %r404;
	shr.s32 	%r406, %r405, 2;
	mul.lo.s32 	%r407, %r1033, %r406;
	mad.lo.s32 	%r24, %r12, %r1032, %r407;
	add.s32 	%r408, %r1, %r393;
	max.u32 	%r409, %r408, 32;
	setp.lt.u32 	%p5, %r408, 32;
	selp.u32 	%r410, 1, 0, %p5;
	add.s32 	%r411, %r408, %r410;
	sub.s32 	%r412, %r409, %r411;
	div.u32 	%r413, %r412, %r393;
	add.s32 	%r26, %r413, %r410;
	max.u32 	%r414, %r408, 8;
	setp.lt.u32 	%p6, %r408, 8;
	selp.u32 	%r415, 1, 0, %p6;
	add.s32 	%r416, %r408, %r415;
	sub.s32 	%r417, %r414, %r416;
	div.u32 	%r418, %r417, %r393;
	add.s32 	%r27, %r418, %r415;
	add.s32 	%r419, %r27, 1;
	shl.b32 	%r28, %r393, 2;
	and.b32  	%r29, %r419, 3;
	setp.gt.u32 	%p7, %r380, %r399;
	selp.b32 	%r420, 0, %r401, %p7;
	sub.s32 	%r30, %r22, %r420;
	add.s32 	%r421, %r399, 1;
	setp.lt.u32 	%p8, %r421, %r401;
	selp.b32 	%r422, 0, %r401, %p8;
	sub.s32 	%r31, %r22, %r422;
	add.s32 	%r423, %r399, 2;
	setp.lt.u32 	%p9, %r423, %r401;
	selp.b32 	%r424, 0, %r401, %p9;
	sub.s32 	%r32, %r22, %r424;
	add.s32 	%r425, %r399, 3;
	setp.lt.u32 	%p10, %r425, %r401;
	selp.b32 	%r426, 0, %r401, %p10;
	sub.s32 	%r33, %r22, %r426;
	add.s32 	%r427, %r399, 4;
	setp.lt.u32 	%p11, %r427, %r401;
	selp.b32 	%r428, 0, %r401, %p11;
	sub.s32 	%r34, %r22, %r428;
	add.s32 	%r429, %r399, 5;
	setp.lt.u32 	%p12, %r429, %r401;
	selp.b32 	%r430, 0, %r401, %p12;
	sub.s32 	%r35, %r22, %r430;
	add.s32 	%r431, %r399, 6;
	setp.lt.u32 	%p13, %r431, %r401;
	selp.b32 	%r432, 0, %r401, %p13;
	sub.s32 	%r36, %r22, %r432;
	add.s32 	%r433, %r399, 7;
	setp.lt.u32 	%p14, %r433, %r401;
	selp.b32 	%r434, 0, %r401, %p14;
	sub.s32 	%r37, %r22, %r434;
	add.s32 	%r435, %r399, 8;
	setp.lt.u32 	%p15, %r435, %r401;
	selp.b32 	%r436, 0, %r401, %p15;
	sub.s32 	%r38, %r22, %r436;
	add.s32 	%r437, %r399, 9;
	setp.lt.u32 	%p16, %r437, %r401;
	selp.b32 	%r438, 0, %r401, %p16;
	sub.s32 	%r39, %r22, %r438;
	add.s32 	%r439, %r399, 10;
	setp.lt.u32 	%p17, %r439, %r401;
	selp.b32 	%r440, 0, %r401, %p17;
	sub.s32 	%r40, %r22, %r440;
	add.s32 	%r441, %r399, 11;
	setp.lt.u32 	%p18, %r441, %r401;
	selp.b32 	%r442, 0, %r401, %p18;
	sub.s32 	%r41, %r22, %r442;
	add.s32 	%r443, %r399, 12;
	setp.lt.u32 	%p19, %r443, %r401;
	selp.b32 	%r444, 0, %r401, %p19;
	sub.s32 	%r42, %r22, %r444;
	add.s32 	%r445, %r399, 13;
	setp.lt.u32 	%p20, %r445, %r401;
	selp.b32 	%r446, 0, %r401, %p20;
	sub.s32 	%r43, %r22, %r446;
	add.s32 	%r447, %r399, 14;
	setp.lt.u32 	%p21, %r447, %r401;
	selp.b32 	%r448, 0, %r401, %p21;
	sub.s32 	%r44, %r22, %r448;
	add.s32 	%r449, %r399, 15;
	setp.lt.u32 	%p22, %r449, %r401;
	selp.b32 	%r450, 0, %r401, %p22;
	sub.s32 	%r45, %r22, %r450;
	mul.wide.u32 	%rd13, %r393, 4;
	mul.wide.u32 	%rd16, %r393, 8;
	mul.wide.u32 	%rd18, %r393, 12;
	cvt.u64.u32 	%rd9, %r28;
$L__BB444_7:
	setp.gt.u32 	%p23, %r1, 31;
	@%p23 bra 	$L__BB444_15;
	ld.param.u64 	%rd37, [_Z9cuda_gemmIiLi256ELi4ELi1ELi32ELi128ELi128ELi32ELi0ELi0EEviiiPT_S1_S1_ii_param_3];
	cvta.to.global.u64 	%rd2, %rd37;
	and.b32  	%r451, %r26, 3;
	setp.eq.s32 	%p24, %r451, 3;
	mul.lo.s32 	%r63, %r1050, %r378;
	mov.u32 	%r1051, %r1;
	@%p24 bra 	$L__BB444_12;
	add.s32 	%r1051, %r1, %r393;
	and.b32  	%r452, %r26, 3;
	setp.eq.s32 	%p25, %r452, 0;
	add.s32 	%r453, %r63, %r18;
	add.s32 	%r454, %r453, %r1;
	mul.wide.s32 	%rd8, %r454, 4;
	add.s64 	%rd3, %rd2, %rd8;
	ld.global.u32 	%r455, [%rd3];
	shl.b32 	%r456, %r1, 2;
	mov.u32 	%r457, _ZZ9cuda_gemmIiLi256ELi4ELi1ELi32ELi128ELi128ELi32ELi0ELi0EEviiiPT_S1_S1_iiE3Ash;
	add.s32 	%r458, %r457, %r456;
	st.shared.u32 	[%r458], %r455;
	@%p25 bra 	$L__BB444_12;
	add.s32 	%r1051, %r1051, %r393;
	and.b32  	%r459, %r26, 3;
	setp.eq.s32 	%p26, %r459, 1;
	add.s64 	%rd4, %rd3, %rd9;
	ld.global.u32 	%r460, [%rd4];
	shl.b32 	%r461, %r1, 2;
	mov.u32 	%r462, _ZZ9cuda_gemmIiLi256ELi4ELi1ELi32ELi128ELi128ELi32ELi0ELi0EEviiiPT_S1_S1_iiE3Ash;
	add.s32 	%r463, %r462, %r461;
	add.s32 	%r464, %r463, %r28;
	st.shared.u32 	[%r464], %r460;
	@%p26 bra 	$L__BB444_12;
	add.s32 	%r1051, %r1051, %r393;
	add.s64 	%rd11, %rd4, %rd9;
	ld.global.u32 	%r465, [%rd11];
	shl.b32 	%r466, %r1, 2;
	mov.u32 	%r467, _ZZ9cuda_gemmIiLi256ELi4ELi1ELi32ELi128ELi128ELi32ELi0ELi0EEviiiPT_S1_S1_iiE3Ash;
	add.s32 	%r468, %r467, %r466;
	add.s32 	%r469, %r468, %r28;
	add.s32 	%r470, %r469, %r28;
	st.shared.u32 	[%r470], %r465;
$L__BB444_12:
	setp.lt.u32 	%p27, %r26, 3;
	@%p27 bra 	$L__BB444_15;
	shl.b32 	%r471, %r1051, 2;
	mov.u32 	%r472, _ZZ9cuda_gemmIiLi256ELi4ELi1ELi32ELi128ELi128ELi32ELi0ELi0EEviiiPT_S1_S1_iiE3Ash;
	add.s32 	%r1054, %r472, %r471;
	add.s32 	%r473, %r18, %r1051;
	add.s32 	%r1053, %r473, %r63;
$L__BB444_14:
	mul.wide.s32 	%rd12, %r1053, 4;
	add.s64 	%rd14, %rd2, %rd12;
	add.s64 	%rd15, %rd14, %rd13;
	add.s64 	%rd17, %rd14, %rd16;
	add.s64 	%rd19, %rd14, %rd18;
	ld.global.u32 	%r474, [%rd14];
	st.shared.u32 	[%r1054], %r474;
	ld.global.u32 	%r475, [%rd15];
	add.s32 	%r476, %r1054, %r28;
	st.shared.u32 	[%r476], %r475;
	ld.global.u32 	%r477, [%rd17];
	shl.b32 	%r478, %r393, 3;
	add.s32 	%r479, %r1054, %r478;
	st.shared.u32 	[%r479], %r477;
	ld.global.u32 	%r480, [%rd19];
	mad.lo.s32 	%r481, %r393, 12, %r1054;
	st.shared.u32 	[%r481], %r480;
	add.s32 	%r1051, %r1051, %r28;
	shl.b32 	%r482, %r393, 4;
	add.s32 	%r1054, %r1054, %r482;
	add.s32 	%r1053, %r1053, %r28;
	setp.lt.u32 	%p28, %r1051, 32;
	@%p28 bra 	$L__BB444_14;
$L__BB444_15:
	add.s32 	%r70, %r1, %r393;
	add.s32 	%r71, %r70, %r393;
	setp.gt.u32 	%p29, %r1, 7;
	@%p29 bra 	$L__BB444_22;
	setp.eq.s32 	%p30, %r29, 0;
	mov.u32 	%r1052, %r1;
	@%p30 bra 	$L__BB444_20;
	setp.eq.s32 	%p31, %r29, 1;
	shl.b32 	%r483, %r1, 2;
	mov.u32 	%r484, _ZZ9cuda_gemmIiLi256ELi4ELi1ELi32ELi128ELi128ELi32ELi0ELi0EEviiiPT_S1_S1_iiE3Csh;
	add.s32 	%r485, %r484, %r483;
	mov.b32 	%r486, 0;
	st.shared.u32 	[%r485], %r486;
	mov.u32 	%r1052, %r70;
	@%p31 bra 	$L__BB444_20;
	setp.eq.s32 	%p32, %r29, 2;
	shl.b32 	%r487, %r1, 2;
	mov.u32 	%r488, _ZZ9cuda_gemmIiLi256ELi4ELi1ELi32ELi128ELi128ELi32ELi0ELi0EEviiiPT_S1_S1_iiE3Csh;
	add.s32 	%r489, %r488, %r487;
	add.s32 	%r490, %r489, %r28;
	mov.b32 	%r491, 0;
	st.shared.u32 	[%r490], %r491;
	mov.u32 	%r1052, %r71;
	@%p32 bra 	$L__BB444_20;
	add.s32 	%r1052, %r71, %r393;
	shl.b32 	%r492, %r1, 2;
	mov.u32 	%r493, _ZZ9cuda_gemmIiLi256ELi4ELi1ELi32ELi128ELi128ELi32ELi0ELi0EEviiiPT_S1_S1_iiE3Csh;
	add.s32 	%r494, %r493, %r492;
	add.s32 	%r495, %r494, %r28;
	add.s32 	%r496, %r495, %r28;
	mov.b32 	%r497, 0;
	st.shared.u32 	[%r496], %r497;
$L__BB444_20:
	setp.lt.u32 	%p33, %r27, 3;
	@%p33 bra 	$L__BB444_22;
$L__BB444_21:
	shl.b32 	%r498, %r1052, 2;
	mov.u32 	%r499, _ZZ9cuda_gemmIiLi256ELi4ELi1ELi32ELi128ELi128ELi32ELi0ELi0EEviiiPT_S1_S1_iiE3Csh;
	add.s32 	%r500, %r499, %r498;
	mov.b32 	%r501, 0;
	st.shared.u32 	[%r500], %r501;
	add.s32 	%r502, %r500, %r28;
	st.shared.u32 	[%r502], %r501;
	add.s32 	%r503, %r502, %r28;
	st.shared.u32 	[%r503], %r501;
	add.s32 	%r504, %r503, %r28;
	st.shared.u32 	[%r504], %r501;
	add.s32 	%r1052, %r28, %r1052;
	setp.lt.u32 	%p34, %r1052, 8;
	@%p34 bra 	$L__BB444_21;
$L__BB444_22:
	and.b32  	%r82, %r1, 31;
	shr.u32 	%r505, %r1, 5;
	setp.ge.s32 	%p35, %r505, %r380;
	@%p35 bra 	$L__BB444_25;
	shr.u32 	%r1057, %r1, 5;
$L__BB444_24:
	ld.param.u32 	%r1031, [_Z9cuda_gemmIiLi256ELi4ELi1ELi32ELi128ELi128ELi32ELi0ELi0EEviiiPT_S1_S1_ii_param_6];
	ld.param.u64 	%rd38, [_Z9cuda_gemmIiLi256ELi4ELi1ELi32ELi128ELi128ELi32ELi0ELi0EEviiiPT_S1_S1_ii_param_4];
	mad.lo.s32 	%r506, %r1057, %r1031, %r19;
	cvta.to.global.u64 	%rd20, %rd38;
	mul.wide.s32 	%rd21, %r506, 4;
	add.s64 	%rd22, %rd20, %rd21;
	ld.global.u32 	%r507, [%rd22];
	mov.u32 	%r508, _ZZ9cuda_gemmIiLi256ELi4ELi1ELi32ELi128ELi128ELi32ELi0ELi0EEviiiPT_S1_S1_iiE11kron_fac_sh;
	mad.lo.s32 	%r509, %r82, 516, %r508;
	shl.b32 	%r510, %r1057, 2;
	add.s32 	%r511, %r509, %r510;
	st.shared.u32 	[%r511], %r507;
	shr.u32 	%r512, %r393, 5;
	add.s32 	%r1057, %r1057, %r512;
	setp.lt.s32 	%p36, %r1057, %r380;
	@%p36 bra 	$L__BB444_24;
$L__BB444_25:
	setp.lt.s32 	%p37, %r12, 1;
	bar.sync 	0;
	@%p37 bra 	$L__BB444_165;
	setp.ne.s32 	%p38, %r3, 1;
	@%p38 bra 	$L__BB444_95;
	mov.b32 	%r1074, 0;
$L__BB444_28:
	setp.lt.s32 	%p113, %r380, 1;
	add.s32 	%r103, %r1074, %r14;
	mul.lo.s32 	%r104, %r103, %r380;
	add.s32 	%r105, %r104, %r20;
	@%p113 bra 	$L__BB444_30;
	add.s32 	%r814, %r22, %r104;
	shl.b32 	%r815, %r814, 2;
	mov.u32 	%r816, _ZZ9cuda_gemmIiLi256ELi4ELi1ELi32ELi128ELi128ELi32ELi0ELi0EEviiiPT_S1_S1_iiE3Ash;
	add.s32 	%r817, %r816, %r815;
	ld.shared.u32 	%r1225, [%r817];
$L__BB444_30:
	setp.lt.s32 	%p114, %r380, 2;
	@%p114 bra 	$L__BB444_32;
	add.s32 	%r818, %r14, 1;
	and.b32  	%r819, %r818, 15;
	add.s32 	%r820, %r105, %r819;
	shl.b32 	%r821, %r820, 2;
	mov.u32 	%r822, _ZZ9cuda_gemmIiLi256ELi4ELi1ELi32ELi128ELi128ELi32ELi0ELi0EEviiiPT_S1_S1_iiE3Ash;
	add.s32 	%r823, %r822, %r821;
	ld.shared.u32 	%r1224, [%r823];
$L__BB444_32:
	setp.lt.s32 	%p115, %r380, 3;
	@%p115 bra 	$L__BB444_34;
	add.s32 	%r824, %r14, 2;
	and.b32  	%r825, %r824, 15;
	add.s32 	%r826, %r105, %r825;
	shl.b32 	%r827, %r826, 2;
	mov.u32 	%r828, _ZZ9cuda_gemmIiLi256ELi4ELi1ELi32ELi128ELi128ELi32ELi0ELi0EEviiiPT_S1_S1_iiE3Ash;
	add.s32 	%r829, %r828, %r827;
	ld.shared.u32 	%r1223, [%r829];
$L__BB444_34:
	setp.lt.s32 	%p116, %r380, 4;
	@%p116 bra 	$L__BB444_36;
	add.s32 	%r830, %r14, 3;
	and.b32  	%r831, %r830, 15;
	add.s32 	%r832, %r105, %r831;
	shl.b32 	%r833, %r832, 2;
	mov.u32 	%r834, _ZZ9cuda_gemmIiLi256ELi4ELi1ELi32ELi128ELi128ELi32ELi0ELi0EEviiiPT_S1_S1_iiE3Ash;
	add.s32 	%r835, %r834, %r833;
	ld.shared.u32 	%r1222, [%r835];
$L__BB444_36:
	setp.lt.s32 	%p117, %r380, 5;
	@%p117 bra 	$L__BB444_38;
	add.s32 	%r836, %r14, 4;
	and.b32  	%r837, %r836, 15;
	add.s32 	%r838, %r105, %r837;
	shl.b32 	%r839, %r838, 2;
	mov.u32 	%r840, _ZZ9cuda_gemmIiLi256ELi4ELi1ELi32ELi128ELi128ELi32ELi0ELi0EEviiiPT_S1_S1_iiE3Ash;
	add.s32 	%r841, %r840, %r839;
	ld.shared.u32 	%r1221, [%r841];
$L__BB444_38:
	setp.lt.s32 	%p118, %r380, 6;
	@%p118 bra 	$L__BB444_40;
	add.s32 	%r842, %r14, 5;
	and.b32  	%r843, %r842, 15;
	add.s32 	%r844, %r105, %r843;
	shl.b32 	%r845, %r844, 2;
	mov.u32 	%r846, _ZZ9cuda_gemmIiLi256ELi4ELi1ELi32ELi128ELi128ELi32ELi0ELi0EEviiiPT_S1_S1_iiE3Ash;
	add.s32 	%r847, %r846, %r845;
	ld.shared.u32 	%r1220, [%r847];
$L__BB444_40:
	setp.lt.s32 	%p119, %r380, 7;
	@%p119 bra 	$L__BB444_42;
	add.s32 	%r848, %r14, 6;
	and.b32  	%r849, %r848, 15;
	add.s32 	%r850, %r105, %r849;
	shl.b32 	%r851, %r850, 2;
	mov.u32 	%r852, _ZZ9cuda_gemmIiLi256ELi4ELi1ELi32ELi128ELi128ELi32ELi0ELi0EEviiiPT_S1_S1_iiE3Ash;
	add.s32 	%r853, %r852, %r851;
	ld.shared.u32 	%r1219, [%r853];
$L__BB444_42:
	setp.lt.s32 	%p120, %r380, 8;
	@%p120 bra 	$L__BB444_44;
	add.s32 	%r854, %r14, 7;
	and.b32  	%r855, %r854, 15;
	add.s32 	%r856, %r105, %r855;
	shl.b32 	%r857, %r856, 2;
	mov.u32 	%r858, _ZZ9cuda_gemmIiLi256ELi4ELi1ELi32ELi128ELi128ELi32ELi0ELi0EEviiiPT_S1_S1_iiE3Ash;
	add.s32 	%r859, %r858, %r857;
	ld.shared.u32 	%r1218, [%r859];
$L__BB444_44:
	setp.lt.s32 	%p121, %r380, 9;
	@%p121 bra 	$L__BB444_46;
	and.b32  	%r860, %r14, 15;
	xor.b32  	%r861, %r860, 8;
	add.s32 	%r862, %r105, %r861;
	shl.b32 	%r863, %r862, 2;
	mov.u32 	%r864, _ZZ9cuda_gemmIiLi256ELi4ELi1ELi32ELi128ELi128ELi32ELi0ELi0EEviiiPT_S1_S1_iiE3Ash;
	add.s32 	%r865, %r864, %r863;
	ld.shared.u32 	%r1217, [%r865];
$L__BB444_46:
	setp.lt.s32 	%p122, %r380, 10;
	@%p122 bra 	$L__BB444_48;
	add.s32 	%r866, %r14, 9;
	and.b32  	%r867, %r866, 15;
	add.s32 	%r868, %r105, %r867;
	shl.b32 	%r869, %r868, 2;
	mov.u32 	%r870, _ZZ9cuda_gemmIiLi256ELi4ELi1ELi32ELi128ELi128ELi32ELi0ELi0EEviiiPT_S1_S1_iiE3Ash;
	add.s32 	%r871, %r870, %r869;
	ld.shared.u32 	%r1216, [%r871];
$L__BB444_48:
	setp.lt.s32 	%p123, %r380, 11;
	@%p123 bra 	$L__BB444_50;
	add.s32 	%r872, %r14, 10;
	and.b32  	%r873, %r872, 15;
	add.s32 	%r874, %r105, %r873;
	shl.b32 	%r875, %r874, 2;
	mov.u32 	%r876, _ZZ9cuda_gemmIiLi256ELi4ELi1ELi32ELi128ELi128ELi32ELi0ELi0EEviiiPT_S1_S1_iiE3Ash;
	add.s32 	%r877, %r876, %r875;
	ld.shared.u32 	%r1215, [%r877];
$L__BB444_50:
	setp.lt.s32 	%p124, %r380, 12;
	@%p124 bra 	$L__BB444_52;
	add.s32 	%r878, %r14, 11;
	and.b32  	%r879, %r878, 15;
	add.s32 	%r880, %r105, %r879;
	shl.b32 	%r881, %r880, 2;
	mov.u32 	%r882, _ZZ9cuda_gemmIiLi256ELi4ELi1ELi32ELi128ELi128ELi32ELi0ELi0EEviiiPT_S1_S1_iiE3Ash;
	add.s32 	%r883, %r882, %r881;
	ld.shared.u32 	%r1214, [%r883];
$L__BB444_52:
	setp.lt.s32 	%p125, %r380, 13;
	@%p125 bra 	$L__BB444_54;
	add.s32 	%r884, %r14, 12;
	and.b32  	%r885, %r884, 15;
	add.s32 	%r886, %r105, %r885;
	shl.b32 	%r887, %r886, 2;
	mov.u32 	%r888, _ZZ9cuda_gemmIiLi256ELi4ELi1ELi32ELi128ELi128ELi32ELi0ELi0EEviiiPT_S1_S1_iiE3Ash;
	add.s32 	%r889, %r888, %r887;
	ld.shared.u32 	%r1213, [%r889];
$L__BB444_54:
	setp.lt.s32 	%p126, %r380, 14;
	@%p126 bra 	$L__BB444_56;
	add.s32 	%r890, %r14, 13;
	and.b32  	%r891, %r890, 15;
	add.s32 	%r892, %r105, %r891;
	shl.b32 	%r893, %r892, 2;
	mov.u32 	%r894, _ZZ9cuda_gemmIiLi256ELi4ELi1ELi32ELi128ELi128ELi32ELi0ELi0EEviiiPT_S1_S1_iiE3Ash;
	add.s32 	%r895, %r894, %r893;
	ld.shared.u32 	%r1212, [%r895];
$L__BB444_56:
	setp.lt.s32 	%p127, %r380, 15;
	@%p127 bra 	$L__BB444_58;
	add.s32 	%r896, %r14, 14;
	and.b32  	%r897, %r896, 15;
	add.s32 	%r898, %r105, %r897;
	shl.b32 	%r899, %r898, 2;
	mov.u32 	%r900, _ZZ9cuda_gemmIiLi256ELi4ELi1ELi32ELi128ELi128ELi32ELi0ELi0EEviiiPT_S1_S1_iiE3Ash;
	add.s32 	%r901, %r900, %r899;
	ld.shared.u32 	%r1211, [%r901];
$L__BB444_58:
	setp.lt.s32 	%p128, %r380, 16;
	@%p128 bra 	$L__BB444_60;
	add.s32 	%r902, %r14, -1;
	and.b32  	%r903, %r902, 15;
	add.s32 	%r904, %r105, %r903;
	shl.b32 	%r905, %r904, 2;
	mov.u32 	%r906, _ZZ9cuda_gemmIiLi256ELi4ELi1ELi32ELi128ELi128ELi32ELi0ELi0EEviiiPT_S1_S1_iiE3Ash;
	add.s32 	%r907, %r906, %r905;
	ld.shared.u32 	%r1210, [%r907];
$L__BB444_60:
	setp.ge.s32 	%p129, %r15, %r21;
	mov.u32 	%r1091, %r15;
	@%p129 bra 	$L__BB444_61;
	bra.uni 	$L__BB444_62;
$L__BB444_61:
	add.s32 	%r1074, %r1074, %r13;
	setp.lt.s32 	%p147, %r1074, %r12;
	@%p147 bra 	$L__BB444_28;
	bra.uni 	$L__BB444_165;
$L__BB444_62:
	mov.u32 	%r909, _ZZ9cuda_gemmIiLi256ELi4ELi1ELi32ELi128ELi128ELi32ELi0ELi0EEviiiPT_S1_S1_iiE11kron_fac_sh;
	mad.lo.s32 	%r140, %r1091, 516, %r909;
	mov.b32 	%r1093, 0;
	@%p113 bra 	$L__BB444_64;
	shl.b32 	%r910, %r30, 2;
	add.s32 	%r911, %r140, %r910;
	ld.shared.u32 	%r912, [%r911];
	mul.lo.s32 	%r1093, %r912, %r1225;
$L__BB444_64:
	@%p114 bra 	$L__BB444_66;
	shl.b32 	%r913, %r31, 2;
	add.s32 	%r914, %r140, %r913;
	ld.shared.u32 	%r915, [%r914+4];
	mad.lo.s32 	%r1093, %r915, %r1224, %r1093;
$L__BB444_66:
	@%p115 bra 	$L__BB444_68;
	shl.b32 	%r916, %r32, 2;
	add.s32 	%r917, %r140, %r916;
	ld.shared.u32 	%r918, [%r917+8];
	mad.lo.s32 	%r1093, %r918, %r1223, %r1093;
$L__BB444_68:
	@%p116 bra 	$L__BB444_70;
	shl.b32 	%r919, %r33, 2;
	add.s32 	%r920, %r140, %r919;
	ld.shared.u32 	%r921, [%r920+12];
	mad.lo.s32 	%r1093, %r921, %r1222, %r1093;
$L__BB444_70:
	@%p117 bra 	$L__BB444_72;
	shl.b32 	%r922, %r34, 2;
	add.s32 	%r923, %r140, %r922;
	ld.shared.u32 	%r924, [%r923+16];
	mad.lo.s32 	%r1093, %r924, %r1221, %r1093;
$L__BB444_72:
	setp.lt.s32 	%p135, %r380, 6;
	@%p135 bra 	$L__BB444_74;
	shl.b32 	%r925, %r35, 2;
	add.s32 	%r926, %r140, %r925;
	ld.shared.u32 	%r927, [%r926+20];
	mad.lo.s32 	%r1093, %r927, %r1220, %r1093;
$L__BB444_74:
	setp.lt.s32 	%p136, %r380, 7;
	@%p136 bra 	$L__BB444_76;
	shl.b32 	%r928, %r36, 2;
	add.s32 	%r929, %r140, %r928;
	ld.shared.u32 	%r930, [%r929+24];
	mad.lo.s32 	%r1093, %r930, %r1219, %r1093;
$L__BB444_76:
	setp.lt.s32 	%p137, %r380, 8;
	@%p137 bra 	$L__BB444_78;
	shl.b32 	%r931, %r37, 2;
	add.s32 	%r932, %r140, %r931;
	ld.shared.u32 	%r933, [%r932+28];
	mad.lo.s32 	%r1093, %r933, %r1218, %r1093;
$L__BB444_78:
	setp.lt.s32 	%p138, %r380, 9;
	@%p138 bra 	$L__BB444_80;
	shl.b32 	%r934, %r38, 2;
	add.s32 	%r935, %r140, %r934;
	ld.shared.u32 	%r936, [%r935+32];
	mad.lo.s32 	%r1093, %r936, %r1217, %r1093;
$L__BB444_80:
	setp.lt.s32 	%p139, %r380, 10;
	@%p139 bra 	$L__BB444_82;
	shl.b32 	%r937, %r39, 2;
	add.s32 	%r938, %r140, %r937;
	ld.shared.u32 	%r939, [%r938+36];
	mad.lo.s32 	%r1093, %r939, %r1216, %r1093;
$L__BB444_82:
	setp.lt.s32 	%p140, %r380, 11;
	@%p140 bra 	$L__BB444_84;
	shl.b32 	%r940, %r40, 2;
	add.s32 	%r941, %r140, %r940;
	ld.shared.u32 	%r942, [%r941+40];
	mad.lo.s32 	%r1093, %r942, %r1215, %r1093;
$L__BB444_84:
	setp.lt.s32 	%p141, %r380, 12;
	@%p141 bra 	$L__BB444_86;
	shl.b32 	%r943, %r41, 2;
	add.s32 	%r944, %r140, %r943;
	ld.shared.u32 	%r945, [%r944+44];
	mad.lo.s32 	%r1093, %r945, %r1214, %r1093;
$L__BB444_86:
	setp.lt.s32 	%p142, %r380, 13;
	@%p142 bra 	$L__BB444_88;
	shl.b32 	%r946, %r42, 2;
	add.s32 	%r947, %r140, %r946;
	ld.shared.u32 	%r948, [%r947+48];
	mad.lo.s32 	%r1093, %r948, %r1213, %r1093;
$L__BB444_88:
	setp.lt.s32 	%p143, %r380, 14;
	@%p143 bra 	$L__BB444_90;
	shl.b32 	%r949, %r43, 2;
	add.s32 	%r950, %r140, %r949;
	ld.shared.u32 	%r951, [%r950+52];
	mad.lo.s32 	%r1093, %r951, %r1212, %r1093;
$L__BB444_90:
	setp.lt.s32 	%p144, %r380, 15;
	@%p144 bra 	$L__BB444_92;
	shl.b32 	%r952, %r44, 2;
	add.s32 	%r953, %r140, %r952;
	ld.shared.u32 	%r954, [%r953+56];
	mad.lo.s32 	%r1093, %r954, %r1211, %r1093;
$L__BB444_92:
	setp.lt.s32 	%p145, %r380, 16;
	@%p145 bra 	$L__BB444_94;
	shl.b32 	%r955, %r45, 2;
	add.s32 	%r956, %r140, %r955;
	ld.shared.u32 	%r957, [%r956+60];
	mad.lo.s32 	%r1093, %r957, %r1210, %r1093;
$L__BB444_94:
	mad.lo.s32 	%r958, %r1091, %r12, %r103;
	shl.b32 	%r959, %r958, 2;
	mov.u32 	%r960, _ZZ9cuda_gemmIiLi256ELi4ELi1ELi32ELi128ELi128ELi32ELi0ELi0EEviiiPT_S1_S1_iiE3Csh;
	add.s32 	%r961, %r960, %r959;
	ld.shared.u32 	%r962, [%r961];
	add.s32 	%r963, %r962, %r1093;
	st.shared.u32 	[%r961], %r963;
	add.s32 	%r1091, %r1091, %r16;
	setp.lt.s32 	%p146, %r1091, %r21;
	@%p146 bra 	$L__BB444_62;
	bra.uni 	$L__BB444_61;
$L__BB444_95:
	setp.gt.u32 	%p39, %r380, 31;
	@%p39 bra 	$L__BB444_174;
	mov.b32 	%r1176, 0;
$L__BB444_97:
	setp.eq.s32 	%p40, %r380, 0;
	add.s32 	%r283, %r1176, %r14;
	mul.lo.s32 	%r284, %r283, %r380;
	add.s32 	%r285, %r284, %r20;
	@%p40 bra 	$L__BB444_99;
	add.s32 	%r514, %r22, %r284;
	shl.b32 	%r515, %r514, 2;
	mov.u32 	%r516, _ZZ9cuda_gemmIiLi256ELi4ELi1ELi32ELi128ELi128ELi32ELi0ELi0EEviiiPT_S1_S1_iiE3Ash;
	add.s32 	%r517, %r516, %r515;
	ld.shared.u32 	%r1225, [%r517];
$L__BB444_99:
	setp.lt.s32 	%p41, %r380, 2;
	@%p41 bra 	$L__BB444_101;
	add.s32 	%r518, %r14, 1;
	and.b32  	%r519, %r518, 15;
	add.s32 	%r520, %r285, %r519;
	shl.b32 	%r521, %r520, 2;
	mov.u32 	%r522, _ZZ9cuda_gemmIiLi256ELi4ELi1ELi32ELi128ELi128ELi32ELi0ELi0EEviiiPT_S1_S1_iiE3Ash;
	add.s32 	%r523, %r522, %r521;
	ld.shared.u32 	%r1224, [%r523];
$L__BB444_101:
	setp.lt.s32 	%p42, %r380, 3;
	@%p42 bra 	$L__BB444_103;
	add.s32 	%r524, %r14, 2;
	and.b32  	%r525, %r524, 15;
	add.s32 	%r526, %r285, %r525;
	shl.b32 	%r527, %r526, 2;
	mov.u32 	%r528, _ZZ9cuda_gemmIiLi256ELi4ELi1ELi32ELi128ELi128ELi32ELi0ELi0EEviiiPT_S1_S1_iiE3Ash;
	add.s32 	%r529, %r528, %r527;
	ld.shared.u32 	%r1223, [%r529];
$L__BB444_103:
	setp.lt.s32 	%p43, %r380, 4;
	@%p43 bra 	$L__BB444_105;
	add.s32 	%r530, %r14, 3;
	and.b32  	%r531, %r530, 15;
	add.s32 	%r532, %r285, %r531;
	shl.b32 	%r533, %r532, 2;
	mov.u32 	%r534, _ZZ9cuda_gemmIiLi256ELi4ELi1ELi32ELi128ELi128ELi32ELi0ELi0EEviiiPT_S1_S1_iiE3Ash;
	add.s32 	%r535, %r534, %r533;
	ld.shared.u32 	%r1222, [%r535];
$L__BB444_105:
	setp.lt.s32 	%p44, %r380, 5;
	@%p44 bra 	$L__BB444_107;
	add.s32 	%r536, %r14, 4;
	and.b32  	%r537, %r536, 15;
	add.s32 	%r538, %r285, %r537;
	shl.b32 	%r539, %r538, 2;
	mov.u32 	%r540, _ZZ9cuda_gemmIiLi256ELi4ELi1ELi32ELi128ELi128ELi32ELi0ELi0EEviiiPT_S1_S1_iiE3Ash;
	add.s32 	%r541, %r540, %r539;
	ld.shared.u32 	%r1221, [%r541];
$L__BB444_107:
	setp.lt.s32 	%p45, %r380, 6;
	@%p45 bra 	$L__BB444_109;
	add.s32 	%r542, %r14, 5;
	and.b32  	%r543, %r542, 15;
	add.s32 	%r544, %r285, %r543;
	shl.b32 	%r545, %r544, 2;
	mov.u32 	%r546, _ZZ9cuda_gemmIiLi256ELi4ELi1ELi32ELi128ELi128ELi32ELi0ELi0EEviiiPT_S1_S1_iiE3Ash;
	add.s32 	%r547, %r546, %r545;
	ld.shared.u32 	%r1220, [%r547];
$L__BB444_109:
	setp.lt.s32 	%p46, %r380, 7;
	@%p46 bra 	$L__BB444_111;
	add.s32 	%r548, %r14, 6;
	and.b32  	%r549, %r548, 15;
	add.s32 	%r550, %r285, %r549;
	shl.b32 	%r551, %r550, 2;
	mov.u32 	%r552, _ZZ9cuda_gemmIiLi256ELi4ELi1ELi32ELi128ELi128ELi32ELi0ELi0EEviiiPT_S1_S1_iiE3Ash;
	add.s32 	%r553, %r552, %r551;
	ld.shared.u32 	%r1219, [%r553];
$L__BB444_111:
	setp.lt.s32 	%p47, %r380, 8;
	@%p47 bra 	$L__BB444_113;
	add.s32 	%r554, %r14, 7;
	and.b32  	%r555, %r554, 15;
	add.s32 	%r556, %r285, %r555;
	shl.b32 	%r557, %r556, 2;
	mov.u32 	%r558, _ZZ9cuda_gemmIiLi256ELi4ELi1ELi32ELi128ELi128ELi32ELi0ELi0EEviiiPT_S1_S1_iiE3Ash;
	add.s32 	%r559, %r558, %r557;
	ld.shared.u32 	%r1218, [%r559];
$L__BB444_113:
	setp.lt.s32 	%p48, %r380, 9;
	@%p48 bra 	$L__BB444_115;
	and.b32  	%r560, %r14, 15;
	xor.b32  	%r561, %r560, 8;
	add.s32 	%r562, %r285, %r561;
	shl.b32 	%r563, %r562, 2;
	mov.u32 	%r564, _ZZ9cuda_gemmIiLi256ELi4ELi1ELi32ELi128ELi128ELi32ELi0ELi0EEviiiPT_S1_S1_iiE3Ash;
	add.s32 	%r565, %r564, %r563;
	ld.shared.u32 	%r1217, [%r565];
$L__BB444_115:
	setp.lt.s32 	%p49, %r380, 10;
	@%p49 bra 	$L__BB444_117;
	add.s32 	%r566, %r14, 9;
	and.b32  	%r567, %r566, 15;
	add.s32 	%r568, %r285, %r567;
	shl.b32 	%r569, %r568, 2;
	mov.u32 	%r570, _ZZ9cuda_gemmIiLi256ELi4ELi1ELi32ELi128ELi128ELi32ELi0ELi0EEviiiPT_S1_S1_iiE3Ash;
	add.s32 	%r571, %r570, %r569;
	ld.shared.u32 	%r1216, [%r571];
$L__BB444_117:
	setp.lt.s32 	%p50, %r380, 11;
	@%p50 bra 	$L__BB444_119;
	add.s32 	%r572, %r14, 10;
	and.b32  	%r573, %r572, 15;
	add.s32 	%r574, %r285, %r573;
	shl.b32 	%r575, %r574, 2;
	mov.u32 	%r576, _ZZ9cuda_gemmIiLi256ELi4ELi1ELi32ELi128ELi128ELi32ELi0ELi0EEviiiPT_S1_S1_iiE3Ash;
	add.s32 	%r577, %r576, %r575;
	ld.shared.u32 	%r1215, [%r577];
$L__BB444_119:
	setp.lt.s32 	%p51, %r380, 12;
	@%p51 bra 	$L__BB444_121;
	add.s32 	%r578, %r14, 11;
	and.b32  	%r579, %r578, 15;
	add.s32 	%r580, %r285, %r579;
	shl.b32 	%r581, %r580, 2;
	mov.u32 	%r582, _ZZ9cuda_gemmIiLi256ELi4ELi1ELi32ELi128ELi128ELi32ELi0ELi0EEviiiPT_S1_S1_iiE3Ash;
	add.s32 	%r583, %r582, %r581;
	ld.shared.u32 	%r1214, [%r583];
$L__BB444_121:
	setp.lt.s32 	%p52, %r380, 13;
	@%p52 bra 	$L__BB444_123;
	add.s32 	%r584, %r14, 12;
	and.b32  	%r585, %r584, 15;
	add.s32 	%r586, %r285, %r585;
	shl.b32 	%r587, %r586, 2;
	mov.u32 	%r588, _ZZ9cuda_gemmIiLi256ELi4ELi1ELi32ELi128ELi128ELi32ELi0ELi0EEviiiPT_S1_S1_iiE3Ash;
	add.s32 	%r589, %r588, %r587;
	ld.shared.u32 	%r1213, [%r589];
$L__BB444_123:
	setp.lt.s32 	%p53, %r380, 14;
	@%p53 bra 	$L__BB444_125;
	add.s32 	%r590, %r14, 13;
	and.b32  	%r591, %r590, 15;
	add.s32 	%r592, %r285, %r591;
	shl.b32 	%r593, %r592, 2;
	mov.u32 	%r594, _ZZ9cuda_gemmIiLi256ELi4ELi1ELi32ELi128ELi128ELi32ELi0ELi0EEviiiPT_S1_S1_iiE3Ash;
	add.s32 	%r595, %r594, %r593;
	ld.shared.u32 	%r1212, [%r595];
$L__BB444_125:
	setp.lt.s32 	%p54, %r380, 15;
	@%p54 bra 	$L__BB444_127;
	add.s32 	%r596, %r14, 14;
	and.b32  	%r597, %r596, 15;
	add.s32 	%r598, %r285, %r597;
	shl.b32 	%r599, %r598, 2;
	mov.u32 	%r600, _ZZ9cuda_gemmIiLi256ELi4ELi1ELi32ELi128ELi128ELi32ELi0ELi0EEviiiPT_S1_S1_iiE3Ash;
	add.s32 	%r601, %r600, %r599;
	ld.shared.u32 	%r1211, [%r601];
$L__BB444_127:
	setp.lt.s32 	%p55, %r380, 16;
	@%p55 bra 	$L__BB444_129;
	add.s32 	%r602, %r14, -1;
	and.b32  	%r603, %r602, 15;
	add.s32 	%r604, %r285, %r603;
	shl.b32 	%r605, %r604, 2;
	mov.u32 	%r606, _ZZ9cuda_gemmIiLi256ELi4ELi1ELi32ELi128ELi128ELi32ELi0ELi0EEviiiPT_S1_S1_iiE3Ash;
	add.s32 	%r607, %r606, %r605;
	ld.shared.u32 	%r1210, [%r607];
$L__BB444_129:
	setp.ge.s32 	%p56, %r15, %r21;
	@%p56 bra 	$L__BB444_164;
	mov.u32 	%r1193, %r15;
$L__BB444_131:
	mov.u32 	%r609, _ZZ9cuda_gemmIiLi256ELi4ELi1ELi32ELi128ELi128ELi32ELi0ELi0EEviiiPT_S1_S1_iiE11kron_fac_sh;
	mad.lo.s32 	%r319, %r1193, 516, %r609;
	mov.b32 	%r1195, 0;
	@%p40 bra 	$L__BB444_133;
	shl.b32 	%r610, %r30, 2;
	add.s32 	%r611, %r319, %r610;
	ld.shared.u32 	%r612, [%r611];
	mul.lo.s32 	%r1195, %r612, %r1225;
$L__BB444_133:
	@%p41 bra 	$L__BB444_135;
	shl.b32 	%r613, %r31, 2;
	add.s32 	%r614, %r319, %r613;
	ld.shared.u32 	%r615, [%r614+4];
	mad.lo.s32 	%r1195, %r615, %r1224, %r1195;
$L__BB444_135:
	@%p42 bra 	$L__BB444_137;
	shl.b32 	%r616, %r32, 2;
	add.s32 	%r617, %r319, %r616;
	ld.shared.u32 	%r618, [%r617+8];
	mad.lo.s32 	%r1195, %r618, %r1223, %r1195;
$L__BB444_137:
	@%p43 bra 	$L__BB444_139;
	shl.b32 	%r619, %r33, 2;
	add.s32 	%r620, %r319, %r619;
	ld.shared.u32 	%r621, [%r620+12];
	mad.lo.s32 	%r1195, %r621, %r1222, %r1195;
$L__BB444_139:
	@%p44 bra 	$L__BB444_141;
	shl.b32 	%r622, %r34, 2;
	add.s32 	%r623, %r319, %r622;
	ld.shared.u32 	%r624, [%r623+16];
	mad.lo.s32 	%r1195, %r624, %r1221, %r1195;
$L__BB444_141:
	setp.lt.s32 	%p62, %r380, 6;
	@%p62 bra 	$L__BB444_143;
	shl.b32 	%r625, %r35, 2;
	add.s32 	%r626, %r319, %r625;
	ld.shared.u32 	%r627, [%r626+20];
	mad.lo.s32 	%r1195, %r627, %r1220, %r1195;
$L__BB444_143:
	setp.lt.s32 	%p63, %r380, 7;
	@%p63 bra 	$L__BB444_145;
	shl.b32 	%r628, %r36, 2;
	add.s32 	%r629, %r319, %r628;
	ld.shared.u32 	%r630, [%r629+24];
	mad.lo.s32 	%r1195, %r630, %r1219, %r1195;
$L__BB444_145:
	setp.lt.s32 	%p64, %r380, 8;
	@%p64 bra 	$L__BB444_147;
	shl.b32 	%r631, %r37, 2;
	add.s32 	%r632, %r319, %r631;
	ld.shared.u32 	%r633, [%r632+28];
	mad.lo.s32 	%r1195, %r633, %r1218, %r1195;
$L__BB444_147:
	setp.lt.s32 	%p65, %r380, 9;
	@%p65 bra 	$L__BB444_149;
	shl.b32 	%r634, %r38, 2;
	add.s32 	%r635, %r319, %r634;
	ld.shared.u32 	%r636, [%r635+32];
	mad.lo.s32 	%r1195, %r636, %r1217, %r1195;
$L__BB444_149:
	setp.lt.s32 	%p66, %r380, 10;
	@%p66 bra 	$L__BB444_151;
	shl.b32 	%r637, %r39, 2;
	add.s32 	%r638, %r319, %r637;
	ld.shared.u32 	%r639, [%r638+36];
	mad.lo.s32 	%r1195, %r639, %r1216, %r1195;
$L__BB444_151:
	setp.lt.s32 	%p67, %r380, 11;
	@%p67 bra 	$L__BB444_153;
	shl.b32 	%r640, %r40, 2;
	add.s32 	%r641, %r319, %r640;
	ld.shared.u32 	%r642, [%r641+40];
	mad.lo.s32 	%r1195, %r642, %r1215, %r1195;
$L__BB444_153:
	setp.lt.s32 	%p68, %r380, 12;
	@%p68 bra 	$L__BB444_155;
	shl.b32 	%r643, %r41, 2;
	add.s32 	%r644, %r319, %r643;
	ld.shared.u32 	%r645, [%r644+44];
	mad.lo.s32 	%r1195, %r645, %r1214, %r1195;
$L__BB444_155:
	setp.lt.s32 	%p69, %r380, 13;
	@%p69 bra 	$L__BB444_157;
	shl.b32 	%r646, %r42, 2;
	add.s32 	%r647, %r319, %r646;
	ld.shared.u32 	%r648, [%r647+48];
	mad.lo.s32 	%r1195, %r648, %r1213, %r1195;
$L__BB444_157:
	setp.lt.s32 	%p70, %r380, 14;
	@%p70 bra 	$L__BB444_159;
	shl.b32 	%r649, %r43, 2;
	add.s32 	%r650, %r319, %r649;
	ld.shared.u32 	%r651, [%r650+52];
	mad.lo.s32 	%r1195, %r651, %r1212, %r1195;
$L__BB444_159:
	setp.lt.s32 	%p71, %r380, 15;
	@%p71 bra 	$L__BB444_161;
	shl.b32 	%r652, %r44, 2;
	add.s32 	%r653, %r319, %r652;
	ld.shared.u32 	%r654, [%r653+56];
	mad.lo.s32 	%r1195, %r654, %r1211, %r1195;
$L__BB444_161:
	setp.lt.s32 	%p72, %r380, 16;
	@%p72 bra 	$L__BB444_163;
	shl.b32 	%r655, %r45, 2;
	add.s32 	%r656, %r319, %r655;
	ld.shared.u32 	%r657, [%r656+60];
	mad.lo.s32 	%r1195, %r657, %r1210, %r1195;
$L__BB444_163:
	mad.lo.s32 	%r658, %r1193, %r12, %r283;
	shl.b32 	%r659, %r658, 2;
	mov.u32 	%r660, _ZZ9cuda_gemmIiLi256ELi4ELi1ELi32ELi128ELi128ELi32ELi0ELi0EEviiiPT_S1_S1_iiE3Csh;
	add.s32 	%r661, %r660, %r659;
	st.shared.u32 	[%r661], %r1195;
	add.s32 	%r1193, %r1193, %r16;
	setp.lt.s32 	%p73, %r1193, %r21;
	@%p73 bra 	$L__BB444_131;
$L__BB444_164:
	add.s32 	%r1176, %r1176, %r13;
	setp.lt.s32 	%p74, %r1176, %r12;
	@%p74 bra 	$L__BB444_97;
$L__BB444_165:
	bar.sync 	0;
	@%p29 bra 	$L__BB444_172;
	ld.param.u32 	%r1029, [_Z9cuda_gemmIiLi256ELi4ELi1ELi32ELi128ELi128ELi32ELi0ELi0EEviiiPT_S1_S1_ii_param_1];
	setp.eq.s32 	%p149, %r29, 0;
	div.s32 	%r370, %r378, %r380;
	mad.lo.s32 	%r371, %r1050, %r1029, %r24;
	mov.u32 	%r1226, %r1;
	@%p149 bra 	$L__BB444_170;
	setp.eq.s32 	%p150, %r29, 1;
	div.s32 	%r964, %r1, %r12;
	mul.lo.s32 	%r965, %r964, %r12;
	sub.s32 	%r966, %r1, %r965;
	mad.lo.s32 	%r967, %r370, %r964, %r371;
	add.s32 	%r968, %r967, %r966;
	shl.b32 	%r969, %r1, 2;
	mov.u32 	%r970, _ZZ9cuda_gemmIiLi256ELi4ELi1ELi32ELi128ELi128ELi32ELi0ELi0EEviiiPT_S1_S1_iiE3Csh;
	add.s32 	%r971, %r970, %r969;
	ld.shared.u32 	%r972, [%r971];
	mul.wide.s32 	%rd23, %r968, 4;
	add.s64 	%rd24, %rd1, %rd23;
	st.global.u32 	[%rd24], %r972;
	mov.u32 	%r1226, %r70;
	@%p150 bra 	$L__BB444_170;
	setp.eq.s32 	%p151, %r29, 2;
	div.s32 	%r973, %r70, %r12;
	mul.lo.s32 	%r974, %r973, %r12;
	sub.s32 	%r975, %r70, %r974;
	mad.lo.s32 	%r976, %r370, %r973, %r371;
	add.s32 	%r977, %r976, %r975;
	shl.b32 	%r978, %r1, 2;
	mov.u32 	%r979, _ZZ9cuda_gemmIiLi256ELi4ELi1ELi32ELi128ELi128ELi32ELi0ELi0EEviiiPT_S1_S1_iiE3Csh;
	add.s32 	%r980, %r979, %r978;
	add.s32 	%r981, %r980, %r28;
	ld.shared.u32 	%r982, [%r981];
	mul.wide.s32 	%rd25, %r977, 4;
	add.s64 	%rd26, %rd1, %rd25;
	st.global.u32 	[%rd26], %r982;
	mov.u32 	%r1226, %r71;
	@%p151 bra 	$L__BB444_170;
	add.s32 	%r1226, %r71, %r393;
	div.s32 	%r983, %r71, %r12;
	mul.lo.s32 	%r984, %r983, %r12;
	sub.s32 	%r985, %r71, %r984;
	mad.lo.s32 	%r986, %r370, %r983, %r371;
	add.s32 	%r987, %r986, %r985;
	shl.b32 	%r988, %r1, 2;
	mov.u32 	%r989, _ZZ9cuda_gemmIiLi256ELi4ELi1ELi32ELi128ELi128ELi32ELi0ELi0EEviiiPT_S1_S1_iiE3Csh;
	add.s32 	%r990, %r989, %r988;
	add.s32 	%r991, %r990, %r28;
	add.s32 	%r992, %r991, %r28;
	ld.shared.u32 	%r993, [%r992];
	mul.wide.s32 	%rd27, %r987, 4;
	add.s64 	%rd28, %rd1, %rd27;
	st.global.u32 	[%rd28], %r993;
$L__BB444_170:
	setp.lt.u32 	%p152, %r27, 3;
	@%p152 bra 	$L__BB444_172;
$L__BB444_171:
	div.s32 	%r994, %r1226, %r12;
	mul.lo.s32 	%r995, %r994, %r12;
	sub.s32 	%r996, %r1226, %r995;
	mad.lo.s32 	%r997, %r370, %r994, %r371;
	add.s32 	%r998, %r997, %r996;
	shl.b32 	%r999, %r1226, 2;
	mov.u32 	%r1000, _ZZ9cuda_gemmIiLi256ELi4ELi1ELi32ELi128ELi128ELi32ELi0ELi0EEviiiPT_S1_S1_iiE3Csh;
	add.s32 	%r1001, %r1000, %r999;
	ld.shared.u32 	%r1002, [%r1001];
	mul.wide.s32 	%rd29, %r998, 4;
	add.s64 	%rd30, %rd1, %rd29;
	st.global.u32 	[%rd30], %r1002;
	add.s32 	%r1003, %r1226, %r393;
	div.s32 	%r1004, %r1003, %r12;
	mul.lo.s32 	%r1005, %r1004, %r12;
	sub.s32 	%r1006, %r1003, %r1005;
	mad.lo.s32 	%r1007, %r370, %r1004, %r371;
	add.s32 	%r1008, %r1007, %r1006;
	add.s32 	%r1009, %r1001, %r28;
	ld.shared.u32 	%r1010, [%r1009];
	mul.wide.s32 	%rd31, %r1008, 4;
	add.s64 	%rd32, %rd1, %rd31;
	st.global.u32 	[%rd32], %r1010;
	add.s32 	%r1011, %r1003, %r393;
	div.s32 	%r1012, %r1011, %r12;
	mul.lo.s32 	%r1013, %r1012, %r12;
	sub.s32 	%r1014, %r1011, %r1013;
	mad.lo.s32 	%r1015, %r370, %r1012, %r371;
	add.s32 	%r1016, %r1015, %r1014;
	add.s32 	%r1017, %r1009, %r28;
	ld.shared.u32 	%r1018, [%r1017];
	mul.wide.s32 	%rd33, %r1016, 4;
	add.s64 	%rd34, %rd1, %rd33;
	st.global.u32 	[%rd34], %r1018;
	add.s32 	%r1019, %r1011, %r393;
	div.s32 	%r1020, %r1019, %r12;
	mul.lo.s32 	%r1021, %r1020, %r12;
	sub.s32 	%r1022, %r1019, %r1021;
	mad.lo.s32 	%r1023, %r370, %r1020, %r371;
	add.s32 	%r1024, %r1023, %r1022;
	add.s32 	%r1025, %r1017, %r28;
	ld.shared.u32 	%r1026, [%r1025];
	mul.wide.s32 	%rd35, %r1024, 4;
	add.s64 	%rd36, %rd1, %rd35;
	st.global.u32 	[%rd36], %r1026;
	add.s32 	%r1226, %r1019, %r393;
	setp.lt.u32 	%p153, %r1226, 8;
	@%p153 bra 	$L__BB444_171;
$L__BB444_172:
	mov.u32 	%r1027, %nctaid.y;
	add.s32 	%r1050, %r1050, %r1027;
	shl.b32 	%r1028, %r1027, 2;
	setp.lt.u32 	%p154, %r1050, %r1028;
	@%p154 bra 	$L__BB444_7;
$L__BB444_173:
	ret;
$L__BB444_174:
	mov.b32 	%r1124, 0;
$L__BB444_175:
	setp.lt.s32 	%p75, %r380, 1;
	add.s32 	%r191, %r1124, %r14;
	mul.lo.s32 	%r192, %r191, %r380;
	add.s32 	%r193, %r192, %r20;
	@%p75 bra 	$L__BB444_177;
	add.s32 	%r663, %r22, %r192;
	shl.b32 	%r664, %r663, 2;
	mov.u32 	%r665, _ZZ9cuda_gemmIiLi256ELi4ELi1ELi32ELi128ELi128ELi32ELi0ELi0EEviiiPT_S1_S1_iiE3Ash;
	add.s32 	%r666, %r665, %r664;
	ld.shared.u32 	%r1225, [%r666];
$L__BB444_177:
	setp.lt.s32 	%p76, %r380, 2;
	@%p76 bra 	$L__BB444_179;
	add.s32 	%r667, %r14, 1;
	and.b32  	%r668, %r667, 15;
	add.s32 	%r669, %r193, %r668;
	shl.b32 	%r670, %r669, 2;
	mov.u32 	%r671, _ZZ9cuda_gemmIiLi256ELi4ELi1ELi32ELi128ELi128ELi32ELi0ELi0EEviiiPT_S1_S1_iiE3Ash;
	add.s32 	%r672, %r671, %r670;
	ld.shared.u32 	%r1224, [%r672];
$L__BB444_179:
	setp.lt.s32 	%p77, %r380, 3;
	@%p77 bra 	$L__BB444_181;
	add.s32 	%r673, %r14, 2;
	and.b32  	%r674, %r673, 15;
	add.s32 	%r675, %r193, %r674;
	shl.b32 	%r676, %r675, 2;
	mov.u32 	%r677, _ZZ9cuda_gemmIiLi256ELi4ELi1ELi32ELi128ELi128ELi32ELi0ELi0EEviiiPT_S1_S1_iiE3Ash;
	add.s32 	%r678, %r677, %r676;
	ld.shared.u32 	%r1223, [%r678];
$L__BB444_181:
	setp.lt.s32 	%p78, %r380, 4;
	@%p78 bra 	$L__BB444_183;
	add.s32 	%r679, %r14, 3;
	and.b32  	%r680, %r679, 15;
	add.s32 	%r681, %r193, %r680;
	shl.b32 	%r682, %r681, 2;
	mov.u32 	%r683, _ZZ9cuda_gemmIiLi256ELi4ELi1ELi32ELi128ELi128ELi32ELi0ELi0EEviiiPT_S1_S1_iiE3Ash;
	add.s32 	%r684, %r683, %r682;
	ld.shared.u32 	%r1222, [%r684];
$L__BB444_183:
	setp.lt.s32 	%p79, %r380, 5;
	@%p79 bra 	$L__BB444_185;
	add.s32 	%r685, %r14, 4;
	and.b32  	%r686, %r685, 15;
	add.s32 	%r687, %r193, %r686;
	shl.b32 	%r688, %r687, 2;
	mov.u32 	%r689, _ZZ9cuda_gemmIiLi256ELi4ELi1ELi32ELi128ELi128ELi32ELi0ELi0EEviiiPT_S1_S1_iiE3Ash;
	add.s32 	%r690, %r689, %r688;
	ld.shared.u32 	%r1221, [%r690];
$L__BB444_185:
	setp.lt.s32 	%p80, %r380, 6;
	@%p80 bra 	$L__BB444_187;
	add.s32 	%r691, %r14, 5;
	and.b32  	%r692, %r691, 15;
	add.s32 	%r693, %r193, %r692;
	shl.b32 	%r694, %r693, 2;
	mov.u32 	%r695, _ZZ9cuda_gemmIiLi256ELi4ELi1ELi32ELi128ELi128ELi32ELi0ELi0EEviiiPT_S1_S1_iiE3Ash;
	add.s32 	%r696, %r695, %r694;
	ld.shared.u32 	%r1220, [%r696];
$L__BB444_187:
	setp.lt.s32 	%p81, %r380, 7;
	@%p81 bra 	$L__BB444_189;
	add.s32 	%r697, %r14, 6;
	and.b32  	%r698, %r697, 15;
	add.s32 	%r699, %r193, %r698;
	shl.b32 	%r700, %r699, 2;
	mov.u32 	%r701, _ZZ9cuda_gemmIiLi256ELi4ELi1ELi32ELi128ELi128ELi32ELi0ELi0EEviiiPT_S1_S1_iiE3Ash;
	add.s32 	%r702, %r701, %r700;
	ld.shared.u32 	%r1219, [%r702];
$L__BB444_189:
	setp.lt.s32 	%p82, %r380, 8;
	@%p82 bra 	$L__BB444_191;
	add.s32 	%r703, %r14, 7;
	and.b32  	%r704, %r703, 15;
	add.s32 	%r705, %r193, %r704;
	shl.b32 	%r706, %r705, 2;
	mov.u32 	%r707, _ZZ9cuda_gemmIiLi256ELi4ELi1ELi32ELi128ELi128ELi32ELi0ELi0EEviiiPT_S1_S1_iiE3Ash;
	add.s32 	%r708, %r707, %r706;
	ld.shared.u32 	%r1218, [%r708];
$L__BB444_191:
	setp.lt.s32 	%p83, %r380, 9;
	@%p83 bra 	$L__BB444_193;
	and.b32  	%r709, %r14, 15;
	xor.b32  	%r710, %r709, 8;
	add.s32 	%r711, %r193, %r710;
	shl.b32 	%r712, %r711, 2;
	mov.u32 	%r713, _ZZ9cuda_gemmIiLi256ELi4ELi1ELi32ELi128ELi128ELi32ELi0ELi0EEviiiPT_S1_S1_iiE3Ash;
	add.s32 	%r714, %r713, %r712;
	ld.shared.u32 	%r1217, [%r714];
$L__BB444_193:
	setp.lt.s32 	%p84, %r380, 10;
	@%p84 bra 	$L__BB444_195;
	add.s32 	%r715, %r14, 9;
	and.b32  	%r716, %r715, 15;
	add.s32 	%r717, %r193, %r716;
	shl.b32 	%r718, %r717, 2;
	mov.u32 	%r719, _ZZ9cuda_gemmIiLi256ELi4ELi1ELi32ELi128ELi128ELi32ELi0ELi0EEviiiPT_S1_S1_iiE3Ash;
	add.s32 	%r720, %r719, %r718;
	ld.shared.u32 	%r1216, [%r720];
$L__BB444_195:
	setp.lt.s32 	%p85, %r380, 11;
	@%p85 bra 	$L__BB444_197;
	add.s32 	%r721, %r14, 10;
	and.b32  	%r722, %r721, 15;
	add.s32 	%r723, %r193, %r722;
	shl.b32 	%r724, %r723, 2;
	mov.u32 	%r725, _ZZ9cuda_gemmIiLi256ELi4ELi1ELi32ELi128ELi128ELi32ELi0ELi0EEviiiPT_S1_S1_iiE3Ash;
	add.s32 	%r726, %r725, %r724;
	ld.shared.u32 	%r1215, [%r726];
$L__BB444_197:
	setp.lt.s32 	%p86, %r380, 12;
	@%p86 bra 	$L__BB444_199;
	add.s32 	%r727, %r14, 11;
	and.b32  	%r728, %r727, 15;
	add.s32 	%r729, %r193, %r728;
	shl.b32 	%r730, %r729, 2;
	mov.u32 	%r731, _ZZ9cuda_gemmIiLi256ELi4ELi1ELi32ELi128ELi128ELi32ELi0ELi0EEviiiPT_S1_S1_iiE3Ash;
	add.s32 	%r732, %r731, %r730;
	ld.shared.u32 	%r1214, [%r732];
$L__BB444_199:
	setp.lt.s32 	%p87, %r380, 13;
	@%p87 bra 	$L__BB444_201;
	add.s32 	%r733, %r14, 12;
	and.b32  	%r734, %r733, 15;
	add.s32 	%r735, %r193, %r734;
	shl.b32 	%r736, %r735, 2;
	mov.u32 	%r737, _ZZ9cuda_gemmIiLi256ELi4ELi1ELi32ELi128ELi128ELi32ELi0ELi0EEviiiPT_S1_S1_iiE3Ash;
	add.s32 	%r738, %r737, %r736;
	ld.shared.u32 	%r1213, [%r738];
$L__BB444_201:
	setp.lt.s32 	%p88, %r380, 14;
	@%p88 bra 	$L__BB444_203;
	add.s32 	%r739, %r14, 13;
	and.b32  	%r740, %r739, 15;
	add.s32 	%r741, %r193, %r740;
	shl.b32 	%r742, %r741, 2;
	mov.u32 	%r743, _ZZ9cuda_gemmIiLi256ELi4ELi1ELi32ELi128ELi128ELi32ELi0ELi0EEviiiPT_S1_S1_iiE3Ash;
	add.s32 	%r744, %r743, %r742;
	ld.shared.u32 	%r1212, [%r744];
$L__BB444_203:
	setp.lt.s32 	%p89, %r380, 15;
	@%p89 bra 	$L__BB444_205;
	add.s32 	%r745, %r14, 14;
	and.b32  	%r746, %r745, 15;
	add.s32 	%r747, %r193, %r746;
	shl.b32 	%r748, %r747, 2;
	mov.u32 	%r749, _ZZ9cuda_gemmIiLi256ELi4ELi1ELi32ELi128ELi128ELi32ELi0ELi0EEviiiPT_S1_S1_iiE3Ash;
	add.s32 	%r750, %r749, %r748;
	ld.shared.u32 	%r1211, [%r750];
$L__BB444_205:
	setp.lt.s32 	%p90, %r380, 16;
	@%p90 bra 	$L__BB444_207;
	add.s32 	%r751, %r14, -1;
	and.b32  	%r752, %r751, 15;
	add.s32 	%r753, %r193, %r752;
	shl.b32 	%r754, %r753, 2;
	mov.u32 	%r755, _ZZ9cuda_gemmIiLi256ELi4ELi1ELi32ELi128ELi128ELi32ELi0ELi0EEviiiPT_S1_S1_iiE3Ash;
	add.s32 	%r756, %r755, %r754;
	ld.shared.u32 	%r1210, [%r756];
$L__BB444_207:
	setp.ge.s32 	%p91, %r15, %r21;
	mov.u32 	%r1141, %r15;
	@%p91 bra 	$L__BB444_208;
	bra.uni 	$L__BB444_209;
$L__BB444_208:
	add.s32 	%r1124, %r1124, %r13;
	setp.lt.s32 	%p112, %r1124, %r12;
	@%p112 bra 	$L__BB444_175;
	bra.uni 	$L__BB444_165;
$L__BB444_209:
	mov.u32 	%r758, _ZZ9cuda_gemmIiLi256ELi4ELi1ELi32ELi128ELi128ELi32ELi0ELi0EEviiiPT_S1_S1_iiE11kron_fac_sh;
	mad.lo.s32 	%r228, %r1141, 516, %r758;
	mov.b32 	%r1143, 0;
	@%p75 bra 	$L__BB444_211;
	shl.b32 	%r759, %r30, 2;
	add.s32 	%r760, %r228, %r759;
	ld.shared.u32 	%r761, [%r760];
	mul.lo.s32 	%r1143, %r761, %r1225;
$L__BB444_211:
	@%p76 bra 	$L__BB444_213;
	shl.b32 	%r762, %r31, 2;
	add.s32 	%r763, %r228, %r762;
	ld.shared.u32 	%r764, [%r763+4];
	mad.lo.s32 	%r1143, %r764, %r1224, %r1143;
$L__BB444_213:
	@%p77 bra 	$L__BB444_215;
	shl.b32 	%r765, %r32, 2;
	add.s32 	%r766, %r228, %r765;
	ld.shared.u32 	%r767, [%r766+8];
	mad.lo.s32 	%r1143, %r767, %r1223, %r1143;
$L__BB444_215:
	@%p78 bra 	$L__BB444_217;
	shl.b32 	%r768, %r33, 2;
	add.s32 	%r769, %r228, %r768;
	ld.shared.u32 	%r770, [%r769+12];
	mad.lo.s32 	%r1143, %r770, %r1222, %r1143;
$L__BB444_217:
	setp.lt.s32 	%p96, %r380, 5;
	@%p96 bra 	$L__BB444_219;
	shl.b32 	%r771, %r34, 2;
	add.s32 	%r772, %r228, %r771;
	ld.shared.u32 	%r773, [%r772+16];
	mad.lo.s32 	%r1143, %r773, %r1221, %r1143;
$L__BB444_219:
	setp.lt.s32 	%p97, %r380, 6;
	@%p97 bra 	$L__BB444_221;
	shl.b32 	%r774, %r35, 2;
	add.s32 	%r775, %r228, %r774;
	ld.shared.u32 	%r776, [%r775+20];
	mad.lo.s32 	%r1143, %r776, %r1220, %r1143;
$L__BB444_221:
	setp.lt.s32 	%p98, %r380, 7;
	@%p98 bra 	$L__BB444_223;
	shl.b32 	%r777, %r36, 2;
	add.s32 	%r778, %r228, %r777;
	ld.shared.u32 	%r779, [%r778+24];
	mad.lo.s32 	%r1143, %r779, %r1219, %r1143;
$L__BB444_223:
	setp.lt.s32 	%p99, %r380, 8;
	@%p99 bra 	$L__BB444_225;
	shl.b32 	%r780, %r37, 2;
	add.s32 	%r781, %r228, %r780;
	ld.shared.u32 	%r782, [%r781+28];
	mad.lo.s32 	%r1143, %r782, %r1218, %r1143;
$L__BB444_225:
	setp.lt.s32 	%p100, %r380, 9;
	@%p100 bra 	$L__BB444_227;
	shl.b32 	%r783, %r38, 2;
	add.s32 	%r784, %r228, %r783;
	ld.shared.u32 	%r785, [%r784+32];
	mad.lo.s32 	%r1143, %r785, %r1217, %r1143;
$L__BB444_227:
	setp.lt.s32 	%p101, %r380, 10;
	@%p101 bra 	$L__BB444_229;
	shl.b32 	%r786, %r39, 2;
	add.s32 	%r787, %r228, %r786;
	ld.shared.u32 	%r788, [%r787+36];
	mad.lo.s32 	%r1143, %r788, %r1216, %r1143;
$L__BB444_229:
	setp.lt.s32 	%p102, %r380, 11;
	@%p102 bra 	$L__BB444_231;
	shl.b32 	%r789, %r40, 2;
	add.s32 	%r790, %r228, %r789;
	ld.shared.u32 	%r791, [%r790+40];
	mad.lo.s32 	%r1143, %r791, %r1215, %r1143;
$L__BB444_231:
	setp.lt.s32 	%p103, %r380, 12;
	@%p103 bra 	$L__BB444_233;
	shl.b32 	%r792, %r41, 2;
	add.s32 	%r793, %r228, %r792;
	ld.shared.u32 	%r794, [%r793+44];
	mad.lo.s32 	%r1143, %r794, %r1214, %r1143;
$L__BB444_233:
	setp.lt.s32 	%p104, %r380, 13;
	@%p104 bra 	$L__BB444_235;
	shl.b32 	%r795, %r42, 2;
	add.s32 	%r796, %r228, %r795;
	ld.shared.u32 	%r797, [%r796+48];
	mad.lo.s32 	%r1143, %r797, %r1213, %r1143;
$L__BB444_235:
	setp.lt.s32 	%p105, %r380, 14;
	@%p105 bra 	$L__BB444_237;
	shl.b32 	%r798, %r43, 2;
	add.s32 	%r799, %r228, %r798;
	ld.shared.u32 	%r800, [%r799+52];
	mad.lo.s32 	%r1143, %r800, %r1212, %r1143;
$L__BB444_237:
	setp.lt.s32 	%p106, %r380, 15;
	@%p106 bra 	$L__BB444_239;
	shl.b32 	%r801, %r44, 2;
	add.s32 	%r802, %r228, %r801;
	ld.shared.u32 	%r803, [%r802+56];
	mad.lo.s32 	%r1143, %r803, %r1211, %r1143;
$L__BB444_239:
	setp.lt.s32 	%p107, %r380, 16;
	@%p107 bra 	$L__BB444_241;
	shl.b32 	%r804, %r45, 2;
	add.s32 	%r805, %r228, %r804;
	ld.shared.u32 	%r806, [%r805+60];
	mad.lo.s32 	%r1143, %r806, %r1210, %r1143;
$L__BB444_241:
	mov.u32 	%r1157, %r2;
$L__BB444_242:
	shr.u32 	%r262, %r1157, 1;
	shfl.sync.down.b32	%r807|%p108, %r1143, %r262, %r23, -1;
	add.s32 	%r1143, %r807, %r1143;
	setp.gt.u32 	%p109, %r1157, 3;
	mov.u32 	%r1157, %r262;
	@%p109 bra 	$L__BB444_242;
	rem.u32 	%r808, %r82, %r3;
	setp.eq.s32 	%p110, %r808, 0;
	@%p110 bra 	$L__BB444_244;
	bra.uni 	$L__BB444_245;
$L__BB444_244:
	mad.lo.s32 	%r809, %r1141, %r12, %r191;
	shl.b32 	%r810, %r809, 2;
	mov.u32 	%r811, _ZZ9cuda_gemmIiLi256ELi4ELi1ELi32ELi128ELi128ELi32ELi0ELi0EEviiiPT_S1_S1_iiE3Csh;
	add.s32 	%r812, %r811, %r810;
	st.shared.u32 	[%r812], %r1143;
$L__BB444_245:
	add.s32 	%r1141, %r1141, %r16;
	setp.lt.s32 	%p111, %r1141, %r21;
	@%p111 bra 	$L__BB444_209;
	bra.uni 	$L__BB444_208;

}
	// .globl	_Z9cuda_gemmIiLi256ELi4ELi1ELi32ELi128ELi128ELi32ELi0ELi1EEviiiPT_S1_S1_ii
.visible .entry _Z9cuda_gemmIiLi256ELi4ELi1ELi32ELi128ELi128ELi32ELi0ELi1EEviiiPT_S1_S1_ii(
	.param .u32 _Z9cuda_gemmIiLi256ELi4ELi1ELi32ELi128ELi128ELi32ELi0ELi1EEviiiPT_S1_S1_ii_param_0,
	.param .u32 _Z9cuda_gemmIiLi256ELi4ELi1ELi32ELi128ELi128ELi32ELi0ELi1EEviiiPT_S1_S1_ii_param_1,
	.param .u32 _Z9cuda_gemmIiLi256ELi4ELi1ELi32ELi128ELi128ELi32ELi0ELi1EEviiiPT_S1_S1_ii_param_2,
	.param .u64 .ptr .align 1 _Z9cuda_gemmIiLi256ELi4ELi1ELi32ELi128ELi128ELi32ELi0ELi1EEviiiPT_S1_S1_ii_param_3,
	.param .u64 .ptr .align 1 _Z9cuda_gemmIiLi256ELi4ELi1ELi32ELi128ELi128ELi32ELi0ELi1EEviiiPT_S1_S1_ii_param_4,
	.param .u64 .ptr .align 1 _Z9cuda_gemmIiLi256ELi4ELi1ELi32ELi128ELi128ELi32ELi0ELi1EEviiiPT_S1_S1_ii_param_5,
	.param .u32 _Z9cuda_gemmIiLi256ELi4ELi1ELi32ELi128ELi128ELi32ELi0ELi1EEviiiPT_S1_S1_ii_param_6,
	.param .u32 _Z9cuda_gemmIiLi256ELi4ELi1ELi32ELi128ELi128ELi32ELi0ELi1EEviiiPT_S1_S1_ii_param_7
)
.maxntid 256
{
	.reg .pred 	%p<16>;
	.reg .b16 	%rs<8>;
	.reg .b32 	%r<128>;
	.reg .b64 	%rd<36>;
	// demoted variable
	.shared .align 128 .b8 _ZZ9cuda_gemmIiLi256ELi4ELi1ELi32ELi128ELi128ELi32ELi0ELi1EEviiiPT_S1_S1_iiE11kron_fac_sh[16512];
	// demoted variable
	.shared .align 128 .b8 _ZZ9cuda_gemmIiLi256ELi4ELi1ELi32ELi128ELi128ELi32ELi0ELi1EEviiiPT_S1_S1_iiE3Ash[128];
	ld.param.u32 	%r50, [_Z9cuda_gemmIiLi256ELi4ELi1ELi32ELi128ELi128ELi32ELi0ELi1EEviiiPT_S1_S1_ii_param_2];
	ld.param.u64 	%rd8, [_Z9cuda_gemmIiLi256ELi4ELi1ELi32ELi128ELi128ELi32ELi0ELi1EEviiiPT_S1_S1_ii_param_3];
	ld.param.u64 	%rd9, [_Z9cuda_gemmIiLi256ELi4ELi1ELi32ELi128ELi128ELi32ELi0ELi1EEviiiPT_S1_S1_ii_param_4];
	cvta.to.global.u64 	%rd1, %rd8;
	cvta.to.global.u64 	%rd2, %rd9;
	and.b32  	%r51, %r50, -32;
	setp.eq.s32 	%p1, %r51, 2048;
	@%p1 bra 	$L__BB445_3;
	setp.ne.s32 	%p2, %r51, 1024;
	@%p2 bra 	$L__BB445_4;
	mov.u32 	%r53, %ctaid.x;
	shr.u32 	%r120, %r53, 5;
	and.b32  	%r119, %r53, 31;
	bra.uni 	$L__BB445_5;
$L__BB445_3:
	mov.u32 	%r52, %ctaid.x;
	shr.u32 	%r120, %r52, 6;
	and.b32  	%r119, %r52, 63;
	bra.uni 	$L__BB445_5;
$L__BB445_4:
	mov.u32 	%r54, %ctaid.x;
	shr.s32 	%r55, %r50, 31;
	shr.u32 	%r56, %r55, 27;
	add.s32 	%r57, %r50, %r56;
	shr.s32 	%r58, %r57, 5;
	div.u32 	%r120, %r54, %r58;
	mul.lo.s32 	%r59, %r120, %r58;
	sub.s32 	%r119, %r54, %r59;
$L__BB445_5:
	mov.u32 	%r121, %ctaid.y;
	mov.u32 	%r10, %nctaid.y;
	shl.b32 	%r11, %r10, 2;
	setp.ge.u32 	%p3, %r121, %r11;
	@%p3 bra 	$L__BB445_21;
	mov.u32 	%r12, %tid.x;
	shl.b32 	%r13, %r119, 5;
	mov.u32 	%r60, %ntid.x;
	shr.u32 	%r14, %r12, 5;
	shl.b32 	%r61, %r120, 5;
	and.b32  	%r62, %r12, 31;
	or.b32  	%r15, %r61, %r62;
	mov.u32 	%r63, _ZZ9cuda_gemmIiLi256ELi4ELi1ELi32ELi128ELi128ELi32ELi0ELi1EEviiiPT_S1_S1_iiE11kron_fac_sh;
	mad.lo.s32 	%r16, %r62, 516, %r63;
	shr.u32 	%r17, %r60, 5;
	add.s32 	%r18, %r12, %r60;
	max.u32 	%r64, %r18, 32;
	setp.lt.u32 	%p4, %r18, 32;
	selp.u32 	%r65, 1, 0, %p4;
	add.s32 	%r66, %r18, %r65;
	sub.s32 	%r67, %r64, %r66;
	div.u32 	%r68, %r67, %r60;
	add.s32 	%r19, %r68, %r65;
	add.s32 	%r20, %r14, %r17;
	shl.b32 	%r69, %r12, 2;
	mov.u32 	%r70, _ZZ9cuda_gemmIiLi256ELi4ELi1ELi32ELi128ELi128ELi32ELi0ELi1EEviiiPT_S1_S1_iiE3Ash;
	add.s32 	%r21, %r70, %r69;
	shl.b32 	%r22, %r60, 2;
	add.s32 	%r23, %r21, %r22;
	add.s32 	%r24, %r18, %r60;
	cvt.u16.u32 	%rs2, %r20;
	xor.b16  	%rs3, %rs2, 127;
	and.b16  	%rs4, %rs3, 255;
	cvt.u16.u32 	%rs5, %r17;
	and.b16  	%rs6, %rs5, 255;
	div.u16 	%rs7, %rs4, %rs6;
	and.b16  	%rs1, %rs7, 3;
	shl.b32 	%r71, %r14, 2;
	add.s32 	%r25, %r16, %r71;
	shl.b32 	%r26, %r17, 2;
	add.s32 	%r27, %r25, %r26;
	add.s32 	%r28, %r20, %r17;
	shl.b32 	%r29, %r60, 4;
	shl.b32 	%r30, %r60, 3;
	mul.lo.s32 	%r31, %r60, 12;
	mul.wide.u32 	%rd10, %r60, 4;
	add.s64 	%rd3, %rd1, %rd10;
	mul.wide.u32 	%rd11, %r60, 8;
	add.s64 	%rd4, %rd1, %rd11;
	mul.wide.u32 	%rd12, %r60, 12;
	add.s64 	%rd5, %rd1, %rd12;
	cvt.u64.u32 	%rd14, %r22;
$L__BB445_7:
	setp.gt.u32 	%p5, %r12, 31;
	@%p5 bra 	$L__BB445_15;
	and.b32  	%r33, %r19, 3;
	setp.eq.s32 	%p6, %r33, 3;
	mul.lo.s32 	%r34, %r121, %r50;
	mov.u32 	%r122, %r12;
	@%p6 bra 	$L__BB445_12;
	setp.eq.s32 	%p7, %r33, 0;
	add.s32 	%r72, %r34, %r13;
	add.s32 	%r73, %r72, %r12;
	mul.wide.s32 	%rd13, %r73, 4;
	add.s64 	%rd6, %rd1, %rd13;
	ld.global.u32 	%r74, [%rd6];
	st.shared.u32 	[%r21], %r74;
	mov.u32 	%r122, %r18;
	@%p7 bra 	$L__BB445_12;
	setp.eq.s32 	%p8, %r33, 1;
	add.s64 	%rd7, %rd6, %rd14;
	ld.global.u32 	%r75, [%rd7];
	st.shared.u32 	[%r23], %r75;
	mov.u32 	%r122, %r24;
	@%p8 bra 	$L__BB445_12;
	mov.u32 	%r76, %ntid.x;
	add.s32 	%r122, %r24, %r76;
	add.s64 	%rd16, %rd7, %rd14;
	ld.global.u32 	%r77, [%rd16];
	add.s32 	%r78, %r23, %r22;
	st.shared.u32 	[%r78], %r77;
$L__BB445_12:
	setp.lt.u32 	%p9, %r19, 3;
	@%p9 bra 	$L__BB445_15;
	shl.b32 	%r79, %r122, 2;
	mov.u32 	%r80, _ZZ9cuda_gemmIiLi256ELi4ELi1ELi32ELi128ELi128ELi32ELi0ELi1EEviiiPT_S1_S1_iiE3Ash;
	add.s32 	%r124, %r80, %r79;
	add.s32 	%r81, %r13, %r122;
	add.s32 	%r123, %r81, %r34;
$L__BB445_14:
	mul.wide.s32 	%rd17, %r123, 4;
	add.s64 	%rd18, %rd3, %rd17;
	add.s64 	%rd19, %rd4, %rd17;
	add.s64 	%rd20, %rd5, %rd17;
	add.s64 	%rd21, %rd1, %rd17;
	ld.global.u32 	%r82, [%rd21];
	st.shared.u32 	[%r124], %r82;
	ld.global.u32 	%r83, [%rd18];
	add.s32 	%r84, %r124, %r22;
	st.shared.u32 	[%r84], %r83;
	ld.global.u32 	%r85, [%rd19];
	add.s32 	%r86, %r124, %r30;
	st.shared.u32 	[%r86], %r85;
	ld.global.u32 	%r87, [%rd20];
	add.s32 	%r88, %r124, %r31;
	st.shared.u32 	[%r88], %r87;
	add.s32 	%r122, %r122, %r22;
	add.s32 	%r124, %r124, %r29;
	add.s32 	%r123, %r123, %r22;
	setp.lt.u32 	%p10, %r122, 32;
	@%p10 bra 	$L__BB445_14;
$L__BB445_15:
	setp.eq.s16 	%p11, %rs1, 2;
	mov.u32 	%r126, %r14;
	@%p11 bra 	$L__BB445_19;
	setp.eq.s16 	%p12, %rs1, 3;
	shl.b32 	%r89, %r14, 7;
	add.s32 	%r90, %r89, %r15;
	mul.wide.u32 	%rd22, %r90, 4;
	add.s64 	%rd23, %rd2, %rd22;
	ld.global.u32 	%r91, [%rd23];
	st.shared.u32 	[%r25], %r91;
	mov.u32 	%r126, %r20;
	@%p12 bra 	$L__BB445_19;
	setp.eq.s16 	%p13, %rs1, 0;
	shl.b32 	%r92, %r20, 7;
	add.s32 	%r93, %r92, %r15;
	mul.wide.u32 	%rd24, %r93, 4;
	add.s64 	%rd25, %rd2, %rd24;
	ld.global.u32 	%r94, [%rd25];
	st.shared.u32 	[%r27], %r94;
	mov.u32 	%r126, %r28;
	@%p13 bra 	$L__BB445_19;
	add.s32 	%r126, %r28, %r17;
	shl.b32 	%r95, %r28, 7;
	add.s32 	%r96, %r95, %r15;
	mul.wide.u32 	%rd26, %r96, 4;
	add.s64 	%rd27, %rd2, %rd26;
	ld.global.u32 	%r97, [%rd27];
	add.s32 	%r98, %r27, %r26;
	st.shared.u32 	[%r98], %r97;
$L__BB445_19:
	shl.b32 	%r99, %r126, 7;
	add.s32 	%r100, %r99, %r15;
	mul.wide.s32 	%rd28, %r100, 4;
	add.s64 	%rd29, %rd2, %rd28;
	ld.global.u32 	%r101, [%rd29];
	shl.b32 	%r102, %r126, 2;
	add.s32 	%r103, %r16, %r102;
	st.shared.u32 	[%r103], %r101;
	add.s32 	%r104, %r126, %r17;
	shl.b32 	%r105, %r104, 7;
	add.s32 	%r106, %r105, %r15;
	mul.wide.s32 	%rd30, %r106, 4;
	add.s64 	%rd31, %rd2, %rd30;
	ld.global.u32 	%r107, [%rd31];
	add.s32 	%r108, %r103, %r26;
	st.shared.u32 	[%r108], %r107;
	add.s32 	%r109, %r104, %r17;
	shl.b32 	%r110, %r109, 7;
	add.s32 	%r111, %r110, %r15;
	mul.wide.s32 	%rd32, %r111, 4;
	add.s64 	%rd33, %rd2, %rd32;
	ld.global.u32 	%r112, [%rd33];
	add.s32 	%r113, %r108, %r26;
	st.shared.u32 	[%r113], %r112;
	add.s32 	%r114, %r109, %r17;
	shl.b32 	%r115, %r114, 7;
	add.s32 	%r116, %r115, %r15;
	mul.wide.s32 	%rd34, %r116, 4;
	add.s64 	%rd35, %rd2, %rd34;
	ld.global.u32 	%r117, [%rd35];
	add.s32 	%r118, %r113, %r26;
	st.shared.u32 	[%r118], %r117;
	add.s32 	%r126, %r26, %r126;
	setp.lt.u32 	%p14, %r126, 128;
	@%p14 bra 	$L__BB445_19;
	bar.sync 	0;
	bar.sync 	0;
	add.s32 	%r121, %r121, %r10;
	setp.lt.u32 	%p15, %r121, %r11;
	@%p15 bra 	$L__BB445_7;
$L__BB445_21:
	ret;

}
	// .globl	_Z9cuda_gemmIiLi256ELi4ELi1ELi32ELi128ELi128ELi32ELi1ELi0EEviiiPT_S1_S1_ii
.visible .entry _Z9cuda_gemmIiLi256ELi4ELi1ELi32ELi128ELi128ELi32ELi1ELi0EEviiiPT_S1_S1_ii(
	.param .u32 _Z9cuda_gemmIiLi256ELi4ELi1ELi32ELi128ELi128ELi32ELi1ELi0EEviiiPT_S1_S1_ii_param_0,
	.param .u32 _Z9cuda_gemmIiLi256ELi4ELi1ELi32ELi128ELi128ELi32ELi1ELi0EEviiiPT_S1_S1_ii_param_1,
	.param .u32 _Z9cuda_gemmIiLi256ELi4ELi1ELi32ELi128ELi128ELi32ELi1ELi0EEviiiPT_S1_S1_ii_param_2,
	.param .u64 .ptr .align 1 _Z9cuda_gemmIiLi256ELi4ELi1ELi32ELi128ELi128ELi32ELi1ELi0EEviiiPT_S1_S1_ii_param_3,
	.param .u64 .ptr .align 1 _Z9cuda_gemmIiLi256ELi4ELi1ELi32ELi128ELi128ELi32ELi1ELi0EEviiiPT_S1_S1_ii_param_4,
	.param .u64 .ptr .align 1 _Z9cuda_gemmIiLi256ELi4ELi1ELi32ELi128ELi128ELi32ELi1ELi0EEviiiPT_S1_S1_ii_param_5,
	.param .u32 _Z9cuda_gemmIiLi256ELi4ELi1ELi32ELi128ELi128ELi32ELi1ELi0EEviiiPT_S1_S1_ii_param_6,
	.param .u32 _Z9cuda_gemmIiLi256ELi4ELi1ELi32ELi128ELi128ELi32ELi1ELi0EEviiiPT_S1_S1_ii_param_7
)
.maxntid 256
{
	.reg .pred 	%p<153>;
	.reg .b32 	%r<1152>;
	.reg .b64 	%rd<36>;
	// demoted variable
	.shared .align 128 .b8 _ZZ9cuda_gemmIiLi256ELi4ELi1ELi32ELi128ELi128ELi32ELi1ELi0EEviiiPT_S1_S1_iiE11kron_fac_sh[16512];
	// demoted variable
	.shared .align 128 .b8 _ZZ9cuda_gemmIiLi256ELi4ELi1ELi32ELi128ELi128ELi32ELi1ELi0EEviiiPT_S1_S1_iiE3Ash[128];
	// demoted variable
	.shared .align 128 .b8 _ZZ9cuda_gemmIiLi256ELi4ELi1ELi32ELi128ELi128ELi32ELi1ELi0EEviiiPT_S1_S1_iiE3Csh[32];
	ld.param.u64 	%rd8, [_Z9cuda_gemmIiLi256ELi4ELi1ELi32ELi128ELi128ELi32ELi1ELi0EEviiiPT_S1_S1_ii_param_3];
	ld.param.u64 	%rd9, [_Z9cuda_gemmIiLi256ELi4ELi1ELi32ELi128ELi128ELi32ELi1ELi0EEviiiPT_S1_S1_ii_param_5];
	ld.param.u32 	%r364, [_Z9cuda_gemmIiLi256ELi4ELi1ELi32ELi128ELi128ELi32ELi1ELi0EEviiiPT_S1_S1_ii_param_6];
	ld.param.u32 	%r365, [_Z9cuda_gemmIiLi256ELi4ELi1ELi32ELi128ELi128ELi32ELi1ELi0EEviiiPT_S1_S1_ii_param_7];
	cvta.to.global.u64 	%rd1, %rd8;
	cvta.to.global.u64 	%rd2, %rd9;
	mov.u32 	%r1, %tid.x;
	setp.lt.s32 	%p1, %r365, 16;
	shr.u32 	%r2, %r365, 4;
	selp.b32 	%r3, 1, %r2, %p1;
	div.s32 	%r4, 32, %r365;
	mul.lo.s32 	%r366, %r4, %r3;
	min.s32 	%r5, %r366, 256;
	div.u32 	%r7, %r1, %r5;
	mul.lo.s32 	%r367, %r7, %r5;
	sub.s32 	%r368, %r1, %r367;
	div.u32 	%r6, %r368, %r3;
	mov.u32 	%r8, %ntid.x;
	div.u32 	%r9, %r8, %r5;
	mov.u32 	%r974, %ctaid.y;
	mov.u32 	%r369, %nctaid.y;
	shl.b32 	%r370, %r369, 2;
	setp.ge.u32 	%p2, %r974, %r370;
	@%p2 bra 	$L__BB446_167;
	mov.u32 	%r372, %ctaid.x;
	shl.b32 	%r373, %r372, 5;
	and.b32  	%r374, %r1, 31;
	or.b32  	%r11, %r373, %r374;
	and.b32  	%r375, %r6, 15;
	rem.u32 	%r376, %r1, %r3;
	shl.b32 	%r12, %r376, 4;
	min.s32 	%r13, %r364, 32;
	min.u32 	%r377, %r365, 16;
	or.b32  	%r14, %r375, %r12;
	shl.b32 	%r378, %r3, 8;
	sub.s32 	%r15, 8223, %r378;
	add.s32 	%r16, %r1, %r8;
	max.u32 	%r379, %r16, 32;
	setp.lt.u32 	%p3, %r16, 32;
	selp.u32 	%r380, 1, 0, %p3;
	add.s32 	%r381, %r16, %r380;
	sub.s32 	%r382, %r379, %r381;
	div.u32 	%r383, %r382, %r8;
	add.s32 	%r17, %r383, %r380;
	max.u32 	%r384, %r16, 8;
	setp.lt.u32 	%p4, %r16, 8;
	selp.u32 	%r385, 1, 0, %p4;
	add.s32 	%r386, %r16, %r385;
	sub.s32 	%r387, %r384, %r386;
	div.u32 	%r388, %r387, %r8;
	add.s32 	%r18, %r388, %r385;
	add.s32 	%r389, %r18, 1;
	shl.b32 	%r19, %r8, 2;
	add.s32 	%r20, %r16, %r8;
	add.s32 	%r21, %r20, %r8;
	and.b32  	%r22, %r389, 3;
	setp.gt.u32 	%p5, %r365, %r375;
	selp.b32 	%r390, 0, %r377, %p5;
	sub.s32 	%r23, %r14, %r390;
	add.s32 	%r391, %r375, 1;
	setp.lt.u32 	%p6, %r391, %r377;
	selp.b32 	%r392, 0, %r377, %p6;
	sub.s32 	%r24, %r14, %r392;
	add.s32 	%r393, %r375, 2;
	setp.lt.u32 	%p7, %r393, %r377;
	selp.b32 	%r394, 0, %r377, %p7;
	sub.s32 	%r25, %r14, %r394;
	add.s32 	%r395, %r375, 3;
	setp.lt.u32 	%p8, %r395, %r377;
	selp.b32 	%r396, 0, %r377, %p8;
	sub.s32 	%r26, %r14, %r396;
	add.s32 	%r397, %r375, 4;
	setp.lt.u32 	%p9, %r397, %r377;
	selp.b32 	%r398, 0, %r377, %p9;
	sub.s32 	%r27, %r14, %r398;
	add.s32 	%r399, %r375, 5;
	setp.lt.u32 	%p10, %r399, %r377;
	selp.b32 	%r400, 0, %r377, %p10;
	sub.s32 	%r28, %r14, %r400;
	add.s32 	%r401, %r375, 6;
	setp.lt.u32 	%p11, %r401, %r377;
	selp.b32 	%r402, 0, %r377, %p11;
	sub.s32 	%r29, %r14, %r402;
	add.s32 	%r403, %r375, 7;
	setp.lt.u32 	%p12, %r403, %r377;
	selp.b32 	%r404, 0, %r377, %p12;
	sub.s32 	%r30, %r14, %r404;
	add.s32 	%r405, %r375, 8;
	setp.lt.u32 	%p13, %r405, %r377;
	selp.b32 	%r406, 0, %r377, %p13;
	sub.s32 	%r31, %r14, %r406;
	add.s32 	%r407, %r375, 9;
	setp.lt.u32 	%p14, %r407, %r377;
	selp.b32 	%r408, 0, %r377, %p14;
	sub.s32 	%r32, %r14, %r408;
	add.s32 	%r409, %r375, 10;
	setp.lt.u32 	%p15, %r409, %r377;
	selp.b32 	%r410, 0, %r377, %p15;
	sub.s32 	%r33, %r14, %r410;
	add.s32 	%r411, %r375, 11;
	setp.lt.u32 	%p16, %r411, %r377;
	selp.b32 	%r412, 0, %r377, %p16;
	sub.s32 	%r34, %r14, %r412;
	add.s32 	%r413, %r375, 12;
	setp.lt.u32 	%p17, %r413, %r377;
	selp.b32 	%r414, 0, %r377, %p17;
	sub.s32 	%r35, %r14, %r414;
	add.s32 	%r415, %r375, 13;
	setp.lt.u32 	%p18, %r415, %r377;
	selp.b32 	%r416, 0, %r377, %p18;
	sub.s32 	%r36, %r14, %r416;
	add.s32 	%r417, %r375, 14;
	setp.lt.u32 	%p19, %r417, %r377;
	selp.b32 	%r418, 0, %r377, %p19;
	sub.s32 	%r37, %r14, %r418;
	add.s32 	%r419, %r375, 15;
	setp.lt.u32 	%p20, %r419, %r377;
	selp.b32 	%r420, 0, %r377, %p20;
	sub.s32 	%r38, %r14, %r420;
	cvt.u64.u32 	%rd11, %r19;
$L__BB446_2:
	setp.gt.u32 	%p21, %r1, 31;
	@%p21 bra 	$L__BB446_10;
	and.b32  	%r421, %r17, 3;
	setp.eq.s32 	%p22, %r421, 3;
	shl.b32 	%r56, %r974, 5;
	mov.u32 	%r975, %r1;
	@%p22 bra 	$L__BB446_7;
	and.b32  	%r422, %r17, 3;
	setp.eq.s32 	%p23, %r422, 0;
	add.s32 	%r423, %r56, %r1;
	mul.wide.s32 	%rd10, %r423, 4;
	add.s64 	%rd3, %rd1, %rd10;
	ld.global.u32 	%r424, [%rd3];
	shl.b32 	%r425, %r1, 2;
	mov.u32 	%r426, _ZZ9cuda_gemmIiLi256ELi4ELi1ELi32ELi128ELi128ELi32ELi1ELi0EEviiiPT_S1_S1_iiE3Ash;
	add.s32 	%r427, %r426, %r425;
	st.shared.u32 	[%r427], %r424;
	mov.u32 	%r975, %r16;
	@%p23 bra 	$L__BB446_7;
	and.b32  	%r428, %r17, 3;
	setp.eq.s32 	%p24, %r428, 1;
	add.s64 	%rd4, %rd3, %rd11;
	ld.global.u32 	%r429, [%rd4];
	shl.b32 	%r430, %r1, 2;
	mov.u32 	%r431, _ZZ9cuda_gemmIiLi256ELi4ELi1ELi32ELi128ELi128ELi32ELi1ELi0EEviiiPT_S1_S1_iiE3Ash;
	add.s32 	%r432, %r431, %r430;
	add.s32 	%r433, %r432, %r19;
	st.shared.u32 	[%r433], %r429;
	mov.u32 	%r975, %r20;
	@%p24 bra 	$L__BB446_7;
	add.s64 	%rd13, %rd4, %rd11;
	ld.global.u32 	%r434, [%rd13];
	shl.b32 	%r435, %r1, 2;
	mov.u32 	%r436, _ZZ9cuda_gemmIiLi256ELi4ELi1ELi32ELi128ELi128ELi32ELi1ELi0EEviiiPT_S1_S1_iiE3Ash;
	add.s32 	%r437, %r436, %r435;
	add.s32 	%r438, %r437, %r19;
	add.s32 	%r439, %r438, %r19;
	st.shared.u32 	[%r439], %r434;
	mov.u32 	%r975, %r21;
$L__BB446_7:
	setp.lt.u32 	%p25, %r17, 3;
	@%p25 bra 	$L__BB446_10;
	shl.b32 	%r440, %r975, 2;
	mov.u32 	%r441, _ZZ9cuda_gemmIiLi256ELi4ELi1ELi32ELi128ELi128ELi32ELi1ELi0EEviiiPT_S1_S1_iiE3Ash;
	add.s32 	%r978, %r441, %r440;
	add.s32 	%r977, %r975, %r56;
$L__BB446_9:
	mul.wide.s32 	%rd14, %r977, 4;
	mov.u32 	%r442, %ntid.x;
	mul.wide.u32 	%rd15, %r442, 4;
	add.s64 	%rd16, %rd1, %rd14;
	add.s64 	%rd17, %rd16, %rd15;
	mul.wide.u32 	%rd18, %r442, 8;
	add.s64 	%rd19, %rd16, %rd18;
	mul.wide.u32 	%rd20, %r442, 12;
	add.s64 	%rd21, %rd16, %rd20;
	ld.global.u32 	%r443, [%rd16];
	st.shared.u32 	[%r978], %r443;
	ld.global.u32 	%r444, [%rd17];
	add.s32 	%r445, %r978, %r19;
	st.shared.u32 	[%r445], %r444;
	ld.global.u32 	%r446, [%rd19];
	shl.b32 	%r447, %r442, 3;
	add.s32 	%r448, %r978, %r447;
	st.shared.u32 	[%r448], %r446;
	ld.global.u32 	%r449, [%rd21];
	mad.lo.s32 	%r450, %r442, 12, %r978;
	st.shared.u32 	[%r450], %r449;
	add.s32 	%r975, %r975, %r19;
	shl.b32 	%r451, %r442, 4;
	add.s32 	%r978, %r978, %r451;
	add.s32 	%r977, %r977, %r19;
	setp.lt.u32 	%p26, %r975, 32;
	@%p26 bra 	$L__BB446_9;
$L__BB446_10:
	setp.gt.u32 	%p27, %r1, 7;
	@%p27 bra 	$L__BB446_17;
	setp.eq.s32 	%p28, %r22, 0;
	mov.u32 	%r976, %r1;
	@%p28 bra 	$L__BB446_15;
	setp.eq.s32 	%p29, %r22, 1;
	shl.b32 	%r452, %r1, 2;
	mov.u32 	%r453, _ZZ9cuda_gemmIiLi256ELi4ELi1ELi32ELi128ELi128ELi32ELi1ELi0EEviiiPT_S1_S1_iiE3Csh;
	add.s32 	%r454, %r453, %r452;
	mov.b32 	%r455, 0;
	st.shared.u32 	[%r454], %r455;
	mov.u32 	%r976, %r16;
	@%p29 bra 	$L__BB446_15;
	setp.eq.s32 	%p30, %r22, 2;
	shl.b32 	%r456, %r1, 2;
	mov.u32 	%r457, _ZZ9cuda_gemmIiLi256ELi4ELi1ELi32ELi128ELi128ELi32ELi1ELi0EEviiiPT_S1_S1_iiE3Csh;
	add.s32 	%r458, %r457, %r456;
	add.s32 	%r459, %r458, %r19;
	mov.b32 	%r460, 0;
	st.shared.u32 	[%r459], %r460;
	mov.u32 	%r976, %r20;
	@%p30 bra 	$L__BB446_15;
	shl.b32 	%r461, %r1, 2;
	mov.u32 	%r462, _ZZ9cuda_gemmIiLi256ELi4ELi1ELi32ELi128ELi128ELi32ELi1ELi0EEviiiPT_S1_S1_iiE3Csh;
	add.s32 	%r463, %r462, %r461;
	add.s32 	%r464, %r463, %r19;
	add.s32 	%r465, %r464, %r19;
	mov.b32 	%r466, 0;
	st.shared.u32 	[%r465], %r466;
	mov.u32 	%r976, %r21;
$L__BB446_15:
	setp.lt.u32 	%p31, %r18, 3;
	@%p31 bra 	$L__BB446_17;
$L__BB446_16:
	shl.b32 	%r467, %r976, 2;
	mov.u32 	%r468, _ZZ9cuda_gemmIiLi256ELi4ELi1ELi32ELi128ELi128ELi32ELi1ELi0EEviiiPT_S1_S1_iiE3Csh;
	add.s32 	%r469, %r468, %r467;
	mov.b32 	%r470, 0;
	st.shared.u32 	[%r469], %r470;
	add.s32 	%r471, %r469, %r19;
	st.shared.u32 	[%r471], %r470;
	add.s32 	%r472, %r471, %r19;
	st.shared.u32 	[%r472], %r470;
	add.s32 	%r473, %r472, %r19;
	st.shared.u32 	[%r473], %r470;
	add.s32 	%r976, %r19, %r976;
	setp.lt.u32 	%p32, %r976, 8;
	@%p32 bra 	$L__BB446_16;
$L__BB446_17:
	and.b32  	%r69, %r1, 31;
	shr.u32 	%r981, %r1, 5;
	setp.ge.s32 	%p33, %r981, %r365;
	@%p33 bra 	$L__BB446_19;
$L__BB446_18:
	ld.param.u64 	%rd35, [_Z9cuda_gemmIiLi256ELi4ELi1ELi32ELi128ELi128ELi32ELi1ELi0EEviiiPT_S1_S1_ii_param_4];
	mad.lo.s32 	%r475, %r981, %r364, %r11;
	cvta.to.global.u64 	%rd22, %rd35;
	mul.wide.s32 	%rd23, %r475, 4;
	add.s64 	%rd24, %rd22, %rd23;
	ld.global.u32 	%r476, [%rd24];
	mov.u32 	%r477, _ZZ9cuda_gemmIiLi256ELi4ELi1ELi32ELi128ELi128ELi32ELi1ELi0EEviiiPT_S1_S1_iiE11kron_fac_sh;
	mad.lo.s32 	%r478, %r69, 516, %r477;
	shl.b32 	%r479, %r981, 2;
	add.s32 	%r480, %r478, %r479;
	st.shared.u32 	[%r480], %r476;
	mov.u32 	%r481, %ntid.x;
	shr.u32 	%r482, %r481, 5;
	add.s32 	%r981, %r981, %r482;
	setp.lt.s32 	%p34, %r981, %r365;
	@%p34 bra 	$L__BB446_18;
$L__BB446_19:
	setp.lt.s32 	%p35, %r4, 1;
	bar.sync 	0;
	@%p35 bra 	$L__BB446_159;
	add.s32 	%r483, %r6, 3;
	and.b32  	%r73, %r483, 15;
	add.s32 	%r484, %r6, 2;
	and.b32  	%r74, %r484, 15;
	setp.ne.s32 	%p36, %r3, 1;
	@%p36 bra 	$L__BB446_89;
	mov.b32 	%r998, 0;
$L__BB446_22:
	setp.lt.s32 	%p111, %r365, 1;
	add.s32 	%r92, %r998, %r6;
	mul.lo.s32 	%r93, %r92, %r365;
	add.s32 	%r94, %r93, %r12;
	@%p111 bra 	$L__BB446_24;
	add.s32 	%r780, %r14, %r93;
	shl.b32 	%r781, %r780, 2;
	mov.u32 	%r782, _ZZ9cuda_gemmIiLi256ELi4ELi1ELi32ELi128ELi128ELi32ELi1ELi0EEviiiPT_S1_S1_iiE3Ash;
	add.s32 	%r783, %r782, %r781;
	ld.shared.u32 	%r1149, [%r783];
$L__BB446_24:
	setp.lt.s32 	%p112, %r365, 2;
	@%p112 bra 	$L__BB446_26;
	add.s32 	%r784, %r6, 1;
	and.b32  	%r785, %r784, 15;
	add.s32 	%r786, %r94, %r785;
	shl.b32 	%r787, %r786, 2;
	mov.u32 	%r788, _ZZ9cuda_gemmIiLi256ELi4ELi1ELi32ELi128ELi128ELi32ELi1ELi0EEviiiPT_S1_S1_iiE3Ash;
	add.s32 	%r789, %r788, %r787;
	ld.shared.u32 	%r1148, [%r789];
$L__BB446_26:
	setp.lt.s32 	%p113, %r365, 3;
	@%p113 bra 	$L__BB446_28;
	add.s32 	%r790, %r94, %r74;
	shl.b32 	%r791, %r790, 2;
	mov.u32 	%r792, _ZZ9cuda_gemmIiLi256ELi4ELi1ELi32ELi128ELi128ELi32ELi1ELi0EEviiiPT_S1_S1_iiE3Ash;
	add.s32 	%r793, %r792, %r791;
	ld.shared.u32 	%r1147, [%r793];
$L__BB446_28:
	setp.lt.s32 	%p114, %r365, 4;
	@%p114 bra 	$L__BB446_30;
	add.s32 	%r794, %r94, %r73;
	shl.b32 	%r795, %r794, 2;
	mov.u32 	%r796, _ZZ9cuda_gemmIiLi256ELi4ELi1ELi32ELi128ELi128ELi32ELi1ELi0EEviiiPT_S1_S1_iiE3Ash;
	add.s32 	%r797, %r796, %r795;
	ld.shared.u32 	%r1146, [%r797];
$L__BB446_30:
	setp.lt.s32 	%p115, %r365, 5;
	@%p115 bra 	$L__BB446_32;
	add.s32 	%r798, %r6, 4;
	and.b32  	%r799, %r798, 15;
	add.s32 	%r800, %r94, %r799;
	shl.b32 	%r801, %r800, 2;
	mov.u32 	%r802, _ZZ9cuda_gemmIiLi256ELi4ELi1ELi32ELi128ELi128ELi32ELi1ELi0EEviiiPT_S1_S1_iiE3Ash;
	add.s32 	%r803, %r802, %r801;
	ld.shared.u32 	%r1145, [%r803];
$L__BB446_32:
	setp.lt.s32 	%p116, %r365, 6;
	@%p116 bra 	$L__BB446_34;
	add.s32 	%r804, %r6, 5;
	and.b32  	%r805, %r804, 15;
	add.s32 	%r806, %r94, %r805;
	shl.b32 	%r807, %r806, 2;
	mov.u32 	%r808, _ZZ9cuda_gemmIiLi256ELi4ELi1ELi32ELi128ELi128ELi32ELi1ELi0EEviiiPT_S1_S1_iiE3Ash;
	add.s32 	%r809, %r808, %r807;
	ld.shared.u32 	%r1144, [%r809];
$L__BB446_34:
	setp.lt.s32 	%p117, %r365, 7;
	@%p117 bra 	$L__BB446_36;
	add.s32 	%r810, %r6, 6;
	and.b32  	%r811, %r810, 15;
	add.s32 	%r812, %r94, %r811;
	shl.b32 	%r813, %r812, 2;
	mov.u32 	%r814, _ZZ9cuda_gemmIiLi256ELi4ELi1ELi32ELi128ELi128ELi32ELi1ELi0EEviiiPT_S1_S1_iiE3Ash;
	add.s32 	%r815, %r814, %r813;
	ld.shared.u32 	%r1143, [%r815];
$L__BB446_36:
	setp.lt.s32 	%p118, %r365, 8;
	@%p118 bra 	$L__BB446_38;
	add.s32 	%r816, %r6, 7;
	and.b32  	%r817, %r816, 15;
	add.s32 	%r818, %r94, %r817;
	shl.b32 	%r819, %r818, 2;
	mov.u32 	%r820, _ZZ9cuda_gemmIiLi256ELi4ELi1ELi32ELi128ELi128ELi32ELi1ELi0EEviiiPT_S1_S1_iiE3Ash;
	add.s32 	%r821, %r820, %r819;
	ld.shared.u32 	%r1142, [%r821];
$L__BB446_38:
	setp.lt.s32 	%p119, %r365, 9;
	@%p119 bra 	$L__BB446_40;
	and.b32  	%r822, %r6, 15;
	xor.b32  	%r823, %r822, 8;
	add.s32 	%r824, %r94, %r823;
	shl.b32 	%r825, %r824, 2;
	mov.u32 	%r826, _ZZ9cuda_gemmIiLi256ELi4ELi1ELi32ELi128ELi128ELi32ELi1ELi0EEviiiPT_S1_S1_iiE3Ash;
	add.s32 	%r827, %r826, %r825;
	ld.shared.u32 	%r1141, [%r827];
$L__BB446_40:
	setp.lt.s32 	%p120, %r365, 10;
	@%p120 bra 	$L__BB446_42;
	add.s32 	%r828, %r6, 9;
	and.b32  	%r829, %r828, 15;
	add.s32 	%r830, %r94, %r829;
	shl.b32 	%r831, %r830, 2;
	mov.u32 	%r832, _ZZ9cuda_gemmIiLi256ELi4ELi1ELi32ELi128ELi128ELi32ELi1ELi0EEviiiPT_S1_S1_iiE3Ash;
	add.s32 	%r833, %r832, %r831;
	ld.shared.u32 	%r1140, [%r833];
$L__BB446_42:
	setp.lt.s32 	%p121, %r365, 11;
	@%p121 bra 	$L__BB446_44;
	add.s32 	%r834, %r6, 10;
	and.b32  	%r835, %r834, 15;
	add.s32 	%r836, %r94, %r835;
	shl.b32 	%r837, %r836, 2;
	mov.u32 	%r838, _ZZ9cuda_gemmIiLi256ELi4ELi1ELi32ELi128ELi128ELi32ELi1ELi0EEviiiPT_S1_S1_iiE3Ash;
	add.s32 	%r839, %r838, %r837;
	ld.shared.u32 	%r1139, [%r839];
$L__BB446_44:
	setp.lt.s32 	%p122, %r365, 12;
	@%p122 bra 	$L__BB446_46;
	add.s32 	%r840, %r6, 11;
	and.b32  	%r841, %r840, 15;
	add.s32 	%r842, %r94, %r841;
	shl.b32 	%r843, %r842, 2;
	mov.u32 	%r844, _ZZ9cuda_gemmIiLi256ELi4ELi1ELi32ELi128ELi128ELi32ELi1ELi0EEviiiPT_S1_S1_iiE3Ash;
	add.s32 	%r845, %r844, %r843;
	ld.shared.u32 	%r1138, [%r845];
$L__BB446_46:
	setp.lt.s32 	%p123, %r365, 13;
	@%p123 bra 	$L__BB446_48;
	add.s32 	%r846, %r6, 12;
	and.b32  	%r847, %r846, 15;
	add.s32 	%r848, %r94, %r847;
	shl.b32 	%r849, %r848, 2;
	mov.u32 	%r850, _ZZ9cuda_gemmIiLi256ELi4ELi1ELi32ELi128ELi128ELi32ELi1ELi0EEviiiPT_S1_S1_iiE3Ash;
	add.s32 	%r851, %r850, %r849;
	ld.shared.u32 	%r1137, [%r851];
$L__BB446_48:
	setp.lt.s32 	%p124, %r365, 14;
	@%p124 bra 	$L__BB446_50;
	add.s32 	%r852, %r6, 13;
	and.b32  	%r853, %r852, 15;
	add.s32 	%r854, %r94, %r853;
	shl.b32 	%r855, %r854, 2;
	mov.u32 	%r856, _ZZ9cuda_gemmIiLi256ELi4ELi1ELi32ELi128ELi128ELi32ELi1ELi0EEviiiPT_S1_S1_iiE3Ash;
	add.s32 	%r857, %r856, %r855;
	ld.shared.u32 	%r1136, [%r857];
$L__BB446_50:
	setp.lt.s32 	%p125, %r365, 15;
	@%p125 bra 	$L__BB446_52;
	add.s32 	%r858, %r6, 14;
	and.b32  	%r859, %r858, 15;
	add.s32 	%r860, %r94, %r859;
	shl.b32 	%r861, %r860, 2;
	mov.u32 	%r862, _ZZ9cuda_gemmIiLi256ELi4ELi1ELi32ELi128ELi128ELi32ELi1ELi0EEviiiPT_S1_S1_iiE3Ash;
	add.s32 	%r863, %r862, %r861;
	ld.shared.u32 	%r1135, [%r863];
$L__BB446_52:
	setp.lt.s32 	%p126, %r365, 16;
	@%p126 bra 	$L__BB446_54;
	add.s32 	%r864, %r6, -1;
	and.b32  	%r865, %r864, 15;
	add.s32 	%r866, %r94, %r865;
	shl.b32 	%r867, %r866, 2;
	mov.u32 	%r868, _ZZ9cuda_gemmIiLi256ELi4ELi1ELi32ELi128ELi128ELi32ELi1ELi0EEviiiPT_S1_S1_iiE3Ash;
	add.s32 	%r869, %r868, %r867;
	ld.shared.u32 	%r1134, [%r869];
$L__BB446_54:
	setp.ge.s32 	%p127, %r7, %r13;
	mov.u32 	%r1015, %r7;
	@%p127 bra 	$L__BB446_55;
	bra.uni 	$L__BB446_56;
$L__BB446_55:
	add.s32 	%r998, %r998, %r5;
	setp.lt.s32 	%p145, %r998, %r4;
	@%p145 bra 	$L__BB446_22;
	bra.uni 	$L__BB446_159;
$L__BB446_56:
	mov.u32 	%r871, _ZZ9cuda_gemmIiLi256ELi4ELi1ELi32ELi128ELi128ELi32ELi1ELi0EEviiiPT_S1_S1_iiE11kron_fac_sh;
	mad.lo.s32 	%r129, %r1015, 516, %r871;
	mov.b32 	%r1017, 0;
	@%p111 bra 	$L__BB446_58;
	shl.b32 	%r872, %r23, 2;
	add.s32 	%r873, %r129, %r872;
	ld.shared.u32 	%r874, [%r873];
	mul.lo.s32 	%r1017, %r874, %r1149;
$L__BB446_58:
	@%p112 bra 	$L__BB446_60;
	shl.b32 	%r875, %r24, 2;
	add.s32 	%r876, %r129, %r875;
	ld.shared.u32 	%r877, [%r876+4];
	mad.lo.s32 	%r1017, %r877, %r1148, %r1017;
$L__BB446_60:
	@%p113 bra 	$L__BB446_62;
	shl.b32 	%r878, %r25, 2;
	add.s32 	%r879, %r129, %r878;
	ld.shared.u32 	%r880, [%r879+8];
	mad.lo.s32 	%r1017, %r880, %r1147, %r1017;
$L__BB446_62:
	@%p114 bra 	$L__BB446_64;
	shl.b32 	%r881, %r26, 2;
	add.s32 	%r882, %r129, %r881;
	ld.shared.u32 	%r883, [%r882+12];
	mad.lo.s32 	%r1017, %r883, %r1146, %r1017;
$L__BB446_64:
	@%p115 bra 	$L__BB446_66;
	shl.b32 	%r884, %r27, 2;
	add.s32 	%r885, %r129, %r884;
	ld.shared.u32 	%r886, [%r885+16];
	mad.lo.s32 	%r1017, %r886, %r1145, %r1017;
$L__BB446_66:
	setp.lt.s32 	%p133, %r365, 6;
	@%p133 bra 	$L__BB446_68;
	shl.b32 	%r887, %r28, 2;
	add.s32 	%r888, %r129, %r887;
	ld.shared.u32 	%r889, [%r888+20];
	mad.lo.s32 	%r1017, %r889, %r1144, %r1017;
$L__BB446_68:
	setp.lt.s32 	%p134, %r365, 7;
	@%p134 bra 	$L__BB446_70;
	shl.b32 	%r890, %r29, 2;
	add.s32 	%r891, %r129, %r890;
	ld.shared.u32 	%r892, [%r891+24];
	mad.lo.s32 	%r1017, %r892, %r1143, %r1017;
$L__BB446_70:
	setp.lt.s32 	%p135, %r365, 8;
	@%p135 bra 	$L__BB446_72;
	shl.b32 	%r893, %r30, 2;
	add.s32 	%r894, %r129, %r893;
	ld.shared.u32 	%r895, [%r894+28];
	mad.lo.s32 	%r1017, %r895, %r1142, %r1017;
$L__BB446_72:
	setp.lt.s32 	%p136, %r365, 9;
	@%p136 bra 	$L__BB446_74;
	shl.b32 	%r896, %r31, 2;
	add.s32 	%r897, %r129, %r896;
	ld.shared.u32 	%r898, [%r897+32];
	mad.lo.s32 	%r1017, %r898, %r1141, %r1017;
$L__BB446_74:
	setp.lt.s32 	%p137, %r365, 10;
	@%p137 bra 	$L__BB446_76;
	shl.b32 	%r899, %r32, 2;
	add.s32 	%r900, %r129, %r899;
	ld.shared.u32 	%r901, [%r900+36];
	mad.lo.s32 	%r1017, %r901, %r1140, %r1017;
$L__BB446_76:
	setp.lt.s32 	%p138, %r365, 11;
	@%p138 bra 	$L__BB446_78;
	shl.b32 	%r902, %r33, 2;
	add.s32 	%r903, %r129, %r902;
	ld.shared.u32 	%r904, [%r903+40];
	mad.lo.s32 	%r1017, %r904, %r1139, %r1017;
$L__BB446_78:
	setp.lt.s32 	%p139, %r365, 12;
	@%p139 bra 	$L__BB446_80;
	shl.b32 	%r905, %r34, 2;
	add.s32 	%r906, %r129, %r905;
	ld.shared.u32 	%r907, [%r906+44];
	mad.lo.s32 	%r1017, %r907, %r1138, %r1017;
$L__BB446_80:
	setp.lt.s32 	%p140, %r365, 13;
	@%p140 bra 	$L__BB446_82;
	shl.b32 	%r908, %r35, 2;
	add.s32 	%r909, %r129, %r908;
	ld.shared.u32 	%r910, [%r909+48];
	mad.lo.s32 	%r1017, %r910, %r1137, %r1017;
$L__BB446_82:
	setp.lt.s32 	%p141, %r365, 14;
	@%p141 bra 	$L__BB446_84;
	shl.b32 	%r911, %r36, 2;
	add.s32 	%r912, %r129, %r911;
	ld.shared.u32 	%r913, [%r912+52];
	mad.lo.s32 	%r1017, %r913, %r1136, %r1017;
$L__BB446_84:
	setp.lt.s32 	%p142, %r365, 15;
	@%p142 bra 	$L__BB446_86;
	shl.b32 	%r914, %r37, 2;
	add.s32 	%r915, %r129, %r914;
	ld.shared.u32 	%r916, [%r915+56];
	mad.lo.s32 	%r1017, %r916, %r1135, %r1017;
$L__BB446_86:
	setp.lt.s32 	%p143, %r365, 16;
	@%p143 bra 	$L__BB446_88;
	shl.b32 	%r917, %r38, 2;
	add.s32 	%r918, %r129, %r917;
	ld.shared.u32 	%r919, [%r918+60];
	mad.lo.s32 	%r1017, %r919, %r1134, %r1017;
$L__BB446_88:
	mad.lo.s32 	%r920, %r1015, %r4, %r92;
	shl.b32 	%r921, %r920, 2;
	mov.u32 	%r922, _ZZ9cuda_gemmIiLi256ELi4ELi1ELi32ELi128ELi128ELi32ELi1ELi0EEviiiPT_S1_S1_iiE3Csh;
	add.s32 	%r923, %r922, %r921;
	ld.shared.u32 	%r924, [%r923];
	add.s32 	%r925, %r924, %r1017;
	st.shared.u32 	[%r923], %r925;
	add.s32 	%r1015, %r1015, %r9;
	setp.lt.s32 	%p144, %r1015, %r13;
	@%p144 bra 	$L__BB446_56;
	bra.uni 	$L__BB446_55;
$L__BB446_89:
	setp.gt.u32 	%p37, %r365, 31;
	@%p37 bra 	$L__BB446_168;
	mov.b32 	%r1100, 0;
$L__BB446_91:
	setp.eq.s32 	%p38, %r365, 0;
	add.s32 	%r272, %r1100, %r6;
	mul.lo.s32 	%r273, %r272, %r365;
	add.s32 	%r274, %r273, %r12;
	@%p38 bra 	$L__BB446_93;
	add.s32 	%r486, %r14, %r273;
	shl.b32 	%r487, %r486, 2;
	mov.u32 	%r488, _ZZ9cuda_gemmIiLi256ELi4ELi1ELi32ELi128ELi128ELi32ELi1ELi0EEviiiPT_S1_S1_iiE3Ash;
	add.s32 	%r489, %r488, %r487;
	ld.shared.u32 	%r1149, [%r489];
$L__BB446_93:
	setp.lt.s32 	%p39, %r365, 2;
	@%p39 bra 	$L__BB446_95;
	add.s32 	%r490, %r6, 1;
	and.b32  	%r491, %r490, 15;
	add.s32 	%r492, %r274, %r491;
	shl.b32 	%r493, %r492, 2;
	mov.u32 	%r494, _ZZ9cuda_gemmIiLi256ELi4ELi1ELi32ELi128ELi128ELi32ELi1ELi0EEviiiPT_S1_S1_iiE3Ash;
	add.s32 	%r495, %r494, %r493;
	ld.shared.u32 	%r1148, [%r495];
$L__BB446_95:
	setp.lt.s32 	%p40, %r365, 3;
	@%p40 bra 	$L__BB446_97;
	add.s32 	%r496, %r274, %r74;
	shl.b32 	%r497, %r496, 2;
	mov.u32 	%r498, _ZZ9cuda_gemmIiLi256ELi4ELi1ELi32ELi128ELi128ELi32ELi1ELi0EEviiiPT_S1_S1_iiE3Ash;
	add.s32 	%r499, %r498, %r497;
	ld.shared.u32 	%r1147, [%r499];
$L__BB446_97:
	setp.lt.s32 	%p41, %r365, 4;
	@%p41 bra 	$L__BB446_99;
	add.s32 	%r500, %r274, %r73;
	shl.b32 	%r501, %r500, 2;
	mov.u32 	%r502, _ZZ9cuda_gemmIiLi256ELi4ELi1ELi32ELi128ELi128ELi32ELi1ELi0EEviiiPT_S1_S1_iiE3Ash;
	add.s32 	%r503, %r502, %r501;
	ld.shared.u32 	%r1146, [%r503];
$L__BB446_99:
	setp.lt.s32 	%p42, %r365, 5;
	@%p42 bra 	$L__BB446_101;
	add.s32 	%r504, %r6, 4;
	and.b32  	%r505, %r504, 15;
	add.s32 	%r506, %r274, %r505;
	shl.b32 	%r507, %r506, 2;
	mov.u32 	%r508, _ZZ9cuda_gemmIiLi256ELi4ELi1ELi32ELi128ELi128ELi32ELi1ELi0EEviiiPT_S1_S1_iiE3Ash;
	add.s32 	%r509, %r508, %r507;
	ld.shared.u32 	%r1145, [%r509];
$L__BB446_101:
	setp.lt.s32 	%p43, %r365, 6;
	@%p43 bra 	$L__BB446_103;
	add.s32 	%r510, %r6, 5;
	and.b32  	%r511, %r510, 15;
	add.s32 	%r512, %r274, %r511;
	shl.b32 	%r513, %r512, 2;
	mov.u32 	%r514, _ZZ9cuda_gemmIiLi256ELi4ELi1ELi32ELi128ELi128ELi32ELi1ELi0EEviiiPT_S1_S1_iiE3Ash;
	add.s32 	%r515, %r514, %r513;
	ld.shared.u32 	%r1144, [%r515];
$L__BB446_103:
	setp.lt.s32 	%p44, %r365, 7;
	@%p44 bra 	$L__BB446_105;
	add.s32 	%r516, %r6, 6;
	and.b32  	%r517, %r516, 15;
	add.s32 	%r518, %r274, %r517;
	shl.b32 	%r519, %r518, 2;
	mov.u32 	%r520, _ZZ9cuda_gemmIiLi256ELi4ELi1ELi32ELi128ELi128ELi32ELi1ELi0EEviiiPT_S1_S1_iiE3Ash;
	add.s32 	%r521, %r520, %r519;
	ld.shared.u32 	%r1143, [%r521];
$L__BB446_105:
	setp.lt.s32 	%p45, %r365, 8;
	@%p45 bra 	$L__BB446_107;
	add.s32 	%r522, %r6, 7;
	and.b32  	%r523, %r522, 15;
	add.s32 	%r524, %r274, %r523;
	shl.b32 	%r525, %r524, 2;
	mov.u32 	%r526, _ZZ9cuda_gemmIiLi256ELi4ELi1ELi32ELi128ELi128ELi32ELi1ELi0EEviiiPT_S1_S1_iiE3Ash;
	add.s32 	%r527, %r526, %r525;
	ld.shared.u32 	%r1142, [%r527];
$L__BB446_107:
	setp.lt.s32 	%p46, %r365, 9;
	@%p46 bra 	$L__BB446_109;
	and.b32  	%r528, %r6, 15;
	xor.b32  	%r529, %r528, 8;
	add.s32 	%r530, %r274, %r529;
	shl.b32 	%r531, %r530, 2;
	mov.u32 	%r532, _ZZ9cuda_gemmIiLi256ELi4ELi1ELi32ELi128ELi128ELi32ELi1ELi0EEviiiPT_S1_S1_iiE3Ash;
	add.s32 	%r533, %r532, %r531;
	ld.shared.u32 	%r1141, [%r533];
$L__BB446_109:
	setp.lt.s32 	%p47, %r365, 10;
	@%p47 bra 	$L__BB446_111;
	add.s32 	%r534, %r6, 9;
	and.b32  	%r535, %r534, 15;
	add.s32 	%r536, %r274, %r535;
	shl.b32 	%r537, %r536, 2;
	mov.u32 	%r538, _ZZ9cuda_gemmIiLi256ELi4ELi1ELi32ELi128ELi128ELi32ELi1ELi0EEviiiPT_S1_S1_iiE3Ash;
	add.s32 	%r539, %r538, %r537;
	ld.shared.u32 	%r1140, [%r539];
$L__BB446_111:
	setp.lt.s32 	%p48, %r365, 11;
	@%p48 bra 	$L__BB446_113;
	add.s32 	%r540, %r6, 10;
	and.b32  	%r541, %r540, 15;
	add.s32 	%r542, %r274, %r541;
	shl.b32 	%r543, %r542, 2;
	mov.u32 	%r544, _ZZ9cuda_gemmIiLi256ELi4ELi1ELi32ELi128ELi128ELi32ELi1ELi0EEviiiPT_S1_S1_iiE3Ash;
	add.s32 	%r545, %r544, %r543;
	ld.shared.u32 	%r1139, [%r545];
$L__BB446_113:
	setp.lt.s32 	%p49, %r365, 12;
	@%p49 bra 	$L__BB446_115;
	add.s32 	%r546, %r6, 11;
	and.b32  	%r547, %r546, 15;
	add.s32 	%r548, %r274, %r547;
	shl.b32 	%r549, %r548, 2;
	mov.u32 	%r550, _ZZ9cuda_gemmIiLi256ELi4ELi1ELi32ELi128ELi128ELi32ELi1ELi0EEviiiPT_S1_S1_iiE3Ash;
	add.s32 	%r551, %r550, %r549;
	ld.shared.u32 	%r1138, [%r551];
$L__BB446_115:
	setp.lt.s32 	%p50, %r365, 13;
	@%p50 bra 	$L__BB446_117;
	add.s32 	%r552, %r6, 12;
	and.b32  	%r553, %r552, 15;
	add.s32 	%r554, %r274, %r553;
	shl.b32 	%r555, %r554, 2;
	mov.u32 	%r556, _ZZ9cuda_gemmIiLi256ELi4ELi1ELi32ELi128ELi128ELi32ELi1ELi0EEviiiPT_S1_S1_iiE3Ash;
	add.s32 	%r557, %r556, %r555;
	ld.shared.u32 	%r1137, [%r557];
$L__BB446_117:
	setp.lt.s32 	%p51, %r365, 14;
	@%p51 bra 	$L__BB446_119;
	add.s32 	%r558, %r6, 13;
	and.b32  	%r559, %r558, 15;
	add.s32 	%r560, %r274, %r559;
	shl.b32 	%r561, %r560, 2;
	mov.u32 	%r562, _ZZ9cuda_gemmIiLi256ELi4ELi1ELi32ELi128ELi128ELi32ELi1ELi0EEviiiPT_S1_S1_iiE3Ash;
	add.s32 	%r563, %r562, %r561;
	ld.shared.u32 	%r1136, [%r563];
$L__BB446_119:
	setp.lt.s32 	%p52, %r365, 15;
	@%p52 bra 	$L__BB446_121;
	add.s32 	%r564, %r6, 14;
	and.b32  	%r565, %r564, 15;
	add.s32 	%r566, %r274, %r565;
	shl.b32 	%r567, %r566, 2;
	mov.u32 	%r568, _ZZ9cuda_gemmIiLi256ELi4ELi1ELi32ELi128ELi128ELi32ELi1ELi0EEviiiPT_S1_S1_iiE3Ash;
	add.s32 	%r569, %r568, %r567;
	ld.shared.u32 	%r1135, [%r569];
$L__BB446_121:
	setp.lt.s32 	%p53, %r365, 16;
	@%p53 bra 	$L__BB446_123;
	add.s32 	%r570, %r6, -1;
	and.b32  	%r571, %r570, 15;
	add.s32 	%r572, %r274, %r571;
	shl.b32 	%r573, %r572, 2;
	mov.u32 	%r574, _ZZ9cuda_gemmIiLi256ELi4ELi1ELi32ELi128ELi128ELi32ELi1ELi0EEviiiPT_S1_S1_iiE3Ash;
	add.s32 	%r575, %r574, %r573;
	ld.shared.u32 	%r1134, [%r575];
$L__BB446_123:
	setp.ge.s32 	%p54, %r7, %r13;
	@%p54 bra 	$L__BB446_158;
	mov.u32 	%r1117, %r7;
$L__BB446_125:
	mov.u32 	%r577, _ZZ9cuda_gemmIiLi256ELi4ELi1ELi32ELi128ELi128ELi32ELi1ELi0EEviiiPT_S1_S1_iiE11kron_fac_sh;
	mad.lo.s32 	%r308, %r1117, 516, %r577;
	mov.b32 	%r1119, 0;
	@%p38 bra 	$L__BB446_127;
	shl.b32 	%r578, %r23, 2;
	add.s32 	%r579, %r308, %r578;
	ld.shared.u32 	%r580, [%r579];
	mul.lo.s32 	%r1119, %r580, %r1149;
$L__BB446_127:
	@%p39 bra 	$L__BB446_129;
	shl.b32 	%r581, %r24, 2;
	add.s32 	%r582, %r308, %r581;
	ld.shared.u32 	%r583, [%r582+4];
	mad.lo.s32 	%r1119, %r583, %r1148, %r1119;
$L__BB446_129:
	@%p40 bra 	$L__BB446_131;
	shl.b32 	%r584, %r25, 2;
	add.s32 	%r585, %r308, %r584;
	ld.shared.u32 	%r586, [%r585+8];
	mad.lo.s32 	%r1119, %r586, %r1147, %r1119;
$L__BB446_131:
	@%p41 bra 	$L__BB446_133;
	shl.b32 	%r587, %r26, 2;
	add.s32 	%r588, %r308, %r587;
	ld.shared.u32 	%r589, [%r588+12];
	mad.lo.s32 	%r1119, %r589, %r1146, %r1119;
$L__BB446_133:
	@%p42 bra 	$L__BB446_135;
	shl.b32 	%r590, %r27, 2;
	add.s32 	%r591, %r308, %r590;
	ld.shared.u32 	%r592, [%r591+16];
	mad.lo.s32 	%r1119, %r592, %r1145, %r1119;
$L__BB446_135:
	setp.lt.s32 	%p60, %r365, 6;
	@%p60 bra 	$L__BB446_137;
	shl.b32 	%r593, %r28, 2;
	add.s32 	%r594, %r308, %r593;
	ld.shared.u32 	%r595, [%r594+20];
	mad.lo.s32 	%r1119, %r595, %r1144, %r1119;
$L__BB446_137:
	setp.lt.s32 	%p61, %r365, 7;
	@%p61 bra 	$L__BB446_139;
	shl.b32 	%r596, %r29, 2;
	add.s32 	%r597, %r308, %r596;
	ld.shared.u32 	%r598, [%r597+24];
	mad.lo.s32 	%r1119, %r598, %r1143, %r1119;
$L__BB446_139:
	setp.lt.s32 	%p62, %r365, 8;
	@%p62 bra 	$L__BB446_141;
	shl.b32 	%r599, %r30, 2;
	add.s32 	%r600, %r308, %r599;
	ld.shared.u32 	%r601, [%r600+28];
	mad.lo.s32 	%r1119, %r601, %r1142, %r1119;
$L__BB446_141:
	setp.lt.s32 	%p63, %r365, 9;
	@%p63 bra 	$L__BB446_143;
	shl.b32 	%r602, %r31, 2;
	add.s32 	%r603, %r308, %r602;
	ld.shared.u32 	%r604, [%r603+32];
	mad.lo.s32 	%r1119, %r604, %r1141, %r1119;
$L__BB446_143:
	setp.lt.s32 	%p64, %r365, 10;
	@%p64 bra 	$L__BB446_145;
	shl.b32 	%r605, %r32, 2;
	add.s32 	%r606, %r308, %r605;
	ld.shared.u32 	%r607, [%r606+36];
	mad.lo.s32 	%r1119, %r607, %r1140, %r1119;
$L__BB446_145:
	setp.lt.s32 	%p65, %r365, 11;
	@%p65 bra 	$L__BB446_147;
	shl.b32 	%r608, %r33, 2;
	add.s32 	%r609, %r308, %r608;
	ld.shared.u32 	%r610, [%r609+40];
	mad.lo.s32 	%r1119, %r610, %r1139, %r1119;
$L__BB446_147:
	setp.lt.s32 	%p66, %r365, 12;
	@%p66 bra 	$L__BB446_149;
	shl.b32 	%r611, %r34, 2;
	add.s32 	%r612, %r308, %r611;
	ld.shared.u32 	%r613, [%r612+44];
	mad.lo.s32 	%r1119, %r613, %r1138, %r1119;
$L__BB446_149:
	setp.lt.s32 	%p67, %r365, 13;
	@%p67 bra 	$L__BB446_151;
	shl.b32 	%r614, %r35, 2;
	add.s32 	%r615, %r308, %r614;
	ld.shared.u32 	%r616, [%r615+48];
	mad.lo.s32 	%r1119, %r616, %r1137, %r1119;
$L__BB446_151:
	setp.lt.s32 	%p68, %r365, 14;
	@%p68 bra 	$L__BB446_153;
	shl.b32 	%r617, %r36, 2;
	add.s32 	%r618, %r308, %r617;
	ld.shared.u32 	%r619, [%r618+52];
	mad.lo.s32 	%r1119, %r619, %r1136, %r1119;
$L__BB446_153:
	setp.lt.s32 	%p69, %r365, 15;
	@%p69 bra 	$L__BB446_155;
	shl.b32 	%r620, %r37, 2;
	add.s32 	%r621, %r308, %r620;
	ld.shared.u32 	%r622, [%r621+56];
	mad.lo.s32 	%r1119, %r622, %r1135, %r1119;
$L__BB446_155:
	setp.lt.s32 	%p70, %r365, 16;
	@%p70 bra 	$L__BB446_157;
	shl.b32 	%r623, %r38, 2;
	add.s32 	%r624, %r308, %r623;
	ld.shared.u32 	%r625, [%r624+60];
	mad.lo.s32 	%r1119, %r625, %r1134, %r1119;
$L__BB446_157:
	mad.lo.s32 	%r626, %r1117, %r4, %r272;
	shl.b32 	%r627, %r626, 2;
	mov.u32 	%r628, _ZZ9cuda_gemmIiLi256ELi4ELi1ELi32ELi128ELi128ELi32ELi1ELi0EEviiiPT_S1_S1_iiE3Csh;
	add.s32 	%r629, %r628, %r627;
	st.shared.u32 	[%r629], %r1119;
	add.s32 	%r1117, %r1117, %r9;
	setp.lt.s32 	%p71, %r1117, %r13;
	@%p71 bra 	$L__BB446_125;
$L__BB446_158:
	add.s32 	%r1100, %r1100, %r5;
	setp.lt.s32 	%p72, %r1100, %r4;
	@%p72 bra 	$L__BB446_91;
$L__BB446_159:
	bar.sync 	0;
	@%p27 bra 	$L__BB446_166;
	setp.eq.s32 	%p147, %r22, 0;
	shl.b32 	%r926, %r974, 5;
	mov.u32 	%r927, %ctaid.x;
	shl.b32 	%r928, %r927, 3;
	add.s32 	%r359, %r926, %r928;
	mov.u32 	%r1150, %r1;
	@%p147 bra 	$L__BB446_164;
	setp.eq.s32 	%p148, %r22, 1;
	add.s32 	%r929, %r359, %r1;
	shl.b32 	%r930, %r1, 2;
	mov.u32 	%r931, _ZZ9cuda_gemmIiLi256ELi4ELi1ELi32ELi128ELi128ELi32ELi1ELi0EEviiiPT_S1_S1_iiE3Csh;
	add.s32 	%r932, %r931, %r930;
	ld.shared.u32 	%r933, [%r932];
	mul.wide.s32 	%rd25, %r929, 4;
	add.s64 	%rd5, %rd2, %rd25;
	st.global.u32 	[%rd5], %r933;
	mov.u32 	%r1150, %r16;
	@%p148 bra 	$L__BB446_164;
	setp.eq.s32 	%p149, %r22, 2;
	shl.b32 	%r934, %r1, 2;
	mov.u32 	%r935, _ZZ9cuda_gemmIiLi256ELi4ELi1ELi32ELi128ELi128ELi32ELi1ELi0EEviiiPT_S1_S1_iiE3Csh;
	add.s32 	%r936, %r935, %r934;
	add.s32 	%r937, %r936, %r19;
	ld.shared.u32 	%r938, [%r937];
	cvt.u64.u32 	%rd26, %r19;
	add.s64 	%rd6, %rd5, %rd26;
	st.global.u32 	[%rd6], %r938;
	mov.u32 	%r1150, %r20;
	@%p149 bra 	$L__BB446_164;
	cvt.u64.u32 	%rd27, %r19;
	shl.b32 	%r939, %r1, 2;
	mov.u32 	%r940, _ZZ9cuda_gemmIiLi256ELi4ELi1ELi32ELi128ELi128ELi32ELi1ELi0EEviiiPT_S1_S1_iiE3Csh;
	add.s32 	%r941, %r940, %r939;
	add.s32 	%r942, %r941, %r19;
	add.s32 	%r943, %r942, %r19;
	ld.shared.u32 	%r944, [%r943];
	add.s64 	%rd28, %rd6, %rd27;
	st.global.u32 	[%rd28], %r944;
	mov.u32 	%r1150, %r21;
$L__BB446_164:
	setp.lt.u32 	%p150, %r18, 3;
	@%p150 bra 	$L__BB446_166;
$L__BB446_165:
	add.s32 	%r945, %r359, %r1150;
	shl.b32 	%r946, %r1150, 2;
	mov.u32 	%r947, _ZZ9cuda_gemmIiLi256ELi4ELi1ELi32ELi128ELi128ELi32ELi1ELi0EEviiiPT_S1_S1_iiE3Csh;
	add.s32 	%r948, %r947, %r946;
	ld.shared.u32 	%r949, [%r948];
	mul.wide.s32 	%rd29, %r945, 4;
	add.s64 	%rd30, %rd2, %rd29;
	st.global.u32 	[%rd30], %r949;
	add.s32 	%r950, %r948, %r19;
	ld.shared.u32 	%r951, [%r950];
	add.s64 	%rd32, %rd30, %rd11;
	st.global.u32 	[%rd32], %r951;
	add.s32 	%r952, %r950, %r19;
	ld.shared.u32 	%r953, [%r952];
	add.s64 	%rd33, %rd32, %rd11;
	st.global.u32 	[%rd33], %r953;
	add.s32 	%r954, %r952, %r19;
	ld.shared.u32 	%r955, [%r954];
	add.s64 	%rd34, %rd33, %rd11;
	st.global.u32 	[%rd34], %r955;
	add.s32 	%r1150, %r19, %r1150;
	setp.lt.u32 	%p151, %r1150, 8;
	@%p151 bra 	$L__BB446_165;
$L__BB446_166:
	mov.u32 	%r956, %nctaid.y;
	add.s32 	%r974, %r974, %r956;
	shl.b32 	%r957, %r956, 2;
	setp.lt.u32 	%p152, %r974, %r957;
	@%p152 bra 	$L__BB446_2;
$L__BB446_167:
	ret;
$L__BB446_168:
	mov.b32 	%r1048, 0;
$L__BB446_169:
	setp.lt.s32 	%p73, %r365, 1;
	add.s32 	%r180, %r1048, %r6;
	mul.lo.s32 	%r181, %r180, %r365;
	add.s32 	%r182, %r181, %r12;
	@%p73 bra 	$L__BB446_171;
	add.s32 	%r631, %r14, %r181;
	shl.b32 	%r632, %r631, 2;
	mov.u32 	%r633, _ZZ9cuda_gemmIiLi256ELi4ELi1ELi32ELi128ELi128ELi32ELi1ELi0EEviiiPT_S1_S1_iiE3Ash;
	add.s32 	%r634, %r633, %r632;
	ld.shared.u32 	%r1149, [%r634];
$L__BB446_171:
	setp.lt.s32 	%p74, %r365, 2;
	@%p74 bra 	$L__BB446_173;
	add.s32 	%r635, %r6, 1;
	and.b32  	%r636, %r635, 15;
	add.s32 	%r637, %r182, %r636;
	shl.b32 	%r638, %r637, 2;
	mov.u32 	%r639, _ZZ9cuda_gemmIiLi256ELi4ELi1ELi32ELi128ELi128ELi32ELi1ELi0EEviiiPT_S1_S1_iiE3Ash;
	add.s32 	%r640, %r639, %r638;
	ld.shared.u32 	%r1148, [%r640];
$L__BB446_173:
	setp.lt.s32 	%p75, %r365, 3;
	@%p75 bra 	$L__BB446_175;
	add.s32 	%r641, %r6, 2;
	and.b32  	%r642, %r641, 15;
	add.s32 	%r643, %r182, %r642;
	shl.b32 	%r644, %r643, 2;
	mov.u32 	%r645, _ZZ9cuda_gemmIiLi256ELi4ELi1ELi32ELi128ELi128ELi32ELi1ELi0EEviiiPT_S1_S1_iiE3Ash;
	add.s32 	%r646, %r645, %r644;
	ld.shared.u32 	%r1147, [%r646];
$L__BB446_175:
	setp.lt.s32 	%p76, %r365, 4;
	@%p76 bra 	$L__BB446_177;
	add.s32 	%r647, %r182, %r73;
	shl.b32 	%r648, %r647, 2;
	mov.u32 	%r649, _ZZ9cuda_gemmIiLi256ELi4ELi1ELi32ELi128ELi128ELi32ELi1ELi0EEviiiPT_S1_S1_iiE3Ash;
	add.s32 	%r650, %r649, %r648;
	ld.shared.u32 	%r1146, [%r650];
$L__BB446_177:
	setp.lt.s32 	%p77, %r365, 5;
	@%p77 bra 	$L__BB446_179;
	add.s32 	%r651, %r6, 4;
	and.b32  	%r652, %r651, 15;
	add.s32 	%r653, %r182, %r652;
	shl.b32 	%r654, %r653, 2;
	mov.u32 	%r655, _ZZ9cuda_gemmIiLi256ELi4ELi1ELi32ELi128ELi128ELi32ELi1ELi0EEviiiPT_S1_S1_iiE3Ash;
	add.s32 	%r656, %r655, %r654;
	ld.shared.u32 	%r1145, [%r656];
$L__BB446_179:
	setp.lt.s32 	%p78, %r365, 6;
	@%p78 bra 	$L__BB446_181;
	add.s32 	%r657, %r6, 5;
	and.b32  	%r658, %r657, 15;
	add.s32 	%r659, %r182, %r658;
	shl.b32 	%r660, %r659, 2;
	mov.u32 	%r661, _ZZ9cuda_gemmIiLi256ELi4ELi1ELi32ELi128ELi128ELi32ELi1ELi0EEviiiPT_S1_S1_iiE3Ash;
	add.s32 	%r662, %r661, %r660;
	ld.shared.u32 	%r1144, [%r662];
$L__BB446_181:
	setp.lt.s32 	%p79, %r365, 7;
	@%p79 bra 	$L__BB446_183;
	add.s32 	%r663, %r6, 6;
	and.b32  	%r664, %r663, 15;
	add.s32 	%r665, %r182, %r664;
	shl.b32 	%r666, %r665, 2;
	mov.u32 	%r667, _ZZ9cuda_gemmIiLi256ELi4ELi1ELi32ELi128ELi128ELi32ELi1ELi0EEviiiPT_S1_S1_iiE3Ash;
	add.s32 	%r668, %r667, %r666;
	ld.shared.u32 	%r1143, [%r668];
$L__BB446_183:
	setp.lt.s32 	%p80, %r365, 8;
	@%p80 bra 	$L__BB446_185;
	add.s32 	%r669, %r6, 7;
	and.b32  	%r670, %r669, 15;
	add.s32 	%r671, %r182, %r670;
	shl.b32 	%r672, %r671, 2;
	mov.u32 	%r673, _ZZ9cuda_gemmIiLi256ELi4ELi1ELi32ELi128ELi128ELi32ELi1ELi0EEviiiPT_S1_S1_iiE3Ash;
	add.s32 	%r674, %r673, %r672;
	ld.shared.u32 	%r1142, [%r674];
$L__BB446_185:
	setp.lt.s32 	%p81, %r365, 9;
	@%p81 bra 	$L__BB446_187;
	and.b32  	%r675, %r6, 15;
	xor.b32  	%r676, %r675, 8;
	add.s32 	%r677, %r182, %r676;
	shl.b32 	%r678, %r677, 2;
	mov.u32 	%r679, _ZZ9cuda_gemmIiLi256ELi4ELi1ELi32ELi128ELi128ELi32ELi1ELi0EEviiiPT_S1_S1_iiE3Ash;
	add.s32 	%r680, %r679, %r678;
	ld.shared.u32 	%r1141, [%r680];
$L__BB446_187:
	setp.lt.s32 	%p82, %r365, 10;
	@%p82 bra 	$L__BB446_189;
	add.s32 	%r681, %r6, 9;
	and.b32  	%r682, %r681, 15;
	add.s32 	%r683, %r182, %r682;
	shl.b32 	%r684, %r683, 2;
	mov.u32 	%r685, _ZZ9cuda_gemmIiLi256ELi4ELi1ELi32ELi128ELi128ELi32ELi1ELi0EEviiiPT_S1_S1_iiE3Ash;
	add.s32 	%r686, %r685, %r684;
	ld.shared.u32 	%r1140, [%r686];
$L__BB446_189:
	setp.lt.s32 	%p83, %r365, 11;
	@%p83 bra 	$L__BB446_191;
	add.s32 	%r687, %r6, 10;
	and.b32  	%r688, %r687, 15;
	add.s32 	%r689, %r182, %r688;
	shl.b32 	%r690, %r689, 2;
	mov.u32 	%r691, _ZZ9cuda_gemmIiLi256ELi4ELi1ELi32ELi128ELi128ELi32ELi1ELi0EEviiiPT_S1_S1_iiE3Ash;
	add.s32 	%r692, %r691, %r690;
	ld.shared.u32 	%r1139, [%r692];
$L__BB446_191:
	setp.lt.s32 	%p84, %r365, 12;
	@%p84 bra 	$L__BB446_193;
	add.s32 	%r693, %r6, 11;
	and.b32  	%r694, %r693, 15;
	add.s32 	%r695, %r182, %r694;
	shl.b32 	%r696, %r695, 2;
	mov.u32 	%r697, _ZZ9cuda_gemmIiLi256ELi4ELi1ELi32ELi128ELi128ELi32ELi1ELi0EEviiiPT_S1_S1_iiE3Ash;
	add.s32 	%r698, %r697, %r696;
	ld.shared.u32 	%r1138, [%r698];
$L__BB446_193:
	setp.lt.s32 	%p85, %r365, 13;
	@%p85 bra 	$L__BB446_195;
	add.s32 	%r699, %r6, 12;
	and.b32  	%r700, %r699, 15;
	add.s32 	%r701, %r182, %r700;
	shl.b32 	%r702, %r701, 2;
	mov.u32 	%r703, _ZZ9cuda_gemmIiLi256ELi4ELi1ELi32ELi128ELi128ELi32ELi1ELi0EEviiiPT_S1_S1_iiE3Ash;
	add.s32 	%r704, %r703, %r702;
	ld.shared.u32 	%r1137, [%r704];
$L__BB446_195:
	setp.lt.s32 	%p86, %r365, 14;
	@%p86 bra 	$L__BB446_197;
	add.s32 	%r705, %r6, 13;
	and.b32  	%r706, %r705, 15;
	add.s32 	%r707, %r182, %r706;
	shl.b32 	%r708, %r707, 2;
	mov.u32 	%r709, _ZZ9cuda_gemmIiLi256ELi4ELi1ELi32ELi128ELi128ELi32ELi1ELi0EEviiiPT_S1_S1_iiE3Ash;
	add.s32 	%r710, %r709, %r708;
	ld.shared.u32 	%r1136, [%r710];
$L__BB446_197:
	setp.lt.s32 	%p87, %r365, 15;
	@%p87 bra 	$L__BB446_199;
	add.s32 	%r711, %r6, 14;
	and.b32  	%r712, %r711, 15;
	add.s32 	%r713, %r182, %r712;
	shl.b32 	%r714, %r713, 2;
	mov.u32 	%r715, _ZZ9cuda_gemmIiLi256ELi4ELi1ELi32ELi128ELi128ELi32ELi1ELi0EEviiiPT_S1_S1_iiE3Ash;
	add.s32 	%r716, %r715, %r714;
	ld.shared.u32 	%r1135, [%r716];
$L__BB446_199:
	setp.lt.s32 	%p88, %r365, 16;
	@%p88 bra 	$L__BB446_201;
	add.s32 	%r717, %r6, -1;
	and.b32  	%r718, %r717, 15;
	add.s32 	%r719, %r182, %r718;
	shl.b32 	%r720, %r719, 2;
	mov.u32 	%r721, _ZZ9cuda_gemmIiLi256ELi4ELi1ELi32ELi128ELi128ELi32ELi1ELi0EEviiiPT_S1_S1_iiE3Ash;
	add.s32 	%r722, %r721, %r720;
	ld.shared.u32 	%r1134, [%r722];
$L__BB446_201:
	setp.ge.s32 	%p89, %r7, %r13;
	mov.u32 	%r1065, %r7;
	@%p89 bra 	$L__BB446_202;
	bra.uni 	$L__BB446_203;
$L__BB446_202:
	add.s32 	%r1048, %r1048, %r5;
	setp.lt.s32 	%p110, %r1048, %r4;
	@%p110 bra 	$L__BB446_169;
	bra.uni 	$L__BB446_159;
$L__BB446_203:
	mov.u32 	%r724, _ZZ9cuda_gemmIiLi256ELi4ELi1ELi32ELi128ELi128ELi32ELi1ELi0EEviiiPT_S1_S1_iiE11kron_fac_sh;
	mad.lo.s32 	%r217, %r1065, 516, %r724;
	mov.b32 	%r1067, 0;
	@%p73 bra 	$L__BB446_205;
	shl.b32 	%r725, %r23, 2;
	add.s32 	%r726, %r217, %r725;
	ld.shared.u32 	%r727, [%r726];
	mul.lo.s32 	%r1067, %r727, %r1149;
$L__BB446_205:
	@%p74 bra 	$L__BB446_207;
	shl.b32 	%r728, %r24, 2;
	add.s32 	%r729, %r217, %r728;
	ld.shared.u32 	%r730, [%r729+4];
	mad.lo.s32 	%r1067, %r730, %r1148, %r1067;
$L__BB446_207:
	@%p75 bra 	$L__BB446_209;
	shl.b32 	%r731, %r25, 2;
	add.s32 	%r732, %r217, %r731;
	ld.shared.u32 	%r733, [%r732+8];
	mad.lo.s32 	%r1067, %r733, %r1147, %r1067;
$L__BB446_209:
	@%p76 bra 	$L__BB446_211;
	shl.b32 	%r734, %r26, 2;
	add.s32 	%r735, %r217, %r734;
	ld.shared.u32 	%r736, [%r735+12];
	mad.lo.s32 	%r1067, %r736, %r1146, %r1067;
$L__BB446_211:
	setp.lt.s32 	%p94, %r365, 5;
	@%p94 bra 	$L__BB446_213;
	shl.b32 	%r737, %r27, 2;
	add.s32 	%r738, %r217, %r737;
	ld.shared.u32 	%r739, [%r738+16];
	mad.lo.s32 	%r1067, %r739, %r1145, %r1067;
$L__BB446_213:
	setp.lt.s32 	%p95, %r365, 6;
	@%p95 bra 	$L__BB446_215;
	shl.b32 	%r740, %r28, 2;
	add.s32 	%r741, %r217, %r740;
	ld.shared.u32 	%r742, [%r741+20];
	mad.lo.s32 	%r1067, %r742, %r1144, %r1067;
$L__BB446_215:
	setp.lt.s32 	%p96, %r365, 7;
	@%p96 bra 	$L__BB446_217;
	shl.b32 	%r743, %r29, 2;
	add.s32 	%r744, %r217, %r743;
	ld.shared.u32 	%r745, [%r744+24];
	mad.lo.s32 	%r1067, %r745, %r1143, %r1067;
$L__BB446_217:
	setp.lt.s32 	%p97, %r365, 8;
	@%p97 bra 	$L__BB446_219;
	shl.b32 	%r746, %r30, 2;
	add.s32 	%r747, %r217, %r746;
	ld.shared.u32 	%r748, [%r747+28];
	mad.lo.s32 	%r1067, %r748, %r1142, %r1067;
$L__BB446_219:
	setp.lt.s32 	%p98, %r365, 9;
	@%p98 bra 	$L__BB446_221;
	shl.b32 	%r749, %r31, 2;
	add.s32 	%r750, %r217, %r749;
	ld.shared.u32 	%r751, [%r750+32];
	mad.lo.s32 	%r1067, %r751, %r1141, %r1067;
$L__BB446_221:
	setp.lt.s32 	%p99, %r365, 10;
	@%p99 bra 	$L__BB446_223;
	shl.b32 	%r752, %r32, 2;
	add.s32 	%r753, %r217, %r752;
	ld.shared.u32 	%r754, [%r753+36];
	mad.lo.s32 	%r1067, %r754, %r1140, %r1067;
$L__BB446_223:
	setp.lt.s32 	%p100, %r365, 11;
	@%p100 bra 	$L__BB446_225;
	shl.b32 	%r755, %r33, 2;
	add.s32 	%r756, %r217, %r755;
	ld.shared.u32 	%r757, [%r756+40];
	mad.lo.s32 	%r1067, %r757, %r1139, %r1067;
$L__BB446_225:
	setp.lt.s32 	%p101, %r365, 12;
	@%p101 bra 	$L__BB446_227;
	shl.b32 	%r758, %r34, 2;
	add.s32 	%r759, %r217, %r758;
	ld.shared.u32 	%r760, [%r759+44];
	mad.lo.s32 	%r1067, %r760, %r1138, %r1067;
$L__BB446_227:
	setp.lt.s32 	%p102, %r365, 13;
	@%p102 bra 	$L__BB446_229;
	shl.b32 	%r761, %r35, 2;
	add.s32 	%r762, %r217, %r761;
	ld.shared.u32 	%r763, [%r762+48];
	mad.lo.s32 	%r1067, %r763, %r1137, %r1067;
$L__BB446_229:
	setp.lt.s32 	%p103, %r365, 14;
	@%p103 bra 	$L__BB446_231;
	shl.b32 	%r764, %r36, 2;
	add.s32 	%r765, %r217, %r764;
	ld.shared.u32 	%r766, [%r765+52];
	mad.lo.s32 	%r1067, %r766, %r1136, %r1067;
$L__BB446_231:
	setp.lt.s32 	%p104, %r365, 15;
	@%p104 bra 	$L__BB446_233;
	shl.b32 	%r767, %r37, 2;
	add.s32 	%r768, %r217, %r767;
	ld.shared.u32 	%r769, [%r768+56];
	mad.lo.s32 	%r1067, %r769, %r1135, %r1067;
$L__BB446_233:
	setp.lt.s32 	%p105, %r365, 16;
	@%p105 bra 	$L__BB446_235;
	shl.b32 	%r770, %r38, 2;
	add.s32 	%r771, %r217, %r770;
	ld.shared.u32 	%r772, [%r771+60];
	mad.lo.s32 	%r1067, %r772, %r1134, %r1067;
$L__BB446_235:
	mov.u32 	%r1081, %r2;
$L__BB446_236:
	shr.u32 	%r251, %r1081, 1;
	shfl.sync.down.b32	%r773|%p106, %r1067, %r251, %r15, -1;
	add.s32 	%r1067, %r773, %r1067;
	setp.gt.u32 	%p107, %r1081, 3;
	mov.u32 	%r1081, %r251;
	@%p107 bra 	$L__BB446_236;
	rem.u32 	%r774, %r69, %r3;
	setp.eq.s32 	%p108, %r774, 0;
	@%p108 bra 	$L__BB446_238;
	bra.uni 	$L__BB446_239;
$L__BB446_238:
	mad.lo.s32 	%r775, %r1065, %r4, %r180;
	shl.b32 	%r776, %r775, 2;
	mov.u32 	%r777, _ZZ9cuda_gemmIiLi256ELi4ELi1ELi32ELi128ELi128ELi32ELi1ELi0EEviiiPT_S1_S1_iiE3Csh;
	add.s32 	%r778, %r777, %r776;
	st.shared.u32 	[%r778], %r1067;
$L__BB446_239:
	add.s32 	%r1065, %r1065, %r9;
	setp.lt.s32 	%p109, %r1065, %r13;
	@%p109 bra 	$L__BB446_203;
	bra.uni 	$L__BB446_202;

}
	// .globl	_Z9cuda_gemmIiLi256ELi4ELi1ELi32ELi128ELi128ELi32ELi1ELi1EEviiiPT_S1_S1_ii
.visible .entry _Z9cuda_gemmIiLi256ELi4ELi1ELi32ELi128ELi128ELi32ELi1ELi1EEviiiPT_S1_S1_ii(
	.param .u32 _Z9cuda_gemmIiLi256ELi4ELi1ELi32ELi128ELi128ELi32ELi1ELi1EEviiiPT_S1_S1_ii_param_0,
	.param .u32 _Z9cuda_gemmIiLi256ELi4ELi1ELi32ELi128ELi128ELi32ELi1ELi1EEviiiPT_S1_S1_ii_param_1,
	.param .u32 _Z9cuda_gemmIiLi256ELi4ELi1ELi32ELi128ELi128ELi32ELi1ELi1EEviiiPT_S1_S1_ii_param_2,
	.param .u64 .ptr .align 1 _Z9cuda_gemmIiLi256ELi4ELi1ELi32ELi128ELi128ELi32ELi1ELi1EEviiiPT_S1_S1_ii_param_3,
	.param .u64 .ptr .align 1 _Z9cuda_gemmIiLi256ELi4ELi1ELi32ELi128ELi128ELi32ELi1ELi1EEviiiPT_S1_S1_ii_param_4,
	.param .u64 .ptr .align 1 _Z9cuda_gemmIiLi256ELi4ELi1ELi32ELi128ELi128ELi32ELi1ELi1EEviiiPT_S1_S1_ii_param_5,
	.param .u32 _Z9cuda_gemmIiLi256ELi4ELi1ELi32ELi128ELi128ELi32ELi1ELi1EEviiiPT_S1_S1_ii_param_6,
	.param .u32 _Z9cuda_gemmIiLi256ELi4ELi1ELi32ELi128ELi128ELi32ELi1ELi1EEviiiPT_S1_S1_ii_param_7
)
.maxntid 256
{
	.reg .pred 	%p<27>;
	.reg .b16 	%rs<8>;
	.reg .b32 	%r<165>;
	.reg .b64 	%rd<49>;
	// demoted variable
	.shared .align 128 .b8 _ZZ9cuda_gemmIiLi256ELi4ELi1ELi32ELi128ELi128ELi32ELi1ELi1EEviiiPT_S1_S1_iiE11kron_fac_sh[16512];
	// demoted variable
	.shared .align 128 .b8 _ZZ9cuda_gemmIiLi256ELi4ELi1ELi32ELi128ELi128ELi32ELi1ELi1EEviiiPT_S1_S1_iiE3Ash[128];
	// demoted variable
	.shared .align 128 .b8 _ZZ9cuda_gemmIiLi256ELi4ELi1ELi32ELi128ELi128ELi32ELi1ELi1EEviiiPT_S1_S1_iiE3Csh[32];
	ld.param.u64 	%rd10, [_Z9cuda_gemmIiLi256ELi4ELi1ELi32ELi128ELi128ELi32ELi1ELi1EEviiiPT_S1_S1_ii_param_4];
	cvta.to.global.u64 	%rd1, %rd10;
	mov.u32 	%r154, %ctaid.y;
	mov.u32 	%r45, %nctaid.y;
	shl.b32 	%r46, %r45, 2;
	setp.ge.u32 	%p1, %r154, %r46;
	@%p1 bra 	$L__BB447_30;
	mov.u32 	%r47, %ctaid.x;
	mov.u32 	%r2, %tid.x;
	mov.u32 	%r48, %ntid.x;
	shr.u32 	%r3, %r2, 5;
	shl.b32 	%r49, %r47, 5;
	and.b32  	%r50, %r2, 31;
	or.b32  	%r4, %r49, %r50;
	mov.u32 	%r51, _ZZ9cuda_gemmIiLi256ELi4ELi1ELi32ELi128ELi128ELi32ELi1ELi1EEviiiPT_S1_S1_iiE11kron_fac_sh;
	mad.lo.s32 	%r5, %r50, 516, %r51;
	shr.u32 	%r6, %r48, 5;
	add.s32 	%r7, %r2, %r48;
	max.u32 	%r52, %r7, 32;
	setp.lt.u32 	%p2, %r7, 32;
	selp.u32 	%r53, 1, 0, %p2;
	add.s32 	%r54, %r7, %r53;
	sub.s32 	%r55, %r52, %r54;
	div.u32 	%r56, %r55, %r48;
	add.s32 	%r8, %r56, %r53;
	max.u32 	%r57, %r7, 8;
	setp.lt.u32 	%p3, %r7, 8;
	selp.u32 	%r58, 1, 0, %p3;
	add.s32 	%r59, %r7, %r58;
	sub.s32 	%r60, %r57, %r59;
	div.u32 	%r61, %r60, %r48;
	add.s32 	%r9, %r61, %r58;
	add.s32 	%r10, %r3, %r6;
	shl.b32 	%r62, %r2, 2;
	mov.u32 	%r63, _ZZ9cuda_gemmIiLi256ELi4ELi1ELi32ELi128ELi128ELi32ELi1ELi1EEviiiPT_S1_S1_iiE3Ash;
	add.s32 	%r11, %r63, %r62;
	shl.b32 	%r12, %r48, 2;
	add.s32 	%r13, %r11, %r12;
	add.s32 	%r14, %r7, %r48;
	add.s32 	%r15, %r14, %r48;
	and.b32  	%r16, %r9, 3;
	mov.u32 	%r64, _ZZ9cuda_gemmIiLi256ELi4ELi1ELi32ELi128ELi128ELi32ELi1ELi1EEviiiPT_S1_S1_iiE3Csh;
	add.s32 	%r17, %r64, %r62;
	add.s32 	%r18, %r17, %r12;
	cvt.u16.u32 	%rs2, %r10;
	xor.b16  	%rs3, %rs2, 127;
	and.b16  	%rs4, %rs3, 255;
	cvt.u16.u32 	%rs5, %r6;
	and.b16  	%rs6, %rs5, 255;
	div.u16 	%rs7, %rs4, %rs6;
	and.b16  	%rs1, %rs7, 3;
	shl.b32 	%r65, %r3, 2;
	add.s32 	%r19, %r5, %r65;
	shl.b32 	%r20, %r6, 2;
	add.s32 	%r21, %r19, %r20;
	add.s32 	%r22, %r10, %r6;
	cvt.u64.u32 	%rd12, %r12;
$L__BB447_2:
	setp.gt.u32 	%p4, %r2, 31;
	@%p4 bra 	$L__BB447_10;
	ld.param.u64 	%rd47, [_Z9cuda_gemmIiLi256ELi4ELi1ELi32ELi128ELi128ELi32ELi1ELi1EEviiiPT_S1_S1_ii_param_3];
	cvta.to.global.u64 	%rd2, %rd47;
	and.b32  	%r66, %r8, 3;
	setp.eq.s32 	%p5, %r66, 3;
	mov.u32 	%r155, %r2;
	@%p5 bra 	$L__BB447_7;
	setp.eq.s32 	%p6, %r66, 0;
	shl.b32 	%r68, %r154, 5;
	add.s32 	%r69, %r68, %r2;
	mul.wide.s32 	%rd11, %r69, 4;
	add.s64 	%rd3, %rd2, %rd11;
	ld.global.u32 	%r70, [%rd3];
	st.shared.u32 	[%r11], %r70;
	mov.u32 	%r155, %r7;
	@%p6 bra 	$L__BB447_7;
	setp.eq.s32 	%p7, %r66, 1;
	add.s64 	%rd4, %rd3, %rd12;
	ld.global.u32 	%r72, [%rd4];
	st.shared.u32 	[%r13], %r72;
	mov.u32 	%r155, %r14;
	@%p7 bra 	$L__BB447_7;
	add.s64 	%rd14, %rd4, %rd12;
	ld.global.u32 	%r73, [%rd14];
	add.s32 	%r74, %r13, %r12;
	st.shared.u32 	[%r74], %r73;
	mov.u32 	%r155, %r15;
$L__BB447_7:
	setp.lt.u32 	%p8, %r8, 3;
	@%p8 bra 	$L__BB447_10;
	shl.b32 	%r75, %r155, 2;
	mov.u32 	%r76, _ZZ9cuda_gemmIiLi256ELi4ELi1ELi32ELi128ELi128ELi32ELi1ELi1EEviiiPT_S1_S1_iiE3Ash;
	add.s32 	%r158, %r76, %r75;
	shl.b32 	%r77, %r154, 5;
	add.s32 	%r157, %r155, %r77;
$L__BB447_9:
	mul.wide.s32 	%rd15, %r157, 4;
	mov.u32 	%r78, %ntid.x;
	mul.wide.u32 	%rd16, %r78, 4;
	add.s64 	%rd17, %rd2, %rd15;
	add.s64 	%rd18, %rd17, %rd16;
	mul.wide.u32 	%rd19, %r78, 8;
	add.s64 	%rd20, %rd17, %rd19;
	mul.wide.u32 	%rd21, %r78, 12;
	add.s64 	%rd22, %rd17, %rd21;
	ld.global.u32 	%r79, [%rd17];
	st.shared.u32 	[%r158], %r79;
	ld.global.u32 	%r80, [%rd18];
	add.s32 	%r81, %r158, %r12;
	st.shared.u32 	[%r81], %r80;
	ld.global.u32 	%r82, [%rd20];
	shl.b32 	%r83, %r78, 3;
	add.s32 	%r84, %r158, %r83;
	st.shared.u32 	[%r84], %r82;
	ld.global.u32 	%r85, [%rd22];
	mad.lo.s32 	%r86, %r78, 12, %r158;
	st.shared.u32 	[%r86], %r85;
	add.s32 	%r155, %r155, %r12;
	shl.b32 	%r87, %r78, 4;
	add.s32 	%r158, %r158, %r87;
	add.s32 	%r157, %r157, %r12;
	setp.lt.u32 	%p9, %r155, 32;
	@%p9 bra 	$L__BB447_9;
$L__BB447_10:
	setp.gt.u32 	%p10, %r2, 7;
	@%p10 bra 	$L__BB447_17;
	setp.eq.s32 	%p11, %r16, 3;
	mov.u32 	%r156, %r2;
	@%p11 bra 	$L__BB447_15;
	setp.eq.s32 	%p12, %r16, 0;
	mov.b32 	%r88, 0;
	st.shared.u32 	[%r17], %r88;
	mov.u32 	%r156, %r7;
	@%p12 bra 	$L__BB447_15;
	setp.eq.s32 	%p13, %r16, 1;
	mov.b32 	%r89, 0;
	st.shared.u32 	[%r18], %r89;
	mov.u32 	%r156, %r14;
	@%p13 bra 	$L__BB447_15;
	add.s32 	%r90, %r18, %r12;
	mov.b32 	%r91, 0;
	st.shared.u32 	[%r90], %r91;
	mov.u32 	%r156, %r15;
$L__BB447_15:
	setp.lt.u32 	%p14, %r9, 3;
	@%p14 bra 	$L__BB447_17;
$L__BB447_16:
	shl.b32 	%r92, %r156, 2;
	mov.u32 	%r93, _ZZ9cuda_gemmIiLi256ELi4ELi1ELi32ELi128ELi128ELi32ELi1ELi1EEviiiPT_S1_S1_iiE3Csh;
	add.s32 	%r94, %r93, %r92;
	mov.b32 	%r95, 0;
	st.shared.u32 	[%r94], %r95;
	add.s32 	%r96, %r94, %r12;
	st.shared.u32 	[%r96], %r95;
	add.s32 	%r97, %r96, %r12;
	st.shared.u32 	[%r97], %r95;
	add.s32 	%r98, %r97, %r12;
	st.shared.u32 	[%r98], %r95;
	add.s32 	%r156, %r12, %r156;
	setp.lt.u32 	%p15, %r156, 8;
	@%p15 bra 	$L__BB447_16;
$L__BB447_17:
	setp.eq.s16 	%p16, %rs1, 2;
	mov.u32 	%r161, %r3;
	@%p16 bra 	$L__BB447_21;
	setp.eq.s16 	%p17, %rs1, 3;
	shl.b32 	%r99, %r3, 7;
	add.s32 	%r100, %r99, %r4;
	mul.wide.u32 	%rd23, %r100, 4;
	add.s64 	%rd24, %rd1, %rd23;
	ld.global.u32 	%r101, [%rd24];
	st.shared.u32 	[%r19], %r101;
	mov.u32 	%r161, %r10;
	@%p17 bra 	$L__BB447_21;
	setp.eq.s16 	%p18, %rs1, 0;
	shl.b32 	%r102, %r10, 7;
	add.s32 	%r103, %r102, %r4;
	mul.wide.u32 	%rd25, %r103, 4;
	add.s64 	%rd26, %rd1, %rd25;
	ld.global.u32 	%r104, [%rd26];
	st.shared.u32 	[%r21], %r104;
	mov.u32 	%r161, %r22;
	@%p18 bra 	$L__BB447_21;
	add.s32 	%r161, %r22, %r6;
	shl.b32 	%r105, %r22, 7;
	add.s32 	%r106, %r105, %r4;
	mul.wide.u32 	%rd27, %r106, 4;
	add.s64 	%rd28, %rd1, %rd27;
	ld.global.u32 	%r107, [%rd28];
	add.s32 	%r108, %r21, %r20;
	st.shared.u32 	[%r108], %r107;
$L__BB447_21:
	shl.b32 	%r109, %r161, 7;
	add.s32 	%r110, %r109, %r4;
	mul.wide.u32 	%rd29, %r110, 4;
	add.s64 	%rd30, %rd1, %rd29;
	ld.global.u32 	%r111, [%rd30];
	shl.b32 	%r112, %r161, 2;
	add.s32 	%r113, %r5, %r112;
	st.shared.u32 	[%r113], %r111;
	add.s32 	%r114, %r161, %r6;
	shl.b32 	%r115, %r114, 7;
	add.s32 	%r116, %r115, %r4;
	mul.wide.u32 	%rd31, %r116, 4;
	add.s64 	%rd32, %rd1, %rd31;
	ld.global.u32 	%r117, [%rd32];
	add.s32 	%r118, %r113, %r20;
	st.shared.u32 	[%r118], %r117;
	add.s32 	%r119, %r114, %r6;
	shl.b32 	%r120, %r119, 7;
	add.s32 	%r121, %r120, %r4;
	mul.wide.u32 	%rd33, %r121, 4;
	add.s64 	%rd34, %rd1, %rd33;
	ld.global.u32 	%r122, [%rd34];
	add.s32 	%r123, %r118, %r20;
	st.shared.u32 	[%r123], %r122;
	add.s32 	%r124, %r119, %r6;
	shl.b32 	%r125, %r124, 7;
	add.s32 	%r126, %r125, %r4;
	mul.wide.u32 	%rd35, %r126, 4;
	add.s64 	%rd36, %rd1, %rd35;
	ld.global.u32 	%r127, [%rd36];
	add.s32 	%r128, %r123, %r20;
	st.shared.u32 	[%r128], %r127;
	add.s32 	%r161, %r20, %r161;
	setp.lt.u32 	%p19, %r161, 128;
	@%p19 bra 	$L__BB447_21;
	setp.gt.u32 	%p20, %r2, 7;
	bar.sync 	0;
	bar.sync 	0;
	@%p20 bra 	$L__BB447_29;
	ld.param.u64 	%rd48, [_Z9cuda_gemmIiLi256ELi4ELi1ELi32ELi128ELi128ELi32ELi1ELi1EEviiiPT_S1_S1_ii_param_5];
	cvta.to.global.u64 	%rd5, %rd48;
	setp.eq.s32 	%p21, %r16, 3;
	shl.b32 	%r129, %r154, 5;
	mov.u32 	%r130, %ctaid.x;
	shl.b32 	%r131, %r130, 3;
	add.s32 	%r40, %r129, %r131;
	mov.u32 	%r163, %r2;
	@%p21 bra 	$L__BB447_27;
	setp.eq.s32 	%p22, %r16, 0;
	add.s32 	%r132, %r40, %r2;
	ld.shared.u32 	%r133, [%r17];
	mul.wide.s32 	%rd37, %r132, 4;
	add.s64 	%rd6, %rd5, %rd37;
	st.global.u32 	[%rd6], %r133;
	mov.u32 	%r163, %r7;
	@%p22 bra 	$L__BB447_27;
	setp.eq.s32 	%p23, %r16, 1;
	ld.shared.u32 	%r134, [%r18];
	cvt.u64.u32 	%rd38, %r12;
	add.s64 	%rd7, %rd6, %rd38;
	st.global.u32 	[%rd7], %r134;
	mov.u32 	%r163, %r14;
	@%p23 bra 	$L__BB447_27;
	add.s32 	%r135, %r18, %r12;
	ld.shared.u32 	%r136, [%r135];
	add.s64 	%rd40, %rd7, %rd38;
	st.global.u32 	[%rd40], %r136;
	mov.u32 	%r163, %r15;
$L__BB447_27:
	setp.lt.u32 	%p24, %r9, 3;
	@%p24 bra 	$L__BB447_29;
$L__BB447_28:
	add.s32 	%r141, %r40, %r163;
	shl.b32 	%r142, %r163, 2;
	mov.u32 	%r143, _ZZ9cuda_gemmIiLi256ELi4ELi1ELi32ELi128ELi128ELi32ELi1ELi1EEviiiPT_S1_S1_iiE3Csh;
	add.s32 	%r144, %r143, %r142;
	ld.shared.u32 	%r145, [%r144];
	mul.wide.s32 	%rd41, %r141, 4;
	add.s64 	%rd42, %rd5, %rd41;
	st.global.u32 	[%rd42], %r145;
	add.s32 	%r146, %r144, %r12;
	ld.shared.u32 	%r147, [%r146];
	cvt.u64.u32 	%rd43, %r12;
	add.s64 	%rd44, %rd42, %rd43;
	st.global.u32 	[%rd44], %r147;
	add.s32 	%r148, %r146, %r12;
	ld.shared.u32 	%r149, [%r148];
	add.s64 	%rd45, %rd44, %rd43;
	st.global.u32 	[%rd45], %r149;
	add.s32 	%r150, %r148, %r12;
	ld.shared.u32 	%r151, [%r150];
	add.s64 	%rd46, %rd45, %rd43;
	st.global.u32 	[%rd46], %r151;
	add.s32 	%r163, %r12, %r163;
	setp.lt.u32 	%p25, %r163, 8;
	@%p25 bra 	$L__BB447_28;
$L__BB447_29:
	mov.u32 	%r152, %nctaid.y;
	add.s32 	%r154, %r154, %r152;
	shl.b32 	%r153, %r152, 2;
	setp.lt.u32 	%p26, %r154, %r153;
	@%p26 bra 	$L__BB447_2;
$L__BB447_30:
	ret;

}
	// .globl	_Z9cuda_gemmIiLi256ELi4ELi1ELi64ELi2ELi2ELi32ELi0ELi0EEviiiPT_S1_S1_ii
.visible .entry _Z9cuda_gemmIiLi256ELi4ELi1ELi64ELi2ELi2ELi32ELi0ELi0EEviiiPT_S1_S1_ii(
	.param .u32 _Z9cuda_gemmIiLi256ELi4ELi1ELi64ELi2ELi2ELi32ELi0ELi0EEviiiPT_S1_S1_ii_param_0,
	.param .u32 _Z9cuda_gemmIiLi256ELi4ELi1ELi64ELi2ELi2ELi32ELi0ELi0EEviiiPT_S1_S1_ii_param_1,
	.param .u32 _Z9cuda_gemmIiLi256ELi4ELi1ELi64ELi2ELi2ELi32ELi0ELi0EEviiiPT_S1_S1_ii_param_2,
	.param .u64 .ptr .align 1 _Z9cuda_gemmIiLi256ELi4ELi1ELi64ELi2ELi2ELi32ELi0ELi0EEviiiPT_S1_S1_ii_param_3,
	.param .u64 .ptr .align 1 _Z9cuda_gemmIiLi256ELi4ELi1ELi64ELi2ELi2ELi32ELi0ELi0EEviiiPT_S1_S1_ii_param_4,
	.param .u64 .ptr .align 1 _Z9cuda_gemmIiLi256ELi4ELi1ELi64ELi2ELi2ELi32ELi0ELi0EEviiiPT_S1_S1_ii_param_5,
	.param .u32 _Z9cuda_gemmIiLi256ELi4ELi1ELi64ELi2ELi2ELi32ELi0ELi0EEviiiPT_S1_S1_ii_param_6,
	.param .u32 _Z9cuda_gemmIiLi256ELi4ELi1ELi64ELi2ELi2ELi32ELi0ELi0EEviiiPT_S1_S1_ii_param_7
)
.maxntid 256
{
	.reg .pred 	%p<57>;
	.reg .b32 	%r<329>;
	.reg .b64 	%rd<40>;
	// demoted variable
	.shared .align 128 .b8 _ZZ9cuda_gemmIiLi256ELi4ELi1ELi64ELi2ELi2ELi32ELi0ELi0EEviiiPT_S1_S1_iiE11kron_fac_sh[24];
	// demoted variable
	.shared .align 128 .b8 _ZZ9cuda_gemmIiLi256ELi4ELi1ELi64ELi2ELi2ELi32ELi0ELi0EEviiiPT_S1_S1_iiE3Ash[256];
	// demoted variable
	.shared .align 128 .b8 _ZZ9cuda_gemmIiLi256ELi4ELi1ELi64ELi2ELi2ELi32ELi0ELi0EEviiiPT_S1_S1_iiE3Csh[256];
	ld.param.u32 	%r120, [_Z9cuda_gemmIiLi256ELi4ELi1ELi64ELi2ELi2ELi32ELi0ELi0EEviiiPT_S1_S1_ii_param_1];
	ld.param.u32 	%r121, [_Z9cuda_gemmIiLi256ELi4ELi1ELi64ELi2ELi2ELi32ELi0ELi0EEviiiPT_S1_S1_ii_param_2];
	ld.param.u64 	%rd10, [_Z9cuda_gemmIiLi256ELi4ELi1ELi64ELi2ELi2ELi32ELi0ELi0EEviiiPT_S1_S1_ii_param_3];
	ld.param.u64 	%rd9, [_Z9cuda_gemmIiLi256ELi4ELi1ELi64ELi2ELi2ELi32ELi0ELi0EEviiiPT_S1_S1_ii_param_4];
	ld.param.u64 	%rd11, [_Z9cuda_gemmIiLi256ELi4ELi1ELi64ELi2ELi2ELi32ELi0ELi0EEviiiPT_S1_S1_ii_param_5];
	ld.param.u32 	%r122, [_Z9cuda_gemmIiLi256ELi4ELi1ELi64ELi2ELi2ELi32ELi0ELi0EEviiiPT_S1_S1_ii_param_6];
	ld.param.u32 	%r123, [_Z9cuda_gemmIiLi256ELi4ELi1ELi64ELi2ELi2ELi32ELi0ELi0EEviiiPT_S1_S1_ii_param_7];
	cvta.to.global.u64 	%rd1, %rd10;
	cvta.to.global.u64 	%rd2, %rd11;
	mov.u32 	%r1, %tid.x;
	and.b32  	%r2, %r1, 31;
	setp.lt.s32 	%p1, %r123, 16;
	shr.u32 	%r3, %r123, 4;
	selp.b32 	%r4, 1, %r3, %p1;
	mul.lo.s32 	%r5, %r123, %r122;
	setp.ge.u32 	%p2, %r1, %r5;
	@%p2 bra 	$L__BB448_3;
	mov.u32 	%r6, %ntid.x;
	cvta.to.global.u64 	%rd3, %rd9;
	mov.u32 	%r292, %r1;
$L__BB448_2:
	mul.wide.u32 	%rd12, %r292, 4;
	add.s64 	%rd13, %rd3, %rd12;
	ld.global.u32 	%r124, [%rd13];
	rem.u32 	%r125, %r292, %r122;
	mov.u32 	%r126, _ZZ9cuda_gemmIiLi256ELi4ELi1ELi64ELi2ELi2ELi32ELi0ELi0EEviiiPT_S1_S1_iiE11kron_fac_sh;
	mad.lo.s32 	%r127, %r125, 12, %r126;
	div.u32 	%r128, %r292, %r123;
	shl.b32 	%r129, %r128, 2;
	add.s32 	%r130, %r127, %r129;
	st.shared.u32 	[%r130], %r124;
	add.s32 	%r292, %r292, %r6;
	setp.lt.u32 	%p3, %r292, %r5;
	@%p3 bra 	$L__BB448_2;
$L__BB448_3:
	div.s32 	%r9, 64, %r123;
	mul.lo.s32 	%r131, %r9, %r4;
	min.s32 	%r10, %r131, 256;
	div.u32 	%r12, %r1, %r10;
	mul.lo.s32 	%r132, %r12, %r10;
	sub.s32 	%r133, %r1, %r132;
	div.u32 	%r11, %r133, %r4;
	mov.u32 	%r13, %ntid.x;
	div.u32 	%r14, %r13, %r10;
	mov.u32 	%r295, %ctaid.y;
	mov.u32 	%r16, %nctaid.y;
	shl.b32 	%r17, %r16, 2;
	setp.ge.u32 	%p4, %r295, %r17;
	@%p4 bra 	$L__BB448_69;
	mov.u32 	%r135, %ctaid.x;
	shl.b32 	%r18, %r135, 6;
	and.b32  	%r19, %r11, 1;
	rem.u32 	%r136, %r1, %r4;
	shl.b32 	%r20, %r136, 1;
	min.s32 	%r21, %r122, 2;
	shl.b32 	%r137, %r123, 8;
	sub.s32 	%r22, 8223, %r137;
	shl.b32 	%r138, %r4, 8;
	sub.s32 	%r23, 8223, %r138;
	mul.lo.s32 	%r24, %r9, %r135;
	add.s32 	%r25, %r1, %r13;
	max.u32 	%r139, %r25, 64;
	setp.lt.u32 	%p5, %r25, 64;
	selp.u32 	%r140, 1, 0, %p5;
	add.s32 	%r141, %r25, %r140;
	sub.s32 	%r142, %r139, %r141;
	div.u32 	%r143, %r142, %r13;
	add.s32 	%r26, %r143, %r140;
	add.s32 	%r144, %r26, 1;
	and.b32  	%r27, %r144, 3;
	shl.b32 	%r145, %r1, 2;
	mov.u32 	%r146, _ZZ9cuda_gemmIiLi256ELi4ELi1ELi64ELi2ELi2ELi32ELi0ELi0EEviiiPT_S1_S1_iiE3Ash;
	add.s32 	%r28, %r146, %r145;
	shl.b32 	%r29, %r13, 2;
	add.s32 	%r30, %r28, %r29;
	add.s32 	%r31, %r25, %r13;
	add.s32 	%r32, %r31, %r13;
	mov.u32 	%r147, _ZZ9cuda_gemmIiLi256ELi4ELi1ELi64ELi2ELi2ELi32ELi0ELi0EEviiiPT_S1_S1_iiE3Csh;
	add.s32 	%r33, %r147, %r145;
	add.s32 	%r34, %r33, %r29;
	add.s32 	%r35, %r34, %r29;
	xor.b32  	%r36, %r19, 1;
	setp.lt.s32 	%p6, %r19, %r123;
	selp.b32 	%r148, 0, %r123, %p6;
	sub.s32 	%r37, %r19, %r148;
	add.s32 	%r149, %r19, 1;
	setp.lt.s32 	%p7, %r149, %r123;
	selp.b32 	%r150, 0, %r123, %p7;
	sub.s32 	%r38, %r149, %r150;
	shl.b32 	%r39, %r13, 4;
	mul.lo.s32 	%r40, %r13, 12;
	mul.wide.u32 	%rd14, %r13, 4;
	add.s64 	%rd4, %rd1, %rd14;
	mul.wide.u32 	%rd15, %r13, 8;
	add.s64 	%rd5, %rd1, %rd15;
	mul.wide.u32 	%rd16, %r13, 12;
	add.s64 	%rd6, %rd1, %rd16;
	cvt.u64.u32 	%rd18, %r29;
$L__BB448_5:
	setp.gt.u32 	%p8, %r1, 63;
	@%p8 bra 	$L__BB448_19;
	setp.eq.s32 	%p9, %r27, 0;
	mul.lo.s32 	%r44, %r295, %r121;
	mov.u32 	%r296, %r1;
	@%p9 bra 	$L__BB448_10;
	setp.eq.s32 	%p10, %r27, 1;
	add.s32 	%r151, %r44, %r18;
	add.s32 	%r152, %r151, %r1;
	mul.wide.s32 	%rd17, %r152, 4;
	add.s64 	%rd7, %rd1, %rd17;
	ld.global.u32 	%r153, [%rd7];
	st.shared.u32 	[%r28], %r153;
	mov.u32 	%r296, %r25;
	@%p10 bra 	$L__BB448_10;
	setp.eq.s32 	%p11, %r27, 2;
	add.s64 	%rd8, %rd7, %rd18;
	ld.global.u32 	%r154, [%rd8];
	st.shared.u32 	[%r30], %r154;
	mov.u32 	%r296, %r31;
	@%p11 bra 	$L__BB448_10;
	add.s64 	%rd20, %rd8, %rd18;
	ld.global.u32 	%r155, [%rd20];
	add.s32 	%r156, %r30, %r29;
	st.shared.u32 	[%r156], %r155;
	mov.u32 	%r296, %r32;
$L__BB448_10:
	setp.lt.u32 	%p12, %r26, 3;
	@%p12 bra 	$L__BB448_13;
	shl.b32 	%r157, %r296, 2;
	mov.u32 	%r158, _ZZ9cuda_gemmIiLi256ELi4ELi1ELi64ELi2ELi2ELi32ELi0ELi0EEviiiPT_S1_S1_iiE3Ash;
	add.s32 	%r299, %r158, %r157;
	add.s32 	%r159, %r18, %r296;
	add.s32 	%r298, %r159, %r44;
$L__BB448_12:
	mul.wide.s32 	%rd21, %r298, 4;
	add.s64 	%rd22, %rd4, %rd21;
	add.s64 	%rd23, %rd5, %rd21;
	add.s64 	%rd24, %rd6, %rd21;
	add.s64 	%rd25, %rd1, %rd21;
	ld.global.u32 	%r160, [%rd25];
	st.shared.u32 	[%r299], %r160;
	ld.global.u32 	%r161, [%rd22];
	add.s32 	%r162, %r299, %r29;
	st.shared.u32 	[%r162], %r161;
	ld.global.u32 	%r163, [%rd23];
	shl.b32 	%r164, %r13, 3;
	add.s32 	%r165, %r299, %r164;
	st.shared.u32 	[%r165], %r163;
	ld.global.u32 	%r166, [%rd24];
	add.s32 	%r167, %r299, %r40;
	st.shared.u32 	[%r167], %r166;
	add.s32 	%r296, %r296, %r29;
	add.s32 	%r299, %r299, %r39;
	add.s32 	%r298, %r298, %r29;
	setp.lt.u32 	%p13, %r296, 64;
	@%p13 bra 	$L__BB448_12;
$L__BB448_13:
	mov.u32 	%r297, %r1;
	@%p9 bra 	$L__BB448_17;
	setp.eq.s32 	%p15, %r27, 1;
	mov.b32 	%r168, 0;
	st.shared.u32 	[%r33], %r168;
	mov.u32 	%r297, %r25;
	@%p15 bra 	$L__BB448_17;
	setp.eq.s32 	%p16, %r27, 2;
	mov.b32 	%r169, 0;
	st.shared.u32 	[%r34], %r169;
	mov.u32 	%r297, %r31;
	@%p16 bra 	$L__BB448_17;
	mov.b32 	%r170, 0;
	st.shared.u32 	[%r35], %r170;
	mov.u32 	%r297, %r32;
$L__BB448_17:
	@%p12 bra 	$L__BB448_19;
$L__BB448_18:
	shl.b32 	%r171, %r297, 2;
	mov.u32 	%r172, _ZZ9cuda_gemmIiLi256ELi4ELi1ELi64ELi2ELi2ELi32ELi0ELi0EEviiiPT_S1_S1_iiE3Csh;
	add.s32 	%r173, %r172, %r171;
	mov.b32 	%r174, 0;
	st.shared.u32 	[%r173], %r174;
	add.s32 	%r175, %r173, %r29;
	st.shared.u32 	[%r175], %r174;
	add.s32 	%r176, %r175, %r29;
	st.shared.u32 	[%r176], %r174;
	add.s32 	%r177, %r176, %r29;
	st.shared.u32 	[%r177], %r174;
	add.s32 	%r297, %r29, %r297;
	setp.lt.u32 	%p18, %r297, 64;
	@%p18 bra 	$L__BB448_18;
$L__BB448_19:
	setp.lt.s32 	%p19, %r9, 1;
	bar.sync 	0;
	@%p19 bra 	$L__BB448_61;
	setp.ne.s32 	%p20, %r4, 1;
	@%p20 bra 	$L__BB448_34;
	mov.b32 	%r304, 0;
$L__BB448_22:
	setp.lt.s32 	%p41, %r123, 1;
	add.s32 	%r60, %r304, %r11;
	mad.lo.s32 	%r61, %r60, %r123, %r20;
	@%p41 bra 	$L__BB448_24;
	add.s32 	%r220, %r61, %r19;
	shl.b32 	%r221, %r220, 2;
	mov.u32 	%r222, _ZZ9cuda_gemmIiLi256ELi4ELi1ELi64ELi2ELi2ELi32ELi0ELi0EEviiiPT_S1_S1_iiE3Ash;
	add.s32 	%r223, %r222, %r221;
	ld.shared.u32 	%r326, [%r223];
$L__BB448_24:
	setp.lt.s32 	%p42, %r123, 2;
	@%p42 bra 	$L__BB448_26;
	add.s32 	%r224, %r61, %r36;
	shl.b32 	%r225, %r224, 2;
	mov.u32 	%r226, _ZZ9cuda_gemmIiLi256ELi4ELi1ELi64ELi2ELi2ELi32ELi0ELi0EEviiiPT_S1_S1_iiE3Ash;
	add.s32 	%r227, %r226, %r225;
	ld.shared.u32 	%r325, [%r227];
$L__BB448_26:
	setp.lt.s32 	%p43, %r12, %r21;
	@%p43 bra 	$L__BB448_28;
$L__BB448_27:
	add.s32 	%r304, %r304, %r10;
	setp.lt.s32 	%p49, %r304, %r9;
	@%p49 bra 	$L__BB448_22;
	bra.uni 	$L__BB448_61;
$L__BB448_28:
	rem.s32 	%r228, %r2, %r123;
	shl.b32 	%r229, %r228, 2;
	mov.u32 	%r230, _ZZ9cuda_gemmIiLi256ELi4ELi1ELi64ELi2ELi2ELi32ELi0ELi0EEviiiPT_S1_S1_iiE11kron_fac_sh;
	add.s32 	%r67, %r230, %r229;
	mov.u32 	%r307, %r12;
$L__BB448_29:
	mad.lo.s32 	%r232, %r307, 12, %r67;
	ld.shared.u32 	%r69, [%r232];
	mov.b32 	%r309, 0;
	@%p41 bra 	$L__BB448_31;
	shfl.sync.idx.b32	%r233|%p45, %r69, %r37, %r22, -1;
	mul.lo.s32 	%r309, %r233, %r326;
$L__BB448_31:
	@%p42 bra 	$L__BB448_33;
	shfl.sync.idx.b32	%r234|%p47, %r69, %r38, %r22, -1;
	mad.lo.s32 	%r309, %r234, %r325, %r309;
$L__BB448_33:
	mad.lo.s32 	%r235, %r307, %r9, %r60;
	shl.b32 	%r236, %r235, 2;
	mov.u32 	%r237, _ZZ9cuda_gemmIiLi256ELi4ELi1ELi64ELi2ELi2ELi32ELi0ELi0EEviiiPT_S1_S1_iiE3Csh;
	add.s32 	%r238, %r237, %r236;
	ld.shared.u32 	%r239, [%r238];
	add.s32 	%r240, %r239, %r309;
	st.shared.u32 	[%r238], %r240;
	add.s32 	%r307, %r307, %r14;
	setp.lt.s32 	%p48, %r307, %r21;
	@%p48 bra 	$L__BB448_29;
	bra.uni 	$L__BB448_27;
$L__BB448_34:
	setp.gt.u32 	%p21, %r123, 31;
	@%p21 bra 	$L__BB448_38;
	mov.b32 	%r321, 0;
$L__BB448_36:
	add.s32 	%r99, %r321, %r11;
	mad.lo.s32 	%r100, %r99, %r123, %r20;
	add.s32 	%r179, %r100, %r19;
	shl.b32 	%r180, %r179, 2;
	mov.u32 	%r181, _ZZ9cuda_gemmIiLi256ELi4ELi1ELi64ELi2ELi2ELi32ELi0ELi0EEviiiPT_S1_S1_iiE3Ash;
	add.s32 	%r182, %r181, %r180;
	ld.shared.u32 	%r326, [%r182];
	setp.gt.s32 	%p22, %r123, 1;
	@%p22 bra 	$L__BB448_37;
	bra.uni 	$L__BB448_55;
$L__BB448_37:
	add.s32 	%r183, %r100, %r36;
	shl.b32 	%r184, %r183, 2;
	add.s32 	%r186, %r181, %r184;
	ld.shared.u32 	%r325, [%r186];
	bra.uni 	$L__BB448_55;
$L__BB448_38:
	mov.b32 	%r312, 0;
$L__BB448_39:
	setp.lt.s32 	%p29, %r123, 1;
	add.s32 	%r78, %r312, %r11;
	mad.lo.s32 	%r79, %r78, %r123, %r20;
	@%p29 bra 	$L__BB448_41;
	add.s32 	%r198, %r79, %r19;
	shl.b32 	%r199, %r198, 2;
	mov.u32 	%r200, _ZZ9cuda_gemmIiLi256ELi4ELi1ELi64ELi2ELi2ELi32ELi0ELi0EEviiiPT_S1_S1_iiE3Ash;
	add.s32 	%r201, %r200, %r199;
	ld.shared.u32 	%r326, [%r201];
$L__BB448_41:
	setp.lt.s32 	%p30, %r123, 2;
	@%p30 bra 	$L__BB448_43;
	add.s32 	%r202, %r79, %r36;
	shl.b32 	%r203, %r202, 2;
	mov.u32 	%r204, _ZZ9cuda_gemmIiLi256ELi4ELi1ELi64ELi2ELi2ELi32ELi0ELi0EEviiiPT_S1_S1_iiE3Ash;
	add.s32 	%r205, %r204, %r203;
	ld.shared.u32 	%r325, [%r205];
$L__BB448_43:
	setp.lt.s32 	%p31, %r12, %r21;
	@%p31 bra 	$L__BB448_45;
$L__BB448_44:
	add.s32 	%r312, %r312, %r10;
	setp.lt.s32 	%p40, %r312, %r9;
	@%p40 bra 	$L__BB448_39;
	bra.uni 	$L__BB448_61;
$L__BB448_45:
	rem.s32 	%r206, %r2, %r123;
	shl.b32 	%r207, %r206, 2;
	mov.u32 	%r208, _ZZ9cuda_gemmIiLi256ELi4ELi1ELi64ELi2ELi2ELi32ELi0ELi0EEviiiPT_S1_S1_iiE11kron_fac_sh;
	add.s32 	%r85, %r208, %r207;
	mov.u32 	%r315, %r12;
$L__BB448_46:
	mad.lo.s32 	%r210, %r315, 12, %r85;
	ld.shared.u32 	%r87, [%r210];
	mov.b32 	%r319, 0;
	@%p29 bra 	$L__BB448_48;
	shfl.sync.idx.b32	%r211|%p33, %r87, %r37, %r22, -1;
	mul.lo.s32 	%r319, %r211, %r326;
$L__BB448_48:
	@%p30 bra 	$L__BB448_50;
	shfl.sync.idx.b32	%r212|%p35, %r87, %r38, %r22, -1;
	mad.lo.s32 	%r319, %r212, %r325, %r319;
$L__BB448_50:
	mov.u32 	%r317, %r3;
$L__BB448_51:
	shr.u32 	%r93, %r317, 1;
	shfl.sync.down.b32	%r213|%p36, %r319, %r93, %r23, -1;
	add.s32 	%r319, %r213, %r319;
	setp.gt.u32 	%p37, %r317, 3;
	mov.u32 	%r317, %r93;
	@%p37 bra 	$L__BB448_51;
	rem.u32 	%r214, %r2, %r4;
	setp.eq.s32 	%p38, %r214, 0;
	@%p38 bra 	$L__BB448_53;
	bra.uni 	$L__BB448_54;
$L__BB448_53:
	mad.lo.s32 	%r215, %r315, %r9, %r78;
	shl.b32 	%r216, %r215, 2;
	mov.u32 	%r217, _ZZ9cuda_gemmIiLi256ELi4ELi1ELi64ELi2ELi2ELi32ELi0ELi0EEviiiPT_S1_S1_iiE3Csh;
	add.s32 	%r218, %r217, %r216;
	st.shared.u32 	[%r218], %r319;
$L__BB448_54:
	add.s32 	%r315, %r315, %r14;
	setp.lt.s32 	%p39, %r315, %r21;
	@%p39 bra 	$L__BB448_46;
	bra.uni 	$L__BB448_44;
$L__BB448_55:
	setp.lt.s32 	%p23, %r12, %r21;
	@%p23 bra 	$L__BB448_56;
	bra.uni 	$L__BB448_60;
$L__BB448_56:
	rem.u32 	%r187, %r2, %r123;
	shl.b32 	%r188, %r187, 2;
	mov.u32 	%r189, _ZZ9cuda_gemmIiLi256ELi4ELi1ELi64ELi2ELi2ELi32ELi0ELi0EEviiiPT_S1_S1_iiE11kron_fac_sh;
	add.s32 	%r102, %r189, %r188;
	mov.u32 	%r323, %r12;
$L__BB448_57:
	setp.lt.s32 	%p24, %r123, 2;
	mad.lo.s32 	%r190, %r323, 12, %r102;
	ld.shared.u32 	%r106, [%r190];
	shfl.sync.idx.b32	%r191|%p25, %r106, %r37, %r22, -1;
	mul.lo.s32 	%r324, %r191, %r326;
	@%p24 bra 	$L__BB448_59;
	shfl.sync.idx.b32	%r192|%p26, %r106, %r38, %r22, -1;
	mad.lo.s32 	%r324, %r192, %r325, %r324;
$L__BB448_59:
	mad.lo.s32 	%r193, %r323, %r9, %r99;
	shl.b32 	%r194, %r193, 2;
	mov.u32 	%r195, _ZZ9cuda_gemmIiLi256ELi4ELi1ELi64ELi2ELi2ELi32ELi0ELi0EEviiiPT_S1_S1_iiE3Csh;
	add.s32 	%r196, %r195, %r194;
	st.shared.u32 	[%r196], %r324;
	add.s32 	%r323, %r323, %r14;
	setp.lt.s32 	%p27, %r323, %r21;
	@%p27 bra 	$L__BB448_57;
$L__BB448_60:
	add.s32 	%r321, %r321, %r10;
	setp.lt.s32 	%p28, %r321, %r9;
	@%p28 bra 	$L__BB448_36;
$L__BB448_61:
	bar.sync 	0;
	@%p8 bra 	$L__BB448_68;
	setp.eq.s32 	%p51, %r27, 0;
	mad.lo.s32 	%r114, %r295, %r120, %r24;
	div.s32 	%r115, %r121, %r123;
	mov.u32 	%r327, %r1;
	@%p51 bra 	$L__BB448_66;
	setp.eq.s32 	%p52, %r27, 1;
	div.s32 	%r241, %r1, %r9;
	mad.lo.s32 	%r242, %r115, %r241, %r114;
	mul.lo.s32 	%r243, %r241, %r9;
	sub.s32 	%r244, %r1, %r243;
	add.s32 	%r245, %r242, %r244;
	ld.shared.u32 	%r246, [%r33];
	mul.wide.s32 	%rd26, %r245, 4;
	add.s64 	%rd27, %rd2, %rd26;
	st.global.u32 	[%rd27], %r246;
	mov.u32 	%r327, %r25;
	@%p52 bra 	$L__BB448_66;
	setp.eq.s32 	%p53, %r27, 2;
	div.s32 	%r247, %r25, %r9;
	mad.lo.s32 	%r248, %r115, %r247, %r114;
	mul.lo.s32 	%r249, %r247, %r9;
	sub.s32 	%r250, %r25, %r249;
	add.s32 	%r251, %r248, %r250;
	ld.shared.u32 	%r252, [%r34];
	mul.wide.s32 	%rd28, %r251, 4;
	add.s64 	%rd29, %rd2, %rd28;
	st.global.u32 	[%rd29], %r252;
	mov.u32 	%r327, %r31;
	@%p53 bra 	$L__BB448_66;
	div.s32 	%r253, %r31, %r9;
	mad.lo.s32 	%r254, %r115, %r253, %r114;
	mul.lo.s32 	%r255, %r253, %r9;
	sub.s32 	%r256, %r31, %r255;
	add.s32 	%r257, %r254, %r256;
	ld.shared.u32 	%r258, [%r35];
	mul.wide.s32 	%rd30, %r257, 4;
	add.s64 	%rd31, %rd2, %rd30;
	st.global.u32 	[%rd31], %r258;
	mov.u32 	%r327, %r32;
$L__BB448_66:
	setp.lt.u32 	%p54, %r26, 3;
	@%p54 bra 	$L__BB448_68;
$L__BB448_67:
	div.s32 	%r259, %r327, %r9;
	mad.lo.s32 	%r260, %r115, %r259, %r114;
	mul.lo.s32 	%r261, %r259, %r9;
	sub.s32 	%r262, %r327, %r261;
	add.s32 	%r263, %r260, %r262;
	shl.b32 	%r264, %r327, 2;
	mov.u32 	%r265, _ZZ9cuda_gemmIiLi256ELi4ELi1ELi64ELi2ELi2ELi32ELi0ELi0EEviiiPT_S1_S1_iiE3Csh;
	add.s32 	%r266, %r265, %r264;
	ld.shared.u32 	%r267, [%r266];
	mul.wide.s32 	%rd32, %r263, 4;
	add.s64 	%rd33, %rd2, %rd32;
	st.global.u32 	[%rd33], %r267;
	add.s32 	%r268, %r327, %r13;
	div.s32 	%r269, %r268, %r9;
	mad.lo.s32 	%r270, %r115, %r269, %r114;
	mul.lo.s32 	%r271, %r269, %r9;
	sub.s32 	%r272, %r268, %r271;
	add.s32 	%r273, %r270, %r272;
	add.s32 	%r274, %r266, %r29;
	ld.shared.u32 	%r275, [%r274];
	mul.wide.s32 	%rd34, %r273, 4;
	add.s64 	%rd35, %rd2, %rd34;
	st.global.u32 	[%rd35], %r275;
	add.s32 	%r276, %r268, %r13;
	div.s32 	%r277, %r276, %r9;
	mad.lo.s32 	%r278, %r115, %r277, %r114;
	mul.lo.s32 	%r279, %r277, %r9;
	sub.s32 	%r280, %r276, %r279;
	add.s32 	%r281, %r278, %r280;
	add.s32 	%r282, %r274, %r29;
	ld.shared.u32 	%r283, [%r282];
	mul.wide.s32 	%rd36, %r281, 4;
	add.s64 	%rd37, %rd2, %rd36;
	st.global.u32 	[%rd37], %r283;
	add.s32 	%r284, %r276, %r13;
	div.s32 	%r285, %r284, %r9;
	mad.lo.s32 	%r286, %r115, %r285, %r114;
	mul.lo.s32 	%r287, %r285, %r9;
	sub.s32 	%r288, %r284, %r287;
	add.s32 	%r289, %r286, %r288;
	add.s32 	%r290, %r282, %r29;
	ld.shared.u32 	%r291, [%r290];
	mul.wide.s32 	%rd38, %r289, 4;
	add.s64 	%rd39, %rd2, %rd38;
	st.global.u32 	[%rd39], %r291;
	add.s32 	%r327, %r284, %r13;
	setp.lt.u32 	%p55, %r327, 64;
	@%p55 bra 	$L__BB448_67;
$L__BB448_68:
	add.s32 	%r295, %r295, %r16;
	setp.lt.u32 	%p56, %r295, %r17;
	@%p56 bra 	$L__BB448_5;
$L__BB448_69:
	ret;

}
	// .globl	_Z9cuda_gemmIiLi256ELi4ELi1ELi64ELi2ELi2ELi32ELi0ELi1EEviiiPT_S1_S1_ii
.visible .entry _Z9cuda_gemmIiLi256ELi4ELi1ELi64ELi2ELi2ELi32ELi0ELi1EEviiiPT_S1_S1_ii(
	.param .u32 _Z9cuda_gemmIiLi256ELi4ELi1ELi64ELi2ELi2ELi32ELi0ELi1EEviiiPT_S1_S1_ii_param_0,
	.param .u32 _Z9cuda_gemmIiLi256ELi4ELi1ELi64ELi2ELi2ELi32ELi0ELi1EEviiiPT_S1_S1_ii_param_1,
	.param .u32 _Z9cuda_gemmIiLi256ELi4ELi1ELi64ELi2ELi2ELi32ELi0ELi1EEviiiPT_S1_S1_ii_param_2,
	.param .u64 .ptr .align 1 _Z9cuda_gemmIiLi256ELi4ELi1ELi64ELi2ELi2ELi32ELi0ELi1EEviiiPT_S1_S1_ii_param_3,
	.param .u64 .ptr .align 1 _Z9cuda_gemmIiLi256ELi4ELi1ELi64ELi2ELi2ELi32ELi0ELi1EEviiiPT_S1_S1_ii_param_4,
	.param .u64 .ptr .align 1 _Z9cuda_gemmIiLi256ELi4ELi1ELi64ELi2ELi2ELi32ELi0ELi1EEviiiPT_S1_S1_ii_param_5,
	.param .u32 _Z9cuda_gemmIiLi256ELi4ELi1ELi64ELi2ELi2ELi32ELi0ELi1EEviiiPT_S1_S1_ii_param_6,
	.param .u32 _Z9cuda_gemmIiLi256ELi4ELi1ELi64ELi2ELi2ELi32ELi0ELi1EEviiiPT_S1_S1_ii_param_7
)
.maxntid 256
{
	.reg .pred 	%p<27>;
	.reg .b32 	%r<178>;
	.reg .b64 	%rd<40>;
	// demoted variable
	.shared .align 128 .b8 _ZZ9cuda_gemmIiLi256ELi4ELi1ELi64ELi2ELi2ELi32ELi0ELi1EEviiiPT_S1_S1_iiE11kron_fac_sh[24];
	// demoted variable
	.shared .align 128 .b8 _ZZ9cuda_gemmIiLi256ELi4ELi1ELi64ELi2ELi2ELi32ELi0ELi1EEviiiPT_S1_S1_iiE3Ash[256];
	// demoted variable
	.shared .align 128 .b8 _ZZ9cuda_gemmIiLi256ELi4ELi1ELi64ELi2ELi2ELi32ELi0ELi1EEviiiPT_S1_S1_iiE3Csh[256];
	ld.param.u32 	%r51, [_Z9cuda_gemmIiLi256ELi4ELi1ELi64ELi2ELi2ELi32ELi0ELi1EEviiiPT_S1_S1_ii_param_1];
	ld.param.u32 	%r52, [_Z9cuda_gemmIiLi256ELi4ELi1ELi64ELi2ELi2ELi32ELi0ELi1EEviiiPT_S1_S1_ii_param_2];
	ld.param.u64 	%rd10, [_Z9cuda_gemmIiLi256ELi4ELi1ELi64ELi2ELi2ELi32ELi0ELi1EEviiiPT_S1_S1_ii_param_3];
	ld.param.u64 	%rd9, [_Z9cuda_gemmIiLi256ELi4ELi1ELi64ELi2ELi2ELi32ELi0ELi1EEviiiPT_S1_S1_ii_param_4];
	ld.param.u64 	%rd11, [_Z9cuda_gemmIiLi256ELi4ELi1ELi64ELi2ELi2ELi32ELi0ELi1EEviiiPT_S1_S1_ii_param_5];
	cvta.to.global.u64 	%rd1, %rd10;
	cvta.to.global.u64 	%rd2, %rd11;
	mov.u32 	%r1, %tid.x;
	setp.gt.u32 	%p1, %r1, 3;
	@%p1 bra 	$L__BB449_3;
	mov.u32 	%r2, %ntid.x;
	cvta.to.global.u64 	%rd3, %rd9;
	mov.u32 	%r55, _ZZ9cuda_gemmIiLi256ELi4ELi1ELi64ELi2ELi2ELi32ELi0ELi1EEviiiPT_S1_S1_iiE11kron_fac_sh;
	mov.u32 	%r167, %r1;
$L__BB449_2:
	mul.wide.u32 	%rd12, %r167, 4;
	add.s64 	%rd13, %rd3, %rd12;
	ld.global.u32 	%r53, [%rd13];
	and.b32  	%r54, %r167, 1;
	mad.lo.s32 	%r56, %r54, 12, %r55;
	shl.b32 	%r57, %r167, 1;
	and.b32  	%r58, %r57, -4;
	add.s32 	%r59, %r56, %r58;
	st.shared.u32 	[%r59], %r53;
	add.s32 	%r167, %r167, %r2;
	setp.lt.u32 	%p2, %r167, 4;
	@%p2 bra 	$L__BB449_2;
$L__BB449_3:
	and.b32  	%r5, %r1, 31;
	mov.u32 	%r6, %ntid.x;
	mov.u32 	%r168, %ctaid.y;
	mov.u32 	%r8, %nctaid.y;
	shl.b32 	%r9, %r8, 2;
	setp.ge.u32 	%p3, %r168, %r9;
	@%p3 bra 	$L__BB449_30;
	mov.u32 	%r60, %ctaid.x;
	shl.b32 	%r10, %r60, 6;
	and.b32  	%r11, %r1, 1;
	shl.b32 	%r61, %r1, 2;
	and.b32  	%r62, %r61, 4;
	mov.u32 	%r63, _ZZ9cuda_gemmIiLi256ELi4ELi1ELi64ELi2ELi2ELi32ELi0ELi1EEviiiPT_S1_S1_iiE11kron_fac_sh;
	add.s32 	%r12, %r63, %r62;
	shl.b32 	%r13, %r60, 5;
	shr.u32 	%r64, %r52, 31;
	add.s32 	%r65, %r52, %r64;
	shr.s32 	%r14, %r65, 1;
	add.s32 	%r15, %r1, %r6;
	max.u32 	%r66, %r15, 64;
	setp.lt.u32 	%p4, %r15, 64;
	selp.u32 	%r67, 1, 0, %p4;
	add.s32 	%r68, %r15, %r67;
	sub.s32 	%r69, %r66, %r68;
	div.u32 	%r70, %r69, %r6;
	add.s32 	%r16, %r70, %r67;
	add.s32 	%r71, %r16, 1;
	and.b32  	%r17, %r71, 3;
	mov.u32 	%r72, _ZZ9cuda_gemmIiLi256ELi4ELi1ELi64ELi2ELi2ELi32ELi0ELi1EEviiiPT_S1_S1_iiE3Ash;
	add.s32 	%r18, %r72, %r61;
	shl.b32 	%r19, %r6, 2;
	add.s32 	%r20, %r18, %r19;
	add.s32 	%r21, %r15, %r6;
	add.s32 	%r22, %r21, %r6;
	mov.u32 	%r73, _ZZ9cuda_gemmIiLi256ELi4ELi1ELi64ELi2ELi2ELi32ELi0ELi1EEviiiPT_S1_S1_iiE3Csh;
	add.s32 	%r23, %r73, %r61;
	add.s32 	%r24, %r23, %r19;
	add.s32 	%r25, %r24, %r19;
	xor.b32  	%r26, %r11, 1;
	mul.wide.u32 	%rd14, %r6, 4;
	add.s64 	%rd4, %rd1, %rd14;
	mul.wide.u32 	%rd15, %r6, 8;
	add.s64 	%rd5, %rd1, %rd15;
	mul.wide.u32 	%rd16, %r6, 12;
	add.s64 	%rd6, %rd1, %rd16;
	cvt.u64.u32 	%rd18, %r19;
$L__BB449_5:
	setp.gt.u32 	%p5, %r1, 63;
	@%p5 bra 	$L__BB449_19;
	setp.eq.s32 	%p6, %r17, 0;
	mul.lo.s32 	%r28, %r168, %r52;
	mov.u32 	%r169, %r1;
	@%p6 bra 	$L__BB449_10;
	setp.eq.s32 	%p7, %r17, 1;
	add.s32 	%r74, %r28, %r10;
	add.s32 	%r75, %r74, %r1;
	mul.wide.s32 	%rd17, %r75, 4;
	add.s64 	%rd7, %rd1, %rd17;
	ld.global.u32 	%r76, [%rd7];
	st.shared.u32 	[%r18], %r76;
	mov.u32 	%r169, %r15;
	@%p7 bra 	$L__BB449_10;
	setp.eq.s32 	%p8, %r17, 2;
	add.s64 	%rd8, %rd7, %rd18;
	ld.global.u32 	%r77, [%rd8];
	st.shared.u32 	[%r20], %r77;
	mov.u32 	%r169, %r21;
	@%p8 bra 	$L__BB449_10;
	add.s64 	%rd20, %rd8, %rd18;
	ld.global.u32 	%r78, [%rd20];
	add.s32 	%r79, %r20, %r19;
	st.shared.u32 	[%r79], %r78;
	mov.u32 	%r169, %r22;
$L__BB449_10:
	setp.lt.u32 	%p9, %r16, 3;
	@%p9 bra 	$L__BB449_13;
	shl.b32 	%r80, %r169, 2;
	mov.u32 	%r81, _ZZ9cuda_gemmIiLi256ELi4ELi1ELi64ELi2ELi2ELi32ELi0ELi1EEviiiPT_S1_S1_iiE3Ash;
	add.s32 	%r172, %r81, %r80;
	add.s32 	%r82, %r10, %r169;
	add.s32 	%r171, %r82, %r28;
$L__BB449_12:
	mul.wide.s32 	%rd21, %r171, 4;
	add.s64 	%rd22, %rd4, %rd21;
	add.s64 	%rd23, %rd5, %rd21;
	add.s64 	%rd24, %rd6, %rd21;
	add.s64 	%rd25, %rd1, %rd21;
	ld.global.u32 	%r83, [%rd25];
	st.shared.u32 	[%r172], %r83;
	ld.global.u32 	%r84, [%rd22];
	add.s32 	%r85, %r172, %r19;
	st.shared.u32 	[%r85], %r84;
	ld.global.u32 	%r86, [%rd23];
	shl.b32 	%r87, %r6, 3;
	add.s32 	%r88, %r172, %r87;
	st.shared.u32 	[%r88], %r86;
	ld.global.u32 	%r89, [%rd24];
	mad.lo.s32 	%r90, %r6, 12, %r172;
	st.shared.u32 	[%r90], %r89;
	add.s32 	%r169, %r169, %r19;
	shl.b32 	%r91, %r6, 4;
	add.s32 	%r172, %r172, %r91;
	add.s32 	%r171, %r171, %r19;
	setp.lt.u32 	%p10, %r169, 64;
	@%p10 bra 	$L__BB449_12;
$L__BB449_13:
	setp.eq.s32 	%p11, %r17, 0;
	mov.u32 	%r170, %r1;
	@%p11 bra 	$L__BB449_17;
	setp.eq.s32 	%p12, %r17, 1;
	mov.b32 	%r92, 0;
	st.shared.u32 	[%r23], %r92;
	mov.u32 	%r170, %r15;
	@%p12 bra 	$L__BB449_17;
	setp.eq.s32 	%p13, %r17, 2;
	mov.b32 	%r93, 0;
	st.shared.u32 	[%r24], %r93;
	mov.u32 	%r170, %r21;
	@%p13 bra 	$L__BB449_17;
	mov.b32 	%r94, 0;
	st.shared.u32 	[%r25], %r94;
	mov.u32 	%r170, %r22;
$L__BB449_17:
	setp.lt.u32 	%p14, %r16, 3;
	@%p14 bra 	$L__BB449_19;
$L__BB449_18:
	shl.b32 	%r95, %r170, 2;
	mov.u32 	%r96, _ZZ9cuda_gemmIiLi256ELi4ELi1ELi64ELi2ELi2ELi32ELi0ELi1EEviiiPT_S1_S1_iiE3Csh;
	add.s32 	%r97, %r96, %r95;
	mov.b32 	%r98, 0;
	st.shared.u32 	[%r97], %r98;
	add.s32 	%r99, %r97, %r19;
	st.shared.u32 	[%r99], %r98;
	add.s32 	%r100, %r99, %r19;
	st.shared.u32 	[%r100], %r98;
	add.s32 	%r101, %r100, %r19;
	st.shared.u32 	[%r101], %r98;
	add.s32 	%r170, %r19, %r170;
	setp.lt.u32 	%p15, %r170, 64;
	@%p15 bra 	$L__BB449_18;
$L__BB449_19:
	setp.gt.u32 	%p16, %r1, 63;
	bar.sync 	0;
	@%p16 bra 	$L__BB449_22;
	shr.u32 	%r175, %r1, 5;
	shl.b32 	%r102, %r5, 1;
	or.b32  	%r103, %r102, %r11;
	shl.b32 	%r104, %r103, 2;
	mov.u32 	%r105, _ZZ9cuda_gemmIiLi256ELi4ELi1ELi64ELi2ELi2ELi32ELi0ELi1EEviiiPT_S1_S1_iiE3Ash;
	add.s32 	%r106, %r105, %r104;
	ld.shared.u32 	%r42, [%r106];
	or.b32  	%r107, %r102, %r26;
	shl.b32 	%r108, %r107, 2;
	add.s32 	%r109, %r105, %r108;
	ld.shared.u32 	%r43, [%r109];
$L__BB449_21:
	mad.lo.s32 	%r110, %r175, 12, %r12;
	ld.shared.u32 	%r111, [%r110];
	shfl.sync.idx.b32	%r112|%p17, %r111, %r11, 7711, -1;
	mul.lo.s32 	%r113, %r112, %r42;
	shfl.sync.idx.b32	%r114|%p18, %r111, %r26, 7711, -1;
	mad.lo.s32 	%r115, %r114, %r43, %r113;
	shl.b32 	%r116, %r5, 2;
	shl.b32 	%r117, %r175, 7;
	or.b32  	%r118, %r117, %r116;
	mov.u32 	%r119, _ZZ9cuda_gemmIiLi256ELi4ELi1ELi64ELi2ELi2ELi32ELi0ELi1EEviiiPT_S1_S1_iiE3Csh;
	add.s32 	%r120, %r119, %r118;
	ld.shared.u32 	%r121, [%r120];
	add.s32 	%r122, %r121, %r115;
	st.shared.u32 	[%r120], %r122;
	shr.u32 	%r123, %r6, 5;
	add.s32 	%r175, %r175, %r123;
	setp.lt.u32 	%p19, %r175, 2;
	@%p19 bra 	$L__BB449_21;
$L__BB449_22:
	setp.gt.u32 	%p20, %r1, 63;
	bar.sync 	0;
	@%p20 bra 	$L__BB449_29;
	setp.eq.s32 	%p21, %r17, 0;
	mad.lo.s32 	%r46, %r168, %r51, %r13;
	mov.u32 	%r176, %r1;
	@%p21 bra 	$L__BB449_27;
	setp.eq.s32 	%p22, %r17, 1;
	shr.u32 	%r124, %r1, 5;
	mad.lo.s32 	%r125, %r124, %r14, %r5;
	add.s32 	%r126, %r46, %r125;
	ld.shared.u32 	%r127, [%r23];
	mul.wide.s32 	%rd26, %r126, 4;
	add.s64 	%rd27, %rd2, %rd26;
	st.global.u32 	[%rd27], %r127;
	mov.u32 	%r176, %r15;
	@%p22 bra 	$L__BB449_27;
	setp.eq.s32 	%p23, %r17, 2;
	and.b32  	%r128, %r15, 31;
	shr.u32 	%r129, %r15, 5;
	mad.lo.s32 	%r130, %r129, %r14, %r128;
	add.s32 	%r131, %r46, %r130;
	ld.shared.u32 	%r132, [%r24];
	mul.wide.s32 	%rd28, %r131, 4;
	add.s64 	%rd29, %rd2, %rd28;
	st.global.u32 	[%rd29], %r132;
	mov.u32 	%r176, %r21;
	@%p23 bra 	$L__BB449_27;
	and.b32  	%r133, %r21, 31;
	shr.u32 	%r134, %r21, 5;
	mad.lo.s32 	%r135, %r134, %r14, %r133;
	add.s32 	%r136, %r46, %r135;
	ld.shared.u32 	%r137, [%r25];
	mul.wide.s32 	%rd30, %r136, 4;
	add.s64 	%rd31, %rd2, %rd30;
	st.global.u32 	[%rd31], %r137;
	mov.u32 	%r176, %r22;
$L__BB449_27:
	setp.lt.u32 	%p24, %r16, 3;
	@%p24 bra 	$L__BB449_29;
$L__BB449_28:
	shr.u32 	%r138, %r176, 5;
	and.b32  	%r139, %r176, 31;
	add.s32 	%r140, %r46, %r139;
	mad.lo.s32 	%r141, %r138, %r14, %r140;
	shl.b32 	%r142, %r176, 2;
	mov.u32 	%r143, _ZZ9cuda_gemmIiLi256ELi4ELi1ELi64ELi2ELi2ELi32ELi0ELi1EEviiiPT_S1_S1_iiE3Csh;
	add.s32 	%r144, %r143, %r142;
	ld.shared.u32 	%r145, [%r144];
	mul.wide.s32 	%rd32, %r141, 4;
	add.s64 	%rd33, %rd2, %rd32;
	st.global.u32 	[%rd33], %r145;
	add.s32 	%r146, %r176, %r6;
	shr.u32 	%r147, %r146, 5;
	and.b32  	%r148, %r146, 31;
	add.s32 	%r149, %r46, %r148;
	mad.lo.s32 	%r150, %r147, %r14, %r149;
	add.s32 	%r151, %r144, %r19;
	ld.shared.u32 	%r152, [%r151];
	mul.wide.s32 	%rd34, %r150, 4;
	add.s64 	%rd35, %rd2, %rd34;
	st.global.u32 	[%rd35], %r152;
	add.s32 	%r153, %r146, %r6;
	shr.u32 	%r154, %r153, 5;
	and.b32  	%r155, %r153, 31;
	add.s32 	%r156, %r46, %r155;
	mad.lo.s32 	%r157, %r154, %r14, %r156;
	add.s32 	%r158, %r151, %r19;
	ld.shared.u32 	%r159, [%r158];
	mul.wide.s32 	%rd36, %r157, 4;
	add.s64 	%rd37, %rd2, %rd36;
	st.global.u32 	[%rd37], %r159;
	add.s32 	%r160, %r153, %r6;
	shr.u32 	%r161, %r160, 5;
	and.b32  	%r162, %r160, 31;
	add.s32 	%r163, %r46, %r162;
	mad.lo.s32 	%r164, %r161, %r14, %r163;
	add.s32 	%r165, %r158, %r19;
	ld.shared.u32 	%r166, [%r165];
	mul.wide.s32 	%rd38, %r164, 4;
	add.s64 	%rd39, %rd2, %rd38;
	st.global.u32 	[%rd39], %r166;
	add.s32 	%r176, %r160, %r6;
	setp.lt.u32 	%p25, %r176, 64;
	@%p25 bra 	$L__BB449_28;
$L__BB449_29:
	add.s32 	%r168, %r168, %r8;
	setp.lt.u32 	%p26, %r168, %r9;
	@%p26 bra 	$L__BB449_5;
$L__BB449_30:
	ret;

}
	// .globl	_Z9cuda_gemmIiLi256ELi4ELi1ELi64ELi2ELi2ELi32ELi1ELi0EEviiiPT_S1_S1_ii
.visible .entry _Z9cuda_gemmIiLi256ELi4ELi1ELi64ELi2ELi2ELi32ELi1ELi0EEviiiPT_S1_S1_ii(
	.param .u32 _Z9cuda_gemmIiLi256ELi4ELi1ELi64ELi2ELi2ELi32ELi1ELi0EEviiiPT_S1_S1_ii_param_0,
	.param .u32 _Z9cuda_gemmIiLi256ELi4ELi1ELi64ELi2ELi2ELi32ELi1ELi0EEviiiPT_S1_S1_ii_param_1,
	.param .u32 _Z9cuda_gemmIiLi256ELi4ELi1ELi64ELi2ELi2ELi32ELi1ELi0EEviiiPT_S1_S1_ii_param_2,
	.param .u64 .ptr .align 1 _Z9cuda_gemmIiLi256ELi4ELi1ELi64ELi2ELi2ELi32ELi1ELi0EEviiiPT_S1_S1_ii_param_3,
	.param .u64 .ptr .align 1 _Z9cuda_gemmIiLi256ELi4ELi1ELi64ELi2ELi2ELi32ELi1ELi0EEviiiPT_S1_S1_ii_param_4,
	.param .u64 .ptr .align 1 _Z9cuda_gemmIiLi256ELi4ELi1ELi64ELi2ELi2ELi32ELi1ELi0EEviiiPT_S1_S1_ii_param_5,
	.param .u32 _Z9cuda_gemmIiLi256ELi4ELi1ELi64ELi2ELi2ELi32ELi1ELi0EEviiiPT_S1_S1_ii_param_6,
	.param .u32 _Z9cuda_gemmIiLi256ELi4ELi1ELi64ELi2ELi2ELi32ELi1ELi0EEviiiPT_S1_S1_ii_param_7
)
.maxntid 256
{
	.reg .pred 	%p<57>;
	.reg .b32 	%r<291>;
	.reg .b64 	%rd<35>;
	// demoted variable
	.shared .align 128 .b8 _ZZ9cuda_gemmIiLi256ELi4ELi1ELi64ELi2ELi2ELi32ELi1ELi0EEviiiPT_S1_S1_iiE11kron_fac_sh[24];
	// demoted variable
	.shared .align 128 .b8 _ZZ9cuda_gemmIiLi256ELi4ELi1ELi64ELi2ELi2ELi32ELi1ELi0EEviiiPT_S1_S1_iiE3Ash[256];
	// demoted variable
	.shared .align 128 .b8 _ZZ9cuda_gemmIiLi256ELi4ELi1ELi64ELi2ELi2ELi32ELi1ELi0EEviiiPT_S1_S1_iiE3Csh[256];
	ld.param.u64 	%rd9, [_Z9cuda_gemmIiLi256ELi4ELi1ELi64ELi2ELi2ELi32ELi1ELi0EEviiiPT_S1_S1_ii_param_3];
	ld.param.u64 	%rd8, [_Z9cuda_gemmIiLi256ELi4ELi1ELi64ELi2ELi2ELi32ELi1ELi0EEviiiPT_S1_S1_ii_param_4];
	ld.param.u64 	%rd10, [_Z9cuda_gemmIiLi256ELi4ELi1ELi64ELi2ELi2ELi32ELi1ELi0EEviiiPT_S1_S1_ii_param_5];
	ld.param.u32 	%r110, [_Z9cuda_gemmIiLi256ELi4ELi1ELi64ELi2ELi2ELi32ELi1ELi0EEviiiPT_S1_S1_ii_param_6];
	ld.param.u32 	%r111, [_Z9cuda_gemmIiLi256ELi4ELi1ELi64ELi2ELi2ELi32ELi1ELi0EEviiiPT_S1_S1_ii_param_7];
	cvta.to.global.u64 	%rd1, %rd9;
	cvta.to.global.u64 	%rd2, %rd10;
	mov.u32 	%r1, %tid.x;
	and.b32  	%r2, %r1, 31;
	setp.lt.s32 	%p1, %r111, 16;
	shr.u32 	%r3, %r111, 4;
	selp.b32 	%r4, 1, %r3, %p1;
	mul.lo.s32 	%r5, %r111, %r110;
	setp.ge.u32 	%p2, %r1, %r5;
	@%p2 bra 	$L__BB450_3;
	mov.u32 	%r6, %ntid.x;
	cvta.to.global.u64 	%rd3, %rd8;
	mov.u32 	%r254, %r1;
$L__BB450_2:
	mul.wide.u32 	%rd11, %r254, 4;
	add.s64 	%rd12, %rd3, %rd11;
	ld.global.u32 	%r112, [%rd12];
	rem.u32 	%r113, %r254, %r110;
	mov.u32 	%r114, _ZZ9cuda_gemmIiLi256ELi4ELi1ELi64ELi2ELi2ELi32ELi1ELi0EEviiiPT_S1_S1_iiE11kron_fac_sh;
	mad.lo.s32 	%r115, %r113, 12, %r114;
	div.u32 	%r116, %r254, %r111;
	shl.b32 	%r117, %r116, 2;
	add.s32 	%r118, %r115, %r117;
	st.shared.u32 	[%r118], %r112;
	add.s32 	%r254, %r254, %r6;
	setp.lt.u32 	%p3, %r254, %r5;
	@%p3 bra 	$L__BB450_2;
$L__BB450_3:
	div.s32 	%r9, 64, %r111;
	mul.lo.s32 	%r119, %r9, %r4;
	min.s32 	%r10, %r119, 256;
	div.u32 	%r12, %r1, %r10;
	mul.lo.s32 	%r120, %r12, %r10;
	sub.s32 	%r121, %r1, %r120;
	div.u32 	%r11, %r121, %r4;
	mov.u32 	%r13, %ntid.x;
	div.u32 	%r14, %r13, %r10;
	mov.u32 	%r257, %ctaid.y;
	mov.u32 	%r16, %nctaid.y;
	shl.b32 	%r122, %r16, 2;
	setp.ge.u32 	%p4, %r257, %r122;
	@%p4 bra 	$L__BB450_69;
	and.b32  	%r17, %r11, 1;
	rem.u32 	%r124, %r1, %r4;
	shl.b32 	%r18, %r124, 1;
	min.s32 	%r19, %r110, 2;
	shl.b32 	%r125, %r111, 8;
	sub.s32 	%r20, 8223, %r125;
	shl.b32 	%r126, %r4, 8;
	sub.s32 	%r21, 8223, %r126;
	add.s32 	%r22, %r1, %r13;
	max.u32 	%r127, %r22, 64;
	setp.lt.u32 	%p5, %r22, 64;
	selp.u32 	%r128, 1, 0, %p5;
	add.s32 	%r129, %r22, %r128;
	sub.s32 	%r130, %r127, %r129;
	div.u32 	%r131, %r130, %r13;
	add.s32 	%r23, %r131, %r128;
	add.s32 	%r132, %r23, 1;
	and.b32  	%r24, %r132, 3;
	shl.b32 	%r133, %r1, 2;
	mov.u32 	%r134, _ZZ9cuda_gemmIiLi256ELi4ELi1ELi64ELi2ELi2ELi32ELi1ELi0EEviiiPT_S1_S1_iiE3Ash;
	add.s32 	%r25, %r134, %r133;
	shl.b32 	%r26, %r13, 2;
	add.s32 	%r27, %r25, %r26;
	add.s32 	%r28, %r22, %r13;
	add.s32 	%r29, %r28, %r13;
	mov.u32 	%r135, _ZZ9cuda_gemmIiLi256ELi4ELi1ELi64ELi2ELi2ELi32ELi1ELi0EEviiiPT_S1_S1_iiE3Csh;
	add.s32 	%r30, %r135, %r133;
	add.s32 	%r31, %r30, %r26;
	setp.lt.s32 	%p6, %r17, %r111;
	selp.b32 	%r136, 0, %r111, %p6;
	sub.s32 	%r32, %r17, %r136;
	add.s32 	%r137, %r17, 1;
	setp.lt.s32 	%p7, %r137, %r111;
	selp.b32 	%r138, 0, %r111, %p7;
	sub.s32 	%r33, %r137, %r138;
	cvt.u64.u32 	%rd14, %r26;
$L__BB450_5:
	setp.gt.u32 	%p8, %r1, 63;
	@%p8 bra 	$L__BB450_19;
	setp.eq.s32 	%p9, %r24, 0;
	mov.u32 	%r258, %r1;
	@%p9 bra 	$L__BB450_10;
	setp.eq.s32 	%p10, %r24, 1;
	shl.b32 	%r139, %r257, 6;
	add.s32 	%r140, %r139, %r1;
	mul.wide.s32 	%rd13, %r140, 4;
	add.s64 	%rd4, %rd1, %rd13;
	ld.global.u32 	%r141, [%rd4];
	st.shared.u32 	[%r25], %r141;
	mov.u32 	%r258, %r22;
	@%p10 bra 	$L__BB450_10;
	setp.eq.s32 	%p11, %r24, 2;
	add.s64 	%rd5, %rd4, %rd14;
	ld.global.u32 	%r142, [%rd5];
	st.shared.u32 	[%r27], %r142;
	mov.u32 	%r258, %r28;
	@%p11 bra 	$L__BB450_10;
	add.s64 	%rd16, %rd5, %rd14;
	ld.global.u32 	%r143, [%rd16];
	add.s32 	%r144, %r27, %r26;
	st.shared.u32 	[%r144], %r143;
	mov.u32 	%r258, %r29;
$L__BB450_10:
	setp.lt.u32 	%p12, %r23, 3;
	@%p12 bra 	$L__BB450_13;
	shl.b32 	%r145, %r258, 2;
	mov.u32 	%r146, _ZZ9cuda_gemmIiLi256ELi4ELi1ELi64ELi2ELi2ELi32ELi1ELi0EEviiiPT_S1_S1_iiE3Ash;
	add.s32 	%r261, %r146, %r145;
	shl.b32 	%r147, %r257, 6;
	add.s32 	%r260, %r258, %r147;
$L__BB450_12:
	mul.wide.s32 	%rd17, %r260, 4;
	mov.u32 	%r148, %ntid.x;
	mul.wide.u32 	%rd18, %r148, 4;
	add.s64 	%rd19, %rd1, %rd17;
	add.s64 	%rd20, %rd19, %rd18;
	mul.wide.u32 	%rd21, %r148, 8;
	add.s64 	%rd22, %rd19, %rd21;
	mul.wide.u32 	%rd23, %r148, 12;
	add.s64 	%rd24, %rd19, %rd23;
	ld.global.u32 	%r149, [%rd19];
	st.shared.u32 	[%r261], %r149;
	ld.global.u32 	%r150, [%rd20];
	add.s32 	%r151, %r261, %r26;
	st.shared.u32 	[%r151], %r150;
	ld.global.u32 	%r152, [%rd22];
	shl.b32 	%r153, %r148, 3;
	add.s32 	%r154, %r261, %r153;
	st.shared.u32 	[%r154], %r152;
	ld.global.u32 	%r155, [%rd24];
	mad.lo.s32 	%r156, %r148, 12, %r261;
	st.shared.u32 	[%r156], %r155;
	add.s32 	%r258, %r258, %r26;
	shl.b32 	%r157, %r148, 4;
	add.s32 	%r261, %r261, %r157;
	add.s32 	%r260, %r260, %r26;
	setp.lt.u32 	%p13, %r258, 64;
	@%p13 bra 	$L__BB450_12;
$L__BB450_13:
	setp.eq.s32 	%p14, %r24, 0;
	mov.u32 	%r259, %r1;
	@%p14 bra 	$L__BB450_17;
	setp.eq.s32 	%p15, %r24, 1;
	mov.b32 	%r158, 0;
	st.shared.u32 	[%r30], %r158;
	mov.u32 	%r259, %r22;
	@%p15 bra 	$L__BB450_17;
	setp.eq.s32 	%p16, %r24, 2;
	mov.b32 	%r159, 0;
	st.shared.u32 	[%r31], %r159;
	mov.u32 	%r259, %r28;
	@%p16 bra 	$L__BB450_17;
	add.s32 	%r160, %r31, %r26;
	mov.b32 	%r161, 0;
	st.shared.u32 	[%r160], %r161;
	mov.u32 	%r259, %r29;
$L__BB450_17:
	setp.lt.u32 	%p17, %r23, 3;
	@%p17 bra 	$L__BB450_19;
$L__BB450_18:
	shl.b32 	%r162, %r259, 2;
	mov.u32 	%r163, _ZZ9cuda_gemmIiLi256ELi4ELi1ELi64ELi2ELi2ELi32ELi1ELi0EEviiiPT_S1_S1_iiE3Csh;
	add.s32 	%r164, %r163, %r162;
	mov.b32 	%r165, 0;
	st.shared.u32 	[%r164], %r165;
	add.s32 	%r166, %r164, %r26;
	st.shared.u32 	[%r166], %r165;
	add.s32 	%r167, %r166, %r26;
	st.shared.u32 	[%r167], %r165;
	add.s32 	%r168, %r167, %r26;
	st.shared.u32 	[%r168], %r165;
	add.s32 	%r259, %r26, %r259;
	setp.lt.u32 	%p18, %r259, 64;
	@%p18 bra 	$L__BB450_18;
$L__BB450_19:
	setp.lt.s32 	%p19, %r9, 1;
	bar.sync 	0;
	@%p19 bra 	$L__BB450_61;
	setp.ne.s32 	%p20, %r4, 1;
	@%p20 bra 	$L__BB450_34;
	mov.b32 	%r266, 0;
$L__BB450_22:
	setp.lt.s32 	%p41, %r111, 1;
	add.s32 	%r52, %r266, %r11;
	mad.lo.s32 	%r53, %r52, %r111, %r18;
	@%p41 bra 	$L__BB450_24;
	add.s32 	%r213, %r53, %r17;
	shl.b32 	%r214, %r213, 2;
	mov.u32 	%r215, _ZZ9cuda_gemmIiLi256ELi4ELi1ELi64ELi2ELi2ELi32ELi1ELi0EEviiiPT_S1_S1_iiE3Ash;
	add.s32 	%r216, %r215, %r214;
	ld.shared.u32 	%r288, [%r216];
$L__BB450_24:
	setp.lt.s32 	%p42, %r111, 2;
	@%p42 bra 	$L__BB450_26;
	xor.b32  	%r217, %r17, 1;
	add.s32 	%r218, %r53, %r217;
	shl.b32 	%r219, %r218, 2;
	mov.u32 	%r220, _ZZ9cuda_gemmIiLi256ELi4ELi1ELi64ELi2ELi2ELi32ELi1ELi0EEviiiPT_S1_S1_iiE3Ash;
	add.s32 	%r221, %r220, %r219;
	ld.shared.u32 	%r287, [%r221];
$L__BB450_26:
	setp.lt.s32 	%p43, %r12, %r19;
	@%p43 bra 	$L__BB450_28;
$L__BB450_27:
	add.s32 	%r266, %r266, %r10;
	setp.lt.s32 	%p49, %r266, %r9;
	@%p49 bra 	$L__BB450_22;
	bra.uni 	$L__BB450_61;
$L__BB450_28:
	rem.s32 	%r222, %r2, %r111;
	shl.b32 	%r223, %r222, 2;
	mov.u32 	%r224, _ZZ9cuda_gemmIiLi256ELi4ELi1ELi64ELi2ELi2ELi32ELi1ELi0EEviiiPT_S1_S1_iiE11kron_fac_sh;
	add.s32 	%r59, %r224, %r223;
	mov.u32 	%r269, %r12;
$L__BB450_29:
	mad.lo.s32 	%r226, %r269, 12, %r59;
	ld.shared.u32 	%r61, [%r226];
	mov.b32 	%r271, 0;
	@%p41 bra 	$L__BB450_31;
	shfl.sync.idx.b32	%r227|%p45, %r61, %r32, %r20, -1;
	mul.lo.s32 	%r271, %r227, %r288;
$L__BB450_31:
	@%p42 bra 	$L__BB450_33;
	shfl.sync.idx.b32	%r228|%p47, %r61, %r33, %r20, -1;
	mad.lo.s32 	%r271, %r228, %r287, %r271;
$L__BB450_33:
	mad.lo.s32 	%r229, %r269, %r9, %r52;
	shl.b32 	%r230, %r229, 2;
	mov.u32 	%r231, _ZZ9cuda_gemmIiLi256ELi4ELi1ELi64ELi2ELi2ELi32ELi1ELi0EEviiiPT_S1_S1_iiE3Csh;
	add.s32 	%r232, %r231, %r230;
	ld.shared.u32 	%r233, [%r232];
	add.s32 	%r234, %r233, %r271;
	st.shared.u32 	[%r232], %r234;
	add.s32 	%r269, %r269, %r14;
	setp.lt.s32 	%p48, %r269, %r19;
	@%p48 bra 	$L__BB450_29;
	bra.uni 	$L__BB450_27;
$L__BB450_34:
	setp.gt.u32 	%p21, %r111, 31;
	@%p21 bra 	$L__BB450_38;
	mov.b32 	%r283, 0;
$L__BB450_36:
	add.s32 	%r91, %r283, %r11;
	mad.lo.s32 	%r92, %r91, %r111, %r18;
	add.s32 	%r170, %r92, %r17;
	shl.b32 	%r171, %r170, 2;
	mov.u32 	%r172, _ZZ9cuda_gemmIiLi256ELi4ELi1ELi64ELi2ELi2ELi32ELi1ELi0EEviiiPT_S1_S1_iiE3Ash;
	add.s32 	%r173, %r172, %r171;
	ld.shared.u32 	%r288, [%r173];
	setp.gt.s32 	%p22, %r111, 1;
	@%p22 bra 	$L__BB450_37;
	bra.uni 	$L__BB450_55;
$L__BB450_37:
	xor.b32  	%r174, %r17, 1;
	add.s32 	%r175, %r92, %r174;
	shl.b32 	%r176, %r175, 2;
	add.s32 	%r178, %r172, %r176;
	ld.shared.u32 	%r287, [%r178];
	bra.uni 	$L__BB450_55;
$L__BB450_38:
	mov.b32 	%r274, 0;
$L__BB450_39:
	setp.lt.s32 	%p29, %r111, 1;
	add.s32 	%r70, %r274, %r11;
	mad.lo.s32 	%r71, %r70, %r111, %r18;
	@%p29 bra 	$L__BB450_41;
	add.s32 	%r190, %r71, %r17;
	shl.b32 	%r191, %r190, 2;
	mov.u32 	%r192, _ZZ9cuda_gemmIiLi256ELi4ELi1ELi64ELi2ELi2ELi32ELi1ELi0EEviiiPT_S1_S1_iiE3Ash;
	add.s32 	%r193, %r192, %r191;
	ld.shared.u32 	%r288, [%r193];
$L__BB450_41:
	setp.lt.s32 	%p30, %r111, 2;
	@%p30 bra 	$L__BB450_43;
	xor.b32  	%r194, %r17, 1;
	add.s32 	%r195, %r71, %r194;
	shl.b32 	%r196, %r195, 2;
	mov.u32 	%r197, _ZZ9cuda_gemmIiLi256ELi4ELi1ELi64ELi2ELi2ELi32ELi1ELi0EEviiiPT_S1_S1_iiE3Ash;
	add.s32 	%r198, %r197, %r196;
	ld.shared.u32 	%r287, [%r198];
$L__BB450_43:
	setp.lt.s32 	%p31, %r12, %r19;
	@%p31 bra 	$L__BB450_45;
$L__BB450_44:
	add.s32 	%r274, %r274, %r10;
	setp.lt.s32 	%p40, %r274, %r9;
	@%p40 bra 	$L__BB450_39;
	bra.uni 	$L__BB450_61;
$L__BB450_45:
	rem.s32 	%r199, %r2, %r111;
	shl.b32 	%r200, %r199, 2;
	mov.u32 	%r201, _ZZ9cuda_gemmIiLi256ELi4ELi1ELi64ELi2ELi2ELi32ELi1ELi0EEviiiPT_S1_S1_iiE11kron_fac_sh;
	add.s32 	%r77, %r201, %r200;
	mov.u32 	%r277, %r12;
$L__BB450_46:
	mad.lo.s32 	%r203, %r277, 12, %r77;
	ld.shared.u32 	%r79, [%r203];
	mov.b32 	%r281, 0;
	@%p29 bra 	$L__BB450_48;
	shfl.sync.idx.b32	%r204|%p33, %r79, %r32, %r20, -1;
	mul.lo.s32 	%r281, %r204, %r288;
$L__BB450_48:
	@%p30 bra 	$L__BB450_50;
	shfl.sync.idx.b32	%r205|%p35, %r79, %r33, %r20, -1;
	mad.lo.s32 	%r281, %r205, %r287, %r281;
$L__BB450_50:
	mov.u32 	%r279, %r3;
$L__BB450_51:
	shr.u32 	%r85, %r279, 1;
	shfl.sync.down.b32	%r206|%p36, %r281, %r85, %r21, -1;
	add.s32 	%r281, %r206, %r281;
	setp.gt.u32 	%p37, %r279, 3;
	mov.u32 	%r279, %r85;
	@%p37 bra 	$L__BB450_51;
	rem.u32 	%r207, %r2, %r4;
	setp.eq.s32 	%p38, %r207, 0;
	@%p38 bra 	$L__BB450_53;
	bra.uni 	$L__BB450_54;
$L__BB450_53:
	mad.lo.s32 	%r208, %r277, %r9, %r70;
	shl.b32 	%r209, %r208, 2;
	mov.u32 	%r210, _ZZ9cuda_gemmIiLi256ELi4ELi1ELi64ELi2ELi2ELi32ELi1ELi0EEviiiPT_S1_S1_iiE3Csh;
	add.s32 	%r211, %r210, %r209;
	st.shared.u32 	[%r211], %r281;
$L__BB450_54:
	add.s32 	%r277, %r277, %r14;
	setp.lt.s32 	%p39, %r277, %r19;
	@%p39 bra 	$L__BB450_46;
	bra.uni 	$L__BB450_44;
$L__BB450_55:
	setp.lt.s32 	%p23, %r12, %r19;
	@%p23 bra 	$L__BB450_56;
	bra.uni 	$L__BB450_60;
$L__BB450_56:
	rem.u32 	%r179, %r2, %r111;
	shl.b32 	%r180, %r179, 2;
	mov.u32 	%r181, _ZZ9cuda_gemmIiLi256ELi4ELi1ELi64ELi2ELi2ELi32ELi1ELi0EEviiiPT_S1_S1_iiE11kron_fac_sh;
	add.s32 	%r94, %r181, %r180;
	mov.u32 	%r285, %r12;
$L__BB450_57:
	setp.lt.s32 	%p24, %r111, 2;
	mad.lo.s32 	%r182, %r285, 12, %r94;
	ld.shared.u32 	%r98, [%r182];
	shfl.sync.idx.b32	%r183|%p25, %r98, %r32, %r20, -1;
	mul.lo.s32 	%r286, %r183, %r288;
	@%p24 bra 	$L__BB450_59;
	shfl.sync.idx.b32	%r184|%p26, %r98, %r33, %r20, -1;
	mad.lo.s32 	%r286, %r184, %r287, %r286;
$L__BB450_59:
	mad.lo.s32 	%r185, %r285, %r9, %r91;
	shl.b32 	%r186, %r185, 2;
	mov.u32 	%r187, _ZZ9cuda_gemmIiLi256ELi4ELi1ELi64ELi2ELi2ELi32ELi1ELi0EEviiiPT_S1_S1_iiE3Csh;
	add.s32 	%r188, %r187, %r186;
	st.shared.u32 	[%r188], %r286;
	add.s32 	%r285, %r285, %r14;
	setp.lt.s32 	%p27, %r285, %r19;
	@%p27 bra 	$L__BB450_57;
$L__BB450_60:
	add.s32 	%r283, %r283, %r10;
	setp.lt.s32 	%p28, %r283, %r9;
	@%p28 bra 	$L__BB450_36;
$L__BB450_61:
	setp.gt.u32 	%p50, %r1, 63;
	bar.sync 	0;
	@%p50 bra 	$L__BB450_68;
	setp.eq.s32 	%p51, %r24, 0;
	mov.u32 	%r289, %r1;
	@%p51 bra 	$L__BB450_66;
	setp.eq.s32 	%p52, %r24, 1;
	shl.b32 	%r235, %r257, 6;
	add.s32 	%r236, %r235, %r1;
	ld.shared.u32 	%r237, [%r30];
	mul.wide.s32 	%rd25, %r236, 4;
	add.s64 	%rd6, %rd2, %rd25;
	st.global.u32 	[%rd6], %r237;
	mov.u32 	%r289, %r22;
	@%p52 bra 	$L__BB450_66;
	setp.eq.s32 	%p53, %r24, 2;
	ld.shared.u32 	%r238, [%r31];
	cvt.u64.u32 	%rd26, %r26;
	add.s64 	%rd7, %rd6, %rd26;
	st.global.u32 	[%rd7], %r238;
	mov.u32 	%r289, %r28;
	@%p53 bra 	$L__BB450_66;
	add.s32 	%r239, %r31, %r26;
	ld.shared.u32 	%r240, [%r239];
	add.s64 	%rd28, %rd7, %rd26;
	st.global.u32 	[%rd28], %r240;
	mov.u32 	%r289, %r29;
$L__BB450_66:
	setp.lt.u32 	%p54, %r23, 3;
	@%p54 bra 	$L__BB450_68;
$L__BB450_67:
	shl.b32 	%r241, %r257, 6;
	add.s32 	%r242, %r241, %r289;
	shl.b32 	%r243, %r289, 2;
	mov.u32 	%r244, _ZZ9cuda_gemmIiLi256ELi4ELi1ELi64ELi2ELi2ELi32ELi1ELi0EEviiiPT_S1_S1_iiE3Csh;
	add.s32 	%r245, %r244, %r243;
	ld.shared.u32 	%r246, [%r245];
	mul.wide.s32 	%rd29, %r242, 4;
	add.s64 	%rd30, %rd2, %rd29;
	st.global.u32 	[%rd30], %r246;
	add.s32 	%r247, %r245, %r26;
	ld.shared.u32 	%r248, [%r247];
	add.s64 	%rd32, %rd30, %rd14;
	st.global.u32 	[%rd32], %r248;
	add.s32 	%r249, %r247, %r26;
	ld.shared.u32 	%r250, [%r249];
	add.s64 	%rd33, %rd32, %rd14;
	st.global.u32 	[%rd33], %r250;
	add.s32 	%r251, %r249, %r26;
	ld.shared.u32 	%r252, [%r251];
	add.s64 	%rd34, %rd33, %rd14;
	st.global.u32 	[%rd34], %r252;
	add.s32 	%r289, %r26, %r289;
	setp.lt.u32 	%p55, %r289, 64;
	@%p55 bra 	$L__BB450_67;
$L__BB450_68:
	add.s32 	%r257, %r257, %r16;
	shl.b32 	%r253, %r16, 2;
	setp.lt.u32 	%p56, %r257, %r253;
	@%p56 bra 	$L__BB450_5;
$L__BB450_69:
	ret;

}
	// .globl	_Z9cuda_gemmIiLi256ELi4ELi1ELi64ELi2ELi2ELi32ELi1ELi1EEviiiPT_S1_S1_ii
.visible .entry _Z9cuda_gemmIiLi256ELi4ELi1ELi64ELi2ELi2ELi32ELi1ELi1EEviiiPT_S1_S1_ii(
	.param .u32 _Z9cuda_gemmIiLi256ELi4ELi1ELi64ELi2ELi2ELi32ELi1ELi1EEviiiPT_S1_S1_ii_param_0,
	.param .u32 _Z9cuda_gemmIiLi256ELi4ELi1ELi64ELi2ELi2ELi32ELi1ELi1EEviiiPT_S1_S1_ii_param_1,
	.param .u32 _Z9cuda_gemmIiLi256ELi4ELi1ELi64ELi2ELi2ELi32ELi1ELi1EEviiiPT_S1_S1_ii_param_2,
	.param .u64 .ptr .align 1 _Z9cuda_gemmIiLi256ELi4ELi1ELi64ELi2ELi2ELi32ELi1ELi1EEviiiPT_S1_S1_ii_param_3,
	.param .u64 .ptr .align 1 _Z9cuda_gemmIiLi256ELi4ELi1ELi64ELi2ELi2ELi32ELi1ELi1EEviiiPT_S1_S1_ii_param_4,
	.param .u64 .ptr .align 1 _Z9cuda_gemmIiLi256ELi4ELi1ELi64ELi2ELi2ELi32ELi1ELi1EEviiiPT_S1_S1_ii_param_5,
	.param .u32 _Z9cuda_gemmIiLi256ELi4ELi1ELi64ELi2ELi2ELi32ELi1ELi1EEviiiPT_S1_S1_ii_param_6,
	.param .u32 _Z9cuda_gemmIiLi256ELi4ELi1ELi64ELi2ELi2ELi32ELi1ELi1EEviiiPT_S1_S1_ii_param_7
)
.maxntid 256
{
	.reg .pred 	%p<27>;
	.reg .b32 	%r<140>;
	.reg .b64 	%rd<38>;
	// demoted variable
	.shared .align 128 .b8 _ZZ9cuda_gemmIiLi256ELi4ELi1ELi64ELi2ELi2ELi32ELi1ELi1EEviiiPT_S1_S1_iiE11kron_fac_sh[24];
	// demoted variable
	.shared .align 128 .b8 _ZZ9cuda_gemmIiLi256ELi4ELi1ELi64ELi2ELi2ELi32ELi1ELi1EEviiiPT_S1_S1_iiE3Ash[256];
	// demoted variable
	.shared .align 128 .b8 _ZZ9cuda_gemmIiLi256ELi4ELi1ELi64ELi2ELi2ELi32ELi1ELi1EEviiiPT_S1_S1_iiE3Csh[256];
	ld.param.u64 	%rd12, [_Z9cuda_gemmIiLi256ELi4ELi1ELi64ELi2ELi2ELi32ELi1ELi1EEviiiPT_S1_S1_ii_param_3];
	ld.param.u64 	%rd11, [_Z9cuda_gemmIiLi256ELi4ELi1ELi64ELi2ELi2ELi32ELi1ELi1EEviiiPT_S1_S1_ii_param_4];
	ld.param.u64 	%rd13, [_Z9cuda_gemmIiLi256ELi4ELi1ELi64ELi2ELi2ELi32ELi1ELi1EEviiiPT_S1_S1_ii_param_5];
	cvta.to.global.u64 	%rd1, %rd12;
	cvta.to.global.u64 	%rd2, %rd13;
	mov.u32 	%r1, %tid.x;
	setp.gt.u32 	%p1, %r1, 3;
	@%p1 bra 	$L__BB451_3;
	mov.u32 	%r2, %ntid.x;
	cvta.to.global.u64 	%rd3, %rd11;
	mov.u32 	%r55, _ZZ9cuda_gemmIiLi256ELi4ELi1ELi64ELi2ELi2ELi32ELi1ELi1EEviiiPT_S1_S1_iiE11kron_fac_sh;
	mov.u32 	%r129, %r1;
$L__BB451_2:
	mul.wide.u32 	%rd14, %r129, 4;
	add.s64 	%rd15, %rd3, %rd14;
	ld.global.u32 	%r53, [%rd15];
	and.b32  	%r54, %r129, 1;
	mad.lo.s32 	%r56, %r54, 12, %r55;
	shl.b32 	%r57, %r129, 1;
	and.b32  	%r58, %r57, -4;
	add.s32 	%r59, %r56, %r58;
	st.shared.u32 	[%r59], %r53;
	add.s32 	%r129, %r129, %r2;
	setp.lt.u32 	%p2, %r129, 4;
	@%p2 bra 	$L__BB451_2;
$L__BB451_3:
	and.b32  	%r5, %r1, 31;
	mov.u32 	%r130, %ctaid.y;
	mov.u32 	%r7, %nctaid.y;
	shl.b32 	%r8, %r7, 2;
	setp.ge.u32 	%p3, %r130, %r8;
	@%p3 bra 	$L__BB451_30;
	mov.u32 	%r60, %ntid.x;
	shl.b32 	%r61, %r5, 1;
	and.b32  	%r9, %r1, 1;
	shl.b32 	%r62, %r1, 2;
	and.b32  	%r63, %r62, 4;
	mov.u32 	%r64, _ZZ9cuda_gemmIiLi256ELi4ELi1ELi64ELi2ELi2ELi32ELi1ELi1EEviiiPT_S1_S1_iiE11kron_fac_sh;
	add.s32 	%r10, %r64, %r63;
	add.s32 	%r11, %r1, %r60;
	max.u32 	%r65, %r11, 64;
	setp.lt.u32 	%p4, %r11, 64;
	selp.u32 	%r66, 1, 0, %p4;
	add.s32 	%r67, %r11, %r66;
	sub.s32 	%r68, %r65, %r67;
	div.u32 	%r69, %r68, %r60;
	add.s32 	%r12, %r69, %r66;
	add.s32 	%r70, %r12, 1;
	and.b32  	%r13, %r70, 3;
	mov.u32 	%r71, _ZZ9cuda_gemmIiLi256ELi4ELi1ELi64ELi2ELi2ELi32ELi1ELi1EEviiiPT_S1_S1_iiE3Ash;
	add.s32 	%r14, %r71, %r62;
	shl.b32 	%r15, %r60, 2;
	add.s32 	%r16, %r14, %r15;
	add.s32 	%r17, %r11, %r60;
	add.s32 	%r18, %r17, %r60;
	mov.u32 	%r72, _ZZ9cuda_gemmIiLi256ELi4ELi1ELi64ELi2ELi2ELi32ELi1ELi1EEviiiPT_S1_S1_iiE3Csh;
	add.s32 	%r19, %r72, %r62;
	add.s32 	%r20, %r19, %r15;
	add.s32 	%r21, %r20, %r15;
	or.b32  	%r73, %r61, %r9;
	shl.b32 	%r74, %r73, 2;
	add.s32 	%r22, %r71, %r74;
	xor.b32  	%r23, %r9, 1;
	or.b32  	%r75, %r61, %r23;
	shl.b32 	%r76, %r75, 2;
	add.s32 	%r24, %r71, %r76;
	shl.b32 	%r25, %r60, 4;
	shl.b32 	%r26, %r60, 3;
	mul.lo.s32 	%r27, %r60, 12;
	mul.wide.u32 	%rd16, %r60, 4;
	add.s64 	%rd4, %rd1, %rd16;
	mul.wide.u32 	%rd17, %r60, 8;
	add.s64 	%rd5, %rd1, %rd17;
	mul.wide.u32 	%rd18, %r60, 12;
	add.s64 	%rd6, %rd1, %rd18;
	shr.u32 	%r28, %r60, 5;
	cvt.u64.u32 	%rd20, %r15;
$L__BB451_5:
	setp.gt.u32 	%p5, %r1, 63;
	@%p5 bra 	$L__BB451_19;
	setp.eq.s32 	%p6, %r13, 0;
	shl.b32 	%r30, %r130, 6;
	mov.u32 	%r131, %r1;
	@%p6 bra 	$L__BB451_10;
	setp.eq.s32 	%p7, %r13, 1;
	add.s32 	%r77, %r30, %r1;
	mul.wide.s32 	%rd19, %r77, 4;
	add.s64 	%rd7, %rd1, %rd19;
	ld.global.u32 	%r78, [%rd7];
	st.shared.u32 	[%r14], %r78;
	mov.u32 	%r131, %r11;
	@%p7 bra 	$L__BB451_10;
	setp.eq.s32 	%p8, %r13, 2;
	add.s64 	%rd8, %rd7, %rd20;
	ld.global.u32 	%r79, [%rd8];
	st.shared.u32 	[%r16], %r79;
	mov.u32 	%r131, %r17;
	@%p8 bra 	$L__BB451_10;
	add.s64 	%rd22, %rd8, %rd20;
	ld.global.u32 	%r80, [%rd22];
	add.s32 	%r81, %r16, %r15;
	st.shared.u32 	[%r81], %r80;
	mov.u32 	%r131, %r18;
$L__BB451_10:
	setp.lt.u32 	%p9, %r12, 3;
	@%p9 bra 	$L__BB451_13;
	shl.b32 	%r82, %r131, 2;
	mov.u32 	%r83, _ZZ9cuda_gemmIiLi256ELi4ELi1ELi64ELi2ELi2ELi32ELi1ELi1EEviiiPT_S1_S1_iiE3Ash;
	add.s32 	%r134, %r83, %r82;
	add.s32 	%r133, %r131, %r30;
$L__BB451_12:
	mul.wide.s32 	%rd23, %r133, 4;
	add.s64 	%rd24, %rd4, %rd23;
	add.s64 	%rd25, %rd5, %rd23;
	add.s64 	%rd26, %rd6, %rd23;
	add.s64 	%rd27, %rd1, %rd23;
	ld.global.u32 	%r84, [%rd27];
	st.shared.u32 	[%r134], %r84;
	ld.global.u32 	%r85, [%rd24];
	add.s32 	%r86, %r134, %r15;
	st.shared.u32 	[%r86], %r85;
	ld.global.u32 	%r87, [%rd25];
	add.s32 	%r88, %r134, %r26;
	st.shared.u32 	[%r88], %r87;
	ld.global.u32 	%r89, [%rd26];
	add.s32 	%r90, %r134, %r27;
	st.shared.u32 	[%r90], %r89;
	add.s32 	%r131, %r131, %r15;
	add.s32 	%r134, %r134, %r25;
	add.s32 	%r133, %r133, %r15;
	setp.lt.u32 	%p10, %r131, 64;
	@%p10 bra 	$L__BB451_12;
$L__BB451_13:
	setp.eq.s32 	%p11, %r13, 0;
	mov.u32 	%r132, %r1;
	@%p11 bra 	$L__BB451_17;
	setp.eq.s32 	%p12, %r13, 1;
	mov.b32 	%r91, 0;
	st.shared.u32 	[%r19], %r91;
	mov.u32 	%r132, %r11;
	@%p12 bra 	$L__BB451_17;
	setp.eq.s32 	%p13, %r13, 2;
	mov.b32 	%r92, 0;
	st.shared.u32 	[%r20], %r92;
	mov.u32 	%r132, %r17;
	@%p13 bra 	$L__BB451_17;
	mov.b32 	%r93, 0;
	st.shared.u32 	[%r21], %r93;
	mov.u32 	%r132, %r18;
$L__BB451_17:
	setp.lt.u32 	%p14, %r12, 3;
	@%p14 bra 	$L__BB451_19;
$L__BB451_18:
	shl.b32 	%r94, %r132, 2;
	mov.u32 	%r95, _ZZ9cuda_gemmIiLi256ELi4ELi1ELi64ELi2ELi2ELi32ELi1ELi1EEviiiPT_S1_S1_iiE3Csh;
	add.s32 	%r96, %r95, %r94;
	mov.b32 	%r97, 0;
	st.shared.u32 	[%r96], %r97;
	add.s32 	%r98, %r96, %r15;
	st.shared.u32 	[%r98], %r97;
	add.s32 	%r99, %r98, %r15;
	st.shared.u32 	[%r99], %r97;
	add.s32 	%r100, %r99, %r15;
	st.shared.u32 	[%r100], %r97;
	add.s32 	%r132, %r15, %r132;
	setp.lt.u32 	%p15, %r132, 64;
	@%p15 bra 	$L__BB451_18;
$L__BB451_19:
	setp.gt.u32 	%p16, %r1, 63;
	bar.sync 	0;
	@%p16 bra 	$L__BB451_22;
	shr.u32 	%r137, %r1, 5;
	ld.shared.u32 	%r44, [%r22];
	ld.shared.u32 	%r45, [%r24];
$L__BB451_21:
	mad.lo.s32 	%r101, %r137, 12, %r10;
	ld.shared.u32 	%r102, [%r101];
	shfl.sync.idx.b32	%r103|%p17, %r102, %r9, 7711, -1;
	mul.lo.s32 	%r104, %r103, %r44;
	shfl.sync.idx.b32	%r105|%p18, %r102, %r23, 7711, -1;
	mad.lo.s32 	%r106, %r105, %r45, %r104;
	shl.b32 	%r107, %r5, 2;
	shl.b32 	%r108, %r137, 7;
	or.b32  	%r109, %r108, %r107;
	mov.u32 	%r110, _ZZ9cuda_gemmIiLi256ELi4ELi1ELi64ELi2ELi2ELi32ELi1ELi1EEviiiPT_S1_S1_iiE3Csh;
	add.s32 	%r111, %r110, %r109;
	ld.shared.u32 	%r112, [%r111];
	add.s32 	%r113, %r112, %r106;
	st.shared.u32 	[%r111], %r113;
	add.s32 	%r137, %r137, %r28;
	setp.lt.u32 	%p19, %r137, 2;
	@%p19 bra 	$L__BB451_21;
$L__BB451_22:
	setp.gt.u32 	%p20, %r1, 63;
	bar.sync 	0;
	@%p20 bra 	$L__BB451_29;
	setp.eq.s32 	%p21, %r13, 0;
	shl.b32 	%r48, %r130, 6;
	mov.u32 	%r138, %r1;
	@%p21 bra 	$L__BB451_27;
	setp.eq.s32 	%p22, %r13, 1;
	add.s32 	%r114, %r48, %r1;
	ld.shared.u32 	%r115, [%r19];
	mul.wide.s32 	%rd28, %r114, 4;
	add.s64 	%rd9, %rd2, %rd28;
	st.global.u32 	[%rd9], %r115;
	mov.u32 	%r138, %r11;
	@%p22 bra 	$L__BB451_27;
	setp.eq.s32 	%p23, %r13, 2;
	ld.shared.u32 	%r116, [%r20];
	cvt.u64.u32 	%rd29, %r15;
	add.s64 	%rd10, %rd9, %rd29;
	st.global.u32 	[%rd10], %r116;
	mov.u32 	%r138, %r17;
	@%p23 bra 	$L__BB451_27;
	ld.shared.u32 	%r117, [%r21];
	add.s64 	%rd31, %rd10, %rd29;
	st.global.u32 	[%rd31], %r117;
	mov.u32 	%r138, %r18;
$L__BB451_27:
	setp.lt.u32 	%p24, %r12, 3;
	@%p24 bra 	$L__BB451_29;
$L__BB451_28:
	add.s32 	%r118, %r48, %r138;
	shl.b32 	%r119, %r138, 2;
	mov.u32 	%r120, _ZZ9cuda_gemmIiLi256ELi4ELi1ELi64ELi2ELi2ELi32ELi1ELi1EEviiiPT_S1_S1_iiE3Csh;
	add.s32 	%r121, %r120, %r119;
	ld.shared.u32 	%r122, [%r121];
	mul.wide.s32 	%rd32, %r118, 4;
	add.s64 	%rd33, %rd2, %rd32;
	st.global.u32 	[%rd33], %r122;
	add.s32 	%r123, %r121, %r15;
	ld.shared.u32 	%r124, [%r123];
	add.s64 	%rd35, %rd33, %rd20;
	st.global.u32 	[%rd35], %r124;
	add.s32 	%r125, %r123, %r15;
	ld.shared.u32 	%r126, [%r125];
	add.s64 	%rd36, %rd35, %rd20;
	st.global.u32 	[%rd36], %r126;
	add.s32 	%r127, %r125, %r15;
	ld.shared.u32 	%r128, [%r127];
	add.s64 	%rd37, %rd36, %rd20;
	st.global.u32 	[%rd37], %r128;
	add.s32 	%r138, %r15, %r138;
	setp.lt.u32 	%p25, %r138, 64;
	@%p25 bra 	$L__BB451_28;
$L__BB451_29:
	add.s32 	%r130, %r130, %r7;
	setp.lt.u32 	%p26, %r130, %r8;
	@%p26 bra 	$L__BB451_5;
$L__BB451_30:
	ret;

}
	// .globl	_Z9cuda_gemmIiLi256ELi4ELi1ELi64ELi4ELi4ELi32ELi0ELi0EEviiiPT_S1_S1_ii
.visible .entry _Z9cuda_gemmIiLi256ELi4ELi1ELi64ELi4ELi4ELi32ELi0ELi0EEviiiPT_S1_S1_ii(
	.param .u32 _Z9cuda_gemmIiLi256ELi4ELi1ELi64ELi4ELi4ELi32ELi0ELi0EEviiiPT_S1_S1_ii_param_0,
	.param .u32 _Z9cuda_gemmIiLi256ELi4ELi1ELi64ELi4ELi4ELi32ELi0ELi0EEviiiPT_S1_S1_ii_param_1,
	.param .u32 _Z9cuda_gemmIiLi256ELi4ELi1ELi64ELi4ELi4ELi32ELi0ELi0EEviiiPT_S1_S1_ii_param_2,
	.param .u64 .ptr .align 1 _Z9cuda_gemmIiLi256ELi4ELi1ELi64ELi4ELi4ELi32ELi0ELi0EEviiiPT_S1_S1_ii_param_3,
	.param .u64 .ptr .align 1 _Z9cuda_gemmIiLi256ELi4ELi1ELi64ELi4ELi4ELi32ELi0ELi0EEviiiPT_S1_S1_ii_param_4,
	.param .u64 .ptr .align 1 _Z9cuda_gemmIiLi256ELi4ELi1ELi64ELi4ELi4ELi32ELi0ELi0EEviiiPT_S1_S1_ii_param_5,
	.param .u32 _Z9cuda_gemmIiLi256ELi4ELi1ELi64ELi4ELi4ELi32ELi0ELi0EEviiiPT_S1_S1_ii_param_6,
	.param .u32 _Z9cuda_gemmIiLi256ELi4ELi1ELi64ELi4ELi4ELi32ELi0ELi0EEviiiPT_S1_S1_ii_param_7
)
.maxntid 256
{
	.reg .pred 	%p<79>;
	.reg .b32 	%r<431>;
	.reg .b64 	%rd<38>;
	// demoted variable
	.shared .align 128 .b8 _ZZ9cuda_gemmIiLi256ELi4ELi1ELi64ELi4ELi4ELi32ELi0ELi0EEviiiPT_S1_S1_iiE11kron_fac_sh[80];
	// demoted variable
	.shared .align 128 .b8 _ZZ9cuda_gemmIiLi256ELi4ELi1ELi64ELi4ELi4ELi32ELi0ELi0EEviiiPT_S1_S1_iiE3Ash[256];
	// demoted variable
	.shared .align 128 .b8 _ZZ9cuda_gemmIiLi256ELi4ELi1ELi64ELi4ELi4ELi32ELi0ELi0EEviiiPT_S1_S1_iiE3Csh[256];
	ld.param.u32 	%r159, [_Z9cuda_gemmIiLi256ELi4ELi1ELi64ELi4ELi4ELi32ELi0ELi0EEviiiPT_S1_S1_ii_param_1];
	ld.param.u32 	%r160, [_Z9cuda_gemmIiLi256ELi4ELi1ELi64ELi4ELi4ELi32ELi0ELi0EEviiiPT_S1_S1_ii_param_2];
	ld.param.u64 	%rd8, [_Z9cuda_gemmIiLi256ELi4ELi1ELi64ELi4ELi4ELi32ELi0ELi0EEviiiPT_S1_S1_ii_param_3];
	ld.param.u64 	%rd7, [_Z9cuda_gemmIiLi256ELi4ELi1ELi64ELi4ELi4ELi32ELi0ELi0EEviiiPT_S1_S1_ii_param_4];
	ld.param.u64 	%rd9, [_Z9cuda_gemmIiLi256ELi4ELi1ELi64ELi4ELi4ELi32ELi0ELi0EEviiiPT_S1_S1_ii_param_5];
	ld.param.u32 	%r161, [_Z9cuda_gemmIiLi256ELi4ELi1ELi64ELi4ELi4ELi32ELi0ELi0EEviiiPT_S1_S1_ii_param_6];
	ld.param.u32 	%r162, [_Z9cuda_gemmIiLi256ELi4ELi1ELi64ELi4ELi4ELi32ELi0ELi0EEviiiPT_S1_S1_ii_param_7];
	cvta.to.global.u64 	%rd1, %rd8;
	cvta.to.global.u64 	%rd2, %rd9;
	mov.u32 	%r1, %tid.x;
	and.b32  	%r2, %r1, 31;
	setp.lt.s32 	%p1, %r162, 16;
	shr.u32 	%r3, %r162, 4;
	selp.b32 	%r4, 1, %r3, %p1;
	mul.lo.s32 	%r5, %r162, %r161;
	setp.ge.u32 	%p2, %r1, %r5;
	@%p2 bra 	$L__BB452_3;
	mov.u32 	%r6, %ntid.x;
	cvta.to.global.u64 	%rd3, %rd7;
	mov.u32 	%r369, %r1;
$L__BB452_2:
	mul.wide.u32 	%rd10, %r369, 4;
	add.s64 	%rd11, %rd3, %rd10;
	ld.global.u32 	%r163, [%rd11];
	rem.u32 	%r164, %r369, %r161;
	mov.u32 	%r165, _ZZ9cuda_gemmIiLi256ELi4ELi1ELi64ELi4ELi4ELi32ELi0ELi0EEviiiPT_S1_S1_iiE11kron_fac_sh;
	mad.lo.s32 	%r166, %r164, 20, %r165;
	div.u32 	%r167, %r369, %r162;
	shl.b32 	%r168, %r167, 2;
	add.s32 	%r169, %r166, %r168;
	st.shared.u32 	[%r169], %r163;
	add.s32 	%r369, %r369, %r6;
	setp.lt.u32 	%p3, %r369, %r5;
	@%p3 bra 	$L__BB452_2;
$L__BB452_3:
	div.s32 	%r9, 64, %r162;
	mul.lo.s32 	%r170, %r9, %r4;
	min.s32 	%r10, %r170, 256;
	div.u32 	%r12, %r1, %r10;
	mul.lo.s32 	%r171, %r12, %r10;
	sub.s32 	%r172, %r1, %r171;
	div.u32 	%r11, %r172, %r4;
	mov.u32 	%r13, %ntid.x;
	div.u32 	%r14, %r13, %r10;
	mov.u32 	%r374, %ctaid.y;
	mov.u32 	%r16, %nctaid.y;
	shl.b32 	%r17, %r16, 2;
	setp.ge.u32 	%p4, %r374, %r17;
	@%p4 bra 	$L__BB452_97;
	mov.u32 	%r174, %ctaid.x;
	shl.b32 	%r18, %r174, 6;
	and.b32  	%r19, %r11, 3;
	rem.u32 	%r175, %r1, %r4;
	shl.b32 	%r20, %r175, 2;
	min.s32 	%r21, %r161, 4;
	shl.b32 	%r176, %r162, 8;
	sub.s32 	%r22, 8223, %r176;
	shl.b32 	%r177, %r4, 8;
	sub.s32 	%r23, 8223, %r177;
	mul.lo.s32 	%r24, %r9, %r174;
	add.s32 	%r25, %r1, %r13;
	max.u32 	%r178, %r25, 64;
	setp.lt.u32 	%p5, %r25, 64;
	selp.u32 	%r179, 1, 0, %p5;
	add.s32 	%r180, %r25, %r179;
	sub.s32 	%r181, %r178, %r180;
	div.u32 	%r182, %r181, %r13;
	add.s32 	%r26, %r182, %r179;
	add.s32 	%r183, %r26, 1;
	and.b32  	%r27, %r183, 3;
	shl.b32 	%r184, %r1, 2;
	mov.u32 	%r185, _ZZ9cuda_gemmIiLi256ELi4ELi1ELi64ELi4ELi4ELi32ELi0ELi0EEviiiPT_S1_S1_iiE3Ash;
	add.s32 	%r28, %r185, %r184;
	shl.b32 	%r29, %r13, 2;
	add.s32 	%r30, %r28, %r29;
	add.s32 	%r31, %r25, %r13;
	add.s32 	%r32, %r31, %r13;
	mov.u32 	%r186, _ZZ9cuda_gemmIiLi256ELi4ELi1ELi64ELi4ELi4ELi32ELi0ELi0EEviiiPT_S1_S1_iiE3Csh;
	add.s32 	%r33, %r186, %r184;
	add.s32 	%r34, %r33, %r29;
	add.s32 	%r35, %r34, %r29;
	add.s32 	%r187, %r11, 1;
	and.b32  	%r36, %r187, 3;
	xor.b32  	%r37, %r19, 2;
	add.s32 	%r188, %r11, -1;
	and.b32  	%r38, %r188, 3;
	setp.lt.s32 	%p6, %r19, %r162;
	selp.b32 	%r189, 0, %r162, %p6;
	sub.s32 	%r39, %r19, %r189;
	add.s32 	%r190, %r19, 1;
	setp.lt.s32 	%p7, %r190, %r162;
	selp.b32 	%r191, 0, %r162, %p7;
	sub.s32 	%r40, %r190, %r191;
	add.s32 	%r192, %r19, 2;
	setp.lt.s32 	%p8, %r192, %r162;
	selp.b32 	%r193, 0, %r162, %p8;
	sub.s32 	%r41, %r192, %r193;
	add.s32 	%r194, %r19, 3;
	setp.lt.s32 	%p9, %r194, %r162;
	selp.b32 	%r195, 0, %r162, %p9;
	sub.s32 	%r42, %r194, %r195;
	mul.wide.u32 	%rd12, %r13, 4;
	add.s64 	%rd4, %rd1, %rd12;
	mul.wide.u32 	%rd19, %r13, 8;
	mul.wide.u32 	%rd22, %r13, 12;
	cvt.u64.u32 	%rd14, %r29;
$L__BB452_5:
	setp.gt.u32 	%p10, %r1, 63;
	@%p10 bra 	$L__BB452_19;
	setp.eq.s32 	%p11, %r27, 0;
	mul.lo.s32 	%r48, %r374, %r160;
	mov.u32 	%r375, %r1;
	@%p11 bra 	$L__BB452_10;
	setp.eq.s32 	%p12, %r27, 1;
	add.s32 	%r196, %r48, %r18;
	add.s32 	%r197, %r196, %r1;
	mul.wide.s32 	%rd13, %r197, 4;
	add.s64 	%rd5, %rd1, %rd13;
	ld.global.u32 	%r198, [%rd5];
	st.shared.u32 	[%r28], %r198;
	mov.u32 	%r375, %r25;
	@%p12 bra 	$L__BB452_10;
	setp.eq.s32 	%p13, %r27, 2;
	add.s64 	%rd6, %rd5, %rd14;
	ld.global.u32 	%r199, [%rd6];
	st.shared.u32 	[%r30], %r199;
	mov.u32 	%r375, %r31;
	@%p13 bra 	$L__BB452_10;
	add.s64 	%rd16, %rd6, %rd14;
	ld.global.u32 	%r200, [%rd16];
	add.s32 	%r201, %r30, %r29;
	st.shared.u32 	[%r201], %r200;
	mov.u32 	%r375, %r32;
$L__BB452_10:
	setp.lt.u32 	%p14, %r26, 3;
	@%p14 bra 	$L__BB452_13;
	shl.b32 	%r202, %r375, 2;
	mov.u32 	%r203, _ZZ9cuda_gemmIiLi256ELi4ELi1ELi64ELi4ELi4ELi32ELi0ELi0EEviiiPT_S1_S1_iiE3Ash;
	add.s32 	%r378, %r203, %r202;
	add.s32 	%r204, %r18, %r375;
	add.s32 	%r377, %r204, %r48;
$L__BB452_12:
	mul.wide.s32 	%rd17, %r377, 4;
	add.s64 	%rd18, %rd4, %rd17;
	add.s64 	%rd20, %rd1, %rd17;
	add.s64 	%rd21, %rd20, %rd19;
	add.s64 	%rd23, %rd20, %rd22;
	ld.global.u32 	%r205, [%rd20];
	st.shared.u32 	[%r378], %r205;
	ld.global.u32 	%r206, [%rd18];
	add.s32 	%r207, %r378, %r29;
	st.shared.u32 	[%r207], %r206;
	ld.global.u32 	%r208, [%rd21];
	shl.b32 	%r209, %r13, 3;
	add.s32 	%r210, %r378, %r209;
	st.shared.u32 	[%r210], %r208;
	ld.global.u32 	%r211, [%rd23];
	mad.lo.s32 	%r212, %r13, 12, %r378;
	st.shared.u32 	[%r212], %r211;
	add.s32 	%r375, %r375, %r29;
	shl.b32 	%r213, %r13, 4;
	add.s32 	%r378, %r378, %r213;
	add.s32 	%r377, %r377, %r29;
	setp.lt.u32 	%p15, %r375, 64;
	@%p15 bra 	$L__BB452_12;
$L__BB452_13:
	mov.u32 	%r376, %r1;
	@%p11 bra 	$L__BB452_17;
	setp.eq.s32 	%p17, %r27, 1;
	mov.b32 	%r214, 0;
	st.shared.u32 	[%r33], %r214;
	mov.u32 	%r376, %r25;
	@%p17 bra 	$L__BB452_17;
	setp.eq.s32 	%p18, %r27, 2;
	mov.b32 	%r215, 0;
	st.shared.u32 	[%r34], %r215;
	mov.u32 	%r376, %r31;
	@%p18 bra 	$L__BB452_17;
	mov.b32 	%r216, 0;
	st.shared.u32 	[%r35], %r216;
	mov.u32 	%r376, %r32;
$L__BB452_17:
	@%p14 bra 	$L__BB452_19;
$L__BB452_18:
	shl.b32 	%r217, %r376, 2;
	mov.u32 	%r218, _ZZ9cuda_gemmIiLi256ELi4ELi1ELi64ELi4ELi4ELi32ELi0ELi0EEviiiPT_S1_S1_iiE3Csh;
	add.s32 	%r219, %r218, %r217;
	mov.b32 	%r220, 0;
	st.shared.u32 	[%r219], %r220;
	add.s32 	%r221, %r219, %r29;
	st.shared.u32 	[%r221], %r220;
	add.s32 	%r222, %r221, %r29;
	st.shared.u32 	[%r222], %r220;
	add.s32 	%r223, %r222, %r29;
	st.shared.u32 	[%r223], %r220;
	add.s32 	%r376, %r29, %r376;
	setp.lt.u32 	%p20, %r376, 64;
	@%p20 bra 	$L__BB452_18;
$L__BB452_19:
	setp.lt.s32 	%p21, %r9, 1;
	bar.sync 	0;
	@%p21 bra 	$L__BB452_89;
	setp.ne.s32 	%p22, %r4, 1;
	@%p22 bra 	$L__BB452_42;
	mov.b32 	%r385, 0;
$L__BB452_22:
	setp.lt.s32 	%p57, %r162, 1;
	add.s32 	%r66, %r385, %r11;
	mad.lo.s32 	%r67, %r66, %r162, %r20;
	@%p57 bra 	$L__BB452_24;
	add.s32 	%r287, %r67, %r19;
	shl.b32 	%r288, %r287, 2;
	mov.u32 	%r289, _ZZ9cuda_gemmIiLi256ELi4ELi1ELi64ELi4ELi4ELi32ELi0ELi0EEviiiPT_S1_S1_iiE3Ash;
	add.s32 	%r290, %r289, %r288;
	ld.shared.u32 	%r428, [%r290];
$L__BB452_24:
	setp.lt.s32 	%p58, %r162, 2;
	@%p58 bra 	$L__BB452_26;
	add.s32 	%r291, %r67, %r36;
	shl.b32 	%r292, %r291, 2;
	mov.u32 	%r293, _ZZ9cuda_gemmIiLi256ELi4ELi1ELi64ELi4ELi4ELi32ELi0ELi0EEviiiPT_S1_S1_iiE3Ash;
	add.s32 	%r294, %r293, %r292;
	ld.shared.u32 	%r427, [%r294];
$L__BB452_26:
	setp.lt.s32 	%p59, %r162, 3;
	@%p59 bra 	$L__BB452_28;
	add.s32 	%r295, %r67, %r37;
	shl.b32 	%r296, %r295, 2;
	mov.u32 	%r297, _ZZ9cuda_gemmIiLi256ELi4ELi1ELi64ELi4ELi4ELi32ELi0ELi0EEviiiPT_S1_S1_iiE3Ash;
	add.s32 	%r298, %r297, %r296;
	ld.shared.u32 	%r426, [%r298];
$L__BB452_28:
	setp.lt.s32 	%p60, %r162, 4;
	@%p60 bra 	$L__BB452_30;
	add.s32 	%r299, %r67, %r38;
	shl.b32 	%r300, %r299, 2;
	mov.u32 	%r301, _ZZ9cuda_gemmIiLi256ELi4ELi1ELi64ELi4ELi4ELi32ELi0ELi0EEviiiPT_S1_S1_iiE3Ash;
	add.s32 	%r302, %r301, %r300;
	ld.shared.u32 	%r425, [%r302];
$L__BB452_30:
	setp.lt.s32 	%p61, %r12, %r21;
	@%p61 bra 	$L__BB452_32;
$L__BB452_31:
	add.s32 	%r385, %r385, %r10;
	setp.lt.s32 	%p71, %r385, %r9;
	@%p71 bra 	$L__BB452_22;
	bra.uni 	$L__BB452_89;
$L__BB452_32:
	rem.s32 	%r303, %r2, %r162;
	shl.b32 	%r304, %r303, 2;
	mov.u32 	%r305, _ZZ9cuda_gemmIiLi256ELi4ELi1ELi64ELi4ELi4ELi32ELi0ELi0EEviiiPT_S1_S1_iiE11kron_fac_sh;
	add.s32 	%r77, %r305, %r304;
	mov.u32 	%r390, %r12;
$L__BB452_33:
	mad.lo.s32 	%r307, %r390, 20, %r77;
	ld.shared.u32 	%r79, [%r307];
	mov.b32 	%r392, 0;
	@%p57 bra 	$L__BB452_35;
	shfl.sync.idx.b32	%r308|%p63, %r79, %r39, %r22, -1;
	mul.lo.s32 	%r392, %r308, %r428;
$L__BB452_35:
	@%p58 bra 	$L__BB452_37;
	shfl.sync.idx.b32	%r309|%p65, %r79, %r40, %r22, -1;
	mad.lo.s32 	%r392, %r309, %r427, %r392;
$L__BB452_37:
	@%p59 bra 	$L__BB452_39;
	shfl.sync.idx.b32	%r310|%p67, %r79, %r41, %r22, -1;
	mad.lo.s32 	%r392, %r310, %r426, %r392;
$L__BB452_39:
	@%p60 bra 	$L__BB452_41;
	shfl.sync.idx.b32	%r311|%p69, %r79, %r42, %r22, -1;
	mad.lo.s32 	%r392, %r311, %r425, %r392;
$L__BB452_41:
	mad.lo.s32 	%r312, %r390, %r9, %r66;
	shl.b32 	%r313, %r312, 2;
	mov.u32 	%r314, _ZZ9cuda_gemmIiLi256ELi4ELi1ELi64ELi4ELi4ELi32ELi0ELi0EEviiiPT_S1_S1_iiE3Csh;
	add.s32 	%r315, %r314, %r313;
	ld.shared.u32 	%r316, [%r315];
	add.s32 	%r317, %r316, %r392;
	st.shared.u32 	[%r315], %r317;
	add.s32 	%r390, %r390, %r14;
	setp.lt.s32 	%p70, %r390, %r21;
	@%p70 bra 	$L__BB452_33;
	bra.uni 	$L__BB452_31;
$L__BB452_42:
	setp.gt.u32 	%p23, %r162, 31;
	@%p23 bra 	$L__BB452_52;
	mov.b32 	%r415, 0;
$L__BB452_44:
	setp.eq.s32 	%p24, %r162, 0;
	add.s32 	%r126, %r415, %r11;
	mad.lo.s32 	%r127, %r126, %r162, %r20;
	@%p24 bra 	$L__BB452_46;
	add.s32 	%r225, %r127, %r19;
	shl.b32 	%r226, %r225, 2;
	mov.u32 	%r227, _ZZ9cuda_gemmIiLi256ELi4ELi1ELi64ELi4ELi4ELi32ELi0ELi0EEviiiPT_S1_S1_iiE3Ash;
	add.s32 	%r228, %r227, %r226;
	ld.shared.u32 	%r428, [%r228];
$L__BB452_46:
	setp.lt.s32 	%p25, %r162, 2;
	@%p25 bra 	$L__BB452_48;
	add.s32 	%r229, %r127, %r36;
	shl.b32 	%r230, %r229, 2;
	mov.u32 	%r231, _ZZ9cuda_gemmIiLi256ELi4ELi1ELi64ELi4ELi4ELi32ELi0ELi0EEviiiPT_S1_S1_iiE3Ash;
	add.s32 	%r232, %r231, %r230;
	ld.shared.u32 	%r427, [%r232];
$L__BB452_48:
	setp.lt.s32 	%p26, %r162, 3;
	@%p26 bra 	$L__BB452_50;
	add.s32 	%r233, %r127, %r37;
	shl.b32 	%r234, %r233, 2;
	mov.u32 	%r235, _ZZ9cuda_gemmIiLi256ELi4ELi1ELi64ELi4ELi4ELi32ELi0ELi0EEviiiPT_S1_S1_iiE3Ash;
	add.s32 	%r236, %r235, %r234;
	ld.shared.u32 	%r426, [%r236];
$L__BB452_50:
	setp.lt.s32 	%p27, %r162, 4;
	@%p27 bra 	$L__BB452_77;
	add.s32 	%r237, %r127, %r38;
	shl.b32 	%r238, %r237, 2;
	mov.u32 	%r239, _ZZ9cuda_gemmIiLi256ELi4ELi1ELi64ELi4ELi4ELi32ELi0ELi0EEviiiPT_S1_S1_iiE3Ash;
	add.s32 	%r240, %r239, %r238;
	ld.shared.u32 	%r425, [%r240];
	bra.uni 	$L__BB452_77;
$L__BB452_52:
	mov.b32 	%r399, 0;
$L__BB452_53:
	setp.lt.s32 	%p39, %r162, 1;
	add.s32 	%r94, %r399, %r11;
	mad.lo.s32 	%r95, %r94, %r162, %r20;
	@%p39 bra 	$L__BB452_55;
	add.s32 	%r255, %r95, %r19;
	shl.b32 	%r256, %r255, 2;
	mov.u32 	%r257, _ZZ9cuda_gemmIiLi256ELi4ELi1ELi64ELi4ELi4ELi32ELi0ELi0EEviiiPT_S1_S1_iiE3Ash;
	add.s32 	%r258, %r257, %r256;
	ld.shared.u32 	%r428, [%r258];
$L__BB452_55:
	setp.lt.s32 	%p40, %r162, 2;
	@%p40 bra 	$L__BB452_57;
	add.s32 	%r259, %r95, %r36;
	shl.b32 	%r260, %r259, 2;
	mov.u32 	%r261, _ZZ9cuda_gemmIiLi256ELi4ELi1ELi64ELi4ELi4ELi32ELi0ELi0EEviiiPT_S1_S1_iiE3Ash;
	add.s32 	%r262, %r261, %r260;
	ld.shared.u32 	%r427, [%r262];
$L__BB452_57:
	setp.lt.s32 	%p41, %r162, 3;
	@%p41 bra 	$L__BB452_59;
	add.s32 	%r263, %r95, %r37;
	shl.b32 	%r264, %r263, 2;
	mov.u32 	%r265, _ZZ9cuda_gemmIiLi256ELi4ELi1ELi64ELi4ELi4ELi32ELi0ELi0EEviiiPT_S1_S1_iiE3Ash;
	add.s32 	%r266, %r265, %r264;
	ld.shared.u32 	%r426, [%r266];
$L__BB452_59:
	setp.lt.s32 	%p42, %r162, 4;
	@%p42 bra 	$L__BB452_61;
	add.s32 	%r267, %r95, %r38;
	shl.b32 	%r268, %r267, 2;
	mov.u32 	%r269, _ZZ9cuda_gemmIiLi256ELi4ELi1ELi64ELi4ELi4ELi32ELi0ELi0EEviiiPT_S1_S1_iiE3Ash;
	add.s32 	%r270, %r269, %r268;
	ld.shared.u32 	%r425, [%r270];
$L__BB452_61:
	setp.lt.s32 	%p43, %r12, %r21;
	@%p43 bra 	$L__BB452_63;
$L__BB452_62:
	add.s32 	%r399, %r399, %r10;
	setp.lt.s32 	%p56, %r399, %r9;
	@%p56 bra 	$L__BB452_53;
	bra.uni 	$L__BB452_89;
$L__BB452_63:
	rem.s32 	%r271, %r2, %r162;
	shl.b32 	%r272, %r271, 2;
	mov.u32 	%r273, _ZZ9cuda_gemmIiLi256ELi4ELi1ELi64ELi4ELi4ELi32ELi0ELi0EEviiiPT_S1_S1_iiE11kron_fac_sh;
	add.s32 	%r105, %r273, %r272;
	mov.u32 	%r404, %r12;
$L__BB452_64:
	mad.lo.s32 	%r275, %r404, 20, %r105;
	ld.shared.u32 	%r107, [%r275];
	mov.b32 	%r406, 0;
	@%p39 bra 	$L__BB452_66;
	shfl.sync.idx.b32	%r276|%p45, %r107, %r39, %r22, -1;
	mul.lo.s32 	%r406, %r276, %r428;
$L__BB452_66:
	@%p40 bra 	$L__BB452_68;
	shfl.sync.idx.b32	%r277|%p47, %r107, %r40, %r22, -1;
	mad.lo.s32 	%r406, %r277, %r427, %r406;
$L__BB452_68:
	@%p41 bra 	$L__BB452_70;
	shfl.sync.idx.b32	%r278|%p49, %r107, %r41, %r22, -1;
	mad.lo.s32 	%r406, %r278, %r426, %r406;
$L__BB452_70:
	@%p42 bra 	$L__BB452_72;
	shfl.sync.idx.b32	%r279|%p51, %r107, %r42, %r22, -1;
	mad.lo.s32 	%r406, %r279, %r425, %r406;
$L__BB452_72:
	mov.u32 	%r408, %r3;
$L__BB452_73:
	shr.u32 	%r117, %r408, 1;
	shfl.sync.down.b32	%r280|%p52, %r406, %r117, %r23, -1;
	add.s32 	%r406, %r280, %r406;
	setp.gt.u32 	%p53, %r408, 3;
	mov.u32 	%r408, %r117;
	@%p53 bra 	$L__BB452_73;
	rem.u32 	%r281, %r2, %r4;
	setp.eq.s32 	%p54, %r281, 0;
	@%p54 bra 	$L__BB452_75;
	bra.uni 	$L__BB452_76;
$L__BB452_75:
	mad.lo.s32 	%r282, %r404, %r9, %r94;
	shl.b32 	%r283, %r282, 2;
	mov.u32 	%r284, _ZZ9cuda_gemmIiLi256ELi4ELi1ELi64ELi4ELi4ELi32ELi0ELi0EEviiiPT_S1_S1_iiE3Csh;
	add.s32 	%r285, %r284, %r283;
	st.shared.u32 	[%r285], %r406;
$L__BB452_76:
	add.s32 	%r404, %r404, %r14;
	setp.lt.s32 	%p55, %r404, %r21;
	@%p55 bra 	$L__BB452_64;
	bra.uni 	$L__BB452_62;
$L__BB452_77:
	setp.lt.s32 	%p28, %r12, %r21;
	@%p28 bra 	$L__BB452_78;
	bra.uni 	$L__BB452_88;
$L__BB452_78:
	rem.u32 	%r241, %r2, %r162;
	shl.b32 	%r242, %r241, 2;
	mov.u32 	%r243, _ZZ9cuda_gemmIiLi256ELi4ELi1ELi64ELi4ELi4ELi32ELi0ELi0EEviiiPT_S1_S1_iiE11kron_fac_sh;
	add.s32 	%r128, %r243, %r242;
	mov.u32 	%r420, %r12;
$L__BB452_79:
	mad.lo.s32 	%r245, %r420, 20, %r128;
	ld.shared.u32 	%r138, [%r245];
	mov.b32 	%r422, 0;
	@%p24 bra 	$L__BB452_81;
	shfl.sync.idx.b32	%r246|%p30, %r138, %r39, %r22, -1;
	mul.lo.s32 	%r422, %r246, %r428;
$L__BB452_81:
	@%p25 bra 	$L__BB452_83;
	shfl.sync.idx.b32	%r247|%p32, %r138, %r40, %r22, -1;
	mad.lo.s32 	%r422, %r247, %r427, %r422;
$L__BB452_83:
	@%p26 bra 	$L__BB452_85;
	shfl.sync.idx.b32	%r248|%p34, %r138, %r41, %r22, -1;
	mad.lo.s32 	%r422, %r248, %r426, %r422;
$L__BB452_85:
	@%p27 bra 	$L__BB452_87;
	shfl.sync.idx.b32	%r249|%p36, %r138, %r42, %r22, -1;
	mad.lo.s32 	%r422, %r249, %r425, %r422;
$L__BB452_87:
	mad.lo.s32 	%r250, %r420, %r9, %r126;
	shl.b32 	%r251, %r250, 2;
	mov.u32 	%r252, _ZZ9cuda_gemmIiLi256ELi4ELi1ELi64ELi4ELi4ELi32ELi0ELi0EEviiiPT_S1_S1_iiE3Csh;
	add.s32 	%r253, %r252, %r251;
	st.shared.u32 	[%r253], %r422;
	add.s32 	%r420, %r420, %r14;
	setp.lt.s32 	%p37, %r420, %r21;
	@%p37 bra 	$L__BB452_79;
$L__BB452_88:
	add.s32 	%r415, %r415, %r10;
	setp.lt.s32 	%p38, %r415, %r9;
	@%p38 bra 	$L__BB452_44;
$L__BB452_89:
	bar.sync 	0;
	@%p10 bra 	$L__BB452_96;
	setp.eq.s32 	%p73, %r27, 0;
	mad.lo.s32 	%r153, %r374, %r159, %r24;
	div.s32 	%r154, %r160, %r162;
	mov.u32 	%r429, %r1;
	@%p73 bra 	$L__BB452_94;
	setp.eq.s32 	%p74, %r27, 1;
	div.s32 	%r318, %r1, %r9;
	mad.lo.s32 	%r319, %r154, %r318, %r153;
	mul.lo.s32 	%r320, %r318, %r9;
	sub.s32 	%r321, %r1, %r320;
	add.s32 	%r322, %r319, %r321;
	ld.shared.u32 	%r323, [%r33];
	mul.wide.s32 	%rd24, %r322, 4;
	add.s64 	%rd25, %rd2, %rd24;
	st.global.u32 	[%rd25], %r323;
	mov.u32 	%r429, %r25;
	@%p74 bra 	$L__BB452_94;
	setp.eq.s32 	%p75, %r27, 2;
	div.s32 	%r324, %r25, %r9;
	mad.lo.s32 	%r325, %r154, %r324, %r153;
	mul.lo.s32 	%r326, %r324, %r9;
	sub.s32 	%r327, %r25, %r326;
	add.s32 	%r328, %r325, %r327;
	ld.shared.u32 	%r329, [%r34];
	mul.wide.s32 	%rd26, %r328, 4;
	add.s64 	%rd27, %rd2, %rd26;
	st.global.u32 	[%rd27], %r329;
	mov.u32 	%r429, %r31;
	@%p75 bra 	$L__BB452_94;
	div.s32 	%r330, %r31, %r9;
	mad.lo.s32 	%r331, %r154, %r330, %r153;
	mul.lo.s32 	%r332, %r330, %r9;
	sub.s32 	%r333, %r31, %r332;
	add.s32 	%r334, %r331, %r333;
	ld.shared.u32 	%r335, [%r35];
	mul.wide.s32 	%rd28, %r334, 4;
	add.s64 	%rd29, %rd2, %rd28;
	st.global.u32 	[%rd29], %r335;
	mov.u32 	%r429, %r32;
$L__BB452_94:
	setp.lt.u32 	%p76, %r26, 3;
	@%p76 bra 	$L__BB452_96;
$L__BB452_95:
	div.s32 	%r336, %r429, %r9;
	mad.lo.s32 	%r337, %r154, %r336, %r153;
	mul.lo.s32 	%r338, %r336, %r9;
	sub.s32 	%r339, %r429, %r338;
	add.s32 	%r340, %r337, %r339;
	shl.b32 	%r341, %r429, 2;
	mov.u32 	%r342, _ZZ9cuda_gemmIiLi256ELi4ELi1ELi64ELi4ELi4ELi32ELi0ELi0EEviiiPT_S1_S1_iiE3Csh;
	add.s32 	%r343, %r342, %r341;
	ld.shared.u32 	%r344, [%r343];
	mul.wide.s32 	%rd30, %r340, 4;
	add.s64 	%rd31, %rd2, %rd30;
	st.global.u32 	[%rd31], %r344;
	add.s32 	%r345, %r429, %r13;
	div.s32 	%r346, %r345, %r9;
	mad.lo.s32 	%r347, %r154, %r346, %r153;
	mul.lo.s32 	%r348, %r346, %r9;
	sub.s32 	%r349, %r345, %r348;
	add.s32 	%r350, %r347, %r349;
	add.s32 	%r351, %r343, %r29;
	ld.shared.u32 	%r352, [%r351];
	mul.wide.s32 	%rd32, %r350, 4;
	add.s64 	%rd33, %rd2, %rd32;
	st.global.u32 	[%rd33], %r352;
	add.s32 	%r353, %r345, %r13;
	div.s32 	%r354, %r353, %r9;
	mad.lo.s32 	%r355, %r154, %r354, %r153;
	mul.lo.s32 	%r356, %r354, %r9;
	sub.s32 	%r357, %r353, %r356;
	add.s32 	%r358, %r355, %r357;
	add.s32 	%r359, %r351, %r29;
	ld.shared.u32 	%r360, [%r359];
	mul.wide.s32 	%rd34, %r358, 4;
	add.s64 	%rd35, %rd2, %rd34;
	st.global.u32 	[%rd35], %r360;
	add.s32 	%r361, %r353, %r13;
	div.s32 	%r362, %r361, %r9;
	mad.lo.s32 	%r363, %r154, %r362, %r153;
	mul.lo.s32 	%r364, %r362, %r9;
	sub.s32 	%r365, %r361, %r364;
	add.s32 	%r366, %r363, %r365;
	add.s32 	%r367, %r359, %r29;
	ld.shared.u32 	%r368, [%r367];
	mul.wide.s32 	%rd36, %r366, 4;
	add.s64 	%rd37, %rd2, %rd36;
	st.global.u32 	[%rd37], %r368;
	add.s32 	%r429, %r361, %r13;
	setp.lt.u32 	%p77, %r429, 64;
	@%p77 bra 	$L__BB452_95;
$L__BB452_96:
	add.s32 	%r374, %r374, %r16;
	setp.lt.u32 	%p78, %r374, %r17;
	@%p78 bra 	$L__BB452_5;
$L__BB452_97:
	ret;

}
	// .globl	_Z9cuda_gemmIiLi256ELi4ELi1ELi64ELi4ELi4ELi32ELi0ELi1EEviiiPT_S1_S1_ii
.visible .entry _Z9cuda_gemmIiLi256ELi4ELi1ELi64ELi4ELi4ELi32ELi0ELi1EEviiiPT_S1_S1_ii(
	.param .u32 _Z9cuda_gemmIiLi256ELi4ELi1ELi64ELi4ELi4ELi32ELi0ELi1EEviiiPT_S1_S1_ii_param_0,
	.param .u32 _Z9cuda_gemmIiLi256ELi4ELi1ELi64ELi4ELi4ELi32ELi0ELi1EEviiiPT_S1_S1_ii_param_1,
	.param .u32 _Z9cuda_gemmIiLi256ELi4ELi1ELi64ELi4ELi4ELi32ELi0ELi1EEviiiPT_S1_S1_ii_param_2,
	.param .u64 .ptr .align 1 _Z9cuda_gemmIiLi256ELi4ELi1ELi64ELi4ELi4ELi32ELi0ELi1EEviiiPT_S1_S1_ii_param_3,
	.param .u64 .ptr .align 1 _Z9cuda_gemmIiLi256ELi4ELi1ELi64ELi4ELi4ELi32ELi0ELi1EEviiiPT_S1_S1_ii_param_4,
	.param .u64 .ptr .align 1 _Z9cuda_gemmIiLi256ELi4ELi1ELi64ELi4ELi4ELi32ELi0ELi1EEviiiPT_S1_S1_ii_param_5,
	.param .u32 _Z9cuda_gemmIiLi256ELi4ELi1ELi64ELi4ELi4ELi32ELi0ELi1EEviiiPT_S1_S1_ii_param_6,
	.param .u32 _Z9cuda_gemmIiLi256ELi4ELi1ELi64ELi4ELi4ELi32ELi0ELi1EEviiiPT_S1_S1_ii_param_7
)
.maxntid 256
{
	.reg .pred 	%p<29>;
	.reg .b32 	%r<195>;
	.reg .b64 	%rd<37>;
	// demoted variable
	.shared .align 128 .b8 _ZZ9cuda_gemmIiLi256ELi4ELi1ELi64ELi4ELi4ELi32ELi0ELi1EEviiiPT_S1_S1_iiE11kron_fac_sh[80];
	// demoted variable
	.shared .align 128 .b8 _ZZ9cuda_gemmIiLi256ELi4ELi1ELi64ELi4ELi4ELi32ELi0ELi1EEviiiPT_S1_S1_iiE3Ash[256];
	// demoted variable
	.shared .align 128 .b8 _ZZ9cuda_gemmIiLi256ELi4ELi1ELi64ELi4ELi4ELi32ELi0ELi1EEviiiPT_S1_S1_iiE3Csh[256];
	ld.param.u32 	%r56, [_Z9cuda_gemmIiLi256ELi4ELi1ELi64ELi4ELi4ELi32ELi0ELi1EEviiiPT_S1_S1_ii_param_2];
	ld.param.u64 	%rd7, [_Z9cuda_gemmIiLi256ELi4ELi1ELi64ELi4ELi4ELi32ELi0ELi1EEviiiPT_S1_S1_ii_param_3];
	ld.param.u64 	%rd6, [_Z9cuda_gemmIiLi256ELi4ELi1ELi64ELi4ELi4ELi32ELi0ELi1EEviiiPT_S1_S1_ii_param_4];
	ld.param.u64 	%rd8, [_Z9cuda_gemmIiLi256ELi4ELi1ELi64ELi4ELi4ELi32ELi0ELi1EEviiiPT_S1_S1_ii_param_5];
	cvta.to.global.u64 	%rd1, %rd7;
	cvta.to.global.u64 	%rd2, %rd8;
	mov.u32 	%r1, %tid.x;
	setp.gt.u32 	%p1, %r1, 15;
	@%p1 bra 	$L__BB453_3;
	mov.u32 	%r2, %ntid.x;
	cvta.to.global.u64 	%rd3, %rd6;
	mov.u32 	%r59, _ZZ9cuda_gemmIiLi256ELi4ELi1ELi64ELi4ELi4ELi32ELi0ELi1EEviiiPT_S1_S1_iiE11kron_fac_sh;
	mov.u32 	%r184, %r1;
$L__BB453_2:
	mul.wide.u32 	%rd9, %r184, 4;
	add.s64 	%rd10, %rd3, %rd9;
	ld.global.u32 	%r57, [%rd10];
	and.b32  	%r58, %r184, 3;
	mad.lo.s32 	%r60, %r58, 20, %r59;
	and.b32  	%r61, %r184, -4;
	add.s32 	%r62, %r60, %r61;
	st.shared.u32 	[%r62], %r57;
	add.s32 	%r184, %r184, %r2;
	setp.lt.u32 	%p2, %r184, 16;
	@%p2 bra 	$L__BB453_2;
$L__BB453_3:
	mov.u32 	%r5, %ntid.x;
	mov.u32 	%r185, %ctaid.y;
	mov.u32 	%r7, %nctaid.y;
	shl.b32 	%r8, %r7, 2;
	setp.ge.u32 	%p3, %r185, %r8;
	@%p3 bra 	$L__BB453_30;
	mov.u32 	%r63, %ctaid.x;
	shl.b32 	%r9, %r63, 6;
	and.b32  	%r10, %r1, 3;
	shl.b32 	%r64, %r1, 2;
	and.b32  	%r65, %r64, 12;
	mov.u32 	%r66, _ZZ9cuda_gemmIiLi256ELi4ELi1ELi64ELi4ELi4ELi32ELi0ELi1EEviiiPT_S1_S1_iiE11kron_fac_sh;
	add.s32 	%r11, %r66, %r65;
	shl.b32 	%r12, %r63, 4;
	shr.s32 	%r67, %r56, 31;
	shr.u32 	%r68, %r67, 30;
	add.s32 	%r69, %r56, %r68;
	shr.s32 	%r13, %r69, 2;
	add.s32 	%r14, %r1, %r5;
	max.u32 	%r70, %r14, 64;
	setp.lt.u32 	%p4, %r14, 64;
	selp.u32 	%r71, 1, 0, %p4;
	add.s32 	%r72, %r14, %r71;
	sub.s32 	%r73, %r70, %r72;
	div.u32 	%r74, %r73, %r5;
	add.s32 	%r15, %r74, %r71;
	add.s32 	%r75, %r15, 1;
	and.b32  	%r16, %r75, 3;
	mov.u32 	%r76, _ZZ9cuda_gemmIiLi256ELi4ELi1ELi64ELi4ELi4ELi32ELi0ELi1EEviiiPT_S1_S1_iiE3Ash;
	add.s32 	%r17, %r76, %r64;
	shl.b32 	%r18, %r5, 2;
	add.s32 	%r19, %r17, %r18;
	add.s32 	%r20, %r14, %r5;
	add.s32 	%r21, %r20, %r5;
	mov.u32 	%r77, _ZZ9cuda_gemmIiLi256ELi4ELi1ELi64ELi4ELi4ELi32ELi0ELi1EEviiiPT_S1_S1_iiE3Csh;
	add.s32 	%r22, %r77, %r64;
	add.s32 	%r23, %r22, %r18;
	add.s32 	%r24, %r23, %r18;
	add.s32 	%r78, %r1, 1;
	and.b32  	%r25, %r78, 3;
	xor.b32  	%r26, %r10, 2;
	add.s32 	%r79, %r1, -1;
	and.b32  	%r27, %r79, 3;
	mul.wide.u32 	%rd16, %r5, 4;
	mul.wide.u32 	%rd19, %r5, 8;
	mul.wide.u32 	%rd21, %r5, 12;
	cvt.u64.u32 	%rd12, %r18;
$L__BB453_5:
	setp.gt.u32 	%p5, %r1, 63;
	@%p5 bra 	$L__BB453_19;
	setp.eq.s32 	%p6, %r16, 0;
	mul.lo.s32 	%r29, %r185, %r56;
	mov.u32 	%r186, %r1;
	@%p6 bra 	$L__BB453_10;
	setp.eq.s32 	%p7, %r16, 1;
	add.s32 	%r80, %r29, %r9;
	add.s32 	%r81, %r80, %r1;
	mul.wide.s32 	%rd11, %r81, 4;
	add.s64 	%rd4, %rd1, %rd11;
	ld.global.u32 	%r82, [%rd4];
	st.shared.u32 	[%r17], %r82;
	mov.u32 	%r186, %r14;
	@%p7 bra 	$L__BB453_10;
	setp.eq.s32 	%p8, %r16, 2;
	add.s64 	%rd5, %rd4, %rd12;
	ld.global.u32 	%r83, [%rd5];
	st.shared.u32 	[%r19], %r83;
	mov.u32 	%r186, %r20;
	@%p8 bra 	$L__BB453_10;
	add.s64 	%rd14, %rd5, %rd12;
	ld.global.u32 	%r84, [%rd14];
	add.s32 	%r85, %r19, %r18;
	st.shared.u32 	[%r85], %r84;
	mov.u32 	%r186, %r21;
$L__BB453_10:
	setp.lt.u32 	%p9, %r15, 3;
	@%p9 bra 	$L__BB453_13;
	shl.b32 	%r86, %r186, 2;
	mov.u32 	%r87, _ZZ9cuda_gemmIiLi256ELi4ELi1ELi64ELi4ELi4ELi32ELi0ELi1EEviiiPT_S1_S1_iiE3Ash;
	add.s32 	%r189, %r87, %r86;
	add.s32 	%r88, %r9, %r186;
	add.s32 	%r188, %r88, %r29;
$L__BB453_12:
	mul.wide.s32 	%rd15, %r188, 4;
	add.s64 	%rd17, %rd1, %rd15;
	add.s64 	%rd18, %rd17, %rd16;
	add.s64 	%rd20, %rd17, %rd19;
	add.s64 	%rd22, %rd17, %rd21;
	ld.global.u32 	%r89, [%rd17];
	st.shared.u32 	[%r189], %r89;
	ld.global.u32 	%r90, [%rd18];
	add.s32 	%r91, %r189, %r18;
	st.shared.u32 	[%r91], %r90;
	ld.global.u32 	%r92, [%rd20];
	shl.b32 	%r93, %r5, 3;
	add.s32 	%r94, %r189, %r93;
	st.shared.u32 	[%r94], %r92;
	ld.global.u32 	%r95, [%rd22];
	mad.lo.s32 	%r96, %r5, 12, %r189;
	st.shared.u32 	[%r96], %r95;
	add.s32 	%r186, %r186, %r18;
	shl.b32 	%r97, %r5, 4;
	add.s32 	%r189, %r189, %r97;
	add.s32 	%r188, %r188, %r18;
	setp.lt.u32 	%p10, %r186, 64;
	@%p10 bra 	$L__BB453_12;
$L__BB453_13:
	mov.u32 	%r187, %r1;
	@%p6 bra 	$L__BB453_17;
	setp.eq.s32 	%p12, %r16, 1;
	mov.b32 	%r98, 0;
	st.shared.u32 	[%r22], %r98;
	mov.u32 	%r187, %r14;
	@%p12 bra 	$L__BB453_17;
	setp.eq.s32 	%p13, %r16, 2;
	mov.b32 	%r99, 0;
	st.shared.u32 	[%r23], %r99;
	mov.u32 	%r187, %r20;
	@%p13 bra 	$L__BB453_17;
	mov.b32 	%r100, 0;
	st.shared.u32 	[%r24], %r100;
	mov.u32 	%r187, %r21;
$L__BB453_17:
	@%p9 bra 	$L__BB453_19;
$L__BB453_18:
	shl.b32 	%r101, %r187, 2;
	mov.u32 	%r102, _ZZ9cuda_gemmIiLi256ELi4ELi1ELi64ELi4ELi4ELi32ELi0ELi1EEviiiPT_S1_S1_iiE3Csh;
	add.s32 	%r103, %r102, %r101;
	mov.b32 	%r104, 0;
	st.shared.u32 	[%r103], %r104;
	add.s32 	%r105, %r103, %r18;
	st.shared.u32 	[%r105], %r104;
	add.s32 	%r106, %r105, %r18;
	st.shared.u32 	[%r106], %r104;
	add.s32 	%r107, %r106, %r18;
	st.shared.u32 	[%r107], %r104;
	add.s32 	%r187, %r18, %r187;
	setp.lt.u32 	%p15, %r187, 64;
	@%p15 bra 	$L__BB453_18;
$L__BB453_19:
	and.b32  	%r42, %r1, 15;
	bar.sync 	0;
	@%p5 bra 	$L__BB453_22;
	shr.u32 	%r192, %r1, 4;
	shl.b32 	%r108, %r42, 2;
	or.b32  	%r109, %r108, %r10;
	shl.b32 	%r110, %r109, 2;
	mov.u32 	%r111, _ZZ9cuda_gemmIiLi256ELi4ELi1ELi64ELi4ELi4ELi32ELi0ELi1EEviiiPT_S1_S1_iiE3Ash;
	add.s32 	%r112, %r111, %r110;
	ld.shared.u32 	%r44, [%r112];
	or.b32  	%r113, %r108, %r25;
	shl.b32 	%r114, %r113, 2;
	add.s32 	%r115, %r111, %r114;
	ld.shared.u32 	%r45, [%r115];
	or.b32  	%r116, %r108, %r26;
	shl.b32 	%r117, %r116, 2;
	add.s32 	%r118, %r111, %r117;
	ld.shared.u32 	%r46, [%r118];
	or.b32  	%r119, %r108, %r27;
	shl.b32 	%r120, %r119, 2;
	add.s32 	%r121, %r111, %r120;
	ld.shared.u32 	%r47, [%r121];
$L__BB453_21:
	mad.lo.s32 	%r122, %r192, 20, %r11;
	ld.shared.u32 	%r123, [%r122];
	shfl.sync.idx.b32	%r124|%p17, %r123, %r10, 7199, -1;
	mul.lo.s32 	%r125, %r124, %r44;
	shfl.sync.idx.b32	%r126|%p18, %r123, %r25, 7199, -1;
	mad.lo.s32 	%r127, %r126, %r45, %r125;
	shfl.sync.idx.b32	%r128|%p19, %r123, %r26, 7199, -1;
	mad.lo.s32 	%r129, %r128, %r46, %r127;
	shfl.sync.idx.b32	%r130|%p20, %r123, %r27, 7199, -1;
	mad.lo.s32 	%r131, %r130, %r47, %r129;
	shl.b32 	%r132, %r42, 2;
	shl.b32 	%r133, %r192, 6;
	or.b32  	%r134, %r133, %r132;
	mov.u32 	%r135, _ZZ9cuda_gemmIiLi256ELi4ELi1ELi64ELi4ELi4ELi32ELi0ELi1EEviiiPT_S1_S1_iiE3Csh;
	add.s32 	%r136, %r135, %r134;
	ld.shared.u32 	%r137, [%r136];
	add.s32 	%r138, %r137, %r131;
	st.shared.u32 	[%r136], %r138;
	shr.u32 	%r139, %r5, 4;
	add.s32 	%r192, %r192, %r139;
	setp.lt.u32 	%p21, %r192, 4;
	@%p21 bra 	$L__BB453_21;
$L__BB453_22:
	bar.sync 	0;
	@%p5 bra 	$L__BB453_29;
	ld.param.u32 	%r183, [_Z9cuda_gemmIiLi256ELi4ELi1ELi64ELi4ELi4ELi32ELi0ELi1EEviiiPT_S1_S1_ii_param_1];
	setp.eq.s32 	%p23, %r16, 0;
	mad.lo.s32 	%r50, %r185, %r183, %r12;
	mov.u32 	%r193, %r1;
	@%p23 bra 	$L__BB453_27;
	setp.eq.s32 	%p24, %r16, 1;
	shr.u32 	%r140, %r1, 4;
	mad.lo.s32 	%r141, %r140, %r13, %r42;
	add.s32 	%r142, %r50, %r141;
	ld.shared.u32 	%r143, [%r22];
	mul.wide.s32 	%rd23, %r142, 4;
	add.s64 	%rd24, %rd2, %rd23;
	st.global.u32 	[%rd24], %r143;
	mov.u32 	%r193, %r14;
	@%p24 bra 	$L__BB453_27;
	setp.eq.s32 	%p25, %r16, 2;
	and.b32  	%r144, %r14, 15;
	shr.u32 	%r145, %r14, 4;
	mad.lo.s32 	%r146, %r145, %r13, %r144;
	add.s32 	%r147, %r50, %r146;
	ld.shared.u32 	%r148, [%r23];
	mul.wide.s32 	%rd25, %r147, 4;
	add.s64 	%rd26, %rd2, %rd25;
	st.global.u32 	[%rd26], %r148;
	mov.u32 	%r193, %r20;
	@%p25 bra 	$L__BB453_27;
	and.b32  	%r149, %r20, 15;
	shr.u32 	%r150, %r20, 4;
	mad.lo.s32 	%r151, %r150, %r13, %r149;
	add.s32 	%r152, %r50, %r151;
	ld.shared.u32 	%r153, [%r24];
	mul.wide.s32 	%rd27, %r152, 4;
	add.s64 	%rd28, %rd2, %rd27;
	st.global.u32 	[%rd28], %r153;
	mov.u32 	%r193, %r21;
$L__BB453_27:
	setp.lt.u32 	%p26, %r15, 3;
	@%p26 bra 	$L__BB453_29;
$L__BB453_28:
	shr.u32 	%r154, %r193, 4;
	and.b32  	%r155, %r193, 15;
	add.s32 	%r156, %r50, %r155;
	mad.lo.s32 	%r157, %r154, %r13, %r156;
	shl.b32 	%r158, %r193, 2;
	mov.u32 	%r159, _ZZ9cuda_gemmIiLi256ELi4ELi1ELi64ELi4ELi4ELi32ELi0ELi1EEviiiPT_S1_S1_iiE3Csh;
	add.s32 	%r160, %r159, %r158;
	ld.shared.u32 	%r161, [%r160];
	mul.wide.s32 	%rd29, %r157, 4;
	add.s64 	%rd30, %rd2, %rd29;
	st.global.u32 	[%rd30], %r161;
	add.s32 	%r162, %r193, %r5;
	shr.u32 	%r163, %r162, 4;
	and.b32  	%r164, %r162, 15;
	add.s32 	%r165, %r50, %r164;
	mad.lo.s32 	%r166, %r163, %r13, %r165;
	add.s32 	%r167, %r160, %r18;
	ld.shared.u32 	%r168, [%r167];
	mul.wide.s32 	%rd31, %r166, 4;
	add.s64 	%rd32, %rd2, %rd31;
	st.global.u32 	[%rd32], %r168;
	add.s32 	%r169, %r162, %r5;
	shr.u32 	%r170, %r169, 4;
	and.b32  	%r171, %r169, 15;
	add.s32 	%r172, %r50, %r171;
	mad.lo.s32 	%r173, %r170, %r13, %r172;
	add.s32 	%r174, %r167, %r18;
	ld.shared.u32 	%r175, [%r174];
	mul.wide.s32 	%rd33, %r173, 4;
	add.s64 	%rd34, %rd2, %rd33;
	st.global.u32 	[%rd34], %r175;
	add.s32 	%r176, %r169, %r5;
	shr.u32 	%r177, %r176, 4;
	and.b32  	%r178, %r176, 15;
	add.s32 	%r179, %r50, %r178;
	mad.lo.s32 	%r180, %r177, %r13, %r179;
	add.s32 	%r181, %r174, %r18;
	ld.shared.u32 	%r182, [%r181];
	mul.wide.s32 	%rd35, %r180, 4;
	add.s64 	%rd36, %rd2, %rd35;
	st.global.u32 	[%rd36], %r182;
	add.s32 	%r193, %r176, %r5;
	setp.lt.u32 	%p27, %r193, 64;
	@%p27 bra 	$L__BB453_28;
$L__BB453_29:
	add.s32 	%r185, %r185, %r7;
	setp.lt.u32 	%p28, %r185, %r8;
	@%p28 bra 	$L__BB453_5;
$L__BB453_30:
	ret;

}
	// .globl	_Z9cuda_gemmIiLi256ELi4ELi1ELi64ELi4ELi4ELi32ELi1ELi0EEviiiPT_S1_S1_ii
.visible .entry _Z9cuda_gemmIiLi256ELi4ELi1ELi64ELi4ELi4ELi32ELi1ELi0EEviiiPT_S1_S1_ii(
	.param .u32 _Z9cuda_gemmIiLi256ELi4ELi1ELi64ELi4ELi4ELi32ELi1ELi0EEviiiPT_S1_S1_ii_param_0,
	.param .u32 _Z9cuda_gemmIiLi256ELi4ELi1ELi64ELi4ELi4ELi32ELi1ELi0EEviiiPT_S1_S1_ii_param_1,
	.param .u32 _Z9cuda_gemmIiLi256ELi4ELi1ELi64ELi4ELi4ELi32ELi1ELi0EEviiiPT_S1_S1_ii_param_2,
	.param .u64 .ptr .align 1 _Z9cuda_gemmIiLi256ELi4ELi1ELi64ELi4ELi4ELi32ELi1ELi0EEviiiPT_S1_S1_ii_param_3,
	.param .u64 .ptr .align 1 _Z9cuda_gemmIiLi256ELi4ELi1ELi64ELi4ELi4ELi32ELi1ELi0EEviiiPT_S1_S1_ii_param_4,
	.param .u64 .ptr .align 1 _Z9cuda_gemmIiLi256ELi4ELi1ELi64ELi4ELi4ELi32ELi1ELi0EEviiiPT_S1_S1_ii_param_5,
	.param .u32 _Z9cuda_gemmIiLi256ELi4ELi1ELi64ELi4ELi4ELi32ELi1ELi0EEviiiPT_S1_S1_ii_param_6,
	.param .u32 _Z9cuda_gemmIiLi256ELi4ELi1ELi64ELi4ELi4ELi32ELi1ELi0EEviiiPT_S1_S1_ii_param_7
)
.maxntid 256
{
	.reg .pred 	%p<79>;
	.reg .b32 	%r<390>;
	.reg .b64 	%rd<38>;
	// demoted variable
	.shared .align 128 .b8 _ZZ9cuda_gemmIiLi256ELi4ELi1ELi64ELi4ELi4ELi32ELi1ELi0EEviiiPT_S1_S1_iiE11kron_fac_sh[80];
	// demoted variable
	.shared .align 128 .b8 _ZZ9cuda_gemmIiLi256ELi4ELi1ELi64ELi4ELi4ELi32ELi1ELi0EEviiiPT_S1_S1_iiE3Ash[256];
	// demoted variable
	.shared .align 128 .b8 _ZZ9cuda_gemmIiLi256ELi4ELi1ELi64ELi4ELi4ELi32ELi1ELi0EEviiiPT_S1_S1_iiE3Csh[256];
	ld.param.u64 	%rd12, [_Z9cuda_gemmIiLi256ELi4ELi1ELi64ELi4ELi4ELi32ELi1ELi0EEviiiPT_S1_S1_ii_param_3];
	ld.param.u64 	%rd11, [_Z9cuda_gemmIiLi256ELi4ELi1ELi64ELi4ELi4ELi32ELi1ELi0EEviiiPT_S1_S1_ii_param_4];
	ld.param.u64 	%rd13, [_Z9cuda_gemmIiLi256ELi4ELi1ELi64ELi4ELi4ELi32ELi1ELi0EEviiiPT_S1_S1_ii_param_5];
	ld.param.u32 	%r157, [_Z9cuda_gemmIiLi256ELi4ELi1ELi64ELi4ELi4ELi32ELi1ELi0EEviiiPT_S1_S1_ii_param_6];
	ld.param.u32 	%r158, [_Z9cuda_gemmIiLi256ELi4ELi1ELi64ELi4ELi4ELi32ELi1ELi0EEviiiPT_S1_S1_ii_param_7];
	cvta.to.global.u64 	%rd1, %rd12;
	cvta.to.global.u64 	%rd2, %rd13;
	mov.u32 	%r1, %tid.x;
	and.b32  	%r2, %r1, 31;
	setp.lt.s32 	%p1, %r158, 16;
	shr.u32 	%r3, %r158, 4;
	selp.b32 	%r4, 1, %r3, %p1;
	mul.lo.s32 	%r5, %r158, %r157;
	setp.ge.u32 	%p2, %r1, %r5;
	@%p2 bra 	$L__BB454_3;
	mov.u32 	%r6, %ntid.x;
	cvta.to.global.u64 	%rd3, %rd11;
	mov.u32 	%r328, %r1;
$L__BB454_2:
	mul.wide.u32 	%rd14, %r328, 4;
	add.s64 	%rd15, %rd3, %rd14;
	ld.global.u32 	%r159, [%rd15];
	rem.u32 	%r160, %r328, %r157;
	mov.u32 	%r161, _ZZ9cuda_gemmIiLi256ELi4ELi1ELi64ELi4ELi4ELi32ELi1ELi0EEviiiPT_S1_S1_iiE11kron_fac_sh;
	mad.lo.s32 	%r162, %r160, 20, %r161;
	div.u32 	%r163, %r328, %r158;
	shl.b32 	%r164, %r163, 2;
	add.s32 	%r165, %r162, %r164;
	st.shared.u32 	[%r165], %r159;
	add.s32 	%r328, %r328, %r6;
	setp.lt.u32 	%p3, %r328, %r5;
	@%p3 bra 	$L__BB454_2;
$L__BB454_3:
	div.s32 	%r9, 64, %r158;
	mul.lo.s32 	%r166, %r9, %r4;
	min.s32 	%r10, %r166, 256;
	div.u32 	%r12, %r1, %r10;
	mul.lo.s32 	%r167, %r12, %r10;
	sub.s32 	%r168, %r1, %r167;
	div.u32 	%r11, %r168, %r4;
	mov.u32 	%r13, %ntid.x;
	div.u32 	%r14, %r13, %r10;
	mov.u32 	%r333, %ctaid.y;
	mov.u32 	%r16, %nctaid.y;
	shl.b32 	%r17, %r16, 2;
	setp.ge.u32 	%p4, %r333, %r17;
	@%p4 bra 	$L__BB454_97;
	and.b32  	%r18, %r11, 3;
	rem.u32 	%r170, %r1, %r4;
	shl.b32 	%r19, %r170, 2;
	min.s32 	%r20, %r157, 4;
	shl.b32 	%r171, %r158, 8;
	sub.s32 	%r21, 8223, %r171;
	shl.b32 	%r172, %r4, 8;
	sub.s32 	%r22, 8223, %r172;
	add.s32 	%r23, %r1, %r13;
	max.u32 	%r173, %r23, 64;
	setp.lt.u32 	%p5, %r23, 64;
	selp.u32 	%r174, 1, 0, %p5;
	add.s32 	%r175, %r23, %r174;
	sub.s32 	%r176, %r173, %r175;
	div.u32 	%r177, %r176, %r13;
	add.s32 	%r24, %r177, %r174;
	add.s32 	%r178, %r24, 1;
	and.b32  	%r25, %r178, 3;
	shl.b32 	%r179, %r1, 2;
	mov.u32 	%r180, _ZZ9cuda_gemmIiLi256ELi4ELi1ELi64ELi4ELi4ELi32ELi1ELi0EEviiiPT_S1_S1_iiE3Ash;
	add.s32 	%r26, %r180, %r179;
	shl.b32 	%r27, %r13, 2;
	add.s32 	%r28, %r26, %r27;
	add.s32 	%r29, %r23, %r13;
	add.s32 	%r30, %r29, %r13;
	mov.u32 	%r181, _ZZ9cuda_gemmIiLi256ELi4ELi1ELi64ELi4ELi4ELi32ELi1ELi0EEviiiPT_S1_S1_iiE3Csh;
	add.s32 	%r31, %r181, %r179;
	add.s32 	%r32, %r31, %r27;
	add.s32 	%r182, %r11, 1;
	and.b32  	%r33, %r182, 3;
	xor.b32  	%r34, %r18, 2;
	add.s32 	%r183, %r11, -1;
	and.b32  	%r35, %r183, 3;
	setp.lt.s32 	%p6, %r18, %r158;
	selp.b32 	%r184, 0, %r158, %p6;
	sub.s32 	%r36, %r18, %r184;
	add.s32 	%r185, %r18, 1;
	setp.lt.s32 	%p7, %r185, %r158;
	selp.b32 	%r186, 0, %r158, %p7;
	sub.s32 	%r37, %r185, %r186;
	add.s32 	%r187, %r18, 2;
	setp.lt.s32 	%p8, %r187, %r158;
	selp.b32 	%r188, 0, %r158, %p8;
	sub.s32 	%r38, %r187, %r188;
	add.s32 	%r189, %r18, 3;
	setp.lt.s32 	%p9, %r189, %r158;
	selp.b32 	%r190, 0, %r158, %p9;
	sub.s32 	%r39, %r189, %r190;
	shl.b32 	%r40, %r13, 4;
	mul.lo.s32 	%r41, %r13, 12;
	mul.wide.u32 	%rd16, %r13, 4;
	add.s64 	%rd4, %rd1, %rd16;
	mul.wide.u32 	%rd17, %r13, 8;
	add.s64 	%rd5, %rd1, %rd17;
	mul.wide.u32 	%rd18, %r13, 12;
	add.s64 	%rd6, %rd1, %rd18;
	cvt.u64.u32 	%rd20, %r27;
$L__BB454_5:
	setp.gt.u32 	%p10, %r1, 63;
	@%p10 bra 	$L__BB454_19;
	setp.eq.s32 	%p11, %r25, 0;
	shl.b32 	%r47, %r333, 6;
	mov.u32 	%r334, %r1;
	@%p11 bra 	$L__BB454_10;
	setp.eq.s32 	%p12, %r25, 1;
	add.s32 	%r191, %r47, %r1;
	mul.wide.s32 	%rd19, %r191, 4;
	add.s64 	%rd7, %rd1, %rd19;
	ld.global.u32 	%r192, [%rd7];
	st.shared.u32 	[%r26], %r192;
	mov.u32 	%r334, %r23;
	@%p12 bra 	$L__BB454_10;
	setp.eq.s32 	%p13, %r25, 2;
	add.s64 	%rd8, %rd7, %rd20;
	ld.global.u32 	%r193, [%rd8];
	st.shared.u32 	[%r28], %r193;
	mov.u32 	%r334, %r29;
	@%p13 bra 	$L__BB454_10;
	add.s64 	%rd22, %rd8, %rd20;
	ld.global.u32 	%r194, [%rd22];
	add.s32 	%r195, %r28, %r27;
	st.shared.u32 	[%r195], %r194;
	mov.u32 	%r334, %r30;
$L__BB454_10:
	setp.lt.u32 	%p14, %r24, 3;
	@%p14 bra 	$L__BB454_13;
	shl.b32 	%r196, %r334, 2;
	mov.u32 	%r197, _ZZ9cuda_gemmIiLi256ELi4ELi1ELi64ELi4ELi4ELi32ELi1ELi0EEviiiPT_S1_S1_iiE3Ash;
	add.s32 	%r337, %r197, %r196;
	add.s32 	%r336, %r334, %r47;
$L__BB454_12:
	mul.wide.s32 	%rd23, %r336, 4;
	add.s64 	%rd24, %rd4, %rd23;
	add.s64 	%rd25, %rd5, %rd23;
	add.s64 	%rd26, %rd6, %rd23;
	add.s64 	%rd27, %rd1, %rd23;
	ld.global.u32 	%r198, [%rd27];
	st.shared.u32 	[%r337], %r198;
	ld.global.u32 	%r199, [%rd24];
	add.s32 	%r200, %r337, %r27;
	st.shared.u32 	[%r200], %r199;
	ld.global.u32 	%r201, [%rd25];
	mov.u32 	%r202, %ntid.x;
	shl.b32 	%r203, %r202, 3;
	add.s32 	%r204, %r337, %r203;
	st.shared.u32 	[%r204], %r201;
	ld.global.u32 	%r205, [%rd26];
	add.s32 	%r206, %r337, %r41;
	st.shared.u32 	[%r206], %r205;
	add.s32 	%r334, %r334, %r27;
	add.s32 	%r337, %r337, %r40;
	add.s32 	%r336, %r336, %r27;
	setp.lt.u32 	%p15, %r334, 64;
	@%p15 bra 	$L__BB454_12;
$L__BB454_13:
	mov.u32 	%r335, %r1;
	@%p11 bra 	$L__BB454_17;
	setp.eq.s32 	%p17, %r25, 1;
	mov.b32 	%r207, 0;
	st.shared.u32 	[%r31], %r207;
	mov.u32 	%r335, %r23;
	@%p17 bra 	$L__BB454_17;
	setp.eq.s32 	%p18, %r25, 2;
	mov.b32 	%r208, 0;
	st.shared.u32 	[%r32], %r208;
	mov.u32 	%r335, %r29;
	@%p18 bra 	$L__BB454_17;
	add.s32 	%r209, %r32, %r27;
	mov.b32 	%r210, 0;
	st.shared.u32 	[%r209], %r210;
	mov.u32 	%r335, %r30;
$L__BB454_17:
	@%p14 bra 	$L__BB454_19;
$L__BB454_18:
	shl.b32 	%r211, %r335, 2;
	mov.u32 	%r212, _ZZ9cuda_gemmIiLi256ELi4ELi1ELi64ELi4ELi4ELi32ELi1ELi0EEviiiPT_S1_S1_iiE3Csh;
	add.s32 	%r213, %r212, %r211;
	mov.b32 	%r214, 0;
	st.shared.u32 	[%r213], %r214;
	add.s32 	%r215, %r213, %r27;
	st.shared.u32 	[%r215], %r214;
	add.s32 	%r216, %r215, %r27;
	st.shared.u32 	[%r216], %r214;
	add.s32 	%r217, %r216, %r27;
	st.shared.u32 	[%r217], %r214;
	add.s32 	%r335, %r27, %r335;
	setp.lt.u32 	%p20, %r335, 64;
	@%p20 bra 	$L__BB454_18;
$L__BB454_19:
	setp.lt.s32 	%p21, %r9, 1;
	bar.sync 	0;
	@%p21 bra 	$L__BB454_89;
	setp.ne.s32 	%p22, %r4, 1;
	@%p22 bra 	$L__BB454_42;
	mov.b32 	%r344, 0;
$L__BB454_22:
	setp.lt.s32 	%p57, %r158, 1;
	add.s32 	%r65, %r344, %r11;
	mad.lo.s32 	%r66, %r65, %r158, %r19;
	@%p57 bra 	$L__BB454_24;
	add.s32 	%r281, %r66, %r18;
	shl.b32 	%r282, %r281, 2;
	mov.u32 	%r283, _ZZ9cuda_gemmIiLi256ELi4ELi1ELi64ELi4ELi4ELi32ELi1ELi0EEviiiPT_S1_S1_iiE3Ash;
	add.s32 	%r284, %r283, %r282;
	ld.shared.u32 	%r387, [%r284];
$L__BB454_24:
	setp.lt.s32 	%p58, %r158, 2;
	@%p58 bra 	$L__BB454_26;
	add.s32 	%r285, %r66, %r33;
	shl.b32 	%r286, %r285, 2;
	mov.u32 	%r287, _ZZ9cuda_gemmIiLi256ELi4ELi1ELi64ELi4ELi4ELi32ELi1ELi0EEviiiPT_S1_S1_iiE3Ash;
	add.s32 	%r288, %r287, %r286;
	ld.shared.u32 	%r386, [%r288];
$L__BB454_26:
	setp.lt.s32 	%p59, %r158, 3;
	@%p59 bra 	$L__BB454_28;
	add.s32 	%r289, %r66, %r34;
	shl.b32 	%r290, %r289, 2;
	mov.u32 	%r291, _ZZ9cuda_gemmIiLi256ELi4ELi1ELi64ELi4ELi4ELi32ELi1ELi0EEviiiPT_S1_S1_iiE3Ash;
	add.s32 	%r292, %r291, %r290;
	ld.shared.u32 	%r385, [%r292];
$L__BB454_28:
	setp.lt.s32 	%p60, %r158, 4;
	@%p60 bra 	$L__BB454_30;
	add.s32 	%r293, %r66, %r35;
	shl.b32 	%r294, %r293, 2;
	mov.u32 	%r295, _ZZ9cuda_gemmIiLi256ELi4ELi1ELi64ELi4ELi4ELi32ELi1ELi0EEviiiPT_S1_S1_iiE3Ash;
	add.s32 	%r296, %r295, %r294;
	ld.shared.u32 	%r384, [%r296];
$L__BB454_30:
	setp.lt.s32 	%p61, %r12, %r20;
	@%p61 bra 	$L__BB454_32;
$L__BB454_31:
	add.s32 	%r344, %r344, %r10;
	setp.lt.s32 	%p71, %r344, %r9;
	@%p71 bra 	$L__BB454_22;
	bra.uni 	$L__BB454_89;
$L__BB454_32:
	rem.s32 	%r297, %r2, %r158;
	shl.b32 	%r298, %r297, 2;
	mov.u32 	%r299, _ZZ9cuda_gemmIiLi256ELi4ELi1ELi64ELi4ELi4ELi32ELi1ELi0EEviiiPT_S1_S1_iiE11kron_fac_sh;
	add.s32 	%r76, %r299, %r298;
	mov.u32 	%r349, %r12;
$L__BB454_33:
	mad.lo.s32 	%r301, %r349, 20, %r76;
	ld.shared.u32 	%r78, [%r301];
	mov.b32 	%r351, 0;
	@%p57 bra 	$L__BB454_35;
	shfl.sync.idx.b32	%r302|%p63, %r78, %r36, %r21, -1;
	mul.lo.s32 	%r351, %r302, %r387;
$L__BB454_35:
	@%p58 bra 	$L__BB454_37;
	shfl.sync.idx.b32	%r303|%p65, %r78, %r37, %r21, -1;
	mad.lo.s32 	%r351, %r303, %r386, %r351;
$L__BB454_37:
	@%p59 bra 	$L__BB454_39;
	shfl.sync.idx.b32	%r304|%p67, %r78, %r38, %r21, -1;
	mad.lo.s32 	%r351, %r304, %r385, %r351;
$L__BB454_39:
	@%p60 bra 	$L__BB454_41;
	shfl.sync.idx.b32	%r305|%p69, %r78, %r39, %r21, -1;
	mad.lo.s32 	%r351, %r305, %r384, %r351;
$L__BB454_41:
	mad.lo.s32 	%r306, %r349, %r9, %r65;
	shl.b32 	%r307, %r306, 2;
	mov.u32 	%r308, _ZZ9cuda_gemmIiLi256ELi4ELi1ELi64ELi4ELi4ELi32ELi1ELi0EEviiiPT_S1_S1_iiE3Csh;
	add.s32 	%r309, %r308, %r307;
	ld.shared.u32 	%r310, [%r309];
	add.s32 	%r311, %r310, %r351;
	st.shared.u32 	[%r309], %r311;
	add.s32 	%r349, %r349, %r14;
	setp.lt.s32 	%p70, %r349, %r20;
	@%p70 bra 	$L__BB454_33;
	bra.uni 	$L__BB454_31;
$L__BB454_42:
	setp.gt.u32 	%p23, %r158, 31;
	@%p23 bra 	$L__BB454_52;
	mov.b32 	%r374, 0;
$L__BB454_44:
	setp.eq.s32 	%p24, %r158, 0;
	add.s32 	%r125, %r374, %r11;
	mad.lo.s32 	%r126, %r125, %r158, %r19;
	@%p24 bra 	$L__BB454_46;
	add.s32 	%r219, %r126, %r18;
	shl.b32 	%r220, %r219, 2;
	mov.u32 	%r221, _ZZ9cuda_gemmIiLi256ELi4ELi1ELi64ELi4ELi4ELi32ELi1ELi0EEviiiPT_S1_S1_iiE3Ash;
	add.s32 	%r222, %r221, %r220;
	ld.shared.u32 	%r387, [%r222];
$L__BB454_46:
	setp.lt.s32 	%p25, %r158, 2;
	@%p25 bra 	$L__BB454_48;
	add.s32 	%r223, %r126, %r33;
	shl.b32 	%r224, %r223, 2;
	mov.u32 	%r225, _ZZ9cuda_gemmIiLi256ELi4ELi1ELi64ELi4ELi4ELi32ELi1ELi0EEviiiPT_S1_S1_iiE3Ash;
	add.s32 	%r226, %r225, %r224;
	ld.shared.u32 	%r386, [%r226];
$L__BB454_48:
	setp.lt.s32 	%p26, %r158, 3;
	@%p26 bra 	$L__BB454_50;
	add.s32 	%r227, %r126, %r34;
	shl.b32 	%r228, %r227, 2;
	mov.u32 	%r229, _ZZ9cuda_gemmIiLi256ELi4ELi1ELi64ELi4ELi4ELi32ELi1ELi0EEviiiPT_S1_S1_iiE3Ash;
	add.s32 	%r230, %r229, %r228;
	ld.shared.u32 	%r385, [%r230];
$L__BB454_50:
	setp.lt.s32 	%p27, %r158, 4;
	@%p27 bra 	$L__BB454_77;
	add.s32 	%r231, %r126, %r35;
	shl.b32 	%r232, %r231, 2;
	mov.u32 	%r233, _ZZ9cuda_gemmIiLi256ELi4ELi1ELi64ELi4ELi4ELi32ELi1ELi0EEviiiPT_S1_S1_iiE3Ash;
	add.s32 	%r234, %r233, %r232;
	ld.shared.u32 	%r384, [%r234];
	bra.uni 	$L__BB454_77;
$L__BB454_52:
	mov.b32 	%r358, 0;
$L__BB454_53:
	setp.lt.s32 	%p39, %r158, 1;
	add.s32 	%r93, %r358, %r11;
	mad.lo.s32 	%r94, %r93, %r158, %r19;
	@%p39 bra 	$L__BB454_55;
	add.s32 	%r249, %r94, %r18;
	shl.b32 	%r250, %r249, 2;
	mov.u32 	%r251, _ZZ9cuda_gemmIiLi256ELi4ELi1ELi64ELi4ELi4ELi32ELi1ELi0EEviiiPT_S1_S1_iiE3Ash;
	add.s32 	%r252, %r251, %r250;
	ld.shared.u32 	%r387, [%r252];
$L__BB454_55:
	setp.lt.s32 	%p40, %r158, 2;
	@%p40 bra 	$L__BB454_57;
	add.s32 	%r253, %r94, %r33;
	shl.b32 	%r254, %r253, 2;
	mov.u32 	%r255, _ZZ9cuda_gemmIiLi256ELi4ELi1ELi64ELi4ELi4ELi32ELi1ELi0EEviiiPT_S1_S1_iiE3Ash;
	add.s32 	%r256, %r255, %r254;
	ld.shared.u32 	%r386, [%r256];
$L__BB454_57:
	setp.lt.s32 	%p41, %r158, 3;
	@%p41 bra 	$L__BB454_59;
	add.s32 	%r257, %r94, %r34;
	shl.b32 	%r258, %r257, 2;
	mov.u32 	%r259, _ZZ9cuda_gemmIiLi256ELi4ELi1ELi64ELi4ELi4ELi32ELi1ELi0EEviiiPT_S1_S1_iiE3Ash;
	add.s32 	%r260, %r259, %r258;
	ld.shared.u32 	%r385, [%r260];
$L__BB454_59:
	setp.lt.s32 	%p42, %r158, 4;
	@%p42 bra 	$L__BB454_61;
	add.s32 	%r261, %r94, %r35;
	shl.b32 	%r262, %r261, 2;
	mov.u32 	%r263, _ZZ9cuda_gemmIiLi256ELi4ELi1ELi64ELi4ELi4ELi32ELi1ELi0EEviiiPT_S1_S1_iiE3Ash;
	add.s32 	%r264, %r263, %r262;
	ld.shared.u32 	%r384, [%r264];
$L__BB454_61:
	setp.lt.s32 	%p43, %r12, %r20;
	@%p43 bra 	$L__BB454_63;
$L__BB454_62:
	add.s32 	%r358, %r358, %r10;
	setp.lt.s32 	%p56, %r358, %r9;
	@%p56 bra 	$L__BB454_53;
	bra.uni 	$L__BB454_89;
$L__BB454_63:
	rem.s32 	%r265, %r2, %r158;
	shl.b32 	%r266, %r265, 2;
	mov.u32 	%r267, _ZZ9cuda_gemmIiLi256ELi4ELi1ELi64ELi4ELi4ELi32ELi1ELi0EEviiiPT_S1_S1_iiE11kron_fac_sh;
	add.s32 	%r104, %r267, %r266;
	mov.u32 	%r363, %r12;
$L__BB454_64:
	mad.lo.s32 	%r269, %r363, 20, %r104;
	ld.shared.u32 	%r106, [%r269];
	mov.b32 	%r365, 0;
	@%p39 bra 	$L__BB454_66;
	shfl.sync.idx.b32	%r270|%p45, %r106, %r36, %r21, -1;
	mul.lo.s32 	%r365, %r270, %r387;
$L__BB454_66:
	@%p40 bra 	$L__BB454_68;
	shfl.sync.idx.b32	%r271|%p47, %r106, %r37, %r21, -1;
	mad.lo.s32 	%r365, %r271, %r386, %r365;
$L__BB454_68:
	@%p41 bra 	$L__BB454_70;
	shfl.sync.idx.b32	%r272|%p49, %r106, %r38, %r21, -1;
	mad.lo.s32 	%r365, %r272, %r385, %r365;
$L__BB454_70:
	@%p42 bra 	$L__BB454_72;
	shfl.sync.idx.b32	%r273|%p51, %r106, %r39, %r21, -1;
	mad.lo.s32 	%r365, %r273, %r384, %r365;
$L__BB454_72:
	mov.u32 	%r367, %r3;
$L__BB454_73:
	shr.u32 	%r116, %r367, 1;
	shfl.sync.down.b32	%r274|%p52, %r365, %r116, %r22, -1;
	add.s32 	%r365, %r274, %r365;
	setp.gt.u32 	%p53, %r367, 3;
	mov.u32 	%r367, %r116;
	@%p53 bra 	$L__BB454_73;
	rem.u32 	%r275, %r2, %r4;
	setp.eq.s32 	%p54, %r275, 0;
	@%p54 bra 	$L__BB454_75;
	bra.uni 	$L__BB454_76;
$L__BB454_75:
	mad.lo.s32 	%r276, %r363, %r9, %r93;
	shl.b32 	%r277, %r276, 2;
	mov.u32 	%r278, _ZZ9cuda_gemmIiLi256ELi4ELi1ELi64ELi4ELi4ELi32ELi1ELi0EEviiiPT_S1_S1_iiE3Csh;
	add.s32 	%r279, %r278, %r277;
	st.shared.u32 	[%r279], %r365;
$L__BB454_76:
	add.s32 	%r363, %r363, %r14;
	setp.lt.s32 	%p55, %r363, %r20;
	@%p55 bra 	$L__BB454_64;
	bra.uni 	$L__BB454_62;
$L__BB454_77:
	setp.lt.s32 	%p28, %r12, %r20;
	@%p28 bra 	$L__BB454_78;
	bra.uni 	$L__BB454_88;
$L__BB454_78:
	rem.u32 	%r235, %r2, %r158;
	shl.b32 	%r236, %r235, 2;
	mov.u32 	%r237, _ZZ9cuda_gemmIiLi256ELi4ELi1ELi64ELi4ELi4ELi32ELi1ELi0EEviiiPT_S1_S1_iiE11kron_fac_sh;
	add.s32 	%r127, %r237, %r236;
	mov.u32 	%r379, %r12;
$L__BB454_79:
	mad.lo.s32 	%r239, %r379, 20, %r127;
	ld.shared.u32 	%r137, [%r239];
	mov.b32 	%r381, 0;
	@%p24 bra 	$L__BB454_81;
	shfl.sync.idx.b32	%r240|%p30, %r137, %r36, %r21, -1;
	mul.lo.s32 	%r381, %r240, %r387;
$L__BB454_81:
	@%p25 bra 	$L__BB454_83;
	shfl.sync.idx.b32	%r241|%p32, %r137, %r37, %r21, -1;
	mad.lo.s32 	%r381, %r241, %r386, %r381;
$L__BB454_83:
	@%p26 bra 	$L__BB454_85;
	shfl.sync.idx.b32	%r242|%p34, %r137, %r38, %r21, -1;
	mad.lo.s32 	%r381, %r242, %r385, %r381;
$L__BB454_85:
	@%p27 bra 	$L__BB454_87;
	shfl.sync.idx.b32	%r243|%p36, %r137, %r39, %r21, -1;
	mad.lo.s32 	%r381, %r243, %r384, %r381;
$L__BB454_87:
	mad.lo.s32 	%r244, %r379, %r9, %r125;
	shl.b32 	%r245, %r244, 2;
	mov.u32 	%r246, _ZZ9cuda_gemmIiLi256ELi4ELi1ELi64ELi4ELi4ELi32ELi1ELi0EEviiiPT_S1_S1_iiE3Csh;
	add.s32 	%r247, %r246, %r245;
	st.shared.u32 	[%r247], %r381;
	add.s32 	%r379, %r379, %r14;
	setp.lt.s32 	%p37, %r379, %r20;
	@%p37 bra 	$L__BB454_79;
$L__BB454_88:
	add.s32 	%r374, %r374, %r10;
	setp.lt.s32 	%p38, %r374, %r9;
	@%p38 bra 	$L__BB454_44;
$L__BB454_89:
	bar.sync 	0;
	@%p10 bra 	$L__BB454_96;
	setp.eq.s32 	%p73, %r25, 0;
	shl.b32 	%r152, %r333, 6;
	mov.u32 	%r388, %r1;
	@%p73 bra 	$L__BB454_94;
	setp.eq.s32 	%p74, %r25, 1;
	add.s32 	%r312, %r152, %r1;
	ld.shared.u32 	%r313, [%r31];
	mul.wide.s32 	%rd28, %r312, 4;
	add.s64 	%rd9, %rd2, %rd28;
	st.global.u32 	[%rd9], %r313;
	mov.u32 	%r388, %r23;
	@%p74 bra 	$L__BB454_94;
	setp.eq.s32 	%p75, %r25, 2;
	ld.shared.u32 	%r314, [%r32];
	cvt.u64.u32 	%rd29, %r27;
	add.s64 	%rd10, %rd9, %rd29;
	st.global.u32 	[%rd10], %r314;
	mov.u32 	%r388, %r29;
	@%p75 bra 	$L__BB454_94;
	add.s32 	%r315, %r32, %r27;
	ld.shared.u32 	%r316, [%r315];
	add.s64 	%rd31, %rd10, %rd29;
	st.global.u32 	[%rd31], %r316;
	mov.u32 	%r388, %r30;
$L__BB454_94:
	setp.lt.u32 	%p76, %r24, 3;
	@%p76 bra 	$L__BB454_96;
$L__BB454_95:
	add.s32 	%r317, %r152, %r388;
	shl.b32 	%r318, %r388, 2;
	mov.u32 	%r319, _ZZ9cuda_gemmIiLi256ELi4ELi1ELi64ELi4ELi4ELi32ELi1ELi0EEviiiPT_S1_S1_iiE3Csh;
	add.s32 	%r320, %r319, %r318;
	ld.shared.u32 	%r321, [%r320];
	mul.wide.s32 	%rd32, %r317, 4;
	add.s64 	%rd33, %rd2, %rd32;
	st.global.u32 	[%rd33], %r321;
	add.s32 	%r322, %r320, %r27;
	ld.shared.u32 	%r323, [%r322];
	add.s64 	%rd35, %rd33, %rd20;
	st.global.u32 	[%rd35], %r323;
	add.s32 	%r324, %r322, %r27;
	ld.shared.u32 	%r325, [%r324];
	add.s64 	%rd36, %rd35, %rd20;
	st.global.u32 	[%rd36], %r325;
	add.s32 	%r326, %r324, %r27;
	ld.shared.u32 	%r327, [%r326];
	add.s64 	%rd37, %rd36, %rd20;
	st.global.u32 	[%rd37], %r327;
	add.s32 	%r388, %r27, %r388;
	setp.lt.u32 	%p77, %r388, 64;
	@%p77 bra 	$L__BB454_95;
$L__BB454_96:
	add.s32 	%r333, %r333, %r16;
	setp.lt.u32 	%p78, %r333, %r17;
	@%p78 bra 	$L__BB454_5;
$L__BB454_97:
	ret;

}
	// .globl	_Z9cuda_gemmIiLi256ELi4ELi1ELi64ELi4ELi4ELi32ELi1ELi1EEviiiPT_S1_S1_ii
.visible .entry _Z9cuda_gemmIiLi256ELi4ELi1ELi64ELi4ELi4ELi32ELi1ELi1EEviiiPT_S1_S1_ii(
	.param .u32 _Z9cuda_gemmIiLi256ELi4ELi1ELi64ELi4ELi4ELi32ELi1ELi1EEviiiPT_S1_S1_ii_param_0,
	.param .u32 _Z9cuda_gemmIiLi256ELi4ELi1ELi64ELi4ELi4ELi32ELi1ELi1EEviiiPT_S1_S1_ii_param_1,
	.param .u32 _Z9cuda_gemmIiLi256ELi4ELi1ELi64ELi4ELi4ELi32ELi1ELi1EEviiiPT_S1_S1_ii_param_2,
	.param .u64 .ptr .align 1 _Z9cuda_gemmIiLi256ELi4ELi1ELi64ELi4ELi4ELi32ELi1ELi1EEviiiPT_S1_S1_ii_param_3,
	.param .u64 .ptr .align 1 _Z9cuda_gemmIiLi256ELi4ELi1ELi64ELi4ELi4ELi32ELi1ELi1EEviiiPT_S1_S1_ii_param_4,
	.param .u64 .ptr .align 1 _Z9cuda_gemmIiLi256ELi4ELi1ELi64ELi4ELi4ELi32ELi1ELi1EEviiiPT_S1_S1_ii_param_5,
	.param .u32 _Z9cuda_gemmIiLi256ELi4ELi1ELi64ELi4ELi4ELi32ELi1ELi1EEviiiPT_S1_S1_ii_param_6,
	.param .u32 _Z9cuda_gemmIiLi256ELi4ELi1ELi64ELi4ELi4ELi32ELi1ELi1EEviiiPT_S1_S1_ii_param_7
)
.maxntid 256
{
	.reg .pred 	%p<29>;
	.reg .b32 	%r<156>;
	.reg .b64 	%rd<38>;
	// demoted variable
	.shared .align 128 .b8 _ZZ9cuda_gemmIiLi256ELi4ELi1ELi64ELi4ELi4ELi32ELi1ELi1EEviiiPT_S1_S1_iiE11kron_fac_sh[80];
	// demoted variable
	.shared .align 128 .b8 _ZZ9cuda_gemmIiLi256ELi4ELi1ELi64ELi4ELi4ELi32ELi1ELi1EEviiiPT_S1_S1_iiE3Ash[256];
	// demoted variable
	.shared .align 128 .b8 _ZZ9cuda_gemmIiLi256ELi4ELi1ELi64ELi4ELi4ELi32ELi1ELi1EEviiiPT_S1_S1_iiE3Csh[256];
	ld.param.u64 	%rd12, [_Z9cuda_gemmIiLi256ELi4ELi1ELi64ELi4ELi4ELi32ELi1ELi1EEviiiPT_S1_S1_ii_param_3];
	ld.param.u64 	%rd11, [_Z9cuda_gemmIiLi256ELi4ELi1ELi64ELi4ELi4ELi32ELi1ELi1EEviiiPT_S1_S1_ii_param_4];
	ld.param.u64 	%rd13, [_Z9cuda_gemmIiLi256ELi4ELi1ELi64ELi4ELi4ELi32ELi1ELi1EEviiiPT_S1_S1_ii_param_5];
	cvta.to.global.u64 	%rd1, %rd12;
	cvta.to.global.u64 	%rd2, %rd13;
	mov.u32 	%r1, %tid.x;
	setp.gt.u32 	%p1, %r1, 15;
	@%p1 bra 	$L__BB455_3;
	mov.u32 	%r2, %ntid.x;
	cvta.to.global.u64 	%rd3, %rd11;
	mov.u32 	%r57, _ZZ9cuda_gemmIiLi256ELi4ELi1ELi64ELi4ELi4ELi32ELi1ELi1EEviiiPT_S1_S1_iiE11kron_fac_sh;
	mov.u32 	%r145, %r1;
$L__BB455_2:
	mul.wide.u32 	%rd14, %r145, 4;
	add.s64 	%rd15, %rd3, %rd14;
	ld.global.u32 	%r55, [%rd15];
	and.b32  	%r56, %r145, 3;
	mad.lo.s32 	%r58, %r56, 20, %r57;
	and.b32  	%r59, %r145, -4;
	add.s32 	%r60, %r58, %r59;
	st.shared.u32 	[%r60], %r55;
	add.s32 	%r145, %r145, %r2;
	setp.lt.u32 	%p2, %r145, 16;
	@%p2 bra 	$L__BB455_2;
$L__BB455_3:
	and.b32  	%r5, %r1, 15;
	mov.u32 	%r146, %ctaid.y;
	mov.u32 	%r7, %nctaid.y;
	shl.b32 	%r8, %r7, 2;
	setp.ge.u32 	%p3, %r146, %r8;
	@%p3 bra 	$L__BB455_30;
	mov.u32 	%r61, %ntid.x;
	and.b32  	%r9, %r1, 3;
	shl.b32 	%r62, %r1, 2;
	and.b32  	%r63, %r62, 12;
	mov.u32 	%r64, _ZZ9cuda_gemmIiLi256ELi4ELi1ELi64ELi4ELi4ELi32ELi1ELi1EEviiiPT_S1_S1_iiE11kron_fac_sh;
	add.s32 	%r10, %r64, %r63;
	add.s32 	%r11, %r1, %r61;
	max.u32 	%r65, %r11, 64;
	setp.lt.u32 	%p4, %r11, 64;
	selp.u32 	%r66, 1, 0, %p4;
	add.s32 	%r67, %r11, %r66;
	sub.s32 	%r68, %r65, %r67;
	div.u32 	%r69, %r68, %r61;
	add.s32 	%r12, %r69, %r66;
	add.s32 	%r70, %r12, 1;
	and.b32  	%r13, %r70, 3;
	mov.u32 	%r71, _ZZ9cuda_gemmIiLi256ELi4ELi1ELi64ELi4ELi4ELi32ELi1ELi1EEviiiPT_S1_S1_iiE3Ash;
	add.s32 	%r14, %r71, %r62;
	shl.b32 	%r15, %r61, 2;
	add.s32 	%r16, %r14, %r15;
	add.s32 	%r17, %r11, %r61;
	add.s32 	%r18, %r17, %r61;
	mov.u32 	%r72, _ZZ9cuda_gemmIiLi256ELi4ELi1ELi64ELi4ELi4ELi32ELi1ELi1EEviiiPT_S1_S1_iiE3Csh;
	add.s32 	%r19, %r72, %r62;
	add.s32 	%r20, %r19, %r15;
	add.s32 	%r21, %r20, %r15;
	add.s32 	%r73, %r1, 1;
	and.b32  	%r22, %r73, 3;
	xor.b32  	%r23, %r9, 2;
	add.s32 	%r74, %r1, -1;
	and.b32  	%r24, %r74, 3;
	shl.b32 	%r25, %r61, 4;
	shl.b32 	%r26, %r61, 3;
	mul.lo.s32 	%r27, %r61, 12;
	mul.wide.u32 	%rd16, %r61, 4;
	add.s64 	%rd4, %rd1, %rd16;
	mul.wide.u32 	%rd17, %r61, 8;
	add.s64 	%rd5, %rd1, %rd17;
	mul.wide.u32 	%rd18, %r61, 12;
	add.s64 	%rd6, %rd1, %rd18;
	shr.u32 	%r28, %r61, 4;
	cvt.u64.u32 	%rd20, %r15;
$L__BB455_5:
	setp.gt.u32 	%p5, %r1, 63;
	@%p5 bra 	$L__BB455_19;
	setp.eq.s32 	%p6, %r13, 0;
	shl.b32 	%r30, %r146, 6;
	mov.u32 	%r147, %r1;
	@%p6 bra 	$L__BB455_10;
	setp.eq.s32 	%p7, %r13, 1;
	add.s32 	%r75, %r30, %r1;
	mul.wide.s32 	%rd19, %r75, 4;
	add.s64 	%rd7, %rd1, %rd19;
	ld.global.u32 	%r76, [%rd7];
	st.shared.u32 	[%r14], %r76;
	mov.u32 	%r147, %r11;
	@%p7 bra 	$L__BB455_10;
	setp.eq.s32 	%p8, %r13, 2;
	add.s64 	%rd8, %rd7, %rd20;
	ld.global.u32 	%r77, [%rd8];
	st.shared.u32 	[%r16], %r77;
	mov.u32 	%r147, %r17;
	@%p8 bra 	$L__BB455_10;
	add.s64 	%rd22, %rd8, %rd20;
	ld.global.u32 	%r78, [%rd22];
	add.s32 	%r79, %r16, %r15;
	st.shared.u32 	[%r79], %r78;
	mov.u32 	%r147, %r18;
$L__BB455_10:
	setp.lt.u32 	%p9, %r12, 3;
	@%p9 bra 	$L__BB455_13;
	shl.b32 	%r80, %r147, 2;
	mov.u32 	%r81, _ZZ9cuda_gemmIiLi256ELi4ELi1ELi64ELi4ELi4ELi32ELi1ELi1EEviiiPT_S1_S1_iiE3Ash;
	add.s32 	%r150, %r81, %r80;
	add.s32 	%r149, %r147, %r30;
$L__BB455_12:
	mul.wide.s32 	%rd23, %r149, 4;
	add.s64 	%rd24, %rd4, %rd23;
	add.s64 	%rd25, %rd5, %rd23;
	add.s64 	%rd26, %rd6, %rd23;
	add.s64 	%rd27, %rd1, %rd23;
	ld.global.u32 	%r82, [%rd27];
	st.shared.u32 	[%r150], %r82;
	ld.global.u32 	%r83, [%rd24];
	add.s32 	%r84, %r150, %r15;
	st.shared.u32 	[%r84], %r83;
	ld.global.u32 	%r85, [%rd25];
	add.s32 	%r86, %r150, %r26;
	st.shared.u32 	[%r86], %r85;
	ld.global.u32 	%r87, [%rd26];
	add.s32 	%r88, %r150, %r27;
	st.shared.u32 	[%r88], %r87;
	add.s32 	%r147, %r147, %r15;
	add.s32 	%r150, %r150, %r25;
	add.s32 	%r149, %r149, %r15;
	setp.lt.u32 	%p10, %r147, 64;
	@%p10 bra 	$L__BB455_12;
$L__BB455_13:
	setp.eq.s32 	%p11, %r13, 0;
	mov.u32 	%r148, %r1;
	@%p11 bra 	$L__BB455_17;
	setp.eq.s32 	%p12, %r13, 1;
	mov.b32 	%r89, 0;
	st.shared.u32 	[%r19], %r89;
	mov.u32 	%r148, %r11;
	@%p12 bra 	$L__BB455_17;
	setp.eq.s32 	%p13, %r13, 2;
	mov.b32 	%r90, 0;
	st.shared.u32 	[%r20], %r90;
	mov.u32 	%r148, %r17;
	@%p13 bra 	$L__BB455_17;
	mov.b32 	%r91, 0;
	st.shared.u32 	[%r21], %r91;
	mov.u32 	%r148, %r18;
$L__BB455_17:
	setp.lt.u32 	%p14, %r12, 3;
	@%p14 bra 	$L__BB455_19;
$L__BB455_18:
	shl.b32 	%r92, %r148, 2;
	mov.u32 	%r93, _ZZ9cuda_gemmIiLi256ELi4ELi1ELi64ELi4ELi4ELi32ELi1ELi1EEviiiPT_S1_S1_iiE3Csh;
	add.s32 	%r94, %r93, %r92;
	mov.b32 	%r95, 0;
	st.shared.u32 	[%r94], %r95;
	add.s32 	%r96, %r94, %r15;
	st.shared.u32 	[%r96], %r95;
	add.s32 	%r97, %r96, %r15;
	st.shared.u32 	[%r97], %r95;
	add.s32 	%r98, %r97, %r15;
	st.shared.u32 	[%r98], %r95;
	add.s32 	%r148, %r15, %r148;
	setp.lt.u32 	%p15, %r148, 64;
	@%p15 bra 	$L__BB455_18;
$L__BB455_19:
	setp.gt.u32 	%p16, %r1, 63;
	bar.sync 	0;
	@%p16 bra 	$L__BB455_22;
	shr.u32 	%r153, %r1, 4;
	shl.b32 	%r99, %r5, 2;
	or.b32  	%r100, %r99, %r9;
	shl.b32 	%r101, %r100, 2;
	mov.u32 	%r102, _ZZ9cuda_gemmIiLi256ELi4ELi1ELi64ELi4ELi4ELi32ELi1ELi1EEviiiPT_S1_S1_iiE3Ash;
	add.s32 	%r103, %r102, %r101;
	ld.shared.u32 	%r44, [%r103];
	or.b32  	%r104, %r99, %r22;
	shl.b32 	%r105, %r104, 2;
	add.s32 	%r106, %r102, %r105;
	ld.shared.u32 	%r45, [%r106];
	or.b32  	%r107, %r99, %r23;
	shl.b32 	%r108, %r107, 2;
	add.s32 	%r109, %r102, %r108;
	ld.shared.u32 	%r46, [%r109];
	or.b32  	%r110, %r99, %r24;
	shl.b32 	%r111, %r110, 2;
	add.s32 	%r112, %r102, %r111;
	ld.shared.u32 	%r47, [%r112];
$L__BB455_21:
	mad.lo.s32 	%r113, %r153, 20, %r10;
	ld.shared.u32 	%r114, [%r113];
	shfl.sync.idx.b32	%r115|%p17, %r114, %r9, 7199, -1;
	mul.lo.s32 	%r116, %r115, %r44;
	shfl.sync.idx.b32	%r117|%p18, %r114, %r22, 7199, -1;
	mad.lo.s32 	%r118, %r117, %r45, %r116;
	shfl.sync.idx.b32	%r119|%p19, %r114, %r23, 7199, -1;
	mad.lo.s32 	%r120, %r119, %r46, %r118;
	shfl.sync.idx.b32	%r121|%p20, %r114, %r24, 7199, -1;
	mad.lo.s32 	%r122, %r121, %r47, %r120;
	shl.b32 	%r124, %r153, 6;
	or.b32  	%r125, %r124, %r99;
	mov.u32 	%r126, _ZZ9cuda_gemmIiLi256ELi4ELi1ELi64ELi4ELi4ELi32ELi1ELi1EEviiiPT_S1_S1_iiE3Csh;
	add.s32 	%r127, %r126, %r125;
	ld.shared.u32 	%r128, [%r127];
	add.s32 	%r129, %r128, %r122;
	st.shared.u32 	[%r127], %r129;
	add.s32 	%r153, %r153, %r28;
	setp.lt.u32 	%p21, %r153, 4;
	@%p21 bra 	$L__BB455_21;
$L__BB455_22:
	setp.gt.u32 	%p22, %r1, 63;
	bar.sync 	0;
	@%p22 bra 	$L__BB455_29;
	setp.eq.s32 	%p23, %r13, 0;
	shl.b32 	%r50, %r146, 6;
	mov.u32 	%r154, %r1;
	@%p23 bra 	$L__BB455_27;
	setp.eq.s32 	%p24, %r13, 1;
	add.s32 	%r130, %r50, %r1;
	ld.shared.u32 	%r131, [%r19];
	mul.wide.s32 	%rd28, %r130, 4;
	add.s64 	%rd9, %rd2, %rd28;
	st.global.u32 	[%rd9], %r131;
	mov.u32 	%r154, %r11;
	@%p24 bra 	$L__BB455_27;
	setp.eq.s32 	%p25, %r13, 2;
	ld.shared.u32 	%r132, [%r20];
	cvt.u64.u32 	%rd29, %r15;
	add.s64 	%rd10, %rd9, %rd29;
	st.global.u32 	[%rd10], %r132;
	mov.u32 	%r154, %r17;
	@%p25 bra 	$L__BB455_27;
	ld.shared.u32 	%r133, [%r21];
	add.s64 	%rd31, %rd10, %rd29;
	st.global.u32 	[%rd31], %r133;
	mov.u32 	%r154, %r18;
$L__BB455_27:
	setp.lt.u32 	%p26, %r12, 3;
	@%p26 bra 	$L__BB455_29;
$L__BB455_28:
	add.s32 	%r134, %r50, %r154;
	shl.b32 	%r135, %r154, 2;
	mov.u32 	%r136, _ZZ9cuda_gemmIiLi256ELi4ELi1ELi64ELi4ELi4ELi32ELi1ELi1EEviiiPT_S1_S1_iiE3Csh;
	add.s32 	%r137, %r136, %r135;
	ld.shared.u32 	%r138, [%r137];
	mul.wide.s32 	%rd32, %r134, 4;
	add.s64 	%rd33, %rd2, %rd32;
	st.global.u32 	[%rd33], %r138;
	add.s32 	%r139, %r137, %r15;
	ld.shared.u32 	%r140, [%r139];
	add.s64 	%rd35, %rd33, %rd20;
	st.global.u32 	[%rd35], %r140;
	add.s32 	%r141, %r139, %r15;
	ld.shared.u32 	%r142, [%r141];
	add.s64 	%rd36, %rd35, %rd20;
	st.global.u32 	[%rd36], %r142;
	add.s32 	%r143, %r141, %r15;
	ld.shared.u32 	%r144, [%r143];
	add.s64 	%rd37, %rd36, %rd20;
	st.global.u32 	[%rd37], %r144;
	add.s32 	%r154, %r15, %r154;
	setp.lt.u32 	%p27, %r154, 64;
	@%p27 bra 	$L__BB455_28;
$L__BB455_29:
	add.s32 	%r146, %r146, %r7;
	setp.lt.u32 	%p28, %r146, %r8;
	@%p28 bra 	$L__BB455_5;
$L__BB455_30:
	ret;

}
	// .globl	_Z9cuda_gemmIiLi256ELi4ELi1ELi64ELi8ELi8ELi32ELi0ELi0EEviiiPT_S1_S1_ii
.visible .entry _Z9cuda_gemmIiLi256ELi4ELi1ELi64ELi8ELi8ELi32ELi0ELi0EEviiiPT_S1_S1_ii(
	.param .u32 _Z9cuda_gemmIiLi256ELi4ELi1ELi64ELi8ELi8ELi32ELi0ELi0EEviiiPT_S1_S1_ii_param_0,
	.param .u32 _Z9cuda_gemmIiLi256ELi4ELi1ELi64ELi8ELi8ELi32ELi0ELi0EEviiiPT_S1_S1_ii_param_1,
	.param .u32 _Z9cuda_gemmIiLi256ELi4ELi1ELi64ELi8ELi8ELi32ELi0ELi0EEviiiPT_S1_S1_ii_param_2,
	.param .u64 .ptr .align 1 _Z9cuda_gemmIiLi256ELi4ELi1ELi64ELi8ELi8ELi32ELi0ELi0EEviiiPT_S1_S1_ii_param_3,
	.param .u64 .ptr .align 1 _Z9cuda_gemmIiLi256ELi4ELi1ELi64ELi8ELi8ELi32ELi0ELi0EEviiiPT_S1_S1_ii_param_4,
	.param .u64 .ptr .align 1 _Z9cuda_gemmIiLi256ELi4ELi1ELi64ELi8ELi8ELi32ELi0ELi0EEviiiPT_S1_S1_ii_param_5,
	.param .u32 _Z9cuda_gemmIiLi256ELi4ELi1ELi64ELi8ELi8ELi32ELi0ELi0EEviiiPT_S1_S1_ii_param_6,
	.param .u32 _Z9cuda_gemmIiLi256ELi4ELi1ELi64ELi8ELi8ELi32ELi0ELi0EEviiiPT_S1_S1_ii_param_7
)
.maxntid 256
{
	.reg .pred 	%p<119>;
	.reg .b32 	%r<623>;
	.reg .b64 	%rd<40>;
	// demoted variable
	.shared .align 128 .b8 _ZZ9cuda_gemmIiLi256ELi4ELi1ELi64ELi8ELi8ELi32ELi0ELi0EEviiiPT_S1_S1_iiE11kron_fac_sh[288];
	// demoted variable
	.shared .align 128 .b8 _ZZ9cuda_gemmIiLi256ELi4ELi1ELi64ELi8ELi8ELi32ELi0ELi0EEviiiPT_S1_S1_iiE3Ash[256];
	// demoted variable
	.shared .align 128 .b8 _ZZ9cuda_gemmIiLi256ELi4ELi1ELi64ELi8ELi8ELi32ELi0ELi0EEviiiPT_S1_S1_iiE3Csh[256];
	ld.param.u32 	%r235, [_Z9cuda_gemmIiLi256ELi4ELi1ELi64ELi8ELi8ELi32ELi0ELi0EEviiiPT_S1_S1_ii_param_1];
	ld.param.u32 	%r236, [_Z9cuda_gemmIiLi256ELi4ELi1ELi64ELi8ELi8ELi32ELi0ELi0EEviiiPT_S1_S1_ii_param_2];
	ld.param.u64 	%rd10, [_Z9cuda_gemmIiLi256ELi4ELi1ELi64ELi8ELi8ELi32ELi0ELi0EEviiiPT_S1_S1_ii_param_3];
	ld.param.u64 	%rd9, [_Z9cuda_gemmIiLi256ELi4ELi1ELi64ELi8ELi8ELi32ELi0ELi0EEviiiPT_S1_S1_ii_param_4];
	ld.param.u64 	%rd11, [_Z9cuda_gemmIiLi256ELi4ELi1ELi64ELi8ELi8ELi32ELi0ELi0EEviiiPT_S1_S1_ii_param_5];
	ld.param.u32 	%r237, [_Z9cuda_gemmIiLi256ELi4ELi1ELi64ELi8ELi8ELi32ELi0ELi0EEviiiPT_S1_S1_ii_param_6];
	ld.param.u32 	%r238, [_Z9cuda_gemmIiLi256ELi4ELi1ELi64ELi8ELi8ELi32ELi0ELi0EEviiiPT_S1_S1_ii_param_7];
	cvta.to.global.u64 	%rd1, %rd10;
	cvta.to.global.u64 	%rd2, %rd11;
	mov.u32 	%r1, %tid.x;
	and.b32  	%r2, %r1, 31;
	setp.lt.s32 	%p1, %r238, 16;
	shr.u32 	%r3, %r238, 4;
	selp.b32 	%r4, 1, %r3, %p1;
	mul.lo.s32 	%r5, %r238, %r237;
	setp.ge.u32 	%p2, %r1, %r5;
	@%p2 bra 	$L__BB456_3;
	mov.u32 	%r6, %ntid.x;
	cvta.to.global.u64 	%rd3, %rd9;
	mov.u32 	%r517, %r1;
$L__BB456_2:
	mul.wide.u32 	%rd12, %r517, 4;
	add.s64 	%rd13, %rd3, %rd12;
	ld.global.u32 	%r239, [%rd13];
	rem.u32 	%r240, %r517, %r237;
	mov.u32 	%r241, _ZZ9cuda_gemmIiLi256ELi4ELi1ELi64ELi8ELi8ELi32ELi0ELi0EEviiiPT_S1_S1_iiE11kron_fac_sh;
	mad.lo.s32 	%r242, %r240, 36, %r241;
	div.u32 	%r243, %r517, %r238;
	shl.b32 	%r244, %r243, 2;
	add.s32 	%r245, %r242, %r244;
	st.shared.u32 	[%r245], %r239;
	add.s32 	%r517, %r517, %r6;
	setp.lt.u32 	%p3, %r517, %r5;
	@%p3 bra 	$L__BB456_2;
$L__BB456_3:
	div.s32 	%r9, 64, %r238;
	mul.lo.s32 	%r246, %r9, %r4;
	min.s32 	%r10, %r246, 256;
	div.u32 	%r12, %r1, %r10;
	mul.lo.s32 	%r247, %r12, %r10;
	sub.s32 	%r248, %r1, %r247;
	div.u32 	%r11, %r248, %r4;
	mov.u32 	%r13, %ntid.x;
	div.u32 	%r14, %r13, %r10;
	mov.u32 	%r526, %ctaid.y;
	mov.u32 	%r16, %nctaid.y;
	shl.b32 	%r17, %r16, 2;
	setp.ge.u32 	%p4, %r526, %r17;
	@%p4 bra 	$L__BB456_145;
	mov.u32 	%r250, %ctaid.x;
	shl.b32 	%r18, %r250, 6;
	and.b32  	%r19, %r11, 7;
	rem.u32 	%r251, %r1, %r4;
	shl.b32 	%r20, %r251, 3;
	min.s32 	%r21, %r237, 8;
	shl.b32 	%r252, %r238, 8;
	sub.s32 	%r22, 8223, %r252;
	shl.b32 	%r253, %r4, 8;
	sub.s32 	%r23, 8223, %r253;
	mul.lo.s32 	%r24, %r9, %r250;
	add.s32 	%r25, %r1, %r13;
	max.u32 	%r254, %r25, 64;
	setp.lt.u32 	%p5, %r25, 64;
	selp.u32 	%r255, 1, 0, %p5;
	add.s32 	%r256, %r25, %r255;
	sub.s32 	%r257, %r254, %r256;
	div.u32 	%r258, %r257, %r13;
	add.s32 	%r26, %r258, %r255;
	add.s32 	%r259, %r26, 1;
	and.b32  	%r27, %r259, 3;
	shl.b32 	%r260, %r1, 2;
	mov.u32 	%r261, _ZZ9cuda_gemmIiLi256ELi4ELi1ELi64ELi8ELi8ELi32ELi0ELi0EEviiiPT_S1_S1_iiE3Ash;
	add.s32 	%r28, %r261, %r260;
	shl.b32 	%r29, %r13, 2;
	add.s32 	%r30, %r28, %r29;
	add.s32 	%r31, %r25, %r13;
	add.s32 	%r32, %r31, %r13;
	mov.u32 	%r262, _ZZ9cuda_gemmIiLi256ELi4ELi1ELi64ELi8ELi8ELi32ELi0ELi0EEviiiPT_S1_S1_iiE3Csh;
	add.s32 	%r33, %r262, %r260;
	add.s32 	%r34, %r33, %r29;
	add.s32 	%r35, %r34, %r29;
	add.s32 	%r263, %r11, 1;
	and.b32  	%r36, %r263, 7;
	add.s32 	%r264, %r11, 2;
	and.b32  	%r37, %r264, 7;
	add.s32 	%r265, %r11, 3;
	and.b32  	%r38, %r265, 7;
	xor.b32  	%r39, %r19, 4;
	add.s32 	%r266, %r11, 5;
	and.b32  	%r40, %r266, 7;
	add.s32 	%r267, %r11, 6;
	and.b32  	%r41, %r267, 7;
	add.s32 	%r268, %r11, -1;
	and.b32  	%r42, %r268, 7;
	setp.lt.s32 	%p6, %r19, %r238;
	selp.b32 	%r269, 0, %r238, %p6;
	sub.s32 	%r43, %r19, %r269;
	add.s32 	%r270, %r19, 1;
	setp.lt.s32 	%p7, %r270, %r238;
	selp.b32 	%r271, 0, %r238, %p7;
	sub.s32 	%r44, %r270, %r271;
	add.s32 	%r272, %r19, 2;
	setp.lt.s32 	%p8, %r272, %r238;
	selp.b32 	%r273, 0, %r238, %p8;
	sub.s32 	%r45, %r272, %r273;
	add.s32 	%r274, %r19, 3;
	setp.lt.s32 	%p9, %r274, %r238;
	selp.b32 	%r275, 0, %r238, %p9;
	sub.s32 	%r46, %r274, %r275;
	add.s32 	%r276, %r19, 4;
	setp.lt.s32 	%p10, %r276, %r238;
	selp.b32 	%r277, 0, %r238, %p10;
	sub.s32 	%r47, %r276, %r277;
	add.s32 	%r278, %r19, 5;
	setp.lt.s32 	%p11, %r278, %r238;
	selp.b32 	%r279, 0, %r238, %p11;
	sub.s32 	%r48, %r278, %r279;
	add.s32 	%r280, %r19, 6;
	setp.lt.s32 	%p12, %r280, %r238;
	selp.b32 	%r281, 0, %r238, %p12;
	sub.s32 	%r49, %r280, %r281;
	add.s32 	%r282, %r19, 7;
	setp.lt.s32 	%p13, %r282, %r238;
	selp.b32 	%r283, 0, %r238, %p13;
	sub.s32 	%r50, %r282, %r283;
	mul.wide.u32 	%rd14, %r13, 4;
	add.s64 	%rd4, %rd1, %rd14;
	mul.wide.u32 	%rd15, %r13, 8;
	add.s64 	%rd5, %rd1, %rd15;
	mul.wide.u32 	%rd16, %r13, 12;
	add.s64 	%rd6, %rd1, %rd16;
	cvt.u64.u32 	%rd18, %r29;
$L__BB456_5:
	setp.gt.u32 	%p14, %r1, 63;
	@%p14 bra 	$L__BB456_19;
	setp.eq.s32 	%p15, %r27, 0;
	mul.lo.s32 	%r60, %r526, %r236;
	mov.u32 	%r527, %r1;
	@%p15 bra 	$L__BB456_10;
	setp.eq.s32 	%p16, %r27, 1;
	add.s32 	%r284, %r60, %r18;
	add.s32 	%r285, %r284, %r1;
	mul.wide.s32 	%rd17, %r285, 4;
	add.s64 	%rd7, %rd1, %rd17;
	ld.global.u32 	%r286, [%rd7];
	st.shared.u32 	[%r28], %r286;
	mov.u32 	%r527, %r25;
	@%p16 bra 	$L__BB456_10;
	setp.eq.s32 	%p17, %r27, 2;
	add.s64 	%rd8, %rd7, %rd18;
	ld.global.u32 	%r287, [%rd8];
	st.shared.u32 	[%r30], %r287;
	mov.u32 	%r527, %r31;
	@%p17 bra 	$L__BB456_10;
	add.s64 	%rd20, %rd8, %rd18;
	ld.global.u32 	%r288, [%rd20];
	add.s32 	%r289, %r30, %r29;
	st.shared.u32 	[%r289], %r288;
	mov.u32 	%r527, %r32;
$L__BB456_10:
	setp.lt.u32 	%p18, %r26, 3;
	@%p18 bra 	$L__BB456_13;
	shl.b32 	%r290, %r527, 2;
	mov.u32 	%r291, _ZZ9cuda_gemmIiLi256ELi4ELi1ELi64ELi8ELi8ELi32ELi0ELi0EEviiiPT_S1_S1_iiE3Ash;
	add.s32 	%r530, %r291, %r290;
	add.s32 	%r292, %r18, %r527;
	add.s32 	%r529, %r292, %r60;
$L__BB456_12:
	mul.wide.s32 	%rd21, %r529, 4;
	add.s64 	%rd22, %rd4, %rd21;
	add.s64 	%rd23, %rd5, %rd21;
	add.s64 	%rd24, %rd6, %rd21;
	add.s64 	%rd25, %rd1, %rd21;
	ld.global.u32 	%r293, [%rd25];
	st.shared.u32 	[%r530], %r293;
	ld.global.u32 	%r294, [%rd22];
	add.s32 	%r295, %r530, %r29;
	st.shared.u32 	[%r295], %r294;
	ld.global.u32 	%r296, [%rd23];
	shl.b32 	%r297, %r13, 3;
	add.s32 	%r298, %r530, %r297;
	st.shared.u32 	[%r298], %r296;
	ld.global.u32 	%r299, [%rd24];
	mad.lo.s32 	%r300, %r13, 12, %r530;
	st.shared.u32 	[%r300], %r299;
	add.s32 	%r527, %r527, %r29;
	shl.b32 	%r301, %r13, 4;
	add.s32 	%r530, %r530, %r301;
	add.s32 	%r529, %r529, %r29;
	setp.lt.u32 	%p19, %r527, 64;
	@%p19 bra 	$L__BB456_12;
$L__BB456_13:
	mov.u32 	%r528, %r1;
	@%p15 bra 	$L__BB456_17;
	setp.eq.s32 	%p21, %r27, 1;
	mov.b32 	%r302, 0;
	st.shared.u32 	[%r33], %r302;
	mov.u32 	%r528, %r25;
	@%p21 bra 	$L__BB456_17;
	setp.eq.s32 	%p22, %r27, 2;
	mov.b32 	%r303, 0;
	st.shared.u32 	[%r34], %r303;
	mov.u32 	%r528, %r31;
	@%p22 bra 	$L__BB456_17;
	mov.b32 	%r304, 0;
	st.shared.u32 	[%r35], %r304;
	mov.u32 	%r528, %r32;
$L__BB456_17:
	@%p18 bra 	$L__BB456_19;
$L__BB456_18:
	shl.b32 	%r305, %r528, 2;
	mov.u32 	%r306, _ZZ9cuda_gemmIiLi256ELi4ELi1ELi64ELi8ELi8ELi32ELi0ELi0EEviiiPT_S1_S1_iiE3Csh;
	add.s32 	%r307, %r306, %r305;
	mov.b32 	%r308, 0;
	st.shared.u32 	[%r307], %r308;
	add.s32 	%r309, %r307, %r29;
	st.shared.u32 	[%r309], %r308;
	add.s32 	%r310, %r309, %r29;
	st.shared.u32 	[%r310], %r308;
	add.s32 	%r311, %r310, %r29;
	st.shared.u32 	[%r311], %r308;
	add.s32 	%r528, %r29, %r528;
	setp.lt.u32 	%p24, %r528, 64;
	@%p24 bra 	$L__BB456_18;
$L__BB456_19:
	setp.lt.s32 	%p25, %r9, 1;
	bar.sync 	0;
	@%p25 bra 	$L__BB456_137;
	setp.ne.s32 	%p26, %r4, 1;
	@%p26 bra 	$L__BB456_58;
	mov.b32 	%r541, 0;
$L__BB456_22:
	setp.lt.s32 	%p85, %r238, 1;
	add.s32 	%r82, %r541, %r11;
	mad.lo.s32 	%r83, %r82, %r238, %r20;
	@%p85 bra 	$L__BB456_24;
	add.s32 	%r415, %r83, %r19;
	shl.b32 	%r416, %r415, 2;
	mov.u32 	%r417, _ZZ9cuda_gemmIiLi256ELi4ELi1ELi64ELi8ELi8ELi32ELi0ELi0EEviiiPT_S1_S1_iiE3Ash;
	add.s32 	%r418, %r417, %r416;
	ld.shared.u32 	%r620, [%r418];
$L__BB456_24:
	setp.lt.s32 	%p86, %r238, 2;
	@%p86 bra 	$L__BB456_26;
	add.s32 	%r419, %r83, %r36;
	shl.b32 	%r420, %r419, 2;
	mov.u32 	%r421, _ZZ9cuda_gemmIiLi256ELi4ELi1ELi64ELi8ELi8ELi32ELi0ELi0EEviiiPT_S1_S1_iiE3Ash;
	add.s32 	%r422, %r421, %r420;
	ld.shared.u32 	%r619, [%r422];
$L__BB456_26:
	setp.lt.s32 	%p87, %r238, 3;
	@%p87 bra 	$L__BB456_28;
	add.s32 	%r423, %r83, %r37;
	shl.b32 	%r424, %r423, 2;
	mov.u32 	%r425, _ZZ9cuda_gemmIiLi256ELi4ELi1ELi64ELi8ELi8ELi32ELi0ELi0EEviiiPT_S1_S1_iiE3Ash;
	add.s32 	%r426, %r425, %r424;
	ld.shared.u32 	%r618, [%r426];
$L__BB456_28:
	setp.lt.s32 	%p88, %r238, 4;
	@%p88 bra 	$L__BB456_30;
	add.s32 	%r427, %r83, %r38;
	shl.b32 	%r428, %r427, 2;
	mov.u32 	%r429, _ZZ9cuda_gemmIiLi256ELi4ELi1ELi64ELi8ELi8ELi32ELi0ELi0EEviiiPT_S1_S1_iiE3Ash;
	add.s32 	%r430, %r429, %r428;
	ld.shared.u32 	%r617, [%r430];
$L__BB456_30:
	setp.lt.s32 	%p89, %r238, 5;
	@%p89 bra 	$L__BB456_32;
	add.s32 	%r431, %r83, %r39;
	shl.b32 	%r432, %r431, 2;
	mov.u32 	%r433, _ZZ9cuda_gemmIiLi256ELi4ELi1ELi64ELi8ELi8ELi32ELi0ELi0EEviiiPT_S1_S1_iiE3Ash;
	add.s32 	%r434, %r433, %r432;
	ld.shared.u32 	%r616, [%r434];
$L__BB456_32:
	setp.lt.s32 	%p90, %r238, 6;
	@%p90 bra 	$L__BB456_34;
	add.s32 	%r435, %r83, %r40;
	shl.b32 	%r436, %r435, 2;
	mov.u32 	%r437, _ZZ9cuda_gemmIiLi256ELi4ELi1ELi64ELi8ELi8ELi32ELi0ELi0EEviiiPT_S1_S1_iiE3Ash;
	add.s32 	%r438, %r437, %r436;
	ld.shared.u32 	%r615, [%r438];
$L__BB456_34:
	setp.lt.s32 	%p91, %r238, 7;
	@%p91 bra 	$L__BB456_36;
	add.s32 	%r439, %r83, %r41;
	shl.b32 	%r440, %r439, 2;
	mov.u32 	%r441, _ZZ9cuda_gemmIiLi256ELi4ELi1ELi64ELi8ELi8ELi32ELi0ELi0EEviiiPT_S1_S1_iiE3Ash;
	add.s32 	%r442, %r441, %r440;
	ld.shared.u32 	%r614, [%r442];
$L__BB456_36:
	setp.lt.s32 	%p92, %r238, 8;
	@%p92 bra 	$L__BB456_38;
	add.s32 	%r443, %r83, %r42;
	shl.b32 	%r444, %r443, 2;
	mov.u32 	%r445, _ZZ9cuda_gemmIiLi256ELi4ELi1ELi64ELi8ELi8ELi32ELi0ELi0EEviiiPT_S1_S1_iiE3Ash;
	add.s32 	%r446, %r445, %r444;
	ld.shared.u32 	%r613, [%r446];
$L__BB456_38:
	setp.lt.s32 	%p93, %r12, %r21;
	@%p93 bra 	$L__BB456_40;
$L__BB456_39:
	add.s32 	%r541, %r541, %r10;
	setp.lt.s32 	%p111, %r541, %r9;
	@%p111 bra 	$L__BB456_22;
	bra.uni 	$L__BB456_137;
$L__BB456_40:
	rem.s32 	%r447, %r2, %r238;
	shl.b32 	%r448, %r447, 2;
	mov.u32 	%r449, _ZZ9cuda_gemmIiLi256ELi4ELi1ELi64ELi8ELi8ELi32ELi0ELi0EEviiiPT_S1_S1_iiE11kron_fac_sh;
	add.s32 	%r101, %r449, %r448;
	mov.u32 	%r550, %r12;
$L__BB456_41:
	mad.lo.s32 	%r451, %r550, 36, %r101;
	ld.shared.u32 	%r103, [%r451];
	mov.b32 	%r552, 0;
	@%p85 bra 	$L__BB456_43;
	shfl.sync.idx.b32	%r452|%p95, %r103, %r43, %r22, -1;
	mul.lo.s32 	%r552, %r452, %r620;
$L__BB456_43:
	@%p86 bra 	$L__BB456_45;
	shfl.sync.idx.b32	%r453|%p97, %r103, %r44, %r22, -1;
	mad.lo.s32 	%r552, %r453, %r619, %r552;
$L__BB456_45:
	@%p87 bra 	$L__BB456_47;
	shfl.sync.idx.b32	%r454|%p99, %r103, %r45, %r22, -1;
	mad.lo.s32 	%r552, %r454, %r618, %r552;
$L__BB456_47:
	@%p88 bra 	$L__BB456_49;
	shfl.sync.idx.b32	%r455|%p101, %r103, %r46, %r22, -1;
	mad.lo.s32 	%r552, %r455, %r617, %r552;
$L__BB456_49:
	@%p89 bra 	$L__BB456_51;
	shfl.sync.idx.b32	%r456|%p103, %r103, %r47, %r22, -1;
	mad.lo.s32 	%r552, %r456, %r616, %r552;
$L__BB456_51:
	setp.lt.s32 	%p104, %r238, 6;
	@%p104 bra 	$L__BB456_53;
	shfl.sync.idx.b32	%r457|%p105, %r103, %r48, %r22, -1;
	mad.lo.s32 	%r552, %r457, %r615, %r552;
$L__BB456_53:
	setp.lt.s32 	%p106, %r238, 7;
	@%p106 bra 	$L__BB456_55;
	shfl.sync.idx.b32	%r458|%p107, %r103, %r49, %r22, -1;
	mad.lo.s32 	%r552, %r458, %r614, %r552;
$L__BB456_55:
	setp.lt.s32 	%p108, %r238, 8;
	@%p108 bra 	$L__BB456_57;
	shfl.sync.idx.b32	%r459|%p109, %r103, %r50, %r22, -1;
	mad.lo.s32 	%r552, %r459, %r613, %r552;
$L__BB456_57:
	mad.lo.s32 	%r460, %r550, %r9, %r82;
	shl.b32 	%r461, %r460, 2;
	mov.u32 	%r462, _ZZ9cuda_gemmIiLi256ELi4ELi1ELi64ELi8ELi8ELi32ELi0ELi0EEviiiPT_S1_S1_iiE3Csh;
	add.s32 	%r463, %r462, %r461;
	ld.shared.u32 	%r464, [%r463];
	add.s32 	%r465, %r464, %r552;
	st.shared.u32 	[%r463], %r465;
	add.s32 	%r550, %r550, %r14;
	setp.lt.s32 	%p110, %r550, %r21;
	@%p110 bra 	$L__BB456_41;
	bra.uni 	$L__BB456_39;
$L__BB456_58:
	setp.gt.u32 	%p27, %r238, 31;
	@%p27 bra 	$L__BB456_76;
	mov.b32 	%r595, 0;
$L__BB456_60:
	setp.eq.s32 	%p28, %r238, 0;
	add.s32 	%r182, %r595, %r11;
	mad.lo.s32 	%r183, %r182, %r238, %r20;
	@%p28 bra 	$L__BB456_62;
	add.s32 	%r313, %r183, %r19;
	shl.b32 	%r314, %r313, 2;
	mov.u32 	%r315, _ZZ9cuda_gemmIiLi256ELi4ELi1ELi64ELi8ELi8ELi32ELi0ELi0EEviiiPT_S1_S1_iiE3Ash;
	add.s32 	%r316, %r315, %r314;
	ld.shared.u32 	%r620, [%r316];
$L__BB456_62:
	setp.lt.s32 	%p29, %r238, 2;
	@%p29 bra 	$L__BB456_64;
	add.s32 	%r317, %r183, %r36;
	shl.b32 	%r318, %r317, 2;
	mov.u32 	%r319, _ZZ9cuda_gemmIiLi256ELi4ELi1ELi64ELi8ELi8ELi32ELi0ELi0EEviiiPT_S1_S1_iiE3Ash;
	add.s32 	%r320, %r319, %r318;
	ld.shared.u32 	%r619, [%r320];
$L__BB456_64:
	setp.lt.s32 	%p30, %r238, 3;
	@%p30 bra 	$L__BB456_66;
	add.s32 	%r321, %r183, %r37;
	shl.b32 	%r322, %r321, 2;
	mov.u32 	%r323, _ZZ9cuda_gemmIiLi256ELi4ELi1ELi64ELi8ELi8ELi32ELi0ELi0EEviiiPT_S1_S1_iiE3Ash;
	add.s32 	%r324, %r323, %r322;
	ld.shared.u32 	%r618, [%r324];
$L__BB456_66:
	setp.lt.s32 	%p31, %r238, 4;
	@%p31 bra 	$L__BB456_68;
	add.s32 	%r325, %r183, %r38;
	shl.b32 	%r326, %r325, 2;
	mov.u32 	%r327, _ZZ9cuda_gemmIiLi256ELi4ELi1ELi64ELi8ELi8ELi32ELi0ELi0EEviiiPT_S1_S1_iiE3Ash;
	add.s32 	%r328, %r327, %r326;
	ld.shared.u32 	%r617, [%r328];
$L__BB456_68:
	setp.lt.s32 	%p32, %r238, 5;
	@%p32 bra 	$L__BB456_70;
	add.s32 	%r329, %r183, %r39;
	shl.b32 	%r330, %r329, 2;
	mov.u32 	%r331, _ZZ9cuda_gemmIiLi256ELi4ELi1ELi64ELi8ELi8ELi32ELi0ELi0EEviiiPT_S1_S1_iiE3Ash;
	add.s32 	%r332, %r331, %r330;
	ld.shared.u32 	%r616, [%r332];
$L__BB456_70:
	setp.lt.s32 	%p33, %r238, 6;
	@%p33 bra 	$L__BB456_72;
	add.s32 	%r333, %r183, %r40;
	shl.b32 	%r334, %r333, 2;
	mov.u32 	%r335, _ZZ9cuda_gemmIiLi256ELi4ELi1ELi64ELi8ELi8ELi32ELi0ELi0EEviiiPT_S1_S1_iiE3Ash;
	add.s32 	%r336, %r335, %r334;
	ld.shared.u32 	%r615, [%r336];
$L__BB456_72:
	setp.lt.s32 	%p34, %r238, 7;
	@%p34 bra 	$L__BB456_74;
	add.s32 	%r337, %r183, %r41;
	shl.b32 	%r338, %r337, 2;
	mov.u32 	%r339, _ZZ9cuda_gemmIiLi256ELi4ELi1ELi64ELi8ELi8ELi32ELi0ELi0EEviiiPT_S1_S1_iiE3Ash;
	add.s32 	%r340, %r339, %r338;
	ld.shared.u32 	%r614, [%r340];
$L__BB456_74:
	setp.lt.s32 	%p35, %r238, 8;
	@%p35 bra 	$L__BB456_117;
	add.s32 	%r341, %r183, %r42;
	shl.b32 	%r342, %r341, 2;
	mov.u32 	%r343, _ZZ9cuda_gemmIiLi256ELi4ELi1ELi64ELi8ELi8ELi32ELi0ELi0EEviiiPT_S1_S1_iiE3Ash;
	add.s32 	%r344, %r343, %r342;
	ld.shared.u32 	%r613, [%r344];
	bra.uni 	$L__BB456_117;
$L__BB456_76:
	mov.b32 	%r567, 0;
$L__BB456_77:
	setp.lt.s32 	%p55, %r238, 1;
	add.s32 	%r130, %r567, %r11;
	mad.lo.s32 	%r131, %r130, %r238, %r20;
	@%p55 bra 	$L__BB456_79;
	add.s32 	%r363, %r131, %r19;
	shl.b32 	%r364, %r363, 2;
	mov.u32 	%r365, _ZZ9cuda_gemmIiLi256ELi4ELi1ELi64ELi8ELi8ELi32ELi0ELi0EEviiiPT_S1_S1_iiE3Ash;
	add.s32 	%r366, %r365, %r364;
	ld.shared.u32 	%r620, [%r366];
$L__BB456_79:
	setp.lt.s32 	%p56, %r238, 2;
	@%p56 bra 	$L__BB456_81;
	add.s32 	%r367, %r131, %r36;
	shl.b32 	%r368, %r367, 2;
	mov.u32 	%r369, _ZZ9cuda_gemmIiLi256ELi4ELi1ELi64ELi8ELi8ELi32ELi0ELi0EEviiiPT_S1_S1_iiE3Ash;
	add.s32 	%r370, %r369, %r368;
	ld.shared.u32 	%r619, [%r370];
$L__BB456_81:
	setp.lt.s32 	%p57, %r238, 3;
	@%p57 bra 	$L__BB456_83;
	add.s32 	%r371, %r131, %r37;
	shl.b32 	%r372, %r371, 2;
	mov.u32 	%r373, _ZZ9cuda_gemmIiLi256ELi4ELi1ELi64ELi8ELi8ELi32ELi0ELi0EEviiiPT_S1_S1_iiE3Ash;
	add.s32 	%r374, %r373, %r372;
	ld.shared.u32 	%r618, [%r374];
$L__BB456_83:
	setp.lt.s32 	%p58, %r238, 4;
	@%p58 bra 	$L__BB456_85;
	add.s32 	%r375, %r131, %r38;
	shl.b32 	%r376, %r375, 2;
	mov.u32 	%r377, _ZZ9cuda_gemmIiLi256ELi4ELi1ELi64ELi8ELi8ELi32ELi0ELi0EEviiiPT_S1_S1_iiE3Ash;
	add.s32 	%r378, %r377, %r376;
	ld.shared.u32 	%r617, [%r378];
$L__BB456_85:
	setp.lt.s32 	%p59, %r238, 5;
	@%p59 bra 	$L__BB456_87;
	add.s32 	%r379, %r131, %r39;
	shl.b32 	%r380, %r379, 2;
	mov.u32 	%r381, _ZZ9cuda_gemmIiLi256ELi4ELi1ELi64ELi8ELi8ELi32ELi0ELi0EEviiiPT_S1_S1_iiE3Ash;
	add.s32 	%r382, %r381, %r380;
	ld.shared.u32 	%r616, [%r382];
$L__BB456_87:
	setp.lt.s32 	%p60, %r238, 6;
	@%p60 bra 	$L__BB456_89;
	add.s32 	%r383, %r131, %r40;
	shl.b32 	%r384, %r383, 2;
	mov.u32 	%r385, _ZZ9cuda_gemmIiLi256ELi4ELi1ELi64ELi8ELi8ELi32ELi0ELi0EEviiiPT_S1_S1_iiE3Ash;
	add.s32 	%r386, %r385, %r384;
	ld.shared.u32 	%r615, [%r386];
$L__BB456_89:
	setp.lt.s32 	%p61, %r238, 7;
	@%p61 bra 	$L__BB456_91;
	add.s32 	%r387, %r131, %r41;
	shl.b32 	%r388, %r387, 2;
	mov.u32 	%r389, _ZZ9cuda_gemmIiLi256ELi4ELi1ELi64ELi8ELi8ELi32ELi0ELi0EEviiiPT_S1_S1_iiE3Ash;
	add.s32 	%r390, %r389, %r388;
	ld.shared.u32 	%r614, [%r390];
$L__BB456_91:
	setp.lt.s32 	%p62, %r238, 8;
	@%p62 bra 	$L__BB456_93;
	add.s32 	%r391, %r131, %r42;
	shl.b32 	%r392, %r391, 2;
	mov.u32 	%r393, _ZZ9cuda_gemmIiLi256ELi4ELi1ELi64ELi8ELi8ELi32ELi0ELi0EEviiiPT_S1_S1_iiE3Ash;
	add.s32 	%r394, %r393, %r392;
	ld.shared.u32 	%r613, [%r394];
$L__BB456_93:
	setp.lt.s32 	%p63, %r12, %r21;
	@%p63 bra 	$L__BB456_95;
$L__BB456_94:
	add.s32 	%r567, %r567, %r10;
	setp.lt.s32 	%p84, %r567, %r9;
	@%p84 bra 	$L__BB456_77;
	bra.uni 	$L__BB456_137;
$L__BB456_95:
	rem.s32 	%r395, %r2, %r238;
	shl.b32 	%r396, %r395, 2;
	mov.u32 	%r397, _ZZ9cuda_gemmIiLi256ELi4ELi1ELi64ELi8ELi8ELi32ELi0ELi0EEviiiPT_S1_S1_iiE11kron_fac_sh;
	add.s32 	%r149, %r397, %r396;
	mov.u32 	%r576, %r12;
$L__BB456_96:
	mad.lo.s32 	%r399, %r576, 36, %r149;
	ld.shared.u32 	%r151, [%r399];
	mov.b32 	%r578, 0;
	@%p55 bra 	$L__BB456_98;
	shfl.sync.idx.b32	%r400|%p65, %r151, %r43, %r22, -1;
	mul.lo.s32 	%r578, %r400, %r620;
$L__BB456_98:
	@%p56 bra 	$L__BB456_100;
	shfl.sync.idx.b32	%r401|%p67, %r151, %r44, %r22, -1;
	mad.lo.s32 	%r578, %r401, %r619, %r578;
$L__BB456_100:
	@%p57 bra 	$L__BB456_102;
	shfl.sync.idx.b32	%r402|%p69, %r151, %r45, %r22, -1;
	mad.lo.s32 	%r578, %r402, %r618, %r578;
$L__BB456_102:
	@%p58 bra 	$L__BB456_104;
	shfl.sync.idx.b32	%r403|%p71, %r151, %r46, %r22, -1;
	mad.lo.s32 	%r578, %r403, %r617, %r578;
$L__BB456_104:
	setp.lt.s32 	%p72, %r238, 5;
	@%p72 bra 	$L__BB456_106;
	shfl.sync.idx.b32	%r404|%p73, %r151, %r47, %r22, -1;
	mad.lo.s32 	%r578, %r404, %r616, %r578;
$L__BB456_106:
	setp.lt.s32 	%p74, %r238, 6;
	@%p74 bra 	$L__BB456_108;
	shfl.sync.idx.b32	%r405|%p75, %r151, %r48, %r22, -1;
	mad.lo.s32 	%r578, %r405, %r615, %r578;
$L__BB456_108:
	setp.lt.s32 	%p76, %r238, 7;
	@%p76 bra 	$L__BB456_110;
	shfl.sync.idx.b32	%r406|%p77, %r151, %r49, %r22, -1;
	mad.lo.s32 	%r578, %r406, %r614, %r578;
$L__BB456_110:
	setp.lt.s32 	%p78, %r238, 8;
	@%p78 bra 	$L__BB456_112;
	shfl.sync.idx.b32	%r407|%p79, %r151, %r50, %r22, -1;
	mad.lo.s32 	%r578, %r407, %r613, %r578;
$L__BB456_112:
	mov.u32 	%r584, %r3;
$L__BB456_113:
	shr.u32 	%r169, %r584, 1;
	shfl.sync.down.b32	%r408|%p80, %r578, %r169, %r23, -1;
	add.s32 	%r578, %r408, %r578;
	setp.gt.u32 	%p81, %r584, 3;
	mov.u32 	%r584, %r169;
	@%p81 bra 	$L__BB456_113;
	rem.u32 	%r409, %r2, %r4;
	setp.eq.s32 	%p82, %r409, 0;
	@%p82 bra 	$L__BB456_115;
	bra.uni 	$L__BB456_116;
$L__BB456_115:
	mad.lo.s32 	%r410, %r576, %r9, %r130;
	shl.b32 	%r411, %r410, 2;
	mov.u32 	%r412, _ZZ9cuda_gemmIiLi256ELi4ELi1ELi64ELi8ELi8ELi32ELi0ELi0EEviiiPT_S1_S1_iiE3Csh;
	add.s32 	%r413, %r412, %r411;
	st.shared.u32 	[%r413], %r578;
$L__BB456_116:
	add.s32 	%r576, %r576, %r14;
	setp.lt.s32 	%p83, %r576, %r21;
	@%p83 bra 	$L__BB456_96;
	bra.uni 	$L__BB456_94;
$L__BB456_117:
	setp.lt.s32 	%p36, %r12, %r21;
	@%p36 bra 	$L__BB456_118;
	bra.uni 	$L__BB456_136;
$L__BB456_118:
	rem.u32 	%r345, %r2, %r238;
	shl.b32 	%r346, %r345, 2;
	mov.u32 	%r347, _ZZ9cuda_gemmIiLi256ELi4ELi1ELi64ELi8ELi8ELi32ELi0ELi0EEviiiPT_S1_S1_iiE11kron_fac_sh;
	add.s32 	%r184, %r347, %r346;
	mov.u32 	%r604, %r12;
$L__BB456_119:
	mad.lo.s32 	%r349, %r604, 36, %r184;
	ld.shared.u32 	%r202, [%r349];
	mov.b32 	%r606, 0;
	@%p28 bra 	$L__BB456_121;
	shfl.sync.idx.b32	%r350|%p38, %r202, %r43, %r22, -1;
	mul.lo.s32 	%r606, %r350, %r620;
$L__BB456_121:
	@%p29 bra 	$L__BB456_123;
	shfl.sync.idx.b32	%r351|%p40, %r202, %r44, %r22, -1;
	mad.lo.s32 	%r606, %r351, %r619, %r606;
$L__BB456_123:
	@%p30 bra 	$L__BB456_125;
	shfl.sync.idx.b32	%r352|%p42, %r202, %r45, %r22, -1;
	mad.lo.s32 	%r606, %r352, %r618, %r606;
$L__BB456_125:
	@%p31 bra 	$L__BB456_127;
	shfl.sync.idx.b32	%r353|%p44, %r202, %r46, %r22, -1;
	mad.lo.s32 	%r606, %r353, %r617, %r606;
$L__BB456_127:
	@%p32 bra 	$L__BB456_129;
	shfl.sync.idx.b32	%r354|%p46, %r202, %r47, %r22, -1;
	mad.lo.s32 	%r606, %r354, %r616, %r606;
$L__BB456_129:
	setp.lt.s32 	%p47, %r238, 6;
	@%p47 bra 	$L__BB456_131;
	shfl.sync.idx.b32	%r355|%p48, %r202, %r48, %r22, -1;
	mad.lo.s32 	%r606, %r355, %r615, %r606;
$L__BB456_131:
	setp.lt.s32 	%p49, %r238, 7;
	@%p49 bra 	$L__BB456_133;
	shfl.sync.idx.b32	%r356|%p50, %r202, %r49, %r22, -1;
	mad.lo.s32 	%r606, %r356, %r614, %r606;
$L__BB456_133:
	setp.lt.s32 	%p51, %r238, 8;
	@%p51 bra 	$L__BB456_135;
	shfl.sync.idx.b32	%r357|%p52, %r202, %r50, %r22, -1;
	mad.lo.s32 	%r606, %r357, %r613, %r606;
$L__BB456_135:
	mad.lo.s32 	%r358, %r604, %r9, %r182;
	shl.b32 	%r359, %r358, 2;
	mov.u32 	%r360, _ZZ9cuda_gemmIiLi256ELi4ELi1ELi64ELi8ELi8ELi32ELi0ELi0EEviiiPT_S1_S1_iiE3Csh;
	add.s32 	%r361, %r360, %r359;
	st.shared.u32 	[%r361], %r606;
	add.s32 	%r604, %r604, %r14;
	setp.lt.s32 	%p53, %r604, %r21;
	@%p53 bra 	$L__BB456_119;
$L__BB456_136:
	add.s32 	%r595, %r595, %r10;
	setp.lt.s32 	%p54, %r595, %r9;
	@%p54 bra 	$L__BB456_60;
$L__BB456_137:
	bar.sync 	0;
	@%p14 bra 	$L__BB456_144;
	setp.eq.s32 	%p113, %r27, 0;
	mad.lo.s32 	%r229, %r526, %r235, %r24;
	div.s32 	%r230, %r236, %r238;
	mov.u32 	%r621, %r1;
	@%p113 bra 	$L__BB456_142;
	setp.eq.s32 	%p114, %r27, 1;
	div.s32 	%r466, %r1, %r9;
	mad.lo.s32 	%r467, %r230, %r466, %r229;
	mul.lo.s32 	%r468, %r466, %r9;
	sub.s32 	%r469, %r1, %r468;
	add.s32 	%r470, %r467, %r469;
	ld.shared.u32 	%r471, [%r33];
	mul.wide.s32 	%rd26, %r470, 4;
	add.s64 	%rd27, %rd2, %rd26;
	st.global.u32 	[%rd27], %r471;
	mov.u32 	%r621, %r25;
	@%p114 bra 	$L__BB456_142;
	setp.eq.s32 	%p115, %r27, 2;
	div.s32 	%r472, %r25, %r9;
	mad.lo.s32 	%r473, %r230, %r472, %r229;
	mul.lo.s32 	%r474, %r472, %r9;
	sub.s32 	%r475, %r25, %r474;
	add.s32 	%r476, %r473, %r475;
	ld.shared.u32 	%r477, [%r34];
	mul.wide.s32 	%rd28, %r476, 4;
	add.s64 	%rd29, %rd2, %rd28;
	st.global.u32 	[%rd29], %r477;
	mov.u32 	%r621, %r31;
	@%p115 bra 	$L__BB456_142;
	div.s32 	%r478, %r31, %r9;
	mad.lo.s32 	%r479, %r230, %r478, %r229;
	mul.lo.s32 	%r480, %r478, %r9;
	sub.s32 	%r481, %r31, %r480;
	add.s32 	%r482, %r479, %r481;
	ld.shared.u32 	%r483, [%r35];
	mul.wide.s32 	%rd30, %r482, 4;
	add.s64 	%rd31, %rd2, %rd30;
	st.global.u32 	[%rd31], %r483;
	mov.u32 	%r621, %r32;
$L__BB456_142:
	setp.lt.u32 	%p116, %r26, 3;
	@%p116 bra 	$L__BB456_144;
$L__BB456_143:
	div.s32 	%r484, %r621, %r9;
	mad.lo.s32 	%r485, %r230, %r484, %r229;
	mul.lo.s32 	%r486, %r484, %r9;
	sub.s32 	%r487, %r621, %r486;
	add.s32 	%r488, %r485, %r487;
	shl.b32 	%r489, %r621, 2;
	mov.u32 	%r490, _ZZ9cuda_gemmIiLi256ELi4ELi1ELi64ELi8ELi8ELi32ELi0ELi0EEviiiPT_S1_S1_iiE3Csh;
	add.s32 	%r491, %r490, %r489;
	ld.shared.u32 	%r492, [%r491];
	mul.wide.s32 	%rd32, %r488, 4;
	add.s64 	%rd33, %rd2, %rd32;
	st.global.u32 	[%rd33], %r492;
	add.s32 	%r493, %r621, %r13;
	div.s32 	%r494, %r493, %r9;
	mad.lo.s32 	%r495, %r230, %r494, %r229;
	mul.lo.s32 	%r496, %r494, %r9;
	sub.s32 	%r497, %r493, %r496;
	add.s32 	%r498, %r495, %r497;
	add.s32 	%r499, %r491, %r29;
	ld.shared.u32 	%r500, [%r499];
	mul.wide.s32 	%rd34, %r498, 4;
	add.s64 	%rd35, %rd2, %rd34;
	st.global.u32 	[%rd35], %r500;
	add.s32 	%r501, %r493, %r13;
	div.s32 	%r502, %r501, %r9;
	mad.lo.s32 	%r503, %r230, %r502, %r229;
	mul.lo.s32 	%r504, %r502, %r9;
	sub.s32 	%r505, %r501, %r504;
	add.s32 	%r506, %r503, %r505;
	add.s32 	%r507, %r499, %r29;
	ld.shared.u32 	%r508, [%r507];
	mul.wide.s32 	%rd36, %r506, 4;
	add.s64 	%rd37, %rd2, %rd36;
	st.global.u32 	[%rd37], %r508;
	add.s32 	%r509, %r501, %r13;
	div.s32 	%r510, %r509, %r9;
	mad.lo.s32 	%r511, %r230, %r510, %r229;
	mul.lo.s32 	%r512, %r510, %r9;
	sub.s32 	%r513, %r509, %r512;
	add.s32 	%r514, %r511, %r513;
	add.s32 	%r515, %r507, %r29;
	ld.shared.u32 	%r516, [%r515];
	mul.wide.s32 	%rd38, %r514, 4;
	add.s64 	%rd39, %rd2, %rd38;
	st.global.u32 	[%rd39], %r516;
	add.s32 	%r621, %r509, %r13;
	setp.lt.u32 	%p117, %r621, 64;
	@%p117 bra 	$L__BB456_143;
$L__BB456_144:
	add.s32 	%r526, %r526, %r16;
	setp.lt.u32 	%p118, %r526, %r17;
	@%p118 bra 	$L__BB456_5;
$L__BB456_145:
	ret;

}
	// .globl	_Z9cuda_gemmIiLi256ELi4ELi1ELi64ELi8ELi8ELi32ELi0ELi1EEviiiPT_S1_S1_ii
.visible .entry _Z9cuda_gemmIiLi256ELi4ELi1ELi64ELi8ELi8ELi32ELi0ELi1EEviiiPT_S1_S1_ii(
	.param .u32 _Z9cuda_gemmIiLi256ELi4ELi1ELi64ELi8ELi8ELi32ELi0ELi1EEviiiPT_S1_S1_ii_param_0,
	.param .u32 _Z9cuda_gemmIiLi256ELi4ELi1ELi64ELi8ELi8ELi32ELi0ELi1EEviiiPT_S1_S1_ii_param_1,
	.param .u32 _Z9cuda_gemmIiLi256ELi4ELi1ELi64ELi8ELi8ELi32ELi0ELi1EEviiiPT_S1_S1_ii_param_2,
	.param .u64 .ptr .align 1 _Z9cuda_gemmIiLi256ELi4ELi1ELi64ELi8ELi8ELi32ELi0ELi1EEviiiPT_S1_S1_ii_param_3,
	.param .u64 .ptr .align 1 _Z9cuda_gemmIiLi256ELi4ELi1ELi64ELi8ELi8ELi32ELi0ELi1EEviiiPT_S1_S1_ii_param_4,
	.param .u64 .ptr .align 1 _Z9cuda_gemmIiLi256ELi4ELi1ELi64ELi8ELi8ELi32ELi0ELi1EEviiiPT_S1_S1_ii_param_5,
	.param .u32 _Z9cuda_gemmIiLi256ELi4ELi1ELi64ELi8ELi8ELi32ELi0ELi1EEviiiPT_S1_S1_ii_param_6,
	.param .u32 _Z9cuda_gemmIiLi256ELi4ELi1ELi64ELi8ELi8ELi32ELi0ELi1EEviiiPT_S1_S1_ii_param_7
)
.maxntid 256
{
	.reg .pred 	%p<37>;
	.reg .b32 	%r<270>;
	.reg .b64 	%rd<48>;
	// demoted variable
	.shared .align 128 .b8 _ZZ9cuda_gemmIiLi256ELi4ELi1ELi64ELi8ELi8ELi32ELi0ELi1EEviiiPT_S1_S1_iiE11kron_fac_sh[288];
	// demoted variable
	.shared .align 128 .b8 _ZZ9cuda_gemmIiLi256ELi4ELi1ELi64ELi8ELi8ELi32ELi0ELi1EEviiiPT_S1_S1_iiE3Ash[256];
	// demoted variable
	.shared .align 128 .b8 _ZZ9cuda_gemmIiLi256ELi4ELi1ELi64ELi8ELi8ELi32ELi0ELi1EEviiiPT_S1_S1_iiE3Csh[256];
	ld.param.u32 	%r79, [_Z9cuda_gemmIiLi256ELi4ELi1ELi64ELi8ELi8ELi32ELi0ELi1EEviiiPT_S1_S1_ii_param_1];
	ld.param.u32 	%r80, [_Z9cuda_gemmIiLi256ELi4ELi1ELi64ELi8ELi8ELi32ELi0ELi1EEviiiPT_S1_S1_ii_param_2];
	ld.param.u64 	%rd9, [_Z9cuda_gemmIiLi256ELi4ELi1ELi64ELi8ELi8ELi32ELi0ELi1EEviiiPT_S1_S1_ii_param_3];
	ld.param.u64 	%rd10, [_Z9cuda_gemmIiLi256ELi4ELi1ELi64ELi8ELi8ELi32ELi0ELi1EEviiiPT_S1_S1_ii_param_4];
	ld.param.u64 	%rd11, [_Z9cuda_gemmIiLi256ELi4ELi1ELi64ELi8ELi8ELi32ELi0ELi1EEviiiPT_S1_S1_ii_param_5];
	cvta.to.global.u64 	%rd1, %rd10;
	cvta.to.global.u64 	%rd2, %rd9;
	cvta.to.global.u64 	%rd3, %rd11;
	mov.u32 	%r1, %tid.x;
	setp.gt.u32 	%p1, %r1, 63;
	@%p1 bra 	$L__BB457_7;
	mov.u32 	%r2, %ntid.x;
	add.s32 	%r81, %r1, %r2;
	max.u32 	%r82, %r81, 64;
	setp.lt.u32 	%p2, %r81, 64;
	selp.u32 	%r83, 1, 0, %p2;
	add.s32 	%r84, %r81, %r83;
	sub.s32 	%r85, %r82, %r84;
	div.u32 	%r86, %r85, %r2;
	add.s32 	%r3, %r86, %r83;
	and.b32  	%r87, %r3, 3;
	setp.eq.s32 	%p3, %r87, 3;
	mov.u32 	%r258, %r1;
	@%p3 bra 	$L__BB457_4;
	add.s32 	%r89, %r3, 1;
	and.b32  	%r4, %r89, 3;
	mov.b32 	%r257, 0;
	mov.u32 	%r258, %r1;
$L__BB457_3:
	.pragma "nounroll";
	mul.wide.u32 	%rd12, %r258, 4;
	add.s64 	%rd13, %rd1, %rd12;
	ld.global.u32 	%r90, [%rd13];
	and.b32  	%r91, %r258, 7;
	mov.u32 	%r92, _ZZ9cuda_gemmIiLi256ELi4ELi1ELi64ELi8ELi8ELi32ELi0ELi1EEviiiPT_S1_S1_iiE11kron_fac_sh;
	mad.lo.s32 	%r93, %r91, 36, %r92;
	shr.u32 	%r94, %r258, 1;
	and.b32  	%r95, %r94, 2147483644;
	add.s32 	%r96, %r93, %r95;
	st.shared.u32 	[%r96], %r90;
	add.s32 	%r258, %r258, %r2;
	add.s32 	%r257, %r257, 1;
	setp.ne.s32 	%p4, %r257, %r4;
	@%p4 bra 	$L__BB457_3;
$L__BB457_4:
	setp.lt.u32 	%p5, %r3, 3;
	@%p5 bra 	$L__BB457_7;
	mov.u32 	%r99, _ZZ9cuda_gemmIiLi256ELi4ELi1ELi64ELi8ELi8ELi32ELi0ELi1EEviiiPT_S1_S1_iiE11kron_fac_sh;
$L__BB457_6:
	mul.wide.u32 	%rd14, %r258, 4;
	add.s64 	%rd15, %rd1, %rd14;
	ld.global.u32 	%r97, [%rd15];
	and.b32  	%r98, %r258, 7;
	mad.lo.s32 	%r100, %r98, 36, %r99;
	shr.u32 	%r101, %r258, 1;
	and.b32  	%r102, %r101, 2147483644;
	add.s32 	%r103, %r100, %r102;
	st.shared.u32 	[%r103], %r97;
	add.s32 	%r104, %r258, %r2;
	mul.wide.u32 	%rd16, %r104, 4;
	add.s64 	%rd17, %rd1, %rd16;
	ld.global.u32 	%r105, [%rd17];
	and.b32  	%r106, %r104, 7;
	mad.lo.s32 	%r107, %r106, 36, %r99;
	shr.u32 	%r108, %r104, 1;
	and.b32  	%r109, %r108, 2147483644;
	add.s32 	%r110, %r107, %r109;
	st.shared.u32 	[%r110], %r105;
	add.s32 	%r111, %r104, %r2;
	mul.wide.u32 	%rd18, %r111, 4;
	add.s64 	%rd19, %rd1, %rd18;
	ld.global.u32 	%r112, [%rd19];
	and.b32  	%r113, %r111, 7;
	mad.lo.s32 	%r114, %r113, 36, %r99;
	shr.u32 	%r115, %r111, 1;
	and.b32  	%r116, %r115, 2147483644;
	add.s32 	%r117, %r114, %r116;
	st.shared.u32 	[%r117], %r112;
	add.s32 	%r118, %r111, %r2;
	mul.wide.u32 	%rd20, %r118, 4;
	add.s64 	%rd21, %rd1, %rd20;
	ld.global.u32 	%r119, [%rd21];
	and.b32  	%r120, %r118, 7;
	mad.lo.s32 	%r121, %r120, 36, %r99;
	shr.u32 	%r122, %r118, 1;
	and.b32  	%r123, %r122, 2147483644;
	add.s32 	%r124, %r121, %r123;
	st.shared.u32 	[%r124], %r119;
	add.s32 	%r258, %r118, %r2;
	setp.lt.u32 	%p6, %r258, 64;
	@%p6 bra 	$L__BB457_6;
$L__BB457_7:
	and.b32  	%r12, %r1, 7;
	shr.u32 	%r13, %r1, 3;
	mov.u32 	%r14, %ntid.x;
	mov.u32 	%r260, %ctaid.y;
	mov.u32 	%r16, %nctaid.y;
	shl.b32 	%r17, %r16, 2;
	setp.ge.u32 	%p7, %r260, %r17;
	@%p7 bra 	$L__BB457_34;
	mov.u32 	%r125, %ctaid.x;
	shl.b32 	%r18, %r125, 6;
	shl.b32 	%r126, %r12, 3;
	shl.b32 	%r127, %r12, 2;
	mov.u32 	%r128, _ZZ9cuda_gemmIiLi256ELi4ELi1ELi64ELi8ELi8ELi32ELi0ELi1EEviiiPT_S1_S1_iiE11kron_fac_sh;
	add.s32 	%r19, %r128, %r127;
	shl.b32 	%r20, %r125, 3;
	shr.s32 	%r129, %r80, 31;
	shr.u32 	%r130, %r129, 29;
	add.s32 	%r131, %r80, %r130;
	shr.s32 	%r21, %r131, 3;
	add.s32 	%r22, %r1, %r14;
	max.u32 	%r132, %r22, 64;
	setp.lt.u32 	%p8, %r22, 64;
	selp.u32 	%r133, 1, 0, %p8;
	add.s32 	%r134, %r22, %r133;
	sub.s32 	%r135, %r132, %r134;
	div.u32 	%r136, %r135, %r14;
	add.s32 	%r23, %r136, %r133;
	add.s32 	%r137, %r23, 1;
	and.b32  	%r24, %r137, 3;
	shl.b32 	%r138, %r1, 2;
	mov.u32 	%r139, _ZZ9cuda_gemmIiLi256ELi4ELi1ELi64ELi8ELi8ELi32ELi0ELi1EEviiiPT_S1_S1_iiE3Ash;
	add.s32 	%r25, %r139, %r138;
	shl.b32 	%r26, %r14, 2;
	add.s32 	%r27, %r25, %r26;
	add.s32 	%r28, %r22, %r14;
	add.s32 	%r29, %r28, %r14;
	mov.u32 	%r140, _ZZ9cuda_gemmIiLi256ELi4ELi1ELi64ELi8ELi8ELi32ELi0ELi1EEviiiPT_S1_S1_iiE3Csh;
	add.s32 	%r30, %r140, %r138;
	add.s32 	%r31, %r30, %r26;
	add.s32 	%r32, %r31, %r26;
	add.s32 	%r141, %r1, 1;
	and.b32  	%r33, %r141, 7;
	or.b32  	%r142, %r126, %r33;
	shl.b32 	%r143, %r142, 2;
	add.s32 	%r34, %r139, %r143;
	add.s32 	%r144, %r1, 2;
	and.b32  	%r35, %r144, 7;
	or.b32  	%r145, %r126, %r35;
	shl.b32 	%r146, %r145, 2;
	add.s32 	%r36, %r139, %r146;
	add.s32 	%r147, %r1, 3;
	and.b32  	%r37, %r147, 7;
	or.b32  	%r148, %r126, %r37;
	shl.b32 	%r149, %r148, 2;
	add.s32 	%r38, %r139, %r149;
	xor.b32  	%r39, %r12, 4;
	or.b32  	%r150, %r126, %r39;
	shl.b32 	%r151, %r150, 2;
	add.s32 	%r40, %r139, %r151;
	add.s32 	%r152, %r1, 5;
	and.b32  	%r41, %r152, 7;
	or.b32  	%r153, %r126, %r41;
	shl.b32 	%r154, %r153, 2;
	add.s32 	%r42, %r139, %r154;
	add.s32 	%r155, %r1, 6;
	and.b32  	%r43, %r155, 7;
	or.b32  	%r156, %r126, %r43;
	shl.b32 	%r157, %r156, 2;
	add.s32 	%r44, %r139, %r157;
	add.s32 	%r158, %r1, -1;
	and.b32  	%r45, %r158, 7;
	or.b32  	%r159, %r126, %r45;
	shl.b32 	%r160, %r159, 2;
	add.s32 	%r46, %r139, %r160;
	shr.u32 	%r161, %r22, 3;
	and.b32  	%r162, %r22, 7;
	mad.lo.s32 	%r47, %r161, %r21, %r162;
	shr.u32 	%r163, %r28, 3;
	and.b32  	%r164, %r28, 7;
	mad.lo.s32 	%r48, %r163, %r21, %r164;
	mul.wide.u32 	%rd22, %r14, 4;
	add.s64 	%rd4, %rd2, %rd22;
	mul.wide.u32 	%rd23, %r14, 8;
	add.s64 	%rd5, %rd2, %rd23;
	mul.wide.u32 	%rd24, %r14, 12;
	add.s64 	%rd6, %rd2, %rd24;
	shr.u32 	%r49, %r14, 3;
	cvt.u64.u32 	%rd26, %r26;
$L__BB457_9:
	setp.gt.u32 	%p9, %r1, 63;
	@%p9 bra 	$L__BB457_23;
	setp.eq.s32 	%p10, %r24, 0;
	mul.lo.s32 	%r51, %r260, %r80;
	mov.u32 	%r261, %r1;
	@%p10 bra 	$L__BB457_14;
	setp.eq.s32 	%p11, %r24, 1;
	add.s32 	%r165, %r51, %r18;
	add.s32 	%r166, %r165, %r1;
	mul.wide.s32 	%rd25, %r166, 4;
	add.s64 	%rd7, %rd2, %rd25;
	ld.global.u32 	%r167, [%rd7];
	st.shared.u32 	[%r25], %r167;
	mov.u32 	%r261, %r22;
	@%p11 bra 	$L__BB457_14;
	setp.eq.s32 	%p12, %r24, 2;
	add.s64 	%rd8, %rd7, %rd26;
	ld.global.u32 	%r168, [%rd8];
	st.shared.u32 	[%r27], %r168;
	mov.u32 	%r261, %r28;
	@%p12 bra 	$L__BB457_14;
	add.s64 	%rd28, %rd8, %rd26;
	ld.global.u32 	%r169, [%rd28];
	add.s32 	%r170, %r27, %r26;
	st.shared.u32 	[%r170], %r169;
	mov.u32 	%r261, %r29;
$L__BB457_14:
	setp.lt.u32 	%p13, %r23, 3;
	@%p13 bra 	$L__BB457_17;
	shl.b32 	%r171, %r261, 2;
	mov.u32 	%r172, _ZZ9cuda_gemmIiLi256ELi4ELi1ELi64ELi8ELi8ELi32ELi0ELi1EEviiiPT_S1_S1_iiE3Ash;
	add.s32 	%r264, %r172, %r171;
	add.s32 	%r173, %r18, %r261;
	add.s32 	%r263, %r173, %r51;
$L__BB457_16:
	mul.wide.s32 	%rd29, %r263, 4;
	add.s64 	%rd30, %rd4, %rd29;
	add.s64 	%rd31, %rd5, %rd29;
	add.s64 	%rd32, %rd6, %rd29;
	add.s64 	%rd33, %rd2, %rd29;
	ld.global.u32 	%r174, [%rd33];
	st.shared.u32 	[%r264], %r174;
	ld.global.u32 	%r175, [%rd30];
	add.s32 	%r176, %r264, %r26;
	st.shared.u32 	[%r176], %r175;
	ld.global.u32 	%r177, [%rd31];
	shl.b32 	%r178, %r14, 3;
	add.s32 	%r179, %r264, %r178;
	st.shared.u32 	[%r179], %r177;
	ld.global.u32 	%r180, [%rd32];
	mad.lo.s32 	%r181, %r14, 12, %r264;
	st.shared.u32 	[%r181], %r180;
	add.s32 	%r261, %r261, %r26;
	shl.b32 	%r182, %r14, 4;
	add.s32 	%r264, %r264, %r182;
	add.s32 	%r263, %r263, %r26;
	setp.lt.u32 	%p14, %r261, 64;
	@%p14 bra 	$L__BB457_16;
$L__BB457_17:
	mov.u32 	%r262, %r1;
	@%p10 bra 	$L__BB457_21;
	setp.eq.s32 	%p16, %r24, 1;
	mov.b32 	%r183, 0;
	st.shared.u32 	[%r30], %r183;
	mov.u32 	%r262, %r22;
	@%p16 bra 	$L__BB457_21;
	setp.eq.s32 	%p17, %r24, 2;
	mov.b32 	%r184, 0;
	st.shared.u32 	[%r31], %r184;
	mov.u32 	%r262, %r28;
	@%p17 bra 	$L__BB457_21;
	mov.b32 	%r185, 0;
	st.shared.u32 	[%r32], %r185;
	mov.u32 	%r262, %r29;
$L__BB457_21:
	@%p13 bra 	$L__BB457_23;
$L__BB457_22:
	shl.b32 	%r186, %r262, 2;
	mov.u32 	%r187, _ZZ9cuda_gemmIiLi256ELi4ELi1ELi64ELi8ELi8ELi32ELi0ELi1EEviiiPT_S1_S1_iiE3Csh;
	add.s32 	%r188, %r187, %r186;
	mov.b32 	%r189, 0;
	st.shared.u32 	[%r188], %r189;
	add.s32 	%r190, %r188, %r26;
	st.shared.u32 	[%r190], %r189;
	add.s32 	%r191, %r190, %r26;
	st.shared.u32 	[%r191], %r189;
	add.s32 	%r192, %r191, %r26;
	st.shared.u32 	[%r192], %r189;
	add.s32 	%r262, %r26, %r262;
	setp.lt.u32 	%p19, %r262, 64;
	@%p19 bra 	$L__BB457_22;
$L__BB457_23:
	bar.sync 	0;
	@%p9 bra 	$L__BB457_26;
	mov.u32 	%r193, _ZZ9cuda_gemmIiLi256ELi4ELi1ELi64ELi8ELi8ELi32ELi0ELi1EEviiiPT_S1_S1_iiE3Ash;
	mad.lo.s32 	%r194, %r12, 36, %r193;
	ld.shared.u32 	%r64, [%r194];
	ld.shared.u32 	%r65, [%r34];
	ld.shared.u32 	%r66, [%r36];
	ld.shared.u32 	%r67, [%r38];
	ld.shared.u32 	%r68, [%r40];
	ld.shared.u32 	%r69, [%r42];
	ld.shared.u32 	%r70, [%r44];
	ld.shared.u32 	%r71, [%r46];
	mov.u32 	%r267, %r13;
$L__BB457_25:
	mad.lo.s32 	%r195, %r267, 36, %r19;
	ld.shared.u32 	%r196, [%r195];
	shfl.sync.idx.b32	%r197|%p21, %r196, %r12, 6175, -1;
	mul.lo.s32 	%r198, %r197, %r64;
	shfl.sync.idx.b32	%r199|%p22, %r196, %r33, 6175, -1;
	mad.lo.s32 	%r200, %r199, %r65, %r198;
	shfl.sync.idx.b32	%r201|%p23, %r196, %r35, 6175, -1;
	mad.lo.s32 	%r202, %r201, %r66, %r200;
	shfl.sync.idx.b32	%r203|%p24, %r196, %r37, 6175, -1;
	mad.lo.s32 	%r204, %r203, %r67, %r202;
	shfl.sync.idx.b32	%r205|%p25, %r196, %r39, 6175, -1;
	mad.lo.s32 	%r206, %r205, %r68, %r204;
	shfl.sync.idx.b32	%r207|%p26, %r196, %r41, 6175, -1;
	mad.lo.s32 	%r208, %r207, %r69, %r206;
	shfl.sync.idx.b32	%r209|%p27, %r196, %r43, 6175, -1;
	mad.lo.s32 	%r210, %r209, %r70, %r208;
	shfl.sync.idx.b32	%r211|%p28, %r196, %r45, 6175, -1;
	mad.lo.s32 	%r212, %r211, %r71, %r210;
	shl.b32 	%r213, %r12, 2;
	shl.b32 	%r214, %r267, 5;
	or.b32  	%r215, %r214, %r213;
	mov.u32 	%r216, _ZZ9cuda_gemmIiLi256ELi4ELi1ELi64ELi8ELi8ELi32ELi0ELi1EEviiiPT_S1_S1_iiE3Csh;
	add.s32 	%r217, %r216, %r215;
	ld.shared.u32 	%r218, [%r217];
	add.s32 	%r219, %r218, %r212;
	st.shared.u32 	[%r217], %r219;
	add.s32 	%r267, %r267, %r49;
	setp.lt.u32 	%p29, %r267, 8;
	@%p29 bra 	$L__BB457_25;
$L__BB457_26:
	setp.gt.u32 	%p30, %r1, 63;
	bar.sync 	0;
	@%p30 bra 	$L__BB457_33;
	setp.eq.s32 	%p31, %r24, 0;
	mad.lo.s32 	%r74, %r260, %r79, %r20;
	mov.u32 	%r268, %r1;
	@%p31 bra 	$L__BB457_31;
	setp.eq.s32 	%p32, %r24, 1;
	mad.lo.s32 	%r220, %r13, %r21, %r12;
	add.s32 	%r221, %r74, %r220;
	ld.shared.u32 	%r222, [%r30];
	mul.wide.s32 	%rd34, %r221, 4;
	add.s64 	%rd35, %rd3, %rd34;
	st.global.u32 	[%rd35], %r222;
	mov.u32 	%r268, %r22;
	@%p32 bra 	$L__BB457_31;
	setp.eq.s32 	%p33, %r24, 2;
	add.s32 	%r223, %r74, %r47;
	ld.shared.u32 	%r224, [%r31];
	mul.wide.s32 	%rd36, %r223, 4;
	add.s64 	%rd37, %rd3, %rd36;
	st.global.u32 	[%rd37], %r224;
	mov.u32 	%r268, %r28;
	@%p33 bra 	$L__BB457_31;
	add.s32 	%r225, %r74, %r48;
	ld.shared.u32 	%r226, [%r32];
	mul.wide.s32 	%rd38, %r225, 4;
	add.s64 	%rd39, %rd3, %rd38;
	st.global.u32 	[%rd39], %r226;
	mov.u32 	%r268, %r29;
$L__BB457_31:
	setp.lt.u32 	%p34, %r23, 3;
	@%p34 bra 	$L__BB457_33;
$L__BB457_32:
	shr.u32 	%r227, %r268, 3;
	and.b32  	%r228, %r268, 7;
	add.s32 	%r229, %r74, %r228;
	mad.lo.s32 	%r230, %r227, %r21, %r229;
	shl.b32 	%r231, %r268, 2;
	mov.u32 	%r232, _ZZ9cuda_gemmIiLi256ELi4ELi1ELi64ELi8ELi8ELi32ELi0ELi1EEviiiPT_S1_S1_iiE3Csh;
	add.s32 	%r233, %r232, %r231;
	ld.shared.u32 	%r234, [%r233];
	mul.wide.s32 	%rd40, %r230, 4;
	add.s64 	%rd41, %rd3, %rd40;
	st.global.u32 	[%rd41], %r234;
	add.s32 	%r235, %r268, %r14;
	shr.u32 	%r236, %r235, 3;
	and.b32  	%r237, %r235, 7;
	add.s32 	%r238, %r74, %r237;
	mad.lo.s32 	%r239, %r236, %r21, %r238;
	add.s32 	%r240, %r233, %r26;
	ld.shared.u32 	%r241, [%r240];
	mul.wide.s32 	%rd42, %r239, 4;
	add.s64 	%rd43, %rd3, %rd42;
	st.global.u32 	[%rd43], %r241;
	add.s32 	%r242, %r235, %r14;
	shr.u32 	%r243, %r242, 3;
	and.b32  	%r244, %r242, 7;
	add.s32 	%r245, %r74, %r244;
	mad.lo.s32 	%r246, %r243, %r21, %r245;
	add.s32 	%r247, %r240, %r26;
	ld.shared.u32 	%r248, [%r247];
	mul.wide.s32 	%rd44, %r246, 4;
	add.s64 	%rd45, %rd3, %rd44;
	st.global.u32 	[%rd45], %r248;
	add.s32 	%r249, %r242, %r14;
	shr.u32 	%r250, %r249, 3;
	and.b32  	%r251, %r249, 7;
	add.s32 	%r252, %r74, %r251;
	mad.lo.s32 	%r253, %r250, %r21, %r252;
	add.s32 	%r254, %r247, %r26;
	ld.shared.u32 	%r255, [%r254];
	mul.wide.s32 	%rd46, %r253, 4;
	add.s64 	%rd47, %rd3, %rd46;
	st.global.u32 	[%rd47], %r255;
	add.s32 	%r268, %r249, %r14;
	setp.lt.u32 	%p35, %r268, 64;
	@%p35 bra 	$L__BB457_32;
$L__BB457_33:
	add.s32 	%r260, %r260, %r16;
	setp.lt.u32 	%p36, %r260, %r17;
	@%p36 bra 	$L__BB457_9;
$L__BB457_34:
	ret;

}
	// .globl	_Z9cuda_gemmIiLi256ELi4ELi1ELi64ELi8ELi8ELi32ELi1ELi0EEviiiPT_S1_S1_ii
.visible .entry _Z9cuda_gemmIiLi256ELi4ELi1ELi64ELi8ELi8ELi32ELi1ELi0EEviiiPT_S1_S1_ii(
	.param .u32 _Z9cuda_gemmIiLi256ELi4ELi1ELi64ELi8ELi8ELi32ELi1ELi0EEviiiPT_S1_S1_ii_param_0,
	.param .u32 _Z9cuda_gemmIiLi256ELi4ELi1ELi64ELi8ELi8ELi32ELi1ELi0EEviiiPT_S1_S1_ii_param_1,
	.param .u32 _Z9cuda_gemmIiLi256ELi4ELi1ELi64ELi8ELi8ELi32ELi1ELi0EEviiiPT_S1_S1_ii_param_2,
	.param .u64 .ptr .align 1 _Z9cuda_gemmIiLi256ELi4ELi1ELi64ELi8ELi8ELi32ELi1ELi0EEviiiPT_S1_S1_ii_param_3,
	.param .u64 .ptr .align 1 _Z9cuda_gemmIiLi256ELi4ELi1ELi64ELi8ELi8ELi32ELi1ELi0EEviiiPT_S1_S1_ii_param_4,
	.param .u64 .ptr .align 1 _Z9cuda_gemmIiLi256ELi4ELi1ELi64ELi8ELi8ELi32ELi1ELi0EEviiiPT_S1_S1_ii_param_5,
	.param .u32 _Z9cuda_gemmIiLi256ELi4ELi1ELi64ELi8ELi8ELi32ELi1ELi0EEviiiPT_S1_S1_ii_param_6,
	.param .u32 _Z9cuda_gemmIiLi256ELi4ELi1ELi64ELi8ELi8ELi32ELi1ELi0EEviiiPT_S1_S1_ii_param_7
)
.maxntid 256
{
	.reg .pred 	%p<119>;
	.reg .b32 	%r<592>;
	.reg .b64 	%rd<35>;
	// demoted variable
	.shared .align 128 .b8 _ZZ9cuda_gemmIiLi256ELi4ELi1ELi64ELi8ELi8ELi32ELi1ELi0EEviiiPT_S1_S1_iiE11kron_fac_sh[288];
	// demoted variable
	.shared .align 128 .b8 _ZZ9cuda_gemmIiLi256ELi4ELi1ELi64ELi8ELi8ELi32ELi1ELi0EEviiiPT_S1_S1_iiE3Ash[256];
	// demoted variable
	.shared .align 128 .b8 _ZZ9cuda_gemmIiLi256ELi4ELi1ELi64ELi8ELi8ELi32ELi1ELi0EEviiiPT_S1_S1_iiE3Csh[256];
	ld.param.u64 	%rd9, [_Z9cuda_gemmIiLi256ELi4ELi1ELi64ELi8ELi8ELi32ELi1ELi0EEviiiPT_S1_S1_ii_param_3];
	ld.param.u64 	%rd8, [_Z9cuda_gemmIiLi256ELi4ELi1ELi64ELi8ELi8ELi32ELi1ELi0EEviiiPT_S1_S1_ii_param_4];
	ld.param.u64 	%rd10, [_Z9cuda_gemmIiLi256ELi4ELi1ELi64ELi8ELi8ELi32ELi1ELi0EEviiiPT_S1_S1_ii_param_5];
	ld.param.u32 	%r227, [_Z9cuda_gemmIiLi256ELi4ELi1ELi64ELi8ELi8ELi32ELi1ELi0EEviiiPT_S1_S1_ii_param_6];
	ld.param.u32 	%r228, [_Z9cuda_gemmIiLi256ELi4ELi1ELi64ELi8ELi8ELi32ELi1ELi0EEviiiPT_S1_S1_ii_param_7];
	cvta.to.global.u64 	%rd1, %rd9;
	cvta.to.global.u64 	%rd2, %rd10;
	mov.u32 	%r1, %tid.x;
	and.b32  	%r2, %r1, 31;
	setp.lt.s32 	%p1, %r228, 16;
	shr.u32 	%r3, %r228, 4;
	selp.b32 	%r4, 1, %r3, %p1;
	mul.lo.s32 	%r5, %r228, %r227;
	setp.ge.u32 	%p2, %r1, %r5;
	@%p2 bra 	$L__BB458_3;
	mov.u32 	%r6, %ntid.x;
	cvta.to.global.u64 	%rd3, %rd8;
	mov.u32 	%r486, %r1;
$L__BB458_2:
	mul.wide.u32 	%rd11, %r486, 4;
	add.s64 	%rd12, %rd3, %rd11;
	ld.global.u32 	%r229, [%rd12];
	rem.u32 	%r230, %r486, %r227;
	mov.u32 	%r231, _ZZ9cuda_gemmIiLi256ELi4ELi1ELi64ELi8ELi8ELi32ELi1ELi0EEviiiPT_S1_S1_iiE11kron_fac_sh;
	mad.lo.s32 	%r232, %r230, 36, %r231;
	div.u32 	%r233, %r486, %r228;
	shl.b32 	%r234, %r233, 2;
	add.s32 	%r235, %r232, %r234;
	st.shared.u32 	[%r235], %r229;
	add.s32 	%r486, %r486, %r6;
	setp.lt.u32 	%p3, %r486, %r5;
	@%p3 bra 	$L__BB458_2;
$L__BB458_3:
	div.s32 	%r9, 64, %r228;
	mul.lo.s32 	%r236, %r9, %r4;
	min.s32 	%r10, %r236, 256;
	div.u32 	%r12, %r1, %r10;
	mul.lo.s32 	%r237, %r12, %r10;
	sub.s32 	%r238, %r1, %r237;
	div.u32 	%r11, %r238, %r4;
	mov.u32 	%r13, %ntid.x;
	div.u32 	%r14, %r13, %r10;
	mov.u32 	%r495, %ctaid.y;
	mov.u32 	%r16, %nctaid.y;
	shl.b32 	%r239, %r16, 2;
	setp.ge.u32 	%p4, %r495, %r239;
	@%p4 bra 	$L__BB458_145;
	and.b32  	%r17, %r11, 7;
	rem.u32 	%r241, %r1, %r4;
	shl.b32 	%r18, %r241, 3;
	min.s32 	%r19, %r227, 8;
	shl.b32 	%r242, %r228, 8;
	sub.s32 	%r20, 8223, %r242;
	shl.b32 	%r243, %r4, 8;
	sub.s32 	%r21, 8223, %r243;
	add.s32 	%r22, %r1, %r13;
	max.u32 	%r244, %r22, 64;
	setp.lt.u32 	%p5, %r22, 64;
	selp.u32 	%r245, 1, 0, %p5;
	add.s32 	%r246, %r22, %r245;
	sub.s32 	%r247, %r244, %r246;
	div.u32 	%r248, %r247, %r13;
	add.s32 	%r23, %r248, %r245;
	add.s32 	%r249, %r23, 1;
	and.b32  	%r24, %r249, 3;
	shl.b32 	%r25, %r13, 2;
	add.s32 	%r26, %r22, %r13;
	add.s32 	%r27, %r26, %r13;
	shl.b32 	%r250, %r1, 2;
	mov.u32 	%r251, _ZZ9cuda_gemmIiLi256ELi4ELi1ELi64ELi8ELi8ELi32ELi1ELi0EEviiiPT_S1_S1_iiE3Csh;
	add.s32 	%r28, %r251, %r250;
	add.s32 	%r29, %r28, %r25;
	add.s32 	%r252, %r11, 1;
	and.b32  	%r30, %r252, 7;
	add.s32 	%r253, %r11, 2;
	and.b32  	%r31, %r253, 7;
	add.s32 	%r254, %r11, 3;
	and.b32  	%r32, %r254, 7;
	add.s32 	%r255, %r11, 5;
	and.b32  	%r33, %r255, 7;
	add.s32 	%r256, %r11, 6;
	and.b32  	%r34, %r256, 7;
	add.s32 	%r257, %r11, -1;
	and.b32  	%r35, %r257, 7;
	setp.lt.s32 	%p6, %r17, %r228;
	selp.b32 	%r258, 0, %r228, %p6;
	sub.s32 	%r36, %r17, %r258;
	add.s32 	%r259, %r17, 1;
	setp.lt.s32 	%p7, %r259, %r228;
	selp.b32 	%r260, 0, %r228, %p7;
	sub.s32 	%r37, %r259, %r260;
	add.s32 	%r261, %r17, 2;
	setp.lt.s32 	%p8, %r261, %r228;
	selp.b32 	%r262, 0, %r228, %p8;
	sub.s32 	%r38, %r261, %r262;
	add.s32 	%r263, %r17, 3;
	setp.lt.s32 	%p9, %r263, %r228;
	selp.b32 	%r264, 0, %r228, %p9;
	sub.s32 	%r39, %r263, %r264;
	add.s32 	%r265, %r17, 4;
	setp.lt.s32 	%p10, %r265, %r228;
	selp.b32 	%r266, 0, %r228, %p10;
	sub.s32 	%r40, %r265, %r266;
	add.s32 	%r267, %r17, 5;
	setp.lt.s32 	%p11, %r267, %r228;
	selp.b32 	%r268, 0, %r228, %p11;
	sub.s32 	%r41, %r267, %r268;
	add.s32 	%r269, %r17, 6;
	setp.lt.s32 	%p12, %r269, %r228;
	selp.b32 	%r270, 0, %r228, %p12;
	sub.s32 	%r42, %r269, %r270;
	add.s32 	%r271, %r17, 7;
	setp.lt.s32 	%p13, %r271, %r228;
	selp.b32 	%r272, 0, %r228, %p13;
	sub.s32 	%r43, %r271, %r272;
	cvt.u64.u32 	%rd14, %r25;
$L__BB458_5:
	setp.gt.u32 	%p14, %r1, 63;
	@%p14 bra 	$L__BB458_19;
	setp.eq.s32 	%p15, %r24, 0;
	shl.b32 	%r53, %r495, 6;
	mov.u32 	%r496, %r1;
	@%p15 bra 	$L__BB458_10;
	setp.eq.s32 	%p16, %r24, 1;
	add.s32 	%r273, %r53, %r1;
	mul.wide.s32 	%rd13, %r273, 4;
	add.s64 	%rd4, %rd1, %rd13;
	ld.global.u32 	%r274, [%rd4];
	shl.b32 	%r275, %r1, 2;
	mov.u32 	%r276, _ZZ9cuda_gemmIiLi256ELi4ELi1ELi64ELi8ELi8ELi32ELi1ELi0EEviiiPT_S1_S1_iiE3Ash;
	add.s32 	%r277, %r276, %r275;
	st.shared.u32 	[%r277], %r274;
	mov.u32 	%r496, %r22;
	@%p16 bra 	$L__BB458_10;
	setp.eq.s32 	%p17, %r24, 2;
	add.s64 	%rd5, %rd4, %rd14;
	ld.global.u32 	%r278, [%rd5];
	add.s32 	%r282, %r277, %r25;
	st.shared.u32 	[%r282], %r278;
	mov.u32 	%r496, %r26;
	@%p17 bra 	$L__BB458_10;
	add.s64 	%rd16, %rd5, %rd14;
	ld.global.u32 	%r283, [%rd16];
	add.s32 	%r288, %r282, %r25;
	st.shared.u32 	[%r288], %r283;
	mov.u32 	%r496, %r27;
$L__BB458_10:
	setp.lt.u32 	%p18, %r23, 3;
	@%p18 bra 	$L__BB458_13;
	shl.b32 	%r289, %r496, 2;
	mov.u32 	%r290, _ZZ9cuda_gemmIiLi256ELi4ELi1ELi64ELi8ELi8ELi32ELi1ELi0EEviiiPT_S1_S1_iiE3Ash;
	add.s32 	%r499, %r290, %r289;
	add.s32 	%r498, %r496, %r53;
$L__BB458_12:
	mul.wide.s32 	%rd17, %r498, 4;
	mov.u32 	%r291, %ntid.x;
	mul.wide.u32 	%rd18, %r291, 4;
	add.s64 	%rd19, %rd1, %rd17;
	add.s64 	%rd20, %rd19, %rd18;
	mul.wide.u32 	%rd21, %r291, 8;
	add.s64 	%rd22, %rd19, %rd21;
	mul.wide.u32 	%rd23, %r291, 12;
	add.s64 	%rd24, %rd19, %rd23;
	ld.global.u32 	%r292, [%rd19];
	st.shared.u32 	[%r499], %r292;
	ld.global.u32 	%r293, [%rd20];
	add.s32 	%r294, %r499, %r25;
	st.shared.u32 	[%r294], %r293;
	ld.global.u32 	%r295, [%rd22];
	shl.b32 	%r296, %r291, 3;
	add.s32 	%r297, %r499, %r296;
	st.shared.u32 	[%r297], %r295;
	ld.global.u32 	%r298, [%rd24];
	mad.lo.s32 	%r299, %r291, 12, %r499;
	st.shared.u32 	[%r299], %r298;
	add.s32 	%r496, %r496, %r25;
	shl.b32 	%r300, %r291, 4;
	add.s32 	%r499, %r499, %r300;
	add.s32 	%r498, %r498, %r25;
	setp.lt.u32 	%p19, %r496, 64;
	@%p19 bra 	$L__BB458_12;
$L__BB458_13:
	mov.u32 	%r497, %r1;
	@%p15 bra 	$L__BB458_17;
	setp.eq.s32 	%p21, %r24, 1;
	mov.b32 	%r301, 0;
	st.shared.u32 	[%r28], %r301;
	mov.u32 	%r497, %r22;
	@%p21 bra 	$L__BB458_17;
	setp.eq.s32 	%p22, %r24, 2;
	mov.b32 	%r302, 0;
	st.shared.u32 	[%r29], %r302;
	mov.u32 	%r497, %r26;
	@%p22 bra 	$L__BB458_17;
	add.s32 	%r303, %r29, %r25;
	mov.b32 	%r304, 0;
	st.shared.u32 	[%r303], %r304;
	mov.u32 	%r497, %r27;
$L__BB458_17:
	@%p18 bra 	$L__BB458_19;
$L__BB458_18:
	shl.b32 	%r305, %r497, 2;
	mov.u32 	%r306, _ZZ9cuda_gemmIiLi256ELi4ELi1ELi64ELi8ELi8ELi32ELi1ELi0EEviiiPT_S1_S1_iiE3Csh;
	add.s32 	%r307, %r306, %r305;
	mov.b32 	%r308, 0;
	st.shared.u32 	[%r307], %r308;
	add.s32 	%r309, %r307, %r25;
	st.shared.u32 	[%r309], %r308;
	add.s32 	%r310, %r309, %r25;
	st.shared.u32 	[%r310], %r308;
	add.s32 	%r311, %r310, %r25;
	st.shared.u32 	[%r311], %r308;
	add.s32 	%r497, %r25, %r497;
	setp.lt.u32 	%p24, %r497, 64;
	@%p24 bra 	$L__BB458_18;
$L__BB458_19:
	setp.lt.s32 	%p25, %r9, 1;
	bar.sync 	0;
	@%p25 bra 	$L__BB458_137;
	setp.ne.s32 	%p26, %r4, 1;
	@%p26 bra 	$L__BB458_58;
	mov.b32 	%r510, 0;
$L__BB458_22:
	setp.lt.s32 	%p85, %r228, 1;
	add.s32 	%r75, %r510, %r11;
	mad.lo.s32 	%r76, %r75, %r228, %r18;
	@%p85 bra 	$L__BB458_24;
	add.s32 	%r417, %r76, %r17;
	shl.b32 	%r418, %r417, 2;
	mov.u32 	%r419, _ZZ9cuda_gemmIiLi256ELi4ELi1ELi64ELi8ELi8ELi32ELi1ELi0EEviiiPT_S1_S1_iiE3Ash;
	add.s32 	%r420, %r419, %r418;
	ld.shared.u32 	%r589, [%r420];
$L__BB458_24:
	setp.lt.s32 	%p86, %r228, 2;
	@%p86 bra 	$L__BB458_26;
	add.s32 	%r421, %r76, %r30;
	shl.b32 	%r422, %r421, 2;
	mov.u32 	%r423, _ZZ9cuda_gemmIiLi256ELi4ELi1ELi64ELi8ELi8ELi32ELi1ELi0EEviiiPT_S1_S1_iiE3Ash;
	add.s32 	%r424, %r423, %r422;
	ld.shared.u32 	%r588, [%r424];
$L__BB458_26:
	setp.lt.s32 	%p87, %r228, 3;
	@%p87 bra 	$L__BB458_28;
	add.s32 	%r425, %r76, %r31;
	shl.b32 	%r426, %r425, 2;
	mov.u32 	%r427, _ZZ9cuda_gemmIiLi256ELi4ELi1ELi64ELi8ELi8ELi32ELi1ELi0EEviiiPT_S1_S1_iiE3Ash;
	add.s32 	%r428, %r427, %r426;
	ld.shared.u32 	%r587, [%r428];
$L__BB458_28:
	setp.lt.s32 	%p88, %r228, 4;
	@%p88 bra 	$L__BB458_30;
	add.s32 	%r429, %r76, %r32;
	shl.b32 	%r430, %r429, 2;
	mov.u32 	%r431, _ZZ9cuda_gemmIiLi256ELi4ELi1ELi64ELi8ELi8ELi32ELi1ELi0EEviiiPT_S1_S1_iiE3Ash;
	add.s32 	%r432, %r431, %r430;
	ld.shared.u32 	%r586, [%r432];
$L__BB458_30:
	setp.lt.s32 	%p89, %r228, 5;
	@%p89 bra 	$L__BB458_32;
	xor.b32  	%r433, %r17, 4;
	add.s32 	%r434, %r76, %r433;
	shl.b32 	%r435, %r434, 2;
	mov.u32 	%r436, _ZZ9cuda_gemmIiLi256ELi4ELi1ELi64ELi8ELi8ELi32ELi1ELi0EEviiiPT_S1_S1_iiE3Ash;
	add.s32 	%r437, %r436, %r435;
	ld.shared.u32 	%r585, [%r437];
$L__BB458_32:
	setp.lt.s32 	%p90, %r228, 6;
	@%p90 bra 	$L__BB458_34;
	add.s32 	%r438, %r76, %r33;
	shl.b32 	%r439, %r438, 2;
	mov.u32 	%r440, _ZZ9cuda_gemmIiLi256ELi4ELi1ELi64ELi8ELi8ELi32ELi1ELi0EEviiiPT_S1_S1_iiE3Ash;
	add.s32 	%r441, %r440, %r439;
	ld.shared.u32 	%r584, [%r441];
$L__BB458_34:
	setp.lt.s32 	%p91, %r228, 7;
	@%p91 bra 	$L__BB458_36;
	add.s32 	%r442, %r76, %r34;
	shl.b32 	%r443, %r442, 2;
	mov.u32 	%r444, _ZZ9cuda_gemmIiLi256ELi4ELi1ELi64ELi8ELi8ELi32ELi1ELi0EEviiiPT_S1_S1_iiE3Ash;
	add.s32 	%r445, %r444, %r443;
	ld.shared.u32 	%r583, [%r445];
$L__BB458_36:
	setp.lt.s32 	%p92, %r228, 8;
	@%p92 bra 	$L__BB458_38;
	add.s32 	%r446, %r76, %r35;
	shl.b32 	%r447, %r446, 2;
	mov.u32 	%r448, _ZZ9cuda_gemmIiLi256ELi4ELi1ELi64ELi8ELi8ELi32ELi1ELi0EEviiiPT_S1_S1_iiE3Ash;
	add.s32 	%r449, %r448, %r447;
	ld.shared.u32 	%r582, [%r449];
$L__BB458_38:
	setp.lt.s32 	%p93, %r12, %r19;
	@%p93 bra 	$L__BB458_40;
$L__BB458_39:
	add.s32 	%r510, %r510, %r10;
	setp.lt.s32 	%p111, %r510, %r9;
	@%p111 bra 	$L__BB458_22;
	bra.uni 	$L__BB458_137;
$L__BB458_40:
	rem.s32 	%r450, %r2, %r228;
	shl.b32 	%r451, %r450, 2;
	mov.u32 	%r452, _ZZ9cuda_gemmIiLi256ELi4ELi1ELi64ELi8ELi8ELi32ELi1ELi0EEviiiPT_S1_S1_iiE11kron_fac_sh;
	add.s32 	%r94, %r452, %r451;
	mov.u32 	%r519, %r12;
$L__BB458_41:
	mad.lo.s32 	%r454, %r519, 36, %r94;
	ld.shared.u32 	%r96, [%r454];
	mov.b32 	%r521, 0;
	@%p85 bra 	$L__BB458_43;
	shfl.sync.idx.b32	%r455|%p95, %r96, %r36, %r20, -1;
	mul.lo.s32 	%r521, %r455, %r589;
$L__BB458_43:
	@%p86 bra 	$L__BB458_45;
	shfl.sync.idx.b32	%r456|%p97, %r96, %r37, %r20, -1;
	mad.lo.s32 	%r521, %r456, %r588, %r521;
$L__BB458_45:
	@%p87 bra 	$L__BB458_47;
	shfl.sync.idx.b32	%r457|%p99, %r96, %r38, %r20, -1;
	mad.lo.s32 	%r521, %r457, %r587, %r521;
$L__BB458_47:
	@%p88 bra 	$L__BB458_49;
	shfl.sync.idx.b32	%r458|%p101, %r96, %r39, %r20, -1;
	mad.lo.s32 	%r521, %r458, %r586, %r521;
$L__BB458_49:
	@%p89 bra 	$L__BB458_51;
	shfl.sync.idx.b32	%r459|%p103, %r96, %r40, %r20, -1;
	mad.lo.s32 	%r521, %r459, %r585, %r521;
$L__BB458_51:
	setp.lt.s32 	%p104, %r228, 6;
	@%p104 bra 	$L__BB458_53;
	shfl.sync.idx.b32	%r460|%p105, %r96, %r41, %r20, -1;
	mad.lo.s32 	%r521, %r460, %r584, %r521;
$L__BB458_53:
	setp.lt.s32 	%p106, %r228, 7;
	@%p106 bra 	$L__BB458_55;
	shfl.sync.idx.b32	%r461|%p107, %r96, %r42, %r20, -1;
	mad.lo.s32 	%r521, %r461, %r583, %r521;
$L__BB458_55:
	setp.lt.s32 	%p108, %r228, 8;
	@%p108 bra 	$L__BB458_57;
	shfl.sync.idx.b32	%r462|%p109, %r96, %r43, %r20, -1;
	mad.lo.s32 	%r521, %r462, %r582, %r521;
$L__BB458_57:
	mad.lo.s32 	%r463, %r519, %r9, %r75;
	shl.b32 	%r464, %r463, 2;
	mov.u32 	%r465, _ZZ9cuda_gemmIiLi256ELi4ELi1ELi64ELi8ELi8ELi32ELi1ELi0EEviiiPT_S1_S1_iiE3Csh;
	add.s32 	%r466, %r465, %r464;
	ld.shared.u32 	%r467, [%r466];
	add.s32 	%r468, %r467, %r521;
	st.shared.u32 	[%r466], %r468;
	add.s32 	%r519, %r519, %r14;
	setp.lt.s32 	%p110, %r519, %r19;
	@%p110 bra 	$L__BB458_41;
	bra.uni 	$L__BB458_39;
$L__BB458_58:
	setp.gt.u32 	%p27, %r228, 31;
	@%p27 bra 	$L__BB458_76;
	mov.b32 	%r564, 0;
$L__BB458_60:
	setp.eq.s32 	%p28, %r228, 0;
	add.s32 	%r175, %r564, %r11;
	mad.lo.s32 	%r176, %r175, %r228, %r18;
	@%p28 bra 	$L__BB458_62;
	add.s32 	%r313, %r176, %r17;
	shl.b32 	%r314, %r313, 2;
	mov.u32 	%r315, _ZZ9cuda_gemmIiLi256ELi4ELi1ELi64ELi8ELi8ELi32ELi1ELi0EEviiiPT_S1_S1_iiE3Ash;
	add.s32 	%r316, %r315, %r314;
	ld.shared.u32 	%r589, [%r316];
$L__BB458_62:
	setp.lt.s32 	%p29, %r228, 2;
	@%p29 bra 	$L__BB458_64;
	add.s32 	%r317, %r176, %r30;
	shl.b32 	%r318, %r317, 2;
	mov.u32 	%r319, _ZZ9cuda_gemmIiLi256ELi4ELi1ELi64ELi8ELi8ELi32ELi1ELi0EEviiiPT_S1_S1_iiE3Ash;
	add.s32 	%r320, %r319, %r318;
	ld.shared.u32 	%r588, [%r320];
$L__BB458_64:
	setp.lt.s32 	%p30, %r228, 3;
	@%p30 bra 	$L__BB458_66;
	add.s32 	%r321, %r176, %r31;
	shl.b32 	%r322, %r321, 2;
	mov.u32 	%r323, _ZZ9cuda_gemmIiLi256ELi4ELi1ELi64ELi8ELi8ELi32ELi1ELi0EEviiiPT_S1_S1_iiE3Ash;
	add.s32 	%r324, %r323, %r322;
	ld.shared.u32 	%r587, [%r324];
$L__BB458_66:
	setp.lt.s32 	%p31, %r228, 4;
	@%p31 bra 	$L__BB458_68;
	add.s32 	%r325, %r176, %r32;
	shl.b32 	%r326, %r325, 2;
	mov.u32 	%r327, _ZZ9cuda_gemmIiLi256ELi4ELi1ELi64ELi8ELi8ELi32ELi1ELi0EEviiiPT_S1_S1_iiE3Ash;
	add.s32 	%r328, %r327, %r326;
	ld.shared.u32 	%r586, [%r328];
$L__BB458_68:
	setp.lt.s32 	%p32, %r228, 5;
	@%p32 bra 	$L__BB458_70;
	xor.b32  	%r329, %r17, 4;
	add.s32 	%r330, %r176, %r329;
	shl.b32 	%r331, %r330, 2;
	mov.u32 	%r332, _ZZ9cuda_gemmIiLi256ELi4ELi1ELi64ELi8ELi8ELi32ELi1ELi0EEviiiPT_S1_S1_iiE3Ash;
	add.s32 	%r333, %r332, %r331;
	ld.shared.u32 	%r585, [%r333];
$L__BB458_70:
	setp.lt.s32 	%p33, %r228, 6;
	@%p33 bra 	$L__BB458_72;
	add.s32 	%r334, %r176, %r33;
	shl.b32 	%r335, %r334, 2;
	mov.u32 	%r336, _ZZ9cuda_gemmIiLi256ELi4ELi1ELi64ELi8ELi8ELi32ELi1ELi0EEviiiPT_S1_S1_iiE3Ash;
	add.s32 	%r337, %r336, %r335;
	ld.shared.u32 	%r584, [%r337];
$L__BB458_72:
	setp.lt.s32 	%p34, %r228, 7;
	@%p34 bra 	$L__BB458_74;
	add.s32 	%r338, %r176, %r34;
	shl.b32 	%r339, %r338, 2;
	mov.u32 	%r340, _ZZ9cuda_gemmIiLi256ELi4ELi1ELi64ELi8ELi8ELi32ELi1ELi0EEviiiPT_S1_S1_iiE3Ash;
	add.s32 	%r341, %r340, %r339;
	ld.shared.u32 	%r583, [%r341];
$L__BB458_74:
	setp.lt.s32 	%p35, %r228, 8;
	@%p35 bra 	$L__BB458_117;
	add.s32 	%r342, %r176, %r35;
	shl.b32 	%r343, %r342, 2;
	mov.u32 	%r344, _ZZ9cuda_gemmIiLi256ELi4ELi1ELi64ELi8ELi8ELi32ELi1ELi0EEviiiPT_S1_S1_iiE3Ash;
	add.s32 	%r345, %r344, %r343;
	ld.shared.u32 	%r582, [%r345];
	bra.uni 	$L__BB458_117;
$L__BB458_76:
	mov.b32 	%r536, 0;
$L__BB458_77:
	setp.lt.s32 	%p55, %r228, 1;
	add.s32 	%r123, %r536, %r11;
	mad.lo.s32 	%r124, %r123, %r228, %r18;
	@%p55 bra 	$L__BB458_79;
	add.s32 	%r364, %r124, %r17;
	shl.b32 	%r365, %r364, 2;
	mov.u32 	%r366, _ZZ9cuda_gemmIiLi256ELi4ELi1ELi64ELi8ELi8ELi32ELi1ELi0EEviiiPT_S1_S1_iiE3Ash;
	add.s32 	%r367, %r366, %r365;
	ld.shared.u32 	%r589, [%r367];
$L__BB458_79:
	setp.lt.s32 	%p56, %r228, 2;
	@%p56 bra 	$L__BB458_81;
	add.s32 	%r368, %r124, %r30;
	shl.b32 	%r369, %r368, 2;
	mov.u32 	%r370, _ZZ9cuda_gemmIiLi256ELi4ELi1ELi64ELi8ELi8ELi32ELi1ELi0EEviiiPT_S1_S1_iiE3Ash;
	add.s32 	%r371, %r370, %r369;
	ld.shared.u32 	%r588, [%r371];
$L__BB458_81:
	setp.lt.s32 	%p57, %r228, 3;
	@%p57 bra 	$L__BB458_83;
	add.s32 	%r372, %r124, %r31;
	shl.b32 	%r373, %r372, 2;
	mov.u32 	%r374, _ZZ9cuda_gemmIiLi256ELi4ELi1ELi64ELi8ELi8ELi32ELi1ELi0EEviiiPT_S1_S1_iiE3Ash;
	add.s32 	%r375, %r374, %r373;
	ld.shared.u32 	%r587, [%r375];
$L__BB458_83:
	setp.lt.s32 	%p58, %r228, 4;
	@%p58 bra 	$L__BB458_85;
	add.s32 	%r376, %r124, %r32;
	shl.b32 	%r377, %r376, 2;
	mov.u32 	%r378, _ZZ9cuda_gemmIiLi256ELi4ELi1ELi64ELi8ELi8ELi32ELi1ELi0EEviiiPT_S1_S1_iiE3Ash;
	add.s32 	%r379, %r378, %r377;
	ld.shared.u32 	%r586, [%r379];
$L__BB458_85:
	setp.lt.s32 	%p59, %r228, 5;
	@%p59 bra 	$L__BB458_87;
	xor.b32  	%r380, %r17, 4;
	add.s32 	%r381, %r124, %r380;
	shl.b32 	%r382, %r381, 2;
	mov.u32 	%r383, _ZZ9cuda_gemmIiLi256ELi4ELi1ELi64ELi8ELi8ELi32ELi1ELi0EEviiiPT_S1_S1_iiE3Ash;
	add.s32 	%r384, %r383, %r382;
	ld.shared.u32 	%r585, [%r384];
$L__BB458_87:
	setp.lt.s32 	%p60, %r228, 6;
	@%p60 bra 	$L__BB458_89;
	add.s32 	%r385, %r124, %r33;
	shl.b32 	%r386, %r385, 2;
	mov.u32 	%r387, _ZZ9cuda_gemmIiLi256ELi4ELi1ELi64ELi8ELi8ELi32ELi1ELi0EEviiiPT_S1_S1_iiE3Ash;
	add.s32 	%r388, %r387, %r386;
	ld.shared.u32 	%r584, [%r388];
$L__BB458_89:
	setp.lt.s32 	%p61, %r228, 7;
	@%p61 bra 	$L__BB458_91;
	add.s32 	%r389, %r124, %r34;
	shl.b32 	%r390, %r389, 2;
	mov.u32 	%r391, _ZZ9cuda_gemmIiLi256ELi4ELi1ELi64ELi8ELi8ELi32ELi1ELi0EEviiiPT_S1_S1_iiE3Ash;
	add.s32 	%r392, %r391, %r390;
	ld.shared.u32 	%r583, [%r392];
$L__BB458_91:
	setp.lt.s32 	%p62, %r228, 8;
	@%p62 bra 	$L__BB458_93;
	add.s32 	%r393, %r124, %r35;
	shl.b32 	%r394, %r393, 2;
	mov.u32 	%r395, _ZZ9cuda_gemmIiLi256ELi4ELi1ELi64ELi8ELi8ELi32ELi1ELi0EEviiiPT_S1_S1_iiE3Ash;
	add.s32 	%r396, %r395, %r394;
	ld.shared.u32 	%r582, [%r396];
$L__BB458_93:
	setp.lt.s32 	%p63, %r12, %r19;
	@%p63 bra 	$L__BB458_95;
$L__BB458_94:
	add.s32 	%r536, %r536, %r10;
	setp.lt.s32 	%p84, %r536, %r9;
	@%p84 bra 	$L__BB458_77;
	bra.uni 	$L__BB458_137;
$L__BB458_95:
	rem.s32 	%r397, %r2, %r228;
	shl.b32 	%r398, %r397, 2;
	mov.u32 	%r399, _ZZ9cuda_gemmIiLi256ELi4ELi1ELi64ELi8ELi8ELi32ELi1ELi0EEviiiPT_S1_S1_iiE11kron_fac_sh;
	add.s32 	%r142, %r399, %r398;
	mov.u32 	%r545, %r12;
$L__BB458_96:
	mad.lo.s32 	%r401, %r545, 36, %r142;
	ld.shared.u32 	%r144, [%r401];
	mov.b32 	%r547, 0;
	@%p55 bra 	$L__BB458_98;
	shfl.sync.idx.b32	%r402|%p65, %r144, %r36, %r20, -1;
	mul.lo.s32 	%r547, %r402, %r589;
$L__BB458_98:
	@%p56 bra 	$L__BB458_100;
	shfl.sync.idx.b32	%r403|%p67, %r144, %r37, %r20, -1;
	mad.lo.s32 	%r547, %r403, %r588, %r547;
$L__BB458_100:
	@%p57 bra 	$L__BB458_102;
	shfl.sync.idx.b32	%r404|%p69, %r144, %r38, %r20, -1;
	mad.lo.s32 	%r547, %r404, %r587, %r547;
$L__BB458_102:
	@%p58 bra 	$L__BB458_104;
	shfl.sync.idx.b32	%r405|%p71, %r144, %r39, %r20, -1;
	mad.lo.s32 	%r547, %r405, %r586, %r547;
$L__BB458_104:
	setp.lt.s32 	%p72, %r228, 5;
	@%p72 bra 	$L__BB458_106;
	shfl.sync.idx.b32	%r406|%p73, %r144, %r40, %r20, -1;
	mad.lo.s32 	%r547, %r406, %r585, %r547;
$L__BB458_106:
	setp.lt.s32 	%p74, %r228, 6;
	@%p74 bra 	$L__BB458_108;
	shfl.sync.idx.b32	%r407|%p75, %r144, %r41, %r20, -1;
	mad.lo.s32 	%r547, %r407, %r584, %r547;
$L__BB458_108:
	setp.lt.s32 	%p76, %r228, 7;
	@%p76 bra 	$L__BB458_110;
	shfl.sync.idx.b32	%r408|%p77, %r144, %r42, %r20, -1;
	mad.lo.s32 	%r547, %r408, %r583, %r547;
$L__BB458_110:
	setp.lt.s32 	%p78, %r228, 8;
	@%p78 bra 	$L__BB458_112;
	shfl.sync.idx.b32	%r409|%p79, %r144, %r43, %r20, -1;
	mad.lo.s32 	%r547, %r409, %r582, %r547;
$L__BB458_112:
	mov.u32 	%r553, %r3;
$L__BB458_113:
	shr.u32 	%r162, %r553, 1;
	shfl.sync.down.b32	%r410|%p80, %r547, %r162, %r21, -1;
	add.s32 	%r547, %r410, %r547;
	setp.gt.u32 	%p81, %r553, 3;
	mov.u32 	%r553, %r162;
	@%p81 bra 	$L__BB458_113;
	rem.u32 	%r411, %r2, %r4;
	setp.eq.s32 	%p82, %r411, 0;
	@%p82 bra 	$L__BB458_115;
	bra.uni 	$L__BB458_116;
$L__BB458_115:
	mad.lo.s32 	%r412, %r545, %r9, %r123;
	shl.b32 	%r413, %r412, 2;
	mov.u32 	%r414, _ZZ9cuda_gemmIiLi256ELi4ELi1ELi64ELi8ELi8ELi32ELi1ELi0EEviiiPT_S1_S1_iiE3Csh;
	add.s32 	%r415, %r414, %r413;
	st.shared.u32 	[%r415], %r547;
$L__BB458_116:
	add.s32 	%r545, %r545, %r14;
	setp.lt.s32 	%p83, %r545, %r19;
	@%p83 bra 	$L__BB458_96;
	bra.uni 	$L__BB458_94;
$L__BB458_117:
	setp.lt.s32 	%p36, %r12, %r19;
	@%p36 bra 	$L__BB458_118;
	bra.uni 	$L__BB458_136;
$L__BB458_118:
	rem.u32 	%r346, %r2, %r228;
	shl.b32 	%r347, %r346, 2;
	mov.u32 	%r348, _ZZ9cuda_gemmIiLi256ELi4ELi1ELi64ELi8ELi8ELi32ELi1ELi0EEviiiPT_S1_S1_iiE11kron_fac_sh;
	add.s32 	%r177, %r348, %r347;
	mov.u32 	%r573, %r12;
$L__BB458_119:
	mad.lo.s32 	%r350, %r573, 36, %r177;
	ld.shared.u32 	%r195, [%r350];
	mov.b32 	%r575, 0;
	@%p28 bra 	$L__BB458_121;
	shfl.sync.idx.b32	%r351|%p38, %r195, %r36, %r20, -1;
	mul.lo.s32 	%r575, %r351, %r589;
$L__BB458_121:
	@%p29 bra 	$L__BB458_123;
	shfl.sync.idx.b32	%r352|%p40, %r195, %r37, %r20, -1;
	mad.lo.s32 	%r575, %r352, %r588, %r575;
$L__BB458_123:
	@%p30 bra 	$L__BB458_125;
	shfl.sync.idx.b32	%r353|%p42, %r195, %r38, %r20, -1;
	mad.lo.s32 	%r575, %r353, %r587, %r575;
$L__BB458_125:
	@%p31 bra 	$L__BB458_127;
	shfl.sync.idx.b32	%r354|%p44, %r195, %r39, %r20, -1;
	mad.lo.s32 	%r575, %r354, %r586, %r575;
$L__BB458_127:
	@%p32 bra 	$L__BB458_129;
	shfl.sync.idx.b32	%r355|%p46, %r195, %r40, %r20, -1;
	mad.lo.s32 	%r575, %r355, %r585, %r575;
$L__BB458_129:
	setp.lt.s32 	%p47, %r228, 6;
	@%p47 bra 	$L__BB458_131;
	shfl.sync.idx.b32	%r356|%p48, %r195, %r41, %r20, -1;
	mad.lo.s32 	%r575, %r356, %r584, %r575;
$L__BB458_131:
	setp.lt.s32 	%p49, %r228, 7;
	@%p49 bra 	$L__BB458_133;
	shfl.sync.idx.b32	%r357|%p50, %r195, %r42, %r20, -1;
	mad.lo.s32 	%r575, %r357, %r583, %r575;
$L__BB458_133:
	setp.lt.s32 	%p51, %r228, 8;
	@%p51 bra 	$L__BB458_135;
	shfl.sync.idx.b32	%r358|%p52, %r195, %r43, %r20, -1;
	mad.lo.s32 	%r575, %r358, %r582, %r575;
$L__BB458_135:
	mad.lo.s32 	%r359, %r573, %r9, %r175;
	shl.b32 	%r360, %r359, 2;
	mov.u32 	%r361, _ZZ9cuda_gemmIiLi256ELi4ELi1ELi64ELi8ELi8ELi32ELi1ELi0EEviiiPT_S1_S1_iiE3Csh;
	add.s32 	%r362, %r361, %r360;
	st.shared.u32 	[%r362], %r575;
	add.s32 	%r573, %r573, %r14;
	setp.lt.s32 	%p53, %r573, %r19;
	@%p53 bra 	$L__BB458_119;
$L__BB458_136:
	add.s32 	%r564, %r564, %r10;
	setp.lt.s32 	%p54, %r564, %r9;
	@%p54 bra 	$L__BB458_60;
$L__BB458_137:
	bar.sync 	0;
	@%p14 bra 	$L__BB458_144;
	setp.eq.s32 	%p113, %r24, 0;
	shl.b32 	%r222, %r495, 6;
	mov.u32 	%r590, %r1;
	@%p113 bra 	$L__BB458_142;
	setp.eq.s32 	%p114, %r24, 1;
	add.s32 	%r469, %r222, %r1;
	ld.shared.u32 	%r470, [%r28];
	mul.wide.s32 	%rd25, %r469, 4;
	add.s64 	%rd6, %rd2, %rd25;
	st.global.u32 	[%rd6], %r470;
	mov.u32 	%r590, %r22;
	@%p114 bra 	$L__BB458_142;
	setp.eq.s32 	%p115, %r24, 2;
	ld.shared.u32 	%r471, [%r29];
	cvt.u64.u32 	%rd26, %r25;
	add.s64 	%rd7, %rd6, %rd26;
	st.global.u32 	[%rd7], %r471;
	mov.u32 	%r590, %r26;
	@%p115 bra 	$L__BB458_142;
	add.s32 	%r472, %r29, %r25;
	ld.shared.u32 	%r473, [%r472];
	add.s64 	%rd28, %rd7, %rd26;
	st.global.u32 	[%rd28], %r473;
	mov.u32 	%r590, %r27;
$L__BB458_142:
	setp.lt.u32 	%p116, %r23, 3;
	@%p116 bra 	$L__BB458_144;
$L__BB458_143:
	add.s32 	%r474, %r222, %r590;
	shl.b32 	%r475, %r590, 2;
	mov.u32 	%r476, _ZZ9cuda_gemmIiLi256ELi4ELi1ELi64ELi8ELi8ELi32ELi1ELi0EEviiiPT_S1_S1_iiE3Csh;
	add.s32 	%r477, %r476, %r475;
	ld.shared.u32 	%r478, [%r477];
	mul.wide.s32 	%rd29, %r474, 4;
	add.s64 	%rd30, %rd2, %rd29;
	st.global.u32 	[%rd30], %r478;
	add.s32 	%r479, %r477, %r25;
	ld.shared.u32 	%r480, [%r479];
	add.s64 	%rd32, %rd30, %rd14;
	st.global.u32 	[%rd32], %r480;
	add.s32 	%r481, %r479, %r25;
	ld.shared.u32 	%r482, [%r481];
	add.s64 	%rd33, %rd32, %rd14;
	st.global.u32 	[%rd33], %r482;
	add.s32 	%r483, %r481, %r25;
	ld.shared.u32 	%r484, [%r483];
	add.s64 	%rd34, %rd33, %rd14;
	st.global.u32 	[%rd34], %r484;
	add.s32 	%r590, %r25, %r590;
	setp.lt.u32 	%p117, %r590, 64;
	@%p117 bra 	$L__BB458_143;
$L__BB458_144:
	add.s32 	%r495, %r495, %r16;
	shl.b32 	%r485, %r16, 2;
	setp.lt.u32 	%p118, %r495, %r485;
	@%p118 bra 	$L__BB458_5;
$L__BB458_145:
	ret;

}
	// .globl	_Z9cuda_gemmIiLi256ELi4ELi1ELi64ELi8ELi8ELi32ELi1ELi1EEviiiPT_S1_S1_ii
.visible .entry _Z9cuda_gemmIiLi256ELi4ELi1ELi64ELi8ELi8ELi32ELi1ELi1EEviiiPT_S1_S1_ii(
	.param .u32 _Z9cuda_gemmIiLi256ELi4ELi1ELi64ELi8ELi8ELi32ELi1ELi1EEviiiPT_S1_S1_ii_param_0,
	.param .u32 _Z9cuda_gemmIiLi256ELi4ELi1ELi64ELi8ELi8ELi32ELi1ELi1EEviiiPT_S1_S1_ii_param_1,
	.param .u32 _Z9cuda_gemmIiLi256ELi4ELi1ELi64ELi8ELi8ELi32ELi1ELi1EEviiiPT_S1_S1_ii_param_2,
	.param .u64 .ptr .align 1 _Z9cuda_gemmIiLi256ELi4ELi1ELi64ELi8ELi8ELi32ELi1ELi1EEviiiPT_S1_S1_ii_param_3,
	.param .u64 .ptr .align 1 _Z9cuda_gemmIiLi256ELi4ELi1ELi64ELi8ELi8ELi32ELi1ELi1EEviiiPT_S1_S1_ii_param_4,
	.param .u64 .ptr .align 1 _Z9cuda_gemmIiLi256ELi4ELi1ELi64ELi8ELi8ELi32ELi1ELi1EEviiiPT_S1_S1_ii_param_5,
	.param .u32 _Z9cuda_gemmIiLi256ELi4ELi1ELi64ELi8ELi8ELi32ELi1ELi1EEviiiPT_S1_S1_ii_param_6,
	.param .u32 _Z9cuda_gemmIiLi256ELi4ELi1ELi64ELi8ELi8ELi32ELi1ELi1EEviiiPT_S1_S1_ii_param_7
)
.maxntid 256
{
	.reg .pred 	%p<37>;
	.reg .b32 	%r<239>;
	.reg .b64 	%rd<46>;
	// demoted variable
	.shared .align 128 .b8 _ZZ9cuda_gemmIiLi256ELi4ELi1ELi64ELi8ELi8ELi32ELi1ELi1EEviiiPT_S1_S1_iiE11kron_fac_sh[288];
	// demoted variable
	.shared .align 128 .b8 _ZZ9cuda_gemmIiLi256ELi4ELi1ELi64ELi8ELi8ELi32ELi1ELi1EEviiiPT_S1_S1_iiE3Ash[256];
	// demoted variable
	.shared .align 128 .b8 _ZZ9cuda_gemmIiLi256ELi4ELi1ELi64ELi8ELi8ELi32ELi1ELi1EEviiiPT_S1_S1_iiE3Csh[256];
	ld.param.u64 	%rd11, [_Z9cuda_gemmIiLi256ELi4ELi1ELi64ELi8ELi8ELi32ELi1ELi1EEviiiPT_S1_S1_ii_param_3];
	ld.param.u64 	%rd12, [_Z9cuda_gemmIiLi256ELi4ELi1ELi64ELi8ELi8ELi32ELi1ELi1EEviiiPT_S1_S1_ii_param_4];
	ld.param.u64 	%rd13, [_Z9cuda_gemmIiLi256ELi4ELi1ELi64ELi8ELi8ELi32ELi1ELi1EEviiiPT_S1_S1_ii_param_5];
	cvta.to.global.u64 	%rd1, %rd12;
	cvta.to.global.u64 	%rd2, %rd11;
	cvta.to.global.u64 	%rd3, %rd13;
	mov.u32 	%r1, %tid.x;
	setp.gt.u32 	%p1, %r1, 63;
	@%p1 bra 	$L__BB459_7;
	mov.u32 	%r2, %ntid.x;
	add.s32 	%r66, %r1, %r2;
	max.u32 	%r67, %r66, 64;
	setp.lt.u32 	%p2, %r66, 64;
	selp.u32 	%r68, 1, 0, %p2;
	add.s32 	%r69, %r66, %r68;
	sub.s32 	%r70, %r67, %r69;
	div.u32 	%r71, %r70, %r2;
	add.s32 	%r3, %r71, %r68;
	and.b32  	%r72, %r3, 3;
	setp.eq.s32 	%p3, %r72, 3;
	mov.u32 	%r227, %r1;
	@%p3 bra 	$L__BB459_4;
	add.s32 	%r74, %r3, 1;
	and.b32  	%r4, %r74, 3;
	mov.b32 	%r226, 0;
	mov.u32 	%r227, %r1;
$L__BB459_3:
	.pragma "nounroll";
	mul.wide.u32 	%rd14, %r227, 4;
	add.s64 	%rd15, %rd1, %rd14;
	ld.global.u32 	%r75, [%rd15];
	and.b32  	%r76, %r227, 7;
	mov.u32 	%r77, _ZZ9cuda_gemmIiLi256ELi4ELi1ELi64ELi8ELi8ELi32ELi1ELi1EEviiiPT_S1_S1_iiE11kron_fac_sh;
	mad.lo.s32 	%r78, %r76, 36, %r77;
	shr.u32 	%r79, %r227, 1;
	and.b32  	%r80, %r79, 2147483644;
	add.s32 	%r81, %r78, %r80;
	st.shared.u32 	[%r81], %r75;
	add.s32 	%r227, %r227, %r2;
	add.s32 	%r226, %r226, 1;
	setp.ne.s32 	%p4, %r226, %r4;
	@%p4 bra 	$L__BB459_3;
$L__BB459_4:
	setp.lt.u32 	%p5, %r3, 3;
	@%p5 bra 	$L__BB459_7;
	mov.u32 	%r84, _ZZ9cuda_gemmIiLi256ELi4ELi1ELi64ELi8ELi8ELi32ELi1ELi1EEviiiPT_S1_S1_iiE11kron_fac_sh;
$L__BB459_6:
	mul.wide.u32 	%rd16, %r227, 4;
	add.s64 	%rd17, %rd1, %rd16;
	ld.global.u32 	%r82, [%rd17];
	and.b32  	%r83, %r227, 7;
	mad.lo.s32 	%r85, %r83, 36, %r84;
	shr.u32 	%r86, %r227, 1;
	and.b32  	%r87, %r86, 2147483644;
	add.s32 	%r88, %r85, %r87;
	st.shared.u32 	[%r88], %r82;
	add.s32 	%r89, %r227, %r2;
	mul.wide.u32 	%rd18, %r89, 4;
	add.s64 	%rd19, %rd1, %rd18;
	ld.global.u32 	%r90, [%rd19];
	and.b32  	%r91, %r89, 7;
	mad.lo.s32 	%r92, %r91, 36, %r84;
	shr.u32 	%r93, %r89, 1;
	and.b32  	%r94, %r93, 2147483644;
	add.s32 	%r95, %r92, %r94;
	st.shared.u32 	[%r95], %r90;
	add.s32 	%r96, %r89, %r2;
	mul.wide.u32 	%rd20, %r96, 4;
	add.s64 	%rd21, %rd1, %rd20;
	ld.global.u32 	%r97, [%rd21];
	and.b32  	%r98, %r96, 7;
	mad.lo.s32 	%r99, %r98, 36, %r84;
	shr.u32 	%r100, %r96, 1;
	and.b32  	%r101, %r100, 2147483644;
	add.s32 	%r102, %r99, %r101;
	st.shared.u32 	[%r102], %r97;
	add.s32 	%r103, %r96, %r2;
	mul.wide.u32 	%rd22, %r103, 4;
	add.s64 	%rd23, %rd1, %rd22;
	ld.global.u32 	%r104, [%rd23];
	and.b32  	%r105, %r103, 7;
	mad.lo.s32 	%r106, %r105, 36, %r84;
	shr.u32 	%r107, %r103, 1;
	and.b32  	%r108, %r107, 2147483644;
	add.s32 	%r109, %r106, %r108;
	st.shared.u32 	[%r109], %r104;
	add.s32 	%r227, %r103, %r2;
	setp.lt.u32 	%p6, %r227, 64;
	@%p6 bra 	$L__BB459_6;
$L__BB459_7:
	mov.u32 	%r229, %ctaid.y;
	mov.u32 	%r13, %nctaid.y;
	shl.b32 	%r14, %r13, 2;
	setp.ge.u32 	%p7, %r229, %r14;
	@%p7 bra 	$L__BB459_34;
	mov.u32 	%r110, %ntid.x;
	and.b32  	%r111, %r1, 7;
	add.s32 	%r15, %r1, %r110;
	max.u32 	%r112, %r15, 64;
	setp.lt.u32 	%p8, %r15, 64;
	selp.u32 	%r113, 1, 0, %p8;
	add.s32 	%r114, %r15, %r113;
	sub.s32 	%r115, %r112, %r114;
	div.u32 	%r116, %r115, %r110;
	add.s32 	%r16, %r116, %r113;
	add.s32 	%r117, %r16, 1;
	and.b32  	%r17, %r117, 3;
	shl.b32 	%r118, %r1, 2;
	mov.u32 	%r119, _ZZ9cuda_gemmIiLi256ELi4ELi1ELi64ELi8ELi8ELi32ELi1ELi1EEviiiPT_S1_S1_iiE3Ash;
	add.s32 	%r18, %r119, %r118;
	shl.b32 	%r19, %r110, 2;
	add.s32 	%r20, %r18, %r19;
	add.s32 	%r21, %r15, %r110;
	add.s32 	%r22, %r21, %r110;
	mov.u32 	%r120, _ZZ9cuda_gemmIiLi256ELi4ELi1ELi64ELi8ELi8ELi32ELi1ELi1EEviiiPT_S1_S1_iiE3Csh;
	add.s32 	%r23, %r120, %r118;
	add.s32 	%r24, %r23, %r19;
	add.s32 	%r121, %r1, 1;
	and.b32  	%r25, %r121, 7;
	add.s32 	%r122, %r1, 2;
	and.b32  	%r26, %r122, 7;
	add.s32 	%r123, %r1, 3;
	and.b32  	%r27, %r123, 7;
	xor.b32  	%r28, %r111, 4;
	add.s32 	%r124, %r1, 5;
	and.b32  	%r29, %r124, 7;
	add.s32 	%r125, %r1, 6;
	and.b32  	%r30, %r125, 7;
	add.s32 	%r126, %r1, -1;
	and.b32  	%r31, %r126, 7;
	shl.b32 	%r32, %r110, 4;
	shl.b32 	%r33, %r110, 3;
	mul.lo.s32 	%r34, %r110, 12;
	mul.wide.u32 	%rd24, %r110, 4;
	add.s64 	%rd4, %rd2, %rd24;
	mul.wide.u32 	%rd25, %r110, 8;
	add.s64 	%rd5, %rd2, %rd25;
	mul.wide.u32 	%rd26, %r110, 12;
	add.s64 	%rd6, %rd2, %rd26;
	shr.u32 	%r35, %r110, 3;
	cvt.u64.u32 	%rd28, %r19;
$L__BB459_9:
	setp.gt.u32 	%p9, %r1, 63;
	@%p9 bra 	$L__BB459_23;
	setp.eq.s32 	%p10, %r17, 0;
	shl.b32 	%r37, %r229, 6;
	mov.u32 	%r230, %r1;
	@%p10 bra 	$L__BB459_14;
	setp.eq.s32 	%p11, %r17, 1;
	add.s32 	%r127, %r37, %r1;
	mul.wide.s32 	%rd27, %r127, 4;
	add.s64 	%rd7, %rd2, %rd27;
	ld.global.u32 	%r128, [%rd7];
	st.shared.u32 	[%r18], %r128;
	mov.u32 	%r230, %r15;
	@%p11 bra 	$L__BB459_14;
	setp.eq.s32 	%p12, %r17, 2;
	add.s64 	%rd8, %rd7, %rd28;
	ld.global.u32 	%r129, [%rd8];
	st.shared.u32 	[%r20], %r129;
	mov.u32 	%r230, %r21;
	@%p12 bra 	$L__BB459_14;
	add.s64 	%rd30, %rd8, %rd28;
	ld.global.u32 	%r130, [%rd30];
	add.s32 	%r131, %r20, %r19;
	st.shared.u32 	[%r131], %r130;
	mov.u32 	%r230, %r22;
$L__BB459_14:
	setp.lt.u32 	%p13, %r16, 3;
	@%p13 bra 	$L__BB459_17;
	shl.b32 	%r132, %r230, 2;
	mov.u32 	%r133, _ZZ9cuda_gemmIiLi256ELi4ELi1ELi64ELi8ELi8ELi32ELi1ELi1EEviiiPT_S1_S1_iiE3Ash;
	add.s32 	%r233, %r133, %r132;
	add.s32 	%r232, %r230, %r37;
$L__BB459_16:
	mul.wide.s32 	%rd31, %r232, 4;
	add.s64 	%rd32, %rd4, %rd31;
	add.s64 	%rd33, %rd5, %rd31;
	add.s64 	%rd34, %rd6, %rd31;
	add.s64 	%rd35, %rd2, %rd31;
	ld.global.u32 	%r135, [%rd35];
	st.shared.u32 	[%r233], %r135;
	ld.global.u32 	%r136, [%rd32];
	add.s32 	%r137, %r233, %r19;
	st.shared.u32 	[%r137], %r136;
	ld.global.u32 	%r138, [%rd33];
	add.s32 	%r139, %r233, %r33;
	st.shared.u32 	[%r139], %r138;
	ld.global.u32 	%r140, [%rd34];
	add.s32 	%r141, %r233, %r34;
	st.shared.u32 	[%r141], %r140;
	add.s32 	%r230, %r230, %r19;
	add.s32 	%r233, %r233, %r32;
	add.s32 	%r232, %r232, %r19;
	setp.lt.u32 	%p14, %r230, 64;
	@%p14 bra 	$L__BB459_16;
$L__BB459_17:
	setp.eq.s32 	%p15, %r17, 0;
	mov.u32 	%r231, %r1;
	@%p15 bra 	$L__BB459_21;
	setp.eq.s32 	%p16, %r17, 1;
	mov.b32 	%r142, 0;
	st.shared.u32 	[%r23], %r142;
	mov.u32 	%r231, %r15;
	@%p16 bra 	$L__BB459_21;
	setp.eq.s32 	%p17, %r17, 2;
	mov.b32 	%r143, 0;
	st.shared.u32 	[%r24], %r143;
	mov.u32 	%r231, %r21;
	@%p17 bra 	$L__BB459_21;
	add.s32 	%r144, %r24, %r19;
	mov.b32 	%r145, 0;
	st.shared.u32 	[%r144], %r145;
	mov.u32 	%r231, %r22;
$L__BB459_21:
	setp.lt.u32 	%p18, %r16, 3;
	@%p18 bra 	$L__BB459_23;
$L__BB459_22:
	shl.b32 	%r146, %r231, 2;
	mov.u32 	%r147, _ZZ9cuda_gemmIiLi256ELi4ELi1ELi64ELi8ELi8ELi32ELi1ELi1EEviiiPT_S1_S1_iiE3Csh;
	add.s32 	%r148, %r147, %r146;
	mov.b32 	%r149, 0;
	st.shared.u32 	[%r148], %r149;
	add.s32 	%r150, %r148, %r19;
	st.shared.u32 	[%r150], %r149;
	add.s32 	%r151, %r150, %r19;
	st.shared.u32 	[%r151], %r149;
	add.s32 	%r152, %r151, %r19;
	st.shared.u32 	[%r152], %r149;
	add.s32 	%r231, %r19, %r231;
	setp.lt.u32 	%p19, %r231, 64;
	@%p19 bra 	$L__BB459_22;
$L__BB459_23:
	setp.gt.u32 	%p20, %r1, 63;
	bar.sync 	0;
	@%p20 bra 	$L__BB459_26;
	shr.u32 	%r236, %r1, 3;
	and.b32  	%r153, %r1, 7;
	mov.u32 	%r154, _ZZ9cuda_gemmIiLi256ELi4ELi1ELi64ELi8ELi8ELi32ELi1ELi1EEviiiPT_S1_S1_iiE3Ash;
	mad.lo.s32 	%r155, %r153, 36, %r154;
	ld.shared.u32 	%r51, [%r155];
	shl.b32 	%r156, %r1, 3;
	and.b32  	%r157, %r156, 56;
	or.b32  	%r158, %r157, %r25;
	shl.b32 	%r159, %r158, 2;
	add.s32 	%r160, %r154, %r159;
	ld.shared.u32 	%r52, [%r160];
	or.b32  	%r161, %r157, %r26;
	shl.b32 	%r162, %r161, 2;
	add.s32 	%r163, %r154, %r162;
	ld.shared.u32 	%r53, [%r163];
	or.b32  	%r164, %r157, %r27;
	shl.b32 	%r165, %r164, 2;
	add.s32 	%r166, %r154, %r165;
	ld.shared.u32 	%r54, [%r166];
	or.b32  	%r167, %r157, %r28;
	shl.b32 	%r168, %r167, 2;
	add.s32 	%r169, %r154, %r168;
	ld.shared.u32 	%r55, [%r169];
	or.b32  	%r170, %r157, %r29;
	shl.b32 	%r171, %r170, 2;
	add.s32 	%r172, %r154, %r171;
	ld.shared.u32 	%r56, [%r172];
	or.b32  	%r173, %r157, %r30;
	shl.b32 	%r174, %r173, 2;
	add.s32 	%r175, %r154, %r174;
	ld.shared.u32 	%r57, [%r175];
	or.b32  	%r176, %r157, %r31;
	shl.b32 	%r177, %r176, 2;
	add.s32 	%r178, %r154, %r177;
	ld.shared.u32 	%r58, [%r178];
$L__BB459_25:
	and.b32  	%r179, %r1, 7;
	shl.b32 	%r180, %r1, 2;
	and.b32  	%r181, %r180, 28;
	mov.u32 	%r182, _ZZ9cuda_gemmIiLi256ELi4ELi1ELi64ELi8ELi8ELi32ELi1ELi1EEviiiPT_S1_S1_iiE11kron_fac_sh;
	add.s32 	%r183, %r182, %r181;
	mad.lo.s32 	%r184, %r236, 36, %r183;
	ld.shared.u32 	%r185, [%r184];
	shfl.sync.idx.b32	%r186|%p21, %r185, %r179, 6175, -1;
	mul.lo.s32 	%r187, %r186, %r51;
	shfl.sync.idx.b32	%r188|%p22, %r185, %r25, 6175, -1;
	mad.lo.s32 	%r189, %r188, %r52, %r187;
	shfl.sync.idx.b32	%r190|%p23, %r185, %r26, 6175, -1;
	mad.lo.s32 	%r191, %r190, %r53, %r189;
	shfl.sync.idx.b32	%r192|%p24, %r185, %r27, 6175, -1;
	mad.lo.s32 	%r193, %r192, %r54, %r191;
	shfl.sync.idx.b32	%r194|%p25, %r185, %r28, 6175, -1;
	mad.lo.s32 	%r195, %r194, %r55, %r193;
	shfl.sync.idx.b32	%r196|%p26, %r185, %r29, 6175, -1;
	mad.lo.s32 	%r197, %r196, %r56, %r195;
	shfl.sync.idx.b32	%r198|%p27, %r185, %r30, 6175, -1;
	mad.lo.s32 	%r199, %r198, %r57, %r197;
	shfl.sync.idx.b32	%r200|%p28, %r185, %r31, 6175, -1;
	mad.lo.s32 	%r201, %r200, %r58, %r199;
	shl.b32 	%r202, %r236, 5;
	or.b32  	%r203, %r202, %r181;
	mov.u32 	%r204, _ZZ9cuda_gemmIiLi256ELi4ELi1ELi64ELi8ELi8ELi32ELi1ELi1EEviiiPT_S1_S1_iiE3Csh;
	add.s32 	%r205, %r204, %r203;
	ld.shared.u32 	%r206, [%r205];
	add.s32 	%r207, %r206, %r201;
	st.shared.u32 	[%r205], %r207;
	add.s32 	%r236, %r236, %r35;
	setp.lt.u32 	%p29, %r236, 8;
	@%p29 bra 	$L__BB459_25;
$L__BB459_26:
	setp.gt.u32 	%p30, %r1, 63;
	bar.sync 	0;
	@%p30 bra 	$L__BB459_33;
	setp.eq.s32 	%p31, %r17, 0;
	shl.b32 	%r61, %r229, 6;
	mov.u32 	%r237, %r1;
	@%p31 bra 	$L__BB459_31;
	setp.eq.s32 	%p32, %r17, 1;
	add.s32 	%r208, %r61, %r1;
	ld.shared.u32 	%r209, [%r23];
	mul.wide.s32 	%rd36, %r208, 4;
	add.s64 	%rd9, %rd3, %rd36;
	st.global.u32 	[%rd9], %r209;
	mov.u32 	%r237, %r15;
	@%p32 bra 	$L__BB459_31;
	setp.eq.s32 	%p33, %r17, 2;
	ld.shared.u32 	%r210, [%r24];
	cvt.u64.u32 	%rd37, %r19;
	add.s64 	%rd10, %rd9, %rd37;
	st.global.u32 	[%rd10], %r210;
	mov.u32 	%r237, %r21;
	@%p33 bra 	$L__BB459_31;
	add.s32 	%r211, %r24, %r19;
	ld.shared.u32 	%r212, [%r211];
	add.s64 	%rd39, %rd10, %rd37;
	st.global.u32 	[%rd39], %r212;
	mov.u32 	%r237, %r22;
$L__BB459_31:
	setp.lt.u32 	%p34, %r16, 3;
	@%p34 bra 	$L__BB459_33;
$L__BB459_32:
	add.s32 	%r214, %r61, %r237;
	shl.b32 	%r215, %r237, 2;
	mov.u32 	%r216, _ZZ9cuda_gemmIiLi256ELi4ELi1ELi64ELi8ELi8ELi32ELi1ELi1EEviiiPT_S1_S1_iiE3Csh;
	add.s32 	%r217, %r216, %r215;
	ld.shared.u32 	%r218, [%r217];
	mul.wide.s32 	%rd40, %r214, 4;
	add.s64 	%rd41, %rd3, %rd40;
	st.global.u32 	[%rd41], %r218;
	add.s32 	%r219, %r217, %r19;
	ld.shared.u32 	%r220, [%r219];
	add.s64 	%rd43, %rd41, %rd28;
	st.global.u32 	[%rd43], %r220;
	add.s32 	%r221, %r219, %r19;
	ld.shared.u32 	%r222, [%r221];
	add.s64 	%rd44, %rd43, %rd28;
	st.global.u32 	[%rd44], %r222;
	add.s32 	%r223, %r221, %r19;
	ld.shared.u32 	%r224, [%r223];
	add.s64 	%rd45, %rd44, %rd28;
	st.global.u32 	[%rd45], %r224;
	add.s32 	%r237, %r19, %r237;
	setp.lt.u32 	%p35, %r237, 64;
	@%p35 bra 	$L__BB459_32;
$L__BB459_33:
	add.s32 	%r229, %r229, %r13;
	setp.lt.u32 	%p36, %r229, %r14;
	@%p36 bra 	$L__BB459_9;
$L__BB459_34:
	ret;

}
	// .globl	_Z9cuda_gemmIiLi256ELi4ELi1ELi64ELi16ELi16ELi32ELi0ELi0EEviiiPT_S1_S1_ii
.visible .entry _Z9cuda_gemmIiLi256ELi4ELi1ELi64ELi16ELi16ELi32ELi0ELi0EEviiiPT_S1_S1_ii(
	.param .u32 _Z9cuda_gemmIiLi256ELi4ELi1ELi64ELi16ELi16ELi32ELi0ELi0EEviiiPT_S1_S1_ii_param_0,
	.param .u32 _Z9cuda_gemmIiLi256ELi4ELi1ELi64ELi16ELi16ELi32ELi0ELi0EEviiiPT_S1_S1_ii_param_1,
	.param .u32 _Z9cuda_gemmIiLi256ELi4ELi1ELi64ELi16ELi16ELi32ELi0ELi0EEviiiPT_S1_S1_ii_param_2,
	.param .u64 .ptr .align 1 _Z9cuda_gemmIiLi256ELi4ELi1ELi64ELi16ELi16ELi32ELi0ELi0EEviiiPT_S1_S1_ii_param_3,
	.param .u64 .ptr .align 1 _Z9cuda_gemmIiLi256ELi4ELi1ELi64ELi16ELi16ELi32ELi0ELi0EEviiiPT_S1_S1_ii_param_4,
	.param .u64 .ptr .align 1 _Z9cuda_gemmIiLi256ELi4ELi1ELi64ELi16ELi16ELi32ELi0ELi0EEviiiPT_S1_S1_ii_param_5,
	.param .u32 _Z9cuda_gemmIiLi256ELi4ELi1ELi64ELi16ELi16ELi32ELi0ELi0EEviiiPT_S1_S1_ii_param_6,
	.param .u32 _Z9cuda_gemmIiLi256ELi4ELi1ELi64ELi16ELi16ELi32ELi0ELi0EEviiiPT_S1_S1_ii_param_7
)
.maxntid 256
{
	.reg .pred 	%p<199>;
	.reg .b32 	%r<1070>;
	.reg .b64 	%rd<37>;
	// demoted variable
	.shared .align 128 .b8 _ZZ9cuda_gemmIiLi256ELi4ELi1ELi64ELi16ELi16ELi32ELi0ELi0EEviiiPT_S1_S1_iiE11kron_fac_sh[1088];
	// demoted variable
	.shared .align 128 .b8 _ZZ9cuda_gemmIiLi256ELi4ELi1ELi64ELi16ELi16ELi32ELi0ELi0EEviiiPT_S1_S1_iiE3Ash[256];
	// demoted variable
	.shared .align 128 .b8 _ZZ9cuda_gemmIiLi256ELi4ELi1ELi64ELi16ELi16ELi32ELi0ELi0EEviiiPT_S1_S1_iiE3Csh[256];
	ld.param.u32 	%r374, [_Z9cuda_gemmIiLi256ELi4ELi1ELi64ELi16ELi16ELi32ELi0ELi0EEviiiPT_S1_S1_ii_param_2];
	ld.param.u64 	%rd7, [_Z9cuda_gemmIiLi256ELi4ELi1ELi64ELi16ELi16ELi32ELi0ELi0EEviiiPT_S1_S1_ii_param_3];
	ld.param.u64 	%rd6, [_Z9cuda_gemmIiLi256ELi4ELi1ELi64ELi16ELi16ELi32ELi0ELi0EEviiiPT_S1_S1_ii_param_4];
	ld.param.u64 	%rd8, [_Z9cuda_gemmIiLi256ELi4ELi1ELi64ELi16ELi16ELi32ELi0ELi0EEviiiPT_S1_S1_ii_param_5];
	ld.param.u32 	%r375, [_Z9cuda_gemmIiLi256ELi4ELi1ELi64ELi16ELi16ELi32ELi0ELi0EEviiiPT_S1_S1_ii_param_6];
	ld.param.u32 	%r376, [_Z9cuda_gemmIiLi256ELi4ELi1ELi64ELi16ELi16ELi32ELi0ELi0EEviiiPT_S1_S1_ii_param_7];
	cvta.to.global.u64 	%rd1, %rd7;
	cvta.to.global.u64 	%rd2, %rd8;
	mov.u32 	%r1, %tid.x;
	and.b32  	%r2, %r1, 31;
	setp.lt.s32 	%p1, %r376, 16;
	shr.u32 	%r3, %r376, 4;
	selp.b32 	%r4, 1, %r3, %p1;
	mul.lo.s32 	%r5, %r376, %r375;
	setp.ge.u32 	%p2, %r1, %r5;
	@%p2 bra 	$L__BB460_3;
	mov.u32 	%r6, %ntid.x;
	cvta.to.global.u64 	%rd3, %rd6;
	mov.u32 	%r876, %r1;
$L__BB460_2:
	mul.wide.u32 	%rd9, %r876, 4;
	add.s64 	%rd10, %rd3, %rd9;
	ld.global.u32 	%r377, [%rd10];
	rem.u32 	%r378, %r876, %r375;
	mov.u32 	%r379, _ZZ9cuda_gemmIiLi256ELi4ELi1ELi64ELi16ELi16ELi32ELi0ELi0EEviiiPT_S1_S1_iiE11kron_fac_sh;
	mad.lo.s32 	%r380, %r378, 68, %r379;
	div.u32 	%r381, %r876, %r376;
	shl.b32 	%r382, %r381, 2;
	add.s32 	%r383, %r380, %r382;
	st.shared.u32 	[%r383], %r377;
	add.s32 	%r876, %r876, %r6;
	setp.lt.u32 	%p3, %r876, %r5;
	@%p3 bra 	$L__BB460_2;
$L__BB460_3:
	div.s32 	%r9, 64, %r376;
	mul.lo.s32 	%r384, %r9, %r4;
	min.s32 	%r10, %r384, 256;
	div.u32 	%r12, %r1, %r10;
	mul.lo.s32 	%r385, %r12, %r10;
	sub.s32 	%r386, %r1, %r385;
	div.u32 	%r11, %r386, %r4;
	mov.u32 	%r13, %ntid.x;
	div.u32 	%r14, %r13, %r10;
	mov.u32 	%r893, %ctaid.y;
	mov.u32 	%r387, %nctaid.y;
	shl.b32 	%r388, %r387, 2;
	setp.ge.u32 	%p4, %r893, %r388;
	@%p4 bra 	$L__BB460_241;
	mov.u32 	%r390, %ctaid.x;
	shl.b32 	%r16, %r390, 6;
	and.b32  	%r17, %r11, 15;
	rem.u32 	%r391, %r1, %r4;
	shl.b32 	%r18, %r391, 4;
	min.s32 	%r19, %r375, 16;
	shl.b32 	%r392, %r376, 8;
	sub.s32 	%r20, 8223, %r392;
	shl.b32 	%r393, %r4, 8;
	sub.s32 	%r21, 8223, %r393;
	add.s32 	%r22, %r1, %r13;
	max.u32 	%r394, %r22, 64;
	setp.lt.u32 	%p5, %r22, 64;
	selp.u32 	%r395, 1, 0, %p5;
	add.s32 	%r396, %r22, %r395;
	sub.s32 	%r397, %r394, %r396;
	div.u32 	%r398, %r397, %r13;
	add.s32 	%r23, %r398, %r395;
	add.s32 	%r399, %r23, 1;
	and.b32  	%r24, %r399, 3;
	shl.b32 	%r25, %r13, 2;
	add.s32 	%r26, %r22, %r13;
	add.s32 	%r400, %r11, 1;
	and.b32  	%r27, %r400, 15;
	add.s32 	%r401, %r11, 2;
	and.b32  	%r28, %r401, 15;
	add.s32 	%r402, %r11, 3;
	and.b32  	%r29, %r402, 15;
	add.s32 	%r403, %r11, 4;
	and.b32  	%r30, %r403, 15;
	add.s32 	%r404, %r11, 5;
	and.b32  	%r31, %r404, 15;
	add.s32 	%r405, %r11, 6;
	and.b32  	%r32, %r405, 15;
	add.s32 	%r406, %r11, 7;
	and.b32  	%r33, %r406, 15;
	setp.lt.s32 	%p6, %r17, %r376;
	selp.b32 	%r407, 0, %r376, %p6;
	sub.s32 	%r34, %r17, %r407;
	add.s32 	%r408, %r17, 1;
	setp.lt.s32 	%p7, %r408, %r376;
	selp.b32 	%r409, 0, %r376, %p7;
	sub.s32 	%r35, %r408, %r409;
	add.s32 	%r410, %r17, 2;
	setp.lt.s32 	%p8, %r410, %r376;
	selp.b32 	%r411, 0, %r376, %p8;
	sub.s32 	%r36, %r410, %r411;
	add.s32 	%r412, %r17, 3;
	setp.lt.s32 	%p9, %r412, %r376;
	selp.b32 	%r413, 0, %r376, %p9;
	sub.s32 	%r37, %r412, %r413;
	add.s32 	%r414, %r17, 4;
	setp.lt.s32 	%p10, %r414, %r376;
	selp.b32 	%r415, 0, %r376, %p10;
	sub.s32 	%r38, %r414, %r415;
	add.s32 	%r416, %r17, 5;
	setp.lt.s32 	%p11, %r416, %r376;
	selp.b32 	%r417, 0, %r376, %p11;
	sub.s32 	%r39, %r416, %r417;
	add.s32 	%r418, %r17, 6;
	setp.lt.s32 	%p12, %r418, %r376;
	selp.b32 	%r419, 0, %r376, %p12;
	sub.s32 	%r40, %r418, %r419;
	add.s32 	%r420, %r17, 7;
	setp.lt.s32 	%p13, %r420, %r376;
	selp.b32 	%r421, 0, %r376, %p13;
	sub.s32 	%r41, %r420, %r421;
	add.s32 	%r422, %r17, 8;
	setp.lt.s32 	%p14, %r422, %r376;
	selp.b32 	%r423, 0, %r376, %p14;
	sub.s32 	%r42, %r422, %r423;
	add.s32 	%r424, %r17, 9;
	setp.lt.s32 	%p15, %r424, %r376;
	selp.b32 	%r425, 0, %r376, %p15;
	sub.s32 	%r43, %r424, %r425;
	add.s32 	%r426, %r17, 10;
	setp.lt.s32 	%p16, %r426, %r376;
	selp.b32 	%r427, 0, %r376, %p16;
	sub.s32 	%r44, %r426, %r427;
	add.s32 	%r428, %r17, 11;
	setp.lt.s32 	%p17, %r428, %r376;
	selp.b32 	%r429, 0, %r376, %p17;
	sub.s32 	%r45, %r428, %r429;
	add.s32 	%r430, %r17, 12;
	setp.lt.s32 	%p18, %r430, %r376;
	selp.b32 	%r431, 0, %r376, %p18;
	sub.s32 	%r46, %r430, %r431;
	add.s32 	%r432, %r17, 13;
	setp.lt.s32 	%p19, %r432, %r376;
	selp.b32 	%r433, 0, %r376, %p19;
	sub.s32 	%r47, %r432, %r433;
	add.s32 	%r434, %r17, 14;
	setp.lt.s32 	%p20, %r434, %r376;
	selp.b32 	%r435, 0, %r376, %p20;
	sub.s32 	%r48, %r434, %r435;
	add.s32 	%r436, %r17, 15;
	setp.lt.s32 	%p21, %r436, %r376;
	selp.b32 	%r437, 0, %r376, %p21;
	sub.s32 	%r49, %r436, %r437;
	mul.wide.u32 	%rd16, %r13, 4;
	mul.wide.u32 	%rd19, %r13, 8;
	mul.wide.u32 	%rd21, %r13, 12;
	cvt.u64.u32 	%rd12, %r25;
$L__BB460_5:
	setp.gt.u32 	%p22, %r1, 63;
	@%p22 bra 	$L__BB460_19;
	setp.eq.s32 	%p23, %r24, 0;
	mul.lo.s32 	%r67, %r893, %r374;
	mov.u32 	%r894, %r1;
	@%p23 bra 	$L__BB460_10;
	setp.eq.s32 	%p24, %r24, 1;
	add.s32 	%r438, %r67, %r16;
	add.s32 	%r439, %r438, %r1;
	mul.wide.s32 	%rd11, %r439, 4;
	add.s64 	%rd4, %rd1, %rd11;
	ld.global.u32 	%r440, [%rd4];
	shl.b32 	%r441, %r1, 2;
	mov.u32 	%r442, _ZZ9cuda_gemmIiLi256ELi4ELi1ELi64ELi16ELi16ELi32ELi0ELi0EEviiiPT_S1_S1_iiE3Ash;
	add.s32 	%r443, %r442, %r441;
	st.shared.u32 	[%r443], %r440;
	mov.u32 	%r894, %r22;
	@%p24 bra 	$L__BB460_10;
	setp.eq.s32 	%p25, %r24, 2;
	add.s64 	%rd5, %rd4, %rd12;
	ld.global.u32 	%r444, [%rd5];
	shl.b32 	%r445, %r1, 2;
	mov.u32 	%r446, _ZZ9cuda_gemmIiLi256ELi4ELi1ELi64ELi16ELi16ELi32ELi0ELi0EEviiiPT_S1_S1_iiE3Ash;
	add.s32 	%r447, %r446, %r445;
	add.s32 	%r448, %r447, %r25;
	st.shared.u32 	[%r448], %r444;
	mov.u32 	%r894, %r26;
	@%p25 bra 	$L__BB460_10;
	add.s32 	%r894, %r26, %r13;
	add.s64 	%rd14, %rd5, %rd12;
	ld.global.u32 	%r449, [%rd14];
	shl.b32 	%r450, %r1, 2;
	mov.u32 	%r451, _ZZ9cuda_gemmIiLi256ELi4ELi1ELi64ELi16ELi16ELi32ELi0ELi0EEviiiPT_S1_S1_iiE3Ash;
	add.s32 	%r452, %r451, %r450;
	add.s32 	%r453, %r452, %r25;
	add.s32 	%r454, %r453, %r25;
	st.shared.u32 	[%r454], %r449;
$L__BB460_10:
	setp.lt.u32 	%p26, %r23, 3;
	@%p26 bra 	$L__BB460_13;
	shl.b32 	%r455, %r894, 2;
	mov.u32 	%r456, _ZZ9cuda_gemmIiLi256ELi4ELi1ELi64ELi16ELi16ELi32ELi0ELi0EEviiiPT_S1_S1_iiE3Ash;
	add.s32 	%r897, %r456, %r455;
	add.s32 	%r457, %r16, %r894;
	add.s32 	%r896, %r457, %r67;
$L__BB460_12:
	mul.wide.s32 	%rd15, %r896, 4;
	add.s64 	%rd17, %rd1, %rd15;
	add.s64 	%rd18, %rd17, %rd16;
	add.s64 	%rd20, %rd17, %rd19;
	add.s64 	%rd22, %rd17, %rd21;
	ld.global.u32 	%r458, [%rd17];
	st.shared.u32 	[%r897], %r458;
	ld.global.u32 	%r459, [%rd18];
	add.s32 	%r460, %r897, %r25;
	st.shared.u32 	[%r460], %r459;
	ld.global.u32 	%r461, [%rd20];
	shl.b32 	%r462, %r13, 3;
	add.s32 	%r463, %r897, %r462;
	st.shared.u32 	[%r463], %r461;
	ld.global.u32 	%r464, [%rd22];
	mad.lo.s32 	%r465, %r13, 12, %r897;
	st.shared.u32 	[%r465], %r464;
	add.s32 	%r894, %r894, %r25;
	shl.b32 	%r466, %r13, 4;
	add.s32 	%r897, %r897, %r466;
	add.s32 	%r896, %r896, %r25;
	setp.lt.u32 	%p27, %r894, 64;
	@%p27 bra 	$L__BB460_12;
$L__BB460_13:
	mov.u32 	%r895, %r1;
	@%p23 bra 	$L__BB460_17;
	setp.eq.s32 	%p29, %r24, 1;
	shl.b32 	%r467, %r1, 2;
	mov.u32 	%r468, _ZZ9cuda_gemmIiLi256ELi4ELi1ELi64ELi16ELi16ELi32ELi0ELi0EEviiiPT_S1_S1_iiE3Csh;
	add.s32 	%r469, %r468, %r467;
	mov.b32 	%r470, 0;
	st.shared.u32 	[%r469], %r470;
	mov.u32 	%r895, %r22;
	@%p29 bra 	$L__BB460_17;
	setp.eq.s32 	%p30, %r24, 2;
	add.s32 	%r474, %r469, %r25;
	mov.b32 	%r475, 0;
	st.shared.u32 	[%r474], %r475;
	mov.u32 	%r895, %r26;
	@%p30 bra 	$L__BB460_17;
	add.s32 	%r895, %r26, %r13;
	mov.u32 	%r477, _ZZ9cuda_gemmIiLi256ELi4ELi1ELi64ELi16ELi16ELi32ELi0ELi0EEviiiPT_S1_S1_iiE3Csh;
	add.s32 	%r478, %r477, %r467;
	add.s32 	%r479, %r478, %r25;
	add.s32 	%r480, %r479, %r25;
	mov.b32 	%r481, 0;
	st.shared.u32 	[%r480], %r481;
$L__BB460_17:
	@%p26 bra 	$L__BB460_19;
$L__BB460_18:
	shl.b32 	%r482, %r895, 2;
	mov.u32 	%r483, _ZZ9cuda_gemmIiLi256ELi4ELi1ELi64ELi16ELi16ELi32ELi0ELi0EEviiiPT_S1_S1_iiE3Csh;
	add.s32 	%r484, %r483, %r482;
	mov.b32 	%r485, 0;
	st.shared.u32 	[%r484], %r485;
	add.s32 	%r486, %r484, %r25;
	st.shared.u32 	[%r486], %r485;
	add.s32 	%r487, %r486, %r25;
	st.shared.u32 	[%r487], %r485;
	add.s32 	%r488, %r487, %r25;
	st.shared.u32 	[%r488], %r485;
	add.s32 	%r895, %r25, %r895;
	setp.lt.u32 	%p32, %r895, 64;
	@%p32 bra 	$L__BB460_18;
$L__BB460_19:
	setp.lt.s32 	%p33, %r9, 1;
	bar.sync 	0;
	@%p33 bra 	$L__BB460_233;
	setp.ne.s32 	%p34, %r4, 1;
	@%p34 bra 	$L__BB460_90;
	mov.b32 	%r916, 0;
$L__BB460_22:
	setp.lt.s32 	%p141, %r376, 1;
	add.s32 	%r99, %r916, %r11;
	mad.lo.s32 	%r100, %r99, %r376, %r18;
	@%p141 bra 	$L__BB460_24;
	add.s32 	%r702, %r100, %r17;
	shl.b32 	%r703, %r702, 2;
	mov.u32 	%r704, _ZZ9cuda_gemmIiLi256ELi4ELi1ELi64ELi16ELi16ELi32ELi0ELi0EEviiiPT_S1_S1_iiE3Ash;
	add.s32 	%r705, %r704, %r703;
	ld.shared.u32 	%r1067, [%r705];
$L__BB460_24:
	setp.lt.s32 	%p142, %r376, 2;
	@%p142 bra 	$L__BB460_26;
	add.s32 	%r706, %r100, %r27;
	shl.b32 	%r707, %r706, 2;
	mov.u32 	%r708, _ZZ9cuda_gemmIiLi256ELi4ELi1ELi64ELi16ELi16ELi32ELi0ELi0EEviiiPT_S1_S1_iiE3Ash;
	add.s32 	%r709, %r708, %r707;
	ld.shared.u32 	%r1066, [%r709];
$L__BB460_26:
	setp.lt.s32 	%p143, %r376, 3;
	@%p143 bra 	$L__BB460_28;
	add.s32 	%r710, %r100, %r28;
	shl.b32 	%r711, %r710, 2;
	mov.u32 	%r712, _ZZ9cuda_gemmIiLi256ELi4ELi1ELi64ELi16ELi16ELi32ELi0ELi0EEviiiPT_S1_S1_iiE3Ash;
	add.s32 	%r713, %r712, %r711;
	ld.shared.u32 	%r1065, [%r713];
$L__BB460_28:
	setp.lt.s32 	%p144, %r376, 4;
	@%p144 bra 	$L__BB460_30;
	add.s32 	%r714, %r100, %r29;
	shl.b32 	%r715, %r714, 2;
	mov.u32 	%r716, _ZZ9cuda_gemmIiLi256ELi4ELi1ELi64ELi16ELi16ELi32ELi0ELi0EEviiiPT_S1_S1_iiE3Ash;
	add.s32 	%r717, %r716, %r715;
	ld.shared.u32 	%r1064, [%r717];
$L__BB460_30:
	setp.lt.s32 	%p145, %r376, 5;
	@%p145 bra 	$L__BB460_32;
	add.s32 	%r718, %r100, %r30;
	shl.b32 	%r719, %r718, 2;
	mov.u32 	%r720, _ZZ9cuda_gemmIiLi256ELi4ELi1ELi64ELi16ELi16ELi32ELi0ELi0EEviiiPT_S1_S1_iiE3Ash;
	add.s32 	%r721, %r720, %r719;
	ld.shared.u32 	%r1063, [%r721];
$L__BB460_32:
	setp.lt.s32 	%p146, %r376, 6;
	@%p146 bra 	$L__BB460_34;
	add.s32 	%r722, %r100, %r31;
	shl.b32 	%r723, %r722, 2;
	mov.u32 	%r724, _ZZ9cuda_gemmIiLi256ELi4ELi1ELi64ELi16ELi16ELi32ELi0ELi0EEviiiPT_S1_S1_iiE3Ash;
	add.s32 	%r725, %r724, %r723;
	ld.shared.u32 	%r1062, [%r725];
$L__BB460_34:
	setp.lt.s32 	%p147, %r376, 7;
	@%p147 bra 	$L__BB460_36;
	add.s32 	%r726, %r100, %r32;
	shl.b32 	%r727, %r726, 2;
	mov.u32 	%r728, _ZZ9cuda_gemmIiLi256ELi4ELi1ELi64ELi16ELi16ELi32ELi0ELi0EEviiiPT_S1_S1_iiE3Ash;
	add.s32 	%r729, %r728, %r727;
	ld.shared.u32 	%r1061, [%r729];
$L__BB460_36:
	setp.lt.s32 	%p148, %r376, 8;
	@%p148 bra 	$L__BB460_38;
	add.s32 	%r730, %r100, %r33;
	shl.b32 	%r731, %r730, 2;
	mov.u32 	%r732, _ZZ9cuda_gemmIiLi256ELi4ELi1ELi64ELi16ELi16ELi32ELi0ELi0EEviiiPT_S1_S1_iiE3Ash;
	add.s32 	%r733, %r732, %r731;
	ld.shared.u32 	%r1060, [%r733];
$L__BB460_38:
	setp.lt.s32 	%p149, %r376, 9;
	@%p149 bra 	$L__BB460_40;
	xor.b32  	%r734, %r17, 8;
	add.s32 	%r735, %r100, %r734;
	shl.b32 	%r736, %r735, 2;
	mov.u32 	%r737, _ZZ9cuda_gemmIiLi256ELi4ELi1ELi64ELi16ELi16ELi32ELi0ELi0EEviiiPT_S1_S1_iiE3Ash;
	add.s32 	%r738, %r737, %r736;
	ld.shared.u32 	%r1059, [%r738];
$L__BB460_40:
	setp.lt.s32 	%p150, %r376, 10;
	@%p150 bra 	$L__BB460_42;
	add.s32 	%r739, %r11, 9;
	and.b32  	%r740, %r739, 15;
	add.s32 	%r741, %r100, %r740;
	shl.b32 	%r742, %r741, 2;
	mov.u32 	%r743, _ZZ9cuda_gemmIiLi256ELi4ELi1ELi64ELi16ELi16ELi32ELi0ELi0EEviiiPT_S1_S1_iiE3Ash;
	add.s32 	%r744, %r743, %r742;
	ld.shared.u32 	%r1058, [%r744];
$L__BB460_42:
	setp.lt.s32 	%p151, %r376, 11;
	@%p151 bra 	$L__BB460_44;
	add.s32 	%r745, %r11, 10;
	and.b32  	%r746, %r745, 15;
	add.s32 	%r747, %r100, %r746;
	shl.b32 	%r748, %r747, 2;
	mov.u32 	%r749, _ZZ9cuda_gemmIiLi256ELi4ELi1ELi64ELi16ELi16ELi32ELi0ELi0EEviiiPT_S1_S1_iiE3Ash;
	add.s32 	%r750, %r749, %r748;
	ld.shared.u32 	%r1057, [%r750];
$L__BB460_44:
	setp.lt.s32 	%p152, %r376, 12;
	@%p152 bra 	$L__BB460_46;
	add.s32 	%r751, %r11, 11;
	and.b32  	%r752, %r751, 15;
	add.s32 	%r753, %r100, %r752;
	shl.b32 	%r754, %r753, 2;
	mov.u32 	%r755, _ZZ9cuda_gemmIiLi256ELi4ELi1ELi64ELi16ELi16ELi32ELi0ELi0EEviiiPT_S1_S1_iiE3Ash;
	add.s32 	%r756, %r755, %r754;
	ld.shared.u32 	%r1056, [%r756];
$L__BB460_46:
	setp.lt.s32 	%p153, %r376, 13;
	@%p153 bra 	$L__BB460_48;
	add.s32 	%r757, %r11, 12;
	and.b32  	%r758, %r757, 15;
	add.s32 	%r759, %r100, %r758;
	shl.b32 	%r760, %r759, 2;
	mov.u32 	%r761, _ZZ9cuda_gemmIiLi256ELi4ELi1ELi64ELi16ELi16ELi32ELi0ELi0EEviiiPT_S1_S1_iiE3Ash;
	add.s32 	%r762, %r761, %r760;
	ld.shared.u32 	%r1055, [%r762];
$L__BB460_48:
	setp.lt.s32 	%p154, %r376, 14;
	@%p154 bra 	$L__BB460_50;
	add.s32 	%r763, %r11, 13;
	and.b32  	%r764, %r763, 15;
	add.s32 	%r765, %r100, %r764;
	shl.b32 	%r766, %r765, 2;
	mov.u32 	%r767, _ZZ9cuda_gemmIiLi256ELi4ELi1ELi64ELi16ELi16ELi32ELi0ELi0EEviiiPT_S1_S1_iiE3Ash;
	add.s32 	%r768, %r767, %r766;
	ld.shared.u32 	%r1054, [%r768];
$L__BB460_50:
	setp.lt.s32 	%p155, %r376, 15;
	@%p155 bra 	$L__BB460_52;
	add.s32 	%r769, %r11, 14;
	and.b32  	%r770, %r769, 15;
	add.s32 	%r771, %r100, %r770;
	shl.b32 	%r772, %r771, 2;
	mov.u32 	%r773, _ZZ9cuda_gemmIiLi256ELi4ELi1ELi64ELi16ELi16ELi32ELi0ELi0EEviiiPT_S1_S1_iiE3Ash;
	add.s32 	%r774, %r773, %r772;
	ld.shared.u32 	%r1053, [%r774];
$L__BB460_52:
	setp.lt.s32 	%p156, %r376, 16;
	@%p156 bra 	$L__BB460_54;
	add.s32 	%r775, %r11, -1;
	and.b32  	%r776, %r775, 15;
	add.s32 	%r777, %r100, %r776;
	shl.b32 	%r778, %r777, 2;
	mov.u32 	%r779, _ZZ9cuda_gemmIiLi256ELi4ELi1ELi64ELi16ELi16ELi32ELi0ELi0EEviiiPT_S1_S1_iiE3Ash;
	add.s32 	%r780, %r779, %r778;
	ld.shared.u32 	%r1052, [%r780];
$L__BB460_54:
	setp.lt.s32 	%p157, %r12, %r19;
	@%p157 bra 	$L__BB460_56;
$L__BB460_55:
	add.s32 	%r916, %r916, %r10;
	setp.lt.s32 	%p191, %r916, %r9;
	@%p191 bra 	$L__BB460_22;
	bra.uni 	$L__BB460_233;
$L__BB460_56:
	rem.s32 	%r781, %r2, %r376;
	shl.b32 	%r782, %r781, 2;
	mov.u32 	%r783, _ZZ9cuda_gemmIiLi256ELi4ELi1ELi64ELi16ELi16ELi32ELi0ELi0EEviiiPT_S1_S1_iiE11kron_fac_sh;
	add.s32 	%r134, %r783, %r782;
	mov.u32 	%r933, %r12;
$L__BB460_57:
	mad.lo.s32 	%r785, %r933, 68, %r134;
	ld.shared.u32 	%r136, [%r785];
	mov.b32 	%r935, 0;
	@%p141 bra 	$L__BB460_59;
	shfl.sync.idx.b32	%r786|%p159, %r136, %r34, %r20, -1;
	mul.lo.s32 	%r935, %r786, %r1067;
$L__BB460_59:
	@%p142 bra 	$L__BB460_61;
	shfl.sync.idx.b32	%r787|%p161, %r136, %r35, %r20, -1;
	mad.lo.s32 	%r935, %r787, %r1066, %r935;
$L__BB460_61:
	@%p143 bra 	$L__BB460_63;
	shfl.sync.idx.b32	%r788|%p163, %r136, %r36, %r20, -1;
	mad.lo.s32 	%r935, %r788, %r1065, %r935;
$L__BB460_63:
	@%p144 bra 	$L__BB460_65;
	shfl.sync.idx.b32	%r789|%p165, %r136, %r37, %r20, -1;
	mad.lo.s32 	%r935, %r789, %r1064, %r935;
$L__BB460_65:
	@%p145 bra 	$L__BB460_67;
	shfl.sync.idx.b32	%r790|%p167, %r136, %r38, %r20, -1;
	mad.lo.s32 	%r935, %r790, %r1063, %r935;
$L__BB460_67:
	setp.lt.s32 	%p168, %r376, 6;
	@%p168 bra 	$L__BB460_69;
	shfl.sync.idx.b32	%r791|%p169, %r136, %r39, %r20, -1;
	mad.lo.s32 	%r935, %r791, %r1062, %r935;
$L__BB460_69:
	setp.lt.s32 	%p170, %r376, 7;
	@%p170 bra 	$L__BB460_71;
	shfl.sync.idx.b32	%r792|%p171, %r136, %r40, %r20, -1;
	mad.lo.s32 	%r935, %r792, %r1061, %r935;
$L__BB460_71:
	setp.lt.s32 	%p172, %r376, 8;
	@%p172 bra 	$L__BB460_73;
	shfl.sync.idx.b32	%r793|%p173, %r136, %r41, %r20, -1;
	mad.lo.s32 	%r935, %r793, %r1060, %r935;
$L__BB460_73:
	setp.lt.s32 	%p174, %r376, 9;
	@%p174 bra 	$L__BB460_75;
	shfl.sync.idx.b32	%r794|%p175, %r136, %r42, %r20, -1;
	mad.lo.s32 	%r935, %r794, %r1059, %r935;
$L__BB460_75:
	setp.lt.s32 	%p176, %r376, 10;
	@%p176 bra 	$L__BB460_77;
	shfl.sync.idx.b32	%r795|%p177, %r136, %r43, %r20, -1;
	mad.lo.s32 	%r935, %r795, %r1058, %r935;
$L__BB460_77:
	setp.lt.s32 	%p178, %r376, 11;
	@%p178 bra 	$L__BB460_79;
	shfl.sync.idx.b32	%r796|%p179, %r136, %r44, %r20, -1;
	mad.lo.s32 	%r935, %r796, %r1057, %r935;
$L__BB460_79:
	setp.lt.s32 	%p180, %r376, 12;
	@%p180 bra 	$L__BB460_81;
	shfl.sync.idx.b32	%r797|%p181, %r136, %r45, %r20, -1;
	mad.lo.s32 	%r935, %r797, %r1056, %r935;
$L__BB460_81:
	setp.lt.s32 	%p182, %r376, 13;
	@%p182 bra 	$L__BB460_83;
	shfl.sync.idx.b32	%r798|%p183, %r136, %r46, %r20, -1;
	mad.lo.s32 	%r935, %r798, %r1055, %r935;
$L__BB460_83:
	setp.lt.s32 	%p184, %r376, 14;
	@%p184 bra 	$L__BB460_85;
	shfl.sync.idx.b32	%r799|%p185, %r136, %r47, %r20, -1;
	mad.lo.s32 	%r935, %r799, %r1054, %r935;
$L__BB460_85:
	setp.lt.s32 	%p186, %r376, 15;
	@%p186 bra 	$L__BB460_87;
	shfl.sync.idx.b32	%r800|%p187, %r136, %r48, %r20, -1;
	mad.lo.s32 	%r935, %r800, %r1053, %r935;
$L__BB460_87:
	setp.lt.s32 	%p188, %r376, 16;
	@%p188 bra 	$L__BB460_89;
	shfl.sync.idx.b32	%r801|%p189, %r136, %r49, %r20, -1;
	mad.lo.s32 	%r935, %r801, %r1052, %r935;
$L__BB460_89:
	mad.lo.s32 	%r802, %r933, %r9, %r99;
	shl.b32 	%r803, %r802, 2;
	mov.u32 	%r804, _ZZ9cuda_gemmIiLi256ELi4ELi1ELi64ELi16ELi16ELi32ELi0ELi0EEviiiPT_S1_S1_iiE3Csh;
	add.s32 	%r805, %r804, %r803;
	ld.shared.u32 	%r806, [%r805];
	add.s32 	%r807, %r806, %r935;
	st.shared.u32 	[%r805], %r807;
	add.s32 	%r933, %r933, %r14;
	setp.lt.s32 	%p190, %r933, %r19;
	@%p190 bra 	$L__BB460_57;
	bra.uni 	$L__BB460_55;
$L__BB460_90:
	setp.gt.u32 	%p35, %r376, 31;
	@%p35 bra 	$L__BB460_124;
	mov.b32 	%r1018, 0;
$L__BB460_92:
	setp.eq.s32 	%p36, %r376, 0;
	add.s32 	%r279, %r1018, %r11;
	mad.lo.s32 	%r280, %r279, %r376, %r18;
	@%p36 bra 	$L__BB460_94;
	add.s32 	%r490, %r280, %r17;
	shl.b32 	%r491, %r490, 2;
	mov.u32 	%r492, _ZZ9cuda_gemmIiLi256ELi4ELi1ELi64ELi16ELi16ELi32ELi0ELi0EEviiiPT_S1_S1_iiE3Ash;
	add.s32 	%r493, %r492, %r491;
	ld.shared.u32 	%r1067, [%r493];
$L__BB460_94:
	setp.lt.s32 	%p37, %r376, 2;
	@%p37 bra 	$L__BB460_96;
	add.s32 	%r494, %r280, %r27;
	shl.b32 	%r495, %r494, 2;
	mov.u32 	%r496, _ZZ9cuda_gemmIiLi256ELi4ELi1ELi64ELi16ELi16ELi32ELi0ELi0EEviiiPT_S1_S1_iiE3Ash;
	add.s32 	%r497, %r496, %r495;
	ld.shared.u32 	%r1066, [%r497];
$L__BB460_96:
	setp.lt.s32 	%p38, %r376, 3;
	@%p38 bra 	$L__BB460_98;
	add.s32 	%r498, %r280, %r28;
	shl.b32 	%r499, %r498, 2;
	mov.u32 	%r500, _ZZ9cuda_gemmIiLi256ELi4ELi1ELi64ELi16ELi16ELi32ELi0ELi0EEviiiPT_S1_S1_iiE3Ash;
	add.s32 	%r501, %r500, %r499;
	ld.shared.u32 	%r1065, [%r501];
$L__BB460_98:
	setp.lt.s32 	%p39, %r376, 4;
	@%p39 bra 	$L__BB460_100;
	add.s32 	%r502, %r280, %r29;
	shl.b32 	%r503, %r502, 2;
	mov.u32 	%r504, _ZZ9cuda_gemmIiLi256ELi4ELi1ELi64ELi16ELi16ELi32ELi0ELi0EEviiiPT_S1_S1_iiE3Ash;
	add.s32 	%r505, %r504, %r503;
	ld.shared.u32 	%r1064, [%r505];
$L__BB460_100:
	setp.lt.s32 	%p40, %r376, 5;
	@%p40 bra 	$L__BB460_102;
	add.s32 	%r506, %r280, %r30;
	shl.b32 	%r507, %r506, 2;
	mov.u32 	%r508, _ZZ9cuda_gemmIiLi256ELi4ELi1ELi64ELi16ELi16ELi32ELi0ELi0EEviiiPT_S1_S1_iiE3Ash;
	add.s32 	%r509, %r508, %r507;
	ld.shared.u32 	%r1063, [%r509];
$L__BB460_102:
	setp.lt.s32 	%p41, %r376, 6;
	@%p41 bra 	$L__BB460_104;
	add.s32 	%r510, %r280, %r31;
	shl.b32 	%r511, %r510, 2;
	mov.u32 	%r512, _ZZ9cuda_gemmIiLi256ELi4ELi1ELi64ELi16ELi16ELi32ELi0ELi0EEviiiPT_S1_S1_iiE3Ash;
	add.s32 	%r513, %r512, %r511;
	ld.shared.u32 	%r1062, [%r513];
$L__BB460_104:
	setp.lt.s32 	%p42, %r376, 7;
	@%p42 bra 	$L__BB460_106;
	add.s32 	%r514, %r280, %r32;
	shl.b32 	%r515, %r514, 2;
	mov.u32 	%r516, _ZZ9cuda_gemmIiLi256ELi4ELi1ELi64ELi16ELi16ELi32ELi0ELi0EEviiiPT_S1_S1_iiE3Ash;
	add.s32 	%r517, %r516, %r515;
	ld.shared.u32 	%r1061, [%r517];
$L__BB460_106:
	setp.lt.s32 	%p43, %r376, 8;
	@%p43 bra 	$L__BB460_108;
	add.s32 	%r518, %r280, %r33;
	shl.b32 	%r519, %r518, 2;
	mov.u32 	%r520, _ZZ9cuda_gemmIiLi256ELi4ELi1ELi64ELi16ELi16ELi32ELi0ELi0EEviiiPT_S1_S1_iiE3Ash;
	add.s32 	%r521, %r520, %r519;
	ld.shared.u32 	%r1060, [%r521];
$L__BB460_108:
	setp.lt.s32 	%p44, %r376, 9;
	@%p44 bra 	$L__BB460_110;
	xor.b32  	%r522, %r17, 8;
	add.s32 	%r523, %r280, %r522;
	shl.b32 	%r524, %r523, 2;
	mov.u32 	%r525, _ZZ9cuda_gemmIiLi256ELi4ELi1ELi64ELi16ELi16ELi32ELi0ELi0EEviiiPT_S1_S1_iiE3Ash;
	add.s32 	%r526, %r525, %r524;
	ld.shared.u32 	%r1059, [%r526];
$L__BB460_110:
	setp.lt.s32 	%p45, %r376, 10;
	@%p45 bra 	$L__BB460_112;
	add.s32 	%r527, %r11, 9;
	and.b32  	%r528, %r527, 15;
	add.s32 	%r529, %r280, %r528;
	shl.b32 	%r530, %r529, 2;
	mov.u32 	%r531, _ZZ9cuda_gemmIiLi256ELi4ELi1ELi64ELi16ELi16ELi32ELi0ELi0EEviiiPT_S1_S1_iiE3Ash;
	add.s32 	%r532, %r531, %r530;
	ld.shared.u32 	%r1058, [%r532];
$L__BB460_112:
	setp.lt.s32 	%p46, %r376, 11;
	@%p46 bra 	$L__BB460_114;
	add.s32 	%r533, %r11, 10;
	and.b32  	%r534, %r533, 15;
	add.s32 	%r535, %r280, %r534;
	shl.b32 	%r536, %r535, 2;
	mov.u32 	%r537, _ZZ9cuda_gemmIiLi256ELi4ELi1ELi64ELi16ELi16ELi32ELi0ELi0EEviiiPT_S1_S1_iiE3Ash;
	add.s32 	%r538, %r537, %r536;
	ld.shared.u32 	%r1057, [%r538];
$L__BB460_114:
	setp.lt.s32 	%p47, %r376, 12;
	@%p47 bra 	$L__BB460_116;
	add.s32 	%r539, %r11, 11;
	and.b32  	%r540, %r539, 15;
	add.s32 	%r541, %r280, %r540;
	shl.b32 	%r542, %r541, 2;
	mov.u32 	%r543, _ZZ9cuda_gemmIiLi256ELi4ELi1ELi64ELi16ELi16ELi32ELi0ELi0EEviiiPT_S1_S1_iiE3Ash;
	add.s32 	%r544, %r543, %r542;
	ld.shared.u32 	%r1056, [%r544];
$L__BB460_116:
	setp.lt.s32 	%p48, %r376, 13;
	@%p48 bra 	$L__BB460_118;
	add.s32 	%r545, %r11, 12;
	and.b32  	%r546, %r545, 15;
	add.s32 	%r547, %r280, %r546;
	shl.b32 	%r548, %r547, 2;
	mov.u32 	%r549, _ZZ9cuda_gemmIiLi256ELi4ELi1ELi64ELi16ELi16ELi32ELi0ELi0EEviiiPT_S1_S1_iiE3Ash;
	add.s32 	%r550, %r549, %r548;
	ld.shared.u32 	%r1055, [%r550];
$L__BB460_118:
	setp.lt.s32 	%p49, %r376, 14;
	@%p49 bra 	$L__BB460_120;
	add.s32 	%r551, %r11, 13;
	and.b32  	%r552, %r551, 15;
	add.s32 	%r553, %r280, %r552;
	shl.b32 	%r554, %r553, 2;
	mov.u32 	%r555, _ZZ9cuda_gemmIiLi256ELi4ELi1ELi64ELi16ELi16ELi32ELi0ELi0EEviiiPT_S1_S1_iiE3Ash;
	add.s32 	%r556, %r555, %r554;
	ld.shared.u32 	%r1054, [%r556];
$L__BB460_120:
	setp.lt.s32 	%p50, %r376, 15;
	@%p50 bra 	$L__BB460_122;
	add.s32 	%r557, %r11, 14;
	and.b32  	%r558, %r557, 15;
	add.s32 	%r559, %r280, %r558;
	shl.b32 	%r560, %r559, 2;
	mov.u32 	%r561, _ZZ9cuda_gemmIiLi256ELi4ELi1ELi64ELi16ELi16ELi32ELi0ELi0EEviiiPT_S1_S1_iiE3Ash;
	add.s32 	%r562, %r561, %r560;
	ld.shared.u32 	%r1053, [%r562];
$L__BB460_122:
	setp.lt.s32 	%p51, %r376, 16;
	@%p51 bra 	$L__BB460_197;
	add.s32 	%r563, %r11, -1;
	and.b32  	%r564, %r563, 15;
	add.s32 	%r565, %r280, %r564;
	shl.b32 	%r566, %r565, 2;
	mov.u32 	%r567, _ZZ9cuda_gemmIiLi256ELi4ELi1ELi64ELi16ELi16ELi32ELi0ELi0EEviiiPT_S1_S1_iiE3Ash;
	add.s32 	%r568, %r567, %r566;
	ld.shared.u32 	%r1052, [%r568];
	bra.uni 	$L__BB460_197;
$L__BB460_124:
	mov.b32 	%r966, 0;
$L__BB460_125:
	setp.lt.s32 	%p87, %r376, 1;
	add.s32 	%r187, %r966, %r11;
	mad.lo.s32 	%r188, %r187, %r376, %r18;
	@%p87 bra 	$L__BB460_127;
	add.s32 	%r595, %r188, %r17;
	shl.b32 	%r596, %r595, 2;
	mov.u32 	%r597, _ZZ9cuda_gemmIiLi256ELi4ELi1ELi64ELi16ELi16ELi32ELi0ELi0EEviiiPT_S1_S1_iiE3Ash;
	add.s32 	%r598, %r597, %r596;
	ld.shared.u32 	%r1067, [%r598];
$L__BB460_127:
	setp.lt.s32 	%p88, %r376, 2;
	@%p88 bra 	$L__BB460_129;
	add.s32 	%r599, %r188, %r27;
	shl.b32 	%r600, %r599, 2;
	mov.u32 	%r601, _ZZ9cuda_gemmIiLi256ELi4ELi1ELi64ELi16ELi16ELi32ELi0ELi0EEviiiPT_S1_S1_iiE3Ash;
	add.s32 	%r602, %r601, %r600;
	ld.shared.u32 	%r1066, [%r602];
$L__BB460_129:
	setp.lt.s32 	%p89, %r376, 3;
	@%p89 bra 	$L__BB460_131;
	add.s32 	%r603, %r188, %r28;
	shl.b32 	%r604, %r603, 2;
	mov.u32 	%r605, _ZZ9cuda_gemmIiLi256ELi4ELi1ELi64ELi16ELi16ELi32ELi0ELi0EEviiiPT_S1_S1_iiE3Ash;
	add.s32 	%r606, %r605, %r604;
	ld.shared.u32 	%r1065, [%r606];
$L__BB460_131:
	setp.lt.s32 	%p90, %r376, 4;
	@%p90 bra 	$L__BB460_133;
	add.s32 	%r607, %r188, %r29;
	shl.b32 	%r608, %r607, 2;
	mov.u32 	%r609, _ZZ9cuda_gemmIiLi256ELi4ELi1ELi64ELi16ELi16ELi32ELi0ELi0EEviiiPT_S1_S1_iiE3Ash;
	add.s32 	%r610, %r609, %r608;
	ld.shared.u32 	%r1064, [%r610];
$L__BB460_133:
	setp.lt.s32 	%p91, %r376, 5;
	@%p91 bra 	$L__BB460_135;
	add.s32 	%r611, %r188, %r30;
	shl.b32 	%r612, %r611, 2;
	mov.u32 	%r613, _ZZ9cuda_gemmIiLi256ELi4ELi1ELi64ELi16ELi16ELi32ELi0ELi0EEviiiPT_S1_S1_iiE3Ash;
	add.s32 	%r614, %r613, %r612;
	ld.shared.u32 	%r1063, [%r614];
$L__BB460_135:
	setp.lt.s32 	%p92, %r376, 6;
	@%p92 bra 	$L__BB460_137;
	add.s32 	%r615, %r188, %r31;
	shl.b32 	%r616, %r615, 2;
	mov.u32 	%r617, _ZZ9cuda_gemmIiLi256ELi4ELi1ELi64ELi16ELi16ELi32ELi0ELi0EEviiiPT_S1_S1_iiE3Ash;
	add.s32 	%r618, %r617, %r616;
	ld.shared.u32 	%r1062, [%r618];
$L__BB460_137:
	setp.lt.s32 	%p93, %r376, 7;
	@%p93 bra 	$L__BB460_139;
	add.s32 	%r619, %r188, %r32;
	shl.b32 	%r620, %r619, 2;
	mov.u32 	%r621, _ZZ9cuda_gemmIiLi256ELi4ELi1ELi64ELi16ELi16ELi32ELi0ELi0EEviiiPT_S1_S1_iiE3Ash;
	add.s32 	%r622, %r621, %r620;
	ld.shared.u32 	%r1061, [%r622];
$L__BB460_139:
	setp.lt.s32 	%p94, %r376, 8;
	@%p94 bra 	$L__BB460_141;
	add.s32 	%r623, %r188, %r33;
	shl.b32 	%r624, %r623, 2;
	mov.u32 	%r625, _ZZ9cuda_gemmIiLi256ELi4ELi1ELi64ELi16ELi16ELi32ELi0ELi0EEviiiPT_S1_S1_iiE3Ash;
	add.s32 	%r626, %r625, %r624;
	ld.shared.u32 	%r1060, [%r626];
$L__BB460_141:
	setp.lt.s32 	%p95, %r376, 9;
	@%p95 bra 	$L__BB460_143;
	xor.b32  	%r627, %r17, 8;
	add.s32 	%r628, %r188, %r627;
	shl.b32 	%r629, %r628, 2;
	mov.u32 	%r630, _ZZ9cuda_gemmIiLi256ELi4ELi1ELi64ELi16ELi16ELi32ELi0ELi0EEviiiPT_S1_S1_iiE3Ash;
	add.s32 	%r631, %r630, %r629;
	ld.shared.u32 	%r1059, [%r631];
$L__BB460_143:
	setp.lt.s32 	%p96, %r376, 10;
	@%p96 bra 	$L__BB460_145;
	add.s32 	%r632, %r11, 9;
	and.b32  	%r633, %r632, 15;
	add.s32 	%r634, %r188, %r633;
	shl.b32 	%r635, %r634, 2;
	mov.u32 	%r636, _ZZ9cuda_gemmIiLi256ELi4ELi1ELi64ELi16ELi16ELi32ELi0ELi0EEviiiPT_S1_S1_iiE3Ash;
	add.s32 	%r637, %r636, %r635;
	ld.shared.u32 	%r1058, [%r637];
$L__BB460_145:
	setp.lt.s32 	%p97, %r376, 11;
	@%p97 bra 	$L__BB460_147;
	add.s32 	%r638, %r11, 10;
	and.b32  	%r639, %r638, 15;
	add.s32 	%r640, %r188, %r639;
	shl.b32 	%r641, %r640, 2;
	mov.u32 	%r642, _ZZ9cuda_gemmIiLi256ELi4ELi1ELi64ELi16ELi16ELi32ELi0ELi0EEviiiPT_S1_S1_iiE3Ash;
	add.s32 	%r643, %r642, %r641;
	ld.shared.u32 	%r1057, [%r643];
$L__BB460_147:
	setp.lt.s32 	%p98, %r376, 12;
	@%p98 bra 	$L__BB460_149;
	add.s32 	%r644, %r11, 11;
	and.b32  	%r645, %r644, 15;
	add.s32 	%r646, %r188, %r645;
	shl.b32 	%r647, %r646, 2;
	mov.u32 	%r648, _ZZ9cuda_gemmIiLi256ELi4ELi1ELi64ELi16ELi16ELi32ELi0ELi0EEviiiPT_S1_S1_iiE3Ash;
	add.s32 	%r649, %r648, %r647;
	ld.shared.u32 	%r1056, [%r649];
$L__BB460_149:
	setp.lt.s32 	%p99, %r376, 13;
	@%p99 bra 	$L__BB460_151;
	add.s32 	%r650, %r11, 12;
	and.b32  	%r651, %r650, 15;
	add.s32 	%r652, %r188, %r651;
	shl.b32 	%r653, %r652, 2;
	mov.u32 	%r654, _ZZ9cuda_gemmIiLi256ELi4ELi1ELi64ELi16ELi16ELi32ELi0ELi0EEviiiPT_S1_S1_iiE3Ash;
	add.s32 	%r655, %r654, %r653;
	ld.shared.u32 	%r1055, [%r655];
$L__BB460_151:
	setp.lt.s32 	%p100, %r376, 14;
	@%p100 bra 	$L__BB460_153;
	add.s32 	%r656, %r11, 13;
	and.b32  	%r657, %r656, 15;
	add.s32 	%r658, %r188, %r657;
	shl.b32 	%r659, %r658, 2;
	mov.u32 	%r660, _ZZ9cuda_gemmIiLi256ELi4ELi1ELi64ELi16ELi16ELi32ELi0ELi0EEviiiPT_S1_S1_iiE3Ash;
	add.s32 	%r661, %r660, %r659;
	ld.shared.u32 	%r1054, [%r661];
$L__BB460_153:
	setp.lt.s32 	%p101, %r376, 15;
	@%p101 bra 	$L__BB460_155;
	add.s32 	%r662, %r11, 14;
	and.b32  	%r663, %r662, 15;
	add.s32 	%r664, %r188, %r663;
	shl.b32 	%r665, %r664, 2;
	mov.u32 	%r666, _ZZ9cuda_gemmIiLi256ELi4ELi1ELi64ELi16ELi16ELi32ELi0ELi0EEviiiPT_S1_S1_iiE3Ash;
	add.s32 	%r667, %r666, %r665;
	ld.shared.u32 	%r1053, [%r667];
$L__BB460_155:
	setp.lt.s32 	%p102, %r376, 16;
	@%p102 bra 	$L__BB460_157;
	add.s32 	%r668, %r11, -1;
	and.b32  	%r669, %r668, 15;
	add.s32 	%r670, %r188, %r669;
	shl.b32 	%r671, %r670, 2;
	mov.u32 	%r672, _ZZ9cuda_gemmIiLi256ELi4ELi1ELi64ELi16ELi16ELi32ELi0ELi0EEviiiPT_S1_S1_iiE3Ash;
	add.s32 	%r673, %r672, %r671;
	ld.shared.u32 	%r1052, [%r673];
$L__BB460_157:
	setp.lt.s32 	%p103, %r12, %r19;
	@%p103 bra 	$L__BB460_159;
$L__BB460_158:
	add.s32 	%r966, %r966, %r10;
	setp.lt.s32 	%p140, %r966, %r9;
	@%p140 bra 	$L__BB460_125;
	bra.uni 	$L__BB460_233;
$L__BB460_159:
	rem.s32 	%r674, %r2, %r376;
	shl.b32 	%r675, %r674, 2;
	mov.u32 	%r676, _ZZ9cuda_gemmIiLi256ELi4ELi1ELi64ELi16ELi16ELi32ELi0ELi0EEviiiPT_S1_S1_iiE11kron_fac_sh;
	add.s32 	%r222, %r676, %r675;
	mov.u32 	%r983, %r12;
$L__BB460_160:
	mad.lo.s32 	%r678, %r983, 68, %r222;
	ld.shared.u32 	%r224, [%r678];
	mov.b32 	%r985, 0;
	@%p87 bra 	$L__BB460_162;
	shfl.sync.idx.b32	%r679|%p105, %r224, %r34, %r20, -1;
	mul.lo.s32 	%r985, %r679, %r1067;
$L__BB460_162:
	@%p88 bra 	$L__BB460_164;
	shfl.sync.idx.b32	%r680|%p107, %r224, %r35, %r20, -1;
	mad.lo.s32 	%r985, %r680, %r1066, %r985;
$L__BB460_164:
	@%p89 bra 	$L__BB460_166;
	shfl.sync.idx.b32	%r681|%p109, %r224, %r36, %r20, -1;
	mad.lo.s32 	%r985, %r681, %r1065, %r985;
$L__BB460_166:
	@%p90 bra 	$L__BB460_168;
	shfl.sync.idx.b32	%r682|%p111, %r224, %r37, %r20, -1;
	mad.lo.s32 	%r985, %r682, %r1064, %r985;
$L__BB460_168:
	setp.lt.s32 	%p112, %r376, 5;
	@%p112 bra 	$L__BB460_170;
	shfl.sync.idx.b32	%r683|%p113, %r224, %r38, %r20, -1;
	mad.lo.s32 	%r985, %r683, %r1063, %r985;
$L__BB460_170:
	setp.lt.s32 	%p114, %r376, 6;
	@%p114 bra 	$L__BB460_172;
	shfl.sync.idx.b32	%r684|%p115, %r224, %r39, %r20, -1;
	mad.lo.s32 	%r985, %r684, %r1062, %r985;
$L__BB460_172:
	setp.lt.s32 	%p116, %r376, 7;
	@%p116 bra 	$L__BB460_174;
	shfl.sync.idx.b32	%r685|%p117, %r224, %r40, %r20, -1;
	mad.lo.s32 	%r985, %r685, %r1061, %r985;
$L__BB460_174:
	setp.lt.s32 	%p118, %r376, 8;
	@%p118 bra 	$L__BB460_176;
	shfl.sync.idx.b32	%r686|%p119, %r224, %r41, %r20, -1;
	mad.lo.s32 	%r985, %r686, %r1060, %r985;
$L__BB460_176:
	setp.lt.s32 	%p120, %r376, 9;
	@%p120 bra 	$L__BB460_178;
	shfl.sync.idx.b32	%r687|%p121, %r224, %r42, %r20, -1;
	mad.lo.s32 	%r985, %r687, %r1059, %r985;
$L__BB460_178:
	setp.lt.s32 	%p122, %r376, 10;
	@%p122 bra 	$L__BB460_180;
	shfl.sync.idx.b32	%r688|%p123, %r224, %r43, %r20, -1;
	mad.lo.s32 	%r985, %r688, %r1058, %r985;
$L__BB460_180:
	setp.lt.s32 	%p124, %r376, 11;
	@%p124 bra 	$L__BB460_182;
	shfl.sync.idx.b32	%r689|%p125, %r224, %r44, %r20, -1;
	mad.lo.s32 	%r985, %r689, %r1057, %r985;
$L__BB460_182:
	setp.lt.s32 	%p126, %r376, 12;
	@%p126 bra 	$L__BB460_184;
	shfl.sync.idx.b32	%r690|%p127, %r224, %r45, %r20, -1;
	mad.lo.s32 	%r985, %r690, %r1056, %r985;
$L__BB460_184:
	setp.lt.s32 	%p128, %r376, 13;
	@%p128 bra 	$L__BB460_186;
	shfl.sync.idx.b32	%r691|%p129, %r224, %r46, %r20, -1;
	mad.lo.s32 	%r985, %r691, %r1055, %r985;
$L__BB460_186:
	setp.lt.s32 	%p130, %r376, 14;
	@%p130 bra 	$L__BB460_188;
	shfl.sync.idx.b32	%r692|%p131, %r224, %r47, %r20, -1;
	mad.lo.s32 	%r985, %r692, %r1054, %r985;
$L__BB460_188:
	setp.lt.s32 	%p132, %r376, 15;
	@%p132 bra 	$L__BB460_190;
	shfl.sync.idx.b32	%r693|%p133, %r224, %r48, %r20, -1;
	mad.lo.s32 	%r985, %r693, %r1053, %r985;
$L__BB460_190:
	setp.lt.s32 	%p134, %r376, 16;
	@%p134 bra 	$L__BB460_192;
	shfl.sync.idx.b32	%r694|%p135, %r224, %r49, %r20, -1;
	mad.lo.s32 	%r985, %r694, %r1052, %r985;
$L__BB460_192:
	mov.u32 	%r999, %r3;
$L__BB460_193:
	shr.u32 	%r258, %r999, 1;
	shfl.sync.down.b32	%r695|%p136, %r985, %r258, %r21, -1;
	add.s32 	%r985, %r695, %r985;
	setp.gt.u32 	%p137, %r999, 3;
	mov.u32 	%r999, %r258;
	@%p137 bra 	$L__BB460_193;
	rem.u32 	%r696, %r2, %r4;
	setp.eq.s32 	%p138, %r696, 0;
	@%p138 bra 	$L__BB460_195;
	bra.uni 	$L__BB460_196;
$L__BB460_195:
	mad.lo.s32 	%r697, %r983, %r9, %r187;
	shl.b32 	%r698, %r697, 2;
	mov.u32 	%r699, _ZZ9cuda_gemmIiLi256ELi4ELi1ELi64ELi16ELi16ELi32ELi0ELi0EEviiiPT_S1_S1_iiE3Csh;
	add.s32 	%r700, %r699, %r698;
	st.shared.u32 	[%r700], %r985;
$L__BB460_196:
	add.s32 	%r983, %r983, %r14;
	setp.lt.s32 	%p139, %r983, %r19;
	@%p139 bra 	$L__BB460_160;
	bra.uni 	$L__BB460_158;
$L__BB460_197:
	setp.lt.s32 	%p52, %r12, %r19;
	@%p52 bra 	$L__BB460_198;
	bra.uni 	$L__BB460_232;
$L__BB460_198:
	rem.u32 	%r569, %r2, %r376;
	shl.b32 	%r570, %r569, 2;
	mov.u32 	%r571, _ZZ9cuda_gemmIiLi256ELi4ELi1ELi64ELi16ELi16ELi32ELi0ELi0EEviiiPT_S1_S1_iiE11kron_fac_sh;
	add.s32 	%r281, %r571, %r570;
	mov.u32 	%r1035, %r12;
$L__BB460_199:
	mad.lo.s32 	%r573, %r1035, 68, %r281;
	ld.shared.u32 	%r315, [%r573];
	mov.b32 	%r1037, 0;
	@%p36 bra 	$L__BB460_201;
	shfl.sync.idx.b32	%r574|%p54, %r315, %r34, %r20, -1;
	mul.lo.s32 	%r1037, %r574, %r1067;
$L__BB460_201:
	@%p37 bra 	$L__BB460_203;
	shfl.sync.idx.b32	%r575|%p56, %r315, %r35, %r20, -1;
	mad.lo.s32 	%r1037, %r575, %r1066, %r1037;
$L__BB460_203:
	@%p38 bra 	$L__BB460_205;
	shfl.sync.idx.b32	%r576|%p58, %r315, %r36, %r20, -1;
	mad.lo.s32 	%r1037, %r576, %r1065, %r1037;
$L__BB460_205:
	@%p39 bra 	$L__BB460_207;
	shfl.sync.idx.b32	%r577|%p60, %r315, %r37, %r20, -1;
	mad.lo.s32 	%r1037, %r577, %r1064, %r1037;
$L__BB460_207:
	@%p40 bra 	$L__BB460_209;
	shfl.sync.idx.b32	%r578|%p62, %r315, %r38, %r20, -1;
	mad.lo.s32 	%r1037, %r578, %r1063, %r1037;
$L__BB460_209:
	setp.lt.s32 	%p63, %r376, 6;
	@%p63 bra 	$L__BB460_211;
	shfl.sync.idx.b32	%r579|%p64, %r315, %r39, %r20, -1;
	mad.lo.s32 	%r1037, %r579, %r1062, %r1037;
$L__BB460_211:
	setp.lt.s32 	%p65, %r376, 7;
	@%p65 bra 	$L__BB460_213;
	shfl.sync.idx.b32	%r580|%p66, %r315, %r40, %r20, -1;
	mad.lo.s32 	%r1037, %r580, %r1061, %r1037;
$L__BB460_213:
	setp.lt.s32 	%p67, %r376, 8;
	@%p67 bra 	$L__BB460_215;
	shfl.sync.idx.b32	%r581|%p68, %r315, %r41, %r20, -1;
	mad.lo.s32 	%r1037, %r581, %r1060, %r1037;
$L__BB460_215:
	setp.lt.s32 	%p69, %r376, 9;
	@%p69 bra 	$L__BB460_217;
	shfl.sync.idx.b32	%r582|%p70, %r315, %r42, %r20, -1;
	mad.lo.s32 	%r1037, %r582, %r1059, %r1037;
$L__BB460_217:
	setp.lt.s32 	%p71, %r376, 10;
	@%p71 bra 	$L__BB460_219;
	shfl.sync.idx.b32	%r583|%p72, %r315, %r43, %r20, -1;
	mad.lo.s32 	%r1037, %r583, %r1058, %r1037;
$L__BB460_219:
	setp.lt.s32 	%p73, %r376, 11;
	@%p73 bra 	$L__BB460_221;
	shfl.sync.idx.b32	%r584|%p74, %r315, %r44, %r20, -1;
	mad.lo.s32 	%r1037, %r584, %r1057, %r1037;
$L__BB460_221:
	setp.lt.s32 	%p75, %r376, 12;
	@%p75 bra 	$L__BB460_223;
	shfl.sync.idx.b32	%r585|%p76, %r315, %r45, %r20, -1;
	mad.lo.s32 	%r1037, %r585, %r1056, %r1037;
$L__BB460_223:
	setp.lt.s32 	%p77, %r376, 13;
	@%p77 bra 	$L__BB460_225;
	shfl.sync.idx.b32	%r586|%p78, %r315, %r46, %r20, -1;
	mad.lo.s32 	%r1037, %r586, %r1055, %r1037;
$L__BB460_225:
	setp.lt.s32 	%p79, %r376, 14;
	@%p79 bra 	$L__BB460_227;
	shfl.sync.idx.b32	%r587|%p80, %r315, %r47, %r20, -1;
	mad.lo.s32 	%r1037, %r587, %r1054, %r1037;
$L__BB460_227:
	setp.lt.s32 	%p81, %r376, 15;
	@%p81 bra 	$L__BB460_229;
	shfl.sync.idx.b32	%r588|%p82, %r315, %r48, %r20, -1;
	mad.lo.s32 	%r1037, %r588, %r1053, %r1037;
$L__BB460_229:
	setp.lt.s32 	%p83, %r376, 16;
	@%p83 bra 	$L__BB460_231;
	shfl.sync.idx.b32	%r589|%p84, %r315, %r49, %r20, -1;
	mad.lo.s32 	%r1037, %r589, %r1052, %r1037;
$L__BB460_231:
	mad.lo.s32 	%r590, %r1035, %r9, %r279;
	shl.b32 	%r591, %r590, 2;
	mov.u32 	%r592, _ZZ9cuda_gemmIiLi256ELi4ELi1ELi64ELi16ELi16ELi32ELi0ELi0EEviiiPT_S1_S1_iiE3Csh;
	add.s32 	%r593, %r592, %r591;
	st.shared.u32 	[%r593], %r1037;
	add.s32 	%r1035, %r1035, %r14;
	setp.lt.s32 	%p85, %r1035, %r19;
	@%p85 bra 	$L__BB460_199;
$L__BB460_232:
	add.s32 	%r1018, %r1018, %r10;
	setp.lt.s32 	%p86, %r1018, %r9;
	@%p86 bra 	$L__BB460_92;
$L__BB460_233:
	bar.sync 	0;
	@%p22 bra 	$L__BB460_240;
	ld.param.u32 	%r875, [_Z9cuda_gemmIiLi256ELi4ELi1ELi64ELi16ELi16ELi32ELi0ELi0EEviiiPT_S1_S1_ii_param_1];
	setp.eq.s32 	%p193, %r24, 0;
	mov.u32 	%r808, %ctaid.x;
	mul.lo.s32 	%r809, %r9, %r808;
	mad.lo.s32 	%r366, %r893, %r875, %r809;
	div.s32 	%r367, %r374, %r376;
	mov.u32 	%r1068, %r1;
	@%p193 bra 	$L__BB460_238;
	setp.eq.s32 	%p194, %r24, 1;
	div.s32 	%r810, %r1, %r9;
	mad.lo.s32 	%r811, %r367, %r810, %r366;
	mul.lo.s32 	%r812, %r810, %r9;
	sub.s32 	%r813, %r1, %r812;
	add.s32 	%r814, %r811, %r813;
	shl.b32 	%r815, %r1, 2;
	mov.u32 	%r816, _ZZ9cuda_gemmIiLi256ELi4ELi1ELi64ELi16ELi16ELi32ELi0ELi0EEviiiPT_S1_S1_iiE3Csh;
	add.s32 	%r817, %r816, %r815;
	ld.shared.u32 	%r818, [%r817];
	mul.wide.s32 	%rd23, %r814, 4;
	add.s64 	%rd24, %rd2, %rd23;
	st.global.u32 	[%rd24], %r818;
	mov.u32 	%r1068, %r22;
	@%p194 bra 	$L__BB460_238;
	setp.eq.s32 	%p195, %r24, 2;
	div.s32 	%r819, %r22, %r9;
	mad.lo.s32 	%r820, %r367, %r819, %r366;
	mul.lo.s32 	%r821, %r819, %r9;
	sub.s32 	%r822, %r22, %r821;
	add.s32 	%r823, %r820, %r822;
	shl.b32 	%r824, %r1, 2;
	mov.u32 	%r825, _ZZ9cuda_gemmIiLi256ELi4ELi1ELi64ELi16ELi16ELi32ELi0ELi0EEviiiPT_S1_S1_iiE3Csh;
	add.s32 	%r826, %r825, %r824;
	add.s32 	%r827, %r826, %r25;
	ld.shared.u32 	%r828, [%r827];
	mul.wide.s32 	%rd25, %r823, 4;
	add.s64 	%rd26, %rd2, %rd25;
	st.global.u32 	[%rd26], %r828;
	mov.u32 	%r1068, %r26;
	@%p195 bra 	$L__BB460_238;
	add.s32 	%r1068, %r26, %r13;
	div.s32 	%r829, %r26, %r9;
	mad.lo.s32 	%r830, %r367, %r829, %r366;
	mul.lo.s32 	%r831, %r829, %r9;
	sub.s32 	%r832, %r26, %r831;
	add.s32 	%r833, %r830, %r832;
	shl.b32 	%r834, %r1, 2;
	mov.u32 	%r835, _ZZ9cuda_gemmIiLi256ELi4ELi1ELi64ELi16ELi16ELi32ELi0ELi0EEviiiPT_S1_S1_iiE3Csh;
	add.s32 	%r836, %r835, %r834;
	add.s32 	%r837, %r836, %r25;
	add.s32 	%r838, %r837, %r25;
	ld.shared.u32 	%r839, [%r838];
	mul.wide.s32 	%rd27, %r833, 4;
	add.s64 	%rd28, %rd2, %rd27;
	st.global.u32 	[%rd28], %r839;
$L__BB460_238:
	setp.lt.u32 	%p196, %r23, 3;
	@%p196 bra 	$L__BB460_240;
$L__BB460_239:
	div.s32 	%r840, %r1068, %r9;
	mad.lo.s32 	%r841, %r367, %r840, %r366;
	mul.lo.s32 	%r842, %r840, %r9;
	sub.s32 	%r843, %r1068, %r842;
	add.s32 	%r844, %r841, %r843;
	shl.b32 	%r845, %r1068, 2;
	mov.u32 	%r846, _ZZ9cuda_gemmIiLi256ELi4ELi1ELi64ELi16ELi16ELi32ELi0ELi0EEviiiPT_S1_S1_iiE3Csh;
	add.s32 	%r847, %r846, %r845;
	ld.shared.u32 	%r848, [%r847];
	mul.wide.s32 	%rd29, %r844, 4;
	add.s64 	%rd30, %rd2, %rd29;
	st.global.u32 	[%rd30], %r848;
	add.s32 	%r849, %r1068, %r13;
	div.s32 	%r850, %r849, %r9;
	mad.lo.s32 	%r851, %r367, %r850, %r366;
	mul.lo.s32 	%r852, %r850, %r9;
	sub.s32 	%r853, %r849, %r852;
	add.s32 	%r854, %r851, %r853;
	add.s32 	%r855, %r847, %r25;
	ld.shared.u32 	%r856, [%r855];
	mul.wide.s32 	%rd31, %r854, 4;
	add.s64 	%rd32, %rd2, %rd31;
	st.global.u32 	[%rd32], %r856;
	add.s32 	%r857, %r849, %r13;
	div.s32 	%r858, %r857, %r9;
	mad.lo.s32 	%r859, %r367, %r858, %r366;
	mul.lo.s32 	%r860, %r858, %r9;
	sub.s32 	%r861, %r857, %r860;
	add.s32 	%r862, %r859, %r861;
	add.s32 	%r863, %r855, %r25;
	ld.shared.u32 	%r864, [%r863];
	mul.wide.s32 	%rd33, %r862, 4;
	add.s64 	%rd34, %rd2, %rd33;
	st.global.u32 	[%rd34], %r864;
	add.s32 	%r865, %r857, %r13;
	div.s32 	%r866, %r865, %r9;
	mad.lo.s32 	%r867, %r367, %r866, %r366;
	mul.lo.s32 	%r868, %r866, %r9;
	sub.s32 	%r869, %r865, %r868;
	add.s32 	%r870, %r867, %r869;
	add.s32 	%r871, %r863, %r25;
	ld.shared.u32 	%r872, [%r871];
	mul.wide.s32 	%rd35, %r870, 4;
	add.s64 	%rd36, %rd2, %rd35;
	st.global.u32 	[%rd36], %r872;
	add.s32 	%r1068, %r865, %r13;
	setp.lt.u32 	%p197, %r1068, 64;
	@%p197 bra 	$L__BB460_239;
$L__BB460_240:
	mov.u32 	%r873, %nctaid.y;
	add.s32 	%r893, %r893, %r873;
	shl.b32 	%r874, %r873, 2;
	setp.lt.u32 	%p198, %r893, %r874;
	@%p198 bra 	$L__BB460_5;
$L__BB460_241:
	ret;

}
	// .globl	_Z9cuda_gemmIiLi256ELi4ELi1ELi64ELi16ELi16ELi32ELi0ELi1EEviiiPT_S1_S1_ii
.visible .entry _Z9cuda_gemmIiLi256ELi4ELi1ELi64ELi16ELi16ELi32ELi0ELi1EEviiiPT_S1_S1_ii(
	.param .u32 _Z9cuda_gemmIiLi256ELi4ELi1ELi64ELi16ELi16ELi32ELi0ELi1EEviiiPT_S1_S1_ii_param_0,
	.param .u32 _Z9cuda_gemmIiLi256ELi4ELi1ELi64ELi16ELi16ELi32ELi0ELi1EEviiiPT_S1_S1_ii_param_1,
	.param .u32 _Z9cuda_gemmIiLi256ELi4ELi1ELi64ELi16ELi16ELi32ELi0ELi1EEviiiPT_S1_S1_ii_param_2,
	.param .u64 .ptr .align 1 _Z9cuda_gemmIiLi256ELi4ELi1ELi64ELi16ELi16ELi32ELi0ELi1EEviiiPT_S1_S1_ii_param_3,
	.param .u64 .ptr .align 1 _Z9cuda_gemmIiLi256ELi4ELi1ELi64ELi16ELi16ELi32ELi0ELi1EEviiiPT_S1_S1_ii_param_4,
	.param .u64 .ptr .align 1 _Z9cuda_gemmIiLi256ELi4ELi1ELi64ELi16ELi16ELi32ELi0ELi1EEviiiPT_S1_S1_ii_param_5,
	.param .u32 _Z9cuda_gemmIiLi256ELi4ELi1ELi64ELi16ELi16ELi32ELi0ELi1EEviiiPT_S1_S1_ii_param_6,
	.param .u32 _Z9cuda_gemmIiLi256ELi4ELi1ELi64ELi16ELi16ELi32ELi0ELi1EEviiiPT_S1_S1_ii_param_7
)
.maxntid 256
{
	.reg .pred 	%p<44>;
	.reg .b32 	%r<288>;
	.reg .b64 	%rd<48>;
	// demoted variable
	.shared .align 128 .b8 _ZZ9cuda_gemmIiLi256ELi4ELi1ELi64ELi16ELi16ELi32ELi0ELi1EEviiiPT_S1_S1_iiE11kron_fac_sh[1088];
	// demoted variable
	.shared .align 128 .b8 _ZZ9cuda_gemmIiLi256ELi4ELi1ELi64ELi16ELi16ELi32ELi0ELi1EEviiiPT_S1_S1_iiE3Ash[256];
	// demoted variable
	.shared .align 128 .b8 _ZZ9cuda_gemmIiLi256ELi4ELi1ELi64ELi16ELi16ELi32ELi0ELi1EEviiiPT_S1_S1_iiE3Csh[256];
	ld.param.u32 	%r96, [_Z9cuda_gemmIiLi256ELi4ELi1ELi64ELi16ELi16ELi32ELi0ELi1EEviiiPT_S1_S1_ii_param_1];
	ld.param.u32 	%r97, [_Z9cuda_gemmIiLi256ELi4ELi1ELi64ELi16ELi16ELi32ELi0ELi1EEviiiPT_S1_S1_ii_param_2];
	ld.param.u64 	%rd9, [_Z9cuda_gemmIiLi256ELi4ELi1ELi64ELi16ELi16ELi32ELi0ELi1EEviiiPT_S1_S1_ii_param_3];
	ld.param.u64 	%rd10, [_Z9cuda_gemmIiLi256ELi4ELi1ELi64ELi16ELi16ELi32ELi0ELi1EEviiiPT_S1_S1_ii_param_4];
	ld.param.u64 	%rd11, [_Z9cuda_gemmIiLi256ELi4ELi1ELi64ELi16ELi16ELi32ELi0ELi1EEviiiPT_S1_S1_ii_param_5];
	cvta.to.global.u64 	%rd1, %rd10;
	cvta.to.global.u64 	%rd2, %rd9;
	cvta.to.global.u64 	%rd3, %rd11;
	mov.u32 	%r1, %tid.x;
	mov.u32 	%r2, %ntid.x;
	add.s32 	%r3, %r1, %r2;
	max.u32 	%r98, %r3, 256;
	setp.lt.u32 	%p1, %r3, 256;
	selp.u32 	%r99, 1, 0, %p1;
	add.s32 	%r100, %r3, %r99;
	sub.s32 	%r101, %r98, %r100;
	div.u32 	%r102, %r101, %r2;
	add.s32 	%r4, %r102, %r99;
	and.b32  	%r103, %r4, 3;
	setp.eq.s32 	%p2, %r103, 3;
	mov.u32 	%r276, %r1;
	@%p2 bra 	$L__BB461_3;
	add.s32 	%r105, %r4, 1;
	and.b32  	%r5, %r105, 3;
	mov.b32 	%r275, 0;
	mov.u32 	%r276, %r1;
$L__BB461_2:
	.pragma "nounroll";
	mul.wide.u32 	%rd12, %r276, 4;
	add.s64 	%rd13, %rd1, %rd12;
	ld.global.u32 	%r106, [%rd13];
	and.b32  	%r107, %r276, 15;
	mov.u32 	%r108, _ZZ9cuda_gemmIiLi256ELi4ELi1ELi64ELi16ELi16ELi32ELi0ELi1EEviiiPT_S1_S1_iiE11kron_fac_sh;
	mad.lo.s32 	%r109, %r107, 68, %r108;
	shr.u32 	%r110, %r276, 2;
	and.b32  	%r111, %r110, 1073741820;
	add.s32 	%r112, %r109, %r111;
	st.shared.u32 	[%r112], %r106;
	add.s32 	%r276, %r276, %r2;
	add.s32 	%r275, %r275, 1;
	setp.ne.s32 	%p3, %r275, %r5;
	@%p3 bra 	$L__BB461_2;
$L__BB461_3:
	setp.lt.u32 	%p4, %r4, 3;
	@%p4 bra 	$L__BB461_6;
	mov.u32 	%r115, _ZZ9cuda_gemmIiLi256ELi4ELi1ELi64ELi16ELi16ELi32ELi0ELi1EEviiiPT_S1_S1_iiE11kron_fac_sh;
$L__BB461_5:
	mul.wide.u32 	%rd14, %r276, 4;
	add.s64 	%rd15, %rd1, %rd14;
	ld.global.u32 	%r113, [%rd15];
	and.b32  	%r114, %r276, 15;
	mad.lo.s32 	%r116, %r114, 68, %r115;
	shr.u32 	%r117, %r276, 2;
	and.b32  	%r118, %r117, 1073741820;
	add.s32 	%r119, %r116, %r118;
	st.shared.u32 	[%r119], %r113;
	add.s32 	%r120, %r276, %r2;
	mul.wide.u32 	%rd16, %r120, 4;
	add.s64 	%rd17, %rd1, %rd16;
	ld.global.u32 	%r121, [%rd17];
	and.b32  	%r122, %r120, 15;
	mad.lo.s32 	%r123, %r122, 68, %r115;
	shr.u32 	%r124, %r120, 2;
	and.b32  	%r125, %r124, 1073741820;
	add.s32 	%r126, %r123, %r125;
	st.shared.u32 	[%r126], %r121;
	add.s32 	%r127, %r120, %r2;
	mul.wide.u32 	%rd18, %r127, 4;
	add.s64 	%rd19, %rd1, %rd18;
	ld.global.u32 	%r128, [%rd19];
	and.b32  	%r129, %r127, 15;
	mad.lo.s32 	%r130, %r129, 68, %r115;
	shr.u32 	%r131, %r127, 2;
	and.b32  	%r132, %r131, 1073741820;
	add.s32 	%r133, %r130, %r132;
	st.shared.u32 	[%r133], %r128;
	add.s32 	%r134, %r127, %r2;
	mul.wide.u32 	%rd20, %r134, 4;
	add.s64 	%rd21, %rd1, %rd20;
	ld.global.u32 	%r135, [%rd21];
	and.b32  	%r136, %r134, 15;
	mad.lo.s32 	%r137, %r136, 68, %r115;
	shr.u32 	%r138, %r134, 2;
	and.b32  	%r139, %r138, 1073741820;
	add.s32 	%r140, %r137, %r139;
	st.shared.u32 	[%r140], %r135;
	add.s32 	%r276, %r134, %r2;
	setp.lt.u32 	%p5, %r276, 256;
	@%p5 bra 	$L__BB461_5;
$L__BB461_6:
	and.b32  	%r13, %r1, 3;
	shr.u32 	%r14, %r1, 2;
	mov.u32 	%r278, %ctaid.y;
	mov.u32 	%r16, %nctaid.y;
	shl.b32 	%r17, %r16, 2;
	setp.ge.u32 	%p6, %r278, %r17;
	@%p6 bra 	$L__BB461_34;
	mov.u32 	%r141, %ctaid.x;
	shl.b32 	%r18, %r141, 6;
	shl.b32 	%r142, %r13, 4;
	shl.b32 	%r143, %r1, 2;
	and.b32  	%r144, %r143, 60;
	mov.u32 	%r145, _ZZ9cuda_gemmIiLi256ELi4ELi1ELi64ELi16ELi16ELi32ELi0ELi1EEviiiPT_S1_S1_iiE11kron_fac_sh;
	add.s32 	%r19, %r145, %r144;
	shl.b32 	%r20, %r141, 2;
	shr.s32 	%r146, %r97, 31;
	shr.u32 	%r147, %r146, 28;
	add.s32 	%r148, %r97, %r147;
	shr.s32 	%r21, %r148, 4;
	max.u32 	%r149, %r3, 64;
	setp.lt.u32 	%p7, %r3, 64;
	selp.u32 	%r150, 1, 0, %p7;
	add.s32 	%r151, %r3, %r150;
	sub.s32 	%r152, %r149, %r151;
	div.u32 	%r153, %r152, %r2;
	add.s32 	%r22, %r153, %r150;
	add.s32 	%r154, %r22, 1;
	and.b32  	%r23, %r154, 3;
	mov.u32 	%r155, _ZZ9cuda_gemmIiLi256ELi4ELi1ELi64ELi16ELi16ELi32ELi0ELi1EEviiiPT_S1_S1_iiE3Ash;
	add.s32 	%r24, %r155, %r143;
	shl.b32 	%r25, %r2, 2;
	add.s32 	%r26, %r24, %r25;
	add.s32 	%r27, %r3, %r2;
	add.s32 	%r28, %r27, %r2;
	mov.u32 	%r156, _ZZ9cuda_gemmIiLi256ELi4ELi1ELi64ELi16ELi16ELi32ELi0ELi1EEviiiPT_S1_S1_iiE3Csh;
	add.s32 	%r29, %r156, %r143;
	add.s32 	%r30, %r29, %r25;
	add.s32 	%r31, %r30, %r25;
	mad.lo.s32 	%r32, %r13, 68, %r155;
	add.s32 	%r33, %r13, 1;
	add.s32 	%r34, %r13, 2;
	add.s32 	%r35, %r13, 3;
	or.b32  	%r36, %r13, 4;
	add.s32 	%r37, %r13, 5;
	add.s32 	%r38, %r13, 6;
	add.s32 	%r39, %r13, 7;
	or.b32  	%r40, %r13, 8;
	or.b32  	%r157, %r142, %r40;
	shl.b32 	%r158, %r157, 2;
	add.s32 	%r41, %r155, %r158;
	add.s32 	%r42, %r13, 9;
	add.s32 	%r43, %r13, 10;
	add.s32 	%r44, %r13, 11;
	or.b32  	%r45, %r13, 12;
	add.s32 	%r159, %r13, 13;
	and.b32  	%r46, %r159, 15;
	or.b32  	%r160, %r142, %r46;
	shl.b32 	%r161, %r160, 2;
	add.s32 	%r47, %r155, %r161;
	add.s32 	%r162, %r13, 14;
	and.b32  	%r48, %r162, 15;
	or.b32  	%r163, %r142, %r48;
	shl.b32 	%r164, %r163, 2;
	add.s32 	%r49, %r155, %r164;
	add.s32 	%r165, %r13, -1;
	and.b32  	%r50, %r165, 15;
	or.b32  	%r166, %r142, %r50;
	shl.b32 	%r167, %r166, 2;
	add.s32 	%r51, %r155, %r167;
	mad.lo.s32 	%r52, %r14, %r21, %r13;
	shr.u32 	%r168, %r3, 2;
	and.b32  	%r169, %r3, 3;
	mad.lo.s32 	%r53, %r168, %r21, %r169;
	shr.u32 	%r170, %r27, 2;
	and.b32  	%r171, %r27, 3;
	mad.lo.s32 	%r54, %r170, %r21, %r171;
	shl.b32 	%r55, %r2, 4;
	mul.wide.u32 	%rd22, %r2, 4;
	add.s64 	%rd4, %rd2, %rd22;
	mul.wide.u32 	%rd23, %r2, 8;
	add.s64 	%rd5, %rd2, %rd23;
	mul.wide.u32 	%rd24, %r2, 12;
	add.s64 	%rd6, %rd2, %rd24;
	shr.u32 	%r56, %r2, 2;
	cvt.u64.u32 	%rd26, %r25;
$L__BB461_8:
	setp.gt.u32 	%p8, %r1, 63;
	@%p8 bra 	$L__BB461_22;
	setp.eq.s32 	%p9, %r23, 0;
	mul.lo.s32 	%r58, %r278, %r97;
	mov.u32 	%r279, %r1;
	@%p9 bra 	$L__BB461_13;
	setp.eq.s32 	%p10, %r23, 1;
	add.s32 	%r172, %r58, %r18;
	add.s32 	%r173, %r172, %r1;
	mul.wide.s32 	%rd25, %r173, 4;
	add.s64 	%rd7, %rd2, %rd25;
	ld.global.u32 	%r174, [%rd7];
	st.shared.u32 	[%r24], %r174;
	mov.u32 	%r279, %r3;
	@%p10 bra 	$L__BB461_13;
	setp.eq.s32 	%p11, %r23, 2;
	add.s64 	%rd8, %rd7, %rd26;
	ld.global.u32 	%r175, [%rd8];
	st.shared.u32 	[%r26], %r175;
	mov.u32 	%r279, %r27;
	@%p11 bra 	$L__BB461_13;
	add.s64 	%rd28, %rd8, %rd26;
	ld.global.u32 	%r176, [%rd28];
	add.s32 	%r177, %r26, %r25;
	st.shared.u32 	[%r177], %r176;
	mov.u32 	%r279, %r28;
$L__BB461_13:
	setp.lt.u32 	%p12, %r22, 3;
	@%p12 bra 	$L__BB461_16;
	shl.b32 	%r178, %r279, 2;
	mov.u32 	%r179, _ZZ9cuda_gemmIiLi256ELi4ELi1ELi64ELi16ELi16ELi32ELi0ELi1EEviiiPT_S1_S1_iiE3Ash;
	add.s32 	%r282, %r179, %r178;
	add.s32 	%r180, %r18, %r279;
	add.s32 	%r281, %r180, %r58;
$L__BB461_15:
	mul.wide.s32 	%rd29, %r281, 4;
	add.s64 	%rd30, %rd4, %rd29;
	add.s64 	%rd31, %rd5, %rd29;
	add.s64 	%rd32, %rd6, %rd29;
	add.s64 	%rd33, %rd2, %rd29;
	ld.global.u32 	%r181, [%rd33];
	st.shared.u32 	[%r282], %r181;
	ld.global.u32 	%r182, [%rd30];
	add.s32 	%r183, %r282, %r25;
	st.shared.u32 	[%r183], %r182;
	ld.global.u32 	%r184, [%rd31];
	shl.b32 	%r185, %r2, 3;
	add.s32 	%r186, %r282, %r185;
	st.shared.u32 	[%r186], %r184;
	ld.global.u32 	%r187, [%rd32];
	mad.lo.s32 	%r188, %r2, 12, %r282;
	st.shared.u32 	[%r188], %r187;
	add.s32 	%r279, %r279, %r25;
	add.s32 	%r282, %r282, %r55;
	add.s32 	%r281, %r281, %r25;
	setp.lt.u32 	%p13, %r279, 64;
	@%p13 bra 	$L__BB461_15;
$L__BB461_16:
	setp.eq.s32 	%p14, %r23, 0;
	mov.u32 	%r280, %r1;
	@%p14 bra 	$L__BB461_20;
	setp.eq.s32 	%p15, %r23, 1;
	mov.b32 	%r189, 0;
	st.shared.u32 	[%r29], %r189;
	mov.u32 	%r280, %r3;
	@%p15 bra 	$L__BB461_20;
	setp.eq.s32 	%p16, %r23, 2;
	mov.b32 	%r190, 0;
	st.shared.u32 	[%r30], %r190;
	mov.u32 	%r280, %r27;
	@%p16 bra 	$L__BB461_20;
	mov.b32 	%r191, 0;
	st.shared.u32 	[%r31], %r191;
	mov.u32 	%r280, %r28;
$L__BB461_20:
	setp.lt.u32 	%p17, %r22, 3;
	@%p17 bra 	$L__BB461_22;
$L__BB461_21:
	shl.b32 	%r192, %r280, 2;
	mov.u32 	%r193, _ZZ9cuda_gemmIiLi256ELi4ELi1ELi64ELi16ELi16ELi32ELi0ELi1EEviiiPT_S1_S1_iiE3Csh;
	add.s32 	%r194, %r193, %r192;
	mov.b32 	%r195, 0;
	st.shared.u32 	[%r194], %r195;
	add.s32 	%r196, %r194, %r25;
	st.shared.u32 	[%r196], %r195;
	add.s32 	%r197, %r196, %r25;
	st.shared.u32 	[%r197], %r195;
	add.s32 	%r198, %r197, %r25;
	st.shared.u32 	[%r198], %r195;
	add.s32 	%r280, %r25, %r280;
	setp.lt.u32 	%p18, %r280, 64;
	@%p18 bra 	$L__BB461_21;
$L__BB461_22:
	setp.gt.u32 	%p19, %r1, 63;
	bar.sync 	0;
	@%p19 bra 	$L__BB461_25;
	ld.shared.u32 	%r71, [%r32];
	ld.shared.u32 	%r72, [%r32+4];
	ld.shared.u32 	%r73, [%r32+8];
	ld.shared.u32 	%r74, [%r32+12];
	ld.shared.u32 	%r75, [%r32+16];
	ld.shared.u32 	%r76, [%r32+20];
	ld.shared.u32 	%r77, [%r32+24];
	ld.shared.u32 	%r78, [%r32+28];
	ld.shared.u32 	%r79, [%r41];
	ld.shared.u32 	%r80, [%r32+36];
	ld.shared.u32 	%r81, [%r32+40];
	ld.shared.u32 	%r82, [%r32+44];
	ld.shared.u32 	%r83, [%r32+48];
	ld.shared.u32 	%r84, [%r47];
	ld.shared.u32 	%r85, [%r49];
	ld.shared.u32 	%r86, [%r51];
	mov.u32 	%r285, %r14;
$L__BB461_24:
	mad.lo.s32 	%r199, %r285, 68, %r19;
	ld.shared.u32 	%r200, [%r199];
	shfl.sync.idx.b32	%r201|%p20, %r200, %r13, 4127, -1;
	mul.lo.s32 	%r202, %r201, %r71;
	shfl.sync.idx.b32	%r203|%p21, %r200, %r33, 4127, -1;
	mad.lo.s32 	%r204, %r203, %r72, %r202;
	shfl.sync.idx.b32	%r205|%p22, %r200, %r34, 4127, -1;
	mad.lo.s32 	%r206, %r205, %r73, %r204;
	shfl.sync.idx.b32	%r207|%p23, %r200, %r35, 4127, -1;
	mad.lo.s32 	%r208, %r207, %r74, %r206;
	shfl.sync.idx.b32	%r209|%p24, %r200, %r36, 4127, -1;
	mad.lo.s32 	%r210, %r209, %r75, %r208;
	shfl.sync.idx.b32	%r211|%p25, %r200, %r37, 4127, -1;
	mad.lo.s32 	%r212, %r211, %r76, %r210;
	shfl.sync.idx.b32	%r213|%p26, %r200, %r38, 4127, -1;
	mad.lo.s32 	%r214, %r213, %r77, %r212;
	shfl.sync.idx.b32	%r215|%p27, %r200, %r39, 4127, -1;
	mad.lo.s32 	%r216, %r215, %r78, %r214;
	shfl.sync.idx.b32	%r217|%p28, %r200, %r40, 4127, -1;
	mad.lo.s32 	%r218, %r217, %r79, %r216;
	shfl.sync.idx.b32	%r219|%p29, %r200, %r42, 4127, -1;
	mad.lo.s32 	%r220, %r219, %r80, %r218;
	shfl.sync.idx.b32	%r221|%p30, %r200, %r43, 4127, -1;
	mad.lo.s32 	%r222, %r221, %r81, %r220;
	shfl.sync.idx.b32	%r223|%p31, %r200, %r44, 4127, -1;
	mad.lo.s32 	%r224, %r223, %r82, %r222;
	shfl.sync.idx.b32	%r225|%p32, %r200, %r45, 4127, -1;
	mad.lo.s32 	%r226, %r225, %r83, %r224;
	shfl.sync.idx.b32	%r227|%p33, %r200, %r46, 4127, -1;
	mad.lo.s32 	%r228, %r227, %r84, %r226;
	shfl.sync.idx.b32	%r229|%p34, %r200, %r48, 4127, -1;
	mad.lo.s32 	%r230, %r229, %r85, %r228;
	shfl.sync.idx.b32	%r231|%p35, %r200, %r50, 4127, -1;
	mad.lo.s32 	%r232, %r231, %r86, %r230;
	shl.b32 	%r233, %r13, 2;
	shl.b32 	%r234, %r285, 4;
	or.b32  	%r235, %r234, %r233;
	mov.u32 	%r236, _ZZ9cuda_gemmIiLi256ELi4ELi1ELi64ELi16ELi16ELi32ELi0ELi1EEviiiPT_S1_S1_iiE3Csh;
	add.s32 	%r237, %r236, %r235;
	ld.shared.u32 	%r238, [%r237];
	add.s32 	%r239, %r238, %r232;
	st.shared.u32 	[%r237], %r239;
	add.s32 	%r285, %r285, %r56;
	setp.lt.u32 	%p36, %r285, 16;
	@%p36 bra 	$L__BB461_24;
$L__BB461_25:
	setp.gt.u32 	%p37, %r1, 63;
	bar.sync 	0;
	@%p37 bra 	$L__BB461_33;
	setp.eq.s32 	%p38, %r23, 0;
	mad.lo.s32 	%r89, %r278, %r96, %r20;
	mov.u32 	%r286, %r1;
	@%p38 bra 	$L__BB461_30;
	setp.eq.s32 	%p39, %r23, 1;
	add.s32 	%r240, %r89, %r52;
	ld.shared.u32 	%r241, [%r29];
	mul.wide.s32 	%rd34, %r240, 4;
	add.s64 	%rd35, %rd3, %rd34;
	st.global.u32 	[%rd35], %r241;
	mov.u32 	%r286, %r3;
	@%p39 bra 	$L__BB461_30;
	setp.eq.s32 	%p40, %r23, 2;
	add.s32 	%r242, %r89, %r53;
	ld.shared.u32 	%r243, [%r30];
	mul.wide.s32 	%rd36, %r242, 4;
	add.s64 	%rd37, %rd3, %rd36;
	st.global.u32 	[%rd37], %r243;
	mov.u32 	%r286, %r27;
	@%p40 bra 	$L__BB461_30;
	add.s32 	%r244, %r89, %r54;
	ld.shared.u32 	%r245, [%r31];
	mul.wide.s32 	%rd38, %r244, 4;
	add.s64 	%rd39, %rd3, %rd38;
	st.global.u32 	[%rd39], %r245;
	mov.u32 	%r286, %r28;
$L__BB461_30:
	setp.lt.u32 	%p41, %r22, 3;
	@%p41 bra 	$L__BB461_33;
	and.b32  	%r246, %r286, 3;
	add.s32 	%r247, %r2, %r286;
	and.b32  	%r248, %r247, 3;
	add.s32 	%r91, %r89, %r246;
	add.s32 	%r92, %r89, %r248;
$L__BB461_32:
	shr.u32 	%r249, %r286, 2;
	mad.lo.s32 	%r250, %r249, %r21, %r91;
	shl.b32 	%r251, %r286, 2;
	mov.u32 	%r252, _ZZ9cuda_gemmIiLi256ELi4ELi1ELi64ELi16ELi16ELi32ELi0ELi1EEviiiPT_S1_S1_iiE3Csh;
	add.s32 	%r253, %r252, %r251;
	ld.shared.u32 	%r254, [%r253];
	mul.wide.s32 	%rd40, %r250, 4;
	add.s64 	%rd41, %rd3, %rd40;
	st.global.u32 	[%rd41], %r254;
	add.s32 	%r255, %r286, %r2;
	shr.u32 	%r256, %r255, 2;
	mad.lo.s32 	%r257, %r256, %r21, %r92;
	add.s32 	%r258, %r253, %r25;
	ld.shared.u32 	%r259, [%r258];
	mul.wide.s32 	%rd42, %r257, 4;
	add.s64 	%rd43, %rd3, %rd42;
	st.global.u32 	[%rd43], %r259;
	add.s32 	%r260, %r255, %r2;
	shr.u32 	%r261, %r260, 2;
	and.b32  	%r262, %r260, 3;
	add.s32 	%r263, %r89, %r262;
	mad.lo.s32 	%r264, %r261, %r21, %r263;
	add.s32 	%r265, %r258, %r25;
	ld.shared.u32 	%r266, [%r265];
	mul.wide.s32 	%rd44, %r264, 4;
	add.s64 	%rd45, %rd3, %rd44;
	st.global.u32 	[%rd45], %r266;
	add.s32 	%r267, %r260, %r2;
	shr.u32 	%r268, %r267, 2;
	and.b32  	%r269, %r267, 3;
	add.s32 	%r270, %r89, %r269;
	mad.lo.s32 	%r271, %r268, %r21, %r270;
	add.s32 	%r272, %r265, %r25;
	ld.shared.u32 	%r273, [%r272];
	mul.wide.s32 	%rd46, %r271, 4;
	add.s64 	%rd47, %rd3, %rd46;
	st.global.u32 	[%rd47], %r273;
	add.s32 	%r286, %r267, %r2;
	setp.lt.u32 	%p42, %r286, 64;
	@%p42 bra 	$L__BB461_32;
$L__BB461_33:
	add.s32 	%r278, %r278, %r16;
	setp.lt.u32 	%p43, %r278, %r17;
	@%p43 bra 	$L__BB461_8;
$L__BB461_34:
	ret;

}
	// .globl	_Z9cuda_gemmIiLi256ELi4ELi1ELi64ELi16ELi16ELi32ELi1ELi0EEviiiPT_S1_S1_ii
.visible .entry _Z9cuda_gemmIiLi256ELi4ELi1ELi64ELi16ELi16ELi32ELi1ELi0EEviiiPT_S1_S1_ii(
	.param .u32 _Z9cuda_gemmIiLi256ELi4ELi1ELi64ELi16ELi16ELi32ELi1ELi0EEviiiPT_S1_S1_ii_param_0,
	.param .u32 _Z9cuda_gemmIiLi256ELi4ELi1ELi64ELi16ELi16ELi32ELi1ELi0EEviiiPT_S1_S1_ii_param_1,
	.param .u32 _Z9cuda_gemmIiLi256ELi4ELi1ELi64ELi16ELi16ELi32ELi1ELi0EEviiiPT_S1_S1_ii_param_2,
	.param .u64 .ptr .align 1 _Z9cuda_gemmIiLi256ELi4ELi1ELi64ELi16ELi16ELi32ELi1ELi0EEviiiPT_S1_S1_ii_param_3,
	.param .u64 .ptr .align 1 _Z9cuda_gemmIiLi256ELi4ELi1ELi64ELi16ELi16ELi32ELi1ELi0EEviiiPT_S1_S1_ii_param_4,
	.param .u64 .ptr .align 1 _Z9cuda_gemmIiLi256ELi4ELi1ELi64ELi16ELi16ELi32ELi1ELi0EEviiiPT_S1_S1_ii_param_5,
	.param .u32 _Z9cuda_gemmIiLi256ELi4ELi1ELi64ELi16ELi16ELi32ELi1ELi0EEviiiPT_S1_S1_ii_param_6,
	.param .u32 _Z9cuda_gemmIiLi256ELi4ELi1ELi64ELi16ELi16ELi32ELi1ELi0EEviiiPT_S1_S1_ii_param_7
)
.maxntid 256
{
	.reg .pred 	%p<199>;
	.reg .b32 	%r<1015>;
	.reg .b64 	%rd<35>;
	// demoted variable
	.shared .align 128 .b8 _ZZ9cuda_gemmIiLi256ELi4ELi1ELi64ELi16ELi16ELi32ELi1ELi0EEviiiPT_S1_S1_iiE11kron_fac_sh[1088];
	// demoted variable
	.shared .align 128 .b8 _ZZ9cuda_gemmIiLi256ELi4ELi1ELi64ELi16ELi16ELi32ELi1ELi0EEviiiPT_S1_S1_iiE3Ash[256];
	// demoted variable
	.shared .align 128 .b8 _ZZ9cuda_gemmIiLi256ELi4ELi1ELi64ELi16ELi16ELi32ELi1ELi0EEviiiPT_S1_S1_iiE3Csh[256];
	ld.param.u64 	%rd9, [_Z9cuda_gemmIiLi256ELi4ELi1ELi64ELi16ELi16ELi32ELi1ELi0EEviiiPT_S1_S1_ii_param_3];
	ld.param.u64 	%rd8, [_Z9cuda_gemmIiLi256ELi4ELi1ELi64ELi16ELi16ELi32ELi1ELi0EEviiiPT_S1_S1_ii_param_4];
	ld.param.u64 	%rd10, [_Z9cuda_gemmIiLi256ELi4ELi1ELi64ELi16ELi16ELi32ELi1ELi0EEviiiPT_S1_S1_ii_param_5];
	ld.param.u32 	%r371, [_Z9cuda_gemmIiLi256ELi4ELi1ELi64ELi16ELi16ELi32ELi1ELi0EEviiiPT_S1_S1_ii_param_6];
	ld.param.u32 	%r372, [_Z9cuda_gemmIiLi256ELi4ELi1ELi64ELi16ELi16ELi32ELi1ELi0EEviiiPT_S1_S1_ii_param_7];
	cvta.to.global.u64 	%rd1, %rd9;
	cvta.to.global.u64 	%rd2, %rd10;
	mov.u32 	%r1, %tid.x;
	and.b32  	%r2, %r1, 31;
	setp.lt.s32 	%p1, %r372, 16;
	shr.u32 	%r3, %r372, 4;
	selp.b32 	%r4, 1, %r3, %p1;
	mul.lo.s32 	%r5, %r372, %r371;
	setp.ge.u32 	%p2, %r1, %r5;
	@%p2 bra 	$L__BB462_3;
	mov.u32 	%r6, %ntid.x;
	cvta.to.global.u64 	%rd3, %rd8;
	mov.u32 	%r821, %r1;
$L__BB462_2:
	mul.wide.u32 	%rd11, %r821, 4;
	add.s64 	%rd12, %rd3, %rd11;
	ld.global.u32 	%r373, [%rd12];
	rem.u32 	%r374, %r821, %r371;
	mov.u32 	%r375, _ZZ9cuda_gemmIiLi256ELi4ELi1ELi64ELi16ELi16ELi32ELi1ELi0EEviiiPT_S1_S1_iiE11kron_fac_sh;
	mad.lo.s32 	%r376, %r374, 68, %r375;
	div.u32 	%r377, %r821, %r372;
	shl.b32 	%r378, %r377, 2;
	add.s32 	%r379, %r376, %r378;
	st.shared.u32 	[%r379], %r373;
	add.s32 	%r821, %r821, %r6;
	setp.lt.u32 	%p3, %r821, %r5;
	@%p3 bra 	$L__BB462_2;
$L__BB462_3:
	div.s32 	%r9, 64, %r372;
	mul.lo.s32 	%r380, %r9, %r4;
	min.s32 	%r10, %r380, 256;
	div.u32 	%r12, %r1, %r10;
	mul.lo.s32 	%r381, %r12, %r10;
	sub.s32 	%r382, %r1, %r381;
	div.u32 	%r11, %r382, %r4;
	mov.u32 	%r13, %ntid.x;
	div.u32 	%r14, %r13, %r10;
	mov.u32 	%r838, %ctaid.y;
	mov.u32 	%r383, %nctaid.y;
	shl.b32 	%r384, %r383, 2;
	setp.ge.u32 	%p4, %r838, %r384;
	@%p4 bra 	$L__BB462_241;
	and.b32  	%r16, %r11, 15;
	rem.u32 	%r386, %r1, %r4;
	shl.b32 	%r17, %r386, 4;
	min.s32 	%r18, %r371, 16;
	shl.b32 	%r387, %r372, 8;
	sub.s32 	%r19, 8223, %r387;
	shl.b32 	%r388, %r4, 8;
	sub.s32 	%r20, 8223, %r388;
	add.s32 	%r21, %r1, %r13;
	max.u32 	%r389, %r21, 64;
	setp.lt.u32 	%p5, %r21, 64;
	selp.u32 	%r390, 1, 0, %p5;
	add.s32 	%r391, %r21, %r390;
	sub.s32 	%r392, %r389, %r391;
	div.u32 	%r393, %r392, %r13;
	add.s32 	%r22, %r393, %r390;
	add.s32 	%r394, %r22, 1;
	and.b32  	%r23, %r394, 3;
	shl.b32 	%r24, %r13, 2;
	add.s32 	%r25, %r21, %r13;
	add.s32 	%r26, %r25, %r13;
	add.s32 	%r395, %r11, 2;
	and.b32  	%r27, %r395, 15;
	add.s32 	%r396, %r11, 3;
	and.b32  	%r28, %r396, 15;
	add.s32 	%r397, %r11, 9;
	and.b32  	%r29, %r397, 15;
	add.s32 	%r398, %r11, 10;
	and.b32  	%r30, %r398, 15;
	add.s32 	%r399, %r11, 11;
	and.b32  	%r31, %r399, 15;
	add.s32 	%r400, %r11, 12;
	and.b32  	%r32, %r400, 15;
	add.s32 	%r401, %r11, 13;
	and.b32  	%r33, %r401, 15;
	add.s32 	%r402, %r11, 14;
	and.b32  	%r34, %r402, 15;
	add.s32 	%r403, %r11, -1;
	and.b32  	%r35, %r403, 15;
	setp.lt.s32 	%p6, %r16, %r372;
	selp.b32 	%r404, 0, %r372, %p6;
	sub.s32 	%r36, %r16, %r404;
	add.s32 	%r405, %r16, 1;
	setp.lt.s32 	%p7, %r405, %r372;
	selp.b32 	%r406, 0, %r372, %p7;
	sub.s32 	%r37, %r405, %r406;
	add.s32 	%r407, %r16, 2;
	setp.lt.s32 	%p8, %r407, %r372;
	selp.b32 	%r408, 0, %r372, %p8;
	sub.s32 	%r38, %r407, %r408;
	add.s32 	%r409, %r16, 3;
	setp.lt.s32 	%p9, %r409, %r372;
	selp.b32 	%r410, 0, %r372, %p9;
	sub.s32 	%r39, %r409, %r410;
	add.s32 	%r411, %r16, 4;
	setp.lt.s32 	%p10, %r411, %r372;
	selp.b32 	%r412, 0, %r372, %p10;
	sub.s32 	%r40, %r411, %r412;
	add.s32 	%r413, %r16, 5;
	setp.lt.s32 	%p11, %r413, %r372;
	selp.b32 	%r414, 0, %r372, %p11;
	sub.s32 	%r41, %r413, %r414;
	add.s32 	%r415, %r16, 6;
	setp.lt.s32 	%p12, %r415, %r372;
	selp.b32 	%r416, 0, %r372, %p12;
	sub.s32 	%r42, %r415, %r416;
	add.s32 	%r417, %r16, 7;
	setp.lt.s32 	%p13, %r417, %r372;
	selp.b32 	%r418, 0, %r372, %p13;
	sub.s32 	%r43, %r417, %r418;
	add.s32 	%r419, %r16, 8;
	setp.lt.s32 	%p14, %r419, %r372;
	selp.b32 	%r420, 0, %r372, %p14;
	sub.s32 	%r44, %r419, %r420;
	add.s32 	%r421, %r16, 9;
	setp.lt.s32 	%p15, %r421, %r372;
	selp.b32 	%r422, 0, %r372, %p15;
	sub.s32 	%r45, %r421, %r422;
	add.s32 	%r423, %r16, 10;
	setp.lt.s32 	%p16, %r423, %r372;
	selp.b32 	%r424, 0, %r372, %p16;
	sub.s32 	%r46, %r423, %r424;
	add.s32 	%r425, %r16, 11;
	setp.lt.s32 	%p17, %r425, %r372;
	selp.b32 	%r426, 0, %r372, %p17;
	sub.s32 	%r47, %r425, %r426;
	add.s32 	%r427, %r16, 12;
	setp.lt.s32 	%p18, %r427, %r372;
	selp.b32 	%r428, 0, %r372, %p18;
	sub.s32 	%r48, %r427, %r428;
	add.s32 	%r429, %r16, 13;
	setp.lt.s32 	%p19, %r429, %r372;
	selp.b32 	%r430, 0, %r372, %p19;
	sub.s32 	%r49, %r429, %r430;
	add.s32 	%r431, %r16, 14;
	setp.lt.s32 	%p20, %r431, %r372;
	selp.b32 	%r432, 0, %r372, %p20;
	sub.s32 	%r50, %r431, %r432;
	add.s32 	%r433, %r16, 15;
	setp.lt.s32 	%p21, %r433, %r372;
	selp.b32 	%r434, 0, %r372, %p21;
	sub.s32 	%r51, %r433, %r434;
	cvt.u64.u32 	%rd14, %r24;
$L__BB462_5:
	setp.gt.u32 	%p22, %r1, 63;
	@%p22 bra 	$L__BB462_19;
	setp.eq.s32 	%p23, %r23, 0;
	shl.b32 	%r69, %r838, 6;
	mov.u32 	%r839, %r1;
	@%p23 bra 	$L__BB462_10;
	setp.eq.s32 	%p24, %r23, 1;
	add.s32 	%r435, %r69, %r1;
	mul.wide.s32 	%rd13, %r435, 4;
	add.s64 	%rd4, %rd1, %rd13;
	ld.global.u32 	%r436, [%rd4];
	shl.b32 	%r437, %r1, 2;
	mov.u32 	%r438, _ZZ9cuda_gemmIiLi256ELi4ELi1ELi64ELi16ELi16ELi32ELi1ELi0EEviiiPT_S1_S1_iiE3Ash;
	add.s32 	%r439, %r438, %r437;
	st.shared.u32 	[%r439], %r436;
	mov.u32 	%r839, %r21;
	@%p24 bra 	$L__BB462_10;
	setp.eq.s32 	%p25, %r23, 2;
	add.s64 	%rd5, %rd4, %rd14;
	ld.global.u32 	%r440, [%rd5];
	add.s32 	%r444, %r439, %r24;
	st.shared.u32 	[%r444], %r440;
	mov.u32 	%r839, %r25;
	@%p25 bra 	$L__BB462_10;
	add.s64 	%rd16, %rd5, %rd14;
	ld.global.u32 	%r445, [%rd16];
	add.s32 	%r450, %r444, %r24;
	st.shared.u32 	[%r450], %r445;
	mov.u32 	%r839, %r26;
$L__BB462_10:
	setp.lt.u32 	%p26, %r22, 3;
	@%p26 bra 	$L__BB462_13;
	shl.b32 	%r451, %r839, 2;
	mov.u32 	%r452, _ZZ9cuda_gemmIiLi256ELi4ELi1ELi64ELi16ELi16ELi32ELi1ELi0EEviiiPT_S1_S1_iiE3Ash;
	add.s32 	%r842, %r452, %r451;
	add.s32 	%r841, %r839, %r69;
$L__BB462_12:
	mul.wide.s32 	%rd17, %r841, 4;
	mov.u32 	%r453, %ntid.x;
	mul.wide.u32 	%rd18, %r453, 4;
	add.s64 	%rd19, %rd1, %rd17;
	add.s64 	%rd20, %rd19, %rd18;
	mul.wide.u32 	%rd21, %r453, 8;
	add.s64 	%rd22, %rd19, %rd21;
	mul.wide.u32 	%rd23, %r453, 12;
	add.s64 	%rd24, %rd19, %rd23;
	ld.global.u32 	%r454, [%rd19];
	st.shared.u32 	[%r842], %r454;
	ld.global.u32 	%r455, [%rd20];
	add.s32 	%r456, %r842, %r24;
	st.shared.u32 	[%r456], %r455;
	ld.global.u32 	%r457, [%rd22];
	shl.b32 	%r458, %r453, 3;
	add.s32 	%r459, %r842, %r458;
	st.shared.u32 	[%r459], %r457;
	ld.global.u32 	%r460, [%rd24];
	mad.lo.s32 	%r461, %r453, 12, %r842;
	st.shared.u32 	[%r461], %r460;
	add.s32 	%r839, %r839, %r24;
	shl.b32 	%r462, %r453, 4;
	add.s32 	%r842, %r842, %r462;
	add.s32 	%r841, %r841, %r24;
	setp.lt.u32 	%p27, %r839, 64;
	@%p27 bra 	$L__BB462_12;
$L__BB462_13:
	mov.u32 	%r840, %r1;
	@%p23 bra 	$L__BB462_17;
	setp.eq.s32 	%p29, %r23, 1;
	shl.b32 	%r463, %r1, 2;
	mov.u32 	%r464, _ZZ9cuda_gemmIiLi256ELi4ELi1ELi64ELi16ELi16ELi32ELi1ELi0EEviiiPT_S1_S1_iiE3Csh;
	add.s32 	%r465, %r464, %r463;
	mov.b32 	%r466, 0;
	st.shared.u32 	[%r465], %r466;
	mov.u32 	%r840, %r21;
	@%p29 bra 	$L__BB462_17;
	setp.eq.s32 	%p30, %r23, 2;
	add.s32 	%r470, %r465, %r24;
	mov.b32 	%r471, 0;
	st.shared.u32 	[%r470], %r471;
	mov.u32 	%r840, %r25;
	@%p30 bra 	$L__BB462_17;
	add.s32 	%r476, %r470, %r24;
	mov.b32 	%r477, 0;
	st.shared.u32 	[%r476], %r477;
	mov.u32 	%r840, %r26;
$L__BB462_17:
	@%p26 bra 	$L__BB462_19;
$L__BB462_18:
	shl.b32 	%r478, %r840, 2;
	mov.u32 	%r479, _ZZ9cuda_gemmIiLi256ELi4ELi1ELi64ELi16ELi16ELi32ELi1ELi0EEviiiPT_S1_S1_iiE3Csh;
	add.s32 	%r480, %r479, %r478;
	mov.b32 	%r481, 0;
	st.shared.u32 	[%r480], %r481;
	add.s32 	%r482, %r480, %r24;
	st.shared.u32 	[%r482], %r481;
	add.s32 	%r483, %r482, %r24;
	st.shared.u32 	[%r483], %r481;
	add.s32 	%r484, %r483, %r24;
	st.shared.u32 	[%r484], %r481;
	add.s32 	%r840, %r24, %r840;
	setp.lt.u32 	%p32, %r840, 64;
	@%p32 bra 	$L__BB462_18;
$L__BB462_19:
	setp.lt.s32 	%p33, %r9, 1;
	bar.sync 	0;
	@%p33 bra 	$L__BB462_233;
	setp.ne.s32 	%p34, %r4, 1;
	@%p34 bra 	$L__BB462_90;
	mov.b32 	%r861, 0;
$L__BB462_22:
	setp.lt.s32 	%p141, %r372, 1;
	add.s32 	%r99, %r861, %r11;
	mad.lo.s32 	%r100, %r99, %r372, %r17;
	@%p141 bra 	$L__BB462_24;
	add.s32 	%r690, %r100, %r16;
	shl.b32 	%r691, %r690, 2;
	mov.u32 	%r692, _ZZ9cuda_gemmIiLi256ELi4ELi1ELi64ELi16ELi16ELi32ELi1ELi0EEviiiPT_S1_S1_iiE3Ash;
	add.s32 	%r693, %r692, %r691;
	ld.shared.u32 	%r1012, [%r693];
$L__BB462_24:
	setp.lt.s32 	%p142, %r372, 2;
	@%p142 bra 	$L__BB462_26;
	add.s32 	%r694, %r11, 1;
	and.b32  	%r695, %r694, 15;
	add.s32 	%r696, %r100, %r695;
	shl.b32 	%r697, %r696, 2;
	mov.u32 	%r698, _ZZ9cuda_gemmIiLi256ELi4ELi1ELi64ELi16ELi16ELi32ELi1ELi0EEviiiPT_S1_S1_iiE3Ash;
	add.s32 	%r699, %r698, %r697;
	ld.shared.u32 	%r1011, [%r699];
$L__BB462_26:
	setp.lt.s32 	%p143, %r372, 3;
	@%p143 bra 	$L__BB462_28;
	add.s32 	%r700, %r100, %r27;
	shl.b32 	%r701, %r700, 2;
	mov.u32 	%r702, _ZZ9cuda_gemmIiLi256ELi4ELi1ELi64ELi16ELi16ELi32ELi1ELi0EEviiiPT_S1_S1_iiE3Ash;
	add.s32 	%r703, %r702, %r701;
	ld.shared.u32 	%r1010, [%r703];
$L__BB462_28:
	setp.lt.s32 	%p144, %r372, 4;
	@%p144 bra 	$L__BB462_30;
	add.s32 	%r704, %r100, %r28;
	shl.b32 	%r705, %r704, 2;
	mov.u32 	%r706, _ZZ9cuda_gemmIiLi256ELi4ELi1ELi64ELi16ELi16ELi32ELi1ELi0EEviiiPT_S1_S1_iiE3Ash;
	add.s32 	%r707, %r706, %r705;
	ld.shared.u32 	%r1009, [%r707];
$L__BB462_30:
	setp.lt.s32 	%p145, %r372, 5;
	@%p145 bra 	$L__BB462_32;
	add.s32 	%r708, %r11, 4;
	and.b32  	%r709, %r708, 15;
	add.s32 	%r710, %r100, %r709;
	shl.b32 	%r711, %r710, 2;
	mov.u32 	%r712, _ZZ9cuda_gemmIiLi256ELi4ELi1ELi64ELi16ELi16ELi32ELi1ELi0EEviiiPT_S1_S1_iiE3Ash;
	add.s32 	%r713, %r712, %r711;
	ld.shared.u32 	%r1008, [%r713];
$L__BB462_32:
	setp.lt.s32 	%p146, %r372, 6;
	@%p146 bra 	$L__BB462_34;
	add.s32 	%r714, %r11, 5;
	and.b32  	%r715, %r714, 15;
	add.s32 	%r716, %r100, %r715;
	shl.b32 	%r717, %r716, 2;
	mov.u32 	%r718, _ZZ9cuda_gemmIiLi256ELi4ELi1ELi64ELi16ELi16ELi32ELi1ELi0EEviiiPT_S1_S1_iiE3Ash;
	add.s32 	%r719, %r718, %r717;
	ld.shared.u32 	%r1007, [%r719];
$L__BB462_34:
	setp.lt.s32 	%p147, %r372, 7;
	@%p147 bra 	$L__BB462_36;
	add.s32 	%r720, %r11, 6;
	and.b32  	%r721, %r720, 15;
	add.s32 	%r722, %r100, %r721;
	shl.b32 	%r723, %r722, 2;
	mov.u32 	%r724, _ZZ9cuda_gemmIiLi256ELi4ELi1ELi64ELi16ELi16ELi32ELi1ELi0EEviiiPT_S1_S1_iiE3Ash;
	add.s32 	%r725, %r724, %r723;
	ld.shared.u32 	%r1006, [%r725];
$L__BB462_36:
	setp.lt.s32 	%p148, %r372, 8;
	@%p148 bra 	$L__BB462_38;
	add.s32 	%r726, %r11, 7;
	and.b32  	%r727, %r726, 15;
	add.s32 	%r728, %r100, %r727;
	shl.b32 	%r729, %r728, 2;
	mov.u32 	%r730, _ZZ9cuda_gemmIiLi256ELi4ELi1ELi64ELi16ELi16ELi32ELi1ELi0EEviiiPT_S1_S1_iiE3Ash;
	add.s32 	%r731, %r730, %r729;
	ld.shared.u32 	%r1005, [%r731];
$L__BB462_38:
	setp.lt.s32 	%p149, %r372, 9;
	@%p149 bra 	$L__BB462_40;
	xor.b32  	%r732, %r16, 8;
	add.s32 	%r733, %r100, %r732;
	shl.b32 	%r734, %r733, 2;
	mov.u32 	%r735, _ZZ9cuda_gemmIiLi256ELi4ELi1ELi64ELi16ELi16ELi32ELi1ELi0EEviiiPT_S1_S1_iiE3Ash;
	add.s32 	%r736, %r735, %r734;
	ld.shared.u32 	%r1004, [%r736];
$L__BB462_40:
	setp.lt.s32 	%p150, %r372, 10;
	@%p150 bra 	$L__BB462_42;
	add.s32 	%r737, %r100, %r29;
	shl.b32 	%r738, %r737, 2;
	mov.u32 	%r739, _ZZ9cuda_gemmIiLi256ELi4ELi1ELi64ELi16ELi16ELi32ELi1ELi0EEviiiPT_S1_S1_iiE3Ash;
	add.s32 	%r740, %r739, %r738;
	ld.shared.u32 	%r1003, [%r740];
$L__BB462_42:
	setp.lt.s32 	%p151, %r372, 11;
	@%p151 bra 	$L__BB462_44;
	add.s32 	%r741, %r100, %r30;
	shl.b32 	%r742, %r741, 2;
	mov.u32 	%r743, _ZZ9cuda_gemmIiLi256ELi4ELi1ELi64ELi16ELi16ELi32ELi1ELi0EEviiiPT_S1_S1_iiE3Ash;
	add.s32 	%r744, %r743, %r742;
	ld.shared.u32 	%r1002, [%r744];
$L__BB462_44:
	setp.lt.s32 	%p152, %r372, 12;
	@%p152 bra 	$L__BB462_46;
	add.s32 	%r745, %r100, %r31;
	shl.b32 	%r746, %r745, 2;
	mov.u32 	%r747, _ZZ9cuda_gemmIiLi256ELi4ELi1ELi64ELi16ELi16ELi32ELi1ELi0EEviiiPT_S1_S1_iiE3Ash;
	add.s32 	%r748, %r747, %r746;
	ld.shared.u32 	%r1001, [%r748];
$L__BB462_46:
	setp.lt.s32 	%p153, %r372, 13;
	@%p153 bra 	$L__BB462_48;
	add.s32 	%r749, %r100, %r32;
	shl.b32 	%r750, %r749, 2;
	mov.u32 	%r751, _ZZ9cuda_gemmIiLi256ELi4ELi1ELi64ELi16ELi16ELi32ELi1ELi0EEviiiPT_S1_S1_iiE3Ash;
	add.s32 	%r752, %r751, %r750;
	ld.shared.u32 	%r1000, [%r752];
$L__BB462_48:
	setp.lt.s32 	%p154, %r372, 14;
	@%p154 bra 	$L__BB462_50;
	add.s32 	%r753, %r100, %r33;
	shl.b32 	%r754, %r753, 2;
	mov.u32 	%r755, _ZZ9cuda_gemmIiLi256ELi4ELi1ELi64ELi16ELi16ELi32ELi1ELi0EEviiiPT_S1_S1_iiE3Ash;
	add.s32 	%r756, %r755, %r754;
	ld.shared.u32 	%r999, [%r756];
$L__BB462_50:
	setp.lt.s32 	%p155, %r372, 15;
	@%p155 bra 	$L__BB462_52;
	add.s32 	%r757, %r100, %r34;
	shl.b32 	%r758, %r757, 2;
	mov.u32 	%r759, _ZZ9cuda_gemmIiLi256ELi4ELi1ELi64ELi16ELi16ELi32ELi1ELi0EEviiiPT_S1_S1_iiE3Ash;
	add.s32 	%r760, %r759, %r758;
	ld.shared.u32 	%r998, [%r760];
$L__BB462_52:
	setp.lt.s32 	%p156, %r372, 16;
	@%p156 bra 	$L__BB462_54;
	add.s32 	%r761, %r100, %r35;
	shl.b32 	%r762, %r761, 2;
	mov.u32 	%r763, _ZZ9cuda_gemmIiLi256ELi4ELi1ELi64ELi16ELi16ELi32ELi1ELi0EEviiiPT_S1_S1_iiE3Ash;
	add.s32 	%r764, %r763, %r762;
	ld.shared.u32 	%r997, [%r764];
$L__BB462_54:
	setp.lt.s32 	%p157, %r12, %r18;
	@%p157 bra 	$L__BB462_56;
$L__BB462_55:
	add.s32 	%r861, %r861, %r10;
	setp.lt.s32 	%p191, %r861, %r9;
	@%p191 bra 	$L__BB462_22;
	bra.uni 	$L__BB462_233;
$L__BB462_56:
	rem.s32 	%r765, %r2, %r372;
	shl.b32 	%r766, %r765, 2;
	mov.u32 	%r767, _ZZ9cuda_gemmIiLi256ELi4ELi1ELi64ELi16ELi16ELi32ELi1ELi0EEviiiPT_S1_S1_iiE11kron_fac_sh;
	add.s32 	%r134, %r767, %r766;
	mov.u32 	%r878, %r12;
$L__BB462_57:
	mad.lo.s32 	%r769, %r878, 68, %r134;
	ld.shared.u32 	%r136, [%r769];
	mov.b32 	%r880, 0;
	@%p141 bra 	$L__BB462_59;
	shfl.sync.idx.b32	%r770|%p159, %r136, %r36, %r19, -1;
	mul.lo.s32 	%r880, %r770, %r1012;
$L__BB462_59:
	@%p142 bra 	$L__BB462_61;
	shfl.sync.idx.b32	%r771|%p161, %r136, %r37, %r19, -1;
	mad.lo.s32 	%r880, %r771, %r1011, %r880;
$L__BB462_61:
	@%p143 bra 	$L__BB462_63;
	shfl.sync.idx.b32	%r772|%p163, %r136, %r38, %r19, -1;
	mad.lo.s32 	%r880, %r772, %r1010, %r880;
$L__BB462_63:
	@%p144 bra 	$L__BB462_65;
	shfl.sync.idx.b32	%r773|%p165, %r136, %r39, %r19, -1;
	mad.lo.s32 	%r880, %r773, %r1009, %r880;
$L__BB462_65:
	@%p145 bra 	$L__BB462_67;
	shfl.sync.idx.b32	%r774|%p167, %r136, %r40, %r19, -1;
	mad.lo.s32 	%r880, %r774, %r1008, %r880;
$L__BB462_67:
	setp.lt.s32 	%p168, %r372, 6;
	@%p168 bra 	$L__BB462_69;
	shfl.sync.idx.b32	%r775|%p169, %r136, %r41, %r19, -1;
	mad.lo.s32 	%r880, %r775, %r1007, %r880;
$L__BB462_69:
	setp.lt.s32 	%p170, %r372, 7;
	@%p170 bra 	$L__BB462_71;
	shfl.sync.idx.b32	%r776|%p171, %r136, %r42, %r19, -1;
	mad.lo.s32 	%r880, %r776, %r1006, %r880;
$L__BB462_71:
	setp.lt.s32 	%p172, %r372, 8;
	@%p172 bra 	$L__BB462_73;
	shfl.sync.idx.b32	%r777|%p173, %r136, %r43, %r19, -1;
	mad.lo.s32 	%r880, %r777, %r1005, %r880;
$L__BB462_73:
	setp.lt.s32 	%p174, %r372, 9;
	@%p174 bra 	$L__BB462_75;
	shfl.sync.idx.b32	%r778|%p175, %r136, %r44, %r19, -1;
	mad.lo.s32 	%r880, %r778, %r1004, %r880;
$L__BB462_75:
	setp.lt.s32 	%p176, %r372, 10;
	@%p176 bra 	$L__BB462_77;
	shfl.sync.idx.b32	%r779|%p177, %r136, %r45, %r19, -1;
	mad.lo.s32 	%r880, %r779, %r1003, %r880;
$L__BB462_77:
	setp.lt.s32 	%p178, %r372, 11;
	@%p178 bra 	$L__BB462_79;
	shfl.sync.idx.b32	%r780|%p179, %r136, %r46, %r19, -1;
	mad.lo.s32 	%r880, %r780, %r1002, %r880;
$L__BB462_79:
	setp.lt.s32 	%p180, %r372, 12;
	@%p180 bra 	$L__BB462_81;
	shfl.sync.idx.b32	%r781|%p181, %r136, %r47, %r19, -1;
	mad.lo.s32 	%r880, %r781, %r1001, %r880;
$L__BB462_81:
	setp.lt.s32 	%p182, %r372, 13;
	@%p182 bra 	$L__BB462_83;
	shfl.sync.idx.b32	%r782|%p183, %r136, %r48, %r19, -1;
	mad.lo.s32 	%r880, %r782, %r1000, %r880;
$L__BB462_83:
	setp.lt.s32 	%p184, %r372, 14;
	@%p184 bra 	$L__BB462_85;
	shfl.sync.idx.b32	%r783|%p185, %r136, %r49, %r19, -1;
	mad.lo.s32 	%r880, %r783, %r999, %r880;
$L__BB462_85:
	setp.lt.s32 	%p186, %r372, 15;
	@%p186 bra 	$L__BB462_87;
	shfl.sync.idx.b32	%r784|%p187, %r136, %r50, %r19, -1;
	mad.lo.s32 	%r880, %r784, %r998, %r880;
$L__BB462_87:
	setp.lt.s32 	%p188, %r372, 16;
	@%p188 bra 	$L__BB462_89;
	shfl.sync.idx.b32	%r785|%p189, %r136, %r51, %r19, -1;
	mad.lo.s32 	%r880, %r785, %r997, %r880;
$L__BB462_89:
	mad.lo.s32 	%r786, %r878, %r9, %r99;
	shl.b32 	%r787, %r786, 2;
	mov.u32 	%r788, _ZZ9cuda_gemmIiLi256ELi4ELi1ELi64ELi16ELi16ELi32ELi1ELi0EEviiiPT_S1_S1_iiE3Csh;
	add.s32 	%r789, %r788, %r787;
	ld.shared.u32 	%r790, [%r789];
	add.s32 	%r791, %r790, %r880;
	st.shared.u32 	[%r789], %r791;
	add.s32 	%r878, %r878, %r14;
	setp.lt.s32 	%p190, %r878, %r18;
	@%p190 bra 	$L__BB462_57;
	bra.uni 	$L__BB462_55;
$L__BB462_90:
	setp.gt.u32 	%p35, %r372, 31;
	@%p35 bra 	$L__BB462_124;
	mov.b32 	%r963, 0;
$L__BB462_92:
	setp.eq.s32 	%p36, %r372, 0;
	add.s32 	%r279, %r963, %r11;
	mad.lo.s32 	%r280, %r279, %r372, %r17;
	@%p36 bra 	$L__BB462_94;
	add.s32 	%r486, %r280, %r16;
	shl.b32 	%r487, %r486, 2;
	mov.u32 	%r488, _ZZ9cuda_gemmIiLi256ELi4ELi1ELi64ELi16ELi16ELi32ELi1ELi0EEviiiPT_S1_S1_iiE3Ash;
	add.s32 	%r489, %r488, %r487;
	ld.shared.u32 	%r1012, [%r489];
$L__BB462_94:
	setp.lt.s32 	%p37, %r372, 2;
	@%p37 bra 	$L__BB462_96;
	add.s32 	%r490, %r11, 1;
	and.b32  	%r491, %r490, 15;
	add.s32 	%r492, %r280, %r491;
	shl.b32 	%r493, %r492, 2;
	mov.u32 	%r494, _ZZ9cuda_gemmIiLi256ELi4ELi1ELi64ELi16ELi16ELi32ELi1ELi0EEviiiPT_S1_S1_iiE3Ash;
	add.s32 	%r495, %r494, %r493;
	ld.shared.u32 	%r1011, [%r495];
$L__BB462_96:
	setp.lt.s32 	%p38, %r372, 3;
	@%p38 bra 	$L__BB462_98;
	add.s32 	%r496, %r280, %r27;
	shl.b32 	%r497, %r496, 2;
	mov.u32 	%r498, _ZZ9cuda_gemmIiLi256ELi4ELi1ELi64ELi16ELi16ELi32ELi1ELi0EEviiiPT_S1_S1_iiE3Ash;
	add.s32 	%r499, %r498, %r497;
	ld.shared.u32 	%r1010, [%r499];
$L__BB462_98:
	setp.lt.s32 	%p39, %r372, 4;
	@%p39 bra 	$L__BB462_100;
	add.s32 	%r500, %r280, %r28;
	shl.b32 	%r501, %r500, 2;
	mov.u32 	%r502, _ZZ9cuda_gemmIiLi256ELi4ELi1ELi64ELi16ELi16ELi32ELi1ELi0EEviiiPT_S1_S1_iiE3Ash;
	add.s32 	%r503, %r502, %r501;
	ld.shared.u32 	%r1009, [%r503];
$L__BB462_100:
	setp.lt.s32 	%p40, %r372, 5;
	@%p40 bra 	$L__BB462_102;
	add.s32 	%r504, %r11, 4;
	and.b32  	%r505, %r504, 15;
	add.s32 	%r506, %r280, %r505;
	shl.b32 	%r507, %r506, 2;
	mov.u32 	%r508, _ZZ9cuda_gemmIiLi256ELi4ELi1ELi64ELi16ELi16ELi32ELi1ELi0EEviiiPT_S1_S1_iiE3Ash;
	add.s32 	%r509, %r508, %r507;
	ld.shared.u32 	%r1008, [%r509];
$L__BB462_102:
	setp.lt.s32 	%p41, %r372, 6;
	@%p41 bra 	$L__BB462_104;
	add.s32 	%r510, %r11, 5;
	and.b32  	%r511, %r510, 15;
	add.s32 	%r512, %r280, %r511;
	shl.b32 	%r513, %r512, 2;
	mov.u32 	%r514, _ZZ9cuda_gemmIiLi256ELi4ELi1ELi64ELi16ELi16ELi32ELi1ELi0EEviiiPT_S1_S1_iiE3Ash;
	add.s32 	%r515, %r514, %r513;
	ld.shared.u32 	%r1007, [%r515];
$L__BB462_104:
	setp.lt.s32 	%p42, %r372, 7;
	@%p42 bra 	$L__BB462_106;
	add.s32 	%r516, %r11, 6;
	and.b32  	%r517, %r516, 15;
	add.s32 	%r518, %r280, %r517;
	shl.b32 	%r519, %r518, 2;
	mov.u32 	%r520, _ZZ9cuda_gemmIiLi256ELi4ELi1ELi64ELi16ELi16ELi32ELi1ELi0EEviiiPT_S1_S1_iiE3Ash;
	add.s32 	%r521, %r520, %r519;
	ld.shared.u32 	%r1006, [%r521];
$L__BB462_106:
	setp.lt.s32 	%p43, %r372, 8;
	@%p43 bra 	$L__BB462_108;
	add.s32 	%r522, %r11, 7;
	and.b32  	%r523, %r522, 15;
	add.s32 	%r524, %r280, %r523;
	shl.b32 	%r525, %r524, 2;
	mov.u32 	%r526, _ZZ9cuda_gemmIiLi256ELi4ELi1ELi64ELi16ELi16ELi32ELi1ELi0EEviiiPT_S1_S1_iiE3Ash;
	add.s32 	%r527, %r526, %r525;
	ld.shared.u32 	%r1005, [%r527];
$L__BB462_108:
	setp.lt.s32 	%p44, %r372, 9;
	@%p44 bra 	$L__BB462_110;
	xor.b32  	%r528, %r16, 8;
	add.s32 	%r529, %r280, %r528;
	shl.b32 	%r530, %r529, 2;
	mov.u32 	%r531, _ZZ9cuda_gemmIiLi256ELi4ELi1ELi64ELi16ELi16ELi32ELi1ELi0EEviiiPT_S1_S1_iiE3Ash;
	add.s32 	%r532, %r531, %r530;
	ld.shared.u32 	%r1004, [%r532];
$L__BB462_110:
	setp.lt.s32 	%p45, %r372, 10;
	@%p45 bra 	$L__BB462_112;
	add.s32 	%r533, %r280, %r29;
	shl.b32 	%r534, %r533, 2;
	mov.u32 	%r535, _ZZ9cuda_gemmIiLi256ELi4ELi1ELi64ELi16ELi16ELi32ELi1ELi0EEviiiPT_S1_S1_iiE3Ash;
	add.s32 	%r536, %r535, %r534;
	ld.shared.u32 	%r1003, [%r536];
$L__BB462_112:
	setp.lt.s32 	%p46, %r372, 11;
	@%p46 bra 	$L__BB462_114;
	add.s32 	%r537, %r280, %r30;
	shl.b32 	%r538, %r537, 2;
	mov.u32 	%r539, _ZZ9cuda_gemmIiLi256ELi4ELi1ELi64ELi16ELi16ELi32ELi1ELi0EEviiiPT_S1_S1_iiE3Ash;
	add.s32 	%r540, %r539, %r538;
	ld.shared.u32 	%r1002, [%r540];
$L__BB462_114:
	setp.lt.s32 	%p47, %r372, 12;
	@%p47 bra 	$L__BB462_116;
	add.s32 	%r541, %r280, %r31;
	shl.b32 	%r542, %r541, 2;
	mov.u32 	%r543, _ZZ9cuda_gemmIiLi256ELi4ELi1ELi64ELi16ELi16ELi32ELi1ELi0EEviiiPT_S1_S1_iiE3Ash;
	add.s32 	%r544, %r543, %r542;
	ld.shared.u32 	%r1001, [%r544];
$L__BB462_116:
	setp.lt.s32 	%p48, %r372, 13;
	@%p48 bra 	$L__BB462_118;
	add.s32 	%r545, %r280, %r32;
	shl.b32 	%r546, %r545, 2;
	mov.u32 	%r547, _ZZ9cuda_gemmIiLi256ELi4ELi1ELi64ELi16ELi16ELi32ELi1ELi0EEviiiPT_S1_S1_iiE3Ash;
	add.s32 	%r548, %r547, %r546;
	ld.shared.u32 	%r1000, [%r548];
$L__BB462_118:
	setp.lt.s32 	%p49, %r372, 14;
	@%p49 bra 	$L__BB462_120;
	add.s32 	%r549, %r280, %r33;
	shl.b32 	%r550, %r549, 2;
	mov.u32 	%r551, _ZZ9cuda_gemmIiLi256ELi4ELi1ELi64ELi16ELi16ELi32ELi1ELi0EEviiiPT_S1_S1_iiE3Ash;
	add.s32 	%r552, %r551, %r550;
	ld.shared.u32 	%r999, [%r552];
$L__BB462_120:
	setp.lt.s32 	%p50, %r372, 15;
	@%p50 bra 	$L__BB462_122;
	add.s32 	%r553, %r280, %r34;
	shl.b32 	%r554, %r553, 2;
	mov.u32 	%r555, _ZZ9cuda_gemmIiLi256ELi4ELi1ELi64ELi16ELi16ELi32ELi1ELi0EEviiiPT_S1_S1_iiE3Ash;
	add.s32 	%r556, %r555, %r554;
	ld.shared.u32 	%r998, [%r556];
$L__BB462_122:
	setp.lt.s32 	%p51, %r372, 16;
	@%p51 bra 	$L__BB462_197;
	add.s32 	%r557, %r280, %r35;
	shl.b32 	%r558, %r557, 2;
	mov.u32 	%r559, _ZZ9cuda_gemmIiLi256ELi4ELi1ELi64ELi16ELi16ELi32ELi1ELi0EEviiiPT_S1_S1_iiE3Ash;
	add.s32 	%r560, %r559, %r558;
	ld.shared.u32 	%r997, [%r560];
	bra.uni 	$L__BB462_197;
$L__BB462_124:
	mov.b32 	%r911, 0;
$L__BB462_125:
	setp.lt.s32 	%p87, %r372, 1;
	add.s32 	%r187, %r911, %r11;
	mad.lo.s32 	%r188, %r187, %r372, %r17;
	@%p87 bra 	$L__BB462_127;
	add.s32 	%r587, %r188, %r16;
	shl.b32 	%r588, %r587, 2;
	mov.u32 	%r589, _ZZ9cuda_gemmIiLi256ELi4ELi1ELi64ELi16ELi16ELi32ELi1ELi0EEviiiPT_S1_S1_iiE3Ash;
	add.s32 	%r590, %r589, %r588;
	ld.shared.u32 	%r1012, [%r590];
$L__BB462_127:
	setp.lt.s32 	%p88, %r372, 2;
	@%p88 bra 	$L__BB462_129;
	add.s32 	%r591, %r11, 1;
	and.b32  	%r592, %r591, 15;
	add.s32 	%r593, %r188, %r592;
	shl.b32 	%r594, %r593, 2;
	mov.u32 	%r595, _ZZ9cuda_gemmIiLi256ELi4ELi1ELi64ELi16ELi16ELi32ELi1ELi0EEviiiPT_S1_S1_iiE3Ash;
	add.s32 	%r596, %r595, %r594;
	ld.shared.u32 	%r1011, [%r596];
$L__BB462_129:
	setp.lt.s32 	%p89, %r372, 3;
	@%p89 bra 	$L__BB462_131;
	add.s32 	%r597, %r188, %r27;
	shl.b32 	%r598, %r597, 2;
	mov.u32 	%r599, _ZZ9cuda_gemmIiLi256ELi4ELi1ELi64ELi16ELi16ELi32ELi1ELi0EEviiiPT_S1_S1_iiE3Ash;
	add.s32 	%r600, %r599, %r598;
	ld.shared.u32 	%r1010, [%r600];
$L__BB462_131:
	setp.lt.s32 	%p90, %r372, 4;
	@%p90 bra 	$L__BB462_133;
	add.s32 	%r601, %r188, %r28;
	shl.b32 	%r602, %r601, 2;
	mov.u32 	%r603, _ZZ9cuda_gemmIiLi256ELi4ELi1ELi64ELi16ELi16ELi32ELi1ELi0EEviiiPT_S1_S1_iiE3Ash;
	add.s32 	%r604, %r603, %r602;
	ld.shared.u32 	%r1009, [%r604];
$L__BB462_133:
	setp.lt.s32 	%p91, %r372, 5;
	@%p91 bra 	$L__BB462_135;
	add.s32 	%r605, %r11, 4;
	and.b32  	%r606, %r605, 15;
	add.s32 	%r607, %r188, %r606;
	shl.b32 	%r608, %r607, 2;
	mov.u32 	%r609, _ZZ9cuda_gemmIiLi256ELi4ELi1ELi64ELi16ELi16ELi32ELi1ELi0EEviiiPT_S1_S1_iiE3Ash;
	add.s32 	%r610, %r609, %r608;
	ld.shared.u32 	%r1008, [%r610];
$L__BB462_135:
	setp.lt.s32 	%p92, %r372, 6;
	@%p92 bra 	$L__BB462_137;
	add.s32 	%r611, %r11, 5;
	and.b32  	%r612, %r611, 15;
	add.s32 	%r613, %r188, %r612;
	shl.b32 	%r614, %r613, 2;
	mov.u32 	%r615, _ZZ9cuda_gemmIiLi256ELi4ELi1ELi64ELi16ELi16ELi32ELi1ELi0EEviiiPT_S1_S1_iiE3Ash;
	add.s32 	%r616, %r615, %r614;
	ld.shared.u32 	%r1007, [%r616];
$L__BB462_137:
	setp.lt.s32 	%p93, %r372, 7;
	@%p93 bra 	$L__BB462_139;
	add.s32 	%r617, %r11, 6;
	and.b32  	%r618, %r617, 15;
	add.s32 	%r619, %r188, %r618;
	shl.b32 	%r620, %r619, 2;
	mov.u32 	%r621, _ZZ9cuda_gemmIiLi256ELi4ELi1ELi64ELi16ELi16ELi32ELi1ELi0EEviiiPT_S1_S1_iiE3Ash;
	add.s32 	%r622, %r621, %r620;
	ld.shared.u32 	%r1006, [%r622];
$L__BB462_139:
	setp.lt.s32 	%p94, %r372, 8;
	@%p94 bra 	$L__BB462_141;
	add.s32 	%r623, %r11, 7;
	and.b32  	%r624, %r623, 15;
	add.s32 	%r625, %r188, %r624;
	shl.b32 	%r626, %r625, 2;
	mov.u32 	%r627, _ZZ9cuda_gemmIiLi256ELi4ELi1ELi64ELi16ELi16ELi32ELi1ELi0EEviiiPT_S1_S1_iiE3Ash;
	add.s32 	%r628, %r627, %r626;
	ld.shared.u32 	%r1005, [%r628];
$L__BB462_141:
	setp.lt.s32 	%p95, %r372, 9;
	@%p95 bra 	$L__BB462_143;
	xor.b32  	%r629, %r16, 8;
	add.s32 	%r630, %r188, %r629;
	shl.b32 	%r631, %r630, 2;
	mov.u32 	%r632, _ZZ9cuda_gemmIiLi256ELi4ELi1ELi64ELi16ELi16ELi32ELi1ELi0EEviiiPT_S1_S1_iiE3Ash;
	add.s32 	%r633, %r632, %r631;
	ld.shared.u32 	%r1004, [%r633];
$L__BB462_143:
	setp.lt.s32 	%p96, %r372, 10;
	@%p96 bra 	$L__BB462_145;
	add.s32 	%r634, %r188, %r29;
	shl.b32 	%r635, %r634, 2;
	mov.u32 	%r636, _ZZ9cuda_gemmIiLi256ELi4ELi1ELi64ELi16ELi16ELi32ELi1ELi0EEviiiPT_S1_S1_iiE3Ash;
	add.s32 	%r637, %r636, %r635;
	ld.shared.u32 	%r1003, [%r637];
$L__BB462_145:
	setp.lt.s32 	%p97, %r372, 11;
	@%p97 bra 	$L__BB462_147;
	add.s32 	%r638, %r188, %r30;
	shl.b32 	%r639, %r638, 2;
	mov.u32 	%r640, _ZZ9cuda_gemmIiLi256ELi4ELi1ELi64ELi16ELi16ELi32ELi1ELi0EEviiiPT_S1_S1_iiE3Ash;
	add.s32 	%r641, %r640, %r639;
	ld.shared.u32 	%r1002, [%r641];
$L__BB462_147:
	setp.lt.s32 	%p98, %r372, 12;
	@%p98 bra 	$L__BB462_149;
	add.s32 	%r642, %r188, %r31;
	shl.b32 	%r643, %r642, 2;
	mov.u32 	%r644, _ZZ9cuda_gemmIiLi256ELi4ELi1ELi64ELi16ELi16ELi32ELi1ELi0EEviiiPT_S1_S1_iiE3Ash;
	add.s32 	%r645, %r644, %r643;
	ld.shared.u32 	%r1001, [%r645];
$L__BB462_149:
	setp.lt.s32 	%p99, %r372, 13;
	@%p99 bra 	$L__BB462_151;
	add.s32 	%r646, %r188, %r32;
	shl.b32 	%r647, %r646, 2;
	mov.u32 	%r648, _ZZ9cuda_gemmIiLi256ELi4ELi1ELi64ELi16ELi16ELi32ELi1ELi0EEviiiPT_S1_S1_iiE3Ash;
	add.s32 	%r649, %r648, %r647;
	ld.shared.u32 	%r1000, [%r649];
$L__BB462_151:
	setp.lt.s32 	%p100, %r372, 14;
	@%p100 bra 	$L__BB462_153;
	add.s32 	%r650, %r188, %r33;
	shl.b32 	%r651, %r650, 2;
	mov.u32 	%r652, _ZZ9cuda_gemmIiLi256ELi4ELi1ELi64ELi16ELi16ELi32ELi1ELi0EEviiiPT_S1_S1_iiE3Ash;
	add.s32 	%r653, %r652, %r651;
	ld.shared.u32 	%r999, [%r653];
$L__BB462_153:
	setp.lt.s32 	%p101, %r372, 15;
	@%p101 bra 	$L__BB462_155;
	add.s32 	%r654, %r188, %r34;
	shl.b32 	%r655, %r654, 2;
	mov.u32 	%r656, _ZZ9cuda_gemmIiLi256ELi4ELi1ELi64ELi16ELi16ELi32ELi1ELi0EEviiiPT_S1_S1_iiE3Ash;
	add.s32 	%r657, %r656, %r655;
	ld.shared.u32 	%r998, [%r657];
$L__BB462_155:
	setp.lt.s32 	%p102, %r372, 16;
	@%p102 bra 	$L__BB462_157;
	add.s32 	%r658, %r188, %r35;
	shl.b32 	%r659, %r658, 2;
	mov.u32 	%r660, _ZZ9cuda_gemmIiLi256ELi4ELi1ELi64ELi16ELi16ELi32ELi1ELi0EEviiiPT_S1_S1_iiE3Ash;
	add.s32 	%r661, %r660, %r659;
	ld.shared.u32 	%r997, [%r661];
$L__BB462_157:
	setp.lt.s32 	%p103, %r12, %r18;
	@%p103 bra 	$L__BB462_159;
$L__BB462_158:
	add.s32 	%r911, %r911, %r10;
	setp.lt.s32 	%p140, %r911, %r9;
	@%p140 bra 	$L__BB462_125;
	bra.uni 	$L__BB462_233;
$L__BB462_159:
	rem.s32 	%r662, %r2, %r372;
	shl.b32 	%r663, %r662, 2;
	mov.u32 	%r664, _ZZ9cuda_gemmIiLi256ELi4ELi1ELi64ELi16ELi16ELi32ELi1ELi0EEviiiPT_S1_S1_iiE11kron_fac_sh;
	add.s32 	%r222, %r664, %r663;
	mov.u32 	%r928, %r12;
$L__BB462_160:
	mad.lo.s32 	%r666, %r928, 68, %r222;
	ld.shared.u32 	%r224, [%r666];
	mov.b32 	%r930, 0;
	@%p87 bra 	$L__BB462_162;
	shfl.sync.idx.b32	%r667|%p105, %r224, %r36, %r19, -1;
	mul.lo.s32 	%r930, %r667, %r1012;
$L__BB462_162:
	@%p88 bra 	$L__BB462_164;
	shfl.sync.idx.b32	%r668|%p107, %r224, %r37, %r19, -1;
	mad.lo.s32 	%r930, %r668, %r1011, %r930;
$L__BB462_164:
	@%p89 bra 	$L__BB462_166;
	shfl.sync.idx.b32	%r669|%p109, %r224, %r38, %r19, -1;
	mad.lo.s32 	%r930, %r669, %r1010, %r930;
$L__BB462_166:
	@%p90 bra 	$L__BB462_168;
	shfl.sync.idx.b32	%r670|%p111, %r224, %r39, %r19, -1;
	mad.lo.s32 	%r930, %r670, %r1009, %r930;
$L__BB462_168:
	setp.lt.s32 	%p112, %r372, 5;
	@%p112 bra 	$L__BB462_170;
	shfl.sync.idx.b32	%r671|%p113, %r224, %r40, %r19, -1;
	mad.lo.s32 	%r930, %r671, %r1008, %r930;
$L__BB462_170:
	setp.lt.s32 	%p114, %r372, 6;
	@%p114 bra 	$L__BB462_172;
	shfl.sync.idx.b32	%r672|%p115, %r224, %r41, %r19, -1;
	mad.lo.s32 	%r930, %r672, %r1007, %r930;
$L__BB462_172:
	setp.lt.s32 	%p116, %r372, 7;
	@%p116 bra 	$L__BB462_174;
	shfl.sync.idx.b32	%r673|%p117, %r224, %r42, %r19, -1;
	mad.lo.s32 	%r930, %r673, %r1006, %r930;
$L__BB462_174:
	setp.lt.s32 	%p118, %r372, 8;
	@%p118 bra 	$L__BB462_176;
	shfl.sync.idx.b32	%r674|%p119, %r224, %r43, %r19, -1;
	mad.lo.s32 	%r930, %r674, %r1005, %r930;
$L__BB462_176:
	setp.lt.s32 	%p120, %r372, 9;
	@%p120 bra 	$L__BB462_178;
	shfl.sync.idx.b32	%r675|%p121, %r224, %r44, %r19, -1;
	mad.lo.s32 	%r930, %r675, %r1004, %r930;
$L__BB462_178:
	setp.lt.s32 	%p122, %r372, 10;
	@%p122 bra 	$L__BB462_180;
	shfl.sync.idx.b32	%r676|%p123, %r224, %r45, %r19, -1;
	mad.lo.s32 	%r930, %r676, %r1003, %r930;
$L__BB462_180:
	setp.lt.s32 	%p124, %r372, 11;
	@%p124 bra 	$L__BB462_182;
	shfl.sync.idx.b32	%r677|%p125, %r224, %r46, %r19, -1;
	mad.lo.s32 	%r930, %r677, %r1002, %r930;
$L__BB462_182:
	setp.lt.s32 	%p126, %r372, 12;
	@%p126 bra 	$L__BB462_184;
	shfl.sync.idx.b32	%r678|%p127, %r224, %r47, %r19, -1;
	mad.lo.s32 	%r930, %r678, %r1001, %r930;
$L__BB462_184:
	setp.lt.s32 	%p128, %r372, 13;
	@%p128 bra 	$L__BB462_186;
	shfl.sync.idx.b32	%r679|%p129, %r224, %r48, %r19, -1;
	mad.lo.s32 	%r930, %r679, %r1000, %r930;
$L__BB462_186:
	setp.lt.s32 	%p130, %r372, 14;
	@%p130 bra 	$L__BB462_188;
	shfl.sync.idx.b32	%r680|%p131, %r224, %r49, %r19, -1;
	mad.lo.s32 	%r930, %r680, %r999, %r930;
$L__BB462_188:
	setp.lt.s32 	%p132, %r372, 15;
	@%p132 bra 	$L__BB462_190;
	shfl.sync.idx.b32	%r681|%p133, %r224, %r50, %r19, -1;
	mad.lo.s32 	%r930, %r681, %r998, %r930;
$L__BB462_190:
	setp.lt.s32 	%p134, %r372, 16;
	@%p134 bra 	$L__BB462_192;
	shfl.sync.idx.b32	%r682|%p135, %r224, %r51, %r19, -1;
	mad.lo.s32 	%r930, %r682, %r997, %r930;
$L__BB462_192:
	mov.u32 	%r944, %r3;
$L__BB462_193:
	shr.u32 	%r258, %r944, 1;
	shfl.sync.down.b32	%r683|%p136, %r930, %r258, %r20, -1;
	add.s32 	%r930, %r683, %r930;
	setp.gt.u32 	%p137, %r944, 3;
	mov.u32 	%r944, %r258;
	@%p137 bra 	$L__BB462_193;
	rem.u32 	%r684, %r2, %r4;
	setp.eq.s32 	%p138, %r684, 0;
	@%p138 bra 	$L__BB462_195;
	bra.uni 	$L__BB462_196;
$L__BB462_195:
	mad.lo.s32 	%r685, %r928, %r9, %r187;
	shl.b32 	%r686, %r685, 2;
	mov.u32 	%r687, _ZZ9cuda_gemmIiLi256ELi4ELi1ELi64ELi16ELi16ELi32ELi1ELi0EEviiiPT_S1_S1_iiE3Csh;
	add.s32 	%r688, %r687, %r686;
	st.shared.u32 	[%r688], %r930;
$L__BB462_196:
	add.s32 	%r928, %r928, %r14;
	setp.lt.s32 	%p139, %r928, %r18;
	@%p139 bra 	$L__BB462_160;
	bra.uni 	$L__BB462_158;
$L__BB462_197:
	setp.lt.s32 	%p52, %r12, %r18;
	@%p52 bra 	$L__BB462_198;
	bra.uni 	$L__BB462_232;
$L__BB462_198:
	rem.u32 	%r561, %r2, %r372;
	shl.b32 	%r562, %r561, 2;
	mov.u32 	%r563, _ZZ9cuda_gemmIiLi256ELi4ELi1ELi64ELi16ELi16ELi32ELi1ELi0EEviiiPT_S1_S1_iiE11kron_fac_sh;
	add.s32 	%r281, %r563, %r562;
	mov.u32 	%r980, %r12;
$L__BB462_199:
	mad.lo.s32 	%r565, %r980, 68, %r281;
	ld.shared.u32 	%r315, [%r565];
	mov.b32 	%r982, 0;
	@%p36 bra 	$L__BB462_201;
	shfl.sync.idx.b32	%r566|%p54, %r315, %r36, %r19, -1;
	mul.lo.s32 	%r982, %r566, %r1012;
$L__BB462_201:
	@%p37 bra 	$L__BB462_203;
	shfl.sync.idx.b32	%r567|%p56, %r315, %r37, %r19, -1;
	mad.lo.s32 	%r982, %r567, %r1011, %r982;
$L__BB462_203:
	@%p38 bra 	$L__BB462_205;
	shfl.sync.idx.b32	%r568|%p58, %r315, %r38, %r19, -1;
	mad.lo.s32 	%r982, %r568, %r1010, %r982;
$L__BB462_205:
	@%p39 bra 	$L__BB462_207;
	shfl.sync.idx.b32	%r569|%p60, %r315, %r39, %r19, -1;
	mad.lo.s32 	%r982, %r569, %r1009, %r982;
$L__BB462_207:
	@%p40 bra 	$L__BB462_209;
	shfl.sync.idx.b32	%r570|%p62, %r315, %r40, %r19, -1;
	mad.lo.s32 	%r982, %r570, %r1008, %r982;
$L__BB462_209:
	setp.lt.s32 	%p63, %r372, 6;
	@%p63 bra 	$L__BB462_211;
	shfl.sync.idx.b32	%r571|%p64, %r315, %r41, %r19, -1;
	mad.lo.s32 	%r982, %r571, %r1007, %r982;
$L__BB462_211:
	setp.lt.s32 	%p65, %r372, 7;
	@%p65 bra 	$L__BB462_213;
	shfl.sync.idx.b32	%r572|%p66, %r315, %r42, %r19, -1;
	mad.lo.s32 	%r982, %r572, %r1006, %r982;
$L__BB462_213:
	setp.lt.s32 	%p67, %r372, 8;
	@%p67 bra 	$L__BB462_215;
	shfl.sync.idx.b32	%r573|%p68, %r315, %r43, %r19, -1;
	mad.lo.s32 	%r982, %r573, %r1005, %r982;
$L__BB462_215:
	setp.lt.s32 	%p69, %r372, 9;
	@%p69 bra 	$L__BB462_217;
	shfl.sync.idx.b32	%r574|%p70, %r315, %r44, %r19, -1;
	mad.lo.s32 	%r982, %r574, %r1004, %r982;
$L__BB462_217:
	setp.lt.s32 	%p71, %r372, 10;
	@%p71 bra 	$L__BB462_219;
	shfl.sync.idx.b32	%r575|%p72, %r315, %r45, %r19, -1;
	mad.lo.s32 	%r982, %r575, %r1003, %r982;
$L__BB462_219:
	setp.lt.s32 	%p73, %r372, 11;
	@%p73 bra 	$L__BB462_221;
	shfl.sync.idx.b32	%r576|%p74, %r315, %r46, %r19, -1;
	mad.lo.s32 	%r982, %r576, %r1002, %r982;
$L__BB462_221:
	setp.lt.s32 	%p75, %r372, 12;
	@%p75 bra 	$L__BB462_223;
	shfl.sync.idx.b32	%r577|%p76, %r315, %r47, %r19, -1;
	mad.lo.s32 	%r982, %r577, %r1001, %r982;
$L__BB462_223:
	setp.lt.s32 	%p77, %r372, 13;
	@%p77 bra 	$L__BB462_225;
	shfl.sync.idx.b32	%r578|%p78, %r315, %r48, %r19, -1;
	mad.lo.s32 	%r982, %r578, %r1000, %r982;
$L__BB462_225:
	setp.lt.s32 	%p79, %r372, 14;
	@%p79 bra 	$L__BB462_227;
	shfl.sync.idx.b32	%r579|%p80, %r315, %r49, %r19, -1;
	mad.lo.s32 	%r982, %r579, %r999, %r982;
$L__BB462_227:
	setp.lt.s32 	%p81, %r372, 15;
	@%p81 bra 	$L__BB462_229;
	shfl.sync.idx.b32	%r580|%p82, %r315, %r50, %r19, -1;
	mad.lo.s32 	%r982, %r580, %r998, %r982;
$L__BB462_229:
	setp.lt.s32 	%p83, %r372, 16;
	@%p83 bra 	$L__BB462_231;
	shfl.sync.idx.b32	%r581|%p84, %r315, %r51, %r19, -1;
	mad.lo.s32 	%r982, %r581, %r997, %r982;
$L__BB462_231:
	mad.lo.s32 	%r582, %r980, %r9, %r279;
	shl.b32 	%r583, %r582, 2;
	mov.u32 	%r584, _ZZ9cuda_gemmIiLi256ELi4ELi1ELi64ELi16ELi16ELi32ELi1ELi0EEviiiPT_S1_S1_iiE3Csh;
	add.s32 	%r585, %r584, %r583;
	st.shared.u32 	[%r585], %r982;
	add.s32 	%r980, %r980, %r14;
	setp.lt.s32 	%p85, %r980, %r18;
	@%p85 bra 	$L__BB462_199;
$L__BB462_232:
	add.s32 	%r963, %r963, %r10;
	setp.lt.s32 	%p86, %r963, %r9;
	@%p86 bra 	$L__BB462_92;
$L__BB462_233:
	bar.sync 	0;
	@%p22 bra 	$L__BB462_240;
	setp.eq.s32 	%p193, %r23, 0;
	shl.b32 	%r366, %r838, 6;
	mov.u32 	%r1013, %r1;
	@%p193 bra 	$L__BB462_238;
	setp.eq.s32 	%p194, %r23, 1;
	add.s32 	%r792, %r366, %r1;
	shl.b32 	%r793, %r1, 2;
	mov.u32 	%r794, _ZZ9cuda_gemmIiLi256ELi4ELi1ELi64ELi16ELi16ELi32ELi1ELi0EEviiiPT_S1_S1_iiE3Csh;
	add.s32 	%r795, %r794, %r793;
	ld.shared.u32 	%r796, [%r795];
	mul.wide.s32 	%rd25, %r792, 4;
	add.s64 	%rd6, %rd2, %rd25;
	st.global.u32 	[%rd6], %r796;
	mov.u32 	%r1013, %r21;
	@%p194 bra 	$L__BB462_238;
	setp.eq.s32 	%p195, %r23, 2;
	add.s32 	%r800, %r795, %r24;
	ld.shared.u32 	%r801, [%r800];
	cvt.u64.u32 	%rd26, %r24;
	add.s64 	%rd7, %rd6, %rd26;
	st.global.u32 	[%rd7], %r801;
	mov.u32 	%r1013, %r25;
	@%p195 bra 	$L__BB462_238;
	shl.b32 	%r802, %r1, 2;
	mov.u32 	%r803, _ZZ9cuda_gemmIiLi256ELi4ELi1ELi64ELi16ELi16ELi32ELi1ELi0EEviiiPT_S1_S1_iiE3Csh;
	add.s32 	%r804, %r803, %r802;
	add.s32 	%r805, %r804, %r24;
	add.s32 	%r806, %r805, %r24;
	ld.shared.u32 	%r807, [%r806];
	add.s64 	%rd28, %rd7, %rd26;
	st.global.u32 	[%rd28], %r807;
	mov.u32 	%r1013, %r26;
$L__BB462_238:
	setp.lt.u32 	%p196, %r22, 3;
	@%p196 bra 	$L__BB462_240;
$L__BB462_239:
	add.s32 	%r808, %r366, %r1013;
	shl.b32 	%r809, %r1013, 2;
	mov.u32 	%r810, _ZZ9cuda_gemmIiLi256ELi4ELi1ELi64ELi16ELi16ELi32ELi1ELi0EEviiiPT_S1_S1_iiE3Csh;
	add.s32 	%r811, %r810, %r809;
	ld.shared.u32 	%r812, [%r811];
	mul.wide.s32 	%rd29, %r808, 4;
	add.s64 	%rd30, %rd2, %rd29;
	st.global.u32 	[%rd30], %r812;
	add.s32 	%r813, %r811, %r24;
	ld.shared.u32 	%r814, [%r813];
	add.s64 	%rd32, %rd30, %rd14;
	st.global.u32 	[%rd32], %r814;
	add.s32 	%r815, %r813, %r24;
	ld.shared.u32 	%r816, [%r815];
	add.s64 	%rd33, %rd32, %rd14;
	st.global.u32 	[%rd33], %r816;
	add.s32 	%r817, %r815, %r24;
	ld.shared.u32 	%r818, [%r817];
	add.s64 	%rd34, %rd33, %rd14;
	st.global.u32 	[%rd34], %r818;
	add.s32 	%r1013, %r24, %r1013;
	setp.lt.u32 	%p197, %r1013, 64;
	@%p197 bra 	$L__BB462_239;
$L__BB462_240:
	mov.u32 	%r819, %nctaid.y;
	add.s32 	%r838, %r838, %r819;
	shl.b32 	%r820, %r819, 2;
	setp.lt.u32 	%p198, %r838, %r820;
	@%p198 bra 	$L__BB462_5;
$L__BB462_241:
	ret;

}
	// .globl	_Z9cuda_gemmIiLi256ELi4ELi1ELi64ELi16ELi16ELi32ELi1ELi1EEviiiPT_S1_S1_ii
.visible .entry _Z9cuda_gemmIiLi256ELi4ELi1ELi64ELi16ELi16ELi32ELi1ELi1EEviiiPT_S1_S1_ii(
	.param .u32 _Z9cuda_gemmIiLi256ELi4ELi1ELi64ELi16ELi16ELi32ELi1ELi1EEviiiPT_S1_S1_ii_param_0,
	.param .u32 _Z9cuda_gemmIiLi256ELi4ELi1ELi64ELi16ELi16ELi32ELi1ELi1EEviiiPT_S1_S1_ii_param_1,
	.param .u32 _Z9cuda_gemmIiLi256ELi4ELi1ELi64ELi16ELi16ELi32ELi1ELi1EEviiiPT_S1_S1_ii_param_2,
	.param .u64 .ptr .align 1 _Z9cuda_gemmIiLi256ELi4ELi1ELi64ELi16ELi16ELi32ELi1ELi1EEviiiPT_S1_S1_ii_param_3,
	.param .u64 .ptr .align 1 _Z9cuda_gemmIiLi256ELi4ELi1ELi64ELi16ELi16ELi32ELi1ELi1EEviiiPT_S1_S1_ii_param_4,
	.param .u64 .ptr .align 1 _Z9cuda_gemmIiLi256ELi4ELi1ELi64ELi16ELi16ELi32ELi1ELi1EEviiiPT_S1_S1_ii_param_5,
	.param .u32 _Z9cuda_gemmIiLi256ELi4ELi1ELi64ELi16ELi16ELi32ELi1ELi1EEviiiPT_S1_S1_ii_param_6,
	.param .u32 _Z9cuda_gemmIiLi256ELi4ELi1ELi64ELi16ELi16ELi32ELi1ELi1EEviiiPT_S1_S1_ii_param_7
)
.maxntid 256
{
	.reg .pred 	%p<44>;
	.reg .b32 	%r<251>;
	.reg .b64 	%rd<46>;
	// demoted variable
	.shared .align 128 .b8 _ZZ9cuda_gemmIiLi256ELi4ELi1ELi64ELi16ELi16ELi32ELi1ELi1EEviiiPT_S1_S1_iiE11kron_fac_sh[1088];
	// demoted variable
	.shared .align 128 .b8 _ZZ9cuda_gemmIiLi256ELi4ELi1ELi64ELi16ELi16ELi32ELi1ELi1EEviiiPT_S1_S1_iiE3Ash[256];
	// demoted variable
	.shared .align 128 .b8 _ZZ9cuda_gemmIiLi256ELi4ELi1ELi64ELi16ELi16ELi32ELi1ELi1EEviiiPT_S1_S1_iiE3Csh[256];
	ld.param.u64 	%rd11, [_Z9cuda_gemmIiLi256ELi4ELi1ELi64ELi16ELi16ELi32ELi1ELi1EEviiiPT_S1_S1_ii_param_3];
	ld.param.u64 	%rd12, [_Z9cuda_gemmIiLi256ELi4ELi1ELi64ELi16ELi16ELi32ELi1ELi1EEviiiPT_S1_S1_ii_param_4];
	ld.param.u64 	%rd13, [_Z9cuda_gemmIiLi256ELi4ELi1ELi64ELi16ELi16ELi32ELi1ELi1EEviiiPT_S1_S1_ii_param_5];
	cvta.to.global.u64 	%rd1, %rd12;
	cvta.to.global.u64 	%rd2, %rd11;
	cvta.to.global.u64 	%rd3, %rd13;
	mov.u32 	%r1, %tid.x;
	mov.u32 	%r2, %ntid.x;
	add.s32 	%r3, %r1, %r2;
	max.u32 	%r82, %r3, 256;
	setp.lt.u32 	%p1, %r3, 256;
	selp.u32 	%r83, 1, 0, %p1;
	add.s32 	%r84, %r3, %r83;
	sub.s32 	%r85, %r82, %r84;
	div.u32 	%r86, %r85, %r2;
	add.s32 	%r4, %r86, %r83;
	and.b32  	%r87, %r4, 3;
	setp.eq.s32 	%p2, %r87, 3;
	mov.u32 	%r239, %r1;
	@%p2 bra 	$L__BB463_3;
	add.s32 	%r89, %r4, 1;
	and.b32  	%r5, %r89, 3;
	mov.b32 	%r238, 0;
	mov.u32 	%r239, %r1;
$L__BB463_2:
	.pragma "nounroll";
	mul.wide.u32 	%rd14, %r239, 4;
	add.s64 	%rd15, %rd1, %rd14;
	ld.global.u32 	%r90, [%rd15];
	and.b32  	%r91, %r239, 15;
	mov.u32 	%r92, _ZZ9cuda_gemmIiLi256ELi4ELi1ELi64ELi16ELi16ELi32ELi1ELi1EEviiiPT_S1_S1_iiE11kron_fac_sh;
	mad.lo.s32 	%r93, %r91, 68, %r92;
	shr.u32 	%r94, %r239, 2;
	and.b32  	%r95, %r94, 1073741820;
	add.s32 	%r96, %r93, %r95;
	st.shared.u32 	[%r96], %r90;
	add.s32 	%r239, %r239, %r2;
	add.s32 	%r238, %r238, 1;
	setp.ne.s32 	%p3, %r238, %r5;
	@%p3 bra 	$L__BB463_2;
$L__BB463_3:
	setp.lt.u32 	%p4, %r4, 3;
	@%p4 bra 	$L__BB463_6;
	mov.u32 	%r99, _ZZ9cuda_gemmIiLi256ELi4ELi1ELi64ELi16ELi16ELi32ELi1ELi1EEviiiPT_S1_S1_iiE11kron_fac_sh;
$L__BB463_5:
	mul.wide.u32 	%rd16, %r239, 4;
	add.s64 	%rd17, %rd1, %rd16;
	ld.global.u32 	%r97, [%rd17];
	and.b32  	%r98, %r239, 15;
	mad.lo.s32 	%r100, %r98, 68, %r99;
	shr.u32 	%r101, %r239, 2;
	and.b32  	%r102, %r101, 1073741820;
	add.s32 	%r103, %r100, %r102;
	st.shared.u32 	[%r103], %r97;
	add.s32 	%r104, %r239, %r2;
	mul.wide.u32 	%rd18, %r104, 4;
	add.s64 	%rd19, %rd1, %rd18;
	ld.global.u32 	%r105, [%rd19];
	and.b32  	%r106, %r104, 15;
	mad.lo.s32 	%r107, %r106, 68, %r99;
	shr.u32 	%r108, %r104, 2;
	and.b32  	%r109, %r108, 1073741820;
	add.s32 	%r110, %r107, %r109;
	st.shared.u32 	[%r110], %r105;
	add.s32 	%r111, %r104, %r2;
	mul.wide.u32 	%rd20, %r111, 4;
	add.s64 	%rd21, %rd1, %rd20;
	ld.global.u32 	%r112, [%rd21];
	and.b32  	%r113, %r111, 15;
	mad.lo.s32 	%r114, %r113, 68, %r99;
	shr.u32 	%r115, %r111, 2;
	and.b32  	%r116, %r115, 1073741820;
	add.s32 	%r117, %r114, %r116;
	st.shared.u32 	[%r117], %r112;
	add.s32 	%r118, %r111, %r2;
	mul.wide.u32 	%rd22, %r118, 4;
	add.s64 	%rd23, %rd1, %rd22;
	ld.global.u32 	%r119, [%rd23];
	and.b32  	%r120, %r118, 15;
	mad.lo.s32 	%r121, %r120, 68, %r99;
	shr.u32 	%r122, %r118, 2;
	and.b32  	%r123, %r122, 1073741820;
	add.s32 	%r124, %r121, %r123;
	st.shared.u32 	[%r124], %r119;
	add.s32 	%r239, %r118, %r2;
	setp.lt.u32 	%p5, %r239, 256;
	@%p5 bra 	$L__BB463_5;
$L__BB463_6:
	and.b32  	%r13, %r1, 3;
	mov.u32 	%r241, %ctaid.y;
	mov.u32 	%r15, %nctaid.y;
	shl.b32 	%r16, %r15, 2;
	setp.ge.u32 	%p6, %r241, %r16;
	@%p6 bra 	$L__BB463_33;
	shl.b32 	%r125, %r13, 4;
	shl.b32 	%r126, %r1, 2;
	and.b32  	%r127, %r126, 60;
	mov.u32 	%r128, _ZZ9cuda_gemmIiLi256ELi4ELi1ELi64ELi16ELi16ELi32ELi1ELi1EEviiiPT_S1_S1_iiE11kron_fac_sh;
	add.s32 	%r17, %r128, %r127;
	max.u32 	%r129, %r3, 64;
	setp.lt.u32 	%p7, %r3, 64;
	selp.u32 	%r130, 1, 0, %p7;
	add.s32 	%r131, %r3, %r130;
	sub.s32 	%r132, %r129, %r131;
	div.u32 	%r133, %r132, %r2;
	add.s32 	%r18, %r133, %r130;
	add.s32 	%r134, %r18, 1;
	and.b32  	%r19, %r134, 3;
	mov.u32 	%r135, _ZZ9cuda_gemmIiLi256ELi4ELi1ELi64ELi16ELi16ELi32ELi1ELi1EEviiiPT_S1_S1_iiE3Ash;
	add.s32 	%r20, %r135, %r126;
	shl.b32 	%r21, %r2, 2;
	add.s32 	%r22, %r20, %r21;
	add.s32 	%r23, %r3, %r2;
	add.s32 	%r24, %r23, %r2;
	mov.u32 	%r136, _ZZ9cuda_gemmIiLi256ELi4ELi1ELi64ELi16ELi16ELi32ELi1ELi1EEviiiPT_S1_S1_iiE3Csh;
	add.s32 	%r25, %r136, %r126;
	add.s32 	%r26, %r25, %r21;
	add.s32 	%r27, %r26, %r21;
	add.s32 	%r28, %r13, 5;
	add.s32 	%r29, %r13, 6;
	add.s32 	%r30, %r13, 7;
	or.b32  	%r31, %r13, 8;
	or.b32  	%r137, %r125, %r31;
	shl.b32 	%r138, %r137, 2;
	add.s32 	%r32, %r135, %r138;
	add.s32 	%r33, %r13, 11;
	add.s32 	%r139, %r13, 13;
	and.b32  	%r34, %r139, 15;
	or.b32  	%r140, %r125, %r34;
	shl.b32 	%r141, %r140, 2;
	add.s32 	%r35, %r135, %r141;
	add.s32 	%r142, %r13, 14;
	and.b32  	%r36, %r142, 15;
	or.b32  	%r143, %r125, %r36;
	shl.b32 	%r144, %r143, 2;
	add.s32 	%r37, %r135, %r144;
	add.s32 	%r145, %r13, -1;
	and.b32  	%r38, %r145, 15;
	or.b32  	%r146, %r125, %r38;
	shl.b32 	%r147, %r146, 2;
	add.s32 	%r39, %r135, %r147;
	shl.b32 	%r40, %r2, 4;
	shl.b32 	%r41, %r2, 3;
	mul.lo.s32 	%r42, %r2, 12;
	mul.wide.u32 	%rd24, %r2, 4;
	add.s64 	%rd4, %rd2, %rd24;
	mul.wide.u32 	%rd25, %r2, 8;
	add.s64 	%rd5, %rd2, %rd25;
	mul.wide.u32 	%rd26, %r2, 12;
	add.s64 	%rd6, %rd2, %rd26;
	shr.u32 	%r43, %r2, 2;
	cvt.u64.u32 	%rd28, %r21;
$L__BB463_8:
	setp.gt.u32 	%p8, %r1, 63;
	@%p8 bra 	$L__BB463_22;
	setp.eq.s32 	%p9, %r19, 0;
	shl.b32 	%r45, %r241, 6;
	mov.u32 	%r242, %r1;
	@%p9 bra 	$L__BB463_13;
	setp.eq.s32 	%p10, %r19, 1;
	add.s32 	%r148, %r45, %r1;
	mul.wide.s32 	%rd27, %r148, 4;
	add.s64 	%rd7, %rd2, %rd27;
	ld.global.u32 	%r149, [%rd7];
	st.shared.u32 	[%r20], %r149;
	mov.u32 	%r242, %r3;
	@%p10 bra 	$L__BB463_13;
	setp.eq.s32 	%p11, %r19, 2;
	add.s64 	%rd8, %rd7, %rd28;
	ld.global.u32 	%r150, [%rd8];
	st.shared.u32 	[%r22], %r150;
	mov.u32 	%r242, %r23;
	@%p11 bra 	$L__BB463_13;
	add.s64 	%rd30, %rd8, %rd28;
	ld.global.u32 	%r151, [%rd30];
	add.s32 	%r152, %r22, %r21;
	st.shared.u32 	[%r152], %r151;
	mov.u32 	%r242, %r24;
$L__BB463_13:
	setp.lt.u32 	%p12, %r18, 3;
	@%p12 bra 	$L__BB463_16;
	shl.b32 	%r153, %r242, 2;
	mov.u32 	%r154, _ZZ9cuda_gemmIiLi256ELi4ELi1ELi64ELi16ELi16ELi32ELi1ELi1EEviiiPT_S1_S1_iiE3Ash;
	add.s32 	%r245, %r154, %r153;
	add.s32 	%r244, %r242, %r45;
$L__BB463_15:
	mul.wide.s32 	%rd31, %r244, 4;
	add.s64 	%rd32, %rd4, %rd31;
	add.s64 	%rd33, %rd5, %rd31;
	add.s64 	%rd34, %rd6, %rd31;
	add.s64 	%rd35, %rd2, %rd31;
	ld.global.u32 	%r155, [%rd35];
	st.shared.u32 	[%r245], %r155;
	ld.global.u32 	%r156, [%rd32];
	add.s32 	%r157, %r245, %r21;
	st.shared.u32 	[%r157], %r156;
	ld.global.u32 	%r158, [%rd33];
	add.s32 	%r159, %r245, %r41;
	st.shared.u32 	[%r159], %r158;
	ld.global.u32 	%r160, [%rd34];
	add.s32 	%r161, %r245, %r42;
	st.shared.u32 	[%r161], %r160;
	add.s32 	%r242, %r242, %r21;
	add.s32 	%r245, %r245, %r40;
	add.s32 	%r244, %r244, %r21;
	setp.lt.u32 	%p13, %r242, 64;
	@%p13 bra 	$L__BB463_15;
$L__BB463_16:
	setp.eq.s32 	%p14, %r19, 0;
	mov.u32 	%r243, %r1;
	@%p14 bra 	$L__BB463_20;
	setp.eq.s32 	%p15, %r19, 1;
	mov.b32 	%r162, 0;
	st.shared.u32 	[%r25], %r162;
	mov.u32 	%r243, %r3;
	@%p15 bra 	$L__BB463_20;
	setp.eq.s32 	%p16, %r19, 2;
	mov.b32 	%r163, 0;
	st.shared.u32 	[%r26], %r163;
	mov.u32 	%r243, %r23;
	@%p16 bra 	$L__BB463_20;
	mov.b32 	%r164, 0;
	st.shared.u32 	[%r27], %r164;
	mov.u32 	%r243, %r24;
$L__BB463_20:
	setp.lt.u32 	%p17, %r18, 3;
	@%p17 bra 	$L__BB463_22;
$L__BB463_21:
	shl.b32 	%r165, %r243, 2;
	mov.u32 	%r166, _ZZ9cuda_gemmIiLi256ELi4ELi1ELi64ELi16ELi16ELi32ELi1ELi1EEviiiPT_S1_S1_iiE3Csh;
	add.s32 	%r167, %r166, %r165;
	mov.b32 	%r168, 0;
	st.shared.u32 	[%r167], %r168;
	add.s32 	%r169, %r167, %r21;
	st.shared.u32 	[%r169], %r168;
	add.s32 	%r170, %r169, %r21;
	st.shared.u32 	[%r170], %r168;
	add.s32 	%r171, %r170, %r21;
	st.shared.u32 	[%r171], %r168;
	add.s32 	%r243, %r21, %r243;
	setp.lt.u32 	%p18, %r243, 64;
	@%p18 bra 	$L__BB463_21;
$L__BB463_22:
	setp.gt.u32 	%p19, %r1, 63;
	bar.sync 	0;
	@%p19 bra 	$L__BB463_25;
	shr.u32 	%r248, %r1, 2;
	mov.u32 	%r172, _ZZ9cuda_gemmIiLi256ELi4ELi1ELi64ELi16ELi16ELi32ELi1ELi1EEviiiPT_S1_S1_iiE3Ash;
	mad.lo.s32 	%r173, %r13, 68, %r172;
	ld.shared.u32 	%r59, [%r173];
	ld.shared.u32 	%r60, [%r173+4];
	ld.shared.u32 	%r61, [%r173+8];
	ld.shared.u32 	%r62, [%r173+12];
	ld.shared.u32 	%r63, [%r173+16];
	ld.shared.u32 	%r64, [%r173+20];
	ld.shared.u32 	%r65, [%r173+24];
	ld.shared.u32 	%r66, [%r173+28];
	ld.shared.u32 	%r67, [%r32];
	ld.shared.u32 	%r68, [%r173+36];
	ld.shared.u32 	%r69, [%r173+40];
	ld.shared.u32 	%r70, [%r173+44];
	ld.shared.u32 	%r71, [%r173+48];
	ld.shared.u32 	%r72, [%r35];
	ld.shared.u32 	%r73, [%r37];
	ld.shared.u32 	%r74, [%r39];
$L__BB463_24:
	mad.lo.s32 	%r174, %r248, 68, %r17;
	ld.shared.u32 	%r175, [%r174];
	shfl.sync.idx.b32	%r176|%p20, %r175, %r13, 4127, -1;
	mul.lo.s32 	%r177, %r176, %r59;
	add.s32 	%r178, %r13, 1;
	shfl.sync.idx.b32	%r179|%p21, %r175, %r178, 4127, -1;
	mad.lo.s32 	%r180, %r179, %r60, %r177;
	add.s32 	%r181, %r13, 2;
	shfl.sync.idx.b32	%r182|%p22, %r175, %r181, 4127, -1;
	mad.lo.s32 	%r183, %r182, %r61, %r180;
	add.s32 	%r184, %r13, 3;
	shfl.sync.idx.b32	%r185|%p23, %r175, %r184, 4127, -1;
	mad.lo.s32 	%r186, %r185, %r62, %r183;
	or.b32  	%r187, %r13, 4;
	shfl.sync.idx.b32	%r188|%p24, %r175, %r187, 4127, -1;
	mad.lo.s32 	%r189, %r188, %r63, %r186;
	shfl.sync.idx.b32	%r190|%p25, %r175, %r28, 4127, -1;
	mad.lo.s32 	%r191, %r190, %r64, %r189;
	shfl.sync.idx.b32	%r192|%p26, %r175, %r29, 4127, -1;
	mad.lo.s32 	%r193, %r192, %r65, %r191;
	shfl.sync.idx.b32	%r194|%p27, %r175, %r30, 4127, -1;
	mad.lo.s32 	%r195, %r194, %r66, %r193;
	shfl.sync.idx.b32	%r196|%p28, %r175, %r31, 4127, -1;
	mad.lo.s32 	%r197, %r196, %r67, %r195;
	add.s32 	%r198, %r13, 9;
	shfl.sync.idx.b32	%r199|%p29, %r175, %r198, 4127, -1;
	mad.lo.s32 	%r200, %r199, %r68, %r197;
	add.s32 	%r201, %r13, 10;
	shfl.sync.idx.b32	%r202|%p30, %r175, %r201, 4127, -1;
	mad.lo.s32 	%r203, %r202, %r69, %r200;
	shfl.sync.idx.b32	%r204|%p31, %r175, %r33, 4127, -1;
	mad.lo.s32 	%r205, %r204, %r70, %r203;
	or.b32  	%r206, %r13, 12;
	shfl.sync.idx.b32	%r207|%p32, %r175, %r206, 4127, -1;
	mad.lo.s32 	%r208, %r207, %r71, %r205;
	shfl.sync.idx.b32	%r209|%p33, %r175, %r34, 4127, -1;
	mad.lo.s32 	%r210, %r209, %r72, %r208;
	shfl.sync.idx.b32	%r211|%p34, %r175, %r36, 4127, -1;
	mad.lo.s32 	%r212, %r211, %r73, %r210;
	shfl.sync.idx.b32	%r213|%p35, %r175, %r38, 4127, -1;
	mad.lo.s32 	%r214, %r213, %r74, %r212;
	shl.b32 	%r215, %r13, 2;
	shl.b32 	%r216, %r248, 4;
	or.b32  	%r217, %r216, %r215;
	mov.u32 	%r218, _ZZ9cuda_gemmIiLi256ELi4ELi1ELi64ELi16ELi16ELi32ELi1ELi1EEviiiPT_S1_S1_iiE3Csh;
	add.s32 	%r219, %r218, %r217;
	ld.shared.u32 	%r220, [%r219];
	add.s32 	%r221, %r220, %r214;
	st.shared.u32 	[%r219], %r221;
	add.s32 	%r248, %r248, %r43;
	setp.lt.u32 	%p36, %r248, 16;
	@%p36 bra 	$L__BB463_24;
$L__BB463_25:
	setp.gt.u32 	%p37, %r1, 63;
	bar.sync 	0;
	@%p37 bra 	$L__BB463_32;
	setp.eq.s32 	%p38, %r19, 0;
	shl.b32 	%r77, %r241, 6;
	mov.u32 	%r249, %r1;
	@%p38 bra 	$L__BB463_30;
	setp.eq.s32 	%p39, %r19, 1;
	add.s32 	%r222, %r77, %r1;
	ld.shared.u32 	%r223, [%r25];
	mul.wide.s32 	%rd36, %r222, 4;
	add.s64 	%rd9, %rd3, %rd36;
	st.global.u32 	[%rd9], %r223;
	mov.u32 	%r249, %r3;
	@%p39 bra 	$L__BB463_30;
	setp.eq.s32 	%p40, %r19, 2;
	ld.shared.u32 	%r224, [%r26];
	cvt.u64.u32 	%rd37, %r21;
	add.s64 	%rd10, %rd9, %rd37;
	st.global.u32 	[%rd10], %r224;
	mov.u32 	%r249, %r23;
	@%p40 bra 	$L__BB463_30;
	ld.shared.u32 	%r225, [%r27];
	add.s64 	%rd39, %rd10, %rd37;
	st.global.u32 	[%rd39], %r225;
	mov.u32 	%r249, %r24;
$L__BB463_30:
	setp.lt.u32 	%p41, %r18, 3;
	@%p41 bra 	$L__BB463_32;
$L__BB463_31:
	add.s32 	%r226, %r77, %r249;
	shl.b32 	%r227, %r249, 2;
	mov.u32 	%r228, _ZZ9cuda_gemmIiLi256ELi4ELi1ELi64ELi16ELi16ELi32ELi1ELi1EEviiiPT_S1_S1_iiE3Csh;
	add.s32 	%r229, %r228, %r227;
	ld.shared.u32 	%r230, [%r229];
	mul.wide.s32 	%rd40, %r226, 4;
	add.s64 	%rd41, %rd3, %rd40;
	st.global.u32 	[%rd41], %r230;
	add.s32 	%r231, %r229, %r21;
	ld.shared.u32 	%r232, [%r231];
	add.s64 	%rd43, %rd41, %rd28;
	st.global.u32 	[%rd43], %r232;
	add.s32 	%r233, %r231, %r21;
	ld.shared.u32 	%r234, [%r233];
	add.s64 	%rd44, %rd43, %rd28;
	st.global.u32 	[%rd44], %r234;
	add.s32 	%r235, %r233, %r21;
	ld.shared.u32 	%r236, [%r235];
	add.s64 	%rd45, %rd44, %rd28;
	st.global.u32 	[%rd45], %r236;
	add.s32 	%r249, %r21, %r249;
	setp.lt.u32 	%p42, %r249, 64;
	@%p42 bra 	$L__BB463_31;
$L__BB463_32:
	add.s32 	%r241, %r241, %r15;
	setp.lt.u32 	%p43, %r241, %r16;
	@%p43 bra 	$L__BB463_8;
$L__BB463_33:
	ret;

}
	// .globl	_Z9cuda_gemmIiLi256ELi4ELi1ELi64ELi32ELi32ELi32ELi0ELi0EEviiiPT_S1_S1_ii
.visible .entry _Z9cuda_gemmIiLi256ELi4ELi1ELi64ELi32ELi32ELi32ELi0ELi0EEviiiPT_S1_S1_ii(
	.param .u32 _Z9cuda_gemmIiLi256ELi4ELi1ELi64ELi32ELi32ELi32ELi0ELi0EEviiiPT_S1_S1_ii_param_0,
	.param .u32 _Z9cuda_gemmIiLi256ELi4ELi1ELi64ELi32ELi32ELi32ELi0ELi0EEviiiPT_S1_S1_ii_param_1,
	.param .u32 _Z9cuda_gemmIiLi256ELi4ELi1ELi64ELi32ELi32ELi32ELi0ELi0EEviiiPT_S1_S1_ii_param_2,
	.param .u64 .ptr .align 1 _Z9cuda_gemmIiLi256ELi4ELi1ELi64ELi32ELi32ELi32ELi0ELi0EEviiiPT_S1_S1_ii_param_3,
	.param .u64 .ptr .align 1 _Z9cuda_gemmIiLi256ELi4ELi1ELi64ELi32ELi32ELi32ELi0ELi0EEviiiPT_S1_S1_ii_param_4,
	.param .u64 .ptr .align 1 _Z9cuda_gemmIiLi256ELi4ELi1ELi64ELi32ELi32ELi32ELi0ELi0EEviiiPT_S1_S1_ii_param_5,
	.param .u32 _Z9cuda_gemmIiLi256ELi4ELi1ELi64ELi32ELi32ELi32ELi0ELi0EEviiiPT_S1_S1_ii_param_6,
	.param .u32 _Z9cuda_gemmIiLi256ELi4ELi1ELi64ELi32ELi32ELi32ELi0ELi0EEviiiPT_S1_S1_ii_param_7
)
.maxntid 256
{
	.reg .pred 	%p<199>;
	.reg .b32 	%r<1070>;
	.reg .b64 	%rd<37>;
	// demoted variable
	.shared .align 128 .b8 _ZZ9cuda_gemmIiLi256ELi4ELi1ELi64ELi32ELi32ELi32ELi0ELi0EEviiiPT_S1_S1_iiE11kron_fac_sh[4224];
	// demoted variable
	.shared .align 128 .b8 _ZZ9cuda_gemmIiLi256ELi4ELi1ELi64ELi32ELi32ELi32ELi0ELi0EEviiiPT_S1_S1_iiE3Ash[256];
	// demoted variable
	.shared .align 128 .b8 _ZZ9cuda_gemmIiLi256ELi4ELi1ELi64ELi32ELi32ELi32ELi0ELi0EEviiiPT_S1_S1_iiE3Csh[256];
	ld.param.u32 	%r374, [_Z9cuda_gemmIiLi256ELi4ELi1ELi64ELi32ELi32ELi32ELi0ELi0EEviiiPT_S1_S1_ii_param_2];
	ld.param.u64 	%rd7, [_Z9cuda_gemmIiLi256ELi4ELi1ELi64ELi32ELi32ELi32ELi0ELi0EEviiiPT_S1_S1_ii_param_3];
	ld.param.u64 	%rd6, [_Z9cuda_gemmIiLi256ELi4ELi1ELi64ELi32ELi32ELi32ELi0ELi0EEviiiPT_S1_S1_ii_param_4];
	ld.param.u64 	%rd8, [_Z9cuda_gemmIiLi256ELi4ELi1ELi64ELi32ELi32ELi32ELi0ELi0EEviiiPT_S1_S1_ii_param_5];
	ld.param.u32 	%r375, [_Z9cuda_gemmIiLi256ELi4ELi1ELi64ELi32ELi32ELi32ELi0ELi0EEviiiPT_S1_S1_ii_param_6];
	ld.param.u32 	%r376, [_Z9cuda_gemmIiLi256ELi4ELi1ELi64ELi32ELi32ELi32ELi0ELi0EEviiiPT_S1_S1_ii_param_7];
	cvta.to.global.u64 	%rd1, %rd7;
	cvta.to.global.u64 	%rd2, %rd8;
	mov.u32 	%r1, %tid.x;
	and.b32  	%r2, %r1, 31;
	setp.lt.s32 	%p1, %r376, 16;
	shr.u32 	%r3, %r376, 4;
	selp.b32 	%r4, 1, %r3, %p1;
	mul.lo.s32 	%r5, %r376, %r375;
	setp.ge.u32 	%p2, %r1, %r5;
	@%p2 bra 	$L__BB464_3;
	mov.u32 	%r6, %ntid.x;
	cvta.to.global.u64 	%rd3, %rd6;
	mov.u32 	%r876, %r1;
$L__BB464_2:
	mul.wide.u32 	%rd9, %r876, 4;
	add.s64 	%rd10, %rd3, %rd9;
	ld.global.u32 	%r377, [%rd10];
	rem.u32 	%r378, %r876, %r375;
	mov.u32 	%r379, _ZZ9cuda_gemmIiLi256ELi4ELi1ELi64ELi32ELi32ELi32ELi0ELi0EEviiiPT_S1_S1_iiE11kron_fac_sh;
	mad.lo.s32 	%r380, %r378, 132, %r379;
	div.u32 	%r381, %r876, %r376;
	shl.b32 	%r382, %r381, 2;
	add.s32 	%r383, %r380, %r382;
	st.shared.u32 	[%r383], %r377;
	add.s32 	%r876, %r876, %r6;
	setp.lt.u32 	%p3, %r876, %r5;
	@%p3 bra 	$L__BB464_2;
$L__BB464_3:
	div.s32 	%r9, 64, %r376;
	mul.lo.s32 	%r384, %r9, %r4;
	min.s32 	%r10, %r384, 256;
	div.u32 	%r12, %r1, %r10;
	mul.lo.s32 	%r385, %r12, %r10;
	sub.s32 	%r386, %r1, %r385;
	div.u32 	%r11, %r386, %r4;
	mov.u32 	%r13, %ntid.x;
	div.u32 	%r14, %r13, %r10;
	mov.u32 	%r893, %ctaid.y;
	mov.u32 	%r387, %nctaid.y;
	shl.b32 	%r388, %r387, 2;
	setp.ge.u32 	%p4, %r893, %r388;
	@%p4 bra 	$L__BB464_241;
	mov.u32 	%r390, %ctaid.x;
	shl.b32 	%r16, %r390, 6;
	and.b32  	%r17, %r11, 15;
	rem.u32 	%r391, %r1, %r4;
	shl.b32 	%r18, %r391, 4;
	min.s32 	%r19, %r375, 32;
	shl.b32 	%r392, %r376, 8;
	sub.s32 	%r20, 8223, %r392;
	shl.b32 	%r393, %r4, 8;
	sub.s32 	%r21, 8223, %r393;
	add.s32 	%r22, %r1, %r13;
	max.u32 	%r394, %r22, 64;
	setp.lt.u32 	%p5, %r22, 64;
	selp.u32 	%r395, 1, 0, %p5;
	add.s32 	%r396, %r22, %r395;
	sub.s32 	%r397, %r394, %r396;
	div.u32 	%r398, %r397, %r13;
	add.s32 	%r23, %r398, %r395;
	add.s32 	%r399, %r23, 1;
	and.b32  	%r24, %r399, 3;
	shl.b32 	%r25, %r13, 2;
	add.s32 	%r26, %r22, %r13;
	add.s32 	%r400, %r11, 1;
	and.b32  	%r27, %r400, 15;
	add.s32 	%r401, %r11, 2;
	and.b32  	%r28, %r401, 15;
	add.s32 	%r402, %r11, 3;
	and.b32  	%r29, %r402, 15;
	add.s32 	%r403, %r11, 4;
	and.b32  	%r30, %r403, 15;
	add.s32 	%r404, %r11, 5;
	and.b32  	%r31, %r404, 15;
	add.s32 	%r405, %r11, 6;
	and.b32  	%r32, %r405, 15;
	add.s32 	%r406, %r11, 7;
	and.b32  	%r33, %r406, 15;
	setp.lt.s32 	%p6, %r17, %r376;
	selp.b32 	%r407, 0, %r376, %p6;
	sub.s32 	%r34, %r17, %r407;
	add.s32 	%r408, %r17, 1;
	setp.lt.s32 	%p7, %r408, %r376;
	selp.b32 	%r409, 0, %r376, %p7;
	sub.s32 	%r35, %r408, %r409;
	add.s32 	%r410, %r17, 2;
	setp.lt.s32 	%p8, %r410, %r376;
	selp.b32 	%r411, 0, %r376, %p8;
	sub.s32 	%r36, %r410, %r411;
	add.s32 	%r412, %r17, 3;
	setp.lt.s32 	%p9, %r412, %r376;
	selp.b32 	%r413, 0, %r376, %p9;
	sub.s32 	%r37, %r412, %r413;
	add.s32 	%r414, %r17, 4;
	setp.lt.s32 	%p10, %r414, %r376;
	selp.b32 	%r415, 0, %r376, %p10;
	sub.s32 	%r38, %r414, %r415;
	add.s32 	%r416, %r17, 5;
	setp.lt.s32 	%p11, %r416, %r376;
	selp.b32 	%r417, 0, %r376, %p11;
	sub.s32 	%r39, %r416, %r417;
	add.s32 	%r418, %r17, 6;
	setp.lt.s32 	%p12, %r418, %r376;
	selp.b32 	%r419, 0, %r376, %p12;
	sub.s32 	%r40, %r418, %r419;
	add.s32 	%r420, %r17, 7;
	setp.lt.s32 	%p13, %r420, %r376;
	selp.b32 	%r421, 0, %r376, %p13;
	sub.s32 	%r41, %r420, %r421;
	add.s32 	%r422, %r17, 8;
	setp.lt.s32 	%p14, %r422, %r376;
	selp.b32 	%r423, 0, %r376, %p14;
	sub.s32 	%r42, %r422, %r423;
	add.s32 	%r424, %r17, 9;
	setp.lt.s32 	%p15, %r424, %r376;
	selp.b32 	%r425, 0, %r376, %p15;
	sub.s32 	%r43, %r424, %r425;
	add.s32 	%r426, %r17, 10;
	setp.lt.s32 	%p16, %r426, %r376;
	selp.b32 	%r427, 0, %r376, %p16;
	sub.s32 	%r44, %r426, %r427;
	add.s32 	%r428, %r17, 11;
	setp.lt.s32 	%p17, %r428, %r376;
	selp.b32 	%r429, 0, %r376, %p17;
	sub.s32 	%r45, %r428, %r429;
	add.s32 	%r430, %r17, 12;
	setp.lt.s32 	%p18, %r430, %r376;
	selp.b32 	%r431, 0, %r376, %p18;
	sub.s32 	%r46, %r430, %r431;
	add.s32 	%r432, %r17, 13;
	setp.lt.s32 	%p19, %r432, %r376;
	selp.b32 	%r433, 0, %r376, %p19;
	sub.s32 	%r47, %r432, %r433;
	add.s32 	%r434, %r17, 14;
	setp.lt.s32 	%p20, %r434, %r376;
	selp.b32 	%r435, 0, %r376, %p20;
	sub.s32 	%r48, %r434, %r435;
	add.s32 	%r436, %r17, 15;
	setp.lt.s32 	%p21, %r436, %r376;
	selp.b32 	%r437, 0, %r376, %p21;
	sub.s32 	%r49, %r436, %r437;
	mul.wide.u32 	%rd16, %r13, 4;
	mul.wide.u32 	%rd19, %r13, 8;
	mul.wide.u32 	%rd21, %r13, 12;
	cvt.u64.u32 	%rd12, %r25;
$L__BB464_5:
	setp.gt.u32 	%p22, %r1, 63;
	@%p22 bra 	$L__BB464_19;
	setp.eq.s32 	%p23, %r24, 0;
	mul.lo.s32 	%r67, %r893, %r374;
	mov.u32 	%r894, %r1;
	@%p23 bra 	$L__BB464_10;
	setp.eq.s32 	%p24, %r24, 1;
	add.s32 	%r438, %r67, %r16;
	add.s32 	%r439, %r438, %r1;
	mul.wide.s32 	%rd11, %r439, 4;
	add.s64 	%rd4, %rd1, %rd11;
	ld.global.u32 	%r440, [%rd4];
	shl.b32 	%r441, %r1, 2;
	mov.u32 	%r442, _ZZ9cuda_gemmIiLi256ELi4ELi1ELi64ELi32ELi32ELi32ELi0ELi0EEviiiPT_S1_S1_iiE3Ash;
	add.s32 	%r443, %r442, %r441;
	st.shared.u32 	[%r443], %r440;
	mov.u32 	%r894, %r22;
	@%p24 bra 	$L__BB464_10;
	setp.eq.s32 	%p25, %r24, 2;
	add.s64 	%rd5, %rd4, %rd12;
	ld.global.u32 	%r444, [%rd5];
	shl.b32 	%r445, %r1, 2;
	mov.u32 	%r446, _ZZ9cuda_gemmIiLi256ELi4ELi1ELi64ELi32ELi32ELi32ELi0ELi0EEviiiPT_S1_S1_iiE3Ash;
	add.s32 	%r447, %r446, %r445;
	add.s32 	%r448, %r447, %r25;
	st.shared.u32 	[%r448], %r444;
	mov.u32 	%r894, %r26;
	@%p25 bra 	$L__BB464_10;
	add.s32 	%r894, %r26, %r13;
	add.s64 	%rd14, %rd5, %rd12;
	ld.global.u32 	%r449, [%rd14];
	shl.b32 	%r450, %r1, 2;
	mov.u32 	%r451, _ZZ9cuda_gemmIiLi256ELi4ELi1ELi64ELi32ELi32ELi32ELi0ELi0EEviiiPT_S1_S1_iiE3Ash;
	add.s32 	%r452, %r451, %r450;
	add.s32 	%r453, %r452, %r25;
	add.s32 	%r454, %r453, %r25;
	st.shared.u32 	[%r454], %r449;
$L__BB464_10:
	setp.lt.u32 	%p26, %r23, 3;
	@%p26 bra 	$L__BB464_13;
	shl.b32 	%r455, %r894, 2;
	mov.u32 	%r456, _ZZ9cuda_gemmIiLi256ELi4ELi1ELi64ELi32ELi32ELi32ELi0ELi0EEviiiPT_S1_S1_iiE3Ash;
	add.s32 	%r897, %r456, %r455;
	add.s32 	%r457, %r16, %r894;
	add.s32 	%r896, %r457, %r67;
$L__BB464_12:
	mul.wide.s32 	%rd15, %r896, 4;
	add.s64 	%rd17, %rd1, %rd15;
	add.s64 	%rd18, %rd17, %rd16;
	add.s64 	%rd20, %rd17, %rd19;
	add.s64 	%rd22, %rd17, %rd21;
	ld.global.u32 	%r458, [%rd17];
	st.shared.u32 	[%r897], %r458;
	ld.global.u32 	%r459, [%rd18];
	add.s32 	%r460, %r897, %r25;
	st.shared.u32 	[%r460], %r459;
	ld.global.u32 	%r461, [%rd20];
	shl.b32 	%r462, %r13, 3;
	add.s32 	%r463, %r897, %r462;
	st.shared.u32 	[%r463], %r461;
	ld.global.u32 	%r464, [%rd22];
	mad.lo.s32 	%r465, %r13, 12, %r897;
	st.shared.u32 	[%r465], %r464;
	add.s32 	%r894, %r894, %r25;
	shl.b32 	%r466, %r13, 4;
	add.s32 	%r897, %r897, %r466;
	add.s32 	%r896, %r896, %r25;
	setp.lt.u32 	%p27, %r894, 64;
	@%p27 bra 	$L__BB464_12;
$L__BB464_13:
	mov.u32 	%r895, %r1;
	@%p23 bra 	$L__BB464_17;
	setp.eq.s32 	%p29, %r24, 1;
	shl.b32 	%r467, %r1, 2;
	mov.u32 	%r468, _ZZ9cuda_gemmIiLi256ELi4ELi1ELi64ELi32ELi32ELi32ELi0ELi0EEviiiPT_S1_S1_iiE3Csh;
	add.s32 	%r469, %r468, %r467;
	mov.b32 	%r470, 0;
	st.shared.u32 	[%r469], %r470;
	mov.u32 	%r895, %r22;
	@%p29 bra 	$L__BB464_17;
	setp.eq.s32 	%p30, %r24, 2;
	add.s32 	%r474, %r469, %r25;
	mov.b32 	%r475, 0;
	st.shared.u32 	[%r474], %r475;
	mov.u32 	%r895, %r26;
	@%p30 bra 	$L__BB464_17;
	add.s32 	%r895, %r26, %r13;
	mov.u32 	%r477, _ZZ9cuda_gemmIiLi256ELi4ELi1ELi64ELi32ELi32ELi32ELi0ELi0EEviiiPT_S1_S1_iiE3Csh;
	add.s32 	%r478, %r477, %r467;
	add.s32 	%r479, %r478, %r25;
	add.s32 	%r480, %r479, %r25;
	mov.b32 	%r481, 0;
	st.shared.u32 	[%r480], %r481;
$L__BB464_17:
	@%p26 bra 	$L__BB464_19;
$L__BB464_18:
	shl.b32 	%r482, %r895, 2;
	mov.u32 	%r483, _ZZ9cuda_gemmIiLi256ELi4ELi1ELi64ELi32ELi32ELi32ELi0ELi0EEviiiPT_S1_S1_iiE3Csh;
	add.s32 	%r484, %r483, %r482;
	mov.b32 	%r485, 0;
	st.shared.u32 	[%r484], %r485;
	add.s32 	%r486, %r484, %r25;
	st.shared.u32 	[%r486], %r485;
	add.s32 	%r487, %r486, %r25;
	st.shared.u32 	[%r487], %r485;
	add.s32 	%r488, %r487, %r25;
	st.shared.u32 	[%r488], %r485;
	add.s32 	%r895, %r25, %r895;
	setp.lt.u32 	%p32, %r895, 64;
	@%p32 bra 	$L__BB464_18;
$L__BB464_19:
	setp.lt.s32 	%p33, %r9, 1;
	bar.sync 	0;
	@%p33 bra 	$L__BB464_233;
	setp.ne.s32 	%p34, %r4, 1;
	@%p34 bra 	$L__BB464_90;
	mov.b32 	%r916, 0;
$L__BB464_22:
	setp.lt.s32 	%p141, %r376, 1;
	add.s32 	%r99, %r916, %r11;
	mad.lo.s32 	%r100, %r99, %r376, %r18;
	@%p141 bra 	$L__BB464_24;
	add.s32 	%r702, %r100, %r17;
	shl.b32 	%r703, %r702, 2;
	mov.u32 	%r704, _ZZ9cuda_gemmIiLi256ELi4ELi1ELi64ELi32ELi32ELi32ELi0ELi0EEviiiPT_S1_S1_iiE3Ash;
	add.s32 	%r705, %r704, %r703;
	ld.shared.u32 	%r1067, [%r705];
$L__BB464_24:
	setp.lt.s32 	%p142, %r376, 2;
	@%p142 bra 	$L__BB464_26;
	add.s32 	%r706, %r100, %r27;
	shl.b32 	%r707, %r706, 2;
	mov.u32 	%r708, _ZZ9cuda_gemmIiLi256ELi4ELi1ELi64ELi32ELi32ELi32ELi0ELi0EEviiiPT_S1_S1_iiE3Ash;
	add.s32 	%r709, %r708, %r707;
	ld.shared.u32 	%r1066, [%r709];
$L__BB464_26:
	setp.lt.s32 	%p143, %r376, 3;
	@%p143 bra 	$L__BB464_28;
	add.s32 	%r710, %r100, %r28;
	shl.b32 	%r711, %r710, 2;
	mov.u32 	%r712, _ZZ9cuda_gemmIiLi256ELi4ELi1ELi64ELi32ELi32ELi32ELi0ELi0EEviiiPT_S1_S1_iiE3Ash;
	add.s32 	%r713, %r712, %r711;
	ld.shared.u32 	%r1065, [%r713];
$L__BB464_28:
	setp.lt.s32 	%p144, %r376, 4;
	@%p144 bra 	$L__BB464_30;
	add.s32 	%r714, %r100, %r29;
	shl.b32 	%r715, %r714, 2;
	mov.u32 	%r716, _ZZ9cuda_gemmIiLi256ELi4ELi1ELi64ELi32ELi32ELi32ELi0ELi0EEviiiPT_S1_S1_iiE3Ash;
	add.s32 	%r717, %r716, %r715;
	ld.shared.u32 	%r1064, [%r717];
$L__BB464_30:
	setp.lt.s32 	%p145, %r376, 5;
	@%p145 bra 	$L__BB464_32;
	add.s32 	%r718, %r100, %r30;
	shl.b32 	%r719, %r718, 2;
	mov.u32 	%r720, _ZZ9cuda_gemmIiLi256ELi4ELi1ELi64ELi32ELi32ELi32ELi0ELi0EEviiiPT_S1_S1_iiE3Ash;
	add.s32 	%r721, %r720, %r719;
	ld.shared.u32 	%r1063, [%r721];
$L__BB464_32:
	setp.lt.s32 	%p146, %r376, 6;
	@%p146 bra 	$L__BB464_34;
	add.s32 	%r722, %r100, %r31;
	shl.b32 	%r723, %r722, 2;
	mov.u32 	%r724, _ZZ9cuda_gemmIiLi256ELi4ELi1ELi64ELi32ELi32ELi32ELi0ELi0EEviiiPT_S1_S1_iiE3Ash;
	add.s32 	%r725, %r724, %r723;
	ld.shared.u32 	%r1062, [%r725];
$L__BB464_34:
	setp.lt.s32 	%p147, %r376, 7;
	@%p147 bra 	$L__BB464_36;
	add.s32 	%r726, %r100, %r32;
	shl.b32 	%r727, %r726, 2;
	mov.u32 	%r728, _ZZ9cuda_gemmIiLi256ELi4ELi1ELi64ELi32ELi32ELi32ELi0ELi0EEviiiPT_S1_S1_iiE3Ash;
	add.s32 	%r729, %r728, %r727;
	ld.shared.u32 	%r1061, [%r729];
$L__BB464_36:
	setp.lt.s32 	%p148, %r376, 8;
	@%p148 bra 	$L__BB464_38;
	add.s32 	%r730, %r100, %r33;
	shl.b32 	%r731, %r730, 2;
	mov.u32 	%r732, _ZZ9cuda_gemmIiLi256ELi4ELi1ELi64ELi32ELi32ELi32ELi0ELi0EEviiiPT_S1_S1_iiE3Ash;
	add.s32 	%r733, %r732, %r731;
	ld.shared.u32 	%r1060, [%r733];
$L__BB464_38:
	setp.lt.s32 	%p149, %r376, 9;
	@%p149 bra 	$L__BB464_40;
	xor.b32  	%r734, %r17, 8;
	add.s32 	%r735, %r100, %r734;
	shl.b32 	%r736, %r735, 2;
	mov.u32 	%r737, _ZZ9cuda_gemmIiLi256ELi4ELi1ELi64ELi32ELi32ELi32ELi0ELi0EEviiiPT_S1_S1_iiE3Ash;
	add.s32 	%r738, %r737, %r736;
	ld.shared.u32 	%r1059, [%r738];
$L__BB464_40:
	setp.lt.s32 	%p150, %r376, 10;
	@%p150 bra 	$L__BB464_42;
	add.s32 	%r739, %r11, 9;
	and.b32  	%r740, %r739, 15;
	add.s32 	%r741, %r100, %r740;
	shl.b32 	%r742, %r741, 2;
	mov.u32 	%r743, _ZZ9cuda_gemmIiLi256ELi4ELi1ELi64ELi32ELi32ELi32ELi0ELi0EEviiiPT_S1_S1_iiE3Ash;
	add.s32 	%r744, %r743, %r742;
	ld.shared.u32 	%r1058, [%r744];
$L__BB464_42:
	setp.lt.s32 	%p151, %r376, 11;
	@%p151 bra 	$L__BB464_44;
	add.s32 	%r745, %r11, 10;
	and.b32  	%r746, %r745, 15;
	add.s32 	%r747, %r100, %r746;
	shl.b32 	%r748, %r747, 2;
	mov.u32 	%r749, _ZZ9cuda_gemmIiLi256ELi4ELi1ELi64ELi32ELi32ELi32ELi0ELi0EEviiiPT_S1_S1_iiE3Ash;
	add.s32 	%r750, %r749, %r748;
	ld.shared.u32 	%r1057, [%r750];
$L__BB464_44:
	setp.lt.s32 	%p152, %r376, 12;
	@%p152 bra 	$L__BB464_46;
	add.s32 	%r751, %r11, 11;
	and.b32  	%r752, %r751, 15;
	add.s32 	%r753, %r100, %r752;
	shl.b32 	%r754, %r753, 2;
	mov.u32 	%r755, _ZZ9cuda_gemmIiLi256ELi4ELi1ELi64ELi32ELi32ELi32ELi0ELi0EEviiiPT_S1_S1_iiE3Ash;
	add.s32 	%r756, %r755, %r754;
	ld.shared.u32 	%r1056, [%r756];
$L__BB464_46:
	setp.lt.s32 	%p153, %r376, 13;
	@%p153 bra 	$L__BB464_48;
	add.s32 	%r757, %r11, 12;
	and.b32  	%r758, %r757, 15;
	add.s32 	%r759, %r100, %r758;
	shl.b32 	%r760, %r759, 2;
	mov.u32 	%r761, _ZZ9cuda_gemmIiLi256ELi4ELi1ELi64ELi32ELi32ELi32ELi0ELi0EEviiiPT_S1_S1_iiE3Ash;
	add.s32 	%r762, %r761, %r760;
	ld.shared.u32 	%r1055, [%r762];
$L__BB464_48:
	setp.lt.s32 	%p154, %r376, 14;
	@%p154 bra 	$L__BB464_50;
	add.s32 	%r763, %r11, 13;
	and.b32  	%r764, %r763, 15;
	add.s32 	%r765, %r100, %r764;
	shl.b32 	%r766, %r765, 2;
	mov.u32 	%r767, _ZZ9cuda_gemmIiLi256ELi4ELi1ELi64ELi32ELi32ELi32ELi0ELi0EEviiiPT_S1_S1_iiE3Ash;
	add.s32 	%r768, %r767, %r766;
	ld.shared.u32 	%r1054, [%r768];
$L__BB464_50:
	setp.lt.s32 	%p155, %r376, 15;
	@%p155 bra 	$L__BB464_52;
	add.s32 	%r769, %r11, 14;
	and.b32  	%r770, %r769, 15;
	add.s32 	%r771, %r100, %r770;
	shl.b32 	%r772, %r771, 2;
	mov.u32 	%r773, _ZZ9cuda_gemmIiLi256ELi4ELi1ELi64ELi32ELi32ELi32ELi0ELi0EEviiiPT_S1_S1_iiE3Ash;
	add.s32 	%r774, %r773, %r772;
	ld.shared.u32 	%r1053, [%r774];
$L__BB464_52:
	setp.lt.s32 	%p156, %r376, 16;
	@%p156 bra 	$L__BB464_54;
	add.s32 	%r775, %r11, -1;
	and.b32  	%r776, %r775, 15;
	add.s32 	%r777, %r100, %r776;
	shl.b32 	%r778, %r777, 2;
	mov.u32 	%r779, _ZZ9cuda_gemmIiLi256ELi4ELi1ELi64ELi32ELi32ELi32ELi0ELi0EEviiiPT_S1_S1_iiE3Ash;
	add.s32 	%r780, %r779, %r778;
	ld.shared.u32 	%r1052, [%r780];
$L__BB464_54:
	setp.lt.s32 	%p157, %r12, %r19;
	@%p157 bra 	$L__BB464_56;
$L__BB464_55:
	add.s32 	%r916, %r916, %r10;
	setp.lt.s32 	%p191, %r916, %r9;
	@%p191 bra 	$L__BB464_22;
	bra.uni 	$L__BB464_233;
$L__BB464_56:
	rem.s32 	%r781, %r2, %r376;
	shl.b32 	%r782, %r781, 2;
	mov.u32 	%r783, _ZZ9cuda_gemmIiLi256ELi4ELi1ELi64ELi32ELi32ELi32ELi0ELi0EEviiiPT_S1_S1_iiE11kron_fac_sh;
	add.s32 	%r134, %r783, %r782;
	mov.u32 	%r933, %r12;
$L__BB464_57:
	mad.lo.s32 	%r785, %r933, 132, %r134;
	ld.shared.u32 	%r136, [%r785];
	mov.b32 	%r935, 0;
	@%p141 bra 	$L__BB464_59;
	shfl.sync.idx.b32	%r786|%p159, %r136, %r34, %r20, -1;
	mul.lo.s32 	%r935, %r786, %r1067;
$L__BB464_59:
	@%p142 bra 	$L__BB464_61;
	shfl.sync.idx.b32	%r787|%p161, %r136, %r35, %r20, -1;
	mad.lo.s32 	%r935, %r787, %r1066, %r935;
$L__BB464_61:
	@%p143 bra 	$L__BB464_63;
	shfl.sync.idx.b32	%r788|%p163, %r136, %r36, %r20, -1;
	mad.lo.s32 	%r935, %r788, %r1065, %r935;
$L__BB464_63:
	@%p144 bra 	$L__BB464_65;
	shfl.sync.idx.b32	%r789|%p165, %r136, %r37, %r20, -1;
	mad.lo.s32 	%r935, %r789, %r1064, %r935;
$L__BB464_65:
	@%p145 bra 	$L__BB464_67;
	shfl.sync.idx.b32	%r790|%p167, %r136, %r38, %r20, -1;
	mad.lo.s32 	%r935, %r790, %r1063, %r935;
$L__BB464_67:
	setp.lt.s32 	%p168, %r376, 6;
	@%p168 bra 	$L__BB464_69;
	shfl.sync.idx.b32	%r791|%p169, %r136, %r39, %r20, -1;
	mad.lo.s32 	%r935, %r791, %r1062, %r935;
$L__BB464_69:
	setp.lt.s32 	%p170, %r376, 7;
	@%p170 bra 	$L__BB464_71;
	shfl.sync.idx.b32	%r792|%p171, %r136, %r40, %r20, -1;
	mad.lo.s32 	%r935, %r792, %r1061, %r935;
$L__BB464_71:
	setp.lt.s32 	%p172, %r376, 8;
	@%p172 bra 	$L__BB464_73;
	shfl.sync.idx.b32	%r793|%p173, %r136, %r41, %r20, -1;
	mad.lo.s32 	%r935, %r793, %r1060, %r935;
$L__BB464_73:
	setp.lt.s32 	%p174, %r376, 9;
	@%p174 bra 	$L__BB464_75;
	shfl.sync.idx.b32	%r794|%p175, %r136, %r42, %r20, -1;
	mad.lo.s32 	%r935, %r794, %r1059, %r935;
$L__BB464_75:
	setp.lt.s32 	%p176, %r376, 10;
	@%p176 bra 	$L__BB464_77;
	shfl.sync.idx.b32	%r795|%p177, %r136, %r43, %r20, -1;
	mad.lo.s32 	%r935, %r795, %r1058, %r935;
$L__BB464_77:
	setp.lt.s32 	%p178, %r376, 11;
	@%p178 bra 	$L__BB464_79;
	shfl.sync.idx.b32	%r796|%p179, %r136, %r44, %r20, -1;
	mad.lo.s32 	%r935, %r796, %r1057, %r935;
$L__BB464_79:
	setp.lt.s32 	%p180, %r376, 12;
	@%p180 bra 	$L__BB464_81;
	shfl.sync.idx.b32	%r797|%p181, %r136, %r45, %r20, -1;
	mad.lo.s32 	%r935, %r797, %r1056, %r935;
$L__BB464_81:
	setp.lt.s32 	%p182, %r376, 13;
	@%p182 bra 	$L__BB464_83;
	shfl.sync.idx.b32	%r798|%p183, %r136, %r46, %r20, -1;
	mad.lo.s32 	%r935, %r798, %r1055, %r935;
$L__BB464_83:
	setp.lt.s32 	%p184, %r376, 14;
	@%p184 bra 	$L__BB464_85;
	shfl.sync.idx.b32	%r799|%p185, %r136, %r47, %r20, -1;
	mad.lo.s32 	%r935, %r799, %r1054, %r935;
$L__BB464_85:
	setp.lt.s32 	%p186, %r376, 15;
	@%p186 bra 	$L__BB464_87;
	shfl.sync.idx.b32	%r800|%p187, %r136, %r48, %r20, -1;
	mad.lo.s32 	%r935, %r800, %r1053, %r935;
$L__BB464_87:
	setp.lt.s32 	%p188, %r376, 16;
	@%p188 bra 	$L__BB464_89;
	shfl.sync.idx.b32	%r801|%p189, %r136, %r49, %r20, -1;
	mad.lo.s32 	%r935, %r801, %r1052, %r935;
$L__BB464_89:
	mad.lo.s32 	%r802, %r933, %r9, %r99;
	shl.b32 	%r803, %r802, 2;
	mov.u32 	%r804, _ZZ9cuda_gemmIiLi256ELi4ELi1ELi64ELi32ELi32ELi32ELi0ELi0EEviiiPT_S1_S1_iiE3Csh;
	add.s32 	%r805, %r804, %r803;
	ld.shared.u32 	%r806, [%r805];
	add.s32 	%r807, %r806, %r935;
	st.shared.u32 	[%r805], %r807;
	add.s32 	%r933, %r933, %r14;
	setp.lt.s32 	%p190, %r933, %r19;
	@%p190 bra 	$L__BB464_57;
	bra.uni 	$L__BB464_55;
$L__BB464_90:
	setp.gt.u32 	%p35, %r376, 31;
	@%p35 bra 	$L__BB464_124;
	mov.b32 	%r1018, 0;
$L__BB464_92:
	setp.eq.s32 	%p36, %r376, 0;
	add.s32 	%r279, %r1018, %r11;
	mad.lo.s32 	%r280, %r279, %r376, %r18;
	@%p36 bra 	$L__BB464_94;
	add.s32 	%r490, %r280, %r17;
	shl.b32 	%r491, %r490, 2;
	mov.u32 	%r492, _ZZ9cuda_gemmIiLi256ELi4ELi1ELi64ELi32ELi32ELi32ELi0ELi0EEviiiPT_S1_S1_iiE3Ash;
	add.s32 	%r493, %r492, %r491;
	ld.shared.u32 	%r1067, [%r493];
$L__BB464_94:
	setp.lt.s32 	%p37, %r376, 2;
	@%p37 bra 	$L__BB464_96;
	add.s32 	%r494, %r280, %r27;
	shl.b32 	%r495, %r494, 2;
	mov.u32 	%r496, _ZZ9cuda_gemmIiLi256ELi4ELi1ELi64ELi32ELi32ELi32ELi0ELi0EEviiiPT_S1_S1_iiE3Ash;
	add.s32 	%r497, %r496, %r495;
	ld.shared.u32 	%r1066, [%r497];
$L__BB464_96:
	setp.lt.s32 	%p38, %r376, 3;
	@%p38 bra 	$L__BB464_98;
	add.s32 	%r498, %r280, %r28;
	shl.b32 	%r499, %r498, 2;
	mov.u32 	%r500, _ZZ9cuda_gemmIiLi256ELi4ELi1ELi64ELi32ELi32ELi32ELi0ELi0EEviiiPT_S1_S1_iiE3Ash;
	add.s32 	%r501, %r500, %r499;
	ld.shared.u32 	%r1065, [%r501];
$L__BB464_98:
	setp.lt.s32 	%p39, %r376, 4;
	@%p39 bra 	$L__BB464_100;
	add.s32 	%r502, %r280, %r29;
	shl.b32 	%r503, %r502, 2;
	mov.u32 	%r504, _ZZ9cuda_gemmIiLi256ELi4ELi1ELi64ELi32ELi32ELi32ELi0ELi0EEviiiPT_S1_S1_iiE3Ash;
	add.s32 	%r505, %r504, %r503;
	ld.shared.u32 	%r1064, [%r505];
$L__BB464_100:
	setp.lt.s32 	%p40, %r376, 5;
	@%p40 bra 	$L__BB464_102;
	add.s32 	%r506, %r280, %r30;
	shl.b32 	%r507, %r506, 2;
	mov.u32 	%r508, _ZZ9cuda_gemmIiLi256ELi4ELi1ELi64ELi32ELi32ELi32ELi0ELi0EEviiiPT_S1_S1_iiE3Ash;
	add.s32 	%r509, %r508, %r507;
	ld.shared.u32 	%r1063, [%r509];
$L__BB464_102:
	setp.lt.s32 	%p41, %r376, 6;
	@%p41 bra 	$L__BB464_104;
	add.s32 	%r510, %r280, %r31;
	shl.b32 	%r511, %r510, 2;
	mov.u32 	%r512, _ZZ9cuda_gemmIiLi256ELi4ELi1ELi64ELi32ELi32ELi32ELi0ELi0EEviiiPT_S1_S1_iiE3Ash;
	add.s32 	%r513, %r512, %r511;
	ld.shared.u32 	%r1062, [%r513];
$L__BB464_104:
	setp.lt.s32 	%p42, %r376, 7;
	@%p42 bra 	$L__BB464_106;
	add.s32 	%r514, %r280, %r32;
	shl.b32 	%r515, %r514, 2;
	mov.u32 	%r516, _ZZ9cuda_gemmIiLi256ELi4ELi1ELi64ELi32ELi32ELi32ELi0ELi0EEviiiPT_S1_S1_iiE3Ash;
	add.s32 	%r517, %r516, %r515;
	ld.shared.u32 	%r1061, [%r517];
$L__BB464_106:
	setp.lt.s32 	%p43, %r376, 8;
	@%p43 bra 	$L__BB464_108;
	add.s32 	%r518, %r280, %r33;
	shl.b32 	%r519, %r518, 2;
	mov.u32 	%r520, _ZZ9cuda_gemmIiLi256ELi4ELi1ELi64ELi32ELi32ELi32ELi0ELi0EEviiiPT_S1_S1_iiE3Ash;
	add.s32 	%r521, %r520, %r519;
	ld.shared.u32 	%r1060, [%r521];
$L__BB464_108:
	setp.lt.s32 	%p44, %r376, 9;
	@%p44 bra 	$L__BB464_110;
	xor.b32  	%r522, %r17, 8;
	add.s32 	%r523, %r280, %r522;
	shl.b32 	%r524, %r523, 2;
	mov.u32 	%r525, _ZZ9cuda_gemmIiLi256ELi4ELi1ELi64ELi32ELi32ELi32ELi0ELi0EEviiiPT_S1_S1_iiE3Ash;
	add.s32 	%r526, %r525, %r524;
	ld.shared.u32 	%r1059, [%r526];
$L__BB464_110:
	setp.lt.s32 	%p45, %r376, 10;
	@%p45 bra 	$L__BB464_112;
	add.s32 	%r527, %r11, 9;
	and.b32  	%r528, %r527, 15;
	add.s32 	%r529, %r280, %r528;
	shl.b32 	%r530, %r529, 2;
	mov.u32 	%r531, _ZZ9cuda_gemmIiLi256ELi4ELi1ELi64ELi32ELi32ELi32ELi0ELi0EEviiiPT_S1_S1_iiE3Ash;
	add.s32 	%r532, %r531, %r530;
	ld.shared.u32 	%r1058, [%r532];
$L__BB464_112:
	setp.lt.s32 	%p46, %r376, 11;
	@%p46 bra 	$L__BB464_114;
	add.s32 	%r533, %r11, 10;
	and.b32  	%r534, %r533, 15;
	add.s32 	%r535, %r280, %r534;
	shl.b32 	%r536, %r535, 2;
	mov.u32 	%r537, _ZZ9cuda_gemmIiLi256ELi4ELi1ELi64ELi32ELi32ELi32ELi0ELi0EEviiiPT_S1_S1_iiE3Ash;
	add.s32 	%r538, %r537, %r536;
	ld.shared.u32 	%r1057, [%r538];
$L__BB464_114:
	setp.lt.s32 	%p47, %r376, 12;
	@%p47 bra 	$L__BB464_116;
	add.s32 	%r539, %r11, 11;
	and.b32  	%r540, %r539, 15;
	add.s32 	%r541, %r280, %r540;
	shl.b32 	%r542, %r541, 2;
	mov.u32 	%r543, _ZZ9cuda_gemmIiLi256ELi4ELi1ELi64ELi32ELi32ELi32ELi0ELi0EEviiiPT_S1_S1_iiE3Ash;
	add.s32 	%r544, %r543, %r542;
	ld.shared.u32 	%r1056, [%r544];
$L__BB464_116:
	setp.lt.s32 	%p48, %r376, 13;
	@%p48 bra 	$L__BB464_118;
	add.s32 	%r545, %r11, 12;
	and.b32  	%r546, %r545, 15;
	add.s32 	%r547, %r280, %r546;
	shl.b32 	%r548, %r547, 2;
	mov.u32 	%r549, _ZZ9cuda_gemmIiLi256ELi4ELi1ELi64ELi32ELi32ELi32ELi0ELi0EEviiiPT_S1_S1_iiE3Ash;
	add.s32 	%r550, %r549, %r548;
	ld.shared.u32 	%r1055, [%r550];
$L__BB464_118:
	setp.lt.s32 	%p49, %r376, 14;
	@%p49 bra 	$L__BB464_120;
	add.s32 	%r551, %r11, 13;
	and.b32  	%r552, %r551, 15;
	add.s32 	%r553, %r280, %r552;
	shl.b32 	%r554, %r553, 2;
	mov.u32 	%r555, _ZZ9cuda_gemmIiLi256ELi4ELi1ELi64ELi32ELi32ELi32ELi0ELi0EEviiiPT_S1_S1_iiE3Ash;
	add.s32 	%r556, %r555, %r554;
	ld.shared.u32 	%r1054, [%r556];
$L__BB464_120:
	setp.lt.s32 	%p50, %r376, 15;
	@%p50 bra 	$L__BB464_122;
	add.s32 	%r557, %r11, 14;
	and.b32  	%r558, %r557, 15;
	add.s32 	%r559, %r280, %r558;
	shl.b32 	%r560, %r559, 2;
	mov.u32 	%r561, _ZZ9cuda_gemmIiLi256ELi4ELi1ELi64ELi32ELi32ELi32ELi0ELi0EEviiiPT_S1_S1_iiE3Ash;
	add.s32 	%r562, %r561, %r560;
	ld.shared.u32 	%r1053, [%r562];
$L__BB464_122:
	setp.lt.s32 	%p51, %r376, 16;
	@%p51 bra 	$L__BB464_197;
	add.s32 	%r563, %r11, -1;
	and.b32  	%r564, %r563, 15;
	add.s32 	%r565, %r280, %r564;
	shl.b32 	%r566, %r565, 2;
	mov.u32 	%r567, _ZZ9cuda_gemmIiLi256ELi4ELi1ELi64ELi32ELi32ELi32ELi0ELi0EEviiiPT_S1_S1_iiE3Ash;
	add.s32 	%r568, %r567, %r566;
	ld.shared.u32 	%r1052, [%r568];
	bra.uni 	$L__BB464_197;
$L__BB464_124:
	mov.b32 	%r966, 0;
$L__BB464_125:
	setp.lt.s32 	%p87, %r376, 1;
	add.s32 	%r187, %r966, %r11;
	mad.lo.s32 	%r188, %r187, %r376, %r18;
	@%p87 bra 	$L__BB464_127;
	add.s32 	%r595, %r188, %r17;
	shl.b32 	%r596, %r595, 2;
	mov.u32 	%r597, _ZZ9cuda_gemmIiLi256ELi4ELi1ELi64ELi32ELi32ELi32ELi0ELi0EEviiiPT_S1_S1_iiE3Ash;
	add.s32 	%r598, %r597, %r596;
	ld.shared.u32 	%r1067, [%r598];
$L__BB464_127:
	setp.lt.s32 	%p88, %r376, 2;
	@%p88 bra 	$L__BB464_129;
	add.s32 	%r599, %r188, %r27;
	shl.b32 	%r600, %r599, 2;
	mov.u32 	%r601, _ZZ9cuda_gemmIiLi256ELi4ELi1ELi64ELi32ELi32ELi32ELi0ELi0EEviiiPT_S1_S1_iiE3Ash;
	add.s32 	%r602, %r601, %r600;
	ld.shared.u32 	%r1066, [%r602];
$L__BB464_129:
	setp.lt.s32 	%p89, %r376, 3;
	@%p89 bra 	$L__BB464_131;
	add.s32 	%r603, %r188, %r28;
	shl.b32 	%r604, %r603, 2;
	mov.u32 	%r605, _ZZ9cuda_gemmIiLi256ELi4ELi1ELi64ELi32ELi32ELi32ELi0ELi0EEviiiPT_S1_S1_iiE3Ash;
	add.s32 	%r606, %r605, %r604;
	ld.shared.u32 	%r1065, [%r606];
$L__BB464_131:
	setp.lt.s32 	%p90, %r376, 4;
	@%p90 bra 	$L__BB464_133;
	add.s32 	%r607, %r188, %r29;
	shl.b32 	%r608, %r607, 2;
	mov.u32 	%r609, _ZZ9cuda_gemmIiLi256ELi4ELi1ELi64ELi32ELi32ELi32ELi0ELi0EEviiiPT_S1_S1_iiE3Ash;
	add.s32 	%r610, %r609, %r608;
	ld.shared.u32 	%r1064, [%r610];
$L__BB464_133:
	setp.lt.s32 	%p91, %r376, 5;
	@%p91 bra 	$L__BB464_135;
	add.s32 	%r611, %r188, %r30;
	shl.b32 	%r612, %r611, 2;
	mov.u32 	%r613, _ZZ9cuda_gemmIiLi256ELi4ELi1ELi64ELi32ELi32ELi32ELi0ELi0EEviiiPT_S1_S1_iiE3Ash;
	add.s32 	%r614, %r613, %r612;
	ld.shared.u32 	%r1063, [%r614];
$L__BB464_135:
	setp.lt.s32 	%p92, %r376, 6;
	@%p92 bra 	$L__BB464_137;
	add.s32 	%r615, %r188, %r31;
	shl.b32 	%r616, %r615, 2;
	mov.u32 	%r617, _ZZ9cuda_gemmIiLi256ELi4ELi1ELi64ELi32ELi32ELi32ELi0ELi0EEviiiPT_S1_S1_iiE3Ash;
	add.s32 	%r618, %r617, %r616;
	ld.shared.u32 	%r1062, [%r618];
$L__BB464_137:
	setp.lt.s32 	%p93, %r376, 7;
	@%p93 bra 	$L__BB464_139;
	add.s32 	%r619, %r188, %r32;
	shl.b32 	%r620, %r619, 2;
	mov.u32 	%r621, _ZZ9cuda_gemmIiLi256ELi4ELi1ELi64ELi32ELi32ELi32ELi0ELi0EEviiiPT_S1_S1_iiE3Ash;
	add.s32 	%r622, %r621, %r620;
	ld.shared.u32 	%r1061, [%r622];
$L__BB464_139:
	setp.lt.s32 	%p94, %r376, 8;
	@%p94 bra 	$L__BB464_141;
	add.s32 	%r623, %r188, %r33;
	shl.b32 	%r624, %r623, 2;
	mov.u32 	%r625, _ZZ9cuda_gemmIiLi256ELi4ELi1ELi64ELi32ELi32ELi32ELi0ELi0EEviiiPT_S1_S1_iiE3Ash;
	add.s32 	%r626, %r625, %r624;
	ld.shared.u32 	%r1060, [%r626];
$L__BB464_141:
	setp.lt.s32 	%p95, %r376, 9;
	@%p95 bra 	$L__BB464_143;
	xor.b32  	%r627, %r17, 8;
	add.s32 	%r628, %r188, %r627;
	shl.b32 	%r629, %r628, 2;
	mov.u32 	%r630, _ZZ9cuda_gemmIiLi256ELi4ELi1ELi64ELi32ELi32ELi32ELi0ELi0EEviiiPT_S1_S1_iiE3Ash;
	add.s32 	%r631, %r630, %r629;
	ld.shared.u32 	%r1059, [%r631];
$L__BB464_143:
	setp.lt.s32 	%p96, %r376, 10;
	@%p96 bra 	$L__BB464_145;
	add.s32 	%r632, %r11, 9;
	and.b32  	%r633, %r632, 15;
	add.s32 	%r634, %r188, %r633;
	shl.b32 	%r635, %r634, 2;
	mov.u32 	%r636, _ZZ9cuda_gemmIiLi256ELi4ELi1ELi64ELi32ELi32ELi32ELi0ELi0EEviiiPT_S1_S1_iiE3Ash;
	add.s32 	%r637, %r636, %r635;
	ld.shared.u32 	%r1058, [%r637];
$L__BB464_145:
	setp.lt.s32 	%p97, %r376, 11;
	@%p97 bra 	$L__BB464_147;
	add.s32 	%r638, %r11, 10;
	and.b32  	%r639, %r638, 15;
	add.s32 	%r640, %r188, %r639;
	shl.b32 	%r641, %r640, 2;
	mov.u32 	%r642, _ZZ9cuda_gemmIiLi256ELi4ELi1ELi64ELi32ELi32ELi32ELi0ELi0EEviiiPT_S1_S1_iiE3Ash;
	add.s32 	%r643, %r642, %r641;
	ld.shared.u32 	%r1057, [%r643];
$L__BB464_147:
	setp.lt.s32 	%p98, %r376, 12;
	@%p98 bra 	$L__BB464_149;
	add.s32 	%r644, %r11, 11;
	and.b32  	%r645, %r644, 15;
	add.s32 	%r646, %r188, %r645;
	shl.b32 	%r647, %r646, 2;
	mov.u32 	%r648, _ZZ9cuda_gemmIiLi256ELi4ELi1ELi64ELi32ELi32ELi32ELi0ELi0EEviiiPT_S1_S1_iiE3Ash;
	add.s32 	%r649, %r648, %r647;
	ld.shared.u32 	%r1056, [%r649];
$L__BB464_149:
	setp.lt.s32 	%p99, %r376, 13;
	@%p99 bra 	$L__BB464_151;
	add.s32 	%r650, %r11, 12;
	and.b32  	%r651, %r650, 15;
	add.s32 	%r652, %r188, %r651;
	shl.b32 	%r653, %r652, 2;
	mov.u32 	%r654, _ZZ9cuda_gemmIiLi256ELi4ELi1ELi64ELi32ELi32ELi32ELi0ELi0EEviiiPT_S1_S1_iiE3Ash;
	add.s32 	%r655, %r654, %r653;
	ld.shared.u32 	%r1055, [%r655];
$L__BB464_151:
	setp.lt.s32 	%p100, %r376, 14;
	@%p100 bra 	$L__BB464_153;
	add.s32 	%r656, %r11, 13;
	and.b32  	%r657, %r656, 15;
	add.s32 	%r658, %r188, %r657;
	shl.b32 	%r659, %r658, 2;
	mov.u32 	%r660, _ZZ9cuda_gemmIiLi256ELi4ELi1ELi64ELi32ELi32ELi32ELi0ELi0EEviiiPT_S1_S1_iiE3Ash;
	add.s32 	%r661, %r660, %r659;
	ld.shared.u32 	%r1054, [%r661];
$L__BB464_153:
	setp.lt.s32 	%p101, %r376, 15;
	@%p101 bra 	$L__BB464_155;
	add.s32 	%r662, %r11, 14;
	and.b32  	%r663, %r662, 15;
	add.s32 	%r664, %r188, %r663;
	shl.b32 	%r665, %r664, 2;
	mov.u32 	%r666, _ZZ9cuda_gemmIiLi256ELi4ELi1ELi64ELi32ELi32ELi32ELi0ELi0EEviiiPT_S1_S1_iiE3Ash;
	add.s32 	%r667, %r666, %r665;
	ld.shared.u32 	%r1053, [%r667];
$L__BB464_155:
	setp.lt.s32 	%p102, %r376, 16;
	@%p102 bra 	$L__BB464_157;
	add.s32 	%r668, %r11, -1;
	and.b32  	%r669, %r668, 15;
	add.s32 	%r670, %r188, %r669;
	shl.b32 	%r671, %r670, 2;
	mov.u32 	%r672, _ZZ9cuda_gemmIiLi256ELi4ELi1ELi64ELi32ELi32ELi32ELi0ELi0EEviiiPT_S1_S1_iiE3Ash;
	add.s32 	%r673, %r672, %r671;
	ld.shared.u32 	%r1052, [%r673];
$L__BB464_157:
	setp.lt.s32 	%p103, %r12, %r19;
	@%p103 bra 	$L__BB464_159;
$L__BB464_158:
	add.s32 	%r966, %r966, %r10;
	setp.lt.s32 	%p140, %r966, %r9;
	@%p140 bra 	$L__BB464_125;
	bra.uni 	$L__BB464_233;
$L__BB464_159:
	rem.s32 	%r674, %r2, %r376;
	shl.b32 	%r675, %r674, 2;
	mov.u32 	%r676, _ZZ9cuda_gemmIiLi256ELi4ELi1ELi64ELi32ELi32ELi32ELi0ELi0EEviiiPT_S1_S1_iiE11kron_fac_sh;
	add.s32 	%r222, %r676, %r675;
	mov.u32 	%r983, %r12;
$L__BB464_160:
	mad.lo.s32 	%r678, %r983, 132, %r222;
	ld.shared.u32 	%r224, [%r678];
	mov.b32 	%r985, 0;
	@%p87 bra 	$L__BB464_162;
	shfl.sync.idx.b32	%r679|%p105, %r224, %r34, %r20, -1;
	mul.lo.s32 	%r985, %r679, %r1067;
$L__BB464_162:
	@%p88 bra 	$L__BB464_164;
	shfl.sync.idx.b32	%r680|%p107, %r224, %r35, %r20, -1;
	mad.lo.s32 	%r985, %r680, %r1066, %r985;
$L__BB464_164:
	@%p89 bra 	$L__BB464_166;
	shfl.sync.idx.b32	%r681|%p109, %r224, %r36, %r20, -1;
	mad.lo.s32 	%r985, %r681, %r1065, %r985;
$L__BB464_166:
	@%p90 bra 	$L__BB464_168;
	shfl.sync.idx.b32	%r682|%p111, %r224, %r37, %r20, -1;
	mad.lo.s32 	%r985, %r682, %r1064, %r985;
$L__BB464_168:
	setp.lt.s32 	%p112, %r376, 5;
	@%p112 bra 	$L__BB464_170;
	shfl.sync.idx.b32	%r683|%p113, %r224, %r38, %r20, -1;
	mad.lo.s32 	%r985, %r683, %r1063, %r985;
$L__BB464_170:
	setp.lt.s32 	%p114, %r376, 6;
	@%p114 bra 	$L__BB464_172;
	shfl.sync.idx.b32	%r684|%p115, %r224, %r39, %r20, -1;
	mad.lo.s32 	%r985, %r684, %r1062, %r985;
$L__BB464_172:
	setp.lt.s32 	%p116, %r376, 7;
	@%p116 bra 	$L__BB464_174;
	shfl.sync.idx.b32	%r685|%p117, %r224, %r40, %r20, -1;
	mad.lo.s32 	%r985, %r685, %r1061, %r985;
$L__BB464_174:
	setp.lt.s32 	%p118, %r376, 8;
	@%p118 bra 	$L__BB464_176;
	shfl.sync.idx.b32	%r686|%p119, %r224, %r41, %r20, -1;
	mad.lo.s32 	%r985, %r686, %r1060, %r985;
$L__BB464_176:
	setp.lt.s32 	%p120, %r376, 9;
	@%p120 bra 	$L__BB464_178;
	shfl.sync.idx.b32	%r687|%p121, %r224, %r42, %r20, -1;
	mad.lo.s32 	%r985, %r687, %r1059, %r985;
$L__BB464_178:
	setp.lt.s32 	%p122, %r376, 10;
	@%p122 bra 	$L__BB464_180;
	shfl.sync.idx.b32	%r688|%p123, %r224, %r43, %r20, -1;
	mad.lo.s32 	%r985, %r688, %r1058, %r985;
$L__BB464_180:
	setp.lt.s32 	%p124, %r376, 11;
	@%p124 bra 	$L__BB464_182;
	shfl.sync.idx.b32	%r689|%p125, %r224, %r44, %r20, -1;
	mad.lo.s32 	%r985, %r689, %r1057, %r985;
$L__BB464_182:
	setp.lt.s32 	%p126, %r376, 12;
	@%p126 bra 	$L__BB464_184;
	shfl.sync.idx.b32	%r690|%p127, %r224, %r45, %r20, -1;
	mad.lo.s32 	%r985, %r690, %r1056, %r985;
$L__BB464_184:
	setp.lt.s32 	%p128, %r376, 13;
	@%p128 bra 	$L__BB464_186;
	shfl.sync.idx.b32	%r691|%p129, %r224, %r46, %r20, -1;
	mad.lo.s32 	%r985, %r691, %r1055, %r985;
$L__BB464_186:
	setp.lt.s32 	%p130, %r376, 14;
	@%p130 bra 	$L__BB464_188;
	shfl.sync.idx.b32	%r692|%p131, %r224, %r47, %r20, -1;
	mad.lo.s32 	%r985, %r692, %r1054, %r985;
$L__BB464_188:
	setp.lt.s32 	%p132, %r376, 15;
	@%p132 bra 	$L__BB464_190;
	shfl.sync.idx.b32	%r693|%p133, %r224, %r48, %r20, -1;
	mad.lo.s32 	%r985, %r693, %r1053, %r985;
$L__BB464_190:
	setp.lt.s32 	%p134, %r376, 16;
	@%p134 bra 	$L__BB464_192;
	shfl.sync.idx.b32	%r694|%p135, %r224, %r49, %r20, -1;
	mad.lo.s32 	%r985, %r694, %r1052, %r985;
$L__BB464_192:
	mov.u32 	%r999, %r3;
$L__BB464_193:
	shr.u32 	%r258, %r999, 1;
	shfl.sync.down.b32	%r695|%p136, %r985, %r258, %r21, -1;
	add.s32 	%r985, %r695, %r985;
	setp.gt.u32 	%p137, %r999, 3;
	mov.u32 	%r999, %r258;
	@%p137 bra 	$L__BB464_193;
	rem.u32 	%r696, %r2, %r4;
	setp.eq.s32 	%p138, %r696, 0;
	@%p138 bra 	$L__BB464_195;
	bra.uni 	$L__BB464_196;
$L__BB464_195:
	mad.lo.s32 	%r697, %r983, %r9, %r187;
	shl.b32 	%r698, %r697, 2;
	mov.u32 	%r699, _ZZ9cuda_gemmIiLi256ELi4ELi1ELi64ELi32ELi32ELi32ELi0ELi0EEviiiPT_S1_S1_iiE3Csh;
	add.s32 	%r700, %r699, %r698;
	st.shared.u32 	[%r700], %r985;
$L__BB464_196:
	add.s32 	%r983, %r983, %r14;
	setp.lt.s32 	%p139, %r983, %r19;
	@%p139 bra 	$L__BB464_160;
	bra.uni 	$L__BB464_158;
$L__BB464_197:
	setp.lt.s32 	%p52, %r12, %r19;
	@%p52 bra 	$L__BB464_198;
	bra.uni 	$L__BB464_232;
$L__BB464_198:
	rem.u32 	%r569, %r2, %r376;
	shl.b32 	%r570, %r569, 2;
	mov.u32 	%r571, _ZZ9cuda_gemmIiLi256ELi4ELi1ELi64ELi32ELi32ELi32ELi0ELi0EEviiiPT_S1_S1_iiE11kron_fac_sh;
	add.s32 	%r281, %r571, %r570;
	mov.u32 	%r1035, %r12;
$L__BB464_199:
	mad.lo.s32 	%r573, %r1035, 132, %r281;
	ld.shared.u32 	%r315, [%r573];
	mov.b32 	%r1037, 0;
	@%p36 bra 	$L__BB464_201;
	shfl.sync.idx.b32	%r574|%p54, %r315, %r34, %r20, -1;
	mul.lo.s32 	%r1037, %r574, %r1067;
$L__BB464_201:
	@%p37 bra 	$L__BB464_203;
	shfl.sync.idx.b32	%r575|%p56, %r315, %r35, %r20, -1;
	mad.lo.s32 	%r1037, %r575, %r1066, %r1037;
$L__BB464_203:
	@%p38 bra 	$L__BB464_205;
	shfl.sync.idx.b32	%r576|%p58, %r315, %r36, %r20, -1;
	mad.lo.s32 	%r1037, %r576, %r1065, %r1037;
$L__BB464_205:
	@%p39 bra 	$L__BB464_207;
	shfl.sync.idx.b32	%r577|%p60, %r315, %r37, %r20, -1;
	mad.lo.s32 	%r1037, %r577, %r1064, %r1037;
$L__BB464_207:
	@%p40 bra 	$L__BB464_209;
	shfl.sync.idx.b32	%r578|%p62, %r315, %r38, %r20, -1;
	mad.lo.s32 	%r1037, %r578, %r1063, %r1037;
$L__BB464_209:
	setp.lt.s32 	%p63, %r376, 6;
	@%p63 bra 	$L__BB464_211;
	shfl.sync.idx.b32	%r579|%p64, %r315, %r39, %r20, -1;
	mad.lo.s32 	%r1037, %r579, %r1062, %r1037;
$L__BB464_211:
	setp.lt.s32 	%p65, %r376, 7;
	@%p65 bra 	$L__BB464_213;
	shfl.sync.idx.b32	%r580|%p66, %r315, %r40, %r20, -1;
	mad.lo.s32 	%r1037, %r580, %r1061, %r1037;
$L__BB464_213:
	setp.lt.s32 	%p67, %r376, 8;
	@%p67 bra 	$L__BB464_215;
	shfl.sync.idx.b32	%r581|%p68, %r315, %r41, %r20, -1;
	mad.lo.s32 	%r1037, %r581, %r1060, %r1037;
$L__BB464_215:
	setp.lt.s32 	%p69, %r376, 9;
	@%p69 bra 	$L__BB464_217;
	shfl.sync.idx.b32	%r582|%p70, %r315, %r42, %r20, -1;
	mad.lo.s32 	%r1037, %r582, %r1059, %r1037;
$L__BB464_217:
	setp.lt.s32 	%p71, %r376, 10;
	@%p71 bra 	$L__BB464_219;
	shfl.sync.idx.b32	%r583|%p72, %r315, %r43, %r20, -1;
	mad.lo.s32 	%r1037, %r583, %r1058, %r1037;
$L__BB464_219:
	setp.lt.s32 	%p73, %r376, 11;
	@%p73 bra 	$L__BB464_221;
	shfl.sync.idx.b32	%r584|%p74, %r315, %r44, %r20, -1;
	mad.lo.s32 	%r1037, %r584, %r1057, %r1037;
$L__BB464_221:
	setp.lt.s32 	%p75, %r376, 12;
	@%p75 bra 	$L__BB464_223;
	shfl.sync.idx.b32	%r585|%p76, %r315, %r45, %r20, -1;
	mad.lo.s32 	%r1037, %r585, %r1056, %r1037;
$L__BB464_223:
	setp.lt.s32 	%p77, %r376, 13;
	@%p77 bra 	$L__BB464_225;
	shfl.sync.idx.b32	%r586|%p78, %r315, %r46, %r20, -1;
	mad.lo.s32 	%r1037, %r586, %r1055, %r1037;
$L__BB464_225:
	setp.lt.s32 	%p79, %r376, 14;
	@%p79 bra 	$L__BB464_227;
	shfl.sync.idx.b32	%r587|%p80, %r315, %r47, %r20, -1;
	mad.lo.s32 	%r1037, %r587, %r1054, %r1037;
$L__BB464_227:
	setp.lt.s32 	%p81, %r376, 15;
	@%p81 bra 	$L__BB464_229;
	shfl.sync.idx.b32	%r588|%p82, %r315, %r48, %r20, -1;
	mad.lo.s32 	%r1037, %r588, %r1053, %r1037;
$L__BB464_229:
	setp.lt.s32 	%p83, %r376, 16;
	@%p83 bra 	$L__BB464_231;
	shfl.sync.idx.b32	%r589|%p84, %r315, %r49, %r20, -1;
	mad.lo.s32 	%r1037, %r589, %r1052, %r1037;
$L__BB464_231:
	mad.lo.s32 	%r590, %r1035, %r9, %r279;
	shl.b32 	%r591, %r590, 2;
	mov.u32 	%r592, _ZZ9cuda_gemmIiLi256ELi4ELi1ELi64ELi32ELi32ELi32ELi0ELi0EEviiiPT_S1_S1_iiE3Csh;
	add.s32 	%r593, %r592, %r591;
	st.shared.u32 	[%r593], %r1037;
	add.s32 	%r1035, %r1035, %r14;
	setp.lt.s32 	%p85, %r1035, %r19;
	@%p85 bra 	$L__BB464_199;
$L__BB464_232:
	add.s32 	%r1018, %r1018, %r10;
	setp.lt.s32 	%p86, %r1018, %r9;
	@%p86 bra 	$L__BB464_92;
$L__BB464_233:
	bar.sync 	0;
	@%p22 bra 	$L__BB464_240;
	ld.param.u32 	%r875, [_Z9cuda_gemmIiLi256ELi4ELi1ELi64ELi32ELi32ELi32ELi0ELi0EEviiiPT_S1_S1_ii_param_1];
	setp.eq.s32 	%p193, %r24, 0;
	mov.u32 	%r808, %ctaid.x;
	mul.lo.s32 	%r809, %r9, %r808;
	mad.lo.s32 	%r366, %r893, %r875, %r809;
	div.s32 	%r367, %r374, %r376;
	mov.u32 	%r1068, %r1;
	@%p193 bra 	$L__BB464_238;
	setp.eq.s32 	%p194, %r24, 1;
	div.s32 	%r810, %r1, %r9;
	mad.lo.s32 	%r811, %r367, %r810, %r366;
	mul.lo.s32 	%r812, %r810, %r9;
	sub.s32 	%r813, %r1, %r812;
	add.s32 	%r814, %r811, %r813;
	shl.b32 	%r815, %r1, 2;
	mov.u32 	%r816, _ZZ9cuda_gemmIiLi256ELi4ELi1ELi64ELi32ELi32ELi32ELi0ELi0EEviiiPT_S1_S1_iiE3Csh;
	add.s32 	%r817, %r816, %r815;
	ld.shared.u32 	%r818, [%r817];
	mul.wide.s32 	%rd23, %r814, 4;
	add.s64 	%rd24, %rd2, %rd23;
	st.global.u32 	[%rd24], %r818;
	mov.u32 	%r1068, %r22;
	@%p194 bra 	$L__BB464_238;
	setp.eq.s32 	%p195, %r24, 2;
	div.s32 	%r819, %r22, %r9;
	mad.lo.s32 	%r820, %r367, %r819, %r366;
	mul.lo.s32 	%r821, %r819, %r9;
	sub.s32 	%r822, %r22, %r821;
	add.s32 	%r823, %r820, %r822;
	shl.b32 	%r824, %r1, 2;
	mov.u32 	%r825, _ZZ9cuda_gemmIiLi256ELi4ELi1ELi64ELi32ELi32ELi32ELi0ELi0EEviiiPT_S1_S1_iiE3Csh;
	add.s32 	%r826, %r825, %r824;
	add.s32 	%r827, %r826, %r25;
	ld.shared.u32 	%r828, [%r827];
	mul.wide.s32 	%rd25, %r823, 4;
	add.s64 	%rd26, %rd2, %rd25;
	st.global.u32 	[%rd26], %r828;
	mov.u32 	%r1068, %r26;
	@%p195 bra 	$L__BB464_238;
	add.s32 	%r1068, %r26, %r13;
	div.s32 	%r829, %r26, %r9;
	mad.lo.s32 	%r830, %r367, %r829, %r366;
	mul.lo.s32 	%r831, %r829, %r9;
	sub.s32 	%r832, %r26, %r831;
	add.s32 	%r833, %r830, %r832;
	shl.b32 	%r834, %r1, 2;
	mov.u32 	%r835, _ZZ9cuda_gemmIiLi256ELi4ELi1ELi64ELi32ELi32ELi32ELi0ELi0EEviiiPT_S1_S1_iiE3Csh;
	add.s32 	%r836, %r835, %r834;
	add.s32 	%r837, %r836, %r25;
	add.s32 	%r838, %r837, %r25;
	ld.shared.u32 	%r839, [%r838];
	mul.wide.s32 	%rd27, %r833, 4;
	add.s64 	%rd28, %rd2, %rd27;
	st.global.u32 	[%rd28], %r839;
$L__BB464_238:
	setp.lt.u32 	%p196, %r23, 3;
	@%p196 bra 	$L__BB464_240;
$L__BB464_239:
	div.s32 	%r840, %r1068, %r9;
	mad.lo.s32 	%r841, %r367, %r840, %r366;
	mul.lo.s32 	%r842, %r840, %r9;
	sub.s32 	%r843, %r1068, %r842;
	add.s32 	%r844, %r841, %r843;
	shl.b32 	%r845, %r1068, 2;
	mov.u32 	%r846, _ZZ9cuda_gemmIiLi256ELi4ELi1ELi64ELi32ELi32ELi32ELi0ELi0EEviiiPT_S1_S1_iiE3Csh;
	add.s32 	%r847, %r846, %r845;
	ld.shared.u32 	%r848, [%r847];
	mul.wide.s32 	%rd29, %r844, 4;
	add.s64 	%rd30, %rd2, %rd29;
	st.global.u32 	[%rd30], %r848;
	add.s32 	%r849, %r1068, %r13;
	div.s32 	%r850, %r849, %r9;
	mad.lo.s32 	%r851, %r367, %r850, %r366;
	mul.lo.s32 	%r852, %r850, %r9;
	sub.s32 	%r853, %r849, %r852;
	add.s32 	%r854, %r851, %r853;
	add.s32 	%r855, %r847, %r25;
	ld.shared.u32 	%r856, [%r855];
	mul.wide.s32 	%rd31, %r854, 4;
	add.s64 	%rd32, %rd2, %rd31;
	st.global.u32 	[%rd32], %r856;
	add.s32 	%r857, %r849, %r13;
	div.s32 	%r858, %r857, %r9;
	mad.lo.s32 	%r859, %r367, %r858, %r366;
	mul.lo.s32 	%r860, %r858, %r9;
	sub.s32 	%r861, %r857, %r860;
	add.s32 	%r862, %r859, %r861;
	add.s32 	%r863, %r855, %r25;
	ld.shared.u32 	%r864, [%r863];
	mul.wide.s32 	%rd33, %r862, 4;
	add.s64 	%rd34, %rd2, %rd33;
	st.global.u32 	[%rd34], %r864;
	add.s32 	%r865, %r857, %r13;
	div.s32 	%r866, %r865, %r9;
	mad.lo.s32 	%r867, %r367, %r866, %r366;
	mul.lo.s32 	%r868, %r866, %r9;
	sub.s32 	%r869, %r865, %r868;
	add.s32 	%r870, %r867, %r869;
	add.s32 	%r871, %r863, %r25;
	ld.shared.u32 	%r872, [%r871];
	mul.wide.s32 	%rd35, %r870, 4;
	add.s64 	%rd36, %rd2, %rd35;
	st.global.u32 	[%rd36], %r872;
	add.s32 	%r1068, %r865, %r13;
	setp.lt.u32 	%p197, %r1068, 64;
	@%p197 bra 	$L__BB464_239;
$L__BB464_240:
	mov.u32 	%r873, %nctaid.y;
	add.s32 	%r893, %r893, %r873;
	shl.b32 	%r874, %r873, 2;
	setp.lt.u32 	%p198, %r893, %r874;
	@%p198 bra 	$L__BB464_5;
$L__BB464_241:
	ret;

}
	// .globl	_Z9cuda_gemmIiLi256ELi4ELi1ELi64ELi32ELi32ELi32ELi0ELi1EEviiiPT_S1_S1_ii
.visible .entry _Z9cuda_gemmIiLi256ELi4ELi1ELi64ELi32ELi32ELi32ELi0ELi1EEviiiPT_S1_S1_ii(
	.param .u32 _Z9cuda_gemmIiLi256ELi4ELi1ELi64ELi32ELi32ELi32ELi0ELi1EEviiiPT_S1_S1_ii_param_0,
	.param .u32 _Z9cuda_gemmIiLi256ELi4ELi1ELi64ELi32ELi32ELi32ELi0ELi1EEviiiPT_S1_S1_ii_param_1,
	.param .u32 _Z9cuda_gemmIiLi256ELi4ELi1ELi64ELi32ELi32ELi32ELi0ELi1EEviiiPT_S1_S1_ii_param_2,
	.param .u64 .ptr .align 1 _Z9cuda_gemmIiLi256ELi4ELi1ELi64ELi32ELi32ELi32ELi0ELi1EEviiiPT_S1_S1_ii_param_3,
	.param .u64 .ptr .align 1 _Z9cuda_gemmIiLi256ELi4ELi1ELi64ELi32ELi32ELi32ELi0ELi1EEviiiPT_S1_S1_ii_param_4,
	.param .u64 .ptr .align 1 _Z9cuda_gemmIiLi256ELi4ELi1ELi64ELi32ELi32ELi32ELi0ELi1EEviiiPT_S1_S1_ii_param_5,
	.param .u32 _Z9cuda_gemmIiLi256ELi4ELi1ELi64ELi32ELi32ELi32ELi0ELi1EEviiiPT_S1_S1_ii_param_6,
	.param .u32 _Z9cuda_gemmIiLi256ELi4ELi1ELi64ELi32ELi32ELi32ELi0ELi1EEviiiPT_S1_S1_ii_param_7
)
.maxntid 256
{
	.reg .pred 	%p<44>;
	.reg .b16 	%rs<6>;
	.reg .b32 	%r<279>;
	.reg .b64 	%rd<48>;
	// demoted variable
	.shared .align 128 .b8 _ZZ9cuda_gemmIiLi256ELi4ELi1ELi64ELi32ELi32ELi32ELi0ELi1EEviiiPT_S1_S1_iiE11kron_fac_sh[4224];
	// demoted variable
	.shared .align 128 .b8 _ZZ9cuda_gemmIiLi256ELi4ELi1ELi64ELi32ELi32ELi32ELi0ELi1EEviiiPT_S1_S1_iiE3Ash[256];
	// demoted variable
	.shared .align 128 .b8 _ZZ9cuda_gemmIiLi256ELi4ELi1ELi64ELi32ELi32ELi32ELi0ELi1EEviiiPT_S1_S1_iiE3Csh[256];
	ld.param.u32 	%r98, [_Z9cuda_gemmIiLi256ELi4ELi1ELi64ELi32ELi32ELi32ELi0ELi1EEviiiPT_S1_S1_ii_param_1];
	ld.param.u32 	%r99, [_Z9cuda_gemmIiLi256ELi4ELi1ELi64ELi32ELi32ELi32ELi0ELi1EEviiiPT_S1_S1_ii_param_2];
	ld.param.u64 	%rd9, [_Z9cuda_gemmIiLi256ELi4ELi1ELi64ELi32ELi32ELi32ELi0ELi1EEviiiPT_S1_S1_ii_param_3];
	ld.param.u64 	%rd10, [_Z9cuda_gemmIiLi256ELi4ELi1ELi64ELi32ELi32ELi32ELi0ELi1EEviiiPT_S1_S1_ii_param_4];
	ld.param.u64 	%rd11, [_Z9cuda_gemmIiLi256ELi4ELi1ELi64ELi32ELi32ELi32ELi0ELi1EEviiiPT_S1_S1_ii_param_5];
	cvta.to.global.u64 	%rd1, %rd10;
	cvta.to.global.u64 	%rd2, %rd9;
	cvta.to.global.u64 	%rd3, %rd11;
	mov.u32 	%r1, %tid.x;
	mov.u32 	%r2, %ntid.x;
	add.s32 	%r3, %r1, %r2;
	cvt.u16.u32 	%rs2, %r3;
	xor.b16  	%rs3, %rs2, 1023;
	cvt.u16.u32 	%rs4, %r2;
	div.u16 	%rs5, %rs3, %rs4;
	and.b16  	%rs1, %rs5, 3;
	setp.eq.s16 	%p1, %rs1, 2;
	mov.u32 	%r267, %r1;
	@%p1 bra 	$L__BB465_3;
	cvt.u32.u16 	%r4, %rs1;
	mov.b32 	%r266, 0;
	mov.u32 	%r267, %r1;
$L__BB465_2:
	.pragma "nounroll";
	mul.wide.u32 	%rd12, %r267, 4;
	add.s64 	%rd13, %rd1, %rd12;
	ld.global.u32 	%r101, [%rd13];
	and.b32  	%r102, %r267, 31;
	mov.u32 	%r103, _ZZ9cuda_gemmIiLi256ELi4ELi1ELi64ELi32ELi32ELi32ELi0ELi1EEviiiPT_S1_S1_iiE11kron_fac_sh;
	mad.lo.s32 	%r104, %r102, 132, %r103;
	shr.u32 	%r105, %r267, 3;
	and.b32  	%r106, %r105, 536870908;
	add.s32 	%r107, %r104, %r106;
	st.shared.u32 	[%r107], %r101;
	add.s32 	%r267, %r267, %r2;
	add.s32 	%r266, %r266, 1;
	xor.b32  	%r108, %r266, %r4;
	setp.ne.s32 	%p2, %r108, 2;
	@%p2 bra 	$L__BB465_2;
$L__BB465_3:
	mov.u32 	%r111, _ZZ9cuda_gemmIiLi256ELi4ELi1ELi64ELi32ELi32ELi32ELi0ELi1EEviiiPT_S1_S1_iiE11kron_fac_sh;
$L__BB465_4:
	mul.wide.u32 	%rd14, %r267, 4;
	add.s64 	%rd15, %rd1, %rd14;
	ld.global.u32 	%r109, [%rd15];
	and.b32  	%r110, %r267, 31;
	mad.lo.s32 	%r112, %r110, 132, %r111;
	shr.u32 	%r113, %r267, 3;
	and.b32  	%r114, %r113, 536870908;
	add.s32 	%r115, %r112, %r114;
	st.shared.u32 	[%r115], %r109;
	add.s32 	%r116, %r267, %r2;
	mul.wide.u32 	%rd16, %r116, 4;
	add.s64 	%rd17, %rd1, %rd16;
	ld.global.u32 	%r117, [%rd17];
	and.b32  	%r118, %r116, 31;
	mad.lo.s32 	%r119, %r118, 132, %r111;
	shr.u32 	%r120, %r116, 3;
	and.b32  	%r121, %r120, 536870908;
	add.s32 	%r122, %r119, %r121;
	st.shared.u32 	[%r122], %r117;
	add.s32 	%r123, %r116, %r2;
	mul.wide.u32 	%rd18, %r123, 4;
	add.s64 	%rd19, %rd1, %rd18;
	ld.global.u32 	%r124, [%rd19];
	and.b32  	%r125, %r123, 31;
	mad.lo.s32 	%r126, %r125, 132, %r111;
	shr.u32 	%r127, %r123, 3;
	and.b32  	%r128, %r127, 536870908;
	add.s32 	%r129, %r126, %r128;
	st.shared.u32 	[%r129], %r124;
	add.s32 	%r130, %r123, %r2;
	mul.wide.u32 	%rd20, %r130, 4;
	add.s64 	%rd21, %rd1, %rd20;
	ld.global.u32 	%r131, [%rd21];
	and.b32  	%r132, %r130, 31;
	mad.lo.s32 	%r133, %r132, 132, %r111;
	shr.u32 	%r134, %r130, 3;
	and.b32  	%r135, %r134, 536870908;
	add.s32 	%r136, %r133, %r135;
	st.shared.u32 	[%r136], %r131;
	add.s32 	%r267, %r130, %r2;
	setp.lt.u32 	%p3, %r267, 1024;
	@%p3 bra 	$L__BB465_4;
	shr.u32 	%r12, %r1, 1;
	and.b32  	%r13, %r12, 1;
	mov.u32 	%r269, %ctaid.y;
	mov.u32 	%r15, %nctaid.y;
	shl.b32 	%r16, %r15, 2;
	setp.ge.u32 	%p4, %r269, %r16;
	@%p4 bra 	$L__BB465_35;
	mov.u32 	%r137, %ctaid.x;
	shl.b32 	%r17, %r137, 6;
	shl.b32 	%r138, %r1, 4;
	and.b32  	%r139, %r138, 16;
	shl.b32 	%r140, %r13, 5;
	or.b32  	%r141, %r140, %r139;
	shl.b32 	%r142, %r1, 2;
	and.b32  	%r143, %r142, 124;
	add.s32 	%r18, %r111, %r143;
	and.b32  	%r19, %r1, 1;
	shl.b32 	%r20, %r137, 1;
	shr.s32 	%r145, %r99, 31;
	shr.u32 	%r146, %r145, 27;
	add.s32 	%r147, %r99, %r146;
	shr.s32 	%r21, %r147, 5;
	max.u32 	%r148, %r3, 64;
	setp.lt.u32 	%p5, %r3, 64;
	selp.u32 	%r149, 1, 0, %p5;
	add.s32 	%r150, %r3, %r149;
	sub.s32 	%r151, %r148, %r150;
	div.u32 	%r152, %r151, %r2;
	add.s32 	%r22, %r152, %r149;
	add.s32 	%r153, %r22, 1;
	and.b32  	%r23, %r153, 3;
	mov.u32 	%r154, _ZZ9cuda_gemmIiLi256ELi4ELi1ELi64ELi32ELi32ELi32ELi0ELi1EEviiiPT_S1_S1_iiE3Ash;
	add.s32 	%r24, %r154, %r142;
	shl.b32 	%r25, %r2, 2;
	add.s32 	%r26, %r24, %r25;
	add.s32 	%r27, %r3, %r2;
	add.s32 	%r28, %r27, %r2;
	mov.u32 	%r155, _ZZ9cuda_gemmIiLi256ELi4ELi1ELi64ELi32ELi32ELi32ELi0ELi1EEviiiPT_S1_S1_iiE3Csh;
	add.s32 	%r29, %r155, %r142;
	add.s32 	%r30, %r29, %r25;
	add.s32 	%r31, %r30, %r25;
	or.b32  	%r156, %r141, %r13;
	shl.b32 	%r157, %r156, 2;
	add.s32 	%r32, %r154, %r157;
	or.b32  	%r158, %r13, 8;
	or.b32  	%r159, %r141, %r158;
	shl.b32 	%r160, %r159, 2;
	add.s32 	%r33, %r154, %r160;
	add.s32 	%r161, %r13, -1;
	and.b32  	%r162, %r161, 15;
	or.b32  	%r163, %r141, %r162;
	shl.b32 	%r164, %r163, 2;
	add.s32 	%r34, %r154, %r164;
	mad.lo.s32 	%r35, %r13, -31, %r141;
	add.s32 	%r36, %r35, 1;
	add.s32 	%r37, %r35, 2;
	add.s32 	%r38, %r35, 3;
	add.s32 	%r39, %r35, 4;
	add.s32 	%r40, %r35, 5;
	add.s32 	%r41, %r35, 6;
	add.s32 	%r42, %r35, 7;
	or.b32  	%r43, %r158, %r139;
	add.s32 	%r44, %r35, 9;
	add.s32 	%r45, %r35, 10;
	add.s32 	%r46, %r35, 11;
	add.s32 	%r47, %r35, 12;
	add.s32 	%r48, %r35, 13;
	add.s32 	%r49, %r35, 14;
	or.b32  	%r50, %r162, %r139;
	mad.lo.s32 	%r51, %r12, %r21, %r19;
	shr.u32 	%r165, %r3, 1;
	and.b32  	%r166, %r3, 1;
	mad.lo.s32 	%r52, %r165, %r21, %r166;
	shr.u32 	%r167, %r27, 1;
	and.b32  	%r168, %r27, 1;
	mad.lo.s32 	%r53, %r167, %r21, %r168;
	shl.b32 	%r54, %r2, 4;
	shl.b32 	%r55, %r2, 3;
	mul.wide.u32 	%rd22, %r2, 4;
	add.s64 	%rd4, %rd2, %rd22;
	mul.wide.u32 	%rd23, %r2, 8;
	add.s64 	%rd5, %rd2, %rd23;
	mul.wide.u32 	%rd24, %r2, 12;
	add.s64 	%rd6, %rd2, %rd24;
	shr.u32 	%r56, %r2, 2;
	cvt.u64.u32 	%rd26, %r25;
$L__BB465_7:
	setp.gt.u32 	%p6, %r1, 63;
	@%p6 bra 	$L__BB465_21;
	setp.eq.s32 	%p7, %r23, 0;
	mul.lo.s32 	%r58, %r269, %r99;
	mov.u32 	%r270, %r1;
	@%p7 bra 	$L__BB465_12;
	setp.eq.s32 	%p8, %r23, 1;
	add.s32 	%r169, %r58, %r17;
	add.s32 	%r170, %r169, %r1;
	mul.wide.s32 	%rd25, %r170, 4;
	add.s64 	%rd7, %rd2, %rd25;
	ld.global.u32 	%r171, [%rd7];
	st.shared.u32 	[%r24], %r171;
	mov.u32 	%r270, %r3;
	@%p8 bra 	$L__BB465_12;
	setp.eq.s32 	%p9, %r23, 2;
	add.s64 	%rd8, %rd7, %rd26;
	ld.global.u32 	%r172, [%rd8];
	st.shared.u32 	[%r26], %r172;
	mov.u32 	%r270, %r27;
	@%p9 bra 	$L__BB465_12;
	add.s64 	%rd28, %rd8, %rd26;
	ld.global.u32 	%r173, [%rd28];
	add.s32 	%r174, %r26, %r25;
	st.shared.u32 	[%r174], %r173;
	mov.u32 	%r270, %r28;
$L__BB465_12:
	setp.lt.u32 	%p10, %r22, 3;
	@%p10 bra 	$L__BB465_15;
	shl.b32 	%r175, %r270, 2;
	mov.u32 	%r176, _ZZ9cuda_gemmIiLi256ELi4ELi1ELi64ELi32ELi32ELi32ELi0ELi1EEviiiPT_S1_S1_iiE3Ash;
	add.s32 	%r273, %r176, %r175;
	add.s32 	%r177, %r17, %r270;
	add.s32 	%r272, %r177, %r58;
$L__BB465_14:
	mul.wide.s32 	%rd29, %r272, 4;
	add.s64 	%rd30, %rd4, %rd29;
	add.s64 	%rd31, %rd5, %rd29;
	add.s64 	%rd32, %rd6, %rd29;
	add.s64 	%rd33, %rd2, %rd29;
	ld.global.u32 	%r178, [%rd33];
	st.shared.u32 	[%r273], %r178;
	ld.global.u32 	%r179, [%rd30];
	add.s32 	%r180, %r273, %r25;
	st.shared.u32 	[%r180], %r179;
	ld.global.u32 	%r181, [%rd31];
	add.s32 	%r182, %r273, %r55;
	st.shared.u32 	[%r182], %r181;
	ld.global.u32 	%r183, [%rd32];
	mad.lo.s32 	%r184, %r2, 12, %r273;
	st.shared.u32 	[%r184], %r183;
	add.s32 	%r270, %r270, %r25;
	add.s32 	%r273, %r273, %r54;
	add.s32 	%r272, %r272, %r25;
	setp.lt.u32 	%p11, %r270, 64;
	@%p11 bra 	$L__BB465_14;
$L__BB465_15:
	setp.eq.s32 	%p12, %r23, 0;
	mov.u32 	%r271, %r1;
	@%p12 bra 	$L__BB465_19;
	setp.eq.s32 	%p13, %r23, 1;
	mov.b32 	%r185, 0;
	st.shared.u32 	[%r29], %r185;
	mov.u32 	%r271, %r3;
	@%p13 bra 	$L__BB465_19;
	setp.eq.s32 	%p14, %r23, 2;
	mov.b32 	%r186, 0;
	st.shared.u32 	[%r30], %r186;
	mov.u32 	%r271, %r27;
	@%p14 bra 	$L__BB465_19;
	mov.b32 	%r187, 0;
	st.shared.u32 	[%r31], %r187;
	mov.u32 	%r271, %r28;
$L__BB465_19:
	setp.lt.u32 	%p15, %r22, 3;
	@%p15 bra 	$L__BB465_21;
$L__BB465_20:
	shl.b32 	%r188, %r271, 2;
	mov.u32 	%r189, _ZZ9cuda_gemmIiLi256ELi4ELi1ELi64ELi32ELi32ELi32ELi0ELi1EEviiiPT_S1_S1_iiE3Csh;
	add.s32 	%r190, %r189, %r188;
	mov.b32 	%r191, 0;
	st.shared.u32 	[%r190], %r191;
	add.s32 	%r192, %r190, %r25;
	st.shared.u32 	[%r192], %r191;
	add.s32 	%r193, %r192, %r25;
	st.shared.u32 	[%r193], %r191;
	add.s32 	%r194, %r193, %r25;
	st.shared.u32 	[%r194], %r191;
	add.s32 	%r271, %r25, %r271;
	setp.lt.u32 	%p16, %r271, 64;
	@%p16 bra 	$L__BB465_20;
$L__BB465_21:
	setp.gt.u32 	%p17, %r1, 127;
	bar.sync 	0;
	@%p17 bra 	$L__BB465_26;
	shr.u32 	%r276, %r1, 2;
	ld.shared.u32 	%r72, [%r32];
	ld.shared.u32 	%r73, [%r32+4];
	ld.shared.u32 	%r74, [%r32+8];
	ld.shared.u32 	%r75, [%r32+12];
	ld.shared.u32 	%r76, [%r32+16];
	ld.shared.u32 	%r77, [%r32+20];
	ld.shared.u32 	%r78, [%r32+24];
	ld.shared.u32 	%r79, [%r32+28];
	ld.shared.u32 	%r80, [%r33];
	ld.shared.u32 	%r81, [%r32+36];
	ld.shared.u32 	%r82, [%r32+40];
	ld.shared.u32 	%r83, [%r32+44];
	ld.shared.u32 	%r84, [%r32+48];
	ld.shared.u32 	%r85, [%r32+52];
	ld.shared.u32 	%r86, [%r32+56];
	ld.shared.u32 	%r87, [%r34];
$L__BB465_23:
	setp.ne.s32 	%p18, %r19, 0;
	mad.lo.s32 	%r195, %r276, 132, %r18;
	ld.shared.u32 	%r196, [%r195];
	shfl.sync.idx.b32	%r197|%p19, %r196, %r35, 31, -1;
	mul.lo.s32 	%r198, %r197, %r72;
	shfl.sync.idx.b32	%r199|%p20, %r196, %r36, 31, -1;
	mad.lo.s32 	%r200, %r199, %r73, %r198;
	shfl.sync.idx.b32	%r201|%p21, %r196, %r37, 31, -1;
	mad.lo.s32 	%r202, %r201, %r74, %r200;
	shfl.sync.idx.b32	%r203|%p22, %r196, %r38, 31, -1;
	mad.lo.s32 	%r204, %r203, %r75, %r202;
	shfl.sync.idx.b32	%r205|%p23, %r196, %r39, 31, -1;
	mad.lo.s32 	%r206, %r205, %r76, %r204;
	shfl.sync.idx.b32	%r207|%p24, %r196, %r40, 31, -1;
	mad.lo.s32 	%r208, %r207, %r77, %r206;
	shfl.sync.idx.b32	%r209|%p25, %r196, %r41, 31, -1;
	mad.lo.s32 	%r210, %r209, %r78, %r208;
	shfl.sync.idx.b32	%r211|%p26, %r196, %r42, 31, -1;
	mad.lo.s32 	%r212, %r211, %r79, %r210;
	shfl.sync.idx.b32	%r213|%p27, %r196, %r43, 31, -1;
	mad.lo.s32 	%r214, %r213, %r80, %r212;
	shfl.sync.idx.b32	%r215|%p28, %r196, %r44, 31, -1;
	mad.lo.s32 	%r216, %r215, %r81, %r214;
	shfl.sync.idx.b32	%r217|%p29, %r196, %r45, 31, -1;
	mad.lo.s32 	%r218, %r217, %r82, %r216;
	shfl.sync.idx.b32	%r219|%p30, %r196, %r46, 31, -1;
	mad.lo.s32 	%r220, %r219, %r83, %r218;
	shfl.sync.idx.b32	%r221|%p31, %r196, %r47, 31, -1;
	mad.lo.s32 	%r222, %r221, %r84, %r220;
	shfl.sync.idx.b32	%r223|%p32, %r196, %r48, 31, -1;
	mad.lo.s32 	%r224, %r223, %r85, %r222;
	shfl.sync.idx.b32	%r225|%p33, %r196, %r49, 31, -1;
	mad.lo.s32 	%r226, %r225, %r86, %r224;
	shfl.sync.idx.b32	%r227|%p34, %r196, %r50, 31, -1;
	mad.lo.s32 	%r228, %r227, %r87, %r226;
	shfl.sync.down.b32	%r229|%p35, %r228, 1, 7711, -1;
	add.s32 	%r89, %r229, %r228;
	@%p18 bra 	$L__BB465_25;
	shl.b32 	%r230, %r13, 2;
	shl.b32 	%r231, %r276, 3;
	or.b32  	%r232, %r231, %r230;
	mov.u32 	%r233, _ZZ9cuda_gemmIiLi256ELi4ELi1ELi64ELi32ELi32ELi32ELi0ELi1EEviiiPT_S1_S1_iiE3Csh;
	add.s32 	%r234, %r233, %r232;
	st.shared.u32 	[%r234], %r89;
$L__BB465_25:
	add.s32 	%r276, %r276, %r56;
	setp.lt.u32 	%p36, %r276, 32;
	@%p36 bra 	$L__BB465_23;
$L__BB465_26:
	setp.gt.u32 	%p37, %r1, 63;
	bar.sync 	0;
	@%p37 bra 	$L__BB465_34;
	setp.eq.s32 	%p38, %r23, 0;
	mad.lo.s32 	%r91, %r269, %r98, %r20;
	mov.u32 	%r277, %r1;
	@%p38 bra 	$L__BB465_31;
	setp.eq.s32 	%p39, %r23, 1;
	add.s32 	%r235, %r91, %r51;
	ld.shared.u32 	%r236, [%r29];
	mul.wide.s32 	%rd34, %r235, 4;
	add.s64 	%rd35, %rd3, %rd34;
	st.global.u32 	[%rd35], %r236;
	mov.u32 	%r277, %r3;
	@%p39 bra 	$L__BB465_31;
	setp.eq.s32 	%p40, %r23, 2;
	add.s32 	%r237, %r91, %r52;
	ld.shared.u32 	%r238, [%r30];
	mul.wide.s32 	%rd36, %r237, 4;
	add.s64 	%rd37, %rd3, %rd36;
	st.global.u32 	[%rd37], %r238;
	mov.u32 	%r277, %r27;
	@%p40 bra 	$L__BB465_31;
	add.s32 	%r239, %r91, %r53;
	ld.shared.u32 	%r240, [%r31];
	mul.wide.s32 	%rd38, %r239, 4;
	add.s64 	%rd39, %rd3, %rd38;
	st.global.u32 	[%rd39], %r240;
	mov.u32 	%r277, %r28;
$L__BB465_31:
	setp.lt.u32 	%p41, %r22, 3;
	@%p41 bra 	$L__BB465_34;
	and.b32  	%r241, %r277, 1;
	add.s32 	%r242, %r2, %r277;
	and.b32  	%r243, %r242, 1;
	add.s32 	%r93, %r91, %r241;
	add.s32 	%r94, %r91, %r243;
$L__BB465_33:
	shr.u32 	%r244, %r277, 1;
	mad.lo.s32 	%r245, %r244, %r21, %r93;
	shl.b32 	%r246, %r277, 2;
	mov.u32 	%r247, _ZZ9cuda_gemmIiLi256ELi4ELi1ELi64ELi32ELi32ELi32ELi0ELi1EEviiiPT_S1_S1_iiE3Csh;
	add.s32 	%r248, %r247, %r246;
	ld.shared.u32 	%r249, [%r248];
	mul.wide.s32 	%rd40, %r245, 4;
	add.s64 	%rd41, %rd3, %rd40;
	st.global.u32 	[%rd41], %r249;
	add.s32 	%r250, %r277, %r2;
	shr.u32 	%r251, %r250, 1;
	mad.lo.s32 	%r252, %r251, %r21, %r94;
	add.s32 	%r253, %r248, %r25;
	ld.shared.u32 	%r254, [%r253];
	mul.wide.s32 	%rd42, %r252, 4;
	add.s64 	%rd43, %rd3, %rd42;
	st.global.u32 	[%rd43], %r254;
	add.s32 	%r255, %r250, %r2;
	shr.u32 	%r256, %r255, 1;
	mad.lo.s32 	%r257, %r256, %r21, %r93;
	add.s32 	%r258, %r253, %r25;
	ld.shared.u32 	%r259, [%r258];
	mul.wide.s32 	%rd44, %r257, 4;
	add.s64 	%rd45, %rd3, %rd44;
	st.global.u32 	[%rd45], %r259;
	add.s32 	%r260, %r255, %r2;
	shr.u32 	%r261, %r260, 1;
	mad.lo.s32 	%r262, %r261, %r21, %r94;
	add.s32 	%r263, %r258, %r25;
	ld.shared.u32 	%r264, [%r263];
	mul.wide.s32 	%rd46, %r262, 4;
	add.s64 	%rd47, %rd3, %rd46;
	st.global.u32 	[%rd47], %r264;
	add.s32 	%r277, %r260, %r2;
	setp.lt.u32 	%p42, %r277, 64;
	@%p42 bra 	$L__BB465_33;
$L__BB465_34:
	add.s32 	%r269, %r269, %r15;
	setp.lt.u32 	%p43, %r269, %r16;
	@%p43 bra 	$L__BB465_7;
$L__BB465_35:
	ret;

}
	// .globl	_Z9cuda_gemmIiLi256ELi4ELi1ELi64ELi32ELi32ELi32ELi1ELi0EEviiiPT_S1_S1_ii
.visible .entry _Z9cuda_gemmIiLi256ELi4ELi1ELi64ELi32ELi32ELi32ELi1ELi0EEviiiPT_S1_S1_ii(
	.param .u32 _Z9cuda_gemmIiLi256ELi4ELi1ELi64ELi32ELi32ELi32ELi1ELi0EEviiiPT_S1_S1_ii_param_0,
	.param .u32 _Z9cuda_gemmIiLi256ELi4ELi1ELi64ELi32ELi32ELi32ELi1ELi0EEviiiPT_S1_S1_ii_param_1,
	.param .u32 _Z9cuda_gemmIiLi256ELi4ELi1ELi64ELi32ELi32ELi32ELi1ELi0EEviiiPT_S1_S1_ii_param_2,
	.param .u64 .ptr .align 1 _Z9cuda_gemmIiLi256ELi4ELi1ELi64ELi32ELi32ELi32ELi1ELi0EEviiiPT_S1_S1_ii_param_3,
	.param .u64 .ptr .align 1 _Z9cuda_gemmIiLi256ELi4ELi1ELi64ELi32ELi32ELi32ELi1ELi0EEviiiPT_S1_S1_ii_param_4,
	.param .u64 .ptr .align 1 _Z9cuda_gemmIiLi256ELi4ELi1ELi64ELi32ELi32ELi32ELi1ELi0EEviiiPT_S1_S1_ii_param_5,
	.param .u32 _Z9cuda_gemmIiLi256ELi4ELi1ELi64ELi32ELi32ELi32ELi1ELi0EEviiiPT_S1_S1_ii_param_6,
	.param .u32 _Z9cuda_gemmIiLi256ELi4ELi1ELi64ELi32ELi32ELi32ELi1ELi0EEviiiPT_S1_S1_ii_param_7
)
.maxntid 256
{
	.reg .pred 	%p<199>;
	.reg .b32 	%r<1015>;
	.reg .b64 	%rd<35>;
	// demoted variable
	.shared .align 128 .b8 _ZZ9cuda_gemmIiLi256ELi4ELi1ELi64ELi32ELi32ELi32ELi1ELi0EEviiiPT_S1_S1_iiE11kron_fac_sh[4224];
	// demoted variable
	.shared .align 128 .b8 _ZZ9cuda_gemmIiLi256ELi4ELi1ELi64ELi32ELi32ELi32ELi1ELi0EEviiiPT_S1_S1_iiE3Ash[256];
	// demoted variable
	.shared .align 128 .b8 _ZZ9cuda_gemmIiLi256ELi4ELi1ELi64ELi32ELi32ELi32ELi1ELi0EEviiiPT_S1_S1_iiE3Csh[256];
	ld.param.u64 	%rd9, [_Z9cuda_gemmIiLi256ELi4ELi1ELi64ELi32ELi32ELi32ELi1ELi0EEviiiPT_S1_S1_ii_param_3];
	ld.param.u64 	%rd8, [_Z9cuda_gemmIiLi256ELi4ELi1ELi64ELi32ELi32ELi32ELi1ELi0EEviiiPT_S1_S1_ii_param_4];
	ld.param.u64 	%rd10, [_Z9cuda_gemmIiLi256ELi4ELi1ELi64ELi32ELi32ELi32ELi1ELi0EEviiiPT_S1_S1_ii_param_5];
	ld.param.u32 	%r371, [_Z9cuda_gemmIiLi256ELi4ELi1ELi64ELi32ELi32ELi32ELi1ELi0EEviiiPT_S1_S1_ii_param_6];
	ld.param.u32 	%r372, [_Z9cuda_gemmIiLi256ELi4ELi1ELi64ELi32ELi32ELi32ELi1ELi0EEviiiPT_S1_S1_ii_param_7];
	cvta.to.global.u64 	%rd1, %rd9;
	cvta.to.global.u64 	%rd2, %rd10;
	mov.u32 	%r1, %tid.x;
	and.b32  	%r2, %r1, 31;
	setp.lt.s32 	%p1, %r372, 16;
	shr.u32 	%r3, %r372, 4;
	selp.b32 	%r4, 1, %r3, %p1;
	mul.lo.s32 	%r5, %r372, %r371;
	setp.ge.u32 	%p2, %r1, %r5;
	@%p2 bra 	$L__BB466_3;
	mov.u32 	%r6, %ntid.x;
	cvta.to.global.u64 	%rd3, %rd8;
	mov.u32 	%r821, %r1;
$L__BB466_2:
	mul.wide.u32 	%rd11, %r821, 4;
	add.s64 	%rd12, %rd3, %rd11;
	ld.global.u32 	%r373, [%rd12];
	rem.u32 	%r374, %r821, %r371;
	mov.u32 	%r375, _ZZ9cuda_gemmIiLi256ELi4ELi1ELi64ELi32ELi32ELi32ELi1ELi0EEviiiPT_S1_S1_iiE11kron_fac_sh;
	mad.lo.s32 	%r376, %r374, 132, %r375;
	div.u32 	%r377, %r821, %r372;
	shl.b32 	%r378, %r377, 2;
	add.s32 	%r379, %r376, %r378;
	st.shared.u32 	[%r379], %r373;
	add.s32 	%r821, %r821, %r6;
	setp.lt.u32 	%p3, %r821, %r5;
	@%p3 bra 	$L__BB466_2;
$L__BB466_3:
	div.s32 	%r9, 64, %r372;
	mul.lo.s32 	%r380, %r9, %r4;
	min.s32 	%r10, %r380, 256;
	div.u32 	%r12, %r1, %r10;
	mul.lo.s32 	%r381, %r12, %r10;
	sub.s32 	%r382, %r1, %r381;
	div.u32 	%r11, %r382, %r4;
	mov.u32 	%r13, %ntid.x;
	div.u32 	%r14, %r13, %r10;
	mov.u32 	%r838, %ctaid.y;
	mov.u32 	%r383, %nctaid.y;
	shl.b32 	%r384, %r383, 2;
	setp.ge.u32 	%p4, %r838, %r384;
	@%p4 bra 	$L__BB466_241;
	and.b32  	%r16, %r11, 15;
	rem.u32 	%r386, %r1, %r4;
	shl.b32 	%r17, %r386, 4;
	min.s32 	%r18, %r371, 32;
	shl.b32 	%r387, %r372, 8;
	sub.s32 	%r19, 8223, %r387;
	shl.b32 	%r388, %r4, 8;
	sub.s32 	%r20, 8223, %r388;
	add.s32 	%r21, %r1, %r13;
	max.u32 	%r389, %r21, 64;
	setp.lt.u32 	%p5, %r21, 64;
	selp.u32 	%r390, 1, 0, %p5;
	add.s32 	%r391, %r21, %r390;
	sub.s32 	%r392, %r389, %r391;
	div.u32 	%r393, %r392, %r13;
	add.s32 	%r22, %r393, %r390;
	add.s32 	%r394, %r22, 1;
	and.b32  	%r23, %r394, 3;
	shl.b32 	%r24, %r13, 2;
	add.s32 	%r25, %r21, %r13;
	add.s32 	%r26, %r25, %r13;
	add.s32 	%r395, %r11, 2;
	and.b32  	%r27, %r395, 15;
	add.s32 	%r396, %r11, 3;
	and.b32  	%r28, %r396, 15;
	add.s32 	%r397, %r11, 9;
	and.b32  	%r29, %r397, 15;
	add.s32 	%r398, %r11, 10;
	and.b32  	%r30, %r398, 15;
	add.s32 	%r399, %r11, 11;
	and.b32  	%r31, %r399, 15;
	add.s32 	%r400, %r11, 12;
	and.b32  	%r32, %r400, 15;
	add.s32 	%r401, %r11, 13;
	and.b32  	%r33, %r401, 15;
	add.s32 	%r402, %r11, 14;
	and.b32  	%r34, %r402, 15;
	add.s32 	%r403, %r11, -1;
	and.b32  	%r35, %r403, 15;
	setp.lt.s32 	%p6, %r16, %r372;
	selp.b32 	%r404, 0, %r372, %p6;
	sub.s32 	%r36, %r16, %r404;
	add.s32 	%r405, %r16, 1;
	setp.lt.s32 	%p7, %r405, %r372;
	selp.b32 	%r406, 0, %r372, %p7;
	sub.s32 	%r37, %r405, %r406;
	add.s32 	%r407, %r16, 2;
	setp.lt.s32 	%p8, %r407, %r372;
	selp.b32 	%r408, 0, %r372, %p8;
	sub.s32 	%r38, %r407, %r408;
	add.s32 	%r409, %r16, 3;
	setp.lt.s32 	%p9, %r409, %r372;
	selp.b32 	%r410, 0, %r372, %p9;
	sub.s32 	%r39, %r409, %r410;
	add.s32 	%r411, %r16, 4;
	setp.lt.s32 	%p10, %r411, %r372;
	selp.b32 	%r412, 0, %r372, %p10;
	sub.s32 	%r40, %r411, %r412;
	add.s32 	%r413, %r16, 5;
	setp.lt.s32 	%p11, %r413, %r372;
	selp.b32 	%r414, 0, %r372, %p11;
	sub.s32 	%r41, %r413, %r414;
	add.s32 	%r415, %r16, 6;
	setp.lt.s32 	%p12, %r415, %r372;
	selp.b32 	%r416, 0, %r372, %p12;
	sub.s32 	%r42, %r415, %r416;
	add.s32 	%r417, %r16, 7;
	setp.lt.s32 	%p13, %r417, %r372;
	selp.b32 	%r418, 0, %r372, %p13;
	sub.s32 	%r43, %r417, %r418;
	add.s32 	%r419, %r16, 8;
	setp.lt.s32 	%p14, %r419, %r372;
	selp.b32 	%r420, 0, %r372, %p14;
	sub.s32 	%r44, %r419, %r420;
	add.s32 	%r421, %r16, 9;
	setp.lt.s32 	%p15, %r421, %r372;
	selp.b32 	%r422, 0, %r372, %p15;
	sub.s32 	%r45, %r421, %r422;
	add.s32 	%r423, %r16, 10;
	setp.lt.s32 	%p16, %r423, %r372;
	selp.b32 	%r424, 0, %r372, %p16;
	sub.s32 	%r46, %r423, %r424;
	add.s32 	%r425, %r16, 11;
	setp.lt.s32 	%p17, %r425, %r372;
	selp.b32 	%r426, 0, %r372, %p17;
	sub.s32 	%r47, %r425, %r426;
	add.s32 	%r427, %r16, 12;
	setp.lt.s32 	%p18, %r427, %r372;
	selp.b32 	%r428, 0, %r372, %p18;
	sub.s32 	%r48, %r427, %r428;
	add.s32 	%r429, %r16, 13;
	setp.lt.s32 	%p19, %r429, %r372;
	selp.b32 	%r430, 0, %r372, %p19;
	sub.s32 	%r49, %r429, %r430;
	add.s32 	%r431, %r16, 14;
	setp.lt.s32 	%p20, %r431, %r372;
	selp.b32 	%r432, 0, %r372, %p20;
	sub.s32 	%r50, %r431, %r432;
	add.s32 	%r433, %r16, 15;
	setp.lt.s32 	%p21, %r433, %r372;
	selp.b32 	%r434, 0, %r372, %p21;
	sub.s32 	%r51, %r433, %r434;
	cvt.u64.u32 	%rd14, %r24;
$L__BB466_5:
	setp.gt.u32 	%p22, %r1, 63;
	@%p22 bra 	$L__BB466_19;
	setp.eq.s32 	%p23, %r23, 0;
	shl.b32 	%r69, %r838, 6;
	mov.u32 	%r839, %r1;
	@%p23 bra 	$L__BB466_10;
	setp.eq.s32 	%p24, %r23, 1;
	add.s32 	%r435, %r69, %r1;
	mul.wide.s32 	%rd13, %r435, 4;
	add.s64 	%rd4, %rd1, %rd13;
	ld.global.u32 	%r436, [%rd4];
	shl.b32 	%r437, %r1, 2;
	mov.u32 	%r438, _ZZ9cuda_gemmIiLi256ELi4ELi1ELi64ELi32ELi32ELi32ELi1ELi0EEviiiPT_S1_S1_iiE3Ash;
	add.s32 	%r439, %r438, %r437;
	st.shared.u32 	[%r439], %r436;
	mov.u32 	%r839, %r21;
	@%p24 bra 	$L__BB466_10;
	setp.eq.s32 	%p25, %r23, 2;
	add.s64 	%rd5, %rd4, %rd14;
	ld.global.u32 	%r440, [%rd5];
	add.s32 	%r444, %r439, %r24;
	st.shared.u32 	[%r444], %r440;
	mov.u32 	%r839, %r25;
	@%p25 bra 	$L__BB466_10;
	add.s64 	%rd16, %rd5, %rd14;
	ld.global.u32 	%r445, [%rd16];
	add.s32 	%r450, %r444, %r24;
	st.shared.u32 	[%r450], %r445;
	mov.u32 	%r839, %r26;
$L__BB466_10:
	setp.lt.u32 	%p26, %r22, 3;
	@%p26 bra 	$L__BB466_13;
	shl.b32 	%r451, %r839, 2;
	mov.u32 	%r452, _ZZ9cuda_gemmIiLi256ELi4ELi1ELi64ELi32ELi32ELi32ELi1ELi0EEviiiPT_S1_S1_iiE3Ash;
	add.s32 	%r842, %r452, %r451;
	add.s32 	%r841, %r839, %r69;
$L__BB466_12:
	mul.wide.s32 	%rd17, %r841, 4;
	mov.u32 	%r453, %ntid.x;
	mul.wide.u32 	%rd18, %r453, 4;
	add.s64 	%rd19, %rd1, %rd17;
	add.s64 	%rd20, %rd19, %rd18;
	mul.wide.u32 	%rd21, %r453, 8;
	add.s64 	%rd22, %rd19, %rd21;
	mul.wide.u32 	%rd23, %r453, 12;
	add.s64 	%rd24, %rd19, %rd23;
	ld.global.u32 	%r454, [%rd19];
	st.shared.u32 	[%r842], %r454;
	ld.global.u32 	%r455, [%rd20];
	add.s32 	%r456, %r842, %r24;
	st.shared.u32 	[%r456], %r455;
	ld.global.u32 	%r457, [%rd22];
	shl.b32 	%r458, %r453, 3;
	add.s32 	%r459, %r842, %r458;
	st.shared.u32 	[%r459], %r457;
	ld.global.u32 	%r460, [%rd24];
	mad.lo.s32 	%r461, %r453, 12, %r842;
	st.shared.u32 	[%r461], %r460;
	add.s32 	%r839, %r839, %r24;
	shl.b32 	%r462, %r453, 4;
	add.s32 	%r842, %r842, %r462;
	add.s32 	%r841, %r841, %r24;
	setp.lt.u32 	%p27, %r839, 64;
	@%p27 bra 	$L__BB466_12;
$L__BB466_13:
	mov.u32 	%r840, %r1;
	@%p23 bra 	$L__BB466_17;
	setp.eq.s32 	%p29, %r23, 1;
	shl.b32 	%r463, %r1, 2;
	mov.u32 	%r464, _ZZ9cuda_gemmIiLi256ELi4ELi1ELi64ELi32ELi32ELi32ELi1ELi0EEviiiPT_S1_S1_iiE3Csh;
	add.s32 	%r465, %r464, %r463;
	mov.b32 	%r466, 0;
	st.shared.u32 	[%r465], %r466;
	mov.u32 	%r840, %r21;
	@%p29 bra 	$L__BB466_17;
	setp.eq.s32 	%p30, %r23, 2;
	add.s32 	%r470, %r465, %r24;
	mov.b32 	%r471, 0;
	st.shared.u32 	[%r470], %r471;
	mov.u32 	%r840, %r25;
	@%p30 bra 	$L__BB466_17;
	add.s32 	%r476, %r470, %r24;
	mov.b32 	%r477, 0;
	st.shared.u32 	[%r476], %r477;
	mov.u32 	%r840, %r26;
$L__BB466_17:
	@%p26 bra 	$L__BB466_19;
$L__BB466_18:
	shl.b32 	%r478, %r840, 2;
	mov.u32 	%r479, _ZZ9cuda_gemmIiLi256ELi4ELi1ELi64ELi32ELi32ELi32ELi1ELi0EEviiiPT_S1_S1_iiE3Csh;
	add.s32 	%r480, %r479, %r478;
	mov.b32 	%r481, 0;
	st.shared.u32 	[%r480], %r481;
	add.s32 	%r482, %r480, %r24;
	st.shared.u32 	[%r482], %r481;
	add.s32 	%r483, %r482, %r24;
	st.shared.u32 	[%r483], %r481;
	add.s32 	%r484, %r483, %r24;
	st.shared.u32 	[%r484], %r481;
	add.s32 	%r840, %r24, %r840;
	setp.lt.u32 	%p32, %r840, 64;
	@%p32 bra 	$L__BB466_18;
$L__BB466_19:
	setp.lt.s32 	%p33, %r9, 1;
	bar.sync 	0;
	@%p33 bra 	$L__BB466_233;
	setp.ne.s32 	%p34, %r4, 1;
	@%p34 bra 	$L__BB466_90;
	mov.b32 	%r861, 0;
$L__BB466_22:
	setp.lt.s32 	%p141, %r372, 1;
	add.s32 	%r99, %r861, %r11;
	mad.lo.s32 	%r100, %r99, %r372, %r17;
	@%p141 bra 	$L__BB466_24;
	add.s32 	%r690, %r100, %r16;
	shl.b32 	%r691, %r690, 2;
	mov.u32 	%r692, _ZZ9cuda_gemmIiLi256ELi4ELi1ELi64ELi32ELi32ELi32ELi1ELi0EEviiiPT_S1_S1_iiE3Ash;
	add.s32 	%r693, %r692, %r691;
	ld.shared.u32 	%r1012, [%r693];
$L__BB466_24:
	setp.lt.s32 	%p142, %r372, 2;
	@%p142 bra 	$L__BB466_26;
	add.s32 	%r694, %r11, 1;
	and.b32  	%r695, %r694, 15;
	add.s32 	%r696, %r100, %r695;
	shl.b32 	%r697, %r696, 2;
	mov.u32 	%r698, _ZZ9cuda_gemmIiLi256ELi4ELi1ELi64ELi32ELi32ELi32ELi1ELi0EEviiiPT_S1_S1_iiE3Ash;
	add.s32 	%r699, %r698, %r697;
	ld.shared.u32 	%r1011, [%r699];
$L__BB466_26:
	setp.lt.s32 	%p143, %r372, 3;
	@%p143 bra 	$L__BB466_28;
	add.s32 	%r700, %r100, %r27;
	shl.b32 	%r701, %r700, 2;
	mov.u32 	%r702, _ZZ9cuda_gemmIiLi256ELi4ELi1ELi64ELi32ELi32ELi32ELi1ELi0EEviiiPT_S1_S1_iiE3Ash;
	add.s32 	%r703, %r702, %r701;
	ld.shared.u32 	%r1010, [%r703];
$L__BB466_28:
	setp.lt.s32 	%p144, %r372, 4;
	@%p144 bra 	$L__BB466_30;
	add.s32 	%r704, %r100, %r28;
	shl.b32 	%r705, %r704, 2;
	mov.u32 	%r706, _ZZ9cuda_gemmIiLi256ELi4ELi1ELi64ELi32ELi32ELi32ELi1ELi0EEviiiPT_S1_S1_iiE3Ash;
	add.s32 	%r707, %r706, %r705;
	ld.shared.u32 	%r1009, [%r707];
$L__BB466_30:
	setp.lt.s32 	%p145, %r372, 5;
	@%p145 bra 	$L__BB466_32;
	add.s32 	%r708, %r11, 4;
	and.b32  	%r709, %r708, 15;
	add.s32 	%r710, %r100, %r709;
	shl.b32 	%r711, %r710, 2;
	mov.u32 	%r712, _ZZ9cuda_gemmIiLi256ELi4ELi1ELi64ELi32ELi32ELi32ELi1ELi0EEviiiPT_S1_S1_iiE3Ash;
	add.s32 	%r713, %r712, %r711;
	ld.shared.u32 	%r1008, [%r713];
$L__BB466_32:
	setp.lt.s32 	%p146, %r372, 6;
	@%p146 bra 	$L__BB466_34;
	add.s32 	%r714, %r11, 5;
	and.b32  	%r715, %r714, 15;
	add.s32 	%r716, %r100, %r715;
	shl.b32 	%r717, %r716, 2;
	mov.u32 	%r718, _ZZ9cuda_gemmIiLi256ELi4ELi1ELi64ELi32ELi32ELi32ELi1ELi0EEviiiPT_S1_S1_iiE3Ash;
	add.s32 	%r719, %r718, %r717;
	ld.shared.u32 	%r1007, [%r719];
$L__BB466_34:
	setp.lt.s32 	%p147, %r372, 7;
	@%p147 bra 	$L__BB466_36;
	add.s32 	%r720, %r11, 6;
	and.b32  	%r721, %r720, 15;
	add.s32 	%r722, %r100, %r721;
	shl.b32 	%r723, %r722, 2;
	mov.u32 	%r724, _ZZ9cuda_gemmIiLi256ELi4ELi1ELi64ELi32ELi32ELi32ELi1ELi0EEviiiPT_S1_S1_iiE3Ash;
	add.s32 	%r725, %r724, %r723;
	ld.shared.u32 	%r1006, [%r725];
$L__BB466_36:
	setp.lt.s32 	%p148, %r372, 8;
	@%p148 bra 	$L__BB466_38;
	add.s32 	%r726, %r11, 7;
	and.b32  	%r727, %r726, 15;
	add.s32 	%r728, %r100, %r727;
	shl.b32 	%r729, %r728, 2;
	mov.u32 	%r730, _ZZ9cuda_gemmIiLi256ELi4ELi1ELi64ELi32ELi32ELi32ELi1ELi0EEviiiPT_S1_S1_iiE3Ash;
	add.s32 	%r731, %r730, %r729;
	ld.shared.u32 	%r1005, [%r731];
$L__BB466_38:
	setp.lt.s32 	%p149, %r372, 9;
	@%p149 bra 	$L__BB466_40;
	xor.b32  	%r732, %r16, 8;
	add.s32 	%r733, %r100, %r732;
	shl.b32 	%r734, %r733, 2;
	mov.u32 	%r735, _ZZ9cuda_gemmIiLi256ELi4ELi1ELi64ELi32ELi32ELi32ELi1ELi0EEviiiPT_S1_S1_iiE3Ash;
	add.s32 	%r736, %r735, %r734;
	ld.shared.u32 	%r1004, [%r736];
$L__BB466_40:
	setp.lt.s32 	%p150, %r372, 10;
	@%p150 bra 	$L__BB466_42;
	add.s32 	%r737, %r100, %r29;
	shl.b32 	%r738, %r737, 2;
	mov.u32 	%r739, _ZZ9cuda_gemmIiLi256ELi4ELi1ELi64ELi32ELi32ELi32ELi1ELi0EEviiiPT_S1_S1_iiE3Ash;
	add.s32 	%r740, %r739, %r738;
	ld.shared.u32 	%r1003, [%r740];
$L__BB466_42:
	setp.lt.s32 	%p151, %r372, 11;
	@%p151 bra 	$L__BB466_44;
	add.s32 	%r741, %r100, %r30;
	shl.b32 	%r742, %r741, 2;
	mov.u32 	%r743, _ZZ9cuda_gemmIiLi256ELi4ELi1ELi64ELi32ELi32ELi32ELi1ELi0EEviiiPT_S1_S1_iiE3Ash;
	add.s32 	%r744, %r743, %r742;
	ld.shared.u32 	%r1002, [%r744];
$L__BB466_44:
	setp.lt.s32 	%p152, %r372, 12;
	@%p152 bra 	$L__BB466_46;
	add.s32 	%r745, %r100, %r31;
	shl.b32 	%r746, %r745, 2;
	mov.u32 	%r747, _ZZ9cuda_gemmIiLi256ELi4ELi1ELi64ELi32ELi32ELi32ELi1ELi0EEviiiPT_S1_S1_iiE3Ash;
	add.s32 	%r748, %r747, %r746;
	ld.shared.u32 	%r1001, [%r748];
$L__BB466_46:
	setp.lt.s32 	%p153, %r372, 13;
	@%p153 bra 	$L__BB466_48;
	add.s32 	%r749, %r100, %r32;
	shl.b32 	%r750, %r749, 2;
	mov.u32 	%r751, _ZZ9cuda_gemmIiLi256ELi4ELi1ELi64ELi32ELi32ELi32ELi1ELi0EEviiiPT_S1_S1_iiE3Ash;
	add.s32 	%r752, %r751, %r750;
	ld.shared.u32 	%r1000, [%r752];
$L__BB466_48:
	setp.lt.s32 	%p154, %r372, 14;
	@%p154 bra 	$L__BB466_50;
	add.s32 	%r753, %r100, %r33;
	shl.b32 	%r754, %r753, 2;
	mov.u32 	%r755, _ZZ9cuda_gemmIiLi256ELi4ELi1ELi64ELi32ELi32ELi32ELi1ELi0EEviiiPT_S1_S1_iiE3Ash;
	add.s32 	%r756, %r755, %r754;
	ld.shared.u32 	%r999, [%r756];
$L__BB466_50:
	setp.lt.s32 	%p155, %r372, 15;
	@%p155 bra 	$L__BB466_52;
	add.s32 	%r757, %r100, %r34;
	shl.b32 	%r758, %r757, 2;
	mov.u32 	%r759, _ZZ9cuda_gemmIiLi256ELi4ELi1ELi64ELi32ELi32ELi32ELi1ELi0EEviiiPT_S1_S1_iiE3Ash;
	add.s32 	%r760, %r759, %r758;
	ld.shared.u32 	%r998, [%r760];
$L__BB466_52:
	setp.lt.s32 	%p156, %r372, 16;
	@%p156 bra 	$L__BB466_54;
	add.s32 	%r761, %r100, %r35;
	shl.b32 	%r762, %r761, 2;
	mov.u32 	%r763, _ZZ9cuda_gemmIiLi256ELi4ELi1ELi64ELi32ELi32ELi32ELi1ELi0EEviiiPT_S1_S1_iiE3Ash;
	add.s32 	%r764, %r763, %r762;
	ld.shared.u32 	%r997, [%r764];
$L__BB466_54:
	setp.lt.s32 	%p157, %r12, %r18;
	@%p157 bra 	$L__BB466_56;
$L__BB466_55:
	add.s32 	%r861, %r861, %r10;
	setp.lt.s32 	%p191, %r861, %r9;
	@%p191 bra 	$L__BB466_22;
	bra.uni 	$L__BB466_233;
$L__BB466_56:
	rem.s32 	%r765, %r2, %r372;
	shl.b32 	%r766, %r765, 2;
	mov.u32 	%r767, _ZZ9cuda_gemmIiLi256ELi4ELi1ELi64ELi32ELi32ELi32ELi1ELi0EEviiiPT_S1_S1_iiE11kron_fac_sh;
	add.s32 	%r134, %r767, %r766;
	mov.u32 	%r878, %r12;
$L__BB466_57:
	mad.lo.s32 	%r769, %r878, 132, %r134;
	ld.shared.u32 	%r136, [%r769];
	mov.b32 	%r880, 0;
	@%p141 bra 	$L__BB466_59;
	shfl.sync.idx.b32	%r770|%p159, %r136, %r36, %r19, -1;
	mul.lo.s32 	%r880, %r770, %r1012;
$L__BB466_59:
	@%p142 bra 	$L__BB466_61;
	shfl.sync.idx.b32	%r771|%p161, %r136, %r37, %r19, -1;
	mad.lo.s32 	%r880, %r771, %r1011, %r880;
$L__BB466_61:
	@%p143 bra 	$L__BB466_63;
	shfl.sync.idx.b32	%r772|%p163, %r136, %r38, %r19, -1;
	mad.lo.s32 	%r880, %r772, %r1010, %r880;
$L__BB466_63:
	@%p144 bra 	$L__BB466_65;
	shfl.sync.idx.b32	%r773|%p165, %r136, %r39, %r19, -1;
	mad.lo.s32 	%r880, %r773, %r1009, %r880;
$L__BB466_65:
	@%p145 bra 	$L__BB466_67;
	shfl.sync.idx.b32	%r774|%p167, %r136, %r40, %r19, -1;
	mad.lo.s32 	%r880, %r774, %r1008, %r880;
$L__BB466_67:
	setp.lt.s32 	%p168, %r372, 6;
	@%p168 bra 	$L__BB466_69;
	shfl.sync.idx.b32	%r775|%p169, %r136, %r41, %r19, -1;
	mad.lo.s32 	%r880, %r775, %r1007, %r880;
$L__BB466_69:
	setp.lt.s32 	%p170, %r372, 7;
	@%p170 bra 	$L__BB466_71;
	shfl.sync.idx.b32	%r776|%p171, %r136, %r42, %r19, -1;
	mad.lo.s32 	%r880, %r776, %r1006, %r880;
$L__BB466_71:
	setp.lt.s32 	%p172, %r372, 8;
	@%p172 bra 	$L__BB466_73;
	shfl.sync.idx.b32	%r777|%p173, %r136, %r43, %r19, -1;
	mad.lo.s32 	%r880, %r777, %r1005, %r880;
$L__BB466_73:
	setp.lt.s32 	%p174, %r372, 9;
	@%p174 bra 	$L__BB466_75;
	shfl.sync.idx.b32	%r778|%p175, %r136, %r44, %r19, -1;
	mad.lo.s32 	%r880, %r778, %r1004, %r880;
$L__BB466_75:
	setp.lt.s32 	%p176, %r372, 10;
	@%p176 bra 	$L__BB466_77;
	shfl.sync.idx.b32	%r779|%p177, %r136, %r45, %r19, -1;
	mad.lo.s32 	%r880, %r779, %r1003, %r880;
$L__BB466_77:
	setp.lt.s32 	%p178, %r372, 11;
	@%p178 bra 	$L__BB466_79;
	shfl.sync.idx.b32	%r780|%p179, %r136, %r46, %r19, -1;
	mad.lo.s32 	%r880, %r780, %r1002, %r880;
$L__BB466_79:
	setp.lt.s32 	%p180, %r372, 12;
	@%p180 bra 	$L__BB466_81;
	shfl.sync.idx.b32	%r781|%p181, %r136, %r47, %r19, -1;
	mad.lo.s32 	%r880, %r781, %r1001, %r880;
$L__BB466_81:
	setp.lt.s32 	%p182, %r372, 13;
	@%p182 bra 	$L__BB466_83;
	shfl.sync.idx.b32	%r782|%p183, %r136, %r48, %r19, -1;
	mad.lo.s32 	%r880, %r782, %r1000, %r880;
$L__BB466_83:
	setp.lt.s32 	%p184, %r372, 14;
	@%p184 bra 	$L__BB466_85;
	shfl.sync.idx.b32	%r783|%p185, %r136, %r49, %r19, -1;
	mad.lo.s32 	%r880, %r783, %r999, %r880;
$L__BB466_85:
	setp.lt.s32 	%p186, %r372, 15;
	@%p186 bra 	$L__BB466_87;
	shfl.sync.idx.b32	%r784|%p187, %r136, %r50, %r19, -1;
	mad.lo.s32 	%r880, %r784, %r998, %r880;
$L__BB466_87:
	setp.lt.s32 	%p188, %r372, 16;
	@%p188 bra 	$L__BB466_89;
	shfl.sync.idx.b32	%r785|%p189, %r136, %r51, %r19, -1;
	mad.lo.s32 	%r880, %r785, %r997, %r880;
$L__BB466_89:
	mad.lo.s32 	%r786, %r878, %r9, %r99;
	shl.b32 	%r787, %r786, 2;
	mov.u32 	%r788, _ZZ9cuda_gemmIiLi256ELi4ELi1ELi64ELi32ELi32ELi32ELi1ELi0EEviiiPT_S1_S1_iiE3Csh;
	add.s32 	%r789, %r788, %r787;
	ld.shared.u32 	%r790, [%r789];
	add.s32 	%r791, %r790, %r880;
	st.shared.u32 	[%r789], %r791;
	add.s32 	%r878, %r878, %r14;
	setp.lt.s32 	%p190, %r878, %r18;
	@%p190 bra 	$L__BB466_57;
	bra.uni 	$L__BB466_55;
$L__BB466_90:
	setp.gt.u32 	%p35, %r372, 31;
	@%p35 bra 	$L__BB466_124;
	mov.b32 	%r963, 0;
$L__BB466_92:
	setp.eq.s32 	%p36, %r372, 0;
	add.s32 	%r279, %r963, %r11;
	mad.lo.s32 	%r280, %r279, %r372, %r17;
	@%p36 bra 	$L__BB466_94;
	add.s32 	%r486, %r280, %r16;
	shl.b32 	%r487, %r486, 2;
	mov.u32 	%r488, _ZZ9cuda_gemmIiLi256ELi4ELi1ELi64ELi32ELi32ELi32ELi1ELi0EEviiiPT_S1_S1_iiE3Ash;
	add.s32 	%r489, %r488, %r487;
	ld.shared.u32 	%r1012, [%r489];
$L__BB466_94:
	setp.lt.s32 	%p37, %r372, 2;
	@%p37 bra 	$L__BB466_96;
	add.s32 	%r490, %r11, 1;
	and.b32  	%r491, %r490, 15;
	add.s32 	%r492, %r280, %r491;
	shl.b32 	%r493, %r492, 2;
	mov.u32 	%r494, _ZZ9cuda_gemmIiLi256ELi4ELi1ELi64ELi32ELi32ELi32ELi1ELi0EEviiiPT_S1_S1_iiE3Ash;
	add.s32 	%r495, %r494, %r493;
	ld.shared.u32 	%r1011, [%r495];
$L__BB466_96:
	setp.lt.s32 	%p38, %r372, 3;
	@%p38 bra 	$L__BB466_98;
	add.s32 	%r496, %r280, %r27;
	shl.b32 	%r497, %r496, 2;
	mov.u32 	%r498, _ZZ9cuda_gemmIiLi256ELi4ELi1ELi64ELi32ELi32ELi32ELi1ELi0EEviiiPT_S1_S1_iiE3Ash;
	add.s32 	%r499, %r498, %r497;
	ld.shared.u32 	%r1010, [%r499];
$L__BB466_98:
	setp.lt.s32 	%p39, %r372, 4;
	@%p39 bra 	$L__BB466_100;
	add.s32 	%r500, %r280, %r28;
	shl.b32 	%r501, %r500, 2;
	mov.u32 	%r502, _ZZ9cuda_gemmIiLi256ELi4ELi1ELi64ELi32ELi32ELi32ELi1ELi0EEviiiPT_S1_S1_iiE3Ash;
	add.s32 	%r503, %r502, %r501;
	ld.shared.u32 	%r1009, [%r503];
$L__BB466_100:
	setp.lt.s32 	%p40, %r372, 5;
	@%p40 bra 	$L__BB466_102;
	add.s32 	%r504, %r11, 4;
	and.b32  	%r505, %r504, 15;
	add.s32 	%r506, %r280, %r505;
	shl.b32 	%r507, %r506, 2;
	mov.u32 	%r508, _ZZ9cuda_gemmIiLi256ELi4ELi1ELi64ELi32ELi32ELi32ELi1ELi0EEviiiPT_S1_S1_iiE3Ash;
	add.s32 	%r509, %r508, %r507;
	ld.shared.u32 	%r1008, [%r509];
$L__BB466_102:
	setp.lt.s32 	%p41, %r372, 6;
	@%p41 bra 	$L__BB466_104;
	add.s32 	%r510, %r11, 5;
	and.b32  	%r511, %r510, 15;
	add.s32 	%r512, %r280, %r511;
	shl.b32 	%r513, %r512, 2;
	mov.u32 	%r514, _ZZ9cuda_gemmIiLi256ELi4ELi1ELi64ELi32ELi32ELi32ELi1ELi0EEviiiPT_S1_S1_iiE3Ash;
	add.s32 	%r515, %r514, %r513;
	ld.shared.u32 	%r1007, [%r515];
$L__BB466_104:
	setp.lt.s32 	%p42, %r372, 7;
	@%p42 bra 	$L__BB466_106;
	add.s32 	%r516, %r11, 6;
	and.b32  	%r517, %r516, 15;
	add.s32 	%r518, %r280, %r517;
	shl.b32 	%r519, %r518, 2;
	mov.u32 	%r520, _ZZ9cuda_gemmIiLi256ELi4ELi1ELi64ELi32ELi32ELi32ELi1ELi0EEviiiPT_S1_S1_iiE3Ash;
	add.s32 	%r521, %r520, %r519;
	ld.shared.u32 	%r1006, [%r521];
$L__BB466_106:
	setp.lt.s32 	%p43, %r372, 8;
	@%p43 bra 	$L__BB466_108;
	add.s32 	%r522, %r11, 7;
	and.b32  	%r523, %r522, 15;
	add.s32 	%r524, %r280, %r523;
	shl.b32 	%r525, %r524, 2;
	mov.u32 	%r526, _ZZ9cuda_gemmIiLi256ELi4ELi1ELi64ELi32ELi32ELi32ELi1ELi0EEviiiPT_S1_S1_iiE3Ash;
	add.s32 	%r527, %r526, %r525;
	ld.shared.u32 	%r1005, [%r527];
$L__BB466_108:
	setp.lt.s32 	%p44, %r372, 9;
	@%p44 bra 	$L__BB466_110;
	xor.b32  	%r528, %r16, 8;
	add.s32 	%r529, %r280, %r528;
	shl.b32 	%r530, %r529, 2;
	mov.u32 	%r531, _ZZ9cuda_gemmIiLi256ELi4ELi1ELi64ELi32ELi32ELi32ELi1ELi0EEviiiPT_S1_S1_iiE3Ash;
	add.s32 	%r532, %r531, %r530;
	ld.shared.u32 	%r1004, [%r532];
$L__BB466_110:
	setp.lt.s32 	%p45, %r372, 10;
	@%p45 bra 	$L__BB466_112;
	add.s32 	%r533, %r280, %r29;
	shl.b32 	%r534, %r533, 2;
	mov.u32 	%r535, _ZZ9cuda_gemmIiLi256ELi4ELi1ELi64ELi32ELi32ELi32ELi1ELi0EEviiiPT_S1_S1_iiE3Ash;
	add.s32 	%r536, %r535, %r534;
	ld.shared.u32 	%r1003, [%r536];
$L__BB466_112:
	setp.lt.s32 	%p46, %r372, 11;
	@%p46 bra 	$L__BB466_114;
	add.s32 	%r537, %r280, %r30;
	shl.b32 	%r538, %r537, 2;
	mov.u32 	%r539, _ZZ9cuda_gemmIiLi256ELi4ELi1ELi64ELi32ELi32ELi32ELi1ELi0EEviiiPT_S1_S1_iiE3Ash;
	add.s32 	%r540, %r539, %r538;
	ld.shared.u32 	%r1002, [%r540];
$L__BB466_114:
	setp.lt.s32 	%p47, %r372, 12;
	@%p47 bra 	$L__BB466_116;
	add.s32 	%r541, %r280, %r31;
	shl.b32 	%r542, %r541, 2;
	mov.u32 	%r543, _ZZ9cuda_gemmIiLi256ELi4ELi1ELi64ELi32ELi32ELi32ELi1ELi0EEviiiPT_S1_S1_iiE3Ash;
	add.s32 	%r544, %r543, %r542;
	ld.shared.u32 	%r1001, [%r544];
$L__BB466_116:
	setp.lt.s32 	%p48, %r372, 13;
	@%p48 bra 	$L__BB466_118;
	add.s32 	%r545, %r280, %r32;
	shl.b32 	%r546, %r545, 2;
	mov.u32 	%r547, _ZZ9cuda_gemmIiLi256ELi4ELi1ELi64ELi32ELi32ELi32ELi1ELi0EEviiiPT_S1_S1_iiE3Ash;
	add.s32 	%r548, %r547, %r546;
	ld.shared.u32 	%r1000, [%r548];
$L__BB466_118:
	setp.lt.s32 	%p49, %r372, 14;
	@%p49 bra 	$L__BB466_120;
	add.s32 	%r549, %r280, %r33;
	shl.b32 	%r550, %r549, 2;
	mov.u32 	%r551, _ZZ9cuda_gemmIiLi256ELi4ELi1ELi64ELi32ELi32ELi32ELi1ELi0EEviiiPT_S1_S1_iiE3Ash;
	add.s32 	%r552, %r551, %r550;
	ld.shared.u32 	%r999, [%r552];
$L__BB466_120:
	setp.lt.s32 	%p50, %r372, 15;
	@%p50 bra 	$L__BB466_122;
	add.s32 	%r553, %r280, %r34;
	shl.b32 	%r554, %r553, 2;
	mov.u32 	%r555, _ZZ9cuda_gemmIiLi256ELi4ELi1ELi64ELi32ELi32ELi32ELi1ELi0EEviiiPT_S1_S1_iiE3Ash;
	add.s32 	%r556, %r555, %r554;
	ld.shared.u32 	%r998, [%r556];
$L__BB466_122:
	setp.lt.s32 	%p51, %r372, 16;
	@%p51 bra 	$L__BB466_197;
	add.s32 	%r557, %r280, %r35;
	shl.b32 	%r558, %r557, 2;
	mov.u32 	%r559, _ZZ9cuda_gemmIiLi256ELi4ELi1ELi64ELi32ELi32ELi32ELi1ELi0EEviiiPT_S1_S1_iiE3Ash;
	add.s32 	%r560, %r559, %r558;
	ld.shared.u32 	%r997, [%r560];
	bra.uni 	$L__BB466_197;
$L__BB466_124:
	mov.b32 	%r911, 0;
$L__BB466_125:
	setp.lt.s32 	%p87, %r372, 1;
	add.s32 	%r187, %r911, %r11;
	mad.lo.s32 	%r188, %r187, %r372, %r17;
	@%p87 bra 	$L__BB466_127;
	add.s32 	%r587, %r188, %r16;
	shl.b32 	%r588, %r587, 2;
	mov.u32 	%r589, _ZZ9cuda_gemmIiLi256ELi4ELi1ELi64ELi32ELi32ELi32ELi1ELi0EEviiiPT_S1_S1_iiE3Ash;
	add.s32 	%r590, %r589, %r588;
	ld.shared.u32 	%r1012, [%r590];
$L__BB466_127:
	setp.lt.s32 	%p88, %r372, 2;
	@%p88 bra 	$L__BB466_129;
	add.s32 	%r591, %r11, 1;
	and.b32  	%r592, %r591, 15;
	add.s32 	%r593, %r188, %r592;
	shl.b32 	%r594, %r593, 2;
	mov.u32 	%r595, _ZZ9cuda_gemmIiLi256ELi4ELi1ELi64ELi32ELi32ELi32ELi1ELi0EEviiiPT_S1_S1_iiE3Ash;
	add.s32 	%r596, %r595, %r594;
	ld.shared.u32 	%r1011, [%r596];
$L__BB466_129:
	setp.lt.s32 	%p89, %r372, 3;
	@%p89 bra 	$L__BB466_131;
	add.s32 	%r597, %r188, %r27;
	shl.b32 	%r598, %r597, 2;
	mov.u32 	%r599, _ZZ9cuda_gemmIiLi256ELi4ELi1ELi64ELi32ELi32ELi32ELi1ELi0EEviiiPT_S1_S1_iiE3Ash;
	add.s32 	%r600, %r599, %r598;
	ld.shared.u32 	%r1010, [%r600];
$L__BB466_131:
	setp.lt.s32 	%p90, %r372, 4;
	@%p90 bra 	$L__BB466_133;
	add.s32 	%r601, %r188, %r28;
	shl.b32 	%r602, %r601, 2;
	mov.u32 	%r603, _ZZ9cuda_gemmIiLi256ELi4ELi1ELi64ELi32ELi32ELi32ELi1ELi0EEviiiPT_S1_S1_iiE3Ash;
	add.s32 	%r604, %r603, %r602;
	ld.shared.u32 	%r1009, [%r604];
$L__BB466_133:
	setp.lt.s32 	%p91, %r372, 5;
	@%p91 bra 	$L__BB466_135;
	add.s32 	%r605, %r11, 4;
	and.b32  	%r606, %r605, 15;
	add.s32 	%r607, %r188, %r606;
	shl.b32 	%r608, %r607, 2;
	mov.u32 	%r609, _ZZ9cuda_gemmIiLi256ELi4ELi1ELi64ELi32ELi32ELi32ELi1ELi0EEviiiPT_S1_S1_iiE3Ash;
	add.s32 	%r610, %r609, %r608;
	ld.shared.u32 	%r1008, [%r610];
$L__BB466_135:
	setp.lt.s32 	%p92, %r372, 6;
	@%p92 bra 	$L__BB466_137;
	add.s32 	%r611, %r11, 5;
	and.b32  	%r612, %r611, 15;
	add.s32 	%r613, %r188, %r612;
	shl.b32 	%r614, %r613, 2;
	mov.u32 	%r615, _ZZ9cuda_gemmIiLi256ELi4ELi1ELi64ELi32ELi32ELi32ELi1ELi0EEviiiPT_S1_S1_iiE3Ash;
	add.s32 	%r616, %r615, %r614;
	ld.shared.u32 	%r1007, [%r616];
$L__BB466_137:
	setp.lt.s32 	%p93, %r372, 7;
	@%p93 bra 	$L__BB466_139;
	add.s32 	%r617, %r11, 6;
	and.b32  	%r618, %r617, 15;
	add.s32 	%r619, %r188, %r618;
	shl.b32 	%r620, %r619, 2;
	mov.u32 	%r621, _ZZ9cuda_gemmIiLi256ELi4ELi1ELi64ELi32ELi32ELi32ELi1ELi0EEviiiPT_S1_S1_iiE3Ash;
	add.s32 	%r622, %r621, %r620;
	ld.shared.u32 	%r1006, [%r622];
$L__BB466_139:
	setp.lt.s32 	%p94, %r372, 8;
	@%p94 bra 	$L__BB466_141;
	add.s32 	%r623, %r11, 7;
	and.b32  	%r624, %r623, 15;
	add.s32 	%r625, %r188, %r624;
	shl.b32 	%r626, %r625, 2;
	mov.u32 	%r627, _ZZ9cuda_gemmIiLi256ELi4ELi1ELi64ELi32ELi32ELi32ELi1ELi0EEviiiPT_S1_S1_iiE3Ash;
	add.s32 	%r628, %r627, %r626;
	ld.shared.u32 	%r1005, [%r628];
$L__BB466_141:
	setp.lt.s32 	%p95, %r372, 9;
	@%p95 bra 	$L__BB466_143;
	xor.b32  	%r629, %r16, 8;
	add.s32 	%r630, %r188, %r629;
	shl.b32 	%r631, %r630, 2;
	mov.u32 	%r632, _ZZ9cuda_gemmIiLi256ELi4ELi1ELi64ELi32ELi32ELi32ELi1ELi0EEviiiPT_S1_S1_iiE3Ash;
	add.s32 	%r633, %r632, %r631;
	ld.shared.u32 	%r1004, [%r633];
$L__BB466_143:
	setp.lt.s32 	%p96, %r372, 10;
	@%p96 bra 	$L__BB466_145;
	add.s32 	%r634, %r188, %r29;
	shl.b32 	%r635, %r634, 2;
	mov.u32 	%r636, _ZZ9cuda_gemmIiLi256ELi4ELi1ELi64ELi32ELi32ELi32ELi1ELi0EEviiiPT_S1_S1_iiE3Ash;
	add.s32 	%r637, %r636, %r635;
	ld.shared.u32 	%r1003, [%r637];
$L__BB466_145:
	setp.lt.s32 	%p97, %r372, 11;
	@%p97 bra 	$L__BB466_147;
	add.s32 	%r638, %r188, %r30;
	shl.b32 	%r639, %r638, 2;
	mov.u32 	%r640, _ZZ9cuda_gemmIiLi256ELi4ELi1ELi64ELi32ELi32ELi32ELi1ELi0EEviiiPT_S1_S1_iiE3Ash;
	add.s32 	%r641, %r640, %r639;
	ld.shared.u32 	%r1002, [%r641];
$L__BB466_147:
	setp.lt.s32 	%p98, %r372, 12;
	@%p98 bra 	$L__BB466_149;
	add.s32 	%r642, %r188, %r31;
	shl.b32 	%r643, %r642, 2;
	mov.u32 	%r644, _ZZ9cuda_gemmIiLi256ELi4ELi1ELi64ELi32ELi32ELi32ELi1ELi0EEviiiPT_S1_S1_iiE3Ash;
	add.s32 	%r645, %r644, %r643;
	ld.shared.u32 	%r1001, [%r645];
$L__BB466_149:
	setp.lt.s32 	%p99, %r372, 13;
	@%p99 bra 	$L__BB466_151;
	add.s32 	%r646, %r188, %r32;
	shl.b32 	%r647, %r646, 2;
	mov.u32 	%r648, _ZZ9cuda_gemmIiLi256ELi4ELi1ELi64ELi32ELi32ELi32ELi1ELi0EEviiiPT_S1_S1_iiE3Ash;
	add.s32 	%r649, %r648, %r647;
	ld.shared.u32 	%r1000, [%r649];
$L__BB466_151:
	setp.lt.s32 	%p100, %r372, 14;
	@%p100 bra 	$L__BB466_153;
	add.s32 	%r650, %r188, %r33;
	shl.b32 	%r651, %r650, 2;
	mov.u32 	%r652, _ZZ9cuda_gemmIiLi256ELi4ELi1ELi64ELi32ELi32ELi32ELi1ELi0EEviiiPT_S1_S1_iiE3Ash;
	add.s32 	%r653, %r652, %r651;
	ld.shared.u32 	%r999, [%r653];
$L__BB466_153:
	setp.lt.s32 	%p101, %r372, 15;
	@%p101 bra 	$L__BB466_155;
	add.s32 	%r654, %r188, %r34;
	shl.b32 	%r655, %r654, 2;
	mov.u32 	%r656, _ZZ9cuda_gemmIiLi256ELi4ELi1ELi64ELi32ELi32ELi32ELi1ELi0EEviiiPT_S1_S1_iiE3Ash;
	add.s32 	%r657, %r656, %r655;
	ld.shared.u32 	%r998, [%r657];
$L__BB466_155:
	setp.lt.s32 	%p102, %r372, 16;
	@%p102 bra 	$L__BB466_157;
	add.s32 	%r658, %r188, %r35;
	shl.b32 	%r659, %r658, 2;
	mov.u32 	%r660, _ZZ9cuda_gemmIiLi256ELi4ELi1ELi64ELi32ELi32ELi32ELi1ELi0EEviiiPT_S1_S1_iiE3Ash;
	add.s32 	%r661, %r660, %r659;
	ld.shared.u32 	%r997, [%r661];
$L__BB466_157:
	setp.lt.s32 	%p103, %r12, %r18;
	@%p103 bra 	$L__BB466_159;
$L__BB466_158:
	add.s32 	%r911, %r911, %r10;
	setp.lt.s32 	%p140, %r911, %r9;
	@%p140 bra 	$L__BB466_125;
	bra.uni 	$L__BB466_233;
$L__BB466_159:
	rem.s32 	%r662, %r2, %r372;
	shl.b32 	%r663, %r662, 2;
	mov.u32 	%r664, _ZZ9cuda_gemmIiLi256ELi4ELi1ELi64ELi32ELi32ELi32ELi1ELi0EEviiiPT_S1_S1_iiE11kron_fac_sh;
	add.s32 	%r222, %r664, %r663;
	mov.u32 	%r928, %r12;
$L__BB466_160:
	mad.lo.s32 	%r666, %r928, 132, %r222;
	ld.shared.u32 	%r224, [%r666];
	mov.b32 	%r930, 0;
	@%p87 bra 	$L__BB466_162;
	shfl.sync.idx.b32	%r667|%p105, %r224, %r36, %r19, -1;
	mul.lo.s32 	%r930, %r667, %r1012;
$L__BB466_162:
	@%p88 bra 	$L__BB466_164;
	shfl.sync.idx.b32	%r668|%p107, %r224, %r37, %r19, -1;
	mad.lo.s32 	%r930, %r668, %r1011, %r930;
$L__BB466_164:
	@%p89 bra 	$L__BB466_166;
	shfl.sync.idx.b32	%r669|%p109, %r224, %r38, %r19, -1;
	mad.lo.s32 	%r930, %r669, %r1010, %r930;
$L__BB466_166:
	@%p90 bra 	$L__BB466_168;
	shfl.sync.idx.b32	%r670|%p111, %r224, %r39, %r19, -1;
	mad.lo.s32 	%r930, %r670, %r1009, %r930;
$L__BB466_168:
	setp.lt.s32 	%p112, %r372, 5;
	@%p112 bra 	$L__BB466_170;
	shfl.sync.idx.b32	%r671|%p113, %r224, %r40, %r19, -1;
	mad.lo.s32 	%r930, %r671, %r1008, %r930;
$L__BB466_170:
	setp.lt.s32 	%p114, %r372, 6;
	@%p114 bra 	$L__BB466_172;
	shfl.sync.idx.b32	%r672|%p115, %r224, %r41, %r19, -1;
	mad.lo.s32 	%r930, %r672, %r1007, %r930;
$L__BB466_172:
	setp.lt.s32 	%p116, %r372, 7;
	@%p116 bra 	$L__BB466_174;
	shfl.sync.idx.b32	%r673|%p117, %r224, %r42, %r19, -1;
	mad.lo.s32 	%r930, %r673, %r1006, %r930;
$L__BB466_174:
	setp.lt.s32 	%p118, %r372, 8;
	@%p118 bra 	$L__BB466_176;
	shfl.sync.idx.b32	%r674|%p119, %r224, %r43, %r19, -1;
	mad.lo.s32 	%r930, %r674, %r1005, %r930;
$L__BB466_176:
	setp.lt.s32 	%p120, %r372, 9;
	@%p120 bra 	$L__BB466_178;
	shfl.sync.idx.b32	%r675|%p121, %r224, %r44, %r19, -1;
	mad.lo.s32 	%r930, %r675, %r1004, %r930;
$L__BB466_178:
	setp.lt.s32 	%p122, %r372, 10;
	@%p122 bra 	$L__BB466_180;
	shfl.sync.idx.b32	%r676|%p123, %r224, %r45, %r19, -1;
	mad.lo.s32 	%r930, %r676, %r1003, %r930;
$L__BB466_180:
	setp.lt.s32 	%p124, %r372, 11;
	@%p124 bra 	$L__BB466_182;
	shfl.sync.idx.b32	%r677|%p125, %r224, %r46, %r19, -1;
	mad.lo.s32 	%r930, %r677, %r1002, %r930;
$L__BB466_182:
	setp.lt.s32 	%p126, %r372, 12;
	@%p126 bra 	$L__BB466_184;
	shfl.sync.idx.b32	%r678|%p127, %r224, %r47, %r19, -1;
	mad.lo.s32 	%r930, %r678, %r1001, %r930;
$L__BB466_184:
	setp.lt.s32 	%p128, %r372, 13;
	@%p128 bra 	$L__BB466_186;
	shfl.sync.idx.b32	%r679|%p129, %r224, %r48, %r19, -1;
	mad.lo.s32 	%r930, %r679, %r1000, %r930;
$L__BB466_186:
	setp.lt.s32 	%p130, %r372, 14;
	@%p130 bra 	$L__BB466_188;
	shfl.sync.idx.b32	%r680|%p131, %r224, %r49, %r19, -1;
	mad.lo.s32 	%r930, %r680, %r999, %r930;
$L__BB466_188:
	setp.lt.s32 	%p132, %r372, 15;
	@%p132 bra 	$L__BB466_190;
	shfl.sync.idx.b32	%r681|%p133, %r224, %r50, %r19, -1;
	mad.lo.s32 	%r930, %r681, %r998, %r930;
$L__BB466_190:
	setp.lt.s32 	%p134, %r372, 16;
	@%p134 bra 	$L__BB466_192;
	shfl.sync.idx.b32	%r682|%p135, %r224, %r51, %r19, -1;
	mad.lo.s32 	%r930, %r682, %r997, %r930;
$L__BB466_192:
	mov.u32 	%r944, %r3;
$L__BB466_193:
	shr.u32 	%r258, %r944, 1;
	shfl.sync.down.b32	%r683|%p136, %r930, %r258, %r20, -1;
	add.s32 	%r930, %r683, %r930;
	setp.gt.u32 	%p137, %r944, 3;
	mov.u32 	%r944, %r258;
	@%p137 bra 	$L__BB466_193;
	rem.u32 	%r684, %r2, %r4;
	setp.eq.s32 	%p138, %r684, 0;
	@%p138 bra 	$L__BB466_195;
	bra.uni 	$L__BB466_196;
$L__BB466_195:
	mad.lo.s32 	%r685, %r928, %r9, %r187;
	shl.b32 	%r686, %r685, 2;
	mov.u32 	%r687, _ZZ9cuda_gemmIiLi256ELi4ELi1ELi64ELi32ELi32ELi32ELi1ELi0EEviiiPT_S1_S1_iiE3Csh;
	add.s32 	%r688, %r687, %r686;
	st.shared.u32 	[%r688], %r930;
$L__BB466_196:
	add.s32 	%r928, %r928, %r14;
	setp.lt.s32 	%p139, %r928, %r18;
	@%p139 bra 	$L__BB466_160;
	bra.uni 	$L__BB466_158;
$L__BB466_197:
	setp.lt.s32 	%p52, %r12, %r18;
	@%p52 bra 	$L__BB466_198;
	bra.uni 	$L__BB466_232;
$L__BB466_198:
	rem.u32 	%r561, %r2, %r372;
	shl.b32 	%r562, %r561, 2;
	mov.u32 	%r563, _ZZ9cuda_gemmIiLi256ELi4ELi1ELi64ELi32ELi32ELi32ELi1ELi0EEviiiPT_S1_S1_iiE11kron_fac_sh;
	add.s32 	%r281, %r563, %r562;
	mov.u32 	%r980, %r12;
$L__BB466_199:
	mad.lo.s32 	%r565, %r980, 132, %r281;
	ld.shared.u32 	%r315, [%r565];
	mov.b32 	%r982, 0;
	@%p36 bra 	$L__BB466_201;
	shfl.sync.idx.b32	%r566|%p54, %r315, %r36, %r19, -1;
	mul.lo.s32 	%r982, %r566, %r1012;
$L__BB466_201:
	@%p37 bra 	$L__BB466_203;
	shfl.sync.idx.b32	%r567|%p56, %r315, %r37, %r19, -1;
	mad.lo.s32 	%r982, %r567, %r1011, %r982;
$L__BB466_203:
	@%p38 bra 	$L__BB466_205;
	shfl.sync.idx.b32	%r568|%p58, %r315, %r38, %r19, -1;
	mad.lo.s32 	%r982, %r568, %r1010, %r982;
$L__BB466_205:
	@%p39 bra 	$L__BB466_207;
	shfl.sync.idx.b32	%r569|%p60, %r315, %r39, %r19, -1;
	mad.lo.s32 	%r982, %r569, %r1009, %r982;
$L__BB466_207:
	@%p40 bra 	$L__BB466_209;
	shfl.sync.idx.b32	%r570|%p62, %r315, %r40, %r19, -1;
	mad.lo.s32 	%r982, %r570, %r1008, %r982;
$L__BB466_209:
	setp.lt.s32 	%p63, %r372, 6;
	@%p63 bra 	$L__BB466_211;
	shfl.sync.idx.b32	%r571|%p64, %r315, %r41, %r19, -1;
	mad.lo.s32 	%r982, %r571, %r1007, %r982;
$L__BB466_211:
	setp.lt.s32 	%p65, %r372, 7;
	@%p65 bra 	$L__BB466_213;
	shfl.sync.idx.b32	%r572|%p66, %r315, %r42, %r19, -1;
	mad.lo.s32 	%r982, %r572, %r1006, %r982;
$L__BB466_213:
	setp.lt.s32 	%p67, %r372, 8;
	@%p67 bra 	$L__BB466_215;
	shfl.sync.idx.b32	%r573|%p68, %r315, %r43, %r19, -1;
	mad.lo.s32 	%r982, %r573, %r1005, %r982;
$L__BB466_215:
	setp.lt.s32 	%p69, %r372, 9;
	@%p69 bra 	$L__BB466_217;
	shfl.sync.idx.b32	%r574|%p70, %r315, %r44, %r19, -1;
	mad.lo.s32 	%r982, %r574, %r1004, %r982;
$L__BB466_217:
	setp.lt.s32 	%p71, %r372, 10;
	@%p71 bra 	$L__BB466_219;
	shfl.sync.idx.b32	%r575|%p72, %r315, %r45, %r19, -1;
	mad.lo.s32 	%r982, %r575, %r1003, %r982;
$L__BB466_219:
	setp.lt.s32 	%p73, %r372, 11;
	@%p73 bra 	$L__BB466_221;
	shfl.sync.idx.b32	%r576|%p74, %r315, %r46, %r19, -1;
	mad.lo.s32 	%r982, %r576, %r1002, %r982;
$L__BB466_221:
	setp.lt.s32 	%p75, %r372, 12;
	@%p75 bra 	$L__BB466_223;
	shfl.sync.idx.b32	%r577|%p76, %r315, %r47, %r19, -1;
	mad.lo.s32 	%r982, %r577, %r1001, %r982;
$L__BB466_223:
	setp.lt.s32 	%p77, %r372, 13;
	@%p77 bra 	$L__BB466_225;
	shfl.sync.idx.b32	%r578|%p78, %r315, %r48, %r19, -1;
	mad.lo.s32 	%r982, %r578, %r1000, %r982;
$L__BB466_225:
	setp.lt.s32 	%p79, %r372, 14;
	@%p79 bra 	$L__BB466_227;
	shfl.sync.idx.b32	%r579|%p80, %r315, %r49, %r19, -1;
	mad.lo.s32 	%r982, %r579, %r999, %r982;
$L__BB466_227:
	setp.lt.s32 	%p81, %r372, 15;
	@%p81 bra 	$L__BB466_229;
	shfl.sync.idx.b32	%r580|%p82, %r315, %r50, %r19, -1;
	mad.lo.s32 	%r982, %r580, %r998, %r982;
$L__BB466_229:
	setp.lt.s32 	%p83, %r372, 16;
	@%p83 bra 	$L__BB466_231;
	shfl.sync.idx.b32	%r581|%p84, %r315, %r51, %r19, -1;
	mad.lo.s32 	%r982, %r581, %r997, %r982;
$L__BB466_231:
	mad.lo.s32 	%r582, %r980, %r9, %r279;
	shl.b32 	%r583, %r582, 2;
	mov.u32 	%r584, _ZZ9cuda_gemmIiLi256ELi4ELi1ELi64ELi32ELi32ELi32ELi1ELi0EEviiiPT_S1_S1_iiE3Csh;
	add.s32 	%r585, %r584, %r583;
	st.shared.u32 	[%r585], %r982;
	add.s32 	%r980, %r980, %r14;
	setp.lt.s32 	%p85, %r980, %r18;
	@%p85 bra 	$L__BB466_199;
$L__BB466_232:
	add.s32 	%r963, %r963, %r10;
	setp.lt.s32 	%p86, %r963, %r9;
	@%p86 bra 	$L__BB466_92;
$L__BB466_233:
	bar.sync 	0;
	@%p22 bra 	$L__BB466_240;
	setp.eq.s32 	%p193, %r23, 0;
	shl.b32 	%r366, %r838, 6;
	mov.u32 	%r1013, %r1;
	@%p193 bra 	$L__BB466_238;
	setp.eq.s32 	%p194, %r23, 1;
	add.s32 	%r792, %r366, %r1;
	shl.b32 	%r793, %r1, 2;
	mov.u32 	%r794, _ZZ9cuda_gemmIiLi256ELi4ELi1ELi64ELi32ELi32ELi32ELi1ELi0EEviiiPT_S1_S1_iiE3Csh;
	add.s32 	%r795, %r794, %r793;
	ld.shared.u32 	%r796, [%r795];
	mul.wide.s32 	%rd25, %r792, 4;
	add.s64 	%rd6, %rd2, %rd25;
	st.global.u32 	[%rd6], %r796;
	mov.u32 	%r1013, %r21;
	@%p194 bra 	$L__BB466_238;
	setp.eq.s32 	%p195, %r23, 2;
	add.s32 	%r800, %r795, %r24;
	ld.shared.u32 	%r801, [%r800];
	cvt.u64.u32 	%rd26, %r24;
	add.s64 	%rd7, %rd6, %rd26;
	st.global.u32 	[%rd7], %r801;
	mov.u32 	%r1013, %r25;
	@%p195 bra 	$L__BB466_238;
	shl.b32 	%r802, %r1, 2;
	mov.u32 	%r803, _ZZ9cuda_gemmIiLi256ELi4ELi1ELi64ELi32ELi32ELi32ELi1ELi0EEviiiPT_S1_S1_iiE3Csh;
	add.s32 	%r804, %r803, %r802;
	add.s32 	%r805, %r804, %r24;
	add.s32 	%r806, %r805, %r24;
	ld.shared.u32 	%r807, [%r806];
	add.s64 	%rd28, %rd7, %rd26;
	st.global.u32 	[%rd28], %r807;
	mov.u32 	%r1013, %r26;
$L__BB466_238:
	setp.lt.u32 	%p196, %r22, 3;
	@%p196 bra 	$L__BB466_240;
$L__BB466_239:
	add.s32 	%r808, %r366, %r1013;
	shl.b32 	%r809, %r1013, 2;
	mov.u32 	%r810, _ZZ9cuda_gemmIiLi256ELi4ELi1ELi64ELi32ELi32ELi32ELi1ELi0EEviiiPT_S1_S1_iiE3Csh;
	add.s32 	%r811, %r810, %r809;
	ld.shared.u32 	%r812, [%r811];
	mul.wide.s32 	%rd29, %r808, 4;
	add.s64 	%rd30, %rd2, %rd29;
	st.global.u32 	[%rd30], %r812;
	add.s32 	%r813, %r811, %r24;
	ld.shared.u32 	%r814, [%r813];
	add.s64 	%rd32, %rd30, %rd14;
	st.global.u32 	[%rd32], %r814;
	add.s32 	%r815, %r813, %r24;
	ld.shared.u32 	%r816, [%r815];
	add.s64 	%rd33, %rd32, %rd14;
	st.global.u32 	[%rd33], %r816;
	add.s32 	%r817, %r815, %r24;
	ld.shared.u32 	%r818, [%r817];
	add.s64 	%rd34, %rd33, %rd14;
	st.global.u32 	[%rd34], %r818;
	add.s32 	%r1013, %r24, %r1013;
	setp.lt.u32 	%p197, %r1013, 64;
	@%p197 bra 	$L__BB466_239;
$L__BB466_240:
	mov.u32 	%r819, %nctaid.y;
	add.s32 	%r838, %r838, %r819;
	shl.b32 	%r820, %r819, 2;
	setp.lt.u32 	%p198, %r838, %r820;
	@%p198 bra 	$L__BB466_5;
$L__BB466_241:
	ret;

}
	// .globl	_Z9cuda_gemmIiLi256ELi4ELi1ELi64ELi32ELi32ELi32ELi1ELi1EEviiiPT_S1_S1_ii
.visible .entry _Z9cuda_gemmIiLi256ELi4ELi1ELi64ELi32ELi32ELi32ELi1ELi1EEviiiPT_S1_S1_ii(
	.param .u32 _Z9cuda_gemmIiLi256ELi4ELi1ELi64ELi32ELi32ELi32ELi1ELi1EEviiiPT_S1_S1_ii_param_0,
	.param .u32 _Z9cuda_gemmIiLi256ELi4ELi1ELi64ELi32ELi32ELi32ELi1ELi1EEviiiPT_S1_S1_ii_param_1,
	.param .u32 _Z9cuda_gemmIiLi256ELi4ELi1ELi64ELi32ELi32ELi32ELi1ELi1EEviiiPT_S1_S1_ii_param_2,
	.param .u64 .ptr .align 1 _Z9cuda_gemmIiLi256ELi4ELi1ELi64ELi32ELi32ELi32ELi1ELi1EEviiiPT_S1_S1_ii_param_3,
	.param .u64 .ptr .align 1 _Z9cuda_gemmIiLi256ELi4ELi1ELi64ELi32ELi32ELi32ELi1ELi1EEviiiPT_S1_S1_ii_param_4,
	.param .u64 .ptr .align 1 _Z9cuda_gemmIiLi256ELi4ELi1ELi64ELi32ELi32ELi32ELi1ELi1EEviiiPT_S1_S1_ii_param_5,
	.param .u32 _Z9cuda_gemmIiLi256ELi4ELi1ELi64ELi32ELi32ELi32ELi1ELi1EEviiiPT_S1_S1_ii_param_6,
	.param .u32 _Z9cuda_gemmIiLi256ELi4ELi1ELi64ELi32ELi32ELi32ELi1ELi1EEviiiPT_S1_S1_ii_param_7
)
.maxntid 256
{
	.reg .pred 	%p<44>;
	.reg .b16 	%rs<6>;
	.reg .b32 	%r<245>;
	.reg .b64 	%rd<46>;
	// demoted variable
	.shared .align 128 .b8 _ZZ9cuda_gemmIiLi256ELi4ELi1ELi64ELi32ELi32ELi32ELi1ELi1EEviiiPT_S1_S1_iiE11kron_fac_sh[4224];
	// demoted variable
	.shared .align 128 .b8 _ZZ9cuda_gemmIiLi256ELi4ELi1ELi64ELi32ELi32ELi32ELi1ELi1EEviiiPT_S1_S1_iiE3Ash[256];
	// demoted variable
	.shared .align 128 .b8 _ZZ9cuda_gemmIiLi256ELi4ELi1ELi64ELi32ELi32ELi32ELi1ELi1EEviiiPT_S1_S1_iiE3Csh[256];
	ld.param.u64 	%rd11, [_Z9cuda_gemmIiLi256ELi4ELi1ELi64ELi32ELi32ELi32ELi1ELi1EEviiiPT_S1_S1_ii_param_3];
	ld.param.u64 	%rd12, [_Z9cuda_gemmIiLi256ELi4ELi1ELi64ELi32ELi32ELi32ELi1ELi1EEviiiPT_S1_S1_ii_param_4];
	ld.param.u64 	%rd13, [_Z9cuda_gemmIiLi256ELi4ELi1ELi64ELi32ELi32ELi32ELi1ELi1EEviiiPT_S1_S1_ii_param_5];
	cvta.to.global.u64 	%rd1, %rd12;
	cvta.to.global.u64 	%rd2, %rd11;
	cvta.to.global.u64 	%rd3, %rd13;
	mov.u32 	%r1, %tid.x;
	mov.u32 	%r2, %ntid.x;
	add.s32 	%r3, %r1, %r2;
	cvt.u16.u32 	%rs2, %r3;
	xor.b16  	%rs3, %rs2, 1023;
	cvt.u16.u32 	%rs4, %r2;
	div.u16 	%rs5, %rs3, %rs4;
	and.b16  	%rs1, %rs5, 3;
	setp.eq.s16 	%p1, %rs1, 2;
	mov.u32 	%r233, %r1;
	@%p1 bra 	$L__BB467_3;
	cvt.u32.u16 	%r4, %rs1;
	mov.b32 	%r232, 0;
	mov.u32 	%r85, _ZZ9cuda_gemmIiLi256ELi4ELi1ELi64ELi32ELi32ELi32ELi1ELi1EEviiiPT_S1_S1_iiE11kron_fac_sh;
	mov.u32 	%r233, %r1;
$L__BB467_2:
	.pragma "nounroll";
	mul.wide.u32 	%rd14, %r233, 4;
	add.s64 	%rd15, %rd1, %rd14;
	ld.global.u32 	%r83, [%rd15];
	and.b32  	%r84, %r233, 31;
	mad.lo.s32 	%r86, %r84, 132, %r85;
	shr.u32 	%r87, %r233, 3;
	and.b32  	%r88, %r87, 536870908;
	add.s32 	%r89, %r86, %r88;
	st.shared.u32 	[%r89], %r83;
	add.s32 	%r233, %r233, %r2;
	add.s32 	%r232, %r232, 1;
	xor.b32  	%r90, %r232, %r4;
	setp.ne.s32 	%p2, %r90, 2;
	@%p2 bra 	$L__BB467_2;
$L__BB467_3:
	mov.u32 	%r93, _ZZ9cuda_gemmIiLi256ELi4ELi1ELi64ELi32ELi32ELi32ELi1ELi1EEviiiPT_S1_S1_iiE11kron_fac_sh;
$L__BB467_4:
	mul.wide.u32 	%rd16, %r233, 4;
	add.s64 	%rd17, %rd1, %rd16;
	ld.global.u32 	%r91, [%rd17];
	and.b32  	%r92, %r233, 31;
	mad.lo.s32 	%r94, %r92, 132, %r93;
	shr.u32 	%r95, %r233, 3;
	and.b32  	%r96, %r95, 536870908;
	add.s32 	%r97, %r94, %r96;
	st.shared.u32 	[%r97], %r91;
	add.s32 	%r98, %r233, %r2;
	mul.wide.u32 	%rd18, %r98, 4;
	add.s64 	%rd19, %rd1, %rd18;
	ld.global.u32 	%r99, [%rd19];
	and.b32  	%r100, %r98, 31;
	mad.lo.s32 	%r101, %r100, 132, %r93;
	shr.u32 	%r102, %r98, 3;
	and.b32  	%r103, %r102, 536870908;
	add.s32 	%r104, %r101, %r103;
	st.shared.u32 	[%r104], %r99;
	add.s32 	%r105, %r98, %r2;
	mul.wide.u32 	%rd20, %r105, 4;
	add.s64 	%rd21, %rd1, %rd20;
	ld.global.u32 	%r106, [%rd21];
	and.b32  	%r107, %r105, 31;
	mad.lo.s32 	%r108, %r107, 132, %r93;
	shr.u32 	%r109, %r105, 3;
	and.b32  	%r110, %r109, 536870908;
	add.s32 	%r111, %r108, %r110;
	st.shared.u32 	[%r111], %r106;
	add.s32 	%r112, %r105, %r2;
	mul.wide.u32 	%rd22, %r112, 4;
	add.s64 	%rd23, %rd1, %rd22;
	ld.global.u32 	%r113, [%rd23];
	and.b32  	%r114, %r112, 31;
	mad.lo.s32 	%r115, %r114, 132, %r93;
	shr.u32 	%r116, %r112, 3;
	and.b32  	%r117, %r116, 536870908;
	add.s32 	%r118, %r115, %r117;
	st.shared.u32 	[%r118], %r113;
	add.s32 	%r233, %r112, %r2;
	setp.lt.u32 	%p3, %r233, 1024;
	@%p3 bra 	$L__BB467_4;
	shr.u32 	%r119, %r1, 1;
	and.b32  	%r12, %r119, 1;
	mov.u32 	%r235, %ctaid.y;
	mov.u32 	%r14, %nctaid.y;
	shl.b32 	%r15, %r14, 2;
	setp.ge.u32 	%p4, %r235, %r15;
	@%p4 bra 	$L__BB467_34;
	shl.b32 	%r120, %r1, 4;
	and.b32  	%r121, %r120, 16;
	shl.b32 	%r122, %r12, 5;
	or.b32  	%r123, %r122, %r121;
	shl.b32 	%r124, %r1, 2;
	and.b32  	%r125, %r124, 124;
	add.s32 	%r16, %r93, %r125;
	max.u32 	%r127, %r3, 64;
	setp.lt.u32 	%p5, %r3, 64;
	selp.u32 	%r128, 1, 0, %p5;
	add.s32 	%r129, %r3, %r128;
	sub.s32 	%r130, %r127, %r129;
	div.u32 	%r131, %r130, %r2;
	add.s32 	%r17, %r131, %r128;
	add.s32 	%r132, %r17, 1;
	and.b32  	%r18, %r132, 3;
	mov.u32 	%r133, _ZZ9cuda_gemmIiLi256ELi4ELi1ELi64ELi32ELi32ELi32ELi1ELi1EEviiiPT_S1_S1_iiE3Ash;
	add.s32 	%r19, %r133, %r124;
	shl.b32 	%r20, %r2, 2;
	add.s32 	%r21, %r19, %r20;
	add.s32 	%r22, %r3, %r2;
	add.s32 	%r23, %r22, %r2;
	mov.u32 	%r134, _ZZ9cuda_gemmIiLi256ELi4ELi1ELi64ELi32ELi32ELi32ELi1ELi1EEviiiPT_S1_S1_iiE3Csh;
	add.s32 	%r24, %r134, %r124;
	add.s32 	%r25, %r24, %r20;
	add.s32 	%r26, %r25, %r20;
	or.b32  	%r135, %r123, %r12;
	shl.b32 	%r136, %r135, 2;
	add.s32 	%r27, %r133, %r136;
	or.b32  	%r137, %r12, 8;
	or.b32  	%r138, %r123, %r137;
	shl.b32 	%r139, %r138, 2;
	add.s32 	%r28, %r133, %r139;
	add.s32 	%r140, %r12, -1;
	and.b32  	%r141, %r140, 15;
	or.b32  	%r142, %r123, %r141;
	shl.b32 	%r143, %r142, 2;
	add.s32 	%r29, %r133, %r143;
	mad.lo.s32 	%r30, %r12, -31, %r123;
	add.s32 	%r31, %r30, 5;
	add.s32 	%r32, %r30, 6;
	add.s32 	%r33, %r30, 7;
	or.b32  	%r34, %r137, %r121;
	add.s32 	%r35, %r30, 9;
	add.s32 	%r36, %r30, 10;
	add.s32 	%r37, %r30, 11;
	or.b32  	%r38, %r141, %r121;
	shl.b32 	%r39, %r2, 4;
	shl.b32 	%r40, %r2, 3;
	mul.lo.s32 	%r41, %r2, 12;
	mul.wide.u32 	%rd24, %r2, 4;
	add.s64 	%rd4, %rd2, %rd24;
	mul.wide.u32 	%rd25, %r2, 8;
	add.s64 	%rd5, %rd2, %rd25;
	mul.wide.u32 	%rd26, %r2, 12;
	add.s64 	%rd6, %rd2, %rd26;
	shr.u32 	%r42, %r2, 2;
	cvt.u64.u32 	%rd28, %r20;
$L__BB467_7:
	setp.gt.u32 	%p6, %r1, 63;
	@%p6 bra 	$L__BB467_21;
	setp.eq.s32 	%p7, %r18, 0;
	shl.b32 	%r44, %r235, 6;
	mov.u32 	%r236, %r1;
	@%p7 bra 	$L__BB467_12;
	setp.eq.s32 	%p8, %r18, 1;
	add.s32 	%r144, %r44, %r1;
	mul.wide.s32 	%rd27, %r144, 4;
	add.s64 	%rd7, %rd2, %rd27;
	ld.global.u32 	%r145, [%rd7];
	st.shared.u32 	[%r19], %r145;
	mov.u32 	%r236, %r3;
	@%p8 bra 	$L__BB467_12;
	setp.eq.s32 	%p9, %r18, 2;
	add.s64 	%rd8, %rd7, %rd28;
	ld.global.u32 	%r146, [%rd8];
	st.shared.u32 	[%r21], %r146;
	mov.u32 	%r236, %r22;
	@%p9 bra 	$L__BB467_12;
	add.s64 	%rd30, %rd8, %rd28;
	ld.global.u32 	%r147, [%rd30];
	add.s32 	%r148, %r21, %r20;
	st.shared.u32 	[%r148], %r147;
	mov.u32 	%r236, %r23;
$L__BB467_12:
	setp.lt.u32 	%p10, %r17, 3;
	@%p10 bra 	$L__BB467_15;
	shl.b32 	%r149, %r236, 2;
	mov.u32 	%r150, _ZZ9cuda_gemmIiLi256ELi4ELi1ELi64ELi32ELi32ELi32ELi1ELi1EEviiiPT_S1_S1_iiE3Ash;
	add.s32 	%r239, %r150, %r149;
	add.s32 	%r238, %r236, %r44;
$L__BB467_14:
	mul.wide.s32 	%rd31, %r238, 4;
	add.s64 	%rd32, %rd4, %rd31;
	add.s64 	%rd33, %rd5, %rd31;
	add.s64 	%rd34, %rd6, %rd31;
	add.s64 	%rd35, %rd2, %rd31;
	ld.global.u32 	%r151, [%rd35];
	st.shared.u32 	[%r239], %r151;
	ld.global.u32 	%r152, [%rd32];
	add.s32 	%r153, %r239, %r20;
	st.shared.u32 	[%r153], %r152;
	ld.global.u32 	%r154, [%rd33];
	add.s32 	%r155, %r239, %r40;
	st.shared.u32 	[%r155], %r154;
	ld.global.u32 	%r156, [%rd34];
	add.s32 	%r157, %r239, %r41;
	st.shared.u32 	[%r157], %r156;
	add.s32 	%r236, %r236, %r20;
	add.s32 	%r239, %r239, %r39;
	add.s32 	%r238, %r238, %r20;
	setp.lt.u32 	%p11, %r236, 64;
	@%p11 bra 	$L__BB467_14;
$L__BB467_15:
	setp.eq.s32 	%p12, %r18, 0;
	mov.u32 	%r237, %r1;
	@%p12 bra 	$L__BB467_19;
	setp.eq.s32 	%p13, %r18, 1;
	mov.b32 	%r158, 0;
	st.shared.u32 	[%r24], %r158;
	mov.u32 	%r237, %r3;
	@%p13 bra 	$L__BB467_19;
	setp.eq.s32 	%p14, %r18, 2;
	mov.b32 	%r159, 0;
	st.shared.u32 	[%r25], %r159;
	mov.u32 	%r237, %r22;
	@%p14 bra 	$L__BB467_19;
	mov.b32 	%r160, 0;
	st.shared.u32 	[%r26], %r160;
	mov.u32 	%r237, %r23;
$L__BB467_19:
	setp.lt.u32 	%p15, %r17, 3;
	@%p15 bra 	$L__BB467_21;
$L__BB467_20:
	shl.b32 	%r161, %r237, 2;
	mov.u32 	%r162, _ZZ9cuda_gemmIiLi256ELi4ELi1ELi64ELi32ELi32ELi32ELi1ELi1EEviiiPT_S1_S1_iiE3Csh;
	add.s32 	%r163, %r162, %r161;
	mov.b32 	%r164, 0;
	st.shared.u32 	[%r163], %r164;
	add.s32 	%r165, %r163, %r20;
	st.shared.u32 	[%r165], %r164;
	add.s32 	%r166, %r165, %r20;
	st.shared.u32 	[%r166], %r164;
	add.s32 	%r167, %r166, %r20;
	st.shared.u32 	[%r167], %r164;
	add.s32 	%r237, %r20, %r237;
	setp.lt.u32 	%p16, %r237, 64;
	@%p16 bra 	$L__BB467_20;
$L__BB467_21:
	setp.gt.u32 	%p17, %r1, 127;
	bar.sync 	0;
	@%p17 bra 	$L__BB467_26;
	shr.u32 	%r242, %r1, 2;
	ld.shared.u32 	%r58, [%r27];
	ld.shared.u32 	%r59, [%r27+4];
	ld.shared.u32 	%r60, [%r27+8];
	ld.shared.u32 	%r61, [%r27+12];
	ld.shared.u32 	%r62, [%r27+16];
	ld.shared.u32 	%r63, [%r27+20];
	ld.shared.u32 	%r64, [%r27+24];
	ld.shared.u32 	%r65, [%r27+28];
	ld.shared.u32 	%r66, [%r28];
	ld.shared.u32 	%r67, [%r27+36];
	ld.shared.u32 	%r68, [%r27+40];
	ld.shared.u32 	%r69, [%r27+44];
	ld.shared.u32 	%r70, [%r27+48];
	ld.shared.u32 	%r71, [%r27+52];
	ld.shared.u32 	%r72, [%r27+56];
	ld.shared.u32 	%r73, [%r29];
$L__BB467_23:
	and.b32  	%r168, %r1, 1;
	setp.eq.b32 	%p18, %r168, 1;
	mad.lo.s32 	%r169, %r242, 132, %r16;
	ld.shared.u32 	%r170, [%r169];
	shfl.sync.idx.b32	%r171|%p19, %r170, %r30, 31, -1;
	mul.lo.s32 	%r172, %r171, %r58;
	add.s32 	%r173, %r30, 1;
	shfl.sync.idx.b32	%r174|%p20, %r170, %r173, 31, -1;
	mad.lo.s32 	%r175, %r174, %r59, %r172;
	add.s32 	%r176, %r30, 2;
	shfl.sync.idx.b32	%r177|%p21, %r170, %r176, 31, -1;
	mad.lo.s32 	%r178, %r177, %r60, %r175;
	add.s32 	%r179, %r30, 3;
	shfl.sync.idx.b32	%r180|%p22, %r170, %r179, 31, -1;
	mad.lo.s32 	%r181, %r180, %r61, %r178;
	add.s32 	%r182, %r30, 4;
	shfl.sync.idx.b32	%r183|%p23, %r170, %r182, 31, -1;
	mad.lo.s32 	%r184, %r183, %r62, %r181;
	shfl.sync.idx.b32	%r185|%p24, %r170, %r31, 31, -1;
	mad.lo.s32 	%r186, %r185, %r63, %r184;
	shfl.sync.idx.b32	%r187|%p25, %r170, %r32, 31, -1;
	mad.lo.s32 	%r188, %r187, %r64, %r186;
	shfl.sync.idx.b32	%r189|%p26, %r170, %r33, 31, -1;
	mad.lo.s32 	%r190, %r189, %r65, %r188;
	shfl.sync.idx.b32	%r191|%p27, %r170, %r34, 31, -1;
	mad.lo.s32 	%r192, %r191, %r66, %r190;
	shfl.sync.idx.b32	%r193|%p28, %r170, %r35, 31, -1;
	mad.lo.s32 	%r194, %r193, %r67, %r192;
	shfl.sync.idx.b32	%r195|%p29, %r170, %r36, 31, -1;
	mad.lo.s32 	%r196, %r195, %r68, %r194;
	shfl.sync.idx.b32	%r197|%p30, %r170, %r37, 31, -1;
	mad.lo.s32 	%r198, %r197, %r69, %r196;
	add.s32 	%r199, %r30, 12;
	shfl.sync.idx.b32	%r200|%p31, %r170, %r199, 31, -1;
	mad.lo.s32 	%r201, %r200, %r70, %r198;
	add.s32 	%r202, %r30, 13;
	shfl.sync.idx.b32	%r203|%p32, %r170, %r202, 31, -1;
	mad.lo.s32 	%r204, %r203, %r71, %r201;
	add.s32 	%r205, %r30, 14;
	shfl.sync.idx.b32	%r206|%p33, %r170, %r205, 31, -1;
	mad.lo.s32 	%r207, %r206, %r72, %r204;
	shfl.sync.idx.b32	%r208|%p34, %r170, %r38, 31, -1;
	mad.lo.s32 	%r209, %r208, %r73, %r207;
	shfl.sync.down.b32	%r210|%p35, %r209, 1, 7711, -1;
	add.s32 	%r75, %r210, %r209;
	@%p18 bra 	$L__BB467_25;
	shl.b32 	%r211, %r12, 2;
	shl.b32 	%r212, %r242, 3;
	or.b32  	%r213, %r212, %r211;
	mov.u32 	%r214, _ZZ9cuda_gemmIiLi256ELi4ELi1ELi64ELi32ELi32ELi32ELi1ELi1EEviiiPT_S1_S1_iiE3Csh;
	add.s32 	%r215, %r214, %r213;
	st.shared.u32 	[%r215], %r75;
$L__BB467_25:
	add.s32 	%r242, %r242, %r42;
	setp.lt.u32 	%p36, %r242, 32;
	@%p36 bra 	$L__BB467_23;
$L__BB467_26:
	setp.gt.u32 	%p37, %r1, 63;
	bar.sync 	0;
	@%p37 bra 	$L__BB467_33;
	setp.eq.s32 	%p38, %r18, 0;
	shl.b32 	%r77, %r235, 6;
	mov.u32 	%r243, %r1;
	@%p38 bra 	$L__BB467_31;
	setp.eq.s32 	%p39, %r18, 1;
	add.s32 	%r216, %r77, %r1;
	ld.shared.u32 	%r217, [%r24];
	mul.wide.s32 	%rd36, %r216, 4;
	add.s64 	%rd9, %rd3, %rd36;
	st.global.u32 	[%rd9], %r217;
	mov.u32 	%r243, %r3;
	@%p39 bra 	$L__BB467_31;
	setp.eq.s32 	%p40, %r18, 2;
	ld.shared.u32 	%r218, [%r25];
	cvt.u64.u32 	%rd37, %r20;
	add.s64 	%rd10, %rd9, %rd37;
	st.global.u32 	[%rd10], %r218;
	mov.u32 	%r243, %r22;
	@%p40 bra 	$L__BB467_31;
	ld.shared.u32 	%r219, [%r26];
	add.s64 	%rd39, %rd10, %rd37;
	st.global.u32 	[%rd39], %r219;
	mov.u32 	%r243, %r23;
$L__BB467_31:
	setp.lt.u32 	%p41, %r17, 3;
	@%p41 bra 	$L__BB467_33;
$L__BB467_32:
	add.s32 	%r220, %r77, %r243;
	shl.b32 	%r221, %r243, 2;
	mov.u32 	%r222, _ZZ9cuda_gemmIiLi256ELi4ELi1ELi64ELi32ELi32ELi32ELi1ELi1EEviiiPT_S1_S1_iiE3Csh;
	add.s32 	%r223, %r222, %r221;
	ld.shared.u32 	%r224, [%r223];
	mul.wide.s32 	%rd40, %r220, 4;
	add.s64 	%rd41, %rd3, %rd40;
	st.global.u32 	[%rd41], %r224;
	add.s32 	%r225, %r223, %r20;
	ld.shared.u32 	%r226, [%r225];
	add.s64 	%rd43, %rd41, %rd28;
	st.global.u32 	[%rd43], %r226;
	add.s32 	%r227, %r225, %r20;
	ld.shared.u32 	%r228, [%r227];
	add.s64 	%rd44, %rd43, %rd28;
	st.global.u32 	[%rd44], %r228;
	add.s32 	%r229, %r227, %r20;
	ld.shared.u32 	%r230, [%r229];
	add.s64 	%rd45, %rd44, %rd28;
	st.global.u32 	[%rd45], %r230;
	add.s32 	%r243, %r20, %r243;
	setp.lt.u32 	%p42, %r243, 64;
	@%p42 bra 	$L__BB467_32;
$L__BB467_33:
	add.s32 	%r235, %r235, %r14;
	setp.lt.u32 	%p43, %r235, %r15;
	@%p43 bra 	$L__BB467_7;
$L__BB467_34:
	ret;

}
	// .globl	_Z9cuda_gemmIiLi256ELi4ELi1ELi64ELi64ELi64ELi32ELi0ELi0EEviiiPT_S1_S1_ii
.visible .entry _Z9cuda_gemmIiLi256ELi4ELi1ELi64ELi64ELi64ELi32ELi0ELi0EEviiiPT_S1_S1_ii(
	.param .u32 _Z9cuda_gemmIiLi256ELi4ELi1ELi64ELi64ELi64ELi32ELi0ELi0EEviiiPT_S1_S1_ii_param_0,
	.param .u32 _Z9cuda_gemmIiLi256ELi4ELi1ELi64ELi64ELi64ELi32ELi0ELi0EEviiiPT_S1_S1_ii_param_1,
	.param .u32 _Z9cuda_gemmIiLi256ELi4ELi1ELi64ELi64ELi64ELi32ELi0ELi0EEviiiPT_S1_S1_ii_param_2,
	.param .u64 .ptr .align 1 _Z9cuda_gemmIiLi256ELi4ELi1ELi64ELi64ELi64ELi32ELi0ELi0EEviiiPT_S1_S1_ii_param_3,
	.param .u64 .ptr .align 1 _Z9cuda_gemmIiLi256ELi4ELi1ELi64ELi64ELi64ELi32ELi0ELi0EEviiiPT_S1_S1_ii_param_4,
	.param .u64 .ptr .align 1 _Z9cuda_gemmIiLi256ELi4ELi1ELi64ELi64ELi64ELi32ELi0ELi0EEviiiPT_S1_S1_ii_param_5,
	.param .u32 _Z9cuda_gemmIiLi256ELi4ELi1ELi64ELi64ELi64ELi32ELi0ELi0EEviiiPT_S1_S1_ii_param_6,
	.param .u32 _Z9cuda_gemmIiLi256ELi4ELi1ELi64ELi64ELi64ELi32ELi0ELi0EEviiiPT_S1_S1_ii_param_7
)
.maxntid 256
{
	.reg .pred 	%p<155>;
	.reg .b32 	%r<1227>;
	.reg .b64 	%rd<39>;
	// demoted variable
	.shared .align 128 .b8 _ZZ9cuda_gemmIiLi256ELi4ELi1ELi64ELi64ELi64ELi32ELi0ELi0EEviiiPT_S1_S1_iiE11kron_fac_sh[8320];
	// demoted variable
	.shared .align 128 .b8 _ZZ9cuda_gemmIiLi256ELi4ELi1ELi64ELi64ELi64ELi32ELi0ELi0EEviiiPT_S1_S1_iiE3Ash[256];
	// demoted variable
	.shared .align 128 .b8 _ZZ9cuda_gemmIiLi256ELi4ELi1ELi64ELi64ELi64ELi32ELi0ELi0EEviiiPT_S1_S1_iiE3Csh[128];
	ld.param.u32 	%r378, [_Z9cuda_gemmIiLi256ELi4ELi1ELi64ELi64ELi64ELi32ELi0ELi0EEviiiPT_S1_S1_ii_param_2];
	ld.param.u64 	%rd7, [_Z9cuda_gemmIiLi256ELi4ELi1ELi64ELi64ELi64ELi32ELi0ELi0EEviiiPT_S1_S1_ii_param_5];
	ld.param.u32 	%r380, [_Z9cuda_gemmIiLi256ELi4ELi1ELi64ELi64ELi64ELi32ELi0ELi0EEviiiPT_S1_S1_ii_param_7];
	cvta.to.global.u64 	%rd1, %rd7;
	mov.u32 	%r1, %tid.x;
	setp.lt.s32 	%p1, %r380, 16;
	shr.u32 	%r2, %r380, 4;
	selp.b32 	%r3, 1, %r2, %p1;
	and.b32  	%r381, %r378, -64;
	setp.eq.s32 	%p2, %r381, 4096;
	@%p2 bra 	$L__BB468_3;
	setp.ne.s32 	%p3, %r381, 2048;
	@%p3 bra 	$L__BB468_4;
	mov.u32 	%r383, %ctaid.x;
	shr.u32 	%r1032, %r383, 5;
	and.b32  	%r1031, %r383, 31;
	bra.uni 	$L__BB468_5;
$L__BB468_3:
	mov.u32 	%r382, %ctaid.x;
	shr.u32 	%r1032, %r382, 6;
	and.b32  	%r1031, %r382, 63;
	bra.uni 	$L__BB468_5;
$L__BB468_4:
	mov.u32 	%r384, %ctaid.x;
	shr.s32 	%r385, %r378, 31;
	shr.u32 	%r386, %r385, 26;
	add.s32 	%r387, %r378, %r386;
	shr.s32 	%r388, %r387, 6;
	div.u32 	%r1032, %r384, %r388;
	mul.lo.s32 	%r389, %r1032, %r388;
	sub.s32 	%r1031, %r384, %r389;
$L__BB468_5:
	div.s32 	%r12, 64, %r380;
	mul.lo.s32 	%r390, %r12, %r3;
	min.s32 	%r13, %r390, 256;
	div.u32 	%r15, %r1, %r13;
	mul.lo.s32 	%r391, %r15, %r13;
	sub.s32 	%r392, %r1, %r391;
	div.u32 	%r14, %r392, %r3;
	mov.u32 	%r393, %ntid.x;
	div.u32 	%r16, %r393, %r13;
	mov.u32 	%r1049, %ctaid.y;
	mov.u32 	%r394, %nctaid.y;
	shl.b32 	%r395, %r394, 2;
	setp.ge.u32 	%p4, %r1049, %r395;
	@%p4 bra 	$L__BB468_173;
	ld.param.u32 	%r1029, [_Z9cuda_gemmIiLi256ELi4ELi1ELi64ELi64ELi64ELi32ELi0ELi0EEviiiPT_S1_S1_ii_param_6];
	shl.b32 	%r18, %r1031, 6;
	shl.b32 	%r397, %r1032, 5;
	and.b32  	%r398, %r1, 31;
	or.b32  	%r19, %r397, %r398;
	and.b32  	%r399, %r14, 15;
	rem.u32 	%r400, %r1, %r3;
	shl.b32 	%r20, %r400, 4;
	min.s32 	%r21, %r1029, 32;
	min.u32 	%r401, %r380, 16;
	or.b32  	%r22, %r399, %r20;
	shl.b32 	%r402, %r3, 8;
	sub.s32 	%r23, 8223, %r402;
	shr.u32 	%r403, %r378, 31;
	add.s32 	%r404, %r378, %r403;
	shr.s32 	%r405, %r404, 1;
	mul.lo.s32 	%r406, %r1032, %r405;
	mad.lo.s32 	%r24, %r12, %r1031, %r406;
	add.s32 	%r407, %r1, %r393;
	max.u32 	%r408, %r407, 64;
	setp.lt.u32 	%p5, %r407, 64;
	selp.u32 	%r409, 1, 0, %p5;
	add.s32 	%r410, %r407, %r409;
	sub.s32 	%r411, %r408, %r410;
	div.u32 	%r412, %r411, %r393;
	add.s32 	%r26, %r412, %r409;
	max.u32 	%r413, %r407, 32;
	setp.lt.u32 	%p6, %r407, 32;
	selp.u32 	%r414, 1, 0, %p6;
	add.s32 	%r415, %r407, %r414;
	sub.s32 	%r416, %r413, %r415;
	div.u32 	%r417, %r416, %r393;
	add.s32 	%r27, %r417, %r414;
	add.s32 	%r418, %r27, 1;
	shl.b32 	%r28, %r393, 2;
	and.b32  	%r29, %r418, 3;
	setp.gt.u32 	%p7, %r380, %r399;
	selp.b32 	%r419, 0, %r401, %p7;
	sub.s32 	%r30, %r22, %r419;
	add.s32 	%r420, %r399, 1;
	setp.lt.u32 	%p8, %r420, %r401;
	selp.b32 	%r421, 0, %r401, %p8;
	sub.s32 	%r31, %r22, %r421;
	add.s32 	%r422, %r399, 2;
	setp.lt.u32 	%p9, %r422, %r401;
	selp.b32 	%r423, 0, %r401, %p9;
	sub.s32 	%r32, %r22, %r423;
	add.s32 	%r424, %r399, 3;
	setp.lt.u32 	%p10, %r424, %r401;
	selp.b32 	%r425, 0, %r401, %p10;
	sub.s32 	%r33, %r22, %r425;
	add.s32 	%r426, %r399, 4;
	setp.lt.u32 	%p11, %r426, %r401;
	selp.b32 	%r427, 0, %r401, %p11;
	sub.s32 	%r34, %r22, %r427;
	add.s32 	%r428, %r399, 5;
	setp.lt.u32 	%p12, %r428, %r401;
	selp.b32 	%r429, 0, %r401, %p12;
	sub.s32 	%r35, %r22, %r429;
	add.s32 	%r430, %r399, 6;
	setp.lt.u32 	%p13, %r430, %r401;
	selp.b32 	%r431, 0, %r401, %p13;
	sub.s32 	%r36, %r22, %r431;
	add.s32 	%r432, %r399, 7;
	setp.lt.u32 	%p14, %r432, %r401;
	selp.b32 	%r433, 0, %r401, %p14;
	sub.s32 	%r37, %r22, %r433;
	add.s32 	%r434, %r399, 8;
	setp.lt.u32 	%p15, %r434, %r401;
	selp.b32 	%r435, 0, %r401, %p15;
	sub.s32 	%r38, %r22, %r435;
	add.s32 	%r436, %r399, 9;
	setp.lt.u32 	%p16, %r436, %r401;
	selp.b32 	%r437, 0, %r401, %p16;
	sub.s32 	%r39, %r22, %r437;
	add.s32 	%r438, %r399, 10;
	setp.lt.u32 	%p17, %r438, %r401;
	selp.b32 	%r439, 0, %r401, %p17;
	sub.s32 	%r40, %r22, %r439;
	add.s32 	%r440, %r399, 11;
	setp.lt.u32 	%p18, %r440, %r401;
	selp.b32 	%r441, 0, %r401, %p18;
	sub.s32 	%r41, %r22, %r441;
	add.s32 	%r442, %r399, 12;
	setp.lt.u32 	%p19, %r442, %r401;
	selp.b32 	%r443, 0, %r401, %p19;
	sub.s32 	%r42, %r22, %r443;
	add.s32 	%r444, %r399, 13;
	setp.lt.u32 	%p20, %r444, %r401;
	selp.b32 	%r445, 0, %r401, %p20;
	sub.s32 	%r43, %r22, %r445;
	add.s32 	%r446, %r399, 14;
	setp.lt.u32 	%p21, %r446, %r401;
	selp.b32 	%r447, 0, %r401, %p21;
	sub.s32 	%r44, %r22, %r447;
	add.s32 	%r448, %r399, 15;
	setp.lt.u32 	%p22, %r448, %r401;
	selp.b32 	%r449, 0, %r401, %p22;
	sub.s32 	%r45, %r22, %r449;
	mul.wide.u32 	%rd13, %r393, 4;
	mul.wide.u32 	%rd16, %r393, 8;
	mul.wide.u32 	%rd18, %r393, 12;
	cvt.u64.u32 	%rd9, %r28;
$L__BB468_7:
	setp.gt.u32 	%p23, %r1, 63;
	@%p23 bra 	$L__BB468_15;
	ld.param.u64 	%rd37, [_Z9cuda_gemmIiLi256ELi4ELi1ELi64ELi64ELi64ELi32ELi0ELi0EEviiiPT_S1_S1_ii_param_3];
	cvta.to.global.u64 	%rd2, %rd37;
	and.b32  	%r450, %r26, 3;
	setp.eq.s32 	%p24, %r450, 3;
	mul.lo.s32 	%r63, %r1049, %r378;
	mov.u32 	%r1050, %r1;
	@%p24 bra 	$L__BB468_12;
	add.s32 	%r1050, %r1, %r393;
	and.b32  	%r451, %r26, 3;
	setp.eq.s32 	%p25, %r451, 0;
	add.s32 	%r452, %r63, %r18;
	add.s32 	%r453, %r452, %r1;
	mul.wide.s32 	%rd8, %r453, 4;
	add.s64 	%rd3, %rd2, %rd8;
	ld.global.u32 	%r454, [%rd3];
	shl.b32 	%r455, %r1, 2;
	mov.u32 	%r456, _ZZ9cuda_gemmIiLi256ELi4ELi1ELi64ELi64ELi64ELi32ELi0ELi0EEviiiPT_S1_S1_iiE3Ash;
	add.s32 	%r457, %r456, %r455;
	st.shared.u32 	[%r457], %r454;
	@%p25 bra 	$L__BB468_12;
	add.s32 	%r1050, %r1050, %r393;
	and.b32  	%r458, %r26, 3;
	setp.eq.s32 	%p26, %r458, 1;
	add.s64 	%rd4, %rd3, %rd9;
	ld.global.u32 	%r459, [%rd4];
	shl.b32 	%r460, %r1, 2;
	mov.u32 	%r461, _ZZ9cuda_gemmIiLi256ELi4ELi1ELi64ELi64ELi64ELi32ELi0ELi0EEviiiPT_S1_S1_iiE3Ash;
	add.s32 	%r462, %r461, %r460;
	add.s32 	%r463, %r462, %r28;
	st.shared.u32 	[%r463], %r459;
	@%p26 bra 	$L__BB468_12;
	add.s32 	%r1050, %r1050, %r393;
	add.s64 	%rd11, %rd4, %rd9;
	ld.global.u32 	%r464, [%rd11];
	shl.b32 	%r465, %r1, 2;
	mov.u32 	%r466, _ZZ9cuda_gemmIiLi256ELi4ELi1ELi64ELi64ELi64ELi32ELi0ELi0EEviiiPT_S1_S1_iiE3Ash;
	add.s32 	%r467, %r466, %r465;
	add.s32 	%r468, %r467, %r28;
	add.s32 	%r469, %r468, %r28;
	st.shared.u32 	[%r469], %r464;
$L__BB468_12:
	setp.lt.u32 	%p27, %r26, 3;
	@%p27 bra 	$L__BB468_15;
	shl.b32 	%r470, %r1050, 2;
	mov.u32 	%r471, _ZZ9cuda_gemmIiLi256ELi4ELi1ELi64ELi64ELi64ELi32ELi0ELi0EEviiiPT_S1_S1_iiE3Ash;
	add.s32 	%r1053, %r471, %r470;
	add.s32 	%r472, %r18, %r1050;
	add.s32 	%r1052, %r472, %r63;
$L__BB468_14:
	mul.wide.s32 	%rd12, %r1052, 4;
	add.s64 	%rd14, %rd2, %rd12;
	add.s64 	%rd15, %rd14, %rd13;
	add.s64 	%rd17, %rd14, %rd16;
	add.s64 	%rd19, %rd14, %rd18;
	ld.global.u32 	%r473, [%rd14];
	st.shared.u32 	[%r1053], %r473;
	ld.global.u32 	%r474, [%rd15];
	add.s32 	%r475, %r1053, %r28;
	st.shared.u32 	[%r475], %r474;
	ld.global.u32 	%r476, [%rd17];
	shl.b32 	%r477, %r393, 3;
	add.s32 	%r478, %r1053, %r477;
	st.shared.u32 	[%r478], %r476;
	ld.global.u32 	%r479, [%rd19];
	mad.lo.s32 	%r480, %r393, 12, %r1053;
	st.shared.u32 	[%r480], %r479;
	add.s32 	%r1050, %r1050, %r28;
	shl.b32 	%r481, %r393, 4;
	add.s32 	%r1053, %r1053, %r481;
	add.s32 	%r1052, %r1052, %r28;
	setp.lt.u32 	%p28, %r1050, 64;
	@%p28 bra 	$L__BB468_14;
$L__BB468_15:
	add.s32 	%r70, %r1, %r393;
	add.s32 	%r71, %r70, %r393;
	setp.gt.u32 	%p29, %r1, 31;
	@%p29 bra 	$L__BB468_22;
	setp.eq.s32 	%p30, %r29, 0;
	mov.u32 	%r1051, %r1;
	@%p30 bra 	$L__BB468_20;
	setp.eq.s32 	%p31, %r29, 1;
	shl.b32 	%r482, %r1, 2;
	mov.u32 	%r483, _ZZ9cuda_gemmIiLi256ELi4ELi1ELi64ELi64ELi64ELi32ELi0ELi0EEviiiPT_S1_S1_iiE3Csh;
	add.s32 	%r484, %r483, %r482;
	mov.b32 	%r485, 0;
	st.shared.u32 	[%r484], %r485;
	mov.u32 	%r1051, %r70;
	@%p31 bra 	$L__BB468_20;
	setp.eq.s32 	%p32, %r29, 2;
	shl.b32 	%r486, %r1, 2;
	mov.u32 	%r487, _ZZ9cuda_gemmIiLi256ELi4ELi1ELi64ELi64ELi64ELi32ELi0ELi0EEviiiPT_S1_S1_iiE3Csh;
	add.s32 	%r488, %r487, %r486;
	add.s32 	%r489, %r488, %r28;
	mov.b32 	%r490, 0;
	st.shared.u32 	[%r489], %r490;
	mov.u32 	%r1051, %r71;
	@%p32 bra 	$L__BB468_20;
	add.s32 	%r1051, %r71, %r393;
	shl.b32 	%r491, %r1, 2;
	mov.u32 	%r492, _ZZ9cuda_gemmIiLi256ELi4ELi1ELi64ELi64ELi64ELi32ELi0ELi0EEviiiPT_S1_S1_iiE3Csh;
	add.s32 	%r493, %r492, %r491;
	add.s32 	%r494, %r493, %r28;
	add.s32 	%r495, %r494, %r28;
	mov.b32 	%r496, 0;
	st.shared.u32 	[%r495], %r496;
$L__BB468_20:
	setp.lt.u32 	%p33, %r27, 3;
	@%p33 bra 	$L__BB468_22;
$L__BB468_21:
	shl.b32 	%r497, %r1051, 2;
	mov.u32 	%r498, _ZZ9cuda_gemmIiLi256ELi4ELi1ELi64ELi64ELi64ELi32ELi0ELi0EEviiiPT_S1_S1_iiE3Csh;
	add.s32 	%r499, %r498, %r497;
	mov.b32 	%r500, 0;
	st.shared.u32 	[%r499], %r500;
	add.s32 	%r501, %r499, %r28;
	st.shared.u32 	[%r501], %r500;
	add.s32 	%r502, %r501, %r28;
	st.shared.u32 	[%r502], %r500;
	add.s32 	%r503, %r502, %r28;
	st.shared.u32 	[%r503], %r500;
	add.s32 	%r1051, %r28, %r1051;
	setp.lt.u32 	%p34, %r1051, 32;
	@%p34 bra 	$L__BB468_21;
$L__BB468_22:
	and.b32  	%r82, %r1, 31;
	shr.u32 	%r504, %r1, 5;
	setp.ge.s32 	%p35, %r504, %r380;
	@%p35 bra 	$L__BB468_25;
	shr.u32 	%r1056, %r1, 5;
$L__BB468_24:
	ld.param.u32 	%r1030, [_Z9cuda_gemmIiLi256ELi4ELi1ELi64ELi64ELi64ELi32ELi0ELi0EEviiiPT_S1_S1_ii_param_6];
	ld.param.u64 	%rd38, [_Z9cuda_gemmIiLi256ELi4ELi1ELi64ELi64ELi64ELi32ELi0ELi0EEviiiPT_S1_S1_ii_param_4];
	mad.lo.s32 	%r505, %r1056, %r1030, %r19;
	cvta.to.global.u64 	%rd20, %rd38;
	mul.wide.s32 	%rd21, %r505, 4;
	add.s64 	%rd22, %rd20, %rd21;
	ld.global.u32 	%r506, [%rd22];
	mov.u32 	%r507, _ZZ9cuda_gemmIiLi256ELi4ELi1ELi64ELi64ELi64ELi32ELi0ELi0EEviiiPT_S1_S1_iiE11kron_fac_sh;
	mad.lo.s32 	%r508, %r82, 260, %r507;
	shl.b32 	%r509, %r1056, 2;
	add.s32 	%r510, %r508, %r509;
	st.shared.u32 	[%r510], %r506;
	shr.u32 	%r511, %r393, 5;
	add.s32 	%r1056, %r1056, %r511;
	setp.lt.s32 	%p36, %r1056, %r380;
	@%p36 bra 	$L__BB468_24;
$L__BB468_25:
	setp.lt.s32 	%p37, %r12, 1;
	bar.sync 	0;
	@%p37 bra 	$L__BB468_165;
	setp.ne.s32 	%p38, %r3, 1;
	@%p38 bra 	$L__BB468_95;
	mov.b32 	%r1073, 0;
$L__BB468_28:
	setp.lt.s32 	%p113, %r380, 1;
	add.s32 	%r103, %r1073, %r14;
	mul.lo.s32 	%r104, %r103, %r380;
	add.s32 	%r105, %r104, %r20;
	@%p113 bra 	$L__BB468_30;
	add.s32 	%r813, %r22, %r104;
	shl.b32 	%r814, %r813, 2;
	mov.u32 	%r815, _ZZ9cuda_gemmIiLi256ELi4ELi1ELi64ELi64ELi64ELi32ELi0ELi0EEviiiPT_S1_S1_iiE3Ash;
	add.s32 	%r816, %r815, %r814;
	ld.shared.u32 	%r1224, [%r816];
$L__BB468_30:
	setp.lt.s32 	%p114, %r380, 2;
	@%p114 bra 	$L__BB468_32;
	add.s32 	%r817, %r14, 1;
	and.b32  	%r818, %r817, 15;
	add.s32 	%r819, %r105, %r818;
	shl.b32 	%r820, %r819, 2;
	mov.u32 	%r821, _ZZ9cuda_gemmIiLi256ELi4ELi1ELi64ELi64ELi64ELi32ELi0ELi0EEviiiPT_S1_S1_iiE3Ash;
	add.s32 	%r822, %r821, %r820;
	ld.shared.u32 	%r1223, [%r822];
$L__BB468_32:
	setp.lt.s32 	%p115, %r380, 3;
	@%p115 bra 	$L__BB468_34;
	add.s32 	%r823, %r14, 2;
	and.b32  	%r824, %r823, 15;
	add.s32 	%r825, %r105, %r824;
	shl.b32 	%r826, %r825, 2;
	mov.u32 	%r827, _ZZ9cuda_gemmIiLi256ELi4ELi1ELi64ELi64ELi64ELi32ELi0ELi0EEviiiPT_S1_S1_iiE3Ash;
	add.s32 	%r828, %r827, %r826;
	ld.shared.u32 	%r1222, [%r828];
$L__BB468_34:
	setp.lt.s32 	%p116, %r380, 4;
	@%p116 bra 	$L__BB468_36;
	add.s32 	%r829, %r14, 3;
	and.b32  	%r830, %r829, 15;
	add.s32 	%r831, %r105, %r830;
	shl.b32 	%r832, %r831, 2;
	mov.u32 	%r833, _ZZ9cuda_gemmIiLi256ELi4ELi1ELi64ELi64ELi64ELi32ELi0ELi0EEviiiPT_S1_S1_iiE3Ash;
	add.s32 	%r834, %r833, %r832;
	ld.shared.u32 	%r1221, [%r834];
$L__BB468_36:
	setp.lt.s32 	%p117, %r380, 5;
	@%p117 bra 	$L__BB468_38;
	add.s32 	%r835, %r14, 4;
	and.b32  	%r836, %r835, 15;
	add.s32 	%r837, %r105, %r836;
	shl.b32 	%r838, %r837, 2;
	mov.u32 	%r839, _ZZ9cuda_gemmIiLi256ELi4ELi1ELi64ELi64ELi64ELi32ELi0ELi0EEviiiPT_S1_S1_iiE3Ash;
	add.s32 	%r840, %r839, %r838;
	ld.shared.u32 	%r1220, [%r840];
$L__BB468_38:
	setp.lt.s32 	%p118, %r380, 6;
	@%p118 bra 	$L__BB468_40;
	add.s32 	%r841, %r14, 5;
	and.b32  	%r842, %r841, 15;
	add.s32 	%r843, %r105, %r842;
	shl.b32 	%r844, %r843, 2;
	mov.u32 	%r845, _ZZ9cuda_gemmIiLi256ELi4ELi1ELi64ELi64ELi64ELi32ELi0ELi0EEviiiPT_S1_S1_iiE3Ash;
	add.s32 	%r846, %r845, %r844;
	ld.shared.u32 	%r1219, [%r846];
$L__BB468_40:
	setp.lt.s32 	%p119, %r380, 7;
	@%p119 bra 	$L__BB468_42;
	add.s32 	%r847, %r14, 6;
	and.b32  	%r848, %r847, 15;
	add.s32 	%r849, %r105, %r848;
	shl.b32 	%r850, %r849, 2;
	mov.u32 	%r851, _ZZ9cuda_gemmIiLi256ELi4ELi1ELi64ELi64ELi64ELi32ELi0ELi0EEviiiPT_S1_S1_iiE3Ash;
	add.s32 	%r852, %r851, %r850;
	ld.shared.u32 	%r1218, [%r852];
$L__BB468_42:
	setp.lt.s32 	%p120, %r380, 8;
	@%p120 bra 	$L__BB468_44;
	add.s32 	%r853, %r14, 7;
	and.b32  	%r854, %r853, 15;
	add.s32 	%r855, %r105, %r854;
	shl.b32 	%r856, %r855, 2;
	mov.u32 	%r857, _ZZ9cuda_gemmIiLi256ELi4ELi1ELi64ELi64ELi64ELi32ELi0ELi0EEviiiPT_S1_S1_iiE3Ash;
	add.s32 	%r858, %r857, %r856;
	ld.shared.u32 	%r1217, [%r858];
$L__BB468_44:
	setp.lt.s32 	%p121, %r380, 9;
	@%p121 bra 	$L__BB468_46;
	and.b32  	%r859, %r14, 15;
	xor.b32  	%r860, %r859, 8;
	add.s32 	%r861, %r105, %r860;
	shl.b32 	%r862, %r861, 2;
	mov.u32 	%r863, _ZZ9cuda_gemmIiLi256ELi4ELi1ELi64ELi64ELi64ELi32ELi0ELi0EEviiiPT_S1_S1_iiE3Ash;
	add.s32 	%r864, %r863, %r862;
	ld.shared.u32 	%r1216, [%r864];
$L__BB468_46:
	setp.lt.s32 	%p122, %r380, 10;
	@%p122 bra 	$L__BB468_48;
	add.s32 	%r865, %r14, 9;
	and.b32  	%r866, %r865, 15;
	add.s32 	%r867, %r105, %r866;
	shl.b32 	%r868, %r867, 2;
	mov.u32 	%r869, _ZZ9cuda_gemmIiLi256ELi4ELi1ELi64ELi64ELi64ELi32ELi0ELi0EEviiiPT_S1_S1_iiE3Ash;
	add.s32 	%r870, %r869, %r868;
	ld.shared.u32 	%r1215, [%r870];
$L__BB468_48:
	setp.lt.s32 	%p123, %r380, 11;
	@%p123 bra 	$L__BB468_50;
	add.s32 	%r871, %r14, 10;
	and.b32  	%r872, %r871, 15;
	add.s32 	%r873, %r105, %r872;
	shl.b32 	%r874, %r873, 2;
	mov.u32 	%r875, _ZZ9cuda_gemmIiLi256ELi4ELi1ELi64ELi64ELi64ELi32ELi0ELi0EEviiiPT_S1_S1_iiE3Ash;
	add.s32 	%r876, %r875, %r874;
	ld.shared.u32 	%r1214, [%r876];
$L__BB468_50:
	setp.lt.s32 	%p124, %r380, 12;
	@%p124 bra 	$L__BB468_52;
	add.s32 	%r877, %r14, 11;
	and.b32  	%r878, %r877, 15;
	add.s32 	%r879, %r105, %r878;
	shl.b32 	%r880, %r879, 2;
	mov.u32 	%r881, _ZZ9cuda_gemmIiLi256ELi4ELi1ELi64ELi64ELi64ELi32ELi0ELi0EEviiiPT_S1_S1_iiE3Ash;
	add.s32 	%r882, %r881, %r880;
	ld.shared.u32 	%r1213, [%r882];
$L__BB468_52:
	setp.lt.s32 	%p125, %r380, 13;
	@%p125 bra 	$L__BB468_54;
	add.s32 	%r883, %r14, 12;
	and.b32  	%r884, %r883, 15;
	add.s32 	%r885, %r105, %r884;
	shl.b32 	%r886, %r885, 2;
	mov.u32 	%r887, _ZZ9cuda_gemmIiLi256ELi4ELi1ELi64ELi64ELi64ELi32ELi0ELi0EEviiiPT_S1_S1_iiE3Ash;
	add.s32 	%r888, %r887, %r886;
	ld.shared.u32 	%r1212, [%r888];
$L__BB468_54:
	setp.lt.s32 	%p126, %r380, 14;
	@%p126 bra 	$L__BB468_56;
	add.s32 	%r889, %r14, 13;
	and.b32  	%r890, %r889, 15;
	add.s32 	%r891, %r105, %r890;
	shl.b32 	%r892, %r891, 2;
	mov.u32 	%r893, _ZZ9cuda_gemmIiLi256ELi4ELi1ELi64ELi64ELi64ELi32ELi0ELi0EEviiiPT_S1_S1_iiE3Ash;
	add.s32 	%r894, %r893, %r892;
	ld.shared.u32 	%r1211, [%r894];
$L__BB468_56:
	setp.lt.s32 	%p127, %r380, 15;
	@%p127 bra 	$L__BB468_58;
	add.s32 	%r895, %r14, 14;
	and.b32  	%r896, %r895, 15;
	add.s32 	%r897, %r105, %r896;
	shl.b32 	%r898, %r897, 2;
	mov.u32 	%r899, _ZZ9cuda_gemmIiLi256ELi4ELi1ELi64ELi64ELi64ELi32ELi0ELi0EEviiiPT_S1_S1_iiE3Ash;
	add.s32 	%r900, %r899, %r898;
	ld.shared.u32 	%r1210, [%r900];
$L__BB468_58:
	setp.lt.s32 	%p128, %r380, 16;
	@%p128 bra 	$L__BB468_60;
	add.s32 	%r901, %r14, -1;
	and.b32  	%r902, %r901, 15;
	add.s32 	%r903, %r105, %r902;
	shl.b32 	%r904, %r903, 2;
	mov.u32 	%r905, _ZZ9cuda_gemmIiLi256ELi4ELi1ELi64ELi64ELi64ELi32ELi0ELi0EEviiiPT_S1_S1_iiE3Ash;
	add.s32 	%r906, %r905, %r904;
	ld.shared.u32 	%r1209, [%r906];
$L__BB468_60:
	setp.ge.s32 	%p129, %r15, %r21;
	mov.u32 	%r1090, %r15;
	@%p129 bra 	$L__BB468_61;
	bra.uni 	$L__BB468_62;
$L__BB468_61:
	add.s32 	%r1073, %r1073, %r13;
	setp.lt.s32 	%p147, %r1073, %r12;
	@%p147 bra 	$L__BB468_28;
	bra.uni 	$L__BB468_165;
$L__BB468_62:
	mov.u32 	%r908, _ZZ9cuda_gemmIiLi256ELi4ELi1ELi64ELi64ELi64ELi32ELi0ELi0EEviiiPT_S1_S1_iiE11kron_fac_sh;
	mad.lo.s32 	%r140, %r1090, 260, %r908;
	mov.b32 	%r1092, 0;
	@%p113 bra 	$L__BB468_64;
	shl.b32 	%r909, %r30, 2;
	add.s32 	%r910, %r140, %r909;
	ld.shared.u32 	%r911, [%r910];
	mul.lo.s32 	%r1092, %r911, %r1224;
$L__BB468_64:
	@%p114 bra 	$L__BB468_66;
	shl.b32 	%r912, %r31, 2;
	add.s32 	%r913, %r140, %r912;
	ld.shared.u32 	%r914, [%r913+4];
	mad.lo.s32 	%r1092, %r914, %r1223, %r1092;
$L__BB468_66:
	@%p115 bra 	$L__BB468_68;
	shl.b32 	%r915, %r32, 2;
	add.s32 	%r916, %r140, %r915;
	ld.shared.u32 	%r917, [%r916+8];
	mad.lo.s32 	%r1092, %r917, %r1222, %r1092;
$L__BB468_68:
	@%p116 bra 	$L__BB468_70;
	shl.b32 	%r918, %r33, 2;
	add.s32 	%r919, %r140, %r918;
	ld.shared.u32 	%r920, [%r919+12];
	mad.lo.s32 	%r1092, %r920, %r1221, %r1092;
$L__BB468_70:
	@%p117 bra 	$L__BB468_72;
	shl.b32 	%r921, %r34, 2;
	add.s32 	%r922, %r140, %r921;
	ld.shared.u32 	%r923, [%r922+16];
	mad.lo.s32 	%r1092, %r923, %r1220, %r1092;
$L__BB468_72:
	setp.lt.s32 	%p135, %r380, 6;
	@%p135 bra 	$L__BB468_74;
	shl.b32 	%r924, %r35, 2;
	add.s32 	%r925, %r140, %r924;
	ld.shared.u32 	%r926, [%r925+20];
	mad.lo.s32 	%r1092, %r926, %r1219, %r1092;
$L__BB468_74:
	setp.lt.s32 	%p136, %r380, 7;
	@%p136 bra 	$L__BB468_76;
	shl.b32 	%r927, %r36, 2;
	add.s32 	%r928, %r140, %r927;
	ld.shared.u32 	%r929, [%r928+24];
	mad.lo.s32 	%r1092, %r929, %r1218, %r1092;
$L__BB468_76:
	setp.lt.s32 	%p137, %r380, 8;
	@%p137 bra 	$L__BB468_78;
	shl.b32 	%r930, %r37, 2;
	add.s32 	%r931, %r140, %r930;
	ld.shared.u32 	%r932, [%r931+28];
	mad.lo.s32 	%r1092, %r932, %r1217, %r1092;
$L__BB468_78:
	setp.lt.s32 	%p138, %r380, 9;
	@%p138 bra 	$L__BB468_80;
	shl.b32 	%r933, %r38, 2;
	add.s32 	%r934, %r140, %r933;
	ld.shared.u32 	%r935, [%r934+32];
	mad.lo.s32 	%r1092, %r935, %r1216, %r1092;
$L__BB468_80:
	setp.lt.s32 	%p139, %r380, 10;
	@%p139 bra 	$L__BB468_82;
	shl.b32 	%r936, %r39, 2;
	add.s32 	%r937, %r140, %r936;
	ld.shared.u32 	%r938, [%r937+36];
	mad.lo.s32 	%r1092, %r938, %r1215, %r1092;
$L__BB468_82:
	setp.lt.s32 	%p140, %r380, 11;
	@%p140 bra 	$L__BB468_84;
	shl.b32 	%r939, %r40, 2;
	add.s32 	%r940, %r140, %r939;
	ld.shared.u32 	%r941, [%r940+40];
	mad.lo.s32 	%r1092, %r941, %r1214, %r1092;
$L__BB468_84:
	setp.lt.s32 	%p141, %r380, 12;
	@%p141 bra 	$L__BB468_86;
	shl.b32 	%r942, %r41, 2;
	add.s32 	%r943, %r140, %r942;
	ld.shared.u32 	%r944, [%r943+44];
	mad.lo.s32 	%r1092, %r944, %r1213, %r1092;
$L__BB468_86:
	setp.lt.s32 	%p142, %r380, 13;
	@%p142 bra 	$L__BB468_88;
	shl.b32 	%r945, %r42, 2;
	add.s32 	%r946, %r140, %r945;
	ld.shared.u32 	%r947, [%r946+48];
	mad.lo.s32 	%r1092, %r947, %r1212, %r1092;
$L__BB468_88:
	setp.lt.s32 	%p143, %r380, 14;
	@%p143 bra 	$L__BB468_90;
	shl.b32 	%r948, %r43, 2;
	add.s32 	%r949, %r140, %r948;
	ld.shared.u32 	%r950, [%r949+52];
	mad.lo.s32 	%r1092, %r950, %r1211, %r1092;
$L__BB468_90:
	setp.lt.s32 	%p144, %r380, 15;
	@%p144 bra 	$L__BB468_92;
	shl.b32 	%r951, %r44, 2;
	add.s32 	%r952, %r140, %r951;
	ld.shared.u32 	%r953, [%r952+56];
	mad.lo.s32 	%r1092, %r953, %r1210, %r1092;
$L__BB468_92:
	setp.lt.s32 	%p145, %r380, 16;
	@%p145 bra 	$L__BB468_94;
	shl.b32 	%r954, %r45, 2;
	add.s32 	%r955, %r140, %r954;
	ld.shared.u32 	%r956, [%r955+60];
	mad.lo.s32 	%r1092, %r956, %r1209, %r1092;
$L__BB468_94:
	mad.lo.s32 	%r957, %r1090, %r12, %r103;
	shl.b32 	%r958, %r957, 2;
	mov.u32 	%r959, _ZZ9cuda_gemmIiLi256ELi4ELi1ELi64ELi64ELi64ELi32ELi0ELi0EEviiiPT_S1_S1_iiE3Csh;
	add.s32 	%r960, %r959, %r958;
	ld.shared.u32 	%r961, [%r960];
	add.s32 	%r962, %r961, %r1092;
	st.shared.u32 	[%r960], %r962;
	add.s32 	%r1090, %r1090, %r16;
	setp.lt.s32 	%p146, %r1090, %r21;
	@%p146 bra 	$L__BB468_62;
	bra.uni 	$L__BB468_61;
$L__BB468_95:
	setp.gt.u32 	%p39, %r380, 31;
	@%p39 bra 	$L__BB468_174;
	mov.b32 	%r1175, 0;
$L__BB468_97:
	setp.eq.s32 	%p40, %r380, 0;
	add.s32 	%r283, %r1175, %r14;
	mul.lo.s32 	%r284, %r283, %r380;
	add.s32 	%r285, %r284, %r20;
	@%p40 bra 	$L__BB468_99;
	add.s32 	%r513, %r22, %r284;
	shl.b32 	%r514, %r513, 2;
	mov.u32 	%r515, _ZZ9cuda_gemmIiLi256ELi4ELi1ELi64ELi64ELi64ELi32ELi0ELi0EEviiiPT_S1_S1_iiE3Ash;
	add.s32 	%r516, %r515, %r514;
	ld.shared.u32 	%r1224, [%r516];
$L__BB468_99:
	setp.lt.s32 	%p41, %r380, 2;
	@%p41 bra 	$L__BB468_101;
	add.s32 	%r517, %r14, 1;
	and.b32  	%r518, %r517, 15;
	add.s32 	%r519, %r285, %r518;
	shl.b32 	%r520, %r519, 2;
	mov.u32 	%r521, _ZZ9cuda_gemmIiLi256ELi4ELi1ELi64ELi64ELi64ELi32ELi0ELi0EEviiiPT_S1_S1_iiE3Ash;
	add.s32 	%r522, %r521, %r520;
	ld.shared.u32 	%r1223, [%r522];
$L__BB468_101:
	setp.lt.s32 	%p42, %r380, 3;
	@%p42 bra 	$L__BB468_103;
	add.s32 	%r523, %r14, 2;
	and.b32  	%r524, %r523, 15;
	add.s32 	%r525, %r285, %r524;
	shl.b32 	%r526, %r525, 2;
	mov.u32 	%r527, _ZZ9cuda_gemmIiLi256ELi4ELi1ELi64ELi64ELi64ELi32ELi0ELi0EEviiiPT_S1_S1_iiE3Ash;
	add.s32 	%r528, %r527, %r526;
	ld.shared.u32 	%r1222, [%r528];
$L__BB468_103:
	setp.lt.s32 	%p43, %r380, 4;
	@%p43 bra 	$L__BB468_105;
	add.s32 	%r529, %r14, 3;
	and.b32  	%r530, %r529, 15;
	add.s32 	%r531, %r285, %r530;
	shl.b32 	%r532, %r531, 2;
	mov.u32 	%r533, _ZZ9cuda_gemmIiLi256ELi4ELi1ELi64ELi64ELi64ELi32ELi0ELi0EEviiiPT_S1_S1_iiE3Ash;
	add.s32 	%r534, %r533, %r532;
	ld.shared.u32 	%r1221, [%r534];
$L__BB468_105:
	setp.lt.s32 	%p44, %r380, 5;
	@%p44 bra 	$L__BB468_107;
	add.s32 	%r535, %r14, 4;
	and.b32  	%r536, %r535, 15;
	add.s32 	%r537, %r285, %r536;
	shl.b32 	%r538, %r537, 2;
	mov.u32 	%r539, _ZZ9cuda_gemmIiLi256ELi4ELi1ELi64ELi64ELi64ELi32ELi0ELi0EEviiiPT_S1_S1_iiE3Ash;
	add.s32 	%r540, %r539, %r538;
	ld.shared.u32 	%r1220, [%r540];
$L__BB468_107:
	setp.lt.s32 	%p45, %r380, 6;
	@%p45 bra 	$L__BB468_109;
	add.s32 	%r541, %r14, 5;
	and.b32  	%r542, %r541, 15;
	add.s32 	%r543, %r285, %r542;
	shl.b32 	%r544, %r543, 2;
	mov.u32 	%r545, _ZZ9cuda_gemmIiLi256ELi4ELi1ELi64ELi64ELi64ELi32ELi0ELi0EEviiiPT_S1_S1_iiE3Ash;
	add.s32 	%r546, %r545, %r544;
	ld.shared.u32 	%r1219, [%r546];
$L__BB468_109:
	setp.lt.s32 	%p46, %r380, 7;
	@%p46 bra 	$L__BB468_111;
	add.s32 	%r547, %r14, 6;
	and.b32  	%r548, %r547, 15;
	add.s32 	%r549, %r285, %r548;
	shl.b32 	%r550, %r549, 2;
	mov.u32 	%r551, _ZZ9cuda_gemmIiLi256ELi4ELi1ELi64ELi64ELi64ELi32ELi0ELi0EEviiiPT_S1_S1_iiE3Ash;
	add.s32 	%r552, %r551, %r550;
	ld.shared.u32 	%r1218, [%r552];
$L__BB468_111:
	setp.lt.s32 	%p47, %r380, 8;
	@%p47 bra 	$L__BB468_113;
	add.s32 	%r553, %r14, 7;
	and.b32  	%r554, %r553, 15;
	add.s32 	%r555, %r285, %r554;
	shl.b32 	%r556, %r555, 2;
	mov.u32 	%r557, _ZZ9cuda_gemmIiLi256ELi4ELi1ELi64ELi64ELi64ELi32ELi0ELi0EEviiiPT_S1_S1_iiE3Ash;
	add.s32 	%r558, %r557, %r556;
	ld.shared.u32 	%r1217, [%r558];
$L__BB468_113:
	setp.lt.s32 	%p48, %r380, 9;
	@%p48 bra 	$L__BB468_115;
	and.b32  	%r559, %r14, 15;
	xor.b32  	%r560, %r559, 8;
	add.s32 	%r561, %r285, %r560;
	shl.b32 	%r562, %r561, 2;
	mov.u32 	%r563, _ZZ9cuda_gemmIiLi256ELi4ELi1ELi64ELi64ELi64ELi32ELi0ELi0EEviiiPT_S1_S1_iiE3Ash;
	add.s32 	%r564, %r563, %r562;
	ld.shared.u32 	%r1216, [%r564];
$L__BB468_115:
	setp.lt.s32 	%p49, %r380, 10;
	@%p49 bra 	$L__BB468_117;
	add.s32 	%r565, %r14, 9;
	and.b32  	%r566, %r565, 15;
	add.s32 	%r567, %r285, %r566;
	shl.b32 	%r568, %r567, 2;
	mov.u32 	%r569, _ZZ9cuda_gemmIiLi256ELi4ELi1ELi64ELi64ELi64ELi32ELi0ELi0EEviiiPT_S1_S1_iiE3Ash;
	add.s32 	%r570, %r569, %r568;
	ld.shared.u32 	%r1215, [%r570];
$L__BB468_117:
	setp.lt.s32 	%p50, %r380, 11;
	@%p50 bra 	$L__BB468_119;
	add.s32 	%r571, %r14, 10;
	and.b32  	%r572, %r571, 15;
	add.s32 	%r573, %r285, %r572;
	shl.b32 	%r574, %r573, 2;
	mov.u32 	%r575, _ZZ9cuda_gemmIiLi256ELi4ELi1ELi64ELi64ELi64ELi32ELi0ELi0EEviiiPT_S1_S1_iiE3Ash;
	add.s32 	%r576, %r575, %r574;
	ld.shared.u32 	%r1214, [%r576];
$L__BB468_119:
	setp.lt.s32 	%p51, %r380, 12;
	@%p51 bra 	$L__BB468_121;
	add.s32 	%r577, %r14, 11;
	and.b32  	%r578, %r577, 15;
	add.s32 	%r579, %r285, %r578;
	shl.b32 	%r580, %r579, 2;
	mov.u32 	%r581, _ZZ9cuda_gemmIiLi256ELi4ELi1ELi64ELi64ELi64ELi32ELi0ELi0EEviiiPT_S1_S1_iiE3Ash;
	add.s32 	%r582, %r581, %r580;
	ld.shared.u32 	%r1213, [%r582];
$L__BB468_121:
	setp.lt.s32 	%p52, %r380, 13;
	@%p52 bra 	$L__BB468_123;
	add.s32 	%r583, %r14, 12;
	and.b32  	%r584, %r583, 15;
	add.s32 	%r585, %r285, %r584;
	shl.b32 	%r586, %r585, 2;
	mov.u32 	%r587, _ZZ9cuda_gemmIiLi256ELi4ELi1ELi64ELi64ELi64ELi32ELi0ELi0EEviiiPT_S1_S1_iiE3Ash;
	add.s32 	%r588, %r587, %r586;
	ld.shared.u32 	%r1212, [%r588];
$L__BB468_123:
	setp.lt.s32 	%p53, %r380, 14;
	@%p53 bra 	$L__BB468_125;
	add.s32 	%r589, %r14, 13;
	and.b32  	%r590, %r589, 15;
	add.s32 	%r591, %r285, %r590;
	shl.b32 	%r592, %r591, 2;
	mov.u32 	%r593, _ZZ9cuda_gemmIiLi256ELi4ELi1ELi64ELi64ELi64ELi32ELi0ELi0EEviiiPT_S1_S1_iiE3Ash;
	add.s32 	%r594, %r593, %r592;
	ld.shared.u32 	%r1211, [%r594];
$L__BB468_125:
	setp.lt.s32 	%p54, %r380, 15;
	@%p54 bra 	$L__BB468_127;
	add.s32 	%r595, %r14, 14;
	and.b32  	%r596, %r595, 15;
	add.s32 	%r597, %r285, %r596;
	shl.b32 	%r598, %r597, 2;
	mov.u32 	%r599, _ZZ9cuda_gemmIiLi256ELi4ELi1ELi64ELi64ELi64ELi32ELi0ELi0EEviiiPT_S1_S1_iiE3Ash;
	add.s32 	%r600, %r599, %r598;
	ld.shared.u32 	%r1210, [%r600];
$L__BB468_127:
	setp.lt.s32 	%p55, %r380, 16;
	@%p55 bra 	$L__BB468_129;
	add.s32 	%r601, %r14, -1;
	and.b32  	%r602, %r601, 15;
	add.s32 	%r603, %r285, %r602;
	shl.b32 	%r604, %r603, 2;
	mov.u32 	%r605, _ZZ9cuda_gemmIiLi256ELi4ELi1ELi64ELi64ELi64ELi32ELi0ELi0EEviiiPT_S1_S1_iiE3Ash;
	add.s32 	%r606, %r605, %r604;
	ld.shared.u32 	%r1209, [%r606];
$L__BB468_129:
	setp.ge.s32 	%p56, %r15, %r21;
	@%p56 bra 	$L__BB468_164;
	mov.u32 	%r1192, %r15;
$L__BB468_131:
	mov.u32 	%r608, _ZZ9cuda_gemmIiLi256ELi4ELi1ELi64ELi64ELi64ELi32ELi0ELi0EEviiiPT_S1_S1_iiE11kron_fac_sh;
	mad.lo.s32 	%r319, %r1192, 260, %r608;
	mov.b32 	%r1194, 0;
	@%p40 bra 	$L__BB468_133;
	shl.b32 	%r609, %r30, 2;
	add.s32 	%r610, %r319, %r609;
	ld.shared.u32 	%r611, [%r610];
	mul.lo.s32 	%r1194, %r611, %r1224;
$L__BB468_133:
	@%p41 bra 	$L__BB468_135;
	shl.b32 	%r612, %r31, 2;
	add.s32 	%r613, %r319, %r612;
	ld.shared.u32 	%r614, [%r613+4];
	mad.lo.s32 	%r1194, %r614, %r1223, %r1194;
$L__BB468_135:
	@%p42 bra 	$L__BB468_137;
	shl.b32 	%r615, %r32, 2;
	add.s32 	%r616, %r319, %r615;
	ld.shared.u32 	%r617, [%r616+8];
	mad.lo.s32 	%r1194, %r617, %r1222, %r1194;
$L__BB468_137:
	@%p43 bra 	$L__BB468_139;
	shl.b32 	%r618, %r33, 2;
	add.s32 	%r619, %r319, %r618;
	ld.shared.u32 	%r620, [%r619+12];
	mad.lo.s32 	%r1194, %r620, %r1221, %r1194;
$L__BB468_139:
	@%p44 bra 	$L__BB468_141;
	shl.b32 	%r621, %r34, 2;
	add.s32 	%r622, %r319, %r621;
	ld.shared.u32 	%r623, [%r622+16];
	mad.lo.s32 	%r1194, %r623, %r1220, %r1194;
$L__BB468_141:
	setp.lt.s32 	%p62, %r380, 6;
	@%p62 bra 	$L__BB468_143;
	shl.b32 	%r624, %r35, 2;
	add.s32 	%r625, %r319, %r624;
	ld.shared.u32 	%r626, [%r625+20];
	mad.lo.s32 	%r1194, %r626, %r1219, %r1194;
$L__BB468_143:
	setp.lt.s32 	%p63, %r380, 7;
	@%p63 bra 	$L__BB468_145;
	shl.b32 	%r627, %r36, 2;
	add.s32 	%r628, %r319, %r627;
	ld.shared.u32 	%r629, [%r628+24];
	mad.lo.s32 	%r1194, %r629, %r1218, %r1194;
$L__BB468_145:
	setp.lt.s32 	%p64, %r380, 8;
	@%p64 bra 	$L__BB468_147;
	shl.b32 	%r630, %r37, 2;
	add.s32 	%r631, %r319, %r630;
	ld.shared.u32 	%r632, [%r631+28];
	mad.lo.s32 	%r1194, %r632, %r1217, %r1194;
$L__BB468_147:
	setp.lt.s32 	%p65, %r380, 9;
	@%p65 bra 	$L__BB468_149;
	shl.b32 	%r633, %r38, 2;
	add.s32 	%r634, %r319, %r633;
	ld.shared.u32 	%r635, [%r634+32];
	mad.lo.s32 	%r1194, %r635, %r1216, %r1194;
$L__BB468_149:
	setp.lt.s32 	%p66, %r380, 10;
	@%p66 bra 	$L__BB468_151;
	shl.b32 	%r636, %r39, 2;
	add.s32 	%r637, %r319, %r636;
	ld.shared.u32 	%r638, [%r637+36];
	mad.lo.s32 	%r1194, %r638, %r1215, %r1194;
$L__BB468_151:
	setp.lt.s32 	%p67, %r380, 11;
	@%p67 bra 	$L__BB468_153;
	shl.b32 	%r639, %r40, 2;
	add.s32 	%r640, %r319, %r639;
	ld.shared.u32 	%r641, [%r640+40];
	mad.lo.s32 	%r1194, %r641, %r1214, %r1194;
$L__BB468_153:
	setp.lt.s32 	%p68, %r380, 12;
	@%p68 bra 	$L__BB468_155;
	shl.b32 	%r642, %r41, 2;
	add.s32 	%r643, %r319, %r642;
	ld.shared.u32 	%r644, [%r643+44];
	mad.lo.s32 	%r1194, %r644, %r1213, %r1194;
$L__BB468_155:
	setp.lt.s32 	%p69, %r380, 13;
	@%p69 bra 	$L__BB468_157;
	shl.b32 	%r645, %r42, 2;
	add.s32 	%r646, %r319, %r645;
	ld.shared.u32 	%r647, [%r646+48];
	mad.lo.s32 	%r1194, %r647, %r1212, %r1194;
$L__BB468_157:
	setp.lt.s32 	%p70, %r380, 14;
	@%p70 bra 	$L__BB468_159;
	shl.b32 	%r648, %r43, 2;
	add.s32 	%r649, %r319, %r648;
	ld.shared.u32 	%r650, [%r649+52];
	mad.lo.s32 	%r1194, %r650, %r1211, %r1194;
$L__BB468_159:
	setp.lt.s32 	%p71, %r380, 15;
	@%p71 bra 	$L__BB468_161;
	shl.b32 	%r651, %r44, 2;
	add.s32 	%r652, %r319, %r651;
	ld.shared.u32 	%r653, [%r652+56];
	mad.lo.s32 	%r1194, %r653, %r1210, %r1194;
$L__BB468_161:
	setp.lt.s32 	%p72, %r380, 16;
	@%p72 bra 	$L__BB468_163;
	shl.b32 	%r654, %r45, 2;
	add.s32 	%r655, %r319, %r654;
	ld.shared.u32 	%r656, [%r655+60];
	mad.lo.s32 	%r1194, %r656, %r1209, %r1194;
$L__BB468_163:
	mad.lo.s32 	%r657, %r1192, %r12, %r283;
	shl.b32 	%r658, %r657, 2;
	mov.u32 	%r659, _ZZ9cuda_gemmIiLi256ELi4ELi1ELi64ELi64ELi64ELi32ELi0ELi0EEviiiPT_S1_S1_iiE3Csh;
	add.s32 	%r660, %r659, %r658;
	st.shared.u32 	[%r660], %r1194;
	add.s32 	%r1192, %r1192, %r16;
	setp.lt.s32 	%p73, %r1192, %r21;
	@%p73 bra 	$L__BB468_131;
$L__BB468_164:
	add.s32 	%r1175, %r1175, %r13;
	setp.lt.s32 	%p74, %r1175, %r12;
	@%p74 bra 	$L__BB468_97;
$L__BB468_165:
	bar.sync 	0;
	@%p29 bra 	$L__BB468_172;
	ld.param.u32 	%r1028, [_Z9cuda_gemmIiLi256ELi4ELi1ELi64ELi64ELi64ELi32ELi0ELi0EEviiiPT_S1_S1_ii_param_1];
	setp.eq.s32 	%p149, %r29, 0;
	div.s32 	%r370, %r378, %r380;
	mad.lo.s32 	%r371, %r1049, %r1028, %r24;
	mov.u32 	%r1225, %r1;
	@%p149 bra 	$L__BB468_170;
	setp.eq.s32 	%p150, %r29, 1;
	div.s32 	%r963, %r1, %r12;
	mul.lo.s32 	%r964, %r963, %r12;
	sub.s32 	%r965, %r1, %r964;
	mad.lo.s32 	%r966, %r370, %r963, %r371;
	add.s32 	%r967, %r966, %r965;
	shl.b32 	%r968, %r1, 2;
	mov.u32 	%r969, _ZZ9cuda_gemmIiLi256ELi4ELi1ELi64ELi64ELi64ELi32ELi0ELi0EEviiiPT_S1_S1_iiE3Csh;
	add.s32 	%r970, %r969, %r968;
	ld.shared.u32 	%r971, [%r970];
	mul.wide.s32 	%rd23, %r967, 4;
	add.s64 	%rd24, %rd1, %rd23;
	st.global.u32 	[%rd24], %r971;
	mov.u32 	%r1225, %r70;
	@%p150 bra 	$L__BB468_170;
	setp.eq.s32 	%p151, %r29, 2;
	div.s32 	%r972, %r70, %r12;
	mul.lo.s32 	%r973, %r972, %r12;
	sub.s32 	%r974, %r70, %r973;
	mad.lo.s32 	%r975, %r370, %r972, %r371;
	add.s32 	%r976, %r975, %r974;
	shl.b32 	%r977, %r1, 2;
	mov.u32 	%r978, _ZZ9cuda_gemmIiLi256ELi4ELi1ELi64ELi64ELi64ELi32ELi0ELi0EEviiiPT_S1_S1_iiE3Csh;
	add.s32 	%r979, %r978, %r977;
	add.s32 	%r980, %r979, %r28;
	ld.shared.u32 	%r981, [%r980];
	mul.wide.s32 	%rd25, %r976, 4;
	add.s64 	%rd26, %rd1, %rd25;
	st.global.u32 	[%rd26], %r981;
	mov.u32 	%r1225, %r71;
	@%p151 bra 	$L__BB468_170;
	add.s32 	%r1225, %r71, %r393;
	div.s32 	%r982, %r71, %r12;
	mul.lo.s32 	%r983, %r982, %r12;
	sub.s32 	%r984, %r71, %r983;
	mad.lo.s32 	%r985, %r370, %r982, %r371;
	add.s32 	%r986, %r985, %r984;
	shl.b32 	%r987, %r1, 2;
	mov.u32 	%r988, _ZZ9cuda_gemmIiLi256ELi4ELi1ELi64ELi64ELi64ELi32ELi0ELi0EEviiiPT_S1_S1_iiE3Csh;
	add.s32 	%r989, %r988, %r987;
	add.s32 	%r990, %r989, %r28;
	add.s32 	%r991, %r990, %r28;
	ld.shared.u32 	%r992, [%r991];
	mul.wide.s32 	%rd27, %r986, 4;
	add.s64 	%rd28, %rd1, %rd27;
	st.global.u32 	[%rd28], %r992;
$L__BB468_170:
	setp.lt.u32 	%p152, %r27, 3;
	@%p152 bra 	$L__BB468_172;
$L__BB468_171:
	div.s32 	%r993, %r1225, %r12;
	mul.lo.s32 	%r994, %r993, %r12;
	sub.s32 	%r995, %r1225, %r994;
	mad.lo.s32 	%r996, %r370, %r993, %r371;
	add.s32 	%r997, %r996, %r995;
	shl.b32 	%r998, %r1225, 2;
	mov.u32 	%r999, _ZZ9cuda_gemmIiLi256ELi4ELi1ELi64ELi64ELi64ELi32ELi0ELi0EEviiiPT_S1_S1_iiE3Csh;
	add.s32 	%r1000, %r999, %r998;
	ld.shared.u32 	%r1001, [%r1000];
	mul.wide.s32 	%rd29, %r997, 4;
	add.s64 	%rd30, %rd1, %rd29;
	st.global.u32 	[%rd30], %r1001;
	add.s32 	%r1002, %r1225, %r393;
	div.s32 	%r1003, %r1002, %r12;
	mul.lo.s32 	%r1004, %r1003, %r12;
	sub.s32 	%r1005, %r1002, %r1004;
	mad.lo.s32 	%r1006, %r370, %r1003, %r371;
	add.s32 	%r1007, %r1006, %r1005;
	add.s32 	%r1008, %r1000, %r28;
	ld.shared.u32 	%r1009, [%r1008];
	mul.wide.s32 	%rd31, %r1007, 4;
	add.s64 	%rd32, %rd1, %rd31;
	st.global.u32 	[%rd32], %r1009;
	add.s32 	%r1010, %r1002, %r393;
	div.s32 	%r1011, %r1010, %r12;
	mul.lo.s32 	%r1012, %r1011, %r12;
	sub.s32 	%r1013, %r1010, %r1012;
	mad.lo.s32 	%r1014, %r370, %r1011, %r371;
	add.s32 	%r1015, %r1014, %r1013;
	add.s32 	%r1016, %r1008, %r28;
	ld.shared.u32 	%r1017, [%r1016];
	mul.wide.s32 	%rd33, %r1015, 4;
	add.s64 	%rd34, %rd1, %rd33;
	st.global.u32 	[%rd34], %r1017;
	add.s32 	%r1018, %r1010, %r393;
	div.s32 	%r1019, %r1018, %r12;
	mul.lo.s32 	%r1020, %r1019, %r12;
	sub.s32 	%r1021, %r1018, %r1020;
	mad.lo.s32 	%r1022, %r370, %r1019, %r371;
	add.s32 	%r1023, %r1022, %r1021;
	add.s32 	%r1024, %r1016, %r28;
	ld.shared.u32 	%r1025, [%r1024];
	mul.wide.s32 	%rd35, %r1023, 4;
	add.s64 	%rd36, %rd1, %rd35;
	st.global.u32 	[%rd36], %r1025;
	add.s32 	%r1225, %r1018, %r393;
	setp.lt.u32 	%p153, %r1225, 32;
	@%p153 bra 	$L__BB468_171;
$L__BB468_172:
	mov.u32 	%r1026, %nctaid.y;
	add.s32 	%r1049, %r1049, %r1026;
	shl.b32 	%r1027, %r1026, 2;
	setp.lt.u32 	%p154, %r1049, %r1027;
	@%p154 bra 	$L__BB468_7;
$L__BB468_173:
	ret;
$L__BB468_174:
	mov.b32 	%r1123, 0;
$L__BB468_175:
	setp.lt.s32 	%p75, %r380, 1;
	add.s32 	%r191, %r1123, %r14;
	mul.lo.s32 	%r192, %r191, %r380;
	add.s32 	%r193, %r192, %r20;
	@%p75 bra 	$L__BB468_177;
	add.s32 	%r662, %r22, %r192;
	shl.b32 	%r663, %r662, 2;
	mov.u32 	%r664, _ZZ9cuda_gemmIiLi256ELi4ELi1ELi64ELi64ELi64ELi32ELi0ELi0EEviiiPT_S1_S1_iiE3Ash;
	add.s32 	%r665, %r664, %r663;
	ld.shared.u32 	%r1224, [%r665];
$L__BB468_177:
	setp.lt.s32 	%p76, %r380, 2;
	@%p76 bra 	$L__BB468_179;
	add.s32 	%r666, %r14, 1;
	and.b32  	%r667, %r666, 15;
	add.s32 	%r668, %r193, %r667;
	shl.b32 	%r669, %r668, 2;
	mov.u32 	%r670, _ZZ9cuda_gemmIiLi256ELi4ELi1ELi64ELi64ELi64ELi32ELi0ELi0EEviiiPT_S1_S1_iiE3Ash;
	add.s32 	%r671, %r670, %r669;
	ld.shared.u32 	%r1223, [%r671];
$L__BB468_179:
	setp.lt.s32 	%p77, %r380, 3;
	@%p77 bra 	$L__BB468_181;
	add.s32 	%r672, %r14, 2;
	and.b32  	%r673, %r672, 15;
	add.s32 	%r674, %r193, %r673;
	shl.b32 	%r675, %r674, 2;
	mov.u32 	%r676, _ZZ9cuda_gemmIiLi256ELi4ELi1ELi64ELi64ELi64ELi32ELi0ELi0EEviiiPT_S1_S1_iiE3Ash;
	add.s32 	%r677, %r676, %r675;
	ld.shared.u32 	%r1222, [%r677];
$L__BB468_181:
	setp.lt.s32 	%p78, %r380, 4;
	@%p78 bra 	$L__BB468_183;
	add.s32 	%r678, %r14, 3;
	and.b32  	%r679, %r678, 15;
	add.s32 	%r680, %r193, %r679;
	shl.b32 	%r681, %r680, 2;
	mov.u32 	%r682, _ZZ9cuda_gemmIiLi256ELi4ELi1ELi64ELi64ELi64ELi32ELi0ELi0EEviiiPT_S1_S1_iiE3Ash;
	add.s32 	%r683, %r682, %r681;
	ld.shared.u32 	%r1221, [%r683];
$L__BB468_183:
	setp.lt.s32 	%p79, %r380, 5;
	@%p79 bra 	$L__BB468_185;
	add.s32 	%r684, %r14, 4;
	and.b32  	%r685, %r684, 15;
	add.s32 	%r686, %r193, %r685;
	shl.b32 	%r687, %r686, 2;
	mov.u32 	%r688, _ZZ9cuda_gemmIiLi256ELi4ELi1ELi64ELi64ELi64ELi32ELi0ELi0EEviiiPT_S1_S1_iiE3Ash;
	add.s32 	%r689, %r688, %r687;
	ld.shared.u32 	%r1220, [%r689];
$L__BB468_185:
	setp.lt.s32 	%p80, %r380, 6;
	@%p80 bra 	$L__BB468_187;
	add.s32 	%r690, %r14, 5;
	and.b32  	%r691, %r690, 15;
	add.s32 	%r692, %r193, %r691;
	shl.b32 	%r693, %r692, 2;
	mov.u32 	%r694, _ZZ9cuda_gemmIiLi256ELi4ELi1ELi64ELi64ELi64ELi32ELi0ELi0EEviiiPT_S1_S1_iiE3Ash;
	add.s32 	%r695, %r694, %r693;
	ld.shared.u32 	%r1219, [%r695];
$L__BB468_187:
	setp.lt.s32 	%p81, %r380, 7;
	@%p81 bra 	$L__BB468_189;
	add.s32 	%r696, %r14, 6;
	and.b32  	%r697, %r696, 15;
	add.s32 	%r698, %r193, %r697;
	shl.b32 	%r699, %r698, 2;
	mov.u32 	%r700, _ZZ9cuda_gemmIiLi256ELi4ELi1ELi64ELi64ELi64ELi32ELi0ELi0EEviiiPT_S1_S1_iiE3Ash;
	add.s32 	%r701, %r700, %r699;
	ld.shared.u32 	%r1218, [%r701];
$L__BB468_189:
	setp.lt.s32 	%p82, %r380, 8;
	@%p82 bra 	$L__BB468_191;
	add.s32 	%r702, %r14, 7;
	and.b32  	%r703, %r702, 15;
	add.s32 	%r704, %r193, %r703;
	shl.b32 	%r705, %r704, 2;
	mov.u32 	%r706, _ZZ9cuda_gemmIiLi256ELi4ELi1ELi64ELi64ELi64ELi32ELi0ELi0EEviiiPT_S1_S1_iiE3Ash;
	add.s32 	%r707, %r706, %r705;
	ld.shared.u32 	%r1217, [%r707];
$L__BB468_191:
	setp.lt.s32 	%p83, %r380, 9;
	@%p83 bra 	$L__BB468_193;
	and.b32  	%r708, %r14, 15;
	xor.b32  	%r709, %r708, 8;
	add.s32 	%r710, %r193, %r709;
	shl.b32 	%r711, %r710, 2;
	mov.u32 	%r712, _ZZ9cuda_gemmIiLi256ELi4ELi1ELi64ELi64ELi64ELi32ELi0ELi0EEviiiPT_S1_S1_iiE3Ash;
	add.s32 	%r713, %r712, %r711;
	ld.shared.u32 	%r1216, [%r713];
$L__BB468_193:
	setp.lt.s32 	%p84, %r380, 10;
	@%p84 bra 	$L__BB468_195;
	add.s32 	%r714, %r14, 9;
	and.b32  	%r715, %r714, 15;
	add.s32 	%r716, %r193, %r715;
	shl.b32 	%r717, %r716, 2;
	mov.u32 	%r718, _ZZ9cuda_gemmIiLi256ELi4ELi1ELi64ELi64ELi64ELi32ELi0ELi0EEviiiPT_S1_S1_iiE3Ash;
	add.s32 	%r719, %r718, %r717;
	ld.shared.u32 	%r1215, [%r719];
$L__BB468_195:
	setp.lt.s32 	%p85, %r380, 11;
	@%p85 bra 	$L__BB468_197;
	add.s32 	%r720, %r14, 10;
	and.b32  	%r721, %r720, 15;
	add.s32 	%r722, %r193, %r721;
	shl.b32 	%r723, %r722, 2;
	mov.u32 	%r724, _ZZ9cuda_gemmIiLi256ELi4ELi1ELi64ELi64ELi64ELi32ELi0ELi0EEviiiPT_S1_S1_iiE3Ash;
	add.s32 	%r725, %r724, %r723;
	ld.shared.u32 	%r1214, [%r725];
$L__BB468_197:
	setp.lt.s32 	%p86, %r380, 12;
	@%p86 bra 	$L__BB468_199;
	add.s32 	%r726, %r14, 11;
	and.b32  	%r727, %r726, 15;
	add.s32 	%r728, %r193, %r727;
	shl.b32 	%r729, %r728, 2;
	mov.u32 	%r730, _ZZ9cuda_gemmIiLi256ELi4ELi1ELi64ELi64ELi64ELi32ELi0ELi0EEviiiPT_S1_S1_iiE3Ash;
	add.s32 	%r731, %r730, %r729;
	ld.shared.u32 	%r1213, [%r731];
$L__BB468_199:
	setp.lt.s32 	%p87, %r380, 13;
	@%p87 bra 	$L__BB468_201;
	add.s32 	%r732, %r14, 12;
	and.b32  	%r733, %r732, 15;
	add.s32 	%r734, %r193, %r733;
	shl.b32 	%r735, %r734, 2;
	mov.u32 	%r736, _ZZ9cuda_gemmIiLi256ELi4ELi1ELi64ELi64ELi64ELi32ELi0ELi0EEviiiPT_S1_S1_iiE3Ash;
	add.s32 	%r737, %r736, %r735;
	ld.shared.u32 	%r1212, [%r737];
$L__BB468_201:
	setp.lt.s32 	%p88, %r380, 14;
	@%p88 bra 	$L__BB468_203;
	add.s32 	%r738, %r14, 13;
	and.b32  	%r739, %r738, 15;
	add.s32 	%r740, %r193, %r739;
	shl.b32 	%r741, %r740, 2;
	mov.u32 	%r742, _ZZ9cuda_gemmIiLi256ELi4ELi1ELi64ELi64ELi64ELi32ELi0ELi0EEviiiPT_S1_S1_iiE3Ash;
	add.s32 	%r743, %r742, %r741;
	ld.shared.u32 	%r1211, [%r743];
$L__BB468_203:
	setp.lt.s32 	%p89, %r380, 15;
	@%p89 bra 	$L__BB468_205;
	add.s32 	%r744, %r14, 14;
	and.b32  	%r745, %r744, 15;
	add.s32 	%r746, %r193, %r745;
	shl.b32 	%r747, %r746, 2;
	mov.u32 	%r748, _ZZ9cuda_gemmIiLi256ELi4ELi1ELi64ELi64ELi64ELi32ELi0ELi0EEviiiPT_S1_S1_iiE3Ash;
	add.s32 	%r749, %r748, %r747;
	ld.shared.u32 	%r1210, [%r749];
$L__BB468_205:
	setp.lt.s32 	%p90, %r380, 16;
	@%p90 bra 	$L__BB468_207;
	add.s32 	%r750, %r14, -1;
	and.b32  	%r751, %r750, 15;
	add.s32 	%r752, %r193, %r751;
	shl.b32 	%r753, %r752, 2;
	mov.u32 	%r754, _ZZ9cuda_gemmIiLi256ELi4ELi1ELi64ELi64ELi64ELi32ELi0ELi0EEviiiPT_S1_S1_iiE3Ash;
	add.s32 	%r755, %r754, %r753;
	ld.shared.u32 	%r1209, [%r755];
$L__BB468_207:
	setp.ge.s32 	%p91, %r15, %r21;
	mov.u32 	%r1140, %r15;
	@%p91 bra 	$L__BB468_208;
	bra.uni 	$L__BB468_209;
$L__BB468_208:
	add.s32 	%r1123, %r1123, %r13;
	setp.lt.s32 	%p112, %r1123, %r12;
	@%p112 bra 	$L__BB468_175;
	bra.uni 	$L__BB468_165;
$L__BB468_209:
	mov.u32 	%r757, _ZZ9cuda_gemmIiLi256ELi4ELi1ELi64ELi64ELi64ELi32ELi0ELi0EEviiiPT_S1_S1_iiE11kron_fac_sh;
	mad.lo.s32 	%r228, %r1140, 260, %r757;
	mov.b32 	%r1142, 0;
	@%p75 bra 	$L__BB468_211;
	shl.b32 	%r758, %r30, 2;
	add.s32 	%r759, %r228, %r758;
	ld.shared.u32 	%r760, [%r759];
	mul.lo.s32 	%r1142, %r760, %r1224;
$L__BB468_211:
	@%p76 bra 	$L__BB468_213;
	shl.b32 	%r761, %r31, 2;
	add.s32 	%r762, %r228, %r761;
	ld.shared.u32 	%r763, [%r762+4];
	mad.lo.s32 	%r1142, %r763, %r1223, %r1142;
$L__BB468_213:
	@%p77 bra 	$L__BB468_215;
	shl.b32 	%r764, %r32, 2;
	add.s32 	%r765, %r228, %r764;
	ld.shared.u32 	%r766, [%r765+8];
	mad.lo.s32 	%r1142, %r766, %r1222, %r1142;
$L__BB468_215:
	@%p78 bra 	$L__BB468_217;
	shl.b32 	%r767, %r33, 2;
	add.s32 	%r768, %r228, %r767;
	ld.shared.u32 	%r769, [%r768+12];
	mad.lo.s32 	%r1142, %r769, %r1221, %r1142;
$L__BB468_217:
	setp.lt.s32 	%p96, %r380, 5;
	@%p96 bra 	$L__BB468_219;
	shl.b32 	%r770, %r34, 2;
	add.s32 	%r771, %r228, %r770;
	ld.shared.u32 	%r772, [%r771+16];
	mad.lo.s32 	%r1142, %r772, %r1220, %r1142;
$L__BB468_219:
	setp.lt.s32 	%p97, %r380, 6;
	@%p97 bra 	$L__BB468_221;
	shl.b32 	%r773, %r35, 2;
	add.s32 	%r774, %r228, %r773;
	ld.shared.u32 	%r775, [%r774+20];
	mad.lo.s32 	%r1142, %r775, %r1219, %r1142;
$L__BB468_221:
	setp.lt.s32 	%p98, %r380, 7;
	@%p98 bra 	$L__BB468_223;
	shl.b32 	%r776, %r36, 2;
	add.s32 	%r777, %r228, %r776;
	ld.shared.u32 	%r778, [%r777+24];
	mad.lo.s32 	%r1142, %r778, %r1218, %r1142;
$L__BB468_223:
	setp.lt.s32 	%p99, %r380, 8;
	@%p99 bra 	$L__BB468_225;
	shl.b32 	%r779, %r37, 2;
	add.s32 	%r780, %r228, %r779;
	ld.shared.u32 	%r781, [%r780+28];
	mad.lo.s32 	%r1142, %r781, %r1217, %r1142;
$L__BB468_225:
	setp.lt.s32 	%p100, %r380, 9;
	@%p100 bra 	$L__BB468_227;
	shl.b32 	%r782, %r38, 2;
	add.s32 	%r783, %r228, %r782;
	ld.shared.u32 	%r784, [%r783+32];
	mad.lo.s32 	%r1142, %r784, %r1216, %r1142;
$L__BB468_227:
	setp.lt.s32 	%p101, %r380, 10;
	@%p101 bra 	$L__BB468_229;
	shl.b32 	%r785, %r39, 2;
	add.s32 	%r786, %r228, %r785;
	ld.shared.u32 	%r787, [%r786+36];
	mad.lo.s32 	%r1142, %r787, %r1215, %r1142;
$L__BB468_229:
	setp.lt.s32 	%p102, %r380, 11;
	@%p102 bra 	$L__BB468_231;
	shl.b32 	%r788, %r40, 2;
	add.s32 	%r789, %r228, %r788;
	ld.shared.u32 	%r790, [%r789+40];
	mad.lo.s32 	%r1142, %r790, %r1214, %r1142;
$L__BB468_231:
	setp.lt.s32 	%p103, %r380, 12;
	@%p103 bra 	$L__BB468_233;
	shl.b32 	%r791, %r41, 2;
	add.s32 	%r792, %r228, %r791;
	ld.shared.u32 	%r793, [%r792+44];
	mad.lo.s32 	%r1142, %r793, %r1213, %r1142;
$L__BB468_233:
	setp.lt.s32 	%p104, %r380, 13;
	@%p104 bra 	$L__BB468_235;
	shl.b32 	%r794, %r42, 2;
	add.s32 	%r795, %r228, %r794;
	ld.shared.u32 	%r796, [%r795+48];
	mad.lo.s32 	%r1142, %r796, %r1212, %r1142;
$L__BB468_235:
	setp.lt.s32 	%p105, %r380, 14;
	@%p105 bra 	$L__BB468_237;
	shl.b32 	%r797, %r43, 2;
	add.s32 	%r798, %r228, %r797;
	ld.shared.u32 	%r799, [%r798+52];
	mad.lo.s32 	%r1142, %r799, %r1211, %r1142;
$L__BB468_237:
	setp.lt.s32 	%p106, %r380, 15;
	@%p106 bra 	$L__BB468_239;
	shl.b32 	%r800, %r44, 2;
	add.s32 	%r801, %r228, %r800;
	ld.shared.u32 	%r802, [%r801+56];
	mad.lo.s32 	%r1142, %r802, %r1210, %r1142;
$L__BB468_239:
	setp.lt.s32 	%p107, %r380, 16;
	@%p107 bra 	$L__BB468_241;
	shl.b32 	%r803, %r45, 2;
	add.s32 	%r804, %r228, %r803;
	ld.shared.u32 	%r805, [%r804+60];
	mad.lo.s32 	%r1142, %r805, %r1209, %r1142;
$L__BB468_241:
	mov.u32 	%r1156, %r2;
$L__BB468_242:
	shr.u32 	%r262, %r1156, 1;
	shfl.sync.down.b32	%r806|%p108, %r1142, %r262, %r23, -1;
	add.s32 	%r1142, %r806, %r1142;
	setp.gt.u32 	%p109, %r1156, 3;
	mov.u32 	%r1156, %r262;
	@%p109 bra 	$L__BB468_242;
	rem.u32 	%r807, %r82, %r3;
	setp.eq.s32 	%p110, %r807, 0;
	@%p110 bra 	$L__BB468_244;
	bra.uni 	$L__BB468_245;
$L__BB468_244:
	mad.lo.s32 	%r808, %r1140, %r12, %r191;
	shl.b32 	%r809, %r808, 2;
	mov.u32 	%r810, _ZZ9cuda_gemmIiLi256ELi4ELi1ELi64ELi64ELi64ELi32ELi0ELi0EEviiiPT_S1_S1_iiE3Csh;
	add.s32 	%r811, %r810, %r809;
	st.shared.u32 	[%r811], %r1142;
$L__BB468_245:
	add.s32 	%r1140, %r1140, %r16;
	setp.lt.s32 	%p111, %r1140, %r21;
	@%p111 bra 	$L__BB468_209;
	bra.uni 	$L__BB468_208;

}
	// .globl	_Z9cuda_gemmIiLi256ELi4ELi1ELi64ELi64ELi64ELi32ELi0ELi1EEviiiPT_S1_S1_ii
.visible .entry _Z9cuda_gemmIiLi256ELi4ELi1ELi64ELi64ELi64ELi32ELi0ELi1EEviiiPT_S1_S1_ii(
	.param .u32 _Z9cuda_gemmIiLi256ELi4ELi1ELi64ELi64ELi64ELi32ELi0ELi1EEviiiPT_S1_S1_ii_param_0,
	.param .u32 _Z9cuda_gemmIiLi256ELi4ELi1ELi64ELi64ELi64ELi32ELi0ELi1EEviiiPT_S1_S1_ii_param_1,
	.param .u32 _Z9cuda_gemmIiLi256ELi4ELi1ELi64ELi64ELi64ELi32ELi0ELi1EEviiiPT_S1_S1_ii_param_2,
	.param .u64 .ptr .align 1 _Z9cuda_gemmIiLi256ELi4ELi1ELi64ELi64ELi64ELi32ELi0ELi1EEviiiPT_S1_S1_ii_param_3,
	.param .u64 .ptr .align 1 _Z9cuda_gemmIiLi256ELi4ELi1ELi64ELi64ELi64ELi32ELi0ELi1EEviiiPT_S1_S1_ii_param_4,
	.param .u64 .ptr .align 1 _Z9cuda_gemmIiLi256ELi4ELi1ELi64ELi64ELi64ELi32ELi0ELi1EEviiiPT_S1_S1_ii_param_5,
	.param .u32 _Z9cuda_gemmIiLi256ELi4ELi1ELi64ELi64ELi64ELi32ELi0ELi1EEviiiPT_S1_S1_ii_param_6,
	.param .u32 _Z9cuda_gemmIiLi256ELi4ELi1ELi64ELi64ELi64ELi32ELi0ELi1EEviiiPT_S1_S1_ii_param_7
)
.maxntid 256
{
	.reg .pred 	%p<34>;
	.reg .b16 	%rs<8>;
	.reg .b32 	%r<262>;
	.reg .b64 	%rd<52>;
	// demoted variable
	.shared .align 128 .b8 _ZZ9cuda_gemmIiLi256ELi4ELi1ELi64ELi64ELi64ELi32ELi0ELi1EEviiiPT_S1_S1_iiE11kron_fac_sh[8320];
	// demoted variable
	.shared .align 128 .b8 _ZZ9cuda_gemmIiLi256ELi4ELi1ELi64ELi64ELi64ELi32ELi0ELi1EEviiiPT_S1_S1_iiE3Ash[256];
	// demoted variable
	.shared .align 128 .b8 _ZZ9cuda_gemmIiLi256ELi4ELi1ELi64ELi64ELi64ELi32ELi0ELi1EEviiiPT_S1_S1_iiE3Csh[128];
	ld.param.u32 	%r90, [_Z9cuda_gemmIiLi256ELi4ELi1ELi64ELi64ELi64ELi32ELi0ELi1EEviiiPT_S1_S1_ii_param_1];
	ld.param.u32 	%r91, [_Z9cuda_gemmIiLi256ELi4ELi1ELi64ELi64ELi64ELi32ELi0ELi1EEviiiPT_S1_S1_ii_param_2];
	ld.param.u64 	%rd12, [_Z9cuda_gemmIiLi256ELi4ELi1ELi64ELi64ELi64ELi32ELi0ELi1EEviiiPT_S1_S1_ii_param_3];
	ld.param.u64 	%rd13, [_Z9cuda_gemmIiLi256ELi4ELi1ELi64ELi64ELi64ELi32ELi0ELi1EEviiiPT_S1_S1_ii_param_4];
	ld.param.u64 	%rd14, [_Z9cuda_gemmIiLi256ELi4ELi1ELi64ELi64ELi64ELi32ELi0ELi1EEviiiPT_S1_S1_ii_param_5];
	cvta.to.global.u64 	%rd1, %rd12;
	cvta.to.global.u64 	%rd2, %rd13;
	cvta.to.global.u64 	%rd3, %rd14;
	mov.u32 	%r1, %tid.x;
	and.b32  	%r92, %r91, -64;
	setp.eq.s32 	%p1, %r92, 4096;
	@%p1 bra 	$L__BB469_3;
	setp.ne.s32 	%p2, %r92, 2048;
	@%p2 bra 	$L__BB469_4;
	mov.u32 	%r94, %ctaid.x;
	shr.u32 	%r249, %r94, 5;
	and.b32  	%r248, %r94, 31;
	bra.uni 	$L__BB469_5;
$L__BB469_3:
	mov.u32 	%r93, %ctaid.x;
	shr.u32 	%r249, %r93, 6;
	and.b32  	%r248, %r93, 63;
	bra.uni 	$L__BB469_5;
$L__BB469_4:
	mov.u32 	%r95, %ctaid.x;
	shr.s32 	%r96, %r91, 31;
	shr.u32 	%r97, %r96, 26;
	add.s32 	%r98, %r91, %r97;
	shr.s32 	%r99, %r98, 6;
	div.u32 	%r249, %r95, %r99;
	mul.lo.s32 	%r100, %r249, %r99;
	sub.s32 	%r248, %r95, %r100;
$L__BB469_5:
	mov.u32 	%r10, %ntid.x;
	mov.u32 	%r250, %ctaid.y;
	mov.u32 	%r12, %nctaid.y;
	shl.b32 	%r13, %r12, 2;
	setp.ge.u32 	%p3, %r250, %r13;
	@%p3 bra 	$L__BB469_40;
	shl.b32 	%r14, %r248, 6;
	shr.u32 	%r15, %r1, 5;
	shl.b32 	%r101, %r249, 5;
	and.b32  	%r102, %r1, 31;
	or.b32  	%r16, %r101, %r102;
	mov.u32 	%r103, _ZZ9cuda_gemmIiLi256ELi4ELi1ELi64ELi64ELi64ELi32ELi0ELi1EEviiiPT_S1_S1_iiE11kron_fac_sh;
	mad.lo.s32 	%r17, %r102, 260, %r103;
	shr.u32 	%r18, %r10, 5;
	shl.b32 	%r104, %r1, 4;
	and.b32  	%r19, %r104, 48;
	and.b32  	%r20, %r1, 3;
	shr.u32 	%r105, %r91, 31;
	add.s32 	%r106, %r91, %r105;
	shr.s32 	%r107, %r106, 1;
	shr.s32 	%r108, %r91, 31;
	shr.u32 	%r109, %r108, 26;
	add.s32 	%r110, %r91, %r109;
	shr.s32 	%r21, %r110, 6;
	mad.lo.s32 	%r22, %r249, %r107, %r248;
	add.s32 	%r23, %r1, %r10;
	max.u32 	%r111, %r23, 64;
	setp.lt.u32 	%p4, %r23, 64;
	selp.u32 	%r112, 1, 0, %p4;
	add.s32 	%r113, %r23, %r112;
	sub.s32 	%r114, %r111, %r113;
	div.u32 	%r115, %r114, %r10;
	add.s32 	%r24, %r115, %r112;
	max.u32 	%r116, %r23, 32;
	setp.lt.u32 	%p5, %r23, 32;
	selp.u32 	%r117, 1, 0, %p5;
	add.s32 	%r118, %r23, %r117;
	sub.s32 	%r119, %r116, %r118;
	div.u32 	%r120, %r119, %r10;
	add.s32 	%r25, %r120, %r117;
	add.s32 	%r121, %r25, 1;
	add.s32 	%r26, %r15, %r18;
	and.b32  	%r27, %r24, 3;
	shl.b32 	%r122, %r1, 2;
	mov.u32 	%r123, _ZZ9cuda_gemmIiLi256ELi4ELi1ELi64ELi64ELi64ELi32ELi0ELi1EEviiiPT_S1_S1_iiE3Ash;
	add.s32 	%r28, %r123, %r122;
	shl.b32 	%r29, %r10, 2;
	add.s32 	%r30, %r28, %r29;
	add.s32 	%r31, %r23, %r10;
	add.s32 	%r32, %r30, %r29;
	add.s32 	%r33, %r31, %r10;
	and.b32  	%r34, %r121, 3;
	mov.u32 	%r124, _ZZ9cuda_gemmIiLi256ELi4ELi1ELi64ELi64ELi64ELi32ELi0ELi1EEviiiPT_S1_S1_iiE3Csh;
	add.s32 	%r35, %r124, %r122;
	add.s32 	%r36, %r35, %r29;
	add.s32 	%r37, %r36, %r29;
	cvt.u16.u32 	%rs2, %r26;
	xor.b16  	%rs3, %rs2, 63;
	and.b16  	%rs4, %rs3, 255;
	cvt.u16.u32 	%rs5, %r18;
	and.b16  	%rs6, %rs5, 255;
	div.u16 	%rs7, %rs4, %rs6;
	and.b16  	%rs1, %rs7, 3;
	shl.b32 	%r125, %r15, 6;
	add.s32 	%r126, %r125, %r16;
	mul.wide.u32 	%rd15, %r126, 4;
	add.s64 	%rd4, %rd2, %rd15;
	shl.b32 	%r127, %r15, 2;
	add.s32 	%r38, %r17, %r127;
	shl.b32 	%r128, %r26, 6;
	add.s32 	%r129, %r128, %r16;
	mul.wide.u32 	%rd16, %r129, 4;
	add.s64 	%rd5, %rd2, %rd16;
	shl.b32 	%r39, %r18, 2;
	add.s32 	%r40, %r38, %r39;
	add.s32 	%r41, %r26, %r18;
	shl.b32 	%r130, %r41, 6;
	add.s32 	%r131, %r130, %r16;
	mul.wide.u32 	%rd17, %r131, 4;
	add.s64 	%rd6, %rd2, %rd17;
	add.s32 	%r42, %r40, %r39;
	shl.b32 	%r132, %r1, 6;
	and.b32  	%r133, %r132, 192;
	add.s32 	%r43, %r123, %r133;
	shl.b32 	%r44, %r10, 3;
	mul.lo.s32 	%r45, %r10, 12;
	mul.wide.u32 	%rd18, %r10, 4;
	add.s64 	%rd7, %rd1, %rd18;
	mul.wide.u32 	%rd19, %r10, 8;
	add.s64 	%rd8, %rd1, %rd19;
	mul.wide.u32 	%rd20, %r10, 12;
	add.s64 	%rd9, %rd1, %rd20;
	shr.u32 	%r46, %r10, 2;
	shl.b32 	%r185, %r19, 2;
$L__BB469_7:
	setp.gt.u32 	%p6, %r1, 63;
	@%p6 bra 	$L__BB469_15;
	setp.eq.s32 	%p7, %r27, 3;
	mul.lo.s32 	%r48, %r250, %r91;
	mov.u32 	%r251, %r1;
	@%p7 bra 	$L__BB469_12;
	setp.eq.s32 	%p8, %r27, 0;
	add.s32 	%r134, %r48, %r14;
	add.s32 	%r135, %r134, %r1;
	mul.wide.s32 	%rd21, %r135, 4;
	add.s64 	%rd10, %rd1, %rd21;
	ld.global.u32 	%r136, [%rd10];
	st.shared.u32 	[%r28], %r136;
	mov.u32 	%r251, %r23;
	@%p8 bra 	$L__BB469_12;
	setp.eq.s32 	%p9, %r27, 1;
	cvt.u64.u32 	%rd22, %r29;
	add.s64 	%rd11, %rd10, %rd22;
	ld.global.u32 	%r137, [%rd11];
	st.shared.u32 	[%r30], %r137;
	mov.u32 	%r251, %r31;
	@%p9 bra 	$L__BB469_12;
	cvt.u64.u32 	%rd23, %r29;
	add.s64 	%rd24, %rd11, %rd23;
	ld.global.u32 	%r138, [%rd24];
	st.shared.u32 	[%r32], %r138;
	mov.u32 	%r251, %r33;
$L__BB469_12:
	setp.lt.u32 	%p10, %r24, 3;
	@%p10 bra 	$L__BB469_15;
	shl.b32 	%r139, %r251, 2;
	mov.u32 	%r140, _ZZ9cuda_gemmIiLi256ELi4ELi1ELi64ELi64ELi64ELi32ELi0ELi1EEviiiPT_S1_S1_iiE3Ash;
	add.s32 	%r254, %r140, %r139;
	add.s32 	%r141, %r14, %r251;
	add.s32 	%r253, %r141, %r48;
$L__BB469_14:
	mul.wide.s32 	%rd25, %r253, 4;
	add.s64 	%rd26, %rd7, %rd25;
	add.s64 	%rd27, %rd8, %rd25;
	add.s64 	%rd28, %rd9, %rd25;
	add.s64 	%rd29, %rd1, %rd25;
	ld.global.u32 	%r142, [%rd29];
	st.shared.u32 	[%r254], %r142;
	ld.global.u32 	%r143, [%rd26];
	add.s32 	%r144, %r254, %r29;
	st.shared.u32 	[%r144], %r143;
	ld.global.u32 	%r145, [%rd27];
	add.s32 	%r146, %r254, %r44;
	st.shared.u32 	[%r146], %r145;
	ld.global.u32 	%r147, [%rd28];
	add.s32 	%r148, %r254, %r45;
	st.shared.u32 	[%r148], %r147;
	add.s32 	%r251, %r251, %r29;
	shl.b32 	%r149, %r10, 4;
	add.s32 	%r254, %r254, %r149;
	add.s32 	%r253, %r253, %r29;
	setp.lt.u32 	%p11, %r251, 64;
	@%p11 bra 	$L__BB469_14;
$L__BB469_15:
	setp.gt.u32 	%p12, %r1, 31;
	@%p12 bra 	$L__BB469_22;
	setp.eq.s32 	%p13, %r34, 0;
	mov.u32 	%r252, %r1;
	@%p13 bra 	$L__BB469_20;
	setp.eq.s32 	%p14, %r34, 1;
	mov.b32 	%r150, 0;
	st.shared.u32 	[%r35], %r150;
	mov.u32 	%r252, %r23;
	@%p14 bra 	$L__BB469_20;
	setp.eq.s32 	%p15, %r34, 2;
	mov.b32 	%r151, 0;
	st.shared.u32 	[%r36], %r151;
	mov.u32 	%r252, %r31;
	@%p15 bra 	$L__BB469_20;
	mov.b32 	%r152, 0;
	st.shared.u32 	[%r37], %r152;
	mov.u32 	%r252, %r33;
$L__BB469_20:
	setp.lt.u32 	%p16, %r25, 3;
	@%p16 bra 	$L__BB469_22;
$L__BB469_21:
	shl.b32 	%r153, %r252, 2;
	mov.u32 	%r154, _ZZ9cuda_gemmIiLi256ELi4ELi1ELi64ELi64ELi64ELi32ELi0ELi1EEviiiPT_S1_S1_iiE3Csh;
	add.s32 	%r155, %r154, %r153;
	mov.b32 	%r156, 0;
	st.shared.u32 	[%r155], %r156;
	add.s32 	%r157, %r155, %r29;
	st.shared.u32 	[%r157], %r156;
	add.s32 	%r158, %r157, %r29;
	st.shared.u32 	[%r158], %r156;
	add.s32 	%r159, %r158, %r29;
	st.shared.u32 	[%r159], %r156;
	add.s32 	%r252, %r29, %r252;
	setp.lt.u32 	%p17, %r252, 32;
	@%p17 bra 	$L__BB469_21;
$L__BB469_22:
	setp.eq.s16 	%p18, %rs1, 2;
	mov.u32 	%r257, %r15;
	@%p18 bra 	$L__BB469_26;
	setp.eq.s16 	%p19, %rs1, 3;
	ld.global.u32 	%r160, [%rd4];
	st.shared.u32 	[%r38], %r160;
	mov.u32 	%r257, %r26;
	@%p19 bra 	$L__BB469_26;
	setp.eq.s16 	%p20, %rs1, 0;
	ld.global.u32 	%r161, [%rd5];
	st.shared.u32 	[%r40], %r161;
	mov.u32 	%r257, %r41;
	@%p20 bra 	$L__BB469_26;
	add.s32 	%r257, %r41, %r18;
	ld.global.u32 	%r162, [%rd6];
	st.shared.u32 	[%r42], %r162;
$L__BB469_26:
	shl.b32 	%r163, %r257, 6;
	add.s32 	%r164, %r163, %r16;
	mul.wide.s32 	%rd30, %r164, 4;
	add.s64 	%rd31, %rd2, %rd30;
	ld.global.u32 	%r165, [%rd31];
	shl.b32 	%r166, %r257, 2;
	add.s32 	%r167, %r17, %r166;
	st.shared.u32 	[%r167], %r165;
	add.s32 	%r168, %r257, %r18;
	shl.b32 	%r169, %r168, 6;
	add.s32 	%r170, %r169, %r16;
	mul.wide.s32 	%rd32, %r170, 4;
	add.s64 	%rd33, %rd2, %rd32;
	ld.global.u32 	%r171, [%rd33];
	add.s32 	%r172, %r167, %r39;
	st.shared.u32 	[%r172], %r171;
	add.s32 	%r173, %r168, %r18;
	shl.b32 	%r174, %r173, 6;
	add.s32 	%r175, %r174, %r16;
	mul.wide.s32 	%rd34, %r175, 4;
	add.s64 	%rd35, %rd2, %rd34;
	ld.global.u32 	%r176, [%rd35];
	add.s32 	%r177, %r172, %r39;
	st.shared.u32 	[%r177], %r176;
	add.s32 	%r178, %r173, %r18;
	shl.b32 	%r179, %r178, 6;
	add.s32 	%r180, %r179, %r16;
	mul.wide.s32 	%rd36, %r180, 4;
	add.s64 	%rd37, %rd2, %rd36;
	ld.global.u32 	%r181, [%rd37];
	add.s32 	%r182, %r177, %r39;
	st.shared.u32 	[%r182], %r181;
	add.s32 	%r257, %r39, %r257;
	setp.lt.u32 	%p21, %r257, 64;
	@%p21 bra 	$L__BB469_26;
	setp.gt.u32 	%p22, %r1, 127;
	bar.sync 	0;
	@%p22 bra 	$L__BB469_32;
	shr.u32 	%r259, %r1, 2;
	ld.shared.v4.u32 	{%r81, %r80, %r79, %r78}, [%r43];
	ld.shared.v4.u32 	{%r77, %r76, %r75, %r74}, [%r43+16];
	ld.shared.v4.u32 	{%r73, %r72, %r71, %r70}, [%r43+32];
	ld.shared.v4.u32 	{%r69, %r68, %r67, %r66}, [%r43+48];
$L__BB469_29:
	setp.ne.s32 	%p23, %r20, 0;
	mov.u32 	%r183, _ZZ9cuda_gemmIiLi256ELi4ELi1ELi64ELi64ELi64ELi32ELi0ELi1EEviiiPT_S1_S1_iiE11kron_fac_sh;
	mad.lo.s32 	%r184, %r259, 260, %r183;
	add.s32 	%r186, %r184, %r185;
	ld.shared.u32 	%r187, [%r186];
	mul.lo.s32 	%r188, %r187, %r81;
	ld.shared.u32 	%r189, [%r186+4];
	mad.lo.s32 	%r190, %r189, %r80, %r188;
	ld.shared.u32 	%r191, [%r186+8];
	mad.lo.s32 	%r192, %r191, %r79, %r190;
	ld.shared.u32 	%r193, [%r186+12];
	mad.lo.s32 	%r194, %r193, %r78, %r192;
	ld.shared.u32 	%r195, [%r186+16];
	mad.lo.s32 	%r196, %r195, %r77, %r194;
	ld.shared.u32 	%r197, [%r186+20];
	mad.lo.s32 	%r198, %r197, %r76, %r196;
	ld.shared.u32 	%r199, [%r186+24];
	mad.lo.s32 	%r200, %r199, %r75, %r198;
	ld.shared.u32 	%r201, [%r186+28];
	mad.lo.s32 	%r202, %r201, %r74, %r200;
	ld.shared.u32 	%r203, [%r186+32];
	mad.lo.s32 	%r204, %r203, %r73, %r202;
	ld.shared.u32 	%r205, [%r186+36];
	mad.lo.s32 	%r206, %r205, %r72, %r204;
	ld.shared.u32 	%r207, [%r186+40];
	mad.lo.s32 	%r208, %r207, %r71, %r206;
	ld.shared.u32 	%r209, [%r186+44];
	mad.lo.s32 	%r210, %r209, %r70, %r208;
	ld.shared.u32 	%r211, [%r186+48];
	mad.lo.s32 	%r212, %r211, %r69, %r210;
	ld.shared.u32 	%r213, [%r186+52];
	mad.lo.s32 	%r214, %r213, %r68, %r212;
	ld.shared.u32 	%r215, [%r186+56];
	mad.lo.s32 	%r216, %r215, %r67, %r214;
	ld.shared.u32 	%r217, [%r186+60];
	mad.lo.s32 	%r218, %r217, %r66, %r216;
	shfl.sync.down.b32	%r219|%p24, %r218, 2, 7199, -1;
	add.s32 	%r220, %r219, %r218;
	shfl.sync.down.b32	%r221|%p25, %r220, 1, 7199, -1;
	add.s32 	%r83, %r221, %r220;
	@%p23 bra 	$L__BB469_31;
	shl.b32 	%r222, %r259, 2;
	mov.u32 	%r223, _ZZ9cuda_gemmIiLi256ELi4ELi1ELi64ELi64ELi64ELi32ELi0ELi1EEviiiPT_S1_S1_iiE3Csh;
	add.s32 	%r224, %r223, %r222;
	st.shared.u32 	[%r224], %r83;
$L__BB469_31:
	add.s32 	%r259, %r259, %r46;
	setp.lt.u32 	%p26, %r259, 32;
	@%p26 bra 	$L__BB469_29;
$L__BB469_32:
	bar.sync 	0;
	@%p12 bra 	$L__BB469_39;
	setp.eq.s32 	%p28, %r34, 0;
	mad.lo.s32 	%r85, %r250, %r90, %r22;
	mov.u32 	%r260, %r1;
	@%p28 bra 	$L__BB469_37;
	setp.eq.s32 	%p29, %r34, 1;
	mad.lo.s32 	%r225, %r1, %r21, %r85;
	ld.shared.u32 	%r226, [%r35];
	mul.wide.s32 	%rd38, %r225, 4;
	add.s64 	%rd39, %rd3, %rd38;
	st.global.u32 	[%rd39], %r226;
	mov.u32 	%r260, %r23;
	@%p29 bra 	$L__BB469_37;
	setp.eq.s32 	%p30, %r34, 2;
	mad.lo.s32 	%r227, %r23, %r21, %r85;
	ld.shared.u32 	%r228, [%r36];
	mul.wide.s32 	%rd40, %r227, 4;
	add.s64 	%rd41, %rd3, %rd40;
	st.global.u32 	[%rd41], %r228;
	mov.u32 	%r260, %r31;
	@%p30 bra 	$L__BB469_37;
	mad.lo.s32 	%r229, %r31, %r21, %r85;
	ld.shared.u32 	%r230, [%r37];
	mul.wide.s32 	%rd42, %r229, 4;
	add.s64 	%rd43, %rd3, %rd42;
	st.global.u32 	[%rd43], %r230;
	mov.u32 	%r260, %r33;
$L__BB469_37:
	setp.lt.u32 	%p31, %r25, 3;
	@%p31 bra 	$L__BB469_39;
$L__BB469_38:
	mad.lo.s32 	%r231, %r260, %r21, %r85;
	shl.b32 	%r232, %r260, 2;
	mov.u32 	%r233, _ZZ9cuda_gemmIiLi256ELi4ELi1ELi64ELi64ELi64ELi32ELi0ELi1EEviiiPT_S1_S1_iiE3Csh;
	add.s32 	%r234, %r233, %r232;
	ld.shared.u32 	%r235, [%r234];
	mul.wide.s32 	%rd44, %r231, 4;
	add.s64 	%rd45, %rd3, %rd44;
	st.global.u32 	[%rd45], %r235;
	add.s32 	%r236, %r260, %r10;
	mad.lo.s32 	%r237, %r236, %r21, %r85;
	add.s32 	%r238, %r234, %r29;
	ld.shared.u32 	%r239, [%r238];
	mul.wide.s32 	%rd46, %r237, 4;
	add.s64 	%rd47, %rd3, %rd46;
	st.global.u32 	[%rd47], %r239;
	add.s32 	%r240, %r236, %r10;
	mad.lo.s32 	%r241, %r240, %r21, %r85;
	add.s32 	%r242, %r238, %r29;
	ld.shared.u32 	%r243, [%r242];
	mul.wide.s32 	%rd48, %r241, 4;
	add.s64 	%rd49, %rd3, %rd48;
	st.global.u32 	[%rd49], %r243;
	add.s32 	%r244, %r240, %r10;
	mad.lo.s32 	%r245, %r244, %r21, %r85;
	add.s32 	%r246, %r242, %r29;
	ld.shared.u32 	%r247, [%r246];
	mul.wide.s32 	%rd50, %r245, 4;
	add.s64 	%rd51, %rd3, %rd50;
	st.global.u32 	[%rd51], %r247;
	add.s32 	%r260, %r244, %r10;
	setp.lt.u32 	%p32, %r260, 32;
	@%p32 bra 	$L__BB469_38;
$L__BB469_39:
	add.s32 	%r250, %r250, %r12;
	setp.lt.u32 	%p33, %r250, %r13;
	@%p33 bra 	$L__BB469_7;
$L__BB469_40:
	ret;

}
	// .globl	_Z9cuda_gemmIiLi256ELi4ELi1ELi64ELi64ELi64ELi32ELi1ELi0EEviiiPT_S1_S1_ii
.visible .entry _Z9cuda_gemmIiLi256ELi4ELi1ELi64ELi64ELi64ELi32ELi1ELi0EEviiiPT_S1_S1_ii(
	.param .u32 _Z9cuda_gemmIiLi256ELi4ELi1ELi64ELi64ELi64ELi32ELi1ELi0EEviiiPT_S1_S1_ii_param_0,
	.param .u32 _Z9cuda_gemmIiLi256ELi4ELi1ELi64ELi64ELi64ELi32ELi1ELi0EEviiiPT_S1_S1_ii_param_1,
	.param .u32 _Z9cuda_gemmIiLi256ELi4ELi1ELi64ELi64ELi64ELi32ELi1ELi0EEviiiPT_S1_S1_ii_param_2,
	.param .u64 .ptr .align 1 _Z9cuda_gemmIiLi256ELi4ELi1ELi64ELi64ELi64ELi32ELi1ELi0EEviiiPT_S1_S1_ii_param_3,
	.param .u64 .ptr .align 1 _Z9cuda_gemmIiLi256ELi4ELi1ELi64ELi64ELi64ELi32ELi1ELi0EEviiiPT_S1_S1_ii_param_4,
	.param .u64 .ptr .align 1 _Z9cuda_gemmIiLi256ELi4ELi1ELi64ELi64ELi64ELi32ELi1ELi0EEviiiPT_S1_S1_ii_param_5,
	.param .u32 _Z9cuda_gemmIiLi256ELi4ELi1ELi64ELi64ELi64ELi32ELi1ELi0EEviiiPT_S1_S1_ii_param_6,
	.param .u32 _Z9cuda_gemmIiLi256ELi4ELi1ELi64ELi64ELi64ELi32ELi1ELi0EEviiiPT_S1_S1_ii_param_7
)
.maxntid 256
{
	.reg .pred 	%p<153>;
	.reg .b32 	%r<1148>;
	.reg .b64 	%rd<36>;
	// demoted variable
	.shared .align 128 .b8 _ZZ9cuda_gemmIiLi256ELi4ELi1ELi64ELi64ELi64ELi32ELi1ELi0EEviiiPT_S1_S1_iiE11kron_fac_sh[8320];
	// demoted variable
	.shared .align 128 .b8 _ZZ9cuda_gemmIiLi256ELi4ELi1ELi64ELi64ELi64ELi32ELi1ELi0EEviiiPT_S1_S1_iiE3Ash[256];
	// demoted variable
	.shared .align 128 .b8 _ZZ9cuda_gemmIiLi256ELi4ELi1ELi64ELi64ELi64ELi32ELi1ELi0EEviiiPT_S1_S1_iiE3Csh[128];
	ld.param.u64 	%rd8, [_Z9cuda_gemmIiLi256ELi4ELi1ELi64ELi64ELi64ELi32ELi1ELi0EEviiiPT_S1_S1_ii_param_3];
	ld.param.u64 	%rd9, [_Z9cuda_gemmIiLi256ELi4ELi1ELi64ELi64ELi64ELi32ELi1ELi0EEviiiPT_S1_S1_ii_param_5];
	ld.param.u32 	%r365, [_Z9cuda_gemmIiLi256ELi4ELi1ELi64ELi64ELi64ELi32ELi1ELi0EEviiiPT_S1_S1_ii_param_6];
	ld.param.u32 	%r366, [_Z9cuda_gemmIiLi256ELi4ELi1ELi64ELi64ELi64ELi32ELi1ELi0EEviiiPT_S1_S1_ii_param_7];
	cvta.to.global.u64 	%rd1, %rd8;
	cvta.to.global.u64 	%rd2, %rd9;
	mov.u32 	%r1, %tid.x;
	and.b32  	%r2, %r1, 31;
	setp.lt.s32 	%p1, %r366, 16;
	shr.u32 	%r3, %r366, 4;
	selp.b32 	%r4, 1, %r3, %p1;
	div.s32 	%r5, 64, %r366;
	mul.lo.s32 	%r367, %r5, %r4;
	min.s32 	%r6, %r367, 256;
	div.u32 	%r8, %r1, %r6;
	mul.lo.s32 	%r368, %r8, %r6;
	sub.s32 	%r369, %r1, %r368;
	div.u32 	%r7, %r369, %r4;
	mov.u32 	%r9, %ntid.x;
	div.u32 	%r10, %r9, %r6;
	mov.u32 	%r970, %ctaid.y;
	mov.u32 	%r370, %nctaid.y;
	shl.b32 	%r371, %r370, 2;
	setp.ge.u32 	%p2, %r970, %r371;
	@%p2 bra 	$L__BB470_168;
	shr.u32 	%r12, %r9, 5;
	and.b32  	%r373, %r7, 15;
	rem.u32 	%r374, %r1, %r4;
	shl.b32 	%r13, %r374, 4;
	min.s32 	%r14, %r365, 32;
	min.u32 	%r375, %r366, 16;
	or.b32  	%r15, %r373, %r13;
	shl.b32 	%r376, %r4, 8;
	sub.s32 	%r16, 8223, %r376;
	add.s32 	%r17, %r1, %r9;
	max.u32 	%r377, %r17, 64;
	setp.lt.u32 	%p3, %r17, 64;
	selp.u32 	%r378, 1, 0, %p3;
	add.s32 	%r379, %r17, %r378;
	sub.s32 	%r380, %r377, %r379;
	div.u32 	%r381, %r380, %r9;
	add.s32 	%r18, %r381, %r378;
	max.u32 	%r382, %r17, 32;
	setp.lt.u32 	%p4, %r17, 32;
	selp.u32 	%r383, 1, 0, %p4;
	add.s32 	%r384, %r17, %r383;
	sub.s32 	%r385, %r382, %r384;
	div.u32 	%r386, %r385, %r9;
	add.s32 	%r19, %r386, %r383;
	add.s32 	%r387, %r19, 1;
	shl.b32 	%r20, %r9, 2;
	add.s32 	%r21, %r17, %r9;
	add.s32 	%r22, %r21, %r9;
	and.b32  	%r23, %r387, 3;
	setp.gt.u32 	%p5, %r366, %r373;
	selp.b32 	%r388, 0, %r375, %p5;
	sub.s32 	%r24, %r15, %r388;
	add.s32 	%r389, %r373, 1;
	setp.lt.u32 	%p6, %r389, %r375;
	selp.b32 	%r390, 0, %r375, %p6;
	sub.s32 	%r25, %r15, %r390;
	add.s32 	%r391, %r373, 2;
	setp.lt.u32 	%p7, %r391, %r375;
	selp.b32 	%r392, 0, %r375, %p7;
	sub.s32 	%r26, %r15, %r392;
	add.s32 	%r393, %r373, 3;
	setp.lt.u32 	%p8, %r393, %r375;
	selp.b32 	%r394, 0, %r375, %p8;
	sub.s32 	%r27, %r15, %r394;
	add.s32 	%r395, %r373, 4;
	setp.lt.u32 	%p9, %r395, %r375;
	selp.b32 	%r396, 0, %r375, %p9;
	sub.s32 	%r28, %r15, %r396;
	add.s32 	%r397, %r373, 5;
	setp.lt.u32 	%p10, %r397, %r375;
	selp.b32 	%r398, 0, %r375, %p10;
	sub.s32 	%r29, %r15, %r398;
	add.s32 	%r399, %r373, 6;
	setp.lt.u32 	%p11, %r399, %r375;
	selp.b32 	%r400, 0, %r375, %p11;
	sub.s32 	%r30, %r15, %r400;
	add.s32 	%r401, %r373, 7;
	setp.lt.u32 	%p12, %r401, %r375;
	selp.b32 	%r402, 0, %r375, %p12;
	sub.s32 	%r31, %r15, %r402;
	add.s32 	%r403, %r373, 8;
	setp.lt.u32 	%p13, %r403, %r375;
	selp.b32 	%r404, 0, %r375, %p13;
	sub.s32 	%r32, %r15, %r404;
	add.s32 	%r405, %r373, 9;
	setp.lt.u32 	%p14, %r405, %r375;
	selp.b32 	%r406, 0, %r375, %p14;
	sub.s32 	%r33, %r15, %r406;
	add.s32 	%r407, %r373, 10;
	setp.lt.u32 	%p15, %r407, %r375;
	selp.b32 	%r408, 0, %r375, %p15;
	sub.s32 	%r34, %r15, %r408;
	add.s32 	%r409, %r373, 11;
	setp.lt.u32 	%p16, %r409, %r375;
	selp.b32 	%r410, 0, %r375, %p16;
	sub.s32 	%r35, %r15, %r410;
	add.s32 	%r411, %r373, 12;
	setp.lt.u32 	%p17, %r411, %r375;
	selp.b32 	%r412, 0, %r375, %p17;
	sub.s32 	%r36, %r15, %r412;
	add.s32 	%r413, %r373, 13;
	setp.lt.u32 	%p18, %r413, %r375;
	selp.b32 	%r414, 0, %r375, %p18;
	sub.s32 	%r37, %r15, %r414;
	add.s32 	%r415, %r373, 14;
	setp.lt.u32 	%p19, %r415, %r375;
	selp.b32 	%r416, 0, %r375, %p19;
	sub.s32 	%r38, %r15, %r416;
	add.s32 	%r417, %r373, 15;
	setp.lt.u32 	%p20, %r417, %r375;
	selp.b32 	%r418, 0, %r375, %p20;
	sub.s32 	%r39, %r15, %r418;
	cvt.u64.u32 	%rd11, %r20;
$L__BB470_2:
	setp.gt.u32 	%p21, %r1, 63;
	@%p21 bra 	$L__BB470_10;
	and.b32  	%r419, %r18, 3;
	setp.eq.s32 	%p22, %r419, 3;
	shl.b32 	%r57, %r970, 6;
	mov.u32 	%r971, %r1;
	@%p22 bra 	$L__BB470_7;
	and.b32  	%r420, %r18, 3;
	setp.eq.s32 	%p23, %r420, 0;
	add.s32 	%r421, %r57, %r1;
	mul.wide.s32 	%rd10, %r421, 4;
	add.s64 	%rd3, %rd1, %rd10;
	ld.global.u32 	%r422, [%rd3];
	shl.b32 	%r423, %r1, 2;
	mov.u32 	%r424, _ZZ9cuda_gemmIiLi256ELi4ELi1ELi64ELi64ELi64ELi32ELi1ELi0EEviiiPT_S1_S1_iiE3Ash;
	add.s32 	%r425, %r424, %r423;
	st.shared.u32 	[%r425], %r422;
	mov.u32 	%r971, %r17;
	@%p23 bra 	$L__BB470_7;
	and.b32  	%r426, %r18, 3;
	setp.eq.s32 	%p24, %r426, 1;
	add.s64 	%rd4, %rd3, %rd11;
	ld.global.u32 	%r427, [%rd4];
	shl.b32 	%r428, %r1, 2;
	mov.u32 	%r429, _ZZ9cuda_gemmIiLi256ELi4ELi1ELi64ELi64ELi64ELi32ELi1ELi0EEviiiPT_S1_S1_iiE3Ash;
	add.s32 	%r430, %r429, %r428;
	add.s32 	%r431, %r430, %r20;
	st.shared.u32 	[%r431], %r427;
	mov.u32 	%r971, %r21;
	@%p24 bra 	$L__BB470_7;
	add.s64 	%rd13, %rd4, %rd11;
	ld.global.u32 	%r432, [%rd13];
	shl.b32 	%r433, %r1, 2;
	mov.u32 	%r434, _ZZ9cuda_gemmIiLi256ELi4ELi1ELi64ELi64ELi64ELi32ELi1ELi0EEviiiPT_S1_S1_iiE3Ash;
	add.s32 	%r435, %r434, %r433;
	add.s32 	%r436, %r435, %r20;
	add.s32 	%r437, %r436, %r20;
	st.shared.u32 	[%r437], %r432;
	mov.u32 	%r971, %r22;
$L__BB470_7:
	setp.lt.u32 	%p25, %r18, 3;
	@%p25 bra 	$L__BB470_10;
	shl.b32 	%r438, %r971, 2;
	mov.u32 	%r439, _ZZ9cuda_gemmIiLi256ELi4ELi1ELi64ELi64ELi64ELi32ELi1ELi0EEviiiPT_S1_S1_iiE3Ash;
	add.s32 	%r974, %r439, %r438;
	add.s32 	%r973, %r971, %r57;
$L__BB470_9:
	mul.wide.s32 	%rd14, %r973, 4;
	mov.u32 	%r440, %ntid.x;
	mul.wide.u32 	%rd15, %r440, 4;
	add.s64 	%rd16, %rd1, %rd14;
	add.s64 	%rd17, %rd16, %rd15;
	mul.wide.u32 	%rd18, %r440, 8;
	add.s64 	%rd19, %rd16, %rd18;
	mul.wide.u32 	%rd20, %r440, 12;
	add.s64 	%rd21, %rd16, %rd20;
	ld.global.u32 	%r441, [%rd16];
	st.shared.u32 	[%r974], %r441;
	ld.global.u32 	%r442, [%rd17];
	add.s32 	%r443, %r974, %r20;
	st.shared.u32 	[%r443], %r442;
	ld.global.u32 	%r444, [%rd19];
	shl.b32 	%r445, %r440, 3;
	add.s32 	%r446, %r974, %r445;
	st.shared.u32 	[%r446], %r444;
	ld.global.u32 	%r447, [%rd21];
	mad.lo.s32 	%r448, %r440, 12, %r974;
	st.shared.u32 	[%r448], %r447;
	add.s32 	%r971, %r971, %r20;
	shl.b32 	%r449, %r440, 4;
	add.s32 	%r974, %r974, %r449;
	add.s32 	%r973, %r973, %r20;
	setp.lt.u32 	%p26, %r971, 64;
	@%p26 bra 	$L__BB470_9;
$L__BB470_10:
	setp.gt.u32 	%p27, %r1, 31;
	@%p27 bra 	$L__BB470_17;
	setp.eq.s32 	%p28, %r23, 0;
	mov.u32 	%r972, %r1;
	@%p28 bra 	$L__BB470_15;
	setp.eq.s32 	%p29, %r23, 1;
	shl.b32 	%r450, %r1, 2;
	mov.u32 	%r451, _ZZ9cuda_gemmIiLi256ELi4ELi1ELi64ELi64ELi64ELi32ELi1ELi0EEviiiPT_S1_S1_iiE3Csh;
	add.s32 	%r452, %r451, %r450;
	mov.b32 	%r453, 0;
	st.shared.u32 	[%r452], %r453;
	mov.u32 	%r972, %r17;
	@%p29 bra 	$L__BB470_15;
	setp.eq.s32 	%p30, %r23, 2;
	shl.b32 	%r454, %r1, 2;
	mov.u32 	%r455, _ZZ9cuda_gemmIiLi256ELi4ELi1ELi64ELi64ELi64ELi32ELi1ELi0EEviiiPT_S1_S1_iiE3Csh;
	add.s32 	%r456, %r455, %r454;
	add.s32 	%r457, %r456, %r20;
	mov.b32 	%r458, 0;
	st.shared.u32 	[%r457], %r458;
	mov.u32 	%r972, %r21;
	@%p30 bra 	$L__BB470_15;
	shl.b32 	%r459, %r1, 2;
	mov.u32 	%r460, _ZZ9cuda_gemmIiLi256ELi4ELi1ELi64ELi64ELi64ELi32ELi1ELi0EEviiiPT_S1_S1_iiE3Csh;
	add.s32 	%r461, %r460, %r459;
	add.s32 	%r462, %r461, %r20;
	add.s32 	%r463, %r462, %r20;
	mov.b32 	%r464, 0;
	st.shared.u32 	[%r463], %r464;
	mov.u32 	%r972, %r22;
$L__BB470_15:
	setp.lt.u32 	%p31, %r19, 3;
	@%p31 bra 	$L__BB470_17;
$L__BB470_16:
	shl.b32 	%r465, %r972, 2;
	mov.u32 	%r466, _ZZ9cuda_gemmIiLi256ELi4ELi1ELi64ELi64ELi64ELi32ELi1ELi0EEviiiPT_S1_S1_iiE3Csh;
	add.s32 	%r467, %r466, %r465;
	mov.b32 	%r468, 0;
	st.shared.u32 	[%r467], %r468;
	add.s32 	%r469, %r467, %r20;
	st.shared.u32 	[%r469], %r468;
	add.s32 	%r470, %r469, %r20;
	st.shared.u32 	[%r470], %r468;
	add.s32 	%r471, %r470, %r20;
	st.shared.u32 	[%r471], %r468;
	add.s32 	%r972, %r20, %r972;
	setp.lt.u32 	%p32, %r972, 32;
	@%p32 bra 	$L__BB470_16;
$L__BB470_17:
	mov.u32 	%r472, %ctaid.x;
	shl.b32 	%r70, %r472, 5;
	shr.u32 	%r473, %r1, 5;
	setp.ge.s32 	%p33, %r473, %r366;
	@%p33 bra 	$L__BB470_20;
	shr.u32 	%r977, %r1, 5;
$L__BB470_19:
	ld.param.u64 	%rd35, [_Z9cuda_gemmIiLi256ELi4ELi1ELi64ELi64ELi64ELi32ELi1ELi0EEviiiPT_S1_S1_ii_param_4];
	add.s32 	%r474, %r70, %r2;
	mad.lo.s32 	%r475, %r977, %r365, %r474;
	cvta.to.global.u64 	%rd22, %rd35;
	mul.wide.s32 	%rd23, %r475, 4;
	add.s64 	%rd24, %rd22, %rd23;
	ld.global.u32 	%r476, [%rd24];
	mov.u32 	%r477, _ZZ9cuda_gemmIiLi256ELi4ELi1ELi64ELi64ELi64ELi32ELi1ELi0EEviiiPT_S1_S1_iiE11kron_fac_sh;
	mad.lo.s32 	%r478, %r2, 260, %r477;
	shl.b32 	%r479, %r977, 2;
	add.s32 	%r480, %r478, %r479;
	st.shared.u32 	[%r480], %r476;
	add.s32 	%r977, %r977, %r12;
	setp.lt.s32 	%p34, %r977, %r366;
	@%p34 bra 	$L__BB470_19;
$L__BB470_20:
	setp.lt.s32 	%p35, %r5, 1;
	bar.sync 	0;
	@%p35 bra 	$L__BB470_160;
	add.s32 	%r481, %r7, 2;
	and.b32  	%r74, %r481, 15;
	add.s32 	%r482, %r7, 1;
	and.b32  	%r75, %r482, 15;
	setp.ne.s32 	%p36, %r4, 1;
	@%p36 bra 	$L__BB470_90;
	mov.b32 	%r994, 0;
$L__BB470_23:
	setp.lt.s32 	%p111, %r366, 1;
	add.s32 	%r93, %r994, %r7;
	mul.lo.s32 	%r94, %r93, %r366;
	add.s32 	%r95, %r94, %r13;
	@%p111 bra 	$L__BB470_25;
	add.s32 	%r778, %r15, %r94;
	shl.b32 	%r779, %r778, 2;
	mov.u32 	%r780, _ZZ9cuda_gemmIiLi256ELi4ELi1ELi64ELi64ELi64ELi32ELi1ELi0EEviiiPT_S1_S1_iiE3Ash;
	add.s32 	%r781, %r780, %r779;
	ld.shared.u32 	%r1145, [%r781];
$L__BB470_25:
	setp.lt.s32 	%p112, %r366, 2;
	@%p112 bra 	$L__BB470_27;
	add.s32 	%r782, %r95, %r75;
	shl.b32 	%r783, %r782, 2;
	mov.u32 	%r784, _ZZ9cuda_gemmIiLi256ELi4ELi1ELi64ELi64ELi64ELi32ELi1ELi0EEviiiPT_S1_S1_iiE3Ash;
	add.s32 	%r785, %r784, %r783;
	ld.shared.u32 	%r1144, [%r785];
$L__BB470_27:
	setp.lt.s32 	%p113, %r366, 3;
	@%p113 bra 	$L__BB470_29;
	add.s32 	%r786, %r95, %r74;
	shl.b32 	%r787, %r786, 2;
	mov.u32 	%r788, _ZZ9cuda_gemmIiLi256ELi4ELi1ELi64ELi64ELi64ELi32ELi1ELi0EEviiiPT_S1_S1_iiE3Ash;
	add.s32 	%r789, %r788, %r787;
	ld.shared.u32 	%r1143, [%r789];
$L__BB470_29:
	setp.lt.s32 	%p114, %r366, 4;
	@%p114 bra 	$L__BB470_31;
	add.s32 	%r790, %r7, 3;
	and.b32  	%r791, %r790, 15;
	add.s32 	%r792, %r95, %r791;
	shl.b32 	%r793, %r792, 2;
	mov.u32 	%r794, _ZZ9cuda_gemmIiLi256ELi4ELi1ELi64ELi64ELi64ELi32ELi1ELi0EEviiiPT_S1_S1_iiE3Ash;
	add.s32 	%r795, %r794, %r793;
	ld.shared.u32 	%r1142, [%r795];
$L__BB470_31:
	setp.lt.s32 	%p115, %r366, 5;
	@%p115 bra 	$L__BB470_33;
	add.s32 	%r796, %r7, 4;
	and.b32  	%r797, %r796, 15;
	add.s32 	%r798, %r95, %r797;
	shl.b32 	%r799, %r798, 2;
	mov.u32 	%r800, _ZZ9cuda_gemmIiLi256ELi4ELi1ELi64ELi64ELi64ELi32ELi1ELi0EEviiiPT_S1_S1_iiE3Ash;
	add.s32 	%r801, %r800, %r799;
	ld.shared.u32 	%r1141, [%r801];
$L__BB470_33:
	setp.lt.s32 	%p116, %r366, 6;
	@%p116 bra 	$L__BB470_35;
	add.s32 	%r802, %r7, 5;
	and.b32  	%r803, %r802, 15;
	add.s32 	%r804, %r95, %r803;
	shl.b32 	%r805, %r804, 2;
	mov.u32 	%r806, _ZZ9cuda_gemmIiLi256ELi4ELi1ELi64ELi64ELi64ELi32ELi1ELi0EEviiiPT_S1_S1_iiE3Ash;
	add.s32 	%r807, %r806, %r805;
	ld.shared.u32 	%r1140, [%r807];
$L__BB470_35:
	setp.lt.s32 	%p117, %r366, 7;
	@%p117 bra 	$L__BB470_37;
	add.s32 	%r808, %r7, 6;
	and.b32  	%r809, %r808, 15;
	add.s32 	%r810, %r95, %r809;
	shl.b32 	%r811, %r810, 2;
	mov.u32 	%r812, _ZZ9cuda_gemmIiLi256ELi4ELi1ELi64ELi64ELi64ELi32ELi1ELi0EEviiiPT_S1_S1_iiE3Ash;
	add.s32 	%r813, %r812, %r811;
	ld.shared.u32 	%r1139, [%r813];
$L__BB470_37:
	setp.lt.s32 	%p118, %r366, 8;
	@%p118 bra 	$L__BB470_39;
	add.s32 	%r814, %r7, 7;
	and.b32  	%r815, %r814, 15;
	add.s32 	%r816, %r95, %r815;
	shl.b32 	%r817, %r816, 2;
	mov.u32 	%r818, _ZZ9cuda_gemmIiLi256ELi4ELi1ELi64ELi64ELi64ELi32ELi1ELi0EEviiiPT_S1_S1_iiE3Ash;
	add.s32 	%r819, %r818, %r817;
	ld.shared.u32 	%r1138, [%r819];
$L__BB470_39:
	setp.lt.s32 	%p119, %r366, 9;
	@%p119 bra 	$L__BB470_41;
	and.b32  	%r820, %r7, 15;
	xor.b32  	%r821, %r820, 8;
	add.s32 	%r822, %r95, %r821;
	shl.b32 	%r823, %r822, 2;
	mov.u32 	%r824, _ZZ9cuda_gemmIiLi256ELi4ELi1ELi64ELi64ELi64ELi32ELi1ELi0EEviiiPT_S1_S1_iiE3Ash;
	add.s32 	%r825, %r824, %r823;
	ld.shared.u32 	%r1137, [%r825];
$L__BB470_41:
	setp.lt.s32 	%p120, %r366, 10;
	@%p120 bra 	$L__BB470_43;
	add.s32 	%r826, %r7, 9;
	and.b32  	%r827, %r826, 15;
	add.s32 	%r828, %r95, %r827;
	shl.b32 	%r829, %r828, 2;
	mov.u32 	%r830, _ZZ9cuda_gemmIiLi256ELi4ELi1ELi64ELi64ELi64ELi32ELi1ELi0EEviiiPT_S1_S1_iiE3Ash;
	add.s32 	%r831, %r830, %r829;
	ld.shared.u32 	%r1136, [%r831];
$L__BB470_43:
	setp.lt.s32 	%p121, %r366, 11;
	@%p121 bra 	$L__BB470_45;
	add.s32 	%r832, %r7, 10;
	and.b32  	%r833, %r832, 15;
	add.s32 	%r834, %r95, %r833;
	shl.b32 	%r835, %r834, 2;
	mov.u32 	%r836, _ZZ9cuda_gemmIiLi256ELi4ELi1ELi64ELi64ELi64ELi32ELi1ELi0EEviiiPT_S1_S1_iiE3Ash;
	add.s32 	%r837, %r836, %r835;
	ld.shared.u32 	%r1135, [%r837];
$L__BB470_45:
	setp.lt.s32 	%p122, %r366, 12;
	@%p122 bra 	$L__BB470_47;
	add.s32 	%r838, %r7, 11;
	and.b32  	%r839, %r838, 15;
	add.s32 	%r840, %r95, %r839;
	shl.b32 	%r841, %r840, 2;
	mov.u32 	%r842, _ZZ9cuda_gemmIiLi256ELi4ELi1ELi64ELi64ELi64ELi32ELi1ELi0EEviiiPT_S1_S1_iiE3Ash;
	add.s32 	%r843, %r842, %r841;
	ld.shared.u32 	%r1134, [%r843];
$L__BB470_47:
	setp.lt.s32 	%p123, %r366, 13;
	@%p123 bra 	$L__BB470_49;
	add.s32 	%r844, %r7, 12;
	and.b32  	%r845, %r844, 15;
	add.s32 	%r846, %r95, %r845;
	shl.b32 	%r847, %r846, 2;
	mov.u32 	%r848, _ZZ9cuda_gemmIiLi256ELi4ELi1ELi64ELi64ELi64ELi32ELi1ELi0EEviiiPT_S1_S1_iiE3Ash;
	add.s32 	%r849, %r848, %r847;
	ld.shared.u32 	%r1133, [%r849];
$L__BB470_49:
	setp.lt.s32 	%p124, %r366, 14;
	@%p124 bra 	$L__BB470_51;
	add.s32 	%r850, %r7, 13;
	and.b32  	%r851, %r850, 15;
	add.s32 	%r852, %r95, %r851;
	shl.b32 	%r853, %r852, 2;
	mov.u32 	%r854, _ZZ9cuda_gemmIiLi256ELi4ELi1ELi64ELi64ELi64ELi32ELi1ELi0EEviiiPT_S1_S1_iiE3Ash;
	add.s32 	%r855, %r854, %r853;
	ld.shared.u32 	%r1132, [%r855];
$L__BB470_51:
	setp.lt.s32 	%p125, %r366, 15;
	@%p125 bra 	$L__BB470_53;
	add.s32 	%r856, %r7, 14;
	and.b32  	%r857, %r856, 15;
	add.s32 	%r858, %r95, %r857;
	shl.b32 	%r859, %r858, 2;
	mov.u32 	%r860, _ZZ9cuda_gemmIiLi256ELi4ELi1ELi64ELi64ELi64ELi32ELi1ELi0EEviiiPT_S1_S1_iiE3Ash;
	add.s32 	%r861, %r860, %r859;
	ld.shared.u32 	%r1131, [%r861];
$L__BB470_53:
	setp.lt.s32 	%p126, %r366, 16;
	@%p126 bra 	$L__BB470_55;
	add.s32 	%r862, %r7, -1;
	and.b32  	%r863, %r862, 15;
	add.s32 	%r864, %r95, %r863;
	shl.b32 	%r865, %r864, 2;
	mov.u32 	%r866, _ZZ9cuda_gemmIiLi256ELi4ELi1ELi64ELi64ELi64ELi32ELi1ELi0EEviiiPT_S1_S1_iiE3Ash;
	add.s32 	%r867, %r866, %r865;
	ld.shared.u32 	%r1130, [%r867];
$L__BB470_55:
	setp.ge.s32 	%p127, %r8, %r14;
	mov.u32 	%r1011, %r8;
	@%p127 bra 	$L__BB470_56;
	bra.uni 	$L__BB470_57;
$L__BB470_56:
	add.s32 	%r994, %r994, %r6;
	setp.lt.s32 	%p145, %r994, %r5;
	@%p145 bra 	$L__BB470_23;
	bra.uni 	$L__BB470_160;
$L__BB470_57:
	mov.u32 	%r869, _ZZ9cuda_gemmIiLi256ELi4ELi1ELi64ELi64ELi64ELi32ELi1ELi0EEviiiPT_S1_S1_iiE11kron_fac_sh;
	mad.lo.s32 	%r130, %r1011, 260, %r869;
	mov.b32 	%r1013, 0;
	@%p111 bra 	$L__BB470_59;
	shl.b32 	%r870, %r24, 2;
	add.s32 	%r871, %r130, %r870;
	ld.shared.u32 	%r872, [%r871];
	mul.lo.s32 	%r1013, %r872, %r1145;
$L__BB470_59:
	@%p112 bra 	$L__BB470_61;
	shl.b32 	%r873, %r25, 2;
	add.s32 	%r874, %r130, %r873;
	ld.shared.u32 	%r875, [%r874+4];
	mad.lo.s32 	%r1013, %r875, %r1144, %r1013;
$L__BB470_61:
	@%p113 bra 	$L__BB470_63;
	shl.b32 	%r876, %r26, 2;
	add.s32 	%r877, %r130, %r876;
	ld.shared.u32 	%r878, [%r877+8];
	mad.lo.s32 	%r1013, %r878, %r1143, %r1013;
$L__BB470_63:
	@%p114 bra 	$L__BB470_65;
	shl.b32 	%r879, %r27, 2;
	add.s32 	%r880, %r130, %r879;
	ld.shared.u32 	%r881, [%r880+12];
	mad.lo.s32 	%r1013, %r881, %r1142, %r1013;
$L__BB470_65:
	@%p115 bra 	$L__BB470_67;
	shl.b32 	%r882, %r28, 2;
	add.s32 	%r883, %r130, %r882;
	ld.shared.u32 	%r884, [%r883+16];
	mad.lo.s32 	%r1013, %r884, %r1141, %r1013;
$L__BB470_67:
	setp.lt.s32 	%p133, %r366, 6;
	@%p133 bra 	$L__BB470_69;
	shl.b32 	%r885, %r29, 2;
	add.s32 	%r886, %r130, %r885;
	ld.shared.u32 	%r887, [%r886+20];
	mad.lo.s32 	%r1013, %r887, %r1140, %r1013;
$L__BB470_69:
	setp.lt.s32 	%p134, %r366, 7;
	@%p134 bra 	$L__BB470_71;
	shl.b32 	%r888, %r30, 2;
	add.s32 	%r889, %r130, %r888;
	ld.shared.u32 	%r890, [%r889+24];
	mad.lo.s32 	%r1013, %r890, %r1139, %r1013;
$L__BB470_71:
	setp.lt.s32 	%p135, %r366, 8;
	@%p135 bra 	$L__BB470_73;
	shl.b32 	%r891, %r31, 2;
	add.s32 	%r892, %r130, %r891;
	ld.shared.u32 	%r893, [%r892+28];
	mad.lo.s32 	%r1013, %r893, %r1138, %r1013;
$L__BB470_73:
	setp.lt.s32 	%p136, %r366, 9;
	@%p136 bra 	$L__BB470_75;
	shl.b32 	%r894, %r32, 2;
	add.s32 	%r895, %r130, %r894;
	ld.shared.u32 	%r896, [%r895+32];
	mad.lo.s32 	%r1013, %r896, %r1137, %r1013;
$L__BB470_75:
	setp.lt.s32 	%p137, %r366, 10;
	@%p137 bra 	$L__BB470_77;
	shl.b32 	%r897, %r33, 2;
	add.s32 	%r898, %r130, %r897;
	ld.shared.u32 	%r899, [%r898+36];
	mad.lo.s32 	%r1013, %r899, %r1136, %r1013;
$L__BB470_77:
	setp.lt.s32 	%p138, %r366, 11;
	@%p138 bra 	$L__BB470_79;
	shl.b32 	%r900, %r34, 2;
	add.s32 	%r901, %r130, %r900;
	ld.shared.u32 	%r902, [%r901+40];
	mad.lo.s32 	%r1013, %r902, %r1135, %r1013;
$L__BB470_79:
	setp.lt.s32 	%p139, %r366, 12;
	@%p139 bra 	$L__BB470_81;
	shl.b32 	%r903, %r35, 2;
	add.s32 	%r904, %r130, %r903;
	ld.shared.u32 	%r905, [%r904+44];
	mad.lo.s32 	%r1013, %r905, %r1134, %r1013;
$L__BB470_81:
	setp.lt.s32 	%p140, %r366, 13;
	@%p140 bra 	$L__BB470_83;
	shl.b32 	%r906, %r36, 2;
	add.s32 	%r907, %r130, %r906;
	ld.shared.u32 	%r908, [%r907+48];
	mad.lo.s32 	%r1013, %r908, %r1133, %r1013;
$L__BB470_83:
	setp.lt.s32 	%p141, %r366, 14;
	@%p141 bra 	$L__BB470_85;
	shl.b32 	%r909, %r37, 2;
	add.s32 	%r910, %r130, %r909;
	ld.shared.u32 	%r911, [%r910+52];
	mad.lo.s32 	%r1013, %r911, %r1132, %r1013;
$L__BB470_85:
	setp.lt.s32 	%p142, %r366, 15;
	@%p142 bra 	$L__BB470_87;
	shl.b32 	%r912, %r38, 2;
	add.s32 	%r913, %r130, %r912;
	ld.shared.u32 	%r914, [%r913+56];
	mad.lo.s32 	%r1013, %r914, %r1131, %r1013;
$L__BB470_87:
	setp.lt.s32 	%p143, %r366, 16;
	@%p143 bra 	$L__BB470_89;
	shl.b32 	%r915, %r39, 2;
	add.s32 	%r916, %r130, %r915;
	ld.shared.u32 	%r917, [%r916+60];
	mad.lo.s32 	%r1013, %r917, %r1130, %r1013;
$L__BB470_89:
	mad.lo.s32 	%r918, %r1011, %r5, %r93;
	shl.b32 	%r919, %r918, 2;
	mov.u32 	%r920, _ZZ9cuda_gemmIiLi256ELi4ELi1ELi64ELi64ELi64ELi32ELi1ELi0EEviiiPT_S1_S1_iiE3Csh;
	add.s32 	%r921, %r920, %r919;
	ld.shared.u32 	%r922, [%r921];
	add.s32 	%r923, %r922, %r1013;
	st.shared.u32 	[%r921], %r923;
	add.s32 	%r1011, %r1011, %r10;
	setp.lt.s32 	%p144, %r1011, %r14;
	@%p144 bra 	$L__BB470_57;
	bra.uni 	$L__BB470_56;
$L__BB470_90:
	setp.gt.u32 	%p37, %r366, 31;
	@%p37 bra 	$L__BB470_169;
	mov.b32 	%r1096, 0;
$L__BB470_92:
	setp.eq.s32 	%p38, %r366, 0;
	add.s32 	%r273, %r1096, %r7;
	mul.lo.s32 	%r274, %r273, %r366;
	add.s32 	%r275, %r274, %r13;
	@%p38 bra 	$L__BB470_94;
	add.s32 	%r484, %r15, %r274;
	shl.b32 	%r485, %r484, 2;
	mov.u32 	%r486, _ZZ9cuda_gemmIiLi256ELi4ELi1ELi64ELi64ELi64ELi32ELi1ELi0EEviiiPT_S1_S1_iiE3Ash;
	add.s32 	%r487, %r486, %r485;
	ld.shared.u32 	%r1145, [%r487];
$L__BB470_94:
	setp.lt.s32 	%p39, %r366, 2;
	@%p39 bra 	$L__BB470_96;
	add.s32 	%r488, %r275, %r75;
	shl.b32 	%r489, %r488, 2;
	mov.u32 	%r490, _ZZ9cuda_gemmIiLi256ELi4ELi1ELi64ELi64ELi64ELi32ELi1ELi0EEviiiPT_S1_S1_iiE3Ash;
	add.s32 	%r491, %r490, %r489;
	ld.shared.u32 	%r1144, [%r491];
$L__BB470_96:
	setp.lt.s32 	%p40, %r366, 3;
	@%p40 bra 	$L__BB470_98;
	add.s32 	%r492, %r275, %r74;
	shl.b32 	%r493, %r492, 2;
	mov.u32 	%r494, _ZZ9cuda_gemmIiLi256ELi4ELi1ELi64ELi64ELi64ELi32ELi1ELi0EEviiiPT_S1_S1_iiE3Ash;
	add.s32 	%r495, %r494, %r493;
	ld.shared.u32 	%r1143, [%r495];
$L__BB470_98:
	setp.lt.s32 	%p41, %r366, 4;
	@%p41 bra 	$L__BB470_100;
	add.s32 	%r496, %r7, 3;
	and.b32  	%r497, %r496, 15;
	add.s32 	%r498, %r275, %r497;
	shl.b32 	%r499, %r498, 2;
	mov.u32 	%r500, _ZZ9cuda_gemmIiLi256ELi4ELi1ELi64ELi64ELi64ELi32ELi1ELi0EEviiiPT_S1_S1_iiE3Ash;
	add.s32 	%r501, %r500, %r499;
	ld.shared.u32 	%r1142, [%r501];
$L__BB470_100:
	setp.lt.s32 	%p42, %r366, 5;
	@%p42 bra 	$L__BB470_102;
	add.s32 	%r502, %r7, 4;
	and.b32  	%r503, %r502, 15;
	add.s32 	%r504, %r275, %r503;
	shl.b32 	%r505, %r504, 2;
	mov.u32 	%r506, _ZZ9cuda_gemmIiLi256ELi4ELi1ELi64ELi64ELi64ELi32ELi1ELi0EEviiiPT_S1_S1_iiE3Ash;
	add.s32 	%r507, %r506, %r505;
	ld.shared.u32 	%r1141, [%r507];
$L__BB470_102:
	setp.lt.s32 	%p43, %r366, 6;
	@%p43 bra 	$L__BB470_104;
	add.s32 	%r508, %r7, 5;
	and.b32  	%r509, %r508, 15;
	add.s32 	%r510, %r275, %r509;
	shl.b32 	%r511, %r510, 2;
	mov.u32 	%r512, _ZZ9cuda_gemmIiLi256ELi4ELi1ELi64ELi64ELi64ELi32ELi1ELi0EEviiiPT_S1_S1_iiE3Ash;
	add.s32 	%r513, %r512, %r511;
	ld.shared.u32 	%r1140, [%r513];
$L__BB470_104:
	setp.lt.s32 	%p44, %r366, 7;
	@%p44 bra 	$L__BB470_106;
	add.s32 	%r514, %r7, 6;
	and.b32  	%r515, %r514, 15;
	add.s32 	%r516, %r275, %r515;
	shl.b32 	%r517, %r516, 2;
	mov.u32 	%r518, _ZZ9cuda_gemmIiLi256ELi4ELi1ELi64ELi64ELi64ELi32ELi1ELi0EEviiiPT_S1_S1_iiE3Ash;
	add.s32 	%r519, %r518, %r517;
	ld.shared.u32 	%r1139, [%r519];
$L__BB470_106:
	setp.lt.s32 	%p45, %r366, 8;
	@%p45 bra 	$L__BB470_108;
	add.s32 	%r520, %r7, 7;
	and.b32  	%r521, %r520, 15;
	add.s32 	%r522, %r275, %r521;
	shl.b32 	%r523, %r522, 2;
	mov.u32 	%r524, _ZZ9cuda_gemmIiLi256ELi4ELi1ELi64ELi64ELi64ELi32ELi1ELi0EEviiiPT_S1_S1_iiE3Ash;
	add.s32 	%r525, %r524, %r523;
	ld.shared.u32 	%r1138, [%r525];
$L__BB470_108:
	setp.lt.s32 	%p46, %r366, 9;
	@%p46 bra 	$L__BB470_110;
	and.b32  	%r526, %r7, 15;
	xor.b32  	%r527, %r526, 8;
	add.s32 	%r528, %r275, %r527;
	shl.b32 	%r529, %r528, 2;
	mov.u32 	%r530, _ZZ9cuda_gemmIiLi256ELi4ELi1ELi64ELi64ELi64ELi32ELi1ELi0EEviiiPT_S1_S1_iiE3Ash;
	add.s32 	%r531, %r530, %r529;
	ld.shared.u32 	%r1137, [%r531];
$L__BB470_110:
	setp.lt.s32 	%p47, %r366, 10;
	@%p47 bra 	$L__BB470_112;
	add.s32 	%r532, %r7, 9;
	and.b32  	%r533, %r532, 15;
	add.s32 	%r534, %r275, %r533;
	shl.b32 	%r535, %r534, 2;
	mov.u32 	%r536, _ZZ9cuda_gemmIiLi256ELi4ELi1ELi64ELi64ELi64ELi32ELi1ELi0EEviiiPT_S1_S1_iiE3Ash;
	add.s32 	%r537, %r536, %r535;
	ld.shared.u32 	%r1136, [%r537];
$L__BB470_112:
	setp.lt.s32 	%p48, %r366, 11;
	@%p48 bra 	$L__BB470_114;
	add.s32 	%r538, %r7, 10;
	and.b32  	%r539, %r538, 15;
	add.s32 	%r540, %r275, %r539;
	shl.b32 	%r541, %r540, 2;
	mov.u32 	%r542, _ZZ9cuda_gemmIiLi256ELi4ELi1ELi64ELi64ELi64ELi32ELi1ELi0EEviiiPT_S1_S1_iiE3Ash;
	add.s32 	%r543, %r542, %r541;
	ld.shared.u32 	%r1135, [%r543];
$L__BB470_114:
	setp.lt.s32 	%p49, %r366, 12;
	@%p49 bra 	$L__BB470_116;
	add.s32 	%r544, %r7, 11;
	and.b32  	%r545, %r544, 15;
	add.s32 	%r546, %r275, %r545;
	shl.b32 	%r547, %r546, 2;
	mov.u32 	%r548, _ZZ9cuda_gemmIiLi256ELi4ELi1ELi64ELi64ELi64ELi32ELi1ELi0EEviiiPT_S1_S1_iiE3Ash;
	add.s32 	%r549, %r548, %r547;
	ld.shared.u32 	%r1134, [%r549];
$L__BB470_116:
	setp.lt.s32 	%p50, %r366, 13;
	@%p50 bra 	$L__BB470_118;
	add.s32 	%r550, %r7, 12;
	and.b32  	%r551, %r550, 15;
	add.s32 	%r552, %r275, %r551;
	shl.b32 	%r553, %r552, 2;
	mov.u32 	%r554, _ZZ9cuda_gemmIiLi256ELi4ELi1ELi64ELi64ELi64ELi32ELi1ELi0EEviiiPT_S1_S1_iiE3Ash;
	add.s32 	%r555, %r554, %r553;
	ld.shared.u32 	%r1133, [%r555];
$L__BB470_118:
	setp.lt.s32 	%p51, %r366, 14;
	@%p51 bra 	$L__BB470_120;
	add.s32 	%r556, %r7, 13;
	and.b32  	%r557, %r556, 15;
	add.s32 	%r558, %r275, %r557;
	shl.b32 	%r559, %r558, 2;
	mov.u32 	%r560, _ZZ9cuda_gemmIiLi256ELi4ELi1ELi64ELi64ELi64ELi32ELi1ELi0EEviiiPT_S1_S1_iiE3Ash;
	add.s32 	%r561, %r560, %r559;
	ld.shared.u32 	%r1132, [%r561];
$L__BB470_120:
	setp.lt.s32 	%p52, %r366, 15;
	@%p52 bra 	$L__BB470_122;
	add.s32 	%r562, %r7, 14;
	and.b32  	%r563, %r562, 15;
	add.s32 	%r564, %r275, %r563;
	shl.b32 	%r565, %r564, 2;
	mov.u32 	%r566, _ZZ9cuda_gemmIiLi256ELi4ELi1ELi64ELi64ELi64ELi32ELi1ELi0EEviiiPT_S1_S1_iiE3Ash;
	add.s32 	%r567, %r566, %r565;
	ld.shared.u32 	%r1131, [%r567];
$L__BB470_122:
	setp.lt.s32 	%p53, %r366, 16;
	@%p53 bra 	$L__BB470_124;
	add.s32 	%r568, %r7, -1;
	and.b32  	%r569, %r568, 15;
	add.s32 	%r570, %r275, %r569;
	shl.b32 	%r571, %r570, 2;
	mov.u32 	%r572, _ZZ9cuda_gemmIiLi256ELi4ELi1ELi64ELi64ELi64ELi32ELi1ELi0EEviiiPT_S1_S1_iiE3Ash;
	add.s32 	%r573, %r572, %r571;
	ld.shared.u32 	%r1130, [%r573];
$L__BB470_124:
	setp.ge.s32 	%p54, %r8, %r14;
	@%p54 bra 	$L__BB470_159;
	mov.u32 	%r1113, %r8;
$L__BB470_126:
	mov.u32 	%r575, _ZZ9cuda_gemmIiLi256ELi4ELi1ELi64ELi64ELi64ELi32ELi1ELi0EEviiiPT_S1_S1_iiE11kron_fac_sh;
	mad.lo.s32 	%r309, %r1113, 260, %r575;
	mov.b32 	%r1115, 0;
	@%p38 bra 	$L__BB470_128;
	shl.b32 	%r576, %r24, 2;
	add.s32 	%r577, %r309, %r576;
	ld.shared.u32 	%r578, [%r577];
	mul.lo.s32 	%r1115, %r578, %r1145;
$L__BB470_128:
	@%p39 bra 	$L__BB470_130;
	shl.b32 	%r579, %r25, 2;
	add.s32 	%r580, %r309, %r579;
	ld.shared.u32 	%r581, [%r580+4];
	mad.lo.s32 	%r1115, %r581, %r1144, %r1115;
$L__BB470_130:
	@%p40 bra 	$L__BB470_132;
	shl.b32 	%r582, %r26, 2;
	add.s32 	%r583, %r309, %r582;
	ld.shared.u32 	%r584, [%r583+8];
	mad.lo.s32 	%r1115, %r584, %r1143, %r1115;
$L__BB470_132:
	@%p41 bra 	$L__BB470_134;
	shl.b32 	%r585, %r27, 2;
	add.s32 	%r586, %r309, %r585;
	ld.shared.u32 	%r587, [%r586+12];
	mad.lo.s32 	%r1115, %r587, %r1142, %r1115;
$L__BB470_134:
	@%p42 bra 	$L__BB470_136;
	shl.b32 	%r588, %r28, 2;
	add.s32 	%r589, %r309, %r588;
	ld.shared.u32 	%r590, [%r589+16];
	mad.lo.s32 	%r1115, %r590, %r1141, %r1115;
$L__BB470_136:
	setp.lt.s32 	%p60, %r366, 6;
	@%p60 bra 	$L__BB470_138;
	shl.b32 	%r591, %r29, 2;
	add.s32 	%r592, %r309, %r591;
	ld.shared.u32 	%r593, [%r592+20];
	mad.lo.s32 	%r1115, %r593, %r1140, %r1115;
$L__BB470_138:
	setp.lt.s32 	%p61, %r366, 7;
	@%p61 bra 	$L__BB470_140;
	shl.b32 	%r594, %r30, 2;
	add.s32 	%r595, %r309, %r594;
	ld.shared.u32 	%r596, [%r595+24];
	mad.lo.s32 	%r1115, %r596, %r1139, %r1115;
$L__BB470_140:
	setp.lt.s32 	%p62, %r366, 8;
	@%p62 bra 	$L__BB470_142;
	shl.b32 	%r597, %r31, 2;
	add.s32 	%r598, %r309, %r597;
	ld.shared.u32 	%r599, [%r598+28];
	mad.lo.s32 	%r1115, %r599, %r1138, %r1115;
$L__BB470_142:
	setp.lt.s32 	%p63, %r366, 9;
	@%p63 bra 	$L__BB470_144;
	shl.b32 	%r600, %r32, 2;
	add.s32 	%r601, %r309, %r600;
	ld.shared.u32 	%r602, [%r601+32];
	mad.lo.s32 	%r1115, %r602, %r1137, %r1115;
$L__BB470_144:
	setp.lt.s32 	%p64, %r366, 10;
	@%p64 bra 	$L__BB470_146;
	shl.b32 	%r603, %r33, 2;
	add.s32 	%r604, %r309, %r603;
	ld.shared.u32 	%r605, [%r604+36];
	mad.lo.s32 	%r1115, %r605, %r1136, %r1115;
$L__BB470_146:
	setp.lt.s32 	%p65, %r366, 11;
	@%p65 bra 	$L__BB470_148;
	shl.b32 	%r606, %r34, 2;
	add.s32 	%r607, %r309, %r606;
	ld.shared.u32 	%r608, [%r607+40];
	mad.lo.s32 	%r1115, %r608, %r1135, %r1115;
$L__BB470_148:
	setp.lt.s32 	%p66, %r366, 12;
	@%p66 bra 	$L__BB470_150;
	shl.b32 	%r609, %r35, 2;
	add.s32 	%r610, %r309, %r609;
	ld.shared.u32 	%r611, [%r610+44];
	mad.lo.s32 	%r1115, %r611, %r1134, %r1115;
$L__BB470_150:
	setp.lt.s32 	%p67, %r366, 13;
	@%p67 bra 	$L__BB470_152;
	shl.b32 	%r612, %r36, 2;
	add.s32 	%r613, %r309, %r612;
	ld.shared.u32 	%r614, [%r613+48];
	mad.lo.s32 	%r1115, %r614, %r1133, %r1115;
$L__BB470_152:
	setp.lt.s32 	%p68, %r366, 14;
	@%p68 bra 	$L__BB470_154;
	shl.b32 	%r615, %r37, 2;
	add.s32 	%r616, %r309, %r615;
	ld.shared.u32 	%r617, [%r616+52];
	mad.lo.s32 	%r1115, %r617, %r1132, %r1115;
$L__BB470_154:
	setp.lt.s32 	%p69, %r366, 15;
	@%p69 bra 	$L__BB470_156;
	shl.b32 	%r618, %r38, 2;
	add.s32 	%r619, %r309, %r618;
	ld.shared.u32 	%r620, [%r619+56];
	mad.lo.s32 	%r1115, %r620, %r1131, %r1115;
$L__BB470_156:
	setp.lt.s32 	%p70, %r366, 16;
	@%p70 bra 	$L__BB470_158;
	shl.b32 	%r621, %r39, 2;
	add.s32 	%r622, %r309, %r621;
	ld.shared.u32 	%r623, [%r622+60];
	mad.lo.s32 	%r1115, %r623, %r1130, %r1115;
$L__BB470_158:
	mad.lo.s32 	%r624, %r1113, %r5, %r273;
	shl.b32 	%r625, %r624, 2;
	mov.u32 	%r626, _ZZ9cuda_gemmIiLi256ELi4ELi1ELi64ELi64ELi64ELi32ELi1ELi0EEviiiPT_S1_S1_iiE3Csh;
	add.s32 	%r627, %r626, %r625;
	st.shared.u32 	[%r627], %r1115;
	add.s32 	%r1113, %r1113, %r10;
	setp.lt.s32 	%p71, %r1113, %r14;
	@%p71 bra 	$L__BB470_126;
$L__BB470_159:
	add.s32 	%r1096, %r1096, %r6;
	setp.lt.s32 	%p72, %r1096, %r5;
	@%p72 bra 	$L__BB470_92;
$L__BB470_160:
	bar.sync 	0;
	@%p27 bra 	$L__BB470_167;
	setp.eq.s32 	%p147, %r23, 0;
	shl.b32 	%r924, %r970, 6;
	add.s32 	%r360, %r924, %r70;
	mov.u32 	%r1146, %r1;
	@%p147 bra 	$L__BB470_165;
	setp.eq.s32 	%p148, %r23, 1;
	add.s32 	%r925, %r360, %r1;
	shl.b32 	%r926, %r1, 2;
	mov.u32 	%r927, _ZZ9cuda_gemmIiLi256ELi4ELi1ELi64ELi64ELi64ELi32ELi1ELi0EEviiiPT_S1_S1_iiE3Csh;
	add.s32 	%r928, %r927, %r926;
	ld.shared.u32 	%r929, [%r928];
	mul.wide.s32 	%rd25, %r925, 4;
	add.s64 	%rd5, %rd2, %rd25;
	st.global.u32 	[%rd5], %r929;
	mov.u32 	%r1146, %r17;
	@%p148 bra 	$L__BB470_165;
	setp.eq.s32 	%p149, %r23, 2;
	shl.b32 	%r930, %r1, 2;
	mov.u32 	%r931, _ZZ9cuda_gemmIiLi256ELi4ELi1ELi64ELi64ELi64ELi32ELi1ELi0EEviiiPT_S1_S1_iiE3Csh;
	add.s32 	%r932, %r931, %r930;
	add.s32 	%r933, %r932, %r20;
	ld.shared.u32 	%r934, [%r933];
	cvt.u64.u32 	%rd26, %r20;
	add.s64 	%rd6, %rd5, %rd26;
	st.global.u32 	[%rd6], %r934;
	mov.u32 	%r1146, %r21;
	@%p149 bra 	$L__BB470_165;
	cvt.u64.u32 	%rd27, %r20;
	shl.b32 	%r935, %r1, 2;
	mov.u32 	%r936, _ZZ9cuda_gemmIiLi256ELi4ELi1ELi64ELi64ELi64ELi32ELi1ELi0EEviiiPT_S1_S1_iiE3Csh;
	add.s32 	%r937, %r936, %r935;
	add.s32 	%r938, %r937, %r20;
	add.s32 	%r939, %r938, %r20;
	ld.shared.u32 	%r940, [%r939];
	add.s64 	%rd28, %rd6, %rd27;
	st.global.u32 	[%rd28], %r940;
	mov.u32 	%r1146, %r22;
$L__BB470_165:
	setp.lt.u32 	%p150, %r19, 3;
	@%p150 bra 	$L__BB470_167;
$L__BB470_166:
	add.s32 	%r941, %r360, %r1146;
	shl.b32 	%r942, %r1146, 2;
	mov.u32 	%r943, _ZZ9cuda_gemmIiLi256ELi4ELi1ELi64ELi64ELi64ELi32ELi1ELi0EEviiiPT_S1_S1_iiE3Csh;
	add.s32 	%r944, %r943, %r942;
	ld.shared.u32 	%r945, [%r944];
	mul.wide.s32 	%rd29, %r941, 4;
	add.s64 	%rd30, %rd2, %rd29;
	st.global.u32 	[%rd30], %r945;
	add.s32 	%r946, %r944, %r20;
	ld.shared.u32 	%r947, [%r946];
	add.s64 	%rd32, %rd30, %rd11;
	st.global.u32 	[%rd32], %r947;
	add.s32 	%r948, %r946, %r20;
	ld.shared.u32 	%r949, [%r948];
	add.s64 	%rd33, %rd32, %rd11;
	st.global.u32 	[%rd33], %r949;
	add.s32 	%r950, %r948, %r20;
	ld.shared.u32 	%r951, [%r950];
	add.s64 	%rd34, %rd33, %rd11;
	st.global.u32 	[%rd34], %r951;
	add.s32 	%r1146, %r20, %r1146;
	setp.lt.u32 	%p151, %r1146, 32;
	@%p151 bra 	$L__BB470_166;
$L__BB470_167:
	mov.u32 	%r952, %nctaid.y;
	add.s32 	%r970, %r970, %r952;
	shl.b32 	%r953, %r952, 2;
	setp.lt.u32 	%p152, %r970, %r953;
	@%p152 bra 	$L__BB470_2;
$L__BB470_168:
	ret;
$L__BB470_169:
	mov.b32 	%r1044, 0;
$L__BB470_170:
	setp.lt.s32 	%p73, %r366, 1;
	add.s32 	%r181, %r1044, %r7;
	mul.lo.s32 	%r182, %r181, %r366;
	add.s32 	%r183, %r182, %r13;
	@%p73 bra 	$L__BB470_172;
	add.s32 	%r629, %r15, %r182;
	shl.b32 	%r630, %r629, 2;
	mov.u32 	%r631, _ZZ9cuda_gemmIiLi256ELi4ELi1ELi64ELi64ELi64ELi32ELi1ELi0EEviiiPT_S1_S1_iiE3Ash;
	add.s32 	%r632, %r631, %r630;
	ld.shared.u32 	%r1145, [%r632];
$L__BB470_172:
	setp.lt.s32 	%p74, %r366, 2;
	@%p74 bra 	$L__BB470_174;
	add.s32 	%r633, %r7, 1;
	and.b32  	%r634, %r633, 15;
	add.s32 	%r635, %r183, %r634;
	shl.b32 	%r636, %r635, 2;
	mov.u32 	%r637, _ZZ9cuda_gemmIiLi256ELi4ELi1ELi64ELi64ELi64ELi32ELi1ELi0EEviiiPT_S1_S1_iiE3Ash;
	add.s32 	%r638, %r637, %r636;
	ld.shared.u32 	%r1144, [%r638];
$L__BB470_174:
	setp.lt.s32 	%p75, %r366, 3;
	@%p75 bra 	$L__BB470_176;
	add.s32 	%r639, %r183, %r74;
	shl.b32 	%r640, %r639, 2;
	mov.u32 	%r641, _ZZ9cuda_gemmIiLi256ELi4ELi1ELi64ELi64ELi64ELi32ELi1ELi0EEviiiPT_S1_S1_iiE3Ash;
	add.s32 	%r642, %r641, %r640;
	ld.shared.u32 	%r1143, [%r642];
$L__BB470_176:
	setp.lt.s32 	%p76, %r366, 4;
	@%p76 bra 	$L__BB470_178;
	add.s32 	%r643, %r7, 3;
	and.b32  	%r644, %r643, 15;
	add.s32 	%r645, %r183, %r644;
	shl.b32 	%r646, %r645, 2;
	mov.u32 	%r647, _ZZ9cuda_gemmIiLi256ELi4ELi1ELi64ELi64ELi64ELi32ELi1ELi0EEviiiPT_S1_S1_iiE3Ash;
	add.s32 	%r648, %r647, %r646;
	ld.shared.u32 	%r1142, [%r648];
$L__BB470_178:
	setp.lt.s32 	%p77, %r366, 5;
	@%p77 bra 	$L__BB470_180;
	add.s32 	%r649, %r7, 4;
	and.b32  	%r650, %r649, 15;
	add.s32 	%r651, %r183, %r650;
	shl.b32 	%r652, %r651, 2;
	mov.u32 	%r653, _ZZ9cuda_gemmIiLi256ELi4ELi1ELi64ELi64ELi64ELi32ELi1ELi0EEviiiPT_S1_S1_iiE3Ash;
	add.s32 	%r654, %r653, %r652;
	ld.shared.u32 	%r1141, [%r654];
$L__BB470_180:
	setp.lt.s32 	%p78, %r366, 6;
	@%p78 bra 	$L__BB470_182;
	add.s32 	%r655, %r7, 5;
	and.b32  	%r656, %r655, 15;
	add.s32 	%r657, %r183, %r656;
	shl.b32 	%r658, %r657, 2;
	mov.u32 	%r659, _ZZ9cuda_gemmIiLi256ELi4ELi1ELi64ELi64ELi64ELi32ELi1ELi0EEviiiPT_S1_S1_iiE3Ash;
	add.s32 	%r660, %r659, %r658;
	ld.shared.u32 	%r1140, [%r660];
$L__BB470_182:
	setp.lt.s32 	%p79, %r366, 7;
	@%p79 bra 	$L__BB470_184;
	add.s32 	%r661, %r7, 6;
	and.b32  	%r662, %r661, 15;
	add.s32 	%r663, %r183, %r662;
	shl.b32 	%r664, %r663, 2;
	mov.u32 	%r665, _ZZ9cuda_gemmIiLi256ELi4ELi1ELi64ELi64ELi64ELi32ELi1ELi0EEviiiPT_S1_S1_iiE3Ash;
	add.s32 	%r666, %r665, %r664;
	ld.shared.u32 	%r1139, [%r666];
$L__BB470_184:
	setp.lt.s32 	%p80, %r366, 8;
	@%p80 bra 	$L__BB470_186;
	add.s32 	%r667, %r7, 7;
	and.b32  	%r668, %r667, 15;
	add.s32 	%r669, %r183, %r668;
	shl.b32 	%r670, %r669, 2;
	mov.u32 	%r671, _ZZ9cuda_gemmIiLi256ELi4ELi1ELi64ELi64ELi64ELi32ELi1ELi0EEviiiPT_S1_S1_iiE3Ash;
	add.s32 	%r672, %r671, %r670;
	ld.shared.u32 	%r1138, [%r672];
$L__BB470_186:
	setp.lt.s32 	%p81, %r366, 9;
	@%p81 bra 	$L__BB470_188;
	and.b32  	%r673, %r7, 15;
	xor.b32  	%r674, %r673, 8;
	add.s32 	%r675, %r183, %r674;
	shl.b32 	%r676, %r675, 2;
	mov.u32 	%r677, _ZZ9cuda_gemmIiLi256ELi4ELi1ELi64ELi64ELi64ELi32ELi1ELi0EEviiiPT_S1_S1_iiE3Ash;
	add.s32 	%r678, %r677, %r676;
	ld.shared.u32 	%r1137, [%r678];
$L__BB470_188:
	setp.lt.s32 	%p82, %r366, 10;
	@%p82 bra 	$L__BB470_190;
	add.s32 	%r679, %r7, 9;
	and.b32  	%r680, %r679, 15;
	add.s32 	%r681, %r183, %r680;
	shl.b32 	%r682, %r681, 2;
	mov.u32 	%r683, _ZZ9cuda_gemmIiLi256ELi4ELi1ELi64ELi64ELi64ELi32ELi1ELi0EEviiiPT_S1_S1_iiE3Ash;
	add.s32 	%r684, %r683, %r682;
	ld.shared.u32 	%r1136, [%r684];
$L__BB470_190:
	setp.lt.s32 	%p83, %r366, 11;
	@%p83 bra 	$L__BB470_192;
	add.s32 	%r685, %r7, 10;
	and.b32  	%r686, %r685, 15;
	add.s32 	%r687, %r183, %r686;
	shl.b32 	%r688, %r687, 2;
	mov.u32 	%r689, _ZZ9cuda_gemmIiLi256ELi4ELi1ELi64ELi64ELi64ELi32ELi1ELi0EEviiiPT_S1_S1_iiE3Ash;
	add.s32 	%r690, %r689, %r688;
	ld.shared.u32 	%r1135, [%r690];
$L__BB470_192:
	setp.lt.s32 	%p84, %r366, 12;
	@%p84 bra 	$L__BB470_194;
	add.s32 	%r691, %r7, 11;
	and.b32  	%r692, %r691, 15;
	add.s32 	%r693, %r183, %r692;
	shl.b32 	%r694, %r693, 2;
	mov.u32 	%r695, _ZZ9cuda_gemmIiLi256ELi4ELi1ELi64ELi64ELi64ELi32ELi1ELi0EEviiiPT_S1_S1_iiE3Ash;
	add.s32 	%r696, %r695, %r694;
	ld.shared.u32 	%r1134, [%r696];
$L__BB470_194:
	setp.lt.s32 	%p85, %r366, 13;
	@%p85 bra 	$L__BB470_196;
	add.s32 	%r697, %r7, 12;
	and.b32  	%r698, %r697, 15;
	add.s32 	%r699, %r183, %r698;
	shl.b32 	%r700, %r699, 2;
	mov.u32 	%r701, _ZZ9cuda_gemmIiLi256ELi4ELi1ELi64ELi64ELi64ELi32ELi1ELi0EEviiiPT_S1_S1_iiE3Ash;
	add.s32 	%r702, %r701, %r700;
	ld.shared.u32 	%r1133, [%r702];
$L__BB470_196:
	setp.lt.s32 	%p86, %r366, 14;
	@%p86 bra 	$L__BB470_198;
	add.s32 	%r703, %r7, 13;
	and.b32  	%r704, %r703, 15;
	add.s32 	%r705, %r183, %r704;
	shl.b32 	%r706, %r705, 2;
	mov.u32 	%r707, _ZZ9cuda_gemmIiLi256ELi4ELi1ELi64ELi64ELi64ELi32ELi1ELi0EEviiiPT_S1_S1_iiE3Ash;
	add.s32 	%r708, %r707, %r706;
	ld.shared.u32 	%r1132, [%r708];
$L__BB470_198:
	setp.lt.s32 	%p87, %r366, 15;
	@%p87 bra 	$L__BB470_200;
	add.s32 	%r709, %r7, 14;
	and.b32  	%r710, %r709, 15;
	add.s32 	%r711, %r183, %r710;
	shl.b32 	%r712, %r711, 2;
	mov.u32 	%r713, _ZZ9cuda_gemmIiLi256ELi4ELi1ELi64ELi64ELi64ELi32ELi1ELi0EEviiiPT_S1_S1_iiE3Ash;
	add.s32 	%r714, %r713, %r712;
	ld.shared.u32 	%r1131, [%r714];
$L__BB470_200:
	setp.lt.s32 	%p88, %r366, 16;
	@%p88 bra 	$L__BB470_202;
	add.s32 	%r715, %r7, -1;
	and.b32  	%r716, %r715, 15;
	add.s32 	%r717, %r183, %r716;
	shl.b32 	%r718, %r717, 2;
	mov.u32 	%r719, _ZZ9cuda_gemmIiLi256ELi4ELi1ELi64ELi64ELi64ELi32ELi1ELi0EEviiiPT_S1_S1_iiE3Ash;
	add.s32 	%r720, %r719, %r718;
	ld.shared.u32 	%r1130, [%r720];
$L__BB470_202:
	setp.ge.s32 	%p89, %r8, %r14;
	mov.u32 	%r1061, %r8;
	@%p89 bra 	$L__BB470_203;
	bra.uni 	$L__BB470_204;
$L__BB470_203:
	add.s32 	%r1044, %r1044, %r6;
	setp.lt.s32 	%p110, %r1044, %r5;
	@%p110 bra 	$L__BB470_170;
	bra.uni 	$L__BB470_160;
$L__BB470_204:
	mov.u32 	%r722, _ZZ9cuda_gemmIiLi256ELi4ELi1ELi64ELi64ELi64ELi32ELi1ELi0EEviiiPT_S1_S1_iiE11kron_fac_sh;
	mad.lo.s32 	%r218, %r1061, 260, %r722;
	mov.b32 	%r1063, 0;
	@%p73 bra 	$L__BB470_206;
	shl.b32 	%r723, %r24, 2;
	add.s32 	%r724, %r218, %r723;
	ld.shared.u32 	%r725, [%r724];
	mul.lo.s32 	%r1063, %r725, %r1145;
$L__BB470_206:
	@%p74 bra 	$L__BB470_208;
	shl.b32 	%r726, %r25, 2;
	add.s32 	%r727, %r218, %r726;
	ld.shared.u32 	%r728, [%r727+4];
	mad.lo.s32 	%r1063, %r728, %r1144, %r1063;
$L__BB470_208:
	@%p75 bra 	$L__BB470_210;
	shl.b32 	%r729, %r26, 2;
	add.s32 	%r730, %r218, %r729;
	ld.shared.u32 	%r731, [%r730+8];
	mad.lo.s32 	%r1063, %r731, %r1143, %r1063;
$L__BB470_210:
	@%p76 bra 	$L__BB470_212;
	shl.b32 	%r732, %r27, 2;
	add.s32 	%r733, %r218, %r732;
	ld.shared.u32 	%r734, [%r733+12];
	mad.lo.s32 	%r1063, %r734, %r1142, %r1063;
$L__BB470_212:
	setp.lt.s32 	%p94, %r366, 5;
	@%p94 bra 	$L__BB470_214;
	shl.b32 	%r735, %r28, 2;
	add.s32 	%r736, %r218, %r735;
	ld.shared.u32 	%r737, [%r736+16];
	mad.lo.s32 	%r1063, %r737, %r1141, %r1063;
$L__BB470_214:
	setp.lt.s32 	%p95, %r366, 6;
	@%p95 bra 	$L__BB470_216;
	shl.b32 	%r738, %r29, 2;
	add.s32 	%r739, %r218, %r738;
	ld.shared.u32 	%r740, [%r739+20];
	mad.lo.s32 	%r1063, %r740, %r1140, %r1063;
$L__BB470_216:
	setp.lt.s32 	%p96, %r366, 7;
	@%p96 bra 	$L__BB470_218;
	shl.b32 	%r741, %r30, 2;
	add.s32 	%r742, %r218, %r741;
	ld.shared.u32 	%r743, [%r742+24];
	mad.lo.s32 	%r1063, %r743, %r1139, %r1063;
$L__BB470_218:
	setp.lt.s32 	%p97, %r366, 8;
	@%p97 bra 	$L__BB470_220;
	shl.b32 	%r744, %r31, 2;
	add.s32 	%r745, %r218, %r744;
	ld.shared.u32 	%r746, [%r745+28];
	mad.lo.s32 	%r1063, %r746, %r1138, %r1063;
$L__BB470_220:
	setp.lt.s32 	%p98, %r366, 9;
	@%p98 bra 	$L__BB470_222;
	shl.b32 	%r747, %r32, 2;
	add.s32 	%r748, %r218, %r747;
	ld.shared.u32 	%r749, [%r748+32];
	mad.lo.s32 	%r1063, %r749, %r1137, %r1063;
$L__BB470_222:
	setp.lt.s32 	%p99, %r366, 10;
	@%p99 bra 	$L__BB470_224;
	shl.b32 	%r750, %r33, 2;
	add.s32 	%r751, %r218, %r750;
	ld.shared.u32 	%r752, [%r751+36];
	mad.lo.s32 	%r1063, %r752, %r1136, %r1063;
$L__BB470_224:
	setp.lt.s32 	%p100, %r366, 11;
	@%p100 bra 	$L__BB470_226;
	shl.b32 	%r753, %r34, 2;
	add.s32 	%r754, %r218, %r753;
	ld.shared.u32 	%r755, [%r754+40];
	mad.lo.s32 	%r1063, %r755, %r1135, %r1063;
$L__BB470_226:
	setp.lt.s32 	%p101, %r366, 12;
	@%p101 bra 	$L__BB470_228;
	shl.b32 	%r756, %r35, 2;
	add.s32 	%r757, %r218, %r756;
	ld.shared.u32 	%r758, [%r757+44];
	mad.lo.s32 	%r1063, %r758, %r1134, %r1063;
$L__BB470_228:
	setp.lt.s32 	%p102, %r366, 13;
	@%p102 bra 	$L__BB470_230;
	shl.b32 	%r759, %r36, 2;
	add.s32 	%r760, %r218, %r759;
	ld.shared.u32 	%r761, [%r760+48];
	mad.lo.s32 	%r1063, %r761, %r1133, %r1063;
$L__BB470_230:
	setp.lt.s32 	%p103, %r366, 14;
	@%p103 bra 	$L__BB470_232;
	shl.b32 	%r762, %r37, 2;
	add.s32 	%r763, %r218, %r762;
	ld.shared.u32 	%r764, [%r763+52];
	mad.lo.s32 	%r1063, %r764, %r1132, %r1063;
$L__BB470_232:
	setp.lt.s32 	%p104, %r366, 15;
	@%p104 bra 	$L__BB470_234;
	shl.b32 	%r765, %r38, 2;
	add.s32 	%r766, %r218, %r765;
	ld.shared.u32 	%r767, [%r766+56];
	mad.lo.s32 	%r1063, %r767, %r1131, %r1063;
$L__BB470_234:
	setp.lt.s32 	%p105, %r366, 16;
	@%p105 bra 	$L__BB470_236;
	shl.b32 	%r768, %r39, 2;
	add.s32 	%r769, %r218, %r768;
	ld.shared.u32 	%r770, [%r769+60];
	mad.lo.s32 	%r1063, %r770, %r1130, %r1063;
$L__BB470_236:
	mov.u32 	%r1077, %r3;
$L__BB470_237:
	shr.u32 	%r252, %r1077, 1;
	shfl.sync.down.b32	%r771|%p106, %r1063, %r252, %r16, -1;
	add.s32 	%r1063, %r771, %r1063;
	setp.gt.u32 	%p107, %r1077, 3;
	mov.u32 	%r1077, %r252;
	@%p107 bra 	$L__BB470_237;
	rem.u32 	%r772, %r2, %r4;
	setp.eq.s32 	%p108, %r772, 0;
	@%p108 bra 	$L__BB470_239;
	bra.uni 	$L__BB470_240;
$L__BB470_239:
	mad.lo.s32 	%r773, %r1061, %r5, %r181;
	shl.b32 	%r774, %r773, 2;
	mov.u32 	%r775, _ZZ9cuda_gemmIiLi256ELi4ELi1ELi64ELi64ELi64ELi32ELi1ELi0EEviiiPT_S1_S1_iiE3Csh;
	add.s32 	%r776, %r775, %r774;
	st.shared.u32 	[%r776], %r1063;
$L__BB470_240:
	add.s32 	%r1061, %r1061, %r10;
	setp.lt.s32 	%p109, %r1061, %r14;
	@%p109 bra 	$L__BB470_204;
	bra.uni 	$L__BB470_203;

}
	// .globl	_Z9cuda_gemmIiLi256ELi4ELi1ELi64ELi64ELi64ELi32ELi1ELi1EEviiiPT_S1_S1_ii
.visible .entry _Z9cuda_gemmIiLi256ELi4ELi1ELi64ELi64ELi64ELi32ELi1ELi1EEviiiPT_S1_S1_ii(
	.param .u32 _Z9cuda_gemmIiLi256ELi4ELi1ELi64ELi64ELi64ELi32ELi1ELi1EEviiiPT_S1_S1_ii_param_0,
	.param .u32 _Z9cuda_gemmIiLi256ELi4ELi1ELi64ELi64ELi64ELi32ELi1ELi1EEviiiPT_S1_S1_ii_param_1,
	.param .u32 _Z9cuda_gemmIiLi256ELi4ELi1ELi64ELi64ELi64ELi32ELi1ELi1EEviiiPT_S1_S1_ii_param_2,
	.param .u64 .ptr .align 1 _Z9cuda_gemmIiLi256ELi4ELi1ELi64ELi64ELi64ELi32ELi1ELi1EEviiiPT_S1_S1_ii_param_3,
	.param .u64 .ptr .align 1 _Z9cuda_gemmIiLi256ELi4ELi1ELi64ELi64ELi64ELi32ELi1ELi1EEviiiPT_S1_S1_ii_param_4,
	.param .u64 .ptr .align 1 _Z9cuda_gemmIiLi256ELi4ELi1ELi64ELi64ELi64ELi32ELi1ELi1EEviiiPT_S1_S1_ii_param_5,
	.param .u32 _Z9cuda_gemmIiLi256ELi4ELi1ELi64ELi64ELi64ELi32ELi1ELi1EEviiiPT_S1_S1_ii_param_6,
	.param .u32 _Z9cuda_gemmIiLi256ELi4ELi1ELi64ELi64ELi64ELi32ELi1ELi1EEviiiPT_S1_S1_ii_param_7
)
.maxntid 256
{
	.reg .pred 	%p<32>;
	.reg .b16 	%rs<8>;
	.reg .b32 	%r<225>;
	.reg .b64 	%rd<50>;
	// demoted variable
	.shared .align 128 .b8 _ZZ9cuda_gemmIiLi256ELi4ELi1ELi64ELi64ELi64ELi32ELi1ELi1EEviiiPT_S1_S1_iiE11kron_fac_sh[8320];
	// demoted variable
	.shared .align 128 .b8 _ZZ9cuda_gemmIiLi256ELi4ELi1ELi64ELi64ELi64ELi32ELi1ELi1EEviiiPT_S1_S1_iiE3Ash[256];
	// demoted variable
	.shared .align 128 .b8 _ZZ9cuda_gemmIiLi256ELi4ELi1ELi64ELi64ELi64ELi32ELi1ELi1EEviiiPT_S1_S1_iiE3Csh[128];
	ld.param.u64 	%rd11, [_Z9cuda_gemmIiLi256ELi4ELi1ELi64ELi64ELi64ELi32ELi1ELi1EEviiiPT_S1_S1_ii_param_3];
	ld.param.u64 	%rd12, [_Z9cuda_gemmIiLi256ELi4ELi1ELi64ELi64ELi64ELi32ELi1ELi1EEviiiPT_S1_S1_ii_param_4];
	ld.param.u64 	%rd13, [_Z9cuda_gemmIiLi256ELi4ELi1ELi64ELi64ELi64ELi32ELi1ELi1EEviiiPT_S1_S1_ii_param_5];
	cvta.to.global.u64 	%rd1, %rd11;
	cvta.to.global.u64 	%rd2, %rd12;
	cvta.to.global.u64 	%rd3, %rd13;
	mov.u32 	%r1, %tid.x;
	mov.u32 	%r75, %ctaid.x;
	shl.b32 	%r2, %r75, 5;
	mov.u32 	%r213, %ctaid.y;
	mov.u32 	%r4, %nctaid.y;
	shl.b32 	%r5, %r4, 2;
	setp.ge.u32 	%p1, %r213, %r5;
	@%p1 bra 	$L__BB471_35;
	mov.u32 	%r76, %ntid.x;
	shr.u32 	%r6, %r1, 5;
	and.b32  	%r77, %r1, 31;
	add.s32 	%r7, %r2, %r77;
	mov.u32 	%r78, _ZZ9cuda_gemmIiLi256ELi4ELi1ELi64ELi64ELi64ELi32ELi1ELi1EEviiiPT_S1_S1_iiE11kron_fac_sh;
	mad.lo.s32 	%r8, %r77, 260, %r78;
	shr.u32 	%r9, %r76, 5;
	shl.b32 	%r79, %r1, 4;
	and.b32  	%r10, %r79, 48;
	add.s32 	%r11, %r1, %r76;
	max.u32 	%r80, %r11, 64;
	setp.lt.u32 	%p2, %r11, 64;
	selp.u32 	%r81, 1, 0, %p2;
	add.s32 	%r82, %r11, %r81;
	sub.s32 	%r83, %r80, %r82;
	div.u32 	%r84, %r83, %r76;
	add.s32 	%r12, %r84, %r81;
	max.u32 	%r85, %r11, 32;
	setp.lt.u32 	%p3, %r11, 32;
	selp.u32 	%r86, 1, 0, %p3;
	add.s32 	%r87, %r11, %r86;
	sub.s32 	%r88, %r85, %r87;
	div.u32 	%r89, %r88, %r76;
	add.s32 	%r13, %r89, %r86;
	add.s32 	%r90, %r13, 1;
	add.s32 	%r14, %r6, %r9;
	shl.b32 	%r91, %r1, 2;
	mov.u32 	%r92, _ZZ9cuda_gemmIiLi256ELi4ELi1ELi64ELi64ELi64ELi32ELi1ELi1EEviiiPT_S1_S1_iiE3Ash;
	add.s32 	%r15, %r92, %r91;
	shl.b32 	%r16, %r76, 2;
	add.s32 	%r17, %r15, %r16;
	add.s32 	%r18, %r11, %r76;
	add.s32 	%r19, %r18, %r76;
	and.b32  	%r20, %r90, 3;
	mov.u32 	%r93, _ZZ9cuda_gemmIiLi256ELi4ELi1ELi64ELi64ELi64ELi32ELi1ELi1EEviiiPT_S1_S1_iiE3Csh;
	add.s32 	%r21, %r93, %r91;
	add.s32 	%r22, %r21, %r16;
	cvt.u16.u32 	%rs2, %r14;
	xor.b16  	%rs3, %rs2, 63;
	and.b16  	%rs4, %rs3, 255;
	cvt.u16.u32 	%rs5, %r9;
	and.b16  	%rs6, %rs5, 255;
	div.u16 	%rs7, %rs4, %rs6;
	and.b16  	%rs1, %rs7, 3;
	shl.b32 	%r94, %r6, 2;
	add.s32 	%r23, %r8, %r94;
	shl.b32 	%r24, %r9, 2;
	add.s32 	%r25, %r23, %r24;
	add.s32 	%r26, %r14, %r9;
	shl.b32 	%r27, %r76, 4;
	shl.b32 	%r28, %r76, 3;
	mul.lo.s32 	%r29, %r76, 12;
	mul.wide.u32 	%rd14, %r76, 4;
	add.s64 	%rd4, %rd1, %rd14;
	mul.wide.u32 	%rd15, %r76, 8;
	add.s64 	%rd5, %rd1, %rd15;
	mul.wide.u32 	%rd16, %r76, 12;
	add.s64 	%rd6, %rd1, %rd16;
	shr.u32 	%r30, %r76, 2;
$L__BB471_2:
	setp.gt.u32 	%p4, %r1, 63;
	@%p4 bra 	$L__BB471_10;
	and.b32  	%r32, %r12, 3;
	setp.eq.s32 	%p5, %r32, 3;
	shl.b32 	%r33, %r213, 6;
	mov.u32 	%r214, %r1;
	@%p5 bra 	$L__BB471_7;
	setp.eq.s32 	%p6, %r32, 0;
	add.s32 	%r95, %r33, %r1;
	mul.wide.s32 	%rd17, %r95, 4;
	add.s64 	%rd7, %rd1, %rd17;
	ld.global.u32 	%r96, [%rd7];
	st.shared.u32 	[%r15], %r96;
	mov.u32 	%r214, %r11;
	@%p6 bra 	$L__BB471_7;
	setp.eq.s32 	%p7, %r32, 1;
	cvt.u64.u32 	%rd18, %r16;
	add.s64 	%rd8, %rd7, %rd18;
	ld.global.u32 	%r97, [%rd8];
	st.shared.u32 	[%r17], %r97;
	mov.u32 	%r214, %r18;
	@%p7 bra 	$L__BB471_7;
	cvt.u64.u32 	%rd19, %r16;
	add.s64 	%rd20, %rd8, %rd19;
	ld.global.u32 	%r98, [%rd20];
	add.s32 	%r99, %r17, %r16;
	st.shared.u32 	[%r99], %r98;
	mov.u32 	%r214, %r19;
$L__BB471_7:
	setp.lt.u32 	%p8, %r12, 3;
	@%p8 bra 	$L__BB471_10;
	shl.b32 	%r100, %r214, 2;
	mov.u32 	%r101, _ZZ9cuda_gemmIiLi256ELi4ELi1ELi64ELi64ELi64ELi32ELi1ELi1EEviiiPT_S1_S1_iiE3Ash;
	add.s32 	%r217, %r101, %r100;
	add.s32 	%r216, %r214, %r33;
$L__BB471_9:
	mul.wide.s32 	%rd21, %r216, 4;
	add.s64 	%rd22, %rd4, %rd21;
	add.s64 	%rd23, %rd5, %rd21;
	add.s64 	%rd24, %rd6, %rd21;
	add.s64 	%rd25, %rd1, %rd21;
	ld.global.u32 	%r102, [%rd25];
	st.shared.u32 	[%r217], %r102;
	ld.global.u32 	%r103, [%rd22];
	add.s32 	%r104, %r217, %r16;
	st.shared.u32 	[%r104], %r103;
	ld.global.u32 	%r105, [%rd23];
	add.s32 	%r106, %r217, %r28;
	st.shared.u32 	[%r106], %r105;
	ld.global.u32 	%r107, [%rd24];
	add.s32 	%r108, %r217, %r29;
	st.shared.u32 	[%r108], %r107;
	add.s32 	%r214, %r214, %r16;
	add.s32 	%r217, %r217, %r27;
	add.s32 	%r216, %r216, %r16;
	setp.lt.u32 	%p9, %r214, 64;
	@%p9 bra 	$L__BB471_9;
$L__BB471_10:
	setp.gt.u32 	%p10, %r1, 31;
	@%p10 bra 	$L__BB471_17;
	setp.eq.s32 	%p11, %r20, 0;
	mov.u32 	%r215, %r1;
	@%p11 bra 	$L__BB471_15;
	setp.eq.s32 	%p12, %r20, 1;
	mov.b32 	%r109, 0;
	st.shared.u32 	[%r21], %r109;
	mov.u32 	%r215, %r11;
	@%p12 bra 	$L__BB471_15;
	setp.eq.s32 	%p13, %r20, 2;
	mov.b32 	%r110, 0;
	st.shared.u32 	[%r22], %r110;
	mov.u32 	%r215, %r18;
	@%p13 bra 	$L__BB471_15;
	add.s32 	%r111, %r22, %r16;
	mov.b32 	%r112, 0;
	st.shared.u32 	[%r111], %r112;
	mov.u32 	%r215, %r19;
$L__BB471_15:
	setp.lt.u32 	%p14, %r13, 3;
	@%p14 bra 	$L__BB471_17;
$L__BB471_16:
	shl.b32 	%r113, %r215, 2;
	mov.u32 	%r114, _ZZ9cuda_gemmIiLi256ELi4ELi1ELi64ELi64ELi64ELi32ELi1ELi1EEviiiPT_S1_S1_iiE3Csh;
	add.s32 	%r115, %r114, %r113;
	mov.b32 	%r116, 0;
	st.shared.u32 	[%r115], %r116;
	add.s32 	%r117, %r115, %r16;
	st.shared.u32 	[%r117], %r116;
	add.s32 	%r118, %r117, %r16;
	st.shared.u32 	[%r118], %r116;
	add.s32 	%r119, %r118, %r16;
	st.shared.u32 	[%r119], %r116;
	add.s32 	%r215, %r16, %r215;
	setp.lt.u32 	%p15, %r215, 32;
	@%p15 bra 	$L__BB471_16;
$L__BB471_17:
	setp.eq.s16 	%p16, %rs1, 2;
	mov.u32 	%r220, %r6;
	@%p16 bra 	$L__BB471_21;
	setp.eq.s16 	%p17, %rs1, 3;
	shl.b32 	%r120, %r6, 6;
	add.s32 	%r121, %r120, %r7;
	mul.wide.u32 	%rd26, %r121, 4;
	add.s64 	%rd27, %rd2, %rd26;
	ld.global.u32 	%r122, [%rd27];
	st.shared.u32 	[%r23], %r122;
	mov.u32 	%r220, %r14;
	@%p17 bra 	$L__BB471_21;
	setp.eq.s16 	%p18, %rs1, 0;
	shl.b32 	%r123, %r14, 6;
	add.s32 	%r124, %r123, %r7;
	mul.wide.u32 	%rd28, %r124, 4;
	add.s64 	%rd29, %rd2, %rd28;
	ld.global.u32 	%r125, [%rd29];
	st.shared.u32 	[%r25], %r125;
	mov.u32 	%r220, %r26;
	@%p18 bra 	$L__BB471_21;
	add.s32 	%r220, %r26, %r9;
	shl.b32 	%r126, %r26, 6;
	add.s32 	%r127, %r126, %r7;
	mul.wide.u32 	%rd30, %r127, 4;
	add.s64 	%rd31, %rd2, %rd30;
	ld.global.u32 	%r128, [%rd31];
	add.s32 	%r129, %r25, %r24;
	st.shared.u32 	[%r129], %r128;
$L__BB471_21:
	shl.b32 	%r130, %r220, 6;
	add.s32 	%r131, %r130, %r7;
	mul.wide.u32 	%rd32, %r131, 4;
	add.s64 	%rd33, %rd2, %rd32;
	ld.global.u32 	%r132, [%rd33];
	shl.b32 	%r133, %r220, 2;
	add.s32 	%r134, %r8, %r133;
	st.shared.u32 	[%r134], %r132;
	add.s32 	%r135, %r220, %r9;
	shl.b32 	%r136, %r135, 6;
	add.s32 	%r137, %r136, %r7;
	mul.wide.u32 	%rd34, %r137, 4;
	add.s64 	%rd35, %rd2, %rd34;
	ld.global.u32 	%r138, [%rd35];
	add.s32 	%r139, %r134, %r24;
	st.shared.u32 	[%r139], %r138;
	add.s32 	%r140, %r135, %r9;
	shl.b32 	%r141, %r140, 6;
	add.s32 	%r142, %r141, %r7;
	mul.wide.u32 	%rd36, %r142, 4;
	add.s64 	%rd37, %rd2, %rd36;
	ld.global.u32 	%r143, [%rd37];
	add.s32 	%r144, %r139, %r24;
	st.shared.u32 	[%r144], %r143;
	add.s32 	%r145, %r140, %r9;
	shl.b32 	%r146, %r145, 6;
	add.s32 	%r147, %r146, %r7;
	mul.wide.u32 	%rd38, %r147, 4;
	add.s64 	%rd39, %rd2, %rd38;
	ld.global.u32 	%r148, [%rd39];
	add.s32 	%r149, %r144, %r24;
	st.shared.u32 	[%r149], %r148;
	add.s32 	%r220, %r24, %r220;
	setp.lt.u32 	%p19, %r220, 64;
	@%p19 bra 	$L__BB471_21;
	setp.gt.u32 	%p20, %r1, 127;
	bar.sync 	0;
	@%p20 bra 	$L__BB471_27;
	shr.u32 	%r222, %r1, 2;
	shl.b32 	%r150, %r10, 2;
	mov.u32 	%r151, _ZZ9cuda_gemmIiLi256ELi4ELi1ELi64ELi64ELi64ELi32ELi1ELi1EEviiiPT_S1_S1_iiE3Ash;
	add.s32 	%r152, %r151, %r150;
	ld.shared.v4.u32 	{%r66, %r65, %r64, %r63}, [%r152];
	ld.shared.v4.u32 	{%r62, %r61, %r60, %r59}, [%r152+16];
	ld.shared.v4.u32 	{%r58, %r57, %r56, %r55}, [%r152+32];
	ld.shared.v4.u32 	{%r54, %r53, %r52, %r51}, [%r152+48];
$L__BB471_24:
	and.b32  	%r153, %r1, 3;
	setp.ne.s32 	%p21, %r153, 0;
	mov.u32 	%r154, _ZZ9cuda_gemmIiLi256ELi4ELi1ELi64ELi64ELi64ELi32ELi1ELi1EEviiiPT_S1_S1_iiE11kron_fac_sh;
	mad.lo.s32 	%r155, %r222, 260, %r154;
	add.s32 	%r157, %r155, %r150;
	ld.shared.u32 	%r158, [%r157];
	mul.lo.s32 	%r159, %r158, %r66;
	ld.shared.u32 	%r160, [%r157+4];
	mad.lo.s32 	%r161, %r160, %r65, %r159;
	ld.shared.u32 	%r162, [%r157+8];
	mad.lo.s32 	%r163, %r162, %r64, %r161;
	ld.shared.u32 	%r164, [%r157+12];
	mad.lo.s32 	%r165, %r164, %r63, %r163;
	ld.shared.u32 	%r166, [%r157+16];
	mad.lo.s32 	%r167, %r166, %r62, %r165;
	ld.shared.u32 	%r168, [%r157+20];
	mad.lo.s32 	%r169, %r168, %r61, %r167;
	ld.shared.u32 	%r170, [%r157+24];
	mad.lo.s32 	%r171, %r170, %r60, %r169;
	ld.shared.u32 	%r172, [%r157+28];
	mad.lo.s32 	%r173, %r172, %r59, %r171;
	ld.shared.u32 	%r174, [%r157+32];
	mad.lo.s32 	%r175, %r174, %r58, %r173;
	ld.shared.u32 	%r176, [%r157+36];
	mad.lo.s32 	%r177, %r176, %r57, %r175;
	ld.shared.u32 	%r178, [%r157+40];
	mad.lo.s32 	%r179, %r178, %r56, %r177;
	ld.shared.u32 	%r180, [%r157+44];
	mad.lo.s32 	%r181, %r180, %r55, %r179;
	ld.shared.u32 	%r182, [%r157+48];
	mad.lo.s32 	%r183, %r182, %r54, %r181;
	ld.shared.u32 	%r184, [%r157+52];
	mad.lo.s32 	%r185, %r184, %r53, %r183;
	ld.shared.u32 	%r186, [%r157+56];
	mad.lo.s32 	%r187, %r186, %r52, %r185;
	ld.shared.u32 	%r188, [%r157+60];
	mad.lo.s32 	%r189, %r188, %r51, %r187;
	shfl.sync.down.b32	%r190|%p22, %r189, 2, 7199, -1;
	add.s32 	%r191, %r190, %r189;
	shfl.sync.down.b32	%r192|%p23, %r191, 1, 7199, -1;
	add.s32 	%r68, %r192, %r191;
	@%p21 bra 	$L__BB471_26;
	shl.b32 	%r193, %r222, 2;
	mov.u32 	%r194, _ZZ9cuda_gemmIiLi256ELi4ELi1ELi64ELi64ELi64ELi32ELi1ELi1EEviiiPT_S1_S1_iiE3Csh;
	add.s32 	%r195, %r194, %r193;
	st.shared.u32 	[%r195], %r68;
$L__BB471_26:
	add.s32 	%r222, %r222, %r30;
	setp.lt.u32 	%p24, %r222, 32;
	@%p24 bra 	$L__BB471_24;
$L__BB471_27:
	bar.sync 	0;
	@%p10 bra 	$L__BB471_34;
	setp.eq.s32 	%p26, %r20, 0;
	shl.b32 	%r196, %r213, 6;
	add.s32 	%r70, %r196, %r2;
	mov.u32 	%r223, %r1;
	@%p26 bra 	$L__BB471_32;
	setp.eq.s32 	%p27, %r20, 1;
	add.s32 	%r197, %r70, %r1;
	ld.shared.u32 	%r198, [%r21];
	mul.wide.s32 	%rd40, %r197, 4;
	add.s64 	%rd9, %rd3, %rd40;
	st.global.u32 	[%rd9], %r198;
	mov.u32 	%r223, %r11;
	@%p27 bra 	$L__BB471_32;
	setp.eq.s32 	%p28, %r20, 2;
	ld.shared.u32 	%r199, [%r22];
	cvt.u64.u32 	%rd41, %r16;
	add.s64 	%rd10, %rd9, %rd41;
	st.global.u32 	[%rd10], %r199;
	mov.u32 	%r223, %r18;
	@%p28 bra 	$L__BB471_32;
	cvt.u64.u32 	%rd42, %r16;
	add.s32 	%r200, %r22, %r16;
	ld.shared.u32 	%r201, [%r200];
	add.s64 	%rd43, %rd10, %rd42;
	st.global.u32 	[%rd43], %r201;
	mov.u32 	%r223, %r19;
$L__BB471_32:
	setp.lt.u32 	%p29, %r13, 3;
	@%p29 bra 	$L__BB471_34;
$L__BB471_33:
	add.s32 	%r202, %r70, %r223;
	shl.b32 	%r203, %r223, 2;
	mov.u32 	%r204, _ZZ9cuda_gemmIiLi256ELi4ELi1ELi64ELi64ELi64ELi32ELi1ELi1EEviiiPT_S1_S1_iiE3Csh;
	add.s32 	%r205, %r204, %r203;
	ld.shared.u32 	%r206, [%r205];
	mul.wide.s32 	%rd44, %r202, 4;
	add.s64 	%rd45, %rd3, %rd44;
	st.global.u32 	[%rd45], %r206;
	add.s32 	%r207, %r205, %r16;
	ld.shared.u32 	%r208, [%r207];
	cvt.u64.u32 	%rd46, %r16;
	add.s64 	%rd47, %rd45, %rd46;
	st.global.u32 	[%rd47], %r208;
	add.s32 	%r209, %r207, %r16;
	ld.shared.u32 	%r210, [%r209];
	add.s64 	%rd48, %rd47, %rd46;
	st.global.u32 	[%rd48], %r210;
	add.s32 	%r211, %r209, %r16;
	ld.shared.u32 	%r212, [%r211];
	add.s64 	%rd49, %rd48, %rd46;
	st.global.u32 	[%rd49], %r212;
	add.s32 	%r223, %r16, %r223;
	setp.lt.u32 	%p30, %r223, 32;
	@%p30 bra 	$L__BB471_33;
$L__BB471_34:
	add.s32 	%r213, %r213, %r4;
	setp.lt.u32 	%p31, %r213, %r5;
	@%p31 bra 	$L__BB471_2;
$L__BB471_35:
	ret;

}
	// .globl	_Z9cuda_gemmIiLi256ELi4ELi1ELi64ELi128ELi128ELi32ELi0ELi0EEviiiPT_S1_S1_ii
.visible .entry _Z9cuda_gemmIiLi256ELi4ELi1ELi64ELi128ELi128ELi32ELi0ELi0EEviiiPT_S1_S1_ii(
	.param .u32 _Z9cuda_gemmIiLi256ELi4ELi1ELi64ELi128ELi128ELi32ELi0ELi0EEviiiPT_S1_S1_ii_param_0,
	.param .u32 _Z9cuda_gemmIiLi256ELi4ELi1ELi64ELi128ELi128ELi32ELi0ELi0EEviiiPT_S1_S1_ii_param_1,
	.param .u32 _Z9cuda_gemmIiLi256ELi4ELi1ELi64ELi128ELi128ELi32ELi0ELi0EEviiiPT_S1_S1_ii_param_2,
	.param .u64 .ptr .align 1 _Z9cuda_gemmIiLi256ELi4ELi1ELi64ELi128ELi128ELi32ELi0ELi0EEviiiPT_S1_S1_ii_param_3,
	.param .u64 .ptr .align 1 _Z9cuda_gemmIiLi256ELi4ELi1ELi64ELi128ELi128ELi32ELi0ELi0EEviiiPT_S1_S1_ii_param_4,
	.param .u64 .ptr .align 1 _Z9cuda_gemmIiLi256ELi4ELi1ELi64ELi128ELi128ELi32ELi0ELi0EEviiiPT_S1_S1_ii_param_5,
	.param .u32 _Z9cuda_gemmIiLi256ELi4ELi1ELi64ELi128ELi128ELi32ELi0ELi0EEviiiPT_S1_S1_ii_param_6,
	.param .u32 _Z9cuda_gemmIiLi256ELi4ELi1ELi64ELi128ELi128ELi32ELi0ELi0EEviiiPT_S1_S1_ii_param_7
)
.maxntid 256
{
	.reg .pred 	%p<155>;
	.reg .b32 	%r<1228>;
	.reg .b64 	%rd<39>;
	// demoted variable
	.shared .align 128 .b8 _ZZ9cuda_gemmIiLi256ELi4ELi1ELi64ELi128ELi128ELi32ELi0ELi0EEviiiPT_S1_S1_iiE11kron_fac_sh[16512];
	// demoted variable
	.shared .align 128 .b8 _ZZ9cuda_gemmIiLi256ELi4ELi1ELi64ELi128ELi128ELi32ELi0ELi0EEviiiPT_S1_S1_iiE3Ash[256];
	// demoted variable
	.shared .align 128 .b8 _ZZ9cuda_gemmIiLi256ELi4ELi1ELi64ELi128ELi128ELi32ELi0ELi0EEviiiPT_S1_S1_iiE3Csh[64];
	ld.param.u32 	%r378, [_Z9cuda_gemmIiLi256ELi4ELi1ELi64ELi128ELi128ELi32ELi0ELi0EEviiiPT_S1_S1_ii_param_2];
	ld.param.u64 	%rd7, [_Z9cuda_gemmIiLi256ELi4ELi1ELi64ELi128ELi128ELi32ELi0ELi0EEviiiPT_S1_S1_ii_param_5];
	ld.param.u32 	%r380, [_Z9cuda_gemmIiLi256ELi4ELi1ELi64ELi128ELi128ELi32ELi0ELi0EEviiiPT_S1_S1_ii_param_7];
	cvta.to.global.u64 	%rd1, %rd7;
	mov.u32 	%r1, %tid.x;
	setp.lt.s32 	%p1, %r380, 16;
	shr.u32 	%r2, %r380, 4;
	selp.b32 	%r3, 1, %r2, %p1;
	and.b32  	%r381, %r378, -64;
	setp.eq.s32 	%p2, %r381, 4096;
	@%p2 bra 	$L__BB472_3;
	setp.ne.s32 	%p3, %r381, 2048;
	@%p3 bra 	$L__BB472_4;
	mov.u32 	%r383, %ctaid.x;
	shr.u32 	%r1033, %r383, 5;
	and.b32  	%r1032, %r383, 31;
	bra.uni 	$L__BB472_5;
$L__BB472_3:
	mov.u32 	%r382, %ctaid.x;
	shr.u32 	%r1033, %r382, 6;
	and.b32  	%r1032, %r382, 63;
	bra.uni 	$L__BB472_5;
$L__BB472_4:
	mov.u32 	%r384, %ctaid.x;
	shr.s32 	%r385, %r378, 31;
	shr.u32 	%r386, %r385, 26;
	add.s32 	%r387, %r378, %r386;
	shr.s32 	%r388, %r387, 6;
	div.u32 	%r1033, %r384, %r388;
	mul.lo.s32 	%r389, %r1033, %r388;
	sub.s32 	%r1032, %r384, %r389;
$L__BB472_5:
	div.s32 	%r12, 64, %r380;
	mul.lo.s32 	%r390, %r12, %r3;
	min.s32 	%r13, %r390, 256;
	div.u32 	%r15, %r1, %r13;
	mul.lo.s32 	%r391, %r15, %r13;
	sub.s32 	%r392, %r1, %r391;
	div.u32 	%r14, %r392, %r3;
	mov.u32 	%r393, %ntid.x;
	div.u32 	%r16, %r393, %r13;
	mov.u32 	%r1050, %ctaid.y;
	mov.u32 	%r394, %nctaid.y;
	shl.b32 	%r395, %r394, 2;
	setp.ge.u32 	%p4, %r1050, %r395;
	@%p4 bra 	$L__BB472_173;
	ld.param.u32 	%r1030, [_Z9cuda_gemmIiLi256ELi4ELi1ELi64ELi128ELi128ELi32ELi0ELi0EEviiiPT_S1_S1_ii_param_6];
	shl.b32 	%r18, %r1032, 6;
	shl.b32 	%r397, %r1033, 5;
	and.b32  	%r398, %r1, 31;
	or.b32  	%r19, %r397, %r398;
	and.b32  	%r399, %r14, 15;
	rem.u32 	%r400, %r1, %r3;
	shl.b32 	%r20, %r400, 4;
	min.s32 	%r21, %r1030, 32;
	min.u32 	%r401, %r380, 16;
	or.b32  	%r22, %r399, %r20;
	shl.b32 	%r402, %r3, 8;
	sub.s32 	%r23, 8223, %r402;
	shr.s32 	%r403, %r378, 31;
	shr.u32 	%r404, %r403, 30;
	add.s32 	%r405, %r378, %r404;
	shr.s32 	%r406, %r405, 2;
	mul.lo.s32 	%r407, %r1033, %r406;
	mad.lo.s32 	%r24, %r12, %r1032, %r407;
	add.s32 	%r408, %r1, %r393;
	max.u32 	%r409, %r408, 64;
	setp.lt.u32 	%p5, %r408, 64;
	selp.u32 	%r410, 1, 0, %p5;
	add.s32 	%r411, %r408, %r410;
	sub.s32 	%r412, %r409, %r411;
	div.u32 	%r413, %r412, %r393;
	add.s32 	%r26, %r413, %r410;
	max.u32 	%r414, %r408, 16;
	setp.lt.u32 	%p6, %r408, 16;
	selp.u32 	%r415, 1, 0, %p6;
	add.s32 	%r416, %r408, %r415;
	sub.s32 	%r417, %r414, %r416;
	div.u32 	%r418, %r417, %r393;
	add.s32 	%r27, %r418, %r415;
	add.s32 	%r419, %r27, 1;
	shl.b32 	%r28, %r393, 2;
	and.b32  	%r29, %r419, 3;
	setp.gt.u32 	%p7, %r380, %r399;
	selp.b32 	%r420, 0, %r401, %p7;
	sub.s32 	%r30, %r22, %r420;
	add.s32 	%r421, %r399, 1;
	setp.lt.u32 	%p8, %r421, %r401;
	selp.b32 	%r422, 0, %r401, %p8;
	sub.s32 	%r31, %r22, %r422;
	add.s32 	%r423, %r399, 2;
	setp.lt.u32 	%p9, %r423, %r401;
	selp.b32 	%r424, 0, %r401, %p9;
	sub.s32 	%r32, %r22, %r424;
	add.s32 	%r425, %r399, 3;
	setp.lt.u32 	%p10, %r425, %r401;
	selp.b32 	%r426, 0, %r401, %p10;
	sub.s32 	%r33, %r22, %r426;
	add.s32 	%r427, %r399, 4;
	setp.lt.u32 	%p11, %r427, %r401;
	selp.b32 	%r428, 0, %r401, %p11;
	sub.s32 	%r34, %r22, %r428;
	add.s32 	%r429, %r399, 5;
	setp.lt.u32 	%p12, %r429, %r401;
	selp.b32 	%r430, 0, %r401, %p12;
	sub.s32 	%r35, %r22, %r430;
	add.s32 	%r431, %r399, 6;
	setp.lt.u32 	%p13, %r431, %r401;
	selp.b32 	%r432, 0, %r401, %p13;
	sub.s32 	%r36, %r22, %r432;
	add.s32 	%r433, %r399, 7;
	setp.lt.u32 	%p14, %r433, %r401;
	selp.b32 	%r434, 0, %r401, %p14;
	sub.s32 	%r37, %r22, %r434;
	add.s32 	%r435, %r399, 8;
	setp.lt.u32 	%p15, %r435, %r401;
	selp.b32 	%r436, 0, %r401, %p15;
	sub.s32 	%r38, %r22, %r436;
	add.s32 	%r437, %r399, 9;
	setp.lt.u32 	%p16, %r437, %r401;
	selp.b32 	%r438, 0, %r401, %p16;
	sub.s32 	%r39, %r22, %r438;
	add.s32 	%r439, %r399, 10;
	setp.lt.u32 	%p17, %r439, %r401;
	selp.b32 	%r440, 0, %r401, %p17;
	sub.s32 	%r40, %r22, %r440;
	add.s32 	%r441, %r399, 11;
	setp.lt.u32 	%p18, %r441, %r401;
	selp.b32 	%r442, 0, %r401, %p18;
	sub.s32 	%r41, %r22, %r442;
	add.s32 	%r443, %r399, 12;
	setp.lt.u32 	%p19, %r443, %r401;
	selp.b32 	%r444, 0, %r401, %p19;
	sub.s32 	%r42, %r22, %r444;
	add.s32 	%r445, %r399, 13;
	setp.lt.u32 	%p20, %r445, %r401;
	selp.b32 	%r446, 0, %r401, %p20;
	sub.s32 	%r43, %r22, %r446;
	add.s32 	%r447, %r399, 14;
	setp.lt.u32 	%p21, %r447, %r401;
	selp.b32 	%r448, 0, %r401, %p21;
	sub.s32 	%r44, %r22, %r448;
	add.s32 	%r449, %r399, 15;
	setp.lt.u32 	%p22, %r449, %r401;
	selp.b32 	%r450, 0, %r401, %p22;
	sub.s32 	%r45, %r22, %r450;
	mul.wide.u32 	%rd13, %r393, 4;
	mul.wide.u32 	%rd16, %r393, 8;
	mul.wide.u32 	%rd18, %r393, 12;
	cvt.u64.u32 	%rd9, %r28;
$L__BB472_7:
	setp.gt.u32 	%p23, %r1, 63;
	@%p23 bra 	$L__BB472_15;
	ld.param.u64 	%rd37, [_Z9cuda_gemmIiLi256ELi4ELi1ELi64ELi128ELi128ELi32ELi0ELi0EEviiiPT_S1_S1_ii_param_3];
	cvta.to.global.u64 	%rd2, %rd37;
	and.b32  	%r451, %r26, 3;
	setp.eq.s32 	%p24, %r451, 3;
	mul.lo.s32 	%r63, %r1050, %r378;
	mov.u32 	%r1051, %r1;
	@%p24 bra 	$L__BB472_12;
	add.s32 	%r1051, %r1, %r393;
	and.b32  	%r452, %r26, 3;
	setp.eq.s32 	%p25, %r452, 0;
	add.s32 	%r453, %r63, %r18;
	add.s32 	%r454, %r453, %r1;
	mul.wide.s32 	%rd8, %r454, 4;
	add.s64 	%rd3, %rd2, %rd8;
	ld.global.u32 	%r455, [%rd3];
	shl.b32 	%r456, %r1, 2;
	mov.u32 	%r457, _ZZ9cuda_gemmIiLi256ELi4ELi1ELi64ELi128ELi128ELi32ELi0ELi0EEviiiPT_S1_S1_iiE3Ash;
	add.s32 	%r458, %r457, %r456;
	st.shared.u32 	[%r458], %r455;
	@%p25 bra 	$L__BB472_12;
	add.s32 	%r1051, %r1051, %r393;
	and.b32  	%r459, %r26, 3;
	setp.eq.s32 	%p26, %r459, 1;
	add.s64 	%rd4, %rd3, %rd9;
	ld.global.u32 	%r460, [%rd4];
	shl.b32 	%r461, %r1, 2;
	mov.u32 	%r462, _ZZ9cuda_gemmIiLi256ELi4ELi1ELi64ELi128ELi128ELi32ELi0ELi0EEviiiPT_S1_S1_iiE3Ash;
	add.s32 	%r463, %r462, %r461;
	add.s32 	%r464, %r463, %r28;
	st.shared.u32 	[%r464], %r460;
	@%p26 bra 	$L__BB472_12;
	add.s32 	%r1051, %r1051, %r393;
	add.s64 	%rd11, %rd4, %rd9;
	ld.global.u32 	%r465, [%rd11];
	shl.b32 	%r466, %r1, 2;
	mov.u32 	%r467, _ZZ9cuda_gemmIiLi256ELi4ELi1ELi64ELi128ELi128ELi32ELi0ELi0EEviiiPT_S1_S1_iiE3Ash;
	add.s32 	%r468, %r467, %r466;
	add.s32 	%r469, %r468, %r28;
	add.s32 	%r470, %r469, %r28;
	st.shared.u32 	[%r470], %r465;
$L__BB472_12:
	setp.lt.u32 	%p27, %r26, 3;
	@%p27 bra 	$L__BB472_15;
	shl.b32 	%r471, %r1051, 2;
	mov.u32 	%r472, _ZZ9cuda_gemmIiLi256ELi4ELi1ELi64ELi128ELi128ELi32ELi0ELi0EEviiiPT_S1_S1_iiE3Ash;
	add.s32 	%r1054, %r472, %r471;
	add.s32 	%r473, %r18, %r1051;
	add.s32 	%r1053, %r473, %r63;
$L__BB472_14:
	mul.wide.s32 	%rd12, %r1053, 4;
	add.s64 	%rd14, %rd2, %rd12;
	add.s64 	%rd15, %rd14, %rd13;
	add.s64 	%rd17, %rd14, %rd16;
	add.s64 	%rd19, %rd14, %rd18;
	ld.global.u32 	%r474, [%rd14];
	st.shared.u32 	[%r1054], %r474;
	ld.global.u32 	%r475, [%rd15];
	add.s32 	%r476, %r1054, %r28;
	st.shared.u32 	[%r476], %r475;
	ld.global.u32 	%r477, [%rd17];
	shl.b32 	%r478, %r393, 3;
	add.s32 	%r479, %r1054, %r478;
	st.shared.u32 	[%r479], %r477;
	ld.global.u32 	%r480, [%rd19];
	mad.lo.s32 	%r481, %r393, 12, %r1054;
	st.shared.u32 	[%r481], %r480;
	add.s32 	%r1051, %r1051, %r28;
	shl.b32 	%r482, %r393, 4;
	add.s32 	%r1054, %r1054, %r482;
	add.s32 	%r1053, %r1053, %r28;
	setp.lt.u32 	%p28, %r1051, 64;
	@%p28 bra 	$L__BB472_14;
$L__BB472_15:
	add.s32 	%r70, %r1, %r393;
	add.s32 	%r71, %r70, %r393;
	setp.gt.u32 	%p29, %r1, 15;
	@%p29 bra 	$L__BB472_22;
	setp.eq.s32 	%p30, %r29, 0;
	mov.u32 	%r1052, %r1;
	@%p30 bra 	$L__BB472_20;
	setp.eq.s32 	%p31, %r29, 1;
	shl.b32 	%r483, %r1, 2;
	mov.u32 	%r484, _ZZ9cuda_gemmIiLi256ELi4ELi1ELi64ELi128ELi128ELi32ELi0ELi0EEviiiPT_S1_S1_iiE3Csh;
	add.s32 	%r485, %r484, %r483;
	mov.b32 	%r486, 0;
	st.shared.u32 	[%r485], %r486;
	mov.u32 	%r1052, %r70;
	@%p31 bra 	$L__BB472_20;
	setp.eq.s32 	%p32, %r29, 2;
	shl.b32 	%r487, %r1, 2;
	mov.u32 	%r488, _ZZ9cuda_gemmIiLi256ELi4ELi1ELi64ELi128ELi128ELi32ELi0ELi0EEviiiPT_S1_S1_iiE3Csh;
	add.s32 	%r489, %r488, %r487;
	add.s32 	%r490, %r489, %r28;
	mov.b32 	%r491, 0;
	st.shared.u32 	[%r490], %r491;
	mov.u32 	%r1052, %r71;
	@%p32 bra 	$L__BB472_20;
	add.s32 	%r1052, %r71, %r393;
	shl.b32 	%r492, %r1, 2;
	mov.u32 	%r493, _ZZ9cuda_gemmIiLi256ELi4ELi1ELi64ELi128ELi128ELi32ELi0ELi0EEviiiPT_S1_S1_iiE3Csh;
	add.s32 	%r494, %r493, %r492;
	add.s32 	%r495, %r494, %r28;
	add.s32 	%r496, %r495, %r28;
	mov.b32 	%r497, 0;
	st.shared.u32 	[%r496], %r497;
$L__BB472_20:
	setp.lt.u32 	%p33, %r27, 3;
	@%p33 bra 	$L__BB472_22;
$L__BB472_21:
	shl.b32 	%r498, %r1052, 2;
	mov.u32 	%r499, _ZZ9cuda_gemmIiLi256ELi4ELi1ELi64ELi128ELi128ELi32ELi0ELi0EEviiiPT_S1_S1_iiE3Csh;
	add.s32 	%r500, %r499, %r498;
	mov.b32 	%r501, 0;
	st.shared.u32 	[%r500], %r501;
	add.s32 	%r502, %r500, %r28;
	st.shared.u32 	[%r502], %r501;
	add.s32 	%r503, %r502, %r28;
	st.shared.u32 	[%r503], %r501;
	add.s32 	%r504, %r503, %r28;
	st.shared.u32 	[%r504], %r501;
	add.s32 	%r1052, %r28, %r1052;
	setp.lt.u32 	%p34, %r1052, 16;
	@%p34 bra 	$L__BB472_21;
$L__BB472_22:
	and.b32  	%r82, %r1, 31;
	shr.u32 	%r505, %r1, 5;
	setp.ge.s32 	%p35, %r505, %r380;
	@%p35 bra 	$L__BB472_25;
	shr.u32 	%r1057, %r1, 5;
$L__BB472_24:
	ld.param.u32 	%r1031, [_Z9cuda_gemmIiLi256ELi4ELi1ELi64ELi128ELi128ELi32ELi0ELi0EEviiiPT_S1_S1_ii_param_6];
	ld.param.u64 	%rd38, [_Z9cuda_gemmIiLi256ELi4ELi1ELi64ELi128ELi128ELi32ELi0ELi0EEviiiPT_S1_S1_ii_param_4];
	mad.lo.s32 	%r506, %r1057, %r1031, %r19;
	cvta.to.global.u64 	%rd20, %rd38;
	mul.wide.s32 	%rd21, %r506, 4;
	add.s64 	%rd22, %rd20, %rd21;
	ld.global.u32 	%r507, [%rd22];
	mov.u32 	%r508, _ZZ9cuda_gemmIiLi256ELi4ELi1ELi64ELi128ELi128ELi32ELi0ELi0EEviiiPT_S1_S1_iiE11kron_fac_sh;
	mad.lo.s32 	%r509, %r82, 516, %r508;
	shl.b32 	%r510, %r1057, 2;
	add.s32 	%r511, %r509, %r510;
	st.shared.u32 	[%r511], %r507;
	shr.u32 	%r512, %r393, 5;
	add.s32 	%r1057, %r1057, %r512;
	setp.lt.s32 	%p36, %r1057, %r380;
	@%p36 bra 	$L__BB472_24;
$L__BB472_25:
	setp.lt.s32 	%p37, %r12, 1;
	bar.sync 	0;
	@%p37 bra 	$L__BB472_165;
	setp.ne.s32 	%p38, %r3, 1;
	@%p38 bra 	$L__BB472_95;
	mov.b32 	%r1074, 0;
$L__BB472_28:
	setp.lt.s32 	%p113, %r380, 1;
	add.s32 	%r103, %r1074, %r14;
	mul.lo.s32 	%r104, %r103, %r380;
	add.s32 	%r105, %r104, %r20;
	@%p113 bra 	$L__BB472_30;
	add.s32 	%r814, %r22, %r104;
	shl.b32 	%r815, %r814, 2;
	mov.u32 	%r816, _ZZ9cuda_gemmIiLi256ELi4ELi1ELi64ELi128ELi128ELi32ELi0ELi0EEviiiPT_S1_S1_iiE3Ash;
	add.s32 	%r817, %r816, %r815;
	ld.shared.u32 	%r1225, [%r817];
$L__BB472_30:
	setp.lt.s32 	%p114, %r380, 2;
	@%p114 bra 	$L__BB472_32;
	add.s32 	%r818, %r14, 1;
	and.b32  	%r819, %r818, 15;
	add.s32 	%r820, %r105, %r819;
	shl.b32 	%r821, %r820, 2;
	mov.u32 	%r822, _ZZ9cuda_gemmIiLi256ELi4ELi1ELi64ELi128ELi128ELi32ELi0ELi0EEviiiPT_S1_S1_iiE3Ash;
	add.s32 	%r823, %r822, %r821;
	ld.shared.u32 	%r1224, [%r823];
$L__BB472_32:
	setp.lt.s32 	%p115, %r380, 3;
	@%p115 bra 	$L__BB472_34;
	add.s32 	%r824, %r14, 2;
	and.b32  	%r825, %r824, 15;
	add.s32 	%r826, %r105, %r825;
	shl.b32 	%r827, %r826, 2;
	mov.u32 	%r828, _ZZ9cuda_gemmIiLi256ELi4ELi1ELi64ELi128ELi128ELi32ELi0ELi0EEviiiPT_S1_S1_iiE3Ash;
	add.s32 	%r829, %r828, %r827;
	ld.shared.u32 	%r1223, [%r829];
$L__BB472_34:
	setp.lt.s32 	%p116, %r380, 4;
	@%p116 bra 	$L__BB472_36;
	add.s32 	%r830, %r14, 3;
	and.b32  	%r831, %r830, 15;
	add.s32 	%r832, %r105, %r831;
	shl.b32 	%r833, %r832, 2;
	mov.u32 	%r834, _ZZ9cuda_gemmIiLi256ELi4ELi1ELi64ELi128ELi128ELi32ELi0ELi0EEviiiPT_S1_S1_iiE3Ash;
	add.s32 	%r835, %r834, %r833;
	ld.shared.u32 	%r1222, [%r835];
$L__BB472_36:
	setp.lt.s32 	%p117, %r380, 5;
	@%p117 bra 	$L__BB472_38;
	add.s32 	%r836, %r14, 4;
	and.b32  	%r837, %r836, 15;
	add.s32 	%r838, %r105, %r837;
	shl.b32 	%r839, %r838, 2;
	mov.u32 	%r840, _ZZ9cuda_gemmIiLi256ELi4ELi1ELi64ELi128ELi128ELi32ELi0ELi0EEviiiPT_S1_S1_iiE3Ash;
	add.s32 	%r841, %r840, %r839;
	ld.shared.u32 	%r1221, [%r841];
$L__BB472_38:
	setp.lt.s32 	%p118, %r380, 6;
	@%p118 bra 	$L__BB472_40;
	add.s32 	%r842, %r14, 5;
	and.b32  	%r843, %r842, 15;
	add.s32 	%r844, %r105, %r843;
	shl.b32 	%r845, %r844, 2;
	mov.u32 	%r846, _ZZ9cuda_gemmIiLi256ELi4ELi1ELi64ELi128ELi128ELi32ELi0ELi0EEviiiPT_S1_S1_iiE3Ash;
	add.s32 	%r847, %r846, %r845;
	ld.shared.u32 	%r1220, [%r847];
$L__BB472_40:
	setp.lt.s32 	%p119, %r380, 7;
	@%p119 bra 	$L__BB472_42;
	add.s32 	%r848, %r14, 6;
	and.b32  	%r849, %r848, 15;
	add.s32 	%r850, %r105, %r849;
	shl.b32 	%r851, %r850, 2;
	mov.u32 	%r852, _ZZ9cuda_gemmIiLi256ELi4ELi1ELi64ELi128ELi128ELi32ELi0ELi0EEviiiPT_S1_S1_iiE3Ash;
	add.s32 	%r853, %r852, %r851;
	ld.shared.u32 	%r1219, [%r853];
$L__BB472_42:
	setp.lt.s32 	%p120, %r380, 8;
	@%p120 bra 	$L__BB472_44;
	add.s32 	%r854, %r14, 7;
	and.b32  	%r855, %r854, 15;
	add.s32 	%r856, %r105, %r855;
	shl.b32 	%r857, %r856, 2;
	mov.u32 	%r858, _ZZ9cuda_gemmIiLi256ELi4ELi1ELi64ELi128ELi128ELi32ELi0ELi0EEviiiPT_S1_S1_iiE3Ash;
	add.s32 	%r859, %r858, %r857;
	ld.shared.u32 	%r1218, [%r859];
$L__BB472_44:
	setp.lt.s32 	%p121, %r380, 9;
	@%p121 bra 	$L__BB472_46;
	and.b32  	%r860, %r14, 15;
	xor.b32  	%r861, %r860, 8;
	add.s32 	%r862, %r105, %r861;
	shl.b32 	%r863, %r862, 2;
	mov.u32 	%r864, _ZZ9cuda_gemmIiLi256ELi4ELi1ELi64ELi128ELi128ELi32ELi0ELi0EEviiiPT_S1_S1_iiE3Ash;
	add.s32 	%r865, %r864, %r863;
	ld.shared.u32 	%r1217, [%r865];
$L__BB472_46:
	setp.lt.s32 	%p122, %r380, 10;
	@%p122 bra 	$L__BB472_48;
	add.s32 	%r866, %r14, 9;
	and.b32  	%r867, %r866, 15;
	add.s32 	%r868, %r105, %r867;
	shl.b32 	%r869, %r868, 2;
	mov.u32 	%r870, _ZZ9cuda_gemmIiLi256ELi4ELi1ELi64ELi128ELi128ELi32ELi0ELi0EEviiiPT_S1_S1_iiE3Ash;
	add.s32 	%r871, %r870, %r869;
	ld.shared.u32 	%r1216, [%r871];
$L__BB472_48:
	setp.lt.s32 	%p123, %r380, 11;
	@%p123 bra 	$L__BB472_50;
	add.s32 	%r872, %r14, 10;
	and.b32  	%r873, %r872, 15;
	add.s32 	%r874, %r105, %r873;
	shl.b32 	%r875, %r874, 2;
	mov.u32 	%r876, _ZZ9cuda_gemmIiLi256ELi4ELi1ELi64ELi128ELi128ELi32ELi0ELi0EEviiiPT_S1_S1_iiE3Ash;
	add.s32 	%r877, %r876, %r875;
	ld.shared.u32 	%r1215, [%r877];
$L__BB472_50:
	setp.lt.s32 	%p124, %r380, 12;
	@%p124 bra 	$L__BB472_52;
	add.s32 	%r878, %r14, 11;
	and.b32  	%r879, %r878, 15;
	add.s32 	%r880, %r105, %r879;
	shl.b32 	%r881, %r880, 2;
	mov.u32 	%r882, _ZZ9cuda_gemmIiLi256ELi4ELi1ELi64ELi128ELi128ELi32ELi0ELi0EEviiiPT_S1_S1_iiE3Ash;
	add.s32 	%r883, %r882, %r881;
	ld.shared.u32 	%r1214, [%r883];
$L__BB472_52:
	setp.lt.s32 	%p125, %r380, 13;
	@%p125 bra 	$L__BB472_54;
	add.s32 	%r884, %r14, 12;
	and.b32  	%r885, %r884, 15;
	add.s32 	%r886, %r105, %r885;
	shl.b32 	%r887, %r886, 2;
	mov.u32 	%r888, _ZZ9cuda_gemmIiLi256ELi4ELi1ELi64ELi128ELi128ELi32ELi0ELi0EEviiiPT_S1_S1_iiE3Ash;
	add.s32 	%r889, %r888, %r887;
	ld.shared.u32 	%r1213, [%r889];
$L__BB472_54:
	setp.lt.s32 	%p126, %r380, 14;
	@%p126 bra 	$L__BB472_56;
	add.s32 	%r890, %r14, 13;
	and.b32  	%r891, %r890, 15;
	add.s32 	%r892, %r105, %r891;
	shl.b32 	%r893, %r892, 2;
	mov.u32 	%r894, _ZZ9cuda_gemmIiLi256ELi4ELi1ELi64ELi128ELi128ELi32ELi0ELi0EEviiiPT_S1_S1_iiE3Ash;
	add.s32 	%r895, %r894, %r893;
	ld.shared.u32 	%r1212, [%r895];
$L__BB472_56:
	setp.lt.s32 	%p127, %r380, 15;
	@%p127 bra 	$L__BB472_58;
	add.s32 	%r896, %r14, 14;
	and.b32  	%r897, %r896, 15;
	add.s32 	%r898, %r105, %r897;
	shl.b32 	%r899, %r898, 2;
	mov.u32 	%r900, _ZZ9cuda_gemmIiLi256ELi4ELi1ELi64ELi128ELi128ELi32ELi0ELi0EEviiiPT_S1_S1_iiE3Ash;
	add.s32 	%r901, %r900, %r899;
	ld.shared.u32 	%r1211, [%r901];
$L__BB472_58:
	setp.lt.s32 	%p128, %r380, 16;
	@%p128 bra 	$L__BB472_60;
	add.s32 	%r902, %r14, -1;
	and.b32  	%r903, %r902, 15;
	add.s32 	%r904, %r105, %r903;
	shl.b32 	%r905, %r904, 2;
	mov.u32 	%r906, _ZZ9cuda_gemmIiLi256ELi4ELi1ELi64ELi128ELi128ELi32ELi0ELi0EEviiiPT_S1_S1_iiE3Ash;
	add.s32 	%r907, %r906, %r905;
	ld.shared.u32 	%r1210, [%r907];
$L__BB472_60:
	setp.ge.s32 	%p129, %r15, %r21;
	mov.u32 	%r1091, %r15;
	@%p129 bra 	$L__BB472_61;
	bra.uni 	$L__BB472_62;
$L__BB472_61:
	add.s32 	%r1074, %r1074, %r13;
	setp.lt.s32 	%p147, %r1074, %r12;
	@%p147 bra 	$L__BB472_28;
	bra.uni 	$L__BB472_165;
$L__BB472_62:
	mov.u32 	%r909, _ZZ9cuda_gemmIiLi256ELi4ELi1ELi64ELi128ELi128ELi32ELi0ELi0EEviiiPT_S1_S1_iiE11kron_fac_sh;
	mad.lo.s32 	%r140, %r1091, 516, %r909;
	mov.b32 	%r1093, 0;
	@%p113 bra 	$L__BB472_64;
	shl.b32 	%r910, %r30, 2;
	add.s32 	%r911, %r140, %r910;
	ld.shared.u32 	%r912, [%r911];
	mul.lo.s32 	%r1093, %r912, %r1225;
$L__BB472_64:
	@%p114 bra 	$L__BB472_66;
	shl.b32 	%r913, %r31, 2;
	add.s32 	%r914, %r140, %r913;
	ld.shared.u32 	%r915, [%r914+4];
	mad.lo.s32 	%r1093, %r915, %r1224, %r1093;
$L__BB472_66:
	@%p115 bra 	$L__BB472_68;
	shl.b32 	%r916, %r32, 2;
	add.s32 	%r917, %r140, %r916;
	ld.shared.u32 	%r918, [%r917+8];
	mad.lo.s32 	%r1093, %r918, %r1223, %r1093;
$L__BB472_68:
	@%p116 bra 	$L__BB472_70;
	shl.b32 	%r919, %r33, 2;
	add.s32 	%r920, %r140, %r919;
	ld.shared.u32 	%r921, [%r920+12];
	mad.lo.s32 	%r1093, %r921, %r1222, %r1093;
$L__BB472_70:
	@%p117 bra 	$L__BB472_72;
	shl.b32 	%r922, %r34, 2;
	add.s32 	%r923, %r140, %r922;
	ld.shared.u32 	%r924, [%r923+16];
	mad.lo.s32 	%r1093, %r924, %r1221, %r1093;
$L__BB472_72:
	setp.lt.s32 	%p135, %r380, 6;
	@%p135 bra 	$L__BB472_74;
	shl.b32 	%r925, %r35, 2;
	add.s32 	%r926, %r140, %r925;
	ld.shared.u32 	%r927, [%r926+20];
	mad.lo.s32 	%r1093, %r927, %r1220, %r1093;
$L__BB472_74:
	setp.lt.s32 	%p136, %r380, 7;
	@%p136 bra 	$L__BB472_76;
	shl.b32 	%r928, %r36, 2;
	add.s32 	%r929, %r140, %r928;
	ld.shared.u32 	%r930, [%r929+24];
	mad.lo.s32 	%r1093, %r930, %r1219, %r1093;
$L__BB472_76:
	setp.lt.s32 	%p137, %r380, 8;
	@%p137 bra 	$L__BB472_78;
	shl.b32 	%r931, %r37, 2;
	add.s32 	%r932, %r140, %r931;
	ld.shared.u32 	%r933, [%r932+28];
	mad.lo.s32 	%r1093, %r933, %r1218, %r1093;
$L__BB472_78:
	setp.lt.s32 	%p138, %r380, 9;
	@%p138 bra 	$L__BB472_80;
	shl.b32 	%r934, %r38, 2;
	add.s32 	%r935, %r140, %r934;
	ld.shared.u32 	%r936, [%r935+32];
	mad.lo.s32 	%r1093, %r936, %r1217, %r1093;
$L__BB472_80:
	setp.lt.s32 	%p139, %r380, 10;
	@%p139 bra 	$L__BB472_82;
	shl.b32 	%r937, %r39, 2;
	add.s32 	%r938, %r140, %r937;
	ld.shared.u32 	%r939, [%r938+36];
	mad.lo.s32 	%r1093, %r939, %r1216, %r1093;
$L__BB472_82:
	setp.lt.s32 	%p140, %r380, 11;
	@%p140 bra 	$L__BB472_84;
	shl.b32 	%r940, %r40, 2;
	add.s32 	%r941, %r140, %r940;
	ld.shared.u32 	%r942, [%r941+40];
	mad.lo.s32 	%r1093, %r942, %r1215, %r1093;
$L__BB472_84:
	setp.lt.s32 	%p141, %r380, 12;
	@%p141 bra 	$L__BB472_86;
	shl.b32 	%r943, %r41, 2;
	add.s32 	%r944, %r140, %r943;
	ld.shared.u32 	%r945, [%r944+44];
	mad.lo.s32 	%r1093, %r945, %r1214, %r1093;
$L__BB472_86:
	setp.lt.s32 	%p142, %r380, 13;
	@%p142 bra 	$L__BB472_88;
	shl.b32 	%r946, %r42, 2;
	add.s32 	%r947, %r140, %r946;
	ld.shared.u32 	%r948, [%r947+48];
	mad.lo.s32 	%r1093, %r948, %r1213, %r1093;
$L__BB472_88:
	setp.lt.s32 	%p143, %r380, 14;
	@%p143 bra 	$L__BB472_90;
	shl.b32 	%r949, %r43, 2;
	add.s32 	%r950, %r140, %r949;
	ld.shared.u32 	%r951, [%r950+52];
	mad.lo.s32 	%r1093, %r951, %r1212, %r1093;
$L__BB472_90:
	setp.lt.s32 	%p144, %r380, 15;
	@%p144 bra 	$L__BB472_92;
	shl.b32 	%r952, %r44, 2;
	add.s32 	%r953, %r140, %r952;
	ld.shared.u32 	%r954, [%r953+56];
	mad.lo.s32 	%r1093, %r954, %r1211, %r1093;
$L__BB472_92:
	setp.lt.s32 	%p145, %r380, 16;
	@%p145 bra 	$L__BB472_94;
	shl.b32 	%r955, %r45, 2;
	add.s32 	%r956, %r140, %r955;
	ld.shared.u32 	%r957, [%r956+60];
	mad.lo.s32 	%r1093, %r957, %r1210, %r1093;
$L__BB472_94:
	mad.lo.s32 	%r958, %r1091, %r12, %r103;
	shl.b32 	%r959, %r958, 2;
	mov.u32 	%r960, _ZZ9cuda_gemmIiLi256ELi4ELi1ELi64ELi128ELi128ELi32ELi0ELi0EEviiiPT_S1_S1_iiE3Csh;
	add.s32 	%r961, %r960, %r959;
	ld.shared.u32 	%r962, [%r961];
	add.s32 	%r963, %r962, %r1093;
	st.shared.u32 	[%r961], %r963;
	add.s32 	%r1091, %r1091, %r16;
	setp.lt.s32 	%p146, %r1091, %r21;
	@%p146 bra 	$L__BB472_62;
	bra.uni 	$L__BB472_61;
$L__BB472_95:
	setp.gt.u32 	%p39, %r380, 31;
	@%p39 bra 	$L__BB472_174;
	mov.b32 	%r1176, 0;
$L__BB472_97:
	setp.eq.s32 	%p40, %r380, 0;
	add.s32 	%r283, %r1176, %r14;
	mul.lo.s32 	%r284, %r283, %r380;
	add.s32 	%r285, %r284, %r20;
	@%p40 bra 	$L__BB472_99;
	add.s32 	%r514, %r22, %r284;
	shl.b32 	%r515, %r514, 2;
	mov.u32 	%r516, _ZZ9cuda_gemmIiLi256ELi4ELi1ELi64ELi128ELi128ELi32ELi0ELi0EEviiiPT_S1_S1_iiE3Ash;
	add.s32 	%r517, %r516, %r515;
	ld.shared.u32 	%r1225, [%r517];
$L__BB472_99:
	setp.lt.s32 	%p41, %r380, 2;
	@%p41 bra 	$L__BB472_101;
	add.s32 	%r518, %r14, 1;
	and.b32  	%r519, %r518, 15;
	add.s32 	%r520, %r285, %r519;
	shl.b32 	%r521, %r520, 2;
	mov.u32 	%r522, _ZZ9cuda_gemmIiLi256ELi4ELi1ELi64ELi128ELi128ELi32ELi0ELi0EEviiiPT_S1_S1_iiE3Ash;
	add.s32 	%r523, %r522, %r521;
	ld.shared.u32 	%r1224, [%r523];
$L__BB472_101:
	setp.lt.s32 	%p42, %r380, 3;
	@%p42 bra 	$L__BB472_103;
	add.s32 	%r524, %r14, 2;
	and.b32  	%r525, %r524, 15;
	add.s32 	%r526, %r285, %r525;
	shl.b32 	%r527, %r526, 2;
	mov.u32 	%r528, _ZZ9cuda_gemmIiLi256ELi4ELi1ELi64ELi128ELi128ELi32ELi0ELi0EEviiiPT_S1_S1_iiE3Ash;
	add.s32 	%r529, %r528, %r527;
	ld.shared.u32 	%r1223, [%r529];
$L__BB472_103:
	setp.lt.s32 	%p43, %r380, 4;
	@%p43 bra 	$L__BB472_105;
	add.s32 	%r530, %r14, 3;
	and.b32  	%r531, %r530, 15;
	add.s32 	%r532, %r285, %r531;
	shl.b32 	%r533, %r532, 2;
	mov.u32 	%r534, _ZZ9cuda_gemmIiLi256ELi4ELi1ELi64ELi128ELi128ELi32ELi0ELi0EEviiiPT_S1_S1_iiE3Ash;
	add.s32 	%r535, %r534, %r533;
	ld.shared.u32 	%r1222, [%r535];
$L__BB472_105:
	setp.lt.s32 	%p44, %r380, 5;
	@%p44 bra 	$L__BB472_107;
	add.s32 	%r536, %r14, 4;
	and.b32  	%r537, %r536, 15;
	add.s32 	%r538, %r285, %r537;
	shl.b32 	%r539, %r538, 2;
	mov.u32 	%r540, _ZZ9cuda_gemmIiLi256ELi4ELi1ELi64ELi128ELi128ELi32ELi0ELi0EEviiiPT_S1_S1_iiE3Ash;
	add.s32 	%r541, %r540, %r539;
	ld.shared.u32 	%r1221, [%r541];
$L__BB472_107:
	setp.lt.s32 	%p45, %r380, 6;
	@%p45 bra 	$L__BB472_109;
	add.s32 	%r542, %r14, 5;
	and.b32  	%r543, %r542, 15;
	add.s32 	%r544, %r285, %r543;
	shl.b32 	%r545, %r544, 2;
	mov.u32 	%r546, _ZZ9cuda_gemmIiLi256ELi4ELi1ELi64ELi128ELi128ELi32ELi0ELi0EEviiiPT_S1_S1_iiE3Ash;
	add.s32 	%r547, %r546, %r545;
	ld.shared.u32 	%r1220, [%r547];
$L__BB472_109:
	setp.lt.s32 	%p46, %r380, 7;
	@%p46 bra 	$L__BB472_111;
	add.s32 	%r548, %r14, 6;
	and.b32  	%r549, %r548, 15;
	add.s32 	%r550, %r285, %r549;
	shl.b32 	%r551, %r550, 2;
	mov.u32 	%r552, _ZZ9cuda_gemmIiLi256ELi4ELi1ELi64ELi128ELi128ELi32ELi0ELi0EEviiiPT_S1_S1_iiE3Ash;
	add.s32 	%r553, %r552, %r551;
	ld.shared.u32 	%r1219, [%r553];
$L__BB472_111:
	setp.lt.s32 	%p47, %r380, 8;
	@%p47 bra 	$L__BB472_113;
	add.s32 	%r554, %r14, 7;
	and.b32  	%r555, %r554, 15;
	add.s32 	%r556, %r285, %r555;
	shl.b32 	%r557, %r556, 2;
	mov.u32 	%r558, _ZZ9cuda_gemmIiLi256ELi4ELi1ELi64ELi128ELi128ELi32ELi0ELi0EEviiiPT_S1_S1_iiE3Ash;
	add.s32 	%r559, %r558, %r557;
	ld.shared.u32 	%r1218, [%r559];
$L__BB472_113:
	setp.lt.s32 	%p48, %r380, 9;
	@%p48 bra 	$L__BB472_115;
	and.b32  	%r560, %r14, 15;
	xor.b32  	%r561, %r560, 8;
	add.s32 	%r562, %r285, %r561;
	shl.b32 	%r563, %r562, 2;
	mov.u32 	%r564, _ZZ9cuda_gemmIiLi256ELi4ELi1ELi64ELi128ELi128ELi32ELi0ELi0EEviiiPT_S1_S1_iiE3Ash;
	add.s32 	%r565, %r564, %r563;
	ld.shared.u32 	%r1217, [%r565];
$L__BB472_115:
	setp.lt.s32 	%p49, %r380, 10;
	@%p49 bra 	$L__BB472_117;
	add.s32 	%r566, %r14, 9;
	and.b32  	%r567, %r566, 15;
	add.s32 	%r568, %r285, %r567;
	shl.b32 	%r569, %r568, 2;
	mov.u32 	%r570, _ZZ9cuda_gemmIiLi256ELi4ELi1ELi64ELi128ELi128ELi32ELi0ELi0EEviiiPT_S1_S1_iiE3Ash;
	add.s32 	%r571, %r570, %r569;
	ld.shared.u32 	%r1216, [%r571];
$L__BB472_117:
	setp.lt.s32 	%p50, %r380, 11;
	@%p50 bra 	$L__BB472_119;
	add.s32 	%r572, %r14, 10;
	and.b32  	%r573, %r572, 15;
	add.s32 	%r574, %r285, %r573;
	shl.b32 	%r575, %r574, 2;
	mov.u32 	%r576, _ZZ9cuda_gemmIiLi256ELi4ELi1ELi64ELi128ELi128ELi32ELi0ELi0EEviiiPT_S1_S1_iiE3Ash;
	add.s32 	%r577, %r576, %r575;
	ld.shared.u32 	%r1215, [%r577];
$L__BB472_119:
	setp.lt.s32 	%p51, %r380, 12;
	@%p51 bra 	$L__BB472_121;
	add.s32 	%r578, %r14, 11;
	and.b32  	%r579, %r578, 15;
	add.s32 	%r580, %r285, %r579;
	shl.b32 	%r581, %r580, 2;
	mov.u32 	%r582, _ZZ9cuda_gemmIiLi256ELi4ELi1ELi64ELi128ELi128ELi32ELi0ELi0EEviiiPT_S1_S1_iiE3Ash;
	add.s32 	%r583, %r582, %r581;
	ld.shared.u32 	%r1214, [%r583];
$L__BB472_121:
	setp.lt.s32 	%p52, %r380, 13;
	@%p52 bra 	$L__BB472_123;
	add.s32 	%r584, %r14, 12;
	and.b32  	%r585, %r584, 15;
	add.s32 	%r586, %r285, %r585;
	shl.b32 	%r587, %r586, 2;
	mov.u32 	%r588, _ZZ9cuda_gemmIiLi256ELi4ELi1ELi64ELi128ELi128ELi32ELi0ELi0EEviiiPT_S1_S1_iiE3Ash;
	add.s32 	%r589, %r588, %r587;
	ld.shared.u32 	%r1213, [%r589];
$L__BB472_123:
	setp.lt.s32 	%p53, %r380, 14;
	@%p53 bra 	$L__BB472_125;
	add.s32 	%r590, %r14, 13;
	and.b32  	%r591, %r590, 15;
	add.s32 	%r592, %r285, %r591;
	shl.b32 	%r593, %r592, 2;
	mov.u32 	%r594, _ZZ9cuda_gemmIiLi256ELi4ELi1ELi64ELi128ELi128ELi32ELi0ELi0EEviiiPT_S1_S1_iiE3Ash;
	add.s32 	%r595, %r594, %r593;
	ld.shared.u32 	%r1212, [%r595];
$L__BB472_125:
	setp.lt.s32 	%p54, %r380, 15;
	@%p54 bra 	$L__BB472_127;
	add.s32 	%r596, %r14, 14;
	and.b32  	%r597, %r596, 15;
	add.s32 	%r598, %r285, %r597;
	shl.b32 	%r599, %r598, 2;
	mov.u32 	%r600, _ZZ9cuda_gemmIiLi256ELi4ELi1ELi64ELi128ELi128ELi32ELi0ELi0EEviiiPT_S1_S1_iiE3Ash;
	add.s32 	%r601, %r600, %r599;
	ld.shared.u32 	%r1211, [%r601];
$L__BB472_127:
	setp.lt.s32 	%p55, %r380, 16;
	@%p55 bra 	$L__BB472_129;
	add.s32 	%r602, %r14, -1;
	and.b32  	%r603, %r602, 15;
	add.s32 	%r604, %r285, %r603;
	shl.b32 	%r605, %r604, 2;
	mov.u32 	%r606, _ZZ9cuda_gemmIiLi256ELi4ELi1ELi64ELi128ELi128ELi32ELi0ELi0EEviiiPT_S1_S1_iiE3Ash;
	add.s32 	%r607, %r606, %r605;
	ld.shared.u32 	%r1210, [%r607];
$L__BB472_129:
	setp.ge.s32 	%p56, %r15, %r21;
	@%p56 bra 	$L__BB472_164;
	mov.u32 	%r1193, %r15;
$L__BB472_131:
	mov.u32 	%r609, _ZZ9cuda_gemmIiLi256ELi4ELi1ELi64ELi128ELi128ELi32ELi0ELi0EEviiiPT_S1_S1_iiE11kron_fac_sh;
	mad.lo.s32 	%r319, %r1193, 516, %r609;
	mov.b32 	%r1195, 0;
	@%p40 bra 	$L__BB472_133;
	shl.b32 	%r610, %r30, 2;
	add.s32 	%r611, %r319, %r610;
	ld.shared.u32 	%r612, [%r611];
	mul.lo.s32 	%r1195, %r612, %r1225;
$L__BB472_133:
	@%p41 bra 	$L__BB472_135;
	shl.b32 	%r613, %r31, 2;
	add.s32 	%r614, %r319, %r613;
	ld.shared.u32 	%r615, [%r614+4];
	mad.lo.s32 	%r1195, %r615, %r1224, %r1195;
$L__BB472_135:
	@%p42 bra 	$L__BB472_137;
	shl.b32 	%r616, %r32, 2;
	add.s32 	%r617, %r319, %r616;
	ld.shared.u32 	%r618, [%r617+8];
	mad.lo.s32 	%r1195, %r618, %r1223, %r1195;
$L__BB472_137:
	@%p43 bra 	$L__BB472_139;
	shl.b32 	%r619, %r33, 2;
	add.s32 	%r620, %r319, %r619;
	ld.shared.u32 	%r621, [%r620+12];
	mad.lo.s32 	%r1195, %r621, %r1222, %r1195;
$L__BB472_139:
	@%p44 bra 	$L__BB472_141;
	shl.b32 	%r622, %r34, 2;
	add.s32 	%r623, %r319, %r622;
	ld.shared.u32 	%r624, [%r623+16];
	mad.lo.s32 	%r1195, %r624, %r1221, %r1195;
$L__BB472_141:
	setp.lt.s32 	%p62, %r380, 6;
	@%p62 bra 	$L__BB472_143;
	shl.b32 	%r625, %r35, 2;
	add.s32 	%r626, %r319, %r625;
	ld.shared.u32 	%r627, [%r626+20];
	mad.lo.s32 	%r1195, %r627, %r1220, %r1195;
$L__BB472_143:
	setp.lt.s32 	%p63, %r380, 7;
	@%p63 bra 	$L__BB472_145;
	shl.b32 	%r628, %r36, 2;
	add.s32 	%r629, %r319, %r628;
	ld.shared.u32 	%r630, [%r629+24];
	mad.lo.s32 	%r1195, %r630, %r1219, %r1195;
$L__BB472_145:
	setp.lt.s32 	%p64, %r380, 8;
	@%p64 bra 	$L__BB472_147;
	shl.b32 	%r631, %r37, 2;
	add.s32 	%r632, %r319, %r631;
	ld.shared.u32 	%r633, [%r632+28];
	mad.lo.s32 	%r1195, %r633, %r1218, %r1195;
$L__BB472_147:
	setp.lt.s32 	%p65, %r380, 9;
	@%p65 bra 	$L__BB472_149;
	shl.b32 	%r634, %r38, 2;
	add.s32 	%r635, %r319, %r634;
	ld.shared.u32 	%r636, [%r635+32];
	mad.lo.s32 	%r1195, %r636, %r1217, %r1195;
$L__BB472_149:
	setp.lt.s32 	%p66, %r380, 10;
	@%p66 bra 	$L__BB472_151;
	shl.b32 	%r637, %r39, 2;
	add.s32 	%r638, %r319, %r637;
	ld.shared.u32 	%r639, [%r638+36];
	mad.lo.s32 	%r1195, %r639, %r1216, %r1195;
$L__BB472_151:
	setp.lt.s32 	%p67, %r380, 11;
	@%p67 bra 	$L__BB472_153;
	shl.b32 	%r640, %r40, 2;
	add.s32 	%r641, %r319, %r640;
	ld.shared.u32 	%r642, [%r641+40];
	mad.lo.s32 	%r1195, %r642, %r1215, %r1195;
$L__BB472_153:
	setp.lt.s32 	%p68, %r380, 12;
	@%p68 bra 	$L__BB472_155;
	shl.b32 	%r643, %r41, 2;
	add.s32 	%r644, %r319, %r643;
	ld.shared.u32 	%r645, [%r644+44];
	mad.lo.s32 	%r1195, %r645, %r1214, %r1195;
$L__BB472_155:
	setp.lt.s32 	%p69, %r380, 13;
	@%p69 bra 	$L__BB472_157;
	shl.b32 	%r646, %r42, 2;
	add.s32 	%r647, %r319, %r646;
	ld.shared.u32 	%r648, [%r647+48];
	mad.lo.s32 	%r1195, %r648, %r1213, %r1195;
$L__BB472_157:
	setp.lt.s32 	%p70, %r380, 14;
	@%p70 bra 	$L__BB472_159;
	shl.b32 	%r649, %r43, 2;
	add.s32 	%r650, %r319, %r649;
	ld.shared.u32 	%r651, [%r650+52];
	mad.lo.s32 	%r1195, %r651, %r1212, %r1195;
$L__BB472_159:
	setp.lt.s32 	%p71, %r380, 15;
	@%p71 bra 	$L__BB472_161;
	shl.b32 	%r652, %r44, 2;
	add.s32 	%r653, %r319, %r652;
	ld.shared.u32 	%r654, [%r653+56];
	mad.lo.s32 	%r1195, %r654, %r1211, %r1195;
$L__BB472_161:
	setp.lt.s32 	%p72, %r380, 16;
	@%p72 bra 	$L__BB472_163;
	shl.b32 	%r655, %r45, 2;
	add.s32 	%r656, %r319, %r655;
	ld.shared.u32 	%r657, [%r656+60];
	mad.lo.s32 	%r1195, %r657, %r1210, %r1195;
$L__BB472_163:
	mad.lo.s32 	%r658, %r1193, %r12, %r283;
	shl.b32 	%r659, %r658, 2;
	mov.u32 	%r660, _ZZ9cuda_gemmIiLi256ELi4ELi1ELi64ELi128ELi128ELi32ELi0ELi0EEviiiPT_S1_S1_iiE3Csh;
	add.s32 	%r661, %r660, %r659;
	st.shared.u32 	[%r661], %r1195;
	add.s32 	%r1193, %r1193, %r16;
	setp.lt.s32 	%p73, %r1193, %r21;
	@%p73 bra 	$L__BB472_131;
$L__BB472_164:
	add.s32 	%r1176, %r1176, %r13;
	setp.lt.s32 	%p74, %r1176, %r12;
	@%p74 bra 	$L__BB472_97;
$L__BB472_165:
	bar.sync 	0;
	@%p29 bra 	$L__BB472_172;
	ld.param.u32 	%r1029, [_Z9cuda_gemmIiLi256ELi4ELi1ELi64ELi128ELi128ELi32ELi0ELi0EEviiiPT_S1_S1_ii_param_1];
	setp.eq.s32 	%p149, %r29, 0;
	div.s32 	%r370, %r378, %r380;
	mad.lo.s32 	%r371, %r1050, %r1029, %r24;
	mov.u32 	%r1226, %r1;
	@%p149 bra 	$L__BB472_170;
	setp.eq.s32 	%p150, %r29, 1;
	div.s32 	%r964, %r1, %r12;
	mul.lo.s32 	%r965, %r964, %r12;
	sub.s32 	%r966, %r1, %r965;
	mad.lo.s32 	%r967, %r370, %r964, %r371;
	add.s32 	%r968, %r967, %r966;
	shl.b32 	%r969, %r1, 2;
	mov.u32 	%r970, _ZZ9cuda_gemmIiLi256ELi4ELi1ELi64ELi128ELi128ELi32ELi0ELi0EEviiiPT_S1_S1_iiE3Csh;
	add.s32 	%r971, %r970, %r969;
	ld.shared.u32 	%r972, [%r971];
	mul.wide.s32 	%rd23, %r968, 4;
	add.s64 	%rd24, %rd1, %rd23;
	st.global.u32 	[%rd24], %r972;
	mov.u32 	%r1226, %r70;
	@%p150 bra 	$L__BB472_170;
	setp.eq.s32 	%p151, %r29, 2;
	div.s32 	%r973, %r70, %r12;
	mul.lo.s32 	%r974, %r973, %r12;
	sub.s32 	%r975, %r70, %r974;
	mad.lo.s32 	%r976, %r370, %r973, %r371;
	add.s32 	%r977, %r976, %r975;
	shl.b32 	%r978, %r1, 2;
	mov.u32 	%r979, _ZZ9cuda_gemmIiLi256ELi4ELi1ELi64ELi128ELi128ELi32ELi0ELi0EEviiiPT_S1_S1_iiE3Csh;
	add.s32 	%r980, %r979, %r978;
	add.s32 	%r981, %r980, %r28;
	ld.shared.u32 	%r982, [%r981];
	mul.wide.s32 	%rd25, %r977, 4;
	add.s64 	%rd26, %rd1, %rd25;
	st.global.u32 	[%rd26], %r982;
	mov.u32 	%r1226, %r71;
	@%p151 bra 	$L__BB472_170;
	add.s32 	%r1226, %r71, %r393;
	div.s32 	%r983, %r71, %r12;
	mul.lo.s32 	%r984, %r983, %r12;
	sub.s32 	%r985, %r71, %r984;
	mad.lo.s32 	%r986, %r370, %r983, %r371;
	add.s32 	%r987, %r986, %r985;
	shl.b32 	%r988, %r1, 2;
	mov.u32 	%r989, _ZZ9cuda_gemmIiLi256ELi4ELi1ELi64ELi128ELi128ELi32ELi0ELi0EEviiiPT_S1_S1_iiE3Csh;
	add.s32 	%r990, %r989, %r988;
	add.s32 	%r991, %r990, %r28;
	add.s32 	%r992, %r991, %r28;
	ld.shared.u32 	%r993, [%r992];
	mul.wide.s32 	%rd27, %r987, 4;
	add.s64 	%rd28, %rd1, %rd27;
	st.global.u32 	[%rd28], %r993;
$L__BB472_170:
	setp.lt.u32 	%p152, %r27, 3;
	@%p152 bra 	$L__BB472_172;
$L__BB472_171:
	div.s32 	%r994, %r1226, %r12;
	mul.lo.s32 	%r995, %r994, %r12;
	sub.s32 	%r996, %r1226, %r995;
	mad.lo.s32 	%r997, %r370, %r994, %r371;
	add.s32 	%r998, %r997, %r996;
	shl.b32 	%r999, %r1226, 2;
	mov.u32 	%r1000, _ZZ9cuda_gemmIiLi256ELi4ELi1ELi64ELi128ELi128ELi32ELi0ELi0EEviiiPT_S1_S1_iiE3Csh;
	add.s32 	%r1001, %r1000, %r999;
	ld.shared.u32 	%r1002, [%r1001];
	mul.wide.s32 	%rd29, %r998, 4;
	add.s64 	%rd30, %rd1, %rd29;
	st.global.u32 	[%rd30], %r1002;
	add.s32 	%r1003, %r1226, %r393;
	div.s32 	%r1004, %r1003, %r12;
	mul.lo.s32 	%r1005, %r1004, %r12;
	sub.s32 	%r1006, %r1003, %r1005;
	mad.lo.s32 	%r1007, %r370, %r1004, %r371;
	add.s32 	%r1008, %r1007, %r1006;
	add.s32 	%r1009, %r1001, %r28;
	ld.shared.u32 	%r1010, [%r1009];
	mul.wide.s32 	%rd31, %r1008, 4;
	add.s64 	%rd32, %rd1, %rd31;
	st.global.u32 	[%rd32], %r1010;
	add.s32 	%r1011, %r1003, %r393;
	div.s32 	%r1012, %r1011, %r12;
	mul.lo.s32 	%r1013, %r1012, %r12;
	sub.s32 	%r1014, %r1011, %r1013;
	mad.lo.s32 	%r1015, %r370, %r1012, %r371;
	add.s32 	%r1016, %r1015, %r1014;
	add.s32 	%r1017, %r1009, %r28;
	ld.shared.u32 	%r1018, [%r1017];
	mul.wide.s32 	%rd33, %r1016, 4;
	add.s64 	%rd34, %rd1, %rd33;
	st.global.u32 	[%rd34], %r1018;
	add.s32 	%r1019, %r1011, %r393;
	div.s32 	%r1020, %r1019, %r12;
	mul.lo.s32 	%r1021, %r1020, %r12;
	sub.s32 	%r1022, %r1019, %r1021;
	mad.lo.s32 	%r1023, %r370, %r1020, %r371;
	add.s32 	%r1024, %r1023, %r1022;
	add.s32 	%r1025, %r1017, %r28;
	ld.shared.u32 	%r1026, [%r1025];
	mul.wide.s32 	%rd35, %r1024, 4;
	add.s64 	%rd36, %rd1, %rd35;
	st.global.u32 	[%rd36], %r1026;
	add.s32 	%r1226, %r1019, %r393;
	setp.lt.u32 	%p153, %r1226, 16;
	@%p153 bra 	$L__BB472_171;
$L__BB472_172:
	mov.u32 	%r1027, %nctaid.y;
	add.s32 	%r1050, %r1050, %r1027;
	shl.b32 	%r1028, %r1027, 2;
	setp.lt.u32 	%p154, %r1050, %r1028;
	@%p154 bra 	$L__BB472_7;
$L__BB472_173:
	ret;
$L__BB472_174:
	mov.b32 	%r1124, 0;
$L__BB472_175:
	setp.lt.s32 	%p75, %r380, 1;
	add.s32 	%r191, %r1124, %r14;
	mul.lo.s32 	%r192, %r191, %r380;
	add.s32 	%r193, %r192, %r20;
	@%p75 bra 	$L__BB472_177;
	add.s32 	%r663, %r22, %r192;
	shl.b32 	%r664, %r663, 2;
	mov.u32 	%r665, _ZZ9cuda_gemmIiLi256ELi4ELi1ELi64ELi128ELi128ELi32ELi0ELi0EEviiiPT_S1_S1_iiE3Ash;
	add.s32 	%r666, %r665, %r664;
	ld.shared.u32 	%r1225, [%r666];
$L__BB472_177:
	setp.lt.s32 	%p76, %r380, 2;
	@%p76 bra 	$L__BB472_179;
	add.s32 	%r667, %r14, 1;
	and.b32  	%r668, %r667, 15;
	add.s32 	%r669, %r193, %r668;
	shl.b32 	%r670, %r669, 2;
	mov.u32 	%r671, _ZZ9cuda_gemmIiLi256ELi4ELi1ELi64ELi128ELi128ELi32ELi0ELi0EEviiiPT_S1_S1_iiE3Ash;
	add.s32 	%r672, %r671, %r670;
	ld.shared.u32 	%r1224, [%r672];
$L__BB472_179:
	setp.lt.s32 	%p77, %r380, 3;
	@%p77 bra 	$L__BB472_181;
	add.s32 	%r673, %r14, 2;
	and.b32  	%r674, %r673, 15;
	add.s32 	%r675, %r193, %r674;
	shl.b32 	%r676, %r675, 2;
	mov.u32 	%r677, _ZZ9cuda_gemmIiLi256ELi4ELi1ELi64ELi128ELi128ELi32ELi0ELi0EEviiiPT_S1_S1_iiE3Ash;
	add.s32 	%r678, %r677, %r676;
	ld.shared.u32 	%r1223, [%r678];
$L__BB472_181:
	setp.lt.s32 	%p78, %r380, 4;
	@%p78 bra 	$L__BB472_183;
	add.s32 	%r679, %r14, 3;
	and.b32  	%r680, %r679, 15;
	add.s32 	%r681, %r193, %r680;
	shl.b32 	%r682, %r681, 2;
	mov.u32 	%r683, _ZZ9cuda_gemmIiLi256ELi4ELi1ELi64ELi128ELi128ELi32ELi0ELi0EEviiiPT_S1_S1_iiE3Ash;
	add.s32 	%r684, %r683, %r682;
	ld.shared.u32 	%r1222, [%r684];
$L__BB472_183:
	setp.lt.s32 	%p79, %r380, 5;
	@%p79 bra 	$L__BB472_185;
	add.s32 	%r685, %r14, 4;
	and.b32  	%r686, %r685, 15;
	add.s32 	%r687, %r193, %r686;
	shl.b32 	%r688, %r687, 2;
	mov.u32 	%r689, _ZZ9cuda_gemmIiLi256ELi4ELi1ELi64ELi128ELi128ELi32ELi0ELi0EEviiiPT_S1_S1_iiE3Ash;
	add.s32 	%r690, %r689, %r688;
	ld.shared.u32 	%r1221, [%r690];
$L__BB472_185:
	setp.lt.s32 	%p80, %r380, 6;
	@%p80 bra 	$L__BB472_187;
	add.s32 	%r691, %r14, 5;
	and.b32  	%r692, %r691, 15;
	add.s32 	%r693, %r193, %r692;
	shl.b32 	%r694, %r693, 2;
	mov.u32 	%r695, _ZZ9cuda_gemmIiLi256ELi4ELi1ELi64ELi128ELi128ELi32ELi0ELi0EEviiiPT_S1_S1_iiE3Ash;
	add.s32 	%r696, %r695, %r694;
	ld.shared.u32 	%r1220, [%r696];
$L__BB472_187:
	setp.lt.s32 	%p81, %r380, 7;
	@%p81 bra 	$L__BB472_189;
	add.s32 	%r697, %r14, 6;
	and.b32  	%r698, %r697, 15;
	add.s32 	%r699, %r193, %r698;
	shl.b32 	%r700, %r699, 2;
	mov.u32 	%r701, _ZZ9cuda_gemmIiLi256ELi4ELi1ELi64ELi128ELi128ELi32ELi0ELi0EEviiiPT_S1_S1_iiE3Ash;
	add.s32 	%r702, %r701, %r700;
	ld.shared.u32 	%r1219, [%r702];
$L__BB472_189:
	setp.lt.s32 	%p82, %r380, 8;
	@%p82 bra 	$L__BB472_191;
	add.s32 	%r703, %r14, 7;
	and.b32  	%r704, %r703, 15;
	add.s32 	%r705, %r193, %r704;
	shl.b32 	%r706, %r705, 2;
	mov.u32 	%r707, _ZZ9cuda_gemmIiLi256ELi4ELi1ELi64ELi128ELi128ELi32ELi0ELi0EEviiiPT_S1_S1_iiE3Ash;
	add.s32 	%r708, %r707, %r706;
	ld.shared.u32 	%r1218, [%r708];
$L__BB472_191:
	setp.lt.s32 	%p83, %r380, 9;
	@%p83 bra 	$L__BB472_193;
	and.b32  	%r709, %r14, 15;
	xor.b32  	%r710, %r709, 8;
	add.s32 	%r711, %r193, %r710;
	shl.b32 	%r712, %r711, 2;
	mov.u32 	%r713, _ZZ9cuda_gemmIiLi256ELi4ELi1ELi64ELi128ELi128ELi32ELi0ELi0EEviiiPT_S1_S1_iiE3Ash;
	add.s32 	%r714, %r713, %r712;
	ld.shared.u32 	%r1217, [%r714];
$L__BB472_193:
	setp.lt.s32 	%p84, %r380, 10;
	@%p84 bra 	$L__BB472_195;
	add.s32 	%r715, %r14, 9;
	and.b32  	%r716, %r715, 15;
	add.s32 	%r717, %r193, %r716;
	shl.b32 	%r718, %r717, 2;
	mov.u32 	%r719, _ZZ9cuda_gemmIiLi256ELi4ELi1ELi64ELi128ELi128ELi32ELi0ELi0EEviiiPT_S1_S1_iiE3Ash;
	add.s32 	%r720, %r719, %r718;
	ld.shared.u32 	%r1216, [%r720];
$L__BB472_195:
	setp.lt.s32 	%p85, %r380, 11;
	@%p85 bra 	$L__BB472_197;
	add.s32 	%r721, %r14, 10;
	and.b32  	%r722, %r721, 15;
	add.s32 	%r723, %r193, %r722;
	shl.b32 	%r724, %r723, 2;
	mov.u32 	%r725, _ZZ9cuda_gemmIiLi256ELi4ELi1ELi64ELi128ELi128ELi32ELi0ELi0EEviiiPT_S1_S1_iiE3Ash;
	add.s32 	%r726, %r725, %r724;
	ld.shared.u32 	%r1215, [%r726];
$L__BB472_197:
	setp.lt.s32 	%p86, %r380, 12;
	@%p86 bra 	$L__BB472_199;
	add.s32 	%r727, %r14, 11;
	and.b32  	%r728, %r727, 15;
	add.s32 	%r729, %r193, %r728;
	shl.b32 	%r730, %r729, 2;
	mov.u32 	%r731, _ZZ9cuda_gemmIiLi256ELi4ELi1ELi64ELi128ELi128ELi32ELi0ELi0EEviiiPT_S1_S1_iiE3Ash;
	add.s32 	%r732, %r731, %r730;
	ld.shared.u32 	%r1214, [%r732];
$L__BB472_199:
	setp.lt.s32 	%p87, %r380, 13;
	@%p87 bra 	$L__BB472_201;
	add.s32 	%r733, %r14, 12;
	and.b32  	%r734, %r733, 15;
	add.s32 	%r735, %r193, %r734;
	shl.b32 	%r736, %r735, 2;
	mov.u32 	%r737, _ZZ9cuda_gemmIiLi256ELi4ELi1ELi64ELi128ELi128ELi32ELi0ELi0EEviiiPT_S1_S1_iiE3Ash;
	add.s32 	%r738, %r737, %r736;
	ld.shared.u32 	%r1213, [%r738];
$L__BB472_201:
	setp.lt.s32 	%p88, %r380, 14;
	@%p88 bra 	$L__BB472_203;
	add.s32 	%r739, %r14, 13;
	and.b32  	%r740, %r739, 15;
	add.s32 	%r741, %r193, %r740;
	shl.b32 	%r742, %r741, 2;
	mov.u32 	%r743, _ZZ9cuda_gemmIiLi256ELi4ELi1ELi64ELi128ELi128ELi32ELi0ELi0EEviiiPT_S1_S1_iiE3Ash;
	add.s32 	%r744, %r743, %r742;
	ld.shared.u32 	%r1212, [%r744];
$L__BB472_203:
	setp.lt.s32 	%p89, %r380, 15;
	@%p89 bra 	$L__BB472_205;
	add.s32 	%r745, %r14, 14;
	and.b32  	%r746, %r745, 15;
	add.s32 	%r747, %r193, %r746;
	shl.b32 	%r748, %r747, 2;
	mov.u32 	%r749, _ZZ9cuda_gemmIiLi256ELi4ELi1ELi64ELi128ELi128ELi32ELi0ELi0EEviiiPT_S1_S1_iiE3Ash;
	add.s32 	%r750, %r749, %r748;
	ld.shared.u32 	%r1211, [%r750];
$L__BB472_205:
	setp.lt.s32 	%p90, %r380, 16;
	@%p90 bra 	$L__BB472_207;
	add.s32 	%r751, %r14, -1;
	and.b32  	%r752, %r751, 15;
	add.s32 	%r753, %r193, %r752;
	shl.b32 	%r754, %r753, 2;
	mov.u32 	%r755, _ZZ9cuda_gemmIiLi256ELi4ELi1ELi64ELi128ELi128ELi32ELi0ELi0EEviiiPT_S1_S1_iiE3Ash;
	add.s32 	%r756, %r755, %r754;
	ld.shared.u32 	%r1210, [%r756];
$L__BB472_207:
	setp.ge.s32 	%p91, %r15, %r21;
	mov.u32 	%r1141, %r15;
	@%p91 bra 	$L__BB472_208;
	bra.uni 	$L__BB472_209;
$L__BB472_208:
	add.s32 	%r1124, %r1124, %r13;
	setp.lt.s32 	%p112, %r1124, %r12;
	@%p112 bra 	$L__BB472_175;
	bra.uni 	$L__BB472_165;
$L__BB472_209:
	mov.u32 	%r758, _ZZ9cuda_gemmIiLi256ELi4ELi1ELi64ELi128ELi128ELi32ELi0ELi0EEviiiPT_S1_S1_iiE11kron_fac_sh;
	mad.lo.s32 	%r228, %r1141, 516, %r758;
	mov.b32 	%r1143, 0;
	@%p75 bra 	$L__BB472_211;
	shl.b32 	%r759, %r30, 2;
	add.s32 	%r760, %r228, %r759;
	ld.shared.u32 	%r761, [%r760];
	mul.lo.s32 	%r1143, %r761, %r1225;
$L__BB472_211:
	@%p76 bra 	$L__BB472_213;
	shl.b32 	%r762, %r31, 2;
	add.s32 	%r763, %r228, %r762;
	ld.shared.u32 	%r764, [%r763+4];
	mad.lo.s32 	%r1143, %r764, %r1224, %r1143;
$L__BB472_213:
	@%p77 bra 	$L__BB472_215;
	shl.b32 	%r765, %r32, 2;
	add.s32 	%r766, %r228, %r765;
	ld.shared.u32 	%r767, [%r766+8];
	mad.lo.s32 	%r1143, %r767, %r1223, %r1143;
$L__BB472_215:
	@%p78 bra 	$L__BB472_217;
	shl.b32 	%r768, %r33, 2;
	add.s32 	%r769, %r228, %r768;
	ld.shared.u32 	%r770, [%r769+12];
	mad.lo.s32 	%r1143, %r770, %r1222, %r1143;
$L__BB472_217:
	setp.lt.s32 	%p96, %r380, 5;
	@%p96 bra 	$L__BB472_219;
	shl.b32 	%r771, %r34, 2;
	add.s32 	%r772, %r228, %r771;
	ld.shared.u32 	%r773, [%r772+16];
	mad.lo.s32 	%r1143, %r773, %r1221, %r1143;
$L__BB472_219:
	setp.lt.s32 	%p97, %r380, 6;
	@%p97 bra 	$L__BB472_221;
	shl.b32 	%r774, %r35, 2;
	add.s32 	%r775, %r228, %r774;
	ld.shared.u32 	%r776, [%r775+20];
	mad.lo.s32 	%r1143, %r776, %r1220, %r1143;
$L__BB472_221:
	setp.lt.s32 	%p98, %r380, 7;
	@%p98 bra 	$L__BB472_223;
	shl.b32 	%r777, %r36, 2;
	add.s32 	%r778, %r228, %r777;
	ld.shared.u32 	%r779, [%r778+24];
	mad.lo.s32 	%r1143, %r779, %r1219, %r1143;
$L__BB472_223:
	setp.lt.s32 	%p99, %r380, 8;
	@%p99 bra 	$L__BB472_225;
	shl.b32 	%r780, %r37, 2;
	add.s32 	%r781, %r228, %r780;
	ld.shared.u32 	%r782, [%r781+28];
	mad.lo.s32 	%r1143, %r782, %r1218, %r1143;
$L__BB472_225:
	setp.lt.s32 	%p100, %r380, 9;
	@%p100 bra 	$L__BB472_227;
	shl.b32 	%r783, %r38, 2;
	add.s32 	%r784, %r228, %r783;
	ld.shared.u32 	%r785, [%r784+32];
	mad.lo.s32 	%r1143, %r785, %r1217, %r1143;
$L__BB472_227:
	setp.lt.s32 	%p101, %r380, 10;
	@%p101 bra 	$L__BB472_229;
	shl.b32 	%r786, %r39, 2;
	add.s32 	%r787, %r228, %r786;
	ld.shared.u32 	%r788, [%r787+36];
	mad.lo.s32 	%r1143, %r788, %r1216, %r1143;
$L__BB472_229:
	setp.lt.s32 	%p102, %r380, 11;
	@%p102 bra 	$L__BB472_231;
	shl.b32 	%r789, %r40, 2;
	add.s32 	%r790, %r228, %r789;
	ld.shared.u32 	%r791, [%r790+40];
	mad.lo.s32 	%r1143, %r791, %r1215, %r1143;
$L__BB472_231:
	setp.lt.s32 	%p103, %r380, 12;
	@%p103 bra 	$L__BB472_233;
	shl.b32 	%r792, %r41, 2;
	add.s32 	%r793, %r228, %r792;
	ld.shared.u32 	%r794, [%r793+44];
	mad.lo.s32 	%r1143, %r794, %r1214, %r1143;
$L__BB472_233:
	setp.lt.s32 	%p104, %r380, 13;
	@%p104 bra 	$L__BB472_235;
	shl.b32 	%r795, %r42, 2;
	add.s32 	%r796, %r228, %r795;
	ld.shared.u32 	%r797, [%r796+48];
	mad.lo.s32 	%r1143, %r797, %r1213, %r1143;
$L__BB472_235:
	setp.lt.s32 	%p105, %r380, 14;
	@%p105 bra 	$L__BB472_237;
	shl.b32 	%r798, %r43, 2;
	add.s32 	%r799, %r228, %r798;
	ld.shared.u32 	%r800, [%r799+52];
	mad.lo.s32 	%r1143, %r800, %r1212, %r1143;
$L__BB472_237:
	setp.lt.s32 	%p106, %r380, 15;
	@%p106 bra 	$L__BB472_239;
	shl.b32 	%r801, %r44, 2;
	add.s32 	%r802, %r228, %r801;
	ld.shared.u32 	%r803, [%r802+56];
	mad.lo.s32 	%r1143, %r803, %r1211, %r1143;
$L__BB472_239:
	setp.lt.s32 	%p107, %r380, 16;
	@%p107 bra 	$L__BB472_241;
	shl.b32 	%r804, %r45, 2;
	add.s32 	%r805, %r228, %r804;
	ld.shared.u32 	%r806, [%r805+60];
	mad.lo.s32 	%r1143, %r806, %r1210, %r1143;
$L__BB472_241:
	mov.u32 	%r1157, %r2;
$L__BB472_242:
	shr.u32 	%r262, %r1157, 1;
	shfl.sync.down.b32	%r807|%p108, %r1143, %r262, %r23, -1;
	add.s32 	%r1143, %r807, %r1143;
	setp.gt.u32 	%p109, %r1157, 3;
	mov.u32 	%r1157, %r262;
	@%p109 bra 	$L__BB472_242;
	rem.u32 	%r808, %r82, %r3;
	setp.eq.s32 	%p110, %r808, 0;
	@%p110 bra 	$L__BB472_244;
	bra.uni 	$L__BB472_245;
$L__BB472_244:
	mad.lo.s32 	%r809, %r1141, %r12, %r191;
	shl.b32 	%r810, %r809, 2;
	mov.u32 	%r811, _ZZ9cuda_gemmIiLi256ELi4ELi1ELi64ELi128ELi128ELi32ELi0ELi0EEviiiPT_S1_S1_iiE3Csh;
	add.s32 	%r812, %r811, %r810;
	st.shared.u32 	[%r812], %r1143;
$L__BB472_245:
	add.s32 	%r1141, %r1141, %r16;
	setp.lt.s32 	%p111, %r1141, %r21;
	@%p111 bra 	$L__BB472_209;
	bra.uni 	$L__BB472_208;

}
	// .globl	_Z9cuda_gemmIiLi256ELi4ELi1ELi64ELi128ELi128ELi32ELi0ELi1EEviiiPT_S1_S1_ii
.visible .entry _Z9cuda_gemmIiLi256ELi4ELi1ELi64ELi128ELi128ELi32ELi0ELi1EEviiiPT_S1_S1_ii(
	.param .u32 _Z9cuda_gemmIiLi256ELi4ELi1ELi64ELi128ELi128ELi32ELi0ELi1EEviiiPT_S1_S1_ii_param_0,
	.param .u32 _Z9cuda_gemmIiLi256ELi4ELi1ELi64ELi128ELi128ELi32ELi0ELi1EEviiiPT_S1_S1_ii_param_1,
	.param .u32 _Z9cuda_gemmIiLi256ELi4ELi1ELi64ELi128ELi128ELi32ELi0ELi1EEviiiPT_S1_S1_ii_param_2,
	.param .u64 .ptr .align 1 _Z9cuda_gemmIiLi256ELi4ELi1ELi64ELi128ELi128ELi32ELi0ELi1EEviiiPT_S1_S1_ii_param_3,
	.param .u64 .ptr .align 1 _Z9cuda_gemmIiLi256ELi4ELi1ELi64ELi128ELi128ELi32ELi0ELi1EEviiiPT_S1_S1_ii_param_4,
	.param .u64 .ptr .align 1 _Z9cuda_gemmIiLi256ELi4ELi1ELi64ELi128ELi128ELi32ELi0ELi1EEviiiPT_S1_S1_ii_param_5,
	.param .u32 _Z9cuda_gemmIiLi256ELi4ELi1ELi64ELi128ELi128ELi32ELi0ELi1EEviiiPT_S1_S1_ii_param_6,
	.param .u32 _Z9cuda_gemmIiLi256ELi4ELi1ELi64ELi128ELi128ELi32ELi0ELi1EEviiiPT_S1_S1_ii_param_7
)
.maxntid 256
{
	.reg .pred 	%p<16>;
	.reg .b16 	%rs<8>;
	.reg .b32 	%r<128>;
	.reg .b64 	%rd<36>;
	// demoted variable
	.shared .align 128 .b8 _ZZ9cuda_gemmIiLi256ELi4ELi1ELi64ELi128ELi128ELi32ELi0ELi1EEviiiPT_S1_S1_iiE11kron_fac_sh[16512];
	// demoted variable
	.shared .align 128 .b8 _ZZ9cuda_gemmIiLi256ELi4ELi1ELi64ELi128ELi128ELi32ELi0ELi1EEviiiPT_S1_S1_iiE3Ash[256];
	ld.param.u32 	%r50, [_Z9cuda_gemmIiLi256ELi4ELi1ELi64ELi128ELi128ELi32ELi0ELi1EEviiiPT_S1_S1_ii_param_2];
	ld.param.u64 	%rd8, [_Z9cuda_gemmIiLi256ELi4ELi1ELi64ELi128ELi128ELi32ELi0ELi1EEviiiPT_S1_S1_ii_param_3];
	ld.param.u64 	%rd9, [_Z9cuda_gemmIiLi256ELi4ELi1ELi64ELi128ELi128ELi32ELi0ELi1EEviiiPT_S1_S1_ii_param_4];
	cvta.to.global.u64 	%rd1, %rd8;
	cvta.to.global.u64 	%rd2, %rd9;
	and.b32  	%r51, %r50, -64;
	setp.eq.s32 	%p1, %r51, 4096;
	@%p1 bra 	$L__BB473_3;
	setp.ne.s32 	%p2, %r51, 2048;
	@%p2 bra 	$L__BB473_4;
	mov.u32 	%r53, %ctaid.x;
	shr.u32 	%r120, %r53, 5;
	and.b32  	%r119, %r53, 31;
	bra.uni 	$L__BB473_5;
$L__BB473_3:
	mov.u32 	%r52, %ctaid.x;
	shr.u32 	%r120, %r52, 6;
	and.b32  	%r119, %r52, 63;
	bra.uni 	$L__BB473_5;
$L__BB473_4:
	mov.u32 	%r54, %ctaid.x;
	shr.s32 	%r55, %r50, 31;
	shr.u32 	%r56, %r55, 26;
	add.s32 	%r57, %r50, %r56;
	shr.s32 	%r58, %r57, 6;
	div.u32 	%r120, %r54, %r58;
	mul.lo.s32 	%r59, %r120, %r58;
	sub.s32 	%r119, %r54, %r59;
$L__BB473_5:
	mov.u32 	%r121, %ctaid.y;
	mov.u32 	%r10, %nctaid.y;
	shl.b32 	%r11, %r10, 2;
	setp.ge.u32 	%p3, %r121, %r11;
	@%p3 bra 	$L__BB473_21;
	mov.u32 	%r12, %tid.x;
	shl.b32 	%r13, %r119, 6;
	mov.u32 	%r60, %ntid.x;
	shr.u32 	%r14, %r12, 5;
	shl.b32 	%r61, %r120, 5;
	and.b32  	%r62, %r12, 31;
	or.b32  	%r15, %r61, %r62;
	mov.u32 	%r63, _ZZ9cuda_gemmIiLi256ELi4ELi1ELi64ELi128ELi128ELi32ELi0ELi1EEviiiPT_S1_S1_iiE11kron_fac_sh;
	mad.lo.s32 	%r16, %r62, 516, %r63;
	shr.u32 	%r17, %r60, 5;
	add.s32 	%r18, %r12, %r60;
	max.u32 	%r64, %r18, 64;
	setp.lt.u32 	%p4, %r18, 64;
	selp.u32 	%r65, 1, 0, %p4;
	add.s32 	%r66, %r18, %r65;
	sub.s32 	%r67, %r64, %r66;
	div.u32 	%r68, %r67, %r60;
	add.s32 	%r19, %r68, %r65;
	add.s32 	%r20, %r14, %r17;
	shl.b32 	%r69, %r12, 2;
	mov.u32 	%r70, _ZZ9cuda_gemmIiLi256ELi4ELi1ELi64ELi128ELi128ELi32ELi0ELi1EEviiiPT_S1_S1_iiE3Ash;
	add.s32 	%r21, %r70, %r69;
	shl.b32 	%r22, %r60, 2;
	add.s32 	%r23, %r21, %r22;
	add.s32 	%r24, %r18, %r60;
	cvt.u16.u32 	%rs2, %r20;
	xor.b16  	%rs3, %rs2, 127;
	and.b16  	%rs4, %rs3, 255;
	cvt.u16.u32 	%rs5, %r17;
	and.b16  	%rs6, %rs5, 255;
	div.u16 	%rs7, %rs4, %rs6;
	and.b16  	%rs1, %rs7, 3;
	shl.b32 	%r71, %r14, 2;
	add.s32 	%r25, %r16, %r71;
	shl.b32 	%r26, %r17, 2;
	add.s32 	%r27, %r25, %r26;
	add.s32 	%r28, %r20, %r17;
	shl.b32 	%r29, %r60, 4;
	shl.b32 	%r30, %r60, 3;
	mul.lo.s32 	%r31, %r60, 12;
	mul.wide.u32 	%rd10, %r60, 4;
	add.s64 	%rd3, %rd1, %rd10;
	mul.wide.u32 	%rd11, %r60, 8;
	add.s64 	%rd4, %rd1, %rd11;
	mul.wide.u32 	%rd12, %r60, 12;
	add.s64 	%rd5, %rd1, %rd12;
	cvt.u64.u32 	%rd14, %r22;
$L__BB473_7:
	setp.gt.u32 	%p5, %r12, 63;
	@%p5 bra 	$L__BB473_15;
	and.b32  	%r33, %r19, 3;
	setp.eq.s32 	%p6, %r33, 3;
	mul.lo.s32 	%r34, %r121, %r50;
	mov.u32 	%r122, %r12;
	@%p6 bra 	$L__BB473_12;
	setp.eq.s32 	%p7, %r33, 0;
	add.s32 	%r72, %r34, %r13;
	add.s32 	%r73, %r72, %r12;
	mul.wide.s32 	%rd13, %r73, 4;
	add.s64 	%rd6, %rd1, %rd13;
	ld.global.u32 	%r74, [%rd6];
	st.shared.u32 	[%r21], %r74;
	mov.u32 	%r122, %r18;
	@%p7 bra 	$L__BB473_12;
	setp.eq.s32 	%p8, %r33, 1;
	add.s64 	%rd7, %rd6, %rd14;
	ld.global.u32 	%r75, [%rd7];
	st.shared.u32 	[%r23], %r75;
	mov.u32 	%r122, %r24;
	@%p8 bra 	$L__BB473_12;
	mov.u32 	%r76, %ntid.x;
	add.s32 	%r122, %r24, %r76;
	add.s64 	%rd16, %rd7, %rd14;
	ld.global.u32 	%r77, [%rd16];
	add.s32 	%r78, %r23, %r22;
	st.shared.u32 	[%r78], %r77;
$L__BB473_12:
	setp.lt.u32 	%p9, %r19, 3;
	@%p9 bra 	$L__BB473_15;
	shl.b32 	%r79, %r122, 2;
	mov.u32 	%r80, _ZZ9cuda_gemmIiLi256ELi4ELi1ELi64ELi128ELi128ELi32ELi0ELi1EEviiiPT_S1_S1_iiE3Ash;
	add.s32 	%r124, %r80, %r79;
	add.s32 	%r81, %r13, %r122;
	add.s32 	%r123, %r81, %r34;
$L__BB473_14:
	mul.wide.s32 	%rd17, %r123, 4;
	add.s64 	%rd18, %rd3, %rd17;
	add.s64 	%rd19, %rd4, %rd17;
	add.s64 	%rd20, %rd5, %rd17;
	add.s64 	%rd21, %rd1, %rd17;
	ld.global.u32 	%r82, [%rd21];
	st.shared.u32 	[%r124], %r82;
	ld.global.u32 	%r83, [%rd18];
	add.s32 	%r84, %r124, %r22;
	st.shared.u32 	[%r84], %r83;
	ld.global.u32 	%r85, [%rd19];
	add.s32 	%r86, %r124, %r30;
	st.shared.u32 	[%r86], %r85;
	ld.global.u32 	%r87, [%rd20];
	add.s32 	%r88, %r124, %r31;
	st.shared.u32 	[%r88], %r87;
	add.s32 	%r122, %r122, %r22;
	add.s32 	%r124, %r124, %r29;
	add.s32 	%r123, %r123, %r22;
	setp.lt.u32 	%p10, %r122, 64;
	@%p10 bra 	$L__BB473_14;
$L__BB473_15:
	setp.eq.s16 	%p11, %rs1, 2;
	mov.u32 	%r126, %r14;
	@%p11 bra 	$L__BB473_19;
	setp.eq.s16 	%p12, %rs1, 3;
	shl.b32 	%r89, %r14, 7;
	add.s32 	%r90, %r89, %r15;
	mul.wide.u32 	%rd22, %r90, 4;
	add.s64 	%rd23, %rd2, %rd22;
	ld.global.u32 	%r91, [%rd23];
	st.shared.u32 	[%r25], %r91;
	mov.u32 	%r126, %r20;
	@%p12 bra 	$L__BB473_19;
	setp.eq.s16 	%p13, %rs1, 0;
	shl.b32 	%r92, %r20, 7;
	add.s32 	%r93, %r92, %r15;
	mul.wide.u32 	%rd24, %r93, 4;
	add.s64 	%rd25, %rd2, %rd24;
	ld.global.u32 	%r94, [%rd25];
	st.shared.u32 	[%r27], %r94;
	mov.u32 	%r126, %r28;
	@%p13 bra 	$L__BB473_19;
	add.s32 	%r126, %r28, %r17;
	shl.b32 	%r95, %r28, 7;
	add.s32 	%r96, %r95, %r15;
	mul.wide.u32 	%rd26, %r96, 4;
	add.s64 	%rd27, %rd2, %rd26;
	ld.global.u32 	%r97, [%rd27];
	add.s32 	%r98, %r27, %r26;
	st.shared.u32 	[%r98], %r97;
$L__BB473_19:
	shl.b32 	%r99, %r126, 7;
	add.s32 	%r100, %r99, %r15;
	mul.wide.s32 	%rd28, %r100, 4;
	add.s64 	%rd29, %rd2, %rd28;
	ld.global.u32 	%r101, [%rd29];
	shl.b32 	%r102, %r126, 2;
	add.s32 	%r103, %r16, %r102;
	st.shared.u32 	[%r103], %r101;
	add.s32 	%r104, %r126, %r17;
	shl.b32 	%r105, %r104, 7;
	add.s32 	%r106, %r105, %r15;
	mul.wide.s32 	%rd30, %r106, 4;
	add.s64 	%rd31, %rd2, %rd30;
	ld.global.u32 	%r107, [%rd31];
	add.s32 	%r108, %r103, %r26;
	st.shared.u32 	[%r108], %r107;
	add.s32 	%r109, %r104, %r17;
	shl.b32 	%r110, %r109, 7;
	add.s32 	%r111, %r110, %r15;
	mul.wide.s32 	%rd32, %r111, 4;
	add.s64 	%rd33, %rd2, %rd32;
	ld.global.u32 	%r112, [%rd33];
	add.s32 	%r113, %r108, %r26;
	st.shared.u32 	[%r113], %r112;
	add.s32 	%r114, %r109, %r17;
	shl.b32 	%r115, %r114, 7;
	add.s32 	%r116, %r115, %r15;
	mul.wide.s32 	%rd34, %r116, 4;
	add.s64 	%rd35, %rd2, %rd34;
	ld.global.u32 	%r117, [%rd35];
	add.s32 	%r118, %r113, %r26;
	st.shared.u32 	[%r118], %r117;
	add.s32 	%r126, %r26, %r126;
	setp.lt.u32 	%p14, %r126, 128;
	@%p14 bra 	$L__BB473_19;
	bar.sync 	0;
	bar.sync 	0;
	add.s32 	%r121, %r121, %r10;
	setp.lt.u32 	%p15, %r121, %r11;
	@%p15 bra 	$L__BB473_7;
$L__BB473_21:
	ret;

}
	// .globl	_Z9cuda_gemmIiLi256ELi4ELi1ELi64ELi128ELi128ELi32ELi1ELi0EEviiiPT_S1_S1_ii
.visible .entry _Z9cuda_gemmIiLi256ELi4ELi1ELi64ELi128ELi128ELi32ELi1ELi0EEviiiPT_S1_S1_ii(
	.param .u32 _Z9cuda_gemmIiLi256ELi4ELi1ELi64ELi128ELi128ELi32ELi1ELi0EEviiiPT_S1_S1_ii_param_0,
	.param .u32 _Z9cuda_gemmIiLi256ELi4ELi1ELi64ELi128ELi128ELi32ELi1ELi0EEviiiPT_S1_S1_ii_param_1,
	.param .u32 _Z9cuda_gemmIiLi256ELi4ELi1ELi64ELi128ELi128ELi32ELi1ELi0EEviiiPT_S1_S1_ii_param_2,
	.param .u64 .ptr .align 1 _Z9cuda_gemmIiLi256ELi4ELi1ELi64ELi128ELi128ELi32ELi1ELi0EEviiiPT_S1_S1_ii_param_3,
	.param .u64 .ptr .align 1 _Z9cuda_gemmIiLi256ELi4ELi1ELi64ELi128ELi128ELi32ELi1ELi0EEviiiPT_S1_S1_ii_param_4,
	.param .u64 .ptr .align 1 _Z9cuda_gemmIiLi256ELi4ELi1ELi64ELi128ELi128ELi32ELi1ELi0EEviiiPT_S1_S1_ii_param_5,
	.param .u32 _Z9cuda_gemmIiLi256ELi4ELi1ELi64ELi128ELi128ELi32ELi1ELi0EEviiiPT_S1_S1_ii_param_6,
	.param .u32 _Z9cuda_gemmIiLi256ELi4ELi1ELi64ELi128ELi128ELi32ELi1ELi0EEviiiPT_S1_S1_ii_param_7
)
.maxntid 256
{
	.reg .pred 	%p<153>;
	.reg .b32 	%r<1152>;
	.reg .b64 	%rd<36>;
	// demoted variable
	.shared .align 128 .b8 _ZZ9cuda_gemmIiLi256ELi4ELi1ELi64ELi128ELi128ELi32ELi1ELi0EEviiiPT_S1_S1_iiE11kron_fac_sh[16512];
	// demoted variable
	.shared .align 128 .b8 _ZZ9cuda_gemmIiLi256ELi4ELi1ELi64ELi128ELi128ELi32ELi1ELi0EEviiiPT_S1_S1_iiE3Ash[256];
	// demoted variable
	.shared .align 128 .b8 _ZZ9cuda_gemmIiLi256ELi4ELi1ELi64ELi128ELi128ELi32ELi1ELi0EEviiiPT_S1_S1_iiE3Csh[64];
	ld.param.u64 	%rd8, [_Z9cuda_gemmIiLi256ELi4ELi1ELi64ELi128ELi128ELi32ELi1ELi0EEviiiPT_S1_S1_ii_param_3];
	ld.param.u64 	%rd9, [_Z9cuda_gemmIiLi256ELi4ELi1ELi64ELi128ELi128ELi32ELi1ELi0EEviiiPT_S1_S1_ii_param_5];
	ld.param.u32 	%r364, [_Z9cuda_gemmIiLi256ELi4ELi1ELi64ELi128ELi128ELi32ELi1ELi0EEviiiPT_S1_S1_ii_param_6];
	ld.param.u32 	%r365, [_Z9cuda_gemmIiLi256ELi4ELi1ELi64ELi128ELi128ELi32ELi1ELi0EEviiiPT_S1_S1_ii_param_7];
	cvta.to.global.u64 	%rd1, %rd8;
	cvta.to.global.u64 	%rd2, %rd9;
	mov.u32 	%r1, %tid.x;
	setp.lt.s32 	%p1, %r365, 16;
	shr.u32 	%r2, %r365, 4;
	selp.b32 	%r3, 1, %r2, %p1;
	div.s32 	%r4, 64, %r365;
	mul.lo.s32 	%r366, %r4, %r3;
	min.s32 	%r5, %r366, 256;
	div.u32 	%r7, %r1, %r5;
	mul.lo.s32 	%r367, %r7, %r5;
	sub.s32 	%r368, %r1, %r367;
	div.u32 	%r6, %r368, %r3;
	mov.u32 	%r8, %ntid.x;
	div.u32 	%r9, %r8, %r5;
	mov.u32 	%r974, %ctaid.y;
	mov.u32 	%r369, %nctaid.y;
	shl.b32 	%r370, %r369, 2;
	setp.ge.u32 	%p2, %r974, %r370;
	@%p2 bra 	$L__BB474_167;
	mov.u32 	%r372, %ctaid.x;
	shl.b32 	%r373, %r372, 5;
	and.b32  	%r374, %r1, 31;
	or.b32  	%r11, %r373, %r374;
	and.b32  	%r375, %r6, 15;
	rem.u32 	%r376, %r1, %r3;
	shl.b32 	%r12, %r376, 4;
	min.s32 	%r13, %r364, 32;
	min.u32 	%r377, %r365, 16;
	or.b32  	%r14, %r375, %r12;
	shl.b32 	%r378, %r3, 8;
	sub.s32 	%r15, 8223, %r378;
	add.s32 	%r16, %r1, %r8;
	max.u32 	%r379, %r16, 64;
	setp.lt.u32 	%p3, %r16, 64;
	selp.u32 	%r380, 1, 0, %p3;
	add.s32 	%r381, %r16, %r380;
	sub.s32 	%r382, %r379, %r381;
	div.u32 	%r383, %r382, %r8;
	add.s32 	%r17, %r383, %r380;
	max.u32 	%r384, %r16, 16;
	setp.lt.u32 	%p4, %r16, 16;
	selp.u32 	%r385, 1, 0, %p4;
	add.s32 	%r386, %r16, %r385;
	sub.s32 	%r387, %r384, %r386;
	div.u32 	%r388, %r387, %r8;
	add.s32 	%r18, %r388, %r385;
	add.s32 	%r389, %r18, 1;
	shl.b32 	%r19, %r8, 2;
	add.s32 	%r20, %r16, %r8;
	add.s32 	%r21, %r20, %r8;
	and.b32  	%r22, %r389, 3;
	setp.gt.u32 	%p5, %r365, %r375;
	selp.b32 	%r390, 0, %r377, %p5;
	sub.s32 	%r23, %r14, %r390;
	add.s32 	%r391, %r375, 1;
	setp.lt.u32 	%p6, %r391, %r377;
	selp.b32 	%r392, 0, %r377, %p6;
	sub.s32 	%r24, %r14, %r392;
	add.s32 	%r393, %r375, 2;
	setp.lt.u32 	%p7, %r393, %r377;
	selp.b32 	%r394, 0, %r377, %p7;
	sub.s32 	%r25, %r14, %r394;
	add.s32 	%r395, %r375, 3;
	setp.lt.u32 	%p8, %r395, %r377;
	selp.b32 	%r396, 0, %r377, %p8;
	sub.s32 	%r26, %r14, %r396;
	add.s32 	%r397, %r375, 4;
	setp.lt.u32 	%p9, %r397, %r377;
	selp.b32 	%r398, 0, %r377, %p9;
	sub.s32 	%r27, %r14, %r398;
	add.s32 	%r399, %r375, 5;
	setp.lt.u32 	%p10, %r399, %r377;
	selp.b32 	%r400, 0, %r377, %p10;
	sub.s32 	%r28, %r14, %r400;
	add.s32 	%r401, %r375, 6;
	setp.lt.u32 	%p11, %r401, %r377;
	selp.b32 	%r402, 0, %r377, %p11;
	sub.s32 	%r29, %r14, %r402;
	add.s32 	%r403, %r375, 7;
	setp.lt.u32 	%p12, %r403, %r377;
	selp.b32 	%r404, 0, %r377, %p12;
	sub.s32 	%r30, %r14, %r404;
	add.s32 	%r405, %r375, 8;
	setp.lt.u32 	%p13, %r405, %r377;
	selp.b32 	%r406, 0, %r377, %p13;
	sub.s32 	%r31, %r14, %r406;
	add.s32 	%r407, %r375, 9;
	setp.lt.u32 	%p14, %r407, %r377;
	selp.b32 	%r408, 0, %r377, %p14;
	sub.s32 	%r32, %r14, %r408;
	add.s32 	%r409, %r375, 10;
	setp.lt.u32 	%p15, %r409, %r377;
	selp.b32 	%r410, 0, %r377, %p15;
	sub.s32 	%r33, %r14, %r410;
	add.s32 	%r411, %r375, 11;
	setp.lt.u32 	%p16, %r411, %r377;
	selp.b32 	%r412, 0, %r377, %p16;
	sub.s32 	%r34, %r14, %r412;
	add.s32 	%r413, %r375, 12;
	setp.lt.u32 	%p17, %r413, %r377;
	selp.b32 	%r414, 0, %r377, %p17;
	sub.s32 	%r35, %r14, %r414;
	add.s32 	%r415, %r375, 13;
	setp.lt.u32 	%p18, %r415, %r377;
	selp.b32 	%r416, 0, %r377, %p18;
	sub.s32 	%r36, %r14, %r416;
	add.s32 	%r417, %r375, 14;
	setp.lt.u32 	%p19, %r417, %r377;
	selp.b32 	%r418, 0, %r377, %p19;
	sub.s32 	%r37, %r14, %r418;
	add.s32 	%r419, %r375, 15;
	setp.lt.u32 	%p20, %r419, %r377;
	selp.b32 	%r420, 0, %r377, %p20;
	sub.s32 	%r38, %r14, %r420;
	cvt.u64.u32 	%rd11, %r19;
$L__BB474_2:
	setp.gt.u32 	%p21, %r1, 63;
	@%p21 bra 	$L__BB474_10;
	and.b32  	%r421, %r17, 3;
	setp.eq.s32 	%p22, %r421, 3;
	shl.b32 	%r56, %r974, 6;
	mov.u32 	%r975, %r1;
	@%p22 bra 	$L__BB474_7;
	and.b32  	%r422, %r17, 3;
	setp.eq.s32 	%p23, %r422, 0;
	add.s32 	%r423, %r56, %r1;
	mul.wide.s32 	%rd10, %r423, 4;
	add.s64 	%rd3, %rd1, %rd10;
	ld.global.u32 	%r424, [%rd3];
	shl.b32 	%r425, %r1, 2;
	mov.u32 	%r426, _ZZ9cuda_gemmIiLi256ELi4ELi1ELi64ELi128ELi128ELi32ELi1ELi0EEviiiPT_S1_S1_iiE3Ash;
	add.s32 	%r427, %r426, %r425;
	st.shared.u32 	[%r427], %r424;
	mov.u32 	%r975, %r16;
	@%p23 bra 	$L__BB474_7;
	and.b32  	%r428, %r17, 3;
	setp.eq.s32 	%p24, %r428, 1;
	add.s64 	%rd4, %rd3, %rd11;
	ld.global.u32 	%r429, [%rd4];
	shl.b32 	%r430, %r1, 2;
	mov.u32 	%r431, _ZZ9cuda_gemmIiLi256ELi4ELi1ELi64ELi128ELi128ELi32ELi1ELi0EEviiiPT_S1_S1_iiE3Ash;
	add.s32 	%r432, %r431, %r430;
	add.s32 	%r433, %r432, %r19;
	st.shared.u32 	[%r433], %r429;
	mov.u32 	%r975, %r20;
	@%p24 bra 	$L__BB474_7;
	add.s64 	%rd13, %rd4, %rd11;
	ld.global.u32 	%r434, [%rd13];
	shl.b32 	%r435, %r1, 2;
	mov.u32 	%r436, _ZZ9cuda_gemmIiLi256ELi4ELi1ELi64ELi128ELi128ELi32ELi1ELi0EEviiiPT_S1_S1_iiE3Ash;
	add.s32 	%r437, %r436, %r435;
	add.s32 	%r438, %r437, %r19;
	add.s32 	%r439, %r438, %r19;
	st.shared.u32 	[%r439], %r434;
	mov.u32 	%r975, %r21;
$L__BB474_7:
	setp.lt.u32 	%p25, %r17, 3;
	@%p25 bra 	$L__BB474_10;
	shl.b32 	%r440, %r975, 2;
	mov.u32 	%r441, _ZZ9cuda_gemmIiLi256ELi4ELi1ELi64ELi128ELi128ELi32ELi1ELi0EEviiiPT_S1_S1_iiE3Ash;
	add.s32 	%r978, %r441, %r440;
	add.s32 	%r977, %r975, %r56;
$L__BB474_9:
	mul.wide.s32 	%rd14, %r977, 4;
	mov.u32 	%r442, %ntid.x;
	mul.wide.u32 	%rd15, %r442, 4;
	add.s64 	%rd16, %rd1, %rd14;
	add.s64 	%rd17, %rd16, %rd15;
	mul.wide.u32 	%rd18, %r442, 8;
	add.s64 	%rd19, %rd16, %rd18;
	mul.wide.u32 	%rd20, %r442, 12;
	add.s64 	%rd21, %rd16, %rd20;
	ld.global.u32 	%r443, [%rd16];
	st.shared.u32 	[%r978], %r443;
	ld.global.u32 	%r444, [%rd17];
	add.s32 	%r445, %r978, %r19;
	st.shared.u32 	[%r445], %r444;
	ld.global.u32 	%r446, [%rd19];
	shl.b32 	%r447, %r442, 3;
	add.s32 	%r448, %r978, %r447;
	st.shared.u32 	[%r448], %r446;
	ld.global.u32 	%r449, [%rd21];
	mad.lo.s32 	%r450, %r442, 12, %r978;
	st.shared.u32 	[%r450], %r449;
	add.s32 	%r975, %r975, %r19;
	shl.b32 	%r451, %r442, 4;
	add.s32 	%r978, %r978, %r451;
	add.s32 	%r977, %r977, %r19;
	setp.lt.u32 	%p26, %r975, 64;
	@%p26 bra 	$L__BB474_9;
$L__BB474_10:
	setp.gt.u32 	%p27, %r1, 15;
	@%p27 bra 	$L__BB474_17;
	setp.eq.s32 	%p28, %r22, 0;
	mov.u32 	%r976, %r1;
	@%p28 bra 	$L__BB474_15;
	setp.eq.s32 	%p29, %r22, 1;
	shl.b32 	%r452, %r1, 2;
	mov.u32 	%r453, _ZZ9cuda_gemmIiLi256ELi4ELi1ELi64ELi128ELi128ELi32ELi1ELi0EEviiiPT_S1_S1_iiE3Csh;
	add.s32 	%r454, %r453, %r452;
	mov.b32 	%r455, 0;
	st.shared.u32 	[%r454], %r455;
	mov.u32 	%r976, %r16;
	@%p29 bra 	$L__BB474_15;
	setp.eq.s32 	%p30, %r22, 2;
	shl.b32 	%r456, %r1, 2;
	mov.u32 	%r457, _ZZ9cuda_gemmIiLi256ELi4ELi1ELi64ELi128ELi128ELi32ELi1ELi0EEviiiPT_S1_S1_iiE3Csh;
	add.s32 	%r458, %r457, %r456;
	add.s32 	%r459, %r458, %r19;
	mov.b32 	%r460, 0;
	st.shared.u32 	[%r459], %r460;
	mov.u32 	%r976, %r20;
	@%p30 bra 	$L__BB474_15;
	shl.b32 	%r461, %r1, 2;
	mov.u32 	%r462, _ZZ9cuda_gemmIiLi256ELi4ELi1ELi64ELi128ELi128ELi32ELi1ELi0EEviiiPT_S1_S1_iiE3Csh;
	add.s32 	%r463, %r462, %r461;
	add.s32 	%r464, %r463, %r19;
	add.s32 	%r465, %r464, %r19;
	mov.b32 	%r466, 0;
	st.shared.u32 	[%r465], %r466;
	mov.u32 	%r976, %r21;
$L__BB474_15:
	setp.lt.u32 	%p31, %r18, 3;
	@%p31 bra 	$L__BB474_17;
$L__BB474_16:
	shl.b32 	%r467, %r976, 2;
	mov.u32 	%r468, _ZZ9cuda_gemmIiLi256ELi4ELi1ELi64ELi128ELi128ELi32ELi1ELi0EEviiiPT_S1_S1_iiE3Csh;
	add.s32 	%r469, %r468, %r467;
	mov.b32 	%r470, 0;
	st.shared.u32 	[%r469], %r470;
	add.s32 	%r471, %r469, %r19;
	st.shared.u32 	[%r471], %r470;
	add.s32 	%r472, %r471, %r19;
	st.shared.u32 	[%r472], %r470;
	add.s32 	%r473, %r472, %r19;
	st.shared.u32 	[%r473], %r470;
	add.s32 	%r976, %r19, %r976;
	setp.lt.u32 	%p32, %r976, 16;
	@%p32 bra 	$L__BB474_16;
$L__BB474_17:
	and.b32  	%r69, %r1, 31;
	shr.u32 	%r981, %r1, 5;
	setp.ge.s32 	%p33, %r981, %r365;
	@%p33 bra 	$L__BB474_19;
$L__BB474_18:
	ld.param.u64 	%rd35, [_Z9cuda_gemmIiLi256ELi4ELi1ELi64ELi128ELi128ELi32ELi1ELi0EEviiiPT_S1_S1_ii_param_4];
	mad.lo.s32 	%r475, %r981, %r364, %r11;
	cvta.to.global.u64 	%rd22, %rd35;
	mul.wide.s32 	%rd23, %r475, 4;
	add.s64 	%rd24, %rd22, %rd23;
	ld.global.u32 	%r476, [%rd24];
	mov.u32 	%r477, _ZZ9cuda_gemmIiLi256ELi4ELi1ELi64ELi128ELi128ELi32ELi1ELi0EEviiiPT_S1_S1_iiE11kron_fac_sh;
	mad.lo.s32 	%r478, %r69, 516, %r477;
	shl.b32 	%r479, %r981, 2;
	add.s32 	%r480, %r478, %r479;
	st.shared.u32 	[%r480], %r476;
	mov.u32 	%r481, %ntid.x;
	shr.u32 	%r482, %r481, 5;
	add.s32 	%r981, %r981, %r482;
	setp.lt.s32 	%p34, %r981, %r365;
	@%p34 bra 	$L__BB474_18;
$L__BB474_19:
	setp.lt.s32 	%p35, %r4, 1;
	bar.sync 	0;
	@%p35 bra 	$L__BB474_159;
	add.s32 	%r483, %r6, 3;
	and.b32  	%r73, %r483, 15;
	add.s32 	%r484, %r6, 2;
	and.b32  	%r74, %r484, 15;
	setp.ne.s32 	%p36, %r3, 1;
	@%p36 bra 	$L__BB474_89;
	mov.b32 	%r998, 0;
$L__BB474_22:
	setp.lt.s32 	%p111, %r365, 1;
	add.s32 	%r92, %r998, %r6;
	mul.lo.s32 	%r93, %r92, %r365;
	add.s32 	%r94, %r93, %r12;
	@%p111 bra 	$L__BB474_24;
	add.s32 	%r780, %r14, %r93;
	shl.b32 	%r781, %r780, 2;
	mov.u32 	%r782, _ZZ9cuda_gemmIiLi256ELi4ELi1ELi64ELi128ELi128ELi32ELi1ELi0EEviiiPT_S1_S1_iiE3Ash;
	add.s32 	%r783, %r782, %r781;
	ld.shared.u32 	%r1149, [%r783];
$L__BB474_24:
	setp.lt.s32 	%p112, %r365, 2;
	@%p112 bra 	$L__BB474_26;
	add.s32 	%r784, %r6, 1;
	and.b32  	%r785, %r784, 15;
	add.s32 	%r786, %r94, %r785;
	shl.b32 	%r787, %r786, 2;
	mov.u32 	%r788, _ZZ9cuda_gemmIiLi256ELi4ELi1ELi64ELi128ELi128ELi32ELi1ELi0EEviiiPT_S1_S1_iiE3Ash;
	add.s32 	%r789, %r788, %r787;
	ld.shared.u32 	%r1148, [%r789];
$L__BB474_26:
	setp.lt.s32 	%p113, %r365, 3;
	@%p113 bra 	$L__BB474_28;
	add.s32 	%r790, %r94, %r74;
	shl.b32 	%r791, %r790, 2;
	mov.u32 	%r792, _ZZ9cuda_gemmIiLi256ELi4ELi1ELi64ELi128ELi128ELi32ELi1ELi0EEviiiPT_S1_S1_iiE3Ash;
	add.s32 	%r793, %r792, %r791;
	ld.shared.u32 	%r1147, [%r793];
$L__BB474_28:
	setp.lt.s32 	%p114, %r365, 4;
	@%p114 bra 	$L__BB474_30;
	add.s32 	%r794, %r94, %r73;
	shl.b32 	%r795, %r794, 2;
	mov.u32 	%r796, _ZZ9cuda_gemmIiLi256ELi4ELi1ELi64ELi128ELi128ELi32ELi1ELi0EEviiiPT_S1_S1_iiE3Ash;
	add.s32 	%r797, %r796, %r795;
	ld.shared.u32 	%r1146, [%r797];
$L__BB474_30:
	setp.lt.s32 	%p115, %r365, 5;
	@%p115 bra 	$L__BB474_32;
	add.s32 	%r798, %r6, 4;
	and.b32  	%r799, %r798, 15;
	add.s32 	%r800, %r94, %r799;
	shl.b32 	%r801, %r800, 2;
	mov.u32 	%r802, _ZZ9cuda_gemmIiLi256ELi4ELi1ELi64ELi128ELi128ELi32ELi1ELi0EEviiiPT_S1_S1_iiE3Ash;
	add.s32 	%r803, %r802, %r801;
	ld.shared.u32 	%r1145, [%r803];
$L__BB474_32:
	setp.lt.s32 	%p116, %r365, 6;
	@%p116 bra 	$L__BB474_34;
	add.s32 	%r804, %r6, 5;
	and.b32  	%r805, %r804, 15;
	add.s32 	%r806, %r94, %r805;
	shl.b32 	%r807, %r806, 2;
	mov.u32 	%r808, _ZZ9cuda_gemmIiLi256ELi4ELi1ELi64ELi128ELi128ELi32ELi1ELi0EEviiiPT_S1_S1_iiE3Ash;
	add.s32 	%r809, %r808, %r807;
	ld.shared.u32 	%r1144, [%r809];
$L__BB474_34:
	setp.lt.s32 	%p117, %r365, 7;
	@%p117 bra 	$L__BB474_36;
	add.s32 	%r810, %r6, 6;
	and.b32  	%r811, %r810, 15;
	add.s32 	%r812, %r94, %r811;
	shl.b32 	%r813, %r812, 2;
	mov.u32 	%r814, _ZZ9cuda_gemmIiLi256ELi4ELi1ELi64ELi128ELi128ELi32ELi1ELi0EEviiiPT_S1_S1_iiE3Ash;
	add.s32 	%r815, %r814, %r813;
	ld.shared.u32 	%r1143, [%r815];
$L__BB474_36:
	setp.lt.s32 	%p118, %r365, 8;
	@%p118 bra 	$L__BB474_38;
	add.s32 	%r816, %r6, 7;
	and.b32  	%r817, %r816, 15;
	add.s32 	%r818, %r94, %r817;
	shl.b32 	%r819, %r818, 2;
	mov.u32 	%r820, _ZZ9cuda_gemmIiLi256ELi4ELi1ELi64ELi128ELi128ELi32ELi1ELi0EEviiiPT_S1_S1_iiE3Ash;
	add.s32 	%r821, %r820, %r819;
	ld.shared.u32 	%r1142, [%r821];
$L__BB474_38:
	setp.lt.s32 	%p119, %r365, 9;
	@%p119 bra 	$L__BB474_40;
	and.b32  	%r822, %r6, 15;
	xor.b32  	%r823, %r822, 8;
	add.s32 	%r824, %r94, %r823;
	shl.b32 	%r825, %r824, 2;
	mov.u32 	%r826, _ZZ9cuda_gemmIiLi256ELi4ELi1ELi64ELi128ELi128ELi32ELi1ELi0EEviiiPT_S1_S1_iiE3Ash;
	add.s32 	%r827, %r826, %r825;
	ld.shared.u32 	%r1141, [%r827];
$L__BB474_40:
	setp.lt.s32 	%p120, %r365, 10;
	@%p120 bra 	$L__BB474_42;
	add.s32 	%r828, %r6, 9;
	and.b32  	%r829, %r828, 15;
	add.s32 	%r830, %r94, %r829;
	shl.b32 	%r831, %r830, 2;
	mov.u32 	%r832, _ZZ9cuda_gemmIiLi256ELi4ELi1ELi64ELi128ELi128ELi32ELi1ELi0EEviiiPT_S1_S1_iiE3Ash;
	add.s32 	%r833, %r832, %r831;
	ld.shared.u32 	%r1140, [%r833];
$L__BB474_42:
	setp.lt.s32 	%p121, %r365, 11;
	@%p121 bra 	$L__BB474_44;
	add.s32 	%r834, %r6, 10;
	and.b32  	%r835, %r834, 15;
	add.s32 	%r836, %r94, %r835;
	shl.b32 	%r837, %r836, 2;
	mov.u32 	%r838, _ZZ9cuda_gemmIiLi256ELi4ELi1ELi64ELi128ELi128ELi32ELi1ELi0EEviiiPT_S1_S1_iiE3Ash;
	add.s32 	%r839, %r838, %r837;
	ld.shared.u32 	%r1139, [%r839];
$L__BB474_44:
	setp.lt.s32 	%p122, %r365, 12;
	@%p122 bra 	$L__BB474_46;
	add.s32 	%r840, %r6, 11;
	and.b32  	%r841, %r840, 15;
	add.s32 	%r842, %r94, %r841;
	shl.b32 	%r843, %r842, 2;
	mov.u32 	%r844, _ZZ9cuda_gemmIiLi256ELi4ELi1ELi64ELi128ELi128ELi32ELi1ELi0EEviiiPT_S1_S1_iiE3Ash;
	add.s32 	%r845, %r844, %r843;
	ld.shared.u32 	%r1138, [%r845];
$L__BB474_46:
	setp.lt.s32 	%p123, %r365, 13;
	@%p123 bra 	$L__BB474_48;
	add.s32 	%r846, %r6, 12;
	and.b32  	%r847, %r846, 15;
	add.s32 	%r848, %r94, %r847;
	shl.b32 	%r849, %r848, 2;
	mov.u32 	%r850, _ZZ9cuda_gemmIiLi256ELi4ELi1ELi64ELi128ELi128ELi32ELi1ELi0EEviiiPT_S1_S1_iiE3Ash;
	add.s32 	%r851, %r850, %r849;
	ld.shared.u32 	%r1137, [%r851];
$L__BB474_48:
	setp.lt.s32 	%p124, %r365, 14;
	@%p124 bra 	$L__BB474_50;
	add.s32 	%r852, %r6, 13;
	and.b32  	%r853, %r852, 15;
	add.s32 	%r854, %r94, %r853;
	shl.b32 	%r855, %r854, 2;
	mov.u32 	%r856, _ZZ9cuda_gemmIiLi256ELi4ELi1ELi64ELi128ELi128ELi32ELi1ELi0EEviiiPT_S1_S1_iiE3Ash;
	add.s32 	%r857, %r856, %r855;
	ld.shared.u32 	%r1136, [%r857];
$L__BB474_50:
	setp.lt.s32 	%p125, %r365, 15;
	@%p125 bra 	$L__BB474_52;
	add.s32 	%r858, %r6, 14;
	and.b32  	%r859, %r858, 15;
	add.s32 	%r860, %r94, %r859;
	shl.b32 	%r861, %r860, 2;
	mov.u32 	%r862, _ZZ9cuda_gemmIiLi256ELi4ELi1ELi64ELi128ELi128ELi32ELi1ELi0EEviiiPT_S1_S1_iiE3Ash;
	add.s32 	%r863, %r862, %r861;
	ld.shared.u32 	%r1135, [%r863];
$L__BB474_52:
	setp.lt.s32 	%p126, %r365, 16;
	@%p126 bra 	$L__BB474_54;
	add.s32 	%r864, %r6, -1;
	and.b32  	%r865, %r864, 15;
	add.s32 	%r866, %r94, %r865;
	shl.b32 	%r867, %r866, 2;
	mov.u32 	%r868, _ZZ9cuda_gemmIiLi256ELi4ELi1ELi64ELi128ELi128ELi32ELi1ELi0EEviiiPT_S1_S1_iiE3Ash;
	add.s32 	%r869, %r868, %r867;
	ld.shared.u32 	%r1134, [%r869];
$L__BB474_54:
	setp.ge.s32 	%p127, %r7, %r13;
	mov.u32 	%r1015, %r7;
	@%p127 bra 	$L__BB474_55;
	bra.uni 	$L__BB474_56;
$L__BB474_55:
	add.s32 	%r998, %r998, %r5;
	setp.lt.s32 	%p145, %r998, %r4;
	@%p145 bra 	$L__BB474_22;
	bra.uni 	$L__BB474_159;
$L__BB474_56:
	mov.u32 	%r871, _ZZ9cuda_gemmIiLi256ELi4ELi1ELi64ELi128ELi128ELi32ELi1ELi0EEviiiPT_S1_S1_iiE11kron_fac_sh;
	mad.lo.s32 	%r129, %r1015, 516, %r871;
	mov.b32 	%r1017, 0;
	@%p111 bra 	$L__BB474_58;
	shl.b32 	%r872, %r23, 2;
	add.s32 	%r873, %r129, %r872;
	ld.shared.u32 	%r874, [%r873];
	mul.lo.s32 	%r1017, %r874, %r1149;
$L__BB474_58:
	@%p112 bra 	$L__BB474_60;
	shl.b32 	%r875, %r24, 2;
	add.s32 	%r876, %r129, %r875;
	ld.shared.u32 	%r877, [%r876+4];
	mad.lo.s32 	%r1017, %r877, %r1148, %r1017;
$L__BB474_60:
	@%p113 bra 	$L__BB474_62;
	shl.b32 	%r878, %r25, 2;
	add.s32 	%r879, %r129, %r878;
	ld.shared.u32 	%r880, [%r879+8];
	mad.lo.s32 	%r1017, %r880, %r1147, %r1017;
$L__BB474_62:
	@%p114 bra 	$L__BB474_64;
	shl.b32 	%r881, %r26, 2;
	add.s32 	%r882, %r129, %r881;
	ld.shared.u32 	%r883, [%r882+12];
	mad.lo.s32 	%r1017, %r883, %r1146, %r1017;
$L__BB474_64:
	@%p115 bra 	$L__BB474_66;
	shl.b32 	%r884, %r27, 2;
	add.s32 	%r885, %r129, %r884;
	ld.shared.u32 	%r886, [%r885+16];
	mad.lo.s32 	%r1017, %r886, %r1145, %r1017;
$L__BB474_66:
	setp.lt.s32 	%p133, %r365, 6;
	@%p133 bra 	$L__BB474_68;
	shl.b32 	%r887, %r28, 2;
	add.s32 	%r888, %r129, %r887;
	ld.shared.u32 	%r889, [%r888+20];
	mad.lo.s32 	%r1017, %r889, %r1144, %r1017;
$L__BB474_68:
	setp.lt.s32 	%p134, %r365, 7;
	@%p134 bra 	$L__BB474_70;
	shl.b32 	%r890, %r29, 2;
	add.s32 	%r891, %r129, %r890;
	ld.shared.u32 	%r892, [%r891+24];
	mad.lo.s32 	%r1017, %r892, %r1143, %r1017;
$L__BB474_70:
	setp.lt.s32 	%p135, %r365, 8;
	@%p135 bra 	$L__BB474_72;
	shl.b32 	%r893, %r30, 2;
	add.s32 	%r894, %r129, %r893;
	ld.shared.u32 	%r895, [%r894+28];
	mad.lo.s32 	%r1017, %r895, %r1142, %r1017;
$L__BB474_72:
	setp.lt.s32 	%p136, %r365, 9;
	@%p136 bra 	$L__BB474_74;
	shl.b32 	%r896, %r31, 2;
	add.s32 	%r897, %r129, %r896;
	ld.shared.u32 	%r898, [%r897+32];
	mad.lo.s32 	%r1017, %r898, %r1141, %r1017;
$L__BB474_74:
	setp.lt.s32 	%p137, %r365, 10;
	@%p137 bra 	$L__BB474_76;
	shl.b32 	%r899, %r32, 2;
	add.s32 	%r900, %r129, %r899;
	ld.shared.u32 	%r901, [%r900+36];
	mad.lo.s32 	%r1017, %r901, %r1140, %r1017;
$L__BB474_76:
	setp.lt.s32 	%p138, %r365, 11;
	@%p138 bra 	$L__BB474_78;
	shl.b32 	%r902, %r33, 2;
	add.s32 	%r903, %r129, %r902;
	ld.shared.u32 	%r904, [%r903+40];
	mad.lo.s32 	%r1017, %r904, %r1139, %r1017;
$L__BB474_78:
	setp.lt.s32 	%p139, %r365, 12;
	@%p139 bra 	$L__BB474_80;
	shl.b32 	%r905, %r34, 2;
	add.s32 	%r906, %r129, %r905;
	ld.shared.u32 	%r907, [%r906+44];
	mad.lo.s32 	%r1017, %r907, %r1138, %r1017;
$L__BB474_80:
	setp.lt.s32 	%p140, %r365, 13;
	@%p140 bra 	$L__BB474_82;
	shl.b32 	%r908, %r35, 2;
	add.s32 	%r909, %r129, %r908;
	ld.shared.u32 	%r910, [%r909+48];
	mad.lo.s32 	%r1017, %r910, %r1137, %r1017;
$L__BB474_82:
	setp.lt.s32 	%p141, %r365, 14;
	@%p141 bra 	$L__BB474_84;
	shl.b32 	%r911, %r36, 2;
	add.s32 	%r912, %r129, %r911;
	ld.shared.u32 	%r913, [%r912+52];
	mad.lo.s32 	%r1017, %r913, %r1136, %r1017;
$L__BB474_84:
	setp.lt.s32 	%p142, %r365, 15;
	@%p142 bra 	$L__BB474_86;
	shl.b32 	%r914, %r37, 2;
	add.s32 	%r915, %r129, %r914;
	ld.shared.u32 	%r916, [%r915+56];
	mad.lo.s32 	%r1017, %r916, %r1135, %r1017;
$L__BB474_86:
	setp.lt.s32 	%p143, %r365, 16;
	@%p143 bra 	$L__BB474_88;
	shl.b32 	%r917, %r38, 2;
	add.s32 	%r918, %r129, %r917;
	ld.shared.u32 	%r919, [%r918+60];
	mad.lo.s32 	%r1017, %r919, %r1134, %r1017;
$L__BB474_88:
	mad.lo.s32 	%r920, %r1015, %r4, %r92;
	shl.b32 	%r921, %r920, 2;
	mov.u32 	%r922, _ZZ9cuda_gemmIiLi256ELi4ELi1ELi64ELi128ELi128ELi32ELi1ELi0EEviiiPT_S1_S1_iiE3Csh;
	add.s32 	%r923, %r922, %r921;
	ld.shared.u32 	%r924, [%r923];
	add.s32 	%r925, %r924, %r1017;
	st.shared.u32 	[%r923], %r925;
	add.s32 	%r1015, %r1015, %r9;
	setp.lt.s32 	%p144, %r1015, %r13;
	@%p144 bra 	$L__BB474_56;
	bra.uni 	$L__BB474_55;
$L__BB474_89:
	setp.gt.u32 	%p37, %r365, 31;
	@%p37 bra 	$L__BB474_168;
	mov.b32 	%r1100, 0;
$L__BB474_91:
	setp.eq.s32 	%p38, %r365, 0;
	add.s32 	%r272, %r1100, %r6;
	mul.lo.s32 	%r273, %r272, %r365;
	add.s32 	%r274, %r273, %r12;
	@%p38 bra 	$L__BB474_93;
	add.s32 	%r486, %r14, %r273;
	shl.b32 	%r487, %r486, 2;
	mov.u32 	%r488, _ZZ9cuda_gemmIiLi256ELi4ELi1ELi64ELi128ELi128ELi32ELi1ELi0EEviiiPT_S1_S1_iiE3Ash;
	add.s32 	%r489, %r488, %r487;
	ld.shared.u32 	%r1149, [%r489];
$L__BB474_93:
	setp.lt.s32 	%p39, %r365, 2;
	@%p39 bra 	$L__BB474_95;
	add.s32 	%r490, %r6, 1;
	and.b32  	%r491, %r490, 15;
	add.s32 	%r492, %r274, %r491;
	shl.b32 	%r493, %r492, 2;
	mov.u32 	%r494, _ZZ9cuda_gemmIiLi256ELi4ELi1ELi64ELi128ELi128ELi32ELi1ELi0EEviiiPT_S1_S1_iiE3Ash;
	add.s32 	%r495, %r494, %r493;
	ld.shared.u32 	%r1148, [%r495];
$L__BB474_95:
	setp.lt.s32 	%p40, %r365, 3;
	@%p40 bra 	$L__BB474_97;
	add.s32 	%r496, %r274, %r74;
	shl.b32 	%r497, %r496, 2;
	mov.u32 	%r498, _ZZ9cuda_gemmIiLi256ELi4ELi1ELi64ELi128ELi128ELi32ELi1ELi0EEviiiPT_S1_S1_iiE3Ash;
	add.s32 	%r499, %r498, %r497;
	ld.shared.u32 	%r1147, [%r499];
$L__BB474_97:
	setp.lt.s32 	%p41, %r365, 4;
	@%p41 bra 	$L__BB474_99;
	add.s32 	%r500, %r274, %r73;
	shl.b32 	%r501, %r500, 2;
	mov.u32 	%r502, _ZZ9cuda_gemmIiLi256ELi4ELi1ELi64ELi128ELi128ELi32ELi1ELi0EEviiiPT_S1_S1_iiE3Ash;
	add.s32 	%r503, %r502, %r501;
	ld.shared.u32 	%r1146, [%r503];
$L__BB474_99:
	setp.lt.s32 	%p42, %r365, 5;
	@%p42 bra 	$L__BB474_101;
	add.s32 	%r504, %r6, 4;
	and.b32  	%r505, %r504, 15;
	add.s32 	%r506, %r274, %r505;
	shl.b32 	%r507, %r506, 2;
	mov.u32 	%r508, _ZZ9cuda_gemmIiLi256ELi4ELi1ELi64ELi128ELi128ELi32ELi1ELi0EEviiiPT_S1_S1_iiE3Ash;
	add.s32 	%r509, %r508, %r507;
	ld.shared.u32 	%r1145, [%r509];
$L__BB474_101:
	setp.lt.s32 	%p43, %r365, 6;
	@%p43 bra 	$L__BB474_103;
	add.s32 	%r510, %r6, 5;
	and.b32  	%r511, %r510, 15;
	add.s32 	%r512, %r274, %r511;
	shl.b32 	%r513, %r512, 2;
	mov.u32 	%r514, _ZZ9cuda_gemmIiLi256ELi4ELi1ELi64ELi128ELi128ELi32ELi1ELi0EEviiiPT_S1_S1_iiE3Ash;
	add.s32 	%r515, %r514, %r513;
	ld.shared.u32 	%r1144, [%r515];
$L__BB474_103:
	setp.lt.s32 	%p44, %r365, 7;
	@%p44 bra 	$L__BB474_105;
	add.s32 	%r516, %r6, 6;
	and.b32  	%r517, %r516, 15;
	add.s32 	%r518, %r274, %r517;
	shl.b32 	%r519, %r518, 2;
	mov.u32 	%r520, _ZZ9cuda_gemmIiLi256ELi4ELi1ELi64ELi128ELi128ELi32ELi1ELi0EEviiiPT_S1_S1_iiE3Ash;
	add.s32 	%r521, %r520, %r519;
	ld.shared.u32 	%r1143, [%r521];
$L__BB474_105:
	setp.lt.s32 	%p45, %r365, 8;
	@%p45 bra 	$L__BB474_107;
	add.s32 	%r522, %r6, 7;
	and.b32  	%r523, %r522, 15;
	add.s32 	%r524, %r274, %r523;
	shl.b32 	%r525, %r524, 2;
	mov.u32 	%r526, _ZZ9cuda_gemmIiLi256ELi4ELi1ELi64ELi128ELi128ELi32ELi1ELi0EEviiiPT_S1_S1_iiE3Ash;
	add.s32 	%r527, %r526, %r525;
	ld.shared.u32 	%r1142, [%r527];
$L__BB474_107:
	setp.lt.s32 	%p46, %r365, 9;
	@%p46 bra 	$L__BB474_109;
	and.b32  	%r528, %r6, 15;
	xor.b32  	%r529, %r528, 8;
	add.s32 	%r530, %r274, %r529;
	shl.b32 	%r531, %r530, 2;
	mov.u32 	%r532, _ZZ9cuda_gemmIiLi256ELi4ELi1ELi64ELi128ELi128ELi32ELi1ELi0EEviiiPT_S1_S1_iiE3Ash;
	add.s32 	%r533, %r532, %r531;
	ld.shared.u32 	%r1141, [%r533];
$L__BB474_109:
	setp.lt.s32 	%p47, %r365, 10;
	@%p47 bra 	$L__BB474_111;
	add.s32 	%r534, %r6, 9;
	and.b32  	%r535, %r534, 15;
	add.s32 	%r536, %r274, %r535;
	shl.b32 	%r537, %r536, 2;
	mov.u32 	%r538, _ZZ9cuda_gemmIiLi256ELi4ELi1ELi64ELi128ELi128ELi32ELi1ELi0EEviiiPT_S1_S1_iiE3Ash;
	add.s32 	%r539, %r538, %r537;
	ld.shared.u32 	%r1140, [%r539];
$L__BB474_111:
	setp.lt.s32 	%p48, %r365, 11;
	@%p48 bra 	$L__BB474_113;
	add.s32 	%r540, %r6, 10;
	and.b32  	%r541, %r540, 15;
	add.s32 	%r542, %r274, %r541;
	shl.b32 	%r543, %r542, 2;
	mov.u32 	%r544, _ZZ9cuda_gemmIiLi256ELi4ELi1ELi64ELi128ELi128ELi32ELi1ELi0EEviiiPT_S1_S1_iiE3Ash;
	add.s32 	%r545, %r544, %r543;
	ld.shared.u32 	%r1139, [%r545];
$L__BB474_113:
	setp.lt.s32 	%p49, %r365, 12;
	@%p49 bra 	$L__BB474_115;
	add.s32 	%r546, %r6, 11;
	and.b32  	%r547, %r546, 15;
	add.s32 	%r548, %r274, %r547;
	shl.b32 	%r549, %r548, 2;
	mov.u32 	%r550, _ZZ9cuda_gemmIiLi256ELi4ELi1ELi64ELi128ELi128ELi32ELi1ELi0EEviiiPT_S1_S1_iiE3Ash;
	add.s32 	%r551, %r550, %r549;
	ld.shared.u32 	%r1138, [%r551];
$L__BB474_115:
	setp.lt.s32 	%p50, %r365, 13;
	@%p50 bra 	$L__BB474_117;
	add.s32 	%r552, %r6, 12;
	and.b32  	%r553, %r552, 15;
	add.s32 	%r554, %r274, %r553;
	shl.b32 	%r555, %r554, 2;
	mov.u32 	%r556, _ZZ9cuda_gemmIiLi256ELi4ELi1ELi64ELi128ELi128ELi32ELi1ELi0EEviiiPT_S1_S1_iiE3Ash;
	add.s32 	%r557, %r556, %r555;
	ld.shared.u32 	%r1137, [%r557];
$L__BB474_117:
	setp.lt.s32 	%p51, %r365, 14;
	@%p51 bra 	$L__BB474_119;
	add.s32 	%r558, %r6, 13;
	and.b32  	%r559, %r558, 15;
	add.s32 	%r560, %r274, %r559;
	shl.b32 	%r561, %r560, 2;
	mov.u32 	%r562, _ZZ9cuda_gemmIiLi256ELi4ELi1ELi64ELi128ELi128ELi32ELi1ELi0EEviiiPT_S1_S1_iiE3Ash;
	add.s32 	%r563, %r562, %r561;
	ld.shared.u32 	%r1136, [%r563];
$L__BB474_119:
	setp.lt.s32 	%p52, %r365, 15;
	@%p52 bra 	$L__BB474_121;
	add.s32 	%r564, %r6, 14;
	and.b32  	%r565, %r564, 15;
	add.s32 	%r566, %r274, %r565;
	shl.b32 	%r567, %r566, 2;
	mov.u32 	%r568, _ZZ9cuda_gemmIiLi256ELi4ELi1ELi64ELi128ELi128ELi32ELi1ELi0EEviiiPT_S1_S1_iiE3Ash;
	add.s32 	%r569, %r568, %r567;
	ld.shared.u32 	%r1135, [%r569];
$L__BB474_121:
	setp.lt.s32 	%p53, %r365, 16;
	@%p53 bra 	$L__BB474_123;
	add.s32 	%r570, %r6, -1;
	and.b32  	%r571, %r570, 15;
	add.s32 	%r572, %r274, %r571;
	shl.b32 	%r573, %r572, 2;
	mov.u32 	%r574, _ZZ9cuda_gemmIiLi256ELi4ELi1ELi64ELi128ELi128ELi32ELi1ELi0EEviiiPT_S1_S1_iiE3Ash;
	add.s32 	%r575, %r574, %r573;
	ld.shared.u32 	%r1134, [%r575];
$L__BB474_123:
	setp.ge.s32 	%p54, %r7, %r13;
	@%p54 bra 	$L__BB474_158;
	mov.u32 	%r1117, %r7;
$L__BB474_125:
	mov.u32 	%r577, _ZZ9cuda_gemmIiLi256ELi4ELi1ELi64ELi128ELi128ELi32ELi1ELi0EEviiiPT_S1_S1_iiE11kron_fac_sh;
	mad.lo.s32 	%r308, %r1117, 516, %r577;
	mov.b32 	%r1119, 0;
	@%p38 bra 	$L__BB474_127;
	shl.b32 	%r578, %r23, 2;
	add.s32 	%r579, %r308, %r578;
	ld.shared.u32 	%r580, [%r579];
	mul.lo.s32 	%r1119, %r580, %r1149;
$L__BB474_127:
	@%p39 bra 	$L__BB474_129;
	shl.b32 	%r581, %r24, 2;
	add.s32 	%r582, %r308, %r581;
	ld.shared.u32 	%r583, [%r582+4];
	mad.lo.s32 	%r1119, %r583, %r1148, %r1119;
$L__BB474_129:
	@%p40 bra 	$L__BB474_131;
	shl.b32 	%r584, %r25, 2;
	add.s32 	%r585, %r308, %r584;
	ld.shared.u32 	%r586, [%r585+8];
	mad.lo.s32 	%r1119, %r586, %r1147, %r1119;
$L__BB474_131:
	@%p41 bra 	$L__BB474_133;
	shl.b32 	%r587, %r26, 2;
	add.s32 	%r588, %r308, %r587;
	ld.shared.u32 	%r589, [%r588+12];
	mad.lo.s32 	%r1119, %r589, %r1146, %r1119;
$L__BB474_133:
	@%p42 bra 	$L__BB474_135;
	shl.b32 	%r590, %r27, 2;
	add.s32 	%r591, %r308, %r590;
	ld.shared.u32 	%r592, [%r591+16];
	mad.lo.s32 	%r1119, %r592, %r1145, %r1119;
$L__BB474_135:
	setp.lt.s32 	%p60, %r365, 6;
	@%p60 bra 	$L__BB474_137;
	shl.b32 	%r593, %r28, 2;
	add.s32 	%r594, %r308, %r593;
	ld.shared.u32 	%r595, [%r594+20];
	mad.lo.s32 	%r1119, %r595, %r1144, %r1119;
$L__BB474_137:
	setp.lt.s32 	%p61, %r365, 7;
	@%p61 bra 	$L__BB474_139;
	shl.b32 	%r596, %r29, 2;
	add.s32 	%r597, %r308, %r596;
	ld.shared.u32 	%r598, [%r597+24];
	mad.lo.s32 	%r1119, %r598, %r1143, %r1119;
$L__BB474_139:
	setp.lt.s32 	%p62, %r365, 8;
	@%p62 bra 	$L__BB474_141;
	shl.b32 	%r599, %r30, 2;
	add.s32 	%r600, %r308, %r599;
	ld.shared.u32 	%r601, [%r600+28];
	mad.lo.s32 	%r1119, %r601, %r1142, %r1119;
$L__BB474_141:
	setp.lt.s32 	%p63, %r365, 9;
	@%p63 bra 	$L__BB474_143;
	shl.b32 	%r602, %r31, 2;
	add.s32 	%r603, %r308, %r602;
	ld.shared.u32 	%r604, [%r603+32];
	mad.lo.s32 	%r1119, %r604, %r1141, %r1119;
$L__BB474_143:
	setp.lt.s32 	%p64, %r365, 10;
	@%p64 bra 	$L__BB474_145;
	shl.b32 	%r605, %r32, 2;
	add.s32 	%r606, %r308, %r605;
	ld.shared.u32 	%r607, [%r606+36];
	mad.lo.s32 	%r1119, %r607, %r1140, %r1119;
$L__BB474_145:
	setp.lt.s32 	%p65, %r365, 11;
	@%p65 bra 	$L__BB474_147;
	shl.b32 	%r608, %r33, 2;
	add.s32 	%r609, %r308, %r608;
	ld.shared.u32 	%r610, [%r609+40];
	mad.lo.s32 	%r1119, %r610, %r1139, %r1119;
$L__BB474_147:
	setp.lt.s32 	%p66, %r365, 12;
	@%p66 bra 	$L__BB474_149;
	shl.b32 	%r611, %r34, 2;
	add.s32 	%r612, %r308, %r611;
	ld.shared.u32 	%r613, [%r612+44];
	mad.lo.s32 	%r1119, %r613, %r1138, %r1119;
$L__BB474_149:
	setp.lt.s32 	%p67, %r365, 13;
	@%p67 bra 	$L__BB474_151;
	shl.b32 	%r614, %r35, 2;
	add.s32 	%r615, %r308, %r614;
	ld.shared.u32 	%r616, [%r615+48];
	mad.lo.s32 	%r1119, %r616, %r1137, %r1119;
$L__BB474_151:
	setp.lt.s32 	%p68, %r365, 14;
	@%p68 bra 	$L__BB474_153;
	shl.b32 	%r617, %r36, 2;
	add.s32 	%r618, %r308, %r617;
	ld.shared.u32 	%r619, [%r618+52];
	mad.lo.s32 	%r1119, %r619, %r1136, %r1119;
$L__BB474_153:
	setp.lt.s32 	%p69, %r365, 15;
	@%p69 bra 	$L__BB474_155;
	shl.b32 	%r620, %r37, 2;
	add.s32 	%r621, %r308, %r620;
	ld.shared.u32 	%r622, [%r621+56];
	mad.lo.s32 	%r1119, %r622, %r1135, %r1119;
$L__BB474_155:
	setp.lt.s32 	%p70, %r365, 16;
	@%p70 bra 	$L__BB474_157;
	shl.b32 	%r623, %r38, 2;
	add.s32 	%r624, %r308, %r623;
	ld.shared.u32 	%r625, [%r624+60];
	mad.lo.s32 	%r1119, %r625, %r1134, %r1119;
$L__BB474_157:
	mad.lo.s32 	%r626, %r1117, %r4, %r272;
	shl.b32 	%r627, %r626, 2;
	mov.u32 	%r628, _ZZ9cuda_gemmIiLi256ELi4ELi1ELi64ELi128ELi128ELi32ELi1ELi0EEviiiPT_S1_S1_iiE3Csh;
	add.s32 	%r629, %r628, %r627;
	st.shared.u32 	[%r629], %r1119;
	add.s32 	%r1117, %r1117, %r9;
	setp.lt.s32 	%p71, %r1117, %r13;
	@%p71 bra 	$L__BB474_125;
$L__BB474_158:
	add.s32 	%r1100, %r1100, %r5;
	setp.lt.s32 	%p72, %r1100, %r4;
	@%p72 bra 	$L__BB474_91;
$L__BB474_159:
	bar.sync 	0;
	@%p27 bra 	$L__BB474_166;
	setp.eq.s32 	%p147, %r22, 0;
	shl.b32 	%r926, %r974, 6;
	mov.u32 	%r927, %ctaid.x;
	shl.b32 	%r928, %r927, 4;
	add.s32 	%r359, %r926, %r928;
	mov.u32 	%r1150, %r1;
	@%p147 bra 	$L__BB474_164;
	setp.eq.s32 	%p148, %r22, 1;
	add.s32 	%r929, %r359, %r1;
	shl.b32 	%r930, %r1, 2;
	mov.u32 	%r931, _ZZ9cuda_gemmIiLi256ELi4ELi1ELi64ELi128ELi128ELi32ELi1ELi0EEviiiPT_S1_S1_iiE3Csh;
	add.s32 	%r932, %r931, %r930;
	ld.shared.u32 	%r933, [%r932];
	mul.wide.s32 	%rd25, %r929, 4;
	add.s64 	%rd5, %rd2, %rd25;
	st.global.u32 	[%rd5], %r933;
	mov.u32 	%r1150, %r16;
	@%p148 bra 	$L__BB474_164;
	setp.eq.s32 	%p149, %r22, 2;
	shl.b32 	%r934, %r1, 2;
	mov.u32 	%r935, _ZZ9cuda_gemmIiLi256ELi4ELi1ELi64ELi128ELi128ELi32ELi1ELi0EEviiiPT_S1_S1_iiE3Csh;
	add.s32 	%r936, %r935, %r934;
	add.s32 	%r937, %r936, %r19;
	ld.shared.u32 	%r938, [%r937];
	cvt.u64.u32 	%rd26, %r19;
	add.s64 	%rd6, %rd5, %rd26;
	st.global.u32 	[%rd6], %r938;
	mov.u32 	%r1150, %r20;
	@%p149 bra 	$L__BB474_164;
	cvt.u64.u32 	%rd27, %r19;
	shl.b32 	%r939, %r1, 2;
	mov.u32 	%r940, _ZZ9cuda_gemmIiLi256ELi4ELi1ELi64ELi128ELi128ELi32ELi1ELi0EEviiiPT_S1_S1_iiE3Csh;
	add.s32 	%r941, %r940, %r939;
	add.s32 	%r942, %r941, %r19;
	add.s32 	%r943, %r942, %r19;
	ld.shared.u32 	%r944, [%r943];
	add.s64 	%rd28, %rd6, %rd27;
	st.global.u32 	[%rd28], %r944;
	mov.u32 	%r1150, %r21;
$L__BB474_164:
	setp.lt.u32 	%p150, %r18, 3;
	@%p150 bra 	$L__BB474_166;
$L__BB474_165:
	add.s32 	%r945, %r359, %r1150;
	shl.b32 	%r946, %r1150, 2;
	mov.u32 	%r947, _ZZ9cuda_gemmIiLi256ELi4ELi1ELi64ELi128ELi128ELi32ELi1ELi0EEviiiPT_S1_S1_iiE3Csh;
	add.s32 	%r948, %r947, %r946;
	ld.shared.u32 	%r949, [%r948];
	mul.wide.s32 	%rd29, %r945, 4;
	add.s64 	%rd30, %rd2, %rd29;
	st.global.u32 	[%rd30], %r949;
	add.s32 	%r950, %r948, %r19;
	ld.shared.u32 	%r951, [%r950];
	add.s64 	%rd32, %rd30, %rd11;
	st.global.u32 	[%rd32], %r951;
	add.s32 	%r952, %r950, %r19;
	ld.shared.u32 	%r953, [%r952];
	add.s64 	%rd33, %rd32, %rd11;
	st.global.u32 	[%rd33], %r953;
	add.s32 	%r954, %r952, %r19;
	ld.shared.u32 	%r955, [%r954];
	add.s64 	%rd34, %rd33, %rd11;
	st.global.u32 	[%rd34], %r955;
	add.s32 	%r1150, %r19, %r1150;
	setp.lt.u32 	%p151, %r1150, 16;
	@%p151 bra 	$L__BB474_165;
$L__BB474_166:
	mov.u32 	%r956, %nctaid.y;
	add.s32 	%r974, %r974, %r956;
	shl.b32 	%r957, %r956, 2;
	setp.lt.u32 	%p152, %r974, %r957;
	@%p152 bra 	$L__BB474_2;
$L__BB474_167:
	ret;
$L__BB474_168:
	mov.b32 	%r1048, 0;
$L__BB474_169:
	setp.lt.s32 	%p73, %r365, 1;
	add.s32 	%r180, %r1048, %r6;
	mul.lo.s32 	%r181, %r180, %r365;
	add.s32 	%r182, %r181, %r12;
	@%p73 bra 	$L__BB474_171;
	add.s32 	%r631, %r14, %r181;
	shl.b32 	%r632, %r631, 2;
	mov.u32 	%r633, _ZZ9cuda_gemmIiLi256ELi4ELi1ELi64ELi128ELi128ELi32ELi1ELi0EEviiiPT_S1_S1_iiE3Ash;
	add.s32 	%r634, %r633, %r632;
	ld.shared.u32 	%r1149, [%r634];
$L__BB474_171:
	setp.lt.s32 	%p74, %r365, 2;
	@%p74 bra 	$L__BB474_173;
	add.s32 	%r635, %r6, 1;
	and.b32  	%r636, %r635, 15;
	add.s32 	%r637, %r182, %r636;
	shl.b32 	%r638, %r637, 2;
	mov.u32 	%r639, _ZZ9cuda_gemmIiLi256ELi4ELi1ELi64ELi128ELi128ELi32ELi1ELi0EEviiiPT_S1_S1_iiE3Ash;
	add.s32 	%r640, %r639, %r638;
	ld.shared.u32 	%r1148, [%r640];
$L__BB474_173:
	setp.lt.s32 	%p75, %r365, 3;
	@%p75 bra 	$L__BB474_175;
	add.s32 	%r641, %r6, 2;
	and.b32  	%r642, %r641, 15;
	add.s32 	%r643, %r182, %r642;
	shl.b32 	%r644, %r643, 2;
	mov.u32 	%r645, _ZZ9cuda_gemmIiLi256ELi4ELi1ELi64ELi128ELi128ELi32ELi1ELi0EEviiiPT_S1_S1_iiE3Ash;
	add.s32 	%r646, %r645, %r644;
	ld.shared.u32 	%r1147, [%r646];
$L__BB474_175:
	setp.lt.s32 	%p76, %r365, 4;
	@%p76 bra 	$L__BB474_177;
	add.s32 	%r647, %r182, %r73;
	shl.b32 	%r648, %r647, 2;
	mov.u32 	%r649, _ZZ9cuda_gemmIiLi256ELi4ELi1ELi64ELi128ELi128ELi32ELi1ELi0EEviiiPT_S1_S1_iiE3Ash;
	add.s32 	%r650, %r649, %r648;
	ld.shared.u32 	%r1146, [%r650];
$L__BB474_177:
	setp.lt.s32 	%p77, %r365, 5;
	@%p77 bra 	$L__BB474_179;
	add.s32 	%r651, %r6, 4;
	and.b32  	%r652, %r651, 15;
	add.s32 	%r653, %r182, %r652;
	shl.b32 	%r654, %r653, 2;
	mov.u32 	%r655, _ZZ9cuda_gemmIiLi256ELi4ELi1ELi64ELi128ELi128ELi32ELi1ELi0EEviiiPT_S1_S1_iiE3Ash;
	add.s32 	%r656, %r655, %r654;
	ld.shared.u32 	%r1145, [%r656];
$L__BB474_179:
	setp.lt.s32 	%p78, %r365, 6;
	@%p78 bra 	$L__BB474_181;
	add.s32 	%r657, %r6, 5;
	and.b32  	%r658, %r657, 15;
	add.s32 	%r659, %r182, %r658;
	shl.b32 	%r660, %r659, 2;
	mov.u32 	%r661, _ZZ9cuda_gemmIiLi256ELi4ELi1ELi64ELi128ELi128ELi32ELi1ELi0EEviiiPT_S1_S1_iiE3Ash;
	add.s32 	%r662, %r661, %r660;
	ld.shared.u32 	%r1144, [%r662];
$L__BB474_181:
	setp.lt.s32 	%p79, %r365, 7;
	@%p79 bra 	$L__BB474_183;
	add.s32 	%r663, %r6, 6;
	and.b32  	%r664, %r663, 15;
	add.s32 	%r665, %r182, %r664;
	shl.b32 	%r666, %r665, 2;
	mov.u32 	%r667, _ZZ9cuda_gemmIiLi256ELi4ELi1ELi64ELi128ELi128ELi32ELi1ELi0EEviiiPT_S1_S1_iiE3Ash;
	add.s32 	%r668, %r667, %r666;
	ld.shared.u32 	%r1143, [%r668];
$L__BB474_183:
	setp.lt.s32 	%p80, %r365, 8;
	@%p80 bra 	$L__BB474_185;
	add.s32 	%r669, %r6, 7;
	and.b32  	%r670, %r669, 15;
	add.s32 	%r671, %r182, %r670;
	shl.b32 	%r672, %r671, 2;
	mov.u32 	%r673, _ZZ9cuda_gemmIiLi256ELi4ELi1ELi64ELi128ELi128ELi32ELi1ELi0EEviiiPT_S1_S1_iiE3Ash;
	add.s32 	%r674, %r673, %r672;
	ld.shared.u32 	%r1142, [%r674];
$L__BB474_185:
	setp.lt.s32 	%p81, %r365, 9;
	@%p81 bra 	$L__BB474_187;
	and.b32  	%r675, %r6, 15;
	xor.b32  	%r676, %r675, 8;
	add.s32 	%r677, %r182, %r676;
	shl.b32 	%r678, %r677, 2;
	mov.u32 	%r679, _ZZ9cuda_gemmIiLi256ELi4ELi1ELi64ELi128ELi128ELi32ELi1ELi0EEviiiPT_S1_S1_iiE3Ash;
	add.s32 	%r680, %r679, %r678;
	ld.shared.u32 	%r1141, [%r680];
$L__BB474_187:
	setp.lt.s32 	%p82, %r365, 10;
	@%p82 bra 	$L__BB474_189;
	add.s32 	%r681, %r6, 9;
	and.b32  	%r682, %r681, 15;
	add.s32 	%r683, %r182, %r682;
	shl.b32 	%r684, %r683, 2;
	mov.u32 	%r685, _ZZ9cuda_gemmIiLi256ELi4ELi1ELi64ELi128ELi128ELi32ELi1ELi0EEviiiPT_S1_S1_iiE3Ash;
	add.s32 	%r686, %r685, %r684;
	ld.shared.u32 	%r1140, [%r686];
$L__BB474_189:
	setp.lt.s32 	%p83, %r365, 11;
	@%p83 bra 	$L__BB474_191;
	add.s32 	%r687, %r6, 10;
	and.b32  	%r688, %r687, 15;
	add.s32 	%r689, %r182, %r688;
	shl.b32 	%r690, %r689, 2;
	mov.u32 	%r691, _ZZ9cuda_gemmIiLi256ELi4ELi1ELi64ELi128ELi128ELi32ELi1ELi0EEviiiPT_S1_S1_iiE3Ash;
	add.s32 	%r692, %r691, %r690;
	ld.shared.u32 	%r1139, [%r692];
$L__BB474_191:
	setp.lt.s32 	%p84, %r365, 12;
	@%p84 bra 	$L__BB474_193;
	add.s32 	%r693, %r6, 11;
	and.b32  	%r694, %r693, 15;
	add.s32 	%r695, %r182, %r694;
	shl.b32 	%r696, %r695, 2;
	mov.u32 	%r697, _ZZ9cuda_gemmIiLi256ELi4ELi1ELi64ELi128ELi128ELi32ELi1ELi0EEviiiPT_S1_S1_iiE3Ash;
	add.s32 	%r698, %r697, %r696;
	ld.shared.u32 	%r1138, [%r698];
$L__BB474_193:
	setp.lt.s32 	%p85, %r365, 13;
	@%p85 bra 	$L__BB474_195;
	add.s32 	%r699, %r6, 12;
	and.b32  	%r700, %r699, 15;
	add.s32 	%r701, %r182, %r700;
	shl.b32 	%r702, %r701, 2;
	mov.u32 	%r703, _ZZ9cuda_gemmIiLi256ELi4ELi1ELi64ELi128ELi128ELi32ELi1ELi0EEviiiPT_S1_S1_iiE3Ash;
	add.s32 	%r704, %r703, %r702;
	ld.shared.u32 	%r1137, [%r704];
$L__BB474_195:
	setp.lt.s32 	%p86, %r365, 14;
	@%p86 bra 	$L__BB474_197;
	add.s32 	%r705, %r6, 13;
	and.b32  	%r706, %r705, 15;
	add.s32 	%r707, %r182, %r706;
	shl.b32 	%r708, %r707, 2;
	mov.u32 	%r709, _ZZ9cuda_gemmIiLi256ELi4ELi1ELi64ELi128ELi128ELi32ELi1ELi0EEviiiPT_S1_S1_iiE3Ash;
	add.s32 	%r710, %r709, %r708;
	ld.shared.u32 	%r1136, [%r710];
$L__BB474_197:
	setp.lt.s32 	%p87, %r365, 15;
	@%p87 bra 	$L__BB474_199;
	add.s32 	%r711, %r6, 14;
	and.b32  	%r712, %r711, 15;
	add.s32 	%r713, %r182, %r712;
	shl.b32 	%r714, %r713, 2;
	mov.u32 	%r715, _ZZ9cuda_gemmIiLi256ELi4ELi1ELi64ELi128ELi128ELi32ELi1ELi0EEviiiPT_S1_S1_iiE3Ash;
	add.s32 	%r716, %r715, %r714;
	ld.shared.u32 	%r1135, [%r716];
$L__BB474_199:
	setp.lt.s32 	%p88, %r365, 16;
	@%p88 bra 	$L__BB474_201;
	add.s32 	%r717, %r6, -1;
	and.b32  	%r718, %r717, 15;
	add.s32 	%r719, %r182, %r718;
	shl.b32 	%r720, %r719, 2;
	mov.u32 	%r721, _ZZ9cuda_gemmIiLi256ELi4ELi1ELi64ELi128ELi128ELi32ELi1ELi0EEviiiPT_S1_S1_iiE3Ash;
	add.s32 	%r722, %r721, %r720;
	ld.shared.u32 	%r1134, [%r722];
$L__BB474_201:
	setp.ge.s32 	%p89, %r7, %r13;
	mov.u32 	%r1065, %r7;
	@%p89 bra 	$L__BB474_202;
	bra.uni 	$L__BB474_203;
$L__BB474_202:
	add.s32 	%r1048, %r1048, %r5;
	setp.lt.s32 	%p110, %r1048, %r4;
	@%p110 bra 	$L__BB474_169;
	bra.uni 	$L__BB474_159;
$L__BB474_203:
	mov.u32 	%r724, _ZZ9cuda_gemmIiLi256ELi4ELi1ELi64ELi128ELi128ELi32ELi1ELi0EEviiiPT_S1_S1_iiE11kron_fac_sh;
	mad.lo.s32 	%r217, %r1065, 516, %r724;
	mov.b32 	%r1067, 0;
	@%p73 bra 	$L__BB474_205;
	shl.b32 	%r725, %r23, 2;
	add.s32 	%r726, %r217, %r725;
	ld.shared.u32 	%r727, [%r726];
	mul.lo.s32 	%r1067, %r727, %r1149;
$L__BB474_205:
	@%p74 bra 	$L__BB474_207;
	shl.b32 	%r728, %r24, 2;
	add.s32 	%r729, %r217, %r728;
	ld.shared.u32 	%r730, [%r729+4];
	mad.lo.s32 	%r1067, %r730, %r1148, %r1067;
$L__BB474_207:
	@%p75 bra 	$L__BB474_209;
	shl.b32 	%r731, %r25, 2;
	add.s32 	%r732, %r217, %r731;
	ld.shared.u32 	%r733, [%r732+8];
	mad.lo.s32 	%r1067, %r733, %r1147, %r1067;
$L__BB474_209:
	@%p76 bra 	$L__BB474_211;
	shl.b32 	%r734, %r26, 2;
	add.s32 	%r735, %r217, %r734;
	ld.shared.u32 	%r736, [%r735+12];
	mad.lo.s32 	%r1067, %r736, %r1146, %r1067;
$L__BB474_211:
	setp.lt.s32 	%p94, %r365, 5;
	@%p94 bra 	$L__BB474_213;
	shl.b32 	%r737, %r27, 2;
	add.s32 	%r738, %r217, %r737;
	ld.shared.u32 	%r739, [%r738+16];
	mad.lo.s32 	%r1067, %r739, %r1145, %r1067;
$L__BB474_213:
	setp.lt.s32 	%p95, %r365, 6;
	@%p95 bra 	$L__BB474_215;
	shl.b32 	%r740, %r28, 2;
	add.s32 	%r741, %r217, %r740;
	ld.shared.u32 	%r742, [%r741+20];
	mad.lo.s32 	%r1067, %r742, %r1144, %r1067;
$L__BB474_215:
	setp.lt.s32 	%p96, %r365, 7;
	@%p96 bra 	$L__BB474_217;
	shl.b32 	%r743, %r29, 2;
	add.s32 	%r744, %r217, %r743;
	ld.shared.u32 	%r745, [%r744+24];
	mad.lo.s32 	%r1067, %r745, %r1143, %r1067;
$L__BB474_217:
	setp.lt.s32 	%p97, %r365, 8;
	@%p97 bra 	$L__BB474_219;
	shl.b32 	%r746, %r30, 2;
	add.s32 	%r747, %r217, %r746;
	ld.shared.u32 	%r748, [%r747+28];
	mad.lo.s32 	%r1067, %r748, %r1142, %r1067;
$L__BB474_219:
	setp.lt.s32 	%p98, %r365, 9;
	@%p98 bra 	$L__BB474_221;
	shl.b32 	%r749, %r31, 2;
	add.s32 	%r750, %r217, %r749;
	ld.shared.u32 	%r751, [%r750+32];
	mad.lo.s32 	%r1067, %r751, %r1141, %r1067;
$L__BB474_221:
	setp.lt.s32 	%p99, %r365, 10;
	@%p99 bra 	$L__BB474_223;
	shl.b32 	%r752, %r32, 2;
	add.s32 	%r753, %r217, %r752;
	ld.shared.u32 	%r754, [%r753+36];
	mad.lo.s32 	%r1067, %r754, %r1140, %r1067;
$L__BB474_223:
	setp.lt.s32 	%p100, %r365, 11;
	@%p100 bra 	$L__BB474_225;
	shl.b32 	%r755, %r33, 2;
	add.s32 	%r756, %r217, %r755;
	ld.shared.u32 	%r757, [%r756+40];
	mad.lo.s32 	%r1067, %r757, %r1139, %r1067;
$L__BB474_225:
	setp.lt.s32 	%p101, %r365, 12;
	@%p101 bra 	$L__BB474_227;
	shl.b32 	%r758, %r34, 2;
	add.s32 	%r759, %r217, %r758;
	ld.shared.u32 	%r760, [%r759+44];
	mad.lo.s32 	%r1067, %r760, %r1138, %r1067;
$L__BB474_227:
	setp.lt.s32 	%p102, %r365, 13;
	@%p102 bra 	$L__BB474_229;
	shl.b32 	%r761, %r35, 2;
	add.s32 	%r762, %r217, %r761;
	ld.shared.u32 	%r763, [%r762+48];
	mad.lo.s32 	%r1067, %r763, %r1137, %r1067;
$L__BB474_229:
	setp.lt.s32 	%p103, %r365, 14;
	@%p103 bra 	$L__BB474_231;
	shl.b32 	%r764, %r36, 2;
	add.s32 	%r765, %r217, %r764;
	ld.shared.u32 	%r766, [%r765+52];
	mad.lo.s32 	%r1067, %r766, %r1136, %r1067;
$L__BB474_231:
	setp.lt.s32 	%p104, %r365, 15;
	@%p104 bra 	$L__BB474_233;
	shl.b32 	%r767, %r37, 2;
	add.s32 	%r768, %r217, %r767;
	ld.shared.u32 	%r769, [%r768+56];
	mad.lo.s32 	%r1067, %r769, %r1135, %r1067;
$L__BB474_233:
	setp.lt.s32 	%p105, %r365, 16;
	@%p105 bra 	$L__BB474_235;
	shl.b32 	%r770, %r38, 2;
	add.s32 	%r771, %r217, %r770;
	ld.shared.u32 	%r772, [%r771+60];
	mad.lo.s32 	%r1067, %r772, %r1134, %r1067;
$L__BB474_235:
	mov.u32 	%r1081, %r2;
$L__BB474_236:
	shr.u32 	%r251, %r1081, 1;
	shfl.sync.down.b32	%r773|%p106, %r1067, %r251, %r15, -1;
	add.s32 	%r1067, %r773, %r1067;
	setp.gt.u32 	%p107, %r1081, 3;
	mov.u32 	%r1081, %r251;
	@%p107 bra 	$L__BB474_236;
	rem.u32 	%r774, %r69, %r3;
	setp.eq.s32 	%p108, %r774, 0;
	@%p108 bra 	$L__BB474_238;
	bra.uni 	$L__BB474_239;
$L__BB474_238:
	mad.lo.s32 	%r775, %r1065, %r4, %r180;
	shl.b32 	%r776, %r775, 2;
	mov.u32 	%r777, _ZZ9cuda_gemmIiLi256ELi4ELi1ELi64ELi128ELi128ELi32ELi1ELi0EEviiiPT_S1_S1_iiE3Csh;
	add.s32 	%r778, %r777, %r776;
	st.shared.u32 	[%r778], %r1067;
$L__BB474_239:
	add.s32 	%r1065, %r1065, %r9;
	setp.lt.s32 	%p109, %r1065, %r13;
	@%p109 bra 	$L__BB474_203;
	bra.uni 	$L__BB474_202;

}
	// .globl	_Z9cuda_gemmIiLi256ELi4ELi1ELi64ELi128ELi128ELi32ELi1ELi1EEviiiPT_S1_S1_ii
.visible .entry _Z9cuda_gemmIiLi256ELi4ELi1ELi64ELi128ELi128ELi32ELi1ELi1EEviiiPT_S1_S1_ii(
	.param .u32 _Z9cuda_gemmIiLi256ELi4ELi1ELi64ELi128ELi128ELi32ELi1ELi1EEviiiPT_S1_S1_ii_param_0,
	.param .u32 _Z9cuda_gemmIiLi256ELi4ELi1ELi64ELi128ELi128ELi32ELi1ELi1EEviiiPT_S1_S1_ii_param_1,
	.param .u32 _Z9cuda_gemmIiLi256ELi4ELi1ELi64ELi128ELi128ELi32ELi1ELi1EEviiiPT_S1_S1_ii_param_2,
	.param .u64 .ptr .align 1 _Z9cuda_gemmIiLi256ELi4ELi1ELi64ELi128ELi128ELi32ELi1ELi1EEviiiPT_S1_S1_ii_param_3,
	.param .u64 .ptr .align 1 _Z9cuda_gemmIiLi256ELi4ELi1ELi64ELi128ELi128ELi32ELi1ELi1EEviiiPT_S1_S1_ii_param_4,
	.param .u64 .ptr .align 1 _Z9cuda_gemmIiLi256ELi4ELi1ELi64ELi128ELi128ELi32ELi1ELi1EEviiiPT_S1_S1_ii_param_5,
	.param .u32 _Z9cuda_gemmIiLi256ELi4ELi1ELi64ELi128ELi128ELi32ELi1ELi1EEviiiPT_S1_S1_ii_param_6,
	.param .u32 _Z9cuda_gemmIiLi256ELi4ELi1ELi64ELi128ELi128ELi32ELi1ELi1EEviiiPT_S1_S1_ii_param_7
)
.maxntid 256
{
	.reg .pred 	%p<27>;
	.reg .b16 	%rs<8>;
	.reg .b32 	%r<165>;
	.reg .b64 	%rd<49>;
	// demoted variable
	.shared .align 128 .b8 _ZZ9cuda_gemmIiLi256ELi4ELi1ELi64ELi128ELi128ELi32ELi1ELi1EEviiiPT_S1_S1_iiE11kron_fac_sh[16512];
	// demoted variable
	.shared .align 128 .b8 _ZZ9cuda_gemmIiLi256ELi4ELi1ELi64ELi128ELi128ELi32ELi1ELi1EEviiiPT_S1_S1_iiE3Ash[256];
	// demoted variable
	.shared .align 128 .b8 _ZZ9cuda_gemmIiLi256ELi4ELi1ELi64ELi128ELi128ELi32ELi1ELi1EEviiiPT_S1_S1_iiE3Csh[64];
	ld.param.u64 	%rd10, [_Z9cuda_gemmIiLi256ELi4ELi1ELi64ELi128ELi128ELi32ELi1ELi1EEviiiPT_S1_S1_ii_param_4];
	cvta.to.global.u64 	%rd1, %rd10;
	mov.u32 	%r154, %ctaid.y;
	mov.u32 	%r45, %nctaid.y;
	shl.b32 	%r46, %r45, 2;
	setp.ge.u32 	%p1, %r154, %r46;
	@%p1 bra 	$L__BB475_30;
	mov.u32 	%r47, %ctaid.x;
	mov.u32 	%r2, %tid.x;
	mov.u32 	%r48, %ntid.x;
	shr.u32 	%r3, %r2, 5;
	shl.b32 	%r49, %r47, 5;
	and.b32  	%r50, %r2, 31;
	or.b32  	%r4, %r49, %r50;
	mov.u32 	%r51, _ZZ9cuda_gemmIiLi256ELi4ELi1ELi64ELi128ELi128ELi32ELi1ELi1EEviiiPT_S1_S1_iiE11kron_fac_sh;
	mad.lo.s32 	%r5, %r50, 516, %r51;
	shr.u32 	%r6, %r48, 5;
	add.s32 	%r7, %r2, %r48;
	max.u32 	%r52, %r7, 64;
	setp.lt.u32 	%p2, %r7, 64;
	selp.u32 	%r53, 1, 0, %p2;
	add.s32 	%r54, %r7, %r53;
	sub.s32 	%r55, %r52, %r54;
	div.u32 	%r56, %r55, %r48;
	add.s32 	%r8, %r56, %r53;
	max.u32 	%r57, %r7, 16;
	setp.lt.u32 	%p3, %r7, 16;
	selp.u32 	%r58, 1, 0, %p3;
	add.s32 	%r59, %r7, %r58;
	sub.s32 	%r60, %r57, %r59;
	div.u32 	%r61, %r60, %r48;
	add.s32 	%r9, %r61, %r58;
	add.s32 	%r10, %r3, %r6;
	shl.b32 	%r62, %r2, 2;
	mov.u32 	%r63, _ZZ9cuda_gemmIiLi256ELi4ELi1ELi64ELi128ELi128ELi32ELi1ELi1EEviiiPT_S1_S1_iiE3Ash;
	add.s32 	%r11, %r63, %r62;
	shl.b32 	%r12, %r48, 2;
	add.s32 	%r13, %r11, %r12;
	add.s32 	%r14, %r7, %r48;
	add.s32 	%r15, %r14, %r48;
	and.b32  	%r16, %r9, 3;
	mov.u32 	%r64, _ZZ9cuda_gemmIiLi256ELi4ELi1ELi64ELi128ELi128ELi32ELi1ELi1EEviiiPT_S1_S1_iiE3Csh;
	add.s32 	%r17, %r64, %r62;
	add.s32 	%r18, %r17, %r12;
	cvt.u16.u32 	%rs2, %r10;
	xor.b16  	%rs3, %rs2, 127;
	and.b16  	%rs4, %rs3, 255;
	cvt.u16.u32 	%rs5, %r6;
	and.b16  	%rs6, %rs5, 255;
	div.u16 	%rs7, %rs4, %rs6;
	and.b16  	%rs1, %rs7, 3;
	shl.b32 	%r65, %r3, 2;
	add.s32 	%r19, %r5, %r65;
	shl.b32 	%r20, %r6, 2;
	add.s32 	%r21, %r19, %r20;
	add.s32 	%r22, %r10, %r6;
	cvt.u64.u32 	%rd12, %r12;
$L__BB475_2:
	setp.gt.u32 	%p4, %r2, 63;
	@%p4 bra 	$L__BB475_10;
	ld.param.u64 	%rd47, [_Z9cuda_gemmIiLi256ELi4ELi1ELi64ELi128ELi128ELi32ELi1ELi1EEviiiPT_S1_S1_ii_param_3];
	cvta.to.global.u64 	%rd2, %rd47;
	and.b32  	%r66, %r8, 3;
	setp.eq.s32 	%p5, %r66, 3;
	mov.u32 	%r155, %r2;
	@%p5 bra 	$L__BB475_7;
	setp.eq.s32 	%p6, %r66, 0;
	shl.b32 	%r68, %r154, 6;
	add.s32 	%r69, %r68, %r2;
	mul.wide.s32 	%rd11, %r69, 4;
	add.s64 	%rd3, %rd2, %rd11;
	ld.global.u32 	%r70, [%rd3];
	st.shared.u32 	[%r11], %r70;
	mov.u32 	%r155, %r7;
	@%p6 bra 	$L__BB475_7;
	setp.eq.s32 	%p7, %r66, 1;
	add.s64 	%rd4, %rd3, %rd12;
	ld.global.u32 	%r72, [%rd4];
	st.shared.u32 	[%r13], %r72;
	mov.u32 	%r155, %r14;
	@%p7 bra 	$L__BB475_7;
	add.s64 	%rd14, %rd4, %rd12;
	ld.global.u32 	%r73, [%rd14];
	add.s32 	%r74, %r13, %r12;
	st.shared.u32 	[%r74], %r73;
	mov.u32 	%r155, %r15;
$L__BB475_7:
	setp.lt.u32 	%p8, %r8, 3;
	@%p8 bra 	$L__BB475_10;
	shl.b32 	%r75, %r155, 2;
	mov.u32 	%r76, _ZZ9cuda_gemmIiLi256ELi4ELi1ELi64ELi128ELi128ELi32ELi1ELi1EEviiiPT_S1_S1_iiE3Ash;
	add.s32 	%r158, %r76, %r75;
	shl.b32 	%r77, %r154, 6;
	add.s32 	%r157, %r155, %r77;
$L__BB475_9:
	mul.wide.s32 	%rd15, %r157, 4;
	mov.u32 	%r78, %ntid.x;
	mul.wide.u32 	%rd16, %r78, 4;
	add.s64 	%rd17, %rd2, %rd15;
	add.s64 	%rd18, %rd17, %rd16;
	mul.wide.u32 	%rd19, %r78, 8;
	add.s64 	%rd20, %rd17, %rd19;
	mul.wide.u32 	%rd21, %r78, 12;
	add.s64 	%rd22, %rd17, %rd21;
	ld.global.u32 	%r79, [%rd17];
	st.shared.u32 	[%r158], %r79;
	ld.global.u32 	%r80, [%rd18];
	add.s32 	%r81, %r158, %r12;
	st.shared.u32 	[%r81], %r80;
	ld.global.u32 	%r82, [%rd20];
	shl.b32 	%r83, %r78, 3;
	add.s32 	%r84, %r158, %r83;
	st.shared.u32 	[%r84], %r82;
	ld.global.u32 	%r85, [%rd22];
	mad.lo.s32 	%r86, %r78, 12, %r158;
	st.shared.u32 	[%r86], %r85;
	add.s32 	%r155, %r155, %r12;
	shl.b32 	%r87, %r78, 4;
	add.s32 	%r158, %r158, %r87;
	add.s32 	%r157, %r157, %r12;
	setp.lt.u32 	%p9, %r155, 64;
	@%p9 bra 	$L__BB475_9;
$L__BB475_10:
	setp.gt.u32 	%p10, %r2, 15;
	@%p10 bra 	$L__BB475_17;
	setp.eq.s32 	%p11, %r16, 3;
	mov.u32 	%r156, %r2;
	@%p11 bra 	$L__BB475_15;
	setp.eq.s32 	%p12, %r16, 0;
	mov.b32 	%r88, 0;
	st.shared.u32 	[%r17], %r88;
	mov.u32 	%r156, %r7;
	@%p12 bra 	$L__BB475_15;
	setp.eq.s32 	%p13, %r16, 1;
	mov.b32 	%r89, 0;
	st.shared.u32 	[%r18], %r89;
	mov.u32 	%r156, %r14;
	@%p13 bra 	$L__BB475_15;
	add.s32 	%r90, %r18, %r12;
	mov.b32 	%r91, 0;
	st.shared.u32 	[%r90], %r91;
	mov.u32 	%r156, %r15;
$L__BB475_15:
	setp.lt.u32 	%p14, %r9, 3;
	@%p14 bra 	$L__BB475_17;
$L__BB475_16:
	shl.b32 	%r92, %r156, 2;
	mov.u32 	%r93, _ZZ9cuda_gemmIiLi256ELi4ELi1ELi64ELi128ELi128ELi32ELi1ELi1EEviiiPT_S1_S1_iiE3Csh;
	add.s32 	%r94, %r93, %r92;
	mov.b32 	%r95, 0;
	st.shared.u32 	[%r94], %r95;
	add.s32 	%r96, %r94, %r12;
	st.shared.u32 	[%r96], %r95;
	add.s32 	%r97, %r96, %r12;
	st.shared.u32 	[%r97], %r95;
	add.s32 	%r98, %r97, %r12;
	st.shared.u32 	[%r98], %r95;
	add.s32 	%r156, %r12, %r156;
	setp.lt.u32 	%p15, %r156, 16;
	@%p15 bra 	$L__BB475_16;
$L__BB475_17:
	setp.eq.s16 	%p16, %rs1, 2;
	mov.u32 	%r161, %r3;
	@%p16 bra 	$L__BB475_21;
	setp.eq.s16 	%p17, %rs1, 3;
	shl.b32 	%r99, %r3, 7;
	add.s32 	%r100, %r99, %r4;
	mul.wide.u32 	%rd23, %r100, 4;
	add.s64 	%rd24, %rd1, %rd23;
	ld.global.u32 	%r101, [%rd24];
	st.shared.u32 	[%r19], %r101;
	mov.u32 	%r161, %r10;
	@%p17 bra 	$L__BB475_21;
	setp.eq.s16 	%p18, %rs1, 0;
	shl.b32 	%r102, %r10, 7;
	add.s32 	%r103, %r102, %r4;
	mul.wide.u32 	%rd25, %r103, 4;
	add.s64 	%rd26, %rd1, %rd25;
	ld.global.u32 	%r104, [%rd26];
	st.shared.u32 	[%r21], %r104;
	mov.u32 	%r161, %r22;
	@%p18 bra 	$L__BB475_21;
	add.s32 	%r161, %r22, %r6;
	shl.b32 	%r105, %r22, 7;
	add.s32 	%r106, %r105, %r4;
	mul.wide.u32 	%rd27, %r106, 4;
	add.s64 	%rd28, %rd1, %rd27;
	ld.global.u32 	%r107, [%rd28];
	add.s32 	%r108, %r21, %r20;
	st.shared.u32 	[%r108], %r107;
$L__BB475_21:
	shl.b32 	%r109, %r161, 7;
	add.s32 	%r110, %r109, %r4;
	mul.wide.u32 	%rd29, %r110, 4;
	add.s64 	%rd30, %rd1, %rd29;
	ld.global.u32 	%r111, [%rd30];
	shl.b32 	%r112, %r161, 2;
	add.s32 	%r113, %r5, %r112;
	st.shared.u32 	[%r113], %r111;
	add.s32 	%r114, %r161, %r6;
	shl.b32 	%r115, %r114, 7;
	add.s32 	%r116, %r115, %r4;
	mul.wide.u32 	%rd31, %r116, 4;
	add.s64 	%rd32, %rd1, %rd31;
	ld.global.u32 	%r117, [%rd32];
	add.s32 	%r118, %r113, %r20;
	st.shared.u32 	[%r118], %r117;
	add.s32 	%r119, %r114, %r6;
	shl.b32 	%r120, %r119, 7;
	add.s32 	%r121, %r120, %r4;
	mul.wide.u32 	%rd33, %r121, 4;
	add.s64 	%rd34, %rd1, %rd33;
	ld.global.u32 	%r122, [%rd34];
	add.s32 	%r123, %r118, %r20;
	st.shared.u32 	[%r123], %r122;
	add.s32 	%r124, %r119, %r6;
	shl.b32 	%r125, %r124, 7;
	add.s32 	%r126, %r125, %r4;
	mul.wide.u32 	%rd35, %r126, 4;
	add.s64 	%rd36, %rd1, %rd35;
	ld.global.u32 	%r127, [%rd36];
	add.s32 	%r128, %r123, %r20;
	st.shared.u32 	[%r128], %r127;
	add.s32 	%r161, %r20, %r161;
	setp.lt.u32 	%p19, %r161, 128;
	@%p19 bra 	$L__BB475_21;
	setp.gt.u32 	%p20, %r2, 15;
	bar.sync 	0;
	bar.sync 	0;
	@%p20 bra 	$L__BB475_29;
	ld.param.u64 	%rd48, [_Z9cuda_gemmIiLi256ELi4ELi1ELi64ELi128ELi128ELi32ELi1ELi1EEviiiPT_S1_S1_ii_param_5];
	cvta.to.global.u64 	%rd5, %rd48;
	setp.eq.s32 	%p21, %r16, 3;
	shl.b32 	%r129, %r154, 6;
	mov.u32 	%r130, %ctaid.x;
	shl.b32 	%r131, %r130, 4;
	add.s32 	%r40, %r129, %r131;
	mov.u32 	%r163, %r2;
	@%p21 bra 	$L__BB475_27;
	setp.eq.s32 	%p22, %r16, 0;
	add.s32 	%r132, %r40, %r2;
	ld.shared.u32 	%r133, [%r17];
	mul.wide.s32 	%rd37, %r132, 4;
	add.s64 	%rd6, %rd5, %rd37;
	st.global.u32 	[%rd6], %r133;
	mov.u32 	%r163, %r7;
	@%p22 bra 	$L__BB475_27;
	setp.eq.s32 	%p23, %r16, 1;
	ld.shared.u32 	%r134, [%r18];
	cvt.u64.u32 	%rd38, %r12;
	add.s64 	%rd7, %rd6, %rd38;
	st.global.u32 	[%rd7], %r134;
	mov.u32 	%r163, %r14;
	@%p23 bra 	$L__BB475_27;
	add.s32 	%r135, %r18, %r12;
	ld.shared.u32 	%r136, [%r135];
	add.s64 	%rd40, %rd7, %rd38;
	st.global.u32 	[%rd40], %r136;
	mov.u32 	%r163, %r15;
$L__BB475_27:
	setp.lt.u32 	%p24, %r9, 3;
	@%p24 bra 	$L__BB475_29;
$L__BB475_28:
	add.s32 	%r141, %r40, %r163;
	shl.b32 	%r142, %r163, 2;
	mov.u32 	%r143, _ZZ9cuda_gemmIiLi256ELi4ELi1ELi64ELi128ELi128ELi32ELi1ELi1EEviiiPT_S1_S1_iiE3Csh;
	add.s32 	%r144, %r143, %r142;
	ld.shared.u32 	%r145, [%r144];
	mul.wide.s32 	%rd41, %r141, 4;
	add.s64 	%rd42, %rd5, %rd41;
	st.global.u32 	[%rd42], %r145;
	add.s32 	%r146, %r144, %r12;
	ld.shared.u32 	%r147, [%r146];
	cvt.u64.u32 	%rd43, %r12;
	add.s64 	%rd44, %rd42, %rd43;
	st.global.u32 	[%rd44], %r147;
	add.s32 	%r148, %r146, %r12;
	ld.shared.u32 	%r149, [%r148];
	add.s64 	%rd45, %rd44, %rd43;
	st.global.u32 	[%rd45], %r149;
	add.s32 	%r150, %r148, %r12;
	ld.shared.u32 	%r151, [%r150];
	add.s64 	%rd46, %rd45, %rd43;
	st.global.u32 	[%rd46], %r151;
	add.s32 	%r163, %r12, %r163;
	setp.lt.u32 	%p25, %r163, 16;
	@%p25 bra 	$L__BB475_28;
$L__BB475_29:
	mov.u32 	%r152, %nctaid.y;
	add.s32 	%r154, %r154, %r152;
	shl.b32 	%r153, %r152, 2;
	setp.lt.u32 	%p26, %r154, %r153;
	@%p26 bra 	$L__BB475_2;
$L__BB475_30:
	ret;

}
	// .globl	_Z9cuda_gemmIiLi256ELi4ELi1ELi128ELi2ELi2ELi32ELi0ELi0EEviiiPT_S1_S1_ii
.visible .entry _Z9cuda_gemmIiLi256ELi4ELi1ELi128ELi2ELi2ELi32ELi0ELi0EEviiiPT_S1_S1_ii(
	.param .u32 _Z9cuda_gemmIiLi256ELi4ELi1ELi128ELi2ELi2ELi32ELi0ELi0EEviiiPT_S1_S1_ii_param_0,
	.param .u32 _Z9cuda_gemmIiLi256ELi4ELi1ELi128ELi2ELi2ELi32ELi0ELi0EEviiiPT_S1_S1_ii_param_1,
	.param .u32 _Z9cuda_gemmIiLi256ELi4ELi1ELi128ELi2ELi2ELi32ELi0ELi0EEviiiPT_S1_S1_ii_param_2,
	.param .u64 .ptr .align 1 _Z9cuda_gemmIiLi256ELi4ELi1ELi128ELi2ELi2ELi32ELi0ELi0EEviiiPT_S1_S1_ii_param_3,
	.param .u64 .ptr .align 1 _Z9cuda_gemmIiLi256ELi4ELi1ELi128ELi2ELi2ELi32ELi0ELi0EEviiiPT_S1_S1_ii_param_4,
	.param .u64 .ptr .align 1 _Z9cuda_gemmIiLi256ELi4ELi1ELi128ELi2ELi2ELi32ELi0ELi0EEviiiPT_S1_S1_ii_param_5,
	.param .u32 _Z9cuda_gemmIiLi256ELi4ELi1ELi128ELi2ELi2ELi32ELi0ELi0EEviiiPT_S1_S1_ii_param_6,
	.param .u32 _Z9cuda_gemmIiLi256ELi4ELi1ELi128ELi2ELi2ELi32ELi0ELi0EEviiiPT_S1_S1_ii_param_7
)
.maxntid 256
{
	.reg .pred 	%p<57>;
	.reg .b32 	%r<329>;
	.reg .b64 	%rd<40>;
	// demoted variable
	.shared .align 128 .b8 _ZZ9cuda_gemmIiLi256ELi4ELi1ELi128ELi2ELi2ELi32ELi0ELi0EEviiiPT_S1_S1_iiE11kron_fac_sh[24];
	// demoted variable
	.shared .align 128 .b8 _ZZ9cuda_gemmIiLi256ELi4ELi1ELi128ELi2ELi2ELi32ELi0ELi0EEviiiPT_S1_S1_iiE3Ash[512];
	// demoted variable
	.shared .align 128 .b8 _ZZ9cuda_gemmIiLi256ELi4ELi1ELi128ELi2ELi2ELi32ELi0ELi0EEviiiPT_S1_S1_iiE3Csh[512];
	ld.param.u32 	%r120, [_Z9cuda_gemmIiLi256ELi4ELi1ELi128ELi2ELi2ELi32ELi0ELi0EEviiiPT_S1_S1_ii_param_1];
	ld.param.u32 	%r121, [_Z9cuda_gemmIiLi256ELi4ELi1ELi128ELi2ELi2ELi32ELi0ELi0EEviiiPT_S1_S1_ii_param_2];
	ld.param.u64 	%rd10, [_Z9cuda_gemmIiLi256ELi4ELi1ELi128ELi2ELi2ELi32ELi0ELi0EEviiiPT_S1_S1_ii_param_3];
	ld.param.u64 	%rd9, [_Z9cuda_gemmIiLi256ELi4ELi1ELi128ELi2ELi2ELi32ELi0ELi0EEviiiPT_S1_S1_ii_param_4];
	ld.param.u64 	%rd11, [_Z9cuda_gemmIiLi256ELi4ELi1ELi128ELi2ELi2ELi32ELi0ELi0EEviiiPT_S1_S1_ii_param_5];
	ld.param.u32 	%r122, [_Z9cuda_gemmIiLi256ELi4ELi1ELi128ELi2ELi2ELi32ELi0ELi0EEviiiPT_S1_S1_ii_param_6];
	ld.param.u32 	%r123, [_Z9cuda_gemmIiLi256ELi4ELi1ELi128ELi2ELi2ELi32ELi0ELi0EEviiiPT_S1_S1_ii_param_7];
	cvta.to.global.u64 	%rd1, %rd10;
	cvta.to.global.u64 	%rd2, %rd11;
	mov.u32 	%r1, %tid.x;
	and.b32  	%r2, %r1, 31;
	setp.lt.s32 	%p1, %r123, 16;
	shr.u32 	%r3, %r123, 4;
	selp.b32 	%r4, 1, %r3, %p1;
	mul.lo.s32 	%r5, %r123, %r122;
	setp.ge.u32 	%p2, %r1, %r5;
	@%p2 bra 	$L__BB476_3;
	mov.u32 	%r6, %ntid.x;
	cvta.to.global.u64 	%rd3, %rd9;
	mov.u32 	%r292, %r1;
$L__BB476_2:
	mul.wide.u32 	%rd12, %r292, 4;
	add.s64 	%rd13, %rd3, %rd12;
	ld.global.u32 	%r124, [%rd13];
	rem.u32 	%r125, %r292, %r122;
	mov.u32 	%r126, _ZZ9cuda_gemmIiLi256ELi4ELi1ELi128ELi2ELi2ELi32ELi0ELi0EEviiiPT_S1_S1_iiE11kron_fac_sh;
	mad.lo.s32 	%r127, %r125, 12, %r126;
	div.u32 	%r128, %r292, %r123;
	shl.b32 	%r129, %r128, 2;
	add.s32 	%r130, %r127, %r129;
	st.shared.u32 	[%r130], %r124;
	add.s32 	%r292, %r292, %r6;
	setp.lt.u32 	%p3, %r292, %r5;
	@%p3 bra 	$L__BB476_2;
$L__BB476_3:
	div.s32 	%r9, 128, %r123;
	mul.lo.s32 	%r131, %r9, %r4;
	min.s32 	%r10, %r131, 256;
	div.u32 	%r12, %r1, %r10;
	mul.lo.s32 	%r132, %r12, %r10;
	sub.s32 	%r133, %r1, %r132;
	div.u32 	%r11, %r133, %r4;
	mov.u32 	%r13, %ntid.x;
	div.u32 	%r14, %r13, %r10;
	mov.u32 	%r295, %ctaid.y;
	mov.u32 	%r16, %nctaid.y;
	shl.b32 	%r17, %r16, 2;
	setp.ge.u32 	%p4, %r295, %r17;
	@%p4 bra 	$L__BB476_69;
	mov.u32 	%r135, %ctaid.x;
	shl.b32 	%r18, %r135, 7;
	and.b32  	%r19, %r11, 1;
	rem.u32 	%r136, %r1, %r4;
	shl.b32 	%r20, %r136, 1;
	min.s32 	%r21, %r122, 2;
	shl.b32 	%r137, %r123, 8;
	sub.s32 	%r22, 8223, %r137;
	shl.b32 	%r138, %r4, 8;
	sub.s32 	%r23, 8223, %r138;
	mul.lo.s32 	%r24, %r9, %r135;
	add.s32 	%r25, %r1, %r13;
	max.u32 	%r139, %r25, 128;
	setp.lt.u32 	%p5, %r25, 128;
	selp.u32 	%r140, 1, 0, %p5;
	add.s32 	%r141, %r25, %r140;
	sub.s32 	%r142, %r139, %r141;
	div.u32 	%r143, %r142, %r13;
	add.s32 	%r26, %r143, %r140;
	add.s32 	%r144, %r26, 1;
	and.b32  	%r27, %r144, 3;
	shl.b32 	%r145, %r1, 2;
	mov.u32 	%r146, _ZZ9cuda_gemmIiLi256ELi4ELi1ELi128ELi2ELi2ELi32ELi0ELi0EEviiiPT_S1_S1_iiE3Ash;
	add.s32 	%r28, %r146, %r145;
	shl.b32 	%r29, %r13, 2;
	add.s32 	%r30, %r28, %r29;
	add.s32 	%r31, %r25, %r13;
	add.s32 	%r32, %r31, %r13;
	mov.u32 	%r147, _ZZ9cuda_gemmIiLi256ELi4ELi1ELi128ELi2ELi2ELi32ELi0ELi0EEviiiPT_S1_S1_iiE3Csh;
	add.s32 	%r33, %r147, %r145;
	add.s32 	%r34, %r33, %r29;
	add.s32 	%r35, %r34, %r29;
	xor.b32  	%r36, %r19, 1;
	setp.lt.s32 	%p6, %r19, %r123;
	selp.b32 	%r148, 0, %r123, %p6;
	sub.s32 	%r37, %r19, %r148;
	add.s32 	%r149, %r19, 1;
	setp.lt.s32 	%p7, %r149, %r123;
	selp.b32 	%r150, 0, %r123, %p7;
	sub.s32 	%r38, %r149, %r150;
	shl.b32 	%r39, %r13, 4;
	mul.lo.s32 	%r40, %r13, 12;
	mul.wide.u32 	%rd14, %r13, 4;
	add.s64 	%rd4, %rd1, %rd14;
	mul.wide.u32 	%rd15, %r13, 8;
	add.s64 	%rd5, %rd1, %rd15;
	mul.wide.u32 	%rd16, %r13, 12;
	add.s64 	%rd6, %rd1, %rd16;
	cvt.u64.u32 	%rd18, %r29;
$L__BB476_5:
	setp.gt.u32 	%p8, %r1, 127;
	@%p8 bra 	$L__BB476_19;
	setp.eq.s32 	%p9, %r27, 0;
	mul.lo.s32 	%r44, %r295, %r121;
	mov.u32 	%r296, %r1;
	@%p9 bra 	$L__BB476_10;
	setp.eq.s32 	%p10, %r27, 1;
	add.s32 	%r151, %r44, %r18;
	add.s32 	%r152, %r151, %r1;
	mul.wide.s32 	%rd17, %r152, 4;
	add.s64 	%rd7, %rd1, %rd17;
	ld.global.u32 	%r153, [%rd7];
	st.shared.u32 	[%r28], %r153;
	mov.u32 	%r296, %r25;
	@%p10 bra 	$L__BB476_10;
	setp.eq.s32 	%p11, %r27, 2;
	add.s64 	%rd8, %rd7, %rd18;
	ld.global.u32 	%r154, [%rd8];
	st.shared.u32 	[%r30], %r154;
	mov.u32 	%r296, %r31;
	@%p11 bra 	$L__BB476_10;
	add.s64 	%rd20, %rd8, %rd18;
	ld.global.u32 	%r155, [%rd20];
	add.s32 	%r156, %r30, %r29;
	st.shared.u32 	[%r156], %r155;
	mov.u32 	%r296, %r32;
$L__BB476_10:
	setp.lt.u32 	%p12, %r26, 3;
	@%p12 bra 	$L__BB476_13;
	shl.b32 	%r157, %r296, 2;
	mov.u32 	%r158, _ZZ9cuda_gemmIiLi256ELi4ELi1ELi128ELi2ELi2ELi32ELi0ELi0EEviiiPT_S1_S1_iiE3Ash;
	add.s32 	%r299, %r158, %r157;
	add.s32 	%r159, %r18, %r296;
	add.s32 	%r298, %r159, %r44;
$L__BB476_12:
	mul.wide.s32 	%rd21, %r298, 4;
	add.s64 	%rd22, %rd4, %rd21;
	add.s64 	%rd23, %rd5, %rd21;
	add.s64 	%rd24, %rd6, %rd21;
	add.s64 	%rd25, %rd1, %rd21;
	ld.global.u32 	%r160, [%rd25];
	st.shared.u32 	[%r299], %r160;
	ld.global.u32 	%r161, [%rd22];
	add.s32 	%r162, %r299, %r29;
	st.shared.u32 	[%r162], %r161;
	ld.global.u32 	%r163, [%rd23];
	shl.b32 	%r164, %r13, 3;
	add.s32 	%r165, %r299, %r164;
	st.shared.u32 	[%r165], %r163;
	ld.global.u32 	%r166, [%rd24];
	add.s32 	%r167, %r299, %r40;
	st.shared.u32 	[%r167], %r166;
	add.s32 	%r296, %r296, %r29;
	add.s32 	%r299, %r299, %r39;
	add.s32 	%r298, %r298, %r29;
	setp.lt.u32 	%p13, %r296, 128;
	@%p13 bra 	$L__BB476_12;
$L__BB476_13:
	mov.u32 	%r297, %r1;
	@%p9 bra 	$L__BB476_17;
	setp.eq.s32 	%p15, %r27, 1;
	mov.b32 	%r168, 0;
	st.shared.u32 	[%r33], %r168;
	mov.u32 	%r297, %r25;
	@%p15 bra 	$L__BB476_17;
	setp.eq.s32 	%p16, %r27, 2;
	mov.b32 	%r169, 0;
	st.shared.u32 	[%r34], %r169;
	mov.u32 	%r297, %r31;
	@%p16 bra 	$L__BB476_17;
	mov.b32 	%r170, 0;
	st.shared.u32 	[%r35], %r170;
	mov.u32 	%r297, %r32;
$L__BB476_17:
	@%p12 bra 	$L__BB476_19;
$L__BB476_18:
	shl.b32 	%r171, %r297, 2;
	mov.u32 	%r172, _ZZ9cuda_gemmIiLi256ELi4ELi1ELi128ELi2ELi2ELi32ELi0ELi0EEviiiPT_S1_S1_iiE3Csh;
	add.s32 	%r173, %r172, %r171;
	mov.b32 	%r174, 0;
	st.shared.u32 	[%r173], %r174;
	add.s32 	%r175, %r173, %r29;
	st.shared.u32 	[%r175], %r174;
	add.s32 	%r176, %r175, %r29;
	st.shared.u32 	[%r176], %r174;
	add.s32 	%r177, %r176, %r29;
	st.shared.u32 	[%r177], %r174;
	add.s32 	%r297, %r29, %r297;
	setp.lt.u32 	%p18, %r297, 128;
	@%p18 bra 	$L__BB476_18;
$L__BB476_19:
	setp.lt.s32 	%p19, %r9, 1;
	bar.sync 	0;
	@%p19 bra 	$L__BB476_61;
	setp.ne.s32 	%p20, %r4, 1;
	@%p20 bra 	$L__BB476_34;
	mov.b32 	%r304, 0;
$L__BB476_22:
	setp.lt.s32 	%p41, %r123, 1;
	add.s32 	%r60, %r304, %r11;
	mad.lo.s32 	%r61, %r60, %r123, %r20;
	@%p41 bra 	$L__BB476_24;
	add.s32 	%r220, %r61, %r19;
	shl.b32 	%r221, %r220, 2;
	mov.u32 	%r222, _ZZ9cuda_gemmIiLi256ELi4ELi1ELi128ELi2ELi2ELi32ELi0ELi0EEviiiPT_S1_S1_iiE3Ash;
	add.s32 	%r223, %r222, %r221;
	ld.shared.u32 	%r326, [%r223];
$L__BB476_24:
	setp.lt.s32 	%p42, %r123, 2;
	@%p42 bra 	$L__BB476_26;
	add.s32 	%r224, %r61, %r36;
	shl.b32 	%r225, %r224, 2;
	mov.u32 	%r226, _ZZ9cuda_gemmIiLi256ELi4ELi1ELi128ELi2ELi2ELi32ELi0ELi0EEviiiPT_S1_S1_iiE3Ash;
	add.s32 	%r227, %r226, %r225;
	ld.shared.u32 	%r325, [%r227];
$L__BB476_26:
	setp.lt.s32 	%p43, %r12, %r21;
	@%p43 bra 	$L__BB476_28;
$L__BB476_27:
	add.s32 	%r304, %r304, %r10;
	setp.lt.s32 	%p49, %r304, %r9;
	@%p49 bra 	$L__BB476_22;
	bra.uni 	$L__BB476_61;
$L__BB476_28:
	rem.s32 	%r228, %r2, %r123;
	shl.b32 	%r229, %r228, 2;
	mov.u32 	%r230, _ZZ9cuda_gemmIiLi256ELi4ELi1ELi128ELi2ELi2ELi32ELi0ELi0EEviiiPT_S1_S1_iiE11kron_fac_sh;
	add.s32 	%r67, %r230, %r229;
	mov.u32 	%r307, %r12;
$L__BB476_29:
	mad.lo.s32 	%r232, %r307, 12, %r67;
	ld.shared.u32 	%r69, [%r232];
	mov.b32 	%r309, 0;
	@%p41 bra 	$L__BB476_31;
	shfl.sync.idx.b32	%r233|%p45, %r69, %r37, %r22, -1;
	mul.lo.s32 	%r309, %r233, %r326;
$L__BB476_31:
	@%p42 bra 	$L__BB476_33;
	shfl.sync.idx.b32	%r234|%p47, %r69, %r38, %r22, -1;
	mad.lo.s32 	%r309, %r234, %r325, %r309;
$L__BB476_33:
	mad.lo.s32 	%r235, %r307, %r9, %r60;
	shl.b32 	%r236, %r235, 2;
	mov.u32 	%r237, _ZZ9cuda_gemmIiLi256ELi4ELi1ELi128ELi2ELi2ELi32ELi0ELi0EEviiiPT_S1_S1_iiE3Csh;
	add.s32 	%r238, %r237, %r236;
	ld.shared.u32 	%r239, [%r238];
	add.s32 	%r240, %r239, %r309;
	st.shared.u32 	[%r238], %r240;
	add.s32 	%r307, %r307, %r14;
	setp.lt.s32 	%p48, %r307, %r21;
	@%p48 bra 	$L__BB476_29;
	bra.uni 	$L__BB476_27;
$L__BB476_34:
	setp.gt.u32 	%p21, %r123, 31;
	@%p21 bra 	$L__BB476_38;
	mov.b32 	%r321, 0;
$L__BB476_36:
	add.s32 	%r99, %r321, %r11;
	mad.lo.s32 	%r100, %r99, %r123, %r20;
	add.s32 	%r179, %r100, %r19;
	shl.b32 	%r180, %r179, 2;
	mov.u32 	%r181, _ZZ9cuda_gemmIiLi256ELi4ELi1ELi128ELi2ELi2ELi32ELi0ELi0EEviiiPT_S1_S1_iiE3Ash;
	add.s32 	%r182, %r181, %r180;
	ld.shared.u32 	%r326, [%r182];
	setp.gt.s32 	%p22, %r123, 1;
	@%p22 bra 	$L__BB476_37;
	bra.uni 	$L__BB476_55;
$L__BB476_37:
	add.s32 	%r183, %r100, %r36;
	shl.b32 	%r184, %r183, 2;
	add.s32 	%r186, %r181, %r184;
	ld.shared.u32 	%r325, [%r186];
	bra.uni 	$L__BB476_55;
$L__BB476_38:
	mov.b32 	%r312, 0;
$L__BB476_39:
	setp.lt.s32 	%p29, %r123, 1;
	add.s32 	%r78, %r312, %r11;
	mad.lo.s32 	%r79, %r78, %r123, %r20;
	@%p29 bra 	$L__BB476_41;
	add.s32 	%r198, %r79, %r19;
	shl.b32 	%r199, %r198, 2;
	mov.u32 	%r200, _ZZ9cuda_gemmIiLi256ELi4ELi1ELi128ELi2ELi2ELi32ELi0ELi0EEviiiPT_S1_S1_iiE3Ash;
	add.s32 	%r201, %r200, %r199;
	ld.shared.u32 	%r326, [%r201];
$L__BB476_41:
	setp.lt.s32 	%p30, %r123, 2;
	@%p30 bra 	$L__BB476_43;
	add.s32 	%r202, %r79, %r36;
	shl.b32 	%r203, %r202, 2;
	mov.u32 	%r204, _ZZ9cuda_gemmIiLi256ELi4ELi1ELi128ELi2ELi2ELi32ELi0ELi0EEviiiPT_S1_S1_iiE3Ash;
	add.s32 	%r205, %r204, %r203;
	ld.shared.u32 	%r325, [%r205];
$L__BB476_43:
	setp.lt.s32 	%p31, %r12, %r21;
	@%p31 bra 	$L__BB476_45;
$L__BB476_44:
	add.s32 	%r312, %r312, %r10;
	setp.lt.s32 	%p40, %r312, %r9;
	@%p40 bra 	$L__BB476_39;
	bra.uni 	$L__BB476_61;
$L__BB476_45:
	rem.s32 	%r206, %r2, %r123;
	shl.b32 	%r207, %r206, 2;
	mov.u32 	%r208, _ZZ9cuda_gemmIiLi256ELi4ELi1ELi128ELi2ELi2ELi32ELi0ELi0EEviiiPT_S1_S1_iiE11kron_fac_sh;
	add.s32 	%r85, %r208, %r207;
	mov.u32 	%r315, %r12;
$L__BB476_46:
	mad.lo.s32 	%r210, %r315, 12, %r85;
	ld.shared.u32 	%r87, [%r210];
	mov.b32 	%r319, 0;
	@%p29 bra 	$L__BB476_48;
	shfl.sync.idx.b32	%r211|%p33, %r87, %r37, %r22, -1;
	mul.lo.s32 	%r319, %r211, %r326;
$L__BB476_48:
	@%p30 bra 	$L__BB476_50;
	shfl.sync.idx.b32	%r212|%p35, %r87, %r38, %r22, -1;
	mad.lo.s32 	%r319, %r212, %r325, %r319;
$L__BB476_50:
	mov.u32 	%r317, %r3;
$L__BB476_51:
	shr.u32 	%r93, %r317, 1;
	shfl.sync.down.b32	%r213|%p36, %r319, %r93, %r23, -1;
	add.s32 	%r319, %r213, %r319;
	setp.gt.u32 	%p37, %r317, 3;
	mov.u32 	%r317, %r93;
	@%p37 bra 	$L__BB476_51;
	rem.u32 	%r214, %r2, %r4;
	setp.eq.s32 	%p38, %r214, 0;
	@%p38 bra 	$L__BB476_53;
	bra.uni 	$L__BB476_54;
$L__BB476_53:
	mad.lo.s32 	%r215, %r315, %r9, %r78;
	shl.b32 	%r216, %r215, 2;
	mov.u32 	%r217, _ZZ9cuda_gemmIiLi256ELi4ELi1ELi128ELi2ELi2ELi32ELi0ELi0EEviiiPT_S1_S1_iiE3Csh;
	add.s32 	%r218, %r217, %r216;
	st.shared.u32 	[%r218], %r319;
$L__BB476_54:
	add.s32 	%r315, %r315, %r14;
	setp.lt.s32 	%p39, %r315, %r21;
	@%p39 bra 	$L__BB476_46;
	bra.uni 	$L__BB476_44;
$L__BB476_55:
	setp.lt.s32 	%p23, %r12, %r21;
	@%p23 bra 	$L__BB476_56;
	bra.uni 	$L__BB476_60;
$L__BB476_56:
	rem.u32 	%r187, %r2, %r123;
	shl.b32 	%r188, %r187, 2;
	mov.u32 	%r189, _ZZ9cuda_gemmIiLi256ELi4ELi1ELi128ELi2ELi2ELi32ELi0ELi0EEviiiPT_S1_S1_iiE11kron_fac_sh;
	add.s32 	%r102, %r189, %r188;
	mov.u32 	%r323, %r12;
$L__BB476_57:
	setp.lt.s32 	%p24, %r123, 2;
	mad.lo.s32 	%r190, %r323, 12, %r102;
	ld.shared.u32 	%r106, [%r190];
	shfl.sync.idx.b32	%r191|%p25, %r106, %r37, %r22, -1;
	mul.lo.s32 	%r324, %r191, %r326;
	@%p24 bra 	$L__BB476_59;
	shfl.sync.idx.b32	%r192|%p26, %r106, %r38, %r22, -1;
	mad.lo.s32 	%r324, %r192, %r325, %r324;
$L__BB476_59:
	mad.lo.s32 	%r193, %r323, %r9, %r99;
	shl.b32 	%r194, %r193, 2;
	mov.u32 	%r195, _ZZ9cuda_gemmIiLi256ELi4ELi1ELi128ELi2ELi2ELi32ELi0ELi0EEviiiPT_S1_S1_iiE3Csh;
	add.s32 	%r196, %r195, %r194;
	st.shared.u32 	[%r196], %r324;
	add.s32 	%r323, %r323, %r14;
	setp.lt.s32 	%p27, %r323, %r21;
	@%p27 bra 	$L__BB476_57;
$L__BB476_60:
	add.s32 	%r321, %r321, %r10;
	setp.lt.s32 	%p28, %r321, %r9;
	@%p28 bra 	$L__BB476_36;
$L__BB476_61:
	bar.sync 	0;
	@%p8 bra 	$L__BB476_68;
	setp.eq.s32 	%p51, %r27, 0;
	mad.lo.s32 	%r114, %r295, %r120, %r24;
	div.s32 	%r115, %r121, %r123;
	mov.u32 	%r327, %r1;
	@%p51 bra 	$L__BB476_66;
	setp.eq.s32 	%p52, %r27, 1;
	div.s32 	%r241, %r1, %r9;
	mad.lo.s32 	%r242, %r115, %r241, %r114;
	mul.lo.s32 	%r243, %r241, %r9;
	sub.s32 	%r244, %r1, %r243;
	add.s32 	%r245, %r242, %r244;
	ld.shared.u32 	%r246, [%r33];
	mul.wide.s32 	%rd26, %r245, 4;
	add.s64 	%rd27, %rd2, %rd26;
	st.global.u32 	[%rd27], %r246;
	mov.u32 	%r327, %r25;
	@%p52 bra 	$L__BB476_66;
	setp.eq.s32 	%p53, %r27, 2;
	div.s32 	%r247, %r25, %r9;
	mad.lo.s32 	%r248, %r115, %r247, %r114;
	mul.lo.s32 	%r249, %r247, %r9;
	sub.s32 	%r250, %r25, %r249;
	add.s32 	%r251, %r248, %r250;
	ld.shared.u32 	%r252, [%r34];
	mul.wide.s32 	%rd28, %r251, 4;
	add.s64 	%rd29, %rd2, %rd28;
	st.global.u32 	[%rd29], %r252;
	mov.u32 	%r327, %r31;
	@%p53 bra 	$L__BB476_66;
	div.s32 	%r253, %r31, %r9;
	mad.lo.s32 	%r254, %r115, %r253, %r114;
	mul.lo.s32 	%r255, %r253, %r9;
	sub.s32 	%r256, %r31, %r255;
	add.s32 	%r257, %r254, %r256;
	ld.shared.u32 	%r258, [%r35];
	mul.wide.s32 	%rd30, %r257, 4;
	add.s64 	%rd31, %rd2, %rd30;
	st.global.u32 	[%rd31], %r258;
	mov.u32 	%r327, %r32;
$L__BB476_66:
	setp.lt.u32 	%p54, %r26, 3;
	@%p54 bra 	$L__BB476_68;
$L__BB476_67:
	div.s32 	%r259, %r327, %r9;
	mad.lo.s32 	%r260, %r115, %r259, %r114;
	mul.lo.s32 	%r261, %r259, %r9;
	sub.s32 	%r262, %r327, %r261;
	add.s32 	%r263, %r260, %r262;
	shl.b32 	%r264, %r327, 2;
	mov.u32 	%r265, _ZZ9cuda_gemmIiLi256ELi4ELi1ELi128ELi2ELi2ELi32ELi0ELi0EEviiiPT_S1_S1_iiE3Csh;
	add.s32 	%r266, %r265, %r264;
	ld.shared.u32 	%r267, [%r266];
	mul.wide.s32 	%rd32, %r263, 4;
	add.s64 	%rd33, %rd2, %rd32;
	st.global.u32 	[%rd33], %r267;
	add.s32 	%r268, %r327, %r13;
	div.s32 	%r269, %r268, %r9;
	mad.lo.s32 	%r270, %r115, %r269, %r114;
	mul.lo.s32 	%r271, %r269, %r9;
	sub.s32 	%r272, %r268, %r271;
	add.s32 	%r273, %r270, %r272;
	add.s32 	%r274, %r266, %r29;
	ld.shared.u32 	%r275, [%r274];
	mul.wide.s32 	%rd34, %r273, 4;
	add.s64 	%rd35, %rd2, %rd34;
	st.global.u32 	[%rd35], %r275;
	add.s32 	%r276, %r268, %r13;
	div.s32 	%r277, %r276, %r9;
	mad.lo.s32 	%r278, %r115, %r277, %r114;
	mul.lo.s32 	%r279, %r277, %r9;
	sub.s32 	%r280, %r276, %r279;
	add.s32 	%r281, %r278, %r280;
	add.s32 	%r282, %r274, %r29;
	ld.shared.u32 	%r283, [%r282];
	mul.wide.s32 	%rd36, %r281, 4;
	add.s64 	%rd37, %rd2, %rd36;
	st.global.u32 	[%rd37], %r283;
	add.s32 	%r284, %r276, %r13;
	div.s32 	%r285, %r284, %r9;
	mad.lo.s32 	%r286, %r115, %r285, %r114;
	mul.lo.s32 	%r287, %r285, %r9;
	sub.s32 	%r288, %r284, %r287;
	add.s32 	%r289, %r286, %r288;
	add.s32 	%r290, %r282, %r29;
	ld.shared.u32 	%r291, [%r290];
	mul.wide.s32 	%rd38, %r289, 4;
	add.s64 	%rd39, %rd2, %rd38;
	st.global.u32 	[%rd39], %r291;
	add.s32 	%r327, %r284, %r13;
	setp.lt.u32 	%p55, %r327, 128;
	@%p55 bra 	$L__BB476_67;
$L__BB476_68:
	add.s32 	%r295, %r295, %r16;
	setp.lt.u32 	%p56, %r295, %r17;
	@%p56 bra 	$L__BB476_5;
$L__BB476_69:
	ret;

}
	// .globl	_Z9cuda_gemmIiLi256ELi4ELi1ELi128ELi2ELi2ELi32ELi0ELi1EEviiiPT_S1_S1_ii
.visible .entry _Z9cuda_gemmIiLi256ELi4ELi1ELi128ELi2ELi2ELi32ELi0ELi1EEviiiPT_S1_S1_ii(
	.param .u32 _Z9cuda_gemmIiLi256ELi4ELi1ELi128ELi2ELi2ELi32ELi0ELi1EEviiiPT_S1_S1_ii_param_0,
	.param .u32 _Z9cuda_gemmIiLi256ELi4ELi1ELi128ELi2ELi2ELi32ELi0ELi1EEviiiPT_S1_S1_ii_param_1,
	.param .u32 _Z9cuda_gemmIiLi256ELi4ELi1ELi128ELi2ELi2ELi32ELi0ELi1EEviiiPT_S1_S1_ii_param_2,
	.param .u64 .ptr .align 1 _Z9cuda_gemmIiLi256ELi4ELi1ELi128ELi2ELi2ELi32ELi0ELi1EEviiiPT_S1_S1_ii_param_3,
	.param .u64 .ptr .align 1 _Z9cuda_gemmIiLi256ELi4ELi1ELi128ELi2ELi2ELi32ELi0ELi1EEviiiPT_S1_S1_ii_param_4,
	.param .u64 .ptr .align 1 _Z9cuda_gemmIiLi256ELi4ELi1ELi128ELi2ELi2ELi32ELi0ELi1EEviiiPT_S1_S1_ii_param_5,
	.param .u32 _Z9cuda_gemmIiLi256ELi4ELi1ELi128ELi2ELi2ELi32ELi0ELi1EEviiiPT_S1_S1_ii_param_6,
	.param .u32 _Z9cuda_gemmIiLi256ELi4ELi1ELi128ELi2ELi2ELi32ELi0ELi1EEviiiPT_S1_S1_ii_param_7
)
.maxntid 256
{
	.reg .pred 	%p<27>;
	.reg .b32 	%r<178>;
	.reg .b64 	%rd<40>;
	// demoted variable
	.shared .align 128 .b8 _ZZ9cuda_gemmIiLi256ELi4ELi1ELi128ELi2ELi2ELi32ELi0ELi1EEviiiPT_S1_S1_iiE11kron_fac_sh[24];
	// demoted variable
	.shared .align 128 .b8 _ZZ9cuda_gemmIiLi256ELi4ELi1ELi128ELi2ELi2ELi32ELi0ELi1EEviiiPT_S1_S1_iiE3Ash[512];
	// demoted variable
	.shared .align 128 .b8 _ZZ9cuda_gemmIiLi256ELi4ELi1ELi128ELi2ELi2ELi32ELi0ELi1EEviiiPT_S1_S1_iiE3Csh[512];
	ld.param.u32 	%r51, [_Z9cuda_gemmIiLi256ELi4ELi1ELi128ELi2ELi2ELi32ELi0ELi1EEviiiPT_S1_S1_ii_param_1];
	ld.param.u32 	%r52, [_Z9cuda_gemmIiLi256ELi4ELi1ELi128ELi2ELi2ELi32ELi0ELi1EEviiiPT_S1_S1_ii_param_2];
	ld.param.u64 	%rd10, [_Z9cuda_gemmIiLi256ELi4ELi1ELi128ELi2ELi2ELi32ELi0ELi1EEviiiPT_S1_S1_ii_param_3];
	ld.param.u64 	%rd9, [_Z9cuda_gemmIiLi256ELi4ELi1ELi128ELi2ELi2ELi32ELi0ELi1EEviiiPT_S1_S1_ii_param_4];
	ld.param.u64 	%rd11, [_Z9cuda_gemmIiLi256ELi4ELi1ELi128ELi2ELi2ELi32ELi0ELi1EEviiiPT_S1_S1_ii_param_5];
	cvta.to.global.u64 	%rd1, %rd10;
	cvta.to.global.u64 	%rd2, %rd11;
	mov.u32 	%r1, %tid.x;
	setp.gt.u32 	%p1, %r1, 3;
	@%p1 bra 	$L__BB477_3;
	mov.u32 	%r2, %ntid.x;
	cvta.to.global.u64 	%rd3, %rd9;
	mov.u32 	%r55, _ZZ9cuda_gemmIiLi256ELi4ELi1ELi128ELi2ELi2ELi32ELi0ELi1EEviiiPT_S1_S1_iiE11kron_fac_sh;
	mov.u32 	%r167, %r1;
$L__BB477_2:
	mul.wide.u32 	%rd12, %r167, 4;
	add.s64 	%rd13, %rd3, %rd12;
	ld.global.u32 	%r53, [%rd13];
	and.b32  	%r54, %r167, 1;
	mad.lo.s32 	%r56, %r54, 12, %r55;
	shl.b32 	%r57, %r167, 1;
	and.b32  	%r58, %r57, -4;
	add.s32 	%r59, %r56, %r58;
	st.shared.u32 	[%r59], %r53;
	add.s32 	%r167, %r167, %r2;
	setp.lt.u32 	%p2, %r167, 4;
	@%p2 bra 	$L__BB477_2;
$L__BB477_3:
	and.b32  	%r5, %r1, 63;
	mov.u32 	%r6, %ntid.x;
	mov.u32 	%r168, %ctaid.y;
	mov.u32 	%r8, %nctaid.y;
	shl.b32 	%r9, %r8, 2;
	setp.ge.u32 	%p3, %r168, %r9;
	@%p3 bra 	$L__BB477_30;
	mov.u32 	%r60, %ctaid.x;
	shl.b32 	%r10, %r60, 7;
	and.b32  	%r11, %r1, 1;
	shl.b32 	%r61, %r1, 2;
	and.b32  	%r62, %r61, 4;
	mov.u32 	%r63, _ZZ9cuda_gemmIiLi256ELi4ELi1ELi128ELi2ELi2ELi32ELi0ELi1EEviiiPT_S1_S1_iiE11kron_fac_sh;
	add.s32 	%r12, %r63, %r62;
	shl.b32 	%r13, %r60, 6;
	shr.u32 	%r64, %r52, 31;
	add.s32 	%r65, %r52, %r64;
	shr.s32 	%r14, %r65, 1;
	add.s32 	%r15, %r1, %r6;
	max.u32 	%r66, %r15, 128;
	setp.lt.u32 	%p4, %r15, 128;
	selp.u32 	%r67, 1, 0, %p4;
	add.s32 	%r68, %r15, %r67;
	sub.s32 	%r69, %r66, %r68;
	div.u32 	%r70, %r69, %r6;
	add.s32 	%r16, %r70, %r67;
	add.s32 	%r71, %r16, 1;
	and.b32  	%r17, %r71, 3;
	mov.u32 	%r72, _ZZ9cuda_gemmIiLi256ELi4ELi1ELi128ELi2ELi2ELi32ELi0ELi1EEviiiPT_S1_S1_iiE3Ash;
	add.s32 	%r18, %r72, %r61;
	shl.b32 	%r19, %r6, 2;
	add.s32 	%r20, %r18, %r19;
	add.s32 	%r21, %r15, %r6;
	add.s32 	%r22, %r21, %r6;
	mov.u32 	%r73, _ZZ9cuda_gemmIiLi256ELi4ELi1ELi128ELi2ELi2ELi32ELi0ELi1EEviiiPT_S1_S1_iiE3Csh;
	add.s32 	%r23, %r73, %r61;
	add.s32 	%r24, %r23, %r19;
	add.s32 	%r25, %r24, %r19;
	xor.b32  	%r26, %r11, 1;
	mul.wide.u32 	%rd14, %r6, 4;
	add.s64 	%rd4, %rd1, %rd14;
	mul.wide.u32 	%rd15, %r6, 8;
	add.s64 	%rd5, %rd1, %rd15;
	mul.wide.u32 	%rd16, %r6, 12;
	add.s64 	%rd6, %rd1, %rd16;
	cvt.u64.u32 	%rd18, %r19;
$L__BB477_5:
	setp.gt.u32 	%p5, %r1, 127;
	@%p5 bra 	$L__BB477_19;
	setp.eq.s32 	%p6, %r17, 0;
	mul.lo.s32 	%r28, %r168, %r52;
	mov.u32 	%r169, %r1;
	@%p6 bra 	$L__BB477_10;
	setp.eq.s32 	%p7, %r17, 1;
	add.s32 	%r74, %r28, %r10;
	add.s32 	%r75, %r74, %r1;
	mul.wide.s32 	%rd17, %r75, 4;
	add.s64 	%rd7, %rd1, %rd17;
	ld.global.u32 	%r76, [%rd7];
	st.shared.u32 	[%r18], %r76;
	mov.u32 	%r169, %r15;
	@%p7 bra 	$L__BB477_10;
	setp.eq.s32 	%p8, %r17, 2;
	add.s64 	%rd8, %rd7, %rd18;
	ld.global.u32 	%r77, [%rd8];
	st.shared.u32 	[%r20], %r77;
	mov.u32 	%r169, %r21;
	@%p8 bra 	$L__BB477_10;
	add.s64 	%rd20, %rd8, %rd18;
	ld.global.u32 	%r78, [%rd20];
	add.s32 	%r79, %r20, %r19;
	st.shared.u32 	[%r79], %r78;
	mov.u32 	%r169, %r22;
$L__BB477_10:
	setp.lt.u32 	%p9, %r16, 3;
	@%p9 bra 	$L__BB477_13;
	shl.b32 	%r80, %r169, 2;
	mov.u32 	%r81, _ZZ9cuda_gemmIiLi256ELi4ELi1ELi128ELi2ELi2ELi32ELi0ELi1EEviiiPT_S1_S1_iiE3Ash;
	add.s32 	%r172, %r81, %r80;
	add.s32 	%r82, %r10, %r169;
	add.s32 	%r171, %r82, %r28;
$L__BB477_12:
	mul.wide.s32 	%rd21, %r171, 4;
	add.s64 	%rd22, %rd4, %rd21;
	add.s64 	%rd23, %rd5, %rd21;
	add.s64 	%rd24, %rd6, %rd21;
	add.s64 	%rd25, %rd1, %rd21;
	ld.global.u32 	%r83, [%rd25];
	st.shared.u32 	[%r172], %r83;
	ld.global.u32 	%r84, [%rd22];
	add.s32 	%r85, %r172, %r19;
	st.shared.u32 	[%r85], %r84;
	ld.global.u32 	%r86, [%rd23];
	shl.b32 	%r87, %r6, 3;
	add.s32 	%r88, %r172, %r87;
	st.shared.u32 	[%r88], %r86;
	ld.global.u32 	%r89, [%rd24];
	mad.lo.s32 	%r90, %r6, 12, %r172;
	st.shared.u32 	[%r90], %r89;
	add.s32 	%r169, %r169, %r19;
	shl.b32 	%r91, %r6, 4;
	add.s32 	%r172, %r172, %r91;
	add.s32 	%r171, %r171, %r19;
	setp.lt.u32 	%p10, %r169, 128;
	@%p10 bra 	$L__BB477_12;
$L__BB477_13:
	setp.eq.s32 	%p11, %r17, 0;
	mov.u32 	%r170, %r1;
	@%p11 bra 	$L__BB477_17;
	setp.eq.s32 	%p12, %r17, 1;
	mov.b32 	%r92, 0;
	st.shared.u32 	[%r23], %r92;
	mov.u32 	%r170, %r15;
	@%p12 bra 	$L__BB477_17;
	setp.eq.s32 	%p13, %r17, 2;
	mov.b32 	%r93, 0;
	st.shared.u32 	[%r24], %r93;
	mov.u32 	%r170, %r21;
	@%p13 bra 	$L__BB477_17;
	mov.b32 	%r94, 0;
	st.shared.u32 	[%r25], %r94;
	mov.u32 	%r170, %r22;
$L__BB477_17:
	setp.lt.u32 	%p14, %r16, 3;
	@%p14 bra 	$L__BB477_19;
$L__BB477_18:
	shl.b32 	%r95, %r170, 2;
	mov.u32 	%r96, _ZZ9cuda_gemmIiLi256ELi4ELi1ELi128ELi2ELi2ELi32ELi0ELi1EEviiiPT_S1_S1_iiE3Csh;
	add.s32 	%r97, %r96, %r95;
	mov.b32 	%r98, 0;
	st.shared.u32 	[%r97], %r98;
	add.s32 	%r99, %r97, %r19;
	st.shared.u32 	[%r99], %r98;
	add.s32 	%r100, %r99, %r19;
	st.shared.u32 	[%r100], %r98;
	add.s32 	%r101, %r100, %r19;
	st.shared.u32 	[%r101], %r98;
	add.s32 	%r170, %r19, %r170;
	setp.lt.u32 	%p15, %r170, 128;
	@%p15 bra 	$L__BB477_18;
$L__BB477_19:
	setp.gt.u32 	%p16, %r1, 127;
	bar.sync 	0;
	@%p16 bra 	$L__BB477_22;
	shr.u32 	%r175, %r1, 6;
	shl.b32 	%r102, %r5, 1;
	or.b32  	%r103, %r102, %r11;
	shl.b32 	%r104, %r103, 2;
	mov.u32 	%r105, _ZZ9cuda_gemmIiLi256ELi4ELi1ELi128ELi2ELi2ELi32ELi0ELi1EEviiiPT_S1_S1_iiE3Ash;
	add.s32 	%r106, %r105, %r104;
	ld.shared.u32 	%r42, [%r106];
	or.b32  	%r107, %r102, %r26;
	shl.b32 	%r108, %r107, 2;
	add.s32 	%r109, %r105, %r108;
	ld.shared.u32 	%r43, [%r109];
$L__BB477_21:
	mad.lo.s32 	%r110, %r175, 12, %r12;
	ld.shared.u32 	%r111, [%r110];
	shfl.sync.idx.b32	%r112|%p17, %r111, %r11, 7711, -1;
	mul.lo.s32 	%r113, %r112, %r42;
	shfl.sync.idx.b32	%r114|%p18, %r111, %r26, 7711, -1;
	mad.lo.s32 	%r115, %r114, %r43, %r113;
	shl.b32 	%r116, %r5, 2;
	shl.b32 	%r117, %r175, 8;
	or.b32  	%r118, %r117, %r116;
	mov.u32 	%r119, _ZZ9cuda_gemmIiLi256ELi4ELi1ELi128ELi2ELi2ELi32ELi0ELi1EEviiiPT_S1_S1_iiE3Csh;
	add.s32 	%r120, %r119, %r118;
	ld.shared.u32 	%r121, [%r120];
	add.s32 	%r122, %r121, %r115;
	st.shared.u32 	[%r120], %r122;
	shr.u32 	%r123, %r6, 6;
	add.s32 	%r175, %r175, %r123;
	setp.lt.u32 	%p19, %r175, 2;
	@%p19 bra 	$L__BB477_21;
$L__BB477_22:
	setp.gt.u32 	%p20, %r1, 127;
	bar.sync 	0;
	@%p20 bra 	$L__BB477_29;
	setp.eq.s32 	%p21, %r17, 0;
	mad.lo.s32 	%r46, %r168, %r51, %r13;
	mov.u32 	%r176, %r1;
	@%p21 bra 	$L__BB477_27;
	setp.eq.s32 	%p22, %r17, 1;
	shr.u32 	%r124, %r1, 6;
	mad.lo.s32 	%r125, %r124, %r14, %r5;
	add.s32 	%r126, %r46, %r125;
	ld.shared.u32 	%r127, [%r23];
	mul.wide.s32 	%rd26, %r126, 4;
	add.s64 	%rd27, %rd2, %rd26;
	st.global.u32 	[%rd27], %r127;
	mov.u32 	%r176, %r15;
	@%p22 bra 	$L__BB477_27;
	setp.eq.s32 	%p23, %r17, 2;
	and.b32  	%r128, %r15, 63;
	shr.u32 	%r129, %r15, 6;
	mad.lo.s32 	%r130, %r129, %r14, %r128;
	add.s32 	%r131, %r46, %r130;
	ld.shared.u32 	%r132, [%r24];
	mul.wide.s32 	%rd28, %r131, 4;
	add.s64 	%rd29, %rd2, %rd28;
	st.global.u32 	[%rd29], %r132;
	mov.u32 	%r176, %r21;
	@%p23 bra 	$L__BB477_27;
	and.b32  	%r133, %r21, 63;
	shr.u32 	%r134, %r21, 6;
	mad.lo.s32 	%r135, %r134, %r14, %r133;
	add.s32 	%r136, %r46, %r135;
	ld.shared.u32 	%r137, [%r25];
	mul.wide.s32 	%rd30, %r136, 4;
	add.s64 	%rd31, %rd2, %rd30;
	st.global.u32 	[%rd31], %r137;
	mov.u32 	%r176, %r22;
$L__BB477_27:
	setp.lt.u32 	%p24, %r16, 3;
	@%p24 bra 	$L__BB477_29;
$L__BB477_28:
	shr.u32 	%r138, %r176, 6;
	and.b32  	%r139, %r176, 63;
	add.s32 	%r140, %r46, %r139;
	mad.lo.s32 	%r141, %r138, %r14, %r140;
	shl.b32 	%r142, %r176, 2;
	mov.u32 	%r143, _ZZ9cuda_gemmIiLi256ELi4ELi1ELi128ELi2ELi2ELi32ELi0ELi1EEviiiPT_S1_S1_iiE3Csh;
	add.s32 	%r144, %r143, %r142;
	ld.shared.u32 	%r145, [%r144];
	mul.wide.s32 	%rd32, %r141, 4;
	add.s64 	%rd33, %rd2, %rd32;
	st.global.u32 	[%rd33], %r145;
	add.s32 	%r146, %r176, %r6;
	shr.u32 	%r147, %r146, 6;
	and.b32  	%r148, %r146, 63;
	add.s32 	%r149, %r46, %r148;
	mad.lo.s32 	%r150, %r147, %r14, %r149;
	add.s32 	%r151, %r144, %r19;
	ld.shared.u32 	%r152, [%r151];
	mul.wide.s32 	%rd34, %r150, 4;
	add.s64 	%rd35, %rd2, %rd34;
	st.global.u32 	[%rd35], %r152;
	add.s32 	%r153, %r146, %r6;
	shr.u32 	%r154, %r153, 6;
	and.b32  	%r155, %r153, 63;
	add.s32 	%r156, %r46, %r155;
	mad.lo.s32 	%r157, %r154, %r14, %r156;
	add.s32 	%r158, %r151, %r19;
	ld.shared.u32 	%r159, [%r158];
	mul.wide.s32 	%rd36, %r157, 4;
	add.s64 	%rd37, %rd2, %rd36;
	st.global.u32 	[%rd37], %r159;
	add.s32 	%r160, %r153, %r6;
	shr.u32 	%r161, %r160, 6;
	and.b32  	%r162, %r160, 63;
	add.s32 	%r163, %r46, %r162;
	mad.lo.s32 	%r164, %r161, %r14, %r163;
	add.s32 	%r165, %r158, %r19;
	ld.shared.u32 	%r166, [%r165];
	mul.wide.s32 	%rd38, %r164, 4;
	add.s64 	%rd39, %rd2, %rd38;
	st.global.u32 	[%rd39], %r166;
	add.s32 	%r176, %r160, %r6;
	setp.lt.u32 	%p25, %r176, 128;
	@%p25 bra 	$L__BB477_28;
$L__BB477_29:
	add.s32 	%r168, %r168, %r8;
	setp.lt.u32 	%p26, %r168, %r9;
	@%p26 bra 	$L__BB477_5;
$L__BB477_30:
	ret;

}
	// .globl	_Z9cuda_gemmIiLi256ELi4ELi1ELi128ELi2ELi2ELi32ELi1ELi0EEviiiPT_S1_S1_ii
.visible .entry _Z9cuda_gemmIiLi256ELi4ELi1ELi128ELi2ELi2ELi32ELi1ELi0EEviiiPT_S1_S1_ii(
	.param .u32 _Z9cuda_gemmIiLi256ELi4ELi1ELi128ELi2ELi2ELi32ELi1ELi0EEviiiPT_S1_S1_ii_param_0,
	.param .u32 _Z9cuda_gemmIiLi256ELi4ELi1ELi128ELi2ELi2ELi32ELi1ELi0EEviiiPT_S1_S1_ii_param_1,
	.param .u32 _Z9cuda_gemmIiLi256ELi4ELi1ELi128ELi2ELi2ELi32ELi1ELi0EEviiiPT_S1_S1_ii_param_2,
	.param .u64 .ptr .align 1 _Z9cuda_gemmIiLi256ELi4ELi1ELi128ELi2ELi2ELi32ELi1ELi0EEviiiPT_S1_S1_ii_param_3,
	.param .u64 .ptr .align 1 _Z9cuda_gemmIiLi256ELi4ELi1ELi128ELi2ELi2ELi32ELi1ELi0EEviiiPT_S1_S1_ii_param_4,
	.param .u64 .ptr .align 1 _Z9cuda_gemmIiLi256ELi4ELi1ELi128ELi2ELi2ELi32ELi1ELi0EEviiiPT_S1_S1_ii_param_5,
	.param .u32 _Z9cuda_gemmIiLi256ELi4ELi1ELi128ELi2ELi2ELi32ELi1ELi0EEviiiPT_S1_S1_ii_param_6,
	.param .u32 _Z9cuda_gemmIiLi256ELi4ELi1ELi128ELi2ELi2ELi32ELi1ELi0EEviiiPT_S1_S1_ii_param_7
)
.maxntid 256
{
	.reg .pred 	%p<57>;
	.reg .b32 	%r<291>;
	.reg .b64 	%rd<35>;
	// demoted variable
	.shared .align 128 .b8 _ZZ9cuda_gemmIiLi256ELi4ELi1ELi128ELi2ELi2ELi32ELi1ELi0EEviiiPT_S1_S1_iiE11kron_fac_sh[24];
	// demoted variable
	.shared .align 128 .b8 _ZZ9cuda_gemmIiLi256ELi4ELi1ELi128ELi2ELi2ELi32ELi1ELi0EEviiiPT_S1_S1_iiE3Ash[512];
	// demoted variable
	.shared .align 128 .b8 _ZZ9cuda_gemmIiLi256ELi4ELi1ELi128ELi2ELi2ELi32ELi1ELi0EEviiiPT_S1_S1_iiE3Csh[512];
	ld.param.u64 	%rd9, [_Z9cuda_gemmIiLi256ELi4ELi1ELi128ELi2ELi2ELi32ELi1ELi0EEviiiPT_S1_S1_ii_param_3];
	ld.param.u64 	%rd8, [_Z9cuda_gemmIiLi256ELi4ELi1ELi128ELi2ELi2ELi32ELi1ELi0EEviiiPT_S1_S1_ii_param_4];
	ld.param.u64 	%rd10, [_Z9cuda_gemmIiLi256ELi4ELi1ELi128ELi2ELi2ELi32ELi1ELi0EEviiiPT_S1_S1_ii_param_5];
	ld.param.u32 	%r110, [_Z9cuda_gemmIiLi256ELi4ELi1ELi128ELi2ELi2ELi32ELi1ELi0EEviiiPT_S1_S1_ii_param_6];
	ld.param.u32 	%r111, [_Z9cuda_gemmIiLi256ELi4ELi1ELi128ELi2ELi2ELi32ELi1ELi0EEviiiPT_S1_S1_ii_param_7];
	cvta.to.global.u64 	%rd1, %rd9;
	cvta.to.global.u64 	%rd2, %rd10;
	mov.u32 	%r1, %tid.x;
	and.b32  	%r2, %r1, 31;
	setp.lt.s32 	%p1, %r111, 16;
	shr.u32 	%r3, %r111, 4;
	selp.b32 	%r4, 1, %r3, %p1;
	mul.lo.s32 	%r5, %r111, %r110;
	setp.ge.u32 	%p2, %r1, %r5;
	@%p2 bra 	$L__BB478_3;
	mov.u32 	%r6, %ntid.x;
	cvta.to.global.u64 	%rd3, %rd8;
	mov.u32 	%r254, %r1;
$L__BB478_2:
	mul.wide.u32 	%rd11, %r254, 4;
	add.s64 	%rd12, %rd3, %rd11;
	ld.global.u32 	%r112, [%rd12];
	rem.u32 	%r113, %r254, %r110;
	mov.u32 	%r114, _ZZ9cuda_gemmIiLi256ELi4ELi1ELi128ELi2ELi2ELi32ELi1ELi0EEviiiPT_S1_S1_iiE11kron_fac_sh;
	mad.lo.s32 	%r115, %r113, 12, %r114;
	div.u32 	%r116, %r254, %r111;
	shl.b32 	%r117, %r116, 2;
	add.s32 	%r118, %r115, %r117;
	st.shared.u32 	[%r118], %r112;
	add.s32 	%r254, %r254, %r6;
	setp.lt.u32 	%p3, %r254, %r5;
	@%p3 bra 	$L__BB478_2;
$L__BB478_3:
	div.s32 	%r9, 128, %r111;
	mul.lo.s32 	%r119, %r9, %r4;
	min.s32 	%r10, %r119, 256;
	div.u32 	%r12, %r1, %r10;
	mul.lo.s32 	%r120, %r12, %r10;
	sub.s32 	%r121, %r1, %r120;
	div.u32 	%r11, %r121, %r4;
	mov.u32 	%r13, %ntid.x;
	div.u32 	%r14, %r13, %r10;
	mov.u32 	%r257, %ctaid.y;
	mov.u32 	%r16, %nctaid.y;
	shl.b32 	%r122, %r16, 2;
	setp.ge.u32 	%p4, %r257, %r122;
	@%p4 bra 	$L__BB478_69;
	and.b32  	%r17, %r11, 1;
	rem.u32 	%r124, %r1, %r4;
	shl.b32 	%r18, %r124, 1;
	min.s32 	%r19, %r110, 2;
	shl.b32 	%r125, %r111, 8;
	sub.s32 	%r20, 8223, %r125;
	shl.b32 	%r126, %r4, 8;
	sub.s32 	%r21, 8223, %r126;
	add.s32 	%r22, %r1, %r13;
	max.u32 	%r127, %r22, 128;
	setp.lt.u32 	%p5, %r22, 128;
	selp.u32 	%r128, 1, 0, %p5;
	add.s32 	%r129, %r22, %r128;
	sub.s32 	%r130, %r127, %r129;
	div.u32 	%r131, %r130, %r13;
	add.s32 	%r23, %r131, %r128;
	add.s32 	%r132, %r23, 1;
	and.b32  	%r24, %r132, 3;
	shl.b32 	%r133, %r1, 2;
	mov.u32 	%r134, _ZZ9cuda_gemmIiLi256ELi4ELi1ELi128ELi2ELi2ELi32ELi1ELi0EEviiiPT_S1_S1_iiE3Ash;
	add.s32 	%r25, %r134, %r133;
	shl.b32 	%r26, %r13, 2;
	add.s32 	%r27, %r25, %r26;
	add.s32 	%r28, %r22, %r13;
	add.s32 	%r29, %r28, %r13;
	mov.u32 	%r135, _ZZ9cuda_gemmIiLi256ELi4ELi1ELi128ELi2ELi2ELi32ELi1ELi0EEviiiPT_S1_S1_iiE3Csh;
	add.s32 	%r30, %r135, %r133;
	add.s32 	%r31, %r30, %r26;
	setp.lt.s32 	%p6, %r17, %r111;
	selp.b32 	%r136, 0, %r111, %p6;
	sub.s32 	%r32, %r17, %r136;
	add.s32 	%r137, %r17, 1;
	setp.lt.s32 	%p7, %r137, %r111;
	selp.b32 	%r138, 0, %r111, %p7;
	sub.s32 	%r33, %r137, %r138;
	cvt.u64.u32 	%rd14, %r26;
$L__BB478_5:
	setp.gt.u32 	%p8, %r1, 127;
	@%p8 bra 	$L__BB478_19;
	setp.eq.s32 	%p9, %r24, 0;
	mov.u32 	%r258, %r1;
	@%p9 bra 	$L__BB478_10;
	setp.eq.s32 	%p10, %r24, 1;
	shl.b32 	%r139, %r257, 7;
	add.s32 	%r140, %r139, %r1;
	mul.wide.s32 	%rd13, %r140, 4;
	add.s64 	%rd4, %rd1, %rd13;
	ld.global.u32 	%r141, [%rd4];
	st.shared.u32 	[%r25], %r141;
	mov.u32 	%r258, %r22;
	@%p10 bra 	$L__BB478_10;
	setp.eq.s32 	%p11, %r24, 2;
	add.s64 	%rd5, %rd4, %rd14;
	ld.global.u32 	%r142, [%rd5];
	st.shared.u32 	[%r27], %r142;
	mov.u32 	%r258, %r28;
	@%p11 bra 	$L__BB478_10;
	add.s64 	%rd16, %rd5, %rd14;
	ld.global.u32 	%r143, [%rd16];
	add.s32 	%r144, %r27, %r26;
	st.shared.u32 	[%r144], %r143;
	mov.u32 	%r258, %r29;
$L__BB478_10:
	setp.lt.u32 	%p12, %r23, 3;
	@%p12 bra 	$L__BB478_13;
	shl.b32 	%r145, %r258, 2;
	mov.u32 	%r146, _ZZ9cuda_gemmIiLi256ELi4ELi1ELi128ELi2ELi2ELi32ELi1ELi0EEviiiPT_S1_S1_iiE3Ash;
	add.s32 	%r261, %r146, %r145;
	shl.b32 	%r147, %r257, 7;
	add.s32 	%r260, %r258, %r147;
$L__BB478_12:
	mul.wide.s32 	%rd17, %r260, 4;
	mov.u32 	%r148, %ntid.x;
	mul.wide.u32 	%rd18, %r148, 4;
	add.s64 	%rd19, %rd1, %rd17;
	add.s64 	%rd20, %rd19, %rd18;
	mul.wide.u32 	%rd21, %r148, 8;
	add.s64 	%rd22, %rd19, %rd21;
	mul.wide.u32 	%rd23, %r148, 12;
	add.s64 	%rd24, %rd19, %rd23;
	ld.global.u32 	%r149, [%rd19];
	st.shared.u32 	[%r261], %r149;
	ld.global.u32 	%r150, [%rd20];
	add.s32 	%r151, %r261, %r26;
	st.shared.u32 	[%r151], %r150;
	ld.global.u32 	%r152, [%rd22];
	shl.b32 	%r153, %r148, 3;
	add.s32 	%r154, %r261, %r153;
	st.shared.u32 	[%r154], %r152;
	ld.global.u32 	%r155, [%rd24];
	mad.lo.s32 	%r156, %r148, 12, %r261;
	st.shared.u32 	[%r156], %r155;
	add.s32 	%r258, %r258, %r26;
	shl.b32 	%r157, %r148, 4;
	add.s32 	%r261, %r261, %r157;
	add.s32 	%r260, %r260, %r26;
	setp.lt.u32 	%p13, %r258, 128;
	@%p13 bra 	$L__BB478_12;
$L__BB478_13:
	setp.eq.s32 	%p14, %r24, 0;
	mov.u32 	%r259, %r1;
	@%p14 bra 	$L__BB478_17;
	setp.eq.s32 	%p15, %r24, 1;
	mov.b32 	%r158, 0;
	st.shared.u32 	[%r30], %r158;
	mov.u32 	%r259, %r22;
	@%p15 bra 	$L__BB478_17;
	setp.eq.s32 	%p16, %r24, 2;
	mov.b32 	%r159, 0;
	st.shared.u32 	[%r31], %r159;
	mov.u32 	%r259, %r28;
	@%p16 bra 	$L__BB478_17;
	add.s32 	%r160, %r31, %r26;
	mov.b32 	%r161, 0;
	st.shared.u32 	[%r160], %r161;
	mov.u32 	%r259, %r29;
$L__BB478_17:
	setp.lt.u32 	%p17, %r23, 3;
	@%p17 bra 	$L__BB478_19;
$L__BB478_18:
	shl.b32 	%r162, %r259, 2;
	mov.u32 	%r163, _ZZ9cuda_gemmIiLi256ELi4ELi1ELi128ELi2ELi2ELi32ELi1ELi0EEviiiPT_S1_S1_iiE3Csh;
	add.s32 	%r164, %r163, %r162;
	mov.b32 	%r165, 0;
	st.shared.u32 	[%r164], %r165;
	add.s32 	%r166, %r164, %r26;
	st.shared.u32 	[%r166], %r165;
	add.s32 	%r167, %r166, %r26;
	st.shared.u32 	[%r167], %r165;
	add.s32 	%r168, %r167, %r26;
	st.shared.u32 	[%r168], %r165;
	add.s32 	%r259, %r26, %r259;
	setp.lt.u32 	%p18, %r259, 128;
	@%p18 bra 	$L__BB478_18;
$L__BB478_19:
	setp.lt.s32 	%p19, %r9, 1;
	bar.sync 	0;
	@%p19 bra 	$L__BB478_61;
	setp.ne.s32 	%p20, %r4, 1;
	@%p20 bra 	$L__BB478_34;
	mov.b32 	%r266, 0;
$L__BB478_22:
	setp.lt.s32 	%p41, %r111, 1;
	add.s32 	%r52, %r266, %r11;
	mad.lo.s32 	%r53, %r52, %r111, %r18;
	@%p41 bra 	$L__BB478_24;
	add.s32 	%r213, %r53, %r17;
	shl.b32 	%r214, %r213, 2;
	mov.u32 	%r215, _ZZ9cuda_gemmIiLi256ELi4ELi1ELi128ELi2ELi2ELi32ELi1ELi0EEviiiPT_S1_S1_iiE3Ash;
	add.s32 	%r216, %r215, %r214;
	ld.shared.u32 	%r288, [%r216];
$L__BB478_24:
	setp.lt.s32 	%p42, %r111, 2;
	@%p42 bra 	$L__BB478_26;
	xor.b32  	%r217, %r17, 1;
	add.s32 	%r218, %r53, %r217;
	shl.b32 	%r219, %r218, 2;
	mov.u32 	%r220, _ZZ9cuda_gemmIiLi256ELi4ELi1ELi128ELi2ELi2ELi32ELi1ELi0EEviiiPT_S1_S1_iiE3Ash;
	add.s32 	%r221, %r220, %r219;
	ld.shared.u32 	%r287, [%r221];
$L__BB478_26:
	setp.lt.s32 	%p43, %r12, %r19;
	@%p43 bra 	$L__BB478_28;
$L__BB478_27:
	add.s32 	%r266, %r266, %r10;
	setp.lt.s32 	%p49, %r266, %r9;
	@%p49 bra 	$L__BB478_22;
	bra.uni 	$L__BB478_61;
$L__BB478_28:
	rem.s32 	%r222, %r2, %r111;
	shl.b32 	%r223, %r222, 2;
	mov.u32 	%r224, _ZZ9cuda_gemmIiLi256ELi4ELi1ELi128ELi2ELi2ELi32ELi1ELi0EEviiiPT_S1_S1_iiE11kron_fac_sh;
	add.s32 	%r59, %r224, %r223;
	mov.u32 	%r269, %r12;
$L__BB478_29:
	mad.lo.s32 	%r226, %r269, 12, %r59;
	ld.shared.u32 	%r61, [%r226];
	mov.b32 	%r271, 0;
	@%p41 bra 	$L__BB478_31;
	shfl.sync.idx.b32	%r227|%p45, %r61, %r32, %r20, -1;
	mul.lo.s32 	%r271, %r227, %r288;
$L__BB478_31:
	@%p42 bra 	$L__BB478_33;
	shfl.sync.idx.b32	%r228|%p47, %r61, %r33, %r20, -1;
	mad.lo.s32 	%r271, %r228, %r287, %r271;
$L__BB478_33:
	mad.lo.s32 	%r229, %r269, %r9, %r52;
	shl.b32 	%r230, %r229, 2;
	mov.u32 	%r231, _ZZ9cuda_gemmIiLi256ELi4ELi1ELi128ELi2ELi2ELi32ELi1ELi0EEviiiPT_S1_S1_iiE3Csh;
	add.s32 	%r232, %r231, %r230;
	ld.shared.u32 	%r233, [%r232];
	add.s32 	%r234, %r233, %r271;
	st.shared.u32 	[%r232], %r234;
	add.s32 	%r269, %r269, %r14;
	setp.lt.s32 	%p48, %r269, %r19;
	@%p48 bra 	$L__BB478_29;
	bra.uni 	$L__BB478_27;
$L__BB478_34:
	setp.gt.u32 	%p21, %r111, 31;
	@%p21 bra 	$L__BB478_38;
	mov.b32 	%r283, 0;
$L__BB478_36:
	add.s32 	%r91, %r283, %r11;
	mad.lo.s32 	%r92, %r91, %r111, %r18;
	add.s32 	%r170, %r92, %r17;
	shl.b32 	%r171, %r170, 2;
	mov.u32 	%r172, _ZZ9cuda_gemmIiLi256ELi4ELi1ELi128ELi2ELi2ELi32ELi1ELi0EEviiiPT_S1_S1_iiE3Ash;
	add.s32 	%r173, %r172, %r171;
	ld.shared.u32 	%r288, [%r173];
	setp.gt.s32 	%p22, %r111, 1;
	@%p22 bra 	$L__BB478_37;
	bra.uni 	$L__BB478_55;
$L__BB478_37:
	xor.b32  	%r174, %r17, 1;
	add.s32 	%r175, %r92, %r174;
	shl.b32 	%r176, %r175, 2;
	add.s32 	%r178, %r172, %r176;
	ld.shared.u32 	%r287, [%r178];
	bra.uni 	$L__BB478_55;
$L__BB478_38:
	mov.b32 	%r274, 0;
$L__BB478_39:
	setp.lt.s32 	%p29, %r111, 1;
	add.s32 	%r70, %r274, %r11;
	mad.lo.s32 	%r71, %r70, %r111, %r18;
	@%p29 bra 	$L__BB478_41;
	add.s32 	%r190, %r71, %r17;
	shl.b32 	%r191, %r190, 2;
	mov.u32 	%r192, _ZZ9cuda_gemmIiLi256ELi4ELi1ELi128ELi2ELi2ELi32ELi1ELi0EEviiiPT_S1_S1_iiE3Ash;
	add.s32 	%r193, %r192, %r191;
	ld.shared.u32 	%r288, [%r193];
$L__BB478_41:
	setp.lt.s32 	%p30, %r111, 2;
	@%p30 bra 	$L__BB478_43;
	xor.b32  	%r194, %r17, 1;
	add.s32 	%r195, %r71, %r194;
	shl.b32 	%r196, %r195, 2;
	mov.u32 	%r197, _ZZ9cuda_gemmIiLi256ELi4ELi1ELi128ELi2ELi2ELi32ELi1ELi0EEviiiPT_S1_S1_iiE3Ash;
	add.s32 	%r198, %r197, %r196;
	ld.shared.u32 	%r287, [%r198];
$L__BB478_43:
	setp.lt.s32 	%p31, %r12, %r19;
	@%p31 bra 	$L__BB478_45;
$L__BB478_44:
	add.s32 	%r274, %r274, %r10;
	setp.lt.s32 	%p40, %r274, %r9;
	@%p40 bra 	$L__BB478_39;
	bra.uni 	$L__BB478_61;
$L__BB478_45:
	rem.s32 	%r199, %r2, %r111;
	shl.b32 	%r200, %r199, 2;
	mov.u32 	%r201, _ZZ9cuda_gemmIiLi256ELi4ELi1ELi128ELi2ELi2ELi32ELi1ELi0EEviiiPT_S1_S1_iiE11kron_fac_sh;
	add.s32 	%r77, %r201, %r200;
	mov.u32 	%r277, %r12;
$L__BB478_46:
	mad.lo.s32 	%r203, %r277, 12, %r77;
	ld.shared.u32 	%r79, [%r203];
	mov.b32 	%r281, 0;
	@%p29 bra 	$L__BB478_48;
	shfl.sync.idx.b32	%r204|%p33, %r79, %r32, %r20, -1;
	mul.lo.s32 	%r281, %r204, %r288;
$L__BB478_48:
	@%p30 bra 	$L__BB478_50;
	shfl.sync.idx.b32	%r205|%p35, %r79, %r33, %r20, -1;
	mad.lo.s32 	%r281, %r205, %r287, %r281;
$L__BB478_50:
	mov.u32 	%r279, %r3;
$L__BB478_51:
	shr.u32 	%r85, %r279, 1;
	shfl.sync.down.b32	%r206|%p36, %r281, %r85, %r21, -1;
	add.s32 	%r281, %r206, %r281;
	setp.gt.u32 	%p37, %r279, 3;
	mov.u32 	%r279, %r85;
	@%p37 bra 	$L__BB478_51;
	rem.u32 	%r207, %r2, %r4;
	setp.eq.s32 	%p38, %r207, 0;
	@%p38 bra 	$L__BB478_53;
	bra.uni 	$L__BB478_54;
$L__BB478_53:
	mad.lo.s32 	%r208, %r277, %r9, %r70;
	shl.b32 	%r209, %r208, 2;
	mov.u32 	%r210, _ZZ9cuda_gemmIiLi256ELi4ELi1ELi128ELi2ELi2ELi32ELi1ELi0EEviiiPT_S1_S1_iiE3Csh;
	add.s32 	%r211, %r210, %r209;
	st.shared.u32 	[%r211], %r281;
$L__BB478_54:
	add.s32 	%r277, %r277, %r14;
	setp.lt.s32 	%p39, %r277, %r19;
	@%p39 bra 	$L__BB478_46;
	bra.uni 	$L__BB478_44;
$L__BB478_55:
	setp.lt.s32 	%p23, %r12, %r19;
	@%p23 bra 	$L__BB478_56;
	bra.uni 	$L__BB478_60;
$L__BB478_56:
	rem.u32 	%r179, %r2, %r111;
	shl.b32 	%r180, %r179, 2;
	mov.u32 	%r181, _ZZ9cuda_gemmIiLi256ELi4ELi1ELi128ELi2ELi2ELi32ELi1ELi0EEviiiPT_S1_S1_iiE11kron_fac_sh;
	add.s32 	%r94, %r181, %r180;
	mov.u32 	%r285, %r12;
$L__BB478_57:
	setp.lt.s32 	%p24, %r111, 2;
	mad.lo.s32 	%r182, %r285, 12, %r94;
	ld.shared.u32 	%r98, [%r182];
	shfl.sync.idx.b32	%r183|%p25, %r98, %r32, %r20, -1;
	mul.lo.s32 	%r286, %r183, %r288;
	@%p24 bra 	$L__BB478_59;
	shfl.sync.idx.b32	%r184|%p26, %r98, %r33, %r20, -1;
	mad.lo.s32 	%r286, %r184, %r287, %r286;
$L__BB478_59:
	mad.lo.s32 	%r185, %r285, %r9, %r91;
	shl.b32 	%r186, %r185, 2;
	mov.u32 	%r187, _ZZ9cuda_gemmIiLi256ELi4ELi1ELi128ELi2ELi2ELi32ELi1ELi0EEviiiPT_S1_S1_iiE3Csh;
	add.s32 	%r188, %r187, %r186;
	st.shared.u32 	[%r188], %r286;
	add.s32 	%r285, %r285, %r14;
	setp.lt.s32 	%p27, %r285, %r19;
	@%p27 bra 	$L__BB478_57;
$L__BB478_60:
	add.s32 	%r283, %r283, %r10;
	setp.lt.s32 	%p28, %r283, %r9;
	@%p28 bra 	$L__BB478_36;
$L__BB478_61:
	setp.gt.u32 	%p50, %r1, 127;
	bar.sync 	0;
	@%p50 bra 	$L__BB478_68;
	setp.eq.s32 	%p51, %r24, 0;
	mov.u32 	%r289, %r1;
	@%p51 bra 	$L__BB478_66;
	setp.eq.s32 	%p52, %r24, 1;
	shl.b32 	%r235, %r257, 7;
	add.s32 	%r236, %r235, %r1;
	ld.shared.u32 	%r237, [%r30];
	mul.wide.s32 	%rd25, %r236, 4;
	add.s64 	%rd6, %rd2, %rd25;
	st.global.u32 	[%rd6], %r237;
	mov.u32 	%r289, %r22;
	@%p52 bra 	$L__BB478_66;
	setp.eq.s32 	%p53, %r24, 2;
	ld.shared.u32 	%r238, [%r31];
	cvt.u64.u32 	%rd26, %r26;
	add.s64 	%rd7, %rd6, %rd26;
	st.global.u32 	[%rd7], %r238;
	mov.u32 	%r289, %r28;
	@%p53 bra 	$L__BB478_66;
	add.s32 	%r239, %r31, %r26;
	ld.shared.u32 	%r240, [%r239];
	add.s64 	%rd28, %rd7, %rd26;
	st.global.u32 	[%rd28], %r240;
	mov.u32 	%r289, %r29;
$L__BB478_66:
	setp.lt.u32 	%p54, %r23, 3;
	@%p54 bra 	$L__BB478_68;
$L__BB478_67:
	shl.b32 	%r241, %r257, 7;
	add.s32 	%r242, %r241, %r289;
	shl.b32 	%r243, %r289, 2;
	mov.u32 	%r244, _ZZ9cuda_gemmIiLi256ELi4ELi1ELi128ELi2ELi2ELi32ELi1ELi0EEviiiPT_S1_S1_iiE3Csh;
	add.s32 	%r245, %r244, %r243;
	ld.shared.u32 	%r246, [%r245];
	mul.wide.s32 	%rd29, %r242, 4;
	add.s64 	%rd30, %rd2, %rd29;
	st.global.u32 	[%rd30], %r246;
	add.s32 	%r247, %r245, %r26;
	ld.shared.u32 	%r248, [%r247];
	add.s64 	%rd32, %rd30, %rd14;
	st.global.u32 	[%rd32], %r248;
	add.s32 	%r249, %r247, %r26;
	ld.shared.u32 	%r250, [%r249];
	add.s64 	%rd33, %rd32, %rd14;
	st.global.u32 	[%rd33], %r250;
	add.s32 	%r251, %r249, %r26;
	ld.shared.u32 	%r252, [%r251];
	add.s64 	%rd34, %rd33, %rd14;
	st.global.u32 	[%rd34], %r252;
	add.s32 	%r289, %r26, %r289;
	setp.lt.u32 	%p55, %r289, 128;
	@%p55 bra 	$L__BB478_67;
$L__BB478_68:
	add.s32 	%r257, %r257, %r16;
	shl.b32 	%r253, %r16, 2;
	setp.lt.u32 	%p56, %r257, %r253;
	@%p56 bra 	$L__BB478_5;
$L__BB478_69:
	ret;

}
	// .globl	_Z9cuda_gemmIiLi256ELi4ELi1ELi128ELi2ELi2ELi32ELi1ELi1EEviiiPT_S1_S1_ii
.visible .entry _Z9cuda_gemmIiLi256ELi4ELi1ELi128ELi2ELi2ELi32ELi1ELi1EEviiiPT_S1_S1_ii(
	.param .u32 _Z9cuda_gemmIiLi256ELi4ELi1ELi128ELi2ELi2ELi32ELi1ELi1EEviiiPT_S1_S1_ii_param_0,
	.param .u32 _Z9cuda_gemmIiLi256ELi4ELi1ELi128ELi2ELi2ELi32ELi1ELi1EEviiiPT_S1_S1_ii_param_1,
	.param .u32 _Z9cuda_gemmIiLi256ELi4ELi1ELi128ELi2ELi2ELi32ELi1ELi1EEviiiPT_S1_S1_ii_param_2,
	.param .u64 .ptr .align 1 _Z9cuda_gemmIiLi256ELi4ELi1ELi128ELi2ELi2ELi32ELi1ELi1EEviiiPT_S1_S1_ii_param_3,
	.param .u64 .ptr .align 1 _Z9cuda_gemmIiLi256ELi4ELi1ELi128ELi2ELi2ELi32ELi1ELi1EEviiiPT_S1_S1_ii_param_4,
	.param .u64 .ptr .align 1 _Z9cuda_gemmIiLi256ELi4ELi1ELi128ELi2ELi2ELi32ELi1ELi1EEviiiPT_S1_S1_ii_param_5,
	.param .u32 _Z9cuda_gemmIiLi256ELi4ELi1ELi128ELi2ELi2ELi32ELi1ELi1EEviiiPT_S1_S1_ii_param_6,
	.param .u32 _Z9cuda_gemmIiLi256ELi4ELi1ELi128ELi2ELi2ELi32ELi1ELi1EEviiiPT_S1_S1_ii_param_7
)
.maxntid 256
{
	.reg .pred 	%p<27>;
	.reg .b32 	%r<140>;
	.reg .b64 	%rd<38>;
	// demoted variable
	.shared .align 128 .b8 _ZZ9cuda_gemmIiLi256ELi4ELi1ELi128ELi2ELi2ELi32ELi1ELi1EEviiiPT_S1_S1_iiE11kron_fac_sh[24];
	// demoted variable
	.shared .align 128 .b8 _ZZ9cuda_gemmIiLi256ELi4ELi1ELi128ELi2ELi2ELi32ELi1ELi1EEviiiPT_S1_S1_iiE3Ash[512];
	// demoted variable
	.shared .align 128 .b8 _ZZ9cuda_gemmIiLi256ELi4ELi1ELi128ELi2ELi2ELi32ELi1ELi1EEviiiPT_S1_S1_iiE3Csh[512];
	ld.param.u64 	%rd12, [_Z9cuda_gemmIiLi256ELi4ELi1ELi128ELi2ELi2ELi32ELi1ELi1EEviiiPT_S1_S1_ii_param_3];
	ld.param.u64 	%rd11, [_Z9cuda_gemmIiLi256ELi4ELi1ELi128ELi2ELi2ELi32ELi1ELi1EEviiiPT_S1_S1_ii_param_4];
	ld.param.u64 	%rd13, [_Z9cuda_gemmIiLi256ELi4ELi1ELi128ELi2ELi2ELi32ELi1ELi1EEviiiPT_S1_S1_ii_param_5];
	cvta.to.global.u64 	%rd1, %rd12;
	cvta.to.global.u64 	%rd2, %rd13;
	mov.u32 	%r1, %tid.x;
	setp.gt.u32 	%p1, %r1, 3;
	@%p1 bra 	$L__BB479_3;
	mov.u32 	%r2, %ntid.x;
	cvta.to.global.u64 	%rd3, %rd11;
	mov.u32 	%r55, _ZZ9cuda_gemmIiLi256ELi4ELi1ELi128ELi2ELi2ELi32ELi1ELi1EEviiiPT_S1_S1_iiE11kron_fac_sh;
	mov.u32 	%r129, %r1;
$L__BB479_2:
	mul.wide.u32 	%rd14, %r129, 4;
	add.s64 	%rd15, %rd3, %rd14;
	ld.global.u32 	%r53, [%rd15];
	and.b32  	%r54, %r129, 1;
	mad.lo.s32 	%r56, %r54, 12, %r55;
	shl.b32 	%r57, %r129, 1;
	and.b32  	%r58, %r57, -4;
	add.s32 	%r59, %r56, %r58;
	st.shared.u32 	[%r59], %r53;
	add.s32 	%r129, %r129, %r2;
	setp.lt.u32 	%p2, %r129, 4;
	@%p2 bra 	$L__BB479_2;
$L__BB479_3:
	and.b32  	%r5, %r1, 63;
	mov.u32 	%r130, %ctaid.y;
	mov.u32 	%r7, %nctaid.y;
	shl.b32 	%r8, %r7, 2;
	setp.ge.u32 	%p3, %r130, %r8;
	@%p3 bra 	$L__BB479_30;
	mov.u32 	%r60, %ntid.x;
	shl.b32 	%r61, %r5, 1;
	and.b32  	%r9, %r1, 1;
	shl.b32 	%r62, %r1, 2;
	and.b32  	%r63, %r62, 4;
	mov.u32 	%r64, _ZZ9cuda_gemmIiLi256ELi4ELi1ELi128ELi2ELi2ELi32ELi1ELi1EEviiiPT_S1_S1_iiE11kron_fac_sh;
	add.s32 	%r10, %r64, %r63;
	add.s32 	%r11, %r1, %r60;
	max.u32 	%r65, %r11, 128;
	setp.lt.u32 	%p4, %r11, 128;
	selp.u32 	%r66, 1, 0, %p4;
	add.s32 	%r67, %r11, %r66;
	sub.s32 	%r68, %r65, %r67;
	div.u32 	%r69, %r68, %r60;
	add.s32 	%r12, %r69, %r66;
	add.s32 	%r70, %r12, 1;
	and.b32  	%r13, %r70, 3;
	mov.u32 	%r71, _ZZ9cuda_gemmIiLi256ELi4ELi1ELi128ELi2ELi2ELi32ELi1ELi1EEviiiPT_S1_S1_iiE3Ash;
	add.s32 	%r14, %r71, %r62;
	shl.b32 	%r15, %r60, 2;
	add.s32 	%r16, %r14, %r15;
	add.s32 	%r17, %r11, %r60;
	add.s32 	%r18, %r17, %r60;
	mov.u32 	%r72, _ZZ9cuda_gemmIiLi256ELi4ELi1ELi128ELi2ELi2ELi32ELi1ELi1EEviiiPT_S1_S1_iiE3Csh;
	add.s32 	%r19, %r72, %r62;
	add.s32 	%r20, %r19, %r15;
	add.s32 	%r21, %r20, %r15;
	or.b32  	%r73, %r61, %r9;
	shl.b32 	%r74, %r73, 2;
	add.s32 	%r22, %r71, %r74;
	xor.b32  	%r23, %r9, 1;
	or.b32  	%r75, %r61, %r23;
	shl.b32 	%r76, %r75, 2;
	add.s32 	%r24, %r71, %r76;
	shl.b32 	%r25, %r60, 4;
	shl.b32 	%r26, %r60, 3;
	mul.lo.s32 	%r27, %r60, 12;
	mul.wide.u32 	%rd16, %r60, 4;
	add.s64 	%rd4, %rd1, %rd16;
	mul.wide.u32 	%rd17, %r60, 8;
	add.s64 	%rd5, %rd1, %rd17;
	mul.wide.u32 	%rd18, %r60, 12;
	add.s64 	%rd6, %rd1, %rd18;
	shr.u32 	%r28, %r60, 6;
	cvt.u64.u32 	%rd20, %r15;
$L__BB479_5:
	setp.gt.u32 	%p5, %r1, 127;
	@%p5 bra 	$L__BB479_19;
	setp.eq.s32 	%p6, %r13, 0;
	shl.b32 	%r30, %r130, 7;
	mov.u32 	%r131, %r1;
	@%p6 bra 	$L__BB479_10;
	setp.eq.s32 	%p7, %r13, 1;
	add.s32 	%r77, %r30, %r1;
	mul.wide.s32 	%rd19, %r77, 4;
	add.s64 	%rd7, %rd1, %rd19;
	ld.global.u32 	%r78, [%rd7];
	st.shared.u32 	[%r14], %r78;
	mov.u32 	%r131, %r11;
	@%p7 bra 	$L__BB479_10;
	setp.eq.s32 	%p8, %r13, 2;
	add.s64 	%rd8, %rd7, %rd20;
	ld.global.u32 	%r79, [%rd8];
	st.shared.u32 	[%r16], %r79;
	mov.u32 	%r131, %r17;
	@%p8 bra 	$L__BB479_10;
	add.s64 	%rd22, %rd8, %rd20;
	ld.global.u32 	%r80, [%rd22];
	add.s32 	%r81, %r16, %r15;
	st.shared.u32 	[%r81], %r80;
	mov.u32 	%r131, %r18;
$L__BB479_10:
	setp.lt.u32 	%p9, %r12, 3;
	@%p9 bra 	$L__BB479_13;
	shl.b32 	%r82, %r131, 2;
	mov.u32 	%r83, _ZZ9cuda_gemmIiLi256ELi4ELi1ELi128ELi2ELi2ELi32ELi1ELi1EEviiiPT_S1_S1_iiE3Ash;
	add.s32 	%r134, %r83, %r82;
	add.s32 	%r133, %r131, %r30;
$L__BB479_12:
	mul.wide.s32 	%rd23, %r133, 4;
	add.s64 	%rd24, %rd4, %rd23;
	add.s64 	%rd25, %rd5, %rd23;
	add.s64 	%rd26, %rd6, %rd23;
	add.s64 	%rd27, %rd1, %rd23;
	ld.global.u32 	%r84, [%rd27];
	st.shared.u32 	[%r134], %r84;
	ld.global.u32 	%r85, [%rd24];
	add.s32 	%r86, %r134, %r15;
	st.shared.u32 	[%r86], %r85;
	ld.global.u32 	%r87, [%rd25];
	add.s32 	%r88, %r134, %r26;
	st.shared.u32 	[%r88], %r87;
	ld.global.u32 	%r89, [%rd26];
	add.s32 	%r90, %r134, %r27;
	st.shared.u32 	[%r90], %r89;
	add.s32 	%r131, %r131, %r15;
	add.s32 	%r134, %r134, %r25;
	add.s32 	%r133, %r133, %r15;
	setp.lt.u32 	%p10, %r131, 128;
	@%p10 bra 	$L__BB479_12;
$L__BB479_13:
	setp.eq.s32 	%p11, %r13, 0;
	mov.u32 	%r132, %r1;
	@%p11 bra 	$L__BB479_17;
	setp.eq.s32 	%p12, %r13, 1;
	mov.b32 	%r91, 0;
	st.shared.u32 	[%r19], %r91;
	mov.u32 	%r132, %r11;
	@%p12 bra 	$L__BB479_17;
	setp.eq.s32 	%p13, %r13, 2;
	mov.b32 	%r92, 0;
	st.shared.u32 	[%r20], %r92;
	mov.u32 	%r132, %r17;
	@%p13 bra 	$L__BB479_17;
	mov.b32 	%r93, 0;
	st.shared.u32 	[%r21], %r93;
	mov.u32 	%r132, %r18;
$L__BB479_17:
	setp.lt.u32 	%p14, %r12, 3;
	@%p14 bra 	$L__BB479_19;
$L__BB479_18:
	shl.b32 	%r94, %r132, 2;
	mov.u32 	%r95, _ZZ9cuda_gemmIiLi256ELi4ELi1ELi128ELi2ELi2ELi32ELi1ELi1EEviiiPT_S1_S1_iiE3Csh;
	add.s32 	%r96, %r95, %r94;
	mov.b32 	%r97, 0;
	st.shared.u32 	[%r96], %r97;
	add.s32 	%r98, %r96, %r15;
	st.shared.u32 	[%r98], %r97;
	add.s32 	%r99, %r98, %r15;
	st.shared.u32 	[%r99], %r97;
	add.s32 	%r100, %r99, %r15;
	st.shared.u32 	[%r100], %r97;
	add.s32 	%r132, %r15, %r132;
	setp.lt.u32 	%p15, %r132, 128;
	@%p15 bra 	$L__BB479_18;
$L__BB479_19:
	setp.gt.u32 	%p16, %r1, 127;
	bar.sync 	0;
	@%p16 bra 	$L__BB479_22;
	shr.u32 	%r137, %r1, 6;
	ld.shared.u32 	%r44, [%r22];
	ld.shared.u32 	%r45, [%r24];
$L__BB479_21:
	mad.lo.s32 	%r101, %r137, 12, %r10;
	ld.shared.u32 	%r102, [%r101];
	shfl.sync.idx.b32	%r103|%p17, %r102, %r9, 7711, -1;
	mul.lo.s32 	%r104, %r103, %r44;
	shfl.sync.idx.b32	%r105|%p18, %r102, %r23, 7711, -1;
	mad.lo.s32 	%r106, %r105, %r45, %r104;
	shl.b32 	%r107, %r5, 2;
	shl.b32 	%r108, %r137, 8;
	or.b32  	%r109, %r108, %r107;
	mov.u32 	%r110, _ZZ9cuda_gemmIiLi256ELi4ELi1ELi128ELi2ELi2ELi32ELi1ELi1EEviiiPT_S1_S1_iiE3Csh;
	add.s32 	%r111, %r110, %r109;
	ld.shared.u32 	%r112, [%r111];
	add.s32 	%r113, %r112, %r106;
	st.shared.u32 	[%r111], %r113;
	add.s32 	%r137, %r137, %r28;
	setp.lt.u32 	%p19, %r137, 2;
	@%p19 bra 	$L__BB479_21;
$L__BB479_22:
	setp.gt.u32 	%p20, %r1, 127;
	bar.sync 	0;
	@%p20 bra 	$L__BB479_29;
	setp.eq.s32 	%p21, %r13, 0;
	shl.b32 	%r48, %r130, 7;
	mov.u32 	%r138, %r1;
	@%p21 bra 	$L__BB479_27;
	setp.eq.s32 	%p22, %r13, 1;
	add.s32 	%r114, %r48, %r1;
	ld.shared.u32 	%r115, [%r19];
	mul.wide.s32 	%rd28, %r114, 4;
	add.s64 	%rd9, %rd2, %rd28;
	st.global.u32 	[%rd9], %r115;
	mov.u32 	%r138, %r11;
	@%p22 bra 	$L__BB479_27;
	setp.eq.s32 	%p23, %r13, 2;
	ld.shared.u32 	%r116, [%r20];
	cvt.u64.u32 	%rd29, %r15;
	add.s64 	%rd10, %rd9, %rd29;
	st.global.u32 	[%rd10], %r116;
	mov.u32 	%r138, %r17;
	@%p23 bra 	$L__BB479_27;
	ld.shared.u32 	%r117, [%r21];
	add.s64 	%rd31, %rd10, %rd29;
	st.global.u32 	[%rd31], %r117;
	mov.u32 	%r138, %r18;
$L__BB479_27:
	setp.lt.u32 	%p24, %r12, 3;
	@%p24 bra 	$L__BB479_29;
$L__BB479_28:
	add.s32 	%r118, %r48, %r138;
	shl.b32 	%r119, %r138, 2;
	mov.u32 	%r120, _ZZ9cuda_gemmIiLi256ELi4ELi1ELi128ELi2ELi2ELi32ELi1ELi1EEviiiPT_S1_S1_iiE3Csh;
	add.s32 	%r121, %r120, %r119;
	ld.shared.u32 	%r122, [%r121];
	mul.wide.s32 	%rd32, %r118, 4;
	add.s64 	%rd33, %rd2, %rd32;
	st.global.u32 	[%rd33], %r122;
	add.s32 	%r123, %r121, %r15;
	ld.shared.u32 	%r124, [%r123];
	add.s64 	%rd35, %rd33, %rd20;
	st.global.u32 	[%rd35], %r124;
	add.s32 	%r125, %r123, %r15;
	ld.shared.u32 	%r126, [%r125];
	add.s64 	%rd36, %rd35, %rd20;
	st.global.u32 	[%rd36], %r126;
	add.s32 	%r127, %r125, %r15;
	ld.shared.u32 	%r128, [%r127];
	add.s64 	%rd37, %rd36, %rd20;
	st.global.u32 	[%rd37], %r128;
	add.s32 	%r138, %r15, %r138;
	setp.lt.u32 	%p25, %r138, 128;
	@%p25 bra 	$L__BB479_28;
$L__BB479_29:
	add.s32 	%r130, %r130, %r7;
	setp.lt.u32 	%p26, %r130, %r8;
	@%p26 bra 	$L__BB479_5;
$L__BB479_30:
	ret;

}
	// .globl	_Z9cuda_gemmIiLi256ELi4ELi1ELi128ELi4ELi4ELi32ELi0ELi0EEviiiPT_S1_S1_ii
.visible .entry _Z9cuda_gemmIiLi256ELi4ELi1ELi128ELi4ELi4ELi32ELi0ELi0EEviiiPT_S1_S1_ii(
	.param .u32 _Z9cuda_gemmIiLi256ELi4ELi1ELi128ELi4ELi4ELi32ELi0ELi0EEviiiPT_S1_S1_ii_param_0,
	.param .u32 _Z9cuda_gemmIiLi256ELi4ELi1ELi128ELi4ELi4ELi32ELi0ELi0EEviiiPT_S1_S1_ii_param_1,
	.param .u32 _Z9cuda_gemmIiLi256ELi4ELi1ELi128ELi4ELi4ELi32ELi0ELi0EEviiiPT_S1_S1_ii_param_2,
	.param .u64 .ptr .align 1 _Z9cuda_gemmIiLi256ELi4ELi1ELi128ELi4ELi4ELi32ELi0ELi0EEviiiPT_S1_S1_ii_param_3,
	.param .u64 .ptr .align 1 _Z9cuda_gemmIiLi256ELi4ELi1ELi128ELi4ELi4ELi32ELi0ELi0EEviiiPT_S1_S1_ii_param_4,
	.param .u64 .ptr .align 1 _Z9cuda_gemmIiLi256ELi4ELi1ELi128ELi4ELi4ELi32ELi0ELi0EEviiiPT_S1_S1_ii_param_5,
	.param .u32 _Z9cuda_gemmIiLi256ELi4ELi1ELi128ELi4ELi4ELi32ELi0ELi0EEviiiPT_S1_S1_ii_param_6,
	.param .u32 _Z9cuda_gemmIiLi256ELi4ELi1ELi128ELi4ELi4ELi32ELi0ELi0EEviiiPT_S1_S1_ii_param_7
)
.maxntid 256
{
	.reg .pred 	%p<79>;
	.reg .b32 	%r<431>;
	.reg .b64 	%rd<38>;
	// demoted variable
	.shared .align 128 .b8 _ZZ9cuda_gemmIiLi256ELi4ELi1ELi128ELi4ELi4ELi32ELi0ELi0EEviiiPT_S1_S1_iiE11kron_fac_sh[80];
	// demoted variable
	.shared .align 128 .b8 _ZZ9cuda_gemmIiLi256ELi4ELi1ELi128ELi4ELi4ELi32ELi0ELi0EEviiiPT_S1_S1_iiE3Ash[512];
	// demoted variable
	.shared .align 128 .b8 _ZZ9cuda_gemmIiLi256ELi4ELi1ELi128ELi4ELi4ELi32ELi0ELi0EEviiiPT_S1_S1_iiE3Csh[512];
	ld.param.u32 	%r159, [_Z9cuda_gemmIiLi256ELi4ELi1ELi128ELi4ELi4ELi32ELi0ELi0EEviiiPT_S1_S1_ii_param_1];
	ld.param.u32 	%r160, [_Z9cuda_gemmIiLi256ELi4ELi1ELi128ELi4ELi4ELi32ELi0ELi0EEviiiPT_S1_S1_ii_param_2];
	ld.param.u64 	%rd8, [_Z9cuda_gemmIiLi256ELi4ELi1ELi128ELi4ELi4ELi32ELi0ELi0EEviiiPT_S1_S1_ii_param_3];
	ld.param.u64 	%rd7, [_Z9cuda_gemmIiLi256ELi4ELi1ELi128ELi4ELi4ELi32ELi0ELi0EEviiiPT_S1_S1_ii_param_4];
	ld.param.u64 	%rd9, [_Z9cuda_gemmIiLi256ELi4ELi1ELi128ELi4ELi4ELi32ELi0ELi0EEviiiPT_S1_S1_ii_param_5];
	ld.param.u32 	%r161, [_Z9cuda_gemmIiLi256ELi4ELi1ELi128ELi4ELi4ELi32ELi0ELi0EEviiiPT_S1_S1_ii_param_6];
	ld.param.u32 	%r162, [_Z9cuda_gemmIiLi256ELi4ELi1ELi128ELi4ELi4ELi32ELi0ELi0EEviiiPT_S1_S1_ii_param_7];
	cvta.to.global.u64 	%rd1, %rd8;
	cvta.to.global.u64 	%rd2, %rd9;
	mov.u32 	%r1, %tid.x;
	and.b32  	%r2, %r1, 31;
	setp.lt.s32 	%p1, %r162, 16;
	shr.u32 	%r3, %r162, 4;
	selp.b32 	%r4, 1, %r3, %p1;
	mul.lo.s32 	%r5, %r162, %r161;
	setp.ge.u32 	%p2, %r1, %r5;
	@%p2 bra 	$L__BB480_3;
	mov.u32 	%r6, %ntid.x;
	cvta.to.global.u64 	%rd3, %rd7;
	mov.u32 	%r369, %r1;
$L__BB480_2:
	mul.wide.u32 	%rd10, %r369, 4;
	add.s64 	%rd11, %rd3, %rd10;
	ld.global.u32 	%r163, [%rd11];
	rem.u32 	%r164, %r369, %r161;
	mov.u32 	%r165, _ZZ9cuda_gemmIiLi256ELi4ELi1ELi128ELi4ELi4ELi32ELi0ELi0EEviiiPT_S1_S1_iiE11kron_fac_sh;
	mad.lo.s32 	%r166, %r164, 20, %r165;
	div.u32 	%r167, %r369, %r162;
	shl.b32 	%r168, %r167, 2;
	add.s32 	%r169, %r166, %r168;
	st.shared.u32 	[%r169], %r163;
	add.s32 	%r369, %r369, %r6;
	setp.lt.u32 	%p3, %r369, %r5;
	@%p3 bra 	$L__BB480_2;
$L__BB480_3:
	div.s32 	%r9, 128, %r162;
	mul.lo.s32 	%r170, %r9, %r4;
	min.s32 	%r10, %r170, 256;
	div.u32 	%r12, %r1, %r10;
	mul.lo.s32 	%r171, %r12, %r10;
	sub.s32 	%r172, %r1, %r171;
	div.u32 	%r11, %r172, %r4;
	mov.u32 	%r13, %ntid.x;
	div.u32 	%r14, %r13, %r10;
	mov.u32 	%r374, %ctaid.y;
	mov.u32 	%r16, %nctaid.y;
	shl.b32 	%r17, %r16, 2;
	setp.ge.u32 	%p4, %r374, %r17;
	@%p4 bra 	$L__BB480_97;
	mov.u32 	%r174, %ctaid.x;
	shl.b32 	%r18, %r174, 7;
	and.b32  	%r19, %r11, 3;
	rem.u32 	%r175, %r1, %r4;
	shl.b32 	%r20, %r175, 2;
	min.s32 	%r21, %r161, 4;
	shl.b32 	%r176, %r162, 8;
	sub.s32 	%r22, 8223, %r176;
	shl.b32 	%r177, %r4, 8;
	sub.s32 	%r23, 8223, %r177;
	mul.lo.s32 	%r24, %r9, %r174;
	add.s32 	%r25, %r1, %r13;
	max.u32 	%r178, %r25, 128;
	setp.lt.u32 	%p5, %r25, 128;
	selp.u32 	%r179, 1, 0, %p5;
	add.s32 	%r180, %r25, %r179;
	sub.s32 	%r181, %r178, %r180;
	div.u32 	%r182, %r181, %r13;
	add.s32 	%r26, %r182, %r179;
	add.s32 	%r183, %r26, 1;
	and.b32  	%r27, %r183, 3;
	shl.b32 	%r184, %r1, 2;
	mov.u32 	%r185, _ZZ9cuda_gemmIiLi256ELi4ELi1ELi128ELi4ELi4ELi32ELi0ELi0EEviiiPT_S1_S1_iiE3Ash;
	add.s32 	%r28, %r185, %r184;
	shl.b32 	%r29, %r13, 2;
	add.s32 	%r30, %r28, %r29;
	add.s32 	%r31, %r25, %r13;
	add.s32 	%r32, %r31, %r13;
	mov.u32 	%r186, _ZZ9cuda_gemmIiLi256ELi4ELi1ELi128ELi4ELi4ELi32ELi0ELi0EEviiiPT_S1_S1_iiE3Csh;
	add.s32 	%r33, %r186, %r184;
	add.s32 	%r34, %r33, %r29;
	add.s32 	%r35, %r34, %r29;
	add.s32 	%r187, %r11, 1;
	and.b32  	%r36, %r187, 3;
	xor.b32  	%r37, %r19, 2;
	add.s32 	%r188, %r11, -1;
	and.b32  	%r38, %r188, 3;
	setp.lt.s32 	%p6, %r19, %r162;
	selp.b32 	%r189, 0, %r162, %p6;
	sub.s32 	%r39, %r19, %r189;
	add.s32 	%r190, %r19, 1;
	setp.lt.s32 	%p7, %r190, %r162;
	selp.b32 	%r191, 0, %r162, %p7;
	sub.s32 	%r40, %r190, %r191;
	add.s32 	%r192, %r19, 2;
	setp.lt.s32 	%p8, %r192, %r162;
	selp.b32 	%r193, 0, %r162, %p8;
	sub.s32 	%r41, %r192, %r193;
	add.s32 	%r194, %r19, 3;
	setp.lt.s32 	%p9, %r194, %r162;
	selp.b32 	%r195, 0, %r162, %p9;
	sub.s32 	%r42, %r194, %r195;
	mul.wide.u32 	%rd12, %r13, 4;
	add.s64 	%rd4, %rd1, %rd12;
	mul.wide.u32 	%rd19, %r13, 8;
	mul.wide.u32 	%rd22, %r13, 12;
	cvt.u64.u32 	%rd14, %r29;
$L__BB480_5:
	setp.gt.u32 	%p10, %r1, 127;
	@%p10 bra 	$L__BB480_19;
	setp.eq.s32 	%p11, %r27, 0;
	mul.lo.s32 	%r48, %r374, %r160;
	mov.u32 	%r375, %r1;
	@%p11 bra 	$L__BB480_10;
	setp.eq.s32 	%p12, %r27, 1;
	add.s32 	%r196, %r48, %r18;
	add.s32 	%r197, %r196, %r1;
	mul.wide.s32 	%rd13, %r197, 4;
	add.s64 	%rd5, %rd1, %rd13;
	ld.global.u32 	%r198, [%rd5];
	st.shared.u32 	[%r28], %r198;
	mov.u32 	%r375, %r25;
	@%p12 bra 	$L__BB480_10;
	setp.eq.s32 	%p13, %r27, 2;
	add.s64 	%rd6, %rd5, %rd14;
	ld.global.u32 	%r199, [%rd6];
	st.shared.u32 	[%r30], %r199;
	mov.u32 	%r375, %r31;
	@%p13 bra 	$L__BB480_10;
	add.s64 	%rd16, %rd6, %rd14;
	ld.global.u32 	%r200, [%rd16];
	add.s32 	%r201, %r30, %r29;
	st.shared.u32 	[%r201], %r200;
	mov.u32 	%r375, %r32;
$L__BB480_10:
	setp.lt.u32 	%p14, %r26, 3;
	@%p14 bra 	$L__BB480_13;
	shl.b32 	%r202, %r375, 2;
	mov.u32 	%r203, _ZZ9cuda_gemmIiLi256ELi4ELi1ELi128ELi4ELi4ELi32ELi0ELi0EEviiiPT_S1_S1_iiE3Ash;
	add.s32 	%r378, %r203, %r202;
	add.s32 	%r204, %r18, %r375;
	add.s32 	%r377, %r204, %r48;
$L__BB480_12:
	mul.wide.s32 	%rd17, %r377, 4;
	add.s64 	%rd18, %rd4, %rd17;
	add.s64 	%rd20, %rd1, %rd17;
	add.s64 	%rd21, %rd20, %rd19;
	add.s64 	%rd23, %rd20, %rd22;
	ld.global.u32 	%r205, [%rd20];
	st.shared.u32 	[%r378], %r205;
	ld.global.u32 	%r206, [%rd18];
	add.s32 	%r207, %r378, %r29;
	st.shared.u32 	[%r207], %r206;
	ld.global.u32 	%r208, [%rd21];
	shl.b32 	%r209, %r13, 3;
	add.s32 	%r210, %r378, %r209;
	st.shared.u32 	[%r210], %r208;
	ld.global.u32 	%r211, [%rd23];
	mad.lo.s32 	%r212, %r13, 12, %r378;
	st.shared.u32 	[%r212], %r211;
	add.s32 	%r375, %r375, %r29;
	shl.b32 	%r213, %r13, 4;
	add.s32 	%r378, %r378, %r213;
	add.s32 	%r377, %r377, %r29;
	setp.lt.u32 	%p15, %r375, 128;
	@%p15 bra 	$L__BB480_12;
$L__BB480_13:
	mov.u32 	%r376, %r1;
	@%p11 bra 	$L__BB480_17;
	setp.eq.s32 	%p17, %r27, 1;
	mov.b32 	%r214, 0;
	st.shared.u32 	[%r33], %r214;
	mov.u32 	%r376, %r25;
	@%p17 bra 	$L__BB480_17;
	setp.eq.s32 	%p18, %r27, 2;
	mov.b32 	%r215, 0;
	st.shared.u32 	[%r34], %r215;
	mov.u32 	%r376, %r31;
	@%p18 bra 	$L__BB480_17;
	mov.b32 	%r216, 0;
	st.shared.u32 	[%r35], %r216;
	mov.u32 	%r376, %r32;
$L__BB480_17:
	@%p14 bra 	$L__BB480_19;
$L__BB480_18:
	shl.b32 	%r217, %r376, 2;
	mov.u32 	%r218, _ZZ9cuda_gemmIiLi256ELi4ELi1ELi128ELi4ELi4ELi32ELi0ELi0EEviiiPT_S1_S1_iiE3Csh;
	add.s32 	%r219, %r218, %r217;
	mov.b32 	%r220, 0;
	st.shared.u32 	[%r219], %r220;
	add.s32 	%r221, %r219, %r29;
	st.shared.u32 	[%r221], %r220;
	add.s32 	%r222, %r221, %r29;
	st.shared.u32 	[%r222], %r220;
	add.s32 	%r223, %r222, %r29;
	st.shared.u32 	[%r223], %r220;
	add.s32 	%r376, %r29, %r376;
	setp.lt.u32 	%p20, %r376, 128;
	@%p20 bra 	$L__BB480_18;
$L__BB480_19:
	setp.lt.s32 	%p21, %r9, 1;
	bar.sync 	0;
	@%p21 bra 	$L__BB480_89;
	setp.ne.s32 	%p22, %r4, 1;
	@%p22 bra 	$L__BB480_42;
	mov.b32 	%r385, 0;
$L__BB480_22:
	setp.lt.s32 	%p57, %r162, 1;
	add.s32 	%r66, %r385, %r11;
	mad.lo.s32 	%r67, %r66, %r162, %r20;
	@%p57 bra 	$L__BB480_24;
	add.s32 	%r287, %r67, %r19;
	shl.b32 	%r288, %r287, 2;
	mov.u32 	%r289, _ZZ9cuda_gemmIiLi256ELi4ELi1ELi128ELi4ELi4ELi32ELi0ELi0EEviiiPT_S1_S1_iiE3Ash;
	add.s32 	%r290, %r289, %r288;
	ld.shared.u32 	%r428, [%r290];
$L__BB480_24:
	setp.lt.s32 	%p58, %r162, 2;
	@%p58 bra 	$L__BB480_26;
	add.s32 	%r291, %r67, %r36;
	shl.b32 	%r292, %r291, 2;
	mov.u32 	%r293, _ZZ9cuda_gemmIiLi256ELi4ELi1ELi128ELi4ELi4ELi32ELi0ELi0EEviiiPT_S1_S1_iiE3Ash;
	add.s32 	%r294, %r293, %r292;
	ld.shared.u32 	%r427, [%r294];
$L__BB480_26:
	setp.lt.s32 	%p59, %r162, 3;
	@%p59 bra 	$L__BB480_28;
	add.s32 	%r295, %r67, %r37;
	shl.b32 	%r296, %r295, 2;
	mov.u32 	%r297, _ZZ9cuda_gemmIiLi256ELi4ELi1ELi128ELi4ELi4ELi32ELi0ELi0EEviiiPT_S1_S1_iiE3Ash;
	add.s32 	%r298, %r297, %r296;
	ld.shared.u32 	%r426, [%r298];
$L__BB480_28:
	setp.lt.s32 	%p60, %r162, 4;
	@%p60 bra 	$L__BB480_30;
	add.s32 	%r299, %r67, %r38;
	shl.b32 	%r300, %r299, 2;
	mov.u32 	%r301, _ZZ9cuda_gemmIiLi256ELi4ELi1ELi128ELi4ELi4ELi32ELi0ELi0EEviiiPT_S1_S1_iiE3Ash;
	add.s32 	%r302, %r301, %r300;
	ld.shared.u32 	%r425, [%r302];
$L__BB480_30:
	setp.lt.s32 	%p61, %r12, %r21;
	@%p61 bra 	$L__BB480_32;
$L__BB480_31:
	add.s32 	%r385, %r385, %r10;
	setp.lt.s32 	%p71, %r385, %r9;
	@%p71 bra 	$L__BB480_22;
	bra.uni 	$L__BB480_89;
$L__BB480_32:
	rem.s32 	%r303, %r2, %r162;
	shl.b32 	%r304, %r303, 2;
	mov.u32 	%r305, _ZZ9cuda_gemmIiLi256ELi4ELi1ELi128ELi4ELi4ELi32ELi0ELi0EEviiiPT_S1_S1_iiE11kron_fac_sh;
	add.s32 	%r77, %r305, %r304;
	mov.u32 	%r390, %r12;
$L__BB480_33:
	mad.lo.s32 	%r307, %r390, 20, %r77;
	ld.shared.u32 	%r79, [%r307];
	mov.b32 	%r392, 0;
	@%p57 bra 	$L__BB480_35;
	shfl.sync.idx.b32	%r308|%p63, %r79, %r39, %r22, -1;
	mul.lo.s32 	%r392, %r308, %r428;
$L__BB480_35:
	@%p58 bra 	$L__BB480_37;
	shfl.sync.idx.b32	%r309|%p65, %r79, %r40, %r22, -1;
	mad.lo.s32 	%r392, %r309, %r427, %r392;
$L__BB480_37:
	@%p59 bra 	$L__BB480_39;
	shfl.sync.idx.b32	%r310|%p67, %r79, %r41, %r22, -1;
	mad.lo.s32 	%r392, %r310, %r426, %r392;
$L__BB480_39:
	@%p60 bra 	$L__BB480_41;
	shfl.sync.idx.b32	%r311|%p69, %r79, %r42, %r22, -1;
	mad.lo.s32 	%r392, %r311, %r425, %r392;
$L__BB480_41:
	mad.lo.s32 	%r312, %r390, %r9, %r66;
	shl.b32 	%r313, %r312, 2;
	mov.u32 	%r314, _ZZ9cuda_gemmIiLi256ELi4ELi1ELi128ELi4ELi4ELi32ELi0ELi0EEviiiPT_S1_S1_iiE3Csh;
	add.s32 	%r315, %r314, %r313;
	ld.shared.u32 	%r316, [%r315];
	add.s32 	%r317, %r316, %r392;
	st.shared.u32 	[%r315], %r317;
	add.s32 	%r390, %r390, %r14;
	setp.lt.s32 	%p70, %r390, %r21;
	@%p70 bra 	$L__BB480_33;
	bra.uni 	$L__BB480_31;
$L__BB480_42:
	setp.gt.u32 	%p23, %r162, 31;
	@%p23 bra 	$L__BB480_52;
	mov.b32 	%r415, 0;
$L__BB480_44:
	setp.eq.s32 	%p24, %r162, 0;
	add.s32 	%r126, %r415, %r11;
	mad.lo.s32 	%r127, %r126, %r162, %r20;
	@%p24 bra 	$L__BB480_46;
	add.s32 	%r225, %r127, %r19;
	shl.b32 	%r226, %r225, 2;
	mov.u32 	%r227, _ZZ9cuda_gemmIiLi256ELi4ELi1ELi128ELi4ELi4ELi32ELi0ELi0EEviiiPT_S1_S1_iiE3Ash;
	add.s32 	%r228, %r227, %r226;
	ld.shared.u32 	%r428, [%r228];
$L__BB480_46:
	setp.lt.s32 	%p25, %r162, 2;
	@%p25 bra 	$L__BB480_48;
	add.s32 	%r229, %r127, %r36;
	shl.b32 	%r230, %r229, 2;
	mov.u32 	%r231, _ZZ9cuda_gemmIiLi256ELi4ELi1ELi128ELi4ELi4ELi32ELi0ELi0EEviiiPT_S1_S1_iiE3Ash;
	add.s32 	%r232, %r231, %r230;
	ld.shared.u32 	%r427, [%r232];
$L__BB480_48:
	setp.lt.s32 	%p26, %r162, 3;
	@%p26 bra 	$L__BB480_50;
	add.s32 	%r233, %r127, %r37;
	shl.b32 	%r234, %r233, 2;
	mov.u32 	%r235, _ZZ9cuda_gemmIiLi256ELi4ELi1ELi128ELi4ELi4ELi32ELi0ELi0EEviiiPT_S1_S1_iiE3Ash;
	add.s32 	%r236, %r235, %r234;
	ld.shared.u32 	%r426, [%r236];
$L__BB480_50:
	setp.lt.s32 	%p27, %r162, 4;
	@%p27 bra 	$L__BB480_77;
	add.s32 	%r237, %r127, %r38;
	shl.b32 	%r238, %r237, 2;
	mov.u32 	%r239, _ZZ9cuda_gemmIiLi256ELi4ELi1ELi128ELi4ELi4ELi32ELi0ELi0EEviiiPT_S1_S1_iiE3Ash;
	add.s32 	%r240, %r239, %r238;
	ld.shared.u32 	%r425, [%r240];
	bra.uni 	$L__BB480_77;
$L__BB480_52:
	mov.b32 	%r399, 0;
$L__BB480_53:
	setp.lt.s32 	%p39, %r162, 1;
	add.s32 	%r94, %r399, %r11;
	mad.lo.s32 	%r95, %r94, %r162, %r20;
	@%p39 bra 	$L__BB480_55;
	add.s32 	%r255, %r95, %r19;
	shl.b32 	%r256, %r255, 2;
	mov.u32 	%r257, _ZZ9cuda_gemmIiLi256ELi4ELi1ELi128ELi4ELi4ELi32ELi0ELi0EEviiiPT_S1_S1_iiE3Ash;
	add.s32 	%r258, %r257, %r256;
	ld.shared.u32 	%r428, [%r258];
$L__BB480_55:
	setp.lt.s32 	%p40, %r162, 2;
	@%p40 bra 	$L__BB480_57;
	add.s32 	%r259, %r95, %r36;
	shl.b32 	%r260, %r259, 2;
	mov.u32 	%r261, _ZZ9cuda_gemmIiLi256ELi4ELi1ELi128ELi4ELi4ELi32ELi0ELi0EEviiiPT_S1_S1_iiE3Ash;
	add.s32 	%r262, %r261, %r260;
	ld.shared.u32 	%r427, [%r262];
$L__BB480_57:
	setp.lt.s32 	%p41, %r162, 3;
	@%p41 bra 	$L__BB480_59;
	add.s32 	%r263, %r95, %r37;
	shl.b32 	%r264, %r263, 2;
	mov.u32 	%r265, _ZZ9cuda_gemmIiLi256ELi4ELi1ELi128ELi4ELi4ELi32ELi0ELi0EEviiiPT_S1_S1_iiE3Ash;
	add.s32 	%r266, %r265, %r264;
	ld.shared.u32 	%r426, [%r266];
$L__BB480_59:
	setp.lt.s32 	%p42, %r162, 4;
	@%p42 bra 	$L__BB480_61;
	add.s32 	%r267, %r95, %r38;
	shl.b32 	%r268, %r267, 2;
	mov.u32 	%r269, _ZZ9cuda_gemmIiLi256ELi4ELi1ELi128ELi4ELi4ELi32ELi0ELi0EEviiiPT_S1_S1_iiE3Ash;
	add.s32 	%r270, %r269, %r268;
	ld.shared.u32 	%r425, [%r270];
$L__BB480_61:
	setp.lt.s32 	%p43, %r12, %r21;
	@%p43 bra 	$L__BB480_63;
$L__BB480_62:
	add.s32 	%r399, %r399, %r10;
	setp.lt.s32 	%p56, %r399, %r9;
	@%p56 bra 	$L__BB480_53;
	bra.uni 	$L__BB480_89;
$L__BB480_63:
	rem.s32 	%r271, %r2, %r162;
	shl.b32 	%r272, %r271, 2;
	mov.u32 	%r273, _ZZ9cuda_gemmIiLi256ELi4ELi1ELi128ELi4ELi4ELi32ELi0ELi0EEviiiPT_S1_S1_iiE11kron_fac_sh;
	add.s32 	%r105, %r273, %r272;
	mov.u32 	%r404, %r12;
$L__BB480_64:
	mad.lo.s32 	%r275, %r404, 20, %r105;
	ld.shared.u32 	%r107, [%r275];
	mov.b32 	%r406, 0;
	@%p39 bra 	$L__BB480_66;
	shfl.sync.idx.b32	%r276|%p45, %r107, %r39, %r22, -1;
	mul.lo.s32 	%r406, %r276, %r428;
$L__BB480_66:
	@%p40 bra 	$L__BB480_68;
	shfl.sync.idx.b32	%r277|%p47, %r107, %r40, %r22, -1;
	mad.lo.s32 	%r406, %r277, %r427, %r406;
$L__BB480_68:
	@%p41 bra 	$L__BB480_70;
	shfl.sync.idx.b32	%r278|%p49, %r107, %r41, %r22, -1;
	mad.lo.s32 	%r406, %r278, %r426, %r406;
$L__BB480_70:
	@%p42 bra 	$L__BB480_72;
	shfl.sync.idx.b32	%r279|%p51, %r107, %r42, %r22, -1;
	mad.lo.s32 	%r406, %r279, %r425, %r406;
$L__BB480_72:
	mov.u32 	%r408, %r3;
$L__BB480_73:
	shr.u32 	%r117, %r408, 1;
	shfl.sync.down.b32	%r280|%p52, %r406, %r117, %r23, -1;
	add.s32 	%r406, %r280, %r406;
	setp.gt.u32 	%p53, %r408, 3;
	mov.u32 	%r408, %r117;
	@%p53 bra 	$L__BB480_73;
	rem.u32 	%r281, %r2, %r4;
	setp.eq.s32 	%p54, %r281, 0;
	@%p54 bra 	$L__BB480_75;
	bra.uni 	$L__BB480_76;
$L__BB480_75:
	mad.lo.s32 	%r282, %r404, %r9, %r94;
	shl.b32 	%r283, %r282, 2;
	mov.u32 	%r284, _ZZ9cuda_gemmIiLi256ELi4ELi1ELi128ELi4ELi4ELi32ELi0ELi0EEviiiPT_S1_S1_iiE3Csh;
	add.s32 	%r285, %r284, %r283;
	st.shared.u32 	[%r285], %r406;
$L__BB480_76:
	add.s32 	%r404, %r404, %r14;
	setp.lt.s32 	%p55, %r404, %r21;
	@%p55 bra 	$L__BB480_64;
	bra.uni 	$L__BB480_62;
$L__BB480_77:
	setp.lt.s32 	%p28, %r12, %r21;
	@%p28 bra 	$L__BB480_78;
	bra.uni 	$L__BB480_88;
$L__BB480_78:
	rem.u32 	%r241, %r2, %r162;
	shl.b32 	%r242, %r241, 2;
	mov.u32 	%r243, _ZZ9cuda_gemmIiLi256ELi4ELi1ELi128ELi4ELi4ELi32ELi0ELi0EEviiiPT_S1_S1_iiE11kron_fac_sh;
	add.s32 	%r128, %r243, %r242;
	mov.u32 	%r420, %r12;
$L__BB480_79:
	mad.lo.s32 	%r245, %r420, 20, %r128;
	ld.shared.u32 	%r138, [%r245];
	mov.b32 	%r422, 0;
	@%p24 bra 	$L__BB480_81;
	shfl.sync.idx.b32	%r246|%p30, %r138, %r39, %r22, -1;
	mul.lo.s32 	%r422, %r246, %r428;
$L__BB480_81:
	@%p25 bra 	$L__BB480_83;
	shfl.sync.idx.b32	%r247|%p32, %r138, %r40, %r22, -1;
	mad.lo.s32 	%r422, %r247, %r427, %r422;
$L__BB480_83:
	@%p26 bra 	$L__BB480_85;
	shfl.sync.idx.b32	%r248|%p34, %r138, %r41, %r22, -1;
	mad.lo.s32 	%r422, %r248, %r426, %r422;
$L__BB480_85:
	@%p27 bra 	$L__BB480_87;
	shfl.sync.idx.b32	%r249|%p36, %r138, %r42, %r22, -1;
	mad.lo.s32 	%r422, %r249, %r425, %r422;
$L__BB480_87:
	mad.lo.s32 	%r250, %r420, %r9, %r126;
	shl.b32 	%r251, %r250, 2;
	mov.u32 	%r252, _ZZ9cuda_gemmIiLi256ELi4ELi1ELi128ELi4ELi4ELi32ELi0ELi0EEviiiPT_S1_S1_iiE3Csh;
	add.s32 	%r253, %r252, %r251;
	st.shared.u32 	[%r253], %r422;
	add.s32 	%r420, %r420, %r14;
	setp.lt.s32 	%p37, %r420, %r21;
	@%p37 bra 	$L__BB480_79;
$L__BB480_88:
	add.s32 	%r415, %r415, %r10;
	setp.lt.s32 	%p38, %r415, %r9;
	@%p38 bra 	$L__BB480_44;
$L__BB480_89:
	bar.sync 	0;
	@%p10 bra 	$L__BB480_96;
	setp.eq.s32 	%p73, %r27, 0;
	mad.lo.s32 	%r153, %r374, %r159, %r24;
	div.s32 	%r154, %r160, %r162;
	mov.u32 	%r429, %r1;
	@%p73 bra 	$L__BB480_94;
	setp.eq.s32 	%p74, %r27, 1;
	div.s32 	%r318, %r1, %r9;
	mad.lo.s32 	%r319, %r154, %r318, %r153;
	mul.lo.s32 	%r320, %r318, %r9;
	sub.s32 	%r321, %r1, %r320;
	add.s32 	%r322, %r319, %r321;
	ld.shared.u32 	%r323, [%r33];
	mul.wide.s32 	%rd24, %r322, 4;
	add.s64 	%rd25, %rd2, %rd24;
	st.global.u32 	[%rd25], %r323;
	mov.u32 	%r429, %r25;
	@%p74 bra 	$L__BB480_94;
	setp.eq.s32 	%p75, %r27, 2;
	div.s32 	%r324, %r25, %r9;
	mad.lo.s32 	%r325, %r154, %r324, %r153;
	mul.lo.s32 	%r326, %r324, %r9;
	sub.s32 	%r327, %r25, %r326;
	add.s32 	%r328, %r325, %r327;
	ld.shared.u32 	%r329, [%r34];
	mul.wide.s32 	%rd26, %r328, 4;
	add.s64 	%rd27, %rd2, %rd26;
	st.global.u32 	[%rd27], %r329;
	mov.u32 	%r429, %r31;
	@%p75 bra 	$L__BB480_94;
	div.s32 	%r330, %r31, %r9;
	mad.lo.s32 	%r331, %r154, %r330, %r153;
	mul.lo.s32 	%r332, %r330, %r9;
	sub.s32 	%r333, %r31, %r332;
	add.s32 	%r334, %r331, %r333;
	ld.shared.u32 	%r335, [%r35];
	mul.wide.s32 	%rd28, %r334, 4;
	add.s64 	%rd29, %rd2, %rd28;
	st.global.u32 	[%rd29], %r335;
	mov.u32 	%r429, %r32;
$L__BB480_94:
	setp.lt.u32 	%p76, %r26, 3;
	@%p76 bra 	$L__BB480_96;
$L__BB480_95:
	div.s32 	%r336, %r429, %r9;
	mad.lo.s32 	%r337, %r154, %r336, %r153;
	mul.lo.s32 	%r338, %r336, %r9;
	sub.s32 	%r339, %r429, %r338;
	add.s32 	%r340, %r337, %r339;
	shl.b32 	%r341, %r429, 2;
	mov.u32 	%r342, _ZZ9cuda_gemmIiLi256ELi4ELi1ELi128ELi4ELi4ELi32ELi0ELi0EEviiiPT_S1_S1_iiE3Csh;
	add.s32 	%r343, %r342, %r341;
	ld.shared.u32 	%r344, [%r343];
	mul.wide.s32 	%rd30, %r340, 4;
	add.s64 	%rd31, %rd2, %rd30;
	st.global.u32 	[%rd31], %r344;
	add.s32 	%r345, %r429, %r13;
	div.s32 	%r346, %r345, %r9;
	mad.lo.s32 	%r347, %r154, %r346, %r153;
	mul.lo.s32 	%r348, %r346, %r9;
	sub.s32 	%r349, %r345, %r348;
	add.s32 	%r350, %r347, %r349;
	add.s32 	%r351, %r343, %r29;
	ld.shared.u32 	%r352, [%r351];
	mul.wide.s32 	%rd32, %r350, 4;
	add.s64 	%rd33, %rd2, %rd32;
	st.global.u32 	[%rd33], %r352;
	add.s32 	%r353, %r345, %r13;
	div.s32 	%r354, %r353, %r9;
	mad.lo.s32 	%r355, %r154, %r354, %r153;
	mul.lo.s32 	%r356, %r354, %r9;
	sub.s32 	%r357, %r353, %r356;
	add.s32 	%r358, %r355, %r357;
	add.s32 	%r359, %r351, %r29;
	ld.shared.u32 	%r360, [%r359];
	mul.wide.s32 	%rd34, %r358, 4;
	add.s64 	%rd35, %rd2, %rd34;
	st.global.u32 	[%rd35], %r360;
	add.s32 	%r361, %r353, %r13;
	div.s32 	%r362, %r361, %r9;
	mad.lo.s32 	%r363, %r154, %r362, %r153;
	mul.lo.s32 	%r364, %r362, %r9;
	sub.s32 	%r365, %r361, %r364;
	add.s32 	%r366, %r363, %r365;
	add.s32 	%r367, %r359, %r29;
	ld.shared.u32 	%r368, [%r367];
	mul.wide.s32 	%rd36, %r366, 4;
	add.s64 	%rd37, %rd2, %rd36;
	st.global.u32 	[%rd37], %r368;
	add.s32 	%r429, %r361, %r13;
	setp.lt.u32 	%p77, %r429, 128;
	@%p77 bra 	$L__BB480_95;
$L__BB480_96:
	add.s32 	%r374, %r374, %r16;
	setp.lt.u32 	%p78, %r374, %r17;
	@%p78 bra 	$L__BB480_5;
$L__BB480_97:
	ret;

}
	// .globl	_Z9cuda_gemmIiLi256ELi4ELi1ELi128ELi4ELi4ELi32ELi0ELi1EEviiiPT_S1_S1_ii
.visible .entry _Z9cuda_gemmIiLi256ELi4ELi1ELi128ELi4ELi4ELi32ELi0ELi1EEviiiPT_S1_S1_ii(
	.param .u32 _Z9cuda_gemmIiLi256ELi4ELi1ELi128ELi4ELi4ELi32ELi0ELi1EEviiiPT_S1_S1_ii_param_0,
	.param .u32 _Z9cuda_gemmIiLi256ELi4ELi1ELi128ELi4ELi4ELi32ELi0ELi1EEviiiPT_S1_S1_ii_param_1,
	.param .u32 _Z9cuda_gemmIiLi256ELi4ELi1ELi128ELi4ELi4ELi32ELi0ELi1EEviiiPT_S1_S1_ii_param_2,
	.param .u64 .ptr .align 1 _Z9cuda_gemmIiLi256ELi4ELi1ELi128ELi4ELi4ELi32ELi0ELi1EEviiiPT_S1_S1_ii_param_3,
	.param .u64 .ptr .align 1 _Z9cuda_gemmIiLi256ELi4ELi1ELi128ELi4ELi4ELi32ELi0ELi1EEviiiPT_S1_S1_ii_param_4,
	.param .u64 .ptr .align 1 _Z9cuda_gemmIiLi256ELi4ELi1ELi128ELi4ELi4ELi32ELi0ELi1EEviiiPT_S1_S1_ii_param_5,
	.param .u32 _Z9cuda_gemmIiLi256ELi4ELi1ELi128ELi4ELi4ELi32ELi0ELi1EEviiiPT_S1_S1_ii_param_6,
	.param .u32 _Z9cuda_gemmIiLi256ELi4ELi1ELi128ELi4ELi4ELi32ELi0ELi1EEviiiPT_S1_S1_ii_param_7
)
.maxntid 256
{
	.reg .pred 	%p<29>;
	.reg .b32 	%r<195>;
	.reg .b64 	%rd<37>;
	// demoted variable
	.shared .align 128 .b8 _ZZ9cuda_gemmIiLi256ELi4ELi1ELi128ELi4ELi4ELi32ELi0ELi1EEviiiPT_S1_S1_iiE11kron_fac_sh[80];
	// demoted variable
	.shared .align 128 .b8 _ZZ9cuda_gemmIiLi256ELi4ELi1ELi128ELi4ELi4ELi32ELi0ELi1EEviiiPT_S1_S1_iiE3Ash[512];
	// demoted variable
	.shared .align 128 .b8 _ZZ9cuda_gemmIiLi256ELi4ELi1ELi128ELi4ELi4ELi32ELi0ELi1EEviiiPT_S1_S1_iiE3Csh[512];
	ld.param.u32 	%r56, [_Z9cuda_gemmIiLi256ELi4ELi1ELi128ELi4ELi4ELi32ELi0ELi1EEviiiPT_S1_S1_ii_param_2];
	ld.param.u64 	%rd7, [_Z9cuda_gemmIiLi256ELi4ELi1ELi128ELi4ELi4ELi32ELi0ELi1EEviiiPT_S1_S1_ii_param_3];
	ld.param.u64 	%rd6, [_Z9cuda_gemmIiLi256ELi4ELi1ELi128ELi4ELi4ELi32ELi0ELi1EEviiiPT_S1_S1_ii_param_4];
	ld.param.u64 	%rd8, [_Z9cuda_gemmIiLi256ELi4ELi1ELi128ELi4ELi4ELi32ELi0ELi1EEviiiPT_S1_S1_ii_param_5];
	cvta.to.global.u64 	%rd1, %rd7;
	cvta.to.global.u64 	%rd2, %rd8;
	mov.u32 	%r1, %tid.x;
	setp.gt.u32 	%p1, %r1, 15;
	@%p1 bra 	$L__BB481_3;
	mov.u32 	%r2, %ntid.x;
	cvta.to.global.u64 	%rd3, %rd6;
	mov.u32 	%r59, _ZZ9cuda_gemmIiLi256ELi4ELi1ELi128ELi4ELi4ELi32ELi0ELi1EEviiiPT_S1_S1_iiE11kron_fac_sh;
	mov.u32 	%r184, %r1;
$L__BB481_2:
	mul.wide.u32 	%rd9, %r184, 4;
	add.s64 	%rd10, %rd3, %rd9;
	ld.global.u32 	%r57, [%rd10];
	and.b32  	%r58, %r184, 3;
	mad.lo.s32 	%r60, %r58, 20, %r59;
	and.b32  	%r61, %r184, -4;
	add.s32 	%r62, %r60, %r61;
	st.shared.u32 	[%r62], %r57;
	add.s32 	%r184, %r184, %r2;
	setp.lt.u32 	%p2, %r184, 16;
	@%p2 bra 	$L__BB481_2;
$L__BB481_3:
	mov.u32 	%r5, %ntid.x;
	mov.u32 	%r185, %ctaid.y;
	mov.u32 	%r7, %nctaid.y;
	shl.b32 	%r8, %r7, 2;
	setp.ge.u32 	%p3, %r185, %r8;
	@%p3 bra 	$L__BB481_30;
	mov.u32 	%r63, %ctaid.x;
	shl.b32 	%r9, %r63, 7;
	and.b32  	%r10, %r1, 3;
	shl.b32 	%r64, %r1, 2;
	and.b32  	%r65, %r64, 12;
	mov.u32 	%r66, _ZZ9cuda_gemmIiLi256ELi4ELi1ELi128ELi4ELi4ELi32ELi0ELi1EEviiiPT_S1_S1_iiE11kron_fac_sh;
	add.s32 	%r11, %r66, %r65;
	shl.b32 	%r12, %r63, 5;
	shr.s32 	%r67, %r56, 31;
	shr.u32 	%r68, %r67, 30;
	add.s32 	%r69, %r56, %r68;
	shr.s32 	%r13, %r69, 2;
	add.s32 	%r14, %r1, %r5;
	max.u32 	%r70, %r14, 128;
	setp.lt.u32 	%p4, %r14, 128;
	selp.u32 	%r71, 1, 0, %p4;
	add.s32 	%r72, %r14, %r71;
	sub.s32 	%r73, %r70, %r72;
	div.u32 	%r74, %r73, %r5;
	add.s32 	%r15, %r74, %r71;
	add.s32 	%r75, %r15, 1;
	and.b32  	%r16, %r75, 3;
	mov.u32 	%r76, _ZZ9cuda_gemmIiLi256ELi4ELi1ELi128ELi4ELi4ELi32ELi0ELi1EEviiiPT_S1_S1_iiE3Ash;
	add.s32 	%r17, %r76, %r64;
	shl.b32 	%r18, %r5, 2;
	add.s32 	%r19, %r17, %r18;
	add.s32 	%r20, %r14, %r5;
	add.s32 	%r21, %r20, %r5;
	mov.u32 	%r77, _ZZ9cuda_gemmIiLi256ELi4ELi1ELi128ELi4ELi4ELi32ELi0ELi1EEviiiPT_S1_S1_iiE3Csh;
	add.s32 	%r22, %r77, %r64;
	add.s32 	%r23, %r22, %r18;
	add.s32 	%r24, %r23, %r18;
	add.s32 	%r78, %r1, 1;
	and.b32  	%r25, %r78, 3;
	xor.b32  	%r26, %r10, 2;
	add.s32 	%r79, %r1, -1;
	and.b32  	%r27, %r79, 3;
	mul.wide.u32 	%rd16, %r5, 4;
	mul.wide.u32 	%rd19, %r5, 8;
	mul.wide.u32 	%rd21, %r5, 12;
	cvt.u64.u32 	%rd12, %r18;
$L__BB481_5:
	setp.gt.u32 	%p5, %r1, 127;
	@%p5 bra 	$L__BB481_19;
	setp.eq.s32 	%p6, %r16, 0;
	mul.lo.s32 	%r29, %r185, %r56;
	mov.u32 	%r186, %r1;
	@%p6 bra 	$L__BB481_10;
	setp.eq.s32 	%p7, %r16, 1;
	add.s32 	%r80, %r29, %r9;
	add.s32 	%r81, %r80, %r1;
	mul.wide.s32 	%rd11, %r81, 4;
	add.s64 	%rd4, %rd1, %rd11;
	ld.global.u32 	%r82, [%rd4];
	st.shared.u32 	[%r17], %r82;
	mov.u32 	%r186, %r14;
	@%p7 bra 	$L__BB481_10;
	setp.eq.s32 	%p8, %r16, 2;
	add.s64 	%rd5, %rd4, %rd12;
	ld.global.u32 	%r83, [%rd5];
	st.shared.u32 	[%r19], %r83;
	mov.u32 	%r186, %r20;
	@%p8 bra 	$L__BB481_10;
	add.s64 	%rd14, %rd5, %rd12;
	ld.global.u32 	%r84, [%rd14];
	add.s32 	%r85, %r19, %r18;
	st.shared.u32 	[%r85], %r84;
	mov.u32 	%r186, %r21;
$L__BB481_10:
	setp.lt.u32 	%p9, %r15, 3;
	@%p9 bra 	$L__BB481_13;
	shl.b32 	%r86, %r186, 2;
	mov.u32 	%r87, _ZZ9cuda_gemmIiLi256ELi4ELi1ELi128ELi4ELi4ELi32ELi0ELi1EEviiiPT_S1_S1_iiE3Ash;
	add.s32 	%r189, %r87, %r86;
	add.s32 	%r88, %r9, %r186;
	add.s32 	%r188, %r88, %r29;
$L__BB481_12:
	mul.wide.s32 	%rd15, %r188, 4;
	add.s64 	%rd17, %rd1, %rd15;
	add.s64 	%rd18, %rd17, %rd16;
	add.s64 	%rd20, %rd17, %rd19;
	add.s64 	%rd22, %rd17, %rd21;
	ld.global.u32 	%r89, [%rd17];
	st.shared.u32 	[%r189], %r89;
	ld.global.u32 	%r90, [%rd18];
	add.s32 	%r91, %r189, %r18;
	st.shared.u32 	[%r91], %r90;
	ld.global.u32 	%r92, [%rd20];
	shl.b32 	%r93, %r5, 3;
	add.s32 	%r94, %r189, %r93;
	st.shared.u32 	[%r94], %r92;
	ld.global.u32 	%r95, [%rd22];
	mad.lo.s32 	%r96, %r5, 12, %r189;
	st.shared.u32 	[%r96], %r95;
	add.s32 	%r186, %r186, %r18;
	shl.b32 	%r97, %r5, 4;
	add.s32 	%r189, %r189, %r97;
	add.s32 	%r188, %r188, %r18;
	setp.lt.u32 	%p10, %r186, 128;
	@%p10 bra 	$L__BB481_12;
$L__BB481_13:
	mov.u32 	%r187, %r1;
	@%p6 bra 	$L__BB481_17;
	setp.eq.s32 	%p12, %r16, 1;
	mov.b32 	%r98, 0;
	st.shared.u32 	[%r22], %r98;
	mov.u32 	%r187, %r14;
	@%p12 bra 	$L__BB481_17;
	setp.eq.s32 	%p13, %r16, 2;
	mov.b32 	%r99, 0;
	st.shared.u32 	[%r23], %r99;
	mov.u32 	%r187, %r20;
	@%p13 bra 	$L__BB481_17;
	mov.b32 	%r100, 0;
	st.shared.u32 	[%r24], %r100;
	mov.u32 	%r187, %r21;
$L__BB481_17:
	@%p9 bra 	$L__BB481_19;
$L__BB481_18:
	shl.b32 	%r101, %r187, 2;
	mov.u32 	%r102, _ZZ9cuda_gemmIiLi256ELi4ELi1ELi128ELi4ELi4ELi32ELi0ELi1EEviiiPT_S1_S1_iiE3Csh;
	add.s32 	%r103, %r102, %r101;
	mov.b32 	%r104, 0;
	st.shared.u32 	[%r103], %r104;
	add.s32 	%r105, %r103, %r18;
	st.shared.u32 	[%r105], %r104;
	add.s32 	%r106, %r105, %r18;
	st.shared.u32 	[%r106], %r104;
	add.s32 	%r107, %r106, %r18;
	st.shared.u32 	[%r107], %r104;
	add.s32 	%r187, %r18, %r187;
	setp.lt.u32 	%p15, %r187, 128;
	@%p15 bra 	$L__BB481_18;
$L__BB481_19:
	and.b32  	%r42, %r1, 31;
	bar.sync 	0;
	@%p5 bra 	$L__BB481_22;
	shr.u32 	%r192, %r1, 5;
	shl.b32 	%r108, %r42, 2;
	or.b32  	%r109, %r108, %r10;
	shl.b32 	%r110, %r109, 2;
	mov.u32 	%r111, _ZZ9cuda_gemmIiLi256ELi4ELi1ELi128ELi4ELi4ELi32ELi0ELi1EEviiiPT_S1_S1_iiE3Ash;
	add.s32 	%r112, %r111, %r110;
	ld.shared.u32 	%r44, [%r112];
	or.b32  	%r113, %r108, %r25;
	shl.b32 	%r114, %r113, 2;
	add.s32 	%r115, %r111, %r114;
	ld.shared.u32 	%r45, [%r115];
	or.b32  	%r116, %r108, %r26;
	shl.b32 	%r117, %r116, 2;
	add.s32 	%r118, %r111, %r117;
	ld.shared.u32 	%r46, [%r118];
	or.b32  	%r119, %r108, %r27;
	shl.b32 	%r120, %r119, 2;
	add.s32 	%r121, %r111, %r120;
	ld.shared.u32 	%r47, [%r121];
$L__BB481_21:
	mad.lo.s32 	%r122, %r192, 20, %r11;
	ld.shared.u32 	%r123, [%r122];
	shfl.sync.idx.b32	%r124|%p17, %r123, %r10, 7199, -1;
	mul.lo.s32 	%r125, %r124, %r44;
	shfl.sync.idx.b32	%r126|%p18, %r123, %r25, 7199, -1;
	mad.lo.s32 	%r127, %r126, %r45, %r125;
	shfl.sync.idx.b32	%r128|%p19, %r123, %r26, 7199, -1;
	mad.lo.s32 	%r129, %r128, %r46, %r127;
	shfl.sync.idx.b32	%r130|%p20, %r123, %r27, 7199, -1;
	mad.lo.s32 	%r131, %r130, %r47, %r129;
	shl.b32 	%r132, %r42, 2;
	shl.b32 	%r133, %r192, 7;
	or.b32  	%r134, %r133, %r132;
	mov.u32 	%r135, _ZZ9cuda_gemmIiLi256ELi4ELi1ELi128ELi4ELi4ELi32ELi0ELi1EEviiiPT_S1_S1_iiE3Csh;
	add.s32 	%r136, %r135, %r134;
	ld.shared.u32 	%r137, [%r136];
	add.s32 	%r138, %r137, %r131;
	st.shared.u32 	[%r136], %r138;
	shr.u32 	%r139, %r5, 5;
	add.s32 	%r192, %r192, %r139;
	setp.lt.u32 	%p21, %r192, 4;
	@%p21 bra 	$L__BB481_21;
$L__BB481_22:
	bar.sync 	0;
	@%p5 bra 	$L__BB481_29;
	ld.param.u32 	%r183, [_Z9cuda_gemmIiLi256ELi4ELi1ELi128ELi4ELi4ELi32ELi0ELi1EEviiiPT_S1_S1_ii_param_1];
	setp.eq.s32 	%p23, %r16, 0;
	mad.lo.s32 	%r50, %r185, %r183, %r12;
	mov.u32 	%r193, %r1;
	@%p23 bra 	$L__BB481_27;
	setp.eq.s32 	%p24, %r16, 1;
	shr.u32 	%r140, %r1, 5;
	mad.lo.s32 	%r141, %r140, %r13, %r42;
	add.s32 	%r142, %r50, %r141;
	ld.shared.u32 	%r143, [%r22];
	mul.wide.s32 	%rd23, %r142, 4;
	add.s64 	%rd24, %rd2, %rd23;
	st.global.u32 	[%rd24], %r143;
	mov.u32 	%r193, %r14;
	@%p24 bra 	$L__BB481_27;
	setp.eq.s32 	%p25, %r16, 2;
	and.b32  	%r144, %r14, 31;
	shr.u32 	%r145, %r14, 5;
	mad.lo.s32 	%r146, %r145, %r13, %r144;
	add.s32 	%r147, %r50, %r146;
	ld.shared.u32 	%r148, [%r23];
	mul.wide.s32 	%rd25, %r147, 4;
	add.s64 	%rd26, %rd2, %rd25;
	st.global.u32 	[%rd26], %r148;
	mov.u32 	%r193, %r20;
	@%p25 bra 	$L__BB481_27;
	and.b32  	%r149, %r20, 31;
	shr.u32 	%r150, %r20, 5;
	mad.lo.s32 	%r151, %r150, %r13, %r149;
	add.s32 	%r152, %r50, %r151;
	ld.shared.u32 	%r153, [%r24];
	mul.wide.s32 	%rd27, %r152, 4;
	add.s64 	%rd28, %rd2, %rd27;
	st.global.u32 	[%rd28], %r153;
	mov.u32 	%r193, %r21;
$L__BB481_27:
	setp.lt.u32 	%p26, %r15, 3;
	@%p26 bra 	$L__BB481_29;
$L__BB481_28:
	shr.u32 	%r154, %r193, 5;
	and.b32  	%r155, %r193, 31;
	add.s32 	%r156, %r50, %r155;
	mad.lo.s32 	%r157, %r154, %r13, %r156;
	shl.b32 	%r158, %r193, 2;
	mov.u32 	%r159, _ZZ9cuda_gemmIiLi256ELi4ELi1ELi128ELi4ELi4ELi32ELi0ELi1EEviiiPT_S1_S1_iiE3Csh;
	add.s32 	%r160, %r159, %r158;
	ld.shared.u32 	%r161, [%r160];
	mul.wide.s32 	%rd29, %r157, 4;
	add.s64 	%rd30, %rd2, %rd29;
	st.global.u32 	[%rd30], %r161;
	add.s32 	%r162, %r193, %r5;
	shr.u32 	%r163, %r162, 5;
	and.b32  	%r164, %r162, 31;
	add.s32 	%r165, %r50, %r164;
	mad.lo.s32 	%r166, %r163, %r13, %r165;
	add.s32 	%r167, %r160, %r18;
	ld.shared.u32 	%r168, [%r167];
	mul.wide.s32 	%rd31, %r166, 4;
	add.s64 	%rd32, %rd2, %rd31;
	st.global.u32 	[%rd32], %r168;
	add.s32 	%r169, %r162, %r5;
	shr.u32 	%r170, %r169, 5;
	and.b32  	%r171, %r169, 31;
	add.s32 	%r172, %r50, %r171;
	mad.lo.s32 	%r173, %r170, %r13, %r172;
	add.s32 	%r174, %r167, %r18;
	ld.shared.u32 	%r175, [%r174];
	mul.wide.s32 	%rd33, %r173, 4;
	add.s64 	%rd34, %rd2, %rd33;
	st.global.u32 	[%rd34], %r175;
	add.s32 	%r176, %r169, %r5;
	shr.u32 	%r177, %r176, 5;
	and.b32  	%r178, %r176, 31;
	add.s32 	%r179, %r50, %r178;
	mad.lo.s32 	%r180, %r177, %r13, %r179;
	add.s32 	%r181, %r174, %r18;
	ld.shared.u32 	%r182, [%r181];
	mul.wide.s32 	%rd35, %r180, 4;
	add.s64 	%rd36, %rd2, %rd35;
	st.global.u32 	[%rd36], %r182;
	add.s32 	%r193, %r176, %r5;
	setp.lt.u32 	%p27, %r193, 128;
	@%p27 bra 	$L__BB481_28;
$L__BB481_29:
	add.s32 	%r185, %r185, %r7;
	setp.lt.u32 	%p28, %r185, %r8;
	@%p28 bra 	$L__BB481_5;
$L__BB481_30:
	ret;

}
	// .globl	_Z9cuda_gemmIiLi256ELi4ELi1ELi128ELi4ELi4ELi32ELi1ELi0EEviiiPT_S1_S1_ii
.visible .entry _Z9cuda_gemmIiLi256ELi4ELi1ELi128ELi4ELi4ELi32ELi1ELi0EEviiiPT_S1_S1_ii(
	.param .u32 _Z9cuda_gemmIiLi256ELi4ELi1ELi128ELi4ELi4ELi32ELi1ELi0EEviiiPT_S1_S1_ii_param_0,
	.param .u32 _Z9cuda_gemmIiLi256ELi4ELi1ELi128ELi4ELi4ELi32ELi1ELi0EEviiiPT_S1_S1_ii_param_1,
	.param .u32 _Z9cuda_gemmIiLi256ELi4ELi1ELi128ELi4ELi4ELi32ELi1ELi0EEviiiPT_S1_S1_ii_param_2,
	.param .u64 .ptr .align 1 _Z9cuda_gemmIiLi256ELi4ELi1ELi128ELi4ELi4ELi32ELi1ELi0EEviiiPT_S1_S1_ii_param_3,
	.param .u64 .ptr .align 1 _Z9cuda_gemmIiLi256ELi4ELi1ELi128ELi4ELi4ELi32ELi1ELi0EEviiiPT_S1_S1_ii_param_4,
	.param .u64 .ptr .align 1 _Z9cuda_gemmIiLi256ELi4ELi1ELi128ELi4ELi4ELi32ELi1ELi0EEviiiPT_S1_S1_ii_param_5,
	.param .u32 _Z9cuda_gemmIiLi256ELi4ELi1ELi128ELi4ELi4ELi32ELi1ELi0EEviiiPT_S1_S1_ii_param_6,
	.param .u32 _Z9cuda_gemmIiLi256ELi4ELi1ELi128ELi4ELi4ELi32ELi1ELi0EEviiiPT_S1_S1_ii_param_7
)
.maxntid 256
{
	.reg .pred 	%p<79>;
	.reg .b32 	%r<390>;
	.reg .b64 	%rd<38>;
	// demoted variable
	.shared .align 128 .b8 _ZZ9cuda_gemmIiLi256ELi4ELi1ELi128ELi4ELi4ELi32ELi1ELi0EEviiiPT_S1_S1_iiE11kron_fac_sh[80];
	// demoted variable
	.shared .align 128 .b8 _ZZ9cuda_gemmIiLi256ELi4ELi1ELi128ELi4ELi4ELi32ELi1ELi0EEviiiPT_S1_S1_iiE3Ash[512];
	// demoted variable
	.shared .align 128 .b8 _ZZ9cuda_gemmIiLi256ELi4ELi1ELi128ELi4ELi4ELi32ELi1ELi0EEviiiPT_S1_S1_iiE3Csh[512];
	ld.param.u64 	%rd12, [_Z9cuda_gemmIiLi256ELi4ELi1ELi128ELi4ELi4ELi32ELi1ELi0EEviiiPT_S1_S1_ii_param_3];
	ld.param.u64 	%rd11, [_Z9cuda_gemmIiLi256ELi4ELi1ELi128ELi4ELi4ELi32ELi1ELi0EEviiiPT_S1_S1_ii_param_4];
	ld.param.u64 	%rd13, [_Z9cuda_gemmIiLi256ELi4ELi1ELi128ELi4ELi4ELi32ELi1ELi0EEviiiPT_S1_S1_ii_param_5];
	ld.param.u32 	%r157, [_Z9cuda_gemmIiLi256ELi4ELi1ELi128ELi4ELi4ELi32ELi1ELi0EEviiiPT_S1_S1_ii_param_6];
	ld.param.u32 	%r158, [_Z9cuda_gemmIiLi256ELi4ELi1ELi128ELi4ELi4ELi32ELi1ELi0EEviiiPT_S1_S1_ii_param_7];
	cvta.to.global.u64 	%rd1, %rd12;
	cvta.to.global.u64 	%rd2, %rd13;
	mov.u32 	%r1, %tid.x;
	and.b32  	%r2, %r1, 31;
	setp.lt.s32 	%p1, %r158, 16;
	shr.u32 	%r3, %r158, 4;
	selp.b32 	%r4, 1, %r3, %p1;
	mul.lo.s32 	%r5, %r158, %r157;
	setp.ge.u32 	%p2, %r1, %r5;
	@%p2 bra 	$L__BB482_3;
	mov.u32 	%r6, %ntid.x;
	cvta.to.global.u64 	%rd3, %rd11;
	mov.u32 	%r328, %r1;
$L__BB482_2:
	mul.wide.u32 	%rd14, %r328, 4;
	add.s64 	%rd15, %rd3, %rd14;
	ld.global.u32 	%r159, [%rd15];
	rem.u32 	%r160, %r328, %r157;
	mov.u32 	%r161, _ZZ9cuda_gemmIiLi256ELi4ELi1ELi128ELi4ELi4ELi32ELi1ELi0EEviiiPT_S1_S1_iiE11kron_fac_sh;
	mad.lo.s32 	%r162, %r160, 20, %r161;
	div.u32 	%r163, %r328, %r158;
	shl.b32 	%r164, %r163, 2;
	add.s32 	%r165, %r162, %r164;
	st.shared.u32 	[%r165], %r159;
	add.s32 	%r328, %r328, %r6;
	setp.lt.u32 	%p3, %r328, %r5;
	@%p3 bra 	$L__BB482_2;
$L__BB482_3:
	div.s32 	%r9, 128, %r158;
	mul.lo.s32 	%r166, %r9, %r4;
	min.s32 	%r10, %r166, 256;
	div.u32 	%r12, %r1, %r10;
	mul.lo.s32 	%r167, %r12, %r10;
	sub.s32 	%r168, %r1, %r167;
	div.u32 	%r11, %r168, %r4;
	mov.u32 	%r13, %ntid.x;
	div.u32 	%r14, %r13, %r10;
	mov.u32 	%r333, %ctaid.y;
	mov.u32 	%r16, %nctaid.y;
	shl.b32 	%r17, %r16, 2;
	setp.ge.u32 	%p4, %r333, %r17;
	@%p4 bra 	$L__BB482_97;
	and.b32  	%r18, %r11, 3;
	rem.u32 	%r170, %r1, %r4;
	shl.b32 	%r19, %r170, 2;
	min.s32 	%r20, %r157, 4;
	shl.b32 	%r171, %r158, 8;
	sub.s32 	%r21, 8223, %r171;
	shl.b32 	%r172, %r4, 8;
	sub.s32 	%r22, 8223, %r172;
	add.s32 	%r23, %r1, %r13;
	max.u32 	%r173, %r23, 128;
	setp.lt.u32 	%p5, %r23, 128;
	selp.u32 	%r174, 1, 0, %p5;
	add.s32 	%r175, %r23, %r174;
	sub.s32 	%r176, %r173, %r175;
	div.u32 	%r177, %r176, %r13;
	add.s32 	%r24, %r177, %r174;
	add.s32 	%r178, %r24, 1;
	and.b32  	%r25, %r178, 3;
	shl.b32 	%r179, %r1, 2;
	mov.u32 	%r180, _ZZ9cuda_gemmIiLi256ELi4ELi1ELi128ELi4ELi4ELi32ELi1ELi0EEviiiPT_S1_S1_iiE3Ash;
	add.s32 	%r26, %r180, %r179;
	shl.b32 	%r27, %r13, 2;
	add.s32 	%r28, %r26, %r27;
	add.s32 	%r29, %r23, %r13;
	add.s32 	%r30, %r29, %r13;
	mov.u32 	%r181, _ZZ9cuda_gemmIiLi256ELi4ELi1ELi128ELi4ELi4ELi32ELi1ELi0EEviiiPT_S1_S1_iiE3Csh;
	add.s32 	%r31, %r181, %r179;
	add.s32 	%r32, %r31, %r27;
	add.s32 	%r182, %r11, 1;
	and.b32  	%r33, %r182, 3;
	xor.b32  	%r34, %r18, 2;
	add.s32 	%r183, %r11, -1;
	and.b32  	%r35, %r183, 3;
	setp.lt.s32 	%p6, %r18, %r158;
	selp.b32 	%r184, 0, %r158, %p6;
	sub.s32 	%r36, %r18, %r184;
	add.s32 	%r185, %r18, 1;
	setp.lt.s32 	%p7, %r185, %r158;
	selp.b32 	%r186, 0, %r158, %p7;
	sub.s32 	%r37, %r185, %r186;
	add.s32 	%r187, %r18, 2;
	setp.lt.s32 	%p8, %r187, %r158;
	selp.b32 	%r188, 0, %r158, %p8;
	sub.s32 	%r38, %r187, %r188;
	add.s32 	%r189, %r18, 3;
	setp.lt.s32 	%p9, %r189, %r158;
	selp.b32 	%r190, 0, %r158, %p9;
	sub.s32 	%r39, %r189, %r190;
	shl.b32 	%r40, %r13, 4;
	mul.lo.s32 	%r41, %r13, 12;
	mul.wide.u32 	%rd16, %r13, 4;
	add.s64 	%rd4, %rd1, %rd16;
	mul.wide.u32 	%rd17, %r13, 8;
	add.s64 	%rd5, %rd1, %rd17;
	mul.wide.u32 	%rd18, %r13, 12;
	add.s64 	%rd6, %rd1, %rd18;
	cvt.u64.u32 	%rd20, %r27;
$L__BB482_5:
	setp.gt.u32 	%p10, %r1, 127;
	@%p10 bra 	$L__BB482_19;
	setp.eq.s32 	%p11, %r25, 0;
	shl.b32 	%r47, %r333, 7;
	mov.u32 	%r334, %r1;
	@%p11 bra 	$L__BB482_10;
	setp.eq.s32 	%p12, %r25, 1;
	add.s32 	%r191, %r47, %r1;
	mul.wide.s32 	%rd19, %r191, 4;
	add.s64 	%rd7, %rd1, %rd19;
	ld.global.u32 	%r192, [%rd7];
	st.shared.u32 	[%r26], %r192;
	mov.u32 	%r334, %r23;
	@%p12 bra 	$L__BB482_10;
	setp.eq.s32 	%p13, %r25, 2;
	add.s64 	%rd8, %rd7, %rd20;
	ld.global.u32 	%r193, [%rd8];
	st.shared.u32 	[%r28], %r193;
	mov.u32 	%r334, %r29;
	@%p13 bra 	$L__BB482_10;
	add.s64 	%rd22, %rd8, %rd20;
	ld.global.u32 	%r194, [%rd22];
	add.s32 	%r195, %r28, %r27;
	st.shared.u32 	[%r195], %r194;
	mov.u32 	%r334, %r30;
$L__BB482_10:
	setp.lt.u32 	%p14, %r24, 3;
	@%p14 bra 	$L__BB482_13;
	shl.b32 	%r196, %r334, 2;
	mov.u32 	%r197, _ZZ9cuda_gemmIiLi256ELi4ELi1ELi128ELi4ELi4ELi32ELi1ELi0EEviiiPT_S1_S1_iiE3Ash;
	add.s32 	%r337, %r197, %r196;
	add.s32 	%r336, %r334, %r47;
$L__BB482_12:
	mul.wide.s32 	%rd23, %r336, 4;
	add.s64 	%rd24, %rd4, %rd23;
	add.s64 	%rd25, %rd5, %rd23;
	add.s64 	%rd26, %rd6, %rd23;
	add.s64 	%rd27, %rd1, %rd23;
	ld.global.u32 	%r198, [%rd27];
	st.shared.u32 	[%r337], %r198;
	ld.global.u32 	%r199, [%rd24];
	add.s32 	%r200, %r337, %r27;
	st.shared.u32 	[%r200], %r199;
	ld.global.u32 	%r201, [%rd25];
	mov.u32 	%r202, %ntid.x;
	shl.b32 	%r203, %r202, 3;
	add.s32 	%r204, %r337, %r203;
	st.shared.u32 	[%r204], %r201;
	ld.global.u32 	%r205, [%rd26];
	add.s32 	%r206, %r337, %r41;
	st.shared.u32 	[%r206], %r205;
	add.s32 	%r334, %r334, %r27;
	add.s32 	%r337, %r337, %r40;
	add.s32 	%r336, %r336, %r27;
	setp.lt.u32 	%p15, %r334, 128;
	@%p15 bra 	$L__BB482_12;
$L__BB482_13:
	mov.u32 	%r335, %r1;
	@%p11 bra 	$L__BB482_17;
	setp.eq.s32 	%p17, %r25, 1;
	mov.b32 	%r207, 0;
	st.shared.u32 	[%r31], %r207;
	mov.u32 	%r335, %r23;
	@%p17 bra 	$L__BB482_17;
	setp.eq.s32 	%p18, %r25, 2;
	mov.b32 	%r208, 0;
	st.shared.u32 	[%r32], %r208;
	mov.u32 	%r335, %r29;
	@%p18 bra 	$L__BB482_17;
	add.s32 	%r209, %r32, %r27;
	mov.b32 	%r210, 0;
	st.shared.u32 	[%r209], %r210;
	mov.u32 	%r335, %r30;
$L__BB482_17:
	@%p14 bra 	$L__BB482_19;
$L__BB482_18:
	shl.b32 	%r211, %r335, 2;
	mov.u32 	%r212, _ZZ9cuda_gemmIiLi256ELi4ELi1ELi128ELi4ELi4ELi32ELi1ELi0EEviiiPT_S1_S1_iiE3Csh;
	add.s32 	%r213, %r212, %r211;
	mov.b32 	%r214, 0;
	st.shared.u32 	[%r213], %r214;
	add.s32 	%r215, %r213, %r27;
	st.shared.u32 	[%r215], %r214;
	add.s32 	%r216, %r215, %r27;
	st.shared.u32 	[%r216], %r214;
	add.s32 	%r217, %r216, %r27;
	st.shared.u32 	[%r217], %r214;
	add.s32 	%r335, %r27, %r335;
	setp.lt.u32 	%p20, %r335, 128;
	@%p20 bra 	$L__BB482_18;
$L__BB482_19:
	setp.lt.s32 	%p21, %r9, 1;
	bar.sync 	0;
	@%p21 bra 	$L__BB482_89;
	setp.ne.s32 	%p22, %r4, 1;
	@%p22 bra 	$L__BB482_42;
	mov.b32 	%r344, 0;
$L__BB482_22:
	setp.lt.s32 	%p57, %r158, 1;
	add.s32 	%r65, %r344, %r11;
	mad.lo.s32 	%r66, %r65, %r158, %r19;
	@%p57 bra 	$L__BB482_24;
	add.s32 	%r281, %r66, %r18;
	shl.b32 	%r282, %r281, 2;
	mov.u32 	%r283, _ZZ9cuda_gemmIiLi256ELi4ELi1ELi128ELi4ELi4ELi32ELi1ELi0EEviiiPT_S1_S1_iiE3Ash;
	add.s32 	%r284, %r283, %r282;
	ld.shared.u32 	%r387, [%r284];
$L__BB482_24:
	setp.lt.s32 	%p58, %r158, 2;
	@%p58 bra 	$L__BB482_26;
	add.s32 	%r285, %r66, %r33;
	shl.b32 	%r286, %r285, 2;
	mov.u32 	%r287, _ZZ9cuda_gemmIiLi256ELi4ELi1ELi128ELi4ELi4ELi32ELi1ELi0EEviiiPT_S1_S1_iiE3Ash;
	add.s32 	%r288, %r287, %r286;
	ld.shared.u32 	%r386, [%r288];
$L__BB482_26:
	setp.lt.s32 	%p59, %r158, 3;
	@%p59 bra 	$L__BB482_28;
	add.s32 	%r289, %r66, %r34;
	shl.b32 	%r290, %r289, 2;
	mov.u32 	%r291, _ZZ9cuda_gemmIiLi256ELi4ELi1ELi128ELi4ELi4ELi32ELi1ELi0EEviiiPT_S1_S1_iiE3Ash;
	add.s32 	%r292, %r291, %r290;
	ld.shared.u32 	%r385, [%r292];
$L__BB482_28:
	setp.lt.s32 	%p60, %r158, 4;
	@%p60 bra 	$L__BB482_30;
	add.s32 	%r293, %r66, %r35;
	shl.b32 	%r294, %r293, 2;
	mov.u32 	%r295, _ZZ9cuda_gemmIiLi256ELi4ELi1ELi128ELi4ELi4ELi32ELi1ELi0EEviiiPT_S1_S1_iiE3Ash;
	add.s32 	%r296, %r295, %r294;
	ld.shared.u32 	%r384, [%r296];
$L__BB482_30:
	setp.lt.s32 	%p61, %r12, %r20;
	@%p61 bra 	$L__BB482_32;
$L__BB482_31:
	add.s32 	%r344, %r344, %r10;
	setp.lt.s32 	%p71, %r344, %r9;
	@%p71 bra 	$L__BB482_22;
	bra.uni 	$L__BB482_89;
$L__BB482_32:
	rem.s32 	%r297, %r2, %r158;
	shl.b32 	%r298, %r297, 2;
	mov.u32 	%r299, _ZZ9cuda_gemmIiLi256ELi4ELi1ELi128ELi4ELi4ELi32ELi1ELi0EEviiiPT_S1_S1_iiE11kron_fac_sh;
	add.s32 	%r76, %r299, %r298;
	mov.u32 	%r349, %r12;
$L__BB482_33:
	mad.lo.s32 	%r301, %r349, 20, %r76;
	ld.shared.u32 	%r78, [%r301];
	mov.b32 	%r351, 0;
	@%p57 bra 	$L__BB482_35;
	shfl.sync.idx.b32	%r302|%p63, %r78, %r36, %r21, -1;
	mul.lo.s32 	%r351, %r302, %r387;
$L__BB482_35:
	@%p58 bra 	$L__BB482_37;
	shfl.sync.idx.b32	%r303|%p65, %r78, %r37, %r21, -1;
	mad.lo.s32 	%r351, %r303, %r386, %r351;
$L__BB482_37:
	@%p59 bra 	$L__BB482_39;
	shfl.sync.idx.b32	%r304|%p67, %r78, %r38, %r21, -1;
	mad.lo.s32 	%r351, %r304, %r385, %r351;
$L__BB482_39:
	@%p60 bra 	$L__BB482_41;
	shfl.sync.idx.b32	%r305|%p69, %r78, %r39, %r21, -1;
	mad.lo.s32 	%r351, %r305, %r384, %r351;
$L__BB482_41:
	mad.lo.s32 	%r306, %r349, %r9, %r65;
	shl.b32 	%r307, %r306, 2;
	mov.u32 	%r308, _ZZ9cuda_gemmIiLi256ELi4ELi1ELi128ELi4ELi4ELi32ELi1ELi0EEviiiPT_S1_S1_iiE3Csh;
	add.s32 	%r309, %r308, %r307;
	ld.shared.u32 	%r310, [%r309];
	add.s32 	%r311, %r310, %r351;
	st.shared.u32 	[%r309], %r311;
	add.s32 	%r349, %r349, %r14;
	setp.lt.s32 	%p70, %r349, %r20;
	@%p70 bra 	$L__BB482_33;
	bra.uni 	$L__BB482_31;
$L__BB482_42:
	setp.gt.u32 	%p23, %r158, 31;
	@%p23 bra 	$L__BB482_52;
	mov.b32 	%r374, 0;
$L__BB482_44:
	setp.eq.s32 	%p24, %r158, 0;
	add.s32 	%r125, %r374, %r11;
	mad.lo.s32 	%r126, %r125, %r158, %r19;
	@%p24 bra 	$L__BB482_46;
	add.s32 	%r219, %r126, %r18;
	shl.b32 	%r220, %r219, 2;
	mov.u32 	%r221, _ZZ9cuda_gemmIiLi256ELi4ELi1ELi128ELi4ELi4ELi32ELi1ELi0EEviiiPT_S1_S1_iiE3Ash;
	add.s32 	%r222, %r221, %r220;
	ld.shared.u32 	%r387, [%r222];
$L__BB482_46:
	setp.lt.s32 	%p25, %r158, 2;
	@%p25 bra 	$L__BB482_48;
	add.s32 	%r223, %r126, %r33;
	shl.b32 	%r224, %r223, 2;
	mov.u32 	%r225, _ZZ9cuda_gemmIiLi256ELi4ELi1ELi128ELi4ELi4ELi32ELi1ELi0EEviiiPT_S1_S1_iiE3Ash;
	add.s32 	%r226, %r225, %r224;
	ld.shared.u32 	%r386, [%r226];
$L__BB482_48:
	setp.lt.s32 	%p26, %r158, 3;
	@%p26 bra 	$L__BB482_50;
	add.s32 	%r227, %r126, %r34;
	shl.b32 	%r228, %r227, 2;
	mov.u32 	%r229, _ZZ9cuda_gemmIiLi256ELi4ELi1ELi128ELi4ELi4ELi32ELi1ELi0EEviiiPT_S1_S1_iiE3Ash;
	add.s32 	%r230, %r229, %r228;
	ld.shared.u32 	%r385, [%r230];
$L__BB482_50:
	setp.lt.s32 	%p27, %r158, 4;
	@%p27 bra 	$L__BB482_77;
	add.s32 	%r231, %r126, %r35;
	shl.b32 	%r232, %r231, 2;
	mov.u32 	%r233, _ZZ9cuda_gemmIiLi256ELi4ELi1ELi128ELi4ELi4ELi32ELi1ELi0EEviiiPT_S1_S1_iiE3Ash;
	add.s32 	%r234, %r233, %r232;
	ld.shared.u32 	%r384, [%r234];
	bra.uni 	$L__BB482_77;
$L__BB482_52:
	mov.b32 	%r358, 0;
$L__BB482_53:
	setp.lt.s32 	%p39, %r158, 1;
	add.s32 	%r93, %r358, %r11;
	mad.lo.s32 	%r94, %r93, %r158, %r19;
	@%p39 bra 	$L__BB482_55;
	add.s32 	%r249, %r94, %r18;
	shl.b32 	%r250, %r249, 2;
	mov.u32 	%r251, _ZZ9cuda_gemmIiLi256ELi4ELi1ELi128ELi4ELi4ELi32ELi1ELi0EEviiiPT_S1_S1_iiE3Ash;
	add.s32 	%r252, %r251, %r250;
	ld.shared.u32 	%r387, [%r252];
$L__BB482_55:
	setp.lt.s32 	%p40, %r158, 2;
	@%p40 bra 	$L__BB482_57;
	add.s32 	%r253, %r94, %r33;
	shl.b32 	%r254, %r253, 2;
	mov.u32 	%r255, _ZZ9cuda_gemmIiLi256ELi4ELi1ELi128ELi4ELi4ELi32ELi1ELi0EEviiiPT_S1_S1_iiE3Ash;
	add.s32 	%r256, %r255, %r254;
	ld.shared.u32 	%r386, [%r256];
$L__BB482_57:
	setp.lt.s32 	%p41, %r158, 3;
	@%p41 bra 	$L__BB482_59;
	add.s32 	%r257, %r94, %r34;
	shl.b32 	%r258, %r257, 2;
	mov.u32 	%r259, _ZZ9cuda_gemmIiLi256ELi4ELi1ELi128ELi4ELi4ELi32ELi1ELi0EEviiiPT_S1_S1_iiE3Ash;
	add.s32 	%r260, %r259, %r258;
	ld.shared.u32 	%r385, [%r260];
$L__BB482_59:
	setp.lt.s32 	%p42, %r158, 4;
	@%p42 bra 	$L__BB482_61;
	add.s32 	%r261, %r94, %r35;
	shl.b32 	%r262, %r261, 2;
	mov.u32 	%r263, _ZZ9cuda_gemmIiLi256ELi4ELi1ELi128ELi4ELi4ELi32ELi1ELi0EEviiiPT_S1_S1_iiE3Ash;
	add.s32 	%r264, %r263, %r262;
	ld.shared.u32 	%r384, [%r264];
$L__BB482_61:
	setp.lt.s32 	%p43, %r12, %r20;
	@%p43 bra 	$L__BB482_63;
$L__BB482_62:
	add.s32 	%r358, %r358, %r10;
	setp.lt.s32 	%p56, %r358, %r9;
	@%p56 bra 	$L__BB482_53;
	bra.uni 	$L__BB482_89;
$L__BB482_63:
	rem.s32 	%r265, %r2, %r158;
	shl.b32 	%r266, %r265, 2;
	mov.u32 	%r267, _ZZ9cuda_gemmIiLi256ELi4ELi1ELi128ELi4ELi4ELi32ELi1ELi0EEviiiPT_S1_S1_iiE11kron_fac_sh;
	add.s32 	%r104, %r267, %r266;
	mov.u32 	%r363, %r12;
$L__BB482_64:
	mad.lo.s32 	%r269, %r363, 20, %r104;
	ld.shared.u32 	%r106, [%r269];
	mov.b32 	%r365, 0;
	@%p39 bra 	$L__BB482_66;
	shfl.sync.idx.b32	%r270|%p45, %r106, %r36, %r21, -1;
	mul.lo.s32 	%r365, %r270, %r387;
$L__BB482_66:
	@%p40 bra 	$L__BB482_68;
	shfl.sync.idx.b32	%r271|%p47, %r106, %r37, %r21, -1;
	mad.lo.s32 	%r365, %r271, %r386, %r365;
$L__BB482_68:
	@%p41 bra 	$L__BB482_70;
	shfl.sync.idx.b32	%r272|%p49, %r106, %r38, %r21, -1;
	mad.lo.s32 	%r365, %r272, %r385, %r365;
$L__BB482_70:
	@%p42 bra 	$L__BB482_72;
	shfl.sync.idx.b32	%r273|%p51, %r106, %r39, %r21, -1;
	mad.lo.s32 	%r365, %r273, %r384, %r365;
$L__BB482_72:
	mov.u32 	%r367, %r3;
$L__BB482_73:
	shr.u32 	%r116, %r367, 1;
	shfl.sync.down.b32	%r274|%p52, %r365, %r116, %r22, -1;
	add.s32 	%r365, %r274, %r365;
	setp.gt.u32 	%p53, %r367, 3;
	mov.u32 	%r367, %r116;
	@%p53 bra 	$L__BB482_73;
	rem.u32 	%r275, %r2, %r4;
	setp.eq.s32 	%p54, %r275, 0;
	@%p54 bra 	$L__BB482_75;
	bra.uni 	$L__BB482_76;
$L__BB482_75:
	mad.lo.s32 	%r276, %r363, %r9, %r93;
	shl.b32 	%r277, %r276, 2;
	mov.u32 	%r278, _ZZ9cuda_gemmIiLi256ELi4ELi1ELi128ELi4ELi4ELi32ELi1ELi0EEviiiPT_S1_S1_iiE3Csh;
	add.s32 	%r279, %r278, %r277;
	st.shared.u32 	[%r279], %r365;
$L__BB482_76:
	add.s32 	%r363, %r363, %r14;
	setp.lt.s32 	%p55, %r363, %r20;
	@%p55 bra 	$L__BB482_64;
	bra.uni 	$L__BB482_62;
$L__BB482_77:
	setp.lt.s32 	%p28, %r12, %r20;
	@%p28 bra 	$L__BB482_78;
	bra.uni 	$L__BB482_88;
$L__BB482_78:
	rem.u32 	%r235, %r2, %r158;
	shl.b32 	%r236, %r235, 2;
	mov.u32 	%r237, _ZZ9cuda_gemmIiLi256ELi4ELi1ELi128ELi4ELi4ELi32ELi1ELi0EEviiiPT_S1_S1_iiE11kron_fac_sh;
	add.s32 	%r127, %r237, %r236;
	mov.u32 	%r379, %r12;
$L__BB482_79:
	mad.lo.s32 	%r239, %r379, 20, %r127;
	ld.shared.u32 	%r137, [%r239];
	mov.b32 	%r381, 0;
	@%p24 bra 	$L__BB482_81;
	shfl.sync.idx.b32	%r240|%p30, %r137, %r36, %r21, -1;
	mul.lo.s32 	%r381, %r240, %r387;
$L__BB482_81:
	@%p25 bra 	$L__BB482_83;
	shfl.sync.idx.b32	%r241|%p32, %r137, %r37, %r21, -1;
	mad.lo.s32 	%r381, %r241, %r386, %r381;
$L__BB482_83:
	@%p26 bra 	$L__BB482_85;
	shfl.sync.idx.b32	%r242|%p34, %r137, %r38, %r21, -1;
	mad.lo.s32 	%r381, %r242, %r385, %r381;
$L__BB482_85:
	@%p27 bra 	$L__BB482_87;
	shfl.sync.idx.b32	%r243|%p36, %r137, %r39, %r21, -1;
	mad.lo.s32 	%r381, %r243, %r384, %r381;
$L__BB482_87:
	mad.lo.s32 	%r244, %r379, %r9, %r125;
	shl.b32 	%r245, %r244, 2;
	mov.u32 	%r246, _ZZ9cuda_gemmIiLi256ELi4ELi1ELi128ELi4ELi4ELi32ELi1ELi0EEviiiPT_S1_S1_iiE3Csh;
	add.s32 	%r247, %r246, %r245;
	st.shared.u32 	[%r247], %r381;
	add.s32 	%r379, %r379, %r14;
	setp.lt.s32 	%p37, %r379, %r20;
	@%p37 bra 	$L__BB482_79;
$L__BB482_88:
	add.s32 	%r374, %r374, %r10;
	setp.lt.s32 	%p38, %r374, %r9;
	@%p38 bra 	$L__BB482_44;
$L__BB482_89:
	bar.sync 	0;
	@%p10 bra 	$L__BB482_96;
	setp.eq.s32 	%p73, %r25, 0;
	shl.b32 	%r152, %r333, 7;
	mov.u32 	%r388, %r1;
	@%p73 bra 	$L__BB482_94;
	setp.eq.s32 	%p74, %r25, 1;
	add.s32 	%r312, %r152, %r1;
	ld.shared.u32 	%r313, [%r31];
	mul.wide.s32 	%rd28, %r312, 4;
	add.s64 	%rd9, %rd2, %rd28;
	st.global.u32 	[%rd9], %r313;
	mov.u32 	%r388, %r23;
	@%p74 bra 	$L__BB482_94;
	setp.eq.s32 	%p75, %r25, 2;
	ld.shared.u32 	%r314, [%r32];
	cvt.u64.u32 	%rd29, %r27;
	add.s64 	%rd10, %rd9, %rd29;
	st.global.u32 	[%rd10], %r314;
	mov.u32 	%r388, %r29;
	@%p75 bra 	$L__BB482_94;
	add.s32 	%r315, %r32, %r27;
	ld.shared.u32 	%r316, [%r315];
	add.s64 	%rd31, %rd10, %rd29;
	st.global.u32 	[%rd31], %r316;
	mov.u32 	%r388, %r30;
$L__BB482_94:
	setp.lt.u32 	%p76, %r24, 3;
	@%p76 bra 	$L__BB482_96;
$L__BB482_95:
	add.s32 	%r317, %r152, %r388;
	shl.b32 	%r318, %r388, 2;
	mov.u32 	%r319, _ZZ9cuda_gemmIiLi256ELi4ELi1ELi128ELi4ELi4ELi32ELi1ELi0EEviiiPT_S1_S1_iiE3Csh;
	add.s32 	%r320, %r319, %r318;
	ld.shared.u32 	%r321, [%r320];
	mul.wide.s32 	%rd32, %r317, 4;
	add.s64 	%rd33, %rd2, %rd32;
	st.global.u32 	[%rd33], %r321;
	add.s32 	%r322, %r320, %r27;
	ld.shared.u32 	%r323, [%r322];
	add.s64 	%rd35, %rd33, %rd20;
	st.global.u32 	[%rd35], %r323;
	add.s32 	%r324, %r322, %r27;
	ld.shared.u32 	%r325, [%r324];
	add.s64 	%rd36, %rd35, %rd20;
	st.global.u32 	[%rd36], %r325;
	add.s32 	%r326, %r324, %r27;
	ld.shared.u32 	%r327, [%r326];
	add.s64 	%rd37, %rd36, %rd20;
	st.global.u32 	[%rd37], %r327;
	add.s32 	%r388, %r27, %r388;
	setp.lt.u32 	%p77, %r388, 128;
	@%p77 bra 	$L__BB482_95;
$L__BB482_96:
	add.s32 	%r333, %r333, %r16;
	setp.lt.u32 	%p78, %r333, %r17;
	@%p78 bra 	$L__BB482_5;
$L__BB482_97:
	ret;

}
	// .globl	_Z9cuda_gemmIiLi256ELi4ELi1ELi128ELi4ELi4ELi32ELi1ELi1EEviiiPT_S1_S1_ii
.visible .entry _Z9cuda_gemmIiLi256ELi4ELi1ELi128ELi4ELi4ELi32ELi1ELi1EEviiiPT_S1_S1_ii(
	.param .u32 _Z9cuda_gemmIiLi256ELi4ELi1ELi128ELi4ELi4ELi32ELi1ELi1EEviiiPT_S1_S1_ii_param_0,
	.param .u32 _Z9cuda_gemmIiLi256ELi4ELi1ELi128ELi4ELi4ELi32ELi1ELi1EEviiiPT_S1_S1_ii_param_1,
	.param .u32 _Z9cuda_gemmIiLi256ELi4ELi1ELi128ELi4ELi4ELi32ELi1ELi1EEviiiPT_S1_S1_ii_param_2,
	.param .u64 .ptr .align 1 _Z9cuda_gemmIiLi256ELi4ELi1ELi128ELi4ELi4ELi32ELi1ELi1EEviiiPT_S1_S1_ii_param_3,
	.param .u64 .ptr .align 1 _Z9cuda_gemmIiLi256ELi4ELi1ELi128ELi4ELi4ELi32ELi1ELi1EEviiiPT_S1_S1_ii_param_4,
	.param .u64 .ptr .align 1 _Z9cuda_gemmIiLi256ELi4ELi1ELi128ELi4ELi4ELi32ELi1ELi1EEviiiPT_S1_S1_ii_param_5,
	.param .u32 _Z9cuda_gemmIiLi256ELi4ELi1ELi128ELi4ELi4ELi32ELi1ELi1EEviiiPT_S1_S1_ii_param_6,
	.param .u32 _Z9cuda_gemmIiLi256ELi4ELi1ELi128ELi4ELi4ELi32ELi1ELi1EEviiiPT_S1_S1_ii_param_7
)
.maxntid 256
{
	.reg .pred 	%p<29>;
	.reg .b32 	%r<156>;
	.reg .b64 	%rd<38>;
	// demoted variable
	.shared .align 128 .b8 _ZZ9cuda_gemmIiLi256ELi4ELi1ELi128ELi4ELi4ELi32ELi1ELi1EEviiiPT_S1_S1_iiE11kron_fac_sh[80];
	// demoted variable
	.shared .align 128 .b8 _ZZ9cuda_gemmIiLi256ELi4ELi1ELi128ELi4ELi4ELi32ELi1ELi1EEviiiPT_S1_S1_iiE3Ash[512];
	// demoted variable
	.shared .align 128 .b8 _ZZ9cuda_gemmIiLi256ELi4ELi1ELi128ELi4ELi4ELi32ELi1ELi1EEviiiPT_S1_S1_iiE3Csh[512];
	ld.param.u64 	%rd12, [_Z9cuda_gemmIiLi256ELi4ELi1ELi128ELi4ELi4ELi32ELi1ELi1EEviiiPT_S1_S1_ii_param_3];
	ld.param.u64 	%rd11, [_Z9cuda_gemmIiLi256ELi4ELi1ELi128ELi4ELi4ELi32ELi1ELi1EEviiiPT_S1_S1_ii_param_4];
	ld.param.u64 	%rd13, [_Z9cuda_gemmIiLi256ELi4ELi1ELi128ELi4ELi4ELi32ELi1ELi1EEviiiPT_S1_S1_ii_param_5];
	cvta.to.global.u64 	%rd1, %rd12;
	cvta.to.global.u64 	%rd2, %rd13;
	mov.u32 	%r1, %tid.x;
	setp.gt.u32 	%p1, %r1, 15;
	@%p1 bra 	$L__BB483_3;
	mov.u32 	%r2, %ntid.x;
	cvta.to.global.u64 	%rd3, %rd11;
	mov.u32 	%r57, _ZZ9cuda_gemmIiLi256ELi4ELi1ELi128ELi4ELi4ELi32ELi1ELi1EEviiiPT_S1_S1_iiE11kron_fac_sh;
	mov.u32 	%r145, %r1;
$L__BB483_2:
	mul.wide.u32 	%rd14, %r145, 4;
	add.s64 	%rd15, %rd3, %rd14;
	ld.global.u32 	%r55, [%rd15];
	and.b32  	%r56, %r145, 3;
	mad.lo.s32 	%r58, %r56, 20, %r57;
	and.b32  	%r59, %r145, -4;
	add.s32 	%r60, %r58, %r59;
	st.shared.u32 	[%r60], %r55;
	add.s32 	%r145, %r145, %r2;
	setp.lt.u32 	%p2, %r145, 16;
	@%p2 bra 	$L__BB483_2;
$L__BB483_3:
	and.b32  	%r5, %r1, 31;
	mov.u32 	%r146, %ctaid.y;
	mov.u32 	%r7, %nctaid.y;
	shl.b32 	%r8, %r7, 2;
	setp.ge.u32 	%p3, %r146, %r8;
	@%p3 bra 	$L__BB483_30;
	mov.u32 	%r61, %ntid.x;
	and.b32  	%r9, %r1, 3;
	shl.b32 	%r62, %r1, 2;
	and.b32  	%r63, %r62, 12;
	mov.u32 	%r64, _ZZ9cuda_gemmIiLi256ELi4ELi1ELi128ELi4ELi4ELi32ELi1ELi1EEviiiPT_S1_S1_iiE11kron_fac_sh;
	add.s32 	%r10, %r64, %r63;
	add.s32 	%r11, %r1, %r61;
	max.u32 	%r65, %r11, 128;
	setp.lt.u32 	%p4, %r11, 128;
	selp.u32 	%r66, 1, 0, %p4;
	add.s32 	%r67, %r11, %r66;
	sub.s32 	%r68, %r65, %r67;
	div.u32 	%r69, %r68, %r61;
	add.s32 	%r12, %r69, %r66;
	add.s32 	%r70, %r12, 1;
	and.b32  	%r13, %r70, 3;
	mov.u32 	%r71, _ZZ9cuda_gemmIiLi256ELi4ELi1ELi128ELi4ELi4ELi32ELi1ELi1EEviiiPT_S1_S1_iiE3Ash;
	add.s32 	%r14, %r71, %r62;
	shl.b32 	%r15, %r61, 2;
	add.s32 	%r16, %r14, %r15;
	add.s32 	%r17, %r11, %r61;
	add.s32 	%r18, %r17, %r61;
	mov.u32 	%r72, _ZZ9cuda_gemmIiLi256ELi4ELi1ELi128ELi4ELi4ELi32ELi1ELi1EEviiiPT_S1_S1_iiE3Csh;
	add.s32 	%r19, %r72, %r62;
	add.s32 	%r20, %r19, %r15;
	add.s32 	%r21, %r20, %r15;
	add.s32 	%r73, %r1, 1;
	and.b32  	%r22, %r73, 3;
	xor.b32  	%r23, %r9, 2;
	add.s32 	%r74, %r1, -1;
	and.b32  	%r24, %r74, 3;
	shl.b32 	%r25, %r61, 4;
	shl.b32 	%r26, %r61, 3;
	mul.lo.s32 	%r27, %r61, 12;
	mul.wide.u32 	%rd16, %r61, 4;
	add.s64 	%rd4, %rd1, %rd16;
	mul.wide.u32 	%rd17, %r61, 8;
	add.s64 	%rd5, %rd1, %rd17;
	mul.wide.u32 	%rd18, %r61, 12;
	add.s64 	%rd6, %rd1, %rd18;
	shr.u32 	%r28, %r61, 5;
	cvt.u64.u32 	%rd20, %r15;
$L__BB483_5:
	setp.gt.u32 	%p5, %r1, 127;
	@%p5 bra 	$L__BB483_19;
	setp.eq.s32 	%p6, %r13, 0;
	shl.b32 	%r30, %r146, 7;
	mov.u32 	%r147, %r1;
	@%p6 bra 	$L__BB483_10;
	setp.eq.s32 	%p7, %r13, 1;
	add.s32 	%r75, %r30, %r1;
	mul.wide.s32 	%rd19, %r75, 4;
	add.s64 	%rd7, %rd1, %rd19;
	ld.global.u32 	%r76, [%rd7];
	st.shared.u32 	[%r14], %r76;
	mov.u32 	%r147, %r11;
	@%p7 bra 	$L__BB483_10;
	setp.eq.s32 	%p8, %r13, 2;
	add.s64 	%rd8, %rd7, %rd20;
	ld.global.u32 	%r77, [%rd8];
	st.shared.u32 	[%r16], %r77;
	mov.u32 	%r147, %r17;
	@%p8 bra 	$L__BB483_10;
	add.s64 	%rd22, %rd8, %rd20;
	ld.global.u32 	%r78, [%rd22];
	add.s32 	%r79, %r16, %r15;
	st.shared.u32 	[%r79], %r78;
	mov.u32 	%r147, %r18;
$L__BB483_10:
	setp.lt.u32 	%p9, %r12, 3;
	@%p9 bra 	$L__BB483_13;
	shl.b32 	%r80, %r147, 2;
	mov.u32 	%r81, _ZZ9cuda_gemmIiLi256ELi4ELi1ELi128ELi4ELi4ELi32ELi1ELi1EEviiiPT_S1_S1_iiE3Ash;
	add.s32 	%r150, %r81, %r80;
	add.s32 	%r149, %r147, %r30;
$L__BB483_12:
	mul.wide.s32 	%rd23, %r149, 4;
	add.s64 	%rd24, %rd4, %rd23;
	add.s64 	%rd25, %rd5, %rd23;
	add.s64 	%rd26, %rd6, %rd23;
	add.s64 	%rd27, %rd1, %rd23;
	ld.global.u32 	%r82, [%rd27];
	st.shared.u32 	[%r150], %r82;
	ld.global.u32 	%r83, [%rd24];
	add.s32 	%r84, %r150, %r15;
	st.shared.u32 	[%r84], %r83;
	ld.global.u32 	%r85, [%rd25];
	add.s32 	%r86, %r150, %r26;
	st.shared.u32 	[%r86], %r85;
	ld.global.u32 	%r87, [%rd26];
	add.s32 	%r88, %r150, %r27;
	st.shared.u32 	[%r88], %r87;
	add.s32 	%r147, %r147, %r15;
	add.s32 	%r150, %r150, %r25;
	add.s32 	%r149, %r149, %r15;
	setp.lt.u32 	%p10, %r147, 128;
	@%p10 bra 	$L__BB483_12;
$L__BB483_13:
	setp.eq.s32 	%p11, %r13, 0;
	mov.u32 	%r148, %r1;
	@%p11 bra 	$L__BB483_17;
	setp.eq.s32 	%p12, %r13, 1;
	mov.b32 	%r89, 0;
	st.shared.u32 	[%r19], %r89;
	mov.u32 	%r148, %r11;
	@%p12 bra 	$L__BB483_17;
	setp.eq.s32 	%p13, %r13, 2;
	mov.b32 	%r90, 0;
	st.shared.u32 	[%r20], %r90;
	mov.u32 	%r148, %r17;
	@%p13 bra 	$L__BB483_17;
	mov.b32 	%r91, 0;
	st.shared.u32 	[%r21], %r91;
	mov.u32 	%r148, %r18;
$L__BB483_17:
	setp.lt.u32 	%p14, %r12, 3;
	@%p14 bra 	$L__BB483_19;
$L__BB483_18:
	shl.b32 	%r92, %r148, 2;
	mov.u32 	%r93, _ZZ9cuda_gemmIiLi256ELi4ELi1ELi128ELi4ELi4ELi32ELi1ELi1EEviiiPT_S1_S1_iiE3Csh;
	add.s32 	%r94, %r93, %r92;
	mov.b32 	%r95, 0;
	st.shared.u32 	[%r94], %r95;
	add.s32 	%r96, %r94, %r15;
	st.shared.u32 	[%r96], %r95;
	add.s32 	%r97, %r96, %r15;
	st.shared.u32 	[%r97], %r95;
	add.s32 	%r98, %r97, %r15;
	st.shared.u32 	[%r98], %r95;
	add.s32 	%r148, %r15, %r148;
	setp.lt.u32 	%p15, %r148, 128;
	@%p15 bra 	$L__BB483_18;
$L__BB483_19:
	setp.gt.u32 	%p16, %r1, 127;
	bar.sync 	0;
	@%p16 bra 	$L__BB483_22;
	shr.u32 	%r153, %r1, 5;
	shl.b32 	%r99, %r5, 2;
	or.b32  	%r100, %r99, %r9;
	shl.b32 	%r101, %r100, 2;
	mov.u32 	%r102, _ZZ9cuda_gemmIiLi256ELi4ELi1ELi128ELi4ELi4ELi32ELi1ELi1EEviiiPT_S1_S1_iiE3Ash;
	add.s32 	%r103, %r102, %r101;
	ld.shared.u32 	%r44, [%r103];
	or.b32  	%r104, %r99, %r22;
	shl.b32 	%r105, %r104, 2;
	add.s32 	%r106, %r102, %r105;
	ld.shared.u32 	%r45, [%r106];
	or.b32  	%r107, %r99, %r23;
	shl.b32 	%r108, %r107, 2;
	add.s32 	%r109, %r102, %r108;
	ld.shared.u32 	%r46, [%r109];
	or.b32  	%r110, %r99, %r24;
	shl.b32 	%r111, %r110, 2;
	add.s32 	%r112, %r102, %r111;
	ld.shared.u32 	%r47, [%r112];
$L__BB483_21:
	mad.lo.s32 	%r113, %r153, 20, %r10;
	ld.shared.u32 	%r114, [%r113];
	shfl.sync.idx.b32	%r115|%p17, %r114, %r9, 7199, -1;
	mul.lo.s32 	%r116, %r115, %r44;
	shfl.sync.idx.b32	%r117|%p18, %r114, %r22, 7199, -1;
	mad.lo.s32 	%r118, %r117, %r45, %r116;
	shfl.sync.idx.b32	%r119|%p19, %r114, %r23, 7199, -1;
	mad.lo.s32 	%r120, %r119, %r46, %r118;
	shfl.sync.idx.b32	%r121|%p20, %r114, %r24, 7199, -1;
	mad.lo.s32 	%r122, %r121, %r47, %r120;
	shl.b32 	%r124, %r153, 7;
	or.b32  	%r125, %r124, %r99;
	mov.u32 	%r126, _ZZ9cuda_gemmIiLi256ELi4ELi1ELi128ELi4ELi4ELi32ELi1ELi1EEviiiPT_S1_S1_iiE3Csh;
	add.s32 	%r127, %r126, %r125;
	ld.shared.u32 	%r128, [%r127];
	add.s32 	%r129, %r128, %r122;
	st.shared.u32 	[%r127], %r129;
	add.s32 	%r153, %r153, %r28;
	setp.lt.u32 	%p21, %r153, 4;
	@%p21 bra 	$L__BB483_21;
$L__BB483_22:
	setp.gt.u32 	%p22, %r1, 127;
	bar.sync 	0;
	@%p22 bra 	$L__BB483_29;
	setp.eq.s32 	%p23, %r13, 0;
	shl.b32 	%r50, %r146, 7;
	mov.u32 	%r154, %r1;
	@%p23 bra 	$L__BB483_27;
	setp.eq.s32 	%p24, %r13, 1;
	add.s32 	%r130, %r50, %r1;
	ld.shared.u32 	%r131, [%r19];
	mul.wide.s32 	%rd28, %r130, 4;
	add.s64 	%rd9, %rd2, %rd28;
	st.global.u32 	[%rd9], %r131;
	mov.u32 	%r154, %r11;
	@%p24 bra 	$L__BB483_27;
	setp.eq.s32 	%p25, %r13, 2;
	ld.shared.u32 	%r132, [%r20];
	cvt.u64.u32 	%rd29, %r15;
	add.s64 	%rd10, %rd9, %rd29;
	st.global.u32 	[%rd10], %r132;
	mov.u32 	%r154, %r17;
	@%p25 bra 	$L__BB483_27;
	ld.shared.u32 	%r133, [%r21];
	add.s64 	%rd31, %rd10, %rd29;
	st.global.u32 	[%rd31], %r133;
	mov.u32 	%r154, %r18;
$L__BB483_27:
	setp.lt.u32 	%p26, %r12, 3;
	@%p26 bra 	$L__BB483_29;
$L__BB483_28:
	add.s32 	%r134, %r50, %r154;
	shl.b32 	%r135, %r154, 2;
	mov.u32 	%r136, _ZZ9cuda_gemmIiLi256ELi4ELi1ELi128ELi4ELi4ELi32ELi1ELi1EEviiiPT_S1_S1_iiE3Csh;
	add.s32 	%r137, %r136, %r135;
	ld.shared.u32 	%r138, [%r137];
	mul.wide.s32 	%rd32, %r134, 4;
	add.s64 	%rd33, %rd2, %rd32;
	st.global.u32 	[%rd33], %r138;
	add.s32 	%r139, %r137, %r15;
	ld.shared.u32 	%r140, [%r139];
	add.s64 	%rd35, %rd33, %rd20;
	st.global.u32 	[%rd35], %r140;
	add.s32 	%r141, %r139, %r15;
	ld.shared.u32 	%r142, [%r141];
	add.s64 	%rd36, %rd35, %rd20;
	st.global.u32 	[%rd36], %r142;
	add.s32 	%r143, %r141, %r15;
	ld.shared.u32 	%r144, [%r143];
	add.s64 	%rd37, %rd36, %rd20;
	st.global.u32 	[%rd37], %r144;
	add.s32 	%r154, %r15, %r154;
	setp.lt.u32 	%p27, %r154, 128;
	@%p27 bra 	$L__BB483_28;
$L__BB483_29:
	add.s32 	%r146, %r146, %r7;
	setp.lt.u32 	%p28, %r146, %r8;
	@%p28 bra 	$L__BB483_5;
$L__BB483_30:
	ret;

}
	// .globl	_Z9cuda_gemmIiLi256ELi4ELi1ELi128ELi8ELi8ELi32ELi0ELi0EEviiiPT_S1_S1_ii
.visible .entry _Z9cuda_gemmIiLi256ELi4ELi1ELi128ELi8ELi8ELi32ELi0ELi0EEviiiPT_S1_S1_ii(
	.param .u32 _Z9cuda_gemmIiLi256ELi4ELi1ELi128ELi8ELi8ELi32ELi0ELi0EEviiiPT_S1_S1_ii_param_0,
	.param .u32 _Z9cuda_gemmIiLi256ELi4ELi1ELi128ELi8ELi8ELi32ELi0ELi0EEviiiPT_S1_S1_ii_param_1,
	.param .u32 _Z9cuda_gemmIiLi256ELi4ELi1ELi128ELi8ELi8ELi32ELi0ELi0EEviiiPT_S1_S1_ii_param_2,
	.param .u64 .ptr .align 1 _Z9cuda_gemmIiLi256ELi4ELi1ELi128ELi8ELi8ELi32ELi0ELi0EEviiiPT_S1_S1_ii_param_3,
	.param .u64 .ptr .align 1 _Z9cuda_gemmIiLi256ELi4ELi1ELi128ELi8ELi8ELi32ELi0ELi0EEviiiPT_S1_S1_ii_param_4,
	.param .u64 .ptr .align 1 _Z9cuda_gemmIiLi256ELi4ELi1ELi128ELi8ELi8ELi32ELi0ELi0EEviiiPT_S1_S1_ii_param_5,
	.param .u32 _Z9cuda_gemmIiLi256ELi4ELi1ELi128ELi8ELi8ELi32ELi0ELi0EEviiiPT_S1_S1_ii_param_6,
	.param .u32 _Z9cuda_gemmIiLi256ELi4ELi1ELi128ELi8ELi8ELi32ELi0ELi0EEviiiPT_S1_S1_ii_param_7
)
.maxntid 256
{
	.reg .pred 	%p<119>;
	.reg .b32 	%r<623>;
	.reg .b64 	%rd<40>;
	// demoted variable
	.shared .align 128 .b8 _ZZ9cuda_gemmIiLi256ELi4ELi1ELi128ELi8ELi8ELi32ELi0ELi0EEviiiPT_S1_S1_iiE11kron_fac_sh[288];
	// demoted variable
	.shared .align 128 .b8 _ZZ9cuda_gemmIiLi256ELi4ELi1ELi128ELi8ELi8ELi32ELi0ELi0EEviiiPT_S1_S1_iiE3Ash[512];
	// demoted variable
	.shared .align 128 .b8 _ZZ9cuda_gemmIiLi256ELi4ELi1ELi128ELi8ELi8ELi32ELi0ELi0EEviiiPT_S1_S1_iiE3Csh[512];
	ld.param.u32 	%r235, [_Z9cuda_gemmIiLi256ELi4ELi1ELi128ELi8ELi8ELi32ELi0ELi0EEviiiPT_S1_S1_ii_param_1];
	ld.param.u32 	%r236, [_Z9cuda_gemmIiLi256ELi4ELi1ELi128ELi8ELi8ELi32ELi0ELi0EEviiiPT_S1_S1_ii_param_2];
	ld.param.u64 	%rd10, [_Z9cuda_gemmIiLi256ELi4ELi1ELi128ELi8ELi8ELi32ELi0ELi0EEviiiPT_S1_S1_ii_param_3];
	ld.param.u64 	%rd9, [_Z9cuda_gemmIiLi256ELi4ELi1ELi128ELi8ELi8ELi32ELi0ELi0EEviiiPT_S1_S1_ii_param_4];
	ld.param.u64 	%rd11, [_Z9cuda_gemmIiLi256ELi4ELi1ELi128ELi8ELi8ELi32ELi0ELi0EEviiiPT_S1_S1_ii_param_5];
	ld.param.u32 	%r237, [_Z9cuda_gemmIiLi256ELi4ELi1ELi128ELi8ELi8ELi32ELi0ELi0EEviiiPT_S1_S1_ii_param_6];
	ld.param.u32 	%r238, [_Z9cuda_gemmIiLi256ELi4ELi1ELi128ELi8ELi8ELi32ELi0ELi0EEviiiPT_S1_S1_ii_param_7];
	cvta.to.global.u64 	%rd1, %rd10;
	cvta.to.global.u64 	%rd2, %rd11;
	mov.u32 	%r1, %tid.x;
	and.b32  	%r2, %r1, 31;
	setp.lt.s32 	%p1, %r238, 16;
	shr.u32 	%r3, %r238, 4;
	selp.b32 	%r4, 1, %r3, %p1;
	mul.lo.s32 	%r5, %r238, %r237;
	setp.ge.u32 	%p2, %r1, %r5;
	@%p2 bra 	$L__BB484_3;
	mov.u32 	%r6, %ntid.x;
	cvta.to.global.u64 	%rd3, %rd9;
	mov.u32 	%r517, %r1;
$L__BB484_2:
	mul.wide.u32 	%rd12, %r517, 4;
	add.s64 	%rd13, %rd3, %rd12;
	ld.global.u32 	%r239, [%rd13];
	rem.u32 	%r240, %r517, %r237;
	mov.u32 	%r241, _ZZ9cuda_gemmIiLi256ELi4ELi1ELi128ELi8ELi8ELi32ELi0ELi0EEviiiPT_S1_S1_iiE11kron_fac_sh;
	mad.lo.s32 	%r242, %r240, 36, %r241;
	div.u32 	%r243, %r517, %r238;
	shl.b32 	%r244, %r243, 2;
	add.s32 	%r245, %r242, %r244;
	st.shared.u32 	[%r245], %r239;
	add.s32 	%r517, %r517, %r6;
	setp.lt.u32 	%p3, %r517, %r5;
	@%p3 bra 	$L__BB484_2;
$L__BB484_3:
	div.s32 	%r9, 128, %r238;
	mul.lo.s32 	%r246, %r9, %r4;
	min.s32 	%r10, %r246, 256;
	div.u32 	%r12, %r1, %r10;
	mul.lo.s32 	%r247, %r12, %r10;
	sub.s32 	%r248, %r1, %r247;
	div.u32 	%r11, %r248, %r4;
	mov.u32 	%r13, %ntid.x;
	div.u32 	%r14, %r13, %r10;
	mov.u32 	%r526, %ctaid.y;
	mov.u32 	%r16, %nctaid.y;
	shl.b32 	%r17, %r16, 2;
	setp.ge.u32 	%p4, %r526, %r17;
	@%p4 bra 	$L__BB484_145;
	mov.u32 	%r250, %ctaid.x;
	shl.b32 	%r18, %r250, 7;
	and.b32  	%r19, %r11, 7;
	rem.u32 	%r251, %r1, %r4;
	shl.b32 	%r20, %r251, 3;
	min.s32 	%r21, %r237, 8;
	shl.b32 	%r252, %r238, 8;
	sub.s32 	%r22, 8223, %r252;
	shl.b32 	%r253, %r4, 8;
	sub.s32 	%r23, 8223, %r253;
	mul.lo.s32 	%r24, %r9, %r250;
	add.s32 	%r25, %r1, %r13;
	max.u32 	%r254, %r25, 128;
	setp.lt.u32 	%p5, %r25, 128;
	selp.u32 	%r255, 1, 0, %p5;
	add.s32 	%r256, %r25, %r255;
	sub.s32 	%r257, %r254, %r256;
	div.u32 	%r258, %r257, %r13;
	add.s32 	%r26, %r258, %r255;
	add.s32 	%r259, %r26, 1;
	and.b32  	%r27, %r259, 3;
	shl.b32 	%r260, %r1, 2;
	mov.u32 	%r261, _ZZ9cuda_gemmIiLi256ELi4ELi1ELi128ELi8ELi8ELi32ELi0ELi0EEviiiPT_S1_S1_iiE3Ash;
	add.s32 	%r28, %r261, %r260;
	shl.b32 	%r29, %r13, 2;
	add.s32 	%r30, %r28, %r29;
	add.s32 	%r31, %r25, %r13;
	add.s32 	%r32, %r31, %r13;
	mov.u32 	%r262, _ZZ9cuda_gemmIiLi256ELi4ELi1ELi128ELi8ELi8ELi32ELi0ELi0EEviiiPT_S1_S1_iiE3Csh;
	add.s32 	%r33, %r262, %r260;
	add.s32 	%r34, %r33, %r29;
	add.s32 	%r35, %r34, %r29;
	add.s32 	%r263, %r11, 1;
	and.b32  	%r36, %r263, 7;
	add.s32 	%r264, %r11, 2;
	and.b32  	%r37, %r264, 7;
	add.s32 	%r265, %r11, 3;
	and.b32  	%r38, %r265, 7;
	xor.b32  	%r39, %r19, 4;
	add.s32 	%r266, %r11, 5;
	and.b32  	%r40, %r266, 7;
	add.s32 	%r267, %r11, 6;
	and.b32  	%r41, %r267, 7;
	add.s32 	%r268, %r11, -1;
	and.b32  	%r42, %r268, 7;
	setp.lt.s32 	%p6, %r19, %r238;
	selp.b32 	%r269, 0, %r238, %p6;
	sub.s32 	%r43, %r19, %r269;
	add.s32 	%r270, %r19, 1;
	setp.lt.s32 	%p7, %r270, %r238;
	selp.b32 	%r271, 0, %r238, %p7;
	sub.s32 	%r44, %r270, %r271;
	add.s32 	%r272, %r19, 2;
	setp.lt.s32 	%p8, %r272, %r238;
	selp.b32 	%r273, 0, %r238, %p8;
	sub.s32 	%r45, %r272, %r273;
	add.s32 	%r274, %r19, 3;
	setp.lt.s32 	%p9, %r274, %r238;
	selp.b32 	%r275, 0, %r238, %p9;
	sub.s32 	%r46, %r274, %r275;
	add.s32 	%r276, %r19, 4;
	setp.lt.s32 	%p10, %r276, %r238;
	selp.b32 	%r277, 0, %r238, %p10;
	sub.s32 	%r47, %r276, %r277;
	add.s32 	%r278, %r19, 5;
	setp.lt.s32 	%p11, %r278, %r238;
	selp.b32 	%r279, 0, %r238, %p11;
	sub.s32 	%r48, %r278, %r279;
	add.s32 	%r280, %r19, 6;
	setp.lt.s32 	%p12, %r280, %r238;
	selp.b32 	%r281, 0, %r238, %p12;
	sub.s32 	%r49, %r280, %r281;
	add.s32 	%r282, %r19, 7;
	setp.lt.s32 	%p13, %r282, %r238;
	selp.b32 	%r283, 0, %r238, %p13;
	sub.s32 	%r50, %r282, %r283;
	mul.wide.u32 	%rd14, %r13, 4;
	add.s64 	%rd4, %rd1, %rd14;
	mul.wide.u32 	%rd15, %r13, 8;
	add.s64 	%rd5, %rd1, %rd15;
	mul.wide.u32 	%rd16, %r13, 12;
	add.s64 	%rd6, %rd1, %rd16;
	cvt.u64.u32 	%rd18, %r29;
$L__BB484_5:
	setp.gt.u32 	%p14, %r1, 127;
	@%p14 bra 	$L__BB484_19;
	setp.eq.s32 	%p15, %r27, 0;
	mul.lo.s32 	%r60, %r526, %r236;
	mov.u32 	%r527, %r1;
	@%p15 bra 	$L__BB484_10;
	setp.eq.s32 	%p16, %r27, 1;
	add.s32 	%r284, %r60, %r18;
	add.s32 	%r285, %r284, %r1;
	mul.wide.s32 	%rd17, %r285, 4;
	add.s64 	%rd7, %rd1, %rd17;
	ld.global.u32 	%r286, [%rd7];
	st.shared.u32 	[%r28], %r286;
	mov.u32 	%r527, %r25;
	@%p16 bra 	$L__BB484_10;
	setp.eq.s32 	%p17, %r27, 2;
	add.s64 	%rd8, %rd7, %rd18;
	ld.global.u32 	%r287, [%rd8];
	st.shared.u32 	[%r30], %r287;
	mov.u32 	%r527, %r31;
	@%p17 bra 	$L__BB484_10;
	add.s64 	%rd20, %rd8, %rd18;
	ld.global.u32 	%r288, [%rd20];
	add.s32 	%r289, %r30, %r29;
	st.shared.u32 	[%r289], %r288;
	mov.u32 	%r527, %r32;
$L__BB484_10:
	setp.lt.u32 	%p18, %r26, 3;
	@%p18 bra 	$L__BB484_13;
	shl.b32 	%r290, %r527, 2;
	mov.u32 	%r291, _ZZ9cuda_gemmIiLi256ELi4ELi1ELi128ELi8ELi8ELi32ELi0ELi0EEviiiPT_S1_S1_iiE3Ash;
	add.s32 	%r530, %r291, %r290;
	add.s32 	%r292, %r18, %r527;
	add.s32 	%r529, %r292, %r60;
$L__BB484_12:
	mul.wide.s32 	%rd21, %r529, 4;
	add.s64 	%rd22, %rd4, %rd21;
	add.s64 	%rd23, %rd5, %rd21;
	add.s64 	%rd24, %rd6, %rd21;
	add.s64 	%rd25, %rd1, %rd21;
	ld.global.u32 	%r293, [%rd25];
	st.shared.u32 	[%r530], %r293;
	ld.global.u32 	%r294, [%rd22];
	add.s32 	%r295, %r530, %r29;
	st.shared.u32 	[%r295], %r294;
	ld.global.u32 	%r296, [%rd23];
	shl.b32 	%r297, %r13, 3;
	add.s32 	%r298, %r530, %r297;
	st.shared.u32 	[%r298], %r296;
	ld.global.u32 	%r299, [%rd24];
	mad.lo.s32 	%r300, %r13, 12, %r530;
	st.shared.u32 	[%r300], %r299;
	add.s32 	%r527, %r527, %r29;
	shl.b32 	%r301, %r13, 4;
	add.s32 	%r530, %r530, %r301;
	add.s32 	%r529, %r529, %r29;
	setp.lt.u32 	%p19, %r527, 128;
	@%p19 bra 	$L__BB484_12;
$L__BB484_13:
	mov.u32 	%r528, %r1;
	@%p15 bra 	$L__BB484_17;
	setp.eq.s32 	%p21, %r27, 1;
	mov.b32 	%r302, 0;
	st.shared.u32 	[%r33], %r302;
	mov.u32 	%r528, %r25;
	@%p21 bra 	$L__BB484_17;
	setp.eq.s32 	%p22, %r27, 2;
	mov.b32 	%r303, 0;
	st.shared.u32 	[%r34], %r303;
	mov.u32 	%r528, %r31;
	@%p22 bra 	$L__BB484_17;
	mov.b32 	%r304, 0;
	st.shared.u32 	[%r35], %r304;
	mov.u32 	%r528, %r32;
$L__BB484_17:
	@%p18 bra 	$L__BB484_19;
$L__BB484_18:
	shl.b32 	%r305, %r528, 2;
	mov.u32 	%r306, _ZZ9cuda_gemmIiLi256ELi4ELi1ELi128ELi8ELi8ELi32ELi0ELi0EEviiiPT_S1_S1_iiE3Csh;
	add.s32 	%r307, %r306, %r305;
	mov.b32 	%r308, 0;
	st.shared.u32 	[%r307], %r308;
	add.s32 	%r309, %r307, %r29;
	st.shared.u32 	[%r309], %r308;
	add.s32 	%r310, %r309, %r29;
	st.shared.u32 	[%r310], %r308;
	add.s32 	%r311, %r310, %r29;
	st.shared.u32 	[%r311], %r308;
	add.s32 	%r528, %r29, %r528;
	setp.lt.u32 	%p24, %r528, 128;
	@%p24 bra 	$L__BB484_18;
$L__BB484_19:
	setp.lt.s32 	%p25, %r9, 1;
	bar.sync 	0;
	@%p25 bra 	$L__BB484_137;
	setp.ne.s32 	%p26, %r4, 1;
	@%p26 bra 	$L__BB484_58;
	mov.b32 	%r541, 0;
$L__BB484_22:
	setp.lt.s32 	%p85, %r238, 1;
	add.s32 	%r82, %r541, %r11;
	mad.lo.s32 	%r83, %r82, %r238, %r20;
	@%p85 bra 	$L__BB484_24;
	add.s32 	%r415, %r83, %r19;
	shl.b32 	%r416, %r415, 2;
	mov.u32 	%r417, _ZZ9cuda_gemmIiLi256ELi4ELi1ELi128ELi8ELi8ELi32ELi0ELi0EEviiiPT_S1_S1_iiE3Ash;
	add.s32 	%r418, %r417, %r416;
	ld.shared.u32 	%r620, [%r418];
$L__BB484_24:
	setp.lt.s32 	%p86, %r238, 2;
	@%p86 bra 	$L__BB484_26;
	add.s32 	%r419, %r83, %r36;
	shl.b32 	%r420, %r419, 2;
	mov.u32 	%r421, _ZZ9cuda_gemmIiLi256ELi4ELi1ELi128ELi8ELi8ELi32ELi0ELi0EEviiiPT_S1_S1_iiE3Ash;
	add.s32 	%r422, %r421, %r420;
	ld.shared.u32 	%r619, [%r422];
$L__BB484_26:
	setp.lt.s32 	%p87, %r238, 3;
	@%p87 bra 	$L__BB484_28;
	add.s32 	%r423, %r83, %r37;
	shl.b32 	%r424, %r423, 2;
	mov.u32 	%r425, _ZZ9cuda_gemmIiLi256ELi4ELi1ELi128ELi8ELi8ELi32ELi0ELi0EEviiiPT_S1_S1_iiE3Ash;
	add.s32 	%r426, %r425, %r424;
	ld.shared.u32 	%r618, [%r426];
$L__BB484_28:
	setp.lt.s32 	%p88, %r238, 4;
	@%p88 bra 	$L__BB484_30;
	add.s32 	%r427, %r83, %r38;
	shl.b32 	%r428, %r427, 2;
	mov.u32 	%r429, _ZZ9cuda_gemmIiLi256ELi4ELi1ELi128ELi8ELi8ELi32ELi0ELi0EEviiiPT_S1_S1_iiE3Ash;
	add.s32 	%r430, %r429, %r428;
	ld.shared.u32 	%r617, [%r430];
$L__BB484_30:
	setp.lt.s32 	%p89, %r238, 5;
	@%p89 bra 	$L__BB484_32;
	add.s32 	%r431, %r83, %r39;
	shl.b32 	%r432, %r431, 2;
	mov.u32 	%r433, _ZZ9cuda_gemmIiLi256ELi4ELi1ELi128ELi8ELi8ELi32ELi0ELi0EEviiiPT_S1_S1_iiE3Ash;
	add.s32 	%r434, %r433, %r432;
	ld.shared.u32 	%r616, [%r434];
$L__BB484_32:
	setp.lt.s32 	%p90, %r238, 6;
	@%p90 bra 	$L__BB484_34;
	add.s32 	%r435, %r83, %r40;
	shl.b32 	%r436, %r435, 2;
	mov.u32 	%r437, _ZZ9cuda_gemmIiLi256ELi4ELi1ELi128ELi8ELi8ELi32ELi0ELi0EEviiiPT_S1_S1_iiE3Ash;
	add.s32 	%r438, %r437, %r436;
	ld.shared.u32 	%r615, [%r438];
$L__BB484_34:
	setp.lt.s32 	%p91, %r238, 7;
	@%p91 bra 	$L__BB484_36;
	add.s32 	%r439, %r83, %r41;
	shl.b32 	%r440, %r439, 2;
	mov.u32 	%r441, _ZZ9cuda_gemmIiLi256ELi4ELi1ELi128ELi8ELi8ELi32ELi0ELi0EEviiiPT_S1_S1_iiE3Ash;
	add.s32 	%r442, %r441, %r440;
	ld.shared.u32 	%r614, [%r442];
$L__BB484_36:
	setp.lt.s32 	%p92, %r238, 8;
	@%p92 bra 	$L__BB484_38;
	add.s32 	%r443, %r83, %r42;
	shl.b32 	%r444, %r443, 2;
	mov.u32 	%r445, _ZZ9cuda_gemmIiLi256ELi4ELi1ELi128ELi8ELi8ELi32ELi0ELi0EEviiiPT_S1_S1_iiE3Ash;
	add.s32 	%r446, %r445, %r444;
	ld.shared.u32 	%r613, [%r446];
$L__BB484_38:
	setp.lt.s32 	%p93, %r12, %r21;
	@%p93 bra 	$L__BB484_40;
$L__BB484_39:
	add.s32 	%r541, %r541, %r10;
	setp.lt.s32 	%p111, %r541, %r9;
	@%p111 bra 	$L__BB484_22;
	bra.uni 	$L__BB484_137;
$L__BB484_40:
	rem.s32 	%r447, %r2, %r238;
	shl.b32 	%r448, %r447, 2;
	mov.u32 	%r449, _ZZ9cuda_gemmIiLi256ELi4ELi1ELi128ELi8ELi8ELi32ELi0ELi0EEviiiPT_S1_S1_iiE11kron_fac_sh;
	add.s32 	%r101, %r449, %r448;
	mov.u32 	%r550, %r12;
$L__BB484_41:
	mad.lo.s32 	%r451, %r550, 36, %r101;
	ld.shared.u32 	%r103, [%r451];
	mov.b32 	%r552, 0;
	@%p85 bra 	$L__BB484_43;
	shfl.sync.idx.b32	%r452|%p95, %r103, %r43, %r22, -1;
	mul.lo.s32 	%r552, %r452, %r620;
$L__BB484_43:
	@%p86 bra 	$L__BB484_45;
	shfl.sync.idx.b32	%r453|%p97, %r103, %r44, %r22, -1;
	mad.lo.s32 	%r552, %r453, %r619, %r552;
$L__BB484_45:
	@%p87 bra 	$L__BB484_47;
	shfl.sync.idx.b32	%r454|%p99, %r103, %r45, %r22, -1;
	mad.lo.s32 	%r552, %r454, %r618, %r552;
$L__BB484_47:
	@%p88 bra 	$L__BB484_49;
	shfl.sync.idx.b32	%r455|%p101, %r103, %r46, %r22, -1;
	mad.lo.s32 	%r552, %r455, %r617, %r552;
$L__BB484_49:
	@%p89 bra 	$L__BB484_51;
	shfl.sync.idx.b32	%r456|%p103, %r103, %r47, %r22, -1;
	mad.lo.s32 	%r552, %r456, %r616, %r552;
$L__BB484_51:
	setp.lt.s32 	%p104, %r238, 6;
	@%p104 bra 	$L__BB484_53;
	shfl.sync.idx.b32	%r457|%p105, %r103, %r48, %r22, -1;
	mad.lo.s32 	%r552, %r457, %r615, %r552;
$L__BB484_53:
	setp.lt.s32 	%p106, %r238, 7;
	@%p106 bra 	$L__BB484_55;
	shfl.sync.idx.b32	%r458|%p107, %r103, %r49, %r22, -1;
	mad.lo.s32 	%r552, %r458, %r614, %r552;
$L__BB484_55:
	setp.lt.s32 	%p108, %r238, 8;
	@%p108 bra 	$L__BB484_57;
	shfl.sync.idx.b32	%r459|%p109, %r103, %r50, %r22, -1;
	mad.lo.s32 	%r552, %r459, %r613, %r552;
$L__BB484_57:
	mad.lo.s32 	%r460, %r550, %r9, %r82;
	shl.b32 	%r461, %r460, 2;
	mov.u32 	%r462, _ZZ9cuda_gemmIiLi256ELi4ELi1ELi128ELi8ELi8ELi32ELi0ELi0EEviiiPT_S1_S1_iiE3Csh;
	add.s32 	%r463, %r462, %r461;
	ld.shared.u32 	%r464, [%r463];
	add.s32 	%r465, %r464, %r552;
	st.shared.u32 	[%r463], %r465;
	add.s32 	%r550, %r550, %r14;
	setp.lt.s32 	%p110, %r550, %r21;
	@%p110 bra 	$L__BB484_41;
	bra.uni 	$L__BB484_39;
$L__BB484_58:
	setp.gt.u32 	%p27, %r238, 31;
	@%p27 bra 	$L__BB484_76;
	mov.b32 	%r595, 0;
$L__BB484_60:
	setp.eq.s32 	%p28, %r238, 0;
	add.s32 	%r182, %r595, %r11;
	mad.lo.s32 	%r183, %r182, %r238, %r20;
	@%p28 bra 	$L__BB484_62;
	add.s32 	%r313, %r183, %r19;
	shl.b32 	%r314, %r313, 2;
	mov.u32 	%r315, _ZZ9cuda_gemmIiLi256ELi4ELi1ELi128ELi8ELi8ELi32ELi0ELi0EEviiiPT_S1_S1_iiE3Ash;
	add.s32 	%r316, %r315, %r314;
	ld.shared.u32 	%r620, [%r316];
$L__BB484_62:
	setp.lt.s32 	%p29, %r238, 2;
	@%p29 bra 	$L__BB484_64;
	add.s32 	%r317, %r183, %r36;
	shl.b32 	%r318, %r317, 2;
	mov.u32 	%r319, _ZZ9cuda_gemmIiLi256ELi4ELi1ELi128ELi8ELi8ELi32ELi0ELi0EEviiiPT_S1_S1_iiE3Ash;
	add.s32 	%r320, %r319, %r318;
	ld.shared.u32 	%r619, [%r320];
$L__BB484_64:
	setp.lt.s32 	%p30, %r238, 3;
	@%p30 bra 	$L__BB484_66;
	add.s32 	%r321, %r183, %r37;
	shl.b32 	%r322, %r321, 2;
	mov.u32 	%r323, _ZZ9cuda_gemmIiLi256ELi4ELi1ELi128ELi8ELi8ELi32ELi0ELi0EEviiiPT_S1_S1_iiE3Ash;
	add.s32 	%r324, %r323, %r322;
	ld.shared.u32 	%r618, [%r324];
$L__BB484_66:
	setp.lt.s32 	%p31, %r238, 4;
	@%p31 bra 	$L__BB484_68;
	add.s32 	%r325, %r183, %r38;
	shl.b32 	%r326, %r325, 2;
	mov.u32 	%r327, _ZZ9cuda_gemmIiLi256ELi4ELi1ELi128ELi8ELi8ELi32ELi0ELi0EEviiiPT_S1_S1_iiE3Ash;
	add.s32 	%r328, %r327, %r326;
	ld.shared.u32 	%r617, [%r328];
$L__BB484_68:
	setp.lt.s32 	%p32, %r238, 5;
	@%p32 bra 	$L__BB484_70;
	add.s32 	%r329, %r183, %r39;
	shl.b32 	%r330, %r329, 2;
	mov.u32 	%r331, _ZZ9cuda_gemmIiLi256ELi4ELi1ELi128ELi8ELi8ELi32ELi0ELi0EEviiiPT_S1_S1_iiE3Ash;
	add.s32 	%r332, %r331, %r330;
	ld.shared.u32 	%r616, [%r332];
$L__BB484_70:
	setp.lt.s32 	%p33, %r238, 6;
	@%p33 bra 	$L__BB484_72;
	add.s32 	%r333, %r183, %r40;
	shl.b32 	%r334, %r333, 2;
	mov.u32 	%r335, _ZZ9cuda_gemmIiLi256ELi4ELi1ELi128ELi8ELi8ELi32ELi0ELi0EEviiiPT_S1_S1_iiE3Ash;
	add.s32 	%r336, %r335, %r334;
	ld.shared.u32 	%r615, [%r336];
$L__BB484_72:
	setp.lt.s32 	%p34, %r238, 7;
	@%p34 bra 	$L__BB484_74;
	add.s32 	%r337, %r183, %r41;
	shl.b32 	%r338, %r337, 2;
	mov.u32 	%r339, _ZZ9cuda_gemmIiLi256ELi4ELi1ELi128ELi8ELi8ELi32ELi0ELi0EEviiiPT_S1_S1_iiE3Ash;
	add.s32 	%r340, %r339, %r338;
	ld.shared.u32 	%r614, [%r340];
$L__BB484_74:
	setp.lt.s32 	%p35, %r238, 8;
	@%p35 bra 	$L__BB484_117;
	add.s32 	%r341, %r183, %r42;
	shl.b32 	%r342, %r341, 2;
	mov.u32 	%r343, _ZZ9cuda_gemmIiLi256ELi4ELi1ELi128ELi8ELi8ELi32ELi0ELi0EEviiiPT_S1_S1_iiE3Ash;
	add.s32 	%r344, %r343, %r342;
	ld.shared.u32 	%r613, [%r344];
	bra.uni 	$L__BB484_117;
$L__BB484_76:
	mov.b32 	%r567, 0;
$L__BB484_77:
	setp.lt.s32 	%p55, %r238, 1;
	add.s32 	%r130, %r567, %r11;
	mad.lo.s32 	%r131, %r130, %r238, %r20;
	@%p55 bra 	$L__BB484_79;
	add.s32 	%r363, %r131, %r19;
	shl.b32 	%r364, %r363, 2;
	mov.u32 	%r365, _ZZ9cuda_gemmIiLi256ELi4ELi1ELi128ELi8ELi8ELi32ELi0ELi0EEviiiPT_S1_S1_iiE3Ash;
	add.s32 	%r366, %r365, %r364;
	ld.shared.u32 	%r620, [%r366];
$L__BB484_79:
	setp.lt.s32 	%p56, %r238, 2;
	@%p56 bra 	$L__BB484_81;
	add.s32 	%r367, %r131, %r36;
	shl.b32 	%r368, %r367, 2;
	mov.u32 	%r369, _ZZ9cuda_gemmIiLi256ELi4ELi1ELi128ELi8ELi8ELi32ELi0ELi0EEviiiPT_S1_S1_iiE3Ash;
	add.s32 	%r370, %r369, %r368;
	ld.shared.u32 	%r619, [%r370];
$L__BB484_81:
	setp.lt.s32 	%p57, %r238, 3;
	@%p57 bra 	$L__BB484_83;
	add.s32 	%r371, %r131, %r37;
	shl.b32 	%r372, %r371, 2;
	mov.u32 	%r373, _ZZ9cuda_gemmIiLi256ELi4ELi1ELi128ELi8ELi8ELi32ELi0ELi0EEviiiPT_S1_S1_iiE3Ash;
	add.s32 	%r374, %r373, %r372;
	ld.shared.u32 	%r618, [%r374];
$L__BB484_83:
	setp.lt.s32 	%p58, %r238, 4;
	@%p58 bra 	$L__BB484_85;
	add.s32 	%r375, %r131, %r38;
	shl.b32 	%r376, %r375, 2;
	mov.u32 	%r377, _ZZ9cuda_gemmIiLi256ELi4ELi1ELi128ELi8ELi8ELi32ELi0ELi0EEviiiPT_S1_S1_iiE3Ash;
	add.s32 	%r378, %r377, %r376;
	ld.shared.u32 	%r617, [%r378];
$L__BB484_85:
	setp.lt.s32 	%p59, %r238, 5;
	@%p59 bra 	$L__BB484_87;
	add.s32 	%r379, %r131, %r39;
	shl.b32 	%r380, %r379, 2;
	mov.u32 	%r381, _ZZ9cuda_gemmIiLi256ELi4ELi1ELi128ELi8ELi8ELi32ELi0ELi0EEviiiPT_S1_S1_iiE3Ash;
	add.s32 	%r382, %r381, %r380;
	ld.shared.u32 	%r616, [%r382];
$L__BB484_87:
	setp.lt.s32 	%p60, %r238, 6;
	@%p60 bra 	$L__BB484_89;
	add.s32 	%r383, %r131, %r40;
	shl.b32 	%r384, %r383, 2;
	mov.u32 	%r385, _ZZ9cuda_gemmIiLi256ELi4ELi1ELi128ELi8ELi8ELi32ELi0ELi0EEviiiPT_S1_S1_iiE3Ash;
	add.s32 	%r386, %r385, %r384;
	ld.shared.u32 	%r615, [%r386];
$L__BB484_89:
	setp.lt.s32 	%p61, %r238, 7;
	@%p61 bra 	$L__BB484_91;
	add.s32 	%r387, %r131, %r41;
	shl.b32 	%r388, %r387, 2;
	mov.u32 	%r389, _ZZ9cuda_gemmIiLi256ELi4ELi1ELi128ELi8ELi8ELi32ELi0ELi0EEviiiPT_S1_S1_iiE3Ash;
	add.s32 	%r390, %r389, %r388;
	ld.shared.u32 	%r614, [%r390];
$L__BB484_91:
	setp.lt.s32 	%p62, %r238, 8;
	@%p62 bra 	$L__BB484_93;
	add.s32 	%r391, %r131, %r42;
	shl.b32 	%r392, %r391, 2;
	mov.u32 	%r393, _ZZ9cuda_gemmIiLi256ELi4ELi1ELi128ELi8ELi8ELi32ELi0ELi0EEviiiPT_S1_S1_iiE3Ash;
	add.s32 	%r394, %r393, %r392;
	ld.shared.u32 	%r613, [%r394];
$L__BB484_93:
	setp.lt.s32 	%p63, %r12, %r21;
	@%p63 bra 	$L__BB484_95;
$L__BB484_94:
	add.s32 	%r567, %r567, %r10;
	setp.lt.s32 	%p84, %r567, %r9;
	@%p84 bra 	$L__BB484_77;
	bra.uni 	$L__BB484_137;
$L__BB484_95:
	rem.s32 	%r395, %r2, %r238;
	shl.b32 	%r396, %r395, 2;
	mov.u32 	%r397, _ZZ9cuda_gemmIiLi256ELi4ELi1ELi128ELi8ELi8ELi32ELi0ELi0EEviiiPT_S1_S1_iiE11kron_fac_sh;
	add.s32 	%r149, %r397, %r396;
	mov.u32 	%r576, %r12;
$L__BB484_96:
	mad.lo.s32 	%r399, %r576, 36, %r149;
	ld.shared.u32 	%r151, [%r399];
	mov.b32 	%r578, 0;
	@%p55 bra 	$L__BB484_98;
	shfl.sync.idx.b32	%r400|%p65, %r151, %r43, %r22, -1;
	mul.lo.s32 	%r578, %r400, %r620;
$L__BB484_98:
	@%p56 bra 	$L__BB484_100;
	shfl.sync.idx.b32	%r401|%p67, %r151, %r44, %r22, -1;
	mad.lo.s32 	%r578, %r401, %r619, %r578;
$L__BB484_100:
	@%p57 bra 	$L__BB484_102;
	shfl.sync.idx.b32	%r402|%p69, %r151, %r45, %r22, -1;
	mad.lo.s32 	%r578, %r402, %r618, %r578;
$L__BB484_102:
	@%p58 bra 	$L__BB484_104;
	shfl.sync.idx.b32	%r403|%p71, %r151, %r46, %r22, -1;
	mad.lo.s32 	%r578, %r403, %r617, %r578;
$L__BB484_104:
	setp.lt.s32 	%p72, %r238, 5;
	@%p72 bra 	$L__BB484_106;
	shfl.sync.idx.b32	%r404|%p73, %r151, %r47, %r22, -1;
	mad.lo.s32 	%r578, %r404, %r616, %r578;
$L__BB484_106:
	setp.lt.s32 	%p74, %r238, 6;
	@%p74 bra 	$L__BB484_108;
	shfl.sync.idx.b32	%r405|%p75, %r151, %r48, %r22, -1;
	mad.lo.s32 	%r578, %r405, %r615, %r578;
$L__BB484_108:
	setp.lt.s32 	%p76, %r238, 7;
	@%p76 bra 	$L__BB484_110;
	shfl.sync.idx.b32	%r406|%p77, %r151, %r49, %r22, -1;
	mad.lo.s32 	%r578, %r406, %r614, %r578;
$L__BB484_110:
	setp.lt.s32 	%p78, %r238, 8;
	@%p78 bra 	$L__BB484_112;
	shfl.sync.idx.b32	%r407|%p79, %r151, %r50, %r22, -1;
	mad.lo.s32 	%r578, %r407, %r613, %r578;
$L__BB484_112:
	mov.u32 	%r584, %r3;
$L__BB484_113:
	shr.u32 	%r169, %r584, 1;
	shfl.sync.down.b32	%r408|%p80, %r578, %r169, %r23, -1;
	add.s32 	%r578, %r408, %r578;
	setp.gt.u32 	%p81, %r584, 3;
	mov.u32 	%r584, %r169;
	@%p81 bra 	$L__BB484_113;
	rem.u32 	%r409, %r2, %r4;
	setp.eq.s32 	%p82, %r409, 0;
	@%p82 bra 	$L__BB484_115;
	bra.uni 	$L__BB484_116;
$L__BB484_115:
	mad.lo.s32 	%r410, %r576, %r9, %r130;
	shl.b32 	%r411, %r410, 2;
	mov.u32 	%r412, _ZZ9cuda_gemmIiLi256ELi4ELi1ELi128ELi8ELi8ELi32ELi0ELi0EEviiiPT_S1_S1_iiE3Csh;
	add.s32 	%r413, %r412, %r411;
	st.shared.u32 	[%r413], %r578;
$L__BB484_116:
	add.s32 	%r576, %r576, %r14;
	setp.lt.s32 	%p83, %r576, %r21;
	@%p83 bra 	$L__BB484_96;
	bra.uni 	$L__BB484_94;
$L__BB484_117:
	setp.lt.s32 	%p36, %r12, %r21;
	@%p36 bra 	$L__BB484_118;
	bra.uni 	$L__BB484_136;
$L__BB484_118:
	rem.u32 	%r345, %r2, %r238;
	shl.b32 	%r346, %r345, 2;
	mov.u32 	%r347, _ZZ9cuda_gemmIiLi256ELi4ELi1ELi128ELi8ELi8ELi32ELi0ELi0EEviiiPT_S1_S1_iiE11kron_fac_sh;
	add.s32 	%r184, %r347, %r346;
	mov.u32 	%r604, %r12;
$L__BB484_119:
	mad.lo.s32 	%r349, %r604, 36, %r184;
	ld.shared.u32 	%r202, [%r349];
	mov.b32 	%r606, 0;
	@%p28 bra 	$L__BB484_121;
	shfl.sync.idx.b32	%r350|%p38, %r202, %r43, %r22, -1;
	mul.lo.s32 	%r606, %r350, %r620;
$L__BB484_121:
	@%p29 bra 	$L__BB484_123;
	shfl.sync.idx.b32	%r351|%p40, %r202, %r44, %r22, -1;
	mad.lo.s32 	%r606, %r351, %r619, %r606;
$L__BB484_123:
	@%p30 bra 	$L__BB484_125;
	shfl.sync.idx.b32	%r352|%p42, %r202, %r45, %r22, -1;
	mad.lo.s32 	%r606, %r352, %r618, %r606;
$L__BB484_125:
	@%p31 bra 	$L__BB484_127;
	shfl.sync.idx.b32	%r353|%p44, %r202, %r46, %r22, -1;
	mad.lo.s32 	%r606, %r353, %r617, %r606;
$L__BB484_127:
	@%p32 bra 	$L__BB484_129;
	shfl.sync.idx.b32	%r354|%p46, %r202, %r47, %r22, -1;
	mad.lo.s32 	%r606, %r354, %r616, %r606;
$L__BB484_129:
	setp.lt.s32 	%p47, %r238, 6;
	@%p47 bra 	$L__BB484_131;
	shfl.sync.idx.b32	%r355|%p48, %r202, %r48, %r22, -1;
	mad.lo.s32 	%r606, %r355, %r615, %r606;
$L__BB484_131:
	setp.lt.s32 	%p49, %r238, 7;
	@%p49 bra 	$L__BB484_133;
	shfl.sync.idx.b32	%r356|%p50, %r202, %r49, %r22, -1;
	mad.lo.s32 	%r606, %r356, %r614, %r606;
$L__BB484_133:
	setp.lt.s32 	%p51, %r238, 8;
	@%p51 bra 	$L__BB484_135;
	shfl.sync.idx.b32	%r357|%p52, %r202, %r50, %r22, -1;
	mad.lo.s32 	%r606, %r357, %r613, %r606;
$L__BB484_135:
	mad.lo.s32 	%r358, %r604, %r9, %r182;
	shl.b32 	%r359, %r358, 2;
	mov.u32 	%r360, _ZZ9cuda_gemmIiLi256ELi4ELi1ELi128ELi8ELi8ELi32ELi0ELi0EEviiiPT_S1_S1_iiE3Csh;
	add.s32 	%r361, %r360, %r359;
	st.shared.u32 	[%r361], %r606;
	add.s32 	%r604, %r604, %r14;
	setp.lt.s32 	%p53, %r604, %r21;
	@%p53 bra 	$L__BB484_119;
$L__BB484_136:
	add.s32 	%r595, %r595, %r10;
	setp.lt.s32 	%p54, %r595, %r9;
	@%p54 bra 	$L__BB484_60;
$L__BB484_137:
	bar.sync 	0;
	@%p14 bra 	$L__BB484_144;
	setp.eq.s32 	%p113, %r27, 0;
	mad.lo.s32 	%r229, %r526, %r235, %r24;
	div.s32 	%r230, %r236, %r238;
	mov.u32 	%r621, %r1;
	@%p113 bra 	$L__BB484_142;
	setp.eq.s32 	%p114, %r27, 1;
	div.s32 	%r466, %r1, %r9;
	mad.lo.s32 	%r467, %r230, %r466, %r229;
	mul.lo.s32 	%r468, %r466, %r9;
	sub.s32 	%r469, %r1, %r468;
	add.s32 	%r470, %r467, %r469;
	ld.shared.u32 	%r471, [%r33];
	mul.wide.s32 	%rd26, %r470, 4;
	add.s64 	%rd27, %rd2, %rd26;
	st.global.u32 	[%rd27], %r471;
	mov.u32 	%r621, %r25;
	@%p114 bra 	$L__BB484_142;
	setp.eq.s32 	%p115, %r27, 2;
	div.s32 	%r472, %r25, %r9;
	mad.lo.s32 	%r473, %r230, %r472, %r229;
	mul.lo.s32 	%r474, %r472, %r9;
	sub.s32 	%r475, %r25, %r474;
	add.s32 	%r476, %r473, %r475;
	ld.shared.u32 	%r477, [%r34];
	mul.wide.s32 	%rd28, %r476, 4;
	add.s64 	%rd29, %rd2, %rd28;
	st.global.u32 	[%rd29], %r477;
	mov.u32 	%r621, %r31;
	@%p115 bra 	$L__BB484_142;
	div.s32 	%r478, %r31, %r9;
	mad.lo.s32 	%r479, %r230, %r478, %r229;
	mul.lo.s32 	%r480, %r478, %r9;
	sub.s32 	%r481, %r31, %r480;
	add.s32 	%r482, %r479, %r481;
	ld.shared.u32 	%r483, [%r35];
	mul.wide.s32 	%rd30, %r482, 4;
	add.s64 	%rd31, %rd2, %rd30;
	st.global.u32 	[%rd31], %r483;
	mov.u32 	%r621, %r32;
$L__BB484_142:
	setp.lt.u32 	%p116, %r26, 3;
	@%p116 bra 	$L__BB484_144;
$L__BB484_143:
	div.s32 	%r484, %r621, %r9;
	mad.lo.s32 	%r485, %r230, %r484, %r229;
	mul.lo.s32 	%r486, %r484, %r9;
	sub.s32 	%r487, %r621, %r486;
	add.s32 	%r488, %r485, %r487;
	shl.b32 	%r489, %r621, 2;
	mov.u32 	%r490, _ZZ9cuda_gemmIiLi256ELi4ELi1ELi128ELi8ELi8ELi32ELi0ELi0EEviiiPT_S1_S1_iiE3Csh;
	add.s32 	%r491, %r490, %r489;
	ld.shared.u32 	%r492, [%r491];
	mul.wide.s32 	%rd32, %r488, 4;
	add.s64 	%rd33, %rd2, %rd32;
	st.global.u32 	[%rd33], %r492;
	add.s32 	%r493, %r621, %r13;
	div.s32 	%r494, %r493, %r9;
	mad.lo.s32 	%r495, %r230, %r494, %r229;
	mul.lo.s32 	%r496, %r494, %r9;
	sub.s32 	%r497, %r493, %r496;
	add.s32 	%r498, %r495, %r497;
	add.s32 	%r499, %r491, %r29;
	ld.shared.u32 	%r500, [%r499];
	mul.wide.s32 	%rd34, %r498, 4;
	add.s64 	%rd35, %rd2, %rd34;
	st.global.u32 	[%rd35], %r500;
	add.s32 	%r501, %r493, %r13;
	div.s32 	%r502, %r501, %r9;
	mad.lo.s32 	%r503, %r230, %r502, %r229;
	mul.lo.s32 	%r504, %r502, %r9;
	sub.s32 	%r505, %r501, %r504;
	add.s32 	%r506, %r503, %r505;
	add.s32 	%r507, %r499, %r29;
	ld.shared.u32 	%r508, [%r507];
	mul.wide.s32 	%rd36, %r506, 4;
	add.s64 	%rd37, %rd2, %rd36;
	st.global.u32 	[%rd37], %r508;
	add.s32 	%r509, %r501, %r13;
	div.s32 	%r510, %r509, %r9;
	mad.lo.s32 	%r511, %r230, %r510, %r229;
	mul.lo.s32 	%r512, %r510, %r9;
	sub.s32 	%r513, %r509, %r512;
	add.s32 	%r514, %r511, %r513;
	add.s32 	%r515, %r507, %r29;
	ld.shared.u32 	%r516, [%r515];
	mul.wide.s32 	%rd38, %r514, 4;
	add.s64 	%rd39, %rd2, %rd38;
	st.global.u32 	[%rd39], %r516;
	add.s32 	%r621, %r509, %r13;
	setp.lt.u32 	%p117, %r621, 128;
	@%p117 bra 	$L__BB484_143;
$L__BB484_144:
	add.s32 	%r526, %r526, %r16;
	setp.lt.u32 	%p118, %r526, %r17;
	@%p118 bra 	$L__BB484_5;
$L__BB484_145:
	ret;

}
	// .globl	_Z9cuda_gemmIiLi256ELi4ELi1ELi128ELi8ELi8ELi32ELi0ELi1EEviiiPT_S1_S1_ii
.visible .entry _Z9cuda_gemmIiLi256ELi4ELi1ELi128ELi8ELi8ELi32ELi0ELi1EEviiiPT_S1_S1_ii(
	.param .u32 _Z9cuda_gemmIiLi256ELi4ELi1ELi128ELi8ELi8ELi32ELi0ELi1EEviiiPT_S1_S1_ii_param_0,
	.param .u32 _Z9cuda_gemmIiLi256ELi4ELi1ELi128ELi8ELi8ELi32ELi0ELi1EEviiiPT_S1_S1_ii_param_1,
	.param .u32 _Z9cuda_gemmIiLi256ELi4ELi1ELi128ELi8ELi8ELi32ELi0ELi1EEviiiPT_S1_S1_ii_param_2,
	.param .u64 .ptr .align 1 _Z9cuda_gemmIiLi256ELi4ELi1ELi128ELi8ELi8ELi32ELi0ELi1EEviiiPT_S1_S1_ii_param_3,
	.param .u64 .ptr .align 1 _Z9cuda_gemmIiLi256ELi4ELi1ELi128ELi8ELi8ELi32ELi0ELi1EEviiiPT_S1_S1_ii_param_4,
	.param .u64 .ptr .align 1 _Z9cuda_gemmIiLi256ELi4ELi1ELi128ELi8ELi8ELi32ELi0ELi1EEviiiPT_S1_S1_ii_param_5,
	.param .u32 _Z9cuda_gemmIiLi256ELi4ELi1ELi128ELi8ELi8ELi32ELi0ELi1EEviiiPT_S1_S1_ii_param_6,
	.param .u32 _Z9cuda_gemmIiLi256ELi4ELi1ELi128ELi8ELi8ELi32ELi0ELi1EEviiiPT_S1_S1_ii_param_7
)
.maxntid 256
{
	.reg .pred 	%p<37>;
	.reg .b32 	%r<273>;
	.reg .b64 	%rd<48>;
	// demoted variable
	.shared .align 128 .b8 _ZZ9cuda_gemmIiLi256ELi4ELi1ELi128ELi8ELi8ELi32ELi0ELi1EEviiiPT_S1_S1_iiE11kron_fac_sh[288];
	// demoted variable
	.shared .align 128 .b8 _ZZ9cuda_gemmIiLi256ELi4ELi1ELi128ELi8ELi8ELi32ELi0ELi1EEviiiPT_S1_S1_iiE3Ash[512];
	// demoted variable
	.shared .align 128 .b8 _ZZ9cuda_gemmIiLi256ELi4ELi1ELi128ELi8ELi8ELi32ELi0ELi1EEviiiPT_S1_S1_iiE3Csh[512];
	ld.param.u32 	%r80, [_Z9cuda_gemmIiLi256ELi4ELi1ELi128ELi8ELi8ELi32ELi0ELi1EEviiiPT_S1_S1_ii_param_1];
	ld.param.u32 	%r81, [_Z9cuda_gemmIiLi256ELi4ELi1ELi128ELi8ELi8ELi32ELi0ELi1EEviiiPT_S1_S1_ii_param_2];
	ld.param.u64 	%rd9, [_Z9cuda_gemmIiLi256ELi4ELi1ELi128ELi8ELi8ELi32ELi0ELi1EEviiiPT_S1_S1_ii_param_3];
	ld.param.u64 	%rd10, [_Z9cuda_gemmIiLi256ELi4ELi1ELi128ELi8ELi8ELi32ELi0ELi1EEviiiPT_S1_S1_ii_param_4];
	ld.param.u64 	%rd11, [_Z9cuda_gemmIiLi256ELi4ELi1ELi128ELi8ELi8ELi32ELi0ELi1EEviiiPT_S1_S1_ii_param_5];
	cvta.to.global.u64 	%rd1, %rd10;
	cvta.to.global.u64 	%rd2, %rd9;
	cvta.to.global.u64 	%rd3, %rd11;
	mov.u32 	%r1, %tid.x;
	setp.gt.u32 	%p1, %r1, 63;
	@%p1 bra 	$L__BB485_7;
	mov.u32 	%r2, %ntid.x;
	add.s32 	%r82, %r1, %r2;
	max.u32 	%r83, %r82, 64;
	setp.lt.u32 	%p2, %r82, 64;
	selp.u32 	%r84, 1, 0, %p2;
	add.s32 	%r85, %r82, %r84;
	sub.s32 	%r86, %r83, %r85;
	div.u32 	%r87, %r86, %r2;
	add.s32 	%r3, %r87, %r84;
	and.b32  	%r88, %r3, 3;
	setp.eq.s32 	%p3, %r88, 3;
	mov.u32 	%r261, %r1;
	@%p3 bra 	$L__BB485_4;
	add.s32 	%r90, %r3, 1;
	and.b32  	%r4, %r90, 3;
	mov.b32 	%r260, 0;
	mov.u32 	%r261, %r1;
$L__BB485_3:
	.pragma "nounroll";
	mul.wide.u32 	%rd12, %r261, 4;
	add.s64 	%rd13, %rd1, %rd12;
	ld.global.u32 	%r91, [%rd13];
	and.b32  	%r92, %r261, 7;
	mov.u32 	%r93, _ZZ9cuda_gemmIiLi256ELi4ELi1ELi128ELi8ELi8ELi32ELi0ELi1EEviiiPT_S1_S1_iiE11kron_fac_sh;
	mad.lo.s32 	%r94, %r92, 36, %r93;
	shr.u32 	%r95, %r261, 1;
	and.b32  	%r96, %r95, 2147483644;
	add.s32 	%r97, %r94, %r96;
	st.shared.u32 	[%r97], %r91;
	add.s32 	%r261, %r261, %r2;
	add.s32 	%r260, %r260, 1;
	setp.ne.s32 	%p4, %r260, %r4;
	@%p4 bra 	$L__BB485_3;
$L__BB485_4:
	setp.lt.u32 	%p5, %r3, 3;
	@%p5 bra 	$L__BB485_7;
	mov.u32 	%r100, _ZZ9cuda_gemmIiLi256ELi4ELi1ELi128ELi8ELi8ELi32ELi0ELi1EEviiiPT_S1_S1_iiE11kron_fac_sh;
$L__BB485_6:
	mul.wide.u32 	%rd14, %r261, 4;
	add.s64 	%rd15, %rd1, %rd14;
	ld.global.u32 	%r98, [%rd15];
	and.b32  	%r99, %r261, 7;
	mad.lo.s32 	%r101, %r99, 36, %r100;
	shr.u32 	%r102, %r261, 1;
	and.b32  	%r103, %r102, 2147483644;
	add.s32 	%r104, %r101, %r103;
	st.shared.u32 	[%r104], %r98;
	add.s32 	%r105, %r261, %r2;
	mul.wide.u32 	%rd16, %r105, 4;
	add.s64 	%rd17, %rd1, %rd16;
	ld.global.u32 	%r106, [%rd17];
	and.b32  	%r107, %r105, 7;
	mad.lo.s32 	%r108, %r107, 36, %r100;
	shr.u32 	%r109, %r105, 1;
	and.b32  	%r110, %r109, 2147483644;
	add.s32 	%r111, %r108, %r110;
	st.shared.u32 	[%r111], %r106;
	add.s32 	%r112, %r105, %r2;
	mul.wide.u32 	%rd18, %r112, 4;
	add.s64 	%rd19, %rd1, %rd18;
	ld.global.u32 	%r113, [%rd19];
	and.b32  	%r114, %r112, 7;
	mad.lo.s32 	%r115, %r114, 36, %r100;
	shr.u32 	%r116, %r112, 1;
	and.b32  	%r117, %r116, 2147483644;
	add.s32 	%r118, %r115, %r117;
	st.shared.u32 	[%r118], %r113;
	add.s32 	%r119, %r112, %r2;
	mul.wide.u32 	%rd20, %r119, 4;
	add.s64 	%rd21, %rd1, %rd20;
	ld.global.u32 	%r120, [%rd21];
	and.b32  	%r121, %r119, 7;
	mad.lo.s32 	%r122, %r121, 36, %r100;
	shr.u32 	%r123, %r119, 1;
	and.b32  	%r124, %r123, 2147483644;
	add.s32 	%r125, %r122, %r124;
	st.shared.u32 	[%r125], %r120;
	add.s32 	%r261, %r119, %r2;
	setp.lt.u32 	%p6, %r261, 64;
	@%p6 bra 	$L__BB485_6;
$L__BB485_7:
	and.b32  	%r12, %r1, 15;
	mov.u32 	%r13, %ntid.x;
	mov.u32 	%r263, %ctaid.y;
	mov.u32 	%r15, %nctaid.y;
	shl.b32 	%r16, %r15, 2;
	setp.ge.u32 	%p7, %r263, %r16;
	@%p7 bra 	$L__BB485_34;
	mov.u32 	%r126, %ctaid.x;
	shl.b32 	%r17, %r126, 7;
	shl.b32 	%r127, %r12, 3;
	and.b32  	%r18, %r1, 7;
	shl.b32 	%r128, %r1, 2;
	and.b32  	%r129, %r128, 28;
	mov.u32 	%r130, _ZZ9cuda_gemmIiLi256ELi4ELi1ELi128ELi8ELi8ELi32ELi0ELi1EEviiiPT_S1_S1_iiE11kron_fac_sh;
	add.s32 	%r19, %r130, %r129;
	shl.b32 	%r20, %r126, 4;
	shr.s32 	%r131, %r81, 31;
	shr.u32 	%r132, %r131, 29;
	add.s32 	%r133, %r81, %r132;
	shr.s32 	%r21, %r133, 3;
	add.s32 	%r22, %r1, %r13;
	max.u32 	%r134, %r22, 128;
	setp.lt.u32 	%p8, %r22, 128;
	selp.u32 	%r135, 1, 0, %p8;
	add.s32 	%r136, %r22, %r135;
	sub.s32 	%r137, %r134, %r136;
	div.u32 	%r138, %r137, %r13;
	add.s32 	%r23, %r138, %r135;
	add.s32 	%r139, %r23, 1;
	and.b32  	%r24, %r139, 3;
	mov.u32 	%r140, _ZZ9cuda_gemmIiLi256ELi4ELi1ELi128ELi8ELi8ELi32ELi0ELi1EEviiiPT_S1_S1_iiE3Ash;
	add.s32 	%r25, %r140, %r128;
	shl.b32 	%r26, %r13, 2;
	add.s32 	%r27, %r25, %r26;
	add.s32 	%r28, %r22, %r13;
	add.s32 	%r29, %r28, %r13;
	mov.u32 	%r141, _ZZ9cuda_gemmIiLi256ELi4ELi1ELi128ELi8ELi8ELi32ELi0ELi1EEviiiPT_S1_S1_iiE3Csh;
	add.s32 	%r30, %r141, %r128;
	add.s32 	%r31, %r30, %r26;
	add.s32 	%r32, %r31, %r26;
	or.b32  	%r142, %r127, %r18;
	shl.b32 	%r143, %r142, 2;
	add.s32 	%r33, %r140, %r143;
	add.s32 	%r144, %r1, 1;
	and.b32  	%r34, %r144, 7;
	or.b32  	%r145, %r127, %r34;
	shl.b32 	%r146, %r145, 2;
	add.s32 	%r35, %r140, %r146;
	add.s32 	%r147, %r1, 2;
	and.b32  	%r36, %r147, 7;
	or.b32  	%r148, %r127, %r36;
	shl.b32 	%r149, %r148, 2;
	add.s32 	%r37, %r140, %r149;
	add.s32 	%r150, %r1, 3;
	and.b32  	%r38, %r150, 7;
	or.b32  	%r151, %r127, %r38;
	shl.b32 	%r152, %r151, 2;
	add.s32 	%r39, %r140, %r152;
	xor.b32  	%r40, %r18, 4;
	or.b32  	%r153, %r127, %r40;
	shl.b32 	%r154, %r153, 2;
	add.s32 	%r41, %r140, %r154;
	add.s32 	%r155, %r1, 5;
	and.b32  	%r42, %r155, 7;
	or.b32  	%r156, %r127, %r42;
	shl.b32 	%r157, %r156, 2;
	add.s32 	%r43, %r140, %r157;
	add.s32 	%r158, %r1, 6;
	and.b32  	%r44, %r158, 7;
	or.b32  	%r159, %r127, %r44;
	shl.b32 	%r160, %r159, 2;
	add.s32 	%r45, %r140, %r160;
	add.s32 	%r161, %r1, -1;
	and.b32  	%r46, %r161, 7;
	or.b32  	%r162, %r127, %r46;
	shl.b32 	%r163, %r162, 2;
	add.s32 	%r47, %r140, %r163;
	shr.u32 	%r164, %r22, 4;
	and.b32  	%r165, %r22, 15;
	mad.lo.s32 	%r48, %r164, %r21, %r165;
	shr.u32 	%r166, %r28, 4;
	and.b32  	%r167, %r28, 15;
	mad.lo.s32 	%r49, %r166, %r21, %r167;
	mul.wide.u32 	%rd22, %r13, 4;
	add.s64 	%rd4, %rd2, %rd22;
	mul.wide.u32 	%rd23, %r13, 8;
	add.s64 	%rd5, %rd2, %rd23;
	mul.wide.u32 	%rd24, %r13, 12;
	add.s64 	%rd6, %rd2, %rd24;
	cvt.u64.u32 	%rd26, %r26;
$L__BB485_9:
	setp.gt.u32 	%p9, %r1, 127;
	@%p9 bra 	$L__BB485_23;
	setp.eq.s32 	%p10, %r24, 0;
	mul.lo.s32 	%r51, %r263, %r81;
	mov.u32 	%r264, %r1;
	@%p10 bra 	$L__BB485_14;
	setp.eq.s32 	%p11, %r24, 1;
	add.s32 	%r168, %r51, %r17;
	add.s32 	%r169, %r168, %r1;
	mul.wide.s32 	%rd25, %r169, 4;
	add.s64 	%rd7, %rd2, %rd25;
	ld.global.u32 	%r170, [%rd7];
	st.shared.u32 	[%r25], %r170;
	mov.u32 	%r264, %r22;
	@%p11 bra 	$L__BB485_14;
	setp.eq.s32 	%p12, %r24, 2;
	add.s64 	%rd8, %rd7, %rd26;
	ld.global.u32 	%r171, [%rd8];
	st.shared.u32 	[%r27], %r171;
	mov.u32 	%r264, %r28;
	@%p12 bra 	$L__BB485_14;
	add.s64 	%rd28, %rd8, %rd26;
	ld.global.u32 	%r172, [%rd28];
	add.s32 	%r173, %r27, %r26;
	st.shared.u32 	[%r173], %r172;
	mov.u32 	%r264, %r29;
$L__BB485_14:
	setp.lt.u32 	%p13, %r23, 3;
	@%p13 bra 	$L__BB485_17;
	shl.b32 	%r174, %r264, 2;
	mov.u32 	%r175, _ZZ9cuda_gemmIiLi256ELi4ELi1ELi128ELi8ELi8ELi32ELi0ELi1EEviiiPT_S1_S1_iiE3Ash;
	add.s32 	%r267, %r175, %r174;
	add.s32 	%r176, %r17, %r264;
	add.s32 	%r266, %r176, %r51;
$L__BB485_16:
	mul.wide.s32 	%rd29, %r266, 4;
	add.s64 	%rd30, %rd4, %rd29;
	add.s64 	%rd31, %rd5, %rd29;
	add.s64 	%rd32, %rd6, %rd29;
	add.s64 	%rd33, %rd2, %rd29;
	ld.global.u32 	%r177, [%rd33];
	st.shared.u32 	[%r267], %r177;
	ld.global.u32 	%r178, [%rd30];
	add.s32 	%r179, %r267, %r26;
	st.shared.u32 	[%r179], %r178;
	ld.global.u32 	%r180, [%rd31];
	shl.b32 	%r181, %r13, 3;
	add.s32 	%r182, %r267, %r181;
	st.shared.u32 	[%r182], %r180;
	ld.global.u32 	%r183, [%rd32];
	mad.lo.s32 	%r184, %r13, 12, %r267;
	st.shared.u32 	[%r184], %r183;
	add.s32 	%r264, %r264, %r26;
	shl.b32 	%r185, %r13, 4;
	add.s32 	%r267, %r267, %r185;
	add.s32 	%r266, %r266, %r26;
	setp.lt.u32 	%p14, %r264, 128;
	@%p14 bra 	$L__BB485_16;
$L__BB485_17:
	mov.u32 	%r265, %r1;
	@%p10 bra 	$L__BB485_21;
	setp.eq.s32 	%p16, %r24, 1;
	mov.b32 	%r186, 0;
	st.shared.u32 	[%r30], %r186;
	mov.u32 	%r265, %r22;
	@%p16 bra 	$L__BB485_21;
	setp.eq.s32 	%p17, %r24, 2;
	mov.b32 	%r187, 0;
	st.shared.u32 	[%r31], %r187;
	mov.u32 	%r265, %r28;
	@%p17 bra 	$L__BB485_21;
	mov.b32 	%r188, 0;
	st.shared.u32 	[%r32], %r188;
	mov.u32 	%r265, %r29;
$L__BB485_21:
	@%p13 bra 	$L__BB485_23;
$L__BB485_22:
	shl.b32 	%r189, %r265, 2;
	mov.u32 	%r190, _ZZ9cuda_gemmIiLi256ELi4ELi1ELi128ELi8ELi8ELi32ELi0ELi1EEviiiPT_S1_S1_iiE3Csh;
	add.s32 	%r191, %r190, %r189;
	mov.b32 	%r192, 0;
	st.shared.u32 	[%r191], %r192;
	add.s32 	%r193, %r191, %r26;
	st.shared.u32 	[%r193], %r192;
	add.s32 	%r194, %r193, %r26;
	st.shared.u32 	[%r194], %r192;
	add.s32 	%r195, %r194, %r26;
	st.shared.u32 	[%r195], %r192;
	add.s32 	%r265, %r26, %r265;
	setp.lt.u32 	%p19, %r265, 128;
	@%p19 bra 	$L__BB485_22;
$L__BB485_23:
	bar.sync 	0;
	@%p9 bra 	$L__BB485_26;
	shr.u32 	%r270, %r1, 4;
	ld.shared.u32 	%r65, [%r33];
	ld.shared.u32 	%r66, [%r35];
	ld.shared.u32 	%r67, [%r37];
	ld.shared.u32 	%r68, [%r39];
	ld.shared.u32 	%r69, [%r41];
	ld.shared.u32 	%r70, [%r43];
	ld.shared.u32 	%r71, [%r45];
	ld.shared.u32 	%r72, [%r47];
$L__BB485_25:
	mad.lo.s32 	%r196, %r270, 36, %r19;
	ld.shared.u32 	%r197, [%r196];
	shfl.sync.idx.b32	%r198|%p21, %r197, %r18, 6175, -1;
	mul.lo.s32 	%r199, %r198, %r65;
	shfl.sync.idx.b32	%r200|%p22, %r197, %r34, 6175, -1;
	mad.lo.s32 	%r201, %r200, %r66, %r199;
	shfl.sync.idx.b32	%r202|%p23, %r197, %r36, 6175, -1;
	mad.lo.s32 	%r203, %r202, %r67, %r201;
	shfl.sync.idx.b32	%r204|%p24, %r197, %r38, 6175, -1;
	mad.lo.s32 	%r205, %r204, %r68, %r203;
	shfl.sync.idx.b32	%r206|%p25, %r197, %r40, 6175, -1;
	mad.lo.s32 	%r207, %r206, %r69, %r205;
	shfl.sync.idx.b32	%r208|%p26, %r197, %r42, 6175, -1;
	mad.lo.s32 	%r209, %r208, %r70, %r207;
	shfl.sync.idx.b32	%r210|%p27, %r197, %r44, 6175, -1;
	mad.lo.s32 	%r211, %r210, %r71, %r209;
	shfl.sync.idx.b32	%r212|%p28, %r197, %r46, 6175, -1;
	mad.lo.s32 	%r213, %r212, %r72, %r211;
	shl.b32 	%r214, %r12, 2;
	shl.b32 	%r215, %r270, 6;
	or.b32  	%r216, %r215, %r214;
	mov.u32 	%r217, _ZZ9cuda_gemmIiLi256ELi4ELi1ELi128ELi8ELi8ELi32ELi0ELi1EEviiiPT_S1_S1_iiE3Csh;
	add.s32 	%r218, %r217, %r216;
	ld.shared.u32 	%r219, [%r218];
	add.s32 	%r220, %r219, %r213;
	st.shared.u32 	[%r218], %r220;
	shr.u32 	%r221, %r13, 4;
	add.s32 	%r270, %r270, %r221;
	setp.lt.u32 	%p29, %r270, 8;
	@%p29 bra 	$L__BB485_25;
$L__BB485_26:
	setp.gt.u32 	%p30, %r1, 127;
	bar.sync 	0;
	@%p30 bra 	$L__BB485_33;
	setp.eq.s32 	%p31, %r24, 0;
	mad.lo.s32 	%r75, %r263, %r80, %r20;
	mov.u32 	%r271, %r1;
	@%p31 bra 	$L__BB485_31;
	setp.eq.s32 	%p32, %r24, 1;
	shr.u32 	%r222, %r1, 4;
	mad.lo.s32 	%r223, %r222, %r21, %r12;
	add.s32 	%r224, %r75, %r223;
	ld.shared.u32 	%r225, [%r30];
	mul.wide.s32 	%rd34, %r224, 4;
	add.s64 	%rd35, %rd3, %rd34;
	st.global.u32 	[%rd35], %r225;
	mov.u32 	%r271, %r22;
	@%p32 bra 	$L__BB485_31;
	setp.eq.s32 	%p33, %r24, 2;
	add.s32 	%r226, %r75, %r48;
	ld.shared.u32 	%r227, [%r31];
	mul.wide.s32 	%rd36, %r226, 4;
	add.s64 	%rd37, %rd3, %rd36;
	st.global.u32 	[%rd37], %r227;
	mov.u32 	%r271, %r28;
	@%p33 bra 	$L__BB485_31;
	add.s32 	%r228, %r75, %r49;
	ld.shared.u32 	%r229, [%r32];
	mul.wide.s32 	%rd38, %r228, 4;
	add.s64 	%rd39, %rd3, %rd38;
	st.global.u32 	[%rd39], %r229;
	mov.u32 	%r271, %r29;
$L__BB485_31:
	setp.lt.u32 	%p34, %r23, 3;
	@%p34 bra 	$L__BB485_33;
$L__BB485_32:
	shr.u32 	%r230, %r271, 4;
	and.b32  	%r231, %r271, 15;
	add.s32 	%r232, %r75, %r231;
	mad.lo.s32 	%r233, %r230, %r21, %r232;
	shl.b32 	%r234, %r271, 2;
	mov.u32 	%r235, _ZZ9cuda_gemmIiLi256ELi4ELi1ELi128ELi8ELi8ELi32ELi0ELi1EEviiiPT_S1_S1_iiE3Csh;
	add.s32 	%r236, %r235, %r234;
	ld.shared.u32 	%r237, [%r236];
	mul.wide.s32 	%rd40, %r233, 4;
	add.s64 	%rd41, %rd3, %rd40;
	st.global.u32 	[%rd41], %r237;
	add.s32 	%r238, %r271, %r13;
	shr.u32 	%r239, %r238, 4;
	and.b32  	%r240, %r238, 15;
	add.s32 	%r241, %r75, %r240;
	mad.lo.s32 	%r242, %r239, %r21, %r241;
	add.s32 	%r243, %r236, %r26;
	ld.shared.u32 	%r244, [%r243];
	mul.wide.s32 	%rd42, %r242, 4;
	add.s64 	%rd43, %rd3, %rd42;
	st.global.u32 	[%rd43], %r244;
	add.s32 	%r245, %r238, %r13;
	shr.u32 	%r246, %r245, 4;
	and.b32  	%r247, %r245, 15;
	add.s32 	%r248, %r75, %r247;
	mad.lo.s32 	%r249, %r246, %r21, %r248;
	add.s32 	%r250, %r243, %r26;
	ld.shared.u32 	%r251, [%r250];
	mul.wide.s32 	%rd44, %r249, 4;
	add.s64 	%rd45, %rd3, %rd44;
	st.global.u32 	[%rd45], %r251;
	add.s32 	%r252, %r245, %r13;
	shr.u32 	%r253, %r252, 4;
	and.b32  	%r254, %r252, 15;
	add.s32 	%r255, %r75, %r254;
	mad.lo.s32 	%r256, %r253, %r21, %r255;
	add.s32 	%r257, %r250, %r26;
	ld.shared.u32 	%r258, [%r257];
	mul.wide.s32 	%rd46, %r256, 4;
	add.s64 	%rd47, %rd3, %rd46;
	st.global.u32 	[%rd47], %r258;
	add.s32 	%r271, %r252, %r13;
	setp.lt.u32 	%p35, %r271, 128;
	@%p35 bra 	$L__BB485_32;
$L__BB485_33:
	add.s32 	%r263, %r263, %r15;
	setp.lt.u32 	%p36, %r263, %r16;
	@%p36 bra 	$L__BB485_9;
$L__BB485_34:
	ret;

}
	// .globl	_Z9cuda_gemmIiLi256ELi4ELi1ELi128ELi8ELi8ELi32ELi1ELi0EEviiiPT_S1_S1_ii
.visible .entry _Z9cuda_gemmIiLi256ELi4ELi1ELi128ELi8ELi8ELi32ELi1ELi0EEviiiPT_S1_S1_ii(
	.param .u32 _Z9cuda_gemmIiLi256ELi4ELi1ELi128ELi8ELi8ELi32ELi1ELi0EEviiiPT_S1_S1_ii_param_0,
	.param .u32 _Z9cuda_gemmIiLi256ELi4ELi1ELi128ELi8ELi8ELi32ELi1ELi0EEviiiPT_S1_S1_ii_param_1,
	.param .u32 _Z9cuda_gemmIiLi256ELi4ELi1ELi128ELi8ELi8ELi32ELi1ELi0EEviiiPT_S1_S1_ii_param_2,
	.param .u64 .ptr .align 1 _Z9cuda_gemmIiLi256ELi4ELi1ELi128ELi8ELi8ELi32ELi1ELi0EEviiiPT_S1_S1_ii_param_3,
	.param .u64 .ptr .align 1 _Z9cuda_gemmIiLi256ELi4ELi1ELi128ELi8ELi8ELi32ELi1ELi0EEviiiPT_S1_S1_ii_param_4,
	.param .u64 .ptr .align 1 _Z9cuda_gemmIiLi256ELi4ELi1ELi128ELi8ELi8ELi32ELi1ELi0EEviiiPT_S1_S1_ii_param_5,
	.param .u32 _Z9cuda_gemmIiLi256ELi4ELi1ELi128ELi8ELi8ELi32ELi1ELi0EEviiiPT_S1_S1_ii_param_6,
	.param .u32 _Z9cuda_gemmIiLi256ELi4ELi1ELi128ELi8ELi8ELi32ELi1ELi0EEviiiPT_S1_S1_ii_param_7
)
.maxntid 256
{
	.reg .pred 	%p<119>;
	.reg .b32 	%r<592>;
	.reg .b64 	%rd<35>;
	// demoted variable
	.shared .align 128 .b8 _ZZ9cuda_gemmIiLi256ELi4ELi1ELi128ELi8ELi8ELi32ELi1ELi0EEviiiPT_S1_S1_iiE11kron_fac_sh[288];
	// demoted variable
	.shared .align 128 .b8 _ZZ9cuda_gemmIiLi256ELi4ELi1ELi128ELi8ELi8ELi32ELi1ELi0EEviiiPT_S1_S1_iiE3Ash[512];
	// demoted variable
	.shared .align 128 .b8 _ZZ9cuda_gemmIiLi256ELi4ELi1ELi128ELi8ELi8ELi32ELi1ELi0EEviiiPT_S1_S1_iiE3Csh[512];
	ld.param.u64 	%rd9, [_Z9cuda_gemmIiLi256ELi4ELi1ELi128ELi8ELi8ELi32ELi1ELi0EEviiiPT_S1_S1_ii_param_3];
	ld.param.u64 	%rd8, [_Z9cuda_gemmIiLi256ELi4ELi1ELi128ELi8ELi8ELi32ELi1ELi0EEviiiPT_S1_S1_ii_param_4];
	ld.param.u64 	%rd10, [_Z9cuda_gemmIiLi256ELi4ELi1ELi128ELi8ELi8ELi32ELi1ELi0EEviiiPT_S1_S1_ii_param_5];
	ld.param.u32 	%r227, [_Z9cuda_gemmIiLi256ELi4ELi1ELi128ELi8ELi8ELi32ELi1ELi0EEviiiPT_S1_S1_ii_param_6];
	ld.param.u32 	%r228, [_Z9cuda_gemmIiLi256ELi4ELi1ELi128ELi8ELi8ELi32ELi1ELi0EEviiiPT_S1_S1_ii_param_7];
	cvta.to.global.u64 	%rd1, %rd9;
	cvta.to.global.u64 	%rd2, %rd10;
	mov.u32 	%r1, %tid.x;
	and.b32  	%r2, %r1, 31;
	setp.lt.s32 	%p1, %r228, 16;
	shr.u32 	%r3, %r228, 4;
	selp.b32 	%r4, 1, %r3, %p1;
	mul.lo.s32 	%r5, %r228, %r227;
	setp.ge.u32 	%p2, %r1, %r5;
	@%p2 bra 	$L__BB486_3;
	mov.u32 	%r6, %ntid.x;
	cvta.to.global.u64 	%rd3, %rd8;
	mov.u32 	%r486, %r1;
$L__BB486_2:
	mul.wide.u32 	%rd11, %r486, 4;
	add.s64 	%rd12, %rd3, %rd11;
	ld.global.u32 	%r229, [%rd12];
	rem.u32 	%r230, %r486, %r227;
	mov.u32 	%r231, _ZZ9cuda_gemmIiLi256ELi4ELi1ELi128ELi8ELi8ELi32ELi1ELi0EEviiiPT_S1_S1_iiE11kron_fac_sh;
	mad.lo.s32 	%r232, %r230, 36, %r231;
	div.u32 	%r233, %r486, %r228;
	shl.b32 	%r234, %r233, 2;
	add.s32 	%r235, %r232, %r234;
	st.shared.u32 	[%r235], %r229;
	add.s32 	%r486, %r486, %r6;
	setp.lt.u32 	%p3, %r486, %r5;
	@%p3 bra 	$L__BB486_2;
$L__BB486_3:
	div.s32 	%r9, 128, %r228;
	mul.lo.s32 	%r236, %r9, %r4;
	min.s32 	%r10, %r236, 256;
	div.u32 	%r12, %r1, %r10;
	mul.lo.s32 	%r237, %r12, %r10;
	sub.s32 	%r238, %r1, %r237;
	div.u32 	%r11, %r238, %r4;
	mov.u32 	%r13, %ntid.x;
	div.u32 	%r14, %r13, %r10;
	mov.u32 	%r495, %ctaid.y;
	mov.u32 	%r16, %nctaid.y;
	shl.b32 	%r239, %r16, 2;
	setp.ge.u32 	%p4, %r495, %r239;
	@%p4 bra 	$L__BB486_145;
	and.b32  	%r17, %r11, 7;
	rem.u32 	%r241, %r1, %r4;
	shl.b32 	%r18, %r241, 3;
	min.s32 	%r19, %r227, 8;
	shl.b32 	%r242, %r228, 8;
	sub.s32 	%r20, 8223, %r242;
	shl.b32 	%r243, %r4, 8;
	sub.s32 	%r21, 8223, %r243;
	add.s32 	%r22, %r1, %r13;
	max.u32 	%r244, %r22, 128;
	setp.lt.u32 	%p5, %r22, 128;
	selp.u32 	%r245, 1, 0, %p5;
	add.s32 	%r246, %r22, %r245;
	sub.s32 	%r247, %r244, %r246;
	div.u32 	%r248, %r247, %r13;
	add.s32 	%r23, %r248, %r245;
	add.s32 	%r249, %r23, 1;
	and.b32  	%r24, %r249, 3;
	shl.b32 	%r25, %r13, 2;
	add.s32 	%r26, %r22, %r13;
	add.s32 	%r27, %r26, %r13;
	shl.b32 	%r250, %r1, 2;
	mov.u32 	%r251, _ZZ9cuda_gemmIiLi256ELi4ELi1ELi128ELi8ELi8ELi32ELi1ELi0EEviiiPT_S1_S1_iiE3Csh;
	add.s32 	%r28, %r251, %r250;
	add.s32 	%r29, %r28, %r25;
	add.s32 	%r252, %r11, 1;
	and.b32  	%r30, %r252, 7;
	add.s32 	%r253, %r11, 2;
	and.b32  	%r31, %r253, 7;
	add.s32 	%r254, %r11, 3;
	and.b32  	%r32, %r254, 7;
	add.s32 	%r255, %r11, 5;
	and.b32  	%r33, %r255, 7;
	add.s32 	%r256, %r11, 6;
	and.b32  	%r34, %r256, 7;
	add.s32 	%r257, %r11, -1;
	and.b32  	%r35, %r257, 7;
	setp.lt.s32 	%p6, %r17, %r228;
	selp.b32 	%r258, 0, %r228, %p6;
	sub.s32 	%r36, %r17, %r258;
	add.s32 	%r259, %r17, 1;
	setp.lt.s32 	%p7, %r259, %r228;
	selp.b32 	%r260, 0, %r228, %p7;
	sub.s32 	%r37, %r259, %r260;
	add.s32 	%r261, %r17, 2;
	setp.lt.s32 	%p8, %r261, %r228;
	selp.b32 	%r262, 0, %r228, %p8;
	sub.s32 	%r38, %r261, %r262;
	add.s32 	%r263, %r17, 3;
	setp.lt.s32 	%p9, %r263, %r228;
	selp.b32 	%r264, 0, %r228, %p9;
	sub.s32 	%r39, %r263, %r264;
	add.s32 	%r265, %r17, 4;
	setp.lt.s32 	%p10, %r265, %r228;
	selp.b32 	%r266, 0, %r228, %p10;
	sub.s32 	%r40, %r265, %r266;
	add.s32 	%r267, %r17, 5;
	setp.lt.s32 	%p11, %r267, %r228;
	selp.b32 	%r268, 0, %r228, %p11;
	sub.s32 	%r41, %r267, %r268;
	add.s32 	%r269, %r17, 6;
	setp.lt.s32 	%p12, %r269, %r228;
	selp.b32 	%r270, 0, %r228, %p12;
	sub.s32 	%r42, %r269, %r270;
	add.s32 	%r271, %r17, 7;
	setp.lt.s32 	%p13, %r271, %r228;
	selp.b32 	%r272, 0, %r228, %p13;
	sub.s32 	%r43, %r271, %r272;
	cvt.u64.u32 	%rd14, %r25;
$L__BB486_5:
	setp.gt.u32 	%p14, %r1, 127;
	@%p14 bra 	$L__BB486_19;
	setp.eq.s32 	%p15, %r24, 0;
	shl.b32 	%r53, %r495, 7;
	mov.u32 	%r496, %r1;
	@%p15 bra 	$L__BB486_10;
	setp.eq.s32 	%p16, %r24, 1;
	add.s32 	%r273, %r53, %r1;
	mul.wide.s32 	%rd13, %r273, 4;
	add.s64 	%rd4, %rd1, %rd13;
	ld.global.u32 	%r274, [%rd4];
	shl.b32 	%r275, %r1, 2;
	mov.u32 	%r276, _ZZ9cuda_gemmIiLi256ELi4ELi1ELi128ELi8ELi8ELi32ELi1ELi0EEviiiPT_S1_S1_iiE3Ash;
	add.s32 	%r277, %r276, %r275;
	st.shared.u32 	[%r277], %r274;
	mov.u32 	%r496, %r22;
	@%p16 bra 	$L__BB486_10;
	setp.eq.s32 	%p17, %r24, 2;
	add.s64 	%rd5, %rd4, %rd14;
	ld.global.u32 	%r278, [%rd5];
	add.s32 	%r282, %r277, %r25;
	st.shared.u32 	[%r282], %r278;
	mov.u32 	%r496, %r26;
	@%p17 bra 	$L__BB486_10;
	add.s64 	%rd16, %rd5, %rd14;
	ld.global.u32 	%r283, [%rd16];
	add.s32 	%r288, %r282, %r25;
	st.shared.u32 	[%r288], %r283;
	mov.u32 	%r496, %r27;
$L__BB486_10:
	setp.lt.u32 	%p18, %r23, 3;
	@%p18 bra 	$L__BB486_13;
	shl.b32 	%r289, %r496, 2;
	mov.u32 	%r290, _ZZ9cuda_gemmIiLi256ELi4ELi1ELi128ELi8ELi8ELi32ELi1ELi0EEviiiPT_S1_S1_iiE3Ash;
	add.s32 	%r499, %r290, %r289;
	add.s32 	%r498, %r496, %r53;
$L__BB486_12:
	mul.wide.s32 	%rd17, %r498, 4;
	mov.u32 	%r291, %ntid.x;
	mul.wide.u32 	%rd18, %r291, 4;
	add.s64 	%rd19, %rd1, %rd17;
	add.s64 	%rd20, %rd19, %rd18;
	mul.wide.u32 	%rd21, %r291, 8;
	add.s64 	%rd22, %rd19, %rd21;
	mul.wide.u32 	%rd23, %r291, 12;
	add.s64 	%rd24, %rd19, %rd23;
	ld.global.u32 	%r292, [%rd19];
	st.shared.u32 	[%r499], %r292;
	ld.global.u32 	%r293, [%rd20];
	add.s32 	%r294, %r499, %r25;
	st.shared.u32 	[%r294], %r293;
	ld.global.u32 	%r295, [%rd22];
	shl.b32 	%r296, %r291, 3;
	add.s32 	%r297, %r499, %r296;
	st.shared.u32 	[%r297], %r295;
	ld.global.u32 	%r298, [%rd24];
	mad.lo.s32 	%r299, %r291, 12, %r499;
	st.shared.u32 	[%r299], %r298;
	add.s32 	%r496, %r496, %r25;
	shl.b32 	%r300, %r291, 4;
	add.s32 	%r499, %r499, %r300;
	add.s32 	%r498, %r498, %r25;
	setp.lt.u32 	%p19, %r496, 128;
	@%p19 bra 	$L__BB486_12;
$L__BB486_13:
	mov.u32 	%r497, %r1;
	@%p15 bra 	$L__BB486_17;
	setp.eq.s32 	%p21, %r24, 1;
	mov.b32 	%r301, 0;
	st.shared.u32 	[%r28], %r301;
	mov.u32 	%r497, %r22;
	@%p21 bra 	$L__BB486_17;
	setp.eq.s32 	%p22, %r24, 2;
	mov.b32 	%r302, 0;
	st.shared.u32 	[%r29], %r302;
	mov.u32 	%r497, %r26;
	@%p22 bra 	$L__BB486_17;
	add.s32 	%r303, %r29, %r25;
	mov.b32 	%r304, 0;
	st.shared.u32 	[%r303], %r304;
	mov.u32 	%r497, %r27;
$L__BB486_17:
	@%p18 bra 	$L__BB486_19;
$L__BB486_18:
	shl.b32 	%r305, %r497, 2;
	mov.u32 	%r306, _ZZ9cuda_gemmIiLi256ELi4ELi1ELi128ELi8ELi8ELi32ELi1ELi0EEviiiPT_S1_S1_iiE3Csh;
	add.s32 	%r307, %r306, %r305;
	mov.b32 	%r308, 0;
	st.shared.u32 	[%r307], %r308;
	add.s32 	%r309, %r307, %r25;
	st.shared.u32 	[%r309], %r308;
	add.s32 	%r310, %r309, %r25;
	st.shared.u32 	[%r310], %r308;
	add.s32 	%r311, %r310, %r25;
	st.shared.u32 	[%r311], %r308;
	add.s32 	%r497, %r25, %r497;
	setp.lt.u32 	%p24, %r497, 128;
	@%p24 bra 	$L__BB486_18;
$L__BB486_19:
	setp.lt.s32 	%p25, %r9, 1;
	bar.sync 	0;
	@%p25 bra 	$L__BB486_137;
	setp.ne.s32 	%p26, %r4, 1;
	@%p26 bra 	$L__BB486_58;
	mov.b32 	%r510, 0;
$L__BB486_22:
	setp.lt.s32 	%p85, %r228, 1;
	add.s32 	%r75, %r510, %r11;
	mad.lo.s32 	%r76, %r75, %r228, %r18;
	@%p85 bra 	$L__BB486_24;
	add.s32 	%r417, %r76, %r17;
	shl.b32 	%r418, %r417, 2;
	mov.u32 	%r419, _ZZ9cuda_gemmIiLi256ELi4ELi1ELi128ELi8ELi8ELi32ELi1ELi0EEviiiPT_S1_S1_iiE3Ash;
	add.s32 	%r420, %r419, %r418;
	ld.shared.u32 	%r589, [%r420];
$L__BB486_24:
	setp.lt.s32 	%p86, %r228, 2;
	@%p86 bra 	$L__BB486_26;
	add.s32 	%r421, %r76, %r30;
	shl.b32 	%r422, %r421, 2;
	mov.u32 	%r423, _ZZ9cuda_gemmIiLi256ELi4ELi1ELi128ELi8ELi8ELi32ELi1ELi0EEviiiPT_S1_S1_iiE3Ash;
	add.s32 	%r424, %r423, %r422;
	ld.shared.u32 	%r588, [%r424];
$L__BB486_26:
	setp.lt.s32 	%p87, %r228, 3;
	@%p87 bra 	$L__BB486_28;
	add.s32 	%r425, %r76, %r31;
	shl.b32 	%r426, %r425, 2;
	mov.u32 	%r427, _ZZ9cuda_gemmIiLi256ELi4ELi1ELi128ELi8ELi8ELi32ELi1ELi0EEviiiPT_S1_S1_iiE3Ash;
	add.s32 	%r428, %r427, %r426;
	ld.shared.u32 	%r587, [%r428];
$L__BB486_28:
	setp.lt.s32 	%p88, %r228, 4;
	@%p88 bra 	$L__BB486_30;
	add.s32 	%r429, %r76, %r32;
	shl.b32 	%r430, %r429, 2;
	mov.u32 	%r431, _ZZ9cuda_gemmIiLi256ELi4ELi1ELi128ELi8ELi8ELi32ELi1ELi0EEviiiPT_S1_S1_iiE3Ash;
	add.s32 	%r432, %r431, %r430;
	ld.shared.u32 	%r586, [%r432];
$L__BB486_30:
	setp.lt.s32 	%p89, %r228, 5;
	@%p89 bra 	$L__BB486_32;
	xor.b32  	%r433, %r17, 4;
	add.s32 	%r434, %r76, %r433;
	shl.b32 	%r435, %r434, 2;
	mov.u32 	%r436, _ZZ9cuda_gemmIiLi256ELi4ELi1ELi128ELi8ELi8ELi32ELi1ELi0EEviiiPT_S1_S1_iiE3Ash;
	add.s32 	%r437, %r436, %r435;
	ld.shared.u32 	%r585, [%r437];
$L__BB486_32:
	setp.lt.s32 	%p90, %r228, 6;
	@%p90 bra 	$L__BB486_34;
	add.s32 	%r438, %r76, %r33;
	shl.b32 	%r439, %r438, 2;
	mov.u32 	%r440, _ZZ9cuda_gemmIiLi256ELi4ELi1ELi128ELi8ELi8ELi32ELi1ELi0EEviiiPT_S1_S1_iiE3Ash;
	add.s32 	%r441, %r440, %r439;
	ld.shared.u32 	%r584, [%r441];
$L__BB486_34:
	setp.lt.s32 	%p91, %r228, 7;
	@%p91 bra 	$L__BB486_36;
	add.s32 	%r442, %r76, %r34;
	shl.b32 	%r443, %r442, 2;
	mov.u32 	%r444, _ZZ9cuda_gemmIiLi256ELi4ELi1ELi128ELi8ELi8ELi32ELi1ELi0EEviiiPT_S1_S1_iiE3Ash;
	add.s32 	%r445, %r444, %r443;
	ld.shared.u32 	%r583, [%r445];
$L__BB486_36:
	setp.lt.s32 	%p92, %r228, 8;
	@%p92 bra 	$L__BB486_38;
	add.s32 	%r446, %r76, %r35;
	shl.b32 	%r447, %r446, 2;
	mov.u32 	%r448, _ZZ9cuda_gemmIiLi256ELi4ELi1ELi128ELi8ELi8ELi32ELi1ELi0EEviiiPT_S1_S1_iiE3Ash;
	add.s32 	%r449, %r448, %r447;
	ld.shared.u32 	%r582, [%r449];
$L__BB486_38:
	setp.lt.s32 	%p93, %r12, %r19;
	@%p93 bra 	$L__BB486_40;
$L__BB486_39:
	add.s32 	%r510, %r510, %r10;
	setp.lt.s32 	%p111, %r510, %r9;
	@%p111 bra 	$L__BB486_22;
	bra.uni 	$L__BB486_137;
$L__BB486_40:
	rem.s32 	%r450, %r2, %r228;
	shl.b32 	%r451, %r450, 2;
	mov.u32 	%r452, _ZZ9cuda_gemmIiLi256ELi4ELi1ELi128ELi8ELi8ELi32ELi1ELi0EEviiiPT_S1_S1_iiE11kron_fac_sh;
	add.s32 	%r94, %r452, %r451;
	mov.u32 	%r519, %r12;
$L__BB486_41:
	mad.lo.s32 	%r454, %r519, 36, %r94;
	ld.shared.u32 	%r96, [%r454];
	mov.b32 	%r521, 0;
	@%p85 bra 	$L__BB486_43;
	shfl.sync.idx.b32	%r455|%p95, %r96, %r36, %r20, -1;
	mul.lo.s32 	%r521, %r455, %r589;
$L__BB486_43:
	@%p86 bra 	$L__BB486_45;
	shfl.sync.idx.b32	%r456|%p97, %r96, %r37, %r20, -1;
	mad.lo.s32 	%r521, %r456, %r588, %r521;
$L__BB486_45:
	@%p87 bra 	$L__BB486_47;
	shfl.sync.idx.b32	%r457|%p99, %r96, %r38, %r20, -1;
	mad.lo.s32 	%r521, %r457, %r587, %r521;
$L__BB486_47:
	@%p88 bra 	$L__BB486_49;
	shfl.sync.idx.b32	%r458|%p101, %r96, %r39, %r20, -1;
	mad.lo.s32 	%r521, %r458, %r586, %r521;
$L__BB486_49:
	@%p89 bra 	$L__BB486_51;
	shfl.sync.idx.b32	%r459|%p103, %r96, %r40, %r20, -1;
	mad.lo.s32 	%r521, %r459, %r585, %r521;
$L__BB486_51:
	setp.lt.s32 	%p104, %r228, 6;
	@%p104 bra 	$L__BB486_53;
	shfl.sync.idx.b32	%r460|%p105, %r96, %r41, %r20, -1;
	mad.lo.s32 	%r521, %r460, %r584, %r521;
$L__BB486_53:
	setp.lt.s32 	%p106, %r228, 7;
	@%p106 bra 	$L__BB486_55;
	shfl.sync.idx.b32	%r461|%p107, %r96, %r42, %r20, -1;
	mad.lo.s32 	%r521, %r461, %r583, %r521;
$L__BB486_55:
	setp.lt.s32 	%p108, %r228, 8;
	@%p108 bra 	$L__BB486_57;
	shfl.sync.idx.b32	%r462|%p109, %r96, %r43, %r20, -1;
	mad.lo.s32 	%r521, %r462, %r582, %r521;
$L__BB486_57:
	mad.lo.s32 	%r463, %r519, %r9, %r75;
	shl.b32 	%r464, %r463, 2;
	mov.u32 	%r465, _ZZ9cuda_gemmIiLi256ELi4ELi1ELi128ELi8ELi8ELi32ELi1ELi0EEviiiPT_S1_S1_iiE3Csh;
	add.s32 	%r466, %r465, %r464;
	ld.shared.u32 	%r467, [%r466];
	add.s32 	%r468, %r467, %r521;
	st.shared.u32 	[%r466], %r468;
	add.s32 	%r519, %r519, %r14;
	setp.lt.s32 	%p110, %r519, %r19;
	@%p110 bra 	$L__BB486_41;
	bra.uni 	$L__BB486_39;
$L__BB486_58:
	setp.gt.u32 	%p27, %r228, 31;
	@%p27 bra 	$L__BB486_76;
	mov.b32 	%r564, 0;
$L__BB486_60:
	setp.eq.s32 	%p28, %r228, 0;
	add.s32 	%r175, %r564, %r11;
	mad.lo.s32 	%r176, %r175, %r228, %r18;
	@%p28 bra 	$L__BB486_62;
	add.s32 	%r313, %r176, %r17;
	shl.b32 	%r314, %r313, 2;
	mov.u32 	%r315, _ZZ9cuda_gemmIiLi256ELi4ELi1ELi128ELi8ELi8ELi32ELi1ELi0EEviiiPT_S1_S1_iiE3Ash;
	add.s32 	%r316, %r315, %r314;
	ld.shared.u32 	%r589, [%r316];
$L__BB486_62:
	setp.lt.s32 	%p29, %r228, 2;
	@%p29 bra 	$L__BB486_64;
	add.s32 	%r317, %r176, %r30;
	shl.b32 	%r318, %r317, 2;
	mov.u32 	%r319, _ZZ9cuda_gemmIiLi256ELi4ELi1ELi128ELi8ELi8ELi32ELi1ELi0EEviiiPT_S1_S1_iiE3Ash;
	add.s32 	%r320, %r319, %r318;
	ld.shared.u32 	%r588, [%r320];
$L__BB486_64:
	setp.lt.s32 	%p30, %r228, 3;
	@%p30 bra 	$L__BB486_66;
	add.s32 	%r321, %r176, %r31;
	shl.b32 	%r322, %r321, 2;
	mov.u32 	%r323, _ZZ9cuda_gemmIiLi256ELi4ELi1ELi128ELi8ELi8ELi32ELi1ELi0EEviiiPT_S1_S1_iiE3Ash;
	add.s32 	%r324, %r323, %r322;
	ld.shared.u32 	%r587, [%r324];
$L__BB486_66:
	setp.lt.s32 	%p31, %r228, 4;
	@%p31 bra 	$L__BB486_68;
	add.s32 	%r325, %r176, %r32;
	shl.b32 	%r326, %r325, 2;
	mov.u32 	%r327, _ZZ9cuda_gemmIiLi256ELi4ELi1ELi128ELi8ELi8ELi32ELi1ELi0EEviiiPT_S1_S1_iiE3Ash;
	add.s32 	%r328, %r327, %r326;
	ld.shared.u32 	%r586, [%r328];
$L__BB486_68:
	setp.lt.s32 	%p32, %r228, 5;
	@%p32 bra 	$L__BB486_70;
	xor.b32  	%r329, %r17, 4;
	add.s32 	%r330, %r176, %r329;
	shl.b32 	%r331, %r330, 2;
	mov.u32 	%r332, _ZZ9cuda_gemmIiLi256ELi4ELi1ELi128ELi8ELi8ELi32ELi1ELi0EEviiiPT_S1_S1_iiE3Ash;
	add.s32 	%r333, %r332, %r331;
	ld.shared.u32 	%r585, [%r333];
$L__BB486_70:
	setp.lt.s32 	%p33, %r228, 6;
	@%p33 bra 	$L__BB486_72;
	add.s32 	%r334, %r176, %r33;
	shl.b32 	%r335, %r334, 2;
	mov.u32 	%r336, _ZZ9cuda_gemmIiLi256ELi4ELi1ELi128ELi8ELi8ELi32ELi1ELi0EEviiiPT_S1_S1_iiE3Ash;
	add.s32 	%r337, %r336, %r335;
	ld.shared.u32 	%r584, [%r337];
$L__BB486_72:
	setp.lt.s32 	%p34, %r228, 7;
	@%p34 bra 	$L__BB486_74;
	add.s32 	%r338, %r176, %r34;
	shl.b32 	%r339, %r338, 2;
	mov.u32 	%r340, _ZZ9cuda_gemmIiLi256ELi4ELi1ELi128ELi8ELi8ELi32ELi1ELi0EEviiiPT_S1_S1_iiE3Ash;
	add.s32 	%r341, %r340, %r339;
	ld.shared.u32 	%r583, [%r341];
$L__BB486_74:
	setp.lt.s32 	%p35, %r228, 8;
	@%p35 bra 	$L__BB486_117;
	add.s32 	%r342, %r176, %r35;
	shl.b32 	%r343, %r342, 2;
	mov.u32 	%r344, _ZZ9cuda_gemmIiLi256ELi4ELi1ELi128ELi8ELi8ELi32ELi1ELi0EEviiiPT_S1_S1_iiE3Ash;
	add.s32 	%r345, %r344, %r343;
	ld.shared.u32 	%r582, [%r345];
	bra.uni 	$L__BB486_117;
$L__BB486_76:
	mov.b32 	%r536, 0;
$L__BB486_77:
	setp.lt.s32 	%p55, %r228, 1;
	add.s32 	%r123, %r536, %r11;
	mad.lo.s32 	%r124, %r123, %r228, %r18;
	@%p55 bra 	$L__BB486_79;
	add.s32 	%r364, %r124, %r17;
	shl.b32 	%r365, %r364, 2;
	mov.u32 	%r366, _ZZ9cuda_gemmIiLi256ELi4ELi1ELi128ELi8ELi8ELi32ELi1ELi0EEviiiPT_S1_S1_iiE3Ash;
	add.s32 	%r367, %r366, %r365;
	ld.shared.u32 	%r589, [%r367];
$L__BB486_79:
	setp.lt.s32 	%p56, %r228, 2;
	@%p56 bra 	$L__BB486_81;
	add.s32 	%r368, %r124, %r30;
	shl.b32 	%r369, %r368, 2;
	mov.u32 	%r370, _ZZ9cuda_gemmIiLi256ELi4ELi1ELi128ELi8ELi8ELi32ELi1ELi0EEviiiPT_S1_S1_iiE3Ash;
	add.s32 	%r371, %r370, %r369;
	ld.shared.u32 	%r588, [%r371];
$L__BB486_81:
	setp.lt.s32 	%p57, %r228, 3;
	@%p57 bra 	$L__BB486_83;
	add.s32 	%r372, %r124, %r31;
	shl.b32 	%r373, %r372, 2;
	mov.u32 	%r374, _ZZ9cuda_gemmIiLi256ELi4ELi1ELi128ELi8ELi8ELi32ELi1ELi0EEviiiPT_S1_S1_iiE3Ash;
	add.s32 	%r375, %r374, %r373;
	ld.shared.u32 	%r587, [%r375];
$L__BB486_83:
	setp.lt.s32 	%p58, %r228, 4;
	@%p58 bra 	$L__BB486_85;
	add.s32 	%r376, %r124, %r32;
	shl.b32 	%r377, %r376, 2;
	mov.u32 	%r378, _ZZ9cuda_gemmIiLi256ELi4ELi1ELi128ELi8ELi8ELi32ELi1ELi0EEviiiPT_S1_S1_iiE3Ash;
	add.s32 	%r379, %r378, %r377;
	ld.shared.u32 	%r586, [%r379];
$L__BB486_85:
	setp.lt.s32 	%p59, %r228, 5;
	@%p59 bra 	$L__BB486_87;
	xor.b32  	%r380, %r17, 4;
	add.s32 	%r381, %r124, %r380;
	shl.b32 	%r382, %r381, 2;
	mov.u32 	%r383, _ZZ9cuda_gemmIiLi256ELi4ELi1ELi128ELi8ELi8ELi32ELi1ELi0EEviiiPT_S1_S1_iiE3Ash;
	add.s32 	%r384, %r383, %r382;
	ld.shared.u32 	%r585, [%r384];
$L__BB486_87:
	setp.lt.s32 	%p60, %r228, 6;
	@%p60 bra 	$L__BB486_89;
	add.s32 	%r385, %r124, %r33;
	shl.b32 	%r386, %r385, 2;
	mov.u32 	%r387, _ZZ9cuda_gemmIiLi256ELi4ELi1ELi128ELi8ELi8ELi32ELi1ELi0EEviiiPT_S1_S1_iiE3Ash;
	add.s32 	%r388, %r387, %r386;
	ld.shared.u32 	%r584, [%r388];
$L__BB486_89:
	setp.lt.s32 	%p61, %r228, 7;
	@%p61 bra 	$L__BB486_91;
	add.s32 	%r389, %r124, %r34;
	shl.b32 	%r390, %r389, 2;
	mov.u32 	%r391, _ZZ9cuda_gemmIiLi256ELi4ELi1ELi128ELi8ELi8ELi32ELi1ELi0EEviiiPT_S1_S1_iiE3Ash;
	add.s32 	%r392, %r391, %r390;
	ld.shared.u32 	%r583, [%r392];
$L__BB486_91:
	setp.lt.s32 	%p62, %r228, 8;
	@%p62 bra 	$L__BB486_93;
	add.s32 	%r393, %r124, %r35;
	shl.b32 	%r394, %r393, 2;
	mov.u32 	%r395, _ZZ9cuda_gemmIiLi256ELi4ELi1ELi128ELi8ELi8ELi32ELi1ELi0EEviiiPT_S1_S1_iiE3Ash;
	add.s32 	%r396, %r395, %r394;
	ld.shared.u32 	%r582, [%r396];
$L__BB486_93:
	setp.lt.s32 	%p63, %r12, %r19;
	@%p63 bra 	$L__BB486_95;
$L__BB486_94:
	add.s32 	%r536, %r536, %r10;
	setp.lt.s32 	%p84, %r536, %r9;
	@%p84 bra 	$L__BB486_77;
	bra.uni 	$L__BB486_137;
$L__BB486_95:
	rem.s32 	%r397, %r2, %r228;
	shl.b32 	%r398, %r397, 2;
	mov.u32 	%r399, _ZZ9cuda_gemmIiLi256ELi4ELi1ELi128ELi8ELi8ELi32ELi1ELi0EEviiiPT_S1_S1_iiE11kron_fac_sh;
	add.s32 	%r142, %r399, %r398;
	mov.u32 	%r545, %r12;
$L__BB486_96:
	mad.lo.s32 	%r401, %r545, 36, %r142;
	ld.shared.u32 	%r144, [%r401];
	mov.b32 	%r547, 0;
	@%p55 bra 	$L__BB486_98;
	shfl.sync.idx.b32	%r402|%p65, %r144, %r36, %r20, -1;
	mul.lo.s32 	%r547, %r402, %r589;
$L__BB486_98:
	@%p56 bra 	$L__BB486_100;
	shfl.sync.idx.b32	%r403|%p67, %r144, %r37, %r20, -1;
	mad.lo.s32 	%r547, %r403, %r588, %r547;
$L__BB486_100:
	@%p57 bra 	$L__BB486_102;
	shfl.sync.idx.b32	%r404|%p69, %r144, %r38, %r20, -1;
	mad.lo.s32 	%r547, %r404, %r587, %r547;
$L__BB486_102:
	@%p58 bra 	$L__BB486_104;
	shfl.sync.idx.b32	%r405|%p71, %r144, %r39, %r20, -1;
	mad.lo.s32 	%r547, %r405, %r586, %r547;
$L__BB486_104:
	setp.lt.s32 	%p72, %r228, 5;
	@%p72 bra 	$L__BB486_106;
	shfl.sync.idx.b32	%r406|%p73, %r144, %r40, %r20, -1;
	mad.lo.s32 	%r547, %r406, %r585, %r547;
$L__BB486_106:
	setp.lt.s32 	%p74, %r228, 6;
	@%p74 bra 	$L__BB486_108;
	shfl.sync.idx.b32	%r407|%p75, %r144, %r41, %r20, -1;
	mad.lo.s32 	%r547, %r407, %r584, %r547;
$L__BB486_108:
	setp.lt.s32 	%p76, %r228, 7;
	@%p76 bra 	$L__BB486_110;
	shfl.sync.idx.b32	%r408|%p77, %r144, %r42, %r20, -1;
	mad.lo.s32 	%r547, %r408, %r583, %r547;
$L__BB486_110:
	setp.lt.s32 	%p78, %r228, 8;
	@%p78 bra 	$L__BB486_112;
	shfl.sync.idx.b32	%r409|%p79, %r144, %r43, %r20, -1;
	mad.lo.s32 	%r547, %r409, %r582, %r547;
$L__BB486_112:
	mov.u32 	%r553, %r3;
$L__BB486_113:
	shr.u32 	%r162, %r553, 1;
	shfl.sync.down.b32	%r410|%p80, %r547, %r162, %r21, -1;
	add.s32 	%r547, %r410, %r547;
	setp.gt.u32 	%p81, %r553, 3;
	mov.u32 	%r553, %r162;
	@%p81 bra 	$L__BB486_113;
	rem.u32 	%r411, %r2, %r4;
	setp.eq.s32 	%p82, %r411, 0;
	@%p82 bra 	$L__BB486_115;
	bra.uni 	$L__BB486_116;
$L__BB486_115:
	mad.lo.s32 	%r412, %r545, %r9, %r123;
	shl.b32 	%r413, %r412, 2;
	mov.u32 	%r414, _ZZ9cuda_gemmIiLi256ELi4ELi1ELi128ELi8ELi8ELi32ELi1ELi0EEviiiPT_S1_S1_iiE3Csh;
	add.s32 	%r415, %r414, %r413;
	st.shared.u32 	[%r415], %r547;
$L__BB486_116:
	add.s32 	%r545, %r545, %r14;
	setp.lt.s32 	%p83, %r545, %r19;
	@%p83 bra 	$L__BB486_96;
	bra.uni 	$L__BB486_94;
$L__BB486_117:
	setp.lt.s32 	%p36, %r12, %r19;
	@%p36 bra 	$L__BB486_118;
	bra.uni 	$L__BB486_136;
$L__BB486_118:
	rem.u32 	%r346, %r2, %r228;
	shl.b32 	%r347, %r346, 2;
	mov.u32 	%r348, _ZZ9cuda_gemmIiLi256ELi4ELi1ELi128ELi8ELi8ELi32ELi1ELi0EEviiiPT_S1_S1_iiE11kron_fac_sh;
	add.s32 	%r177, %r348, %r347;
	mov.u32 	%r573, %r12;
$L__BB486_119:
	mad.lo.s32 	%r350, %r573, 36, %r177;
	ld.shared.u32 	%r195, [%r350];
	mov.b32 	%r575, 0;
	@%p28 bra 	$L__BB486_121;
	shfl.sync.idx.b32	%r351|%p38, %r195, %r36, %r20, -1;
	mul.lo.s32 	%r575, %r351, %r589;
$L__BB486_121:
	@%p29 bra 	$L__BB486_123;
	shfl.sync.idx.b32	%r352|%p40, %r195, %r37, %r20, -1;
	mad.lo.s32 	%r575, %r352, %r588, %r575;
$L__BB486_123:
	@%p30 bra 	$L__BB486_125;
	shfl.sync.idx.b32	%r353|%p42, %r195, %r38, %r20, -1;
	mad.lo.s32 	%r575, %r353, %r587, %r575;
$L__BB486_125:
	@%p31 bra 	$L__BB486_127;
	shfl.sync.idx.b32	%r354|%p44, %r195, %r39, %r20, -1;
	mad.lo.s32 	%r575, %r354, %r586, %r575;
$L__BB486_127:
	@%p32 bra 	$L__BB486_129;
	shfl.sync.idx.b32	%r355|%p46, %r195, %r40, %r20, -1;
	mad.lo.s32 	%r575, %r355, %r585, %r575;
$L__BB486_129:
	setp.lt.s32 	%p47, %r228, 6;
	@%p47 bra 	$L__BB486_131;
	shfl.sync.idx.b32	%r356|%p48, %r195, %r41, %r20, -1;
	mad.lo.s32 	%r575, %r356, %r584, %r575;
$L__BB486_131:
	setp.lt.s32 	%p49, %r228, 7;
	@%p49 bra 	$L__BB486_133;
	shfl.sync.idx.b32	%r357|%p50, %r195, %r42, %r20, -1;
	mad.lo.s32 	%r575, %r357, %r583, %r575;
$L__BB486_133:
	setp.lt.s32 	%p51, %r228, 8;
	@%p51 bra 	$L__BB486_135;
	shfl.sync.idx.b32	%r358|%p52, %r195, %r43, %r20, -1;
	mad.lo.s32 	%r575, %r358, %r582, %r575;
$L__BB486_135:
	mad.lo.s32 	%r359, %r573, %r9, %r175;
	shl.b32 	%r360, %r359, 2;
	mov.u32 	%r361, _ZZ9cuda_gemmIiLi256ELi4ELi1ELi128ELi8ELi8ELi32ELi1ELi0EEviiiPT_S1_S1_iiE3Csh;
	add.s32 	%r362, %r361, %r360;
	st.shared.u32 	[%r362], %r575;
	add.s32 	%r573, %r573, %r14;
	setp.lt.s32 	%p53, %r573, %r19;
	@%p53 bra 	$L__BB486_119;
$L__BB486_136:
	add.s32 	%r564, %r564, %r10;
	setp.lt.s32 	%p54, %r564, %r9;
	@%p54 bra 	$L__BB486_60;
$L__BB486_137:
	bar.sync 	0;
	@%p14 bra 	$L__BB486_144;
	setp.eq.s32 	%p113, %r24, 0;
	shl.b32 	%r222, %r495, 7;
	mov.u32 	%r590, %r1;
	@%p113 bra 	$L__BB486_142;
	setp.eq.s32 	%p114, %r24, 1;
	add.s32 	%r469, %r222, %r1;
	ld.shared.u32 	%r470, [%r28];
	mul.wide.s32 	%rd25, %r469, 4;
	add.s64 	%rd6, %rd2, %rd25;
	st.global.u32 	[%rd6], %r470;
	mov.u32 	%r590, %r22;
	@%p114 bra 	$L__BB486_142;
	setp.eq.s32 	%p115, %r24, 2;
	ld.shared.u32 	%r471, [%r29];
	cvt.u64.u32 	%rd26, %r25;
	add.s64 	%rd7, %rd6, %rd26;
	st.global.u32 	[%rd7], %r471;
	mov.u32 	%r590, %r26;
	@%p115 bra 	$L__BB486_142;
	add.s32 	%r472, %r29, %r25;
	ld.shared.u32 	%r473, [%r472];
	add.s64 	%rd28, %rd7, %rd26;
	st.global.u32 	[%rd28], %r473;
	mov.u32 	%r590, %r27;
$L__BB486_142:
	setp.lt.u32 	%p116, %r23, 3;
	@%p116 bra 	$L__BB486_144;
$L__BB486_143:
	add.s32 	%r474, %r222, %r590;
	shl.b32 	%r475, %r590, 2;
	mov.u32 	%r476, _ZZ9cuda_gemmIiLi256ELi4ELi1ELi128ELi8ELi8ELi32ELi1ELi0EEviiiPT_S1_S1_iiE3Csh;
	add.s32 	%r477, %r476, %r475;
	ld.shared.u32 	%r478, [%r477];
	mul.wide.s32 	%rd29, %r474, 4;
	add.s64 	%rd30, %rd2, %rd29;
	st.global.u32 	[%rd30], %r478;
	add.s32 	%r479, %r477, %r25;
	ld.shared.u32 	%r480, [%r479];
	add.s64 	%rd32, %rd30, %rd14;
	st.global.u32 	[%rd32], %r480;
	add.s32 	%r481, %r479, %r25;
	ld.shared.u32 	%r482, [%r481];
	add.s64 	%rd33, %rd32, %rd14;
	st.global.u32 	[%rd33], %r482;
	add.s32 	%r483, %r481, %r25;
	ld.shared.u32 	%r484, [%r483];
	add.s64 	%rd34, %rd33, %rd14;
	st.global.u32 	[%rd34], %r484;
	add.s32 	%r590, %r25, %r590;
	setp.lt.u32 	%p117, %r590, 128;
	@%p117 bra 	$L__BB486_143;
$L__BB486_144:
	add.s32 	%r495, %r495, %r16;
	shl.b32 	%r485, %r16, 2;
	setp.lt.u32 	%p118, %r495, %r485;
	@%p118 bra 	$L__BB486_5;
$L__BB486_145:
	ret;

}
	// .globl	_Z9cuda_gemmIiLi256ELi4ELi1ELi128ELi8ELi8ELi32ELi1ELi1EEviiiPT_S1_S1_ii
.visible .entry _Z9cuda_gemmIiLi256ELi4ELi1ELi128ELi8ELi8ELi32ELi1ELi1EEviiiPT_S1_S1_ii(
	.param .u32 _Z9cuda_gemmIiLi256ELi4ELi1ELi128ELi8ELi8ELi32ELi1ELi1EEviiiPT_S1_S1_ii_param_0,
	.param .u32 _Z9cuda_gemmIiLi256ELi4ELi1ELi128ELi8ELi8ELi32ELi1ELi1EEviiiPT_S1_S1_ii_param_1,
	.param .u32 _Z9cuda_gemmIiLi256ELi4ELi1ELi128ELi8ELi8ELi32ELi1ELi1EEviiiPT_S1_S1_ii_param_2,
	.param .u64 .ptr .align 1 _Z9cuda_gemmIiLi256ELi4ELi1ELi128ELi8ELi8ELi32ELi1ELi1EEviiiPT_S1_S1_ii_param_3,
	.param .u64 .ptr .align 1 _Z9cuda_gemmIiLi256ELi4ELi1ELi128ELi8ELi8ELi32ELi1ELi1EEviiiPT_S1_S1_ii_param_4,
	.param .u64 .ptr .align 1 _Z9cuda_gemmIiLi256ELi4ELi1ELi128ELi8ELi8ELi32ELi1ELi1EEviiiPT_S1_S1_ii_param_5,
	.param .u32 _Z9cuda_gemmIiLi256ELi4ELi1ELi128ELi8ELi8ELi32ELi1ELi1EEviiiPT_S1_S1_ii_param_6,
	.param .u32 _Z9cuda_gemmIiLi256ELi4ELi1ELi128ELi8ELi8ELi32ELi1ELi1EEviiiPT_S1_S1_ii_param_7
)
.maxntid 256
{
	.reg .pred 	%p<37>;
	.reg .b32 	%r<241>;
	.reg .b64 	%rd<44>;
	// demoted variable
	.shared .align 128 .b8 _ZZ9cuda_gemmIiLi256ELi4ELi1ELi128ELi8ELi8ELi32ELi1ELi1EEviiiPT_S1_S1_iiE11kron_fac_sh[288];
	// demoted variable
	.shared .align 128 .b8 _ZZ9cuda_gemmIiLi256ELi4ELi1ELi128ELi8ELi8ELi32ELi1ELi1EEviiiPT_S1_S1_iiE3Ash[512];
	// demoted variable
	.shared .align 128 .b8 _ZZ9cuda_gemmIiLi256ELi4ELi1ELi128ELi8ELi8ELi32ELi1ELi1EEviiiPT_S1_S1_iiE3Csh[512];
	ld.param.u64 	%rd9, [_Z9cuda_gemmIiLi256ELi4ELi1ELi128ELi8ELi8ELi32ELi1ELi1EEviiiPT_S1_S1_ii_param_3];
	ld.param.u64 	%rd10, [_Z9cuda_gemmIiLi256ELi4ELi1ELi128ELi8ELi8ELi32ELi1ELi1EEviiiPT_S1_S1_ii_param_4];
	ld.param.u64 	%rd11, [_Z9cuda_gemmIiLi256ELi4ELi1ELi128ELi8ELi8ELi32ELi1ELi1EEviiiPT_S1_S1_ii_param_5];
	cvta.to.global.u64 	%rd1, %rd10;
	cvta.to.global.u64 	%rd2, %rd9;
	cvta.to.global.u64 	%rd3, %rd11;
	mov.u32 	%r1, %tid.x;
	setp.gt.u32 	%p1, %r1, 63;
	@%p1 bra 	$L__BB487_7;
	mov.u32 	%r2, %ntid.x;
	add.s32 	%r63, %r1, %r2;
	max.u32 	%r64, %r63, 64;
	setp.lt.u32 	%p2, %r63, 64;
	selp.u32 	%r65, 1, 0, %p2;
	add.s32 	%r66, %r63, %r65;
	sub.s32 	%r67, %r64, %r66;
	div.u32 	%r68, %r67, %r2;
	add.s32 	%r3, %r68, %r65;
	and.b32  	%r69, %r3, 3;
	setp.eq.s32 	%p3, %r69, 3;
	mov.u32 	%r229, %r1;
	@%p3 bra 	$L__BB487_4;
	add.s32 	%r71, %r3, 1;
	and.b32  	%r4, %r71, 3;
	mov.b32 	%r228, 0;
	mov.u32 	%r229, %r1;
$L__BB487_3:
	.pragma "nounroll";
	mul.wide.u32 	%rd12, %r229, 4;
	add.s64 	%rd13, %rd1, %rd12;
	ld.global.u32 	%r72, [%rd13];
	and.b32  	%r73, %r229, 7;
	mov.u32 	%r74, _ZZ9cuda_gemmIiLi256ELi4ELi1ELi128ELi8ELi8ELi32ELi1ELi1EEviiiPT_S1_S1_iiE11kron_fac_sh;
	mad.lo.s32 	%r75, %r73, 36, %r74;
	shr.u32 	%r76, %r229, 1;
	and.b32  	%r77, %r76, 2147483644;
	add.s32 	%r78, %r75, %r77;
	st.shared.u32 	[%r78], %r72;
	add.s32 	%r229, %r229, %r2;
	add.s32 	%r228, %r228, 1;
	setp.ne.s32 	%p4, %r228, %r4;
	@%p4 bra 	$L__BB487_3;
$L__BB487_4:
	setp.lt.u32 	%p5, %r3, 3;
	@%p5 bra 	$L__BB487_7;
	mov.u32 	%r81, _ZZ9cuda_gemmIiLi256ELi4ELi1ELi128ELi8ELi8ELi32ELi1ELi1EEviiiPT_S1_S1_iiE11kron_fac_sh;
$L__BB487_6:
	mul.wide.u32 	%rd14, %r229, 4;
	add.s64 	%rd15, %rd1, %rd14;
	ld.global.u32 	%r79, [%rd15];
	and.b32  	%r80, %r229, 7;
	mad.lo.s32 	%r82, %r80, 36, %r81;
	shr.u32 	%r83, %r229, 1;
	and.b32  	%r84, %r83, 2147483644;
	add.s32 	%r85, %r82, %r84;
	st.shared.u32 	[%r85], %r79;
	add.s32 	%r86, %r229, %r2;
	mul.wide.u32 	%rd16, %r86, 4;
	add.s64 	%rd17, %rd1, %rd16;
	ld.global.u32 	%r87, [%rd17];
	and.b32  	%r88, %r86, 7;
	mad.lo.s32 	%r89, %r88, 36, %r81;
	shr.u32 	%r90, %r86, 1;
	and.b32  	%r91, %r90, 2147483644;
	add.s32 	%r92, %r89, %r91;
	st.shared.u32 	[%r92], %r87;
	add.s32 	%r93, %r86, %r2;
	mul.wide.u32 	%rd18, %r93, 4;
	add.s64 	%rd19, %rd1, %rd18;
	ld.global.u32 	%r94, [%rd19];
	and.b32  	%r95, %r93, 7;
	mad.lo.s32 	%r96, %r95, 36, %r81;
	shr.u32 	%r97, %r93, 1;
	and.b32  	%r98, %r97, 2147483644;
	add.s32 	%r99, %r96, %r98;
	st.shared.u32 	[%r99], %r94;
	add.s32 	%r100, %r93, %r2;
	mul.wide.u32 	%rd20, %r100, 4;
	add.s64 	%rd21, %rd1, %rd20;
	ld.global.u32 	%r101, [%rd21];
	and.b32  	%r102, %r100, 7;
	mad.lo.s32 	%r103, %r102, 36, %r81;
	shr.u32 	%r104, %r100, 1;
	and.b32  	%r105, %r104, 2147483644;
	add.s32 	%r106, %r103, %r105;
	st.shared.u32 	[%r106], %r101;
	add.s32 	%r229, %r100, %r2;
	setp.lt.u32 	%p6, %r229, 64;
	@%p6 bra 	$L__BB487_6;
$L__BB487_7:
	mov.u32 	%r231, %ctaid.y;
	mov.u32 	%r13, %nctaid.y;
	shl.b32 	%r107, %r13, 2;
	setp.ge.u32 	%p7, %r231, %r107;
	@%p7 bra 	$L__BB487_34;
	mov.u32 	%r108, %ntid.x;
	and.b32  	%r14, %r1, 7;
	add.s32 	%r15, %r1, %r108;
	max.u32 	%r109, %r15, 128;
	setp.lt.u32 	%p8, %r15, 128;
	selp.u32 	%r110, 1, 0, %p8;
	add.s32 	%r111, %r15, %r110;
	sub.s32 	%r112, %r109, %r111;
	div.u32 	%r113, %r112, %r108;
	add.s32 	%r16, %r113, %r110;
	add.s32 	%r114, %r16, 1;
	and.b32  	%r17, %r114, 3;
	shl.b32 	%r115, %r1, 2;
	mov.u32 	%r116, _ZZ9cuda_gemmIiLi256ELi4ELi1ELi128ELi8ELi8ELi32ELi1ELi1EEviiiPT_S1_S1_iiE3Ash;
	add.s32 	%r18, %r116, %r115;
	shl.b32 	%r19, %r108, 2;
	add.s32 	%r20, %r18, %r19;
	add.s32 	%r21, %r15, %r108;
	add.s32 	%r22, %r21, %r108;
	mov.u32 	%r117, _ZZ9cuda_gemmIiLi256ELi4ELi1ELi128ELi8ELi8ELi32ELi1ELi1EEviiiPT_S1_S1_iiE3Csh;
	add.s32 	%r23, %r117, %r115;
	add.s32 	%r24, %r23, %r19;
	add.s32 	%r118, %r1, 1;
	and.b32  	%r25, %r118, 7;
	add.s32 	%r119, %r1, 2;
	and.b32  	%r26, %r119, 7;
	add.s32 	%r120, %r1, 3;
	and.b32  	%r27, %r120, 7;
	xor.b32  	%r28, %r14, 4;
	add.s32 	%r121, %r1, 5;
	and.b32  	%r29, %r121, 7;
	add.s32 	%r122, %r1, 6;
	and.b32  	%r30, %r122, 7;
	add.s32 	%r123, %r1, -1;
	and.b32  	%r31, %r123, 7;
	mul.wide.u32 	%rd22, %r108, 8;
	add.s64 	%rd4, %rd2, %rd22;
	shr.u32 	%r32, %r108, 4;
	cvt.u64.u32 	%rd24, %r19;
$L__BB487_9:
	setp.gt.u32 	%p9, %r1, 127;
	@%p9 bra 	$L__BB487_23;
	setp.eq.s32 	%p10, %r17, 0;
	shl.b32 	%r34, %r231, 7;
	mov.u32 	%r232, %r1;
	@%p10 bra 	$L__BB487_14;
	setp.eq.s32 	%p11, %r17, 1;
	add.s32 	%r124, %r34, %r1;
	mul.wide.s32 	%rd23, %r124, 4;
	add.s64 	%rd5, %rd2, %rd23;
	ld.global.u32 	%r125, [%rd5];
	st.shared.u32 	[%r18], %r125;
	mov.u32 	%r232, %r15;
	@%p11 bra 	$L__BB487_14;
	setp.eq.s32 	%p12, %r17, 2;
	add.s64 	%rd6, %rd5, %rd24;
	ld.global.u32 	%r126, [%rd6];
	st.shared.u32 	[%r20], %r126;
	mov.u32 	%r232, %r21;
	@%p12 bra 	$L__BB487_14;
	add.s64 	%rd26, %rd6, %rd24;
	ld.global.u32 	%r127, [%rd26];
	add.s32 	%r128, %r20, %r19;
	st.shared.u32 	[%r128], %r127;
	mov.u32 	%r232, %r22;
$L__BB487_14:
	setp.lt.u32 	%p13, %r16, 3;
	@%p13 bra 	$L__BB487_17;
	shl.b32 	%r129, %r232, 2;
	mov.u32 	%r130, _ZZ9cuda_gemmIiLi256ELi4ELi1ELi128ELi8ELi8ELi32ELi1ELi1EEviiiPT_S1_S1_iiE3Ash;
	add.s32 	%r235, %r130, %r129;
	add.s32 	%r234, %r232, %r34;
$L__BB487_16:
	mul.wide.s32 	%rd27, %r234, 4;
	mov.u32 	%r132, %ntid.x;
	mul.wide.u32 	%rd28, %r132, 4;
	add.s64 	%rd29, %rd2, %rd27;
	add.s64 	%rd30, %rd29, %rd28;
	add.s64 	%rd31, %rd4, %rd27;
	mul.wide.u32 	%rd32, %r132, 12;
	add.s64 	%rd33, %rd29, %rd32;
	ld.global.u32 	%r133, [%rd29];
	st.shared.u32 	[%r235], %r133;
	ld.global.u32 	%r134, [%rd30];
	add.s32 	%r135, %r235, %r19;
	st.shared.u32 	[%r135], %r134;
	ld.global.u32 	%r136, [%rd31];
	shl.b32 	%r137, %r132, 3;
	add.s32 	%r138, %r235, %r137;
	st.shared.u32 	[%r138], %r136;
	ld.global.u32 	%r139, [%rd33];
	mad.lo.s32 	%r140, %r132, 12, %r235;
	st.shared.u32 	[%r140], %r139;
	add.s32 	%r232, %r232, %r19;
	shl.b32 	%r141, %r132, 4;
	add.s32 	%r235, %r235, %r141;
	add.s32 	%r234, %r234, %r19;
	setp.lt.u32 	%p14, %r232, 128;
	@%p14 bra 	$L__BB487_16;
$L__BB487_17:
	setp.eq.s32 	%p15, %r17, 0;
	mov.u32 	%r233, %r1;
	@%p15 bra 	$L__BB487_21;
	setp.eq.s32 	%p16, %r17, 1;
	mov.b32 	%r142, 0;
	st.shared.u32 	[%r23], %r142;
	mov.u32 	%r233, %r15;
	@%p16 bra 	$L__BB487_21;
	setp.eq.s32 	%p17, %r17, 2;
	mov.b32 	%r143, 0;
	st.shared.u32 	[%r24], %r143;
	mov.u32 	%r233, %r21;
	@%p17 bra 	$L__BB487_21;
	add.s32 	%r144, %r24, %r19;
	mov.b32 	%r145, 0;
	st.shared.u32 	[%r144], %r145;
	mov.u32 	%r233, %r22;
$L__BB487_21:
	setp.lt.u32 	%p18, %r16, 3;
	@%p18 bra 	$L__BB487_23;
$L__BB487_22:
	shl.b32 	%r146, %r233, 2;
	mov.u32 	%r147, _ZZ9cuda_gemmIiLi256ELi4ELi1ELi128ELi8ELi8ELi32ELi1ELi1EEviiiPT_S1_S1_iiE3Csh;
	add.s32 	%r148, %r147, %r146;
	mov.b32 	%r149, 0;
	st.shared.u32 	[%r148], %r149;
	add.s32 	%r150, %r148, %r19;
	st.shared.u32 	[%r150], %r149;
	add.s32 	%r151, %r150, %r19;
	st.shared.u32 	[%r151], %r149;
	add.s32 	%r152, %r151, %r19;
	st.shared.u32 	[%r152], %r149;
	add.s32 	%r233, %r19, %r233;
	setp.lt.u32 	%p19, %r233, 128;
	@%p19 bra 	$L__BB487_22;
$L__BB487_23:
	setp.gt.u32 	%p20, %r1, 127;
	bar.sync 	0;
	@%p20 bra 	$L__BB487_26;
	shr.u32 	%r238, %r1, 4;
	shl.b32 	%r153, %r1, 3;
	and.b32  	%r154, %r153, 120;
	or.b32  	%r155, %r154, %r14;
	shl.b32 	%r156, %r155, 2;
	mov.u32 	%r157, _ZZ9cuda_gemmIiLi256ELi4ELi1ELi128ELi8ELi8ELi32ELi1ELi1EEviiiPT_S1_S1_iiE3Ash;
	add.s32 	%r158, %r157, %r156;
	ld.shared.u32 	%r48, [%r158];
	or.b32  	%r159, %r154, %r25;
	shl.b32 	%r160, %r159, 2;
	add.s32 	%r161, %r157, %r160;
	ld.shared.u32 	%r49, [%r161];
	or.b32  	%r162, %r154, %r26;
	shl.b32 	%r163, %r162, 2;
	add.s32 	%r164, %r157, %r163;
	ld.shared.u32 	%r50, [%r164];
	or.b32  	%r165, %r154, %r27;
	shl.b32 	%r166, %r165, 2;
	add.s32 	%r167, %r157, %r166;
	ld.shared.u32 	%r51, [%r167];
	or.b32  	%r168, %r154, %r28;
	shl.b32 	%r169, %r168, 2;
	add.s32 	%r170, %r157, %r169;
	ld.shared.u32 	%r52, [%r170];
	or.b32  	%r171, %r154, %r29;
	shl.b32 	%r172, %r171, 2;
	add.s32 	%r173, %r157, %r172;
	ld.shared.u32 	%r53, [%r173];
	or.b32  	%r174, %r154, %r30;
	shl.b32 	%r175, %r174, 2;
	add.s32 	%r176, %r157, %r175;
	ld.shared.u32 	%r54, [%r176];
	or.b32  	%r177, %r154, %r31;
	shl.b32 	%r178, %r177, 2;
	add.s32 	%r179, %r157, %r178;
	ld.shared.u32 	%r55, [%r179];
$L__BB487_25:
	shl.b32 	%r180, %r14, 2;
	mov.u32 	%r181, _ZZ9cuda_gemmIiLi256ELi4ELi1ELi128ELi8ELi8ELi32ELi1ELi1EEviiiPT_S1_S1_iiE11kron_fac_sh;
	add.s32 	%r182, %r181, %r180;
	mad.lo.s32 	%r183, %r238, 36, %r182;
	ld.shared.u32 	%r184, [%r183];
	shfl.sync.idx.b32	%r185|%p21, %r184, %r14, 6175, -1;
	mul.lo.s32 	%r186, %r185, %r48;
	shfl.sync.idx.b32	%r187|%p22, %r184, %r25, 6175, -1;
	mad.lo.s32 	%r188, %r187, %r49, %r186;
	shfl.sync.idx.b32	%r189|%p23, %r184, %r26, 6175, -1;
	mad.lo.s32 	%r190, %r189, %r50, %r188;
	shfl.sync.idx.b32	%r191|%p24, %r184, %r27, 6175, -1;
	mad.lo.s32 	%r192, %r191, %r51, %r190;
	shfl.sync.idx.b32	%r193|%p25, %r184, %r28, 6175, -1;
	mad.lo.s32 	%r194, %r193, %r52, %r192;
	shfl.sync.idx.b32	%r195|%p26, %r184, %r29, 6175, -1;
	mad.lo.s32 	%r196, %r195, %r53, %r194;
	shfl.sync.idx.b32	%r197|%p27, %r184, %r30, 6175, -1;
	mad.lo.s32 	%r198, %r197, %r54, %r196;
	shfl.sync.idx.b32	%r199|%p28, %r184, %r31, 6175, -1;
	mad.lo.s32 	%r200, %r199, %r55, %r198;
	shl.b32 	%r201, %r238, 6;
	shl.b32 	%r202, %r1, 2;
	and.b32  	%r203, %r202, 60;
	or.b32  	%r204, %r201, %r203;
	mov.u32 	%r205, _ZZ9cuda_gemmIiLi256ELi4ELi1ELi128ELi8ELi8ELi32ELi1ELi1EEviiiPT_S1_S1_iiE3Csh;
	add.s32 	%r206, %r205, %r204;
	ld.shared.u32 	%r207, [%r206];
	add.s32 	%r208, %r207, %r200;
	st.shared.u32 	[%r206], %r208;
	add.s32 	%r238, %r238, %r32;
	setp.lt.u32 	%p29, %r238, 8;
	@%p29 bra 	$L__BB487_25;
$L__BB487_26:
	setp.gt.u32 	%p30, %r1, 127;
	bar.sync 	0;
	@%p30 bra 	$L__BB487_33;
	setp.eq.s32 	%p31, %r17, 0;
	shl.b32 	%r58, %r231, 7;
	mov.u32 	%r239, %r1;
	@%p31 bra 	$L__BB487_31;
	setp.eq.s32 	%p32, %r17, 1;
	add.s32 	%r209, %r58, %r1;
	ld.shared.u32 	%r210, [%r23];
	mul.wide.s32 	%rd34, %r209, 4;
	add.s64 	%rd7, %rd3, %rd34;
	st.global.u32 	[%rd7], %r210;
	mov.u32 	%r239, %r15;
	@%p32 bra 	$L__BB487_31;
	setp.eq.s32 	%p33, %r17, 2;
	ld.shared.u32 	%r211, [%r24];
	cvt.u64.u32 	%rd35, %r19;
	add.s64 	%rd8, %rd7, %rd35;
	st.global.u32 	[%rd8], %r211;
	mov.u32 	%r239, %r21;
	@%p33 bra 	$L__BB487_31;
	add.s32 	%r212, %r24, %r19;
	ld.shared.u32 	%r213, [%r212];
	add.s64 	%rd37, %rd8, %rd35;
	st.global.u32 	[%rd37], %r213;
	mov.u32 	%r239, %r22;
$L__BB487_31:
	setp.lt.u32 	%p34, %r16, 3;
	@%p34 bra 	$L__BB487_33;
$L__BB487_32:
	add.s32 	%r215, %r58, %r239;
	shl.b32 	%r216, %r239, 2;
	mov.u32 	%r217, _ZZ9cuda_gemmIiLi256ELi4ELi1ELi128ELi8ELi8ELi32ELi1ELi1EEviiiPT_S1_S1_iiE3Csh;
	add.s32 	%r218, %r217, %r216;
	ld.shared.u32 	%r219, [%r218];
	mul.wide.s32 	%rd38, %r215, 4;
	add.s64 	%rd39, %rd3, %rd38;
	st.global.u32 	[%rd39], %r219;
	add.s32 	%r220, %r218, %r19;
	ld.shared.u32 	%r221, [%r220];
	add.s64 	%rd41, %rd39, %rd24;
	st.global.u32 	[%rd41], %r221;
	add.s32 	%r222, %r220, %r19;
	ld.shared.u32 	%r223, [%r222];
	add.s64 	%rd42, %rd41, %rd24;
	st.global.u32 	[%rd42], %r223;
	add.s32 	%r224, %r222, %r19;
	ld.shared.u32 	%r225, [%r224];
	add.s64 	%rd43, %rd42, %rd24;
	st.global.u32 	[%rd43], %r225;
	add.s32 	%r239, %r19, %r239;
	setp.lt.u32 	%p35, %r239, 128;
	@%p35 bra 	$L__BB487_32;
$L__BB487_33:
	add.s32 	%r231, %r231, %r13;
	shl.b32 	%r226, %r13, 2;
	setp.lt.u32 	%p36, %r231, %r226;
	@%p36 bra 	$L__BB487_9;
$L__BB487_34:
	ret;

}
	// .globl	_Z9cuda_gemmIiLi256ELi4ELi1ELi128ELi16ELi16ELi32ELi0ELi0EEviiiPT_S1_S1_ii
.visible .entry _Z9cuda_gemmIiLi256ELi4ELi1ELi128ELi16ELi16ELi32ELi0ELi0EEviiiPT_S1_S1_ii(
	.param .u32 _Z9cuda_gemmIiLi256ELi4ELi1ELi128ELi16ELi16ELi32ELi0ELi0EEviiiPT_S1_S1_ii_param_0,
	.param .u32 _Z9cuda_gemmIiLi256ELi4ELi1ELi128ELi16ELi16ELi32ELi0ELi0EEviiiPT_S1_S1_ii_param_1,
	.param .u32 _Z9cuda_gemmIiLi256ELi4ELi1ELi128ELi16ELi16ELi32ELi0ELi0EEviiiPT_S1_S1_ii_param_2,
	.param .u64 .ptr .align 1 _Z9cuda_gemmIiLi256ELi4ELi1ELi128ELi16ELi16ELi32ELi0ELi0EEviiiPT_S1_S1_ii_param_3,
	.param .u64 .ptr .align 1 _Z9cuda_gemmIiLi256ELi4ELi1ELi128ELi16ELi16ELi32ELi0ELi0EEviiiPT_S1_S1_ii_param_4,
	.param .u64 .ptr .align 1 _Z9cuda_gemmIiLi256ELi4ELi1ELi128ELi16ELi16ELi32ELi0ELi0EEviiiPT_S1_S1_ii_param_5,
	.param .u32 _Z9cuda_gemmIiLi256ELi4ELi1ELi128ELi16ELi16ELi32ELi0ELi0EEviiiPT_S1_S1_ii_param_6,
	.param .u32 _Z9cuda_gemmIiLi256ELi4ELi1ELi128ELi16ELi16ELi32ELi0ELi0EEviiiPT_S1_S1_ii_param_7
)
.maxntid 256
{
	.reg .pred 	%p<199>;
	.reg .b32 	%r<1070>;
	.reg .b64 	%rd<37>;
	// demoted variable
	.shared .align 128 .b8 _ZZ9cuda_gemmIiLi256ELi4ELi1ELi128ELi16ELi16ELi32ELi0ELi0EEviiiPT_S1_S1_iiE11kron_fac_sh[1088];
	// demoted variable
	.shared .align 128 .b8 _ZZ9cuda_gemmIiLi256ELi4ELi1ELi128ELi16ELi16ELi32ELi0ELi0EEviiiPT_S1_S1_iiE3Ash[512];
	// demoted variable
	.shared .align 128 .b8 _ZZ9cuda_gemmIiLi256ELi4ELi1ELi128ELi16ELi16ELi32ELi0ELi0EEviiiPT_S1_S1_iiE3Csh[512];
	ld.param.u32 	%r374, [_Z9cuda_gemmIiLi256ELi4ELi1ELi128ELi16ELi16ELi32ELi0ELi0EEviiiPT_S1_S1_ii_param_2];
	ld.param.u64 	%rd7, [_Z9cuda_gemmIiLi256ELi4ELi1ELi128ELi16ELi16ELi32ELi0ELi0EEviiiPT_S1_S1_ii_param_3];
	ld.param.u64 	%rd6, [_Z9cuda_gemmIiLi256ELi4ELi1ELi128ELi16ELi16ELi32ELi0ELi0EEviiiPT_S1_S1_ii_param_4];
	ld.param.u64 	%rd8, [_Z9cuda_gemmIiLi256ELi4ELi1ELi128ELi16ELi16ELi32ELi0ELi0EEviiiPT_S1_S1_ii_param_5];
	ld.param.u32 	%r375, [_Z9cuda_gemmIiLi256ELi4ELi1ELi128ELi16ELi16ELi32ELi0ELi0EEviiiPT_S1_S1_ii_param_6];
	ld.param.u32 	%r376, [_Z9cuda_gemmIiLi256ELi4ELi1ELi128ELi16ELi16ELi32ELi0ELi0EEviiiPT_S1_S1_ii_param_7];
	cvta.to.global.u64 	%rd1, %rd7;
	cvta.to.global.u64 	%rd2, %rd8;
	mov.u32 	%r1, %tid.x;
	and.b32  	%r2, %r1, 31;
	setp.lt.s32 	%p1, %r376, 16;
	shr.u32 	%r3, %r376, 4;
	selp.b32 	%r4, 1, %r3, %p1;
	mul.lo.s32 	%r5, %r376, %r375;
	setp.ge.u32 	%p2, %r1, %r5;
	@%p2 bra 	$L__BB488_3;
	mov.u32 	%r6, %ntid.x;
	cvta.to.global.u64 	%rd3, %rd6;
	mov.u32 	%r876, %r1;
$L__BB488_2:
	mul.wide.u32 	%rd9, %r876, 4;
	add.s64 	%rd10, %rd3, %rd9;
	ld.global.u32 	%r377, [%rd10];
	rem.u32 	%r378, %r876, %r375;
	mov.u32 	%r379, _ZZ9cuda_gemmIiLi256ELi4ELi1ELi128ELi16ELi16ELi32ELi0ELi0EEviiiPT_S1_S1_iiE11kron_fac_sh;
	mad.lo.s32 	%r380, %r378, 68, %r379;
	div.u32 	%r381, %r876, %r376;
	shl.b32 	%r382, %r381, 2;
	add.s32 	%r383, %r380, %r382;
	st.shared.u32 	[%r383], %r377;
	add.s32 	%r876, %r876, %r6;
	setp.lt.u32 	%p3, %r876, %r5;
	@%p3 bra 	$L__BB488_2;
$L__BB488_3:
	div.s32 	%r9, 128, %r376;
	mul.lo.s32 	%r384, %r9, %r4;
	min.s32 	%r10, %r384, 256;
	div.u32 	%r12, %r1, %r10;
	mul.lo.s32 	%r385, %r12, %r10;
	sub.s32 	%r386, %r1, %r385;
	div.u32 	%r11, %r386, %r4;
	mov.u32 	%r13, %ntid.x;
	div.u32 	%r14, %r13, %r10;
	mov.u32 	%r893, %ctaid.y;
	mov.u32 	%r387, %nctaid.y;
	shl.b32 	%r388, %r387, 2;
	setp.ge.u32 	%p4, %r893, %r388;
	@%p4 bra 	$L__BB488_241;
	mov.u32 	%r390, %ctaid.x;
	shl.b32 	%r16, %r390, 7;
	and.b32  	%r17, %r11, 15;
	rem.u32 	%r391, %r1, %r4;
	shl.b32 	%r18, %r391, 4;
	min.s32 	%r19, %r375, 16;
	shl.b32 	%r392, %r376, 8;
	sub.s32 	%r20, 8223, %r392;
	shl.b32 	%r393, %r4, 8;
	sub.s32 	%r21, 8223, %r393;
	add.s32 	%r22, %r1, %r13;
	max.u32 	%r394, %r22, 128;
	setp.lt.u32 	%p5, %r22, 128;
	selp.u32 	%r395, 1, 0, %p5;
	add.s32 	%r396, %r22, %r395;
	sub.s32 	%r397, %r394, %r396;
	div.u32 	%r398, %r397, %r13;
	add.s32 	%r23, %r398, %r395;
	add.s32 	%r399, %r23, 1;
	and.b32  	%r24, %r399, 3;
	shl.b32 	%r25, %r13, 2;
	add.s32 	%r26, %r22, %r13;
	add.s32 	%r400, %r11, 1;
	and.b32  	%r27, %r400, 15;
	add.s32 	%r401, %r11, 2;
	and.b32  	%r28, %r401, 15;
	add.s32 	%r402, %r11, 3;
	and.b32  	%r29, %r402, 15;
	add.s32 	%r403, %r11, 4;
	and.b32  	%r30, %r403, 15;
	add.s32 	%r404, %r11, 5;
	and.b32  	%r31, %r404, 15;
	add.s32 	%r405, %r11, 6;
	and.b32  	%r32, %r405, 15;
	add.s32 	%r406, %r11, 7;
	and.b32  	%r33, %r406, 15;
	setp.lt.s32 	%p6, %r17, %r376;
	selp.b32 	%r407, 0, %r376, %p6;
	sub.s32 	%r34, %r17, %r407;
	add.s32 	%r408, %r17, 1;
	setp.lt.s32 	%p7, %r408, %r376;
	selp.b32 	%r409, 0, %r376, %p7;
	sub.s32 	%r35, %r408, %r409;
	add.s32 	%r410, %r17, 2;
	setp.lt.s32 	%p8, %r410, %r376;
	selp.b32 	%r411, 0, %r376, %p8;
	sub.s32 	%r36, %r410, %r411;
	add.s32 	%r412, %r17, 3;
	setp.lt.s32 	%p9, %r412, %r376;
	selp.b32 	%r413, 0, %r376, %p9;
	sub.s32 	%r37, %r412, %r413;
	add.s32 	%r414, %r17, 4;
	setp.lt.s32 	%p10, %r414, %r376;
	selp.b32 	%r415, 0, %r376, %p10;
	sub.s32 	%r38, %r414, %r415;
	add.s32 	%r416, %r17, 5;
	setp.lt.s32 	%p11, %r416, %r376;
	selp.b32 	%r417, 0, %r376, %p11;
	sub.s32 	%r39, %r416, %r417;
	add.s32 	%r418, %r17, 6;
	setp.lt.s32 	%p12, %r418, %r376;
	selp.b32 	%r419, 0, %r376, %p12;
	sub.s32 	%r40, %r418, %r419;
	add.s32 	%r420, %r17, 7;
	setp.lt.s32 	%p13, %r420, %r376;
	selp.b32 	%r421, 0, %r376, %p13;
	sub.s32 	%r41, %r420, %r421;
	add.s32 	%r422, %r17, 8;
	setp.lt.s32 	%p14, %r422, %r376;
	selp.b32 	%r423, 0, %r376, %p14;
	sub.s32 	%r42, %r422, %r423;
	add.s32 	%r424, %r17, 9;
	setp.lt.s32 	%p15, %r424, %r376;
	selp.b32 	%r425, 0, %r376, %p15;
	sub.s32 	%r43, %r424, %r425;
	add.s32 	%r426, %r17, 10;
	setp.lt.s32 	%p16, %r426, %r376;
	selp.b32 	%r427, 0, %r376, %p16;
	sub.s32 	%r44, %r426, %r427;
	add.s32 	%r428, %r17, 11;
	setp.lt.s32 	%p17, %r428, %r376;
	selp.b32 	%r429, 0, %r376, %p17;
	sub.s32 	%r45, %r428, %r429;
	add.s32 	%r430, %r17, 12;
	setp.lt.s32 	%p18, %r430, %r376;
	selp.b32 	%r431, 0, %r376, %p18;
	sub.s32 	%r46, %r430, %r431;
	add.s32 	%r432, %r17, 13;
	setp.lt.s32 	%p19, %r432, %r376;
	selp.b32 	%r433, 0, %r376, %p19;
	sub.s32 	%r47, %r432, %r433;
	add.s32 	%r434, %r17, 14;
	setp.lt.s32 	%p20, %r434, %r376;
	selp.b32 	%r435, 0, %r376, %p20;
	sub.s32 	%r48, %r434, %r435;
	add.s32 	%r436, %r17, 15;
	setp.lt.s32 	%p21, %r436, %r376;
	selp.b32 	%r437, 0, %r376, %p21;
	sub.s32 	%r49, %r436, %r437;
	mul.wide.u32 	%rd16, %r13, 4;
	mul.wide.u32 	%rd19, %r13, 8;
	mul.wide.u32 	%rd21, %r13, 12;
	cvt.u64.u32 	%rd12, %r25;
$L__BB488_5:
	setp.gt.u32 	%p22, %r1, 127;
	@%p22 bra 	$L__BB488_19;
	setp.eq.s32 	%p23, %r24, 0;
	mul.lo.s32 	%r67, %r893, %r374;
	mov.u32 	%r894, %r1;
	@%p23 bra 	$L__BB488_10;
	setp.eq.s32 	%p24, %r24, 1;
	add.s32 	%r438, %r67, %r16;
	add.s32 	%r439, %r438, %r1;
	mul.wide.s32 	%rd11, %r439, 4;
	add.s64 	%rd4, %rd1, %rd11;
	ld.global.u32 	%r440, [%rd4];
	shl.b32 	%r441, %r1, 2;
	mov.u32 	%r442, _ZZ9cuda_gemmIiLi256ELi4ELi1ELi128ELi16ELi16ELi32ELi0ELi0EEviiiPT_S1_S1_iiE3Ash;
	add.s32 	%r443, %r442, %r441;
	st.shared.u32 	[%r443], %r440;
	mov.u32 	%r894, %r22;
	@%p24 bra 	$L__BB488_10;
	setp.eq.s32 	%p25, %r24, 2;
	add.s64 	%rd5, %rd4, %rd12;
	ld.global.u32 	%r444, [%rd5];
	shl.b32 	%r445, %r1, 2;
	mov.u32 	%r446, _ZZ9cuda_gemmIiLi256ELi4ELi1ELi128ELi16ELi16ELi32ELi0ELi0EEviiiPT_S1_S1_iiE3Ash;
	add.s32 	%r447, %r446, %r445;
	add.s32 	%r448, %r447, %r25;
	st.shared.u32 	[%r448], %r444;
	mov.u32 	%r894, %r26;
	@%p25 bra 	$L__BB488_10;
	add.s32 	%r894, %r26, %r13;
	add.s64 	%rd14, %rd5, %rd12;
	ld.global.u32 	%r449, [%rd14];
	shl.b32 	%r450, %r1, 2;
	mov.u32 	%r451, _ZZ9cuda_gemmIiLi256ELi4ELi1ELi128ELi16ELi16ELi32ELi0ELi0EEviiiPT_S1_S1_iiE3Ash;
	add.s32 	%r452, %r451, %r450;
	add.s32 	%r453, %r452, %r25;
	add.s32 	%r454, %r453, %r25;
	st.shared.u32 	[%r454], %r449;
$L__BB488_10:
	setp.lt.u32 	%p26, %r23, 3;
	@%p26 bra 	$L__BB488_13;
	shl.b32 	%r455, %r894, 2;
	mov.u32 	%r456, _ZZ9cuda_gemmIiLi256ELi4ELi1ELi128ELi16ELi16ELi32ELi0ELi0EEviiiPT_S1_S1_iiE3Ash;
	add.s32 	%r897, %r456, %r455;
	add.s32 	%r457, %r16, %r894;
	add.s32 	%r896, %r457, %r67;
$L__BB488_12:
	mul.wide.s32 	%rd15, %r896, 4;
	add.s64 	%rd17, %rd1, %rd15;
	add.s64 	%rd18, %rd17, %rd16;
	add.s64 	%rd20, %rd17, %rd19;
	add.s64 	%rd22, %rd17, %rd21;
	ld.global.u32 	%r458, [%rd17];
	st.shared.u32 	[%r897], %r458;
	ld.global.u32 	%r459, [%rd18];
	add.s32 	%r460, %r897, %r25;
	st.shared.u32 	[%r460], %r459;
	ld.global.u32 	%r461, [%rd20];
	shl.b32 	%r462, %r13, 3;
	add.s32 	%r463, %r897, %r462;
	st.shared.u32 	[%r463], %r461;
	ld.global.u32 	%r464, [%rd22];
	mad.lo.s32 	%r465, %r13, 12, %r897;
	st.shared.u32 	[%r465], %r464;
	add.s32 	%r894, %r894, %r25;
	shl.b32 	%r466, %r13, 4;
	add.s32 	%r897, %r897, %r466;
	add.s32 	%r896, %r896, %r25;
	setp.lt.u32 	%p27, %r894, 128;
	@%p27 bra 	$L__BB488_12;
$L__BB488_13:
	mov.u32 	%r895, %r1;
	@%p23 bra 	$L__BB488_17;
	setp.eq.s32 	%p29, %r24, 1;
	shl.b32 	%r467, %r1, 2;
	mov.u32 	%r468, _ZZ9cuda_gemmIiLi256ELi4ELi1ELi128ELi16ELi16ELi32ELi0ELi0EEviiiPT_S1_S1_iiE3Csh;
	add.s32 	%r469, %r468, %r467;
	mov.b32 	%r470, 0;
	st.shared.u32 	[%r469], %r470;
	mov.u32 	%r895, %r22;
	@%p29 bra 	$L__BB488_17;
	setp.eq.s32 	%p30, %r24, 2;
	add.s32 	%r474, %r469, %r25;
	mov.b32 	%r475, 0;
	st.shared.u32 	[%r474], %r475;
	mov.u32 	%r895, %r26;
	@%p30 bra 	$L__BB488_17;
	add.s32 	%r895, %r26, %r13;
	mov.u32 	%r477, _ZZ9cuda_gemmIiLi256ELi4ELi1ELi128ELi16ELi16ELi32ELi0ELi0EEviiiPT_S1_S1_iiE3Csh;
	add.s32 	%r478, %r477, %r467;
	add.s32 	%r479, %r478, %r25;
	add.s32 	%r480, %r479, %r25;
	mov.b32 	%r481, 0;
	st.shared.u32 	[%r480], %r481;
$L__BB488_17:
	@%p26 bra 	$L__BB488_19;
$L__BB488_18:
	shl.b32 	%r482, %r895, 2;
	mov.u32 	%r483, _ZZ9cuda_gemmIiLi256ELi4ELi1ELi128ELi16ELi16ELi32ELi0ELi0EEviiiPT_S1_S1_iiE3Csh;
	add.s32 	%r484, %r483, %r482;
	mov.b32 	%r485, 0;
	st.shared.u32 	[%r484], %r485;
	add.s32 	%r486, %r484, %r25;
	st.shared.u32 	[%r486], %r485;
	add.s32 	%r487, %r486, %r25;
	st.shared.u32 	[%r487], %r485;
	add.s32 	%r488, %r487, %r25;
	st.shared.u32 	[%r488], %r485;
	add.s32 	%r895, %r25, %r895;
	setp.lt.u32 	%p32, %r895, 128;
	@%p32 bra 	$L__BB488_18;
$L__BB488_19:
	setp.lt.s32 	%p33, %r9, 1;
	bar.sync 	0;
	@%p33 bra 	$L__BB488_233;
	setp.ne.s32 	%p34, %r4, 1;
	@%p34 bra 	$L__BB488_90;
	mov.b32 	%r916, 0;
$L__BB488_22:
	setp.lt.s32 	%p141, %r376, 1;
	add.s32 	%r99, %r916, %r11;
	mad.lo.s32 	%r100, %r99, %r376, %r18;
	@%p141 bra 	$L__BB488_24;
	add.s32 	%r702, %r100, %r17;
	shl.b32 	%r703, %r702, 2;
	mov.u32 	%r704, _ZZ9cuda_gemmIiLi256ELi4ELi1ELi128ELi16ELi16ELi32ELi0ELi0EEviiiPT_S1_S1_iiE3Ash;
	add.s32 	%r705, %r704, %r703;
	ld.shared.u32 	%r1067, [%r705];
$L__BB488_24:
	setp.lt.s32 	%p142, %r376, 2;
	@%p142 bra 	$L__BB488_26;
	add.s32 	%r706, %r100, %r27;
	shl.b32 	%r707, %r706, 2;
	mov.u32 	%r708, _ZZ9cuda_gemmIiLi256ELi4ELi1ELi128ELi16ELi16ELi32ELi0ELi0EEviiiPT_S1_S1_iiE3Ash;
	add.s32 	%r709, %r708, %r707;
	ld.shared.u32 	%r1066, [%r709];
$L__BB488_26:
	setp.lt.s32 	%p143, %r376, 3;
	@%p143 bra 	$L__BB488_28;
	add.s32 	%r710, %r100, %r28;
	shl.b32 	%r711, %r710, 2;
	mov.u32 	%r712, _ZZ9cuda_gemmIiLi256ELi4ELi1ELi128ELi16ELi16ELi32ELi0ELi0EEviiiPT_S1_S1_iiE3Ash;
	add.s32 	%r713, %r712, %r711;
	ld.shared.u32 	%r1065, [%r713];
$L__BB488_28:
	setp.lt.s32 	%p144, %r376, 4;
	@%p144 bra 	$L__BB488_30;
	add.s32 	%r714, %r100, %r29;
	shl.b32 	%r715, %r714, 2;
	mov.u32 	%r716, _ZZ9cuda_gemmIiLi256ELi4ELi1ELi128ELi16ELi16ELi32ELi0ELi0EEviiiPT_S1_S1_iiE3Ash;
	add.s32 	%r717, %r716, %r715;
	ld.shared.u32 	%r1064, [%r717];
$L__BB488_30:
	setp.lt.s32 	%p145, %r376, 5;
	@%p145 bra 	$L__BB488_32;
	add.s32 	%r718, %r100, %r30;
	shl.b32 	%r719, %r718, 2;
	mov.u32 	%r720, _ZZ9cuda_gemmIiLi256ELi4ELi1ELi128ELi16ELi16ELi32ELi0ELi0EEviiiPT_S1_S1_iiE3Ash;
	add.s32 	%r721, %r720, %r719;
	ld.shared.u32 	%r1063, [%r721];
$L__BB488_32:
	setp.lt.s32 	%p146, %r376, 6;
	@%p146 bra 	$L__BB488_34;
	add.s32 	%r722, %r100, %r31;
	shl.b32 	%r723, %r722, 2;
	mov.u32 	%r724, _ZZ9cuda_gemmIiLi256ELi4ELi1ELi128ELi16ELi16ELi32ELi0ELi0EEviiiPT_S1_S1_iiE3Ash;
	add.s32 	%r725, %r724, %r723;
	ld.shared.u32 	%r1062, [%r725];
$L__BB488_34:
	setp.lt.s32 	%p147, %r376, 7;
	@%p147 bra 	$L__BB488_36;
	add.s32 	%r726, %r100, %r32;
	shl.b32 	%r727, %r726, 2;
	mov.u32 	%r728, _ZZ9cuda_gemmIiLi256ELi4ELi1ELi128ELi16ELi16ELi32ELi0ELi0EEviiiPT_S1_S1_iiE3Ash;
	add.s32 	%r729, %r728, %r727;
	ld.shared.u32 	%r1061, [%r729];
$L__BB488_36:
	setp.lt.s32 	%p148, %r376, 8;
	@%p148 bra 	$L__BB488_38;
	add.s32 	%r730, %r100, %r33;
	shl.b32 	%r731, %r730, 2;
	mov.u32 	%r732, _ZZ9cuda_gemmIiLi256ELi4ELi1ELi128ELi16ELi16ELi32ELi0ELi0EEviiiPT_S1_S1_iiE3Ash;
	add.s32 	%r733, %r732, %r731;
	ld.shared.u32 	%r1060, [%r733];
$L__BB488_38:
	setp.lt.s32 	%p149, %r376, 9;
	@%p149 bra 	$L__BB488_40;
	xor.b32  	%r734, %r17, 8;
	add.s32 	%r735, %r100, %r734;
	shl.b32 	%r736, %r735, 2;
	mov.u32 	%r737, _ZZ9cuda_gemmIiLi256ELi4ELi1ELi128ELi16ELi16ELi32ELi0ELi0EEviiiPT_S1_S1_iiE3Ash;
	add.s32 	%r738, %r737, %r736;
	ld.shared.u32 	%r1059, [%r738];
$L__BB488_40:
	setp.lt.s32 	%p150, %r376, 10;
	@%p150 bra 	$L__BB488_42;
	add.s32 	%r739, %r11, 9;
	and.b32  	%r740, %r739, 15;
	add.s32 	%r741, %r100, %r740;
	shl.b32 	%r742, %r741, 2;
	mov.u32 	%r743, _ZZ9cuda_gemmIiLi256ELi4ELi1ELi128ELi16ELi16ELi32ELi0ELi0EEviiiPT_S1_S1_iiE3Ash;
	add.s32 	%r744, %r743, %r742;
	ld.shared.u32 	%r1058, [%r744];
$L__BB488_42:
	setp.lt.s32 	%p151, %r376, 11;
	@%p151 bra 	$L__BB488_44;
	add.s32 	%r745, %r11, 10;
	and.b32  	%r746, %r745, 15;
	add.s32 	%r747, %r100, %r746;
	shl.b32 	%r748, %r747, 2;
	mov.u32 	%r749, _ZZ9cuda_gemmIiLi256ELi4ELi1ELi128ELi16ELi16ELi32ELi0ELi0EEviiiPT_S1_S1_iiE3Ash;
	add.s32 	%r750, %r749, %r748;
	ld.shared.u32 	%r1057, [%r750];
$L__BB488_44:
	setp.lt.s32 	%p152, %r376, 12;
	@%p152 bra 	$L__BB488_46;
	add.s32 	%r751, %r11, 11;
	and.b32  	%r752, %r751, 15;
	add.s32 	%r753, %r100, %r752;
	shl.b32 	%r754, %r753, 2;
	mov.u32 	%r755, _ZZ9cuda_gemmIiLi256ELi4ELi1ELi128ELi16ELi16ELi32ELi0ELi0EEviiiPT_S1_S1_iiE3Ash;
	add.s32 	%r756, %r755, %r754;
	ld.shared.u32 	%r1056, [%r756];
$L__BB488_46:
	setp.lt.s32 	%p153, %r376, 13;
	@%p153 bra 	$L__BB488_48;
	add.s32 	%r757, %r11, 12;
	and.b32  	%r758, %r757, 15;
	add.s32 	%r759, %r100, %r758;
	shl.b32 	%r760, %r759, 2;
	mov.u32 	%r761, _ZZ9cuda_gemmIiLi256ELi4ELi1ELi128ELi16ELi16ELi32ELi0ELi0EEviiiPT_S1_S1_iiE3Ash;
	add.s32 	%r762, %r761, %r760;
	ld.shared.u32 	%r1055, [%r762];
$L__BB488_48:
	setp.lt.s32 	%p154, %r376, 14;
	@%p154 bra 	$L__BB488_50;
	add.s32 	%r763, %r11, 13;
	and.b32  	%r764, %r763, 15;
	add.s32 	%r765, %r100, %r764;
	shl.b32 	%r766, %r765, 2;
	mov.u32 	%r767, _ZZ9cuda_gemmIiLi256ELi4ELi1ELi128ELi16ELi16ELi32ELi0ELi0EEviiiPT_S1_S1_iiE3Ash;
	add.s32 	%r768, %r767, %r766;
	ld.shared.u32 	%r1054, [%r768];
$L__BB488_50:
	setp.lt.s32 	%p155, %r376, 15;
	@%p155 bra 	$L__BB488_52;
	add.s32 	%r769, %r11, 14;
	and.b32  	%r770, %r769, 15;
	add.s32 	%r771, %r100, %r770;
	shl.b32 	%r772, %r771, 2;
	mov.u32 	%r773, _ZZ9cuda_gemmIiLi256ELi4ELi1ELi128ELi16ELi16ELi32ELi0ELi0EEviiiPT_S1_S1_iiE3Ash;
	add.s32 	%r774, %r773, %r772;
	ld.shared.u32 	%r1053, [%r774];
$L__BB488_52:
	setp.lt.s32 	%p156, %r376, 16;
	@%p156 bra 	$L__BB488_54;
	add.s32 	%r775, %r11, -1;
	and.b32  	%r776, %r775, 15;
	add.s32 	%r777, %r100, %r776;
	shl.b32 	%r778, %r777, 2;
	mov.u32 	%r779, _ZZ9cuda_gemmIiLi256ELi4ELi1ELi128ELi16ELi16ELi32ELi0ELi0EEviiiPT_S1_S1_iiE3Ash;
	add.s32 	%r780, %r779, %r778;
	ld.shared.u32 	%r1052, [%r780];
$L__BB488_54:
	setp.lt.s32 	%p157, %r12, %r19;
	@%p157 bra 	$L__BB488_56;
$L__BB488_55:
	add.s32 	%r916, %r916, %r10;
	setp.lt.s32 	%p191, %r916, %r9;
	@%p191 bra 	$L__BB488_22;
	bra.uni 	$L__BB488_233;
$L__BB488_56:
	rem.s32 	%r781, %r2, %r376;
	shl.b32 	%r782, %r781, 2;
	mov.u32 	%r783, _ZZ9cuda_gemmIiLi256ELi4ELi1ELi128ELi16ELi16ELi32ELi0ELi0EEviiiPT_S1_S1_iiE11kron_fac_sh;
	add.s32 	%r134, %r783, %r782;
	mov.u32 	%r933, %r12;
$L__BB488_57:
	mad.lo.s32 	%r785, %r933, 68, %r134;
	ld.shared.u32 	%r136, [%r785];
	mov.b32 	%r935, 0;
	@%p141 bra 	$L__BB488_59;
	shfl.sync.idx.b32	%r786|%p159, %r136, %r34, %r20, -1;
	mul.lo.s32 	%r935, %r786, %r1067;
$L__BB488_59:
	@%p142 bra 	$L__BB488_61;
	shfl.sync.idx.b32	%r787|%p161, %r136, %r35, %r20, -1;
	mad.lo.s32 	%r935, %r787, %r1066, %r935;
$L__BB488_61:
	@%p143 bra 	$L__BB488_63;
	shfl.sync.idx.b32	%r788|%p163, %r136, %r36, %r20, -1;
	mad.lo.s32 	%r935, %r788, %r1065, %r935;
$L__BB488_63:
	@%p144 bra 	$L__BB488_65;
	shfl.sync.idx.b32	%r789|%p165, %r136, %r37, %r20, -1;
	mad.lo.s32 	%r935, %r789, %r1064, %r935;
$L__BB488_65:
	@%p145 bra 	$L__BB488_67;
	shfl.sync.idx.b32	%r790|%p167, %r136, %r38, %r20, -1;
	mad.lo.s32 	%r935, %r790, %r1063, %r935;
$L__BB488_67:
	setp.lt.s32 	%p168, %r376, 6;
	@%p168 bra 	$L__BB488_69;
	shfl.sync.idx.b32	%r791|%p169, %r136, %r39, %r20, -1;
	mad.lo.s32 	%r935, %r791, %r1062, %r935;
$L__BB488_69:
	setp.lt.s32 	%p170, %r376, 7;
	@%p170 bra 	$L__BB488_71;
	shfl.sync.idx.b32	%r792|%p171, %r136, %r40, %r20, -1;
	mad.lo.s32 	%r935, %r792, %r1061, %r935;
$L__BB488_71:
	setp.lt.s32 	%p172, %r376, 8;
	@%p172 bra 	$L__BB488_73;
	shfl.sync.idx.b32	%r793|%p173, %r136, %r41, %r20, -1;
	mad.lo.s32 	%r935, %r793, %r1060, %r935;
$L__BB488_73:
	setp.lt.s32 	%p174, %r376, 9;
	@%p174 bra 	$L__BB488_75;
	shfl.sync.idx.b32	%r794|%p175, %r136, %r42, %r20, -1;
	mad.lo.s32 	%r935, %r794, %r1059, %r935;
$L__BB488_75:
	setp.lt.s32 	%p176, %r376, 10;
	@%p176 bra 	$L__BB488_77;
	shfl.sync.idx.b32	%r795|%p177, %r136, %r43, %r20, -1;
	mad.lo.s32 	%r935, %r795, %r1058, %r935;
$L__BB488_77:
	setp.lt.s32 	%p178, %r376, 11;
	@%p178 bra 	$L__BB488_79;
	shfl.sync.idx.b32	%r796|%p179, %r136, %r44, %r20, -1;
	mad.lo.s32 	%r935, %r796, %r1057, %r935;
$L__BB488_79:
	setp.lt.s32 	%p180, %r376, 12;
	@%p180 bra 	$L__BB488_81;
	shfl.sync.idx.b32	%r797|%p181, %r136, %r45, %r20, -1;
	mad.lo.s32 	%r935, %r797, %r1056, %r935;
$L__BB488_81:
	setp.lt.s32 	%p182, %r376, 13;
	@%p182 bra 	$L__BB488_83;
	shfl.sync.idx.b32	%r798|%p183, %r136, %r46, %r20, -1;
	mad.lo.s32 	%r935, %r798, %r1055, %r935;
$L__BB488_83:
	setp.lt.s32 	%p184, %r376, 14;
	@%p184 bra 	$L__BB488_85;
	shfl.sync.idx.b32	%r799|%p185, %r136, %r47, %r20, -1;
	mad.lo.s32 	%r935, %r799, %r1054, %r935;
$L__BB488_85:
	setp.lt.s32 	%p186, %r376, 15;
	@%p186 bra 	$L__BB488_87;
	shfl.sync.idx.b32	%r800|%p187, %r136, %r48, %r20, -1;
	mad.lo.s32 	%r935, %r800, %r1053, %r935;
$L__BB488_87:
	setp.lt.s32 	%p188, %r376, 16;
	@%p188 bra 	$L__BB488_89;
	shfl.sync.idx.b32	%r801|%p189, %r136, %r49, %r20, -1;
	mad.lo.s32 	%r935, %r801, %r1052, %r935;
$L__BB488_89:
	mad.lo.s32 	%r802, %r933, %r9, %r99;
	shl.b32 	%r803, %r802, 2;
	mov.u32 	%r804, _ZZ9cuda_gemmIiLi256ELi4ELi1ELi128ELi16ELi16ELi32ELi0ELi0EEviiiPT_S1_S1_iiE3Csh;
	add.s32 	%r805, %r804, %r803;
	ld.shared.u32 	%r806, [%r805];
	add.s32 	%r807, %r806, %r935;
	st.shared.u32 	[%r805], %r807;
	add.s32 	%r933, %r933, %r14;
	setp.lt.s32 	%p190, %r933, %r19;
	@%p190 bra 	$L__BB488_57;
	bra.uni 	$L__BB488_55;
$L__BB488_90:
	setp.gt.u32 	%p35, %r376, 31;
	@%p35 bra 	$L__BB488_124;
	mov.b32 	%r1018, 0;
$L__BB488_92:
	setp.eq.s32 	%p36, %r376, 0;
	add.s32 	%r279, %r1018, %r11;
	mad.lo.s32 	%r280, %r279, %r376, %r18;
	@%p36 bra 	$L__BB488_94;
	add.s32 	%r490, %r280, %r17;
	shl.b32 	%r491, %r490, 2;
	mov.u32 	%r492, _ZZ9cuda_gemmIiLi256ELi4ELi1ELi128ELi16ELi16ELi32ELi0ELi0EEviiiPT_S1_S1_iiE3Ash;
	add.s32 	%r493, %r492, %r491;
	ld.shared.u32 	%r1067, [%r493];
$L__BB488_94:
	setp.lt.s32 	%p37, %r376, 2;
	@%p37 bra 	$L__BB488_96;
	add.s32 	%r494, %r280, %r27;
	shl.b32 	%r495, %r494, 2;
	mov.u32 	%r496, _ZZ9cuda_gemmIiLi256ELi4ELi1ELi128ELi16ELi16ELi32ELi0ELi0EEviiiPT_S1_S1_iiE3Ash;
	add.s32 	%r497, %r496, %r495;
	ld.shared.u32 	%r1066, [%r497];
$L__BB488_96:
	setp.lt.s32 	%p38, %r376, 3;
	@%p38 bra 	$L__BB488_98;
	add.s32 	%r498, %r280, %r28;
	shl.b32 	%r499, %r498, 2;
	mov.u32 	%r500, _ZZ9cuda_gemmIiLi256ELi4ELi1ELi128ELi16ELi16ELi32ELi0ELi0EEviiiPT_S1_S1_iiE3Ash;
	add.s32 	%r501, %r500, %r499;
	ld.shared.u32 	%r1065, [%r501];
$L__BB488_98:
	setp.lt.s32 	%p39, %r376, 4;
	@%p39 bra 	$L__BB488_100;
	add.s32 	%r502, %r280, %r29;
	shl.b32 	%r503, %r502, 2;
	mov.u32 	%r504, _ZZ9cuda_gemmIiLi256ELi4ELi1ELi128ELi16ELi16ELi32ELi0ELi0EEviiiPT_S1_S1_iiE3Ash;
	add.s32 	%r505, %r504, %r503;
	ld.shared.u32 	%r1064, [%r505];
$L__BB488_100:
	setp.lt.s32 	%p40, %r376, 5;
	@%p40 bra 	$L__BB488_102;
	add.s32 	%r506, %r280, %r30;
	shl.b32 	%r507, %r506, 2;
	mov.u32 	%r508, _ZZ9cuda_gemmIiLi256ELi4ELi1ELi128ELi16ELi16ELi32ELi0ELi0EEviiiPT_S1_S1_iiE3Ash;
	add.s32 	%r509, %r508, %r507;
	ld.shared.u32 	%r1063, [%r509];
$L__BB488_102:
	setp.lt.s32 	%p41, %r376, 6;
	@%p41 bra 	$L__BB488_104;
	add.s32 	%r510, %r280, %r31;
	shl.b32 	%r511, %r510, 2;
	mov.u32 	%r512, _ZZ9cuda_gemmIiLi256ELi4ELi1ELi128ELi16ELi16ELi32ELi0ELi0EEviiiPT_S1_S1_iiE3Ash;
	add.s32 	%r513, %r512, %r511;
	ld.shared.u32 	%r1062, [%r513];
$L__BB488_104:
	setp.lt.s32 	%p42, %r376, 7;
	@%p42 bra 	$L__BB488_106;
	add.s32 	%r514, %r280, %r32;
	shl.b32 	%r515, %r514, 2;
	mov.u32 	%r516, _ZZ9cuda_gemmIiLi256ELi4ELi1ELi128ELi16ELi16ELi32ELi0ELi0EEviiiPT_S1_S1_iiE3Ash;
	add.s32 	%r517, %r516, %r515;
	ld.shared.u32 	%r1061, [%r517];
$L__BB488_106:
	setp.lt.s32 	%p43, %r376, 8;
	@%p43 bra 	$L__BB488_108;
	add.s32 	%r518, %r280, %r33;
	shl.b32 	%r519, %r518, 2;
	mov.u32 	%r520, _ZZ9cuda_gemmIiLi256ELi4ELi1ELi128ELi16ELi16ELi32ELi0ELi0EEviiiPT_S1_S1_iiE3Ash;
	add.s32 	%r521, %r520, %r519;
	ld.shared.u32 	%r1060, [%r521];
$L__BB488_108:
	setp.lt.s32 	%p44, %r376, 9;
	@%p44 bra 	$L__BB488_110;
	xor.b32  	%r522, %r17, 8;
	add.s32 	%r523, %r280, %r522;
	shl.b32 	%r524, %r523, 2;
	mov.u32 	%r525, _ZZ9cuda_gemmIiLi256ELi4ELi1ELi128ELi16ELi16ELi32ELi0ELi0EEviiiPT_S1_S1_iiE3Ash;
	add.s32 	%r526, %r525, %r524;
	ld.shared.u32 	%r1059, [%r526];
$L__BB488_110:
	setp.lt.s32 	%p45, %r376, 10;
	@%p45 bra 	$L__BB488_112;
	add.s32 	%r527, %r11, 9;
	and.b32  	%r528, %r527, 15;
	add.s32 	%r529, %r280, %r528;
	shl.b32 	%r530, %r529, 2;
	mov.u32 	%r531, _ZZ9cuda_gemmIiLi256ELi4ELi1ELi128ELi16ELi16ELi32ELi0ELi0EEviiiPT_S1_S1_iiE3Ash;
	add.s32 	%r532, %r531, %r530;
	ld.shared.u32 	%r1058, [%r532];
$L__BB488_112:
	setp.lt.s32 	%p46, %r376, 11;
	@%p46 bra 	$L__BB488_114;
	add.s32 	%r533, %r11, 10;
	and.b32  	%r534, %r533, 15;
	add.s32 	%r535, %r280, %r534;
	shl.b32 	%r536, %r535, 2;
	mov.u32 	%r537, _ZZ9cuda_gemmIiLi256ELi4ELi1ELi128ELi16ELi16ELi32ELi0ELi0EEviiiPT_S1_S1_iiE3Ash;
	add.s32 	%r538, %r537, %r536;
	ld.shared.u32 	%r1057, [%r538];
$L__BB488_114:
	setp.lt.s32 	%p47, %r376, 12;
	@%p47 bra 	$L__BB488_116;
	add.s32 	%r539, %r11, 11;
	and.b32  	%r540, %r539, 15;
	add.s32 	%r541, %r280, %r540;
	shl.b32 	%r542, %r541, 2;
	mov.u32 	%r543, _ZZ9cuda_gemmIiLi256ELi4ELi1ELi128ELi16ELi16ELi32ELi0ELi0EEviiiPT_S1_S1_iiE3Ash;
	add.s32 	%r544, %r543, %r542;
	ld.shared.u32 	%r1056, [%r544];
$L__BB488_116:
	setp.lt.s32 	%p48, %r376, 13;
	@%p48 bra 	$L__BB488_118;
	add.s32 	%r545, %r11, 12;
	and.b32  	%r546, %r545, 15;
	add.s32 	%r547, %r280, %r546;
	shl.b32 	%r548, %r547, 2;
	mov.u32 	%r549, _ZZ9cuda_gemmIiLi256ELi4ELi1ELi128ELi16ELi16ELi32ELi0ELi0EEviiiPT_S1_S1_iiE3Ash;
	add.s32 	%r550, %r549, %r548;
	ld.shared.u32 	%r1055, [%r550];
$L__BB488_118:
	setp.lt.s32 	%p49, %r376, 14;
	@%p49 bra 	$L__BB488_120;
	add.s32 	%r551, %r11, 13;
	and.b32  	%r552, %r551, 15;
	add.s32 	%r553, %r280, %r552;
	shl.b32 	%r554, %r553, 2;
	mov.u32 	%r555, _ZZ9cuda_gemmIiLi256ELi4ELi1ELi128ELi16ELi16ELi32ELi0ELi0EEviiiPT_S1_S1_iiE3Ash;
	add.s32 	%r556, %r555, %r554;
	ld.shared.u32 	%r1054, [%r556];
$L__BB488_120:
	setp.lt.s32 	%p50, %r376, 15;
	@%p50 bra 	$L__BB488_122;
	add.s32 	%r557, %r11, 14;
	and.b32  	%r558, %r557, 15;
	add.s32 	%r559, %r280, %r558;
	shl.b32 	%r560, %r559, 2;
	mov.u32 	%r561, _ZZ9cuda_gemmIiLi256ELi4ELi1ELi128ELi16ELi16ELi32ELi0ELi0EEviiiPT_S1_S1_iiE3Ash;
	add.s32 	%r562, %r561, %r560;
	ld.shared.u32 	%r1053, [%r562];
$L__BB488_122:
	setp.lt.s32 	%p51, %r376, 16;
	@%p51 bra 	$L__BB488_197;
	add.s32 	%r563, %r11, -1;
	and.b32  	%r564, %r563, 15;
	add.s32 	%r565, %r280, %r564;
	shl.b32 	%r566, %r565, 2;
	mov.u32 	%r567, _ZZ9cuda_gemmIiLi256ELi4ELi1ELi128ELi16ELi16ELi32ELi0ELi0EEviiiPT_S1_S1_iiE3Ash;
	add.s32 	%r568, %r567, %r566;
	ld.shared.u32 	%r1052, [%r568];
	bra.uni 	$L__BB488_197;
$L__BB488_124:
	mov.b32 	%r966, 0;
$L__BB488_125:
	setp.lt.s32 	%p87, %r376, 1;
	add.s32 	%r187, %r966, %r11;
	mad.lo.s32 	%r188, %r187, %r376, %r18;
	@%p87 bra 	$L__BB488_127;
	add.s32 	%r595, %r188, %r17;
	shl.b32 	%r596, %r595, 2;
	mov.u32 	%r597, _ZZ9cuda_gemmIiLi256ELi4ELi1ELi128ELi16ELi16ELi32ELi0ELi0EEviiiPT_S1_S1_iiE3Ash;
	add.s32 	%r598, %r597, %r596;
	ld.shared.u32 	%r1067, [%r598];
$L__BB488_127:
	setp.lt.s32 	%p88, %r376, 2;
	@%p88 bra 	$L__BB488_129;
	add.s32 	%r599, %r188, %r27;
	shl.b32 	%r600, %r599, 2;
	mov.u32 	%r601, _ZZ9cuda_gemmIiLi256ELi4ELi1ELi128ELi16ELi16ELi32ELi0ELi0EEviiiPT_S1_S1_iiE3Ash;
	add.s32 	%r602, %r601, %r600;
	ld.shared.u32 	%r1066, [%r602];
$L__BB488_129:
	setp.lt.s32 	%p89, %r376, 3;
	@%p89 bra 	$L__BB488_131;
	add.s32 	%r603, %r188, %r28;
	shl.b32 	%r604, %r603, 2;
	mov.u32 	%r605, _ZZ9cuda_gemmIiLi256ELi4ELi1ELi128ELi16ELi16ELi32ELi0ELi0EEviiiPT_S1_S1_iiE3Ash;
	add.s32 	%r606, %r605, %r604;
	ld.shared.u32 	%r1065, [%r606];
$L__BB488_131:
	setp.lt.s32 	%p90, %r376, 4;
	@%p90 bra 	$L__BB488_133;
	add.s32 	%r607, %r188, %r29;
	shl.b32 	%r608, %r607, 2;
	mov.u32 	%r609, _ZZ9cuda_gemmIiLi256ELi4ELi1ELi128ELi16ELi16ELi32ELi0ELi0EEviiiPT_S1_S1_iiE3Ash;
	add.s32 	%r610, %r609, %r608;
	ld.shared.u32 	%r1064, [%r610];
$L__BB488_133:
	setp.lt.s32 	%p91, %r376, 5;
	@%p91 bra 	$L__BB488_135;
	add.s32 	%r611, %r188, %r30;
	shl.b32 	%r612, %r611, 2;
	mov.u32 	%r613, _ZZ9cuda_gemmIiLi256ELi4ELi1ELi128ELi16ELi16ELi32ELi0ELi0EEviiiPT_S1_S1_iiE3Ash;
	add.s32 	%r614, %r613, %r612;
	ld.shared.u32 	%r1063, [%r614];
$L__BB488_135:
	setp.lt.s32 	%p92, %r376, 6;
	@%p92 bra 	$L__BB488_137;
	add.s32 	%r615, %r188, %r31;
	shl.b32 	%r616, %r615, 2;
	mov.u32 	%r617, _ZZ9cuda_gemmIiLi256ELi4ELi1ELi128ELi16ELi16ELi32ELi0ELi0EEviiiPT_S1_S1_iiE3Ash;
	add.s32 	%r618, %r617, %r616;
	ld.shared.u32 	%r1062, [%r618];
$L__BB488_137:
	setp.lt.s32 	%p93, %r376, 7;
	@%p93 bra 	$L__BB488_139;
	add.s32 	%r619, %r188, %r32;
	shl.b32 	%r620, %r619, 2;
	mov.u32 	%r621, _ZZ9cuda_gemmIiLi256ELi4ELi1ELi128ELi16ELi16ELi32ELi0ELi0EEviiiPT_S1_S1_iiE3Ash;
	add.s32 	%r622, %r621, %r620;
	ld.shared.u32 	%r1061, [%r622];
$L__BB488_139:
	setp.lt.s32 	%p94, %r376, 8;
	@%p94 bra 	$L__BB488_141;
	add.s32 	%r623, %r188, %r33;
	shl.b32 	%r624, %r623, 2;
	mov.u32 	%r625, _ZZ9cuda_gemmIiLi256ELi4ELi1ELi128ELi16ELi16ELi32ELi0ELi0EEviiiPT_S1_S1_iiE3Ash;
	add.s32 	%r626, %r625, %r624;
	ld.shared.u32 	%r1060, [%r626];
$L__BB488_141:
	setp.lt.s32 	%p95, %r376, 9;
	@%p95 bra 	$L__BB488_143;
	xor.b32  	%r627, %r17, 8;
	add.s32 	%r628, %r188, %r627;
	shl.b32 	%r629, %r628, 2;
	mov.u32 	%r630, _ZZ9cuda_gemmIiLi256ELi4ELi1ELi128ELi16ELi16ELi32ELi0ELi0EEviiiPT_S1_S1_iiE3Ash;
	add.s32 	%r631, %r630, %r629;
	ld.shared.u32 	%r1059, [%r631];
$L__BB488_143:
	setp.lt.s32 	%p96, %r376, 10;
	@%p96 bra 	$L__BB488_145;
	add.s32 	%r632, %r11, 9;
	and.b32  	%r633, %r632, 15;
	add.s32 	%r634, %r188, %r633;
	shl.b32 	%r635, %r634, 2;
	mov.u32 	%r636, _ZZ9cuda_gemmIiLi256ELi4ELi1ELi128ELi16ELi16ELi32ELi0ELi0EEviiiPT_S1_S1_iiE3Ash;
	add.s32 	%r637, %r636, %r635;
	ld.shared.u32 	%r1058, [%r637];
$L__BB488_145:
	setp.lt.s32 	%p97, %r376, 11;
	@%p97 bra 	$L__BB488_147;
	add.s32 	%r638, %r11, 10;
	and.b32  	%r639, %r638, 15;
	add.s32 	%r640, %r188, %r639;
	shl.b32 	%r641, %r640, 2;
	mov.u32 	%r642, _ZZ9cuda_gemmIiLi256ELi4ELi1ELi128ELi16ELi16ELi32ELi0ELi0EEviiiPT_S1_S1_iiE3Ash;
	add.s32 	%r643, %r642, %r641;
	ld.shared.u32 	%r1057, [%r643];
$L__BB488_147:
	setp.lt.s32 	%p98, %r376, 12;
	@%p98 bra 	$L__BB488_149;
	add.s32 	%r644, %r11, 11;
	and.b32  	%r645, %r644, 15;
	add.s32 	%r646, %r188, %r645;
	shl.b32 	%r647, %r646, 2;
	mov.u32 	%r648, _ZZ9cuda_gemmIiLi256ELi4ELi1ELi128ELi16ELi16ELi32ELi0ELi0EEviiiPT_S1_S1_iiE3Ash;
	add.s32 	%r649, %r648, %r647;
	ld.shared.u32 	%r1056, [%r649];
$L__BB488_149:
	setp.lt.s32 	%p99, %r376, 13;
	@%p99 bra 	$L__BB488_151;
	add.s32 	%r650, %r11, 12;
	and.b32  	%r651, %r650, 15;
	add.s32 	%r652, %r188, %r651;
	shl.b32 	%r653, %r652, 2;
	mov.u32 	%r654, _ZZ9cuda_gemmIiLi256ELi4ELi1ELi128ELi16ELi16ELi32ELi0ELi0EEviiiPT_S1_S1_iiE3Ash;
	add.s32 	%r655, %r654, %r653;
	ld.shared.u32 	%r1055, [%r655];
$L__BB488_151:
	setp.lt.s32 	%p100, %r376, 14;
	@%p100 bra 	$L__BB488_153;
	add.s32 	%r656, %r11, 13;
	and.b32  	%r657, %r656, 15;
	add.s32 	%r658, %r188, %r657;
	shl.b32 	%r659, %r658, 2;
	mov.u32 	%r660, _ZZ9cuda_gemmIiLi256ELi4ELi1ELi128ELi16ELi16ELi32ELi0ELi0EEviiiPT_S1_S1_iiE3Ash;
	add.s32 	%r661, %r660, %r659;
	ld.shared.u32 	%r1054, [%r661];
$L__BB488_153:
	setp.lt.s32 	%p101, %r376, 15;
	@%p101 bra 	$L__BB488_155;
	add.s32 	%r662, %r11, 14;
	and.b32  	%r663, %r662, 15;
	add.s32 	%r664, %r188, %r663;
	shl.b32 	%r665, %r664, 2;
	mov.u32 	%r666, _ZZ9cuda_gemmIiLi256ELi4ELi1ELi128ELi16ELi16ELi32ELi0ELi0EEviiiPT_S1_S1_iiE3Ash;
	add.s32 	%r667, %r666, %r665;
	ld.shared.u32 	%r1053, [%r667];
$L__BB488_155:
	setp.lt.s32 	%p102, %r376, 16;
	@%p102 bra 	$L__BB488_157;
	add.s32 	%r668, %r11, -1;
	and.b32  	%r669, %r668, 15;
	add.s32 	%r670, %r188, %r669;
	shl.b32 	%r671, %r670, 2;
	mov.u32 	%r672, _ZZ9cuda_gemmIiLi256ELi4ELi1ELi128ELi16ELi16ELi32ELi0ELi0EEviiiPT_S1_S1_iiE3Ash;
	add.s32 	%r673, %r672, %r671;
	ld.shared.u32 	%r1052, [%r673];
$L__BB488_157:
	setp.lt.s32 	%p103, %r12, %r19;
	@%p103 bra 	$L__BB488_159;
$L__BB488_158:
	add.s32 	%r966, %r966, %r10;
	setp.lt.s32 	%p140, %r966, %r9;
	@%p140 bra 	$L__BB488_125;
	bra.uni 	$L__BB488_233;
$L__BB488_159:
	rem.s32 	%r674, %r2, %r376;
	shl.b32 	%r675, %r674, 2;
	mov.u32 	%r676, _ZZ9cuda_gemmIiLi256ELi4ELi1ELi128ELi16ELi16ELi32ELi0ELi0EEviiiPT_S1_S1_iiE11kron_fac_sh;
	add.s32 	%r222, %r676, %r675;
	mov.u32 	%r983, %r12;
$L__BB488_160:
	mad.lo.s32 	%r678, %r983, 68, %r222;
	ld.shared.u32 	%r224, [%r678];
	mov.b32 	%r985, 0;
	@%p87 bra 	$L__BB488_162;
	shfl.sync.idx.b32	%r679|%p105, %r224, %r34, %r20, -1;
	mul.lo.s32 	%r985, %r679, %r1067;
$L__BB488_162:
	@%p88 bra 	$L__BB488_164;
	shfl.sync.idx.b32	%r680|%p107, %r224, %r35, %r20, -1;
	mad.lo.s32 	%r985, %r680, %r1066, %r985;
$L__BB488_164:
	@%p89 bra 	$L__BB488_166;
	shfl.sync.idx.b32	%r681|%p109, %r224, %r36, %r20, -1;
	mad.lo.s32 	%r985, %r681, %r1065, %r985;
$L__BB488_166:
	@%p90 bra 	$L__BB488_168;
	shfl.sync.idx.b32	%r682|%p111, %r224, %r37, %r20, -1;
	mad.lo.s32 	%r985, %r682, %r1064, %r985;
$L__BB488_168:
	setp.lt.s32 	%p112, %r376, 5;
	@%p112 bra 	$L__BB488_170;
	shfl.sync.idx.b32	%r683|%p113, %r224, %r38, %r20, -1;
	mad.lo.s32 	%r985, %r683, %r1063, %r985;
$L__BB488_170:
	setp.lt.s32 	%p114, %r376, 6;
	@%p114 bra 	$L__BB488_172;
	shfl.sync.idx.b32	%r684|%p115, %r224, %r39, %r20, -1;
	mad.lo.s32 	%r985, %r684, %r1062, %r985;
$L__BB488_172:
	setp.lt.s32 	%p116, %r376, 7;
	@%p116 bra 	$L__BB488_174;
	shfl.sync.idx.b32	%r685|%p117, %r224, %r40, %r20, -1;
	mad.lo.s32 	%r985, %r685, %r1061, %r985;
$L__BB488_174:
	setp.lt.s32 	%p118, %r376, 8;
	@%p118 bra 	$L__BB488_176;
	shfl.sync.idx.b32	%r686|%p119, %r224, %r41, %r20, -1;
	mad.lo.s32 	%r985, %r686, %r1060, %r985;
$L__BB488_176:
	setp.lt.s32 	%p120, %r376, 9;
	@%p120 bra 	$L__BB488_178;
	shfl.sync.idx.b32	%r687|%p121, %r224, %r42, %r20, -1;
	mad.lo.s32 	%r985, %r687, %r1059, %r985;
$L__BB488_178:
	setp.lt.s32 	%p122, %r376, 10;
	@%p122 bra 	$L__BB488_180;
	shfl.sync.idx.b32	%r688|%p123, %r224, %r43, %r20, -1;
	mad.lo.s32 	%r985, %r688, %r1058, %r985;
$L__BB488_180:
	setp.lt.s32 	%p124, %r376, 11;
	@%p124 bra 	$L__BB488_182;
	shfl.sync.idx.b32	%r689|%p125, %r224, %r44, %r20, -1;
	mad.lo.s32 	%r985, %r689, %r1057, %r985;
$L__BB488_182:
	setp.lt.s32 	%p126, %r376, 12;
	@%p126 bra 	$L__BB488_184;
	shfl.sync.idx.b32	%r690|%p127, %r224, %r45, %r20, -1;
	mad.lo.s32 	%r985, %r690, %r1056, %r985;
$L__BB488_184:
	setp.lt.s32 	%p128, %r376, 13;
	@%p128 bra 	$L__BB488_186;
	shfl.sync.idx.b32	%r691|%p129, %r224, %r46, %r20, -1;
	mad.lo.s32 	%r985, %r691, %r1055, %r985;
$L__BB488_186:
	setp.lt.s32 	%p130, %r376, 14;
	@%p130 bra 	$L__BB488_188;
	shfl.sync.idx.b32	%r692|%p131, %r224, %r47, %r20, -1;
	mad.lo.s32 	%r985, %r692, %r1054, %r985;
$L__BB488_188:
	setp.lt.s32 	%p132, %r376, 15;
	@%p132 bra 	$L__BB488_190;
	shfl.sync.idx.b32	%r693|%p133, %r224, %r48, %r20, -1;
	mad.lo.s32 	%r985, %r693, %r1053, %r985;
$L__BB488_190:
	setp.lt.s32 	%p134, %r376, 16;
	@%p134 bra 	$L__BB488_192;
	shfl.sync.idx.b32	%r694|%p135, %r224, %r49, %r20, -1;
	mad.lo.s32 	%r985, %r694, %r1052, %r985;
$L__BB488_192:
	mov.u32 	%r999, %r3;
$L__BB488_193:
	shr.u32 	%r258, %r999, 1;
	shfl.sync.down.b32	%r695|%p136, %r985, %r258, %r21, -1;
	add.s32 	%r985, %r695, %r985;
	setp.gt.u32 	%p137, %r999, 3;
	mov.u32 	%r999, %r258;
	@%p137 bra 	$L__BB488_193;
	rem.u32 	%r696, %r2, %r4;
	setp.eq.s32 	%p138, %r696, 0;
	@%p138 bra 	$L__BB488_195;
	bra.uni 	$L__BB488_196;
$L__BB488_195:
	mad.lo.s32 	%r697, %r983, %r9, %r187;
	shl.b32 	%r698, %r697, 2;
	mov.u32 	%r699, _ZZ9cuda_gemmIiLi256ELi4ELi1ELi128ELi16ELi16ELi32ELi0ELi0EEviiiPT_S1_S1_iiE3Csh;
	add.s32 	%r700, %r699, %r698;
	st.shared.u32 	[%r700], %r985;
$L__BB488_196:
	add.s32 	%r983, %r983, %r14;
	setp.lt.s32 	%p139, %r983, %r19;
	@%p139 bra 	$L__BB488_160;
	bra.uni 	$L__BB488_158;
$L__BB488_197:
	setp.lt.s32 	%p52, %r12, %r19;
	@%p52 bra 	$L__BB488_198;
	bra.uni 	$L__BB488_232;
$L__BB488_198:
	rem.u32 	%r569, %r2, %r376;
	shl.b32 	%r570, %r569, 2;
	mov.u32 	%r571, _ZZ9cuda_gemmIiLi256ELi4ELi1ELi128ELi16ELi16ELi32ELi0ELi0EEviiiPT_S1_S1_iiE11kron_fac_sh;
	add.s32 	%r281, %r571, %r570;
	mov.u32 	%r1035, %r12;
$L__BB488_199:
	mad.lo.s32 	%r573, %r1035, 68, %r281;
	ld.shared.u32 	%r315, [%r573];
	mov.b32 	%r1037, 0;
	@%p36 bra 	$L__BB488_201;
	shfl.sync.idx.b32	%r574|%p54, %r315, %r34, %r20, -1;
	mul.lo.s32 	%r1037, %r574, %r1067;
$L__BB488_201:
	@%p37 bra 	$L__BB488_203;
	shfl.sync.idx.b32	%r575|%p56, %r315, %r35, %r20, -1;
	mad.lo.s32 	%r1037, %r575, %r1066, %r1037;
$L__BB488_203:
	@%p38 bra 	$L__BB488_205;
	shfl.sync.idx.b32	%r576|%p58, %r315, %r36, %r20, -1;
	mad.lo.s32 	%r1037, %r576, %r1065, %r1037;
$L__BB488_205:
	@%p39 bra 	$L__BB488_207;
	shfl.sync.idx.b32	%r577|%p60, %r315, %r37, %r20, -1;
	mad.lo.s32 	%r1037, %r577, %r1064, %r1037;
$L__BB488_207:
	@%p40 bra 	$L__BB488_209;
	shfl.sync.idx.b32	%r578|%p62, %r315, %r38, %r20, -1;
	mad.lo.s32 	%r1037, %r578, %r1063, %r1037;
$L__BB488_209:
	setp.lt.s32 	%p63, %r376, 6;
	@%p63 bra 	$L__BB488_211;
	shfl.sync.idx.b32	%r579|%p64, %r315, %r39, %r20, -1;
	mad.lo.s32 	%r1037, %r579, %r1062, %r1037;
$L__BB488_211:
	setp.lt.s32 	%p65, %r376, 7;
	@%p65 bra 	$L__BB488_213;
	shfl.sync.idx.b32	%r580|%p66, %r315, %r40, %r20, -1;
	mad.lo.s32 	%r1037, %r580, %r1061, %r1037;
$L__BB488_213:
	setp.lt.s32 	%p67, %r376, 8;
	@%p67 bra 	$L__BB488_215;
	shfl.sync.idx.b32	%r581|%p68, %r315, %r41, %r20, -1;
	mad.lo.s32 	%r1037, %r581, %r1060, %r1037;
$L__BB488_215:
	setp.lt.s32 	%p69, %r376, 9;
	@%p69 bra 	$L__BB488_217;
	shfl.sync.idx.b32	%r582|%p70, %r315, %r42, %r20, -1;
	mad.lo.s32 	%r1037, %r582, %r1059, %r1037;
$L__BB488_217:
	setp.lt.s32 	%p71, %r376, 10;
	@%p71 bra 	$L__BB488_219;
	shfl.sync.idx.b32	%r583|%p72, %r315, %r43, %r20, -1;
	mad.lo.s32 	%r1037, %r583, %r1058, %r1037;
$L__BB488_219:
	setp.lt.s32 	%p73, %r376, 11;
	@%p73 bra 	$L__BB488_221;
	shfl.sync.idx.b32	%r584|%p74, %r315, %r44, %r20, -1;
	mad.lo.s32 	%r1037, %r584, %r1057, %r1037;
$L__BB488_221:
	setp.lt.s32 	%p75, %r376, 12;
	@%p75 bra 	$L__BB488_223;
	shfl.sync.idx.b32	%r585|%p76, %r315, %r45, %r20, -1;
	mad.lo.s32 	%r1037, %r585, %r1056, %r1037;
$L__BB488_223:
	setp.lt.s32 	%p77, %r376, 13;
	@%p77 bra 	$L__BB488_225;
	shfl.sync.idx.b32	%r586|%p78, %r315, %r46, %r20, -1;
	mad.lo.s32 	%r1037, %r586, %r1055, %r1037;
$L__BB488_225:
	setp.lt.s32 	%p79, %r376, 14;
	@%p79 bra 	$L__BB488_227;
	shfl.sync.idx.b32	%r587|%p80, %r315, %r47, %r20, -1;
	mad.lo.s32 	%r1037, %r587, %r1054, %r1037;
$L__BB488_227:
	setp.lt.s32 	%p81, %r376, 15;
	@%p81 bra 	$L__BB488_229;
	shfl.sync.idx.b32	%r588|%p82, %r315, %r48, %r20, -1;
	mad.lo.s32 	%r1037, %r588, %r1053, %r1037;
$L__BB488_229:
	setp.lt.s32 	%p83, %r376, 16;
	@%p83 bra 	$L__BB488_231;
	shfl.sync.idx.b32	%r589|%p84, %r315, %r49, %r20, -1;
	mad.lo.s32 	%r1037, %r589, %r1052, %r1037;
$L__BB488_231:
	mad.lo.s32 	%r590, %r1035, %r9, %r279;
	shl.b32 	%r591, %r590, 2;
	mov.u32 	%r592, _ZZ9cuda_gemmIiLi256ELi4ELi1ELi128ELi16ELi16ELi32ELi0ELi0EEviiiPT_S1_S1_iiE3Csh;
	add.s32 	%r593, %r592, %r591;
	st.shared.u32 	[%r593], %r1037;
	add.s32 	%r1035, %r1035, %r14;
	setp.lt.s32 	%p85, %r1035, %r19;
	@%p85 bra 	$L__BB488_199;
$L__BB488_232:
	add.s32 	%r1018, %r1018, %r10;
	setp.lt.s32 	%p86, %r1018, %r9;
	@%p86 bra 	$L__BB488_92;
$L__BB488_233:
	bar.sync 	0;
	@%p22 bra 	$L__BB488_240;
	ld.param.u32 	%r875, [_Z9cuda_gemmIiLi256ELi4ELi1ELi128ELi16ELi16ELi32ELi0ELi0EEviiiPT_S1_S1_ii_param_1];
	setp.eq.s32 	%p193, %r24, 0;
	mov.u32 	%r808, %ctaid.x;
	mul.lo.s32 	%r809, %r9, %r808;
	mad.lo.s32 	%r366, %r893, %r875, %r809;
	div.s32 	%r367, %r374, %r376;
	mov.u32 	%r1068, %r1;
	@%p193 bra 	$L__BB488_238;
	setp.eq.s32 	%p194, %r24, 1;
	div.s32 	%r810, %r1, %r9;
	mad.lo.s32 	%r811, %r367, %r810, %r366;
	mul.lo.s32 	%r812, %r810, %r9;
	sub.s32 	%r813, %r1, %r812;
	add.s32 	%r814, %r811, %r813;
	shl.b32 	%r815, %r1, 2;
	mov.u32 	%r816, _ZZ9cuda_gemmIiLi256ELi4ELi1ELi128ELi16ELi16ELi32ELi0ELi0EEviiiPT_S1_S1_iiE3Csh;
	add.s32 	%r817, %r816, %r815;
	ld.shared.u32 	%r818, [%r817];
	mul.wide.s32 	%rd23, %r814, 4;
	add.s64 	%rd24, %rd2, %rd23;
	st.global.u32 	[%rd24], %r818;
	mov.u32 	%r1068, %r22;
	@%p194 bra 	$L__BB488_238;
	setp.eq.s32 	%p195, %r24, 2;
	div.s32 	%r819, %r22, %r9;
	mad.lo.s32 	%r820, %r367, %r819, %r366;
	mul.lo.s32 	%r821, %r819, %r9;
	sub.s32 	%r822, %r22, %r821;
	add.s32 	%r823, %r820, %r822;
	shl.b32 	%r824, %r1, 2;
	mov.u32 	%r825, _ZZ9cuda_gemmIiLi256ELi4ELi1ELi128ELi16ELi16ELi32ELi0ELi0EEviiiPT_S1_S1_iiE3Csh;
	add.s32 	%r826, %r825, %r824;
	add.s32 	%r827, %r826, %r25;
	ld.shared.u32 	%r828, [%r827];
	mul.wide.s32 	%rd25, %r823, 4;
	add.s64 	%rd26, %rd2, %rd25;
	st.global.u32 	[%rd26], %r828;
	mov.u32 	%r1068, %r26;
	@%p195 bra 	$L__BB488_238;
	add.s32 	%r1068, %r26, %r13;
	div.s32 	%r829, %r26, %r9;
	mad.lo.s32 	%r830, %r367, %r829, %r366;
	mul.lo.s32 	%r831, %r829, %r9;
	sub.s32 	%r832, %r26, %r831;
	add.s32 	%r833, %r830, %r832;
	shl.b32 	%r834, %r1, 2;
	mov.u32 	%r835, _ZZ9cuda_gemmIiLi256ELi4ELi1ELi128ELi16ELi16ELi32ELi0ELi0EEviiiPT_S1_S1_iiE3Csh;
	add.s32 	%r836, %r835, %r834;
	add.s32 	%r837, %r836, %r25;
	add.s32 	%r838, %r837, %r25;
	ld.shared.u32 	%r839, [%r838];
	mul.wide.s32 	%rd27, %r833, 4;
	add.s64 	%rd28, %rd2, %rd27;
	st.global.u32 	[%rd28], %r839;
$L__BB488_238:
	setp.lt.u32 	%p196, %r23, 3;
	@%p196 bra 	$L__BB488_240;
$L__BB488_239:
	div.s32 	%r840, %r1068, %r9;
	mad.lo.s32 	%r841, %r367, %r840, %r366;
	mul.lo.s32 	%r842, %r840, %r9;
	sub.s32 	%r843, %r1068, %r842;
	add.s32 	%r844, %r841, %r843;
	shl.b32 	%r845, %r1068, 2;
	mov.u32 	%r846, _ZZ9cuda_gemmIiLi256ELi4ELi1ELi128ELi16ELi16ELi32ELi0ELi0EEviiiPT_S1_S1_iiE3Csh;
	add.s32 	%r847, %r846, %r845;
	ld.shared.u32 	%r848, [%r847];
	mul.wide.s32 	%rd29, %r844, 4;
	add.s64 	%rd30, %rd2, %rd29;
	st.global.u32 	[%rd30], %r848;
	add.s32 	%r849, %r1068, %r13;
	div.s32 	%r850, %r849, %r9;
	mad.lo.s32 	%r851, %r367, %r850, %r366;
	mul.lo.s32 	%r852, %r850, %r9;
	sub.s32 	%r853, %r849, %r852;
	add.s32 	%r854, %r851, %r853;
	add.s32 	%r855, %r847, %r25;
	ld.shared.u32 	%r856, [%r855];
	mul.wide.s32 	%rd31, %r854, 4;
	add.s64 	%rd32, %rd2, %rd31;
	st.global.u32 	[%rd32], %r856;
	add.s32 	%r857, %r849, %r13;
	div.s32 	%r858, %r857, %r9;
	mad.lo.s32 	%r859, %r367, %r858, %r366;
	mul.lo.s32 	%r860, %r858, %r9;
	sub.s32 	%r861, %r857, %r860;
	add.s32 	%r862, %r859, %r861;
	add.s32 	%r863, %r855, %r25;
	ld.shared.u32 	%r864, [%r863];
	mul.wide.s32 	%rd33, %r862, 4;
	add.s64 	%rd34, %rd2, %rd33;
	st.global.u32 	[%rd34], %r864;
	add.s32 	%r865, %r857, %r13;
	div.s32 	%r866, %r865, %r9;
	mad.lo.s32 	%r867, %r367, %r866, %r366;
	mul.lo.s32 	%r868, %r866, %r9;
	sub.s32 	%r869, %r865, %r868;
	add.s32 	%r870, %r867, %r869;
	add.s32 	%r871, %r863, %r25;
	ld.shared.u32 	%r872, [%r871];
	mul.wide.s32 	%rd35, %r870, 4;
	add.s64 	%rd36, %rd2, %rd35;
	st.global.u32 	[%rd36], %r872;
	add.s32 	%r1068, %r865, %r13;
	setp.lt.u32 	%p197, %r1068, 128;
	@%p197 bra 	$L__BB488_239;
$L__BB488_240:
	mov.u32 	%r873, %nctaid.y;
	add.s32 	%r893, %r893, %r873;
	shl.b32 	%r874, %r873, 2;
	setp.lt.u32 	%p198, %r893, %r874;
	@%p198 bra 	$L__BB488_5;
$L__BB488_241:
	ret;

}
	// .globl	_Z9cuda_gemmIiLi256ELi4ELi1ELi128ELi16ELi16ELi32ELi0ELi1EEviiiPT_S1_S1_ii
.visible .entry _Z9cuda_gemmIiLi256ELi4ELi1ELi128ELi16ELi16ELi32ELi0ELi1EEviiiPT_S1_S1_ii(
	.param .u32 _Z9cuda_gemmIiLi256ELi4ELi1ELi128ELi16ELi16ELi32ELi0ELi1EEviiiPT_S1_S1_ii_param_0,
	.param .u32 _Z9cuda_gemmIiLi256ELi4ELi1ELi128ELi16ELi16ELi32ELi0ELi1EEviiiPT_S1_S1_ii_param_1,
	.param .u32 _Z9cuda_gemmIiLi256ELi4ELi1ELi128ELi16ELi16ELi32ELi0ELi1EEviiiPT_S1_S1_ii_param_2,
	.param .u64 .ptr .align 1 _Z9cuda_gemmIiLi256ELi4ELi1ELi128ELi16ELi16ELi32ELi0ELi1EEviiiPT_S1_S1_ii_param_3,
	.param .u64 .ptr .align 1 _Z9cuda_gemmIiLi256ELi4ELi1ELi128ELi16ELi16ELi32ELi0ELi1EEviiiPT_S1_S1_ii_param_4,
	.param .u64 .ptr .align 1 _Z9cuda_gemmIiLi256ELi4ELi1ELi128ELi16ELi16ELi32ELi0ELi1EEviiiPT_S1_S1_ii_param_5,
	.param .u32 _Z9cuda_gemmIiLi256ELi4ELi1ELi128ELi16ELi16ELi32ELi0ELi1EEviiiPT_S1_S1_ii_param_6,
	.param .u32 _Z9cuda_gemmIiLi256ELi4ELi1ELi128ELi16ELi16ELi32ELi0ELi1EEviiiPT_S1_S1_ii_param_7
)
.maxntid 256
{
	.reg .pred 	%p<44>;
	.reg .b32 	%r<304>;
	.reg .b64 	%rd<48>;
	// demoted variable
	.shared .align 128 .b8 _ZZ9cuda_gemmIiLi256ELi4ELi1ELi128ELi16ELi16ELi32ELi0ELi1EEviiiPT_S1_S1_iiE11kron_fac_sh[1088];
	// demoted variable
	.shared .align 128 .b8 _ZZ9cuda_gemmIiLi256ELi4ELi1ELi128ELi16ELi16ELi32ELi0ELi1EEviiiPT_S1_S1_iiE3Ash[512];
	// demoted variable
	.shared .align 128 .b8 _ZZ9cuda_gemmIiLi256ELi4ELi1ELi128ELi16ELi16ELi32ELi0ELi1EEviiiPT_S1_S1_iiE3Csh[512];
	ld.param.u32 	%r94, [_Z9cuda_gemmIiLi256ELi4ELi1ELi128ELi16ELi16ELi32ELi0ELi1EEviiiPT_S1_S1_ii_param_1];
	ld.param.u32 	%r95, [_Z9cuda_gemmIiLi256ELi4ELi1ELi128ELi16ELi16ELi32ELi0ELi1EEviiiPT_S1_S1_ii_param_2];
	ld.param.u64 	%rd9, [_Z9cuda_gemmIiLi256ELi4ELi1ELi128ELi16ELi16ELi32ELi0ELi1EEviiiPT_S1_S1_ii_param_3];
	ld.param.u64 	%rd10, [_Z9cuda_gemmIiLi256ELi4ELi1ELi128ELi16ELi16ELi32ELi0ELi1EEviiiPT_S1_S1_ii_param_4];
	ld.param.u64 	%rd11, [_Z9cuda_gemmIiLi256ELi4ELi1ELi128ELi16ELi16ELi32ELi0ELi1EEviiiPT_S1_S1_ii_param_5];
	cvta.to.global.u64 	%rd1, %rd10;
	cvta.to.global.u64 	%rd2, %rd9;
	cvta.to.global.u64 	%rd3, %rd11;
	mov.u32 	%r1, %tid.x;
	mov.u32 	%r2, %ntid.x;
	add.s32 	%r3, %r1, %r2;
	max.u32 	%r96, %r3, 256;
	setp.lt.u32 	%p1, %r3, 256;
	selp.u32 	%r97, 1, 0, %p1;
	add.s32 	%r98, %r3, %r97;
	sub.s32 	%r99, %r96, %r98;
	div.u32 	%r100, %r99, %r2;
	add.s32 	%r4, %r100, %r97;
	and.b32  	%r101, %r4, 3;
	setp.eq.s32 	%p2, %r101, 3;
	mov.u32 	%r292, %r1;
	@%p2 bra 	$L__BB489_3;
	add.s32 	%r103, %r4, 1;
	and.b32  	%r5, %r103, 3;
	mov.b32 	%r291, 0;
	mov.u32 	%r292, %r1;
$L__BB489_2:
	.pragma "nounroll";
	mul.wide.u32 	%rd12, %r292, 4;
	add.s64 	%rd13, %rd1, %rd12;
	ld.global.u32 	%r104, [%rd13];
	and.b32  	%r105, %r292, 15;
	mov.u32 	%r106, _ZZ9cuda_gemmIiLi256ELi4ELi1ELi128ELi16ELi16ELi32ELi0ELi1EEviiiPT_S1_S1_iiE11kron_fac_sh;
	mad.lo.s32 	%r107, %r105, 68, %r106;
	shr.u32 	%r108, %r292, 2;
	and.b32  	%r109, %r108, 1073741820;
	add.s32 	%r110, %r107, %r109;
	st.shared.u32 	[%r110], %r104;
	add.s32 	%r292, %r292, %r2;
	add.s32 	%r291, %r291, 1;
	setp.ne.s32 	%p3, %r291, %r5;
	@%p3 bra 	$L__BB489_2;
$L__BB489_3:
	setp.lt.u32 	%p4, %r4, 3;
	@%p4 bra 	$L__BB489_6;
	mov.u32 	%r113, _ZZ9cuda_gemmIiLi256ELi4ELi1ELi128ELi16ELi16ELi32ELi0ELi1EEviiiPT_S1_S1_iiE11kron_fac_sh;
$L__BB489_5:
	mul.wide.u32 	%rd14, %r292, 4;
	add.s64 	%rd15, %rd1, %rd14;
	ld.global.u32 	%r111, [%rd15];
	and.b32  	%r112, %r292, 15;
	mad.lo.s32 	%r114, %r112, 68, %r113;
	shr.u32 	%r115, %r292, 2;
	and.b32  	%r116, %r115, 1073741820;
	add.s32 	%r117, %r114, %r116;
	st.shared.u32 	[%r117], %r111;
	add.s32 	%r118, %r292, %r2;
	mul.wide.u32 	%rd16, %r118, 4;
	add.s64 	%rd17, %rd1, %rd16;
	ld.global.u32 	%r119, [%rd17];
	and.b32  	%r120, %r118, 15;
	mad.lo.s32 	%r121, %r120, 68, %r113;
	shr.u32 	%r122, %r118, 2;
	and.b32  	%r123, %r122, 1073741820;
	add.s32 	%r124, %r121, %r123;
	st.shared.u32 	[%r124], %r119;
	add.s32 	%r125, %r118, %r2;
	mul.wide.u32 	%rd18, %r125, 4;
	add.s64 	%rd19, %rd1, %rd18;
	ld.global.u32 	%r126, [%rd19];
	and.b32  	%r127, %r125, 15;
	mad.lo.s32 	%r128, %r127, 68, %r113;
	shr.u32 	%r129, %r125, 2;
	and.b32  	%r130, %r129, 1073741820;
	add.s32 	%r131, %r128, %r130;
	st.shared.u32 	[%r131], %r126;
	add.s32 	%r132, %r125, %r2;
	mul.wide.u32 	%rd20, %r132, 4;
	add.s64 	%rd21, %rd1, %rd20;
	ld.global.u32 	%r133, [%rd21];
	and.b32  	%r134, %r132, 15;
	mad.lo.s32 	%r135, %r134, 68, %r113;
	shr.u32 	%r136, %r132, 2;
	and.b32  	%r137, %r136, 1073741820;
	add.s32 	%r138, %r135, %r137;
	st.shared.u32 	[%r138], %r133;
	add.s32 	%r292, %r132, %r2;
	setp.lt.u32 	%p5, %r292, 256;
	@%p5 bra 	$L__BB489_5;
$L__BB489_6:
	and.b32  	%r13, %r1, 7;
	shr.u32 	%r14, %r1, 3;
	mov.u32 	%r294, %ctaid.y;
	mov.u32 	%r16, %nctaid.y;
	shl.b32 	%r17, %r16, 2;
	setp.ge.u32 	%p6, %r294, %r17;
	@%p6 bra 	$L__BB489_33;
	mov.u32 	%r139, %ctaid.x;
	shl.b32 	%r18, %r139, 7;
	shl.b32 	%r140, %r13, 4;
	shl.b32 	%r141, %r1, 2;
	and.b32  	%r142, %r141, 60;
	mov.u32 	%r143, _ZZ9cuda_gemmIiLi256ELi4ELi1ELi128ELi16ELi16ELi32ELi0ELi1EEviiiPT_S1_S1_iiE11kron_fac_sh;
	add.s32 	%r19, %r143, %r142;
	shl.b32 	%r20, %r139, 3;
	shr.s32 	%r144, %r95, 31;
	shr.u32 	%r145, %r144, 28;
	add.s32 	%r146, %r95, %r145;
	shr.s32 	%r21, %r146, 4;
	max.u32 	%r147, %r3, 128;
	setp.lt.u32 	%p7, %r3, 128;
	selp.u32 	%r148, 1, 0, %p7;
	add.s32 	%r149, %r3, %r148;
	sub.s32 	%r150, %r147, %r149;
	div.u32 	%r151, %r150, %r2;
	add.s32 	%r22, %r151, %r148;
	add.s32 	%r152, %r22, 1;
	and.b32  	%r23, %r152, 3;
	mov.u32 	%r153, _ZZ9cuda_gemmIiLi256ELi4ELi1ELi128ELi16ELi16ELi32ELi0ELi1EEviiiPT_S1_S1_iiE3Ash;
	add.s32 	%r24, %r153, %r141;
	shl.b32 	%r25, %r2, 2;
	add.s32 	%r26, %r24, %r25;
	add.s32 	%r27, %r3, %r2;
	add.s32 	%r28, %r27, %r2;
	mov.u32 	%r154, _ZZ9cuda_gemmIiLi256ELi4ELi1ELi128ELi16ELi16ELi32ELi0ELi1EEviiiPT_S1_S1_iiE3Csh;
	add.s32 	%r29, %r154, %r141;
	add.s32 	%r30, %r29, %r25;
	add.s32 	%r31, %r30, %r25;
	add.s32 	%r32, %r13, 1;
	add.s32 	%r33, %r13, 2;
	add.s32 	%r34, %r13, 3;
	add.s32 	%r35, %r13, 4;
	add.s32 	%r36, %r13, 5;
	add.s32 	%r37, %r13, 6;
	add.s32 	%r38, %r13, 7;
	or.b32  	%r39, %r13, 8;
	or.b32  	%r155, %r140, %r39;
	shl.b32 	%r156, %r155, 2;
	add.s32 	%r40, %r153, %r156;
	add.s32 	%r157, %r13, 9;
	and.b32  	%r41, %r157, 15;
	or.b32  	%r158, %r140, %r41;
	shl.b32 	%r159, %r158, 2;
	add.s32 	%r42, %r153, %r159;
	add.s32 	%r160, %r13, 10;
	and.b32  	%r43, %r160, 15;
	or.b32  	%r161, %r140, %r43;
	shl.b32 	%r162, %r161, 2;
	add.s32 	%r44, %r153, %r162;
	add.s32 	%r163, %r13, 11;
	and.b32  	%r45, %r163, 15;
	or.b32  	%r164, %r140, %r45;
	shl.b32 	%r165, %r164, 2;
	add.s32 	%r46, %r153, %r165;
	add.s32 	%r166, %r13, 12;
	and.b32  	%r47, %r166, 15;
	or.b32  	%r167, %r140, %r47;
	shl.b32 	%r168, %r167, 2;
	add.s32 	%r48, %r153, %r168;
	add.s32 	%r169, %r13, 13;
	and.b32  	%r49, %r169, 15;
	or.b32  	%r170, %r140, %r49;
	shl.b32 	%r171, %r170, 2;
	add.s32 	%r50, %r153, %r171;
	add.s32 	%r172, %r13, 14;
	and.b32  	%r51, %r172, 15;
	or.b32  	%r173, %r140, %r51;
	shl.b32 	%r174, %r173, 2;
	add.s32 	%r52, %r153, %r174;
	add.s32 	%r175, %r13, -1;
	and.b32  	%r53, %r175, 15;
	or.b32  	%r176, %r140, %r53;
	shl.b32 	%r177, %r176, 2;
	add.s32 	%r54, %r153, %r177;
	shr.u32 	%r178, %r3, 3;
	and.b32  	%r179, %r3, 7;
	mad.lo.s32 	%r55, %r178, %r21, %r179;
	shr.u32 	%r180, %r27, 3;
	and.b32  	%r181, %r27, 7;
	mad.lo.s32 	%r56, %r180, %r21, %r181;
	mul.wide.u32 	%rd22, %r2, 4;
	add.s64 	%rd4, %rd2, %rd22;
	mul.wide.u32 	%rd23, %r2, 8;
	add.s64 	%rd5, %rd2, %rd23;
	mul.wide.u32 	%rd24, %r2, 12;
	add.s64 	%rd6, %rd2, %rd24;
	cvt.u64.u32 	%rd26, %r25;
$L__BB489_8:
	setp.gt.u32 	%p8, %r1, 127;
	@%p8 bra 	$L__BB489_22;
	setp.eq.s32 	%p9, %r23, 0;
	mul.lo.s32 	%r58, %r294, %r95;
	mov.u32 	%r295, %r1;
	@%p9 bra 	$L__BB489_13;
	setp.eq.s32 	%p10, %r23, 1;
	add.s32 	%r182, %r58, %r18;
	add.s32 	%r183, %r182, %r1;
	mul.wide.s32 	%rd25, %r183, 4;
	add.s64 	%rd7, %rd2, %rd25;
	ld.global.u32 	%r184, [%rd7];
	st.shared.u32 	[%r24], %r184;
	mov.u32 	%r295, %r3;
	@%p10 bra 	$L__BB489_13;
	setp.eq.s32 	%p11, %r23, 2;
	add.s64 	%rd8, %rd7, %rd26;
	ld.global.u32 	%r185, [%rd8];
	st.shared.u32 	[%r26], %r185;
	mov.u32 	%r295, %r27;
	@%p11 bra 	$L__BB489_13;
	add.s64 	%rd28, %rd8, %rd26;
	ld.global.u32 	%r186, [%rd28];
	add.s32 	%r187, %r26, %r25;
	st.shared.u32 	[%r187], %r186;
	mov.u32 	%r295, %r28;
$L__BB489_13:
	setp.lt.u32 	%p12, %r22, 3;
	@%p12 bra 	$L__BB489_16;
	shl.b32 	%r188, %r295, 2;
	mov.u32 	%r189, _ZZ9cuda_gemmIiLi256ELi4ELi1ELi128ELi16ELi16ELi32ELi0ELi1EEviiiPT_S1_S1_iiE3Ash;
	add.s32 	%r298, %r189, %r188;
	add.s32 	%r190, %r18, %r295;
	add.s32 	%r297, %r190, %r58;
$L__BB489_15:
	mul.wide.s32 	%rd29, %r297, 4;
	add.s64 	%rd30, %rd4, %rd29;
	add.s64 	%rd31, %rd5, %rd29;
	add.s64 	%rd32, %rd6, %rd29;
	add.s64 	%rd33, %rd2, %rd29;
	ld.global.u32 	%r191, [%rd33];
	st.shared.u32 	[%r298], %r191;
	ld.global.u32 	%r192, [%rd30];
	add.s32 	%r193, %r298, %r25;
	st.shared.u32 	[%r193], %r192;
	ld.global.u32 	%r194, [%rd31];
	shl.b32 	%r195, %r2, 3;
	add.s32 	%r196, %r298, %r195;
	st.shared.u32 	[%r196], %r194;
	ld.global.u32 	%r197, [%rd32];
	mad.lo.s32 	%r198, %r2, 12, %r298;
	st.shared.u32 	[%r198], %r197;
	add.s32 	%r295, %r295, %r25;
	shl.b32 	%r199, %r2, 4;
	add.s32 	%r298, %r298, %r199;
	add.s32 	%r297, %r297, %r25;
	setp.lt.u32 	%p13, %r295, 128;
	@%p13 bra 	$L__BB489_15;
$L__BB489_16:
	setp.eq.s32 	%p14, %r23, 0;
	mov.u32 	%r296, %r1;
	@%p14 bra 	$L__BB489_20;
	setp.eq.s32 	%p15, %r23, 1;
	mov.b32 	%r200, 0;
	st.shared.u32 	[%r29], %r200;
	mov.u32 	%r296, %r3;
	@%p15 bra 	$L__BB489_20;
	setp.eq.s32 	%p16, %r23, 2;
	mov.b32 	%r201, 0;
	st.shared.u32 	[%r30], %r201;
	mov.u32 	%r296, %r27;
	@%p16 bra 	$L__BB489_20;
	mov.b32 	%r202, 0;
	st.shared.u32 	[%r31], %r202;
	mov.u32 	%r296, %r28;
$L__BB489_20:
	setp.lt.u32 	%p17, %r22, 3;
	@%p17 bra 	$L__BB489_22;
$L__BB489_21:
	shl.b32 	%r203, %r296, 2;
	mov.u32 	%r204, _ZZ9cuda_gemmIiLi256ELi4ELi1ELi128ELi16ELi16ELi32ELi0ELi1EEviiiPT_S1_S1_iiE3Csh;
	add.s32 	%r205, %r204, %r203;
	mov.b32 	%r206, 0;
	st.shared.u32 	[%r205], %r206;
	add.s32 	%r207, %r205, %r25;
	st.shared.u32 	[%r207], %r206;
	add.s32 	%r208, %r207, %r25;
	st.shared.u32 	[%r208], %r206;
	add.s32 	%r209, %r208, %r25;
	st.shared.u32 	[%r209], %r206;
	add.s32 	%r296, %r25, %r296;
	setp.lt.u32 	%p18, %r296, 128;
	@%p18 bra 	$L__BB489_21;
$L__BB489_22:
	setp.gt.u32 	%p19, %r1, 127;
	bar.sync 	0;
	@%p19 bra 	$L__BB489_25;
	mov.u32 	%r210, _ZZ9cuda_gemmIiLi256ELi4ELi1ELi128ELi16ELi16ELi32ELi0ELi1EEviiiPT_S1_S1_iiE3Ash;
	mad.lo.s32 	%r211, %r13, 68, %r210;
	ld.shared.u32 	%r71, [%r211];
	ld.shared.u32 	%r72, [%r211+4];
	ld.shared.u32 	%r73, [%r211+8];
	ld.shared.u32 	%r74, [%r211+12];
	ld.shared.u32 	%r75, [%r211+16];
	ld.shared.u32 	%r76, [%r211+20];
	ld.shared.u32 	%r77, [%r211+24];
	ld.shared.u32 	%r78, [%r211+28];
	ld.shared.u32 	%r79, [%r40];
	ld.shared.u32 	%r80, [%r42];
	ld.shared.u32 	%r81, [%r44];
	ld.shared.u32 	%r82, [%r46];
	ld.shared.u32 	%r83, [%r48];
	ld.shared.u32 	%r84, [%r50];
	ld.shared.u32 	%r85, [%r52];
	ld.shared.u32 	%r86, [%r54];
	mov.u32 	%r301, %r14;
$L__BB489_24:
	mad.lo.s32 	%r212, %r301, 68, %r19;
	ld.shared.u32 	%r213, [%r212];
	shfl.sync.idx.b32	%r214|%p20, %r213, %r13, 4127, -1;
	mul.lo.s32 	%r215, %r214, %r71;
	shfl.sync.idx.b32	%r216|%p21, %r213, %r32, 4127, -1;
	mad.lo.s32 	%r217, %r216, %r72, %r215;
	shfl.sync.idx.b32	%r218|%p22, %r213, %r33, 4127, -1;
	mad.lo.s32 	%r219, %r218, %r73, %r217;
	shfl.sync.idx.b32	%r220|%p23, %r213, %r34, 4127, -1;
	mad.lo.s32 	%r221, %r220, %r74, %r219;
	shfl.sync.idx.b32	%r222|%p24, %r213, %r35, 4127, -1;
	mad.lo.s32 	%r223, %r222, %r75, %r221;
	shfl.sync.idx.b32	%r224|%p25, %r213, %r36, 4127, -1;
	mad.lo.s32 	%r225, %r224, %r76, %r223;
	shfl.sync.idx.b32	%r226|%p26, %r213, %r37, 4127, -1;
	mad.lo.s32 	%r227, %r226, %r77, %r225;
	shfl.sync.idx.b32	%r228|%p27, %r213, %r38, 4127, -1;
	mad.lo.s32 	%r229, %r228, %r78, %r227;
	shfl.sync.idx.b32	%r230|%p28, %r213, %r39, 4127, -1;
	mad.lo.s32 	%r231, %r230, %r79, %r229;
	shfl.sync.idx.b32	%r232|%p29, %r213, %r41, 4127, -1;
	mad.lo.s32 	%r233, %r232, %r80, %r231;
	shfl.sync.idx.b32	%r234|%p30, %r213, %r43, 4127, -1;
	mad.lo.s32 	%r235, %r234, %r81, %r233;
	shfl.sync.idx.b32	%r236|%p31, %r213, %r45, 4127, -1;
	mad.lo.s32 	%r237, %r236, %r82, %r235;
	shfl.sync.idx.b32	%r238|%p32, %r213, %r47, 4127, -1;
	mad.lo.s32 	%r239, %r238, %r83, %r237;
	shfl.sync.idx.b32	%r240|%p33, %r213, %r49, 4127, -1;
	mad.lo.s32 	%r241, %r240, %r84, %r239;
	shfl.sync.idx.b32	%r242|%p34, %r213, %r51, 4127, -1;
	mad.lo.s32 	%r243, %r242, %r85, %r241;
	shfl.sync.idx.b32	%r244|%p35, %r213, %r53, 4127, -1;
	mad.lo.s32 	%r245, %r244, %r86, %r243;
	shl.b32 	%r246, %r13, 2;
	shl.b32 	%r247, %r301, 5;
	or.b32  	%r248, %r247, %r246;
	mov.u32 	%r249, _ZZ9cuda_gemmIiLi256ELi4ELi1ELi128ELi16ELi16ELi32ELi0ELi1EEviiiPT_S1_S1_iiE3Csh;
	add.s32 	%r250, %r249, %r248;
	ld.shared.u32 	%r251, [%r250];
	add.s32 	%r252, %r251, %r245;
	st.shared.u32 	[%r250], %r252;
	shr.u32 	%r253, %r2, 3;
	add.s32 	%r301, %r301, %r253;
	setp.lt.u32 	%p36, %r301, 16;
	@%p36 bra 	$L__BB489_24;
$L__BB489_25:
	setp.gt.u32 	%p37, %r1, 127;
	bar.sync 	0;
	@%p37 bra 	$L__BB489_32;
	setp.eq.s32 	%p38, %r23, 0;
	mad.lo.s32 	%r89, %r294, %r94, %r20;
	mov.u32 	%r302, %r1;
	@%p38 bra 	$L__BB489_30;
	setp.eq.s32 	%p39, %r23, 1;
	mad.lo.s32 	%r254, %r14, %r21, %r13;
	add.s32 	%r255, %r89, %r254;
	ld.shared.u32 	%r256, [%r29];
	mul.wide.s32 	%rd34, %r255, 4;
	add.s64 	%rd35, %rd3, %rd34;
	st.global.u32 	[%rd35], %r256;
	mov.u32 	%r302, %r3;
	@%p39 bra 	$L__BB489_30;
	setp.eq.s32 	%p40, %r23, 2;
	add.s32 	%r257, %r89, %r55;
	ld.shared.u32 	%r258, [%r30];
	mul.wide.s32 	%rd36, %r257, 4;
	add.s64 	%rd37, %rd3, %rd36;
	st.global.u32 	[%rd37], %r258;
	mov.u32 	%r302, %r27;
	@%p40 bra 	$L__BB489_30;
	add.s32 	%r259, %r89, %r56;
	ld.shared.u32 	%r260, [%r31];
	mul.wide.s32 	%rd38, %r259, 4;
	add.s64 	%rd39, %rd3, %rd38;
	st.global.u32 	[%rd39], %r260;
	mov.u32 	%r302, %r28;
$L__BB489_30:
	setp.lt.u32 	%p41, %r22, 3;
	@%p41 bra 	$L__BB489_32;
$L__BB489_31:
	shr.u32 	%r261, %r302, 3;
	and.b32  	%r262, %r302, 7;
	add.s32 	%r263, %r89, %r262;
	mad.lo.s32 	%r264, %r261, %r21, %r263;
	shl.b32 	%r265, %r302, 2;
	mov.u32 	%r266, _ZZ9cuda_gemmIiLi256ELi4ELi1ELi128ELi16ELi16ELi32ELi0ELi1EEviiiPT_S1_S1_iiE3Csh;
	add.s32 	%r267, %r266, %r265;
	ld.shared.u32 	%r268, [%r267];
	mul.wide.s32 	%rd40, %r264, 4;
	add.s64 	%rd41, %rd3, %rd40;
	st.global.u32 	[%rd41], %r268;
	add.s32 	%r269, %r302, %r2;
	shr.u32 	%r270, %r269, 3;
	and.b32  	%r271, %r269, 7;
	add.s32 	%r272, %r89, %r271;
	mad.lo.s32 	%r273, %r270, %r21, %r272;
	add.s32 	%r274, %r267, %r25;
	ld.shared.u32 	%r275, [%r274];
	mul.wide.s32 	%rd42, %r273, 4;
	add.s64 	%rd43, %rd3, %rd42;
	st.global.u32 	[%rd43], %r275;
	add.s32 	%r276, %r269, %r2;
	shr.u32 	%r277, %r276, 3;
	and.b32  	%r278, %r276, 7;
	add.s32 	%r279, %r89, %r278;
	mad.lo.s32 	%r280, %r277, %r21, %r279;
	add.s32 	%r281, %r274, %r25;
	ld.shared.u32 	%r282, [%r281];
	mul.wide.s32 	%rd44, %r280, 4;
	add.s64 	%rd45, %rd3, %rd44;
	st.global.u32 	[%rd45], %r282;
	add.s32 	%r283, %r276, %r2;
	shr.u32 	%r284, %r283, 3;
	and.b32  	%r285, %r283, 7;
	add.s32 	%r286, %r89, %r285;
	mad.lo.s32 	%r287, %r284, %r21, %r286;
	add.s32 	%r288, %r281, %r25;
	ld.shared.u32 	%r289, [%r288];
	mul.wide.s32 	%rd46, %r287, 4;
	add.s64 	%rd47, %rd3, %rd46;
	st.global.u32 	[%rd47], %r289;
	add.s32 	%r302, %r283, %r2;
	setp.lt.u32 	%p42, %r302, 128;
	@%p42 bra 	$L__BB489_31;
$L__BB489_32:
	add.s32 	%r294, %r294, %r16;
	setp.lt.u32 	%p43, %r294, %r17;
	@%p43 bra 	$L__BB489_8;
$L__BB489_33:
	ret;

}
	// .globl	_Z9cuda_gemmIiLi256ELi4ELi1ELi128ELi16ELi16ELi32ELi1ELi0EEviiiPT_S1_S1_ii
.visible .entry _Z9cuda_gemmIiLi256ELi4ELi1ELi128ELi16ELi16ELi32ELi1ELi0EEviiiPT_S1_S1_ii(
	.param .u32 _Z9cuda_gemmIiLi256ELi4ELi1ELi128ELi16ELi16ELi32ELi1ELi0EEviiiPT_S1_S1_ii_param_0,
	.param .u32 _Z9cuda_gemmIiLi256ELi4ELi1ELi128ELi16ELi16ELi32ELi1ELi0EEviiiPT_S1_S1_ii_param_1,
	.param .u32 _Z9cuda_gemmIiLi256ELi4ELi1ELi128ELi16ELi16ELi32ELi1ELi0EEviiiPT_S1_S1_ii_param_2,
	.param .u64 .ptr .align 1 _Z9cuda_gemmIiLi256ELi4ELi1ELi128ELi16ELi16ELi32ELi1ELi0EEviiiPT_S1_S1_ii_param_3,
	.param .u64 .ptr .align 1 _Z9cuda_gemmIiLi256ELi4ELi1ELi128ELi16ELi16ELi32ELi1ELi0EEviiiPT_S1_S1_ii_param_4,
	.param .u64 .ptr .align 1 _Z9cuda_gemmIiLi256ELi4ELi1ELi128ELi16ELi16ELi32ELi1ELi0EEviiiPT_S1_S1_ii_param_5,
	.param .u32 _Z9cuda_gemmIiLi256ELi4ELi1ELi128ELi16ELi16ELi32ELi1ELi0EEviiiPT_S1_S1_ii_param_6,
	.param .u32 _Z9cuda_gemmIiLi256ELi4ELi1ELi128ELi16ELi16ELi32ELi1ELi0EEviiiPT_S1_S1_ii_param_7
)
.maxntid 256
{
	.reg .pred 	%p<199>;
	.reg .b32 	%r<1015>;
	.reg .b64 	%rd<35>;
	// demoted variable
	.shared .align 128 .b8 _ZZ9cuda_gemmIiLi256ELi4ELi1ELi128ELi16ELi16ELi32ELi1ELi0EEviiiPT_S1_S1_iiE11kron_fac_sh[1088];
	// demoted variable
	.shared .align 128 .b8 _ZZ9cuda_gemmIiLi256ELi4ELi1ELi128ELi16ELi16ELi32ELi1ELi0EEviiiPT_S1_S1_iiE3Ash[512];
	// demoted variable
	.shared .align 128 .b8 _ZZ9cuda_gemmIiLi256ELi4ELi1ELi128ELi16ELi16ELi32ELi1ELi0EEviiiPT_S1_S1_iiE3Csh[512];
	ld.param.u64 	%rd9, [_Z9cuda_gemmIiLi256ELi4ELi1ELi128ELi16ELi16ELi32ELi1ELi0EEviiiPT_S1_S1_ii_param_3];
	ld.param.u64 	%rd8, [_Z9cuda_gemmIiLi256ELi4ELi1ELi128ELi16ELi16ELi32ELi1ELi0EEviiiPT_S1_S1_ii_param_4];
	ld.param.u64 	%rd10, [_Z9cuda_gemmIiLi256ELi4ELi1ELi128ELi16ELi16ELi32ELi1ELi0EEviiiPT_S1_S1_ii_param_5];
	ld.param.u32 	%r371, [_Z9cuda_gemmIiLi256ELi4ELi1ELi128ELi16ELi16ELi32ELi1ELi0EEviiiPT_S1_S1_ii_param_6];
	ld.param.u32 	%r372, [_Z9cuda_gemmIiLi256ELi4ELi1ELi128ELi16ELi16ELi32ELi1ELi0EEviiiPT_S1_S1_ii_param_7];
	cvta.to.global.u64 	%rd1, %rd9;
	cvta.to.global.u64 	%rd2, %rd10;
	mov.u32 	%r1, %tid.x;
	and.b32  	%r2, %r1, 31;
	setp.lt.s32 	%p1, %r372, 16;
	shr.u32 	%r3, %r372, 4;
	selp.b32 	%r4, 1, %r3, %p1;
	mul.lo.s32 	%r5, %r372, %r371;
	setp.ge.u32 	%p2, %r1, %r5;
	@%p2 bra 	$L__BB490_3;
	mov.u32 	%r6, %ntid.x;
	cvta.to.global.u64 	%rd3, %rd8;
	mov.u32 	%r821, %r1;
$L__BB490_2:
	mul.wide.u32 	%rd11, %r821, 4;
	add.s64 	%rd12, %rd3, %rd11;
	ld.global.u32 	%r373, [%rd12];
	rem.u32 	%r374, %r821, %r371;
	mov.u32 	%r375, _ZZ9cuda_gemmIiLi256ELi4ELi1ELi128ELi16ELi16ELi32ELi1ELi0EEviiiPT_S1_S1_iiE11kron_fac_sh;
	mad.lo.s32 	%r376, %r374, 68, %r375;
	div.u32 	%r377, %r821, %r372;
	shl.b32 	%r378, %r377, 2;
	add.s32 	%r379, %r376, %r378;
	st.shared.u32 	[%r379], %r373;
	add.s32 	%r821, %r821, %r6;
	setp.lt.u32 	%p3, %r821, %r5;
	@%p3 bra 	$L__BB490_2;
$L__BB490_3:
	div.s32 	%r9, 128, %r372;
	mul.lo.s32 	%r380, %r9, %r4;
	min.s32 	%r10, %r380, 256;
	div.u32 	%r12, %r1, %r10;
	mul.lo.s32 	%r381, %r12, %r10;
	sub.s32 	%r382, %r1, %r381;
	div.u32 	%r11, %r382, %r4;
	mov.u32 	%r13, %ntid.x;
	div.u32 	%r14, %r13, %r10;
	mov.u32 	%r838, %ctaid.y;
	mov.u32 	%r383, %nctaid.y;
	shl.b32 	%r384, %r383, 2;
	setp.ge.u32 	%p4, %r838, %r384;
	@%p4 bra 	$L__BB490_241;
	and.b32  	%r16, %r11, 15;
	rem.u32 	%r386, %r1, %r4;
	shl.b32 	%r17, %r386, 4;
	min.s32 	%r18, %r371, 16;
	shl.b32 	%r387, %r372, 8;
	sub.s32 	%r19, 8223, %r387;
	shl.b32 	%r388, %r4, 8;
	sub.s32 	%r20, 8223, %r388;
	add.s32 	%r21, %r1, %r13;
	max.u32 	%r389, %r21, 128;
	setp.lt.u32 	%p5, %r21, 128;
	selp.u32 	%r390, 1, 0, %p5;
	add.s32 	%r391, %r21, %r390;
	sub.s32 	%r392, %r389, %r391;
	div.u32 	%r393, %r392, %r13;
	add.s32 	%r22, %r393, %r390;
	add.s32 	%r394, %r22, 1;
	and.b32  	%r23, %r394, 3;
	shl.b32 	%r24, %r13, 2;
	add.s32 	%r25, %r21, %r13;
	add.s32 	%r26, %r25, %r13;
	add.s32 	%r395, %r11, 2;
	and.b32  	%r27, %r395, 15;
	add.s32 	%r396, %r11, 3;
	and.b32  	%r28, %r396, 15;
	add.s32 	%r397, %r11, 9;
	and.b32  	%r29, %r397, 15;
	add.s32 	%r398, %r11, 10;
	and.b32  	%r30, %r398, 15;
	add.s32 	%r399, %r11, 11;
	and.b32  	%r31, %r399, 15;
	add.s32 	%r400, %r11, 12;
	and.b32  	%r32, %r400, 15;
	add.s32 	%r401, %r11, 13;
	and.b32  	%r33, %r401, 15;
	add.s32 	%r402, %r11, 14;
	and.b32  	%r34, %r402, 15;
	add.s32 	%r403, %r11, -1;
	and.b32  	%r35, %r403, 15;
	setp.lt.s32 	%p6, %r16, %r372;
	selp.b32 	%r404, 0, %r372, %p6;
	sub.s32 	%r36, %r16, %r404;
	add.s32 	%r405, %r16, 1;
	setp.lt.s32 	%p7, %r405, %r372;
	selp.b32 	%r406, 0, %r372, %p7;
	sub.s32 	%r37, %r405, %r406;
	add.s32 	%r407, %r16, 2;
	setp.lt.s32 	%p8, %r407, %r372;
	selp.b32 	%r408, 0, %r372, %p8;
	sub.s32 	%r38, %r407, %r408;
	add.s32 	%r409, %r16, 3;
	setp.lt.s32 	%p9, %r409, %r372;
	selp.b32 	%r410, 0, %r372, %p9;
	sub.s32 	%r39, %r409, %r410;
	add.s32 	%r411, %r16, 4;
	setp.lt.s32 	%p10, %r411, %r372;
	selp.b32 	%r412, 0, %r372, %p10;
	sub.s32 	%r40, %r411, %r412;
	add.s32 	%r413, %r16, 5;
	setp.lt.s32 	%p11, %r413, %r372;
	selp.b32 	%r414, 0, %r372, %p11;
	sub.s32 	%r41, %r413, %r414;
	add.s32 	%r415, %r16, 6;
	setp.lt.s32 	%p12, %r415, %r372;
	selp.b32 	%r416, 0, %r372, %p12;
	sub.s32 	%r42, %r415, %r416;
	add.s32 	%r417, %r16, 7;
	setp.lt.s32 	%p13, %r417, %r372;
	selp.b32 	%r418, 0, %r372, %p13;
	sub.s32 	%r43, %r417, %r418;
	add.s32 	%r419, %r16, 8;
	setp.lt.s32 	%p14, %r419, %r372;
	selp.b32 	%r420, 0, %r372, %p14;
	sub.s32 	%r44, %r419, %r420;
	add.s32 	%r421, %r16, 9;
	setp.lt.s32 	%p15, %r421, %r372;
	selp.b32 	%r422, 0, %r372, %p15;
	sub.s32 	%r45, %r421, %r422;
	add.s32 	%r423, %r16, 10;
	setp.lt.s32 	%p16, %r423, %r372;
	selp.b32 	%r424, 0, %r372, %p16;
	sub.s32 	%r46, %r423, %r424;
	add.s32 	%r425, %r16, 11;
	setp.lt.s32 	%p17, %r425, %r372;
	selp.b32 	%r426, 0, %r372, %p17;
	sub.s32 	%r47, %r425, %r426;
	add.s32 	%r427, %r16, 12;
	setp.lt.s32 	%p18, %r427, %r372;
	selp.b32 	%r428, 0, %r372, %p18;
	sub.s32 	%r48, %r427, %r428;
	add.s32 	%r429, %r16, 13;
	setp.lt.s32 	%p19, %r429, %r372;
	selp.b32 	%r430, 0, %r372, %p19;
	sub.s32 	%r49, %r429, %r430;
	add.s32 	%r431, %r16, 14;
	setp.lt.s32 	%p20, %r431, %r372;
	selp.b32 	%r432, 0, %r372, %p20;
	sub.s32 	%r50, %r431, %r432;
	add.s32 	%r433, %r16, 15;
	setp.lt.s32 	%p21, %r433, %r372;
	selp.b32 	%r434, 0, %r372, %p21;
	sub.s32 	%r51, %r433, %r434;
	cvt.u64.u32 	%rd14, %r24;
$L__BB490_5:
	setp.gt.u32 	%p22, %r1, 127;
	@%p22 bra 	$L__BB490_19;
	setp.eq.s32 	%p23, %r23, 0;
	shl.b32 	%r69, %r838, 7;
	mov.u32 	%r839, %r1;
	@%p23 bra 	$L__BB490_10;
	setp.eq.s32 	%p24, %r23, 1;
	add.s32 	%r435, %r69, %r1;
	mul.wide.s32 	%rd13, %r435, 4;
	add.s64 	%rd4, %rd1, %rd13;
	ld.global.u32 	%r436, [%rd4];
	shl.b32 	%r437, %r1, 2;
	mov.u32 	%r438, _ZZ9cuda_gemmIiLi256ELi4ELi1ELi128ELi16ELi16ELi32ELi1ELi0EEviiiPT_S1_S1_iiE3Ash;
	add.s32 	%r439, %r438, %r437;
	st.shared.u32 	[%r439], %r436;
	mov.u32 	%r839, %r21;
	@%p24 bra 	$L__BB490_10;
	setp.eq.s32 	%p25, %r23, 2;
	add.s64 	%rd5, %rd4, %rd14;
	ld.global.u32 	%r440, [%rd5];
	add.s32 	%r444, %r439, %r24;
	st.shared.u32 	[%r444], %r440;
	mov.u32 	%r839, %r25;
	@%p25 bra 	$L__BB490_10;
	add.s64 	%rd16, %rd5, %rd14;
	ld.global.u32 	%r445, [%rd16];
	add.s32 	%r450, %r444, %r24;
	st.shared.u32 	[%r450], %r445;
	mov.u32 	%r839, %r26;
$L__BB490_10:
	setp.lt.u32 	%p26, %r22, 3;
	@%p26 bra 	$L__BB490_13;
	shl.b32 	%r451, %r839, 2;
	mov.u32 	%r452, _ZZ9cuda_gemmIiLi256ELi4ELi1ELi128ELi16ELi16ELi32ELi1ELi0EEviiiPT_S1_S1_iiE3Ash;
	add.s32 	%r842, %r452, %r451;
	add.s32 	%r841, %r839, %r69;
$L__BB490_12:
	mul.wide.s32 	%rd17, %r841, 4;
	mov.u32 	%r453, %ntid.x;
	mul.wide.u32 	%rd18, %r453, 4;
	add.s64 	%rd19, %rd1, %rd17;
	add.s64 	%rd20, %rd19, %rd18;
	mul.wide.u32 	%rd21, %r453, 8;
	add.s64 	%rd22, %rd19, %rd21;
	mul.wide.u32 	%rd23, %r453, 12;
	add.s64 	%rd24, %rd19, %rd23;
	ld.global.u32 	%r454, [%rd19];
	st.shared.u32 	[%r842], %r454;
	ld.global.u32 	%r455, [%rd20];
	add.s32 	%r456, %r842, %r24;
	st.shared.u32 	[%r456], %r455;
	ld.global.u32 	%r457, [%rd22];
	shl.b32 	%r458, %r453, 3;
	add.s32 	%r459, %r842, %r458;
	st.shared.u32 	[%r459], %r457;
	ld.global.u32 	%r460, [%rd24];
	mad.lo.s32 	%r461, %r453, 12, %r842;
	st.shared.u32 	[%r461], %r460;
	add.s32 	%r839, %r839, %r24;
	shl.b32 	%r462, %r453, 4;
	add.s32 	%r842, %r842, %r462;
	add.s32 	%r841, %r841, %r24;
	setp.lt.u32 	%p27, %r839, 128;
	@%p27 bra 	$L__BB490_12;
$L__BB490_13:
	mov.u32 	%r840, %r1;
	@%p23 bra 	$L__BB490_17;
	setp.eq.s32 	%p29, %r23, 1;
	shl.b32 	%r463, %r1, 2;
	mov.u32 	%r464, _ZZ9cuda_gemmIiLi256ELi4ELi1ELi128ELi16ELi16ELi32ELi1ELi0EEviiiPT_S1_S1_iiE3Csh;
	add.s32 	%r465, %r464, %r463;
	mov.b32 	%r466, 0;
	st.shared.u32 	[%r465], %r466;
	mov.u32 	%r840, %r21;
	@%p29 bra 	$L__BB490_17;
	setp.eq.s32 	%p30, %r23, 2;
	add.s32 	%r470, %r465, %r24;
	mov.b32 	%r471, 0;
	st.shared.u32 	[%r470], %r471;
	mov.u32 	%r840, %r25;
	@%p30 bra 	$L__BB490_17;
	add.s32 	%r476, %r470, %r24;
	mov.b32 	%r477, 0;
	st.shared.u32 	[%r476], %r477;
	mov.u32 	%r840, %r26;
$L__BB490_17:
	@%p26 bra 	$L__BB490_19;
$L__BB490_18:
	shl.b32 	%r478, %r840, 2;
	mov.u32 	%r479, _ZZ9cuda_gemmIiLi256ELi4ELi1ELi128ELi16ELi16ELi32ELi1ELi0EEviiiPT_S1_S1_iiE3Csh;
	add.s32 	%r480, %r479, %r478;
	mov.b32 	%r481, 0;
	st.shared.u32 	[%r480], %r481;
	add.s32 	%r482, %r480, %r24;
	st.shared.u32 	[%r482], %r481;
	add.s32 	%r483, %r482, %r24;
	st.shared.u32 	[%r483], %r481;
	add.s32 	%r484, %r483, %r24;
	st.shared.u32 	[%r484], %r481;
	add.s32 	%r840, %r24, %r840;
	setp.lt.u32 	%p32, %r840, 128;
	@%p32 bra 	$L__BB490_18;
$L__BB490_19:
	setp.lt.s32 	%p33, %r9, 1;
	bar.sync 	0;
	@%p33 bra 	$L__BB490_233;
	setp.ne.s32 	%p34, %r4, 1;
	@%p34 bra 	$L__BB490_90;
	mov.b32 	%r861, 0;
$L__BB490_22:
	setp.lt.s32 	%p141, %r372, 1;
	add.s32 	%r99, %r861, %r11;
	mad.lo.s32 	%r100, %r99, %r372, %r17;
	@%p141 bra 	$L__BB490_24;
	add.s32 	%r690, %r100, %r16;
	shl.b32 	%r691, %r690, 2;
	mov.u32 	%r692, _ZZ9cuda_gemmIiLi256ELi4ELi1ELi128ELi16ELi16ELi32ELi1ELi0EEviiiPT_S1_S1_iiE3Ash;
	add.s32 	%r693, %r692, %r691;
	ld.shared.u32 	%r1012, [%r693];
$L__BB490_24:
	setp.lt.s32 	%p142, %r372, 2;
	@%p142 bra 	$L__BB490_26;
	add.s32 	%r694, %r11, 1;
	and.b32  	%r695, %r694, 15;
	add.s32 	%r696, %r100, %r695;
	shl.b32 	%r697, %r696, 2;
	mov.u32 	%r698, _ZZ9cuda_gemmIiLi256ELi4ELi1ELi128ELi16ELi16ELi32ELi1ELi0EEviiiPT_S1_S1_iiE3Ash;
	add.s32 	%r699, %r698, %r697;
	ld.shared.u32 	%r1011, [%r699];
$L__BB490_26:
	setp.lt.s32 	%p143, %r372, 3;
	@%p143 bra 	$L__BB490_28;
	add.s32 	%r700, %r100, %r27;
	shl.b32 	%r701, %r700, 2;
	mov.u32 	%r702, _ZZ9cuda_gemmIiLi256ELi4ELi1ELi128ELi16ELi16ELi32ELi1ELi0EEviiiPT_S1_S1_iiE3Ash;
	add.s32 	%r703, %r702, %r701;
	ld.shared.u32 	%r1010, [%r703];
$L__BB490_28:
	setp.lt.s32 	%p144, %r372, 4;
	@%p144 bra 	$L__BB490_30;
	add.s32 	%r704, %r100, %r28;
	shl.b32 	%r705, %r704, 2;
	mov.u32 	%r706, _ZZ9cuda_gemmIiLi256ELi4ELi1ELi128ELi16ELi16ELi32ELi1ELi0EEviiiPT_S1_S1_iiE3Ash;
	add.s32 	%r707, %r706, %r705;
	ld.shared.u32 	%r1009, [%r707];
$L__BB490_30:
	setp.lt.s32 	%p145, %r372, 5;
	@%p145 bra 	$L__BB490_32;
	add.s32 	%r708, %r11, 4;
	and.b32  	%r709, %r708, 15;
	add.s32 	%r710, %r100, %r709;
	shl.b32 	%r711, %r710, 2;
	mov.u32 	%r712, _ZZ9cuda_gemmIiLi256ELi4ELi1ELi128ELi16ELi16ELi32ELi1ELi0EEviiiPT_S1_S1_iiE3Ash;
	add.s32 	%r713, %r712, %r711;
	ld.shared.u32 	%r1008, [%r713];
$L__BB490_32:
	setp.lt.s32 	%p146, %r372, 6;
	@%p146 bra 	$L__BB490_34;
	add.s32 	%r714, %r11, 5;
	and.b32  	%r715, %r714, 15;
	add.s32 	%r716, %r100, %r715;
	shl.b32 	%r717, %r716, 2;
	mov.u32 	%r718, _ZZ9cuda_gemmIiLi256ELi4ELi1ELi128ELi16ELi16ELi32ELi1ELi0EEviiiPT_S1_S1_iiE3Ash;
	add.s32 	%r719, %r718, %r717;
	ld.shared.u32 	%r1007, [%r719];
$L__BB490_34:
	setp.lt.s32 	%p147, %r372, 7;
	@%p147 bra 	$L__BB490_36;
	add.s32 	%r720, %r11, 6;
	and.b32  	%r721, %r720, 15;
	add.s32 	%r722, %r100, %r721;
	shl.b32 	%r723, %r722, 2;
	mov.u32 	%r724, _ZZ9cuda_gemmIiLi256ELi4ELi1ELi128ELi16ELi16ELi32ELi1ELi0EEviiiPT_S1_S1_iiE3Ash;
	add.s32 	%r725, %r724, %r723;
	ld.shared.u32 	%r1006, [%r725];
$L__BB490_36:
	setp.lt.s32 	%p148, %r372, 8;
	@%p148 bra 	$L__BB490_38;
	add.s32 	%r726, %r11, 7;
	and.b32  	%r727, %r726, 15;
	add.s32 	%r728, %r100, %r727;
	shl.b32 	%r729, %r728, 2;
	mov.u32 	%r730, _ZZ9cuda_gemmIiLi256ELi4ELi1ELi128ELi16ELi16ELi32ELi1ELi0EEviiiPT_S1_S1_iiE3Ash;
	add.s32 	%r731, %r730, %r729;
	ld.shared.u32 	%r1005, [%r731];
$L__BB490_38:
	setp.lt.s32 	%p149, %r372, 9;
	@%p149 bra 	$L__BB490_40;
	xor.b32  	%r732, %r16, 8;
	add.s32 	%r733, %r100, %r732;
	shl.b32 	%r734, %r733, 2;
	mov.u32 	%r735, _ZZ9cuda_gemmIiLi256ELi4ELi1ELi128ELi16ELi16ELi32ELi1ELi0EEviiiPT_S1_S1_iiE3Ash;
	add.s32 	%r736, %r735, %r734;
	ld.shared.u32 	%r1004, [%r736];
$L__BB490_40:
	setp.lt.s32 	%p150, %r372, 10;
	@%p150 bra 	$L__BB490_42;
	add.s32 	%r737, %r100, %r29;
	shl.b32 	%r738, %r737, 2;
	mov.u32 	%r739, _ZZ9cuda_gemmIiLi256ELi4ELi1ELi128ELi16ELi16ELi32ELi1ELi0EEviiiPT_S1_S1_iiE3Ash;
	add.s32 	%r740, %r739, %r738;
	ld.shared.u32 	%r1003, [%r740];
$L__BB490_42:
	setp.lt.s32 	%p151, %r372, 11;
	@%p151 bra 	$L__BB490_44;
	add.s32 	%r741, %r100, %r30;
	shl.b32 	%r742, %r741, 2;
	mov.u32 	%r743, _ZZ9cuda_gemmIiLi256ELi4ELi1ELi128ELi16ELi16ELi32ELi1ELi0EEviiiPT_S1_S1_iiE3Ash;
	add.s32 	%r744, %r743, %r742;
	ld.shared.u32 	%r1002, [%r744];
$L__BB490_44:
	setp.lt.s32 	%p152, %r372, 12;
	@%p152 bra 	$L__BB490_46;
	add.s32 	%r745, %r100, %r31;
	shl.b32 	%r746, %r745, 2;
	mov.u32 	%r747, _ZZ9cuda_gemmIiLi256ELi4ELi1ELi128ELi16ELi16ELi32ELi1ELi0EEviiiPT_S1_S1_iiE3Ash;
	add.s32 	%r748, %r747, %r746;
	ld.shared.u32 	%r1001, [%r748];
$L__BB490_46:
	setp.lt.s32 	%p153, %r372, 13;
	@%p153 bra 	$L__BB490_48;
	add.s32 	%r749, %r100, %r32;
	shl.b32 	%r750, %r749, 2;
	mov.u32 	%r751, _ZZ9cuda_gemmIiLi256ELi4ELi1ELi128ELi16ELi16ELi32ELi1ELi0EEviiiPT_S1_S1_iiE3Ash;
	add.s32 	%r752, %r751, %r750;
	ld.shared.u32 	%r1000, [%r752];
$L__BB490_48:
	setp.lt.s32 	%p154, %r372, 14;
	@%p154 bra 	$L__BB490_50;
	add.s32 	%r753, %r100, %r33;
	shl.b32 	%r754, %r753, 2;
	mov.u32 	%r755, _ZZ9cuda_gemmIiLi256ELi4ELi1ELi128ELi16ELi16ELi32ELi1ELi0EEviiiPT_S1_S1_iiE3Ash;
	add.s32 	%r756, %r755, %r754;
	ld.shared.u32 	%r999, [%r756];
$L__BB490_50:
	setp.lt.s32 	%p155, %r372, 15;
	@%p155 bra 	$L__BB490_52;
	add.s32 	%r757, %r100, %r34;
	shl.b32 	%r758, %r757, 2;
	mov.u32 	%r759, _ZZ9cuda_gemmIiLi256ELi4ELi1ELi128ELi16ELi16ELi32ELi1ELi0EEviiiPT_S1_S1_iiE3Ash;
	add.s32 	%r760, %r759, %r758;
	ld.shared.u32 	%r998, [%r760];
$L__BB490_52:
	setp.lt.s32 	%p156, %r372, 16;
	@%p156 bra 	$L__BB490_54;
	add.s32 	%r761, %r100, %r35;
	shl.b32 	%r762, %r761, 2;
	mov.u32 	%r763, _ZZ9cuda_gemmIiLi256ELi4ELi1ELi128ELi16ELi16ELi32ELi1ELi0EEviiiPT_S1_S1_iiE3Ash;
	add.s32 	%r764, %r763, %r762;
	ld.shared.u32 	%r997, [%r764];
$L__BB490_54:
	setp.lt.s32 	%p157, %r12, %r18;
	@%p157 bra 	$L__BB490_56;
$L__BB490_55:
	add.s32 	%r861, %r861, %r10;
	setp.lt.s32 	%p191, %r861, %r9;
	@%p191 bra 	$L__BB490_22;
	bra.uni 	$L__BB490_233;
$L__BB490_56:
	rem.s32 	%r765, %r2, %r372;
	shl.b32 	%r766, %r765, 2;
	mov.u32 	%r767, _ZZ9cuda_gemmIiLi256ELi4ELi1ELi128ELi16ELi16ELi32ELi1ELi0EEviiiPT_S1_S1_iiE11kron_fac_sh;
	add.s32 	%r134, %r767, %r766;
	mov.u32 	%r878, %r12;
$L__BB490_57:
	mad.lo.s32 	%r769, %r878, 68, %r134;
	ld.shared.u32 	%r136, [%r769];
	mov.b32 	%r880, 0;
	@%p141 bra 	$L__BB490_59;
	shfl.sync.idx.b32	%r770|%p159, %r136, %r36, %r19, -1;
	mul.lo.s32 	%r880, %r770, %r1012;
$L__BB490_59:
	@%p142 bra 	$L__BB490_61;
	shfl.sync.idx.b32	%r771|%p161, %r136, %r37, %r19, -1;
	mad.lo.s32 	%r880, %r771, %r1011, %r880;
$L__BB490_61:
	@%p143 bra 	$L__BB490_63;
	shfl.sync.idx.b32	%r772|%p163, %r136, %r38, %r19, -1;
	mad.lo.s32 	%r880, %r772, %r1010, %r880;
$L__BB490_63:
	@%p144 bra 	$L__BB490_65;
	shfl.sync.idx.b32	%r773|%p165, %r136, %r39, %r19, -1;
	mad.lo.s32 	%r880, %r773, %r1009, %r880;
$L__BB490_65:
	@%p145 bra 	$L__BB490_67;
	shfl.sync.idx.b32	%r774|%p167, %r136, %r40, %r19, -1;
	mad.lo.s32 	%r880, %r774, %r1008, %r880;
$L__BB490_67:
	setp.lt.s32 	%p168, %r372, 6;
	@%p168 bra 	$L__BB490_69;
	shfl.sync.idx.b32	%r775|%p169, %r136, %r41, %r19, -1;
	mad.lo.s32 	%r880, %r775, %r1007, %r880;
$L__BB490_69:
	setp.lt.s32 	%p170, %r372, 7;
	@%p170 bra 	$L__BB490_71;
	shfl.sync.idx.b32	%r776|%p171, %r136, %r42, %r19, -1;
	mad.lo.s32 	%r880, %r776, %r1006, %r880;
$L__BB490_71:
	setp.lt.s32 	%p172, %r372, 8;
	@%p172 bra 	$L__BB490_73;
	shfl.sync.idx.b32	%r777|%p173, %r136, %r43, %r19, -1;
	mad.lo.s32 	%r880, %r777, %r1005, %r880;
$L__BB490_73:
	setp.lt.s32 	%p174, %r372, 9;
	@%p174 bra 	$L__BB490_75;
	shfl.sync.idx.b32	%r778|%p175, %r136, %r44, %r19, -1;
	mad.lo.s32 	%r880, %r778, %r1004, %r880;
$L__BB490_75:
	setp.lt.s32 	%p176, %r372, 10;
	@%p176 bra 	$L__BB490_77;
	shfl.sync.idx.b32	%r779|%p177, %r136, %r45, %r19, -1;
	mad.lo.s32 	%r880, %r779, %r1003, %r880;
$L__BB490_77:
	setp.lt.s32 	%p178, %r372, 11;
	@%p178 bra 	$L__BB490_79;
	shfl.sync.idx.b32	%r780|%p179, %r136, %r46, %r19, -1;
	mad.lo.s32 	%r880, %r780, %r1002, %r880;
$L__BB490_79:
	setp.lt.s32 	%p180, %r372, 12;
	@%p180 bra 	$L__BB490_81;
	shfl.sync.idx.b32	%r781|%p181, %r136, %r47, %r19, -1;
	mad.lo.s32 	%r880, %r781, %r1001, %r880;
$L__BB490_81:
	setp.lt.s32 	%p182, %r372, 13;
	@%p182 bra 	$L__BB490_83;
	shfl.sync.idx.b32	%r782|%p183, %r136, %r48, %r19, -1;
	mad.lo.s32 	%r880, %r782, %r1000, %r880;
$L__BB490_83:
	setp.lt.s32 	%p184, %r372, 14;
	@%p184 bra 	$L__BB490_85;
	shfl.sync.idx.b32	%r783|%p185, %r136, %r49, %r19, -1;
	mad.lo.s32 	%r880, %r783, %r999, %r880;
$L__BB490_85:
	setp.lt.s32 	%p186, %r372, 15;
	@%p186 bra 	$L__BB490_87;
	shfl.sync.idx.b32	%r784|%p187, %r136, %r50, %r19, -1;
	mad.lo.s32 	%r880, %r784, %r998, %r880;
$L__BB490_87:
	setp.lt.s32 	%p188, %r372, 16;
	@%p188 bra 	$L__BB490_89;
	shfl.sync.idx.b32	%r785|%p189, %r136, %r51, %r19, -1;
	mad.lo.s32 	%r880, %r785, %r997, %r880;
$L__BB490_89:
	mad.lo.s32 	%r786, %r878, %r9, %r99;
	shl.b32 	%r787, %r786, 2;
	mov.u32 	%r788, _ZZ9cuda_gemmIiLi256ELi4ELi1ELi128ELi16ELi16ELi32ELi1ELi0EEviiiPT_S1_S1_iiE3Csh;
	add.s32 	%r789, %r788, %r787;
	ld.shared.u32 	%r790, [%r789];
	add.s32 	%r791, %r790, %r880;
	st.shared.u32 	[%r789], %r791;
	add.s32 	%r878, %r878, %r14;
	setp.lt.s32 	%p190, %r878, %r18;
	@%p190 bra 	$L__BB490_57;
	bra.uni 	$L__BB490_55;
$L__BB490_90:
	setp.gt.u32 	%p35, %r372, 31;
	@%p35 bra 	$L__BB490_124;
	mov.b32 	%r963, 0;
$L__BB490_92:
	setp.eq.s32 	%p36, %r372, 0;
	add.s32 	%r279, %r963, %r11;
	mad.lo.s32 	%r280, %r279, %r372, %r17;
	@%p36 bra 	$L__BB490_94;
	add.s32 	%r486, %r280, %r16;
	shl.b32 	%r487, %r486, 2;
	mov.u32 	%r488, _ZZ9cuda_gemmIiLi256ELi4ELi1ELi128ELi16ELi16ELi32ELi1ELi0EEviiiPT_S1_S1_iiE3Ash;
	add.s32 	%r489, %r488, %r487;
	ld.shared.u32 	%r1012, [%r489];
$L__BB490_94:
	setp.lt.s32 	%p37, %r372, 2;
	@%p37 bra 	$L__BB490_96;
	add.s32 	%r490, %r11, 1;
	and.b32  	%r491, %r490, 15;
	add.s32 	%r492, %r280, %r491;
	shl.b32 	%r493, %r492, 2;
	mov.u32 	%r494, _ZZ9cuda_gemmIiLi256ELi4ELi1ELi128ELi16ELi16ELi32ELi1ELi0EEviiiPT_S1_S1_iiE3Ash;
	add.s32 	%r495, %r494, %r493;
	ld.shared.u32 	%r1011, [%r495];
$L__BB490_96:
	setp.lt.s32 	%p38, %r372, 3;
	@%p38 bra 	$L__BB490_98;
	add.s32 	%r496, %r280, %r27;
	shl.b32 	%r497, %r496, 2;
	mov.u32 	%r498, _ZZ9cuda_gemmIiLi256ELi4ELi1ELi128ELi16ELi16ELi32ELi1ELi0EEviiiPT_S1_S1_iiE3Ash;
	add.s32 	%r499, %r498, %r497;
	ld.shared.u32 	%r1010, [%r499];
$L__BB490_98:
	setp.lt.s32 	%p39, %r372, 4;
	@%p39 bra 	$L__BB490_100;
	add.s32 	%r500, %r280, %r28;
	shl.b32 	%r501, %r500, 2;
	mov.u32 	%r502, _ZZ9cuda_gemmIiLi256ELi4ELi1ELi128ELi16ELi16ELi32ELi1ELi0EEviiiPT_S1_S1_iiE3Ash;
	add.s32 	%r503, %r502, %r501;
	ld.shared.u32 	%r1009, [%r503];
$L__BB490_100:
	setp.lt.s32 	%p40, %r372, 5;
	@%p40 bra 	$L__BB490_102;
	add.s32 	%r504, %r11, 4;
	and.b32  	%r505, %r504, 15;
	add.s32 	%r506, %r280, %r505;
	shl.b32 	%r507, %r506, 2;
	mov.u32 	%r508, _ZZ9cuda_gemmIiLi256ELi4ELi1ELi128ELi16ELi16ELi32ELi1ELi0EEviiiPT_S1_S1_iiE3Ash;
	add.s32 	%r509, %r508, %r507;
	ld.shared.u32 	%r1008, [%r509];
$L__BB490_102:
	setp.lt.s32 	%p41, %r372, 6;
	@%p41 bra 	$L__BB490_104;
	add.s32 	%r510, %r11, 5;
	and.b32  	%r511, %r510, 15;
	add.s32 	%r512, %r280, %r511;
	shl.b32 	%r513, %r512, 2;
	mov.u32 	%r514, _ZZ9cuda_gemmIiLi256ELi4ELi1ELi128ELi16ELi16ELi32ELi1ELi0EEviiiPT_S1_S1_iiE3Ash;
	add.s32 	%r515, %r514, %r513;
	ld.shared.u32 	%r1007, [%r515];
$L__BB490_104:
	setp.lt.s32 	%p42, %r372, 7;
	@%p42 bra 	$L__BB490_106;
	add.s32 	%r516, %r11, 6;
	and.b32  	%r517, %r516, 15;
	add.s32 	%r518, %r280, %r517;
	shl.b32 	%r519, %r518, 2;
	mov.u32 	%r520, _ZZ9cuda_gemmIiLi256ELi4ELi1ELi128ELi16ELi16ELi32ELi1ELi0EEviiiPT_S1_S1_iiE3Ash;
	add.s32 	%r521, %r520, %r519;
	ld.shared.u32 	%r1006, [%r521];
$L__BB490_106:
	setp.lt.s32 	%p43, %r372, 8;
	@%p43 bra 	$L__BB490_108;
	add.s32 	%r522, %r11, 7;
	and.b32  	%r523, %r522, 15;
	add.s32 	%r524, %r280, %r523;
	shl.b32 	%r525, %r524, 2;
	mov.u32 	%r526, _ZZ9cuda_gemmIiLi256ELi4ELi1ELi128ELi16ELi16ELi32ELi1ELi0EEviiiPT_S1_S1_iiE3Ash;
	add.s32 	%r527, %r526, %r525;
	ld.shared.u32 	%r1005, [%r527];
$L__BB490_108:
	setp.lt.s32 	%p44, %r372, 9;
	@%p44 bra 	$L__BB490_110;
	xor.b32  	%r528, %r16, 8;
	add.s32 	%r529, %r280, %r528;
	shl.b32 	%r530, %r529, 2;
	mov.u32 	%r531, _ZZ9cuda_gemmIiLi256ELi4ELi1ELi128ELi16ELi16ELi32ELi1ELi0EEviiiPT_S1_S1_iiE3Ash;
	add.s32 	%r532, %r531, %r530;
	ld.shared.u32 	%r1004, [%r532];
$L__BB490_110:
	setp.lt.s32 	%p45, %r372, 10;
	@%p45 bra 	$L__BB490_112;
	add.s32 	%r533, %r280, %r29;
	shl.b32 	%r534, %r533, 2;
	mov.u32 	%r535, _ZZ9cuda_gemmIiLi256ELi4ELi1ELi128ELi16ELi16ELi32ELi1ELi0EEviiiPT_S1_S1_iiE3Ash;
	add.s32 	%r536, %r535, %r534;
	ld.shared.u32 	%r1003, [%r536];
$L__BB490_112:
	setp.lt.s32 	%p46, %r372, 11;
	@%p46 bra 	$L__BB490_114;
	add.s32 	%r537, %r280, %r30;
	shl.b32 	%r538, %r537, 2;
	mov.u32 	%r539, _ZZ9cuda_gemmIiLi256ELi4ELi1ELi128ELi16ELi16ELi32ELi1ELi0EEviiiPT_S1_S1_iiE3Ash;
	add.s32 	%r540, %r539, %r538;
	ld.shared.u32 	%r1002, [%r540];
$L__BB490_114:
	setp.lt.s32 	%p47, %r372, 12;
	@%p47 bra 	$L__BB490_116;
	add.s32 	%r541, %r280, %r31;
	shl.b32 	%r542, %r541, 2;
	mov.u32 	%r543, _ZZ9cuda_gemmIiLi256ELi4ELi1ELi128ELi16ELi16ELi32ELi1ELi0EEviiiPT_S1_S1_iiE3Ash;
	add.s32 	%r544, %r543, %r542;
	ld.shared.u32 	%r1001, [%r544];
$L__BB490_116:
	setp.lt.s32 	%p48, %r372, 13;
	@%p48 bra 	$L__BB490_118;
	add.s32 	%r545, %r280, %r32;
	shl.b32 	%r546, %r545, 2;
	mov.u32 	%r547, _ZZ9cuda_gemmIiLi256ELi4ELi1ELi128ELi16ELi16ELi32ELi1ELi0EEviiiPT_S1_S1_iiE3Ash;
	add.s32 	%r548, %r547, %r546;
	ld.shared.u32 	%r1000, [%r548];
$L__BB490_118:
	setp.lt.s32 	%p49, %r372, 14;
	@%p49 bra 	$L__BB490_120;
	add.s32 	%r549, %r280, %r33;
	shl.b32 	%r550, %r549, 2;
	mov.u32 	%r551, _ZZ9cuda_gemmIiLi256ELi4ELi1ELi128ELi16ELi16ELi32ELi1ELi0EEviiiPT_S1_S1_iiE3Ash;
	add.s32 	%r552, %r551, %r550;
	ld.shared.u32 	%r999, [%r552];
$L__BB490_120:
	setp.lt.s32 	%p50, %r372, 15;
	@%p50 bra 	$L__BB490_122;
	add.s32 	%r553, %r280, %r34;
	shl.b32 	%r554, %r553, 2;
	mov.u32 	%r555, _ZZ9cuda_gemmIiLi256ELi4ELi1ELi128ELi16ELi16ELi32ELi1ELi0EEviiiPT_S1_S1_iiE3Ash;
	add.s32 	%r556, %r555, %r554;
	ld.shared.u32 	%r998, [%r556];
$L__BB490_122:
	setp.lt.s32 	%p51, %r372, 16;
	@%p51 bra 	$L__BB490_197;
	add.s32 	%r557, %r280, %r35;
	shl.b32 	%r558, %r557, 2;
	mov.u32 	%r559, _ZZ9cuda_gemmIiLi256ELi4ELi1ELi128ELi16ELi16ELi32ELi1ELi0EEviiiPT_S1_S1_iiE3Ash;
	add.s32 	%r560, %r559, %r558;
	ld.shared.u32 	%r997, [%r560];
	bra.uni 	$L__BB490_197;
$L__BB490_124:
	mov.b32 	%r911, 0;
$L__BB490_125:
	setp.lt.s32 	%p87, %r372, 1;
	add.s32 	%r187, %r911, %r11;
	mad.lo.s32 	%r188, %r187, %r372, %r17;
	@%p87 bra 	$L__BB490_127;
	add.s32 	%r587, %r188, %r16;
	shl.b32 	%r588, %r587, 2;
	mov.u32 	%r589, _ZZ9cuda_gemmIiLi256ELi4ELi1ELi128ELi16ELi16ELi32ELi1ELi0EEviiiPT_S1_S1_iiE3Ash;
	add.s32 	%r590, %r589, %r588;
	ld.shared.u32 	%r1012, [%r590];
$L__BB490_127:
	setp.lt.s32 	%p88, %r372, 2;
	@%p88 bra 	$L__BB490_129;
	add.s32 	%r591, %r11, 1;
	and.b32  	%r592, %r591, 15;
	add.s32 	%r593, %r188, %r592;
	shl.b32 	%r594, %r593, 2;
	mov.u32 	%r595, _ZZ9cuda_gemmIiLi256ELi4ELi1ELi128ELi16ELi16ELi32ELi1ELi0EEviiiPT_S1_S1_iiE3Ash;
	add.s32 	%r596, %r595, %r594;
	ld.shared.u32 	%r1011, [%r596];
$L__BB490_129:
	setp.lt.s32 	%p89, %r372, 3;
	@%p89 bra 	$L__BB490_131;
	add.s32 	%r597, %r188, %r27;
	shl.b32 	%r598, %r597, 2;
	mov.u32 	%r599, _ZZ9cuda_gemmIiLi256ELi4ELi1ELi128ELi16ELi16ELi32ELi1ELi0EEviiiPT_S1_S1_iiE3Ash;
	add.s32 	%r600, %r599, %r598;
	ld.shared.u32 	%r1010, [%r600];
$L__BB490_131:
	setp.lt.s32 	%p90, %r372, 4;
	@%p90 bra 	$L__BB490_133;
	add.s32 	%r601, %r188, %r28;
	shl.b32 	%r602, %r601, 2;
	mov.u32 	%r603, _ZZ9cuda_gemmIiLi256ELi4ELi1ELi128ELi16ELi16ELi32ELi1ELi0EEviiiPT_S1_S1_iiE3Ash;
	add.s32 	%r604, %r603, %r602;
	ld.shared.u32 	%r1009, [%r604];
$L__BB490_133:
	setp.lt.s32 	%p91, %r372, 5;
	@%p91 bra 	$L__BB490_135;
	add.s32 	%r605, %r11, 4;
	and.b32  	%r606, %r605, 15;
	add.s32 	%r607, %r188, %r606;
	shl.b32 	%r608, %r607, 2;
	mov.u32 	%r609, _ZZ9cuda_gemmIiLi256ELi4ELi1ELi128ELi16ELi16ELi32ELi1ELi0EEviiiPT_S1_S1_iiE3Ash;
	add.s32 	%r610, %r609, %r608;
	ld.shared.u32 	%r1008, [%r610];
$L__BB490_135:
	setp.lt.s32 	%p92, %r372, 6;
	@%p92 bra 	$L__BB490_137;
	add.s32 	%r611, %r11, 5;
	and.b32  	%r612, %r611, 15;
	add.s32 	%r613, %r188, %r612;
	shl.b32 	%r614, %r613, 2;
	mov.u32 	%r615, _ZZ9cuda_gemmIiLi256ELi4ELi1ELi128ELi16ELi16ELi32ELi1ELi0EEviiiPT_S1_S1_iiE3Ash;
	add.s32 	%r616, %r615, %r614;
	ld.shared.u32 	%r1007, [%r616];
$L__BB490_137:
	setp.lt.s32 	%p93, %r372, 7;
	@%p93 bra 	$L__BB490_139;
	add.s32 	%r617, %r11, 6;
	and.b32  	%r618, %r617, 15;
	add.s32 	%r619, %r188, %r618;
	shl.b32 	%r620, %r619, 2;
	mov.u32 	%r621, _ZZ9cuda_gemmIiLi256ELi4ELi1ELi128ELi16ELi16ELi32ELi1ELi0EEviiiPT_S1_S1_iiE3Ash;
	add.s32 	%r622, %r621, %r620;
	ld.shared.u32 	%r1006, [%r622];
$L__BB490_139:
	setp.lt.s32 	%p94, %r372, 8;
	@%p94 bra 	$L__BB490_141;
	add.s32 	%r623, %r11, 7;
	and.b32  	%r624, %r623, 15;
	add.s32 	%r625, %r188, %r624;
	shl.b32 	%r626, %r625, 2;
	mov.u32 	%r627, _ZZ9cuda_gemmIiLi256ELi4ELi1ELi128ELi16ELi16ELi32ELi1ELi0EEviiiPT_S1_S1_iiE3Ash;
	add.s32 	%r628, %r627, %r626;
	ld.shared.u32 	%r1005, [%r628];
$L__BB490_141:
	setp.lt.s32 	%p95, %r372, 9;
	@%p95 bra 	$L__BB490_143;
	xor.b32  	%r629, %r16, 8;
	add.s32 	%r630, %r188, %r629;
	shl.b32 	%r631, %r630, 2;
	mov.u32 	%r632, _ZZ9cuda_gemmIiLi256ELi4ELi1ELi128ELi16ELi16ELi32ELi1ELi0EEviiiPT_S1_S1_iiE3Ash;
	add.s32 	%r633, %r632, %r631;
	ld.shared.u32 	%r1004, [%r633];
$L__BB490_143:
	setp.lt.s32 	%p96, %r372, 10;
	@%p96 bra 	$L__BB490_145;
	add.s32 	%r634, %r188, %r29;
	shl.b32 	%r635, %r634, 2;
	mov.u32 	%r636, _ZZ9cuda_gemmIiLi256ELi4ELi1ELi128ELi16ELi16ELi32ELi1ELi0EEviiiPT_S1_S1_iiE3Ash;
	add.s32 	%r637, %r636, %r635;
	ld.shared.u32 	%r1003, [%r637];
$L__BB490_145:
	setp.lt.s32 	%p97, %r372, 11;
	@%p97 bra 	$L__BB490_147;
	add.s32 	%r638, %r188, %r30;
	shl.b32 	%r639, %r638, 2;
	mov.u32 	%r640, _ZZ9cuda_gemmIiLi256ELi4ELi1ELi128ELi16ELi16ELi32ELi1ELi0EEviiiPT_S1_S1_iiE3Ash;
	add.s32 	%r641, %r640, %r639;
	ld.shared.u32 	%r1002, [%r641];
$L__BB490_147:
	setp.lt.s32 	%p98, %r372, 12;
	@%p98 bra 	$L__BB490_149;
	add.s32 	%r642, %r188, %r31;
	shl.b32 	%r643, %r642, 2;
	mov.u32 	%r644, _ZZ9cuda_gemmIiLi256ELi4ELi1ELi128ELi16ELi16ELi32ELi1ELi0EEviiiPT_S1_S1_iiE3Ash;
	add.s32 	%r645, %r644, %r643;
	ld.shared.u32 	%r1001, [%r645];
$L__BB490_149:
	setp.lt.s32 	%p99, %r372, 13;
	@%p99 bra 	$L__BB490_151;
	add.s32 	%r646, %r188, %r32;
	shl.b32 	%r647, %r646, 2;
	mov.u32 	%r648, _ZZ9cuda_gemmIiLi256ELi4ELi1ELi128ELi16ELi16ELi32ELi1ELi0EEviiiPT_S1_S1_iiE3Ash;
	add.s32 	%r649, %r648, %r647;
	ld.shared.u32 	%r1000, [%r649];
$L__BB490_151:
	setp.lt.s32 	%p100, %r372, 14;
	@%p100 bra 	$L__BB490_153;
	add.s32 	%r650, %r188, %r33;
	shl.b32 	%r651, %r650, 2;
	mov.u32 	%r652, _ZZ9cuda_gemmIiLi256ELi4ELi1ELi128ELi16ELi16ELi32ELi1ELi0EEviiiPT_S1_S1_iiE3Ash;
	add.s32 	%r653, %r652, %r651;
	ld.shared.u32 	%r999, [%r653];
$L__BB490_153:
	setp.lt.s32 	%p101, %r372, 15;
	@%p101 bra 	$L__BB490_155;
	add.s32 	%r654, %r188, %r34;
	shl.b32 	%r655, %r654, 2;
	mov.u32 	%r656, _ZZ9cuda_gemmIiLi256ELi4ELi1ELi128ELi16ELi16ELi32ELi1ELi0EEviiiPT_S1_S1_iiE3Ash;
	add.s32 	%r657, %r656, %r655;
	ld.shared.u32 	%r998, [%r657];
$L__BB490_155:
	setp.lt.s32 	%p102, %r372, 16;
	@%p102 bra 	$L__BB490_157;
	add.s32 	%r658, %r188, %r35;
	shl.b32 	%r659, %r658, 2;
	mov.u32 	%r660, _ZZ9cuda_gemmIiLi256ELi4ELi1ELi128ELi16ELi16ELi32ELi1ELi0EEviiiPT_S1_S1_iiE3Ash;
	add.s32 	%r661, %r660, %r659;
	ld.shared.u32 	%r997, [%r661];
$L__BB490_157:
	setp.lt.s32 	%p103, %r12, %r18;
	@%p103 bra 	$L__BB490_159;
$L__BB490_158:
	add.s32 	%r911, %r911, %r10;
	setp.lt.s32 	%p140, %r911, %r9;
	@%p140 bra 	$L__BB490_125;
	bra.uni 	$L__BB490_233;
$L__BB490_159:
	rem.s32 	%r662, %r2, %r372;
	shl.b32 	%r663, %r662, 2;
	mov.u32 	%r664, _ZZ9cuda_gemmIiLi256ELi4ELi1ELi128ELi16ELi16ELi32ELi1ELi0EEviiiPT_S1_S1_iiE11kron_fac_sh;
	add.s32 	%r222, %r664, %r663;
	mov.u32 	%r928, %r12;
$L__BB490_160:
	mad.lo.s32 	%r666, %r928, 68, %r222;
	ld.shared.u32 	%r224, [%r666];
	mov.b32 	%r930, 0;
	@%p87 bra 	$L__BB490_162;
	shfl.sync.idx.b32	%r667|%p105, %r224, %r36, %r19, -1;
	mul.lo.s32 	%r930, %r667, %r1012;
$L__BB490_162:
	@%p88 bra 	$L__BB490_164;
	shfl.sync.idx.b32	%r668|%p107, %r224, %r37, %r19, -1;
	mad.lo.s32 	%r930, %r668, %r1011, %r930;
$L__BB490_164:
	@%p89 bra 	$L__BB490_166;
	shfl.sync.idx.b32	%r669|%p109, %r224, %r38, %r19, -1;
	mad.lo.s32 	%r930, %r669, %r1010, %r930;
$L__BB490_166:
	@%p90 bra 	$L__BB490_168;
	shfl.sync.idx.b32	%r670|%p111, %r224, %r39, %r19, -1;
	mad.lo.s32 	%r930, %r670, %r1009, %r930;
$L__BB490_168:
	setp.lt.s32 	%p112, %r372, 5;
	@%p112 bra 	$L__BB490_170;
	shfl.sync.idx.b32	%r671|%p113, %r224, %r40, %r19, -1;
	mad.lo.s32 	%r930, %r671, %r1008, %r930;
$L__BB490_170:
	setp.lt.s32 	%p114, %r372, 6;
	@%p114 bra 	$L__BB490_172;
	shfl.sync.idx.b32	%r672|%p115, %r224, %r41, %r19, -1;
	mad.lo.s32 	%r930, %r672, %r1007, %r930;
$L__BB490_172:
	setp.lt.s32 	%p116, %r372, 7;
	@%p116 bra 	$L__BB490_174;
	shfl.sync.idx.b32	%r673|%p117, %r224, %r42, %r19, -1;
	mad.lo.s32 	%r930, %r673, %r1006, %r930;
$L__BB490_174:
	setp.lt.s32 	%p118, %r372, 8;
	@%p118 bra 	$L__BB490_176;
	shfl.sync.idx.b32	%r674|%p119, %r224, %r43, %r19, -1;
	mad.lo.s32 	%r930, %r674, %r1005, %r930;
$L__BB490_176:
	setp.lt.s32 	%p120, %r372, 9;
	@%p120 bra 	$L__BB490_178;
	shfl.sync.idx.b32	%r675|%p121, %r224, %r44, %r19, -1;
	mad.lo.s32 	%r930, %r675, %r1004, %r930;
$L__BB490_178:
	setp.lt.s32 	%p122, %r372, 10;
	@%p122 bra 	$L__BB490_180;
	shfl.sync.idx.b32	%r676|%p123, %r224, %r45, %r19, -1;
	mad.lo.s32 	%r930, %r676, %r1003, %r930;
$L__BB490_180:
	setp.lt.s32 	%p124, %r372, 11;
	@%p124 bra 	$L__BB490_182;
	shfl.sync.idx.b32	%r677|%p125, %r224, %r46, %r19, -1;
	mad.lo.s32 	%r930, %r677, %r1002, %r930;
$L__BB490_182:
	setp.lt.s32 	%p126, %r372, 12;
	@%p126 bra 	$L__BB490_184;
	shfl.sync.idx.b32	%r678|%p127, %r224, %r47, %r19, -1;
	mad.lo.s32 	%r930, %r678, %r1001, %r930;
$L__BB490_184:
	setp.lt.s32 	%p128, %r372, 13;
	@%p128 bra 	$L__BB490_186;
	shfl.sync.idx.b32	%r679|%p129, %r224, %r48, %r19, -1;
	mad.lo.s32 	%r930, %r679, %r1000, %r930;
$L__BB490_186:
	setp.lt.s32 	%p130, %r372, 14;
	@%p130 bra 	$L__BB490_188;
	shfl.sync.idx.b32	%r680|%p131, %r224, %r49, %r19, -1;
	mad.lo.s32 	%r930, %r680, %r999, %r930;
$L__BB490_188:
	setp.lt.s32 	%p132, %r372, 15;
	@%p132 bra 	$L__BB490_190;
	shfl.sync.idx.b32	%r681|%p133, %r224, %r50, %r19, -1;
	mad.lo.s32 	%r930, %r681, %r998, %r930;
$L__BB490_190:
	setp.lt.s32 	%p134, %r372, 16;
	@%p134 bra 	$L__BB490_192;
	shfl.sync.idx.b32	%r682|%p135, %r224, %r51, %r19, -1;
	mad.lo.s32 	%r930, %r682, %r997, %r930;
$L__BB490_192:
	mov.u32 	%r944, %r3;
$L__BB490_193:
	shr.u32 	%r258, %r944, 1;
	shfl.sync.down.b32	%r683|%p136, %r930, %r258, %r20, -1;
	add.s32 	%r930, %r683, %r930;
	setp.gt.u32 	%p137, %r944, 3;
	mov.u32 	%r944, %r258;
	@%p137 bra 	$L__BB490_193;
	rem.u32 	%r684, %r2, %r4;
	setp.eq.s32 	%p138, %r684, 0;
	@%p138 bra 	$L__BB490_195;
	bra.uni 	$L__BB490_196;
$L__BB490_195:
	mad.lo.s32 	%r685, %r928, %r9, %r187;
	shl.b32 	%r686, %r685, 2;
	mov.u32 	%r687, _ZZ9cuda_gemmIiLi256ELi4ELi1ELi128ELi16ELi16ELi32ELi1ELi0EEviiiPT_S1_S1_iiE3Csh;
	add.s32 	%r688, %r687, %r686;
	st.shared.u32 	[%r688], %r930;
$L__BB490_196:
	add.s32 	%r928, %r928, %r14;
	setp.lt.s32 	%p139, %r928, %r18;
	@%p139 bra 	$L__BB490_160;
	bra.uni 	$L__BB490_158;
$L__BB490_197:
	setp.lt.s32 	%p52, %r12, %r18;
	@%p52 bra 	$L__BB490_198;
	bra.uni 	$L__BB490_232;
$L__BB490_198:
	rem.u32 	%r561, %r2, %r372;
	shl.b32 	%r562, %r561, 2;
	mov.u32 	%r563, _ZZ9cuda_gemmIiLi256ELi4ELi1ELi128ELi16ELi16ELi32ELi1ELi0EEviiiPT_S1_S1_iiE11kron_fac_sh;
	add.s32 	%r281, %r563, %r562;
	mov.u32 	%r980, %r12;
$L__BB490_199:
	mad.lo.s32 	%r565, %r980, 68, %r281;
	ld.shared.u32 	%r315, [%r565];
	mov.b32 	%r982, 0;
	@%p36 bra 	$L__BB490_201;
	shfl.sync.idx.b32	%r566|%p54, %r315, %r36, %r19, -1;
	mul.lo.s32 	%r982, %r566, %r1012;
$L__BB490_201:
	@%p37 bra 	$L__BB490_203;
	shfl.sync.idx.b32	%r567|%p56, %r315, %r37, %r19, -1;
	mad.lo.s32 	%r982, %r567, %r1011, %r982;
$L__BB490_203:
	@%p38 bra 	$L__BB490_205;
	shfl.sync.idx.b32	%r568|%p58, %r315, %r38, %r19, -1;
	mad.lo.s32 	%r982, %r568, %r1010, %r982;
$L__BB490_205:
	@%p39 bra 	$L__BB490_207;
	shfl.sync.idx.b32	%r569|%p60, %r315, %r39, %r19, -1;
	mad.lo.s32 	%r982, %r569, %r1009, %r982;
$L__BB490_207:
	@%p40 bra 	$L__BB490_209;
	shfl.sync.idx.b32	%r570|%p62, %r315, %r40, %r19, -1;
	mad.lo.s32 	%r982, %r570, %r1008, %r982;
$L__BB490_209:
	setp.lt.s32 	%p63, %r372, 6;
	@%p63 bra 	$L__BB490_211;
	shfl.sync.idx.b32	%r571|%p64, %r315, %r41, %r19, -1;
	mad.lo.s32 	%r982, %r571, %r1007, %r982;
$L__BB490_211:
	setp.lt.s32 	%p65, %r372, 7;
	@%p65 bra 	$L__BB490_213;
	shfl.sync.idx.b32	%r572|%p66, %r315, %r42, %r19, -1;
	mad.lo.s32 	%r982, %r572, %r1006, %r982;
$L__BB490_213:
	setp.lt.s32 	%p67, %r372, 8;
	@%p67 bra 	$L__BB490_215;
	shfl.sync.idx.b32	%r573|%p68, %r315, %r43, %r19, -1;
	mad.lo.s32 	%r982, %r573, %r1005, %r982;
$L__BB490_215:
	setp.lt.s32 	%p69, %r372, 9;
	@%p69 bra 	$L__BB490_217;
	shfl.sync.idx.b32	%r574|%p70, %r315, %r44, %r19, -1;
	mad.lo.s32 	%r982, %r574, %r1004, %r982;
$L__BB490_217:
	setp.lt.s32 	%p71, %r372, 10;
	@%p71 bra 	$L__BB490_219;
	shfl.sync.idx.b32	%r575|%p72, %r315, %r45, %r19, -1;
	mad.lo.s32 	%r982, %r575, %r1003, %r982;
$L__BB490_219:
	setp.lt.s32 	%p73, %r372, 11;
	@%p73 bra 	$L__BB490_221;
	shfl.sync.idx.b32	%r576|%p74, %r315, %r46, %r19, -1;
	mad.lo.s32 	%r982, %r576, %r1002, %r982;
$L__BB490_221:
	setp.lt.s32 	%p75, %r372, 12;
	@%p75 bra 	$L__BB490_223;
	shfl.sync.idx.b32	%r577|%p76, %r315, %r47, %r19, -1;
	mad.lo.s32 	%r982, %r577, %r1001, %r982;
$L__BB490_223:
	setp.lt.s32 	%p77, %r372, 13;
	@%p77 bra 	$L__BB490_225;
	shfl.sync.idx.b32	%r578|%p78, %r315, %r48, %r19, -1;
	mad.lo.s32 	%r982, %r578, %r1000, %r982;
$L__BB490_225:
	setp.lt.s32 	%p79, %r372, 14;
	@%p79 bra 	$L__BB490_227;
	shfl.sync.idx.b32	%r579|%p80, %r315, %r49, %r19, -1;
	mad.lo.s32 	%r982, %r579, %r999, %r982;
$L__BB490_227:
	setp.lt.s32 	%p81, %r372, 15;
	@%p81 bra 	$L__BB490_229;
	shfl.sync.idx.b32	%r580|%p82, %r315, %r50, %r19, -1;
	mad.lo.s32 	%r982, %r580, %r998, %r982;
$L__BB490_229:
	setp.lt.s32 	%p83, %r372, 16;
	@%p83 bra 	$L__BB490_231;
	shfl.sync.idx.b32	%r581|%p84, %r315, %r51, %r19, -1;
	mad.lo.s32 	%r982, %r581, %r997, %r982;
$L__BB490_231:
	mad.lo.s32 	%r582, %r980, %r9, %r279;
	shl.b32 	%r583, %r582, 2;
	mov.u32 	%r584, _ZZ9cuda_gemmIiLi256ELi4ELi1ELi128ELi16ELi16ELi32ELi1ELi0EEviiiPT_S1_S1_iiE3Csh;
	add.s32 	%r585, %r584, %r583;
	st.shared.u32 	[%r585], %r982;
	add.s32 	%r980, %r980, %r14;
	setp.lt.s32 	%p85, %r980, %r18;
	@%p85 bra 	$L__BB490_199;
$L__BB490_232:
	add.s32 	%r963, %r963, %r10;
	setp.lt.s32 	%p86, %r963, %r9;
	@%p86 bra 	$L__BB490_92;
$L__BB490_233:
	bar.sync 	0;
	@%p22 bra 	$L__BB490_240;
	setp.eq.s32 	%p193, %r23, 0;
	shl.b32 	%r366, %r838, 7;
	mov.u32 	%r1013, %r1;
	@%p193 bra 	$L__BB490_238;
	setp.eq.s32 	%p194, %r23, 1;
	add.s32 	%r792, %r366, %r1;
	shl.b32 	%r793, %r1, 2;
	mov.u32 	%r794, _ZZ9cuda_gemmIiLi256ELi4ELi1ELi128ELi16ELi16ELi32ELi1ELi0EEviiiPT_S1_S1_iiE3Csh;
	add.s32 	%r795, %r794, %r793;
	ld.shared.u32 	%r796, [%r795];
	mul.wide.s32 	%rd25, %r792, 4;
	add.s64 	%rd6, %rd2, %rd25;
	st.global.u32 	[%rd6], %r796;
	mov.u32 	%r1013, %r21;
	@%p194 bra 	$L__BB490_238;
	setp.eq.s32 	%p195, %r23, 2;
	add.s32 	%r800, %r795, %r24;
	ld.shared.u32 	%r801, [%r800];
	cvt.u64.u32 	%rd26, %r24;
	add.s64 	%rd7, %rd6, %rd26;
	st.global.u32 	[%rd7], %r801;
	mov.u32 	%r1013, %r25;
	@%p195 bra 	$L__BB490_238;
	shl.b32 	%r802, %r1, 2;
	mov.u32 	%r803, _ZZ9cuda_gemmIiLi256ELi4ELi1ELi128ELi16ELi16ELi32ELi1ELi0EEviiiPT_S1_S1_iiE3Csh;
	add.s32 	%r804, %r803, %r802;
	add.s32 	%r805, %r804, %r24;
	add.s32 	%r806, %r805, %r24;
	ld.shared.u32 	%r807, [%r806];
	add.s64 	%rd28, %rd7, %rd26;
	st.global.u32 	[%rd28], %r807;
	mov.u32 	%r1013, %r26;
$L__BB490_238:
	setp.lt.u32 	%p196, %r22, 3;
	@%p196 bra 	$L__BB490_240;
$L__BB490_239:
	add.s32 	%r808, %r366, %r1013;
	shl.b32 	%r809, %r1013, 2;
	mov.u32 	%r810, _ZZ9cuda_gemmIiLi256ELi4ELi1ELi128ELi16ELi16ELi32ELi1ELi0EEviiiPT_S1_S1_iiE3Csh;
	add.s32 	%r811, %r810, %r809;
	ld.shared.u32 	%r812, [%r811];
	mul.wide.s32 	%rd29, %r808, 4;
	add.s64 	%rd30, %rd2, %rd29;
	st.global.u32 	[%rd30], %r812;
	add.s32 	%r813, %r811, %r24;
	ld.shared.u32 	%r814, [%r813];
	add.s64 	%rd32, %rd30, %rd14;
	st.global.u32 	[%rd32], %r814;
	add.s32 	%r815, %r813, %r24;
	ld.shared.u32 	%r816, [%r815];
	add.s64 	%rd33, %rd32, %rd14;
	st.global.u32 	[%rd33], %r816;
	add.s32 	%r817, %r815, %r24;
	ld.shared.u32 	%r818, [%r817];
	add.s64 	%rd34, %rd33, %rd14;
	st.global.u32 	[%rd34], %r818;
	add.s32 	%r1013, %r24, %r1013;
	setp.lt.u32 	%p197, %r1013, 128;
	@%p197 bra 	$L__BB490_239;
$L__BB490_240:
	mov.u32 	%r819, %nctaid.y;
	add.s32 	%r838, %r838, %r819;
	shl.b32 	%r820, %r819, 2;
	setp.lt.u32 	%p198, %r838, %r820;
	@%p198 bra 	$L__BB490_5;
$L__BB490_241:
	ret;

}
	// .globl	_Z9cuda_gemmIiLi256ELi4ELi1ELi128ELi16ELi16ELi32ELi1ELi1EEviiiPT_S1_S1_ii
.visible .entry _Z9cuda_gemmIiLi256ELi4ELi1ELi128ELi16ELi16ELi32ELi1ELi1EEviiiPT_S1_S1_ii(
	.param .u32 _Z9cuda_gemmIiLi256ELi4ELi1ELi128ELi16ELi16ELi32ELi1ELi1EEviiiPT_S1_S1_ii_param_0,
	.param .u32 _Z9cuda_gemmIiLi256ELi4ELi1ELi128ELi16ELi16ELi32ELi1ELi1EEviiiPT_S1_S1_ii_param_1,
	.param .u32 _Z9cuda_gemmIiLi256ELi4ELi1ELi128ELi16ELi16ELi32ELi1ELi1EEviiiPT_S1_S1_ii_param_2,
	.param .u64 .ptr .align 1 _Z9cuda_gemmIiLi256ELi4ELi1ELi128ELi16ELi16ELi32ELi1ELi1EEviiiPT_S1_S1_ii_param_3,
	.param .u64 .ptr .align 1 _Z9cuda_gemmIiLi256ELi4ELi1ELi128ELi16ELi16ELi32ELi1ELi1EEviiiPT_S1_S1_ii_param_4,
	.param .u64 .ptr .align 1 _Z9cuda_gemmIiLi256ELi4ELi1ELi128ELi16ELi16ELi32ELi1ELi1EEviiiPT_S1_S1_ii_param_5,
	.param .u32 _Z9cuda_gemmIiLi256ELi4ELi1ELi128ELi16ELi16ELi32ELi1ELi1EEviiiPT_S1_S1_ii_param_6,
	.param .u32 _Z9cuda_gemmIiLi256ELi4ELi1ELi128ELi16ELi16ELi32ELi1ELi1EEviiiPT_S1_S1_ii_param_7
)
.maxntid 256
{
	.reg .pred 	%p<44>;
	.reg .b32 	%r<268>;
	.reg .b64 	%rd<46>;
	// demoted variable
	.shared .align 128 .b8 _ZZ9cuda_gemmIiLi256ELi4ELi1ELi128ELi16ELi16ELi32ELi1ELi1EEviiiPT_S1_S1_iiE11kron_fac_sh[1088];
	// demoted variable
	.shared .align 128 .b8 _ZZ9cuda_gemmIiLi256ELi4ELi1ELi128ELi16ELi16ELi32ELi1ELi1EEviiiPT_S1_S1_iiE3Ash[512];
	// demoted variable
	.shared .align 128 .b8 _ZZ9cuda_gemmIiLi256ELi4ELi1ELi128ELi16ELi16ELi32ELi1ELi1EEviiiPT_S1_S1_iiE3Csh[512];
	ld.param.u64 	%rd11, [_Z9cuda_gemmIiLi256ELi4ELi1ELi128ELi16ELi16ELi32ELi1ELi1EEviiiPT_S1_S1_ii_param_3];
	ld.param.u64 	%rd12, [_Z9cuda_gemmIiLi256ELi4ELi1ELi128ELi16ELi16ELi32ELi1ELi1EEviiiPT_S1_S1_ii_param_4];
	ld.param.u64 	%rd13, [_Z9cuda_gemmIiLi256ELi4ELi1ELi128ELi16ELi16ELi32ELi1ELi1EEviiiPT_S1_S1_ii_param_5];
	cvta.to.global.u64 	%rd1, %rd12;
	cvta.to.global.u64 	%rd2, %rd11;
	cvta.to.global.u64 	%rd3, %rd13;
	mov.u32 	%r1, %tid.x;
	mov.u32 	%r2, %ntid.x;
	add.s32 	%r3, %r1, %r2;
	max.u32 	%r82, %r3, 256;
	setp.lt.u32 	%p1, %r3, 256;
	selp.u32 	%r83, 1, 0, %p1;
	add.s32 	%r84, %r3, %r83;
	sub.s32 	%r85, %r82, %r84;
	div.u32 	%r86, %r85, %r2;
	add.s32 	%r4, %r86, %r83;
	and.b32  	%r87, %r4, 3;
	setp.eq.s32 	%p2, %r87, 3;
	mov.u32 	%r256, %r1;
	@%p2 bra 	$L__BB491_3;
	add.s32 	%r89, %r4, 1;
	and.b32  	%r5, %r89, 3;
	mov.b32 	%r255, 0;
	mov.u32 	%r256, %r1;
$L__BB491_2:
	.pragma "nounroll";
	mul.wide.u32 	%rd14, %r256, 4;
	add.s64 	%rd15, %rd1, %rd14;
	ld.global.u32 	%r90, [%rd15];
	and.b32  	%r91, %r256, 15;
	mov.u32 	%r92, _ZZ9cuda_gemmIiLi256ELi4ELi1ELi128ELi16ELi16ELi32ELi1ELi1EEviiiPT_S1_S1_iiE11kron_fac_sh;
	mad.lo.s32 	%r93, %r91, 68, %r92;
	shr.u32 	%r94, %r256, 2;
	and.b32  	%r95, %r94, 1073741820;
	add.s32 	%r96, %r93, %r95;
	st.shared.u32 	[%r96], %r90;
	add.s32 	%r256, %r256, %r2;
	add.s32 	%r255, %r255, 1;
	setp.ne.s32 	%p3, %r255, %r5;
	@%p3 bra 	$L__BB491_2;
$L__BB491_3:
	setp.lt.u32 	%p4, %r4, 3;
	@%p4 bra 	$L__BB491_6;
	mov.u32 	%r99, _ZZ9cuda_gemmIiLi256ELi4ELi1ELi128ELi16ELi16ELi32ELi1ELi1EEviiiPT_S1_S1_iiE11kron_fac_sh;
$L__BB491_5:
	mul.wide.u32 	%rd16, %r256, 4;
	add.s64 	%rd17, %rd1, %rd16;
	ld.global.u32 	%r97, [%rd17];
	and.b32  	%r98, %r256, 15;
	mad.lo.s32 	%r100, %r98, 68, %r99;
	shr.u32 	%r101, %r256, 2;
	and.b32  	%r102, %r101, 1073741820;
	add.s32 	%r103, %r100, %r102;
	st.shared.u32 	[%r103], %r97;
	add.s32 	%r104, %r256, %r2;
	mul.wide.u32 	%rd18, %r104, 4;
	add.s64 	%rd19, %rd1, %rd18;
	ld.global.u32 	%r105, [%rd19];
	and.b32  	%r106, %r104, 15;
	mad.lo.s32 	%r107, %r106, 68, %r99;
	shr.u32 	%r108, %r104, 2;
	and.b32  	%r109, %r108, 1073741820;
	add.s32 	%r110, %r107, %r109;
	st.shared.u32 	[%r110], %r105;
	add.s32 	%r111, %r104, %r2;
	mul.wide.u32 	%rd20, %r111, 4;
	add.s64 	%rd21, %rd1, %rd20;
	ld.global.u32 	%r112, [%rd21];
	and.b32  	%r113, %r111, 15;
	mad.lo.s32 	%r114, %r113, 68, %r99;
	shr.u32 	%r115, %r111, 2;
	and.b32  	%r116, %r115, 1073741820;
	add.s32 	%r117, %r114, %r116;
	st.shared.u32 	[%r117], %r112;
	add.s32 	%r118, %r111, %r2;
	mul.wide.u32 	%rd22, %r118, 4;
	add.s64 	%rd23, %rd1, %rd22;
	ld.global.u32 	%r119, [%rd23];
	and.b32  	%r120, %r118, 15;
	mad.lo.s32 	%r121, %r120, 68, %r99;
	shr.u32 	%r122, %r118, 2;
	and.b32  	%r123, %r122, 1073741820;
	add.s32 	%r124, %r121, %r123;
	st.shared.u32 	[%r124], %r119;
	add.s32 	%r256, %r118, %r2;
	setp.lt.u32 	%p5, %r256, 256;
	@%p5 bra 	$L__BB491_5;
$L__BB491_6:
	and.b32  	%r13, %r1, 7;
	mov.u32 	%r258, %ctaid.y;
	mov.u32 	%r15, %nctaid.y;
	shl.b32 	%r16, %r15, 2;
	setp.ge.u32 	%p6, %r258, %r16;
	@%p6 bra 	$L__BB491_33;
	shl.b32 	%r125, %r13, 4;
	shl.b32 	%r126, %r1, 2;
	and.b32  	%r127, %r126, 60;
	mov.u32 	%r128, _ZZ9cuda_gemmIiLi256ELi4ELi1ELi128ELi16ELi16ELi32ELi1ELi1EEviiiPT_S1_S1_iiE11kron_fac_sh;
	add.s32 	%r17, %r128, %r127;
	max.u32 	%r129, %r3, 128;
	setp.lt.u32 	%p7, %r3, 128;
	selp.u32 	%r130, 1, 0, %p7;
	add.s32 	%r131, %r3, %r130;
	sub.s32 	%r132, %r129, %r131;
	div.u32 	%r133, %r132, %r2;
	add.s32 	%r18, %r133, %r130;
	add.s32 	%r134, %r18, 1;
	and.b32  	%r19, %r134, 3;
	mov.u32 	%r135, _ZZ9cuda_gemmIiLi256ELi4ELi1ELi128ELi16ELi16ELi32ELi1ELi1EEviiiPT_S1_S1_iiE3Ash;
	add.s32 	%r20, %r135, %r126;
	shl.b32 	%r21, %r2, 2;
	add.s32 	%r22, %r20, %r21;
	add.s32 	%r23, %r3, %r2;
	add.s32 	%r24, %r23, %r2;
	mov.u32 	%r136, _ZZ9cuda_gemmIiLi256ELi4ELi1ELi128ELi16ELi16ELi32ELi1ELi1EEviiiPT_S1_S1_iiE3Csh;
	add.s32 	%r25, %r136, %r126;
	add.s32 	%r26, %r25, %r21;
	add.s32 	%r27, %r26, %r21;
	or.b32  	%r28, %r13, 8;
	or.b32  	%r137, %r125, %r28;
	shl.b32 	%r138, %r137, 2;
	add.s32 	%r29, %r135, %r138;
	add.s32 	%r139, %r13, 9;
	and.b32  	%r30, %r139, 15;
	add.s32 	%r140, %r13, 10;
	and.b32  	%r31, %r140, 15;
	or.b32  	%r141, %r125, %r31;
	shl.b32 	%r142, %r141, 2;
	add.s32 	%r32, %r135, %r142;
	add.s32 	%r143, %r13, 11;
	and.b32  	%r33, %r143, 15;
	or.b32  	%r144, %r125, %r33;
	shl.b32 	%r145, %r144, 2;
	add.s32 	%r34, %r135, %r145;
	add.s32 	%r146, %r13, 12;
	and.b32  	%r35, %r146, 15;
	or.b32  	%r147, %r125, %r35;
	shl.b32 	%r148, %r147, 2;
	add.s32 	%r36, %r135, %r148;
	add.s32 	%r149, %r13, 13;
	and.b32  	%r37, %r149, 15;
	add.s32 	%r150, %r13, 14;
	and.b32  	%r38, %r150, 15;
	add.s32 	%r151, %r13, -1;
	and.b32  	%r39, %r151, 15;
	shl.b32 	%r40, %r2, 4;
	shl.b32 	%r41, %r2, 3;
	mul.lo.s32 	%r42, %r2, 12;
	mul.wide.u32 	%rd24, %r2, 4;
	add.s64 	%rd4, %rd2, %rd24;
	mul.wide.u32 	%rd25, %r2, 8;
	add.s64 	%rd5, %rd2, %rd25;
	mul.wide.u32 	%rd26, %r2, 12;
	add.s64 	%rd6, %rd2, %rd26;
	shr.u32 	%r43, %r2, 3;
	cvt.u64.u32 	%rd28, %r21;
$L__BB491_8:
	setp.gt.u32 	%p8, %r1, 127;
	@%p8 bra 	$L__BB491_22;
	setp.eq.s32 	%p9, %r19, 0;
	shl.b32 	%r45, %r258, 7;
	mov.u32 	%r259, %r1;
	@%p9 bra 	$L__BB491_13;
	setp.eq.s32 	%p10, %r19, 1;
	add.s32 	%r152, %r45, %r1;
	mul.wide.s32 	%rd27, %r152, 4;
	add.s64 	%rd7, %rd2, %rd27;
	ld.global.u32 	%r153, [%rd7];
	st.shared.u32 	[%r20], %r153;
	mov.u32 	%r259, %r3;
	@%p10 bra 	$L__BB491_13;
	setp.eq.s32 	%p11, %r19, 2;
	add.s64 	%rd8, %rd7, %rd28;
	ld.global.u32 	%r154, [%rd8];
	st.shared.u32 	[%r22], %r154;
	mov.u32 	%r259, %r23;
	@%p11 bra 	$L__BB491_13;
	add.s64 	%rd30, %rd8, %rd28;
	ld.global.u32 	%r155, [%rd30];
	add.s32 	%r156, %r22, %r21;
	st.shared.u32 	[%r156], %r155;
	mov.u32 	%r259, %r24;
$L__BB491_13:
	setp.lt.u32 	%p12, %r18, 3;
	@%p12 bra 	$L__BB491_16;
	shl.b32 	%r157, %r259, 2;
	mov.u32 	%r158, _ZZ9cuda_gemmIiLi256ELi4ELi1ELi128ELi16ELi16ELi32ELi1ELi1EEviiiPT_S1_S1_iiE3Ash;
	add.s32 	%r262, %r158, %r157;
	add.s32 	%r261, %r259, %r45;
$L__BB491_15:
	mul.wide.s32 	%rd31, %r261, 4;
	add.s64 	%rd32, %rd4, %rd31;
	add.s64 	%rd33, %rd5, %rd31;
	add.s64 	%rd34, %rd6, %rd31;
	add.s64 	%rd35, %rd2, %rd31;
	ld.global.u32 	%r159, [%rd35];
	st.shared.u32 	[%r262], %r159;
	ld.global.u32 	%r160, [%rd32];
	add.s32 	%r161, %r262, %r21;
	st.shared.u32 	[%r161], %r160;
	ld.global.u32 	%r162, [%rd33];
	add.s32 	%r163, %r262, %r41;
	st.shared.u32 	[%r163], %r162;
	ld.global.u32 	%r164, [%rd34];
	add.s32 	%r165, %r262, %r42;
	st.shared.u32 	[%r165], %r164;
	add.s32 	%r259, %r259, %r21;
	add.s32 	%r262, %r262, %r40;
	add.s32 	%r261, %r261, %r21;
	setp.lt.u32 	%p13, %r259, 128;
	@%p13 bra 	$L__BB491_15;
$L__BB491_16:
	setp.eq.s32 	%p14, %r19, 0;
	mov.u32 	%r260, %r1;
	@%p14 bra 	$L__BB491_20;
	setp.eq.s32 	%p15, %r19, 1;
	mov.b32 	%r166, 0;
	st.shared.u32 	[%r25], %r166;
	mov.u32 	%r260, %r3;
	@%p15 bra 	$L__BB491_20;
	setp.eq.s32 	%p16, %r19, 2;
	mov.b32 	%r167, 0;
	st.shared.u32 	[%r26], %r167;
	mov.u32 	%r260, %r23;
	@%p16 bra 	$L__BB491_20;
	mov.b32 	%r168, 0;
	st.shared.u32 	[%r27], %r168;
	mov.u32 	%r260, %r24;
$L__BB491_20:
	setp.lt.u32 	%p17, %r18, 3;
	@%p17 bra 	$L__BB491_22;
$L__BB491_21:
	shl.b32 	%r169, %r260, 2;
	mov.u32 	%r170, _ZZ9cuda_gemmIiLi256ELi4ELi1ELi128ELi16ELi16ELi32ELi1ELi1EEviiiPT_S1_S1_iiE3Csh;
	add.s32 	%r171, %r170, %r169;
	mov.b32 	%r172, 0;
	st.shared.u32 	[%r171], %r172;
	add.s32 	%r173, %r171, %r21;
	st.shared.u32 	[%r173], %r172;
	add.s32 	%r174, %r173, %r21;
	st.shared.u32 	[%r174], %r172;
	add.s32 	%r175, %r174, %r21;
	st.shared.u32 	[%r175], %r172;
	add.s32 	%r260, %r21, %r260;
	setp.lt.u32 	%p18, %r260, 128;
	@%p18 bra 	$L__BB491_21;
$L__BB491_22:
	setp.gt.u32 	%p19, %r1, 127;
	bar.sync 	0;
	@%p19 bra 	$L__BB491_25;
	shr.u32 	%r265, %r1, 3;
	mov.u32 	%r176, _ZZ9cuda_gemmIiLi256ELi4ELi1ELi128ELi16ELi16ELi32ELi1ELi1EEviiiPT_S1_S1_iiE3Ash;
	mad.lo.s32 	%r177, %r13, 68, %r176;
	ld.shared.u32 	%r59, [%r177];
	ld.shared.u32 	%r60, [%r177+4];
	ld.shared.u32 	%r61, [%r177+8];
	ld.shared.u32 	%r62, [%r177+12];
	ld.shared.u32 	%r63, [%r177+16];
	ld.shared.u32 	%r64, [%r177+20];
	ld.shared.u32 	%r65, [%r177+24];
	ld.shared.u32 	%r66, [%r177+28];
	ld.shared.u32 	%r67, [%r29];
	shl.b32 	%r178, %r13, 4;
	or.b32  	%r179, %r178, %r30;
	shl.b32 	%r180, %r179, 2;
	add.s32 	%r181, %r176, %r180;
	ld.shared.u32 	%r68, [%r181];
	ld.shared.u32 	%r69, [%r32];
	ld.shared.u32 	%r70, [%r34];
	ld.shared.u32 	%r71, [%r36];
	or.b32  	%r182, %r178, %r37;
	shl.b32 	%r183, %r182, 2;
	add.s32 	%r184, %r176, %r183;
	ld.shared.u32 	%r72, [%r184];
	or.b32  	%r185, %r178, %r38;
	shl.b32 	%r186, %r185, 2;
	add.s32 	%r187, %r176, %r186;
	ld.shared.u32 	%r73, [%r187];
	or.b32  	%r188, %r178, %r39;
	shl.b32 	%r189, %r188, 2;
	add.s32 	%r190, %r176, %r189;
	ld.shared.u32 	%r74, [%r190];
$L__BB491_24:
	mad.lo.s32 	%r191, %r265, 68, %r17;
	ld.shared.u32 	%r192, [%r191];
	shfl.sync.idx.b32	%r193|%p20, %r192, %r13, 4127, -1;
	mul.lo.s32 	%r194, %r193, %r59;
	add.s32 	%r195, %r13, 1;
	shfl.sync.idx.b32	%r196|%p21, %r192, %r195, 4127, -1;
	mad.lo.s32 	%r197, %r196, %r60, %r194;
	add.s32 	%r198, %r13, 2;
	shfl.sync.idx.b32	%r199|%p22, %r192, %r198, 4127, -1;
	mad.lo.s32 	%r200, %r199, %r61, %r197;
	add.s32 	%r201, %r13, 3;
	shfl.sync.idx.b32	%r202|%p23, %r192, %r201, 4127, -1;
	mad.lo.s32 	%r203, %r202, %r62, %r200;
	add.s32 	%r204, %r13, 4;
	shfl.sync.idx.b32	%r205|%p24, %r192, %r204, 4127, -1;
	mad.lo.s32 	%r206, %r205, %r63, %r203;
	add.s32 	%r207, %r13, 5;
	shfl.sync.idx.b32	%r208|%p25, %r192, %r207, 4127, -1;
	mad.lo.s32 	%r209, %r208, %r64, %r206;
	add.s32 	%r210, %r13, 6;
	shfl.sync.idx.b32	%r211|%p26, %r192, %r210, 4127, -1;
	mad.lo.s32 	%r212, %r211, %r65, %r209;
	add.s32 	%r213, %r13, 7;
	shfl.sync.idx.b32	%r214|%p27, %r192, %r213, 4127, -1;
	mad.lo.s32 	%r215, %r214, %r66, %r212;
	shfl.sync.idx.b32	%r216|%p28, %r192, %r28, 4127, -1;
	mad.lo.s32 	%r217, %r216, %r67, %r215;
	shfl.sync.idx.b32	%r218|%p29, %r192, %r30, 4127, -1;
	mad.lo.s32 	%r219, %r218, %r68, %r217;
	shfl.sync.idx.b32	%r220|%p30, %r192, %r31, 4127, -1;
	mad.lo.s32 	%r221, %r220, %r69, %r219;
	shfl.sync.idx.b32	%r222|%p31, %r192, %r33, 4127, -1;
	mad.lo.s32 	%r223, %r222, %r70, %r221;
	shfl.sync.idx.b32	%r224|%p32, %r192, %r35, 4127, -1;
	mad.lo.s32 	%r225, %r224, %r71, %r223;
	shfl.sync.idx.b32	%r226|%p33, %r192, %r37, 4127, -1;
	mad.lo.s32 	%r227, %r226, %r72, %r225;
	shfl.sync.idx.b32	%r228|%p34, %r192, %r38, 4127, -1;
	mad.lo.s32 	%r229, %r228, %r73, %r227;
	shfl.sync.idx.b32	%r230|%p35, %r192, %r39, 4127, -1;
	mad.lo.s32 	%r231, %r230, %r74, %r229;
	shl.b32 	%r232, %r13, 2;
	shl.b32 	%r233, %r265, 5;
	or.b32  	%r234, %r233, %r232;
	mov.u32 	%r235, _ZZ9cuda_gemmIiLi256ELi4ELi1ELi128ELi16ELi16ELi32ELi1ELi1EEviiiPT_S1_S1_iiE3Csh;
	add.s32 	%r236, %r235, %r234;
	ld.shared.u32 	%r237, [%r236];
	add.s32 	%r238, %r237, %r231;
	st.shared.u32 	[%r236], %r238;
	add.s32 	%r265, %r265, %r43;
	setp.lt.u32 	%p36, %r265, 16;
	@%p36 bra 	$L__BB491_24;
$L__BB491_25:
	setp.gt.u32 	%p37, %r1, 127;
	bar.sync 	0;
	@%p37 bra 	$L__BB491_32;
	setp.eq.s32 	%p38, %r19, 0;
	shl.b32 	%r77, %r258, 7;
	mov.u32 	%r266, %r1;
	@%p38 bra 	$L__BB491_30;
	setp.eq.s32 	%p39, %r19, 1;
	add.s32 	%r239, %r77, %r1;
	ld.shared.u32 	%r240, [%r25];
	mul.wide.s32 	%rd36, %r239, 4;
	add.s64 	%rd9, %rd3, %rd36;
	st.global.u32 	[%rd9], %r240;
	mov.u32 	%r266, %r3;
	@%p39 bra 	$L__BB491_30;
	setp.eq.s32 	%p40, %r19, 2;
	ld.shared.u32 	%r241, [%r26];
	cvt.u64.u32 	%rd37, %r21;
	add.s64 	%rd10, %rd9, %rd37;
	st.global.u32 	[%rd10], %r241;
	mov.u32 	%r266, %r23;
	@%p40 bra 	$L__BB491_30;
	ld.shared.u32 	%r242, [%r27];
	add.s64 	%rd39, %rd10, %rd37;
	st.global.u32 	[%rd39], %r242;
	mov.u32 	%r266, %r24;
$L__BB491_30:
	setp.lt.u32 	%p41, %r18, 3;
	@%p41 bra 	$L__BB491_32;
$L__BB491_31:
	add.s32 	%r243, %r77, %r266;
	shl.b32 	%r244, %r266, 2;
	mov.u32 	%r245, _ZZ9cuda_gemmIiLi256ELi4ELi1ELi128ELi16ELi16ELi32ELi1ELi1EEviiiPT_S1_S1_iiE3Csh;
	add.s32 	%r246, %r245, %r244;
	ld.shared.u32 	%r247, [%r246];
	mul.wide.s32 	%rd40, %r243, 4;
	add.s64 	%rd41, %rd3, %rd40;
	st.global.u32 	[%rd41], %r247;
	add.s32 	%r248, %r246, %r21;
	ld.shared.u32 	%r249, [%r248];
	add.s64 	%rd43, %rd41, %rd28;
	st.global.u32 	[%rd43], %r249;
	add.s32 	%r250, %r248, %r21;
	ld.shared.u32 	%r251, [%r250];
	add.s64 	%rd44, %rd43, %rd28;
	st.global.u32 	[%rd44], %r251;
	add.s32 	%r252, %r250, %r21;
	ld.shared.u32 	%r253, [%r252];
	add.s64 	%rd45, %rd44, %rd28;
	st.global.u32 	[%rd45], %r253;
	add.s32 	%r266, %r21, %r266;
	setp.lt.u32 	%p42, %r266, 128;
	@%p42 bra 	$L__BB491_31;
$L__BB491_32:
	add.s32 	%r258, %r258, %r15;
	setp.lt.u32 	%p43, %r258, %r16;
	@%p43 bra 	$L__BB491_8;
$L__BB491_33:
	ret;

}
	// .globl	_Z9cuda_gemmIiLi256ELi4ELi1ELi128ELi32ELi32ELi32ELi0ELi0EEviiiPT_S1_S1_ii
.visible .entry _Z9cuda_gemmIiLi256ELi4ELi1ELi128ELi32ELi32ELi32ELi0ELi0EEviiiPT_S1_S1_ii(
	.param .u32 _Z9cuda_gemmIiLi256ELi4ELi1ELi128ELi32ELi32ELi32ELi0ELi0EEviiiPT_S1_S1_ii_param_0,
	.param .u32 _Z9cuda_gemmIiLi256ELi4ELi1ELi128ELi32ELi32ELi32ELi0ELi0EEviiiPT_S1_S1_ii_param_1,
	.param .u32 _Z9cuda_gemmIiLi256ELi4ELi1ELi128ELi32ELi32ELi32ELi0ELi0EEviiiPT_S1_S1_ii_param_2,
	.param .u64 .ptr .align 1 _Z9cuda_gemmIiLi256ELi4ELi1ELi128ELi32ELi32ELi32ELi0ELi0EEviiiPT_S1_S1_ii_param_3,
	.param .u64 .ptr .align 1 _Z9cuda_gemmIiLi256ELi4ELi1ELi128ELi32ELi32ELi32ELi0ELi0EEviiiPT_S1_S1_ii_param_4,
	.param .u64 .ptr .align 1 _Z9cuda_gemmIiLi256ELi4ELi1ELi128ELi32ELi32ELi32ELi0ELi0EEviiiPT_S1_S1_ii_param_5,
	.param .u32 _Z9cuda_gemmIiLi256ELi4ELi1ELi128ELi32ELi32ELi32ELi0ELi0EEviiiPT_S1_S1_ii_param_6,
	.param .u32 _Z9cuda_gemmIiLi256ELi4ELi1ELi128ELi32ELi32ELi32ELi0ELi0EEviiiPT_S1_S1_ii_param_7
)
.maxntid 256
{
	.reg .pred 	%p<199>;
	.reg .b32 	%r<1070>;
	.reg .b64 	%rd<37>;
	// demoted variable
	.shared .align 128 .b8 _ZZ9cuda_gemmIiLi256ELi4ELi1ELi128ELi32ELi32ELi32ELi0ELi0EEviiiPT_S1_S1_iiE11kron_fac_sh[4224];
	// demoted variable
	.shared .align 128 .b8 _ZZ9cuda_gemmIiLi256ELi4ELi1ELi128ELi32ELi32ELi32ELi0ELi0EEviiiPT_S1_S1_iiE3Ash[512];
	// demoted variable
	.shared .align 128 .b8 _ZZ9cuda_gemmIiLi256ELi4ELi1ELi128ELi32ELi32ELi32ELi0ELi0EEviiiPT_S1_S1_iiE3Csh[512];
	ld.param.u32 	%r374, [_Z9cuda_gemmIiLi256ELi4ELi1ELi128ELi32ELi32ELi32ELi0ELi0EEviiiPT_S1_S1_ii_param_2];
	ld.param.u64 	%rd7, [_Z9cuda_gemmIiLi256ELi4ELi1ELi128ELi32ELi32ELi32ELi0ELi0EEviiiPT_S1_S1_ii_param_3];
	ld.param.u64 	%rd6, [_Z9cuda_gemmIiLi256ELi4ELi1ELi128ELi32ELi32ELi32ELi0ELi0EEviiiPT_S1_S1_ii_param_4];
	ld.param.u64 	%rd8, [_Z9cuda_gemmIiLi256ELi4ELi1ELi128ELi32ELi32ELi32ELi0ELi0EEviiiPT_S1_S1_ii_param_5];
	ld.param.u32 	%r375, [_Z9cuda_gemmIiLi256ELi4ELi1ELi128ELi32ELi32ELi32ELi0ELi0EEviiiPT_S1_S1_ii_param_6];
	ld.param.u32 	%r376, [_Z9cuda_gemmIiLi256ELi4ELi1ELi128ELi32ELi32ELi32ELi0ELi0EEviiiPT_S1_S1_ii_param_7];
	cvta.to.global.u64 	%rd1, %rd7;
	cvta.to.global.u64 	%rd2, %rd8;
	mov.u32 	%r1, %tid.x;
	and.b32  	%r2, %r1, 31;
	setp.lt.s32 	%p1, %r376, 16;
	shr.u32 	%r3, %r376, 4;
	selp.b32 	%r4, 1, %r3, %p1;
	mul.lo.s32 	%r5, %r376, %r375;
	setp.ge.u32 	%p2, %r1, %r5;
	@%p2 bra 	$L__BB492_3;
	mov.u32 	%r6, %ntid.x;
	cvta.to.global.u64 	%rd3, %rd6;
	mov.u32 	%r876, %r1;
$L__BB492_2:
	mul.wide.u32 	%rd9, %r876, 4;
	add.s64 	%rd10, %rd3, %rd9;
	ld.global.u32 	%r377, [%rd10];
	rem.u32 	%r378, %r876, %r375;
	mov.u32 	%r379, _ZZ9cuda_gemmIiLi256ELi4ELi1ELi128ELi32ELi32ELi32ELi0ELi0EEviiiPT_S1_S1_iiE11kron_fac_sh;
	mad.lo.s32 	%r380, %r378, 132, %r379;
	div.u32 	%r381, %r876, %r376;
	shl.b32 	%r382, %r381, 2;
	add.s32 	%r383, %r380, %r382;
	st.shared.u32 	[%r383], %r377;
	add.s32 	%r876, %r876, %r6;
	setp.lt.u32 	%p3, %r876, %r5;
	@%p3 bra 	$L__BB492_2;
$L__BB492_3:
	div.s32 	%r9, 128, %r376;
	mul.lo.s32 	%r384, %r9, %r4;
	min.s32 	%r10, %r384, 256;
	div.u32 	%r12, %r1, %r10;
	mul.lo.s32 	%r385, %r12, %r10;
	sub.s32 	%r386, %r1, %r385;
	div.u32 	%r11, %r386, %r4;
	mov.u32 	%r13, %ntid.x;
	div.u32 	%r14, %r13, %r10;
	mov.u32 	%r893, %ctaid.y;
	mov.u32 	%r387, %nctaid.y;
	shl.b32 	%r388, %r387, 2;
	setp.ge.u32 	%p4, %r893, %r388;
	@%p4 bra 	$L__BB492_241;
	mov.u32 	%r390, %ctaid.x;
	shl.b32 	%r16, %r390, 7;
	and.b32  	%r17, %r11, 15;
	rem.u32 	%r391, %r1, %r4;
	shl.b32 	%r18, %r391, 4;
	min.s32 	%r19, %r375, 32;
	shl.b32 	%r392, %r376, 8;
	sub.s32 	%r20, 8223, %r392;
	shl.b32 	%r393, %r4, 8;
	sub.s32 	%r21, 8223, %r393;
	add.s32 	%r22, %r1, %r13;
	max.u32 	%r394, %r22, 128;
	setp.lt.u32 	%p5, %r22, 128;
	selp.u32 	%r395, 1, 0, %p5;
	add.s32 	%r396, %r22, %r395;
	sub.s32 	%r397, %r394, %r396;
	div.u32 	%r398, %r397, %r13;
	add.s32 	%r23, %r398, %r395;
	add.s32 	%r399, %r23, 1;
	and.b32  	%r24, %r399, 3;
	shl.b32 	%r25, %r13, 2;
	add.s32 	%r26, %r22, %r13;
	add.s32 	%r400, %r11, 1;
	and.b32  	%r27, %r400, 15;
	add.s32 	%r401, %r11, 2;
	and.b32  	%r28, %r401, 15;
	add.s32 	%r402, %r11, 3;
	and.b32  	%r29, %r402, 15;
	add.s32 	%r403, %r11, 4;
	and.b32  	%r30, %r403, 15;
	add.s32 	%r404, %r11, 5;
	and.b32  	%r31, %r404, 15;
	add.s32 	%r405, %r11, 6;
	and.b32  	%r32, %r405, 15;
	add.s32 	%r406, %r11, 7;
	and.b32  	%r33, %r406, 15;
	setp.lt.s32 	%p6, %r17, %r376;
	selp.b32 	%r407, 0, %r376, %p6;
	sub.s32 	%r34, %r17, %r407;
	add.s32 	%r408, %r17, 1;
	setp.lt.s32 	%p7, %r408, %r376;
	selp.b32 	%r409, 0, %r376, %p7;
	sub.s32 	%r35, %r408, %r409;
	add.s32 	%r410, %r17, 2;
	setp.lt.s32 	%p8, %r410, %r376;
	selp.b32 	%r411, 0, %r376, %p8;
	sub.s32 	%r36, %r410, %r411;
	add.s32 	%r412, %r17, 3;
	setp.lt.s32 	%p9, %r412, %r376;
	selp.b32 	%r413, 0, %r376, %p9;
	sub.s32 	%r37, %r412, %r413;
	add.s32 	%r414, %r17, 4;
	setp.lt.s32 	%p10, %r414, %r376;
	selp.b32 	%r415, 0, %r376, %p10;
	sub.s32 	%r38, %r414, %r415;
	add.s32 	%r416, %r17, 5;
	setp.lt.s32 	%p11, %r416, %r376;
	selp.b32 	%r417, 0, %r376, %p11;
	sub.s32 	%r39, %r416, %r417;
	add.s32 	%r418, %r17, 6;
	setp.lt.s32 	%p12, %r418, %r376;
	selp.b32 	%r419, 0, %r376, %p12;
	sub.s32 	%r40, %r418, %r419;
	add.s32 	%r420, %r17, 7;
	setp.lt.s32 	%p13, %r420, %r376;
	selp.b32 	%r421, 0, %r376, %p13;
	sub.s32 	%r41, %r420, %r421;
	add.s32 	%r422, %r17, 8;
	setp.lt.s32 	%p14, %r422, %r376;
	selp.b32 	%r423, 0, %r376, %p14;
	sub.s32 	%r42, %r422, %r423;
	add.s32 	%r424, %r17, 9;
	setp.lt.s32 	%p15, %r424, %r376;
	selp.b32 	%r425, 0, %r376, %p15;
	sub.s32 	%r43, %r424, %r425;
	add.s32 	%r426, %r17, 10;
	setp.lt.s32 	%p16, %r426, %r376;
	selp.b32 	%r427, 0, %r376, %p16;
	sub.s32 	%r44, %r426, %r427;
	add.s32 	%r428, %r17, 11;
	setp.lt.s32 	%p17, %r428, %r376;
	selp.b32 	%r429, 0, %r376, %p17;
	sub.s32 	%r45, %r428, %r429;
	add.s32 	%r430, %r17, 12;
	setp.lt.s32 	%p18, %r430, %r376;
	selp.b32 	%r431, 0, %r376, %p18;
	sub.s32 	%r46, %r430, %r431;
	add.s32 	%r432, %r17, 13;
	setp.lt.s32 	%p19, %r432, %r376;
	selp.b32 	%r433, 0, %r376, %p19;
	sub.s32 	%r47, %r432, %r433;
	add.s32 	%r434, %r17, 14;
	setp.lt.s32 	%p20, %r434, %r376;
	selp.b32 	%r435, 0, %r376, %p20;
	sub.s32 	%r48, %r434, %r435;
	add.s32 	%r436, %r17, 15;
	setp.lt.s32 	%p21, %r436, %r376;
	selp.b32 	%r437, 0, %r376, %p21;
	sub.s32 	%r49, %r436, %r437;
	mul.wide.u32 	%rd16, %r13, 4;
	mul.wide.u32 	%rd19, %r13, 8;
	mul.wide.u32 	%rd21, %r13, 12;
	cvt.u64.u32 	%rd12, %r25;
$L__BB492_5:
	setp.gt.u32 	%p22, %r1, 127;
	@%p22 bra 	$L__BB492_19;
	setp.eq.s32 	%p23, %r24, 0;
	mul.lo.s32 	%r67, %r893, %r374;
	mov.u32 	%r894, %r1;
	@%p23 bra 	$L__BB492_10;
	setp.eq.s32 	%p24, %r24, 1;
	add.s32 	%r438, %r67, %r16;
	add.s32 	%r439, %r438, %r1;
	mul.wide.s32 	%rd11, %r439, 4;
	add.s64 	%rd4, %rd1, %rd11;
	ld.global.u32 	%r440, [%rd4];
	shl.b32 	%r441, %r1, 2;
	mov.u32 	%r442, _ZZ9cuda_gemmIiLi256ELi4ELi1ELi128ELi32ELi32ELi32ELi0ELi0EEviiiPT_S1_S1_iiE3Ash;
	add.s32 	%r443, %r442, %r441;
	st.shared.u32 	[%r443], %r440;
	mov.u32 	%r894, %r22;
	@%p24 bra 	$L__BB492_10;
	setp.eq.s32 	%p25, %r24, 2;
	add.s64 	%rd5, %rd4, %rd12;
	ld.global.u32 	%r444, [%rd5];
	shl.b32 	%r445, %r1, 2;
	mov.u32 	%r446, _ZZ9cuda_gemmIiLi256ELi4ELi1ELi128ELi32ELi32ELi32ELi0ELi0EEviiiPT_S1_S1_iiE3Ash;
	add.s32 	%r447, %r446, %r445;
	add.s32 	%r448, %r447, %r25;
	st.shared.u32 	[%r448], %r444;
	mov.u32 	%r894, %r26;
	@%p25 bra 	$L__BB492_10;
	add.s32 	%r894, %r26, %r13;
	add.s64 	%rd14, %rd5, %rd12;
	ld.global.u32 	%r449, [%rd14];
	shl.b32 	%r450, %r1, 2;
	mov.u32 	%r451, _ZZ9cuda_gemmIiLi256ELi4ELi1ELi128ELi32ELi32ELi32ELi0ELi0EEviiiPT_S1_S1_iiE3Ash;
	add.s32 	%r452, %r451, %r450;
	add.s32 	%r453, %r452, %r25;
	add.s32 	%r454, %r453, %r25;
	st.shared.u32 	[%r454], %r449;
$L__BB492_10:
	setp.lt.u32 	%p26, %r23, 3;
	@%p26 bra 	$L__BB492_13;
	shl.b32 	%r455, %r894, 2;
	mov.u32 	%r456, _ZZ9cuda_gemmIiLi256ELi4ELi1ELi128ELi32ELi32ELi32ELi0ELi0EEviiiPT_S1_S1_iiE3Ash;
	add.s32 	%r897, %r456, %r455;
	add.s32 	%r457, %r16, %r894;
	add.s32 	%r896, %r457, %r67;
$L__BB492_12:
	mul.wide.s32 	%rd15, %r896, 4;
	add.s64 	%rd17, %rd1, %rd15;
	add.s64 	%rd18, %rd17, %rd16;
	add.s64 	%rd20, %rd17, %rd19;
	add.s64 	%rd22, %rd17, %rd21;
	ld.global.u32 	%r458, [%rd17];
	st.shared.u32 	[%r897], %r458;
	ld.global.u32 	%r459, [%rd18];
	add.s32 	%r460, %r897, %r25;
	st.shared.u32 	[%r460], %r459;
	ld.global.u32 	%r461, [%rd20];
	shl.b32 	%r462, %r13, 3;
	add.s32 	%r463, %r897, %r462;
	st.shared.u32 	[%r463], %r461;
	ld.global.u32 	%r464, [%rd22];
	mad.lo.s32 	%r465, %r13, 12, %r897;
	st.shared.u32 	[%r465], %r464;
	add.s32 	%r894, %r894, %r25;
	shl.b32 	%r466, %r13, 4;
	add.s32 	%r897, %r897, %r466;
	add.s32 	%r896, %r896, %r25;
	setp.lt.u32 	%p27, %r894, 128;
	@%p27 bra 	$L__BB492_12;
$L__BB492_13:
	mov.u32 	%r895, %r1;
	@%p23 bra 	$L__BB492_17;
	setp.eq.s32 	%p29, %r24, 1;
	shl.b32 	%r467, %r1, 2;
	mov.u32 	%r468, _ZZ9cuda_gemmIiLi256ELi4ELi1ELi128ELi32ELi32ELi32ELi0ELi0EEviiiPT_S1_S1_iiE3Csh;
	add.s32 	%r469, %r468, %r467;
	mov.b32 	%r470, 0;
	st.shared.u32 	[%r469], %r470;
	mov.u32 	%r895, %r22;
	@%p29 bra 	$L__BB492_17;
	setp.eq.s32 	%p30, %r24, 2;
	add.s32 	%r474, %r469, %r25;
	mov.b32 	%r475, 0;
	st.shared.u32 	[%r474], %r475;
	mov.u32 	%r895, %r26;
	@%p30 bra 	$L__BB492_17;
	add.s32 	%r895, %r26, %r13;
	mov.u32 	%r477, _ZZ9cuda_gemmIiLi256ELi4ELi1ELi128ELi32ELi32ELi32ELi0ELi0EEviiiPT_S1_S1_iiE3Csh;
	add.s32 	%r478, %r477, %r467;
	add.s32 	%r479, %r478, %r25;
	add.s32 	%r480, %r479, %r25;
	mov.b32 	%r481, 0;
	st.shared.u32 	[%r480], %r481;
$L__BB492_17:
	@%p26 bra 	$L__BB492_19;
$L__BB492_18:
	shl.b32 	%r482, %r895, 2;
	mov.u32 	%r483, _ZZ9cuda_gemmIiLi256ELi4ELi1ELi128ELi32ELi32ELi32ELi0ELi0EEviiiPT_S1_S1_iiE3Csh;
	add.s32 	%r484, %r483, %r482;
	mov.b32 	%r485, 0;
	st.shared.u32 	[%r484], %r485;
	add.s32 	%r486, %r484, %r25;
	st.shared.u32 	[%r486], %r485;
	add.s32 	%r487, %r486, %r25;
	st.shared.u32 	[%r487], %r485;
	add.s32 	%r488, %r487, %r25;
	st.shared.u32 	[%r488], %r485;
	add.s32 	%r895, %r25, %r895;
	setp.lt.u32 	%p32, %r895, 128;
	@%p32 bra 	$L__BB492_18;
$L__BB492_19:
	setp.lt.s32 	%p33, %r9, 1;
	bar.sync 	0;
	@%p33 bra 	$L__BB492_233;
	setp.ne.s32 	%p34, %r4, 1;
	@%p34 bra 	$L__BB492_90;
	mov.b32 	%r916, 0;
$L__BB492_22:
	setp.lt.s32 	%p141, %r376, 1;
	add.s32 	%r99, %r916, %r11;
	mad.lo.s32 	%r100, %r99, %r376, %r18;
	@%p141 bra 	$L__BB492_24;
	add.s32 	%r702, %r100, %r17;
	shl.b32 	%r703, %r702, 2;
	mov.u32 	%r704, _ZZ9cuda_gemmIiLi256ELi4ELi1ELi128ELi32ELi32ELi32ELi0ELi0EEviiiPT_S1_S1_iiE3Ash;
	add.s32 	%r705, %r704, %r703;
	ld.shared.u32 	%r1067, [%r705];
$L__BB492_24:
	setp.lt.s32 	%p142, %r376, 2;
	@%p142 bra 	$L__BB492_26;
	add.s32 	%r706, %r100, %r27;
	shl.b32 	%r707, %r706, 2;
	mov.u32 	%r708, _ZZ9cuda_gemmIiLi256ELi4ELi1ELi128ELi32ELi32ELi32ELi0ELi0EEviiiPT_S1_S1_iiE3Ash;
	add.s32 	%r709, %r708, %r707;
	ld.shared.u32 	%r1066, [%r709];
$L__BB492_26:
	setp.lt.s32 	%p143, %r376, 3;
	@%p143 bra 	$L__BB492_28;
	add.s32 	%r710, %r100, %r28;
	shl.b32 	%r711, %r710, 2;
	mov.u32 	%r712, _ZZ9cuda_gemmIiLi256ELi4ELi1ELi128ELi32ELi32ELi32ELi0ELi0EEviiiPT_S1_S1_iiE3Ash;
	add.s32 	%r713, %r712, %r711;
	ld.shared.u32 	%r1065, [%r713];
$L__BB492_28:
	setp.lt.s32 	%p144, %r376, 4;
	@%p144 bra 	$L__BB492_30;
	add.s32 	%r714, %r100, %r29;
	shl.b32 	%r715, %r714, 2;
	mov.u32 	%r716, _ZZ9cuda_gemmIiLi256ELi4ELi1ELi128ELi32ELi32ELi32ELi0ELi0EEviiiPT_S1_S1_iiE3Ash;
	add.s32 	%r717, %r716, %r715;
	ld.shared.u32 	%r1064, [%r717];
$L__BB492_30:
	setp.lt.s32 	%p145, %r376, 5;
	@%p145 bra 	$L__BB492_32;
	add.s32 	%r718, %r100, %r30;
	shl.b32 	%r719, %r718, 2;
	mov.u32 	%r720, _ZZ9cuda_gemmIiLi256ELi4ELi1ELi128ELi32ELi32ELi32ELi0ELi0EEviiiPT_S1_S1_iiE3Ash;
	add.s32 	%r721, %r720, %r719;
	ld.shared.u32 	%r1063, [%r721];
$L__BB492_32:
	setp.lt.s32 	%p146, %r376, 6;
	@%p146 bra 	$L__BB492_34;
	add.s32 	%r722, %r100, %r31;
	shl.b32 	%r723, %r722, 2;
	mov.u32 	%r724, _ZZ9cuda_gemmIiLi256ELi4ELi1ELi128ELi32ELi32ELi32ELi0ELi0EEviiiPT_S1_S1_iiE3Ash;
	add.s32 	%r725, %r724, %r723;
	ld.shared.u32 	%r1062, [%r725];
$L__BB492_34:
	setp.lt.s32 	%p147, %r376, 7;
	@%p147 bra 	$L__BB492_36;
	add.s32 	%r726, %r100, %r32;
	shl.b32 	%r727, %r726, 2;
	mov.u32 	%r728, _ZZ9cuda_gemmIiLi256ELi4ELi1ELi128ELi32ELi32ELi32ELi0ELi0EEviiiPT_S1_S1_iiE3Ash;
	add.s32 	%r729, %r728, %r727;
	ld.shared.u32 	%r1061, [%r729];
$L__BB492_36:
	setp.lt.s32 	%p148, %r376, 8;
	@%p148 bra 	$L__BB492_38;
	add.s32 	%r730, %r100, %r33;
	shl.b32 	%r731, %r730, 2;
	mov.u32 	%r732, _ZZ9cuda_gemmIiLi256ELi4ELi1ELi128ELi32ELi32ELi32ELi0ELi0EEviiiPT_S1_S1_iiE3Ash;
	add.s32 	%r733, %r732, %r731;
	ld.shared.u32 	%r1060, [%r733];
$L__BB492_38:
	setp.lt.s32 	%p149, %r376, 9;
	@%p149 bra 	$L__BB492_40;
	xor.b32  	%r734, %r17, 8;
	add.s32 	%r735, %r100, %r734;
	shl.b32 	%r736, %r735, 2;
	mov.u32 	%r737, _ZZ9cuda_gemmIiLi256ELi4ELi1ELi128ELi32ELi32ELi32ELi0ELi0EEviiiPT_S1_S1_iiE3Ash;
	add.s32 	%r738, %r737, %r736;
	ld.shared.u32 	%r1059, [%r738];
$L__BB492_40:
	setp.lt.s32 	%p150, %r376, 10;
	@%p150 bra 	$L__BB492_42;
	add.s32 	%r739, %r11, 9;
	and.b32  	%r740, %r739, 15;
	add.s32 	%r741, %r100, %r740;
	shl.b32 	%r742, %r741, 2;
	mov.u32 	%r743, _ZZ9cuda_gemmIiLi256ELi4ELi1ELi128ELi32ELi32ELi32ELi0ELi0EEviiiPT_S1_S1_iiE3Ash;
	add.s32 	%r744, %r743, %r742;
	ld.shared.u32 	%r1058, [%r744];
$L__BB492_42:
	setp.lt.s32 	%p151, %r376, 11;
	@%p151 bra 	$L__BB492_44;
	add.s32 	%r745, %r11, 10;
	and.b32  	%r746, %r745, 15;
	add.s32 	%r747, %r100, %r746;
	shl.b32 	%r748, %r747, 2;
	mov.u32 	%r749, _ZZ9cuda_gemmIiLi256ELi4ELi1ELi128ELi32ELi32ELi32ELi0ELi0EEviiiPT_S1_S1_iiE3Ash;
	add.s32 	%r750, %r749, %r748;
	ld.shared.u32 	%r1057, [%r750];
$L__BB492_44:
	setp.lt.s32 	%p152, %r376, 12;
	@%p152 bra 	$L__BB492_46;
	add.s32 	%r751, %r11, 11;
	and.b32  	%r752, %r751, 15;
	add.s32 	%r753, %r100, %r752;
	shl.b32 	%r754, %r753, 2;
	mov.u32 	%r755, _ZZ9cuda_gemmIiLi256ELi4ELi1ELi128ELi32ELi32ELi32ELi0ELi0EEviiiPT_S1_S1_iiE3Ash;
	add.s32 	%r756, %r755, %r754;
	ld.shared.u32 	%r1056, [%r756];
$L__BB492_46:
	setp.lt.s32 	%p153, %r376, 13;
	@%p153 bra 	$L__BB492_48;
	add.s32 	%r757, %r11, 12;
	and.b32  	%r758, %r757, 15;
	add.s32 	%r759, %r100, %r758;
	shl.b32 	%r760, %r759, 2;
	mov.u32 	%r761, _ZZ9cuda_gemmIiLi256ELi4ELi1ELi128ELi32ELi32ELi32ELi0ELi0EEviiiPT_S1_S1_iiE3Ash;
	add.s32 	%r762, %r761, %r760;
	ld.shared.u32 	%r1055, [%r762];
$L__BB492_48:
	setp.lt.s32 	%p154, %r376, 14;
	@%p154 bra 	$L__BB492_50;
	add.s32 	%r763, %r11, 13;
	and.b32  	%r764, %r763, 15;
	add.s32 	%r765, %r100, %r764;
	shl.b32 	%r766, %r765, 2;
	mov.u32 	%r767, _ZZ9cuda_gemmIiLi256ELi4ELi1ELi128ELi32ELi32ELi32ELi0ELi0EEviiiPT_S1_S1_iiE3Ash;
	add.s32 	%r768, %r767, %r766;
	ld.shared.u32 	%r1054, [%r768];
$L__BB492_50:
	setp.lt.s32 	%p155, %r376, 15;
	@%p155 bra 	$L__BB492_52;
	add.s32 	%r769, %r11, 14;
	and.b32  	%r770, %r769, 15;
	add.s32 	%r771, %r100, %r770;
	shl.b32 	%r772, %r771, 2;
	mov.u32 	%r773, _ZZ9cuda_gemmIiLi256ELi4ELi1ELi128ELi32ELi32ELi32ELi0ELi0EEviiiPT_S1_S1_iiE3Ash;
	add.s32 	%r774, %r773, %r772;
	ld.shared.u32 	%r1053, [%r774];
$L__BB492_52:
	setp.lt.s32 	%p156, %r376, 16;
	@%p156 bra 	$L__BB492_54;
	add.s32 	%r775, %r11, -1;
	and.b32  	%r776, %r775, 15;
	add.s32 	%r777, %r100, %r776;
	shl.b32 	%r778, %r777, 2;
	mov.u32 	%r779, _ZZ9cuda_gemmIiLi256ELi4ELi1ELi128ELi32ELi32ELi32ELi0ELi0EEviiiPT_S1_S1_iiE3Ash;
	add.s32 	%r780, %r779, %r778;
	ld.shared.u32 	%r1052, [%r780];
$L__BB492_54:
	setp.lt.s32 	%p157, %r12, %r19;
	@%p157 bra 	$L__BB492_56;
$L__BB492_55:
	add.s32 	%r916, %r916, %r10;
	setp.lt.s32 	%p191, %r916, %r9;
	@%p191 bra 	$L__BB492_22;
	bra.uni 	$L__BB492_233;
$L__BB492_56:
	rem.s32 	%r781, %r2, %r376;
	shl.b32 	%r782, %r781, 2;
	mov.u32 	%r783, _ZZ9cuda_gemmIiLi256ELi4ELi1ELi128ELi32ELi32ELi32ELi0ELi0EEviiiPT_S1_S1_iiE11kron_fac_sh;
	add.s32 	%r134, %r783, %r782;
	mov.u32 	%r933, %r12;
$L__BB492_57:
	mad.lo.s32 	%r785, %r933, 132, %r134;
	ld.shared.u32 	%r136, [%r785];
	mov.b32 	%r935, 0;
	@%p141 bra 	$L__BB492_59;
	shfl.sync.idx.b32	%r786|%p159, %r136, %r34, %r20, -1;
	mul.lo.s32 	%r935, %r786, %r1067;
$L__BB492_59:
	@%p142 bra 	$L__BB492_61;
	shfl.sync.idx.b32	%r787|%p161, %r136, %r35, %r20, -1;
	mad.lo.s32 	%r935, %r787, %r1066, %r935;
$L__BB492_61:
	@%p143 bra 	$L__BB492_63;
	shfl.sync.idx.b32	%r788|%p163, %r136, %r36, %r20, -1;
	mad.lo.s32 	%r935, %r788, %r1065, %r935;
$L__BB492_63:
	@%p144 bra 	$L__BB492_65;
	shfl.sync.idx.b32	%r789|%p165, %r136, %r37, %r20, -1;
	mad.lo.s32 	%r935, %r789, %r1064, %r935;
$L__BB492_65:
	@%p145 bra 	$L__BB492_67;
	shfl.sync.idx.b32	%r790|%p167, %r136, %r38, %r20, -1;
	mad.lo.s32 	%r935, %r790, %r1063, %r935;
$L__BB492_67:
	setp.lt.s32 	%p168, %r376, 6;
	@%p168 bra 	$L__BB492_69;
	shfl.sync.idx.b32	%r791|%p169, %r136, %r39, %r20, -1;
	mad.lo.s32 	%r935, %r791, %r1062, %r935;
$L__BB492_69:
	setp.lt.s32 	%p170, %r376, 7;
	@%p170 bra 	$L__BB492_71;
	shfl.sync.idx.b32	%r792|%p171, %r136, %r40, %r20, -1;
	mad.lo.s32 	%r935, %r792, %r1061, %r935;
$L__BB492_71:
	setp.lt.s32 	%p172, %r376, 8;
	@%p172 bra 	$L__BB492_73;
	shfl.sync.idx.b32	%r793|%p173, %r136, %r41, %r20, -1;
	mad.lo.s32 	%r935, %r793, %r1060, %r935;
$L__BB492_73:
	setp.lt.s32 	%p174, %r376, 9;
	@%p174 bra 	$L__BB492_75;
	shfl.sync.idx.b32	%r794|%p175, %r136, %r42, %r20, -1;
	mad.lo.s32 	%r935, %r794, %r1059, %r935;
$L__BB492_75:
	setp.lt.s32 	%p176, %r376, 10;
	@%p176 bra 	$L__BB492_77;
	shfl.sync.idx.b32	%r795|%p177, %r136, %r43, %r20, -1;
	mad.lo.s32 	%r935, %r795, %r1058, %r935;
$L__BB492_77:
	setp.lt.s32 	%p178, %r376, 11;
	@%p178 bra 	$L__BB492_79;
	shfl.sync.idx.b32	%r796|%p179, %r136, %r44, %r20, -1;
	mad.lo.s32 	%r935, %r796, %r1057, %r935;
$L__BB492_79:
	setp.lt.s32 	%p180, %r376, 12;
	@%p180 bra 	$L__BB492_81;
	shfl.sync.idx.b32	%r797|%p181, %r136, %r45, %r20, -1;
	mad.lo.s32 	%r935, %r797, %r1056, %r935;
$L__BB492_81:
	setp.lt.s32 	%p182, %r376, 13;
	@%p182 bra 	$L__BB492_83;
	shfl.sync.idx.b32	%r798|%p183, %r136, %r46, %r20, -1;
	mad.lo.s32 	%r935, %r798, %r1055, %r935;
$L__BB492_83:
	setp.lt.s32 	%p184, %r376, 14;
	@%p184 bra 	$L__BB492_85;
	shfl.sync.idx.b32	%r799|%p185, %r136, %r47, %r20, -1;
	mad.lo.s32 	%r935, %r799, %r1054, %r935;
$L__BB492_85:
	setp.lt.s32 	%p186, %r376, 15;
	@%p186 bra 	$L__BB492_87;
	shfl.sync.idx.b32	%r800|%p187, %r136, %r48, %r20, -1;
	mad.lo.s32 	%r935, %r800, %r1053, %r935;
$L__BB492_87:
	setp.lt.s32 	%p188, %r376, 16;
	@%p188 bra 	$L__BB492_89;
	shfl.sync.idx.b32	%r801|%p189, %r136, %r49, %r20, -1;
	mad.lo.s32 	%r935, %r801, %r1052, %r935;
$L__BB492_89:
	mad.lo.s32 	%r802, %r933, %r9, %r99;
	shl.b32 	%r803, %r802, 2;
	mov.u32 	%r804, _ZZ9cuda_gemmIiLi256ELi4ELi1ELi128ELi32ELi32ELi32ELi0ELi0EEviiiPT_S1_S1_iiE3Csh;
	add.s32 	%r805, %r804, %r803;
	ld.shared.u32 	%r806, [%r805];
	add.s32 	%r807, %r806, %r935;
	st.shared.u32 	[%r805], %r807;
	add.s32 	%r933, %r933, %r14;
	setp.lt.s32 	%p190, %r933, %r19;
	@%p190 bra 	$L__BB492_57;
	bra.uni 	$L__BB492_55;
$L__BB492_90:
	setp.gt.u32 	%p35, %r376, 31;
	@%p35 bra 	$L__BB492_124;
	mov.b32 	%r1018, 0;
$L__BB492_92:
	setp.eq.s32 	%p36, %r376, 0;
	add.s32 	%r279, %r1018, %r11;
	mad.lo.s32 	%r280, %r279, %r376, %r18;
	@%p36 bra 	$L__BB492_94;
	add.s32 	%r490, %r280, %r17;
	shl.b32 	%r491, %r490, 2;
	mov.u32 	%r492, _ZZ9cuda_gemmIiLi256ELi4ELi1ELi128ELi32ELi32ELi32ELi0ELi0EEviiiPT_S1_S1_iiE3Ash;
	add.s32 	%r493, %r492, %r491;
	ld.shared.u32 	%r1067, [%r493];
$L__BB492_94:
	setp.lt.s32 	%p37, %r376, 2;
	@%p37 bra 	$L__BB492_96;
	add.s32 	%r494, %r280, %r27;
	shl.b32 	%r495, %r494, 2;
	mov.u32 	%r496, _ZZ9cuda_gemmIiLi256ELi4ELi1ELi128ELi32ELi32ELi32ELi0ELi0EEviiiPT_S1_S1_iiE3Ash;
	add.s32 	%r497, %r496, %r495;
	ld.shared.u32 	%r1066, [%r497];
$L__BB492_96:
	setp.lt.s32 	%p38, %r376, 3;
	@%p38 bra 	$L__BB492_98;
	add.s32 	%r498, %r280, %r28;
	shl.b32 	%r499, %r498, 2;
	mov.u32 	%r500, _ZZ9cuda_gemmIiLi256ELi4ELi1ELi128ELi32ELi32ELi32ELi0ELi0EEviiiPT_S1_S1_iiE3Ash;
	add.s32 	%r501, %r500, %r499;
	ld.shared.u32 	%r1065, [%r501];
$L__BB492_98:
	setp.lt.s32 	%p39, %r376, 4;
	@%p39 bra 	$L__BB492_100;
	add.s32 	%r502, %r280, %r29;
	shl.b32 	%r503, %r502, 2;
	mov.u32 	%r504, _ZZ9cuda_gemmIiLi256ELi4ELi1ELi128ELi32ELi32ELi32ELi0ELi0EEviiiPT_S1_S1_iiE3Ash;
	add.s32 	%r505, %r504, %r503;
	ld.shared.u32 	%r1064, [%r505];
$L__BB492_100:
	setp.lt.s32 	%p40, %r376, 5;
	@%p40 bra 	$L__BB492_102;
	add.s32 	%r506, %r280, %r30;
	shl.b32 	%r507, %r506, 2;
	mov.u32 	%r508, _ZZ9cuda_gemmIiLi256ELi4ELi1ELi128ELi32ELi32ELi32ELi0ELi0EEviiiPT_S1_S1_iiE3Ash;
	add.s32 	%r509, %r508, %r507;
	ld.shared.u32 	%r1063, [%r509];
$L__BB492_102:
	setp.lt.s32 	%p41, %r376, 6;
	@%p41 bra 	$L__BB492_104;
	add.s32 	%r510, %r280, %r31;
	shl.b32 	%r511, %r510, 2;
	mov.u32 	%r512, _ZZ9cuda_gemmIiLi256ELi4ELi1ELi128ELi32ELi32ELi32ELi0ELi0EEviiiPT_S1_S1_iiE3Ash;
	add.s32 	%r513, %r512, %r511;
	ld.shared.u32 	%r1062, [%r513];
$L__BB492_104:
	setp.lt.s32 	%p42, %r376, 7;
	@%p42 bra 	$L__BB492_106;
	add.s32 	%r514, %r280, %r32;
	shl.b32 	%r515, %r514, 2;
	mov.u32 	%r516, _ZZ9cuda_gemmIiLi256ELi4ELi1ELi128ELi32ELi32ELi32ELi0ELi0EEviiiPT_S1_S1_iiE3Ash;
	add.s32 	%r517, %r516, %r515;
	ld.shared.u32 	%r1061, [%r517];
$L__BB492_106:
	setp.lt.s32 	%p43, %r376, 8;
	@%p43 bra 	$L__BB492_108;
	add.s32 	%r518, %r280, %r33;
	shl.b32 	%r519, %r518, 2;
	mov.u32 	%r520, _ZZ9cuda_gemmIiLi256ELi4ELi1ELi128ELi32ELi32ELi32ELi0ELi0EEviiiPT_S1_S1_iiE3Ash;
	add.s32 	%r521, %r520, %r519;
	ld.shared.u32 	%r1060, [%r521];
$L__BB492_108:
	setp.lt.s32 	%p44, %r376, 9;
	@%p44 bra 	$L__BB492_110;
	xor.b32  	%r522, %r17, 8;
	add.s32 	%r523, %r280, %r522;
	shl.b32 	%r524, %r523, 2;
	mov.u32 	%r525, _ZZ9cuda_gemmIiLi256ELi4ELi1ELi128ELi32ELi32ELi32ELi0ELi0EEviiiPT_S1_S1_iiE3Ash;
	add.s32 	%r526, %r525, %r524;
	ld.shared.u32 	%r1059, [%r526];
$L__BB492_110:
	setp.lt.s32 	%p45, %r376, 10;
	@%p45 bra 	$L__BB492_112;
	add.s32 	%r527, %r11, 9;
	and.b32  	%r528, %r527, 15;
	add.s32 	%r529, %r280, %r528;
	shl.b32 	%r530, %r529, 2;
	mov.u32 	%r531, _ZZ9cuda_gemmIiLi256ELi4ELi1ELi128ELi32ELi32ELi32ELi0ELi0EEviiiPT_S1_S1_iiE3Ash;
	add.s32 	%r532, %r531, %r530;
	ld.shared.u32 	%r1058, [%r532];
$L__BB492_112:
	setp.lt.s32 	%p46, %r376, 11;
	@%p46 bra 	$L__BB492_114;
	add.s32 	%r533, %r11, 10;
	and.b32  	%r534, %r533, 15;
	add.s32 	%r535, %r280, %r534;
	shl.b32 	%r536, %r535, 2;
	mov.u32 	%r537, _ZZ9cuda_gemmIiLi256ELi4ELi1ELi128ELi32ELi32ELi32ELi0ELi0EEviiiPT_S1_S1_iiE3Ash;
	add.s32 	%r538, %r537, %r536;
	ld.shared.u32 	%r1057, [%r538];
$L__BB492_114:
	setp.lt.s32 	%p47, %r376, 12;
	@%p47 bra 	$L__BB492_116;
	add.s32 	%r539, %r11, 11;
	and.b32  	%r540, %r539, 15;
	add.s32 	%r541, %r280, %r540;
	shl.b32 	%r542, %r541, 2;
	mov.u32 	%r543, _ZZ9cuda_gemmIiLi256ELi4ELi1ELi128ELi32ELi32ELi32ELi0ELi0EEviiiPT_S1_S1_iiE3Ash;
	add.s32 	%r544, %r543, %r542;
	ld.shared.u32 	%r1056, [%r544];
$L__BB492_116:
	setp.lt.s32 	%p48, %r376, 13;
	@%p48 bra 	$L__BB492_118;
	add.s32 	%r545, %r11, 12;
	and.b32  	%r546, %r545, 15;
	add.s32 	%r547, %r280, %r546;
	shl.b32 	%r548, %r547, 2;
	mov.u32 	%r549, _ZZ9cuda_gemmIiLi256ELi4ELi1ELi128ELi32ELi32ELi32ELi0ELi0EEviiiPT_S1_S1_iiE3Ash;
	add.s32 	%r550, %r549, %r548;
	ld.shared.u32 	%r1055, [%r550];
$L__BB492_118:
	setp.lt.s32 	%p49, %r376, 14;
	@%p49 bra 	$L__BB492_120;
	add.s32 	%r551, %r11, 13;
	and.b32  	%r552, %r551, 15;
	add.s32 	%r553, %r280, %r552;
	shl.b32 	%r554, %r553, 2;
	mov.u32 	%r555, _ZZ9cuda_gemmIiLi256ELi4ELi1ELi128ELi32ELi32ELi32ELi0ELi0EEviiiPT_S1_S1_iiE3Ash;
	add.s32 	%r556, %r555, %r554;
	ld.shared.u32 	%r1054, [%r556];
$L__BB492_120:
	setp.lt.s32 	%p50, %r376, 15;
	@%p50 bra 	$L__BB492_122;
	add.s32 	%r557, %r11, 14;
	and.b32  	%r558, %r557, 15;
	add.s32 	%r559, %r280, %r558;
	shl.b32 	%r560, %r559, 2;
	mov.u32 	%r561, _ZZ9cuda_gemmIiLi256ELi4ELi1ELi128ELi32ELi32ELi32ELi0ELi0EEviiiPT_S1_S1_iiE3Ash;
	add.s32 	%r562, %r561, %r560;
	ld.shared.u32 	%r1053, [%r562];
$L__BB492_122:
	setp.lt.s32 	%p51, %r376, 16;
	@%p51 bra 	$L__BB492_197;
	add.s32 	%r563, %r11, -1;
	and.b32  	%r564, %r563, 15;
	add.s32 	%r565, %r280, %r564;
	shl.b32 	%r566, %r565, 2;
	mov.u32 	%r567, _ZZ9cuda_gemmIiLi256ELi4ELi1ELi128ELi32ELi32ELi32ELi0ELi0EEviiiPT_S1_S1_iiE3Ash;
	add.s32 	%r568, %r567, %r566;
	ld.shared.u32 	%r1052, [%r568];
	bra.uni 	$L__BB492_197;
$L__BB492_124:
	mov.b32 	%r966, 0;
$L__BB492_125:
	setp.lt.s32 	%p87, %r376, 1;
	add.s32 	%r187, %r966, %r11;
	mad.lo.s32 	%r188, %r187, %r376, %r18;
	@%p87 bra 	$L__BB492_127;
	add.s32 	%r595, %r188, %r17;
	shl.b32 	%r596, %r595, 2;
	mov.u32 	%r597, _ZZ9cuda_gemmIiLi256ELi4ELi1ELi128ELi32ELi32ELi32ELi0ELi0EEviiiPT_S1_S1_iiE3Ash;
	add.s32 	%r598, %r597, %r596;
	ld.shared.u32 	%r1067, [%r598];
$L__BB492_127:
	setp.lt.s32 	%p88, %r376, 2;
	@%p88 bra 	$L__BB492_129;
	add.s32 	%r599, %r188, %r27;
	shl.b32 	%r600, %r599, 2;
	mov.u32 	%r601, _ZZ9cuda_gemmIiLi256ELi4ELi1ELi128ELi32ELi32ELi32ELi0ELi0EEviiiPT_S1_S1_iiE3Ash;
	add.s32 	%r602, %r601, %r600;
	ld.shared.u32 	%r1066, [%r602];
$L__BB492_129:
	setp.lt.s32 	%p89, %r376, 3;
	@%p89 bra 	$L__BB492_131;
	add.s32 	%r603, %r188, %r28;
	shl.b32 	%r604, %r603, 2;
	mov.u32 	%r605, _ZZ9cuda_gemmIiLi256ELi4ELi1ELi128ELi32ELi32ELi32ELi0ELi0EEviiiPT_S1_S1_iiE3Ash;
	add.s32 	%r606, %r605, %r604;
	ld.shared.u32 	%r1065, [%r606];
$L__BB492_131:
	setp.lt.s32 	%p90, %r376, 4;
	@%p90 bra 	$L__BB492_133;
	add.s32 	%r607, %r188, %r29;
	shl.b32 	%r608, %r607, 2;
	mov.u32 	%r609, _ZZ9cuda_gemmIiLi256ELi4ELi1ELi128ELi32ELi32ELi32ELi0ELi0EEviiiPT_S1_S1_iiE3Ash;
	add.s32 	%r610, %r609, %r608;
	ld.shared.u32 	%r1064, [%r610];
$L__BB492_133:
	setp.lt.s32 	%p91, %r376, 5;
	@%p91 bra 	$L__BB492_135;
	add.s32 	%r611, %r188, %r30;
	shl.b32 	%r612, %r611, 2;
	mov.u32 	%r613, _ZZ9cuda_gemmIiLi256ELi4ELi1ELi128ELi32ELi32ELi32ELi0ELi0EEviiiPT_S1_S1_iiE3Ash;
	add.s32 	%r614, %r613, %r612;
	ld.shared.u32 	%r1063, [%r614];
$L__BB492_135:
	setp.lt.s32 	%p92, %r376, 6;
	@%p92 bra 	$L__BB492_137;
	add.s32 	%r615, %r188, %r31;
	shl.b32 	%r616, %r615, 2;
	mov.u32 	%r617, _ZZ9cuda_gemmIiLi256ELi4ELi1ELi128ELi32ELi32ELi32ELi0ELi0EEviiiPT_S1_S1_iiE3Ash;
	add.s32 	%r618, %r617, %r616;
	ld.shared.u32 	%r1062, [%r618];
$L__BB492_137:
	setp.lt.s32 	%p93, %r376, 7;
	@%p93 bra 	$L__BB492_139;
	add.s32 	%r619, %r188, %r32;
	shl.b32 	%r620, %r619, 2;
	mov.u32 	%r621, _ZZ9cuda_gemmIiLi256ELi4ELi1ELi128ELi32ELi32ELi32ELi0ELi0EEviiiPT_S1_S1_iiE3Ash;
	add.s32 	%r622, %r621, %r620;
	ld.shared.u32 	%r1061, [%r622];
$L__BB492_139:
	setp.lt.s32 	%p94, %r376, 8;
	@%p94 bra 	$L__BB492_141;
	add.s32 	%r623, %r188, %r33;
	shl.b32 	%r624, %r623, 2;
	mov.u32 	%r625, _ZZ9cuda_gemmIiLi256ELi4ELi1ELi128ELi32ELi32ELi32ELi0ELi0EEviiiPT_S1_S1_iiE3Ash;
	add.s32 	%r626, %r625, %r624;
	ld.shared.u32 	%r1060, [%r626];
$L__BB492_141:
	setp.lt.s32 	%p95, %r376, 9;
	@%p95 bra 	$L__BB492_143;
	xor.b32  	%r627, %r17, 8;
	add.s32 	%r628, %r188, %r627;
	shl.b32 	%r629, %r628, 2;
	mov.u32 	%r630, _ZZ9cuda_gemmIiLi256ELi4ELi1ELi128ELi32ELi32ELi32ELi0ELi0EEviiiPT_S1_S1_iiE3Ash;
	add.s32 	%r631, %r630, %r629;
	ld.shared.u32 	%r1059, [%r631];
$L__BB492_143:
	setp.lt.s32 	%p96, %r376, 10;
	@%p96 bra 	$L__BB492_145;
	add.s32 	%r632, %r11, 9;
	and.b32  	%r633, %r632, 15;
	add.s32 	%r634, %r188, %r633;
	shl.b32 	%r635, %r634, 2;
	mov.u32 	%r636, _ZZ9cuda_gemmIiLi256ELi4ELi1ELi128ELi32ELi32ELi32ELi0ELi0EEviiiPT_S1_S1_iiE3Ash;
	add.s32 	%r637, %r636, %r635;
	ld.shared.u32 	%r1058, [%r637];
$L__BB492_145:
	setp.lt.s32 	%p97, %r376, 11;
	@%p97 bra 	$L__BB492_147;
	add.s32 	%r638, %r11, 10;
	and.b32  	%r639, %r638, 15;
	add.s32 	%r640, %r188, %r639;
	shl.b32 	%r641, %r640, 2;
	mov.u32 	%r642, _ZZ9cuda_gemmIiLi256ELi4ELi1ELi128ELi32ELi32ELi32ELi0ELi0EEviiiPT_S1_S1_iiE3Ash;
	add.s32 	%r643, %r642, %r641;
	ld.shared.u32 	%r1057, [%r643];
$L__BB492_147:
	setp.lt.s32 	%p98, %r376, 12;
	@%p98 bra 	$L__BB492_149;
	add.s32 	%r644, %r11, 11;
	and.b32  	%r645, %r644, 15;
	add.s32 	%r646, %r188, %r645;
	shl.b32 	%r647, %r646, 2;
	mov.u32 	%r648, _ZZ9cuda_gemmIiLi256ELi4ELi1ELi128ELi32ELi32ELi32ELi0ELi0EEviiiPT_S1_S1_iiE3Ash;
	add.s32 	%r649, %r648, %r647;
	ld.shared.u32 	%r1056, [%r649];
$L__BB492_149:
	setp.lt.s32 	%p99, %r376, 13;
	@%p99 bra 	$L__BB492_151;
	add.s32 	%r650, %r11, 12;
	and.b32  	%r651, %r650, 15;
	add.s32 	%r652, %r188, %r651;
	shl.b32 	%r653, %r652, 2;
	mov.u32 	%r654, _ZZ9cuda_gemmIiLi256ELi4ELi1ELi128ELi32ELi32ELi32ELi0ELi0EEviiiPT_S1_S1_iiE3Ash;
	add.s32 	%r655, %r654, %r653;
	ld.shared.u32 	%r1055, [%r655];
$L__BB492_151:
	setp.lt.s32 	%p100, %r376, 14;
	@%p100 bra 	$L__BB492_153;
	add.s32 	%r656, %r11, 13;
	and.b32  	%r657, %r656, 15;
	add.s32 	%r658, %r188, %r657;
	shl.b32 	%r659, %r658, 2;
	mov.u32 	%r660, _ZZ9cuda_gemmIiLi256ELi4ELi1ELi128ELi32ELi32ELi32ELi0ELi0EEviiiPT_S1_S1_iiE3Ash;
	add.s32 	%r661, %r660, %r659;
	ld.shared.u32 	%r1054, [%r661];
$L__BB492_153:
	setp.lt.s32 	%p101, %r376, 15;
	@%p101 bra 	$L__BB492_155;
	add.s32 	%r662, %r11, 14;
	and.b32  	%r663, %r662, 15;
	add.s32 	%r664, %r188, %r663;
	shl.b32 	%r665, %r664, 2;
	mov.u32 	%r666, _ZZ9cuda_gemmIiLi256ELi4ELi1ELi128ELi32ELi32ELi32ELi0ELi0EEviiiPT_S1_S1_iiE3Ash;
	add.s32 	%r667, %r666, %r665;
	ld.shared.u32 	%r1053, [%r667];
$L__BB492_155:
	setp.lt.s32 	%p102, %r376, 16;
	@%p102 bra 	$L__BB492_157;
	add.s32 	%r668, %r11, -1;
	and.b32  	%r669, %r668, 15;
	add.s32 	%r670, %r188, %r669;
	shl.b32 	%r671, %r670, 2;
	mov.u32 	%r672, _ZZ9cuda_gemmIiLi256ELi4ELi1ELi128ELi32ELi32ELi32ELi0ELi0EEviiiPT_S1_S1_iiE3Ash;
	add.s32 	%r673, %r672, %r671;
	ld.shared.u32 	%r1052, [%r673];
$L__BB492_157:
	setp.lt.s32 	%p103, %r12, %r19;
	@%p103 bra 	$L__BB492_159;
$L__BB492_158:
	add.s32 	%r966, %r966, %r10;
	setp.lt.s32 	%p140, %r966, %r9;
	@%p140 bra 	$L__BB492_125;
	bra.uni 	$L__BB492_233;
$L__BB492_159:
	rem.s32 	%r674, %r2, %r376;
	shl.b32 	%r675, %r674, 2;
	mov.u32 	%r676, _ZZ9cuda_gemmIiLi256ELi4ELi1ELi128ELi32ELi32ELi32ELi0ELi0EEviiiPT_S1_S1_iiE11kron_fac_sh;
	add.s32 	%r222, %r676, %r675;
	mov.u32 	%r983, %r12;
$L__BB492_160:
	mad.lo.s32 	%r678, %r983, 132, %r222;
	ld.shared.u32 	%r224, [%r678];
	mov.b32 	%r985, 0;
	@%p87 bra 	$L__BB492_162;
	shfl.sync.idx.b32	%r679|%p105, %r224, %r34, %r20, -1;
	mul.lo.s32 	%r985, %r679, %r1067;
$L__BB492_162:
	@%p88 bra 	$L__BB492_164;
	shfl.sync.idx.b32	%r680|%p107, %r224, %r35, %r20, -1;
	mad.lo.s32 	%r985, %r680, %r1066, %r985;
$L__BB492_164:
	@%p89 bra 	$L__BB492_166;
	shfl.sync.idx.b32	%r681|%p109, %r224, %r36, %r20, -1;
	mad.lo.s32 	%r985, %r681, %r1065, %r985;
$L__BB492_166:
	@%p90 bra 	$L__BB492_168;
	shfl.sync.idx.b32	%r682|%p111, %r224, %r37, %r20, -1;
	mad.lo.s32 	%r985, %r682, %r1064, %r985;
$L__BB492_168:
	setp.lt.s32 	%p112, %r376, 5;
	@%p112 bra 	$L__BB492_170;
	shfl.sync.idx.b32	%r683|%p113, %r224, %r38, %r20, -1;
	mad.lo.s32 	%r985, %r683, %r1063, %r985;
$L__BB492_170:
	setp.lt.s32 	%p114, %r376, 6;
	@%p114 bra 	$L__BB492_172;
	shfl.sync.idx.b32	%r684|%p115, %r224, %r39, %r20, -1;
	mad.lo.s32 	%r985, %r684, %r1062, %r985;
$L__BB492_172:
	setp.lt.s32 	%p116, %r376, 7;
	@%p116 bra 	$L__BB492_174;
	shfl.sync.idx.b32	%r685|%p117, %r224, %r40, %r20, -1;
	mad.lo.s32 	%r985, %r685, %r1061, %r985;
$L__BB492_174:
	setp.lt.s32 	%p118, %r376, 8;
	@%p118 bra 	$L__BB492_176;
	shfl.sync.idx.b32	%r686|%p119, %r224, %r41, %r20, -1;
	mad.lo.s32 	%r985, %r686, %r1060, %r985;
$L__BB492_176:
	setp.lt.s32 	%p120, %r376, 9;
	@%p120 bra 	$L__BB492_178;
	shfl.sync.idx.b32	%r687|%p121, %r224, %r42, %r20, -1;
	mad.lo.s32 	%r985, %r687, %r1059, %r985;
$L__BB492_178:
	setp.lt.s32 	%p122, %r376, 10;
	@%p122 bra 	$L__BB492_180;
	shfl.sync.idx.b32	%r688|%p123, %r224, %r43, %r20, -1;
	mad.lo.s32 	%r985, %r688, %r1058, %r985;
$L__BB492_180:
	setp.lt.s32 	%p124, %r376, 11;
	@%p124 bra 	$L__BB492_182;
	shfl.sync.idx.b32	%r689|%p125, %r224, %r44, %r20, -1;
	mad.lo.s32 	%r985, %r689, %r1057, %r985;
$L__BB492_182:
	setp.lt.s32 	%p126, %r376, 12;
	@%p126 bra 	$L__BB492_184;
	shfl.sync.idx.b32	%r690|%p127, %r224, %r45, %r20, -1;
	mad.lo.s32 	%r985, %r690, %r1056, %r985;
$L__BB492_184:
	setp.lt.s32 	%p128, %r376, 13;
	@%p128 bra 	$L__BB492_186;
	shfl.sync.idx.b32	%r691|%p129, %r224, %r46, %r20, -1;
	mad.lo.s32 	%r985, %r691, %r1055, %r985;
$L__BB492_186:
	setp.lt.s32 	%p130, %r376, 14;
	@%p130 bra 	$L__BB492_188;
	shfl.sync.idx.b32	%r692|%p131, %r224, %r47, %r20, -1;
	mad.lo.s32 	%r985, %r692, %r1054, %r985;
$L__BB492_188:
	setp.lt.s32 	%p132, %r376, 15;
	@%p132 bra 	$L__BB492_190;
	shfl.sync.idx.b32	%r693|%p133, %r224, %r48, %r20, -1;
	mad.lo.s32 	%r985, %r693, %r1053, %r985;
$L__BB492_190:
	setp.lt.s32 	%p134, %r376, 16;
	@%p134 bra 	$L__BB492_192;
	shfl.sync.idx.b32	%r694|%p135, %r224, %r49, %r20, -1;
	mad.lo.s32 	%r985, %r694, %r1052, %r985;
$L__BB492_192:
	mov.u32 	%r999, %r3;
$L__BB492_193:
	shr.u32 	%r258, %r999, 1;
	shfl.sync.down.b32	%r695|%p136, %r985, %r258, %r21, -1;
	add.s32 	%r985, %r695, %r985;
	setp.gt.u32 	%p137, %r999, 3;
	mov.u32 	%r999, %r258;
	@%p137 bra 	$L__BB492_193;
	rem.u32 	%r696, %r2, %r4;
	setp.eq.s32 	%p138, %r696, 0;
	@%p138 bra 	$L__BB492_195;
	bra.uni 	$L__BB492_196;
$L__BB492_195:
	mad.lo.s32 	%r697, %r983, %r9, %r187;
	shl.b32 	%r698, %r697, 2;
	mov.u32 	%r699, _ZZ9cuda_gemmIiLi256ELi4ELi1ELi128ELi32ELi32ELi32ELi0ELi0EEviiiPT_S1_S1_iiE3Csh;
	add.s32 	%r700, %r699, %r698;
	st.shared.u32 	[%r700], %r985;
$L__BB492_196:
	add.s32 	%r983, %r983, %r14;
	setp.lt.s32 	%p139, %r983, %r19;
	@%p139 bra 	$L__BB492_160;
	bra.uni 	$L__BB492_158;
$L__BB492_197:
	setp.lt.s32 	%p52, %r12, %r19;
	@%p52 bra 	$L__BB492_198;
	bra.uni 	$L__BB492_232;
$L__BB492_198:
	rem.u32 	%r569, %r2, %r376;
	shl.b32 	%r570, %r569, 2;
	mov.u32 	%r571, _ZZ9cuda_gemmIiLi256ELi4ELi1ELi128ELi32ELi32ELi32ELi0ELi0EEviiiPT_S1_S1_iiE11kron_fac_sh;
	add.s32 	%r281, %r571, %r570;
	mov.u32 	%r1035, %r12;
$L__BB492_199:
	mad.lo.s32 	%r573, %r1035, 132, %r281;
	ld.shared.u32 	%r315, [%r573];
	mov.b32 	%r1037, 0;
	@%p36 bra 	$L__BB492_201;
	shfl.sync.idx.b32	%r574|%p54, %r315, %r34, %r20, -1;
	mul.lo.s32 	%r1037, %r574, %r1067;
$L__BB492_201:
	@%p37 bra 	$L__BB492_203;
	shfl.sync.idx.b32	%r575|%p56, %r315, %r35, %r20, -1;
	mad.lo.s32 	%r1037, %r575, %r1066, %r1037;
$L__BB492_203:
	@%p38 bra 	$L__BB492_205;
	shfl.sync.idx.b32	%r576|%p58, %r315, %r36, %r20, -1;
	mad.lo.s32 	%r1037, %r576, %r1065, %r1037;
$L__BB492_205:
	@%p39 bra 	$L__BB492_207;
	shfl.sync.idx.b32	%r577|%p60, %r315, %r37, %r20, -1;
	mad.lo.s32 	%r1037, %r577, %r1064, %r1037;
$L__BB492_207:
	@%p40 bra 	$L__BB492_209;
	shfl.sync.idx.b32	%r578|%p62, %r315, %r38, %r20, -1;
	mad.lo.s32 	%r1037, %r578, %r1063, %r1037;
$L__BB492_209:
	setp.lt.s32 	%p63, %r376, 6;
	@%p63 bra 	$L__BB492_211;
	shfl.sync.idx.b32	%r579|%p64, %r315, %r39, %r20, -1;
	mad.lo.s32 	%r1037, %r579, %r1062, %r1037;
$L__BB492_211:
	setp.lt.s32 	%p65, %r376, 7;
	@%p65 bra 	$L__BB492_213;
	shfl.sync.idx.b32	%r580|%p66, %r315, %r40, %r20, -1;
	mad.lo.s32 	%r1037, %r580, %r1061, %r1037;
$L__BB492_213:
	setp.lt.s32 	%p67, %r376, 8;
	@%p67 bra 	$L__BB492_215;
	shfl.sync.idx.b32	%r581|%p68, %r315, %r41, %r20, -1;
	mad.lo.s32 	%r1037, %r581, %r1060, %r1037;
$L__BB492_215:
	setp.lt.s32 	%p69, %r376, 9;
	@%p69 bra 	$L__BB492_217;
	shfl.sync.idx.b32	%r582|%p70, %r315, %r42, %r20, -1;
	mad.lo.s32 	%r1037, %r582, %r1059, %r1037;
$L__BB492_217:
	setp.lt.s32 	%p71, %r376, 10;
	@%p71 bra 	$L__BB492_219;
	shfl.sync.idx.b32	%r583|%p72, %r315, %r43, %r20, -1;
	mad.lo.s32 	%r1037, %r583, %r1058, %r1037;
$L__BB492_219:
	setp.lt.s32 	%p73, %r376, 11;
	@%p73 bra 	$L__BB492_221;
	shfl.sync.idx.b32	%r584|%p74, %r315, %r44, %r20, -1;
	mad.lo.s32 	%r1037, %r584, %r1057, %r1037;
$L__BB492_221:
	setp.lt.s32 	%p75, %r376, 12;
	@%p75 bra 	$L__BB492_223;
	shfl.sync.idx.b32	%r585|%p76, %r315, %r45, %r20, -1;
	mad.lo.s32 	%r1037, %r585, %r1056, %r1037;
$L__BB492_223:
	setp.lt.s32 	%p77, %r376, 13;
	@%p77 bra 	$L__BB492_225;
	shfl.sync.idx.b32	%r586|%p78, %r315, %r46, %r20, -1;
	mad.lo.s32 	%r1037, %r586, %r1055, %r1037;
$L__BB492_225:
	setp.lt.s32 	%p79, %r376, 14;
	@%p79 bra 	$L__BB492_227;
	shfl.sync.idx.b32	%r587|%p80, %r315, %r47, %r20, -1;
	mad.lo.s32 	%r1037, %r587, %r1054, %r1037;
$L__BB492_227:
	setp.lt.s32 	%p81, %r376, 15;
	@%p81 bra 	$L__BB492_229;
	shfl.sync.idx.b32	%r588|%p82, %r315, %r48, %r20, -1;
	mad.lo.s32 	%r1037, %r588, %r1053, %r1037;
$L__BB492_229:
	setp.lt.s32 	%p83, %r376, 16;
	@%p83 bra 	$L__BB492_231;
	shfl.sync.idx.b32	%r589|%p84, %r315, %r49, %r20, -1;
	mad.lo.s32 	%r1037, %r589, %r1052, %r1037;
$L__BB492_231:
	mad.lo.s32 	%r590, %r1035, %r9, %r279;
	shl.b32 	%r591, %r590, 2;
	mov.u32 	%r592, _ZZ9cuda_gemmIiLi256ELi4ELi1ELi128ELi32ELi32ELi32ELi0ELi0EEviiiPT_S1_S1_iiE3Csh;
	add.s32 	%r593, %r592, %r591;
	st.shared.u32 	[%r593], %r1037;
	add.s32 	%r1035, %r1035, %r14;
	setp.lt.s32 	%p85, %r1035, %r19;
	@%p85 bra 	$L__BB492_199;
$L__BB492_232:
	add.s32 	%r1018, %r1018, %r10;
	setp.lt.s32 	%p86, %r1018, %r9;
	@%p86 bra 	$L__BB492_92;
$L__BB492_233:
	bar.sync 	0;
	@%p22 bra 	$L__BB492_240;
	ld.param.u32 	%r875, [_Z9cuda_gemmIiLi256ELi4ELi1ELi128ELi32ELi32ELi32ELi0ELi0EEviiiPT_S1_S1_ii_param_1];
	setp.eq.s32 	%p193, %r24, 0;
	mov.u32 	%r808, %ctaid.x;
	mul.lo.s32 	%r809, %r9, %r808;
	mad.lo.s32 	%r366, %r893, %r875, %r809;
	div.s32 	%r367, %r374, %r376;
	mov.u32 	%r1068, %r1;
	@%p193 bra 	$L__BB492_238;
	setp.eq.s32 	%p194, %r24, 1;
	div.s32 	%r810, %r1, %r9;
	mad.lo.s32 	%r811, %r367, %r810, %r366;
	mul.lo.s32 	%r812, %r810, %r9;
	sub.s32 	%r813, %r1, %r812;
	add.s32 	%r814, %r811, %r813;
	shl.b32 	%r815, %r1, 2;
	mov.u32 	%r816, _ZZ9cuda_gemmIiLi256ELi4ELi1ELi128ELi32ELi32ELi32ELi0ELi0EEviiiPT_S1_S1_iiE3Csh;
	add.s32 	%r817, %r816, %r815;
	ld.shared.u32 	%r818, [%r817];
	mul.wide.s32 	%rd23, %r814, 4;
	add.s64 	%rd24, %rd2, %rd23;
	st.global.u32 	[%rd24], %r818;
	mov.u32 	%r1068, %r22;
	@%p194 bra 	$L__BB492_238;
	setp.eq.s32 	%p195, %r24, 2;
	div.s32 	%r819, %r22, %r9;
	mad.lo.s32 	%r820, %r367, %r819, %r366;
	mul.lo.s32 	%r821, %r819, %r9;
	sub.s32 	%r822, %r22, %r821;
	add.s32 	%r823, %r820, %r822;
	shl.b32 	%r824, %r1, 2;
	mov.u32 	%r825, _ZZ9cuda_gemmIiLi256ELi4ELi1ELi128ELi32ELi32ELi32ELi0ELi0EEviiiPT_S1_S1_iiE3Csh;
	add.s32 	%r826, %r825, %r824;
	add.s32 	%r827, %r826, %r25;
	ld.shared.u32 	%r828, [%r827];
	mul.wide.s32 	%rd25, %r823, 4;
	add.s64 	%rd26, %rd2, %rd25;
	st.global.u32 	[%rd26], %r828;
	mov.u32 	%r1068, %r26;
	@%p195 bra 	$L__BB492_238;
	add.s32 	%r1068, %r26, %r13;
	div.s32 	%r829, %r26, %r9;
	mad.lo.s32 	%r830, %r367, %r829, %r366;
	mul.lo.s32 	%r831, %r829, %r9;
	sub.s32 	%r832, %r26, %r831;
	add.s32 	%r833, %r830, %r832;
	shl.b32 	%r834, %r1, 2;
	mov.u32 	%r835, _ZZ9cuda_gemmIiLi256ELi4ELi1ELi128ELi32ELi32ELi32ELi0ELi0EEviiiPT_S1_S1_iiE3Csh;
	add.s32 	%r836, %r835, %r834;
	add.s32 	%r837, %r836, %r25;
	add.s32 	%r838, %r837, %r25;
	ld.shared.u32 	%r839, [%r838];
	mul.wide.s32 	%rd27, %r833, 4;
	add.s64 	%rd28, %rd2, %rd27;
	st.global.u32 	[%rd28], %r839;
$L__BB492_238:
	setp.lt.u32 	%p196, %r23, 3;
	@%p196 bra 	$L__BB492_240;
$L__BB492_239:
	div.s32 	%r840, %r1068, %r9;
	mad.lo.s32 	%r841, %r367, %r840, %r366;
	mul.lo.s32 	%r842, %r840, %r9;
	sub.s32 	%r843, %r1068, %r842;
	add.s32 	%r844, %r841, %r843;
	shl.b32 	%r845, %r1068, 2;
	mov.u32 	%r846, _ZZ9cuda_gemmIiLi256ELi4ELi1ELi128ELi32ELi32ELi32ELi0ELi0EEviiiPT_S1_S1_iiE3Csh;
	add.s32 	%r847, %r846, %r845;
	ld.shared.u32 	%r848, [%r847];
	mul.wide.s32 	%rd29, %r844, 4;
	add.s64 	%rd30, %rd2, %rd29;
	st.global.u32 	[%rd30], %r848;
	add.s32 	%r849, %r1068, %r13;
	div.s32 	%r850, %r849, %r9;
	mad.lo.s32 	%r851, %r367, %r850, %r366;
	mul.lo.s32 	%r852, %r850, %r9;
	sub.s32 	%r853, %r849, %r852;
	add.s32 	%r854, %r851, %r853;
	add.s32 	%r855, %r847, %r25;
	ld.shared.u32 	%r856, [%r855];
	mul.wide.s32 	%rd31, %r854, 4;
	add.s64 	%rd32, %rd2, %rd31;
	st.global.u32 	[%rd32], %r856;
	add.s32 	%r857, %r849, %r13;
	div.s32 	%r858, %r857, %r9;
	mad.lo.s32 	%r859, %r367, %r858, %r366;
	mul.lo.s32 	%r860, %r858, %r9;
	sub.s32 	%r861, %r857, %r860;
	add.s32 	%r862, %r859, %r861;
	add.s32 	%r863, %r855, %r25;
	ld.shared.u32 	%r864, [%r863];
	mul.wide.s32 	%rd33, %r862, 4;
	add.s64 	%rd34, %rd2, %rd33;
	st.global.u32 	[%rd34], %r864;
	add.s32 	%r865, %r857, %r13;
	div.s32 	%r866, %r865, %r9;
	mad.lo.s32 	%r867, %r367, %r866, %r366;
	mul.lo.s32 	%r868, %r866, %r9;
	sub.s32 	%r869, %r865, %r868;
	add.s32 	%r870, %r867, %r869;
	add.s32 	%r871, %r863, %r25;
	ld.shared.u32 	%r872, [%r871];
	mul.wide.s32 	%rd35, %r870, 4;
	add.s64 	%rd36, %rd2, %rd35;
	st.global.u32 	[%rd36], %r872;
	add.s32 	%r1068, %r865, %r13;
	setp.lt.u32 	%p197, %r1068, 128;
	@%p197 bra 	$L__BB492_239;
$L__BB492_240:
	mov.u32 	%r873, %nctaid.y;
	add.s32 	%r893, %r893, %r873;
	shl.b32 	%r874, %r873, 2;
	setp.lt.u32 	%p198, %r893, %r874;
	@%p198 bra 	$L__BB492_5;
$L__BB492_241:
	ret;

}
	// .globl	_Z9cuda_gemmIiLi256ELi4ELi1ELi128ELi32ELi32ELi32ELi0ELi1EEviiiPT_S1_S1_ii
.visible .entry _Z9cuda_gemmIiLi256ELi4ELi1ELi128ELi32ELi32ELi32ELi0ELi1EEviiiPT_S1_S1_ii(
	.param .u32 _Z9cuda_gemmIiLi256ELi4ELi1ELi128ELi32ELi32ELi32ELi0ELi1EEviiiPT_S1_S1_ii_param_0,
	.param .u32 _Z9cuda_gemmIiLi256ELi4ELi1ELi128ELi32ELi32ELi32ELi0ELi1EEviiiPT_S1_S1_ii_param_1,
	.param .u32 _Z9cuda_gemmIiLi256ELi4ELi1ELi128ELi32ELi32ELi32ELi0ELi1EEviiiPT_S1_S1_ii_param_2,
	.param .u64 .ptr .align 1 _Z9cuda_gemmIiLi256ELi4ELi1ELi128ELi32ELi32ELi32ELi0ELi1EEviiiPT_S1_S1_ii_param_3,
	.param .u64 .ptr .align 1 _Z9cuda_gemmIiLi256ELi4ELi1ELi128ELi32ELi32ELi32ELi0ELi1EEviiiPT_S1_S1_ii_param_4,
	.param .u64 .ptr .align 1 _Z9cuda_gemmIiLi256ELi4ELi1ELi128ELi32ELi32ELi32ELi0ELi1EEviiiPT_S1_S1_ii_param_5,
	.param .u32 _Z9cuda_gemmIiLi256ELi4ELi1ELi128ELi32ELi32ELi32ELi0ELi1EEviiiPT_S1_S1_ii_param_6,
	.param .u32 _Z9cuda_gemmIiLi256ELi4ELi1ELi128ELi32ELi32ELi32ELi0ELi1EEviiiPT_S1_S1_ii_param_7
)
.maxntid 256
{
	.reg .pred 	%p<43>;
	.reg .b16 	%rs<6>;
	.reg .b32 	%r<295>;
	.reg .b64 	%rd<48>;
	// demoted variable
	.shared .align 128 .b8 _ZZ9cuda_gemmIiLi256ELi4ELi1ELi128ELi32ELi32ELi32ELi0ELi1EEviiiPT_S1_S1_iiE11kron_fac_sh[4224];
	// demoted variable
	.shared .align 128 .b8 _ZZ9cuda_gemmIiLi256ELi4ELi1ELi128ELi32ELi32ELi32ELi0ELi1EEviiiPT_S1_S1_iiE3Ash[512];
	// demoted variable
	.shared .align 128 .b8 _ZZ9cuda_gemmIiLi256ELi4ELi1ELi128ELi32ELi32ELi32ELi0ELi1EEviiiPT_S1_S1_iiE3Csh[512];
	ld.param.u32 	%r97, [_Z9cuda_gemmIiLi256ELi4ELi1ELi128ELi32ELi32ELi32ELi0ELi1EEviiiPT_S1_S1_ii_param_1];
	ld.param.u32 	%r98, [_Z9cuda_gemmIiLi256ELi4ELi1ELi128ELi32ELi32ELi32ELi0ELi1EEviiiPT_S1_S1_ii_param_2];
	ld.param.u64 	%rd9, [_Z9cuda_gemmIiLi256ELi4ELi1ELi128ELi32ELi32ELi32ELi0ELi1EEviiiPT_S1_S1_ii_param_3];
	ld.param.u64 	%rd10, [_Z9cuda_gemmIiLi256ELi4ELi1ELi128ELi32ELi32ELi32ELi0ELi1EEviiiPT_S1_S1_ii_param_4];
	ld.param.u64 	%rd11, [_Z9cuda_gemmIiLi256ELi4ELi1ELi128ELi32ELi32ELi32ELi0ELi1EEviiiPT_S1_S1_ii_param_5];
	cvta.to.global.u64 	%rd1, %rd10;
	cvta.to.global.u64 	%rd2, %rd9;
	cvta.to.global.u64 	%rd3, %rd11;
	mov.u32 	%r1, %tid.x;
	mov.u32 	%r2, %ntid.x;
	add.s32 	%r3, %r1, %r2;
	cvt.u16.u32 	%rs2, %r3;
	xor.b16  	%rs3, %rs2, 1023;
	cvt.u16.u32 	%rs4, %r2;
	div.u16 	%rs5, %rs3, %rs4;
	and.b16  	%rs1, %rs5, 3;
	setp.eq.s16 	%p1, %rs1, 2;
	mov.u32 	%r283, %r1;
	@%p1 bra 	$L__BB493_3;
	cvt.u32.u16 	%r4, %rs1;
	mov.b32 	%r282, 0;
	mov.u32 	%r283, %r1;
$L__BB493_2:
	.pragma "nounroll";
	mul.wide.u32 	%rd12, %r283, 4;
	add.s64 	%rd13, %rd1, %rd12;
	ld.global.u32 	%r100, [%rd13];
	and.b32  	%r101, %r283, 31;
	mov.u32 	%r102, _ZZ9cuda_gemmIiLi256ELi4ELi1ELi128ELi32ELi32ELi32ELi0ELi1EEviiiPT_S1_S1_iiE11kron_fac_sh;
	mad.lo.s32 	%r103, %r101, 132, %r102;
	shr.u32 	%r104, %r283, 3;
	and.b32  	%r105, %r104, 536870908;
	add.s32 	%r106, %r103, %r105;
	st.shared.u32 	[%r106], %r100;
	add.s32 	%r283, %r283, %r2;
	add.s32 	%r282, %r282, 1;
	xor.b32  	%r107, %r282, %r4;
	setp.ne.s32 	%p2, %r107, 2;
	@%p2 bra 	$L__BB493_2;
$L__BB493_3:
	mov.u32 	%r110, _ZZ9cuda_gemmIiLi256ELi4ELi1ELi128ELi32ELi32ELi32ELi0ELi1EEviiiPT_S1_S1_iiE11kron_fac_sh;
$L__BB493_4:
	mul.wide.u32 	%rd14, %r283, 4;
	add.s64 	%rd15, %rd1, %rd14;
	ld.global.u32 	%r108, [%rd15];
	and.b32  	%r109, %r283, 31;
	mad.lo.s32 	%r111, %r109, 132, %r110;
	shr.u32 	%r112, %r283, 3;
	and.b32  	%r113, %r112, 536870908;
	add.s32 	%r114, %r111, %r113;
	st.shared.u32 	[%r114], %r108;
	add.s32 	%r115, %r283, %r2;
	mul.wide.u32 	%rd16, %r115, 4;
	add.s64 	%rd17, %rd1, %rd16;
	ld.global.u32 	%r116, [%rd17];
	and.b32  	%r117, %r115, 31;
	mad.lo.s32 	%r118, %r117, 132, %r110;
	shr.u32 	%r119, %r115, 3;
	and.b32  	%r120, %r119, 536870908;
	add.s32 	%r121, %r118, %r120;
	st.shared.u32 	[%r121], %r116;
	add.s32 	%r122, %r115, %r2;
	mul.wide.u32 	%rd18, %r122, 4;
	add.s64 	%rd19, %rd1, %rd18;
	ld.global.u32 	%r123, [%rd19];
	and.b32  	%r124, %r122, 31;
	mad.lo.s32 	%r125, %r124, 132, %r110;
	shr.u32 	%r126, %r122, 3;
	and.b32  	%r127, %r126, 536870908;
	add.s32 	%r128, %r125, %r127;
	st.shared.u32 	[%r128], %r123;
	add.s32 	%r129, %r122, %r2;
	mul.wide.u32 	%rd20, %r129, 4;
	add.s64 	%rd21, %rd1, %rd20;
	ld.global.u32 	%r130, [%rd21];
	and.b32  	%r131, %r129, 31;
	mad.lo.s32 	%r132, %r131, 132, %r110;
	shr.u32 	%r133, %r129, 3;
	and.b32  	%r134, %r133, 536870908;
	add.s32 	%r135, %r132, %r134;
	st.shared.u32 	[%r135], %r130;
	add.s32 	%r283, %r129, %r2;
	setp.lt.u32 	%p3, %r283, 1024;
	@%p3 bra 	$L__BB493_4;
	shr.u32 	%r136, %r1, 1;
	and.b32  	%r12, %r136, 3;
	mov.u32 	%r285, %ctaid.y;
	mov.u32 	%r14, %nctaid.y;
	shl.b32 	%r15, %r14, 2;
	setp.ge.u32 	%p4, %r285, %r15;
	@%p4 bra 	$L__BB493_34;
	mov.u32 	%r137, %ctaid.x;
	shl.b32 	%r16, %r137, 7;
	shl.b32 	%r138, %r1, 4;
	and.b32  	%r139, %r138, 16;
	shl.b32 	%r140, %r12, 5;
	or.b32  	%r141, %r140, %r139;
	shl.b32 	%r142, %r1, 2;
	and.b32  	%r143, %r142, 124;
	add.s32 	%r17, %r110, %r143;
	and.b32  	%r18, %r1, 1;
	shl.b32 	%r19, %r137, 2;
	shr.s32 	%r145, %r98, 31;
	shr.u32 	%r146, %r145, 27;
	add.s32 	%r147, %r98, %r146;
	shr.s32 	%r20, %r147, 5;
	max.u32 	%r148, %r3, 128;
	setp.lt.u32 	%p5, %r3, 128;
	selp.u32 	%r149, 1, 0, %p5;
	add.s32 	%r150, %r3, %r149;
	sub.s32 	%r151, %r148, %r150;
	div.u32 	%r152, %r151, %r2;
	add.s32 	%r21, %r152, %r149;
	add.s32 	%r153, %r21, 1;
	and.b32  	%r22, %r153, 3;
	mov.u32 	%r154, _ZZ9cuda_gemmIiLi256ELi4ELi1ELi128ELi32ELi32ELi32ELi0ELi1EEviiiPT_S1_S1_iiE3Ash;
	add.s32 	%r23, %r154, %r142;
	shl.b32 	%r24, %r2, 2;
	add.s32 	%r25, %r23, %r24;
	add.s32 	%r26, %r3, %r2;
	add.s32 	%r27, %r26, %r2;
	mov.u32 	%r155, _ZZ9cuda_gemmIiLi256ELi4ELi1ELi128ELi32ELi32ELi32ELi0ELi1EEviiiPT_S1_S1_iiE3Csh;
	add.s32 	%r28, %r155, %r142;
	add.s32 	%r29, %r28, %r24;
	add.s32 	%r30, %r29, %r24;
	or.b32  	%r156, %r141, %r12;
	shl.b32 	%r157, %r156, 2;
	add.s32 	%r31, %r154, %r157;
	or.b32  	%r158, %r12, 8;
	or.b32  	%r159, %r141, %r158;
	shl.b32 	%r160, %r159, 2;
	add.s32 	%r32, %r154, %r160;
	add.s32 	%r161, %r12, 13;
	and.b32  	%r162, %r161, 15;
	or.b32  	%r163, %r141, %r162;
	shl.b32 	%r164, %r163, 2;
	add.s32 	%r33, %r154, %r164;
	add.s32 	%r165, %r12, 14;
	and.b32  	%r166, %r165, 15;
	or.b32  	%r167, %r141, %r166;
	shl.b32 	%r168, %r167, 2;
	add.s32 	%r34, %r154, %r168;
	add.s32 	%r169, %r12, -1;
	and.b32  	%r170, %r169, 15;
	or.b32  	%r171, %r141, %r170;
	shl.b32 	%r172, %r171, 2;
	add.s32 	%r35, %r154, %r172;
	mad.lo.s32 	%r36, %r12, -31, %r141;
	add.s32 	%r37, %r36, 1;
	add.s32 	%r38, %r36, 2;
	add.s32 	%r39, %r36, 3;
	add.s32 	%r40, %r36, 4;
	add.s32 	%r41, %r36, 5;
	add.s32 	%r42, %r36, 6;
	add.s32 	%r43, %r36, 7;
	or.b32  	%r44, %r158, %r139;
	add.s32 	%r45, %r36, 9;
	add.s32 	%r46, %r36, 10;
	add.s32 	%r47, %r36, 11;
	add.s32 	%r48, %r36, 12;
	or.b32  	%r49, %r162, %r139;
	or.b32  	%r50, %r166, %r139;
	or.b32  	%r51, %r170, %r139;
	shr.u32 	%r173, %r1, 2;
	and.b32  	%r174, %r1, 3;
	mad.lo.s32 	%r52, %r173, %r20, %r174;
	shr.u32 	%r175, %r3, 2;
	and.b32  	%r176, %r3, 3;
	mad.lo.s32 	%r53, %r175, %r20, %r176;
	shr.u32 	%r177, %r26, 2;
	and.b32  	%r178, %r26, 3;
	mad.lo.s32 	%r54, %r177, %r20, %r178;
	mul.wide.u32 	%rd22, %r2, 4;
	add.s64 	%rd4, %rd2, %rd22;
	mul.wide.u32 	%rd23, %r2, 8;
	add.s64 	%rd5, %rd2, %rd23;
	mul.wide.u32 	%rd24, %r2, 12;
	add.s64 	%rd6, %rd2, %rd24;
	shr.u32 	%r55, %r2, 3;
	cvt.u64.u32 	%rd26, %r24;
$L__BB493_7:
	setp.gt.u32 	%p6, %r1, 127;
	@%p6 bra 	$L__BB493_21;
	setp.eq.s32 	%p7, %r22, 0;
	mul.lo.s32 	%r57, %r285, %r98;
	mov.u32 	%r286, %r1;
	@%p7 bra 	$L__BB493_12;
	setp.eq.s32 	%p8, %r22, 1;
	add.s32 	%r179, %r57, %r16;
	add.s32 	%r180, %r179, %r1;
	mul.wide.s32 	%rd25, %r180, 4;
	add.s64 	%rd7, %rd2, %rd25;
	ld.global.u32 	%r181, [%rd7];
	st.shared.u32 	[%r23], %r181;
	mov.u32 	%r286, %r3;
	@%p8 bra 	$L__BB493_12;
	setp.eq.s32 	%p9, %r22, 2;
	add.s64 	%rd8, %rd7, %rd26;
	ld.global.u32 	%r182, [%rd8];
	st.shared.u32 	[%r25], %r182;
	mov.u32 	%r286, %r26;
	@%p9 bra 	$L__BB493_12;
	add.s64 	%rd28, %rd8, %rd26;
	ld.global.u32 	%r183, [%rd28];
	add.s32 	%r184, %r25, %r24;
	st.shared.u32 	[%r184], %r183;
	mov.u32 	%r286, %r27;
$L__BB493_12:
	setp.lt.u32 	%p10, %r21, 3;
	@%p10 bra 	$L__BB493_15;
	shl.b32 	%r185, %r286, 2;
	mov.u32 	%r186, _ZZ9cuda_gemmIiLi256ELi4ELi1ELi128ELi32ELi32ELi32ELi0ELi1EEviiiPT_S1_S1_iiE3Ash;
	add.s32 	%r289, %r186, %r185;
	add.s32 	%r187, %r16, %r286;
	add.s32 	%r288, %r187, %r57;
$L__BB493_14:
	mul.wide.s32 	%rd29, %r288, 4;
	add.s64 	%rd30, %rd4, %rd29;
	add.s64 	%rd31, %rd5, %rd29;
	add.s64 	%rd32, %rd6, %rd29;
	add.s64 	%rd33, %rd2, %rd29;
	ld.global.u32 	%r188, [%rd33];
	st.shared.u32 	[%r289], %r188;
	ld.global.u32 	%r189, [%rd30];
	add.s32 	%r190, %r289, %r24;
	st.shared.u32 	[%r190], %r189;
	ld.global.u32 	%r191, [%rd31];
	shl.b32 	%r192, %r2, 3;
	add.s32 	%r193, %r289, %r192;
	st.shared.u32 	[%r193], %r191;
	ld.global.u32 	%r194, [%rd32];
	mad.lo.s32 	%r195, %r2, 12, %r289;
	st.shared.u32 	[%r195], %r194;
	add.s32 	%r286, %r286, %r24;
	shl.b32 	%r196, %r2, 4;
	add.s32 	%r289, %r289, %r196;
	add.s32 	%r288, %r288, %r24;
	setp.lt.u32 	%p11, %r286, 128;
	@%p11 bra 	$L__BB493_14;
$L__BB493_15:
	setp.eq.s32 	%p12, %r22, 0;
	mov.u32 	%r287, %r1;
	@%p12 bra 	$L__BB493_19;
	setp.eq.s32 	%p13, %r22, 1;
	mov.b32 	%r197, 0;
	st.shared.u32 	[%r28], %r197;
	mov.u32 	%r287, %r3;
	@%p13 bra 	$L__BB493_19;
	setp.eq.s32 	%p14, %r22, 2;
	mov.b32 	%r198, 0;
	st.shared.u32 	[%r29], %r198;
	mov.u32 	%r287, %r26;
	@%p14 bra 	$L__BB493_19;
	mov.b32 	%r199, 0;
	st.shared.u32 	[%r30], %r199;
	mov.u32 	%r287, %r27;
$L__BB493_19:
	setp.lt.u32 	%p15, %r21, 3;
	@%p15 bra 	$L__BB493_21;
$L__BB493_20:
	shl.b32 	%r200, %r287, 2;
	mov.u32 	%r201, _ZZ9cuda_gemmIiLi256ELi4ELi1ELi128ELi32ELi32ELi32ELi0ELi1EEviiiPT_S1_S1_iiE3Csh;
	add.s32 	%r202, %r201, %r200;
	mov.b32 	%r203, 0;
	st.shared.u32 	[%r202], %r203;
	add.s32 	%r204, %r202, %r24;
	st.shared.u32 	[%r204], %r203;
	add.s32 	%r205, %r204, %r24;
	st.shared.u32 	[%r205], %r203;
	add.s32 	%r206, %r205, %r24;
	st.shared.u32 	[%r206], %r203;
	add.s32 	%r287, %r24, %r287;
	setp.lt.u32 	%p16, %r287, 128;
	@%p16 bra 	$L__BB493_20;
$L__BB493_21:
	shr.u32 	%r292, %r1, 3;
	bar.sync 	0;
	ld.shared.u32 	%r71, [%r31];
	ld.shared.u32 	%r72, [%r31+4];
	ld.shared.u32 	%r73, [%r31+8];
	ld.shared.u32 	%r74, [%r31+12];
	ld.shared.u32 	%r75, [%r31+16];
	ld.shared.u32 	%r76, [%r31+20];
	ld.shared.u32 	%r77, [%r31+24];
	ld.shared.u32 	%r78, [%r31+28];
	ld.shared.u32 	%r79, [%r32];
	ld.shared.u32 	%r80, [%r31+36];
	ld.shared.u32 	%r81, [%r31+40];
	ld.shared.u32 	%r82, [%r31+44];
	ld.shared.u32 	%r83, [%r31+48];
	ld.shared.u32 	%r84, [%r33];
	ld.shared.u32 	%r85, [%r34];
	ld.shared.u32 	%r86, [%r35];
$L__BB493_22:
	setp.ne.s32 	%p17, %r18, 0;
	mad.lo.s32 	%r207, %r292, 132, %r17;
	ld.shared.u32 	%r208, [%r207];
	shfl.sync.idx.b32	%r209|%p18, %r208, %r36, 31, -1;
	mul.lo.s32 	%r210, %r209, %r71;
	shfl.sync.idx.b32	%r211|%p19, %r208, %r37, 31, -1;
	mad.lo.s32 	%r212, %r211, %r72, %r210;
	shfl.sync.idx.b32	%r213|%p20, %r208, %r38, 31, -1;
	mad.lo.s32 	%r214, %r213, %r73, %r212;
	shfl.sync.idx.b32	%r215|%p21, %r208, %r39, 31, -1;
	mad.lo.s32 	%r216, %r215, %r74, %r214;
	shfl.sync.idx.b32	%r217|%p22, %r208, %r40, 31, -1;
	mad.lo.s32 	%r218, %r217, %r75, %r216;
	shfl.sync.idx.b32	%r219|%p23, %r208, %r41, 31, -1;
	mad.lo.s32 	%r220, %r219, %r76, %r218;
	shfl.sync.idx.b32	%r221|%p24, %r208, %r42, 31, -1;
	mad.lo.s32 	%r222, %r221, %r77, %r220;
	shfl.sync.idx.b32	%r223|%p25, %r208, %r43, 31, -1;
	mad.lo.s32 	%r224, %r223, %r78, %r222;
	shfl.sync.idx.b32	%r225|%p26, %r208, %r44, 31, -1;
	mad.lo.s32 	%r226, %r225, %r79, %r224;
	shfl.sync.idx.b32	%r227|%p27, %r208, %r45, 31, -1;
	mad.lo.s32 	%r228, %r227, %r80, %r226;
	shfl.sync.idx.b32	%r229|%p28, %r208, %r46, 31, -1;
	mad.lo.s32 	%r230, %r229, %r81, %r228;
	shfl.sync.idx.b32	%r231|%p29, %r208, %r47, 31, -1;
	mad.lo.s32 	%r232, %r231, %r82, %r230;
	shfl.sync.idx.b32	%r233|%p30, %r208, %r48, 31, -1;
	mad.lo.s32 	%r234, %r233, %r83, %r232;
	shfl.sync.idx.b32	%r235|%p31, %r208, %r49, 31, -1;
	mad.lo.s32 	%r236, %r235, %r84, %r234;
	shfl.sync.idx.b32	%r237|%p32, %r208, %r50, 31, -1;
	mad.lo.s32 	%r238, %r237, %r85, %r236;
	shfl.sync.idx.b32	%r239|%p33, %r208, %r51, 31, -1;
	mad.lo.s32 	%r240, %r239, %r86, %r238;
	shfl.sync.down.b32	%r241|%p34, %r240, 1, 7711, -1;
	add.s32 	%r88, %r241, %r240;
	@%p17 bra 	$L__BB493_24;
	shl.b32 	%r242, %r12, 2;
	shl.b32 	%r243, %r292, 4;
	or.b32  	%r244, %r243, %r242;
	mov.u32 	%r245, _ZZ9cuda_gemmIiLi256ELi4ELi1ELi128ELi32ELi32ELi32ELi0ELi1EEviiiPT_S1_S1_iiE3Csh;
	add.s32 	%r246, %r245, %r244;
	st.shared.u32 	[%r246], %r88;
$L__BB493_24:
	add.s32 	%r292, %r292, %r55;
	setp.lt.u32 	%p35, %r292, 32;
	@%p35 bra 	$L__BB493_22;
	setp.gt.u32 	%p36, %r1, 127;
	bar.sync 	0;
	@%p36 bra 	$L__BB493_33;
	setp.eq.s32 	%p37, %r22, 0;
	mad.lo.s32 	%r90, %r285, %r97, %r19;
	mov.u32 	%r293, %r1;
	@%p37 bra 	$L__BB493_30;
	setp.eq.s32 	%p38, %r22, 1;
	add.s32 	%r247, %r90, %r52;
	ld.shared.u32 	%r248, [%r28];
	mul.wide.s32 	%rd34, %r247, 4;
	add.s64 	%rd35, %rd3, %rd34;
	st.global.u32 	[%rd35], %r248;
	mov.u32 	%r293, %r3;
	@%p38 bra 	$L__BB493_30;
	setp.eq.s32 	%p39, %r22, 2;
	add.s32 	%r249, %r90, %r53;
	ld.shared.u32 	%r250, [%r29];
	mul.wide.s32 	%rd36, %r249, 4;
	add.s64 	%rd37, %rd3, %rd36;
	st.global.u32 	[%rd37], %r250;
	mov.u32 	%r293, %r26;
	@%p39 bra 	$L__BB493_30;
	add.s32 	%r251, %r90, %r54;
	ld.shared.u32 	%r252, [%r30];
	mul.wide.s32 	%rd38, %r251, 4;
	add.s64 	%rd39, %rd3, %rd38;
	st.global.u32 	[%rd39], %r252;
	mov.u32 	%r293, %r27;
$L__BB493_30:
	setp.lt.u32 	%p40, %r21, 3;
	@%p40 bra 	$L__BB493_33;
	and.b32  	%r253, %r293, 3;
	add.s32 	%r254, %r2, %r293;
	and.b32  	%r255, %r254, 3;
	add.s32 	%r92, %r90, %r253;
	add.s32 	%r93, %r90, %r255;
$L__BB493_32:
	shr.u32 	%r256, %r293, 2;
	mad.lo.s32 	%r257, %r256, %r20, %r92;
	shl.b32 	%r258, %r293, 2;
	mov.u32 	%r259, _ZZ9cuda_gemmIiLi256ELi4ELi1ELi128ELi32ELi32ELi32ELi0ELi1EEviiiPT_S1_S1_iiE3Csh;
	add.s32 	%r260, %r259, %r258;
	ld.shared.u32 	%r261, [%r260];
	mul.wide.s32 	%rd40, %r257, 4;
	add.s64 	%rd41, %rd3, %rd40;
	st.global.u32 	[%rd41], %r261;
	add.s32 	%r262, %r293, %r2;
	shr.u32 	%r263, %r262, 2;
	mad.lo.s32 	%r264, %r263, %r20, %r93;
	add.s32 	%r265, %r260, %r24;
	ld.shared.u32 	%r266, [%r265];
	mul.wide.s32 	%rd42, %r264, 4;
	add.s64 	%rd43, %rd3, %rd42;
	st.global.u32 	[%rd43], %r266;
	add.s32 	%r267, %r262, %r2;
	shr.u32 	%r268, %r267, 2;
	and.b32  	%r269, %r267, 3;
	add.s32 	%r270, %r90, %r269;
	mad.lo.s32 	%r271, %r268, %r20, %r270;
	add.s32 	%r272, %r265, %r24;
	ld.shared.u32 	%r273, [%r272];
	mul.wide.s32 	%rd44, %r271, 4;
	add.s64 	%rd45, %rd3, %rd44;
	st.global.u32 	[%rd45], %r273;
	add.s32 	%r274, %r267, %r2;
	shr.u32 	%r275, %r274, 2;
	and.b32  	%r276, %r274, 3;
	add.s32 	%r277, %r90, %r276;
	mad.lo.s32 	%r278, %r275, %r20, %r277;
	add.s32 	%r279, %r272, %r24;
	ld.shared.u32 	%r280, [%r279];
	mul.wide.s32 	%rd46, %r278, 4;
	add.s64 	%rd47, %rd3, %rd46;
	st.global.u32 	[%rd47], %r280;
	add.s32 	%r293, %r274, %r2;
	setp.lt.u32 	%p41, %r293, 128;
	@%p41 bra 	$L__BB493_32;
$L__BB493_33:
	add.s32 	%r285, %r285, %r14;
	setp.lt.u32 	%p42, %r285, %r15;
	@%p42 bra 	$L__BB493_7;
$L__BB493_34:
	ret;

}
	// .globl	_Z9cuda_gemmIiLi256ELi4ELi1ELi128ELi32ELi32ELi32ELi1ELi0EEviiiPT_S1_S1_ii
.visible .entry _Z9cuda_gemmIiLi256ELi4ELi1ELi128ELi32ELi32ELi32ELi1ELi0EEviiiPT_S1_S1_ii(
	.param .u32 _Z9cuda_gemmIiLi256ELi4ELi1ELi128ELi32ELi32ELi32ELi1ELi0EEviiiPT_S1_S1_ii_param_0,
	.param .u32 _Z9cuda_gemmIiLi256ELi4ELi1ELi128ELi32ELi32ELi32ELi1ELi0EEviiiPT_S1_S1_ii_param_1,
	.param .u32 _Z9cuda_gemmIiLi256ELi4ELi1ELi128ELi32ELi32ELi32ELi1ELi0EEviiiPT_S1_S1_ii_param_2,
	.param .u64 .ptr .align 1 _Z9cuda_gemmIiLi256ELi4ELi1ELi128ELi32ELi32ELi32ELi1ELi0EEviiiPT_S1_S1_ii_param_3,
	.param .u64 .ptr .align 1 _Z9cuda_gemmIiLi256ELi4ELi1ELi128ELi32ELi32ELi32ELi1ELi0EEviiiPT_S1_S1_ii_param_4,
	.param .u64 .ptr .align 1 _Z9cuda_gemmIiLi256ELi4ELi1ELi128ELi32ELi32ELi32ELi1ELi0EEviiiPT_S1_S1_ii_param_5,
	.param .u32 _Z9cuda_gemmIiLi256ELi4ELi1ELi128ELi32ELi32ELi32ELi1ELi0EEviiiPT_S1_S1_ii_param_6,
	.param .u32 _Z9cuda_gemmIiLi256ELi4ELi1ELi128ELi32ELi32ELi32ELi1ELi0EEviiiPT_S1_S1_ii_param_7
)
.maxntid 256
{
	.reg .pred 	%p<199>;
	.reg .b32 	%r<1015>;
	.reg .b64 	%rd<35>;
	// demoted variable
	.shared .align 128 .b8 _ZZ9cuda_gemmIiLi256ELi4ELi1ELi128ELi32ELi32ELi32ELi1ELi0EEviiiPT_S1_S1_iiE11kron_fac_sh[4224];
	// demoted variable
	.shared .align 128 .b8 _ZZ9cuda_gemmIiLi256ELi4ELi1ELi128ELi32ELi32ELi32ELi1ELi0EEviiiPT_S1_S1_iiE3Ash[512];
	// demoted variable
	.shared .align 128 .b8 _ZZ9cuda_gemmIiLi256ELi4ELi1ELi128ELi32ELi32ELi32ELi1ELi0EEviiiPT_S1_S1_iiE3Csh[512];
	ld.param.u64 	%rd9, [_Z9cuda_gemmIiLi256ELi4ELi1ELi128ELi32ELi32ELi32ELi1ELi0EEviiiPT_S1_S1_ii_param_3];
	ld.param.u64 	%rd8, [_Z9cuda_gemmIiLi256ELi4ELi1ELi128ELi32ELi32ELi32ELi1ELi0EEviiiPT_S1_S1_ii_param_4];
	ld.param.u64 	%rd10, [_Z9cuda_gemmIiLi256ELi4ELi1ELi128ELi32ELi32ELi32ELi1ELi0EEviiiPT_S1_S1_ii_param_5];
	ld.param.u32 	%r371, [_Z9cuda_gemmIiLi256ELi4ELi1ELi128ELi32ELi32ELi32ELi1ELi0EEviiiPT_S1_S1_ii_param_6];
	ld.param.u32 	%r372, [_Z9cuda_gemmIiLi256ELi4ELi1ELi128ELi32ELi32ELi32ELi1ELi0EEviiiPT_S1_S1_ii_param_7];
	cvta.to.global.u64 	%rd1, %rd9;
	cvta.to.global.u64 	%rd2, %rd10;
	mov.u32 	%r1, %tid.x;
	and.b32  	%r2, %r1, 31;
	setp.lt.s32 	%p1, %r372, 16;
	shr.u32 	%r3, %r372, 4;
	selp.b32 	%r4, 1, %r3, %p1;
	mul.lo.s32 	%r5, %r372, %r371;
	setp.ge.u32 	%p2, %r1, %r5;
	@%p2 bra 	$L__BB494_3;
	mov.u32 	%r6, %ntid.x;
	cvta.to.global.u64 	%rd3, %rd8;
	mov.u32 	%r821, %r1;
$L__BB494_2:
	mul.wide.u32 	%rd11, %r821, 4;
	add.s64 	%rd12, %rd3, %rd11;
	ld.global.u32 	%r373, [%rd12];
	rem.u32 	%r374, %r821, %r371;
	mov.u32 	%r375, _ZZ9cuda_gemmIiLi256ELi4ELi1ELi128ELi32ELi32ELi32ELi1ELi0EEviiiPT_S1_S1_iiE11kron_fac_sh;
	mad.lo.s32 	%r376, %r374, 132, %r375;
	div.u32 	%r377, %r821, %r372;
	shl.b32 	%r378, %r377, 2;
	add.s32 	%r379, %r376, %r378;
	st.shared.u32 	[%r379], %r373;
	add.s32 	%r821, %r821, %r6;
	setp.lt.u32 	%p3, %r821, %r5;
	@%p3 bra 	$L__BB494_2;
$L__BB494_3:
	div.s32 	%r9, 128, %r372;
	mul.lo.s32 	%r380, %r9, %r4;
	min.s32 	%r10, %r380, 256;
	div.u32 	%r12, %r1, %r10;
	mul.lo.s32 	%r381, %r12, %r10;
	sub.s32 	%r382, %r1, %r381;
	div.u32 	%r11, %r382, %r4;
	mov.u32 	%r13, %ntid.x;
	div.u32 	%r14, %r13, %r10;
	mov.u32 	%r838, %ctaid.y;
	mov.u32 	%r383, %nctaid.y;
	shl.b32 	%r384, %r383, 2;
	setp.ge.u32 	%p4, %r838, %r384;
	@%p4 bra 	$L__BB494_241;
	and.b32  	%r16, %r11, 15;
	rem.u32 	%r386, %r1, %r4;
	shl.b32 	%r17, %r386, 4;
	min.s32 	%r18, %r371, 32;
	shl.b32 	%r387, %r372, 8;
	sub.s32 	%r19, 8223, %r387;
	shl.b32 	%r388, %r4, 8;
	sub.s32 	%r20, 8223, %r388;
	add.s32 	%r21, %r1, %r13;
	max.u32 	%r389, %r21, 128;
	setp.lt.u32 	%p5, %r21, 128;
	selp.u32 	%r390, 1, 0, %p5;
	add.s32 	%r391, %r21, %r390;
	sub.s32 	%r392, %r389, %r391;
	div.u32 	%r393, %r392, %r13;
	add.s32 	%r22, %r393, %r390;
	add.s32 	%r394, %r22, 1;
	and.b32  	%r23, %r394, 3;
	shl.b32 	%r24, %r13, 2;
	add.s32 	%r25, %r21, %r13;
	add.s32 	%r26, %r25, %r13;
	add.s32 	%r395, %r11, 2;
	and.b32  	%r27, %r395, 15;
	add.s32 	%r396, %r11, 3;
	and.b32  	%r28, %r396, 15;
	add.s32 	%r397, %r11, 9;
	and.b32  	%r29, %r397, 15;
	add.s32 	%r398, %r11, 10;
	and.b32  	%r30, %r398, 15;
	add.s32 	%r399, %r11, 11;
	and.b32  	%r31, %r399, 15;
	add.s32 	%r400, %r11, 12;
	and.b32  	%r32, %r400, 15;
	add.s32 	%r401, %r11, 13;
	and.b32  	%r33, %r401, 15;
	add.s32 	%r402, %r11, 14;
	and.b32  	%r34, %r402, 15;
	add.s32 	%r403, %r11, -1;
	and.b32  	%r35, %r403, 15;
	setp.lt.s32 	%p6, %r16, %r372;
	selp.b32 	%r404, 0, %r372, %p6;
	sub.s32 	%r36, %r16, %r404;
	add.s32 	%r405, %r16, 1;
	setp.lt.s32 	%p7, %r405, %r372;
	selp.b32 	%r406, 0, %r372, %p7;
	sub.s32 	%r37, %r405, %r406;
	add.s32 	%r407, %r16, 2;
	setp.lt.s32 	%p8, %r407, %r372;
	selp.b32 	%r408, 0, %r372, %p8;
	sub.s32 	%r38, %r407, %r408;
	add.s32 	%r409, %r16, 3;
	setp.lt.s32 	%p9, %r409, %r372;
	selp.b32 	%r410, 0, %r372, %p9;
	sub.s32 	%r39, %r409, %r410;
	add.s32 	%r411, %r16, 4;
	setp.lt.s32 	%p10, %r411, %r372;
	selp.b32 	%r412, 0, %r372, %p10;
	sub.s32 	%r40, %r411, %r412;
	add.s32 	%r413, %r16, 5;
	setp.lt.s32 	%p11, %r413, %r372;
	selp.b32 	%r414, 0, %r372, %p11;
	sub.s32 	%r41, %r413, %r414;
	add.s32 	%r415, %r16, 6;
	setp.lt.s32 	%p12, %r415, %r372;
	selp.b32 	%r416, 0, %r372, %p12;
	sub.s32 	%r42, %r415, %r416;
	add.s32 	%r417, %r16, 7;
	setp.lt.s32 	%p13, %r417, %r372;
	selp.b32 	%r418, 0, %r372, %p13;
	sub.s32 	%r43, %r417, %r418;
	add.s32 	%r419, %r16, 8;
	setp.lt.s32 	%p14, %r419, %r372;
	selp.b32 	%r420, 0, %r372, %p14;
	sub.s32 	%r44, %r419, %r420;
	add.s32 	%r421, %r16, 9;
	setp.lt.s32 	%p15, %r421, %r372;
	selp.b32 	%r422, 0, %r372, %p15;
	sub.s32 	%r45, %r421, %r422;
	add.s32 	%r423, %r16, 10;
	setp.lt.s32 	%p16, %r423, %r372;
	selp.b32 	%r424, 0, %r372, %p16;
	sub.s32 	%r46, %r423, %r424;
	add.s32 	%r425, %r16, 11;
	setp.lt.s32 	%p17, %r425, %r372;
	selp.b32 	%r426, 0, %r372, %p17;
	sub.s32 	%r47, %r425, %r426;
	add.s32 	%r427, %r16, 12;
	setp.lt.s32 	%p18, %r427, %r372;
	selp.b32 	%r428, 0, %r372, %p18;
	sub.s32 	%r48, %r427, %r428;
	add.s32 	%r429, %r16, 13;
	setp.lt.s32 	%p19, %r429, %r372;
	selp.b32 	%r430, 0, %r372, %p19;
	sub.s32 	%r49, %r429, %r430;
	add.s32 	%r431, %r16, 14;
	setp.lt.s32 	%p20, %r431, %r372;
	selp.b32 	%r432, 0, %r372, %p20;
	sub.s32 	%r50, %r431, %r432;
	add.s32 	%r433, %r16, 15;
	setp.lt.s32 	%p21, %r433, %r372;
	selp.b32 	%r434, 0, %r372, %p21;
	sub.s32 	%r51, %r433, %r434;
	cvt.u64.u32 	%rd14, %r24;
$L__BB494_5:
	setp.gt.u32 	%p22, %r1, 127;
	@%p22 bra 	$L__BB494_19;
	setp.eq.s32 	%p23, %r23, 0;
	shl.b32 	%r69, %r838, 7;
	mov.u32 	%r839, %r1;
	@%p23 bra 	$L__BB494_10;
	setp.eq.s32 	%p24, %r23, 1;
	add.s32 	%r435, %r69, %r1;
	mul.wide.s32 	%rd13, %r435, 4;
	add.s64 	%rd4, %rd1, %rd13;
	ld.global.u32 	%r436, [%rd4];
	shl.b32 	%r437, %r1, 2;
	mov.u32 	%r438, _ZZ9cuda_gemmIiLi256ELi4ELi1ELi128ELi32ELi32ELi32ELi1ELi0EEviiiPT_S1_S1_iiE3Ash;
	add.s32 	%r439, %r438, %r437;
	st.shared.u32 	[%r439], %r436;
	mov.u32 	%r839, %r21;
	@%p24 bra 	$L__BB494_10;
	setp.eq.s32 	%p25, %r23, 2;
	add.s64 	%rd5, %rd4, %rd14;
	ld.global.u32 	%r440, [%rd5];
	add.s32 	%r444, %r439, %r24;
	st.shared.u32 	[%r444], %r440;
	mov.u32 	%r839, %r25;
	@%p25 bra 	$L__BB494_10;
	add.s64 	%rd16, %rd5, %rd14;
	ld.global.u32 	%r445, [%rd16];
	add.s32 	%r450, %r444, %r24;
	st.shared.u32 	[%r450], %r445;
	mov.u32 	%r839, %r26;
$L__BB494_10:
	setp.lt.u32 	%p26, %r22, 3;
	@%p26 bra 	$L__BB494_13;
	shl.b32 	%r451, %r839, 2;
	mov.u32 	%r452, _ZZ9cuda_gemmIiLi256ELi4ELi1ELi128ELi32ELi32ELi32ELi1ELi0EEviiiPT_S1_S1_iiE3Ash;
	add.s32 	%r842, %r452, %r451;
	add.s32 	%r841, %r839, %r69;
$L__BB494_12:
	mul.wide.s32 	%rd17, %r841, 4;
	mov.u32 	%r453, %ntid.x;
	mul.wide.u32 	%rd18, %r453, 4;
	add.s64 	%rd19, %rd1, %rd17;
	add.s64 	%rd20, %rd19, %rd18;
	mul.wide.u32 	%rd21, %r453, 8;
	add.s64 	%rd22, %rd19, %rd21;
	mul.wide.u32 	%rd23, %r453, 12;
	add.s64 	%rd24, %rd19, %rd23;
	ld.global.u32 	%r454, [%rd19];
	st.shared.u32 	[%r842], %r454;
	ld.global.u32 	%r455, [%rd20];
	add.s32 	%r456, %r842, %r24;
	st.shared.u32 	[%r456], %r455;
	ld.global.u32 	%r457, [%rd22];
	shl.b32 	%r458, %r453, 3;
	add.s32 	%r459, %r842, %r458;
	st.shared.u32 	[%r459], %r457;
	ld.global.u32 	%r460, [%rd24];
	mad.lo.s32 	%r461, %r453, 12, %r842;
	st.shared.u32 	[%r461], %r460;
	add.s32 	%r839, %r839, %r24;
	shl.b32 	%r462, %r453, 4;
	add.s32 	%r842, %r842, %r462;
	add.s32 	%r841, %r841, %r24;
	setp.lt.u32 	%p27, %r839, 128;
	@%p27 bra 	$L__BB494_12;
$L__BB494_13:
	mov.u32 	%r840, %r1;
	@%p23 bra 	$L__BB494_17;
	setp.eq.s32 	%p29, %r23, 1;
	shl.b32 	%r463, %r1, 2;
	mov.u32 	%r464, _ZZ9cuda_gemmIiLi256ELi4ELi1ELi128ELi32ELi32ELi32ELi1ELi0EEviiiPT_S1_S1_iiE3Csh;
	add.s32 	%r465, %r464, %r463;
	mov.b32 	%r466, 0;
	st.shared.u32 	[%r465], %r466;
	mov.u32 	%r840, %r21;
	@%p29 bra 	$L__BB494_17;
	setp.eq.s32 	%p30, %r23, 2;
	add.s32 	%r470, %r465, %r24;
	mov.b32 	%r471, 0;
	st.shared.u32 	[%r470], %r471;
	mov.u32 	%r840, %r25;
	@%p30 bra 	$L__BB494_17;
	add.s32 	%r476, %r470, %r24;
	mov.b32 	%r477, 0;
	st.shared.u32 	[%r476], %r477;
	mov.u32 	%r840, %r26;
$L__BB494_17:
	@%p26 bra 	$L__BB494_19;
$L__BB494_18:
	shl.b32 	%r478, %r840, 2;
	mov.u32 	%r479, _ZZ9cuda_gemmIiLi256ELi4ELi1ELi128ELi32ELi32ELi32ELi1ELi0EEviiiPT_S1_S1_iiE3Csh;
	add.s32 	%r480, %r479, %r478;
	mov.b32 	%r481, 0;
	st.shared.u32 	[%r480], %r481;
	add.s32 	%r482, %r480, %r24;
	st.shared.u32 	[%r482], %r481;
	add.s32 	%r483, %r482, %r24;
	st.shared.u32 	[%r483], %r481;
	add.s32 	%r484, %r483, %r24;
	st.shared.u32 	[%r484], %r481;
	add.s32 	%r840, %r24, %r840;
	setp.lt.u32 	%p32, %r840, 128;
	@%p32 bra 	$L__BB494_18;
$L__BB494_19:
	setp.lt.s32 	%p33, %r9, 1;
	bar.sync 	0;
	@%p33 bra 	$L__BB494_233;
	setp.ne.s32 	%p34, %r4, 1;
	@%p34 bra 	$L__BB494_90;
	mov.b32 	%r861, 0;
$L__BB494_22:
	setp.lt.s32 	%p141, %r372, 1;
	add.s32 	%r99, %r861, %r11;
	mad.lo.s32 	%r100, %r99, %r372, %r17;
	@%p141 bra 	$L__BB494_24;
	add.s32 	%r690, %r100, %r16;
	shl.b32 	%r691, %r690, 2;
	mov.u32 	%r692, _ZZ9cuda_gemmIiLi256ELi4ELi1ELi128ELi32ELi32ELi32ELi1ELi0EEviiiPT_S1_S1_iiE3Ash;
	add.s32 	%r693, %r692, %r691;
	ld.shared.u32 	%r1012, [%r693];
$L__BB494_24:
	setp.lt.s32 	%p142, %r372, 2;
	@%p142 bra 	$L__BB494_26;
	add.s32 	%r694, %r11, 1;
	and.b32  	%r695, %r694, 15;
	add.s32 	%r696, %r100, %r695;
	shl.b32 	%r697, %r696, 2;
	mov.u32 	%r698, _ZZ9cuda_gemmIiLi256ELi4ELi1ELi128ELi32ELi32ELi32ELi1ELi0EEviiiPT_S1_S1_iiE3Ash;
	add.s32 	%r699, %r698, %r697;
	ld.shared.u32 	%r1011, [%r699];
$L__BB494_26:
	setp.lt.s32 	%p143, %r372, 3;
	@%p143 bra 	$L__BB494_28;
	add.s32 	%r700, %r100, %r27;
	shl.b32 	%r701, %r700, 2;
	mov.u32 	%r702, _ZZ9cuda_gemmIiLi256ELi4ELi1ELi128ELi32ELi32ELi32ELi1ELi0EEviiiPT_S1_S1_iiE3Ash;
	add.s32 	%r703, %r702, %r701;
	ld.shared.u32 	%r1010, [%r703];
$L__BB494_28:
	setp.lt.s32 	%p144, %r372, 4;
	@%p144 bra 	$L__BB494_30;
	add.s32 	%r704, %r100, %r28;
	shl.b32 	%r705, %r704, 2;
	mov.u32 	%r706, _ZZ9cuda_gemmIiLi256ELi4ELi1ELi128ELi32ELi32ELi32ELi1ELi0EEviiiPT_S1_S1_iiE3Ash;
	add.s32 	%r707, %r706, %r705;
	ld.shared.u32 	%r1009, [%r707];
$L__BB494_30:
	setp.lt.s32 	%p145, %r372, 5;
	@%p145 bra 	$L__BB494_32;
	add.s32 	%r708, %r11, 4;
	and.b32  	%r709, %r708, 15;
	add.s32 	%r710, %r100, %r709;
	shl.b32 	%r711, %r710, 2;
	mov.u32 	%r712, _ZZ9cuda_gemmIiLi256ELi4ELi1ELi128ELi32ELi32ELi32ELi1ELi0EEviiiPT_S1_S1_iiE3Ash;
	add.s32 	%r713, %r712, %r711;
	ld.shared.u32 	%r1008, [%r713];
$L__BB494_32:
	setp.lt.s32 	%p146, %r372, 6;
	@%p146 bra 	$L__BB494_34;
	add.s32 	%r714, %r11, 5;
	and.b32  	%r715, %r714, 15;
	add.s32 	%r716, %r100, %r715;
	shl.b32 	%r717, %r716, 2;
	mov.u32 	%r718, _ZZ9cuda_gemmIiLi256ELi4ELi1ELi128ELi32ELi32ELi32ELi1ELi0EEviiiPT_S1_S1_iiE3Ash;
	add.s32 	%r719, %r718, %r717;
	ld.shared.u32 	%r1007, [%r719];
$L__BB494_34:
	setp.lt.s32 	%p147, %r372, 7;
	@%p147 bra 	$L__BB494_36;
	add.s32 	%r720, %r11, 6;
	and.b32  	%r721, %r720, 15;
	add.s32 	%r722, %r100, %r721;
	shl.b32 	%r723, %r722, 2;
	mov.u32 	%r724, _ZZ9cuda_gemmIiLi256ELi4ELi1ELi128ELi32ELi32ELi32ELi1ELi0EEviiiPT_S1_S1_iiE3Ash;
	add.s32 	%r725, %r724, %r723;
	ld.shared.u32 	%r1006, [%r725];
$L__BB494_36:
	setp.lt.s32 	%p148, %r372, 8;
	@%p148 bra 	$L__BB494_38;
	add.s32 	%r726, %r11, 7;
	and.b32  	%r727, %r726, 15;
	add.s32 	%r728, %r100, %r727;
	shl.b32 	%r729, %r728, 2;
	mov.u32 	%r730, _ZZ9cuda_gemmIiLi256ELi4ELi1ELi128ELi32ELi32ELi32ELi1ELi0EEviiiPT_S1_S1_iiE3Ash;
	add.s32 	%r731, %r730, %r729;
	ld.shared.u32 	%r1005, [%r731];
$L__BB494_38:
	setp.lt.s32 	%p149, %r372, 9;
	@%p149 bra 	$L__BB494_40;
	xor.b32  	%r732, %r16, 8;
	add.s32 	%r733, %r100, %r732;
	shl.b32 	%r734, %r733, 2;
	mov.u32 	%r735, _ZZ9cuda_gemmIiLi256ELi4ELi1ELi128ELi32ELi32ELi32ELi1ELi0EEviiiPT_S1_S1_iiE3Ash;
	add.s32 	%r736, %r735, %r734;
	ld.shared.u32 	%r1004, [%r736];
$L__BB494_40:
	setp.lt.s32 	%p150, %r372, 10;
	@%p150 bra 	$L__BB494_42;
	add.s32 	%r737, %r100, %r29;
	shl.b32 	%r738, %r737, 2;
	mov.u32 	%r739, _ZZ9cuda_gemmIiLi256ELi4ELi1ELi128ELi32ELi32ELi32ELi1ELi0EEviiiPT_S1_S1_iiE3Ash;
	add.s32 	%r740, %r739, %r738;
	ld.shared.u32 	%r1003, [%r740];
$L__BB494_42:
	setp.lt.s32 	%p151, %r372, 11;
	@%p151 bra 	$L__BB494_44;
	add.s32 	%r741, %r100, %r30;
	shl.b32 	%r742, %r741, 2;
	mov.u32 	%r743, _ZZ9cuda_gemmIiLi256ELi4ELi1ELi128ELi32ELi32ELi32ELi1ELi0EEviiiPT_S1_S1_iiE3Ash;
	add.s32 	%r744, %r743, %r742;
	ld.shared.u32 	%r1002, [%r744];
$L__BB494_44:
	setp.lt.s32 	%p152, %r372, 12;
	@%p152 bra 	$L__BB494_46;
	add.s32 	%r745, %r100, %r31;
	shl.b32 	%r746, %r745, 2;
	mov.u32 	%r747, _ZZ9cuda_gemmIiLi256ELi4ELi1ELi128ELi32ELi32ELi32ELi1ELi0EEviiiPT_S1_S1_iiE3Ash;
	add.s32 	%r748, %r747, %r746;
	ld.shared.u32 	%r1001, [%r748];
$L__BB494_46:
	setp.lt.s32 	%p153, %r372, 13;
	@%p153 bra 	$L__BB494_48;
	add.s32 	%r749, %r100, %r32;
	shl.b32 	%r750, %r749, 2;
	mov.u32 	%r751, _ZZ9cuda_gemmIiLi256ELi4ELi1ELi128ELi32ELi32ELi32ELi1ELi0EEviiiPT_S1_S1_iiE3Ash;
	add.s32 	%r752, %r751, %r750;
	ld.shared.u32 	%r1000, [%r752];
$L__BB494_48:
	setp.lt.s32 	%p154, %r372, 14;
	@%p154 bra 	$L__BB494_50;
	add.s32 	%r753, %r100, %r33;
	shl.b32 	%r754, %r753, 2;
	mov.u32 	%r755, _ZZ9cuda_gemmIiLi256ELi4ELi1ELi128ELi32ELi32ELi32ELi1ELi0EEviiiPT_S1_S1_iiE3Ash;
	add.s32 	%r756, %r755, %r754;
	ld.shared.u32 	%r999, [%r756];
$L__BB494_50:
	setp.lt.s32 	%p155, %r372, 15;
	@%p155 bra 	$L__BB494_52;
	add.s32 	%r757, %r100, %r34;
	shl.b32 	%r758, %r757, 2;
	mov.u32 	%r759, _ZZ9cuda_gemmIiLi256ELi4ELi1ELi128ELi32ELi32ELi32ELi1ELi0EEviiiPT_S1_S1_iiE3Ash;
	add.s32 	%r760, %r759, %r758;
	ld.shared.u32 	%r998, [%r760];
$L__BB494_52:
	setp.lt.s32 	%p156, %r372, 16;
	@%p156 bra 	$L__BB494_54;
	add.s32 	%r761, %r100, %r35;
	shl.b32 	%r762, %r761, 2;
	mov.u32 	%r763, _ZZ9cuda_gemmIiLi256ELi4ELi1ELi128ELi32ELi32ELi32ELi1ELi0EEviiiPT_S1_S1_iiE3Ash;
	add.s32 	%r764, %r763, %r762;
	ld.shared.u32 	%r997, [%r764];
$L__BB494_54:
	setp.lt.s32 	%p157, %r12, %r18;
	@%p157 bra 	$L__BB494_56;
$L__BB494_55:
	add.s32 	%r861, %r861, %r10;
	setp.lt.s32 	%p191, %r861, %r9;
	@%p191 bra 	$L__BB494_22;
	bra.uni 	$L__BB494_233;
$L__BB494_56:
	rem.s32 	%r765, %r2, %r372;
	shl.b32 	%r766, %r765, 2;
	mov.u32 	%r767, _ZZ9cuda_gemmIiLi256ELi4ELi1ELi128ELi32ELi32ELi32ELi1ELi0EEviiiPT_S1_S1_iiE11kron_fac_sh;
	add.s32 	%r134, %r767, %r766;
	mov.u32 	%r878, %r12;
$L__BB494_57:
	mad.lo.s32 	%r769, %r878, 132, %r134;
	ld.shared.u32 	%r136, [%r769];
	mov.b32 	%r880, 0;
	@%p141 bra 	$L__BB494_59;
	shfl.sync.idx.b32	%r770|%p159, %r136, %r36, %r19, -1;
	mul.lo.s32 	%r880, %r770, %r1012;
$L__BB494_59:
	@%p142 bra 	$L__BB494_61;
	shfl.sync.idx.b32	%r771|%p161, %r136, %r37, %r19, -1;
	mad.lo.s32 	%r880, %r771, %r1011, %r880;
$L__BB494_61:
	@%p143 bra 	$L__BB494_63;
	shfl.sync.idx.b32	%r772|%p163, %r136, %r38, %r19, -1;
	mad.lo.s32 	%r880, %r772, %r1010, %r880;
$L__BB494_63:
	@%p144 bra 	$L__BB494_65;
	shfl.sync.idx.b32	%r773|%p165, %r136, %r39, %r19, -1;
	mad.lo.s32 	%r880, %r773, %r1009, %r880;
$L__BB494_65:
	@%p145 bra 	$L__BB494_67;
	shfl.sync.idx.b32	%r774|%p167, %r136, %r40, %r19, -1;
	mad.lo.s32 	%r880, %r774, %r1008, %r880;
$L__BB494_67:
	setp.lt.s32 	%p168, %r372, 6;
	@%p168 bra 	$L__BB494_69;
	shfl.sync.idx.b32	%r775|%p169, %r136, %r41, %r19, -1;
	mad.lo.s32 	%r880, %r775, %r1007, %r880;
$L__BB494_69:
	setp.lt.s32 	%p170, %r372, 7;
	@%p170 bra 	$L__BB494_71;
	shfl.sync.idx.b32	%r776|%p171, %r136, %r42, %r19, -1;
	mad.lo.s32 	%r880, %r776, %r1006, %r880;
$L__BB494_71:
	setp.lt.s32 	%p172, %r372, 8;
	@%p172 bra 	$L__BB494_73;
	shfl.sync.idx.b32	%r777|%p173, %r136, %r43, %r19, -1;
	mad.lo.s32 	%r880, %r777, %r1005, %r880;
$L__BB494_73:
	setp.lt.s32 	%p174, %r372, 9;
	@%p174 bra 	$L__BB494_75;
	shfl.sync.idx.b32	%r778|%p175, %r136, %r44, %r19, -1;
	mad.lo.s32 	%r880, %r778, %r1004, %r880;
$L__BB494_75:
	setp.lt.s32 	%p176, %r372, 10;
	@%p176 bra 	$L__BB494_77;
	shfl.sync.idx.b32	%r779|%p177, %r136, %r45, %r19, -1;
	mad.lo.s32 	%r880, %r779, %r1003, %r880;
$L__BB494_77:
	setp.lt.s32 	%p178, %r372, 11;
	@%p178 bra 	$L__BB494_79;
	shfl.sync.idx.b32	%r780|%p179, %r136, %r46, %r19, -1;
	mad.lo.s32 	%r880, %r780, %r1002, %r880;
$L__BB494_79:
	setp.lt.s32 	%p180, %r372, 12;
	@%p180 bra 	$L__BB494_81;
	shfl.sync.idx.b32	%r781|%p181, %r136, %r47, %r19, -1;
	mad.lo.s32 	%r880, %r781, %r1001, %r880;
$L__BB494_81:
	setp.lt.s32 	%p182, %r372, 13;
	@%p182 bra 	$L__BB494_83;
	shfl.sync.idx.b32	%r782|%p183, %r136, %r48, %r19, -1;
	mad.lo.s32 	%r880, %r782, %r1000, %r880;
$L__BB494_83:
	setp.lt.s32 	%p184, %r372, 14;
	@%p184 bra 	$L__BB494_85;
	shfl.sync.idx.b32	%r783|%p185, %r136, %r49, %r19, -1;
	mad.lo.s32 	%r880, %r783, %r999, %r880;
$L__BB494_85:
	setp.lt.s32 	%p186, %r372, 15;
	@%p186 bra 	$L__BB494_87;
	shfl.sync.idx.b32	%r784|%p187, %r136, %r50, %r19, -1;
	mad.lo.s32 	%r880, %r784, %r998, %r880;
$L__BB494_87:
	setp.lt.s32 	%p188, %r372, 16;
	@%p188 bra 	$L__BB494_89;
	shfl.sync.idx.b32	%r785|%p189, %r136, %r51, %r19, -1;
	mad.lo.s32 	%r880, %r785, %r997, %r880;
$L__BB494_89:
	mad.lo.s32 	%r786, %r878, %r9, %r99;
	shl.b32 	%r787, %r786, 2;
	mov.u32 	%r788, _ZZ9cuda_gemmIiLi256ELi4ELi1ELi128ELi32ELi32ELi32ELi1ELi0EEviiiPT_S1_S1_iiE3Csh;
	add.s32 	%r789, %r788, %r787;
	ld.shared.u32 	%r790, [%r789];
	add.s32 	%r791, %r790, %r880;
	st.shared.u32 	[%r789], %r791;
	add.s32 	%r878, %r878, %r14;
	setp.lt.s32 	%p190, %r878, %r18;
	@%p190 bra 	$L__BB494_57;
	bra.uni 	$L__BB494_55;
$L__BB494_90:
	setp.gt.u32 	%p35, %r372, 31;
	@%p35 bra 	$L__BB494_124;
	mov.b32 	%r963, 0;
$L__BB494_92:
	setp.eq.s32 	%p36, %r372, 0;
	add.s32 	%r279, %r963, %r11;
	mad.lo.s32 	%r280, %r279, %r372, %r17;
	@%p36 bra 	$L__BB494_94;
	add.s32 	%r486, %r280, %r16;
	shl.b32 	%r487, %r486, 2;
	mov.u32 	%r488, _ZZ9cuda_gemmIiLi256ELi4ELi1ELi128ELi32ELi32ELi32ELi1ELi0EEviiiPT_S1_S1_iiE3Ash;
	add.s32 	%r489, %r488, %r487;
	ld.shared.u32 	%r1012, [%r489];
$L__BB494_94:
	setp.lt.s32 	%p37, %r372, 2;
	@%p37 bra 	$L__BB494_96;
	add.s32 	%r490, %r11, 1;
	and.b32  	%r491, %r490, 15;
	add.s32 	%r492, %r280, %r491;
	shl.b32 	%r493, %r492, 2;
	mov.u32 	%r494, _ZZ9cuda_gemmIiLi256ELi4ELi1ELi128ELi32ELi32ELi32ELi1ELi0EEviiiPT_S1_S1_iiE3Ash;
	add.s32 	%r495, %r494, %r493;
	ld.shared.u32 	%r1011, [%r495];
$L__BB494_96:
	setp.lt.s32 	%p38, %r372, 3;
	@%p38 bra 	$L__BB494_98;
	add.s32 	%r496, %r280, %r27;
	shl.b32 	%r497, %r496, 2;
	mov.u32 	%r498, _ZZ9cuda_gemmIiLi256ELi4ELi1ELi128ELi32ELi32ELi32ELi1ELi0EEviiiPT_S1_S1_iiE3Ash;
	add.s32 	%r499, %r498, %r497;
	ld.shared.u32 	%r1010, [%r499];
$L__BB494_98:
	setp.lt.s32 	%p39, %r372, 4;
	@%p39 bra 	$L__BB494_100;
	add.s32 	%r500, %r280, %r28;
	shl.b32 	%r501, %r500, 2;
	mov.u32 	%r502, _ZZ9cuda_gemmIiLi256ELi4ELi1ELi128ELi32ELi32ELi32ELi1ELi0EEviiiPT_S1_S1_iiE3Ash;
	add.s32 	%r503, %r502, %r501;
	ld.shared.u32 	%r1009, [%r503];
$L__BB494_100:
	setp.lt.s32 	%p40, %r372, 5;
	@%p40 bra 	$L__BB494_102;
	add.s32 	%r504, %r11, 4;
	and.b32  	%r505, %r504, 15;
	add.s32 	%r506, %r280, %r505;
	shl.b32 	%r507, %r506, 2;
	mov.u32 	%r508, _ZZ9cuda_gemmIiLi256ELi4ELi1ELi128ELi32ELi32ELi32ELi1ELi0EEviiiPT_S1_S1_iiE3Ash;
	add.s32 	%r509, %r508, %r507;
	ld.shared.u32 	%r1008, [%r509];
$L__BB494_102:
	setp.lt.s32 	%p41, %r372, 6;
	@%p41 bra 	$L__BB494_104;
	add.s32 	%r510, %r11, 5;
	and.b32  	%r511, %r510, 15;
	add.s32 	%r512, %r280, %r511;
	shl.b32 	%r513, %r512, 2;
	mov.u32 	%r514, _ZZ9cuda_gemmIiLi256ELi4ELi1ELi128ELi32ELi32ELi32ELi1ELi0EEviiiPT_S1_S1_iiE3Ash;
	add.s32 	%r515, %r514, %r513;
	ld.shared.u32 	%r1007, [%r515];
$L__BB494_104:
	setp.lt.s32 	%p42, %r372, 7;
	@%p42 bra 	$L__BB494_106;
	add.s32 	%r516, %r11, 6;
	and.b32  	%r517, %r516, 15;
	add.s32 	%r518, %r280, %r517;
	shl.b32 	%r519, %r518, 2;
	mov.u32 	%r520, _ZZ9cuda_gemmIiLi256ELi4ELi1ELi128ELi32ELi32ELi32ELi1ELi0EEviiiPT_S1_S1_iiE3Ash;
	add.s32 	%r521, %r520, %r519;
	ld.shared.u32 	%r1006, [%r521];
$L__BB494_106:
	setp.lt.s32 	%p43, %r372, 8;
	@%p43 bra 	$L__BB494_108;
	add.s32 	%r522, %r11, 7;
	and.b32  	%r523, %r522, 15;
	add.s32 	%r524, %r280, %r523;
	shl.b32 	%r525, %r524, 2;
	mov.u32 	%r526, _ZZ9cuda_gemmIiLi256ELi4ELi1ELi128ELi32ELi32ELi32ELi1ELi0EEviiiPT_S1_S1_iiE3Ash;
	add.s32 	%r527, %r526, %r525;
	ld.shared.u32 	%r1005, [%r527];
$L__BB494_108:
	setp.lt.s32 	%p44, %r372, 9;
	@%p44 bra 	$L__BB494_110;
	xor.b32  	%r528, %r16, 8;
	add.s32 	%r529, %r280, %r528;
	shl.b32 	%r530, %r529, 2;
	mov.u32 	%r531, _ZZ9cuda_gemmIiLi256ELi4ELi1ELi128ELi32ELi32ELi32ELi1ELi0EEviiiPT_S1_S1_iiE3Ash;
	add.s32 	%r532, %r531, %r530;
	ld.shared.u32 	%r1004, [%r532];
$L__BB494_110:
	setp.lt.s32 	%p45, %r372, 10;
	@%p45 bra 	$L__BB494_112;
	add.s32 	%r533, %r280, %r29;
	shl.b32 	%r534, %r533, 2;
	mov.u32 	%r535, _ZZ9cuda_gemmIiLi256ELi4ELi1ELi128ELi32ELi32ELi32ELi1ELi0EEviiiPT_S1_S1_iiE3Ash;
	add.s32 	%r536, %r535, %r534;
	ld.shared.u32 	%r1003, [%r536];
$L__BB494_112:
	setp.lt.s32 	%p46, %r372, 11;
	@%p46 bra 	$L__BB494_114;
	add.s32 	%r537, %r280, %r30;
	shl.b32 	%r538, %r537, 2;
	mov.u32 	%r539, _ZZ9cuda_gemmIiLi256ELi4ELi1ELi128ELi32ELi32ELi32ELi1ELi0EEviiiPT_S1_S1_iiE3Ash;
	add.s32 	%r540, %r539, %r538;
	ld.shared.u32 	%r1002, [%r540];
$L__BB494_114:
	setp.lt.s32 	%p47, %r372, 12;
	@%p47 bra 	$L__BB494_116;
	add.s32 	%r541, %r280, %r31;
	shl.b32 	%r542, %r541, 2;
	mov.u32 	%r543, _ZZ9cuda_gemmIiLi256ELi4ELi1ELi128ELi32ELi32ELi32ELi1ELi0EEviiiPT_S1_S1_iiE3Ash;
	add.s32 	%r544, %r543, %r542;
	ld.shared.u32 	%r1001, [%r544];
$L__BB494_116:
	setp.lt.s32 	%p48, %r372, 13;
	@%p48 bra 	$L__BB494_118;
	add.s32 	%r545, %r280, %r32;
	shl.b32 	%r546, %r545, 2;
	mov.u32 	%r547, _ZZ9cuda_gemmIiLi256ELi4ELi1ELi128ELi32ELi32ELi32ELi1ELi0EEviiiPT_S1_S1_iiE3Ash;
	add.s32 	%r548, %r547, %r546;
	ld.shared.u32 	%r1000, [%r548];
$L__BB494_118:
	setp.lt.s32 	%p49, %r372, 14;
	@%p49 bra 	$L__BB494_120;
	add.s32 	%r549, %r280, %r33;
	shl.b32 	%r550, %r549, 2;
	mov.u32 	%r551, _ZZ9cuda_gemmIiLi256ELi4ELi1ELi128ELi32ELi32ELi32ELi1ELi0EEviiiPT_S1_S1_iiE3Ash;
	add.s32 	%r552, %r551, %r550;
	ld.shared.u32 	%r999, [%r552];
$L__BB494_120:
	setp.lt.s32 	%p50, %r372, 15;
	@%p50 bra 	$L__BB494_122;
	add.s32 	%r553, %r280, %r34;
	shl.b32 	%r554, %r553, 2;
	mov.u32 	%r555, _ZZ9cuda_gemmIiLi256ELi4ELi1ELi128ELi32ELi32ELi32ELi1ELi0EEviiiPT_S1_S1_iiE3Ash;
	add.s32 	%r556, %r555, %r554;
	ld.shared.u32 	%r998, [%r556];
$L__BB494_122:
	setp.lt.s32 	%p51, %r372, 16;
	@%p51 bra 	$L__BB494_197;
	add.s32 	%r557, %r280, %r35;
	shl.b32 	%r558, %r557, 2;
	mov.u32 	%r559, _ZZ9cuda_gemmIiLi256ELi4ELi1ELi128ELi32ELi32ELi32ELi1ELi0EEviiiPT_S1_S1_iiE3Ash;
	add.s32 	%r560, %r559, %r558;
	ld.shared.u32 	%r997, [%r560];
	bra.uni 	$L__BB494_197;
$L__BB494_124:
	mov.b32 	%r911, 0;
$L__BB494_125:
	setp.lt.s32 	%p87, %r372, 1;
	add.s32 	%r187, %r911, %r11;
	mad.lo.s32 	%r188, %r187, %r372, %r17;
	@%p87 bra 	$L__BB494_127;
	add.s32 	%r587, %r188, %r16;
	shl.b32 	%r588, %r587, 2;
	mov.u32 	%r589, _ZZ9cuda_gemmIiLi256ELi4ELi1ELi128ELi32ELi32ELi32ELi1ELi0EEviiiPT_S1_S1_iiE3Ash;
	add.s32 	%r590, %r589, %r588;
	ld.shared.u32 	%r1012, [%r590];
$L__BB494_127:
	setp.lt.s32 	%p88, %r372, 2;
	@%p88 bra 	$L__BB494_129;
	add.s32 	%r591, %r11, 1;
	and.b32  	%r592, %r591, 15;
	add.s32 	%r593, %r188, %r592;
	shl.b32 	%r594, %r593, 2;
	mov.u32 	%r595, _ZZ9cuda_gemmIiLi256ELi4ELi1ELi128ELi32ELi32ELi32ELi1ELi0EEviiiPT_S1_S1_iiE3Ash;
	add.s32 	%r596, %r595, %r594;
	ld.shared.u32 	%r1011, [%r596];
$L__BB494_129:
	setp.lt.s32 	%p89, %r372, 3;
	@%p89 bra 	$L__BB494_131;
	add.s32 	%r597, %r188, %r27;
	shl.b32 	%r598, %r597, 2;
	mov.u32 	%r599, _ZZ9cuda_gemmIiLi256ELi4ELi1ELi128ELi32ELi32ELi32ELi1ELi0EEviiiPT_S1_S1_iiE3Ash;
	add.s32 	%r600, %r599, %r598;
	ld.shared.u32 	%r1010, [%r600];
$L__BB494_131:
	setp.lt.s32 	%p90, %r372, 4;
	@%p90 bra 	$L__BB494_133;
	add.s32 	%r601, %r188, %r28;
	shl.b32 	%r602, %r601, 2;
	mov.u32 	%r603, _ZZ9cuda_gemmIiLi256ELi4ELi1ELi128ELi32ELi32ELi32ELi1ELi0EEviiiPT_S1_S1_iiE3Ash;
	add.s32 	%r604, %r603, %r602;
	ld.shared.u32 	%r1009, [%r604];
$L__BB494_133:
	setp.lt.s32 	%p91, %r372, 5;
	@%p91 bra 	$L__BB494_135;
	add.s32 	%r605, %r11, 4;
	and.b32  	%r606, %r605, 15;
	add.s32 	%r607, %r188, %r606;
	shl.b32 	%r608, %r607, 2;
	mov.u32 	%r609, _ZZ9cuda_gemmIiLi256ELi4ELi1ELi128ELi32ELi32ELi32ELi1ELi0EEviiiPT_S1_S1_iiE3Ash;
	add.s32 	%r610, %r609, %r608;
	ld.shared.u32 	%r1008, [%r610];
$L__BB494_135:
	setp.lt.s32 	%p92, %r372, 6;
	@%p92 bra 	$L__BB494_137;
	add.s32 	%r611, %r11, 5;
	and.b32  	%r612, %r611, 15;
	add.s32 	%r613, %r188, %r612;
	shl.b32 	%r614, %r613, 2;
	mov.u32 	%r615, _ZZ9cuda_gemmIiLi256ELi4ELi1ELi128ELi32ELi32ELi32ELi1ELi0EEviiiPT_S1_S1_iiE3Ash;
	add.s32 	%r616, %r615, %r614;
	ld.shared.u32 	%r1007, [%r616];
$L__BB494_137:
	setp.lt.s32 	%p93, %r372, 7;
	@%p93 bra 	$L__BB494_139;
	add.s32 	%r617, %r11, 6;
	and.b32  	%r618, %r617, 15;
	add.s32 	%r619, %r188, %r618;
	shl.b32 	%r620, %r619, 2;
	mov.u32 	%r621, _ZZ9cuda_gemmIiLi256ELi4ELi1ELi128ELi32ELi32ELi32ELi1ELi0EEviiiPT_S1_S1_iiE3Ash;
	add.s32 	%r622, %r621, %r620;
	ld.shared.u32 	%r1006, [%r622];
$L__BB494_139:
	setp.lt.s32 	%p94, %r372, 8;
	@%p94 bra 	$L__BB494_141;
	add.s32 	%r623, %r11, 7;
	and.b32  	%r624, %r623, 15;
	add.s32 	%r625, %r188, %r624;
	shl.b32 	%r626, %r625, 2;
	mov.u32 	%r627, _ZZ9cuda_gemmIiLi256ELi4ELi1ELi128ELi32ELi32ELi32ELi1ELi0EEviiiPT_S1_S1_iiE3Ash;
	add.s32 	%r628, %r627, %r626;
	ld.shared.u32 	%r1005, [%r628];
$L__BB494_141:
	setp.lt.s32 	%p95, %r372, 9;
	@%p95 bra 	$L__BB494_143;
	xor.b32  	%r629, %r16, 8;
	add.s32 	%r630, %r188, %r629;
	shl.b32 	%r631, %r630, 2;
	mov.u32 	%r632, _ZZ9cuda_gemmIiLi256ELi4ELi1ELi128ELi32ELi32ELi32ELi1ELi0EEviiiPT_S1_S1_iiE3Ash;
	add.s32 	%r633, %r632, %r631;
	ld.shared.u32 	%r1004, [%r633];
$L__BB494_143:
	setp.lt.s32 	%p96, %r372, 10;
	@%p96 bra 	$L__BB494_145;
	add.s32 	%r634, %r188, %r29;
	shl.b32 	%r635, %r634, 2;
	mov.u32 	%r636, _ZZ9cuda_gemmIiLi256ELi4ELi1ELi128ELi32ELi32ELi32ELi1ELi0EEviiiPT_S1_S1_iiE3Ash;
	add.s32 	%r637, %r636, %r635;
	ld.shared.u32 	%r1003, [%r637];
$L__BB494_145:
	setp.lt.s32 	%p97, %r372, 11;
	@%p97 bra 	$L__BB494_147;
	add.s32 	%r638, %r188, %r30;
	shl.b32 	%r639, %r638, 2;
	mov.u32 	%r640, _ZZ9cuda_gemmIiLi256ELi4ELi1ELi128ELi32ELi32ELi32ELi1ELi0EEviiiPT_S1_S1_iiE3Ash;
	add.s32 	%r641, %r640, %r639;
	ld.shared.u32 	%r1002, [%r641];
$L__BB494_147:
	setp.lt.s32 	%p98, %r372, 12;
	@%p98 bra 	$L__BB494_149;
	add.s32 	%r642, %r188, %r31;
	shl.b32 	%r643, %r642, 2;
	mov.u32 	%r644, _ZZ9cuda_gemmIiLi256ELi4ELi1ELi128ELi32ELi32ELi32ELi1ELi0EEviiiPT_S1_S1_iiE3Ash;
	add.s32 	%r645, %r644, %r643;
	ld.shared.u32 	%r1001, [%r645];
$L__BB494_149:
	setp.lt.s32 	%p99, %r372, 13;
	@%p99 bra 	$L__BB494_151;
	add.s32 	%r646, %r188, %r32;
	shl.b32 	%r647, %r646, 2;
	mov.u32 	%r648, _ZZ9cuda_gemmIiLi256ELi4ELi1ELi128ELi32ELi32ELi32ELi1ELi0EEviiiPT_S1_S1_iiE3Ash;
	add.s32 	%r649, %r648, %r647;
	ld.shared.u32 	%r1000, [%r649];
$L__BB494_151:
	setp.lt.s32 	%p100, %r372, 14;
	@%p100 bra 	$L__BB494_153;
	add.s32 	%r650, %r188, %r33;
	shl.b32 	%r651, %r650, 2;
	mov.u32 	%r652, _ZZ9cuda_gemmIiLi256ELi4ELi1ELi128ELi32ELi32ELi32ELi1ELi0EEviiiPT_S1_S1_iiE3Ash;
	add.s32 	%r653, %r652, %r651;
	ld.shared.u32 	%r999, [%r653];
$L__BB494_153:
	setp.lt.s32 	%p101, %r372, 15;
	@%p101 bra 	$L__BB494_155;
	add.s32 	%r654, %r188, %r34;
	shl.b32 	%r655, %r654, 2;
	mov.u32 	%r656, _ZZ9cuda_gemmIiLi256ELi4ELi1ELi128ELi32ELi32ELi32ELi1ELi0EEviiiPT_S1_S1_iiE3Ash;
	add.s32 	%r657, %r656, %r655;
	ld.shared.u32 	%r998, [%r657];
$L__BB494_155:
	setp.lt.s32 	%p102, %r372, 16;
	@%p102 bra 	$L__BB494_157;
	add.s32 	%r658, %r188, %r35;
	shl.b32 	%r659, %r658, 2;
	mov.u32 	%r660, _ZZ9cuda_gemmIiLi256ELi4ELi1ELi128ELi32ELi32ELi32ELi1ELi0EEviiiPT_S1_S1_iiE3Ash;
	add.s32 	%r661, %r660, %r659;
	ld.shared.u32 	%r997, [%r661];
$L__BB494_157:
	setp.lt.s32 	%p103, %r12, %r18;
	@%p103 bra 	$L__BB494_159;
$L__BB494_158:
	add.s32 	%r911, %r911, %r10;
	setp.lt.s32 	%p140, %r911, %r9;
	@%p140 bra 	$L__BB494_125;
	bra.uni 	$L__BB494_233;
$L__BB494_159:
	rem.s32 	%r662, %r2, %r372;
	shl.b32 	%r663, %r662, 2;
	mov.u32 	%r664, _ZZ9cuda_gemmIiLi256ELi4ELi1ELi128ELi32ELi32ELi32ELi1ELi0EEviiiPT_S1_S1_iiE11kron_fac_sh;
	add.s32 	%r222, %r664, %r663;
	mov.u32 	%r928, %r12;
$L__BB494_160:
	mad.lo.s32 	%r666, %r928, 132, %r222;
	ld.shared.u32 	%r224, [%r666];
	mov.b32 	%r930, 0;
	@%p87 bra 	$L__BB494_162;
	shfl.sync.idx.b32	%r667|%p105, %r224, %r36, %r19, -1;
	mul.lo.s32 	%r930, %r667, %r1012;
$L__BB494_162:
	@%p88 bra 	$L__BB494_164;
	shfl.sync.idx.b32	%r668|%p107, %r224, %r37, %r19, -1;
	mad.lo.s32 	%r930, %r668, %r1011, %r930;
$L__BB494_164:
	@%p89 bra 	$L__BB494_166;
	shfl.sync.idx.b32	%r669|%p109, %r224, %r38, %r19, -1;
	mad.lo.s32 	%r930, %r669, %r1010, %r930;
$L__BB494_166:
	@%p90 bra 	$L__BB494_168;
	shfl.sync.idx.b32	%r670|%p111, %r224, %r39, %r19, -1;
	mad.lo.s32 	%r930, %r670, %r1009, %r930;
$L__BB494_168:
	setp.lt.s32 	%p112, %r372, 5;
	@%p112 bra 	$L__BB494_170;
	shfl.sync.idx.b32	%r671|%p113, %r224, %r40, %r19, -1;
	mad.lo.s32 	%r930, %r671, %r1008, %r930;
$L__BB494_170:
	setp.lt.s32 	%p114, %r372, 6;
	@%p114 bra 	$L__BB494_172;
	shfl.sync.idx.b32	%r672|%p115, %r224, %r41, %r19, -1;
	mad.lo.s32 	%r930, %r672, %r1007, %r930;
$L__BB494_172:
	setp.lt.s32 	%p116, %r372, 7;
	@%p116 bra 	$L__BB494_174;
	shfl.sync.idx.b32	%r673|%p117, %r224, %r42, %r19, -1;
	mad.lo.s32 	%r930, %r673, %r1006, %r930;
$L__BB494_174:
	setp.lt.s32 	%p118, %r372, 8;
	@%p118 bra 	$L__BB494_176;
	shfl.sync.idx.b32	%r674|%p119, %r224, %r43, %r19, -1;
	mad.lo.s32 	%r930, %r674, %r1005, %r930;
$L__BB494_176:
	setp.lt.s32 	%p120, %r372, 9;
	@%p120 bra 	$L__BB494_178;
	shfl.sync.idx.b32	%r675|%p121, %r224, %r44, %r19, -1;
	mad.lo.s32 	%r930, %r675, %r1004, %r930;
$L__BB494_178:
	setp.lt.s32 	%p122, %r372, 10;
	@%p122 bra 	$L__BB494_180;
	shfl.sync.idx.b32	%r676|%p123, %r224, %r45, %r19, -1;
	mad.lo.s32 	%r930, %r676, %r1003, %r930;
$L__BB494_180:
	setp.lt.s32 	%p124, %r372, 11;
	@%p124 bra 	$L__BB494_182;
	shfl.sync.idx.b32	%r677|%p125, %r224, %r46, %r19, -1;
	mad.lo.s32 	%r930, %r677, %r1002, %r930;
$L__BB494_182:
	setp.lt.s32 	%p126, %r372, 12;
	@%p126 bra 	$L__BB494_184;
	shfl.sync.idx.b32	%r678|%p127, %r224, %r47, %r19, -1;
	mad.lo.s32 	%r930, %r678, %r1001, %r930;
$L__BB494_184:
	setp.lt.s32 	%p128, %r372, 13;
	@%p128 bra 	$L__BB494_186;
	shfl.sync.idx.b32	%r679|%p129, %r224, %r48, %r19, -1;
	mad.lo.s32 	%r930, %r679, %r1000, %r930;
$L__BB494_186:
	setp.lt.s32 	%p130, %r372, 14;
	@%p130 bra 	$L__BB494_188;
	shfl.sync.idx.b32	%r680|%p131, %r224, %r49, %r19, -1;
	mad.lo.s32 	%r930, %r680, %r999, %r930;
$L__BB494_188:
	setp.lt.s32 	%p132, %r372, 15;
	@%p132 bra 	$L__BB494_190;
	shfl.sync.idx.b32	%r681|%p133, %r224, %r50, %r19, -1;
	mad.lo.s32 	%r930, %r681, %r998, %r930;
$L__BB494_190:
	setp.lt.s32 	%p134, %r372, 16;
	@%p134 bra 	$L__BB494_192;
	shfl.sync.idx.b32	%r682|%p135, %r224, %r51, %r19, -1;
	mad.lo.s32 	%r930, %r682, %r997, %r930;
$L__BB494_192:
	mov.u32 	%r944, %r3;
$L__BB494_193:
	shr.u32 	%r258, %r944, 1;
	shfl.sync.down.b32	%r683|%p136, %r930, %r258, %r20, -1;
	add.s32 	%r930, %r683, %r930;
	setp.gt.u32 	%p137, %r944, 3;
	mov.u32 	%r944, %r258;
	@%p137 bra 	$L__BB494_193;
	rem.u32 	%r684, %r2, %r4;
	setp.eq.s32 	%p138, %r684, 0;
	@%p138 bra 	$L__BB494_195;
	bra.uni 	$L__BB494_196;
$L__BB494_195:
	mad.lo.s32 	%r685, %r928, %r9, %r187;
	shl.b32 	%r686, %r685, 2;
	mov.u32 	%r687, _ZZ9cuda_gemmIiLi256ELi4ELi1ELi128ELi32ELi32ELi32ELi1ELi0EEviiiPT_S1_S1_iiE3Csh;
	add.s32 	%r688, %r687, %r686;
	st.shared.u32 	[%r688], %r930;
$L__BB494_196:
	add.s32 	%r928, %r928, %r14;
	setp.lt.s32 	%p139, %r928, %r18;
	@%p139 bra 	$L__BB494_160;
	bra.uni 	$L__BB494_158;
$L__BB494_197:
	setp.lt.s32 	%p52, %r12, %r18;
	@%p52 bra 	$L__BB494_198;
	bra.uni 	$L__BB494_232;
$L__BB494_198:
	rem.u32 	%r561, %r2, %r372;
	shl.b32 	%r562, %r561, 2;
	mov.u32 	%r563, _ZZ9cuda_gemmIiLi256ELi4ELi1ELi128ELi32ELi32ELi32ELi1ELi0EEviiiPT_S1_S1_iiE11kron_fac_sh;
	add.s32 	%r281, %r563, %r562;
	mov.u32 	%r980, %r12;
$L__BB494_199:
	mad.lo.s32 	%r565, %r980, 132, %r281;
	ld.shared.u32 	%r315, [%r565];
	mov.b32 	%r982, 0;
	@%p36 bra 	$L__BB494_201;
	shfl.sync.idx.b32	%r566|%p54, %r315, %r36, %r19, -1;
	mul.lo.s32 	%r982, %r566, %r1012;
$L__BB494_201:
	@%p37 bra 	$L__BB494_203;
	shfl.sync.idx.b32	%r567|%p56, %r315, %r37, %r19, -1;
	mad.lo.s32 	%r982, %r567, %r1011, %r982;
$L__BB494_203:
	@%p38 bra 	$L__BB494_205;
	shfl.sync.idx.b32	%r568|%p58, %r315, %r38, %r19, -1;
	mad.lo.s32 	%r982, %r568, %r1010, %r982;
$L__BB494_205:
	@%p39 bra 	$L__BB494_207;
	shfl.sync.idx.b32	%r569|%p60, %r315, %r39, %r19, -1;
	mad.lo.s32 	%r982, %r569, %r1009, %r982;
$L__BB494_207:
	@%p40 bra 	$L__BB494_209;
	shfl.sync.idx.b32	%r570|%p62, %r315, %r40, %r19, -1;
	mad.lo.s32 	%r982, %r570, %r1008, %r982;
$L__BB494_209:
	setp.lt.s32 	%p63, %r372, 6;
	@%p63 bra 	$L__BB494_211;
	shfl.sync.idx.b32	%r571|%p64, %r315, %r41, %r19, -1;
	mad.lo.s32 	%r982, %r571, %r1007, %r982;
$L__BB494_211:
	setp.lt.s32 	%p65, %r372, 7;
	@%p65 bra 	$L__BB494_213;
	shfl.sync.idx.b32	%r572|%p66, %r315, %r42, %r19, -1;
	mad.lo.s32 	%r982, %r572, %r1006, %r982;
$L__BB494_213:
	setp.lt.s32 	%p67, %r372, 8;
	@%p67 bra 	$L__BB494_215;
	shfl.sync.idx.b32	%r573|%p68, %r315, %r43, %r19, -1;
	mad.lo.s32 	%r982, %r573, %r1005, %r982;
$L__BB494_215:
	setp.lt.s32 	%p69, %r372, 9;
	@%p69 bra 	$L__BB494_217;
	shfl.sync.idx.b32	%r574|%p70, %r315, %r44, %r19, -1;
	mad.lo.s32 	%r982, %r574, %r1004, %r982;
$L__BB494_217:
	setp.lt.s32 	%p71, %r372, 10;
	@%p71 bra 	$L__BB494_219;
	shfl.sync.idx.b32	%r575|%p72, %r315, %r45, %r19, -1;
	mad.lo.s32 	%r982, %r575, %r1003, %r982;
$L__BB494_219:
	setp.lt.s32 	%p73, %r372, 11;
	@%p73 bra 	$L__BB494_221;
	shfl.sync.idx.b32	%r576|%p74, %r315, %r46, %r19, -1;
	mad.lo.s32 	%r982, %r576, %r1002, %r982;
$L__BB494_221:
	setp.lt.s32 	%p75, %r372, 12;
	@%p75 bra 	$L__BB494_223;
	shfl.sync.idx.b32	%r577|%p76, %r315, %r47, %r19, -1;
	mad.lo.s32 	%r982, %r577, %r1001, %r982;
$L__BB494_223:
	setp.lt.s32 	%p77, %r372, 13;
	@%p77 bra 	$L__BB494_225;
	shfl.sync.idx.b32	%r578|%p78, %r315, %r48, %r19, -1;
	mad.lo.s32 	%r982, %r578, %r1000, %r982;
$L__BB494_225:
	setp.lt.s32 	%p79, %r372, 14;
	@%p79 bra 	$L__BB494_227;
	shfl.sync.idx.b32	%r579|%p80, %r315, %r49, %r19, -1;
	mad.lo.s32 	%r982, %r579, %r999, %r982;
$L__BB494_227:
	setp.lt.s32 	%p81, %r372, 15;
	@%p81 bra 	$L__BB494_229;
	shfl.sync.idx.b32	%r580|%p82, %r315, %r50, %r19, -1;
	mad.lo.s32 	%r982, %r580, %r998, %r982;
$L__BB494_229:
	setp.lt.s32 	%p83, %r372, 16;
	@%p83 bra 	$L__BB494_231;
	shfl.sync.idx.b32	%r581|%p84, %r315, %r51, %r19, -1;
	mad.lo.s32 	%r982, %r581, %r997, %r982;
$L__BB494_231:
	mad.lo.s32 	%r582, %r980, %r9, %r279;
	shl.b32 	%r583, %r582, 2;
	mov.u32 	%r584, _ZZ9cuda_gemmIiLi256ELi4ELi1ELi128ELi32ELi32ELi32ELi1ELi0EEviiiPT_S1_S1_iiE3Csh;
	add.s32 	%r585, %r584, %r583;
	st.shared.u32 	[%r585], %r982;
	add.s32 	%r980, %r980, %r14;
	setp.lt.s32 	%p85, %r980, %r18;
	@%p85 bra 	$L__BB494_199;
$L__BB494_232:
	add.s32 	%r963, %r963, %r10;
	setp.lt.s32 	%p86, %r963, %r9;
	@%p86 bra 	$L__BB494_92;
$L__BB494_233:
	bar.sync 	0;
	@%p22 bra 	$L__BB494_240;
	setp.eq.s32 	%p193, %r23, 0;
	shl.b32 	%r366, %r838, 7;
	mov.u32 	%r1013, %r1;
	@%p193 bra 	$L__BB494_238;
	setp.eq.s32 	%p194, %r23, 1;
	add.s32 	%r792, %r366, %r1;
	shl.b32 	%r793, %r1, 2;
	mov.u32 	%r794, _ZZ9cuda_gemmIiLi256ELi4ELi1ELi128ELi32ELi32ELi32ELi1ELi0EEviiiPT_S1_S1_iiE3Csh;
	add.s32 	%r795, %r794, %r793;
	ld.shared.u32 	%r796, [%r795];
	mul.wide.s32 	%rd25, %r792, 4;
	add.s64 	%rd6, %rd2, %rd25;
	st.global.u32 	[%rd6], %r796;
	mov.u32 	%r1013, %r21;
	@%p194 bra 	$L__BB494_238;
	setp.eq.s32 	%p195, %r23, 2;
	add.s32 	%r800, %r795, %r24;
	ld.shared.u32 	%r801, [%r800];
	cvt.u64.u32 	%rd26, %r24;
	add.s64 	%rd7, %rd6, %rd26;
	st.global.u32 	[%rd7], %r801;
	mov.u32 	%r1013, %r25;
	@%p195 bra 	$L__BB494_238;
	shl.b32 	%r802, %r1, 2;
	mov.u32 	%r803, _ZZ9cuda_gemmIiLi256ELi4ELi1ELi128ELi32ELi32ELi32ELi1ELi0EEviiiPT_S1_S1_iiE3Csh;
	add.s32 	%r804, %r803, %r802;
	add.s32 	%r805, %r804, %r24;
	add.s32 	%r806, %r805, %r24;
	ld.shared.u32 	%r807, [%r806];
	add.s64 	%rd28, %rd7, %rd26;
	st.global.u32 	[%rd28], %r807;
	mov.u32 	%r1013, %r26;
$L__BB494_238:
	setp.lt.u32 	%p196, %r22, 3;
	@%p196 bra 	$L__BB494_240;
$L__BB494_239:
	add.s32 	%r808, %r366, %r1013;
	shl.b32 	%r809, %r1013, 2;
	mov.u32 	%r810, _ZZ9cuda_gemmIiLi256ELi4ELi1ELi128ELi32ELi32ELi32ELi1ELi0EEviiiPT_S1_S1_iiE3Csh;
	add.s32 	%r811, %r810, %r809;
	ld.shared.u32 	%r812, [%r811];
	mul.wide.s32 	%rd29, %r808, 4;
	add.s64 	%rd30, %rd2, %rd29;
	st.global.u32 	[%rd30], %r812;
	add.s32 	%r813, %r811, %r24;
	ld.shared.u32 	%r814, [%r813];
	add.s64 	%rd32, %rd30, %rd14;
	st.global.u32 	[%rd32], %r814;
	add.s32 	%r815, %r813, %r24;
	ld.shared.u32 	%r816, [%r815];
	add.s64 	%rd33, %rd32, %rd14;
	st.global.u32 	[%rd33], %r816;
	add.s32 	%r817, %r815, %r24;
	ld.shared.u32 	%r818, [%r817];
	add.s64 	%rd34, %rd33, %rd14;
	st.global.u32 	[%rd34], %r818;
	add.s32 	%r1013, %r24, %r1013;
	setp.lt.u32 	%p197, %r1013, 128;
	@%p197 bra 	$L__BB494_239;
$L__BB494_240:
	mov.u32 	%r819, %nctaid.y;
	add.s32 	%r838, %r838, %r819;
	shl.b32 	%r820, %r819, 2;
	setp.lt.u32 	%p198, %r838, %r820;
	@%p198 bra 	$L__BB494_5;
$L__BB494_241:
	ret;

}
	// .globl	_Z9cuda_gemmIiLi256ELi4ELi1ELi128ELi32ELi32ELi32ELi1ELi1EEviiiPT_S1_S1_ii
.visible .entry _Z9cuda_gemmIiLi256ELi4ELi1ELi128ELi32ELi32ELi32ELi1ELi1EEviiiPT_S1_S1_ii(
	.param .u32 _Z9cuda_gemmIiLi256ELi4ELi1ELi128ELi32ELi32ELi32ELi1ELi1EEviiiPT_S1_S1_ii_param_0,
	.param .u32 _Z9cuda_gemmIiLi256ELi4ELi1ELi128ELi32ELi32ELi32ELi1ELi1EEviiiPT_S1_S1_ii_param_1,
	.param .u32 _Z9cuda_gemmIiLi256ELi4ELi1ELi128ELi32ELi32ELi32ELi1ELi1EEviiiPT_S1_S1_ii_param_2,
	.param .u64 .ptr .align 1 _Z9cuda_gemmIiLi256ELi4ELi1ELi128ELi32ELi32ELi32ELi1ELi1EEviiiPT_S1_S1_ii_param_3,
	.param .u64 .ptr .align 1 _Z9cuda_gemmIiLi256ELi4ELi1ELi128ELi32ELi32ELi32ELi1ELi1EEviiiPT_S1_S1_ii_param_4,
	.param .u64 .ptr .align 1 _Z9cuda_gemmIiLi256ELi4ELi1ELi128ELi32ELi32ELi32ELi1ELi1EEviiiPT_S1_S1_ii_param_5,
	.param .u32 _Z9cuda_gemmIiLi256ELi4ELi1ELi128ELi32ELi32ELi32ELi1ELi1EEviiiPT_S1_S1_ii_param_6,
	.param .u32 _Z9cuda_gemmIiLi256ELi4ELi1ELi128ELi32ELi32ELi32ELi1ELi1EEviiiPT_S1_S1_ii_param_7
)
.maxntid 256
{
	.reg .pred 	%p<43>;
	.reg .b16 	%rs<6>;
	.reg .b32 	%r<257>;
	.reg .b64 	%rd<46>;
	// demoted variable
	.shared .align 128 .b8 _ZZ9cuda_gemmIiLi256ELi4ELi1ELi128ELi32ELi32ELi32ELi1ELi1EEviiiPT_S1_S1_iiE11kron_fac_sh[4224];
	// demoted variable
	.shared .align 128 .b8 _ZZ9cuda_gemmIiLi256ELi4ELi1ELi128ELi32ELi32ELi32ELi1ELi1EEviiiPT_S1_S1_iiE3Ash[512];
	// demoted variable
	.shared .align 128 .b8 _ZZ9cuda_gemmIiLi256ELi4ELi1ELi128ELi32ELi32ELi32ELi1ELi1EEviiiPT_S1_S1_iiE3Csh[512];
	ld.param.u64 	%rd11, [_Z9cuda_gemmIiLi256ELi4ELi1ELi128ELi32ELi32ELi32ELi1ELi1EEviiiPT_S1_S1_ii_param_3];
	ld.param.u64 	%rd12, [_Z9cuda_gemmIiLi256ELi4ELi1ELi128ELi32ELi32ELi32ELi1ELi1EEviiiPT_S1_S1_ii_param_4];
	ld.param.u64 	%rd13, [_Z9cuda_gemmIiLi256ELi4ELi1ELi128ELi32ELi32ELi32ELi1ELi1EEviiiPT_S1_S1_ii_param_5];
	cvta.to.global.u64 	%rd1, %rd12;
	cvta.to.global.u64 	%rd2, %rd11;
	cvta.to.global.u64 	%rd3, %rd13;
	mov.u32 	%r1, %tid.x;
	mov.u32 	%r2, %ntid.x;
	add.s32 	%r3, %r1, %r2;
	cvt.u16.u32 	%rs2, %r3;
	xor.b16  	%rs3, %rs2, 1023;
	cvt.u16.u32 	%rs4, %r2;
	div.u16 	%rs5, %rs3, %rs4;
	and.b16  	%rs1, %rs5, 3;
	setp.eq.s16 	%p1, %rs1, 2;
	mov.u32 	%r245, %r1;
	@%p1 bra 	$L__BB495_3;
	cvt.u32.u16 	%r4, %rs1;
	mov.b32 	%r244, 0;
	mov.u32 	%r84, _ZZ9cuda_gemmIiLi256ELi4ELi1ELi128ELi32ELi32ELi32ELi1ELi1EEviiiPT_S1_S1_iiE11kron_fac_sh;
	mov.u32 	%r245, %r1;
$L__BB495_2:
	.pragma "nounroll";
	mul.wide.u32 	%rd14, %r245, 4;
	add.s64 	%rd15, %rd1, %rd14;
	ld.global.u32 	%r82, [%rd15];
	and.b32  	%r83, %r245, 31;
	mad.lo.s32 	%r85, %r83, 132, %r84;
	shr.u32 	%r86, %r245, 3;
	and.b32  	%r87, %r86, 536870908;
	add.s32 	%r88, %r85, %r87;
	st.shared.u32 	[%r88], %r82;
	add.s32 	%r245, %r245, %r2;
	add.s32 	%r244, %r244, 1;
	xor.b32  	%r89, %r244, %r4;
	setp.ne.s32 	%p2, %r89, 2;
	@%p2 bra 	$L__BB495_2;
$L__BB495_3:
	mov.u32 	%r92, _ZZ9cuda_gemmIiLi256ELi4ELi1ELi128ELi32ELi32ELi32ELi1ELi1EEviiiPT_S1_S1_iiE11kron_fac_sh;
$L__BB495_4:
	mul.wide.u32 	%rd16, %r245, 4;
	add.s64 	%rd17, %rd1, %rd16;
	ld.global.u32 	%r90, [%rd17];
	and.b32  	%r91, %r245, 31;
	mad.lo.s32 	%r93, %r91, 132, %r92;
	shr.u32 	%r94, %r245, 3;
	and.b32  	%r95, %r94, 536870908;
	add.s32 	%r96, %r93, %r95;
	st.shared.u32 	[%r96], %r90;
	add.s32 	%r97, %r245, %r2;
	mul.wide.u32 	%rd18, %r97, 4;
	add.s64 	%rd19, %rd1, %rd18;
	ld.global.u32 	%r98, [%rd19];
	and.b32  	%r99, %r97, 31;
	mad.lo.s32 	%r100, %r99, 132, %r92;
	shr.u32 	%r101, %r97, 3;
	and.b32  	%r102, %r101, 536870908;
	add.s32 	%r103, %r100, %r102;
	st.shared.u32 	[%r103], %r98;
	add.s32 	%r104, %r97, %r2;
	mul.wide.u32 	%rd20, %r104, 4;
	add.s64 	%rd21, %rd1, %rd20;
	ld.global.u32 	%r105, [%rd21];
	and.b32  	%r106, %r104, 31;
	mad.lo.s32 	%r107, %r106, 132, %r92;
	shr.u32 	%r108, %r104, 3;
	and.b32  	%r109, %r108, 536870908;
	add.s32 	%r110, %r107, %r109;
	st.shared.u32 	[%r110], %r105;
	add.s32 	%r111, %r104, %r2;
	mul.wide.u32 	%rd22, %r111, 4;
	add.s64 	%rd23, %rd1, %rd22;
	ld.global.u32 	%r112, [%rd23];
	and.b32  	%r113, %r111, 31;
	mad.lo.s32 	%r114, %r113, 132, %r92;
	shr.u32 	%r115, %r111, 3;
	and.b32  	%r116, %r115, 536870908;
	add.s32 	%r117, %r114, %r116;
	st.shared.u32 	[%r117], %r112;
	add.s32 	%r245, %r111, %r2;
	setp.lt.u32 	%p3, %r245, 1024;
	@%p3 bra 	$L__BB495_4;
	shr.u32 	%r118, %r1, 1;
	and.b32  	%r12, %r118, 3;
	mov.u32 	%r247, %ctaid.y;
	mov.u32 	%r14, %nctaid.y;
	shl.b32 	%r15, %r14, 2;
	setp.ge.u32 	%p4, %r247, %r15;
	@%p4 bra 	$L__BB495_33;
	shl.b32 	%r119, %r1, 4;
	and.b32  	%r120, %r119, 16;
	shl.b32 	%r121, %r12, 5;
	or.b32  	%r122, %r121, %r120;
	shl.b32 	%r123, %r1, 2;
	and.b32  	%r124, %r123, 124;
	add.s32 	%r16, %r92, %r124;
	max.u32 	%r126, %r3, 128;
	setp.lt.u32 	%p5, %r3, 128;
	selp.u32 	%r127, 1, 0, %p5;
	add.s32 	%r128, %r3, %r127;
	sub.s32 	%r129, %r126, %r128;
	div.u32 	%r130, %r129, %r2;
	add.s32 	%r17, %r130, %r127;
	add.s32 	%r131, %r17, 1;
	and.b32  	%r18, %r131, 3;
	mov.u32 	%r132, _ZZ9cuda_gemmIiLi256ELi4ELi1ELi128ELi32ELi32ELi32ELi1ELi1EEviiiPT_S1_S1_iiE3Ash;
	add.s32 	%r19, %r132, %r123;
	shl.b32 	%r20, %r2, 2;
	add.s32 	%r21, %r19, %r20;
	add.s32 	%r22, %r3, %r2;
	add.s32 	%r23, %r22, %r2;
	mov.u32 	%r133, _ZZ9cuda_gemmIiLi256ELi4ELi1ELi128ELi32ELi32ELi32ELi1ELi1EEviiiPT_S1_S1_iiE3Csh;
	add.s32 	%r24, %r133, %r123;
	add.s32 	%r25, %r24, %r20;
	or.b32  	%r134, %r122, %r12;
	shl.b32 	%r135, %r134, 2;
	add.s32 	%r26, %r132, %r135;
	or.b32  	%r136, %r12, 8;
	or.b32  	%r137, %r122, %r136;
	shl.b32 	%r138, %r137, 2;
	add.s32 	%r27, %r132, %r138;
	add.s32 	%r139, %r12, 13;
	and.b32  	%r140, %r139, 15;
	or.b32  	%r141, %r122, %r140;
	shl.b32 	%r142, %r141, 2;
	add.s32 	%r28, %r132, %r142;
	add.s32 	%r143, %r12, 14;
	and.b32  	%r144, %r143, 15;
	or.b32  	%r145, %r122, %r144;
	shl.b32 	%r146, %r145, 2;
	add.s32 	%r29, %r132, %r146;
	add.s32 	%r147, %r12, -1;
	and.b32  	%r148, %r147, 15;
	or.b32  	%r149, %r122, %r148;
	shl.b32 	%r150, %r149, 2;
	add.s32 	%r30, %r132, %r150;
	mad.lo.s32 	%r31, %r12, -31, %r122;
	add.s32 	%r32, %r31, 4;
	add.s32 	%r33, %r31, 5;
	add.s32 	%r34, %r31, 7;
	or.b32  	%r35, %r136, %r120;
	or.b32  	%r36, %r140, %r120;
	or.b32  	%r37, %r144, %r120;
	or.b32  	%r38, %r148, %r120;
	shl.b32 	%r39, %r2, 4;
	shl.b32 	%r40, %r2, 3;
	mul.lo.s32 	%r41, %r2, 12;
	mul.wide.u32 	%rd24, %r2, 4;
	add.s64 	%rd4, %rd2, %rd24;
	mul.wide.u32 	%rd25, %r2, 8;
	add.s64 	%rd5, %rd2, %rd25;
	mul.wide.u32 	%rd26, %r2, 12;
	add.s64 	%rd6, %rd2, %rd26;
	shr.u32 	%r42, %r2, 3;
	cvt.u64.u32 	%rd28, %r20;
$L__BB495_7:
	setp.gt.u32 	%p6, %r1, 127;
	@%p6 bra 	$L__BB495_21;
	setp.eq.s32 	%p7, %r18, 0;
	shl.b32 	%r44, %r247, 7;
	mov.u32 	%r248, %r1;
	@%p7 bra 	$L__BB495_12;
	setp.eq.s32 	%p8, %r18, 1;
	add.s32 	%r151, %r44, %r1;
	mul.wide.s32 	%rd27, %r151, 4;
	add.s64 	%rd7, %rd2, %rd27;
	ld.global.u32 	%r152, [%rd7];
	st.shared.u32 	[%r19], %r152;
	mov.u32 	%r248, %r3;
	@%p8 bra 	$L__BB495_12;
	setp.eq.s32 	%p9, %r18, 2;
	add.s64 	%rd8, %rd7, %rd28;
	ld.global.u32 	%r153, [%rd8];
	st.shared.u32 	[%r21], %r153;
	mov.u32 	%r248, %r22;
	@%p9 bra 	$L__BB495_12;
	add.s64 	%rd30, %rd8, %rd28;
	ld.global.u32 	%r154, [%rd30];
	add.s32 	%r155, %r21, %r20;
	st.shared.u32 	[%r155], %r154;
	mov.u32 	%r248, %r23;
$L__BB495_12:
	setp.lt.u32 	%p10, %r17, 3;
	@%p10 bra 	$L__BB495_15;
	shl.b32 	%r156, %r248, 2;
	mov.u32 	%r157, _ZZ9cuda_gemmIiLi256ELi4ELi1ELi128ELi32ELi32ELi32ELi1ELi1EEviiiPT_S1_S1_iiE3Ash;
	add.s32 	%r251, %r157, %r156;
	add.s32 	%r250, %r248, %r44;
$L__BB495_14:
	mul.wide.s32 	%rd31, %r250, 4;
	add.s64 	%rd32, %rd4, %rd31;
	add.s64 	%rd33, %rd5, %rd31;
	add.s64 	%rd34, %rd6, %rd31;
	add.s64 	%rd35, %rd2, %rd31;
	ld.global.u32 	%r158, [%rd35];
	st.shared.u32 	[%r251], %r158;
	ld.global.u32 	%r159, [%rd32];
	add.s32 	%r160, %r251, %r20;
	st.shared.u32 	[%r160], %r159;
	ld.global.u32 	%r161, [%rd33];
	add.s32 	%r162, %r251, %r40;
	st.shared.u32 	[%r162], %r161;
	ld.global.u32 	%r163, [%rd34];
	add.s32 	%r164, %r251, %r41;
	st.shared.u32 	[%r164], %r163;
	add.s32 	%r248, %r248, %r20;
	add.s32 	%r251, %r251, %r39;
	add.s32 	%r250, %r250, %r20;
	setp.lt.u32 	%p11, %r248, 128;
	@%p11 bra 	$L__BB495_14;
$L__BB495_15:
	setp.eq.s32 	%p12, %r18, 0;
	mov.u32 	%r249, %r1;
	@%p12 bra 	$L__BB495_19;
	setp.eq.s32 	%p13, %r18, 1;
	mov.b32 	%r165, 0;
	st.shared.u32 	[%r24], %r165;
	mov.u32 	%r249, %r3;
	@%p13 bra 	$L__BB495_19;
	setp.eq.s32 	%p14, %r18, 2;
	mov.b32 	%r166, 0;
	st.shared.u32 	[%r25], %r166;
	mov.u32 	%r249, %r22;
	@%p14 bra 	$L__BB495_19;
	add.s32 	%r167, %r25, %r20;
	mov.b32 	%r168, 0;
	st.shared.u32 	[%r167], %r168;
	mov.u32 	%r249, %r23;
$L__BB495_19:
	setp.lt.u32 	%p15, %r17, 3;
	@%p15 bra 	$L__BB495_21;
$L__BB495_20:
	shl.b32 	%r169, %r249, 2;
	mov.u32 	%r170, _ZZ9cuda_gemmIiLi256ELi4ELi1ELi128ELi32ELi32ELi32ELi1ELi1EEviiiPT_S1_S1_iiE3Csh;
	add.s32 	%r171, %r170, %r169;
	mov.b32 	%r172, 0;
	st.shared.u32 	[%r171], %r172;
	add.s32 	%r173, %r171, %r20;
	st.shared.u32 	[%r173], %r172;
	add.s32 	%r174, %r173, %r20;
	st.shared.u32 	[%r174], %r172;
	add.s32 	%r175, %r174, %r20;
	st.shared.u32 	[%r175], %r172;
	add.s32 	%r249, %r20, %r249;
	setp.lt.u32 	%p16, %r249, 128;
	@%p16 bra 	$L__BB495_20;
$L__BB495_21:
	shr.u32 	%r254, %r1, 3;
	bar.sync 	0;
	ld.shared.u32 	%r58, [%r26];
	ld.shared.u32 	%r59, [%r26+4];
	ld.shared.u32 	%r60, [%r26+8];
	ld.shared.u32 	%r61, [%r26+12];
	ld.shared.u32 	%r62, [%r26+16];
	ld.shared.u32 	%r63, [%r26+20];
	ld.shared.u32 	%r64, [%r26+24];
	ld.shared.u32 	%r65, [%r26+28];
	ld.shared.u32 	%r66, [%r27];
	ld.shared.u32 	%r67, [%r26+36];
	ld.shared.u32 	%r68, [%r26+40];
	ld.shared.u32 	%r69, [%r26+44];
	ld.shared.u32 	%r70, [%r26+48];
	ld.shared.u32 	%r71, [%r28];
	ld.shared.u32 	%r72, [%r29];
	ld.shared.u32 	%r73, [%r30];
$L__BB495_22:
	and.b32  	%r176, %r1, 1;
	setp.eq.b32 	%p17, %r176, 1;
	mad.lo.s32 	%r177, %r254, 132, %r16;
	ld.shared.u32 	%r178, [%r177];
	shfl.sync.idx.b32	%r179|%p18, %r178, %r31, 31, -1;
	mul.lo.s32 	%r180, %r179, %r58;
	add.s32 	%r181, %r31, 1;
	shfl.sync.idx.b32	%r182|%p19, %r178, %r181, 31, -1;
	mad.lo.s32 	%r183, %r182, %r59, %r180;
	add.s32 	%r184, %r31, 2;
	shfl.sync.idx.b32	%r185|%p20, %r178, %r184, 31, -1;
	mad.lo.s32 	%r186, %r185, %r60, %r183;
	add.s32 	%r187, %r31, 3;
	shfl.sync.idx.b32	%r188|%p21, %r178, %r187, 31, -1;
	mad.lo.s32 	%r189, %r188, %r61, %r186;
	shfl.sync.idx.b32	%r190|%p22, %r178, %r32, 31, -1;
	mad.lo.s32 	%r191, %r190, %r62, %r189;
	shfl.sync.idx.b32	%r192|%p23, %r178, %r33, 31, -1;
	mad.lo.s32 	%r193, %r192, %r63, %r191;
	add.s32 	%r194, %r31, 6;
	shfl.sync.idx.b32	%r195|%p24, %r178, %r194, 31, -1;
	mad.lo.s32 	%r196, %r195, %r64, %r193;
	shfl.sync.idx.b32	%r197|%p25, %r178, %r34, 31, -1;
	mad.lo.s32 	%r198, %r197, %r65, %r196;
	shfl.sync.idx.b32	%r199|%p26, %r178, %r35, 31, -1;
	mad.lo.s32 	%r200, %r199, %r66, %r198;
	add.s32 	%r201, %r31, 9;
	shfl.sync.idx.b32	%r202|%p27, %r178, %r201, 31, -1;
	mad.lo.s32 	%r203, %r202, %r67, %r200;
	add.s32 	%r204, %r31, 10;
	shfl.sync.idx.b32	%r205|%p28, %r178, %r204, 31, -1;
	mad.lo.s32 	%r206, %r205, %r68, %r203;
	add.s32 	%r207, %r31, 11;
	shfl.sync.idx.b32	%r208|%p29, %r178, %r207, 31, -1;
	mad.lo.s32 	%r209, %r208, %r69, %r206;
	add.s32 	%r210, %r31, 12;
	shfl.sync.idx.b32	%r211|%p30, %r178, %r210, 31, -1;
	mad.lo.s32 	%r212, %r211, %r70, %r209;
	shfl.sync.idx.b32	%r213|%p31, %r178, %r36, 31, -1;
	mad.lo.s32 	%r214, %r213, %r71, %r212;
	shfl.sync.idx.b32	%r215|%p32, %r178, %r37, 31, -1;
	mad.lo.s32 	%r216, %r215, %r72, %r214;
	shfl.sync.idx.b32	%r217|%p33, %r178, %r38, 31, -1;
	mad.lo.s32 	%r218, %r217, %r73, %r216;
	shfl.sync.down.b32	%r219|%p34, %r218, 1, 7711, -1;
	add.s32 	%r75, %r219, %r218;
	@%p17 bra 	$L__BB495_24;
	shl.b32 	%r220, %r12, 2;
	shl.b32 	%r221, %r254, 4;
	or.b32  	%r222, %r221, %r220;
	mov.u32 	%r223, _ZZ9cuda_gemmIiLi256ELi4ELi1ELi128ELi32ELi32ELi32ELi1ELi1EEviiiPT_S1_S1_iiE3Csh;
	add.s32 	%r224, %r223, %r222;
	st.shared.u32 	[%r224], %r75;
$L__BB495_24:
	add.s32 	%r254, %r254, %r42;
	setp.lt.u32 	%p35, %r254, 32;
	@%p35 bra 	$L__BB495_22;
	setp.gt.u32 	%p36, %r1, 127;
	bar.sync 	0;
	@%p36 bra 	$L__BB495_32;
	setp.eq.s32 	%p37, %r18, 0;
	mov.u32 	%r255, %r1;
	@%p37 bra 	$L__BB495_30;
	setp.eq.s32 	%p38, %r18, 1;
	shl.b32 	%r225, %r247, 7;
	add.s32 	%r226, %r225, %r1;
	ld.shared.u32 	%r227, [%r24];
	mul.wide.s32 	%rd36, %r226, 4;
	add.s64 	%rd9, %rd3, %rd36;
	st.global.u32 	[%rd9], %r227;
	mov.u32 	%r255, %r3;
	@%p38 bra 	$L__BB495_30;
	setp.eq.s32 	%p39, %r18, 2;
	ld.shared.u32 	%r228, [%r25];
	cvt.u64.u32 	%rd37, %r20;
	add.s64 	%rd10, %rd9, %rd37;
	st.global.u32 	[%rd10], %r228;
	mov.u32 	%r255, %r22;
	@%p39 bra 	$L__BB495_30;
	add.s32 	%r229, %r25, %r20;
	ld.shared.u32 	%r230, [%r229];
	add.s64 	%rd39, %rd10, %rd37;
	st.global.u32 	[%rd39], %r230;
	mov.u32 	%r255, %r23;
$L__BB495_30:
	setp.lt.u32 	%p40, %r17, 3;
	@%p40 bra 	$L__BB495_32;
$L__BB495_31:
	shl.b32 	%r231, %r247, 7;
	add.s32 	%r232, %r231, %r255;
	shl.b32 	%r233, %r255, 2;
	mov.u32 	%r234, _ZZ9cuda_gemmIiLi256ELi4ELi1ELi128ELi32ELi32ELi32ELi1ELi1EEviiiPT_S1_S1_iiE3Csh;
	add.s32 	%r235, %r234, %r233;
	ld.shared.u32 	%r236, [%r235];
	mul.wide.s32 	%rd40, %r232, 4;
	add.s64 	%rd41, %rd3, %rd40;
	st.global.u32 	[%rd41], %r236;
	add.s32 	%r237, %r235, %r20;
	ld.shared.u32 	%r238, [%r237];
	add.s64 	%rd43, %rd41, %rd28;
	st.global.u32 	[%rd43], %r238;
	add.s32 	%r239, %r237, %r20;
	ld.shared.u32 	%r240, [%r239];
	add.s64 	%rd44, %rd43, %rd28;
	st.global.u32 	[%rd44], %r240;
	add.s32 	%r241, %r239, %r20;
	ld.shared.u32 	%r242, [%r241];
	add.s64 	%rd45, %rd44, %rd28;
	st.global.u32 	[%rd45], %r242;
	add.s32 	%r255, %r20, %r255;
	setp.lt.u32 	%p41, %r255, 128;
	@%p41 bra 	$L__BB495_31;
$L__BB495_32:
	add.s32 	%r247, %r247, %r14;
	setp.lt.u32 	%p42, %r247, %r15;
	@%p42 bra 	$L__BB495_7;
$L__BB495_33:
	ret;

}
	// .globl	_Z9cuda_gemmIiLi256ELi4ELi1ELi128ELi64ELi64ELi32ELi0ELi0EEviiiPT_S1_S1_ii
.visible .entry _Z9cuda_gemmIiLi256ELi4ELi1ELi128ELi64ELi64ELi32ELi0ELi0EEviiiPT_S1_S1_ii(
	.param .u32 _Z9cuda_gemmIiLi256ELi4ELi1ELi128ELi64ELi64ELi32ELi0ELi0EEviiiPT_S1_S1_ii_param_0,
	.param .u32 _Z9cuda_gemmIiLi256ELi4ELi1ELi128ELi64ELi64ELi32ELi0ELi0EEviiiPT_S1_S1_ii_param_1,
	.param .u32 _Z9cuda_gemmIiLi256ELi4ELi1ELi128ELi64ELi64ELi32ELi0ELi0EEviiiPT_S1_S1_ii_param_2,
	.param .u64 .ptr .align 1 _Z9cuda_gemmIiLi256ELi4ELi1ELi128ELi64ELi64ELi32ELi0ELi0EEviiiPT_S1_S1_ii_param_3,
	.param .u64 .ptr .align 1 _Z9cuda_gemmIiLi256ELi4ELi1ELi128ELi64ELi64ELi32ELi0ELi0EEviiiPT_S1_S1_ii_param_4,
	.param .u64 .ptr .align 1 _Z9cuda_gemmIiLi256ELi4ELi1ELi128ELi64ELi64ELi32ELi0ELi0EEviiiPT_S1_S1_ii_param_5,
	.param .u32 _Z9cuda_gemmIiLi256ELi4ELi1ELi128ELi64ELi64ELi32ELi0ELi0EEviiiPT_S1_S1_ii_param_6,
	.param .u32 _Z9cuda_gemmIiLi256ELi4ELi1ELi128ELi64ELi64ELi32ELi0ELi0EEviiiPT_S1_S1_ii_param_7
)
.maxntid 256
{
	.reg .pred 	%p<155>;
	.reg .b32 	%r<1227>;
	.reg .b64 	%rd<39>;
	// demoted variable
	.shared .align 128 .b8 _ZZ9cuda_gemmIiLi256ELi4ELi1ELi128ELi64ELi64ELi32ELi0ELi0EEviiiPT_S1_S1_iiE11kron_fac_sh[8320];
	// demoted variable
	.shared .align 128 .b8 _ZZ9cuda_gemmIiLi256ELi4ELi1ELi128ELi64ELi64ELi32ELi0ELi0EEviiiPT_S1_S1_iiE3Ash[512];
	// demoted variable
	.shared .align 128 .b8 _ZZ9cuda_gemmIiLi256ELi4ELi1ELi128ELi64ELi64ELi32ELi0ELi0EEviiiPT_S1_S1_iiE3Csh[256];
	ld.param.u32 	%r378, [_Z9cuda_gemmIiLi256ELi4ELi1ELi128ELi64ELi64ELi32ELi0ELi0EEviiiPT_S1_S1_ii_param_2];
	ld.param.u64 	%rd7, [_Z9cuda_gemmIiLi256ELi4ELi1ELi128ELi64ELi64ELi32ELi0ELi0EEviiiPT_S1_S1_ii_param_5];
	ld.param.u32 	%r380, [_Z9cuda_gemmIiLi256ELi4ELi1ELi128ELi64ELi64ELi32ELi0ELi0EEviiiPT_S1_S1_ii_param_7];
	cvta.to.global.u64 	%rd1, %rd7;
	mov.u32 	%r1, %tid.x;
	setp.lt.s32 	%p1, %r380, 16;
	shr.u32 	%r2, %r380, 4;
	selp.b32 	%r3, 1, %r2, %p1;
	and.b32  	%r381, %r378, -128;
	setp.eq.s32 	%p2, %r381, 8192;
	@%p2 bra 	$L__BB496_3;
	setp.ne.s32 	%p3, %r381, 4096;
	@%p3 bra 	$L__BB496_4;
	mov.u32 	%r383, %ctaid.x;
	shr.u32 	%r1032, %r383, 5;
	and.b32  	%r1031, %r383, 31;
	bra.uni 	$L__BB496_5;
$L__BB496_3:
	mov.u32 	%r382, %ctaid.x;
	shr.u32 	%r1032, %r382, 6;
	and.b32  	%r1031, %r382, 63;
	bra.uni 	$L__BB496_5;
$L__BB496_4:
	mov.u32 	%r384, %ctaid.x;
	shr.s32 	%r385, %r378, 31;
	shr.u32 	%r386, %r385, 25;
	add.s32 	%r387, %r378, %r386;
	shr.s32 	%r388, %r387, 7;
	div.u32 	%r1032, %r384, %r388;
	mul.lo.s32 	%r389, %r1032, %r388;
	sub.s32 	%r1031, %r384, %r389;
$L__BB496_5:
	div.s32 	%r12, 128, %r380;
	mul.lo.s32 	%r390, %r12, %r3;
	min.s32 	%r13, %r390, 256;
	div.u32 	%r15, %r1, %r13;
	mul.lo.s32 	%r391, %r15, %r13;
	sub.s32 	%r392, %r1, %r391;
	div.u32 	%r14, %r392, %r3;
	mov.u32 	%r393, %ntid.x;
	div.u32 	%r16, %r393, %r13;
	mov.u32 	%r1049, %ctaid.y;
	mov.u32 	%r394, %nctaid.y;
	shl.b32 	%r395, %r394, 2;
	setp.ge.u32 	%p4, %r1049, %r395;
	@%p4 bra 	$L__BB496_173;
	ld.param.u32 	%r1029, [_Z9cuda_gemmIiLi256ELi4ELi1ELi128ELi64ELi64ELi32ELi0ELi0EEviiiPT_S1_S1_ii_param_6];
	shl.b32 	%r18, %r1031, 7;
	shl.b32 	%r397, %r1032, 5;
	and.b32  	%r398, %r1, 31;
	or.b32  	%r19, %r397, %r398;
	and.b32  	%r399, %r14, 15;
	rem.u32 	%r400, %r1, %r3;
	shl.b32 	%r20, %r400, 4;
	min.s32 	%r21, %r1029, 32;
	min.u32 	%r401, %r380, 16;
	or.b32  	%r22, %r399, %r20;
	shl.b32 	%r402, %r3, 8;
	sub.s32 	%r23, 8223, %r402;
	shr.u32 	%r403, %r378, 31;
	add.s32 	%r404, %r378, %r403;
	shr.s32 	%r405, %r404, 1;
	mul.lo.s32 	%r406, %r1032, %r405;
	mad.lo.s32 	%r24, %r12, %r1031, %r406;
	add.s32 	%r407, %r1, %r393;
	max.u32 	%r408, %r407, 128;
	setp.lt.u32 	%p5, %r407, 128;
	selp.u32 	%r409, 1, 0, %p5;
	add.s32 	%r410, %r407, %r409;
	sub.s32 	%r411, %r408, %r410;
	div.u32 	%r412, %r411, %r393;
	add.s32 	%r26, %r412, %r409;
	max.u32 	%r413, %r407, 64;
	setp.lt.u32 	%p6, %r407, 64;
	selp.u32 	%r414, 1, 0, %p6;
	add.s32 	%r415, %r407, %r414;
	sub.s32 	%r416, %r413, %r415;
	div.u32 	%r417, %r416, %r393;
	add.s32 	%r27, %r417, %r414;
	add.s32 	%r418, %r27, 1;
	shl.b32 	%r28, %r393, 2;
	and.b32  	%r29, %r418, 3;
	setp.gt.u32 	%p7, %r380, %r399;
	selp.b32 	%r419, 0, %r401, %p7;
	sub.s32 	%r30, %r22, %r419;
	add.s32 	%r420, %r399, 1;
	setp.lt.u32 	%p8, %r420, %r401;
	selp.b32 	%r421, 0, %r401, %p8;
	sub.s32 	%r31, %r22, %r421;
	add.s32 	%r422, %r399, 2;
	setp.lt.u32 	%p9, %r422, %r401;
	selp.b32 	%r423, 0, %r401, %p9;
	sub.s32 	%r32, %r22, %r423;
	add.s32 	%r424, %r399, 3;
	setp.lt.u32 	%p10, %r424, %r401;
	selp.b32 	%r425, 0, %r401, %p10;
	sub.s32 	%r33, %r22, %r425;
	add.s32 	%r426, %r399, 4;
	setp.lt.u32 	%p11, %r426, %r401;
	selp.b32 	%r427, 0, %r401, %p11;
	sub.s32 	%r34, %r22, %r427;
	add.s32 	%r428, %r399, 5;
	setp.lt.u32 	%p12, %r428, %r401;
	selp.b32 	%r429, 0, %r401, %p12;
	sub.s32 	%r35, %r22, %r429;
	add.s32 	%r430, %r399, 6;
	setp.lt.u32 	%p13, %r430, %r401;
	selp.b32 	%r431, 0, %r401, %p13;
	sub.s32 	%r36, %r22, %r431;
	add.s32 	%r432, %r399, 7;
	setp.lt.u32 	%p14, %r432, %r401;
	selp.b32 	%r433, 0, %r401, %p14;
	sub.s32 	%r37, %r22, %r433;
	add.s32 	%r434, %r399, 8;
	setp.lt.u32 	%p15, %r434, %r401;
	selp.b32 	%r435, 0, %r401, %p15;
	sub.s32 	%r38, %r22, %r435;
	add.s32 	%r436, %r399, 9;
	setp.lt.u32 	%p16, %r436, %r401;
	selp.b32 	%r437, 0, %r401, %p16;
	sub.s32 	%r39, %r22, %r437;
	add.s32 	%r438, %r399, 10;
	setp.lt.u32 	%p17, %r438, %r401;
	selp.b32 	%r439, 0, %r401, %p17;
	sub.s32 	%r40, %r22, %r439;
	add.s32 	%r440, %r399, 11;
	setp.lt.u32 	%p18, %r440, %r401;
	selp.b32 	%r441, 0, %r401, %p18;
	sub.s32 	%r41, %r22, %r441;
	add.s32 	%r442, %r399, 12;
	setp.lt.u32 	%p19, %r442, %r401;
	selp.b32 	%r443, 0, %r401, %p19;
	sub.s32 	%r42, %r22, %r443;
	add.s32 	%r444, %r399, 13;
	setp.lt.u32 	%p20, %r444, %r401;
	selp.b32 	%r445, 0, %r401, %p20;
	sub.s32 	%r43, %r22, %r445;
	add.s32 	%r446, %r399, 14;
	setp.lt.u32 	%p21, %r446, %r401;
	selp.b32 	%r447, 0, %r401, %p21;
	sub.s32 	%r44, %r22, %r447;
	add.s32 	%r448, %r399, 15;
	setp.lt.u32 	%p22, %r448, %r401;
	selp.b32 	%r449, 0, %r401, %p22;
	sub.s32 	%r45, %r22, %r449;
	mul.wide.u32 	%rd13, %r393, 4;
	mul.wide.u32 	%rd16, %r393, 8;
	mul.wide.u32 	%rd18, %r393, 12;
	cvt.u64.u32 	%rd9, %r28;
$L__BB496_7:
	setp.gt.u32 	%p23, %r1, 127;
	@%p23 bra 	$L__BB496_15;
	ld.param.u64 	%rd37, [_Z9cuda_gemmIiLi256ELi4ELi1ELi128ELi64ELi64ELi32ELi0ELi0EEviiiPT_S1_S1_ii_param_3];
	cvta.to.global.u64 	%rd2, %rd37;
	and.b32  	%r450, %r26, 3;
	setp.eq.s32 	%p24, %r450, 3;
	mul.lo.s32 	%r63, %r1049, %r378;
	mov.u32 	%r1050, %r1;
	@%p24 bra 	$L__BB496_12;
	add.s32 	%r1050, %r1, %r393;
	and.b32  	%r451, %r26, 3;
	setp.eq.s32 	%p25, %r451, 0;
	add.s32 	%r452, %r63, %r18;
	add.s32 	%r453, %r452, %r1;
	mul.wide.s32 	%rd8, %r453, 4;
	add.s64 	%rd3, %rd2, %rd8;
	ld.global.u32 	%r454, [%rd3];
	shl.b32 	%r455, %r1, 2;
	mov.u32 	%r456, _ZZ9cuda_gemmIiLi256ELi4ELi1ELi128ELi64ELi64ELi32ELi0ELi0EEviiiPT_S1_S1_iiE3Ash;
	add.s32 	%r457, %r456, %r455;
	st.shared.u32 	[%r457], %r454;
	@%p25 bra 	$L__BB496_12;
	add.s32 	%r1050, %r1050, %r393;
	and.b32  	%r458, %r26, 3;
	setp.eq.s32 	%p26, %r458, 1;
	add.s64 	%rd4, %rd3, %rd9;
	ld.global.u32 	%r459, [%rd4];
	shl.b32 	%r460, %r1, 2;
	mov.u32 	%r461, _ZZ9cuda_gemmIiLi256ELi4ELi1ELi128ELi64ELi64ELi32ELi0ELi0EEviiiPT_S1_S1_iiE3Ash;
	add.s32 	%r462, %r461, %r460;
	add.s32 	%r463, %r462, %r28;
	st.shared.u32 	[%r463], %r459;
	@%p26 bra 	$L__BB496_12;
	add.s32 	%r1050, %r1050, %r393;
	add.s64 	%rd11, %rd4, %rd9;
	ld.global.u32 	%r464, [%rd11];
	shl.b32 	%r465, %r1, 2;
	mov.u32 	%r466, _ZZ9cuda_gemmIiLi256ELi4ELi1ELi128ELi64ELi64ELi32ELi0ELi0EEviiiPT_S1_S1_iiE3Ash;
	add.s32 	%r467, %r466, %r465;
	add.s32 	%r468, %r467, %r28;
	add.s32 	%r469, %r468, %r28;
	st.shared.u32 	[%r469], %r464;
$L__BB496_12:
	setp.lt.u32 	%p27, %r26, 3;
	@%p27 bra 	$L__BB496_15;
	shl.b32 	%r470, %r1050, 2;
	mov.u32 	%r471, _ZZ9cuda_gemmIiLi256ELi4ELi1ELi128ELi64ELi64ELi32ELi0ELi0EEviiiPT_S1_S1_iiE3Ash;
	add.s32 	%r1053, %r471, %r470;
	add.s32 	%r472, %r18, %r1050;
	add.s32 	%r1052, %r472, %r63;
$L__BB496_14:
	mul.wide.s32 	%rd12, %r1052, 4;
	add.s64 	%rd14, %rd2, %rd12;
	add.s64 	%rd15, %rd14, %rd13;
	add.s64 	%rd17, %rd14, %rd16;
	add.s64 	%rd19, %rd14, %rd18;
	ld.global.u32 	%r473, [%rd14];
	st.shared.u32 	[%r1053], %r473;
	ld.global.u32 	%r474, [%rd15];
	add.s32 	%r475, %r1053, %r28;
	st.shared.u32 	[%r475], %r474;
	ld.global.u32 	%r476, [%rd17];
	shl.b32 	%r477, %r393, 3;
	add.s32 	%r478, %r1053, %r477;
	st.shared.u32 	[%r478], %r476;
	ld.global.u32 	%r479, [%rd19];
	mad.lo.s32 	%r480, %r393, 12, %r1053;
	st.shared.u32 	[%r480], %r479;
	add.s32 	%r1050, %r1050, %r28;
	shl.b32 	%r481, %r393, 4;
	add.s32 	%r1053, %r1053, %r481;
	add.s32 	%r1052, %r1052, %r28;
	setp.lt.u32 	%p28, %r1050, 128;
	@%p28 bra 	$L__BB496_14;
$L__BB496_15:
	add.s32 	%r70, %r1, %r393;
	add.s32 	%r71, %r70, %r393;
	setp.gt.u32 	%p29, %r1, 63;
	@%p29 bra 	$L__BB496_22;
	setp.eq.s32 	%p30, %r29, 0;
	mov.u32 	%r1051, %r1;
	@%p30 bra 	$L__BB496_20;
	setp.eq.s32 	%p31, %r29, 1;
	shl.b32 	%r482, %r1, 2;
	mov.u32 	%r483, _ZZ9cuda_gemmIiLi256ELi4ELi1ELi128ELi64ELi64ELi32ELi0ELi0EEviiiPT_S1_S1_iiE3Csh;
	add.s32 	%r484, %r483, %r482;
	mov.b32 	%r485, 0;
	st.shared.u32 	[%r484], %r485;
	mov.u32 	%r1051, %r70;
	@%p31 bra 	$L__BB496_20;
	setp.eq.s32 	%p32, %r29, 2;
	shl.b32 	%r486, %r1, 2;
	mov.u32 	%r487, _ZZ9cuda_gemmIiLi256ELi4ELi1ELi128ELi64ELi64ELi32ELi0ELi0EEviiiPT_S1_S1_iiE3Csh;
	add.s32 	%r488, %r487, %r486;
	add.s32 	%r489, %r488, %r28;
	mov.b32 	%r490, 0;
	st.shared.u32 	[%r489], %r490;
	mov.u32 	%r1051, %r71;
	@%p32 bra 	$L__BB496_20;
	add.s32 	%r1051, %r71, %r393;
	shl.b32 	%r491, %r1, 2;
	mov.u32 	%r492, _ZZ9cuda_gemmIiLi256ELi4ELi1ELi128ELi64ELi64ELi32ELi0ELi0EEviiiPT_S1_S1_iiE3Csh;
	add.s32 	%r493, %r492, %r491;
	add.s32 	%r494, %r493, %r28;
	add.s32 	%r495, %r494, %r28;
	mov.b32 	%r496, 0;
	st.shared.u32 	[%r495], %r496;
$L__BB496_20:
	setp.lt.u32 	%p33, %r27, 3;
	@%p33 bra 	$L__BB496_22;
$L__BB496_21:
	shl.b32 	%r497, %r1051, 2;
	mov.u32 	%r498, _ZZ9cuda_gemmIiLi256ELi4ELi1ELi128ELi64ELi64ELi32ELi0ELi0EEviiiPT_S1_S1_iiE3Csh;
	add.s32 	%r499, %r498, %r497;
	mov.b32 	%r500, 0;
	st.shared.u32 	[%r499], %r500;
	add.s32 	%r501, %r499, %r28;
	st.shared.u32 	[%r501], %r500;
	add.s32 	%r502, %r501, %r28;
	st.shared.u32 	[%r502], %r500;
	add.s32 	%r503, %r502, %r28;
	st.shared.u32 	[%r503], %r500;
	add.s32 	%r1051, %r28, %r1051;
	setp.lt.u32 	%p34, %r1051, 64;
	@%p34 bra 	$L__BB496_21;
$L__BB496_22:
	and.b32  	%r82, %r1, 31;
	shr.u32 	%r504, %r1, 5;
	setp.ge.s32 	%p35, %r504, %r380;
	@%p35 bra 	$L__BB496_25;
	shr.u32 	%r1056, %r1, 5;
$L__BB496_24:
	ld.param.u32 	%r1030, [_Z9cuda_gemmIiLi256ELi4ELi1ELi128ELi64ELi64ELi32ELi0ELi0EEviiiPT_S1_S1_ii_param_6];
	ld.param.u64 	%rd38, [_Z9cuda_gemmIiLi256ELi4ELi1ELi128ELi64ELi64ELi32ELi0ELi0EEviiiPT_S1_S1_ii_param_4];
	mad.lo.s32 	%r505, %r1056, %r1030, %r19;
	cvta.to.global.u64 	%rd20, %rd38;
	mul.wide.s32 	%rd21, %r505, 4;
	add.s64 	%rd22, %rd20, %rd21;
	ld.global.u32 	%r506, [%rd22];
	mov.u32 	%r507, _ZZ9cuda_gemmIiLi256ELi4ELi1ELi128ELi64ELi64ELi32ELi0ELi0EEviiiPT_S1_S1_iiE11kron_fac_sh;
	mad.lo.s32 	%r508, %r82, 260, %r507;
	shl.b32 	%r509, %r1056, 2;
	add.s32 	%r510, %r508, %r509;
	st.shared.u32 	[%r510], %r506;
	shr.u32 	%r511, %r393, 5;
	add.s32 	%r1056, %r1056, %r511;
	setp.lt.s32 	%p36, %r1056, %r380;
	@%p36 bra 	$L__BB496_24;
$L__BB496_25:
	setp.lt.s32 	%p37, %r12, 1;
	bar.sync 	0;
	@%p37 bra 	$L__BB496_165;
	setp.ne.s32 	%p38, %r3, 1;
	@%p38 bra 	$L__BB496_95;
	mov.b32 	%r1073, 0;
$L__BB496_28:
	setp.lt.s32 	%p113, %r380, 1;
	add.s32 	%r103, %r1073, %r14;
	mul.lo.s32 	%r104, %r103, %r380;
	add.s32 	%r105, %r104, %r20;
	@%p113 bra 	$L__BB496_30;
	add.s32 	%r813, %r22, %r104;
	shl.b32 	%r814, %r813, 2;
	mov.u32 	%r815, _ZZ9cuda_gemmIiLi256ELi4ELi1ELi128ELi64ELi64ELi32ELi0ELi0EEviiiPT_S1_S1_iiE3Ash;
	add.s32 	%r816, %r815, %r814;
	ld.shared.u32 	%r1224, [%r816];
$L__BB496_30:
	setp.lt.s32 	%p114, %r380, 2;
	@%p114 bra 	$L__BB496_32;
	add.s32 	%r817, %r14, 1;
	and.b32  	%r818, %r817, 15;
	add.s32 	%r819, %r105, %r818;
	shl.b32 	%r820, %r819, 2;
	mov.u32 	%r821, _ZZ9cuda_gemmIiLi256ELi4ELi1ELi128ELi64ELi64ELi32ELi0ELi0EEviiiPT_S1_S1_iiE3Ash;
	add.s32 	%r822, %r821, %r820;
	ld.shared.u32 	%r1223, [%r822];
$L__BB496_32:
	setp.lt.s32 	%p115, %r380, 3;
	@%p115 bra 	$L__BB496_34;
	add.s32 	%r823, %r14, 2;
	and.b32  	%r824, %r823, 15;
	add.s32 	%r825, %r105, %r824;
	shl.b32 	%r826, %r825, 2;
	mov.u32 	%r827, _ZZ9cuda_gemmIiLi256ELi4ELi1ELi128ELi64ELi64ELi32ELi0ELi0EEviiiPT_S1_S1_iiE3Ash;
	add.s32 	%r828, %r827, %r826;
	ld.shared.u32 	%r1222, [%r828];
$L__BB496_34:
	setp.lt.s32 	%p116, %r380, 4;
	@%p116 bra 	$L__BB496_36;
	add.s32 	%r829, %r14, 3;
	and.b32  	%r830, %r829, 15;
	add.s32 	%r831, %r105, %r830;
	shl.b32 	%r832, %r831, 2;
	mov.u32 	%r833, _ZZ9cuda_gemmIiLi256ELi4ELi1ELi128ELi64ELi64ELi32ELi0ELi0EEviiiPT_S1_S1_iiE3Ash;
	add.s32 	%r834, %r833, %r832;
	ld.shared.u32 	%r1221, [%r834];
$L__BB496_36:
	setp.lt.s32 	%p117, %r380, 5;
	@%p117 bra 	$L__BB496_38;
	add.s32 	%r835, %r14, 4;
	and.b32  	%r836, %r835, 15;
	add.s32 	%r837, %r105, %r836;
	shl.b32 	%r838, %r837, 2;
	mov.u32 	%r839, _ZZ9cuda_gemmIiLi256ELi4ELi1ELi128ELi64ELi64ELi32ELi0ELi0EEviiiPT_S1_S1_iiE3Ash;
	add.s32 	%r840, %r839, %r838;
	ld.shared.u32 	%r1220, [%r840];
$L__BB496_38:
	setp.lt.s32 	%p118, %r380, 6;
	@%p118 bra 	$L__BB496_40;
	add.s32 	%r841, %r14, 5;
	and.b32  	%r842, %r841, 15;
	add.s32 	%r843, %r105, %r842;
	shl.b32 	%r844, %r843, 2;
	mov.u32 	%r845, _ZZ9cuda_gemmIiLi256ELi4ELi1ELi128ELi64ELi64ELi32ELi0ELi0EEviiiPT_S1_S1_iiE3Ash;
	add.s32 	%r846, %r845, %r844;
	ld.shared.u32 	%r1219, [%r846];
$L__BB496_40:
	setp.lt.s32 	%p119, %r380, 7;
	@%p119 bra 	$L__BB496_42;
	add.s32 	%r847, %r14, 6;
	and.b32  	%r848, %r847, 15;
	add.s32 	%r849, %r105, %r848;
	shl.b32 	%r850, %r849, 2;
	mov.u32 	%r851, _ZZ9cuda_gemmIiLi256ELi4ELi1ELi128ELi64ELi64ELi32ELi0ELi0EEviiiPT_S1_S1_iiE3Ash;
	add.s32 	%r852, %r851, %r850;
	ld.shared.u32 	%r1218, [%r852];
$L__BB496_42:
	setp.lt.s32 	%p120, %r380, 8;
	@%p120 bra 	$L__BB496_44;
	add.s32 	%r853, %r14, 7;
	and.b32  	%r854, %r853, 15;
	add.s32 	%r855, %r105, %r854;
	shl.b32 	%r856, %r855, 2;
	mov.u32 	%r857, _ZZ9cuda_gemmIiLi256ELi4ELi1ELi128ELi64ELi64ELi32ELi0ELi0EEviiiPT_S1_S1_iiE3Ash;
	add.s32 	%r858, %r857, %r856;
	ld.shared.u32 	%r1217, [%r858];
$L__BB496_44:
	setp.lt.s32 	%p121, %r380, 9;
	@%p121 bra 	$L__BB496_46;
	and.b32  	%r859, %r14, 15;
	xor.b32  	%r860, %r859, 8;
	add.s32 	%r861, %r105, %r860;
	shl.b32 	%r862, %r861, 2;
	mov.u32 	%r863, _ZZ9cuda_gemmIiLi256ELi4ELi1ELi128ELi64ELi64ELi32ELi0ELi0EEviiiPT_S1_S1_iiE3Ash;
	add.s32 	%r864, %r863, %r862;
	ld.shared.u32 	%r1216, [%r864];
$L__BB496_46:
	setp.lt.s32 	%p122, %r380, 10;
	@%p122 bra 	$L__BB496_48;
	add.s32 	%r865, %r14, 9;
	and.b32  	%r866, %r865, 15;
	add.s32 	%r867, %r105, %r866;
	shl.b32 	%r868, %r867, 2;
	mov.u32 	%r869, _ZZ9cuda_gemmIiLi256ELi4ELi1ELi128ELi64ELi64ELi32ELi0ELi0EEviiiPT_S1_S1_iiE3Ash;
	add.s32 	%r870, %r869, %r868;
	ld.shared.u32 	%r1215, [%r870];
$L__BB496_48:
	setp.lt.s32 	%p123, %r380, 11;
	@%p123 bra 	$L__BB496_50;
	add.s32 	%r871, %r14, 10;
	and.b32  	%r872, %r871, 15;
	add.s32 	%r873, %r105, %r872;
	shl.b32 	%r874, %r873, 2;
	mov.u32 	%r875, _ZZ9cuda_gemmIiLi256ELi4ELi1ELi128ELi64ELi64ELi32ELi0ELi0EEviiiPT_S1_S1_iiE3Ash;
	add.s32 	%r876, %r875, %r874;
	ld.shared.u32 	%r1214, [%r876];
$L__BB496_50:
	setp.lt.s32 	%p124, %r380, 12;
	@%p124 bra 	$L__BB496_52;
	add.s32 	%r877, %r14, 11;
	and.b32  	%r878, %r877, 15;
	add.s32 	%r879, %r105, %r878;
	shl.b32 	%r880, %r879, 2;
	mov.u32 	%r881, _ZZ9cuda_gemmIiLi256ELi4ELi1ELi128ELi64ELi64ELi32ELi0ELi0EEviiiPT_S1_S1_iiE3Ash;
	add.s32 	%r882, %r881, %r880;
	ld.shared.u32 	%r1213, [%r882];
$L__BB496_52:
	setp.lt.s32 	%p125, %r380, 13;
	@%p125 bra 	$L__BB496_54;
	add.s32 	%r883, %r14, 12;
	and.b32  	%r884, %r883, 15;
	add.s32 	%r885, %r105, %r884;
	shl.b32 	%r886, %r885, 2;
	mov.u32 	%r887, _ZZ9cuda_gemmIiLi256ELi4ELi1ELi128ELi64ELi64ELi32ELi0ELi0EEviiiPT_S1_S1_iiE3Ash;
	add.s32 	%r888, %r887, %r886;
	ld.shared.u32 	%r1212, [%r888];
$L__BB496_54:
	setp.lt.s32 	%p126, %r380, 14;
	@%p126 bra 	$L__BB496_56;
	add.s32 	%r889, %r14, 13;
	and.b32  	%r890, %r889, 15;
	add.s32 	%r891, %r105, %r890;
	shl.b32 	%r892, %r891, 2;
	mov.u32 	%r893, _ZZ9cuda_gemmIiLi256ELi4ELi1ELi128ELi64ELi64ELi32ELi0ELi0EEviiiPT_S1_S1_iiE3Ash;
	add.s32 	%r894, %r893, %r892;
	ld.shared.u32 	%r1211, [%r894];
$L__BB496_56:
	setp.lt.s32 	%p127, %r380, 15;
	@%p127 bra 	$L__BB496_58;
	add.s32 	%r895, %r14, 14;
	and.b32  	%r896, %r895, 15;
	add.s32 	%r897, %r105, %r896;
	shl.b32 	%r898, %r897, 2;
	mov.u32 	%r899, _ZZ9cuda_gemmIiLi256ELi4ELi1ELi128ELi64ELi64ELi32ELi0ELi0EEviiiPT_S1_S1_iiE3Ash;
	add.s32 	%r900, %r899, %r898;
	ld.shared.u32 	%r1210, [%r900];
$L__BB496_58:
	setp.lt.s32 	%p128, %r380, 16;
	@%p128 bra 	$L__BB496_60;
	add.s32 	%r901, %r14, -1;
	and.b32  	%r902, %r901, 15;
	add.s32 	%r903, %r105, %r902;
	shl.b32 	%r904, %r903, 2;
	mov.u32 	%r905, _ZZ9cuda_gemmIiLi256ELi4ELi1ELi128ELi64ELi64ELi32ELi0ELi0EEviiiPT_S1_S1_iiE3Ash;
	add.s32 	%r906, %r905, %r904;
	ld.shared.u32 	%r1209, [%r906];
$L__BB496_60:
	setp.ge.s32 	%p129, %r15, %r21;
	mov.u32 	%r1090, %r15;
	@%p129 bra 	$L__BB496_61;
	bra.uni 	$L__BB496_62;
$L__BB496_61:
	add.s32 	%r1073, %r1073, %r13;
	setp.lt.s32 	%p147, %r1073, %r12;
	@%p147 bra 	$L__BB496_28;
	bra.uni 	$L__BB496_165;
$L__BB496_62:
	mov.u32 	%r908, _ZZ9cuda_gemmIiLi256ELi4ELi1ELi128ELi64ELi64ELi32ELi0ELi0EEviiiPT_S1_S1_iiE11kron_fac_sh;
	mad.lo.s32 	%r140, %r1090, 260, %r908;
	mov.b32 	%r1092, 0;
	@%p113 bra 	$L__BB496_64;
	shl.b32 	%r909, %r30, 2;
	add.s32 	%r910, %r140, %r909;
	ld.shared.u32 	%r911, [%r910];
	mul.lo.s32 	%r1092, %r911, %r1224;
$L__BB496_64:
	@%p114 bra 	$L__BB496_66;
	shl.b32 	%r912, %r31, 2;
	add.s32 	%r913, %r140, %r912;
	ld.shared.u32 	%r914, [%r913+4];
	mad.lo.s32 	%r1092, %r914, %r1223, %r1092;
$L__BB496_66:
	@%p115 bra 	$L__BB496_68;
	shl.b32 	%r915, %r32, 2;
	add.s32 	%r916, %r140, %r915;
	ld.shared.u32 	%r917, [%r916+8];
	mad.lo.s32 	%r1092, %r917, %r1222, %r1092;
$L__BB496_68:
	@%p116 bra 	$L__BB496_70;
	shl.b32 	%r918, %r33, 2;
	add.s32 	%r919, %r140, %r918;
	ld.shared.u32 	%r920, [%r919+12];
	mad.lo.s32 	%r1092, %r920, %r1221, %r1092;
$L__BB496_70:
	@%p117 bra 	$L__BB496_72;
	shl.b32 	%r921, %r34, 2;
	add.s32 	%r922, %r140, %r921;
	ld.shared.u32 	%r923, [%r922+16];
	mad.lo.s32 	%r1092, %r923, %r1220, %r1092;
$L__BB496_72:
	setp.lt.s32 	%p135, %r380, 6;
	@%p135 bra 	$L__BB496_74;
	shl.b32 	%r924, %r35, 2;
	add.s32 	%r925, %r140, %r924;
	ld.shared.u32 	%r926, [%r925+20];
	mad.lo.s32 	%r1092, %r926, %r1219, %r1092;
$L__BB496_74:
	setp.lt.s32 	%p136, %r380, 7;
	@%p136 bra 	$L__BB496_76;
	shl.b32 	%r927, %r36, 2;
	add.s32 	%r928, %r140, %r927;
	ld.shared.u32 	%r929, [%r928+24];
	mad.lo.s32 	%r1092, %r929, %r1218, %r1092;
$L__BB496_76:
	setp.lt.s32 	%p137, %r380, 8;
	@%p137 bra 	$L__BB496_78;
	shl.b32 	%r930, %r37, 2;
	add.s32 	%r931, %r140, %r930;
	ld.shared.u32 	%r932, [%r931+28];
	mad.lo.s32 	%r1092, %r932, %r1217, %r1092;
$L__BB496_78:
	setp.lt.s32 	%p138, %r380, 9;
	@%p138 bra 	$L__BB496_80;
	shl.b32 	%r933, %r38, 2;
	add.s32 	%r934, %r140, %r933;
	ld.shared.u32 	%r935, [%r934+32];
	mad.lo.s32 	%r1092, %r935, %r1216, %r1092;
$L__BB496_80:
	setp.lt.s32 	%p139, %r380, 10;
	@%p139 bra 	$L__BB496_82;
	shl.b32 	%r936, %r39, 2;
	add.s32 	%r937, %r140, %r936;
	ld.shared.u32 	%r938, [%r937+36];
	mad.lo.s32 	%r1092, %r938, %r1215, %r1092;
$L__BB496_82:
	setp.lt.s32 	%p140, %r380, 11;
	@%p140 bra 	$L__BB496_84;
	shl.b32 	%r939, %r40, 2;
	add.s32 	%r940, %r140, %r939;
	ld.shared.u32 	%r941, [%r940+40];
	mad.lo.s32 	%r1092, %r941, %r1214, %r1092;
$L__BB496_84:
	setp.lt.s32 	%p141, %r380, 12;
	@%p141 bra 	$L__BB496_86;
	shl.b32 	%r942, %r41, 2;
	add.s32 	%r943, %r140, %r942;
	ld.shared.u32 	%r944, [%r943+44];
	mad.lo.s32 	%r1092, %r944, %r1213, %r1092;
$L__BB496_86:
	setp.lt.s32 	%p142, %r380, 13;
	@%p142 bra 	$L__BB496_88;
	shl.b32 	%r945, %r42, 2;
	add.s32 	%r946, %r140, %r945;
	ld.shared.u32 	%r947, [%r946+48];
	mad.lo.s32 	%r1092, %r947, %r1212, %r1092;
$L__BB496_88:
	setp.lt.s32 	%p143, %r380, 14;
	@%p143 bra 	$L__BB496_90;
	shl.b32 	%r948, %r43, 2;
	add.s32 	%r949, %r140, %r948;
	ld.shared.u32 	%r950, [%r949+52];
	mad.lo.s32 	%r1092, %r950, %r1211, %r1092;
$L__BB496_90:
	setp.lt.s32 	%p144, %r380, 15;
	@%p144 bra 	$L__BB496_92;
	shl.b32 	%r951, %r44, 2;
	add.s32 	%r952, %r140, %r951;
	ld.shared.u32 	%r953, [%r952+56];
	mad.lo.s32 	%r1092, %r953, %r1210, %r1092;
$L__BB496_92:
	setp.lt.s32 	%p145, %r380, 16;
	@%p145 bra 	$L__BB496_94;
	shl.b32 	%r954, %r45, 2;
	add.s32 	%r955, %r140, %r954;
	ld.shared.u32 	%r956, [%r955+60];
	mad.lo.s32 	%r1092, %r956, %r1209, %r1092;
$L__BB496_94:
	mad.lo.s32 	%r957, %r1090, %r12, %r103;
	shl.b32 	%r958, %r957, 2;
	mov.u32 	%r959, _ZZ9cuda_gemmIiLi256ELi4ELi1ELi128ELi64ELi64ELi32ELi0ELi0EEviiiPT_S1_S1_iiE3Csh;
	add.s32 	%r960, %r959, %r958;
	ld.shared.u32 	%r961, [%r960];
	add.s32 	%r962, %r961, %r1092;
	st.shared.u32 	[%r960], %r962;
	add.s32 	%r1090, %r1090, %r16;
	setp.lt.s32 	%p146, %r1090, %r21;
	@%p146 bra 	$L__BB496_62;
	bra.uni 	$L__BB496_61;
$L__BB496_95:
	setp.gt.u32 	%p39, %r380, 31;
	@%p39 bra 	$L__BB496_174;
	mov.b32 	%r1175, 0;
$L__BB496_97:
	setp.eq.s32 	%p40, %r380, 0;
	add.s32 	%r283, %r1175, %r14;
	mul.lo.s32 	%r284, %r283, %r380;
	add.s32 	%r285, %r284, %r20;
	@%p40 bra 	$L__BB496_99;
	add.s32 	%r513, %r22, %r284;
	shl.b32 	%r514, %r513, 2;
	mov.u32 	%r515, _ZZ9cuda_gemmIiLi256ELi4ELi1ELi128ELi64ELi64ELi32ELi0ELi0EEviiiPT_S1_S1_iiE3Ash;
	add.s32 	%r516, %r515, %r514;
	ld.shared.u32 	%r1224, [%r516];
$L__BB496_99:
	setp.lt.s32 	%p41, %r380, 2;
	@%p41 bra 	$L__BB496_101;
	add.s32 	%r517, %r14, 1;
	and.b32  	%r518, %r517, 15;
	add.s32 	%r519, %r285, %r518;
	shl.b32 	%r520, %r519, 2;
	mov.u32 	%r521, _ZZ9cuda_gemmIiLi256ELi4ELi1ELi128ELi64ELi64ELi32ELi0ELi0EEviiiPT_S1_S1_iiE3Ash;
	add.s32 	%r522, %r521, %r520;
	ld.shared.u32 	%r1223, [%r522];
$L__BB496_101:
	setp.lt.s32 	%p42, %r380, 3;
	@%p42 bra 	$L__BB496_103;
	add.s32 	%r523, %r14, 2;
	and.b32  	%r524, %r523, 15;
	add.s32 	%r525, %r285, %r524;
	shl.b32 	%r526, %r525, 2;
	mov.u32 	%r527, _ZZ9cuda_gemmIiLi256ELi4ELi1ELi128ELi64ELi64ELi32ELi0ELi0EEviiiPT_S1_S1_iiE3Ash;
	add.s32 	%r528, %r527, %r526;
	ld.shared.u32 	%r1222, [%r528];
$L__BB496_103:
	setp.lt.s32 	%p43, %r380, 4;
	@%p43 bra 	$L__BB496_105;
	add.s32 	%r529, %r14, 3;
	and.b32  	%r530, %r529, 15;
	add.s32 	%r531, %r285, %r530;
	shl.b32 	%r532, %r531, 2;
	mov.u32 	%r533, _ZZ9cuda_gemmIiLi256ELi4ELi1ELi128ELi64ELi64ELi32ELi0ELi0EEviiiPT_S1_S1_iiE3Ash;
	add.s32 	%r534, %r533, %r532;
	ld.shared.u32 	%r1221, [%r534];
$L__BB496_105:
	setp.lt.s32 	%p44, %r380, 5;
	@%p44 bra 	$L__BB496_107;
	add.s32 	%r535, %r14, 4;
	and.b32  	%r536, %r535, 15;
	add.s32 	%r537, %r285, %r536;
	shl.b32 	%r538, %r537, 2;
	mov.u32 	%r539, _ZZ9cuda_gemmIiLi256ELi4ELi1ELi128ELi64ELi64ELi32ELi0ELi0EEviiiPT_S1_S1_iiE3Ash;
	add.s32 	%r540, %r539, %r538;
	ld.shared.u32 	%r1220, [%r540];
$L__BB496_107:
	setp.lt.s32 	%p45, %r380, 6;
	@%p45 bra 	$L__BB496_109;
	add.s32 	%r541, %r14, 5;
	and.b32  	%r542, %r541, 15;
	add.s32 	%r543, %r285, %r542;
	shl.b32 	%r544, %r543, 2;
	mov.u32 	%r545, _ZZ9cuda_gemmIiLi256ELi4ELi1ELi128ELi64ELi64ELi32ELi0ELi0EEviiiPT_S1_S1_iiE3Ash;
	add.s32 	%r546, %r545, %r544;
	ld.shared.u32 	%r1219, [%r546];
$L__BB496_109:
	setp.lt.s32 	%p46, %r380, 7;
	@%p46 bra 	$L__BB496_111;
	add.s32 	%r547, %r14, 6;
	and.b32  	%r548, %r547, 15;
	add.s32 	%r549, %r285, %r548;
	shl.b32 	%r550, %r549, 2;
	mov.u32 	%r551, _ZZ9cuda_gemmIiLi256ELi4ELi1ELi128ELi64ELi64ELi32ELi0ELi0EEviiiPT_S1_S1_iiE3Ash;
	add.s32 	%r552, %r551, %r550;
	ld.shared.u32 	%r1218, [%r552];
$L__BB496_111:
	setp.lt.s32 	%p47, %r380, 8;
	@%p47 bra 	$L__BB496_113;
	add.s32 	%r553, %r14, 7;
	and.b32  	%r554, %r553, 15;
	add.s32 	%r555, %r285, %r554;
	shl.b32 	%r556, %r555, 2;
	mov.u32 	%r557, _ZZ9cuda_gemmIiLi256ELi4ELi1ELi128ELi64ELi64ELi32ELi0ELi0EEviiiPT_S1_S1_iiE3Ash;
	add.s32 	%r558, %r557, %r556;
	ld.shared.u32 	%r1217, [%r558];
$L__BB496_113:
	setp.lt.s32 	%p48, %r380, 9;
	@%p48 bra 	$L__BB496_115;
	and.b32  	%r559, %r14, 15;
	xor.b32  	%r560, %r559, 8;
	add.s32 	%r561, %r285, %r560;
	shl.b32 	%r562, %r561, 2;
	mov.u32 	%r563, _ZZ9cuda_gemmIiLi256ELi4ELi1ELi128ELi64ELi64ELi32ELi0ELi0EEviiiPT_S1_S1_iiE3Ash;
	add.s32 	%r564, %r563, %r562;
	ld.shared.u32 	%r1216, [%r564];
$L__BB496_115:
	setp.lt.s32 	%p49, %r380, 10;
	@%p49 bra 	$L__BB496_117;
	add.s32 	%r565, %r14, 9;
	and.b32  	%r566, %r565, 15;
	add.s32 	%r567, %r285, %r566;
	shl.b32 	%r568, %r567, 2;
	mov.u32 	%r569, _ZZ9cuda_gemmIiLi256ELi4ELi1ELi128ELi64ELi64ELi32ELi0ELi0EEviiiPT_S1_S1_iiE3Ash;
	add.s32 	%r570, %r569, %r568;
	ld.shared.u32 	%r1215, [%r570];
$L__BB496_117:
	setp.lt.s32 	%p50, %r380, 11;
	@%p50 bra 	$L__BB496_119;
	add.s32 	%r571, %r14, 10;
	and.b32  	%r572, %r571, 15;
	add.s32 	%r573, %r285, %r572;
	shl.b32 	%r574, %r573, 2;
	mov.u32 	%r575, _ZZ9cuda_gemmIiLi256ELi4ELi1ELi128ELi64ELi64ELi32ELi0ELi0EEviiiPT_S1_S1_iiE3Ash;
	add.s32 	%r576, %r575, %r574;
	ld.shared.u32 	%r1214, [%r576];
$L__BB496_119:
	setp.lt.s32 	%p51, %r380, 12;
	@%p51 bra 	$L__BB496_121;
	add.s32 	%r577, %r14, 11;
	and.b32  	%r578, %r577, 15;
	add.s32 	%r579, %r285, %r578;
	shl.b32 	%r580, %r579, 2;
	mov.u32 	%r581, _ZZ9cuda_gemmIiLi256ELi4ELi1ELi128ELi64ELi64ELi32ELi0ELi0EEviiiPT_S1_S1_iiE3Ash;
	add.s32 	%r582, %r581, %r580;
	ld.shared.u32 	%r1213, [%r582];
$L__BB496_121:
	setp.lt.s32 	%p52, %r380, 13;
	@%p52 bra 	$L__BB496_123;
	add.s32 	%r583, %r14, 12;
	and.b32  	%r584, %r583, 15;
	add.s32 	%r585, %r285, %r584;
	shl.b32 	%r586, %r585, 2;
	mov.u32 	%r587, _ZZ9cuda_gemmIiLi256ELi4ELi1ELi128ELi64ELi64ELi32ELi0ELi0EEviiiPT_S1_S1_iiE3Ash;
	add.s32 	%r588, %r587, %r586;
	ld.shared.u32 	%r1212, [%r588];
$L__BB496_123:
	setp.lt.s32 	%p53, %r380, 14;
	@%p53 bra 	$L__BB496_125;
	add.s32 	%r589, %r14, 13;
	and.b32  	%r590, %r589, 15;
	add.s32 	%r591, %r285, %r590;
	shl.b32 	%r592, %r591, 2;
	mov.u32 	%r593, _ZZ9cuda_gemmIiLi256ELi4ELi1ELi128ELi64ELi64ELi32ELi0ELi0EEviiiPT_S1_S1_iiE3Ash;
	add.s32 	%r594, %r593, %r592;
	ld.shared.u32 	%r1211, [%r594];
$L__BB496_125:
	setp.lt.s32 	%p54, %r380, 15;
	@%p54 bra 	$L__BB496_127;
	add.s32 	%r595, %r14, 14;
	and.b32  	%r596, %r595, 15;
	add.s32 	%r597, %r285, %r596;
	shl.b32 	%r598, %r597, 2;
	mov.u32 	%r599, _ZZ9cuda_gemmIiLi256ELi4ELi1ELi128ELi64ELi64ELi32ELi0ELi0EEviiiPT_S1_S1_iiE3Ash;
	add.s32 	%r600, %r599, %r598;
	ld.shared.u32 	%r1210, [%r600];
$L__BB496_127:
	setp.lt.s32 	%p55, %r380, 16;
	@%p55 bra 	$L__BB496_129;
	add.s32 	%r601, %r14, -1;
	and.b32  	%r602, %r601, 15;
	add.s32 	%r603, %r285, %r602;
	shl.b32 	%r604, %r603, 2;
	mov.u32 	%r605, _ZZ9cuda_gemmIiLi256ELi4ELi1ELi128ELi64ELi64ELi32ELi0ELi0EEviiiPT_S1_S1_iiE3Ash;
	add.s32 	%r606, %r605, %r604;
	ld.shared.u32 	%r1209, [%r606];
$L__BB496_129:
	setp.ge.s32 	%p56, %r15, %r21;
	@%p56 bra 	$L__BB496_164;
	mov.u32 	%r1192, %r15;
$L__BB496_131:
	mov.u32 	%r608, _ZZ9cuda_gemmIiLi256ELi4ELi1ELi128ELi64ELi64ELi32ELi0ELi0EEviiiPT_S1_S1_iiE11kron_fac_sh;
	mad.lo.s32 	%r319, %r1192, 260, %r608;
	mov.b32 	%r1194, 0;
	@%p40 bra 	$L__BB496_133;
	shl.b32 	%r609, %r30, 2;
	add.s32 	%r610, %r319, %r609;
	ld.shared.u32 	%r611, [%r610];
	mul.lo.s32 	%r1194, %r611, %r1224;
$L__BB496_133:
	@%p41 bra 	$L__BB496_135;
	shl.b32 	%r612, %r31, 2;
	add.s32 	%r613, %r319, %r612;
	ld.shared.u32 	%r614, [%r613+4];
	mad.lo.s32 	%r1194, %r614, %r1223, %r1194;
$L__BB496_135:
	@%p42 bra 	$L__BB496_137;
	shl.b32 	%r615, %r32, 2;
	add.s32 	%r616, %r319, %r615;
	ld.shared.u32 	%r617, [%r616+8];
	mad.lo.s32 	%r1194, %r617, %r1222, %r1194;
$L__BB496_137:
	@%p43 bra 	$L__BB496_139;
	shl.b32 	%r618, %r33, 2;
	add.s32 	%r619, %r319, %r618;
	ld.shared.u32 	%r620, [%r619+12];
	mad.lo.s32 	%r1194, %r620, %r1221, %r1194;
$L__BB496_139:
	@%p44 bra 	$L__BB496_141;
	shl.b32 	%r621, %r34, 2;
	add.s32 	%r622, %r319, %r621;
	ld.shared.u32 	%r623, [%r622+16];
	mad.lo.s32 	%r1194, %r623, %r1220, %r1194;
$L__BB496_141:
	setp.lt.s32 	%p62, %r380, 6;
	@%p62 bra 	$L__BB496_143;
	shl.b32 	%r624, %r35, 2;
	add.s32 	%r625, %r319, %r624;
	ld.shared.u32 	%r626, [%r625+20];
	mad.lo.s32 	%r1194, %r626, %r1219, %r1194;
$L__BB496_143:
	setp.lt.s32 	%p63, %r380, 7;
	@%p63 bra 	$L__BB496_145;
	shl.b32 	%r627, %r36, 2;
	add.s32 	%r628, %r319, %r627;
	ld.shared.u32 	%r629, [%r628+24];
	mad.lo.s32 	%r1194, %r629, %r1218, %r1194;
$L__BB496_145:
	setp.lt.s32 	%p64, %r380, 8;
	@%p64 bra 	$L__BB496_147;
	shl.b32 	%r630, %r37, 2;
	add.s32 	%r631, %r319, %r630;
	ld.shared.u32 	%r632, [%r631+28];
	mad.lo.s32 	%r1194, %r632, %r1217, %r1194;
$L__BB496_147:
	setp.lt.s32 	%p65, %r380, 9;
	@%p65 bra 	$L__BB496_149;
	shl.b32 	%r633, %r38, 2;
	add.s32 	%r634, %r319, %r633;
	ld.shared.u32 	%r635, [%r634+32];
	mad.lo.s32 	%r1194, %r635, %r1216, %r1194;
$L__BB496_149:
	setp.lt.s32 	%p66, %r380, 10;
	@%p66 bra 	$L__BB496_151;
	shl.b32 	%r636, %r39, 2;
	add.s32 	%r637, %r319, %r636;
	ld.shared.u32 	%r638, [%r637+36];
	mad.lo.s32 	%r1194, %r638, %r1215, %r1194;
$L__BB496_151:
	setp.lt.s32 	%p67, %r380, 11;
	@%p67 bra 	$L__BB496_153;
	shl.b32 	%r639, %r40, 2;
	add.s32 	%r640, %r319, %r639;
	ld.shared.u32 	%r641, [%r640+40];
	mad.lo.s32 	%r1194, %r641, %r1214, %r1194;
$L__BB496_153:
	setp.lt.s32 	%p68, %r380, 12;
	@%p68 bra 	$L__BB496_155;
	shl.b32 	%r642, %r41, 2;
	add.s32 	%r643, %r319, %r642;
	ld.shared.u32 	%r644, [%r643+44];
	mad.lo.s32 	%r1194, %r644, %r1213, %r1194;
$L__BB496_155:
	setp.lt.s32 	%p69, %r380, 13;
	@%p69 bra 	$L__BB496_157;
	shl.b32 	%r645, %r42, 2;
	add.s32 	%r646, %r319, %r645;
	ld.shared.u32 	%r647, [%r646+48];
	mad.lo.s32 	%r1194, %r647, %r1212, %r1194;
$L__BB496_157:
	setp.lt.s32 	%p70, %r380, 14;
	@%p70 bra 	$L__BB496_159;
	shl.b32 	%r648, %r43, 2;
	add.s32 	%r649, %r319, %r648;
	ld.shared.u32 	%r650, [%r649+52];
	mad.lo.s32 	%r1194, %r650, %r1211, %r1194;
$L__BB496_159:
	setp.lt.s32 	%p71, %r380, 15;
	@%p71 bra 	$L__BB496_161;
	shl.b32 	%r651, %r44, 2;
	add.s32 	%r652, %r319, %r651;
	ld.shared.u32 	%r653, [%r652+56];
	mad.lo.s32 	%r1194, %r653, %r1210, %r1194;
$L__BB496_161:
	setp.lt.s32 	%p72, %r380, 16;
	@%p72 bra 	$L__BB496_163;
	shl.b32 	%r654, %r45, 2;
	add.s32 	%r655, %r319, %r654;
	ld.shared.u32 	%r656, [%r655+60];
	mad.lo.s32 	%r1194, %r656, %r1209, %r1194;
$L__BB496_163:
	mad.lo.s32 	%r657, %r1192, %r12, %r283;
	shl.b32 	%r658, %r657, 2;
	mov.u32 	%r659, _ZZ9cuda_gemmIiLi256ELi4ELi1ELi128ELi64ELi64ELi32ELi0ELi0EEviiiPT_S1_S1_iiE3Csh;
	add.s32 	%r660, %r659, %r658;
	st.shared.u32 	[%r660], %r1194;
	add.s32 	%r1192, %r1192, %r16;
	setp.lt.s32 	%p73, %r1192, %r21;
	@%p73 bra 	$L__BB496_131;
$L__BB496_164:
	add.s32 	%r1175, %r1175, %r13;
	setp.lt.s32 	%p74, %r1175, %r12;
	@%p74 bra 	$L__BB496_97;
$L__BB496_165:
	bar.sync 	0;
	@%p29 bra 	$L__BB496_172;
	ld.param.u32 	%r1028, [_Z9cuda_gemmIiLi256ELi4ELi1ELi128ELi64ELi64ELi32ELi0ELi0EEviiiPT_S1_S1_ii_param_1];
	setp.eq.s32 	%p149, %r29, 0;
	div.s32 	%r370, %r378, %r380;
	mad.lo.s32 	%r371, %r1049, %r1028, %r24;
	mov.u32 	%r1225, %r1;
	@%p149 bra 	$L__BB496_170;
	setp.eq.s32 	%p150, %r29, 1;
	div.s32 	%r963, %r1, %r12;
	mul.lo.s32 	%r964, %r963, %r12;
	sub.s32 	%r965, %r1, %r964;
	mad.lo.s32 	%r966, %r370, %r963, %r371;
	add.s32 	%r967, %r966, %r965;
	shl.b32 	%r968, %r1, 2;
	mov.u32 	%r969, _ZZ9cuda_gemmIiLi256ELi4ELi1ELi128ELi64ELi64ELi32ELi0ELi0EEviiiPT_S1_S1_iiE3Csh;
	add.s32 	%r970, %r969, %r968;
	ld.shared.u32 	%r971, [%r970];
	mul.wide.s32 	%rd23, %r967, 4;
	add.s64 	%rd24, %rd1, %rd23;
	st.global.u32 	[%rd24], %r971;
	mov.u32 	%r1225, %r70;
	@%p150 bra 	$L__BB496_170;
	setp.eq.s32 	%p151, %r29, 2;
	div.s32 	%r972, %r70, %r12;
	mul.lo.s32 	%r973, %r972, %r12;
	sub.s32 	%r974, %r70, %r973;
	mad.lo.s32 	%r975, %r370, %r972, %r371;
	add.s32 	%r976, %r975, %r974;
	shl.b32 	%r977, %r1, 2;
	mov.u32 	%r978, _ZZ9cuda_gemmIiLi256ELi4ELi1ELi128ELi64ELi64ELi32ELi0ELi0EEviiiPT_S1_S1_iiE3Csh;
	add.s32 	%r979, %r978, %r977;
	add.s32 	%r980, %r979, %r28;
	ld.shared.u32 	%r981, [%r980];
	mul.wide.s32 	%rd25, %r976, 4;
	add.s64 	%rd26, %rd1, %rd25;
	st.global.u32 	[%rd26], %r981;
	mov.u32 	%r1225, %r71;
	@%p151 bra 	$L__BB496_170;
	add.s32 	%r1225, %r71, %r393;
	div.s32 	%r982, %r71, %r12;
	mul.lo.s32 	%r983, %r982, %r12;
	sub.s32 	%r984, %r71, %r983;
	mad.lo.s32 	%r985, %r370, %r982, %r371;
	add.s32 	%r986, %r985, %r984;
	shl.b32 	%r987, %r1, 2;
	mov.u32 	%r988, _ZZ9cuda_gemmIiLi256ELi4ELi1ELi128ELi64ELi64ELi32ELi0ELi0EEviiiPT_S1_S1_iiE3Csh;
	add.s32 	%r989, %r988, %r987;
	add.s32 	%r990, %r989, %r28;
	add.s32 	%r991, %r990, %r28;
	ld.shared.u32 	%r992, [%r991];
	mul.wide.s32 	%rd27, %r986, 4;
	add.s64 	%rd28, %rd1, %rd27;
	st.global.u32 	[%rd28], %r992;
$L__BB496_170:
	setp.lt.u32 	%p152, %r27, 3;
	@%p152 bra 	$L__BB496_172;
$L__BB496_171:
	div.s32 	%r993, %r1225, %r12;
	mul.lo.s32 	%r994, %r993, %r12;
	sub.s32 	%r995, %r1225, %r994;
	mad.lo.s32 	%r996, %r370, %r993, %r371;
	add.s32 	%r997, %r996, %r995;
	shl.b32 	%r998, %r1225, 2;
	mov.u32 	%r999, _ZZ9cuda_gemmIiLi256ELi4ELi1ELi128ELi64ELi64ELi32ELi0ELi0EEviiiPT_S1_S1_iiE3Csh;
	add.s32 	%r1000, %r999, %r998;
	ld.shared.u32 	%r1001, [%r1000];
	mul.wide.s32 	%rd29, %r997, 4;
	add.s64 	%rd30, %rd1, %rd29;
	st.global.u32 	[%rd30], %r1001;
	add.s32 	%r1002, %r1225, %r393;
	div.s32 	%r1003, %r1002, %r12;
	mul.lo.s32 	%r1004, %r1003, %r12;
	sub.s32 	%r1005, %r1002, %r1004;
	mad.lo.s32 	%r1006, %r370, %r1003, %r371;
	add.s32 	%r1007, %r1006, %r1005;
	add.s32 	%r1008, %r1000, %r28;
	ld.shared.u32 	%r1009, [%r1008];
	mul.wide.s32 	%rd31, %r1007, 4;
	add.s64 	%rd32, %rd1, %rd31;
	st.global.u32 	[%rd32], %r1009;
	add.s32 	%r1010, %r1002, %r393;
	div.s32 	%r1011, %r1010, %r12;
	mul.lo.s32 	%r1012, %r1011, %r12;
	sub.s32 	%r1013, %r1010, %r1012;
	mad.lo.s32 	%r1014, %r370, %r1011, %r371;
	add.s32 	%r1015, %r1014, %r1013;
	add.s32 	%r1016, %r1008, %r28;
	ld.shared.u32 	%r1017, [%r1016];
	mul.wide.s32 	%rd33, %r1015, 4;
	add.s64 	%rd34, %rd1, %rd33;
	st.global.u32 	[%rd34], %r1017;
	add.s32 	%r1018, %r1010, %r393;
	div.s32 	%r1019, %r1018, %r12;
	mul.lo.s32 	%r1020, %r1019, %r12;
	sub.s32 	%r1021, %r1018, %r1020;
	mad.lo.s32 	%r1022, %r370, %r1019, %r371;
	add.s32 	%r1023, %r1022, %r1021;
	add.s32 	%r1024, %r1016, %r28;
	ld.shared.u32 	%r1025, [%r1024];
	mul.wide.s32 	%rd35, %r1023, 4;
	add.s64 	%rd36, %rd1, %rd35;
	st.global.u32 	[%rd36], %r1025;
	add.s32 	%r1225, %r1018, %r393;
	setp.lt.u32 	%p153, %r1225, 64;
	@%p153 bra 	$L__BB496_171;
$L__BB496_172:
	mov.u32 	%r1026, %nctaid.y;
	add.s32 	%r1049, %r1049, %r1026;
	shl.b32 	%r1027, %r1026, 2;
	setp.lt.u32 	%p154, %r1049, %r1027;
	@%p154 bra 	$L__BB496_7;
$L__BB496_173:
	ret;
$L__BB496_174:
	mov.b32 	%r1123, 0;
$L__BB496_175:
	setp.lt.s32 	%p75, %r380, 1;
	add.s32 	%r191, %r1123, %r14;
	mul.lo.s32 	%r192, %r191, %r380;
	add.s32 	%r193, %r192, %r20;
	@%p75 bra 	$L__BB496_177;
	add.s32 	%r662, %r22, %r192;
	shl.b32 	%r663, %r662, 2;
	mov.u32 	%r664, _ZZ9cuda_gemmIiLi256ELi4ELi1ELi128ELi64ELi64ELi32ELi0ELi0EEviiiPT_S1_S1_iiE3Ash;
	add.s32 	%r665, %r664, %r663;
	ld.shared.u32 	%r1224, [%r665];
$L__BB496_177:
	setp.lt.s32 	%p76, %r380, 2;
	@%p76 bra 	$L__BB496_179;
	add.s32 	%r666, %r14, 1;
	and.b32  	%r667, %r666, 15;
	add.s32 	%r668, %r193, %r667;
	shl.b32 	%r669, %r668, 2;
	mov.u32 	%r670, _ZZ9cuda_gemmIiLi256ELi4ELi1ELi128ELi64ELi64ELi32ELi0ELi0EEviiiPT_S1_S1_iiE3Ash;
	add.s32 	%r671, %r670, %r669;
	ld.shared.u32 	%r1223, [%r671];
$L__BB496_179:
	setp.lt.s32 	%p77, %r380, 3;
	@%p77 bra 	$L__BB496_181;
	add.s32 	%r672, %r14, 2;
	and.b32  	%r673, %r672, 15;
	add.s32 	%r674, %r193, %r673;
	shl.b32 	%r675, %r674, 2;
	mov.u32 	%r676, _ZZ9cuda_gemmIiLi256ELi4ELi1ELi128ELi64ELi64ELi32ELi0ELi0EEviiiPT_S1_S1_iiE3Ash;
	add.s32 	%r677, %r676, %r675;
	ld.shared.u32 	%r1222, [%r677];
$L__BB496_181:
	setp.lt.s32 	%p78, %r380, 4;
	@%p78 bra 	$L__BB496_183;
	add.s32 	%r678, %r14, 3;
	and.b32  	%r679, %r678, 15;
	add.s32 	%r680, %r193, %r679;
	shl.b32 	%r681, %r680, 2;
	mov.u32 	%r682, _ZZ9cuda_gemmIiLi256ELi4ELi1ELi128ELi64ELi64ELi32ELi0ELi0EEviiiPT_S1_S1_iiE3Ash;
	add.s32 	%r683, %r682, %r681;
	ld.shared.u32 	%r1221, [%r683];
$L__BB496_183:
	setp.lt.s32 	%p79, %r380, 5;
	@%p79 bra 	$L__BB496_185;
	add.s32 	%r684, %r14, 4;
	and.b32  	%r685, %r684, 15;
	add.s32 	%r686, %r193, %r685;
	shl.b32 	%r687, %r686, 2;
	mov.u32 	%r688, _ZZ9cuda_gemmIiLi256ELi4ELi1ELi128ELi64ELi64ELi32ELi0ELi0EEviiiPT_S1_S1_iiE3Ash;
	add.s32 	%r689, %r688, %r687;
	ld.shared.u32 	%r1220, [%r689];
$L__BB496_185:
	setp.lt.s32 	%p80, %r380, 6;
	@%p80 bra 	$L__BB496_187;
	add.s32 	%r690, %r14, 5;
	and.b32  	%r691, %r690, 15;
	add.s32 	%r692, %r193, %r691;
	shl.b32 	%r693, %r692, 2;
	mov.u32 	%r694, _ZZ9cuda_gemmIiLi256ELi4ELi1ELi128ELi64ELi64ELi32ELi0ELi0EEviiiPT_S1_S1_iiE3Ash;
	add.s32 	%r695, %r694, %r693;
	ld.shared.u32 	%r1219, [%r695];
$L__BB496_187:
	setp.lt.s32 	%p81, %r380, 7;
	@%p81 bra 	$L__BB496_189;
	add.s32 	%r696, %r14, 6;
	and.b32  	%r697, %r696, 15;
	add.s32 	%r698, %r193, %r697;
	shl.b32 	%r699, %r698, 2;
	mov.u32 	%r700, _ZZ9cuda_gemmIiLi256ELi4ELi1ELi128ELi64ELi64ELi32ELi0ELi0EEviiiPT_S1_S1_iiE3Ash;
	add.s32 	%r701, %r700, %r699;
	ld.shared.u32 	%r1218, [%r701];
$L__BB496_189:
	setp.lt.s32 	%p82, %r380, 8;
	@%p82 bra 	$L__BB496_191;
	add.s32 	%r702, %r14, 7;
	and.b32  	%r703, %r702, 15;
	add.s32 	%r704, %r193, %r703;
	shl.b32 	%r705, %r704, 2;
	mov.u32 	%r706, _ZZ9cuda_gemmIiLi256ELi4ELi1ELi128ELi64ELi64ELi32ELi0ELi0EEviiiPT_S1_S1_iiE3Ash;
	add.s32 	%r707, %r706, %r705;
	ld.shared.u32 	%r1217, [%r707];
$L__BB496_191:
	setp.lt.s32 	%p83, %r380, 9;
	@%p83 bra 	$L__BB496_193;
	and.b32  	%r708, %r14, 15;
	xor.b32  	%r709, %r708, 8;
	add.s32 	%r710, %r193, %r709;
	shl.b32 	%r711, %r710, 2;
	mov.u32 	%r712, _ZZ9cuda_gemmIiLi256ELi4ELi1ELi128ELi64ELi64ELi32ELi0ELi0EEviiiPT_S1_S1_iiE3Ash;
	add.s32 	%r713, %r712, %r711;
	ld.shared.u32 	%r1216, [%r713];
$L__BB496_193:
	setp.lt.s32 	%p84, %r380, 10;
	@%p84 bra 	$L__BB496_195;
	add.s32 	%r714, %r14, 9;
	and.b32  	%r715, %r714, 15;
	add.s32 	%r716, %r193, %r715;
	shl.b32 	%r717, %r716, 2;
	mov.u32 	%r718, _ZZ9cuda_gemmIiLi256ELi4ELi1ELi128ELi64ELi64ELi32ELi0ELi0EEviiiPT_S1_S1_iiE3Ash;
	add.s32 	%r719, %r718, %r717;
	ld.shared.u32 	%r1215, [%r719];
$L__BB496_195:
	setp.lt.s32 	%p85, %r380, 11;
	@%p85 bra 	$L__BB496_197;
	add.s32 	%r720, %r14, 10;
	and.b32  	%r721, %r720, 15;
	add.s32 	%r722, %r193, %r721;
	shl.b32 	%r723, %r722, 2;
	mov.u32 	%r724, _ZZ9cuda_gemmIiLi256ELi4ELi1ELi128ELi64ELi64ELi32ELi0ELi0EEviiiPT_S1_S1_iiE3Ash;
	add.s32 	%r725, %r724, %r723;
	ld.shared.u32 	%r1214, [%r725];
$L__BB496_197:
	setp.lt.s32 	%p86, %r380, 12;
	@%p86 bra 	$L__BB496_199;
	add.s32 	%r726, %r14, 11;
	and.b32  	%r727, %r726, 15;
	add.s32 	%r728, %r193, %r727;
	shl.b32 	%r729, %r728, 2;
	mov.u32 	%r730, _ZZ9cuda_gemmIiLi256ELi4ELi1ELi128ELi64ELi64ELi32ELi0ELi0EEviiiPT_S1_S1_iiE3Ash;
	add.s32 	%r731, %r730, %r729;
	ld.shared.u32 	%r1213, [%r731];
$L__BB496_199:
	setp.lt.s32 	%p87, %r380, 13;
	@%p87 bra 	$L__BB496_201;
	add.s32 	%r732, %r14, 12;
	and.b32  	%r733, %r732, 15;
	add.s32 	%r734, %r193, %r733;
	shl.b32 	%r735, %r734, 2;
	mov.u32 	%r736, _ZZ9cuda_gemmIiLi256ELi4ELi1ELi128ELi64ELi64ELi32ELi0ELi0EEviiiPT_S1_S1_iiE3Ash;
	add.s32 	%r737, %r736, %r735;
	ld.shared.u32 	%r1212, [%r737];
$L__BB496_201:
	setp.lt.s32 	%p88, %r380, 14;
	@%p88 bra 	$L__BB496_203;
	add.s32 	%r738, %r14, 13;
	and.b32  	%r739, %r738, 15;
	add.s32 	%r740, %r193, %r739;
	shl.b32 	%r741, %r740, 2;
	mov.u32 	%r742, _ZZ9cuda_gemmIiLi256ELi4ELi1ELi128ELi64ELi64ELi32ELi0ELi0EEviiiPT_S1_S1_iiE3Ash;
	add.s32 	%r743, %r742, %r741;
	ld.shared.u32 	%r1211, [%r743];
$L__BB496_203:
	setp.lt.s32 	%p89, %r380, 15;
	@%p89 bra 	$L__BB496_205;
	add.s32 	%r744, %r14, 14;
	and.b32  	%r745, %r744, 15;
	add.s32 	%r746, %r193, %r745;
	shl.b32 	%r747, %r746, 2;
	mov.u32 	%r748, _ZZ9cuda_gemmIiLi256ELi4ELi1ELi128ELi64ELi64ELi32ELi0ELi0EEviiiPT_S1_S1_iiE3Ash;
	add.s32 	%r749, %r748, %r747;
	ld.shared.u32 	%r1210, [%r749];
$L__BB496_205:
	setp.lt.s32 	%p90, %r380, 16;
	@%p90 bra 	$L__BB496_207;
	add.s32 	%r750, %r14, -1;
	and.b32  	%r751, %r750, 15;
	add.s32 	%r752, %r193, %r751;
	shl.b32 	%r753, %r752, 2;
	mov.u32 	%r754, _ZZ9cuda_gemmIiLi256ELi4ELi1ELi128ELi64ELi64ELi32ELi0ELi0EEviiiPT_S1_S1_iiE3Ash;
	add.s32 	%r755, %r754, %r753;
	ld.shared.u32 	%r1209, [%r755];
$L__BB496_207:
	setp.ge.s32 	%p91, %r15, %r21;
	mov.u32 	%r1140, %r15;
	@%p91 bra 	$L__BB496_208;
	bra.uni 	$L__BB496_209;
$L__BB496_208:
	add.s32 	%r1123, %r1123, %r13;
	setp.lt.s32 	%p112, %r1123, %r12;
	@%p112 bra 	$L__BB496_175;
	bra.uni 	$L__BB496_165;
$L__BB496_209:
	mov.u32 	%r757, _ZZ9cuda_gemmIiLi256ELi4ELi1ELi128ELi64ELi64ELi32ELi0ELi0EEviiiPT_S1_S1_iiE11kron_fac_sh;
	mad.lo.s32 	%r228, %r1140, 260, %r757;
	mov.b32 	%r1142, 0;
	@%p75 bra 	$L__BB496_211;
	shl.b32 	%r758, %r30, 2;
	add.s32 	%r759, %r228, %r758;
	ld.shared.u32 	%r760, [%r759];
	mul.lo.s32 	%r1142, %r760, %r1224;
$L__BB496_211:
	@%p76 bra 	$L__BB496_213;
	shl.b32 	%r761, %r31, 2;
	add.s32 	%r762, %r228, %r761;
	ld.shared.u32 	%r763, [%r762+4];
	mad.lo.s32 	%r1142, %r763, %r1223, %r1142;
$L__BB496_213:
	@%p77 bra 	$L__BB496_215;
	shl.b32 	%r764, %r32, 2;
	add.s32 	%r765, %r228, %r764;
	ld.shared.u32 	%r766, [%r765+8];
	mad.lo.s32 	%r1142, %r766, %r1222, %r1142;
$L__BB496_215:
	@%p78 bra 	$L__BB496_217;
	shl.b32 	%r767, %r33, 2;
	add.s32 	%r768, %r228, %r767;
	ld.shared.u32 	%r769, [%r768+12];
	mad.lo.s32 	%r1142, %r769, %r1221, %r1142;
$L__BB496_217:
	setp.lt.s32 	%p96, %r380, 5;
	@%p96 bra 	$L__BB496_219;
	shl.b32 	%r770, %r34, 2;
	add.s32 	%r771, %r228, %r770;
	ld.shared.u32 	%r772, [%r771+16];
	mad.lo.s32 	%r1142, %r772, %r1220, %r1142;
$L__BB496_219:
	setp.lt.s32 	%p97, %r380, 6;
	@%p97 bra 	$L__BB496_221;
	shl.b32 	%r773, %r35, 2;
	add.s32 	%r774, %r228, %r773;
	ld.shared.u32 	%r775, [%r774+20];
	mad.lo.s32 	%r1142, %r775, %r1219, %r1142;
$L__BB496_221:
	setp.lt.s32 	%p98, %r380, 7;
	@%p98 bra 	$L__BB496_223;
	shl.b32 	%r776, %r36, 2;
	add.s32 	%r777, %r228, %r776;
	ld.shared.u32 	%r778, [%r777+24];
	mad.lo.s32 	%r1142, %r778, %r1218, %r1142;
$L__BB496_223:
	setp.lt.s32 	%p99, %r380, 8;
	@%p99 bra 	$L__BB496_225;
	shl.b32 	%r779, %r37, 2;
	add.s32 	%r780, %r228, %r779;
	ld.shared.u32 	%r781, [%r780+28];
	mad.lo.s32 	%r1142, %r781, %r1217, %r1142;
$L__BB496_225:
	setp.lt.s32 	%p100, %r380, 9;
	@%p100 bra 	$L__BB496_227;
	shl.b32 	%r782, %r38, 2;
	add.s32 	%r783, %r228, %r782;
	ld.shared.u32 	%r784, [%r783+32];
	mad.lo.s32 	%r1142, %r784, %r1216, %r1142;
$L__BB496_227:
	setp.lt.s32 	%p101, %r380, 10;
	@%p101 bra 	$L__BB496_229;
	shl.b32 	%r785, %r39, 2;
	add.s32 	%r786, %r228, %r785;
	ld.shared.u32 	%r787, [%r786+36];
	mad.lo.s32 	%r1142, %r787, %r1215, %r1142;
$L__BB496_229:
	setp.lt.s32 	%p102, %r380, 11;
	@%p102 bra 	$L__BB496_231;
	shl.b32 	%r788, %r40, 2;
	add.s32 	%r789, %r228, %r788;
	ld.shared.u32 	%r790, [%r789+40];
	mad.lo.s32 	%r1142, %r790, %r1214, %r1142;
$L__BB496_231:
	setp.lt.s32 	%p103, %r380, 12;
	@%p103 bra 	$L__BB496_233;
	shl.b32 	%r791, %r41, 2;
	add.s32 	%r792, %r228, %r791;
	ld.shared.u32 	%r793, [%r792+44];
	mad.lo.s32 	%r1142, %r793, %r1213, %r1142;
$L__BB496_233:
	setp.lt.s32 	%p104, %r380, 13;
	@%p104 bra 	$L__BB496_235;
	shl.b32 	%r794, %r42, 2;
	add.s32 	%r795, %r228, %r794;
	ld.shared.u32 	%r796, [%r795+48];
	mad.lo.s32 	%r1142, %r796, %r1212, %r1142;
$L__BB496_235:
	setp.lt.s32 	%p105, %r380, 14;
	@%p105 bra 	$L__BB496_237;
	shl.b32 	%r797, %r43, 2;
	add.s32 	%r798, %r228, %r797;
	ld.shared.u32 	%r799, [%r798+52];
	mad.lo.s32 	%r1142, %r799, %r1211, %r1142;
$L__BB496_237:
	setp.lt.s32 	%p106, %r380, 15;
	@%p106 bra 	$L__BB496_239;
	shl.b32 	%r800, %r44, 2;
	add.s32 	%r801, %r228, %r800;
	ld.shared.u32 	%r802, [%r801+56];
	mad.lo.s32 	%r1142, %r802, %r1210, %r1142;
$L__BB496_239:
	setp.lt.s32 	%p107, %r380, 16;
	@%p107 bra 	$L__BB496_241;
	shl.b32 	%r803, %r45, 2;
	add.s32 	%r804, %r228, %r803;
	ld.shared.u32 	%r805, [%r804+60];
	mad.lo.s32 	%r1142, %r805, %r1209, %r1142;
$L__BB496_241:
	mov.u32 	%r1156, %r2;
$L__BB496_242:
	shr.u32 	%r262, %r1156, 1;
	shfl.sync.down.b32	%r806|%p108, %r1142, %r262, %r23, -1;
	add.s32 	%r1142, %r806, %r1142;
	setp.gt.u32 	%p109, %r1156, 3;
	mov.u32 	%r1156, %r262;
	@%p109 bra 	$L__BB496_242;
	rem.u32 	%r807, %r82, %r3;
	setp.eq.s32 	%p110, %r807, 0;
	@%p110 bra 	$L__BB496_244;
	bra.uni 	$L__BB496_245;
$L__BB496_244:
	mad.lo.s32 	%r808, %r1140, %r12, %r191;
	shl.b32 	%r809, %r808, 2;
	mov.u32 	%r810, _ZZ9cuda_gemmIiLi256ELi4ELi1ELi128ELi64ELi64ELi32ELi0ELi0EEviiiPT_S1_S1_iiE3Csh;
	add.s32 	%r811, %r810, %r809;
	st.shared.u32 	[%r811], %r1142;
$L__BB496_245:
	add.s32 	%r1140, %r1140, %r16;
	setp.lt.s32 	%p111, %r1140, %r21;
	@%p111 bra 	$L__BB496_209;
	bra.uni 	$L__BB496_208;

}
	// .globl	_Z9cuda_gemmIiLi256ELi4ELi1ELi128ELi64ELi64ELi32ELi0ELi1EEviiiPT_S1_S1_ii
.visible .entry _Z9cuda_gemmIiLi256ELi4ELi1ELi128ELi64ELi64ELi32ELi0ELi1EEviiiPT_S1_S1_ii(
	.param .u32 _Z9cuda_gemmIiLi256ELi4ELi1ELi128ELi64ELi64ELi32ELi0ELi1EEviiiPT_S1_S1_ii_param_0,
	.param .u32 _Z9cuda_gemmIiLi256ELi4ELi1ELi128ELi64ELi64ELi32ELi0ELi1EEviiiPT_S1_S1_ii_param_1,
	.param .u32 _Z9cuda_gemmIiLi256ELi4ELi1ELi128ELi64ELi64ELi32ELi0ELi1EEviiiPT_S1_S1_ii_param_2,
	.param .u64 .ptr .align 1 _Z9cuda_gemmIiLi256ELi4ELi1ELi128ELi64ELi64ELi32ELi0ELi1EEviiiPT_S1_S1_ii_param_3,
	.param .u64 .ptr .align 1 _Z9cuda_gemmIiLi256ELi4ELi1ELi128ELi64ELi64ELi32ELi0ELi1EEviiiPT_S1_S1_ii_param_4,
	.param .u64 .ptr .align 1 _Z9cuda_gemmIiLi256ELi4ELi1ELi128ELi64ELi64ELi32ELi0ELi1EEviiiPT_S1_S1_ii_param_5,
	.param .u32 _Z9cuda_gemmIiLi256ELi4ELi1ELi128ELi64ELi64ELi32ELi0ELi1EEviiiPT_S1_S1_ii_param_6,
	.param .u32 _Z9cuda_gemmIiLi256ELi4ELi1ELi128ELi64ELi64ELi32ELi0ELi1EEviiiPT_S1_S1_ii_param_7
)
.maxntid 256
{
	.reg .pred 	%p<34>;
	.reg .b16 	%rs<8>;
	.reg .b32 	%r<295>;
	.reg .b64 	%rd<52>;
	// demoted variable
	.shared .align 128 .b8 _ZZ9cuda_gemmIiLi256ELi4ELi1ELi128ELi64ELi64ELi32ELi0ELi1EEviiiPT_S1_S1_iiE11kron_fac_sh[8320];
	// demoted variable
	.shared .align 128 .b8 _ZZ9cuda_gemmIiLi256ELi4ELi1ELi128ELi64ELi64ELi32ELi0ELi1EEviiiPT_S1_S1_iiE3Ash[512];
	// demoted variable
	.shared .align 128 .b8 _ZZ9cuda_gemmIiLi256ELi4ELi1ELi128ELi64ELi64ELi32ELi0ELi1EEviiiPT_S1_S1_iiE3Csh[256];
	ld.param.u32 	%r92, [_Z9cuda_gemmIiLi256ELi4ELi1ELi128ELi64ELi64ELi32ELi0ELi1EEviiiPT_S1_S1_ii_param_1];
	ld.param.u32 	%r93, [_Z9cuda_gemmIiLi256ELi4ELi1ELi128ELi64ELi64ELi32ELi0ELi1EEviiiPT_S1_S1_ii_param_2];
	ld.param.u64 	%rd12, [_Z9cuda_gemmIiLi256ELi4ELi1ELi128ELi64ELi64ELi32ELi0ELi1EEviiiPT_S1_S1_ii_param_3];
	ld.param.u64 	%rd13, [_Z9cuda_gemmIiLi256ELi4ELi1ELi128ELi64ELi64ELi32ELi0ELi1EEviiiPT_S1_S1_ii_param_4];
	ld.param.u64 	%rd14, [_Z9cuda_gemmIiLi256ELi4ELi1ELi128ELi64ELi64ELi32ELi0ELi1EEviiiPT_S1_S1_ii_param_5];
	cvta.to.global.u64 	%rd1, %rd12;
	cvta.to.global.u64 	%rd2, %rd13;
	cvta.to.global.u64 	%rd3, %rd14;
	mov.u32 	%r1, %tid.x;
	and.b32  	%r94, %r93, -128;
	setp.eq.s32 	%p1, %r94, 8192;
	@%p1 bra 	$L__BB497_3;
	setp.ne.s32 	%p2, %r94, 4096;
	@%p2 bra 	$L__BB497_4;
	mov.u32 	%r96, %ctaid.x;
	shr.u32 	%r282, %r96, 5;
	and.b32  	%r281, %r96, 31;
	bra.uni 	$L__BB497_5;
$L__BB497_3:
	mov.u32 	%r95, %ctaid.x;
	shr.u32 	%r282, %r95, 6;
	and.b32  	%r281, %r95, 63;
	bra.uni 	$L__BB497_5;
$L__BB497_4:
	mov.u32 	%r97, %ctaid.x;
	shr.s32 	%r98, %r93, 31;
	shr.u32 	%r99, %r98, 25;
	add.s32 	%r100, %r93, %r99;
	shr.s32 	%r101, %r100, 7;
	div.u32 	%r282, %r97, %r101;
	mul.lo.s32 	%r102, %r282, %r101;
	sub.s32 	%r281, %r97, %r102;
$L__BB497_5:
	shr.u32 	%r103, %r1, 2;
	and.b32  	%r10, %r103, 1;
	mov.u32 	%r11, %ntid.x;
	mov.u32 	%r283, %ctaid.y;
	mov.u32 	%r13, %nctaid.y;
	shl.b32 	%r14, %r13, 2;
	setp.ge.u32 	%p3, %r283, %r14;
	@%p3 bra 	$L__BB497_40;
	shl.b32 	%r15, %r281, 7;
	shr.u32 	%r16, %r1, 5;
	shl.b32 	%r104, %r282, 5;
	and.b32  	%r105, %r1, 31;
	or.b32  	%r17, %r104, %r105;
	mov.u32 	%r106, _ZZ9cuda_gemmIiLi256ELi4ELi1ELi128ELi64ELi64ELi32ELi0ELi1EEviiiPT_S1_S1_iiE11kron_fac_sh;
	mad.lo.s32 	%r18, %r105, 260, %r106;
	shr.u32 	%r19, %r11, 5;
	shl.b32 	%r107, %r1, 4;
	and.b32  	%r108, %r107, 48;
	shl.b32 	%r109, %r10, 6;
	or.b32  	%r110, %r109, %r108;
	mad.lo.s32 	%r20, %r10, -63, %r110;
	and.b32  	%r21, %r1, 3;
	shr.u32 	%r111, %r93, 31;
	add.s32 	%r112, %r93, %r111;
	shr.s32 	%r113, %r112, 1;
	shl.b32 	%r114, %r281, 1;
	shr.s32 	%r115, %r93, 31;
	shr.u32 	%r116, %r115, 26;
	add.s32 	%r117, %r93, %r116;
	shr.s32 	%r22, %r117, 6;
	mad.lo.s32 	%r23, %r282, %r113, %r114;
	add.s32 	%r24, %r1, %r11;
	max.u32 	%r118, %r24, 128;
	setp.lt.u32 	%p4, %r24, 128;
	selp.u32 	%r119, 1, 0, %p4;
	add.s32 	%r120, %r24, %r119;
	sub.s32 	%r121, %r118, %r120;
	div.u32 	%r122, %r121, %r11;
	add.s32 	%r25, %r122, %r119;
	max.u32 	%r123, %r24, 64;
	setp.lt.u32 	%p5, %r24, 64;
	selp.u32 	%r124, 1, 0, %p5;
	add.s32 	%r125, %r24, %r124;
	sub.s32 	%r126, %r123, %r125;
	div.u32 	%r127, %r126, %r11;
	add.s32 	%r26, %r127, %r124;
	add.s32 	%r128, %r26, 1;
	add.s32 	%r27, %r16, %r19;
	and.b32  	%r28, %r25, 3;
	shl.b32 	%r129, %r1, 2;
	mov.u32 	%r130, _ZZ9cuda_gemmIiLi256ELi4ELi1ELi128ELi64ELi64ELi32ELi0ELi1EEviiiPT_S1_S1_iiE3Ash;
	add.s32 	%r29, %r130, %r129;
	shl.b32 	%r30, %r11, 2;
	add.s32 	%r31, %r29, %r30;
	add.s32 	%r32, %r24, %r11;
	add.s32 	%r33, %r32, %r11;
	and.b32  	%r34, %r128, 3;
	mov.u32 	%r131, _ZZ9cuda_gemmIiLi256ELi4ELi1ELi128ELi64ELi64ELi32ELi0ELi1EEviiiPT_S1_S1_iiE3Csh;
	add.s32 	%r35, %r131, %r129;
	add.s32 	%r36, %r35, %r30;
	add.s32 	%r37, %r36, %r30;
	cvt.u16.u32 	%rs2, %r27;
	xor.b16  	%rs3, %rs2, 63;
	and.b16  	%rs4, %rs3, 255;
	cvt.u16.u32 	%rs5, %r19;
	and.b16  	%rs6, %rs5, 255;
	div.u16 	%rs7, %rs4, %rs6;
	and.b16  	%rs1, %rs7, 3;
	shl.b32 	%r132, %r16, 6;
	add.s32 	%r133, %r132, %r17;
	mul.wide.u32 	%rd15, %r133, 4;
	add.s64 	%rd4, %rd2, %rd15;
	shl.b32 	%r134, %r16, 2;
	add.s32 	%r38, %r18, %r134;
	shl.b32 	%r135, %r27, 6;
	add.s32 	%r136, %r135, %r17;
	mul.wide.u32 	%rd16, %r136, 4;
	add.s64 	%rd5, %rd2, %rd16;
	shl.b32 	%r39, %r19, 2;
	add.s32 	%r40, %r38, %r39;
	add.s32 	%r41, %r27, %r19;
	shl.b32 	%r137, %r41, 6;
	add.s32 	%r138, %r137, %r17;
	mul.wide.u32 	%rd17, %r138, 4;
	add.s64 	%rd6, %rd2, %rd17;
	or.b32  	%r139, %r110, %r10;
	shl.b32 	%r140, %r139, 2;
	add.s32 	%r42, %r130, %r140;
	add.s32 	%r43, %r42, 32;
	add.s32 	%r141, %r10, -1;
	and.b32  	%r142, %r141, 15;
	or.b32  	%r143, %r110, %r142;
	shl.b32 	%r144, %r143, 2;
	add.s32 	%r44, %r130, %r144;
	shr.u32 	%r145, %r32, 1;
	and.b32  	%r146, %r32, 1;
	mad.lo.s32 	%r45, %r145, %r22, %r146;
	mul.wide.u32 	%rd18, %r11, 4;
	add.s64 	%rd7, %rd1, %rd18;
	mul.wide.u32 	%rd19, %r11, 8;
	add.s64 	%rd8, %rd1, %rd19;
	mul.wide.u32 	%rd20, %r11, 12;
	add.s64 	%rd9, %rd1, %rd20;
	shr.u32 	%r46, %r11, 3;
	shl.b32 	%r201, %r20, 2;
$L__BB497_7:
	setp.gt.u32 	%p6, %r1, 127;
	@%p6 bra 	$L__BB497_15;
	setp.eq.s32 	%p7, %r28, 3;
	mul.lo.s32 	%r48, %r283, %r93;
	mov.u32 	%r284, %r1;
	@%p7 bra 	$L__BB497_12;
	setp.eq.s32 	%p8, %r28, 0;
	add.s32 	%r147, %r48, %r15;
	add.s32 	%r148, %r147, %r1;
	mul.wide.s32 	%rd21, %r148, 4;
	add.s64 	%rd10, %rd1, %rd21;
	ld.global.u32 	%r149, [%rd10];
	st.shared.u32 	[%r29], %r149;
	mov.u32 	%r284, %r24;
	@%p8 bra 	$L__BB497_12;
	setp.eq.s32 	%p9, %r28, 1;
	cvt.u64.u32 	%rd22, %r30;
	add.s64 	%rd11, %rd10, %rd22;
	ld.global.u32 	%r150, [%rd11];
	st.shared.u32 	[%r31], %r150;
	mov.u32 	%r284, %r32;
	@%p9 bra 	$L__BB497_12;
	cvt.u64.u32 	%rd23, %r30;
	add.s64 	%rd24, %rd11, %rd23;
	ld.global.u32 	%r151, [%rd24];
	add.s32 	%r152, %r31, %r30;
	st.shared.u32 	[%r152], %r151;
	mov.u32 	%r284, %r33;
$L__BB497_12:
	setp.lt.u32 	%p10, %r25, 3;
	@%p10 bra 	$L__BB497_15;
	shl.b32 	%r153, %r284, 2;
	mov.u32 	%r154, _ZZ9cuda_gemmIiLi256ELi4ELi1ELi128ELi64ELi64ELi32ELi0ELi1EEviiiPT_S1_S1_iiE3Ash;
	add.s32 	%r287, %r154, %r153;
	add.s32 	%r155, %r15, %r284;
	add.s32 	%r286, %r155, %r48;
$L__BB497_14:
	mul.wide.s32 	%rd25, %r286, 4;
	add.s64 	%rd26, %rd7, %rd25;
	add.s64 	%rd27, %rd8, %rd25;
	add.s64 	%rd28, %rd9, %rd25;
	add.s64 	%rd29, %rd1, %rd25;
	ld.global.u32 	%r156, [%rd29];
	st.shared.u32 	[%r287], %r156;
	ld.global.u32 	%r157, [%rd26];
	add.s32 	%r158, %r287, %r30;
	st.shared.u32 	[%r158], %r157;
	ld.global.u32 	%r159, [%rd27];
	shl.b32 	%r160, %r11, 3;
	add.s32 	%r161, %r287, %r160;
	st.shared.u32 	[%r161], %r159;
	ld.global.u32 	%r162, [%rd28];
	mad.lo.s32 	%r163, %r11, 12, %r287;
	st.shared.u32 	[%r163], %r162;
	add.s32 	%r284, %r284, %r30;
	shl.b32 	%r164, %r11, 4;
	add.s32 	%r287, %r287, %r164;
	add.s32 	%r286, %r286, %r30;
	setp.lt.u32 	%p11, %r284, 128;
	@%p11 bra 	$L__BB497_14;
$L__BB497_15:
	setp.gt.u32 	%p12, %r1, 63;
	@%p12 bra 	$L__BB497_22;
	setp.eq.s32 	%p13, %r34, 0;
	mov.u32 	%r285, %r1;
	@%p13 bra 	$L__BB497_20;
	setp.eq.s32 	%p14, %r34, 1;
	mov.b32 	%r165, 0;
	st.shared.u32 	[%r35], %r165;
	mov.u32 	%r285, %r24;
	@%p14 bra 	$L__BB497_20;
	setp.eq.s32 	%p15, %r34, 2;
	mov.b32 	%r166, 0;
	st.shared.u32 	[%r36], %r166;
	mov.u32 	%r285, %r32;
	@%p15 bra 	$L__BB497_20;
	mov.b32 	%r167, 0;
	st.shared.u32 	[%r37], %r167;
	mov.u32 	%r285, %r33;
$L__BB497_20:
	setp.lt.u32 	%p16, %r26, 3;
	@%p16 bra 	$L__BB497_22;
$L__BB497_21:
	shl.b32 	%r168, %r285, 2;
	mov.u32 	%r169, _ZZ9cuda_gemmIiLi256ELi4ELi1ELi128ELi64ELi64ELi32ELi0ELi1EEviiiPT_S1_S1_iiE3Csh;
	add.s32 	%r170, %r169, %r168;
	mov.b32 	%r171, 0;
	st.shared.u32 	[%r170], %r171;
	add.s32 	%r172, %r170, %r30;
	st.shared.u32 	[%r172], %r171;
	add.s32 	%r173, %r172, %r30;
	st.shared.u32 	[%r173], %r171;
	add.s32 	%r174, %r173, %r30;
	st.shared.u32 	[%r174], %r171;
	add.s32 	%r285, %r30, %r285;
	setp.lt.u32 	%p17, %r285, 64;
	@%p17 bra 	$L__BB497_21;
$L__BB497_22:
	setp.eq.s16 	%p18, %rs1, 2;
	mov.u32 	%r290, %r16;
	@%p18 bra 	$L__BB497_26;
	setp.eq.s16 	%p19, %rs1, 3;
	ld.global.u32 	%r175, [%rd4];
	st.shared.u32 	[%r38], %r175;
	mov.u32 	%r290, %r27;
	@%p19 bra 	$L__BB497_26;
	setp.eq.s16 	%p20, %rs1, 0;
	ld.global.u32 	%r176, [%rd5];
	st.shared.u32 	[%r40], %r176;
	mov.u32 	%r290, %r41;
	@%p20 bra 	$L__BB497_26;
	add.s32 	%r290, %r41, %r19;
	ld.global.u32 	%r177, [%rd6];
	add.s32 	%r178, %r40, %r39;
	st.shared.u32 	[%r178], %r177;
$L__BB497_26:
	shl.b32 	%r179, %r290, 6;
	add.s32 	%r180, %r179, %r17;
	mul.wide.s32 	%rd30, %r180, 4;
	add.s64 	%rd31, %rd2, %rd30;
	ld.global.u32 	%r181, [%rd31];
	shl.b32 	%r182, %r290, 2;
	add.s32 	%r183, %r18, %r182;
	st.shared.u32 	[%r183], %r181;
	add.s32 	%r184, %r290, %r19;
	shl.b32 	%r185, %r184, 6;
	add.s32 	%r186, %r185, %r17;
	mul.wide.s32 	%rd32, %r186, 4;
	add.s64 	%rd33, %rd2, %rd32;
	ld.global.u32 	%r187, [%rd33];
	add.s32 	%r188, %r183, %r39;
	st.shared.u32 	[%r188], %r187;
	add.s32 	%r189, %r184, %r19;
	shl.b32 	%r190, %r189, 6;
	add.s32 	%r191, %r190, %r17;
	mul.wide.s32 	%rd34, %r191, 4;
	add.s64 	%rd35, %rd2, %rd34;
	ld.global.u32 	%r192, [%rd35];
	add.s32 	%r193, %r188, %r39;
	st.shared.u32 	[%r193], %r192;
	add.s32 	%r194, %r189, %r19;
	shl.b32 	%r195, %r194, 6;
	add.s32 	%r196, %r195, %r17;
	mul.wide.s32 	%rd36, %r196, 4;
	add.s64 	%rd37, %rd2, %rd36;
	ld.global.u32 	%r197, [%rd37];
	add.s32 	%r198, %r193, %r39;
	st.shared.u32 	[%r198], %r197;
	add.s32 	%r290, %r39, %r290;
	setp.lt.u32 	%p21, %r290, 64;
	@%p21 bra 	$L__BB497_26;
	shr.u32 	%r292, %r1, 3;
	bar.sync 	0;
	ld.shared.u32 	%r66, [%r42];
	ld.shared.u32 	%r67, [%r42+4];
	ld.shared.u32 	%r68, [%r42+8];
	ld.shared.u32 	%r69, [%r42+12];
	ld.shared.u32 	%r70, [%r42+16];
	ld.shared.u32 	%r71, [%r42+20];
	ld.shared.u32 	%r72, [%r42+24];
	ld.shared.u32 	%r73, [%r42+28];
	ld.shared.u32 	%r74, [%r43];
	ld.shared.u32 	%r75, [%r42+36];
	ld.shared.u32 	%r76, [%r42+40];
	ld.shared.u32 	%r77, [%r42+44];
	ld.shared.u32 	%r78, [%r42+48];
	ld.shared.u32 	%r79, [%r42+52];
	ld.shared.u32 	%r80, [%r42+56];
	ld.shared.u32 	%r81, [%r44];
$L__BB497_28:
	setp.eq.s32 	%p22, %r10, 0;
	setp.ne.s32 	%p23, %r21, 0;
	mov.u32 	%r199, _ZZ9cuda_gemmIiLi256ELi4ELi1ELi128ELi64ELi64ELi32ELi0ELi1EEviiiPT_S1_S1_iiE11kron_fac_sh;
	mad.lo.s32 	%r200, %r292, 260, %r199;
	add.s32 	%r202, %r200, %r201;
	ld.shared.u32 	%r203, [%r202];
	mul.lo.s32 	%r204, %r203, %r66;
	ld.shared.u32 	%r205, [%r202+4];
	mad.lo.s32 	%r206, %r205, %r67, %r204;
	ld.shared.u32 	%r207, [%r202+8];
	mad.lo.s32 	%r208, %r207, %r68, %r206;
	ld.shared.u32 	%r209, [%r202+12];
	mad.lo.s32 	%r210, %r209, %r69, %r208;
	ld.shared.u32 	%r211, [%r202+16];
	mad.lo.s32 	%r212, %r211, %r70, %r210;
	ld.shared.u32 	%r213, [%r202+20];
	mad.lo.s32 	%r214, %r213, %r71, %r212;
	ld.shared.u32 	%r215, [%r202+24];
	mad.lo.s32 	%r216, %r215, %r72, %r214;
	ld.shared.u32 	%r217, [%r202+28];
	mad.lo.s32 	%r218, %r217, %r73, %r216;
	ld.shared.u32 	%r219, [%r202+32];
	mad.lo.s32 	%r220, %r219, %r74, %r218;
	ld.shared.u32 	%r221, [%r202+36];
	mad.lo.s32 	%r222, %r221, %r75, %r220;
	ld.shared.u32 	%r223, [%r202+40];
	mad.lo.s32 	%r224, %r223, %r76, %r222;
	ld.shared.u32 	%r225, [%r202+44];
	mad.lo.s32 	%r226, %r225, %r77, %r224;
	ld.shared.u32 	%r227, [%r202+48];
	mad.lo.s32 	%r228, %r227, %r78, %r226;
	ld.shared.u32 	%r229, [%r202+52];
	mad.lo.s32 	%r230, %r229, %r79, %r228;
	ld.shared.u32 	%r231, [%r202+56];
	mad.lo.s32 	%r232, %r231, %r80, %r230;
	selp.b32 	%r233, 0, -64, %p22;
	add.s32 	%r234, %r202, %r233;
	ld.shared.u32 	%r235, [%r234+60];
	mad.lo.s32 	%r236, %r235, %r81, %r232;
	shfl.sync.down.b32	%r237|%p24, %r236, 2, 7199, -1;
	add.s32 	%r238, %r237, %r236;
	shfl.sync.down.b32	%r239|%p25, %r238, 1, 7199, -1;
	add.s32 	%r83, %r239, %r238;
	@%p23 bra 	$L__BB497_30;
	shl.b32 	%r240, %r10, 2;
	shl.b32 	%r241, %r292, 3;
	or.b32  	%r242, %r241, %r240;
	mov.u32 	%r243, _ZZ9cuda_gemmIiLi256ELi4ELi1ELi128ELi64ELi64ELi32ELi0ELi1EEviiiPT_S1_S1_iiE3Csh;
	add.s32 	%r244, %r243, %r242;
	st.shared.u32 	[%r244], %r83;
$L__BB497_30:
	add.s32 	%r292, %r292, %r46;
	setp.lt.u32 	%p26, %r292, 32;
	@%p26 bra 	$L__BB497_28;
	bar.sync 	0;
	@%p12 bra 	$L__BB497_39;
	setp.eq.s32 	%p28, %r34, 0;
	mad.lo.s32 	%r85, %r283, %r92, %r23;
	mov.u32 	%r293, %r1;
	@%p28 bra 	$L__BB497_36;
	setp.eq.s32 	%p29, %r34, 1;
	and.b32  	%r245, %r1, 1;
	shr.u32 	%r246, %r1, 1;
	mad.lo.s32 	%r247, %r246, %r22, %r245;
	add.s32 	%r248, %r85, %r247;
	ld.shared.u32 	%r249, [%r35];
	mul.wide.s32 	%rd38, %r248, 4;
	add.s64 	%rd39, %rd3, %rd38;
	st.global.u32 	[%rd39], %r249;
	mov.u32 	%r293, %r24;
	@%p29 bra 	$L__BB497_36;
	setp.eq.s32 	%p30, %r34, 2;
	and.b32  	%r250, %r24, 1;
	shr.u32 	%r251, %r24, 1;
	mad.lo.s32 	%r252, %r251, %r22, %r250;
	add.s32 	%r253, %r85, %r252;
	ld.shared.u32 	%r254, [%r36];
	mul.wide.s32 	%rd40, %r253, 4;
	add.s64 	%rd41, %rd3, %rd40;
	st.global.u32 	[%rd41], %r254;
	mov.u32 	%r293, %r32;
	@%p30 bra 	$L__BB497_36;
	add.s32 	%r255, %r85, %r45;
	ld.shared.u32 	%r256, [%r37];
	mul.wide.s32 	%rd42, %r255, 4;
	add.s64 	%rd43, %rd3, %rd42;
	st.global.u32 	[%rd43], %r256;
	mov.u32 	%r293, %r33;
$L__BB497_36:
	setp.lt.u32 	%p31, %r26, 3;
	@%p31 bra 	$L__BB497_39;
	and.b32  	%r257, %r293, 1;
	add.s32 	%r258, %r11, %r293;
	and.b32  	%r259, %r258, 1;
	add.s32 	%r87, %r85, %r257;
	add.s32 	%r88, %r85, %r259;
$L__BB497_38:
	shr.u32 	%r260, %r293, 1;
	mad.lo.s32 	%r261, %r260, %r22, %r87;
	shl.b32 	%r262, %r293, 2;
	mov.u32 	%r263, _ZZ9cuda_gemmIiLi256ELi4ELi1ELi128ELi64ELi64ELi32ELi0ELi1EEviiiPT_S1_S1_iiE3Csh;
	add.s32 	%r264, %r263, %r262;
	ld.shared.u32 	%r265, [%r264];
	mul.wide.s32 	%rd44, %r261, 4;
	add.s64 	%rd45, %rd3, %rd44;
	st.global.u32 	[%rd45], %r265;
	add.s32 	%r266, %r293, %r11;
	shr.u32 	%r267, %r266, 1;
	mad.lo.s32 	%r268, %r267, %r22, %r88;
	add.s32 	%r269, %r264, %r30;
	ld.shared.u32 	%r270, [%r269];
	mul.wide.s32 	%rd46, %r268, 4;
	add.s64 	%rd47, %rd3, %rd46;
	st.global.u32 	[%rd47], %r270;
	add.s32 	%r271, %r266, %r11;
	shr.u32 	%r272, %r271, 1;
	mad.lo.s32 	%r273, %r272, %r22, %r87;
	add.s32 	%r274, %r269, %r30;
	ld.shared.u32 	%r275, [%r274];
	mul.wide.s32 	%rd48, %r273, 4;
	add.s64 	%rd49, %rd3, %rd48;
	st.global.u32 	[%rd49], %r275;
	add.s32 	%r276, %r271, %r11;
	shr.u32 	%r277, %r276, 1;
	mad.lo.s32 	%r278, %r277, %r22, %r88;
	add.s32 	%r279, %r274, %r30;
	ld.shared.u32 	%r280, [%r279];
	mul.wide.s32 	%rd50, %r278, 4;
	add.s64 	%rd51, %rd3, %rd50;
	st.global.u32 	[%rd51], %r280;
	add.s32 	%r293, %r276, %r11;
	setp.lt.u32 	%p32, %r293, 64;
	@%p32 bra 	$L__BB497_38;
$L__BB497_39:
	add.s32 	%r283, %r283, %r13;
	setp.lt.u32 	%p33, %r283, %r14;
	@%p33 bra 	$L__BB497_7;
$L__BB497_40:
	ret;

}
	// .globl	_Z9cuda_gemmIiLi256ELi4ELi1ELi128ELi64ELi64ELi32ELi1ELi0EEviiiPT_S1_S1_ii
.visible .entry _Z9cuda_gemmIiLi256ELi4ELi1ELi128ELi64ELi64ELi32ELi1ELi0EEviiiPT_S1_S1_ii(
	.param .u32 _Z9cuda_gemmIiLi256ELi4ELi1ELi128ELi64ELi64ELi32ELi1ELi0EEviiiPT_S1_S1_ii_param_0,
	.param .u32 _Z9cuda_gemmIiLi256ELi4ELi1ELi128ELi64ELi64ELi32ELi1ELi0EEviiiPT_S1_S1_ii_param_1,
	.param .u32 _Z9cuda_gemmIiLi256ELi4ELi1ELi128ELi64ELi64ELi32ELi1ELi0EEviiiPT_S1_S1_ii_param_2,
	.param .u64 .ptr .align 1 _Z9cuda_gemmIiLi256ELi4ELi1ELi128ELi64ELi64ELi32ELi1ELi0EEviiiPT_S1_S1_ii_param_3,
	.param .u64 .ptr .align 1 _Z9cuda_gemmIiLi256ELi4ELi1ELi128ELi64ELi64ELi32ELi1ELi0EEviiiPT_S1_S1_ii_param_4,
	.param .u64 .ptr .align 1 _Z9cuda_gemmIiLi256ELi4ELi1ELi128ELi64ELi64ELi32ELi1ELi0EEviiiPT_S1_S1_ii_param_5,
	.param .u32 _Z9cuda_gemmIiLi256ELi4ELi1ELi128ELi64ELi64ELi32ELi1ELi0EEviiiPT_S1_S1_ii_param_6,
	.param .u32 _Z9cuda_gemmIiLi256ELi4ELi1ELi128ELi64ELi64ELi32ELi1ELi0EEviiiPT_S1_S1_ii_param_7
)
.maxntid 256
{
	.reg .pred 	%p<153>;
	.reg .b32 	%r<1152>;
	.reg .b64 	%rd<36>;
	// demoted variable
	.shared .align 128 .b8 _ZZ9cuda_gemmIiLi256ELi4ELi1ELi128ELi64ELi64ELi32ELi1ELi0EEviiiPT_S1_S1_iiE11kron_fac_sh[8320];
	// demoted variable
	.shared .align 128 .b8 _ZZ9cuda_gemmIiLi256ELi4ELi1ELi128ELi64ELi64ELi32ELi1ELi0EEviiiPT_S1_S1_iiE3Ash[512];
	// demoted variable
	.shared .align 128 .b8 _ZZ9cuda_gemmIiLi256ELi4ELi1ELi128ELi64ELi64ELi32ELi1ELi0EEviiiPT_S1_S1_iiE3Csh[256];
	ld.param.u64 	%rd8, [_Z9cuda_gemmIiLi256ELi4ELi1ELi128ELi64ELi64ELi32ELi1ELi0EEviiiPT_S1_S1_ii_param_3];
	ld.param.u64 	%rd9, [_Z9cuda_gemmIiLi256ELi4ELi1ELi128ELi64ELi64ELi32ELi1ELi0EEviiiPT_S1_S1_ii_param_5];
	ld.param.u32 	%r364, [_Z9cuda_gemmIiLi256ELi4ELi1ELi128ELi64ELi64ELi32ELi1ELi0EEviiiPT_S1_S1_ii_param_6];
	ld.param.u32 	%r365, [_Z9cuda_gemmIiLi256ELi4ELi1ELi128ELi64ELi64ELi32ELi1ELi0EEviiiPT_S1_S1_ii_param_7];
	cvta.to.global.u64 	%rd1, %rd8;
	cvta.to.global.u64 	%rd2, %rd9;
	mov.u32 	%r1, %tid.x;
	setp.lt.s32 	%p1, %r365, 16;
	shr.u32 	%r2, %r365, 4;
	selp.b32 	%r3, 1, %r2, %p1;
	div.s32 	%r4, 128, %r365;
	mul.lo.s32 	%r366, %r4, %r3;
	min.s32 	%r5, %r366, 256;
	div.u32 	%r7, %r1, %r5;
	mul.lo.s32 	%r367, %r7, %r5;
	sub.s32 	%r368, %r1, %r367;
	div.u32 	%r6, %r368, %r3;
	mov.u32 	%r8, %ntid.x;
	div.u32 	%r9, %r8, %r5;
	mov.u32 	%r974, %ctaid.y;
	mov.u32 	%r369, %nctaid.y;
	shl.b32 	%r370, %r369, 2;
	setp.ge.u32 	%p2, %r974, %r370;
	@%p2 bra 	$L__BB498_167;
	mov.u32 	%r372, %ctaid.x;
	shl.b32 	%r373, %r372, 5;
	and.b32  	%r374, %r1, 31;
	or.b32  	%r11, %r373, %r374;
	and.b32  	%r375, %r6, 15;
	rem.u32 	%r376, %r1, %r3;
	shl.b32 	%r12, %r376, 4;
	min.s32 	%r13, %r364, 32;
	min.u32 	%r377, %r365, 16;
	or.b32  	%r14, %r375, %r12;
	shl.b32 	%r378, %r3, 8;
	sub.s32 	%r15, 8223, %r378;
	add.s32 	%r16, %r1, %r8;
	max.u32 	%r379, %r16, 128;
	setp.lt.u32 	%p3, %r16, 128;
	selp.u32 	%r380, 1, 0, %p3;
	add.s32 	%r381, %r16, %r380;
	sub.s32 	%r382, %r379, %r381;
	div.u32 	%r383, %r382, %r8;
	add.s32 	%r17, %r383, %r380;
	max.u32 	%r384, %r16, 64;
	setp.lt.u32 	%p4, %r16, 64;
	selp.u32 	%r385, 1, 0, %p4;
	add.s32 	%r386, %r16, %r385;
	sub.s32 	%r387, %r384, %r386;
	div.u32 	%r388, %r387, %r8;
	add.s32 	%r18, %r388, %r385;
	add.s32 	%r389, %r18, 1;
	shl.b32 	%r19, %r8, 2;
	add.s32 	%r20, %r16, %r8;
	add.s32 	%r21, %r20, %r8;
	and.b32  	%r22, %r389, 3;
	setp.gt.u32 	%p5, %r365, %r375;
	selp.b32 	%r390, 0, %r377, %p5;
	sub.s32 	%r23, %r14, %r390;
	add.s32 	%r391, %r375, 1;
	setp.lt.u32 	%p6, %r391, %r377;
	selp.b32 	%r392, 0, %r377, %p6;
	sub.s32 	%r24, %r14, %r392;
	add.s32 	%r393, %r375, 2;
	setp.lt.u32 	%p7, %r393, %r377;
	selp.b32 	%r394, 0, %r377, %p7;
	sub.s32 	%r25, %r14, %r394;
	add.s32 	%r395, %r375, 3;
	setp.lt.u32 	%p8, %r395, %r377;
	selp.b32 	%r396, 0, %r377, %p8;
	sub.s32 	%r26, %r14, %r396;
	add.s32 	%r397, %r375, 4;
	setp.lt.u32 	%p9, %r397, %r377;
	selp.b32 	%r398, 0, %r377, %p9;
	sub.s32 	%r27, %r14, %r398;
	add.s32 	%r399, %r375, 5;
	setp.lt.u32 	%p10, %r399, %r377;
	selp.b32 	%r400, 0, %r377, %p10;
	sub.s32 	%r28, %r14, %r400;
	add.s32 	%r401, %r375, 6;
	setp.lt.u32 	%p11, %r401, %r377;
	selp.b32 	%r402, 0, %r377, %p11;
	sub.s32 	%r29, %r14, %r402;
	add.s32 	%r403, %r375, 7;
	setp.lt.u32 	%p12, %r403, %r377;
	selp.b32 	%r404, 0, %r377, %p12;
	sub.s32 	%r30, %r14, %r404;
	add.s32 	%r405, %r375, 8;
	setp.lt.u32 	%p13, %r405, %r377;
	selp.b32 	%r406, 0, %r377, %p13;
	sub.s32 	%r31, %r14, %r406;
	add.s32 	%r407, %r375, 9;
	setp.lt.u32 	%p14, %r407, %r377;
	selp.b32 	%r408, 0, %r377, %p14;
	sub.s32 	%r32, %r14, %r408;
	add.s32 	%r409, %r375, 10;
	setp.lt.u32 	%p15, %r409, %r377;
	selp.b32 	%r410, 0, %r377, %p15;
	sub.s32 	%r33, %r14, %r410;
	add.s32 	%r411, %r375, 11;
	setp.lt.u32 	%p16, %r411, %r377;
	selp.b32 	%r412, 0, %r377, %p16;
	sub.s32 	%r34, %r14, %r412;
	add.s32 	%r413, %r375, 12;
	setp.lt.u32 	%p17, %r413, %r377;
	selp.b32 	%r414, 0, %r377, %p17;
	sub.s32 	%r35, %r14, %r414;
	add.s32 	%r415, %r375, 13;
	setp.lt.u32 	%p18, %r415, %r377;
	selp.b32 	%r416, 0, %r377, %p18;
	sub.s32 	%r36, %r14, %r416;
	add.s32 	%r417, %r375, 14;
	setp.lt.u32 	%p19, %r417, %r377;
	selp.b32 	%r418, 0, %r377, %p19;
	sub.s32 	%r37, %r14, %r418;
	add.s32 	%r419, %r375, 15;
	setp.lt.u32 	%p20, %r419, %r377;
	selp.b32 	%r420, 0, %r377, %p20;
	sub.s32 	%r38, %r14, %r420;
	cvt.u64.u32 	%rd11, %r19;
$L__BB498_2:
	setp.gt.u32 	%p21, %r1, 127;
	@%p21 bra 	$L__BB498_10;
	and.b32  	%r421, %r17, 3;
	setp.eq.s32 	%p22, %r421, 3;
	shl.b32 	%r56, %r974, 7;
	mov.u32 	%r975, %r1;
	@%p22 bra 	$L__BB498_7;
	and.b32  	%r422, %r17, 3;
	setp.eq.s32 	%p23, %r422, 0;
	add.s32 	%r423, %r56, %r1;
	mul.wide.s32 	%rd10, %r423, 4;
	add.s64 	%rd3, %rd1, %rd10;
	ld.global.u32 	%r424, [%rd3];
	shl.b32 	%r425, %r1, 2;
	mov.u32 	%r426, _ZZ9cuda_gemmIiLi256ELi4ELi1ELi128ELi64ELi64ELi32ELi1ELi0EEviiiPT_S1_S1_iiE3Ash;
	add.s32 	%r427, %r426, %r425;
	st.shared.u32 	[%r427], %r424;
	mov.u32 	%r975, %r16;
	@%p23 bra 	$L__BB498_7;
	and.b32  	%r428, %r17, 3;
	setp.eq.s32 	%p24, %r428, 1;
	add.s64 	%rd4, %rd3, %rd11;
	ld.global.u32 	%r429, [%rd4];
	shl.b32 	%r430, %r1, 2;
	mov.u32 	%r431, _ZZ9cuda_gemmIiLi256ELi4ELi1ELi128ELi64ELi64ELi32ELi1ELi0EEviiiPT_S1_S1_iiE3Ash;
	add.s32 	%r432, %r431, %r430;
	add.s32 	%r433, %r432, %r19;
	st.shared.u32 	[%r433], %r429;
	mov.u32 	%r975, %r20;
	@%p24 bra 	$L__BB498_7;
	add.s64 	%rd13, %rd4, %rd11;
	ld.global.u32 	%r434, [%rd13];
	shl.b32 	%r435, %r1, 2;
	mov.u32 	%r436, _ZZ9cuda_gemmIiLi256ELi4ELi1ELi128ELi64ELi64ELi32ELi1ELi0EEviiiPT_S1_S1_iiE3Ash;
	add.s32 	%r437, %r436, %r435;
	add.s32 	%r438, %r437, %r19;
	add.s32 	%r439, %r438, %r19;
	st.shared.u32 	[%r439], %r434;
	mov.u32 	%r975, %r21;
$L__BB498_7:
	setp.lt.u32 	%p25, %r17, 3;
	@%p25 bra 	$L__BB498_10;
	shl.b32 	%r440, %r975, 2;
	mov.u32 	%r441, _ZZ9cuda_gemmIiLi256ELi4ELi1ELi128ELi64ELi64ELi32ELi1ELi0EEviiiPT_S1_S1_iiE3Ash;
	add.s32 	%r978, %r441, %r440;
	add.s32 	%r977, %r975, %r56;
$L__BB498_9:
	mul.wide.s32 	%rd14, %r977, 4;
	mov.u32 	%r442, %ntid.x;
	mul.wide.u32 	%rd15, %r442, 4;
	add.s64 	%rd16, %rd1, %rd14;
	add.s64 	%rd17, %rd16, %rd15;
	mul.wide.u32 	%rd18, %r442, 8;
	add.s64 	%rd19, %rd16, %rd18;
	mul.wide.u32 	%rd20, %r442, 12;
	add.s64 	%rd21, %rd16, %rd20;
	ld.global.u32 	%r443, [%rd16];
	st.shared.u32 	[%r978], %r443;
	ld.global.u32 	%r444, [%rd17];
	add.s32 	%r445, %r978, %r19;
	st.shared.u32 	[%r445], %r444;
	ld.global.u32 	%r446, [%rd19];
	shl.b32 	%r447, %r442, 3;
	add.s32 	%r448, %r978, %r447;
	st.shared.u32 	[%r448], %r446;
	ld.global.u32 	%r449, [%rd21];
	mad.lo.s32 	%r450, %r442, 12, %r978;
	st.shared.u32 	[%r450], %r449;
	add.s32 	%r975, %r975, %r19;
	shl.b32 	%r451, %r442, 4;
	add.s32 	%r978, %r978, %r451;
	add.s32 	%r977, %r977, %r19;
	setp.lt.u32 	%p26, %r975, 128;
	@%p26 bra 	$L__BB498_9;
$L__BB498_10:
	setp.gt.u32 	%p27, %r1, 63;
	@%p27 bra 	$L__BB498_17;
	setp.eq.s32 	%p28, %r22, 0;
	mov.u32 	%r976, %r1;
	@%p28 bra 	$L__BB498_15;
	setp.eq.s32 	%p29, %r22, 1;
	shl.b32 	%r452, %r1, 2;
	mov.u32 	%r453, _ZZ9cuda_gemmIiLi256ELi4ELi1ELi128ELi64ELi64ELi32ELi1ELi0EEviiiPT_S1_S1_iiE3Csh;
	add.s32 	%r454, %r453, %r452;
	mov.b32 	%r455, 0;
	st.shared.u32 	[%r454], %r455;
	mov.u32 	%r976, %r16;
	@%p29 bra 	$L__BB498_15;
	setp.eq.s32 	%p30, %r22, 2;
	shl.b32 	%r456, %r1, 2;
	mov.u32 	%r457, _ZZ9cuda_gemmIiLi256ELi4ELi1ELi128ELi64ELi64ELi32ELi1ELi0EEviiiPT_S1_S1_iiE3Csh;
	add.s32 	%r458, %r457, %r456;
	add.s32 	%r459, %r458, %r19;
	mov.b32 	%r460, 0;
	st.shared.u32 	[%r459], %r460;
	mov.u32 	%r976, %r20;
	@%p30 bra 	$L__BB498_15;
	shl.b32 	%r461, %r1, 2;
	mov.u32 	%r462, _ZZ9cuda_gemmIiLi256ELi4ELi1ELi128ELi64ELi64ELi32ELi1ELi0EEviiiPT_S1_S1_iiE3Csh;
	add.s32 	%r463, %r462, %r461;
	add.s32 	%r464, %r463, %r19;
	add.s32 	%r465, %r464, %r19;
	mov.b32 	%r466, 0;
	st.shared.u32 	[%r465], %r466;
	mov.u32 	%r976, %r21;
$L__BB498_15:
	setp.lt.u32 	%p31, %r18, 3;
	@%p31 bra 	$L__BB498_17;
$L__BB498_16:
	shl.b32 	%r467, %r976, 2;
	mov.u32 	%r468, _ZZ9cuda_gemmIiLi256ELi4ELi1ELi128ELi64ELi64ELi32ELi1ELi0EEviiiPT_S1_S1_iiE3Csh;
	add.s32 	%r469, %r468, %r467;
	mov.b32 	%r470, 0;
	st.shared.u32 	[%r469], %r470;
	add.s32 	%r471, %r469, %r19;
	st.shared.u32 	[%r471], %r470;
	add.s32 	%r472, %r471, %r19;
	st.shared.u32 	[%r472], %r470;
	add.s32 	%r473, %r472, %r19;
	st.shared.u32 	[%r473], %r470;
	add.s32 	%r976, %r19, %r976;
	setp.lt.u32 	%p32, %r976, 64;
	@%p32 bra 	$L__BB498_16;
$L__BB498_17:
	and.b32  	%r69, %r1, 31;
	shr.u32 	%r981, %r1, 5;
	setp.ge.s32 	%p33, %r981, %r365;
	@%p33 bra 	$L__BB498_19;
$L__BB498_18:
	ld.param.u64 	%rd35, [_Z9cuda_gemmIiLi256ELi4ELi1ELi128ELi64ELi64ELi32ELi1ELi0EEviiiPT_S1_S1_ii_param_4];
	mad.lo.s32 	%r475, %r981, %r364, %r11;
	cvta.to.global.u64 	%rd22, %rd35;
	mul.wide.s32 	%rd23, %r475, 4;
	add.s64 	%rd24, %rd22, %rd23;
	ld.global.u32 	%r476, [%rd24];
	mov.u32 	%r477, _ZZ9cuda_gemmIiLi256ELi4ELi1ELi128ELi64ELi64ELi32ELi1ELi0EEviiiPT_S1_S1_iiE11kron_fac_sh;
	mad.lo.s32 	%r478, %r69, 260, %r477;
	shl.b32 	%r479, %r981, 2;
	add.s32 	%r480, %r478, %r479;
	st.shared.u32 	[%r480], %r476;
	mov.u32 	%r481, %ntid.x;
	shr.u32 	%r482, %r481, 5;
	add.s32 	%r981, %r981, %r482;
	setp.lt.s32 	%p34, %r981, %r365;
	@%p34 bra 	$L__BB498_18;
$L__BB498_19:
	setp.lt.s32 	%p35, %r4, 1;
	bar.sync 	0;
	@%p35 bra 	$L__BB498_159;
	add.s32 	%r483, %r6, 3;
	and.b32  	%r73, %r483, 15;
	add.s32 	%r484, %r6, 2;
	and.b32  	%r74, %r484, 15;
	setp.ne.s32 	%p36, %r3, 1;
	@%p36 bra 	$L__BB498_89;
	mov.b32 	%r998, 0;
$L__BB498_22:
	setp.lt.s32 	%p111, %r365, 1;
	add.s32 	%r92, %r998, %r6;
	mul.lo.s32 	%r93, %r92, %r365;
	add.s32 	%r94, %r93, %r12;
	@%p111 bra 	$L__BB498_24;
	add.s32 	%r780, %r14, %r93;
	shl.b32 	%r781, %r780, 2;
	mov.u32 	%r782, _ZZ9cuda_gemmIiLi256ELi4ELi1ELi128ELi64ELi64ELi32ELi1ELi0EEviiiPT_S1_S1_iiE3Ash;
	add.s32 	%r783, %r782, %r781;
	ld.shared.u32 	%r1149, [%r783];
$L__BB498_24:
	setp.lt.s32 	%p112, %r365, 2;
	@%p112 bra 	$L__BB498_26;
	add.s32 	%r784, %r6, 1;
	and.b32  	%r785, %r784, 15;
	add.s32 	%r786, %r94, %r785;
	shl.b32 	%r787, %r786, 2;
	mov.u32 	%r788, _ZZ9cuda_gemmIiLi256ELi4ELi1ELi128ELi64ELi64ELi32ELi1ELi0EEviiiPT_S1_S1_iiE3Ash;
	add.s32 	%r789, %r788, %r787;
	ld.shared.u32 	%r1148, [%r789];
$L__BB498_26:
	setp.lt.s32 	%p113, %r365, 3;
	@%p113 bra 	$L__BB498_28;
	add.s32 	%r790, %r94, %r74;
	shl.b32 	%r791, %r790, 2;
	mov.u32 	%r792, _ZZ9cuda_gemmIiLi256ELi4ELi1ELi128ELi64ELi64ELi32ELi1ELi0EEviiiPT_S1_S1_iiE3Ash;
	add.s32 	%r793, %r792, %r791;
	ld.shared.u32 	%r1147, [%r793];
$L__BB498_28:
	setp.lt.s32 	%p114, %r365, 4;
	@%p114 bra 	$L__BB498_30;
	add.s32 	%r794, %r94, %r73;
	shl.b32 	%r795, %r794, 2;
	mov.u32 	%r796, _ZZ9cuda_gemmIiLi256ELi4ELi1ELi128ELi64ELi64ELi32ELi1ELi0EEviiiPT_S1_S1_iiE3Ash;
	add.s32 	%r797, %r796, %r795;
	ld.shared.u32 	%r1146, [%r797];
$L__BB498_30:
	setp.lt.s32 	%p115, %r365, 5;
	@%p115 bra 	$L__BB498_32;
	add.s32 	%r798, %r6, 4;
	and.b32  	%r799, %r798, 15;
	add.s32 	%r800, %r94, %r799;
	shl.b32 	%r801, %r800, 2;
	mov.u32 	%r802, _ZZ9cuda_gemmIiLi256ELi4ELi1ELi128ELi64ELi64ELi32ELi1ELi0EEviiiPT_S1_S1_iiE3Ash;
	add.s32 	%r803, %r802, %r801;
	ld.shared.u32 	%r1145, [%r803];
$L__BB498_32:
	setp.lt.s32 	%p116, %r365, 6;
	@%p116 bra 	$L__BB498_34;
	add.s32 	%r804, %r6, 5;
	and.b32  	%r805, %r804, 15;
	add.s32 	%r806, %r94, %r805;
	shl.b32 	%r807, %r806, 2;
	mov.u32 	%r808, _ZZ9cuda_gemmIiLi256ELi4ELi1ELi128ELi64ELi64ELi32ELi1ELi0EEviiiPT_S1_S1_iiE3Ash;
	add.s32 	%r809, %r808, %r807;
	ld.shared.u32 	%r1144, [%r809];
$L__BB498_34:
	setp.lt.s32 	%p117, %r365, 7;
	@%p117 bra 	$L__BB498_36;
	add.s32 	%r810, %r6, 6;
	and.b32  	%r811, %r810, 15;
	add.s32 	%r812, %r94, %r811;
	shl.b32 	%r813, %r812, 2;
	mov.u32 	%r814, _ZZ9cuda_gemmIiLi256ELi4ELi1ELi128ELi64ELi64ELi32ELi1ELi0EEviiiPT_S1_S1_iiE3Ash;
	add.s32 	%r815, %r814, %r813;
	ld.shared.u32 	%r1143, [%r815];
$L__BB498_36:
	setp.lt.s32 	%p118, %r365, 8;
	@%p118 bra 	$L__BB498_38;
	add.s32 	%r816, %r6, 7;
	and.b32  	%r817, %r816, 15;
	add.s32 	%r818, %r94, %r817;
	shl.b32 	%r819, %r818, 2;
	mov.u32 	%r820, _ZZ9cuda_gemmIiLi256ELi4ELi1ELi128ELi64ELi64ELi32ELi1ELi0EEviiiPT_S1_S1_iiE3Ash;
	add.s32 	%r821, %r820, %r819;
	ld.shared.u32 	%r1142, [%r821];
$L__BB498_38:
	setp.lt.s32 	%p119, %r365, 9;
	@%p119 bra 	$L__BB498_40;
	and.b32  	%r822, %r6, 15;
	xor.b32  	%r823, %r822, 8;
	add.s32 	%r824, %r94, %r823;
	shl.b32 	%r825, %r824, 2;
	mov.u32 	%r826, _ZZ9cuda_gemmIiLi256ELi4ELi1ELi128ELi64ELi64ELi32ELi1ELi0EEviiiPT_S1_S1_iiE3Ash;
	add.s32 	%r827, %r826, %r825;
	ld.shared.u32 	%r1141, [%r827];
$L__BB498_40:
	setp.lt.s32 	%p120, %r365, 10;
	@%p120 bra 	$L__BB498_42;
	add.s32 	%r828, %r6, 9;
	and.b32  	%r829, %r828, 15;
	add.s32 	%r830, %r94, %r829;
	shl.b32 	%r831, %r830, 2;
	mov.u32 	%r832, _ZZ9cuda_gemmIiLi256ELi4ELi1ELi128ELi64ELi64ELi32ELi1ELi0EEviiiPT_S1_S1_iiE3Ash;
	add.s32 	%r833, %r832, %r831;
	ld.shared.u32 	%r1140, [%r833];
$L__BB498_42:
	setp.lt.s32 	%p121, %r365, 11;
	@%p121 bra 	$L__BB498_44;
	add.s32 	%r834, %r6, 10;
	and.b32  	%r835, %r834, 15;
	add.s32 	%r836, %r94, %r835;
	shl.b32 	%r837, %r836, 2;
	mov.u32 	%r838, _ZZ9cuda_gemmIiLi256ELi4ELi1ELi128ELi64ELi64ELi32ELi1ELi0EEviiiPT_S1_S1_iiE3Ash;
	add.s32 	%r839, %r838, %r837;
	ld.shared.u32 	%r1139, [%r839];
$L__BB498_44:
	setp.lt.s32 	%p122, %r365, 12;
	@%p122 bra 	$L__BB498_46;
	add.s32 	%r840, %r6, 11;
	and.b32  	%r841, %r840, 15;
	add.s32 	%r842, %r94, %r841;
	shl.b32 	%r843, %r842, 2;
	mov.u32 	%r844, _ZZ9cuda_gemmIiLi256ELi4ELi1ELi128ELi64ELi64ELi32ELi1ELi0EEviiiPT_S1_S1_iiE3Ash;
	add.s32 	%r845, %r844, %r843;
	ld.shared.u32 	%r1138, [%r845];
$L__BB498_46:
	setp.lt.s32 	%p123, %r365, 13;
	@%p123 bra 	$L__BB498_48;
	add.s32 	%r846, %r6, 12;
	and.b32  	%r847, %r846, 15;
	add.s32 	%r848, %r94, %r847;
	shl.b32 	%r849, %r848, 2;
	mov.u32 	%r850, _ZZ9cuda_gemmIiLi256ELi4ELi1ELi128ELi64ELi64ELi32ELi1ELi0EEviiiPT_S1_S1_iiE3Ash;
	add.s32 	%r851, %r850, %r849;
	ld.shared.u32 	%r1137, [%r851];
$L__BB498_48:
	setp.lt.s32 	%p124, %r365, 14;
	@%p124 bra 	$L__BB498_50;
	add.s32 	%r852, %r6, 13;
	and.b32  	%r853, %r852, 15;
	add.s32 	%r854, %r94, %r853;
	shl.b32 	%r855, %r854, 2;
	mov.u32 	%r856, _ZZ9cuda_gemmIiLi256ELi4ELi1ELi128ELi64ELi64ELi32ELi1ELi0EEviiiPT_S1_S1_iiE3Ash;
	add.s32 	%r857, %r856, %r855;
	ld.shared.u32 	%r1136, [%r857];
$L__BB498_50:
	setp.lt.s32 	%p125, %r365, 15;
	@%p125 bra 	$L__BB498_52;
	add.s32 	%r858, %r6, 14;
	and.b32  	%r859, %r858, 15;
	add.s32 	%r860, %r94, %r859;
	shl.b32 	%r861, %r860, 2;
	mov.u32 	%r862, _ZZ9cuda_gemmIiLi256ELi4ELi1ELi128ELi64ELi64ELi32ELi1ELi0EEviiiPT_S1_S1_iiE3Ash;
	add.s32 	%r863, %r862, %r861;
	ld.shared.u32 	%r1135, [%r863];
$L__BB498_52:
	setp.lt.s32 	%p126, %r365, 16;
	@%p126 bra 	$L__BB498_54;
	add.s32 	%r864, %r6, -1;
	and.b32  	%r865, %r864, 15;
	add.s32 	%r866, %r94, %r865;
	shl.b32 	%r867, %r866, 2;
	mov.u32 	%r868, _ZZ9cuda_gemmIiLi256ELi4ELi1ELi128ELi64ELi64ELi32ELi1ELi0EEviiiPT_S1_S1_iiE3Ash;
	add.s32 	%r869, %r868, %r867;
	ld.shared.u32 	%r1134, [%r869];
$L__BB498_54:
	setp.ge.s32 	%p127, %r7, %r13;
	mov.u32 	%r1015, %r7;
	@%p127 bra 	$L__BB498_55;
	bra.uni 	$L__BB498_56;
$L__BB498_55:
	add.s32 	%r998, %r998, %r5;
	setp.lt.s32 	%p145, %r998, %r4;
	@%p145 bra 	$L__BB498_22;
	bra.uni 	$L__BB498_159;
$L__BB498_56:
	mov.u32 	%r871, _ZZ9cuda_gemmIiLi256ELi4ELi1ELi128ELi64ELi64ELi32ELi1ELi0EEviiiPT_S1_S1_iiE11kron_fac_sh;
	mad.lo.s32 	%r129, %r1015, 260, %r871;
	mov.b32 	%r1017, 0;
	@%p111 bra 	$L__BB498_58;
	shl.b32 	%r872, %r23, 2;
	add.s32 	%r873, %r129, %r872;
	ld.shared.u32 	%r874, [%r873];
	mul.lo.s32 	%r1017, %r874, %r1149;
$L__BB498_58:
	@%p112 bra 	$L__BB498_60;
	shl.b32 	%r875, %r24, 2;
	add.s32 	%r876, %r129, %r875;
	ld.shared.u32 	%r877, [%r876+4];
	mad.lo.s32 	%r1017, %r877, %r1148, %r1017;
$L__BB498_60:
	@%p113 bra 	$L__BB498_62;
	shl.b32 	%r878, %r25, 2;
	add.s32 	%r879, %r129, %r878;
	ld.shared.u32 	%r880, [%r879+8];
	mad.lo.s32 	%r1017, %r880, %r1147, %r1017;
$L__BB498_62:
	@%p114 bra 	$L__BB498_64;
	shl.b32 	%r881, %r26, 2;
	add.s32 	%r882, %r129, %r881;
	ld.shared.u32 	%r883, [%r882+12];
	mad.lo.s32 	%r1017, %r883, %r1146, %r1017;
$L__BB498_64:
	@%p115 bra 	$L__BB498_66;
	shl.b32 	%r884, %r27, 2;
	add.s32 	%r885, %r129, %r884;
	ld.shared.u32 	%r886, [%r885+16];
	mad.lo.s32 	%r1017, %r886, %r1145, %r1017;
$L__BB498_66:
	setp.lt.s32 	%p133, %r365, 6;
	@%p133 bra 	$L__BB498_68;
	shl.b32 	%r887, %r28, 2;
	add.s32 	%r888, %r129, %r887;
	ld.shared.u32 	%r889, [%r888+20];
	mad.lo.s32 	%r1017, %r889, %r1144, %r1017;
$L__BB498_68:
	setp.lt.s32 	%p134, %r365, 7;
	@%p134 bra 	$L__BB498_70;
	shl.b32 	%r890, %r29, 2;
	add.s32 	%r891, %r129, %r890;
	ld.shared.u32 	%r892, [%r891+24];
	mad.lo.s32 	%r1017, %r892, %r1143, %r1017;
$L__BB498_70:
	setp.lt.s32 	%p135, %r365, 8;
	@%p135 bra 	$L__BB498_72;
	shl.b32 	%r893, %r30, 2;
	add.s32 	%r894, %r129, %r893;
	ld.shared.u32 	%r895, [%r894+28];
	mad.lo.s32 	%r1017, %r895, %r1142, %r1017;
$L__BB498_72:
	setp.lt.s32 	%p136, %r365, 9;
	@%p136 bra 	$L__BB498_74;
	shl.b32 	%r896, %r31, 2;
	add.s32 	%r897, %r129, %r896;
	ld.shared.u32 	%r898, [%r897+32];
	mad.lo.s32 	%r1017, %r898, %r1141, %r1017;
$L__BB498_74:
	setp.lt.s32 	%p137, %r365, 10;
	@%p137 bra 	$L__BB498_76;
	shl.b32 	%r899, %r32, 2;
	add.s32 	%r900, %r129, %r899;
	ld.shared.u32 	%r901, [%r900+36];
	mad.lo.s32 	%r1017, %r901, %r1140, %r1017;
$L__BB498_76:
	setp.lt.s32 	%p138, %r365, 11;
	@%p138 bra 	$L__BB498_78;
	shl.b32 	%r902, %r33, 2;
	add.s32 	%r903, %r129, %r902;
	ld.shared.u32 	%r904, [%r903+40];
	mad.lo.s32 	%r1017, %r904, %r1139, %r1017;
$L__BB498_78:
	setp.lt.s32 	%p139, %r365, 12;
	@%p139 bra 	$L__BB498_80;
	shl.b32 	%r905, %r34, 2;
	add.s32 	%r906, %r129, %r905;
	ld.shared.u32 	%r907, [%r906+44];
	mad.lo.s32 	%r1017, %r907, %r1138, %r1017;
$L__BB498_80:
	setp.lt.s32 	%p140, %r365, 13;
	@%p140 bra 	$L__BB498_82;
	shl.b32 	%r908, %r35, 2;
	add.s32 	%r909, %r129, %r908;
	ld.shared.u32 	%r910, [%r909+48];
	mad.lo.s32 	%r1017, %r910, %r1137, %r1017;
$L__BB498_82:
	setp.lt.s32 	%p141, %r365, 14;
	@%p141 bra 	$L__BB498_84;
	shl.b32 	%r911, %r36, 2;
	add.s32 	%r912, %r129, %r911;
	ld.shared.u32 	%r913, [%r912+52];
	mad.lo.s32 	%r1017, %r913, %r1136, %r1017;
$L__BB498_84:
	setp.lt.s32 	%p142, %r365, 15;
	@%p142 bra 	$L__BB498_86;
	shl.b32 	%r914, %r37, 2;
	add.s32 	%r915, %r129, %r914;
	ld.shared.u32 	%r916, [%r915+56];
	mad.lo.s32 	%r1017, %r916, %r1135, %r1017;
$L__BB498_86:
	setp.lt.s32 	%p143, %r365, 16;
	@%p143 bra 	$L__BB498_88;
	shl.b32 	%r917, %r38, 2;
	add.s32 	%r918, %r129, %r917;
	ld.shared.u32 	%r919, [%r918+60];
	mad.lo.s32 	%r1017, %r919, %r1134, %r1017;
$L__BB498_88:
	mad.lo.s32 	%r920, %r1015, %r4, %r92;
	shl.b32 	%r921, %r920, 2;
	mov.u32 	%r922, _ZZ9cuda_gemmIiLi256ELi4ELi1ELi128ELi64ELi64ELi32ELi1ELi0EEviiiPT_S1_S1_iiE3Csh;
	add.s32 	%r923, %r922, %r921;
	ld.shared.u32 	%r924, [%r923];
	add.s32 	%r925, %r924, %r1017;
	st.shared.u32 	[%r923], %r925;
	add.s32 	%r1015, %r1015, %r9;
	setp.lt.s32 	%p144, %r1015, %r13;
	@%p144 bra 	$L__BB498_56;
	bra.uni 	$L__BB498_55;
$L__BB498_89:
	setp.gt.u32 	%p37, %r365, 31;
	@%p37 bra 	$L__BB498_168;
	mov.b32 	%r1100, 0;
$L__BB498_91:
	setp.eq.s32 	%p38, %r365, 0;
	add.s32 	%r272, %r1100, %r6;
	mul.lo.s32 	%r273, %r272, %r365;
	add.s32 	%r274, %r273, %r12;
	@%p38 bra 	$L__BB498_93;
	add.s32 	%r486, %r14, %r273;
	shl.b32 	%r487, %r486, 2;
	mov.u32 	%r488, _ZZ9cuda_gemmIiLi256ELi4ELi1ELi128ELi64ELi64ELi32ELi1ELi0EEviiiPT_S1_S1_iiE3Ash;
	add.s32 	%r489, %r488, %r487;
	ld.shared.u32 	%r1149, [%r489];
$L__BB498_93:
	setp.lt.s32 	%p39, %r365, 2;
	@%p39 bra 	$L__BB498_95;
	add.s32 	%r490, %r6, 1;
	and.b32  	%r491, %r490, 15;
	add.s32 	%r492, %r274, %r491;
	shl.b32 	%r493, %r492, 2;
	mov.u32 	%r494, _ZZ9cuda_gemmIiLi256ELi4ELi1ELi128ELi64ELi64ELi32ELi1ELi0EEviiiPT_S1_S1_iiE3Ash;
	add.s32 	%r495, %r494, %r493;
	ld.shared.u32 	%r1148, [%r495];
$L__BB498_95:
	setp.lt.s32 	%p40, %r365, 3;
	@%p40 bra 	$L__BB498_97;
	add.s32 	%r496, %r274, %r74;
	shl.b32 	%r497, %r496, 2;
	mov.u32 	%r498, _ZZ9cuda_gemmIiLi256ELi4ELi1ELi128ELi64ELi64ELi32ELi1ELi0EEviiiPT_S1_S1_iiE3Ash;
	add.s32 	%r499, %r498, %r497;
	ld.shared.u32 	%r1147, [%r499];
$L__BB498_97:
	setp.lt.s32 	%p41, %r365, 4;
	@%p41 bra 	$L__BB498_99;
	add.s32 	%r500, %r274, %r73;
	shl.b32 	%r501, %r500, 2;
	mov.u32 	%r502, _ZZ9cuda_gemmIiLi256ELi4ELi1ELi128ELi64ELi64ELi32ELi1ELi0EEviiiPT_S1_S1_iiE3Ash;
	add.s32 	%r503, %r502, %r501;
	ld.shared.u32 	%r1146, [%r503];
$L__BB498_99:
	setp.lt.s32 	%p42, %r365, 5;
	@%p42 bra 	$L__BB498_101;
	add.s32 	%r504, %r6, 4;
	and.b32  	%r505, %r504, 15;
	add.s32 	%r506, %r274, %r505;
	shl.b32 	%r507, %r506, 2;
	mov.u32 	%r508, _ZZ9cuda_gemmIiLi256ELi4ELi1ELi128ELi64ELi64ELi32ELi1ELi0EEviiiPT_S1_S1_iiE3Ash;
	add.s32 	%r509, %r508, %r507;
	ld.shared.u32 	%r1145, [%r509];
$L__BB498_101:
	setp.lt.s32 	%p43, %r365, 6;
	@%p43 bra 	$L__BB498_103;
	add.s32 	%r510, %r6, 5;
	and.b32  	%r511, %r510, 15;
	add.s32 	%r512, %r274, %r511;
	shl.b32 	%r513, %r512, 2;
	mov.u32 	%r514, _ZZ9cuda_gemmIiLi256ELi4ELi1ELi128ELi64ELi64ELi32ELi1ELi0EEviiiPT_S1_S1_iiE3Ash;
	add.s32 	%r515, %r514, %r513;
	ld.shared.u32 	%r1144, [%r515];
$L__BB498_103:
	setp.lt.s32 	%p44, %r365, 7;
	@%p44 bra 	$L__BB498_105;
	add.s32 	%r516, %r6, 6;
	and.b32  	%r517, %r516, 15;
	add.s32 	%r518, %r274, %r517;
	shl.b32 	%r519, %r518, 2;
	mov.u32 	%r520, _ZZ9cuda_gemmIiLi256ELi4ELi1ELi128ELi64ELi64ELi32ELi1ELi0EEviiiPT_S1_S1_iiE3Ash;
	add.s32 	%r521, %r520, %r519;
	ld.shared.u32 	%r1143, [%r521];
$L__BB498_105:
	setp.lt.s32 	%p45, %r365, 8;
	@%p45 bra 	$L__BB498_107;
	add.s32 	%r522, %r6, 7;
	and.b32  	%r523, %r522, 15;
	add.s32 	%r524, %r274, %r523;
	shl.b32 	%r525, %r524, 2;
	mov.u32 	%r526, _ZZ9cuda_gemmIiLi256ELi4ELi1ELi128ELi64ELi64ELi32ELi1ELi0EEviiiPT_S1_S1_iiE3Ash;
	add.s32 	%r527, %r526, %r525;
	ld.shared.u32 	%r1142, [%r527];
$L__BB498_107:
	setp.lt.s32 	%p46, %r365, 9;
	@%p46 bra 	$L__BB498_109;
	and.b32  	%r528, %r6, 15;
	xor.b32  	%r529, %r528, 8;
	add.s32 	%r530, %r274, %r529;
	shl.b32 	%r531, %r530, 2;
	mov.u32 	%r532, _ZZ9cuda_gemmIiLi256ELi4ELi1ELi128ELi64ELi64ELi32ELi1ELi0EEviiiPT_S1_S1_iiE3Ash;
	add.s32 	%r533, %r532, %r531;
	ld.shared.u32 	%r1141, [%r533];
$L__BB498_109:
	setp.lt.s32 	%p47, %r365, 10;
	@%p47 bra 	$L__BB498_111;
	add.s32 	%r534, %r6, 9;
	and.b32  	%r535, %r534, 15;
	add.s32 	%r536, %r274, %r535;
	shl.b32 	%r537, %r536, 2;
	mov.u32 	%r538, _ZZ9cuda_gemmIiLi256ELi4ELi1ELi128ELi64ELi64ELi32ELi1ELi0EEviiiPT_S1_S1_iiE3Ash;
	add.s32 	%r539, %r538, %r537;
	ld.shared.u32 	%r1140, [%r539];
$L__BB498_111:
	setp.lt.s32 	%p48, %r365, 11;
	@%p48 bra 	$L__BB498_113;
	add.s32 	%r540, %r6, 10;
	and.b32  	%r541, %r540, 15;
	add.s32 	%r542, %r274, %r541;
	shl.b32 	%r543, %r542, 2;
	mov.u32 	%r544, _ZZ9cuda_gemmIiLi256ELi4ELi1ELi128ELi64ELi64ELi32ELi1ELi0EEviiiPT_S1_S1_iiE3Ash;
	add.s32 	%r545, %r544, %r543;
	ld.shared.u32 	%r1139, [%r545];
$L__BB498_113:
	setp.lt.s32 	%p49, %r365, 12;
	@%p49 bra 	$L__BB498_115;
	add.s32 	%r546, %r6, 11;
	and.b32  	%r547, %r546, 15;
	add.s32 	%r548, %r274, %r547;
	shl.b32 	%r549, %r548, 2;
	mov.u32 	%r550, _ZZ9cuda_gemmIiLi256ELi4ELi1ELi128ELi64ELi64ELi32ELi1ELi0EEviiiPT_S1_S1_iiE3Ash;
	add.s32 	%r551, %r550, %r549;
	ld.shared.u32 	%r1138, [%r551];
$L__BB498_115:
	setp.lt.s32 	%p50, %r365, 13;
	@%p50 bra 	$L__BB498_117;
	add.s32 	%r552, %r6, 12;
	and.b32  	%r553, %r552, 15;
	add.s32 	%r554, %r274, %r553;
	shl.b32 	%r555, %r554, 2;
	mov.u32 	%r556, _ZZ9cuda_gemmIiLi256ELi4ELi1ELi128ELi64ELi64ELi32ELi1ELi0EEviiiPT_S1_S1_iiE3Ash;
	add.s32 	%r557, %r556, %r555;
	ld.shared.u32 	%r1137, [%r557];
$L__BB498_117:
	setp.lt.s32 	%p51, %r365, 14;
	@%p51 bra 	$L__BB498_119;
	add.s32 	%r558, %r6, 13;
	and.b32  	%r559, %r558, 15;
	add.s32 	%r560, %r274, %r559;
	shl.b32 	%r561, %r560, 2;
	mov.u32 	%r562, _ZZ9cuda_gemmIiLi256ELi4ELi1ELi128ELi64ELi64ELi32ELi1ELi0EEviiiPT_S1_S1_iiE3Ash;
	add.s32 	%r563, %r562, %r561;
	ld.shared.u32 	%r1136, [%r563];
$L__BB498_119:
	setp.lt.s32 	%p52, %r365, 15;
	@%p52 bra 	$L__BB498_121;
	add.s32 	%r564, %r6, 14;
	and.b32  	%r565, %r564, 15;
	add.s32 	%r566, %r274, %r565;
	shl.b32 	%r567, %r566, 2;
	mov.u32 	%r568, _ZZ9cuda_gemmIiLi256ELi4ELi1ELi128ELi64ELi64ELi32ELi1ELi0EEviiiPT_S1_S1_iiE3Ash;
	add.s32 	%r569, %r568, %r567;
	ld.shared.u32 	%r1135, [%r569];
$L__BB498_121:
	setp.lt.s32 	%p53, %r365, 16;
	@%p53 bra 	$L__BB498_123;
	add.s32 	%r570, %r6, -1;
	and.b32  	%r571, %r570, 15;
	add.s32 	%r572, %r274, %r571;
	shl.b32 	%r573, %r572, 2;
	mov.u32 	%r574, _ZZ9cuda_gemmIiLi256ELi4ELi1ELi128ELi64ELi64ELi32ELi1ELi0EEviiiPT_S1_S1_iiE3Ash;
	add.s32 	%r575, %r574, %r573;
	ld.shared.u32 	%r1134, [%r575];
$L__BB498_123:
	setp.ge.s32 	%p54, %r7, %r13;
	@%p54 bra 	$L__BB498_158;
	mov.u32 	%r1117, %r7;
$L__BB498_125:
	mov.u32 	%r577, _ZZ9cuda_gemmIiLi256ELi4ELi1ELi128ELi64ELi64ELi32ELi1ELi0EEviiiPT_S1_S1_iiE11kron_fac_sh;
	mad.lo.s32 	%r308, %r1117, 260, %r577;
	mov.b32 	%r1119, 0;
	@%p38 bra 	$L__BB498_127;
	shl.b32 	%r578, %r23, 2;
	add.s32 	%r579, %r308, %r578;
	ld.shared.u32 	%r580, [%r579];
	mul.lo.s32 	%r1119, %r580, %r1149;
$L__BB498_127:
	@%p39 bra 	$L__BB498_129;
	shl.b32 	%r581, %r24, 2;
	add.s32 	%r582, %r308, %r581;
	ld.shared.u32 	%r583, [%r582+4];
	mad.lo.s32 	%r1119, %r583, %r1148, %r1119;
$L__BB498_129:
	@%p40 bra 	$L__BB498_131;
	shl.b32 	%r584, %r25, 2;
	add.s32 	%r585, %r308, %r584;
	ld.shared.u32 	%r586, [%r585+8];
	mad.lo.s32 	%r1119, %r586, %r1147, %r1119;
$L__BB498_131:
	@%p41 bra 	$L__BB498_133;
	shl.b32 	%r587, %r26, 2;
	add.s32 	%r588, %r308, %r587;
	ld.shared.u32 	%r589, [%r588+12];
	mad.lo.s32 	%r1119, %r589, %r1146, %r1119;
$L__BB498_133:
	@%p42 bra 	$L__BB498_135;
	shl.b32 	%r590, %r27, 2;
	add.s32 	%r591, %r308, %r590;
	ld.shared.u32 	%r592, [%r591+16];
	mad.lo.s32 	%r1119, %r592, %r1145, %r1119;
$L__BB498_135:
	setp.lt.s32 	%p60, %r365, 6;
	@%p60 bra 	$L__BB498_137;
	shl.b32 	%r593, %r28, 2;
	add.s32 	%r594, %r308, %r593;
	ld.shared.u32 	%r595, [%r594+20];
	mad.lo.s32 	%r1119, %r595, %r1144, %r1119;
$L__BB498_137:
	setp.lt.s32 	%p61, %r365, 7;
	@%p61 bra 	$L__BB498_139;
	shl.b32 	%r596, %r29, 2;
	add.s32 	%r597, %r308, %r596;
	ld.shared.u32 	%r598, [%r597+24];
	mad.lo.s32 	%r1119, %r598, %r1143, %r1119;
$L__BB498_139:
	setp.lt.s32 	%p62, %r365, 8;
	@%p62 bra 	$L__BB498_141;
	shl.b32 	%r599, %r30, 2;
	add.s32 	%r600, %r308, %r599;
	ld.shared.u32 	%r601, [%r600+28];
	mad.lo.s32 	%r1119, %r601, %r1142, %r1119;
$L__BB498_141:
	setp.lt.s32 	%p63, %r365, 9;
	@%p63 bra 	$L__BB498_143;
	shl.b32 	%r602, %r31, 2;
	add.s32 	%r603, %r308, %r602;
	ld.shared.u32 	%r604, [%r603+32];
	mad.lo.s32 	%r1119, %r604, %r1141, %r1119;
$L__BB498_143:
	setp.lt.s32 	%p64, %r365, 10;
	@%p64 bra 	$L__BB498_145;
	shl.b32 	%r605, %r32, 2;
	add.s32 	%r606, %r308, %r605;
	ld.shared.u32 	%r607, [%r606+36];
	mad.lo.s32 	%r1119, %r607, %r1140, %r1119;
$L__BB498_145:
	setp.lt.s32 	%p65, %r365, 11;
	@%p65 bra 	$L__BB498_147;
	shl.b32 	%r608, %r33, 2;
	add.s32 	%r609, %r308, %r608;
	ld.shared.u32 	%r610, [%r609+40];
	mad.lo.s32 	%r1119, %r610, %r1139, %r1119;
$L__BB498_147:
	setp.lt.s32 	%p66, %r365, 12;
	@%p66 bra 	$L__BB498_149;
	shl.b32 	%r611, %r34, 2;
	add.s32 	%r612, %r308, %r611;
	ld.shared.u32 	%r613, [%r612+44];
	mad.lo.s32 	%r1119, %r613, %r1138, %r1119;
$L__BB498_149:
	setp.lt.s32 	%p67, %r365, 13;
	@%p67 bra 	$L__BB498_151;
	shl.b32 	%r614, %r35, 2;
	add.s32 	%r615, %r308, %r614;
	ld.shared.u32 	%r616, [%r615+48];
	mad.lo.s32 	%r1119, %r616, %r1137, %r1119;
$L__BB498_151:
	setp.lt.s32 	%p68, %r365, 14;
	@%p68 bra 	$L__BB498_153;
	shl.b32 	%r617, %r36, 2;
	add.s32 	%r618, %r308, %r617;
	ld.shared.u32 	%r619, [%r618+52];
	mad.lo.s32 	%r1119, %r619, %r1136, %r1119;
$L__BB498_153:
	setp.lt.s32 	%p69, %r365, 15;
	@%p69 bra 	$L__BB498_155;
	shl.b32 	%r620, %r37, 2;
	add.s32 	%r621, %r308, %r620;
	ld.shared.u32 	%r622, [%r621+56];
	mad.lo.s32 	%r1119, %r622, %r1135, %r1119;
$L__BB498_155:
	setp.lt.s32 	%p70, %r365, 16;
	@%p70 bra 	$L__BB498_157;
	shl.b32 	%r623, %r38, 2;
	add.s32 	%r624, %r308, %r623;
	ld.shared.u32 	%r625, [%r624+60];
	mad.lo.s32 	%r1119, %r625, %r1134, %r1119;
$L__BB498_157:
	mad.lo.s32 	%r626, %r1117, %r4, %r272;
	shl.b32 	%r627, %r626, 2;
	mov.u32 	%r628, _ZZ9cuda_gemmIiLi256ELi4ELi1ELi128ELi64ELi64ELi32ELi1ELi0EEviiiPT_S1_S1_iiE3Csh;
	add.s32 	%r629, %r628, %r627;
	st.shared.u32 	[%r629], %r1119;
	add.s32 	%r1117, %r1117, %r9;
	setp.lt.s32 	%p71, %r1117, %r13;
	@%p71 bra 	$L__BB498_125;
$L__BB498_158:
	add.s32 	%r1100, %r1100, %r5;
	setp.lt.s32 	%p72, %r1100, %r4;
	@%p72 bra 	$L__BB498_91;
$L__BB498_159:
	bar.sync 	0;
	@%p27 bra 	$L__BB498_166;
	setp.eq.s32 	%p147, %r22, 0;
	shl.b32 	%r926, %r974, 7;
	mov.u32 	%r927, %ctaid.x;
	shl.b32 	%r928, %r927, 6;
	add.s32 	%r359, %r926, %r928;
	mov.u32 	%r1150, %r1;
	@%p147 bra 	$L__BB498_164;
	setp.eq.s32 	%p148, %r22, 1;
	add.s32 	%r929, %r359, %r1;
	shl.b32 	%r930, %r1, 2;
	mov.u32 	%r931, _ZZ9cuda_gemmIiLi256ELi4ELi1ELi128ELi64ELi64ELi32ELi1ELi0EEviiiPT_S1_S1_iiE3Csh;
	add.s32 	%r932, %r931, %r930;
	ld.shared.u32 	%r933, [%r932];
	mul.wide.s32 	%rd25, %r929, 4;
	add.s64 	%rd5, %rd2, %rd25;
	st.global.u32 	[%rd5], %r933;
	mov.u32 	%r1150, %r16;
	@%p148 bra 	$L__BB498_164;
	setp.eq.s32 	%p149, %r22, 2;
	shl.b32 	%r934, %r1, 2;
	mov.u32 	%r935, _ZZ9cuda_gemmIiLi256ELi4ELi1ELi128ELi64ELi64ELi32ELi1ELi0EEviiiPT_S1_S1_iiE3Csh;
	add.s32 	%r936, %r935, %r934;
	add.s32 	%r937, %r936, %r19;
	ld.shared.u32 	%r938, [%r937];
	cvt.u64.u32 	%rd26, %r19;
	add.s64 	%rd6, %rd5, %rd26;
	st.global.u32 	[%rd6], %r938;
	mov.u32 	%r1150, %r20;
	@%p149 bra 	$L__BB498_164;
	cvt.u64.u32 	%rd27, %r19;
	shl.b32 	%r939, %r1, 2;
	mov.u32 	%r940, _ZZ9cuda_gemmIiLi256ELi4ELi1ELi128ELi64ELi64ELi32ELi1ELi0EEviiiPT_S1_S1_iiE3Csh;
	add.s32 	%r941, %r940, %r939;
	add.s32 	%r942, %r941, %r19;
	add.s32 	%r943, %r942, %r19;
	ld.shared.u32 	%r944, [%r943];
	add.s64 	%rd28, %rd6, %rd27;
	st.global.u32 	[%rd28], %r944;
	mov.u32 	%r1150, %r21;
$L__BB498_164:
	setp.lt.u32 	%p150, %r18, 3;
	@%p150 bra 	$L__BB498_166;
$L__BB498_165:
	add.s32 	%r945, %r359, %r1150;
	shl.b32 	%r946, %r1150, 2;
	mov.u32 	%r947, _ZZ9cuda_gemmIiLi256ELi4ELi1ELi128ELi64ELi64ELi32ELi1ELi0EEviiiPT_S1_S1_iiE3Csh;
	add.s32 	%r948, %r947, %r946;
	ld.shared.u32 	%r949, [%r948];
	mul.wide.s32 	%rd29, %r945, 4;
	add.s64 	%rd30, %rd2, %rd29;
	st.global.u32 	[%rd30], %r949;
	add.s32 	%r950, %r948, %r19;
	ld.shared.u32 	%r951, [%r950];
	add.s64 	%rd32, %rd30, %rd11;
	st.global.u32 	[%rd32], %r951;
	add.s32 	%r952, %r950, %r19;
	ld.shared.u32 	%r953, [%r952];
	add.s64 	%rd33, %rd32, %rd11;
	st.global.u32 	[%rd33], %r953;
	add.s32 	%r954, %r952, %r19;
	ld.shared.u32 	%r955, [%r954];
	add.s64 	%rd34, %rd33, %rd11;
	st.global.u32 	[%rd34], %r955;
	add.s32 	%r1150, %r19, %r1150;
	setp.lt.u32 	%p151, %r1150, 64;
	@%p151 bra 	$L__BB498_165;
$L__BB498_166:
	mov.u32 	%r956, %nctaid.y;
	add.s32 	%r974, %r974, %r956;
	shl.b32 	%r957, %r956, 2;
	setp.lt.u32 	%p152, %r974, %r957;
	@%p152 bra 	$L__BB498_2;
$L__BB498_167:
	ret;
$L__BB498_168:
	mov.b32 	%r1048, 0;
$L__BB498_169:
	setp.lt.s32 	%p73, %r365, 1;
	add.s32 	%r180, %r1048, %r6;
	mul.lo.s32 	%r181, %r180, %r365;
	add.s32 	%r182, %r181, %r12;
	@%p73 bra 	$L__BB498_171;
	add.s32 	%r631, %r14, %r181;
	shl.b32 	%r632, %r631, 2;
	mov.u32 	%r633, _ZZ9cuda_gemmIiLi256ELi4ELi1ELi128ELi64ELi64ELi32ELi1ELi0EEviiiPT_S1_S1_iiE3Ash;
	add.s32 	%r634, %r633, %r632;
	ld.shared.u32 	%r1149, [%r634];
$L__BB498_171:
	setp.lt.s32 	%p74, %r365, 2;
	@%p74 bra 	$L__BB498_173;
	add.s32 	%r635, %r6, 1;
	and.b32  	%r636, %r635, 15;
	add.s32 	%r637, %r182, %r636;
	shl.b32 	%r638, %r637, 2;
	mov.u32 	%r639, _ZZ9cuda_gemmIiLi256ELi4ELi1ELi128ELi64ELi64ELi32ELi1ELi0EEviiiPT_S1_S1_iiE3Ash;
	add.s32 	%r640, %r639, %r638;
	ld.shared.u32 	%r1148, [%r640];
$L__BB498_173:
	setp.lt.s32 	%p75, %r365, 3;
	@%p75 bra 	$L__BB498_175;
	add.s32 	%r641, %r6, 2;
	and.b32  	%r642, %r641, 15;
	add.s32 	%r643, %r182, %r642;
	shl.b32 	%r644, %r643, 2;
	mov.u32 	%r645, _ZZ9cuda_gemmIiLi256ELi4ELi1ELi128ELi64ELi64ELi32ELi1ELi0EEviiiPT_S1_S1_iiE3Ash;
	add.s32 	%r646, %r645, %r644;
	ld.shared.u32 	%r1147, [%r646];
$L__BB498_175:
	setp.lt.s32 	%p76, %r365, 4;
	@%p76 bra 	$L__BB498_177;
	add.s32 	%r647, %r182, %r73;
	shl.b32 	%r648, %r647, 2;
	mov.u32 	%r649, _ZZ9cuda_gemmIiLi256ELi4ELi1ELi128ELi64ELi64ELi32ELi1ELi0EEviiiPT_S1_S1_iiE3Ash;
	add.s32 	%r650, %r649, %r648;
	ld.shared.u32 	%r1146, [%r650];
$L__BB498_177:
	setp.lt.s32 	%p77, %r365, 5;
	@%p77 bra 	$L__BB498_179;
	add.s32 	%r651, %r6, 4;
	and.b32  	%r652, %r651, 15;
	add.s32 	%r653, %r182, %r652;
	shl.b32 	%r654, %r653, 2;
	mov.u32 	%r655, _ZZ9cuda_gemmIiLi256ELi4ELi1ELi128ELi64ELi64ELi32ELi1ELi0EEviiiPT_S1_S1_iiE3Ash;
	add.s32 	%r656, %r655, %r654;
	ld.shared.u32 	%r1145, [%r656];
$L__BB498_179:
	setp.lt.s32 	%p78, %r365, 6;
	@%p78 bra 	$L__BB498_181;
	add.s32 	%r657, %r6, 5;
	and.b32  	%r658, %r657, 15;
	add.s32 	%r659, %r182, %r658;
	shl.b32 	%r660, %r659, 2;
	mov.u32 	%r661, _ZZ9cuda_gemmIiLi256ELi4ELi1ELi128ELi64ELi64ELi32ELi1ELi0EEviiiPT_S1_S1_iiE3Ash;
	add.s32 	%r662, %r661, %r660;
	ld.shared.u32 	%r1144, [%r662];
$L__BB498_181:
	setp.lt.s32 	%p79, %r365, 7;
	@%p79 bra 	$L__BB498_183;
	add.s32 	%r663, %r6, 6;
	and.b32  	%r664, %r663, 15;
	add.s32 	%r665, %r182, %r664;
	shl.b32 	%r666, %r665, 2;
	mov.u32 	%r667, _ZZ9cuda_gemmIiLi256ELi4ELi1ELi128ELi64ELi64ELi32ELi1ELi0EEviiiPT_S1_S1_iiE3Ash;
	add.s32 	%r668, %r667, %r666;
	ld.shared.u32 	%r1143, [%r668];
$L__BB498_183:
	setp.lt.s32 	%p80, %r365, 8;
	@%p80 bra 	$L__BB498_185;
	add.s32 	%r669, %r6, 7;
	and.b32  	%r670, %r669, 15;
	add.s32 	%r671, %r182, %r670;
	shl.b32 	%r672, %r671, 2;
	mov.u32 	%r673, _ZZ9cuda_gemmIiLi256ELi4ELi1ELi128ELi64ELi64ELi32ELi1ELi0EEviiiPT_S1_S1_iiE3Ash;
	add.s32 	%r674, %r673, %r672;
	ld.shared.u32 	%r1142, [%r674];
$L__BB498_185:
	setp.lt.s32 	%p81, %r365, 9;
	@%p81 bra 	$L__BB498_187;
	and.b32  	%r675, %r6, 15;
	xor.b32  	%r676, %r675, 8;
	add.s32 	%r677, %r182, %r676;
	shl.b32 	%r678, %r677, 2;
	mov.u32 	%r679, _ZZ9cuda_gemmIiLi256ELi4ELi1ELi128ELi64ELi64ELi32ELi1ELi0EEviiiPT_S1_S1_iiE3Ash;
	add.s32 	%r680, %r679, %r678;
	ld.shared.u32 	%r1141, [%r680];
$L__BB498_187:
	setp.lt.s32 	%p82, %r365, 10;
	@%p82 bra 	$L__BB498_189;
	add.s32 	%r681, %r6, 9;
	and.b32  	%r682, %r681, 15;
	add.s32 	%r683, %r182, %r682;
	shl.b32 	%r684, %r683, 2;
	mov.u32 	%r685, _ZZ9cuda_gemmIiLi256ELi4ELi1ELi128ELi64ELi64ELi32ELi1ELi0EEviiiPT_S1_S1_iiE3Ash;
	add.s32 	%r686, %r685, %r684;
	ld.shared.u32 	%r1140, [%r686];
$L__BB498_189:
	setp.lt.s32 	%p83, %r365, 11;
	@%p83 bra 	$L__BB498_191;
	add.s32 	%r687, %r6, 10;
	and.b32  	%r688, %r687, 15;
	add.s32 	%r689, %r182, %r688;
	shl.b32 	%r690, %r689, 2;
	mov.u32 	%r691, _ZZ9cuda_gemmIiLi256ELi4ELi1ELi128ELi64ELi64ELi32ELi1ELi0EEviiiPT_S1_S1_iiE3Ash;
	add.s32 	%r692, %r691, %r690;
	ld.shared.u32 	%r1139, [%r692];
$L__BB498_191:
	setp.lt.s32 	%p84, %r365, 12;
	@%p84 bra 	$L__BB498_193;
	add.s32 	%r693, %r6, 11;
	and.b32  	%r694, %r693, 15;
	add.s32 	%r695, %r182, %r694;
	shl.b32 	%r696, %r695, 2;
	mov.u32 	%r697, _ZZ9cuda_gemmIiLi256ELi4ELi1ELi128ELi64ELi64ELi32ELi1ELi0EEviiiPT_S1_S1_iiE3Ash;
	add.s32 	%r698, %r697, %r696;
	ld.shared.u32 	%r1138, [%r698];
$L__BB498_193:
	setp.lt.s32 	%p85, %r365, 13;
	@%p85 bra 	$L__BB498_195;
	add.s32 	%r699, %r6, 12;
	and.b32  	%r700, %r699, 15;
	add.s32 	%r701, %r182, %r700;
	shl.b32 	%r702, %r701, 2;
	mov.u32 	%r703, _ZZ9cuda_gemmIiLi256ELi4ELi1ELi128ELi64ELi64ELi32ELi1ELi0EEviiiPT_S1_S1_iiE3Ash;
	add.s32 	%r704, %r703, %r702;
	ld.shared.u32 	%r1137, [%r704];
$L__BB498_195:
	setp.lt.s32 	%p86, %r365, 14;
	@%p86 bra 	$L__BB498_197;
	add.s32 	%r705, %r6, 13;
	and.b32  	%r706, %r705, 15;
	add.s32 	%r707, %r182, %r706;
	shl.b32 	%r708, %r707, 2;
	mov.u32 	%r709, _ZZ9cuda_gemmIiLi256ELi4ELi1ELi128ELi64ELi64ELi32ELi1ELi0EEviiiPT_S1_S1_iiE3Ash;
	add.s32 	%r710, %r709, %r708;
	ld.shared.u32 	%r1136, [%r710];
$L__BB498_197:
	setp.lt.s32 	%p87, %r365, 15;
	@%p87 bra 	$L__BB498_199;
	add.s32 	%r711, %r6, 14;
	and.b32  	%r712, %r711, 15;
	add.s32 	%r713, %r182, %r712;
	shl.b32 	%r714, %r713, 2;
	mov.u32 	%r715, _ZZ9cuda_gemmIiLi256ELi4ELi1ELi128ELi64ELi64ELi32ELi1ELi0EEviiiPT_S1_S1_iiE3Ash;
	add.s32 	%r716, %r715, %r714;
	ld.shared.u32 	%r1135, [%r716];
$L__BB498_199:
	setp.lt.s32 	%p88, %r365, 16;
	@%p88 bra 	$L__BB498_201;
	add.s32 	%r717, %r6, -1;
	and.b32  	%r718, %r717, 15;
	add.s32 	%r719, %r182, %r718;
	shl.b32 	%r720, %r719, 2;
	mov.u32 	%r721, _ZZ9cuda_gemmIiLi256ELi4ELi1ELi128ELi64ELi64ELi32ELi1ELi0EEviiiPT_S1_S1_iiE3Ash;
	add.s32 	%r722, %r721, %r720;
	ld.shared.u32 	%r1134, [%r722];
$L__BB498_201:
	setp.ge.s32 	%p89, %r7, %r13;
	mov.u32 	%r1065, %r7;
	@%p89 bra 	$L__BB498_202;
	bra.uni 	$L__BB498_203;
$L__BB498_202:
	add.s32 	%r1048, %r1048, %r5;
	setp.lt.s32 	%p110, %r1048, %r4;
	@%p110 bra 	$L__BB498_169;
	bra.uni 	$L__BB498_159;
$L__BB498_203:
	mov.u32 	%r724, _ZZ9cuda_gemmIiLi256ELi4ELi1ELi128ELi64ELi64ELi32ELi1ELi0EEviiiPT_S1_S1_iiE11kron_fac_sh;
	mad.lo.s32 	%r217, %r1065, 260, %r724;
	mov.b32 	%r1067, 0;
	@%p73 bra 	$L__BB498_205;
	shl.b32 	%r725, %r23, 2;
	add.s32 	%r726, %r217, %r725;
	ld.shared.u32 	%r727, [%r726];
	mul.lo.s32 	%r1067, %r727, %r1149;
$L__BB498_205:
	@%p74 bra 	$L__BB498_207;
	shl.b32 	%r728, %r24, 2;
	add.s32 	%r729, %r217, %r728;
	ld.shared.u32 	%r730, [%r729+4];
	mad.lo.s32 	%r1067, %r730, %r1148, %r1067;
$L__BB498_207:
	@%p75 bra 	$L__BB498_209;
	shl.b32 	%r731, %r25, 2;
	add.s32 	%r732, %r217, %r731;
	ld.shared.u32 	%r733, [%r732+8];
	mad.lo.s32 	%r1067, %r733, %r1147, %r1067;
$L__BB498_209:
	@%p76 bra 	$L__BB498_211;
	shl.b32 	%r734, %r26, 2;
	add.s32 	%r735, %r217, %r734;
	ld.shared.u32 	%r736, [%r735+12];
	mad.lo.s32 	%r1067, %r736, %r1146, %r1067;
$L__BB498_211:
	setp.lt.s32 	%p94, %r365, 5;
	@%p94 bra 	$L__BB498_213;
	shl.b32 	%r737, %r27, 2;
	add.s32 	%r738, %r217, %r737;
	ld.shared.u32 	%r739, [%r738+16];
	mad.lo.s32 	%r1067, %r739, %r1145, %r1067;
$L__BB498_213:
	setp.lt.s32 	%p95, %r365, 6;
	@%p95 bra 	$L__BB498_215;
	shl.b32 	%r740, %r28, 2;
	add.s32 	%r741, %r217, %r740;
	ld.shared.u32 	%r742, [%r741+20];
	mad.lo.s32 	%r1067, %r742, %r1144, %r1067;
$L__BB498_215:
	setp.lt.s32 	%p96, %r365, 7;
	@%p96 bra 	$L__BB498_217;
	shl.b32 	%r743, %r29, 2;
	add.s32 	%r744, %r217, %r743;
	ld.shared.u32 	%r745, [%r744+24];
	mad.lo.s32 	%r1067, %r745, %r1143, %r1067;
$L__BB498_217:
	setp.lt.s32 	%p97, %r365, 8;
	@%p97 bra 	$L__BB498_219;
	shl.b32 	%r746, %r30, 2;
	add.s32 	%r747, %r217, %r746;
	ld.shared.u32 	%r748, [%r747+28];
	mad.lo.s32 	%r1067, %r748, %r1142, %r1067;
$L__BB498_219:
	setp.lt.s32 	%p98, %r365, 9;
	@%p98 bra 	$L__BB498_221;
	shl.b32 	%r749, %r31, 2;
	add.s32 	%r750, %r217, %r749;
	ld.shared.u32 	%r751, [%r750+32];
	mad.lo.s32 	%r1067, %r751, %r1141, %r1067;
$L__BB498_221:
	setp.lt.s32 	%p99, %r365, 10;
	@%p99 bra 	$L__BB498_223;
	shl.b32 	%r752, %r32, 2;
	add.s32 	%r753, %r217, %r752;
	ld.shared.u32 	%r754, [%r753+36];
	mad.lo.s32 	%r1067, %r754, %r1140, %r1067;
$L__BB498_223:
	setp.lt.s32 	%p100, %r365, 11;
	@%p100 bra 	$L__BB498_225;
	shl.b32 	%r755, %r33, 2;
	add.s32 	%r756, %r217, %r755;
	ld.shared.u32 	%r757, [%r756+40];
	mad.lo.s32 	%r1067, %r757, %r1139, %r1067;
$L__BB498_225:
	setp.lt.s32 	%p101, %r365, 12;
	@%p101 bra 	$L__BB498_227;
	shl.b32 	%r758, %r34, 2;
	add.s32 	%r759, %r217, %r758;
	ld.shared.u32 	%r760, [%r759+44];
	mad.lo.s32 	%r1067, %r760, %r1138, %r1067;
$L__BB498_227:
	setp.lt.s32 	%p102, %r365, 13;
	@%p102 bra 	$L__BB498_229;
	shl.b32 	%r761, %r35, 2;
	add.s32 	%r762, %r217, %r761;
	ld.shared.u32 	%r763, [%r762+48];
	mad.lo.s32 	%r1067, %r763, %r1137, %r1067;
$L__BB498_229:
	setp.lt.s32 	%p103, %r365, 14;
	@%p103 bra 	$L__BB498_231;
	shl.b32 	%r764, %r36, 2;
	add.s32 	%r765, %r217, %r764;
	ld.shared.u32 	%r766, [%r765+52];
	mad.lo.s32 	%r1067, %r766, %r1136, %r1067;
$L__BB498_231:
	setp.lt.s32 	%p104, %r365, 15;
	@%p104 bra 	$L__BB498_233;
	shl.b32 	%r767, %r37, 2;
	add.s32 	%r768, %r217, %r767;
	ld.shared.u32 	%r769, [%r768+56];
	mad.lo.s32 	%r1067, %r769, %r1135, %r1067;
$L__BB498_233:
	setp.lt.s32 	%p105, %r365, 16;
	@%p105 bra 	$L__BB498_235;
	shl.b32 	%r770, %r38, 2;
	add.s32 	%r771, %r217, %r770;
	ld.shared.u32 	%r772, [%r771+60];
	mad.lo.s32 	%r1067, %r772, %r1134, %r1067;
$L__BB498_235:
	mov.u32 	%r1081, %r2;
$L__BB498_236:
	shr.u32 	%r251, %r1081, 1;
	shfl.sync.down.b32	%r773|%p106, %r1067, %r251, %r15, -1;
	add.s32 	%r1067, %r773, %r1067;
	setp.gt.u32 	%p107, %r1081, 3;
	mov.u32 	%r1081, %r251;
	@%p107 bra 	$L__BB498_236;
	rem.u32 	%r774, %r69, %r3;
	setp.eq.s32 	%p108, %r774, 0;
	@%p108 bra 	$L__BB498_238;
	bra.uni 	$L__BB498_239;
$L__BB498_238:
	mad.lo.s32 	%r775, %r1065, %r4, %r180;
	shl.b32 	%r776, %r775, 2;
	mov.u32 	%r777, _ZZ9cuda_gemmIiLi256ELi4ELi1ELi128ELi64ELi64ELi32ELi1ELi0EEviiiPT_S1_S1_iiE3Csh;
	add.s32 	%r778, %r777, %r776;
	st.shared.u32 	[%r778], %r1067;
$L__BB498_239:
	add.s32 	%r1065, %r1065, %r9;
	setp.lt.s32 	%p109, %r1065, %r13;
	@%p109 bra 	$L__BB498_203;
	bra.uni 	$L__BB498_202;

}
	// .globl	_Z9cuda_gemmIiLi256ELi4ELi1ELi128ELi64ELi64ELi32ELi1ELi1EEviiiPT_S1_S1_ii
.visible .entry _Z9cuda_gemmIiLi256ELi4ELi1ELi128ELi64ELi64ELi32ELi1ELi1EEviiiPT_S1_S1_ii(
	.param .u32 _Z9cuda_gemmIiLi256ELi4ELi1ELi128ELi64ELi64ELi32ELi1ELi1EEviiiPT_S1_S1_ii_param_0,
	.param .u32 _Z9cuda_gemmIiLi256ELi4ELi1ELi128ELi64ELi64ELi32ELi1ELi1EEviiiPT_S1_S1_ii_param_1,
	.param .u32 _Z9cuda_gemmIiLi256ELi4ELi1ELi128ELi64ELi64ELi32ELi1ELi1EEviiiPT_S1_S1_ii_param_2,
	.param .u64 .ptr .align 1 _Z9cuda_gemmIiLi256ELi4ELi1ELi128ELi64ELi64ELi32ELi1ELi1EEviiiPT_S1_S1_ii_param_3,
	.param .u64 .ptr .align 1 _Z9cuda_gemmIiLi256ELi4ELi1ELi128ELi64ELi64ELi32ELi1ELi1EEviiiPT_S1_S1_ii_param_4,
	.param .u64 .ptr .align 1 _Z9cuda_gemmIiLi256ELi4ELi1ELi128ELi64ELi64ELi32ELi1ELi1EEviiiPT_S1_S1_ii_param_5,
	.param .u32 _Z9cuda_gemmIiLi256ELi4ELi1ELi128ELi64ELi64ELi32ELi1ELi1EEviiiPT_S1_S1_ii_param_6,
	.param .u32 _Z9cuda_gemmIiLi256ELi4ELi1ELi128ELi64ELi64ELi32ELi1ELi1EEviiiPT_S1_S1_ii_param_7
)
.maxntid 256
{
	.reg .pred 	%p<32>;
	.reg .b16 	%rs<8>;
	.reg .b32 	%r<250>;
	.reg .b64 	%rd<50>;
	// demoted variable
	.shared .align 128 .b8 _ZZ9cuda_gemmIiLi256ELi4ELi1ELi128ELi64ELi64ELi32ELi1ELi1EEviiiPT_S1_S1_iiE11kron_fac_sh[8320];
	// demoted variable
	.shared .align 128 .b8 _ZZ9cuda_gemmIiLi256ELi4ELi1ELi128ELi64ELi64ELi32ELi1ELi1EEviiiPT_S1_S1_iiE3Ash[512];
	// demoted variable
	.shared .align 128 .b8 _ZZ9cuda_gemmIiLi256ELi4ELi1ELi128ELi64ELi64ELi32ELi1ELi1EEviiiPT_S1_S1_iiE3Csh[256];
	ld.param.u64 	%rd11, [_Z9cuda_gemmIiLi256ELi4ELi1ELi128ELi64ELi64ELi32ELi1ELi1EEviiiPT_S1_S1_ii_param_3];
	ld.param.u64 	%rd12, [_Z9cuda_gemmIiLi256ELi4ELi1ELi128ELi64ELi64ELi32ELi1ELi1EEviiiPT_S1_S1_ii_param_4];
	ld.param.u64 	%rd13, [_Z9cuda_gemmIiLi256ELi4ELi1ELi128ELi64ELi64ELi32ELi1ELi1EEviiiPT_S1_S1_ii_param_5];
	cvta.to.global.u64 	%rd1, %rd11;
	cvta.to.global.u64 	%rd2, %rd12;
	cvta.to.global.u64 	%rd3, %rd13;
	mov.u32 	%r1, %tid.x;
	shr.u32 	%r75, %r1, 2;
	and.b32  	%r2, %r75, 1;
	mov.u32 	%r238, %ctaid.y;
	mov.u32 	%r4, %nctaid.y;
	shl.b32 	%r5, %r4, 2;
	setp.ge.u32 	%p1, %r238, %r5;
	@%p1 bra 	$L__BB499_34;
	mov.u32 	%r76, %ntid.x;
	mov.u32 	%r77, %ctaid.x;
	shr.u32 	%r6, %r1, 5;
	shl.b32 	%r78, %r77, 5;
	and.b32  	%r79, %r1, 31;
	or.b32  	%r7, %r78, %r79;
	mov.u32 	%r80, _ZZ9cuda_gemmIiLi256ELi4ELi1ELi128ELi64ELi64ELi32ELi1ELi1EEviiiPT_S1_S1_iiE11kron_fac_sh;
	mad.lo.s32 	%r8, %r79, 260, %r80;
	shr.u32 	%r9, %r76, 5;
	shl.b32 	%r81, %r1, 4;
	and.b32  	%r82, %r81, 48;
	shl.b32 	%r83, %r2, 6;
	or.b32  	%r84, %r83, %r82;
	mad.lo.s32 	%r10, %r2, -63, %r84;
	add.s32 	%r11, %r1, %r76;
	max.u32 	%r85, %r11, 128;
	setp.lt.u32 	%p2, %r11, 128;
	selp.u32 	%r86, 1, 0, %p2;
	add.s32 	%r87, %r11, %r86;
	sub.s32 	%r88, %r85, %r87;
	div.u32 	%r89, %r88, %r76;
	add.s32 	%r12, %r89, %r86;
	max.u32 	%r90, %r11, 64;
	setp.lt.u32 	%p3, %r11, 64;
	selp.u32 	%r91, 1, 0, %p3;
	add.s32 	%r92, %r11, %r91;
	sub.s32 	%r93, %r90, %r92;
	div.u32 	%r94, %r93, %r76;
	add.s32 	%r13, %r94, %r91;
	add.s32 	%r95, %r13, 1;
	add.s32 	%r14, %r6, %r9;
	shl.b32 	%r96, %r1, 2;
	mov.u32 	%r97, _ZZ9cuda_gemmIiLi256ELi4ELi1ELi128ELi64ELi64ELi32ELi1ELi1EEviiiPT_S1_S1_iiE3Ash;
	add.s32 	%r15, %r97, %r96;
	shl.b32 	%r16, %r76, 2;
	add.s32 	%r17, %r15, %r16;
	add.s32 	%r18, %r11, %r76;
	add.s32 	%r19, %r18, %r76;
	and.b32  	%r20, %r95, 3;
	mov.u32 	%r98, _ZZ9cuda_gemmIiLi256ELi4ELi1ELi128ELi64ELi64ELi32ELi1ELi1EEviiiPT_S1_S1_iiE3Csh;
	add.s32 	%r21, %r98, %r96;
	add.s32 	%r22, %r21, %r16;
	cvt.u16.u32 	%rs2, %r14;
	xor.b16  	%rs3, %rs2, 63;
	and.b16  	%rs4, %rs3, 255;
	cvt.u16.u32 	%rs5, %r9;
	and.b16  	%rs6, %rs5, 255;
	div.u16 	%rs7, %rs4, %rs6;
	and.b16  	%rs1, %rs7, 3;
	shl.b32 	%r99, %r6, 2;
	add.s32 	%r23, %r8, %r99;
	shl.b32 	%r24, %r9, 2;
	add.s32 	%r25, %r23, %r24;
	add.s32 	%r26, %r14, %r9;
	or.b32  	%r100, %r84, %r2;
	shl.b32 	%r101, %r100, 2;
	add.s32 	%r102, %r97, %r101;
	add.s32 	%r27, %r102, 32;
	add.s32 	%r103, %r2, -1;
	and.b32  	%r104, %r103, 15;
	or.b32  	%r105, %r84, %r104;
	shl.b32 	%r106, %r105, 2;
	add.s32 	%r28, %r97, %r106;
	shl.b32 	%r29, %r76, 3;
	mul.wide.u32 	%rd14, %r76, 4;
	add.s64 	%rd4, %rd1, %rd14;
	mul.wide.u32 	%rd15, %r76, 8;
	add.s64 	%rd5, %rd1, %rd15;
	mul.wide.u32 	%rd16, %r76, 12;
	add.s64 	%rd6, %rd1, %rd16;
	shr.u32 	%r30, %r76, 3;
	shl.b32 	%r175, %r10, 2;
$L__BB499_2:
	setp.gt.u32 	%p4, %r1, 127;
	@%p4 bra 	$L__BB499_10;
	and.b32  	%r32, %r12, 3;
	setp.eq.s32 	%p5, %r32, 3;
	shl.b32 	%r33, %r238, 7;
	mov.u32 	%r239, %r1;
	@%p5 bra 	$L__BB499_7;
	setp.eq.s32 	%p6, %r32, 0;
	add.s32 	%r107, %r33, %r1;
	mul.wide.s32 	%rd17, %r107, 4;
	add.s64 	%rd7, %rd1, %rd17;
	ld.global.u32 	%r108, [%rd7];
	st.shared.u32 	[%r15], %r108;
	mov.u32 	%r239, %r11;
	@%p6 bra 	$L__BB499_7;
	setp.eq.s32 	%p7, %r32, 1;
	cvt.u64.u32 	%rd18, %r16;
	add.s64 	%rd8, %rd7, %rd18;
	ld.global.u32 	%r109, [%rd8];
	st.shared.u32 	[%r17], %r109;
	mov.u32 	%r239, %r18;
	@%p7 bra 	$L__BB499_7;
	cvt.u64.u32 	%rd19, %r16;
	add.s64 	%rd20, %rd8, %rd19;
	ld.global.u32 	%r110, [%rd20];
	add.s32 	%r111, %r17, %r16;
	st.shared.u32 	[%r111], %r110;
	mov.u32 	%r239, %r19;
$L__BB499_7:
	setp.lt.u32 	%p8, %r12, 3;
	@%p8 bra 	$L__BB499_10;
	shl.b32 	%r112, %r239, 2;
	mov.u32 	%r113, _ZZ9cuda_gemmIiLi256ELi4ELi1ELi128ELi64ELi64ELi32ELi1ELi1EEviiiPT_S1_S1_iiE3Ash;
	add.s32 	%r242, %r113, %r112;
	add.s32 	%r241, %r239, %r33;
$L__BB499_9:
	mul.wide.s32 	%rd21, %r241, 4;
	add.s64 	%rd22, %rd4, %rd21;
	add.s64 	%rd23, %rd5, %rd21;
	add.s64 	%rd24, %rd6, %rd21;
	add.s64 	%rd25, %rd1, %rd21;
	ld.global.u32 	%r114, [%rd25];
	st.shared.u32 	[%r242], %r114;
	ld.global.u32 	%r115, [%rd22];
	add.s32 	%r116, %r242, %r16;
	st.shared.u32 	[%r116], %r115;
	ld.global.u32 	%r117, [%rd23];
	add.s32 	%r118, %r242, %r29;
	st.shared.u32 	[%r118], %r117;
	ld.global.u32 	%r119, [%rd24];
	mov.u32 	%r120, %ntid.x;
	mad.lo.s32 	%r121, %r120, 12, %r242;
	st.shared.u32 	[%r121], %r119;
	add.s32 	%r239, %r239, %r16;
	shl.b32 	%r122, %r120, 4;
	add.s32 	%r242, %r242, %r122;
	add.s32 	%r241, %r241, %r16;
	setp.lt.u32 	%p9, %r239, 128;
	@%p9 bra 	$L__BB499_9;
$L__BB499_10:
	setp.gt.u32 	%p10, %r1, 63;
	@%p10 bra 	$L__BB499_17;
	setp.eq.s32 	%p11, %r20, 0;
	mov.u32 	%r240, %r1;
	@%p11 bra 	$L__BB499_15;
	setp.eq.s32 	%p12, %r20, 1;
	mov.b32 	%r123, 0;
	st.shared.u32 	[%r21], %r123;
	mov.u32 	%r240, %r11;
	@%p12 bra 	$L__BB499_15;
	setp.eq.s32 	%p13, %r20, 2;
	mov.b32 	%r124, 0;
	st.shared.u32 	[%r22], %r124;
	mov.u32 	%r240, %r18;
	@%p13 bra 	$L__BB499_15;
	add.s32 	%r125, %r22, %r16;
	mov.b32 	%r126, 0;
	st.shared.u32 	[%r125], %r126;
	mov.u32 	%r240, %r19;
$L__BB499_15:
	setp.lt.u32 	%p14, %r13, 3;
	@%p14 bra 	$L__BB499_17;
$L__BB499_16:
	shl.b32 	%r127, %r240, 2;
	mov.u32 	%r128, _ZZ9cuda_gemmIiLi256ELi4ELi1ELi128ELi64ELi64ELi32ELi1ELi1EEviiiPT_S1_S1_iiE3Csh;
	add.s32 	%r129, %r128, %r127;
	mov.b32 	%r130, 0;
	st.shared.u32 	[%r129], %r130;
	add.s32 	%r131, %r129, %r16;
	st.shared.u32 	[%r131], %r130;
	add.s32 	%r132, %r131, %r16;
	st.shared.u32 	[%r132], %r130;
	add.s32 	%r133, %r132, %r16;
	st.shared.u32 	[%r133], %r130;
	add.s32 	%r240, %r16, %r240;
	setp.lt.u32 	%p15, %r240, 64;
	@%p15 bra 	$L__BB499_16;
$L__BB499_17:
	setp.eq.s16 	%p16, %rs1, 2;
	mov.u32 	%r245, %r6;
	@%p16 bra 	$L__BB499_21;
	setp.eq.s16 	%p17, %rs1, 3;
	shl.b32 	%r134, %r6, 6;
	add.s32 	%r135, %r134, %r7;
	mul.wide.u32 	%rd26, %r135, 4;
	add.s64 	%rd27, %rd2, %rd26;
	ld.global.u32 	%r136, [%rd27];
	st.shared.u32 	[%r23], %r136;
	mov.u32 	%r245, %r14;
	@%p17 bra 	$L__BB499_21;
	setp.eq.s16 	%p18, %rs1, 0;
	shl.b32 	%r137, %r14, 6;
	add.s32 	%r138, %r137, %r7;
	mul.wide.u32 	%rd28, %r138, 4;
	add.s64 	%rd29, %rd2, %rd28;
	ld.global.u32 	%r139, [%rd29];
	st.shared.u32 	[%r25], %r139;
	mov.u32 	%r245, %r26;
	@%p18 bra 	$L__BB499_21;
	add.s32 	%r245, %r26, %r9;
	shl.b32 	%r140, %r26, 6;
	add.s32 	%r141, %r140, %r7;
	mul.wide.u32 	%rd30, %r141, 4;
	add.s64 	%rd31, %rd2, %rd30;
	ld.global.u32 	%r142, [%rd31];
	add.s32 	%r143, %r25, %r24;
	st.shared.u32 	[%r143], %r142;
$L__BB499_21:
	shl.b32 	%r144, %r245, 6;
	add.s32 	%r145, %r144, %r7;
	mul.wide.u32 	%rd32, %r145, 4;
	add.s64 	%rd33, %rd2, %rd32;
	ld.global.u32 	%r146, [%rd33];
	shl.b32 	%r147, %r245, 2;
	add.s32 	%r148, %r8, %r147;
	st.shared.u32 	[%r148], %r146;
	add.s32 	%r149, %r245, %r9;
	shl.b32 	%r150, %r149, 6;
	add.s32 	%r151, %r150, %r7;
	mul.wide.u32 	%rd34, %r151, 4;
	add.s64 	%rd35, %rd2, %rd34;
	ld.global.u32 	%r152, [%rd35];
	add.s32 	%r153, %r148, %r24;
	st.shared.u32 	[%r153], %r152;
	add.s32 	%r154, %r149, %r9;
	shl.b32 	%r155, %r154, 6;
	add.s32 	%r156, %r155, %r7;
	mul.wide.u32 	%rd36, %r156, 4;
	add.s64 	%rd37, %rd2, %rd36;
	ld.global.u32 	%r157, [%rd37];
	add.s32 	%r158, %r153, %r24;
	st.shared.u32 	[%r158], %r157;
	add.s32 	%r159, %r154, %r9;
	shl.b32 	%r160, %r159, 6;
	add.s32 	%r161, %r160, %r7;
	mul.wide.u32 	%rd38, %r161, 4;
	add.s64 	%rd39, %rd2, %rd38;
	ld.global.u32 	%r162, [%rd39];
	add.s32 	%r163, %r158, %r24;
	st.shared.u32 	[%r163], %r162;
	add.s32 	%r245, %r24, %r245;
	setp.lt.u32 	%p19, %r245, 64;
	@%p19 bra 	$L__BB499_21;
	shr.u32 	%r247, %r1, 3;
	bar.sync 	0;
	shl.b32 	%r164, %r2, 6;
	shl.b32 	%r165, %r1, 4;
	and.b32  	%r166, %r165, 48;
	or.b32  	%r167, %r164, %r166;
	or.b32  	%r168, %r167, %r2;
	shl.b32 	%r169, %r168, 2;
	mov.u32 	%r170, _ZZ9cuda_gemmIiLi256ELi4ELi1ELi128ELi64ELi64ELi32ELi1ELi1EEviiiPT_S1_S1_iiE3Ash;
	add.s32 	%r171, %r170, %r169;
	ld.shared.u32 	%r51, [%r171];
	ld.shared.u32 	%r52, [%r171+4];
	ld.shared.u32 	%r53, [%r171+8];
	ld.shared.u32 	%r54, [%r171+12];
	ld.shared.u32 	%r55, [%r171+16];
	ld.shared.u32 	%r56, [%r171+20];
	ld.shared.u32 	%r57, [%r171+24];
	ld.shared.u32 	%r58, [%r171+28];
	ld.shared.u32 	%r59, [%r27];
	ld.shared.u32 	%r60, [%r171+36];
	ld.shared.u32 	%r61, [%r171+40];
	ld.shared.u32 	%r62, [%r171+44];
	ld.shared.u32 	%r63, [%r171+48];
	ld.shared.u32 	%r64, [%r171+52];
	ld.shared.u32 	%r65, [%r171+56];
	ld.shared.u32 	%r66, [%r28];
$L__BB499_23:
	setp.eq.s32 	%p20, %r2, 0;
	and.b32  	%r172, %r1, 3;
	setp.ne.s32 	%p21, %r172, 0;
	mov.u32 	%r173, _ZZ9cuda_gemmIiLi256ELi4ELi1ELi128ELi64ELi64ELi32ELi1ELi1EEviiiPT_S1_S1_iiE11kron_fac_sh;
	mad.lo.s32 	%r174, %r247, 260, %r173;
	add.s32 	%r176, %r174, %r175;
	ld.shared.u32 	%r177, [%r176];
	mul.lo.s32 	%r178, %r177, %r51;
	ld.shared.u32 	%r179, [%r176+4];
	mad.lo.s32 	%r180, %r179, %r52, %r178;
	ld.shared.u32 	%r181, [%r176+8];
	mad.lo.s32 	%r182, %r181, %r53, %r180;
	ld.shared.u32 	%r183, [%r176+12];
	mad.lo.s32 	%r184, %r183, %r54, %r182;
	ld.shared.u32 	%r185, [%r176+16];
	mad.lo.s32 	%r186, %r185, %r55, %r184;
	ld.shared.u32 	%r187, [%r176+20];
	mad.lo.s32 	%r188, %r187, %r56, %r186;
	ld.shared.u32 	%r189, [%r176+24];
	mad.lo.s32 	%r190, %r189, %r57, %r188;
	ld.shared.u32 	%r191, [%r176+28];
	mad.lo.s32 	%r192, %r191, %r58, %r190;
	ld.shared.u32 	%r193, [%r176+32];
	mad.lo.s32 	%r194, %r193, %r59, %r192;
	ld.shared.u32 	%r195, [%r176+36];
	mad.lo.s32 	%r196, %r195, %r60, %r194;
	ld.shared.u32 	%r197, [%r176+40];
	mad.lo.s32 	%r198, %r197, %r61, %r196;
	ld.shared.u32 	%r199, [%r176+44];
	mad.lo.s32 	%r200, %r199, %r62, %r198;
	ld.shared.u32 	%r201, [%r176+48];
	mad.lo.s32 	%r202, %r201, %r63, %r200;
	ld.shared.u32 	%r203, [%r176+52];
	mad.lo.s32 	%r204, %r203, %r64, %r202;
	ld.shared.u32 	%r205, [%r176+56];
	mad.lo.s32 	%r206, %r205, %r65, %r204;
	selp.b32 	%r207, 0, -64, %p20;
	add.s32 	%r208, %r176, %r207;
	ld.shared.u32 	%r209, [%r208+60];
	mad.lo.s32 	%r210, %r209, %r66, %r206;
	shfl.sync.down.b32	%r211|%p22, %r210, 2, 7199, -1;
	add.s32 	%r212, %r211, %r210;
	shfl.sync.down.b32	%r213|%p23, %r212, 1, 7199, -1;
	add.s32 	%r68, %r213, %r212;
	@%p21 bra 	$L__BB499_25;
	shl.b32 	%r214, %r2, 2;
	shl.b32 	%r215, %r247, 3;
	or.b32  	%r216, %r215, %r214;
	mov.u32 	%r217, _ZZ9cuda_gemmIiLi256ELi4ELi1ELi128ELi64ELi64ELi32ELi1ELi1EEviiiPT_S1_S1_iiE3Csh;
	add.s32 	%r218, %r217, %r216;
	st.shared.u32 	[%r218], %r68;
$L__BB499_25:
	add.s32 	%r247, %r247, %r30;
	setp.lt.u32 	%p24, %r247, 32;
	@%p24 bra 	$L__BB499_23;
	bar.sync 	0;
	@%p10 bra 	$L__BB499_33;
	setp.eq.s32 	%p26, %r20, 0;
	shl.b32 	%r219, %r238, 7;
	mov.u32 	%r220, %ctaid.x;
	shl.b32 	%r221, %r220, 6;
	add.s32 	%r70, %r219, %r221;
	mov.u32 	%r248, %r1;
	@%p26 bra 	$L__BB499_31;
	setp.eq.s32 	%p27, %r20, 1;
	add.s32 	%r222, %r70, %r1;
	ld.shared.u32 	%r223, [%r21];
	mul.wide.s32 	%rd40, %r222, 4;
	add.s64 	%rd9, %rd3, %rd40;
	st.global.u32 	[%rd9], %r223;
	mov.u32 	%r248, %r11;
	@%p27 bra 	$L__BB499_31;
	setp.eq.s32 	%p28, %r20, 2;
	ld.shared.u32 	%r224, [%r22];
	cvt.u64.u32 	%rd41, %r16;
	add.s64 	%rd10, %rd9, %rd41;
	st.global.u32 	[%rd10], %r224;
	mov.u32 	%r248, %r18;
	@%p28 bra 	$L__BB499_31;
	cvt.u64.u32 	%rd42, %r16;
	add.s32 	%r225, %r22, %r16;
	ld.shared.u32 	%r226, [%r225];
	add.s64 	%rd43, %rd10, %rd42;
	st.global.u32 	[%rd43], %r226;
	mov.u32 	%r248, %r19;
$L__BB499_31:
	setp.lt.u32 	%p29, %r13, 3;
	@%p29 bra 	$L__BB499_33;
$L__BB499_32:
	add.s32 	%r227, %r70, %r248;
	shl.b32 	%r228, %r248, 2;
	mov.u32 	%r229, _ZZ9cuda_gemmIiLi256ELi4ELi1ELi128ELi64ELi64ELi32ELi1ELi1EEviiiPT_S1_S1_iiE3Csh;
	add.s32 	%r230, %r229, %r228;
	ld.shared.u32 	%r231, [%r230];
	mul.wide.s32 	%rd44, %r227, 4;
	add.s64 	%rd45, %rd3, %rd44;
	st.global.u32 	[%rd45], %r231;
	add.s32 	%r232, %r230, %r16;
	ld.shared.u32 	%r233, [%r232];
	cvt.u64.u32 	%rd46, %r16;
	add.s64 	%rd47, %rd45, %rd46;
	st.global.u32 	[%rd47], %r233;
	add.s32 	%r234, %r232, %r16;
	ld.shared.u32 	%r235, [%r234];
	add.s64 	%rd48, %rd47, %rd46;
	st.global.u32 	[%rd48], %r235;
	add.s32 	%r236, %r234, %r16;
	ld.shared.u32 	%r237, [%r236];
	add.s64 	%rd49, %rd48, %rd46;
	st.global.u32 	[%rd49], %r237;
	add.s32 	%r248, %r16, %r248;
	setp.lt.u32 	%p30, %r248, 64;
	@%p30 bra 	$L__BB499_32;
$L__BB499_33:
	add.s32 	%r238, %r238, %r4;
	setp.lt.u32 	%p31, %r238, %r5;
	@%p31 bra 	$L__BB499_2;
$L__BB499_34:
	ret;

}
	// .globl	_Z9cuda_gemmIiLi256ELi4ELi1ELi128ELi128ELi128ELi32ELi0ELi0EEviiiPT_S1_S1_ii
.visible .entry _Z9cuda_gemmIiLi256ELi4ELi1ELi128ELi128ELi128ELi32ELi0ELi0EEviiiPT_S1_S1_ii(
	.param .u32 _Z9cuda_gemmIiLi256ELi4ELi1ELi128ELi128ELi128ELi32ELi0ELi0EEviiiPT_S1_S1_ii_param_0,
	.param .u32 _Z9cuda_gemmIiLi256ELi4ELi1ELi128ELi128ELi128ELi32ELi0ELi0EEviiiPT_S1_S1_ii_param_1,
	.param .u32 _Z9cuda_gemmIiLi256ELi4ELi1ELi128ELi128ELi128ELi32ELi0ELi0EEviiiPT_S1_S1_ii_param_2,
	.param .u64 .ptr .align 1 _Z9cuda_gemmIiLi256ELi4ELi1ELi128ELi128ELi128ELi32ELi0ELi0EEviiiPT_S1_S1_ii_param_3,
	.param .u64 .ptr .align 1 _Z9cuda_gemmIiLi256ELi4ELi1ELi128ELi128ELi128ELi32ELi0ELi0EEviiiPT_S1_S1_ii_param_4,
	.param .u64 .ptr .align 1 _Z9cuda_gemmIiLi256ELi4ELi1ELi128ELi128ELi128ELi32ELi0ELi0EEviiiPT_S1_S1_ii_param_5,
	.param .u32 _Z9cuda_gemmIiLi256ELi4ELi1ELi128ELi128ELi128ELi32ELi0ELi0EEviiiPT_S1_S1_ii_param_6,
	.param .u32 _Z9cuda_gemmIiLi256ELi4ELi1ELi128ELi128ELi128ELi32ELi0ELi0EEviiiPT_S1_S1_ii_param_7
)
.maxntid 256
{
	.reg .pred 	%p<155>;
	.reg .b32 	%r<1228>;
	.reg .b64 	%rd<39>;
	// demoted variable
	.shared .align 128 .b8 _ZZ9cuda_gemmIiLi256ELi4ELi1ELi128ELi128ELi128ELi32ELi0ELi0EEviiiPT_S1_S1_iiE11kron_fac_sh[16512];
	// demoted variable
	.shared .align 128 .b8 _ZZ9cuda_gemmIiLi256ELi4ELi1ELi128ELi128ELi128ELi32ELi0ELi0EEviiiPT_S1_S1_iiE3Ash[512];
	// demoted variable
	.shared .align 128 .b8 _ZZ9cuda_gemmIiLi256ELi4ELi1ELi128ELi128ELi128ELi32ELi0ELi0EEviiiPT_S1_S1_iiE3Csh[128];
	ld.param.u32 	%r378, [_Z9cuda_gemmIiLi256ELi4ELi1ELi128ELi128ELi128ELi32ELi0ELi0EEviiiPT_S1_S1_ii_param_2];
	ld.param.u64 	%rd7, [_Z9cuda_gemmIiLi256ELi4ELi1ELi128ELi128ELi128ELi32ELi0ELi0EEviiiPT_S1_S1_ii_param_5];
	ld.param.u32 	%r380, [_Z9cuda_gemmIiLi256ELi4ELi1ELi128ELi128ELi128ELi32ELi0ELi0EEviiiPT_S1_S1_ii_param_7];
	cvta.to.global.u64 	%rd1, %rd7;
	mov.u32 	%r1, %tid.x;
	setp.lt.s32 	%p1, %r380, 16;
	shr.u32 	%r2, %r380, 4;
	selp.b32 	%r3, 1, %r2, %p1;
	and.b32  	%r381, %r378, -128;
	setp.eq.s32 	%p2, %r381, 8192;
	@%p2 bra 	$L__BB500_3;
	setp.ne.s32 	%p3, %r381, 4096;
	@%p3 bra 	$L__BB500_4;
	mov.u32 	%r383, %ctaid.x;
	shr.u32 	%r1033, %r383, 5;
	and.b32  	%r1032, %r383, 31;
	bra.uni 	$L__BB500_5;
$L__BB500_3:
	mov.u32 	%r382, %ctaid.x;
	shr.u32 	%r1033, %r382, 6;
	and.b32  	%r1032, %r382, 63;
	bra.uni 	$L__BB500_5;
$L__BB500_4:
	mov.u32 	%r384, %ctaid.x;
	shr.s32 	%r385, %r378, 31;
	shr.u32 	%r386, %r385, 25;
	add.s32 	%r387, %r378, %r386;
	shr.s32 	%r388, %r387, 7;
	div.u32 	%r1033, %r384, %r388;
	mul.lo.s32 	%r389, %r1033, %r388;
	sub.s32 	%r1032, %r384, %r389;
$L__BB500_5:
	div.s32 	%r12, 128, %r380;
	mul.lo.s32 	%r390, %r12, %r3;
	min.s32 	%r13, %r390, 256;
	div.u32 	%r15, %r1, %r13;
	mul.lo.s32 	%r391, %r15, %r13;
	sub.s32 	%r392, %r1, %r391;
	div.u32 	%r14, %r392, %r3;
	mov.u32 	%r393, %ntid.x;
	div.u32 	%r16, %r393, %r13;
	mov.u32 	%r1050, %ctaid.y;
	mov.u32 	%r394, %nctaid.y;
	shl.b32 	%r395, %r394, 2;
	setp.ge.u32 	%p4, %r1050, %r395;
	@%p4 bra 	$L__BB500_173;
	ld.param.u32 	%r1030, [_Z9cuda_gemmIiLi256ELi4ELi1ELi128ELi128ELi128ELi32ELi0ELi0EEviiiPT_S1_S1_ii_param_6];
	shl.b32 	%r18, %r1032, 7;
	shl.b32 	%r397, %r1033, 5;
	and.b32  	%r398, %r1, 31;
	or.b32  	%r19, %r397, %r398;
	and.b32  	%r399, %r14, 15;
	rem.u32 	%r400, %r1, %r3;
	shl.b32 	%r20, %r400, 4;
	min.s32 	%r21, %r1030, 32;
	min.u32 	%r401, %r380, 16;
	or.b32  	%r22, %r399, %r20;
	shl.b32 	%r402, %r3, 8;
	sub.s32 	%r23, 8223, %r402;
	shr.s32 	%r403, %r378, 31;
	shr.u32 	%r404, %r403, 30;
	add.s32 	%r405, %r378, %r404;
	shr.s32 	%r406, %r405, 2;
	mul.lo.s32 	%r407, %r1033, %r406;
	mad.lo.s32 	%r24, %r12, %r1032, %r407;
	add.s32 	%r408, %r1, %r393;
	max.u32 	%r409, %r408, 128;
	setp.lt.u32 	%p5, %r408, 128;
	selp.u32 	%r410, 1, 0, %p5;
	add.s32 	%r411, %r408, %r410;
	sub.s32 	%r412, %r409, %r411;
	div.u32 	%r413, %r412, %r393;
	add.s32 	%r26, %r413, %r410;
	max.u32 	%r414, %r408, 32;
	setp.lt.u32 	%p6, %r408, 32;
	selp.u32 	%r415, 1, 0, %p6;
	add.s32 	%r416, %r408, %r415;
	sub.s32 	%r417, %r414, %r416;
	div.u32 	%r418, %r417, %r393;
	add.s32 	%r27, %r418, %r415;
	add.s32 	%r419, %r27, 1;
	shl.b32 	%r28, %r393, 2;
	and.b32  	%r29, %r419, 3;
	setp.gt.u32 	%p7, %r380, %r399;
	selp.b32 	%r420, 0, %r401, %p7;
	sub.s32 	%r30, %r22, %r420;
	add.s32 	%r421, %r399, 1;
	setp.lt.u32 	%p8, %r421, %r401;
	selp.b32 	%r422, 0, %r401, %p8;
	sub.s32 	%r31, %r22, %r422;
	add.s32 	%r423, %r399, 2;
	setp.lt.u32 	%p9, %r423, %r401;
	selp.b32 	%r424, 0, %r401, %p9;
	sub.s32 	%r32, %r22, %r424;
	add.s32 	%r425, %r399, 3;
	setp.lt.u32 	%p10, %r425, %r401;
	selp.b32 	%r426, 0, %r401, %p10;
	sub.s32 	%r33, %r22, %r426;
	add.s32 	%r427, %r399, 4;
	setp.lt.u32 	%p11, %r427, %r401;
	selp.b32 	%r428, 0, %r401, %p11;
	sub.s32 	%r34, %r22, %r428;
	add.s32 	%r429, %r399, 5;
	setp.lt.u32 	%p12, %r429, %r401;
	selp.b32 	%r430, 0, %r401, %p12;
	sub.s32 	%r35, %r22, %r430;
	add.s32 	%r431, %r399, 6;
	setp.lt.u32 	%p13, %r431, %r401;
	selp.b32 	%r432, 0, %r401, %p13;
	sub.s32 	%r36, %r22, %r432;
	add.s32 	%r433, %r399, 7;
	setp.lt.u32 	%p14, %r433, %r401;
	selp.b32 	%r434, 0, %r401, %p14;
	sub.s32 	%r37, %r22, %r434;
	add.s32 	%r435, %r399, 8;
	setp.lt.u32 	%p15, %r435, %r401;
	selp.b32 	%r436, 0, %r401, %p15;
	sub.s32 	%r38, %r22, %r436;
	add.s32 	%r437, %r399, 9;
	setp.lt.u32 	%p16, %r437, %r401;
	selp.b32 	%r438, 0, %r401, %p16;
	sub.s32 	%r39, %r22, %r438;
	add.s32 	%r439, %r399, 10;
	setp.lt.u32 	%p17, %r439, %r401;
	selp.b32 	%r440, 0, %r401, %p17;
	sub.s32 	%r40, %r22, %r440;
	add.s32 	%r441, %r399, 11;
	setp.lt.u32 	%p18, %r441, %r401;
	selp.b32 	%r442, 0, %r401, %p18;
	sub.s32 	%r41, %r22, %r442;
	add.s32 	%r443, %r399, 12;
	setp.lt.u32 	%p19, %r443, %r401;
	selp.b32 	%r444, 0, %r401, %p19;
	sub.s32 	%r42, %r22, %r444;
	add.s32 	%r445, %r399, 13;
	setp.lt.u32 	%p20, %r445, %r401;
	selp.b32 	%r446, 0, %r401, %p20;
	sub.s32 	%r43, %r22, %r446;
	add.s32 	%r447, %r399, 14;
	setp.lt.u32 	%p21, %r447, %r401;
	selp.b32 	%r448, 0, %r401, %p21;
	sub.s32 	%r44, %r22, %r448;
	add.s32 	%r449, %r399, 15;
	setp.lt.u32 	%p22, %r449, %r401;
	selp.b32 	%r450, 0, %r401, %p22;
	sub.s32 	%r45, %r22, %r450;
	mul.wide.u32 	%rd13, %r393, 4;
	mul.wide.u32 	%rd16, %r393, 8;
	mul.wide.u32 	%rd18, %r393, 12;
	cvt.u64.u32 	%rd9, %r28;
$L__BB500_7:
	setp.gt.u32 	%p23, %r1, 127;
	@%p23 bra 	$L__BB500_15;
	ld.param.u64 	%rd37, [_Z9cuda_gemmIiLi256ELi4ELi1ELi128ELi128ELi128ELi32ELi0ELi0EEviiiPT_S1_S1_ii_param_3];
	cvta.to.global.u64 	%rd2, %rd37;
	and.b32  	%r451, %r26, 3;
	setp.eq.s32 	%p24, %r451, 3;
	mul.lo.s32 	%r63, %r1050, %r378;
	mov.u32 	%r1051, %r1;
	@%p24 bra 	$L__BB500_12;
	add.s32 	%r1051, %r1, %r393;
	and.b32  	%r452, %r26, 3;
	setp.eq.s32 	%p25, %r452, 0;
	add.s32 	%r453, %r63, %r18;
	add.s32 	%r454, %r453, %r1;
	mul.wide.s32 	%rd8, %r454, 4;
	add.s64 	%rd3, %rd2, %rd8;
	ld.global.u32 	%r455, [%rd3];
	shl.b32 	%r456, %r1, 2;
	mov.u32 	%r457, _ZZ9cuda_gemmIiLi256ELi4ELi1ELi128ELi128ELi128ELi32ELi0ELi0EEviiiPT_S1_S1_iiE3Ash;
	add.s32 	%r458, %r457, %r456;
	st.shared.u32 	[%r458], %r455;
	@%p25 bra 	$L__BB500_12;
	add.s32 	%r1051, %r1051, %r393;
	and.b32  	%r459, %r26, 3;
	setp.eq.s32 	%p26, %r459, 1;
	add.s64 	%rd4, %rd3, %rd9;
	ld.global.u32 	%r460, [%rd4];
	shl.b32 	%r461, %r1, 2;
	mov.u32 	%r462, _ZZ9cuda_gemmIiLi256ELi4ELi1ELi128ELi128ELi128ELi32ELi0ELi0EEviiiPT_S1_S1_iiE3Ash;
	add.s32 	%r463, %r462, %r461;
	add.s32 	%r464, %r463, %r28;
	st.shared.u32 	[%r464], %r460;
	@%p26 bra 	$L__BB500_12;
	add.s32 	%r1051, %r1051, %r393;
	add.s64 	%rd11, %rd4, %rd9;
	ld.global.u32 	%r465, [%rd11];
	shl.b32 	%r466, %r1, 2;
	mov.u32 	%r467, _ZZ9cuda_gemmIiLi256ELi4ELi1ELi128ELi128ELi128ELi32ELi0ELi0EEviiiPT_S1_S1_iiE3Ash;
	add.s32 	%r468, %r467, %r466;
	add.s32 	%r469, %r468, %r28;
	add.s32 	%r470, %r469, %r28;
	st.shared.u32 	[%r470], %r465;
$L__BB500_12:
	setp.lt.u32 	%p27, %r26, 3;
	@%p27 bra 	$L__BB500_15;
	shl.b32 	%r471, %r1051, 2;
	mov.u32 	%r472, _ZZ9cuda_gemmIiLi256ELi4ELi1ELi128ELi128ELi128ELi32ELi0ELi0EEviiiPT_S1_S1_iiE3Ash;
	add.s32 	%r1054, %r472, %r471;
	add.s32 	%r473, %r18, %r1051;
	add.s32 	%r1053, %r473, %r63;
$L__BB500_14:
	mul.wide.s32 	%rd12, %r1053, 4;
	add.s64 	%rd14, %rd2, %rd12;
	add.s64 	%rd15, %rd14, %rd13;
	add.s64 	%rd17, %rd14, %rd16;
	add.s64 	%rd19, %rd14, %rd18;
	ld.global.u32 	%r474, [%rd14];
	st.shared.u32 	[%r1054], %r474;
	ld.global.u32 	%r475, [%rd15];
	add.s32 	%r476, %r1054, %r28;
	st.shared.u32 	[%r476], %r475;
	ld.global.u32 	%r477, [%rd17];
	shl.b32 	%r478, %r393, 3;
	add.s32 	%r479, %r1054, %r478;
	st.shared.u32 	[%r479], %r477;
	ld.global.u32 	%r480, [%rd19];
	mad.lo.s32 	%r481, %r393, 12, %r1054;
	st.shared.u32 	[%r481], %r480;
	add.s32 	%r1051, %r1051, %r28;
	shl.b32 	%r482, %r393, 4;
	add.s32 	%r1054, %r1054, %r482;
	add.s32 	%r1053, %r1053, %r28;
	setp.lt.u32 	%p28, %r1051, 128;
	@%p28 bra 	$L__BB500_14;
$L__BB500_15:
	add.s32 	%r70, %r1, %r393;
	add.s32 	%r71, %r70, %r393;
	setp.gt.u32 	%p29, %r1, 31;
	@%p29 bra 	$L__BB500_22;
	setp.eq.s32 	%p30, %r29, 0;
	mov.u32 	%r1052, %r1;
	@%p30 bra 	$L__BB500_20;
	setp.eq.s32 	%p31, %r29, 1;
	shl.b32 	%r483, %r1, 2;
	mov.u32 	%r484, _ZZ9cuda_gemmIiLi256ELi4ELi1ELi128ELi128ELi128ELi32ELi0ELi0EEviiiPT_S1_S1_iiE3Csh;
	add.s32 	%r485, %r484, %r483;
	mov.b32 	%r486, 0;
	st.shared.u32 	[%r485], %r486;
	mov.u32 	%r1052, %r70;
	@%p31 bra 	$L__BB500_20;
	setp.eq.s32 	%p32, %r29, 2;
	shl.b32 	%r487, %r1, 2;
	mov.u32 	%r488, _ZZ9cuda_gemmIiLi256ELi4ELi1ELi128ELi128ELi128ELi32ELi0ELi0EEviiiPT_S1_S1_iiE3Csh;
	add.s32 	%r489, %r488, %r487;
	add.s32 	%r490, %r489, %r28;
	mov.b32 	%r491, 0;
	st.shared.u32 	[%r490], %r491;
	mov.u32 	%r1052, %r71;
	@%p32 bra 	$L__BB500_20;
	add.s32 	%r1052, %r71, %r393;
	shl.b32 	%r492, %r1, 2;
	mov.u32 	%r493, _ZZ9cuda_gemmIiLi256ELi4ELi1ELi128ELi128ELi128ELi32ELi0ELi0EEviiiPT_S1_S1_iiE3Csh;
	add.s32 	%r494, %r493, %r492;
	add.s32 	%r495, %r494, %r28;
	add.s32 	%r496, %r495, %r28;
	mov.b32 	%r497, 0;
	st.shared.u32 	[%r496], %r497;
$L__BB500_20:
	setp.lt.u32 	%p33, %r27, 3;
	@%p33 bra 	$L__BB500_22;
$L__BB500_21:
	shl.b32 	%r498, %r1052, 2;
	mov.u32 	%r499, _ZZ9cuda_gemmIiLi256ELi4ELi1ELi128ELi128ELi128ELi32ELi0ELi0EEviiiPT_S1_S1_iiE3Csh;
	add.s32 	%r500, %r499, %r498;
	mov.b32 	%r501, 0;
	st.shared.u32 	[%r500], %r501;
	add.s32 	%r502, %r500, %r28;
	st.shared.u32 	[%r502], %r501;
	add.s32 	%r503, %r502, %r28;
	st.shared.u32 	[%r503], %r501;
	add.s32 	%r504, %r503, %r28;
	st.shared.u32 	[%r504], %r501;
	add.s32 	%r1052, %r28, %r1052;
	setp.lt.u32 	%p34, %r1052, 32;
	@%p34 bra 	$L__BB500_21;
$L__BB500_22:
	and.b32  	%r82, %r1, 31;
	shr.u32 	%r505, %r1, 5;
	setp.ge.s32 	%p35, %r505, %r380;
	@%p35 bra 	$L__BB500_25;
	shr.u32 	%r1057, %r1, 5;
$L__BB500_24:
	ld.param.u32 	%r1031, [_Z9cuda_gemmIiLi256ELi4ELi1ELi128ELi128ELi128ELi32ELi0ELi0EEviiiPT_S1_S1_ii_param_6];
	ld.param.u64 	%rd38, [_Z9cuda_gemmIiLi256ELi4ELi1ELi128ELi128ELi128ELi32ELi0ELi0EEviiiPT_S1_S1_ii_param_4];
	mad.lo.s32 	%r506, %r1057, %r1031, %r19;
	cvta.to.global.u64 	%rd20, %rd38;
	mul.wide.s32 	%rd21, %r506, 4;
	add.s64 	%rd22, %rd20, %rd21;
	ld.global.u32 	%r507, [%rd22];
	mov.u32 	%r508, _ZZ9cuda_gemmIiLi256ELi4ELi1ELi128ELi128ELi128ELi32ELi0ELi0EEviiiPT_S1_S1_iiE11kron_fac_sh;
	mad.lo.s32 	%r509, %r82, 516, %r508;
	shl.b32 	%r510, %r1057, 2;
	add.s32 	%r511, %r509, %r510;
	st.shared.u32 	[%r511], %r507;
	shr.u32 	%r512, %r393, 5;
	add.s32 	%r1057, %r1057, %r512;
	setp.lt.s32 	%p36, %r1057, %r380;
	@%p36 bra 	$L__BB500_24;
$L__BB500_25:
	setp.lt.s32 	%p37, %r12, 1;
	bar.sync 	0;
	@%p37 bra 	$L__BB500_165;
	setp.ne.s32 	%p38, %r3, 1;
	@%p38 bra 	$L__BB500_95;
	mov.b32 	%r1074, 0;
$L__BB500_28:
	setp.lt.s32 	%p113, %r380, 1;
	add.s32 	%r103, %r1074, %r14;
	mul.lo.s32 	%r104, %r103, %r380;
	add.s32 	%r105, %r104, %r20;
	@%p113 bra 	$L__BB500_30;
	add.s32 	%r814, %r22, %r104;
	shl.b32 	%r815, %r814, 2;
	mov.u32 	%r816, _ZZ9cuda_gemmIiLi256ELi4ELi1ELi128ELi128ELi128ELi32ELi0ELi0EEviiiPT_S1_S1_iiE3Ash;
	add.s32 	%r817, %r816, %r815;
	ld.shared.u32 	%r1225, [%r817];
$L__BB500_30:
	setp.lt.s32 	%p114, %r380, 2;
	@%p114 bra 	$L__BB500_32;
	add.s32 	%r818, %r14, 1;
	and.b32  	%r819, %r818, 15;
	add.s32 	%r820, %r105, %r819;
	shl.b32 	%r821, %r820, 2;
	mov.u32 	%r822, _ZZ9cuda_gemmIiLi256ELi4ELi1ELi128ELi128ELi128ELi32ELi0ELi0EEviiiPT_S1_S1_iiE3Ash;
	add.s32 	%r823, %r822, %r821;
	ld.shared.u32 	%r1224, [%r823];
$L__BB500_32:
	setp.lt.s32 	%p115, %r380, 3;
	@%p115 bra 	$L__BB500_34;
	add.s32 	%r824, %r14, 2;
	and.b32  	%r825, %r824, 15;
	add.s32 	%r826, %r105, %r825;
	shl.b32 	%r827, %r826, 2;
	mov.u32 	%r828, _ZZ9cuda_gemmIiLi256ELi4ELi1ELi128ELi128ELi128ELi32ELi0ELi0EEviiiPT_S1_S1_iiE3Ash;
	add.s32 	%r829, %r828, %r827;
	ld.shared.u32 	%r1223, [%r829];
$L__BB500_34:
	setp.lt.s32 	%p116, %r380, 4;
	@%p116 bra 	$L__BB500_36;
	add.s32 	%r830, %r14, 3;
	and.b32  	%r831, %r830, 15;
	add.s32 	%r832, %r105, %r831;
	shl.b32 	%r833, %r832, 2;
	mov.u32 	%r834, _ZZ9cuda_gemmIiLi256ELi4ELi1ELi128ELi128ELi128ELi32ELi0ELi0EEviiiPT_S1_S1_iiE3Ash;
	add.s32 	%r835, %r834, %r833;
	ld.shared.u32 	%r1222, [%r835];
$L__BB500_36:
	setp.lt.s32 	%p117, %r380, 5;
	@%p117 bra 	$L__BB500_38;
	add.s32 	%r836, %r14, 4;
	and.b32  	%r837, %r836, 15;
	add.s32 	%r838, %r105, %r837;
	shl.b32 	%r839, %r838, 2;
	mov.u32 	%r840, _ZZ9cuda_gemmIiLi256ELi4ELi1ELi128ELi128ELi128ELi32ELi0ELi0EEviiiPT_S1_S1_iiE3Ash;
	add.s32 	%r841, %r840, %r839;
	ld.shared.u32 	%r1221, [%r841];
$L__BB500_38:
	setp.lt.s32 	%p118, %r380, 6;
	@%p118 bra 	$L__BB500_40;
	add.s32 	%r842, %r14, 5;
	and.b32  	%r843, %r842, 15;
	add.s32 	%r844, %r105, %r843;
	shl.b32 	%r845, %r844, 2;
	mov.u32 	%r846, _ZZ9cuda_gemmIiLi256ELi4ELi1ELi128ELi128ELi128ELi32ELi0ELi0EEviiiPT_S1_S1_iiE3Ash;
	add.s32 	%r847, %r846, %r845;
	ld.shared.u32 	%r1220, [%r847];
$L__BB500_40:
	setp.lt.s32 	%p119, %r380, 7;
	@%p119 bra 	$L__BB500_42;
	add.s32 	%r848, %r14, 6;
	and.b32  	%r849, %r848, 15;
	add.s32 	%r850, %r105, %r849;
	shl.b32 	%r851, %r850, 2;
	mov.u32 	%r852, _ZZ9cuda_gemmIiLi256ELi4ELi1ELi128ELi128ELi128ELi32ELi0ELi0EEviiiPT_S1_S1_iiE3Ash;
	add.s32 	%r853, %r852, %r851;
	ld.shared.u32 	%r1219, [%r853];
$L__BB500_42:
	setp.lt.s32 	%p120, %r380, 8;
	@%p120 bra 	$L__BB500_44;
	add.s32 	%r854, %r14, 7;
	and.b32  	%r855, %r854, 15;
	add.s32 	%r856, %r105, %r855;
	shl.b32 	%r857, %r856, 2;
	mov.u32 	%r858, _ZZ9cuda_gemmIiLi256ELi4ELi1ELi128ELi128ELi128ELi32ELi0ELi0EEviiiPT_S1_S1_iiE3Ash;
	add.s32 	%r859, %r858, %r857;
	ld.shared.u32 	%r1218, [%r859];
$L__BB500_44:
	setp.lt.s32 	%p121, %r380, 9;
	@%p121 bra 	$L__BB500_46;
	and.b32  	%r860, %r14, 15;
	xor.b32  	%r861, %r860, 8;
	add.s32 	%r862, %r105, %r861;
	shl.b32 	%r863, %r862, 2;
	mov.u32 	%r864, _ZZ9cuda_gemmIiLi256ELi4ELi1ELi128ELi128ELi128ELi32ELi0ELi0EEviiiPT_S1_S1_iiE3Ash;
	add.s32 	%r865, %r864, %r863;
	ld.shared.u32 	%r1217, [%r865];
$L__BB500_46:
	setp.lt.s32 	%p122, %r380, 10;
	@%p122 bra 	$L__BB500_48;
	add.s32 	%r866, %r14, 9;
	and.b32  	%r867, %r866, 15;
	add.s32 	%r868, %r105, %r867;
	shl.b32 	%r869, %r868, 2;
	mov.u32 	%r870, _ZZ9cuda_gemmIiLi256ELi4ELi1ELi128ELi128ELi128ELi32ELi0ELi0EEviiiPT_S1_S1_iiE3Ash;
	add.s32 	%r871, %r870, %r869;
	ld.shared.u32 	%r1216, [%r871];
$L__BB500_48:
	setp.lt.s32 	%p123, %r380, 11;
	@%p123 bra 	$L__BB500_50;
	add.s32 	%r872, %r14, 10;
	and.b32  	%r873, %r872, 15;
	add.s32 	%r874, %r105, %r873;
	shl.b32 	%r875, %r874, 2;
	mov.u32 	%r876, _ZZ9cuda_gemmIiLi256ELi4ELi1ELi128ELi128ELi128ELi32ELi0ELi0EEviiiPT_S1_S1_iiE3Ash;
	add.s32 	%r877, %r876, %r875;
	ld.shared.u32 	%r1215, [%r877];
$L__BB500_50:
	setp.lt.s32 	%p124, %r380, 12;
	@%p124 bra 	$L__BB500_52;
	add.s32 	%r878, %r14, 11;
	and.b32  	%r879, %r878, 15;
	add.s32 	%r880, %r105, %r879;
	shl.b32 	%r881, %r880, 2;
	mov.u32 	%r882, _ZZ9cuda_gemmIiLi256ELi4ELi1ELi128ELi128ELi128ELi32ELi0ELi0EEviiiPT_S1_S1_iiE3Ash;
	add.s32 	%r883, %r882, %r881;
	ld.shared.u32 	%r1214, [%r883];
$L__BB500_52:
	setp.lt.s32 	%p125, %r380, 13;
	@%p125 bra 	$L__BB500_54;
	add.s32 	%r884, %r14, 12;
	and.b32  	%r885, %r884, 15;
	add.s32 	%r886, %r105, %r885;
	shl.b32 	%r887, %r886, 2;
	mov.u32 	%r888, _ZZ9cuda_gemmIiLi256ELi4ELi1ELi128ELi128ELi128ELi32ELi0ELi0EEviiiPT_S1_S1_iiE3Ash;
	add.s32 	%r889, %r888, %r887;
	ld.shared.u32 	%r1213, [%r889];
$L__BB500_54:
	setp.lt.s32 	%p126, %r380, 14;
	@%p126 bra 	$L__BB500_56;
	add.s32 	%r890, %r14, 13;
	and.b32  	%r891, %r890, 15;
	add.s32 	%r892, %r105, %r891;
	shl.b32 	%r893, %r892, 2;
	mov.u32 	%r894, _ZZ9cuda_gemmIiLi256ELi4ELi1ELi128ELi128ELi128ELi32ELi0ELi0EEviiiPT_S1_S1_iiE3Ash;
	add.s32 	%r895, %r894, %r893;
	ld.shared.u32 	%r1212, [%r895];
$L__BB500_56:
	setp.lt.s32 	%p127, %r380, 15;
	@%p127 bra 	$L__BB500_58;
	add.s32 	%r896, %r14, 14;
	and.b32  	%r897, %r896, 15;
	add.s32 	%r898, %r105, %r897;
	shl.b32 	%r899, %r898, 2;
	mov.u32 	%r900, _ZZ9cuda_gemmIiLi256ELi4ELi1ELi128ELi128ELi128ELi32ELi0ELi0EEviiiPT_S1_S1_iiE3Ash;
	add.s32 	%r901, %r900, %r899;
	ld.shared.u32 	%r1211, [%r901];
$L__BB500_58:
	setp.lt.s32 	%p128, %r380, 16;
	@%p128 bra 	$L__BB500_60;
	add.s32 	%r902, %r14, -1;
	and.b32  	%r903, %r902, 15;
	add.s32 	%r904, %r105, %r903;
	shl.b32 	%r905, %r904, 2;
	mov.u32 	%r906, _ZZ9cuda_gemmIiLi256ELi4ELi1ELi128ELi128ELi128ELi32ELi0ELi0EEviiiPT_S1_S1_iiE3Ash;
	add.s32 	%r907, %r906, %r905;
	ld.shared.u32 	%r1210, [%r907];
$L__BB500_60:
	setp.ge.s32 	%p129, %r15, %r21;
	mov.u32 	%r1091, %r15;
	@%p129 bra 	$L__BB500_61;
	bra.uni 	$L__BB500_62;
$L__BB500_61:
	add.s32 	%r1074, %r1074, %r13;
	setp.lt.s32 	%p147, %r1074, %r12;
	@%p147 bra 	$L__BB500_28;
	bra.uni 	$L__BB500_165;
$L__BB500_62:
	mov.u32 	%r909, _ZZ9cuda_gemmIiLi256ELi4ELi1ELi128ELi128ELi128ELi32ELi0ELi0EEviiiPT_S1_S1_iiE11kron_fac_sh;
	mad.lo.s32 	%r140, %r1091, 516, %r909;
	mov.b32 	%r1093, 0;
	@%p113 bra 	$L__BB500_64;
	shl.b32 	%r910, %r30, 2;
	add.s32 	%r911, %r140, %r910;
	ld.shared.u32 	%r912, [%r911];
	mul.lo.s32 	%r1093, %r912, %r1225;
$L__BB500_64:
	@%p114 bra 	$L__BB500_66;
	shl.b32 	%r913, %r31, 2;
	add.s32 	%r914, %r140, %r913;
	ld.shared.u32 	%r915, [%r914+4];
	mad.lo.s32 	%r1093, %r915, %r1224, %r1093;
$L__BB500_66:
	@%p115 bra 	$L__BB500_68;
	shl.b32 	%r916, %r32, 2;
	add.s32 	%r917, %r140, %r916;
	ld.shared.u32 	%r918, [%r917+8];
	mad.lo.s32 	%r1093, %r918, %r1223, %r1093;
$L__BB500_68:
	@%p116 bra 	$L__BB500_70;
	shl.b32 	%r919, %r33, 2;
	add.s32 	%r920, %r140, %r919;
	ld.shared.u32 	%r921, [%r920+12];
	mad.lo.s32 	%r1093, %r921, %r1222, %r1093;
$L__BB500_70:
	@%p117 bra 	$L__BB500_72;
	shl.b32 	%r922, %r34, 2;
	add.s32 	%r923, %r140, %r922;
	ld.shared.u32 	%r924, [%r923+16];
	mad.lo.s32 	%r1093, %r924, %r1221, %r1093;
$L__BB500_72:
	setp.lt.s32 	%p135, %r380, 6;
	@%p135 bra 	$L__BB500_74;
	shl.b32 	%r925, %r35, 2;
	add.s32 	%r926, %r140, %r925;
	ld.shared.u32 	%r927, [%r926+20];
	mad.lo.s32 	%r1093, %r927, %r1220, %r1093;
$L__BB500_74:
	setp.lt.s32 	%p136, %r380, 7;
	@%p136 bra 	$L__BB500_76;
	shl.b32 	%r928, %r36, 2;
	add.s32 	%r929, %r140, %r928;
	ld.shared.u32 	%r930, [%r929+24];
	mad.lo.s32 	%r1093, %r930, %r1219, %r1093;
$L__BB500_76:
	setp.lt.s32 	%p137, %r380, 8;
	@%p137 bra 	$L__BB500_78;
	shl.b32 	%r931, %r37, 2;
	add.s32 	%r932, %r140, %r931;
	ld.shared.u32 	%r933, [%r932+28];
	mad.lo.s32 	%r1093, %r933, %r1218, %r1093;
$L__BB500_78:
	setp.lt.s32 	%p138, %r380, 9;
	@%p138 bra 	$L__BB500_80;
	shl.b32 	%r934, %r38, 2;
	add.s32 	%r935, %r140, %r934;
	ld.shared.u32 	%r936, [%r935+32];
	mad.lo.s32 	%r1093, %r936, %r1217, %r1093;
$L__BB500_80:
	setp.lt.s32 	%p139, %r380, 10;
	@%p139 bra 	$L__BB500_82;
	shl.b32 	%r937, %r39, 2;
	add.s32 	%r938, %r140, %r937;
	ld.shared.u32 	%r939, [%r938+36];
	mad.lo.s32 	%r1093, %r939, %r1216, %r1093;
$L__BB500_82:
	setp.lt.s32 	%p140, %r380, 11;
	@%p140 bra 	$L__BB500_84;
	shl.b32 	%r940, %r40, 2;
	add.s32 	%r941, %r140, %r940;
	ld.shared.u32 	%r942, [%r941+40];
	mad.lo.s32 	%r1093, %r942, %r1215, %r1093;
$L__BB500_84:
	setp.lt.s32 	%p141, %r380, 12;
	@%p141 bra 	$L__BB500_86;
	shl.b32 	%r943, %r41, 2;
	add.s32 	%r944, %r140, %r943;
	ld.shared.u32 	%r945, [%r944+44];
	mad.lo.s32 	%r1093, %r945, %r1214, %r1093;
$L__BB500_86:
	setp.lt.s32 	%p142, %r380, 13;
	@%p142 bra 	$L__BB500_88;
	shl.b32 	%r946, %r42, 2;
	add.s32 	%r947, %r140, %r946;
	ld.shared.u32 	%r948, [%r947+48];
	mad.lo.s32 	%r1093, %r948, %r1213, %r1093;
$L__BB500_88:
	setp.lt.s32 	%p143, %r380, 14;
	@%p143 bra 	$L__BB500_90;
	shl.b32 	%r949, %r43, 2;
	add.s32 	%r950, %r140, %r949;
	ld.shared.u32 	%r951, [%r950+52];
	mad.lo.s32 	%r1093, %r951, %r1212, %r1093;
$L__BB500_90:
	setp.lt.s32 	%p144, %r380, 15;
	@%p144 bra 	$L__BB500_92;
	shl.b32 	%r952, %r44, 2;
	add.s32 	%r953, %r140, %r952;
	ld.shared.u32 	%r954, [%r953+56];
	mad.lo.s32 	%r1093, %r954, %r1211, %r1093;
$L__BB500_92:
	setp.lt.s32 	%p145, %r380, 16;
	@%p145 bra 	$L__BB500_94;
	shl.b32 	%r955, %r45, 2;
	add.s32 	%r956, %r140, %r955;
	ld.shared.u32 	%r957, [%r956+60];
	mad.lo.s32 	%r1093, %r957, %r1210, %r1093;
$L__BB500_94:
	mad.lo.s32 	%r958, %r1091, %r12, %r103;
	shl.b32 	%r959, %r958, 2;
	mov.u32 	%r960, _ZZ9cuda_gemmIiLi256ELi4ELi1ELi128ELi128ELi128ELi32ELi0ELi0EEviiiPT_S1_S1_iiE3Csh;
	add.s32 	%r961, %r960, %r959;
	ld.shared.u32 	%r962, [%r961];
	add.s32 	%r963, %r962, %r1093;
	st.shared.u32 	[%r961], %r963;
	add.s32 	%r1091, %r1091, %r16;
	setp.lt.s32 	%p146, %r1091, %r21;
	@%p146 bra 	$L__BB500_62;
	bra.uni 	$L__BB500_61;
$L__BB500_95:
	setp.gt.u32 	%p39, %r380, 31;
	@%p39 bra 	$L__BB500_174;
	mov.b32 	%r1176, 0;
$L__BB500_97:
	setp.eq.s32 	%p40, %r380, 0;
	add.s32 	%r283, %r1176, %r14;
	mul.lo.s32 	%r284, %r283, %r380;
	add.s32 	%r285, %r284, %r20;
	@%p40 bra 	$L__BB500_99;
	add.s32 	%r514, %r22, %r284;
	shl.b32 	%r515, %r514, 2;
	mov.u32 	%r516, _ZZ9cuda_gemmIiLi256ELi4ELi1ELi128ELi128ELi128ELi32ELi0ELi0EEviiiPT_S1_S1_iiE3Ash;
	add.s32 	%r517, %r516, %r515;
	ld.shared.u32 	%r1225, [%r517];
$L__BB500_99:
	setp.lt.s32 	%p41, %r380, 2;
	@%p41 bra 	$L__BB500_101;
	add.s32 	%r518, %r14, 1;
	and.b32  	%r519, %r518, 15;
	add.s32 	%r520, %r285, %r519;
	shl.b32 	%r521, %r520, 2;
	mov.u32 	%r522, _ZZ9cuda_gemmIiLi256ELi4ELi1ELi128ELi128ELi128ELi32ELi0ELi0EEviiiPT_S1_S1_iiE3Ash;
	add.s32 	%r523, %r522, %r521;
	ld.shared.u32 	%r1224, [%r523];
$L__BB500_101:
	setp.lt.s32 	%p42, %r380, 3;
	@%p42 bra 	$L__BB500_103;
	add.s32 	%r524, %r14, 2;
	and.b32  	%r525, %r524, 15;
	add.s32 	%r526, %r285, %r525;
	shl.b32 	%r527, %r526, 2;
	mov.u32 	%r528, _ZZ9cuda_gemmIiLi256ELi4ELi1ELi128ELi128ELi128ELi32ELi0ELi0EEviiiPT_S1_S1_iiE3Ash;
	add.s32 	%r529, %r528, %r527;
	ld.shared.u32 	%r1223, [%r529];
$L__BB500_103:
	setp.lt.s32 	%p43, %r380, 4;
	@%p43 bra 	$L__BB500_105;
	add.s32 	%r530, %r14, 3;
	and.b32  	%r531, %r530, 15;
	add.s32 	%r532, %r285, %r531;
	shl.b32 	%r533, %r532, 2;
	mov.u32 	%r534, _ZZ9cuda_gemmIiLi256ELi4ELi1ELi128ELi128ELi128ELi32ELi0ELi0EEviiiPT_S1_S1_iiE3Ash;
	add.s32 	%r535, %r534, %r533;
	ld.shared.u32 	%r1222, [%r535];
$L__BB500_105:
	setp.lt.s32 	%p44, %r380, 5;
	@%p44 bra 	$L__BB500_107;
	add.s32 	%r536, %r14, 4;
	and.b32  	%r537, %r536, 15;
	add.s32 	%r538, %r285, %r537;
	shl.b32 	%r539, %r538, 2;
	mov.u32 	%r540, _ZZ9cuda_gemmIiLi256ELi4ELi1ELi128ELi128ELi128ELi32ELi0ELi0EEviiiPT_S1_S1_iiE3Ash;
	add.s32 	%r541, %r540, %r539;
	ld.shared.u32 	%r1221, [%r541];
$L__BB500_107:
	setp.lt.s32 	%p45, %r380, 6;
	@%p45 bra 	$L__BB500_109;
	add.s32 	%r542, %r14, 5;
	and.b32  	%r543, %r542, 15;
	add.s32 	%r544, %r285, %r543;
	shl.b32 	%r545, %r544, 2;
	mov.u32 	%r546, _ZZ9cuda_gemmIiLi256ELi4ELi1ELi128ELi128ELi128ELi32ELi0ELi0EEviiiPT_S1_S1_iiE3Ash;
	add.s32 	%r547, %r546, %r545;
	ld.shared.u32 	%r1220, [%r547];
$L__BB500_109:
	setp.lt.s32 	%p46, %r380, 7;
	@%p46 bra 	$L__BB500_111;
	add.s32 	%r548, %r14, 6;
	and.b32  	%r549, %r548, 15;
	add.s32 	%r550, %r285, %r549;
	shl.b32 	%r551, %r550, 2;
	mov.u32 	%r552, _ZZ9cuda_gemmIiLi256ELi4ELi1ELi128ELi128ELi128ELi32ELi0ELi0EEviiiPT_S1_S1_iiE3Ash;
	add.s32 	%r553, %r552, %r551;
	ld.shared.u32 	%r1219, [%r553];
$L__BB500_111:
	setp.lt.s32 	%p47, %r380, 8;
	@%p47 bra 	$L__BB500_113;
	add.s32 	%r554, %r14, 7;
	and.b32  	%r555, %r554, 15;
	add.s32 	%r556, %r285, %r555;
	shl.b32 	%r557, %r556, 2;
	mov.u32 	%r558, _ZZ9cuda_gemmIiLi256ELi4ELi1ELi128ELi128ELi128ELi32ELi0ELi0EEviiiPT_S1_S1_iiE3Ash;
	add.s32 	%r559, %r558, %r557;
	ld.shared.u32 	%r1218, [%r559];
$L__BB500_113:
	setp.lt.s32 	%p48, %r380, 9;
	@%p48 bra 	$L__BB500_115;
	and.b32  	%r560, %r14, 15;
	xor.b32  	%r561, %r560, 8;
	add.s32 	%r562, %r285, %r561;
	shl.b32 	%r563, %r562, 2;
	mov.u32 	%r564, _ZZ9cuda_gemmIiLi256ELi4ELi1ELi128ELi128ELi128ELi32ELi0ELi0EEviiiPT_S1_S1_iiE3Ash;
	add.s32 	%r565, %r564, %r563;
	ld.shared.u32 	%r1217, [%r565];
$L__BB500_115:
	setp.lt.s32 	%p49, %r380, 10;
	@%p49 bra 	$L__BB500_117;
	add.s32 	%r566, %r14, 9;
	and.b32  	%r567, %r566, 15;
	add.s32 	%r568, %r285, %r567;
	shl.b32 	%r569, %r568, 2;
	mov.u32 	%r570, _ZZ9cuda_gemmIiLi256ELi4ELi1ELi128ELi128ELi128ELi32ELi0ELi0EEviiiPT_S1_S1_iiE3Ash;
	add.s32 	%r571, %r570, %r569;
	ld.shared.u32 	%r1216, [%r571];
$L__BB500_117:
	setp.lt.s32 	%p50, %r380, 11;
	@%p50 bra 	$L__BB500_119;
	add.s32 	%r572, %r14, 10;
	and.b32  	%r573, %r572, 15;
	add.s32 	%r574, %r285, %r573;
	shl.b32 	%r575, %r574, 2;
	mov.u32 	%r576, _ZZ9cuda_gemmIiLi256ELi4ELi1ELi128ELi128ELi128ELi32ELi0ELi0EEviiiPT_S1_S1_iiE3Ash;
	add.s32 	%r577, %r576, %r575;
	ld.shared.u32 	%r1215, [%r577];
$L__BB500_119:
	setp.lt.s32 	%p51, %r380, 12;
	@%p51 bra 	$L__BB500_121;
	add.s32 	%r578, %r14, 11;
	and.b32  	%r579, %r578, 15;
	add.s32 	%r580, %r285, %r579;
	shl.b32 	%r581, %r580, 2;
	mov.u32 	%r582, _ZZ9cuda_gemmIiLi256ELi4ELi1ELi128ELi128ELi128ELi32ELi0ELi0EEviiiPT_S1_S1_iiE3Ash;
	add.s32 	%r583, %r582, %r581;
	ld.shared.u32 	%r1214, [%r583];
$L__BB500_121:
	setp.lt.s32 	%p52, %r380, 13;
	@%p52 bra 	$L__BB500_123;
	add.s32 	%r584, %r14, 12;
	and.b32  	%r585, %r584, 15;
	add.s32 	%r586, %r285, %r585;
	shl.b32 	%r587, %r586, 2;
	mov.u32 	%r588, _ZZ9cuda_gemmIiLi256ELi4ELi1ELi128ELi128ELi128ELi32ELi0ELi0EEviiiPT_S1_S1_iiE3Ash;
	add.s32 	%r589, %r588, %r587;
	ld.shared.u32 	%r1213, [%r589];
$L__BB500_123:
	setp.lt.s32 	%p53, %r380, 14;
	@%p53 bra 	$L__BB500_125;
	add.s32 	%r590, %r14, 13;
	and.b32  	%r591, %r590, 15;
	add.s32 	%r592, %r285, %r591;
	shl.b32 	%r593, %r592, 2;
	mov.u32 	%r594, _ZZ9cuda_gemmIiLi256ELi4ELi1ELi128ELi128ELi128ELi32ELi0ELi0EEviiiPT_S1_S1_iiE3Ash;
	add.s32 	%r595, %r594, %r593;
	ld.shared.u32 	%r1212, [%r595];
$L__BB500_125:
	setp.lt.s32 	%p54, %r380, 15;
	@%p54 bra 	$L__BB500_127;
	add.s32 	%r596, %r14, 14;
	and.b32  	%r597, %r596, 15;
	add.s32 	%r598, %r285, %r597;
	shl.b32 	%r599, %r598, 2;
	mov.u32 	%r600, _ZZ9cuda_gemmIiLi256ELi4ELi1ELi128ELi128ELi128ELi32ELi0ELi0EEviiiPT_S1_S1_iiE3Ash;
	add.s32 	%r601, %r600, %r599;
	ld.shared.u32 	%r1211, [%r601];
$L__BB500_127:
	setp.lt.s32 	%p55, %r380, 16;
	@%p55 bra 	$L__BB500_129;
	add.s32 	%r602, %r14, -1;
	and.b32  	%r603, %r602, 15;
	add.s32 	%r604, %r285, %r603;
	shl.b32 	%r605, %r604, 2;
	mov.u32 	%r606, _ZZ9cuda_gemmIiLi256ELi4ELi1ELi128ELi128ELi128ELi32ELi0ELi0EEviiiPT_S1_S1_iiE3Ash;
	add.s32 	%r607, %r606, %r605;
	ld.shared.u32 	%r1210, [%r607];
$L__BB500_129:
	setp.ge.s32 	%p56, %r15, %r21;
	@%p56 bra 	$L__BB500_164;
	mov.u32 	%r1193, %r15;
$L__BB500_131:
	mov.u32 	%r609, _ZZ9cuda_gemmIiLi256ELi4ELi1ELi128ELi128ELi128ELi32ELi0ELi0EEviiiPT_S1_S1_iiE11kron_fac_sh;
	mad.lo.s32 	%r319, %r1193, 516, %r609;
	mov.b32 	%r1195, 0;
	@%p40 bra 	$L__BB500_133;
	shl.b32 	%r610, %r30, 2;
	add.s32 	%r611, %r319, %r610;
	ld.shared.u32 	%r612, [%r611];
	mul.lo.s32 	%r1195, %r612, %r1225;
$L__BB500_133:
	@%p41 bra 	$L__BB500_135;
	shl.b32 	%r613, %r31, 2;
	add.s32 	%r614, %r319, %r613;
	ld.shared.u32 	%r615, [%r614+4];
	mad.lo.s32 	%r1195, %r615, %r1224, %r1195;
$L__BB500_135:
	@%p42 bra 	$L__BB500_137;
	shl.b32 	%r616, %r32, 2;
	add.s32 	%r617, %r319, %r616;
	ld.shared.u32 	%r618, [%r617+8];
	mad.lo.s32 	%r1195, %r618, %r1223, %r1195;
$L__BB500_137:
	@%p43 bra 	$L__BB500_139;
	shl.b32 	%r619, %r33, 2;
	add.s32 	%r620, %r319, %r619;
	ld.shared.u32 	%r621, [%r620+12];
	mad.lo.s32 	%r1195, %r621, %r1222, %r1195;
$L__BB500_139:
	@%p44 bra 	$L__BB500_141;
	shl.b32 	%r622, %r34, 2;
	add.s32 	%r623, %r319, %r622;
	ld.shared.u32 	%r624, [%r623+16];
	mad.lo.s32 	%r1195, %r624, %r1221, %r1195;
$L__BB500_141:
	setp.lt.s32 	%p62, %r380, 6;
	@%p62 bra 	$L__BB500_143;
	shl.b32 	%r625, %r35, 2;
	add.s32 	%r626, %r319, %r625;
	ld.shared.u32 	%r627, [%r626+20];
	mad.lo.s32 	%r1195, %r627, %r1220, %r1195;
$L__BB500_143:
	setp.lt.s32 	%p63, %r380, 7;
	@%p63 bra 	$L__BB500_145;
	shl.b32 	%r628, %r36, 2;
	add.s32 	%r629, %r319, %r628;
	ld.shared.u32 	%r630, [%r629+24];
	mad.lo.s32 	%r1195, %r630, %r1219, %r1195;
$L__BB500_145:
	setp.lt.s32 	%p64, %r380, 8;
	@%p64 bra 	$L__BB500_147;
	shl.b32 	%r631, %r37, 2;
	add.s32 	%r632, %r319, %r631;
	ld.shared.u32 	%r633, [%r632+28];
	mad.lo.s32 	%r1195, %r633, %r1218, %r1195;
$L__BB500_147:
	setp.lt.s32 	%p65, %r380, 9;
	@%p65 bra 	$L__BB500_149;
	shl.b32 	%r634, %r38, 2;
	add.s32 	%r635, %r319, %r634;
	ld.shared.u32 	%r636, [%r635+32];
	mad.lo.s32 	%r1195, %r636, %r1217, %r1195;
$L__BB500_149:
	setp.lt.s32 	%p66, %r380, 10;
	@%p66 bra 	$L__BB500_151;
	shl.b32 	%r637, %r39, 2;
	add.s32 	%r638, %r319, %r637;
	ld.shared.u32 	%r639, [%r638+36];
	mad.lo.s32 	%r1195, %r639, %r1216, %r1195;
$L__BB500_151:
	setp.lt.s32 	%p67, %r380, 11;
	@%p67 bra 	$L__BB500_153;
	shl.b32 	%r640, %r40, 2;
	add.s32 	%r641, %r319, %r640;
	ld.shared.u32 	%r642, [%r641+40];
	mad.lo.s32 	%r1195, %r642, %r1215, %r1195;
$L__BB500_153:
	setp.lt.s32 	%p68, %r380, 12;
	@%p68 bra 	$L__BB500_155;
	shl.b32 	%r643, %r41, 2;
	add.s32 	%r644, %r319, %r643;
	ld.shared.u32 	%r645, [%r644+44];
	mad.lo.s32 	%r1195, %r645, %r1214, %r1195;
$L__BB500_155:
	setp.lt.s32 	%p69, %r380, 13;
	@%p69 bra 	$L__BB500_157;
	shl.b32 	%r646, %r42, 2;
	add.s32 	%r647, %r319, %r646;
	ld.shared.u32 	%r648, [%r647+48];
	mad.lo.s32 	%r1195, %r648, %r1213, %r1195;
$L__BB500_157:
	setp.lt.s32 	%p70, %r380, 14;
	@%p70 bra 	$L__BB500_159;
	shl.b32 	%r649, %r43, 2;
	add.s32 	%r650, %r319, %r649;
	ld.shared.u32 	%r651, [%r650+52];
	mad.lo.s32 	%r1195, %r651, %r1212, %r1195;
$L__BB500_159:
	setp.lt.s32 	%p71, %r380, 15;
	@%p71 bra 	$L__BB500_161;
	shl.b32 	%r652, %r44, 2;
	add.s32 	%r653, %r319, %r652;
	ld.shared.u32 	%r654, [%r653+56];
	mad.lo.s32 	%r1195, %r654, %r1211, %r1195;
$L__BB500_161:
	setp.lt.s32 	%p72, %r380, 16;
	@%p72 bra 	$L__BB500_163;
	shl.b32 	%r655, %r45, 2;
	add.s32 	%r656, %r319, %r655;
	ld.shared.u32 	%r657, [%r656+60];
	mad.lo.s32 	%r1195, %r657, %r1210, %r1195;
$L__BB500_163:
	mad.lo.s32 	%r658, %r1193, %r12, %r283;
	shl.b32 	%r659, %r658, 2;
	mov.u32 	%r660, _ZZ9cuda_gemmIiLi256ELi4ELi1ELi128ELi128ELi128ELi32ELi0ELi0EEviiiPT_S1_S1_iiE3Csh;
	add.s32 	%r661, %r660, %r659;
	st.shared.u32 	[%r661], %r1195;
	add.s32 	%r1193, %r1193, %r16;
	setp.lt.s32 	%p73, %r1193, %r21;
	@%p73 bra 	$L__BB500_131;
$L__BB500_164:
	add.s32 	%r1176, %r1176, %r13;
	setp.lt.s32 	%p74, %r1176, %r12;
	@%p74 bra 	$L__BB500_97;
$L__BB500_165:
	bar.sync 	0;
	@%p29 bra 	$L__BB500_172;
	ld.param.u32 	%r1029, [_Z9cuda_gemmIiLi256ELi4ELi1ELi128ELi128ELi128ELi32ELi0ELi0EEviiiPT_S1_S1_ii_param_1];
	setp.eq.s32 	%p149, %r29, 0;
	div.s32 	%r370, %r378, %r380;
	mad.lo.s32 	%r371, %r1050, %r1029, %r24;
	mov.u32 	%r1226, %r1;
	@%p149 bra 	$L__BB500_170;
	setp.eq.s32 	%p150, %r29, 1;
	div.s32 	%r964, %r1, %r12;
	mul.lo.s32 	%r965, %r964, %r12;
	sub.s32 	%r966, %r1, %r965;
	mad.lo.s32 	%r967, %r370, %r964, %r371;
	add.s32 	%r968, %r967, %r966;
	shl.b32 	%r969, %r1, 2;
	mov.u32 	%r970, _ZZ9cuda_gemmIiLi256ELi4ELi1ELi128ELi128ELi128ELi32ELi0ELi0EEviiiPT_S1_S1_iiE3Csh;
	add.s32 	%r971, %r970, %r969;
	ld.shared.u32 	%r972, [%r971];
	mul.wide.s32 	%rd23, %r968, 4;
	add.s64 	%rd24, %rd1, %rd23;
	st.global.u32 	[%rd24], %r972;
	mov.u32 	%r1226, %r70;
	@%p150 bra 	$L__BB500_170;
	setp.eq.s32 	%p151, %r29, 2;
	div.s32 	%r973, %r70, %r12;
	mul.lo.s32 	%r974, %r973, %r12;
	sub.s32 	%r975, %r70, %r974;
	mad.lo.s32 	%r976, %r370, %r973, %r371;
	add.s32 	%r977, %r976, %r975;
	shl.b32 	%r978, %r1, 2;
	mov.u32 	%r979, _ZZ9cuda_gemmIiLi256ELi4ELi1ELi128ELi128ELi128ELi32ELi0ELi0EEviiiPT_S1_S1_iiE3Csh;
	add.s32 	%r980, %r979, %r978;
	add.s32 	%r981, %r980, %r28;
	ld.shared.u32 	%r982, [%r981];
	mul.wide.s32 	%rd25, %r977, 4;
	add.s64 	%rd26, %rd1, %rd25;
	st.global.u32 	[%rd26], %r982;
	mov.u32 	%r1226, %r71;
	@%p151 bra 	$L__BB500_170;
	add.s32 	%r1226, %r71, %r393;
	div.s32 	%r983, %r71, %r12;
	mul.lo.s32 	%r984, %r983, %r12;
	sub.s32 	%r985, %r71, %r984;
	mad.lo.s32 	%r986, %r370, %r983, %r371;
	add.s32 	%r987, %r986, %r985;
	shl.b32 	%r988, %r1, 2;
	mov.u32 	%r989, _ZZ9cuda_gemmIiLi256ELi4ELi1ELi128ELi128ELi128ELi32ELi0ELi0EEviiiPT_S1_S1_iiE3Csh;
	add.s32 	%r990, %r989, %r988;
	add.s32 	%r991, %r990, %r28;
	add.s32 	%r992, %r991, %r28;
	ld.shared.u32 	%r993, [%r992];
	mul.wide.s32 	%rd27, %r987, 4;
	add.s64 	%rd28, %rd1, %rd27;
	st.global.u32 	[%rd28], %r993;
$L__BB500_170:
	setp.lt.u32 	%p152, %r27, 3;
	@%p152 bra 	$L__BB500_172;
$L__BB500_171:
	div.s32 	%r994, %r1226, %r12;
	mul.lo.s32 	%r995, %r994, %r12;
	sub.s32 	%r996, %r1226, %r995;
	mad.lo.s32 	%r997, %r370, %r994, %r371;
	add.s32 	%r998, %r997, %r996;
	shl.b32 	%r999, %r1226, 2;
	mov.u32 	%r1000, _ZZ9cuda_gemmIiLi256ELi4ELi1ELi128ELi128ELi128ELi32ELi0ELi0EEviiiPT_S1_S1_iiE3Csh;
	add.s32 	%r1001, %r1000, %r999;
	ld.shared.u32 	%r1002, [%r1001];
	mul.wide.s32 	%rd29, %r998, 4;
	add.s64 	%rd30, %rd1, %rd29;
	st.global.u32 	[%rd30], %r1002;
	add.s32 	%r1003, %r1226, %r393;
	div.s32 	%r1004, %r1003, %r12;
	mul.lo.s32 	%r1005, %r1004, %r12;
	sub.s32 	%r1006, %r1003, %r1005;
	mad.lo.s32 	%r1007, %r370, %r1004, %r371;
	add.s32 	%r1008, %r1007, %r1006;
	add.s32 	%r1009, %r1001, %r28;
	ld.shared.u32 	%r1010, [%r1009];
	mul.wide.s32 	%rd31, %r1008, 4;
	add.s64 	%rd32, %rd1, %rd31;
	st.global.u32 	[%rd32], %r1010;
	add.s32 	%r1011, %r1003, %r393;
	div.s32 	%r1012, %r1011, %r12;
	mul.lo.s32 	%r1013, %r1012, %r12;
	sub.s32 	%r1014, %r1011, %r1013;
	mad.lo.s32 	%r1015, %r370, %r1012, %r371;
	add.s32 	%r1016, %r1015, %r1014;
	add.s32 	%r1017, %r1009, %r28;
	ld.shared.u32 	%r1018, [%r1017];
	mul.wide.s32 	%rd33, %r1016, 4;
	add.s64 	%rd34, %rd1, %rd33;
	st.global.u32 	[%rd34], %r1018;
	add.s32 	%r1019, %r1011, %r393;
	div.s32 	%r1020, %r1019, %r12;
	mul.lo.s32 	%r1021, %r1020, %r12;
	sub.s32 	%r1022, %r1019, %r1021;
	mad.lo.s32 	%r1023, %r370, %r1020, %r371;
	add.s32 	%r1024, %r1023, %r1022;
	add.s32 	%r1025, %r1017, %r28;
	ld.shared.u32 	%r1026, [%r1025];
	mul.wide.s32 	%rd35, %r1024, 4;
	add.s64 	%rd36, %rd1, %rd35;
	st.global.u32 	[%rd36], %r1026;
	add.s32 	%r1226, %r1019, %r393;
	setp.lt.u32 	%p153, %r1226, 32;
	@%p153 bra 	$L__BB500_171;
$L__BB500_172:
	mov.u32 	%r1027, %nctaid.y;
	add.s32 	%r1050, %r1050, %r1027;
	shl.b32 	%r1028, %r1027, 2;
	setp.lt.u32 	%p154, %r1050, %r1028;
	@%p154 bra 	$L__BB500_7;
$L__BB500_173:
	ret;
$L__BB500_174:
	mov.b32 	%r1124, 0;
$L__BB500_175:
	setp.lt.s32 	%p75, %r380, 1;
	add.s32 	%r191, %r1124, %r14;
	mul.lo.s32 	%r192, %r191, %r380;
	add.s32 	%r193, %r192, %r20;
	@%p75 bra 	$L__BB500_177;
	add.s32 	%r663, %r22, %r192;
	shl.b32 	%r664, %r663, 2;
	mov.u32 	%r665, _ZZ9cuda_gemmIiLi256ELi4ELi1ELi128ELi128ELi128ELi32ELi0ELi0EEviiiPT_S1_S1_iiE3Ash;
	add.s32 	%r666, %r665, %r664;
	ld.shared.u32 	%r1225, [%r666];
$L__BB500_177:
	setp.lt.s32 	%p76, %r380, 2;
	@%p76 bra 	$L__BB500_179;
	add.s32 	%r667, %r14, 1;
	and.b32  	%r668, %r667, 15;
	add.s32 	%r669, %r193, %r668;
	shl.b32 	%r670, %r669, 2;
	mov.u32 	%r671, _ZZ9cuda_gemmIiLi256ELi4ELi1ELi128ELi128ELi128ELi32ELi0ELi0EEviiiPT_S1_S1_iiE3Ash;
	add.s32 	%r672, %r671, %r670;
	ld.shared.u32 	%r1224, [%r672];
$L__BB500_179:
	setp.lt.s32 	%p77, %r380, 3;
	@%p77 bra 	$L__BB500_181;
	add.s32 	%r673, %r14, 2;
	and.b32  	%r674, %r673, 15;
	add.s32 	%r675, %r193, %r674;
	shl.b32 	%r676, %r675, 2;
	mov.u32 	%r677, _ZZ9cuda_gemmIiLi256ELi4ELi1ELi128ELi128ELi128ELi32ELi0ELi0EEviiiPT_S1_S1_iiE3Ash;
	add.s32 	%r678, %r677, %r676;
	ld.shared.u32 	%r1223, [%r678];
$L__BB500_181:
	setp.lt.s32 	%p78, %r380, 4;
	@%p78 bra 	$L__BB500_183;
	add.s32 	%r679, %r14, 3;
	and.b32  	%r680, %r679, 15;
	add.s32 	%r681, %r193, %r680;
	shl.b32 	%r682, %r681, 2;
	mov.u32 	%r683, _ZZ9cuda_gemmIiLi256ELi4ELi1ELi128ELi128ELi128ELi32ELi0ELi0EEviiiPT_S1_S1_iiE3Ash;
	add.s32 	%r684, %r683, %r682;
	ld.shared.u32 	%r1222, [%r684];
$L__BB500_183:
	setp.lt.s32 	%p79, %r380, 5;
	@%p79 bra 	$L__BB500_185;
	add.s32 	%r685, %r14, 4;
	and.b32  	%r686, %r685, 15;
	add.s32 	%r687, %r193, %r686;
	shl.b32 	%r688, %r687, 2;
	mov.u32 	%r689, _ZZ9cuda_gemmIiLi256ELi4ELi1ELi128ELi128ELi128ELi32ELi0ELi0EEviiiPT_S1_S1_iiE3Ash;
	add.s32 	%r690, %r689, %r688;
	ld.shared.u32 	%r1221, [%r690];
$L__BB500_185:
	setp.lt.s32 	%p80, %r380, 6;
	@%p80 bra 	$L__BB500_187;
	add.s32 	%r691, %r14, 5;
	and.b32  	%r692, %r691, 15;
	add.s32 	%r693, %r193, %r692;
	shl.b32 	%r694, %r693, 2;
	mov.u32 	%r695, _ZZ9cuda_gemmIiLi256ELi4ELi1ELi128ELi128ELi128ELi32ELi0ELi0EEviiiPT_S1_S1_iiE3Ash;
	add.s32 	%r696, %r695, %r694;
	ld.shared.u32 	%r1220, [%r696];
$L__BB500_187:
	setp.lt.s32 	%p81, %r380, 7;
	@%p81 bra 	$L__BB500_189;
	add.s32 	%r697, %r14, 6;
	and.b32  	%r698, %r697, 15;
	add.s32 	%r699, %r193, %r698;
	shl.b32 	%r700, %r699, 2;
	mov.u32 	%r701, _ZZ9cuda_gemmIiLi256ELi4ELi1ELi128ELi128ELi128ELi32ELi0ELi0EEviiiPT_S1_S1_iiE3Ash;
	add.s32 	%r702, %r701, %r700;
	ld.shared.u32 	%r1219, [%r702];
$L__BB500_189:
	setp.lt.s32 	%p82, %r380, 8;
	@%p82 bra 	$L__BB500_191;
	add.s32 	%r703, %r14, 7;
	and.b32  	%r704, %r703, 15;
	add.s32 	%r705, %r193, %r704;
	shl.b32 	%r706, %r705, 2;
	mov.u32 	%r707, _ZZ9cuda_gemmIiLi256ELi4ELi1ELi128ELi128ELi128ELi32ELi0ELi0EEviiiPT_S1_S1_iiE3Ash;
	add.s32 	%r708, %r707, %r706;
	ld.shared.u32 	%r1218, [%r708];
$L__BB500_191:
	setp.lt.s32 	%p83, %r380, 9;
	@%p83 bra 	$L__BB500_193;
	and.b32  	%r709, %r14, 15;
	xor.b32  	%r710, %r709, 8;
	add.s32 	%r711, %r193, %r710;
	shl.b32 	%r712, %r711, 2;
	mov.u32 	%r713, _ZZ9cuda_gemmIiLi256ELi4ELi1ELi128ELi128ELi128ELi32ELi0ELi0EEviiiPT_S1_S1_iiE3Ash;
	add.s32 	%r714, %r713, %r712;
	ld.shared.u32 	%r1217, [%r714];
$L__BB500_193:
	setp.lt.s32 	%p84, %r380, 10;
	@%p84 bra 	$L__BB500_195;
	add.s32 	%r715, %r14, 9;
	and.b32  	%r716, %r715, 15;
	add.s32 	%r717, %r193, %r716;
	shl.b32 	%r718, %r717, 2;
	mov.u32 	%r719, _ZZ9cuda_gemmIiLi256ELi4ELi1ELi128ELi128ELi128ELi32ELi0ELi0EEviiiPT_S1_S1_iiE3Ash;
	add.s32 	%r720, %r719, %r718;
	ld.shared.u32 	%r1216, [%r720];
$L__BB500_195:
	setp.lt.s32 	%p85, %r380, 11;
	@%p85 bra 	$L__BB500_197;
	add.s32 	%r721, %r14, 10;
	and.b32  	%r722, %r721, 15;
	add.s32 	%r723, %r193, %r722;
	shl.b32 	%r724, %r723, 2;
	mov.u32 	%r725, _ZZ9cuda_gemmIiLi256ELi4ELi1ELi128ELi128ELi128ELi32ELi0ELi0EEviiiPT_S1_S1_iiE3Ash;
	add.s32 	%r726, %r725, %r724;
	ld.shared.u32 	%r1215, [%r726];
$L__BB500_197:
	setp.lt.s32 	%p86, %r380, 12;
	@%p86 bra 	$L__BB500_199;
	add.s32 	%r727, %r14, 11;
	and.b32  	%r728, %r727, 15;
	add.s32 	%r729, %r193, %r728;
	shl.b32 	%r730, %r729, 2;
	mov.u32 	%r731, _ZZ9cuda_gemmIiLi256ELi4ELi1ELi128ELi128ELi128ELi32ELi0ELi0EEviiiPT_S1_S1_iiE3Ash;
	add.s32 	%r732, %r731, %r730;
	ld.shared.u32 	%r1214, [%r732];
$L__BB500_199:
	setp.lt.s32 	%p87, %r380, 13;
	@%p87 bra 	$L__BB500_201;
	add.s32 	%r733, %r14, 12;
	and.b32  	%r734, %r733, 15;
	add.s32 	%r735, %r193, %r734;
	shl.b32 	%r736, %r735, 2;
	mov.u32 	%r737, _ZZ9cuda_gemmIiLi256ELi4ELi1ELi128ELi128ELi128ELi32ELi0ELi0EEviiiPT_S1_S1_iiE3Ash;
	add.s32 	%r738, %r737, %r736;
	ld.shared.u32 	%r1213, [%r738];
$L__BB500_201:
	setp.lt.s32 	%p88, %r380, 14;
	@%p88 bra 	$L__BB500_203;
	add.s32 	%r739, %r14, 13;
	and.b32  	%r740, %r739, 15;
	add.s32 	%r741, %r193, %r740;
	shl.b32 	%r742, %r741, 2;
	mov.u32 	%r743, _ZZ9cuda_gemmIiLi256ELi4ELi1ELi128ELi128ELi128ELi32ELi0ELi0EEviiiPT_S1_S1_iiE3Ash;
	add.s32 	%r744, %r743, %r742;
	ld.shared.u32 	%r1212, [%r744];
$L__BB500_203:
	setp.lt.s32 	%p89, %r380, 15;
	@%p89 bra 	$L__BB500_205;
	add.s32 	%r745, %r14, 14;
	and.b32  	%r746, %r745, 15;
	add.s32 	%r747, %r193, %r746;
	shl.b32 	%r748, %r747, 2;
	mov.u32 	%r749, _ZZ9cuda_gemmIiLi256ELi4ELi1ELi128ELi128ELi128ELi32ELi0ELi0EEviiiPT_S1_S1_iiE3Ash;
	add.s32 	%r750, %r749, %r748;
	ld.shared.u32 	%r1211, [%r750];
$L__BB500_205:
	setp.lt.s32 	%p90, %r380, 16;
	@%p90 bra 	$L__BB500_207;
	add.s32 	%r751, %r14, -1;
	and.b32  	%r752, %r751, 15;
	add.s32 	%r753, %r193, %r752;
	shl.b32 	%r754, %r753, 2;
	mov.u32 	%r755, _ZZ9cuda_gemmIiLi256ELi4ELi1ELi128ELi128ELi128ELi32ELi0ELi0EEviiiPT_S1_S1_iiE3Ash;
	add.s32 	%r756, %r755, %r754;
	ld.shared.u32 	%r1210, [%r756];
$L__BB500_207:
	setp.ge.s32 	%p91, %r15, %r21;
	mov.u32 	%r1141, %r15;
	@%p91 bra 	$L__BB500_208;
	bra.uni 	$L__BB500_209;
$L__BB500_208:
	add.s32 	%r1124, %r1124, %r13;
	setp.lt.s32 	%p112, %r1124, %r12;
	@%p112 bra 	$L__BB500_175;
	bra.uni 	$L__BB500_165;
$L__BB500_209:
	mov.u32 	%r758, _ZZ9cuda_gemmIiLi256ELi4ELi1ELi128ELi128ELi128ELi32ELi0ELi0EEviiiPT_S1_S1_iiE11kron_fac_sh;
	mad.lo.s32 	%r228, %r1141, 516, %r758;
	mov.b32 	%r1143, 0;
	@%p75 bra 	$L__BB500_211;
	shl.b32 	%r759, %r30, 2;
	add.s32 	%r760, %r228, %r759;
	ld.shared.u32 	%r761, [%r760];
	mul.lo.s32 	%r1143, %r761, %r1225;
$L__BB500_211:
	@%p76 bra 	$L__BB500_213;
	shl.b32 	%r762, %r31, 2;
	add.s32 	%r763, %r228, %r762;
	ld.shared.u32 	%r764, [%r763+4];
	mad.lo.s32 	%r1143, %r764, %r1224, %r1143;
$L__BB500_213:
	@%p77 bra 	$L__BB500_215;
	shl.b32 	%r765, %r32, 2;
	add.s32 	%r766, %r228, %r765;
	ld.shared.u32 	%r767, [%r766+8];
	mad.lo.s32 	%r1143, %r767, %r1223, %r1143;
$L__BB500_215:
	@%p78 bra 	$L__BB500_217;
	shl.b32 	%r768, %r33, 2;
	add.s32 	%r769, %r228, %r768;
	ld.shared.u32 	%r770, [%r769+12];
	mad.lo.s32 	%r1143, %r770, %r1222, %r1143;
$L__BB500_217:
	setp.lt.s32 	%p96, %r380, 5;
	@%p96 bra 	$L__BB500_219;
	shl.b32 	%r771, %r34, 2;
	add.s32 	%r772, %r228, %r771;
	ld.shared.u32 	%r773, [%r772+16];
	mad.lo.s32 	%r1143, %r773, %r1221, %r1143;
$L__BB500_219:
	setp.lt.s32 	%p97, %r380, 6;
	@%p97 bra 	$L__BB500_221;
	shl.b32 	%r774, %r35, 2;
	add.s32 	%r775, %r228, %r774;
	ld.shared.u32 	%r776, [%r775+20];
	mad.lo.s32 	%r1143, %r776, %r1220, %r1143;
$L__BB500_221:
	setp.lt.s32 	%p98, %r380, 7;
	@%p98 bra 	$L__BB500_223;
	shl.b32 	%r777, %r36, 2;
	add.s32 	%r778, %r228, %r777;
	ld.shared.u32 	%r779, [%r778+24];
	mad.lo.s32 	%r1143, %r779, %r1219, %r1143;
$L__BB500_223:
	setp.lt.s32 	%p99, %r380, 8;
	@%p99 bra 	$L__BB500_225;
	shl.b32 	%r780, %r37, 2;
	add.s32 	%r781, %r228, %r780;
	ld.shared.u32 	%r782, [%r781+28];
	mad.lo.s32 	%r1143, %r782, %r1218, %r1143;
$L__BB500_225:
	setp.lt.s32 	%p100, %r380, 9;
	@%p100 bra 	$L__BB500_227;
	shl.b32 	%r783, %r38, 2;
	add.s32 	%r784, %r228, %r783;
	ld.shared.u32 	%r785, [%r784+32];
	mad.lo.s32 	%r1143, %r785, %r1217, %r1143;
$L__BB500_227:
	setp.lt.s32 	%p101, %r380, 10;
	@%p101 bra 	$L__BB500_229;
	shl.b32 	%r786, %r39, 2;
	add.s32 	%r787, %r228, %r786;
	ld.shared.u32 	%r788, [%r787+36];
	mad.lo.s32 	%r1143, %r788, %r1216, %r1143;
$L__BB500_229:
	setp.lt.s32 	%p102, %r380, 11;
	@%p102 bra 	$L__BB500_231;
	shl.b32 	%r789, %r40, 2;
	add.s32 	%r790, %r228, %r789;
	ld.shared.u32 	%r791, [%r790+40];
	mad.lo.s32 	%r1143, %r791, %r1215, %r1143;
$L__BB500_231:
	setp.lt.s32 	%p103, %r380, 12;
	@%p103 bra 	$L__BB500_233;
	shl.b32 	%r792, %r41, 2;
	add.s32 	%r793, %r228, %r792;
	ld.shared.u32 	%r794, [%r793+44];
	mad.lo.s32 	%r1143, %r794, %r1214, %r1143;
$L__BB500_233:
	setp.lt.s32 	%p104, %r380, 13;
	@%p104 bra 	$L__BB500_235;
	shl.b32 	%r795, %r42, 2;
	add.s32 	%r796, %r228, %r795;
	ld.shared.u32 	%r797, [%r796+48];
	mad.lo.s32 	%r1143, %r797, %r1213, %r1143;
$L__BB500_235:
	setp.lt.s32 	%p105, %r380, 14;
	@%p105 bra 	$L__BB500_237;
	shl.b32 	%r798, %r43, 2;
	add.s32 	%r799, %r228, %r798;
	ld.shared.u32 	%r800, [%r799+52];
	mad.lo.s32 	%r1143, %r800, %r1212, %r1143;
$L__BB500_237:
	setp.lt.s32 	%p106, %r380, 15;
	@%p106 bra 	$L__BB500_239;
	shl.b32 	%r801, %r44, 2;
	add.s32 	%r802, %r228, %r801;
	ld.shared.u32 	%r803, [%r802+56];
	mad.lo.s32 	%r1143, %r803, %r1211, %r1143;
$L__BB500_239:
	setp.lt.s32 	%p107, %r380, 16;
	@%p107 bra 	$L__BB500_241;
	shl.b32 	%r804, %r45, 2;
	add.s32 	%r805, %r228, %r804;
	ld.shared.u32 	%r806, [%r805+60];
	mad.lo.s32 	%r1143, %r806, %r1210, %r1143;
$L__BB500_241:
	mov.u32 	%r1157, %r2;
$L__BB500_242:
	shr.u32 	%r262, %r1157, 1;
	shfl.sync.down.b32	%r807|%p108, %r1143, %r262, %r23, -1;
	add.s32 	%r1143, %r807, %r1143;
	setp.gt.u32 	%p109, %r1157, 3;
	mov.u32 	%r1157, %r262;
	@%p109 bra 	$L__BB500_242;
	rem.u32 	%r808, %r82, %r3;
	setp.eq.s32 	%p110, %r808, 0;
	@%p110 bra 	$L__BB500_244;
	bra.uni 	$L__BB500_245;
$L__BB500_244:
	mad.lo.s32 	%r809, %r1141, %r12, %r191;
	shl.b32 	%r810, %r809, 2;
	mov.u32 	%r811, _ZZ9cuda_gemmIiLi256ELi4ELi1ELi128ELi128ELi128ELi32ELi0ELi0EEviiiPT_S1_S1_iiE3Csh;
	add.s32 	%r812, %r811, %r810;
	st.shared.u32 	[%r812], %r1143;
$L__BB500_245:
	add.s32 	%r1141, %r1141, %r16;
	setp.lt.s32 	%p111, %r1141, %r21;
	@%p111 bra 	$L__BB500_209;
	bra.uni 	$L__BB500_208;

}
	// .globl	_Z9cuda_gemmIiLi256ELi4ELi1ELi128ELi128ELi128ELi32ELi0ELi1EEviiiPT_S1_S1_ii
.visible .entry _Z9cuda_gemmIiLi256ELi4ELi1ELi128ELi128ELi128ELi32ELi0ELi1EEviiiPT_S1_S1_ii(
	.param .u32 _Z9cuda_gemmIiLi256ELi4ELi1ELi128ELi128ELi128ELi32ELi0ELi1EEviiiPT_S1_S1_ii_param_0,
	.param .u32 _Z9cuda_gemmIiLi256ELi4ELi1ELi128ELi128ELi128ELi32ELi0ELi1EEviiiPT_S1_S1_ii_param_1,
	.param .u32 _Z9cuda_gemmIiLi256ELi4ELi1ELi128ELi128ELi128ELi32ELi0ELi1EEviiiPT_S1_S1_ii_param_2,
	.param .u64 .ptr .align 1 _Z9cuda_gemmIiLi256ELi4ELi1ELi128ELi128ELi128ELi32ELi0ELi1EEviiiPT_S1_S1_ii_param_3,
	.param .u64 .ptr .align 1 _Z9cuda_gemmIiLi256ELi4ELi1ELi128ELi128ELi128ELi32ELi0ELi1EEviiiPT_S1_S1_ii_param_4,
	.param .u64 .ptr .align 1 _Z9cuda_gemmIiLi256ELi4ELi1ELi128ELi128ELi128ELi32ELi0ELi1EEviiiPT_S1_S1_ii_param_5,
	.param .u32 _Z9cuda_gemmIiLi256ELi4ELi1ELi128ELi128ELi128ELi32ELi0ELi1EEviiiPT_S1_S1_ii_param_6,
	.param .u32 _Z9cuda_gemmIiLi256ELi4ELi1ELi128ELi128ELi128ELi32ELi0ELi1EEviiiPT_S1_S1_ii_param_7
)
.maxntid 256
{
	.reg .pred 	%p<34>;
	.reg .b16 	%rs<8>;
	.reg .b32 	%r<264>;
	.reg .b64 	%rd<52>;
	// demoted variable
	.shared .align 128 .b8 _ZZ9cuda_gemmIiLi256ELi4ELi1ELi128ELi128ELi128ELi32ELi0ELi1EEviiiPT_S1_S1_iiE11kron_fac_sh[16512];
	// demoted variable
	.shared .align 128 .b8 _ZZ9cuda_gemmIiLi256ELi4ELi1ELi128ELi128ELi128ELi32ELi0ELi1EEviiiPT_S1_S1_iiE3Ash[512];
	// demoted variable
	.shared .align 128 .b8 _ZZ9cuda_gemmIiLi256ELi4ELi1ELi128ELi128ELi128ELi32ELi0ELi1EEviiiPT_S1_S1_iiE3Csh[128];
	ld.param.u32 	%r90, [_Z9cuda_gemmIiLi256ELi4ELi1ELi128ELi128ELi128ELi32ELi0ELi1EEviiiPT_S1_S1_ii_param_1];
	ld.param.u32 	%r91, [_Z9cuda_gemmIiLi256ELi4ELi1ELi128ELi128ELi128ELi32ELi0ELi1EEviiiPT_S1_S1_ii_param_2];
	ld.param.u64 	%rd12, [_Z9cuda_gemmIiLi256ELi4ELi1ELi128ELi128ELi128ELi32ELi0ELi1EEviiiPT_S1_S1_ii_param_3];
	ld.param.u64 	%rd13, [_Z9cuda_gemmIiLi256ELi4ELi1ELi128ELi128ELi128ELi32ELi0ELi1EEviiiPT_S1_S1_ii_param_4];
	ld.param.u64 	%rd14, [_Z9cuda_gemmIiLi256ELi4ELi1ELi128ELi128ELi128ELi32ELi0ELi1EEviiiPT_S1_S1_ii_param_5];
	cvta.to.global.u64 	%rd1, %rd12;
	cvta.to.global.u64 	%rd2, %rd13;
	cvta.to.global.u64 	%rd3, %rd14;
	mov.u32 	%r1, %tid.x;
	and.b32  	%r92, %r91, -128;
	setp.eq.s32 	%p1, %r92, 8192;
	@%p1 bra 	$L__BB501_3;
	setp.ne.s32 	%p2, %r92, 4096;
	@%p2 bra 	$L__BB501_4;
	mov.u32 	%r94, %ctaid.x;
	shr.u32 	%r251, %r94, 5;
	and.b32  	%r250, %r94, 31;
	bra.uni 	$L__BB501_5;
$L__BB501_3:
	mov.u32 	%r93, %ctaid.x;
	shr.u32 	%r251, %r93, 6;
	and.b32  	%r250, %r93, 63;
	bra.uni 	$L__BB501_5;
$L__BB501_4:
	mov.u32 	%r95, %ctaid.x;
	shr.s32 	%r96, %r91, 31;
	shr.u32 	%r97, %r96, 25;
	add.s32 	%r98, %r91, %r97;
	shr.s32 	%r99, %r98, 7;
	div.u32 	%r251, %r95, %r99;
	mul.lo.s32 	%r100, %r251, %r99;
	sub.s32 	%r250, %r95, %r100;
$L__BB501_5:
	mov.u32 	%r10, %ntid.x;
	mov.u32 	%r252, %ctaid.y;
	mov.u32 	%r12, %nctaid.y;
	shl.b32 	%r13, %r12, 2;
	setp.ge.u32 	%p3, %r252, %r13;
	@%p3 bra 	$L__BB501_39;
	shl.b32 	%r14, %r250, 7;
	shr.u32 	%r15, %r1, 5;
	shl.b32 	%r101, %r251, 5;
	and.b32  	%r102, %r1, 31;
	or.b32  	%r16, %r101, %r102;
	mov.u32 	%r103, _ZZ9cuda_gemmIiLi256ELi4ELi1ELi128ELi128ELi128ELi32ELi0ELi1EEviiiPT_S1_S1_iiE11kron_fac_sh;
	mad.lo.s32 	%r17, %r102, 516, %r103;
	shr.u32 	%r18, %r10, 5;
	shl.b32 	%r104, %r1, 4;
	and.b32  	%r19, %r104, 112;
	and.b32  	%r20, %r1, 7;
	shr.s32 	%r105, %r91, 31;
	shr.u32 	%r106, %r105, 30;
	add.s32 	%r107, %r91, %r106;
	shr.s32 	%r108, %r107, 2;
	shr.u32 	%r109, %r105, 25;
	add.s32 	%r110, %r91, %r109;
	shr.s32 	%r21, %r110, 7;
	mad.lo.s32 	%r22, %r251, %r108, %r250;
	add.s32 	%r23, %r1, %r10;
	max.u32 	%r111, %r23, 128;
	setp.lt.u32 	%p4, %r23, 128;
	selp.u32 	%r112, 1, 0, %p4;
	add.s32 	%r113, %r23, %r112;
	sub.s32 	%r114, %r111, %r113;
	div.u32 	%r115, %r114, %r10;
	add.s32 	%r24, %r115, %r112;
	max.u32 	%r116, %r23, 32;
	setp.lt.u32 	%p5, %r23, 32;
	selp.u32 	%r117, 1, 0, %p5;
	add.s32 	%r118, %r23, %r117;
	sub.s32 	%r119, %r116, %r118;
	div.u32 	%r120, %r119, %r10;
	add.s32 	%r25, %r120, %r117;
	add.s32 	%r121, %r25, 1;
	add.s32 	%r26, %r15, %r18;
	and.b32  	%r27, %r24, 3;
	shl.b32 	%r122, %r1, 2;
	mov.u32 	%r123, _ZZ9cuda_gemmIiLi256ELi4ELi1ELi128ELi128ELi128ELi32ELi0ELi1EEviiiPT_S1_S1_iiE3Ash;
	add.s32 	%r28, %r123, %r122;
	shl.b32 	%r29, %r10, 2;
	add.s32 	%r30, %r28, %r29;
	add.s32 	%r31, %r23, %r10;
	add.s32 	%r32, %r30, %r29;
	add.s32 	%r33, %r31, %r10;
	and.b32  	%r34, %r121, 3;
	mov.u32 	%r124, _ZZ9cuda_gemmIiLi256ELi4ELi1ELi128ELi128ELi128ELi32ELi0ELi1EEviiiPT_S1_S1_iiE3Csh;
	add.s32 	%r35, %r124, %r122;
	add.s32 	%r36, %r35, %r29;
	add.s32 	%r37, %r36, %r29;
	cvt.u16.u32 	%rs2, %r26;
	xor.b16  	%rs3, %rs2, 127;
	and.b16  	%rs4, %rs3, 255;
	cvt.u16.u32 	%rs5, %r18;
	and.b16  	%rs6, %rs5, 255;
	div.u16 	%rs7, %rs4, %rs6;
	and.b16  	%rs1, %rs7, 3;
	shl.b32 	%r125, %r15, 7;
	add.s32 	%r126, %r125, %r16;
	mul.wide.u32 	%rd15, %r126, 4;
	add.s64 	%rd4, %rd2, %rd15;
	shl.b32 	%r127, %r15, 2;
	add.s32 	%r38, %r17, %r127;
	shl.b32 	%r128, %r26, 7;
	add.s32 	%r129, %r128, %r16;
	mul.wide.u32 	%rd16, %r129, 4;
	add.s64 	%rd5, %rd2, %rd16;
	shl.b32 	%r39, %r18, 2;
	add.s32 	%r40, %r38, %r39;
	add.s32 	%r41, %r26, %r18;
	shl.b32 	%r130, %r41, 7;
	add.s32 	%r131, %r130, %r16;
	mul.wide.u32 	%rd17, %r131, 4;
	add.s64 	%rd6, %rd2, %rd17;
	add.s32 	%r42, %r40, %r39;
	shl.b32 	%r132, %r1, 6;
	and.b32  	%r133, %r132, 448;
	add.s32 	%r43, %r123, %r133;
	shl.b32 	%r44, %r10, 3;
	mul.lo.s32 	%r45, %r10, 12;
	mul.wide.u32 	%rd18, %r10, 4;
	add.s64 	%rd7, %rd1, %rd18;
	mul.wide.u32 	%rd19, %r10, 8;
	add.s64 	%rd8, %rd1, %rd19;
	mul.wide.u32 	%rd20, %r10, 12;
	add.s64 	%rd9, %rd1, %rd20;
	shr.u32 	%r46, %r10, 3;
	shl.b32 	%r185, %r19, 2;
$L__BB501_7:
	setp.gt.u32 	%p6, %r1, 127;
	@%p6 bra 	$L__BB501_15;
	setp.eq.s32 	%p7, %r27, 3;
	mul.lo.s32 	%r48, %r252, %r91;
	mov.u32 	%r253, %r1;
	@%p7 bra 	$L__BB501_12;
	setp.eq.s32 	%p8, %r27, 0;
	add.s32 	%r134, %r48, %r14;
	add.s32 	%r135, %r134, %r1;
	mul.wide.s32 	%rd21, %r135, 4;
	add.s64 	%rd10, %rd1, %rd21;
	ld.global.u32 	%r136, [%rd10];
	st.shared.u32 	[%r28], %r136;
	mov.u32 	%r253, %r23;
	@%p8 bra 	$L__BB501_12;
	setp.eq.s32 	%p9, %r27, 1;
	cvt.u64.u32 	%rd22, %r29;
	add.s64 	%rd11, %rd10, %rd22;
	ld.global.u32 	%r137, [%rd11];
	st.shared.u32 	[%r30], %r137;
	mov.u32 	%r253, %r31;
	@%p9 bra 	$L__BB501_12;
	cvt.u64.u32 	%rd23, %r29;
	add.s64 	%rd24, %rd11, %rd23;
	ld.global.u32 	%r138, [%rd24];
	st.shared.u32 	[%r32], %r138;
	mov.u32 	%r253, %r33;
$L__BB501_12:
	setp.lt.u32 	%p10, %r24, 3;
	@%p10 bra 	$L__BB501_15;
	shl.b32 	%r139, %r253, 2;
	mov.u32 	%r140, _ZZ9cuda_gemmIiLi256ELi4ELi1ELi128ELi128ELi128ELi32ELi0ELi1EEviiiPT_S1_S1_iiE3Ash;
	add.s32 	%r256, %r140, %r139;
	add.s32 	%r141, %r14, %r253;
	add.s32 	%r255, %r141, %r48;
$L__BB501_14:
	mul.wide.s32 	%rd25, %r255, 4;
	add.s64 	%rd26, %rd7, %rd25;
	add.s64 	%rd27, %rd8, %rd25;
	add.s64 	%rd28, %rd9, %rd25;
	add.s64 	%rd29, %rd1, %rd25;
	ld.global.u32 	%r142, [%rd29];
	st.shared.u32 	[%r256], %r142;
	ld.global.u32 	%r143, [%rd26];
	add.s32 	%r144, %r256, %r29;
	st.shared.u32 	[%r144], %r143;
	ld.global.u32 	%r145, [%rd27];
	add.s32 	%r146, %r256, %r44;
	st.shared.u32 	[%r146], %r145;
	ld.global.u32 	%r147, [%rd28];
	add.s32 	%r148, %r256, %r45;
	st.shared.u32 	[%r148], %r147;
	add.s32 	%r253, %r253, %r29;
	shl.b32 	%r149, %r10, 4;
	add.s32 	%r256, %r256, %r149;
	add.s32 	%r255, %r255, %r29;
	setp.lt.u32 	%p11, %r253, 128;
	@%p11 bra 	$L__BB501_14;
$L__BB501_15:
	setp.gt.u32 	%p12, %r1, 31;
	@%p12 bra 	$L__BB501_22;
	setp.eq.s32 	%p13, %r34, 0;
	mov.u32 	%r254, %r1;
	@%p13 bra 	$L__BB501_20;
	setp.eq.s32 	%p14, %r34, 1;
	mov.b32 	%r150, 0;
	st.shared.u32 	[%r35], %r150;
	mov.u32 	%r254, %r23;
	@%p14 bra 	$L__BB501_20;
	setp.eq.s32 	%p15, %r34, 2;
	mov.b32 	%r151, 0;
	st.shared.u32 	[%r36], %r151;
	mov.u32 	%r254, %r31;
	@%p15 bra 	$L__BB501_20;
	mov.b32 	%r152, 0;
	st.shared.u32 	[%r37], %r152;
	mov.u32 	%r254, %r33;
$L__BB501_20:
	setp.lt.u32 	%p16, %r25, 3;
	@%p16 bra 	$L__BB501_22;
$L__BB501_21:
	shl.b32 	%r153, %r254, 2;
	mov.u32 	%r154, _ZZ9cuda_gemmIiLi256ELi4ELi1ELi128ELi128ELi128ELi32ELi0ELi1EEviiiPT_S1_S1_iiE3Csh;
	add.s32 	%r155, %r154, %r153;
	mov.b32 	%r156, 0;
	st.shared.u32 	[%r155], %r156;
	add.s32 	%r157, %r155, %r29;
	st.shared.u32 	[%r157], %r156;
	add.s32 	%r158, %r157, %r29;
	st.shared.u32 	[%r158], %r156;
	add.s32 	%r159, %r158, %r29;
	st.shared.u32 	[%r159], %r156;
	add.s32 	%r254, %r29, %r254;
	setp.lt.u32 	%p17, %r254, 32;
	@%p17 bra 	$L__BB501_21;
$L__BB501_22:
	setp.eq.s16 	%p18, %rs1, 2;
	mov.u32 	%r259, %r15;
	@%p18 bra 	$L__BB501_26;
	setp.eq.s16 	%p19, %rs1, 3;
	ld.global.u32 	%r160, [%rd4];
	st.shared.u32 	[%r38], %r160;
	mov.u32 	%r259, %r26;
	@%p19 bra 	$L__BB501_26;
	setp.eq.s16 	%p20, %rs1, 0;
	ld.global.u32 	%r161, [%rd5];
	st.shared.u32 	[%r40], %r161;
	mov.u32 	%r259, %r41;
	@%p20 bra 	$L__BB501_26;
	add.s32 	%r259, %r41, %r18;
	ld.global.u32 	%r162, [%rd6];
	st.shared.u32 	[%r42], %r162;
$L__BB501_26:
	shl.b32 	%r163, %r259, 7;
	add.s32 	%r164, %r163, %r16;
	mul.wide.s32 	%rd30, %r164, 4;
	add.s64 	%rd31, %rd2, %rd30;
	ld.global.u32 	%r165, [%rd31];
	shl.b32 	%r166, %r259, 2;
	add.s32 	%r167, %r17, %r166;
	st.shared.u32 	[%r167], %r165;
	add.s32 	%r168, %r259, %r18;
	shl.b32 	%r169, %r168, 7;
	add.s32 	%r170, %r169, %r16;
	mul.wide.s32 	%rd32, %r170, 4;
	add.s64 	%rd33, %rd2, %rd32;
	ld.global.u32 	%r171, [%rd33];
	add.s32 	%r172, %r167, %r39;
	st.shared.u32 	[%r172], %r171;
	add.s32 	%r173, %r168, %r18;
	shl.b32 	%r174, %r173, 7;
	add.s32 	%r175, %r174, %r16;
	mul.wide.s32 	%rd34, %r175, 4;
	add.s64 	%rd35, %rd2, %rd34;
	ld.global.u32 	%r176, [%rd35];
	add.s32 	%r177, %r172, %r39;
	st.shared.u32 	[%r177], %r176;
	add.s32 	%r178, %r173, %r18;
	shl.b32 	%r179, %r178, 7;
	add.s32 	%r180, %r179, %r16;
	mul.wide.s32 	%rd36, %r180, 4;
	add.s64 	%rd37, %rd2, %rd36;
	ld.global.u32 	%r181, [%rd37];
	add.s32 	%r182, %r177, %r39;
	st.shared.u32 	[%r182], %r181;
	add.s32 	%r259, %r39, %r259;
	setp.lt.u32 	%p21, %r259, 128;
	@%p21 bra 	$L__BB501_26;
	shr.u32 	%r261, %r1, 3;
	bar.sync 	0;
	ld.shared.v4.u32 	{%r66, %r67, %r68, %r69}, [%r43];
	ld.shared.v4.u32 	{%r70, %r71, %r72, %r73}, [%r43+16];
	ld.shared.v4.u32 	{%r74, %r75, %r76, %r77}, [%r43+32];
	ld.shared.v4.u32 	{%r78, %r79, %r80, %r81}, [%r43+48];
$L__BB501_28:
	setp.ne.s32 	%p22, %r20, 0;
	mov.u32 	%r183, _ZZ9cuda_gemmIiLi256ELi4ELi1ELi128ELi128ELi128ELi32ELi0ELi1EEviiiPT_S1_S1_iiE11kron_fac_sh;
	mad.lo.s32 	%r184, %r261, 516, %r183;
	add.s32 	%r186, %r184, %r185;
	ld.shared.u32 	%r187, [%r186];
	mul.lo.s32 	%r188, %r187, %r66;
	ld.shared.u32 	%r189, [%r186+4];
	mad.lo.s32 	%r190, %r189, %r67, %r188;
	ld.shared.u32 	%r191, [%r186+8];
	mad.lo.s32 	%r192, %r191, %r68, %r190;
	ld.shared.u32 	%r193, [%r186+12];
	mad.lo.s32 	%r194, %r193, %r69, %r192;
	ld.shared.u32 	%r195, [%r186+16];
	mad.lo.s32 	%r196, %r195, %r70, %r194;
	ld.shared.u32 	%r197, [%r186+20];
	mad.lo.s32 	%r198, %r197, %r71, %r196;
	ld.shared.u32 	%r199, [%r186+24];
	mad.lo.s32 	%r200, %r199, %r72, %r198;
	ld.shared.u32 	%r201, [%r186+28];
	mad.lo.s32 	%r202, %r201, %r73, %r200;
	ld.shared.u32 	%r203, [%r186+32];
	mad.lo.s32 	%r204, %r203, %r74, %r202;
	ld.shared.u32 	%r205, [%r186+36];
	mad.lo.s32 	%r206, %r205, %r75, %r204;
	ld.shared.u32 	%r207, [%r186+40];
	mad.lo.s32 	%r208, %r207, %r76, %r206;
	ld.shared.u32 	%r209, [%r186+44];
	mad.lo.s32 	%r210, %r209, %r77, %r208;
	ld.shared.u32 	%r211, [%r186+48];
	mad.lo.s32 	%r212, %r211, %r78, %r210;
	ld.shared.u32 	%r213, [%r186+52];
	mad.lo.s32 	%r214, %r213, %r79, %r212;
	ld.shared.u32 	%r215, [%r186+56];
	mad.lo.s32 	%r216, %r215, %r80, %r214;
	ld.shared.u32 	%r217, [%r186+60];
	mad.lo.s32 	%r218, %r217, %r81, %r216;
	shfl.sync.down.b32	%r219|%p23, %r218, 4, 6175, -1;
	add.s32 	%r220, %r219, %r218;
	shfl.sync.down.b32	%r221|%p24, %r220, 2, 6175, -1;
	add.s32 	%r222, %r221, %r220;
	shfl.sync.down.b32	%r223|%p25, %r222, 1, 6175, -1;
	add.s32 	%r83, %r223, %r222;
	@%p22 bra 	$L__BB501_30;
	shl.b32 	%r224, %r261, 2;
	mov.u32 	%r225, _ZZ9cuda_gemmIiLi256ELi4ELi1ELi128ELi128ELi128ELi32ELi0ELi1EEviiiPT_S1_S1_iiE3Csh;
	add.s32 	%r226, %r225, %r224;
	st.shared.u32 	[%r226], %r83;
$L__BB501_30:
	add.s32 	%r261, %r261, %r46;
	setp.lt.u32 	%p26, %r261, 32;
	@%p26 bra 	$L__BB501_28;
	bar.sync 	0;
	@%p12 bra 	$L__BB501_38;
	setp.eq.s32 	%p28, %r34, 0;
	mad.lo.s32 	%r85, %r252, %r90, %r22;
	mov.u32 	%r262, %r1;
	@%p28 bra 	$L__BB501_36;
	setp.eq.s32 	%p29, %r34, 1;
	mad.lo.s32 	%r227, %r1, %r21, %r85;
	ld.shared.u32 	%r228, [%r35];
	mul.wide.s32 	%rd38, %r227, 4;
	add.s64 	%rd39, %rd3, %rd38;
	st.global.u32 	[%rd39], %r228;
	mov.u32 	%r262, %r23;
	@%p29 bra 	$L__BB501_36;
	setp.eq.s32 	%p30, %r34, 2;
	mad.lo.s32 	%r229, %r23, %r21, %r85;
	ld.shared.u32 	%r230, [%r36];
	mul.wide.s32 	%rd40, %r229, 4;
	add.s64 	%rd41, %rd3, %rd40;
	st.global.u32 	[%rd41], %r230;
	mov.u32 	%r262, %r31;
	@%p30 bra 	$L__BB501_36;
	mad.lo.s32 	%r231, %r31, %r21, %r85;
	ld.shared.u32 	%r232, [%r37];
	mul.wide.s32 	%rd42, %r231, 4;
	add.s64 	%rd43, %rd3, %rd42;
	st.global.u32 	[%rd43], %r232;
	mov.u32 	%r262, %r33;
$L__BB501_36:
	setp.lt.u32 	%p31, %r25, 3;
	@%p31 bra 	$L__BB501_38;
$L__BB501_37:
	mad.lo.s32 	%r233, %r262, %r21, %r85;
	shl.b32 	%r234, %r262, 2;
	mov.u32 	%r235, _ZZ9cuda_gemmIiLi256ELi4ELi1ELi128ELi128ELi128ELi32ELi0ELi1EEviiiPT_S1_S1_iiE3Csh;
	add.s32 	%r236, %r235, %r234;
	ld.shared.u32 	%r237, [%r236];
	mul.wide.s32 	%rd44, %r233, 4;
	add.s64 	%rd45, %rd3, %rd44;
	st.global.u32 	[%rd45], %r237;
	add.s32 	%r238, %r262, %r10;
	mad.lo.s32 	%r239, %r238, %r21, %r85;
	add.s32 	%r240, %r236, %r29;
	ld.shared.u32 	%r241, [%r240];
	mul.wide.s32 	%rd46, %r239, 4;
	add.s64 	%rd47, %rd3, %rd46;
	st.global.u32 	[%rd47], %r241;
	add.s32 	%r242, %r238, %r10;
	mad.lo.s32 	%r243, %r242, %r21, %r85;
	add.s32 	%r244, %r240, %r29;
	ld.shared.u32 	%r245, [%r244];
	mul.wide.s32 	%rd48, %r243, 4;
	add.s64 	%rd49, %rd3, %rd48;
	st.global.u32 	[%rd49], %r245;
	add.s32 	%r246, %r242, %r10;
	mad.lo.s32 	%r247, %r246, %r21, %r85;
	add.s32 	%r248, %r244, %r29;
	ld.shared.u32 	%r249, [%r248];
	mul.wide.s32 	%rd50, %r247, 4;
	add.s64 	%rd51, %rd3, %rd50;
	st.global.u32 	[%rd51], %r249;
	add.s32 	%r262, %r246, %r10;
	setp.lt.u32 	%p32, %r262, 32;
	@%p32 bra 	$L__BB501_37;
$L__BB501_38:
	add.s32 	%r252, %r252, %r12;
	setp.lt.u32 	%p33, %r252, %r13;
	@%p33 bra 	$L__BB501_7;
$L__BB501_39:
	ret;

}
	// .globl	_Z9cuda_gemmIiLi256ELi4ELi1ELi128ELi128ELi128ELi32ELi1ELi0EEviiiPT_S1_S1_ii
.visible .entry _Z9cuda_gemmIiLi256ELi4ELi1ELi128ELi128ELi128ELi32ELi1ELi0EEviiiPT_S1_S1_ii(
	.param .u32 _Z9cuda_gemmIiLi256ELi4ELi1ELi128ELi128ELi128ELi32ELi1ELi0EEviiiPT_S1_S1_ii_param_0,
	.param .u32 _Z9cuda_gemmIiLi256ELi4ELi1ELi128ELi128ELi128ELi32ELi1ELi0EEviiiPT_S1_S1_ii_param_1,
	.param .u32 _Z9cuda_gemmIiLi256ELi4ELi1ELi128ELi128ELi128ELi32ELi1ELi0EEviiiPT_S1_S1_ii_param_2,
	.param .u64 .ptr .align 1 _Z9cuda_gemmIiLi256ELi4ELi1ELi128ELi128ELi128ELi32ELi1ELi0EEviiiPT_S1_S1_ii_param_3,
	.param .u64 .ptr .align 1 _Z9cuda_gemmIiLi256ELi4ELi1ELi128ELi128ELi128ELi32ELi1ELi0EEviiiPT_S1_S1_ii_param_4,
	.param .u64 .ptr .align 1 _Z9cuda_gemmIiLi256ELi4ELi1ELi128ELi128ELi128ELi32ELi1ELi0EEviiiPT_S1_S1_ii_param_5,
	.param .u32 _Z9cuda_gemmIiLi256ELi4ELi1ELi128ELi128ELi128ELi32ELi1ELi0EEviiiPT_S1_S1_ii_param_6,
	.param .u32 _Z9cuda_gemmIiLi256ELi4ELi1ELi128ELi128ELi128ELi32ELi1ELi0EEviiiPT_S1_S1_ii_param_7
)
.maxntid 256
{
	.reg .pred 	%p<153>;
	.reg .b32 	%r<1148>;
	.reg .b64 	%rd<36>;
	// demoted variable
	.shared .align 128 .b8 _ZZ9cuda_gemmIiLi256ELi4ELi1ELi128ELi128ELi128ELi32ELi1ELi0EEviiiPT_S1_S1_iiE11kron_fac_sh[16512];
	// demoted variable
	.shared .align 128 .b8 _ZZ9cuda_gemmIiLi256ELi4ELi1ELi128ELi128ELi128ELi32ELi1ELi0EEviiiPT_S1_S1_iiE3Ash[512];
	// demoted variable
	.shared .align 128 .b8 _ZZ9cuda_gemmIiLi256ELi4ELi1ELi128ELi128ELi128ELi32ELi1ELi0EEviiiPT_S1_S1_iiE3Csh[128];
	ld.param.u64 	%rd8, [_Z9cuda_gemmIiLi256ELi4ELi1ELi128ELi128ELi128ELi32ELi1ELi0EEviiiPT_S1_S1_ii_param_3];
	ld.param.u64 	%rd9, [_Z9cuda_gemmIiLi256ELi4ELi1ELi128ELi128ELi128ELi32ELi1ELi0EEviiiPT_S1_S1_ii_param_5];
	ld.param.u32 	%r365, [_Z9cuda_gemmIiLi256ELi4ELi1ELi128ELi128ELi128ELi32ELi1ELi0EEviiiPT_S1_S1_ii_param_6];
	ld.param.u32 	%r366, [_Z9cuda_gemmIiLi256ELi4ELi1ELi128ELi128ELi128ELi32ELi1ELi0EEviiiPT_S1_S1_ii_param_7];
	cvta.to.global.u64 	%rd1, %rd8;
	cvta.to.global.u64 	%rd2, %rd9;
	mov.u32 	%r1, %tid.x;
	and.b32  	%r2, %r1, 31;
	setp.lt.s32 	%p1, %r366, 16;
	shr.u32 	%r3, %r366, 4;
	selp.b32 	%r4, 1, %r3, %p1;
	div.s32 	%r5, 128, %r366;
	mul.lo.s32 	%r367, %r5, %r4;
	min.s32 	%r6, %r367, 256;
	div.u32 	%r8, %r1, %r6;
	mul.lo.s32 	%r368, %r8, %r6;
	sub.s32 	%r369, %r1, %r368;
	div.u32 	%r7, %r369, %r4;
	mov.u32 	%r9, %ntid.x;
	div.u32 	%r10, %r9, %r6;
	mov.u32 	%r970, %ctaid.y;
	mov.u32 	%r370, %nctaid.y;
	shl.b32 	%r371, %r370, 2;
	setp.ge.u32 	%p2, %r970, %r371;
	@%p2 bra 	$L__BB502_168;
	shr.u32 	%r12, %r9, 5;
	and.b32  	%r373, %r7, 15;
	rem.u32 	%r374, %r1, %r4;
	shl.b32 	%r13, %r374, 4;
	min.s32 	%r14, %r365, 32;
	min.u32 	%r375, %r366, 16;
	or.b32  	%r15, %r373, %r13;
	shl.b32 	%r376, %r4, 8;
	sub.s32 	%r16, 8223, %r376;
	add.s32 	%r17, %r1, %r9;
	max.u32 	%r377, %r17, 128;
	setp.lt.u32 	%p3, %r17, 128;
	selp.u32 	%r378, 1, 0, %p3;
	add.s32 	%r379, %r17, %r378;
	sub.s32 	%r380, %r377, %r379;
	div.u32 	%r381, %r380, %r9;
	add.s32 	%r18, %r381, %r378;
	max.u32 	%r382, %r17, 32;
	setp.lt.u32 	%p4, %r17, 32;
	selp.u32 	%r383, 1, 0, %p4;
	add.s32 	%r384, %r17, %r383;
	sub.s32 	%r385, %r382, %r384;
	div.u32 	%r386, %r385, %r9;
	add.s32 	%r19, %r386, %r383;
	add.s32 	%r387, %r19, 1;
	shl.b32 	%r20, %r9, 2;
	add.s32 	%r21, %r17, %r9;
	add.s32 	%r22, %r21, %r9;
	and.b32  	%r23, %r387, 3;
	setp.gt.u32 	%p5, %r366, %r373;
	selp.b32 	%r388, 0, %r375, %p5;
	sub.s32 	%r24, %r15, %r388;
	add.s32 	%r389, %r373, 1;
	setp.lt.u32 	%p6, %r389, %r375;
	selp.b32 	%r390, 0, %r375, %p6;
	sub.s32 	%r25, %r15, %r390;
	add.s32 	%r391, %r373, 2;
	setp.lt.u32 	%p7, %r391, %r375;
	selp.b32 	%r392, 0, %r375, %p7;
	sub.s32 	%r26, %r15, %r392;
	add.s32 	%r393, %r373, 3;
	setp.lt.u32 	%p8, %r393, %r375;
	selp.b32 	%r394, 0, %r375, %p8;
	sub.s32 	%r27, %r15, %r394;
	add.s32 	%r395, %r373, 4;
	setp.lt.u32 	%p9, %r395, %r375;
	selp.b32 	%r396, 0, %r375, %p9;
	sub.s32 	%r28, %r15, %r396;
	add.s32 	%r397, %r373, 5;
	setp.lt.u32 	%p10, %r397, %r375;
	selp.b32 	%r398, 0, %r375, %p10;
	sub.s32 	%r29, %r15, %r398;
	add.s32 	%r399, %r373, 6;
	setp.lt.u32 	%p11, %r399, %r375;
	selp.b32 	%r400, 0, %r375, %p11;
	sub.s32 	%r30, %r15, %r400;
	add.s32 	%r401, %r373, 7;
	setp.lt.u32 	%p12, %r401, %r375;
	selp.b32 	%r402, 0, %r375, %p12;
	sub.s32 	%r31, %r15, %r402;
	add.s32 	%r403, %r373, 8;
	setp.lt.u32 	%p13, %r403, %r375;
	selp.b32 	%r404, 0, %r375, %p13;
	sub.s32 	%r32, %r15, %r404;
	add.s32 	%r405, %r373, 9;
	setp.lt.u32 	%p14, %r405, %r375;
	selp.b32 	%r406, 0, %r375, %p14;
	sub.s32 	%r33, %r15, %r406;
	add.s32 	%r407, %r373, 10;
	setp.lt.u32 	%p15, %r407, %r375;
	selp.b32 	%r408, 0, %r375, %p15;
	sub.s32 	%r34, %r15, %r408;
	add.s32 	%r409, %r373, 11;
	setp.lt.u32 	%p16, %r409, %r375;
	selp.b32 	%r410, 0, %r375, %p16;
	sub.s32 	%r35, %r15, %r410;
	add.s32 	%r411, %r373, 12;
	setp.lt.u32 	%p17, %r411, %r375;
	selp.b32 	%r412, 0, %r375, %p17;
	sub.s32 	%r36, %r15, %r412;
	add.s32 	%r413, %r373, 13;
	setp.lt.u32 	%p18, %r413, %r375;
	selp.b32 	%r414, 0, %r375, %p18;
	sub.s32 	%r37, %r15, %r414;
	add.s32 	%r415, %r373, 14;
	setp.lt.u32 	%p19, %r415, %r375;
	selp.b32 	%r416, 0, %r375, %p19;
	sub.s32 	%r38, %r15, %r416;
	add.s32 	%r417, %r373, 15;
	setp.lt.u32 	%p20, %r417, %r375;
	selp.b32 	%r418, 0, %r375, %p20;
	sub.s32 	%r39, %r15, %r418;
	cvt.u64.u32 	%rd11, %r20;
$L__BB502_2:
	setp.gt.u32 	%p21, %r1, 127;
	@%p21 bra 	$L__BB502_10;
	and.b32  	%r419, %r18, 3;
	setp.eq.s32 	%p22, %r419, 3;
	shl.b32 	%r57, %r970, 7;
	mov.u32 	%r971, %r1;
	@%p22 bra 	$L__BB502_7;
	and.b32  	%r420, %r18, 3;
	setp.eq.s32 	%p23, %r420, 0;
	add.s32 	%r421, %r57, %r1;
	mul.wide.s32 	%rd10, %r421, 4;
	add.s64 	%rd3, %rd1, %rd10;
	ld.global.u32 	%r422, [%rd3];
	shl.b32 	%r423, %r1, 2;
	mov.u32 	%r424, _ZZ9cuda_gemmIiLi256ELi4ELi1ELi128ELi128ELi128ELi32ELi1ELi0EEviiiPT_S1_S1_iiE3Ash;
	add.s32 	%r425, %r424, %r423;
	st.shared.u32 	[%r425], %r422;
	mov.u32 	%r971, %r17;
	@%p23 bra 	$L__BB502_7;
	and.b32  	%r426, %r18, 3;
	setp.eq.s32 	%p24, %r426, 1;
	add.s64 	%rd4, %rd3, %rd11;
	ld.global.u32 	%r427, [%rd4];
	shl.b32 	%r428, %r1, 2;
	mov.u32 	%r429, _ZZ9cuda_gemmIiLi256ELi4ELi1ELi128ELi128ELi128ELi32ELi1ELi0EEviiiPT_S1_S1_iiE3Ash;
	add.s32 	%r430, %r429, %r428;
	add.s32 	%r431, %r430, %r20;
	st.shared.u32 	[%r431], %r427;
	mov.u32 	%r971, %r21;
	@%p24 bra 	$L__BB502_7;
	add.s64 	%rd13, %rd4, %rd11;
	ld.global.u32 	%r432, [%rd13];
	shl.b32 	%r433, %r1, 2;
	mov.u32 	%r434, _ZZ9cuda_gemmIiLi256ELi4ELi1ELi128ELi128ELi128ELi32ELi1ELi0EEviiiPT_S1_S1_iiE3Ash;
	add.s32 	%r435, %r434, %r433;
	add.s32 	%r436, %r435, %r20;
	add.s32 	%r437, %r436, %r20;
	st.shared.u32 	[%r437], %r432;
	mov.u32 	%r971, %r22;
$L__BB502_7:
	setp.lt.u32 	%p25, %r18, 3;
	@%p25 bra 	$L__BB502_10;
	shl.b32 	%r438, %r971, 2;
	mov.u32 	%r439, _ZZ9cuda_gemmIiLi256ELi4ELi1ELi128ELi128ELi128ELi32ELi1ELi0EEviiiPT_S1_S1_iiE3Ash;
	add.s32 	%r974, %r439, %r438;
	add.s32 	%r973, %r971, %r57;
$L__BB502_9:
	mul.wide.s32 	%rd14, %r973, 4;
	mov.u32 	%r440, %ntid.x;
	mul.wide.u32 	%rd15, %r440, 4;
	add.s64 	%rd16, %rd1, %rd14;
	add.s64 	%rd17, %rd16, %rd15;
	mul.wide.u32 	%rd18, %r440, 8;
	add.s64 	%rd19, %rd16, %rd18;
	mul.wide.u32 	%rd20, %r440, 12;
	add.s64 	%rd21, %rd16, %rd20;
	ld.global.u32 	%r441, [%rd16];
	st.shared.u32 	[%r974], %r441;
	ld.global.u32 	%r442, [%rd17];
	add.s32 	%r443, %r974, %r20;
	st.shared.u32 	[%r443], %r442;
	ld.global.u32 	%r444, [%rd19];
	shl.b32 	%r445, %r440, 3;
	add.s32 	%r446, %r974, %r445;
	st.shared.u32 	[%r446], %r444;
	ld.global.u32 	%r447, [%rd21];
	mad.lo.s32 	%r448, %r440, 12, %r974;
	st.shared.u32 	[%r448], %r447;
	add.s32 	%r971, %r971, %r20;
	shl.b32 	%r449, %r440, 4;
	add.s32 	%r974, %r974, %r449;
	add.s32 	%r973, %r973, %r20;
	setp.lt.u32 	%p26, %r971, 128;
	@%p26 bra 	$L__BB502_9;
$L__BB502_10:
	setp.gt.u32 	%p27, %r1, 31;
	@%p27 bra 	$L__BB502_17;
	setp.eq.s32 	%p28, %r23, 0;
	mov.u32 	%r972, %r1;
	@%p28 bra 	$L__BB502_15;
	setp.eq.s32 	%p29, %r23, 1;
	shl.b32 	%r450, %r1, 2;
	mov.u32 	%r451, _ZZ9cuda_gemmIiLi256ELi4ELi1ELi128ELi128ELi128ELi32ELi1ELi0EEviiiPT_S1_S1_iiE3Csh;
	add.s32 	%r452, %r451, %r450;
	mov.b32 	%r453, 0;
	st.shared.u32 	[%r452], %r453;
	mov.u32 	%r972, %r17;
	@%p29 bra 	$L__BB502_15;
	setp.eq.s32 	%p30, %r23, 2;
	shl.b32 	%r454, %r1, 2;
	mov.u32 	%r455, _ZZ9cuda_gemmIiLi256ELi4ELi1ELi128ELi128ELi128ELi32ELi1ELi0EEviiiPT_S1_S1_iiE3Csh;
	add.s32 	%r456, %r455, %r454;
	add.s32 	%r457, %r456, %r20;
	mov.b32 	%r458, 0;
	st.shared.u32 	[%r457], %r458;
	mov.u32 	%r972, %r21;
	@%p30 bra 	$L__BB502_15;
	shl.b32 	%r459, %r1, 2;
	mov.u32 	%r460, _ZZ9cuda_gemmIiLi256ELi4ELi1ELi128ELi128ELi128ELi32ELi1ELi0EEviiiPT_S1_S1_iiE3Csh;
	add.s32 	%r461, %r460, %r459;
	add.s32 	%r462, %r461, %r20;
	add.s32 	%r463, %r462, %r20;
	mov.b32 	%r464, 0;
	st.shared.u32 	[%r463], %r464;
	mov.u32 	%r972, %r22;
$L__BB502_15:
	setp.lt.u32 	%p31, %r19, 3;
	@%p31 bra 	$L__BB502_17;
$L__BB502_16:
	shl.b32 	%r465, %r972, 2;
	mov.u32 	%r466, _ZZ9cuda_gemmIiLi256ELi4ELi1ELi128ELi128ELi128ELi32ELi1ELi0EEviiiPT_S1_S1_iiE3Csh;
	add.s32 	%r467, %r466, %r465;
	mov.b32 	%r468, 0;
	st.shared.u32 	[%r467], %r468;
	add.s32 	%r469, %r467, %r20;
	st.shared.u32 	[%r469], %r468;
	add.s32 	%r470, %r469, %r20;
	st.shared.u32 	[%r470], %r468;
	add.s32 	%r471, %r470, %r20;
	st.shared.u32 	[%r471], %r468;
	add.s32 	%r972, %r20, %r972;
	setp.lt.u32 	%p32, %r972, 32;
	@%p32 bra 	$L__BB502_16;
$L__BB502_17:
	mov.u32 	%r472, %ctaid.x;
	shl.b32 	%r70, %r472, 5;
	shr.u32 	%r473, %r1, 5;
	setp.ge.s32 	%p33, %r473, %r366;
	@%p33 bra 	$L__BB502_20;
	shr.u32 	%r977, %r1, 5;
$L__BB502_19:
	ld.param.u64 	%rd35, [_Z9cuda_gemmIiLi256ELi4ELi1ELi128ELi128ELi128ELi32ELi1ELi0EEviiiPT_S1_S1_ii_param_4];
	add.s32 	%r474, %r70, %r2;
	mad.lo.s32 	%r475, %r977, %r365, %r474;
	cvta.to.global.u64 	%rd22, %rd35;
	mul.wide.s32 	%rd23, %r475, 4;
	add.s64 	%rd24, %rd22, %rd23;
	ld.global.u32 	%r476, [%rd24];
	mov.u32 	%r477, _ZZ9cuda_gemmIiLi256ELi4ELi1ELi128ELi128ELi128ELi32ELi1ELi0EEviiiPT_S1_S1_iiE11kron_fac_sh;
	mad.lo.s32 	%r478, %r2, 516, %r477;
	shl.b32 	%r479, %r977, 2;
	add.s32 	%r480, %r478, %r479;
	st.shared.u32 	[%r480], %r476;
	add.s32 	%r977, %r977, %r12;
	setp.lt.s32 	%p34, %r977, %r366;
	@%p34 bra 	$L__BB502_19;
$L__BB502_20:
	setp.lt.s32 	%p35, %r5, 1;
	bar.sync 	0;
	@%p35 bra 	$L__BB502_160;
	add.s32 	%r481, %r7, 2;
	and.b32  	%r74, %r481, 15;
	add.s32 	%r482, %r7, 1;
	and.b32  	%r75, %r482, 15;
	setp.ne.s32 	%p36, %r4, 1;
	@%p36 bra 	$L__BB502_90;
	mov.b32 	%r994, 0;
$L__BB502_23:
	setp.lt.s32 	%p111, %r366, 1;
	add.s32 	%r93, %r994, %r7;
	mul.lo.s32 	%r94, %r93, %r366;
	add.s32 	%r95, %r94, %r13;
	@%p111 bra 	$L__BB502_25;
	add.s32 	%r778, %r15, %r94;
	shl.b32 	%r779, %r778, 2;
	mov.u32 	%r780, _ZZ9cuda_gemmIiLi256ELi4ELi1ELi128ELi128ELi128ELi32ELi1ELi0EEviiiPT_S1_S1_iiE3Ash;
	add.s32 	%r781, %r780, %r779;
	ld.shared.u32 	%r1145, [%r781];
$L__BB502_25:
	setp.lt.s32 	%p112, %r366, 2;
	@%p112 bra 	$L__BB502_27;
	add.s32 	%r782, %r95, %r75;
	shl.b32 	%r783, %r782, 2;
	mov.u32 	%r784, _ZZ9cuda_gemmIiLi256ELi4ELi1ELi128ELi128ELi128ELi32ELi1ELi0EEviiiPT_S1_S1_iiE3Ash;
	add.s32 	%r785, %r784, %r783;
	ld.shared.u32 	%r1144, [%r785];
$L__BB502_27:
	setp.lt.s32 	%p113, %r366, 3;
	@%p113 bra 	$L__BB502_29;
	add.s32 	%r786, %r95, %r74;
	shl.b32 	%r787, %r786, 2;
	mov.u32 	%r788, _ZZ9cuda_gemmIiLi256ELi4ELi1ELi128ELi128ELi128ELi32ELi1ELi0EEviiiPT_S1_S1_iiE3Ash;
	add.s32 	%r789, %r788, %r787;
	ld.shared.u32 	%r1143, [%r789];
$L__BB502_29:
	setp.lt.s32 	%p114, %r366, 4;
	@%p114 bra 	$L__BB502_31;
	add.s32 	%r790, %r7, 3;
	and.b32  	%r791, %r790, 15;
	add.s32 	%r792, %r95, %r791;
	shl.b32 	%r793, %r792, 2;
	mov.u32 	%r794, _ZZ9cuda_gemmIiLi256ELi4ELi1ELi128ELi128ELi128ELi32ELi1ELi0EEviiiPT_S1_S1_iiE3Ash;
	add.s32 	%r795, %r794, %r793;
	ld.shared.u32 	%r1142, [%r795];
$L__BB502_31:
	setp.lt.s32 	%p115, %r366, 5;
	@%p115 bra 	$L__BB502_33;
	add.s32 	%r796, %r7, 4;
	and.b32  	%r797, %r796, 15;
	add.s32 	%r798, %r95, %r797;
	shl.b32 	%r799, %r798, 2;
	mov.u32 	%r800, _ZZ9cuda_gemmIiLi256ELi4ELi1ELi128ELi128ELi128ELi32ELi1ELi0EEviiiPT_S1_S1_iiE3Ash;
	add.s32 	%r801, %r800, %r799;
	ld.shared.u32 	%r1141, [%r801];
$L__BB502_33:
	setp.lt.s32 	%p116, %r366, 6;
	@%p116 bra 	$L__BB502_35;
	add.s32 	%r802, %r7, 5;
	and.b32  	%r803, %r802, 15;
	add.s32 	%r804, %r95, %r803;
	shl.b32 	%r805, %r804, 2;
	mov.u32 	%r806, _ZZ9cuda_gemmIiLi256ELi4ELi1ELi128ELi128ELi128ELi32ELi1ELi0EEviiiPT_S1_S1_iiE3Ash;
	add.s32 	%r807, %r806, %r805;
	ld.shared.u32 	%r1140, [%r807];
$L__BB502_35:
	setp.lt.s32 	%p117, %r366, 7;
	@%p117 bra 	$L__BB502_37;
	add.s32 	%r808, %r7, 6;
	and.b32  	%r809, %r808, 15;
	add.s32 	%r810, %r95, %r809;
	shl.b32 	%r811, %r810, 2;
	mov.u32 	%r812, _ZZ9cuda_gemmIiLi256ELi4ELi1ELi128ELi128ELi128ELi32ELi1ELi0EEviiiPT_S1_S1_iiE3Ash;
	add.s32 	%r813, %r812, %r811;
	ld.shared.u32 	%r1139, [%r813];
$L__BB502_37:
	setp.lt.s32 	%p118, %r366, 8;
	@%p118 bra 	$L__BB502_39;
	add.s32 	%r814, %r7, 7;
	and.b32  	%r815, %r814, 15;
	add.s32 	%r816, %r95, %r815;
	shl.b32 	%r817, %r816, 2;
	mov.u32 	%r818, _ZZ9cuda_gemmIiLi256ELi4ELi1ELi128ELi128ELi128ELi32ELi1ELi0EEviiiPT_S1_S1_iiE3Ash;
	add.s32 	%r819, %r818, %r817;
	ld.shared.u32 	%r1138, [%r819];
$L__BB502_39:
	setp.lt.s32 	%p119, %r366, 9;
	@%p119 bra 	$L__BB502_41;
	and.b32  	%r820, %r7, 15;
	xor.b32  	%r821, %r820, 8;
	add.s32 	%r822, %r95, %r821;
	shl.b32 	%r823, %r822, 2;
	mov.u32 	%r824, _ZZ9cuda_gemmIiLi256ELi4ELi1ELi128ELi128ELi128ELi32ELi1ELi0EEviiiPT_S1_S1_iiE3Ash;
	add.s32 	%r825, %r824, %r823;
	ld.shared.u32 	%r1137, [%r825];
$L__BB502_41:
	setp.lt.s32 	%p120, %r366, 10;
	@%p120 bra 	$L__BB502_43;
	add.s32 	%r826, %r7, 9;
	and.b32  	%r827, %r826, 15;
	add.s32 	%r828, %r95, %r827;
	shl.b32 	%r829, %r828, 2;
	mov.u32 	%r830, _ZZ9cuda_gemmIiLi256ELi4ELi1ELi128ELi128ELi128ELi32ELi1ELi0EEviiiPT_S1_S1_iiE3Ash;
	add.s32 	%r831, %r830, %r829;
	ld.shared.u32 	%r1136, [%r831];
$L__BB502_43:
	setp.lt.s32 	%p121, %r366, 11;
	@%p121 bra 	$L__BB502_45;
	add.s32 	%r832, %r7, 10;
	and.b32  	%r833, %r832, 15;
	add.s32 	%r834, %r95, %r833;
	shl.b32 	%r835, %r834, 2;
	mov.u32 	%r836, _ZZ9cuda_gemmIiLi256ELi4ELi1ELi128ELi128ELi128ELi32ELi1ELi0EEviiiPT_S1_S1_iiE3Ash;
	add.s32 	%r837, %r836, %r835;
	ld.shared.u32 	%r1135, [%r837];
$L__BB502_45:
	setp.lt.s32 	%p122, %r366, 12;
	@%p122 bra 	$L__BB502_47;
	add.s32 	%r838, %r7, 11;
	and.b32  	%r839, %r838, 15;
	add.s32 	%r840, %r95, %r839;
	shl.b32 	%r841, %r840, 2;
	mov.u32 	%r842, _ZZ9cuda_gemmIiLi256ELi4ELi1ELi128ELi128ELi128ELi32ELi1ELi0EEviiiPT_S1_S1_iiE3Ash;
	add.s32 	%r843, %r842, %r841;
	ld.shared.u32 	%r1134, [%r843];
$L__BB502_47:
	setp.lt.s32 	%p123, %r366, 13;
	@%p123 bra 	$L__BB502_49;
	add.s32 	%r844, %r7, 12;
	and.b32  	%r845, %r844, 15;
	add.s32 	%r846, %r95, %r845;
	shl.b32 	%r847, %r846, 2;
	mov.u32 	%r848, _ZZ9cuda_gemmIiLi256ELi4ELi1ELi128ELi128ELi128ELi32ELi1ELi0EEviiiPT_S1_S1_iiE3Ash;
	add.s32 	%r849, %r848, %r847;
	ld.shared.u32 	%r1133, [%r849];
$L__BB502_49:
	setp.lt.s32 	%p124, %r366, 14;
	@%p124 bra 	$L__BB502_51;
	add.s32 	%r850, %r7, 13;
	and.b32  	%r851, %r850, 15;
	add.s32 	%r852, %r95, %r851;
	shl.b32 	%r853, %r852, 2;
	mov.u32 	%r854, _ZZ9cuda_gemmIiLi256ELi4ELi1ELi128ELi128ELi128ELi32ELi1ELi0EEviiiPT_S1_S1_iiE3Ash;
	add.s32 	%r855, %r854, %r853;
	ld.shared.u32 	%r1132, [%r855];
$L__BB502_51:
	setp.lt.s32 	%p125, %r366, 15;
	@%p125 bra 	$L__BB502_53;
	add.s32 	%r856, %r7, 14;
	and.b32  	%r857, %r856, 15;
	add.s32 	%r858, %r95, %r857;
	shl.b32 	%r859, %r858, 2;
	mov.u32 	%r860, _ZZ9cuda_gemmIiLi256ELi4ELi1ELi128ELi128ELi128ELi32ELi1ELi0EEviiiPT_S1_S1_iiE3Ash;
	add.s32 	%r861, %r860, %r859;
	ld.shared.u32 	%r1131, [%r861];
$L__BB502_53:
	setp.lt.s32 	%p126, %r366, 16;
	@%p126 bra 	$L__BB502_55;
	add.s32 	%r862, %r7, -1;
	and.b32  	%r863, %r862, 15;
	add.s32 	%r864, %r95, %r863;
	shl.b32 	%r865, %r864, 2;
	mov.u32 	%r866, _ZZ9cuda_gemmIiLi256ELi4ELi1ELi128ELi128ELi128ELi32ELi1ELi0EEviiiPT_S1_S1_iiE3Ash;
	add.s32 	%r867, %r866, %r865;
	ld.shared.u32 	%r1130, [%r867];
$L__BB502_55:
	setp.ge.s32 	%p127, %r8, %r14;
	mov.u32 	%r1011, %r8;
	@%p127 bra 	$L__BB502_56;
	bra.uni 	$L__BB502_57;
$L__BB502_56:
	add.s32 	%r994, %r994, %r6;
	setp.lt.s32 	%p145, %r994, %r5;
	@%p145 bra 	$L__BB502_23;
	bra.uni 	$L__BB502_160;
$L__BB502_57:
	mov.u32 	%r869, _ZZ9cuda_gemmIiLi256ELi4ELi1ELi128ELi128ELi128ELi32ELi1ELi0EEviiiPT_S1_S1_iiE11kron_fac_sh;
	mad.lo.s32 	%r130, %r1011, 516, %r869;
	mov.b32 	%r1013, 0;
	@%p111 bra 	$L__BB502_59;
	shl.b32 	%r870, %r24, 2;
	add.s32 	%r871, %r130, %r870;
	ld.shared.u32 	%r872, [%r871];
	mul.lo.s32 	%r1013, %r872, %r1145;
$L__BB502_59:
	@%p112 bra 	$L__BB502_61;
	shl.b32 	%r873, %r25, 2;
	add.s32 	%r874, %r130, %r873;
	ld.shared.u32 	%r875, [%r874+4];
	mad.lo.s32 	%r1013, %r875, %r1144, %r1013;
$L__BB502_61:
	@%p113 bra 	$L__BB502_63;
	shl.b32 	%r876, %r26, 2;
	add.s32 	%r877, %r130, %r876;
	ld.shared.u32 	%r878, [%r877+8];
	mad.lo.s32 	%r1013, %r878, %r1143, %r1013;
$L__BB502_63:
	@%p114 bra 	$L__BB502_65;
	shl.b32 	%r879, %r27, 2;
	add.s32 	%r880, %r130, %r879;
	ld.shared.u32 	%r881, [%r880+12];
	mad.lo.s32 	%r1013, %r881, %r1142, %r1013;
$L__BB502_65:
	@%p115 bra 	$L__BB502_67;
	shl.b32 	%r882, %r28, 2;
	add.s32 	%r883, %r130, %r882;
	ld.shared.u32 	%r884, [%r883+16];
	mad.lo.s32 	%r1013, %r884, %r1141, %r1013;
$L__BB502_67:
	setp.lt.s32 	%p133, %r366, 6;
	@%p133 bra 	$L__BB502_69;
	shl.b32 	%r885, %r29, 2;
	add.s32 	%r886, %r130, %r885;
	ld.shared.u32 	%r887, [%r886+20];
	mad.lo.s32 	%r1013, %r887, %r1140, %r1013;
$L__BB502_69:
	setp.lt.s32 	%p134, %r366, 7;
	@%p134 bra 	$L__BB502_71;
	shl.b32 	%r888, %r30, 2;
	add.s32 	%r889, %r130, %r888;
	ld.shared.u32 	%r890, [%r889+24];
	mad.lo.s32 	%r1013, %r890, %r1139, %r1013;
$L__BB502_71:
	setp.lt.s32 	%p135, %r366, 8;
	@%p135 bra 	$L__BB502_73;
	shl.b32 	%r891, %r31, 2;
	add.s32 	%r892, %r130, %r891;
	ld.shared.u32 	%r893, [%r892+28];
	mad.lo.s32 	%r1013, %r893, %r1138, %r1013;
$L__BB502_73:
	setp.lt.s32 	%p136, %r366, 9;
	@%p136 bra 	$L__BB502_75;
	shl.b32 	%r894, %r32, 2;
	add.s32 	%r895, %r130, %r894;
	ld.shared.u32 	%r896, [%r895+32];
	mad.lo.s32 	%r1013, %r896, %r1137, %r1013;
$L__BB502_75:
	setp.lt.s32 	%p137, %r366, 10;
	@%p137 bra 	$L__BB502_77;
	shl.b32 	%r897, %r33, 2;
	add.s32 	%r898, %r130, %r897;
	ld.shared.u32 	%r899, [%r898+36];
	mad.lo.s32 	%r1013, %r899, %r1136, %r1013;
$L__BB502_77:
	setp.lt.s32 	%p138, %r366, 11;
	@%p138 bra 	$L__BB502_79;
	shl.b32 	%r900, %r34, 2;
	add.s32 	%r901, %r130, %r900;
	ld.shared.u32 	%r902, [%r901+40];
	mad.lo.s32 	%r1013, %r902, %r1135, %r1013;
$L__BB502_79:
	setp.lt.s32 	%p139, %r366, 12;
	@%p139 bra 	$L__BB502_81;
	shl.b32 	%r903, %r35, 2;
	add.s32 	%r904, %r130, %r903;
	ld.shared.u32 	%r905, [%r904+44];
	mad.lo.s32 	%r1013, %r905, %r1134, %r1013;
$L__BB502_81:
	setp.lt.s32 	%p140, %r366, 13;
	@%p140 bra 	$L__BB502_83;
	shl.b32 	%r906, %r36, 2;
	add.s32 	%r907, %r130, %r906;
	ld.shared.u32 	%r908, [%r907+48];
	mad.lo.s32 	%r1013, %r908, %r1133, %r1013;
$L__BB502_83:
	setp.lt.s32 	%p141, %r366, 14;
	@%p141 bra 	$L__BB502_85;
	shl.b32 	%r909, %r37, 2;
	add.s32 	%r910, %r130, %r909;
	ld.shared.u32 	%r911, [%r910+52];
	mad.lo.s32 	%r1013, %r911, %r1132, %r1013;
$L__BB502_85:
	setp.lt.s32 	%p142, %r366, 15;
	@%p142 bra 	$L__BB502_87;
	shl.b32 	%r912, %r38, 2;
	add.s32 	%r913, %r130, %r912;
	ld.shared.u32 	%r914, [%r913+56];
	mad.lo.s32 	%r1013, %r914, %r1131, %r1013;
$L__BB502_87:
	setp.lt.s32 	%p143, %r366, 16;
	@%p143 bra 	$L__BB502_89;
	shl.b32 	%r915, %r39, 2;
	add.s32 	%r916, %r130, %r915;
	ld.shared.u32 	%r917, [%r916+60];
	mad.lo.s32 	%r1013, %r917, %r1130, %r1013;
$L__BB502_89:
	mad.lo.s32 	%r918, %r1011, %r5, %r93;
	shl.b32 	%r919, %r918, 2;
	mov.u32 	%r920, _ZZ9cuda_gemmIiLi256ELi4ELi1ELi128ELi128ELi128ELi32ELi1ELi0EEviiiPT_S1_S1_iiE3Csh;
	add.s32 	%r921, %r920, %r919;
	ld.shared.u32 	%r922, [%r921];
	add.s32 	%r923, %r922, %r1013;
	st.shared.u32 	[%r921], %r923;
	add.s32 	%r1011, %r1011, %r10;
	setp.lt.s32 	%p144, %r1011, %r14;
	@%p144 bra 	$L__BB502_57;
	bra.uni 	$L__BB502_56;
$L__BB502_90:
	setp.gt.u32 	%p37, %r366, 31;
	@%p37 bra 	$L__BB502_169;
	mov.b32 	%r1096, 0;
$L__BB502_92:
	setp.eq.s32 	%p38, %r366, 0;
	add.s32 	%r273, %r1096, %r7;
	mul.lo.s32 	%r274, %r273, %r366;
	add.s32 	%r275, %r274, %r13;
	@%p38 bra 	$L__BB502_94;
	add.s32 	%r484, %r15, %r274;
	shl.b32 	%r485, %r484, 2;
	mov.u32 	%r486, _ZZ9cuda_gemmIiLi256ELi4ELi1ELi128ELi128ELi128ELi32ELi1ELi0EEviiiPT_S1_S1_iiE3Ash;
	add.s32 	%r487, %r486, %r485;
	ld.shared.u32 	%r1145, [%r487];
$L__BB502_94:
	setp.lt.s32 	%p39, %r366, 2;
	@%p39 bra 	$L__BB502_96;
	add.s32 	%r488, %r275, %r75;
	shl.b32 	%r489, %r488, 2;
	mov.u32 	%r490, _ZZ9cuda_gemmIiLi256ELi4ELi1ELi128ELi128ELi128ELi32ELi1ELi0EEviiiPT_S1_S1_iiE3Ash;
	add.s32 	%r491, %r490, %r489;
	ld.shared.u32 	%r1144, [%r491];
$L__BB502_96:
	setp.lt.s32 	%p40, %r366, 3;
	@%p40 bra 	$L__BB502_98;
	add.s32 	%r492, %r275, %r74;
	shl.b32 	%r493, %r492, 2;
	mov.u32 	%r494, _ZZ9cuda_gemmIiLi256ELi4ELi1ELi128ELi128ELi128ELi32ELi1ELi0EEviiiPT_S1_S1_iiE3Ash;
	add.s32 	%r495, %r494, %r493;
	ld.shared.u32 	%r1143, [%r495];
$L__BB502_98:
	setp.lt.s32 	%p41, %r366, 4;
	@%p41 bra 	$L__BB502_100;
	add.s32 	%r496, %r7, 3;
	and.b32  	%r497, %r496, 15;
	add.s32 	%r498, %r275, %r497;
	shl.b32 	%r499, %r498, 2;
	mov.u32 	%r500, _ZZ9cuda_gemmIiLi256ELi4ELi1ELi128ELi128ELi128ELi32ELi1ELi0EEviiiPT_S1_S1_iiE3Ash;
	add.s32 	%r501, %r500, %r499;
	ld.shared.u32 	%r1142, [%r501];
$L__BB502_100:
	setp.lt.s32 	%p42, %r366, 5;
	@%p42 bra 	$L__BB502_102;
	add.s32 	%r502, %r7, 4;
	and.b32  	%r503, %r502, 15;
	add.s32 	%r504, %r275, %r503;
	shl.b32 	%r505, %r504, 2;
	mov.u32 	%r506, _ZZ9cuda_gemmIiLi256ELi4ELi1ELi128ELi128ELi128ELi32ELi1ELi0EEviiiPT_S1_S1_iiE3Ash;
	add.s32 	%r507, %r506, %r505;
	ld.shared.u32 	%r1141, [%r507];
$L__BB502_102:
	setp.lt.s32 	%p43, %r366, 6;
	@%p43 bra 	$L__BB502_104;
	add.s32 	%r508, %r7, 5;
	and.b32  	%r509, %r508, 15;
	add.s32 	%r510, %r275, %r509;
	shl.b32 	%r511, %r510, 2;
	mov.u32 	%r512, _ZZ9cuda_gemmIiLi256ELi4ELi1ELi128ELi128ELi128ELi32ELi1ELi0EEviiiPT_S1_S1_iiE3Ash;
	add.s32 	%r513, %r512, %r511;
	ld.shared.u32 	%r1140, [%r513];
$L__BB502_104:
	setp.lt.s32 	%p44, %r366, 7;
	@%p44 bra 	$L__BB502_106;
	add.s32 	%r514, %r7, 6;
	and.b32  	%r515, %r514, 15;
	add.s32 	%r516, %r275, %r515;
	shl.b32 	%r517, %r516, 2;
	mov.u32 	%r518, _ZZ9cuda_gemmIiLi256ELi4ELi1ELi128ELi128ELi128ELi32ELi1ELi0EEviiiPT_S1_S1_iiE3Ash;
	add.s32 	%r519, %r518, %r517;
	ld.shared.u32 	%r1139, [%r519];
$L__BB502_106:
	setp.lt.s32 	%p45, %r366, 8;
	@%p45 bra 	$L__BB502_108;
	add.s32 	%r520, %r7, 7;
	and.b32  	%r521, %r520, 15;
	add.s32 	%r522, %r275, %r521;
	shl.b32 	%r523, %r522, 2;
	mov.u32 	%r524, _ZZ9cuda_gemmIiLi256ELi4ELi1ELi128ELi128ELi128ELi32ELi1ELi0EEviiiPT_S1_S1_iiE3Ash;
	add.s32 	%r525, %r524, %r523;
	ld.shared.u32 	%r1138, [%r525];
$L__BB502_108:
	setp.lt.s32 	%p46, %r366, 9;
	@%p46 bra 	$L__BB502_110;
	and.b32  	%r526, %r7, 15;
	xor.b32  	%r527, %r526, 8;
	add.s32 	%r528, %r275, %r527;
	shl.b32 	%r529, %r528, 2;
	mov.u32 	%r530, _ZZ9cuda_gemmIiLi256ELi4ELi1ELi128ELi128ELi128ELi32ELi1ELi0EEviiiPT_S1_S1_iiE3Ash;
	add.s32 	%r531, %r530, %r529;
	ld.shared.u32 	%r1137, [%r531];
$L__BB502_110:
	setp.lt.s32 	%p47, %r366, 10;
	@%p47 bra 	$L__BB502_112;
	add.s32 	%r532, %r7, 9;
	and.b32  	%r533, %r532, 15;
	add.s32 	%r534, %r275, %r533;
	shl.b32 	%r535, %r534, 2;
	mov.u32 	%r536, _ZZ9cuda_gemmIiLi256ELi4ELi1ELi128ELi128ELi128ELi32ELi1ELi0EEviiiPT_S1_S1_iiE3Ash;
	add.s32 	%r537, %r536, %r535;
	ld.shared.u32 	%r1136, [%r537];
$L__BB502_112:
	setp.lt.s32 	%p48, %r366, 11;
	@%p48 bra 	$L__BB502_114;
	add.s32 	%r538, %r7, 10;
	and.b32  	%r539, %r538, 15;
	add.s32 	%r540, %r275, %r539;
	shl.b32 	%r541, %r540, 2;
	mov.u32 	%r542, _ZZ9cuda_gemmIiLi256ELi4ELi1ELi128ELi128ELi128ELi32ELi1ELi0EEviiiPT_S1_S1_iiE3Ash;
	add.s32 	%r543, %r542, %r541;
	ld.shared.u32 	%r1135, [%r543];
$L__BB502_114:
	setp.lt.s32 	%p49, %r366, 12;
	@%p49 bra 	$L__BB502_116;
	add.s32 	%r544, %r7, 11;
	and.b32  	%r545, %r544, 15;
	add.s32 	%r546, %r275, %r545;
	shl.b32 	%r547, %r546, 2;
	mov.u32 	%r548, _ZZ9cuda_gemmIiLi256ELi4ELi1ELi128ELi128ELi128ELi32ELi1ELi0EEviiiPT_S1_S1_iiE3Ash;
	add.s32 	%r549, %r548, %r547;
	ld.shared.u32 	%r1134, [%r549];
$L__BB502_116:
	setp.lt.s32 	%p50, %r366, 13;
	@%p50 bra 	$L__BB502_118;
	add.s32 	%r550, %r7, 12;
	and.b32  	%r551, %r550, 15;
	add.s32 	%r552, %r275, %r551;
	shl.b32 	%r553, %r552, 2;
	mov.u32 	%r554, _ZZ9cuda_gemmIiLi256ELi4ELi1ELi128ELi128ELi128ELi32ELi1ELi0EEviiiPT_S1_S1_iiE3Ash;
	add.s32 	%r555, %r554, %r553;
	ld.shared.u32 	%r1133, [%r555];
$L__BB502_118:
	setp.lt.s32 	%p51, %r366, 14;
	@%p51 bra 	$L__BB502_120;
	add.s32 	%r556, %r7, 13;
	and.b32  	%r557, %r556, 15;
	add.s32 	%r558, %r275, %r557;
	shl.b32 	%r559, %r558, 2;
	mov.u32 	%r560, _ZZ9cuda_gemmIiLi256ELi4ELi1ELi128ELi128ELi128ELi32ELi1ELi0EEviiiPT_S1_S1_iiE3Ash;
	add.s32 	%r561, %r560, %r559;
	ld.shared.u32 	%r1132, [%r561];
$L__BB502_120:
	setp.lt.s32 	%p52, %r366, 15;
	@%p52 bra 	$L__BB502_122;
	add.s32 	%r562, %r7, 14;
	and.b32  	%r563, %r562, 15;
	add.s32 	%r564, %r275, %r563;
	shl.b32 	%r565, %r564, 2;
	mov.u32 	%r566, _ZZ9cuda_gemmIiLi256ELi4ELi1ELi128ELi128ELi128ELi32ELi1ELi0EEviiiPT_S1_S1_iiE3Ash;
	add.s32 	%r567, %r566, %r565;
	ld.shared.u32 	%r1131, [%r567];
$L__BB502_122:
	setp.lt.s32 	%p53, %r366, 16;
	@%p53 bra 	$L__BB502_124;
	add.s32 	%r568, %r7, -1;
	and.b32  	%r569, %r568, 15;
	add.s32 	%r570, %r275, %r569;
	shl.b32 	%r571, %r570, 2;
	mov.u32 	%r572, _ZZ9cuda_gemmIiLi256ELi4ELi1ELi128ELi128ELi128ELi32ELi1ELi0EEviiiPT_S1_S1_iiE3Ash;
	add.s32 	%r573, %r572, %r571;
	ld.shared.u32 	%r1130, [%r573];
$L__BB502_124:
	setp.ge.s32 	%p54, %r8, %r14;
	@%p54 bra 	$L__BB502_159;
	mov.u32 	%r1113, %r8;
$L__BB502_126:
	mov.u32 	%r575, _ZZ9cuda_gemmIiLi256ELi4ELi1ELi128ELi128ELi128ELi32ELi1ELi0EEviiiPT_S1_S1_iiE11kron_fac_sh;
	mad.lo.s32 	%r309, %r1113, 516, %r575;
	mov.b32 	%r1115, 0;
	@%p38 bra 	$L__BB502_128;
	shl.b32 	%r576, %r24, 2;
	add.s32 	%r577, %r309, %r576;
	ld.shared.u32 	%r578, [%r577];
	mul.lo.s32 	%r1115, %r578, %r1145;
$L__BB502_128:
	@%p39 bra 	$L__BB502_130;
	shl.b32 	%r579, %r25, 2;
	add.s32 	%r580, %r309, %r579;
	ld.shared.u32 	%r581, [%r580+4];
	mad.lo.s32 	%r1115, %r581, %r1144, %r1115;
$L__BB502_130:
	@%p40 bra 	$L__BB502_132;
	shl.b32 	%r582, %r26, 2;
	add.s32 	%r583, %r309, %r582;
	ld.shared.u32 	%r584, [%r583+8];
	mad.lo.s32 	%r1115, %r584, %r1143, %r1115;
$L__BB502_132:
	@%p41 bra 	$L__BB502_134;
	shl.b32 	%r585, %r27, 2;
	add.s32 	%r586, %r309, %r585;
	ld.shared.u32 	%r587, [%r586+12];
	mad.lo.s32 	%r1115, %r587, %r1142, %r1115;
$L__BB502_134:
	@%p42 bra 	$L__BB502_136;
	shl.b32 	%r588, %r28, 2;
	add.s32 	%r589, %r309, %r588;
	ld.shared.u32 	%r590, [%r589+16];
	mad.lo.s32 	%r1115, %r590, %r1141, %r1115;
$L__BB502_136:
	setp.lt.s32 	%p60, %r366, 6;
	@%p60 bra 	$L__BB502_138;
	shl.b32 	%r591, %r29, 2;
	add.s32 	%r592, %r309, %r591;
	ld.shared.u32 	%r593, [%r592+20];
	mad.lo.s32 	%r1115, %r593, %r1140, %r1115;
$L__BB502_138:
	setp.lt.s32 	%p61, %r366, 7;
	@%p61 bra 	$L__BB502_140;
	shl.b32 	%r594, %r30, 2;
	add.s32 	%r595, %r309, %r594;
	ld.shared.u32 	%r596, [%r595+24];
	mad.lo.s32 	%r1115, %r596, %r1139, %r1115;
$L__BB502_140:
	setp.lt.s32 	%p62, %r366, 8;
	@%p62 bra 	$L__BB502_142;
	shl.b32 	%r597, %r31, 2;
	add.s32 	%r598, %r309, %r597;
	ld.shared.u32 	%r599, [%r598+28];
	mad.lo.s32 	%r1115, %r599, %r1138, %r1115;
$L__BB502_142:
	setp.lt.s32 	%p63, %r366, 9;
	@%p63 bra 	$L__BB502_144;
	shl.b32 	%r600, %r32, 2;
	add.s32 	%r601, %r309, %r600;
	ld.shared.u32 	%r602, [%r601+32];
	mad.lo.s32 	%r1115, %r602, %r1137, %r1115;
$L__BB502_144:
	setp.lt.s32 	%p64, %r366, 10;
	@%p64 bra 	$L__BB502_146;
	shl.b32 	%r603, %r33, 2;
	add.s32 	%r604, %r309, %r603;
	ld.shared.u32 	%r605, [%r604+36];
	mad.lo.s32 	%r1115, %r605, %r1136, %r1115;
$L__BB502_146:
	setp.lt.s32 	%p65, %r366, 11;
	@%p65 bra 	$L__BB502_148;
	shl.b32 	%r606, %r34, 2;
	add.s32 	%r607, %r309, %r606;
	ld.shared.u32 	%r608, [%r607+40];
	mad.lo.s32 	%r1115, %r608, %r1135, %r1115;
$L__BB502_148:
	setp.lt.s32 	%p66, %r366, 12;
	@%p66 bra 	$L__BB502_150;
	shl.b32 	%r609, %r35, 2;
	add.s32 	%r610, %r309, %r609;
	ld.shared.u32 	%r611, [%r610+44];
	mad.lo.s32 	%r1115, %r611, %r1134, %r1115;
$L__BB502_150:
	setp.lt.s32 	%p67, %r366, 13;
	@%p67 bra 	$L__BB502_152;
	shl.b32 	%r612, %r36, 2;
	add.s32 	%r613, %r309, %r612;
	ld.shared.u32 	%r614, [%r613+48];
	mad.lo.s32 	%r1115, %r614, %r1133, %r1115;
$L__BB502_152:
	setp.lt.s32 	%p68, %r366, 14;
	@%p68 bra 	$L__BB502_154;
	shl.b32 	%r615, %r37, 2;
	add.s32 	%r616, %r309, %r615;
	ld.shared.u32 	%r617, [%r616+52];
	mad.lo.s32 	%r1115, %r617, %r1132, %r1115;
$L__BB502_154:
	setp.lt.s32 	%p69, %r366, 15;
	@%p69 bra 	$L__BB502_156;
	shl.b32 	%r618, %r38, 2;
	add.s32 	%r619, %r309, %r618;
	ld.shared.u32 	%r620, [%r619+56];
	mad.lo.s32 	%r1115, %r620, %r1131, %r1115;
$L__BB502_156:
	setp.lt.s32 	%p70, %r366, 16;
	@%p70 bra 	$L__BB502_158;
	shl.b32 	%r621, %r39, 2;
	add.s32 	%r622, %r309, %r621;
	ld.shared.u32 	%r623, [%r622+60];
	mad.lo.s32 	%r1115, %r623, %r1130, %r1115;
$L__BB502_158:
	mad.lo.s32 	%r624, %r1113, %r5, %r273;
	shl.b32 	%r625, %r624, 2;
	mov.u32 	%r626, _ZZ9cuda_gemmIiLi256ELi4ELi1ELi128ELi128ELi128ELi32ELi1ELi0EEviiiPT_S1_S1_iiE3Csh;
	add.s32 	%r627, %r626, %r625;
	st.shared.u32 	[%r627], %r1115;
	add.s32 	%r1113, %r1113, %r10;
	setp.lt.s32 	%p71, %r1113, %r14;
	@%p71 bra 	$L__BB502_126;
$L__BB502_159:
	add.s32 	%r1096, %r1096, %r6;
	setp.lt.s32 	%p72, %r1096, %r5;
	@%p72 bra 	$L__BB502_92;
$L__BB502_160:
	bar.sync 	0;
	@%p27 bra 	$L__BB502_167;
	setp.eq.s32 	%p147, %r23, 0;
	shl.b32 	%r924, %r970, 7;
	add.s32 	%r360, %r924, %r70;
	mov.u32 	%r1146, %r1;
	@%p147 bra 	$L__BB502_165;
	setp.eq.s32 	%p148, %r23, 1;
	add.s32 	%r925, %r360, %r1;
	shl.b32 	%r926, %r1, 2;
	mov.u32 	%r927, _ZZ9cuda_gemmIiLi256ELi4ELi1ELi128ELi128ELi128ELi32ELi1ELi0EEviiiPT_S1_S1_iiE3Csh;
	add.s32 	%r928, %r927, %r926;
	ld.shared.u32 	%r929, [%r928];
	mul.wide.s32 	%rd25, %r925, 4;
	add.s64 	%rd5, %rd2, %rd25;
	st.global.u32 	[%rd5], %r929;
	mov.u32 	%r1146, %r17;
	@%p148 bra 	$L__BB502_165;
	setp.eq.s32 	%p149, %r23, 2;
	shl.b32 	%r930, %r1, 2;
	mov.u32 	%r931, _ZZ9cuda_gemmIiLi256ELi4ELi1ELi128ELi128ELi128ELi32ELi1ELi0EEviiiPT_S1_S1_iiE3Csh;
	add.s32 	%r932, %r931, %r930;
	add.s32 	%r933, %r932, %r20;
	ld.shared.u32 	%r934, [%r933];
	cvt.u64.u32 	%rd26, %r20;
	add.s64 	%rd6, %rd5, %rd26;
	st.global.u32 	[%rd6], %r934;
	mov.u32 	%r1146, %r21;
	@%p149 bra 	$L__BB502_165;
	cvt.u64.u32 	%rd27, %r20;
	shl.b32 	%r935, %r1, 2;
	mov.u32 	%r936, _ZZ9cuda_gemmIiLi256ELi4ELi1ELi128ELi128ELi128ELi32ELi1ELi0EEviiiPT_S1_S1_iiE3Csh;
	add.s32 	%r937, %r936, %r935;
	add.s32 	%r938, %r937, %r20;
	add.s32 	%r939, %r938, %r20;
	ld.shared.u32 	%r940, [%r939];
	add.s64 	%rd28, %rd6, %rd27;
	st.global.u32 	[%rd28], %r940;
	mov.u32 	%r1146, %r22;
$L__BB502_165:
	setp.lt.u32 	%p150, %r19, 3;
	@%p150 bra 	$L__BB502_167;
$L__BB502_166:
	add.s32 	%r941, %r360, %r1146;
	shl.b32 	%r942, %r1146, 2;
	mov.u32 	%r943, _ZZ9cuda_gemmIiLi256ELi4ELi1ELi128ELi128ELi128ELi32ELi1ELi0EEviiiPT_S1_S1_iiE3Csh;
	add.s32 	%r944, %r943, %r942;
	ld.shared.u32 	%r945, [%r944];
	mul.wide.s32 	%rd29, %r941, 4;
	add.s64 	%rd30, %rd2, %rd29;
	st.global.u32 	[%rd30], %r945;
	add.s32 	%r946, %r944, %r20;
	ld.shared.u32 	%r947, [%r946];
	add.s64 	%rd32, %rd30, %rd11;
	st.global.u32 	[%rd32], %r947;
	add.s32 	%r948, %r946, %r20;
	ld.shared.u32 	%r949, [%r948];
	add.s64 	%rd33, %rd32, %rd11;
	st.global.u32 	[%rd33], %r949;
	add.s32 	%r950, %r948, %r20;
	ld.shared.u32 	%r951, [%r950];
	add.s64 	%rd34, %rd33, %rd11;
	st.global.u32 	[%rd34], %r951;
	add.s32 	%r1146, %r20, %r1146;
	setp.lt.u32 	%p151, %r1146, 32;
	@%p151 bra 	$L__BB502_166;
$L__BB502_167:
	mov.u32 	%r952, %nctaid.y;
	add.s32 	%r970, %r970, %r952;
	shl.b32 	%r953, %r952, 2;
	setp.lt.u32 	%p152, %r970, %r953;
	@%p152 bra 	$L__BB502_2;
$L__BB502_168:
	ret;
$L__BB502_169:
	mov.b32 	%r1044, 0;
$L__BB502_170:
	setp.lt.s32 	%p73, %r366, 1;
	add.s32 	%r181, %r1044, %r7;
	mul.lo.s32 	%r182, %r181, %r366;
	add.s32 	%r183, %r182, %r13;
	@%p73 bra 	$L__BB502_172;
	add.s32 	%r629, %r15, %r182;
	shl.b32 	%r630, %r629, 2;
	mov.u32 	%r631, _ZZ9cuda_gemmIiLi256ELi4ELi1ELi128ELi128ELi128ELi32ELi1ELi0EEviiiPT_S1_S1_iiE3Ash;
	add.s32 	%r632, %r631, %r630;
	ld.shared.u32 	%r1145, [%r632];
$L__BB502_172:
	setp.lt.s32 	%p74, %r366, 2;
	@%p74 bra 	$L__BB502_174;
	add.s32 	%r633, %r7, 1;
	and.b32  	%r634, %r633, 15;
	add.s32 	%r635, %r183, %r634;
	shl.b32 	%r636, %r635, 2;
	mov.u32 	%r637, _ZZ9cuda_gemmIiLi256ELi4ELi1ELi128ELi128ELi128ELi32ELi1ELi0EEviiiPT_S1_S1_iiE3Ash;
	add.s32 	%r638, %r637, %r636;
	ld.shared.u32 	%r1144, [%r638];
$L__BB502_174:
	setp.lt.s32 	%p75, %r366, 3;
	@%p75 bra 	$L__BB502_176;
	add.s32 	%r639, %r183, %r74;
	shl.b32 	%r640, %r639, 2;
	mov.u32 	%r641, _ZZ9cuda_gemmIiLi256ELi4ELi1ELi128ELi128ELi128ELi32ELi1ELi0EEviiiPT_S1_S1_iiE3Ash;
	add.s32 	%r642, %r641, %r640;
	ld.shared.u32 	%r1143, [%r642];
$L__BB502_176:
	setp.lt.s32 	%p76, %r366, 4;
	@%p76 bra 	$L__BB502_178;
	add.s32 	%r643, %r7, 3;
	and.b32  	%r644, %r643, 15;
	add.s32 	%r645, %r183, %r644;
	shl.b32 	%r646, %r645, 2;
	mov.u32 	%r647, _ZZ9cuda_gemmIiLi256ELi4ELi1ELi128ELi128ELi128ELi32ELi1ELi0EEviiiPT_S1_S1_iiE3Ash;
	add.s32 	%r648, %r647, %r646;
	ld.shared.u32 	%r1142, [%r648];
$L__BB502_178:
	setp.lt.s32 	%p77, %r366, 5;
	@%p77 bra 	$L__BB502_180;
	add.s32 	%r649, %r7, 4;
	and.b32  	%r650, %r649, 15;
	add.s32 	%r651, %r183, %r650;
	shl.b32 	%r652, %r651, 2;
	mov.u32 	%r653, _ZZ9cuda_gemmIiLi256ELi4ELi1ELi128ELi128ELi128ELi32ELi1ELi0EEviiiPT_S1_S1_iiE3Ash;
	add.s32 	%r654, %r653, %r652;
	ld.shared.u32 	%r1141, [%r654];
$L__BB502_180:
	setp.lt.s32 	%p78, %r366, 6;
	@%p78 bra 	$L__BB502_182;
	add.s32 	%r655, %r7, 5;
	and.b32  	%r656, %r655, 15;
	add.s32 	%r657, %r183, %r656;
	shl.b32 	%r658, %r657, 2;
	mov.u32 	%r659, _ZZ9cuda_gemmIiLi256ELi4ELi1ELi128ELi128ELi128ELi32ELi1ELi0EEviiiPT_S1_S1_iiE3Ash;
	add.s32 	%r660, %r659, %r658;
	ld.shared.u32 	%r1140, [%r660];
$L__BB502_182:
	setp.lt.s32 	%p79, %r366, 7;
	@%p79 bra 	$L__BB502_184;
	add.s32 	%r661, %r7, 6;
	and.b32  	%r662, %r661, 15;
	add.s32 	%r663, %r183, %r662;
	shl.b32 	%r664, %r663, 2;
	mov.u32 	%r665, _ZZ9cuda_gemmIiLi256ELi4ELi1ELi128ELi128ELi128ELi32ELi1ELi0EEviiiPT_S1_S1_iiE3Ash;
	add.s32 	%r666, %r665, %r664;
	ld.shared.u32 	%r1139, [%r666];
$L__BB502_184:
	setp.lt.s32 	%p80, %r366, 8;
	@%p80 bra 	$L__BB502_186;
	add.s32 	%r667, %r7, 7;
	and.b32  	%r668, %r667, 15;
	add.s32 	%r669, %r183, %r668;
	shl.b32 	%r670, %r669, 2;
	mov.u32 	%r671, _ZZ9cuda_gemmIiLi256ELi4ELi1ELi128ELi128ELi128ELi32ELi1ELi0EEviiiPT_S1_S1_iiE3Ash;
	add.s32 	%r672, %r671, %r670;
	ld.shared.u32 	%r1138, [%r672];
$L__BB502_186:
	setp.lt.s32 	%p81, %r366, 9;
	@%p81 bra 	$L__BB502_188;
	and.b32  	%r673, %r7, 15;
	xor.b32  	%r674, %r673, 8;
	add.s32 	%r675, %r183, %r674;
	shl.b32 	%r676, %r675, 2;
	mov.u32 	%r677, _ZZ9cuda_gemmIiLi256ELi4ELi1ELi128ELi128ELi128ELi32ELi1ELi0EEviiiPT_S1_S1_iiE3Ash;
	add.s32 	%r678, %r677, %r676;
	ld.shared.u32 	%r1137, [%r678];
$L__BB502_188:
	setp.lt.s32 	%p82, %r366, 10;
	@%p82 bra 	$L__BB502_190;
	add.s32 	%r679, %r7, 9;
	and.b32  	%r680, %r679, 15;
	add.s32 	%r681, %r183, %r680;
	shl.b32 	%r682, %r681, 2;
	mov.u32 	%r683, _ZZ9cuda_gemmIiLi256ELi4ELi1ELi128ELi128ELi128ELi32ELi1ELi0EEviiiPT_S1_S1_iiE3Ash;
	add.s32 	%r684, %r683, %r682;
	ld.shared.u32 	%r1136, [%r684];
$L__BB502_190:
	setp.lt.s32 	%p83, %r366, 11;
	@%p83 bra 	$L__BB502_192;
	add.s32 	%r685, %r7, 10;
	and.b32  	%r686, %r685, 15;
	add.s32 	%r687, %r183, %r686;
	shl.b32 	%r688, %r687, 2;
	mov.u32 	%r689, _ZZ9cuda_gemmIiLi256ELi4ELi1ELi128ELi128ELi128ELi32ELi1ELi0EEviiiPT_S1_S1_iiE3Ash;
	add.s32 	%r690, %r689, %r688;
	ld.shared.u32 	%r1135, [%r690];
$L__BB502_192:
	setp.lt.s32 	%p84, %r366, 12;
	@%p84 bra 	$L__BB502_194;
	add.s32 	%r691, %r7, 11;
	and.b32  	%r692, %r691, 15;
	add.s32 	%r693, %r183, %r692;
	shl.b32 	%r694, %r693, 2;
	mov.u32 	%r695, _ZZ9cuda_gemmIiLi256ELi4ELi1ELi128ELi128ELi128ELi32ELi1ELi0EEviiiPT_S1_S1_iiE3Ash;
	add.s32 	%r696, %r695, %r694;
	ld.shared.u32 	%r1134, [%r696];
$L__BB502_194:
	setp.lt.s32 	%p85, %r366, 13;
	@%p85 bra 	$L__BB502_196;
	add.s32 	%r697, %r7, 12;
	and.b32  	%r698, %r697, 15;
	add.s32 	%r699, %r183, %r698;
	shl.b32 	%r700, %r699, 2;
	mov.u32 	%r701, _ZZ9cuda_gemmIiLi256ELi4ELi1ELi128ELi128ELi128ELi32ELi1ELi0EEviiiPT_S1_S1_iiE3Ash;
	add.s32 	%r702, %r701, %r700;
	ld.shared.u32 	%r1133, [%r702];
$L__BB502_196:
	setp.lt.s32 	%p86, %r366, 14;
	@%p86 bra 	$L__BB502_198;
	add.s32 	%r703, %r7, 13;
	and.b32  	%r704, %r703, 15;
	add.s32 	%r705, %r183, %r704;
	shl.b32 	%r706, %r705, 2;
	mov.u32 	%r707, _ZZ9cuda_gemmIiLi256ELi4ELi1ELi128ELi128ELi128ELi32ELi1ELi0EEviiiPT_S1_S1_iiE3Ash;
	add.s32 	%r708, %r707, %r706;
	ld.shared.u32 	%r1132, [%r708];
$L__BB502_198:
	setp.lt.s32 	%p87, %r366, 15;
	@%p87 bra 	$L__BB502_200;
	add.s32 	%r709, %r7, 14;
	and.b32  	%r710, %r709, 15;
	add.s32 	%r711, %r183, %r710;
	shl.b32 	%r712, %r711, 2;
	mov.u32 	%r713, _ZZ9cuda_gemmIiLi256ELi4ELi1ELi128ELi128ELi128ELi32ELi1ELi0EEviiiPT_S1_S1_iiE3Ash;
	add.s32 	%r714, %r713, %r712;
	ld.shared.u32 	%r1131, [%r714];
$L__BB502_200:
	setp.lt.s32 	%p88, %r366, 16;
	@%p88 bra 	$L__BB502_202;
	add.s32 	%r715, %r7, -1;
	and.b32  	%r716, %r715, 15;
	add.s32 	%r717, %r183, %r716;
	shl.b32 	%r718, %r717, 2;
	mov.u32 	%r719, _ZZ9cuda_gemmIiLi256ELi4ELi1ELi128ELi128ELi128ELi32ELi1ELi0EEviiiPT_S1_S1_iiE3Ash;
	add.s32 	%r720, %r719, %r718;
	ld.shared.u32 	%r1130, [%r720];
$L__BB502_202:
	setp.ge.s32 	%p89, %r8, %r14;
	mov.u32 	%r1061, %r8;
	@%p89 bra 	$L__BB502_203;
	bra.uni 	$L__BB502_204;
$L__BB502_203:
	add.s32 	%r1044, %r1044, %r6;
	setp.lt.s32 	%p110, %r1044, %r5;
	@%p110 bra 	$L__BB502_170;
	bra.uni 	$L__BB502_160;
$L__BB502_204:
	mov.u32 	%r722, _ZZ9cuda_gemmIiLi256ELi4ELi1ELi128ELi128ELi128ELi32ELi1ELi0EEviiiPT_S1_S1_iiE11kron_fac_sh;
	mad.lo.s32 	%r218, %r1061, 516, %r722;
	mov.b32 	%r1063, 0;
	@%p73 bra 	$L__BB502_206;
	shl.b32 	%r723, %r24, 2;
	add.s32 	%r724, %r218, %r723;
	ld.shared.u32 	%r725, [%r724];
	mul.lo.s32 	%r1063, %r725, %r1145;
$L__BB502_206:
	@%p74 bra 	$L__BB502_208;
	shl.b32 	%r726, %r25, 2;
	add.s32 	%r727, %r218, %r726;
	ld.shared.u32 	%r728, [%r727+4];
	mad.lo.s32 	%r1063, %r728, %r1144, %r1063;
$L__BB502_208:
	@%p75 bra 	$L__BB502_210;
	shl.b32 	%r729, %r26, 2;
	add.s32 	%r730, %r218, %r729;
	ld.shared.u32 	%r731, [%r730+8];
	mad.lo.s32 	%r1063, %r731, %r1143, %r1063;
$L__BB502_210:
	@%p76 bra 	$L__BB502_212;
	shl.b32 	%r732, %r27, 2;
	add.s32 	%r733, %r218, %r732;
	ld.shared.u32 	%r734, [%r733+12];
	mad.lo.s32 	%r1063, %r734, %r1142, %r1063;
$L__BB502_212:
	setp.lt.s32 	%p94, %r366, 5;
	@%p94 bra 	$L__BB502_214;
	shl.b32 	%r735, %r28, 2;
	add.s32 	%r736, %r218, %r735;
	ld.shared.u32 	%r737, [%r736+16];
	mad.lo.s32 	%r1063, %r737, %r1141, %r1063;
$L__BB502_214:
	setp.lt.s32 	%p95, %r366, 6;
	@%p95 bra 	$L__BB502_216;
	shl.b32 	%r738, %r29, 2;
	add.s32 	%r739, %r218, %r738;
	ld.shared.u32 	%r740, [%r739+20];
	mad.lo.s32 	%r1063, %r740, %r1140, %r1063;
$L__BB502_216:
	setp.lt.s32 	%p96, %r366, 7;
	@%p96 bra 	$L__BB502_218;
	shl.b32 	%r741, %r30, 2;
	add.s32 	%r742, %r218, %r741;
	ld.shared.u32 	%r743, [%r742+24];
	mad.lo.s32 	%r1063, %r743, %r1139, %r1063;
$L__BB502_218:
	setp.lt.s32 	%p97, %r366, 8;
	@%p97 bra 	$L__BB502_220;
	shl.b32 	%r744, %r31, 2;
	add.s32 	%r745, %r218, %r744;
	ld.shared.u32 	%r746, [%r745+28];
	mad.lo.s32 	%r1063, %r746, %r1138, %r1063;
$L__BB502_220:
	setp.lt.s32 	%p98, %r366, 9;
	@%p98 bra 	$L__BB502_222;
	shl.b32 	%r747, %r32, 2;
	add.s32 	%r748, %r218, %r747;
	ld.shared.u32 	%r749, [%r748+32];
	mad.lo.s32 	%r1063, %r749, %r1137, %r1063;
$L__BB502_222:
	setp.lt.s32 	%p99, %r366, 10;
	@%p99 bra 	$L__BB502_224;
	shl.b32 	%r750, %r33, 2;
	add.s32 	%r751, %r218, %r750;
	ld.shared.u32 	%r752, [%r751+36];
	mad.lo.s32 	%r1063, %r752, %r1136, %r1063;
$L__BB502_224:
	setp.lt.s32 	%p100, %r366, 11;
	@%p100 bra 	$L__BB502_226;
	shl.b32 	%r753, %r34, 2;
	add.s32 	%r754, %r218, %r753;
	ld.shared.u32 	%r755, [%r754+40];
	mad.lo.s32 	%r1063, %r755, %r1135, %r1063;
$L__BB502_226:
	setp.lt.s32 	%p101, %r366, 12;
	@%p101 bra 	$L__BB502_228;
	shl.b32 	%r756, %r35, 2;
	add.s32 	%r757, %r218, %r756;
	ld.shared.u32 	%r758, [%r757+44];
	mad.lo.s32 	%r1063, %r758, %r1134, %r1063;
$L__BB502_228:
	setp.lt.s32 	%p102, %r366, 13;
	@%p102 bra 	$L__BB502_230;
	shl.b32 	%r759, %r36, 2;
	add.s32 	%r760, %r218, %r759;
	ld.shared.u32 	%r761, [%r760+48];
	mad.lo.s32 	%r1063, %r761, %r1133, %r1063;
$L__BB502_230:
	setp.lt.s32 	%p103, %r366, 14;
	@%p103 bra 	$L__BB502_232;
	shl.b32 	%r762, %r37, 2;
	add.s32 	%r763, %r218, %r762;
	ld.shared.u32 	%r764, [%r763+52];
	mad.lo.s32 	%r1063, %r764, %r1132, %r1063;
$L__BB502_232:
	setp.lt.s32 	%p104, %r366, 15;
	@%p104 bra 	$L__BB502_234;
	shl.b32 	%r765, %r38, 2;
	add.s32 	%r766, %r218, %r765;
	ld.shared.u32 	%r767, [%r766+56];
	mad.lo.s32 	%r1063, %r767, %r1131, %r1063;
$L__BB502_234:
	setp.lt.s32 	%p105, %r366, 16;
	@%p105 bra 	$L__BB502_236;
	shl.b32 	%r768, %r39, 2;
	add.s32 	%r769, %r218, %r768;
	ld.shared.u32 	%r770, [%r769+60];
	mad.lo.s32 	%r1063, %r770, %r1130, %r1063;
$L__BB502_236:
	mov.u32 	%r1077, %r3;
$L__BB502_237:
	shr.u32 	%r252, %r1077, 1;
	shfl.sync.down.b32	%r771|%p106, %r1063, %r252, %r16, -1;
	add.s32 	%r1063, %r771, %r1063;
	setp.gt.u32 	%p107, %r1077, 3;
	mov.u32 	%r1077, %r252;
	@%p107 bra 	$L__BB502_237;
	rem.u32 	%r772, %r2, %r4;
	setp.eq.s32 	%p108, %r772, 0;
	@%p108 bra 	$L__BB502_239;
	bra.uni 	$L__BB502_240;
$L__BB502_239:
	mad.lo.s32 	%r773, %r1061, %r5, %r181;
	shl.b32 	%r774, %r773, 2;
	mov.u32 	%r775, _ZZ9cuda_gemmIiLi256ELi4ELi1ELi128ELi128ELi128ELi32ELi1ELi0EEviiiPT_S1_S1_iiE3Csh;
	add.s32 	%r776, %r775, %r774;
	st.shared.u32 	[%r776], %r1063;
$L__BB502_240:
	add.s32 	%r1061, %r1061, %r10;
	setp.lt.s32 	%p109, %r1061, %r14;
	@%p109 bra 	$L__BB502_204;
	bra.uni 	$L__BB502_203;

}
	// .globl	_Z9cuda_gemmIiLi256ELi4ELi1ELi128ELi128ELi128ELi32ELi1ELi1EEviiiPT_S1_S1_ii
.visible .entry _Z9cuda_gemmIiLi256ELi4ELi1ELi128ELi128ELi128ELi32ELi1ELi1EEviiiPT_S1_S1_ii(
	.param .u32 _Z9cuda_gemmIiLi256ELi4ELi1ELi128ELi128ELi128ELi32ELi1ELi1EEviiiPT_S1_S1_ii_param_0,
	.param .u32 _Z9cuda_gemmIiLi256ELi4ELi1ELi128ELi128ELi128ELi32ELi1ELi1EEviiiPT_S1_S1_ii_param_1,
	.param .u32 _Z9cuda_gemmIiLi256ELi4ELi1ELi128ELi128ELi128ELi32ELi1ELi1EEviiiPT_S1_S1_ii_param_2,
	.param .u64 .ptr .align 1 _Z9cuda_gemmIiLi256ELi4ELi1ELi128ELi128ELi128ELi32ELi1ELi1EEviiiPT_S1_S1_ii_param_3,
	.param .u64 .ptr .align 1 _Z9cuda_gemmIiLi256ELi4ELi1ELi128ELi128ELi128ELi32ELi1ELi1EEviiiPT_S1_S1_ii_param_4,
	.param .u64 .ptr .align 1 _Z9cuda_gemmIiLi256ELi4ELi1ELi128ELi128ELi128ELi32ELi1ELi1EEviiiPT_S1_S1_ii_param_5,
	.param .u32 _Z9cuda_gemmIiLi256ELi4ELi1ELi128ELi128ELi128ELi32ELi1ELi1EEviiiPT_S1_S1_ii_param_6,
	.param .u32 _Z9cuda_gemmIiLi256ELi4ELi1ELi128ELi128ELi128ELi32ELi1ELi1EEviiiPT_S1_S1_ii_param_7
)
.maxntid 256
{
	.reg .pred 	%p<32>;
	.reg .b16 	%rs<8>;
	.reg .b32 	%r<227>;
	.reg .b64 	%rd<50>;
	// demoted variable
	.shared .align 128 .b8 _ZZ9cuda_gemmIiLi256ELi4ELi1ELi128ELi128ELi128ELi32ELi1ELi1EEviiiPT_S1_S1_iiE11kron_fac_sh[16512];
	// demoted variable
	.shared .align 128 .b8 _ZZ9cuda_gemmIiLi256ELi4ELi1ELi128ELi128ELi128ELi32ELi1ELi1EEviiiPT_S1_S1_iiE3Ash[512];
	// demoted variable
	.shared .align 128 .b8 _ZZ9cuda_gemmIiLi256ELi4ELi1ELi128ELi128ELi128ELi32ELi1ELi1EEviiiPT_S1_S1_iiE3Csh[128];
	ld.param.u64 	%rd11, [_Z9cuda_gemmIiLi256ELi4ELi1ELi128ELi128ELi128ELi32ELi1ELi1EEviiiPT_S1_S1_ii_param_3];
	ld.param.u64 	%rd12, [_Z9cuda_gemmIiLi256ELi4ELi1ELi128ELi128ELi128ELi32ELi1ELi1EEviiiPT_S1_S1_ii_param_4];
	ld.param.u64 	%rd13, [_Z9cuda_gemmIiLi256ELi4ELi1ELi128ELi128ELi128ELi32ELi1ELi1EEviiiPT_S1_S1_ii_param_5];
	cvta.to.global.u64 	%rd1, %rd11;
	cvta.to.global.u64 	%rd2, %rd12;
	cvta.to.global.u64 	%rd3, %rd13;
	mov.u32 	%r1, %tid.x;
	mov.u32 	%r75, %ctaid.x;
	shl.b32 	%r2, %r75, 5;
	mov.u32 	%r215, %ctaid.y;
	mov.u32 	%r4, %nctaid.y;
	shl.b32 	%r5, %r4, 2;
	setp.ge.u32 	%p1, %r215, %r5;
	@%p1 bra 	$L__BB503_34;
	mov.u32 	%r76, %ntid.x;
	shr.u32 	%r6, %r1, 5;
	and.b32  	%r77, %r1, 31;
	add.s32 	%r7, %r2, %r77;
	mov.u32 	%r78, _ZZ9cuda_gemmIiLi256ELi4ELi1ELi128ELi128ELi128ELi32ELi1ELi1EEviiiPT_S1_S1_iiE11kron_fac_sh;
	mad.lo.s32 	%r8, %r77, 516, %r78;
	shr.u32 	%r9, %r76, 5;
	shl.b32 	%r79, %r1, 4;
	and.b32  	%r10, %r79, 112;
	add.s32 	%r11, %r1, %r76;
	max.u32 	%r80, %r11, 128;
	setp.lt.u32 	%p2, %r11, 128;
	selp.u32 	%r81, 1, 0, %p2;
	add.s32 	%r82, %r11, %r81;
	sub.s32 	%r83, %r80, %r82;
	div.u32 	%r84, %r83, %r76;
	add.s32 	%r12, %r84, %r81;
	max.u32 	%r85, %r11, 32;
	setp.lt.u32 	%p3, %r11, 32;
	selp.u32 	%r86, 1, 0, %p3;
	add.s32 	%r87, %r11, %r86;
	sub.s32 	%r88, %r85, %r87;
	div.u32 	%r89, %r88, %r76;
	add.s32 	%r13, %r89, %r86;
	add.s32 	%r90, %r13, 1;
	add.s32 	%r14, %r6, %r9;
	shl.b32 	%r91, %r1, 2;
	mov.u32 	%r92, _ZZ9cuda_gemmIiLi256ELi4ELi1ELi128ELi128ELi128ELi32ELi1ELi1EEviiiPT_S1_S1_iiE3Ash;
	add.s32 	%r15, %r92, %r91;
	shl.b32 	%r16, %r76, 2;
	add.s32 	%r17, %r15, %r16;
	add.s32 	%r18, %r11, %r76;
	add.s32 	%r19, %r18, %r76;
	and.b32  	%r20, %r90, 3;
	mov.u32 	%r93, _ZZ9cuda_gemmIiLi256ELi4ELi1ELi128ELi128ELi128ELi32ELi1ELi1EEviiiPT_S1_S1_iiE3Csh;
	add.s32 	%r21, %r93, %r91;
	add.s32 	%r22, %r21, %r16;
	cvt.u16.u32 	%rs2, %r14;
	xor.b16  	%rs3, %rs2, 127;
	and.b16  	%rs4, %rs3, 255;
	cvt.u16.u32 	%rs5, %r9;
	and.b16  	%rs6, %rs5, 255;
	div.u16 	%rs7, %rs4, %rs6;
	and.b16  	%rs1, %rs7, 3;
	shl.b32 	%r94, %r6, 2;
	add.s32 	%r23, %r8, %r94;
	shl.b32 	%r24, %r9, 2;
	add.s32 	%r25, %r23, %r24;
	add.s32 	%r26, %r14, %r9;
	shl.b32 	%r27, %r76, 4;
	shl.b32 	%r28, %r76, 3;
	mul.lo.s32 	%r29, %r76, 12;
	mul.wide.u32 	%rd14, %r76, 4;
	add.s64 	%rd4, %rd1, %rd14;
	mul.wide.u32 	%rd15, %r76, 8;
	add.s64 	%rd5, %rd1, %rd15;
	mul.wide.u32 	%rd16, %r76, 12;
	add.s64 	%rd6, %rd1, %rd16;
	shr.u32 	%r30, %r76, 3;
$L__BB503_2:
	setp.gt.u32 	%p4, %r1, 127;
	@%p4 bra 	$L__BB503_10;
	and.b32  	%r32, %r12, 3;
	setp.eq.s32 	%p5, %r32, 3;
	shl.b32 	%r33, %r215, 7;
	mov.u32 	%r216, %r1;
	@%p5 bra 	$L__BB503_7;
	setp.eq.s32 	%p6, %r32, 0;
	add.s32 	%r95, %r33, %r1;
	mul.wide.s32 	%rd17, %r95, 4;
	add.s64 	%rd7, %rd1, %rd17;
	ld.global.u32 	%r96, [%rd7];
	st.shared.u32 	[%r15], %r96;
	mov.u32 	%r216, %r11;
	@%p6 bra 	$L__BB503_7;
	setp.eq.s32 	%p7, %r32, 1;
	cvt.u64.u32 	%rd18, %r16;
	add.s64 	%rd8, %rd7, %rd18;
	ld.global.u32 	%r97, [%rd8];
	st.shared.u32 	[%r17], %r97;
	mov.u32 	%r216, %r18;
	@%p7 bra 	$L__BB503_7;
	cvt.u64.u32 	%rd19, %r16;
	add.s64 	%rd20, %rd8, %rd19;
	ld.global.u32 	%r98, [%rd20];
	add.s32 	%r99, %r17, %r16;
	st.shared.u32 	[%r99], %r98;
	mov.u32 	%r216, %r19;
$L__BB503_7:
	setp.lt.u32 	%p8, %r12, 3;
	@%p8 bra 	$L__BB503_10;
	shl.b32 	%r100, %r216, 2;
	mov.u32 	%r101, _ZZ9cuda_gemmIiLi256ELi4ELi1ELi128ELi128ELi128ELi32ELi1ELi1EEviiiPT_S1_S1_iiE3Ash;
	add.s32 	%r219, %r101, %r100;
	add.s32 	%r218, %r216, %r33;
$L__BB503_9:
	mul.wide.s32 	%rd21, %r218, 4;
	add.s64 	%rd22, %rd4, %rd21;
	add.s64 	%rd23, %rd5, %rd21;
	add.s64 	%rd24, %rd6, %rd21;
	add.s64 	%rd25, %rd1, %rd21;
	ld.global.u32 	%r102, [%rd25];
	st.shared.u32 	[%r219], %r102;
	ld.global.u32 	%r103, [%rd22];
	add.s32 	%r104, %r219, %r16;
	st.shared.u32 	[%r104], %r103;
	ld.global.u32 	%r105, [%rd23];
	add.s32 	%r106, %r219, %r28;
	st.shared.u32 	[%r106], %r105;
	ld.global.u32 	%r107, [%rd24];
	add.s32 	%r108, %r219, %r29;
	st.shared.u32 	[%r108], %r107;
	add.s32 	%r216, %r216, %r16;
	add.s32 	%r219, %r219, %r27;
	add.s32 	%r218, %r218, %r16;
	setp.lt.u32 	%p9, %r216, 128;
	@%p9 bra 	$L__BB503_9;
$L__BB503_10:
	setp.gt.u32 	%p10, %r1, 31;
	@%p10 bra 	$L__BB503_17;
	setp.eq.s32 	%p11, %r20, 0;
	mov.u32 	%r217, %r1;
	@%p11 bra 	$L__BB503_15;
	setp.eq.s32 	%p12, %r20, 1;
	mov.b32 	%r109, 0;
	st.shared.u32 	[%r21], %r109;
	mov.u32 	%r217, %r11;
	@%p12 bra 	$L__BB503_15;
	setp.eq.s32 	%p13, %r20, 2;
	mov.b32 	%r110, 0;
	st.shared.u32 	[%r22], %r110;
	mov.u32 	%r217, %r18;
	@%p13 bra 	$L__BB503_15;
	add.s32 	%r111, %r22, %r16;
	mov.b32 	%r112, 0;
	st.shared.u32 	[%r111], %r112;
	mov.u32 	%r217, %r19;
$L__BB503_15:
	setp.lt.u32 	%p14, %r13, 3;
	@%p14 bra 	$L__BB503_17;
$L__BB503_16:
	shl.b32 	%r113, %r217, 2;
	mov.u32 	%r114, _ZZ9cuda_gemmIiLi256ELi4ELi1ELi128ELi128ELi128ELi32ELi1ELi1EEviiiPT_S1_S1_iiE3Csh;
	add.s32 	%r115, %r114, %r113;
	mov.b32 	%r116, 0;
	st.shared.u32 	[%r115], %r116;
	add.s32 	%r117, %r115, %r16;
	st.shared.u32 	[%r117], %r116;
	add.s32 	%r118, %r117, %r16;
	st.shared.u32 	[%r118], %r116;
	add.s32 	%r119, %r118, %r16;
	st.shared.u32 	[%r119], %r116;
	add.s32 	%r217, %r16, %r217;
	setp.lt.u32 	%p15, %r217, 32;
	@%p15 bra 	$L__BB503_16;
$L__BB503_17:
	setp.eq.s16 	%p16, %rs1, 2;
	mov.u32 	%r222, %r6;
	@%p16 bra 	$L__BB503_21;
	setp.eq.s16 	%p17, %rs1, 3;
	shl.b32 	%r120, %r6, 7;
	add.s32 	%r121, %r120, %r7;
	mul.wide.u32 	%rd26, %r121, 4;
	add.s64 	%rd27, %rd2, %rd26;
	ld.global.u32 	%r122, [%rd27];
	st.shared.u32 	[%r23], %r122;
	mov.u32 	%r222, %r14;
	@%p17 bra 	$L__BB503_21;
	setp.eq.s16 	%p18, %rs1, 0;
	shl.b32 	%r123, %r14, 7;
	add.s32 	%r124, %r123, %r7;
	mul.wide.u32 	%rd28, %r124, 4;
	add.s64 	%rd29, %rd2, %rd28;
	ld.global.u32 	%r125, [%rd29];
	st.shared.u32 	[%r25], %r125;
	mov.u32 	%r222, %r26;
	@%p18 bra 	$L__BB503_21;
	add.s32 	%r222, %r26, %r9;
	shl.b32 	%r126, %r26, 7;
	add.s32 	%r127, %r126, %r7;
	mul.wide.u32 	%rd30, %r127, 4;
	add.s64 	%rd31, %rd2, %rd30;
	ld.global.u32 	%r128, [%rd31];
	add.s32 	%r129, %r25, %r24;
	st.shared.u32 	[%r129], %r128;
$L__BB503_21:
	shl.b32 	%r130, %r222, 7;
	add.s32 	%r131, %r130, %r7;
	mul.wide.u32 	%rd32, %r131, 4;
	add.s64 	%rd33, %rd2, %rd32;
	ld.global.u32 	%r132, [%rd33];
	shl.b32 	%r133, %r222, 2;
	add.s32 	%r134, %r8, %r133;
	st.shared.u32 	[%r134], %r132;
	add.s32 	%r135, %r222, %r9;
	shl.b32 	%r136, %r135, 7;
	add.s32 	%r137, %r136, %r7;
	mul.wide.u32 	%rd34, %r137, 4;
	add.s64 	%rd35, %rd2, %rd34;
	ld.global.u32 	%r138, [%rd35];
	add.s32 	%r139, %r134, %r24;
	st.shared.u32 	[%r139], %r138;
	add.s32 	%r140, %r135, %r9;
	shl.b32 	%r141, %r140, 7;
	add.s32 	%r142, %r141, %r7;
	mul.wide.u32 	%rd36, %r142, 4;
	add.s64 	%rd37, %rd2, %rd36;
	ld.global.u32 	%r143, [%rd37];
	add.s32 	%r144, %r139, %r24;
	st.shared.u32 	[%r144], %r143;
	add.s32 	%r145, %r140, %r9;
	shl.b32 	%r146, %r145, 7;
	add.s32 	%r147, %r146, %r7;
	mul.wide.u32 	%rd38, %r147, 4;
	add.s64 	%rd39, %rd2, %rd38;
	ld.global.u32 	%r148, [%rd39];
	add.s32 	%r149, %r144, %r24;
	st.shared.u32 	[%r149], %r148;
	add.s32 	%r222, %r24, %r222;
	setp.lt.u32 	%p19, %r222, 128;
	@%p19 bra 	$L__BB503_21;
	shr.u32 	%r224, %r1, 3;
	bar.sync 	0;
	shl.b32 	%r150, %r10, 2;
	mov.u32 	%r151, _ZZ9cuda_gemmIiLi256ELi4ELi1ELi128ELi128ELi128ELi32ELi1ELi1EEviiiPT_S1_S1_iiE3Ash;
	add.s32 	%r152, %r151, %r150;
	ld.shared.v4.u32 	{%r51, %r52, %r53, %r54}, [%r152];
	ld.shared.v4.u32 	{%r55, %r56, %r57, %r58}, [%r152+16];
	ld.shared.v4.u32 	{%r59, %r60, %r61, %r62}, [%r152+32];
	ld.shared.v4.u32 	{%r63, %r64, %r65, %r66}, [%r152+48];
$L__BB503_23:
	and.b32  	%r153, %r1, 7;
	setp.ne.s32 	%p20, %r153, 0;
	mov.u32 	%r154, _ZZ9cuda_gemmIiLi256ELi4ELi1ELi128ELi128ELi128ELi32ELi1ELi1EEviiiPT_S1_S1_iiE11kron_fac_sh;
	mad.lo.s32 	%r155, %r224, 516, %r154;
	add.s32 	%r157, %r155, %r150;
	ld.shared.u32 	%r158, [%r157];
	mul.lo.s32 	%r159, %r158, %r51;
	ld.shared.u32 	%r160, [%r157+4];
	mad.lo.s32 	%r161, %r160, %r52, %r159;
	ld.shared.u32 	%r162, [%r157+8];
	mad.lo.s32 	%r163, %r162, %r53, %r161;
	ld.shared.u32 	%r164, [%r157+12];
	mad.lo.s32 	%r165, %r164, %r54, %r163;
	ld.shared.u32 	%r166, [%r157+16];
	mad.lo.s32 	%r167, %r166, %r55, %r165;
	ld.shared.u32 	%r168, [%r157+20];
	mad.lo.s32 	%r169, %r168, %r56, %r167;
	ld.shared.u32 	%r170, [%r157+24];
	mad.lo.s32 	%r171, %r170, %r57, %r169;
	ld.shared.u32 	%r172, [%r157+28];
	mad.lo.s32 	%r173, %r172, %r58, %r171;
	ld.shared.u32 	%r174, [%r157+32];
	mad.lo.s32 	%r175, %r174, %r59, %r173;
	ld.shared.u32 	%r176, [%r157+36];
	mad.lo.s32 	%r177, %r176, %r60, %r175;
	ld.shared.u32 	%r178, [%r157+40];
	mad.lo.s32 	%r179, %r178, %r61, %r177;
	ld.shared.u32 	%r180, [%r157+44];
	mad.lo.s32 	%r181, %r180, %r62, %r179;
	ld.shared.u32 	%r182, [%r157+48];
	mad.lo.s32 	%r183, %r182, %r63, %r181;
	ld.shared.u32 	%r184, [%r157+52];
	mad.lo.s32 	%r185, %r184, %r64, %r183;
	ld.shared.u32 	%r186, [%r157+56];
	mad.lo.s32 	%r187, %r186, %r65, %r185;
	ld.shared.u32 	%r188, [%r157+60];
	mad.lo.s32 	%r189, %r188, %r66, %r187;
	shfl.sync.down.b32	%r190|%p21, %r189, 4, 6175, -1;
	add.s32 	%r191, %r190, %r189;
	shfl.sync.down.b32	%r192|%p22, %r191, 2, 6175, -1;
	add.s32 	%r193, %r192, %r191;
	shfl.sync.down.b32	%r194|%p23, %r193, 1, 6175, -1;
	add.s32 	%r68, %r194, %r193;
	@%p20 bra 	$L__BB503_25;
	shl.b32 	%r195, %r224, 2;
	mov.u32 	%r196, _ZZ9cuda_gemmIiLi256ELi4ELi1ELi128ELi128ELi128ELi32ELi1ELi1EEviiiPT_S1_S1_iiE3Csh;
	add.s32 	%r197, %r196, %r195;
	st.shared.u32 	[%r197], %r68;
$L__BB503_25:
	add.s32 	%r224, %r224, %r30;
	setp.lt.u32 	%p24, %r224, 32;
	@%p24 bra 	$L__BB503_23;
	bar.sync 	0;
	@%p10 bra 	$L__BB503_33;
	setp.eq.s32 	%p26, %r20, 0;
	shl.b32 	%r198, %r215, 7;
	add.s32 	%r70, %r198, %r2;
	mov.u32 	%r225, %r1;
	@%p26 bra 	$L__BB503_31;
	setp.eq.s32 	%p27, %r20, 1;
	add.s32 	%r199, %r70, %r1;
	ld.shared.u32 	%r200, [%r21];
	mul.wide.s32 	%rd40, %r199, 4;
	add.s64 	%rd9, %rd3, %rd40;
	st.global.u32 	[%rd9], %r200;
	mov.u32 	%r225, %r11;
	@%p27 bra 	$L__BB503_31;
	setp.eq.s32 	%p28, %r20, 2;
	ld.shared.u32 	%r201, [%r22];
	cvt.u64.u32 	%rd41, %r16;
	add.s64 	%rd10, %rd9, %rd41;
	st.global.u32 	[%rd10], %r201;
	mov.u32 	%r225, %r18;
	@%p28 bra 	$L__BB503_31;
	cvt.u64.u32 	%rd42, %r16;
	add.s32 	%r202, %r22, %r16;
	ld.shared.u32 	%r203, [%r202];
	add.s64 	%rd43, %rd10, %rd42;
	st.global.u32 	[%rd43], %r203;
	mov.u32 	%r225, %r19;
$L__BB503_31:
	setp.lt.u32 	%p29, %r13, 3;
	@%p29 bra 	$L__BB503_33;
$L__BB503_32:
	add.s32 	%r204, %r70, %r225;
	shl.b32 	%r205, %r225, 2;
	mov.u32 	%r206, _ZZ9cuda_gemmIiLi256ELi4ELi1ELi128ELi128ELi128ELi32ELi1ELi1EEviiiPT_S1_S1_iiE3Csh;
	add.s32 	%r207, %r206, %r205;
	ld.shared.u32 	%r208, [%r207];
	mul.wide.s32 	%rd44, %r204, 4;
	add.s64 	%rd45, %rd3, %rd44;
	st.global.u32 	[%rd45], %r208;
	add.s32 	%r209, %r207, %r16;
	ld.shared.u32 	%r210, [%r209];
	cvt.u64.u32 	%rd46, %r16;
	add.s64 	%rd47, %rd45, %rd46;
	st.global.u32 	[%rd47], %r210;
	add.s32 	%r211, %r209, %r16;
	ld.shared.u32 	%r212, [%r211];
	add.s64 	%rd48, %rd47, %rd46;
	st.global.u32 	[%rd48], %r212;
	add.s32 	%r213, %r211, %r16;
	ld.shared.u32 	%r214, [%r213];
	add.s64 	%rd49, %rd48, %rd46;
	st.global.u32 	[%rd49], %r214;
	add.s32 	%r225, %r16, %r225;
	setp.lt.u32 	%p30, %r225, 32;
	@%p30 bra 	$L__BB503_32;
$L__BB503_33:
	add.s32 	%r215, %r215, %r4;
	setp.lt.u32 	%p31, %r215, %r5;
	@%p31 bra 	$L__BB503_2;
$L__BB503_34:
	ret;

}
	// .globl	_Z9cuda_gemmIiLi256ELi4ELi1ELi256ELi2ELi2ELi32ELi0ELi0EEviiiPT_S1_S1_ii
.visible .entry _Z9cuda_gemmIiLi256ELi4ELi1ELi256ELi2ELi2ELi32ELi0ELi0EEviiiPT_S1_S1_ii(
	.param .u32 _Z9cuda_gemmIiLi256ELi4ELi1ELi256ELi2ELi2ELi32ELi0ELi0EEviiiPT_S1_S1_ii_param_0,
	.param .u32 _Z9cuda_gemmIiLi256ELi4ELi1ELi256ELi2ELi2ELi32ELi0ELi0EEviiiPT_S1_S1_ii_param_1,
	.param .u32 _Z9cuda_gemmIiLi256ELi4ELi1ELi256ELi2ELi2ELi32ELi0ELi0EEviiiPT_S1_S1_ii_param_2,
	.param .u64 .ptr .align 1 _Z9cuda_gemmIiLi256ELi4ELi1ELi256ELi2ELi2ELi32ELi0ELi0EEviiiPT_S1_S1_ii_param_3,
	.param .u64 .ptr .align 1 _Z9cuda_gemmIiLi256ELi4ELi1ELi256ELi2ELi2ELi32ELi0ELi0EEviiiPT_S1_S1_ii_param_4,
	.param .u64 .ptr .align 1 _Z9cuda_gemmIiLi256ELi4ELi1ELi256ELi2ELi2ELi32ELi0ELi0EEviiiPT_S1_S1_ii_param_5,
	.param .u32 _Z9cuda_gemmIiLi256ELi4ELi1ELi256ELi2ELi2ELi32ELi0ELi0EEviiiPT_S1_S1_ii_param_6,
	.param .u32 _Z9cuda_gemmIiLi256ELi4ELi1ELi256ELi2ELi2ELi32ELi0ELi0EEviiiPT_S1_S1_ii_param_7
)
.maxntid 256
{
	.reg .pred 	%p<55>;
	.reg .b32 	%r<328>;
	.reg .b64 	%rd<40>;
	// demoted variable
	.shared .align 128 .b8 _ZZ9cuda_gemmIiLi256ELi4ELi1ELi256ELi2ELi2ELi32ELi0ELi0EEviiiPT_S1_S1_iiE11kron_fac_sh[24];
	// demoted variable
	.shared .align 128 .b8 _ZZ9cuda_gemmIiLi256ELi4ELi1ELi256ELi2ELi2ELi32ELi0ELi0EEviiiPT_S1_S1_iiE3Ash[1024];
	// demoted variable
	.shared .align 128 .b8 _ZZ9cuda_gemmIiLi256ELi4ELi1ELi256ELi2ELi2ELi32ELi0ELi0EEviiiPT_S1_S1_iiE3Csh[1024];
	ld.param.u32 	%r120, [_Z9cuda_gemmIiLi256ELi4ELi1ELi256ELi2ELi2ELi32ELi0ELi0EEviiiPT_S1_S1_ii_param_1];
	ld.param.u32 	%r121, [_Z9cuda_gemmIiLi256ELi4ELi1ELi256ELi2ELi2ELi32ELi0ELi0EEviiiPT_S1_S1_ii_param_2];
	ld.param.u64 	%rd10, [_Z9cuda_gemmIiLi256ELi4ELi1ELi256ELi2ELi2ELi32ELi0ELi0EEviiiPT_S1_S1_ii_param_3];
	ld.param.u64 	%rd9, [_Z9cuda_gemmIiLi256ELi4ELi1ELi256ELi2ELi2ELi32ELi0ELi0EEviiiPT_S1_S1_ii_param_4];
	ld.param.u64 	%rd11, [_Z9cuda_gemmIiLi256ELi4ELi1ELi256ELi2ELi2ELi32ELi0ELi0EEviiiPT_S1_S1_ii_param_5];
	ld.param.u32 	%r122, [_Z9cuda_gemmIiLi256ELi4ELi1ELi256ELi2ELi2ELi32ELi0ELi0EEviiiPT_S1_S1_ii_param_6];
	ld.param.u32 	%r123, [_Z9cuda_gemmIiLi256ELi4ELi1ELi256ELi2ELi2ELi32ELi0ELi0EEviiiPT_S1_S1_ii_param_7];
	cvta.to.global.u64 	%rd1, %rd10;
	cvta.to.global.u64 	%rd2, %rd11;
	mov.u32 	%r1, %tid.x;
	and.b32  	%r2, %r1, 31;
	setp.lt.s32 	%p1, %r123, 16;
	shr.u32 	%r3, %r123, 4;
	selp.b32 	%r4, 1, %r3, %p1;
	mul.lo.s32 	%r5, %r123, %r122;
	setp.ge.u32 	%p2, %r1, %r5;
	@%p2 bra 	$L__BB504_3;
	mov.u32 	%r6, %ntid.x;
	cvta.to.global.u64 	%rd3, %rd9;
	mov.u32 	%r291, %r1;
$L__BB504_2:
	mul.wide.u32 	%rd12, %r291, 4;
	add.s64 	%rd13, %rd3, %rd12;
	ld.global.u32 	%r124, [%rd13];
	rem.u32 	%r125, %r291, %r122;
	mov.u32 	%r126, _ZZ9cuda_gemmIiLi256ELi4ELi1ELi256ELi2ELi2ELi32ELi0ELi0EEviiiPT_S1_S1_iiE11kron_fac_sh;
	mad.lo.s32 	%r127, %r125, 12, %r126;
	div.u32 	%r128, %r291, %r123;
	shl.b32 	%r129, %r128, 2;
	add.s32 	%r130, %r127, %r129;
	st.shared.u32 	[%r130], %r124;
	add.s32 	%r291, %r291, %r6;
	setp.lt.u32 	%p3, %r291, %r5;
	@%p3 bra 	$L__BB504_2;
$L__BB504_3:
	div.s32 	%r9, 256, %r123;
	mul.lo.s32 	%r131, %r9, %r4;
	min.s32 	%r10, %r131, 256;
	div.u32 	%r12, %r1, %r10;
	mul.lo.s32 	%r132, %r12, %r10;
	sub.s32 	%r133, %r1, %r132;
	div.u32 	%r11, %r133, %r4;
	mov.u32 	%r13, %ntid.x;
	div.u32 	%r14, %r13, %r10;
	mov.u32 	%r294, %ctaid.y;
	mov.u32 	%r16, %nctaid.y;
	shl.b32 	%r17, %r16, 2;
	setp.ge.u32 	%p4, %r294, %r17;
	@%p4 bra 	$L__BB504_67;
	mov.u32 	%r135, %ctaid.x;
	shl.b32 	%r18, %r135, 8;
	and.b32  	%r19, %r11, 1;
	rem.u32 	%r136, %r1, %r4;
	shl.b32 	%r20, %r136, 1;
	min.s32 	%r21, %r122, 2;
	shl.b32 	%r137, %r123, 8;
	sub.s32 	%r22, 8223, %r137;
	shl.b32 	%r138, %r4, 8;
	sub.s32 	%r23, 8223, %r138;
	mul.lo.s32 	%r24, %r9, %r135;
	add.s32 	%r25, %r1, %r13;
	max.u32 	%r139, %r25, 256;
	setp.lt.u32 	%p5, %r25, 256;
	selp.u32 	%r140, 1, 0, %p5;
	add.s32 	%r141, %r25, %r140;
	sub.s32 	%r142, %r139, %r141;
	div.u32 	%r143, %r142, %r13;
	add.s32 	%r26, %r143, %r140;
	and.b32  	%r27, %r26, 3;
	shl.b32 	%r144, %r1, 2;
	mov.u32 	%r145, _ZZ9cuda_gemmIiLi256ELi4ELi1ELi256ELi2ELi2ELi32ELi0ELi0EEviiiPT_S1_S1_iiE3Ash;
	add.s32 	%r28, %r145, %r144;
	shl.b32 	%r29, %r13, 2;
	add.s32 	%r30, %r28, %r29;
	add.s32 	%r31, %r25, %r13;
	add.s32 	%r32, %r31, %r13;
	mov.u32 	%r146, _ZZ9cuda_gemmIiLi256ELi4ELi1ELi256ELi2ELi2ELi32ELi0ELi0EEviiiPT_S1_S1_iiE3Csh;
	add.s32 	%r33, %r146, %r144;
	add.s32 	%r34, %r33, %r29;
	add.s32 	%r35, %r34, %r29;
	xor.b32  	%r36, %r19, 1;
	setp.lt.s32 	%p6, %r19, %r123;
	selp.b32 	%r147, 0, %r123, %p6;
	sub.s32 	%r37, %r19, %r147;
	add.s32 	%r148, %r19, 1;
	setp.lt.s32 	%p7, %r148, %r123;
	selp.b32 	%r149, 0, %r123, %p7;
	sub.s32 	%r38, %r148, %r149;
	shl.b32 	%r39, %r13, 4;
	mul.lo.s32 	%r40, %r13, 12;
	mul.wide.u32 	%rd14, %r13, 4;
	add.s64 	%rd4, %rd1, %rd14;
	mul.wide.u32 	%rd15, %r13, 8;
	add.s64 	%rd5, %rd1, %rd15;
	mul.wide.u32 	%rd16, %r13, 12;
	add.s64 	%rd6, %rd1, %rd16;
	cvt.u64.u32 	%rd18, %r29;
$L__BB504_5:
	setp.eq.s32 	%p8, %r27, 3;
	mul.lo.s32 	%r44, %r294, %r121;
	mov.u32 	%r295, %r1;
	@%p8 bra 	$L__BB504_9;
	setp.eq.s32 	%p9, %r27, 0;
	add.s32 	%r150, %r44, %r18;
	add.s32 	%r151, %r150, %r1;
	mul.wide.s32 	%rd17, %r151, 4;
	add.s64 	%rd7, %rd1, %rd17;
	ld.global.u32 	%r152, [%rd7];
	st.shared.u32 	[%r28], %r152;
	mov.u32 	%r295, %r25;
	@%p9 bra 	$L__BB504_9;
	setp.eq.s32 	%p10, %r27, 1;
	add.s64 	%rd8, %rd7, %rd18;
	ld.global.u32 	%r153, [%rd8];
	st.shared.u32 	[%r30], %r153;
	mov.u32 	%r295, %r31;
	@%p10 bra 	$L__BB504_9;
	add.s64 	%rd20, %rd8, %rd18;
	ld.global.u32 	%r154, [%rd20];
	add.s32 	%r155, %r30, %r29;
	st.shared.u32 	[%r155], %r154;
	mov.u32 	%r295, %r32;
$L__BB504_9:
	setp.lt.u32 	%p11, %r26, 3;
	@%p11 bra 	$L__BB504_12;
	shl.b32 	%r156, %r295, 2;
	mov.u32 	%r157, _ZZ9cuda_gemmIiLi256ELi4ELi1ELi256ELi2ELi2ELi32ELi0ELi0EEviiiPT_S1_S1_iiE3Ash;
	add.s32 	%r297, %r157, %r156;
	add.s32 	%r158, %r18, %r295;
	add.s32 	%r296, %r158, %r44;
$L__BB504_11:
	mul.wide.s32 	%rd21, %r296, 4;
	add.s64 	%rd22, %rd4, %rd21;
	add.s64 	%rd23, %rd5, %rd21;
	add.s64 	%rd24, %rd6, %rd21;
	add.s64 	%rd25, %rd1, %rd21;
	ld.global.u32 	%r159, [%rd25];
	st.shared.u32 	[%r297], %r159;
	ld.global.u32 	%r160, [%rd22];
	add.s32 	%r161, %r297, %r29;
	st.shared.u32 	[%r161], %r160;
	ld.global.u32 	%r162, [%rd23];
	shl.b32 	%r163, %r13, 3;
	add.s32 	%r164, %r297, %r163;
	st.shared.u32 	[%r164], %r162;
	ld.global.u32 	%r165, [%rd24];
	add.s32 	%r166, %r297, %r40;
	st.shared.u32 	[%r166], %r165;
	add.s32 	%r295, %r295, %r29;
	add.s32 	%r297, %r297, %r39;
	add.s32 	%r296, %r296, %r29;
	setp.lt.u32 	%p12, %r295, 256;
	@%p12 bra 	$L__BB504_11;
$L__BB504_12:
	mov.u32 	%r299, %r1;
	@%p8 bra 	$L__BB504_16;
	setp.eq.s32 	%p14, %r27, 0;
	mov.b32 	%r167, 0;
	st.shared.u32 	[%r33], %r167;
	mov.u32 	%r299, %r25;
	@%p14 bra 	$L__BB504_16;
	setp.eq.s32 	%p15, %r27, 1;
	mov.b32 	%r168, 0;
	st.shared.u32 	[%r34], %r168;
	mov.u32 	%r299, %r31;
	@%p15 bra 	$L__BB504_16;
	mov.b32 	%r169, 0;
	st.shared.u32 	[%r35], %r169;
	mov.u32 	%r299, %r32;
$L__BB504_16:
	@%p11 bra 	$L__BB504_18;
$L__BB504_17:
	shl.b32 	%r170, %r299, 2;
	mov.u32 	%r171, _ZZ9cuda_gemmIiLi256ELi4ELi1ELi256ELi2ELi2ELi32ELi0ELi0EEviiiPT_S1_S1_iiE3Csh;
	add.s32 	%r172, %r171, %r170;
	mov.b32 	%r173, 0;
	st.shared.u32 	[%r172], %r173;
	add.s32 	%r174, %r172, %r29;
	st.shared.u32 	[%r174], %r173;
	add.s32 	%r175, %r174, %r29;
	st.shared.u32 	[%r175], %r173;
	add.s32 	%r176, %r175, %r29;
	st.shared.u32 	[%r176], %r173;
	add.s32 	%r299, %r29, %r299;
	setp.lt.u32 	%p17, %r299, 256;
	@%p17 bra 	$L__BB504_17;
$L__BB504_18:
	setp.lt.s32 	%p18, %r9, 1;
	bar.sync 	0;
	@%p18 bra 	$L__BB504_60;
	setp.ne.s32 	%p19, %r4, 1;
	@%p19 bra 	$L__BB504_33;
	mov.b32 	%r303, 0;
$L__BB504_21:
	setp.lt.s32 	%p40, %r123, 1;
	add.s32 	%r60, %r303, %r11;
	mad.lo.s32 	%r61, %r60, %r123, %r20;
	@%p40 bra 	$L__BB504_23;
	add.s32 	%r219, %r61, %r19;
	shl.b32 	%r220, %r219, 2;
	mov.u32 	%r221, _ZZ9cuda_gemmIiLi256ELi4ELi1ELi256ELi2ELi2ELi32ELi0ELi0EEviiiPT_S1_S1_iiE3Ash;
	add.s32 	%r222, %r221, %r220;
	ld.shared.u32 	%r325, [%r222];
$L__BB504_23:
	setp.lt.s32 	%p41, %r123, 2;
	@%p41 bra 	$L__BB504_25;
	add.s32 	%r223, %r61, %r36;
	shl.b32 	%r224, %r223, 2;
	mov.u32 	%r225, _ZZ9cuda_gemmIiLi256ELi4ELi1ELi256ELi2ELi2ELi32ELi0ELi0EEviiiPT_S1_S1_iiE3Ash;
	add.s32 	%r226, %r225, %r224;
	ld.shared.u32 	%r324, [%r226];
$L__BB504_25:
	setp.lt.s32 	%p42, %r12, %r21;
	@%p42 bra 	$L__BB504_27;
$L__BB504_26:
	add.s32 	%r303, %r303, %r10;
	setp.lt.s32 	%p48, %r303, %r9;
	@%p48 bra 	$L__BB504_21;
	bra.uni 	$L__BB504_60;
$L__BB504_27:
	rem.s32 	%r227, %r2, %r123;
	shl.b32 	%r228, %r227, 2;
	mov.u32 	%r229, _ZZ9cuda_gemmIiLi256ELi4ELi1ELi256ELi2ELi2ELi32ELi0ELi0EEviiiPT_S1_S1_iiE11kron_fac_sh;
	add.s32 	%r67, %r229, %r228;
	mov.u32 	%r306, %r12;
$L__BB504_28:
	mad.lo.s32 	%r231, %r306, 12, %r67;
	ld.shared.u32 	%r69, [%r231];
	mov.b32 	%r308, 0;
	@%p40 bra 	$L__BB504_30;
	shfl.sync.idx.b32	%r232|%p44, %r69, %r37, %r22, -1;
	mul.lo.s32 	%r308, %r232, %r325;
$L__BB504_30:
	@%p41 bra 	$L__BB504_32;
	shfl.sync.idx.b32	%r233|%p46, %r69, %r38, %r22, -1;
	mad.lo.s32 	%r308, %r233, %r324, %r308;
$L__BB504_32:
	mad.lo.s32 	%r234, %r306, %r9, %r60;
	shl.b32 	%r235, %r234, 2;
	mov.u32 	%r236, _ZZ9cuda_gemmIiLi256ELi4ELi1ELi256ELi2ELi2ELi32ELi0ELi0EEviiiPT_S1_S1_iiE3Csh;
	add.s32 	%r237, %r236, %r235;
	ld.shared.u32 	%r238, [%r237];
	add.s32 	%r239, %r238, %r308;
	st.shared.u32 	[%r237], %r239;
	add.s32 	%r306, %r306, %r14;
	setp.lt.s32 	%p47, %r306, %r21;
	@%p47 bra 	$L__BB504_28;
	bra.uni 	$L__BB504_26;
$L__BB504_33:
	setp.gt.u32 	%p20, %r123, 31;
	@%p20 bra 	$L__BB504_37;
	mov.b32 	%r320, 0;
$L__BB504_35:
	add.s32 	%r99, %r320, %r11;
	mad.lo.s32 	%r100, %r99, %r123, %r20;
	add.s32 	%r178, %r100, %r19;
	shl.b32 	%r179, %r178, 2;
	mov.u32 	%r180, _ZZ9cuda_gemmIiLi256ELi4ELi1ELi256ELi2ELi2ELi32ELi0ELi0EEviiiPT_S1_S1_iiE3Ash;
	add.s32 	%r181, %r180, %r179;
	ld.shared.u32 	%r325, [%r181];
	setp.gt.s32 	%p21, %r123, 1;
	@%p21 bra 	$L__BB504_36;
	bra.uni 	$L__BB504_54;
$L__BB504_36:
	add.s32 	%r182, %r100, %r36;
	shl.b32 	%r183, %r182, 2;
	add.s32 	%r185, %r180, %r183;
	ld.shared.u32 	%r324, [%r185];
	bra.uni 	$L__BB504_54;
$L__BB504_37:
	mov.b32 	%r311, 0;
$L__BB504_38:
	setp.lt.s32 	%p28, %r123, 1;
	add.s32 	%r78, %r311, %r11;
	mad.lo.s32 	%r79, %r78, %r123, %r20;
	@%p28 bra 	$L__BB504_40;
	add.s32 	%r197, %r79, %r19;
	shl.b32 	%r198, %r197, 2;
	mov.u32 	%r199, _ZZ9cuda_gemmIiLi256ELi4ELi1ELi256ELi2ELi2ELi32ELi0ELi0EEviiiPT_S1_S1_iiE3Ash;
	add.s32 	%r200, %r199, %r198;
	ld.shared.u32 	%r325, [%r200];
$L__BB504_40:
	setp.lt.s32 	%p29, %r123, 2;
	@%p29 bra 	$L__BB504_42;
	add.s32 	%r201, %r79, %r36;
	shl.b32 	%r202, %r201, 2;
	mov.u32 	%r203, _ZZ9cuda_gemmIiLi256ELi4ELi1ELi256ELi2ELi2ELi32ELi0ELi0EEviiiPT_S1_S1_iiE3Ash;
	add.s32 	%r204, %r203, %r202;
	ld.shared.u32 	%r324, [%r204];
$L__BB504_42:
	setp.lt.s32 	%p30, %r12, %r21;
	@%p30 bra 	$L__BB504_44;
$L__BB504_43:
	add.s32 	%r311, %r311, %r10;
	setp.lt.s32 	%p39, %r311, %r9;
	@%p39 bra 	$L__BB504_38;
	bra.uni 	$L__BB504_60;
$L__BB504_44:
	rem.s32 	%r205, %r2, %r123;
	shl.b32 	%r206, %r205, 2;
	mov.u32 	%r207, _ZZ9cuda_gemmIiLi256ELi4ELi1ELi256ELi2ELi2ELi32ELi0ELi0EEviiiPT_S1_S1_iiE11kron_fac_sh;
	add.s32 	%r85, %r207, %r206;
	mov.u32 	%r314, %r12;
$L__BB504_45:
	mad.lo.s32 	%r209, %r314, 12, %r85;
	ld.shared.u32 	%r87, [%r209];
	mov.b32 	%r318, 0;
	@%p28 bra 	$L__BB504_47;
	shfl.sync.idx.b32	%r210|%p32, %r87, %r37, %r22, -1;
	mul.lo.s32 	%r318, %r210, %r325;
$L__BB504_47:
	@%p29 bra 	$L__BB504_49;
	shfl.sync.idx.b32	%r211|%p34, %r87, %r38, %r22, -1;
	mad.lo.s32 	%r318, %r211, %r324, %r318;
$L__BB504_49:
	mov.u32 	%r316, %r3;
$L__BB504_50:
	shr.u32 	%r93, %r316, 1;
	shfl.sync.down.b32	%r212|%p35, %r318, %r93, %r23, -1;
	add.s32 	%r318, %r212, %r318;
	setp.gt.u32 	%p36, %r316, 3;
	mov.u32 	%r316, %r93;
	@%p36 bra 	$L__BB504_50;
	rem.u32 	%r213, %r2, %r4;
	setp.eq.s32 	%p37, %r213, 0;
	@%p37 bra 	$L__BB504_52;
	bra.uni 	$L__BB504_53;
$L__BB504_52:
	mad.lo.s32 	%r214, %r314, %r9, %r78;
	shl.b32 	%r215, %r214, 2;
	mov.u32 	%r216, _ZZ9cuda_gemmIiLi256ELi4ELi1ELi256ELi2ELi2ELi32ELi0ELi0EEviiiPT_S1_S1_iiE3Csh;
	add.s32 	%r217, %r216, %r215;
	st.shared.u32 	[%r217], %r318;
$L__BB504_53:
	add.s32 	%r314, %r314, %r14;
	setp.lt.s32 	%p38, %r314, %r21;
	@%p38 bra 	$L__BB504_45;
	bra.uni 	$L__BB504_43;
$L__BB504_54:
	setp.lt.s32 	%p22, %r12, %r21;
	@%p22 bra 	$L__BB504_55;
	bra.uni 	$L__BB504_59;
$L__BB504_55:
	rem.u32 	%r186, %r2, %r123;
	shl.b32 	%r187, %r186, 2;
	mov.u32 	%r188, _ZZ9cuda_gemmIiLi256ELi4ELi1ELi256ELi2ELi2ELi32ELi0ELi0EEviiiPT_S1_S1_iiE11kron_fac_sh;
	add.s32 	%r102, %r188, %r187;
	mov.u32 	%r322, %r12;
$L__BB504_56:
	setp.lt.s32 	%p23, %r123, 2;
	mad.lo.s32 	%r189, %r322, 12, %r102;
	ld.shared.u32 	%r106, [%r189];
	shfl.sync.idx.b32	%r190|%p24, %r106, %r37, %r22, -1;
	mul.lo.s32 	%r323, %r190, %r325;
	@%p23 bra 	$L__BB504_58;
	shfl.sync.idx.b32	%r191|%p25, %r106, %r38, %r22, -1;
	mad.lo.s32 	%r323, %r191, %r324, %r323;
$L__BB504_58:
	mad.lo.s32 	%r192, %r322, %r9, %r99;
	shl.b32 	%r193, %r192, 2;
	mov.u32 	%r194, _ZZ9cuda_gemmIiLi256ELi4ELi1ELi256ELi2ELi2ELi32ELi0ELi0EEviiiPT_S1_S1_iiE3Csh;
	add.s32 	%r195, %r194, %r193;
	st.shared.u32 	[%r195], %r323;
	add.s32 	%r322, %r322, %r14;
	setp.lt.s32 	%p26, %r322, %r21;
	@%p26 bra 	$L__BB504_56;
$L__BB504_59:
	add.s32 	%r320, %r320, %r10;
	setp.lt.s32 	%p27, %r320, %r9;
	@%p27 bra 	$L__BB504_35;
$L__BB504_60:
	bar.sync 	0;
	mad.lo.s32 	%r114, %r294, %r120, %r24;
	div.s32 	%r115, %r121, %r123;
	mov.u32 	%r326, %r1;
	@%p8 bra 	$L__BB504_64;
	setp.eq.s32 	%p50, %r27, 0;
	div.s32 	%r240, %r1, %r9;
	mad.lo.s32 	%r241, %r115, %r240, %r114;
	mul.lo.s32 	%r242, %r240, %r9;
	sub.s32 	%r243, %r1, %r242;
	add.s32 	%r244, %r241, %r243;
	ld.shared.u32 	%r245, [%r33];
	mul.wide.s32 	%rd26, %r244, 4;
	add.s64 	%rd27, %rd2, %rd26;
	st.global.u32 	[%rd27], %r245;
	mov.u32 	%r326, %r25;
	@%p50 bra 	$L__BB504_64;
	setp.eq.s32 	%p51, %r27, 1;
	div.s32 	%r246, %r25, %r9;
	mad.lo.s32 	%r247, %r115, %r246, %r114;
	mul.lo.s32 	%r248, %r246, %r9;
	sub.s32 	%r249, %r25, %r248;
	add.s32 	%r250, %r247, %r249;
	ld.shared.u32 	%r251, [%r34];
	mul.wide.s32 	%rd28, %r250, 4;
	add.s64 	%rd29, %rd2, %rd28;
	st.global.u32 	[%rd29], %r251;
	mov.u32 	%r326, %r31;
	@%p51 bra 	$L__BB504_64;
	div.s32 	%r252, %r31, %r9;
	mad.lo.s32 	%r253, %r115, %r252, %r114;
	mul.lo.s32 	%r254, %r252, %r9;
	sub.s32 	%r255, %r31, %r254;
	add.s32 	%r256, %r253, %r255;
	ld.shared.u32 	%r257, [%r35];
	mul.wide.s32 	%rd30, %r256, 4;
	add.s64 	%rd31, %rd2, %rd30;
	st.global.u32 	[%rd31], %r257;
	mov.u32 	%r326, %r32;
$L__BB504_64:
	@%p11 bra 	$L__BB504_66;
$L__BB504_65:
	div.s32 	%r258, %r326, %r9;
	mad.lo.s32 	%r259, %r115, %r258, %r114;
	mul.lo.s32 	%r260, %r258, %r9;
	sub.s32 	%r261, %r326, %r260;
	add.s32 	%r262, %r259, %r261;
	shl.b32 	%r263, %r326, 2;
	mov.u32 	%r264, _ZZ9cuda_gemmIiLi256ELi4ELi1ELi256ELi2ELi2ELi32ELi0ELi0EEviiiPT_S1_S1_iiE3Csh;
	add.s32 	%r265, %r264, %r263;
	ld.shared.u32 	%r266, [%r265];
	mul.wide.s32 	%rd32, %r262, 4;
	add.s64 	%rd33, %rd2, %rd32;
	st.global.u32 	[%rd33], %r266;
	add.s32 	%r267, %r326, %r13;
	div.s32 	%r268, %r267, %r9;
	mad.lo.s32 	%r269, %r115, %r268, %r114;
	mul.lo.s32 	%r270, %r268, %r9;
	sub.s32 	%r271, %r267, %r270;
	add.s32 	%r272, %r269, %r271;
	add.s32 	%r273, %r265, %r29;
	ld.shared.u32 	%r274, [%r273];
	mul.wide.s32 	%rd34, %r272, 4;
	add.s64 	%rd35, %rd2, %rd34;
	st.global.u32 	[%rd35], %r274;
	add.s32 	%r275, %r267, %r13;
	div.s32 	%r276, %r275, %r9;
	mad.lo.s32 	%r277, %r115, %r276, %r114;
	mul.lo.s32 	%r278, %r276, %r9;
	sub.s32 	%r279, %r275, %r278;
	add.s32 	%r280, %r277, %r279;
	add.s32 	%r281, %r273, %r29;
	ld.shared.u32 	%r282, [%r281];
	mul.wide.s32 	%rd36, %r280, 4;
	add.s64 	%rd37, %rd2, %rd36;
	st.global.u32 	[%rd37], %r282;
	add.s32 	%r283, %r275, %r13;
	div.s32 	%r284, %r283, %r9;
	mad.lo.s32 	%r285, %r115, %r284, %r114;
	mul.lo.s32 	%r286, %r284, %r9;
	sub.s32 	%r287, %r283, %r286;
	add.s32 	%r288, %r285, %r287;
	add.s32 	%r289, %r281, %r29;
	ld.shared.u32 	%r290, [%r289];
	mul.wide.s32 	%rd38, %r288, 4;
	add.s64 	%rd39, %rd2, %rd38;
	st.global.u32 	[%rd39], %r290;
	add.s32 	%r326, %r283, %r13;
	setp.lt.u32 	%p53, %r326, 256;
	@%p53 bra 	$L__BB504_65;
$L__BB504_66:
	add.s32 	%r294, %r294, %r16;
	setp.lt.u32 	%p54, %r294, %r17;
	@%p54 bra 	$L__BB504_5;
$L__BB504_67:
	ret;

}
	// .globl	_Z9cuda_gemmIiLi256ELi4ELi1ELi256ELi2ELi2ELi32ELi0ELi1EEviiiPT_S1_S1_ii
.visible .entry _Z9cuda_gemmIiLi256ELi4ELi1ELi256ELi2ELi2ELi32ELi0ELi1EEviiiPT_S1_S1_ii(
	.param .u32 _Z9cuda_gemmIiLi256ELi4ELi1ELi256ELi2ELi2ELi32ELi0ELi1EEviiiPT_S1_S1_ii_param_0,
	.param .u32 _Z9cuda_gemmIiLi256ELi4ELi1ELi256ELi2ELi2ELi32ELi0ELi1EEviiiPT_S1_S1_ii_param_1,
	.param .u32 _Z9cuda_gemmIiLi256ELi4ELi1ELi256ELi2ELi2ELi32ELi0ELi1EEviiiPT_S1_S1_ii_param_2,
	.param .u64 .ptr .align 1 _Z9cuda_gemmIiLi256ELi4ELi1ELi256ELi2ELi2ELi32ELi0ELi1EEviiiPT_S1_S1_ii_param_3,
	.param .u64 .ptr .align 1 _Z9cuda_gemmIiLi256ELi4ELi1ELi256ELi2ELi2ELi32ELi0ELi1EEviiiPT_S1_S1_ii_param_4,
	.param .u64 .ptr .align 1 _Z9cuda_gemmIiLi256ELi4ELi1ELi256ELi2ELi2ELi32ELi0ELi1EEviiiPT_S1_S1_ii_param_5,
	.param .u32 _Z9cuda_gemmIiLi256ELi4ELi1ELi256ELi2ELi2ELi32ELi0ELi1EEviiiPT_S1_S1_ii_param_6,
	.param .u32 _Z9cuda_gemmIiLi256ELi4ELi1ELi256ELi2ELi2ELi32ELi0ELi1EEviiiPT_S1_S1_ii_param_7
)
.maxntid 256
{
	.reg .pred 	%p<24>;
	.reg .b32 	%r<178>;
	.reg .b64 	%rd<40>;
	// demoted variable
	.shared .align 128 .b8 _ZZ9cuda_gemmIiLi256ELi4ELi1ELi256ELi2ELi2ELi32ELi0ELi1EEviiiPT_S1_S1_iiE11kron_fac_sh[24];
	// demoted variable
	.shared .align 128 .b8 _ZZ9cuda_gemmIiLi256ELi4ELi1ELi256ELi2ELi2ELi32ELi0ELi1EEviiiPT_S1_S1_iiE3Ash[1024];
	// demoted variable
	.shared .align 128 .b8 _ZZ9cuda_gemmIiLi256ELi4ELi1ELi256ELi2ELi2ELi32ELi0ELi1EEviiiPT_S1_S1_iiE3Csh[1024];
	ld.param.u32 	%r53, [_Z9cuda_gemmIiLi256ELi4ELi1ELi256ELi2ELi2ELi32ELi0ELi1EEviiiPT_S1_S1_ii_param_2];
	ld.param.u64 	%rd10, [_Z9cuda_gemmIiLi256ELi4ELi1ELi256ELi2ELi2ELi32ELi0ELi1EEviiiPT_S1_S1_ii_param_3];
	ld.param.u64 	%rd9, [_Z9cuda_gemmIiLi256ELi4ELi1ELi256ELi2ELi2ELi32ELi0ELi1EEviiiPT_S1_S1_ii_param_4];
	ld.param.u64 	%rd11, [_Z9cuda_gemmIiLi256ELi4ELi1ELi256ELi2ELi2ELi32ELi0ELi1EEviiiPT_S1_S1_ii_param_5];
	cvta.to.global.u64 	%rd1, %rd10;
	cvta.to.global.u64 	%rd2, %rd11;
	mov.u32 	%r1, %tid.x;
	setp.gt.u32 	%p1, %r1, 3;
	@%p1 bra 	$L__BB505_3;
	mov.u32 	%r2, %ntid.x;
	cvta.to.global.u64 	%rd3, %rd9;
	mov.u32 	%r56, _ZZ9cuda_gemmIiLi256ELi4ELi1ELi256ELi2ELi2ELi32ELi0ELi1EEviiiPT_S1_S1_iiE11kron_fac_sh;
	mov.u32 	%r167, %r1;
$L__BB505_2:
	mul.wide.u32 	%rd12, %r167, 4;
	add.s64 	%rd13, %rd3, %rd12;
	ld.global.u32 	%r54, [%rd13];
	and.b32  	%r55, %r167, 1;
	mad.lo.s32 	%r57, %r55, 12, %r56;
	shl.b32 	%r58, %r167, 1;
	and.b32  	%r59, %r58, -4;
	add.s32 	%r60, %r57, %r59;
	st.shared.u32 	[%r60], %r54;
	add.s32 	%r167, %r167, %r2;
	setp.lt.u32 	%p2, %r167, 4;
	@%p2 bra 	$L__BB505_2;
$L__BB505_3:
	and.b32  	%r5, %r1, 127;
	mov.u32 	%r6, %ntid.x;
	mov.u32 	%r168, %ctaid.y;
	mov.u32 	%r8, %nctaid.y;
	shl.b32 	%r9, %r8, 2;
	setp.ge.u32 	%p3, %r168, %r9;
	@%p3 bra 	$L__BB505_27;
	mov.u32 	%r61, %ctaid.x;
	shl.b32 	%r10, %r61, 8;
	and.b32  	%r11, %r1, 1;
	shl.b32 	%r62, %r1, 2;
	and.b32  	%r63, %r62, 4;
	mov.u32 	%r64, _ZZ9cuda_gemmIiLi256ELi4ELi1ELi256ELi2ELi2ELi32ELi0ELi1EEviiiPT_S1_S1_iiE11kron_fac_sh;
	add.s32 	%r12, %r64, %r63;
	shl.b32 	%r13, %r61, 7;
	shr.u32 	%r65, %r53, 31;
	add.s32 	%r66, %r53, %r65;
	shr.s32 	%r14, %r66, 1;
	add.s32 	%r15, %r1, %r6;
	max.u32 	%r67, %r15, 256;
	setp.lt.u32 	%p4, %r15, 256;
	selp.u32 	%r68, 1, 0, %p4;
	add.s32 	%r69, %r15, %r68;
	sub.s32 	%r70, %r67, %r69;
	div.u32 	%r71, %r70, %r6;
	add.s32 	%r16, %r71, %r68;
	and.b32  	%r17, %r16, 3;
	mov.u32 	%r72, _ZZ9cuda_gemmIiLi256ELi4ELi1ELi256ELi2ELi2ELi32ELi0ELi1EEviiiPT_S1_S1_iiE3Ash;
	add.s32 	%r18, %r72, %r62;
	shl.b32 	%r19, %r6, 2;
	add.s32 	%r20, %r18, %r19;
	add.s32 	%r21, %r15, %r6;
	add.s32 	%r22, %r21, %r6;
	mov.u32 	%r73, _ZZ9cuda_gemmIiLi256ELi4ELi1ELi256ELi2ELi2ELi32ELi0ELi1EEviiiPT_S1_S1_iiE3Csh;
	add.s32 	%r23, %r73, %r62;
	add.s32 	%r24, %r23, %r19;
	add.s32 	%r25, %r24, %r19;
	xor.b32  	%r26, %r11, 1;
	mul.wide.u32 	%rd14, %r6, 4;
	add.s64 	%rd4, %rd1, %rd14;
	mul.wide.u32 	%rd15, %r6, 8;
	add.s64 	%rd5, %rd1, %rd15;
	mul.wide.u32 	%rd16, %r6, 12;
	add.s64 	%rd6, %rd1, %rd16;
	shr.u32 	%r27, %r6, 7;
	cvt.u64.u32 	%rd18, %r19;
$L__BB505_5:
	setp.eq.s32 	%p5, %r17, 3;
	mul.lo.s32 	%r29, %r168, %r53;
	mov.u32 	%r169, %r1;
	@%p5 bra 	$L__BB505_9;
	setp.eq.s32 	%p6, %r17, 0;
	add.s32 	%r74, %r29, %r10;
	add.s32 	%r75, %r74, %r1;
	mul.wide.s32 	%rd17, %r75, 4;
	add.s64 	%rd7, %rd1, %rd17;
	ld.global.u32 	%r76, [%rd7];
	st.shared.u32 	[%r18], %r76;
	mov.u32 	%r169, %r15;
	@%p6 bra 	$L__BB505_9;
	setp.eq.s32 	%p7, %r17, 1;
	add.s64 	%rd8, %rd7, %rd18;
	ld.global.u32 	%r77, [%rd8];
	st.shared.u32 	[%r20], %r77;
	mov.u32 	%r169, %r21;
	@%p7 bra 	$L__BB505_9;
	add.s64 	%rd20, %rd8, %rd18;
	ld.global.u32 	%r78, [%rd20];
	add.s32 	%r79, %r20, %r19;
	st.shared.u32 	[%r79], %r78;
	mov.u32 	%r169, %r22;
$L__BB505_9:
	setp.lt.u32 	%p8, %r16, 3;
	@%p8 bra 	$L__BB505_12;
	shl.b32 	%r80, %r169, 2;
	mov.u32 	%r81, _ZZ9cuda_gemmIiLi256ELi4ELi1ELi256ELi2ELi2ELi32ELi0ELi1EEviiiPT_S1_S1_iiE3Ash;
	add.s32 	%r171, %r81, %r80;
	add.s32 	%r82, %r10, %r169;
	add.s32 	%r170, %r82, %r29;
$L__BB505_11:
	mul.wide.s32 	%rd21, %r170, 4;
	add.s64 	%rd22, %rd4, %rd21;
	add.s64 	%rd23, %rd5, %rd21;
	add.s64 	%rd24, %rd6, %rd21;
	add.s64 	%rd25, %rd1, %rd21;
	ld.global.u32 	%r83, [%rd25];
	st.shared.u32 	[%r171], %r83;
	ld.global.u32 	%r84, [%rd22];
	add.s32 	%r85, %r171, %r19;
	st.shared.u32 	[%r85], %r84;
	ld.global.u32 	%r86, [%rd23];
	shl.b32 	%r87, %r6, 3;
	add.s32 	%r88, %r171, %r87;
	st.shared.u32 	[%r88], %r86;
	ld.global.u32 	%r89, [%rd24];
	mad.lo.s32 	%r90, %r6, 12, %r171;
	st.shared.u32 	[%r90], %r89;
	add.s32 	%r169, %r169, %r19;
	shl.b32 	%r91, %r6, 4;
	add.s32 	%r171, %r171, %r91;
	add.s32 	%r170, %r170, %r19;
	setp.lt.u32 	%p9, %r169, 256;
	@%p9 bra 	$L__BB505_11;
$L__BB505_12:
	setp.eq.s32 	%p10, %r17, 3;
	mov.u32 	%r173, %r1;
	@%p10 bra 	$L__BB505_16;
	setp.eq.s32 	%p11, %r17, 0;
	mov.b32 	%r92, 0;
	st.shared.u32 	[%r23], %r92;
	mov.u32 	%r173, %r15;
	@%p11 bra 	$L__BB505_16;
	setp.eq.s32 	%p12, %r17, 1;
	mov.b32 	%r93, 0;
	st.shared.u32 	[%r24], %r93;
	mov.u32 	%r173, %r21;
	@%p12 bra 	$L__BB505_16;
	mov.b32 	%r94, 0;
	st.shared.u32 	[%r25], %r94;
	mov.u32 	%r173, %r22;
$L__BB505_16:
	setp.lt.u32 	%p13, %r16, 3;
	@%p13 bra 	$L__BB505_18;
$L__BB505_17:
	shl.b32 	%r95, %r173, 2;
	mov.u32 	%r96, _ZZ9cuda_gemmIiLi256ELi4ELi1ELi256ELi2ELi2ELi32ELi0ELi1EEviiiPT_S1_S1_iiE3Csh;
	add.s32 	%r97, %r96, %r95;
	mov.b32 	%r98, 0;
	st.shared.u32 	[%r97], %r98;
	add.s32 	%r99, %r97, %r19;
	st.shared.u32 	[%r99], %r98;
	add.s32 	%r100, %r99, %r19;
	st.shared.u32 	[%r100], %r98;
	add.s32 	%r101, %r100, %r19;
	st.shared.u32 	[%r101], %r98;
	add.s32 	%r173, %r19, %r173;
	setp.lt.u32 	%p14, %r173, 256;
	@%p14 bra 	$L__BB505_17;
$L__BB505_18:
	shr.u32 	%r175, %r1, 7;
	bar.sync 	0;
	shl.b32 	%r102, %r5, 1;
	or.b32  	%r103, %r102, %r11;
	shl.b32 	%r104, %r103, 2;
	mov.u32 	%r105, _ZZ9cuda_gemmIiLi256ELi4ELi1ELi256ELi2ELi2ELi32ELi0ELi1EEviiiPT_S1_S1_iiE3Ash;
	add.s32 	%r106, %r105, %r104;
	ld.shared.u32 	%r43, [%r106];
	or.b32  	%r107, %r102, %r26;
	shl.b32 	%r108, %r107, 2;
	add.s32 	%r109, %r105, %r108;
	ld.shared.u32 	%r44, [%r109];
$L__BB505_19:
	mad.lo.s32 	%r110, %r175, 12, %r12;
	ld.shared.u32 	%r111, [%r110];
	shfl.sync.idx.b32	%r112|%p15, %r111, %r11, 7711, -1;
	mul.lo.s32 	%r113, %r112, %r43;
	shfl.sync.idx.b32	%r114|%p16, %r111, %r26, 7711, -1;
	mad.lo.s32 	%r115, %r114, %r44, %r113;
	shl.b32 	%r116, %r5, 2;
	shl.b32 	%r117, %r175, 9;
	or.b32  	%r118, %r117, %r116;
	mov.u32 	%r119, _ZZ9cuda_gemmIiLi256ELi4ELi1ELi256ELi2ELi2ELi32ELi0ELi1EEviiiPT_S1_S1_iiE3Csh;
	add.s32 	%r120, %r119, %r118;
	ld.shared.u32 	%r121, [%r120];
	add.s32 	%r122, %r121, %r115;
	st.shared.u32 	[%r120], %r122;
	add.s32 	%r175, %r175, %r27;
	setp.lt.u32 	%p17, %r175, 2;
	@%p17 bra 	$L__BB505_19;
	ld.param.u32 	%r166, [_Z9cuda_gemmIiLi256ELi4ELi1ELi256ELi2ELi2ELi32ELi0ELi1EEviiiPT_S1_S1_ii_param_1];
	setp.eq.s32 	%p18, %r17, 3;
	bar.sync 	0;
	mad.lo.s32 	%r47, %r168, %r166, %r13;
	mov.u32 	%r176, %r1;
	@%p18 bra 	$L__BB505_24;
	setp.eq.s32 	%p19, %r17, 0;
	shr.u32 	%r123, %r1, 7;
	mad.lo.s32 	%r124, %r123, %r14, %r5;
	add.s32 	%r125, %r47, %r124;
	ld.shared.u32 	%r126, [%r23];
	mul.wide.s32 	%rd26, %r125, 4;
	add.s64 	%rd27, %rd2, %rd26;
	st.global.u32 	[%rd27], %r126;
	mov.u32 	%r176, %r15;
	@%p19 bra 	$L__BB505_24;
	setp.eq.s32 	%p20, %r17, 1;
	and.b32  	%r127, %r15, 127;
	shr.u32 	%r128, %r15, 7;
	mad.lo.s32 	%r129, %r128, %r14, %r127;
	add.s32 	%r130, %r47, %r129;
	ld.shared.u32 	%r131, [%r24];
	mul.wide.s32 	%rd28, %r130, 4;
	add.s64 	%rd29, %rd2, %rd28;
	st.global.u32 	[%rd29], %r131;
	mov.u32 	%r176, %r21;
	@%p20 bra 	$L__BB505_24;
	and.b32  	%r132, %r21, 127;
	shr.u32 	%r133, %r21, 7;
	mad.lo.s32 	%r134, %r133, %r14, %r132;
	add.s32 	%r135, %r47, %r134;
	ld.shared.u32 	%r136, [%r25];
	mul.wide.s32 	%rd30, %r135, 4;
	add.s64 	%rd31, %rd2, %rd30;
	st.global.u32 	[%rd31], %r136;
	mov.u32 	%r176, %r22;
$L__BB505_24:
	setp.lt.u32 	%p21, %r16, 3;
	@%p21 bra 	$L__BB505_26;
$L__BB505_25:
	shr.u32 	%r137, %r176, 7;
	and.b32  	%r138, %r176, 127;
	add.s32 	%r139, %r47, %r138;
	mad.lo.s32 	%r140, %r137, %r14, %r139;
	shl.b32 	%r141, %r176, 2;
	add.s32 	%r143, %r119, %r141;
	ld.shared.u32 	%r144, [%r143];
	mul.wide.s32 	%rd32, %r140, 4;
	add.s64 	%rd33, %rd2, %rd32;
	st.global.u32 	[%rd33], %r144;
	add.s32 	%r145, %r176, %r6;
	shr.u32 	%r146, %r145, 7;
	and.b32  	%r147, %r145, 127;
	add.s32 	%r148, %r47, %r147;
	mad.lo.s32 	%r149, %r146, %r14, %r148;
	add.s32 	%r150, %r143, %r19;
	ld.shared.u32 	%r151, [%r150];
	mul.wide.s32 	%rd34, %r149, 4;
	add.s64 	%rd35, %rd2, %rd34;
	st.global.u32 	[%rd35], %r151;
	add.s32 	%r152, %r145, %r6;
	shr.u32 	%r153, %r152, 7;
	and.b32  	%r154, %r152, 127;
	add.s32 	%r155, %r47, %r154;
	mad.lo.s32 	%r156, %r153, %r14, %r155;
	add.s32 	%r157, %r150, %r19;
	ld.shared.u32 	%r158, [%r157];
	mul.wide.s32 	%rd36, %r156, 4;
	add.s64 	%rd37, %rd2, %rd36;
	st.global.u32 	[%rd37], %r158;
	add.s32 	%r159, %r152, %r6;
	shr.u32 	%r160, %r159, 7;
	and.b32  	%r161, %r159, 127;
	add.s32 	%r162, %r47, %r161;
	mad.lo.s32 	%r163, %r160, %r14, %r162;
	add.s32 	%r164, %r157, %r19;
	ld.shared.u32 	%r165, [%r164];
	mul.wide.s32 	%rd38, %r163, 4;
	add.s64 	%rd39, %rd2, %rd38;
	st.global.u32 	[%rd39], %r165;
	add.s32 	%r176, %r159, %r6;
	setp.lt.u32 	%p22, %r176, 256;
	@%p22 bra 	$L__BB505_25;
$L__BB505_26:
	add.s32 	%r168, %r168, %r8;
	setp.lt.u32 	%p23, %r168, %r9;
	@%p23 bra 	$L__BB505_5;
$L__BB505_27:
	ret;

}
	// .globl	_Z9cuda_gemmIiLi256ELi4ELi1ELi256ELi2ELi2ELi32ELi1ELi0EEviiiPT_S1_S1_ii
.visible .entry _Z9cuda_gemmIiLi256ELi4ELi1ELi256ELi2ELi2ELi32ELi1ELi0EEviiiPT_S1_S1_ii(
	.param .u32 _Z9cuda_gemmIiLi256ELi4ELi1ELi256ELi2ELi2ELi32ELi1ELi0EEviiiPT_S1_S1_ii_param_0,
	.param .u32 _Z9cuda_gemmIiLi256ELi4ELi1ELi256ELi2ELi2ELi32ELi1ELi0EEviiiPT_S1_S1_ii_param_1,
	.param .u32 _Z9cuda_gemmIiLi256ELi4ELi1ELi256ELi2ELi2ELi32ELi1ELi0EEviiiPT_S1_S1_ii_param_2,
	.param .u64 .ptr .align 1 _Z9cuda_gemmIiLi256ELi4ELi1ELi256ELi2ELi2ELi32ELi1ELi0EEviiiPT_S1_S1_ii_param_3,
	.param .u64 .ptr .align 1 _Z9cuda_gemmIiLi256ELi4ELi1ELi256ELi2ELi2ELi32ELi1ELi0EEviiiPT_S1_S1_ii_param_4,
	.param .u64 .ptr .align 1 _Z9cuda_gemmIiLi256ELi4ELi1ELi256ELi2ELi2ELi32ELi1ELi0EEviiiPT_S1_S1_ii_param_5,
	.param .u32 _Z9cuda_gemmIiLi256ELi4ELi1ELi256ELi2ELi2ELi32ELi1ELi0EEviiiPT_S1_S1_ii_param_6,
	.param .u32 _Z9cuda_gemmIiLi256ELi4ELi1ELi256ELi2ELi2ELi32ELi1ELi0EEviiiPT_S1_S1_ii_param_7
)
.maxntid 256
{
	.reg .pred 	%p<55>;
	.reg .b32 	%r<298>;
	.reg .b64 	%rd<36>;
	// demoted variable
	.shared .align 128 .b8 _ZZ9cuda_gemmIiLi256ELi4ELi1ELi256ELi2ELi2ELi32ELi1ELi0EEviiiPT_S1_S1_iiE11kron_fac_sh[24];
	// demoted variable
	.shared .align 128 .b8 _ZZ9cuda_gemmIiLi256ELi4ELi1ELi256ELi2ELi2ELi32ELi1ELi0EEviiiPT_S1_S1_iiE3Ash[1024];
	// demoted variable
	.shared .align 128 .b8 _ZZ9cuda_gemmIiLi256ELi4ELi1ELi256ELi2ELi2ELi32ELi1ELi0EEviiiPT_S1_S1_iiE3Csh[1024];
	ld.param.u64 	%rd10, [_Z9cuda_gemmIiLi256ELi4ELi1ELi256ELi2ELi2ELi32ELi1ELi0EEviiiPT_S1_S1_ii_param_3];
	ld.param.u64 	%rd9, [_Z9cuda_gemmIiLi256ELi4ELi1ELi256ELi2ELi2ELi32ELi1ELi0EEviiiPT_S1_S1_ii_param_4];
	ld.param.u64 	%rd11, [_Z9cuda_gemmIiLi256ELi4ELi1ELi256ELi2ELi2ELi32ELi1ELi0EEviiiPT_S1_S1_ii_param_5];
	ld.param.u32 	%r108, [_Z9cuda_gemmIiLi256ELi4ELi1ELi256ELi2ELi2ELi32ELi1ELi0EEviiiPT_S1_S1_ii_param_6];
	ld.param.u32 	%r109, [_Z9cuda_gemmIiLi256ELi4ELi1ELi256ELi2ELi2ELi32ELi1ELi0EEviiiPT_S1_S1_ii_param_7];
	cvta.to.global.u64 	%rd1, %rd10;
	cvta.to.global.u64 	%rd2, %rd11;
	mov.u32 	%r1, %tid.x;
	and.b32  	%r2, %r1, 31;
	setp.lt.s32 	%p1, %r109, 16;
	shr.u32 	%r3, %r109, 4;
	selp.b32 	%r4, 1, %r3, %p1;
	mul.lo.s32 	%r5, %r109, %r108;
	setp.ge.u32 	%p2, %r1, %r5;
	@%p2 bra 	$L__BB506_3;
	mov.u32 	%r6, %ntid.x;
	cvta.to.global.u64 	%rd3, %rd9;
	mov.u32 	%r261, %r1;
$L__BB506_2:
	mul.wide.u32 	%rd12, %r261, 4;
	add.s64 	%rd13, %rd3, %rd12;
	ld.global.u32 	%r110, [%rd13];
	rem.u32 	%r111, %r261, %r108;
	mov.u32 	%r112, _ZZ9cuda_gemmIiLi256ELi4ELi1ELi256ELi2ELi2ELi32ELi1ELi0EEviiiPT_S1_S1_iiE11kron_fac_sh;
	mad.lo.s32 	%r113, %r111, 12, %r112;
	div.u32 	%r114, %r261, %r109;
	shl.b32 	%r115, %r114, 2;
	add.s32 	%r116, %r113, %r115;
	st.shared.u32 	[%r116], %r110;
	add.s32 	%r261, %r261, %r6;
	setp.lt.u32 	%p3, %r261, %r5;
	@%p3 bra 	$L__BB506_2;
$L__BB506_3:
	div.s32 	%r9, 256, %r109;
	mul.lo.s32 	%r117, %r9, %r4;
	min.s32 	%r10, %r117, 256;
	div.u32 	%r12, %r1, %r10;
	mul.lo.s32 	%r118, %r12, %r10;
	sub.s32 	%r119, %r1, %r118;
	div.u32 	%r11, %r119, %r4;
	mov.u32 	%r13, %ntid.x;
	div.u32 	%r14, %r13, %r10;
	mov.u32 	%r264, %ctaid.y;
	mov.u32 	%r16, %nctaid.y;
	shl.b32 	%r120, %r16, 2;
	setp.ge.u32 	%p4, %r264, %r120;
	@%p4 bra 	$L__BB506_67;
	and.b32  	%r17, %r11, 1;
	rem.u32 	%r122, %r1, %r4;
	shl.b32 	%r18, %r122, 1;
	min.s32 	%r19, %r108, 2;
	shl.b32 	%r123, %r109, 8;
	sub.s32 	%r20, 8223, %r123;
	shl.b32 	%r124, %r4, 8;
	sub.s32 	%r21, 8223, %r124;
	add.s32 	%r22, %r1, %r13;
	max.u32 	%r125, %r22, 256;
	setp.lt.u32 	%p5, %r22, 256;
	selp.u32 	%r126, 1, 0, %p5;
	add.s32 	%r127, %r22, %r126;
	sub.s32 	%r128, %r125, %r127;
	div.u32 	%r129, %r128, %r13;
	add.s32 	%r23, %r129, %r126;
	and.b32  	%r24, %r23, 3;
	shl.b32 	%r25, %r13, 2;
	add.s32 	%r26, %r22, %r13;
	add.s32 	%r27, %r26, %r13;
	shl.b32 	%r130, %r1, 2;
	mov.u32 	%r131, _ZZ9cuda_gemmIiLi256ELi4ELi1ELi256ELi2ELi2ELi32ELi1ELi0EEviiiPT_S1_S1_iiE3Csh;
	add.s32 	%r28, %r131, %r130;
	add.s32 	%r29, %r28, %r25;
	setp.lt.s32 	%p6, %r17, %r109;
	selp.b32 	%r132, 0, %r109, %p6;
	sub.s32 	%r30, %r17, %r132;
	add.s32 	%r133, %r17, 1;
	setp.lt.s32 	%p7, %r133, %r109;
	selp.b32 	%r134, 0, %r109, %p7;
	sub.s32 	%r31, %r133, %r134;
	mul.wide.u32 	%rd14, %r13, 8;
	add.s64 	%rd4, %rd1, %rd14;
	cvt.u64.u32 	%rd32, %r25;
$L__BB506_5:
	setp.eq.s32 	%p8, %r24, 3;
	mov.u32 	%r265, %r1;
	@%p8 bra 	$L__BB506_9;
	setp.eq.s32 	%p9, %r24, 0;
	shl.b32 	%r135, %r264, 8;
	or.b32  	%r136, %r135, %r1;
	mul.wide.s32 	%rd15, %r136, 4;
	add.s64 	%rd5, %rd1, %rd15;
	ld.global.u32 	%r137, [%rd5];
	shl.b32 	%r138, %r1, 2;
	mov.u32 	%r139, _ZZ9cuda_gemmIiLi256ELi4ELi1ELi256ELi2ELi2ELi32ELi1ELi0EEviiiPT_S1_S1_iiE3Ash;
	add.s32 	%r140, %r139, %r138;
	st.shared.u32 	[%r140], %r137;
	mov.u32 	%r265, %r22;
	@%p9 bra 	$L__BB506_9;
	setp.eq.s32 	%p10, %r24, 1;
	cvt.u64.u32 	%rd16, %r25;
	add.s64 	%rd6, %rd5, %rd16;
	ld.global.u32 	%r141, [%rd6];
	add.s32 	%r145, %r140, %r25;
	st.shared.u32 	[%r145], %r141;
	mov.u32 	%r265, %r26;
	@%p10 bra 	$L__BB506_9;
	add.s64 	%rd18, %rd6, %rd16;
	ld.global.u32 	%r146, [%rd18];
	add.s32 	%r151, %r145, %r25;
	st.shared.u32 	[%r151], %r146;
	mov.u32 	%r265, %r27;
$L__BB506_9:
	setp.lt.u32 	%p11, %r23, 3;
	@%p11 bra 	$L__BB506_12;
	shl.b32 	%r152, %r265, 2;
	mov.u32 	%r153, _ZZ9cuda_gemmIiLi256ELi4ELi1ELi256ELi2ELi2ELi32ELi1ELi0EEviiiPT_S1_S1_iiE3Ash;
	add.s32 	%r267, %r153, %r152;
	shl.b32 	%r154, %r264, 8;
	add.s32 	%r266, %r265, %r154;
$L__BB506_11:
	mul.wide.s32 	%rd19, %r266, 4;
	mov.u32 	%r155, %ntid.x;
	mul.wide.u32 	%rd20, %r155, 4;
	add.s64 	%rd21, %rd1, %rd19;
	add.s64 	%rd22, %rd21, %rd20;
	add.s64 	%rd23, %rd4, %rd19;
	mul.wide.u32 	%rd24, %r155, 12;
	add.s64 	%rd25, %rd21, %rd24;
	ld.global.u32 	%r156, [%rd21];
	st.shared.u32 	[%r267], %r156;
	ld.global.u32 	%r157, [%rd22];
	add.s32 	%r158, %r267, %r25;
	st.shared.u32 	[%r158], %r157;
	ld.global.u32 	%r159, [%rd23];
	shl.b32 	%r160, %r155, 3;
	add.s32 	%r161, %r267, %r160;
	st.shared.u32 	[%r161], %r159;
	ld.global.u32 	%r162, [%rd25];
	mad.lo.s32 	%r163, %r155, 12, %r267;
	st.shared.u32 	[%r163], %r162;
	add.s32 	%r265, %r265, %r25;
	shl.b32 	%r164, %r155, 4;
	add.s32 	%r267, %r267, %r164;
	add.s32 	%r266, %r266, %r25;
	setp.lt.u32 	%p12, %r265, 256;
	@%p12 bra 	$L__BB506_11;
$L__BB506_12:
	setp.eq.s32 	%p13, %r24, 3;
	mov.u32 	%r269, %r1;
	@%p13 bra 	$L__BB506_16;
	setp.eq.s32 	%p14, %r24, 0;
	mov.b32 	%r165, 0;
	st.shared.u32 	[%r28], %r165;
	mov.u32 	%r269, %r22;
	@%p14 bra 	$L__BB506_16;
	setp.eq.s32 	%p15, %r24, 1;
	mov.b32 	%r166, 0;
	st.shared.u32 	[%r29], %r166;
	mov.u32 	%r269, %r26;
	@%p15 bra 	$L__BB506_16;
	add.s32 	%r167, %r29, %r25;
	mov.b32 	%r168, 0;
	st.shared.u32 	[%r167], %r168;
	mov.u32 	%r269, %r27;
$L__BB506_16:
	setp.lt.u32 	%p16, %r23, 3;
	@%p16 bra 	$L__BB506_18;
$L__BB506_17:
	shl.b32 	%r169, %r269, 2;
	mov.u32 	%r170, _ZZ9cuda_gemmIiLi256ELi4ELi1ELi256ELi2ELi2ELi32ELi1ELi0EEviiiPT_S1_S1_iiE3Csh;
	add.s32 	%r171, %r170, %r169;
	mov.b32 	%r172, 0;
	st.shared.u32 	[%r171], %r172;
	add.s32 	%r173, %r171, %r25;
	st.shared.u32 	[%r173], %r172;
	add.s32 	%r174, %r173, %r25;
	st.shared.u32 	[%r174], %r172;
	add.s32 	%r175, %r174, %r25;
	st.shared.u32 	[%r175], %r172;
	add.s32 	%r269, %r25, %r269;
	setp.lt.u32 	%p17, %r269, 256;
	@%p17 bra 	$L__BB506_17;
$L__BB506_18:
	setp.lt.s32 	%p18, %r9, 1;
	bar.sync 	0;
	@%p18 bra 	$L__BB506_60;
	setp.ne.s32 	%p19, %r4, 1;
	@%p19 bra 	$L__BB506_33;
	mov.b32 	%r273, 0;
$L__BB506_21:
	setp.lt.s32 	%p40, %r109, 1;
	add.s32 	%r50, %r273, %r11;
	mad.lo.s32 	%r51, %r50, %r109, %r18;
	@%p40 bra 	$L__BB506_23;
	add.s32 	%r220, %r51, %r17;
	shl.b32 	%r221, %r220, 2;
	mov.u32 	%r222, _ZZ9cuda_gemmIiLi256ELi4ELi1ELi256ELi2ELi2ELi32ELi1ELi0EEviiiPT_S1_S1_iiE3Ash;
	add.s32 	%r223, %r222, %r221;
	ld.shared.u32 	%r295, [%r223];
$L__BB506_23:
	setp.lt.s32 	%p41, %r109, 2;
	@%p41 bra 	$L__BB506_25;
	xor.b32  	%r224, %r17, 1;
	add.s32 	%r225, %r51, %r224;
	shl.b32 	%r226, %r225, 2;
	mov.u32 	%r227, _ZZ9cuda_gemmIiLi256ELi4ELi1ELi256ELi2ELi2ELi32ELi1ELi0EEviiiPT_S1_S1_iiE3Ash;
	add.s32 	%r228, %r227, %r226;
	ld.shared.u32 	%r294, [%r228];
$L__BB506_25:
	setp.lt.s32 	%p42, %r12, %r19;
	@%p42 bra 	$L__BB506_27;
$L__BB506_26:
	add.s32 	%r273, %r273, %r10;
	setp.lt.s32 	%p48, %r273, %r9;
	@%p48 bra 	$L__BB506_21;
	bra.uni 	$L__BB506_60;
$L__BB506_27:
	rem.s32 	%r229, %r2, %r109;
	shl.b32 	%r230, %r229, 2;
	mov.u32 	%r231, _ZZ9cuda_gemmIiLi256ELi4ELi1ELi256ELi2ELi2ELi32ELi1ELi0EEviiiPT_S1_S1_iiE11kron_fac_sh;
	add.s32 	%r57, %r231, %r230;
	mov.u32 	%r276, %r12;
$L__BB506_28:
	mad.lo.s32 	%r233, %r276, 12, %r57;
	ld.shared.u32 	%r59, [%r233];
	mov.b32 	%r278, 0;
	@%p40 bra 	$L__BB506_30;
	shfl.sync.idx.b32	%r234|%p44, %r59, %r30, %r20, -1;
	mul.lo.s32 	%r278, %r234, %r295;
$L__BB506_30:
	@%p41 bra 	$L__BB506_32;
	shfl.sync.idx.b32	%r235|%p46, %r59, %r31, %r20, -1;
	mad.lo.s32 	%r278, %r235, %r294, %r278;
$L__BB506_32:
	mad.lo.s32 	%r236, %r276, %r9, %r50;
	shl.b32 	%r237, %r236, 2;
	mov.u32 	%r238, _ZZ9cuda_gemmIiLi256ELi4ELi1ELi256ELi2ELi2ELi32ELi1ELi0EEviiiPT_S1_S1_iiE3Csh;
	add.s32 	%r239, %r238, %r237;
	ld.shared.u32 	%r240, [%r239];
	add.s32 	%r241, %r240, %r278;
	st.shared.u32 	[%r239], %r241;
	add.s32 	%r276, %r276, %r14;
	setp.lt.s32 	%p47, %r276, %r19;
	@%p47 bra 	$L__BB506_28;
	bra.uni 	$L__BB506_26;
$L__BB506_33:
	setp.gt.u32 	%p20, %r109, 31;
	@%p20 bra 	$L__BB506_37;
	mov.b32 	%r290, 0;
$L__BB506_35:
	add.s32 	%r89, %r290, %r11;
	mad.lo.s32 	%r90, %r89, %r109, %r18;
	add.s32 	%r177, %r90, %r17;
	shl.b32 	%r178, %r177, 2;
	mov.u32 	%r179, _ZZ9cuda_gemmIiLi256ELi4ELi1ELi256ELi2ELi2ELi32ELi1ELi0EEviiiPT_S1_S1_iiE3Ash;
	add.s32 	%r180, %r179, %r178;
	ld.shared.u32 	%r295, [%r180];
	setp.gt.s32 	%p21, %r109, 1;
	@%p21 bra 	$L__BB506_36;
	bra.uni 	$L__BB506_54;
$L__BB506_36:
	xor.b32  	%r181, %r17, 1;
	add.s32 	%r182, %r90, %r181;
	shl.b32 	%r183, %r182, 2;
	add.s32 	%r185, %r179, %r183;
	ld.shared.u32 	%r294, [%r185];
	bra.uni 	$L__BB506_54;
$L__BB506_37:
	mov.b32 	%r281, 0;
$L__BB506_38:
	setp.lt.s32 	%p28, %r109, 1;
	add.s32 	%r68, %r281, %r11;
	mad.lo.s32 	%r69, %r68, %r109, %r18;
	@%p28 bra 	$L__BB506_40;
	add.s32 	%r197, %r69, %r17;
	shl.b32 	%r198, %r197, 2;
	mov.u32 	%r199, _ZZ9cuda_gemmIiLi256ELi4ELi1ELi256ELi2ELi2ELi32ELi1ELi0EEviiiPT_S1_S1_iiE3Ash;
	add.s32 	%r200, %r199, %r198;
	ld.shared.u32 	%r295, [%r200];
$L__BB506_40:
	setp.lt.s32 	%p29, %r109, 2;
	@%p29 bra 	$L__BB506_42;
	xor.b32  	%r201, %r17, 1;
	add.s32 	%r202, %r69, %r201;
	shl.b32 	%r203, %r202, 2;
	mov.u32 	%r204, _ZZ9cuda_gemmIiLi256ELi4ELi1ELi256ELi2ELi2ELi32ELi1ELi0EEviiiPT_S1_S1_iiE3Ash;
	add.s32 	%r205, %r204, %r203;
	ld.shared.u32 	%r294, [%r205];
$L__BB506_42:
	setp.lt.s32 	%p30, %r12, %r19;
	@%p30 bra 	$L__BB506_44;
$L__BB506_43:
	add.s32 	%r281, %r281, %r10;
	setp.lt.s32 	%p39, %r281, %r9;
	@%p39 bra 	$L__BB506_38;
	bra.uni 	$L__BB506_60;
$L__BB506_44:
	rem.s32 	%r206, %r2, %r109;
	shl.b32 	%r207, %r206, 2;
	mov.u32 	%r208, _ZZ9cuda_gemmIiLi256ELi4ELi1ELi256ELi2ELi2ELi32ELi1ELi0EEviiiPT_S1_S1_iiE11kron_fac_sh;
	add.s32 	%r75, %r208, %r207;
	mov.u32 	%r284, %r12;
$L__BB506_45:
	mad.lo.s32 	%r210, %r284, 12, %r75;
	ld.shared.u32 	%r77, [%r210];
	mov.b32 	%r288, 0;
	@%p28 bra 	$L__BB506_47;
	shfl.sync.idx.b32	%r211|%p32, %r77, %r30, %r20, -1;
	mul.lo.s32 	%r288, %r211, %r295;
$L__BB506_47:
	@%p29 bra 	$L__BB506_49;
	shfl.sync.idx.b32	%r212|%p34, %r77, %r31, %r20, -1;
	mad.lo.s32 	%r288, %r212, %r294, %r288;
$L__BB506_49:
	mov.u32 	%r286, %r3;
$L__BB506_50:
	shr.u32 	%r83, %r286, 1;
	shfl.sync.down.b32	%r213|%p35, %r288, %r83, %r21, -1;
	add.s32 	%r288, %r213, %r288;
	setp.gt.u32 	%p36, %r286, 3;
	mov.u32 	%r286, %r83;
	@%p36 bra 	$L__BB506_50;
	rem.u32 	%r214, %r2, %r4;
	setp.eq.s32 	%p37, %r214, 0;
	@%p37 bra 	$L__BB506_52;
	bra.uni 	$L__BB506_53;
$L__BB506_52:
	mad.lo.s32 	%r215, %r284, %r9, %r68;
	shl.b32 	%r216, %r215, 2;
	mov.u32 	%r217, _ZZ9cuda_gemmIiLi256ELi4ELi1ELi256ELi2ELi2ELi32ELi1ELi0EEviiiPT_S1_S1_iiE3Csh;
	add.s32 	%r218, %r217, %r216;
	st.shared.u32 	[%r218], %r288;
$L__BB506_53:
	add.s32 	%r284, %r284, %r14;
	setp.lt.s32 	%p38, %r284, %r19;
	@%p38 bra 	$L__BB506_45;
	bra.uni 	$L__BB506_43;
$L__BB506_54:
	setp.lt.s32 	%p22, %r12, %r19;
	@%p22 bra 	$L__BB506_55;
	bra.uni 	$L__BB506_59;
$L__BB506_55:
	rem.u32 	%r186, %r2, %r109;
	shl.b32 	%r187, %r186, 2;
	mov.u32 	%r188, _ZZ9cuda_gemmIiLi256ELi4ELi1ELi256ELi2ELi2ELi32ELi1ELi0EEviiiPT_S1_S1_iiE11kron_fac_sh;
	add.s32 	%r92, %r188, %r187;
	mov.u32 	%r292, %r12;
$L__BB506_56:
	setp.lt.s32 	%p23, %r109, 2;
	mad.lo.s32 	%r189, %r292, 12, %r92;
	ld.shared.u32 	%r96, [%r189];
	shfl.sync.idx.b32	%r190|%p24, %r96, %r30, %r20, -1;
	mul.lo.s32 	%r293, %r190, %r295;
	@%p23 bra 	$L__BB506_58;
	shfl.sync.idx.b32	%r191|%p25, %r96, %r31, %r20, -1;
	mad.lo.s32 	%r293, %r191, %r294, %r293;
$L__BB506_58:
	mad.lo.s32 	%r192, %r292, %r9, %r89;
	shl.b32 	%r193, %r192, 2;
	mov.u32 	%r194, _ZZ9cuda_gemmIiLi256ELi4ELi1ELi256ELi2ELi2ELi32ELi1ELi0EEviiiPT_S1_S1_iiE3Csh;
	add.s32 	%r195, %r194, %r193;
	st.shared.u32 	[%r195], %r293;
	add.s32 	%r292, %r292, %r14;
	setp.lt.s32 	%p26, %r292, %r19;
	@%p26 bra 	$L__BB506_56;
$L__BB506_59:
	add.s32 	%r290, %r290, %r10;
	setp.lt.s32 	%p27, %r290, %r9;
	@%p27 bra 	$L__BB506_35;
$L__BB506_60:
	setp.eq.s32 	%p49, %r24, 3;
	bar.sync 	0;
	mov.u32 	%r296, %r1;
	@%p49 bra 	$L__BB506_64;
	setp.eq.s32 	%p50, %r24, 0;
	shl.b32 	%r242, %r264, 8;
	or.b32  	%r243, %r242, %r1;
	ld.shared.u32 	%r244, [%r28];
	mul.wide.s32 	%rd26, %r243, 4;
	add.s64 	%rd7, %rd2, %rd26;
	st.global.u32 	[%rd7], %r244;
	mov.u32 	%r296, %r22;
	@%p50 bra 	$L__BB506_64;
	setp.eq.s32 	%p51, %r24, 1;
	ld.shared.u32 	%r245, [%r29];
	cvt.u64.u32 	%rd27, %r25;
	add.s64 	%rd8, %rd7, %rd27;
	st.global.u32 	[%rd8], %r245;
	mov.u32 	%r296, %r26;
	@%p51 bra 	$L__BB506_64;
	add.s32 	%r246, %r29, %r25;
	ld.shared.u32 	%r247, [%r246];
	add.s64 	%rd29, %rd8, %rd27;
	st.global.u32 	[%rd29], %r247;
	mov.u32 	%r296, %r27;
$L__BB506_64:
	setp.lt.u32 	%p52, %r23, 3;
	@%p52 bra 	$L__BB506_66;
$L__BB506_65:
	shl.b32 	%r248, %r264, 8;
	add.s32 	%r249, %r248, %r296;
	shl.b32 	%r250, %r296, 2;
	mov.u32 	%r251, _ZZ9cuda_gemmIiLi256ELi4ELi1ELi256ELi2ELi2ELi32ELi1ELi0EEviiiPT_S1_S1_iiE3Csh;
	add.s32 	%r252, %r251, %r250;
	ld.shared.u32 	%r253, [%r252];
	mul.wide.s32 	%rd30, %r249, 4;
	add.s64 	%rd31, %rd2, %rd30;
	st.global.u32 	[%rd31], %r253;
	add.s32 	%r254, %r252, %r25;
	ld.shared.u32 	%r255, [%r254];
	add.s64 	%rd33, %rd31, %rd32;
	st.global.u32 	[%rd33], %r255;
	add.s32 	%r256, %r254, %r25;
	ld.shared.u32 	%r257, [%r256];
	add.s64 	%rd34, %rd33, %rd32;
	st.global.u32 	[%rd34], %r257;
	add.s32 	%r258, %r256, %r25;
	ld.shared.u32 	%r259, [%r258];
	add.s64 	%rd35, %rd34, %rd32;
	st.global.u32 	[%rd35], %r259;
	add.s32 	%r296, %r25, %r296;
	setp.lt.u32 	%p53, %r296, 256;
	@%p53 bra 	$L__BB506_65;
$L__BB506_66:
	add.s32 	%r264, %r264, %r16;
	shl.b32 	%r260, %r16, 2;
	setp.lt.u32 	%p54, %r264, %r260;
	@%p54 bra 	$L__BB506_5;
$L__BB506_67:
	ret;

}
	// .globl	_Z9cuda_gemmIiLi256ELi4ELi1ELi256ELi2ELi2ELi32ELi1ELi1EEviiiPT_S1_S1_ii
.visible .entry _Z9cuda_gemmIiLi256ELi4ELi1ELi256ELi2ELi2ELi32ELi1ELi1EEviiiPT_S1_S1_ii(
	.param .u32 _Z9cuda_gemmIiLi256ELi4ELi1ELi256ELi2ELi2ELi32ELi1ELi1EEviiiPT_S1_S1_ii_param_0,
	.param .u32 _Z9cuda_gemmIiLi256ELi4ELi1ELi256ELi2ELi2ELi32ELi1ELi1EEviiiPT_S1_S1_ii_param_1,
	.param .u32 _Z9cuda_gemmIiLi256ELi4ELi1ELi256ELi2ELi2ELi32ELi1ELi1EEviiiPT_S1_S1_ii_param_2,
	.param .u64 .ptr .align 1 _Z9cuda_gemmIiLi256ELi4ELi1ELi256ELi2ELi2ELi32ELi1ELi1EEviiiPT_S1_S1_ii_param_3,
	.param .u64 .ptr .align 1 _Z9cuda_gemmIiLi256ELi4ELi1ELi256ELi2ELi2ELi32ELi1ELi1EEviiiPT_S1_S1_ii_param_4,
	.param .u64 .ptr .align 1 _Z9cuda_gemmIiLi256ELi4ELi1ELi256ELi2ELi2ELi32ELi1ELi1EEviiiPT_S1_S1_ii_param_5,
	.param .u32 _Z9cuda_gemmIiLi256ELi4ELi1ELi256ELi2ELi2ELi32ELi1ELi1EEviiiPT_S1_S1_ii_param_6,
	.param .u32 _Z9cuda_gemmIiLi256ELi4ELi1ELi256ELi2ELi2ELi32ELi1ELi1EEviiiPT_S1_S1_ii_param_7
)
.maxntid 256
{
	.reg .pred 	%p<24>;
	.reg .b32 	%r<139>;
	.reg .b64 	%rd<38>;
	// demoted variable
	.shared .align 128 .b8 _ZZ9cuda_gemmIiLi256ELi4ELi1ELi256ELi2ELi2ELi32ELi1ELi1EEviiiPT_S1_S1_iiE11kron_fac_sh[24];
	// demoted variable
	.shared .align 128 .b8 _ZZ9cuda_gemmIiLi256ELi4ELi1ELi256ELi2ELi2ELi32ELi1ELi1EEviiiPT_S1_S1_iiE3Ash[1024];
	// demoted variable
	.shared .align 128 .b8 _ZZ9cuda_gemmIiLi256ELi4ELi1ELi256ELi2ELi2ELi32ELi1ELi1EEviiiPT_S1_S1_iiE3Csh[1024];
	ld.param.u64 	%rd12, [_Z9cuda_gemmIiLi256ELi4ELi1ELi256ELi2ELi2ELi32ELi1ELi1EEviiiPT_S1_S1_ii_param_3];
	ld.param.u64 	%rd11, [_Z9cuda_gemmIiLi256ELi4ELi1ELi256ELi2ELi2ELi32ELi1ELi1EEviiiPT_S1_S1_ii_param_4];
	ld.param.u64 	%rd13, [_Z9cuda_gemmIiLi256ELi4ELi1ELi256ELi2ELi2ELi32ELi1ELi1EEviiiPT_S1_S1_ii_param_5];
	cvta.to.global.u64 	%rd1, %rd12;
	cvta.to.global.u64 	%rd2, %rd13;
	mov.u32 	%r1, %tid.x;
	setp.gt.u32 	%p1, %r1, 3;
	@%p1 bra 	$L__BB507_3;
	mov.u32 	%r2, %ntid.x;
	cvta.to.global.u64 	%rd3, %rd11;
	mov.u32 	%r53, _ZZ9cuda_gemmIiLi256ELi4ELi1ELi256ELi2ELi2ELi32ELi1ELi1EEviiiPT_S1_S1_iiE11kron_fac_sh;
	mov.u32 	%r128, %r1;
$L__BB507_2:
	mul.wide.u32 	%rd14, %r128, 4;
	add.s64 	%rd15, %rd3, %rd14;
	ld.global.u32 	%r51, [%rd15];
	and.b32  	%r52, %r128, 1;
	mad.lo.s32 	%r54, %r52, 12, %r53;
	shl.b32 	%r55, %r128, 1;
	and.b32  	%r56, %r55, -4;
	add.s32 	%r57, %r54, %r56;
	st.shared.u32 	[%r57], %r51;
	add.s32 	%r128, %r128, %r2;
	setp.lt.u32 	%p2, %r128, 4;
	@%p2 bra 	$L__BB507_2;
$L__BB507_3:
	and.b32  	%r5, %r1, 127;
	mov.u32 	%r129, %ctaid.y;
	mov.u32 	%r7, %nctaid.y;
	shl.b32 	%r8, %r7, 2;
	setp.ge.u32 	%p3, %r129, %r8;
	@%p3 bra 	$L__BB507_27;
	mov.u32 	%r58, %ntid.x;
	and.b32  	%r9, %r1, 1;
	shl.b32 	%r59, %r1, 2;
	and.b32  	%r60, %r59, 4;
	mov.u32 	%r61, _ZZ9cuda_gemmIiLi256ELi4ELi1ELi256ELi2ELi2ELi32ELi1ELi1EEviiiPT_S1_S1_iiE11kron_fac_sh;
	add.s32 	%r10, %r61, %r60;
	add.s32 	%r11, %r1, %r58;
	max.u32 	%r62, %r11, 256;
	setp.lt.u32 	%p4, %r11, 256;
	selp.u32 	%r63, 1, 0, %p4;
	add.s32 	%r64, %r11, %r63;
	sub.s32 	%r65, %r62, %r64;
	div.u32 	%r66, %r65, %r58;
	add.s32 	%r12, %r66, %r63;
	and.b32  	%r13, %r12, 3;
	mov.u32 	%r67, _ZZ9cuda_gemmIiLi256ELi4ELi1ELi256ELi2ELi2ELi32ELi1ELi1EEviiiPT_S1_S1_iiE3Ash;
	add.s32 	%r14, %r67, %r59;
	shl.b32 	%r15, %r58, 2;
	add.s32 	%r16, %r14, %r15;
	add.s32 	%r17, %r11, %r58;
	add.s32 	%r18, %r17, %r58;
	mov.u32 	%r68, _ZZ9cuda_gemmIiLi256ELi4ELi1ELi256ELi2ELi2ELi32ELi1ELi1EEviiiPT_S1_S1_iiE3Csh;
	add.s32 	%r19, %r68, %r59;
	add.s32 	%r20, %r19, %r15;
	add.s32 	%r21, %r20, %r15;
	shl.b32 	%r69, %r5, 3;
	or.b32  	%r70, %r69, %r60;
	add.s32 	%r22, %r67, %r70;
	xor.b32  	%r23, %r9, 1;
	shl.b32 	%r24, %r58, 4;
	shl.b32 	%r25, %r58, 3;
	mul.lo.s32 	%r26, %r58, 12;
	mul.wide.u32 	%rd16, %r58, 4;
	add.s64 	%rd4, %rd1, %rd16;
	mul.wide.u32 	%rd17, %r58, 8;
	add.s64 	%rd5, %rd1, %rd17;
	mul.wide.u32 	%rd18, %r58, 12;
	add.s64 	%rd6, %rd1, %rd18;
	shr.u32 	%r27, %r58, 7;
	cvt.u64.u32 	%rd34, %r15;
$L__BB507_5:
	setp.eq.s32 	%p5, %r13, 3;
	shl.b32 	%r29, %r129, 8;
	mov.u32 	%r130, %r1;
	@%p5 bra 	$L__BB507_9;
	setp.eq.s32 	%p6, %r13, 0;
	add.s32 	%r71, %r29, %r1;
	mul.wide.s32 	%rd19, %r71, 4;
	add.s64 	%rd7, %rd1, %rd19;
	ld.global.u32 	%r72, [%rd7];
	st.shared.u32 	[%r14], %r72;
	mov.u32 	%r130, %r11;
	@%p6 bra 	$L__BB507_9;
	setp.eq.s32 	%p7, %r13, 1;
	cvt.u64.u32 	%rd20, %r15;
	add.s64 	%rd8, %rd7, %rd20;
	ld.global.u32 	%r73, [%rd8];
	st.shared.u32 	[%r16], %r73;
	mov.u32 	%r130, %r17;
	@%p7 bra 	$L__BB507_9;
	add.s64 	%rd22, %rd8, %rd20;
	ld.global.u32 	%r74, [%rd22];
	add.s32 	%r75, %r16, %r15;
	st.shared.u32 	[%r75], %r74;
	mov.u32 	%r130, %r18;
$L__BB507_9:
	setp.lt.u32 	%p8, %r12, 3;
	@%p8 bra 	$L__BB507_12;
	shl.b32 	%r76, %r130, 2;
	mov.u32 	%r77, _ZZ9cuda_gemmIiLi256ELi4ELi1ELi256ELi2ELi2ELi32ELi1ELi1EEviiiPT_S1_S1_iiE3Ash;
	add.s32 	%r132, %r77, %r76;
	add.s32 	%r131, %r130, %r29;
$L__BB507_11:
	mul.wide.s32 	%rd23, %r131, 4;
	add.s64 	%rd24, %rd4, %rd23;
	add.s64 	%rd25, %rd5, %rd23;
	add.s64 	%rd26, %rd6, %rd23;
	add.s64 	%rd27, %rd1, %rd23;
	ld.global.u32 	%r78, [%rd27];
	st.shared.u32 	[%r132], %r78;
	ld.global.u32 	%r79, [%rd24];
	add.s32 	%r80, %r132, %r15;
	st.shared.u32 	[%r80], %r79;
	ld.global.u32 	%r81, [%rd25];
	add.s32 	%r82, %r132, %r25;
	st.shared.u32 	[%r82], %r81;
	ld.global.u32 	%r83, [%rd26];
	add.s32 	%r84, %r132, %r26;
	st.shared.u32 	[%r84], %r83;
	add.s32 	%r130, %r130, %r15;
	add.s32 	%r132, %r132, %r24;
	add.s32 	%r131, %r131, %r15;
	setp.lt.u32 	%p9, %r130, 256;
	@%p9 bra 	$L__BB507_11;
$L__BB507_12:
	setp.eq.s32 	%p10, %r13, 3;
	mov.u32 	%r134, %r1;
	@%p10 bra 	$L__BB507_16;
	setp.eq.s32 	%p11, %r13, 0;
	mov.b32 	%r85, 0;
	st.shared.u32 	[%r19], %r85;
	mov.u32 	%r134, %r11;
	@%p11 bra 	$L__BB507_16;
	setp.eq.s32 	%p12, %r13, 1;
	mov.b32 	%r86, 0;
	st.shared.u32 	[%r20], %r86;
	mov.u32 	%r134, %r17;
	@%p12 bra 	$L__BB507_16;
	mov.b32 	%r87, 0;
	st.shared.u32 	[%r21], %r87;
	mov.u32 	%r134, %r18;
$L__BB507_16:
	setp.lt.u32 	%p13, %r12, 3;
	@%p13 bra 	$L__BB507_18;
$L__BB507_17:
	shl.b32 	%r88, %r134, 2;
	mov.u32 	%r89, _ZZ9cuda_gemmIiLi256ELi4ELi1ELi256ELi2ELi2ELi32ELi1ELi1EEviiiPT_S1_S1_iiE3Csh;
	add.s32 	%r90, %r89, %r88;
	mov.b32 	%r91, 0;
	st.shared.u32 	[%r90], %r91;
	add.s32 	%r92, %r90, %r15;
	st.shared.u32 	[%r92], %r91;
	add.s32 	%r93, %r92, %r15;
	st.shared.u32 	[%r93], %r91;
	add.s32 	%r94, %r93, %r15;
	st.shared.u32 	[%r94], %r91;
	add.s32 	%r134, %r15, %r134;
	setp.lt.u32 	%p14, %r134, 256;
	@%p14 bra 	$L__BB507_17;
$L__BB507_18:
	shr.u32 	%r136, %r1, 7;
	bar.sync 	0;
	ld.shared.u32 	%r43, [%r22];
	shl.b32 	%r95, %r23, 2;
	shl.b32 	%r96, %r5, 3;
	or.b32  	%r97, %r96, %r95;
	mov.u32 	%r98, _ZZ9cuda_gemmIiLi256ELi4ELi1ELi256ELi2ELi2ELi32ELi1ELi1EEviiiPT_S1_S1_iiE3Ash;
	add.s32 	%r99, %r98, %r97;
	ld.shared.u32 	%r44, [%r99];
$L__BB507_19:
	mad.lo.s32 	%r100, %r136, 12, %r10;
	ld.shared.u32 	%r101, [%r100];
	shfl.sync.idx.b32	%r102|%p15, %r101, %r9, 7711, -1;
	mul.lo.s32 	%r103, %r102, %r43;
	shfl.sync.idx.b32	%r104|%p16, %r101, %r23, 7711, -1;
	mad.lo.s32 	%r105, %r104, %r44, %r103;
	shl.b32 	%r106, %r5, 2;
	shl.b32 	%r107, %r136, 9;
	or.b32  	%r108, %r107, %r106;
	mov.u32 	%r109, _ZZ9cuda_gemmIiLi256ELi4ELi1ELi256ELi2ELi2ELi32ELi1ELi1EEviiiPT_S1_S1_iiE3Csh;
	add.s32 	%r110, %r109, %r108;
	ld.shared.u32 	%r111, [%r110];
	add.s32 	%r112, %r111, %r105;
	st.shared.u32 	[%r110], %r112;
	add.s32 	%r136, %r136, %r27;
	setp.lt.u32 	%p17, %r136, 2;
	@%p17 bra 	$L__BB507_19;
	setp.eq.s32 	%p18, %r13, 3;
	bar.sync 	0;
	mov.u32 	%r137, %r1;
	@%p18 bra 	$L__BB507_24;
	setp.eq.s32 	%p19, %r13, 0;
	add.s32 	%r113, %r29, %r1;
	ld.shared.u32 	%r114, [%r19];
	mul.wide.s32 	%rd28, %r113, 4;
	add.s64 	%rd9, %rd2, %rd28;
	st.global.u32 	[%rd9], %r114;
	mov.u32 	%r137, %r11;
	@%p19 bra 	$L__BB507_24;
	setp.eq.s32 	%p20, %r13, 1;
	ld.shared.u32 	%r115, [%r20];
	cvt.u64.u32 	%rd29, %r15;
	add.s64 	%rd10, %rd9, %rd29;
	st.global.u32 	[%rd10], %r115;
	mov.u32 	%r137, %r17;
	@%p20 bra 	$L__BB507_24;
	ld.shared.u32 	%r116, [%r21];
	add.s64 	%rd31, %rd10, %rd29;
	st.global.u32 	[%rd31], %r116;
	mov.u32 	%r137, %r18;
$L__BB507_24:
	setp.lt.u32 	%p21, %r12, 3;
	@%p21 bra 	$L__BB507_26;
$L__BB507_25:
	add.s32 	%r117, %r29, %r137;
	shl.b32 	%r118, %r137, 2;
	add.s32 	%r120, %r109, %r118;
	ld.shared.u32 	%r121, [%r120];
	mul.wide.s32 	%rd32, %r117, 4;
	add.s64 	%rd33, %rd2, %rd32;
	st.global.u32 	[%rd33], %r121;
	add.s32 	%r122, %r120, %r15;
	ld.shared.u32 	%r123, [%r122];
	add.s64 	%rd35, %rd33, %rd34;
	st.global.u32 	[%rd35], %r123;
	add.s32 	%r124, %r122, %r15;
	ld.shared.u32 	%r125, [%r124];
	add.s64 	%rd36, %rd35, %rd34;
	st.global.u32 	[%rd36], %r125;
	add.s32 	%r126, %r124, %r15;
	ld.shared.u32 	%r127, [%r126];
	add.s64 	%rd37, %rd36, %rd34;
	st.global.u32 	[%rd37], %r127;
	add.s32 	%r137, %r15, %r137;
	setp.lt.u32 	%p22, %r137, 256;
	@%p22 bra 	$L__BB507_25;
$L__BB507_26:
	add.s32 	%r129, %r129, %r7;
	setp.lt.u32 	%p23, %r129, %r8;
	@%p23 bra 	$L__BB507_5;
$L__BB507_27:
	ret;

}
	// .globl	_Z9cuda_gemmIiLi256ELi4ELi1ELi256ELi4ELi4ELi32ELi0ELi0EEviiiPT_S1_S1_ii
.visible .entry _Z9cuda_gemmIiLi256ELi4ELi1ELi256ELi4ELi4ELi32ELi0ELi0EEviiiPT_S1_S1_ii(
	.param .u32 _Z9cuda_gemmIiLi256ELi4ELi1ELi256ELi4ELi4ELi32ELi0ELi0EEviiiPT_S1_S1_ii_param_0,
	.param .u32 _Z9cuda_gemmIiLi256ELi4ELi1ELi256ELi4ELi4ELi32ELi0ELi0EEviiiPT_S1_S1_ii_param_1,
	.param .u32 _Z9cuda_gemmIiLi256ELi4ELi1ELi256ELi4ELi4ELi32ELi0ELi0EEviiiPT_S1_S1_ii_param_2,
	.param .u64 .ptr .align 1 _Z9cuda_gemmIiLi256ELi4ELi1ELi256ELi4ELi4ELi32ELi0ELi0EEviiiPT_S1_S1_ii_param_3,
	.param .u64 .ptr .align 1 _Z9cuda_gemmIiLi256ELi4ELi1ELi256ELi4ELi4ELi32ELi0ELi0EEviiiPT_S1_S1_ii_param_4,
	.param .u64 .ptr .align 1 _Z9cuda_gemmIiLi256ELi4ELi1ELi256ELi4ELi4ELi32ELi0ELi0EEviiiPT_S1_S1_ii_param_5,
	.param .u32 _Z9cuda_gemmIiLi256ELi4ELi1ELi256ELi4ELi4ELi32ELi0ELi0EEviiiPT_S1_S1_ii_param_6,
	.param .u32 _Z9cuda_gemmIiLi256ELi4ELi1ELi256ELi4ELi4ELi32ELi0ELi0EEviiiPT_S1_S1_ii_param_7
)
.maxntid 256
{
	.reg .pred 	%p<77>;
	.reg .b32 	%r<435>;
	.reg .b64 	%rd<40>;
	// demoted variable
	.shared .align 128 .b8 _ZZ9cuda_gemmIiLi256ELi4ELi1ELi256ELi4ELi4ELi32ELi0ELi0EEviiiPT_S1_S1_iiE11kron_fac_sh[80];
	// demoted variable
	.shared .align 128 .b8 _ZZ9cuda_gemmIiLi256ELi4ELi1ELi256ELi4ELi4ELi32ELi0ELi0EEviiiPT_S1_S1_iiE3Ash[1024];
	// demoted variable
	.shared .align 128 .b8 _ZZ9cuda_gemmIiLi256ELi4ELi1ELi256ELi4ELi4ELi32ELi0ELi0EEviiiPT_S1_S1_iiE3Csh[1024];
	ld.param.u32 	%r160, [_Z9cuda_gemmIiLi256ELi4ELi1ELi256ELi4ELi4ELi32ELi0ELi0EEviiiPT_S1_S1_ii_param_2];
	ld.param.u64 	%rd10, [_Z9cuda_gemmIiLi256ELi4ELi1ELi256ELi4ELi4ELi32ELi0ELi0EEviiiPT_S1_S1_ii_param_3];
	ld.param.u64 	%rd9, [_Z9cuda_gemmIiLi256ELi4ELi1ELi256ELi4ELi4ELi32ELi0ELi0EEviiiPT_S1_S1_ii_param_4];
	ld.param.u64 	%rd11, [_Z9cuda_gemmIiLi256ELi4ELi1ELi256ELi4ELi4ELi32ELi0ELi0EEviiiPT_S1_S1_ii_param_5];
	ld.param.u32 	%r161, [_Z9cuda_gemmIiLi256ELi4ELi1ELi256ELi4ELi4ELi32ELi0ELi0EEviiiPT_S1_S1_ii_param_6];
	ld.param.u32 	%r162, [_Z9cuda_gemmIiLi256ELi4ELi1ELi256ELi4ELi4ELi32ELi0ELi0EEviiiPT_S1_S1_ii_param_7];
	cvta.to.global.u64 	%rd1, %rd10;
	cvta.to.global.u64 	%rd2, %rd11;
	mov.u32 	%r1, %tid.x;
	and.b32  	%r2, %r1, 31;
	setp.lt.s32 	%p1, %r162, 16;
	shr.u32 	%r3, %r162, 4;
	selp.b32 	%r4, 1, %r3, %p1;
	mul.lo.s32 	%r5, %r162, %r161;
	setp.ge.u32 	%p2, %r1, %r5;
	@%p2 bra 	$L__BB508_3;
	mov.u32 	%r6, %ntid.x;
	cvta.to.global.u64 	%rd3, %rd9;
	mov.u32 	%r373, %r1;
$L__BB508_2:
	mul.wide.u32 	%rd12, %r373, 4;
	add.s64 	%rd13, %rd3, %rd12;
	ld.global.u32 	%r163, [%rd13];
	rem.u32 	%r164, %r373, %r161;
	mov.u32 	%r165, _ZZ9cuda_gemmIiLi256ELi4ELi1ELi256ELi4ELi4ELi32ELi0ELi0EEviiiPT_S1_S1_iiE11kron_fac_sh;
	mad.lo.s32 	%r166, %r164, 20, %r165;
	div.u32 	%r167, %r373, %r162;
	shl.b32 	%r168, %r167, 2;
	add.s32 	%r169, %r166, %r168;
	st.shared.u32 	[%r169], %r163;
	add.s32 	%r373, %r373, %r6;
	setp.lt.u32 	%p3, %r373, %r5;
	@%p3 bra 	$L__BB508_2;
$L__BB508_3:
	div.s32 	%r9, 256, %r162;
	mul.lo.s32 	%r170, %r9, %r4;
	min.s32 	%r10, %r170, 256;
	div.u32 	%r12, %r1, %r10;
	mul.lo.s32 	%r171, %r12, %r10;
	sub.s32 	%r172, %r1, %r171;
	div.u32 	%r11, %r172, %r4;
	mov.u32 	%r13, %ntid.x;
	div.u32 	%r14, %r13, %r10;
	mov.u32 	%r378, %ctaid.y;
	mov.u32 	%r16, %nctaid.y;
	shl.b32 	%r17, %r16, 2;
	setp.ge.u32 	%p4, %r378, %r17;
	@%p4 bra 	$L__BB508_95;
	mov.u32 	%r174, %ctaid.x;
	shl.b32 	%r18, %r174, 8;
	and.b32  	%r19, %r11, 3;
	rem.u32 	%r175, %r1, %r4;
	shl.b32 	%r20, %r175, 2;
	min.s32 	%r21, %r161, 4;
	shl.b32 	%r176, %r162, 8;
	sub.s32 	%r22, 8223, %r176;
	shl.b32 	%r177, %r4, 8;
	sub.s32 	%r23, 8223, %r177;
	add.s32 	%r24, %r1, %r13;
	max.u32 	%r178, %r24, 256;
	setp.lt.u32 	%p5, %r24, 256;
	selp.u32 	%r179, 1, 0, %p5;
	add.s32 	%r180, %r24, %r179;
	sub.s32 	%r181, %r178, %r180;
	div.u32 	%r182, %r181, %r13;
	add.s32 	%r25, %r182, %r179;
	and.b32  	%r26, %r25, 3;
	shl.b32 	%r183, %r1, 2;
	mov.u32 	%r184, _ZZ9cuda_gemmIiLi256ELi4ELi1ELi256ELi4ELi4ELi32ELi0ELi0EEviiiPT_S1_S1_iiE3Ash;
	add.s32 	%r27, %r184, %r183;
	shl.b32 	%r28, %r13, 2;
	add.s32 	%r29, %r27, %r28;
	add.s32 	%r30, %r24, %r13;
	mov.u32 	%r185, _ZZ9cuda_gemmIiLi256ELi4ELi1ELi256ELi4ELi4ELi32ELi0ELi0EEviiiPT_S1_S1_iiE3Csh;
	add.s32 	%r31, %r185, %r183;
	add.s32 	%r32, %r31, %r28;
	add.s32 	%r186, %r11, 1;
	and.b32  	%r33, %r186, 3;
	xor.b32  	%r34, %r19, 2;
	add.s32 	%r187, %r11, -1;
	and.b32  	%r35, %r187, 3;
	setp.lt.s32 	%p6, %r19, %r162;
	selp.b32 	%r188, 0, %r162, %p6;
	sub.s32 	%r36, %r19, %r188;
	add.s32 	%r189, %r19, 1;
	setp.lt.s32 	%p7, %r189, %r162;
	selp.b32 	%r190, 0, %r162, %p7;
	sub.s32 	%r37, %r189, %r190;
	add.s32 	%r191, %r19, 2;
	setp.lt.s32 	%p8, %r191, %r162;
	selp.b32 	%r192, 0, %r162, %p8;
	sub.s32 	%r38, %r191, %r192;
	add.s32 	%r193, %r19, 3;
	setp.lt.s32 	%p9, %r193, %r162;
	selp.b32 	%r194, 0, %r162, %p9;
	sub.s32 	%r39, %r193, %r194;
	mul.wide.u32 	%rd14, %r13, 4;
	add.s64 	%rd4, %rd1, %rd14;
	mul.wide.u32 	%rd15, %r13, 8;
	add.s64 	%rd5, %rd1, %rd15;
	mul.wide.u32 	%rd16, %r13, 12;
	add.s64 	%rd6, %rd1, %rd16;
	cvt.u64.u32 	%rd18, %r28;
$L__BB508_5:
	setp.eq.s32 	%p10, %r26, 3;
	mul.lo.s32 	%r45, %r378, %r160;
	mov.u32 	%r379, %r1;
	@%p10 bra 	$L__BB508_9;
	setp.eq.s32 	%p11, %r26, 0;
	add.s32 	%r195, %r45, %r18;
	add.s32 	%r196, %r195, %r1;
	mul.wide.s32 	%rd17, %r196, 4;
	add.s64 	%rd7, %rd1, %rd17;
	ld.global.u32 	%r197, [%rd7];
	st.shared.u32 	[%r27], %r197;
	mov.u32 	%r379, %r24;
	@%p11 bra 	$L__BB508_9;
	setp.eq.s32 	%p12, %r26, 1;
	add.s64 	%rd8, %rd7, %rd18;
	ld.global.u32 	%r198, [%rd8];
	st.shared.u32 	[%r29], %r198;
	mov.u32 	%r379, %r30;
	@%p12 bra 	$L__BB508_9;
	add.s32 	%r379, %r30, %r13;
	add.s64 	%rd20, %rd8, %rd18;
	ld.global.u32 	%r199, [%rd20];
	add.s32 	%r200, %r29, %r28;
	st.shared.u32 	[%r200], %r199;
$L__BB508_9:
	setp.lt.u32 	%p13, %r25, 3;
	@%p13 bra 	$L__BB508_12;
	shl.b32 	%r201, %r379, 2;
	mov.u32 	%r202, _ZZ9cuda_gemmIiLi256ELi4ELi1ELi256ELi4ELi4ELi32ELi0ELi0EEviiiPT_S1_S1_iiE3Ash;
	add.s32 	%r381, %r202, %r201;
	add.s32 	%r203, %r18, %r379;
	add.s32 	%r380, %r203, %r45;
$L__BB508_11:
	mul.wide.s32 	%rd21, %r380, 4;
	add.s64 	%rd22, %rd4, %rd21;
	add.s64 	%rd23, %rd5, %rd21;
	add.s64 	%rd24, %rd6, %rd21;
	add.s64 	%rd25, %rd1, %rd21;
	ld.global.u32 	%r204, [%rd25];
	st.shared.u32 	[%r381], %r204;
	ld.global.u32 	%r205, [%rd22];
	add.s32 	%r206, %r381, %r28;
	st.shared.u32 	[%r206], %r205;
	ld.global.u32 	%r207, [%rd23];
	shl.b32 	%r208, %r13, 3;
	add.s32 	%r209, %r381, %r208;
	st.shared.u32 	[%r209], %r207;
	ld.global.u32 	%r210, [%rd24];
	mad.lo.s32 	%r211, %r13, 12, %r381;
	st.shared.u32 	[%r211], %r210;
	add.s32 	%r379, %r379, %r28;
	shl.b32 	%r212, %r13, 4;
	add.s32 	%r381, %r381, %r212;
	add.s32 	%r380, %r380, %r28;
	setp.lt.u32 	%p14, %r379, 256;
	@%p14 bra 	$L__BB508_11;
$L__BB508_12:
	mov.u32 	%r383, %r1;
	@%p10 bra 	$L__BB508_16;
	setp.eq.s32 	%p16, %r26, 0;
	mov.b32 	%r213, 0;
	st.shared.u32 	[%r31], %r213;
	mov.u32 	%r383, %r24;
	@%p16 bra 	$L__BB508_16;
	setp.eq.s32 	%p17, %r26, 1;
	mov.b32 	%r214, 0;
	st.shared.u32 	[%r32], %r214;
	mov.u32 	%r383, %r30;
	@%p17 bra 	$L__BB508_16;
	add.s32 	%r383, %r30, %r13;
	add.s32 	%r215, %r32, %r28;
	mov.b32 	%r216, 0;
	st.shared.u32 	[%r215], %r216;
$L__BB508_16:
	@%p13 bra 	$L__BB508_18;
$L__BB508_17:
	shl.b32 	%r217, %r383, 2;
	mov.u32 	%r218, _ZZ9cuda_gemmIiLi256ELi4ELi1ELi256ELi4ELi4ELi32ELi0ELi0EEviiiPT_S1_S1_iiE3Csh;
	add.s32 	%r219, %r218, %r217;
	mov.b32 	%r220, 0;
	st.shared.u32 	[%r219], %r220;
	add.s32 	%r221, %r219, %r28;
	st.shared.u32 	[%r221], %r220;
	add.s32 	%r222, %r221, %r28;
	st.shared.u32 	[%r222], %r220;
	add.s32 	%r223, %r222, %r28;
	st.shared.u32 	[%r223], %r220;
	add.s32 	%r383, %r28, %r383;
	setp.lt.u32 	%p19, %r383, 256;
	@%p19 bra 	$L__BB508_17;
$L__BB508_18:
	setp.lt.s32 	%p20, %r9, 1;
	bar.sync 	0;
	@%p20 bra 	$L__BB508_88;
	setp.ne.s32 	%p21, %r4, 1;
	@%p21 bra 	$L__BB508_41;
	mov.b32 	%r389, 0;
$L__BB508_21:
	setp.lt.s32 	%p56, %r162, 1;
	add.s32 	%r65, %r389, %r11;
	mad.lo.s32 	%r66, %r65, %r162, %r20;
	@%p56 bra 	$L__BB508_23;
	add.s32 	%r287, %r66, %r19;
	shl.b32 	%r288, %r287, 2;
	mov.u32 	%r289, _ZZ9cuda_gemmIiLi256ELi4ELi1ELi256ELi4ELi4ELi32ELi0ELi0EEviiiPT_S1_S1_iiE3Ash;
	add.s32 	%r290, %r289, %r288;
	ld.shared.u32 	%r432, [%r290];
$L__BB508_23:
	setp.lt.s32 	%p57, %r162, 2;
	@%p57 bra 	$L__BB508_25;
	add.s32 	%r291, %r66, %r33;
	shl.b32 	%r292, %r291, 2;
	mov.u32 	%r293, _ZZ9cuda_gemmIiLi256ELi4ELi1ELi256ELi4ELi4ELi32ELi0ELi0EEviiiPT_S1_S1_iiE3Ash;
	add.s32 	%r294, %r293, %r292;
	ld.shared.u32 	%r431, [%r294];
$L__BB508_25:
	setp.lt.s32 	%p58, %r162, 3;
	@%p58 bra 	$L__BB508_27;
	add.s32 	%r295, %r66, %r34;
	shl.b32 	%r296, %r295, 2;
	mov.u32 	%r297, _ZZ9cuda_gemmIiLi256ELi4ELi1ELi256ELi4ELi4ELi32ELi0ELi0EEviiiPT_S1_S1_iiE3Ash;
	add.s32 	%r298, %r297, %r296;
	ld.shared.u32 	%r430, [%r298];
$L__BB508_27:
	setp.lt.s32 	%p59, %r162, 4;
	@%p59 bra 	$L__BB508_29;
	add.s32 	%r299, %r66, %r35;
	shl.b32 	%r300, %r299, 2;
	mov.u32 	%r301, _ZZ9cuda_gemmIiLi256ELi4ELi1ELi256ELi4ELi4ELi32ELi0ELi0EEviiiPT_S1_S1_iiE3Ash;
	add.s32 	%r302, %r301, %r300;
	ld.shared.u32 	%r429, [%r302];
$L__BB508_29:
	setp.lt.s32 	%p60, %r12, %r21;
	@%p60 bra 	$L__BB508_31;
$L__BB508_30:
	add.s32 	%r389, %r389, %r10;
	setp.lt.s32 	%p70, %r389, %r9;
	@%p70 bra 	$L__BB508_21;
	bra.uni 	$L__BB508_88;
$L__BB508_31:
	rem.s32 	%r303, %r2, %r162;
	shl.b32 	%r304, %r303, 2;
	mov.u32 	%r305, _ZZ9cuda_gemmIiLi256ELi4ELi1ELi256ELi4ELi4ELi32ELi0ELi0EEviiiPT_S1_S1_iiE11kron_fac_sh;
	add.s32 	%r76, %r305, %r304;
	mov.u32 	%r394, %r12;
$L__BB508_32:
	mad.lo.s32 	%r307, %r394, 20, %r76;
	ld.shared.u32 	%r78, [%r307];
	mov.b32 	%r396, 0;
	@%p56 bra 	$L__BB508_34;
	shfl.sync.idx.b32	%r308|%p62, %r78, %r36, %r22, -1;
	mul.lo.s32 	%r396, %r308, %r432;
$L__BB508_34:
	@%p57 bra 	$L__BB508_36;
	shfl.sync.idx.b32	%r309|%p64, %r78, %r37, %r22, -1;
	mad.lo.s32 	%r396, %r309, %r431, %r396;
$L__BB508_36:
	@%p58 bra 	$L__BB508_38;
	shfl.sync.idx.b32	%r310|%p66, %r78, %r38, %r22, -1;
	mad.lo.s32 	%r396, %r310, %r430, %r396;
$L__BB508_38:
	@%p59 bra 	$L__BB508_40;
	shfl.sync.idx.b32	%r311|%p68, %r78, %r39, %r22, -1;
	mad.lo.s32 	%r396, %r311, %r429, %r396;
$L__BB508_40:
	mad.lo.s32 	%r312, %r394, %r9, %r65;
	shl.b32 	%r313, %r312, 2;
	mov.u32 	%r314, _ZZ9cuda_gemmIiLi256ELi4ELi1ELi256ELi4ELi4ELi32ELi0ELi0EEviiiPT_S1_S1_iiE3Csh;
	add.s32 	%r315, %r314, %r313;
	ld.shared.u32 	%r316, [%r315];
	add.s32 	%r317, %r316, %r396;
	st.shared.u32 	[%r315], %r317;
	add.s32 	%r394, %r394, %r14;
	setp.lt.s32 	%p69, %r394, %r21;
	@%p69 bra 	$L__BB508_32;
	bra.uni 	$L__BB508_30;
$L__BB508_41:
	setp.gt.u32 	%p22, %r162, 31;
	@%p22 bra 	$L__BB508_51;
	mov.b32 	%r419, 0;
$L__BB508_43:
	setp.eq.s32 	%p23, %r162, 0;
	add.s32 	%r125, %r419, %r11;
	mad.lo.s32 	%r126, %r125, %r162, %r20;
	@%p23 bra 	$L__BB508_45;
	add.s32 	%r225, %r126, %r19;
	shl.b32 	%r226, %r225, 2;
	mov.u32 	%r227, _ZZ9cuda_gemmIiLi256ELi4ELi1ELi256ELi4ELi4ELi32ELi0ELi0EEviiiPT_S1_S1_iiE3Ash;
	add.s32 	%r228, %r227, %r226;
	ld.shared.u32 	%r432, [%r228];
$L__BB508_45:
	setp.lt.s32 	%p24, %r162, 2;
	@%p24 bra 	$L__BB508_47;
	add.s32 	%r229, %r126, %r33;
	shl.b32 	%r230, %r229, 2;
	mov.u32 	%r231, _ZZ9cuda_gemmIiLi256ELi4ELi1ELi256ELi4ELi4ELi32ELi0ELi0EEviiiPT_S1_S1_iiE3Ash;
	add.s32 	%r232, %r231, %r230;
	ld.shared.u32 	%r431, [%r232];
$L__BB508_47:
	setp.lt.s32 	%p25, %r162, 3;
	@%p25 bra 	$L__BB508_49;
	add.s32 	%r233, %r126, %r34;
	shl.b32 	%r234, %r233, 2;
	mov.u32 	%r235, _ZZ9cuda_gemmIiLi256ELi4ELi1ELi256ELi4ELi4ELi32ELi0ELi0EEviiiPT_S1_S1_iiE3Ash;
	add.s32 	%r236, %r235, %r234;
	ld.shared.u32 	%r430, [%r236];
$L__BB508_49:
	setp.lt.s32 	%p26, %r162, 4;
	@%p26 bra 	$L__BB508_76;
	add.s32 	%r237, %r126, %r35;
	shl.b32 	%r238, %r237, 2;
	mov.u32 	%r239, _ZZ9cuda_gemmIiLi256ELi4ELi1ELi256ELi4ELi4ELi32ELi0ELi0EEviiiPT_S1_S1_iiE3Ash;
	add.s32 	%r240, %r239, %r238;
	ld.shared.u32 	%r429, [%r240];
	bra.uni 	$L__BB508_76;
$L__BB508_51:
	mov.b32 	%r403, 0;
$L__BB508_52:
	setp.lt.s32 	%p38, %r162, 1;
	add.s32 	%r93, %r403, %r11;
	mad.lo.s32 	%r94, %r93, %r162, %r20;
	@%p38 bra 	$L__BB508_54;
	add.s32 	%r255, %r94, %r19;
	shl.b32 	%r256, %r255, 2;
	mov.u32 	%r257, _ZZ9cuda_gemmIiLi256ELi4ELi1ELi256ELi4ELi4ELi32ELi0ELi0EEviiiPT_S1_S1_iiE3Ash;
	add.s32 	%r258, %r257, %r256;
	ld.shared.u32 	%r432, [%r258];
$L__BB508_54:
	setp.lt.s32 	%p39, %r162, 2;
	@%p39 bra 	$L__BB508_56;
	add.s32 	%r259, %r94, %r33;
	shl.b32 	%r260, %r259, 2;
	mov.u32 	%r261, _ZZ9cuda_gemmIiLi256ELi4ELi1ELi256ELi4ELi4ELi32ELi0ELi0EEviiiPT_S1_S1_iiE3Ash;
	add.s32 	%r262, %r261, %r260;
	ld.shared.u32 	%r431, [%r262];
$L__BB508_56:
	setp.lt.s32 	%p40, %r162, 3;
	@%p40 bra 	$L__BB508_58;
	add.s32 	%r263, %r94, %r34;
	shl.b32 	%r264, %r263, 2;
	mov.u32 	%r265, _ZZ9cuda_gemmIiLi256ELi4ELi1ELi256ELi4ELi4ELi32ELi0ELi0EEviiiPT_S1_S1_iiE3Ash;
	add.s32 	%r266, %r265, %r264;
	ld.shared.u32 	%r430, [%r266];
$L__BB508_58:
	setp.lt.s32 	%p41, %r162, 4;
	@%p41 bra 	$L__BB508_60;
	add.s32 	%r267, %r94, %r35;
	shl.b32 	%r268, %r267, 2;
	mov.u32 	%r269, _ZZ9cuda_gemmIiLi256ELi4ELi1ELi256ELi4ELi4ELi32ELi0ELi0EEviiiPT_S1_S1_iiE3Ash;
	add.s32 	%r270, %r269, %r268;
	ld.shared.u32 	%r429, [%r270];
$L__BB508_60:
	setp.lt.s32 	%p42, %r12, %r21;
	@%p42 bra 	$L__BB508_62;
$L__BB508_61:
	add.s32 	%r403, %r403, %r10;
	setp.lt.s32 	%p55, %r403, %r9;
	@%p55 bra 	$L__BB508_52;
	bra.uni 	$L__BB508_88;
$L__BB508_62:
	rem.s32 	%r271, %r2, %r162;
	shl.b32 	%r272, %r271, 2;
	mov.u32 	%r273, _ZZ9cuda_gemmIiLi256ELi4ELi1ELi256ELi4ELi4ELi32ELi0ELi0EEviiiPT_S1_S1_iiE11kron_fac_sh;
	add.s32 	%r104, %r273, %r272;
	mov.u32 	%r408, %r12;
$L__BB508_63:
	mad.lo.s32 	%r275, %r408, 20, %r104;
	ld.shared.u32 	%r106, [%r275];
	mov.b32 	%r410, 0;
	@%p38 bra 	$L__BB508_65;
	shfl.sync.idx.b32	%r276|%p44, %r106, %r36, %r22, -1;
	mul.lo.s32 	%r410, %r276, %r432;
$L__BB508_65:
	@%p39 bra 	$L__BB508_67;
	shfl.sync.idx.b32	%r277|%p46, %r106, %r37, %r22, -1;
	mad.lo.s32 	%r410, %r277, %r431, %r410;
$L__BB508_67:
	@%p40 bra 	$L__BB508_69;
	shfl.sync.idx.b32	%r278|%p48, %r106, %r38, %r22, -1;
	mad.lo.s32 	%r410, %r278, %r430, %r410;
$L__BB508_69:
	setp.lt.s32 	%p49, %r162, 4;
	@%p49 bra 	$L__BB508_71;
	shfl.sync.idx.b32	%r279|%p50, %r106, %r39, %r22, -1;
	mad.lo.s32 	%r410, %r279, %r429, %r410;
$L__BB508_71:
	mov.u32 	%r412, %r3;
$L__BB508_72:
	shr.u32 	%r116, %r412, 1;
	shfl.sync.down.b32	%r280|%p51, %r410, %r116, %r23, -1;
	add.s32 	%r410, %r280, %r410;
	setp.gt.u32 	%p52, %r412, 3;
	mov.u32 	%r412, %r116;
	@%p52 bra 	$L__BB508_72;
	rem.u32 	%r281, %r2, %r4;
	setp.eq.s32 	%p53, %r281, 0;
	@%p53 bra 	$L__BB508_74;
	bra.uni 	$L__BB508_75;
$L__BB508_74:
	mad.lo.s32 	%r282, %r408, %r9, %r93;
	shl.b32 	%r283, %r282, 2;
	mov.u32 	%r284, _ZZ9cuda_gemmIiLi256ELi4ELi1ELi256ELi4ELi4ELi32ELi0ELi0EEviiiPT_S1_S1_iiE3Csh;
	add.s32 	%r285, %r284, %r283;
	st.shared.u32 	[%r285], %r410;
$L__BB508_75:
	add.s32 	%r408, %r408, %r14;
	setp.lt.s32 	%p54, %r408, %r21;
	@%p54 bra 	$L__BB508_63;
	bra.uni 	$L__BB508_61;
$L__BB508_76:
	setp.lt.s32 	%p27, %r12, %r21;
	@%p27 bra 	$L__BB508_77;
	bra.uni 	$L__BB508_87;
$L__BB508_77:
	rem.u32 	%r241, %r2, %r162;
	shl.b32 	%r242, %r241, 2;
	mov.u32 	%r243, _ZZ9cuda_gemmIiLi256ELi4ELi1ELi256ELi4ELi4ELi32ELi0ELi0EEviiiPT_S1_S1_iiE11kron_fac_sh;
	add.s32 	%r127, %r243, %r242;
	mov.u32 	%r424, %r12;
$L__BB508_78:
	mad.lo.s32 	%r245, %r424, 20, %r127;
	ld.shared.u32 	%r137, [%r245];
	mov.b32 	%r426, 0;
	@%p23 bra 	$L__BB508_80;
	shfl.sync.idx.b32	%r246|%p29, %r137, %r36, %r22, -1;
	mul.lo.s32 	%r426, %r246, %r432;
$L__BB508_80:
	@%p24 bra 	$L__BB508_82;
	shfl.sync.idx.b32	%r247|%p31, %r137, %r37, %r22, -1;
	mad.lo.s32 	%r426, %r247, %r431, %r426;
$L__BB508_82:
	@%p25 bra 	$L__BB508_84;
	shfl.sync.idx.b32	%r248|%p33, %r137, %r38, %r22, -1;
	mad.lo.s32 	%r426, %r248, %r430, %r426;
$L__BB508_84:
	@%p26 bra 	$L__BB508_86;
	shfl.sync.idx.b32	%r249|%p35, %r137, %r39, %r22, -1;
	mad.lo.s32 	%r426, %r249, %r429, %r426;
$L__BB508_86:
	mad.lo.s32 	%r250, %r424, %r9, %r125;
	shl.b32 	%r251, %r250, 2;
	mov.u32 	%r252, _ZZ9cuda_gemmIiLi256ELi4ELi1ELi256ELi4ELi4ELi32ELi0ELi0EEviiiPT_S1_S1_iiE3Csh;
	add.s32 	%r253, %r252, %r251;
	st.shared.u32 	[%r253], %r426;
	add.s32 	%r424, %r424, %r14;
	setp.lt.s32 	%p36, %r424, %r21;
	@%p36 bra 	$L__BB508_78;
$L__BB508_87:
	add.s32 	%r419, %r419, %r10;
	setp.lt.s32 	%p37, %r419, %r9;
	@%p37 bra 	$L__BB508_43;
$L__BB508_88:
	ld.param.u32 	%r372, [_Z9cuda_gemmIiLi256ELi4ELi1ELi256ELi4ELi4ELi32ELi0ELi0EEviiiPT_S1_S1_ii_param_1];
	bar.sync 	0;
	mov.u32 	%r318, %ctaid.x;
	mul.lo.s32 	%r319, %r9, %r318;
	mad.lo.s32 	%r152, %r378, %r372, %r319;
	div.s32 	%r153, %r160, %r162;
	mov.u32 	%r433, %r1;
	@%p10 bra 	$L__BB508_92;
	setp.eq.s32 	%p72, %r26, 0;
	div.s32 	%r320, %r1, %r9;
	mad.lo.s32 	%r321, %r153, %r320, %r152;
	mul.lo.s32 	%r322, %r320, %r9;
	sub.s32 	%r323, %r1, %r322;
	add.s32 	%r324, %r321, %r323;
	ld.shared.u32 	%r325, [%r31];
	mul.wide.s32 	%rd26, %r324, 4;
	add.s64 	%rd27, %rd2, %rd26;
	st.global.u32 	[%rd27], %r325;
	mov.u32 	%r433, %r24;
	@%p72 bra 	$L__BB508_92;
	setp.eq.s32 	%p73, %r26, 1;
	div.s32 	%r326, %r24, %r9;
	mad.lo.s32 	%r327, %r153, %r326, %r152;
	mul.lo.s32 	%r328, %r326, %r9;
	sub.s32 	%r329, %r24, %r328;
	add.s32 	%r330, %r327, %r329;
	ld.shared.u32 	%r331, [%r32];
	mul.wide.s32 	%rd28, %r330, 4;
	add.s64 	%rd29, %rd2, %rd28;
	st.global.u32 	[%rd29], %r331;
	mov.u32 	%r433, %r30;
	@%p73 bra 	$L__BB508_92;
	add.s32 	%r433, %r30, %r13;
	div.s32 	%r332, %r30, %r9;
	mad.lo.s32 	%r333, %r153, %r332, %r152;
	mul.lo.s32 	%r334, %r332, %r9;
	sub.s32 	%r335, %r30, %r334;
	add.s32 	%r336, %r333, %r335;
	add.s32 	%r337, %r32, %r28;
	ld.shared.u32 	%r338, [%r337];
	mul.wide.s32 	%rd30, %r336, 4;
	add.s64 	%rd31, %rd2, %rd30;
	st.global.u32 	[%rd31], %r338;
$L__BB508_92:
	@%p13 bra 	$L__BB508_94;
$L__BB508_93:
	div.s32 	%r339, %r433, %r9;
	mad.lo.s32 	%r340, %r153, %r339, %r152;
	mul.lo.s32 	%r341, %r339, %r9;
	sub.s32 	%r342, %r433, %r341;
	add.s32 	%r343, %r340, %r342;
	shl.b32 	%r344, %r433, 2;
	mov.u32 	%r345, _ZZ9cuda_gemmIiLi256ELi4ELi1ELi256ELi4ELi4ELi32ELi0ELi0EEviiiPT_S1_S1_iiE3Csh;
	add.s32 	%r346, %r345, %r344;
	ld.shared.u32 	%r347, [%r346];
	mul.wide.s32 	%rd32, %r343, 4;
	add.s64 	%rd33, %rd2, %rd32;
	st.global.u32 	[%rd33], %r347;
	add.s32 	%r348, %r433, %r13;
	div.s32 	%r349, %r348, %r9;
	mad.lo.s32 	%r350, %r153, %r349, %r152;
	mul.lo.s32 	%r351, %r349, %r9;
	sub.s32 	%r352, %r348, %r351;
	add.s32 	%r353, %r350, %r352;
	add.s32 	%r354, %r346, %r28;
	ld.shared.u32 	%r355, [%r354];
	mul.wide.s32 	%rd34, %r353, 4;
	add.s64 	%rd35, %rd2, %rd34;
	st.global.u32 	[%rd35], %r355;
	add.s32 	%r356, %r348, %r13;
	div.s32 	%r357, %r356, %r9;
	mad.lo.s32 	%r358, %r153, %r357, %r152;
	mul.lo.s32 	%r359, %r357, %r9;
	sub.s32 	%r360, %r356, %r359;
	add.s32 	%r361, %r358, %r360;
	add.s32 	%r362, %r354, %r28;
	ld.shared.u32 	%r363, [%r362];
	mul.wide.s32 	%rd36, %r361, 4;
	add.s64 	%rd37, %rd2, %rd36;
	st.global.u32 	[%rd37], %r363;
	add.s32 	%r364, %r356, %r13;
	div.s32 	%r365, %r364, %r9;
	mad.lo.s32 	%r366, %r153, %r365, %r152;
	mul.lo.s32 	%r367, %r365, %r9;
	sub.s32 	%r368, %r364, %r367;
	add.s32 	%r369, %r366, %r368;
	add.s32 	%r370, %r362, %r28;
	ld.shared.u32 	%r371, [%r370];
	mul.wide.s32 	%rd38, %r369, 4;
	add.s64 	%rd39, %rd2, %rd38;
	st.global.u32 	[%rd39], %r371;
	add.s32 	%r433, %r364, %r13;
	setp.lt.u32 	%p75, %r433, 256;
	@%p75 bra 	$L__BB508_93;
$L__BB508_94:
	add.s32 	%r378, %r378, %r16;
	setp.lt.u32 	%p76, %r378, %r17;
	@%p76 bra 	$L__BB508_5;
$L__BB508_95:
	ret;

}
	// .globl	_Z9cuda_gemmIiLi256ELi4ELi1ELi256ELi4ELi4ELi32ELi0ELi1EEviiiPT_S1_S1_ii
.visible .entry _Z9cuda_gemmIiLi256ELi4ELi1ELi256ELi4ELi4ELi32ELi0ELi1EEviiiPT_S1_S1_ii(
	.param .u32 _Z9cuda_gemmIiLi256ELi4ELi1ELi256ELi4ELi4ELi32ELi0ELi1EEviiiPT_S1_S1_ii_param_0,
	.param .u32 _Z9cuda_gemmIiLi256ELi4ELi1ELi256ELi4ELi4ELi32ELi0ELi1EEviiiPT_S1_S1_ii_param_1,
	.param .u32 _Z9cuda_gemmIiLi256ELi4ELi1ELi256ELi4ELi4ELi32ELi0ELi1EEviiiPT_S1_S1_ii_param_2,
	.param .u64 .ptr .align 1 _Z9cuda_gemmIiLi256ELi4ELi1ELi256ELi4ELi4ELi32ELi0ELi1EEviiiPT_S1_S1_ii_param_3,
	.param .u64 .ptr .align 1 _Z9cuda_gemmIiLi256ELi4ELi1ELi256ELi4ELi4ELi32ELi0ELi1EEviiiPT_S1_S1_ii_param_4,
	.param .u64 .ptr .align 1 _Z9cuda_gemmIiLi256ELi4ELi1ELi256ELi4ELi4ELi32ELi0ELi1EEviiiPT_S1_S1_ii_param_5,
	.param .u32 _Z9cuda_gemmIiLi256ELi4ELi1ELi256ELi4ELi4ELi32ELi0ELi1EEviiiPT_S1_S1_ii_param_6,
	.param .u32 _Z9cuda_gemmIiLi256ELi4ELi1ELi256ELi4ELi4ELi32ELi0ELi1EEviiiPT_S1_S1_ii_param_7
)
.maxntid 256
{
	.reg .pred 	%p<26>;
	.reg .b32 	%r<199>;
	.reg .b64 	%rd<40>;
	// demoted variable
	.shared .align 128 .b8 _ZZ9cuda_gemmIiLi256ELi4ELi1ELi256ELi4ELi4ELi32ELi0ELi1EEviiiPT_S1_S1_iiE11kron_fac_sh[80];
	// demoted variable
	.shared .align 128 .b8 _ZZ9cuda_gemmIiLi256ELi4ELi1ELi256ELi4ELi4ELi32ELi0ELi1EEviiiPT_S1_S1_iiE3Ash[1024];
	// demoted variable
	.shared .align 128 .b8 _ZZ9cuda_gemmIiLi256ELi4ELi1ELi256ELi4ELi4ELi32ELi0ELi1EEviiiPT_S1_S1_iiE3Csh[1024];
	ld.param.u32 	%r56, [_Z9cuda_gemmIiLi256ELi4ELi1ELi256ELi4ELi4ELi32ELi0ELi1EEviiiPT_S1_S1_ii_param_2];
	ld.param.u64 	%rd10, [_Z9cuda_gemmIiLi256ELi4ELi1ELi256ELi4ELi4ELi32ELi0ELi1EEviiiPT_S1_S1_ii_param_3];
	ld.param.u64 	%rd9, [_Z9cuda_gemmIiLi256ELi4ELi1ELi256ELi4ELi4ELi32ELi0ELi1EEviiiPT_S1_S1_ii_param_4];
	ld.param.u64 	%rd11, [_Z9cuda_gemmIiLi256ELi4ELi1ELi256ELi4ELi4ELi32ELi0ELi1EEviiiPT_S1_S1_ii_param_5];
	cvta.to.global.u64 	%rd1, %rd10;
	cvta.to.global.u64 	%rd2, %rd11;
	mov.u32 	%r1, %tid.x;
	setp.gt.u32 	%p1, %r1, 15;
	@%p1 bra 	$L__BB509_3;
	mov.u32 	%r2, %ntid.x;
	cvta.to.global.u64 	%rd3, %rd9;
	mov.u32 	%r59, _ZZ9cuda_gemmIiLi256ELi4ELi1ELi256ELi4ELi4ELi32ELi0ELi1EEviiiPT_S1_S1_iiE11kron_fac_sh;
	mov.u32 	%r188, %r1;
$L__BB509_2:
	mul.wide.u32 	%rd12, %r188, 4;
	add.s64 	%rd13, %rd3, %rd12;
	ld.global.u32 	%r57, [%rd13];
	and.b32  	%r58, %r188, 3;
	mad.lo.s32 	%r60, %r58, 20, %r59;
	and.b32  	%r61, %r188, -4;
	add.s32 	%r62, %r60, %r61;
	st.shared.u32 	[%r62], %r57;
	add.s32 	%r188, %r188, %r2;
	setp.lt.u32 	%p2, %r188, 16;
	@%p2 bra 	$L__BB509_2;
$L__BB509_3:
	mov.u32 	%r5, %ntid.x;
	mov.u32 	%r189, %ctaid.y;
	mov.u32 	%r7, %nctaid.y;
	shl.b32 	%r8, %r7, 2;
	setp.ge.u32 	%p3, %r189, %r8;
	@%p3 bra 	$L__BB509_27;
	mov.u32 	%r63, %ctaid.x;
	shl.b32 	%r9, %r63, 8;
	and.b32  	%r10, %r1, 3;
	shl.b32 	%r64, %r1, 2;
	and.b32  	%r65, %r64, 12;
	mov.u32 	%r66, _ZZ9cuda_gemmIiLi256ELi4ELi1ELi256ELi4ELi4ELi32ELi0ELi1EEviiiPT_S1_S1_iiE11kron_fac_sh;
	add.s32 	%r11, %r66, %r65;
	shr.s32 	%r67, %r56, 31;
	shr.u32 	%r68, %r67, 30;
	add.s32 	%r69, %r56, %r68;
	shr.s32 	%r12, %r69, 2;
	add.s32 	%r13, %r1, %r5;
	max.u32 	%r70, %r13, 256;
	setp.lt.u32 	%p4, %r13, 256;
	selp.u32 	%r71, 1, 0, %p4;
	add.s32 	%r72, %r13, %r71;
	sub.s32 	%r73, %r70, %r72;
	div.u32 	%r74, %r73, %r5;
	add.s32 	%r14, %r74, %r71;
	and.b32  	%r15, %r14, 3;
	mov.u32 	%r75, _ZZ9cuda_gemmIiLi256ELi4ELi1ELi256ELi4ELi4ELi32ELi0ELi1EEviiiPT_S1_S1_iiE3Ash;
	add.s32 	%r16, %r75, %r64;
	shl.b32 	%r17, %r5, 2;
	add.s32 	%r18, %r16, %r17;
	add.s32 	%r19, %r13, %r5;
	mov.u32 	%r76, _ZZ9cuda_gemmIiLi256ELi4ELi1ELi256ELi4ELi4ELi32ELi0ELi1EEviiiPT_S1_S1_iiE3Csh;
	add.s32 	%r20, %r76, %r64;
	add.s32 	%r21, %r20, %r17;
	add.s32 	%r77, %r1, 1;
	and.b32  	%r22, %r77, 3;
	xor.b32  	%r23, %r10, 2;
	add.s32 	%r78, %r1, -1;
	and.b32  	%r24, %r78, 3;
	mul.wide.u32 	%rd14, %r5, 4;
	add.s64 	%rd4, %rd1, %rd14;
	mul.wide.u32 	%rd15, %r5, 8;
	add.s64 	%rd5, %rd1, %rd15;
	mul.wide.u32 	%rd16, %r5, 12;
	add.s64 	%rd6, %rd1, %rd16;
	cvt.u64.u32 	%rd18, %r17;
$L__BB509_5:
	setp.eq.s32 	%p5, %r15, 3;
	mul.lo.s32 	%r26, %r189, %r56;
	mov.u32 	%r190, %r1;
	@%p5 bra 	$L__BB509_9;
	setp.eq.s32 	%p6, %r15, 0;
	add.s32 	%r79, %r26, %r9;
	add.s32 	%r80, %r79, %r1;
	mul.wide.s32 	%rd17, %r80, 4;
	add.s64 	%rd7, %rd1, %rd17;
	ld.global.u32 	%r81, [%rd7];
	st.shared.u32 	[%r16], %r81;
	mov.u32 	%r190, %r13;
	@%p6 bra 	$L__BB509_9;
	setp.eq.s32 	%p7, %r15, 1;
	add.s64 	%rd8, %rd7, %rd18;
	ld.global.u32 	%r82, [%rd8];
	st.shared.u32 	[%r18], %r82;
	mov.u32 	%r190, %r19;
	@%p7 bra 	$L__BB509_9;
	add.s32 	%r190, %r19, %r5;
	add.s64 	%rd20, %rd8, %rd18;
	ld.global.u32 	%r83, [%rd20];
	add.s32 	%r84, %r18, %r17;
	st.shared.u32 	[%r84], %r83;
$L__BB509_9:
	setp.lt.u32 	%p8, %r14, 3;
	@%p8 bra 	$L__BB509_12;
	shl.b32 	%r85, %r190, 2;
	mov.u32 	%r86, _ZZ9cuda_gemmIiLi256ELi4ELi1ELi256ELi4ELi4ELi32ELi0ELi1EEviiiPT_S1_S1_iiE3Ash;
	add.s32 	%r192, %r86, %r85;
	add.s32 	%r87, %r9, %r190;
	add.s32 	%r191, %r87, %r26;
$L__BB509_11:
	mul.wide.s32 	%rd21, %r191, 4;
	add.s64 	%rd22, %rd4, %rd21;
	add.s64 	%rd23, %rd5, %rd21;
	add.s64 	%rd24, %rd6, %rd21;
	add.s64 	%rd25, %rd1, %rd21;
	ld.global.u32 	%r88, [%rd25];
	st.shared.u32 	[%r192], %r88;
	ld.global.u32 	%r89, [%rd22];
	add.s32 	%r90, %r192, %r17;
	st.shared.u32 	[%r90], %r89;
	ld.global.u32 	%r91, [%rd23];
	shl.b32 	%r92, %r5, 3;
	add.s32 	%r93, %r192, %r92;
	st.shared.u32 	[%r93], %r91;
	ld.global.u32 	%r94, [%rd24];
	mad.lo.s32 	%r95, %r5, 12, %r192;
	st.shared.u32 	[%r95], %r94;
	add.s32 	%r190, %r190, %r17;
	shl.b32 	%r96, %r5, 4;
	add.s32 	%r192, %r192, %r96;
	add.s32 	%r191, %r191, %r17;
	setp.lt.u32 	%p9, %r190, 256;
	@%p9 bra 	$L__BB509_11;
$L__BB509_12:
	mov.u32 	%r194, %r1;
	@%p5 bra 	$L__BB509_16;
	setp.eq.s32 	%p11, %r15, 0;
	mov.b32 	%r97, 0;
	st.shared.u32 	[%r20], %r97;
	mov.u32 	%r194, %r13;
	@%p11 bra 	$L__BB509_16;
	setp.eq.s32 	%p12, %r15, 1;
	mov.b32 	%r98, 0;
	st.shared.u32 	[%r21], %r98;
	mov.u32 	%r194, %r19;
	@%p12 bra 	$L__BB509_16;
	add.s32 	%r194, %r19, %r5;
	add.s32 	%r99, %r21, %r17;
	mov.b32 	%r100, 0;
	st.shared.u32 	[%r99], %r100;
$L__BB509_16:
	@%p8 bra 	$L__BB509_18;
$L__BB509_17:
	shl.b32 	%r101, %r194, 2;
	mov.u32 	%r102, _ZZ9cuda_gemmIiLi256ELi4ELi1ELi256ELi4ELi4ELi32ELi0ELi1EEviiiPT_S1_S1_iiE3Csh;
	add.s32 	%r103, %r102, %r101;
	mov.b32 	%r104, 0;
	st.shared.u32 	[%r103], %r104;
	add.s32 	%r105, %r103, %r17;
	st.shared.u32 	[%r105], %r104;
	add.s32 	%r106, %r105, %r17;
	st.shared.u32 	[%r106], %r104;
	add.s32 	%r107, %r106, %r17;
	st.shared.u32 	[%r107], %r104;
	add.s32 	%r194, %r17, %r194;
	setp.lt.u32 	%p14, %r194, 256;
	@%p14 bra 	$L__BB509_17;
$L__BB509_18:
	shr.u32 	%r196, %r1, 6;
	bar.sync 	0;
	and.b32  	%r42, %r1, 63;
	shl.b32 	%r108, %r1, 2;
	and.b32  	%r109, %r108, 252;
	or.b32  	%r110, %r109, %r10;
	shl.b32 	%r111, %r110, 2;
	mov.u32 	%r112, _ZZ9cuda_gemmIiLi256ELi4ELi1ELi256ELi4ELi4ELi32ELi0ELi1EEviiiPT_S1_S1_iiE3Ash;
	add.s32 	%r113, %r112, %r111;
	ld.shared.u32 	%r43, [%r113];
	or.b32  	%r114, %r109, %r22;
	shl.b32 	%r115, %r114, 2;
	add.s32 	%r116, %r112, %r115;
	ld.shared.u32 	%r44, [%r116];
	or.b32  	%r117, %r109, %r23;
	shl.b32 	%r118, %r117, 2;
	add.s32 	%r119, %r112, %r118;
	ld.shared.u32 	%r45, [%r119];
	or.b32  	%r120, %r109, %r24;
	shl.b32 	%r121, %r120, 2;
	add.s32 	%r122, %r112, %r121;
	ld.shared.u32 	%r46, [%r122];
$L__BB509_19:
	mad.lo.s32 	%r123, %r196, 20, %r11;
	ld.shared.u32 	%r124, [%r123];
	shfl.sync.idx.b32	%r125|%p15, %r124, %r10, 7199, -1;
	mul.lo.s32 	%r126, %r125, %r43;
	shfl.sync.idx.b32	%r127|%p16, %r124, %r22, 7199, -1;
	mad.lo.s32 	%r128, %r127, %r44, %r126;
	shfl.sync.idx.b32	%r129|%p17, %r124, %r23, 7199, -1;
	mad.lo.s32 	%r130, %r129, %r45, %r128;
	shfl.sync.idx.b32	%r131|%p18, %r124, %r24, 7199, -1;
	mad.lo.s32 	%r132, %r131, %r46, %r130;
	shl.b32 	%r133, %r42, 2;
	shl.b32 	%r134, %r196, 8;
	or.b32  	%r135, %r134, %r133;
	mov.u32 	%r136, _ZZ9cuda_gemmIiLi256ELi4ELi1ELi256ELi4ELi4ELi32ELi0ELi1EEviiiPT_S1_S1_iiE3Csh;
	add.s32 	%r137, %r136, %r135;
	ld.shared.u32 	%r138, [%r137];
	add.s32 	%r139, %r138, %r132;
	st.shared.u32 	[%r137], %r139;
	shr.u32 	%r140, %r5, 6;
	add.s32 	%r196, %r196, %r140;
	setp.lt.u32 	%p19, %r196, 4;
	@%p19 bra 	$L__BB509_19;
	ld.param.u32 	%r187, [_Z9cuda_gemmIiLi256ELi4ELi1ELi256ELi4ELi4ELi32ELi0ELi1EEviiiPT_S1_S1_ii_param_1];
	bar.sync 	0;
	mov.u32 	%r141, %ctaid.x;
	shl.b32 	%r142, %r141, 6;
	mad.lo.s32 	%r49, %r189, %r187, %r142;
	mov.u32 	%r197, %r1;
	@%p5 bra 	$L__BB509_24;
	setp.eq.s32 	%p21, %r15, 0;
	shr.u32 	%r143, %r1, 6;
	mad.lo.s32 	%r144, %r143, %r12, %r42;
	add.s32 	%r145, %r49, %r144;
	ld.shared.u32 	%r146, [%r20];
	mul.wide.s32 	%rd26, %r145, 4;
	add.s64 	%rd27, %rd2, %rd26;
	st.global.u32 	[%rd27], %r146;
	mov.u32 	%r197, %r13;
	@%p21 bra 	$L__BB509_24;
	setp.eq.s32 	%p22, %r15, 1;
	and.b32  	%r147, %r13, 63;
	shr.u32 	%r148, %r13, 6;
	mad.lo.s32 	%r149, %r148, %r12, %r147;
	add.s32 	%r150, %r49, %r149;
	ld.shared.u32 	%r151, [%r21];
	mul.wide.s32 	%rd28, %r150, 4;
	add.s64 	%rd29, %rd2, %rd28;
	st.global.u32 	[%rd29], %r151;
	mov.u32 	%r197, %r19;
	@%p22 bra 	$L__BB509_24;
	add.s32 	%r197, %r19, %r5;
	and.b32  	%r152, %r19, 63;
	shr.u32 	%r153, %r19, 6;
	mad.lo.s32 	%r154, %r153, %r12, %r152;
	add.s32 	%r155, %r49, %r154;
	add.s32 	%r156, %r21, %r17;
	ld.shared.u32 	%r157, [%r156];
	mul.wide.s32 	%rd30, %r155, 4;
	add.s64 	%rd31, %rd2, %rd30;
	st.global.u32 	[%rd31], %r157;
$L__BB509_24:
	@%p8 bra 	$L__BB509_26;
$L__BB509_25:
	shr.u32 	%r158, %r197, 6;
	and.b32  	%r159, %r197, 63;
	add.s32 	%r160, %r49, %r159;
	mad.lo.s32 	%r161, %r158, %r12, %r160;
	shl.b32 	%r162, %r197, 2;
	mov.u32 	%r163, _ZZ9cuda_gemmIiLi256ELi4ELi1ELi256ELi4ELi4ELi32ELi0ELi1EEviiiPT_S1_S1_iiE3Csh;
	add.s32 	%r164, %r163, %r162;
	ld.shared.u32 	%r165, [%r164];
	mul.wide.s32 	%rd32, %r161, 4;
	add.s64 	%rd33, %rd2, %rd32;
	st.global.u32 	[%rd33], %r165;
	add.s32 	%r166, %r197, %r5;
	shr.u32 	%r167, %r166, 6;
	and.b32  	%r168, %r166, 63;
	add.s32 	%r169, %r49, %r168;
	mad.lo.s32 	%r170, %r167, %r12, %r169;
	add.s32 	%r171, %r164, %r17;
	ld.shared.u32 	%r172, [%r171];
	mul.wide.s32 	%rd34, %r170, 4;
	add.s64 	%rd35, %rd2, %rd34;
	st.global.u32 	[%rd35], %r172;
	add.s32 	%r173, %r166, %r5;
	shr.u32 	%r174, %r173, 6;
	and.b32  	%r175, %r173, 63;
	add.s32 	%r176, %r49, %r175;
	mad.lo.s32 	%r177, %r174, %r12, %r176;
	add.s32 	%r178, %r171, %r17;
	ld.shared.u32 	%r179, [%r178];
	mul.wide.s32 	%rd36, %r177, 4;
	add.s64 	%rd37, %rd2, %rd36;
	st.global.u32 	[%rd37], %r179;
	add.s32 	%r180, %r173, %r5;
	shr.u32 	%r181, %r180, 6;
	and.b32  	%r182, %r180, 63;
	add.s32 	%r183, %r49, %r182;
	mad.lo.s32 	%r184, %r181, %r12, %r183;
	add.s32 	%r185, %r178, %r17;
	ld.shared.u32 	%r186, [%r185];
	mul.wide.s32 	%rd38, %r184, 4;
	add.s64 	%rd39, %rd2, %rd38;
	st.global.u32 	[%rd39], %r186;
	add.s32 	%r197, %r180, %r5;
	setp.lt.u32 	%p24, %r197, 256;
	@%p24 bra 	$L__BB509_25;
$L__BB509_26:
	add.s32 	%r189, %r189, %r7;
	setp.lt.u32 	%p25, %r189, %r8;
	@%p25 bra 	$L__BB509_5;
$L__BB509_27:
	ret;

}
	// .globl	_Z9cuda_gemmIiLi256ELi4ELi1ELi256ELi4ELi4ELi32ELi1ELi0EEviiiPT_S1_S1_ii
.visible .entry _Z9cuda_gemmIiLi256ELi4ELi1ELi256ELi4ELi4ELi32ELi1ELi0EEviiiPT_S1_S1_ii(
	.param .u32 _Z9cuda_gemmIiLi256ELi4ELi1ELi256ELi4ELi4ELi32ELi1ELi0EEviiiPT_S1_S1_ii_param_0,
	.param .u32 _Z9cuda_gemmIiLi256ELi4ELi1ELi256ELi4ELi4ELi32ELi1ELi0EEviiiPT_S1_S1_ii_param_1,
	.param .u32 _Z9cuda_gemmIiLi256ELi4ELi1ELi256ELi4ELi4ELi32ELi1ELi0EEviiiPT_S1_S1_ii_param_2,
	.param .u64 .ptr .align 1 _Z9cuda_gemmIiLi256ELi4ELi1ELi256ELi4ELi4ELi32ELi1ELi0EEviiiPT_S1_S1_ii_param_3,
	.param .u64 .ptr .align 1 _Z9cuda_gemmIiLi256ELi4ELi1ELi256ELi4ELi4ELi32ELi1ELi0EEviiiPT_S1_S1_ii_param_4,
	.param .u64 .ptr .align 1 _Z9cuda_gemmIiLi256ELi4ELi1ELi256ELi4ELi4ELi32ELi1ELi0EEviiiPT_S1_S1_ii_param_5,
	.param .u32 _Z9cuda_gemmIiLi256ELi4ELi1ELi256ELi4ELi4ELi32ELi1ELi0EEviiiPT_S1_S1_ii_param_6,
	.param .u32 _Z9cuda_gemmIiLi256ELi4ELi1ELi256ELi4ELi4ELi32ELi1ELi0EEviiiPT_S1_S1_ii_param_7
)
.maxntid 256
{
	.reg .pred 	%p<77>;
	.reg .b32 	%r<392>;
	.reg .b64 	%rd<38>;
	// demoted variable
	.shared .align 128 .b8 _ZZ9cuda_gemmIiLi256ELi4ELi1ELi256ELi4ELi4ELi32ELi1ELi0EEviiiPT_S1_S1_iiE11kron_fac_sh[80];
	// demoted variable
	.shared .align 128 .b8 _ZZ9cuda_gemmIiLi256ELi4ELi1ELi256ELi4ELi4ELi32ELi1ELi0EEviiiPT_S1_S1_iiE3Ash[1024];
	// demoted variable
	.shared .align 128 .b8 _ZZ9cuda_gemmIiLi256ELi4ELi1ELi256ELi4ELi4ELi32ELi1ELi0EEviiiPT_S1_S1_iiE3Csh[1024];
	ld.param.u64 	%rd12, [_Z9cuda_gemmIiLi256ELi4ELi1ELi256ELi4ELi4ELi32ELi1ELi0EEviiiPT_S1_S1_ii_param_3];
	ld.param.u64 	%rd11, [_Z9cuda_gemmIiLi256ELi4ELi1ELi256ELi4ELi4ELi32ELi1ELi0EEviiiPT_S1_S1_ii_param_4];
	ld.param.u64 	%rd13, [_Z9cuda_gemmIiLi256ELi4ELi1ELi256ELi4ELi4ELi32ELi1ELi0EEviiiPT_S1_S1_ii_param_5];
	ld.param.u32 	%r156, [_Z9cuda_gemmIiLi256ELi4ELi1ELi256ELi4ELi4ELi32ELi1ELi0EEviiiPT_S1_S1_ii_param_6];
	ld.param.u32 	%r157, [_Z9cuda_gemmIiLi256ELi4ELi1ELi256ELi4ELi4ELi32ELi1ELi0EEviiiPT_S1_S1_ii_param_7];
	cvta.to.global.u64 	%rd1, %rd12;
	cvta.to.global.u64 	%rd2, %rd13;
	mov.u32 	%r1, %tid.x;
	and.b32  	%r2, %r1, 31;
	setp.lt.s32 	%p1, %r157, 16;
	shr.u32 	%r3, %r157, 4;
	selp.b32 	%r4, 1, %r3, %p1;
	mul.lo.s32 	%r5, %r157, %r156;
	setp.ge.u32 	%p2, %r1, %r5;
	@%p2 bra 	$L__BB510_3;
	mov.u32 	%r6, %ntid.x;
	cvta.to.global.u64 	%rd3, %rd11;
	mov.u32 	%r330, %r1;
$L__BB510_2:
	mul.wide.u32 	%rd14, %r330, 4;
	add.s64 	%rd15, %rd3, %rd14;
	ld.global.u32 	%r158, [%rd15];
	rem.u32 	%r159, %r330, %r156;
	mov.u32 	%r160, _ZZ9cuda_gemmIiLi256ELi4ELi1ELi256ELi4ELi4ELi32ELi1ELi0EEviiiPT_S1_S1_iiE11kron_fac_sh;
	mad.lo.s32 	%r161, %r159, 20, %r160;
	div.u32 	%r162, %r330, %r157;
	shl.b32 	%r163, %r162, 2;
	add.s32 	%r164, %r161, %r163;
	st.shared.u32 	[%r164], %r158;
	add.s32 	%r330, %r330, %r6;
	setp.lt.u32 	%p3, %r330, %r5;
	@%p3 bra 	$L__BB510_2;
$L__BB510_3:
	div.s32 	%r9, 256, %r157;
	mul.lo.s32 	%r165, %r9, %r4;
	min.s32 	%r10, %r165, 256;
	div.u32 	%r12, %r1, %r10;
	mul.lo.s32 	%r166, %r12, %r10;
	sub.s32 	%r167, %r1, %r166;
	div.u32 	%r11, %r167, %r4;
	mov.u32 	%r13, %ntid.x;
	div.u32 	%r14, %r13, %r10;
	mov.u32 	%r335, %ctaid.y;
	mov.u32 	%r16, %nctaid.y;
	shl.b32 	%r17, %r16, 2;
	setp.ge.u32 	%p4, %r335, %r17;
	@%p4 bra 	$L__BB510_95;
	and.b32  	%r18, %r11, 3;
	rem.u32 	%r169, %r1, %r4;
	shl.b32 	%r19, %r169, 2;
	min.s32 	%r20, %r156, 4;
	shl.b32 	%r170, %r157, 8;
	sub.s32 	%r21, 8223, %r170;
	shl.b32 	%r171, %r4, 8;
	sub.s32 	%r22, 8223, %r171;
	add.s32 	%r23, %r1, %r13;
	max.u32 	%r172, %r23, 256;
	setp.lt.u32 	%p5, %r23, 256;
	selp.u32 	%r173, 1, 0, %p5;
	add.s32 	%r174, %r23, %r173;
	sub.s32 	%r175, %r172, %r174;
	div.u32 	%r176, %r175, %r13;
	add.s32 	%r24, %r176, %r173;
	and.b32  	%r25, %r24, 3;
	shl.b32 	%r177, %r1, 2;
	mov.u32 	%r178, _ZZ9cuda_gemmIiLi256ELi4ELi1ELi256ELi4ELi4ELi32ELi1ELi0EEviiiPT_S1_S1_iiE3Ash;
	add.s32 	%r26, %r178, %r177;
	shl.b32 	%r27, %r13, 2;
	add.s32 	%r28, %r26, %r27;
	add.s32 	%r29, %r23, %r13;
	add.s32 	%r30, %r29, %r13;
	mov.u32 	%r179, _ZZ9cuda_gemmIiLi256ELi4ELi1ELi256ELi4ELi4ELi32ELi1ELi0EEviiiPT_S1_S1_iiE3Csh;
	add.s32 	%r31, %r179, %r177;
	add.s32 	%r32, %r31, %r27;
	add.s32 	%r180, %r11, 1;
	and.b32  	%r33, %r180, 3;
	add.s32 	%r181, %r11, -1;
	and.b32  	%r34, %r181, 3;
	setp.lt.s32 	%p6, %r18, %r157;
	selp.b32 	%r182, 0, %r157, %p6;
	sub.s32 	%r35, %r18, %r182;
	add.s32 	%r183, %r18, 1;
	setp.lt.s32 	%p7, %r183, %r157;
	selp.b32 	%r184, 0, %r157, %p7;
	sub.s32 	%r36, %r183, %r184;
	add.s32 	%r185, %r18, 2;
	setp.lt.s32 	%p8, %r185, %r157;
	selp.b32 	%r186, 0, %r157, %p8;
	sub.s32 	%r37, %r185, %r186;
	add.s32 	%r187, %r18, 3;
	setp.lt.s32 	%p9, %r187, %r157;
	selp.b32 	%r188, 0, %r157, %p9;
	sub.s32 	%r38, %r187, %r188;
	shl.b32 	%r39, %r13, 4;
	shl.b32 	%r40, %r13, 3;
	mul.lo.s32 	%r41, %r13, 12;
	mul.wide.u32 	%rd16, %r13, 4;
	add.s64 	%rd4, %rd1, %rd16;
	mul.wide.u32 	%rd17, %r13, 8;
	add.s64 	%rd5, %rd1, %rd17;
	mul.wide.u32 	%rd18, %r13, 12;
	add.s64 	%rd6, %rd1, %rd18;
	cvt.u64.u32 	%rd34, %r27;
$L__BB510_5:
	setp.eq.s32 	%p10, %r25, 3;
	shl.b32 	%r47, %r335, 8;
	mov.u32 	%r336, %r1;
	@%p10 bra 	$L__BB510_9;
	setp.eq.s32 	%p11, %r25, 0;
	add.s32 	%r189, %r47, %r1;
	mul.wide.s32 	%rd19, %r189, 4;
	add.s64 	%rd7, %rd1, %rd19;
	ld.global.u32 	%r190, [%rd7];
	st.shared.u32 	[%r26], %r190;
	mov.u32 	%r336, %r23;
	@%p11 bra 	$L__BB510_9;
	setp.eq.s32 	%p12, %r25, 1;
	cvt.u64.u32 	%rd20, %r27;
	add.s64 	%rd8, %rd7, %rd20;
	ld.global.u32 	%r191, [%rd8];
	st.shared.u32 	[%r28], %r191;
	mov.u32 	%r336, %r29;
	@%p12 bra 	$L__BB510_9;
	add.s64 	%rd22, %rd8, %rd20;
	ld.global.u32 	%r192, [%rd22];
	add.s32 	%r193, %r28, %r27;
	st.shared.u32 	[%r193], %r192;
	mov.u32 	%r336, %r30;
$L__BB510_9:
	setp.lt.u32 	%p13, %r24, 3;
	@%p13 bra 	$L__BB510_12;
	shl.b32 	%r194, %r336, 2;
	mov.u32 	%r195, _ZZ9cuda_gemmIiLi256ELi4ELi1ELi256ELi4ELi4ELi32ELi1ELi0EEviiiPT_S1_S1_iiE3Ash;
	add.s32 	%r338, %r195, %r194;
	add.s32 	%r337, %r336, %r47;
$L__BB510_11:
	mul.wide.s32 	%rd23, %r337, 4;
	add.s64 	%rd24, %rd4, %rd23;
	add.s64 	%rd25, %rd5, %rd23;
	add.s64 	%rd26, %rd6, %rd23;
	add.s64 	%rd27, %rd1, %rd23;
	ld.global.u32 	%r197, [%rd27];
	st.shared.u32 	[%r338], %r197;
	ld.global.u32 	%r198, [%rd24];
	add.s32 	%r199, %r338, %r27;
	st.shared.u32 	[%r199], %r198;
	ld.global.u32 	%r200, [%rd25];
	add.s32 	%r201, %r338, %r40;
	st.shared.u32 	[%r201], %r200;
	ld.global.u32 	%r202, [%rd26];
	add.s32 	%r203, %r338, %r41;
	st.shared.u32 	[%r203], %r202;
	add.s32 	%r336, %r336, %r27;
	add.s32 	%r338, %r338, %r39;
	add.s32 	%r337, %r337, %r27;
	setp.lt.u32 	%p14, %r336, 256;
	@%p14 bra 	$L__BB510_11;
$L__BB510_12:
	mov.u32 	%r340, %r1;
	@%p10 bra 	$L__BB510_16;
	setp.eq.s32 	%p16, %r25, 0;
	mov.b32 	%r204, 0;
	st.shared.u32 	[%r31], %r204;
	mov.u32 	%r340, %r23;
	@%p16 bra 	$L__BB510_16;
	setp.eq.s32 	%p17, %r25, 1;
	mov.b32 	%r205, 0;
	st.shared.u32 	[%r32], %r205;
	mov.u32 	%r340, %r29;
	@%p17 bra 	$L__BB510_16;
	add.s32 	%r206, %r32, %r27;
	mov.b32 	%r207, 0;
	st.shared.u32 	[%r206], %r207;
	mov.u32 	%r340, %r30;
$L__BB510_16:
	@%p13 bra 	$L__BB510_18;
$L__BB510_17:
	shl.b32 	%r208, %r340, 2;
	mov.u32 	%r209, _ZZ9cuda_gemmIiLi256ELi4ELi1ELi256ELi4ELi4ELi32ELi1ELi0EEviiiPT_S1_S1_iiE3Csh;
	add.s32 	%r210, %r209, %r208;
	mov.b32 	%r211, 0;
	st.shared.u32 	[%r210], %r211;
	add.s32 	%r212, %r210, %r27;
	st.shared.u32 	[%r212], %r211;
	add.s32 	%r213, %r212, %r27;
	st.shared.u32 	[%r213], %r211;
	add.s32 	%r214, %r213, %r27;
	st.shared.u32 	[%r214], %r211;
	add.s32 	%r340, %r27, %r340;
	setp.lt.u32 	%p19, %r340, 256;
	@%p19 bra 	$L__BB510_17;
$L__BB510_18:
	setp.lt.s32 	%p20, %r9, 1;
	bar.sync 	0;
	@%p20 bra 	$L__BB510_88;
	setp.ne.s32 	%p21, %r4, 1;
	@%p21 bra 	$L__BB510_41;
	mov.b32 	%r346, 0;
$L__BB510_21:
	setp.lt.s32 	%p56, %r157, 1;
	add.s32 	%r65, %r346, %r11;
	mad.lo.s32 	%r66, %r65, %r157, %r19;
	@%p56 bra 	$L__BB510_23;
	add.s32 	%r280, %r66, %r18;
	shl.b32 	%r281, %r280, 2;
	mov.u32 	%r282, _ZZ9cuda_gemmIiLi256ELi4ELi1ELi256ELi4ELi4ELi32ELi1ELi0EEviiiPT_S1_S1_iiE3Ash;
	add.s32 	%r283, %r282, %r281;
	ld.shared.u32 	%r389, [%r283];
$L__BB510_23:
	setp.lt.s32 	%p57, %r157, 2;
	@%p57 bra 	$L__BB510_25;
	add.s32 	%r284, %r66, %r33;
	shl.b32 	%r285, %r284, 2;
	mov.u32 	%r286, _ZZ9cuda_gemmIiLi256ELi4ELi1ELi256ELi4ELi4ELi32ELi1ELi0EEviiiPT_S1_S1_iiE3Ash;
	add.s32 	%r287, %r286, %r285;
	ld.shared.u32 	%r388, [%r287];
$L__BB510_25:
	setp.lt.s32 	%p58, %r157, 3;
	@%p58 bra 	$L__BB510_27;
	xor.b32  	%r288, %r18, 2;
	add.s32 	%r289, %r66, %r288;
	shl.b32 	%r290, %r289, 2;
	mov.u32 	%r291, _ZZ9cuda_gemmIiLi256ELi4ELi1ELi256ELi4ELi4ELi32ELi1ELi0EEviiiPT_S1_S1_iiE3Ash;
	add.s32 	%r292, %r291, %r290;
	ld.shared.u32 	%r387, [%r292];
$L__BB510_27:
	setp.lt.s32 	%p59, %r157, 4;
	@%p59 bra 	$L__BB510_29;
	add.s32 	%r293, %r66, %r34;
	shl.b32 	%r294, %r293, 2;
	mov.u32 	%r295, _ZZ9cuda_gemmIiLi256ELi4ELi1ELi256ELi4ELi4ELi32ELi1ELi0EEviiiPT_S1_S1_iiE3Ash;
	add.s32 	%r296, %r295, %r294;
	ld.shared.u32 	%r386, [%r296];
$L__BB510_29:
	setp.lt.s32 	%p60, %r12, %r20;
	@%p60 bra 	$L__BB510_31;
$L__BB510_30:
	add.s32 	%r346, %r346, %r10;
	setp.lt.s32 	%p70, %r346, %r9;
	@%p70 bra 	$L__BB510_21;
	bra.uni 	$L__BB510_88;
$L__BB510_31:
	rem.s32 	%r297, %r2, %r157;
	shl.b32 	%r298, %r297, 2;
	mov.u32 	%r299, _ZZ9cuda_gemmIiLi256ELi4ELi1ELi256ELi4ELi4ELi32ELi1ELi0EEviiiPT_S1_S1_iiE11kron_fac_sh;
	add.s32 	%r76, %r299, %r298;
	mov.u32 	%r351, %r12;
$L__BB510_32:
	mad.lo.s32 	%r301, %r351, 20, %r76;
	ld.shared.u32 	%r78, [%r301];
	mov.b32 	%r353, 0;
	@%p56 bra 	$L__BB510_34;
	shfl.sync.idx.b32	%r302|%p62, %r78, %r35, %r21, -1;
	mul.lo.s32 	%r353, %r302, %r389;
$L__BB510_34:
	@%p57 bra 	$L__BB510_36;
	shfl.sync.idx.b32	%r303|%p64, %r78, %r36, %r21, -1;
	mad.lo.s32 	%r353, %r303, %r388, %r353;
$L__BB510_36:
	@%p58 bra 	$L__BB510_38;
	shfl.sync.idx.b32	%r304|%p66, %r78, %r37, %r21, -1;
	mad.lo.s32 	%r353, %r304, %r387, %r353;
$L__BB510_38:
	@%p59 bra 	$L__BB510_40;
	shfl.sync.idx.b32	%r305|%p68, %r78, %r38, %r21, -1;
	mad.lo.s32 	%r353, %r305, %r386, %r353;
$L__BB510_40:
	mad.lo.s32 	%r306, %r351, %r9, %r65;
	shl.b32 	%r307, %r306, 2;
	mov.u32 	%r308, _ZZ9cuda_gemmIiLi256ELi4ELi1ELi256ELi4ELi4ELi32ELi1ELi0EEviiiPT_S1_S1_iiE3Csh;
	add.s32 	%r309, %r308, %r307;
	ld.shared.u32 	%r310, [%r309];
	add.s32 	%r311, %r310, %r353;
	st.shared.u32 	[%r309], %r311;
	add.s32 	%r351, %r351, %r14;
	setp.lt.s32 	%p69, %r351, %r20;
	@%p69 bra 	$L__BB510_32;
	bra.uni 	$L__BB510_30;
$L__BB510_41:
	setp.gt.u32 	%p22, %r157, 31;
	@%p22 bra 	$L__BB510_51;
	mov.b32 	%r376, 0;
$L__BB510_43:
	setp.eq.s32 	%p23, %r157, 0;
	add.s32 	%r125, %r376, %r11;
	mad.lo.s32 	%r126, %r125, %r157, %r19;
	@%p23 bra 	$L__BB510_45;
	add.s32 	%r216, %r126, %r18;
	shl.b32 	%r217, %r216, 2;
	mov.u32 	%r218, _ZZ9cuda_gemmIiLi256ELi4ELi1ELi256ELi4ELi4ELi32ELi1ELi0EEviiiPT_S1_S1_iiE3Ash;
	add.s32 	%r219, %r218, %r217;
	ld.shared.u32 	%r389, [%r219];
$L__BB510_45:
	setp.lt.s32 	%p24, %r157, 2;
	@%p24 bra 	$L__BB510_47;
	add.s32 	%r220, %r126, %r33;
	shl.b32 	%r221, %r220, 2;
	mov.u32 	%r222, _ZZ9cuda_gemmIiLi256ELi4ELi1ELi256ELi4ELi4ELi32ELi1ELi0EEviiiPT_S1_S1_iiE3Ash;
	add.s32 	%r223, %r222, %r221;
	ld.shared.u32 	%r388, [%r223];
$L__BB510_47:
	setp.lt.s32 	%p25, %r157, 3;
	@%p25 bra 	$L__BB510_49;
	xor.b32  	%r224, %r18, 2;
	add.s32 	%r225, %r126, %r224;
	shl.b32 	%r226, %r225, 2;
	mov.u32 	%r227, _ZZ9cuda_gemmIiLi256ELi4ELi1ELi256ELi4ELi4ELi32ELi1ELi0EEviiiPT_S1_S1_iiE3Ash;
	add.s32 	%r228, %r227, %r226;
	ld.shared.u32 	%r387, [%r228];
$L__BB510_49:
	setp.lt.s32 	%p26, %r157, 4;
	@%p26 bra 	$L__BB510_76;
	add.s32 	%r229, %r126, %r34;
	shl.b32 	%r230, %r229, 2;
	mov.u32 	%r231, _ZZ9cuda_gemmIiLi256ELi4ELi1ELi256ELi4ELi4ELi32ELi1ELi0EEviiiPT_S1_S1_iiE3Ash;
	add.s32 	%r232, %r231, %r230;
	ld.shared.u32 	%r386, [%r232];
	bra.uni 	$L__BB510_76;
$L__BB510_51:
	mov.b32 	%r360, 0;
$L__BB510_52:
	setp.lt.s32 	%p38, %r157, 1;
	add.s32 	%r93, %r360, %r11;
	mad.lo.s32 	%r94, %r93, %r157, %r19;
	@%p38 bra 	$L__BB510_54;
	add.s32 	%r247, %r94, %r18;
	shl.b32 	%r248, %r247, 2;
	mov.u32 	%r249, _ZZ9cuda_gemmIiLi256ELi4ELi1ELi256ELi4ELi4ELi32ELi1ELi0EEviiiPT_S1_S1_iiE3Ash;
	add.s32 	%r250, %r249, %r248;
	ld.shared.u32 	%r389, [%r250];
$L__BB510_54:
	setp.lt.s32 	%p39, %r157, 2;
	@%p39 bra 	$L__BB510_56;
	add.s32 	%r251, %r94, %r33;
	shl.b32 	%r252, %r251, 2;
	mov.u32 	%r253, _ZZ9cuda_gemmIiLi256ELi4ELi1ELi256ELi4ELi4ELi32ELi1ELi0EEviiiPT_S1_S1_iiE3Ash;
	add.s32 	%r254, %r253, %r252;
	ld.shared.u32 	%r388, [%r254];
$L__BB510_56:
	setp.lt.s32 	%p40, %r157, 3;
	@%p40 bra 	$L__BB510_58;
	xor.b32  	%r255, %r18, 2;
	add.s32 	%r256, %r94, %r255;
	shl.b32 	%r257, %r256, 2;
	mov.u32 	%r258, _ZZ9cuda_gemmIiLi256ELi4ELi1ELi256ELi4ELi4ELi32ELi1ELi0EEviiiPT_S1_S1_iiE3Ash;
	add.s32 	%r259, %r258, %r257;
	ld.shared.u32 	%r387, [%r259];
$L__BB510_58:
	setp.lt.s32 	%p41, %r157, 4;
	@%p41 bra 	$L__BB510_60;
	add.s32 	%r260, %r94, %r34;
	shl.b32 	%r261, %r260, 2;
	mov.u32 	%r262, _ZZ9cuda_gemmIiLi256ELi4ELi1ELi256ELi4ELi4ELi32ELi1ELi0EEviiiPT_S1_S1_iiE3Ash;
	add.s32 	%r263, %r262, %r261;
	ld.shared.u32 	%r386, [%r263];
$L__BB510_60:
	setp.lt.s32 	%p42, %r12, %r20;
	@%p42 bra 	$L__BB510_62;
$L__BB510_61:
	add.s32 	%r360, %r360, %r10;
	setp.lt.s32 	%p55, %r360, %r9;
	@%p55 bra 	$L__BB510_52;
	bra.uni 	$L__BB510_88;
$L__BB510_62:
	rem.s32 	%r264, %r2, %r157;
	shl.b32 	%r265, %r264, 2;
	mov.u32 	%r266, _ZZ9cuda_gemmIiLi256ELi4ELi1ELi256ELi4ELi4ELi32ELi1ELi0EEviiiPT_S1_S1_iiE11kron_fac_sh;
	add.s32 	%r104, %r266, %r265;
	mov.u32 	%r365, %r12;
$L__BB510_63:
	mad.lo.s32 	%r268, %r365, 20, %r104;
	ld.shared.u32 	%r106, [%r268];
	mov.b32 	%r367, 0;
	@%p38 bra 	$L__BB510_65;
	shfl.sync.idx.b32	%r269|%p44, %r106, %r35, %r21, -1;
	mul.lo.s32 	%r367, %r269, %r389;
$L__BB510_65:
	@%p39 bra 	$L__BB510_67;
	shfl.sync.idx.b32	%r270|%p46, %r106, %r36, %r21, -1;
	mad.lo.s32 	%r367, %r270, %r388, %r367;
$L__BB510_67:
	@%p40 bra 	$L__BB510_69;
	shfl.sync.idx.b32	%r271|%p48, %r106, %r37, %r21, -1;
	mad.lo.s32 	%r367, %r271, %r387, %r367;
$L__BB510_69:
	setp.lt.s32 	%p49, %r157, 4;
	@%p49 bra 	$L__BB510_71;
	shfl.sync.idx.b32	%r272|%p50, %r106, %r38, %r21, -1;
	mad.lo.s32 	%r367, %r272, %r386, %r367;
$L__BB510_71:
	mov.u32 	%r369, %r3;
$L__BB510_72:
	shr.u32 	%r116, %r369, 1;
	shfl.sync.down.b32	%r273|%p51, %r367, %r116, %r22, -1;
	add.s32 	%r367, %r273, %r367;
	setp.gt.u32 	%p52, %r369, 3;
	mov.u32 	%r369, %r116;
	@%p52 bra 	$L__BB510_72;
	rem.u32 	%r274, %r2, %r4;
	setp.eq.s32 	%p53, %r274, 0;
	@%p53 bra 	$L__BB510_74;
	bra.uni 	$L__BB510_75;
$L__BB510_74:
	mad.lo.s32 	%r275, %r365, %r9, %r93;
	shl.b32 	%r276, %r275, 2;
	mov.u32 	%r277, _ZZ9cuda_gemmIiLi256ELi4ELi1ELi256ELi4ELi4ELi32ELi1ELi0EEviiiPT_S1_S1_iiE3Csh;
	add.s32 	%r278, %r277, %r276;
	st.shared.u32 	[%r278], %r367;
$L__BB510_75:
	add.s32 	%r365, %r365, %r14;
	setp.lt.s32 	%p54, %r365, %r20;
	@%p54 bra 	$L__BB510_63;
	bra.uni 	$L__BB510_61;
$L__BB510_76:
	setp.lt.s32 	%p27, %r12, %r20;
	@%p27 bra 	$L__BB510_77;
	bra.uni 	$L__BB510_87;
$L__BB510_77:
	rem.u32 	%r233, %r2, %r157;
	shl.b32 	%r234, %r233, 2;
	mov.u32 	%r235, _ZZ9cuda_gemmIiLi256ELi4ELi1ELi256ELi4ELi4ELi32ELi1ELi0EEviiiPT_S1_S1_iiE11kron_fac_sh;
	add.s32 	%r127, %r235, %r234;
	mov.u32 	%r381, %r12;
$L__BB510_78:
	mad.lo.s32 	%r237, %r381, 20, %r127;
	ld.shared.u32 	%r137, [%r237];
	mov.b32 	%r383, 0;
	@%p23 bra 	$L__BB510_80;
	shfl.sync.idx.b32	%r238|%p29, %r137, %r35, %r21, -1;
	mul.lo.s32 	%r383, %r238, %r389;
$L__BB510_80:
	@%p24 bra 	$L__BB510_82;
	shfl.sync.idx.b32	%r239|%p31, %r137, %r36, %r21, -1;
	mad.lo.s32 	%r383, %r239, %r388, %r383;
$L__BB510_82:
	@%p25 bra 	$L__BB510_84;
	shfl.sync.idx.b32	%r240|%p33, %r137, %r37, %r21, -1;
	mad.lo.s32 	%r383, %r240, %r387, %r383;
$L__BB510_84:
	@%p26 bra 	$L__BB510_86;
	shfl.sync.idx.b32	%r241|%p35, %r137, %r38, %r21, -1;
	mad.lo.s32 	%r383, %r241, %r386, %r383;
$L__BB510_86:
	mad.lo.s32 	%r242, %r381, %r9, %r125;
	shl.b32 	%r243, %r242, 2;
	mov.u32 	%r244, _ZZ9cuda_gemmIiLi256ELi4ELi1ELi256ELi4ELi4ELi32ELi1ELi0EEviiiPT_S1_S1_iiE3Csh;
	add.s32 	%r245, %r244, %r243;
	st.shared.u32 	[%r245], %r383;
	add.s32 	%r381, %r381, %r14;
	setp.lt.s32 	%p36, %r381, %r20;
	@%p36 bra 	$L__BB510_78;
$L__BB510_87:
	add.s32 	%r376, %r376, %r10;
	setp.lt.s32 	%p37, %r376, %r9;
	@%p37 bra 	$L__BB510_43;
$L__BB510_88:
	bar.sync 	0;
	mov.u32 	%r390, %r1;
	@%p10 bra 	$L__BB510_92;
	setp.eq.s32 	%p72, %r25, 0;
	shl.b32 	%r312, %r335, 8;
	or.b32  	%r313, %r312, %r1;
	ld.shared.u32 	%r314, [%r31];
	mul.wide.s32 	%rd28, %r313, 4;
	add.s64 	%rd9, %rd2, %rd28;
	st.global.u32 	[%rd9], %r314;
	mov.u32 	%r390, %r23;
	@%p72 bra 	$L__BB510_92;
	setp.eq.s32 	%p73, %r25, 1;
	ld.shared.u32 	%r315, [%r32];
	cvt.u64.u32 	%rd29, %r27;
	add.s64 	%rd10, %rd9, %rd29;
	st.global.u32 	[%rd10], %r315;
	mov.u32 	%r390, %r29;
	@%p73 bra 	$L__BB510_92;
	add.s32 	%r316, %r32, %r27;
	ld.shared.u32 	%r317, [%r316];
	add.s64 	%rd31, %rd10, %rd29;
	st.global.u32 	[%rd31], %r317;
	mov.u32 	%r390, %r30;
$L__BB510_92:
	@%p13 bra 	$L__BB510_94;
$L__BB510_93:
	shl.b32 	%r318, %r335, 8;
	add.s32 	%r319, %r318, %r390;
	shl.b32 	%r320, %r390, 2;
	mov.u32 	%r321, _ZZ9cuda_gemmIiLi256ELi4ELi1ELi256ELi4ELi4ELi32ELi1ELi0EEviiiPT_S1_S1_iiE3Csh;
	add.s32 	%r322, %r321, %r320;
	ld.shared.u32 	%r323, [%r322];
	mul.wide.s32 	%rd32, %r319, 4;
	add.s64 	%rd33, %rd2, %rd32;
	st.global.u32 	[%rd33], %r323;
	add.s32 	%r324, %r322, %r27;
	ld.shared.u32 	%r325, [%r324];
	add.s64 	%rd35, %rd33, %rd34;
	st.global.u32 	[%rd35], %r325;
	add.s32 	%r326, %r324, %r27;
	ld.shared.u32 	%r327, [%r326];
	add.s64 	%rd36, %rd35, %rd34;
	st.global.u32 	[%rd36], %r327;
	add.s32 	%r328, %r326, %r27;
	ld.shared.u32 	%r329, [%r328];
	add.s64 	%rd37, %rd36, %rd34;
	st.global.u32 	[%rd37], %r329;
	add.s32 	%r390, %r27, %r390;
	setp.lt.u32 	%p75, %r390, 256;
	@%p75 bra 	$L__BB510_93;
$L__BB510_94:
	add.s32 	%r335, %r335, %r16;
	setp.lt.u32 	%p76, %r335, %r17;
	@%p76 bra 	$L__BB510_5;
$L__BB510_95:
	ret;

}
	// .globl	_Z9cuda_gemmIiLi256ELi4ELi1ELi256ELi4ELi4ELi32ELi1ELi1EEviiiPT_S1_S1_ii
.visible .entry _Z9cuda_gemmIiLi256ELi4ELi1ELi256ELi4ELi4ELi32ELi1ELi1EEviiiPT_S1_S1_ii(
	.param .u32 _Z9cuda_gemmIiLi256ELi4ELi1ELi256ELi4ELi4ELi32ELi1ELi1EEviiiPT_S1_S1_ii_param_0,
	.param .u32 _Z9cuda_gemmIiLi256ELi4ELi1ELi256ELi4ELi4ELi32ELi1ELi1EEviiiPT_S1_S1_ii_param_1,
	.param .u32 _Z9cuda_gemmIiLi256ELi4ELi1ELi256ELi4ELi4ELi32ELi1ELi1EEviiiPT_S1_S1_ii_param_2,
	.param .u64 .ptr .align 1 _Z9cuda_gemmIiLi256ELi4ELi1ELi256ELi4ELi4ELi32ELi1ELi1EEviiiPT_S1_S1_ii_param_3,
	.param .u64 .ptr .align 1 _Z9cuda_gemmIiLi256ELi4ELi1ELi256ELi4ELi4ELi32ELi1ELi1EEviiiPT_S1_S1_ii_param_4,
	.param .u64 .ptr .align 1 _Z9cuda_gemmIiLi256ELi4ELi1ELi256ELi4ELi4ELi32ELi1ELi1EEviiiPT_S1_S1_ii_param_5,
	.param .u32 _Z9cuda_gemmIiLi256ELi4ELi1ELi256ELi4ELi4ELi32ELi1ELi1EEviiiPT_S1_S1_ii_param_6,
	.param .u32 _Z9cuda_gemmIiLi256ELi4ELi1ELi256ELi4ELi4ELi32ELi1ELi1EEviiiPT_S1_S1_ii_param_7
)
.maxntid 256
{
	.reg .pred 	%p<26>;
	.reg .b32 	%r<155>;
	.reg .b64 	%rd<38>;
	// demoted variable
	.shared .align 128 .b8 _ZZ9cuda_gemmIiLi256ELi4ELi1ELi256ELi4ELi4ELi32ELi1ELi1EEviiiPT_S1_S1_iiE11kron_fac_sh[80];
	// demoted variable
	.shared .align 128 .b8 _ZZ9cuda_gemmIiLi256ELi4ELi1ELi256ELi4ELi4ELi32ELi1ELi1EEviiiPT_S1_S1_iiE3Ash[1024];
	// demoted variable
	.shared .align 128 .b8 _ZZ9cuda_gemmIiLi256ELi4ELi1ELi256ELi4ELi4ELi32ELi1ELi1EEviiiPT_S1_S1_iiE3Csh[1024];
	ld.param.u64 	%rd12, [_Z9cuda_gemmIiLi256ELi4ELi1ELi256ELi4ELi4ELi32ELi1ELi1EEviiiPT_S1_S1_ii_param_3];
	ld.param.u64 	%rd11, [_Z9cuda_gemmIiLi256ELi4ELi1ELi256ELi4ELi4ELi32ELi1ELi1EEviiiPT_S1_S1_ii_param_4];
	ld.param.u64 	%rd13, [_Z9cuda_gemmIiLi256ELi4ELi1ELi256ELi4ELi4ELi32ELi1ELi1EEviiiPT_S1_S1_ii_param_5];
	cvta.to.global.u64 	%rd1, %rd12;
	cvta.to.global.u64 	%rd2, %rd13;
	mov.u32 	%r1, %tid.x;
	setp.gt.u32 	%p1, %r1, 15;
	@%p1 bra 	$L__BB511_3;
	mov.u32 	%r2, %ntid.x;
	cvta.to.global.u64 	%rd3, %rd11;
	mov.u32 	%r55, _ZZ9cuda_gemmIiLi256ELi4ELi1ELi256ELi4ELi4ELi32ELi1ELi1EEviiiPT_S1_S1_iiE11kron_fac_sh;
	mov.u32 	%r144, %r1;
$L__BB511_2:
	mul.wide.u32 	%rd14, %r144, 4;
	add.s64 	%rd15, %rd3, %rd14;
	ld.global.u32 	%r53, [%rd15];
	and.b32  	%r54, %r144, 3;
	mad.lo.s32 	%r56, %r54, 20, %r55;
	and.b32  	%r57, %r144, -4;
	add.s32 	%r58, %r56, %r57;
	st.shared.u32 	[%r58], %r53;
	add.s32 	%r144, %r144, %r2;
	setp.lt.u32 	%p2, %r144, 16;
	@%p2 bra 	$L__BB511_2;
$L__BB511_3:
	and.b32  	%r5, %r1, 63;
	mov.u32 	%r145, %ctaid.y;
	mov.u32 	%r7, %nctaid.y;
	shl.b32 	%r8, %r7, 2;
	setp.ge.u32 	%p3, %r145, %r8;
	@%p3 bra 	$L__BB511_27;
	mov.u32 	%r59, %ntid.x;
	and.b32  	%r9, %r1, 3;
	shl.b32 	%r60, %r1, 2;
	and.b32  	%r61, %r60, 12;
	mov.u32 	%r62, _ZZ9cuda_gemmIiLi256ELi4ELi1ELi256ELi4ELi4ELi32ELi1ELi1EEviiiPT_S1_S1_iiE11kron_fac_sh;
	add.s32 	%r10, %r62, %r61;
	add.s32 	%r11, %r1, %r59;
	max.u32 	%r63, %r11, 256;
	setp.lt.u32 	%p4, %r11, 256;
	selp.u32 	%r64, 1, 0, %p4;
	add.s32 	%r65, %r11, %r64;
	sub.s32 	%r66, %r63, %r65;
	div.u32 	%r67, %r66, %r59;
	add.s32 	%r12, %r67, %r64;
	and.b32  	%r13, %r12, 3;
	mov.u32 	%r68, _ZZ9cuda_gemmIiLi256ELi4ELi1ELi256ELi4ELi4ELi32ELi1ELi1EEviiiPT_S1_S1_iiE3Ash;
	add.s32 	%r14, %r68, %r60;
	shl.b32 	%r15, %r59, 2;
	add.s32 	%r16, %r14, %r15;
	add.s32 	%r17, %r11, %r59;
	add.s32 	%r18, %r17, %r59;
	mov.u32 	%r69, _ZZ9cuda_gemmIiLi256ELi4ELi1ELi256ELi4ELi4ELi32ELi1ELi1EEviiiPT_S1_S1_iiE3Csh;
	add.s32 	%r19, %r69, %r60;
	add.s32 	%r20, %r19, %r15;
	add.s32 	%r70, %r1, 1;
	and.b32  	%r21, %r70, 3;
	xor.b32  	%r22, %r9, 2;
	add.s32 	%r71, %r1, -1;
	and.b32  	%r23, %r71, 3;
	shl.b32 	%r24, %r59, 4;
	shl.b32 	%r25, %r59, 3;
	mul.lo.s32 	%r26, %r59, 12;
	mul.wide.u32 	%rd16, %r59, 4;
	add.s64 	%rd4, %rd1, %rd16;
	mul.wide.u32 	%rd17, %r59, 8;
	add.s64 	%rd5, %rd1, %rd17;
	mul.wide.u32 	%rd18, %r59, 12;
	add.s64 	%rd6, %rd1, %rd18;
	shr.u32 	%r27, %r59, 6;
	cvt.u64.u32 	%rd34, %r15;
$L__BB511_5:
	setp.eq.s32 	%p5, %r13, 3;
	shl.b32 	%r29, %r145, 8;
	mov.u32 	%r146, %r1;
	@%p5 bra 	$L__BB511_9;
	setp.eq.s32 	%p6, %r13, 0;
	add.s32 	%r72, %r29, %r1;
	mul.wide.s32 	%rd19, %r72, 4;
	add.s64 	%rd7, %rd1, %rd19;
	ld.global.u32 	%r73, [%rd7];
	st.shared.u32 	[%r14], %r73;
	mov.u32 	%r146, %r11;
	@%p6 bra 	$L__BB511_9;
	setp.eq.s32 	%p7, %r13, 1;
	cvt.u64.u32 	%rd20, %r15;
	add.s64 	%rd8, %rd7, %rd20;
	ld.global.u32 	%r74, [%rd8];
	st.shared.u32 	[%r16], %r74;
	mov.u32 	%r146, %r17;
	@%p7 bra 	$L__BB511_9;
	add.s64 	%rd22, %rd8, %rd20;
	ld.global.u32 	%r75, [%rd22];
	add.s32 	%r76, %r16, %r15;
	st.shared.u32 	[%r76], %r75;
	mov.u32 	%r146, %r18;
$L__BB511_9:
	setp.lt.u32 	%p8, %r12, 3;
	@%p8 bra 	$L__BB511_12;
	shl.b32 	%r77, %r146, 2;
	mov.u32 	%r78, _ZZ9cuda_gemmIiLi256ELi4ELi1ELi256ELi4ELi4ELi32ELi1ELi1EEviiiPT_S1_S1_iiE3Ash;
	add.s32 	%r148, %r78, %r77;
	add.s32 	%r147, %r146, %r29;
$L__BB511_11:
	mul.wide.s32 	%rd23, %r147, 4;
	add.s64 	%rd24, %rd4, %rd23;
	add.s64 	%rd25, %rd5, %rd23;
	add.s64 	%rd26, %rd6, %rd23;
	add.s64 	%rd27, %rd1, %rd23;
	ld.global.u32 	%r79, [%rd27];
	st.shared.u32 	[%r148], %r79;
	ld.global.u32 	%r80, [%rd24];
	add.s32 	%r81, %r148, %r15;
	st.shared.u32 	[%r81], %r80;
	ld.global.u32 	%r82, [%rd25];
	add.s32 	%r83, %r148, %r25;
	st.shared.u32 	[%r83], %r82;
	ld.global.u32 	%r84, [%rd26];
	add.s32 	%r85, %r148, %r26;
	st.shared.u32 	[%r85], %r84;
	add.s32 	%r146, %r146, %r15;
	add.s32 	%r148, %r148, %r24;
	add.s32 	%r147, %r147, %r15;
	setp.lt.u32 	%p9, %r146, 256;
	@%p9 bra 	$L__BB511_11;
$L__BB511_12:
	setp.eq.s32 	%p10, %r13, 3;
	mov.u32 	%r150, %r1;
	@%p10 bra 	$L__BB511_16;
	setp.eq.s32 	%p11, %r13, 0;
	mov.b32 	%r86, 0;
	st.shared.u32 	[%r19], %r86;
	mov.u32 	%r150, %r11;
	@%p11 bra 	$L__BB511_16;
	setp.eq.s32 	%p12, %r13, 1;
	mov.b32 	%r87, 0;
	st.shared.u32 	[%r20], %r87;
	mov.u32 	%r150, %r17;
	@%p12 bra 	$L__BB511_16;
	add.s32 	%r88, %r20, %r15;
	mov.b32 	%r89, 0;
	st.shared.u32 	[%r88], %r89;
	mov.u32 	%r150, %r18;
$L__BB511_16:
	setp.lt.u32 	%p13, %r12, 3;
	@%p13 bra 	$L__BB511_18;
$L__BB511_17:
	shl.b32 	%r90, %r150, 2;
	mov.u32 	%r91, _ZZ9cuda_gemmIiLi256ELi4ELi1ELi256ELi4ELi4ELi32ELi1ELi1EEviiiPT_S1_S1_iiE3Csh;
	add.s32 	%r92, %r91, %r90;
	mov.b32 	%r93, 0;
	st.shared.u32 	[%r92], %r93;
	add.s32 	%r94, %r92, %r15;
	st.shared.u32 	[%r94], %r93;
	add.s32 	%r95, %r94, %r15;
	st.shared.u32 	[%r95], %r93;
	add.s32 	%r96, %r95, %r15;
	st.shared.u32 	[%r96], %r93;
	add.s32 	%r150, %r15, %r150;
	setp.lt.u32 	%p14, %r150, 256;
	@%p14 bra 	$L__BB511_17;
$L__BB511_18:
	shr.u32 	%r152, %r1, 6;
	bar.sync 	0;
	shl.b32 	%r97, %r5, 2;
	or.b32  	%r98, %r97, %r9;
	shl.b32 	%r99, %r98, 2;
	mov.u32 	%r100, _ZZ9cuda_gemmIiLi256ELi4ELi1ELi256ELi4ELi4ELi32ELi1ELi1EEviiiPT_S1_S1_iiE3Ash;
	add.s32 	%r101, %r100, %r99;
	ld.shared.u32 	%r43, [%r101];
	or.b32  	%r102, %r97, %r21;
	shl.b32 	%r103, %r102, 2;
	add.s32 	%r104, %r100, %r103;
	ld.shared.u32 	%r44, [%r104];
	or.b32  	%r105, %r97, %r22;
	shl.b32 	%r106, %r105, 2;
	add.s32 	%r107, %r100, %r106;
	ld.shared.u32 	%r45, [%r107];
	or.b32  	%r108, %r97, %r23;
	shl.b32 	%r109, %r108, 2;
	add.s32 	%r110, %r100, %r109;
	ld.shared.u32 	%r46, [%r110];
$L__BB511_19:
	mad.lo.s32 	%r111, %r152, 20, %r10;
	ld.shared.u32 	%r112, [%r111];
	shfl.sync.idx.b32	%r113|%p15, %r112, %r9, 7199, -1;
	mul.lo.s32 	%r114, %r113, %r43;
	shfl.sync.idx.b32	%r115|%p16, %r112, %r21, 7199, -1;
	mad.lo.s32 	%r116, %r115, %r44, %r114;
	shfl.sync.idx.b32	%r117|%p17, %r112, %r22, 7199, -1;
	mad.lo.s32 	%r118, %r117, %r45, %r116;
	shfl.sync.idx.b32	%r119|%p18, %r112, %r23, 7199, -1;
	mad.lo.s32 	%r120, %r119, %r46, %r118;
	shl.b32 	%r122, %r152, 8;
	or.b32  	%r123, %r122, %r97;
	mov.u32 	%r124, _ZZ9cuda_gemmIiLi256ELi4ELi1ELi256ELi4ELi4ELi32ELi1ELi1EEviiiPT_S1_S1_iiE3Csh;
	add.s32 	%r125, %r124, %r123;
	ld.shared.u32 	%r126, [%r125];
	add.s32 	%r127, %r126, %r120;
	st.shared.u32 	[%r125], %r127;
	add.s32 	%r152, %r152, %r27;
	setp.lt.u32 	%p19, %r152, 4;
	@%p19 bra 	$L__BB511_19;
	setp.eq.s32 	%p20, %r13, 3;
	bar.sync 	0;
	mov.u32 	%r153, %r1;
	@%p20 bra 	$L__BB511_24;
	setp.eq.s32 	%p21, %r13, 0;
	add.s32 	%r128, %r29, %r1;
	ld.shared.u32 	%r129, [%r19];
	mul.wide.s32 	%rd28, %r128, 4;
	add.s64 	%rd9, %rd2, %rd28;
	st.global.u32 	[%rd9], %r129;
	mov.u32 	%r153, %r11;
	@%p21 bra 	$L__BB511_24;
	setp.eq.s32 	%p22, %r13, 1;
	ld.shared.u32 	%r130, [%r20];
	cvt.u64.u32 	%rd29, %r15;
	add.s64 	%rd10, %rd9, %rd29;
	st.global.u32 	[%rd10], %r130;
	mov.u32 	%r153, %r17;
	@%p22 bra 	$L__BB511_24;
	add.s32 	%r131, %r20, %r15;
	ld.shared.u32 	%r132, [%r131];
	add.s64 	%rd31, %rd10, %rd29;
	st.global.u32 	[%rd31], %r132;
	mov.u32 	%r153, %r18;
$L__BB511_24:
	setp.lt.u32 	%p23, %r12, 3;
	@%p23 bra 	$L__BB511_26;
$L__BB511_25:
	add.s32 	%r133, %r29, %r153;
	shl.b32 	%r134, %r153, 2;
	add.s32 	%r136, %r124, %r134;
	ld.shared.u32 	%r137, [%r136];
	mul.wide.s32 	%rd32, %r133, 4;
	add.s64 	%rd33, %rd2, %rd32;
	st.global.u32 	[%rd33], %r137;
	add.s32 	%r138, %r136, %r15;
	ld.shared.u32 	%r139, [%r138];
	add.s64 	%rd35, %rd33, %rd34;
	st.global.u32 	[%rd35], %r139;
	add.s32 	%r140, %r138, %r15;
	ld.shared.u32 	%r141, [%r140];
	add.s64 	%rd36, %rd35, %rd34;
	st.global.u32 	[%rd36], %r141;
	add.s32 	%r142, %r140, %r15;
	ld.shared.u32 	%r143, [%r142];
	add.s64 	%rd37, %rd36, %rd34;
	st.global.u32 	[%rd37], %r143;
	add.s32 	%r153, %r15, %r153;
	setp.lt.u32 	%p24, %r153, 256;
	@%p24 bra 	$L__BB511_25;
$L__BB511_26:
	add.s32 	%r145, %r145, %r7;
	setp.lt.u32 	%p25, %r145, %r8;
	@%p25 bra 	$L__BB511_5;
$L__BB511_27:
	ret;

}
	// .globl	_Z9cuda_gemmIiLi256ELi4ELi1ELi256ELi8ELi8ELi32ELi0ELi0EEviiiPT_S1_S1_ii
.visible .entry _Z9cuda_gemmIiLi256ELi4ELi1ELi256ELi8ELi8ELi32ELi0ELi0EEviiiPT_S1_S1_ii(
	.param .u32 _Z9cuda_gemmIiLi256ELi4ELi1ELi256ELi8ELi8ELi32ELi0ELi0EEviiiPT_S1_S1_ii_param_0,
	.param .u32 _Z9cuda_gemmIiLi256ELi4ELi1ELi256ELi8ELi8ELi32ELi0ELi0EEviiiPT_S1_S1_ii_param_1,
	.param .u32 _Z9cuda_gemmIiLi256ELi4ELi1ELi256ELi8ELi8ELi32ELi0ELi0EEviiiPT_S1_S1_ii_param_2,
	.param .u64 .ptr .align 1 _Z9cuda_gemmIiLi256ELi4ELi1ELi256ELi8ELi8ELi32ELi0ELi0EEviiiPT_S1_S1_ii_param_3,
	.param .u64 .ptr .align 1 _Z9cuda_gemmIiLi256ELi4ELi1ELi256ELi8ELi8ELi32ELi0ELi0EEviiiPT_S1_S1_ii_param_4,
	.param .u64 .ptr .align 1 _Z9cuda_gemmIiLi256ELi4ELi1ELi256ELi8ELi8ELi32ELi0ELi0EEviiiPT_S1_S1_ii_param_5,
	.param .u32 _Z9cuda_gemmIiLi256ELi4ELi1ELi256ELi8ELi8ELi32ELi0ELi0EEviiiPT_S1_S1_ii_param_6,
	.param .u32 _Z9cuda_gemmIiLi256ELi4ELi1ELi256ELi8ELi8ELi32ELi0ELi0EEviiiPT_S1_S1_ii_param_7
)
.maxntid 256
{
	.reg .pred 	%p<117>;
	.reg .b32 	%r<622>;
	.reg .b64 	%rd<40>;
	// demoted variable
	.shared .align 128 .b8 _ZZ9cuda_gemmIiLi256ELi4ELi1ELi256ELi8ELi8ELi32ELi0ELi0EEviiiPT_S1_S1_iiE11kron_fac_sh[288];
	// demoted variable
	.shared .align 128 .b8 _ZZ9cuda_gemmIiLi256ELi4ELi1ELi256ELi8ELi8ELi32ELi0ELi0EEviiiPT_S1_S1_iiE3Ash[1024];
	// demoted variable
	.shared .align 128 .b8 _ZZ9cuda_gemmIiLi256ELi4ELi1ELi256ELi8ELi8ELi32ELi0ELi0EEviiiPT_S1_S1_iiE3Csh[1024];
	ld.param.u32 	%r235, [_Z9cuda_gemmIiLi256ELi4ELi1ELi256ELi8ELi8ELi32ELi0ELi0EEviiiPT_S1_S1_ii_param_1];
	ld.param.u32 	%r236, [_Z9cuda_gemmIiLi256ELi4ELi1ELi256ELi8ELi8ELi32ELi0ELi0EEviiiPT_S1_S1_ii_param_2];
	ld.param.u64 	%rd10, [_Z9cuda_gemmIiLi256ELi4ELi1ELi256ELi8ELi8ELi32ELi0ELi0EEviiiPT_S1_S1_ii_param_3];
	ld.param.u64 	%rd9, [_Z9cuda_gemmIiLi256ELi4ELi1ELi256ELi8ELi8ELi32ELi0ELi0EEviiiPT_S1_S1_ii_param_4];
	ld.param.u64 	%rd11, [_Z9cuda_gemmIiLi256ELi4ELi1ELi256ELi8ELi8ELi32ELi0ELi0EEviiiPT_S1_S1_ii_param_5];
	ld.param.u32 	%r237, [_Z9cuda_gemmIiLi256ELi4ELi1ELi256ELi8ELi8ELi32ELi0ELi0EEviiiPT_S1_S1_ii_param_6];
	ld.param.u32 	%r238, [_Z9cuda_gemmIiLi256ELi4ELi1ELi256ELi8ELi8ELi32ELi0ELi0EEviiiPT_S1_S1_ii_param_7];
	cvta.to.global.u64 	%rd1, %rd10;
	cvta.to.global.u64 	%rd2, %rd11;
	mov.u32 	%r1, %tid.x;
	and.b32  	%r2, %r1, 31;
	setp.lt.s32 	%p1, %r238, 16;
	shr.u32 	%r3, %r238, 4;
	selp.b32 	%r4, 1, %r3, %p1;
	mul.lo.s32 	%r5, %r238, %r237;
	setp.ge.u32 	%p2, %r1, %r5;
	@%p2 bra 	$L__BB512_3;
	mov.u32 	%r6, %ntid.x;
	cvta.to.global.u64 	%rd3, %rd9;
	mov.u32 	%r516, %r1;
$L__BB512_2:
	mul.wide.u32 	%rd12, %r516, 4;
	add.s64 	%rd13, %rd3, %rd12;
	ld.global.u32 	%r239, [%rd13];
	rem.u32 	%r240, %r516, %r237;
	mov.u32 	%r241, _ZZ9cuda_gemmIiLi256ELi4ELi1ELi256ELi8ELi8ELi32ELi0ELi0EEviiiPT_S1_S1_iiE11kron_fac_sh;
	mad.lo.s32 	%r242, %r240, 36, %r241;
	div.u32 	%r243, %r516, %r238;
	shl.b32 	%r244, %r243, 2;
	add.s32 	%r245, %r242, %r244;
	st.shared.u32 	[%r245], %r239;
	add.s32 	%r516, %r516, %r6;
	setp.lt.u32 	%p3, %r516, %r5;
	@%p3 bra 	$L__BB512_2;
$L__BB512_3:
	div.s32 	%r9, 256, %r238;
	mul.lo.s32 	%r246, %r9, %r4;
	min.s32 	%r10, %r246, 256;
	div.u32 	%r12, %r1, %r10;
	mul.lo.s32 	%r247, %r12, %r10;
	sub.s32 	%r248, %r1, %r247;
	div.u32 	%r11, %r248, %r4;
	mov.u32 	%r13, %ntid.x;
	div.u32 	%r14, %r13, %r10;
	mov.u32 	%r525, %ctaid.y;
	mov.u32 	%r16, %nctaid.y;
	shl.b32 	%r17, %r16, 2;
	setp.ge.u32 	%p4, %r525, %r17;
	@%p4 bra 	$L__BB512_143;
	mov.u32 	%r250, %ctaid.x;
	shl.b32 	%r18, %r250, 8;
	and.b32  	%r19, %r11, 7;
	rem.u32 	%r251, %r1, %r4;
	shl.b32 	%r20, %r251, 3;
	min.s32 	%r21, %r237, 8;
	shl.b32 	%r252, %r238, 8;
	sub.s32 	%r22, 8223, %r252;
	shl.b32 	%r253, %r4, 8;
	sub.s32 	%r23, 8223, %r253;
	mul.lo.s32 	%r24, %r9, %r250;
	add.s32 	%r25, %r1, %r13;
	max.u32 	%r254, %r25, 256;
	setp.lt.u32 	%p5, %r25, 256;
	selp.u32 	%r255, 1, 0, %p5;
	add.s32 	%r256, %r25, %r255;
	sub.s32 	%r257, %r254, %r256;
	div.u32 	%r258, %r257, %r13;
	add.s32 	%r26, %r258, %r255;
	and.b32  	%r27, %r26, 3;
	shl.b32 	%r259, %r1, 2;
	mov.u32 	%r260, _ZZ9cuda_gemmIiLi256ELi4ELi1ELi256ELi8ELi8ELi32ELi0ELi0EEviiiPT_S1_S1_iiE3Ash;
	add.s32 	%r28, %r260, %r259;
	shl.b32 	%r29, %r13, 2;
	add.s32 	%r30, %r28, %r29;
	add.s32 	%r31, %r25, %r13;
	add.s32 	%r32, %r31, %r13;
	mov.u32 	%r261, _ZZ9cuda_gemmIiLi256ELi4ELi1ELi256ELi8ELi8ELi32ELi0ELi0EEviiiPT_S1_S1_iiE3Csh;
	add.s32 	%r33, %r261, %r259;
	add.s32 	%r34, %r33, %r29;
	add.s32 	%r35, %r34, %r29;
	add.s32 	%r262, %r11, 1;
	and.b32  	%r36, %r262, 7;
	add.s32 	%r263, %r11, 2;
	and.b32  	%r37, %r263, 7;
	add.s32 	%r264, %r11, 3;
	and.b32  	%r38, %r264, 7;
	xor.b32  	%r39, %r19, 4;
	add.s32 	%r265, %r11, 5;
	and.b32  	%r40, %r265, 7;
	add.s32 	%r266, %r11, 6;
	and.b32  	%r41, %r266, 7;
	add.s32 	%r267, %r11, -1;
	and.b32  	%r42, %r267, 7;
	setp.lt.s32 	%p6, %r19, %r238;
	selp.b32 	%r268, 0, %r238, %p6;
	sub.s32 	%r43, %r19, %r268;
	add.s32 	%r269, %r19, 1;
	setp.lt.s32 	%p7, %r269, %r238;
	selp.b32 	%r270, 0, %r238, %p7;
	sub.s32 	%r44, %r269, %r270;
	add.s32 	%r271, %r19, 2;
	setp.lt.s32 	%p8, %r271, %r238;
	selp.b32 	%r272, 0, %r238, %p8;
	sub.s32 	%r45, %r271, %r272;
	add.s32 	%r273, %r19, 3;
	setp.lt.s32 	%p9, %r273, %r238;
	selp.b32 	%r274, 0, %r238, %p9;
	sub.s32 	%r46, %r273, %r274;
	add.s32 	%r275, %r19, 4;
	setp.lt.s32 	%p10, %r275, %r238;
	selp.b32 	%r276, 0, %r238, %p10;
	sub.s32 	%r47, %r275, %r276;
	add.s32 	%r277, %r19, 5;
	setp.lt.s32 	%p11, %r277, %r238;
	selp.b32 	%r278, 0, %r238, %p11;
	sub.s32 	%r48, %r277, %r278;
	add.s32 	%r279, %r19, 6;
	setp.lt.s32 	%p12, %r279, %r238;
	selp.b32 	%r280, 0, %r238, %p12;
	sub.s32 	%r49, %r279, %r280;
	add.s32 	%r281, %r19, 7;
	setp.lt.s32 	%p13, %r281, %r238;
	selp.b32 	%r282, 0, %r238, %p13;
	sub.s32 	%r50, %r281, %r282;
	mul.wide.u32 	%rd14, %r13, 4;
	add.s64 	%rd4, %rd1, %rd14;
	mul.wide.u32 	%rd15, %r13, 8;
	add.s64 	%rd5, %rd1, %rd15;
	mul.wide.u32 	%rd16, %r13, 12;
	add.s64 	%rd6, %rd1, %rd16;
	cvt.u64.u32 	%rd18, %r29;
$L__BB512_5:
	setp.eq.s32 	%p14, %r27, 3;
	mul.lo.s32 	%r60, %r525, %r236;
	mov.u32 	%r526, %r1;
	@%p14 bra 	$L__BB512_9;
	setp.eq.s32 	%p15, %r27, 0;
	add.s32 	%r283, %r60, %r18;
	add.s32 	%r284, %r283, %r1;
	mul.wide.s32 	%rd17, %r284, 4;
	add.s64 	%rd7, %rd1, %rd17;
	ld.global.u32 	%r285, [%rd7];
	st.shared.u32 	[%r28], %r285;
	mov.u32 	%r526, %r25;
	@%p15 bra 	$L__BB512_9;
	setp.eq.s32 	%p16, %r27, 1;
	add.s64 	%rd8, %rd7, %rd18;
	ld.global.u32 	%r286, [%rd8];
	st.shared.u32 	[%r30], %r286;
	mov.u32 	%r526, %r31;
	@%p16 bra 	$L__BB512_9;
	add.s64 	%rd20, %rd8, %rd18;
	ld.global.u32 	%r287, [%rd20];
	add.s32 	%r288, %r30, %r29;
	st.shared.u32 	[%r288], %r287;
	mov.u32 	%r526, %r32;
$L__BB512_9:
	setp.lt.u32 	%p17, %r26, 3;
	@%p17 bra 	$L__BB512_12;
	shl.b32 	%r289, %r526, 2;
	mov.u32 	%r290, _ZZ9cuda_gemmIiLi256ELi4ELi1ELi256ELi8ELi8ELi32ELi0ELi0EEviiiPT_S1_S1_iiE3Ash;
	add.s32 	%r528, %r290, %r289;
	add.s32 	%r291, %r18, %r526;
	add.s32 	%r527, %r291, %r60;
$L__BB512_11:
	mul.wide.s32 	%rd21, %r527, 4;
	add.s64 	%rd22, %rd4, %rd21;
	add.s64 	%rd23, %rd5, %rd21;
	add.s64 	%rd24, %rd6, %rd21;
	add.s64 	%rd25, %rd1, %rd21;
	ld.global.u32 	%r292, [%rd25];
	st.shared.u32 	[%r528], %r292;
	ld.global.u32 	%r293, [%rd22];
	add.s32 	%r294, %r528, %r29;
	st.shared.u32 	[%r294], %r293;
	ld.global.u32 	%r295, [%rd23];
	shl.b32 	%r296, %r13, 3;
	add.s32 	%r297, %r528, %r296;
	st.shared.u32 	[%r297], %r295;
	ld.global.u32 	%r298, [%rd24];
	mad.lo.s32 	%r299, %r13, 12, %r528;
	st.shared.u32 	[%r299], %r298;
	add.s32 	%r526, %r526, %r29;
	shl.b32 	%r300, %r13, 4;
	add.s32 	%r528, %r528, %r300;
	add.s32 	%r527, %r527, %r29;
	setp.lt.u32 	%p18, %r526, 256;
	@%p18 bra 	$L__BB512_11;
$L__BB512_12:
	mov.u32 	%r530, %r1;
	@%p14 bra 	$L__BB512_16;
	setp.eq.s32 	%p20, %r27, 0;
	mov.b32 	%r301, 0;
	st.shared.u32 	[%r33], %r301;
	mov.u32 	%r530, %r25;
	@%p20 bra 	$L__BB512_16;
	setp.eq.s32 	%p21, %r27, 1;
	mov.b32 	%r302, 0;
	st.shared.u32 	[%r34], %r302;
	mov.u32 	%r530, %r31;
	@%p21 bra 	$L__BB512_16;
	mov.b32 	%r303, 0;
	st.shared.u32 	[%r35], %r303;
	mov.u32 	%r530, %r32;
$L__BB512_16:
	@%p17 bra 	$L__BB512_18;
$L__BB512_17:
	shl.b32 	%r304, %r530, 2;
	mov.u32 	%r305, _ZZ9cuda_gemmIiLi256ELi4ELi1ELi256ELi8ELi8ELi32ELi0ELi0EEviiiPT_S1_S1_iiE3Csh;
	add.s32 	%r306, %r305, %r304;
	mov.b32 	%r307, 0;
	st.shared.u32 	[%r306], %r307;
	add.s32 	%r308, %r306, %r29;
	st.shared.u32 	[%r308], %r307;
	add.s32 	%r309, %r308, %r29;
	st.shared.u32 	[%r309], %r307;
	add.s32 	%r310, %r309, %r29;
	st.shared.u32 	[%r310], %r307;
	add.s32 	%r530, %r29, %r530;
	setp.lt.u32 	%p23, %r530, 256;
	@%p23 bra 	$L__BB512_17;
$L__BB512_18:
	setp.lt.s32 	%p24, %r9, 1;
	bar.sync 	0;
	@%p24 bra 	$L__BB512_136;
	setp.ne.s32 	%p25, %r4, 1;
	@%p25 bra 	$L__BB512_57;
	mov.b32 	%r540, 0;
$L__BB512_21:
	setp.lt.s32 	%p84, %r238, 1;
	add.s32 	%r82, %r540, %r11;
	mad.lo.s32 	%r83, %r82, %r238, %r20;
	@%p84 bra 	$L__BB512_23;
	add.s32 	%r414, %r83, %r19;
	shl.b32 	%r415, %r414, 2;
	mov.u32 	%r416, _ZZ9cuda_gemmIiLi256ELi4ELi1ELi256ELi8ELi8ELi32ELi0ELi0EEviiiPT_S1_S1_iiE3Ash;
	add.s32 	%r417, %r416, %r415;
	ld.shared.u32 	%r619, [%r417];
$L__BB512_23:
	setp.lt.s32 	%p85, %r238, 2;
	@%p85 bra 	$L__BB512_25;
	add.s32 	%r418, %r83, %r36;
	shl.b32 	%r419, %r418, 2;
	mov.u32 	%r420, _ZZ9cuda_gemmIiLi256ELi4ELi1ELi256ELi8ELi8ELi32ELi0ELi0EEviiiPT_S1_S1_iiE3Ash;
	add.s32 	%r421, %r420, %r419;
	ld.shared.u32 	%r618, [%r421];
$L__BB512_25:
	setp.lt.s32 	%p86, %r238, 3;
	@%p86 bra 	$L__BB512_27;
	add.s32 	%r422, %r83, %r37;
	shl.b32 	%r423, %r422, 2;
	mov.u32 	%r424, _ZZ9cuda_gemmIiLi256ELi4ELi1ELi256ELi8ELi8ELi32ELi0ELi0EEviiiPT_S1_S1_iiE3Ash;
	add.s32 	%r425, %r424, %r423;
	ld.shared.u32 	%r617, [%r425];
$L__BB512_27:
	setp.lt.s32 	%p87, %r238, 4;
	@%p87 bra 	$L__BB512_29;
	add.s32 	%r426, %r83, %r38;
	shl.b32 	%r427, %r426, 2;
	mov.u32 	%r428, _ZZ9cuda_gemmIiLi256ELi4ELi1ELi256ELi8ELi8ELi32ELi0ELi0EEviiiPT_S1_S1_iiE3Ash;
	add.s32 	%r429, %r428, %r427;
	ld.shared.u32 	%r616, [%r429];
$L__BB512_29:
	setp.lt.s32 	%p88, %r238, 5;
	@%p88 bra 	$L__BB512_31;
	add.s32 	%r430, %r83, %r39;
	shl.b32 	%r431, %r430, 2;
	mov.u32 	%r432, _ZZ9cuda_gemmIiLi256ELi4ELi1ELi256ELi8ELi8ELi32ELi0ELi0EEviiiPT_S1_S1_iiE3Ash;
	add.s32 	%r433, %r432, %r431;
	ld.shared.u32 	%r615, [%r433];
$L__BB512_31:
	setp.lt.s32 	%p89, %r238, 6;
	@%p89 bra 	$L__BB512_33;
	add.s32 	%r434, %r83, %r40;
	shl.b32 	%r435, %r434, 2;
	mov.u32 	%r436, _ZZ9cuda_gemmIiLi256ELi4ELi1ELi256ELi8ELi8ELi32ELi0ELi0EEviiiPT_S1_S1_iiE3Ash;
	add.s32 	%r437, %r436, %r435;
	ld.shared.u32 	%r614, [%r437];
$L__BB512_33:
	setp.lt.s32 	%p90, %r238, 7;
	@%p90 bra 	$L__BB512_35;
	add.s32 	%r438, %r83, %r41;
	shl.b32 	%r439, %r438, 2;
	mov.u32 	%r440, _ZZ9cuda_gemmIiLi256ELi4ELi1ELi256ELi8ELi8ELi32ELi0ELi0EEviiiPT_S1_S1_iiE3Ash;
	add.s32 	%r441, %r440, %r439;
	ld.shared.u32 	%r613, [%r441];
$L__BB512_35:
	setp.lt.s32 	%p91, %r238, 8;
	@%p91 bra 	$L__BB512_37;
	add.s32 	%r442, %r83, %r42;
	shl.b32 	%r443, %r442, 2;
	mov.u32 	%r444, _ZZ9cuda_gemmIiLi256ELi4ELi1ELi256ELi8ELi8ELi32ELi0ELi0EEviiiPT_S1_S1_iiE3Ash;
	add.s32 	%r445, %r444, %r443;
	ld.shared.u32 	%r612, [%r445];
$L__BB512_37:
	setp.lt.s32 	%p92, %r12, %r21;
	@%p92 bra 	$L__BB512_39;
$L__BB512_38:
	add.s32 	%r540, %r540, %r10;
	setp.lt.s32 	%p110, %r540, %r9;
	@%p110 bra 	$L__BB512_21;
	bra.uni 	$L__BB512_136;
$L__BB512_39:
	rem.s32 	%r446, %r2, %r238;
	shl.b32 	%r447, %r446, 2;
	mov.u32 	%r448, _ZZ9cuda_gemmIiLi256ELi4ELi1ELi256ELi8ELi8ELi32ELi0ELi0EEviiiPT_S1_S1_iiE11kron_fac_sh;
	add.s32 	%r101, %r448, %r447;
	mov.u32 	%r549, %r12;
$L__BB512_40:
	mad.lo.s32 	%r450, %r549, 36, %r101;
	ld.shared.u32 	%r103, [%r450];
	mov.b32 	%r551, 0;
	@%p84 bra 	$L__BB512_42;
	shfl.sync.idx.b32	%r451|%p94, %r103, %r43, %r22, -1;
	mul.lo.s32 	%r551, %r451, %r619;
$L__BB512_42:
	@%p85 bra 	$L__BB512_44;
	shfl.sync.idx.b32	%r452|%p96, %r103, %r44, %r22, -1;
	mad.lo.s32 	%r551, %r452, %r618, %r551;
$L__BB512_44:
	@%p86 bra 	$L__BB512_46;
	shfl.sync.idx.b32	%r453|%p98, %r103, %r45, %r22, -1;
	mad.lo.s32 	%r551, %r453, %r617, %r551;
$L__BB512_46:
	@%p87 bra 	$L__BB512_48;
	shfl.sync.idx.b32	%r454|%p100, %r103, %r46, %r22, -1;
	mad.lo.s32 	%r551, %r454, %r616, %r551;
$L__BB512_48:
	setp.lt.s32 	%p101, %r238, 5;
	@%p101 bra 	$L__BB512_50;
	shfl.sync.idx.b32	%r455|%p102, %r103, %r47, %r22, -1;
	mad.lo.s32 	%r551, %r455, %r615, %r551;
$L__BB512_50:
	setp.lt.s32 	%p103, %r238, 6;
	@%p103 bra 	$L__BB512_52;
	shfl.sync.idx.b32	%r456|%p104, %r103, %r48, %r22, -1;
	mad.lo.s32 	%r551, %r456, %r614, %r551;
$L__BB512_52:
	setp.lt.s32 	%p105, %r238, 7;
	@%p105 bra 	$L__BB512_54;
	shfl.sync.idx.b32	%r457|%p106, %r103, %r49, %r22, -1;
	mad.lo.s32 	%r551, %r457, %r613, %r551;
$L__BB512_54:
	setp.lt.s32 	%p107, %r238, 8;
	@%p107 bra 	$L__BB512_56;
	shfl.sync.idx.b32	%r458|%p108, %r103, %r50, %r22, -1;
	mad.lo.s32 	%r551, %r458, %r612, %r551;
$L__BB512_56:
	mad.lo.s32 	%r459, %r549, %r9, %r82;
	shl.b32 	%r460, %r459, 2;
	mov.u32 	%r461, _ZZ9cuda_gemmIiLi256ELi4ELi1ELi256ELi8ELi8ELi32ELi0ELi0EEviiiPT_S1_S1_iiE3Csh;
	add.s32 	%r462, %r461, %r460;
	ld.shared.u32 	%r463, [%r462];
	add.s32 	%r464, %r463, %r551;
	st.shared.u32 	[%r462], %r464;
	add.s32 	%r549, %r549, %r14;
	setp.lt.s32 	%p109, %r549, %r21;
	@%p109 bra 	$L__BB512_40;
	bra.uni 	$L__BB512_38;
$L__BB512_57:
	setp.gt.u32 	%p26, %r238, 31;
	@%p26 bra 	$L__BB512_75;
	mov.b32 	%r594, 0;
$L__BB512_59:
	setp.eq.s32 	%p27, %r238, 0;
	add.s32 	%r182, %r594, %r11;
	mad.lo.s32 	%r183, %r182, %r238, %r20;
	@%p27 bra 	$L__BB512_61;
	add.s32 	%r312, %r183, %r19;
	shl.b32 	%r313, %r312, 2;
	mov.u32 	%r314, _ZZ9cuda_gemmIiLi256ELi4ELi1ELi256ELi8ELi8ELi32ELi0ELi0EEviiiPT_S1_S1_iiE3Ash;
	add.s32 	%r315, %r314, %r313;
	ld.shared.u32 	%r619, [%r315];
$L__BB512_61:
	setp.lt.s32 	%p28, %r238, 2;
	@%p28 bra 	$L__BB512_63;
	add.s32 	%r316, %r183, %r36;
	shl.b32 	%r317, %r316, 2;
	mov.u32 	%r318, _ZZ9cuda_gemmIiLi256ELi4ELi1ELi256ELi8ELi8ELi32ELi0ELi0EEviiiPT_S1_S1_iiE3Ash;
	add.s32 	%r319, %r318, %r317;
	ld.shared.u32 	%r618, [%r319];
$L__BB512_63:
	setp.lt.s32 	%p29, %r238, 3;
	@%p29 bra 	$L__BB512_65;
	add.s32 	%r320, %r183, %r37;
	shl.b32 	%r321, %r320, 2;
	mov.u32 	%r322, _ZZ9cuda_gemmIiLi256ELi4ELi1ELi256ELi8ELi8ELi32ELi0ELi0EEviiiPT_S1_S1_iiE3Ash;
	add.s32 	%r323, %r322, %r321;
	ld.shared.u32 	%r617, [%r323];
$L__BB512_65:
	setp.lt.s32 	%p30, %r238, 4;
	@%p30 bra 	$L__BB512_67;
	add.s32 	%r324, %r183, %r38;
	shl.b32 	%r325, %r324, 2;
	mov.u32 	%r326, _ZZ9cuda_gemmIiLi256ELi4ELi1ELi256ELi8ELi8ELi32ELi0ELi0EEviiiPT_S1_S1_iiE3Ash;
	add.s32 	%r327, %r326, %r325;
	ld.shared.u32 	%r616, [%r327];
$L__BB512_67:
	setp.lt.s32 	%p31, %r238, 5;
	@%p31 bra 	$L__BB512_69;
	add.s32 	%r328, %r183, %r39;
	shl.b32 	%r329, %r328, 2;
	mov.u32 	%r330, _ZZ9cuda_gemmIiLi256ELi4ELi1ELi256ELi8ELi8ELi32ELi0ELi0EEviiiPT_S1_S1_iiE3Ash;
	add.s32 	%r331, %r330, %r329;
	ld.shared.u32 	%r615, [%r331];
$L__BB512_69:
	setp.lt.s32 	%p32, %r238, 6;
	@%p32 bra 	$L__BB512_71;
	add.s32 	%r332, %r183, %r40;
	shl.b32 	%r333, %r332, 2;
	mov.u32 	%r334, _ZZ9cuda_gemmIiLi256ELi4ELi1ELi256ELi8ELi8ELi32ELi0ELi0EEviiiPT_S1_S1_iiE3Ash;
	add.s32 	%r335, %r334, %r333;
	ld.shared.u32 	%r614, [%r335];
$L__BB512_71:
	setp.lt.s32 	%p33, %r238, 7;
	@%p33 bra 	$L__BB512_73;
	add.s32 	%r336, %r183, %r41;
	shl.b32 	%r337, %r336, 2;
	mov.u32 	%r338, _ZZ9cuda_gemmIiLi256ELi4ELi1ELi256ELi8ELi8ELi32ELi0ELi0EEviiiPT_S1_S1_iiE3Ash;
	add.s32 	%r339, %r338, %r337;
	ld.shared.u32 	%r613, [%r339];
$L__BB512_73:
	setp.lt.s32 	%p34, %r238, 8;
	@%p34 bra 	$L__BB512_116;
	add.s32 	%r340, %r183, %r42;
	shl.b32 	%r341, %r340, 2;
	mov.u32 	%r342, _ZZ9cuda_gemmIiLi256ELi4ELi1ELi256ELi8ELi8ELi32ELi0ELi0EEviiiPT_S1_S1_iiE3Ash;
	add.s32 	%r343, %r342, %r341;
	ld.shared.u32 	%r612, [%r343];
	bra.uni 	$L__BB512_116;
$L__BB512_75:
	mov.b32 	%r566, 0;
$L__BB512_76:
	setp.lt.s32 	%p54, %r238, 1;
	add.s32 	%r130, %r566, %r11;
	mad.lo.s32 	%r131, %r130, %r238, %r20;
	@%p54 bra 	$L__BB512_78;
	add.s32 	%r362, %r131, %r19;
	shl.b32 	%r363, %r362, 2;
	mov.u32 	%r364, _ZZ9cuda_gemmIiLi256ELi4ELi1ELi256ELi8ELi8ELi32ELi0ELi0EEviiiPT_S1_S1_iiE3Ash;
	add.s32 	%r365, %r364, %r363;
	ld.shared.u32 	%r619, [%r365];
$L__BB512_78:
	setp.lt.s32 	%p55, %r238, 2;
	@%p55 bra 	$L__BB512_80;
	add.s32 	%r366, %r131, %r36;
	shl.b32 	%r367, %r366, 2;
	mov.u32 	%r368, _ZZ9cuda_gemmIiLi256ELi4ELi1ELi256ELi8ELi8ELi32ELi0ELi0EEviiiPT_S1_S1_iiE3Ash;
	add.s32 	%r369, %r368, %r367;
	ld.shared.u32 	%r618, [%r369];
$L__BB512_80:
	setp.lt.s32 	%p56, %r238, 3;
	@%p56 bra 	$L__BB512_82;
	add.s32 	%r370, %r131, %r37;
	shl.b32 	%r371, %r370, 2;
	mov.u32 	%r372, _ZZ9cuda_gemmIiLi256ELi4ELi1ELi256ELi8ELi8ELi32ELi0ELi0EEviiiPT_S1_S1_iiE3Ash;
	add.s32 	%r373, %r372, %r371;
	ld.shared.u32 	%r617, [%r373];
$L__BB512_82:
	setp.lt.s32 	%p57, %r238, 4;
	@%p57 bra 	$L__BB512_84;
	add.s32 	%r374, %r131, %r38;
	shl.b32 	%r375, %r374, 2;
	mov.u32 	%r376, _ZZ9cuda_gemmIiLi256ELi4ELi1ELi256ELi8ELi8ELi32ELi0ELi0EEviiiPT_S1_S1_iiE3Ash;
	add.s32 	%r377, %r376, %r375;
	ld.shared.u32 	%r616, [%r377];
$L__BB512_84:
	setp.lt.s32 	%p58, %r238, 5;
	@%p58 bra 	$L__BB512_86;
	add.s32 	%r378, %r131, %r39;
	shl.b32 	%r379, %r378, 2;
	mov.u32 	%r380, _ZZ9cuda_gemmIiLi256ELi4ELi1ELi256ELi8ELi8ELi32ELi0ELi0EEviiiPT_S1_S1_iiE3Ash;
	add.s32 	%r381, %r380, %r379;
	ld.shared.u32 	%r615, [%r381];
$L__BB512_86:
	setp.lt.s32 	%p59, %r238, 6;
	@%p59 bra 	$L__BB512_88;
	add.s32 	%r382, %r131, %r40;
	shl.b32 	%r383, %r382, 2;
	mov.u32 	%r384, _ZZ9cuda_gemmIiLi256ELi4ELi1ELi256ELi8ELi8ELi32ELi0ELi0EEviiiPT_S1_S1_iiE3Ash;
	add.s32 	%r385, %r384, %r383;
	ld.shared.u32 	%r614, [%r385];
$L__BB512_88:
	setp.lt.s32 	%p60, %r238, 7;
	@%p60 bra 	$L__BB512_90;
	add.s32 	%r386, %r131, %r41;
	shl.b32 	%r387, %r386, 2;
	mov.u32 	%r388, _ZZ9cuda_gemmIiLi256ELi4ELi1ELi256ELi8ELi8ELi32ELi0ELi0EEviiiPT_S1_S1_iiE3Ash;
	add.s32 	%r389, %r388, %r387;
	ld.shared.u32 	%r613, [%r389];
$L__BB512_90:
	setp.lt.s32 	%p61, %r238, 8;
	@%p61 bra 	$L__BB512_92;
	add.s32 	%r390, %r131, %r42;
	shl.b32 	%r391, %r390, 2;
	mov.u32 	%r392, _ZZ9cuda_gemmIiLi256ELi4ELi1ELi256ELi8ELi8ELi32ELi0ELi0EEviiiPT_S1_S1_iiE3Ash;
	add.s32 	%r393, %r392, %r391;
	ld.shared.u32 	%r612, [%r393];
$L__BB512_92:
	setp.lt.s32 	%p62, %r12, %r21;
	@%p62 bra 	$L__BB512_94;
$L__BB512_93:
	add.s32 	%r566, %r566, %r10;
	setp.lt.s32 	%p83, %r566, %r9;
	@%p83 bra 	$L__BB512_76;
	bra.uni 	$L__BB512_136;
$L__BB512_94:
	rem.s32 	%r394, %r2, %r238;
	shl.b32 	%r395, %r394, 2;
	mov.u32 	%r396, _ZZ9cuda_gemmIiLi256ELi4ELi1ELi256ELi8ELi8ELi32ELi0ELi0EEviiiPT_S1_S1_iiE11kron_fac_sh;
	add.s32 	%r149, %r396, %r395;
	mov.u32 	%r575, %r12;
$L__BB512_95:
	mad.lo.s32 	%r398, %r575, 36, %r149;
	ld.shared.u32 	%r151, [%r398];
	mov.b32 	%r577, 0;
	@%p54 bra 	$L__BB512_97;
	shfl.sync.idx.b32	%r399|%p64, %r151, %r43, %r22, -1;
	mul.lo.s32 	%r577, %r399, %r619;
$L__BB512_97:
	@%p55 bra 	$L__BB512_99;
	shfl.sync.idx.b32	%r400|%p66, %r151, %r44, %r22, -1;
	mad.lo.s32 	%r577, %r400, %r618, %r577;
$L__BB512_99:
	@%p56 bra 	$L__BB512_101;
	shfl.sync.idx.b32	%r401|%p68, %r151, %r45, %r22, -1;
	mad.lo.s32 	%r577, %r401, %r617, %r577;
$L__BB512_101:
	setp.lt.s32 	%p69, %r238, 4;
	@%p69 bra 	$L__BB512_103;
	shfl.sync.idx.b32	%r402|%p70, %r151, %r46, %r22, -1;
	mad.lo.s32 	%r577, %r402, %r616, %r577;
$L__BB512_103:
	setp.lt.s32 	%p71, %r238, 5;
	@%p71 bra 	$L__BB512_105;
	shfl.sync.idx.b32	%r403|%p72, %r151, %r47, %r22, -1;
	mad.lo.s32 	%r577, %r403, %r615, %r577;
$L__BB512_105:
	setp.lt.s32 	%p73, %r238, 6;
	@%p73 bra 	$L__BB512_107;
	shfl.sync.idx.b32	%r404|%p74, %r151, %r48, %r22, -1;
	mad.lo.s32 	%r577, %r404, %r614, %r577;
$L__BB512_107:
	setp.lt.s32 	%p75, %r238, 7;
	@%p75 bra 	$L__BB512_109;
	shfl.sync.idx.b32	%r405|%p76, %r151, %r49, %r22, -1;
	mad.lo.s32 	%r577, %r405, %r613, %r577;
$L__BB512_109:
	setp.lt.s32 	%p77, %r238, 8;
	@%p77 bra 	$L__BB512_111;
	shfl.sync.idx.b32	%r406|%p78, %r151, %r50, %r22, -1;
	mad.lo.s32 	%r577, %r406, %r612, %r577;
$L__BB512_111:
	mov.u32 	%r583, %r3;
$L__BB512_112:
	shr.u32 	%r169, %r583, 1;
	shfl.sync.down.b32	%r407|%p79, %r577, %r169, %r23, -1;
	add.s32 	%r577, %r407, %r577;
	setp.gt.u32 	%p80, %r583, 3;
	mov.u32 	%r583, %r169;
	@%p80 bra 	$L__BB512_112;
	rem.u32 	%r408, %r2, %r4;
	setp.eq.s32 	%p81, %r408, 0;
	@%p81 bra 	$L__BB512_114;
	bra.uni 	$L__BB512_115;
$L__BB512_114:
	mad.lo.s32 	%r409, %r575, %r9, %r130;
	shl.b32 	%r410, %r409, 2;
	mov.u32 	%r411, _ZZ9cuda_gemmIiLi256ELi4ELi1ELi256ELi8ELi8ELi32ELi0ELi0EEviiiPT_S1_S1_iiE3Csh;
	add.s32 	%r412, %r411, %r410;
	st.shared.u32 	[%r412], %r577;
$L__BB512_115:
	add.s32 	%r575, %r575, %r14;
	setp.lt.s32 	%p82, %r575, %r21;
	@%p82 bra 	$L__BB512_95;
	bra.uni 	$L__BB512_93;
$L__BB512_116:
	setp.lt.s32 	%p35, %r12, %r21;
	@%p35 bra 	$L__BB512_117;
	bra.uni 	$L__BB512_135;
$L__BB512_117:
	rem.u32 	%r344, %r2, %r238;
	shl.b32 	%r345, %r344, 2;
	mov.u32 	%r346, _ZZ9cuda_gemmIiLi256ELi4ELi1ELi256ELi8ELi8ELi32ELi0ELi0EEviiiPT_S1_S1_iiE11kron_fac_sh;
	add.s32 	%r184, %r346, %r345;
	mov.u32 	%r603, %r12;
$L__BB512_118:
	mad.lo.s32 	%r348, %r603, 36, %r184;
	ld.shared.u32 	%r202, [%r348];
	mov.b32 	%r605, 0;
	@%p27 bra 	$L__BB512_120;
	shfl.sync.idx.b32	%r349|%p37, %r202, %r43, %r22, -1;
	mul.lo.s32 	%r605, %r349, %r619;
$L__BB512_120:
	@%p28 bra 	$L__BB512_122;
	shfl.sync.idx.b32	%r350|%p39, %r202, %r44, %r22, -1;
	mad.lo.s32 	%r605, %r350, %r618, %r605;
$L__BB512_122:
	@%p29 bra 	$L__BB512_124;
	shfl.sync.idx.b32	%r351|%p41, %r202, %r45, %r22, -1;
	mad.lo.s32 	%r605, %r351, %r617, %r605;
$L__BB512_124:
	@%p30 bra 	$L__BB512_126;
	shfl.sync.idx.b32	%r352|%p43, %r202, %r46, %r22, -1;
	mad.lo.s32 	%r605, %r352, %r616, %r605;
$L__BB512_126:
	setp.lt.s32 	%p44, %r238, 5;
	@%p44 bra 	$L__BB512_128;
	shfl.sync.idx.b32	%r353|%p45, %r202, %r47, %r22, -1;
	mad.lo.s32 	%r605, %r353, %r615, %r605;
$L__BB512_128:
	setp.lt.s32 	%p46, %r238, 6;
	@%p46 bra 	$L__BB512_130;
	shfl.sync.idx.b32	%r354|%p47, %r202, %r48, %r22, -1;
	mad.lo.s32 	%r605, %r354, %r614, %r605;
$L__BB512_130:
	setp.lt.s32 	%p48, %r238, 7;
	@%p48 bra 	$L__BB512_132;
	shfl.sync.idx.b32	%r355|%p49, %r202, %r49, %r22, -1;
	mad.lo.s32 	%r605, %r355, %r613, %r605;
$L__BB512_132:
	setp.lt.s32 	%p50, %r238, 8;
	@%p50 bra 	$L__BB512_134;
	shfl.sync.idx.b32	%r356|%p51, %r202, %r50, %r22, -1;
	mad.lo.s32 	%r605, %r356, %r612, %r605;
$L__BB512_134:
	mad.lo.s32 	%r357, %r603, %r9, %r182;
	shl.b32 	%r358, %r357, 2;
	mov.u32 	%r359, _ZZ9cuda_gemmIiLi256ELi4ELi1ELi256ELi8ELi8ELi32ELi0ELi0EEviiiPT_S1_S1_iiE3Csh;
	add.s32 	%r360, %r359, %r358;
	st.shared.u32 	[%r360], %r605;
	add.s32 	%r603, %r603, %r14;
	setp.lt.s32 	%p52, %r603, %r21;
	@%p52 bra 	$L__BB512_118;
$L__BB512_135:
	add.s32 	%r594, %r594, %r10;
	setp.lt.s32 	%p53, %r594, %r9;
	@%p53 bra 	$L__BB512_59;
$L__BB512_136:
	bar.sync 	0;
	mad.lo.s32 	%r229, %r525, %r235, %r24;
	div.s32 	%r230, %r236, %r238;
	mov.u32 	%r620, %r1;
	@%p14 bra 	$L__BB512_140;
	setp.eq.s32 	%p112, %r27, 0;
	div.s32 	%r465, %r1, %r9;
	mad.lo.s32 	%r466, %r230, %r465, %r229;
	mul.lo.s32 	%r467, %r465, %r9;
	sub.s32 	%r468, %r1, %r467;
	add.s32 	%r469, %r466, %r468;
	ld.shared.u32 	%r470, [%r33];
	mul.wide.s32 	%rd26, %r469, 4;
	add.s64 	%rd27, %rd2, %rd26;
	st.global.u32 	[%rd27], %r470;
	mov.u32 	%r620, %r25;
	@%p112 bra 	$L__BB512_140;
	setp.eq.s32 	%p113, %r27, 1;
	div.s32 	%r471, %r25, %r9;
	mad.lo.s32 	%r472, %r230, %r471, %r229;
	mul.lo.s32 	%r473, %r471, %r9;
	sub.s32 	%r474, %r25, %r473;
	add.s32 	%r475, %r472, %r474;
	ld.shared.u32 	%r476, [%r34];
	mul.wide.s32 	%rd28, %r475, 4;
	add.s64 	%rd29, %rd2, %rd28;
	st.global.u32 	[%rd29], %r476;
	mov.u32 	%r620, %r31;
	@%p113 bra 	$L__BB512_140;
	div.s32 	%r477, %r31, %r9;
	mad.lo.s32 	%r478, %r230, %r477, %r229;
	mul.lo.s32 	%r479, %r477, %r9;
	sub.s32 	%r480, %r31, %r479;
	add.s32 	%r481, %r478, %r480;
	ld.shared.u32 	%r482, [%r35];
	mul.wide.s32 	%rd30, %r481, 4;
	add.s64 	%rd31, %rd2, %rd30;
	st.global.u32 	[%rd31], %r482;
	mov.u32 	%r620, %r32;
$L__BB512_140:
	@%p17 bra 	$L__BB512_142;
$L__BB512_141:
	div.s32 	%r483, %r620, %r9;
	mad.lo.s32 	%r484, %r230, %r483, %r229;
	mul.lo.s32 	%r485, %r483, %r9;
	sub.s32 	%r486, %r620, %r485;
	add.s32 	%r487, %r484, %r486;
	shl.b32 	%r488, %r620, 2;
	mov.u32 	%r489, _ZZ9cuda_gemmIiLi256ELi4ELi1ELi256ELi8ELi8ELi32ELi0ELi0EEviiiPT_S1_S1_iiE3Csh;
	add.s32 	%r490, %r489, %r488;
	ld.shared.u32 	%r491, [%r490];
	mul.wide.s32 	%rd32, %r487, 4;
	add.s64 	%rd33, %rd2, %rd32;
	st.global.u32 	[%rd33], %r491;
	add.s32 	%r492, %r620, %r13;
	div.s32 	%r493, %r492, %r9;
	mad.lo.s32 	%r494, %r230, %r493, %r229;
	mul.lo.s32 	%r495, %r493, %r9;
	sub.s32 	%r496, %r492, %r495;
	add.s32 	%r497, %r494, %r496;
	add.s32 	%r498, %r490, %r29;
	ld.shared.u32 	%r499, [%r498];
	mul.wide.s32 	%rd34, %r497, 4;
	add.s64 	%rd35, %rd2, %rd34;
	st.global.u32 	[%rd35], %r499;
	add.s32 	%r500, %r492, %r13;
	div.s32 	%r501, %r500, %r9;
	mad.lo.s32 	%r502, %r230, %r501, %r229;
	mul.lo.s32 	%r503, %r501, %r9;
	sub.s32 	%r504, %r500, %r503;
	add.s32 	%r505, %r502, %r504;
	add.s32 	%r506, %r498, %r29;
	ld.shared.u32 	%r507, [%r506];
	mul.wide.s32 	%rd36, %r505, 4;
	add.s64 	%rd37, %rd2, %rd36;
	st.global.u32 	[%rd37], %r507;
	add.s32 	%r508, %r500, %r13;
	div.s32 	%r509, %r508, %r9;
	mad.lo.s32 	%r510, %r230, %r509, %r229;
	mul.lo.s32 	%r511, %r509, %r9;
	sub.s32 	%r512, %r508, %r511;
	add.s32 	%r513, %r510, %r512;
	add.s32 	%r514, %r506, %r29;
	ld.shared.u32 	%r515, [%r514];
	mul.wide.s32 	%rd38, %r513, 4;
	add.s64 	%rd39, %rd2, %rd38;
	st.global.u32 	[%rd39], %r515;
	add.s32 	%r620, %r508, %r13;
	setp.lt.u32 	%p115, %r620, 256;
	@%p115 bra 	$L__BB512_141;
$L__BB512_142:
	add.s32 	%r525, %r525, %r16;
	setp.lt.u32 	%p116, %r525, %r17;
	@%p116 bra 	$L__BB512_5;
$L__BB512_143:
	ret;

}
	// .globl	_Z9cuda_gemmIiLi256ELi4ELi1ELi256ELi8ELi8ELi32ELi0ELi1EEviiiPT_S1_S1_ii
.visible .entry _Z9cuda_gemmIiLi256ELi4ELi1ELi256ELi8ELi8ELi32ELi0ELi1EEviiiPT_S1_S1_ii(
	.param .u32 _Z9cuda_gemmIiLi256ELi4ELi1ELi256ELi8ELi8ELi32ELi0ELi1EEviiiPT_S1_S1_ii_param_0,
	.param .u32 _Z9cuda_gemmIiLi256ELi4ELi1ELi256ELi8ELi8ELi32ELi0ELi1EEviiiPT_S1_S1_ii_param_1,
	.param .u32 _Z9cuda_gemmIiLi256ELi4ELi1ELi256ELi8ELi8ELi32ELi0ELi1EEviiiPT_S1_S1_ii_param_2,
	.param .u64 .ptr .align 1 _Z9cuda_gemmIiLi256ELi4ELi1ELi256ELi8ELi8ELi32ELi0ELi1EEviiiPT_S1_S1_ii_param_3,
	.param .u64 .ptr .align 1 _Z9cuda_gemmIiLi256ELi4ELi1ELi256ELi8ELi8ELi32ELi0ELi1EEviiiPT_S1_S1_ii_param_4,
	.param .u64 .ptr .align 1 _Z9cuda_gemmIiLi256ELi4ELi1ELi256ELi8ELi8ELi32ELi0ELi1EEviiiPT_S1_S1_ii_param_5,
	.param .u32 _Z9cuda_gemmIiLi256ELi4ELi1ELi256ELi8ELi8ELi32ELi0ELi1EEviiiPT_S1_S1_ii_param_6,
	.param .u32 _Z9cuda_gemmIiLi256ELi4ELi1ELi256ELi8ELi8ELi32ELi0ELi1EEviiiPT_S1_S1_ii_param_7
)
.maxntid 256
{
	.reg .pred 	%p<34>;
	.reg .b32 	%r<274>;
	.reg .b64 	%rd<48>;
	// demoted variable
	.shared .align 128 .b8 _ZZ9cuda_gemmIiLi256ELi4ELi1ELi256ELi8ELi8ELi32ELi0ELi1EEviiiPT_S1_S1_iiE11kron_fac_sh[288];
	// demoted variable
	.shared .align 128 .b8 _ZZ9cuda_gemmIiLi256ELi4ELi1ELi256ELi8ELi8ELi32ELi0ELi1EEviiiPT_S1_S1_iiE3Ash[1024];
	// demoted variable
	.shared .align 128 .b8 _ZZ9cuda_gemmIiLi256ELi4ELi1ELi256ELi8ELi8ELi32ELi0ELi1EEviiiPT_S1_S1_iiE3Csh[1024];
	ld.param.u32 	%r80, [_Z9cuda_gemmIiLi256ELi4ELi1ELi256ELi8ELi8ELi32ELi0ELi1EEviiiPT_S1_S1_ii_param_1];
	ld.param.u32 	%r81, [_Z9cuda_gemmIiLi256ELi4ELi1ELi256ELi8ELi8ELi32ELi0ELi1EEviiiPT_S1_S1_ii_param_2];
	ld.param.u64 	%rd9, [_Z9cuda_gemmIiLi256ELi4ELi1ELi256ELi8ELi8ELi32ELi0ELi1EEviiiPT_S1_S1_ii_param_3];
	ld.param.u64 	%rd10, [_Z9cuda_gemmIiLi256ELi4ELi1ELi256ELi8ELi8ELi32ELi0ELi1EEviiiPT_S1_S1_ii_param_4];
	ld.param.u64 	%rd11, [_Z9cuda_gemmIiLi256ELi4ELi1ELi256ELi8ELi8ELi32ELi0ELi1EEviiiPT_S1_S1_ii_param_5];
	cvta.to.global.u64 	%rd1, %rd10;
	cvta.to.global.u64 	%rd2, %rd9;
	cvta.to.global.u64 	%rd3, %rd11;
	mov.u32 	%r1, %tid.x;
	setp.gt.u32 	%p1, %r1, 63;
	@%p1 bra 	$L__BB513_7;
	mov.u32 	%r2, %ntid.x;
	add.s32 	%r82, %r1, %r2;
	max.u32 	%r83, %r82, 64;
	setp.lt.u32 	%p2, %r82, 64;
	selp.u32 	%r84, 1, 0, %p2;
	add.s32 	%r85, %r82, %r84;
	sub.s32 	%r86, %r83, %r85;
	div.u32 	%r87, %r86, %r2;
	add.s32 	%r3, %r87, %r84;
	and.b32  	%r88, %r3, 3;
	setp.eq.s32 	%p3, %r88, 3;
	mov.u32 	%r262, %r1;
	@%p3 bra 	$L__BB513_4;
	add.s32 	%r90, %r3, 1;
	and.b32  	%r4, %r90, 3;
	mov.b32 	%r261, 0;
	mov.u32 	%r262, %r1;
$L__BB513_3:
	.pragma "nounroll";
	mul.wide.u32 	%rd12, %r262, 4;
	add.s64 	%rd13, %rd1, %rd12;
	ld.global.u32 	%r91, [%rd13];
	and.b32  	%r92, %r262, 7;
	mov.u32 	%r93, _ZZ9cuda_gemmIiLi256ELi4ELi1ELi256ELi8ELi8ELi32ELi0ELi1EEviiiPT_S1_S1_iiE11kron_fac_sh;
	mad.lo.s32 	%r94, %r92, 36, %r93;
	shr.u32 	%r95, %r262, 1;
	and.b32  	%r96, %r95, 2147483644;
	add.s32 	%r97, %r94, %r96;
	st.shared.u32 	[%r97], %r91;
	add.s32 	%r262, %r262, %r2;
	add.s32 	%r261, %r261, 1;
	setp.ne.s32 	%p4, %r261, %r4;
	@%p4 bra 	$L__BB513_3;
$L__BB513_4:
	setp.lt.u32 	%p5, %r3, 3;
	@%p5 bra 	$L__BB513_7;
	mov.u32 	%r100, _ZZ9cuda_gemmIiLi256ELi4ELi1ELi256ELi8ELi8ELi32ELi0ELi1EEviiiPT_S1_S1_iiE11kron_fac_sh;
$L__BB513_6:
	mul.wide.u32 	%rd14, %r262, 4;
	add.s64 	%rd15, %rd1, %rd14;
	ld.global.u32 	%r98, [%rd15];
	and.b32  	%r99, %r262, 7;
	mad.lo.s32 	%r101, %r99, 36, %r100;
	shr.u32 	%r102, %r262, 1;
	and.b32  	%r103, %r102, 2147483644;
	add.s32 	%r104, %r101, %r103;
	st.shared.u32 	[%r104], %r98;
	add.s32 	%r105, %r262, %r2;
	mul.wide.u32 	%rd16, %r105, 4;
	add.s64 	%rd17, %rd1, %rd16;
	ld.global.u32 	%r106, [%rd17];
	and.b32  	%r107, %r105, 7;
	mad.lo.s32 	%r108, %r107, 36, %r100;
	shr.u32 	%r109, %r105, 1;
	and.b32  	%r110, %r109, 2147483644;
	add.s32 	%r111, %r108, %r110;
	st.shared.u32 	[%r111], %r106;
	add.s32 	%r112, %r105, %r2;
	mul.wide.u32 	%rd18, %r112, 4;
	add.s64 	%rd19, %rd1, %rd18;
	ld.global.u32 	%r113, [%rd19];
	and.b32  	%r114, %r112, 7;
	mad.lo.s32 	%r115, %r114, 36, %r100;
	shr.u32 	%r116, %r112, 1;
	and.b32  	%r117, %r116, 2147483644;
	add.s32 	%r118, %r115, %r117;
	st.shared.u32 	[%r118], %r113;
	add.s32 	%r119, %r112, %r2;
	mul.wide.u32 	%rd20, %r119, 4;
	add.s64 	%rd21, %rd1, %rd20;
	ld.global.u32 	%r120, [%rd21];
	and.b32  	%r121, %r119, 7;
	mad.lo.s32 	%r122, %r121, 36, %r100;
	shr.u32 	%r123, %r119, 1;
	and.b32  	%r124, %r123, 2147483644;
	add.s32 	%r125, %r122, %r124;
	st.shared.u32 	[%r125], %r120;
	add.s32 	%r262, %r119, %r2;
	setp.lt.u32 	%p6, %r262, 64;
	@%p6 bra 	$L__BB513_6;
$L__BB513_7:
	and.b32  	%r12, %r1, 31;
	mov.u32 	%r13, %ntid.x;
	mov.u32 	%r264, %ctaid.y;
	mov.u32 	%r15, %nctaid.y;
	shl.b32 	%r16, %r15, 2;
	setp.ge.u32 	%p7, %r264, %r16;
	@%p7 bra 	$L__BB513_31;
	mov.u32 	%r126, %ctaid.x;
	shl.b32 	%r17, %r126, 8;
	shl.b32 	%r127, %r12, 3;
	and.b32  	%r18, %r1, 7;
	shl.b32 	%r128, %r1, 2;
	and.b32  	%r129, %r128, 28;
	mov.u32 	%r130, _ZZ9cuda_gemmIiLi256ELi4ELi1ELi256ELi8ELi8ELi32ELi0ELi1EEviiiPT_S1_S1_iiE11kron_fac_sh;
	add.s32 	%r19, %r130, %r129;
	shl.b32 	%r20, %r126, 5;
	shr.s32 	%r131, %r81, 31;
	shr.u32 	%r132, %r131, 29;
	add.s32 	%r133, %r81, %r132;
	shr.s32 	%r21, %r133, 3;
	add.s32 	%r22, %r1, %r13;
	max.u32 	%r134, %r22, 256;
	setp.lt.u32 	%p8, %r22, 256;
	selp.u32 	%r135, 1, 0, %p8;
	add.s32 	%r136, %r22, %r135;
	sub.s32 	%r137, %r134, %r136;
	div.u32 	%r138, %r137, %r13;
	add.s32 	%r23, %r138, %r135;
	and.b32  	%r24, %r23, 3;
	mov.u32 	%r139, _ZZ9cuda_gemmIiLi256ELi4ELi1ELi256ELi8ELi8ELi32ELi0ELi1EEviiiPT_S1_S1_iiE3Ash;
	add.s32 	%r25, %r139, %r128;
	shl.b32 	%r26, %r13, 2;
	add.s32 	%r27, %r25, %r26;
	add.s32 	%r28, %r22, %r13;
	add.s32 	%r29, %r28, %r13;
	mov.u32 	%r140, _ZZ9cuda_gemmIiLi256ELi4ELi1ELi256ELi8ELi8ELi32ELi0ELi1EEviiiPT_S1_S1_iiE3Csh;
	add.s32 	%r30, %r140, %r128;
	add.s32 	%r31, %r30, %r26;
	add.s32 	%r32, %r31, %r26;
	add.s32 	%r141, %r1, 1;
	and.b32  	%r33, %r141, 7;
	or.b32  	%r142, %r127, %r33;
	shl.b32 	%r143, %r142, 2;
	add.s32 	%r34, %r139, %r143;
	add.s32 	%r144, %r1, 2;
	and.b32  	%r35, %r144, 7;
	or.b32  	%r145, %r127, %r35;
	shl.b32 	%r146, %r145, 2;
	add.s32 	%r36, %r139, %r146;
	add.s32 	%r147, %r1, 3;
	and.b32  	%r37, %r147, 7;
	or.b32  	%r148, %r127, %r37;
	shl.b32 	%r149, %r148, 2;
	add.s32 	%r38, %r139, %r149;
	xor.b32  	%r39, %r18, 4;
	or.b32  	%r150, %r127, %r39;
	shl.b32 	%r151, %r150, 2;
	add.s32 	%r40, %r139, %r151;
	add.s32 	%r152, %r1, 5;
	and.b32  	%r41, %r152, 7;
	or.b32  	%r153, %r127, %r41;
	shl.b32 	%r154, %r153, 2;
	add.s32 	%r42, %r139, %r154;
	add.s32 	%r155, %r1, 6;
	and.b32  	%r43, %r155, 7;
	or.b32  	%r156, %r127, %r43;
	shl.b32 	%r157, %r156, 2;
	add.s32 	%r44, %r139, %r157;
	add.s32 	%r158, %r1, -1;
	and.b32  	%r45, %r158, 7;
	or.b32  	%r159, %r127, %r45;
	shl.b32 	%r160, %r159, 2;
	add.s32 	%r46, %r139, %r160;
	shr.u32 	%r161, %r22, 5;
	and.b32  	%r162, %r22, 31;
	mad.lo.s32 	%r47, %r161, %r21, %r162;
	shr.u32 	%r163, %r28, 5;
	and.b32  	%r164, %r28, 31;
	mad.lo.s32 	%r48, %r163, %r21, %r164;
	mul.wide.u32 	%rd22, %r13, 4;
	add.s64 	%rd4, %rd2, %rd22;
	mul.wide.u32 	%rd23, %r13, 8;
	add.s64 	%rd5, %rd2, %rd23;
	mul.wide.u32 	%rd24, %r13, 12;
	add.s64 	%rd6, %rd2, %rd24;
	shr.u32 	%r49, %r13, 5;
	cvt.u64.u32 	%rd26, %r26;
$L__BB513_9:
	setp.eq.s32 	%p9, %r24, 3;
	mul.lo.s32 	%r51, %r264, %r81;
	mov.u32 	%r265, %r1;
	@%p9 bra 	$L__BB513_13;
	setp.eq.s32 	%p10, %r24, 0;
	add.s32 	%r165, %r51, %r17;
	add.s32 	%r166, %r165, %r1;
	mul.wide.s32 	%rd25, %r166, 4;
	add.s64 	%rd7, %rd2, %rd25;
	ld.global.u32 	%r167, [%rd7];
	st.shared.u32 	[%r25], %r167;
	mov.u32 	%r265, %r22;
	@%p10 bra 	$L__BB513_13;
	setp.eq.s32 	%p11, %r24, 1;
	add.s64 	%rd8, %rd7, %rd26;
	ld.global.u32 	%r168, [%rd8];
	st.shared.u32 	[%r27], %r168;
	mov.u32 	%r265, %r28;
	@%p11 bra 	$L__BB513_13;
	add.s64 	%rd28, %rd8, %rd26;
	ld.global.u32 	%r169, [%rd28];
	add.s32 	%r170, %r27, %r26;
	st.shared.u32 	[%r170], %r169;
	mov.u32 	%r265, %r29;
$L__BB513_13:
	setp.lt.u32 	%p12, %r23, 3;
	@%p12 bra 	$L__BB513_16;
	shl.b32 	%r171, %r265, 2;
	mov.u32 	%r172, _ZZ9cuda_gemmIiLi256ELi4ELi1ELi256ELi8ELi8ELi32ELi0ELi1EEviiiPT_S1_S1_iiE3Ash;
	add.s32 	%r267, %r172, %r171;
	add.s32 	%r173, %r17, %r265;
	add.s32 	%r266, %r173, %r51;
$L__BB513_15:
	mul.wide.s32 	%rd29, %r266, 4;
	add.s64 	%rd30, %rd4, %rd29;
	add.s64 	%rd31, %rd5, %rd29;
	add.s64 	%rd32, %rd6, %rd29;
	add.s64 	%rd33, %rd2, %rd29;
	ld.global.u32 	%r174, [%rd33];
	st.shared.u32 	[%r267], %r174;
	ld.global.u32 	%r175, [%rd30];
	add.s32 	%r176, %r267, %r26;
	st.shared.u32 	[%r176], %r175;
	ld.global.u32 	%r177, [%rd31];
	shl.b32 	%r178, %r13, 3;
	add.s32 	%r179, %r267, %r178;
	st.shared.u32 	[%r179], %r177;
	ld.global.u32 	%r180, [%rd32];
	mad.lo.s32 	%r181, %r13, 12, %r267;
	st.shared.u32 	[%r181], %r180;
	add.s32 	%r265, %r265, %r26;
	shl.b32 	%r182, %r13, 4;
	add.s32 	%r267, %r267, %r182;
	add.s32 	%r266, %r266, %r26;
	setp.lt.u32 	%p13, %r265, 256;
	@%p13 bra 	$L__BB513_15;
$L__BB513_16:
	mov.u32 	%r269, %r1;
	@%p9 bra 	$L__BB513_20;
	setp.eq.s32 	%p15, %r24, 0;
	mov.b32 	%r183, 0;
	st.shared.u32 	[%r30], %r183;
	mov.u32 	%r269, %r22;
	@%p15 bra 	$L__BB513_20;
	setp.eq.s32 	%p16, %r24, 1;
	mov.b32 	%r184, 0;
	st.shared.u32 	[%r31], %r184;
	mov.u32 	%r269, %r28;
	@%p16 bra 	$L__BB513_20;
	mov.b32 	%r185, 0;
	st.shared.u32 	[%r32], %r185;
	mov.u32 	%r269, %r29;
$L__BB513_20:
	@%p12 bra 	$L__BB513_22;
$L__BB513_21:
	shl.b32 	%r186, %r269, 2;
	mov.u32 	%r187, _ZZ9cuda_gemmIiLi256ELi4ELi1ELi256ELi8ELi8ELi32ELi0ELi1EEviiiPT_S1_S1_iiE3Csh;
	add.s32 	%r188, %r187, %r186;
	mov.b32 	%r189, 0;
	st.shared.u32 	[%r188], %r189;
	add.s32 	%r190, %r188, %r26;
	st.shared.u32 	[%r190], %r189;
	add.s32 	%r191, %r190, %r26;
	st.shared.u32 	[%r191], %r189;
	add.s32 	%r192, %r191, %r26;
	st.shared.u32 	[%r192], %r189;
	add.s32 	%r269, %r26, %r269;
	setp.lt.u32 	%p18, %r269, 256;
	@%p18 bra 	$L__BB513_21;
$L__BB513_22:
	shr.u32 	%r271, %r1, 5;
	bar.sync 	0;
	shl.b32 	%r193, %r18, 2;
	shl.b32 	%r194, %r12, 5;
	or.b32  	%r195, %r194, %r193;
	mov.u32 	%r196, _ZZ9cuda_gemmIiLi256ELi4ELi1ELi256ELi8ELi8ELi32ELi0ELi1EEviiiPT_S1_S1_iiE3Ash;
	add.s32 	%r197, %r196, %r195;
	ld.shared.u32 	%r65, [%r197];
	ld.shared.u32 	%r66, [%r34];
	ld.shared.u32 	%r67, [%r36];
	ld.shared.u32 	%r68, [%r38];
	ld.shared.u32 	%r69, [%r40];
	ld.shared.u32 	%r70, [%r42];
	ld.shared.u32 	%r71, [%r44];
	ld.shared.u32 	%r72, [%r46];
$L__BB513_23:
	mad.lo.s32 	%r198, %r271, 36, %r19;
	ld.shared.u32 	%r199, [%r198];
	shfl.sync.idx.b32	%r200|%p19, %r199, %r18, 6175, -1;
	mul.lo.s32 	%r201, %r200, %r65;
	shfl.sync.idx.b32	%r202|%p20, %r199, %r33, 6175, -1;
	mad.lo.s32 	%r203, %r202, %r66, %r201;
	shfl.sync.idx.b32	%r204|%p21, %r199, %r35, 6175, -1;
	mad.lo.s32 	%r205, %r204, %r67, %r203;
	shfl.sync.idx.b32	%r206|%p22, %r199, %r37, 6175, -1;
	mad.lo.s32 	%r207, %r206, %r68, %r205;
	shfl.sync.idx.b32	%r208|%p23, %r199, %r39, 6175, -1;
	mad.lo.s32 	%r209, %r208, %r69, %r207;
	shfl.sync.idx.b32	%r210|%p24, %r199, %r41, 6175, -1;
	mad.lo.s32 	%r211, %r210, %r70, %r209;
	shfl.sync.idx.b32	%r212|%p25, %r199, %r43, 6175, -1;
	mad.lo.s32 	%r213, %r212, %r71, %r211;
	shfl.sync.idx.b32	%r214|%p26, %r199, %r45, 6175, -1;
	mad.lo.s32 	%r215, %r214, %r72, %r213;
	shl.b32 	%r216, %r12, 2;
	shl.b32 	%r217, %r271, 7;
	or.b32  	%r218, %r217, %r216;
	mov.u32 	%r219, _ZZ9cuda_gemmIiLi256ELi4ELi1ELi256ELi8ELi8ELi32ELi0ELi1EEviiiPT_S1_S1_iiE3Csh;
	add.s32 	%r220, %r219, %r218;
	ld.shared.u32 	%r221, [%r220];
	add.s32 	%r222, %r221, %r215;
	st.shared.u32 	[%r220], %r222;
	add.s32 	%r271, %r271, %r49;
	setp.lt.u32 	%p27, %r271, 8;
	@%p27 bra 	$L__BB513_23;
	setp.eq.s32 	%p28, %r24, 3;
	bar.sync 	0;
	mad.lo.s32 	%r75, %r264, %r80, %r20;
	mov.u32 	%r272, %r1;
	@%p28 bra 	$L__BB513_28;
	setp.eq.s32 	%p29, %r24, 0;
	shr.u32 	%r223, %r1, 5;
	mad.lo.s32 	%r224, %r223, %r21, %r12;
	add.s32 	%r225, %r75, %r224;
	ld.shared.u32 	%r226, [%r30];
	mul.wide.s32 	%rd34, %r225, 4;
	add.s64 	%rd35, %rd3, %rd34;
	st.global.u32 	[%rd35], %r226;
	mov.u32 	%r272, %r22;
	@%p29 bra 	$L__BB513_28;
	setp.eq.s32 	%p30, %r24, 1;
	add.s32 	%r227, %r75, %r47;
	ld.shared.u32 	%r228, [%r31];
	mul.wide.s32 	%rd36, %r227, 4;
	add.s64 	%rd37, %rd3, %rd36;
	st.global.u32 	[%rd37], %r228;
	mov.u32 	%r272, %r28;
	@%p30 bra 	$L__BB513_28;
	add.s32 	%r229, %r75, %r48;
	ld.shared.u32 	%r230, [%r32];
	mul.wide.s32 	%rd38, %r229, 4;
	add.s64 	%rd39, %rd3, %rd38;
	st.global.u32 	[%rd39], %r230;
	mov.u32 	%r272, %r29;
$L__BB513_28:
	setp.lt.u32 	%p31, %r23, 3;
	@%p31 bra 	$L__BB513_30;
$L__BB513_29:
	shr.u32 	%r231, %r272, 5;
	and.b32  	%r232, %r272, 31;
	add.s32 	%r233, %r75, %r232;
	mad.lo.s32 	%r234, %r231, %r21, %r233;
	shl.b32 	%r235, %r272, 2;
	add.s32 	%r237, %r219, %r235;
	ld.shared.u32 	%r238, [%r237];
	mul.wide.s32 	%rd40, %r234, 4;
	add.s64 	%rd41, %rd3, %rd40;
	st.global.u32 	[%rd41], %r238;
	add.s32 	%r239, %r272, %r13;
	shr.u32 	%r240, %r239, 5;
	and.b32  	%r241, %r239, 31;
	add.s32 	%r242, %r75, %r241;
	mad.lo.s32 	%r243, %r240, %r21, %r242;
	add.s32 	%r244, %r237, %r26;
	ld.shared.u32 	%r245, [%r244];
	mul.wide.s32 	%rd42, %r243, 4;
	add.s64 	%rd43, %rd3, %rd42;
	st.global.u32 	[%rd43], %r245;
	add.s32 	%r246, %r239, %r13;
	shr.u32 	%r247, %r246, 5;
	and.b32  	%r248, %r246, 31;
	add.s32 	%r249, %r75, %r248;
	mad.lo.s32 	%r250, %r247, %r21, %r249;
	add.s32 	%r251, %r244, %r26;
	ld.shared.u32 	%r252, [%r251];
	mul.wide.s32 	%rd44, %r250, 4;
	add.s64 	%rd45, %rd3, %rd44;
	st.global.u32 	[%rd45], %r252;
	add.s32 	%r253, %r246, %r13;
	shr.u32 	%r254, %r253, 5;
	and.b32  	%r255, %r253, 31;
	add.s32 	%r256, %r75, %r255;
	mad.lo.s32 	%r257, %r254, %r21, %r256;
	add.s32 	%r258, %r251, %r26;
	ld.shared.u32 	%r259, [%r258];
	mul.wide.s32 	%rd46, %r257, 4;
	add.s64 	%rd47, %rd3, %rd46;
	st.global.u32 	[%rd47], %r259;
	add.s32 	%r272, %r253, %r13;
	setp.lt.u32 	%p32, %r272, 256;
	@%p32 bra 	$L__BB513_29;
$L__BB513_30:
	add.s32 	%r264, %r264, %r15;
	setp.lt.u32 	%p33, %r264, %r16;
	@%p33 bra 	$L__BB513_9;
$L__BB513_31:
	ret;

}
	// .globl	_Z9cuda_gemmIiLi256ELi4ELi1ELi256ELi8ELi8ELi32ELi1ELi0EEviiiPT_S1_S1_ii
.visible .entry _Z9cuda_gemmIiLi256ELi4ELi1ELi256ELi8ELi8ELi32ELi1ELi0EEviiiPT_S1_S1_ii(
	.param .u32 _Z9cuda_gemmIiLi256ELi4ELi1ELi256ELi8ELi8ELi32ELi1ELi0EEviiiPT_S1_S1_ii_param_0,
	.param .u32 _Z9cuda_gemmIiLi256ELi4ELi1ELi256ELi8ELi8ELi32ELi1ELi0EEviiiPT_S1_S1_ii_param_1,
	.param .u32 _Z9cuda_gemmIiLi256ELi4ELi1ELi256ELi8ELi8ELi32ELi1ELi0EEviiiPT_S1_S1_ii_param_2,
	.param .u64 .ptr .align 1 _Z9cuda_gemmIiLi256ELi4ELi1ELi256ELi8ELi8ELi32ELi1ELi0EEviiiPT_S1_S1_ii_param_3,
	.param .u64 .ptr .align 1 _Z9cuda_gemmIiLi256ELi4ELi1ELi256ELi8ELi8ELi32ELi1ELi0EEviiiPT_S1_S1_ii_param_4,
	.param .u64 .ptr .align 1 _Z9cuda_gemmIiLi256ELi4ELi1ELi256ELi8ELi8ELi32ELi1ELi0EEviiiPT_S1_S1_ii_param_5,
	.param .u32 _Z9cuda_gemmIiLi256ELi4ELi1ELi256ELi8ELi8ELi32ELi1ELi0EEviiiPT_S1_S1_ii_param_6,
	.param .u32 _Z9cuda_gemmIiLi256ELi4ELi1ELi256ELi8ELi8ELi32ELi1ELi0EEviiiPT_S1_S1_ii_param_7
)
.maxntid 256
{
	.reg .pred 	%p<117>;
	.reg .b32 	%r<632>;
	.reg .b64 	%rd<38>;
	// demoted variable
	.shared .align 128 .b8 _ZZ9cuda_gemmIiLi256ELi4ELi1ELi256ELi8ELi8ELi32ELi1ELi0EEviiiPT_S1_S1_iiE11kron_fac_sh[288];
	// demoted variable
	.shared .align 128 .b8 _ZZ9cuda_gemmIiLi256ELi4ELi1ELi256ELi8ELi8ELi32ELi1ELi0EEviiiPT_S1_S1_iiE3Ash[1024];
	// demoted variable
	.shared .align 128 .b8 _ZZ9cuda_gemmIiLi256ELi4ELi1ELi256ELi8ELi8ELi32ELi1ELi0EEviiiPT_S1_S1_iiE3Csh[1024];
	ld.param.u64 	%rd12, [_Z9cuda_gemmIiLi256ELi4ELi1ELi256ELi8ELi8ELi32ELi1ELi0EEviiiPT_S1_S1_ii_param_3];
	ld.param.u64 	%rd11, [_Z9cuda_gemmIiLi256ELi4ELi1ELi256ELi8ELi8ELi32ELi1ELi0EEviiiPT_S1_S1_ii_param_4];
	ld.param.u64 	%rd13, [_Z9cuda_gemmIiLi256ELi4ELi1ELi256ELi8ELi8ELi32ELi1ELi0EEviiiPT_S1_S1_ii_param_5];
	ld.param.u32 	%r220, [_Z9cuda_gemmIiLi256ELi4ELi1ELi256ELi8ELi8ELi32ELi1ELi0EEviiiPT_S1_S1_ii_param_6];
	ld.param.u32 	%r221, [_Z9cuda_gemmIiLi256ELi4ELi1ELi256ELi8ELi8ELi32ELi1ELi0EEviiiPT_S1_S1_ii_param_7];
	cvta.to.global.u64 	%rd1, %rd12;
	cvta.to.global.u64 	%rd2, %rd13;
	mov.u32 	%r1, %tid.x;
	and.b32  	%r2, %r1, 31;
	setp.lt.s32 	%p1, %r221, 16;
	shr.u32 	%r3, %r221, 4;
	selp.b32 	%r4, 1, %r3, %p1;
	mul.lo.s32 	%r5, %r221, %r220;
	setp.ge.u32 	%p2, %r1, %r5;
	@%p2 bra 	$L__BB514_3;
	mov.u32 	%r6, %ntid.x;
	cvta.to.global.u64 	%rd3, %rd11;
	mov.u32 	%r526, %r1;
$L__BB514_2:
	mul.wide.u32 	%rd14, %r526, 4;
	add.s64 	%rd15, %rd3, %rd14;
	ld.global.u32 	%r222, [%rd15];
	rem.u32 	%r223, %r526, %r220;
	mov.u32 	%r224, _ZZ9cuda_gemmIiLi256ELi4ELi1ELi256ELi8ELi8ELi32ELi1ELi0EEviiiPT_S1_S1_iiE11kron_fac_sh;
	mad.lo.s32 	%r225, %r223, 36, %r224;
	div.u32 	%r226, %r526, %r221;
	shl.b32 	%r227, %r226, 2;
	add.s32 	%r228, %r225, %r227;
	st.shared.u32 	[%r228], %r222;
	add.s32 	%r526, %r526, %r6;
	setp.lt.u32 	%p3, %r526, %r5;
	@%p3 bra 	$L__BB514_2;
$L__BB514_3:
	div.s32 	%r9, 256, %r221;
	mul.lo.s32 	%r229, %r9, %r4;
	min.s32 	%r10, %r229, 256;
	div.u32 	%r12, %r1, %r10;
	mul.lo.s32 	%r230, %r12, %r10;
	sub.s32 	%r231, %r1, %r230;
	div.u32 	%r11, %r231, %r4;
	mov.u32 	%r13, %ntid.x;
	div.u32 	%r14, %r13, %r10;
	mov.u32 	%r535, %ctaid.y;
	mov.u32 	%r232, %nctaid.y;
	shl.b32 	%r233, %r232, 2;
	setp.ge.u32 	%p4, %r535, %r233;
	@%p4 bra 	$L__BB514_143;
	and.b32  	%r16, %r11, 7;
	rem.u32 	%r235, %r1, %r4;
	shl.b32 	%r17, %r235, 3;
	min.s32 	%r18, %r220, 8;
	shl.b32 	%r236, %r221, 8;
	sub.s32 	%r19, 8223, %r236;
	shl.b32 	%r237, %r4, 8;
	sub.s32 	%r20, 8223, %r237;
	add.s32 	%r21, %r1, %r13;
	max.u32 	%r238, %r21, 256;
	setp.lt.u32 	%p5, %r21, 256;
	selp.u32 	%r239, 1, 0, %p5;
	add.s32 	%r240, %r21, %r239;
	sub.s32 	%r241, %r238, %r240;
	div.u32 	%r242, %r241, %r13;
	add.s32 	%r22, %r242, %r239;
	and.b32  	%r23, %r22, 3;
	shl.b32 	%r24, %r13, 2;
	add.s32 	%r25, %r21, %r13;
	add.s32 	%r26, %r25, %r13;
	setp.lt.s32 	%p6, %r16, %r221;
	selp.b32 	%r243, 0, %r221, %p6;
	sub.s32 	%r27, %r16, %r243;
	add.s32 	%r244, %r16, 1;
	setp.lt.s32 	%p7, %r244, %r221;
	selp.b32 	%r245, 0, %r221, %p7;
	sub.s32 	%r28, %r244, %r245;
	add.s32 	%r246, %r16, 2;
	setp.lt.s32 	%p8, %r246, %r221;
	selp.b32 	%r247, 0, %r221, %p8;
	sub.s32 	%r29, %r246, %r247;
	add.s32 	%r248, %r16, 3;
	setp.lt.s32 	%p9, %r248, %r221;
	selp.b32 	%r249, 0, %r221, %p9;
	sub.s32 	%r30, %r248, %r249;
	add.s32 	%r250, %r16, 4;
	setp.lt.s32 	%p10, %r250, %r221;
	selp.b32 	%r251, 0, %r221, %p10;
	sub.s32 	%r31, %r250, %r251;
	add.s32 	%r252, %r16, 5;
	setp.lt.s32 	%p11, %r252, %r221;
	selp.b32 	%r253, 0, %r221, %p11;
	sub.s32 	%r32, %r252, %r253;
	add.s32 	%r254, %r16, 6;
	setp.lt.s32 	%p12, %r254, %r221;
	selp.b32 	%r255, 0, %r221, %p12;
	sub.s32 	%r33, %r254, %r255;
	add.s32 	%r256, %r16, 7;
	setp.lt.s32 	%p13, %r256, %r221;
	selp.b32 	%r257, 0, %r221, %p13;
	sub.s32 	%r34, %r256, %r257;
	shl.b32 	%r35, %r13, 4;
	shl.b32 	%r36, %r13, 3;
	mul.lo.s32 	%r37, %r13, 12;
	mul.wide.u32 	%rd16, %r13, 4;
	add.s64 	%rd4, %rd1, %rd16;
	mul.wide.u32 	%rd17, %r13, 8;
	add.s64 	%rd5, %rd1, %rd17;
	mul.wide.u32 	%rd18, %r13, 12;
	add.s64 	%rd6, %rd1, %rd18;
	cvt.u64.u32 	%rd34, %r24;
$L__BB514_5:
	setp.eq.s32 	%p14, %r23, 3;
	mov.u32 	%r536, %r1;
	@%p14 bra 	$L__BB514_9;
	setp.eq.s32 	%p15, %r23, 0;
	shl.b32 	%r258, %r535, 8;
	or.b32  	%r259, %r258, %r1;
	mul.wide.s32 	%rd19, %r259, 4;
	add.s64 	%rd7, %rd1, %rd19;
	ld.global.u32 	%r260, [%rd7];
	shl.b32 	%r261, %r1, 2;
	mov.u32 	%r262, _ZZ9cuda_gemmIiLi256ELi4ELi1ELi256ELi8ELi8ELi32ELi1ELi0EEviiiPT_S1_S1_iiE3Ash;
	add.s32 	%r263, %r262, %r261;
	st.shared.u32 	[%r263], %r260;
	mov.u32 	%r536, %r21;
	@%p15 bra 	$L__BB514_9;
	setp.eq.s32 	%p16, %r23, 1;
	cvt.u64.u32 	%rd20, %r24;
	add.s64 	%rd8, %rd7, %rd20;
	ld.global.u32 	%r264, [%rd8];
	add.s32 	%r268, %r263, %r24;
	st.shared.u32 	[%r268], %r264;
	mov.u32 	%r536, %r25;
	@%p16 bra 	$L__BB514_9;
	add.s64 	%rd22, %rd8, %rd20;
	ld.global.u32 	%r269, [%rd22];
	add.s32 	%r274, %r268, %r24;
	st.shared.u32 	[%r274], %r269;
	mov.u32 	%r536, %r26;
$L__BB514_9:
	setp.lt.u32 	%p17, %r22, 3;
	@%p17 bra 	$L__BB514_12;
	shl.b32 	%r275, %r536, 2;
	mov.u32 	%r276, _ZZ9cuda_gemmIiLi256ELi4ELi1ELi256ELi8ELi8ELi32ELi1ELi0EEviiiPT_S1_S1_iiE3Ash;
	add.s32 	%r538, %r276, %r275;
	shl.b32 	%r277, %r535, 8;
	add.s32 	%r537, %r536, %r277;
$L__BB514_11:
	mul.wide.s32 	%rd23, %r537, 4;
	add.s64 	%rd24, %rd4, %rd23;
	add.s64 	%rd25, %rd5, %rd23;
	add.s64 	%rd26, %rd6, %rd23;
	add.s64 	%rd27, %rd1, %rd23;
	ld.global.u32 	%r278, [%rd27];
	st.shared.u32 	[%r538], %r278;
	ld.global.u32 	%r279, [%rd24];
	add.s32 	%r280, %r538, %r24;
	st.shared.u32 	[%r280], %r279;
	ld.global.u32 	%r281, [%rd25];
	add.s32 	%r282, %r538, %r36;
	st.shared.u32 	[%r282], %r281;
	ld.global.u32 	%r283, [%rd26];
	add.s32 	%r284, %r538, %r37;
	st.shared.u32 	[%r284], %r283;
	add.s32 	%r536, %r536, %r24;
	add.s32 	%r538, %r538, %r35;
	add.s32 	%r537, %r537, %r24;
	setp.lt.u32 	%p18, %r536, 256;
	@%p18 bra 	$L__BB514_11;
$L__BB514_12:
	mov.u32 	%r540, %r1;
	@%p14 bra 	$L__BB514_16;
	setp.eq.s32 	%p20, %r23, 0;
	shl.b32 	%r285, %r1, 2;
	mov.u32 	%r286, _ZZ9cuda_gemmIiLi256ELi4ELi1ELi256ELi8ELi8ELi32ELi1ELi0EEviiiPT_S1_S1_iiE3Csh;
	add.s32 	%r287, %r286, %r285;
	mov.b32 	%r288, 0;
	st.shared.u32 	[%r287], %r288;
	mov.u32 	%r540, %r21;
	@%p20 bra 	$L__BB514_16;
	setp.eq.s32 	%p21, %r23, 1;
	add.s32 	%r56, %r287, %r24;
	mov.b32 	%r292, 0;
	st.shared.u32 	[%r56], %r292;
	mov.u32 	%r540, %r25;
	@%p21 bra 	$L__BB514_16;
	add.s32 	%r293, %r56, %r24;
	mov.b32 	%r294, 0;
	st.shared.u32 	[%r293], %r294;
	mov.u32 	%r540, %r26;
$L__BB514_16:
	@%p17 bra 	$L__BB514_18;
$L__BB514_17:
	shl.b32 	%r295, %r540, 2;
	mov.u32 	%r296, _ZZ9cuda_gemmIiLi256ELi4ELi1ELi256ELi8ELi8ELi32ELi1ELi0EEviiiPT_S1_S1_iiE3Csh;
	add.s32 	%r297, %r296, %r295;
	mov.b32 	%r298, 0;
	st.shared.u32 	[%r297], %r298;
	add.s32 	%r299, %r297, %r24;
	st.shared.u32 	[%r299], %r298;
	add.s32 	%r300, %r299, %r24;
	st.shared.u32 	[%r300], %r298;
	add.s32 	%r301, %r300, %r24;
	st.shared.u32 	[%r301], %r298;
	add.s32 	%r540, %r24, %r540;
	setp.lt.u32 	%p23, %r540, 256;
	@%p23 bra 	$L__BB514_17;
$L__BB514_18:
	setp.lt.s32 	%p24, %r9, 1;
	bar.sync 	0;
	@%p24 bra 	$L__BB514_136;
	setp.ne.s32 	%p25, %r4, 1;
	@%p25 bra 	$L__BB514_57;
	mov.b32 	%r550, 0;
$L__BB514_21:
	setp.lt.s32 	%p84, %r221, 1;
	add.s32 	%r69, %r550, %r11;
	mad.lo.s32 	%r70, %r69, %r221, %r17;
	@%p84 bra 	$L__BB514_23;
	add.s32 	%r431, %r70, %r16;
	shl.b32 	%r432, %r431, 2;
	mov.u32 	%r433, _ZZ9cuda_gemmIiLi256ELi4ELi1ELi256ELi8ELi8ELi32ELi1ELi0EEviiiPT_S1_S1_iiE3Ash;
	add.s32 	%r434, %r433, %r432;
	ld.shared.u32 	%r629, [%r434];
$L__BB514_23:
	setp.lt.s32 	%p85, %r221, 2;
	@%p85 bra 	$L__BB514_25;
	add.s32 	%r435, %r11, 1;
	and.b32  	%r436, %r435, 7;
	add.s32 	%r437, %r70, %r436;
	shl.b32 	%r438, %r437, 2;
	mov.u32 	%r439, _ZZ9cuda_gemmIiLi256ELi4ELi1ELi256ELi8ELi8ELi32ELi1ELi0EEviiiPT_S1_S1_iiE3Ash;
	add.s32 	%r440, %r439, %r438;
	ld.shared.u32 	%r628, [%r440];
$L__BB514_25:
	setp.lt.s32 	%p86, %r221, 3;
	@%p86 bra 	$L__BB514_27;
	add.s32 	%r441, %r11, 2;
	and.b32  	%r442, %r441, 7;
	add.s32 	%r443, %r70, %r442;
	shl.b32 	%r444, %r443, 2;
	mov.u32 	%r445, _ZZ9cuda_gemmIiLi256ELi4ELi1ELi256ELi8ELi8ELi32ELi1ELi0EEviiiPT_S1_S1_iiE3Ash;
	add.s32 	%r446, %r445, %r444;
	ld.shared.u32 	%r627, [%r446];
$L__BB514_27:
	setp.lt.s32 	%p87, %r221, 4;
	@%p87 bra 	$L__BB514_29;
	add.s32 	%r447, %r11, 3;
	and.b32  	%r448, %r447, 7;
	add.s32 	%r449, %r70, %r448;
	shl.b32 	%r450, %r449, 2;
	mov.u32 	%r451, _ZZ9cuda_gemmIiLi256ELi4ELi1ELi256ELi8ELi8ELi32ELi1ELi0EEviiiPT_S1_S1_iiE3Ash;
	add.s32 	%r452, %r451, %r450;
	ld.shared.u32 	%r626, [%r452];
$L__BB514_29:
	setp.lt.s32 	%p88, %r221, 5;
	@%p88 bra 	$L__BB514_31;
	xor.b32  	%r453, %r16, 4;
	add.s32 	%r454, %r70, %r453;
	shl.b32 	%r455, %r454, 2;
	mov.u32 	%r456, _ZZ9cuda_gemmIiLi256ELi4ELi1ELi256ELi8ELi8ELi32ELi1ELi0EEviiiPT_S1_S1_iiE3Ash;
	add.s32 	%r457, %r456, %r455;
	ld.shared.u32 	%r625, [%r457];
$L__BB514_31:
	setp.lt.s32 	%p89, %r221, 6;
	@%p89 bra 	$L__BB514_33;
	add.s32 	%r458, %r11, 5;
	and.b32  	%r459, %r458, 7;
	add.s32 	%r460, %r70, %r459;
	shl.b32 	%r461, %r460, 2;
	mov.u32 	%r462, _ZZ9cuda_gemmIiLi256ELi4ELi1ELi256ELi8ELi8ELi32ELi1ELi0EEviiiPT_S1_S1_iiE3Ash;
	add.s32 	%r463, %r462, %r461;
	ld.shared.u32 	%r624, [%r463];
$L__BB514_33:
	setp.lt.s32 	%p90, %r221, 7;
	@%p90 bra 	$L__BB514_35;
	add.s32 	%r464, %r11, 6;
	and.b32  	%r465, %r464, 7;
	add.s32 	%r466, %r70, %r465;
	shl.b32 	%r467, %r466, 2;
	mov.u32 	%r468, _ZZ9cuda_gemmIiLi256ELi4ELi1ELi256ELi8ELi8ELi32ELi1ELi0EEviiiPT_S1_S1_iiE3Ash;
	add.s32 	%r469, %r468, %r467;
	ld.shared.u32 	%r623, [%r469];
$L__BB514_35:
	setp.lt.s32 	%p91, %r221, 8;
	@%p91 bra 	$L__BB514_37;
	add.s32 	%r470, %r11, -1;
	and.b32  	%r471, %r470, 7;
	add.s32 	%r472, %r70, %r471;
	shl.b32 	%r473, %r472, 2;
	mov.u32 	%r474, _ZZ9cuda_gemmIiLi256ELi4ELi1ELi256ELi8ELi8ELi32ELi1ELi0EEviiiPT_S1_S1_iiE3Ash;
	add.s32 	%r475, %r474, %r473;
	ld.shared.u32 	%r622, [%r475];
$L__BB514_37:
	setp.lt.s32 	%p92, %r12, %r18;
	@%p92 bra 	$L__BB514_39;
$L__BB514_38:
	add.s32 	%r550, %r550, %r10;
	setp.lt.s32 	%p110, %r550, %r9;
	@%p110 bra 	$L__BB514_21;
	bra.uni 	$L__BB514_136;
$L__BB514_39:
	rem.s32 	%r476, %r2, %r221;
	shl.b32 	%r477, %r476, 2;
	mov.u32 	%r478, _ZZ9cuda_gemmIiLi256ELi4ELi1ELi256ELi8ELi8ELi32ELi1ELi0EEviiiPT_S1_S1_iiE11kron_fac_sh;
	add.s32 	%r88, %r478, %r477;
	mov.u32 	%r559, %r12;
$L__BB514_40:
	mad.lo.s32 	%r480, %r559, 36, %r88;
	ld.shared.u32 	%r90, [%r480];
	mov.b32 	%r561, 0;
	@%p84 bra 	$L__BB514_42;
	shfl.sync.idx.b32	%r481|%p94, %r90, %r27, %r19, -1;
	mul.lo.s32 	%r561, %r481, %r629;
$L__BB514_42:
	@%p85 bra 	$L__BB514_44;
	shfl.sync.idx.b32	%r482|%p96, %r90, %r28, %r19, -1;
	mad.lo.s32 	%r561, %r482, %r628, %r561;
$L__BB514_44:
	@%p86 bra 	$L__BB514_46;
	shfl.sync.idx.b32	%r483|%p98, %r90, %r29, %r19, -1;
	mad.lo.s32 	%r561, %r483, %r627, %r561;
$L__BB514_46:
	@%p87 bra 	$L__BB514_48;
	shfl.sync.idx.b32	%r484|%p100, %r90, %r30, %r19, -1;
	mad.lo.s32 	%r561, %r484, %r626, %r561;
$L__BB514_48:
	setp.lt.s32 	%p101, %r221, 5;
	@%p101 bra 	$L__BB514_50;
	shfl.sync.idx.b32	%r485|%p102, %r90, %r31, %r19, -1;
	mad.lo.s32 	%r561, %r485, %r625, %r561;
$L__BB514_50:
	setp.lt.s32 	%p103, %r221, 6;
	@%p103 bra 	$L__BB514_52;
	shfl.sync.idx.b32	%r486|%p104, %r90, %r32, %r19, -1;
	mad.lo.s32 	%r561, %r486, %r624, %r561;
$L__BB514_52:
	setp.lt.s32 	%p105, %r221, 7;
	@%p105 bra 	$L__BB514_54;
	shfl.sync.idx.b32	%r487|%p106, %r90, %r33, %r19, -1;
	mad.lo.s32 	%r561, %r487, %r623, %r561;
$L__BB514_54:
	setp.lt.s32 	%p107, %r221, 8;
	@%p107 bra 	$L__BB514_56;
	shfl.sync.idx.b32	%r488|%p108, %r90, %r34, %r19, -1;
	mad.lo.s32 	%r561, %r488, %r622, %r561;
$L__BB514_56:
	mad.lo.s32 	%r489, %r559, %r9, %r69;
	shl.b32 	%r490, %r489, 2;
	mov.u32 	%r491, _ZZ9cuda_gemmIiLi256ELi4ELi1ELi256ELi8ELi8ELi32ELi1ELi0EEviiiPT_S1_S1_iiE3Csh;
	add.s32 	%r492, %r491, %r490;
	ld.shared.u32 	%r493, [%r492];
	add.s32 	%r494, %r493, %r561;
	st.shared.u32 	[%r492], %r494;
	add.s32 	%r559, %r559, %r14;
	setp.lt.s32 	%p109, %r559, %r18;
	@%p109 bra 	$L__BB514_40;
	bra.uni 	$L__BB514_38;
$L__BB514_57:
	setp.gt.u32 	%p26, %r221, 31;
	@%p26 bra 	$L__BB514_75;
	mov.b32 	%r604, 0;
$L__BB514_59:
	setp.eq.s32 	%p27, %r221, 0;
	add.s32 	%r169, %r604, %r11;
	mad.lo.s32 	%r170, %r169, %r221, %r17;
	@%p27 bra 	$L__BB514_61;
	add.s32 	%r303, %r170, %r16;
	shl.b32 	%r304, %r303, 2;
	mov.u32 	%r305, _ZZ9cuda_gemmIiLi256ELi4ELi1ELi256ELi8ELi8ELi32ELi1ELi0EEviiiPT_S1_S1_iiE3Ash;
	add.s32 	%r306, %r305, %r304;
	ld.shared.u32 	%r629, [%r306];
$L__BB514_61:
	setp.lt.s32 	%p28, %r221, 2;
	@%p28 bra 	$L__BB514_63;
	add.s32 	%r307, %r11, 1;
	and.b32  	%r308, %r307, 7;
	add.s32 	%r309, %r170, %r308;
	shl.b32 	%r310, %r309, 2;
	mov.u32 	%r311, _ZZ9cuda_gemmIiLi256ELi4ELi1ELi256ELi8ELi8ELi32ELi1ELi0EEviiiPT_S1_S1_iiE3Ash;
	add.s32 	%r312, %r311, %r310;
	ld.shared.u32 	%r628, [%r312];
$L__BB514_63:
	setp.lt.s32 	%p29, %r221, 3;
	@%p29 bra 	$L__BB514_65;
	add.s32 	%r313, %r11, 2;
	and.b32  	%r314, %r313, 7;
	add.s32 	%r315, %r170, %r314;
	shl.b32 	%r316, %r315, 2;
	mov.u32 	%r317, _ZZ9cuda_gemmIiLi256ELi4ELi1ELi256ELi8ELi8ELi32ELi1ELi0EEviiiPT_S1_S1_iiE3Ash;
	add.s32 	%r318, %r317, %r316;
	ld.shared.u32 	%r627, [%r318];
$L__BB514_65:
	setp.lt.s32 	%p30, %r221, 4;
	@%p30 bra 	$L__BB514_67;
	add.s32 	%r319, %r11, 3;
	and.b32  	%r320, %r319, 7;
	add.s32 	%r321, %r170, %r320;
	shl.b32 	%r322, %r321, 2;
	mov.u32 	%r323, _ZZ9cuda_gemmIiLi256ELi4ELi1ELi256ELi8ELi8ELi32ELi1ELi0EEviiiPT_S1_S1_iiE3Ash;
	add.s32 	%r324, %r323, %r322;
	ld.shared.u32 	%r626, [%r324];
$L__BB514_67:
	setp.lt.s32 	%p31, %r221, 5;
	@%p31 bra 	$L__BB514_69;
	xor.b32  	%r325, %r16, 4;
	add.s32 	%r326, %r170, %r325;
	shl.b32 	%r327, %r326, 2;
	mov.u32 	%r328, _ZZ9cuda_gemmIiLi256ELi4ELi1ELi256ELi8ELi8ELi32ELi1ELi0EEviiiPT_S1_S1_iiE3Ash;
	add.s32 	%r329, %r328, %r327;
	ld.shared.u32 	%r625, [%r329];
$L__BB514_69:
	setp.lt.s32 	%p32, %r221, 6;
	@%p32 bra 	$L__BB514_71;
	add.s32 	%r330, %r11, 5;
	and.b32  	%r331, %r330, 7;
	add.s32 	%r332, %r170, %r331;
	shl.b32 	%r333, %r332, 2;
	mov.u32 	%r334, _ZZ9cuda_gemmIiLi256ELi4ELi1ELi256ELi8ELi8ELi32ELi1ELi0EEviiiPT_S1_S1_iiE3Ash;
	add.s32 	%r335, %r334, %r333;
	ld.shared.u32 	%r624, [%r335];
$L__BB514_71:
	setp.lt.s32 	%p33, %r221, 7;
	@%p33 bra 	$L__BB514_73;
	add.s32 	%r336, %r11, 6;
	and.b32  	%r337, %r336, 7;
	add.s32 	%r338, %r170, %r337;
	shl.b32 	%r339, %r338, 2;
	mov.u32 	%r340, _ZZ9cuda_gemmIiLi256ELi4ELi1ELi256ELi8ELi8ELi32ELi1ELi0EEviiiPT_S1_S1_iiE3Ash;
	add.s32 	%r341, %r340, %r339;
	ld.shared.u32 	%r623, [%r341];
$L__BB514_73:
	setp.lt.s32 	%p34, %r221, 8;
	@%p34 bra 	$L__BB514_116;
	add.s32 	%r342, %r11, -1;
	and.b32  	%r343, %r342, 7;
	add.s32 	%r344, %r170, %r343;
	shl.b32 	%r345, %r344, 2;
	mov.u32 	%r346, _ZZ9cuda_gemmIiLi256ELi4ELi1ELi256ELi8ELi8ELi32ELi1ELi0EEviiiPT_S1_S1_iiE3Ash;
	add.s32 	%r347, %r346, %r345;
	ld.shared.u32 	%r622, [%r347];
	bra.uni 	$L__BB514_116;
$L__BB514_75:
	mov.b32 	%r576, 0;
$L__BB514_76:
	setp.lt.s32 	%p54, %r221, 1;
	add.s32 	%r117, %r576, %r11;
	mad.lo.s32 	%r118, %r117, %r221, %r17;
	@%p54 bra 	$L__BB514_78;
	add.s32 	%r366, %r118, %r16;
	shl.b32 	%r367, %r366, 2;
	mov.u32 	%r368, _ZZ9cuda_gemmIiLi256ELi4ELi1ELi256ELi8ELi8ELi32ELi1ELi0EEviiiPT_S1_S1_iiE3Ash;
	add.s32 	%r369, %r368, %r367;
	ld.shared.u32 	%r629, [%r369];
$L__BB514_78:
	setp.lt.s32 	%p55, %r221, 2;
	@%p55 bra 	$L__BB514_80;
	add.s32 	%r370, %r11, 1;
	and.b32  	%r371, %r370, 7;
	add.s32 	%r372, %r118, %r371;
	shl.b32 	%r373, %r372, 2;
	mov.u32 	%r374, _ZZ9cuda_gemmIiLi256ELi4ELi1ELi256ELi8ELi8ELi32ELi1ELi0EEviiiPT_S1_S1_iiE3Ash;
	add.s32 	%r375, %r374, %r373;
	ld.shared.u32 	%r628, [%r375];
$L__BB514_80:
	setp.lt.s32 	%p56, %r221, 3;
	@%p56 bra 	$L__BB514_82;
	add.s32 	%r376, %r11, 2;
	and.b32  	%r377, %r376, 7;
	add.s32 	%r378, %r118, %r377;
	shl.b32 	%r379, %r378, 2;
	mov.u32 	%r380, _ZZ9cuda_gemmIiLi256ELi4ELi1ELi256ELi8ELi8ELi32ELi1ELi0EEviiiPT_S1_S1_iiE3Ash;
	add.s32 	%r381, %r380, %r379;
	ld.shared.u32 	%r627, [%r381];
$L__BB514_82:
	setp.lt.s32 	%p57, %r221, 4;
	@%p57 bra 	$L__BB514_84;
	add.s32 	%r382, %r11, 3;
	and.b32  	%r383, %r382, 7;
	add.s32 	%r384, %r118, %r383;
	shl.b32 	%r385, %r384, 2;
	mov.u32 	%r386, _ZZ9cuda_gemmIiLi256ELi4ELi1ELi256ELi8ELi8ELi32ELi1ELi0EEviiiPT_S1_S1_iiE3Ash;
	add.s32 	%r387, %r386, %r385;
	ld.shared.u32 	%r626, [%r387];
$L__BB514_84:
	setp.lt.s32 	%p58, %r221, 5;
	@%p58 bra 	$L__BB514_86;
	xor.b32  	%r388, %r16, 4;
	add.s32 	%r389, %r118, %r388;
	shl.b32 	%r390, %r389, 2;
	mov.u32 	%r391, _ZZ9cuda_gemmIiLi256ELi4ELi1ELi256ELi8ELi8ELi32ELi1ELi0EEviiiPT_S1_S1_iiE3Ash;
	add.s32 	%r392, %r391, %r390;
	ld.shared.u32 	%r625, [%r392];
$L__BB514_86:
	setp.lt.s32 	%p59, %r221, 6;
	@%p59 bra 	$L__BB514_88;
	add.s32 	%r393, %r11, 5;
	and.b32  	%r394, %r393, 7;
	add.s32 	%r395, %r118, %r394;
	shl.b32 	%r396, %r395, 2;
	mov.u32 	%r397, _ZZ9cuda_gemmIiLi256ELi4ELi1ELi256ELi8ELi8ELi32ELi1ELi0EEviiiPT_S1_S1_iiE3Ash;
	add.s32 	%r398, %r397, %r396;
	ld.shared.u32 	%r624, [%r398];
$L__BB514_88:
	setp.lt.s32 	%p60, %r221, 7;
	@%p60 bra 	$L__BB514_90;
	add.s32 	%r399, %r11, 6;
	and.b32  	%r400, %r399, 7;
	add.s32 	%r401, %r118, %r400;
	shl.b32 	%r402, %r401, 2;
	mov.u32 	%r403, _ZZ9cuda_gemmIiLi256ELi4ELi1ELi256ELi8ELi8ELi32ELi1ELi0EEviiiPT_S1_S1_iiE3Ash;
	add.s32 	%r404, %r403, %r402;
	ld.shared.u32 	%r623, [%r404];
$L__BB514_90:
	setp.lt.s32 	%p61, %r221, 8;
	@%p61 bra 	$L__BB514_92;
	add.s32 	%r405, %r11, -1;
	and.b32  	%r406, %r405, 7;
	add.s32 	%r407, %r118, %r406;
	shl.b32 	%r408, %r407, 2;
	mov.u32 	%r409, _ZZ9cuda_gemmIiLi256ELi4ELi1ELi256ELi8ELi8ELi32ELi1ELi0EEviiiPT_S1_S1_iiE3Ash;
	add.s32 	%r410, %r409, %r408;
	ld.shared.u32 	%r622, [%r410];
$L__BB514_92:
	setp.lt.s32 	%p62, %r12, %r18;
	@%p62 bra 	$L__BB514_94;
$L__BB514_93:
	add.s32 	%r576, %r576, %r10;
	setp.lt.s32 	%p83, %r576, %r9;
	@%p83 bra 	$L__BB514_76;
	bra.uni 	$L__BB514_136;
$L__BB514_94:
	rem.s32 	%r411, %r2, %r221;
	shl.b32 	%r412, %r411, 2;
	mov.u32 	%r413, _ZZ9cuda_gemmIiLi256ELi4ELi1ELi256ELi8ELi8ELi32ELi1ELi0EEviiiPT_S1_S1_iiE11kron_fac_sh;
	add.s32 	%r136, %r413, %r412;
	mov.u32 	%r585, %r12;
$L__BB514_95:
	mad.lo.s32 	%r415, %r585, 36, %r136;
	ld.shared.u32 	%r138, [%r415];
	mov.b32 	%r587, 0;
	@%p54 bra 	$L__BB514_97;
	shfl.sync.idx.b32	%r416|%p64, %r138, %r27, %r19, -1;
	mul.lo.s32 	%r587, %r416, %r629;
$L__BB514_97:
	@%p55 bra 	$L__BB514_99;
	shfl.sync.idx.b32	%r417|%p66, %r138, %r28, %r19, -1;
	mad.lo.s32 	%r587, %r417, %r628, %r587;
$L__BB514_99:
	@%p56 bra 	$L__BB514_101;
	shfl.sync.idx.b32	%r418|%p68, %r138, %r29, %r19, -1;
	mad.lo.s32 	%r587, %r418, %r627, %r587;
$L__BB514_101:
	setp.lt.s32 	%p69, %r221, 4;
	@%p69 bra 	$L__BB514_103;
	shfl.sync.idx.b32	%r419|%p70, %r138, %r30, %r19, -1;
	mad.lo.s32 	%r587, %r419, %r626, %r587;
$L__BB514_103:
	setp.lt.s32 	%p71, %r221, 5;
	@%p71 bra 	$L__BB514_105;
	shfl.sync.idx.b32	%r420|%p72, %r138, %r31, %r19, -1;
	mad.lo.s32 	%r587, %r420, %r625, %r587;
$L__BB514_105:
	setp.lt.s32 	%p73, %r221, 6;
	@%p73 bra 	$L__BB514_107;
	shfl.sync.idx.b32	%r421|%p74, %r138, %r32, %r19, -1;
	mad.lo.s32 	%r587, %r421, %r624, %r587;
$L__BB514_107:
	setp.lt.s32 	%p75, %r221, 7;
	@%p75 bra 	$L__BB514_109;
	shfl.sync.idx.b32	%r422|%p76, %r138, %r33, %r19, -1;
	mad.lo.s32 	%r587, %r422, %r623, %r587;
$L__BB514_109:
	setp.lt.s32 	%p77, %r221, 8;
	@%p77 bra 	$L__BB514_111;
	shfl.sync.idx.b32	%r423|%p78, %r138, %r34, %r19, -1;
	mad.lo.s32 	%r587, %r423, %r622, %r587;
$L__BB514_111:
	mov.u32 	%r593, %r3;
$L__BB514_112:
	shr.u32 	%r156, %r593, 1;
	shfl.sync.down.b32	%r424|%p79, %r587, %r156, %r20, -1;
	add.s32 	%r587, %r424, %r587;
	setp.gt.u32 	%p80, %r593, 3;
	mov.u32 	%r593, %r156;
	@%p80 bra 	$L__BB514_112;
	rem.u32 	%r425, %r2, %r4;
	setp.eq.s32 	%p81, %r425, 0;
	@%p81 bra 	$L__BB514_114;
	bra.uni 	$L__BB514_115;
$L__BB514_114:
	mad.lo.s32 	%r426, %r585, %r9, %r117;
	shl.b32 	%r427, %r426, 2;
	mov.u32 	%r428, _ZZ9cuda_gemmIiLi256ELi4ELi1ELi256ELi8ELi8ELi32ELi1ELi0EEviiiPT_S1_S1_iiE3Csh;
	add.s32 	%r429, %r428, %r427;
	st.shared.u32 	[%r429], %r587;
$L__BB514_115:
	add.s32 	%r585, %r585, %r14;
	setp.lt.s32 	%p82, %r585, %r18;
	@%p82 bra 	$L__BB514_95;
	bra.uni 	$L__BB514_93;
$L__BB514_116:
	setp.lt.s32 	%p35, %r12, %r18;
	@%p35 bra 	$L__BB514_117;
	bra.uni 	$L__BB514_135;
$L__BB514_117:
	rem.u32 	%r348, %r2, %r221;
	shl.b32 	%r349, %r348, 2;
	mov.u32 	%r350, _ZZ9cuda_gemmIiLi256ELi4ELi1ELi256ELi8ELi8ELi32ELi1ELi0EEviiiPT_S1_S1_iiE11kron_fac_sh;
	add.s32 	%r171, %r350, %r349;
	mov.u32 	%r613, %r12;
$L__BB514_118:
	mad.lo.s32 	%r352, %r613, 36, %r171;
	ld.shared.u32 	%r189, [%r352];
	mov.b32 	%r615, 0;
	@%p27 bra 	$L__BB514_120;
	shfl.sync.idx.b32	%r353|%p37, %r189, %r27, %r19, -1;
	mul.lo.s32 	%r615, %r353, %r629;
$L__BB514_120:
	@%p28 bra 	$L__BB514_122;
	shfl.sync.idx.b32	%r354|%p39, %r189, %r28, %r19, -1;
	mad.lo.s32 	%r615, %r354, %r628, %r615;
$L__BB514_122:
	@%p29 bra 	$L__BB514_124;
	shfl.sync.idx.b32	%r355|%p41, %r189, %r29, %r19, -1;
	mad.lo.s32 	%r615, %r355, %r627, %r615;
$L__BB514_124:
	@%p30 bra 	$L__BB514_126;
	shfl.sync.idx.b32	%r356|%p43, %r189, %r30, %r19, -1;
	mad.lo.s32 	%r615, %r356, %r626, %r615;
$L__BB514_126:
	setp.lt.s32 	%p44, %r221, 5;
	@%p44 bra 	$L__BB514_128;
	shfl.sync.idx.b32	%r357|%p45, %r189, %r31, %r19, -1;
	mad.lo.s32 	%r615, %r357, %r625, %r615;
$L__BB514_128:
	setp.lt.s32 	%p46, %r221, 6;
	@%p46 bra 	$L__BB514_130;
	shfl.sync.idx.b32	%r358|%p47, %r189, %r32, %r19, -1;
	mad.lo.s32 	%r615, %r358, %r624, %r615;
$L__BB514_130:
	setp.lt.s32 	%p48, %r221, 7;
	@%p48 bra 	$L__BB514_132;
	shfl.sync.idx.b32	%r359|%p49, %r189, %r33, %r19, -1;
	mad.lo.s32 	%r615, %r359, %r623, %r615;
$L__BB514_132:
	setp.lt.s32 	%p50, %r221, 8;
	@%p50 bra 	$L__BB514_134;
	shfl.sync.idx.b32	%r360|%p51, %r189, %r34, %r19, -1;
	mad.lo.s32 	%r615, %r360, %r622, %r615;
$L__BB514_134:
	mad.lo.s32 	%r361, %r613, %r9, %r169;
	shl.b32 	%r362, %r361, 2;
	mov.u32 	%r363, _ZZ9cuda_gemmIiLi256ELi4ELi1ELi256ELi8ELi8ELi32ELi1ELi0EEviiiPT_S1_S1_iiE3Csh;
	add.s32 	%r364, %r363, %r362;
	st.shared.u32 	[%r364], %r615;
	add.s32 	%r613, %r613, %r14;
	setp.lt.s32 	%p52, %r613, %r18;
	@%p52 bra 	$L__BB514_118;
$L__BB514_135:
	add.s32 	%r604, %r604, %r10;
	setp.lt.s32 	%p53, %r604, %r9;
	@%p53 bra 	$L__BB514_59;
$L__BB514_136:
	bar.sync 	0;
	mov.u32 	%r630, %r1;
	@%p14 bra 	$L__BB514_140;
	setp.eq.s32 	%p112, %r23, 0;
	shl.b32 	%r495, %r535, 8;
	or.b32  	%r496, %r495, %r1;
	shl.b32 	%r497, %r1, 2;
	mov.u32 	%r498, _ZZ9cuda_gemmIiLi256ELi4ELi1ELi256ELi8ELi8ELi32ELi1ELi0EEviiiPT_S1_S1_iiE3Csh;
	add.s32 	%r499, %r498, %r497;
	ld.shared.u32 	%r500, [%r499];
	mul.wide.s32 	%rd28, %r496, 4;
	add.s64 	%rd9, %rd2, %rd28;
	st.global.u32 	[%rd9], %r500;
	mov.u32 	%r630, %r21;
	@%p112 bra 	$L__BB514_140;
	setp.eq.s32 	%p113, %r23, 1;
	add.s32 	%r504, %r499, %r24;
	ld.shared.u32 	%r505, [%r504];
	cvt.u64.u32 	%rd29, %r24;
	add.s64 	%rd10, %rd9, %rd29;
	st.global.u32 	[%rd10], %r505;
	mov.u32 	%r630, %r25;
	@%p113 bra 	$L__BB514_140;
	mov.u32 	%r507, _ZZ9cuda_gemmIiLi256ELi4ELi1ELi256ELi8ELi8ELi32ELi1ELi0EEviiiPT_S1_S1_iiE3Csh;
	add.s32 	%r508, %r507, %r497;
	add.s32 	%r509, %r508, %r24;
	add.s32 	%r510, %r509, %r24;
	ld.shared.u32 	%r511, [%r510];
	add.s64 	%rd31, %rd10, %rd29;
	st.global.u32 	[%rd31], %r511;
	mov.u32 	%r630, %r26;
$L__BB514_140:
	@%p17 bra 	$L__BB514_142;
$L__BB514_141:
	shl.b32 	%r512, %r535, 8;
	add.s32 	%r513, %r512, %r630;
	shl.b32 	%r514, %r630, 2;
	mov.u32 	%r515, _ZZ9cuda_gemmIiLi256ELi4ELi1ELi256ELi8ELi8ELi32ELi1ELi0EEviiiPT_S1_S1_iiE3Csh;
	add.s32 	%r516, %r515, %r514;
	ld.shared.u32 	%r517, [%r516];
	mul.wide.s32 	%rd32, %r513, 4;
	add.s64 	%rd33, %rd2, %rd32;
	st.global.u32 	[%rd33], %r517;
	add.s32 	%r518, %r516, %r24;
	ld.shared.u32 	%r519, [%r518];
	add.s64 	%rd35, %rd33, %rd34;
	st.global.u32 	[%rd35], %r519;
	add.s32 	%r520, %r518, %r24;
	ld.shared.u32 	%r521, [%r520];
	add.s64 	%rd36, %rd35, %rd34;
	st.global.u32 	[%rd36], %r521;
	add.s32 	%r522, %r520, %r24;
	ld.shared.u32 	%r523, [%r522];
	add.s64 	%rd37, %rd36, %rd34;
	st.global.u32 	[%rd37], %r523;
	add.s32 	%r630, %r24, %r630;
	setp.lt.u32 	%p115, %r630, 256;
	@%p115 bra 	$L__BB514_141;
$L__BB514_142:
	mov.u32 	%r524, %nctaid.y;
	add.s32 	%r535, %r535, %r524;
	shl.b32 	%r525, %r524, 2;
	setp.lt.u32 	%p116, %r535, %r525;
	@%p116 bra 	$L__BB514_5;
$L__BB514_143:
	ret;

}
	// .globl	_Z9cuda_gemmIiLi256ELi4ELi1ELi256ELi8ELi8ELi32ELi1ELi1EEviiiPT_S1_S1_ii
.visible .entry _Z9cuda_gemmIiLi256ELi4ELi1ELi256ELi8ELi8ELi32ELi1ELi1EEviiiPT_S1_S1_ii(
	.param .u32 _Z9cuda_gemmIiLi256ELi4ELi1ELi256ELi8ELi8ELi32ELi1ELi1EEviiiPT_S1_S1_ii_param_0,
	.param .u32 _Z9cuda_gemmIiLi256ELi4ELi1ELi256ELi8ELi8ELi32ELi1ELi1EEviiiPT_S1_S1_ii_param_1,
	.param .u32 _Z9cuda_gemmIiLi256ELi4ELi1ELi256ELi8ELi8ELi32ELi1ELi1EEviiiPT_S1_S1_ii_param_2,
	.param .u64 .ptr .align 1 _Z9cuda_gemmIiLi256ELi4ELi1ELi256ELi8ELi8ELi32ELi1ELi1EEviiiPT_S1_S1_ii_param_3,
	.param .u64 .ptr .align 1 _Z9cuda_gemmIiLi256ELi4ELi1ELi256ELi8ELi8ELi32ELi1ELi1EEviiiPT_S1_S1_ii_param_4,
	.param .u64 .ptr .align 1 _Z9cuda_gemmIiLi256ELi4ELi1ELi256ELi8ELi8ELi32ELi1ELi1EEviiiPT_S1_S1_ii_param_5,
	.param .u32 _Z9cuda_gemmIiLi256ELi4ELi1ELi256ELi8ELi8ELi32ELi1ELi1EEviiiPT_S1_S1_ii_param_6,
	.param .u32 _Z9cuda_gemmIiLi256ELi4ELi1ELi256ELi8ELi8ELi32ELi1ELi1EEviiiPT_S1_S1_ii_param_7
)
.maxntid 256
{
	.reg .pred 	%p<34>;
	.reg .b32 	%r<239>;
	.reg .b64 	%rd<46>;
	// demoted variable
	.shared .align 128 .b8 _ZZ9cuda_gemmIiLi256ELi4ELi1ELi256ELi8ELi8ELi32ELi1ELi1EEviiiPT_S1_S1_iiE11kron_fac_sh[288];
	// demoted variable
	.shared .align 128 .b8 _ZZ9cuda_gemmIiLi256ELi4ELi1ELi256ELi8ELi8ELi32ELi1ELi1EEviiiPT_S1_S1_iiE3Ash[1024];
	// demoted variable
	.shared .align 128 .b8 _ZZ9cuda_gemmIiLi256ELi4ELi1ELi256ELi8ELi8ELi32ELi1ELi1EEviiiPT_S1_S1_iiE3Csh[1024];
	ld.param.u64 	%rd11, [_Z9cuda_gemmIiLi256ELi4ELi1ELi256ELi8ELi8ELi32ELi1ELi1EEviiiPT_S1_S1_ii_param_3];
	ld.param.u64 	%rd12, [_Z9cuda_gemmIiLi256ELi4ELi1ELi256ELi8ELi8ELi32ELi1ELi1EEviiiPT_S1_S1_ii_param_4];
	ld.param.u64 	%rd13, [_Z9cuda_gemmIiLi256ELi4ELi1ELi256ELi8ELi8ELi32ELi1ELi1EEviiiPT_S1_S1_ii_param_5];
	cvta.to.global.u64 	%rd1, %rd12;
	cvta.to.global.u64 	%rd2, %rd11;
	cvta.to.global.u64 	%rd3, %rd13;
	mov.u32 	%r1, %tid.x;
	setp.gt.u32 	%p1, %r1, 63;
	@%p1 bra 	$L__BB515_7;
	mov.u32 	%r2, %ntid.x;
	add.s32 	%r62, %r1, %r2;
	max.u32 	%r63, %r62, 64;
	setp.lt.u32 	%p2, %r62, 64;
	selp.u32 	%r64, 1, 0, %p2;
	add.s32 	%r65, %r62, %r64;
	sub.s32 	%r66, %r63, %r65;
	div.u32 	%r67, %r66, %r2;
	add.s32 	%r3, %r67, %r64;
	and.b32  	%r68, %r3, 3;
	setp.eq.s32 	%p3, %r68, 3;
	mov.u32 	%r227, %r1;
	@%p3 bra 	$L__BB515_4;
	add.s32 	%r70, %r3, 1;
	and.b32  	%r4, %r70, 3;
	mov.b32 	%r226, 0;
	mov.u32 	%r227, %r1;
$L__BB515_3:
	.pragma "nounroll";
	mul.wide.u32 	%rd14, %r227, 4;
	add.s64 	%rd15, %rd1, %rd14;
	ld.global.u32 	%r71, [%rd15];
	and.b32  	%r72, %r227, 7;
	mov.u32 	%r73, _ZZ9cuda_gemmIiLi256ELi4ELi1ELi256ELi8ELi8ELi32ELi1ELi1EEviiiPT_S1_S1_iiE11kron_fac_sh;
	mad.lo.s32 	%r74, %r72, 36, %r73;
	shr.u32 	%r75, %r227, 1;
	and.b32  	%r76, %r75, 2147483644;
	add.s32 	%r77, %r74, %r76;
	st.shared.u32 	[%r77], %r71;
	add.s32 	%r227, %r227, %r2;
	add.s32 	%r226, %r226, 1;
	setp.ne.s32 	%p4, %r226, %r4;
	@%p4 bra 	$L__BB515_3;
$L__BB515_4:
	setp.lt.u32 	%p5, %r3, 3;
	@%p5 bra 	$L__BB515_7;
	mov.u32 	%r80, _ZZ9cuda_gemmIiLi256ELi4ELi1ELi256ELi8ELi8ELi32ELi1ELi1EEviiiPT_S1_S1_iiE11kron_fac_sh;
$L__BB515_6:
	mul.wide.u32 	%rd16, %r227, 4;
	add.s64 	%rd17, %rd1, %rd16;
	ld.global.u32 	%r78, [%rd17];
	and.b32  	%r79, %r227, 7;
	mad.lo.s32 	%r81, %r79, 36, %r80;
	shr.u32 	%r82, %r227, 1;
	and.b32  	%r83, %r82, 2147483644;
	add.s32 	%r84, %r81, %r83;
	st.shared.u32 	[%r84], %r78;
	add.s32 	%r85, %r227, %r2;
	mul.wide.u32 	%rd18, %r85, 4;
	add.s64 	%rd19, %rd1, %rd18;
	ld.global.u32 	%r86, [%rd19];
	and.b32  	%r87, %r85, 7;
	mad.lo.s32 	%r88, %r87, 36, %r80;
	shr.u32 	%r89, %r85, 1;
	and.b32  	%r90, %r89, 2147483644;
	add.s32 	%r91, %r88, %r90;
	st.shared.u32 	[%r91], %r86;
	add.s32 	%r92, %r85, %r2;
	mul.wide.u32 	%rd20, %r92, 4;
	add.s64 	%rd21, %rd1, %rd20;
	ld.global.u32 	%r93, [%rd21];
	and.b32  	%r94, %r92, 7;
	mad.lo.s32 	%r95, %r94, 36, %r80;
	shr.u32 	%r96, %r92, 1;
	and.b32  	%r97, %r96, 2147483644;
	add.s32 	%r98, %r95, %r97;
	st.shared.u32 	[%r98], %r93;
	add.s32 	%r99, %r92, %r2;
	mul.wide.u32 	%rd22, %r99, 4;
	add.s64 	%rd23, %rd1, %rd22;
	ld.global.u32 	%r100, [%rd23];
	and.b32  	%r101, %r99, 7;
	mad.lo.s32 	%r102, %r101, 36, %r80;
	shr.u32 	%r103, %r99, 1;
	and.b32  	%r104, %r103, 2147483644;
	add.s32 	%r105, %r102, %r104;
	st.shared.u32 	[%r105], %r100;
	add.s32 	%r227, %r99, %r2;
	setp.lt.u32 	%p6, %r227, 64;
	@%p6 bra 	$L__BB515_6;
$L__BB515_7:
	mov.u32 	%r229, %ctaid.y;
	mov.u32 	%r13, %nctaid.y;
	shl.b32 	%r106, %r13, 2;
	setp.ge.u32 	%p7, %r229, %r106;
	@%p7 bra 	$L__BB515_31;
	mov.u32 	%r107, %ntid.x;
	and.b32  	%r14, %r1, 7;
	add.s32 	%r15, %r1, %r107;
	max.u32 	%r108, %r15, 256;
	setp.lt.u32 	%p8, %r15, 256;
	selp.u32 	%r109, 1, 0, %p8;
	add.s32 	%r110, %r15, %r109;
	sub.s32 	%r111, %r108, %r110;
	div.u32 	%r112, %r111, %r107;
	add.s32 	%r16, %r112, %r109;
	and.b32  	%r17, %r16, 3;
	shl.b32 	%r113, %r1, 2;
	mov.u32 	%r114, _ZZ9cuda_gemmIiLi256ELi4ELi1ELi256ELi8ELi8ELi32ELi1ELi1EEviiiPT_S1_S1_iiE3Ash;
	add.s32 	%r18, %r114, %r113;
	shl.b32 	%r19, %r107, 2;
	add.s32 	%r20, %r18, %r19;
	add.s32 	%r21, %r15, %r107;
	add.s32 	%r22, %r21, %r107;
	mov.u32 	%r115, _ZZ9cuda_gemmIiLi256ELi4ELi1ELi256ELi8ELi8ELi32ELi1ELi1EEviiiPT_S1_S1_iiE3Csh;
	add.s32 	%r23, %r115, %r113;
	add.s32 	%r24, %r23, %r19;
	add.s32 	%r116, %r1, 1;
	and.b32  	%r25, %r116, 7;
	add.s32 	%r117, %r1, 2;
	and.b32  	%r26, %r117, 7;
	add.s32 	%r118, %r1, 3;
	and.b32  	%r27, %r118, 7;
	xor.b32  	%r28, %r14, 4;
	add.s32 	%r119, %r1, 5;
	and.b32  	%r29, %r119, 7;
	add.s32 	%r120, %r1, 6;
	and.b32  	%r30, %r120, 7;
	add.s32 	%r121, %r1, -1;
	and.b32  	%r31, %r121, 7;
	mul.wide.u32 	%rd24, %r107, 4;
	add.s64 	%rd4, %rd2, %rd24;
	mul.wide.u32 	%rd25, %r107, 8;
	add.s64 	%rd5, %rd2, %rd25;
	mul.wide.u32 	%rd26, %r107, 12;
	add.s64 	%rd6, %rd2, %rd26;
	shr.u32 	%r32, %r107, 5;
	cvt.u64.u32 	%rd42, %r19;
$L__BB515_9:
	setp.eq.s32 	%p9, %r17, 3;
	shl.b32 	%r34, %r229, 8;
	mov.u32 	%r230, %r1;
	@%p9 bra 	$L__BB515_13;
	setp.eq.s32 	%p10, %r17, 0;
	add.s32 	%r122, %r34, %r1;
	mul.wide.s32 	%rd27, %r122, 4;
	add.s64 	%rd7, %rd2, %rd27;
	ld.global.u32 	%r123, [%rd7];
	st.shared.u32 	[%r18], %r123;
	mov.u32 	%r230, %r15;
	@%p10 bra 	$L__BB515_13;
	setp.eq.s32 	%p11, %r17, 1;
	cvt.u64.u32 	%rd28, %r19;
	add.s64 	%rd8, %rd7, %rd28;
	ld.global.u32 	%r124, [%rd8];
	st.shared.u32 	[%r20], %r124;
	mov.u32 	%r230, %r21;
	@%p11 bra 	$L__BB515_13;
	cvt.u64.u32 	%rd29, %r19;
	add.s64 	%rd30, %rd8, %rd29;
	ld.global.u32 	%r125, [%rd30];
	add.s32 	%r126, %r20, %r19;
	st.shared.u32 	[%r126], %r125;
	mov.u32 	%r230, %r22;
$L__BB515_13:
	setp.lt.u32 	%p12, %r16, 3;
	@%p12 bra 	$L__BB515_16;
	shl.b32 	%r127, %r230, 2;
	mov.u32 	%r128, _ZZ9cuda_gemmIiLi256ELi4ELi1ELi256ELi8ELi8ELi32ELi1ELi1EEviiiPT_S1_S1_iiE3Ash;
	add.s32 	%r232, %r128, %r127;
	add.s32 	%r231, %r230, %r34;
$L__BB515_15:
	mul.wide.s32 	%rd31, %r231, 4;
	add.s64 	%rd32, %rd4, %rd31;
	add.s64 	%rd33, %rd5, %rd31;
	add.s64 	%rd34, %rd6, %rd31;
	add.s64 	%rd35, %rd2, %rd31;
	ld.global.u32 	%r129, [%rd35];
	st.shared.u32 	[%r232], %r129;
	ld.global.u32 	%r130, [%rd32];
	add.s32 	%r131, %r232, %r19;
	st.shared.u32 	[%r131], %r130;
	ld.global.u32 	%r132, [%rd33];
	mov.u32 	%r133, %ntid.x;
	shl.b32 	%r134, %r133, 3;
	add.s32 	%r135, %r232, %r134;
	st.shared.u32 	[%r135], %r132;
	ld.global.u32 	%r136, [%rd34];
	mad.lo.s32 	%r137, %r133, 12, %r232;
	st.shared.u32 	[%r137], %r136;
	add.s32 	%r230, %r230, %r19;
	shl.b32 	%r138, %r133, 4;
	add.s32 	%r232, %r232, %r138;
	add.s32 	%r231, %r231, %r19;
	setp.lt.u32 	%p13, %r230, 256;
	@%p13 bra 	$L__BB515_15;
$L__BB515_16:
	mov.u32 	%r234, %r1;
	@%p9 bra 	$L__BB515_20;
	setp.eq.s32 	%p15, %r17, 0;
	mov.b32 	%r139, 0;
	st.shared.u32 	[%r23], %r139;
	mov.u32 	%r234, %r15;
	@%p15 bra 	$L__BB515_20;
	setp.eq.s32 	%p16, %r17, 1;
	mov.b32 	%r140, 0;
	st.shared.u32 	[%r24], %r140;
	mov.u32 	%r234, %r21;
	@%p16 bra 	$L__BB515_20;
	add.s32 	%r141, %r24, %r19;
	mov.b32 	%r142, 0;
	st.shared.u32 	[%r141], %r142;
	mov.u32 	%r234, %r22;
$L__BB515_20:
	@%p12 bra 	$L__BB515_22;
$L__BB515_21:
	shl.b32 	%r143, %r234, 2;
	mov.u32 	%r144, _ZZ9cuda_gemmIiLi256ELi4ELi1ELi256ELi8ELi8ELi32ELi1ELi1EEviiiPT_S1_S1_iiE3Csh;
	add.s32 	%r145, %r144, %r143;
	mov.b32 	%r146, 0;
	st.shared.u32 	[%r145], %r146;
	add.s32 	%r147, %r145, %r19;
	st.shared.u32 	[%r147], %r146;
	add.s32 	%r148, %r147, %r19;
	st.shared.u32 	[%r148], %r146;
	add.s32 	%r149, %r148, %r19;
	st.shared.u32 	[%r149], %r146;
	add.s32 	%r234, %r19, %r234;
	setp.lt.u32 	%p18, %r234, 256;
	@%p18 bra 	$L__BB515_21;
$L__BB515_22:
	shr.u32 	%r236, %r1, 5;
	bar.sync 	0;
	shl.b32 	%r150, %r1, 3;
	and.b32  	%r151, %r150, 248;
	or.b32  	%r152, %r151, %r14;
	shl.b32 	%r153, %r152, 2;
	mov.u32 	%r154, _ZZ9cuda_gemmIiLi256ELi4ELi1ELi256ELi8ELi8ELi32ELi1ELi1EEviiiPT_S1_S1_iiE3Ash;
	add.s32 	%r155, %r154, %r153;
	ld.shared.u32 	%r48, [%r155];
	or.b32  	%r156, %r151, %r25;
	shl.b32 	%r157, %r156, 2;
	add.s32 	%r158, %r154, %r157;
	ld.shared.u32 	%r49, [%r158];
	or.b32  	%r159, %r151, %r26;
	shl.b32 	%r160, %r159, 2;
	add.s32 	%r161, %r154, %r160;
	ld.shared.u32 	%r50, [%r161];
	or.b32  	%r162, %r151, %r27;
	shl.b32 	%r163, %r162, 2;
	add.s32 	%r164, %r154, %r163;
	ld.shared.u32 	%r51, [%r164];
	or.b32  	%r165, %r151, %r28;
	shl.b32 	%r166, %r165, 2;
	add.s32 	%r167, %r154, %r166;
	ld.shared.u32 	%r52, [%r167];
	or.b32  	%r168, %r151, %r29;
	shl.b32 	%r169, %r168, 2;
	add.s32 	%r170, %r154, %r169;
	ld.shared.u32 	%r53, [%r170];
	or.b32  	%r171, %r151, %r30;
	shl.b32 	%r172, %r171, 2;
	add.s32 	%r173, %r154, %r172;
	ld.shared.u32 	%r54, [%r173];
	or.b32  	%r174, %r151, %r31;
	shl.b32 	%r175, %r174, 2;
	add.s32 	%r176, %r154, %r175;
	ld.shared.u32 	%r55, [%r176];
$L__BB515_23:
	shl.b32 	%r177, %r14, 2;
	mov.u32 	%r178, _ZZ9cuda_gemmIiLi256ELi4ELi1ELi256ELi8ELi8ELi32ELi1ELi1EEviiiPT_S1_S1_iiE11kron_fac_sh;
	add.s32 	%r179, %r178, %r177;
	mad.lo.s32 	%r180, %r236, 36, %r179;
	ld.shared.u32 	%r181, [%r180];
	shfl.sync.idx.b32	%r182|%p19, %r181, %r14, 6175, -1;
	mul.lo.s32 	%r183, %r182, %r48;
	shfl.sync.idx.b32	%r184|%p20, %r181, %r25, 6175, -1;
	mad.lo.s32 	%r185, %r184, %r49, %r183;
	shfl.sync.idx.b32	%r186|%p21, %r181, %r26, 6175, -1;
	mad.lo.s32 	%r187, %r186, %r50, %r185;
	shfl.sync.idx.b32	%r188|%p22, %r181, %r27, 6175, -1;
	mad.lo.s32 	%r189, %r188, %r51, %r187;
	shfl.sync.idx.b32	%r190|%p23, %r181, %r28, 6175, -1;
	mad.lo.s32 	%r191, %r190, %r52, %r189;
	shfl.sync.idx.b32	%r192|%p24, %r181, %r29, 6175, -1;
	mad.lo.s32 	%r193, %r192, %r53, %r191;
	shfl.sync.idx.b32	%r194|%p25, %r181, %r30, 6175, -1;
	mad.lo.s32 	%r195, %r194, %r54, %r193;
	shfl.sync.idx.b32	%r196|%p26, %r181, %r31, 6175, -1;
	mad.lo.s32 	%r197, %r196, %r55, %r195;
	shl.b32 	%r198, %r236, 7;
	shl.b32 	%r199, %r1, 2;
	and.b32  	%r200, %r199, 124;
	or.b32  	%r201, %r198, %r200;
	mov.u32 	%r202, _ZZ9cuda_gemmIiLi256ELi4ELi1ELi256ELi8ELi8ELi32ELi1ELi1EEviiiPT_S1_S1_iiE3Csh;
	add.s32 	%r203, %r202, %r201;
	ld.shared.u32 	%r204, [%r203];
	add.s32 	%r205, %r204, %r197;
	st.shared.u32 	[%r203], %r205;
	add.s32 	%r236, %r236, %r32;
	setp.lt.u32 	%p27, %r236, 8;
	@%p27 bra 	$L__BB515_23;
	setp.eq.s32 	%p28, %r17, 3;
	bar.sync 	0;
	mov.u32 	%r237, %r1;
	@%p28 bra 	$L__BB515_28;
	setp.eq.s32 	%p29, %r17, 0;
	shl.b32 	%r206, %r229, 8;
	or.b32  	%r207, %r206, %r1;
	ld.shared.u32 	%r208, [%r23];
	mul.wide.s32 	%rd36, %r207, 4;
	add.s64 	%rd9, %rd3, %rd36;
	st.global.u32 	[%rd9], %r208;
	mov.u32 	%r237, %r15;
	@%p29 bra 	$L__BB515_28;
	setp.eq.s32 	%p30, %r17, 1;
	ld.shared.u32 	%r209, [%r24];
	cvt.u64.u32 	%rd37, %r19;
	add.s64 	%rd10, %rd9, %rd37;
	st.global.u32 	[%rd10], %r209;
	mov.u32 	%r237, %r21;
	@%p30 bra 	$L__BB515_28;
	cvt.u64.u32 	%rd38, %r19;
	add.s32 	%r210, %r24, %r19;
	ld.shared.u32 	%r211, [%r210];
	add.s64 	%rd39, %rd10, %rd38;
	st.global.u32 	[%rd39], %r211;
	mov.u32 	%r237, %r22;
$L__BB515_28:
	setp.lt.u32 	%p31, %r16, 3;
	@%p31 bra 	$L__BB515_30;
$L__BB515_29:
	shl.b32 	%r212, %r229, 8;
	add.s32 	%r213, %r212, %r237;
	shl.b32 	%r214, %r237, 2;
	mov.u32 	%r215, _ZZ9cuda_gemmIiLi256ELi4ELi1ELi256ELi8ELi8ELi32ELi1ELi1EEviiiPT_S1_S1_iiE3Csh;
	add.s32 	%r216, %r215, %r214;
	ld.shared.u32 	%r217, [%r216];
	mul.wide.s32 	%rd40, %r213, 4;
	add.s64 	%rd41, %rd3, %rd40;
	st.global.u32 	[%rd41], %r217;
	add.s32 	%r218, %r216, %r19;
	ld.shared.u32 	%r219, [%r218];
	add.s64 	%rd43, %rd41, %rd42;
	st.global.u32 	[%rd43], %r219;
	add.s32 	%r220, %r218, %r19;
	ld.shared.u32 	%r221, [%r220];
	add.s64 	%rd44, %rd43, %rd42;
	st.global.u32 	[%rd44], %r221;
	add.s32 	%r222, %r220, %r19;
	ld.shared.u32 	%r223, [%r222];
	add.s64 	%rd45, %rd44, %rd42;
	st.global.u32 	[%rd45], %r223;
	add.s32 	%r237, %r19, %r237;
	setp.lt.u32 	%p32, %r237, 256;
	@%p32 bra 	$L__BB515_29;
$L__BB515_30:
	add.s32 	%r229, %r229, %r13;
	shl.b32 	%r224, %r13, 2;
	setp.lt.u32 	%p33, %r229, %r224;
	@%p33 bra 	$L__BB515_9;
$L__BB515_31:
	ret;

}
	// .globl	_Z9cuda_gemmIiLi256ELi4ELi1ELi256ELi16ELi16ELi32ELi0ELi0EEviiiPT_S1_S1_ii
.visible .entry _Z9cuda_gemmIiLi256ELi4ELi1ELi256ELi16ELi16ELi32ELi0ELi0EEviiiPT_S1_S1_ii(
	.param .u32 _Z9cuda_gemmIiLi256ELi4ELi1ELi256ELi16ELi16ELi32ELi0ELi0EEviiiPT_S1_S1_ii_param_0,
	.param .u32 _Z9cuda_gemmIiLi256ELi4ELi1ELi256ELi16ELi16ELi32ELi0ELi0EEviiiPT_S1_S1_ii_param_1,
	.param .u32 _Z9cuda_gemmIiLi256ELi4ELi1ELi256ELi16ELi16ELi32ELi0ELi0EEviiiPT_S1_S1_ii_param_2,
	.param .u64 .ptr .align 1 _Z9cuda_gemmIiLi256ELi4ELi1ELi256ELi16ELi16ELi32ELi0ELi0EEviiiPT_S1_S1_ii_param_3,
	.param .u64 .ptr .align 1 _Z9cuda_gemmIiLi256ELi4ELi1ELi256ELi16ELi16ELi32ELi0ELi0EEviiiPT_S1_S1_ii_param_4,
	.param .u64 .ptr .align 1 _Z9cuda_gemmIiLi256ELi4ELi1ELi256ELi16ELi16ELi32ELi0ELi0EEviiiPT_S1_S1_ii_param_5,
	.param .u32 _Z9cuda_gemmIiLi256ELi4ELi1ELi256ELi16ELi16ELi32ELi0ELi0EEviiiPT_S1_S1_ii_param_6,
	.param .u32 _Z9cuda_gemmIiLi256ELi4ELi1ELi256ELi16ELi16ELi32ELi0ELi0EEviiiPT_S1_S1_ii_param_7
)
.maxntid 256
{
	.reg .pred 	%p<197>;
	.reg .b32 	%r<1069>;
	.reg .b64 	%rd<37>;
	// demoted variable
	.shared .align 128 .b8 _ZZ9cuda_gemmIiLi256ELi4ELi1ELi256ELi16ELi16ELi32ELi0ELi0EEviiiPT_S1_S1_iiE11kron_fac_sh[1088];
	// demoted variable
	.shared .align 128 .b8 _ZZ9cuda_gemmIiLi256ELi4ELi1ELi256ELi16ELi16ELi32ELi0ELi0EEviiiPT_S1_S1_iiE3Ash[1024];
	// demoted variable
	.shared .align 128 .b8 _ZZ9cuda_gemmIiLi256ELi4ELi1ELi256ELi16ELi16ELi32ELi0ELi0EEviiiPT_S1_S1_iiE3Csh[1024];
	ld.param.u32 	%r374, [_Z9cuda_gemmIiLi256ELi4ELi1ELi256ELi16ELi16ELi32ELi0ELi0EEviiiPT_S1_S1_ii_param_2];
	ld.param.u64 	%rd7, [_Z9cuda_gemmIiLi256ELi4ELi1ELi256ELi16ELi16ELi32ELi0ELi0EEviiiPT_S1_S1_ii_param_3];
	ld.param.u64 	%rd6, [_Z9cuda_gemmIiLi256ELi4ELi1ELi256ELi16ELi16ELi32ELi0ELi0EEviiiPT_S1_S1_ii_param_4];
	ld.param.u64 	%rd8, [_Z9cuda_gemmIiLi256ELi4ELi1ELi256ELi16ELi16ELi32ELi0ELi0EEviiiPT_S1_S1_ii_param_5];
	ld.param.u32 	%r375, [_Z9cuda_gemmIiLi256ELi4ELi1ELi256ELi16ELi16ELi32ELi0ELi0EEviiiPT_S1_S1_ii_param_6];
	ld.param.u32 	%r376, [_Z9cuda_gemmIiLi256ELi4ELi1ELi256ELi16ELi16ELi32ELi0ELi0EEviiiPT_S1_S1_ii_param_7];
	cvta.to.global.u64 	%rd1, %rd7;
	cvta.to.global.u64 	%rd2, %rd8;
	mov.u32 	%r1, %tid.x;
	and.b32  	%r2, %r1, 31;
	setp.lt.s32 	%p1, %r376, 16;
	shr.u32 	%r3, %r376, 4;
	selp.b32 	%r4, 1, %r3, %p1;
	mul.lo.s32 	%r5, %r376, %r375;
	setp.ge.u32 	%p2, %r1, %r5;
	@%p2 bra 	$L__BB516_3;
	mov.u32 	%r6, %ntid.x;
	cvta.to.global.u64 	%rd3, %rd6;
	mov.u32 	%r875, %r1;
$L__BB516_2:
	mul.wide.u32 	%rd9, %r875, 4;
	add.s64 	%rd10, %rd3, %rd9;
	ld.global.u32 	%r377, [%rd10];
	rem.u32 	%r378, %r875, %r375;
	mov.u32 	%r379, _ZZ9cuda_gemmIiLi256ELi4ELi1ELi256ELi16ELi16ELi32ELi0ELi0EEviiiPT_S1_S1_iiE11kron_fac_sh;
	mad.lo.s32 	%r380, %r378, 68, %r379;
	div.u32 	%r381, %r875, %r376;
	shl.b32 	%r382, %r381, 2;
	add.s32 	%r383, %r380, %r382;
	st.shared.u32 	[%r383], %r377;
	add.s32 	%r875, %r875, %r6;
	setp.lt.u32 	%p3, %r875, %r5;
	@%p3 bra 	$L__BB516_2;
$L__BB516_3:
	div.s32 	%r9, 256, %r376;
	mul.lo.s32 	%r384, %r9, %r4;
	min.s32 	%r10, %r384, 256;
	div.u32 	%r12, %r1, %r10;
	mul.lo.s32 	%r385, %r12, %r10;
	sub.s32 	%r386, %r1, %r385;
	div.u32 	%r11, %r386, %r4;
	mov.u32 	%r13, %ntid.x;
	div.u32 	%r14, %r13, %r10;
	mov.u32 	%r892, %ctaid.y;
	mov.u32 	%r387, %nctaid.y;
	shl.b32 	%r388, %r387, 2;
	setp.ge.u32 	%p4, %r892, %r388;
	@%p4 bra 	$L__BB516_239;
	mov.u32 	%r390, %ctaid.x;
	shl.b32 	%r16, %r390, 8;
	and.b32  	%r17, %r11, 15;
	rem.u32 	%r391, %r1, %r4;
	shl.b32 	%r18, %r391, 4;
	min.s32 	%r19, %r375, 16;
	shl.b32 	%r392, %r376, 8;
	sub.s32 	%r20, 8223, %r392;
	shl.b32 	%r393, %r4, 8;
	sub.s32 	%r21, 8223, %r393;
	add.s32 	%r22, %r1, %r13;
	max.u32 	%r394, %r22, 256;
	setp.lt.u32 	%p5, %r22, 256;
	selp.u32 	%r395, 1, 0, %p5;
	add.s32 	%r396, %r22, %r395;
	sub.s32 	%r397, %r394, %r396;
	div.u32 	%r398, %r397, %r13;
	add.s32 	%r23, %r398, %r395;
	and.b32  	%r24, %r23, 3;
	shl.b32 	%r25, %r13, 2;
	add.s32 	%r26, %r22, %r13;
	add.s32 	%r399, %r11, 1;
	and.b32  	%r27, %r399, 15;
	add.s32 	%r400, %r11, 2;
	and.b32  	%r28, %r400, 15;
	add.s32 	%r401, %r11, 3;
	and.b32  	%r29, %r401, 15;
	add.s32 	%r402, %r11, 4;
	and.b32  	%r30, %r402, 15;
	add.s32 	%r403, %r11, 5;
	and.b32  	%r31, %r403, 15;
	add.s32 	%r404, %r11, 6;
	and.b32  	%r32, %r404, 15;
	add.s32 	%r405, %r11, 7;
	and.b32  	%r33, %r405, 15;
	setp.lt.s32 	%p6, %r17, %r376;
	selp.b32 	%r406, 0, %r376, %p6;
	sub.s32 	%r34, %r17, %r406;
	add.s32 	%r407, %r17, 1;
	setp.lt.s32 	%p7, %r407, %r376;
	selp.b32 	%r408, 0, %r376, %p7;
	sub.s32 	%r35, %r407, %r408;
	add.s32 	%r409, %r17, 2;
	setp.lt.s32 	%p8, %r409, %r376;
	selp.b32 	%r410, 0, %r376, %p8;
	sub.s32 	%r36, %r409, %r410;
	add.s32 	%r411, %r17, 3;
	setp.lt.s32 	%p9, %r411, %r376;
	selp.b32 	%r412, 0, %r376, %p9;
	sub.s32 	%r37, %r411, %r412;
	add.s32 	%r413, %r17, 4;
	setp.lt.s32 	%p10, %r413, %r376;
	selp.b32 	%r414, 0, %r376, %p10;
	sub.s32 	%r38, %r413, %r414;
	add.s32 	%r415, %r17, 5;
	setp.lt.s32 	%p11, %r415, %r376;
	selp.b32 	%r416, 0, %r376, %p11;
	sub.s32 	%r39, %r415, %r416;
	add.s32 	%r417, %r17, 6;
	setp.lt.s32 	%p12, %r417, %r376;
	selp.b32 	%r418, 0, %r376, %p12;
	sub.s32 	%r40, %r417, %r418;
	add.s32 	%r419, %r17, 7;
	setp.lt.s32 	%p13, %r419, %r376;
	selp.b32 	%r420, 0, %r376, %p13;
	sub.s32 	%r41, %r419, %r420;
	add.s32 	%r421, %r17, 8;
	setp.lt.s32 	%p14, %r421, %r376;
	selp.b32 	%r422, 0, %r376, %p14;
	sub.s32 	%r42, %r421, %r422;
	add.s32 	%r423, %r17, 9;
	setp.lt.s32 	%p15, %r423, %r376;
	selp.b32 	%r424, 0, %r376, %p15;
	sub.s32 	%r43, %r423, %r424;
	add.s32 	%r425, %r17, 10;
	setp.lt.s32 	%p16, %r425, %r376;
	selp.b32 	%r426, 0, %r376, %p16;
	sub.s32 	%r44, %r425, %r426;
	add.s32 	%r427, %r17, 11;
	setp.lt.s32 	%p17, %r427, %r376;
	selp.b32 	%r428, 0, %r376, %p17;
	sub.s32 	%r45, %r427, %r428;
	add.s32 	%r429, %r17, 12;
	setp.lt.s32 	%p18, %r429, %r376;
	selp.b32 	%r430, 0, %r376, %p18;
	sub.s32 	%r46, %r429, %r430;
	add.s32 	%r431, %r17, 13;
	setp.lt.s32 	%p19, %r431, %r376;
	selp.b32 	%r432, 0, %r376, %p19;
	sub.s32 	%r47, %r431, %r432;
	add.s32 	%r433, %r17, 14;
	setp.lt.s32 	%p20, %r433, %r376;
	selp.b32 	%r434, 0, %r376, %p20;
	sub.s32 	%r48, %r433, %r434;
	add.s32 	%r435, %r17, 15;
	setp.lt.s32 	%p21, %r435, %r376;
	selp.b32 	%r436, 0, %r376, %p21;
	sub.s32 	%r49, %r435, %r436;
	mul.wide.u32 	%rd16, %r13, 4;
	mul.wide.u32 	%rd19, %r13, 8;
	mul.wide.u32 	%rd21, %r13, 12;
	cvt.u64.u32 	%rd12, %r25;
$L__BB516_5:
	setp.eq.s32 	%p22, %r24, 3;
	mul.lo.s32 	%r67, %r892, %r374;
	mov.u32 	%r893, %r1;
	@%p22 bra 	$L__BB516_9;
	setp.eq.s32 	%p23, %r24, 0;
	add.s32 	%r437, %r67, %r16;
	add.s32 	%r438, %r437, %r1;
	mul.wide.s32 	%rd11, %r438, 4;
	add.s64 	%rd4, %rd1, %rd11;
	ld.global.u32 	%r439, [%rd4];
	shl.b32 	%r440, %r1, 2;
	mov.u32 	%r441, _ZZ9cuda_gemmIiLi256ELi4ELi1ELi256ELi16ELi16ELi32ELi0ELi0EEviiiPT_S1_S1_iiE3Ash;
	add.s32 	%r442, %r441, %r440;
	st.shared.u32 	[%r442], %r439;
	mov.u32 	%r893, %r22;
	@%p23 bra 	$L__BB516_9;
	setp.eq.s32 	%p24, %r24, 1;
	add.s64 	%rd5, %rd4, %rd12;
	ld.global.u32 	%r443, [%rd5];
	shl.b32 	%r444, %r1, 2;
	mov.u32 	%r445, _ZZ9cuda_gemmIiLi256ELi4ELi1ELi256ELi16ELi16ELi32ELi0ELi0EEviiiPT_S1_S1_iiE3Ash;
	add.s32 	%r446, %r445, %r444;
	add.s32 	%r447, %r446, %r25;
	st.shared.u32 	[%r447], %r443;
	mov.u32 	%r893, %r26;
	@%p24 bra 	$L__BB516_9;
	add.s32 	%r893, %r26, %r13;
	add.s64 	%rd14, %rd5, %rd12;
	ld.global.u32 	%r448, [%rd14];
	shl.b32 	%r449, %r1, 2;
	mov.u32 	%r450, _ZZ9cuda_gemmIiLi256ELi4ELi1ELi256ELi16ELi16ELi32ELi0ELi0EEviiiPT_S1_S1_iiE3Ash;
	add.s32 	%r451, %r450, %r449;
	add.s32 	%r452, %r451, %r25;
	add.s32 	%r453, %r452, %r25;
	st.shared.u32 	[%r453], %r448;
$L__BB516_9:
	setp.lt.u32 	%p25, %r23, 3;
	@%p25 bra 	$L__BB516_12;
	shl.b32 	%r454, %r893, 2;
	mov.u32 	%r455, _ZZ9cuda_gemmIiLi256ELi4ELi1ELi256ELi16ELi16ELi32ELi0ELi0EEviiiPT_S1_S1_iiE3Ash;
	add.s32 	%r895, %r455, %r454;
	add.s32 	%r456, %r16, %r893;
	add.s32 	%r894, %r456, %r67;
$L__BB516_11:
	mul.wide.s32 	%rd15, %r894, 4;
	add.s64 	%rd17, %rd1, %rd15;
	add.s64 	%rd18, %rd17, %rd16;
	add.s64 	%rd20, %rd17, %rd19;
	add.s64 	%rd22, %rd17, %rd21;
	ld.global.u32 	%r457, [%rd17];
	st.shared.u32 	[%r895], %r457;
	ld.global.u32 	%r458, [%rd18];
	add.s32 	%r459, %r895, %r25;
	st.shared.u32 	[%r459], %r458;
	ld.global.u32 	%r460, [%rd20];
	shl.b32 	%r461, %r13, 3;
	add.s32 	%r462, %r895, %r461;
	st.shared.u32 	[%r462], %r460;
	ld.global.u32 	%r463, [%rd22];
	mad.lo.s32 	%r464, %r13, 12, %r895;
	st.shared.u32 	[%r464], %r463;
	add.s32 	%r893, %r893, %r25;
	shl.b32 	%r465, %r13, 4;
	add.s32 	%r895, %r895, %r465;
	add.s32 	%r894, %r894, %r25;
	setp.lt.u32 	%p26, %r893, 256;
	@%p26 bra 	$L__BB516_11;
$L__BB516_12:
	mov.u32 	%r897, %r1;
	@%p22 bra 	$L__BB516_16;
	setp.eq.s32 	%p28, %r24, 0;
	shl.b32 	%r466, %r1, 2;
	mov.u32 	%r467, _ZZ9cuda_gemmIiLi256ELi4ELi1ELi256ELi16ELi16ELi32ELi0ELi0EEviiiPT_S1_S1_iiE3Csh;
	add.s32 	%r468, %r467, %r466;
	mov.b32 	%r469, 0;
	st.shared.u32 	[%r468], %r469;
	mov.u32 	%r897, %r22;
	@%p28 bra 	$L__BB516_16;
	setp.eq.s32 	%p29, %r24, 1;
	add.s32 	%r473, %r468, %r25;
	mov.b32 	%r474, 0;
	st.shared.u32 	[%r473], %r474;
	mov.u32 	%r897, %r26;
	@%p29 bra 	$L__BB516_16;
	add.s32 	%r897, %r26, %r13;
	mov.u32 	%r476, _ZZ9cuda_gemmIiLi256ELi4ELi1ELi256ELi16ELi16ELi32ELi0ELi0EEviiiPT_S1_S1_iiE3Csh;
	add.s32 	%r477, %r476, %r466;
	add.s32 	%r478, %r477, %r25;
	add.s32 	%r479, %r478, %r25;
	mov.b32 	%r480, 0;
	st.shared.u32 	[%r479], %r480;
$L__BB516_16:
	@%p25 bra 	$L__BB516_18;
$L__BB516_17:
	shl.b32 	%r481, %r897, 2;
	mov.u32 	%r482, _ZZ9cuda_gemmIiLi256ELi4ELi1ELi256ELi16ELi16ELi32ELi0ELi0EEviiiPT_S1_S1_iiE3Csh;
	add.s32 	%r483, %r482, %r481;
	mov.b32 	%r484, 0;
	st.shared.u32 	[%r483], %r484;
	add.s32 	%r485, %r483, %r25;
	st.shared.u32 	[%r485], %r484;
	add.s32 	%r486, %r485, %r25;
	st.shared.u32 	[%r486], %r484;
	add.s32 	%r487, %r486, %r25;
	st.shared.u32 	[%r487], %r484;
	add.s32 	%r897, %r25, %r897;
	setp.lt.u32 	%p31, %r897, 256;
	@%p31 bra 	$L__BB516_17;
$L__BB516_18:
	setp.lt.s32 	%p32, %r9, 1;
	bar.sync 	0;
	@%p32 bra 	$L__BB516_232;
	setp.ne.s32 	%p33, %r4, 1;
	@%p33 bra 	$L__BB516_89;
	mov.b32 	%r915, 0;
$L__BB516_21:
	setp.lt.s32 	%p140, %r376, 1;
	add.s32 	%r99, %r915, %r11;
	mad.lo.s32 	%r100, %r99, %r376, %r18;
	@%p140 bra 	$L__BB516_23;
	add.s32 	%r701, %r100, %r17;
	shl.b32 	%r702, %r701, 2;
	mov.u32 	%r703, _ZZ9cuda_gemmIiLi256ELi4ELi1ELi256ELi16ELi16ELi32ELi0ELi0EEviiiPT_S1_S1_iiE3Ash;
	add.s32 	%r704, %r703, %r702;
	ld.shared.u32 	%r1066, [%r704];
$L__BB516_23:
	setp.lt.s32 	%p141, %r376, 2;
	@%p141 bra 	$L__BB516_25;
	add.s32 	%r705, %r100, %r27;
	shl.b32 	%r706, %r705, 2;
	mov.u32 	%r707, _ZZ9cuda_gemmIiLi256ELi4ELi1ELi256ELi16ELi16ELi32ELi0ELi0EEviiiPT_S1_S1_iiE3Ash;
	add.s32 	%r708, %r707, %r706;
	ld.shared.u32 	%r1065, [%r708];
$L__BB516_25:
	setp.lt.s32 	%p142, %r376, 3;
	@%p142 bra 	$L__BB516_27;
	add.s32 	%r709, %r100, %r28;
	shl.b32 	%r710, %r709, 2;
	mov.u32 	%r711, _ZZ9cuda_gemmIiLi256ELi4ELi1ELi256ELi16ELi16ELi32ELi0ELi0EEviiiPT_S1_S1_iiE3Ash;
	add.s32 	%r712, %r711, %r710;
	ld.shared.u32 	%r1064, [%r712];
$L__BB516_27:
	setp.lt.s32 	%p143, %r376, 4;
	@%p143 bra 	$L__BB516_29;
	add.s32 	%r713, %r100, %r29;
	shl.b32 	%r714, %r713, 2;
	mov.u32 	%r715, _ZZ9cuda_gemmIiLi256ELi4ELi1ELi256ELi16ELi16ELi32ELi0ELi0EEviiiPT_S1_S1_iiE3Ash;
	add.s32 	%r716, %r715, %r714;
	ld.shared.u32 	%r1063, [%r716];
$L__BB516_29:
	setp.lt.s32 	%p144, %r376, 5;
	@%p144 bra 	$L__BB516_31;
	add.s32 	%r717, %r100, %r30;
	shl.b32 	%r718, %r717, 2;
	mov.u32 	%r719, _ZZ9cuda_gemmIiLi256ELi4ELi1ELi256ELi16ELi16ELi32ELi0ELi0EEviiiPT_S1_S1_iiE3Ash;
	add.s32 	%r720, %r719, %r718;
	ld.shared.u32 	%r1062, [%r720];
$L__BB516_31:
	setp.lt.s32 	%p145, %r376, 6;
	@%p145 bra 	$L__BB516_33;
	add.s32 	%r721, %r100, %r31;
	shl.b32 	%r722, %r721, 2;
	mov.u32 	%r723, _ZZ9cuda_gemmIiLi256ELi4ELi1ELi256ELi16ELi16ELi32ELi0ELi0EEviiiPT_S1_S1_iiE3Ash;
	add.s32 	%r724, %r723, %r722;
	ld.shared.u32 	%r1061, [%r724];
$L__BB516_33:
	setp.lt.s32 	%p146, %r376, 7;
	@%p146 bra 	$L__BB516_35;
	add.s32 	%r725, %r100, %r32;
	shl.b32 	%r726, %r725, 2;
	mov.u32 	%r727, _ZZ9cuda_gemmIiLi256ELi4ELi1ELi256ELi16ELi16ELi32ELi0ELi0EEviiiPT_S1_S1_iiE3Ash;
	add.s32 	%r728, %r727, %r726;
	ld.shared.u32 	%r1060, [%r728];
$L__BB516_35:
	setp.lt.s32 	%p147, %r376, 8;
	@%p147 bra 	$L__BB516_37;
	add.s32 	%r729, %r100, %r33;
	shl.b32 	%r730, %r729, 2;
	mov.u32 	%r731, _ZZ9cuda_gemmIiLi256ELi4ELi1ELi256ELi16ELi16ELi32ELi0ELi0EEviiiPT_S1_S1_iiE3Ash;
	add.s32 	%r732, %r731, %r730;
	ld.shared.u32 	%r1059, [%r732];
$L__BB516_37:
	setp.lt.s32 	%p148, %r376, 9;
	@%p148 bra 	$L__BB516_39;
	xor.b32  	%r733, %r17, 8;
	add.s32 	%r734, %r100, %r733;
	shl.b32 	%r735, %r734, 2;
	mov.u32 	%r736, _ZZ9cuda_gemmIiLi256ELi4ELi1ELi256ELi16ELi16ELi32ELi0ELi0EEviiiPT_S1_S1_iiE3Ash;
	add.s32 	%r737, %r736, %r735;
	ld.shared.u32 	%r1058, [%r737];
$L__BB516_39:
	setp.lt.s32 	%p149, %r376, 10;
	@%p149 bra 	$L__BB516_41;
	add.s32 	%r738, %r11, 9;
	and.b32  	%r739, %r738, 15;
	add.s32 	%r740, %r100, %r739;
	shl.b32 	%r741, %r740, 2;
	mov.u32 	%r742, _ZZ9cuda_gemmIiLi256ELi4ELi1ELi256ELi16ELi16ELi32ELi0ELi0EEviiiPT_S1_S1_iiE3Ash;
	add.s32 	%r743, %r742, %r741;
	ld.shared.u32 	%r1057, [%r743];
$L__BB516_41:
	setp.lt.s32 	%p150, %r376, 11;
	@%p150 bra 	$L__BB516_43;
	add.s32 	%r744, %r11, 10;
	and.b32  	%r745, %r744, 15;
	add.s32 	%r746, %r100, %r745;
	shl.b32 	%r747, %r746, 2;
	mov.u32 	%r748, _ZZ9cuda_gemmIiLi256ELi4ELi1ELi256ELi16ELi16ELi32ELi0ELi0EEviiiPT_S1_S1_iiE3Ash;
	add.s32 	%r749, %r748, %r747;
	ld.shared.u32 	%r1056, [%r749];
$L__BB516_43:
	setp.lt.s32 	%p151, %r376, 12;
	@%p151 bra 	$L__BB516_45;
	add.s32 	%r750, %r11, 11;
	and.b32  	%r751, %r750, 15;
	add.s32 	%r752, %r100, %r751;
	shl.b32 	%r753, %r752, 2;
	mov.u32 	%r754, _ZZ9cuda_gemmIiLi256ELi4ELi1ELi256ELi16ELi16ELi32ELi0ELi0EEviiiPT_S1_S1_iiE3Ash;
	add.s32 	%r755, %r754, %r753;
	ld.shared.u32 	%r1055, [%r755];
$L__BB516_45:
	setp.lt.s32 	%p152, %r376, 13;
	@%p152 bra 	$L__BB516_47;
	add.s32 	%r756, %r11, 12;
	and.b32  	%r757, %r756, 15;
	add.s32 	%r758, %r100, %r757;
	shl.b32 	%r759, %r758, 2;
	mov.u32 	%r760, _ZZ9cuda_gemmIiLi256ELi4ELi1ELi256ELi16ELi16ELi32ELi0ELi0EEviiiPT_S1_S1_iiE3Ash;
	add.s32 	%r761, %r760, %r759;
	ld.shared.u32 	%r1054, [%r761];
$L__BB516_47:
	setp.lt.s32 	%p153, %r376, 14;
	@%p153 bra 	$L__BB516_49;
	add.s32 	%r762, %r11, 13;
	and.b32  	%r763, %r762, 15;
	add.s32 	%r764, %r100, %r763;
	shl.b32 	%r765, %r764, 2;
	mov.u32 	%r766, _ZZ9cuda_gemmIiLi256ELi4ELi1ELi256ELi16ELi16ELi32ELi0ELi0EEviiiPT_S1_S1_iiE3Ash;
	add.s32 	%r767, %r766, %r765;
	ld.shared.u32 	%r1053, [%r767];
$L__BB516_49:
	setp.lt.s32 	%p154, %r376, 15;
	@%p154 bra 	$L__BB516_51;
	add.s32 	%r768, %r11, 14;
	and.b32  	%r769, %r768, 15;
	add.s32 	%r770, %r100, %r769;
	shl.b32 	%r771, %r770, 2;
	mov.u32 	%r772, _ZZ9cuda_gemmIiLi256ELi4ELi1ELi256ELi16ELi16ELi32ELi0ELi0EEviiiPT_S1_S1_iiE3Ash;
	add.s32 	%r773, %r772, %r771;
	ld.shared.u32 	%r1052, [%r773];
$L__BB516_51:
	setp.lt.s32 	%p155, %r376, 16;
	@%p155 bra 	$L__BB516_53;
	add.s32 	%r774, %r11, -1;
	and.b32  	%r775, %r774, 15;
	add.s32 	%r776, %r100, %r775;
	shl.b32 	%r777, %r776, 2;
	mov.u32 	%r778, _ZZ9cuda_gemmIiLi256ELi4ELi1ELi256ELi16ELi16ELi32ELi0ELi0EEviiiPT_S1_S1_iiE3Ash;
	add.s32 	%r779, %r778, %r777;
	ld.shared.u32 	%r1051, [%r779];
$L__BB516_53:
	setp.lt.s32 	%p156, %r12, %r19;
	@%p156 bra 	$L__BB516_55;
$L__BB516_54:
	add.s32 	%r915, %r915, %r10;
	setp.lt.s32 	%p190, %r915, %r9;
	@%p190 bra 	$L__BB516_21;
	bra.uni 	$L__BB516_232;
$L__BB516_55:
	rem.s32 	%r780, %r2, %r376;
	shl.b32 	%r781, %r780, 2;
	mov.u32 	%r782, _ZZ9cuda_gemmIiLi256ELi4ELi1ELi256ELi16ELi16ELi32ELi0ELi0EEviiiPT_S1_S1_iiE11kron_fac_sh;
	add.s32 	%r134, %r782, %r781;
	mov.u32 	%r932, %r12;
$L__BB516_56:
	mad.lo.s32 	%r784, %r932, 68, %r134;
	ld.shared.u32 	%r136, [%r784];
	mov.b32 	%r934, 0;
	@%p140 bra 	$L__BB516_58;
	shfl.sync.idx.b32	%r785|%p158, %r136, %r34, %r20, -1;
	mul.lo.s32 	%r934, %r785, %r1066;
$L__BB516_58:
	@%p141 bra 	$L__BB516_60;
	shfl.sync.idx.b32	%r786|%p160, %r136, %r35, %r20, -1;
	mad.lo.s32 	%r934, %r786, %r1065, %r934;
$L__BB516_60:
	@%p142 bra 	$L__BB516_62;
	shfl.sync.idx.b32	%r787|%p162, %r136, %r36, %r20, -1;
	mad.lo.s32 	%r934, %r787, %r1064, %r934;
$L__BB516_62:
	@%p143 bra 	$L__BB516_64;
	shfl.sync.idx.b32	%r788|%p164, %r136, %r37, %r20, -1;
	mad.lo.s32 	%r934, %r788, %r1063, %r934;
$L__BB516_64:
	setp.lt.s32 	%p165, %r376, 5;
	@%p165 bra 	$L__BB516_66;
	shfl.sync.idx.b32	%r789|%p166, %r136, %r38, %r20, -1;
	mad.lo.s32 	%r934, %r789, %r1062, %r934;
$L__BB516_66:
	setp.lt.s32 	%p167, %r376, 6;
	@%p167 bra 	$L__BB516_68;
	shfl.sync.idx.b32	%r790|%p168, %r136, %r39, %r20, -1;
	mad.lo.s32 	%r934, %r790, %r1061, %r934;
$L__BB516_68:
	setp.lt.s32 	%p169, %r376, 7;
	@%p169 bra 	$L__BB516_70;
	shfl.sync.idx.b32	%r791|%p170, %r136, %r40, %r20, -1;
	mad.lo.s32 	%r934, %r791, %r1060, %r934;
$L__BB516_70:
	setp.lt.s32 	%p171, %r376, 8;
	@%p171 bra 	$L__BB516_72;
	shfl.sync.idx.b32	%r792|%p172, %r136, %r41, %r20, -1;
	mad.lo.s32 	%r934, %r792, %r1059, %r934;
$L__BB516_72:
	setp.lt.s32 	%p173, %r376, 9;
	@%p173 bra 	$L__BB516_74;
	shfl.sync.idx.b32	%r793|%p174, %r136, %r42, %r20, -1;
	mad.lo.s32 	%r934, %r793, %r1058, %r934;
$L__BB516_74:
	setp.lt.s32 	%p175, %r376, 10;
	@%p175 bra 	$L__BB516_76;
	shfl.sync.idx.b32	%r794|%p176, %r136, %r43, %r20, -1;
	mad.lo.s32 	%r934, %r794, %r1057, %r934;
$L__BB516_76:
	setp.lt.s32 	%p177, %r376, 11;
	@%p177 bra 	$L__BB516_78;
	shfl.sync.idx.b32	%r795|%p178, %r136, %r44, %r20, -1;
	mad.lo.s32 	%r934, %r795, %r1056, %r934;
$L__BB516_78:
	setp.lt.s32 	%p179, %r376, 12;
	@%p179 bra 	$L__BB516_80;
	shfl.sync.idx.b32	%r796|%p180, %r136, %r45, %r20, -1;
	mad.lo.s32 	%r934, %r796, %r1055, %r934;
$L__BB516_80:
	setp.lt.s32 	%p181, %r376, 13;
	@%p181 bra 	$L__BB516_82;
	shfl.sync.idx.b32	%r797|%p182, %r136, %r46, %r20, -1;
	mad.lo.s32 	%r934, %r797, %r1054, %r934;
$L__BB516_82:
	setp.lt.s32 	%p183, %r376, 14;
	@%p183 bra 	$L__BB516_84;
	shfl.sync.idx.b32	%r798|%p184, %r136, %r47, %r20, -1;
	mad.lo.s32 	%r934, %r798, %r1053, %r934;
$L__BB516_84:
	setp.lt.s32 	%p185, %r376, 15;
	@%p185 bra 	$L__BB516_86;
	shfl.sync.idx.b32	%r799|%p186, %r136, %r48, %r20, -1;
	mad.lo.s32 	%r934, %r799, %r1052, %r934;
$L__BB516_86:
	setp.lt.s32 	%p187, %r376, 16;
	@%p187 bra 	$L__BB516_88;
	shfl.sync.idx.b32	%r800|%p188, %r136, %r49, %r20, -1;
	mad.lo.s32 	%r934, %r800, %r1051, %r934;
$L__BB516_88:
	mad.lo.s32 	%r801, %r932, %r9, %r99;
	shl.b32 	%r802, %r801, 2;
	mov.u32 	%r803, _ZZ9cuda_gemmIiLi256ELi4ELi1ELi256ELi16ELi16ELi32ELi0ELi0EEviiiPT_S1_S1_iiE3Csh;
	add.s32 	%r804, %r803, %r802;
	ld.shared.u32 	%r805, [%r804];
	add.s32 	%r806, %r805, %r934;
	st.shared.u32 	[%r804], %r806;
	add.s32 	%r932, %r932, %r14;
	setp.lt.s32 	%p189, %r932, %r19;
	@%p189 bra 	$L__BB516_56;
	bra.uni 	$L__BB516_54;
$L__BB516_89:
	setp.gt.u32 	%p34, %r376, 31;
	@%p34 bra 	$L__BB516_123;
	mov.b32 	%r1017, 0;
$L__BB516_91:
	setp.eq.s32 	%p35, %r376, 0;
	add.s32 	%r279, %r1017, %r11;
	mad.lo.s32 	%r280, %r279, %r376, %r18;
	@%p35 bra 	$L__BB516_93;
	add.s32 	%r489, %r280, %r17;
	shl.b32 	%r490, %r489, 2;
	mov.u32 	%r491, _ZZ9cuda_gemmIiLi256ELi4ELi1ELi256ELi16ELi16ELi32ELi0ELi0EEviiiPT_S1_S1_iiE3Ash;
	add.s32 	%r492, %r491, %r490;
	ld.shared.u32 	%r1066, [%r492];
$L__BB516_93:
	setp.lt.s32 	%p36, %r376, 2;
	@%p36 bra 	$L__BB516_95;
	add.s32 	%r493, %r280, %r27;
	shl.b32 	%r494, %r493, 2;
	mov.u32 	%r495, _ZZ9cuda_gemmIiLi256ELi4ELi1ELi256ELi16ELi16ELi32ELi0ELi0EEviiiPT_S1_S1_iiE3Ash;
	add.s32 	%r496, %r495, %r494;
	ld.shared.u32 	%r1065, [%r496];
$L__BB516_95:
	setp.lt.s32 	%p37, %r376, 3;
	@%p37 bra 	$L__BB516_97;
	add.s32 	%r497, %r280, %r28;
	shl.b32 	%r498, %r497, 2;
	mov.u32 	%r499, _ZZ9cuda_gemmIiLi256ELi4ELi1ELi256ELi16ELi16ELi32ELi0ELi0EEviiiPT_S1_S1_iiE3Ash;
	add.s32 	%r500, %r499, %r498;
	ld.shared.u32 	%r1064, [%r500];
$L__BB516_97:
	setp.lt.s32 	%p38, %r376, 4;
	@%p38 bra 	$L__BB516_99;
	add.s32 	%r501, %r280, %r29;
	shl.b32 	%r502, %r501, 2;
	mov.u32 	%r503, _ZZ9cuda_gemmIiLi256ELi4ELi1ELi256ELi16ELi16ELi32ELi0ELi0EEviiiPT_S1_S1_iiE3Ash;
	add.s32 	%r504, %r503, %r502;
	ld.shared.u32 	%r1063, [%r504];
$L__BB516_99:
	setp.lt.s32 	%p39, %r376, 5;
	@%p39 bra 	$L__BB516_101;
	add.s32 	%r505, %r280, %r30;
	shl.b32 	%r506, %r505, 2;
	mov.u32 	%r507, _ZZ9cuda_gemmIiLi256ELi4ELi1ELi256ELi16ELi16ELi32ELi0ELi0EEviiiPT_S1_S1_iiE3Ash;
	add.s32 	%r508, %r507, %r506;
	ld.shared.u32 	%r1062, [%r508];
$L__BB516_101:
	setp.lt.s32 	%p40, %r376, 6;
	@%p40 bra 	$L__BB516_103;
	add.s32 	%r509, %r280, %r31;
	shl.b32 	%r510, %r509, 2;
	mov.u32 	%r511, _ZZ9cuda_gemmIiLi256ELi4ELi1ELi256ELi16ELi16ELi32ELi0ELi0EEviiiPT_S1_S1_iiE3Ash;
	add.s32 	%r512, %r511, %r510;
	ld.shared.u32 	%r1061, [%r512];
$L__BB516_103:
	setp.lt.s32 	%p41, %r376, 7;
	@%p41 bra 	$L__BB516_105;
	add.s32 	%r513, %r280, %r32;
	shl.b32 	%r514, %r513, 2;
	mov.u32 	%r515, _ZZ9cuda_gemmIiLi256ELi4ELi1ELi256ELi16ELi16ELi32ELi0ELi0EEviiiPT_S1_S1_iiE3Ash;
	add.s32 	%r516, %r515, %r514;
	ld.shared.u32 	%r1060, [%r516];
$L__BB516_105:
	setp.lt.s32 	%p42, %r376, 8;
	@%p42 bra 	$L__BB516_107;
	add.s32 	%r517, %r280, %r33;
	shl.b32 	%r518, %r517, 2;
	mov.u32 	%r519, _ZZ9cuda_gemmIiLi256ELi4ELi1ELi256ELi16ELi16ELi32ELi0ELi0EEviiiPT_S1_S1_iiE3Ash;
	add.s32 	%r520, %r519, %r518;
	ld.shared.u32 	%r1059, [%r520];
$L__BB516_107:
	setp.lt.s32 	%p43, %r376, 9;
	@%p43 bra 	$L__BB516_109;
	xor.b32  	%r521, %r17, 8;
	add.s32 	%r522, %r280, %r521;
	shl.b32 	%r523, %r522, 2;
	mov.u32 	%r524, _ZZ9cuda_gemmIiLi256ELi4ELi1ELi256ELi16ELi16ELi32ELi0ELi0EEviiiPT_S1_S1_iiE3Ash;
	add.s32 	%r525, %r524, %r523;
	ld.shared.u32 	%r1058, [%r525];
$L__BB516_109:
	setp.lt.s32 	%p44, %r376, 10;
	@%p44 bra 	$L__BB516_111;
	add.s32 	%r526, %r11, 9;
	and.b32  	%r527, %r526, 15;
	add.s32 	%r528, %r280, %r527;
	shl.b32 	%r529, %r528, 2;
	mov.u32 	%r530, _ZZ9cuda_gemmIiLi256ELi4ELi1ELi256ELi16ELi16ELi32ELi0ELi0EEviiiPT_S1_S1_iiE3Ash;
	add.s32 	%r531, %r530, %r529;
	ld.shared.u32 	%r1057, [%r531];
$L__BB516_111:
	setp.lt.s32 	%p45, %r376, 11;
	@%p45 bra 	$L__BB516_113;
	add.s32 	%r532, %r11, 10;
	and.b32  	%r533, %r532, 15;
	add.s32 	%r534, %r280, %r533;
	shl.b32 	%r535, %r534, 2;
	mov.u32 	%r536, _ZZ9cuda_gemmIiLi256ELi4ELi1ELi256ELi16ELi16ELi32ELi0ELi0EEviiiPT_S1_S1_iiE3Ash;
	add.s32 	%r537, %r536, %r535;
	ld.shared.u32 	%r1056, [%r537];
$L__BB516_113:
	setp.lt.s32 	%p46, %r376, 12;
	@%p46 bra 	$L__BB516_115;
	add.s32 	%r538, %r11, 11;
	and.b32  	%r539, %r538, 15;
	add.s32 	%r540, %r280, %r539;
	shl.b32 	%r541, %r540, 2;
	mov.u32 	%r542, _ZZ9cuda_gemmIiLi256ELi4ELi1ELi256ELi16ELi16ELi32ELi0ELi0EEviiiPT_S1_S1_iiE3Ash;
	add.s32 	%r543, %r542, %r541;
	ld.shared.u32 	%r1055, [%r543];
$L__BB516_115:
	setp.lt.s32 	%p47, %r376, 13;
	@%p47 bra 	$L__BB516_117;
	add.s32 	%r544, %r11, 12;
	and.b32  	%r545, %r544, 15;
	add.s32 	%r546, %r280, %r545;
	shl.b32 	%r547, %r546, 2;
	mov.u32 	%r548, _ZZ9cuda_gemmIiLi256ELi4ELi1ELi256ELi16ELi16ELi32ELi0ELi0EEviiiPT_S1_S1_iiE3Ash;
	add.s32 	%r549, %r548, %r547;
	ld.shared.u32 	%r1054, [%r549];
$L__BB516_117:
	setp.lt.s32 	%p48, %r376, 14;
	@%p48 bra 	$L__BB516_119;
	add.s32 	%r550, %r11, 13;
	and.b32  	%r551, %r550, 15;
	add.s32 	%r552, %r280, %r551;
	shl.b32 	%r553, %r552, 2;
	mov.u32 	%r554, _ZZ9cuda_gemmIiLi256ELi4ELi1ELi256ELi16ELi16ELi32ELi0ELi0EEviiiPT_S1_S1_iiE3Ash;
	add.s32 	%r555, %r554, %r553;
	ld.shared.u32 	%r1053, [%r555];
$L__BB516_119:
	setp.lt.s32 	%p49, %r376, 15;
	@%p49 bra 	$L__BB516_121;
	add.s32 	%r556, %r11, 14;
	and.b32  	%r557, %r556, 15;
	add.s32 	%r558, %r280, %r557;
	shl.b32 	%r559, %r558, 2;
	mov.u32 	%r560, _ZZ9cuda_gemmIiLi256ELi4ELi1ELi256ELi16ELi16ELi32ELi0ELi0EEviiiPT_S1_S1_iiE3Ash;
	add.s32 	%r561, %r560, %r559;
	ld.shared.u32 	%r1052, [%r561];
$L__BB516_121:
	setp.lt.s32 	%p50, %r376, 16;
	@%p50 bra 	$L__BB516_196;
	add.s32 	%r562, %r11, -1;
	and.b32  	%r563, %r562, 15;
	add.s32 	%r564, %r280, %r563;
	shl.b32 	%r565, %r564, 2;
	mov.u32 	%r566, _ZZ9cuda_gemmIiLi256ELi4ELi1ELi256ELi16ELi16ELi32ELi0ELi0EEviiiPT_S1_S1_iiE3Ash;
	add.s32 	%r567, %r566, %r565;
	ld.shared.u32 	%r1051, [%r567];
	bra.uni 	$L__BB516_196;
$L__BB516_123:
	mov.b32 	%r965, 0;
$L__BB516_124:
	setp.lt.s32 	%p86, %r376, 1;
	add.s32 	%r187, %r965, %r11;
	mad.lo.s32 	%r188, %r187, %r376, %r18;
	@%p86 bra 	$L__BB516_126;
	add.s32 	%r594, %r188, %r17;
	shl.b32 	%r595, %r594, 2;
	mov.u32 	%r596, _ZZ9cuda_gemmIiLi256ELi4ELi1ELi256ELi16ELi16ELi32ELi0ELi0EEviiiPT_S1_S1_iiE3Ash;
	add.s32 	%r597, %r596, %r595;
	ld.shared.u32 	%r1066, [%r597];
$L__BB516_126:
	setp.lt.s32 	%p87, %r376, 2;
	@%p87 bra 	$L__BB516_128;
	add.s32 	%r598, %r188, %r27;
	shl.b32 	%r599, %r598, 2;
	mov.u32 	%r600, _ZZ9cuda_gemmIiLi256ELi4ELi1ELi256ELi16ELi16ELi32ELi0ELi0EEviiiPT_S1_S1_iiE3Ash;
	add.s32 	%r601, %r600, %r599;
	ld.shared.u32 	%r1065, [%r601];
$L__BB516_128:
	setp.lt.s32 	%p88, %r376, 3;
	@%p88 bra 	$L__BB516_130;
	add.s32 	%r602, %r188, %r28;
	shl.b32 	%r603, %r602, 2;
	mov.u32 	%r604, _ZZ9cuda_gemmIiLi256ELi4ELi1ELi256ELi16ELi16ELi32ELi0ELi0EEviiiPT_S1_S1_iiE3Ash;
	add.s32 	%r605, %r604, %r603;
	ld.shared.u32 	%r1064, [%r605];
$L__BB516_130:
	setp.lt.s32 	%p89, %r376, 4;
	@%p89 bra 	$L__BB516_132;
	add.s32 	%r606, %r188, %r29;
	shl.b32 	%r607, %r606, 2;
	mov.u32 	%r608, _ZZ9cuda_gemmIiLi256ELi4ELi1ELi256ELi16ELi16ELi32ELi0ELi0EEviiiPT_S1_S1_iiE3Ash;
	add.s32 	%r609, %r608, %r607;
	ld.shared.u32 	%r1063, [%r609];
$L__BB516_132:
	setp.lt.s32 	%p90, %r376, 5;
	@%p90 bra 	$L__BB516_134;
	add.s32 	%r610, %r188, %r30;
	shl.b32 	%r611, %r610, 2;
	mov.u32 	%r612, _ZZ9cuda_gemmIiLi256ELi4ELi1ELi256ELi16ELi16ELi32ELi0ELi0EEviiiPT_S1_S1_iiE3Ash;
	add.s32 	%r613, %r612, %r611;
	ld.shared.u32 	%r1062, [%r613];
$L__BB516_134:
	setp.lt.s32 	%p91, %r376, 6;
	@%p91 bra 	$L__BB516_136;
	add.s32 	%r614, %r188, %r31;
	shl.b32 	%r615, %r614, 2;
	mov.u32 	%r616, _ZZ9cuda_gemmIiLi256ELi4ELi1ELi256ELi16ELi16ELi32ELi0ELi0EEviiiPT_S1_S1_iiE3Ash;
	add.s32 	%r617, %r616, %r615;
	ld.shared.u32 	%r1061, [%r617];
$L__BB516_136:
	setp.lt.s32 	%p92, %r376, 7;
	@%p92 bra 	$L__BB516_138;
	add.s32 	%r618, %r188, %r32;
	shl.b32 	%r619, %r618, 2;
	mov.u32 	%r620, _ZZ9cuda_gemmIiLi256ELi4ELi1ELi256ELi16ELi16ELi32ELi0ELi0EEviiiPT_S1_S1_iiE3Ash;
	add.s32 	%r621, %r620, %r619;
	ld.shared.u32 	%r1060, [%r621];
$L__BB516_138:
	setp.lt.s32 	%p93, %r376, 8;
	@%p93 bra 	$L__BB516_140;
	add.s32 	%r622, %r188, %r33;
	shl.b32 	%r623, %r622, 2;
	mov.u32 	%r624, _ZZ9cuda_gemmIiLi256ELi4ELi1ELi256ELi16ELi16ELi32ELi0ELi0EEviiiPT_S1_S1_iiE3Ash;
	add.s32 	%r625, %r624, %r623;
	ld.shared.u32 	%r1059, [%r625];
$L__BB516_140:
	setp.lt.s32 	%p94, %r376, 9;
	@%p94 bra 	$L__BB516_142;
	xor.b32  	%r626, %r17, 8;
	add.s32 	%r627, %r188, %r626;
	shl.b32 	%r628, %r627, 2;
	mov.u32 	%r629, _ZZ9cuda_gemmIiLi256ELi4ELi1ELi256ELi16ELi16ELi32ELi0ELi0EEviiiPT_S1_S1_iiE3Ash;
	add.s32 	%r630, %r629, %r628;
	ld.shared.u32 	%r1058, [%r630];
$L__BB516_142:
	setp.lt.s32 	%p95, %r376, 10;
	@%p95 bra 	$L__BB516_144;
	add.s32 	%r631, %r11, 9;
	and.b32  	%r632, %r631, 15;
	add.s32 	%r633, %r188, %r632;
	shl.b32 	%r634, %r633, 2;
	mov.u32 	%r635, _ZZ9cuda_gemmIiLi256ELi4ELi1ELi256ELi16ELi16ELi32ELi0ELi0EEviiiPT_S1_S1_iiE3Ash;
	add.s32 	%r636, %r635, %r634;
	ld.shared.u32 	%r1057, [%r636];
$L__BB516_144:
	setp.lt.s32 	%p96, %r376, 11;
	@%p96 bra 	$L__BB516_146;
	add.s32 	%r637, %r11, 10;
	and.b32  	%r638, %r637, 15;
	add.s32 	%r639, %r188, %r638;
	shl.b32 	%r640, %r639, 2;
	mov.u32 	%r641, _ZZ9cuda_gemmIiLi256ELi4ELi1ELi256ELi16ELi16ELi32ELi0ELi0EEviiiPT_S1_S1_iiE3Ash;
	add.s32 	%r642, %r641, %r640;
	ld.shared.u32 	%r1056, [%r642];
$L__BB516_146:
	setp.lt.s32 	%p97, %r376, 12;
	@%p97 bra 	$L__BB516_148;
	add.s32 	%r643, %r11, 11;
	and.b32  	%r644, %r643, 15;
	add.s32 	%r645, %r188, %r644;
	shl.b32 	%r646, %r645, 2;
	mov.u32 	%r647, _ZZ9cuda_gemmIiLi256ELi4ELi1ELi256ELi16ELi16ELi32ELi0ELi0EEviiiPT_S1_S1_iiE3Ash;
	add.s32 	%r648, %r647, %r646;
	ld.shared.u32 	%r1055, [%r648];
$L__BB516_148:
	setp.lt.s32 	%p98, %r376, 13;
	@%p98 bra 	$L__BB516_150;
	add.s32 	%r649, %r11, 12;
	and.b32  	%r650, %r649, 15;
	add.s32 	%r651, %r188, %r650;
	shl.b32 	%r652, %r651, 2;
	mov.u32 	%r653, _ZZ9cuda_gemmIiLi256ELi4ELi1ELi256ELi16ELi16ELi32ELi0ELi0EEviiiPT_S1_S1_iiE3Ash;
	add.s32 	%r654, %r653, %r652;
	ld.shared.u32 	%r1054, [%r654];
$L__BB516_150:
	setp.lt.s32 	%p99, %r376, 14;
	@%p99 bra 	$L__BB516_152;
	add.s32 	%r655, %r11, 13;
	and.b32  	%r656, %r655, 15;
	add.s32 	%r657, %r188, %r656;
	shl.b32 	%r658, %r657, 2;
	mov.u32 	%r659, _ZZ9cuda_gemmIiLi256ELi4ELi1ELi256ELi16ELi16ELi32ELi0ELi0EEviiiPT_S1_S1_iiE3Ash;
	add.s32 	%r660, %r659, %r658;
	ld.shared.u32 	%r1053, [%r660];
$L__BB516_152:
	setp.lt.s32 	%p100, %r376, 15;
	@%p100 bra 	$L__BB516_154;
	add.s32 	%r661, %r11, 14;
	and.b32  	%r662, %r661, 15;
	add.s32 	%r663, %r188, %r662;
	shl.b32 	%r664, %r663, 2;
	mov.u32 	%r665, _ZZ9cuda_gemmIiLi256ELi4ELi1ELi256ELi16ELi16ELi32ELi0ELi0EEviiiPT_S1_S1_iiE3Ash;
	add.s32 	%r666, %r665, %r664;
	ld.shared.u32 	%r1052, [%r666];
$L__BB516_154:
	setp.lt.s32 	%p101, %r376, 16;
	@%p101 bra 	$L__BB516_156;
	add.s32 	%r667, %r11, -1;
	and.b32  	%r668, %r667, 15;
	add.s32 	%r669, %r188, %r668;
	shl.b32 	%r670, %r669, 2;
	mov.u32 	%r671, _ZZ9cuda_gemmIiLi256ELi4ELi1ELi256ELi16ELi16ELi32ELi0ELi0EEviiiPT_S1_S1_iiE3Ash;
	add.s32 	%r672, %r671, %r670;
	ld.shared.u32 	%r1051, [%r672];
$L__BB516_156:
	setp.lt.s32 	%p102, %r12, %r19;
	@%p102 bra 	$L__BB516_158;
$L__BB516_157:
	add.s32 	%r965, %r965, %r10;
	setp.lt.s32 	%p139, %r965, %r9;
	@%p139 bra 	$L__BB516_124;
	bra.uni 	$L__BB516_232;
$L__BB516_158:
	rem.s32 	%r673, %r2, %r376;
	shl.b32 	%r674, %r673, 2;
	mov.u32 	%r675, _ZZ9cuda_gemmIiLi256ELi4ELi1ELi256ELi16ELi16ELi32ELi0ELi0EEviiiPT_S1_S1_iiE11kron_fac_sh;
	add.s32 	%r222, %r675, %r674;
	mov.u32 	%r982, %r12;
$L__BB516_159:
	mad.lo.s32 	%r677, %r982, 68, %r222;
	ld.shared.u32 	%r224, [%r677];
	mov.b32 	%r984, 0;
	@%p86 bra 	$L__BB516_161;
	shfl.sync.idx.b32	%r678|%p104, %r224, %r34, %r20, -1;
	mul.lo.s32 	%r984, %r678, %r1066;
$L__BB516_161:
	@%p87 bra 	$L__BB516_163;
	shfl.sync.idx.b32	%r679|%p106, %r224, %r35, %r20, -1;
	mad.lo.s32 	%r984, %r679, %r1065, %r984;
$L__BB516_163:
	@%p88 bra 	$L__BB516_165;
	shfl.sync.idx.b32	%r680|%p108, %r224, %r36, %r20, -1;
	mad.lo.s32 	%r984, %r680, %r1064, %r984;
$L__BB516_165:
	setp.lt.s32 	%p109, %r376, 4;
	@%p109 bra 	$L__BB516_167;
	shfl.sync.idx.b32	%r681|%p110, %r224, %r37, %r20, -1;
	mad.lo.s32 	%r984, %r681, %r1063, %r984;
$L__BB516_167:
	setp.lt.s32 	%p111, %r376, 5;
	@%p111 bra 	$L__BB516_169;
	shfl.sync.idx.b32	%r682|%p112, %r224, %r38, %r20, -1;
	mad.lo.s32 	%r984, %r682, %r1062, %r984;
$L__BB516_169:
	setp.lt.s32 	%p113, %r376, 6;
	@%p113 bra 	$L__BB516_171;
	shfl.sync.idx.b32	%r683|%p114, %r224, %r39, %r20, -1;
	mad.lo.s32 	%r984, %r683, %r1061, %r984;
$L__BB516_171:
	setp.lt.s32 	%p115, %r376, 7;
	@%p115 bra 	$L__BB516_173;
	shfl.sync.idx.b32	%r684|%p116, %r224, %r40, %r20, -1;
	mad.lo.s32 	%r984, %r684, %r1060, %r984;
$L__BB516_173:
	setp.lt.s32 	%p117, %r376, 8;
	@%p117 bra 	$L__BB516_175;
	shfl.sync.idx.b32	%r685|%p118, %r224, %r41, %r20, -1;
	mad.lo.s32 	%r984, %r685, %r1059, %r984;
$L__BB516_175:
	setp.lt.s32 	%p119, %r376, 9;
	@%p119 bra 	$L__BB516_177;
	shfl.sync.idx.b32	%r686|%p120, %r224, %r42, %r20, -1;
	mad.lo.s32 	%r984, %r686, %r1058, %r984;
$L__BB516_177:
	setp.lt.s32 	%p121, %r376, 10;
	@%p121 bra 	$L__BB516_179;
	shfl.sync.idx.b32	%r687|%p122, %r224, %r43, %r20, -1;
	mad.lo.s32 	%r984, %r687, %r1057, %r984;
$L__BB516_179:
	setp.lt.s32 	%p123, %r376, 11;
	@%p123 bra 	$L__BB516_181;
	shfl.sync.idx.b32	%r688|%p124, %r224, %r44, %r20, -1;
	mad.lo.s32 	%r984, %r688, %r1056, %r984;
$L__BB516_181:
	setp.lt.s32 	%p125, %r376, 12;
	@%p125 bra 	$L__BB516_183;
	shfl.sync.idx.b32	%r689|%p126, %r224, %r45, %r20, -1;
	mad.lo.s32 	%r984, %r689, %r1055, %r984;
$L__BB516_183:
	setp.lt.s32 	%p127, %r376, 13;
	@%p127 bra 	$L__BB516_185;
	shfl.sync.idx.b32	%r690|%p128, %r224, %r46, %r20, -1;
	mad.lo.s32 	%r984, %r690, %r1054, %r984;
$L__BB516_185:
	setp.lt.s32 	%p129, %r376, 14;
	@%p129 bra 	$L__BB516_187;
	shfl.sync.idx.b32	%r691|%p130, %r224, %r47, %r20, -1;
	mad.lo.s32 	%r984, %r691, %r1053, %r984;
$L__BB516_187:
	setp.lt.s32 	%p131, %r376, 15;
	@%p131 bra 	$L__BB516_189;
	shfl.sync.idx.b32	%r692|%p132, %r224, %r48, %r20, -1;
	mad.lo.s32 	%r984, %r692, %r1052, %r984;
$L__BB516_189:
	setp.lt.s32 	%p133, %r376, 16;
	@%p133 bra 	$L__BB516_191;
	shfl.sync.idx.b32	%r693|%p134, %r224, %r49, %r20, -1;
	mad.lo.s32 	%r984, %r693, %r1051, %r984;
$L__BB516_191:
	mov.u32 	%r998, %r3;
$L__BB516_192:
	shr.u32 	%r258, %r998, 1;
	shfl.sync.down.b32	%r694|%p135, %r984, %r258, %r21, -1;
	add.s32 	%r984, %r694, %r984;
	setp.gt.u32 	%p136, %r998, 3;
	mov.u32 	%r998, %r258;
	@%p136 bra 	$L__BB516_192;
	rem.u32 	%r695, %r2, %r4;
	setp.eq.s32 	%p137, %r695, 0;
	@%p137 bra 	$L__BB516_194;
	bra.uni 	$L__BB516_195;
$L__BB516_194:
	mad.lo.s32 	%r696, %r982, %r9, %r187;
	shl.b32 	%r697, %r696, 2;
	mov.u32 	%r698, _ZZ9cuda_gemmIiLi256ELi4ELi1ELi256ELi16ELi16ELi32ELi0ELi0EEviiiPT_S1_S1_iiE3Csh;
	add.s32 	%r699, %r698, %r697;
	st.shared.u32 	[%r699], %r984;
$L__BB516_195:
	add.s32 	%r982, %r982, %r14;
	setp.lt.s32 	%p138, %r982, %r19;
	@%p138 bra 	$L__BB516_159;
	bra.uni 	$L__BB516_157;
$L__BB516_196:
	setp.lt.s32 	%p51, %r12, %r19;
	@%p51 bra 	$L__BB516_197;
	bra.uni 	$L__BB516_231;
$L__BB516_197:
	rem.u32 	%r568, %r2, %r376;
	shl.b32 	%r569, %r568, 2;
	mov.u32 	%r570, _ZZ9cuda_gemmIiLi256ELi4ELi1ELi256ELi16ELi16ELi32ELi0ELi0EEviiiPT_S1_S1_iiE11kron_fac_sh;
	add.s32 	%r281, %r570, %r569;
	mov.u32 	%r1034, %r12;
$L__BB516_198:
	mad.lo.s32 	%r572, %r1034, 68, %r281;
	ld.shared.u32 	%r315, [%r572];
	mov.b32 	%r1036, 0;
	@%p35 bra 	$L__BB516_200;
	shfl.sync.idx.b32	%r573|%p53, %r315, %r34, %r20, -1;
	mul.lo.s32 	%r1036, %r573, %r1066;
$L__BB516_200:
	@%p36 bra 	$L__BB516_202;
	shfl.sync.idx.b32	%r574|%p55, %r315, %r35, %r20, -1;
	mad.lo.s32 	%r1036, %r574, %r1065, %r1036;
$L__BB516_202:
	@%p37 bra 	$L__BB516_204;
	shfl.sync.idx.b32	%r575|%p57, %r315, %r36, %r20, -1;
	mad.lo.s32 	%r1036, %r575, %r1064, %r1036;
$L__BB516_204:
	@%p38 bra 	$L__BB516_206;
	shfl.sync.idx.b32	%r576|%p59, %r315, %r37, %r20, -1;
	mad.lo.s32 	%r1036, %r576, %r1063, %r1036;
$L__BB516_206:
	setp.lt.s32 	%p60, %r376, 5;
	@%p60 bra 	$L__BB516_208;
	shfl.sync.idx.b32	%r577|%p61, %r315, %r38, %r20, -1;
	mad.lo.s32 	%r1036, %r577, %r1062, %r1036;
$L__BB516_208:
	setp.lt.s32 	%p62, %r376, 6;
	@%p62 bra 	$L__BB516_210;
	shfl.sync.idx.b32	%r578|%p63, %r315, %r39, %r20, -1;
	mad.lo.s32 	%r1036, %r578, %r1061, %r1036;
$L__BB516_210:
	setp.lt.s32 	%p64, %r376, 7;
	@%p64 bra 	$L__BB516_212;
	shfl.sync.idx.b32	%r579|%p65, %r315, %r40, %r20, -1;
	mad.lo.s32 	%r1036, %r579, %r1060, %r1036;
$L__BB516_212:
	setp.lt.s32 	%p66, %r376, 8;
	@%p66 bra 	$L__BB516_214;
	shfl.sync.idx.b32	%r580|%p67, %r315, %r41, %r20, -1;
	mad.lo.s32 	%r1036, %r580, %r1059, %r1036;
$L__BB516_214:
	setp.lt.s32 	%p68, %r376, 9;
	@%p68 bra 	$L__BB516_216;
	shfl.sync.idx.b32	%r581|%p69, %r315, %r42, %r20, -1;
	mad.lo.s32 	%r1036, %r581, %r1058, %r1036;
$L__BB516_216:
	setp.lt.s32 	%p70, %r376, 10;
	@%p70 bra 	$L__BB516_218;
	shfl.sync.idx.b32	%r582|%p71, %r315, %r43, %r20, -1;
	mad.lo.s32 	%r1036, %r582, %r1057, %r1036;
$L__BB516_218:
	setp.lt.s32 	%p72, %r376, 11;
	@%p72 bra 	$L__BB516_220;
	shfl.sync.idx.b32	%r583|%p73, %r315, %r44, %r20, -1;
	mad.lo.s32 	%r1036, %r583, %r1056, %r1036;
$L__BB516_220:
	setp.lt.s32 	%p74, %r376, 12;
	@%p74 bra 	$L__BB516_222;
	shfl.sync.idx.b32	%r584|%p75, %r315, %r45, %r20, -1;
	mad.lo.s32 	%r1036, %r584, %r1055, %r1036;
$L__BB516_222:
	setp.lt.s32 	%p76, %r376, 13;
	@%p76 bra 	$L__BB516_224;
	shfl.sync.idx.b32	%r585|%p77, %r315, %r46, %r20, -1;
	mad.lo.s32 	%r1036, %r585, %r1054, %r1036;
$L__BB516_224:
	setp.lt.s32 	%p78, %r376, 14;
	@%p78 bra 	$L__BB516_226;
	shfl.sync.idx.b32	%r586|%p79, %r315, %r47, %r20, -1;
	mad.lo.s32 	%r1036, %r586, %r1053, %r1036;
$L__BB516_226:
	setp.lt.s32 	%p80, %r376, 15;
	@%p80 bra 	$L__BB516_228;
	shfl.sync.idx.b32	%r587|%p81, %r315, %r48, %r20, -1;
	mad.lo.s32 	%r1036, %r587, %r1052, %r1036;
$L__BB516_228:
	setp.lt.s32 	%p82, %r376, 16;
	@%p82 bra 	$L__BB516_230;
	shfl.sync.idx.b32	%r588|%p83, %r315, %r49, %r20, -1;
	mad.lo.s32 	%r1036, %r588, %r1051, %r1036;
$L__BB516_230:
	mad.lo.s32 	%r589, %r1034, %r9, %r279;
	shl.b32 	%r590, %r589, 2;
	mov.u32 	%r591, _ZZ9cuda_gemmIiLi256ELi4ELi1ELi256ELi16ELi16ELi32ELi0ELi0EEviiiPT_S1_S1_iiE3Csh;
	add.s32 	%r592, %r591, %r590;
	st.shared.u32 	[%r592], %r1036;
	add.s32 	%r1034, %r1034, %r14;
	setp.lt.s32 	%p84, %r1034, %r19;
	@%p84 bra 	$L__BB516_198;
$L__BB516_231:
	add.s32 	%r1017, %r1017, %r10;
	setp.lt.s32 	%p85, %r1017, %r9;
	@%p85 bra 	$L__BB516_91;
$L__BB516_232:
	ld.param.u32 	%r874, [_Z9cuda_gemmIiLi256ELi4ELi1ELi256ELi16ELi16ELi32ELi0ELi0EEviiiPT_S1_S1_ii_param_1];
	bar.sync 	0;
	mov.u32 	%r807, %ctaid.x;
	mul.lo.s32 	%r808, %r9, %r807;
	mad.lo.s32 	%r366, %r892, %r874, %r808;
	div.s32 	%r367, %r374, %r376;
	mov.u32 	%r1067, %r1;
	@%p22 bra 	$L__BB516_236;
	setp.eq.s32 	%p192, %r24, 0;
	div.s32 	%r809, %r1, %r9;
	mad.lo.s32 	%r810, %r367, %r809, %r366;
	mul.lo.s32 	%r811, %r809, %r9;
	sub.s32 	%r812, %r1, %r811;
	add.s32 	%r813, %r810, %r812;
	shl.b32 	%r814, %r1, 2;
	mov.u32 	%r815, _ZZ9cuda_gemmIiLi256ELi4ELi1ELi256ELi16ELi16ELi32ELi0ELi0EEviiiPT_S1_S1_iiE3Csh;
	add.s32 	%r816, %r815, %r814;
	ld.shared.u32 	%r817, [%r816];
	mul.wide.s32 	%rd23, %r813, 4;
	add.s64 	%rd24, %rd2, %rd23;
	st.global.u32 	[%rd24], %r817;
	mov.u32 	%r1067, %r22;
	@%p192 bra 	$L__BB516_236;
	setp.eq.s32 	%p193, %r24, 1;
	div.s32 	%r818, %r22, %r9;
	mad.lo.s32 	%r819, %r367, %r818, %r366;
	mul.lo.s32 	%r820, %r818, %r9;
	sub.s32 	%r821, %r22, %r820;
	add.s32 	%r822, %r819, %r821;
	shl.b32 	%r823, %r1, 2;
	mov.u32 	%r824, _ZZ9cuda_gemmIiLi256ELi4ELi1ELi256ELi16ELi16ELi32ELi0ELi0EEviiiPT_S1_S1_iiE3Csh;
	add.s32 	%r825, %r824, %r823;
	add.s32 	%r826, %r825, %r25;
	ld.shared.u32 	%r827, [%r826];
	mul.wide.s32 	%rd25, %r822, 4;
	add.s64 	%rd26, %rd2, %rd25;
	st.global.u32 	[%rd26], %r827;
	mov.u32 	%r1067, %r26;
	@%p193 bra 	$L__BB516_236;
	add.s32 	%r1067, %r26, %r13;
	div.s32 	%r828, %r26, %r9;
	mad.lo.s32 	%r829, %r367, %r828, %r366;
	mul.lo.s32 	%r830, %r828, %r9;
	sub.s32 	%r831, %r26, %r830;
	add.s32 	%r832, %r829, %r831;
	shl.b32 	%r833, %r1, 2;
	mov.u32 	%r834, _ZZ9cuda_gemmIiLi256ELi4ELi1ELi256ELi16ELi16ELi32ELi0ELi0EEviiiPT_S1_S1_iiE3Csh;
	add.s32 	%r835, %r834, %r833;
	add.s32 	%r836, %r835, %r25;
	add.s32 	%r837, %r836, %r25;
	ld.shared.u32 	%r838, [%r837];
	mul.wide.s32 	%rd27, %r832, 4;
	add.s64 	%rd28, %rd2, %rd27;
	st.global.u32 	[%rd28], %r838;
$L__BB516_236:
	@%p25 bra 	$L__BB516_238;
$L__BB516_237:
	div.s32 	%r839, %r1067, %r9;
	mad.lo.s32 	%r840, %r367, %r839, %r366;
	mul.lo.s32 	%r841, %r839, %r9;
	sub.s32 	%r842, %r1067, %r841;
	add.s32 	%r843, %r840, %r842;
	shl.b32 	%r844, %r1067, 2;
	mov.u32 	%r845, _ZZ9cuda_gemmIiLi256ELi4ELi1ELi256ELi16ELi16ELi32ELi0ELi0EEviiiPT_S1_S1_iiE3Csh;
	add.s32 	%r846, %r845, %r844;
	ld.shared.u32 	%r847, [%r846];
	mul.wide.s32 	%rd29, %r843, 4;
	add.s64 	%rd30, %rd2, %rd29;
	st.global.u32 	[%rd30], %r847;
	add.s32 	%r848, %r1067, %r13;
	div.s32 	%r849, %r848, %r9;
	mad.lo.s32 	%r850, %r367, %r849, %r366;
	mul.lo.s32 	%r851, %r849, %r9;
	sub.s32 	%r852, %r848, %r851;
	add.s32 	%r853, %r850, %r852;
	add.s32 	%r854, %r846, %r25;
	ld.shared.u32 	%r855, [%r854];
	mul.wide.s32 	%rd31, %r853, 4;
	add.s64 	%rd32, %rd2, %rd31;
	st.global.u32 	[%rd32], %r855;
	add.s32 	%r856, %r848, %r13;
	div.s32 	%r857, %r856, %r9;
	mad.lo.s32 	%r858, %r367, %r857, %r366;
	mul.lo.s32 	%r859, %r857, %r9;
	sub.s32 	%r860, %r856, %r859;
	add.s32 	%r861, %r858, %r860;
	add.s32 	%r862, %r854, %r25;
	ld.shared.u32 	%r863, [%r862];
	mul.wide.s32 	%rd33, %r861, 4;
	add.s64 	%rd34, %rd2, %rd33;
	st.global.u32 	[%rd34], %r863;
	add.s32 	%r864, %r856, %r13;
	div.s32 	%r865, %r864, %r9;
	mad.lo.s32 	%r866, %r367, %r865, %r366;
	mul.lo.s32 	%r867, %r865, %r9;
	sub.s32 	%r868, %r864, %r867;
	add.s32 	%r869, %r866, %r868;
	add.s32 	%r870, %r862, %r25;
	ld.shared.u32 	%r871, [%r870];
	mul.wide.s32 	%rd35, %r869, 4;
	add.s64 	%rd36, %rd2, %rd35;
	st.global.u32 	[%rd36], %r871;
	add.s32 	%r1067, %r864, %r13;
	setp.lt.u32 	%p195, %r1067, 256;
	@%p195 bra 	$L__BB516_237;
$L__BB516_238:
	mov.u32 	%r872, %nctaid.y;
	add.s32 	%r892, %r892, %r872;
	shl.b32 	%r873, %r872, 2;
	setp.lt.u32 	%p196, %r892, %r873;
	@%p196 bra 	$L__BB516_5;
$L__BB516_239:
	ret;

}
	// .globl	_Z9cuda_gemmIiLi256ELi4ELi1ELi256ELi16ELi16ELi32ELi0ELi1EEviiiPT_S1_S1_ii
.visible .entry _Z9cuda_gemmIiLi256ELi4ELi1ELi256ELi16ELi16ELi32ELi0ELi1EEviiiPT_S1_S1_ii(
	.param .u32 _Z9cuda_gemmIiLi256ELi4ELi1ELi256ELi16ELi16ELi32ELi0ELi1EEviiiPT_S1_S1_ii_param_0,
	.param .u32 _Z9cuda_gemmIiLi256ELi4ELi1ELi256ELi16ELi16ELi32ELi0ELi1EEviiiPT_S1_S1_ii_param_1,
	.param .u32 _Z9cuda_gemmIiLi256ELi4ELi1ELi256ELi16ELi16ELi32ELi0ELi1EEviiiPT_S1_S1_ii_param_2,
	.param .u64 .ptr .align 1 _Z9cuda_gemmIiLi256ELi4ELi1ELi256ELi16ELi16ELi32ELi0ELi1EEviiiPT_S1_S1_ii_param_3,
	.param .u64 .ptr .align 1 _Z9cuda_gemmIiLi256ELi4ELi1ELi256ELi16ELi16ELi32ELi0ELi1EEviiiPT_S1_S1_ii_param_4,
	.param .u64 .ptr .align 1 _Z9cuda_gemmIiLi256ELi4ELi1ELi256ELi16ELi16ELi32ELi0ELi1EEviiiPT_S1_S1_ii_param_5,
	.param .u32 _Z9cuda_gemmIiLi256ELi4ELi1ELi256ELi16ELi16ELi32ELi0ELi1EEviiiPT_S1_S1_ii_param_6,
	.param .u32 _Z9cuda_gemmIiLi256ELi4ELi1ELi256ELi16ELi16ELi32ELi0ELi1EEviiiPT_S1_S1_ii_param_7
)
.maxntid 256
{
	.reg .pred 	%p<40>;
	.reg .b32 	%r<326>;
	.reg .b64 	%rd<48>;
	// demoted variable
	.shared .align 128 .b8 _ZZ9cuda_gemmIiLi256ELi4ELi1ELi256ELi16ELi16ELi32ELi0ELi1EEviiiPT_S1_S1_iiE11kron_fac_sh[1088];
	// demoted variable
	.shared .align 128 .b8 _ZZ9cuda_gemmIiLi256ELi4ELi1ELi256ELi16ELi16ELi32ELi0ELi1EEviiiPT_S1_S1_iiE3Ash[1024];
	// demoted variable
	.shared .align 128 .b8 _ZZ9cuda_gemmIiLi256ELi4ELi1ELi256ELi16ELi16ELi32ELi0ELi1EEviiiPT_S1_S1_iiE3Csh[1024];
	ld.param.u32 	%r94, [_Z9cuda_gemmIiLi256ELi4ELi1ELi256ELi16ELi16ELi32ELi0ELi1EEviiiPT_S1_S1_ii_param_1];
	ld.param.u32 	%r95, [_Z9cuda_gemmIiLi256ELi4ELi1ELi256ELi16ELi16ELi32ELi0ELi1EEviiiPT_S1_S1_ii_param_2];
	ld.param.u64 	%rd9, [_Z9cuda_gemmIiLi256ELi4ELi1ELi256ELi16ELi16ELi32ELi0ELi1EEviiiPT_S1_S1_ii_param_3];
	ld.param.u64 	%rd10, [_Z9cuda_gemmIiLi256ELi4ELi1ELi256ELi16ELi16ELi32ELi0ELi1EEviiiPT_S1_S1_ii_param_4];
	ld.param.u64 	%rd11, [_Z9cuda_gemmIiLi256ELi4ELi1ELi256ELi16ELi16ELi32ELi0ELi1EEviiiPT_S1_S1_ii_param_5];
	cvta.to.global.u64 	%rd1, %rd10;
	cvta.to.global.u64 	%rd2, %rd9;
	cvta.to.global.u64 	%rd3, %rd11;
	mov.u32 	%r1, %tid.x;
	mov.u32 	%r2, %ntid.x;
	add.s32 	%r3, %r1, %r2;
	max.u32 	%r96, %r3, 256;
	setp.lt.u32 	%p1, %r3, 256;
	selp.u32 	%r97, 1, 0, %p1;
	add.s32 	%r98, %r3, %r97;
	sub.s32 	%r99, %r96, %r98;
	div.u32 	%r100, %r99, %r2;
	add.s32 	%r4, %r100, %r97;
	and.b32  	%r5, %r4, 3;
	setp.eq.s32 	%p2, %r5, 3;
	mov.u32 	%r314, %r1;
	@%p2 bra 	$L__BB517_3;
	add.s32 	%r102, %r4, 1;
	and.b32  	%r6, %r102, 3;
	mov.b32 	%r313, 0;
	mov.u32 	%r314, %r1;
$L__BB517_2:
	.pragma "nounroll";
	mul.wide.u32 	%rd12, %r314, 4;
	add.s64 	%rd13, %rd1, %rd12;
	ld.global.u32 	%r103, [%rd13];
	and.b32  	%r104, %r314, 15;
	mov.u32 	%r105, _ZZ9cuda_gemmIiLi256ELi4ELi1ELi256ELi16ELi16ELi32ELi0ELi1EEviiiPT_S1_S1_iiE11kron_fac_sh;
	mad.lo.s32 	%r106, %r104, 68, %r105;
	shr.u32 	%r107, %r314, 2;
	and.b32  	%r108, %r107, 1073741820;
	add.s32 	%r109, %r106, %r108;
	st.shared.u32 	[%r109], %r103;
	add.s32 	%r314, %r314, %r2;
	add.s32 	%r313, %r313, 1;
	setp.ne.s32 	%p3, %r313, %r6;
	@%p3 bra 	$L__BB517_2;
$L__BB517_3:
	setp.lt.u32 	%p4, %r4, 3;
	@%p4 bra 	$L__BB517_6;
	mov.u32 	%r112, _ZZ9cuda_gemmIiLi256ELi4ELi1ELi256ELi16ELi16ELi32ELi0ELi1EEviiiPT_S1_S1_iiE11kron_fac_sh;
$L__BB517_5:
	mul.wide.u32 	%rd14, %r314, 4;
	add.s64 	%rd15, %rd1, %rd14;
	ld.global.u32 	%r110, [%rd15];
	and.b32  	%r111, %r314, 15;
	mad.lo.s32 	%r113, %r111, 68, %r112;
	shr.u32 	%r114, %r314, 2;
	and.b32  	%r115, %r114, 1073741820;
	add.s32 	%r116, %r113, %r115;
	st.shared.u32 	[%r116], %r110;
	add.s32 	%r117, %r314, %r2;
	mul.wide.u32 	%rd16, %r117, 4;
	add.s64 	%rd17, %rd1, %rd16;
	ld.global.u32 	%r118, [%rd17];
	and.b32  	%r119, %r117, 15;
	mad.lo.s32 	%r120, %r119, 68, %r112;
	shr.u32 	%r121, %r117, 2;
	and.b32  	%r122, %r121, 1073741820;
	add.s32 	%r123, %r120, %r122;
	st.shared.u32 	[%r123], %r118;
	add.s32 	%r124, %r117, %r2;
	mul.wide.u32 	%rd18, %r124, 4;
	add.s64 	%rd19, %rd1, %rd18;
	ld.global.u32 	%r125, [%rd19];
	and.b32  	%r126, %r124, 15;
	mad.lo.s32 	%r127, %r126, 68, %r112;
	shr.u32 	%r128, %r124, 2;
	and.b32  	%r129, %r128, 1073741820;
	add.s32 	%r130, %r127, %r129;
	st.shared.u32 	[%r130], %r125;
	add.s32 	%r131, %r124, %r2;
	mul.wide.u32 	%rd20, %r131, 4;
	add.s64 	%rd21, %rd1, %rd20;
	ld.global.u32 	%r132, [%rd21];
	and.b32  	%r133, %r131, 15;
	mad.lo.s32 	%r134, %r133, 68, %r112;
	shr.u32 	%r135, %r131, 2;
	and.b32  	%r136, %r135, 1073741820;
	add.s32 	%r137, %r134, %r136;
	st.shared.u32 	[%r137], %r132;
	add.s32 	%r314, %r131, %r2;
	setp.lt.u32 	%p5, %r314, 256;
	@%p5 bra 	$L__BB517_5;
$L__BB517_6:
	and.b32  	%r14, %r1, 15;
	mov.u32 	%r316, %ctaid.y;
	mov.u32 	%r16, %nctaid.y;
	shl.b32 	%r17, %r16, 2;
	setp.ge.u32 	%p6, %r316, %r17;
	@%p6 bra 	$L__BB517_30;
	mov.u32 	%r138, %ctaid.x;
	shl.b32 	%r18, %r138, 8;
	shl.b32 	%r139, %r14, 4;
	shl.b32 	%r140, %r14, 2;
	mov.u32 	%r141, _ZZ9cuda_gemmIiLi256ELi4ELi1ELi256ELi16ELi16ELi32ELi0ELi1EEviiiPT_S1_S1_iiE11kron_fac_sh;
	add.s32 	%r19, %r141, %r140;
	shl.b32 	%r20, %r138, 4;
	shr.s32 	%r142, %r95, 31;
	shr.u32 	%r143, %r142, 28;
	add.s32 	%r144, %r95, %r143;
	shr.s32 	%r21, %r144, 4;
	shl.b32 	%r145, %r1, 2;
	mov.u32 	%r146, _ZZ9cuda_gemmIiLi256ELi4ELi1ELi256ELi16ELi16ELi32ELi0ELi1EEviiiPT_S1_S1_iiE3Ash;
	add.s32 	%r22, %r146, %r145;
	shl.b32 	%r23, %r2, 2;
	add.s32 	%r24, %r22, %r23;
	add.s32 	%r25, %r3, %r2;
	add.s32 	%r26, %r25, %r2;
	mov.u32 	%r147, _ZZ9cuda_gemmIiLi256ELi4ELi1ELi256ELi16ELi16ELi32ELi0ELi1EEviiiPT_S1_S1_iiE3Csh;
	add.s32 	%r27, %r147, %r145;
	add.s32 	%r28, %r27, %r23;
	add.s32 	%r29, %r28, %r23;
	add.s32 	%r148, %r1, 1;
	and.b32  	%r30, %r148, 15;
	add.s32 	%r149, %r1, 2;
	and.b32  	%r31, %r149, 15;
	add.s32 	%r150, %r1, 3;
	and.b32  	%r32, %r150, 15;
	add.s32 	%r151, %r1, 4;
	and.b32  	%r33, %r151, 15;
	add.s32 	%r152, %r1, 5;
	and.b32  	%r34, %r152, 15;
	or.b32  	%r153, %r139, %r34;
	shl.b32 	%r154, %r153, 2;
	add.s32 	%r35, %r146, %r154;
	add.s32 	%r155, %r1, 6;
	and.b32  	%r36, %r155, 15;
	or.b32  	%r156, %r139, %r36;
	shl.b32 	%r157, %r156, 2;
	add.s32 	%r37, %r146, %r157;
	add.s32 	%r158, %r1, 7;
	and.b32  	%r38, %r158, 15;
	or.b32  	%r159, %r139, %r38;
	shl.b32 	%r160, %r159, 2;
	add.s32 	%r39, %r146, %r160;
	xor.b32  	%r40, %r14, 8;
	or.b32  	%r161, %r139, %r40;
	shl.b32 	%r162, %r161, 2;
	add.s32 	%r41, %r146, %r162;
	add.s32 	%r163, %r1, 9;
	and.b32  	%r42, %r163, 15;
	or.b32  	%r164, %r139, %r42;
	shl.b32 	%r165, %r164, 2;
	add.s32 	%r43, %r146, %r165;
	add.s32 	%r166, %r1, 10;
	and.b32  	%r44, %r166, 15;
	or.b32  	%r167, %r139, %r44;
	shl.b32 	%r168, %r167, 2;
	add.s32 	%r45, %r146, %r168;
	add.s32 	%r169, %r1, 11;
	and.b32  	%r46, %r169, 15;
	or.b32  	%r170, %r139, %r46;
	shl.b32 	%r171, %r170, 2;
	add.s32 	%r47, %r146, %r171;
	add.s32 	%r172, %r1, 12;
	and.b32  	%r48, %r172, 15;
	or.b32  	%r173, %r139, %r48;
	shl.b32 	%r174, %r173, 2;
	add.s32 	%r49, %r146, %r174;
	add.s32 	%r175, %r1, 13;
	and.b32  	%r50, %r175, 15;
	add.s32 	%r176, %r1, 14;
	and.b32  	%r51, %r176, 15;
	or.b32  	%r177, %r139, %r51;
	shl.b32 	%r178, %r177, 2;
	add.s32 	%r52, %r146, %r178;
	add.s32 	%r179, %r1, -1;
	and.b32  	%r53, %r179, 15;
	shr.u32 	%r180, %r25, 4;
	and.b32  	%r181, %r25, 15;
	mad.lo.s32 	%r54, %r180, %r21, %r181;
	mul.wide.u32 	%rd22, %r2, 4;
	add.s64 	%rd4, %rd2, %rd22;
	mul.wide.u32 	%rd23, %r2, 8;
	add.s64 	%rd5, %rd2, %rd23;
	mul.wide.u32 	%rd24, %r2, 12;
	add.s64 	%rd6, %rd2, %rd24;
	shr.u32 	%r55, %r2, 4;
	cvt.u64.u32 	%rd26, %r23;
$L__BB517_8:
	setp.eq.s32 	%p7, %r5, 3;
	mul.lo.s32 	%r57, %r316, %r95;
	mov.u32 	%r317, %r1;
	@%p7 bra 	$L__BB517_12;
	setp.eq.s32 	%p8, %r5, 0;
	add.s32 	%r182, %r57, %r18;
	add.s32 	%r183, %r182, %r1;
	mul.wide.s32 	%rd25, %r183, 4;
	add.s64 	%rd7, %rd2, %rd25;
	ld.global.u32 	%r184, [%rd7];
	st.shared.u32 	[%r22], %r184;
	mov.u32 	%r317, %r3;
	@%p8 bra 	$L__BB517_12;
	setp.eq.s32 	%p9, %r5, 1;
	add.s64 	%rd8, %rd7, %rd26;
	ld.global.u32 	%r185, [%rd8];
	st.shared.u32 	[%r24], %r185;
	mov.u32 	%r317, %r25;
	@%p9 bra 	$L__BB517_12;
	add.s64 	%rd28, %rd8, %rd26;
	ld.global.u32 	%r186, [%rd28];
	add.s32 	%r187, %r24, %r23;
	st.shared.u32 	[%r187], %r186;
	mov.u32 	%r317, %r26;
$L__BB517_12:
	setp.lt.u32 	%p10, %r4, 3;
	@%p10 bra 	$L__BB517_15;
	shl.b32 	%r188, %r317, 2;
	mov.u32 	%r189, _ZZ9cuda_gemmIiLi256ELi4ELi1ELi256ELi16ELi16ELi32ELi0ELi1EEviiiPT_S1_S1_iiE3Ash;
	add.s32 	%r319, %r189, %r188;
	add.s32 	%r190, %r18, %r317;
	add.s32 	%r318, %r190, %r57;
$L__BB517_14:
	mul.wide.s32 	%rd29, %r318, 4;
	add.s64 	%rd30, %rd4, %rd29;
	add.s64 	%rd31, %rd5, %rd29;
	add.s64 	%rd32, %rd6, %rd29;
	add.s64 	%rd33, %rd2, %rd29;
	ld.global.u32 	%r191, [%rd33];
	st.shared.u32 	[%r319], %r191;
	ld.global.u32 	%r192, [%rd30];
	add.s32 	%r193, %r319, %r23;
	st.shared.u32 	[%r193], %r192;
	ld.global.u32 	%r194, [%rd31];
	shl.b32 	%r195, %r2, 3;
	add.s32 	%r196, %r319, %r195;
	st.shared.u32 	[%r196], %r194;
	ld.global.u32 	%r197, [%rd32];
	mad.lo.s32 	%r198, %r2, 12, %r319;
	st.shared.u32 	[%r198], %r197;
	add.s32 	%r317, %r317, %r23;
	shl.b32 	%r199, %r2, 4;
	add.s32 	%r319, %r319, %r199;
	add.s32 	%r318, %r318, %r23;
	setp.lt.u32 	%p11, %r317, 256;
	@%p11 bra 	$L__BB517_14;
$L__BB517_15:
	setp.eq.s32 	%p12, %r5, 3;
	mov.u32 	%r321, %r1;
	@%p12 bra 	$L__BB517_19;
	setp.eq.s32 	%p13, %r5, 0;
	mov.b32 	%r200, 0;
	st.shared.u32 	[%r27], %r200;
	mov.u32 	%r321, %r3;
	@%p13 bra 	$L__BB517_19;
	setp.eq.s32 	%p14, %r5, 1;
	mov.b32 	%r201, 0;
	st.shared.u32 	[%r28], %r201;
	mov.u32 	%r321, %r25;
	@%p14 bra 	$L__BB517_19;
	mov.b32 	%r202, 0;
	st.shared.u32 	[%r29], %r202;
	mov.u32 	%r321, %r26;
$L__BB517_19:
	setp.lt.u32 	%p15, %r4, 3;
	@%p15 bra 	$L__BB517_21;
$L__BB517_20:
	shl.b32 	%r203, %r321, 2;
	mov.u32 	%r204, _ZZ9cuda_gemmIiLi256ELi4ELi1ELi256ELi16ELi16ELi32ELi0ELi1EEviiiPT_S1_S1_iiE3Csh;
	add.s32 	%r205, %r204, %r203;
	mov.b32 	%r206, 0;
	st.shared.u32 	[%r205], %r206;
	add.s32 	%r207, %r205, %r23;
	st.shared.u32 	[%r207], %r206;
	add.s32 	%r208, %r207, %r23;
	st.shared.u32 	[%r208], %r206;
	add.s32 	%r209, %r208, %r23;
	st.shared.u32 	[%r209], %r206;
	add.s32 	%r321, %r23, %r321;
	setp.lt.u32 	%p16, %r321, 256;
	@%p16 bra 	$L__BB517_20;
$L__BB517_21:
	shr.u32 	%r323, %r1, 4;
	bar.sync 	0;
	mov.u32 	%r210, _ZZ9cuda_gemmIiLi256ELi4ELi1ELi256ELi16ELi16ELi32ELi0ELi1EEviiiPT_S1_S1_iiE3Ash;
	mad.lo.s32 	%r211, %r14, 68, %r210;
	ld.shared.u32 	%r71, [%r211];
	shl.b32 	%r212, %r14, 4;
	or.b32  	%r213, %r212, %r30;
	shl.b32 	%r214, %r213, 2;
	add.s32 	%r215, %r210, %r214;
	ld.shared.u32 	%r72, [%r215];
	or.b32  	%r216, %r212, %r31;
	shl.b32 	%r217, %r216, 2;
	add.s32 	%r218, %r210, %r217;
	ld.shared.u32 	%r73, [%r218];
	or.b32  	%r219, %r212, %r32;
	shl.b32 	%r220, %r219, 2;
	add.s32 	%r221, %r210, %r220;
	ld.shared.u32 	%r74, [%r221];
	or.b32  	%r222, %r212, %r33;
	shl.b32 	%r223, %r222, 2;
	add.s32 	%r224, %r210, %r223;
	ld.shared.u32 	%r75, [%r224];
	ld.shared.u32 	%r76, [%r35];
	ld.shared.u32 	%r77, [%r37];
	ld.shared.u32 	%r78, [%r39];
	ld.shared.u32 	%r79, [%r41];
	ld.shared.u32 	%r80, [%r43];
	ld.shared.u32 	%r81, [%r45];
	ld.shared.u32 	%r82, [%r47];
	ld.shared.u32 	%r83, [%r49];
	or.b32  	%r225, %r212, %r50;
	shl.b32 	%r226, %r225, 2;
	add.s32 	%r227, %r210, %r226;
	ld.shared.u32 	%r84, [%r227];
	ld.shared.u32 	%r85, [%r52];
	or.b32  	%r228, %r212, %r53;
	shl.b32 	%r229, %r228, 2;
	add.s32 	%r230, %r210, %r229;
	ld.shared.u32 	%r86, [%r230];
$L__BB517_22:
	mad.lo.s32 	%r231, %r323, 68, %r19;
	ld.shared.u32 	%r232, [%r231];
	shfl.sync.idx.b32	%r233|%p17, %r232, %r14, 4127, -1;
	mul.lo.s32 	%r234, %r233, %r71;
	shfl.sync.idx.b32	%r235|%p18, %r232, %r30, 4127, -1;
	mad.lo.s32 	%r236, %r235, %r72, %r234;
	shfl.sync.idx.b32	%r237|%p19, %r232, %r31, 4127, -1;
	mad.lo.s32 	%r238, %r237, %r73, %r236;
	shfl.sync.idx.b32	%r239|%p20, %r232, %r32, 4127, -1;
	mad.lo.s32 	%r240, %r239, %r74, %r238;
	shfl.sync.idx.b32	%r241|%p21, %r232, %r33, 4127, -1;
	mad.lo.s32 	%r242, %r241, %r75, %r240;
	shfl.sync.idx.b32	%r243|%p22, %r232, %r34, 4127, -1;
	mad.lo.s32 	%r244, %r243, %r76, %r242;
	shfl.sync.idx.b32	%r245|%p23, %r232, %r36, 4127, -1;
	mad.lo.s32 	%r246, %r245, %r77, %r244;
	shfl.sync.idx.b32	%r247|%p24, %r232, %r38, 4127, -1;
	mad.lo.s32 	%r248, %r247, %r78, %r246;
	shfl.sync.idx.b32	%r249|%p25, %r232, %r40, 4127, -1;
	mad.lo.s32 	%r250, %r249, %r79, %r248;
	shfl.sync.idx.b32	%r251|%p26, %r232, %r42, 4127, -1;
	mad.lo.s32 	%r252, %r251, %r80, %r250;
	shfl.sync.idx.b32	%r253|%p27, %r232, %r44, 4127, -1;
	mad.lo.s32 	%r254, %r253, %r81, %r252;
	shfl.sync.idx.b32	%r255|%p28, %r232, %r46, 4127, -1;
	mad.lo.s32 	%r256, %r255, %r82, %r254;
	shfl.sync.idx.b32	%r257|%p29, %r232, %r48, 4127, -1;
	mad.lo.s32 	%r258, %r257, %r83, %r256;
	shfl.sync.idx.b32	%r259|%p30, %r232, %r50, 4127, -1;
	mad.lo.s32 	%r260, %r259, %r84, %r258;
	shfl.sync.idx.b32	%r261|%p31, %r232, %r51, 4127, -1;
	mad.lo.s32 	%r262, %r261, %r85, %r260;
	shfl.sync.idx.b32	%r263|%p32, %r232, %r53, 4127, -1;
	mad.lo.s32 	%r264, %r263, %r86, %r262;
	shl.b32 	%r265, %r14, 2;
	shl.b32 	%r266, %r323, 6;
	or.b32  	%r267, %r266, %r265;
	mov.u32 	%r268, _ZZ9cuda_gemmIiLi256ELi4ELi1ELi256ELi16ELi16ELi32ELi0ELi1EEviiiPT_S1_S1_iiE3Csh;
	add.s32 	%r269, %r268, %r267;
	ld.shared.u32 	%r270, [%r269];
	add.s32 	%r271, %r270, %r264;
	st.shared.u32 	[%r269], %r271;
	add.s32 	%r323, %r323, %r55;
	setp.lt.u32 	%p33, %r323, 16;
	@%p33 bra 	$L__BB517_22;
	setp.eq.s32 	%p34, %r5, 3;
	bar.sync 	0;
	mad.lo.s32 	%r89, %r316, %r94, %r20;
	mov.u32 	%r324, %r1;
	@%p34 bra 	$L__BB517_27;
	setp.eq.s32 	%p35, %r5, 0;
	shr.u32 	%r272, %r1, 4;
	mad.lo.s32 	%r273, %r272, %r21, %r14;
	add.s32 	%r274, %r89, %r273;
	ld.shared.u32 	%r275, [%r27];
	mul.wide.s32 	%rd34, %r274, 4;
	add.s64 	%rd35, %rd3, %rd34;
	st.global.u32 	[%rd35], %r275;
	mov.u32 	%r324, %r3;
	@%p35 bra 	$L__BB517_27;
	setp.eq.s32 	%p36, %r5, 1;
	and.b32  	%r276, %r3, 15;
	shr.u32 	%r277, %r3, 4;
	mad.lo.s32 	%r278, %r277, %r21, %r276;
	add.s32 	%r279, %r89, %r278;
	ld.shared.u32 	%r280, [%r28];
	mul.wide.s32 	%rd36, %r279, 4;
	add.s64 	%rd37, %rd3, %rd36;
	st.global.u32 	[%rd37], %r280;
	mov.u32 	%r324, %r25;
	@%p36 bra 	$L__BB517_27;
	add.s32 	%r281, %r89, %r54;
	ld.shared.u32 	%r282, [%r29];
	mul.wide.s32 	%rd38, %r281, 4;
	add.s64 	%rd39, %rd3, %rd38;
	st.global.u32 	[%rd39], %r282;
	mov.u32 	%r324, %r26;
$L__BB517_27:
	setp.lt.u32 	%p37, %r4, 3;
	@%p37 bra 	$L__BB517_29;
$L__BB517_28:
	shr.u32 	%r283, %r324, 4;
	and.b32  	%r284, %r324, 15;
	add.s32 	%r285, %r89, %r284;
	mad.lo.s32 	%r286, %r283, %r21, %r285;
	shl.b32 	%r287, %r324, 2;
	add.s32 	%r289, %r268, %r287;
	ld.shared.u32 	%r290, [%r289];
	mul.wide.s32 	%rd40, %r286, 4;
	add.s64 	%rd41, %rd3, %rd40;
	st.global.u32 	[%rd41], %r290;
	add.s32 	%r291, %r324, %r2;
	shr.u32 	%r292, %r291, 4;
	and.b32  	%r293, %r291, 15;
	add.s32 	%r294, %r89, %r293;
	mad.lo.s32 	%r295, %r292, %r21, %r294;
	add.s32 	%r296, %r289, %r23;
	ld.shared.u32 	%r297, [%r296];
	mul.wide.s32 	%rd42, %r295, 4;
	add.s64 	%rd43, %rd3, %rd42;
	st.global.u32 	[%rd43], %r297;
	add.s32 	%r298, %r291, %r2;
	shr.u32 	%r299, %r298, 4;
	and.b32  	%r300, %r298, 15;
	add.s32 	%r301, %r89, %r300;
	mad.lo.s32 	%r302, %r299, %r21, %r301;
	add.s32 	%r303, %r296, %r23;
	ld.shared.u32 	%r304, [%r303];
	mul.wide.s32 	%rd44, %r302, 4;
	add.s64 	%rd45, %rd3, %rd44;
	st.global.u32 	[%rd45], %r304;
	add.s32 	%r305, %r298, %r2;
	shr.u32 	%r306, %r305, 4;
	and.b32  	%r307, %r305, 15;
	add.s32 	%r308, %r89, %r307;
	mad.lo.s32 	%r309, %r306, %r21, %r308;
	add.s32 	%r310, %r303, %r23;
	ld.shared.u32 	%r311, [%r310];
	mul.wide.s32 	%rd46, %r309, 4;
	add.s64 	%rd47, %rd3, %rd46;
	st.global.u32 	[%rd47], %r311;
	add.s32 	%r324, %r305, %r2;
	setp.lt.u32 	%p38, %r324, 256;
	@%p38 bra 	$L__BB517_28;
$L__BB517_29:
	add.s32 	%r316, %r316, %r16;
	setp.lt.u32 	%p39, %r316, %r17;
	@%p39 bra 	$L__BB517_8;
$L__BB517_30:
	ret;

}
	// .globl	_Z9cuda_gemmIiLi256ELi4ELi1ELi256ELi16ELi16ELi32ELi1ELi0EEviiiPT_S1_S1_ii
.visible .entry _Z9cuda_gemmIiLi256ELi4ELi1ELi256ELi16ELi16ELi32ELi1ELi0EEviiiPT_S1_S1_ii(
	.param .u32 _Z9cuda_gemmIiLi256ELi4ELi1ELi256ELi16ELi16ELi32ELi1ELi0EEviiiPT_S1_S1_ii_param_0,
	.param .u32 _Z9cuda_gemmIiLi256ELi4ELi1ELi256ELi16ELi16ELi32ELi1ELi0EEviiiPT_S1_S1_ii_param_1,
	.param .u32 _Z9cuda_gemmIiLi256ELi4ELi1ELi256ELi16ELi16ELi32ELi1ELi0EEviiiPT_S1_S1_ii_param_2,
	.param .u64 .ptr .align 1 _Z9cuda_gemmIiLi256ELi4ELi1ELi256ELi16ELi16ELi32ELi1ELi0EEviiiPT_S1_S1_ii_param_3,
	.param .u64 .ptr .align 1 _Z9cuda_gemmIiLi256ELi4ELi1ELi256ELi16ELi16ELi32ELi1ELi0EEviiiPT_S1_S1_ii_param_4,
	.param .u64 .ptr .align 1 _Z9cuda_gemmIiLi256ELi4ELi1ELi256ELi16ELi16ELi32ELi1ELi0EEviiiPT_S1_S1_ii_param_5,
	.param .u32 _Z9cuda_gemmIiLi256ELi4ELi1ELi256ELi16ELi16ELi32ELi1ELi0EEviiiPT_S1_S1_ii_param_6,
	.param .u32 _Z9cuda_gemmIiLi256ELi4ELi1ELi256ELi16ELi16ELi32ELi1ELi0EEviiiPT_S1_S1_ii_param_7
)
.maxntid 256
{
	.reg .pred 	%p<197>;
	.reg .b32 	%r<1052>;
	.reg .b64 	%rd<38>;
	// demoted variable
	.shared .align 128 .b8 _ZZ9cuda_gemmIiLi256ELi4ELi1ELi256ELi16ELi16ELi32ELi1ELi0EEviiiPT_S1_S1_iiE11kron_fac_sh[1088];
	// demoted variable
	.shared .align 128 .b8 _ZZ9cuda_gemmIiLi256ELi4ELi1ELi256ELi16ELi16ELi32ELi1ELi0EEviiiPT_S1_S1_iiE3Ash[1024];
	// demoted variable
	.shared .align 128 .b8 _ZZ9cuda_gemmIiLi256ELi4ELi1ELi256ELi16ELi16ELi32ELi1ELi0EEviiiPT_S1_S1_iiE3Csh[1024];
	ld.param.u64 	%rd12, [_Z9cuda_gemmIiLi256ELi4ELi1ELi256ELi16ELi16ELi32ELi1ELi0EEviiiPT_S1_S1_ii_param_3];
	ld.param.u64 	%rd11, [_Z9cuda_gemmIiLi256ELi4ELi1ELi256ELi16ELi16ELi32ELi1ELi0EEviiiPT_S1_S1_ii_param_4];
	ld.param.u64 	%rd13, [_Z9cuda_gemmIiLi256ELi4ELi1ELi256ELi16ELi16ELi32ELi1ELi0EEviiiPT_S1_S1_ii_param_5];
	ld.param.u32 	%r363, [_Z9cuda_gemmIiLi256ELi4ELi1ELi256ELi16ELi16ELi32ELi1ELi0EEviiiPT_S1_S1_ii_param_6];
	ld.param.u32 	%r364, [_Z9cuda_gemmIiLi256ELi4ELi1ELi256ELi16ELi16ELi32ELi1ELi0EEviiiPT_S1_S1_ii_param_7];
	cvta.to.global.u64 	%rd1, %rd12;
	cvta.to.global.u64 	%rd2, %rd13;
	mov.u32 	%r1, %tid.x;
	and.b32  	%r2, %r1, 31;
	setp.lt.s32 	%p1, %r364, 16;
	shr.u32 	%r3, %r364, 4;
	selp.b32 	%r4, 1, %r3, %p1;
	mul.lo.s32 	%r5, %r364, %r363;
	setp.ge.u32 	%p2, %r1, %r5;
	@%p2 bra 	$L__BB518_3;
	mov.u32 	%r6, %ntid.x;
	cvta.to.global.u64 	%rd3, %rd11;
	mov.u32 	%r858, %r1;
$L__BB518_2:
	mul.wide.u32 	%rd14, %r858, 4;
	add.s64 	%rd15, %rd3, %rd14;
	ld.global.u32 	%r365, [%rd15];
	rem.u32 	%r366, %r858, %r363;
	mov.u32 	%r367, _ZZ9cuda_gemmIiLi256ELi4ELi1ELi256ELi16ELi16ELi32ELi1ELi0EEviiiPT_S1_S1_iiE11kron_fac_sh;
	mad.lo.s32 	%r368, %r366, 68, %r367;
	div.u32 	%r369, %r858, %r364;
	shl.b32 	%r370, %r369, 2;
	add.s32 	%r371, %r368, %r370;
	st.shared.u32 	[%r371], %r365;
	add.s32 	%r858, %r858, %r6;
	setp.lt.u32 	%p3, %r858, %r5;
	@%p3 bra 	$L__BB518_2;
$L__BB518_3:
	div.s32 	%r9, 256, %r364;
	mul.lo.s32 	%r372, %r9, %r4;
	min.s32 	%r10, %r372, 256;
	div.u32 	%r12, %r1, %r10;
	mul.lo.s32 	%r373, %r12, %r10;
	sub.s32 	%r374, %r1, %r373;
	div.u32 	%r11, %r374, %r4;
	mov.u32 	%r13, %ntid.x;
	div.u32 	%r14, %r13, %r10;
	mov.u32 	%r875, %ctaid.y;
	mov.u32 	%r375, %nctaid.y;
	shl.b32 	%r376, %r375, 2;
	setp.ge.u32 	%p4, %r875, %r376;
	@%p4 bra 	$L__BB518_239;
	and.b32  	%r16, %r11, 15;
	rem.u32 	%r378, %r1, %r4;
	shl.b32 	%r17, %r378, 4;
	min.s32 	%r18, %r363, 16;
	shl.b32 	%r379, %r364, 8;
	sub.s32 	%r19, 8223, %r379;
	shl.b32 	%r380, %r4, 8;
	sub.s32 	%r20, 8223, %r380;
	add.s32 	%r21, %r1, %r13;
	max.u32 	%r381, %r21, 256;
	setp.lt.u32 	%p5, %r21, 256;
	selp.u32 	%r382, 1, 0, %p5;
	add.s32 	%r383, %r21, %r382;
	sub.s32 	%r384, %r381, %r383;
	div.u32 	%r385, %r384, %r13;
	add.s32 	%r22, %r385, %r382;
	and.b32  	%r23, %r22, 3;
	shl.b32 	%r24, %r13, 2;
	add.s32 	%r25, %r21, %r13;
	add.s32 	%r26, %r25, %r13;
	setp.lt.s32 	%p6, %r16, %r364;
	selp.b32 	%r386, 0, %r364, %p6;
	sub.s32 	%r27, %r16, %r386;
	add.s32 	%r387, %r16, 1;
	setp.lt.s32 	%p7, %r387, %r364;
	selp.b32 	%r388, 0, %r364, %p7;
	sub.s32 	%r28, %r387, %r388;
	add.s32 	%r389, %r16, 2;
	setp.lt.s32 	%p8, %r389, %r364;
	selp.b32 	%r390, 0, %r364, %p8;
	sub.s32 	%r29, %r389, %r390;
	add.s32 	%r391, %r16, 3;
	setp.lt.s32 	%p9, %r391, %r364;
	selp.b32 	%r392, 0, %r364, %p9;
	sub.s32 	%r30, %r391, %r392;
	add.s32 	%r393, %r16, 4;
	setp.lt.s32 	%p10, %r393, %r364;
	selp.b32 	%r394, 0, %r364, %p10;
	sub.s32 	%r31, %r393, %r394;
	add.s32 	%r395, %r16, 5;
	setp.lt.s32 	%p11, %r395, %r364;
	selp.b32 	%r396, 0, %r364, %p11;
	sub.s32 	%r32, %r395, %r396;
	add.s32 	%r397, %r16, 6;
	setp.lt.s32 	%p12, %r397, %r364;
	selp.b32 	%r398, 0, %r364, %p12;
	sub.s32 	%r33, %r397, %r398;
	add.s32 	%r399, %r16, 7;
	setp.lt.s32 	%p13, %r399, %r364;
	selp.b32 	%r400, 0, %r364, %p13;
	sub.s32 	%r34, %r399, %r400;
	add.s32 	%r401, %r16, 8;
	setp.lt.s32 	%p14, %r401, %r364;
	selp.b32 	%r402, 0, %r364, %p14;
	sub.s32 	%r35, %r401, %r402;
	add.s32 	%r403, %r16, 9;
	setp.lt.s32 	%p15, %r403, %r364;
	selp.b32 	%r404, 0, %r364, %p15;
	sub.s32 	%r36, %r403, %r404;
	add.s32 	%r405, %r16, 10;
	setp.lt.s32 	%p16, %r405, %r364;
	selp.b32 	%r406, 0, %r364, %p16;
	sub.s32 	%r37, %r405, %r406;
	add.s32 	%r407, %r16, 11;
	setp.lt.s32 	%p17, %r407, %r364;
	selp.b32 	%r408, 0, %r364, %p17;
	sub.s32 	%r38, %r407, %r408;
	add.s32 	%r409, %r16, 12;
	setp.lt.s32 	%p18, %r409, %r364;
	selp.b32 	%r410, 0, %r364, %p18;
	sub.s32 	%r39, %r409, %r410;
	add.s32 	%r411, %r16, 13;
	setp.lt.s32 	%p19, %r411, %r364;
	selp.b32 	%r412, 0, %r364, %p19;
	sub.s32 	%r40, %r411, %r412;
	add.s32 	%r413, %r16, 14;
	setp.lt.s32 	%p20, %r413, %r364;
	selp.b32 	%r414, 0, %r364, %p20;
	sub.s32 	%r41, %r413, %r414;
	add.s32 	%r415, %r16, 15;
	setp.lt.s32 	%p21, %r415, %r364;
	selp.b32 	%r416, 0, %r364, %p21;
	sub.s32 	%r42, %r415, %r416;
	shl.b32 	%r43, %r13, 4;
	shl.b32 	%r44, %r13, 3;
	mul.lo.s32 	%r45, %r13, 12;
	mul.wide.u32 	%rd16, %r13, 4;
	add.s64 	%rd4, %rd1, %rd16;
	mul.wide.u32 	%rd17, %r13, 8;
	add.s64 	%rd5, %rd1, %rd17;
	mul.wide.u32 	%rd18, %r13, 12;
	add.s64 	%rd6, %rd1, %rd18;
	cvt.u64.u32 	%rd34, %r24;
$L__BB518_5:
	setp.eq.s32 	%p22, %r23, 3;
	mov.u32 	%r876, %r1;
	@%p22 bra 	$L__BB518_9;
	setp.eq.s32 	%p23, %r23, 0;
	shl.b32 	%r417, %r875, 8;
	or.b32  	%r418, %r417, %r1;
	mul.wide.s32 	%rd19, %r418, 4;
	add.s64 	%rd7, %rd1, %rd19;
	ld.global.u32 	%r419, [%rd7];
	shl.b32 	%r420, %r1, 2;
	mov.u32 	%r421, _ZZ9cuda_gemmIiLi256ELi4ELi1ELi256ELi16ELi16ELi32ELi1ELi0EEviiiPT_S1_S1_iiE3Ash;
	add.s32 	%r422, %r421, %r420;
	st.shared.u32 	[%r422], %r419;
	mov.u32 	%r876, %r21;
	@%p23 bra 	$L__BB518_9;
	setp.eq.s32 	%p24, %r23, 1;
	cvt.u64.u32 	%rd20, %r24;
	add.s64 	%rd8, %rd7, %rd20;
	ld.global.u32 	%r423, [%rd8];
	add.s32 	%r427, %r422, %r24;
	st.shared.u32 	[%r427], %r423;
	mov.u32 	%r876, %r25;
	@%p24 bra 	$L__BB518_9;
	add.s64 	%rd22, %rd8, %rd20;
	ld.global.u32 	%r428, [%rd22];
	add.s32 	%r433, %r427, %r24;
	st.shared.u32 	[%r433], %r428;
	mov.u32 	%r876, %r26;
$L__BB518_9:
	setp.lt.u32 	%p25, %r22, 3;
	@%p25 bra 	$L__BB518_12;
	shl.b32 	%r434, %r876, 2;
	mov.u32 	%r435, _ZZ9cuda_gemmIiLi256ELi4ELi1ELi256ELi16ELi16ELi32ELi1ELi0EEviiiPT_S1_S1_iiE3Ash;
	add.s32 	%r878, %r435, %r434;
	shl.b32 	%r436, %r875, 8;
	add.s32 	%r877, %r876, %r436;
$L__BB518_11:
	mul.wide.s32 	%rd23, %r877, 4;
	add.s64 	%rd24, %rd4, %rd23;
	add.s64 	%rd25, %rd5, %rd23;
	add.s64 	%rd26, %rd6, %rd23;
	add.s64 	%rd27, %rd1, %rd23;
	ld.global.u32 	%r437, [%rd27];
	st.shared.u32 	[%r878], %r437;
	ld.global.u32 	%r438, [%rd24];
	add.s32 	%r439, %r878, %r24;
	st.shared.u32 	[%r439], %r438;
	ld.global.u32 	%r440, [%rd25];
	add.s32 	%r441, %r878, %r44;
	st.shared.u32 	[%r441], %r440;
	ld.global.u32 	%r442, [%rd26];
	add.s32 	%r443, %r878, %r45;
	st.shared.u32 	[%r443], %r442;
	add.s32 	%r876, %r876, %r24;
	add.s32 	%r878, %r878, %r43;
	add.s32 	%r877, %r877, %r24;
	setp.lt.u32 	%p26, %r876, 256;
	@%p26 bra 	$L__BB518_11;
$L__BB518_12:
	mov.u32 	%r880, %r1;
	@%p22 bra 	$L__BB518_16;
	setp.eq.s32 	%p28, %r23, 0;
	shl.b32 	%r444, %r1, 2;
	mov.u32 	%r445, _ZZ9cuda_gemmIiLi256ELi4ELi1ELi256ELi16ELi16ELi32ELi1ELi0EEviiiPT_S1_S1_iiE3Csh;
	add.s32 	%r446, %r445, %r444;
	mov.b32 	%r447, 0;
	st.shared.u32 	[%r446], %r447;
	mov.u32 	%r880, %r21;
	@%p28 bra 	$L__BB518_16;
	setp.eq.s32 	%p29, %r23, 1;
	add.s32 	%r451, %r446, %r24;
	mov.b32 	%r452, 0;
	st.shared.u32 	[%r451], %r452;
	mov.u32 	%r880, %r25;
	@%p29 bra 	$L__BB518_16;
	add.s32 	%r457, %r451, %r24;
	mov.b32 	%r458, 0;
	st.shared.u32 	[%r457], %r458;
	mov.u32 	%r880, %r26;
$L__BB518_16:
	@%p25 bra 	$L__BB518_18;
$L__BB518_17:
	shl.b32 	%r459, %r880, 2;
	mov.u32 	%r460, _ZZ9cuda_gemmIiLi256ELi4ELi1ELi256ELi16ELi16ELi32ELi1ELi0EEviiiPT_S1_S1_iiE3Csh;
	add.s32 	%r461, %r460, %r459;
	mov.b32 	%r462, 0;
	st.shared.u32 	[%r461], %r462;
	add.s32 	%r463, %r461, %r24;
	st.shared.u32 	[%r463], %r462;
	add.s32 	%r464, %r463, %r24;
	st.shared.u32 	[%r464], %r462;
	add.s32 	%r465, %r464, %r24;
	st.shared.u32 	[%r465], %r462;
	add.s32 	%r880, %r24, %r880;
	setp.lt.u32 	%p31, %r880, 256;
	@%p31 bra 	$L__BB518_17;
$L__BB518_18:
	setp.lt.s32 	%p32, %r9, 1;
	bar.sync 	0;
	@%p32 bra 	$L__BB518_232;
	setp.ne.s32 	%p33, %r4, 1;
	@%p33 bra 	$L__BB518_89;
	mov.b32 	%r898, 0;
$L__BB518_21:
	setp.lt.s32 	%p140, %r364, 1;
	add.s32 	%r92, %r898, %r11;
	mad.lo.s32 	%r93, %r92, %r364, %r17;
	@%p140 bra 	$L__BB518_23;
	add.s32 	%r707, %r93, %r16;
	shl.b32 	%r708, %r707, 2;
	mov.u32 	%r709, _ZZ9cuda_gemmIiLi256ELi4ELi1ELi256ELi16ELi16ELi32ELi1ELi0EEviiiPT_S1_S1_iiE3Ash;
	add.s32 	%r710, %r709, %r708;
	ld.shared.u32 	%r1049, [%r710];
$L__BB518_23:
	setp.lt.s32 	%p141, %r364, 2;
	@%p141 bra 	$L__BB518_25;
	add.s32 	%r711, %r11, 1;
	and.b32  	%r712, %r711, 15;
	add.s32 	%r713, %r93, %r712;
	shl.b32 	%r714, %r713, 2;
	mov.u32 	%r715, _ZZ9cuda_gemmIiLi256ELi4ELi1ELi256ELi16ELi16ELi32ELi1ELi0EEviiiPT_S1_S1_iiE3Ash;
	add.s32 	%r716, %r715, %r714;
	ld.shared.u32 	%r1048, [%r716];
$L__BB518_25:
	setp.lt.s32 	%p142, %r364, 3;
	@%p142 bra 	$L__BB518_27;
	add.s32 	%r717, %r11, 2;
	and.b32  	%r718, %r717, 15;
	add.s32 	%r719, %r93, %r718;
	shl.b32 	%r720, %r719, 2;
	mov.u32 	%r721, _ZZ9cuda_gemmIiLi256ELi4ELi1ELi256ELi16ELi16ELi32ELi1ELi0EEviiiPT_S1_S1_iiE3Ash;
	add.s32 	%r722, %r721, %r720;
	ld.shared.u32 	%r1047, [%r722];
$L__BB518_27:
	setp.lt.s32 	%p143, %r364, 4;
	@%p143 bra 	$L__BB518_29;
	add.s32 	%r723, %r11, 3;
	and.b32  	%r724, %r723, 15;
	add.s32 	%r725, %r93, %r724;
	shl.b32 	%r726, %r725, 2;
	mov.u32 	%r727, _ZZ9cuda_gemmIiLi256ELi4ELi1ELi256ELi16ELi16ELi32ELi1ELi0EEviiiPT_S1_S1_iiE3Ash;
	add.s32 	%r728, %r727, %r726;
	ld.shared.u32 	%r1046, [%r728];
$L__BB518_29:
	setp.lt.s32 	%p144, %r364, 5;
	@%p144 bra 	$L__BB518_31;
	add.s32 	%r729, %r11, 4;
	and.b32  	%r730, %r729, 15;
	add.s32 	%r731, %r93, %r730;
	shl.b32 	%r732, %r731, 2;
	mov.u32 	%r733, _ZZ9cuda_gemmIiLi256ELi4ELi1ELi256ELi16ELi16ELi32ELi1ELi0EEviiiPT_S1_S1_iiE3Ash;
	add.s32 	%r734, %r733, %r732;
	ld.shared.u32 	%r1045, [%r734];
$L__BB518_31:
	setp.lt.s32 	%p145, %r364, 6;
	@%p145 bra 	$L__BB518_33;
	add.s32 	%r735, %r11, 5;
	and.b32  	%r736, %r735, 15;
	add.s32 	%r737, %r93, %r736;
	shl.b32 	%r738, %r737, 2;
	mov.u32 	%r739, _ZZ9cuda_gemmIiLi256ELi4ELi1ELi256ELi16ELi16ELi32ELi1ELi0EEviiiPT_S1_S1_iiE3Ash;
	add.s32 	%r740, %r739, %r738;
	ld.shared.u32 	%r1044, [%r740];
$L__BB518_33:
	setp.lt.s32 	%p146, %r364, 7;
	@%p146 bra 	$L__BB518_35;
	add.s32 	%r741, %r11, 6;
	and.b32  	%r742, %r741, 15;
	add.s32 	%r743, %r93, %r742;
	shl.b32 	%r744, %r743, 2;
	mov.u32 	%r745, _ZZ9cuda_gemmIiLi256ELi4ELi1ELi256ELi16ELi16ELi32ELi1ELi0EEviiiPT_S1_S1_iiE3Ash;
	add.s32 	%r746, %r745, %r744;
	ld.shared.u32 	%r1043, [%r746];
$L__BB518_35:
	setp.lt.s32 	%p147, %r364, 8;
	@%p147 bra 	$L__BB518_37;
	add.s32 	%r747, %r11, 7;
	and.b32  	%r748, %r747, 15;
	add.s32 	%r749, %r93, %r748;
	shl.b32 	%r750, %r749, 2;
	mov.u32 	%r751, _ZZ9cuda_gemmIiLi256ELi4ELi1ELi256ELi16ELi16ELi32ELi1ELi0EEviiiPT_S1_S1_iiE3Ash;
	add.s32 	%r752, %r751, %r750;
	ld.shared.u32 	%r1042, [%r752];
$L__BB518_37:
	setp.lt.s32 	%p148, %r364, 9;
	@%p148 bra 	$L__BB518_39;
	xor.b32  	%r753, %r16, 8;
	add.s32 	%r754, %r93, %r753;
	shl.b32 	%r755, %r754, 2;
	mov.u32 	%r756, _ZZ9cuda_gemmIiLi256ELi4ELi1ELi256ELi16ELi16ELi32ELi1ELi0EEviiiPT_S1_S1_iiE3Ash;
	add.s32 	%r757, %r756, %r755;
	ld.shared.u32 	%r1041, [%r757];
$L__BB518_39:
	setp.lt.s32 	%p149, %r364, 10;
	@%p149 bra 	$L__BB518_41;
	add.s32 	%r758, %r11, 9;
	and.b32  	%r759, %r758, 15;
	add.s32 	%r760, %r93, %r759;
	shl.b32 	%r761, %r760, 2;
	mov.u32 	%r762, _ZZ9cuda_gemmIiLi256ELi4ELi1ELi256ELi16ELi16ELi32ELi1ELi0EEviiiPT_S1_S1_iiE3Ash;
	add.s32 	%r763, %r762, %r761;
	ld.shared.u32 	%r1040, [%r763];
$L__BB518_41:
	setp.lt.s32 	%p150, %r364, 11;
	@%p150 bra 	$L__BB518_43;
	add.s32 	%r764, %r11, 10;
	and.b32  	%r765, %r764, 15;
	add.s32 	%r766, %r93, %r765;
	shl.b32 	%r767, %r766, 2;
	mov.u32 	%r768, _ZZ9cuda_gemmIiLi256ELi4ELi1ELi256ELi16ELi16ELi32ELi1ELi0EEviiiPT_S1_S1_iiE3Ash;
	add.s32 	%r769, %r768, %r767;
	ld.shared.u32 	%r1039, [%r769];
$L__BB518_43:
	setp.lt.s32 	%p151, %r364, 12;
	@%p151 bra 	$L__BB518_45;
	add.s32 	%r770, %r11, 11;
	and.b32  	%r771, %r770, 15;
	add.s32 	%r772, %r93, %r771;
	shl.b32 	%r773, %r772, 2;
	mov.u32 	%r774, _ZZ9cuda_gemmIiLi256ELi4ELi1ELi256ELi16ELi16ELi32ELi1ELi0EEviiiPT_S1_S1_iiE3Ash;
	add.s32 	%r775, %r774, %r773;
	ld.shared.u32 	%r1038, [%r775];
$L__BB518_45:
	setp.lt.s32 	%p152, %r364, 13;
	@%p152 bra 	$L__BB518_47;
	add.s32 	%r776, %r11, 12;
	and.b32  	%r777, %r776, 15;
	add.s32 	%r778, %r93, %r777;
	shl.b32 	%r779, %r778, 2;
	mov.u32 	%r780, _ZZ9cuda_gemmIiLi256ELi4ELi1ELi256ELi16ELi16ELi32ELi1ELi0EEviiiPT_S1_S1_iiE3Ash;
	add.s32 	%r781, %r780, %r779;
	ld.shared.u32 	%r1037, [%r781];
$L__BB518_47:
	setp.lt.s32 	%p153, %r364, 14;
	@%p153 bra 	$L__BB518_49;
	add.s32 	%r782, %r11, 13;
	and.b32  	%r783, %r782, 15;
	add.s32 	%r784, %r93, %r783;
	shl.b32 	%r785, %r784, 2;
	mov.u32 	%r786, _ZZ9cuda_gemmIiLi256ELi4ELi1ELi256ELi16ELi16ELi32ELi1ELi0EEviiiPT_S1_S1_iiE3Ash;
	add.s32 	%r787, %r786, %r785;
	ld.shared.u32 	%r1036, [%r787];
$L__BB518_49:
	setp.lt.s32 	%p154, %r364, 15;
	@%p154 bra 	$L__BB518_51;
	add.s32 	%r788, %r11, 14;
	and.b32  	%r789, %r788, 15;
	add.s32 	%r790, %r93, %r789;
	shl.b32 	%r791, %r790, 2;
	mov.u32 	%r792, _ZZ9cuda_gemmIiLi256ELi4ELi1ELi256ELi16ELi16ELi32ELi1ELi0EEviiiPT_S1_S1_iiE3Ash;
	add.s32 	%r793, %r792, %r791;
	ld.shared.u32 	%r1035, [%r793];
$L__BB518_51:
	setp.lt.s32 	%p155, %r364, 16;
	@%p155 bra 	$L__BB518_53;
	add.s32 	%r794, %r11, -1;
	and.b32  	%r795, %r794, 15;
	add.s32 	%r796, %r93, %r795;
	shl.b32 	%r797, %r796, 2;
	mov.u32 	%r798, _ZZ9cuda_gemmIiLi256ELi4ELi1ELi256ELi16ELi16ELi32ELi1ELi0EEviiiPT_S1_S1_iiE3Ash;
	add.s32 	%r799, %r798, %r797;
	ld.shared.u32 	%r1034, [%r799];
$L__BB518_53:
	setp.lt.s32 	%p156, %r12, %r18;
	@%p156 bra 	$L__BB518_55;
$L__BB518_54:
	add.s32 	%r898, %r898, %r10;
	setp.lt.s32 	%p190, %r898, %r9;
	@%p190 bra 	$L__BB518_21;
	bra.uni 	$L__BB518_232;
$L__BB518_55:
	rem.s32 	%r800, %r2, %r364;
	shl.b32 	%r801, %r800, 2;
	mov.u32 	%r802, _ZZ9cuda_gemmIiLi256ELi4ELi1ELi256ELi16ELi16ELi32ELi1ELi0EEviiiPT_S1_S1_iiE11kron_fac_sh;
	add.s32 	%r127, %r802, %r801;
	mov.u32 	%r915, %r12;
$L__BB518_56:
	mad.lo.s32 	%r804, %r915, 68, %r127;
	ld.shared.u32 	%r129, [%r804];
	mov.b32 	%r917, 0;
	@%p140 bra 	$L__BB518_58;
	shfl.sync.idx.b32	%r805|%p158, %r129, %r27, %r19, -1;
	mul.lo.s32 	%r917, %r805, %r1049;
$L__BB518_58:
	@%p141 bra 	$L__BB518_60;
	shfl.sync.idx.b32	%r806|%p160, %r129, %r28, %r19, -1;
	mad.lo.s32 	%r917, %r806, %r1048, %r917;
$L__BB518_60:
	@%p142 bra 	$L__BB518_62;
	shfl.sync.idx.b32	%r807|%p162, %r129, %r29, %r19, -1;
	mad.lo.s32 	%r917, %r807, %r1047, %r917;
$L__BB518_62:
	@%p143 bra 	$L__BB518_64;
	shfl.sync.idx.b32	%r808|%p164, %r129, %r30, %r19, -1;
	mad.lo.s32 	%r917, %r808, %r1046, %r917;
$L__BB518_64:
	setp.lt.s32 	%p165, %r364, 5;
	@%p165 bra 	$L__BB518_66;
	shfl.sync.idx.b32	%r809|%p166, %r129, %r31, %r19, -1;
	mad.lo.s32 	%r917, %r809, %r1045, %r917;
$L__BB518_66:
	setp.lt.s32 	%p167, %r364, 6;
	@%p167 bra 	$L__BB518_68;
	shfl.sync.idx.b32	%r810|%p168, %r129, %r32, %r19, -1;
	mad.lo.s32 	%r917, %r810, %r1044, %r917;
$L__BB518_68:
	setp.lt.s32 	%p169, %r364, 7;
	@%p169 bra 	$L__BB518_70;
	shfl.sync.idx.b32	%r811|%p170, %r129, %r33, %r19, -1;
	mad.lo.s32 	%r917, %r811, %r1043, %r917;
$L__BB518_70:
	setp.lt.s32 	%p171, %r364, 8;
	@%p171 bra 	$L__BB518_72;
	shfl.sync.idx.b32	%r812|%p172, %r129, %r34, %r19, -1;
	mad.lo.s32 	%r917, %r812, %r1042, %r917;
$L__BB518_72:
	setp.lt.s32 	%p173, %r364, 9;
	@%p173 bra 	$L__BB518_74;
	shfl.sync.idx.b32	%r813|%p174, %r129, %r35, %r19, -1;
	mad.lo.s32 	%r917, %r813, %r1041, %r917;
$L__BB518_74:
	setp.lt.s32 	%p175, %r364, 10;
	@%p175 bra 	$L__BB518_76;
	shfl.sync.idx.b32	%r814|%p176, %r129, %r36, %r19, -1;
	mad.lo.s32 	%r917, %r814, %r1040, %r917;
$L__BB518_76:
	setp.lt.s32 	%p177, %r364, 11;
	@%p177 bra 	$L__BB518_78;
	shfl.sync.idx.b32	%r815|%p178, %r129, %r37, %r19, -1;
	mad.lo.s32 	%r917, %r815, %r1039, %r917;
$L__BB518_78:
	setp.lt.s32 	%p179, %r364, 12;
	@%p179 bra 	$L__BB518_80;
	shfl.sync.idx.b32	%r816|%p180, %r129, %r38, %r19, -1;
	mad.lo.s32 	%r917, %r816, %r1038, %r917;
$L__BB518_80:
	setp.lt.s32 	%p181, %r364, 13;
	@%p181 bra 	$L__BB518_82;
	shfl.sync.idx.b32	%r817|%p182, %r129, %r39, %r19, -1;
	mad.lo.s32 	%r917, %r817, %r1037, %r917;
$L__BB518_82:
	setp.lt.s32 	%p183, %r364, 14;
	@%p183 bra 	$L__BB518_84;
	shfl.sync.idx.b32	%r818|%p184, %r129, %r40, %r19, -1;
	mad.lo.s32 	%r917, %r818, %r1036, %r917;
$L__BB518_84:
	setp.lt.s32 	%p185, %r364, 15;
	@%p185 bra 	$L__BB518_86;
	shfl.sync.idx.b32	%r819|%p186, %r129, %r41, %r19, -1;
	mad.lo.s32 	%r917, %r819, %r1035, %r917;
$L__BB518_86:
	setp.lt.s32 	%p187, %r364, 16;
	@%p187 bra 	$L__BB518_88;
	shfl.sync.idx.b32	%r820|%p188, %r129, %r42, %r19, -1;
	mad.lo.s32 	%r917, %r820, %r1034, %r917;
$L__BB518_88:
	mad.lo.s32 	%r821, %r915, %r9, %r92;
	shl.b32 	%r822, %r821, 2;
	mov.u32 	%r823, _ZZ9cuda_gemmIiLi256ELi4ELi1ELi256ELi16ELi16ELi32ELi1ELi0EEviiiPT_S1_S1_iiE3Csh;
	add.s32 	%r824, %r823, %r822;
	ld.shared.u32 	%r825, [%r824];
	add.s32 	%r826, %r825, %r917;
	st.shared.u32 	[%r824], %r826;
	add.s32 	%r915, %r915, %r14;
	setp.lt.s32 	%p189, %r915, %r18;
	@%p189 bra 	$L__BB518_56;
	bra.uni 	$L__BB518_54;
$L__BB518_89:
	setp.gt.u32 	%p34, %r364, 31;
	@%p34 bra 	$L__BB518_123;
	mov.b32 	%r1000, 0;
$L__BB518_91:
	setp.eq.s32 	%p35, %r364, 0;
	add.s32 	%r272, %r1000, %r11;
	mad.lo.s32 	%r273, %r272, %r364, %r17;
	@%p35 bra 	$L__BB518_93;
	add.s32 	%r467, %r273, %r16;
	shl.b32 	%r468, %r467, 2;
	mov.u32 	%r469, _ZZ9cuda_gemmIiLi256ELi4ELi1ELi256ELi16ELi16ELi32ELi1ELi0EEviiiPT_S1_S1_iiE3Ash;
	add.s32 	%r470, %r469, %r468;
	ld.shared.u32 	%r1049, [%r470];
$L__BB518_93:
	setp.lt.s32 	%p36, %r364, 2;
	@%p36 bra 	$L__BB518_95;
	add.s32 	%r471, %r11, 1;
	and.b32  	%r472, %r471, 15;
	add.s32 	%r473, %r273, %r472;
	shl.b32 	%r474, %r473, 2;
	mov.u32 	%r475, _ZZ9cuda_gemmIiLi256ELi4ELi1ELi256ELi16ELi16ELi32ELi1ELi0EEviiiPT_S1_S1_iiE3Ash;
	add.s32 	%r476, %r475, %r474;
	ld.shared.u32 	%r1048, [%r476];
$L__BB518_95:
	setp.lt.s32 	%p37, %r364, 3;
	@%p37 bra 	$L__BB518_97;
	add.s32 	%r477, %r11, 2;
	and.b32  	%r478, %r477, 15;
	add.s32 	%r479, %r273, %r478;
	shl.b32 	%r480, %r479, 2;
	mov.u32 	%r481, _ZZ9cuda_gemmIiLi256ELi4ELi1ELi256ELi16ELi16ELi32ELi1ELi0EEviiiPT_S1_S1_iiE3Ash;
	add.s32 	%r482, %r481, %r480;
	ld.shared.u32 	%r1047, [%r482];
$L__BB518_97:
	setp.lt.s32 	%p38, %r364, 4;
	@%p38 bra 	$L__BB518_99;
	add.s32 	%r483, %r11, 3;
	and.b32  	%r484, %r483, 15;
	add.s32 	%r485, %r273, %r484;
	shl.b32 	%r486, %r485, 2;
	mov.u32 	%r487, _ZZ9cuda_gemmIiLi256ELi4ELi1ELi256ELi16ELi16ELi32ELi1ELi0EEviiiPT_S1_S1_iiE3Ash;
	add.s32 	%r488, %r487, %r486;
	ld.shared.u32 	%r1046, [%r488];
$L__BB518_99:
	setp.lt.s32 	%p39, %r364, 5;
	@%p39 bra 	$L__BB518_101;
	add.s32 	%r489, %r11, 4;
	and.b32  	%r490, %r489, 15;
	add.s32 	%r491, %r273, %r490;
	shl.b32 	%r492, %r491, 2;
	mov.u32 	%r493, _ZZ9cuda_gemmIiLi256ELi4ELi1ELi256ELi16ELi16ELi32ELi1ELi0EEviiiPT_S1_S1_iiE3Ash;
	add.s32 	%r494, %r493, %r492;
	ld.shared.u32 	%r1045, [%r494];
$L__BB518_101:
	setp.lt.s32 	%p40, %r364, 6;
	@%p40 bra 	$L__BB518_103;
	add.s32 	%r495, %r11, 5;
	and.b32  	%r496, %r495, 15;
	add.s32 	%r497, %r273, %r496;
	shl.b32 	%r498, %r497, 2;
	mov.u32 	%r499, _ZZ9cuda_gemmIiLi256ELi4ELi1ELi256ELi16ELi16ELi32ELi1ELi0EEviiiPT_S1_S1_iiE3Ash;
	add.s32 	%r500, %r499, %r498;
	ld.shared.u32 	%r1044, [%r500];
$L__BB518_103:
	setp.lt.s32 	%p41, %r364, 7;
	@%p41 bra 	$L__BB518_105;
	add.s32 	%r501, %r11, 6;
	and.b32  	%r502, %r501, 15;
	add.s32 	%r503, %r273, %r502;
	shl.b32 	%r504, %r503, 2;
	mov.u32 	%r505, _ZZ9cuda_gemmIiLi256ELi4ELi1ELi256ELi16ELi16ELi32ELi1ELi0EEviiiPT_S1_S1_iiE3Ash;
	add.s32 	%r506, %r505, %r504;
	ld.shared.u32 	%r1043, [%r506];
$L__BB518_105:
	setp.lt.s32 	%p42, %r364, 8;
	@%p42 bra 	$L__BB518_107;
	add.s32 	%r507, %r11, 7;
	and.b32  	%r508, %r507, 15;
	add.s32 	%r509, %r273, %r508;
	shl.b32 	%r510, %r509, 2;
	mov.u32 	%r511, _ZZ9cuda_gemmIiLi256ELi4ELi1ELi256ELi16ELi16ELi32ELi1ELi0EEviiiPT_S1_S1_iiE3Ash;
	add.s32 	%r512, %r511, %r510;
	ld.shared.u32 	%r1042, [%r512];
$L__BB518_107:
	setp.lt.s32 	%p43, %r364, 9;
	@%p43 bra 	$L__BB518_109;
	xor.b32  	%r513, %r16, 8;
	add.s32 	%r514, %r273, %r513;
	shl.b32 	%r515, %r514, 2;
	mov.u32 	%r516, _ZZ9cuda_gemmIiLi256ELi4ELi1ELi256ELi16ELi16ELi32ELi1ELi0EEviiiPT_S1_S1_iiE3Ash;
	add.s32 	%r517, %r516, %r515;
	ld.shared.u32 	%r1041, [%r517];
$L__BB518_109:
	setp.lt.s32 	%p44, %r364, 10;
	@%p44 bra 	$L__BB518_111;
	add.s32 	%r518, %r11, 9;
	and.b32  	%r519, %r518, 15;
	add.s32 	%r520, %r273, %r519;
	shl.b32 	%r521, %r520, 2;
	mov.u32 	%r522, _ZZ9cuda_gemmIiLi256ELi4ELi1ELi256ELi16ELi16ELi32ELi1ELi0EEviiiPT_S1_S1_iiE3Ash;
	add.s32 	%r523, %r522, %r521;
	ld.shared.u32 	%r1040, [%r523];
$L__BB518_111:
	setp.lt.s32 	%p45, %r364, 11;
	@%p45 bra 	$L__BB518_113;
	add.s32 	%r524, %r11, 10;
	and.b32  	%r525, %r524, 15;
	add.s32 	%r526, %r273, %r525;
	shl.b32 	%r527, %r526, 2;
	mov.u32 	%r528, _ZZ9cuda_gemmIiLi256ELi4ELi1ELi256ELi16ELi16ELi32ELi1ELi0EEviiiPT_S1_S1_iiE3Ash;
	add.s32 	%r529, %r528, %r527;
	ld.shared.u32 	%r1039, [%r529];
$L__BB518_113:
	setp.lt.s32 	%p46, %r364, 12;
	@%p46 bra 	$L__BB518_115;
	add.s32 	%r530, %r11, 11;
	and.b32  	%r531, %r530, 15;
	add.s32 	%r532, %r273, %r531;
	shl.b32 	%r533, %r532, 2;
	mov.u32 	%r534, _ZZ9cuda_gemmIiLi256ELi4ELi1ELi256ELi16ELi16ELi32ELi1ELi0EEviiiPT_S1_S1_iiE3Ash;
	add.s32 	%r535, %r534, %r533;
	ld.shared.u32 	%r1038, [%r535];
$L__BB518_115:
	setp.lt.s32 	%p47, %r364, 13;
	@%p47 bra 	$L__BB518_117;
	add.s32 	%r536, %r11, 12;
	and.b32  	%r537, %r536, 15;
	add.s32 	%r538, %r273, %r537;
	shl.b32 	%r539, %r538, 2;
	mov.u32 	%r540, _ZZ9cuda_gemmIiLi256ELi4ELi1ELi256ELi16ELi16ELi32ELi1ELi0EEviiiPT_S1_S1_iiE3Ash;
	add.s32 	%r541, %r540, %r539;
	ld.shared.u32 	%r1037, [%r541];
$L__BB518_117:
	setp.lt.s32 	%p48, %r364, 14;
	@%p48 bra 	$L__BB518_119;
	add.s32 	%r542, %r11, 13;
	and.b32  	%r543, %r542, 15;
	add.s32 	%r544, %r273, %r543;
	shl.b32 	%r545, %r544, 2;
	mov.u32 	%r546, _ZZ9cuda_gemmIiLi256ELi4ELi1ELi256ELi16ELi16ELi32ELi1ELi0EEviiiPT_S1_S1_iiE3Ash;
	add.s32 	%r547, %r546, %r545;
	ld.shared.u32 	%r1036, [%r547];
$L__BB518_119:
	setp.lt.s32 	%p49, %r364, 15;
	@%p49 bra 	$L__BB518_121;
	add.s32 	%r548, %r11, 14;
	and.b32  	%r549, %r548, 15;
	add.s32 	%r550, %r273, %r549;
	shl.b32 	%r551, %r550, 2;
	mov.u32 	%r552, _ZZ9cuda_gemmIiLi256ELi4ELi1ELi256ELi16ELi16ELi32ELi1ELi0EEviiiPT_S1_S1_iiE3Ash;
	add.s32 	%r553, %r552, %r551;
	ld.shared.u32 	%r1035, [%r553];
$L__BB518_121:
	setp.lt.s32 	%p50, %r364, 16;
	@%p50 bra 	$L__BB518_196;
	add.s32 	%r554, %r11, -1;
	and.b32  	%r555, %r554, 15;
	add.s32 	%r556, %r273, %r555;
	shl.b32 	%r557, %r556, 2;
	mov.u32 	%r558, _ZZ9cuda_gemmIiLi256ELi4ELi1ELi256ELi16ELi16ELi32ELi1ELi0EEviiiPT_S1_S1_iiE3Ash;
	add.s32 	%r559, %r558, %r557;
	ld.shared.u32 	%r1034, [%r559];
	bra.uni 	$L__BB518_196;
$L__BB518_123:
	mov.b32 	%r948, 0;
$L__BB518_124:
	setp.lt.s32 	%p86, %r364, 1;
	add.s32 	%r180, %r948, %r11;
	mad.lo.s32 	%r181, %r180, %r364, %r17;
	@%p86 bra 	$L__BB518_126;
	add.s32 	%r586, %r181, %r16;
	shl.b32 	%r587, %r586, 2;
	mov.u32 	%r588, _ZZ9cuda_gemmIiLi256ELi4ELi1ELi256ELi16ELi16ELi32ELi1ELi0EEviiiPT_S1_S1_iiE3Ash;
	add.s32 	%r589, %r588, %r587;
	ld.shared.u32 	%r1049, [%r589];
$L__BB518_126:
	setp.lt.s32 	%p87, %r364, 2;
	@%p87 bra 	$L__BB518_128;
	add.s32 	%r590, %r11, 1;
	and.b32  	%r591, %r590, 15;
	add.s32 	%r592, %r181, %r591;
	shl.b32 	%r593, %r592, 2;
	mov.u32 	%r594, _ZZ9cuda_gemmIiLi256ELi4ELi1ELi256ELi16ELi16ELi32ELi1ELi0EEviiiPT_S1_S1_iiE3Ash;
	add.s32 	%r595, %r594, %r593;
	ld.shared.u32 	%r1048, [%r595];
$L__BB518_128:
	setp.lt.s32 	%p88, %r364, 3;
	@%p88 bra 	$L__BB518_130;
	add.s32 	%r596, %r11, 2;
	and.b32  	%r597, %r596, 15;
	add.s32 	%r598, %r181, %r597;
	shl.b32 	%r599, %r598, 2;
	mov.u32 	%r600, _ZZ9cuda_gemmIiLi256ELi4ELi1ELi256ELi16ELi16ELi32ELi1ELi0EEviiiPT_S1_S1_iiE3Ash;
	add.s32 	%r601, %r600, %r599;
	ld.shared.u32 	%r1047, [%r601];
$L__BB518_130:
	setp.lt.s32 	%p89, %r364, 4;
	@%p89 bra 	$L__BB518_132;
	add.s32 	%r602, %r11, 3;
	and.b32  	%r603, %r602, 15;
	add.s32 	%r604, %r181, %r603;
	shl.b32 	%r605, %r604, 2;
	mov.u32 	%r606, _ZZ9cuda_gemmIiLi256ELi4ELi1ELi256ELi16ELi16ELi32ELi1ELi0EEviiiPT_S1_S1_iiE3Ash;
	add.s32 	%r607, %r606, %r605;
	ld.shared.u32 	%r1046, [%r607];
$L__BB518_132:
	setp.lt.s32 	%p90, %r364, 5;
	@%p90 bra 	$L__BB518_134;
	add.s32 	%r608, %r11, 4;
	and.b32  	%r609, %r608, 15;
	add.s32 	%r610, %r181, %r609;
	shl.b32 	%r611, %r610, 2;
	mov.u32 	%r612, _ZZ9cuda_gemmIiLi256ELi4ELi1ELi256ELi16ELi16ELi32ELi1ELi0EEviiiPT_S1_S1_iiE3Ash;
	add.s32 	%r613, %r612, %r611;
	ld.shared.u32 	%r1045, [%r613];
$L__BB518_134:
	setp.lt.s32 	%p91, %r364, 6;
	@%p91 bra 	$L__BB518_136;
	add.s32 	%r614, %r11, 5;
	and.b32  	%r615, %r614, 15;
	add.s32 	%r616, %r181, %r615;
	shl.b32 	%r617, %r616, 2;
	mov.u32 	%r618, _ZZ9cuda_gemmIiLi256ELi4ELi1ELi256ELi16ELi16ELi32ELi1ELi0EEviiiPT_S1_S1_iiE3Ash;
	add.s32 	%r619, %r618, %r617;
	ld.shared.u32 	%r1044, [%r619];
$L__BB518_136:
	setp.lt.s32 	%p92, %r364, 7;
	@%p92 bra 	$L__BB518_138;
	add.s32 	%r620, %r11, 6;
	and.b32  	%r621, %r620, 15;
	add.s32 	%r622, %r181, %r621;
	shl.b32 	%r623, %r622, 2;
	mov.u32 	%r624, _ZZ9cuda_gemmIiLi256ELi4ELi1ELi256ELi16ELi16ELi32ELi1ELi0EEviiiPT_S1_S1_iiE3Ash;
	add.s32 	%r625, %r624, %r623;
	ld.shared.u32 	%r1043, [%r625];
$L__BB518_138:
	setp.lt.s32 	%p93, %r364, 8;
	@%p93 bra 	$L__BB518_140;
	add.s32 	%r626, %r11, 7;
	and.b32  	%r627, %r626, 15;
	add.s32 	%r628, %r181, %r627;
	shl.b32 	%r629, %r628, 2;
	mov.u32 	%r630, _ZZ9cuda_gemmIiLi256ELi4ELi1ELi256ELi16ELi16ELi32ELi1ELi0EEviiiPT_S1_S1_iiE3Ash;
	add.s32 	%r631, %r630, %r629;
	ld.shared.u32 	%r1042, [%r631];
$L__BB518_140:
	setp.lt.s32 	%p94, %r364, 9;
	@%p94 bra 	$L__BB518_142;
	xor.b32  	%r632, %r16, 8;
	add.s32 	%r633, %r181, %r632;
	shl.b32 	%r634, %r633, 2;
	mov.u32 	%r635, _ZZ9cuda_gemmIiLi256ELi4ELi1ELi256ELi16ELi16ELi32ELi1ELi0EEviiiPT_S1_S1_iiE3Ash;
	add.s32 	%r636, %r635, %r634;
	ld.shared.u32 	%r1041, [%r636];
$L__BB518_142:
	setp.lt.s32 	%p95, %r364, 10;
	@%p95 bra 	$L__BB518_144;
	add.s32 	%r637, %r11, 9;
	and.b32  	%r638, %r637, 15;
	add.s32 	%r639, %r181, %r638;
	shl.b32 	%r640, %r639, 2;
	mov.u32 	%r641, _ZZ9cuda_gemmIiLi256ELi4ELi1ELi256ELi16ELi16ELi32ELi1ELi0EEviiiPT_S1_S1_iiE3Ash;
	add.s32 	%r642, %r641, %r640;
	ld.shared.u32 	%r1040, [%r642];
$L__BB518_144:
	setp.lt.s32 	%p96, %r364, 11;
	@%p96 bra 	$L__BB518_146;
	add.s32 	%r643, %r11, 10;
	and.b32  	%r644, %r643, 15;
	add.s32 	%r645, %r181, %r644;
	shl.b32 	%r646, %r645, 2;
	mov.u32 	%r647, _ZZ9cuda_gemmIiLi256ELi4ELi1ELi256ELi16ELi16ELi32ELi1ELi0EEviiiPT_S1_S1_iiE3Ash;
	add.s32 	%r648, %r647, %r646;
	ld.shared.u32 	%r1039, [%r648];
$L__BB518_146:
	setp.lt.s32 	%p97, %r364, 12;
	@%p97 bra 	$L__BB518_148;
	add.s32 	%r649, %r11, 11;
	and.b32  	%r650, %r649, 15;
	add.s32 	%r651, %r181, %r650;
	shl.b32 	%r652, %r651, 2;
	mov.u32 	%r653, _ZZ9cuda_gemmIiLi256ELi4ELi1ELi256ELi16ELi16ELi32ELi1ELi0EEviiiPT_S1_S1_iiE3Ash;
	add.s32 	%r654, %r653, %r652;
	ld.shared.u32 	%r1038, [%r654];
$L__BB518_148:
	setp.lt.s32 	%p98, %r364, 13;
	@%p98 bra 	$L__BB518_150;
	add.s32 	%r655, %r11, 12;
	and.b32  	%r656, %r655, 15;
	add.s32 	%r657, %r181, %r656;
	shl.b32 	%r658, %r657, 2;
	mov.u32 	%r659, _ZZ9cuda_gemmIiLi256ELi4ELi1ELi256ELi16ELi16ELi32ELi1ELi0EEviiiPT_S1_S1_iiE3Ash;
	add.s32 	%r660, %r659, %r658;
	ld.shared.u32 	%r1037, [%r660];
$L__BB518_150:
	setp.lt.s32 	%p99, %r364, 14;
	@%p99 bra 	$L__BB518_152;
	add.s32 	%r661, %r11, 13;
	and.b32  	%r662, %r661, 15;
	add.s32 	%r663, %r181, %r662;
	shl.b32 	%r664, %r663, 2;
	mov.u32 	%r665, _ZZ9cuda_gemmIiLi256ELi4ELi1ELi256ELi16ELi16ELi32ELi1ELi0EEviiiPT_S1_S1_iiE3Ash;
	add.s32 	%r666, %r665, %r664;
	ld.shared.u32 	%r1036, [%r666];
$L__BB518_152:
	setp.lt.s32 	%p100, %r364, 15;
	@%p100 bra 	$L__BB518_154;
	add.s32 	%r667, %r11, 14;
	and.b32  	%r668, %r667, 15;
	add.s32 	%r669, %r181, %r668;
	shl.b32 	%r670, %r669, 2;
	mov.u32 	%r671, _ZZ9cuda_gemmIiLi256ELi4ELi1ELi256ELi16ELi16ELi32ELi1ELi0EEviiiPT_S1_S1_iiE3Ash;
	add.s32 	%r672, %r671, %r670;
	ld.shared.u32 	%r1035, [%r672];
$L__BB518_154:
	setp.lt.s32 	%p101, %r364, 16;
	@%p101 bra 	$L__BB518_156;
	add.s32 	%r673, %r11, -1;
	and.b32  	%r674, %r673, 15;
	add.s32 	%r675, %r181, %r674;
	shl.b32 	%r676, %r675, 2;
	mov.u32 	%r677, _ZZ9cuda_gemmIiLi256ELi4ELi1ELi256ELi16ELi16ELi32ELi1ELi0EEviiiPT_S1_S1_iiE3Ash;
	add.s32 	%r678, %r677, %r676;
	ld.shared.u32 	%r1034, [%r678];
$L__BB518_156:
	setp.lt.s32 	%p102, %r12, %r18;
	@%p102 bra 	$L__BB518_158;
$L__BB518_157:
	add.s32 	%r948, %r948, %r10;
	setp.lt.s32 	%p139, %r948, %r9;
	@%p139 bra 	$L__BB518_124;
	bra.uni 	$L__BB518_232;
$L__BB518_158:
	rem.s32 	%r679, %r2, %r364;
	shl.b32 	%r680, %r679, 2;
	mov.u32 	%r681, _ZZ9cuda_gemmIiLi256ELi4ELi1ELi256ELi16ELi16ELi32ELi1ELi0EEviiiPT_S1_S1_iiE11kron_fac_sh;
	add.s32 	%r215, %r681, %r680;
	mov.u32 	%r965, %r12;
$L__BB518_159:
	mad.lo.s32 	%r683, %r965, 68, %r215;
	ld.shared.u32 	%r217, [%r683];
	mov.b32 	%r967, 0;
	@%p86 bra 	$L__BB518_161;
	shfl.sync.idx.b32	%r684|%p104, %r217, %r27, %r19, -1;
	mul.lo.s32 	%r967, %r684, %r1049;
$L__BB518_161:
	@%p87 bra 	$L__BB518_163;
	shfl.sync.idx.b32	%r685|%p106, %r217, %r28, %r19, -1;
	mad.lo.s32 	%r967, %r685, %r1048, %r967;
$L__BB518_163:
	@%p88 bra 	$L__BB518_165;
	shfl.sync.idx.b32	%r686|%p108, %r217, %r29, %r19, -1;
	mad.lo.s32 	%r967, %r686, %r1047, %r967;
$L__BB518_165:
	setp.lt.s32 	%p109, %r364, 4;
	@%p109 bra 	$L__BB518_167;
	shfl.sync.idx.b32	%r687|%p110, %r217, %r30, %r19, -1;
	mad.lo.s32 	%r967, %r687, %r1046, %r967;
$L__BB518_167:
	setp.lt.s32 	%p111, %r364, 5;
	@%p111 bra 	$L__BB518_169;
	shfl.sync.idx.b32	%r688|%p112, %r217, %r31, %r19, -1;
	mad.lo.s32 	%r967, %r688, %r1045, %r967;
$L__BB518_169:
	setp.lt.s32 	%p113, %r364, 6;
	@%p113 bra 	$L__BB518_171;
	shfl.sync.idx.b32	%r689|%p114, %r217, %r32, %r19, -1;
	mad.lo.s32 	%r967, %r689, %r1044, %r967;
$L__BB518_171:
	setp.lt.s32 	%p115, %r364, 7;
	@%p115 bra 	$L__BB518_173;
	shfl.sync.idx.b32	%r690|%p116, %r217, %r33, %r19, -1;
	mad.lo.s32 	%r967, %r690, %r1043, %r967;
$L__BB518_173:
	setp.lt.s32 	%p117, %r364, 8;
	@%p117 bra 	$L__BB518_175;
	shfl.sync.idx.b32	%r691|%p118, %r217, %r34, %r19, -1;
	mad.lo.s32 	%r967, %r691, %r1042, %r967;
$L__BB518_175:
	setp.lt.s32 	%p119, %r364, 9;
	@%p119 bra 	$L__BB518_177;
	shfl.sync.idx.b32	%r692|%p120, %r217, %r35, %r19, -1;
	mad.lo.s32 	%r967, %r692, %r1041, %r967;
$L__BB518_177:
	setp.lt.s32 	%p121, %r364, 10;
	@%p121 bra 	$L__BB518_179;
	shfl.sync.idx.b32	%r693|%p122, %r217, %r36, %r19, -1;
	mad.lo.s32 	%r967, %r693, %r1040, %r967;
$L__BB518_179:
	setp.lt.s32 	%p123, %r364, 11;
	@%p123 bra 	$L__BB518_181;
	shfl.sync.idx.b32	%r694|%p124, %r217, %r37, %r19, -1;
	mad.lo.s32 	%r967, %r694, %r1039, %r967;
$L__BB518_181:
	setp.lt.s32 	%p125, %r364, 12;
	@%p125 bra 	$L__BB518_183;
	shfl.sync.idx.b32	%r695|%p126, %r217, %r38, %r19, -1;
	mad.lo.s32 	%r967, %r695, %r1038, %r967;
$L__BB518_183:
	setp.lt.s32 	%p127, %r364, 13;
	@%p127 bra 	$L__BB518_185;
	shfl.sync.idx.b32	%r696|%p128, %r217, %r39, %r19, -1;
	mad.lo.s32 	%r967, %r696, %r1037, %r967;
$L__BB518_185:
	setp.lt.s32 	%p129, %r364, 14;
	@%p129 bra 	$L__BB518_187;
	shfl.sync.idx.b32	%r697|%p130, %r217, %r40, %r19, -1;
	mad.lo.s32 	%r967, %r697, %r1036, %r967;
$L__BB518_187:
	setp.lt.s32 	%p131, %r364, 15;
	@%p131 bra 	$L__BB518_189;
	shfl.sync.idx.b32	%r698|%p132, %r217, %r41, %r19, -1;
	mad.lo.s32 	%r967, %r698, %r1035, %r967;
$L__BB518_189:
	setp.lt.s32 	%p133, %r364, 16;
	@%p133 bra 	$L__BB518_191;
	shfl.sync.idx.b32	%r699|%p134, %r217, %r42, %r19, -1;
	mad.lo.s32 	%r967, %r699, %r1034, %r967;
$L__BB518_191:
	mov.u32 	%r981, %r3;
$L__BB518_192:
	shr.u32 	%r251, %r981, 1;
	shfl.sync.down.b32	%r700|%p135, %r967, %r251, %r20, -1;
	add.s32 	%r967, %r700, %r967;
	setp.gt.u32 	%p136, %r981, 3;
	mov.u32 	%r981, %r251;
	@%p136 bra 	$L__BB518_192;
	rem.u32 	%r701, %r2, %r4;
	setp.eq.s32 	%p137, %r701, 0;
	@%p137 bra 	$L__BB518_194;
	bra.uni 	$L__BB518_195;
$L__BB518_194:
	mad.lo.s32 	%r702, %r965, %r9, %r180;
	shl.b32 	%r703, %r702, 2;
	mov.u32 	%r704, _ZZ9cuda_gemmIiLi256ELi4ELi1ELi256ELi16ELi16ELi32ELi1ELi0EEviiiPT_S1_S1_iiE3Csh;
	add.s32 	%r705, %r704, %r703;
	st.shared.u32 	[%r705], %r967;
$L__BB518_195:
	add.s32 	%r965, %r965, %r14;
	setp.lt.s32 	%p138, %r965, %r18;
	@%p138 bra 	$L__BB518_159;
	bra.uni 	$L__BB518_157;
$L__BB518_196:
	setp.lt.s32 	%p51, %r12, %r18;
	@%p51 bra 	$L__BB518_197;
	bra.uni 	$L__BB518_231;
$L__BB518_197:
	rem.u32 	%r560, %r2, %r364;
	shl.b32 	%r561, %r560, 2;
	mov.u32 	%r562, _ZZ9cuda_gemmIiLi256ELi4ELi1ELi256ELi16ELi16ELi32ELi1ELi0EEviiiPT_S1_S1_iiE11kron_fac_sh;
	add.s32 	%r274, %r562, %r561;
	mov.u32 	%r1017, %r12;
$L__BB518_198:
	mad.lo.s32 	%r564, %r1017, 68, %r274;
	ld.shared.u32 	%r308, [%r564];
	mov.b32 	%r1019, 0;
	@%p35 bra 	$L__BB518_200;
	shfl.sync.idx.b32	%r565|%p53, %r308, %r27, %r19, -1;
	mul.lo.s32 	%r1019, %r565, %r1049;
$L__BB518_200:
	@%p36 bra 	$L__BB518_202;
	shfl.sync.idx.b32	%r566|%p55, %r308, %r28, %r19, -1;
	mad.lo.s32 	%r1019, %r566, %r1048, %r1019;
$L__BB518_202:
	@%p37 bra 	$L__BB518_204;
	shfl.sync.idx.b32	%r567|%p57, %r308, %r29, %r19, -1;
	mad.lo.s32 	%r1019, %r567, %r1047, %r1019;
$L__BB518_204:
	@%p38 bra 	$L__BB518_206;
	shfl.sync.idx.b32	%r568|%p59, %r308, %r30, %r19, -1;
	mad.lo.s32 	%r1019, %r568, %r1046, %r1019;
$L__BB518_206:
	setp.lt.s32 	%p60, %r364, 5;
	@%p60 bra 	$L__BB518_208;
	shfl.sync.idx.b32	%r569|%p61, %r308, %r31, %r19, -1;
	mad.lo.s32 	%r1019, %r569, %r1045, %r1019;
$L__BB518_208:
	setp.lt.s32 	%p62, %r364, 6;
	@%p62 bra 	$L__BB518_210;
	shfl.sync.idx.b32	%r570|%p63, %r308, %r32, %r19, -1;
	mad.lo.s32 	%r1019, %r570, %r1044, %r1019;
$L__BB518_210:
	setp.lt.s32 	%p64, %r364, 7;
	@%p64 bra 	$L__BB518_212;
	shfl.sync.idx.b32	%r571|%p65, %r308, %r33, %r19, -1;
	mad.lo.s32 	%r1019, %r571, %r1043, %r1019;
$L__BB518_212:
	setp.lt.s32 	%p66, %r364, 8;
	@%p66 bra 	$L__BB518_214;
	shfl.sync.idx.b32	%r572|%p67, %r308, %r34, %r19, -1;
	mad.lo.s32 	%r1019, %r572, %r1042, %r1019;
$L__BB518_214:
	setp.lt.s32 	%p68, %r364, 9;
	@%p68 bra 	$L__BB518_216;
	shfl.sync.idx.b32	%r573|%p69, %r308, %r35, %r19, -1;
	mad.lo.s32 	%r1019, %r573, %r1041, %r1019;
$L__BB518_216:
	setp.lt.s32 	%p70, %r364, 10;
	@%p70 bra 	$L__BB518_218;
	shfl.sync.idx.b32	%r574|%p71, %r308, %r36, %r19, -1;
	mad.lo.s32 	%r1019, %r574, %r1040, %r1019;
$L__BB518_218:
	setp.lt.s32 	%p72, %r364, 11;
	@%p72 bra 	$L__BB518_220;
	shfl.sync.idx.b32	%r575|%p73, %r308, %r37, %r19, -1;
	mad.lo.s32 	%r1019, %r575, %r1039, %r1019;
$L__BB518_220:
	setp.lt.s32 	%p74, %r364, 12;
	@%p74 bra 	$L__BB518_222;
	shfl.sync.idx.b32	%r576|%p75, %r308, %r38, %r19, -1;
	mad.lo.s32 	%r1019, %r576, %r1038, %r1019;
$L__BB518_222:
	setp.lt.s32 	%p76, %r364, 13;
	@%p76 bra 	$L__BB518_224;
	shfl.sync.idx.b32	%r577|%p77, %r308, %r39, %r19, -1;
	mad.lo.s32 	%r1019, %r577, %r1037, %r1019;
$L__BB518_224:
	setp.lt.s32 	%p78, %r364, 14;
	@%p78 bra 	$L__BB518_226;
	shfl.sync.idx.b32	%r578|%p79, %r308, %r40, %r19, -1;
	mad.lo.s32 	%r1019, %r578, %r1036, %r1019;
$L__BB518_226:
	setp.lt.s32 	%p80, %r364, 15;
	@%p80 bra 	$L__BB518_228;
	shfl.sync.idx.b32	%r579|%p81, %r308, %r41, %r19, -1;
	mad.lo.s32 	%r1019, %r579, %r1035, %r1019;
$L__BB518_228:
	setp.lt.s32 	%p82, %r364, 16;
	@%p82 bra 	$L__BB518_230;
	shfl.sync.idx.b32	%r580|%p83, %r308, %r42, %r19, -1;
	mad.lo.s32 	%r1019, %r580, %r1034, %r1019;
$L__BB518_230:
	mad.lo.s32 	%r581, %r1017, %r9, %r272;
	shl.b32 	%r582, %r581, 2;
	mov.u32 	%r583, _ZZ9cuda_gemmIiLi256ELi4ELi1ELi256ELi16ELi16ELi32ELi1ELi0EEviiiPT_S1_S1_iiE3Csh;
	add.s32 	%r584, %r583, %r582;
	st.shared.u32 	[%r584], %r1019;
	add.s32 	%r1017, %r1017, %r14;
	setp.lt.s32 	%p84, %r1017, %r18;
	@%p84 bra 	$L__BB518_198;
$L__BB518_231:
	add.s32 	%r1000, %r1000, %r10;
	setp.lt.s32 	%p85, %r1000, %r9;
	@%p85 bra 	$L__BB518_91;
$L__BB518_232:
	bar.sync 	0;
	mov.u32 	%r1050, %r1;
	@%p22 bra 	$L__BB518_236;
	setp.eq.s32 	%p192, %r23, 0;
	shl.b32 	%r827, %r875, 8;
	or.b32  	%r828, %r827, %r1;
	shl.b32 	%r829, %r1, 2;
	mov.u32 	%r830, _ZZ9cuda_gemmIiLi256ELi4ELi1ELi256ELi16ELi16ELi32ELi1ELi0EEviiiPT_S1_S1_iiE3Csh;
	add.s32 	%r831, %r830, %r829;
	ld.shared.u32 	%r832, [%r831];
	mul.wide.s32 	%rd28, %r828, 4;
	add.s64 	%rd9, %rd2, %rd28;
	st.global.u32 	[%rd9], %r832;
	mov.u32 	%r1050, %r21;
	@%p192 bra 	$L__BB518_236;
	setp.eq.s32 	%p193, %r23, 1;
	add.s32 	%r836, %r831, %r24;
	ld.shared.u32 	%r837, [%r836];
	cvt.u64.u32 	%rd29, %r24;
	add.s64 	%rd10, %rd9, %rd29;
	st.global.u32 	[%rd10], %r837;
	mov.u32 	%r1050, %r25;
	@%p193 bra 	$L__BB518_236;
	mov.u32 	%r839, _ZZ9cuda_gemmIiLi256ELi4ELi1ELi256ELi16ELi16ELi32ELi1ELi0EEviiiPT_S1_S1_iiE3Csh;
	add.s32 	%r840, %r839, %r829;
	add.s32 	%r841, %r840, %r24;
	add.s32 	%r842, %r841, %r24;
	ld.shared.u32 	%r843, [%r842];
	add.s64 	%rd31, %rd10, %rd29;
	st.global.u32 	[%rd31], %r843;
	mov.u32 	%r1050, %r26;
$L__BB518_236:
	@%p25 bra 	$L__BB518_238;
$L__BB518_237:
	shl.b32 	%r844, %r875, 8;
	add.s32 	%r845, %r844, %r1050;
	shl.b32 	%r846, %r1050, 2;
	mov.u32 	%r847, _ZZ9cuda_gemmIiLi256ELi4ELi1ELi256ELi16ELi16ELi32ELi1ELi0EEviiiPT_S1_S1_iiE3Csh;
	add.s32 	%r848, %r847, %r846;
	ld.shared.u32 	%r849, [%r848];
	mul.wide.s32 	%rd32, %r845, 4;
	add.s64 	%rd33, %rd2, %rd32;
	st.global.u32 	[%rd33], %r849;
	add.s32 	%r850, %r848, %r24;
	ld.shared.u32 	%r851, [%r850];
	add.s64 	%rd35, %rd33, %rd34;
	st.global.u32 	[%rd35], %r851;
	add.s32 	%r852, %r850, %r24;
	ld.shared.u32 	%r853, [%r852];
	add.s64 	%rd36, %rd35, %rd34;
	st.global.u32 	[%rd36], %r853;
	add.s32 	%r854, %r852, %r24;
	ld.shared.u32 	%r855, [%r854];
	add.s64 	%rd37, %rd36, %rd34;
	st.global.u32 	[%rd37], %r855;
	add.s32 	%r1050, %r24, %r1050;
	setp.lt.u32 	%p195, %r1050, 256;
	@%p195 bra 	$L__BB518_237;
$L__BB518_238:
	mov.u32 	%r856, %nctaid.y;
	add.s32 	%r875, %r875, %r856;
	shl.b32 	%r857, %r856, 2;
	setp.lt.u32 	%p196, %r875, %r857;
	@%p196 bra 	$L__BB518_5;
$L__BB518_239:
	ret;

}
	// .globl	_Z9cuda_gemmIiLi256ELi4ELi1ELi256ELi16ELi16ELi32ELi1ELi1EEviiiPT_S1_S1_ii
.visible .entry _Z9cuda_gemmIiLi256ELi4ELi1ELi256ELi16ELi16ELi32ELi1ELi1EEviiiPT_S1_S1_ii(
	.param .u32 _Z9cuda_gemmIiLi256ELi4ELi1ELi256ELi16ELi16ELi32ELi1ELi1EEviiiPT_S1_S1_ii_param_0,
	.param .u32 _Z9cuda_gemmIiLi256ELi4ELi1ELi256ELi16ELi16ELi32ELi1ELi1EEviiiPT_S1_S1_ii_param_1,
	.param .u32 _Z9cuda_gemmIiLi256ELi4ELi1ELi256ELi16ELi16ELi32ELi1ELi1EEviiiPT_S1_S1_ii_param_2,
	.param .u64 .ptr .align 1 _Z9cuda_gemmIiLi256ELi4ELi1ELi256ELi16ELi16ELi32ELi1ELi1EEviiiPT_S1_S1_ii_param_3,
	.param .u64 .ptr .align 1 _Z9cuda_gemmIiLi256ELi4ELi1ELi256ELi16ELi16ELi32ELi1ELi1EEviiiPT_S1_S1_ii_param_4,
	.param .u64 .ptr .align 1 _Z9cuda_gemmIiLi256ELi4ELi1ELi256ELi16ELi16ELi32ELi1ELi1EEviiiPT_S1_S1_ii_param_5,
	.param .u32 _Z9cuda_gemmIiLi256ELi4ELi1ELi256ELi16ELi16ELi32ELi1ELi1EEviiiPT_S1_S1_ii_param_6,
	.param .u32 _Z9cuda_gemmIiLi256ELi4ELi1ELi256ELi16ELi16ELi32ELi1ELi1EEviiiPT_S1_S1_ii_param_7
)
.maxntid 256
{
	.reg .pred 	%p<40>;
	.reg .b32 	%r<287>;
	.reg .b64 	%rd<46>;
	// demoted variable
	.shared .align 128 .b8 _ZZ9cuda_gemmIiLi256ELi4ELi1ELi256ELi16ELi16ELi32ELi1ELi1EEviiiPT_S1_S1_iiE11kron_fac_sh[1088];
	// demoted variable
	.shared .align 128 .b8 _ZZ9cuda_gemmIiLi256ELi4ELi1ELi256ELi16ELi16ELi32ELi1ELi1EEviiiPT_S1_S1_iiE3Ash[1024];
	// demoted variable
	.shared .align 128 .b8 _ZZ9cuda_gemmIiLi256ELi4ELi1ELi256ELi16ELi16ELi32ELi1ELi1EEviiiPT_S1_S1_iiE3Csh[1024];
	ld.param.u64 	%rd11, [_Z9cuda_gemmIiLi256ELi4ELi1ELi256ELi16ELi16ELi32ELi1ELi1EEviiiPT_S1_S1_ii_param_3];
	ld.param.u64 	%rd12, [_Z9cuda_gemmIiLi256ELi4ELi1ELi256ELi16ELi16ELi32ELi1ELi1EEviiiPT_S1_S1_ii_param_4];
	ld.param.u64 	%rd13, [_Z9cuda_gemmIiLi256ELi4ELi1ELi256ELi16ELi16ELi32ELi1ELi1EEviiiPT_S1_S1_ii_param_5];
	cvta.to.global.u64 	%rd1, %rd12;
	cvta.to.global.u64 	%rd2, %rd11;
	cvta.to.global.u64 	%rd3, %rd13;
	mov.u32 	%r1, %tid.x;
	mov.u32 	%r2, %ntid.x;
	add.s32 	%r3, %r1, %r2;
	max.u32 	%r95, %r3, 256;
	setp.lt.u32 	%p1, %r3, 256;
	selp.u32 	%r96, 1, 0, %p1;
	add.s32 	%r97, %r3, %r96;
	sub.s32 	%r98, %r95, %r97;
	div.u32 	%r99, %r98, %r2;
	add.s32 	%r4, %r99, %r96;
	and.b32  	%r5, %r4, 3;
	setp.eq.s32 	%p2, %r5, 3;
	mov.u32 	%r275, %r1;
	@%p2 bra 	$L__BB519_3;
	add.s32 	%r101, %r4, 1;
	and.b32  	%r6, %r101, 3;
	mov.b32 	%r274, 0;
	mov.u32 	%r275, %r1;
$L__BB519_2:
	.pragma "nounroll";
	mul.wide.u32 	%rd14, %r275, 4;
	add.s64 	%rd15, %rd1, %rd14;
	ld.global.u32 	%r102, [%rd15];
	and.b32  	%r103, %r275, 15;
	mov.u32 	%r104, _ZZ9cuda_gemmIiLi256ELi4ELi1ELi256ELi16ELi16ELi32ELi1ELi1EEviiiPT_S1_S1_iiE11kron_fac_sh;
	mad.lo.s32 	%r105, %r103, 68, %r104;
	shr.u32 	%r106, %r275, 2;
	and.b32  	%r107, %r106, 1073741820;
	add.s32 	%r108, %r105, %r107;
	st.shared.u32 	[%r108], %r102;
	add.s32 	%r275, %r275, %r2;
	add.s32 	%r274, %r274, 1;
	setp.ne.s32 	%p3, %r274, %r6;
	@%p3 bra 	$L__BB519_2;
$L__BB519_3:
	setp.lt.u32 	%p4, %r4, 3;
	@%p4 bra 	$L__BB519_6;
	mov.u32 	%r111, _ZZ9cuda_gemmIiLi256ELi4ELi1ELi256ELi16ELi16ELi32ELi1ELi1EEviiiPT_S1_S1_iiE11kron_fac_sh;
$L__BB519_5:
	mul.wide.u32 	%rd16, %r275, 4;
	add.s64 	%rd17, %rd1, %rd16;
	ld.global.u32 	%r109, [%rd17];
	and.b32  	%r110, %r275, 15;
	mad.lo.s32 	%r112, %r110, 68, %r111;
	shr.u32 	%r113, %r275, 2;
	and.b32  	%r114, %r113, 1073741820;
	add.s32 	%r115, %r112, %r114;
	st.shared.u32 	[%r115], %r109;
	add.s32 	%r116, %r275, %r2;
	mul.wide.u32 	%rd18, %r116, 4;
	add.s64 	%rd19, %rd1, %rd18;
	ld.global.u32 	%r117, [%rd19];
	and.b32  	%r118, %r116, 15;
	mad.lo.s32 	%r119, %r118, 68, %r111;
	shr.u32 	%r120, %r116, 2;
	and.b32  	%r121, %r120, 1073741820;
	add.s32 	%r122, %r119, %r121;
	st.shared.u32 	[%r122], %r117;
	add.s32 	%r123, %r116, %r2;
	mul.wide.u32 	%rd20, %r123, 4;
	add.s64 	%rd21, %rd1, %rd20;
	ld.global.u32 	%r124, [%rd21];
	and.b32  	%r125, %r123, 15;
	mad.lo.s32 	%r126, %r125, 68, %r111;
	shr.u32 	%r127, %r123, 2;
	and.b32  	%r128, %r127, 1073741820;
	add.s32 	%r129, %r126, %r128;
	st.shared.u32 	[%r129], %r124;
	add.s32 	%r130, %r123, %r2;
	mul.wide.u32 	%rd22, %r130, 4;
	add.s64 	%rd23, %rd1, %rd22;
	ld.global.u32 	%r131, [%rd23];
	and.b32  	%r132, %r130, 15;
	mad.lo.s32 	%r133, %r132, 68, %r111;
	shr.u32 	%r134, %r130, 2;
	and.b32  	%r135, %r134, 1073741820;
	add.s32 	%r136, %r133, %r135;
	st.shared.u32 	[%r136], %r131;
	add.s32 	%r275, %r130, %r2;
	setp.lt.u32 	%p5, %r275, 256;
	@%p5 bra 	$L__BB519_5;
$L__BB519_6:
	and.b32  	%r14, %r1, 15;
	mov.u32 	%r277, %ctaid.y;
	mov.u32 	%r16, %nctaid.y;
	shl.b32 	%r17, %r16, 2;
	setp.ge.u32 	%p6, %r277, %r17;
	@%p6 bra 	$L__BB519_30;
	shl.b32 	%r137, %r14, 4;
	shl.b32 	%r138, %r14, 2;
	mov.u32 	%r139, _ZZ9cuda_gemmIiLi256ELi4ELi1ELi256ELi16ELi16ELi32ELi1ELi1EEviiiPT_S1_S1_iiE11kron_fac_sh;
	add.s32 	%r18, %r139, %r138;
	shl.b32 	%r140, %r1, 2;
	mov.u32 	%r141, _ZZ9cuda_gemmIiLi256ELi4ELi1ELi256ELi16ELi16ELi32ELi1ELi1EEviiiPT_S1_S1_iiE3Ash;
	add.s32 	%r19, %r141, %r140;
	shl.b32 	%r20, %r2, 2;
	add.s32 	%r21, %r19, %r20;
	add.s32 	%r22, %r3, %r2;
	add.s32 	%r23, %r22, %r2;
	mov.u32 	%r142, _ZZ9cuda_gemmIiLi256ELi4ELi1ELi256ELi16ELi16ELi32ELi1ELi1EEviiiPT_S1_S1_iiE3Csh;
	add.s32 	%r24, %r142, %r140;
	add.s32 	%r25, %r24, %r20;
	add.s32 	%r26, %r25, %r20;
	add.s32 	%r143, %r1, 1;
	and.b32  	%r27, %r143, 15;
	add.s32 	%r144, %r1, 2;
	and.b32  	%r28, %r144, 15;
	or.b32  	%r145, %r137, %r28;
	shl.b32 	%r146, %r145, 2;
	add.s32 	%r29, %r141, %r146;
	add.s32 	%r147, %r1, 3;
	and.b32  	%r30, %r147, 15;
	or.b32  	%r148, %r137, %r30;
	shl.b32 	%r149, %r148, 2;
	add.s32 	%r31, %r141, %r149;
	add.s32 	%r150, %r1, 4;
	and.b32  	%r32, %r150, 15;
	or.b32  	%r151, %r137, %r32;
	shl.b32 	%r152, %r151, 2;
	add.s32 	%r33, %r141, %r152;
	add.s32 	%r153, %r1, 5;
	and.b32  	%r34, %r153, 15;
	add.s32 	%r154, %r1, 6;
	and.b32  	%r35, %r154, 15;
	or.b32  	%r155, %r137, %r35;
	shl.b32 	%r156, %r155, 2;
	add.s32 	%r36, %r141, %r156;
	add.s32 	%r157, %r1, 7;
	and.b32  	%r37, %r157, 15;
	xor.b32  	%r38, %r14, 8;
	or.b32  	%r158, %r137, %r38;
	shl.b32 	%r159, %r158, 2;
	add.s32 	%r39, %r141, %r159;
	add.s32 	%r160, %r1, 9;
	and.b32  	%r40, %r160, 15;
	or.b32  	%r161, %r137, %r40;
	shl.b32 	%r162, %r161, 2;
	add.s32 	%r41, %r141, %r162;
	add.s32 	%r163, %r1, 10;
	and.b32  	%r42, %r163, 15;
	or.b32  	%r164, %r137, %r42;
	shl.b32 	%r165, %r164, 2;
	add.s32 	%r43, %r141, %r165;
	add.s32 	%r166, %r1, 11;
	and.b32  	%r44, %r166, 15;
	or.b32  	%r167, %r137, %r44;
	shl.b32 	%r168, %r167, 2;
	add.s32 	%r45, %r141, %r168;
	add.s32 	%r169, %r1, 12;
	and.b32  	%r46, %r169, 15;
	or.b32  	%r170, %r137, %r46;
	shl.b32 	%r171, %r170, 2;
	add.s32 	%r47, %r141, %r171;
	add.s32 	%r172, %r1, 13;
	and.b32  	%r48, %r172, 15;
	or.b32  	%r173, %r137, %r48;
	shl.b32 	%r174, %r173, 2;
	add.s32 	%r49, %r141, %r174;
	add.s32 	%r175, %r1, 14;
	and.b32  	%r50, %r175, 15;
	or.b32  	%r176, %r137, %r50;
	shl.b32 	%r177, %r176, 2;
	add.s32 	%r51, %r141, %r177;
	add.s32 	%r178, %r1, -1;
	and.b32  	%r52, %r178, 15;
	or.b32  	%r179, %r137, %r52;
	shl.b32 	%r180, %r179, 2;
	add.s32 	%r53, %r141, %r180;
	shl.b32 	%r54, %r2, 4;
	shl.b32 	%r55, %r2, 3;
	mul.lo.s32 	%r56, %r2, 12;
	mul.wide.u32 	%rd24, %r2, 4;
	add.s64 	%rd4, %rd2, %rd24;
	mul.wide.u32 	%rd25, %r2, 8;
	add.s64 	%rd5, %rd2, %rd25;
	mul.wide.u32 	%rd26, %r2, 12;
	add.s64 	%rd6, %rd2, %rd26;
	shr.u32 	%r57, %r2, 4;
	cvt.u64.u32 	%rd42, %r20;
$L__BB519_8:
	setp.eq.s32 	%p7, %r5, 3;
	shl.b32 	%r59, %r277, 8;
	mov.u32 	%r278, %r1;
	@%p7 bra 	$L__BB519_12;
	setp.eq.s32 	%p8, %r5, 0;
	add.s32 	%r181, %r59, %r1;
	mul.wide.s32 	%rd27, %r181, 4;
	add.s64 	%rd7, %rd2, %rd27;
	ld.global.u32 	%r182, [%rd7];
	st.shared.u32 	[%r19], %r182;
	mov.u32 	%r278, %r3;
	@%p8 bra 	$L__BB519_12;
	setp.eq.s32 	%p9, %r5, 1;
	cvt.u64.u32 	%rd28, %r20;
	add.s64 	%rd8, %rd7, %rd28;
	ld.global.u32 	%r183, [%rd8];
	st.shared.u32 	[%r21], %r183;
	mov.u32 	%r278, %r22;
	@%p9 bra 	$L__BB519_12;
	add.s64 	%rd30, %rd8, %rd28;
	ld.global.u32 	%r184, [%rd30];
	add.s32 	%r185, %r21, %r20;
	st.shared.u32 	[%r185], %r184;
	mov.u32 	%r278, %r23;
$L__BB519_12:
	setp.lt.u32 	%p10, %r4, 3;
	@%p10 bra 	$L__BB519_15;
	shl.b32 	%r186, %r278, 2;
	mov.u32 	%r187, _ZZ9cuda_gemmIiLi256ELi4ELi1ELi256ELi16ELi16ELi32ELi1ELi1EEviiiPT_S1_S1_iiE3Ash;
	add.s32 	%r280, %r187, %r186;
	add.s32 	%r279, %r278, %r59;
$L__BB519_14:
	mul.wide.s32 	%rd31, %r279, 4;
	add.s64 	%rd32, %rd4, %rd31;
	add.s64 	%rd33, %rd5, %rd31;
	add.s64 	%rd34, %rd6, %rd31;
	add.s64 	%rd35, %rd2, %rd31;
	ld.global.u32 	%r188, [%rd35];
	st.shared.u32 	[%r280], %r188;
	ld.global.u32 	%r189, [%rd32];
	add.s32 	%r190, %r280, %r20;
	st.shared.u32 	[%r190], %r189;
	ld.global.u32 	%r191, [%rd33];
	add.s32 	%r192, %r280, %r55;
	st.shared.u32 	[%r192], %r191;
	ld.global.u32 	%r193, [%rd34];
	add.s32 	%r194, %r280, %r56;
	st.shared.u32 	[%r194], %r193;
	add.s32 	%r278, %r278, %r20;
	add.s32 	%r280, %r280, %r54;
	add.s32 	%r279, %r279, %r20;
	setp.lt.u32 	%p11, %r278, 256;
	@%p11 bra 	$L__BB519_14;
$L__BB519_15:
	setp.eq.s32 	%p12, %r5, 3;
	mov.u32 	%r282, %r1;
	@%p12 bra 	$L__BB519_19;
	setp.eq.s32 	%p13, %r5, 0;
	mov.b32 	%r195, 0;
	st.shared.u32 	[%r24], %r195;
	mov.u32 	%r282, %r3;
	@%p13 bra 	$L__BB519_19;
	setp.eq.s32 	%p14, %r5, 1;
	mov.b32 	%r196, 0;
	st.shared.u32 	[%r25], %r196;
	mov.u32 	%r282, %r22;
	@%p14 bra 	$L__BB519_19;
	mov.b32 	%r197, 0;
	st.shared.u32 	[%r26], %r197;
	mov.u32 	%r282, %r23;
$L__BB519_19:
	setp.lt.u32 	%p15, %r4, 3;
	@%p15 bra 	$L__BB519_21;
$L__BB519_20:
	shl.b32 	%r198, %r282, 2;
	mov.u32 	%r199, _ZZ9cuda_gemmIiLi256ELi4ELi1ELi256ELi16ELi16ELi32ELi1ELi1EEviiiPT_S1_S1_iiE3Csh;
	add.s32 	%r200, %r199, %r198;
	mov.b32 	%r201, 0;
	st.shared.u32 	[%r200], %r201;
	add.s32 	%r202, %r200, %r20;
	st.shared.u32 	[%r202], %r201;
	add.s32 	%r203, %r202, %r20;
	st.shared.u32 	[%r203], %r201;
	add.s32 	%r204, %r203, %r20;
	st.shared.u32 	[%r204], %r201;
	add.s32 	%r282, %r20, %r282;
	setp.lt.u32 	%p16, %r282, 256;
	@%p16 bra 	$L__BB519_20;
$L__BB519_21:
	shr.u32 	%r284, %r1, 4;
	bar.sync 	0;
	mov.u32 	%r205, _ZZ9cuda_gemmIiLi256ELi4ELi1ELi256ELi16ELi16ELi32ELi1ELi1EEviiiPT_S1_S1_iiE3Ash;
	mad.lo.s32 	%r206, %r14, 68, %r205;
	ld.shared.u32 	%r73, [%r206];
	shl.b32 	%r207, %r14, 4;
	or.b32  	%r208, %r207, %r27;
	shl.b32 	%r209, %r208, 2;
	add.s32 	%r210, %r205, %r209;
	ld.shared.u32 	%r74, [%r210];
	ld.shared.u32 	%r75, [%r29];
	ld.shared.u32 	%r76, [%r31];
	ld.shared.u32 	%r77, [%r33];
	or.b32  	%r211, %r207, %r34;
	shl.b32 	%r212, %r211, 2;
	add.s32 	%r213, %r205, %r212;
	ld.shared.u32 	%r78, [%r213];
	ld.shared.u32 	%r79, [%r36];
	or.b32  	%r214, %r207, %r37;
	shl.b32 	%r215, %r214, 2;
	add.s32 	%r216, %r205, %r215;
	ld.shared.u32 	%r80, [%r216];
	ld.shared.u32 	%r81, [%r39];
	ld.shared.u32 	%r82, [%r41];
	ld.shared.u32 	%r83, [%r43];
	ld.shared.u32 	%r84, [%r45];
	ld.shared.u32 	%r85, [%r47];
	ld.shared.u32 	%r86, [%r49];
	ld.shared.u32 	%r87, [%r51];
	ld.shared.u32 	%r88, [%r53];
$L__BB519_22:
	mad.lo.s32 	%r217, %r284, 68, %r18;
	ld.shared.u32 	%r218, [%r217];
	shfl.sync.idx.b32	%r219|%p17, %r218, %r14, 4127, -1;
	mul.lo.s32 	%r220, %r219, %r73;
	shfl.sync.idx.b32	%r221|%p18, %r218, %r27, 4127, -1;
	mad.lo.s32 	%r222, %r221, %r74, %r220;
	shfl.sync.idx.b32	%r223|%p19, %r218, %r28, 4127, -1;
	mad.lo.s32 	%r224, %r223, %r75, %r222;
	shfl.sync.idx.b32	%r225|%p20, %r218, %r30, 4127, -1;
	mad.lo.s32 	%r226, %r225, %r76, %r224;
	shfl.sync.idx.b32	%r227|%p21, %r218, %r32, 4127, -1;
	mad.lo.s32 	%r228, %r227, %r77, %r226;
	shfl.sync.idx.b32	%r229|%p22, %r218, %r34, 4127, -1;
	mad.lo.s32 	%r230, %r229, %r78, %r228;
	shfl.sync.idx.b32	%r231|%p23, %r218, %r35, 4127, -1;
	mad.lo.s32 	%r232, %r231, %r79, %r230;
	shfl.sync.idx.b32	%r233|%p24, %r218, %r37, 4127, -1;
	mad.lo.s32 	%r234, %r233, %r80, %r232;
	shfl.sync.idx.b32	%r235|%p25, %r218, %r38, 4127, -1;
	mad.lo.s32 	%r236, %r235, %r81, %r234;
	shfl.sync.idx.b32	%r237|%p26, %r218, %r40, 4127, -1;
	mad.lo.s32 	%r238, %r237, %r82, %r236;
	shfl.sync.idx.b32	%r239|%p27, %r218, %r42, 4127, -1;
	mad.lo.s32 	%r240, %r239, %r83, %r238;
	shfl.sync.idx.b32	%r241|%p28, %r218, %r44, 4127, -1;
	mad.lo.s32 	%r242, %r241, %r84, %r240;
	shfl.sync.idx.b32	%r243|%p29, %r218, %r46, 4127, -1;
	mad.lo.s32 	%r244, %r243, %r85, %r242;
	shfl.sync.idx.b32	%r245|%p30, %r218, %r48, 4127, -1;
	mad.lo.s32 	%r246, %r245, %r86, %r244;
	shfl.sync.idx.b32	%r247|%p31, %r218, %r50, 4127, -1;
	mad.lo.s32 	%r248, %r247, %r87, %r246;
	shfl.sync.idx.b32	%r249|%p32, %r218, %r52, 4127, -1;
	mad.lo.s32 	%r250, %r249, %r88, %r248;
	shl.b32 	%r251, %r14, 2;
	shl.b32 	%r252, %r284, 6;
	or.b32  	%r253, %r252, %r251;
	mov.u32 	%r254, _ZZ9cuda_gemmIiLi256ELi4ELi1ELi256ELi16ELi16ELi32ELi1ELi1EEviiiPT_S1_S1_iiE3Csh;
	add.s32 	%r255, %r254, %r253;
	ld.shared.u32 	%r256, [%r255];
	add.s32 	%r257, %r256, %r250;
	st.shared.u32 	[%r255], %r257;
	add.s32 	%r284, %r284, %r57;
	setp.lt.u32 	%p33, %r284, 16;
	@%p33 bra 	$L__BB519_22;
	setp.eq.s32 	%p34, %r5, 3;
	bar.sync 	0;
	mov.u32 	%r285, %r1;
	@%p34 bra 	$L__BB519_27;
	setp.eq.s32 	%p35, %r5, 0;
	add.s32 	%r258, %r59, %r1;
	ld.shared.u32 	%r259, [%r24];
	mul.wide.s32 	%rd36, %r258, 4;
	add.s64 	%rd9, %rd3, %rd36;
	st.global.u32 	[%rd9], %r259;
	mov.u32 	%r285, %r3;
	@%p35 bra 	$L__BB519_27;
	setp.eq.s32 	%p36, %r5, 1;
	ld.shared.u32 	%r260, [%r25];
	cvt.u64.u32 	%rd37, %r20;
	add.s64 	%rd10, %rd9, %rd37;
	st.global.u32 	[%rd10], %r260;
	mov.u32 	%r285, %r22;
	@%p36 bra 	$L__BB519_27;
	ld.shared.u32 	%r261, [%r26];
	add.s64 	%rd39, %rd10, %rd37;
	st.global.u32 	[%rd39], %r261;
	mov.u32 	%r285, %r23;
$L__BB519_27:
	setp.lt.u32 	%p37, %r4, 3;
	@%p37 bra 	$L__BB519_29;
$L__BB519_28:
	add.s32 	%r262, %r59, %r285;
	shl.b32 	%r263, %r285, 2;
	add.s32 	%r265, %r254, %r263;
	ld.shared.u32 	%r266, [%r265];
	mul.wide.s32 	%rd40, %r262, 4;
	add.s64 	%rd41, %rd3, %rd40;
	st.global.u32 	[%rd41], %r266;
	add.s32 	%r267, %r265, %r20;
	ld.shared.u32 	%r268, [%r267];
	add.s64 	%rd43, %rd41, %rd42;
	st.global.u32 	[%rd43], %r268;
	add.s32 	%r269, %r267, %r20;
	ld.shared.u32 	%r270, [%r269];
	add.s64 	%rd44, %rd43, %rd42;
	st.global.u32 	[%rd44], %r270;
	add.s32 	%r271, %r269, %r20;
	ld.shared.u32 	%r272, [%r271];
	add.s64 	%rd45, %rd44, %rd42;
	st.global.u32 	[%rd45], %r272;
	add.s32 	%r285, %r20, %r285;
	setp.lt.u32 	%p38, %r285, 256;
	@%p38 bra 	$L__BB519_28;
$L__BB519_29:
	add.s32 	%r277, %r277, %r16;
	setp.lt.u32 	%p39, %r277, %r17;
	@%p39 bra 	$L__BB519_8;
$L__BB519_30:
	ret;

}
	// .globl	_Z9cuda_gemmIiLi256ELi4ELi1ELi256ELi32ELi32ELi32ELi0ELi0EEviiiPT_S1_S1_ii
.visible .entry _Z9cuda_gemmIiLi256ELi4ELi1ELi256ELi32ELi32ELi32ELi0ELi0EEviiiPT_S1_S1_ii(
	.param .u32 _Z9cuda_gemmIiLi256ELi4ELi1ELi256ELi32ELi32ELi32ELi0ELi0EEviiiPT_S1_S1_ii_param_0,
	.param .u32 _Z9cuda_gemmIiLi256ELi4ELi1ELi256ELi32ELi32ELi32ELi0ELi0EEviiiPT_S1_S1_ii_param_1,
	.param .u32 _Z9cuda_gemmIiLi256ELi4ELi1ELi256ELi32ELi32ELi32ELi0ELi0EEviiiPT_S1_S1_ii_param_2,
	.param .u64 .ptr .align 1 _Z9cuda_gemmIiLi256ELi4ELi1ELi256ELi32ELi32ELi32ELi0ELi0EEviiiPT_S1_S1_ii_param_3,
	.param .u64 .ptr .align 1 _Z9cuda_gemmIiLi256ELi4ELi1ELi256ELi32ELi32ELi32ELi0ELi0EEviiiPT_S1_S1_ii_param_4,
	.param .u64 .ptr .align 1 _Z9cuda_gemmIiLi256ELi4ELi1ELi256ELi32ELi32ELi32ELi0ELi0EEviiiPT_S1_S1_ii_param_5,
	.param .u32 _Z9cuda_gemmIiLi256ELi4ELi1ELi256ELi32ELi32ELi32ELi0ELi0EEviiiPT_S1_S1_ii_param_6,
	.param .u32 _Z9cuda_gemmIiLi256ELi4ELi1ELi256ELi32ELi32ELi32ELi0ELi0EEviiiPT_S1_S1_ii_param_7
)
.maxntid 256
{
	.reg .pred 	%p<197>;
	.reg .b32 	%r<1069>;
	.reg .b64 	%rd<37>;
	// demoted variable
	.shared .align 128 .b8 _ZZ9cuda_gemmIiLi256ELi4ELi1ELi256ELi32ELi32ELi32ELi0ELi0EEviiiPT_S1_S1_iiE11kron_fac_sh[4224];
	// demoted variable
	.shared .align 128 .b8 _ZZ9cuda_gemmIiLi256ELi4ELi1ELi256ELi32ELi32ELi32ELi0ELi0EEviiiPT_S1_S1_iiE3Ash[1024];
	// demoted variable
	.shared .align 128 .b8 _ZZ9cuda_gemmIiLi256ELi4ELi1ELi256ELi32ELi32ELi32ELi0ELi0EEviiiPT_S1_S1_iiE3Csh[1024];
	ld.param.u32 	%r374, [_Z9cuda_gemmIiLi256ELi4ELi1ELi256ELi32ELi32ELi32ELi0ELi0EEviiiPT_S1_S1_ii_param_2];
	ld.param.u64 	%rd7, [_Z9cuda_gemmIiLi256ELi4ELi1ELi256ELi32ELi32ELi32ELi0ELi0EEviiiPT_S1_S1_ii_param_3];
	ld.param.u64 	%rd6, [_Z9cuda_gemmIiLi256ELi4ELi1ELi256ELi32ELi32ELi32ELi0ELi0EEviiiPT_S1_S1_ii_param_4];
	ld.param.u64 	%rd8, [_Z9cuda_gemmIiLi256ELi4ELi1ELi256ELi32ELi32ELi32ELi0ELi0EEviiiPT_S1_S1_ii_param_5];
	ld.param.u32 	%r375, [_Z9cuda_gemmIiLi256ELi4ELi1ELi256ELi32ELi32ELi32ELi0ELi0EEviiiPT_S1_S1_ii_param_6];
	ld.param.u32 	%r376, [_Z9cuda_gemmIiLi256ELi4ELi1ELi256ELi32ELi32ELi32ELi0ELi0EEviiiPT_S1_S1_ii_param_7];
	cvta.to.global.u64 	%rd1, %rd7;
	cvta.to.global.u64 	%rd2, %rd8;
	mov.u32 	%r1, %tid.x;
	and.b32  	%r2, %r1, 31;
	setp.lt.s32 	%p1, %r376, 16;
	shr.u32 	%r3, %r376, 4;
	selp.b32 	%r4, 1, %r3, %p1;
	mul.lo.s32 	%r5, %r376, %r375;
	setp.ge.u32 	%p2, %r1, %r5;
	@%p2 bra 	$L__BB520_3;
	mov.u32 	%r6, %ntid.x;
	cvta.to.global.u64 	%rd3, %rd6;
	mov.u32 	%r875, %r1;
$L__BB520_2:
	mul.wide.u32 	%rd9, %r875, 4;
	add.s64 	%rd10, %rd3, %rd9;
	ld.global.u32 	%r377, [%rd10];
	rem.u32 	%r378, %r875, %r375;
	mov.u32 	%r379, _ZZ9cuda_gemmIiLi256ELi4ELi1ELi256ELi32ELi32ELi32ELi0ELi0EEviiiPT_S1_S1_iiE11kron_fac_sh;
	mad.lo.s32 	%r380, %r378, 132, %r379;
	div.u32 	%r381, %r875, %r376;
	shl.b32 	%r382, %r381, 2;
	add.s32 	%r383, %r380, %r382;
	st.shared.u32 	[%r383], %r377;
	add.s32 	%r875, %r875, %r6;
	setp.lt.u32 	%p3, %r875, %r5;
	@%p3 bra 	$L__BB520_2;
$L__BB520_3:
	div.s32 	%r9, 256, %r376;
	mul.lo.s32 	%r384, %r9, %r4;
	min.s32 	%r10, %r384, 256;
	div.u32 	%r12, %r1, %r10;
	mul.lo.s32 	%r385, %r12, %r10;
	sub.s32 	%r386, %r1, %r385;
	div.u32 	%r11, %r386, %r4;
	mov.u32 	%r13, %ntid.x;
	div.u32 	%r14, %r13, %r10;
	mov.u32 	%r892, %ctaid.y;
	mov.u32 	%r387, %nctaid.y;
	shl.b32 	%r388, %r387, 2;
	setp.ge.u32 	%p4, %r892, %r388;
	@%p4 bra 	$L__BB520_239;
	mov.u32 	%r390, %ctaid.x;
	shl.b32 	%r16, %r390, 8;
	and.b32  	%r17, %r11, 15;
	rem.u32 	%r391, %r1, %r4;
	shl.b32 	%r18, %r391, 4;
	min.s32 	%r19, %r375, 32;
	shl.b32 	%r392, %r376, 8;
	sub.s32 	%r20, 8223, %r392;
	shl.b32 	%r393, %r4, 8;
	sub.s32 	%r21, 8223, %r393;
	add.s32 	%r22, %r1, %r13;
	max.u32 	%r394, %r22, 256;
	setp.lt.u32 	%p5, %r22, 256;
	selp.u32 	%r395, 1, 0, %p5;
	add.s32 	%r396, %r22, %r395;
	sub.s32 	%r397, %r394, %r396;
	div.u32 	%r398, %r397, %r13;
	add.s32 	%r23, %r398, %r395;
	and.b32  	%r24, %r23, 3;
	shl.b32 	%r25, %r13, 2;
	add.s32 	%r26, %r22, %r13;
	add.s32 	%r399, %r11, 1;
	and.b32  	%r27, %r399, 15;
	add.s32 	%r400, %r11, 2;
	and.b32  	%r28, %r400, 15;
	add.s32 	%r401, %r11, 3;
	and.b32  	%r29, %r401, 15;
	add.s32 	%r402, %r11, 4;
	and.b32  	%r30, %r402, 15;
	add.s32 	%r403, %r11, 5;
	and.b32  	%r31, %r403, 15;
	add.s32 	%r404, %r11, 6;
	and.b32  	%r32, %r404, 15;
	add.s32 	%r405, %r11, 7;
	and.b32  	%r33, %r405, 15;
	setp.lt.s32 	%p6, %r17, %r376;
	selp.b32 	%r406, 0, %r376, %p6;
	sub.s32 	%r34, %r17, %r406;
	add.s32 	%r407, %r17, 1;
	setp.lt.s32 	%p7, %r407, %r376;
	selp.b32 	%r408, 0, %r376, %p7;
	sub.s32 	%r35, %r407, %r408;
	add.s32 	%r409, %r17, 2;
	setp.lt.s32 	%p8, %r409, %r376;
	selp.b32 	%r410, 0, %r376, %p8;
	sub.s32 	%r36, %r409, %r410;
	add.s32 	%r411, %r17, 3;
	setp.lt.s32 	%p9, %r411, %r376;
	selp.b32 	%r412, 0, %r376, %p9;
	sub.s32 	%r37, %r411, %r412;
	add.s32 	%r413, %r17, 4;
	setp.lt.s32 	%p10, %r413, %r376;
	selp.b32 	%r414, 0, %r376, %p10;
	sub.s32 	%r38, %r413, %r414;
	add.s32 	%r415, %r17, 5;
	setp.lt.s32 	%p11, %r415, %r376;
	selp.b32 	%r416, 0, %r376, %p11;
	sub.s32 	%r39, %r415, %r416;
	add.s32 	%r417, %r17, 6;
	setp.lt.s32 	%p12, %r417, %r376;
	selp.b32 	%r418, 0, %r376, %p12;
	sub.s32 	%r40, %r417, %r418;
	add.s32 	%r419, %r17, 7;
	setp.lt.s32 	%p13, %r419, %r376;
	selp.b32 	%r420, 0, %r376, %p13;
	sub.s32 	%r41, %r419, %r420;
	add.s32 	%r421, %r17, 8;
	setp.lt.s32 	%p14, %r421, %r376;
	selp.b32 	%r422, 0, %r376, %p14;
	sub.s32 	%r42, %r421, %r422;
	add.s32 	%r423, %r17, 9;
	setp.lt.s32 	%p15, %r423, %r376;
	selp.b32 	%r424, 0, %r376, %p15;
	sub.s32 	%r43, %r423, %r424;
	add.s32 	%r425, %r17, 10;
	setp.lt.s32 	%p16, %r425, %r376;
	selp.b32 	%r426, 0, %r376, %p16;
	sub.s32 	%r44, %r425, %r426;
	add.s32 	%r427, %r17, 11;
	setp.lt.s32 	%p17, %r427, %r376;
	selp.b32 	%r428, 0, %r376, %p17;
	sub.s32 	%r45, %r427, %r428;
	add.s32 	%r429, %r17, 12;
	setp.lt.s32 	%p18, %r429, %r376;
	selp.b32 	%r430, 0, %r376, %p18;
	sub.s32 	%r46, %r429, %r430;
	add.s32 	%r431, %r17, 13;
	setp.lt.s32 	%p19, %r431, %r376;
	selp.b32 	%r432, 0, %r376, %p19;
	sub.s32 	%r47, %r431, %r432;
	add.s32 	%r433, %r17, 14;
	setp.lt.s32 	%p20, %r433, %r376;
	selp.b32 	%r434, 0, %r376, %p20;
	sub.s32 	%r48, %r433, %r434;
	add.s32 	%r435, %r17, 15;
	setp.lt.s32 	%p21, %r435, %r376;
	selp.b32 	%r436, 0, %r376, %p21;
	sub.s32 	%r49, %r435, %r436;
	mul.wide.u32 	%rd16, %r13, 4;
	mul.wide.u32 	%rd19, %r13, 8;
	mul.wide.u32 	%rd21, %r13, 12;
	cvt.u64.u32 	%rd12, %r25;
$L__BB520_5:
	setp.eq.s32 	%p22, %r24, 3;
	mul.lo.s32 	%r67, %r892, %r374;
	mov.u32 	%r893, %r1;
	@%p22 bra 	$L__BB520_9;
	setp.eq.s32 	%p23, %r24, 0;
	add.s32 	%r437, %r67, %r16;
	add.s32 	%r438, %r437, %r1;
	mul.wide.s32 	%rd11, %r438, 4;
	add.s64 	%rd4, %rd1, %rd11;
	ld.global.u32 	%r439, [%rd4];
	shl.b32 	%r440, %r1, 2;
	mov.u32 	%r441, _ZZ9cuda_gemmIiLi256ELi4ELi1ELi256ELi32ELi32ELi32ELi0ELi0EEviiiPT_S1_S1_iiE3Ash;
	add.s32 	%r442, %r441, %r440;
	st.shared.u32 	[%r442], %r439;
	mov.u32 	%r893, %r22;
	@%p23 bra 	$L__BB520_9;
	setp.eq.s32 	%p24, %r24, 1;
	add.s64 	%rd5, %rd4, %rd12;
	ld.global.u32 	%r443, [%rd5];
	shl.b32 	%r444, %r1, 2;
	mov.u32 	%r445, _ZZ9cuda_gemmIiLi256ELi4ELi1ELi256ELi32ELi32ELi32ELi0ELi0EEviiiPT_S1_S1_iiE3Ash;
	add.s32 	%r446, %r445, %r444;
	add.s32 	%r447, %r446, %r25;
	st.shared.u32 	[%r447], %r443;
	mov.u32 	%r893, %r26;
	@%p24 bra 	$L__BB520_9;
	add.s32 	%r893, %r26, %r13;
	add.s64 	%rd14, %rd5, %rd12;
	ld.global.u32 	%r448, [%rd14];
	shl.b32 	%r449, %r1, 2;
	mov.u32 	%r450, _ZZ9cuda_gemmIiLi256ELi4ELi1ELi256ELi32ELi32ELi32ELi0ELi0EEviiiPT_S1_S1_iiE3Ash;
	add.s32 	%r451, %r450, %r449;
	add.s32 	%r452, %r451, %r25;
	add.s32 	%r453, %r452, %r25;
	st.shared.u32 	[%r453], %r448;
$L__BB520_9:
	setp.lt.u32 	%p25, %r23, 3;
	@%p25 bra 	$L__BB520_12;
	shl.b32 	%r454, %r893, 2;
	mov.u32 	%r455, _ZZ9cuda_gemmIiLi256ELi4ELi1ELi256ELi32ELi32ELi32ELi0ELi0EEviiiPT_S1_S1_iiE3Ash;
	add.s32 	%r895, %r455, %r454;
	add.s32 	%r456, %r16, %r893;
	add.s32 	%r894, %r456, %r67;
$L__BB520_11:
	mul.wide.s32 	%rd15, %r894, 4;
	add.s64 	%rd17, %rd1, %rd15;
	add.s64 	%rd18, %rd17, %rd16;
	add.s64 	%rd20, %rd17, %rd19;
	add.s64 	%rd22, %rd17, %rd21;
	ld.global.u32 	%r457, [%rd17];
	st.shared.u32 	[%r895], %r457;
	ld.global.u32 	%r458, [%rd18];
	add.s32 	%r459, %r895, %r25;
	st.shared.u32 	[%r459], %r458;
	ld.global.u32 	%r460, [%rd20];
	shl.b32 	%r461, %r13, 3;
	add.s32 	%r462, %r895, %r461;
	st.shared.u32 	[%r462], %r460;
	ld.global.u32 	%r463, [%rd22];
	mad.lo.s32 	%r464, %r13, 12, %r895;
	st.shared.u32 	[%r464], %r463;
	add.s32 	%r893, %r893, %r25;
	shl.b32 	%r465, %r13, 4;
	add.s32 	%r895, %r895, %r465;
	add.s32 	%r894, %r894, %r25;
	setp.lt.u32 	%p26, %r893, 256;
	@%p26 bra 	$L__BB520_11;
$L__BB520_12:
	mov.u32 	%r897, %r1;
	@%p22 bra 	$L__BB520_16;
	setp.eq.s32 	%p28, %r24, 0;
	shl.b32 	%r466, %r1, 2;
	mov.u32 	%r467, _ZZ9cuda_gemmIiLi256ELi4ELi1ELi256ELi32ELi32ELi32ELi0ELi0EEviiiPT_S1_S1_iiE3Csh;
	add.s32 	%r468, %r467, %r466;
	mov.b32 	%r469, 0;
	st.shared.u32 	[%r468], %r469;
	mov.u32 	%r897, %r22;
	@%p28 bra 	$L__BB520_16;
	setp.eq.s32 	%p29, %r24, 1;
	add.s32 	%r473, %r468, %r25;
	mov.b32 	%r474, 0;
	st.shared.u32 	[%r473], %r474;
	mov.u32 	%r897, %r26;
	@%p29 bra 	$L__BB520_16;
	add.s32 	%r897, %r26, %r13;
	mov.u32 	%r476, _ZZ9cuda_gemmIiLi256ELi4ELi1ELi256ELi32ELi32ELi32ELi0ELi0EEviiiPT_S1_S1_iiE3Csh;
	add.s32 	%r477, %r476, %r466;
	add.s32 	%r478, %r477, %r25;
	add.s32 	%r479, %r478, %r25;
	mov.b32 	%r480, 0;
	st.shared.u32 	[%r479], %r480;
$L__BB520_16:
	@%p25 bra 	$L__BB520_18;
$L__BB520_17:
	shl.b32 	%r481, %r897, 2;
	mov.u32 	%r482, _ZZ9cuda_gemmIiLi256ELi4ELi1ELi256ELi32ELi32ELi32ELi0ELi0EEviiiPT_S1_S1_iiE3Csh;
	add.s32 	%r483, %r482, %r481;
	mov.b32 	%r484, 0;
	st.shared.u32 	[%r483], %r484;
	add.s32 	%r485, %r483, %r25;
	st.shared.u32 	[%r485], %r484;
	add.s32 	%r486, %r485, %r25;
	st.shared.u32 	[%r486], %r484;
	add.s32 	%r487, %r486, %r25;
	st.shared.u32 	[%r487], %r484;
	add.s32 	%r897, %r25, %r897;
	setp.lt.u32 	%p31, %r897, 256;
	@%p31 bra 	$L__BB520_17;
$L__BB520_18:
	setp.lt.s32 	%p32, %r9, 1;
	bar.sync 	0;
	@%p32 bra 	$L__BB520_232;
	setp.ne.s32 	%p33, %r4, 1;
	@%p33 bra 	$L__BB520_89;
	mov.b32 	%r915, 0;
$L__BB520_21:
	setp.lt.s32 	%p140, %r376, 1;
	add.s32 	%r99, %r915, %r11;
	mad.lo.s32 	%r100, %r99, %r376, %r18;
	@%p140 bra 	$L__BB520_23;
	add.s32 	%r701, %r100, %r17;
	shl.b32 	%r702, %r701, 2;
	mov.u32 	%r703, _ZZ9cuda_gemmIiLi256ELi4ELi1ELi256ELi32ELi32ELi32ELi0ELi0EEviiiPT_S1_S1_iiE3Ash;
	add.s32 	%r704, %r703, %r702;
	ld.shared.u32 	%r1066, [%r704];
$L__BB520_23:
	setp.lt.s32 	%p141, %r376, 2;
	@%p141 bra 	$L__BB520_25;
	add.s32 	%r705, %r100, %r27;
	shl.b32 	%r706, %r705, 2;
	mov.u32 	%r707, _ZZ9cuda_gemmIiLi256ELi4ELi1ELi256ELi32ELi32ELi32ELi0ELi0EEviiiPT_S1_S1_iiE3Ash;
	add.s32 	%r708, %r707, %r706;
	ld.shared.u32 	%r1065, [%r708];
$L__BB520_25:
	setp.lt.s32 	%p142, %r376, 3;
	@%p142 bra 	$L__BB520_27;
	add.s32 	%r709, %r100, %r28;
	shl.b32 	%r710, %r709, 2;
	mov.u32 	%r711, _ZZ9cuda_gemmIiLi256ELi4ELi1ELi256ELi32ELi32ELi32ELi0ELi0EEviiiPT_S1_S1_iiE3Ash;
	add.s32 	%r712, %r711, %r710;
	ld.shared.u32 	%r1064, [%r712];
$L__BB520_27:
	setp.lt.s32 	%p143, %r376, 4;
	@%p143 bra 	$L__BB520_29;
	add.s32 	%r713, %r100, %r29;
	shl.b32 	%r714, %r713, 2;
	mov.u32 	%r715, _ZZ9cuda_gemmIiLi256ELi4ELi1ELi256ELi32ELi32ELi32ELi0ELi0EEviiiPT_S1_S1_iiE3Ash;
	add.s32 	%r716, %r715, %r714;
	ld.shared.u32 	%r1063, [%r716];
$L__BB520_29:
	setp.lt.s32 	%p144, %r376, 5;
	@%p144 bra 	$L__BB520_31;
	add.s32 	%r717, %r100, %r30;
	shl.b32 	%r718, %r717, 2;
	mov.u32 	%r719, _ZZ9cuda_gemmIiLi256ELi4ELi1ELi256ELi32ELi32ELi32ELi0ELi0EEviiiPT_S1_S1_iiE3Ash;
	add.s32 	%r720, %r719, %r718;
	ld.shared.u32 	%r1062, [%r720];
$L__BB520_31:
	setp.lt.s32 	%p145, %r376, 6;
	@%p145 bra 	$L__BB520_33;
	add.s32 	%r721, %r100, %r31;
	shl.b32 	%r722, %r721, 2;
	mov.u32 	%r723, _ZZ9cuda_gemmIiLi256ELi4ELi1ELi256ELi32ELi32ELi32ELi0ELi0EEviiiPT_S1_S1_iiE3Ash;
	add.s32 	%r724, %r723, %r722;
	ld.shared.u32 	%r1061, [%r724];
$L__BB520_33:
	setp.lt.s32 	%p146, %r376, 7;
	@%p146 bra 	$L__BB520_35;
	add.s32 	%r725, %r100, %r32;
	shl.b32 	%r726, %r725, 2;
	mov.u32 	%r727, _ZZ9cuda_gemmIiLi256ELi4ELi1ELi256ELi32ELi32ELi32ELi0ELi0EEviiiPT_S1_S1_iiE3Ash;
	add.s32 	%r728, %r727, %r726;
	ld.shared.u32 	%r1060, [%r728];
$L__BB520_35:
	setp.lt.s32 	%p147, %r376, 8;
	@%p147 bra 	$L__BB520_37;
	add.s32 	%r729, %r100, %r33;
	shl.b32 	%r730, %r729, 2;
	mov.u32 	%r731, _ZZ9cuda_gemmIiLi256ELi4ELi1ELi256ELi32ELi32ELi32ELi0ELi0EEviiiPT_S1_S1_iiE3Ash;
	add.s32 	%r732, %r731, %r730;
	ld.shared.u32 	%r1059, [%r732];
$L__BB520_37:
	setp.lt.s32 	%p148, %r376, 9;
	@%p148 bra 	$L__BB520_39;
	xor.b32  	%r733, %r17, 8;
	add.s32 	%r734, %r100, %r733;
	shl.b32 	%r735, %r734, 2;
	mov.u32 	%r736, _ZZ9cuda_gemmIiLi256ELi4ELi1ELi256ELi32ELi32ELi32ELi0ELi0EEviiiPT_S1_S1_iiE3Ash;
	add.s32 	%r737, %r736, %r735;
	ld.shared.u32 	%r1058, [%r737];
$L__BB520_39:
	setp.lt.s32 	%p149, %r376, 10;
	@%p149 bra 	$L__BB520_41;
	add.s32 	%r738, %r11, 9;
	and.b32  	%r739, %r738, 15;
	add.s32 	%r740, %r100, %r739;
	shl.b32 	%r741, %r740, 2;
	mov.u32 	%r742, _ZZ9cuda_gemmIiLi256ELi4ELi1ELi256ELi32ELi32ELi32ELi0ELi0EEviiiPT_S1_S1_iiE3Ash;
	add.s32 	%r743, %r742, %r741;
	ld.shared.u32 	%r1057, [%r743];
$L__BB520_41:
	setp.lt.s32 	%p150, %r376, 11;
	@%p150 bra 	$L__BB520_43;
	add.s32 	%r744, %r11, 10;
	and.b32  	%r745, %r744, 15;
	add.s32 	%r746, %r100, %r745;
	shl.b32 	%r747, %r746, 2;
	mov.u32 	%r748, _ZZ9cuda_gemmIiLi256ELi4ELi1ELi256ELi32ELi32ELi32ELi0ELi0EEviiiPT_S1_S1_iiE3Ash;
	add.s32 	%r749, %r748, %r747;
	ld.shared.u32 	%r1056, [%r749];
$L__BB520_43:
	setp.lt.s32 	%p151, %r376, 12;
	@%p151 bra 	$L__BB520_45;
	add.s32 	%r750, %r11, 11;
	and.b32  	%r751, %r750, 15;
	add.s32 	%r752, %r100, %r751;
	shl.b32 	%r753, %r752, 2;
	mov.u32 	%r754, _ZZ9cuda_gemmIiLi256ELi4ELi1ELi256ELi32ELi32ELi32ELi0ELi0EEviiiPT_S1_S1_iiE3Ash;
	add.s32 	%r755, %r754, %r753;
	ld.shared.u32 	%r1055, [%r755];
$L__BB520_45:
	setp.lt.s32 	%p152, %r376, 13;
	@%p152 bra 	$L__BB520_47;
	add.s32 	%r756, %r11, 12;
	and.b32  	%r757, %r756, 15;
	add.s32 	%r758, %r100, %r757;
	shl.b32 	%r759, %r758, 2;
	mov.u32 	%r760, _ZZ9cuda_gemmIiLi256ELi4ELi1ELi256ELi32ELi32ELi32ELi0ELi0EEviiiPT_S1_S1_iiE3Ash;
	add.s32 	%r761, %r760, %r759;
	ld.shared.u32 	%r1054, [%r761];
$L__BB520_47:
	setp.lt.s32 	%p153, %r376, 14;
	@%p153 bra 	$L__BB520_49;
	add.s32 	%r762, %r11, 13;
	and.b32  	%r763, %r762, 15;
	add.s32 	%r764, %r100, %r763;
	shl.b32 	%r765, %r764, 2;
	mov.u32 	%r766, _ZZ9cuda_gemmIiLi256ELi4ELi1ELi256ELi32ELi32ELi32ELi0ELi0EEviiiPT_S1_S1_iiE3Ash;
	add.s32 	%r767, %r766, %r765;
	ld.shared.u32 	%r1053, [%r767];
$L__BB520_49:
	setp.lt.s32 	%p154, %r376, 15;
	@%p154 bra 	$L__BB520_51;
	add.s32 	%r768, %r11, 14;
	and.b32  	%r769, %r768, 15;
	add.s32 	%r770, %r100, %r769;
	shl.b32 	%r771, %r770, 2;
	mov.u32 	%r772, _ZZ9cuda_gemmIiLi256ELi4ELi1ELi256ELi32ELi32ELi32ELi0ELi0EEviiiPT_S1_S1_iiE3Ash;
	add.s32 	%r773, %r772, %r771;
	ld.shared.u32 	%r1052, [%r773];
$L__BB520_51:
	setp.lt.s32 	%p155, %r376, 16;
	@%p155 bra 	$L__BB520_53;
	add.s32 	%r774, %r11, -1;
	and.b32  	%r775, %r774, 15;
	add.s32 	%r776, %r100, %r775;
	shl.b32 	%r777, %r776, 2;
	mov.u32 	%r778, _ZZ9cuda_gemmIiLi256ELi4ELi1ELi256ELi32ELi32ELi32ELi0ELi0EEviiiPT_S1_S1_iiE3Ash;
	add.s32 	%r779, %r778, %r777;
	ld.shared.u32 	%r1051, [%r779];
$L__BB520_53:
	setp.lt.s32 	%p156, %r12, %r19;
	@%p156 bra 	$L__BB520_55;
$L__BB520_54:
	add.s32 	%r915, %r915, %r10;
	setp.lt.s32 	%p190, %r915, %r9;
	@%p190 bra 	$L__BB520_21;
	bra.uni 	$L__BB520_232;
$L__BB520_55:
	rem.s32 	%r780, %r2, %r376;
	shl.b32 	%r781, %r780, 2;
	mov.u32 	%r782, _ZZ9cuda_gemmIiLi256ELi4ELi1ELi256ELi32ELi32ELi32ELi0ELi0EEviiiPT_S1_S1_iiE11kron_fac_sh;
	add.s32 	%r134, %r782, %r781;
	mov.u32 	%r932, %r12;
$L__BB520_56:
	mad.lo.s32 	%r784, %r932, 132, %r134;
	ld.shared.u32 	%r136, [%r784];
	mov.b32 	%r934, 0;
	@%p140 bra 	$L__BB520_58;
	shfl.sync.idx.b32	%r785|%p158, %r136, %r34, %r20, -1;
	mul.lo.s32 	%r934, %r785, %r1066;
$L__BB520_58:
	@%p141 bra 	$L__BB520_60;
	shfl.sync.idx.b32	%r786|%p160, %r136, %r35, %r20, -1;
	mad.lo.s32 	%r934, %r786, %r1065, %r934;
$L__BB520_60:
	@%p142 bra 	$L__BB520_62;
	shfl.sync.idx.b32	%r787|%p162, %r136, %r36, %r20, -1;
	mad.lo.s32 	%r934, %r787, %r1064, %r934;
$L__BB520_62:
	@%p143 bra 	$L__BB520_64;
	shfl.sync.idx.b32	%r788|%p164, %r136, %r37, %r20, -1;
	mad.lo.s32 	%r934, %r788, %r1063, %r934;
$L__BB520_64:
	setp.lt.s32 	%p165, %r376, 5;
	@%p165 bra 	$L__BB520_66;
	shfl.sync.idx.b32	%r789|%p166, %r136, %r38, %r20, -1;
	mad.lo.s32 	%r934, %r789, %r1062, %r934;
$L__BB520_66:
	setp.lt.s32 	%p167, %r376, 6;
	@%p167 bra 	$L__BB520_68;
	shfl.sync.idx.b32	%r790|%p168, %r136, %r39, %r20, -1;
	mad.lo.s32 	%r934, %r790, %r1061, %r934;
$L__BB520_68:
	setp.lt.s32 	%p169, %r376, 7;
	@%p169 bra 	$L__BB520_70;
	shfl.sync.idx.b32	%r791|%p170, %r136, %r40, %r20, -1;
	mad.lo.s32 	%r934, %r791, %r1060, %r934;
$L__BB520_70:
	setp.lt.s32 	%p171, %r376, 8;
	@%p171 bra 	$L__BB520_72;
	shfl.sync.idx.b32	%r792|%p172, %r136, %r41, %r20, -1;
	mad.lo.s32 	%r934, %r792, %r1059, %r934;
$L__BB520_72:
	setp.lt.s32 	%p173, %r376, 9;
	@%p173 bra 	$L__BB520_74;
	shfl.sync.idx.b32	%r793|%p174, %r136, %r42, %r20, -1;
	mad.lo.s32 	%r934, %r793, %r1058, %r934;
$L__BB520_74:
	setp.lt.s32 	%p175, %r376, 10;
	@%p175 bra 	$L__BB520_76;
	shfl.sync.idx.b32	%r794|%p176, %r136, %r43, %r20, -1;
	mad.lo.s32 	%r934, %r794, %r1057, %r934;
$L__BB520_76:
	setp.lt.s32 	%p177, %r376, 11;
	@%p177 bra 	$L__BB520_78;
	shfl.sync.idx.b32	%r795|%p178, %r136, %r44, %r20, -1;
	mad.lo.s32 	%r934, %r795, %r1056, %r934;
$L__BB520_78:
	setp.lt.s32 	%p179, %r376, 12;
	@%p179 bra 	$L__BB520_80;
	shfl.sync.idx.b32	%r796|%p180, %r136, %r45, %r20, -1;
	mad.lo.s32 	%r934, %r796, %r1055, %r934;
$L__BB520_80:
	setp.lt.s32 	%p181, %r376, 13;
	@%p181 bra 	$L__BB520_82;
	shfl.sync.idx.b32	%r797|%p182, %r136, %r46, %r20, -1;
	mad.lo.s32 	%r934, %r797, %r1054, %r934;
$L__BB520_82:
	setp.lt.s32 	%p183, %r376, 14;
	@%p183 bra 	$L__BB520_84;
	shfl.sync.idx.b32	%r798|%p184, %r136, %r47, %r20, -1;
	mad.lo.s32 	%r934, %r798, %r1053, %r934;
$L__BB520_84:
	setp.lt.s32 	%p185, %r376, 15;
	@%p185 bra 	$L__BB520_86;
	shfl.sync.idx.b32	%r799|%p186, %r136, %r48, %r20, -1;
	mad.lo.s32 	%r934, %r799, %r1052, %r934;
$L__BB520_86:
	setp.lt.s32 	%p187, %r376, 16;
	@%p187 bra 	$L__BB520_88;
	shfl.sync.idx.b32	%r800|%p188, %r136, %r49, %r20, -1;
	mad.lo.s32 	%r934, %r800, %r1051, %r934;
$L__BB520_88:
	mad.lo.s32 	%r801, %r932, %r9, %r99;
	shl.b32 	%r802, %r801, 2;
	mov.u32 	%r803, _ZZ9cuda_gemmIiLi256ELi4ELi1ELi256ELi32ELi32ELi32ELi0ELi0EEviiiPT_S1_S1_iiE3Csh;
	add.s32 	%r804, %r803, %r802;
	ld.shared.u32 	%r805, [%r804];
	add.s32 	%r806, %r805, %r934;
	st.shared.u32 	[%r804], %r806;
	add.s32 	%r932, %r932, %r14;
	setp.lt.s32 	%p189, %r932, %r19;
	@%p189 bra 	$L__BB520_56;
	bra.uni 	$L__BB520_54;
$L__BB520_89:
	setp.gt.u32 	%p34, %r376, 31;
	@%p34 bra 	$L__BB520_123;
	mov.b32 	%r1017, 0;
$L__BB520_91:
	setp.eq.s32 	%p35, %r376, 0;
	add.s32 	%r279, %r1017, %r11;
	mad.lo.s32 	%r280, %r279, %r376, %r18;
	@%p35 bra 	$L__BB520_93;
	add.s32 	%r489, %r280, %r17;
	shl.b32 	%r490, %r489, 2;
	mov.u32 	%r491, _ZZ9cuda_gemmIiLi256ELi4ELi1ELi256ELi32ELi32ELi32ELi0ELi0EEviiiPT_S1_S1_iiE3Ash;
	add.s32 	%r492, %r491, %r490;
	ld.shared.u32 	%r1066, [%r492];
$L__BB520_93:
	setp.lt.s32 	%p36, %r376, 2;
	@%p36 bra 	$L__BB520_95;
	add.s32 	%r493, %r280, %r27;
	shl.b32 	%r494, %r493, 2;
	mov.u32 	%r495, _ZZ9cuda_gemmIiLi256ELi4ELi1ELi256ELi32ELi32ELi32ELi0ELi0EEviiiPT_S1_S1_iiE3Ash;
	add.s32 	%r496, %r495, %r494;
	ld.shared.u32 	%r1065, [%r496];
$L__BB520_95:
	setp.lt.s32 	%p37, %r376, 3;
	@%p37 bra 	$L__BB520_97;
	add.s32 	%r497, %r280, %r28;
	shl.b32 	%r498, %r497, 2;
	mov.u32 	%r499, _ZZ9cuda_gemmIiLi256ELi4ELi1ELi256ELi32ELi32ELi32ELi0ELi0EEviiiPT_S1_S1_iiE3Ash;
	add.s32 	%r500, %r499, %r498;
	ld.shared.u32 	%r1064, [%r500];
$L__BB520_97:
	setp.lt.s32 	%p38, %r376, 4;
	@%p38 bra 	$L__BB520_99;
	add.s32 	%r501, %r280, %r29;
	shl.b32 	%r502, %r501, 2;
	mov.u32 	%r503, _ZZ9cuda_gemmIiLi256ELi4ELi1ELi256ELi32ELi32ELi32ELi0ELi0EEviiiPT_S1_S1_iiE3Ash;
	add.s32 	%r504, %r503, %r502;
	ld.shared.u32 	%r1063, [%r504];
$L__BB520_99:
	setp.lt.s32 	%p39, %r376, 5;
	@%p39 bra 	$L__BB520_101;
	add.s32 	%r505, %r280, %r30;
	shl.b32 	%r506, %r505, 2;
	mov.u32 	%r507, _ZZ9cuda_gemmIiLi256ELi4ELi1ELi256ELi32ELi32ELi32ELi0ELi0EEviiiPT_S1_S1_iiE3Ash;
	add.s32 	%r508, %r507, %r506;
	ld.shared.u32 	%r1062, [%r508];
$L__BB520_101:
	setp.lt.s32 	%p40, %r376, 6;
	@%p40 bra 	$L__BB520_103;
	add.s32 	%r509, %r280, %r31;
	shl.b32 	%r510, %r509, 2;
	mov.u32 	%r511, _ZZ9cuda_gemmIiLi256ELi4ELi1ELi256ELi32ELi32ELi32ELi0ELi0EEviiiPT_S1_S1_iiE3Ash;
	add.s32 	%r512, %r511, %r510;
	ld.shared.u32 	%r1061, [%r512];
$L__BB520_103:
	setp.lt.s32 	%p41, %r376, 7;
	@%p41 bra 	$L__BB520_105;
	add.s32 	%r513, %r280, %r32;
	shl.b32 	%r514, %r513, 2;
	mov.u32 	%r515, _ZZ9cuda_gemmIiLi256ELi4ELi1ELi256ELi32ELi32ELi32ELi0ELi0EEviiiPT_S1_S1_iiE3Ash;
	add.s32 	%r516, %r515, %r514;
	ld.shared.u32 	%r1060, [%r516];
$L__BB520_105:
	setp.lt.s32 	%p42, %r376, 8;
	@%p42 bra 	$L__BB520_107;
	add.s32 	%r517, %r280, %r33;
	shl.b32 	%r518, %r517, 2;
	mov.u32 	%r519, _ZZ9cuda_gemmIiLi256ELi4ELi1ELi256ELi32ELi32ELi32ELi0ELi0EEviiiPT_S1_S1_iiE3Ash;
	add.s32 	%r520, %r519, %r518;
	ld.shared.u32 	%r1059, [%r520];
$L__BB520_107:
	setp.lt.s32 	%p43, %r376, 9;
	@%p43 bra 	$L__BB520_109;
	xor.b32  	%r521, %r17, 8;
	add.s32 	%r522, %r280, %r521;
	shl.b32 	%r523, %r522, 2;
	mov.u32 	%r524, _ZZ9cuda_gemmIiLi256ELi4ELi1ELi256ELi32ELi32ELi32ELi0ELi0EEviiiPT_S1_S1_iiE3Ash;
	add.s32 	%r525, %r524, %r523;
	ld.shared.u32 	%r1058, [%r525];
$L__BB520_109:
	setp.lt.s32 	%p44, %r376, 10;
	@%p44 bra 	$L__BB520_111;
	add.s32 	%r526, %r11, 9;
	and.b32  	%r527, %r526, 15;
	add.s32 	%r528, %r280, %r527;
	shl.b32 	%r529, %r528, 2;
	mov.u32 	%r530, _ZZ9cuda_gemmIiLi256ELi4ELi1ELi256ELi32ELi32ELi32ELi0ELi0EEviiiPT_S1_S1_iiE3Ash;
	add.s32 	%r531, %r530, %r529;
	ld.shared.u32 	%r1057, [%r531];
$L__BB520_111:
	setp.lt.s32 	%p45, %r376, 11;
	@%p45 bra 	$L__BB520_113;
	add.s32 	%r532, %r11, 10;
	and.b32  	%r533, %r532, 15;
	add.s32 	%r534, %r280, %r533;
	shl.b32 	%r535, %r534, 2;
	mov.u32 	%r536, _ZZ9cuda_gemmIiLi256ELi4ELi1ELi256ELi32ELi32ELi32ELi0ELi0EEviiiPT_S1_S1_iiE3Ash;
	add.s32 	%r537, %r536, %r535;
	ld.shared.u32 	%r1056, [%r537];
$L__BB520_113:
	setp.lt.s32 	%p46, %r376, 12;
	@%p46 bra 	$L__BB520_115;
	add.s32 	%r538, %r11, 11;
	and.b32  	%r539, %r538, 15;
	add.s32 	%r540, %r280, %r539;
	shl.b32 	%r541, %r540, 2;
	mov.u32 	%r542, _ZZ9cuda_gemmIiLi256ELi4ELi1ELi256ELi32ELi32ELi32ELi0ELi0EEviiiPT_S1_S1_iiE3Ash;
	add.s32 	%r543, %r542, %r541;
	ld.shared.u32 	%r1055, [%r543];
$L__BB520_115:
	setp.lt.s32 	%p47, %r376, 13;
	@%p47 bra 	$L__BB520_117;
	add.s32 	%r544, %r11, 12;
	and.b32  	%r545, %r544, 15;
	add.s32 	%r546, %r280, %r545;
	shl.b32 	%r547, %r546, 2;
	mov.u32 	%r548, _ZZ9cuda_gemmIiLi256ELi4ELi1ELi256ELi32ELi32ELi32ELi0ELi0EEviiiPT_S1_S1_iiE3Ash;
	add.s32 	%r549, %r548, %r547;
	ld.shared.u32 	%r1054, [%r549];
$L__BB520_117:
	setp.lt.s32 	%p48, %r376, 14;
	@%p48 bra 	$L__BB520_119;
	add.s32 	%r550, %r11, 13;
	and.b32  	%r551, %r550, 15;
	add.s32 	%r552, %r280, %r551;
	shl.b32 	%r553, %r552, 2;
	mov.u32 	%r554, _ZZ9cuda_gemmIiLi256ELi4ELi1ELi256ELi32ELi32ELi32ELi0ELi0EEviiiPT_S1_S1_iiE3Ash;
	add.s32 	%r555, %r554, %r553;
	ld.shared.u32 	%r1053, [%r555];
$L__BB520_119:
	setp.lt.s32 	%p49, %r376, 15;
	@%p49 bra 	$L__BB520_121;
	add.s32 	%r556, %r11, 14;
	and.b32  	%r557, %r556, 15;
	add.s32 	%r558, %r280, %r557;
	shl.b32 	%r559, %r558, 2;
	mov.u32 	%r560, _ZZ9cuda_gemmIiLi256ELi4ELi1ELi256ELi32ELi32ELi32ELi0ELi0EEviiiPT_S1_S1_iiE3Ash;
	add.s32 	%r561, %r560, %r559;
	ld.shared.u32 	%r1052, [%r561];
$L__BB520_121:
	setp.lt.s32 	%p50, %r376, 16;
	@%p50 bra 	$L__BB520_196;
	add.s32 	%r562, %r11, -1;
	and.b32  	%r563, %r562, 15;
	add.s32 	%r564, %r280, %r563;
	shl.b32 	%r565, %r564, 2;
	mov.u32 	%r566, _ZZ9cuda_gemmIiLi256ELi4ELi1ELi256ELi32ELi32ELi32ELi0ELi0EEviiiPT_S1_S1_iiE3Ash;
	add.s32 	%r567, %r566, %r565;
	ld.shared.u32 	%r1051, [%r567];
	bra.uni 	$L__BB520_196;
$L__BB520_123:
	mov.b32 	%r965, 0;
$L__BB520_124:
	setp.lt.s32 	%p86, %r376, 1;
	add.s32 	%r187, %r965, %r11;
	mad.lo.s32 	%r188, %r187, %r376, %r18;
	@%p86 bra 	$L__BB520_126;
	add.s32 	%r594, %r188, %r17;
	shl.b32 	%r595, %r594, 2;
	mov.u32 	%r596, _ZZ9cuda_gemmIiLi256ELi4ELi1ELi256ELi32ELi32ELi32ELi0ELi0EEviiiPT_S1_S1_iiE3Ash;
	add.s32 	%r597, %r596, %r595;
	ld.shared.u32 	%r1066, [%r597];
$L__BB520_126:
	setp.lt.s32 	%p87, %r376, 2;
	@%p87 bra 	$L__BB520_128;
	add.s32 	%r598, %r188, %r27;
	shl.b32 	%r599, %r598, 2;
	mov.u32 	%r600, _ZZ9cuda_gemmIiLi256ELi4ELi1ELi256ELi32ELi32ELi32ELi0ELi0EEviiiPT_S1_S1_iiE3Ash;
	add.s32 	%r601, %r600, %r599;
	ld.shared.u32 	%r1065, [%r601];
$L__BB520_128:
	setp.lt.s32 	%p88, %r376, 3;
	@%p88 bra 	$L__BB520_130;
	add.s32 	%r602, %r188, %r28;
	shl.b32 	%r603, %r602, 2;
	mov.u32 	%r604, _ZZ9cuda_gemmIiLi256ELi4ELi1ELi256ELi32ELi32ELi32ELi0ELi0EEviiiPT_S1_S1_iiE3Ash;
	add.s32 	%r605, %r604, %r603;
	ld.shared.u32 	%r1064, [%r605];
$L__BB520_130:
	setp.lt.s32 	%p89, %r376, 4;
	@%p89 bra 	$L__BB520_132;
	add.s32 	%r606, %r188, %r29;
	shl.b32 	%r607, %r606, 2;
	mov.u32 	%r608, _ZZ9cuda_gemmIiLi256ELi4ELi1ELi256ELi32ELi32ELi32ELi0ELi0EEviiiPT_S1_S1_iiE3Ash;
	add.s32 	%r609, %r608, %r607;
	ld.shared.u32 	%r1063, [%r609];
$L__BB520_132:
	setp.lt.s32 	%p90, %r376, 5;
	@%p90 bra 	$L__BB520_134;
	add.s32 	%r610, %r188, %r30;
	shl.b32 	%r611, %r610, 2;
	mov.u32 	%r612, _ZZ9cuda_gemmIiLi256ELi4ELi1ELi256ELi32ELi32ELi32ELi0ELi0EEviiiPT_S1_S1_iiE3Ash;
	add.s32 	%r613, %r612, %r611;
	ld.shared.u32 	%r1062, [%r613];
$L__BB520_134:
	setp.lt.s32 	%p91, %r376, 6;
	@%p91 bra 	$L__BB520_136;
	add.s32 	%r614, %r188, %r31;
	shl.b32 	%r615, %r614, 2;
	mov.u32 	%r616, _ZZ9cuda_gemmIiLi256ELi4ELi1ELi256ELi32ELi32ELi32ELi0ELi0EEviiiPT_S1_S1_iiE3Ash;
	add.s32 	%r617, %r616, %r615;
	ld.shared.u32 	%r1061, [%r617];
$L__BB520_136:
	setp.lt.s32 	%p92, %r376, 7;
	@%p92 bra 	$L__BB520_138;
	add.s32 	%r618, %r188, %r32;
	shl.b32 	%r619, %r618, 2;
	mov.u32 	%r620, _ZZ9cuda_gemmIiLi256ELi4ELi1ELi256ELi32ELi32ELi32ELi0ELi0EEviiiPT_S1_S1_iiE3Ash;
	add.s32 	%r621, %r620, %r619;
	ld.shared.u32 	%r1060, [%r621];
$L__BB520_138:
	setp.lt.s32 	%p93, %r376, 8;
	@%p93 bra 	$L__BB520_140;
	add.s32 	%r622, %r188, %r33;
	shl.b32 	%r623, %r622, 2;
	mov.u32 	%r624, _ZZ9cuda_gemmIiLi256ELi4ELi1ELi256ELi32ELi32ELi32ELi0ELi0EEviiiPT_S1_S1_iiE3Ash;
	add.s32 	%r625, %r624, %r623;
	ld.shared.u32 	%r1059, [%r625];
$L__BB520_140:
	setp.lt.s32 	%p94, %r376, 9;
	@%p94 bra 	$L__BB520_142;
	xor.b32  	%r626, %r17, 8;
	add.s32 	%r627, %r188, %r626;
	shl.b32 	%r628, %r627, 2;
	mov.u32 	%r629, _ZZ9cuda_gemmIiLi256ELi4ELi1ELi256ELi32ELi32ELi32ELi0ELi0EEviiiPT_S1_S1_iiE3Ash;
	add.s32 	%r630, %r629, %r628;
	ld.shared.u32 	%r1058, [%r630];
$L__BB520_142:
	setp.lt.s32 	%p95, %r376, 10;
	@%p95 bra 	$L__BB520_144;
	add.s32 	%r631, %r11, 9;
	and.b32  	%r632, %r631, 15;
	add.s32 	%r633, %r188, %r632;
	shl.b32 	%r634, %r633, 2;
	mov.u32 	%r635, _ZZ9cuda_gemmIiLi256ELi4ELi1ELi256ELi32ELi32ELi32ELi0ELi0EEviiiPT_S1_S1_iiE3Ash;
	add.s32 	%r636, %r635, %r634;
	ld.shared.u32 	%r1057, [%r636];
$L__BB520_144:
	setp.lt.s32 	%p96, %r376, 11;
	@%p96 bra 	$L__BB520_146;
	add.s32 	%r637, %r11, 10;
	and.b32  	%r638, %r637, 15;
	add.s32 	%r639, %r188, %r638;
	shl.b32 	%r640, %r639, 2;
	mov.u32 	%r641, _ZZ9cuda_gemmIiLi256ELi4ELi1ELi256ELi32ELi32ELi32ELi0ELi0EEviiiPT_S1_S1_iiE3Ash;
	add.s32 	%r642, %r641, %r640;
	ld.shared.u32 	%r1056, [%r642];
$L__BB520_146:
	setp.lt.s32 	%p97, %r376, 12;
	@%p97 bra 	$L__BB520_148;
	add.s32 	%r643, %r11, 11;
	and.b32  	%r644, %r643, 15;
	add.s32 	%r645, %r188, %r644;
	shl.b32 	%r646, %r645, 2;
	mov.u32 	%r647, _ZZ9cuda_gemmIiLi256ELi4ELi1ELi256ELi32ELi32ELi32ELi0ELi0EEviiiPT_S1_S1_iiE3Ash;
	add.s32 	%r648, %r647, %r646;
	ld.shared.u32 	%r1055, [%r648];
$L__BB520_148:
	setp.lt.s32 	%p98, %r376, 13;
	@%p98 bra 	$L__BB520_150;
	add.s32 	%r649, %r11, 12;
	and.b32  	%r650, %r649, 15;
	add.s32 	%r651, %r188, %r650;
	shl.b32 	%r652, %r651, 2;
	mov.u32 	%r653, _ZZ9cuda_gemmIiLi256ELi4ELi1ELi256ELi32ELi32ELi32ELi0ELi0EEviiiPT_S1_S1_iiE3Ash;
	add.s32 	%r654, %r653, %r652;
	ld.shared.u32 	%r1054, [%r654];
$L__BB520_150:
	setp.lt.s32 	%p99, %r376, 14;
	@%p99 bra 	$L__BB520_152;
	add.s32 	%r655, %r11, 13;
	and.b32  	%r656, %r655, 15;
	add.s32 	%r657, %r188, %r656;
	shl.b32 	%r658, %r657, 2;
	mov.u32 	%r659, _ZZ9cuda_gemmIiLi256ELi4ELi1ELi256ELi32ELi32ELi32ELi0ELi0EEviiiPT_S1_S1_iiE3Ash;
	add.s32 	%r660, %r659, %r658;
	ld.shared.u32 	%r1053, [%r660];
$L__BB520_152:
	setp.lt.s32 	%p100, %r376, 15;
	@%p100 bra 	$L__BB520_154;
	add.s32 	%r661, %r11, 14;
	and.b32  	%r662, %r661, 15;
	add.s32 	%r663, %r188, %r662;
	shl.b32 	%r664, %r663, 2;
	mov.u32 	%r665, _ZZ9cuda_gemmIiLi256ELi4ELi1ELi256ELi32ELi32ELi32ELi0ELi0EEviiiPT_S1_S1_iiE3Ash;
	add.s32 	%r666, %r665, %r664;
	ld.shared.u32 	%r1052, [%r666];
$L__BB520_154:
	setp.lt.s32 	%p101, %r376, 16;
	@%p101 bra 	$L__BB520_156;
	add.s32 	%r667, %r11, -1;
	and.b32  	%r668, %r667, 15;
	add.s32 	%r669, %r188, %r668;
	shl.b32 	%r670, %r669, 2;
	mov.u32 	%r671, _ZZ9cuda_gemmIiLi256ELi4ELi1ELi256ELi32ELi32ELi32ELi0ELi0EEviiiPT_S1_S1_iiE3Ash;
	add.s32 	%r672, %r671, %r670;
	ld.shared.u32 	%r1051, [%r672];
$L__BB520_156:
	setp.lt.s32 	%p102, %r12, %r19;
	@%p102 bra 	$L__BB520_158;
$L__BB520_157:
	add.s32 	%r965, %r965, %r10;
	setp.lt.s32 	%p139, %r965, %r9;
	@%p139 bra 	$L__BB520_124;
	bra.uni 	$L__BB520_232;
$L__BB520_158:
	rem.s32 	%r673, %r2, %r376;
	shl.b32 	%r674, %r673, 2;
	mov.u32 	%r675, _ZZ9cuda_gemmIiLi256ELi4ELi1ELi256ELi32ELi32ELi32ELi0ELi0EEviiiPT_S1_S1_iiE11kron_fac_sh;
	add.s32 	%r222, %r675, %r674;
	mov.u32 	%r982, %r12;
$L__BB520_159:
	mad.lo.s32 	%r677, %r982, 132, %r222;
	ld.shared.u32 	%r224, [%r677];
	mov.b32 	%r984, 0;
	@%p86 bra 	$L__BB520_161;
	shfl.sync.idx.b32	%r678|%p104, %r224, %r34, %r20, -1;
	mul.lo.s32 	%r984, %r678, %r1066;
$L__BB520_161:
	@%p87 bra 	$L__BB520_163;
	shfl.sync.idx.b32	%r679|%p106, %r224, %r35, %r20, -1;
	mad.lo.s32 	%r984, %r679, %r1065, %r984;
$L__BB520_163:
	@%p88 bra 	$L__BB520_165;
	shfl.sync.idx.b32	%r680|%p108, %r224, %r36, %r20, -1;
	mad.lo.s32 	%r984, %r680, %r1064, %r984;
$L__BB520_165:
	setp.lt.s32 	%p109, %r376, 4;
	@%p109 bra 	$L__BB520_167;
	shfl.sync.idx.b32	%r681|%p110, %r224, %r37, %r20, -1;
	mad.lo.s32 	%r984, %r681, %r1063, %r984;
$L__BB520_167:
	setp.lt.s32 	%p111, %r376, 5;
	@%p111 bra 	$L__BB520_169;
	shfl.sync.idx.b32	%r682|%p112, %r224, %r38, %r20, -1;
	mad.lo.s32 	%r984, %r682, %r1062, %r984;
$L__BB520_169:
	setp.lt.s32 	%p113, %r376, 6;
	@%p113 bra 	$L__BB520_171;
	shfl.sync.idx.b32	%r683|%p114, %r224, %r39, %r20, -1;
	mad.lo.s32 	%r984, %r683, %r1061, %r984;
$L__BB520_171:
	setp.lt.s32 	%p115, %r376, 7;
	@%p115 bra 	$L__BB520_173;
	shfl.sync.idx.b32	%r684|%p116, %r224, %r40, %r20, -1;
	mad.lo.s32 	%r984, %r684, %r1060, %r984;
$L__BB520_173:
	setp.lt.s32 	%p117, %r376, 8;
	@%p117 bra 	$L__BB520_175;
	shfl.sync.idx.b32	%r685|%p118, %r224, %r41, %r20, -1;
	mad.lo.s32 	%r984, %r685, %r1059, %r984;
$L__BB520_175:
	setp.lt.s32 	%p119, %r376, 9;
	@%p119 bra 	$L__BB520_177;
	shfl.sync.idx.b32	%r686|%p120, %r224, %r42, %r20, -1;
	mad.lo.s32 	%r984, %r686, %r1058, %r984;
$L__BB520_177:
	setp.lt.s32 	%p121, %r376, 10;
	@%p121 bra 	$L__BB520_179;
	shfl.sync.idx.b32	%r687|%p122, %r224, %r43, %r20, -1;
	mad.lo.s32 	%r984, %r687, %r1057, %r984;
$L__BB520_179:
	setp.lt.s32 	%p123, %r376, 11;
	@%p123 bra 	$L__BB520_181;
	shfl.sync.idx.b32	%r688|%p124, %r224, %r44, %r20, -1;
	mad.lo.s32 	%r984, %r688, %r1056, %r984;
$L__BB520_181:
	setp.lt.s32 	%p125, %r376, 12;
	@%p125 bra 	$L__BB520_183;
	shfl.sync.idx.b32	%r689|%p126, %r224, %r45, %r20, -1;
	mad.lo.s32 	%r984, %r689, %r1055, %r984;
$L__BB520_183:
	setp.lt.s32 	%p127, %r376, 13;
	@%p127 bra 	$L__BB520_185;
	shfl.sync.idx.b32	%r690|%p128, %r224, %r46, %r20, -1;
	mad.lo.s32 	%r984, %r690, %r1054, %r984;
$L__BB520_185:
	setp.lt.s32 	%p129, %r376, 14;
	@%p129 bra 	$L__BB520_187;
	shfl.sync.idx.b32	%r691|%p130, %r224, %r47, %r20, -1;
	mad.lo.s32 	%r984, %r691, %r1053, %r984;
$L__BB520_187:
	setp.lt.s32 	%p131, %r376, 15;
	@%p131 bra 	$L__BB520_189;
	shfl.sync.idx.b32	%r692|%p132, %r224, %r48, %r20, -1;
	mad.lo.s32 	%r984, %r692, %r1052, %r984;
$L__BB520_189:
	setp.lt.s32 	%p133, %r376, 16;
	@%p133 bra 	$L__BB520_191;
	shfl.sync.idx.b32	%r693|%p134, %r224, %r49, %r20, -1;
	mad.lo.s32 	%r984, %r693, %r1051, %r984;
$L__BB520_191:
	mov.u32 	%r998, %r3;
$L__BB520_192:
	shr.u32 	%r258, %r998, 1;
	shfl.sync.down.b32	%r694|%p135, %r984, %r258, %r21, -1;
	add.s32 	%r984, %r694, %r984;
	setp.gt.u32 	%p136, %r998, 3;
	mov.u32 	%r998, %r258;
	@%p136 bra 	$L__BB520_192;
	rem.u32 	%r695, %r2, %r4;
	setp.eq.s32 	%p137, %r695, 0;
	@%p137 bra 	$L__BB520_194;
	bra.uni 	$L__BB520_195;
$L__BB520_194:
	mad.lo.s32 	%r696, %r982, %r9, %r187;
	shl.b32 	%r697, %r696, 2;
	mov.u32 	%r698, _ZZ9cuda_gemmIiLi256ELi4ELi1ELi256ELi32ELi32ELi32ELi0ELi0EEviiiPT_S1_S1_iiE3Csh;
	add.s32 	%r699, %r698, %r697;
	st.shared.u32 	[%r699], %r984;
$L__BB520_195:
	add.s32 	%r982, %r982, %r14;
	setp.lt.s32 	%p138, %r982, %r19;
	@%p138 bra 	$L__BB520_159;
	bra.uni 	$L__BB520_157;
$L__BB520_196:
	setp.lt.s32 	%p51, %r12, %r19;
	@%p51 bra 	$L__BB520_197;
	bra.uni 	$L__BB520_231;
$L__BB520_197:
	rem.u32 	%r568, %r2, %r376;
	shl.b32 	%r569, %r568, 2;
	mov.u32 	%r570, _ZZ9cuda_gemmIiLi256ELi4ELi1ELi256ELi32ELi32ELi32ELi0ELi0EEviiiPT_S1_S1_iiE11kron_fac_sh;
	add.s32 	%r281, %r570, %r569;
	mov.u32 	%r1034, %r12;
$L__BB520_198:
	mad.lo.s32 	%r572, %r1034, 132, %r281;
	ld.shared.u32 	%r315, [%r572];
	mov.b32 	%r1036, 0;
	@%p35 bra 	$L__BB520_200;
	shfl.sync.idx.b32	%r573|%p53, %r315, %r34, %r20, -1;
	mul.lo.s32 	%r1036, %r573, %r1066;
$L__BB520_200:
	@%p36 bra 	$L__BB520_202;
	shfl.sync.idx.b32	%r574|%p55, %r315, %r35, %r20, -1;
	mad.lo.s32 	%r1036, %r574, %r1065, %r1036;
$L__BB520_202:
	@%p37 bra 	$L__BB520_204;
	shfl.sync.idx.b32	%r575|%p57, %r315, %r36, %r20, -1;
	mad.lo.s32 	%r1036, %r575, %r1064, %r1036;
$L__BB520_204:
	@%p38 bra 	$L__BB520_206;
	shfl.sync.idx.b32	%r576|%p59, %r315, %r37, %r20, -1;
	mad.lo.s32 	%r1036, %r576, %r1063, %r1036;
$L__BB520_206:
	setp.lt.s32 	%p60, %r376, 5;
	@%p60 bra 	$L__BB520_208;
	shfl.sync.idx.b32	%r577|%p61, %r315, %r38, %r20, -1;
	mad.lo.s32 	%r1036, %r577, %r1062, %r1036;
$L__BB520_208:
	setp.lt.s32 	%p62, %r376, 6;
	@%p62 bra 	$L__BB520_210;
	shfl.sync.idx.b32	%r578|%p63, %r315, %r39, %r20, -1;
	mad.lo.s32 	%r1036, %r578, %r1061, %r1036;
$L__BB520_210:
	setp.lt.s32 	%p64, %r376, 7;
	@%p64 bra 	$L__BB520_212;
	shfl.sync.idx.b32	%r579|%p65, %r315, %r40, %r20, -1;
	mad.lo.s32 	%r1036, %r579, %r1060, %r1036;
$L__BB520_212:
	setp.lt.s32 	%p66, %r376, 8;
	@%p66 bra 	$L__BB520_214;
	shfl.sync.idx.b32	%r580|%p67, %r315, %r41, %r20, -1;
	mad.lo.s32 	%r1036, %r580, %r1059, %r1036;
$L__BB520_214:
	setp.lt.s32 	%p68, %r376, 9;
	@%p68 bra 	$L__BB520_216;
	shfl.sync.idx.b32	%r581|%p69, %r315, %r42, %r20, -1;
	mad.lo.s32 	%r1036, %r581, %r1058, %r1036;
$L__BB520_216:
	setp.lt.s32 	%p70, %r376, 10;
	@%p70 bra 	$L__BB520_218;
	shfl.sync.idx.b32	%r582|%p71, %r315, %r43, %r20, -1;
	mad.lo.s32 	%r1036, %r582, %r1057, %r1036;
$L__BB520_218:
	setp.lt.s32 	%p72, %r376, 11;
	@%p72 bra 	$L__BB520_220;
	shfl.sync.idx.b32	%r583|%p73, %r315, %r44, %r20, -1;
	mad.lo.s32 	%r1036, %r583, %r1056, %r1036;
$L__BB520_220:
	setp.lt.s32 	%p74, %r376, 12;
	@%p74 bra 	$L__BB520_222;
	shfl.sync.idx.b32	%r584|%p75, %r315, %r45, %r20, -1;
	mad.lo.s32 	%r1036, %r584, %r1055, %r1036;
$L__BB520_222:
	setp.lt.s32 	%p76, %r376, 13;
	@%p76 bra 	$L__BB520_224;
	shfl.sync.idx.b32	%r585|%p77, %r315, %r46, %r20, -1;
	mad.lo.s32 	%r1036, %r585, %r1054, %r1036;
$L__BB520_224:
	setp.lt.s32 	%p78, %r376, 14;
	@%p78 bra 	$L__BB520_226;
	shfl.sync.idx.b32	%r586|%p79, %r315, %r47, %r20, -1;
	mad.lo.s32 	%r1036, %r586, %r1053, %r1036;
$L__BB520_226:
	setp.lt.s32 	%p80, %r376, 15;
	@%p80 bra 	$L__BB520_228;
	shfl.sync.idx.b32	%r587|%p81, %r315, %r48, %r20, -1;
	mad.lo.s32 	%r1036, %r587, %r1052, %r1036;
$L__BB520_228:
	setp.lt.s32 	%p82, %r376, 16;
	@%p82 bra 	$L__BB520_230;
	shfl.sync.idx.b32	%r588|%p83, %r315, %r49, %r20, -1;
	mad.lo.s32 	%r1036, %r588, %r1051, %r1036;
$L__BB520_230:
	mad.lo.s32 	%r589, %r1034, %r9, %r279;
	shl.b32 	%r590, %r589, 2;
	mov.u32 	%r591, _ZZ9cuda_gemmIiLi256ELi4ELi1ELi256ELi32ELi32ELi32ELi0ELi0EEviiiPT_S1_S1_iiE3Csh;
	add.s32 	%r592, %r591, %r590;
	st.shared.u32 	[%r592], %r1036;
	add.s32 	%r1034, %r1034, %r14;
	setp.lt.s32 	%p84, %r1034, %r19;
	@%p84 bra 	$L__BB520_198;
$L__BB520_231:
	add.s32 	%r1017, %r1017, %r10;
	setp.lt.s32 	%p85, %r1017, %r9;
	@%p85 bra 	$L__BB520_91;
$L__BB520_232:
	ld.param.u32 	%r874, [_Z9cuda_gemmIiLi256ELi4ELi1ELi256ELi32ELi32ELi32ELi0ELi0EEviiiPT_S1_S1_ii_param_1];
	bar.sync 	0;
	mov.u32 	%r807, %ctaid.x;
	mul.lo.s32 	%r808, %r9, %r807;
	mad.lo.s32 	%r366, %r892, %r874, %r808;
	div.s32 	%r367, %r374, %r376;
	mov.u32 	%r1067, %r1;
	@%p22 bra 	$L__BB520_236;
	setp.eq.s32 	%p192, %r24, 0;
	div.s32 	%r809, %r1, %r9;
	mad.lo.s32 	%r810, %r367, %r809, %r366;
	mul.lo.s32 	%r811, %r809, %r9;
	sub.s32 	%r812, %r1, %r811;
	add.s32 	%r813, %r810, %r812;
	shl.b32 	%r814, %r1, 2;
	mov.u32 	%r815, _ZZ9cuda_gemmIiLi256ELi4ELi1ELi256ELi32ELi32ELi32ELi0ELi0EEviiiPT_S1_S1_iiE3Csh;
	add.s32 	%r816, %r815, %r814;
	ld.shared.u32 	%r817, [%r816];
	mul.wide.s32 	%rd23, %r813, 4;
	add.s64 	%rd24, %rd2, %rd23;
	st.global.u32 	[%rd24], %r817;
	mov.u32 	%r1067, %r22;
	@%p192 bra 	$L__BB520_236;
	setp.eq.s32 	%p193, %r24, 1;
	div.s32 	%r818, %r22, %r9;
	mad.lo.s32 	%r819, %r367, %r818, %r366;
	mul.lo.s32 	%r820, %r818, %r9;
	sub.s32 	%r821, %r22, %r820;
	add.s32 	%r822, %r819, %r821;
	shl.b32 	%r823, %r1, 2;
	mov.u32 	%r824, _ZZ9cuda_gemmIiLi256ELi4ELi1ELi256ELi32ELi32ELi32ELi0ELi0EEviiiPT_S1_S1_iiE3Csh;
	add.s32 	%r825, %r824, %r823;
	add.s32 	%r826, %r825, %r25;
	ld.shared.u32 	%r827, [%r826];
	mul.wide.s32 	%rd25, %r822, 4;
	add.s64 	%rd26, %rd2, %rd25;
	st.global.u32 	[%rd26], %r827;
	mov.u32 	%r1067, %r26;
	@%p193 bra 	$L__BB520_236;
	add.s32 	%r1067, %r26, %r13;
	div.s32 	%r828, %r26, %r9;
	mad.lo.s32 	%r829, %r367, %r828, %r366;
	mul.lo.s32 	%r830, %r828, %r9;
	sub.s32 	%r831, %r26, %r830;
	add.s32 	%r832, %r829, %r831;
	shl.b32 	%r833, %r1, 2;
	mov.u32 	%r834, _ZZ9cuda_gemmIiLi256ELi4ELi1ELi256ELi32ELi32ELi32ELi0ELi0EEviiiPT_S1_S1_iiE3Csh;
	add.s32 	%r835, %r834, %r833;
	add.s32 	%r836, %r835, %r25;
	add.s32 	%r837, %r836, %r25;
	ld.shared.u32 	%r838, [%r837];
	mul.wide.s32 	%rd27, %r832, 4;
	add.s64 	%rd28, %rd2, %rd27;
	st.global.u32 	[%rd28], %r838;
$L__BB520_236:
	@%p25 bra 	$L__BB520_238;
$L__BB520_237:
	div.s32 	%r839, %r1067, %r9;
	mad.lo.s32 	%r840, %r367, %r839, %r366;
	mul.lo.s32 	%r841, %r839, %r9;
	sub.s32 	%r842, %r1067, %r841;
	add.s32 	%r843, %r840, %r842;
	shl.b32 	%r844, %r1067, 2;
	mov.u32 	%r845, _ZZ9cuda_gemmIiLi256ELi4ELi1ELi256ELi32ELi32ELi32ELi0ELi0EEviiiPT_S1_S1_iiE3Csh;
	add.s32 	%r846, %r845, %r844;
	ld.shared.u32 	%r847, [%r846];
	mul.wide.s32 	%rd29, %r843, 4;
	add.s64 	%rd30, %rd2, %rd29;
	st.global.u32 	[%rd30], %r847;
	add.s32 	%r848, %r1067, %r13;
	div.s32 	%r849, %r848, %r9;
	mad.lo.s32 	%r850, %r367, %r849, %r366;
	mul.lo.s32 	%r851, %r849, %r9;
	sub.s32 	%r852, %r848, %r851;
	add.s32 	%r853, %r850, %r852;
	add.s32 	%r854, %r846, %r25;
	ld.shared.u32 	%r855, [%r854];
	mul.wide.s32 	%rd31, %r853, 4;
	add.s64 	%rd32, %rd2, %rd31;
	st.global.u32 	[%rd32], %r855;
	add.s32 	%r856, %r848, %r13;
	div.s32 	%r857, %r856, %r9;
	mad.lo.s32 	%r858, %r367, %r857, %r366;
	mul.lo.s32 	%r859, %r857, %r9;
	sub.s32 	%r860, %r856, %r859;
	add.s32 	%r861, %r858, %r860;
	add.s32 	%r862, %r854, %r25;
	ld.shared.u32 	%r863, [%r862];
	mul.wide.s32 	%rd33, %r861, 4;
	add.s64 	%rd34, %rd2, %rd33;
	st.global.u32 	[%rd34], %r863;
	add.s32 	%r864, %r856, %r13;
	div.s32 	%r865, %r864, %r9;
	mad.lo.s32 	%r866, %r367, %r865, %r366;
	mul.lo.s32 	%r867, %r865, %r9;
	sub.s32 	%r868, %r864, %r867;
	add.s32 	%r869, %r866, %r868;
	add.s32 	%r870, %r862, %r25;
	ld.shared.u32 	%r871, [%r870];
	mul.wide.s32 	%rd35, %r869, 4;
	add.s64 	%rd36, %rd2, %rd35;
	st.global.u32 	[%rd36], %r871;
	add.s32 	%r1067, %r864, %r13;
	setp.lt.u32 	%p195, %r1067, 256;
	@%p195 bra 	$L__BB520_237;
$L__BB520_238:
	mov.u32 	%r872, %nctaid.y;
	add.s32 	%r892, %r892, %r872;
	shl.b32 	%r873, %r872, 2;
	setp.lt.u32 	%p196, %r892, %r873;
	@%p196 bra 	$L__BB520_5;
$L__BB520_239:
	ret;

}
	// .globl	_Z9cuda_gemmIiLi256ELi4ELi1ELi256ELi32ELi32ELi32ELi0ELi1EEviiiPT_S1_S1_ii
.visible .entry _Z9cuda_gemmIiLi256ELi4ELi1ELi256ELi32ELi32ELi32ELi0ELi1EEviiiPT_S1_S1_ii(
	.param .u32 _Z9cuda_gemmIiLi256ELi4ELi1ELi256ELi32ELi32ELi32ELi0ELi1EEviiiPT_S1_S1_ii_param_0,
	.param .u32 _Z9cuda_gemmIiLi256ELi4ELi1ELi256ELi32ELi32ELi32ELi0ELi1EEviiiPT_S1_S1_ii_param_1,
	.param .u32 _Z9cuda_gemmIiLi256ELi4ELi1ELi256ELi32ELi32ELi32ELi0ELi1EEviiiPT_S1_S1_ii_param_2,
	.param .u64 .ptr .align 1 _Z9cuda_gemmIiLi256ELi4ELi1ELi256ELi32ELi32ELi32ELi0ELi1EEviiiPT_S1_S1_ii_param_3,
	.param .u64 .ptr .align 1 _Z9cuda_gemmIiLi256ELi4ELi1ELi256ELi32ELi32ELi32ELi0ELi1EEviiiPT_S1_S1_ii_param_4,
	.param .u64 .ptr .align 1 _Z9cuda_gemmIiLi256ELi4ELi1ELi256ELi32ELi32ELi32ELi0ELi1EEviiiPT_S1_S1_ii_param_5,
	.param .u32 _Z9cuda_gemmIiLi256ELi4ELi1ELi256ELi32ELi32ELi32ELi0ELi1EEviiiPT_S1_S1_ii_param_6,
	.param .u32 _Z9cuda_gemmIiLi256ELi4ELi1ELi256ELi32ELi32ELi32ELi0ELi1EEviiiPT_S1_S1_ii_param_7
)
.maxntid 256
{
	.reg .pred 	%p<41>;
	.reg .b16 	%rs<6>;
	.reg .b32 	%r<314>;
	.reg .b64 	%rd<48>;
	// demoted variable
	.shared .align 128 .b8 _ZZ9cuda_gemmIiLi256ELi4ELi1ELi256ELi32ELi32ELi32ELi0ELi1EEviiiPT_S1_S1_iiE11kron_fac_sh[4224];
	// demoted variable
	.shared .align 128 .b8 _ZZ9cuda_gemmIiLi256ELi4ELi1ELi256ELi32ELi32ELi32ELi0ELi1EEviiiPT_S1_S1_iiE3Ash[1024];
	// demoted variable
	.shared .align 128 .b8 _ZZ9cuda_gemmIiLi256ELi4ELi1ELi256ELi32ELi32ELi32ELi0ELi1EEviiiPT_S1_S1_iiE3Csh[1024];
	ld.param.u32 	%r97, [_Z9cuda_gemmIiLi256ELi4ELi1ELi256ELi32ELi32ELi32ELi0ELi1EEviiiPT_S1_S1_ii_param_2];
	ld.param.u64 	%rd9, [_Z9cuda_gemmIiLi256ELi4ELi1ELi256ELi32ELi32ELi32ELi0ELi1EEviiiPT_S1_S1_ii_param_3];
	ld.param.u64 	%rd10, [_Z9cuda_gemmIiLi256ELi4ELi1ELi256ELi32ELi32ELi32ELi0ELi1EEviiiPT_S1_S1_ii_param_4];
	ld.param.u64 	%rd11, [_Z9cuda_gemmIiLi256ELi4ELi1ELi256ELi32ELi32ELi32ELi0ELi1EEviiiPT_S1_S1_ii_param_5];
	cvta.to.global.u64 	%rd1, %rd10;
	cvta.to.global.u64 	%rd2, %rd9;
	cvta.to.global.u64 	%rd3, %rd11;
	mov.u32 	%r1, %tid.x;
	mov.u32 	%r2, %ntid.x;
	add.s32 	%r3, %r1, %r2;
	cvt.u16.u32 	%rs2, %r3;
	xor.b16  	%rs3, %rs2, 1023;
	cvt.u16.u32 	%rs4, %r2;
	div.u16 	%rs5, %rs3, %rs4;
	and.b16  	%rs1, %rs5, 3;
	setp.eq.s16 	%p1, %rs1, 2;
	mov.u32 	%r302, %r1;
	@%p1 bra 	$L__BB521_3;
	cvt.u32.u16 	%r4, %rs1;
	mov.b32 	%r301, 0;
	mov.u32 	%r302, %r1;
$L__BB521_2:
	.pragma "nounroll";
	mul.wide.u32 	%rd12, %r302, 4;
	add.s64 	%rd13, %rd1, %rd12;
	ld.global.u32 	%r99, [%rd13];
	and.b32  	%r100, %r302, 31;
	mov.u32 	%r101, _ZZ9cuda_gemmIiLi256ELi4ELi1ELi256ELi32ELi32ELi32ELi0ELi1EEviiiPT_S1_S1_iiE11kron_fac_sh;
	mad.lo.s32 	%r102, %r100, 132, %r101;
	shr.u32 	%r103, %r302, 3;
	and.b32  	%r104, %r103, 536870908;
	add.s32 	%r105, %r102, %r104;
	st.shared.u32 	[%r105], %r99;
	add.s32 	%r302, %r302, %r2;
	add.s32 	%r301, %r301, 1;
	xor.b32  	%r106, %r301, %r4;
	setp.ne.s32 	%p2, %r106, 2;
	@%p2 bra 	$L__BB521_2;
$L__BB521_3:
	mov.u32 	%r109, _ZZ9cuda_gemmIiLi256ELi4ELi1ELi256ELi32ELi32ELi32ELi0ELi1EEviiiPT_S1_S1_iiE11kron_fac_sh;
$L__BB521_4:
	mul.wide.u32 	%rd14, %r302, 4;
	add.s64 	%rd15, %rd1, %rd14;
	ld.global.u32 	%r107, [%rd15];
	and.b32  	%r108, %r302, 31;
	mad.lo.s32 	%r110, %r108, 132, %r109;
	shr.u32 	%r111, %r302, 3;
	and.b32  	%r112, %r111, 536870908;
	add.s32 	%r113, %r110, %r112;
	st.shared.u32 	[%r113], %r107;
	add.s32 	%r114, %r302, %r2;
	mul.wide.u32 	%rd16, %r114, 4;
	add.s64 	%rd17, %rd1, %rd16;
	ld.global.u32 	%r115, [%rd17];
	and.b32  	%r116, %r114, 31;
	mad.lo.s32 	%r117, %r116, 132, %r109;
	shr.u32 	%r118, %r114, 3;
	and.b32  	%r119, %r118, 536870908;
	add.s32 	%r120, %r117, %r119;
	st.shared.u32 	[%r120], %r115;
	add.s32 	%r121, %r114, %r2;
	mul.wide.u32 	%rd18, %r121, 4;
	add.s64 	%rd19, %rd1, %rd18;
	ld.global.u32 	%r122, [%rd19];
	and.b32  	%r123, %r121, 31;
	mad.lo.s32 	%r124, %r123, 132, %r109;
	shr.u32 	%r125, %r121, 3;
	and.b32  	%r126, %r125, 536870908;
	add.s32 	%r127, %r124, %r126;
	st.shared.u32 	[%r127], %r122;
	add.s32 	%r128, %r121, %r2;
	mul.wide.u32 	%rd20, %r128, 4;
	add.s64 	%rd21, %rd1, %rd20;
	ld.global.u32 	%r129, [%rd21];
	and.b32  	%r130, %r128, 31;
	mad.lo.s32 	%r131, %r130, 132, %r109;
	shr.u32 	%r132, %r128, 3;
	and.b32  	%r133, %r132, 536870908;
	add.s32 	%r134, %r131, %r133;
	st.shared.u32 	[%r134], %r129;
	add.s32 	%r302, %r128, %r2;
	setp.lt.u32 	%p3, %r302, 1024;
	@%p3 bra 	$L__BB521_4;
	shr.u32 	%r135, %r1, 1;
	and.b32  	%r12, %r135, 7;
	mov.u32 	%r304, %ctaid.y;
	mov.u32 	%r14, %nctaid.y;
	shl.b32 	%r15, %r14, 2;
	setp.ge.u32 	%p4, %r304, %r15;
	@%p4 bra 	$L__BB521_31;
	mov.u32 	%r136, %ctaid.x;
	shl.b32 	%r16, %r136, 8;
	shl.b32 	%r137, %r1, 4;
	and.b32  	%r138, %r137, 16;
	shl.b32 	%r139, %r12, 5;
	or.b32  	%r140, %r139, %r138;
	shl.b32 	%r141, %r1, 2;
	and.b32  	%r142, %r141, 124;
	add.s32 	%r17, %r109, %r142;
	and.b32  	%r18, %r1, 1;
	shl.b32 	%r19, %r136, 3;
	shr.s32 	%r144, %r97, 31;
	shr.u32 	%r145, %r144, 27;
	add.s32 	%r146, %r97, %r145;
	shr.s32 	%r20, %r146, 5;
	max.u32 	%r147, %r3, 256;
	setp.lt.u32 	%p5, %r3, 256;
	selp.u32 	%r148, 1, 0, %p5;
	add.s32 	%r149, %r3, %r148;
	sub.s32 	%r150, %r147, %r149;
	div.u32 	%r151, %r150, %r2;
	add.s32 	%r21, %r151, %r148;
	and.b32  	%r22, %r21, 3;
	mov.u32 	%r152, _ZZ9cuda_gemmIiLi256ELi4ELi1ELi256ELi32ELi32ELi32ELi0ELi1EEviiiPT_S1_S1_iiE3Ash;
	add.s32 	%r23, %r152, %r141;
	shl.b32 	%r24, %r2, 2;
	add.s32 	%r25, %r23, %r24;
	add.s32 	%r26, %r3, %r2;
	add.s32 	%r27, %r26, %r2;
	mov.u32 	%r153, _ZZ9cuda_gemmIiLi256ELi4ELi1ELi256ELi32ELi32ELi32ELi0ELi1EEviiiPT_S1_S1_iiE3Csh;
	add.s32 	%r28, %r153, %r141;
	add.s32 	%r29, %r28, %r24;
	add.s32 	%r30, %r29, %r24;
	or.b32  	%r154, %r140, %r12;
	shl.b32 	%r155, %r154, 2;
	add.s32 	%r31, %r152, %r155;
	or.b32  	%r156, %r12, 8;
	or.b32  	%r157, %r140, %r156;
	shl.b32 	%r158, %r157, 2;
	add.s32 	%r32, %r152, %r158;
	add.s32 	%r159, %r12, 9;
	and.b32  	%r160, %r159, 15;
	or.b32  	%r161, %r140, %r160;
	shl.b32 	%r162, %r161, 2;
	add.s32 	%r33, %r152, %r162;
	add.s32 	%r163, %r12, 10;
	and.b32  	%r164, %r163, 15;
	or.b32  	%r165, %r140, %r164;
	shl.b32 	%r166, %r165, 2;
	add.s32 	%r34, %r152, %r166;
	add.s32 	%r167, %r12, 11;
	and.b32  	%r168, %r167, 15;
	or.b32  	%r169, %r140, %r168;
	shl.b32 	%r170, %r169, 2;
	add.s32 	%r35, %r152, %r170;
	add.s32 	%r171, %r12, 12;
	and.b32  	%r172, %r171, 15;
	or.b32  	%r173, %r140, %r172;
	shl.b32 	%r174, %r173, 2;
	add.s32 	%r36, %r152, %r174;
	add.s32 	%r175, %r12, 13;
	and.b32  	%r176, %r175, 15;
	or.b32  	%r177, %r140, %r176;
	shl.b32 	%r178, %r177, 2;
	add.s32 	%r37, %r152, %r178;
	add.s32 	%r179, %r12, 14;
	and.b32  	%r180, %r179, 15;
	or.b32  	%r181, %r140, %r180;
	shl.b32 	%r182, %r181, 2;
	add.s32 	%r38, %r152, %r182;
	add.s32 	%r183, %r12, -1;
	and.b32  	%r184, %r183, 15;
	or.b32  	%r185, %r140, %r184;
	shl.b32 	%r186, %r185, 2;
	add.s32 	%r39, %r152, %r186;
	mad.lo.s32 	%r40, %r12, -31, %r140;
	add.s32 	%r41, %r40, 1;
	add.s32 	%r42, %r40, 2;
	add.s32 	%r43, %r40, 3;
	add.s32 	%r44, %r40, 4;
	add.s32 	%r45, %r40, 5;
	add.s32 	%r46, %r40, 6;
	add.s32 	%r47, %r40, 7;
	or.b32  	%r48, %r156, %r138;
	or.b32  	%r49, %r160, %r138;
	or.b32  	%r50, %r164, %r138;
	or.b32  	%r51, %r168, %r138;
	or.b32  	%r52, %r172, %r138;
	or.b32  	%r53, %r176, %r138;
	or.b32  	%r54, %r180, %r138;
	or.b32  	%r55, %r184, %r138;
	mul.wide.u32 	%rd22, %r2, 4;
	add.s64 	%rd4, %rd2, %rd22;
	mul.wide.u32 	%rd23, %r2, 8;
	add.s64 	%rd5, %rd2, %rd23;
	mul.wide.u32 	%rd24, %r2, 12;
	add.s64 	%rd6, %rd2, %rd24;
	shr.u32 	%r56, %r2, 4;
	cvt.u64.u32 	%rd26, %r24;
$L__BB521_7:
	setp.eq.s32 	%p6, %r22, 3;
	mul.lo.s32 	%r58, %r304, %r97;
	mov.u32 	%r305, %r1;
	@%p6 bra 	$L__BB521_11;
	setp.eq.s32 	%p7, %r22, 0;
	add.s32 	%r187, %r58, %r16;
	add.s32 	%r188, %r187, %r1;
	mul.wide.s32 	%rd25, %r188, 4;
	add.s64 	%rd7, %rd2, %rd25;
	ld.global.u32 	%r189, [%rd7];
	st.shared.u32 	[%r23], %r189;
	mov.u32 	%r305, %r3;
	@%p7 bra 	$L__BB521_11;
	setp.eq.s32 	%p8, %r22, 1;
	add.s64 	%rd8, %rd7, %rd26;
	ld.global.u32 	%r190, [%rd8];
	st.shared.u32 	[%r25], %r190;
	mov.u32 	%r305, %r26;
	@%p8 bra 	$L__BB521_11;
	add.s64 	%rd28, %rd8, %rd26;
	ld.global.u32 	%r191, [%rd28];
	add.s32 	%r192, %r25, %r24;
	st.shared.u32 	[%r192], %r191;
	mov.u32 	%r305, %r27;
$L__BB521_11:
	setp.lt.u32 	%p9, %r21, 3;
	@%p9 bra 	$L__BB521_14;
	shl.b32 	%r193, %r305, 2;
	mov.u32 	%r194, _ZZ9cuda_gemmIiLi256ELi4ELi1ELi256ELi32ELi32ELi32ELi0ELi1EEviiiPT_S1_S1_iiE3Ash;
	add.s32 	%r307, %r194, %r193;
	add.s32 	%r195, %r16, %r305;
	add.s32 	%r306, %r195, %r58;
$L__BB521_13:
	mul.wide.s32 	%rd29, %r306, 4;
	add.s64 	%rd30, %rd4, %rd29;
	add.s64 	%rd31, %rd5, %rd29;
	add.s64 	%rd32, %rd6, %rd29;
	add.s64 	%rd33, %rd2, %rd29;
	ld.global.u32 	%r196, [%rd33];
	st.shared.u32 	[%r307], %r196;
	ld.global.u32 	%r197, [%rd30];
	add.s32 	%r198, %r307, %r24;
	st.shared.u32 	[%r198], %r197;
	ld.global.u32 	%r199, [%rd31];
	shl.b32 	%r200, %r2, 3;
	add.s32 	%r201, %r307, %r200;
	st.shared.u32 	[%r201], %r199;
	ld.global.u32 	%r202, [%rd32];
	mad.lo.s32 	%r203, %r2, 12, %r307;
	st.shared.u32 	[%r203], %r202;
	add.s32 	%r305, %r305, %r24;
	shl.b32 	%r204, %r2, 4;
	add.s32 	%r307, %r307, %r204;
	add.s32 	%r306, %r306, %r24;
	setp.lt.u32 	%p10, %r305, 256;
	@%p10 bra 	$L__BB521_13;
$L__BB521_14:
	setp.eq.s32 	%p11, %r22, 3;
	mov.u32 	%r309, %r1;
	@%p11 bra 	$L__BB521_18;
	setp.eq.s32 	%p12, %r22, 0;
	mov.b32 	%r205, 0;
	st.shared.u32 	[%r28], %r205;
	mov.u32 	%r309, %r3;
	@%p12 bra 	$L__BB521_18;
	setp.eq.s32 	%p13, %r22, 1;
	mov.b32 	%r206, 0;
	st.shared.u32 	[%r29], %r206;
	mov.u32 	%r309, %r26;
	@%p13 bra 	$L__BB521_18;
	mov.b32 	%r207, 0;
	st.shared.u32 	[%r30], %r207;
	mov.u32 	%r309, %r27;
$L__BB521_18:
	setp.lt.u32 	%p14, %r21, 3;
	@%p14 bra 	$L__BB521_20;
$L__BB521_19:
	shl.b32 	%r208, %r309, 2;
	mov.u32 	%r209, _ZZ9cuda_gemmIiLi256ELi4ELi1ELi256ELi32ELi32ELi32ELi0ELi1EEviiiPT_S1_S1_iiE3Csh;
	add.s32 	%r210, %r209, %r208;
	mov.b32 	%r211, 0;
	st.shared.u32 	[%r210], %r211;
	add.s32 	%r212, %r210, %r24;
	st.shared.u32 	[%r212], %r211;
	add.s32 	%r213, %r212, %r24;
	st.shared.u32 	[%r213], %r211;
	add.s32 	%r214, %r213, %r24;
	st.shared.u32 	[%r214], %r211;
	add.s32 	%r309, %r24, %r309;
	setp.lt.u32 	%p15, %r309, 256;
	@%p15 bra 	$L__BB521_19;
$L__BB521_20:
	shr.u32 	%r311, %r1, 4;
	bar.sync 	0;
	ld.shared.u32 	%r72, [%r31];
	ld.shared.u32 	%r73, [%r31+4];
	ld.shared.u32 	%r74, [%r31+8];
	ld.shared.u32 	%r75, [%r31+12];
	ld.shared.u32 	%r76, [%r31+16];
	ld.shared.u32 	%r77, [%r31+20];
	ld.shared.u32 	%r78, [%r31+24];
	ld.shared.u32 	%r79, [%r31+28];
	ld.shared.u32 	%r80, [%r32];
	ld.shared.u32 	%r81, [%r33];
	ld.shared.u32 	%r82, [%r34];
	ld.shared.u32 	%r83, [%r35];
	ld.shared.u32 	%r84, [%r36];
	ld.shared.u32 	%r85, [%r37];
	ld.shared.u32 	%r86, [%r38];
	ld.shared.u32 	%r87, [%r39];
$L__BB521_21:
	setp.ne.s32 	%p16, %r18, 0;
	mad.lo.s32 	%r215, %r311, 132, %r17;
	ld.shared.u32 	%r216, [%r215];
	shfl.sync.idx.b32	%r217|%p17, %r216, %r40, 31, -1;
	mul.lo.s32 	%r218, %r217, %r72;
	shfl.sync.idx.b32	%r219|%p18, %r216, %r41, 31, -1;
	mad.lo.s32 	%r220, %r219, %r73, %r218;
	shfl.sync.idx.b32	%r221|%p19, %r216, %r42, 31, -1;
	mad.lo.s32 	%r222, %r221, %r74, %r220;
	shfl.sync.idx.b32	%r223|%p20, %r216, %r43, 31, -1;
	mad.lo.s32 	%r224, %r223, %r75, %r222;
	shfl.sync.idx.b32	%r225|%p21, %r216, %r44, 31, -1;
	mad.lo.s32 	%r226, %r225, %r76, %r224;
	shfl.sync.idx.b32	%r227|%p22, %r216, %r45, 31, -1;
	mad.lo.s32 	%r228, %r227, %r77, %r226;
	shfl.sync.idx.b32	%r229|%p23, %r216, %r46, 31, -1;
	mad.lo.s32 	%r230, %r229, %r78, %r228;
	shfl.sync.idx.b32	%r231|%p24, %r216, %r47, 31, -1;
	mad.lo.s32 	%r232, %r231, %r79, %r230;
	shfl.sync.idx.b32	%r233|%p25, %r216, %r48, 31, -1;
	mad.lo.s32 	%r234, %r233, %r80, %r232;
	shfl.sync.idx.b32	%r235|%p26, %r216, %r49, 31, -1;
	mad.lo.s32 	%r236, %r235, %r81, %r234;
	shfl.sync.idx.b32	%r237|%p27, %r216, %r50, 31, -1;
	mad.lo.s32 	%r238, %r237, %r82, %r236;
	shfl.sync.idx.b32	%r239|%p28, %r216, %r51, 31, -1;
	mad.lo.s32 	%r240, %r239, %r83, %r238;
	shfl.sync.idx.b32	%r241|%p29, %r216, %r52, 31, -1;
	mad.lo.s32 	%r242, %r241, %r84, %r240;
	shfl.sync.idx.b32	%r243|%p30, %r216, %r53, 31, -1;
	mad.lo.s32 	%r244, %r243, %r85, %r242;
	shfl.sync.idx.b32	%r245|%p31, %r216, %r54, 31, -1;
	mad.lo.s32 	%r246, %r245, %r86, %r244;
	shfl.sync.idx.b32	%r247|%p32, %r216, %r55, 31, -1;
	mad.lo.s32 	%r248, %r247, %r87, %r246;
	shfl.sync.down.b32	%r249|%p33, %r248, 1, 7711, -1;
	add.s32 	%r89, %r249, %r248;
	@%p16 bra 	$L__BB521_23;
	shl.b32 	%r250, %r12, 2;
	shl.b32 	%r251, %r311, 5;
	or.b32  	%r252, %r251, %r250;
	mov.u32 	%r253, _ZZ9cuda_gemmIiLi256ELi4ELi1ELi256ELi32ELi32ELi32ELi0ELi1EEviiiPT_S1_S1_iiE3Csh;
	add.s32 	%r254, %r253, %r252;
	st.shared.u32 	[%r254], %r89;
$L__BB521_23:
	add.s32 	%r311, %r311, %r56;
	setp.lt.u32 	%p34, %r311, 32;
	@%p34 bra 	$L__BB521_21;
	ld.param.u32 	%r299, [_Z9cuda_gemmIiLi256ELi4ELi1ELi256ELi32ELi32ELi32ELi0ELi1EEviiiPT_S1_S1_ii_param_1];
	setp.eq.s32 	%p35, %r22, 3;
	bar.sync 	0;
	mad.lo.s32 	%r91, %r304, %r299, %r19;
	mov.u32 	%r312, %r1;
	@%p35 bra 	$L__BB521_28;
	setp.eq.s32 	%p36, %r22, 0;
	and.b32  	%r255, %r1, 7;
	shr.u32 	%r256, %r1, 3;
	mad.lo.s32 	%r257, %r256, %r20, %r255;
	add.s32 	%r258, %r91, %r257;
	ld.shared.u32 	%r259, [%r28];
	mul.wide.s32 	%rd34, %r258, 4;
	add.s64 	%rd35, %rd3, %rd34;
	st.global.u32 	[%rd35], %r259;
	mov.u32 	%r312, %r3;
	@%p36 bra 	$L__BB521_28;
	setp.eq.s32 	%p37, %r22, 1;
	and.b32  	%r260, %r3, 7;
	shr.u32 	%r261, %r3, 3;
	mad.lo.s32 	%r262, %r261, %r20, %r260;
	add.s32 	%r263, %r91, %r262;
	ld.shared.u32 	%r264, [%r29];
	mul.wide.s32 	%rd36, %r263, 4;
	add.s64 	%rd37, %rd3, %rd36;
	st.global.u32 	[%rd37], %r264;
	mov.u32 	%r312, %r26;
	@%p37 bra 	$L__BB521_28;
	and.b32  	%r265, %r26, 7;
	shr.u32 	%r266, %r26, 3;
	mad.lo.s32 	%r267, %r266, %r20, %r265;
	add.s32 	%r268, %r91, %r267;
	ld.shared.u32 	%r269, [%r30];
	mul.wide.s32 	%rd38, %r268, 4;
	add.s64 	%rd39, %rd3, %rd38;
	st.global.u32 	[%rd39], %r269;
	mov.u32 	%r312, %r27;
$L__BB521_28:
	setp.lt.u32 	%p38, %r21, 3;
	@%p38 bra 	$L__BB521_30;
$L__BB521_29:
	shr.u32 	%r270, %r312, 3;
	and.b32  	%r271, %r312, 7;
	add.s32 	%r272, %r91, %r271;
	mad.lo.s32 	%r273, %r270, %r20, %r272;
	shl.b32 	%r274, %r312, 2;
	mov.u32 	%r275, _ZZ9cuda_gemmIiLi256ELi4ELi1ELi256ELi32ELi32ELi32ELi0ELi1EEviiiPT_S1_S1_iiE3Csh;
	add.s32 	%r276, %r275, %r274;
	ld.shared.u32 	%r277, [%r276];
	mul.wide.s32 	%rd40, %r273, 4;
	add.s64 	%rd41, %rd3, %rd40;
	st.global.u32 	[%rd41], %r277;
	add.s32 	%r278, %r312, %r2;
	shr.u32 	%r279, %r278, 3;
	and.b32  	%r280, %r278, 7;
	add.s32 	%r281, %r91, %r280;
	mad.lo.s32 	%r282, %r279, %r20, %r281;
	add.s32 	%r283, %r276, %r24;
	ld.shared.u32 	%r284, [%r283];
	mul.wide.s32 	%rd42, %r282, 4;
	add.s64 	%rd43, %rd3, %rd42;
	st.global.u32 	[%rd43], %r284;
	add.s32 	%r285, %r278, %r2;
	shr.u32 	%r286, %r285, 3;
	and.b32  	%r287, %r285, 7;
	add.s32 	%r288, %r91, %r287;
	mad.lo.s32 	%r289, %r286, %r20, %r288;
	add.s32 	%r290, %r283, %r24;
	ld.shared.u32 	%r291, [%r290];
	mul.wide.s32 	%rd44, %r289, 4;
	add.s64 	%rd45, %rd3, %rd44;
	st.global.u32 	[%rd45], %r291;
	add.s32 	%r292, %r285, %r2;
	shr.u32 	%r293, %r292, 3;
	and.b32  	%r294, %r292, 7;
	add.s32 	%r295, %r91, %r294;
	mad.lo.s32 	%r296, %r293, %r20, %r295;
	add.s32 	%r297, %r290, %r24;
	ld.shared.u32 	%r298, [%r297];
	mul.wide.s32 	%rd46, %r296, 4;
	add.s64 	%rd47, %rd3, %rd46;
	st.global.u32 	[%rd47], %r298;
	add.s32 	%r312, %r292, %r2;
	setp.lt.u32 	%p39, %r312, 256;
	@%p39 bra 	$L__BB521_29;
$L__BB521_30:
	add.s32 	%r304, %r304, %r14;
	setp.lt.u32 	%p40, %r304, %r15;
	@%p40 bra 	$L__BB521_7;
$L__BB521_31:
	ret;

}
	// .globl	_Z9cuda_gemmIiLi256ELi4ELi1ELi256ELi32ELi32ELi32ELi1ELi0EEviiiPT_S1_S1_ii
.visible .entry _Z9cuda_gemmIiLi256ELi4ELi1ELi256ELi32ELi32ELi32ELi1ELi0EEviiiPT_S1_S1_ii(
	.param .u32 _Z9cuda_gemmIiLi256ELi4ELi1ELi256ELi32ELi32ELi32ELi1ELi0EEviiiPT_S1_S1_ii_param_0,
	.param .u32 _Z9cuda_gemmIiLi256ELi4ELi1ELi256ELi32ELi32ELi32ELi1ELi0EEviiiPT_S1_S1_ii_param_1,
	.param .u32 _Z9cuda_gemmIiLi256ELi4ELi1ELi256ELi32ELi32ELi32ELi1ELi0EEviiiPT_S1_S1_ii_param_2,
	.param .u64 .ptr .align 1 _Z9cuda_gemmIiLi256ELi4ELi1ELi256ELi32ELi32ELi32ELi1ELi0EEviiiPT_S1_S1_ii_param_3,
	.param .u64 .ptr .align 1 _Z9cuda_gemmIiLi256ELi4ELi1ELi256ELi32ELi32ELi32ELi1ELi0EEviiiPT_S1_S1_ii_param_4,
	.param .u64 .ptr .align 1 _Z9cuda_gemmIiLi256ELi4ELi1ELi256ELi32ELi32ELi32ELi1ELi0EEviiiPT_S1_S1_ii_param_5,
	.param .u32 _Z9cuda_gemmIiLi256ELi4ELi1ELi256ELi32ELi32ELi32ELi1ELi0EEviiiPT_S1_S1_ii_param_6,
	.param .u32 _Z9cuda_gemmIiLi256ELi4ELi1ELi256ELi32ELi32ELi32ELi1ELi0EEviiiPT_S1_S1_ii_param_7
)
.maxntid 256
{
	.reg .pred 	%p<197>;
	.reg .b32 	%r<1052>;
	.reg .b64 	%rd<38>;
	// demoted variable
	.shared .align 128 .b8 _ZZ9cuda_gemmIiLi256ELi4ELi1ELi256ELi32ELi32ELi32ELi1ELi0EEviiiPT_S1_S1_iiE11kron_fac_sh[4224];
	// demoted variable
	.shared .align 128 .b8 _ZZ9cuda_gemmIiLi256ELi4ELi1ELi256ELi32ELi32ELi32ELi1ELi0EEviiiPT_S1_S1_iiE3Ash[1024];
	// demoted variable
	.shared .align 128 .b8 _ZZ9cuda_gemmIiLi256ELi4ELi1ELi256ELi32ELi32ELi32ELi1ELi0EEviiiPT_S1_S1_iiE3Csh[1024];
	ld.param.u64 	%rd12, [_Z9cuda_gemmIiLi256ELi4ELi1ELi256ELi32ELi32ELi32ELi1ELi0EEviiiPT_S1_S1_ii_param_3];
	ld.param.u64 	%rd11, [_Z9cuda_gemmIiLi256ELi4ELi1ELi256ELi32ELi32ELi32ELi1ELi0EEviiiPT_S1_S1_ii_param_4];
	ld.param.u64 	%rd13, [_Z9cuda_gemmIiLi256ELi4ELi1ELi256ELi32ELi32ELi32ELi1ELi0EEviiiPT_S1_S1_ii_param_5];
	ld.param.u32 	%r363, [_Z9cuda_gemmIiLi256ELi4ELi1ELi256ELi32ELi32ELi32ELi1ELi0EEviiiPT_S1_S1_ii_param_6];
	ld.param.u32 	%r364, [_Z9cuda_gemmIiLi256ELi4ELi1ELi256ELi32ELi32ELi32ELi1ELi0EEviiiPT_S1_S1_ii_param_7];
	cvta.to.global.u64 	%rd1, %rd12;
	cvta.to.global.u64 	%rd2, %rd13;
	mov.u32 	%r1, %tid.x;
	and.b32  	%r2, %r1, 31;
	setp.lt.s32 	%p1, %r364, 16;
	shr.u32 	%r3, %r364, 4;
	selp.b32 	%r4, 1, %r3, %p1;
	mul.lo.s32 	%r5, %r364, %r363;
	setp.ge.u32 	%p2, %r1, %r5;
	@%p2 bra 	$L__BB522_3;
	mov.u32 	%r6, %ntid.x;
	cvta.to.global.u64 	%rd3, %rd11;
	mov.u32 	%r858, %r1;
$L__BB522_2:
	mul.wide.u32 	%rd14, %r858, 4;
	add.s64 	%rd15, %rd3, %rd14;
	ld.global.u32 	%r365, [%rd15];
	rem.u32 	%r366, %r858, %r363;
	mov.u32 	%r367, _ZZ9cuda_gemmIiLi256ELi4ELi1ELi256ELi32ELi32ELi32ELi1ELi0EEviiiPT_S1_S1_iiE11kron_fac_sh;
	mad.lo.s32 	%r368, %r366, 132, %r367;
	div.u32 	%r369, %r858, %r364;
	shl.b32 	%r370, %r369, 2;
	add.s32 	%r371, %r368, %r370;
	st.shared.u32 	[%r371], %r365;
	add.s32 	%r858, %r858, %r6;
	setp.lt.u32 	%p3, %r858, %r5;
	@%p3 bra 	$L__BB522_2;
$L__BB522_3:
	div.s32 	%r9, 256, %r364;
	mul.lo.s32 	%r372, %r9, %r4;
	min.s32 	%r10, %r372, 256;
	div.u32 	%r12, %r1, %r10;
	mul.lo.s32 	%r373, %r12, %r10;
	sub.s32 	%r374, %r1, %r373;
	div.u32 	%r11, %r374, %r4;
	mov.u32 	%r13, %ntid.x;
	div.u32 	%r14, %r13, %r10;
	mov.u32 	%r875, %ctaid.y;
	mov.u32 	%r375, %nctaid.y;
	shl.b32 	%r376, %r375, 2;
	setp.ge.u32 	%p4, %r875, %r376;
	@%p4 bra 	$L__BB522_239;
	and.b32  	%r16, %r11, 15;
	rem.u32 	%r378, %r1, %r4;
	shl.b32 	%r17, %r378, 4;
	min.s32 	%r18, %r363, 32;
	shl.b32 	%r379, %r364, 8;
	sub.s32 	%r19, 8223, %r379;
	shl.b32 	%r380, %r4, 8;
	sub.s32 	%r20, 8223, %r380;
	add.s32 	%r21, %r1, %r13;
	max.u32 	%r381, %r21, 256;
	setp.lt.u32 	%p5, %r21, 256;
	selp.u32 	%r382, 1, 0, %p5;
	add.s32 	%r383, %r21, %r382;
	sub.s32 	%r384, %r381, %r383;
	div.u32 	%r385, %r384, %r13;
	add.s32 	%r22, %r385, %r382;
	and.b32  	%r23, %r22, 3;
	shl.b32 	%r24, %r13, 2;
	add.s32 	%r25, %r21, %r13;
	add.s32 	%r26, %r25, %r13;
	setp.lt.s32 	%p6, %r16, %r364;
	selp.b32 	%r386, 0, %r364, %p6;
	sub.s32 	%r27, %r16, %r386;
	add.s32 	%r387, %r16, 1;
	setp.lt.s32 	%p7, %r387, %r364;
	selp.b32 	%r388, 0, %r364, %p7;
	sub.s32 	%r28, %r387, %r388;
	add.s32 	%r389, %r16, 2;
	setp.lt.s32 	%p8, %r389, %r364;
	selp.b32 	%r390, 0, %r364, %p8;
	sub.s32 	%r29, %r389, %r390;
	add.s32 	%r391, %r16, 3;
	setp.lt.s32 	%p9, %r391, %r364;
	selp.b32 	%r392, 0, %r364, %p9;
	sub.s32 	%r30, %r391, %r392;
	add.s32 	%r393, %r16, 4;
	setp.lt.s32 	%p10, %r393, %r364;
	selp.b32 	%r394, 0, %r364, %p10;
	sub.s32 	%r31, %r393, %r394;
	add.s32 	%r395, %r16, 5;
	setp.lt.s32 	%p11, %r395, %r364;
	selp.b32 	%r396, 0, %r364, %p11;
	sub.s32 	%r32, %r395, %r396;
	add.s32 	%r397, %r16, 6;
	setp.lt.s32 	%p12, %r397, %r364;
	selp.b32 	%r398, 0, %r364, %p12;
	sub.s32 	%r33, %r397, %r398;
	add.s32 	%r399, %r16, 7;
	setp.lt.s32 	%p13, %r399, %r364;
	selp.b32 	%r400, 0, %r364, %p13;
	sub.s32 	%r34, %r399, %r400;
	add.s32 	%r401, %r16, 8;
	setp.lt.s32 	%p14, %r401, %r364;
	selp.b32 	%r402, 0, %r364, %p14;
	sub.s32 	%r35, %r401, %r402;
	add.s32 	%r403, %r16, 9;
	setp.lt.s32 	%p15, %r403, %r364;
	selp.b32 	%r404, 0, %r364, %p15;
	sub.s32 	%r36, %r403, %r404;
	add.s32 	%r405, %r16, 10;
	setp.lt.s32 	%p16, %r405, %r364;
	selp.b32 	%r406, 0, %r364, %p16;
	sub.s32 	%r37, %r405, %r406;
	add.s32 	%r407, %r16, 11;
	setp.lt.s32 	%p17, %r407, %r364;
	selp.b32 	%r408, 0, %r364, %p17;
	sub.s32 	%r38, %r407, %r408;
	add.s32 	%r409, %r16, 12;
	setp.lt.s32 	%p18, %r409, %r364;
	selp.b32 	%r410, 0, %r364, %p18;
	sub.s32 	%r39, %r409, %r410;
	add.s32 	%r411, %r16, 13;
	setp.lt.s32 	%p19, %r411, %r364;
	selp.b32 	%r412, 0, %r364, %p19;
	sub.s32 	%r40, %r411, %r412;
	add.s32 	%r413, %r16, 14;
	setp.lt.s32 	%p20, %r413, %r364;
	selp.b32 	%r414, 0, %r364, %p20;
	sub.s32 	%r41, %r413, %r414;
	add.s32 	%r415, %r16, 15;
	setp.lt.s32 	%p21, %r415, %r364;
	selp.b32 	%r416, 0, %r364, %p21;
	sub.s32 	%r42, %r415, %r416;
	shl.b32 	%r43, %r13, 4;
	shl.b32 	%r44, %r13, 3;
	mul.lo.s32 	%r45, %r13, 12;
	mul.wide.u32 	%rd16, %r13, 4;
	add.s64 	%rd4, %rd1, %rd16;
	mul.wide.u32 	%rd17, %r13, 8;
	add.s64 	%rd5, %rd1, %rd17;
	mul.wide.u32 	%rd18, %r13, 12;
	add.s64 	%rd6, %rd1, %rd18;
	cvt.u64.u32 	%rd34, %r24;
$L__BB522_5:
	setp.eq.s32 	%p22, %r23, 3;
	mov.u32 	%r876, %r1;
	@%p22 bra 	$L__BB522_9;
	setp.eq.s32 	%p23, %r23, 0;
	shl.b32 	%r417, %r875, 8;
	or.b32  	%r418, %r417, %r1;
	mul.wide.s32 	%rd19, %r418, 4;
	add.s64 	%rd7, %rd1, %rd19;
	ld.global.u32 	%r419, [%rd7];
	shl.b32 	%r420, %r1, 2;
	mov.u32 	%r421, _ZZ9cuda_gemmIiLi256ELi4ELi1ELi256ELi32ELi32ELi32ELi1ELi0EEviiiPT_S1_S1_iiE3Ash;
	add.s32 	%r422, %r421, %r420;
	st.shared.u32 	[%r422], %r419;
	mov.u32 	%r876, %r21;
	@%p23 bra 	$L__BB522_9;
	setp.eq.s32 	%p24, %r23, 1;
	cvt.u64.u32 	%rd20, %r24;
	add.s64 	%rd8, %rd7, %rd20;
	ld.global.u32 	%r423, [%rd8];
	add.s32 	%r427, %r422, %r24;
	st.shared.u32 	[%r427], %r423;
	mov.u32 	%r876, %r25;
	@%p24 bra 	$L__BB522_9;
	add.s64 	%rd22, %rd8, %rd20;
	ld.global.u32 	%r428, [%rd22];
	add.s32 	%r433, %r427, %r24;
	st.shared.u32 	[%r433], %r428;
	mov.u32 	%r876, %r26;
$L__BB522_9:
	setp.lt.u32 	%p25, %r22, 3;
	@%p25 bra 	$L__BB522_12;
	shl.b32 	%r434, %r876, 2;
	mov.u32 	%r435, _ZZ9cuda_gemmIiLi256ELi4ELi1ELi256ELi32ELi32ELi32ELi1ELi0EEviiiPT_S1_S1_iiE3Ash;
	add.s32 	%r878, %r435, %r434;
	shl.b32 	%r436, %r875, 8;
	add.s32 	%r877, %r876, %r436;
$L__BB522_11:
	mul.wide.s32 	%rd23, %r877, 4;
	add.s64 	%rd24, %rd4, %rd23;
	add.s64 	%rd25, %rd5, %rd23;
	add.s64 	%rd26, %rd6, %rd23;
	add.s64 	%rd27, %rd1, %rd23;
	ld.global.u32 	%r437, [%rd27];
	st.shared.u32 	[%r878], %r437;
	ld.global.u32 	%r438, [%rd24];
	add.s32 	%r439, %r878, %r24;
	st.shared.u32 	[%r439], %r438;
	ld.global.u32 	%r440, [%rd25];
	add.s32 	%r441, %r878, %r44;
	st.shared.u32 	[%r441], %r440;
	ld.global.u32 	%r442, [%rd26];
	add.s32 	%r443, %r878, %r45;
	st.shared.u32 	[%r443], %r442;
	add.s32 	%r876, %r876, %r24;
	add.s32 	%r878, %r878, %r43;
	add.s32 	%r877, %r877, %r24;
	setp.lt.u32 	%p26, %r876, 256;
	@%p26 bra 	$L__BB522_11;
$L__BB522_12:
	mov.u32 	%r880, %r1;
	@%p22 bra 	$L__BB522_16;
	setp.eq.s32 	%p28, %r23, 0;
	shl.b32 	%r444, %r1, 2;
	mov.u32 	%r445, _ZZ9cuda_gemmIiLi256ELi4ELi1ELi256ELi32ELi32ELi32ELi1ELi0EEviiiPT_S1_S1_iiE3Csh;
	add.s32 	%r446, %r445, %r444;
	mov.b32 	%r447, 0;
	st.shared.u32 	[%r446], %r447;
	mov.u32 	%r880, %r21;
	@%p28 bra 	$L__BB522_16;
	setp.eq.s32 	%p29, %r23, 1;
	add.s32 	%r451, %r446, %r24;
	mov.b32 	%r452, 0;
	st.shared.u32 	[%r451], %r452;
	mov.u32 	%r880, %r25;
	@%p29 bra 	$L__BB522_16;
	add.s32 	%r457, %r451, %r24;
	mov.b32 	%r458, 0;
	st.shared.u32 	[%r457], %r458;
	mov.u32 	%r880, %r26;
$L__BB522_16:
	@%p25 bra 	$L__BB522_18;
$L__BB522_17:
	shl.b32 	%r459, %r880, 2;
	mov.u32 	%r460, _ZZ9cuda_gemmIiLi256ELi4ELi1ELi256ELi32ELi32ELi32ELi1ELi0EEviiiPT_S1_S1_iiE3Csh;
	add.s32 	%r461, %r460, %r459;
	mov.b32 	%r462, 0;
	st.shared.u32 	[%r461], %r462;
	add.s32 	%r463, %r461, %r24;
	st.shared.u32 	[%r463], %r462;
	add.s32 	%r464, %r463, %r24;
	st.shared.u32 	[%r464], %r462;
	add.s32 	%r465, %r464, %r24;
	st.shared.u32 	[%r465], %r462;
	add.s32 	%r880, %r24, %r880;
	setp.lt.u32 	%p31, %r880, 256;
	@%p31 bra 	$L__BB522_17;
$L__BB522_18:
	setp.lt.s32 	%p32, %r9, 1;
	bar.sync 	0;
	@%p32 bra 	$L__BB522_232;
	setp.ne.s32 	%p33, %r4, 1;
	@%p33 bra 	$L__BB522_89;
	mov.b32 	%r898, 0;
$L__BB522_21:
	setp.lt.s32 	%p140, %r364, 1;
	add.s32 	%r92, %r898, %r11;
	mad.lo.s32 	%r93, %r92, %r364, %r17;
	@%p140 bra 	$L__BB522_23;
	add.s32 	%r707, %r93, %r16;
	shl.b32 	%r708, %r707, 2;
	mov.u32 	%r709, _ZZ9cuda_gemmIiLi256ELi4ELi1ELi256ELi32ELi32ELi32ELi1ELi0EEviiiPT_S1_S1_iiE3Ash;
	add.s32 	%r710, %r709, %r708;
	ld.shared.u32 	%r1049, [%r710];
$L__BB522_23:
	setp.lt.s32 	%p141, %r364, 2;
	@%p141 bra 	$L__BB522_25;
	add.s32 	%r711, %r11, 1;
	and.b32  	%r712, %r711, 15;
	add.s32 	%r713, %r93, %r712;
	shl.b32 	%r714, %r713, 2;
	mov.u32 	%r715, _ZZ9cuda_gemmIiLi256ELi4ELi1ELi256ELi32ELi32ELi32ELi1ELi0EEviiiPT_S1_S1_iiE3Ash;
	add.s32 	%r716, %r715, %r714;
	ld.shared.u32 	%r1048, [%r716];
$L__BB522_25:
	setp.lt.s32 	%p142, %r364, 3;
	@%p142 bra 	$L__BB522_27;
	add.s32 	%r717, %r11, 2;
	and.b32  	%r718, %r717, 15;
	add.s32 	%r719, %r93, %r718;
	shl.b32 	%r720, %r719, 2;
	mov.u32 	%r721, _ZZ9cuda_gemmIiLi256ELi4ELi1ELi256ELi32ELi32ELi32ELi1ELi0EEviiiPT_S1_S1_iiE3Ash;
	add.s32 	%r722, %r721, %r720;
	ld.shared.u32 	%r1047, [%r722];
$L__BB522_27:
	setp.lt.s32 	%p143, %r364, 4;
	@%p143 bra 	$L__BB522_29;
	add.s32 	%r723, %r11, 3;
	and.b32  	%r724, %r723, 15;
	add.s32 	%r725, %r93, %r724;
	shl.b32 	%r726, %r725, 2;
	mov.u32 	%r727, _ZZ9cuda_gemmIiLi256ELi4ELi1ELi256ELi32ELi32ELi32ELi1ELi0EEviiiPT_S1_S1_iiE3Ash;
	add.s32 	%r728, %r727, %r726;
	ld.shared.u32 	%r1046, [%r728];
$L__BB522_29:
	setp.lt.s32 	%p144, %r364, 5;
	@%p144 bra 	$L__BB522_31;
	add.s32 	%r729, %r11, 4;
	and.b32  	%r730, %r729, 15;
	add.s32 	%r731, %r93, %r730;
	shl.b32 	%r732, %r731, 2;
	mov.u32 	%r733, _ZZ9cuda_gemmIiLi256ELi4ELi1ELi256ELi32ELi32ELi32ELi1ELi0EEviiiPT_S1_S1_iiE3Ash;
	add.s32 	%r734, %r733, %r732;
	ld.shared.u32 	%r1045, [%r734];
$L__BB522_31:
	setp.lt.s32 	%p145, %r364, 6;
	@%p145 bra 	$L__BB522_33;
	add.s32 	%r735, %r11, 5;
	and.b32  	%r736, %r735, 15;
	add.s32 	%r737, %r93, %r736;
	shl.b32 	%r738, %r737, 2;
	mov.u32 	%r739, _ZZ9cuda_gemmIiLi256ELi4ELi1ELi256ELi32ELi32ELi32ELi1ELi0EEviiiPT_S1_S1_iiE3Ash;
	add.s32 	%r740, %r739, %r738;
	ld.shared.u32 	%r1044, [%r740];
$L__BB522_33:
	setp.lt.s32 	%p146, %r364, 7;
	@%p146 bra 	$L__BB522_35;
	add.s32 	%r741, %r11, 6;
	and.b32  	%r742, %r741, 15;
	add.s32 	%r743, %r93, %r742;
	shl.b32 	%r744, %r743, 2;
	mov.u32 	%r745, _ZZ9cuda_gemmIiLi256ELi4ELi1ELi256ELi32ELi32ELi32ELi1ELi0EEviiiPT_S1_S1_iiE3Ash;
	add.s32 	%r746, %r745, %r744;
	ld.shared.u32 	%r1043, [%r746];
$L__BB522_35:
	setp.lt.s32 	%p147, %r364, 8;
	@%p147 bra 	$L__BB522_37;
	add.s32 	%r747, %r11, 7;
	and.b32  	%r748, %r747, 15;
	add.s32 	%r749, %r93, %r748;
	shl.b32 	%r750, %r749, 2;
	mov.u32 	%r751, _ZZ9cuda_gemmIiLi256ELi4ELi1ELi256ELi32ELi32ELi32ELi1ELi0EEviiiPT_S1_S1_iiE3Ash;
	add.s32 	%r752, %r751, %r750;
	ld.shared.u32 	%r1042, [%r752];
$L__BB522_37:
	setp.lt.s32 	%p148, %r364, 9;
	@%p148 bra 	$L__BB522_39;
	xor.b32  	%r753, %r16, 8;
	add.s32 	%r754, %r93, %r753;
	shl.b32 	%r755, %r754, 2;
	mov.u32 	%r756, _ZZ9cuda_gemmIiLi256ELi4ELi1ELi256ELi32ELi32ELi32ELi1ELi0EEviiiPT_S1_S1_iiE3Ash;
	add.s32 	%r757, %r756, %r755;
	ld.shared.u32 	%r1041, [%r757];
$L__BB522_39:
	setp.lt.s32 	%p149, %r364, 10;
	@%p149 bra 	$L__BB522_41;
	add.s32 	%r758, %r11, 9;
	and.b32  	%r759, %r758, 15;
	add.s32 	%r760, %r93, %r759;
	shl.b32 	%r761, %r760, 2;
	mov.u32 	%r762, _ZZ9cuda_gemmIiLi256ELi4ELi1ELi256ELi32ELi32ELi32ELi1ELi0EEviiiPT_S1_S1_iiE3Ash;
	add.s32 	%r763, %r762, %r761;
	ld.shared.u32 	%r1040, [%r763];
$L__BB522_41:
	setp.lt.s32 	%p150, %r364, 11;
	@%p150 bra 	$L__BB522_43;
	add.s32 	%r764, %r11, 10;
	and.b32  	%r765, %r764, 15;
	add.s32 	%r766, %r93, %r765;
	shl.b32 	%r767, %r766, 2;
	mov.u32 	%r768, _ZZ9cuda_gemmIiLi256ELi4ELi1ELi256ELi32ELi32ELi32ELi1ELi0EEviiiPT_S1_S1_iiE3Ash;
	add.s32 	%r769, %r768, %r767;
	ld.shared.u32 	%r1039, [%r769];
$L__BB522_43:
	setp.lt.s32 	%p151, %r364, 12;
	@%p151 bra 	$L__BB522_45;
	add.s32 	%r770, %r11, 11;
	and.b32  	%r771, %r770, 15;
	add.s32 	%r772, %r93, %r771;
	shl.b32 	%r773, %r772, 2;
	mov.u32 	%r774, _ZZ9cuda_gemmIiLi256ELi4ELi1ELi256ELi32ELi32ELi32ELi1ELi0EEviiiPT_S1_S1_iiE3Ash;
	add.s32 	%r775, %r774, %r773;
	ld.shared.u32 	%r1038, [%r775];
$L__BB522_45:
	setp.lt.s32 	%p152, %r364, 13;
	@%p152 bra 	$L__BB522_47;
	add.s32 	%r776, %r11, 12;
	and.b32  	%r777, %r776, 15;
	add.s32 	%r778, %r93, %r777;
	shl.b32 	%r779, %r778, 2;
	mov.u32 	%r780, _ZZ9cuda_gemmIiLi256ELi4ELi1ELi256ELi32ELi32ELi32ELi1ELi0EEviiiPT_S1_S1_iiE3Ash;
	add.s32 	%r781, %r780, %r779;
	ld.shared.u32 	%r1037, [%r781];
$L__BB522_47:
	setp.lt.s32 	%p153, %r364, 14;
	@%p153 bra 	$L__BB522_49;
	add.s32 	%r782, %r11, 13;
	and.b32  	%r783, %r782, 15;
	add.s32 	%r784, %r93, %r783;
	shl.b32 	%r785, %r784, 2;
	mov.u32 	%r786, _ZZ9cuda_gemmIiLi256ELi4ELi1ELi256ELi32ELi32ELi32ELi1ELi0EEviiiPT_S1_S1_iiE3Ash;
	add.s32 	%r787, %r786, %r785;
	ld.shared.u32 	%r1036, [%r787];
$L__BB522_49:
	setp.lt.s32 	%p154, %r364, 15;
	@%p154 bra 	$L__BB522_51;
	add.s32 	%r788, %r11, 14;
	and.b32  	%r789, %r788, 15;
	add.s32 	%r790, %r93, %r789;
	shl.b32 	%r791, %r790, 2;
	mov.u32 	%r792, _ZZ9cuda_gemmIiLi256ELi4ELi1ELi256ELi32ELi32ELi32ELi1ELi0EEviiiPT_S1_S1_iiE3Ash;
	add.s32 	%r793, %r792, %r791;
	ld.shared.u32 	%r1035, [%r793];
$L__BB522_51:
	setp.lt.s32 	%p155, %r364, 16;
	@%p155 bra 	$L__BB522_53;
	add.s32 	%r794, %r11, -1;
	and.b32  	%r795, %r794, 15;
	add.s32 	%r796, %r93, %r795;
	shl.b32 	%r797, %r796, 2;
	mov.u32 	%r798, _ZZ9cuda_gemmIiLi256ELi4ELi1ELi256ELi32ELi32ELi32ELi1ELi0EEviiiPT_S1_S1_iiE3Ash;
	add.s32 	%r799, %r798, %r797;
	ld.shared.u32 	%r1034, [%r799];
$L__BB522_53:
	setp.lt.s32 	%p156, %r12, %r18;
	@%p156 bra 	$L__BB522_55;
$L__BB522_54:
	add.s32 	%r898, %r898, %r10;
	setp.lt.s32 	%p190, %r898, %r9;
	@%p190 bra 	$L__BB522_21;
	bra.uni 	$L__BB522_232;
$L__BB522_55:
	rem.s32 	%r800, %r2, %r364;
	shl.b32 	%r801, %r800, 2;
	mov.u32 	%r802, _ZZ9cuda_gemmIiLi256ELi4ELi1ELi256ELi32ELi32ELi32ELi1ELi0EEviiiPT_S1_S1_iiE11kron_fac_sh;
	add.s32 	%r127, %r802, %r801;
	mov.u32 	%r915, %r12;
$L__BB522_56:
	mad.lo.s32 	%r804, %r915, 132, %r127;
	ld.shared.u32 	%r129, [%r804];
	mov.b32 	%r917, 0;
	@%p140 bra 	$L__BB522_58;
	shfl.sync.idx.b32	%r805|%p158, %r129, %r27, %r19, -1;
	mul.lo.s32 	%r917, %r805, %r1049;
$L__BB522_58:
	@%p141 bra 	$L__BB522_60;
	shfl.sync.idx.b32	%r806|%p160, %r129, %r28, %r19, -1;
	mad.lo.s32 	%r917, %r806, %r1048, %r917;
$L__BB522_60:
	@%p142 bra 	$L__BB522_62;
	shfl.sync.idx.b32	%r807|%p162, %r129, %r29, %r19, -1;
	mad.lo.s32 	%r917, %r807, %r1047, %r917;
$L__BB522_62:
	@%p143 bra 	$L__BB522_64;
	shfl.sync.idx.b32	%r808|%p164, %r129, %r30, %r19, -1;
	mad.lo.s32 	%r917, %r808, %r1046, %r917;
$L__BB522_64:
	setp.lt.s32 	%p165, %r364, 5;
	@%p165 bra 	$L__BB522_66;
	shfl.sync.idx.b32	%r809|%p166, %r129, %r31, %r19, -1;
	mad.lo.s32 	%r917, %r809, %r1045, %r917;
$L__BB522_66:
	setp.lt.s32 	%p167, %r364, 6;
	@%p167 bra 	$L__BB522_68;
	shfl.sync.idx.b32	%r810|%p168, %r129, %r32, %r19, -1;
	mad.lo.s32 	%r917, %r810, %r1044, %r917;
$L__BB522_68:
	setp.lt.s32 	%p169, %r364, 7;
	@%p169 bra 	$L__BB522_70;
	shfl.sync.idx.b32	%r811|%p170, %r129, %r33, %r19, -1;
	mad.lo.s32 	%r917, %r811, %r1043, %r917;
$L__BB522_70:
	setp.lt.s32 	%p171, %r364, 8;
	@%p171 bra 	$L__BB522_72;
	shfl.sync.idx.b32	%r812|%p172, %r129, %r34, %r19, -1;
	mad.lo.s32 	%r917, %r812, %r1042, %r917;
$L__BB522_72:
	setp.lt.s32 	%p173, %r364, 9;
	@%p173 bra 	$L__BB522_74;
	shfl.sync.idx.b32	%r813|%p174, %r129, %r35, %r19, -1;
	mad.lo.s32 	%r917, %r813, %r1041, %r917;
$L__BB522_74:
	setp.lt.s32 	%p175, %r364, 10;
	@%p175 bra 	$L__BB522_76;
	shfl.sync.idx.b32	%r814|%p176, %r129, %r36, %r19, -1;
	mad.lo.s32 	%r917, %r814, %r1040, %r917;
$L__BB522_76:
	setp.lt.s32 	%p177, %r364, 11;
	@%p177 bra 	$L__BB522_78;
	shfl.sync.idx.b32	%r815|%p178, %r129, %r37, %r19, -1;
	mad.lo.s32 	%r917, %r815, %r1039, %r917;
$L__BB522_78:
	setp.lt.s32 	%p179, %r364, 12;
	@%p179 bra 	$L__BB522_80;
	shfl.sync.idx.b32	%r816|%p180, %r129, %r38, %r19, -1;
	mad.lo.s32 	%r917, %r816, %r1038, %r917;
$L__BB522_80:
	setp.lt.s32 	%p181, %r364, 13;
	@%p181 bra 	$L__BB522_82;
	shfl.sync.idx.b32	%r817|%p182, %r129, %r39, %r19, -1;
	mad.lo.s32 	%r917, %r817, %r1037, %r917;
$L__BB522_82:
	setp.lt.s32 	%p183, %r364, 14;
	@%p183 bra 	$L__BB522_84;
	shfl.sync.idx.b32	%r818|%p184, %r129, %r40, %r19, -1;
	mad.lo.s32 	%r917, %r818, %r1036, %r917;
$L__BB522_84:
	setp.lt.s32 	%p185, %r364, 15;
	@%p185 bra 	$L__BB522_86;
	shfl.sync.idx.b32	%r819|%p186, %r129, %r41, %r19, -1;
	mad.lo.s32 	%r917, %r819, %r1035, %r917;
$L__BB522_86:
	setp.lt.s32 	%p187, %r364, 16;
	@%p187 bra 	$L__BB522_88;
	shfl.sync.idx.b32	%r820|%p188, %r129, %r42, %r19, -1;
	mad.lo.s32 	%r917, %r820, %r1034, %r917;
$L__BB522_88:
	mad.lo.s32 	%r821, %r915, %r9, %r92;
	shl.b32 	%r822, %r821, 2;
	mov.u32 	%r823, _ZZ9cuda_gemmIiLi256ELi4ELi1ELi256ELi32ELi32ELi32ELi1ELi0EEviiiPT_S1_S1_iiE3Csh;
	add.s32 	%r824, %r823, %r822;
	ld.shared.u32 	%r825, [%r824];
	add.s32 	%r826, %r825, %r917;
	st.shared.u32 	[%r824], %r826;
	add.s32 	%r915, %r915, %r14;
	setp.lt.s32 	%p189, %r915, %r18;
	@%p189 bra 	$L__BB522_56;
	bra.uni 	$L__BB522_54;
$L__BB522_89:
	setp.gt.u32 	%p34, %r364, 31;
	@%p34 bra 	$L__BB522_123;
	mov.b32 	%r1000, 0;
$L__BB522_91:
	setp.eq.s32 	%p35, %r364, 0;
	add.s32 	%r272, %r1000, %r11;
	mad.lo.s32 	%r273, %r272, %r364, %r17;
	@%p35 bra 	$L__BB522_93;
	add.s32 	%r467, %r273, %r16;
	shl.b32 	%r468, %r467, 2;
	mov.u32 	%r469, _ZZ9cuda_gemmIiLi256ELi4ELi1ELi256ELi32ELi32ELi32ELi1ELi0EEviiiPT_S1_S1_iiE3Ash;
	add.s32 	%r470, %r469, %r468;
	ld.shared.u32 	%r1049, [%r470];
$L__BB522_93:
	setp.lt.s32 	%p36, %r364, 2;
	@%p36 bra 	$L__BB522_95;
	add.s32 	%r471, %r11, 1;
	and.b32  	%r472, %r471, 15;
	add.s32 	%r473, %r273, %r472;
	shl.b32 	%r474, %r473, 2;
	mov.u32 	%r475, _ZZ9cuda_gemmIiLi256ELi4ELi1ELi256ELi32ELi32ELi32ELi1ELi0EEviiiPT_S1_S1_iiE3Ash;
	add.s32 	%r476, %r475, %r474;
	ld.shared.u32 	%r1048, [%r476];
$L__BB522_95:
	setp.lt.s32 	%p37, %r364, 3;
	@%p37 bra 	$L__BB522_97;
	add.s32 	%r477, %r11, 2;
	and.b32  	%r478, %r477, 15;
	add.s32 	%r479, %r273, %r478;
	shl.b32 	%r480, %r479, 2;
	mov.u32 	%r481, _ZZ9cuda_gemmIiLi256ELi4ELi1ELi256ELi32ELi32ELi32ELi1ELi0EEviiiPT_S1_S1_iiE3Ash;
	add.s32 	%r482, %r481, %r480;
	ld.shared.u32 	%r1047, [%r482];
$L__BB522_97:
	setp.lt.s32 	%p38, %r364, 4;
	@%p38 bra 	$L__BB522_99;
	add.s32 	%r483, %r11, 3;
	and.b32  	%r484, %r483, 15;
	add.s32 	%r485, %r273, %r484;
	shl.b32 	%r486, %r485, 2;
	mov.u32 	%r487, _ZZ9cuda_gemmIiLi256ELi4ELi1ELi256ELi32ELi32ELi32ELi1ELi0EEviiiPT_S1_S1_iiE3Ash;
	add.s32 	%r488, %r487, %r486;
	ld.shared.u32 	%r1046, [%r488];
$L__BB522_99:
	setp.lt.s32 	%p39, %r364, 5;
	@%p39 bra 	$L__BB522_101;
	add.s32 	%r489, %r11, 4;
	and.b32  	%r490, %r489, 15;
	add.s32 	%r491, %r273, %r490;
	shl.b32 	%r492, %r491, 2;
	mov.u32 	%r493, _ZZ9cuda_gemmIiLi256ELi4ELi1ELi256ELi32ELi32ELi32ELi1ELi0EEviiiPT_S1_S1_iiE3Ash;
	add.s32 	%r494, %r493, %r492;
	ld.shared.u32 	%r1045, [%r494];
$L__BB522_101:
	setp.lt.s32 	%p40, %r364, 6;
	@%p40 bra 	$L__BB522_103;
	add.s32 	%r495, %r11, 5;
	and.b32  	%r496, %r495, 15;
	add.s32 	%r497, %r273, %r496;
	shl.b32 	%r498, %r497, 2;
	mov.u32 	%r499, _ZZ9cuda_gemmIiLi256ELi4ELi1ELi256ELi32ELi32ELi32ELi1ELi0EEviiiPT_S1_S1_iiE3Ash;
	add.s32 	%r500, %r499, %r498;
	ld.shared.u32 	%r1044, [%r500];
$L__BB522_103:
	setp.lt.s32 	%p41, %r364, 7;
	@%p41 bra 	$L__BB522_105;
	add.s32 	%r501, %r11, 6;
	and.b32  	%r502, %r501, 15;
	add.s32 	%r503, %r273, %r502;
	shl.b32 	%r504, %r503, 2;
	mov.u32 	%r505, _ZZ9cuda_gemmIiLi256ELi4ELi1ELi256ELi32ELi32ELi32ELi1ELi0EEviiiPT_S1_S1_iiE3Ash;
	add.s32 	%r506, %r505, %r504;
	ld.shared.u32 	%r1043, [%r506];
$L__BB522_105:
	setp.lt.s32 	%p42, %r364, 8;
	@%p42 bra 	$L__BB522_107;
	add.s32 	%r507, %r11, 7;
	and.b32  	%r508, %r507, 15;
	add.s32 	%r509, %r273, %r508;
	shl.b32 	%r510, %r509, 2;
	mov.u32 	%r511, _ZZ9cuda_gemmIiLi256ELi4ELi1ELi256ELi32ELi32ELi32ELi1ELi0EEviiiPT_S1_S1_iiE3Ash;
	add.s32 	%r512, %r511, %r510;
	ld.shared.u32 	%r1042, [%r512];
$L__BB522_107:
	setp.lt.s32 	%p43, %r364, 9;
	@%p43 bra 	$L__BB522_109;
	xor.b32  	%r513, %r16, 8;
	add.s32 	%r514, %r273, %r513;
	shl.b32 	%r515, %r514, 2;
	mov.u32 	%r516, _ZZ9cuda_gemmIiLi256ELi4ELi1ELi256ELi32ELi32ELi32ELi1ELi0EEviiiPT_S1_S1_iiE3Ash;
	add.s32 	%r517, %r516, %r515;
	ld.shared.u32 	%r1041, [%r517];
$L__BB522_109:
	setp.lt.s32 	%p44, %r364, 10;
	@%p44 bra 	$L__BB522_111;
	add.s32 	%r518, %r11, 9;
	and.b32  	%r519, %r518, 15;
	add.s32 	%r520, %r273, %r519;
	shl.b32 	%r521, %r520, 2;
	mov.u32 	%r522, _ZZ9cuda_gemmIiLi256ELi4ELi1ELi256ELi32ELi32ELi32ELi1ELi0EEviiiPT_S1_S1_iiE3Ash;
	add.s32 	%r523, %r522, %r521;
	ld.shared.u32 	%r1040, [%r523];
$L__BB522_111:
	setp.lt.s32 	%p45, %r364, 11;
	@%p45 bra 	$L__BB522_113;
	add.s32 	%r524, %r11, 10;
	and.b32  	%r525, %r524, 15;
	add.s32 	%r526, %r273, %r525;
	shl.b32 	%r527, %r526, 2;
	mov.u32 	%r528, _ZZ9cuda_gemmIiLi256ELi4ELi1ELi256ELi32ELi32ELi32ELi1ELi0EEviiiPT_S1_S1_iiE3Ash;
	add.s32 	%r529, %r528, %r527;
	ld.shared.u32 	%r1039, [%r529];
$L__BB522_113:
	setp.lt.s32 	%p46, %r364, 12;
	@%p46 bra 	$L__BB522_115;
	add.s32 	%r530, %r11, 11;
	and.b32  	%r531, %r530, 15;
	add.s32 	%r532, %r273, %r531;
	shl.b32 	%r533, %r532, 2;
	mov.u32 	%r534, _ZZ9cuda_gemmIiLi256ELi4ELi1ELi256ELi32ELi32ELi32ELi1ELi0EEviiiPT_S1_S1_iiE3Ash;
	add.s32 	%r535, %r534, %r533;
	ld.shared.u32 	%r1038, [%r535];
$L__BB522_115:
	setp.lt.s32 	%p47, %r364, 13;
	@%p47 bra 	$L__BB522_117;
	add.s32 	%r536, %r11, 12;
	and.b32  	%r537, %r536, 15;
	add.s32 	%r538, %r273, %r537;
	shl.b32 	%r539, %r538, 2;
	mov.u32 	%r540, _ZZ9cuda_gemmIiLi256ELi4ELi1ELi256ELi32ELi32ELi32ELi1ELi0EEviiiPT_S1_S1_iiE3Ash;
	add.s32 	%r541, %r540, %r539;
	ld.shared.u32 	%r1037, [%r541];
$L__BB522_117:
	setp.lt.s32 	%p48, %r364, 14;
	@%p48 bra 	$L__BB522_119;
	add.s32 	%r542, %r11, 13;
	and.b32  	%r543, %r542, 15;
	add.s32 	%r544, %r273, %r543;
	shl.b32 	%r545, %r544, 2;
	mov.u32 	%r546, _ZZ9cuda_gemmIiLi256ELi4ELi1ELi256ELi32ELi32ELi32ELi1ELi0EEviiiPT_S1_S1_iiE3Ash;
	add.s32 	%r547, %r546, %r545;
	ld.shared.u32 	%r1036, [%r547];
$L__BB522_119:
	setp.lt.s32 	%p49, %r364, 15;
	@%p49 bra 	$L__BB522_121;
	add.s32 	%r548, %r11, 14;
	and.b32  	%r549, %r548, 15;
	add.s32 	%r550, %r273, %r549;
	shl.b32 	%r551, %r550, 2;
	mov.u32 	%r552, _ZZ9cuda_gemmIiLi256ELi4ELi1ELi256ELi32ELi32ELi32ELi1ELi0EEviiiPT_S1_S1_iiE3Ash;
	add.s32 	%r553, %r552, %r551;
	ld.shared.u32 	%r1035, [%r553];
$L__BB522_121:
	setp.lt.s32 	%p50, %r364, 16;
	@%p50 bra 	$L__BB522_196;
	add.s32 	%r554, %r11, -1;
	and.b32  	%r555, %r554, 15;
	add.s32 	%r556, %r273, %r555;
	shl.b32 	%r557, %r556, 2;
	mov.u32 	%r558, _ZZ9cuda_gemmIiLi256ELi4ELi1ELi256ELi32ELi32ELi32ELi1ELi0EEviiiPT_S1_S1_iiE3Ash;
	add.s32 	%r559, %r558, %r557;
	ld.shared.u32 	%r1034, [%r559];
	bra.uni 	$L__BB522_196;
$L__BB522_123:
	mov.b32 	%r948, 0;
$L__BB522_124:
	setp.lt.s32 	%p86, %r364, 1;
	add.s32 	%r180, %r948, %r11;
	mad.lo.s32 	%r181, %r180, %r364, %r17;
	@%p86 bra 	$L__BB522_126;
	add.s32 	%r586, %r181, %r16;
	shl.b32 	%r587, %r586, 2;
	mov.u32 	%r588, _ZZ9cuda_gemmIiLi256ELi4ELi1ELi256ELi32ELi32ELi32ELi1ELi0EEviiiPT_S1_S1_iiE3Ash;
	add.s32 	%r589, %r588, %r587;
	ld.shared.u32 	%r1049, [%r589];
$L__BB522_126:
	setp.lt.s32 	%p87, %r364, 2;
	@%p87 bra 	$L__BB522_128;
	add.s32 	%r590, %r11, 1;
	and.b32  	%r591, %r590, 15;
	add.s32 	%r592, %r181, %r591;
	shl.b32 	%r593, %r592, 2;
	mov.u32 	%r594, _ZZ9cuda_gemmIiLi256ELi4ELi1ELi256ELi32ELi32ELi32ELi1ELi0EEviiiPT_S1_S1_iiE3Ash;
	add.s32 	%r595, %r594, %r593;
	ld.shared.u32 	%r1048, [%r595];
$L__BB522_128:
	setp.lt.s32 	%p88, %r364, 3;
	@%p88 bra 	$L__BB522_130;
	add.s32 	%r596, %r11, 2;
	and.b32  	%r597, %r596, 15;
	add.s32 	%r598, %r181, %r597;
	shl.b32 	%r599, %r598, 2;
	mov.u32 	%r600, _ZZ9cuda_gemmIiLi256ELi4ELi1ELi256ELi32ELi32ELi32ELi1ELi0EEviiiPT_S1_S1_iiE3Ash;
	add.s32 	%r601, %r600, %r599;
	ld.shared.u32 	%r1047, [%r601];
$L__BB522_130:
	setp.lt.s32 	%p89, %r364, 4;
	@%p89 bra 	$L__BB522_132;
	add.s32 	%r602, %r11, 3;
	and.b32  	%r603, %r602, 15;
	add.s32 	%r604, %r181, %r603;
	shl.b32 	%r605, %r604, 2;
	mov.u32 	%r606, _ZZ9cuda_gemmIiLi256ELi4ELi1ELi256ELi32ELi32ELi32ELi1ELi0EEviiiPT_S1_S1_iiE3Ash;
	add.s32 	%r607, %r606, %r605;
	ld.shared.u32 	%r1046, [%r607];
$L__BB522_132:
	setp.lt.s32 	%p90, %r364, 5;
	@%p90 bra 	$L__BB522_134;
	add.s32 	%r608, %r11, 4;
	and.b32  	%r609, %r608, 15;
	add.s32 	%r610, %r181, %r609;
	shl.b32 	%r611, %r610, 2;
	mov.u32 	%r612, _ZZ9cuda_gemmIiLi256ELi4ELi1ELi256ELi32ELi32ELi32ELi1ELi0EEviiiPT_S1_S1_iiE3Ash;
	add.s32 	%r613, %r612, %r611;
	ld.shared.u32 	%r1045, [%r613];
$L__BB522_134:
	setp.lt.s32 	%p91, %r364, 6;
	@%p91 bra 	$L__BB522_136;
	add.s32 	%r614, %r11, 5;
	and.b32  	%r615, %r614, 15;
	add.s32 	%r616, %r181, %r615;
	shl.b32 	%r617, %r616, 2;
	mov.u32 	%r618, _ZZ9cuda_gemmIiLi256ELi4ELi1ELi256ELi32ELi32ELi32ELi1ELi0EEviiiPT_S1_S1_iiE3Ash;
	add.s32 	%r619, %r618, %r617;
	ld.shared.u32 	%r1044, [%r619];
$L__BB522_136:
	setp.lt.s32 	%p92, %r364, 7;
	@%p92 bra 	$L__BB522_138;
	add.s32 	%r620, %r11, 6;
	and.b32  	%r621, %r620, 15;
	add.s32 	%r622, %r181, %r621;
	shl.b32 	%r623, %r622, 2;
	mov.u32 	%r624, _ZZ9cuda_gemmIiLi256ELi4ELi1ELi256ELi32ELi32ELi32ELi1ELi0EEviiiPT_S1_S1_iiE3Ash;
	add.s32 	%r625, %r624, %r623;
	ld.shared.u32 	%r1043, [%r625];
$L__BB522_138:
	setp.lt.s32 	%p93, %r364, 8;
	@%p93 bra 	$L__BB522_140;
	add.s32 	%r626, %r11, 7;
	and.b32  	%r627, %r626, 15;
	add.s32 	%r628, %r181, %r627;
	shl.b32 	%r629, %r628, 2;
	mov.u32 	%r630, _ZZ9cuda_gemmIiLi256ELi4ELi1ELi256ELi32ELi32ELi32ELi1ELi0EEviiiPT_S1_S1_iiE3Ash;
	add.s32 	%r631, %r630, %r629;
	ld.shared.u32 	%r1042, [%r631];
$L__BB522_140:
	setp.lt.s32 	%p94, %r364, 9;
	@%p94 bra 	$L__BB522_142;
	xor.b32  	%r632, %r16, 8;
	add.s32 	%r633, %r181, %r632;
	shl.b32 	%r634, %r633, 2;
	mov.u32 	%r635, _ZZ9cuda_gemmIiLi256ELi4ELi1ELi256ELi32ELi32ELi32ELi1ELi0EEviiiPT_S1_S1_iiE3Ash;
	add.s32 	%r636, %r635, %r634;
	ld.shared.u32 	%r1041, [%r636];
$L__BB522_142:
	setp.lt.s32 	%p95, %r364, 10;
	@%p95 bra 	$L__BB522_144;
	add.s32 	%r637, %r11, 9;
	and.b32  	%r638, %r637, 15;
	add.s32 	%r639, %r181, %r638;
	shl.b32 	%r640, %r639, 2;
	mov.u32 	%r641, _ZZ9cuda_gemmIiLi256ELi4ELi1ELi256ELi32ELi32ELi32ELi1ELi0EEviiiPT_S1_S1_iiE3Ash;
	add.s32 	%r642, %r641, %r640;
	ld.shared.u32 	%r1040, [%r642];
$L__BB522_144:
	setp.lt.s32 	%p96, %r364, 11;
	@%p96 bra 	$L__BB522_146;
	add.s32 	%r643, %r11, 10;
	and.b32  	%r644, %r643, 15;
	add.s32 	%r645, %r181, %r644;
	shl.b32 	%r646, %r645, 2;
	mov.u32 	%r647, _ZZ9cuda_gemmIiLi256ELi4ELi1ELi256ELi32ELi32ELi32ELi1ELi0EEviiiPT_S1_S1_iiE3Ash;
	add.s32 	%r648, %r647, %r646;
	ld.shared.u32 	%r1039, [%r648];
$L__BB522_146:
	setp.lt.s32 	%p97, %r364, 12;
	@%p97 bra 	$L__BB522_148;
	add.s32 	%r649, %r11, 11;
	and.b32  	%r650, %r649, 15;
	add.s32 	%r651, %r181, %r650;
	shl.b32 	%r652, %r651, 2;
	mov.u32 	%r653, _ZZ9cuda_gemmIiLi256ELi4ELi1ELi256ELi32ELi32ELi32ELi1ELi0EEviiiPT_S1_S1_iiE3Ash;
	add.s32 	%r654, %r653, %r652;
	ld.shared.u32 	%r1038, [%r654];
$L__BB522_148:
	setp.lt.s32 	%p98, %r364, 13;
	@%p98 bra 	$L__BB522_150;
	add.s32 	%r655, %r11, 12;
	and.b32  	%r656, %r655, 15;
	add.s32 	%r657, %r181, %r656;
	shl.b32 	%r658, %r657, 2;
	mov.u32 	%r659, _ZZ9cuda_gemmIiLi256ELi4ELi1ELi256ELi32ELi32ELi32ELi1ELi0EEviiiPT_S1_S1_iiE3Ash;
	add.s32 	%r660, %r659, %r658;
	ld.shared.u32 	%r1037, [%r660];
$L__BB522_150:
	setp.lt.s32 	%p99, %r364, 14;
	@%p99 bra 	$L__BB522_152;
	add.s32 	%r661, %r11, 13;
	and.b32  	%r662, %r661, 15;
	add.s32 	%r663, %r181, %r662;
	shl.b32 	%r664, %r663, 2;
	mov.u32 	%r665, _ZZ9cuda_gemmIiLi256ELi4ELi1ELi256ELi32ELi32ELi32ELi1ELi0EEviiiPT_S1_S1_iiE3Ash;
	add.s32 	%r666, %r665, %r664;
	ld.shared.u32 	%r1036, [%r666];
$L__BB522_152:
	setp.lt.s32 	%p100, %r364, 15;
	@%p100 bra 	$L__BB522_154;
	add.s32 	%r667, %r11, 14;
	and.b32  	%r668, %r667, 15;
	add.s32 	%r669, %r181, %r668;
	shl.b32 	%r670, %r669, 2;
	mov.u32 	%r671, _ZZ9cuda_gemmIiLi256ELi4ELi1ELi256ELi32ELi32ELi32ELi1ELi0EEviiiPT_S1_S1_iiE3Ash;
	add.s32 	%r672, %r671, %r670;
	ld.shared.u32 	%r1035, [%r672];
$L__BB522_154:
	setp.lt.s32 	%p101, %r364, 16;
	@%p101 bra 	$L__BB522_156;
	add.s32 	%r673, %r11, -1;
	and.b32  	%r674, %r673, 15;
	add.s32 	%r675, %r181, %r674;
	shl.b32 	%r676, %r675, 2;
	mov.u32 	%r677, _ZZ9cuda_gemmIiLi256ELi4ELi1ELi256ELi32ELi32ELi32ELi1ELi0EEviiiPT_S1_S1_iiE3Ash;
	add.s32 	%r678, %r677, %r676;
	ld.shared.u32 	%r1034, [%r678];
$L__BB522_156:
	setp.lt.s32 	%p102, %r12, %r18;
	@%p102 bra 	$L__BB522_158;
$L__BB522_157:
	add.s32 	%r948, %r948, %r10;
	setp.lt.s32 	%p139, %r948, %r9;
	@%p139 bra 	$L__BB522_124;
	bra.uni 	$L__BB522_232;
$L__BB522_158:
	rem.s32 	%r679, %r2, %r364;
	shl.b32 	%r680, %r679, 2;
	mov.u32 	%r681, _ZZ9cuda_gemmIiLi256ELi4ELi1ELi256ELi32ELi32ELi32ELi1ELi0EEviiiPT_S1_S1_iiE11kron_fac_sh;
	add.s32 	%r215, %r681, %r680;
	mov.u32 	%r965, %r12;
$L__BB522_159:
	mad.lo.s32 	%r683, %r965, 132, %r215;
	ld.shared.u32 	%r217, [%r683];
	mov.b32 	%r967, 0;
	@%p86 bra 	$L__BB522_161;
	shfl.sync.idx.b32	%r684|%p104, %r217, %r27, %r19, -1;
	mul.lo.s32 	%r967, %r684, %r1049;
$L__BB522_161:
	@%p87 bra 	$L__BB522_163;
	shfl.sync.idx.b32	%r685|%p106, %r217, %r28, %r19, -1;
	mad.lo.s32 	%r967, %r685, %r1048, %r967;
$L__BB522_163:
	@%p88 bra 	$L__BB522_165;
	shfl.sync.idx.b32	%r686|%p108, %r217, %r29, %r19, -1;
	mad.lo.s32 	%r967, %r686, %r1047, %r967;
$L__BB522_165:
	setp.lt.s32 	%p109, %r364, 4;
	@%p109 bra 	$L__BB522_167;
	shfl.sync.idx.b32	%r687|%p110, %r217, %r30, %r19, -1;
	mad.lo.s32 	%r967, %r687, %r1046, %r967;
$L__BB522_167:
	setp.lt.s32 	%p111, %r364, 5;
	@%p111 bra 	$L__BB522_169;
	shfl.sync.idx.b32	%r688|%p112, %r217, %r31, %r19, -1;
	mad.lo.s32 	%r967, %r688, %r1045, %r967;
$L__BB522_169:
	setp.lt.s32 	%p113, %r364, 6;
	@%p113 bra 	$L__BB522_171;
	shfl.sync.idx.b32	%r689|%p114, %r217, %r32, %r19, -1;
	mad.lo.s32 	%r967, %r689, %r1044, %r967;
$L__BB522_171:
	setp.lt.s32 	%p115, %r364, 7;
	@%p115 bra 	$L__BB522_173;
	shfl.sync.idx.b32	%r690|%p116, %r217, %r33, %r19, -1;
	mad.lo.s32 	%r967, %r690, %r1043, %r967;
$L__BB522_173:
	setp.lt.s32 	%p117, %r364, 8;
	@%p117 bra 	$L__BB522_175;
	shfl.sync.idx.b32	%r691|%p118, %r217, %r34, %r19, -1;
	mad.lo.s32 	%r967, %r691, %r1042, %r967;
$L__BB522_175:
	setp.lt.s32 	%p119, %r364, 9;
	@%p119 bra 	$L__BB522_177;
	shfl.sync.idx.b32	%r692|%p120, %r217, %r35, %r19, -1;
	mad.lo.s32 	%r967, %r692, %r1041, %r967;
$L__BB522_177:
	setp.lt.s32 	%p121, %r364, 10;
	@%p121 bra 	$L__BB522_179;
	shfl.sync.idx.b32	%r693|%p122, %r217, %r36, %r19, -1;
	mad.lo.s32 	%r967, %r693, %r1040, %r967;
$L__BB522_179:
	setp.lt.s32 	%p123, %r364, 11;
	@%p123 bra 	$L__BB522_181;
	shfl.sync.idx.b32	%r694|%p124, %r217, %r37, %r19, -1;
	mad.lo.s32 	%r967, %r694, %r1039, %r967;
$L__BB522_181:
	setp.lt.s32 	%p125, %r364, 12;
	@%p125 bra 	$L__BB522_183;
	shfl.sync.idx.b32	%r695|%p126, %r217, %r38, %r19, -1;
	mad.lo.s32 	%r967, %r695, %r1038, %r967;
$L__BB522_183:
	setp.lt.s32 	%p127, %r364, 13;
	@%p127 bra 	$L__BB522_185;
	shfl.sync.idx.b32	%r696|%p128, %r217, %r39, %r19, -1;
	mad.lo.s32 	%r967, %r696, %r1037, %r967;
$L__BB522_185:
	setp.lt.s32 	%p129, %r364, 14;
	@%p129 bra 	$L__BB522_187;
	shfl.sync.idx.b32	%r697|%p130, %r217, %r40, %r19, -1;
	mad.lo.s32 	%r967, %r697, %r1036, %r967;
$L__BB522_187:
	setp.lt.s32 	%p131, %r364, 15;
	@%p131 bra 	$L__BB522_189;
	shfl.sync.idx.b32	%r698|%p132, %r217, %r41, %r19, -1;
	mad.lo.s32 	%r967, %r698, %r1035, %r967;
$L__BB522_189:
	setp.lt.s32 	%p133, %r364, 16;
	@%p133 bra 	$L__BB522_191;
	shfl.sync.idx.b32	%r699|%p134, %r217, %r42, %r19, -1;
	mad.lo.s32 	%r967, %r699, %r1034, %r967;
$L__BB522_191:
	mov.u32 	%r981, %r3;
$L__BB522_192:
	shr.u32 	%r251, %r981, 1;
	shfl.sync.down.b32	%r700|%p135, %r967, %r251, %r20, -1;
	add.s32 	%r967, %r700, %r967;
	setp.gt.u32 	%p136, %r981, 3;
	mov.u32 	%r981, %r251;
	@%p136 bra 	$L__BB522_192;
	rem.u32 	%r701, %r2, %r4;
	setp.eq.s32 	%p137, %r701, 0;
	@%p137 bra 	$L__BB522_194;
	bra.uni 	$L__BB522_195;
$L__BB522_194:
	mad.lo.s32 	%r702, %r965, %r9, %r180;
	shl.b32 	%r703, %r702, 2;
	mov.u32 	%r704, _ZZ9cuda_gemmIiLi256ELi4ELi1ELi256ELi32ELi32ELi32ELi1ELi0EEviiiPT_S1_S1_iiE3Csh;
	add.s32 	%r705, %r704, %r703;
	st.shared.u32 	[%r705], %r967;
$L__BB522_195:
	add.s32 	%r965, %r965, %r14;
	setp.lt.s32 	%p138, %r965, %r18;
	@%p138 bra 	$L__BB522_159;
	bra.uni 	$L__BB522_157;
$L__BB522_196:
	setp.lt.s32 	%p51, %r12, %r18;
	@%p51 bra 	$L__BB522_197;
	bra.uni 	$L__BB522_231;
$L__BB522_197:
	rem.u32 	%r560, %r2, %r364;
	shl.b32 	%r561, %r560, 2;
	mov.u32 	%r562, _ZZ9cuda_gemmIiLi256ELi4ELi1ELi256ELi32ELi32ELi32ELi1ELi0EEviiiPT_S1_S1_iiE11kron_fac_sh;
	add.s32 	%r274, %r562, %r561;
	mov.u32 	%r1017, %r12;
$L__BB522_198:
	mad.lo.s32 	%r564, %r1017, 132, %r274;
	ld.shared.u32 	%r308, [%r564];
	mov.b32 	%r1019, 0;
	@%p35 bra 	$L__BB522_200;
	shfl.sync.idx.b32	%r565|%p53, %r308, %r27, %r19, -1;
	mul.lo.s32 	%r1019, %r565, %r1049;
$L__BB522_200:
	@%p36 bra 	$L__BB522_202;
	shfl.sync.idx.b32	%r566|%p55, %r308, %r28, %r19, -1;
	mad.lo.s32 	%r1019, %r566, %r1048, %r1019;
$L__BB522_202:
	@%p37 bra 	$L__BB522_204;
	shfl.sync.idx.b32	%r567|%p57, %r308, %r29, %r19, -1;
	mad.lo.s32 	%r1019, %r567, %r1047, %r1019;
$L__BB522_204:
	@%p38 bra 	$L__BB522_206;
	shfl.sync.idx.b32	%r568|%p59, %r308, %r30, %r19, -1;
	mad.lo.s32 	%r1019, %r568, %r1046, %r1019;
$L__BB522_206:
	setp.lt.s32 	%p60, %r364, 5;
	@%p60 bra 	$L__BB522_208;
	shfl.sync.idx.b32	%r569|%p61, %r308, %r31, %r19, -1;
	mad.lo.s32 	%r1019, %r569, %r1045, %r1019;
$L__BB522_208:
	setp.lt.s32 	%p62, %r364, 6;
	@%p62 bra 	$L__BB522_210;
	shfl.sync.idx.b32	%r570|%p63, %r308, %r32, %r19, -1;
	mad.lo.s32 	%r1019, %r570, %r1044, %r1019;
$L__BB522_210:
	setp.lt.s32 	%p64, %r364, 7;
	@%p64 bra 	$L__BB522_212;
	shfl.sync.idx.b32	%r571|%p65, %r308, %r33, %r19, -1;
	mad.lo.s32 	%r1019, %r571, %r1043, %r1019;
$L__BB522_212:
	setp.lt.s32 	%p66, %r364, 8;
	@%p66 bra 	$L__BB522_214;
	shfl.sync.idx.b32	%r572|%p67, %r308, %r34, %r19, -1;
	mad.lo.s32 	%r1019, %r572, %r1042, %r1019;
$L__BB522_214:
	setp.lt.s32 	%p68, %r364, 9;
	@%p68 bra 	$L__BB522_216;
	shfl.sync.idx.b32	%r573|%p69, %r308, %r35, %r19, -1;
	mad.lo.s32 	%r1019, %r573, %r1041, %r1019;
$L__BB522_216:
	setp.lt.s32 	%p70, %r364, 10;
	@%p70 bra 	$L__BB522_218;
	shfl.sync.idx.b32	%r574|%p71, %r308, %r36, %r19, -1;
	mad.lo.s32 	%r1019, %r574, %r1040, %r1019;
$L__BB522_218:
	setp.lt.s32 	%p72, %r364, 11;
	@%p72 bra 	$L__BB522_220;
	shfl.sync.idx.b32	%r575|%p73, %r308, %r37, %r19, -1;
	mad.lo.s32 	%r1019, %r575, %r1039, %r1019;
$L__BB522_220:
	setp.lt.s32 	%p74, %r364, 12;
	@%p74 bra 	$L__BB522_222;
	shfl.sync.idx.b32	%r576|%p75, %r308, %r38, %r19, -1;
	mad.lo.s32 	%r1019, %r576, %r1038, %r1019;
$L__BB522_222:
	setp.lt.s32 	%p76, %r364, 13;
	@%p76 bra 	$L__BB522_224;
	shfl.sync.idx.b32	%r577|%p77, %r308, %r39, %r19, -1;
	mad.lo.s32 	%r1019, %r577, %r1037, %r1019;
$L__BB522_224:
	setp.lt.s32 	%p78, %r364, 14;
	@%p78 bra 	$L__BB522_226;
	shfl.sync.idx.b32	%r578|%p79, %r308, %r40, %r19, -1;
	mad.lo.s32 	%r1019, %r578, %r1036, %r1019;
$L__BB522_226:
	setp.lt.s32 	%p80, %r364, 15;
	@%p80 bra 	$L__BB522_228;
	shfl.sync.idx.b32	%r579|%p81, %r308, %r41, %r19, -1;
	mad.lo.s32 	%r1019, %r579, %r1035, %r1019;
$L__BB522_228:
	setp.lt.s32 	%p82, %r364, 16;
	@%p82 bra 	$L__BB522_230;
	shfl.sync.idx.b32	%r580|%p83, %r308, %r42, %r19, -1;
	mad.lo.s32 	%r1019, %r580, %r1034, %r1019;
$L__BB522_230:
	mad.lo.s32 	%r581, %r1017, %r9, %r272;
	shl.b32 	%r582, %r581, 2;
	mov.u32 	%r583, _ZZ9cuda_gemmIiLi256ELi4ELi1ELi256ELi32ELi32ELi32ELi1ELi0EEviiiPT_S1_S1_iiE3Csh;
	add.s32 	%r584, %r583, %r582;
	st.shared.u32 	[%r584], %r1019;
	add.s32 	%r1017, %r1017, %r14;
	setp.lt.s32 	%p84, %r1017, %r18;
	@%p84 bra 	$L__BB522_198;
$L__BB522_231:
	add.s32 	%r1000, %r1000, %r10;
	setp.lt.s32 	%p85, %r1000, %r9;
	@%p85 bra 	$L__BB522_91;
$L__BB522_232:
	bar.sync 	0;
	mov.u32 	%r1050, %r1;
	@%p22 bra 	$L__BB522_236;
	setp.eq.s32 	%p192, %r23, 0;
	shl.b32 	%r827, %r875, 8;
	or.b32  	%r828, %r827, %r1;
	shl.b32 	%r829, %r1, 2;
	mov.u32 	%r830, _ZZ9cuda_gemmIiLi256ELi4ELi1ELi256ELi32ELi32ELi32ELi1ELi0EEviiiPT_S1_S1_iiE3Csh;
	add.s32 	%r831, %r830, %r829;
	ld.shared.u32 	%r832, [%r831];
	mul.wide.s32 	%rd28, %r828, 4;
	add.s64 	%rd9, %rd2, %rd28;
	st.global.u32 	[%rd9], %r832;
	mov.u32 	%r1050, %r21;
	@%p192 bra 	$L__BB522_236;
	setp.eq.s32 	%p193, %r23, 1;
	add.s32 	%r836, %r831, %r24;
	ld.shared.u32 	%r837, [%r836];
	cvt.u64.u32 	%rd29, %r24;
	add.s64 	%rd10, %rd9, %rd29;
	st.global.u32 	[%rd10], %r837;
	mov.u32 	%r1050, %r25;
	@%p193 bra 	$L__BB522_236;
	mov.u32 	%r839, _ZZ9cuda_gemmIiLi256ELi4ELi1ELi256ELi32ELi32ELi32ELi1ELi0EEviiiPT_S1_S1_iiE3Csh;
	add.s32 	%r840, %r839, %r829;
	add.s32 	%r841, %r840, %r24;
	add.s32 	%r842, %r841, %r24;
	ld.shared.u32 	%r843, [%r842];
	add.s64 	%rd31, %rd10, %rd29;
	st.global.u32 	[%rd31], %r843;
	mov.u32 	%r1050, %r26;
$L__BB522_236:
	@%p25 bra 	$L__BB522_238;
$L__BB522_237:
	shl.b32 	%r844, %r875, 8;
	add.s32 	%r845, %r844, %r1050;
	shl.b32 	%r846, %r1050, 2;
	mov.u32 	%r847, _ZZ9cuda_gemmIiLi256ELi4ELi1ELi256ELi32ELi32ELi32ELi1ELi0EEviiiPT_S1_S1_iiE3Csh;
	add.s32 	%r848, %r847, %r846;
	ld.shared.u32 	%r849, [%r848];
	mul.wide.s32 	%rd32, %r845, 4;
	add.s64 	%rd33, %rd2, %rd32;
	st.global.u32 	[%rd33], %r849;
	add.s32 	%r850, %r848, %r24;
	ld.shared.u32 	%r851, [%r850];
	add.s64 	%rd35, %rd33, %rd34;
	st.global.u32 	[%rd35], %r851;
	add.s32 	%r852, %r850, %r24;
	ld.shared.u32 	%r853, [%r852];
	add.s64 	%rd36, %rd35, %rd34;
	st.global.u32 	[%rd36], %r853;
	add.s32 	%r854, %r852, %r24;
	ld.shared.u32 	%r855, [%r854];
	add.s64 	%rd37, %rd36, %rd34;
	st.global.u32 	[%rd37], %r855;
	add.s32 	%r1050, %r24, %r1050;
	setp.lt.u32 	%p195, %r1050, 256;
	@%p195 bra 	$L__BB522_237;
$L__BB522_238:
	mov.u32 	%r856, %nctaid.y;
	add.s32 	%r875, %r875, %r856;
	shl.b32 	%r857, %r856, 2;
	setp.lt.u32 	%p196, %r875, %r857;
	@%p196 bra 	$L__BB522_5;
$L__BB522_239:
	ret;

}
	// .globl	_Z9cuda_gemmIiLi256ELi4ELi1ELi256ELi32ELi32ELi32ELi1ELi1EEviiiPT_S1_S1_ii
.visible .entry _Z9cuda_gemmIiLi256ELi4ELi1ELi256ELi32ELi32ELi32ELi1ELi1EEviiiPT_S1_S1_ii(
	.param .u32 _Z9cuda_gemmIiLi256ELi4ELi1ELi256ELi32ELi32ELi32ELi1ELi1EEviiiPT_S1_S1_ii_param_0,
	.param .u32 _Z9cuda_gemmIiLi256ELi4ELi1ELi256ELi32ELi32ELi32ELi1ELi1EEviiiPT_S1_S1_ii_param_1,
	.param .u32 _Z9cuda_gemmIiLi256ELi4ELi1ELi256ELi32ELi32ELi32ELi1ELi1EEviiiPT_S1_S1_ii_param_2,
	.param .u64 .ptr .align 1 _Z9cuda_gemmIiLi256ELi4ELi1ELi256ELi32ELi32ELi32ELi1ELi1EEviiiPT_S1_S1_ii_param_3,
	.param .u64 .ptr .align 1 _Z9cuda_gemmIiLi256ELi4ELi1ELi256ELi32ELi32ELi32ELi1ELi1EEviiiPT_S1_S1_ii_param_4,
	.param .u64 .ptr .align 1 _Z9cuda_gemmIiLi256ELi4ELi1ELi256ELi32ELi32ELi32ELi1ELi1EEviiiPT_S1_S1_ii_param_5,
	.param .u32 _Z9cuda_gemmIiLi256ELi4ELi1ELi256ELi32ELi32ELi32ELi1ELi1EEviiiPT_S1_S1_ii_param_6,
	.param .u32 _Z9cuda_gemmIiLi256ELi4ELi1ELi256ELi32ELi32ELi32ELi1ELi1EEviiiPT_S1_S1_ii_param_7
)
.maxntid 256
{
	.reg .pred 	%p<41>;
	.reg .b16 	%rs<6>;
	.reg .b32 	%r<282>;
	.reg .b64 	%rd<46>;
	// demoted variable
	.shared .align 128 .b8 _ZZ9cuda_gemmIiLi256ELi4ELi1ELi256ELi32ELi32ELi32ELi1ELi1EEviiiPT_S1_S1_iiE11kron_fac_sh[4224];
	// demoted variable
	.shared .align 128 .b8 _ZZ9cuda_gemmIiLi256ELi4ELi1ELi256ELi32ELi32ELi32ELi1ELi1EEviiiPT_S1_S1_iiE3Ash[1024];
	// demoted variable
	.shared .align 128 .b8 _ZZ9cuda_gemmIiLi256ELi4ELi1ELi256ELi32ELi32ELi32ELi1ELi1EEviiiPT_S1_S1_iiE3Csh[1024];
	ld.param.u64 	%rd11, [_Z9cuda_gemmIiLi256ELi4ELi1ELi256ELi32ELi32ELi32ELi1ELi1EEviiiPT_S1_S1_ii_param_3];
	ld.param.u64 	%rd12, [_Z9cuda_gemmIiLi256ELi4ELi1ELi256ELi32ELi32ELi32ELi1ELi1EEviiiPT_S1_S1_ii_param_4];
	ld.param.u64 	%rd13, [_Z9cuda_gemmIiLi256ELi4ELi1ELi256ELi32ELi32ELi32ELi1ELi1EEviiiPT_S1_S1_ii_param_5];
	cvta.to.global.u64 	%rd1, %rd12;
	cvta.to.global.u64 	%rd2, %rd11;
	cvta.to.global.u64 	%rd3, %rd13;
	mov.u32 	%r1, %tid.x;
	mov.u32 	%r2, %ntid.x;
	add.s32 	%r3, %r1, %r2;
	cvt.u16.u32 	%rs2, %r3;
	xor.b16  	%rs3, %rs2, 1023;
	cvt.u16.u32 	%rs4, %r2;
	div.u16 	%rs5, %rs3, %rs4;
	and.b16  	%rs1, %rs5, 3;
	setp.eq.s16 	%p1, %rs1, 2;
	mov.u32 	%r270, %r1;
	@%p1 bra 	$L__BB523_3;
	cvt.u32.u16 	%r4, %rs1;
	mov.b32 	%r269, 0;
	mov.u32 	%r83, _ZZ9cuda_gemmIiLi256ELi4ELi1ELi256ELi32ELi32ELi32ELi1ELi1EEviiiPT_S1_S1_iiE11kron_fac_sh;
	mov.u32 	%r270, %r1;
$L__BB523_2:
	.pragma "nounroll";
	mul.wide.u32 	%rd14, %r270, 4;
	add.s64 	%rd15, %rd1, %rd14;
	ld.global.u32 	%r81, [%rd15];
	and.b32  	%r82, %r270, 31;
	mad.lo.s32 	%r84, %r82, 132, %r83;
	shr.u32 	%r85, %r270, 3;
	and.b32  	%r86, %r85, 536870908;
	add.s32 	%r87, %r84, %r86;
	st.shared.u32 	[%r87], %r81;
	add.s32 	%r270, %r270, %r2;
	add.s32 	%r269, %r269, 1;
	xor.b32  	%r88, %r269, %r4;
	setp.ne.s32 	%p2, %r88, 2;
	@%p2 bra 	$L__BB523_2;
$L__BB523_3:
	mov.u32 	%r91, _ZZ9cuda_gemmIiLi256ELi4ELi1ELi256ELi32ELi32ELi32ELi1ELi1EEviiiPT_S1_S1_iiE11kron_fac_sh;
$L__BB523_4:
	mul.wide.u32 	%rd16, %r270, 4;
	add.s64 	%rd17, %rd1, %rd16;
	ld.global.u32 	%r89, [%rd17];
	and.b32  	%r90, %r270, 31;
	mad.lo.s32 	%r92, %r90, 132, %r91;
	shr.u32 	%r93, %r270, 3;
	and.b32  	%r94, %r93, 536870908;
	add.s32 	%r95, %r92, %r94;
	st.shared.u32 	[%r95], %r89;
	add.s32 	%r96, %r270, %r2;
	mul.wide.u32 	%rd18, %r96, 4;
	add.s64 	%rd19, %rd1, %rd18;
	ld.global.u32 	%r97, [%rd19];
	and.b32  	%r98, %r96, 31;
	mad.lo.s32 	%r99, %r98, 132, %r91;
	shr.u32 	%r100, %r96, 3;
	and.b32  	%r101, %r100, 536870908;
	add.s32 	%r102, %r99, %r101;
	st.shared.u32 	[%r102], %r97;
	add.s32 	%r103, %r96, %r2;
	mul.wide.u32 	%rd20, %r103, 4;
	add.s64 	%rd21, %rd1, %rd20;
	ld.global.u32 	%r104, [%rd21];
	and.b32  	%r105, %r103, 31;
	mad.lo.s32 	%r106, %r105, 132, %r91;
	shr.u32 	%r107, %r103, 3;
	and.b32  	%r108, %r107, 536870908;
	add.s32 	%r109, %r106, %r108;
	st.shared.u32 	[%r109], %r104;
	add.s32 	%r110, %r103, %r2;
	mul.wide.u32 	%rd22, %r110, 4;
	add.s64 	%rd23, %rd1, %rd22;
	ld.global.u32 	%r111, [%rd23];
	and.b32  	%r112, %r110, 31;
	mad.lo.s32 	%r113, %r112, 132, %r91;
	shr.u32 	%r114, %r110, 3;
	and.b32  	%r115, %r114, 536870908;
	add.s32 	%r116, %r113, %r115;
	st.shared.u32 	[%r116], %r111;
	add.s32 	%r270, %r110, %r2;
	setp.lt.u32 	%p3, %r270, 1024;
	@%p3 bra 	$L__BB523_4;
	mov.u32 	%r272, %ctaid.y;
	mov.u32 	%r13, %nctaid.y;
	shl.b32 	%r14, %r13, 2;
	setp.ge.u32 	%p4, %r272, %r14;
	@%p4 bra 	$L__BB523_31;
	shl.b32 	%r117, %r1, 4;
	and.b32  	%r118, %r117, 16;
	shr.u32 	%r119, %r1, 1;
	and.b32  	%r120, %r119, 7;
	and.b32  	%r121, %r117, 240;
	shl.b32 	%r122, %r1, 2;
	and.b32  	%r123, %r122, 124;
	add.s32 	%r15, %r91, %r123;
	max.u32 	%r125, %r3, 256;
	setp.lt.u32 	%p5, %r3, 256;
	selp.u32 	%r126, 1, 0, %p5;
	add.s32 	%r127, %r3, %r126;
	sub.s32 	%r128, %r125, %r127;
	div.u32 	%r129, %r128, %r2;
	add.s32 	%r16, %r129, %r126;
	and.b32  	%r17, %r16, 3;
	mov.u32 	%r130, _ZZ9cuda_gemmIiLi256ELi4ELi1ELi256ELi32ELi32ELi32ELi1ELi1EEviiiPT_S1_S1_iiE3Ash;
	add.s32 	%r18, %r130, %r122;
	shl.b32 	%r19, %r2, 2;
	add.s32 	%r20, %r18, %r19;
	add.s32 	%r21, %r3, %r2;
	add.s32 	%r22, %r21, %r2;
	mov.u32 	%r131, _ZZ9cuda_gemmIiLi256ELi4ELi1ELi256ELi32ELi32ELi32ELi1ELi1EEviiiPT_S1_S1_iiE3Csh;
	add.s32 	%r23, %r131, %r122;
	add.s32 	%r24, %r23, %r19;
	add.s32 	%r132, %r120, 9;
	and.b32  	%r133, %r132, 15;
	or.b32  	%r134, %r121, %r133;
	shl.b32 	%r135, %r134, 2;
	add.s32 	%r25, %r130, %r135;
	add.s32 	%r136, %r120, 10;
	and.b32  	%r137, %r136, 15;
	or.b32  	%r138, %r121, %r137;
	shl.b32 	%r139, %r138, 2;
	add.s32 	%r26, %r130, %r139;
	add.s32 	%r140, %r120, 11;
	and.b32  	%r141, %r140, 15;
	add.s32 	%r142, %r120, 12;
	and.b32  	%r143, %r142, 15;
	or.b32  	%r144, %r121, %r143;
	shl.b32 	%r145, %r144, 2;
	add.s32 	%r27, %r130, %r145;
	add.s32 	%r146, %r120, 13;
	and.b32  	%r147, %r146, 15;
	add.s32 	%r148, %r120, 14;
	and.b32  	%r149, %r148, 15;
	add.s32 	%r150, %r120, -1;
	and.b32  	%r151, %r150, 15;
	or.b32  	%r152, %r121, %r151;
	shl.b32 	%r153, %r152, 2;
	add.s32 	%r28, %r130, %r153;
	mad.lo.s32 	%r29, %r120, -31, %r121;
	or.b32  	%r154, %r118, %r120;
	or.b32  	%r30, %r154, 8;
	or.b32  	%r31, %r133, %r118;
	or.b32  	%r32, %r137, %r118;
	or.b32  	%r33, %r141, %r118;
	or.b32  	%r34, %r143, %r118;
	or.b32  	%r35, %r147, %r118;
	or.b32  	%r36, %r149, %r118;
	or.b32  	%r37, %r151, %r118;
	shl.b32 	%r38, %r2, 4;
	shl.b32 	%r39, %r2, 3;
	mul.lo.s32 	%r40, %r2, 12;
	mul.wide.u32 	%rd24, %r2, 4;
	add.s64 	%rd4, %rd2, %rd24;
	mul.wide.u32 	%rd25, %r2, 8;
	add.s64 	%rd5, %rd2, %rd25;
	mul.wide.u32 	%rd26, %r2, 12;
	add.s64 	%rd6, %rd2, %rd26;
	shr.u32 	%r41, %r2, 4;
	cvt.u64.u32 	%rd42, %r19;
$L__BB523_7:
	setp.eq.s32 	%p6, %r17, 3;
	shl.b32 	%r43, %r272, 8;
	mov.u32 	%r273, %r1;
	@%p6 bra 	$L__BB523_11;
	setp.eq.s32 	%p7, %r17, 0;
	add.s32 	%r155, %r43, %r1;
	mul.wide.s32 	%rd27, %r155, 4;
	add.s64 	%rd7, %rd2, %rd27;
	ld.global.u32 	%r156, [%rd7];
	st.shared.u32 	[%r18], %r156;
	mov.u32 	%r273, %r3;
	@%p7 bra 	$L__BB523_11;
	setp.eq.s32 	%p8, %r17, 1;
	cvt.u64.u32 	%rd28, %r19;
	add.s64 	%rd8, %rd7, %rd28;
	ld.global.u32 	%r157, [%rd8];
	st.shared.u32 	[%r20], %r157;
	mov.u32 	%r273, %r21;
	@%p8 bra 	$L__BB523_11;
	add.s64 	%rd30, %rd8, %rd28;
	ld.global.u32 	%r158, [%rd30];
	add.s32 	%r159, %r20, %r19;
	st.shared.u32 	[%r159], %r158;
	mov.u32 	%r273, %r22;
$L__BB523_11:
	setp.lt.u32 	%p9, %r16, 3;
	@%p9 bra 	$L__BB523_14;
	shl.b32 	%r160, %r273, 2;
	mov.u32 	%r161, _ZZ9cuda_gemmIiLi256ELi4ELi1ELi256ELi32ELi32ELi32ELi1ELi1EEviiiPT_S1_S1_iiE3Ash;
	add.s32 	%r275, %r161, %r160;
	add.s32 	%r274, %r273, %r43;
$L__BB523_13:
	mul.wide.s32 	%rd31, %r274, 4;
	add.s64 	%rd32, %rd4, %rd31;
	add.s64 	%rd33, %rd5, %rd31;
	add.s64 	%rd34, %rd6, %rd31;
	add.s64 	%rd35, %rd2, %rd31;
	ld.global.u32 	%r162, [%rd35];
	st.shared.u32 	[%r275], %r162;
	ld.global.u32 	%r163, [%rd32];
	add.s32 	%r164, %r275, %r19;
	st.shared.u32 	[%r164], %r163;
	ld.global.u32 	%r165, [%rd33];
	add.s32 	%r166, %r275, %r39;
	st.shared.u32 	[%r166], %r165;
	ld.global.u32 	%r167, [%rd34];
	add.s32 	%r168, %r275, %r40;
	st.shared.u32 	[%r168], %r167;
	add.s32 	%r273, %r273, %r19;
	add.s32 	%r275, %r275, %r38;
	add.s32 	%r274, %r274, %r19;
	setp.lt.u32 	%p10, %r273, 256;
	@%p10 bra 	$L__BB523_13;
$L__BB523_14:
	setp.eq.s32 	%p11, %r17, 3;
	mov.u32 	%r277, %r1;
	@%p11 bra 	$L__BB523_18;
	setp.eq.s32 	%p12, %r17, 0;
	mov.b32 	%r169, 0;
	st.shared.u32 	[%r23], %r169;
	mov.u32 	%r277, %r3;
	@%p12 bra 	$L__BB523_18;
	setp.eq.s32 	%p13, %r17, 1;
	mov.b32 	%r170, 0;
	st.shared.u32 	[%r24], %r170;
	mov.u32 	%r277, %r21;
	@%p13 bra 	$L__BB523_18;
	add.s32 	%r171, %r24, %r19;
	mov.b32 	%r172, 0;
	st.shared.u32 	[%r171], %r172;
	mov.u32 	%r277, %r22;
$L__BB523_18:
	setp.lt.u32 	%p14, %r16, 3;
	@%p14 bra 	$L__BB523_20;
$L__BB523_19:
	shl.b32 	%r173, %r277, 2;
	mov.u32 	%r174, _ZZ9cuda_gemmIiLi256ELi4ELi1ELi256ELi32ELi32ELi32ELi1ELi1EEviiiPT_S1_S1_iiE3Csh;
	add.s32 	%r175, %r174, %r173;
	mov.b32 	%r176, 0;
	st.shared.u32 	[%r175], %r176;
	add.s32 	%r177, %r175, %r19;
	st.shared.u32 	[%r177], %r176;
	add.s32 	%r178, %r177, %r19;
	st.shared.u32 	[%r178], %r176;
	add.s32 	%r179, %r178, %r19;
	st.shared.u32 	[%r179], %r176;
	add.s32 	%r277, %r19, %r277;
	setp.lt.u32 	%p15, %r277, 256;
	@%p15 bra 	$L__BB523_19;
$L__BB523_20:
	shr.u32 	%r279, %r1, 4;
	bar.sync 	0;
	shr.u32 	%r180, %r1, 1;
	and.b32  	%r181, %r180, 7;
	shl.b32 	%r182, %r1, 4;
	and.b32  	%r183, %r182, 240;
	or.b32  	%r184, %r183, %r181;
	shl.b32 	%r185, %r184, 2;
	mov.u32 	%r186, _ZZ9cuda_gemmIiLi256ELi4ELi1ELi256ELi32ELi32ELi32ELi1ELi1EEviiiPT_S1_S1_iiE3Ash;
	add.s32 	%r187, %r186, %r185;
	ld.shared.u32 	%r57, [%r187];
	ld.shared.u32 	%r58, [%r187+4];
	ld.shared.u32 	%r59, [%r187+8];
	ld.shared.u32 	%r60, [%r187+12];
	ld.shared.u32 	%r61, [%r187+16];
	ld.shared.u32 	%r62, [%r187+20];
	ld.shared.u32 	%r63, [%r187+24];
	ld.shared.u32 	%r64, [%r187+28];
	ld.shared.u32 	%r65, [%r187+32];
	ld.shared.u32 	%r66, [%r25];
	ld.shared.u32 	%r67, [%r26];
	add.s32 	%r188, %r181, 11;
	and.b32  	%r189, %r188, 15;
	or.b32  	%r190, %r183, %r189;
	shl.b32 	%r191, %r190, 2;
	add.s32 	%r192, %r186, %r191;
	ld.shared.u32 	%r68, [%r192];
	ld.shared.u32 	%r69, [%r27];
	add.s32 	%r193, %r181, 13;
	and.b32  	%r194, %r193, 15;
	or.b32  	%r195, %r183, %r194;
	shl.b32 	%r196, %r195, 2;
	add.s32 	%r197, %r186, %r196;
	ld.shared.u32 	%r70, [%r197];
	add.s32 	%r198, %r181, 14;
	and.b32  	%r199, %r198, 15;
	or.b32  	%r200, %r183, %r199;
	shl.b32 	%r201, %r200, 2;
	add.s32 	%r202, %r186, %r201;
	ld.shared.u32 	%r71, [%r202];
	ld.shared.u32 	%r72, [%r28];
$L__BB523_21:
	and.b32  	%r203, %r1, 1;
	setp.eq.b32 	%p16, %r203, 1;
	mad.lo.s32 	%r204, %r279, 132, %r15;
	ld.shared.u32 	%r205, [%r204];
	shfl.sync.idx.b32	%r206|%p17, %r205, %r29, 31, -1;
	mul.lo.s32 	%r207, %r206, %r57;
	add.s32 	%r208, %r29, 1;
	shfl.sync.idx.b32	%r209|%p18, %r205, %r208, 31, -1;
	mad.lo.s32 	%r210, %r209, %r58, %r207;
	add.s32 	%r211, %r29, 2;
	shfl.sync.idx.b32	%r212|%p19, %r205, %r211, 31, -1;
	mad.lo.s32 	%r213, %r212, %r59, %r210;
	add.s32 	%r214, %r29, 3;
	shfl.sync.idx.b32	%r215|%p20, %r205, %r214, 31, -1;
	mad.lo.s32 	%r216, %r215, %r60, %r213;
	add.s32 	%r217, %r29, 4;
	shfl.sync.idx.b32	%r218|%p21, %r205, %r217, 31, -1;
	mad.lo.s32 	%r219, %r218, %r61, %r216;
	add.s32 	%r220, %r29, 5;
	shfl.sync.idx.b32	%r221|%p22, %r205, %r220, 31, -1;
	mad.lo.s32 	%r222, %r221, %r62, %r219;
	add.s32 	%r223, %r29, 6;
	shfl.sync.idx.b32	%r224|%p23, %r205, %r223, 31, -1;
	mad.lo.s32 	%r225, %r224, %r63, %r222;
	add.s32 	%r226, %r29, 7;
	shfl.sync.idx.b32	%r227|%p24, %r205, %r226, 31, -1;
	mad.lo.s32 	%r228, %r227, %r64, %r225;
	shfl.sync.idx.b32	%r229|%p25, %r205, %r30, 31, -1;
	mad.lo.s32 	%r230, %r229, %r65, %r228;
	shfl.sync.idx.b32	%r231|%p26, %r205, %r31, 31, -1;
	mad.lo.s32 	%r232, %r231, %r66, %r230;
	shfl.sync.idx.b32	%r233|%p27, %r205, %r32, 31, -1;
	mad.lo.s32 	%r234, %r233, %r67, %r232;
	shfl.sync.idx.b32	%r235|%p28, %r205, %r33, 31, -1;
	mad.lo.s32 	%r236, %r235, %r68, %r234;
	shfl.sync.idx.b32	%r237|%p29, %r205, %r34, 31, -1;
	mad.lo.s32 	%r238, %r237, %r69, %r236;
	shfl.sync.idx.b32	%r239|%p30, %r205, %r35, 31, -1;
	mad.lo.s32 	%r240, %r239, %r70, %r238;
	shfl.sync.idx.b32	%r241|%p31, %r205, %r36, 31, -1;
	mad.lo.s32 	%r242, %r241, %r71, %r240;
	shfl.sync.idx.b32	%r243|%p32, %r205, %r37, 31, -1;
	mad.lo.s32 	%r244, %r243, %r72, %r242;
	shfl.sync.down.b32	%r245|%p33, %r244, 1, 7711, -1;
	add.s32 	%r74, %r245, %r244;
	@%p16 bra 	$L__BB523_23;
	shl.b32 	%r246, %r279, 5;
	shl.b32 	%r247, %r1, 1;
	and.b32  	%r248, %r247, 28;
	or.b32  	%r249, %r246, %r248;
	mov.u32 	%r250, _ZZ9cuda_gemmIiLi256ELi4ELi1ELi256ELi32ELi32ELi32ELi1ELi1EEviiiPT_S1_S1_iiE3Csh;
	add.s32 	%r251, %r250, %r249;
	st.shared.u32 	[%r251], %r74;
$L__BB523_23:
	add.s32 	%r279, %r279, %r41;
	setp.lt.u32 	%p34, %r279, 32;
	@%p34 bra 	$L__BB523_21;
	setp.eq.s32 	%p35, %r17, 3;
	bar.sync 	0;
	mov.u32 	%r280, %r1;
	@%p35 bra 	$L__BB523_28;
	setp.eq.s32 	%p36, %r17, 0;
	add.s32 	%r252, %r43, %r1;
	ld.shared.u32 	%r253, [%r23];
	mul.wide.s32 	%rd36, %r252, 4;
	add.s64 	%rd9, %rd3, %rd36;
	st.global.u32 	[%rd9], %r253;
	mov.u32 	%r280, %r3;
	@%p36 bra 	$L__BB523_28;
	setp.eq.s32 	%p37, %r17, 1;
	ld.shared.u32 	%r254, [%r24];
	cvt.u64.u32 	%rd37, %r19;
	add.s64 	%rd10, %rd9, %rd37;
	st.global.u32 	[%rd10], %r254;
	mov.u32 	%r280, %r21;
	@%p37 bra 	$L__BB523_28;
	add.s32 	%r255, %r24, %r19;
	ld.shared.u32 	%r256, [%r255];
	add.s64 	%rd39, %rd10, %rd37;
	st.global.u32 	[%rd39], %r256;
	mov.u32 	%r280, %r22;
$L__BB523_28:
	setp.lt.u32 	%p38, %r16, 3;
	@%p38 bra 	$L__BB523_30;
$L__BB523_29:
	add.s32 	%r257, %r43, %r280;
	shl.b32 	%r258, %r280, 2;
	mov.u32 	%r259, _ZZ9cuda_gemmIiLi256ELi4ELi1ELi256ELi32ELi32ELi32ELi1ELi1EEviiiPT_S1_S1_iiE3Csh;
	add.s32 	%r260, %r259, %r258;
	ld.shared.u32 	%r261, [%r260];
	mul.wide.s32 	%rd40, %r257, 4;
	add.s64 	%rd41, %rd3, %rd40;
	st.global.u32 	[%rd41], %r261;
	add.s32 	%r262, %r260, %r19;
	ld.shared.u32 	%r263, [%r262];
	add.s64 	%rd43, %rd41, %rd42;
	st.global.u32 	[%rd43], %r263;
	add.s32 	%r264, %r262, %r19;
	ld.shared.u32 	%r265, [%r264];
	add.s64 	%rd44, %rd43, %rd42;
	st.global.u32 	[%rd44], %r265;
	add.s32 	%r266, %r264, %r19;
	ld.shared.u32 	%r267, [%r266];
	add.s64 	%rd45, %rd44, %rd42;
	st.global.u32 	[%rd45], %r267;
	add.s32 	%r280, %r19, %r280;
	setp.lt.u32 	%p39, %r280, 256;
	@%p39 bra 	$L__BB523_29;
$L__BB523_30:
	add.s32 	%r272, %r272, %r13;
	setp.lt.u32 	%p40, %r272, %r14;
	@%p40 bra 	$L__BB523_7;
$L__BB523_31:
	ret;

}
	// .globl	_Z9cuda_gemmIiLi256ELi4ELi1ELi256ELi64ELi64ELi32ELi0ELi0EEviiiPT_S1_S1_ii
.visible .entry _Z9cuda_gemmIiLi256ELi4ELi1ELi256ELi64ELi64ELi32ELi0ELi0EEviiiPT_S1_S1_ii(
	.param .u32 _Z9cuda_gemmIiLi256ELi4ELi1ELi256ELi64ELi64ELi32ELi0ELi0EEviiiPT_S1_S1_ii_param_0,
	.param .u32 _Z9cuda_gemmIiLi256ELi4ELi1ELi256ELi64ELi64ELi32ELi0ELi0EEviiiPT_S1_S1_ii_param_1,
	.param .u32 _Z9cuda_gemmIiLi256ELi4ELi1ELi256ELi64ELi64ELi32ELi0ELi0EEviiiPT_S1_S1_ii_param_2,
	.param .u64 .ptr .align 1 _Z9cuda_gemmIiLi256ELi4ELi1ELi256ELi64ELi64ELi32ELi0ELi0EEviiiPT_S1_S1_ii_param_3,
	.param .u64 .ptr .align 1 _Z9cuda_gemmIiLi256ELi4ELi1ELi256ELi64ELi64ELi32ELi0ELi0EEviiiPT_S1_S1_ii_param_4,
	.param .u64 .ptr .align 1 _Z9cuda_gemmIiLi256ELi4ELi1ELi256ELi64ELi64ELi32ELi0ELi0EEviiiPT_S1_S1_ii_param_5,
	.param .u32 _Z9cuda_gemmIiLi256ELi4ELi1ELi256ELi64ELi64ELi32ELi0ELi0EEviiiPT_S1_S1_ii_param_6,
	.param .u32 _Z9cuda_gemmIiLi256ELi4ELi1ELi256ELi64ELi64ELi32ELi0ELi0EEviiiPT_S1_S1_ii_param_7
)
.maxntid 256
{
	.reg .pred 	%p<154>;
	.reg .b32 	%r<1227>;
	.reg .b64 	%rd<39>;
	// demoted variable
	.shared .align 128 .b8 _ZZ9cuda_gemmIiLi256ELi4ELi1ELi256ELi64ELi64ELi32ELi0ELi0EEviiiPT_S1_S1_iiE11kron_fac_sh[8320];
	// demoted variable
	.shared .align 128 .b8 _ZZ9cuda_gemmIiLi256ELi4ELi1ELi256ELi64ELi64ELi32ELi0ELi0EEviiiPT_S1_S1_iiE3Ash[1024];
	// demoted variable
	.shared .align 128 .b8 _ZZ9cuda_gemmIiLi256ELi4ELi1ELi256ELi64ELi64ELi32ELi0ELi0EEviiiPT_S1_S1_iiE3Csh[512];
	ld.param.u32 	%r378, [_Z9cuda_gemmIiLi256ELi4ELi1ELi256ELi64ELi64ELi32ELi0ELi0EEviiiPT_S1_S1_ii_param_2];
	ld.param.u64 	%rd7, [_Z9cuda_gemmIiLi256ELi4ELi1ELi256ELi64ELi64ELi32ELi0ELi0EEviiiPT_S1_S1_ii_param_5];
	ld.param.u32 	%r380, [_Z9cuda_gemmIiLi256ELi4ELi1ELi256ELi64ELi64ELi32ELi0ELi0EEviiiPT_S1_S1_ii_param_7];
	cvta.to.global.u64 	%rd1, %rd7;
	mov.u32 	%r1, %tid.x;
	setp.lt.s32 	%p1, %r380, 16;
	shr.u32 	%r2, %r380, 4;
	selp.b32 	%r3, 1, %r2, %p1;
	and.b32  	%r381, %r378, -256;
	setp.eq.s32 	%p2, %r381, 16384;
	@%p2 bra 	$L__BB524_3;
	setp.ne.s32 	%p3, %r381, 8192;
	@%p3 bra 	$L__BB524_4;
	mov.u32 	%r383, %ctaid.x;
	shr.u32 	%r1032, %r383, 5;
	and.b32  	%r1031, %r383, 31;
	bra.uni 	$L__BB524_5;
$L__BB524_3:
	mov.u32 	%r382, %ctaid.x;
	shr.u32 	%r1032, %r382, 6;
	and.b32  	%r1031, %r382, 63;
	bra.uni 	$L__BB524_5;
$L__BB524_4:
	mov.u32 	%r384, %ctaid.x;
	shr.s32 	%r385, %r378, 31;
	shr.u32 	%r386, %r385, 24;
	add.s32 	%r387, %r378, %r386;
	shr.s32 	%r388, %r387, 8;
	div.u32 	%r1032, %r384, %r388;
	mul.lo.s32 	%r389, %r1032, %r388;
	sub.s32 	%r1031, %r384, %r389;
$L__BB524_5:
	div.s32 	%r12, 256, %r380;
	mul.lo.s32 	%r390, %r12, %r3;
	min.s32 	%r13, %r390, 256;
	div.u32 	%r15, %r1, %r13;
	mul.lo.s32 	%r391, %r15, %r13;
	sub.s32 	%r392, %r1, %r391;
	div.u32 	%r14, %r392, %r3;
	mov.u32 	%r393, %ntid.x;
	div.u32 	%r16, %r393, %r13;
	mov.u32 	%r1049, %ctaid.y;
	mov.u32 	%r394, %nctaid.y;
	shl.b32 	%r395, %r394, 2;
	setp.ge.u32 	%p4, %r1049, %r395;
	@%p4 bra 	$L__BB524_172;
	ld.param.u32 	%r1029, [_Z9cuda_gemmIiLi256ELi4ELi1ELi256ELi64ELi64ELi32ELi0ELi0EEviiiPT_S1_S1_ii_param_6];
	shl.b32 	%r18, %r1031, 8;
	shl.b32 	%r397, %r1032, 5;
	and.b32  	%r398, %r1, 31;
	or.b32  	%r19, %r397, %r398;
	and.b32  	%r399, %r14, 15;
	rem.u32 	%r400, %r1, %r3;
	shl.b32 	%r20, %r400, 4;
	min.s32 	%r21, %r1029, 32;
	min.u32 	%r401, %r380, 16;
	or.b32  	%r22, %r399, %r20;
	shl.b32 	%r402, %r3, 8;
	sub.s32 	%r23, 8223, %r402;
	shr.u32 	%r403, %r378, 31;
	add.s32 	%r404, %r378, %r403;
	shr.s32 	%r405, %r404, 1;
	mul.lo.s32 	%r406, %r1032, %r405;
	mad.lo.s32 	%r24, %r12, %r1031, %r406;
	add.s32 	%r407, %r1, %r393;
	max.u32 	%r408, %r407, 256;
	setp.lt.u32 	%p5, %r407, 256;
	selp.u32 	%r409, 1, 0, %p5;
	add.s32 	%r410, %r407, %r409;
	sub.s32 	%r411, %r408, %r410;
	div.u32 	%r412, %r411, %r393;
	add.s32 	%r26, %r412, %r409;
	max.u32 	%r413, %r407, 128;
	setp.lt.u32 	%p6, %r407, 128;
	selp.u32 	%r414, 1, 0, %p6;
	add.s32 	%r415, %r407, %r414;
	sub.s32 	%r416, %r413, %r415;
	div.u32 	%r417, %r416, %r393;
	add.s32 	%r27, %r417, %r414;
	add.s32 	%r418, %r27, 1;
	shl.b32 	%r28, %r393, 2;
	and.b32  	%r29, %r418, 3;
	setp.gt.u32 	%p7, %r380, %r399;
	selp.b32 	%r419, 0, %r401, %p7;
	sub.s32 	%r30, %r22, %r419;
	add.s32 	%r420, %r399, 1;
	setp.lt.u32 	%p8, %r420, %r401;
	selp.b32 	%r421, 0, %r401, %p8;
	sub.s32 	%r31, %r22, %r421;
	add.s32 	%r422, %r399, 2;
	setp.lt.u32 	%p9, %r422, %r401;
	selp.b32 	%r423, 0, %r401, %p9;
	sub.s32 	%r32, %r22, %r423;
	add.s32 	%r424, %r399, 3;
	setp.lt.u32 	%p10, %r424, %r401;
	selp.b32 	%r425, 0, %r401, %p10;
	sub.s32 	%r33, %r22, %r425;
	add.s32 	%r426, %r399, 4;
	setp.lt.u32 	%p11, %r426, %r401;
	selp.b32 	%r427, 0, %r401, %p11;
	sub.s32 	%r34, %r22, %r427;
	add.s32 	%r428, %r399, 5;
	setp.lt.u32 	%p12, %r428, %r401;
	selp.b32 	%r429, 0, %r401, %p12;
	sub.s32 	%r35, %r22, %r429;
	add.s32 	%r430, %r399, 6;
	setp.lt.u32 	%p13, %r430, %r401;
	selp.b32 	%r431, 0, %r401, %p13;
	sub.s32 	%r36, %r22, %r431;
	add.s32 	%r432, %r399, 7;
	setp.lt.u32 	%p14, %r432, %r401;
	selp.b32 	%r433, 0, %r401, %p14;
	sub.s32 	%r37, %r22, %r433;
	add.s32 	%r434, %r399, 8;
	setp.lt.u32 	%p15, %r434, %r401;
	selp.b32 	%r435, 0, %r401, %p15;
	sub.s32 	%r38, %r22, %r435;
	add.s32 	%r436, %r399, 9;
	setp.lt.u32 	%p16, %r436, %r401;
	selp.b32 	%r437, 0, %r401, %p16;
	sub.s32 	%r39, %r22, %r437;
	add.s32 	%r438, %r399, 10;
	setp.lt.u32 	%p17, %r438, %r401;
	selp.b32 	%r439, 0, %r401, %p17;
	sub.s32 	%r40, %r22, %r439;
	add.s32 	%r440, %r399, 11;
	setp.lt.u32 	%p18, %r440, %r401;
	selp.b32 	%r441, 0, %r401, %p18;
	sub.s32 	%r41, %r22, %r441;
	add.s32 	%r442, %r399, 12;
	setp.lt.u32 	%p19, %r442, %r401;
	selp.b32 	%r443, 0, %r401, %p19;
	sub.s32 	%r42, %r22, %r443;
	add.s32 	%r444, %r399, 13;
	setp.lt.u32 	%p20, %r444, %r401;
	selp.b32 	%r445, 0, %r401, %p20;
	sub.s32 	%r43, %r22, %r445;
	add.s32 	%r446, %r399, 14;
	setp.lt.u32 	%p21, %r446, %r401;
	selp.b32 	%r447, 0, %r401, %p21;
	sub.s32 	%r44, %r22, %r447;
	add.s32 	%r448, %r399, 15;
	setp.lt.u32 	%p22, %r448, %r401;
	selp.b32 	%r449, 0, %r401, %p22;
	sub.s32 	%r45, %r22, %r449;
	mul.wide.u32 	%rd13, %r393, 4;
	mul.wide.u32 	%rd16, %r393, 8;
	mul.wide.u32 	%rd18, %r393, 12;
	cvt.u64.u32 	%rd9, %r28;
$L__BB524_7:
	ld.param.u64 	%rd37, [_Z9cuda_gemmIiLi256ELi4ELi1ELi256ELi64ELi64ELi32ELi0ELi0EEviiiPT_S1_S1_ii_param_3];
	cvta.to.global.u64 	%rd2, %rd37;
	and.b32  	%r450, %r26, 3;
	setp.eq.s32 	%p23, %r450, 3;
	mul.lo.s32 	%r63, %r1049, %r378;
	mov.u32 	%r1050, %r1;
	@%p23 bra 	$L__BB524_11;
	add.s32 	%r1050, %r1, %r393;
	and.b32  	%r451, %r26, 3;
	setp.eq.s32 	%p24, %r451, 0;
	add.s32 	%r452, %r63, %r18;
	add.s32 	%r453, %r452, %r1;
	mul.wide.s32 	%rd8, %r453, 4;
	add.s64 	%rd3, %rd2, %rd8;
	ld.global.u32 	%r454, [%rd3];
	shl.b32 	%r455, %r1, 2;
	mov.u32 	%r456, _ZZ9cuda_gemmIiLi256ELi4ELi1ELi256ELi64ELi64ELi32ELi0ELi0EEviiiPT_S1_S1_iiE3Ash;
	add.s32 	%r457, %r456, %r455;
	st.shared.u32 	[%r457], %r454;
	@%p24 bra 	$L__BB524_11;
	add.s32 	%r1050, %r1050, %r393;
	and.b32  	%r458, %r26, 3;
	setp.eq.s32 	%p25, %r458, 1;
	add.s64 	%rd4, %rd3, %rd9;
	ld.global.u32 	%r459, [%rd4];
	shl.b32 	%r460, %r1, 2;
	mov.u32 	%r461, _ZZ9cuda_gemmIiLi256ELi4ELi1ELi256ELi64ELi64ELi32ELi0ELi0EEviiiPT_S1_S1_iiE3Ash;
	add.s32 	%r462, %r461, %r460;
	add.s32 	%r463, %r462, %r28;
	st.shared.u32 	[%r463], %r459;
	@%p25 bra 	$L__BB524_11;
	add.s32 	%r1050, %r1050, %r393;
	add.s64 	%rd11, %rd4, %rd9;
	ld.global.u32 	%r464, [%rd11];
	shl.b32 	%r465, %r1, 2;
	mov.u32 	%r466, _ZZ9cuda_gemmIiLi256ELi4ELi1ELi256ELi64ELi64ELi32ELi0ELi0EEviiiPT_S1_S1_iiE3Ash;
	add.s32 	%r467, %r466, %r465;
	add.s32 	%r468, %r467, %r28;
	add.s32 	%r469, %r468, %r28;
	st.shared.u32 	[%r469], %r464;
$L__BB524_11:
	setp.lt.u32 	%p26, %r26, 3;
	@%p26 bra 	$L__BB524_14;
	shl.b32 	%r470, %r1050, 2;
	mov.u32 	%r471, _ZZ9cuda_gemmIiLi256ELi4ELi1ELi256ELi64ELi64ELi32ELi0ELi0EEviiiPT_S1_S1_iiE3Ash;
	add.s32 	%r1053, %r471, %r470;
	add.s32 	%r472, %r18, %r1050;
	add.s32 	%r1052, %r472, %r63;
$L__BB524_13:
	mul.wide.s32 	%rd12, %r1052, 4;
	add.s64 	%rd14, %rd2, %rd12;
	add.s64 	%rd15, %rd14, %rd13;
	add.s64 	%rd17, %rd14, %rd16;
	add.s64 	%rd19, %rd14, %rd18;
	ld.global.u32 	%r473, [%rd14];
	st.shared.u32 	[%r1053], %r473;
	ld.global.u32 	%r474, [%rd15];
	add.s32 	%r475, %r1053, %r28;
	st.shared.u32 	[%r475], %r474;
	ld.global.u32 	%r476, [%rd17];
	shl.b32 	%r477, %r393, 3;
	add.s32 	%r478, %r1053, %r477;
	st.shared.u32 	[%r478], %r476;
	ld.global.u32 	%r479, [%rd19];
	mad.lo.s32 	%r480, %r393, 12, %r1053;
	st.shared.u32 	[%r480], %r479;
	add.s32 	%r1050, %r1050, %r28;
	shl.b32 	%r481, %r393, 4;
	add.s32 	%r1053, %r1053, %r481;
	add.s32 	%r1052, %r1052, %r28;
	setp.lt.u32 	%p27, %r1050, 256;
	@%p27 bra 	$L__BB524_13;
$L__BB524_14:
	add.s32 	%r70, %r1, %r393;
	add.s32 	%r71, %r70, %r393;
	setp.gt.u32 	%p28, %r1, 127;
	@%p28 bra 	$L__BB524_21;
	setp.eq.s32 	%p29, %r29, 0;
	mov.u32 	%r1051, %r1;
	@%p29 bra 	$L__BB524_19;
	setp.eq.s32 	%p30, %r29, 1;
	shl.b32 	%r482, %r1, 2;
	mov.u32 	%r483, _ZZ9cuda_gemmIiLi256ELi4ELi1ELi256ELi64ELi64ELi32ELi0ELi0EEviiiPT_S1_S1_iiE3Csh;
	add.s32 	%r484, %r483, %r482;
	mov.b32 	%r485, 0;
	st.shared.u32 	[%r484], %r485;
	mov.u32 	%r1051, %r70;
	@%p30 bra 	$L__BB524_19;
	setp.eq.s32 	%p31, %r29, 2;
	shl.b32 	%r486, %r1, 2;
	mov.u32 	%r487, _ZZ9cuda_gemmIiLi256ELi4ELi1ELi256ELi64ELi64ELi32ELi0ELi0EEviiiPT_S1_S1_iiE3Csh;
	add.s32 	%r488, %r487, %r486;
	add.s32 	%r489, %r488, %r28;
	mov.b32 	%r490, 0;
	st.shared.u32 	[%r489], %r490;
	mov.u32 	%r1051, %r71;
	@%p31 bra 	$L__BB524_19;
	add.s32 	%r1051, %r71, %r393;
	shl.b32 	%r491, %r1, 2;
	mov.u32 	%r492, _ZZ9cuda_gemmIiLi256ELi4ELi1ELi256ELi64ELi64ELi32ELi0ELi0EEviiiPT_S1_S1_iiE3Csh;
	add.s32 	%r493, %r492, %r491;
	add.s32 	%r494, %r493, %r28;
	add.s32 	%r495, %r494, %r28;
	mov.b32 	%r496, 0;
	st.shared.u32 	[%r495], %r496;
$L__BB524_19:
	setp.lt.u32 	%p32, %r27, 3;
	@%p32 bra 	$L__BB524_21;
$L__BB524_20:
	shl.b32 	%r497, %r1051, 2;
	mov.u32 	%r498, _ZZ9cuda_gemmIiLi256ELi4ELi1ELi256ELi64ELi64ELi32ELi0ELi0EEviiiPT_S1_S1_iiE3Csh;
	add.s32 	%r499, %r498, %r497;
	mov.b32 	%r500, 0;
	st.shared.u32 	[%r499], %r500;
	add.s32 	%r501, %r499, %r28;
	st.shared.u32 	[%r501], %r500;
	add.s32 	%r502, %r501, %r28;
	st.shared.u32 	[%r502], %r500;
	add.s32 	%r503, %r502, %r28;
	st.shared.u32 	[%r503], %r500;
	add.s32 	%r1051, %r28, %r1051;
	setp.lt.u32 	%p33, %r1051, 128;
	@%p33 bra 	$L__BB524_20;
$L__BB524_21:
	and.b32  	%r82, %r1, 31;
	shr.u32 	%r504, %r1, 5;
	setp.ge.s32 	%p34, %r504, %r380;
	@%p34 bra 	$L__BB524_24;
	shr.u32 	%r1056, %r1, 5;
$L__BB524_23:
	ld.param.u32 	%r1030, [_Z9cuda_gemmIiLi256ELi4ELi1ELi256ELi64ELi64ELi32ELi0ELi0EEviiiPT_S1_S1_ii_param_6];
	ld.param.u64 	%rd38, [_Z9cuda_gemmIiLi256ELi4ELi1ELi256ELi64ELi64ELi32ELi0ELi0EEviiiPT_S1_S1_ii_param_4];
	mad.lo.s32 	%r505, %r1056, %r1030, %r19;
	cvta.to.global.u64 	%rd20, %rd38;
	mul.wide.s32 	%rd21, %r505, 4;
	add.s64 	%rd22, %rd20, %rd21;
	ld.global.u32 	%r506, [%rd22];
	mov.u32 	%r507, _ZZ9cuda_gemmIiLi256ELi4ELi1ELi256ELi64ELi64ELi32ELi0ELi0EEviiiPT_S1_S1_iiE11kron_fac_sh;
	mad.lo.s32 	%r508, %r82, 260, %r507;
	shl.b32 	%r509, %r1056, 2;
	add.s32 	%r510, %r508, %r509;
	st.shared.u32 	[%r510], %r506;
	shr.u32 	%r511, %r393, 5;
	add.s32 	%r1056, %r1056, %r511;
	setp.lt.s32 	%p35, %r1056, %r380;
	@%p35 bra 	$L__BB524_23;
$L__BB524_24:
	setp.lt.s32 	%p36, %r12, 1;
	bar.sync 	0;
	@%p36 bra 	$L__BB524_164;
	setp.ne.s32 	%p37, %r3, 1;
	@%p37 bra 	$L__BB524_94;
	mov.b32 	%r1073, 0;
$L__BB524_27:
	setp.lt.s32 	%p112, %r380, 1;
	add.s32 	%r103, %r1073, %r14;
	mul.lo.s32 	%r104, %r103, %r380;
	add.s32 	%r105, %r104, %r20;
	@%p112 bra 	$L__BB524_29;
	add.s32 	%r813, %r22, %r104;
	shl.b32 	%r814, %r813, 2;
	mov.u32 	%r815, _ZZ9cuda_gemmIiLi256ELi4ELi1ELi256ELi64ELi64ELi32ELi0ELi0EEviiiPT_S1_S1_iiE3Ash;
	add.s32 	%r816, %r815, %r814;
	ld.shared.u32 	%r1224, [%r816];
$L__BB524_29:
	setp.lt.s32 	%p113, %r380, 2;
	@%p113 bra 	$L__BB524_31;
	add.s32 	%r817, %r14, 1;
	and.b32  	%r818, %r817, 15;
	add.s32 	%r819, %r105, %r818;
	shl.b32 	%r820, %r819, 2;
	mov.u32 	%r821, _ZZ9cuda_gemmIiLi256ELi4ELi1ELi256ELi64ELi64ELi32ELi0ELi0EEviiiPT_S1_S1_iiE3Ash;
	add.s32 	%r822, %r821, %r820;
	ld.shared.u32 	%r1223, [%r822];
$L__BB524_31:
	setp.lt.s32 	%p114, %r380, 3;
	@%p114 bra 	$L__BB524_33;
	add.s32 	%r823, %r14, 2;
	and.b32  	%r824, %r823, 15;
	add.s32 	%r825, %r105, %r824;
	shl.b32 	%r826, %r825, 2;
	mov.u32 	%r827, _ZZ9cuda_gemmIiLi256ELi4ELi1ELi256ELi64ELi64ELi32ELi0ELi0EEviiiPT_S1_S1_iiE3Ash;
	add.s32 	%r828, %r827, %r826;
	ld.shared.u32 	%r1222, [%r828];
$L__BB524_33:
	setp.lt.s32 	%p115, %r380, 4;
	@%p115 bra 	$L__BB524_35;
	add.s32 	%r829, %r14, 3;
	and.b32  	%r830, %r829, 15;
	add.s32 	%r831, %r105, %r830;
	shl.b32 	%r832, %r831, 2;
	mov.u32 	%r833, _ZZ9cuda_gemmIiLi256ELi4ELi1ELi256ELi64ELi64ELi32ELi0ELi0EEviiiPT_S1_S1_iiE3Ash;
	add.s32 	%r834, %r833, %r832;
	ld.shared.u32 	%r1221, [%r834];
$L__BB524_35:
	setp.lt.s32 	%p116, %r380, 5;
	@%p116 bra 	$L__BB524_37;
	add.s32 	%r835, %r14, 4;
	and.b32  	%r836, %r835, 15;
	add.s32 	%r837, %r105, %r836;
	shl.b32 	%r838, %r837, 2;
	mov.u32 	%r839, _ZZ9cuda_gemmIiLi256ELi4ELi1ELi256ELi64ELi64ELi32ELi0ELi0EEviiiPT_S1_S1_iiE3Ash;
	add.s32 	%r840, %r839, %r838;
	ld.shared.u32 	%r1220, [%r840];
$L__BB524_37:
	setp.lt.s32 	%p117, %r380, 6;
	@%p117 bra 	$L__BB524_39;
	add.s32 	%r841, %r14, 5;
	and.b32  	%r842, %r841, 15;
	add.s32 	%r843, %r105, %r842;
	shl.b32 	%r844, %r843, 2;
	mov.u32 	%r845, _ZZ9cuda_gemmIiLi256ELi4ELi1ELi256ELi64ELi64ELi32ELi0ELi0EEviiiPT_S1_S1_iiE3Ash;
	add.s32 	%r846, %r845, %r844;
	ld.shared.u32 	%r1219, [%r846];
$L__BB524_39:
	setp.lt.s32 	%p118, %r380, 7;
	@%p118 bra 	$L__BB524_41;
	add.s32 	%r847, %r14, 6;
	and.b32  	%r848, %r847, 15;
	add.s32 	%r849, %r105, %r848;
	shl.b32 	%r850, %r849, 2;
	mov.u32 	%r851, _ZZ9cuda_gemmIiLi256ELi4ELi1ELi256ELi64ELi64ELi32ELi0ELi0EEviiiPT_S1_S1_iiE3Ash;
	add.s32 	%r852, %r851, %r850;
	ld.shared.u32 	%r1218, [%r852];
$L__BB524_41:
	setp.lt.s32 	%p119, %r380, 8;
	@%p119 bra 	$L__BB524_43;
	add.s32 	%r853, %r14, 7;
	and.b32  	%r854, %r853, 15;
	add.s32 	%r855, %r105, %r854;
	shl.b32 	%r856, %r855, 2;
	mov.u32 	%r857, _ZZ9cuda_gemmIiLi256ELi4ELi1ELi256ELi64ELi64ELi32ELi0ELi0EEviiiPT_S1_S1_iiE3Ash;
	add.s32 	%r858, %r857, %r856;
	ld.shared.u32 	%r1217, [%r858];
$L__BB524_43:
	setp.lt.s32 	%p120, %r380, 9;
	@%p120 bra 	$L__BB524_45;
	and.b32  	%r859, %r14, 15;
	xor.b32  	%r860, %r859, 8;
	add.s32 	%r861, %r105, %r860;
	shl.b32 	%r862, %r861, 2;
	mov.u32 	%r863, _ZZ9cuda_gemmIiLi256ELi4ELi1ELi256ELi64ELi64ELi32ELi0ELi0EEviiiPT_S1_S1_iiE3Ash;
	add.s32 	%r864, %r863, %r862;
	ld.shared.u32 	%r1216, [%r864];
$L__BB524_45:
	setp.lt.s32 	%p121, %r380, 10;
	@%p121 bra 	$L__BB524_47;
	add.s32 	%r865, %r14, 9;
	and.b32  	%r866, %r865, 15;
	add.s32 	%r867, %r105, %r866;
	shl.b32 	%r868, %r867, 2;
	mov.u32 	%r869, _ZZ9cuda_gemmIiLi256ELi4ELi1ELi256ELi64ELi64ELi32ELi0ELi0EEviiiPT_S1_S1_iiE3Ash;
	add.s32 	%r870, %r869, %r868;
	ld.shared.u32 	%r1215, [%r870];
$L__BB524_47:
	setp.lt.s32 	%p122, %r380, 11;
	@%p122 bra 	$L__BB524_49;
	add.s32 	%r871, %r14, 10;
	and.b32  	%r872, %r871, 15;
	add.s32 	%r873, %r105, %r872;
	shl.b32 	%r874, %r873, 2;
	mov.u32 	%r875, _ZZ9cuda_gemmIiLi256ELi4ELi1ELi256ELi64ELi64ELi32ELi0ELi0EEviiiPT_S1_S1_iiE3Ash;
	add.s32 	%r876, %r875, %r874;
	ld.shared.u32 	%r1214, [%r876];
$L__BB524_49:
	setp.lt.s32 	%p123, %r380, 12;
	@%p123 bra 	$L__BB524_51;
	add.s32 	%r877, %r14, 11;
	and.b32  	%r878, %r877, 15;
	add.s32 	%r879, %r105, %r878;
	shl.b32 	%r880, %r879, 2;
	mov.u32 	%r881, _ZZ9cuda_gemmIiLi256ELi4ELi1ELi256ELi64ELi64ELi32ELi0ELi0EEviiiPT_S1_S1_iiE3Ash;
	add.s32 	%r882, %r881, %r880;
	ld.shared.u32 	%r1213, [%r882];
$L__BB524_51:
	setp.lt.s32 	%p124, %r380, 13;
	@%p124 bra 	$L__BB524_53;
	add.s32 	%r883, %r14, 12;
	and.b32  	%r884, %r883, 15;
	add.s32 	%r885, %r105, %r884;
	shl.b32 	%r886, %r885, 2;
	mov.u32 	%r887, _ZZ9cuda_gemmIiLi256ELi4ELi1ELi256ELi64ELi64ELi32ELi0ELi0EEviiiPT_S1_S1_iiE3Ash;
	add.s32 	%r888, %r887, %r886;
	ld.shared.u32 	%r1212, [%r888];
$L__BB524_53:
	setp.lt.s32 	%p125, %r380, 14;
	@%p125 bra 	$L__BB524_55;
	add.s32 	%r889, %r14, 13;
	and.b32  	%r890, %r889, 15;
	add.s32 	%r891, %r105, %r890;
	shl.b32 	%r892, %r891, 2;
	mov.u32 	%r893, _ZZ9cuda_gemmIiLi256ELi4ELi1ELi256ELi64ELi64ELi32ELi0ELi0EEviiiPT_S1_S1_iiE3Ash;
	add.s32 	%r894, %r893, %r892;
	ld.shared.u32 	%r1211, [%r894];
$L__BB524_55:
	setp.lt.s32 	%p126, %r380, 15;
	@%p126 bra 	$L__BB524_57;
	add.s32 	%r895, %r14, 14;
	and.b32  	%r896, %r895, 15;
	add.s32 	%r897, %r105, %r896;
	shl.b32 	%r898, %r897, 2;
	mov.u32 	%r899, _ZZ9cuda_gemmIiLi256ELi4ELi1ELi256ELi64ELi64ELi32ELi0ELi0EEviiiPT_S1_S1_iiE3Ash;
	add.s32 	%r900, %r899, %r898;
	ld.shared.u32 	%r1210, [%r900];
$L__BB524_57:
	setp.lt.s32 	%p127, %r380, 16;
	@%p127 bra 	$L__BB524_59;
	add.s32 	%r901, %r14, -1;
	and.b32  	%r902, %r901, 15;
	add.s32 	%r903, %r105, %r902;
	shl.b32 	%r904, %r903, 2;
	mov.u32 	%r905, _ZZ9cuda_gemmIiLi256ELi4ELi1ELi256ELi64ELi64ELi32ELi0ELi0EEviiiPT_S1_S1_iiE3Ash;
	add.s32 	%r906, %r905, %r904;
	ld.shared.u32 	%r1209, [%r906];
$L__BB524_59:
	setp.ge.s32 	%p128, %r15, %r21;
	mov.u32 	%r1090, %r15;
	@%p128 bra 	$L__BB524_60;
	bra.uni 	$L__BB524_61;
$L__BB524_60:
	add.s32 	%r1073, %r1073, %r13;
	setp.lt.s32 	%p146, %r1073, %r12;
	@%p146 bra 	$L__BB524_27;
	bra.uni 	$L__BB524_164;
$L__BB524_61:
	mov.u32 	%r908, _ZZ9cuda_gemmIiLi256ELi4ELi1ELi256ELi64ELi64ELi32ELi0ELi0EEviiiPT_S1_S1_iiE11kron_fac_sh;
	mad.lo.s32 	%r140, %r1090, 260, %r908;
	mov.b32 	%r1092, 0;
	@%p112 bra 	$L__BB524_63;
	shl.b32 	%r909, %r30, 2;
	add.s32 	%r910, %r140, %r909;
	ld.shared.u32 	%r911, [%r910];
	mul.lo.s32 	%r1092, %r911, %r1224;
$L__BB524_63:
	@%p113 bra 	$L__BB524_65;
	shl.b32 	%r912, %r31, 2;
	add.s32 	%r913, %r140, %r912;
	ld.shared.u32 	%r914, [%r913+4];
	mad.lo.s32 	%r1092, %r914, %r1223, %r1092;
$L__BB524_65:
	@%p114 bra 	$L__BB524_67;
	shl.b32 	%r915, %r32, 2;
	add.s32 	%r916, %r140, %r915;
	ld.shared.u32 	%r917, [%r916+8];
	mad.lo.s32 	%r1092, %r917, %r1222, %r1092;
$L__BB524_67:
	@%p115 bra 	$L__BB524_69;
	shl.b32 	%r918, %r33, 2;
	add.s32 	%r919, %r140, %r918;
	ld.shared.u32 	%r920, [%r919+12];
	mad.lo.s32 	%r1092, %r920, %r1221, %r1092;
$L__BB524_69:
	@%p116 bra 	$L__BB524_71;
	shl.b32 	%r921, %r34, 2;
	add.s32 	%r922, %r140, %r921;
	ld.shared.u32 	%r923, [%r922+16];
	mad.lo.s32 	%r1092, %r923, %r1220, %r1092;
$L__BB524_71:
	setp.lt.s32 	%p134, %r380, 6;
	@%p134 bra 	$L__BB524_73;
	shl.b32 	%r924, %r35, 2;
	add.s32 	%r925, %r140, %r924;
	ld.shared.u32 	%r926, [%r925+20];
	mad.lo.s32 	%r1092, %r926, %r1219, %r1092;
$L__BB524_73:
	setp.lt.s32 	%p135, %r380, 7;
	@%p135 bra 	$L__BB524_75;
	shl.b32 	%r927, %r36, 2;
	add.s32 	%r928, %r140, %r927;
	ld.shared.u32 	%r929, [%r928+24];
	mad.lo.s32 	%r1092, %r929, %r1218, %r1092;
$L__BB524_75:
	setp.lt.s32 	%p136, %r380, 8;
	@%p136 bra 	$L__BB524_77;
	shl.b32 	%r930, %r37, 2;
	add.s32 	%r931, %r140, %r930;
	ld.shared.u32 	%r932, [%r931+28];
	mad.lo.s32 	%r1092, %r932, %r1217, %r1092;
$L__BB524_77:
	setp.lt.s32 	%p137, %r380, 9;
	@%p137 bra 	$L__BB524_79;
	shl.b32 	%r933, %r38, 2;
	add.s32 	%r934, %r140, %r933;
	ld.shared.u32 	%r935, [%r934+32];
	mad.lo.s32 	%r1092, %r935, %r1216, %r1092;
$L__BB524_79:
	setp.lt.s32 	%p138, %r380, 10;
	@%p138 bra 	$L__BB524_81;
	shl.b32 	%r936, %r39, 2;
	add.s32 	%r937, %r140, %r936;
	ld.shared.u32 	%r938, [%r937+36];
	mad.lo.s32 	%r1092, %r938, %r1215, %r1092;
$L__BB524_81:
	setp.lt.s32 	%p139, %r380, 11;
	@%p139 bra 	$L__BB524_83;
	shl.b32 	%r939, %r40, 2;
	add.s32 	%r940, %r140, %r939;
	ld.shared.u32 	%r941, [%r940+40];
	mad.lo.s32 	%r1092, %r941, %r1214, %r1092;
$L__BB524_83:
	setp.lt.s32 	%p140, %r380, 12;
	@%p140 bra 	$L__BB524_85;
	shl.b32 	%r942, %r41, 2;
	add.s32 	%r943, %r140, %r942;
	ld.shared.u32 	%r944, [%r943+44];
	mad.lo.s32 	%r1092, %r944, %r1213, %r1092;
$L__BB524_85:
	setp.lt.s32 	%p141, %r380, 13;
	@%p141 bra 	$L__BB524_87;
	shl.b32 	%r945, %r42, 2;
	add.s32 	%r946, %r140, %r945;
	ld.shared.u32 	%r947, [%r946+48];
	mad.lo.s32 	%r1092, %r947, %r1212, %r1092;
$L__BB524_87:
	setp.lt.s32 	%p142, %r380, 14;
	@%p142 bra 	$L__BB524_89;
	shl.b32 	%r948, %r43, 2;
	add.s32 	%r949, %r140, %r948;
	ld.shared.u32 	%r950, [%r949+52];
	mad.lo.s32 	%r1092, %r950, %r1211, %r1092;
$L__BB524_89:
	setp.lt.s32 	%p143, %r380, 15;
	@%p143 bra 	$L__BB524_91;
	shl.b32 	%r951, %r44, 2;
	add.s32 	%r952, %r140, %r951;
	ld.shared.u32 	%r953, [%r952+56];
	mad.lo.s32 	%r1092, %r953, %r1210, %r1092;
$L__BB524_91:
	setp.lt.s32 	%p144, %r380, 16;
	@%p144 bra 	$L__BB524_93;
	shl.b32 	%r954, %r45, 2;
	add.s32 	%r955, %r140, %r954;
	ld.shared.u32 	%r956, [%r955+60];
	mad.lo.s32 	%r1092, %r956, %r1209, %r1092;
$L__BB524_93:
	mad.lo.s32 	%r957, %r1090, %r12, %r103;
	shl.b32 	%r958, %r957, 2;
	mov.u32 	%r959, _ZZ9cuda_gemmIiLi256ELi4ELi1ELi256ELi64ELi64ELi32ELi0ELi0EEviiiPT_S1_S1_iiE3Csh;
	add.s32 	%r960, %r959, %r958;
	ld.shared.u32 	%r961, [%r960];
	add.s32 	%r962, %r961, %r1092;
	st.shared.u32 	[%r960], %r962;
	add.s32 	%r1090, %r1090, %r16;
	setp.lt.s32 	%p145, %r1090, %r21;
	@%p145 bra 	$L__BB524_61;
	bra.uni 	$L__BB524_60;
$L__BB524_94:
	setp.gt.u32 	%p38, %r380, 31;
	@%p38 bra 	$L__BB524_173;
	mov.b32 	%r1175, 0;
$L__BB524_96:
	setp.eq.s32 	%p39, %r380, 0;
	add.s32 	%r283, %r1175, %r14;
	mul.lo.s32 	%r284, %r283, %r380;
	add.s32 	%r285, %r284, %r20;
	@%p39 bra 	$L__BB524_98;
	add.s32 	%r513, %r22, %r284;
	shl.b32 	%r514, %r513, 2;
	mov.u32 	%r515, _ZZ9cuda_gemmIiLi256ELi4ELi1ELi256ELi64ELi64ELi32ELi0ELi0EEviiiPT_S1_S1_iiE3Ash;
	add.s32 	%r516, %r515, %r514;
	ld.shared.u32 	%r1224, [%r516];
$L__BB524_98:
	setp.lt.s32 	%p40, %r380, 2;
	@%p40 bra 	$L__BB524_100;
	add.s32 	%r517, %r14, 1;
	and.b32  	%r518, %r517, 15;
	add.s32 	%r519, %r285, %r518;
	shl.b32 	%r520, %r519, 2;
	mov.u32 	%r521, _ZZ9cuda_gemmIiLi256ELi4ELi1ELi256ELi64ELi64ELi32ELi0ELi0EEviiiPT_S1_S1_iiE3Ash;
	add.s32 	%r522, %r521, %r520;
	ld.shared.u32 	%r1223, [%r522];
$L__BB524_100:
	setp.lt.s32 	%p41, %r380, 3;
	@%p41 bra 	$L__BB524_102;
	add.s32 	%r523, %r14, 2;
	and.b32  	%r524, %r523, 15;
	add.s32 	%r525, %r285, %r524;
	shl.b32 	%r526, %r525, 2;
	mov.u32 	%r527, _ZZ9cuda_gemmIiLi256ELi4ELi1ELi256ELi64ELi64ELi32ELi0ELi0EEviiiPT_S1_S1_iiE3Ash;
	add.s32 	%r528, %r527, %r526;
	ld.shared.u32 	%r1222, [%r528];
$L__BB524_102:
	setp.lt.s32 	%p42, %r380, 4;
	@%p42 bra 	$L__BB524_104;
	add.s32 	%r529, %r14, 3;
	and.b32  	%r530, %r529, 15;
	add.s32 	%r531, %r285, %r530;
	shl.b32 	%r532, %r531, 2;
	mov.u32 	%r533, _ZZ9cuda_gemmIiLi256ELi4ELi1ELi256ELi64ELi64ELi32ELi0ELi0EEviiiPT_S1_S1_iiE3Ash;
	add.s32 	%r534, %r533, %r532;
	ld.shared.u32 	%r1221, [%r534];
$L__BB524_104:
	setp.lt.s32 	%p43, %r380, 5;
	@%p43 bra 	$L__BB524_106;
	add.s32 	%r535, %r14, 4;
	and.b32  	%r536, %r535, 15;
	add.s32 	%r537, %r285, %r536;
	shl.b32 	%r538, %r537, 2;
	mov.u32 	%r539, _ZZ9cuda_gemmIiLi256ELi4ELi1ELi256ELi64ELi64ELi32ELi0ELi0EEviiiPT_S1_S1_iiE3Ash;
	add.s32 	%r540, %r539, %r538;
	ld.shared.u32 	%r1220, [%r540];
$L__BB524_106:
	setp.lt.s32 	%p44, %r380, 6;
	@%p44 bra 	$L__BB524_108;
	add.s32 	%r541, %r14, 5;
	and.b32  	%r542, %r541, 15;
	add.s32 	%r543, %r285, %r542;
	shl.b32 	%r544, %r543, 2;
	mov.u32 	%r545, _ZZ9cuda_gemmIiLi256ELi4ELi1ELi256ELi64ELi64ELi32ELi0ELi0EEviiiPT_S1_S1_iiE3Ash;
	add.s32 	%r546, %r545, %r544;
	ld.shared.u32 	%r1219, [%r546];
$L__BB524_108:
	setp.lt.s32 	%p45, %r380, 7;
	@%p45 bra 	$L__BB524_110;
	add.s32 	%r547, %r14, 6;
	and.b32  	%r548, %r547, 15;
	add.s32 	%r549, %r285, %r548;
	shl.b32 	%r550, %r549, 2;
	mov.u32 	%r551, _ZZ9cuda_gemmIiLi256ELi4ELi1ELi256ELi64ELi64ELi32ELi0ELi0EEviiiPT_S1_S1_iiE3Ash;
	add.s32 	%r552, %r551, %r550;
	ld.shared.u32 	%r1218, [%r552];
$L__BB524_110:
	setp.lt.s32 	%p46, %r380, 8;
	@%p46 bra 	$L__BB524_112;
	add.s32 	%r553, %r14, 7;
	and.b32  	%r554, %r553, 15;
	add.s32 	%r555, %r285, %r554;
	shl.b32 	%r556, %r555, 2;
	mov.u32 	%r557, _ZZ9cuda_gemmIiLi256ELi4ELi1ELi256ELi64ELi64ELi32ELi0ELi0EEviiiPT_S1_S1_iiE3Ash;
	add.s32 	%r558, %r557, %r556;
	ld.shared.u32 	%r1217, [%r558];
$L__BB524_112:
	setp.lt.s32 	%p47, %r380, 9;
	@%p47 bra 	$L__BB524_114;
	and.b32  	%r559, %r14, 15;
	xor.b32  	%r560, %r559, 8;
	add.s32 	%r561, %r285, %r560;
	shl.b32 	%r562, %r561, 2;
	mov.u32 	%r563, _ZZ9cuda_gemmIiLi256ELi4ELi1ELi256ELi64ELi64ELi32ELi0ELi0EEviiiPT_S1_S1_iiE3Ash;
	add.s32 	%r564, %r563, %r562;
	ld.shared.u32 	%r1216, [%r564];
$L__BB524_114:
	setp.lt.s32 	%p48, %r380, 10;
	@%p48 bra 	$L__BB524_116;
	add.s32 	%r565, %r14, 9;
	and.b32  	%r566, %r565, 15;
	add.s32 	%r567, %r285, %r566;
	shl.b32 	%r568, %r567, 2;
	mov.u32 	%r569, _ZZ9cuda_gemmIiLi256ELi4ELi1ELi256ELi64ELi64ELi32ELi0ELi0EEviiiPT_S1_S1_iiE3Ash;
	add.s32 	%r570, %r569, %r568;
	ld.shared.u32 	%r1215, [%r570];
$L__BB524_116:
	setp.lt.s32 	%p49, %r380, 11;
	@%p49 bra 	$L__BB524_118;
	add.s32 	%r571, %r14, 10;
	and.b32  	%r572, %r571, 15;
	add.s32 	%r573, %r285, %r572;
	shl.b32 	%r574, %r573, 2;
	mov.u32 	%r575, _ZZ9cuda_gemmIiLi256ELi4ELi1ELi256ELi64ELi64ELi32ELi0ELi0EEviiiPT_S1_S1_iiE3Ash;
	add.s32 	%r576, %r575, %r574;
	ld.shared.u32 	%r1214, [%r576];
$L__BB524_118:
	setp.lt.s32 	%p50, %r380, 12;
	@%p50 bra 	$L__BB524_120;
	add.s32 	%r577, %r14, 11;
	and.b32  	%r578, %r577, 15;
	add.s32 	%r579, %r285, %r578;
	shl.b32 	%r580, %r579, 2;
	mov.u32 	%r581, _ZZ9cuda_gemmIiLi256ELi4ELi1ELi256ELi64ELi64ELi32ELi0ELi0EEviiiPT_S1_S1_iiE3Ash;
	add.s32 	%r582, %r581, %r580;
	ld.shared.u32 	%r1213, [%r582];
$L__BB524_120:
	setp.lt.s32 	%p51, %r380, 13;
	@%p51 bra 	$L__BB524_122;
	add.s32 	%r583, %r14, 12;
	and.b32  	%r584, %r583, 15;
	add.s32 	%r585, %r285, %r584;
	shl.b32 	%r586, %r585, 2;
	mov.u32 	%r587, _ZZ9cuda_gemmIiLi256ELi4ELi1ELi256ELi64ELi64ELi32ELi0ELi0EEviiiPT_S1_S1_iiE3Ash;
	add.s32 	%r588, %r587, %r586;
	ld.shared.u32 	%r1212, [%r588];
$L__BB524_122:
	setp.lt.s32 	%p52, %r380, 14;
	@%p52 bra 	$L__BB524_124;
	add.s32 	%r589, %r14, 13;
	and.b32  	%r590, %r589, 15;
	add.s32 	%r591, %r285, %r590;
	shl.b32 	%r592, %r591, 2;
	mov.u32 	%r593, _ZZ9cuda_gemmIiLi256ELi4ELi1ELi256ELi64ELi64ELi32ELi0ELi0EEviiiPT_S1_S1_iiE3Ash;
	add.s32 	%r594, %r593, %r592;
	ld.shared.u32 	%r1211, [%r594];
$L__BB524_124:
	setp.lt.s32 	%p53, %r380, 15;
	@%p53 bra 	$L__BB524_126;
	add.s32 	%r595, %r14, 14;
	and.b32  	%r596, %r595, 15;
	add.s32 	%r597, %r285, %r596;
	shl.b32 	%r598, %r597, 2;
	mov.u32 	%r599, _ZZ9cuda_gemmIiLi256ELi4ELi1ELi256ELi64ELi64ELi32ELi0ELi0EEviiiPT_S1_S1_iiE3Ash;
	add.s32 	%r600, %r599, %r598;
	ld.shared.u32 	%r1210, [%r600];
$L__BB524_126:
	setp.lt.s32 	%p54, %r380, 16;
	@%p54 bra 	$L__BB524_128;
	add.s32 	%r601, %r14, -1;
	and.b32  	%r602, %r601, 15;
	add.s32 	%r603, %r285, %r602;
	shl.b32 	%r604, %r603, 2;
	mov.u32 	%r605, _ZZ9cuda_gemmIiLi256ELi4ELi1ELi256ELi64ELi64ELi32ELi0ELi0EEviiiPT_S1_S1_iiE3Ash;
	add.s32 	%r606, %r605, %r604;
	ld.shared.u32 	%r1209, [%r606];
$L__BB524_128:
	setp.ge.s32 	%p55, %r15, %r21;
	@%p55 bra 	$L__BB524_163;
	mov.u32 	%r1192, %r15;
$L__BB524_130:
	mov.u32 	%r608, _ZZ9cuda_gemmIiLi256ELi4ELi1ELi256ELi64ELi64ELi32ELi0ELi0EEviiiPT_S1_S1_iiE11kron_fac_sh;
	mad.lo.s32 	%r319, %r1192, 260, %r608;
	mov.b32 	%r1194, 0;
	@%p39 bra 	$L__BB524_132;
	shl.b32 	%r609, %r30, 2;
	add.s32 	%r610, %r319, %r609;
	ld.shared.u32 	%r611, [%r610];
	mul.lo.s32 	%r1194, %r611, %r1224;
$L__BB524_132:
	@%p40 bra 	$L__BB524_134;
	shl.b32 	%r612, %r31, 2;
	add.s32 	%r613, %r319, %r612;
	ld.shared.u32 	%r614, [%r613+4];
	mad.lo.s32 	%r1194, %r614, %r1223, %r1194;
$L__BB524_134:
	@%p41 bra 	$L__BB524_136;
	shl.b32 	%r615, %r32, 2;
	add.s32 	%r616, %r319, %r615;
	ld.shared.u32 	%r617, [%r616+8];
	mad.lo.s32 	%r1194, %r617, %r1222, %r1194;
$L__BB524_136:
	@%p42 bra 	$L__BB524_138;
	shl.b32 	%r618, %r33, 2;
	add.s32 	%r619, %r319, %r618;
	ld.shared.u32 	%r620, [%r619+12];
	mad.lo.s32 	%r1194, %r620, %r1221, %r1194;
$L__BB524_138:
	@%p43 bra 	$L__BB524_140;
	shl.b32 	%r621, %r34, 2;
	add.s32 	%r622, %r319, %r621;
	ld.shared.u32 	%r623, [%r622+16];
	mad.lo.s32 	%r1194, %r623, %r1220, %r1194;
$L__BB524_140:
	setp.lt.s32 	%p61, %r380, 6;
	@%p61 bra 	$L__BB524_142;
	shl.b32 	%r624, %r35, 2;
	add.s32 	%r625, %r319, %r624;
	ld.shared.u32 	%r626, [%r625+20];
	mad.lo.s32 	%r1194, %r626, %r1219, %r1194;
$L__BB524_142:
	setp.lt.s32 	%p62, %r380, 7;
	@%p62 bra 	$L__BB524_144;
	shl.b32 	%r627, %r36, 2;
	add.s32 	%r628, %r319, %r627;
	ld.shared.u32 	%r629, [%r628+24];
	mad.lo.s32 	%r1194, %r629, %r1218, %r1194;
$L__BB524_144:
	setp.lt.s32 	%p63, %r380, 8;
	@%p63 bra 	$L__BB524_146;
	shl.b32 	%r630, %r37, 2;
	add.s32 	%r631, %r319, %r630;
	ld.shared.u32 	%r632, [%r631+28];
	mad.lo.s32 	%r1194, %r632, %r1217, %r1194;
$L__BB524_146:
	setp.lt.s32 	%p64, %r380, 9;
	@%p64 bra 	$L__BB524_148;
	shl.b32 	%r633, %r38, 2;
	add.s32 	%r634, %r319, %r633;
	ld.shared.u32 	%r635, [%r634+32];
	mad.lo.s32 	%r1194, %r635, %r1216, %r1194;
$L__BB524_148:
	setp.lt.s32 	%p65, %r380, 10;
	@%p65 bra 	$L__BB524_150;
	shl.b32 	%r636, %r39, 2;
	add.s32 	%r637, %r319, %r636;
	ld.shared.u32 	%r638, [%r637+36];
	mad.lo.s32 	%r1194, %r638, %r1215, %r1194;
$L__BB524_150:
	setp.lt.s32 	%p66, %r380, 11;
	@%p66 bra 	$L__BB524_152;
	shl.b32 	%r639, %r40, 2;
	add.s32 	%r640, %r319, %r639;
	ld.shared.u32 	%r641, [%r640+40];
	mad.lo.s32 	%r1194, %r641, %r1214, %r1194;
$L__BB524_152:
	setp.lt.s32 	%p67, %r380, 12;
	@%p67 bra 	$L__BB524_154;
	shl.b32 	%r642, %r41, 2;
	add.s32 	%r643, %r319, %r642;
	ld.shared.u32 	%r644, [%r643+44];
	mad.lo.s32 	%r1194, %r644, %r1213, %r1194;
$L__BB524_154:
	setp.lt.s32 	%p68, %r380, 13;
	@%p68 bra 	$L__BB524_156;
	shl.b32 	%r645, %r42, 2;
	add.s32 	%r646, %r319, %r645;
	ld.shared.u32 	%r647, [%r646+48];
	mad.lo.s32 	%r1194, %r647, %r1212, %r1194;
$L__BB524_156:
	setp.lt.s32 	%p69, %r380, 14;
	@%p69 bra 	$L__BB524_158;
	shl.b32 	%r648, %r43, 2;
	add.s32 	%r649, %r319, %r648;
	ld.shared.u32 	%r650, [%r649+52];
	mad.lo.s32 	%r1194, %r650, %r1211, %r1194;
$L__BB524_158:
	setp.lt.s32 	%p70, %r380, 15;
	@%p70 bra 	$L__BB524_160;
	shl.b32 	%r651, %r44, 2;
	add.s32 	%r652, %r319, %r651;
	ld.shared.u32 	%r653, [%r652+56];
	mad.lo.s32 	%r1194, %r653, %r1210, %r1194;
$L__BB524_160:
	setp.lt.s32 	%p71, %r380, 16;
	@%p71 bra 	$L__BB524_162;
	shl.b32 	%r654, %r45, 2;
	add.s32 	%r655, %r319, %r654;
	ld.shared.u32 	%r656, [%r655+60];
	mad.lo.s32 	%r1194, %r656, %r1209, %r1194;
$L__BB524_162:
	mad.lo.s32 	%r657, %r1192, %r12, %r283;
	shl.b32 	%r658, %r657, 2;
	mov.u32 	%r659, _ZZ9cuda_gemmIiLi256ELi4ELi1ELi256ELi64ELi64ELi32ELi0ELi0EEviiiPT_S1_S1_iiE3Csh;
	add.s32 	%r660, %r659, %r658;
	st.shared.u32 	[%r660], %r1194;
	add.s32 	%r1192, %r1192, %r16;
	setp.lt.s32 	%p72, %r1192, %r21;
	@%p72 bra 	$L__BB524_130;
$L__BB524_163:
	add.s32 	%r1175, %r1175, %r13;
	setp.lt.s32 	%p73, %r1175, %r12;
	@%p73 bra 	$L__BB524_96;
$L__BB524_164:
	bar.sync 	0;
	@%p28 bra 	$L__BB524_171;
	ld.param.u32 	%r1028, [_Z9cuda_gemmIiLi256ELi4ELi1ELi256ELi64ELi64ELi32ELi0ELi0EEviiiPT_S1_S1_ii_param_1];
	setp.eq.s32 	%p148, %r29, 0;
	div.s32 	%r370, %r378, %r380;
	mad.lo.s32 	%r371, %r1049, %r1028, %r24;
	mov.u32 	%r1225, %r1;
	@%p148 bra 	$L__BB524_169;
	setp.eq.s32 	%p149, %r29, 1;
	div.s32 	%r963, %r1, %r12;
	mul.lo.s32 	%r964, %r963, %r12;
	sub.s32 	%r965, %r1, %r964;
	mad.lo.s32 	%r966, %r370, %r963, %r371;
	add.s32 	%r967, %r966, %r965;
	shl.b32 	%r968, %r1, 2;
	mov.u32 	%r969, _ZZ9cuda_gemmIiLi256ELi4ELi1ELi256ELi64ELi64ELi32ELi0ELi0EEviiiPT_S1_S1_iiE3Csh;
	add.s32 	%r970, %r969, %r968;
	ld.shared.u32 	%r971, [%r970];
	mul.wide.s32 	%rd23, %r967, 4;
	add.s64 	%rd24, %rd1, %rd23;
	st.global.u32 	[%rd24], %r971;
	mov.u32 	%r1225, %r70;
	@%p149 bra 	$L__BB524_169;
	setp.eq.s32 	%p150, %r29, 2;
	div.s32 	%r972, %r70, %r12;
	mul.lo.s32 	%r973, %r972, %r12;
	sub.s32 	%r974, %r70, %r973;
	mad.lo.s32 	%r975, %r370, %r972, %r371;
	add.s32 	%r976, %r975, %r974;
	shl.b32 	%r977, %r1, 2;
	mov.u32 	%r978, _ZZ9cuda_gemmIiLi256ELi4ELi1ELi256ELi64ELi64ELi32ELi0ELi0EEviiiPT_S1_S1_iiE3Csh;
	add.s32 	%r979, %r978, %r977;
	add.s32 	%r980, %r979, %r28;
	ld.shared.u32 	%r981, [%r980];
	mul.wide.s32 	%rd25, %r976, 4;
	add.s64 	%rd26, %rd1, %rd25;
	st.global.u32 	[%rd26], %r981;
	mov.u32 	%r1225, %r71;
	@%p150 bra 	$L__BB524_169;
	add.s32 	%r1225, %r71, %r393;
	div.s32 	%r982, %r71, %r12;
	mul.lo.s32 	%r983, %r982, %r12;
	sub.s32 	%r984, %r71, %r983;
	mad.lo.s32 	%r985, %r370, %r982, %r371;
	add.s32 	%r986, %r985, %r984;
	shl.b32 	%r987, %r1, 2;
	mov.u32 	%r988, _ZZ9cuda_gemmIiLi256ELi4ELi1ELi256ELi64ELi64ELi32ELi0ELi0EEviiiPT_S1_S1_iiE3Csh;
	add.s32 	%r989, %r988, %r987;
	add.s32 	%r990, %r989, %r28;
	add.s32 	%r991, %r990, %r28;
	ld.shared.u32 	%r992, [%r991];
	mul.wide.s32 	%rd27, %r986, 4;
	add.s64 	%rd28, %rd1, %rd27;
	st.global.u32 	[%rd28], %r992;
$L__BB524_169:
	setp.lt.u32 	%p151, %r27, 3;
	@%p151 bra 	$L__BB524_171;
$L__BB524_170:
	div.s32 	%r993, %r1225, %r12;
	mul.lo.s32 	%r994, %r993, %r12;
	sub.s32 	%r995, %r1225, %r994;
	mad.lo.s32 	%r996, %r370, %r993, %r371;
	add.s32 	%r997, %r996, %r995;
	shl.b32 	%r998, %r1225, 2;
	mov.u32 	%r999, _ZZ9cuda_gemmIiLi256ELi4ELi1ELi256ELi64ELi64ELi32ELi0ELi0EEviiiPT_S1_S1_iiE3Csh;
	add.s32 	%r1000, %r999, %r998;
	ld.shared.u32 	%r1001, [%r1000];
	mul.wide.s32 	%rd29, %r997, 4;
	add.s64 	%rd30, %rd1, %rd29;
	st.global.u32 	[%rd30], %r1001;
	add.s32 	%r1002, %r1225, %r393;
	div.s32 	%r1003, %r1002, %r12;
	mul.lo.s32 	%r1004, %r1003, %r12;
	sub.s32 	%r1005, %r1002, %r1004;
	mad.lo.s32 	%r1006, %r370, %r1003, %r371;
	add.s32 	%r1007, %r1006, %r1005;
	add.s32 	%r1008, %r1000, %r28;
	ld.shared.u32 	%r1009, [%r1008];
	mul.wide.s32 	%rd31, %r1007, 4;
	add.s64 	%rd32, %rd1, %rd31;
	st.global.u32 	[%rd32], %r1009;
	add.s32 	%r1010, %r1002, %r393;
	div.s32 	%r1011, %r1010, %r12;
	mul.lo.s32 	%r1012, %r1011, %r12;
	sub.s32 	%r1013, %r1010, %r1012;
	mad.lo.s32 	%r1014, %r370, %r1011, %r371;
	add.s32 	%r1015, %r1014, %r1013;
	add.s32 	%r1016, %r1008, %r28;
	ld.shared.u32 	%r1017, [%r1016];
	mul.wide.s32 	%rd33, %r1015, 4;
	add.s64 	%rd34, %rd1, %rd33;
	st.global.u32 	[%rd34], %r1017;
	add.s32 	%r1018, %r1010, %r393;
	div.s32 	%r1019, %r1018, %r12;
	mul.lo.s32 	%r1020, %r1019, %r12;
	sub.s32 	%r1021, %r1018, %r1020;
	mad.lo.s32 	%r1022, %r370, %r1019, %r371;
	add.s32 	%r1023, %r1022, %r1021;
	add.s32 	%r1024, %r1016, %r28;
	ld.shared.u32 	%r1025, [%r1024];
	mul.wide.s32 	%rd35, %r1023, 4;
	add.s64 	%rd36, %rd1, %rd35;
	st.global.u32 	[%rd36], %r1025;
	add.s32 	%r1225, %r1018, %r393;
	setp.lt.u32 	%p152, %r1225, 128;
	@%p152 bra 	$L__BB524_170;
$L__BB524_171:
	mov.u32 	%r1026, %nctaid.y;
	add.s32 	%r1049, %r1049, %r1026;
	shl.b32 	%r1027, %r1026, 2;
	setp.lt.u32 	%p153, %r1049, %r1027;
	@%p153 bra 	$L__BB524_7;
$L__BB524_172:
	ret;
$L__BB524_173:
	mov.b32 	%r1123, 0;
$L__BB524_174:
	setp.lt.s32 	%p74, %r380, 1;
	add.s32 	%r191, %r1123, %r14;
	mul.lo.s32 	%r192, %r191, %r380;
	add.s32 	%r193, %r192, %r20;
	@%p74 bra 	$L__BB524_176;
	add.s32 	%r662, %r22, %r192;
	shl.b32 	%r663, %r662, 2;
	mov.u32 	%r664, _ZZ9cuda_gemmIiLi256ELi4ELi1ELi256ELi64ELi64ELi32ELi0ELi0EEviiiPT_S1_S1_iiE3Ash;
	add.s32 	%r665, %r664, %r663;
	ld.shared.u32 	%r1224, [%r665];
$L__BB524_176:
	setp.lt.s32 	%p75, %r380, 2;
	@%p75 bra 	$L__BB524_178;
	add.s32 	%r666, %r14, 1;
	and.b32  	%r667, %r666, 15;
	add.s32 	%r668, %r193, %r667;
	shl.b32 	%r669, %r668, 2;
	mov.u32 	%r670, _ZZ9cuda_gemmIiLi256ELi4ELi1ELi256ELi64ELi64ELi32ELi0ELi0EEviiiPT_S1_S1_iiE3Ash;
	add.s32 	%r671, %r670, %r669;
	ld.shared.u32 	%r1223, [%r671];
$L__BB524_178:
	setp.lt.s32 	%p76, %r380, 3;
	@%p76 bra 	$L__BB524_180;
	add.s32 	%r672, %r14, 2;
	and.b32  	%r673, %r672, 15;
	add.s32 	%r674, %r193, %r673;
	shl.b32 	%r675, %r674, 2;
	mov.u32 	%r676, _ZZ9cuda_gemmIiLi256ELi4ELi1ELi256ELi64ELi64ELi32ELi0ELi0EEviiiPT_S1_S1_iiE3Ash;
	add.s32 	%r677, %r676, %r675;
	ld.shared.u32 	%r1222, [%r677];
$L__BB524_180:
	setp.lt.s32 	%p77, %r380, 4;
	@%p77 bra 	$L__BB524_182;
	add.s32 	%r678, %r14, 3;
	and.b32  	%r679, %r678, 15;
	add.s32 	%r680, %r193, %r679;
	shl.b32 	%r681, %r680, 2;
	mov.u32 	%r682, _ZZ9cuda_gemmIiLi256ELi4ELi1ELi256ELi64ELi64ELi32ELi0ELi0EEviiiPT_S1_S1_iiE3Ash;
	add.s32 	%r683, %r682, %r681;
	ld.shared.u32 	%r1221, [%r683];
$L__BB524_182:
	setp.lt.s32 	%p78, %r380, 5;
	@%p78 bra 	$L__BB524_184;
	add.s32 	%r684, %r14, 4;
	and.b32  	%r685, %r684, 15;
	add.s32 	%r686, %r193, %r685;
	shl.b32 	%r687, %r686, 2;
	mov.u32 	%r688, _ZZ9cuda_gemmIiLi256ELi4ELi1ELi256ELi64ELi64ELi32ELi0ELi0EEviiiPT_S1_S1_iiE3Ash;
	add.s32 	%r689, %r688, %r687;
	ld.shared.u32 	%r1220, [%r689];
$L__BB524_184:
	setp.lt.s32 	%p79, %r380, 6;
	@%p79 bra 	$L__BB524_186;
	add.s32 	%r690, %r14, 5;
	and.b32  	%r691, %r690, 15;
	add.s32 	%r692, %r193, %r691;
	shl.b32 	%r693, %r692, 2;
	mov.u32 	%r694, _ZZ9cuda_gemmIiLi256ELi4ELi1ELi256ELi64ELi64ELi32ELi0ELi0EEviiiPT_S1_S1_iiE3Ash;
	add.s32 	%r695, %r694, %r693;
	ld.shared.u32 	%r1219, [%r695];
$L__BB524_186:
	setp.lt.s32 	%p80, %r380, 7;
	@%p80 bra 	$L__BB524_188;
	add.s32 	%r696, %r14, 6;
	and.b32  	%r697, %r696, 15;
	add.s32 	%r698, %r193, %r697;
	shl.b32 	%r699, %r698, 2;
	mov.u32 	%r700, _ZZ9cuda_gemmIiLi256ELi4ELi1ELi256ELi64ELi64ELi32ELi0ELi0EEviiiPT_S1_S1_iiE3Ash;
	add.s32 	%r701, %r700, %r699;
	ld.shared.u32 	%r1218, [%r701];
$L__BB524_188:
	setp.lt.s32 	%p81, %r380, 8;
	@%p81 bra 	$L__BB524_190;
	add.s32 	%r702, %r14, 7;
	and.b32  	%r703, %r702, 15;
	add.s32 	%r704, %r193, %r703;
	shl.b32 	%r705, %r704, 2;
	mov.u32 	%r706, _ZZ9cuda_gemmIiLi256ELi4ELi1ELi256ELi64ELi64ELi32ELi0ELi0EEviiiPT_S1_S1_iiE3Ash;
	add.s32 	%r707, %r706, %r705;
	ld.shared.u32 	%r1217, [%r707];
$L__BB524_190:
	setp.lt.s32 	%p82, %r380, 9;
	@%p82 bra 	$L__BB524_192;
	and.b32  	%r708, %r14, 15;
	xor.b32  	%r709, %r708, 8;
	add.s32 	%r710, %r193, %r709;
	shl.b32 	%r711, %r710, 2;
	mov.u32 	%r712, _ZZ9cuda_gemmIiLi256ELi4ELi1ELi256ELi64ELi64ELi32ELi0ELi0EEviiiPT_S1_S1_iiE3Ash;
	add.s32 	%r713, %r712, %r711;
	ld.shared.u32 	%r1216, [%r713];
$L__BB524_192:
	setp.lt.s32 	%p83, %r380, 10;
	@%p83 bra 	$L__BB524_194;
	add.s32 	%r714, %r14, 9;
	and.b32  	%r715, %r714, 15;
	add.s32 	%r716, %r193, %r715;
	shl.b32 	%r717, %r716, 2;
	mov.u32 	%r718, _ZZ9cuda_gemmIiLi256ELi4ELi1ELi256ELi64ELi64ELi32ELi0ELi0EEviiiPT_S1_S1_iiE3Ash;
	add.s32 	%r719, %r718, %r717;
	ld.shared.u32 	%r1215, [%r719];
$L__BB524_194:
	setp.lt.s32 	%p84, %r380, 11;
	@%p84 bra 	$L__BB524_196;
	add.s32 	%r720, %r14, 10;
	and.b32  	%r721, %r720, 15;
	add.s32 	%r722, %r193, %r721;
	shl.b32 	%r723, %r722, 2;
	mov.u32 	%r724, _ZZ9cuda_gemmIiLi256ELi4ELi1ELi256ELi64ELi64ELi32ELi0ELi0EEviiiPT_S1_S1_iiE3Ash;
	add.s32 	%r725, %r724, %r723;
	ld.shared.u32 	%r1214, [%r725];
$L__BB524_196:
	setp.lt.s32 	%p85, %r380, 12;
	@%p85 bra 	$L__BB524_198;
	add.s32 	%r726, %r14, 11;
	and.b32  	%r727, %r726, 15;
	add.s32 	%r728, %r193, %r727;
	shl.b32 	%r729, %r728, 2;
	mov.u32 	%r730, _ZZ9cuda_gemmIiLi256ELi4ELi1ELi256ELi64ELi64ELi32ELi0ELi0EEviiiPT_S1_S1_iiE3Ash;
	add.s32 	%r731, %r730, %r729;
	ld.shared.u32 	%r1213, [%r731];
$L__BB524_198:
	setp.lt.s32 	%p86, %r380, 13;
	@%p86 bra 	$L__BB524_200;
	add.s32 	%r732, %r14, 12;
	and.b32  	%r733, %r732, 15;
	add.s32 	%r734, %r193, %r733;
	shl.b32 	%r735, %r734, 2;
	mov.u32 	%r736, _ZZ9cuda_gemmIiLi256ELi4ELi1ELi256ELi64ELi64ELi32ELi0ELi0EEviiiPT_S1_S1_iiE3Ash;
	add.s32 	%r737, %r736, %r735;
	ld.shared.u32 	%r1212, [%r737];
$L__BB524_200:
	setp.lt.s32 	%p87, %r380, 14;
	@%p87 bra 	$L__BB524_202;
	add.s32 	%r738, %r14, 13;
	and.b32  	%r739, %r738, 15;
	add.s32 	%r740, %r193, %r739;
	shl.b32 	%r741, %r740, 2;
	mov.u32 	%r742, _ZZ9cuda_gemmIiLi256ELi4ELi1ELi256ELi64ELi64ELi32ELi0ELi0EEviiiPT_S1_S1_iiE3Ash;
	add.s32 	%r743, %r742, %r741;
	ld.shared.u32 	%r1211, [%r743];
$L__BB524_202:
	setp.lt.s32 	%p88, %r380, 15;
	@%p88 bra 	$L__BB524_204;
	add.s32 	%r744, %r14, 14;
	and.b32  	%r745, %r744, 15;
	add.s32 	%r746, %r193, %r745;
	shl.b32 	%r747, %r746, 2;
	mov.u32 	%r748, _ZZ9cuda_gemmIiLi256ELi4ELi1ELi256ELi64ELi64ELi32ELi0ELi0EEviiiPT_S1_S1_iiE3Ash;
	add.s32 	%r749, %r748, %r747;
	ld.shared.u32 	%r1210, [%r749];
$L__BB524_204:
	setp.lt.s32 	%p89, %r380, 16;
	@%p89 bra 	$L__BB524_206;
	add.s32 	%r750, %r14, -1;
	and.b32  	%r751, %r750, 15;
	add.s32 	%r752, %r193, %r751;
	shl.b32 	%r753, %r752, 2;
	mov.u32 	%r754, _ZZ9cuda_gemmIiLi256ELi4ELi1ELi256ELi64ELi64ELi32ELi0ELi0EEviiiPT_S1_S1_iiE3Ash;
	add.s32 	%r755, %r754, %r753;
	ld.shared.u32 	%r1209, [%r755];
$L__BB524_206:
	setp.ge.s32 	%p90, %r15, %r21;
	mov.u32 	%r1140, %r15;
	@%p90 bra 	$L__BB524_207;
	bra.uni 	$L__BB524_208;
$L__BB524_207:
	add.s32 	%r1123, %r1123, %r13;
	setp.lt.s32 	%p111, %r1123, %r12;
	@%p111 bra 	$L__BB524_174;
	bra.uni 	$L__BB524_164;
$L__BB524_208:
	mov.u32 	%r757, _ZZ9cuda_gemmIiLi256ELi4ELi1ELi256ELi64ELi64ELi32ELi0ELi0EEviiiPT_S1_S1_iiE11kron_fac_sh;
	mad.lo.s32 	%r228, %r1140, 260, %r757;
	mov.b32 	%r1142, 0;
	@%p74 bra 	$L__BB524_210;
	shl.b32 	%r758, %r30, 2;
	add.s32 	%r759, %r228, %r758;
	ld.shared.u32 	%r760, [%r759];
	mul.lo.s32 	%r1142, %r760, %r1224;
$L__BB524_210:
	@%p75 bra 	$L__BB524_212;
	shl.b32 	%r761, %r31, 2;
	add.s32 	%r762, %r228, %r761;
	ld.shared.u32 	%r763, [%r762+4];
	mad.lo.s32 	%r1142, %r763, %r1223, %r1142;
$L__BB524_212:
	@%p76 bra 	$L__BB524_214;
	shl.b32 	%r764, %r32, 2;
	add.s32 	%r765, %r228, %r764;
	ld.shared.u32 	%r766, [%r765+8];
	mad.lo.s32 	%r1142, %r766, %r1222, %r1142;
$L__BB524_214:
	@%p77 bra 	$L__BB524_216;
	shl.b32 	%r767, %r33, 2;
	add.s32 	%r768, %r228, %r767;
	ld.shared.u32 	%r769, [%r768+12];
	mad.lo.s32 	%r1142, %r769, %r1221, %r1142;
$L__BB524_216:
	setp.lt.s32 	%p95, %r380, 5;
	@%p95 bra 	$L__BB524_218;
	shl.b32 	%r770, %r34, 2;
	add.s32 	%r771, %r228, %r770;
	ld.shared.u32 	%r772, [%r771+16];
	mad.lo.s32 	%r1142, %r772, %r1220, %r1142;
$L__BB524_218:
	setp.lt.s32 	%p96, %r380, 6;
	@%p96 bra 	$L__BB524_220;
	shl.b32 	%r773, %r35, 2;
	add.s32 	%r774, %r228, %r773;
	ld.shared.u32 	%r775, [%r774+20];
	mad.lo.s32 	%r1142, %r775, %r1219, %r1142;
$L__BB524_220:
	setp.lt.s32 	%p97, %r380, 7;
	@%p97 bra 	$L__BB524_222;
	shl.b32 	%r776, %r36, 2;
	add.s32 	%r777, %r228, %r776;
	ld.shared.u32 	%r778, [%r777+24];
	mad.lo.s32 	%r1142, %r778, %r1218, %r1142;
$L__BB524_222:
	setp.lt.s32 	%p98, %r380, 8;
	@%p98 bra 	$L__BB524_224;
	shl.b32 	%r779, %r37, 2;
	add.s32 	%r780, %r228, %r779;
	ld.shared.u32 	%r781, [%r780+28];
	mad.lo.s32 	%r1142, %r781, %r1217, %r1142;
$L__BB524_224:
	setp.lt.s32 	%p99, %r380, 9;
	@%p99 bra 	$L__BB524_226;
	shl.b32 	%r782, %r38, 2;
	add.s32 	%r783, %r228, %r782;
	ld.shared.u32 	%r784, [%r783+32];
	mad.lo.s32 	%r1142, %r784, %r1216, %r1142;
$L__BB524_226:
	setp.lt.s32 	%p100, %r380, 10;
	@%p100 bra 	$L__BB524_228;
	shl.b32 	%r785, %r39, 2;
	add.s32 	%r786, %r228, %r785;
	ld.shared.u32 	%r787, [%r786+36];
	mad.lo.s32 	%r1142, %r787, %r1215, %r1142;
$L__BB524_228:
	setp.lt.s32 	%p101, %r380, 11;
	@%p101 bra 	$L__BB524_230;
	shl.b32 	%r788, %r40, 2;
	add.s32 	%r789, %r228, %r788;
	ld.shared.u32 	%r790, [%r789+40];
	mad.lo.s32 	%r1142, %r790, %r1214, %r1142;
$L__BB524_230:
	setp.lt.s32 	%p102, %r380, 12;
	@%p102 bra 	$L__BB524_232;
	shl.b32 	%r791, %r41, 2;
	add.s32 	%r792, %r228, %r791;
	ld.shared.u32 	%r793, [%r792+44];
	mad.lo.s32 	%r1142, %r793, %r1213, %r1142;
$L__BB524_232:
	setp.lt.s32 	%p103, %r380, 13;
	@%p103 bra 	$L__BB524_234;
	shl.b32 	%r794, %r42, 2;
	add.s32 	%r795, %r228, %r794;
	ld.shared.u32 	%r796, [%r795+48];
	mad.lo.s32 	%r1142, %r796, %r1212, %r1142;
$L__BB524_234:
	setp.lt.s32 	%p104, %r380, 14;
	@%p104 bra 	$L__BB524_236;
	shl.b32 	%r797, %r43, 2;
	add.s32 	%r798, %r228, %r797;
	ld.shared.u32 	%r799, [%r798+52];
	mad.lo.s32 	%r1142, %r799, %r1211, %r1142;
$L__BB524_236:
	setp.lt.s32 	%p105, %r380, 15;
	@%p105 bra 	$L__BB524_238;
	shl.b32 	%r800, %r44, 2;
	add.s32 	%r801, %r228, %r800;
	ld.shared.u32 	%r802, [%r801+56];
	mad.lo.s32 	%r1142, %r802, %r1210, %r1142;
$L__BB524_238:
	setp.lt.s32 	%p106, %r380, 16;
	@%p106 bra 	$L__BB524_240;
	shl.b32 	%r803, %r45, 2;
	add.s32 	%r804, %r228, %r803;
	ld.shared.u32 	%r805, [%r804+60];
	mad.lo.s32 	%r1142, %r805, %r1209, %r1142;
$L__BB524_240:
	mov.u32 	%r1156, %r2;
$L__BB524_241:
	shr.u32 	%r262, %r1156, 1;
	shfl.sync.down.b32	%r806|%p107, %r1142, %r262, %r23, -1;
	add.s32 	%r1142, %r806, %r1142;
	setp.gt.u32 	%p108, %r1156, 3;
	mov.u32 	%r1156, %r262;
	@%p108 bra 	$L__BB524_241;
	rem.u32 	%r807, %r82, %r3;
	setp.eq.s32 	%p109, %r807, 0;
	@%p109 bra 	$L__BB524_243;
	bra.uni 	$L__BB524_244;
$L__BB524_243:
	mad.lo.s32 	%r808, %r1140, %r12, %r191;
	shl.b32 	%r809, %r808, 2;
	mov.u32 	%r810, _ZZ9cuda_gemmIiLi256ELi4ELi1ELi256ELi64ELi64ELi32ELi0ELi0EEviiiPT_S1_S1_iiE3Csh;
	add.s32 	%r811, %r810, %r809;
	st.shared.u32 	[%r811], %r1142;
$L__BB524_244:
	add.s32 	%r1140, %r1140, %r16;
	setp.lt.s32 	%p110, %r1140, %r21;
	@%p110 bra 	$L__BB524_208;
	bra.uni 	$L__BB524_207;

}
	// .globl	_Z9cuda_gemmIiLi256ELi4ELi1ELi256ELi64ELi64ELi32ELi0ELi1EEviiiPT_S1_S1_ii
.visible .entry _Z9cuda_gemmIiLi256ELi4ELi1ELi256ELi64ELi64ELi32ELi0ELi1EEviiiPT_S1_S1_ii(
	.param .u32 _Z9cuda_gemmIiLi256ELi4ELi1ELi256ELi64ELi64ELi32ELi0ELi1EEviiiPT_S1_S1_ii_param_0,
	.param .u32 _Z9cuda_gemmIiLi256ELi4ELi1ELi256ELi64ELi64ELi32ELi0ELi1EEviiiPT_S1_S1_ii_param_1,
	.param .u32 _Z9cuda_gemmIiLi256ELi4ELi1ELi256ELi64ELi64ELi32ELi0ELi1EEviiiPT_S1_S1_ii_param_2,
	.param .u64 .ptr .align 1 _Z9cuda_gemmIiLi256ELi4ELi1ELi256ELi64ELi64ELi32ELi0ELi1EEviiiPT_S1_S1_ii_param_3,
	.param .u64 .ptr .align 1 _Z9cuda_gemmIiLi256ELi4ELi1ELi256ELi64ELi64ELi32ELi0ELi1EEviiiPT_S1_S1_ii_param_4,
	.param .u64 .ptr .align 1 _Z9cuda_gemmIiLi256ELi4ELi1ELi256ELi64ELi64ELi32ELi0ELi1EEviiiPT_S1_S1_ii_param_5,
	.param .u32 _Z9cuda_gemmIiLi256ELi4ELi1ELi256ELi64ELi64ELi32ELi0ELi1EEviiiPT_S1_S1_ii_param_6,
	.param .u32 _Z9cuda_gemmIiLi256ELi4ELi1ELi256ELi64ELi64ELi32ELi0ELi1EEviiiPT_S1_S1_ii_param_7
)
.maxntid 256
{
	.reg .pred 	%p<35>;
	.reg .b16 	%rs<8>;
	.reg .b32 	%r<312>;
	.reg .b64 	%rd<52>;
	// demoted variable
	.shared .align 128 .b8 _ZZ9cuda_gemmIiLi256ELi4ELi1ELi256ELi64ELi64ELi32ELi0ELi1EEviiiPT_S1_S1_iiE11kron_fac_sh[8320];
	// demoted variable
	.shared .align 128 .b8 _ZZ9cuda_gemmIiLi256ELi4ELi1ELi256ELi64ELi64ELi32ELi0ELi1EEviiiPT_S1_S1_iiE3Ash[1024];
	// demoted variable
	.shared .align 128 .b8 _ZZ9cuda_gemmIiLi256ELi4ELi1ELi256ELi64ELi64ELi32ELi0ELi1EEviiiPT_S1_S1_iiE3Csh[512];
	ld.param.u32 	%r93, [_Z9cuda_gemmIiLi256ELi4ELi1ELi256ELi64ELi64ELi32ELi0ELi1EEviiiPT_S1_S1_ii_param_1];
	ld.param.u32 	%r94, [_Z9cuda_gemmIiLi256ELi4ELi1ELi256ELi64ELi64ELi32ELi0ELi1EEviiiPT_S1_S1_ii_param_2];
	ld.param.u64 	%rd11, [_Z9cuda_gemmIiLi256ELi4ELi1ELi256ELi64ELi64ELi32ELi0ELi1EEviiiPT_S1_S1_ii_param_3];
	ld.param.u64 	%rd12, [_Z9cuda_gemmIiLi256ELi4ELi1ELi256ELi64ELi64ELi32ELi0ELi1EEviiiPT_S1_S1_ii_param_4];
	ld.param.u64 	%rd13, [_Z9cuda_gemmIiLi256ELi4ELi1ELi256ELi64ELi64ELi32ELi0ELi1EEviiiPT_S1_S1_ii_param_5];
	cvta.to.global.u64 	%rd1, %rd11;
	cvta.to.global.u64 	%rd2, %rd12;
	cvta.to.global.u64 	%rd3, %rd13;
	mov.u32 	%r1, %tid.x;
	and.b32  	%r95, %r94, -256;
	setp.eq.s32 	%p1, %r95, 16384;
	@%p1 bra 	$L__BB525_3;
	setp.ne.s32 	%p2, %r95, 8192;
	@%p2 bra 	$L__BB525_4;
	mov.u32 	%r97, %ctaid.x;
	shr.u32 	%r299, %r97, 5;
	and.b32  	%r298, %r97, 31;
	bra.uni 	$L__BB525_5;
$L__BB525_3:
	mov.u32 	%r96, %ctaid.x;
	shr.u32 	%r299, %r96, 6;
	and.b32  	%r298, %r96, 63;
	bra.uni 	$L__BB525_5;
$L__BB525_4:
	mov.u32 	%r98, %ctaid.x;
	shr.s32 	%r99, %r94, 31;
	shr.u32 	%r100, %r99, 24;
	add.s32 	%r101, %r94, %r100;
	shr.s32 	%r102, %r101, 8;
	div.u32 	%r299, %r98, %r102;
	mul.lo.s32 	%r103, %r299, %r102;
	sub.s32 	%r298, %r98, %r103;
$L__BB525_5:
	shr.u32 	%r104, %r1, 2;
	and.b32  	%r10, %r104, 3;
	mov.u32 	%r11, %ntid.x;
	mov.u32 	%r300, %ctaid.y;
	mov.u32 	%r13, %nctaid.y;
	shl.b32 	%r14, %r13, 2;
	setp.ge.u32 	%p3, %r300, %r14;
	@%p3 bra 	$L__BB525_39;
	shl.b32 	%r15, %r298, 8;
	shr.u32 	%r16, %r1, 5;
	shl.b32 	%r105, %r299, 5;
	and.b32  	%r106, %r1, 31;
	or.b32  	%r17, %r105, %r106;
	mov.u32 	%r107, _ZZ9cuda_gemmIiLi256ELi4ELi1ELi256ELi64ELi64ELi32ELi0ELi1EEviiiPT_S1_S1_iiE11kron_fac_sh;
	mad.lo.s32 	%r18, %r106, 260, %r107;
	shr.u32 	%r19, %r11, 5;
	shl.b32 	%r108, %r1, 4;
	and.b32  	%r109, %r108, 48;
	shl.b32 	%r110, %r10, 6;
	or.b32  	%r111, %r110, %r109;
	mad.lo.s32 	%r20, %r10, -63, %r111;
	and.b32  	%r21, %r1, 3;
	shr.u32 	%r112, %r94, 31;
	add.s32 	%r113, %r94, %r112;
	shr.s32 	%r114, %r113, 1;
	shl.b32 	%r115, %r298, 2;
	shr.s32 	%r116, %r94, 31;
	shr.u32 	%r117, %r116, 26;
	add.s32 	%r118, %r94, %r117;
	shr.s32 	%r22, %r118, 6;
	mad.lo.s32 	%r23, %r299, %r114, %r115;
	add.s32 	%r24, %r1, %r11;
	max.u32 	%r119, %r24, 256;
	setp.lt.u32 	%p4, %r24, 256;
	selp.u32 	%r120, 1, 0, %p4;
	add.s32 	%r121, %r24, %r120;
	sub.s32 	%r122, %r119, %r121;
	div.u32 	%r123, %r122, %r11;
	add.s32 	%r25, %r123, %r120;
	max.u32 	%r124, %r24, 128;
	setp.lt.u32 	%p5, %r24, 128;
	selp.u32 	%r125, 1, 0, %p5;
	add.s32 	%r126, %r24, %r125;
	sub.s32 	%r127, %r124, %r126;
	div.u32 	%r128, %r127, %r11;
	add.s32 	%r26, %r128, %r125;
	add.s32 	%r129, %r26, 1;
	add.s32 	%r27, %r16, %r19;
	and.b32  	%r28, %r25, 3;
	shl.b32 	%r130, %r1, 2;
	mov.u32 	%r131, _ZZ9cuda_gemmIiLi256ELi4ELi1ELi256ELi64ELi64ELi32ELi0ELi1EEviiiPT_S1_S1_iiE3Ash;
	add.s32 	%r29, %r131, %r130;
	shl.b32 	%r30, %r11, 2;
	add.s32 	%r31, %r29, %r30;
	add.s32 	%r32, %r24, %r11;
	add.s32 	%r33, %r32, %r11;
	and.b32  	%r34, %r129, 3;
	mov.u32 	%r132, _ZZ9cuda_gemmIiLi256ELi4ELi1ELi256ELi64ELi64ELi32ELi0ELi1EEviiiPT_S1_S1_iiE3Csh;
	add.s32 	%r35, %r132, %r130;
	add.s32 	%r36, %r35, %r30;
	add.s32 	%r37, %r36, %r30;
	cvt.u16.u32 	%rs2, %r27;
	xor.b16  	%rs3, %rs2, 63;
	and.b16  	%rs4, %rs3, 255;
	cvt.u16.u32 	%rs5, %r19;
	and.b16  	%rs6, %rs5, 255;
	div.u16 	%rs7, %rs4, %rs6;
	and.b16  	%rs1, %rs7, 3;
	shl.b32 	%r133, %r16, 2;
	add.s32 	%r38, %r18, %r133;
	shl.b32 	%r134, %r27, 6;
	add.s32 	%r135, %r134, %r17;
	mul.wide.u32 	%rd14, %r135, 4;
	add.s64 	%rd4, %rd2, %rd14;
	shl.b32 	%r39, %r19, 2;
	add.s32 	%r40, %r38, %r39;
	add.s32 	%r41, %r27, %r19;
	shl.b32 	%r136, %r41, 6;
	add.s32 	%r137, %r136, %r17;
	mul.wide.u32 	%rd15, %r137, 4;
	add.s64 	%rd5, %rd2, %rd15;
	or.b32  	%r138, %r111, %r10;
	shl.b32 	%r139, %r138, 2;
	add.s32 	%r42, %r131, %r139;
	add.s32 	%r43, %r42, 32;
	add.s32 	%r140, %r10, 13;
	and.b32  	%r141, %r140, 15;
	or.b32  	%r142, %r111, %r141;
	shl.b32 	%r143, %r142, 2;
	add.s32 	%r44, %r131, %r143;
	add.s32 	%r144, %r10, 14;
	and.b32  	%r145, %r144, 15;
	or.b32  	%r146, %r111, %r145;
	shl.b32 	%r147, %r146, 2;
	add.s32 	%r45, %r131, %r147;
	add.s32 	%r148, %r10, -1;
	and.b32  	%r149, %r148, 15;
	or.b32  	%r150, %r111, %r149;
	shl.b32 	%r151, %r150, 2;
	add.s32 	%r46, %r131, %r151;
	mul.wide.u32 	%rd16, %r11, 4;
	add.s64 	%rd6, %rd1, %rd16;
	mul.wide.u32 	%rd17, %r11, 8;
	add.s64 	%rd7, %rd1, %rd17;
	mul.wide.u32 	%rd18, %r11, 12;
	add.s64 	%rd8, %rd1, %rd18;
	shr.u32 	%r47, %r11, 4;
	shl.b32 	%r208, %r20, 2;
$L__BB525_7:
	setp.eq.s32 	%p6, %r28, 3;
	mul.lo.s32 	%r49, %r300, %r94;
	mov.u32 	%r301, %r1;
	@%p6 bra 	$L__BB525_11;
	setp.eq.s32 	%p7, %r28, 0;
	add.s32 	%r152, %r49, %r15;
	add.s32 	%r153, %r152, %r1;
	mul.wide.s32 	%rd19, %r153, 4;
	add.s64 	%rd9, %rd1, %rd19;
	ld.global.u32 	%r154, [%rd9];
	st.shared.u32 	[%r29], %r154;
	mov.u32 	%r301, %r24;
	@%p7 bra 	$L__BB525_11;
	setp.eq.s32 	%p8, %r28, 1;
	cvt.u64.u32 	%rd20, %r30;
	add.s64 	%rd10, %rd9, %rd20;
	ld.global.u32 	%r155, [%rd10];
	st.shared.u32 	[%r31], %r155;
	mov.u32 	%r301, %r32;
	@%p8 bra 	$L__BB525_11;
	cvt.u64.u32 	%rd21, %r30;
	add.s64 	%rd22, %rd10, %rd21;
	ld.global.u32 	%r156, [%rd22];
	add.s32 	%r157, %r31, %r30;
	st.shared.u32 	[%r157], %r156;
	mov.u32 	%r301, %r33;
$L__BB525_11:
	setp.lt.u32 	%p9, %r25, 3;
	@%p9 bra 	$L__BB525_14;
	shl.b32 	%r158, %r301, 2;
	mov.u32 	%r159, _ZZ9cuda_gemmIiLi256ELi4ELi1ELi256ELi64ELi64ELi32ELi0ELi1EEviiiPT_S1_S1_iiE3Ash;
	add.s32 	%r304, %r159, %r158;
	add.s32 	%r160, %r15, %r301;
	add.s32 	%r303, %r160, %r49;
$L__BB525_13:
	mul.wide.s32 	%rd23, %r303, 4;
	add.s64 	%rd24, %rd6, %rd23;
	add.s64 	%rd25, %rd7, %rd23;
	add.s64 	%rd26, %rd8, %rd23;
	add.s64 	%rd27, %rd1, %rd23;
	ld.global.u32 	%r161, [%rd27];
	st.shared.u32 	[%r304], %r161;
	ld.global.u32 	%r162, [%rd24];
	add.s32 	%r163, %r304, %r30;
	st.shared.u32 	[%r163], %r162;
	ld.global.u32 	%r164, [%rd25];
	shl.b32 	%r165, %r11, 3;
	add.s32 	%r166, %r304, %r165;
	st.shared.u32 	[%r166], %r164;
	ld.global.u32 	%r167, [%rd26];
	mad.lo.s32 	%r168, %r11, 12, %r304;
	st.shared.u32 	[%r168], %r167;
	add.s32 	%r301, %r301, %r30;
	shl.b32 	%r169, %r11, 4;
	add.s32 	%r304, %r304, %r169;
	add.s32 	%r303, %r303, %r30;
	setp.lt.u32 	%p10, %r301, 256;
	@%p10 bra 	$L__BB525_13;
$L__BB525_14:
	setp.gt.u32 	%p11, %r1, 127;
	@%p11 bra 	$L__BB525_21;
	setp.eq.s32 	%p12, %r34, 0;
	mov.u32 	%r302, %r1;
	@%p12 bra 	$L__BB525_19;
	setp.eq.s32 	%p13, %r34, 1;
	mov.b32 	%r170, 0;
	st.shared.u32 	[%r35], %r170;
	mov.u32 	%r302, %r24;
	@%p13 bra 	$L__BB525_19;
	setp.eq.s32 	%p14, %r34, 2;
	mov.b32 	%r171, 0;
	st.shared.u32 	[%r36], %r171;
	mov.u32 	%r302, %r32;
	@%p14 bra 	$L__BB525_19;
	mov.b32 	%r172, 0;
	st.shared.u32 	[%r37], %r172;
	mov.u32 	%r302, %r33;
$L__BB525_19:
	setp.lt.u32 	%p15, %r26, 3;
	@%p15 bra 	$L__BB525_21;
$L__BB525_20:
	shl.b32 	%r173, %r302, 2;
	mov.u32 	%r174, _ZZ9cuda_gemmIiLi256ELi4ELi1ELi256ELi64ELi64ELi32ELi0ELi1EEviiiPT_S1_S1_iiE3Csh;
	add.s32 	%r175, %r174, %r173;
	mov.b32 	%r176, 0;
	st.shared.u32 	[%r175], %r176;
	add.s32 	%r177, %r175, %r30;
	st.shared.u32 	[%r177], %r176;
	add.s32 	%r178, %r177, %r30;
	st.shared.u32 	[%r178], %r176;
	add.s32 	%r179, %r178, %r30;
	st.shared.u32 	[%r179], %r176;
	add.s32 	%r302, %r30, %r302;
	setp.lt.u32 	%p16, %r302, 128;
	@%p16 bra 	$L__BB525_20;
$L__BB525_21:
	setp.eq.s16 	%p17, %rs1, 2;
	mov.u32 	%r307, %r16;
	@%p17 bra 	$L__BB525_25;
	setp.eq.s16 	%p18, %rs1, 3;
	shl.b32 	%r180, %r16, 6;
	add.s32 	%r181, %r180, %r17;
	mul.wide.u32 	%rd28, %r181, 4;
	add.s64 	%rd29, %rd2, %rd28;
	ld.global.u32 	%r182, [%rd29];
	st.shared.u32 	[%r38], %r182;
	mov.u32 	%r307, %r27;
	@%p18 bra 	$L__BB525_25;
	setp.eq.s16 	%p19, %rs1, 0;
	ld.global.u32 	%r183, [%rd4];
	st.shared.u32 	[%r40], %r183;
	mov.u32 	%r307, %r41;
	@%p19 bra 	$L__BB525_25;
	add.s32 	%r307, %r41, %r19;
	ld.global.u32 	%r184, [%rd5];
	add.s32 	%r185, %r40, %r39;
	st.shared.u32 	[%r185], %r184;
$L__BB525_25:
	shl.b32 	%r186, %r307, 6;
	add.s32 	%r187, %r186, %r17;
	mul.wide.s32 	%rd30, %r187, 4;
	add.s64 	%rd31, %rd2, %rd30;
	ld.global.u32 	%r188, [%rd31];
	shl.b32 	%r189, %r307, 2;
	add.s32 	%r190, %r18, %r189;
	st.shared.u32 	[%r190], %r188;
	add.s32 	%r191, %r307, %r19;
	shl.b32 	%r192, %r191, 6;
	add.s32 	%r193, %r192, %r17;
	mul.wide.s32 	%rd32, %r193, 4;
	add.s64 	%rd33, %rd2, %rd32;
	ld.global.u32 	%r194, [%rd33];
	add.s32 	%r195, %r190, %r39;
	st.shared.u32 	[%r195], %r194;
	add.s32 	%r196, %r191, %r19;
	shl.b32 	%r197, %r196, 6;
	add.s32 	%r198, %r197, %r17;
	mul.wide.s32 	%rd34, %r198, 4;
	add.s64 	%rd35, %rd2, %rd34;
	ld.global.u32 	%r199, [%rd35];
	add.s32 	%r200, %r195, %r39;
	st.shared.u32 	[%r200], %r199;
	add.s32 	%r201, %r196, %r19;
	shl.b32 	%r202, %r201, 6;
	add.s32 	%r203, %r202, %r17;
	mul.wide.s32 	%rd36, %r203, 4;
	add.s64 	%rd37, %rd2, %rd36;
	ld.global.u32 	%r204, [%rd37];
	add.s32 	%r205, %r200, %r39;
	st.shared.u32 	[%r205], %r204;
	add.s32 	%r307, %r39, %r307;
	setp.lt.u32 	%p20, %r307, 64;
	@%p20 bra 	$L__BB525_25;
	shr.u32 	%r309, %r1, 4;
	bar.sync 	0;
	ld.shared.u32 	%r67, [%r42];
	ld.shared.u32 	%r68, [%r42+4];
	ld.shared.u32 	%r69, [%r42+8];
	ld.shared.u32 	%r70, [%r42+12];
	ld.shared.u32 	%r71, [%r42+16];
	ld.shared.u32 	%r72, [%r42+20];
	ld.shared.u32 	%r73, [%r42+24];
	ld.shared.u32 	%r74, [%r42+28];
	ld.shared.u32 	%r75, [%r43];
	ld.shared.u32 	%r76, [%r42+36];
	ld.shared.u32 	%r77, [%r42+40];
	ld.shared.u32 	%r78, [%r42+44];
	ld.shared.u32 	%r79, [%r42+48];
	ld.shared.u32 	%r80, [%r44];
	ld.shared.u32 	%r81, [%r45];
	ld.shared.u32 	%r82, [%r46];
$L__BB525_27:
	setp.eq.s32 	%p21, %r10, 0;
	setp.lt.u32 	%p22, %r10, 2;
	setp.eq.s32 	%p23, %r10, 3;
	setp.ne.s32 	%p24, %r21, 0;
	mov.u32 	%r206, _ZZ9cuda_gemmIiLi256ELi4ELi1ELi256ELi64ELi64ELi32ELi0ELi1EEviiiPT_S1_S1_iiE11kron_fac_sh;
	mad.lo.s32 	%r207, %r309, 260, %r206;
	add.s32 	%r209, %r207, %r208;
	ld.shared.u32 	%r210, [%r209];
	mul.lo.s32 	%r211, %r210, %r67;
	ld.shared.u32 	%r212, [%r209+4];
	mad.lo.s32 	%r213, %r212, %r68, %r211;
	ld.shared.u32 	%r214, [%r209+8];
	mad.lo.s32 	%r215, %r214, %r69, %r213;
	ld.shared.u32 	%r216, [%r209+12];
	mad.lo.s32 	%r217, %r216, %r70, %r215;
	ld.shared.u32 	%r218, [%r209+16];
	mad.lo.s32 	%r219, %r218, %r71, %r217;
	ld.shared.u32 	%r220, [%r209+20];
	mad.lo.s32 	%r221, %r220, %r72, %r219;
	ld.shared.u32 	%r222, [%r209+24];
	mad.lo.s32 	%r223, %r222, %r73, %r221;
	ld.shared.u32 	%r224, [%r209+28];
	mad.lo.s32 	%r225, %r224, %r74, %r223;
	ld.shared.u32 	%r226, [%r209+32];
	mad.lo.s32 	%r227, %r226, %r75, %r225;
	ld.shared.u32 	%r228, [%r209+36];
	mad.lo.s32 	%r229, %r228, %r76, %r227;
	ld.shared.u32 	%r230, [%r209+40];
	mad.lo.s32 	%r231, %r230, %r77, %r229;
	ld.shared.u32 	%r232, [%r209+44];
	mad.lo.s32 	%r233, %r232, %r78, %r231;
	ld.shared.u32 	%r234, [%r209+48];
	mad.lo.s32 	%r235, %r234, %r79, %r233;
	selp.b32 	%r236, -64, 0, %p23;
	add.s32 	%r237, %r209, %r236;
	ld.shared.u32 	%r238, [%r237+52];
	mad.lo.s32 	%r239, %r238, %r80, %r235;
	selp.b32 	%r240, 0, -64, %p22;
	add.s32 	%r241, %r209, %r240;
	ld.shared.u32 	%r242, [%r241+56];
	mad.lo.s32 	%r243, %r242, %r81, %r239;
	selp.b32 	%r244, 0, -64, %p21;
	add.s32 	%r245, %r209, %r244;
	ld.shared.u32 	%r246, [%r245+60];
	mad.lo.s32 	%r247, %r246, %r82, %r243;
	shfl.sync.down.b32	%r248|%p25, %r247, 2, 7199, -1;
	add.s32 	%r249, %r248, %r247;
	shfl.sync.down.b32	%r250|%p26, %r249, 1, 7199, -1;
	add.s32 	%r84, %r250, %r249;
	@%p24 bra 	$L__BB525_29;
	shl.b32 	%r251, %r10, 2;
	shl.b32 	%r252, %r309, 4;
	or.b32  	%r253, %r252, %r251;
	mov.u32 	%r254, _ZZ9cuda_gemmIiLi256ELi4ELi1ELi256ELi64ELi64ELi32ELi0ELi1EEviiiPT_S1_S1_iiE3Csh;
	add.s32 	%r255, %r254, %r253;
	st.shared.u32 	[%r255], %r84;
$L__BB525_29:
	add.s32 	%r309, %r309, %r47;
	setp.lt.u32 	%p27, %r309, 32;
	@%p27 bra 	$L__BB525_27;
	bar.sync 	0;
	@%p11 bra 	$L__BB525_38;
	setp.eq.s32 	%p29, %r34, 0;
	mad.lo.s32 	%r86, %r300, %r93, %r23;
	mov.u32 	%r310, %r1;
	@%p29 bra 	$L__BB525_35;
	setp.eq.s32 	%p30, %r34, 1;
	shr.u32 	%r256, %r1, 2;
	mad.lo.s32 	%r257, %r256, %r22, %r21;
	add.s32 	%r258, %r86, %r257;
	ld.shared.u32 	%r259, [%r35];
	mul.wide.s32 	%rd38, %r258, 4;
	add.s64 	%rd39, %rd3, %rd38;
	st.global.u32 	[%rd39], %r259;
	mov.u32 	%r310, %r24;
	@%p30 bra 	$L__BB525_35;
	setp.eq.s32 	%p31, %r34, 2;
	and.b32  	%r260, %r24, 3;
	shr.u32 	%r261, %r24, 2;
	mad.lo.s32 	%r262, %r261, %r22, %r260;
	add.s32 	%r263, %r86, %r262;
	ld.shared.u32 	%r264, [%r36];
	mul.wide.s32 	%rd40, %r263, 4;
	add.s64 	%rd41, %rd3, %rd40;
	st.global.u32 	[%rd41], %r264;
	mov.u32 	%r310, %r32;
	@%p31 bra 	$L__BB525_35;
	and.b32  	%r265, %r32, 3;
	shr.u32 	%r266, %r32, 2;
	mad.lo.s32 	%r267, %r266, %r22, %r265;
	add.s32 	%r268, %r86, %r267;
	ld.shared.u32 	%r269, [%r37];
	mul.wide.s32 	%rd42, %r268, 4;
	add.s64 	%rd43, %rd3, %rd42;
	st.global.u32 	[%rd43], %r269;
	mov.u32 	%r310, %r33;
$L__BB525_35:
	setp.lt.u32 	%p32, %r26, 3;
	@%p32 bra 	$L__BB525_38;
	and.b32  	%r270, %r310, 3;
	add.s32 	%r271, %r11, %r310;
	and.b32  	%r272, %r271, 3;
	add.s32 	%r88, %r86, %r270;
	add.s32 	%r89, %r86, %r272;
$L__BB525_37:
	shr.u32 	%r273, %r310, 2;
	mad.lo.s32 	%r274, %r273, %r22, %r88;
	shl.b32 	%r275, %r310, 2;
	mov.u32 	%r276, _ZZ9cuda_gemmIiLi256ELi4ELi1ELi256ELi64ELi64ELi32ELi0ELi1EEviiiPT_S1_S1_iiE3Csh;
	add.s32 	%r277, %r276, %r275;
	ld.shared.u32 	%r278, [%r277];
	mul.wide.s32 	%rd44, %r274, 4;
	add.s64 	%rd45, %rd3, %rd44;
	st.global.u32 	[%rd45], %r278;
	add.s32 	%r279, %r310, %r11;
	shr.u32 	%r280, %r279, 2;
	mad.lo.s32 	%r281, %r280, %r22, %r89;
	add.s32 	%r282, %r277, %r30;
	ld.shared.u32 	%r283, [%r282];
	mul.wide.s32 	%rd46, %r281, 4;
	add.s64 	%rd47, %rd3, %rd46;
	st.global.u32 	[%rd47], %r283;
	add.s32 	%r284, %r279, %r11;
	shr.u32 	%r285, %r284, 2;
	and.b32  	%r286, %r284, 3;
	add.s32 	%r287, %r86, %r286;
	mad.lo.s32 	%r288, %r285, %r22, %r287;
	add.s32 	%r289, %r282, %r30;
	ld.shared.u32 	%r290, [%r289];
	mul.wide.s32 	%rd48, %r288, 4;
	add.s64 	%rd49, %rd3, %rd48;
	st.global.u32 	[%rd49], %r290;
	add.s32 	%r291, %r284, %r11;
	shr.u32 	%r292, %r291, 2;
	and.b32  	%r293, %r291, 3;
	add.s32 	%r294, %r86, %r293;
	mad.lo.s32 	%r295, %r292, %r22, %r294;
	add.s32 	%r296, %r289, %r30;
	ld.shared.u32 	%r297, [%r296];
	mul.wide.s32 	%rd50, %r295, 4;
	add.s64 	%rd51, %rd3, %rd50;
	st.global.u32 	[%rd51], %r297;
	add.s32 	%r310, %r291, %r11;
	setp.lt.u32 	%p33, %r310, 128;
	@%p33 bra 	$L__BB525_37;
$L__BB525_38:
	add.s32 	%r300, %r300, %r13;
	setp.lt.u32 	%p34, %r300, %r14;
	@%p34 bra 	$L__BB525_7;
$L__BB525_39:
	ret;

}
	// .globl	_Z9cuda_gemmIiLi256ELi4ELi1ELi256ELi64ELi64ELi32ELi1ELi0EEviiiPT_S1_S1_ii
.visible .entry _Z9cuda_gemmIiLi256ELi4ELi1ELi256ELi64ELi64ELi32ELi1ELi0EEviiiPT_S1_S1_ii(
	.param .u32 _Z9cuda_gemmIiLi256ELi4ELi1ELi256ELi64ELi64ELi32ELi1ELi0EEviiiPT_S1_S1_ii_param_0,
	.param .u32 _Z9cuda_gemmIiLi256ELi4ELi1ELi256ELi64ELi64ELi32ELi1ELi0EEviiiPT_S1_S1_ii_param_1,
	.param .u32 _Z9cuda_gemmIiLi256ELi4ELi1ELi256ELi64ELi64ELi32ELi1ELi0EEviiiPT_S1_S1_ii_param_2,
	.param .u64 .ptr .align 1 _Z9cuda_gemmIiLi256ELi4ELi1ELi256ELi64ELi64ELi32ELi1ELi0EEviiiPT_S1_S1_ii_param_3,
	.param .u64 .ptr .align 1 _Z9cuda_gemmIiLi256ELi4ELi1ELi256ELi64ELi64ELi32ELi1ELi0EEviiiPT_S1_S1_ii_param_4,
	.param .u64 .ptr .align 1 _Z9cuda_gemmIiLi256ELi4ELi1ELi256ELi64ELi64ELi32ELi1ELi0EEviiiPT_S1_S1_ii_param_5,
	.param .u32 _Z9cuda_gemmIiLi256ELi4ELi1ELi256ELi64ELi64ELi32ELi1ELi0EEviiiPT_S1_S1_ii_param_6,
	.param .u32 _Z9cuda_gemmIiLi256ELi4ELi1ELi256ELi64ELi64ELi32ELi1ELi0EEviiiPT_S1_S1_ii_param_7
)
.maxntid 256
{
	.reg .pred 	%p<152>;
	.reg .b32 	%r<1160>;
	.reg .b64 	%rd<39>;
	// demoted variable
	.shared .align 128 .b8 _ZZ9cuda_gemmIiLi256ELi4ELi1ELi256ELi64ELi64ELi32ELi1ELi0EEviiiPT_S1_S1_iiE11kron_fac_sh[8320];
	// demoted variable
	.shared .align 128 .b8 _ZZ9cuda_gemmIiLi256ELi4ELi1ELi256ELi64ELi64ELi32ELi1ELi0EEviiiPT_S1_S1_iiE3Ash[1024];
	// demoted variable
	.shared .align 128 .b8 _ZZ9cuda_gemmIiLi256ELi4ELi1ELi256ELi64ELi64ELi32ELi1ELi0EEviiiPT_S1_S1_iiE3Csh[512];
	ld.param.u64 	%rd11, [_Z9cuda_gemmIiLi256ELi4ELi1ELi256ELi64ELi64ELi32ELi1ELi0EEviiiPT_S1_S1_ii_param_3];
	ld.param.u64 	%rd12, [_Z9cuda_gemmIiLi256ELi4ELi1ELi256ELi64ELi64ELi32ELi1ELi0EEviiiPT_S1_S1_ii_param_5];
	ld.param.u32 	%r360, [_Z9cuda_gemmIiLi256ELi4ELi1ELi256ELi64ELi64ELi32ELi1ELi0EEviiiPT_S1_S1_ii_param_6];
	ld.param.u32 	%r361, [_Z9cuda_gemmIiLi256ELi4ELi1ELi256ELi64ELi64ELi32ELi1ELi0EEviiiPT_S1_S1_ii_param_7];
	cvta.to.global.u64 	%rd1, %rd11;
	cvta.to.global.u64 	%rd2, %rd12;
	mov.u32 	%r1, %tid.x;
	setp.lt.s32 	%p1, %r361, 16;
	shr.u32 	%r2, %r361, 4;
	selp.b32 	%r3, 1, %r2, %p1;
	div.s32 	%r4, 256, %r361;
	mul.lo.s32 	%r362, %r4, %r3;
	min.s32 	%r5, %r362, 256;
	div.u32 	%r7, %r1, %r5;
	mul.lo.s32 	%r363, %r7, %r5;
	sub.s32 	%r364, %r1, %r363;
	div.u32 	%r6, %r364, %r3;
	mov.u32 	%r8, %ntid.x;
	div.u32 	%r9, %r8, %r5;
	mov.u32 	%r982, %ctaid.y;
	mov.u32 	%r365, %nctaid.y;
	shl.b32 	%r366, %r365, 2;
	setp.ge.u32 	%p2, %r982, %r366;
	@%p2 bra 	$L__BB526_167;
	mov.u32 	%r368, %ctaid.x;
	shl.b32 	%r369, %r368, 5;
	and.b32  	%r370, %r1, 31;
	or.b32  	%r11, %r369, %r370;
	and.b32  	%r371, %r6, 15;
	rem.u32 	%r372, %r1, %r3;
	shl.b32 	%r12, %r372, 4;
	min.s32 	%r13, %r360, 32;
	min.u32 	%r373, %r361, 16;
	or.b32  	%r14, %r371, %r12;
	shl.b32 	%r374, %r3, 8;
	sub.s32 	%r15, 8223, %r374;
	add.s32 	%r16, %r1, %r8;
	max.u32 	%r375, %r16, 256;
	setp.lt.u32 	%p3, %r16, 256;
	selp.u32 	%r376, 1, 0, %p3;
	add.s32 	%r377, %r16, %r376;
	sub.s32 	%r378, %r375, %r377;
	div.u32 	%r379, %r378, %r8;
	add.s32 	%r17, %r379, %r376;
	max.u32 	%r380, %r16, 128;
	setp.lt.u32 	%p4, %r16, 128;
	selp.u32 	%r381, 1, 0, %p4;
	add.s32 	%r382, %r16, %r381;
	sub.s32 	%r383, %r380, %r382;
	div.u32 	%r384, %r383, %r8;
	add.s32 	%r18, %r384, %r381;
	add.s32 	%r385, %r18, 1;
	shl.b32 	%r19, %r8, 2;
	add.s32 	%r20, %r16, %r8;
	add.s32 	%r21, %r20, %r8;
	and.b32  	%r22, %r385, 3;
	setp.gt.u32 	%p5, %r361, %r371;
	selp.b32 	%r386, 0, %r373, %p5;
	sub.s32 	%r23, %r14, %r386;
	add.s32 	%r387, %r371, 1;
	setp.lt.u32 	%p6, %r387, %r373;
	selp.b32 	%r388, 0, %r373, %p6;
	sub.s32 	%r24, %r14, %r388;
	add.s32 	%r389, %r371, 2;
	setp.lt.u32 	%p7, %r389, %r373;
	selp.b32 	%r390, 0, %r373, %p7;
	sub.s32 	%r25, %r14, %r390;
	add.s32 	%r391, %r371, 3;
	setp.lt.u32 	%p8, %r391, %r373;
	selp.b32 	%r392, 0, %r373, %p8;
	sub.s32 	%r26, %r14, %r392;
	add.s32 	%r393, %r371, 4;
	setp.lt.u32 	%p9, %r393, %r373;
	selp.b32 	%r394, 0, %r373, %p9;
	sub.s32 	%r27, %r14, %r394;
	add.s32 	%r395, %r371, 5;
	setp.lt.u32 	%p10, %r395, %r373;
	selp.b32 	%r396, 0, %r373, %p10;
	sub.s32 	%r28, %r14, %r396;
	add.s32 	%r397, %r371, 6;
	setp.lt.u32 	%p11, %r397, %r373;
	selp.b32 	%r398, 0, %r373, %p11;
	sub.s32 	%r29, %r14, %r398;
	add.s32 	%r399, %r371, 7;
	setp.lt.u32 	%p12, %r399, %r373;
	selp.b32 	%r400, 0, %r373, %p12;
	sub.s32 	%r30, %r14, %r400;
	add.s32 	%r401, %r371, 8;
	setp.lt.u32 	%p13, %r401, %r373;
	selp.b32 	%r402, 0, %r373, %p13;
	sub.s32 	%r31, %r14, %r402;
	add.s32 	%r403, %r371, 9;
	setp.lt.u32 	%p14, %r403, %r373;
	selp.b32 	%r404, 0, %r373, %p14;
	sub.s32 	%r32, %r14, %r404;
	add.s32 	%r405, %r371, 10;
	setp.lt.u32 	%p15, %r405, %r373;
	selp.b32 	%r406, 0, %r373, %p15;
	sub.s32 	%r33, %r14, %r406;
	add.s32 	%r407, %r371, 11;
	setp.lt.u32 	%p16, %r407, %r373;
	selp.b32 	%r408, 0, %r373, %p16;
	sub.s32 	%r34, %r14, %r408;
	add.s32 	%r409, %r371, 12;
	setp.lt.u32 	%p17, %r409, %r373;
	selp.b32 	%r410, 0, %r373, %p17;
	sub.s32 	%r35, %r14, %r410;
	add.s32 	%r411, %r371, 13;
	setp.lt.u32 	%p18, %r411, %r373;
	selp.b32 	%r412, 0, %r373, %p18;
	sub.s32 	%r36, %r14, %r412;
	add.s32 	%r413, %r371, 14;
	setp.lt.u32 	%p19, %r413, %r373;
	selp.b32 	%r414, 0, %r373, %p19;
	sub.s32 	%r37, %r14, %r414;
	add.s32 	%r415, %r371, 15;
	setp.lt.u32 	%p20, %r415, %r373;
	selp.b32 	%r416, 0, %r373, %p20;
	sub.s32 	%r38, %r14, %r416;
	mul.wide.u32 	%rd13, %r8, 4;
	add.s64 	%rd3, %rd1, %rd13;
	mul.wide.u32 	%rd14, %r8, 8;
	add.s64 	%rd4, %rd1, %rd14;
	mul.wide.u32 	%rd15, %r8, 12;
	add.s64 	%rd5, %rd1, %rd15;
	cvt.u64.u32 	%rd34, %r19;
$L__BB526_2:
	and.b32  	%r417, %r17, 3;
	setp.eq.s32 	%p21, %r417, 3;
	mov.u32 	%r983, %r1;
	@%p21 bra 	$L__BB526_6;
	and.b32  	%r418, %r17, 3;
	setp.eq.s32 	%p22, %r418, 0;
	shl.b32 	%r419, %r982, 8;
	or.b32  	%r420, %r419, %r1;
	mul.wide.s32 	%rd16, %r420, 4;
	add.s64 	%rd6, %rd1, %rd16;
	ld.global.u32 	%r421, [%rd6];
	shl.b32 	%r422, %r1, 2;
	mov.u32 	%r423, _ZZ9cuda_gemmIiLi256ELi4ELi1ELi256ELi64ELi64ELi32ELi1ELi0EEviiiPT_S1_S1_iiE3Ash;
	add.s32 	%r424, %r423, %r422;
	st.shared.u32 	[%r424], %r421;
	mov.u32 	%r983, %r16;
	@%p22 bra 	$L__BB526_6;
	and.b32  	%r425, %r17, 3;
	setp.eq.s32 	%p23, %r425, 1;
	cvt.u64.u32 	%rd17, %r19;
	add.s64 	%rd7, %rd6, %rd17;
	ld.global.u32 	%r426, [%rd7];
	shl.b32 	%r427, %r1, 2;
	mov.u32 	%r428, _ZZ9cuda_gemmIiLi256ELi4ELi1ELi256ELi64ELi64ELi32ELi1ELi0EEviiiPT_S1_S1_iiE3Ash;
	add.s32 	%r429, %r428, %r427;
	add.s32 	%r430, %r429, %r19;
	st.shared.u32 	[%r430], %r426;
	mov.u32 	%r983, %r20;
	@%p23 bra 	$L__BB526_6;
	cvt.u64.u32 	%rd18, %r19;
	add.s64 	%rd19, %rd7, %rd18;
	ld.global.u32 	%r431, [%rd19];
	shl.b32 	%r432, %r1, 2;
	mov.u32 	%r433, _ZZ9cuda_gemmIiLi256ELi4ELi1ELi256ELi64ELi64ELi32ELi1ELi0EEviiiPT_S1_S1_iiE3Ash;
	add.s32 	%r434, %r433, %r432;
	add.s32 	%r435, %r434, %r19;
	add.s32 	%r436, %r435, %r19;
	st.shared.u32 	[%r436], %r431;
	mov.u32 	%r983, %r21;
$L__BB526_6:
	setp.lt.u32 	%p24, %r17, 3;
	@%p24 bra 	$L__BB526_9;
	shl.b32 	%r437, %r983, 2;
	mov.u32 	%r438, _ZZ9cuda_gemmIiLi256ELi4ELi1ELi256ELi64ELi64ELi32ELi1ELi0EEviiiPT_S1_S1_iiE3Ash;
	add.s32 	%r986, %r438, %r437;
	shl.b32 	%r439, %r982, 8;
	add.s32 	%r985, %r983, %r439;
$L__BB526_8:
	mul.wide.s32 	%rd20, %r985, 4;
	add.s64 	%rd21, %rd3, %rd20;
	add.s64 	%rd22, %rd4, %rd20;
	add.s64 	%rd23, %rd5, %rd20;
	add.s64 	%rd24, %rd1, %rd20;
	ld.global.u32 	%r440, [%rd24];
	st.shared.u32 	[%r986], %r440;
	ld.global.u32 	%r441, [%rd21];
	add.s32 	%r442, %r986, %r19;
	st.shared.u32 	[%r442], %r441;
	ld.global.u32 	%r443, [%rd22];
	mov.u32 	%r444, %ntid.x;
	shl.b32 	%r445, %r444, 3;
	add.s32 	%r446, %r986, %r445;
	st.shared.u32 	[%r446], %r443;
	ld.global.u32 	%r447, [%rd23];
	mad.lo.s32 	%r448, %r444, 12, %r986;
	st.shared.u32 	[%r448], %r447;
	add.s32 	%r983, %r983, %r19;
	shl.b32 	%r449, %r444, 4;
	add.s32 	%r986, %r986, %r449;
	add.s32 	%r985, %r985, %r19;
	setp.lt.u32 	%p25, %r983, 256;
	@%p25 bra 	$L__BB526_8;
$L__BB526_9:
	setp.gt.u32 	%p26, %r1, 127;
	@%p26 bra 	$L__BB526_16;
	setp.eq.s32 	%p27, %r22, 0;
	mov.u32 	%r984, %r1;
	@%p27 bra 	$L__BB526_14;
	setp.eq.s32 	%p28, %r22, 1;
	shl.b32 	%r450, %r1, 2;
	mov.u32 	%r451, _ZZ9cuda_gemmIiLi256ELi4ELi1ELi256ELi64ELi64ELi32ELi1ELi0EEviiiPT_S1_S1_iiE3Csh;
	add.s32 	%r452, %r451, %r450;
	mov.b32 	%r453, 0;
	st.shared.u32 	[%r452], %r453;
	mov.u32 	%r984, %r16;
	@%p28 bra 	$L__BB526_14;
	setp.eq.s32 	%p29, %r22, 2;
	shl.b32 	%r454, %r1, 2;
	mov.u32 	%r455, _ZZ9cuda_gemmIiLi256ELi4ELi1ELi256ELi64ELi64ELi32ELi1ELi0EEviiiPT_S1_S1_iiE3Csh;
	add.s32 	%r456, %r455, %r454;
	add.s32 	%r457, %r456, %r19;
	mov.b32 	%r458, 0;
	st.shared.u32 	[%r457], %r458;
	mov.u32 	%r984, %r20;
	@%p29 bra 	$L__BB526_14;
	shl.b32 	%r459, %r1, 2;
	mov.u32 	%r460, _ZZ9cuda_gemmIiLi256ELi4ELi1ELi256ELi64ELi64ELi32ELi1ELi0EEviiiPT_S1_S1_iiE3Csh;
	add.s32 	%r461, %r460, %r459;
	add.s32 	%r462, %r461, %r19;
	add.s32 	%r463, %r462, %r19;
	mov.b32 	%r464, 0;
	st.shared.u32 	[%r463], %r464;
	mov.u32 	%r984, %r21;
$L__BB526_14:
	setp.lt.u32 	%p30, %r18, 3;
	@%p30 bra 	$L__BB526_16;
$L__BB526_15:
	shl.b32 	%r465, %r984, 2;
	mov.u32 	%r466, _ZZ9cuda_gemmIiLi256ELi4ELi1ELi256ELi64ELi64ELi32ELi1ELi0EEviiiPT_S1_S1_iiE3Csh;
	add.s32 	%r467, %r466, %r465;
	mov.b32 	%r468, 0;
	st.shared.u32 	[%r467], %r468;
	add.s32 	%r469, %r467, %r19;
	st.shared.u32 	[%r469], %r468;
	add.s32 	%r470, %r469, %r19;
	st.shared.u32 	[%r470], %r468;
	add.s32 	%r471, %r470, %r19;
	st.shared.u32 	[%r471], %r468;
	add.s32 	%r984, %r19, %r984;
	setp.lt.u32 	%p31, %r984, 128;
	@%p31 bra 	$L__BB526_15;
$L__BB526_16:
	shr.u32 	%r472, %r1, 5;
	setp.ge.s32 	%p32, %r472, %r361;
	@%p32 bra 	$L__BB526_19;
	shr.u32 	%r989, %r1, 5;
$L__BB526_18:
	ld.param.u64 	%rd38, [_Z9cuda_gemmIiLi256ELi4ELi1ELi256ELi64ELi64ELi32ELi1ELi0EEviiiPT_S1_S1_ii_param_4];
	mad.lo.s32 	%r473, %r989, %r360, %r11;
	cvta.to.global.u64 	%rd25, %rd38;
	mul.wide.s32 	%rd26, %r473, 4;
	add.s64 	%rd27, %rd25, %rd26;
	ld.global.u32 	%r474, [%rd27];
	and.b32  	%r475, %r1, 31;
	mov.u32 	%r476, _ZZ9cuda_gemmIiLi256ELi4ELi1ELi256ELi64ELi64ELi32ELi1ELi0EEviiiPT_S1_S1_iiE11kron_fac_sh;
	mad.lo.s32 	%r477, %r475, 260, %r476;
	shl.b32 	%r478, %r989, 2;
	add.s32 	%r479, %r477, %r478;
	st.shared.u32 	[%r479], %r474;
	mov.u32 	%r480, %ntid.x;
	shr.u32 	%r481, %r480, 5;
	add.s32 	%r989, %r989, %r481;
	setp.lt.s32 	%p33, %r989, %r361;
	@%p33 bra 	$L__BB526_18;
$L__BB526_19:
	setp.lt.s32 	%p34, %r4, 1;
	bar.sync 	0;
	@%p34 bra 	$L__BB526_159;
	setp.ne.s32 	%p35, %r3, 1;
	@%p35 bra 	$L__BB526_89;
	mov.b32 	%r1006, 0;
$L__BB526_22:
	setp.lt.s32 	%p110, %r361, 1;
	add.s32 	%r88, %r1006, %r6;
	mul.lo.s32 	%r89, %r88, %r361;
	add.s32 	%r90, %r89, %r12;
	@%p110 bra 	$L__BB526_24;
	add.s32 	%r784, %r14, %r89;
	shl.b32 	%r785, %r784, 2;
	mov.u32 	%r786, _ZZ9cuda_gemmIiLi256ELi4ELi1ELi256ELi64ELi64ELi32ELi1ELi0EEviiiPT_S1_S1_iiE3Ash;
	add.s32 	%r787, %r786, %r785;
	ld.shared.u32 	%r1157, [%r787];
$L__BB526_24:
	setp.lt.s32 	%p111, %r361, 2;
	@%p111 bra 	$L__BB526_26;
	add.s32 	%r788, %r6, 1;
	and.b32  	%r789, %r788, 15;
	add.s32 	%r790, %r90, %r789;
	shl.b32 	%r791, %r790, 2;
	mov.u32 	%r792, _ZZ9cuda_gemmIiLi256ELi4ELi1ELi256ELi64ELi64ELi32ELi1ELi0EEviiiPT_S1_S1_iiE3Ash;
	add.s32 	%r793, %r792, %r791;
	ld.shared.u32 	%r1156, [%r793];
$L__BB526_26:
	setp.lt.s32 	%p112, %r361, 3;
	@%p112 bra 	$L__BB526_28;
	add.s32 	%r794, %r6, 2;
	and.b32  	%r795, %r794, 15;
	add.s32 	%r796, %r90, %r795;
	shl.b32 	%r797, %r796, 2;
	mov.u32 	%r798, _ZZ9cuda_gemmIiLi256ELi4ELi1ELi256ELi64ELi64ELi32ELi1ELi0EEviiiPT_S1_S1_iiE3Ash;
	add.s32 	%r799, %r798, %r797;
	ld.shared.u32 	%r1155, [%r799];
$L__BB526_28:
	setp.lt.s32 	%p113, %r361, 4;
	@%p113 bra 	$L__BB526_30;
	add.s32 	%r800, %r6, 3;
	and.b32  	%r801, %r800, 15;
	add.s32 	%r802, %r90, %r801;
	shl.b32 	%r803, %r802, 2;
	mov.u32 	%r804, _ZZ9cuda_gemmIiLi256ELi4ELi1ELi256ELi64ELi64ELi32ELi1ELi0EEviiiPT_S1_S1_iiE3Ash;
	add.s32 	%r805, %r804, %r803;
	ld.shared.u32 	%r1154, [%r805];
$L__BB526_30:
	setp.lt.s32 	%p114, %r361, 5;
	@%p114 bra 	$L__BB526_32;
	add.s32 	%r806, %r6, 4;
	and.b32  	%r807, %r806, 15;
	add.s32 	%r808, %r90, %r807;
	shl.b32 	%r809, %r808, 2;
	mov.u32 	%r810, _ZZ9cuda_gemmIiLi256ELi4ELi1ELi256ELi64ELi64ELi32ELi1ELi0EEviiiPT_S1_S1_iiE3Ash;
	add.s32 	%r811, %r810, %r809;
	ld.shared.u32 	%r1153, [%r811];
$L__BB526_32:
	setp.lt.s32 	%p115, %r361, 6;
	@%p115 bra 	$L__BB526_34;
	add.s32 	%r812, %r6, 5;
	and.b32  	%r813, %r812, 15;
	add.s32 	%r814, %r90, %r813;
	shl.b32 	%r815, %r814, 2;
	mov.u32 	%r816, _ZZ9cuda_gemmIiLi256ELi4ELi1ELi256ELi64ELi64ELi32ELi1ELi0EEviiiPT_S1_S1_iiE3Ash;
	add.s32 	%r817, %r816, %r815;
	ld.shared.u32 	%r1152, [%r817];
$L__BB526_34:
	setp.lt.s32 	%p116, %r361, 7;
	@%p116 bra 	$L__BB526_36;
	add.s32 	%r818, %r6, 6;
	and.b32  	%r819, %r818, 15;
	add.s32 	%r820, %r90, %r819;
	shl.b32 	%r821, %r820, 2;
	mov.u32 	%r822, _ZZ9cuda_gemmIiLi256ELi4ELi1ELi256ELi64ELi64ELi32ELi1ELi0EEviiiPT_S1_S1_iiE3Ash;
	add.s32 	%r823, %r822, %r821;
	ld.shared.u32 	%r1151, [%r823];
$L__BB526_36:
	setp.lt.s32 	%p117, %r361, 8;
	@%p117 bra 	$L__BB526_38;
	add.s32 	%r824, %r6, 7;
	and.b32  	%r825, %r824, 15;
	add.s32 	%r826, %r90, %r825;
	shl.b32 	%r827, %r826, 2;
	mov.u32 	%r828, _ZZ9cuda_gemmIiLi256ELi4ELi1ELi256ELi64ELi64ELi32ELi1ELi0EEviiiPT_S1_S1_iiE3Ash;
	add.s32 	%r829, %r828, %r827;
	ld.shared.u32 	%r1150, [%r829];
$L__BB526_38:
	setp.lt.s32 	%p118, %r361, 9;
	@%p118 bra 	$L__BB526_40;
	and.b32  	%r830, %r6, 15;
	xor.b32  	%r831, %r830, 8;
	add.s32 	%r832, %r90, %r831;
	shl.b32 	%r833, %r832, 2;
	mov.u32 	%r834, _ZZ9cuda_gemmIiLi256ELi4ELi1ELi256ELi64ELi64ELi32ELi1ELi0EEviiiPT_S1_S1_iiE3Ash;
	add.s32 	%r835, %r834, %r833;
	ld.shared.u32 	%r1149, [%r835];
$L__BB526_40:
	setp.lt.s32 	%p119, %r361, 10;
	@%p119 bra 	$L__BB526_42;
	add.s32 	%r836, %r6, 9;
	and.b32  	%r837, %r836, 15;
	add.s32 	%r838, %r90, %r837;
	shl.b32 	%r839, %r838, 2;
	mov.u32 	%r840, _ZZ9cuda_gemmIiLi256ELi4ELi1ELi256ELi64ELi64ELi32ELi1ELi0EEviiiPT_S1_S1_iiE3Ash;
	add.s32 	%r841, %r840, %r839;
	ld.shared.u32 	%r1148, [%r841];
$L__BB526_42:
	setp.lt.s32 	%p120, %r361, 11;
	@%p120 bra 	$L__BB526_44;
	add.s32 	%r842, %r6, 10;
	and.b32  	%r843, %r842, 15;
	add.s32 	%r844, %r90, %r843;
	shl.b32 	%r845, %r844, 2;
	mov.u32 	%r846, _ZZ9cuda_gemmIiLi256ELi4ELi1ELi256ELi64ELi64ELi32ELi1ELi0EEviiiPT_S1_S1_iiE3Ash;
	add.s32 	%r847, %r846, %r845;
	ld.shared.u32 	%r1147, [%r847];
$L__BB526_44:
	setp.lt.s32 	%p121, %r361, 12;
	@%p121 bra 	$L__BB526_46;
	add.s32 	%r848, %r6, 11;
	and.b32  	%r849, %r848, 15;
	add.s32 	%r850, %r90, %r849;
	shl.b32 	%r851, %r850, 2;
	mov.u32 	%r852, _ZZ9cuda_gemmIiLi256ELi4ELi1ELi256ELi64ELi64ELi32ELi1ELi0EEviiiPT_S1_S1_iiE3Ash;
	add.s32 	%r853, %r852, %r851;
	ld.shared.u32 	%r1146, [%r853];
$L__BB526_46:
	setp.lt.s32 	%p122, %r361, 13;
	@%p122 bra 	$L__BB526_48;
	add.s32 	%r854, %r6, 12;
	and.b32  	%r855, %r854, 15;
	add.s32 	%r856, %r90, %r855;
	shl.b32 	%r857, %r856, 2;
	mov.u32 	%r858, _ZZ9cuda_gemmIiLi256ELi4ELi1ELi256ELi64ELi64ELi32ELi1ELi0EEviiiPT_S1_S1_iiE3Ash;
	add.s32 	%r859, %r858, %r857;
	ld.shared.u32 	%r1145, [%r859];
$L__BB526_48:
	setp.lt.s32 	%p123, %r361, 14;
	@%p123 bra 	$L__BB526_50;
	add.s32 	%r860, %r6, 13;
	and.b32  	%r861, %r860, 15;
	add.s32 	%r862, %r90, %r861;
	shl.b32 	%r863, %r862, 2;
	mov.u32 	%r864, _ZZ9cuda_gemmIiLi256ELi4ELi1ELi256ELi64ELi64ELi32ELi1ELi0EEviiiPT_S1_S1_iiE3Ash;
	add.s32 	%r865, %r864, %r863;
	ld.shared.u32 	%r1144, [%r865];
$L__BB526_50:
	setp.lt.s32 	%p124, %r361, 15;
	@%p124 bra 	$L__BB526_52;
	add.s32 	%r866, %r6, 14;
	and.b32  	%r867, %r866, 15;
	add.s32 	%r868, %r90, %r867;
	shl.b32 	%r869, %r868, 2;
	mov.u32 	%r870, _ZZ9cuda_gemmIiLi256ELi4ELi1ELi256ELi64ELi64ELi32ELi1ELi0EEviiiPT_S1_S1_iiE3Ash;
	add.s32 	%r871, %r870, %r869;
	ld.shared.u32 	%r1143, [%r871];
$L__BB526_52:
	setp.lt.s32 	%p125, %r361, 16;
	@%p125 bra 	$L__BB526_54;
	add.s32 	%r872, %r6, -1;
	and.b32  	%r873, %r872, 15;
	add.s32 	%r874, %r90, %r873;
	shl.b32 	%r875, %r874, 2;
	mov.u32 	%r876, _ZZ9cuda_gemmIiLi256ELi4ELi1ELi256ELi64ELi64ELi32ELi1ELi0EEviiiPT_S1_S1_iiE3Ash;
	add.s32 	%r877, %r876, %r875;
	ld.shared.u32 	%r1142, [%r877];
$L__BB526_54:
	setp.ge.s32 	%p126, %r7, %r13;
	mov.u32 	%r1023, %r7;
	@%p126 bra 	$L__BB526_55;
	bra.uni 	$L__BB526_56;
$L__BB526_55:
	add.s32 	%r1006, %r1006, %r5;
	setp.lt.s32 	%p144, %r1006, %r4;
	@%p144 bra 	$L__BB526_22;
	bra.uni 	$L__BB526_159;
$L__BB526_56:
	mov.u32 	%r879, _ZZ9cuda_gemmIiLi256ELi4ELi1ELi256ELi64ELi64ELi32ELi1ELi0EEviiiPT_S1_S1_iiE11kron_fac_sh;
	mad.lo.s32 	%r125, %r1023, 260, %r879;
	mov.b32 	%r1025, 0;
	@%p110 bra 	$L__BB526_58;
	shl.b32 	%r880, %r23, 2;
	add.s32 	%r881, %r125, %r880;
	ld.shared.u32 	%r882, [%r881];
	mul.lo.s32 	%r1025, %r882, %r1157;
$L__BB526_58:
	@%p111 bra 	$L__BB526_60;
	shl.b32 	%r883, %r24, 2;
	add.s32 	%r884, %r125, %r883;
	ld.shared.u32 	%r885, [%r884+4];
	mad.lo.s32 	%r1025, %r885, %r1156, %r1025;
$L__BB526_60:
	@%p112 bra 	$L__BB526_62;
	shl.b32 	%r886, %r25, 2;
	add.s32 	%r887, %r125, %r886;
	ld.shared.u32 	%r888, [%r887+8];
	mad.lo.s32 	%r1025, %r888, %r1155, %r1025;
$L__BB526_62:
	@%p113 bra 	$L__BB526_64;
	shl.b32 	%r889, %r26, 2;
	add.s32 	%r890, %r125, %r889;
	ld.shared.u32 	%r891, [%r890+12];
	mad.lo.s32 	%r1025, %r891, %r1154, %r1025;
$L__BB526_64:
	@%p114 bra 	$L__BB526_66;
	shl.b32 	%r892, %r27, 2;
	add.s32 	%r893, %r125, %r892;
	ld.shared.u32 	%r894, [%r893+16];
	mad.lo.s32 	%r1025, %r894, %r1153, %r1025;
$L__BB526_66:
	setp.lt.s32 	%p132, %r361, 6;
	@%p132 bra 	$L__BB526_68;
	shl.b32 	%r895, %r28, 2;
	add.s32 	%r896, %r125, %r895;
	ld.shared.u32 	%r897, [%r896+20];
	mad.lo.s32 	%r1025, %r897, %r1152, %r1025;
$L__BB526_68:
	setp.lt.s32 	%p133, %r361, 7;
	@%p133 bra 	$L__BB526_70;
	shl.b32 	%r898, %r29, 2;
	add.s32 	%r899, %r125, %r898;
	ld.shared.u32 	%r900, [%r899+24];
	mad.lo.s32 	%r1025, %r900, %r1151, %r1025;
$L__BB526_70:
	setp.lt.s32 	%p134, %r361, 8;
	@%p134 bra 	$L__BB526_72;
	shl.b32 	%r901, %r30, 2;
	add.s32 	%r902, %r125, %r901;
	ld.shared.u32 	%r903, [%r902+28];
	mad.lo.s32 	%r1025, %r903, %r1150, %r1025;
$L__BB526_72:
	setp.lt.s32 	%p135, %r361, 9;
	@%p135 bra 	$L__BB526_74;
	shl.b32 	%r904, %r31, 2;
	add.s32 	%r905, %r125, %r904;
	ld.shared.u32 	%r906, [%r905+32];
	mad.lo.s32 	%r1025, %r906, %r1149, %r1025;
$L__BB526_74:
	setp.lt.s32 	%p136, %r361, 10;
	@%p136 bra 	$L__BB526_76;
	shl.b32 	%r907, %r32, 2;
	add.s32 	%r908, %r125, %r907;
	ld.shared.u32 	%r909, [%r908+36];
	mad.lo.s32 	%r1025, %r909, %r1148, %r1025;
$L__BB526_76:
	setp.lt.s32 	%p137, %r361, 11;
	@%p137 bra 	$L__BB526_78;
	shl.b32 	%r910, %r33, 2;
	add.s32 	%r911, %r125, %r910;
	ld.shared.u32 	%r912, [%r911+40];
	mad.lo.s32 	%r1025, %r912, %r1147, %r1025;
$L__BB526_78:
	setp.lt.s32 	%p138, %r361, 12;
	@%p138 bra 	$L__BB526_80;
	shl.b32 	%r913, %r34, 2;
	add.s32 	%r914, %r125, %r913;
	ld.shared.u32 	%r915, [%r914+44];
	mad.lo.s32 	%r1025, %r915, %r1146, %r1025;
$L__BB526_80:
	setp.lt.s32 	%p139, %r361, 13;
	@%p139 bra 	$L__BB526_82;
	shl.b32 	%r916, %r35, 2;
	add.s32 	%r917, %r125, %r916;
	ld.shared.u32 	%r918, [%r917+48];
	mad.lo.s32 	%r1025, %r918, %r1145, %r1025;
$L__BB526_82:
	setp.lt.s32 	%p140, %r361, 14;
	@%p140 bra 	$L__BB526_84;
	shl.b32 	%r919, %r36, 2;
	add.s32 	%r920, %r125, %r919;
	ld.shared.u32 	%r921, [%r920+52];
	mad.lo.s32 	%r1025, %r921, %r1144, %r1025;
$L__BB526_84:
	setp.lt.s32 	%p141, %r361, 15;
	@%p141 bra 	$L__BB526_86;
	shl.b32 	%r922, %r37, 2;
	add.s32 	%r923, %r125, %r922;
	ld.shared.u32 	%r924, [%r923+56];
	mad.lo.s32 	%r1025, %r924, %r1143, %r1025;
$L__BB526_86:
	setp.lt.s32 	%p142, %r361, 16;
	@%p142 bra 	$L__BB526_88;
	shl.b32 	%r925, %r38, 2;
	add.s32 	%r926, %r125, %r925;
	ld.shared.u32 	%r927, [%r926+60];
	mad.lo.s32 	%r1025, %r927, %r1142, %r1025;
$L__BB526_88:
	mad.lo.s32 	%r928, %r1023, %r4, %r88;
	shl.b32 	%r929, %r928, 2;
	mov.u32 	%r930, _ZZ9cuda_gemmIiLi256ELi4ELi1ELi256ELi64ELi64ELi32ELi1ELi0EEviiiPT_S1_S1_iiE3Csh;
	add.s32 	%r931, %r930, %r929;
	ld.shared.u32 	%r932, [%r931];
	add.s32 	%r933, %r932, %r1025;
	st.shared.u32 	[%r931], %r933;
	add.s32 	%r1023, %r1023, %r9;
	setp.lt.s32 	%p143, %r1023, %r13;
	@%p143 bra 	$L__BB526_56;
	bra.uni 	$L__BB526_55;
$L__BB526_89:
	setp.gt.u32 	%p36, %r361, 31;
	@%p36 bra 	$L__BB526_168;
	mov.b32 	%r1108, 0;
$L__BB526_91:
	setp.eq.s32 	%p37, %r361, 0;
	add.s32 	%r268, %r1108, %r6;
	mul.lo.s32 	%r269, %r268, %r361;
	add.s32 	%r270, %r269, %r12;
	@%p37 bra 	$L__BB526_93;
	add.s32 	%r483, %r14, %r269;
	shl.b32 	%r484, %r483, 2;
	mov.u32 	%r485, _ZZ9cuda_gemmIiLi256ELi4ELi1ELi256ELi64ELi64ELi32ELi1ELi0EEviiiPT_S1_S1_iiE3Ash;
	add.s32 	%r486, %r485, %r484;
	ld.shared.u32 	%r1157, [%r486];
$L__BB526_93:
	setp.lt.s32 	%p38, %r361, 2;
	@%p38 bra 	$L__BB526_95;
	add.s32 	%r487, %r6, 1;
	and.b32  	%r488, %r487, 15;
	add.s32 	%r489, %r270, %r488;
	shl.b32 	%r490, %r489, 2;
	mov.u32 	%r491, _ZZ9cuda_gemmIiLi256ELi4ELi1ELi256ELi64ELi64ELi32ELi1ELi0EEviiiPT_S1_S1_iiE3Ash;
	add.s32 	%r492, %r491, %r490;
	ld.shared.u32 	%r1156, [%r492];
$L__BB526_95:
	setp.lt.s32 	%p39, %r361, 3;
	@%p39 bra 	$L__BB526_97;
	add.s32 	%r493, %r6, 2;
	and.b32  	%r494, %r493, 15;
	add.s32 	%r495, %r270, %r494;
	shl.b32 	%r496, %r495, 2;
	mov.u32 	%r497, _ZZ9cuda_gemmIiLi256ELi4ELi1ELi256ELi64ELi64ELi32ELi1ELi0EEviiiPT_S1_S1_iiE3Ash;
	add.s32 	%r498, %r497, %r496;
	ld.shared.u32 	%r1155, [%r498];
$L__BB526_97:
	setp.lt.s32 	%p40, %r361, 4;
	@%p40 bra 	$L__BB526_99;
	add.s32 	%r499, %r6, 3;
	and.b32  	%r500, %r499, 15;
	add.s32 	%r501, %r270, %r500;
	shl.b32 	%r502, %r501, 2;
	mov.u32 	%r503, _ZZ9cuda_gemmIiLi256ELi4ELi1ELi256ELi64ELi64ELi32ELi1ELi0EEviiiPT_S1_S1_iiE3Ash;
	add.s32 	%r504, %r503, %r502;
	ld.shared.u32 	%r1154, [%r504];
$L__BB526_99:
	setp.lt.s32 	%p41, %r361, 5;
	@%p41 bra 	$L__BB526_101;
	add.s32 	%r505, %r6, 4;
	and.b32  	%r506, %r505, 15;
	add.s32 	%r507, %r270, %r506;
	shl.b32 	%r508, %r507, 2;
	mov.u32 	%r509, _ZZ9cuda_gemmIiLi256ELi4ELi1ELi256ELi64ELi64ELi32ELi1ELi0EEviiiPT_S1_S1_iiE3Ash;
	add.s32 	%r510, %r509, %r508;
	ld.shared.u32 	%r1153, [%r510];
$L__BB526_101:
	setp.lt.s32 	%p42, %r361, 6;
	@%p42 bra 	$L__BB526_103;
	add.s32 	%r511, %r6, 5;
	and.b32  	%r512, %r511, 15;
	add.s32 	%r513, %r270, %r512;
	shl.b32 	%r514, %r513, 2;
	mov.u32 	%r515, _ZZ9cuda_gemmIiLi256ELi4ELi1ELi256ELi64ELi64ELi32ELi1ELi0EEviiiPT_S1_S1_iiE3Ash;
	add.s32 	%r516, %r515, %r514;
	ld.shared.u32 	%r1152, [%r516];
$L__BB526_103:
	setp.lt.s32 	%p43, %r361, 7;
	@%p43 bra 	$L__BB526_105;
	add.s32 	%r517, %r6, 6;
	and.b32  	%r518, %r517, 15;
	add.s32 	%r519, %r270, %r518;
	shl.b32 	%r520, %r519, 2;
	mov.u32 	%r521, _ZZ9cuda_gemmIiLi256ELi4ELi1ELi256ELi64ELi64ELi32ELi1ELi0EEviiiPT_S1_S1_iiE3Ash;
	add.s32 	%r522, %r521, %r520;
	ld.shared.u32 	%r1151, [%r522];
$L__BB526_105:
	setp.lt.s32 	%p44, %r361, 8;
	@%p44 bra 	$L__BB526_107;
	add.s32 	%r523, %r6, 7;
	and.b32  	%r524, %r523, 15;
	add.s32 	%r525, %r270, %r524;
	shl.b32 	%r526, %r525, 2;
	mov.u32 	%r527, _ZZ9cuda_gemmIiLi256ELi4ELi1ELi256ELi64ELi64ELi32ELi1ELi0EEviiiPT_S1_S1_iiE3Ash;
	add.s32 	%r528, %r527, %r526;
	ld.shared.u32 	%r1150, [%r528];
$L__BB526_107:
	setp.lt.s32 	%p45, %r361, 9;
	@%p45 bra 	$L__BB526_109;
	and.b32  	%r529, %r6, 15;
	xor.b32  	%r530, %r529, 8;
	add.s32 	%r531, %r270, %r530;
	shl.b32 	%r532, %r531, 2;
	mov.u32 	%r533, _ZZ9cuda_gemmIiLi256ELi4ELi1ELi256ELi64ELi64ELi32ELi1ELi0EEviiiPT_S1_S1_iiE3Ash;
	add.s32 	%r534, %r533, %r532;
	ld.shared.u32 	%r1149, [%r534];
$L__BB526_109:
	setp.lt.s32 	%p46, %r361, 10;
	@%p46 bra 	$L__BB526_111;
	add.s32 	%r535, %r6, 9;
	and.b32  	%r536, %r535, 15;
	add.s32 	%r537, %r270, %r536;
	shl.b32 	%r538, %r537, 2;
	mov.u32 	%r539, _ZZ9cuda_gemmIiLi256ELi4ELi1ELi256ELi64ELi64ELi32ELi1ELi0EEviiiPT_S1_S1_iiE3Ash;
	add.s32 	%r540, %r539, %r538;
	ld.shared.u32 	%r1148, [%r540];
$L__BB526_111:
	setp.lt.s32 	%p47, %r361, 11;
	@%p47 bra 	$L__BB526_113;
	add.s32 	%r541, %r6, 10;
	and.b32  	%r542, %r541, 15;
	add.s32 	%r543, %r270, %r542;
	shl.b32 	%r544, %r543, 2;
	mov.u32 	%r545, _ZZ9cuda_gemmIiLi256ELi4ELi1ELi256ELi64ELi64ELi32ELi1ELi0EEviiiPT_S1_S1_iiE3Ash;
	add.s32 	%r546, %r545, %r544;
	ld.shared.u32 	%r1147, [%r546];
$L__BB526_113:
	setp.lt.s32 	%p48, %r361, 12;
	@%p48 bra 	$L__BB526_115;
	add.s32 	%r547, %r6, 11;
	and.b32  	%r548, %r547, 15;
	add.s32 	%r549, %r270, %r548;
	shl.b32 	%r550, %r549, 2;
	mov.u32 	%r551, _ZZ9cuda_gemmIiLi256ELi4ELi1ELi256ELi64ELi64ELi32ELi1ELi0EEviiiPT_S1_S1_iiE3Ash;
	add.s32 	%r552, %r551, %r550;
	ld.shared.u32 	%r1146, [%r552];
$L__BB526_115:
	setp.lt.s32 	%p49, %r361, 13;
	@%p49 bra 	$L__BB526_117;
	add.s32 	%r553, %r6, 12;
	and.b32  	%r554, %r553, 15;
	add.s32 	%r555, %r270, %r554;
	shl.b32 	%r556, %r555, 2;
	mov.u32 	%r557, _ZZ9cuda_gemmIiLi256ELi4ELi1ELi256ELi64ELi64ELi32ELi1ELi0EEviiiPT_S1_S1_iiE3Ash;
	add.s32 	%r558, %r557, %r556;
	ld.shared.u32 	%r1145, [%r558];
$L__BB526_117:
	setp.lt.s32 	%p50, %r361, 14;
	@%p50 bra 	$L__BB526_119;
	add.s32 	%r559, %r6, 13;
	and.b32  	%r560, %r559, 15;
	add.s32 	%r561, %r270, %r560;
	shl.b32 	%r562, %r561, 2;
	mov.u32 	%r563, _ZZ9cuda_gemmIiLi256ELi4ELi1ELi256ELi64ELi64ELi32ELi1ELi0EEviiiPT_S1_S1_iiE3Ash;
	add.s32 	%r564, %r563, %r562;
	ld.shared.u32 	%r1144, [%r564];
$L__BB526_119:
	setp.lt.s32 	%p51, %r361, 15;
	@%p51 bra 	$L__BB526_121;
	add.s32 	%r565, %r6, 14;
	and.b32  	%r566, %r565, 15;
	add.s32 	%r567, %r270, %r566;
	shl.b32 	%r568, %r567, 2;
	mov.u32 	%r569, _ZZ9cuda_gemmIiLi256ELi4ELi1ELi256ELi64ELi64ELi32ELi1ELi0EEviiiPT_S1_S1_iiE3Ash;
	add.s32 	%r570, %r569, %r568;
	ld.shared.u32 	%r1143, [%r570];
$L__BB526_121:
	setp.lt.s32 	%p52, %r361, 16;
	@%p52 bra 	$L__BB526_123;
	add.s32 	%r571, %r6, -1;
	and.b32  	%r572, %r571, 15;
	add.s32 	%r573, %r270, %r572;
	shl.b32 	%r574, %r573, 2;
	mov.u32 	%r575, _ZZ9cuda_gemmIiLi256ELi4ELi1ELi256ELi64ELi64ELi32ELi1ELi0EEviiiPT_S1_S1_iiE3Ash;
	add.s32 	%r576, %r575, %r574;
	ld.shared.u32 	%r1142, [%r576];
$L__BB526_123:
	setp.ge.s32 	%p53, %r7, %r13;
	@%p53 bra 	$L__BB526_158;
	mov.u32 	%r1125, %r7;
$L__BB526_125:
	mov.u32 	%r578, _ZZ9cuda_gemmIiLi256ELi4ELi1ELi256ELi64ELi64ELi32ELi1ELi0EEviiiPT_S1_S1_iiE11kron_fac_sh;
	mad.lo.s32 	%r304, %r1125, 260, %r578;
	mov.b32 	%r1127, 0;
	@%p37 bra 	$L__BB526_127;
	shl.b32 	%r579, %r23, 2;
	add.s32 	%r580, %r304, %r579;
	ld.shared.u32 	%r581, [%r580];
	mul.lo.s32 	%r1127, %r581, %r1157;
$L__BB526_127:
	@%p38 bra 	$L__BB526_129;
	shl.b32 	%r582, %r24, 2;
	add.s32 	%r583, %r304, %r582;
	ld.shared.u32 	%r584, [%r583+4];
	mad.lo.s32 	%r1127, %r584, %r1156, %r1127;
$L__BB526_129:
	@%p39 bra 	$L__BB526_131;
	shl.b32 	%r585, %r25, 2;
	add.s32 	%r586, %r304, %r585;
	ld.shared.u32 	%r587, [%r586+8];
	mad.lo.s32 	%r1127, %r587, %r1155, %r1127;
$L__BB526_131:
	@%p40 bra 	$L__BB526_133;
	shl.b32 	%r588, %r26, 2;
	add.s32 	%r589, %r304, %r588;
	ld.shared.u32 	%r590, [%r589+12];
	mad.lo.s32 	%r1127, %r590, %r1154, %r1127;
$L__BB526_133:
	@%p41 bra 	$L__BB526_135;
	shl.b32 	%r591, %r27, 2;
	add.s32 	%r592, %r304, %r591;
	ld.shared.u32 	%r593, [%r592+16];
	mad.lo.s32 	%r1127, %r593, %r1153, %r1127;
$L__BB526_135:
	setp.lt.s32 	%p59, %r361, 6;
	@%p59 bra 	$L__BB526_137;
	shl.b32 	%r594, %r28, 2;
	add.s32 	%r595, %r304, %r594;
	ld.shared.u32 	%r596, [%r595+20];
	mad.lo.s32 	%r1127, %r596, %r1152, %r1127;
$L__BB526_137:
	setp.lt.s32 	%p60, %r361, 7;
	@%p60 bra 	$L__BB526_139;
	shl.b32 	%r597, %r29, 2;
	add.s32 	%r598, %r304, %r597;
	ld.shared.u32 	%r599, [%r598+24];
	mad.lo.s32 	%r1127, %r599, %r1151, %r1127;
$L__BB526_139:
	setp.lt.s32 	%p61, %r361, 8;
	@%p61 bra 	$L__BB526_141;
	shl.b32 	%r600, %r30, 2;
	add.s32 	%r601, %r304, %r600;
	ld.shared.u32 	%r602, [%r601+28];
	mad.lo.s32 	%r1127, %r602, %r1150, %r1127;
$L__BB526_141:
	setp.lt.s32 	%p62, %r361, 9;
	@%p62 bra 	$L__BB526_143;
	shl.b32 	%r603, %r31, 2;
	add.s32 	%r604, %r304, %r603;
	ld.shared.u32 	%r605, [%r604+32];
	mad.lo.s32 	%r1127, %r605, %r1149, %r1127;
$L__BB526_143:
	setp.lt.s32 	%p63, %r361, 10;
	@%p63 bra 	$L__BB526_145;
	shl.b32 	%r606, %r32, 2;
	add.s32 	%r607, %r304, %r606;
	ld.shared.u32 	%r608, [%r607+36];
	mad.lo.s32 	%r1127, %r608, %r1148, %r1127;
$L__BB526_145:
	setp.lt.s32 	%p64, %r361, 11;
	@%p64 bra 	$L__BB526_147;
	shl.b32 	%r609, %r33, 2;
	add.s32 	%r610, %r304, %r609;
	ld.shared.u32 	%r611, [%r610+40];
	mad.lo.s32 	%r1127, %r611, %r1147, %r1127;
$L__BB526_147:
	setp.lt.s32 	%p65, %r361, 12;
	@%p65 bra 	$L__BB526_149;
	shl.b32 	%r612, %r34, 2;
	add.s32 	%r613, %r304, %r612;
	ld.shared.u32 	%r614, [%r613+44];
	mad.lo.s32 	%r1127, %r614, %r1146, %r1127;
$L__BB526_149:
	setp.lt.s32 	%p66, %r361, 13;
	@%p66 bra 	$L__BB526_151;
	shl.b32 	%r615, %r35, 2;
	add.s32 	%r616, %r304, %r615;
	ld.shared.u32 	%r617, [%r616+48];
	mad.lo.s32 	%r1127, %r617, %r1145, %r1127;
$L__BB526_151:
	setp.lt.s32 	%p67, %r361, 14;
	@%p67 bra 	$L__BB526_153;
	shl.b32 	%r618, %r36, 2;
	add.s32 	%r619, %r304, %r618;
	ld.shared.u32 	%r620, [%r619+52];
	mad.lo.s32 	%r1127, %r620, %r1144, %r1127;
$L__BB526_153:
	setp.lt.s32 	%p68, %r361, 15;
	@%p68 bra 	$L__BB526_155;
	shl.b32 	%r621, %r37, 2;
	add.s32 	%r622, %r304, %r621;
	ld.shared.u32 	%r623, [%r622+56];
	mad.lo.s32 	%r1127, %r623, %r1143, %r1127;
$L__BB526_155:
	setp.lt.s32 	%p69, %r361, 16;
	@%p69 bra 	$L__BB526_157;
	shl.b32 	%r624, %r38, 2;
	add.s32 	%r625, %r304, %r624;
	ld.shared.u32 	%r626, [%r625+60];
	mad.lo.s32 	%r1127, %r626, %r1142, %r1127;
$L__BB526_157:
	mad.lo.s32 	%r627, %r1125, %r4, %r268;
	shl.b32 	%r628, %r627, 2;
	mov.u32 	%r629, _ZZ9cuda_gemmIiLi256ELi4ELi1ELi256ELi64ELi64ELi32ELi1ELi0EEviiiPT_S1_S1_iiE3Csh;
	add.s32 	%r630, %r629, %r628;
	st.shared.u32 	[%r630], %r1127;
	add.s32 	%r1125, %r1125, %r9;
	setp.lt.s32 	%p70, %r1125, %r13;
	@%p70 bra 	$L__BB526_125;
$L__BB526_158:
	add.s32 	%r1108, %r1108, %r5;
	setp.lt.s32 	%p71, %r1108, %r4;
	@%p71 bra 	$L__BB526_91;
$L__BB526_159:
	bar.sync 	0;
	@%p26 bra 	$L__BB526_166;
	setp.eq.s32 	%p146, %r22, 0;
	mov.u32 	%r934, %ctaid.x;
	shl.b32 	%r935, %r934, 7;
	shl.b32 	%r936, %r982, 8;
	add.s32 	%r355, %r936, %r935;
	mov.u32 	%r1158, %r1;
	@%p146 bra 	$L__BB526_164;
	setp.eq.s32 	%p147, %r22, 1;
	add.s32 	%r937, %r355, %r1;
	shl.b32 	%r938, %r1, 2;
	mov.u32 	%r939, _ZZ9cuda_gemmIiLi256ELi4ELi1ELi256ELi64ELi64ELi32ELi1ELi0EEviiiPT_S1_S1_iiE3Csh;
	add.s32 	%r940, %r939, %r938;
	ld.shared.u32 	%r941, [%r940];
	mul.wide.s32 	%rd28, %r937, 4;
	add.s64 	%rd8, %rd2, %rd28;
	st.global.u32 	[%rd8], %r941;
	mov.u32 	%r1158, %r16;
	@%p147 bra 	$L__BB526_164;
	setp.eq.s32 	%p148, %r22, 2;
	shl.b32 	%r942, %r1, 2;
	mov.u32 	%r943, _ZZ9cuda_gemmIiLi256ELi4ELi1ELi256ELi64ELi64ELi32ELi1ELi0EEviiiPT_S1_S1_iiE3Csh;
	add.s32 	%r944, %r943, %r942;
	add.s32 	%r945, %r944, %r19;
	ld.shared.u32 	%r946, [%r945];
	cvt.u64.u32 	%rd29, %r19;
	add.s64 	%rd9, %rd8, %rd29;
	st.global.u32 	[%rd9], %r946;
	mov.u32 	%r1158, %r20;
	@%p148 bra 	$L__BB526_164;
	cvt.u64.u32 	%rd30, %r19;
	shl.b32 	%r947, %r1, 2;
	mov.u32 	%r948, _ZZ9cuda_gemmIiLi256ELi4ELi1ELi256ELi64ELi64ELi32ELi1ELi0EEviiiPT_S1_S1_iiE3Csh;
	add.s32 	%r949, %r948, %r947;
	add.s32 	%r950, %r949, %r19;
	add.s32 	%r951, %r950, %r19;
	ld.shared.u32 	%r952, [%r951];
	add.s64 	%rd31, %rd9, %rd30;
	st.global.u32 	[%rd31], %r952;
	mov.u32 	%r1158, %r21;
$L__BB526_164:
	setp.lt.u32 	%p149, %r18, 3;
	@%p149 bra 	$L__BB526_166;
$L__BB526_165:
	add.s32 	%r953, %r355, %r1158;
	shl.b32 	%r954, %r1158, 2;
	mov.u32 	%r955, _ZZ9cuda_gemmIiLi256ELi4ELi1ELi256ELi64ELi64ELi32ELi1ELi0EEviiiPT_S1_S1_iiE3Csh;
	add.s32 	%r956, %r955, %r954;
	ld.shared.u32 	%r957, [%r956];
	mul.wide.s32 	%rd32, %r953, 4;
	add.s64 	%rd33, %rd2, %rd32;
	st.global.u32 	[%rd33], %r957;
	add.s32 	%r958, %r956, %r19;
	ld.shared.u32 	%r959, [%r958];
	add.s64 	%rd35, %rd33, %rd34;
	st.global.u32 	[%rd35], %r959;
	add.s32 	%r960, %r958, %r19;
	ld.shared.u32 	%r961, [%r960];
	add.s64 	%rd36, %rd35, %rd34;
	st.global.u32 	[%rd36], %r961;
	add.s32 	%r962, %r960, %r19;
	ld.shared.u32 	%r963, [%r962];
	add.s64 	%rd37, %rd36, %rd34;
	st.global.u32 	[%rd37], %r963;
	add.s32 	%r1158, %r19, %r1158;
	setp.lt.u32 	%p150, %r1158, 128;
	@%p150 bra 	$L__BB526_165;
$L__BB526_166:
	mov.u32 	%r964, %nctaid.y;
	add.s32 	%r982, %r982, %r964;
	shl.b32 	%r965, %r964, 2;
	setp.lt.u32 	%p151, %r982, %r965;
	@%p151 bra 	$L__BB526_2;
$L__BB526_167:
	ret;
$L__BB526_168:
	mov.b32 	%r1056, 0;
$L__BB526_169:
	setp.lt.s32 	%p72, %r361, 1;
	add.s32 	%r176, %r1056, %r6;
	mul.lo.s32 	%r177, %r176, %r361;
	add.s32 	%r178, %r177, %r12;
	@%p72 bra 	$L__BB526_171;
	add.s32 	%r632, %r14, %r177;
	shl.b32 	%r633, %r632, 2;
	mov.u32 	%r634, _ZZ9cuda_gemmIiLi256ELi4ELi1ELi256ELi64ELi64ELi32ELi1ELi0EEviiiPT_S1_S1_iiE3Ash;
	add.s32 	%r635, %r634, %r633;
	ld.shared.u32 	%r1157, [%r635];
$L__BB526_171:
	setp.lt.s32 	%p73, %r361, 2;
	@%p73 bra 	$L__BB526_173;
	add.s32 	%r636, %r6, 1;
	and.b32  	%r637, %r636, 15;
	add.s32 	%r638, %r178, %r637;
	shl.b32 	%r639, %r638, 2;
	mov.u32 	%r640, _ZZ9cuda_gemmIiLi256ELi4ELi1ELi256ELi64ELi64ELi32ELi1ELi0EEviiiPT_S1_S1_iiE3Ash;
	add.s32 	%r641, %r640, %r639;
	ld.shared.u32 	%r1156, [%r641];
$L__BB526_173:
	setp.lt.s32 	%p74, %r361, 3;
	@%p74 bra 	$L__BB526_175;
	add.s32 	%r642, %r6, 2;
	and.b32  	%r643, %r642, 15;
	add.s32 	%r644, %r178, %r643;
	shl.b32 	%r645, %r644, 2;
	mov.u32 	%r646, _ZZ9cuda_gemmIiLi256ELi4ELi1ELi256ELi64ELi64ELi32ELi1ELi0EEviiiPT_S1_S1_iiE3Ash;
	add.s32 	%r647, %r646, %r645;
	ld.shared.u32 	%r1155, [%r647];
$L__BB526_175:
	setp.lt.s32 	%p75, %r361, 4;
	@%p75 bra 	$L__BB526_177;
	add.s32 	%r648, %r6, 3;
	and.b32  	%r649, %r648, 15;
	add.s32 	%r650, %r178, %r649;
	shl.b32 	%r651, %r650, 2;
	mov.u32 	%r652, _ZZ9cuda_gemmIiLi256ELi4ELi1ELi256ELi64ELi64ELi32ELi1ELi0EEviiiPT_S1_S1_iiE3Ash;
	add.s32 	%r653, %r652, %r651;
	ld.shared.u32 	%r1154, [%r653];
$L__BB526_177:
	setp.lt.s32 	%p76, %r361, 5;
	@%p76 bra 	$L__BB526_179;
	add.s32 	%r654, %r6, 4;
	and.b32  	%r655, %r654, 15;
	add.s32 	%r656, %r178, %r655;
	shl.b32 	%r657, %r656, 2;
	mov.u32 	%r658, _ZZ9cuda_gemmIiLi256ELi4ELi1ELi256ELi64ELi64ELi32ELi1ELi0EEviiiPT_S1_S1_iiE3Ash;
	add.s32 	%r659, %r658, %r657;
	ld.shared.u32 	%r1153, [%r659];
$L__BB526_179:
	setp.lt.s32 	%p77, %r361, 6;
	@%p77 bra 	$L__BB526_181;
	add.s32 	%r660, %r6, 5;
	and.b32  	%r661, %r660, 15;
	add.s32 	%r662, %r178, %r661;
	shl.b32 	%r663, %r662, 2;
	mov.u32 	%r664, _ZZ9cuda_gemmIiLi256ELi4ELi1ELi256ELi64ELi64ELi32ELi1ELi0EEviiiPT_S1_S1_iiE3Ash;
	add.s32 	%r665, %r664, %r663;
	ld.shared.u32 	%r1152, [%r665];
$L__BB526_181:
	setp.lt.s32 	%p78, %r361, 7;
	@%p78 bra 	$L__BB526_183;
	add.s32 	%r666, %r6, 6;
	and.b32  	%r667, %r666, 15;
	add.s32 	%r668, %r178, %r667;
	shl.b32 	%r669, %r668, 2;
	mov.u32 	%r670, _ZZ9cuda_gemmIiLi256ELi4ELi1ELi256ELi64ELi64ELi32ELi1ELi0EEviiiPT_S1_S1_iiE3Ash;
	add.s32 	%r671, %r670, %r669;
	ld.shared.u32 	%r1151, [%r671];
$L__BB526_183:
	setp.lt.s32 	%p79, %r361, 8;
	@%p79 bra 	$L__BB526_185;
	add.s32 	%r672, %r6, 7;
	and.b32  	%r673, %r672, 15;
	add.s32 	%r674, %r178, %r673;
	shl.b32 	%r675, %r674, 2;
	mov.u32 	%r676, _ZZ9cuda_gemmIiLi256ELi4ELi1ELi256ELi64ELi64ELi32ELi1ELi0EEviiiPT_S1_S1_iiE3Ash;
	add.s32 	%r677, %r676, %r675;
	ld.shared.u32 	%r1150, [%r677];
$L__BB526_185:
	setp.lt.s32 	%p80, %r361, 9;
	@%p80 bra 	$L__BB526_187;
	and.b32  	%r678, %r6, 15;
	xor.b32  	%r679, %r678, 8;
	add.s32 	%r680, %r178, %r679;
	shl.b32 	%r681, %r680, 2;
	mov.u32 	%r682, _ZZ9cuda_gemmIiLi256ELi4ELi1ELi256ELi64ELi64ELi32ELi1ELi0EEviiiPT_S1_S1_iiE3Ash;
	add.s32 	%r683, %r682, %r681;
	ld.shared.u32 	%r1149, [%r683];
$L__BB526_187:
	setp.lt.s32 	%p81, %r361, 10;
	@%p81 bra 	$L__BB526_189;
	add.s32 	%r684, %r6, 9;
	and.b32  	%r685, %r684, 15;
	add.s32 	%r686, %r178, %r685;
	shl.b32 	%r687, %r686, 2;
	mov.u32 	%r688, _ZZ9cuda_gemmIiLi256ELi4ELi1ELi256ELi64ELi64ELi32ELi1ELi0EEviiiPT_S1_S1_iiE3Ash;
	add.s32 	%r689, %r688, %r687;
	ld.shared.u32 	%r1148, [%r689];
$L__BB526_189:
	setp.lt.s32 	%p82, %r361, 11;
	@%p82 bra 	$L__BB526_191;
	add.s32 	%r690, %r6, 10;
	and.b32  	%r691, %r690, 15;
	add.s32 	%r692, %r178, %r691;
	shl.b32 	%r693, %r692, 2;
	mov.u32 	%r694, _ZZ9cuda_gemmIiLi256ELi4ELi1ELi256ELi64ELi64ELi32ELi1ELi0EEviiiPT_S1_S1_iiE3Ash;
	add.s32 	%r695, %r694, %r693;
	ld.shared.u32 	%r1147, [%r695];
$L__BB526_191:
	setp.lt.s32 	%p83, %r361, 12;
	@%p83 bra 	$L__BB526_193;
	add.s32 	%r696, %r6, 11;
	and.b32  	%r697, %r696, 15;
	add.s32 	%r698, %r178, %r697;
	shl.b32 	%r699, %r698, 2;
	mov.u32 	%r700, _ZZ9cuda_gemmIiLi256ELi4ELi1ELi256ELi64ELi64ELi32ELi1ELi0EEviiiPT_S1_S1_iiE3Ash;
	add.s32 	%r701, %r700, %r699;
	ld.shared.u32 	%r1146, [%r701];
$L__BB526_193:
	setp.lt.s32 	%p84, %r361, 13;
	@%p84 bra 	$L__BB526_195;
	add.s32 	%r702, %r6, 12;
	and.b32  	%r703, %r702, 15;
	add.s32 	%r704, %r178, %r703;
	shl.b32 	%r705, %r704, 2;
	mov.u32 	%r706, _ZZ9cuda_gemmIiLi256ELi4ELi1ELi256ELi64ELi64ELi32ELi1ELi0EEviiiPT_S1_S1_iiE3Ash;
	add.s32 	%r707, %r706, %r705;
	ld.shared.u32 	%r1145, [%r707];
$L__BB526_195:
	setp.lt.s32 	%p85, %r361, 14;
	@%p85 bra 	$L__BB526_197;
	add.s32 	%r708, %r6, 13;
	and.b32  	%r709, %r708, 15;
	add.s32 	%r710, %r178, %r709;
	shl.b32 	%r711, %r710, 2;
	mov.u32 	%r712, _ZZ9cuda_gemmIiLi256ELi4ELi1ELi256ELi64ELi64ELi32ELi1ELi0EEviiiPT_S1_S1_iiE3Ash;
	add.s32 	%r713, %r712, %r711;
	ld.shared.u32 	%r1144, [%r713];
$L__BB526_197:
	setp.lt.s32 	%p86, %r361, 15;
	@%p86 bra 	$L__BB526_199;
	add.s32 	%r714, %r6, 14;
	and.b32  	%r715, %r714, 15;
	add.s32 	%r716, %r178, %r715;
	shl.b32 	%r717, %r716, 2;
	mov.u32 	%r718, _ZZ9cuda_gemmIiLi256ELi4ELi1ELi256ELi64ELi64ELi32ELi1ELi0EEviiiPT_S1_S1_iiE3Ash;
	add.s32 	%r719, %r718, %r717;
	ld.shared.u32 	%r1143, [%r719];
$L__BB526_199:
	setp.lt.s32 	%p87, %r361, 16;
	@%p87 bra 	$L__BB526_201;
	add.s32 	%r720, %r6, -1;
	and.b32  	%r721, %r720, 15;
	add.s32 	%r722, %r178, %r721;
	shl.b32 	%r723, %r722, 2;
	mov.u32 	%r724, _ZZ9cuda_gemmIiLi256ELi4ELi1ELi256ELi64ELi64ELi32ELi1ELi0EEviiiPT_S1_S1_iiE3Ash;
	add.s32 	%r725, %r724, %r723;
	ld.shared.u32 	%r1142, [%r725];
$L__BB526_201:
	setp.ge.s32 	%p88, %r7, %r13;
	mov.u32 	%r1073, %r7;
	@%p88 bra 	$L__BB526_202;
	bra.uni 	$L__BB526_203;
$L__BB526_202:
	add.s32 	%r1056, %r1056, %r5;
	setp.lt.s32 	%p109, %r1056, %r4;
	@%p109 bra 	$L__BB526_169;
	bra.uni 	$L__BB526_159;
$L__BB526_203:
	mov.u32 	%r727, _ZZ9cuda_gemmIiLi256ELi4ELi1ELi256ELi64ELi64ELi32ELi1ELi0EEviiiPT_S1_S1_iiE11kron_fac_sh;
	mad.lo.s32 	%r213, %r1073, 260, %r727;
	mov.b32 	%r1075, 0;
	@%p72 bra 	$L__BB526_205;
	shl.b32 	%r728, %r23, 2;
	add.s32 	%r729, %r213, %r728;
	ld.shared.u32 	%r730, [%r729];
	mul.lo.s32 	%r1075, %r730, %r1157;
$L__BB526_205:
	@%p73 bra 	$L__BB526_207;
	shl.b32 	%r731, %r24, 2;
	add.s32 	%r732, %r213, %r731;
	ld.shared.u32 	%r733, [%r732+4];
	mad.lo.s32 	%r1075, %r733, %r1156, %r1075;
$L__BB526_207:
	@%p74 bra 	$L__BB526_209;
	shl.b32 	%r734, %r25, 2;
	add.s32 	%r735, %r213, %r734;
	ld.shared.u32 	%r736, [%r735+8];
	mad.lo.s32 	%r1075, %r736, %r1155, %r1075;
$L__BB526_209:
	@%p75 bra 	$L__BB526_211;
	shl.b32 	%r737, %r26, 2;
	add.s32 	%r738, %r213, %r737;
	ld.shared.u32 	%r739, [%r738+12];
	mad.lo.s32 	%r1075, %r739, %r1154, %r1075;
$L__BB526_211:
	setp.lt.s32 	%p93, %r361, 5;
	@%p93 bra 	$L__BB526_213;
	shl.b32 	%r740, %r27, 2;
	add.s32 	%r741, %r213, %r740;
	ld.shared.u32 	%r742, [%r741+16];
	mad.lo.s32 	%r1075, %r742, %r1153, %r1075;
$L__BB526_213:
	setp.lt.s32 	%p94, %r361, 6;
	@%p94 bra 	$L__BB526_215;
	shl.b32 	%r743, %r28, 2;
	add.s32 	%r744, %r213, %r743;
	ld.shared.u32 	%r745, [%r744+20];
	mad.lo.s32 	%r1075, %r745, %r1152, %r1075;
$L__BB526_215:
	setp.lt.s32 	%p95, %r361, 7;
	@%p95 bra 	$L__BB526_217;
	shl.b32 	%r746, %r29, 2;
	add.s32 	%r747, %r213, %r746;
	ld.shared.u32 	%r748, [%r747+24];
	mad.lo.s32 	%r1075, %r748, %r1151, %r1075;
$L__BB526_217:
	setp.lt.s32 	%p96, %r361, 8;
	@%p96 bra 	$L__BB526_219;
	shl.b32 	%r749, %r30, 2;
	add.s32 	%r750, %r213, %r749;
	ld.shared.u32 	%r751, [%r750+28];
	mad.lo.s32 	%r1075, %r751, %r1150, %r1075;
$L__BB526_219:
	setp.lt.s32 	%p97, %r361, 9;
	@%p97 bra 	$L__BB526_221;
	shl.b32 	%r752, %r31, 2;
	add.s32 	%r753, %r213, %r752;
	ld.shared.u32 	%r754, [%r753+32];
	mad.lo.s32 	%r1075, %r754, %r1149, %r1075;
$L__BB526_221:
	setp.lt.s32 	%p98, %r361, 10;
	@%p98 bra 	$L__BB526_223;
	shl.b32 	%r755, %r32, 2;
	add.s32 	%r756, %r213, %r755;
	ld.shared.u32 	%r757, [%r756+36];
	mad.lo.s32 	%r1075, %r757, %r1148, %r1075;
$L__BB526_223:
	setp.lt.s32 	%p99, %r361, 11;
	@%p99 bra 	$L__BB526_225;
	shl.b32 	%r758, %r33, 2;
	add.s32 	%r759, %r213, %r758;
	ld.shared.u32 	%r760, [%r759+40];
	mad.lo.s32 	%r1075, %r760, %r1147, %r1075;
$L__BB526_225:
	setp.lt.s32 	%p100, %r361, 12;
	@%p100 bra 	$L__BB526_227;
	shl.b32 	%r761, %r34, 2;
	add.s32 	%r762, %r213, %r761;
	ld.shared.u32 	%r763, [%r762+44];
	mad.lo.s32 	%r1075, %r763, %r1146, %r1075;
$L__BB526_227:
	setp.lt.s32 	%p101, %r361, 13;
	@%p101 bra 	$L__BB526_229;
	shl.b32 	%r764, %r35, 2;
	add.s32 	%r765, %r213, %r764;
	ld.shared.u32 	%r766, [%r765+48];
	mad.lo.s32 	%r1075, %r766, %r1145, %r1075;
$L__BB526_229:
	setp.lt.s32 	%p102, %r361, 14;
	@%p102 bra 	$L__BB526_231;
	shl.b32 	%r767, %r36, 2;
	add.s32 	%r768, %r213, %r767;
	ld.shared.u32 	%r769, [%r768+52];
	mad.lo.s32 	%r1075, %r769, %r1144, %r1075;
$L__BB526_231:
	setp.lt.s32 	%p103, %r361, 15;
	@%p103 bra 	$L__BB526_233;
	shl.b32 	%r770, %r37, 2;
	add.s32 	%r771, %r213, %r770;
	ld.shared.u32 	%r772, [%r771+56];
	mad.lo.s32 	%r1075, %r772, %r1143, %r1075;
$L__BB526_233:
	setp.lt.s32 	%p104, %r361, 16;
	@%p104 bra 	$L__BB526_235;
	shl.b32 	%r773, %r38, 2;
	add.s32 	%r774, %r213, %r773;
	ld.shared.u32 	%r775, [%r774+60];
	mad.lo.s32 	%r1075, %r775, %r1142, %r1075;
$L__BB526_235:
	mov.u32 	%r1089, %r2;
$L__BB526_236:
	shr.u32 	%r247, %r1089, 1;
	shfl.sync.down.b32	%r776|%p105, %r1075, %r247, %r15, -1;
	add.s32 	%r1075, %r776, %r1075;
	setp.gt.u32 	%p106, %r1089, 3;
	mov.u32 	%r1089, %r247;
	@%p106 bra 	$L__BB526_236;
	and.b32  	%r777, %r1, 31;
	rem.u32 	%r778, %r777, %r3;
	setp.eq.s32 	%p107, %r778, 0;
	@%p107 bra 	$L__BB526_238;
	bra.uni 	$L__BB526_239;
$L__BB526_238:
	mad.lo.s32 	%r779, %r1073, %r4, %r176;
	shl.b32 	%r780, %r779, 2;
	mov.u32 	%r781, _ZZ9cuda_gemmIiLi256ELi4ELi1ELi256ELi64ELi64ELi32ELi1ELi0EEviiiPT_S1_S1_iiE3Csh;
	add.s32 	%r782, %r781, %r780;
	st.shared.u32 	[%r782], %r1075;
$L__BB526_239:
	add.s32 	%r1073, %r1073, %r9;
	setp.lt.s32 	%p108, %r1073, %r13;
	@%p108 bra 	$L__BB526_203;
	bra.uni 	$L__BB526_202;

}
	// .globl	_Z9cuda_gemmIiLi256ELi4ELi1ELi256ELi64ELi64ELi32ELi1ELi1EEviiiPT_S1_S1_ii
.visible .entry _Z9cuda_gemmIiLi256ELi4ELi1ELi256ELi64ELi64ELi32ELi1ELi1EEviiiPT_S1_S1_ii(
	.param .u32 _Z9cuda_gemmIiLi256ELi4ELi1ELi256ELi64ELi64ELi32ELi1ELi1EEviiiPT_S1_S1_ii_param_0,
	.param .u32 _Z9cuda_gemmIiLi256ELi4ELi1ELi256ELi64ELi64ELi32ELi1ELi1EEviiiPT_S1_S1_ii_param_1,
	.param .u32 _Z9cuda_gemmIiLi256ELi4ELi1ELi256ELi64ELi64ELi32ELi1ELi1EEviiiPT_S1_S1_ii_param_2,
	.param .u64 .ptr .align 1 _Z9cuda_gemmIiLi256ELi4ELi1ELi256ELi64ELi64ELi32ELi1ELi1EEviiiPT_S1_S1_ii_param_3,
	.param .u64 .ptr .align 1 _Z9cuda_gemmIiLi256ELi4ELi1ELi256ELi64ELi64ELi32ELi1ELi1EEviiiPT_S1_S1_ii_param_4,
	.param .u64 .ptr .align 1 _Z9cuda_gemmIiLi256ELi4ELi1ELi256ELi64ELi64ELi32ELi1ELi1EEviiiPT_S1_S1_ii_param_5,
	.param .u32 _Z9cuda_gemmIiLi256ELi4ELi1ELi256ELi64ELi64ELi32ELi1ELi1EEviiiPT_S1_S1_ii_param_6,
	.param .u32 _Z9cuda_gemmIiLi256ELi4ELi1ELi256ELi64ELi64ELi32ELi1ELi1EEviiiPT_S1_S1_ii_param_7
)
.maxntid 256
{
	.reg .pred 	%p<33>;
	.reg .b16 	%rs<8>;
	.reg .b32 	%r<253>;
	.reg .b64 	%rd<50>;
	// demoted variable
	.shared .align 128 .b8 _ZZ9cuda_gemmIiLi256ELi4ELi1ELi256ELi64ELi64ELi32ELi1ELi1EEviiiPT_S1_S1_iiE11kron_fac_sh[8320];
	// demoted variable
	.shared .align 128 .b8 _ZZ9cuda_gemmIiLi256ELi4ELi1ELi256ELi64ELi64ELi32ELi1ELi1EEviiiPT_S1_S1_iiE3Ash[1024];
	// demoted variable
	.shared .align 128 .b8 _ZZ9cuda_gemmIiLi256ELi4ELi1ELi256ELi64ELi64ELi32ELi1ELi1EEviiiPT_S1_S1_iiE3Csh[512];
	ld.param.u64 	%rd14, [_Z9cuda_gemmIiLi256ELi4ELi1ELi256ELi64ELi64ELi32ELi1ELi1EEviiiPT_S1_S1_ii_param_3];
	ld.param.u64 	%rd15, [_Z9cuda_gemmIiLi256ELi4ELi1ELi256ELi64ELi64ELi32ELi1ELi1EEviiiPT_S1_S1_ii_param_4];
	ld.param.u64 	%rd16, [_Z9cuda_gemmIiLi256ELi4ELi1ELi256ELi64ELi64ELi32ELi1ELi1EEviiiPT_S1_S1_ii_param_5];
	cvta.to.global.u64 	%rd1, %rd14;
	cvta.to.global.u64 	%rd2, %rd15;
	cvta.to.global.u64 	%rd3, %rd16;
	mov.u32 	%r1, %tid.x;
	shr.u32 	%r83, %r1, 2;
	and.b32  	%r2, %r83, 3;
	mov.u32 	%r241, %ctaid.y;
	mov.u32 	%r4, %nctaid.y;
	shl.b32 	%r5, %r4, 2;
	setp.ge.u32 	%p1, %r241, %r5;
	@%p1 bra 	$L__BB527_33;
	mov.u32 	%r84, %ntid.x;
	mov.u32 	%r85, %ctaid.x;
	shr.u32 	%r6, %r1, 5;
	shl.b32 	%r86, %r85, 5;
	and.b32  	%r87, %r1, 31;
	or.b32  	%r7, %r86, %r87;
	mov.u32 	%r88, _ZZ9cuda_gemmIiLi256ELi4ELi1ELi256ELi64ELi64ELi32ELi1ELi1EEviiiPT_S1_S1_iiE11kron_fac_sh;
	mad.lo.s32 	%r8, %r87, 260, %r88;
	shr.u32 	%r9, %r84, 5;
	shl.b32 	%r89, %r1, 4;
	and.b32  	%r90, %r89, 48;
	shl.b32 	%r91, %r2, 6;
	or.b32  	%r92, %r91, %r90;
	mad.lo.s32 	%r10, %r2, -63, %r92;
	and.b32  	%r11, %r1, 3;
	shl.b32 	%r12, %r85, 7;
	add.s32 	%r13, %r1, %r84;
	max.u32 	%r93, %r13, 256;
	setp.lt.u32 	%p2, %r13, 256;
	selp.u32 	%r94, 1, 0, %p2;
	add.s32 	%r95, %r13, %r94;
	sub.s32 	%r96, %r93, %r95;
	div.u32 	%r97, %r96, %r84;
	add.s32 	%r14, %r97, %r94;
	max.u32 	%r98, %r13, 128;
	setp.lt.u32 	%p3, %r13, 128;
	selp.u32 	%r99, 1, 0, %p3;
	add.s32 	%r100, %r13, %r99;
	sub.s32 	%r101, %r98, %r100;
	div.u32 	%r102, %r101, %r84;
	add.s32 	%r15, %r102, %r99;
	add.s32 	%r103, %r15, 1;
	add.s32 	%r16, %r6, %r9;
	and.b32  	%r17, %r14, 3;
	shl.b32 	%r104, %r1, 2;
	mov.u32 	%r105, _ZZ9cuda_gemmIiLi256ELi4ELi1ELi256ELi64ELi64ELi32ELi1ELi1EEviiiPT_S1_S1_iiE3Ash;
	add.s32 	%r18, %r105, %r104;
	shl.b32 	%r19, %r84, 2;
	add.s32 	%r20, %r18, %r19;
	add.s32 	%r21, %r13, %r84;
	add.s32 	%r22, %r21, %r84;
	and.b32  	%r23, %r103, 3;
	mov.u32 	%r106, _ZZ9cuda_gemmIiLi256ELi4ELi1ELi256ELi64ELi64ELi32ELi1ELi1EEviiiPT_S1_S1_iiE3Csh;
	add.s32 	%r24, %r106, %r104;
	add.s32 	%r25, %r24, %r19;
	add.s32 	%r26, %r25, %r19;
	cvt.u16.u32 	%rs2, %r16;
	xor.b16  	%rs3, %rs2, 63;
	and.b16  	%rs4, %rs3, 255;
	cvt.u16.u32 	%rs5, %r9;
	and.b16  	%rs6, %rs5, 255;
	div.u16 	%rs7, %rs4, %rs6;
	and.b16  	%rs1, %rs7, 3;
	shl.b32 	%r107, %r6, 6;
	add.s32 	%r108, %r107, %r7;
	mul.wide.u32 	%rd17, %r108, 4;
	add.s64 	%rd4, %rd2, %rd17;
	shl.b32 	%r109, %r6, 2;
	add.s32 	%r27, %r8, %r109;
	shl.b32 	%r110, %r16, 6;
	add.s32 	%r111, %r110, %r7;
	mul.wide.u32 	%rd18, %r111, 4;
	add.s64 	%rd5, %rd2, %rd18;
	shl.b32 	%r28, %r9, 2;
	add.s32 	%r29, %r27, %r28;
	add.s32 	%r30, %r16, %r9;
	shl.b32 	%r112, %r30, 6;
	add.s32 	%r113, %r112, %r7;
	mul.wide.u32 	%rd19, %r113, 4;
	add.s64 	%rd6, %rd2, %rd19;
	or.b32  	%r114, %r92, %r2;
	shl.b32 	%r115, %r114, 2;
	add.s32 	%r31, %r105, %r115;
	add.s32 	%r32, %r31, 32;
	add.s32 	%r116, %r2, 13;
	and.b32  	%r117, %r116, 15;
	or.b32  	%r118, %r92, %r117;
	shl.b32 	%r119, %r118, 2;
	add.s32 	%r33, %r105, %r119;
	add.s32 	%r120, %r2, 14;
	and.b32  	%r121, %r120, 15;
	or.b32  	%r122, %r92, %r121;
	shl.b32 	%r123, %r122, 2;
	add.s32 	%r34, %r105, %r123;
	add.s32 	%r124, %r2, -1;
	and.b32  	%r125, %r124, 15;
	or.b32  	%r126, %r92, %r125;
	shl.b32 	%r127, %r126, 2;
	add.s32 	%r35, %r105, %r127;
	shl.b32 	%r36, %r84, 4;
	shl.b32 	%r37, %r84, 3;
	mul.lo.s32 	%r38, %r84, 12;
	mul.wide.u32 	%rd20, %r84, 4;
	add.s64 	%rd7, %rd1, %rd20;
	mul.wide.u32 	%rd21, %r84, 8;
	add.s64 	%rd8, %rd1, %rd21;
	mul.wide.u32 	%rd22, %r84, 12;
	add.s64 	%rd9, %rd1, %rd22;
	shr.u32 	%r39, %r84, 4;
	shl.b32 	%r178, %r10, 2;
$L__BB527_2:
	setp.eq.s32 	%p4, %r17, 3;
	shl.b32 	%r41, %r241, 8;
	mov.u32 	%r242, %r1;
	@%p4 bra 	$L__BB527_6;
	setp.eq.s32 	%p5, %r17, 0;
	add.s32 	%r128, %r41, %r1;
	mul.wide.s32 	%rd23, %r128, 4;
	add.s64 	%rd10, %rd1, %rd23;
	ld.global.u32 	%r129, [%rd10];
	st.shared.u32 	[%r18], %r129;
	mov.u32 	%r242, %r13;
	@%p5 bra 	$L__BB527_6;
	setp.eq.s32 	%p6, %r17, 1;
	cvt.u64.u32 	%rd24, %r19;
	add.s64 	%rd11, %rd10, %rd24;
	ld.global.u32 	%r130, [%rd11];
	st.shared.u32 	[%r20], %r130;
	mov.u32 	%r242, %r21;
	@%p6 bra 	$L__BB527_6;
	cvt.u64.u32 	%rd25, %r19;
	add.s64 	%rd26, %rd11, %rd25;
	ld.global.u32 	%r131, [%rd26];
	add.s32 	%r132, %r20, %r19;
	st.shared.u32 	[%r132], %r131;
	mov.u32 	%r242, %r22;
$L__BB527_6:
	setp.lt.u32 	%p7, %r14, 3;
	@%p7 bra 	$L__BB527_9;
	shl.b32 	%r133, %r242, 2;
	mov.u32 	%r134, _ZZ9cuda_gemmIiLi256ELi4ELi1ELi256ELi64ELi64ELi32ELi1ELi1EEviiiPT_S1_S1_iiE3Ash;
	add.s32 	%r245, %r134, %r133;
	add.s32 	%r244, %r242, %r41;
$L__BB527_8:
	mul.wide.s32 	%rd27, %r244, 4;
	add.s64 	%rd28, %rd7, %rd27;
	add.s64 	%rd29, %rd8, %rd27;
	add.s64 	%rd30, %rd9, %rd27;
	add.s64 	%rd31, %rd1, %rd27;
	ld.global.u32 	%r135, [%rd31];
	st.shared.u32 	[%r245], %r135;
	ld.global.u32 	%r136, [%rd28];
	add.s32 	%r137, %r245, %r19;
	st.shared.u32 	[%r137], %r136;
	ld.global.u32 	%r138, [%rd29];
	add.s32 	%r139, %r245, %r37;
	st.shared.u32 	[%r139], %r138;
	ld.global.u32 	%r140, [%rd30];
	add.s32 	%r141, %r245, %r38;
	st.shared.u32 	[%r141], %r140;
	add.s32 	%r242, %r242, %r19;
	add.s32 	%r245, %r245, %r36;
	add.s32 	%r244, %r244, %r19;
	setp.lt.u32 	%p8, %r242, 256;
	@%p8 bra 	$L__BB527_8;
$L__BB527_9:
	setp.gt.u32 	%p9, %r1, 127;
	@%p9 bra 	$L__BB527_16;
	setp.eq.s32 	%p10, %r23, 0;
	mov.u32 	%r243, %r1;
	@%p10 bra 	$L__BB527_14;
	setp.eq.s32 	%p11, %r23, 1;
	mov.b32 	%r142, 0;
	st.shared.u32 	[%r24], %r142;
	mov.u32 	%r243, %r13;
	@%p11 bra 	$L__BB527_14;
	setp.eq.s32 	%p12, %r23, 2;
	mov.b32 	%r143, 0;
	st.shared.u32 	[%r25], %r143;
	mov.u32 	%r243, %r21;
	@%p12 bra 	$L__BB527_14;
	mov.b32 	%r144, 0;
	st.shared.u32 	[%r26], %r144;
	mov.u32 	%r243, %r22;
$L__BB527_14:
	setp.lt.u32 	%p13, %r15, 3;
	@%p13 bra 	$L__BB527_16;
$L__BB527_15:
	shl.b32 	%r145, %r243, 2;
	mov.u32 	%r146, _ZZ9cuda_gemmIiLi256ELi4ELi1ELi256ELi64ELi64ELi32ELi1ELi1EEviiiPT_S1_S1_iiE3Csh;
	add.s32 	%r147, %r146, %r145;
	mov.b32 	%r148, 0;
	st.shared.u32 	[%r147], %r148;
	add.s32 	%r149, %r147, %r19;
	st.shared.u32 	[%r149], %r148;
	add.s32 	%r150, %r149, %r19;
	st.shared.u32 	[%r150], %r148;
	add.s32 	%r151, %r150, %r19;
	st.shared.u32 	[%r151], %r148;
	add.s32 	%r243, %r19, %r243;
	setp.lt.u32 	%p14, %r243, 128;
	@%p14 bra 	$L__BB527_15;
$L__BB527_16:
	setp.eq.s16 	%p15, %rs1, 2;
	mov.u32 	%r248, %r6;
	@%p15 bra 	$L__BB527_20;
	setp.eq.s16 	%p16, %rs1, 3;
	ld.global.u32 	%r152, [%rd4];
	st.shared.u32 	[%r27], %r152;
	mov.u32 	%r248, %r16;
	@%p16 bra 	$L__BB527_20;
	setp.eq.s16 	%p17, %rs1, 0;
	ld.global.u32 	%r153, [%rd5];
	st.shared.u32 	[%r29], %r153;
	mov.u32 	%r248, %r30;
	@%p17 bra 	$L__BB527_20;
	add.s32 	%r248, %r30, %r9;
	ld.global.u32 	%r154, [%rd6];
	add.s32 	%r155, %r29, %r28;
	st.shared.u32 	[%r155], %r154;
$L__BB527_20:
	shl.b32 	%r156, %r248, 6;
	add.s32 	%r157, %r156, %r7;
	mul.wide.u32 	%rd32, %r157, 4;
	add.s64 	%rd33, %rd2, %rd32;
	ld.global.u32 	%r158, [%rd33];
	shl.b32 	%r159, %r248, 2;
	add.s32 	%r160, %r8, %r159;
	st.shared.u32 	[%r160], %r158;
	add.s32 	%r161, %r248, %r9;
	shl.b32 	%r162, %r161, 6;
	add.s32 	%r163, %r162, %r7;
	mul.wide.u32 	%rd34, %r163, 4;
	add.s64 	%rd35, %rd2, %rd34;
	ld.global.u32 	%r164, [%rd35];
	add.s32 	%r165, %r160, %r28;
	st.shared.u32 	[%r165], %r164;
	add.s32 	%r166, %r161, %r9;
	shl.b32 	%r167, %r166, 6;
	add.s32 	%r168, %r167, %r7;
	mul.wide.u32 	%rd36, %r168, 4;
	add.s64 	%rd37, %rd2, %rd36;
	ld.global.u32 	%r169, [%rd37];
	add.s32 	%r170, %r165, %r28;
	st.shared.u32 	[%r170], %r169;
	add.s32 	%r171, %r166, %r9;
	shl.b32 	%r172, %r171, 6;
	add.s32 	%r173, %r172, %r7;
	mul.wide.u32 	%rd38, %r173, 4;
	add.s64 	%rd39, %rd2, %rd38;
	ld.global.u32 	%r174, [%rd39];
	add.s32 	%r175, %r170, %r28;
	st.shared.u32 	[%r175], %r174;
	add.s32 	%r248, %r28, %r248;
	setp.lt.u32 	%p18, %r248, 64;
	@%p18 bra 	$L__BB527_20;
	shr.u32 	%r250, %r1, 4;
	bar.sync 	0;
	ld.shared.u32 	%r59, [%r31];
	ld.shared.u32 	%r60, [%r31+4];
	ld.shared.u32 	%r61, [%r31+8];
	ld.shared.u32 	%r62, [%r31+12];
	ld.shared.u32 	%r63, [%r31+16];
	ld.shared.u32 	%r64, [%r31+20];
	ld.shared.u32 	%r65, [%r31+24];
	ld.shared.u32 	%r66, [%r31+28];
	ld.shared.u32 	%r67, [%r32];
	ld.shared.u32 	%r68, [%r31+36];
	ld.shared.u32 	%r69, [%r31+40];
	ld.shared.u32 	%r70, [%r31+44];
	ld.shared.u32 	%r71, [%r31+48];
	ld.shared.u32 	%r72, [%r33];
	ld.shared.u32 	%r73, [%r34];
	ld.shared.u32 	%r74, [%r35];
$L__BB527_22:
	setp.eq.s32 	%p19, %r2, 0;
	setp.lt.u32 	%p20, %r2, 2;
	setp.eq.s32 	%p21, %r2, 3;
	setp.ne.s32 	%p22, %r11, 0;
	mov.u32 	%r176, _ZZ9cuda_gemmIiLi256ELi4ELi1ELi256ELi64ELi64ELi32ELi1ELi1EEviiiPT_S1_S1_iiE11kron_fac_sh;
	mad.lo.s32 	%r177, %r250, 260, %r176;
	add.s32 	%r179, %r177, %r178;
	ld.shared.u32 	%r180, [%r179];
	mul.lo.s32 	%r181, %r180, %r59;
	ld.shared.u32 	%r182, [%r179+4];
	mad.lo.s32 	%r183, %r182, %r60, %r181;
	ld.shared.u32 	%r184, [%r179+8];
	mad.lo.s32 	%r185, %r184, %r61, %r183;
	ld.shared.u32 	%r186, [%r179+12];
	mad.lo.s32 	%r187, %r186, %r62, %r185;
	ld.shared.u32 	%r188, [%r179+16];
	mad.lo.s32 	%r189, %r188, %r63, %r187;
	ld.shared.u32 	%r190, [%r179+20];
	mad.lo.s32 	%r191, %r190, %r64, %r189;
	ld.shared.u32 	%r192, [%r179+24];
	mad.lo.s32 	%r193, %r192, %r65, %r191;
	ld.shared.u32 	%r194, [%r179+28];
	mad.lo.s32 	%r195, %r194, %r66, %r193;
	ld.shared.u32 	%r196, [%r179+32];
	mad.lo.s32 	%r197, %r196, %r67, %r195;
	ld.shared.u32 	%r198, [%r179+36];
	mad.lo.s32 	%r199, %r198, %r68, %r197;
	ld.shared.u32 	%r200, [%r179+40];
	mad.lo.s32 	%r201, %r200, %r69, %r199;
	ld.shared.u32 	%r202, [%r179+44];
	mad.lo.s32 	%r203, %r202, %r70, %r201;
	ld.shared.u32 	%r204, [%r179+48];
	mad.lo.s32 	%r205, %r204, %r71, %r203;
	selp.b32 	%r206, -64, 0, %p21;
	add.s32 	%r207, %r179, %r206;
	ld.shared.u32 	%r208, [%r207+52];
	mad.lo.s32 	%r209, %r208, %r72, %r205;
	selp.b32 	%r210, 0, -64, %p20;
	add.s32 	%r211, %r179, %r210;
	ld.shared.u32 	%r212, [%r211+56];
	mad.lo.s32 	%r213, %r212, %r73, %r209;
	selp.b32 	%r214, 0, -64, %p19;
	add.s32 	%r215, %r179, %r214;
	ld.shared.u32 	%r216, [%r215+60];
	mad.lo.s32 	%r217, %r216, %r74, %r213;
	shfl.sync.down.b32	%r218|%p23, %r217, 2, 7199, -1;
	add.s32 	%r219, %r218, %r217;
	shfl.sync.down.b32	%r220|%p24, %r219, 1, 7199, -1;
	add.s32 	%r76, %r220, %r219;
	@%p22 bra 	$L__BB527_24;
	shl.b32 	%r221, %r2, 2;
	shl.b32 	%r222, %r250, 4;
	or.b32  	%r223, %r222, %r221;
	mov.u32 	%r224, _ZZ9cuda_gemmIiLi256ELi4ELi1ELi256ELi64ELi64ELi32ELi1ELi1EEviiiPT_S1_S1_iiE3Csh;
	add.s32 	%r225, %r224, %r223;
	st.shared.u32 	[%r225], %r76;
$L__BB527_24:
	add.s32 	%r250, %r250, %r39;
	setp.lt.u32 	%p25, %r250, 32;
	@%p25 bra 	$L__BB527_22;
	bar.sync 	0;
	@%p9 bra 	$L__BB527_32;
	setp.eq.s32 	%p27, %r23, 0;
	add.s32 	%r78, %r41, %r12;
	mov.u32 	%r251, %r1;
	@%p27 bra 	$L__BB527_30;
	setp.eq.s32 	%p28, %r23, 1;
	add.s32 	%r226, %r78, %r1;
	ld.shared.u32 	%r227, [%r24];
	mul.wide.s32 	%rd40, %r226, 4;
	add.s64 	%rd12, %rd3, %rd40;
	st.global.u32 	[%rd12], %r227;
	mov.u32 	%r251, %r13;
	@%p28 bra 	$L__BB527_30;
	setp.eq.s32 	%p29, %r23, 2;
	ld.shared.u32 	%r228, [%r25];
	cvt.u64.u32 	%rd41, %r19;
	add.s64 	%rd13, %rd12, %rd41;
	st.global.u32 	[%rd13], %r228;
	mov.u32 	%r251, %r21;
	@%p29 bra 	$L__BB527_30;
	cvt.u64.u32 	%rd42, %r19;
	ld.shared.u32 	%r229, [%r26];
	add.s64 	%rd43, %rd13, %rd42;
	st.global.u32 	[%rd43], %r229;
	mov.u32 	%r251, %r22;
$L__BB527_30:
	setp.lt.u32 	%p30, %r15, 3;
	@%p30 bra 	$L__BB527_32;
$L__BB527_31:
	add.s32 	%r230, %r78, %r251;
	shl.b32 	%r231, %r251, 2;
	mov.u32 	%r232, _ZZ9cuda_gemmIiLi256ELi4ELi1ELi256ELi64ELi64ELi32ELi1ELi1EEviiiPT_S1_S1_iiE3Csh;
	add.s32 	%r233, %r232, %r231;
	ld.shared.u32 	%r234, [%r233];
	mul.wide.s32 	%rd44, %r230, 4;
	add.s64 	%rd45, %rd3, %rd44;
	st.global.u32 	[%rd45], %r234;
	add.s32 	%r235, %r233, %r19;
	ld.shared.u32 	%r236, [%r235];
	cvt.u64.u32 	%rd46, %r19;
	add.s64 	%rd47, %rd45, %rd46;
	st.global.u32 	[%rd47], %r236;
	add.s32 	%r237, %r235, %r19;
	ld.shared.u32 	%r238, [%r237];
	add.s64 	%rd48, %rd47, %rd46;
	st.global.u32 	[%rd48], %r238;
	add.s32 	%r239, %r237, %r19;
	ld.shared.u32 	%r240, [%r239];
	add.s64 	%rd49, %rd48, %rd46;
	st.global.u32 	[%rd49], %r240;
	add.s32 	%r251, %r19, %r251;
	setp.lt.u32 	%p31, %r251, 128;
	@%p31 bra 	$L__BB527_31;
$L__BB527_32:
	add.s32 	%r241, %r241, %r4;
	setp.lt.u32 	%p32, %r241, %r5;
	@%p32 bra 	$L__BB527_2;
$L__BB527_33:
	ret;

}
	// .globl	_Z9cuda_gemmIiLi256ELi4ELi1ELi256ELi128ELi128ELi32ELi0ELi0EEviiiPT_S1_S1_ii
.visible .entry _Z9cuda_gemmIiLi256ELi4ELi1ELi256ELi128ELi128ELi32ELi0ELi0EEviiiPT_S1_S1_ii(
	.param .u32 _Z9cuda_gemmIiLi256ELi4ELi1ELi256ELi128ELi128ELi32ELi0ELi0EEviiiPT_S1_S1_ii_param_0,
	.param .u32 _Z9cuda_gemmIiLi256ELi4ELi1ELi256ELi128ELi128ELi32ELi0ELi0EEviiiPT_S1_S1_ii_param_1,
	.param .u32 _Z9cuda_gemmIiLi256ELi4ELi1ELi256ELi128ELi128ELi32ELi0ELi0EEviiiPT_S1_S1_ii_param_2,
	.param .u64 .ptr .align 1 _Z9cuda_gemmIiLi256ELi4ELi1ELi256ELi128ELi128ELi32ELi0ELi0EEviiiPT_S1_S1_ii_param_3,
	.param .u64 .ptr .align 1 _Z9cuda_gemmIiLi256ELi4ELi1ELi256ELi128ELi128ELi32ELi0ELi0EEviiiPT_S1_S1_ii_param_4,
	.param .u64 .ptr .align 1 _Z9cuda_gemmIiLi256ELi4ELi1ELi256ELi128ELi128ELi32ELi0ELi0EEviiiPT_S1_S1_ii_param_5,
	.param .u32 _Z9cuda_gemmIiLi256ELi4ELi1ELi256ELi128ELi128ELi32ELi0ELi0EEviiiPT_S1_S1_ii_param_6,
	.param .u32 _Z9cuda_gemmIiLi256ELi4ELi1ELi256ELi128ELi128ELi32ELi0ELi0EEviiiPT_S1_S1_ii_param_7
)
.maxntid 256
{
	.reg .pred 	%p<154>;
	.reg .b32 	%r<1228>;
	.reg .b64 	%rd<39>;
	// demoted variable
	.shared .align 128 .b8 _ZZ9cuda_gemmIiLi256ELi4ELi1ELi256ELi128ELi128ELi32ELi0ELi0EEviiiPT_S1_S1_iiE11kron_fac_sh[16512];
	// demoted variable
	.shared .align 128 .b8 _ZZ9cuda_gemmIiLi256ELi4ELi1ELi256ELi128ELi128ELi32ELi0ELi0EEviiiPT_S1_S1_iiE3Ash[1024];
	// demoted variable
	.shared .align 128 .b8 _ZZ9cuda_gemmIiLi256ELi4ELi1ELi256ELi128ELi128ELi32ELi0ELi0EEviiiPT_S1_S1_iiE3Csh[256];
	ld.param.u32 	%r378, [_Z9cuda_gemmIiLi256ELi4ELi1ELi256ELi128ELi128ELi32ELi0ELi0EEviiiPT_S1_S1_ii_param_2];
	ld.param.u64 	%rd7, [_Z9cuda_gemmIiLi256ELi4ELi1ELi256ELi128ELi128ELi32ELi0ELi0EEviiiPT_S1_S1_ii_param_5];
	ld.param.u32 	%r380, [_Z9cuda_gemmIiLi256ELi4ELi1ELi256ELi128ELi128ELi32ELi0ELi0EEviiiPT_S1_S1_ii_param_7];
	cvta.to.global.u64 	%rd1, %rd7;
	mov.u32 	%r1, %tid.x;
	setp.lt.s32 	%p1, %r380, 16;
	shr.u32 	%r2, %r380, 4;
	selp.b32 	%r3, 1, %r2, %p1;
	and.b32  	%r381, %r378, -256;
	setp.eq.s32 	%p2, %r381, 16384;
	@%p2 bra 	$L__BB528_3;
	setp.ne.s32 	%p3, %r381, 8192;
	@%p3 bra 	$L__BB528_4;
	mov.u32 	%r383, %ctaid.x;
	shr.u32 	%r1033, %r383, 5;
	and.b32  	%r1032, %r383, 31;
	bra.uni 	$L__BB528_5;
$L__BB528_3:
	mov.u32 	%r382, %ctaid.x;
	shr.u32 	%r1033, %r382, 6;
	and.b32  	%r1032, %r382, 63;
	bra.uni 	$L__BB528_5;
$L__BB528_4:
	mov.u32 	%r384, %ctaid.x;
	shr.s32 	%r385, %r378, 31;
	shr.u32 	%r386, %r385, 24;
	add.s32 	%r387, %r378, %r386;
	shr.s32 	%r388, %r387, 8;
	div.u32 	%r1033, %r384, %r388;
	mul.lo.s32 	%r389, %r1033, %r388;
	sub.s32 	%r1032, %r384, %r389;
$L__BB528_5:
	div.s32 	%r12, 256, %r380;
	mul.lo.s32 	%r390, %r12, %r3;
	min.s32 	%r13, %r390, 256;
	div.u32 	%r15, %r1, %r13;
	mul.lo.s32 	%r391, %r15, %r13;
	sub.s32 	%r392, %r1, %r391;
	div.u32 	%r14, %r392, %r3;
	mov.u32 	%r393, %ntid.x;
	div.u32 	%r16, %r393, %r13;
	mov.u32 	%r1050, %ctaid.y;
	mov.u32 	%r394, %nctaid.y;
	shl.b32 	%r395, %r394, 2;
	setp.ge.u32 	%p4, %r1050, %r395;
	@%p4 bra 	$L__BB528_172;
	ld.param.u32 	%r1030, [_Z9cuda_gemmIiLi256ELi4ELi1ELi256ELi128ELi128ELi32ELi0ELi0EEviiiPT_S1_S1_ii_param_6];
	shl.b32 	%r18, %r1032, 8;
	shl.b32 	%r397, %r1033, 5;
	and.b32  	%r398, %r1, 31;
	or.b32  	%r19, %r397, %r398;
	and.b32  	%r399, %r14, 15;
	rem.u32 	%r400, %r1, %r3;
	shl.b32 	%r20, %r400, 4;
	min.s32 	%r21, %r1030, 32;
	min.u32 	%r401, %r380, 16;
	or.b32  	%r22, %r399, %r20;
	shl.b32 	%r402, %r3, 8;
	sub.s32 	%r23, 8223, %r402;
	shr.s32 	%r403, %r378, 31;
	shr.u32 	%r404, %r403, 30;
	add.s32 	%r405, %r378, %r404;
	shr.s32 	%r406, %r405, 2;
	mul.lo.s32 	%r407, %r1033, %r406;
	mad.lo.s32 	%r24, %r12, %r1032, %r407;
	add.s32 	%r408, %r1, %r393;
	max.u32 	%r409, %r408, 256;
	setp.lt.u32 	%p5, %r408, 256;
	selp.u32 	%r410, 1, 0, %p5;
	add.s32 	%r411, %r408, %r410;
	sub.s32 	%r412, %r409, %r411;
	div.u32 	%r413, %r412, %r393;
	add.s32 	%r26, %r413, %r410;
	max.u32 	%r414, %r408, 64;
	setp.lt.u32 	%p6, %r408, 64;
	selp.u32 	%r415, 1, 0, %p6;
	add.s32 	%r416, %r408, %r415;
	sub.s32 	%r417, %r414, %r416;
	div.u32 	%r418, %r417, %r393;
	add.s32 	%r27, %r418, %r415;
	add.s32 	%r419, %r27, 1;
	shl.b32 	%r28, %r393, 2;
	and.b32  	%r29, %r419, 3;
	setp.gt.u32 	%p7, %r380, %r399;
	selp.b32 	%r420, 0, %r401, %p7;
	sub.s32 	%r30, %r22, %r420;
	add.s32 	%r421, %r399, 1;
	setp.lt.u32 	%p8, %r421, %r401;
	selp.b32 	%r422, 0, %r401, %p8;
	sub.s32 	%r31, %r22, %r422;
	add.s32 	%r423, %r399, 2;
	setp.lt.u32 	%p9, %r423, %r401;
	selp.b32 	%r424, 0, %r401, %p9;
	sub.s32 	%r32, %r22, %r424;
	add.s32 	%r425, %r399, 3;
	setp.lt.u32 	%p10, %r425, %r401;
	selp.b32 	%r426, 0, %r401, %p10;
	sub.s32 	%r33, %r22, %r426;
	add.s32 	%r427, %r399, 4;
	setp.lt.u32 	%p11, %r427, %r401;
	selp.b32 	%r428, 0, %r401, %p11;
	sub.s32 	%r34, %r22, %r428;
	add.s32 	%r429, %r399, 5;
	setp.lt.u32 	%p12, %r429, %r401;
	selp.b32 	%r430, 0, %r401, %p12;
	sub.s32 	%r35, %r22, %r430;
	add.s32 	%r431, %r399, 6;
	setp.lt.u32 	%p13, %r431, %r401;
	selp.b32 	%r432, 0, %r401, %p13;
	sub.s32 	%r36, %r22, %r432;
	add.s32 	%r433, %r399, 7;
	setp.lt.u32 	%p14, %r433, %r401;
	selp.b32 	%r434, 0, %r401, %p14;
	sub.s32 	%r37, %r22, %r434;
	add.s32 	%r435, %r399, 8;
	setp.lt.u32 	%p15, %r435, %r401;
	selp.b32 	%r436, 0, %r401, %p15;
	sub.s32 	%r38, %r22, %r436;
	add.s32 	%r437, %r399, 9;
	setp.lt.u32 	%p16, %r437, %r401;
	selp.b32 	%r438, 0, %r401, %p16;
	sub.s32 	%r39, %r22, %r438;
	add.s32 	%r439, %r399, 10;
	setp.lt.u32 	%p17, %r439, %r401;
	selp.b32 	%r440, 0, %r401, %p17;
	sub.s32 	%r40, %r22, %r440;
	add.s32 	%r441, %r399, 11;
	setp.lt.u32 	%p18, %r441, %r401;
	selp.b32 	%r442, 0, %r401, %p18;
	sub.s32 	%r41, %r22, %r442;
	add.s32 	%r443, %r399, 12;
	setp.lt.u32 	%p19, %r443, %r401;
	selp.b32 	%r444, 0, %r401, %p19;
	sub.s32 	%r42, %r22, %r444;
	add.s32 	%r445, %r399, 13;
	setp.lt.u32 	%p20, %r445, %r401;
	selp.b32 	%r446, 0, %r401, %p20;
	sub.s32 	%r43, %r22, %r446;
	add.s32 	%r447, %r399, 14;
	setp.lt.u32 	%p21, %r447, %r401;
	selp.b32 	%r448, 0, %r401, %p21;
	sub.s32 	%r44, %r22, %r448;
	add.s32 	%r449, %r399, 15;
	setp.lt.u32 	%p22, %r449, %r401;
	selp.b32 	%r450, 0, %r401, %p22;
	sub.s32 	%r45, %r22, %r450;
	mul.wide.u32 	%rd13, %r393, 4;
	mul.wide.u32 	%rd16, %r393, 8;
	mul.wide.u32 	%rd18, %r393, 12;
	cvt.u64.u32 	%rd9, %r28;
$L__BB528_7:
	ld.param.u64 	%rd37, [_Z9cuda_gemmIiLi256ELi4ELi1ELi256ELi128ELi128ELi32ELi0ELi0EEviiiPT_S1_S1_ii_param_3];
	cvta.to.global.u64 	%rd2, %rd37;
	and.b32  	%r451, %r26, 3;
	setp.eq.s32 	%p23, %r451, 3;
	mul.lo.s32 	%r63, %r1050, %r378;
	mov.u32 	%r1051, %r1;
	@%p23 bra 	$L__BB528_11;
	add.s32 	%r1051, %r1, %r393;
	and.b32  	%r452, %r26, 3;
	setp.eq.s32 	%p24, %r452, 0;
	add.s32 	%r453, %r63, %r18;
	add.s32 	%r454, %r453, %r1;
	mul.wide.s32 	%rd8, %r454, 4;
	add.s64 	%rd3, %rd2, %rd8;
	ld.global.u32 	%r455, [%rd3];
	shl.b32 	%r456, %r1, 2;
	mov.u32 	%r457, _ZZ9cuda_gemmIiLi256ELi4ELi1ELi256ELi128ELi128ELi32ELi0ELi0EEviiiPT_S1_S1_iiE3Ash;
	add.s32 	%r458, %r457, %r456;
	st.shared.u32 	[%r458], %r455;
	@%p24 bra 	$L__BB528_11;
	add.s32 	%r1051, %r1051, %r393;
	and.b32  	%r459, %r26, 3;
	setp.eq.s32 	%p25, %r459, 1;
	add.s64 	%rd4, %rd3, %rd9;
	ld.global.u32 	%r460, [%rd4];
	shl.b32 	%r461, %r1, 2;
	mov.u32 	%r462, _ZZ9cuda_gemmIiLi256ELi4ELi1ELi256ELi128ELi128ELi32ELi0ELi0EEviiiPT_S1_S1_iiE3Ash;
	add.s32 	%r463, %r462, %r461;
	add.s32 	%r464, %r463, %r28;
	st.shared.u32 	[%r464], %r460;
	@%p25 bra 	$L__BB528_11;
	add.s32 	%r1051, %r1051, %r393;
	add.s64 	%rd11, %rd4, %rd9;
	ld.global.u32 	%r465, [%rd11];
	shl.b32 	%r466, %r1, 2;
	mov.u32 	%r467, _ZZ9cuda_gemmIiLi256ELi4ELi1ELi256ELi128ELi128ELi32ELi0ELi0EEviiiPT_S1_S1_iiE3Ash;
	add.s32 	%r468, %r467, %r466;
	add.s32 	%r469, %r468, %r28;
	add.s32 	%r470, %r469, %r28;
	st.shared.u32 	[%r470], %r465;
$L__BB528_11:
	setp.lt.u32 	%p26, %r26, 3;
	@%p26 bra 	$L__BB528_14;
	shl.b32 	%r471, %r1051, 2;
	mov.u32 	%r472, _ZZ9cuda_gemmIiLi256ELi4ELi1ELi256ELi128ELi128ELi32ELi0ELi0EEviiiPT_S1_S1_iiE3Ash;
	add.s32 	%r1054, %r472, %r471;
	add.s32 	%r473, %r18, %r1051;
	add.s32 	%r1053, %r473, %r63;
$L__BB528_13:
	mul.wide.s32 	%rd12, %r1053, 4;
	add.s64 	%rd14, %rd2, %rd12;
	add.s64 	%rd15, %rd14, %rd13;
	add.s64 	%rd17, %rd14, %rd16;
	add.s64 	%rd19, %rd14, %rd18;
	ld.global.u32 	%r474, [%rd14];
	st.shared.u32 	[%r1054], %r474;
	ld.global.u32 	%r475, [%rd15];
	add.s32 	%r476, %r1054, %r28;
	st.shared.u32 	[%r476], %r475;
	ld.global.u32 	%r477, [%rd17];
	shl.b32 	%r478, %r393, 3;
	add.s32 	%r479, %r1054, %r478;
	st.shared.u32 	[%r479], %r477;
	ld.global.u32 	%r480, [%rd19];
	mad.lo.s32 	%r481, %r393, 12, %r1054;
	st.shared.u32 	[%r481], %r480;
	add.s32 	%r1051, %r1051, %r28;
	shl.b32 	%r482, %r393, 4;
	add.s32 	%r1054, %r1054, %r482;
	add.s32 	%r1053, %r1053, %r28;
	setp.lt.u32 	%p27, %r1051, 256;
	@%p27 bra 	$L__BB528_13;
$L__BB528_14:
	add.s32 	%r70, %r1, %r393;
	add.s32 	%r71, %r70, %r393;
	setp.gt.u32 	%p28, %r1, 63;
	@%p28 bra 	$L__BB528_21;
	setp.eq.s32 	%p29, %r29, 0;
	mov.u32 	%r1052, %r1;
	@%p29 bra 	$L__BB528_19;
	setp.eq.s32 	%p30, %r29, 1;
	shl.b32 	%r483, %r1, 2;
	mov.u32 	%r484, _ZZ9cuda_gemmIiLi256ELi4ELi1ELi256ELi128ELi128ELi32ELi0ELi0EEviiiPT_S1_S1_iiE3Csh;
	add.s32 	%r485, %r484, %r483;
	mov.b32 	%r486, 0;
	st.shared.u32 	[%r485], %r486;
	mov.u32 	%r1052, %r70;
	@%p30 bra 	$L__BB528_19;
	setp.eq.s32 	%p31, %r29, 2;
	shl.b32 	%r487, %r1, 2;
	mov.u32 	%r488, _ZZ9cuda_gemmIiLi256ELi4ELi1ELi256ELi128ELi128ELi32ELi0ELi0EEviiiPT_S1_S1_iiE3Csh;
	add.s32 	%r489, %r488, %r487;
	add.s32 	%r490, %r489, %r28;
	mov.b32 	%r491, 0;
	st.shared.u32 	[%r490], %r491;
	mov.u32 	%r1052, %r71;
	@%p31 bra 	$L__BB528_19;
	add.s32 	%r1052, %r71, %r393;
	shl.b32 	%r492, %r1, 2;
	mov.u32 	%r493, _ZZ9cuda_gemmIiLi256ELi4ELi1ELi256ELi128ELi128ELi32ELi0ELi0EEviiiPT_S1_S1_iiE3Csh;
	add.s32 	%r494, %r493, %r492;
	add.s32 	%r495, %r494, %r28;
	add.s32 	%r496, %r495, %r28;
	mov.b32 	%r497, 0;
	st.shared.u32 	[%r496], %r497;
$L__BB528_19:
	setp.lt.u32 	%p32, %r27, 3;
	@%p32 bra 	$L__BB528_21;
$L__BB528_20:
	shl.b32 	%r498, %r1052, 2;
	mov.u32 	%r499, _ZZ9cuda_gemmIiLi256ELi4ELi1ELi256ELi128ELi128ELi32ELi0ELi0EEviiiPT_S1_S1_iiE3Csh;
	add.s32 	%r500, %r499, %r498;
	mov.b32 	%r501, 0;
	st.shared.u32 	[%r500], %r501;
	add.s32 	%r502, %r500, %r28;
	st.shared.u32 	[%r502], %r501;
	add.s32 	%r503, %r502, %r28;
	st.shared.u32 	[%r503], %r501;
	add.s32 	%r504, %r503, %r28;
	st.shared.u32 	[%r504], %r501;
	add.s32 	%r1052, %r28, %r1052;
	setp.lt.u32 	%p33, %r1052, 64;
	@%p33 bra 	$L__BB528_20;
$L__BB528_21:
	and.b32  	%r82, %r1, 31;
	shr.u32 	%r505, %r1, 5;
	setp.ge.s32 	%p34, %r505, %r380;
	@%p34 bra 	$L__BB528_24;
	shr.u32 	%r1057, %r1, 5;
$L__BB528_23:
	ld.param.u32 	%r1031, [_Z9cuda_gemmIiLi256ELi4ELi1ELi256ELi128ELi128ELi32ELi0ELi0EEviiiPT_S1_S1_ii_param_6];
	ld.param.u64 	%rd38, [_Z9cuda_gemmIiLi256ELi4ELi1ELi256ELi128ELi128ELi32ELi0ELi0EEviiiPT_S1_S1_ii_param_4];
	mad.lo.s32 	%r506, %r1057, %r1031, %r19;
	cvta.to.global.u64 	%rd20, %rd38;
	mul.wide.s32 	%rd21, %r506, 4;
	add.s64 	%rd22, %rd20, %rd21;
	ld.global.u32 	%r507, [%rd22];
	mov.u32 	%r508, _ZZ9cuda_gemmIiLi256ELi4ELi1ELi256ELi128ELi128ELi32ELi0ELi0EEviiiPT_S1_S1_iiE11kron_fac_sh;
	mad.lo.s32 	%r509, %r82, 516, %r508;
	shl.b32 	%r510, %r1057, 2;
	add.s32 	%r511, %r509, %r510;
	st.shared.u32 	[%r511], %r507;
	shr.u32 	%r512, %r393, 5;
	add.s32 	%r1057, %r1057, %r512;
	setp.lt.s32 	%p35, %r1057, %r380;
	@%p35 bra 	$L__BB528_23;
$L__BB528_24:
	setp.lt.s32 	%p36, %r12, 1;
	bar.sync 	0;
	@%p36 bra 	$L__BB528_164;
	setp.ne.s32 	%p37, %r3, 1;
	@%p37 bra 	$L__BB528_94;
	mov.b32 	%r1074, 0;
$L__BB528_27:
	setp.lt.s32 	%p112, %r380, 1;
	add.s32 	%r103, %r1074, %r14;
	mul.lo.s32 	%r104, %r103, %r380;
	add.s32 	%r105, %r104, %r20;
	@%p112 bra 	$L__BB528_29;
	add.s32 	%r814, %r22, %r104;
	shl.b32 	%r815, %r814, 2;
	mov.u32 	%r816, _ZZ9cuda_gemmIiLi256ELi4ELi1ELi256ELi128ELi128ELi32ELi0ELi0EEviiiPT_S1_S1_iiE3Ash;
	add.s32 	%r817, %r816, %r815;
	ld.shared.u32 	%r1225, [%r817];
$L__BB528_29:
	setp.lt.s32 	%p113, %r380, 2;
	@%p113 bra 	$L__BB528_31;
	add.s32 	%r818, %r14, 1;
	and.b32  	%r819, %r818, 15;
	add.s32 	%r820, %r105, %r819;
	shl.b32 	%r821, %r820, 2;
	mov.u32 	%r822, _ZZ9cuda_gemmIiLi256ELi4ELi1ELi256ELi128ELi128ELi32ELi0ELi0EEviiiPT_S1_S1_iiE3Ash;
	add.s32 	%r823, %r822, %r821;
	ld.shared.u32 	%r1224, [%r823];
$L__BB528_31:
	setp.lt.s32 	%p114, %r380, 3;
	@%p114 bra 	$L__BB528_33;
	add.s32 	%r824, %r14, 2;
	and.b32  	%r825, %r824, 15;
	add.s32 	%r826, %r105, %r825;
	shl.b32 	%r827, %r826, 2;
	mov.u32 	%r828, _ZZ9cuda_gemmIiLi256ELi4ELi1ELi256ELi128ELi128ELi32ELi0ELi0EEviiiPT_S1_S1_iiE3Ash;
	add.s32 	%r829, %r828, %r827;
	ld.shared.u32 	%r1223, [%r829];
$L__BB528_33:
	setp.lt.s32 	%p115, %r380, 4;
	@%p115 bra 	$L__BB528_35;
	add.s32 	%r830, %r14, 3;
	and.b32  	%r831, %r830, 15;
	add.s32 	%r832, %r105, %r831;
	shl.b32 	%r833, %r832, 2;
	mov.u32 	%r834, _ZZ9cuda_gemmIiLi256ELi4ELi1ELi256ELi128ELi128ELi32ELi0ELi0EEviiiPT_S1_S1_iiE3Ash;
	add.s32 	%r835, %r834, %r833;
	ld.shared.u32 	%r1222, [%r835];
$L__BB528_35:
	setp.lt.s32 	%p116, %r380, 5;
	@%p116 bra 	$L__BB528_37;
	add.s32 	%r836, %r14, 4;
	and.b32  	%r837, %r836, 15;
	add.s32 	%r838, %r105, %r837;
	shl.b32 	%r839, %r838, 2;
	mov.u32 	%r840, _ZZ9cuda_gemmIiLi256ELi4ELi1ELi256ELi128ELi128ELi32ELi0ELi0EEviiiPT_S1_S1_iiE3Ash;
	add.s32 	%r841, %r840, %r839;
	ld.shared.u32 	%r1221, [%r841];
$L__BB528_37:
	setp.lt.s32 	%p117, %r380, 6;
	@%p117 bra 	$L__BB528_39;
	add.s32 	%r842, %r14, 5;
	and.b32  	%r843, %r842, 15;
	add.s32 	%r844, %r105, %r843;
	shl.b32 	%r845, %r844, 2;
	mov.u32 	%r846, _ZZ9cuda_gemmIiLi256ELi4ELi1ELi256ELi128ELi128ELi32ELi0ELi0EEviiiPT_S1_S1_iiE3Ash;
	add.s32 	%r847, %r846, %r845;
	ld.shared.u32 	%r1220, [%r847];
$L__BB528_39:
	setp.lt.s32 	%p118, %r380, 7;
	@%p118 bra 	$L__BB528_41;
	add.s32 	%r848, %r14, 6;
	and.b32  	%r849, %r848, 15;
	add.s32 	%r850, %r105, %r849;
	shl.b32 	%r851, %r850, 2;
	mov.u32 	%r852, _ZZ9cuda_gemmIiLi256ELi4ELi1ELi256ELi128ELi128ELi32ELi0ELi0EEviiiPT_S1_S1_iiE3Ash;
	add.s32 	%r853, %r852, %r851;
	ld.shared.u32 	%r1219, [%r853];
$L__BB528_41:
	setp.lt.s32 	%p119, %r380, 8;
	@%p119 bra 	$L__BB528_43;
	add.s32 	%r854, %r14, 7;
	and.b32  	%r855, %r854, 15;
	add.s32 	%r856, %r105, %r855;
	shl.b32 	%r857, %r856, 2;
	mov.u32 	%r858, _ZZ9cuda_gemmIiLi256ELi4ELi1ELi256ELi128ELi128ELi32ELi0ELi0EEviiiPT_S1_S1_iiE3Ash;
	add.s32 	%r859, %r858, %r857;
	ld.shared.u32 	%r1218, [%r859];
$L__BB528_43:
	setp.lt.s32 	%p120, %r380, 9;
	@%p120 bra 	$L__BB528_45;
	and.b32  	%r860, %r14, 15;
	xor.b32  	%r861, %r860, 8;
	add.s32 	%r862, %r105, %r861;
	shl.b32 	%r863, %r862, 2;
	mov.u32 	%r864, _ZZ9cuda_gemmIiLi256ELi4ELi1ELi256ELi128ELi128ELi32ELi0ELi0EEviiiPT_S1_S1_iiE3Ash;
	add.s32 	%r865, %r864, %r863;
	ld.shared.u32 	%r1217, [%r865];
$L__BB528_45:
	setp.lt.s32 	%p121, %r380, 10;
	@%p121 bra 	$L__BB528_47;
	add.s32 	%r866, %r14, 9;
	and.b32  	%r867, %r866, 15;
	add.s32 	%r868, %r105, %r867;
	shl.b32 	%r869, %r868, 2;
	mov.u32 	%r870, _ZZ9cuda_gemmIiLi256ELi4ELi1ELi256ELi128ELi128ELi32ELi0ELi0EEviiiPT_S1_S1_iiE3Ash;
	add.s32 	%r871, %r870, %r869;
	ld.shared.u32 	%r1216, [%r871];
$L__BB528_47:
	setp.lt.s32 	%p122, %r380, 11;
	@%p122 bra 	$L__BB528_49;
	add.s32 	%r872, %r14, 10;
	and.b32  	%r873, %r872, 15;
	add.s32 	%r874, %r105, %r873;
	shl.b32 	%r875, %r874, 2;
	mov.u32 	%r876, _ZZ9cuda_gemmIiLi256ELi4ELi1ELi256ELi128ELi128ELi32ELi0ELi0EEviiiPT_S1_S1_iiE3Ash;
	add.s32 	%r877, %r876, %r875;
	ld.shared.u32 	%r1215, [%r877];
$L__BB528_49:
	setp.lt.s32 	%p123, %r380, 12;
	@%p123 bra 	$L__BB528_51;
	add.s32 	%r878, %r14, 11;
	and.b32  	%r879, %r878, 15;
	add.s32 	%r880, %r105, %r879;
	shl.b32 	%r881, %r880, 2;
	mov.u32 	%r882, _ZZ9cuda_gemmIiLi256ELi4ELi1ELi256ELi128ELi128ELi32ELi0ELi0EEviiiPT_S1_S1_iiE3Ash;
	add.s32 	%r883, %r882, %r881;
	ld.shared.u32 	%r1214, [%r883];
$L__BB528_51:
	setp.lt.s32 	%p124, %r380, 13;
	@%p124 bra 	$L__BB528_53;
	add.s32 	%r884, %r14, 12;
	and.b32  	%r885, %r884, 15;
	add.s32 	%r886, %r105, %r885;
	shl.b32 	%r887, %r886, 2;
	mov.u32 	%r888, _ZZ9cuda_gemmIiLi256ELi4ELi1ELi256ELi128ELi128ELi32ELi0ELi0EEviiiPT_S1_S1_iiE3Ash;
	add.s32 	%r889, %r888, %r887;
	ld.shared.u32 	%r1213, [%r889];
$L__BB528_53:
	setp.lt.s32 	%p125, %r380, 14;
	@%p125 bra 	$L__BB528_55;
	add.s32 	%r890, %r14, 13;
	and.b32  	%r891, %r890, 15;
	add.s32 	%r892, %r105, %r891;
	shl.b32 	%r893, %r892, 2;
	mov.u32 	%r894, _ZZ9cuda_gemmIiLi256ELi4ELi1ELi256ELi128ELi128ELi32ELi0ELi0EEviiiPT_S1_S1_iiE3Ash;
	add.s32 	%r895, %r894, %r893;
	ld.shared.u32 	%r1212, [%r895];
$L__BB528_55:
	setp.lt.s32 	%p126, %r380, 15;
	@%p126 bra 	$L__BB528_57;
	add.s32 	%r896, %r14, 14;
	and.b32  	%r897, %r896, 15;
	add.s32 	%r898, %r105, %r897;
	shl.b32 	%r899, %r898, 2;
	mov.u32 	%r900, _ZZ9cuda_gemmIiLi256ELi4ELi1ELi256ELi128ELi128ELi32ELi0ELi0EEviiiPT_S1_S1_iiE3Ash;
	add.s32 	%r901, %r900, %r899;
	ld.shared.u32 	%r1211, [%r901];
$L__BB528_57:
	setp.lt.s32 	%p127, %r380, 16;
	@%p127 bra 	$L__BB528_59;
	add.s32 	%r902, %r14, -1;
	and.b32  	%r903, %r902, 15;
	add.s32 	%r904, %r105, %r903;
	shl.b32 	%r905, %r904, 2;
	mov.u32 	%r906, _ZZ9cuda_gemmIiLi256ELi4ELi1ELi256ELi128ELi128ELi32ELi0ELi0EEviiiPT_S1_S1_iiE3Ash;
	add.s32 	%r907, %r906, %r905;
	ld.shared.u32 	%r1210, [%r907];
$L__BB528_59:
	setp.ge.s32 	%p128, %r15, %r21;
	mov.u32 	%r1091, %r15;
	@%p128 bra 	$L__BB528_60;
	bra.uni 	$L__BB528_61;
$L__BB528_60:
	add.s32 	%r1074, %r1074, %r13;
	setp.lt.s32 	%p146, %r1074, %r12;
	@%p146 bra 	$L__BB528_27;
	bra.uni 	$L__BB528_164;
$L__BB528_61:
	mov.u32 	%r909, _ZZ9cuda_gemmIiLi256ELi4ELi1ELi256ELi128ELi128ELi32ELi0ELi0EEviiiPT_S1_S1_iiE11kron_fac_sh;
	mad.lo.s32 	%r140, %r1091, 516, %r909;
	mov.b32 	%r1093, 0;
	@%p112 bra 	$L__BB528_63;
	shl.b32 	%r910, %r30, 2;
	add.s32 	%r911, %r140, %r910;
	ld.shared.u32 	%r912, [%r911];
	mul.lo.s32 	%r1093, %r912, %r1225;
$L__BB528_63:
	@%p113 bra 	$L__BB528_65;
	shl.b32 	%r913, %r31, 2;
	add.s32 	%r914, %r140, %r913;
	ld.shared.u32 	%r915, [%r914+4];
	mad.lo.s32 	%r1093, %r915, %r1224, %r1093;
$L__BB528_65:
	@%p114 bra 	$L__BB528_67;
	shl.b32 	%r916, %r32, 2;
	add.s32 	%r917, %r140, %r916;
	ld.shared.u32 	%r918, [%r917+8];
	mad.lo.s32 	%r1093, %r918, %r1223, %r1093;
$L__BB528_67:
	@%p115 bra 	$L__BB528_69;
	shl.b32 	%r919, %r33, 2;
	add.s32 	%r920, %r140, %r919;
	ld.shared.u32 	%r921, [%r920+12];
	mad.lo.s32 	%r1093, %r921, %r1222, %r1093;
$L__BB528_69:
	@%p116 bra 	$L__BB528_71;
	shl.b32 	%r922, %r34, 2;
	add.s32 	%r923, %r140, %r922;
	ld.shared.u32 	%r924, [%r923+16];
	mad.lo.s32 	%r1093, %r924, %r1221, %r1093;
$L__BB528_71:
	setp.lt.s32 	%p134, %r380, 6;
	@%p134 bra 	$L__BB528_73;
	shl.b32 	%r925, %r35, 2;
	add.s32 	%r926, %r140, %r925;
	ld.shared.u32 	%r927, [%r926+20];
	mad.lo.s32 	%r1093, %r927, %r1220, %r1093;
$L__BB528_73:
	setp.lt.s32 	%p135, %r380, 7;
	@%p135 bra 	$L__BB528_75;
	shl.b32 	%r928, %r36, 2;
	add.s32 	%r929, %r140, %r928;
	ld.shared.u32 	%r930, [%r929+24];
	mad.lo.s32 	%r1093, %r930, %r1219, %r1093;
$L__BB528_75:
	setp.lt.s32 	%p136, %r380, 8;
	@%p136 bra 	$L__BB528_77;
	shl.b32 	%r931, %r37, 2;
	add.s32 	%r932, %r140, %r931;
	ld.shared.u32 	%r933, [%r932+28];
	mad.lo.s32 	%r1093, %r933, %r1218, %r1093;
$L__BB528_77:
	setp.lt.s32 	%p137, %r380, 9;
	@%p137 bra 	$L__BB528_79;
	shl.b32 	%r934, %r38, 2;
	add.s32 	%r935, %r140, %r934;
	ld.shared.u32 	%r936, [%r935+32];
	mad.lo.s32 	%r1093, %r936, %r1217, %r1093;
$L__BB528_79:
	setp.lt.s32 	%p138, %r380, 10;
	@%p138 bra 	$L__BB528_81;
	shl.b32 	%r937, %r39, 2;
	add.s32 	%r938, %r140, %r937;
	ld.shared.u32 	%r939, [%r938+36];
	mad.lo.s32 	%r1093, %r939, %r1216, %r1093;
$L__BB528_81:
	setp.lt.s32 	%p139, %r380, 11;
	@%p139 bra 	$L__BB528_83;
	shl.b32 	%r940, %r40, 2;
	add.s32 	%r941, %r140, %r940;
	ld.shared.u32 	%r942, [%r941+40];
	mad.lo.s32 	%r1093, %r942, %r1215, %r1093;
$L__BB528_83:
	setp.lt.s32 	%p140, %r380, 12;
	@%p140 bra 	$L__BB528_85;
	shl.b32 	%r943, %r41, 2;
	add.s32 	%r944, %r140, %r943;
	ld.shared.u32 	%r945, [%r944+44];
	mad.lo.s32 	%r1093, %r945, %r1214, %r1093;
$L__BB528_85:
	setp.lt.s32 	%p141, %r380, 13;
	@%p141 bra 	$L__BB528_87;
	shl.b32 	%r946, %r42, 2;
	add.s32 	%r947, %r140, %r946;
	ld.shared.u32 	%r948, [%r947+48];
	mad.lo.s32 	%r1093, %r948, %r1213, %r1093;
$L__BB528_87:
	setp.lt.s32 	%p142, %r380, 14;
	@%p142 bra 	$L__BB528_89;
	shl.b32 	%r949, %r43, 2;
	add.s32 	%r950, %r140, %r949;
	ld.shared.u32 	%r951, [%r950+52];
	mad.lo.s32 	%r1093, %r951, %r1212, %r1093;
$L__BB528_89:
	setp.lt.s32 	%p143, %r380, 15;
	@%p143 bra 	$L__BB528_91;
	shl.b32 	%r952, %r44, 2;
	add.s32 	%r953, %r140, %r952;
	ld.shared.u32 	%r954, [%r953+56];
	mad.lo.s32 	%r1093, %r954, %r1211, %r1093;
$L__BB528_91:
	setp.lt.s32 	%p144, %r380, 16;
	@%p144 bra 	$L__BB528_93;
	shl.b32 	%r955, %r45, 2;
	add.s32 	%r956, %r140, %r955;
	ld.shared.u32 	%r957, [%r956+60];
	mad.lo.s32 	%r1093, %r957, %r1210, %r1093;
$L__BB528_93:
	mad.lo.s32 	%r958, %r1091, %r12, %r103;
	shl.b32 	%r959, %r958, 2;
	mov.u32 	%r960, _ZZ9cuda_gemmIiLi256ELi4ELi1ELi256ELi128ELi128ELi32ELi0ELi0EEviiiPT_S1_S1_iiE3Csh;
	add.s32 	%r961, %r960, %r959;
	ld.shared.u32 	%r962, [%r961];
	add.s32 	%r963, %r962, %r1093;
	st.shared.u32 	[%r961], %r963;
	add.s32 	%r1091, %r1091, %r16;
	setp.lt.s32 	%p145, %r1091, %r21;
	@%p145 bra 	$L__BB528_61;
	bra.uni 	$L__BB528_60;
$L__BB528_94:
	setp.gt.u32 	%p38, %r380, 31;
	@%p38 bra 	$L__BB528_173;
	mov.b32 	%r1176, 0;
$L__BB528_96:
	setp.eq.s32 	%p39, %r380, 0;
	add.s32 	%r283, %r1176, %r14;
	mul.lo.s32 	%r284, %r283, %r380;
	add.s32 	%r285, %r284, %r20;
	@%p39 bra 	$L__BB528_98;
	add.s32 	%r514, %r22, %r284;
	shl.b32 	%r515, %r514, 2;
	mov.u32 	%r516, _ZZ9cuda_gemmIiLi256ELi4ELi1ELi256ELi128ELi128ELi32ELi0ELi0EEviiiPT_S1_S1_iiE3Ash;
	add.s32 	%r517, %r516, %r515;
	ld.shared.u32 	%r1225, [%r517];
$L__BB528_98:
	setp.lt.s32 	%p40, %r380, 2;
	@%p40 bra 	$L__BB528_100;
	add.s32 	%r518, %r14, 1;
	and.b32  	%r519, %r518, 15;
	add.s32 	%r520, %r285, %r519;
	shl.b32 	%r521, %r520, 2;
	mov.u32 	%r522, _ZZ9cuda_gemmIiLi256ELi4ELi1ELi256ELi128ELi128ELi32ELi0ELi0EEviiiPT_S1_S1_iiE3Ash;
	add.s32 	%r523, %r522, %r521;
	ld.shared.u32 	%r1224, [%r523];
$L__BB528_100:
	setp.lt.s32 	%p41, %r380, 3;
	@%p41 bra 	$L__BB528_102;
	add.s32 	%r524, %r14, 2;
	and.b32  	%r525, %r524, 15;
	add.s32 	%r526, %r285, %r525;
	shl.b32 	%r527, %r526, 2;
	mov.u32 	%r528, _ZZ9cuda_gemmIiLi256ELi4ELi1ELi256ELi128ELi128ELi32ELi0ELi0EEviiiPT_S1_S1_iiE3Ash;
	add.s32 	%r529, %r528, %r527;
	ld.shared.u32 	%r1223, [%r529];
$L__BB528_102:
	setp.lt.s32 	%p42, %r380, 4;
	@%p42 bra 	$L__BB528_104;
	add.s32 	%r530, %r14, 3;
	and.b32  	%r531, %r530, 15;
	add.s32 	%r532, %r285, %r531;
	shl.b32 	%r533, %r532, 2;
	mov.u32 	%r534, _ZZ9cuda_gemmIiLi256ELi4ELi1ELi256ELi128ELi128ELi32ELi0ELi0EEviiiPT_S1_S1_iiE3Ash;
	add.s32 	%r535, %r534, %r533;
	ld.shared.u32 	%r1222, [%r535];
$L__BB528_104:
	setp.lt.s32 	%p43, %r380, 5;
	@%p43 bra 	$L__BB528_106;
	add.s32 	%r536, %r14, 4;
	and.b32  	%r537, %r536, 15;
	add.s32 	%r538, %r285, %r537;
	shl.b32 	%r539, %r538, 2;
	mov.u32 	%r540, _ZZ9cuda_gemmIiLi256ELi4ELi1ELi256ELi128ELi128ELi32ELi0ELi0EEviiiPT_S1_S1_iiE3Ash;
	add.s32 	%r541, %r540, %r539;
	ld.shared.u32 	%r1221, [%r541];
$L__BB528_106:
	setp.lt.s32 	%p44, %r380, 6;
	@%p44 bra 	$L__BB528_108;
	add.s32 	%r542, %r14, 5;
	and.b32  	%r543, %r542, 15;
	add.s32 	%r544, %r285, %r543;
	shl.b32 	%r545, %r544, 2;
	mov.u32 	%r546, _ZZ9cuda_gemmIiLi256ELi4ELi1ELi256ELi128ELi128ELi32ELi0ELi0EEviiiPT_S1_S1_iiE3Ash;
	add.s32 	%r547, %r546, %r545;
	ld.shared.u32 	%r1220, [%r547];
$L__BB528_108:
	setp.lt.s32 	%p45, %r380, 7;
	@%p45 bra 	$L__BB528_110;
	add.s32 	%r548, %r14, 6;
	and.b32  	%r549, %r548, 15;
	add.s32 	%r550, %r285, %r549;
	shl.b32 	%r551, %r550, 2;
	mov.u32 	%r552, _ZZ9cuda_gemmIiLi256ELi4ELi1ELi256ELi128ELi128ELi32ELi0ELi0EEviiiPT_S1_S1_iiE3Ash;
	add.s32 	%r553, %r552, %r551;
	ld.shared.u32 	%r1219, [%r553];
$L__BB528_110:
	setp.lt.s32 	%p46, %r380, 8;
	@%p46 bra 	$L__BB528_112;
	add.s32 	%r554, %r14, 7;
	and.b32  	%r555, %r554, 15;
	add.s32 	%r556, %r285, %r555;
	shl.b32 	%r557, %r556, 2;
	mov.u32 	%r558, _ZZ9cuda_gemmIiLi256ELi4ELi1ELi256ELi128ELi128ELi32ELi0ELi0EEviiiPT_S1_S1_iiE3Ash;
	add.s32 	%r559, %r558, %r557;
	ld.shared.u32 	%r1218, [%r559];
$L__BB528_112:
	setp.lt.s32 	%p47, %r380, 9;
	@%p47 bra 	$L__BB528_114;
	and.b32  	%r560, %r14, 15;
	xor.b32  	%r561, %r560, 8;
	add.s32 	%r562, %r285, %r561;
	shl.b32 	%r563, %r562, 2;
	mov.u32 	%r564, _ZZ9cuda_gemmIiLi256ELi4ELi1ELi256ELi128ELi128ELi32ELi0ELi0EEviiiPT_S1_S1_iiE3Ash;
	add.s32 	%r565, %r564, %r563;
	ld.shared.u32 	%r1217, [%r565];
$L__BB528_114:
	setp.lt.s32 	%p48, %r380, 10;
	@%p48 bra 	$L__BB528_116;
	add.s32 	%r566, %r14, 9;
	and.b32  	%r567, %r566, 15;
	add.s32 	%r568, %r285, %r567;
	shl.b32 	%r569, %r568, 2;
	mov.u32 	%r570, _ZZ9cuda_gemmIiLi256ELi4ELi1ELi256ELi128ELi128ELi32ELi0ELi0EEviiiPT_S1_S1_iiE3Ash;
	add.s32 	%r571, %r570, %r569;
	ld.shared.u32 	%r1216, [%r571];
$L__BB528_116:
	setp.lt.s32 	%p49, %r380, 11;
	@%p49 bra 	$L__BB528_118;
	add.s32 	%r572, %r14, 10;
	and.b32  	%r573, %r572, 15;
	add.s32 	%r574, %r285, %r573;
	shl.b32 	%r575, %r574, 2;
	mov.u32 	%r576, _ZZ9cuda_gemmIiLi256ELi4ELi1ELi256ELi128ELi128ELi32ELi0ELi0EEviiiPT_S1_S1_iiE3Ash;
	add.s32 	%r577, %r576, %r575;
	ld.shared.u32 	%r1215, [%r577];
$L__BB528_118:
	setp.lt.s32 	%p50, %r380, 12;
	@%p50 bra 	$L__BB528_120;
	add.s32 	%r578, %r14, 11;
	and.b32  	%r579, %r578, 15;
	add.s32 	%r580, %r285, %r579;
	shl.b32 	%r581, %r580, 2;
	mov.u32 	%r582, _ZZ9cuda_gemmIiLi256ELi4ELi1ELi256ELi128ELi128ELi32ELi0ELi0EEviiiPT_S1_S1_iiE3Ash;
	add.s32 	%r583, %r582, %r581;
	ld.shared.u32 	%r1214, [%r583];
$L__BB528_120:
	setp.lt.s32 	%p51, %r380, 13;
	@%p51 bra 	$L__BB528_122;
	add.s32 	%r584, %r14, 12;
	and.b32  	%r585, %r584, 15;
	add.s32 	%r586, %r285, %r585;
	shl.b32 	%r587, %r586, 2;
	mov.u32 	%r588, _ZZ9cuda_gemmIiLi256ELi4ELi1ELi256ELi128ELi128ELi32ELi0ELi0EEviiiPT_S1_S1_iiE3Ash;
	add.s32 	%r589, %r588, %r587;
	ld.shared.u32 	%r1213, [%r589];
$L__BB528_122:
	setp.lt.s32 	%p52, %r380, 14;
	@%p52 bra 	$L__BB528_124;
	add.s32 	%r590, %r14, 13;
	and.b32  	%r591, %r590, 15;
	add.s32 	%r592, %r285, %r591;
	shl.b32 	%r593, %r592, 2;
	mov.u32 	%r594, _ZZ9cuda_gemmIiLi256ELi4ELi1ELi256ELi128ELi128ELi32ELi0ELi0EEviiiPT_S1_S1_iiE3Ash;
	add.s32 	%r595, %r594, %r593;
	ld.shared.u32 	%r1212, [%r595];
$L__BB528_124:
	setp.lt.s32 	%p53, %r380, 15;
	@%p53 bra 	$L__BB528_126;
	add.s32 	%r596, %r14, 14;
	and.b32  	%r597, %r596, 15;
	add.s32 	%r598, %r285, %r597;
	shl.b32 	%r599, %r598, 2;
	mov.u32 	%r600, _ZZ9cuda_gemmIiLi256ELi4ELi1ELi256ELi128ELi128ELi32ELi0ELi0EEviiiPT_S1_S1_iiE3Ash;
	add.s32 	%r601, %r600, %r599;
	ld.shared.u32 	%r1211, [%r601];
$L__BB528_126:
	setp.lt.s32 	%p54, %r380, 16;
	@%p54 bra 	$L__BB528_128;
	add.s32 	%r602, %r14, -1;
	and.b32  	%r603, %r602, 15;
	add.s32 	%r604, %r285, %r603;
	shl.b32 	%r605, %r604, 2;
	mov.u32 	%r606, _ZZ9cuda_gemmIiLi256ELi4ELi1ELi256ELi128ELi128ELi32ELi0ELi0EEviiiPT_S1_S1_iiE3Ash;
	add.s32 	%r607, %r606, %r605;
	ld.shared.u32 	%r1210, [%r607];
$L__BB528_128:
	setp.ge.s32 	%p55, %r15, %r21;
	@%p55 bra 	$L__BB528_163;
	mov.u32 	%r1193, %r15;
$L__BB528_130:
	mov.u32 	%r609, _ZZ9cuda_gemmIiLi256ELi4ELi1ELi256ELi128ELi128ELi32ELi0ELi0EEviiiPT_S1_S1_iiE11kron_fac_sh;
	mad.lo.s32 	%r319, %r1193, 516, %r609;
	mov.b32 	%r1195, 0;
	@%p39 bra 	$L__BB528_132;
	shl.b32 	%r610, %r30, 2;
	add.s32 	%r611, %r319, %r610;
	ld.shared.u32 	%r612, [%r611];
	mul.lo.s32 	%r1195, %r612, %r1225;
$L__BB528_132:
	@%p40 bra 	$L__BB528_134;
	shl.b32 	%r613, %r31, 2;
	add.s32 	%r614, %r319, %r613;
	ld.shared.u32 	%r615, [%r614+4];
	mad.lo.s32 	%r1195, %r615, %r1224, %r1195;
$L__BB528_134:
	@%p41 bra 	$L__BB528_136;
	shl.b32 	%r616, %r32, 2;
	add.s32 	%r617, %r319, %r616;
	ld.shared.u32 	%r618, [%r617+8];
	mad.lo.s32 	%r1195, %r618, %r1223, %r1195;
$L__BB528_136:
	@%p42 bra 	$L__BB528_138;
	shl.b32 	%r619, %r33, 2;
	add.s32 	%r620, %r319, %r619;
	ld.shared.u32 	%r621, [%r620+12];
	mad.lo.s32 	%r1195, %r621, %r1222, %r1195;
$L__BB528_138:
	@%p43 bra 	$L__BB528_140;
	shl.b32 	%r622, %r34, 2;
	add.s32 	%r623, %r319, %r622;
	ld.shared.u32 	%r624, [%r623+16];
	mad.lo.s32 	%r1195, %r624, %r1221, %r1195;
$L__BB528_140:
	setp.lt.s32 	%p61, %r380, 6;
	@%p61 bra 	$L__BB528_142;
	shl.b32 	%r625, %r35, 2;
	add.s32 	%r626, %r319, %r625;
	ld.shared.u32 	%r627, [%r626+20];
	mad.lo.s32 	%r1195, %r627, %r1220, %r1195;
$L__BB528_142:
	setp.lt.s32 	%p62, %r380, 7;
	@%p62 bra 	$L__BB528_144;
	shl.b32 	%r628, %r36, 2;
	add.s32 	%r629, %r319, %r628;
	ld.shared.u32 	%r630, [%r629+24];
	mad.lo.s32 	%r1195, %r630, %r1219, %r1195;
$L__BB528_144:
	setp.lt.s32 	%p63, %r380, 8;
	@%p63 bra 	$L__BB528_146;
	shl.b32 	%r631, %r37, 2;
	add.s32 	%r632, %r319, %r631;
	ld.shared.u32 	%r633, [%r632+28];
	mad.lo.s32 	%r1195, %r633, %r1218, %r1195;
$L__BB528_146:
	setp.lt.s32 	%p64, %r380, 9;
	@%p64 bra 	$L__BB528_148;
	shl.b32 	%r634, %r38, 2;
	add.s32 	%r635, %r319, %r634;
	ld.shared.u32 	%r636, [%r635+32];
	mad.lo.s32 	%r1195, %r636, %r1217, %r1195;
$L__BB528_148:
	setp.lt.s32 	%p65, %r380, 10;
	@%p65 bra 	$L__BB528_150;
	shl.b32 	%r637, %r39, 2;
	add.s32 	%r638, %r319, %r637;
	ld.shared.u32 	%r639, [%r638+36];
	mad.lo.s32 	%r1195, %r639, %r1216, %r1195;
$L__BB528_150:
	setp.lt.s32 	%p66, %r380, 11;
	@%p66 bra 	$L__BB528_152;
	shl.b32 	%r640, %r40, 2;
	add.s32 	%r641, %r319, %r640;
	ld.shared.u32 	%r642, [%r641+40];
	mad.lo.s32 	%r1195, %r642, %r1215, %r1195;
$L__BB528_152:
	setp.lt.s32 	%p67, %r380, 12;
	@%p67 bra 	$L__BB528_154;
	shl.b32 	%r643, %r41, 2;
	add.s32 	%r644, %r319, %r643;
	ld.shared.u32 	%r645, [%r644+44];
	mad.lo.s32 	%r1195, %r645, %r1214, %r1195;
$L__BB528_154:
	setp.lt.s32 	%p68, %r380, 13;
	@%p68 bra 	$L__BB528_156;
	shl.b32 	%r646, %r42, 2;
	add.s32 	%r647, %r319, %r646;
	ld.shared.u32 	%r648, [%r647+48];
	mad.lo.s32 	%r1195, %r648, %r1213, %r1195;
$L__BB528_156:
	setp.lt.s32 	%p69, %r380, 14;
	@%p69 bra 	$L__BB528_158;
	shl.b32 	%r649, %r43, 2;
	add.s32 	%r650, %r319, %r649;
	ld.shared.u32 	%r651, [%r650+52];
	mad.lo.s32 	%r1195, %r651, %r1212, %r1195;
$L__BB528_158:
	setp.lt.s32 	%p70, %r380, 15;
	@%p70 bra 	$L__BB528_160;
	shl.b32 	%r652, %r44, 2;
	add.s32 	%r653, %r319, %r652;
	ld.shared.u32 	%r654, [%r653+56];
	mad.lo.s32 	%r1195, %r654, %r1211, %r1195;
$L__BB528_160:
	setp.lt.s32 	%p71, %r380, 16;
	@%p71 bra 	$L__BB528_162;
	shl.b32 	%r655, %r45, 2;
	add.s32 	%r656, %r319, %r655;
	ld.shared.u32 	%r657, [%r656+60];
	mad.lo.s32 	%r1195, %r657, %r1210, %r1195;
$L__BB528_162:
	mad.lo.s32 	%r658, %r1193, %r12, %r283;
	shl.b32 	%r659, %r658, 2;
	mov.u32 	%r660, _ZZ9cuda_gemmIiLi256ELi4ELi1ELi256ELi128ELi128ELi32ELi0ELi0EEviiiPT_S1_S1_iiE3Csh;
	add.s32 	%r661, %r660, %r659;
	st.shared.u32 	[%r661], %r1195;
	add.s32 	%r1193, %r1193, %r16;
	setp.lt.s32 	%p72, %r1193, %r21;
	@%p72 bra 	$L__BB528_130;
$L__BB528_163:
	add.s32 	%r1176, %r1176, %r13;
	setp.lt.s32 	%p73, %r1176, %r12;
	@%p73 bra 	$L__BB528_96;
$L__BB528_164:
	bar.sync 	0;
	@%p28 bra 	$L__BB528_171;
	ld.param.u32 	%r1029, [_Z9cuda_gemmIiLi256ELi4ELi1ELi256ELi128ELi128ELi32ELi0ELi0EEviiiPT_S1_S1_ii_param_1];
	setp.eq.s32 	%p148, %r29, 0;
	div.s32 	%r370, %r378, %r380;
	mad.lo.s32 	%r371, %r1050, %r1029, %r24;
	mov.u32 	%r1226, %r1;
	@%p148 bra 	$L__BB528_169;
	setp.eq.s32 	%p149, %r29, 1;
	div.s32 	%r964, %r1, %r12;
	mul.lo.s32 	%r965, %r964, %r12;
	sub.s32 	%r966, %r1, %r965;
	mad.lo.s32 	%r967, %r370, %r964, %r371;
	add.s32 	%r968, %r967, %r966;
	shl.b32 	%r969, %r1, 2;
	mov.u32 	%r970, _ZZ9cuda_gemmIiLi256ELi4ELi1ELi256ELi128ELi128ELi32ELi0ELi0EEviiiPT_S1_S1_iiE3Csh;
	add.s32 	%r971, %r970, %r969;
	ld.shared.u32 	%r972, [%r971];
	mul.wide.s32 	%rd23, %r968, 4;
	add.s64 	%rd24, %rd1, %rd23;
	st.global.u32 	[%rd24], %r972;
	mov.u32 	%r1226, %r70;
	@%p149 bra 	$L__BB528_169;
	setp.eq.s32 	%p150, %r29, 2;
	div.s32 	%r973, %r70, %r12;
	mul.lo.s32 	%r974, %r973, %r12;
	sub.s32 	%r975, %r70, %r974;
	mad.lo.s32 	%r976, %r370, %r973, %r371;
	add.s32 	%r977, %r976, %r975;
	shl.b32 	%r978, %r1, 2;
	mov.u32 	%r979, _ZZ9cuda_gemmIiLi256ELi4ELi1ELi256ELi128ELi128ELi32ELi0ELi0EEviiiPT_S1_S1_iiE3Csh;
	add.s32 	%r980, %r979, %r978;
	add.s32 	%r981, %r980, %r28;
	ld.shared.u32 	%r982, [%r981];
	mul.wide.s32 	%rd25, %r977, 4;
	add.s64 	%rd26, %rd1, %rd25;
	st.global.u32 	[%rd26], %r982;
	mov.u32 	%r1226, %r71;
	@%p150 bra 	$L__BB528_169;
	add.s32 	%r1226, %r71, %r393;
	div.s32 	%r983, %r71, %r12;
	mul.lo.s32 	%r984, %r983, %r12;
	sub.s32 	%r985, %r71, %r984;
	mad.lo.s32 	%r986, %r370, %r983, %r371;
	add.s32 	%r987, %r986, %r985;
	shl.b32 	%r988, %r1, 2;
	mov.u32 	%r989, _ZZ9cuda_gemmIiLi256ELi4ELi1ELi256ELi128ELi128ELi32ELi0ELi0EEviiiPT_S1_S1_iiE3Csh;
	add.s32 	%r990, %r989, %r988;
	add.s32 	%r991, %r990, %r28;
	add.s32 	%r992, %r991, %r28;
	ld.shared.u32 	%r993, [%r992];
	mul.wide.s32 	%rd27, %r987, 4;
	add.s64 	%rd28, %rd1, %rd27;
	st.global.u32 	[%rd28], %r993;
$L__BB528_169:
	setp.lt.u32 	%p151, %r27, 3;
	@%p151 bra 	$L__BB528_171;
$L__BB528_170:
	div.s32 	%r994, %r1226, %r12;
	mul.lo.s32 	%r995, %r994, %r12;
	sub.s32 	%r996, %r1226, %r995;
	mad.lo.s32 	%r997, %r370, %r994, %r371;
	add.s32 	%r998, %r997, %r996;
	shl.b32 	%r999, %r1226, 2;
	mov.u32 	%r1000, _ZZ9cuda_gemmIiLi256ELi4ELi1ELi256ELi128ELi128ELi32ELi0ELi0EEviiiPT_S1_S1_iiE3Csh;
	add.s32 	%r1001, %r1000, %r999;
	ld.shared.u32 	%r1002, [%r1001];
	mul.wide.s32 	%rd29, %r998, 4;
	add.s64 	%rd30, %rd1, %rd29;
	st.global.u32 	[%rd30], %r1002;
	add.s32 	%r1003, %r1226, %r393;
	div.s32 	%r1004, %r1003, %r12;
	mul.lo.s32 	%r1005, %r1004, %r12;
	sub.s32 	%r1006, %r1003, %r1005;
	mad.lo.s32 	%r1007, %r370, %r1004, %r371;
	add.s32 	%r1008, %r1007, %r1006;
	add.s32 	%r1009, %r1001, %r28;
	ld.shared.u32 	%r1010, [%r1009];
	mul.wide.s32 	%rd31, %r1008, 4;
	add.s64 	%rd32, %rd1, %rd31;
	st.global.u32 	[%rd32], %r1010;
	add.s32 	%r1011, %r1003, %r393;
	div.s32 	%r1012, %r1011, %r12;
	mul.lo.s32 	%r1013, %r1012, %r12;
	sub.s32 	%r1014, %r1011, %r1013;
	mad.lo.s32 	%r1015, %r370, %r1012, %r371;
	add.s32 	%r1016, %r1015, %r1014;
	add.s32 	%r1017, %r1009, %r28;
	ld.shared.u32 	%r1018, [%r1017];
	mul.wide.s32 	%rd33, %r1016, 4;
	add.s64 	%rd34, %rd1, %rd33;
	st.global.u32 	[%rd34], %r1018;
	add.s32 	%r1019, %r1011, %r393;
	div.s32 	%r1020, %r1019, %r12;
	mul.lo.s32 	%r1021, %r1020, %r12;
	sub.s32 	%r1022, %r1019, %r1021;
	mad.lo.s32 	%r1023, %r370, %r1020, %r371;
	add.s32 	%r1024, %r1023, %r1022;
	add.s32 	%r1025, %r1017, %r28;
	ld.shared.u32 	%r1026, [%r1025];
	mul.wide.s32 	%rd35, %r1024, 4;
	add.s64 	%rd36, %rd1, %rd35;
	st.global.u32 	[%rd36], %r1026;
	add.s32 	%r1226, %r1019, %r393;
	setp.lt.u32 	%p152, %r1226, 64;
	@%p152 bra 	$L__BB528_170;
$L__BB528_171:
	mov.u32 	%r1027, %nctaid.y;
	add.s32 	%r1050, %r1050, %r1027;
	shl.b32 	%r1028, %r1027, 2;
	setp.lt.u32 	%p153, %r1050, %r1028;
	@%p153 bra 	$L__BB528_7;
$L__BB528_172:
	ret;
$L__BB528_173:
	mov.b32 	%r1124, 0;
$L__BB528_174:
	setp.lt.s32 	%p74, %r380, 1;
	add.s32 	%r191, %r1124, %r14;
	mul.lo.s32 	%r192, %r191, %r380;
	add.s32 	%r193, %r192, %r20;
	@%p74 bra 	$L__BB528_176;
	add.s32 	%r663, %r22, %r192;
	shl.b32 	%r664, %r663, 2;
	mov.u32 	%r665, _ZZ9cuda_gemmIiLi256ELi4ELi1ELi256ELi128ELi128ELi32ELi0ELi0EEviiiPT_S1_S1_iiE3Ash;
	add.s32 	%r666, %r665, %r664;
	ld.shared.u32 	%r1225, [%r666];
$L__BB528_176:
	setp.lt.s32 	%p75, %r380, 2;
	@%p75 bra 	$L__BB528_178;
	add.s32 	%r667, %r14, 1;
	and.b32  	%r668, %r667, 15;
	add.s32 	%r669, %r193, %r668;
	shl.b32 	%r670, %r669, 2;
	mov.u32 	%r671, _ZZ9cuda_gemmIiLi256ELi4ELi1ELi256ELi128ELi128ELi32ELi0ELi0EEviiiPT_S1_S1_iiE3Ash;
	add.s32 	%r672, %r671, %r670;
	ld.shared.u32 	%r1224, [%r672];
$L__BB528_178:
	setp.lt.s32 	%p76, %r380, 3;
	@%p76 bra 	$L__BB528_180;
	add.s32 	%r673, %r14, 2;
	and.b32  	%r674, %r673, 15;
	add.s32 	%r675, %r193, %r674;
	shl.b32 	%r676, %r675, 2;
	mov.u32 	%r677, _ZZ9cuda_gemmIiLi256ELi4ELi1ELi256ELi128ELi128ELi32ELi0ELi0EEviiiPT_S1_S1_iiE3Ash;
	add.s32 	%r678, %r677, %r676;
	ld.shared.u32 	%r1223, [%r678];
$L__BB528_180:
	setp.lt.s32 	%p77, %r380, 4;
	@%p77 bra 	$L__BB528_182;
	add.s32 	%r679, %r14, 3;
	and.b32  	%r680, %r679, 15;
	add.s32 	%r681, %r193, %r680;
	shl.b32 	%r682, %r681, 2;
	mov.u32 	%r683, _ZZ9cuda_gemmIiLi256ELi4ELi1ELi256ELi128ELi128ELi32ELi0ELi0EEviiiPT_S1_S1_iiE3Ash;
	add.s32 	%r684, %r683, %r682;
	ld.shared.u32 	%r1222, [%r684];
$L__BB528_182:
	setp.lt.s32 	%p78, %r380, 5;
	@%p78 bra 	$L__BB528_184;
	add.s32 	%r685, %r14, 4;
	and.b32  	%r686, %r685, 15;
	add.s32 	%r687, %r193, %r686;
	shl.b32 	%r688, %r687, 2;
	mov.u32 	%r689, _ZZ9cuda_gemmIiLi256ELi4ELi1ELi256ELi128ELi128ELi32ELi0ELi0EEviiiPT_S1_S1_iiE3Ash;
	add.s32 	%r690, %r689, %r688;
	ld.shared.u32 	%r1221, [%r690];
$L__BB528_184:
	setp.lt.s32 	%p79, %r380, 6;
	@%p79 bra 	$L__BB528_186;
	add.s32 	%r691, %r14, 5;
	and.b32  	%r692, %r691, 15;
	add.s32 	%r693, %r193, %r692;
	shl.b32 	%r694, %r693, 2;
	mov.u32 	%r695, _ZZ9cuda_gemmIiLi256ELi4ELi1ELi256ELi128ELi128ELi32ELi0ELi0EEviiiPT_S1_S1_iiE3Ash;
	add.s32 	%r696, %r695, %r694;
	ld.shared.u32 	%r1220, [%r696];
$L__BB528_186:
	setp.lt.s32 	%p80, %r380, 7;
	@%p80 bra 	$L__BB528_188;
	add.s32 	%r697, %r14, 6;
	and.b32  	%r698, %r697, 15;
	add.s32 	%r699, %r193, %r698;
	shl.b32 	%r700, %r699, 2;
	mov.u32 	%r701, _ZZ9cuda_gemmIiLi256ELi4ELi1ELi256ELi128ELi128ELi32ELi0ELi0EEviiiPT_S1_S1_iiE3Ash;
	add.s32 	%r702, %r701, %r700;
	ld.shared.u32 	%r1219, [%r702];
$L__BB528_188:
	setp.lt.s32 	%p81, %r380, 8;
	@%p81 bra 	$L__BB528_190;
	add.s32 	%r703, %r14, 7;
	and.b32  	%r704, %r703, 15;
	add.s32 	%r705, %r193, %r704;
	shl.b32 	%r706, %r705, 2;
	mov.u32 	%r707, _ZZ9cuda_gemmIiLi256ELi4ELi1ELi256ELi128ELi128ELi32ELi0ELi0EEviiiPT_S1_S1_iiE3Ash;
	add.s32 	%r708, %r707, %r706;
	ld.shared.u32 	%r1218, [%r708];
$L__BB528_190:
	setp.lt.s32 	%p82, %r380, 9;
	@%p82 bra 	$L__BB528_192;
	and.b32  	%r709, %r14, 15;
	xor.b32  	%r710, %r709, 8;
	add.s32 	%r711, %r193, %r710;
	shl.b32 	%r712, %r711, 2;
	mov.u32 	%r713, _ZZ9cuda_gemmIiLi256ELi4ELi1ELi256ELi128ELi128ELi32ELi0ELi0EEviiiPT_S1_S1_iiE3Ash;
	add.s32 	%r714, %r713, %r712;
	ld.shared.u32 	%r1217, [%r714];
$L__BB528_192:
	setp.lt.s32 	%p83, %r380, 10;
	@%p83 bra 	$L__BB528_194;
	add.s32 	%r715, %r14, 9;
	and.b32  	%r716, %r715, 15;
	add.s32 	%r717, %r193, %r716;
	shl.b32 	%r718, %r717, 2;
	mov.u32 	%r719, _ZZ9cuda_gemmIiLi256ELi4ELi1ELi256ELi128ELi128ELi32ELi0ELi0EEviiiPT_S1_S1_iiE3Ash;
	add.s32 	%r720, %r719, %r718;
	ld.shared.u32 	%r1216, [%r720];
$L__BB528_194:
	setp.lt.s32 	%p84, %r380, 11;
	@%p84 bra 	$L__BB528_196;
	add.s32 	%r721, %r14, 10;
	and.b32  	%r722, %r721, 15;
	add.s32 	%r723, %r193, %r722;
	shl.b32 	%r724, %r723, 2;
	mov.u32 	%r725, _ZZ9cuda_gemmIiLi256ELi4ELi1ELi256ELi128ELi128ELi32ELi0ELi0EEviiiPT_S1_S1_iiE3Ash;
	add.s32 	%r726, %r725, %r724;
	ld.shared.u32 	%r1215, [%r726];
$L__BB528_196:
	setp.lt.s32 	%p85, %r380, 12;
	@%p85 bra 	$L__BB528_198;
	add.s32 	%r727, %r14, 11;
	and.b32  	%r728, %r727, 15;
	add.s32 	%r729, %r193, %r728;
	shl.b32 	%r730, %r729, 2;
	mov.u32 	%r731, _ZZ9cuda_gemmIiLi256ELi4ELi1ELi256ELi128ELi128ELi32ELi0ELi0EEviiiPT_S1_S1_iiE3Ash;
	add.s32 	%r732, %r731, %r730;
	ld.shared.u32 	%r1214, [%r732];
$L__BB528_198:
	setp.lt.s32 	%p86, %r380, 13;
	@%p86 bra 	$L__BB528_200;
	add.s32 	%r733, %r14, 12;
	and.b32  	%r734, %r733, 15;
	add.s32 	%r735, %r193, %r734;
	shl.b32 	%r736, %r735, 2;
	mov.u32 	%r737, _ZZ9cuda_gemmIiLi256ELi4ELi1ELi256ELi128ELi128ELi32ELi0ELi0EEviiiPT_S1_S1_iiE3Ash;
	add.s32 	%r738, %r737, %r736;
	ld.shared.u32 	%r1213, [%r738];
$L__BB528_200:
	setp.lt.s32 	%p87, %r380, 14;
	@%p87 bra 	$L__BB528_202;
	add.s32 	%r739, %r14, 13;
	and.b32  	%r740, %r739, 15;
	add.s32 	%r741, %r193, %r740;
	shl.b32 	%r742, %r741, 2;
	mov.u32 	%r743, _ZZ9cuda_gemmIiLi256ELi4ELi1ELi256ELi128ELi128ELi32ELi0ELi0EEviiiPT_S1_S1_iiE3Ash;
	add.s32 	%r744, %r743, %r742;
	ld.shared.u32 	%r1212, [%r744];
$L__BB528_202:
	setp.lt.s32 	%p88, %r380, 15;
	@%p88 bra 	$L__BB528_204;
	add.s32 	%r745, %r14, 14;
	and.b32  	%r746, %r745, 15;
	add.s32 	%r747, %r193, %r746;
	shl.b32 	%r748, %r747, 2;
	mov.u32 	%r749, _ZZ9cuda_gemmIiLi256ELi4ELi1ELi256ELi128ELi128ELi32ELi0ELi0EEviiiPT_S1_S1_iiE3Ash;
	add.s32 	%r750, %r749, %r748;
	ld.shared.u32 	%r1211, [%r750];
$L__BB528_204:
	setp.lt.s32 	%p89, %r380, 16;
	@%p89 bra 	$L__BB528_206;
	add.s32 	%r751, %r14, -1;
	and.b32  	%r752, %r751, 15;
	add.s32 	%r753, %r193, %r752;
	shl.b32 	%r754, %r753, 2;
	mov.u32 	%r755, _ZZ9cuda_gemmIiLi256ELi4ELi1ELi256ELi128ELi128ELi32ELi0ELi0EEviiiPT_S1_S1_iiE3Ash;
	add.s32 	%r756, %r755, %r754;
	ld.shared.u32 	%r1210, [%r756];
$L__BB528_206:
	setp.ge.s32 	%p90, %r15, %r21;
	mov.u32 	%r1141, %r15;
	@%p90 bra 	$L__BB528_207;
	bra.uni 	$L__BB528_208;
$L__BB528_207:
	add.s32 	%r1124, %r1124, %r13;
	setp.lt.s32 	%p111, %r1124, %r12;
	@%p111 bra 	$L__BB528_174;
	bra.uni 	$L__BB528_164;
$L__BB528_208:
	mov.u32 	%r758, _ZZ9cuda_gemmIiLi256ELi4ELi1ELi256ELi128ELi128ELi32ELi0ELi0EEviiiPT_S1_S1_iiE11kron_fac_sh;
	mad.lo.s32 	%r228, %r1141, 516, %r758;
	mov.b32 	%r1143, 0;
	@%p74 bra 	$L__BB528_210;
	shl.b32 	%r759, %r30, 2;
	add.s32 	%r760, %r228, %r759;
	ld.shared.u32 	%r761, [%r760];
	mul.lo.s32 	%r1143, %r761, %r1225;
$L__BB528_210:
	@%p75 bra 	$L__BB528_212;
	shl.b32 	%r762, %r31, 2;
	add.s32 	%r763, %r228, %r762;
	ld.shared.u32 	%r764, [%r763+4];
	mad.lo.s32 	%r1143, %r764, %r1224, %r1143;
$L__BB528_212:
	@%p76 bra 	$L__BB528_214;
	shl.b32 	%r765, %r32, 2;
	add.s32 	%r766, %r228, %r765;
	ld.shared.u32 	%r767, [%r766+8];
	mad.lo.s32 	%r1143, %r767, %r1223, %r1143;
$L__BB528_214:
	@%p77 bra 	$L__BB528_216;
	shl.b32 	%r768, %r33, 2;
	add.s32 	%r769, %r228, %r768;
	ld.shared.u32 	%r770, [%r769+12];
	mad.lo.s32 	%r1143, %r770, %r1222, %r1143;
$L__BB528_216:
	setp.lt.s32 	%p95, %r380, 5;
	@%p95 bra 	$L__BB528_218;
	shl.b32 	%r771, %r34, 2;
	add.s32 	%r772, %r228, %r771;
	ld.shared.u32 	%r773, [%r772+16];
	mad.lo.s32 	%r1143, %r773, %r1221, %r1143;
$L__BB528_218:
	setp.lt.s32 	%p96, %r380, 6;
	@%p96 bra 	$L__BB528_220;
	shl.b32 	%r774, %r35, 2;
	add.s32 	%r775, %r228, %r774;
	ld.shared.u32 	%r776, [%r775+20];
	mad.lo.s32 	%r1143, %r776, %r1220, %r1143;
$L__BB528_220:
	setp.lt.s32 	%p97, %r380, 7;
	@%p97 bra 	$L__BB528_222;
	shl.b32 	%r777, %r36, 2;
	add.s32 	%r778, %r228, %r777;
	ld.shared.u32 	%r779, [%r778+24];
	mad.lo.s32 	%r1143, %r779, %r1219, %r1143;
$L__BB528_222:
	setp.lt.s32 	%p98, %r380, 8;
	@%p98 bra 	$L__BB528_224;
	shl.b32 	%r780, %r37, 2;
	add.s32 	%r781, %r228, %r780;
	ld.shared.u32 	%r782, [%r781+28];
	mad.lo.s32 	%r1143, %r782, %r1218, %r1143;
$L__BB528_224:
	setp.lt.s32 	%p99, %r380, 9;
	@%p99 bra 	$L__BB528_226;
	shl.b32 	%r783, %r38, 2;
	add.s32 	%r784, %r228, %r783;
	ld.shared.u32 	%r785, [%r784+32];
	mad.lo.s32 	%r1143, %r785, %r1217, %r1143;
$L__BB528_226:
	setp.lt.s32 	%p100, %r380, 10;
	@%p100 bra 	$L__BB528_228;
	shl.b32 	%r786, %r39, 2;
	add.s32 	%r787, %r228, %r786;
	ld.shared.u32 	%r788, [%r787+36];
	mad.lo.s32 	%r1143, %r788, %r1216, %r1143;
$L__BB528_228:
	setp.lt.s32 	%p101, %r380, 11;
	@%p101 bra 	$L__BB528_230;
	shl.b32 	%r789, %r40, 2;
	add.s32 	%r790, %r228, %r789;
	ld.shared.u32 	%r791, [%r790+40];
	mad.lo.s32 	%r1143, %r791, %r1215, %r1143;
$L__BB528_230:
	setp.lt.s32 	%p102, %r380, 12;
	@%p102 bra 	$L__BB528_232;
	shl.b32 	%r792, %r41, 2;
	add.s32 	%r793, %r228, %r792;
	ld.shared.u32 	%r794, [%r793+44];
	mad.lo.s32 	%r1143, %r794, %r1214, %r1143;
$L__BB528_232:
	setp.lt.s32 	%p103, %r380, 13;
	@%p103 bra 	$L__BB528_234;
	shl.b32 	%r795, %r42, 2;
	add.s32 	%r796, %r228, %r795;
	ld.shared.u32 	%r797, [%r796+48];
	mad.lo.s32 	%r1143, %r797, %r1213, %r1143;
$L__BB528_234:
	setp.lt.s32 	%p104, %r380, 14;
	@%p104 bra 	$L__BB528_236;
	shl.b32 	%r798, %r43, 2;
	add.s32 	%r799, %r228, %r798;
	ld.shared.u32 	%r800, [%r799+52];
	mad.lo.s32 	%r1143, %r800, %r1212, %r1143;
$L__BB528_236:
	setp.lt.s32 	%p105, %r380, 15;
	@%p105 bra 	$L__BB528_238;
	shl.b32 	%r801, %r44, 2;
	add.s32 	%r802, %r228, %r801;
	ld.shared.u32 	%r803, [%r802+56];
	mad.lo.s32 	%r1143, %r803, %r1211, %r1143;
$L__BB528_238:
	setp.lt.s32 	%p106, %r380, 16;
	@%p106 bra 	$L__BB528_240;
	shl.b32 	%r804, %r45, 2;
	add.s32 	%r805, %r228, %r804;
	ld.shared.u32 	%r806, [%r805+60];
	mad.lo.s32 	%r1143, %r806, %r1210, %r1143;
$L__BB528_240:
	mov.u32 	%r1157, %r2;
$L__BB528_241:
	shr.u32 	%r262, %r1157, 1;
	shfl.sync.down.b32	%r807|%p107, %r1143, %r262, %r23, -1;
	add.s32 	%r1143, %r807, %r1143;
	setp.gt.u32 	%p108, %r1157, 3;
	mov.u32 	%r1157, %r262;
	@%p108 bra 	$L__BB528_241;
	rem.u32 	%r808, %r82, %r3;
	setp.eq.s32 	%p109, %r808, 0;
	@%p109 bra 	$L__BB528_243;
	bra.uni 	$L__BB528_244;
$L__BB528_243:
	mad.lo.s32 	%r809, %r1141, %r12, %r191;
	shl.b32 	%r810, %r809, 2;
	mov.u32 	%r811, _ZZ9cuda_gemmIiLi256ELi4ELi1ELi256ELi128ELi128ELi32ELi0ELi0EEviiiPT_S1_S1_iiE3Csh;
	add.s32 	%r812, %r811, %r810;
	st.shared.u32 	[%r812], %r1143;
$L__BB528_244:
	add.s32 	%r1141, %r1141, %r16;
	setp.lt.s32 	%p110, %r1141, %r21;
	@%p110 bra 	$L__BB528_208;
	bra.uni 	$L__BB528_207;

}
	// .globl	_Z9cuda_gemmIiLi256ELi4ELi1ELi256ELi128ELi128ELi32ELi0ELi1EEviiiPT_S1_S1_ii
.visible .entry _Z9cuda_gemmIiLi256ELi4ELi1ELi256ELi128ELi128ELi32ELi0ELi1EEviiiPT_S1_S1_ii(
	.param .u32 _Z9cuda_gemmIiLi256ELi4ELi1ELi256ELi128ELi128ELi32ELi0ELi1EEviiiPT_S1_S1_ii_param_0,
	.param .u32 _Z9cuda_gemmIiLi256ELi4ELi1ELi256ELi128ELi128ELi32ELi0ELi1EEviiiPT_S1_S1_ii_param_1,
	.param .u32 _Z9cuda_gemmIiLi256ELi4ELi1ELi256ELi128ELi128ELi32ELi0ELi1EEviiiPT_S1_S1_ii_param_2,
	.param .u64 .ptr .align 1 _Z9cuda_gemmIiLi256ELi4ELi1ELi256ELi128ELi128ELi32ELi0ELi1EEviiiPT_S1_S1_ii_param_3,
	.param .u64 .ptr .align 1 _Z9cuda_gemmIiLi256ELi4ELi1ELi256ELi128ELi128ELi32ELi0ELi1EEviiiPT_S1_S1_ii_param_4,
	.param .u64 .ptr .align 1 _Z9cuda_gemmIiLi256ELi4ELi1ELi256ELi128ELi128ELi32ELi0ELi1EEviiiPT_S1_S1_ii_param_5,
	.param .u32 _Z9cuda_gemmIiLi256ELi4ELi1ELi256ELi128ELi128ELi32ELi0ELi1EEviiiPT_S1_S1_ii_param_6,
	.param .u32 _Z9cuda_gemmIiLi256ELi4ELi1ELi256ELi128ELi128ELi32ELi0ELi1EEviiiPT_S1_S1_ii_param_7
)
.maxntid 256
{
	.reg .pred 	%p<34>;
	.reg .b16 	%rs<8>;
	.reg .b32 	%r<297>;
	.reg .b64 	%rd<52>;
	// demoted variable
	.shared .align 128 .b8 _ZZ9cuda_gemmIiLi256ELi4ELi1ELi256ELi128ELi128ELi32ELi0ELi1EEviiiPT_S1_S1_iiE11kron_fac_sh[16512];
	// demoted variable
	.shared .align 128 .b8 _ZZ9cuda_gemmIiLi256ELi4ELi1ELi256ELi128ELi128ELi32ELi0ELi1EEviiiPT_S1_S1_iiE3Ash[1024];
	// demoted variable
	.shared .align 128 .b8 _ZZ9cuda_gemmIiLi256ELi4ELi1ELi256ELi128ELi128ELi32ELi0ELi1EEviiiPT_S1_S1_iiE3Csh[256];
	ld.param.u32 	%r92, [_Z9cuda_gemmIiLi256ELi4ELi1ELi256ELi128ELi128ELi32ELi0ELi1EEviiiPT_S1_S1_ii_param_1];
	ld.param.u32 	%r93, [_Z9cuda_gemmIiLi256ELi4ELi1ELi256ELi128ELi128ELi32ELi0ELi1EEviiiPT_S1_S1_ii_param_2];
	ld.param.u64 	%rd12, [_Z9cuda_gemmIiLi256ELi4ELi1ELi256ELi128ELi128ELi32ELi0ELi1EEviiiPT_S1_S1_ii_param_3];
	ld.param.u64 	%rd13, [_Z9cuda_gemmIiLi256ELi4ELi1ELi256ELi128ELi128ELi32ELi0ELi1EEviiiPT_S1_S1_ii_param_4];
	ld.param.u64 	%rd14, [_Z9cuda_gemmIiLi256ELi4ELi1ELi256ELi128ELi128ELi32ELi0ELi1EEviiiPT_S1_S1_ii_param_5];
	cvta.to.global.u64 	%rd1, %rd12;
	cvta.to.global.u64 	%rd2, %rd13;
	cvta.to.global.u64 	%rd3, %rd14;
	mov.u32 	%r1, %tid.x;
	and.b32  	%r94, %r93, -256;
	setp.eq.s32 	%p1, %r94, 16384;
	@%p1 bra 	$L__BB529_3;
	setp.ne.s32 	%p2, %r94, 8192;
	@%p2 bra 	$L__BB529_4;
	mov.u32 	%r96, %ctaid.x;
	shr.u32 	%r284, %r96, 5;
	and.b32  	%r283, %r96, 31;
	bra.uni 	$L__BB529_5;
$L__BB529_3:
	mov.u32 	%r95, %ctaid.x;
	shr.u32 	%r284, %r95, 6;
	and.b32  	%r283, %r95, 63;
	bra.uni 	$L__BB529_5;
$L__BB529_4:
	mov.u32 	%r97, %ctaid.x;
	shr.s32 	%r98, %r93, 31;
	shr.u32 	%r99, %r98, 24;
	add.s32 	%r100, %r93, %r99;
	shr.s32 	%r101, %r100, 8;
	div.u32 	%r284, %r97, %r101;
	mul.lo.s32 	%r102, %r284, %r101;
	sub.s32 	%r283, %r97, %r102;
$L__BB529_5:
	shr.u32 	%r103, %r1, 3;
	and.b32  	%r10, %r103, 1;
	mov.u32 	%r11, %ntid.x;
	mov.u32 	%r285, %ctaid.y;
	mov.u32 	%r13, %nctaid.y;
	shl.b32 	%r14, %r13, 2;
	setp.ge.u32 	%p3, %r285, %r14;
	@%p3 bra 	$L__BB529_39;
	shl.b32 	%r15, %r283, 8;
	shr.u32 	%r16, %r1, 5;
	shl.b32 	%r104, %r284, 5;
	and.b32  	%r105, %r1, 31;
	or.b32  	%r17, %r104, %r105;
	mov.u32 	%r106, _ZZ9cuda_gemmIiLi256ELi4ELi1ELi256ELi128ELi128ELi32ELi0ELi1EEviiiPT_S1_S1_iiE11kron_fac_sh;
	mad.lo.s32 	%r18, %r105, 516, %r106;
	shr.u32 	%r19, %r11, 5;
	shl.b32 	%r107, %r1, 4;
	and.b32  	%r108, %r107, 112;
	shl.b32 	%r109, %r10, 7;
	or.b32  	%r110, %r109, %r108;
	mad.lo.s32 	%r20, %r10, -127, %r110;
	and.b32  	%r21, %r1, 7;
	shr.s32 	%r111, %r93, 31;
	shr.u32 	%r112, %r111, 30;
	add.s32 	%r113, %r93, %r112;
	shr.s32 	%r114, %r113, 2;
	shl.b32 	%r115, %r283, 1;
	shr.u32 	%r116, %r111, 25;
	add.s32 	%r117, %r93, %r116;
	shr.s32 	%r22, %r117, 7;
	mad.lo.s32 	%r23, %r284, %r114, %r115;
	add.s32 	%r24, %r1, %r11;
	max.u32 	%r118, %r24, 256;
	setp.lt.u32 	%p4, %r24, 256;
	selp.u32 	%r119, 1, 0, %p4;
	add.s32 	%r120, %r24, %r119;
	sub.s32 	%r121, %r118, %r120;
	div.u32 	%r122, %r121, %r11;
	add.s32 	%r25, %r122, %r119;
	max.u32 	%r123, %r24, 64;
	setp.lt.u32 	%p5, %r24, 64;
	selp.u32 	%r124, 1, 0, %p5;
	add.s32 	%r125, %r24, %r124;
	sub.s32 	%r126, %r123, %r125;
	div.u32 	%r127, %r126, %r11;
	add.s32 	%r26, %r127, %r124;
	add.s32 	%r128, %r26, 1;
	add.s32 	%r27, %r16, %r19;
	and.b32  	%r28, %r25, 3;
	shl.b32 	%r129, %r1, 2;
	mov.u32 	%r130, _ZZ9cuda_gemmIiLi256ELi4ELi1ELi256ELi128ELi128ELi32ELi0ELi1EEviiiPT_S1_S1_iiE3Ash;
	add.s32 	%r29, %r130, %r129;
	shl.b32 	%r30, %r11, 2;
	add.s32 	%r31, %r29, %r30;
	add.s32 	%r32, %r24, %r11;
	add.s32 	%r33, %r32, %r11;
	and.b32  	%r34, %r128, 3;
	mov.u32 	%r131, _ZZ9cuda_gemmIiLi256ELi4ELi1ELi256ELi128ELi128ELi32ELi0ELi1EEviiiPT_S1_S1_iiE3Csh;
	add.s32 	%r35, %r131, %r129;
	add.s32 	%r36, %r35, %r30;
	add.s32 	%r37, %r36, %r30;
	cvt.u16.u32 	%rs2, %r27;
	xor.b16  	%rs3, %rs2, 127;
	and.b16  	%rs4, %rs3, 255;
	cvt.u16.u32 	%rs5, %r19;
	and.b16  	%rs6, %rs5, 255;
	div.u16 	%rs7, %rs4, %rs6;
	and.b16  	%rs1, %rs7, 3;
	shl.b32 	%r132, %r16, 7;
	add.s32 	%r133, %r132, %r17;
	mul.wide.u32 	%rd15, %r133, 4;
	add.s64 	%rd4, %rd2, %rd15;
	shl.b32 	%r134, %r16, 2;
	add.s32 	%r38, %r18, %r134;
	shl.b32 	%r135, %r27, 7;
	add.s32 	%r136, %r135, %r17;
	mul.wide.u32 	%rd16, %r136, 4;
	add.s64 	%rd5, %rd2, %rd16;
	shl.b32 	%r39, %r19, 2;
	add.s32 	%r40, %r38, %r39;
	add.s32 	%r41, %r27, %r19;
	shl.b32 	%r137, %r41, 7;
	add.s32 	%r138, %r137, %r17;
	mul.wide.u32 	%rd17, %r138, 4;
	add.s64 	%rd6, %rd2, %rd17;
	or.b32  	%r139, %r110, %r10;
	shl.b32 	%r140, %r139, 2;
	add.s32 	%r42, %r130, %r140;
	add.s32 	%r43, %r42, 32;
	add.s32 	%r141, %r10, -1;
	and.b32  	%r142, %r141, 15;
	or.b32  	%r143, %r110, %r142;
	shl.b32 	%r144, %r143, 2;
	add.s32 	%r44, %r130, %r144;
	shr.u32 	%r145, %r24, 1;
	and.b32  	%r146, %r24, 1;
	mad.lo.s32 	%r45, %r145, %r22, %r146;
	mul.wide.u32 	%rd18, %r11, 4;
	add.s64 	%rd7, %rd1, %rd18;
	mul.wide.u32 	%rd19, %r11, 8;
	add.s64 	%rd8, %rd1, %rd19;
	mul.wide.u32 	%rd20, %r11, 12;
	add.s64 	%rd9, %rd1, %rd20;
	shr.u32 	%r46, %r11, 4;
	shl.b32 	%r201, %r20, 2;
$L__BB529_7:
	setp.eq.s32 	%p6, %r28, 3;
	mul.lo.s32 	%r48, %r285, %r93;
	mov.u32 	%r286, %r1;
	@%p6 bra 	$L__BB529_11;
	setp.eq.s32 	%p7, %r28, 0;
	add.s32 	%r147, %r48, %r15;
	add.s32 	%r148, %r147, %r1;
	mul.wide.s32 	%rd21, %r148, 4;
	add.s64 	%rd10, %rd1, %rd21;
	ld.global.u32 	%r149, [%rd10];
	st.shared.u32 	[%r29], %r149;
	mov.u32 	%r286, %r24;
	@%p7 bra 	$L__BB529_11;
	setp.eq.s32 	%p8, %r28, 1;
	cvt.u64.u32 	%rd22, %r30;
	add.s64 	%rd11, %rd10, %rd22;
	ld.global.u32 	%r150, [%rd11];
	st.shared.u32 	[%r31], %r150;
	mov.u32 	%r286, %r32;
	@%p8 bra 	$L__BB529_11;
	cvt.u64.u32 	%rd23, %r30;
	add.s64 	%rd24, %rd11, %rd23;
	ld.global.u32 	%r151, [%rd24];
	add.s32 	%r152, %r31, %r30;
	st.shared.u32 	[%r152], %r151;
	mov.u32 	%r286, %r33;
$L__BB529_11:
	setp.lt.u32 	%p9, %r25, 3;
	@%p9 bra 	$L__BB529_14;
	shl.b32 	%r153, %r286, 2;
	mov.u32 	%r154, _ZZ9cuda_gemmIiLi256ELi4ELi1ELi256ELi128ELi128ELi32ELi0ELi1EEviiiPT_S1_S1_iiE3Ash;
	add.s32 	%r289, %r154, %r153;
	add.s32 	%r155, %r15, %r286;
	add.s32 	%r288, %r155, %r48;
$L__BB529_13:
	mul.wide.s32 	%rd25, %r288, 4;
	add.s64 	%rd26, %rd7, %rd25;
	add.s64 	%rd27, %rd8, %rd25;
	add.s64 	%rd28, %rd9, %rd25;
	add.s64 	%rd29, %rd1, %rd25;
	ld.global.u32 	%r156, [%rd29];
	st.shared.u32 	[%r289], %r156;
	ld.global.u32 	%r157, [%rd26];
	add.s32 	%r158, %r289, %r30;
	st.shared.u32 	[%r158], %r157;
	ld.global.u32 	%r159, [%rd27];
	shl.b32 	%r160, %r11, 3;
	add.s32 	%r161, %r289, %r160;
	st.shared.u32 	[%r161], %r159;
	ld.global.u32 	%r162, [%rd28];
	mad.lo.s32 	%r163, %r11, 12, %r289;
	st.shared.u32 	[%r163], %r162;
	add.s32 	%r286, %r286, %r30;
	shl.b32 	%r164, %r11, 4;
	add.s32 	%r289, %r289, %r164;
	add.s32 	%r288, %r288, %r30;
	setp.lt.u32 	%p10, %r286, 256;
	@%p10 bra 	$L__BB529_13;
$L__BB529_14:
	setp.gt.u32 	%p11, %r1, 63;
	@%p11 bra 	$L__BB529_21;
	setp.eq.s32 	%p12, %r34, 0;
	mov.u32 	%r287, %r1;
	@%p12 bra 	$L__BB529_19;
	setp.eq.s32 	%p13, %r34, 1;
	mov.b32 	%r165, 0;
	st.shared.u32 	[%r35], %r165;
	mov.u32 	%r287, %r24;
	@%p13 bra 	$L__BB529_19;
	setp.eq.s32 	%p14, %r34, 2;
	mov.b32 	%r166, 0;
	st.shared.u32 	[%r36], %r166;
	mov.u32 	%r287, %r32;
	@%p14 bra 	$L__BB529_19;
	mov.b32 	%r167, 0;
	st.shared.u32 	[%r37], %r167;
	mov.u32 	%r287, %r33;
$L__BB529_19:
	setp.lt.u32 	%p15, %r26, 3;
	@%p15 bra 	$L__BB529_21;
$L__BB529_20:
	shl.b32 	%r168, %r287, 2;
	mov.u32 	%r169, _ZZ9cuda_gemmIiLi256ELi4ELi1ELi256ELi128ELi128ELi32ELi0ELi1EEviiiPT_S1_S1_iiE3Csh;
	add.s32 	%r170, %r169, %r168;
	mov.b32 	%r171, 0;
	st.shared.u32 	[%r170], %r171;
	add.s32 	%r172, %r170, %r30;
	st.shared.u32 	[%r172], %r171;
	add.s32 	%r173, %r172, %r30;
	st.shared.u32 	[%r173], %r171;
	add.s32 	%r174, %r173, %r30;
	st.shared.u32 	[%r174], %r171;
	add.s32 	%r287, %r30, %r287;
	setp.lt.u32 	%p16, %r287, 64;
	@%p16 bra 	$L__BB529_20;
$L__BB529_21:
	setp.eq.s16 	%p17, %rs1, 2;
	mov.u32 	%r292, %r16;
	@%p17 bra 	$L__BB529_25;
	setp.eq.s16 	%p18, %rs1, 3;
	ld.global.u32 	%r175, [%rd4];
	st.shared.u32 	[%r38], %r175;
	mov.u32 	%r292, %r27;
	@%p18 bra 	$L__BB529_25;
	setp.eq.s16 	%p19, %rs1, 0;
	ld.global.u32 	%r176, [%rd5];
	st.shared.u32 	[%r40], %r176;
	mov.u32 	%r292, %r41;
	@%p19 bra 	$L__BB529_25;
	add.s32 	%r292, %r41, %r19;
	ld.global.u32 	%r177, [%rd6];
	add.s32 	%r178, %r40, %r39;
	st.shared.u32 	[%r178], %r177;
$L__BB529_25:
	shl.b32 	%r179, %r292, 7;
	add.s32 	%r180, %r179, %r17;
	mul.wide.s32 	%rd30, %r180, 4;
	add.s64 	%rd31, %rd2, %rd30;
	ld.global.u32 	%r181, [%rd31];
	shl.b32 	%r182, %r292, 2;
	add.s32 	%r183, %r18, %r182;
	st.shared.u32 	[%r183], %r181;
	add.s32 	%r184, %r292, %r19;
	shl.b32 	%r185, %r184, 7;
	add.s32 	%r186, %r185, %r17;
	mul.wide.s32 	%rd32, %r186, 4;
	add.s64 	%rd33, %rd2, %rd32;
	ld.global.u32 	%r187, [%rd33];
	add.s32 	%r188, %r183, %r39;
	st.shared.u32 	[%r188], %r187;
	add.s32 	%r189, %r184, %r19;
	shl.b32 	%r190, %r189, 7;
	add.s32 	%r191, %r190, %r17;
	mul.wide.s32 	%rd34, %r191, 4;
	add.s64 	%rd35, %rd2, %rd34;
	ld.global.u32 	%r192, [%rd35];
	add.s32 	%r193, %r188, %r39;
	st.shared.u32 	[%r193], %r192;
	add.s32 	%r194, %r189, %r19;
	shl.b32 	%r195, %r194, 7;
	add.s32 	%r196, %r195, %r17;
	mul.wide.s32 	%rd36, %r196, 4;
	add.s64 	%rd37, %rd2, %rd36;
	ld.global.u32 	%r197, [%rd37];
	add.s32 	%r198, %r193, %r39;
	st.shared.u32 	[%r198], %r197;
	add.s32 	%r292, %r39, %r292;
	setp.lt.u32 	%p20, %r292, 128;
	@%p20 bra 	$L__BB529_25;
	shr.u32 	%r294, %r1, 4;
	bar.sync 	0;
	ld.shared.u32 	%r66, [%r42];
	ld.shared.u32 	%r67, [%r42+4];
	ld.shared.u32 	%r68, [%r42+8];
	ld.shared.u32 	%r69, [%r42+12];
	ld.shared.u32 	%r70, [%r42+16];
	ld.shared.u32 	%r71, [%r42+20];
	ld.shared.u32 	%r72, [%r42+24];
	ld.shared.u32 	%r73, [%r42+28];
	ld.shared.u32 	%r74, [%r43];
	ld.shared.u32 	%r75, [%r42+36];
	ld.shared.u32 	%r76, [%r42+40];
	ld.shared.u32 	%r77, [%r42+44];
	ld.shared.u32 	%r78, [%r42+48];
	ld.shared.u32 	%r79, [%r42+52];
	ld.shared.u32 	%r80, [%r42+56];
	ld.shared.u32 	%r81, [%r44];
$L__BB529_27:
	setp.eq.s32 	%p21, %r10, 0;
	setp.ne.s32 	%p22, %r21, 0;
	mov.u32 	%r199, _ZZ9cuda_gemmIiLi256ELi4ELi1ELi256ELi128ELi128ELi32ELi0ELi1EEviiiPT_S1_S1_iiE11kron_fac_sh;
	mad.lo.s32 	%r200, %r294, 516, %r199;
	add.s32 	%r202, %r200, %r201;
	ld.shared.u32 	%r203, [%r202];
	mul.lo.s32 	%r204, %r203, %r66;
	ld.shared.u32 	%r205, [%r202+4];
	mad.lo.s32 	%r206, %r205, %r67, %r204;
	ld.shared.u32 	%r207, [%r202+8];
	mad.lo.s32 	%r208, %r207, %r68, %r206;
	ld.shared.u32 	%r209, [%r202+12];
	mad.lo.s32 	%r210, %r209, %r69, %r208;
	ld.shared.u32 	%r211, [%r202+16];
	mad.lo.s32 	%r212, %r211, %r70, %r210;
	ld.shared.u32 	%r213, [%r202+20];
	mad.lo.s32 	%r214, %r213, %r71, %r212;
	ld.shared.u32 	%r215, [%r202+24];
	mad.lo.s32 	%r216, %r215, %r72, %r214;
	ld.shared.u32 	%r217, [%r202+28];
	mad.lo.s32 	%r218, %r217, %r73, %r216;
	ld.shared.u32 	%r219, [%r202+32];
	mad.lo.s32 	%r220, %r219, %r74, %r218;
	ld.shared.u32 	%r221, [%r202+36];
	mad.lo.s32 	%r222, %r221, %r75, %r220;
	ld.shared.u32 	%r223, [%r202+40];
	mad.lo.s32 	%r224, %r223, %r76, %r222;
	ld.shared.u32 	%r225, [%r202+44];
	mad.lo.s32 	%r226, %r225, %r77, %r224;
	ld.shared.u32 	%r227, [%r202+48];
	mad.lo.s32 	%r228, %r227, %r78, %r226;
	ld.shared.u32 	%r229, [%r202+52];
	mad.lo.s32 	%r230, %r229, %r79, %r228;
	ld.shared.u32 	%r231, [%r202+56];
	mad.lo.s32 	%r232, %r231, %r80, %r230;
	selp.b32 	%r233, 0, -64, %p21;
	add.s32 	%r234, %r202, %r233;
	ld.shared.u32 	%r235, [%r234+60];
	mad.lo.s32 	%r236, %r235, %r81, %r232;
	shfl.sync.down.b32	%r237|%p23, %r236, 4, 6175, -1;
	add.s32 	%r238, %r237, %r236;
	shfl.sync.down.b32	%r239|%p24, %r238, 2, 6175, -1;
	add.s32 	%r240, %r239, %r238;
	shfl.sync.down.b32	%r241|%p25, %r240, 1, 6175, -1;
	add.s32 	%r83, %r241, %r240;
	@%p22 bra 	$L__BB529_29;
	shl.b32 	%r242, %r10, 2;
	shl.b32 	%r243, %r294, 3;
	or.b32  	%r244, %r243, %r242;
	mov.u32 	%r245, _ZZ9cuda_gemmIiLi256ELi4ELi1ELi256ELi128ELi128ELi32ELi0ELi1EEviiiPT_S1_S1_iiE3Csh;
	add.s32 	%r246, %r245, %r244;
	st.shared.u32 	[%r246], %r83;
$L__BB529_29:
	add.s32 	%r294, %r294, %r46;
	setp.lt.u32 	%p26, %r294, 32;
	@%p26 bra 	$L__BB529_27;
	bar.sync 	0;
	@%p11 bra 	$L__BB529_38;
	setp.eq.s32 	%p28, %r34, 0;
	mad.lo.s32 	%r85, %r285, %r92, %r23;
	mov.u32 	%r295, %r1;
	@%p28 bra 	$L__BB529_35;
	setp.eq.s32 	%p29, %r34, 1;
	and.b32  	%r247, %r1, 1;
	shr.u32 	%r248, %r1, 1;
	mad.lo.s32 	%r249, %r248, %r22, %r247;
	add.s32 	%r250, %r85, %r249;
	ld.shared.u32 	%r251, [%r35];
	mul.wide.s32 	%rd38, %r250, 4;
	add.s64 	%rd39, %rd3, %rd38;
	st.global.u32 	[%rd39], %r251;
	mov.u32 	%r295, %r24;
	@%p29 bra 	$L__BB529_35;
	setp.eq.s32 	%p30, %r34, 2;
	add.s32 	%r252, %r85, %r45;
	ld.shared.u32 	%r253, [%r36];
	mul.wide.s32 	%rd40, %r252, 4;
	add.s64 	%rd41, %rd3, %rd40;
	st.global.u32 	[%rd41], %r253;
	mov.u32 	%r295, %r32;
	@%p30 bra 	$L__BB529_35;
	and.b32  	%r254, %r32, 1;
	shr.u32 	%r255, %r32, 1;
	mad.lo.s32 	%r256, %r255, %r22, %r254;
	add.s32 	%r257, %r85, %r256;
	ld.shared.u32 	%r258, [%r37];
	mul.wide.s32 	%rd42, %r257, 4;
	add.s64 	%rd43, %rd3, %rd42;
	st.global.u32 	[%rd43], %r258;
	mov.u32 	%r295, %r33;
$L__BB529_35:
	setp.lt.u32 	%p31, %r26, 3;
	@%p31 bra 	$L__BB529_38;
	and.b32  	%r259, %r295, 1;
	add.s32 	%r260, %r11, %r295;
	and.b32  	%r261, %r260, 1;
	add.s32 	%r87, %r85, %r259;
	add.s32 	%r88, %r85, %r261;
$L__BB529_37:
	shr.u32 	%r262, %r295, 1;
	mad.lo.s32 	%r263, %r262, %r22, %r87;
	shl.b32 	%r264, %r295, 2;
	mov.u32 	%r265, _ZZ9cuda_gemmIiLi256ELi4ELi1ELi256ELi128ELi128ELi32ELi0ELi1EEviiiPT_S1_S1_iiE3Csh;
	add.s32 	%r266, %r265, %r264;
	ld.shared.u32 	%r267, [%r266];
	mul.wide.s32 	%rd44, %r263, 4;
	add.s64 	%rd45, %rd3, %rd44;
	st.global.u32 	[%rd45], %r267;
	add.s32 	%r268, %r295, %r11;
	shr.u32 	%r269, %r268, 1;
	mad.lo.s32 	%r270, %r269, %r22, %r88;
	add.s32 	%r271, %r266, %r30;
	ld.shared.u32 	%r272, [%r271];
	mul.wide.s32 	%rd46, %r270, 4;
	add.s64 	%rd47, %rd3, %rd46;
	st.global.u32 	[%rd47], %r272;
	add.s32 	%r273, %r268, %r11;
	shr.u32 	%r274, %r273, 1;
	mad.lo.s32 	%r275, %r274, %r22, %r87;
	add.s32 	%r276, %r271, %r30;
	ld.shared.u32 	%r277, [%r276];
	mul.wide.s32 	%rd48, %r275, 4;
	add.s64 	%rd49, %rd3, %rd48;
	st.global.u32 	[%rd49], %r277;
	add.s32 	%r278, %r273, %r11;
	shr.u32 	%r279, %r278, 1;
	mad.lo.s32 	%r280, %r279, %r22, %r88;
	add.s32 	%r281, %r276, %r30;
	ld.shared.u32 	%r282, [%r281];
	mul.wide.s32 	%rd50, %r280, 4;
	add.s64 	%rd51, %rd3, %rd50;
	st.global.u32 	[%rd51], %r282;
	add.s32 	%r295, %r278, %r11;
	setp.lt.u32 	%p32, %r295, 64;
	@%p32 bra 	$L__BB529_37;
$L__BB529_38:
	add.s32 	%r285, %r285, %r13;
	setp.lt.u32 	%p33, %r285, %r14;
	@%p33 bra 	$L__BB529_7;
$L__BB529_39:
	ret;

}
	// .globl	_Z9cuda_gemmIiLi256ELi4ELi1ELi256ELi128ELi128ELi32ELi1ELi0EEviiiPT_S1_S1_ii
.visible .entry _Z9cuda_gemmIiLi256ELi4ELi1ELi256ELi128ELi128ELi32ELi1ELi0EEviiiPT_S1_S1_ii(
	.param .u32 _Z9cuda_gemmIiLi256ELi4ELi1ELi256ELi128ELi128ELi32ELi1ELi0EEviiiPT_S1_S1_ii_param_0,
	.param .u32 _Z9cuda_gemmIiLi256ELi4ELi1ELi256ELi128ELi128ELi32ELi1ELi0EEviiiPT_S1_S1_ii_param_1,
	.param .u32 _Z9cuda_gemmIiLi256ELi4ELi1ELi256ELi128ELi128ELi32ELi1ELi0EEviiiPT_S1_S1_ii_param_2,
	.param .u64 .ptr .align 1 _Z9cuda_gemmIiLi256ELi4ELi1ELi256ELi128ELi128ELi32ELi1ELi0EEviiiPT_S1_S1_ii_param_3,
	.param .u64 .ptr .align 1 _Z9cuda_gemmIiLi256ELi4ELi1ELi256ELi128ELi128ELi32ELi1ELi0EEviiiPT_S1_S1_ii_param_4,
	.param .u64 .ptr .align 1 _Z9cuda_gemmIiLi256ELi4ELi1ELi256ELi128ELi128ELi32ELi1ELi0EEviiiPT_S1_S1_ii_param_5,
	.param .u32 _Z9cuda_gemmIiLi256ELi4ELi1ELi256ELi128ELi128ELi32ELi1ELi0EEviiiPT_S1_S1_ii_param_6,
	.param .u32 _Z9cuda_gemmIiLi256ELi4ELi1ELi256ELi128ELi128ELi32ELi1ELi0EEviiiPT_S1_S1_ii_param_7
)
.maxntid 256
{
	.reg .pred 	%p<152>;
	.reg .b32 	%r<1160>;
	.reg .b64 	%rd<39>;
	// demoted variable
	.shared .align 128 .b8 _ZZ9cuda_gemmIiLi256ELi4ELi1ELi256ELi128ELi128ELi32ELi1ELi0EEviiiPT_S1_S1_iiE11kron_fac_sh[16512];
	// demoted variable
	.shared .align 128 .b8 _ZZ9cuda_gemmIiLi256ELi4ELi1ELi256ELi128ELi128ELi32ELi1ELi0EEviiiPT_S1_S1_iiE3Ash[1024];
	// demoted variable
	.shared .align 128 .b8 _ZZ9cuda_gemmIiLi256ELi4ELi1ELi256ELi128ELi128ELi32ELi1ELi0EEviiiPT_S1_S1_iiE3Csh[256];
	ld.param.u64 	%rd11, [_Z9cuda_gemmIiLi256ELi4ELi1ELi256ELi128ELi128ELi32ELi1ELi0EEviiiPT_S1_S1_ii_param_3];
	ld.param.u64 	%rd12, [_Z9cuda_gemmIiLi256ELi4ELi1ELi256ELi128ELi128ELi32ELi1ELi0EEviiiPT_S1_S1_ii_param_5];
	ld.param.u32 	%r360, [_Z9cuda_gemmIiLi256ELi4ELi1ELi256ELi128ELi128ELi32ELi1ELi0EEviiiPT_S1_S1_ii_param_6];
	ld.param.u32 	%r361, [_Z9cuda_gemmIiLi256ELi4ELi1ELi256ELi128ELi128ELi32ELi1ELi0EEviiiPT_S1_S1_ii_param_7];
	cvta.to.global.u64 	%rd1, %rd11;
	cvta.to.global.u64 	%rd2, %rd12;
	mov.u32 	%r1, %tid.x;
	setp.lt.s32 	%p1, %r361, 16;
	shr.u32 	%r2, %r361, 4;
	selp.b32 	%r3, 1, %r2, %p1;
	div.s32 	%r4, 256, %r361;
	mul.lo.s32 	%r362, %r4, %r3;
	min.s32 	%r5, %r362, 256;
	div.u32 	%r7, %r1, %r5;
	mul.lo.s32 	%r363, %r7, %r5;
	sub.s32 	%r364, %r1, %r363;
	div.u32 	%r6, %r364, %r3;
	mov.u32 	%r8, %ntid.x;
	div.u32 	%r9, %r8, %r5;
	mov.u32 	%r982, %ctaid.y;
	mov.u32 	%r365, %nctaid.y;
	shl.b32 	%r366, %r365, 2;
	setp.ge.u32 	%p2, %r982, %r366;
	@%p2 bra 	$L__BB530_167;
	mov.u32 	%r368, %ctaid.x;
	shl.b32 	%r369, %r368, 5;
	and.b32  	%r370, %r1, 31;
	or.b32  	%r11, %r369, %r370;
	and.b32  	%r371, %r6, 15;
	rem.u32 	%r372, %r1, %r3;
	shl.b32 	%r12, %r372, 4;
	min.s32 	%r13, %r360, 32;
	min.u32 	%r373, %r361, 16;
	or.b32  	%r14, %r371, %r12;
	shl.b32 	%r374, %r3, 8;
	sub.s32 	%r15, 8223, %r374;
	add.s32 	%r16, %r1, %r8;
	max.u32 	%r375, %r16, 256;
	setp.lt.u32 	%p3, %r16, 256;
	selp.u32 	%r376, 1, 0, %p3;
	add.s32 	%r377, %r16, %r376;
	sub.s32 	%r378, %r375, %r377;
	div.u32 	%r379, %r378, %r8;
	add.s32 	%r17, %r379, %r376;
	max.u32 	%r380, %r16, 64;
	setp.lt.u32 	%p4, %r16, 64;
	selp.u32 	%r381, 1, 0, %p4;
	add.s32 	%r382, %r16, %r381;
	sub.s32 	%r383, %r380, %r382;
	div.u32 	%r384, %r383, %r8;
	add.s32 	%r18, %r384, %r381;
	add.s32 	%r385, %r18, 1;
	shl.b32 	%r19, %r8, 2;
	add.s32 	%r20, %r16, %r8;
	add.s32 	%r21, %r20, %r8;
	and.b32  	%r22, %r385, 3;
	setp.gt.u32 	%p5, %r361, %r371;
	selp.b32 	%r386, 0, %r373, %p5;
	sub.s32 	%r23, %r14, %r386;
	add.s32 	%r387, %r371, 1;
	setp.lt.u32 	%p6, %r387, %r373;
	selp.b32 	%r388, 0, %r373, %p6;
	sub.s32 	%r24, %r14, %r388;
	add.s32 	%r389, %r371, 2;
	setp.lt.u32 	%p7, %r389, %r373;
	selp.b32 	%r390, 0, %r373, %p7;
	sub.s32 	%r25, %r14, %r390;
	add.s32 	%r391, %r371, 3;
	setp.lt.u32 	%p8, %r391, %r373;
	selp.b32 	%r392, 0, %r373, %p8;
	sub.s32 	%r26, %r14, %r392;
	add.s32 	%r393, %r371, 4;
	setp.lt.u32 	%p9, %r393, %r373;
	selp.b32 	%r394, 0, %r373, %p9;
	sub.s32 	%r27, %r14, %r394;
	add.s32 	%r395, %r371, 5;
	setp.lt.u32 	%p10, %r395, %r373;
	selp.b32 	%r396, 0, %r373, %p10;
	sub.s32 	%r28, %r14, %r396;
	add.s32 	%r397, %r371, 6;
	setp.lt.u32 	%p11, %r397, %r373;
	selp.b32 	%r398, 0, %r373, %p11;
	sub.s32 	%r29, %r14, %r398;
	add.s32 	%r399, %r371, 7;
	setp.lt.u32 	%p12, %r399, %r373;
	selp.b32 	%r400, 0, %r373, %p12;
	sub.s32 	%r30, %r14, %r400;
	add.s32 	%r401, %r371, 8;
	setp.lt.u32 	%p13, %r401, %r373;
	selp.b32 	%r402, 0, %r373, %p13;
	sub.s32 	%r31, %r14, %r402;
	add.s32 	%r403, %r371, 9;
	setp.lt.u32 	%p14, %r403, %r373;
	selp.b32 	%r404, 0, %r373, %p14;
	sub.s32 	%r32, %r14, %r404;
	add.s32 	%r405, %r371, 10;
	setp.lt.u32 	%p15, %r405, %r373;
	selp.b32 	%r406, 0, %r373, %p15;
	sub.s32 	%r33, %r14, %r406;
	add.s32 	%r407, %r371, 11;
	setp.lt.u32 	%p16, %r407, %r373;
	selp.b32 	%r408, 0, %r373, %p16;
	sub.s32 	%r34, %r14, %r408;
	add.s32 	%r409, %r371, 12;
	setp.lt.u32 	%p17, %r409, %r373;
	selp.b32 	%r410, 0, %r373, %p17;
	sub.s32 	%r35, %r14, %r410;
	add.s32 	%r411, %r371, 13;
	setp.lt.u32 	%p18, %r411, %r373;
	selp.b32 	%r412, 0, %r373, %p18;
	sub.s32 	%r36, %r14, %r412;
	add.s32 	%r413, %r371, 14;
	setp.lt.u32 	%p19, %r413, %r373;
	selp.b32 	%r414, 0, %r373, %p19;
	sub.s32 	%r37, %r14, %r414;
	add.s32 	%r415, %r371, 15;
	setp.lt.u32 	%p20, %r415, %r373;
	selp.b32 	%r416, 0, %r373, %p20;
	sub.s32 	%r38, %r14, %r416;
	mul.wide.u32 	%rd13, %r8, 4;
	add.s64 	%rd3, %rd1, %rd13;
	mul.wide.u32 	%rd14, %r8, 8;
	add.s64 	%rd4, %rd1, %rd14;
	mul.wide.u32 	%rd15, %r8, 12;
	add.s64 	%rd5, %rd1, %rd15;
	cvt.u64.u32 	%rd34, %r19;
$L__BB530_2:
	and.b32  	%r417, %r17, 3;
	setp.eq.s32 	%p21, %r417, 3;
	mov.u32 	%r983, %r1;
	@%p21 bra 	$L__BB530_6;
	and.b32  	%r418, %r17, 3;
	setp.eq.s32 	%p22, %r418, 0;
	shl.b32 	%r419, %r982, 8;
	or.b32  	%r420, %r419, %r1;
	mul.wide.s32 	%rd16, %r420, 4;
	add.s64 	%rd6, %rd1, %rd16;
	ld.global.u32 	%r421, [%rd6];
	shl.b32 	%r422, %r1, 2;
	mov.u32 	%r423, _ZZ9cuda_gemmIiLi256ELi4ELi1ELi256ELi128ELi128ELi32ELi1ELi0EEviiiPT_S1_S1_iiE3Ash;
	add.s32 	%r424, %r423, %r422;
	st.shared.u32 	[%r424], %r421;
	mov.u32 	%r983, %r16;
	@%p22 bra 	$L__BB530_6;
	and.b32  	%r425, %r17, 3;
	setp.eq.s32 	%p23, %r425, 1;
	cvt.u64.u32 	%rd17, %r19;
	add.s64 	%rd7, %rd6, %rd17;
	ld.global.u32 	%r426, [%rd7];
	shl.b32 	%r427, %r1, 2;
	mov.u32 	%r428, _ZZ9cuda_gemmIiLi256ELi4ELi1ELi256ELi128ELi128ELi32ELi1ELi0EEviiiPT_S1_S1_iiE3Ash;
	add.s32 	%r429, %r428, %r427;
	add.s32 	%r430, %r429, %r19;
	st.shared.u32 	[%r430], %r426;
	mov.u32 	%r983, %r20;
	@%p23 bra 	$L__BB530_6;
	cvt.u64.u32 	%rd18, %r19;
	add.s64 	%rd19, %rd7, %rd18;
	ld.global.u32 	%r431, [%rd19];
	shl.b32 	%r432, %r1, 2;
	mov.u32 	%r433, _ZZ9cuda_gemmIiLi256ELi4ELi1ELi256ELi128ELi128ELi32ELi1ELi0EEviiiPT_S1_S1_iiE3Ash;
	add.s32 	%r434, %r433, %r432;
	add.s32 	%r435, %r434, %r19;
	add.s32 	%r436, %r435, %r19;
	st.shared.u32 	[%r436], %r431;
	mov.u32 	%r983, %r21;
$L__BB530_6:
	setp.lt.u32 	%p24, %r17, 3;
	@%p24 bra 	$L__BB530_9;
	shl.b32 	%r437, %r983, 2;
	mov.u32 	%r438, _ZZ9cuda_gemmIiLi256ELi4ELi1ELi256ELi128ELi128ELi32ELi1ELi0EEviiiPT_S1_S1_iiE3Ash;
	add.s32 	%r986, %r438, %r437;
	shl.b32 	%r439, %r982, 8;
	add.s32 	%r985, %r983, %r439;
$L__BB530_8:
	mul.wide.s32 	%rd20, %r985, 4;
	add.s64 	%rd21, %rd3, %rd20;
	add.s64 	%rd22, %rd4, %rd20;
	add.s64 	%rd23, %rd5, %rd20;
	add.s64 	%rd24, %rd1, %rd20;
	ld.global.u32 	%r440, [%rd24];
	st.shared.u32 	[%r986], %r440;
	ld.global.u32 	%r441, [%rd21];
	add.s32 	%r442, %r986, %r19;
	st.shared.u32 	[%r442], %r441;
	ld.global.u32 	%r443, [%rd22];
	mov.u32 	%r444, %ntid.x;
	shl.b32 	%r445, %r444, 3;
	add.s32 	%r446, %r986, %r445;
	st.shared.u32 	[%r446], %r443;
	ld.global.u32 	%r447, [%rd23];
	mad.lo.s32 	%r448, %r444, 12, %r986;
	st.shared.u32 	[%r448], %r447;
	add.s32 	%r983, %r983, %r19;
	shl.b32 	%r449, %r444, 4;
	add.s32 	%r986, %r986, %r449;
	add.s32 	%r985, %r985, %r19;
	setp.lt.u32 	%p25, %r983, 256;
	@%p25 bra 	$L__BB530_8;
$L__BB530_9:
	setp.gt.u32 	%p26, %r1, 63;
	@%p26 bra 	$L__BB530_16;
	setp.eq.s32 	%p27, %r22, 0;
	mov.u32 	%r984, %r1;
	@%p27 bra 	$L__BB530_14;
	setp.eq.s32 	%p28, %r22, 1;
	shl.b32 	%r450, %r1, 2;
	mov.u32 	%r451, _ZZ9cuda_gemmIiLi256ELi4ELi1ELi256ELi128ELi128ELi32ELi1ELi0EEviiiPT_S1_S1_iiE3Csh;
	add.s32 	%r452, %r451, %r450;
	mov.b32 	%r453, 0;
	st.shared.u32 	[%r452], %r453;
	mov.u32 	%r984, %r16;
	@%p28 bra 	$L__BB530_14;
	setp.eq.s32 	%p29, %r22, 2;
	shl.b32 	%r454, %r1, 2;
	mov.u32 	%r455, _ZZ9cuda_gemmIiLi256ELi4ELi1ELi256ELi128ELi128ELi32ELi1ELi0EEviiiPT_S1_S1_iiE3Csh;
	add.s32 	%r456, %r455, %r454;
	add.s32 	%r457, %r456, %r19;
	mov.b32 	%r458, 0;
	st.shared.u32 	[%r457], %r458;
	mov.u32 	%r984, %r20;
	@%p29 bra 	$L__BB530_14;
	shl.b32 	%r459, %r1, 2;
	mov.u32 	%r460, _ZZ9cuda_gemmIiLi256ELi4ELi1ELi256ELi128ELi128ELi32ELi1ELi0EEviiiPT_S1_S1_iiE3Csh;
	add.s32 	%r461, %r460, %r459;
	add.s32 	%r462, %r461, %r19;
	add.s32 	%r463, %r462, %r19;
	mov.b32 	%r464, 0;
	st.shared.u32 	[%r463], %r464;
	mov.u32 	%r984, %r21;
$L__BB530_14:
	setp.lt.u32 	%p30, %r18, 3;
	@%p30 bra 	$L__BB530_16;
$L__BB530_15:
	shl.b32 	%r465, %r984, 2;
	mov.u32 	%r466, _ZZ9cuda_gemmIiLi256ELi4ELi1ELi256ELi128ELi128ELi32ELi1ELi0EEviiiPT_S1_S1_iiE3Csh;
	add.s32 	%r467, %r466, %r465;
	mov.b32 	%r468, 0;
	st.shared.u32 	[%r467], %r468;
	add.s32 	%r469, %r467, %r19;
	st.shared.u32 	[%r469], %r468;
	add.s32 	%r470, %r469, %r19;
	st.shared.u32 	[%r470], %r468;
	add.s32 	%r471, %r470, %r19;
	st.shared.u32 	[%r471], %r468;
	add.s32 	%r984, %r19, %r984;
	setp.lt.u32 	%p31, %r984, 64;
	@%p31 bra 	$L__BB530_15;
$L__BB530_16:
	shr.u32 	%r472, %r1, 5;
	setp.ge.s32 	%p32, %r472, %r361;
	@%p32 bra 	$L__BB530_19;
	shr.u32 	%r989, %r1, 5;
$L__BB530_18:
	ld.param.u64 	%rd38, [_Z9cuda_gemmIiLi256ELi4ELi1ELi256ELi128ELi128ELi32ELi1ELi0EEviiiPT_S1_S1_ii_param_4];
	mad.lo.s32 	%r473, %r989, %r360, %r11;
	cvta.to.global.u64 	%rd25, %rd38;
	mul.wide.s32 	%rd26, %r473, 4;
	add.s64 	%rd27, %rd25, %rd26;
	ld.global.u32 	%r474, [%rd27];
	and.b32  	%r475, %r1, 31;
	mov.u32 	%r476, _ZZ9cuda_gemmIiLi256ELi4ELi1ELi256ELi128ELi128ELi32ELi1ELi0EEviiiPT_S1_S1_iiE11kron_fac_sh;
	mad.lo.s32 	%r477, %r475, 516, %r476;
	shl.b32 	%r478, %r989, 2;
	add.s32 	%r479, %r477, %r478;
	st.shared.u32 	[%r479], %r474;
	mov.u32 	%r480, %ntid.x;
	shr.u32 	%r481, %r480, 5;
	add.s32 	%r989, %r989, %r481;
	setp.lt.s32 	%p33, %r989, %r361;
	@%p33 bra 	$L__BB530_18;
$L__BB530_19:
	setp.lt.s32 	%p34, %r4, 1;
	bar.sync 	0;
	@%p34 bra 	$L__BB530_159;
	setp.ne.s32 	%p35, %r3, 1;
	@%p35 bra 	$L__BB530_89;
	mov.b32 	%r1006, 0;
$L__BB530_22:
	setp.lt.s32 	%p110, %r361, 1;
	add.s32 	%r88, %r1006, %r6;
	mul.lo.s32 	%r89, %r88, %r361;
	add.s32 	%r90, %r89, %r12;
	@%p110 bra 	$L__BB530_24;
	add.s32 	%r784, %r14, %r89;
	shl.b32 	%r785, %r784, 2;
	mov.u32 	%r786, _ZZ9cuda_gemmIiLi256ELi4ELi1ELi256ELi128ELi128ELi32ELi1ELi0EEviiiPT_S1_S1_iiE3Ash;
	add.s32 	%r787, %r786, %r785;
	ld.shared.u32 	%r1157, [%r787];
$L__BB530_24:
	setp.lt.s32 	%p111, %r361, 2;
	@%p111 bra 	$L__BB530_26;
	add.s32 	%r788, %r6, 1;
	and.b32  	%r789, %r788, 15;
	add.s32 	%r790, %r90, %r789;
	shl.b32 	%r791, %r790, 2;
	mov.u32 	%r792, _ZZ9cuda_gemmIiLi256ELi4ELi1ELi256ELi128ELi128ELi32ELi1ELi0EEviiiPT_S1_S1_iiE3Ash;
	add.s32 	%r793, %r792, %r791;
	ld.shared.u32 	%r1156, [%r793];
$L__BB530_26:
	setp.lt.s32 	%p112, %r361, 3;
	@%p112 bra 	$L__BB530_28;
	add.s32 	%r794, %r6, 2;
	and.b32  	%r795, %r794, 15;
	add.s32 	%r796, %r90, %r795;
	shl.b32 	%r797, %r796, 2;
	mov.u32 	%r798, _ZZ9cuda_gemmIiLi256ELi4ELi1ELi256ELi128ELi128ELi32ELi1ELi0EEviiiPT_S1_S1_iiE3Ash;
	add.s32 	%r799, %r798, %r797;
	ld.shared.u32 	%r1155, [%r799];
$L__BB530_28:
	setp.lt.s32 	%p113, %r361, 4;
	@%p113 bra 	$L__BB530_30;
	add.s32 	%r800, %r6, 3;
	and.b32  	%r801, %r800, 15;
	add.s32 	%r802, %r90, %r801;
	shl.b32 	%r803, %r802, 2;
	mov.u32 	%r804, _ZZ9cuda_gemmIiLi256ELi4ELi1ELi256ELi128ELi128ELi32ELi1ELi0EEviiiPT_S1_S1_iiE3Ash;
	add.s32 	%r805, %r804, %r803;
	ld.shared.u32 	%r1154, [%r805];
$L__BB530_30:
	setp.lt.s32 	%p114, %r361, 5;
	@%p114 bra 	$L__BB530_32;
	add.s32 	%r806, %r6, 4;
	and.b32  	%r807, %r806, 15;
	add.s32 	%r808, %r90, %r807;
	shl.b32 	%r809, %r808, 2;
	mov.u32 	%r810, _ZZ9cuda_gemmIiLi256ELi4ELi1ELi256ELi128ELi128ELi32ELi1ELi0EEviiiPT_S1_S1_iiE3Ash;
	add.s32 	%r811, %r810, %r809;
	ld.shared.u32 	%r1153, [%r811];
$L__BB530_32:
	setp.lt.s32 	%p115, %r361, 6;
	@%p115 bra 	$L__BB530_34;
	add.s32 	%r812, %r6, 5;
	and.b32  	%r813, %r812, 15;
	add.s32 	%r814, %r90, %r813;
	shl.b32 	%r815, %r814, 2;
	mov.u32 	%r816, _ZZ9cuda_gemmIiLi256ELi4ELi1ELi256ELi128ELi128ELi32ELi1ELi0EEviiiPT_S1_S1_iiE3Ash;
	add.s32 	%r817, %r816, %r815;
	ld.shared.u32 	%r1152, [%r817];
$L__BB530_34:
	setp.lt.s32 	%p116, %r361, 7;
	@%p116 bra 	$L__BB530_36;
	add.s32 	%r818, %r6, 6;
	and.b32  	%r819, %r818, 15;
	add.s32 	%r820, %r90, %r819;
	shl.b32 	%r821, %r820, 2;
	mov.u32 	%r822, _ZZ9cuda_gemmIiLi256ELi4ELi1ELi256ELi128ELi128ELi32ELi1ELi0EEviiiPT_S1_S1_iiE3Ash;
	add.s32 	%r823, %r822, %r821;
	ld.shared.u32 	%r1151, [%r823];
$L__BB530_36:
	setp.lt.s32 	%p117, %r361, 8;
	@%p117 bra 	$L__BB530_38;
	add.s32 	%r824, %r6, 7;
	and.b32  	%r825, %r824, 15;
	add.s32 	%r826, %r90, %r825;
	shl.b32 	%r827, %r826, 2;
	mov.u32 	%r828, _ZZ9cuda_gemmIiLi256ELi4ELi1ELi256ELi128ELi128ELi32ELi1ELi0EEviiiPT_S1_S1_iiE3Ash;
	add.s32 	%r829, %r828, %r827;
	ld.shared.u32 	%r1150, [%r829];
$L__BB530_38:
	setp.lt.s32 	%p118, %r361, 9;
	@%p118 bra 	$L__BB530_40;
	and.b32  	%r830, %r6, 15;
	xor.b32  	%r831, %r830, 8;
	add.s32 	%r832, %r90, %r831;
	shl.b32 	%r833, %r832, 2;
	mov.u32 	%r834, _ZZ9cuda_gemmIiLi256ELi4ELi1ELi256ELi128ELi128ELi32ELi1ELi0EEviiiPT_S1_S1_iiE3Ash;
	add.s32 	%r835, %r834, %r833;
	ld.shared.u32 	%r1149, [%r835];
$L__BB530_40:
	setp.lt.s32 	%p119, %r361, 10;
	@%p119 bra 	$L__BB530_42;
	add.s32 	%r836, %r6, 9;
	and.b32  	%r837, %r836, 15;
	add.s32 	%r838, %r90, %r837;
	shl.b32 	%r839, %r838, 2;
	mov.u32 	%r840, _ZZ9cuda_gemmIiLi256ELi4ELi1ELi256ELi128ELi128ELi32ELi1ELi0EEviiiPT_S1_S1_iiE3Ash;
	add.s32 	%r841, %r840, %r839;
	ld.shared.u32 	%r1148, [%r841];
$L__BB530_42:
	setp.lt.s32 	%p120, %r361, 11;
	@%p120 bra 	$L__BB530_44;
	add.s32 	%r842, %r6, 10;
	and.b32  	%r843, %r842, 15;
	add.s32 	%r844, %r90, %r843;
	shl.b32 	%r845, %r844, 2;
	mov.u32 	%r846, _ZZ9cuda_gemmIiLi256ELi4ELi1ELi256ELi128ELi128ELi32ELi1ELi0EEviiiPT_S1_S1_iiE3Ash;
	add.s32 	%r847, %r846, %r845;
	ld.shared.u32 	%r1147, [%r847];
$L__BB530_44:
	setp.lt.s32 	%p121, %r361, 12;
	@%p121 bra 	$L__BB530_46;
	add.s32 	%r848, %r6, 11;
	and.b32  	%r849, %r848, 15;
	add.s32 	%r850, %r90, %r849;
	shl.b32 	%r851, %r850, 2;
	mov.u32 	%r852, _ZZ9cuda_gemmIiLi256ELi4ELi1ELi256ELi128ELi128ELi32ELi1ELi0EEviiiPT_S1_S1_iiE3Ash;
	add.s32 	%r853, %r852, %r851;
	ld.shared.u32 	%r1146, [%r853];
$L__BB530_46:
	setp.lt.s32 	%p122, %r361, 13;
	@%p122 bra 	$L__BB530_48;
	add.s32 	%r854, %r6, 12;
	and.b32  	%r855, %r854, 15;
	add.s32 	%r856, %r90, %r855;
	shl.b32 	%r857, %r856, 2;
	mov.u32 	%r858, _ZZ9cuda_gemmIiLi256ELi4ELi1ELi256ELi128ELi128ELi32ELi1ELi0EEviiiPT_S1_S1_iiE3Ash;
	add.s32 	%r859, %r858, %r857;
	ld.shared.u32 	%r1145, [%r859];
$L__BB530_48:
	setp.lt.s32 	%p123, %r361, 14;
	@%p123 bra 	$L__BB530_50;
	add.s32 	%r860, %r6, 13;
	and.b32  	%r861, %r860, 15;
	add.s32 	%r862, %r90, %r861;
	shl.b32 	%r863, %r862, 2;
	mov.u32 	%r864, _ZZ9cuda_gemmIiLi256ELi4ELi1ELi256ELi128ELi128ELi32ELi1ELi0EEviiiPT_S1_S1_iiE3Ash;
	add.s32 	%r865, %r864, %r863;
	ld.shared.u32 	%r1144, [%r865];
$L__BB530_50:
	setp.lt.s32 	%p124, %r361, 15;
	@%p124 bra 	$L__BB530_52;
	add.s32 	%r866, %r6, 14;
	and.b32  	%r867, %r866, 15;
	add.s32 	%r868, %r90, %r867;
	shl.b32 	%r869, %r868, 2;
	mov.u32 	%r870, _ZZ9cuda_gemmIiLi256ELi4ELi1ELi256ELi128ELi128ELi32ELi1ELi0EEviiiPT_S1_S1_iiE3Ash;
	add.s32 	%r871, %r870, %r869;
	ld.shared.u32 	%r1143, [%r871];
$L__BB530_52:
	setp.lt.s32 	%p125, %r361, 16;
	@%p125 bra 	$L__BB530_54;
	add.s32 	%r872, %r6, -1;
	and.b32  	%r873, %r872, 15;
	add.s32 	%r874, %r90, %r873;
	shl.b32 	%r875, %r874, 2;
	mov.u32 	%r876, _ZZ9cuda_gemmIiLi256ELi4ELi1ELi256ELi128ELi128ELi32ELi1ELi0EEviiiPT_S1_S1_iiE3Ash;
	add.s32 	%r877, %r876, %r875;
	ld.shared.u32 	%r1142, [%r877];
$L__BB530_54:
	setp.ge.s32 	%p126, %r7, %r13;
	mov.u32 	%r1023, %r7;
	@%p126 bra 	$L__BB530_55;
	bra.uni 	$L__BB530_56;
$L__BB530_55:
	add.s32 	%r1006, %r1006, %r5;
	setp.lt.s32 	%p144, %r1006, %r4;
	@%p144 bra 	$L__BB530_22;
	bra.uni 	$L__BB530_159;
$L__BB530_56:
	mov.u32 	%r879, _ZZ9cuda_gemmIiLi256ELi4ELi1ELi256ELi128ELi128ELi32ELi1ELi0EEviiiPT_S1_S1_iiE11kron_fac_sh;
	mad.lo.s32 	%r125, %r1023, 516, %r879;
	mov.b32 	%r1025, 0;
	@%p110 bra 	$L__BB530_58;
	shl.b32 	%r880, %r23, 2;
	add.s32 	%r881, %r125, %r880;
	ld.shared.u32 	%r882, [%r881];
	mul.lo.s32 	%r1025, %r882, %r1157;
$L__BB530_58:
	@%p111 bra 	$L__BB530_60;
	shl.b32 	%r883, %r24, 2;
	add.s32 	%r884, %r125, %r883;
	ld.shared.u32 	%r885, [%r884+4];
	mad.lo.s32 	%r1025, %r885, %r1156, %r1025;
$L__BB530_60:
	@%p112 bra 	$L__BB530_62;
	shl.b32 	%r886, %r25, 2;
	add.s32 	%r887, %r125, %r886;
	ld.shared.u32 	%r888, [%r887+8];
	mad.lo.s32 	%r1025, %r888, %r1155, %r1025;
$L__BB530_62:
	@%p113 bra 	$L__BB530_64;
	shl.b32 	%r889, %r26, 2;
	add.s32 	%r890, %r125, %r889;
	ld.shared.u32 	%r891, [%r890+12];
	mad.lo.s32 	%r1025, %r891, %r1154, %r1025;
$L__BB530_64:
	@%p114 bra 	$L__BB530_66;
	shl.b32 	%r892, %r27, 2;
	add.s32 	%r893, %r125, %r892;
	ld.shared.u32 	%r894, [%r893+16];
	mad.lo.s32 	%r1025, %r894, %r1153, %r1025;
$L__BB530_66:
	setp.lt.s32 	%p132, %r361, 6;
	@%p132 bra 	$L__BB530_68;
	shl.b32 	%r895, %r28, 2;
	add.s32 	%r896, %r125, %r895;
	ld.shared.u32 	%r897, [%r896+20];
	mad.lo.s32 	%r1025, %r897, %r1152, %r1025;
$L__BB530_68:
	setp.lt.s32 	%p133, %r361, 7;
	@%p133 bra 	$L__BB530_70;
	shl.b32 	%r898, %r29, 2;
	add.s32 	%r899, %r125, %r898;
	ld.shared.u32 	%r900, [%r899+24];
	mad.lo.s32 	%r1025, %r900, %r1151, %r1025;
$L__BB530_70:
	setp.lt.s32 	%p134, %r361, 8;
	@%p134 bra 	$L__BB530_72;
	shl.b32 	%r901, %r30, 2;
	add.s32 	%r902, %r125, %r901;
	ld.shared.u32 	%r903, [%r902+28];
	mad.lo.s32 	%r1025, %r903, %r1150, %r1025;
$L__BB530_72:
	setp.lt.s32 	%p135, %r361, 9;
	@%p135 bra 	$L__BB530_74;
	shl.b32 	%r904, %r31, 2;
	add.s32 	%r905, %r125, %r904;
	ld.shared.u32 	%r906, [%r905+32];
	mad.lo.s32 	%r1025, %r906, %r1149, %r1025;
$L__BB530_74:
	setp.lt.s32 	%p136, %r361, 10;
	@%p136 bra 	$L__BB530_76;
	shl.b32 	%r907, %r32, 2;
	add.s32 	%r908, %r125, %r907;
	ld.shared.u32 	%r909, [%r908+36];
	mad.lo.s32 	%r1025, %r909, %r1148, %r1025;
$L__BB530_76:
	setp.lt.s32 	%p137, %r361, 11;
	@%p137 bra 	$L__BB530_78;
	shl.b32 	%r910, %r33, 2;
	add.s32 	%r911, %r125, %r910;
	ld.shared.u32 	%r912, [%r911+40];
	mad.lo.s32 	%r1025, %r912, %r1147, %r1025;
$L__BB530_78:
	setp.lt.s32 	%p138, %r361, 12;
	@%p138 bra 	$L__BB530_80;
	shl.b32 	%r913, %r34, 2;
	add.s32 	%r914, %r125, %r913;
	ld.shared.u32 	%r915, [%r914+44];
	mad.lo.s32 	%r1025, %r915, %r1146, %r1025;
$L__BB530_80:
	setp.lt.s32 	%p139, %r361, 13;
	@%p139 bra 	$L__BB530_82;
	shl.b32 	%r916, %r35, 2;
	add.s32 	%r917, %r125, %r916;
	ld.shared.u32 	%r918, [%r917+48];
	mad.lo.s32 	%r1025, %r918, %r1145, %r1025;
$L__BB530_82:
	setp.lt.s32 	%p140, %r361, 14;
	@%p140 bra 	$L__BB530_84;
	shl.b32 	%r919, %r36, 2;
	add.s32 	%r920, %r125, %r919;
	ld.shared.u32 	%r921, [%r920+52];
	mad.lo.s32 	%r1025, %r921, %r1144, %r1025;
$L__BB530_84:
	setp.lt.s32 	%p141, %r361, 15;
	@%p141 bra 	$L__BB530_86;
	shl.b32 	%r922, %r37, 2;
	add.s32 	%r923, %r125, %r922;
	ld.shared.u32 	%r924, [%r923+56];
	mad.lo.s32 	%r1025, %r924, %r1143, %r1025;
$L__BB530_86:
	setp.lt.s32 	%p142, %r361, 16;
	@%p142 bra 	$L__BB530_88;
	shl.b32 	%r925, %r38, 2;
	add.s32 	%r926, %r125, %r925;
	ld.shared.u32 	%r927, [%r926+60];
	mad.lo.s32 	%r1025, %r927, %r1142, %r1025;
$L__BB530_88:
	mad.lo.s32 	%r928, %r1023, %r4, %r88;
	shl.b32 	%r929, %r928, 2;
	mov.u32 	%r930, _ZZ9cuda_gemmIiLi256ELi4ELi1ELi256ELi128ELi128ELi32ELi1ELi0EEviiiPT_S1_S1_iiE3Csh;
	add.s32 	%r931, %r930, %r929;
	ld.shared.u32 	%r932, [%r931];
	add.s32 	%r933, %r932, %r1025;
	st.shared.u32 	[%r931], %r933;
	add.s32 	%r1023, %r1023, %r9;
	setp.lt.s32 	%p143, %r1023, %r13;
	@%p143 bra 	$L__BB530_56;
	bra.uni 	$L__BB530_55;
$L__BB530_89:
	setp.gt.u32 	%p36, %r361, 31;
	@%p36 bra 	$L__BB530_168;
	mov.b32 	%r1108, 0;
$L__BB530_91:
	setp.eq.s32 	%p37, %r361, 0;
	add.s32 	%r268, %r1108, %r6;
	mul.lo.s32 	%r269, %r268, %r361;
	add.s32 	%r270, %r269, %r12;
	@%p37 bra 	$L__BB530_93;
	add.s32 	%r483, %r14, %r269;
	shl.b32 	%r484, %r483, 2;
	mov.u32 	%r485, _ZZ9cuda_gemmIiLi256ELi4ELi1ELi256ELi128ELi128ELi32ELi1ELi0EEviiiPT_S1_S1_iiE3Ash;
	add.s32 	%r486, %r485, %r484;
	ld.shared.u32 	%r1157, [%r486];
$L__BB530_93:
	setp.lt.s32 	%p38, %r361, 2;
	@%p38 bra 	$L__BB530_95;
	add.s32 	%r487, %r6, 1;
	and.b32  	%r488, %r487, 15;
	add.s32 	%r489, %r270, %r488;
	shl.b32 	%r490, %r489, 2;
	mov.u32 	%r491, _ZZ9cuda_gemmIiLi256ELi4ELi1ELi256ELi128ELi128ELi32ELi1ELi0EEviiiPT_S1_S1_iiE3Ash;
	add.s32 	%r492, %r491, %r490;
	ld.shared.u32 	%r1156, [%r492];
$L__BB530_95:
	setp.lt.s32 	%p39, %r361, 3;
	@%p39 bra 	$L__BB530_97;
	add.s32 	%r493, %r6, 2;
	and.b32  	%r494, %r493, 15;
	add.s32 	%r495, %r270, %r494;
	shl.b32 	%r496, %r495, 2;
	mov.u32 	%r497, _ZZ9cuda_gemmIiLi256ELi4ELi1ELi256ELi128ELi128ELi32ELi1ELi0EEviiiPT_S1_S1_iiE3Ash;
	add.s32 	%r498, %r497, %r496;
	ld.shared.u32 	%r1155, [%r498];
$L__BB530_97:
	setp.lt.s32 	%p40, %r361, 4;
	@%p40 bra 	$L__BB530_99;
	add.s32 	%r499, %r6, 3;
	and.b32  	%r500, %r499, 15;
	add.s32 	%r501, %r270, %r500;
	shl.b32 	%r502, %r501, 2;
	mov.u32 	%r503, _ZZ9cuda_gemmIiLi256ELi4ELi1ELi256ELi128ELi128ELi32ELi1ELi0EEviiiPT_S1_S1_iiE3Ash;
	add.s32 	%r504, %r503, %r502;
	ld.shared.u32 	%r1154, [%r504];
$L__BB530_99:
	setp.lt.s32 	%p41, %r361, 5;
	@%p41 bra 	$L__BB530_101;
	add.s32 	%r505, %r6, 4;
	and.b32  	%r506, %r505, 15;
	add.s32 	%r507, %r270, %r506;
	shl.b32 	%r508, %r507, 2;
	mov.u32 	%r509, _ZZ9cuda_gemmIiLi256ELi4ELi1ELi256ELi128ELi128ELi32ELi1ELi0EEviiiPT_S1_S1_iiE3Ash;
	add.s32 	%r510, %r509, %r508;
	ld.shared.u32 	%r1153, [%r510];
$L__BB530_101:
	setp.lt.s32 	%p42, %r361, 6;
	@%p42 bra 	$L__BB530_103;
	add.s32 	%r511, %r6, 5;
	and.b32  	%r512, %r511, 15;
	add.s32 	%r513, %r270, %r512;
	shl.b32 	%r514, %r513, 2;
	mov.u32 	%r515, _ZZ9cuda_gemmIiLi256ELi4ELi1ELi256ELi128ELi128ELi32ELi1ELi0EEviiiPT_S1_S1_iiE3Ash;
	add.s32 	%r516, %r515, %r514;
	ld.shared.u32 	%r1152, [%r516];
$L__BB530_103:
	setp.lt.s32 	%p43, %r361, 7;
	@%p43 bra 	$L__BB530_105;
	add.s32 	%r517, %r6, 6;
	and.b32  	%r518, %r517, 15;
	add.s32 	%r519, %r270, %r518;
	shl.b32 	%r520, %r519, 2;
	mov.u32 	%r521, _ZZ9cuda_gemmIiLi256ELi4ELi1ELi256ELi128ELi128ELi32ELi1ELi0EEviiiPT_S1_S1_iiE3Ash;
	add.s32 	%r522, %r521, %r520;
	ld.shared.u32 	%r1151, [%r522];
$L__BB530_105:
	setp.lt.s32 	%p44, %r361, 8;
	@%p44 bra 	$L__BB530_107;
	add.s32 	%r523, %r6, 7;
	and.b32  	%r524, %r523, 15;
	add.s32 	%r525, %r270, %r524;
	shl.b32 	%r526, %r525, 2;
	mov.u32 	%r527, _ZZ9cuda_gemmIiLi256ELi4ELi1ELi256ELi128ELi128ELi32ELi1ELi0EEviiiPT_S1_S1_iiE3Ash;
	add.s32 	%r528, %r527, %r526;
	ld.shared.u32 	%r1150, [%r528];
$L__BB530_107:
	setp.lt.s32 	%p45, %r361, 9;
	@%p45 bra 	$L__BB530_109;
	and.b32  	%r529, %r6, 15;
	xor.b32  	%r530, %r529, 8;
	add.s32 	%r531, %r270, %r530;
	shl.b32 	%r532, %r531, 2;
	mov.u32 	%r533, _ZZ9cuda_gemmIiLi256ELi4ELi1ELi256ELi128ELi128ELi32ELi1ELi0EEviiiPT_S1_S1_iiE3Ash;
	add.s32 	%r534, %r533, %r532;
	ld.shared.u32 	%r1149, [%r534];
$L__BB530_109:
	setp.lt.s32 	%p46, %r361, 10;
	@%p46 bra 	$L__BB530_111;
	add.s32 	%r535, %r6, 9;
	and.b32  	%r536, %r535, 15;
	add.s32 	%r537, %r270, %r536;
	shl.b32 	%r538, %r537, 2;
	mov.u32 	%r539, _ZZ9cuda_gemmIiLi256ELi4ELi1ELi256ELi128ELi128ELi32ELi1ELi0EEviiiPT_S1_S1_iiE3Ash;
	add.s32 	%r540, %r539, %r538;
	ld.shared.u32 	%r1148, [%r540];
$L__BB530_111:
	setp.lt.s32 	%p47, %r361, 11;
	@%p47 bra 	$L__BB530_113;
	add.s32 	%r541, %r6, 10;
	and.b32  	%r542, %r541, 15;
	add.s32 	%r543, %r270, %r542;
	shl.b32 	%r544, %r543, 2;
	mov.u32 	%r545, _ZZ9cuda_gemmIiLi256ELi4ELi1ELi256ELi128ELi128ELi32ELi1ELi0EEviiiPT_S1_S1_iiE3Ash;
	add.s32 	%r546, %r545, %r544;
	ld.shared.u32 	%r1147, [%r546];
$L__BB530_113:
	setp.lt.s32 	%p48, %r361, 12;
	@%p48 bra 	$L__BB530_115;
	add.s32 	%r547, %r6, 11;
	and.b32  	%r548, %r547, 15;
	add.s32 	%r549, %r270, %r548;
	shl.b32 	%r550, %r549, 2;
	mov.u32 	%r551, _ZZ9cuda_gemmIiLi256ELi4ELi1ELi256ELi128ELi128ELi32ELi1ELi0EEviiiPT_S1_S1_iiE3Ash;
	add.s32 	%r552, %r551, %r550;
	ld.shared.u32 	%r1146, [%r552];
$L__BB530_115:
	setp.lt.s32 	%p49, %r361, 13;
	@%p49 bra 	$L__BB530_117;
	add.s32 	%r553, %r6, 12;
	and.b32  	%r554, %r553, 15;
	add.s32 	%r555, %r270, %r554;
	shl.b32 	%r556, %r555, 2;
	mov.u32 	%r557, _ZZ9cuda_gemmIiLi256ELi4ELi1ELi256ELi128ELi128ELi32ELi1ELi0EEviiiPT_S1_S1_iiE3Ash;
	add.s32 	%r558, %r557, %r556;
	ld.shared.u32 	%r1145, [%r558];
$L__BB530_117:
	setp.lt.s32 	%p50, %r361, 14;
	@%p50 bra 	$L__BB530_119;
	add.s32 	%r559, %r6, 13;
	and.b32  	%r560, %r559, 15;
	add.s32 	%r561, %r270, %r560;
	shl.b32 	%r562, %r561, 2;
	mov.u32 	%r563, _ZZ9cuda_gemmIiLi256ELi4ELi1ELi256ELi128ELi128ELi32ELi1ELi0EEviiiPT_S1_S1_iiE3Ash;
	add.s32 	%r564, %r563, %r562;
	ld.shared.u32 	%r1144, [%r564];
$L__BB530_119:
	setp.lt.s32 	%p51, %r361, 15;
	@%p51 bra 	$L__BB530_121;
	add.s32 	%r565, %r6, 14;
	and.b32  	%r566, %r565, 15;
	add.s32 	%r567, %r270, %r566;
	shl.b32 	%r568, %r567, 2;
	mov.u32 	%r569, _ZZ9cuda_gemmIiLi256ELi4ELi1ELi256ELi128ELi128ELi32ELi1ELi0EEviiiPT_S1_S1_iiE3Ash;
	add.s32 	%r570, %r569, %r568;
	ld.shared.u32 	%r1143, [%r570];
$L__BB530_121:
	setp.lt.s32 	%p52, %r361, 16;
	@%p52 bra 	$L__BB530_123;
	add.s32 	%r571, %r6, -1;
	and.b32  	%r572, %r571, 15;
	add.s32 	%r573, %r270, %r572;
	shl.b32 	%r574, %r573, 2;
	mov.u32 	%r575, _ZZ9cuda_gemmIiLi256ELi4ELi1ELi256ELi128ELi128ELi32ELi1ELi0EEviiiPT_S1_S1_iiE3Ash;
	add.s32 	%r576, %r575, %r574;
	ld.shared.u32 	%r1142, [%r576];
$L__BB530_123:
	setp.ge.s32 	%p53, %r7, %r13;
	@%p53 bra 	$L__BB530_158;
	mov.u32 	%r1125, %r7;
$L__BB530_125:
	mov.u32 	%r578, _ZZ9cuda_gemmIiLi256ELi4ELi1ELi256ELi128ELi128ELi32ELi1ELi0EEviiiPT_S1_S1_iiE11kron_fac_sh;
	mad.lo.s32 	%r304, %r1125, 516, %r578;
	mov.b32 	%r1127, 0;
	@%p37 bra 	$L__BB530_127;
	shl.b32 	%r579, %r23, 2;
	add.s32 	%r580, %r304, %r579;
	ld.shared.u32 	%r581, [%r580];
	mul.lo.s32 	%r1127, %r581, %r1157;
$L__BB530_127:
	@%p38 bra 	$L__BB530_129;
	shl.b32 	%r582, %r24, 2;
	add.s32 	%r583, %r304, %r582;
	ld.shared.u32 	%r584, [%r583+4];
	mad.lo.s32 	%r1127, %r584, %r1156, %r1127;
$L__BB530_129:
	@%p39 bra 	$L__BB530_131;
	shl.b32 	%r585, %r25, 2;
	add.s32 	%r586, %r304, %r585;
	ld.shared.u32 	%r587, [%r586+8];
	mad.lo.s32 	%r1127, %r587, %r1155, %r1127;
$L__BB530_131:
	@%p40 bra 	$L__BB530_133;
	shl.b32 	%r588, %r26, 2;
	add.s32 	%r589, %r304, %r588;
	ld.shared.u32 	%r590, [%r589+12];
	mad.lo.s32 	%r1127, %r590, %r1154, %r1127;
$L__BB530_133:
	@%p41 bra 	$L__BB530_135;
	shl.b32 	%r591, %r27, 2;
	add.s32 	%r592, %r304, %r591;
	ld.shared.u32 	%r593, [%r592+16];
	mad.lo.s32 	%r1127, %r593, %r1153, %r1127;
$L__BB530_135:
	setp.lt.s32 	%p59, %r361, 6;
	@%p59 bra 	$L__BB530_137;
	shl.b32 	%r594, %r28, 2;
	add.s32 	%r595, %r304, %r594;
	ld.shared.u32 	%r596, [%r595+20];
	mad.lo.s32 	%r1127, %r596, %r1152, %r1127;
$L__BB530_137:
	setp.lt.s32 	%p60, %r361, 7;
	@%p60 bra 	$L__BB530_139;
	shl.b32 	%r597, %r29, 2;
	add.s32 	%r598, %r304, %r597;
	ld.shared.u32 	%r599, [%r598+24];
	mad.lo.s32 	%r1127, %r599, %r1151, %r1127;
$L__BB530_139:
	setp.lt.s32 	%p61, %r361, 8;
	@%p61 bra 	$L__BB530_141;
	shl.b32 	%r600, %r30, 2;
	add.s32 	%r601, %r304, %r600;
	ld.shared.u32 	%r602, [%r601+28];
	mad.lo.s32 	%r1127, %r602, %r1150, %r1127;
$L__BB530_141:
	setp.lt.s32 	%p62, %r361, 9;
	@%p62 bra 	$L__BB530_143;
	shl.b32 	%r603, %r31, 2;
	add.s32 	%r604, %r304, %r603;
	ld.shared.u32 	%r605, [%r604+32];
	mad.lo.s32 	%r1127, %r605, %r1149, %r1127;
$L__BB530_143:
	setp.lt.s32 	%p63, %r361, 10;
	@%p63 bra 	$L__BB530_145;
	shl.b32 	%r606, %r32, 2;
	add.s32 	%r607, %r304, %r606;
	ld.shared.u32 	%r608, [%r607+36];
	mad.lo.s32 	%r1127, %r608, %r1148, %r1127;
$L__BB530_145:
	setp.lt.s32 	%p64, %r361, 11;
	@%p64 bra 	$L__BB530_147;
	shl.b32 	%r609, %r33, 2;
	add.s32 	%r610, %r304, %r609;
	ld.shared.u32 	%r611, [%r610+40];
	mad.lo.s32 	%r1127, %r611, %r1147, %r1127;
$L__BB530_147:
	setp.lt.s32 	%p65, %r361, 12;
	@%p65 bra 	$L__BB530_149;
	shl.b32 	%r612, %r34, 2;
	add.s32 	%r613, %r304, %r612;
	ld.shared.u32 	%r614, [%r613+44];
	mad.lo.s32 	%r1127, %r614, %r1146, %r1127;
$L__BB530_149:
	setp.lt.s32 	%p66, %r361, 13;
	@%p66 bra 	$L__BB530_151;
	shl.b32 	%r615, %r35, 2;
	add.s32 	%r616, %r304, %r615;
	ld.shared.u32 	%r617, [%r616+48];
	mad.lo.s32 	%r1127, %r617, %r1145, %r1127;
$L__BB530_151:
	setp.lt.s32 	%p67, %r361, 14;
	@%p67 bra 	$L__BB530_153;
	shl.b32 	%r618, %r36, 2;
	add.s32 	%r619, %r304, %r618;
	ld.shared.u32 	%r620, [%r619+52];
	mad.lo.s32 	%r1127, %r620, %r1144, %r1127;
$L__BB530_153:
	setp.lt.s32 	%p68, %r361, 15;
	@%p68 bra 	$L__BB530_155;
	shl.b32 	%r621, %r37, 2;
	add.s32 	%r622, %r304, %r621;
	ld.shared.u32 	%r623, [%r622+56];
	mad.lo.s32 	%r1127, %r623, %r1143, %r1127;
$L__BB530_155:
	setp.lt.s32 	%p69, %r361, 16;
	@%p69 bra 	$L__BB530_157;
	shl.b32 	%r624, %r38, 2;
	add.s32 	%r625, %r304, %r624;
	ld.shared.u32 	%r626, [%r625+60];
	mad.lo.s32 	%r1127, %r626, %r1142, %r1127;
$L__BB530_157:
	mad.lo.s32 	%r627, %r1125, %r4, %r268;
	shl.b32 	%r628, %r627, 2;
	mov.u32 	%r629, _ZZ9cuda_gemmIiLi256ELi4ELi1ELi256ELi128ELi128ELi32ELi1ELi0EEviiiPT_S1_S1_iiE3Csh;
	add.s32 	%r630, %r629, %r628;
	st.shared.u32 	[%r630], %r1127;
	add.s32 	%r1125, %r1125, %r9;
	setp.lt.s32 	%p70, %r1125, %r13;
	@%p70 bra 	$L__BB530_125;
$L__BB530_158:
	add.s32 	%r1108, %r1108, %r5;
	setp.lt.s32 	%p71, %r1108, %r4;
	@%p71 bra 	$L__BB530_91;
$L__BB530_159:
	bar.sync 	0;
	@%p26 bra 	$L__BB530_166;
	setp.eq.s32 	%p146, %r22, 0;
	mov.u32 	%r934, %ctaid.x;
	shl.b32 	%r935, %r934, 6;
	shl.b32 	%r936, %r982, 8;
	add.s32 	%r355, %r936, %r935;
	mov.u32 	%r1158, %r1;
	@%p146 bra 	$L__BB530_164;
	setp.eq.s32 	%p147, %r22, 1;
	add.s32 	%r937, %r355, %r1;
	shl.b32 	%r938, %r1, 2;
	mov.u32 	%r939, _ZZ9cuda_gemmIiLi256ELi4ELi1ELi256ELi128ELi128ELi32ELi1ELi0EEviiiPT_S1_S1_iiE3Csh;
	add.s32 	%r940, %r939, %r938;
	ld.shared.u32 	%r941, [%r940];
	mul.wide.s32 	%rd28, %r937, 4;
	add.s64 	%rd8, %rd2, %rd28;
	st.global.u32 	[%rd8], %r941;
	mov.u32 	%r1158, %r16;
	@%p147 bra 	$L__BB530_164;
	setp.eq.s32 	%p148, %r22, 2;
	shl.b32 	%r942, %r1, 2;
	mov.u32 	%r943, _ZZ9cuda_gemmIiLi256ELi4ELi1ELi256ELi128ELi128ELi32ELi1ELi0EEviiiPT_S1_S1_iiE3Csh;
	add.s32 	%r944, %r943, %r942;
	add.s32 	%r945, %r944, %r19;
	ld.shared.u32 	%r946, [%r945];
	cvt.u64.u32 	%rd29, %r19;
	add.s64 	%rd9, %rd8, %rd29;
	st.global.u32 	[%rd9], %r946;
	mov.u32 	%r1158, %r20;
	@%p148 bra 	$L__BB530_164;
	cvt.u64.u32 	%rd30, %r19;
	shl.b32 	%r947, %r1, 2;
	mov.u32 	%r948, _ZZ9cuda_gemmIiLi256ELi4ELi1ELi256ELi128ELi128ELi32ELi1ELi0EEviiiPT_S1_S1_iiE3Csh;
	add.s32 	%r949, %r948, %r947;
	add.s32 	%r950, %r949, %r19;
	add.s32 	%r951, %r950, %r19;
	ld.shared.u32 	%r952, [%r951];
	add.s64 	%rd31, %rd9, %rd30;
	st.global.u32 	[%rd31], %r952;
	mov.u32 	%r1158, %r21;
$L__BB530_164:
	setp.lt.u32 	%p149, %r18, 3;
	@%p149 bra 	$L__BB530_166;
$L__BB530_165:
	add.s32 	%r953, %r355, %r1158;
	shl.b32 	%r954, %r1158, 2;
	mov.u32 	%r955, _ZZ9cuda_gemmIiLi256ELi4ELi1ELi256ELi128ELi128ELi32ELi1ELi0EEviiiPT_S1_S1_iiE3Csh;
	add.s32 	%r956, %r955, %r954;
	ld.shared.u32 	%r957, [%r956];
	mul.wide.s32 	%rd32, %r953, 4;
	add.s64 	%rd33, %rd2, %rd32;
	st.global.u32 	[%rd33], %r957;
	add.s32 	%r958, %r956, %r19;
	ld.shared.u32 	%r959, [%r958];
	add.s64 	%rd35, %rd33, %rd34;
	st.global.u32 	[%rd35], %r959;
	add.s32 	%r960, %r958, %r19;
	ld.shared.u32 	%r961, [%r960];
	add.s64 	%rd36, %rd35, %rd34;
	st.global.u32 	[%rd36], %r961;
	add.s32 	%r962, %r960, %r19;
	ld.shared.u32 	%r963, [%r962];
	add.s64 	%rd37, %rd36, %rd34;
	st.global.u32 	[%rd37], %r963;
	add.s32 	%r1158, %r19, %r1158;
	setp.lt.u32 	%p150, %r1158, 64;
	@%p150 bra 	$L__BB530_165;
$L__BB530_166:
	mov.u32 	%r964, %nctaid.y;
	add.s32 	%r982, %r982, %r964;
	shl.b32 	%r965, %r964, 2;
	setp.lt.u32 	%p151, %r982, %r965;
	@%p151 bra 	$L__BB530_2;
$L__BB530_167:
	ret;
$L__BB530_168:
	mov.b32 	%r1056, 0;
$L__BB530_169:
	setp.lt.s32 	%p72, %r361, 1;
	add.s32 	%r176, %r1056, %r6;
	mul.lo.s32 	%r177, %r176, %r361;
	add.s32 	%r178, %r177, %r12;
	@%p72 bra 	$L__BB530_171;
	add.s32 	%r632, %r14, %r177;
	shl.b32 	%r633, %r632, 2;
	mov.u32 	%r634, _ZZ9cuda_gemmIiLi256ELi4ELi1ELi256ELi128ELi128ELi32ELi1ELi0EEviiiPT_S1_S1_iiE3Ash;
	add.s32 	%r635, %r634, %r633;
	ld.shared.u32 	%r1157, [%r635];
$L__BB530_171:
	setp.lt.s32 	%p73, %r361, 2;
	@%p73 bra 	$L__BB530_173;
	add.s32 	%r636, %r6, 1;
	and.b32  	%r637, %r636, 15;
	add.s32 	%r638, %r178, %r637;
	shl.b32 	%r639, %r638, 2;
	mov.u32 	%r640, _ZZ9cuda_gemmIiLi256ELi4ELi1ELi256ELi128ELi128ELi32ELi1ELi0EEviiiPT_S1_S1_iiE3Ash;
	add.s32 	%r641, %r640, %r639;
	ld.shared.u32 	%r1156, [%r641];
$L__BB530_173:
	setp.lt.s32 	%p74, %r361, 3;
	@%p74 bra 	$L__BB530_175;
	add.s32 	%r642, %r6, 2;
	and.b32  	%r643, %r642, 15;
	add.s32 	%r644, %r178, %r643;
	shl.b32 	%r645, %r644, 2;
	mov.u32 	%r646, _ZZ9cuda_gemmIiLi256ELi4ELi1ELi256ELi128ELi128ELi32ELi1ELi0EEviiiPT_S1_S1_iiE3Ash;
	add.s32 	%r647, %r646, %r645;
	ld.shared.u32 	%r1155, [%r647];
$L__BB530_175:
	setp.lt.s32 	%p75, %r361, 4;
	@%p75 bra 	$L__BB530_177;
	add.s32 	%r648, %r6, 3;
	and.b32  	%r649, %r648, 15;
	add.s32 	%r650, %r178, %r649;
	shl.b32 	%r651, %r650, 2;
	mov.u32 	%r652, _ZZ9cuda_gemmIiLi256ELi4ELi1ELi256ELi128ELi128ELi32ELi1ELi0EEviiiPT_S1_S1_iiE3Ash;
	add.s32 	%r653, %r652, %r651;
	ld.shared.u32 	%r1154, [%r653];
$L__BB530_177:
	setp.lt.s32 	%p76, %r361, 5;
	@%p76 bra 	$L__BB530_179;
	add.s32 	%r654, %r6, 4;
	and.b32  	%r655, %r654, 15;
	add.s32 	%r656, %r178, %r655;
	shl.b32 	%r657, %r656, 2;
	mov.u32 	%r658, _ZZ9cuda_gemmIiLi256ELi4ELi1ELi256ELi128ELi128ELi32ELi1ELi0EEviiiPT_S1_S1_iiE3Ash;
	add.s32 	%r659, %r658, %r657;
	ld.shared.u32 	%r1153, [%r659];
$L__BB530_179:
	setp.lt.s32 	%p77, %r361, 6;
	@%p77 bra 	$L__BB530_181;
	add.s32 	%r660, %r6, 5;
	and.b32  	%r661, %r660, 15;
	add.s32 	%r662, %r178, %r661;
	shl.b32 	%r663, %r662, 2;
	mov.u32 	%r664, _ZZ9cuda_gemmIiLi256ELi4ELi1ELi256ELi128ELi128ELi32ELi1ELi0EEviiiPT_S1_S1_iiE3Ash;
	add.s32 	%r665, %r664, %r663;
	ld.shared.u32 	%r1152, [%r665];
$L__BB530_181:
	setp.lt.s32 	%p78, %r361, 7;
	@%p78 bra 	$L__BB530_183;
	add.s32 	%r666, %r6, 6;
	and.b32  	%r667, %r666, 15;
	add.s32 	%r668, %r178, %r667;
	shl.b32 	%r669, %r668, 2;
	mov.u32 	%r670, _ZZ9cuda_gemmIiLi256ELi4ELi1ELi256ELi128ELi128ELi32ELi1ELi0EEviiiPT_S1_S1_iiE3Ash;
	add.s32 	%r671, %r670, %r669;
	ld.shared.u32 	%r1151, [%r671];
$L__BB530_183:
	setp.lt.s32 	%p79, %r361, 8;
	@%p79 bra 	$L__BB530_185;
	add.s32 	%r672, %r6, 7;
	and.b32  	%r673, %r672, 15;
	add.s32 	%r674, %r178, %r673;
	shl.b32 	%r675, %r674, 2;
	mov.u32 	%r676, _ZZ9cuda_gemmIiLi256ELi4ELi1ELi256ELi128ELi128ELi32ELi1ELi0EEviiiPT_S1_S1_iiE3Ash;
	add.s32 	%r677, %r676, %r675;
	ld.shared.u32 	%r1150, [%r677];
$L__BB530_185:
	setp.lt.s32 	%p80, %r361, 9;
	@%p80 bra 	$L__BB530_187;
	and.b32  	%r678, %r6, 15;
	xor.b32  	%r679, %r678, 8;
	add.s32 	%r680, %r178, %r679;
	shl.b32 	%r681, %r680, 2;
	mov.u32 	%r682, _ZZ9cuda_gemmIiLi256ELi4ELi1ELi256ELi128ELi128ELi32ELi1ELi0EEviiiPT_S1_S1_iiE3Ash;
	add.s32 	%r683, %r682, %r681;
	ld.shared.u32 	%r1149, [%r683];
$L__BB530_187:
	setp.lt.s32 	%p81, %r361, 10;
	@%p81 bra 	$L__BB530_189;
	add.s32 	%r684, %r6, 9;
	and.b32  	%r685, %r684, 15;
	add.s32 	%r686, %r178, %r685;
	shl.b32 	%r687, %r686, 2;
	mov.u32 	%r688, _ZZ9cuda_gemmIiLi256ELi4ELi1ELi256ELi128ELi128ELi32ELi1ELi0EEviiiPT_S1_S1_iiE3Ash;
	add.s32 	%r689, %r688, %r687;
	ld.shared.u32 	%r1148, [%r689];
$L__BB530_189:
	setp.lt.s32 	%p82, %r361, 11;
	@%p82 bra 	$L__BB530_191;
	add.s32 	%r690, %r6, 10;
	and.b32  	%r691, %r690, 15;
	add.s32 	%r692, %r178, %r691;
	shl.b32 	%r693, %r692, 2;
	mov.u32 	%r694, _ZZ9cuda_gemmIiLi256ELi4ELi1ELi256ELi128ELi128ELi32ELi1ELi0EEviiiPT_S1_S1_iiE3Ash;
	add.s32 	%r695, %r694, %r693;
	ld.shared.u32 	%r1147, [%r695];
$L__BB530_191:
	setp.lt.s32 	%p83, %r361, 12;
	@%p83 bra 	$L__BB530_193;
	add.s32 	%r696, %r6, 11;
	and.b32  	%r697, %r696, 15;
	add.s32 	%r698, %r178, %r697;
	shl.b32 	%r699, %r698, 2;
	mov.u32 	%r700, _ZZ9cuda_gemmIiLi256ELi4ELi1ELi256ELi128ELi128ELi32ELi1ELi0EEviiiPT_S1_S1_iiE3Ash;
	add.s32 	%r701, %r700, %r699;
	ld.shared.u32 	%r1146, [%r701];
$L__BB530_193:
	setp.lt.s32 	%p84, %r361, 13;
	@%p84 bra 	$L__BB530_195;
	add.s32 	%r702, %r6, 12;
	and.b32  	%r703, %r702, 15;
	add.s32 	%r704, %r178, %r703;
	shl.b32 	%r705, %r704, 2;
	mov.u32 	%r706, _ZZ9cuda_gemmIiLi256ELi4ELi1ELi256ELi128ELi128ELi32ELi1ELi0EEviiiPT_S1_S1_iiE3Ash;
	add.s32 	%r707, %r706, %r705;
	ld.shared.u32 	%r1145, [%r707];
$L__BB530_195:
	setp.lt.s32 	%p85, %r361, 14;
	@%p85 bra 	$L__BB530_197;
	add.s32 	%r708, %r6, 13;
	and.b32  	%r709, %r708, 15;
	add.s32 	%r710, %r178, %r709;
	shl.b32 	%r711, %r710, 2;
	mov.u32 	%r712, _ZZ9cuda_gemmIiLi256ELi4ELi1ELi256ELi128ELi128ELi32ELi1ELi0EEviiiPT_S1_S1_iiE3Ash;
	add.s32 	%r713, %r712, %r711;
	ld.shared.u32 	%r1144, [%r713];
$L__BB530_197:
	setp.lt.s32 	%p86, %r361, 15;
	@%p86 bra 	$L__BB530_199;
	add.s32 	%r714, %r6, 14;
	and.b32  	%r715, %r714, 15;
	add.s32 	%r716, %r178, %r715;
	shl.b32 	%r717, %r716, 2;
	mov.u32 	%r718, _ZZ9cuda_gemmIiLi256ELi4ELi1ELi256ELi128ELi128ELi32ELi1ELi0EEviiiPT_S1_S1_iiE3Ash;
	add.s32 	%r719, %r718, %r717;
	ld.shared.u32 	%r1143, [%r719];
$L__BB530_199:
	setp.lt.s32 	%p87, %r361, 16;
	@%p87 bra 	$L__BB530_201;
	add.s32 	%r720, %r6, -1;
	and.b32  	%r721, %r720, 15;
	add.s32 	%r722, %r178, %r721;
	shl.b32 	%r723, %r722, 2;
	mov.u32 	%r724, _ZZ9cuda_gemmIiLi256ELi4ELi1ELi256ELi128ELi128ELi32ELi1ELi0EEviiiPT_S1_S1_iiE3Ash;
	add.s32 	%r725, %r724, %r723;
	ld.shared.u32 	%r1142, [%r725];
$L__BB530_201:
	setp.ge.s32 	%p88, %r7, %r13;
	mov.u32 	%r1073, %r7;
	@%p88 bra 	$L__BB530_202;
	bra.uni 	$L__BB530_203;
$L__BB530_202:
	add.s32 	%r1056, %r1056, %r5;
	setp.lt.s32 	%p109, %r1056, %r4;
	@%p109 bra 	$L__BB530_169;
	bra.uni 	$L__BB530_159;
$L__BB530_203:
	mov.u32 	%r727, _ZZ9cuda_gemmIiLi256ELi4ELi1ELi256ELi128ELi128ELi32ELi1ELi0EEviiiPT_S1_S1_iiE11kron_fac_sh;
	mad.lo.s32 	%r213, %r1073, 516, %r727;
	mov.b32 	%r1075, 0;
	@%p72 bra 	$L__BB530_205;
	shl.b32 	%r728, %r23, 2;
	add.s32 	%r729, %r213, %r728;
	ld.shared.u32 	%r730, [%r729];
	mul.lo.s32 	%r1075, %r730, %r1157;
$L__BB530_205:
	@%p73 bra 	$L__BB530_207;
	shl.b32 	%r731, %r24, 2;
	add.s32 	%r732, %r213, %r731;
	ld.shared.u32 	%r733, [%r732+4];
	mad.lo.s32 	%r1075, %r733, %r1156, %r1075;
$L__BB530_207:
	@%p74 bra 	$L__BB530_209;
	shl.b32 	%r734, %r25, 2;
	add.s32 	%r735, %r213, %r734;
	ld.shared.u32 	%r736, [%r735+8];
	mad.lo.s32 	%r1075, %r736, %r1155, %r1075;
$L__BB530_209:
	@%p75 bra 	$L__BB530_211;
	shl.b32 	%r737, %r26, 2;
	add.s32 	%r738, %r213, %r737;
	ld.shared.u32 	%r739, [%r738+12];
	mad.lo.s32 	%r1075, %r739, %r1154, %r1075;
$L__BB530_211:
	setp.lt.s32 	%p93, %r361, 5;
	@%p93 bra 	$L__BB530_213;
	shl.b32 	%r740, %r27, 2;
	add.s32 	%r741, %r213, %r740;
	ld.shared.u32 	%r742, [%r741+16];
	mad.lo.s32 	%r1075, %r742, %r1153, %r1075;
$L__BB530_213:
	setp.lt.s32 	%p94, %r361, 6;
	@%p94 bra 	$L__BB530_215;
	shl.b32 	%r743, %r28, 2;
	add.s32 	%r744, %r213, %r743;
	ld.shared.u32 	%r745, [%r744+20];
	mad.lo.s32 	%r1075, %r745, %r1152, %r1075;
$L__BB530_215:
	setp.lt.s32 	%p95, %r361, 7;
	@%p95 bra 	$L__BB530_217;
	shl.b32 	%r746, %r29, 2;
	add.s32 	%r747, %r213, %r746;
	ld.shared.u32 	%r748, [%r747+24];
	mad.lo.s32 	%r1075, %r748, %r1151, %r1075;
$L__BB530_217:
	setp.lt.s32 	%p96, %r361, 8;
	@%p96 bra 	$L__BB530_219;
	shl.b32 	%r749, %r30, 2;
	add.s32 	%r750, %r213, %r749;
	ld.shared.u32 	%r751, [%r750+28];
	mad.lo.s32 	%r1075, %r751, %r1150, %r1075;
$L__BB530_219:
	setp.lt.s32 	%p97, %r361, 9;
	@%p97 bra 	$L__BB530_221;
	shl.b32 	%r752, %r31, 2;
	add.s32 	%r753, %r213, %r752;
	ld.shared.u32 	%r754, [%r753+32];
	mad.lo.s32 	%r1075, %r754, %r1149, %r1075;
$L__BB530_221:
	setp.lt.s32 	%p98, %r361, 10;
	@%p98 bra 	$L__BB530_223;
	shl.b32 	%r755, %r32, 2;
	add.s32 	%r756, %r213, %r755;
	ld.shared.u32 	%r757, [%r756+36];
	mad.lo.s32 	%r1075, %r757, %r1148, %r1075;
$L__BB530_223:
	setp.lt.s32 	%p99, %r361, 11;
	@%p99 bra 	$L__BB530_225;
	shl.b32 	%r758, %r33, 2;
	add.s32 	%r759, %r213, %r758;
	ld.shared.u32 	%r760, [%r759+40];
	mad.lo.s32 	%r1075, %r760, %r1147, %r1075;
$L__BB530_225:
	setp.lt.s32 	%p100, %r361, 12;
	@%p100 bra 	$L__BB530_227;
	shl.b32 	%r761, %r34, 2;
	add.s32 	%r762, %r213, %r761;
	ld.shared.u32 	%r763, [%r762+44];
	mad.lo.s32 	%r1075, %r763, %r1146, %r1075;
$L__BB530_227:
	setp.lt.s32 	%p101, %r361, 13;
	@%p101 bra 	$L__BB530_229;
	shl.b32 	%r764, %r35, 2;
	add.s32 	%r765, %r213, %r764;
	ld.shared.u32 	%r766, [%r765+48];
	mad.lo.s32 	%r1075, %r766, %r1145, %r1075;
$L__BB530_229:
	setp.lt.s32 	%p102, %r361, 14;
	@%p102 bra 	$L__BB530_231;
	shl.b32 	%r767, %r36, 2;
	add.s32 	%r768, %r213, %r767;
	ld.shared.u32 	%r769, [%r768+52];
	mad.lo.s32 	%r1075, %r769, %r1144, %r1075;
$L__BB530_231:
	setp.lt.s32 	%p103, %r361, 15;
	@%p103 bra 	$L__BB530_233;
	shl.b32 	%r770, %r37, 2;
	add.s32 	%r771, %r213, %r770;
	ld.shared.u32 	%r772, [%r771+56];
	mad.lo.s32 	%r1075, %r772, %r1143, %r1075;
$L__BB530_233:
	setp.lt.s32 	%p104, %r361, 16;
	@%p104 bra 	$L__BB530_235;
	shl.b32 	%r773, %r38, 2;
	add.s32 	%r774, %r213, %r773;
	ld.shared.u32 	%r775, [%r774+60];
	mad.lo.s32 	%r1075, %r775, %r1142, %r1075;
$L__BB530_235:
	mov.u32 	%r1089, %r2;
$L__BB530_236:
	shr.u32 	%r247, %r1089, 1;
	shfl.sync.down.b32	%r776|%p105, %r1075, %r247, %r15, -1;
	add.s32 	%r1075, %r776, %r1075;
	setp.gt.u32 	%p106, %r1089, 3;
	mov.u32 	%r1089, %r247;
	@%p106 bra 	$L__BB530_236;
	and.b32  	%r777, %r1, 31;
	rem.u32 	%r778, %r777, %r3;
	setp.eq.s32 	%p107, %r778, 0;
	@%p107 bra 	$L__BB530_238;
	bra.uni 	$L__BB530_239;
$L__BB530_238:
	mad.lo.s32 	%r779, %r1073, %r4, %r176;
	shl.b32 	%r780, %r779, 2;
	mov.u32 	%r781, _ZZ9cuda_gemmIiLi256ELi4ELi1ELi256ELi128ELi128ELi32ELi1ELi0EEviiiPT_S1_S1_iiE3Csh;
	add.s32 	%r782, %r781, %r780;
	st.shared.u32 	[%r782], %r1075;
$L__BB530_239:
	add.s32 	%r1073, %r1073, %r9;
	setp.lt.s32 	%p108, %r1073, %r13;
	@%p108 bra 	$L__BB530_203;
	bra.uni 	$L__BB530_202;

}
	// .globl	_Z9cuda_gemmIiLi256ELi4ELi1ELi256ELi128ELi128ELi32ELi1ELi1EEviiiPT_S1_S1_ii
.visible .entry _Z9cuda_gemmIiLi256ELi4ELi1ELi256ELi128ELi128ELi32ELi1ELi1EEviiiPT_S1_S1_ii(
	.param .u32 _Z9cuda_gemmIiLi256ELi4ELi1ELi256ELi128ELi128ELi32ELi1ELi1EEviiiPT_S1_S1_ii_param_0,
	.param .u32 _Z9cuda_gemmIiLi256ELi4ELi1ELi256ELi128ELi128ELi32ELi1ELi1EEviiiPT_S1_S1_ii_param_1,
	.param .u32 _Z9cuda_gemmIiLi256ELi4ELi1ELi256ELi128ELi128ELi32ELi1ELi1EEviiiPT_S1_S1_ii_param_2,
	.param .u64 .ptr .align 1 _Z9cuda_gemmIiLi256ELi4ELi1ELi256ELi128ELi128ELi32ELi1ELi1EEviiiPT_S1_S1_ii_param_3,
	.param .u64 .ptr .align 1 _Z9cuda_gemmIiLi256ELi4ELi1ELi256ELi128ELi128ELi32ELi1ELi1EEviiiPT_S1_S1_ii_param_4,
	.param .u64 .ptr .align 1 _Z9cuda_gemmIiLi256ELi4ELi1ELi256ELi128ELi128ELi32ELi1ELi1EEviiiPT_S1_S1_ii_param_5,
	.param .u32 _Z9cuda_gemmIiLi256ELi4ELi1ELi256ELi128ELi128ELi32ELi1ELi1EEviiiPT_S1_S1_ii_param_6,
	.param .u32 _Z9cuda_gemmIiLi256ELi4ELi1ELi256ELi128ELi128ELi32ELi1ELi1EEviiiPT_S1_S1_ii_param_7
)
.maxntid 256
{
	.reg .pred 	%p<32>;
	.reg .b16 	%rs<8>;
	.reg .b32 	%r<241>;
	.reg .b64 	%rd<50>;
	// demoted variable
	.shared .align 128 .b8 _ZZ9cuda_gemmIiLi256ELi4ELi1ELi256ELi128ELi128ELi32ELi1ELi1EEviiiPT_S1_S1_iiE11kron_fac_sh[16512];
	// demoted variable
	.shared .align 128 .b8 _ZZ9cuda_gemmIiLi256ELi4ELi1ELi256ELi128ELi128ELi32ELi1ELi1EEviiiPT_S1_S1_iiE3Ash[1024];
	// demoted variable
	.shared .align 128 .b8 _ZZ9cuda_gemmIiLi256ELi4ELi1ELi256ELi128ELi128ELi32ELi1ELi1EEviiiPT_S1_S1_iiE3Csh[256];
	ld.param.u64 	%rd14, [_Z9cuda_gemmIiLi256ELi4ELi1ELi256ELi128ELi128ELi32ELi1ELi1EEviiiPT_S1_S1_ii_param_3];
	ld.param.u64 	%rd15, [_Z9cuda_gemmIiLi256ELi4ELi1ELi256ELi128ELi128ELi32ELi1ELi1EEviiiPT_S1_S1_ii_param_4];
	ld.param.u64 	%rd16, [_Z9cuda_gemmIiLi256ELi4ELi1ELi256ELi128ELi128ELi32ELi1ELi1EEviiiPT_S1_S1_ii_param_5];
	cvta.to.global.u64 	%rd1, %rd14;
	cvta.to.global.u64 	%rd2, %rd15;
	cvta.to.global.u64 	%rd3, %rd16;
	mov.u32 	%r1, %tid.x;
	shr.u32 	%r83, %r1, 3;
	and.b32  	%r2, %r83, 1;
	mov.u32 	%r229, %ctaid.y;
	mov.u32 	%r4, %nctaid.y;
	shl.b32 	%r5, %r4, 2;
	setp.ge.u32 	%p1, %r229, %r5;
	@%p1 bra 	$L__BB531_33;
	mov.u32 	%r84, %ntid.x;
	mov.u32 	%r85, %ctaid.x;
	shr.u32 	%r6, %r1, 5;
	shl.b32 	%r86, %r85, 5;
	and.b32  	%r87, %r1, 31;
	or.b32  	%r7, %r86, %r87;
	mov.u32 	%r88, _ZZ9cuda_gemmIiLi256ELi4ELi1ELi256ELi128ELi128ELi32ELi1ELi1EEviiiPT_S1_S1_iiE11kron_fac_sh;
	mad.lo.s32 	%r8, %r87, 516, %r88;
	shr.u32 	%r9, %r84, 5;
	shl.b32 	%r89, %r1, 4;
	and.b32  	%r90, %r89, 112;
	shl.b32 	%r91, %r2, 7;
	or.b32  	%r92, %r91, %r90;
	mad.lo.s32 	%r10, %r2, -127, %r92;
	and.b32  	%r11, %r1, 7;
	shl.b32 	%r12, %r85, 6;
	add.s32 	%r13, %r1, %r84;
	max.u32 	%r93, %r13, 256;
	setp.lt.u32 	%p2, %r13, 256;
	selp.u32 	%r94, 1, 0, %p2;
	add.s32 	%r95, %r13, %r94;
	sub.s32 	%r96, %r93, %r95;
	div.u32 	%r97, %r96, %r84;
	add.s32 	%r14, %r97, %r94;
	max.u32 	%r98, %r13, 64;
	setp.lt.u32 	%p3, %r13, 64;
	selp.u32 	%r99, 1, 0, %p3;
	add.s32 	%r100, %r13, %r99;
	sub.s32 	%r101, %r98, %r100;
	div.u32 	%r102, %r101, %r84;
	add.s32 	%r15, %r102, %r99;
	add.s32 	%r103, %r15, 1;
	add.s32 	%r16, %r6, %r9;
	and.b32  	%r17, %r14, 3;
	shl.b32 	%r104, %r1, 2;
	mov.u32 	%r105, _ZZ9cuda_gemmIiLi256ELi4ELi1ELi256ELi128ELi128ELi32ELi1ELi1EEviiiPT_S1_S1_iiE3Ash;
	add.s32 	%r18, %r105, %r104;
	shl.b32 	%r19, %r84, 2;
	add.s32 	%r20, %r18, %r19;
	add.s32 	%r21, %r13, %r84;
	add.s32 	%r22, %r20, %r19;
	add.s32 	%r23, %r21, %r84;
	and.b32  	%r24, %r103, 3;
	mov.u32 	%r106, _ZZ9cuda_gemmIiLi256ELi4ELi1ELi256ELi128ELi128ELi32ELi1ELi1EEviiiPT_S1_S1_iiE3Csh;
	add.s32 	%r25, %r106, %r104;
	add.s32 	%r26, %r25, %r19;
	add.s32 	%r27, %r26, %r19;
	cvt.u16.u32 	%rs2, %r16;
	xor.b16  	%rs3, %rs2, 127;
	and.b16  	%rs4, %rs3, 255;
	cvt.u16.u32 	%rs5, %r9;
	and.b16  	%rs6, %rs5, 255;
	div.u16 	%rs7, %rs4, %rs6;
	and.b16  	%rs1, %rs7, 3;
	shl.b32 	%r107, %r6, 7;
	add.s32 	%r108, %r107, %r7;
	mul.wide.u32 	%rd17, %r108, 4;
	add.s64 	%rd4, %rd2, %rd17;
	shl.b32 	%r109, %r6, 2;
	add.s32 	%r28, %r8, %r109;
	shl.b32 	%r110, %r16, 7;
	add.s32 	%r111, %r110, %r7;
	mul.wide.u32 	%rd18, %r111, 4;
	add.s64 	%rd5, %rd2, %rd18;
	shl.b32 	%r29, %r9, 2;
	add.s32 	%r30, %r28, %r29;
	add.s32 	%r31, %r16, %r9;
	shl.b32 	%r112, %r31, 7;
	add.s32 	%r113, %r112, %r7;
	mul.wide.u32 	%rd19, %r113, 4;
	add.s64 	%rd6, %rd2, %rd19;
	add.s32 	%r32, %r30, %r29;
	or.b32  	%r114, %r92, %r2;
	shl.b32 	%r115, %r114, 2;
	add.s32 	%r33, %r105, %r115;
	add.s32 	%r34, %r33, 32;
	add.s32 	%r116, %r2, -1;
	and.b32  	%r117, %r116, 15;
	or.b32  	%r118, %r92, %r117;
	shl.b32 	%r119, %r118, 2;
	add.s32 	%r35, %r105, %r119;
	shl.b32 	%r36, %r84, 4;
	shl.b32 	%r37, %r84, 3;
	mul.lo.s32 	%r38, %r84, 12;
	mul.wide.u32 	%rd20, %r84, 4;
	add.s64 	%rd7, %rd1, %rd20;
	mul.wide.u32 	%rd21, %r84, 8;
	add.s64 	%rd8, %rd1, %rd21;
	mul.wide.u32 	%rd22, %r84, 12;
	add.s64 	%rd9, %rd1, %rd22;
	shr.u32 	%r39, %r84, 4;
	shl.b32 	%r168, %r10, 2;
$L__BB531_2:
	setp.eq.s32 	%p4, %r17, 3;
	shl.b32 	%r41, %r229, 8;
	mov.u32 	%r230, %r1;
	@%p4 bra 	$L__BB531_6;
	setp.eq.s32 	%p5, %r17, 0;
	add.s32 	%r120, %r41, %r1;
	mul.wide.s32 	%rd23, %r120, 4;
	add.s64 	%rd10, %rd1, %rd23;
	ld.global.u32 	%r121, [%rd10];
	st.shared.u32 	[%r18], %r121;
	mov.u32 	%r230, %r13;
	@%p5 bra 	$L__BB531_6;
	setp.eq.s32 	%p6, %r17, 1;
	cvt.u64.u32 	%rd24, %r19;
	add.s64 	%rd11, %rd10, %rd24;
	ld.global.u32 	%r122, [%rd11];
	st.shared.u32 	[%r20], %r122;
	mov.u32 	%r230, %r21;
	@%p6 bra 	$L__BB531_6;
	cvt.u64.u32 	%rd25, %r19;
	add.s64 	%rd26, %rd11, %rd25;
	ld.global.u32 	%r123, [%rd26];
	st.shared.u32 	[%r22], %r123;
	mov.u32 	%r230, %r23;
$L__BB531_6:
	setp.lt.u32 	%p7, %r14, 3;
	@%p7 bra 	$L__BB531_9;
	shl.b32 	%r124, %r230, 2;
	mov.u32 	%r125, _ZZ9cuda_gemmIiLi256ELi4ELi1ELi256ELi128ELi128ELi32ELi1ELi1EEviiiPT_S1_S1_iiE3Ash;
	add.s32 	%r233, %r125, %r124;
	add.s32 	%r232, %r230, %r41;
$L__BB531_8:
	mul.wide.s32 	%rd27, %r232, 4;
	add.s64 	%rd28, %rd7, %rd27;
	add.s64 	%rd29, %rd8, %rd27;
	add.s64 	%rd30, %rd9, %rd27;
	add.s64 	%rd31, %rd1, %rd27;
	ld.global.u32 	%r126, [%rd31];
	st.shared.u32 	[%r233], %r126;
	ld.global.u32 	%r127, [%rd28];
	add.s32 	%r128, %r233, %r19;
	st.shared.u32 	[%r128], %r127;
	ld.global.u32 	%r129, [%rd29];
	add.s32 	%r130, %r233, %r37;
	st.shared.u32 	[%r130], %r129;
	ld.global.u32 	%r131, [%rd30];
	add.s32 	%r132, %r233, %r38;
	st.shared.u32 	[%r132], %r131;
	add.s32 	%r230, %r230, %r19;
	add.s32 	%r233, %r233, %r36;
	add.s32 	%r232, %r232, %r19;
	setp.lt.u32 	%p8, %r230, 256;
	@%p8 bra 	$L__BB531_8;
$L__BB531_9:
	setp.gt.u32 	%p9, %r1, 63;
	@%p9 bra 	$L__BB531_16;
	setp.eq.s32 	%p10, %r24, 0;
	mov.u32 	%r231, %r1;
	@%p10 bra 	$L__BB531_14;
	setp.eq.s32 	%p11, %r24, 1;
	mov.b32 	%r133, 0;
	st.shared.u32 	[%r25], %r133;
	mov.u32 	%r231, %r13;
	@%p11 bra 	$L__BB531_14;
	setp.eq.s32 	%p12, %r24, 2;
	mov.b32 	%r134, 0;
	st.shared.u32 	[%r26], %r134;
	mov.u32 	%r231, %r21;
	@%p12 bra 	$L__BB531_14;
	mov.b32 	%r135, 0;
	st.shared.u32 	[%r27], %r135;
	mov.u32 	%r231, %r23;
$L__BB531_14:
	setp.lt.u32 	%p13, %r15, 3;
	@%p13 bra 	$L__BB531_16;
$L__BB531_15:
	shl.b32 	%r136, %r231, 2;
	mov.u32 	%r137, _ZZ9cuda_gemmIiLi256ELi4ELi1ELi256ELi128ELi128ELi32ELi1ELi1EEviiiPT_S1_S1_iiE3Csh;
	add.s32 	%r138, %r137, %r136;
	mov.b32 	%r139, 0;
	st.shared.u32 	[%r138], %r139;
	add.s32 	%r140, %r138, %r19;
	st.shared.u32 	[%r140], %r139;
	add.s32 	%r141, %r140, %r19;
	st.shared.u32 	[%r141], %r139;
	add.s32 	%r142, %r141, %r19;
	st.shared.u32 	[%r142], %r139;
	add.s32 	%r231, %r19, %r231;
	setp.lt.u32 	%p14, %r231, 64;
	@%p14 bra 	$L__BB531_15;
$L__BB531_16:
	setp.eq.s16 	%p15, %rs1, 2;
	mov.u32 	%r236, %r6;
	@%p15 bra 	$L__BB531_20;
	setp.eq.s16 	%p16, %rs1, 3;
	ld.global.u32 	%r143, [%rd4];
	st.shared.u32 	[%r28], %r143;
	mov.u32 	%r236, %r16;
	@%p16 bra 	$L__BB531_20;
	setp.eq.s16 	%p17, %rs1, 0;
	ld.global.u32 	%r144, [%rd5];
	st.shared.u32 	[%r30], %r144;
	mov.u32 	%r236, %r31;
	@%p17 bra 	$L__BB531_20;
	add.s32 	%r236, %r31, %r9;
	ld.global.u32 	%r145, [%rd6];
	st.shared.u32 	[%r32], %r145;
$L__BB531_20:
	shl.b32 	%r146, %r236, 7;
	add.s32 	%r147, %r146, %r7;
	mul.wide.u32 	%rd32, %r147, 4;
	add.s64 	%rd33, %rd2, %rd32;
	ld.global.u32 	%r148, [%rd33];
	shl.b32 	%r149, %r236, 2;
	add.s32 	%r150, %r8, %r149;
	st.shared.u32 	[%r150], %r148;
	add.s32 	%r151, %r236, %r9;
	shl.b32 	%r152, %r151, 7;
	add.s32 	%r153, %r152, %r7;
	mul.wide.u32 	%rd34, %r153, 4;
	add.s64 	%rd35, %rd2, %rd34;
	ld.global.u32 	%r154, [%rd35];
	add.s32 	%r155, %r150, %r29;
	st.shared.u32 	[%r155], %r154;
	add.s32 	%r156, %r151, %r9;
	shl.b32 	%r157, %r156, 7;
	add.s32 	%r158, %r157, %r7;
	mul.wide.u32 	%rd36, %r158, 4;
	add.s64 	%rd37, %rd2, %rd36;
	ld.global.u32 	%r159, [%rd37];
	add.s32 	%r160, %r155, %r29;
	st.shared.u32 	[%r160], %r159;
	add.s32 	%r161, %r156, %r9;
	shl.b32 	%r162, %r161, 7;
	add.s32 	%r163, %r162, %r7;
	mul.wide.u32 	%rd38, %r163, 4;
	add.s64 	%rd39, %rd2, %rd38;
	ld.global.u32 	%r164, [%rd39];
	add.s32 	%r165, %r160, %r29;
	st.shared.u32 	[%r165], %r164;
	add.s32 	%r236, %r29, %r236;
	setp.lt.u32 	%p18, %r236, 128;
	@%p18 bra 	$L__BB531_20;
	shr.u32 	%r238, %r1, 4;
	bar.sync 	0;
	ld.shared.u32 	%r59, [%r33];
	ld.shared.u32 	%r60, [%r33+4];
	ld.shared.u32 	%r61, [%r33+8];
	ld.shared.u32 	%r62, [%r33+12];
	ld.shared.u32 	%r63, [%r33+16];
	ld.shared.u32 	%r64, [%r33+20];
	ld.shared.u32 	%r65, [%r33+24];
	ld.shared.u32 	%r66, [%r33+28];
	ld.shared.u32 	%r67, [%r34];
	ld.shared.u32 	%r68, [%r33+36];
	ld.shared.u32 	%r69, [%r33+40];
	ld.shared.u32 	%r70, [%r33+44];
	ld.shared.u32 	%r71, [%r33+48];
	ld.shared.u32 	%r72, [%r33+52];
	ld.shared.u32 	%r73, [%r33+56];
	ld.shared.u32 	%r74, [%r35];
$L__BB531_22:
	setp.eq.s32 	%p19, %r2, 0;
	setp.ne.s32 	%p20, %r11, 0;
	mov.u32 	%r166, _ZZ9cuda_gemmIiLi256ELi4ELi1ELi256ELi128ELi128ELi32ELi1ELi1EEviiiPT_S1_S1_iiE11kron_fac_sh;
	mad.lo.s32 	%r167, %r238, 516, %r166;
	add.s32 	%r169, %r167, %r168;
	ld.shared.u32 	%r170, [%r169];
	mul.lo.s32 	%r171, %r170, %r59;
	ld.shared.u32 	%r172, [%r169+4];
	mad.lo.s32 	%r173, %r172, %r60, %r171;
	ld.shared.u32 	%r174, [%r169+8];
	mad.lo.s32 	%r175, %r174, %r61, %r173;
	ld.shared.u32 	%r176, [%r169+12];
	mad.lo.s32 	%r177, %r176, %r62, %r175;
	ld.shared.u32 	%r178, [%r169+16];
	mad.lo.s32 	%r179, %r178, %r63, %r177;
	ld.shared.u32 	%r180, [%r169+20];
	mad.lo.s32 	%r181, %r180, %r64, %r179;
	ld.shared.u32 	%r182, [%r169+24];
	mad.lo.s32 	%r183, %r182, %r65, %r181;
	ld.shared.u32 	%r184, [%r169+28];
	mad.lo.s32 	%r185, %r184, %r66, %r183;
	ld.shared.u32 	%r186, [%r169+32];
	mad.lo.s32 	%r187, %r186, %r67, %r185;
	ld.shared.u32 	%r188, [%r169+36];
	mad.lo.s32 	%r189, %r188, %r68, %r187;
	ld.shared.u32 	%r190, [%r169+40];
	mad.lo.s32 	%r191, %r190, %r69, %r189;
	ld.shared.u32 	%r192, [%r169+44];
	mad.lo.s32 	%r193, %r192, %r70, %r191;
	ld.shared.u32 	%r194, [%r169+48];
	mad.lo.s32 	%r195, %r194, %r71, %r193;
	ld.shared.u32 	%r196, [%r169+52];
	mad.lo.s32 	%r197, %r196, %r72, %r195;
	ld.shared.u32 	%r198, [%r169+56];
	mad.lo.s32 	%r199, %r198, %r73, %r197;
	selp.b32 	%r200, 0, -64, %p19;
	add.s32 	%r201, %r169, %r200;
	ld.shared.u32 	%r202, [%r201+60];
	mad.lo.s32 	%r203, %r202, %r74, %r199;
	shfl.sync.down.b32	%r204|%p21, %r203, 4, 6175, -1;
	add.s32 	%r205, %r204, %r203;
	shfl.sync.down.b32	%r206|%p22, %r205, 2, 6175, -1;
	add.s32 	%r207, %r206, %r205;
	shfl.sync.down.b32	%r208|%p23, %r207, 1, 6175, -1;
	add.s32 	%r76, %r208, %r207;
	@%p20 bra 	$L__BB531_24;
	shl.b32 	%r209, %r2, 2;
	shl.b32 	%r210, %r238, 3;
	or.b32  	%r211, %r210, %r209;
	mov.u32 	%r212, _ZZ9cuda_gemmIiLi256ELi4ELi1ELi256ELi128ELi128ELi32ELi1ELi1EEviiiPT_S1_S1_iiE3Csh;
	add.s32 	%r213, %r212, %r211;
	st.shared.u32 	[%r213], %r76;
$L__BB531_24:
	add.s32 	%r238, %r238, %r39;
	setp.lt.u32 	%p24, %r238, 32;
	@%p24 bra 	$L__BB531_22;
	bar.sync 	0;
	@%p9 bra 	$L__BB531_32;
	setp.eq.s32 	%p26, %r24, 0;
	add.s32 	%r78, %r41, %r12;
	mov.u32 	%r239, %r1;
	@%p26 bra 	$L__BB531_30;
	setp.eq.s32 	%p27, %r24, 1;
	add.s32 	%r214, %r78, %r1;
	ld.shared.u32 	%r215, [%r25];
	mul.wide.s32 	%rd40, %r214, 4;
	add.s64 	%rd12, %rd3, %rd40;
	st.global.u32 	[%rd12], %r215;
	mov.u32 	%r239, %r13;
	@%p27 bra 	$L__BB531_30;
	setp.eq.s32 	%p28, %r24, 2;
	ld.shared.u32 	%r216, [%r26];
	cvt.u64.u32 	%rd41, %r19;
	add.s64 	%rd13, %rd12, %rd41;
	st.global.u32 	[%rd13], %r216;
	mov.u32 	%r239, %r21;
	@%p28 bra 	$L__BB531_30;
	cvt.u64.u32 	%rd42, %r19;
	ld.shared.u32 	%r217, [%r27];
	add.s64 	%rd43, %rd13, %rd42;
	st.global.u32 	[%rd43], %r217;
	mov.u32 	%r239, %r23;
$L__BB531_30:
	setp.lt.u32 	%p29, %r15, 3;
	@%p29 bra 	$L__BB531_32;
$L__BB531_31:
	add.s32 	%r218, %r78, %r239;
	shl.b32 	%r219, %r239, 2;
	mov.u32 	%r220, _ZZ9cuda_gemmIiLi256ELi4ELi1ELi256ELi128ELi128ELi32ELi1ELi1EEviiiPT_S1_S1_iiE3Csh;
	add.s32 	%r221, %r220, %r219;
	ld.shared.u32 	%r222, [%r221];
	mul.wide.s32 	%rd44, %r218, 4;
	add.s64 	%rd45, %rd3, %rd44;
	st.global.u32 	[%rd45], %r222;
	add.s32 	%r223, %r221, %r19;
	ld.shared.u32 	%r224, [%r223];
	cvt.u64.u32 	%rd46, %r19;
	add.s64 	%rd47, %rd45, %rd46;
	st.global.u32 	[%rd47], %r224;
	add.s32 	%r225, %r223, %r19;
	ld.shared.u32 	%r226, [%r225];
	add.s64 	%rd48, %rd47, %rd46;
	st.global.u32 	[%rd48], %r226;
	add.s32 	%r227, %r225, %r19;
	ld.shared.u32 	%r228, [%r227];
	add.s64 	%rd49, %rd48, %rd46;
	st.global.u32 	[%rd49], %r228;
	add.s32 	%r239, %r19, %r239;
	setp.lt.u32 	%p30, %r239, 64;
	@%p30 bra 	$L__BB531_31;
$L__BB531_32:
	add.s32 	%r229, %r229, %r4;
	setp.lt.u32 	%p31, %r229, %r5;
	@%p31 bra 	$L__BB531_2;
$L__BB531_33:
	ret;

}
	// .globl	_Z9cuda_gemmIiLi256ELi4ELi1ELi512ELi2ELi2ELi32ELi0ELi0EEviiiPT_S1_S1_ii
.visible .entry _Z9cuda_gemmIiLi256ELi4ELi1ELi512ELi2ELi2ELi32ELi0ELi0EEviiiPT_S1_S1_ii(
	.param .u32 _Z9cuda_gemmIiLi256ELi4ELi1ELi512ELi2ELi2ELi32ELi0ELi0EEviiiPT_S1_S1_ii_param_0,
	.param .u32 _Z9cuda_gemmIiLi256ELi4ELi1ELi512ELi2ELi2ELi32ELi0ELi0EEviiiPT_S1_S1_ii_param_1,
	.param .u32 _Z9cuda_gemmIiLi256ELi4ELi1ELi512ELi2ELi2ELi32ELi0ELi0EEviiiPT_S1_S1_ii_param_2,
	.param .u64 .ptr .align 1 _Z9cuda_gemmIiLi256ELi4ELi1ELi512ELi2ELi2ELi32ELi0ELi0EEviiiPT_S1_S1_ii_param_3,
	.param .u64 .ptr .align 1 _Z9cuda_gemmIiLi256ELi4ELi1ELi512ELi2ELi2ELi32ELi0ELi0EEviiiPT_S1_S1_ii_param_4,
	.param .u64 .ptr .align 1 _Z9cuda_gemmIiLi256ELi4ELi1ELi512ELi2ELi2ELi32ELi0ELi0EEviiiPT_S1_S1_ii_param_5,
	.param .u32 _Z9cuda_gemmIiLi256ELi4ELi1ELi512ELi2ELi2ELi32ELi0ELi0EEviiiPT_S1_S1_ii_param_6,
	.param .u32 _Z9cuda_gemmIiLi256ELi4ELi1ELi512ELi2ELi2ELi32ELi0ELi0EEviiiPT_S1_S1_ii_param_7
)
.maxntid 256
{
	.reg .pred 	%p<54>;
	.reg .b16 	%rs<6>;
	.reg .b32 	%r<321>;
	.reg .b64 	%rd<40>;
	// demoted variable
	.shared .align 128 .b8 _ZZ9cuda_gemmIiLi256ELi4ELi1ELi512ELi2ELi2ELi32ELi0ELi0EEviiiPT_S1_S1_iiE11kron_fac_sh[24];
	// demoted variable
	.shared .align 128 .b8 _ZZ9cuda_gemmIiLi256ELi4ELi1ELi512ELi2ELi2ELi32ELi0ELi0EEviiiPT_S1_S1_iiE3Ash[2048];
	// demoted variable
	.shared .align 128 .b8 _ZZ9cuda_gemmIiLi256ELi4ELi1ELi512ELi2ELi2ELi32ELi0ELi0EEviiiPT_S1_S1_iiE3Csh[2048];
	ld.param.u32 	%r118, [_Z9cuda_gemmIiLi256ELi4ELi1ELi512ELi2ELi2ELi32ELi0ELi0EEviiiPT_S1_S1_ii_param_1];
	ld.param.u32 	%r119, [_Z9cuda_gemmIiLi256ELi4ELi1ELi512ELi2ELi2ELi32ELi0ELi0EEviiiPT_S1_S1_ii_param_2];
	ld.param.u64 	%rd10, [_Z9cuda_gemmIiLi256ELi4ELi1ELi512ELi2ELi2ELi32ELi0ELi0EEviiiPT_S1_S1_ii_param_3];
	ld.param.u64 	%rd9, [_Z9cuda_gemmIiLi256ELi4ELi1ELi512ELi2ELi2ELi32ELi0ELi0EEviiiPT_S1_S1_ii_param_4];
	ld.param.u64 	%rd11, [_Z9cuda_gemmIiLi256ELi4ELi1ELi512ELi2ELi2ELi32ELi0ELi0EEviiiPT_S1_S1_ii_param_5];
	ld.param.u32 	%r120, [_Z9cuda_gemmIiLi256ELi4ELi1ELi512ELi2ELi2ELi32ELi0ELi0EEviiiPT_S1_S1_ii_param_6];
	ld.param.u32 	%r121, [_Z9cuda_gemmIiLi256ELi4ELi1ELi512ELi2ELi2ELi32ELi0ELi0EEviiiPT_S1_S1_ii_param_7];
	cvta.to.global.u64 	%rd1, %rd10;
	cvta.to.global.u64 	%rd2, %rd11;
	mov.u32 	%r1, %tid.x;
	and.b32  	%r2, %r1, 31;
	setp.lt.s32 	%p1, %r121, 16;
	shr.u32 	%r3, %r121, 4;
	selp.b32 	%r4, 1, %r3, %p1;
	mul.lo.s32 	%r5, %r121, %r120;
	setp.ge.u32 	%p2, %r1, %r5;
	@%p2 bra 	$L__BB532_3;
	mov.u32 	%r6, %ntid.x;
	cvta.to.global.u64 	%rd3, %rd9;
	mov.u32 	%r284, %r1;
$L__BB532_2:
	mul.wide.u32 	%rd12, %r284, 4;
	add.s64 	%rd13, %rd3, %rd12;
	ld.global.u32 	%r122, [%rd13];
	rem.u32 	%r123, %r284, %r120;
	mov.u32 	%r124, _ZZ9cuda_gemmIiLi256ELi4ELi1ELi512ELi2ELi2ELi32ELi0ELi0EEviiiPT_S1_S1_iiE11kron_fac_sh;
	mad.lo.s32 	%r125, %r123, 12, %r124;
	div.u32 	%r126, %r284, %r121;
	shl.b32 	%r127, %r126, 2;
	add.s32 	%r128, %r125, %r127;
	st.shared.u32 	[%r128], %r122;
	add.s32 	%r284, %r284, %r6;
	setp.lt.u32 	%p3, %r284, %r5;
	@%p3 bra 	$L__BB532_2;
$L__BB532_3:
	div.s32 	%r9, 512, %r121;
	mul.lo.s32 	%r129, %r9, %r4;
	min.s32 	%r10, %r129, 256;
	div.u32 	%r12, %r1, %r10;
	mul.lo.s32 	%r130, %r12, %r10;
	sub.s32 	%r131, %r1, %r130;
	div.u32 	%r11, %r131, %r4;
	mov.u32 	%r13, %ntid.x;
	div.u32 	%r14, %r13, %r10;
	mov.u32 	%r287, %ctaid.y;
	mov.u32 	%r16, %nctaid.y;
	shl.b32 	%r17, %r16, 2;
	setp.ge.u32 	%p4, %r287, %r17;
	@%p4 bra 	$L__BB532_67;
	mov.u32 	%r133, %ctaid.x;
	shl.b32 	%r18, %r133, 9;
	and.b32  	%r19, %r11, 1;
	rem.u32 	%r134, %r1, %r4;
	shl.b32 	%r20, %r134, 1;
	min.s32 	%r21, %r120, 2;
	shl.b32 	%r135, %r121, 8;
	sub.s32 	%r22, 8223, %r135;
	shl.b32 	%r136, %r4, 8;
	sub.s32 	%r23, 8223, %r136;
	mul.lo.s32 	%r24, %r9, %r133;
	add.s32 	%r25, %r1, %r13;
	cvt.u16.u32 	%rs3, %r25;
	sub.s16 	%rs4, 511, %rs3;
	cvt.u16.u32 	%rs5, %r13;
	div.u16 	%rs1, %rs4, %rs5;
	and.b16  	%rs2, %rs1, 3;
	shl.b32 	%r137, %r1, 2;
	mov.u32 	%r138, _ZZ9cuda_gemmIiLi256ELi4ELi1ELi512ELi2ELi2ELi32ELi0ELi0EEviiiPT_S1_S1_iiE3Ash;
	add.s32 	%r26, %r138, %r137;
	shl.b32 	%r27, %r13, 2;
	add.s32 	%r28, %r26, %r27;
	add.s32 	%r29, %r25, %r13;
	add.s32 	%r30, %r29, %r13;
	mov.u32 	%r139, _ZZ9cuda_gemmIiLi256ELi4ELi1ELi512ELi2ELi2ELi32ELi0ELi0EEviiiPT_S1_S1_iiE3Csh;
	add.s32 	%r31, %r139, %r137;
	add.s32 	%r32, %r31, %r27;
	add.s32 	%r33, %r32, %r27;
	xor.b32  	%r34, %r19, 1;
	setp.lt.s32 	%p5, %r19, %r121;
	selp.b32 	%r140, 0, %r121, %p5;
	sub.s32 	%r35, %r19, %r140;
	add.s32 	%r141, %r19, 1;
	setp.lt.s32 	%p6, %r141, %r121;
	selp.b32 	%r142, 0, %r121, %p6;
	sub.s32 	%r36, %r141, %r142;
	shl.b32 	%r37, %r13, 4;
	mul.lo.s32 	%r38, %r13, 12;
	mul.wide.u32 	%rd14, %r13, 4;
	add.s64 	%rd4, %rd1, %rd14;
	mul.wide.u32 	%rd15, %r13, 8;
	add.s64 	%rd5, %rd1, %rd15;
	mul.wide.u32 	%rd16, %r13, 12;
	add.s64 	%rd6, %rd1, %rd16;
	cvt.u64.u32 	%rd18, %r27;
$L__BB532_5:
	setp.eq.s16 	%p7, %rs2, 2;
	mul.lo.s32 	%r42, %r287, %r119;
	mov.u32 	%r288, %r1;
	@%p7 bra 	$L__BB532_9;
	setp.eq.s16 	%p8, %rs2, 3;
	add.s32 	%r143, %r42, %r18;
	add.s32 	%r144, %r143, %r1;
	mul.wide.s32 	%rd17, %r144, 4;
	add.s64 	%rd7, %rd1, %rd17;
	ld.global.u32 	%r145, [%rd7];
	st.shared.u32 	[%r26], %r145;
	mov.u32 	%r288, %r25;
	@%p8 bra 	$L__BB532_9;
	setp.eq.s16 	%p9, %rs2, 0;
	add.s64 	%rd8, %rd7, %rd18;
	ld.global.u32 	%r146, [%rd8];
	st.shared.u32 	[%r28], %r146;
	mov.u32 	%r288, %r29;
	@%p9 bra 	$L__BB532_9;
	add.s64 	%rd20, %rd8, %rd18;
	ld.global.u32 	%r147, [%rd20];
	add.s32 	%r148, %r28, %r27;
	st.shared.u32 	[%r148], %r147;
	mov.u32 	%r288, %r30;
$L__BB532_9:
	setp.lt.u16 	%p10, %rs1, 2;
	@%p10 bra 	$L__BB532_12;
	shl.b32 	%r149, %r288, 2;
	mov.u32 	%r150, _ZZ9cuda_gemmIiLi256ELi4ELi1ELi512ELi2ELi2ELi32ELi0ELi0EEviiiPT_S1_S1_iiE3Ash;
	add.s32 	%r290, %r150, %r149;
	add.s32 	%r151, %r18, %r288;
	add.s32 	%r289, %r151, %r42;
$L__BB532_11:
	mul.wide.s32 	%rd21, %r289, 4;
	add.s64 	%rd22, %rd4, %rd21;
	add.s64 	%rd23, %rd5, %rd21;
	add.s64 	%rd24, %rd6, %rd21;
	add.s64 	%rd25, %rd1, %rd21;
	ld.global.u32 	%r152, [%rd25];
	st.shared.u32 	[%r290], %r152;
	ld.global.u32 	%r153, [%rd22];
	add.s32 	%r154, %r290, %r27;
	st.shared.u32 	[%r154], %r153;
	ld.global.u32 	%r155, [%rd23];
	shl.b32 	%r156, %r13, 3;
	add.s32 	%r157, %r290, %r156;
	st.shared.u32 	[%r157], %r155;
	ld.global.u32 	%r158, [%rd24];
	add.s32 	%r159, %r290, %r38;
	st.shared.u32 	[%r159], %r158;
	add.s32 	%r288, %r288, %r27;
	add.s32 	%r290, %r290, %r37;
	add.s32 	%r289, %r289, %r27;
	setp.lt.u32 	%p11, %r288, 512;
	@%p11 bra 	$L__BB532_11;
$L__BB532_12:
	mov.u32 	%r292, %r1;
	@%p7 bra 	$L__BB532_16;
	setp.eq.s16 	%p13, %rs2, 3;
	mov.b32 	%r160, 0;
	st.shared.u32 	[%r31], %r160;
	mov.u32 	%r292, %r25;
	@%p13 bra 	$L__BB532_16;
	setp.eq.s16 	%p14, %rs2, 0;
	mov.b32 	%r161, 0;
	st.shared.u32 	[%r32], %r161;
	mov.u32 	%r292, %r29;
	@%p14 bra 	$L__BB532_16;
	mov.b32 	%r162, 0;
	st.shared.u32 	[%r33], %r162;
	mov.u32 	%r292, %r30;
$L__BB532_16:
	@%p10 bra 	$L__BB532_18;
$L__BB532_17:
	shl.b32 	%r163, %r292, 2;
	mov.u32 	%r164, _ZZ9cuda_gemmIiLi256ELi4ELi1ELi512ELi2ELi2ELi32ELi0ELi0EEviiiPT_S1_S1_iiE3Csh;
	add.s32 	%r165, %r164, %r163;
	mov.b32 	%r166, 0;
	st.shared.u32 	[%r165], %r166;
	add.s32 	%r167, %r165, %r27;
	st.shared.u32 	[%r167], %r166;
	add.s32 	%r168, %r167, %r27;
	st.shared.u32 	[%r168], %r166;
	add.s32 	%r169, %r168, %r27;
	st.shared.u32 	[%r169], %r166;
	add.s32 	%r292, %r27, %r292;
	setp.lt.u32 	%p16, %r292, 512;
	@%p16 bra 	$L__BB532_17;
$L__BB532_18:
	setp.lt.s32 	%p17, %r9, 1;
	bar.sync 	0;
	@%p17 bra 	$L__BB532_60;
	setp.ne.s32 	%p18, %r4, 1;
	@%p18 bra 	$L__BB532_33;
	mov.b32 	%r296, 0;
$L__BB532_21:
	setp.lt.s32 	%p39, %r121, 1;
	add.s32 	%r58, %r296, %r11;
	mad.lo.s32 	%r59, %r58, %r121, %r20;
	@%p39 bra 	$L__BB532_23;
	add.s32 	%r212, %r59, %r19;
	shl.b32 	%r213, %r212, 2;
	mov.u32 	%r214, _ZZ9cuda_gemmIiLi256ELi4ELi1ELi512ELi2ELi2ELi32ELi0ELi0EEviiiPT_S1_S1_iiE3Ash;
	add.s32 	%r215, %r214, %r213;
	ld.shared.u32 	%r318, [%r215];
$L__BB532_23:
	setp.lt.s32 	%p40, %r121, 2;
	@%p40 bra 	$L__BB532_25;
	add.s32 	%r216, %r59, %r34;
	shl.b32 	%r217, %r216, 2;
	mov.u32 	%r218, _ZZ9cuda_gemmIiLi256ELi4ELi1ELi512ELi2ELi2ELi32ELi0ELi0EEviiiPT_S1_S1_iiE3Ash;
	add.s32 	%r219, %r218, %r217;
	ld.shared.u32 	%r317, [%r219];
$L__BB532_25:
	setp.lt.s32 	%p41, %r12, %r21;
	@%p41 bra 	$L__BB532_27;
$L__BB532_26:
	add.s32 	%r296, %r296, %r10;
	setp.lt.s32 	%p47, %r296, %r9;
	@%p47 bra 	$L__BB532_21;
	bra.uni 	$L__BB532_60;
$L__BB532_27:
	rem.s32 	%r220, %r2, %r121;
	shl.b32 	%r221, %r220, 2;
	mov.u32 	%r222, _ZZ9cuda_gemmIiLi256ELi4ELi1ELi512ELi2ELi2ELi32ELi0ELi0EEviiiPT_S1_S1_iiE11kron_fac_sh;
	add.s32 	%r65, %r222, %r221;
	mov.u32 	%r299, %r12;
$L__BB532_28:
	mad.lo.s32 	%r224, %r299, 12, %r65;
	ld.shared.u32 	%r67, [%r224];
	mov.b32 	%r301, 0;
	@%p39 bra 	$L__BB532_30;
	shfl.sync.idx.b32	%r225|%p43, %r67, %r35, %r22, -1;
	mul.lo.s32 	%r301, %r225, %r318;
$L__BB532_30:
	@%p40 bra 	$L__BB532_32;
	shfl.sync.idx.b32	%r226|%p45, %r67, %r36, %r22, -1;
	mad.lo.s32 	%r301, %r226, %r317, %r301;
$L__BB532_32:
	mad.lo.s32 	%r227, %r299, %r9, %r58;
	shl.b32 	%r228, %r227, 2;
	mov.u32 	%r229, _ZZ9cuda_gemmIiLi256ELi4ELi1ELi512ELi2ELi2ELi32ELi0ELi0EEviiiPT_S1_S1_iiE3Csh;
	add.s32 	%r230, %r229, %r228;
	ld.shared.u32 	%r231, [%r230];
	add.s32 	%r232, %r231, %r301;
	st.shared.u32 	[%r230], %r232;
	add.s32 	%r299, %r299, %r14;
	setp.lt.s32 	%p46, %r299, %r21;
	@%p46 bra 	$L__BB532_28;
	bra.uni 	$L__BB532_26;
$L__BB532_33:
	setp.gt.u32 	%p19, %r121, 31;
	@%p19 bra 	$L__BB532_37;
	mov.b32 	%r313, 0;
$L__BB532_35:
	add.s32 	%r97, %r313, %r11;
	mad.lo.s32 	%r98, %r97, %r121, %r20;
	add.s32 	%r171, %r98, %r19;
	shl.b32 	%r172, %r171, 2;
	mov.u32 	%r173, _ZZ9cuda_gemmIiLi256ELi4ELi1ELi512ELi2ELi2ELi32ELi0ELi0EEviiiPT_S1_S1_iiE3Ash;
	add.s32 	%r174, %r173, %r172;
	ld.shared.u32 	%r318, [%r174];
	setp.gt.s32 	%p20, %r121, 1;
	@%p20 bra 	$L__BB532_36;
	bra.uni 	$L__BB532_54;
$L__BB532_36:
	add.s32 	%r175, %r98, %r34;
	shl.b32 	%r176, %r175, 2;
	add.s32 	%r178, %r173, %r176;
	ld.shared.u32 	%r317, [%r178];
	bra.uni 	$L__BB532_54;
$L__BB532_37:
	mov.b32 	%r304, 0;
$L__BB532_38:
	setp.lt.s32 	%p27, %r121, 1;
	add.s32 	%r76, %r304, %r11;
	mad.lo.s32 	%r77, %r76, %r121, %r20;
	@%p27 bra 	$L__BB532_40;
	add.s32 	%r190, %r77, %r19;
	shl.b32 	%r191, %r190, 2;
	mov.u32 	%r192, _ZZ9cuda_gemmIiLi256ELi4ELi1ELi512ELi2ELi2ELi32ELi0ELi0EEviiiPT_S1_S1_iiE3Ash;
	add.s32 	%r193, %r192, %r191;
	ld.shared.u32 	%r318, [%r193];
$L__BB532_40:
	setp.lt.s32 	%p28, %r121, 2;
	@%p28 bra 	$L__BB532_42;
	add.s32 	%r194, %r77, %r34;
	shl.b32 	%r195, %r194, 2;
	mov.u32 	%r196, _ZZ9cuda_gemmIiLi256ELi4ELi1ELi512ELi2ELi2ELi32ELi0ELi0EEviiiPT_S1_S1_iiE3Ash;
	add.s32 	%r197, %r196, %r195;
	ld.shared.u32 	%r317, [%r197];
$L__BB532_42:
	setp.lt.s32 	%p29, %r12, %r21;
	@%p29 bra 	$L__BB532_44;
$L__BB532_43:
	add.s32 	%r304, %r304, %r10;
	setp.lt.s32 	%p38, %r304, %r9;
	@%p38 bra 	$L__BB532_38;
	bra.uni 	$L__BB532_60;
$L__BB532_44:
	rem.s32 	%r198, %r2, %r121;
	shl.b32 	%r199, %r198, 2;
	mov.u32 	%r200, _ZZ9cuda_gemmIiLi256ELi4ELi1ELi512ELi2ELi2ELi32ELi0ELi0EEviiiPT_S1_S1_iiE11kron_fac_sh;
	add.s32 	%r83, %r200, %r199;
	mov.u32 	%r307, %r12;
$L__BB532_45:
	mad.lo.s32 	%r202, %r307, 12, %r83;
	ld.shared.u32 	%r85, [%r202];
	mov.b32 	%r311, 0;
	@%p27 bra 	$L__BB532_47;
	shfl.sync.idx.b32	%r203|%p31, %r85, %r35, %r22, -1;
	mul.lo.s32 	%r311, %r203, %r318;
$L__BB532_47:
	@%p28 bra 	$L__BB532_49;
	shfl.sync.idx.b32	%r204|%p33, %r85, %r36, %r22, -1;
	mad.lo.s32 	%r311, %r204, %r317, %r311;
$L__BB532_49:
	mov.u32 	%r309, %r3;
$L__BB532_50:
	shr.u32 	%r91, %r309, 1;
	shfl.sync.down.b32	%r205|%p34, %r311, %r91, %r23, -1;
	add.s32 	%r311, %r205, %r311;
	setp.gt.u32 	%p35, %r309, 3;
	mov.u32 	%r309, %r91;
	@%p35 bra 	$L__BB532_50;
	rem.u32 	%r206, %r2, %r4;
	setp.eq.s32 	%p36, %r206, 0;
	@%p36 bra 	$L__BB532_52;
	bra.uni 	$L__BB532_53;
$L__BB532_52:
	mad.lo.s32 	%r207, %r307, %r9, %r76;
	shl.b32 	%r208, %r207, 2;
	mov.u32 	%r209, _ZZ9cuda_gemmIiLi256ELi4ELi1ELi512ELi2ELi2ELi32ELi0ELi0EEviiiPT_S1_S1_iiE3Csh;
	add.s32 	%r210, %r209, %r208;
	st.shared.u32 	[%r210], %r311;
$L__BB532_53:
	add.s32 	%r307, %r307, %r14;
	setp.lt.s32 	%p37, %r307, %r21;
	@%p37 bra 	$L__BB532_45;
	bra.uni 	$L__BB532_43;
$L__BB532_54:
	setp.lt.s32 	%p21, %r12, %r21;
	@%p21 bra 	$L__BB532_55;
	bra.uni 	$L__BB532_59;
$L__BB532_55:
	rem.u32 	%r179, %r2, %r121;
	shl.b32 	%r180, %r179, 2;
	mov.u32 	%r181, _ZZ9cuda_gemmIiLi256ELi4ELi1ELi512ELi2ELi2ELi32ELi0ELi0EEviiiPT_S1_S1_iiE11kron_fac_sh;
	add.s32 	%r100, %r181, %r180;
	mov.u32 	%r315, %r12;
$L__BB532_56:
	setp.lt.s32 	%p22, %r121, 2;
	mad.lo.s32 	%r182, %r315, 12, %r100;
	ld.shared.u32 	%r104, [%r182];
	shfl.sync.idx.b32	%r183|%p23, %r104, %r35, %r22, -1;
	mul.lo.s32 	%r316, %r183, %r318;
	@%p22 bra 	$L__BB532_58;
	shfl.sync.idx.b32	%r184|%p24, %r104, %r36, %r22, -1;
	mad.lo.s32 	%r316, %r184, %r317, %r316;
$L__BB532_58:
	mad.lo.s32 	%r185, %r315, %r9, %r97;
	shl.b32 	%r186, %r185, 2;
	mov.u32 	%r187, _ZZ9cuda_gemmIiLi256ELi4ELi1ELi512ELi2ELi2ELi32ELi0ELi0EEviiiPT_S1_S1_iiE3Csh;
	add.s32 	%r188, %r187, %r186;
	st.shared.u32 	[%r188], %r316;
	add.s32 	%r315, %r315, %r14;
	setp.lt.s32 	%p25, %r315, %r21;
	@%p25 bra 	$L__BB532_56;
$L__BB532_59:
	add.s32 	%r313, %r313, %r10;
	setp.lt.s32 	%p26, %r313, %r9;
	@%p26 bra 	$L__BB532_35;
$L__BB532_60:
	bar.sync 	0;
	mad.lo.s32 	%r112, %r287, %r118, %r24;
	div.s32 	%r113, %r119, %r121;
	mov.u32 	%r319, %r1;
	@%p7 bra 	$L__BB532_64;
	setp.eq.s16 	%p49, %rs2, 3;
	div.s32 	%r233, %r1, %r9;
	mad.lo.s32 	%r234, %r113, %r233, %r112;
	mul.lo.s32 	%r235, %r233, %r9;
	sub.s32 	%r236, %r1, %r235;
	add.s32 	%r237, %r234, %r236;
	ld.shared.u32 	%r238, [%r31];
	mul.wide.s32 	%rd26, %r237, 4;
	add.s64 	%rd27, %rd2, %rd26;
	st.global.u32 	[%rd27], %r238;
	mov.u32 	%r319, %r25;
	@%p49 bra 	$L__BB532_64;
	setp.eq.s16 	%p50, %rs2, 0;
	div.s32 	%r239, %r25, %r9;
	mad.lo.s32 	%r240, %r113, %r239, %r112;
	mul.lo.s32 	%r241, %r239, %r9;
	sub.s32 	%r242, %r25, %r241;
	add.s32 	%r243, %r240, %r242;
	ld.shared.u32 	%r244, [%r32];
	mul.wide.s32 	%rd28, %r243, 4;
	add.s64 	%rd29, %rd2, %rd28;
	st.global.u32 	[%rd29], %r244;
	mov.u32 	%r319, %r29;
	@%p50 bra 	$L__BB532_64;
	div.s32 	%r245, %r29, %r9;
	mad.lo.s32 	%r246, %r113, %r245, %r112;
	mul.lo.s32 	%r247, %r245, %r9;
	sub.s32 	%r248, %r29, %r247;
	add.s32 	%r249, %r246, %r248;
	ld.shared.u32 	%r250, [%r33];
	mul.wide.s32 	%rd30, %r249, 4;
	add.s64 	%rd31, %rd2, %rd30;
	st.global.u32 	[%rd31], %r250;
	mov.u32 	%r319, %r30;
$L__BB532_64:
	@%p10 bra 	$L__BB532_66;
$L__BB532_65:
	div.s32 	%r251, %r319, %r9;
	mad.lo.s32 	%r252, %r113, %r251, %r112;
	mul.lo.s32 	%r253, %r251, %r9;
	sub.s32 	%r254, %r319, %r253;
	add.s32 	%r255, %r252, %r254;
	shl.b32 	%r256, %r319, 2;
	mov.u32 	%r257, _ZZ9cuda_gemmIiLi256ELi4ELi1ELi512ELi2ELi2ELi32ELi0ELi0EEviiiPT_S1_S1_iiE3Csh;
	add.s32 	%r258, %r257, %r256;
	ld.shared.u32 	%r259, [%r258];
	mul.wide.s32 	%rd32, %r255, 4;
	add.s64 	%rd33, %rd2, %rd32;
	st.global.u32 	[%rd33], %r259;
	add.s32 	%r260, %r319, %r13;
	div.s32 	%r261, %r260, %r9;
	mad.lo.s32 	%r262, %r113, %r261, %r112;
	mul.lo.s32 	%r263, %r261, %r9;
	sub.s32 	%r264, %r260, %r263;
	add.s32 	%r265, %r262, %r264;
	add.s32 	%r266, %r258, %r27;
	ld.shared.u32 	%r267, [%r266];
	mul.wide.s32 	%rd34, %r265, 4;
	add.s64 	%rd35, %rd2, %rd34;
	st.global.u32 	[%rd35], %r267;
	add.s32 	%r268, %r260, %r13;
	div.s32 	%r269, %r268, %r9;
	mad.lo.s32 	%r270, %r113, %r269, %r112;
	mul.lo.s32 	%r271, %r269, %r9;
	sub.s32 	%r272, %r268, %r271;
	add.s32 	%r273, %r270, %r272;
	add.s32 	%r274, %r266, %r27;
	ld.shared.u32 	%r275, [%r274];
	mul.wide.s32 	%rd36, %r273, 4;
	add.s64 	%rd37, %rd2, %rd36;
	st.global.u32 	[%rd37], %r275;
	add.s32 	%r276, %r268, %r13;
	div.s32 	%r277, %r276, %r9;
	mad.lo.s32 	%r278, %r113, %r277, %r112;
	mul.lo.s32 	%r279, %r277, %r9;
	sub.s32 	%r280, %r276, %r279;
	add.s32 	%r281, %r278, %r280;
	add.s32 	%r282, %r274, %r27;
	ld.shared.u32 	%r283, [%r282];
	mul.wide.s32 	%rd38, %r281, 4;
	add.s64 	%rd39, %rd2, %rd38;
	st.global.u32 	[%rd39], %r283;
	add.s32 	%r319, %r276, %r13;
	setp.lt.u32 	%p52, %r319, 512;
	@%p52 bra 	$L__BB532_65;
$L__BB532_66:
	add.s32 	%r287, %r287, %r16;
	setp.lt.u32 	%p53, %r287, %r17;
	@%p53 bra 	$L__BB532_5;
$L__BB532_67:
	ret;

}
	// .globl	_Z9cuda_gemmIiLi256ELi4ELi1ELi512ELi2ELi2ELi32ELi0ELi1EEviiiPT_S1_S1_ii
.visible .entry _Z9cuda_gemmIiLi256ELi4ELi1ELi512ELi2ELi2ELi32ELi0ELi1EEviiiPT_S1_S1_ii(
	.param .u32 _Z9cuda_gemmIiLi256ELi4ELi1ELi512ELi2ELi2ELi32ELi0ELi1EEviiiPT_S1_S1_ii_param_0,
	.param .u32 _Z9cuda_gemmIiLi256ELi4ELi1ELi512ELi2ELi2ELi32ELi0ELi1EEviiiPT_S1_S1_ii_param_1,
	.param .u32 _Z9cuda_gemmIiLi256ELi4ELi1ELi512ELi2ELi2ELi32ELi0ELi1EEviiiPT_S1_S1_ii_param_2,
	.param .u64 .ptr .align 1 _Z9cuda_gemmIiLi256ELi4ELi1ELi512ELi2ELi2ELi32ELi0ELi1EEviiiPT_S1_S1_ii_param_3,
	.param .u64 .ptr .align 1 _Z9cuda_gemmIiLi256ELi4ELi1ELi512ELi2ELi2ELi32ELi0ELi1EEviiiPT_S1_S1_ii_param_4,
	.param .u64 .ptr .align 1 _Z9cuda_gemmIiLi256ELi4ELi1ELi512ELi2ELi2ELi32ELi0ELi1EEviiiPT_S1_S1_ii_param_5,
	.param .u32 _Z9cuda_gemmIiLi256ELi4ELi1ELi512ELi2ELi2ELi32ELi0ELi1EEviiiPT_S1_S1_ii_param_6,
	.param .u32 _Z9cuda_gemmIiLi256ELi4ELi1ELi512ELi2ELi2ELi32ELi0ELi1EEviiiPT_S1_S1_ii_param_7
)
.maxntid 256
{
	.reg .pred 	%p<24>;
	.reg .b16 	%rs<6>;
	.reg .b32 	%r<164>;
	.reg .b64 	%rd<40>;
	// demoted variable
	.shared .align 128 .b8 _ZZ9cuda_gemmIiLi256ELi4ELi1ELi512ELi2ELi2ELi32ELi0ELi1EEviiiPT_S1_S1_iiE11kron_fac_sh[24];
	// demoted variable
	.shared .align 128 .b8 _ZZ9cuda_gemmIiLi256ELi4ELi1ELi512ELi2ELi2ELi32ELi0ELi1EEviiiPT_S1_S1_iiE3Ash[2048];
	// demoted variable
	.shared .align 128 .b8 _ZZ9cuda_gemmIiLi256ELi4ELi1ELi512ELi2ELi2ELi32ELi0ELi1EEviiiPT_S1_S1_iiE3Csh[2048];
	ld.param.u32 	%r48, [_Z9cuda_gemmIiLi256ELi4ELi1ELi512ELi2ELi2ELi32ELi0ELi1EEviiiPT_S1_S1_ii_param_1];
	ld.param.u32 	%r49, [_Z9cuda_gemmIiLi256ELi4ELi1ELi512ELi2ELi2ELi32ELi0ELi1EEviiiPT_S1_S1_ii_param_2];
	ld.param.u64 	%rd10, [_Z9cuda_gemmIiLi256ELi4ELi1ELi512ELi2ELi2ELi32ELi0ELi1EEviiiPT_S1_S1_ii_param_3];
	ld.param.u64 	%rd9, [_Z9cuda_gemmIiLi256ELi4ELi1ELi512ELi2ELi2ELi32ELi0ELi1EEviiiPT_S1_S1_ii_param_4];
	ld.param.u64 	%rd11, [_Z9cuda_gemmIiLi256ELi4ELi1ELi512ELi2ELi2ELi32ELi0ELi1EEviiiPT_S1_S1_ii_param_5];
	cvta.to.global.u64 	%rd1, %rd10;
	cvta.to.global.u64 	%rd2, %rd11;
	mov.u32 	%r1, %tid.x;
	setp.gt.u32 	%p1, %r1, 3;
	@%p1 bra 	$L__BB533_3;
	mov.u32 	%r2, %ntid.x;
	cvta.to.global.u64 	%rd3, %rd9;
	mov.u32 	%r52, _ZZ9cuda_gemmIiLi256ELi4ELi1ELi512ELi2ELi2ELi32ELi0ELi1EEviiiPT_S1_S1_iiE11kron_fac_sh;
	mov.u32 	%r153, %r1;
$L__BB533_2:
	mul.wide.u32 	%rd12, %r153, 4;
	add.s64 	%rd13, %rd3, %rd12;
	ld.global.u32 	%r50, [%rd13];
	and.b32  	%r51, %r153, 1;
	mad.lo.s32 	%r53, %r51, 12, %r52;
	shl.b32 	%r54, %r153, 1;
	and.b32  	%r55, %r54, -4;
	add.s32 	%r56, %r53, %r55;
	st.shared.u32 	[%r56], %r50;
	add.s32 	%r153, %r153, %r2;
	setp.lt.u32 	%p2, %r153, 4;
	@%p2 bra 	$L__BB533_2;
$L__BB533_3:
	mov.u32 	%r5, %ntid.x;
	mov.u32 	%r154, %ctaid.y;
	mov.u32 	%r7, %nctaid.y;
	shl.b32 	%r8, %r7, 2;
	setp.ge.u32 	%p3, %r154, %r8;
	@%p3 bra 	$L__BB533_27;
	mov.u32 	%r57, %ctaid.x;
	shl.b32 	%r9, %r57, 9;
	and.b32  	%r10, %r1, 1;
	shl.b32 	%r58, %r1, 2;
	and.b32  	%r59, %r58, 4;
	mov.u32 	%r60, _ZZ9cuda_gemmIiLi256ELi4ELi1ELi512ELi2ELi2ELi32ELi0ELi1EEviiiPT_S1_S1_iiE11kron_fac_sh;
	add.s32 	%r11, %r60, %r59;
	shl.b32 	%r12, %r57, 8;
	shr.u32 	%r61, %r49, 31;
	add.s32 	%r62, %r49, %r61;
	shr.s32 	%r13, %r62, 1;
	add.s32 	%r14, %r1, %r5;
	cvt.u16.u32 	%rs3, %r14;
	sub.s16 	%rs4, 511, %rs3;
	cvt.u16.u32 	%rs5, %r5;
	div.u16 	%rs1, %rs4, %rs5;
	and.b16  	%rs2, %rs1, 3;
	mov.u32 	%r63, _ZZ9cuda_gemmIiLi256ELi4ELi1ELi512ELi2ELi2ELi32ELi0ELi1EEviiiPT_S1_S1_iiE3Ash;
	add.s32 	%r15, %r63, %r58;
	shl.b32 	%r16, %r5, 2;
	add.s32 	%r17, %r15, %r16;
	add.s32 	%r18, %r14, %r5;
	add.s32 	%r19, %r18, %r5;
	mov.u32 	%r64, _ZZ9cuda_gemmIiLi256ELi4ELi1ELi512ELi2ELi2ELi32ELi0ELi1EEviiiPT_S1_S1_iiE3Csh;
	add.s32 	%r20, %r64, %r58;
	add.s32 	%r21, %r20, %r16;
	add.s32 	%r22, %r21, %r16;
	xor.b32  	%r23, %r10, 1;
	mul.wide.u32 	%rd14, %r5, 4;
	add.s64 	%rd4, %rd1, %rd14;
	mul.wide.u32 	%rd15, %r5, 8;
	add.s64 	%rd5, %rd1, %rd15;
	mul.wide.u32 	%rd16, %r5, 12;
	add.s64 	%rd6, %rd1, %rd16;
	setp.gt.u32 	%p4, %r5, 255;
	selp.u32 	%r24, 1, 0, %p4;
	cvt.u64.u32 	%rd18, %r16;
$L__BB533_5:
	setp.eq.s16 	%p5, %rs2, 2;
	mul.lo.s32 	%r26, %r154, %r49;
	mov.u32 	%r155, %r1;
	@%p5 bra 	$L__BB533_9;
	setp.eq.s16 	%p6, %rs2, 3;
	add.s32 	%r65, %r26, %r9;
	add.s32 	%r66, %r65, %r1;
	mul.wide.s32 	%rd17, %r66, 4;
	add.s64 	%rd7, %rd1, %rd17;
	ld.global.u32 	%r67, [%rd7];
	st.shared.u32 	[%r15], %r67;
	mov.u32 	%r155, %r14;
	@%p6 bra 	$L__BB533_9;
	setp.eq.s16 	%p7, %rs2, 0;
	add.s64 	%rd8, %rd7, %rd18;
	ld.global.u32 	%r68, [%rd8];
	st.shared.u32 	[%r17], %r68;
	mov.u32 	%r155, %r18;
	@%p7 bra 	$L__BB533_9;
	add.s64 	%rd20, %rd8, %rd18;
	ld.global.u32 	%r69, [%rd20];
	add.s32 	%r70, %r17, %r16;
	st.shared.u32 	[%r70], %r69;
	mov.u32 	%r155, %r19;
$L__BB533_9:
	setp.lt.u16 	%p8, %rs1, 2;
	@%p8 bra 	$L__BB533_12;
	shl.b32 	%r71, %r155, 2;
	mov.u32 	%r72, _ZZ9cuda_gemmIiLi256ELi4ELi1ELi512ELi2ELi2ELi32ELi0ELi1EEviiiPT_S1_S1_iiE3Ash;
	add.s32 	%r157, %r72, %r71;
	add.s32 	%r73, %r9, %r155;
	add.s32 	%r156, %r73, %r26;
$L__BB533_11:
	mul.wide.s32 	%rd21, %r156, 4;
	add.s64 	%rd22, %rd4, %rd21;
	add.s64 	%rd23, %rd5, %rd21;
	add.s64 	%rd24, %rd6, %rd21;
	add.s64 	%rd25, %rd1, %rd21;
	ld.global.u32 	%r74, [%rd25];
	st.shared.u32 	[%r157], %r74;
	ld.global.u32 	%r75, [%rd22];
	add.s32 	%r76, %r157, %r16;
	st.shared.u32 	[%r76], %r75;
	ld.global.u32 	%r77, [%rd23];
	shl.b32 	%r78, %r5, 3;
	add.s32 	%r79, %r157, %r78;
	st.shared.u32 	[%r79], %r77;
	ld.global.u32 	%r80, [%rd24];
	mad.lo.s32 	%r81, %r5, 12, %r157;
	st.shared.u32 	[%r81], %r80;
	add.s32 	%r155, %r155, %r16;
	shl.b32 	%r82, %r5, 4;
	add.s32 	%r157, %r157, %r82;
	add.s32 	%r156, %r156, %r16;
	setp.lt.u32 	%p9, %r155, 512;
	@%p9 bra 	$L__BB533_11;
$L__BB533_12:
	setp.eq.s16 	%p10, %rs2, 2;
	mov.u32 	%r159, %r1;
	@%p10 bra 	$L__BB533_16;
	setp.eq.s16 	%p11, %rs2, 3;
	mov.b32 	%r83, 0;
	st.shared.u32 	[%r20], %r83;
	mov.u32 	%r159, %r14;
	@%p11 bra 	$L__BB533_16;
	setp.eq.s16 	%p12, %rs2, 0;
	mov.b32 	%r84, 0;
	st.shared.u32 	[%r21], %r84;
	mov.u32 	%r159, %r18;
	@%p12 bra 	$L__BB533_16;
	mov.b32 	%r85, 0;
	st.shared.u32 	[%r22], %r85;
	mov.u32 	%r159, %r19;
$L__BB533_16:
	setp.lt.u16 	%p13, %rs1, 2;
	@%p13 bra 	$L__BB533_18;
$L__BB533_17:
	shl.b32 	%r86, %r159, 2;
	mov.u32 	%r87, _ZZ9cuda_gemmIiLi256ELi4ELi1ELi512ELi2ELi2ELi32ELi0ELi1EEviiiPT_S1_S1_iiE3Csh;
	add.s32 	%r88, %r87, %r86;
	mov.b32 	%r89, 0;
	st.shared.u32 	[%r88], %r89;
	add.s32 	%r90, %r88, %r16;
	st.shared.u32 	[%r90], %r89;
	add.s32 	%r91, %r90, %r16;
	st.shared.u32 	[%r91], %r89;
	add.s32 	%r92, %r91, %r16;
	st.shared.u32 	[%r92], %r89;
	add.s32 	%r159, %r16, %r159;
	setp.lt.u32 	%p14, %r159, 512;
	@%p14 bra 	$L__BB533_17;
$L__BB533_18:
	bar.sync 	0;
	shl.b32 	%r94, %r1, 1;
	or.b32  	%r95, %r94, %r10;
	shl.b32 	%r96, %r95, 2;
	mov.u32 	%r97, _ZZ9cuda_gemmIiLi256ELi4ELi1ELi512ELi2ELi2ELi32ELi0ELi1EEviiiPT_S1_S1_iiE3Ash;
	add.s32 	%r98, %r97, %r96;
	ld.shared.u32 	%r39, [%r98];
	or.b32  	%r99, %r94, %r23;
	shl.b32 	%r100, %r99, 2;
	add.s32 	%r101, %r97, %r100;
	ld.shared.u32 	%r40, [%r101];
	mov.b32 	%r161, 0;
$L__BB533_19:
	mad.lo.s32 	%r102, %r161, 12, %r11;
	ld.shared.u32 	%r103, [%r102];
	shfl.sync.idx.b32	%r104|%p15, %r103, %r10, 7711, -1;
	mul.lo.s32 	%r105, %r104, %r39;
	shfl.sync.idx.b32	%r106|%p16, %r103, %r23, 7711, -1;
	mad.lo.s32 	%r107, %r106, %r40, %r105;
	shl.b32 	%r108, %r161, 10;
	add.s32 	%r109, %r20, %r108;
	ld.shared.u32 	%r110, [%r109];
	add.s32 	%r111, %r110, %r107;
	st.shared.u32 	[%r109], %r111;
	add.s32 	%r161, %r161, %r24;
	setp.lt.u32 	%p17, %r161, 2;
	@%p17 bra 	$L__BB533_19;
	setp.eq.s16 	%p18, %rs2, 2;
	bar.sync 	0;
	mad.lo.s32 	%r43, %r154, %r48, %r12;
	mov.u32 	%r162, %r1;
	@%p18 bra 	$L__BB533_24;
	setp.eq.s16 	%p19, %rs2, 3;
	add.s32 	%r112, %r43, %r1;
	ld.shared.u32 	%r113, [%r20];
	mul.wide.s32 	%rd26, %r112, 4;
	add.s64 	%rd27, %rd2, %rd26;
	st.global.u32 	[%rd27], %r113;
	mov.u32 	%r162, %r14;
	@%p19 bra 	$L__BB533_24;
	setp.eq.s16 	%p20, %rs2, 0;
	and.b32  	%r114, %r14, 255;
	shr.u32 	%r115, %r14, 8;
	mad.lo.s32 	%r116, %r115, %r13, %r114;
	add.s32 	%r117, %r43, %r116;
	ld.shared.u32 	%r118, [%r21];
	mul.wide.s32 	%rd28, %r117, 4;
	add.s64 	%rd29, %rd2, %rd28;
	st.global.u32 	[%rd29], %r118;
	mov.u32 	%r162, %r18;
	@%p20 bra 	$L__BB533_24;
	and.b32  	%r119, %r18, 255;
	shr.u32 	%r120, %r18, 8;
	mad.lo.s32 	%r121, %r120, %r13, %r119;
	add.s32 	%r122, %r43, %r121;
	ld.shared.u32 	%r123, [%r22];
	mul.wide.s32 	%rd30, %r122, 4;
	add.s64 	%rd31, %rd2, %rd30;
	st.global.u32 	[%rd31], %r123;
	mov.u32 	%r162, %r19;
$L__BB533_24:
	setp.lt.u16 	%p21, %rs1, 2;
	@%p21 bra 	$L__BB533_26;
$L__BB533_25:
	shr.u32 	%r124, %r162, 8;
	and.b32  	%r125, %r162, 255;
	add.s32 	%r126, %r43, %r125;
	mad.lo.s32 	%r127, %r124, %r13, %r126;
	shl.b32 	%r128, %r162, 2;
	mov.u32 	%r129, _ZZ9cuda_gemmIiLi256ELi4ELi1ELi512ELi2ELi2ELi32ELi0ELi1EEviiiPT_S1_S1_iiE3Csh;
	add.s32 	%r130, %r129, %r128;
	ld.shared.u32 	%r131, [%r130];
	mul.wide.s32 	%rd32, %r127, 4;
	add.s64 	%rd33, %rd2, %rd32;
	st.global.u32 	[%rd33], %r131;
	add.s32 	%r132, %r162, %r5;
	shr.u32 	%r133, %r132, 8;
	and.b32  	%r134, %r132, 255;
	add.s32 	%r135, %r43, %r134;
	mad.lo.s32 	%r136, %r133, %r13, %r135;
	add.s32 	%r137, %r130, %r16;
	ld.shared.u32 	%r138, [%r137];
	mul.wide.s32 	%rd34, %r136, 4;
	add.s64 	%rd35, %rd2, %rd34;
	st.global.u32 	[%rd35], %r138;
	add.s32 	%r139, %r132, %r5;
	shr.u32 	%r140, %r139, 8;
	and.b32  	%r141, %r139, 255;
	add.s32 	%r142, %r43, %r141;
	mad.lo.s32 	%r143, %r140, %r13, %r142;
	add.s32 	%r144, %r137, %r16;
	ld.shared.u32 	%r145, [%r144];
	mul.wide.s32 	%rd36, %r143, 4;
	add.s64 	%rd37, %rd2, %rd36;
	st.global.u32 	[%rd37], %r145;
	add.s32 	%r146, %r139, %r5;
	shr.u32 	%r147, %r146, 8;
	and.b32  	%r148, %r146, 255;
	add.s32 	%r149, %r43, %r148;
	mad.lo.s32 	%r150, %r147, %r13, %r149;
	add.s32 	%r151, %r144, %r16;
	ld.shared.u32 	%r152, [%r151];
	mul.wide.s32 	%rd38, %r150, 4;
	add.s64 	%rd39, %rd2, %rd38;
	st.global.u32 	[%rd39], %r152;
	add.s32 	%r162, %r146, %r5;
	setp.lt.u32 	%p22, %r162, 512;
	@%p22 bra 	$L__BB533_25;
$L__BB533_26:
	add.s32 	%r154, %r154, %r7;
	setp.lt.u32 	%p23, %r154, %r8;
	@%p23 bra 	$L__BB533_5;
$L__BB533_27:
	ret;

}
	// .globl	_Z9cuda_gemmIiLi256ELi4ELi1ELi512ELi2ELi2ELi32ELi1ELi0EEviiiPT_S1_S1_ii
.visible .entry _Z9cuda_gemmIiLi256ELi4ELi1ELi512ELi2ELi2ELi32ELi1ELi0EEviiiPT_S1_S1_ii(
	.param .u32 _Z9cuda_gemmIiLi256ELi4ELi1ELi512ELi2ELi2ELi32ELi1ELi0EEviiiPT_S1_S1_ii_param_0,
	.param .u32 _Z9cuda_gemmIiLi256ELi4ELi1ELi512ELi2ELi2ELi32ELi1ELi0EEviiiPT_S1_S1_ii_param_1,
	.param .u32 _Z9cuda_gemmIiLi256ELi4ELi1ELi512ELi2ELi2ELi32ELi1ELi0EEviiiPT_S1_S1_ii_param_2,
	.param .u64 .ptr .align 1 _Z9cuda_gemmIiLi256ELi4ELi1ELi512ELi2ELi2ELi32ELi1ELi0EEviiiPT_S1_S1_ii_param_3,
	.param .u64 .ptr .align 1 _Z9cuda_gemmIiLi256ELi4ELi1ELi512ELi2ELi2ELi32ELi1ELi0EEviiiPT_S1_S1_ii_param_4,
	.param .u64 .ptr .align 1 _Z9cuda_gemmIiLi256ELi4ELi1ELi512ELi2ELi2ELi32ELi1ELi0EEviiiPT_S1_S1_ii_param_5,
	.param .u32 _Z9cuda_gemmIiLi256ELi4ELi1ELi512ELi2ELi2ELi32ELi1ELi0EEviiiPT_S1_S1_ii_param_6,
	.param .u32 _Z9cuda_gemmIiLi256ELi4ELi1ELi512ELi2ELi2ELi32ELi1ELi0EEviiiPT_S1_S1_ii_param_7
)
.maxntid 256
{
	.reg .pred 	%p<54>;
	.reg .b16 	%rs<6>;
	.reg .b32 	%r<291>;
	.reg .b64 	%rd<36>;
	// demoted variable
	.shared .align 128 .b8 _ZZ9cuda_gemmIiLi256ELi4ELi1ELi512ELi2ELi2ELi32ELi1ELi0EEviiiPT_S1_S1_iiE11kron_fac_sh[24];
	// demoted variable
	.shared .align 128 .b8 _ZZ9cuda_gemmIiLi256ELi4ELi1ELi512ELi2ELi2ELi32ELi1ELi0EEviiiPT_S1_S1_iiE3Ash[2048];
	// demoted variable
	.shared .align 128 .b8 _ZZ9cuda_gemmIiLi256ELi4ELi1ELi512ELi2ELi2ELi32ELi1ELi0EEviiiPT_S1_S1_iiE3Csh[2048];
	ld.param.u64 	%rd10, [_Z9cuda_gemmIiLi256ELi4ELi1ELi512ELi2ELi2ELi32ELi1ELi0EEviiiPT_S1_S1_ii_param_3];
	ld.param.u64 	%rd9, [_Z9cuda_gemmIiLi256ELi4ELi1ELi512ELi2ELi2ELi32ELi1ELi0EEviiiPT_S1_S1_ii_param_4];
	ld.param.u64 	%rd11, [_Z9cuda_gemmIiLi256ELi4ELi1ELi512ELi2ELi2ELi32ELi1ELi0EEviiiPT_S1_S1_ii_param_5];
	ld.param.u32 	%r106, [_Z9cuda_gemmIiLi256ELi4ELi1ELi512ELi2ELi2ELi32ELi1ELi0EEviiiPT_S1_S1_ii_param_6];
	ld.param.u32 	%r107, [_Z9cuda_gemmIiLi256ELi4ELi1ELi512ELi2ELi2ELi32ELi1ELi0EEviiiPT_S1_S1_ii_param_7];
	cvta.to.global.u64 	%rd1, %rd10;
	cvta.to.global.u64 	%rd2, %rd11;
	mov.u32 	%r1, %tid.x;
	and.b32  	%r2, %r1, 31;
	setp.lt.s32 	%p1, %r107, 16;
	shr.u32 	%r3, %r107, 4;
	selp.b32 	%r4, 1, %r3, %p1;
	mul.lo.s32 	%r5, %r107, %r106;
	setp.ge.u32 	%p2, %r1, %r5;
	@%p2 bra 	$L__BB534_3;
	mov.u32 	%r6, %ntid.x;
	cvta.to.global.u64 	%rd3, %rd9;
	mov.u32 	%r254, %r1;
$L__BB534_2:
	mul.wide.u32 	%rd12, %r254, 4;
	add.s64 	%rd13, %rd3, %rd12;
	ld.global.u32 	%r108, [%rd13];
	rem.u32 	%r109, %r254, %r106;
	mov.u32 	%r110, _ZZ9cuda_gemmIiLi256ELi4ELi1ELi512ELi2ELi2ELi32ELi1ELi0EEviiiPT_S1_S1_iiE11kron_fac_sh;
	mad.lo.s32 	%r111, %r109, 12, %r110;
	div.u32 	%r112, %r254, %r107;
	shl.b32 	%r113, %r112, 2;
	add.s32 	%r114, %r111, %r113;
	st.shared.u32 	[%r114], %r108;
	add.s32 	%r254, %r254, %r6;
	setp.lt.u32 	%p3, %r254, %r5;
	@%p3 bra 	$L__BB534_2;
$L__BB534_3:
	div.s32 	%r9, 512, %r107;
	mul.lo.s32 	%r115, %r9, %r4;
	min.s32 	%r10, %r115, 256;
	div.u32 	%r12, %r1, %r10;
	mul.lo.s32 	%r116, %r12, %r10;
	sub.s32 	%r117, %r1, %r116;
	div.u32 	%r11, %r117, %r4;
	mov.u32 	%r13, %ntid.x;
	div.u32 	%r14, %r13, %r10;
	mov.u32 	%r257, %ctaid.y;
	mov.u32 	%r16, %nctaid.y;
	shl.b32 	%r118, %r16, 2;
	setp.ge.u32 	%p4, %r257, %r118;
	@%p4 bra 	$L__BB534_67;
	and.b32  	%r17, %r11, 1;
	rem.u32 	%r120, %r1, %r4;
	shl.b32 	%r18, %r120, 1;
	min.s32 	%r19, %r106, 2;
	shl.b32 	%r121, %r107, 8;
	sub.s32 	%r20, 8223, %r121;
	shl.b32 	%r122, %r4, 8;
	sub.s32 	%r21, 8223, %r122;
	add.s32 	%r22, %r1, %r13;
	cvt.u16.u32 	%rs3, %r22;
	sub.s16 	%rs4, 511, %rs3;
	cvt.u16.u32 	%rs5, %r13;
	div.u16 	%rs1, %rs4, %rs5;
	and.b16  	%rs2, %rs1, 3;
	shl.b32 	%r23, %r13, 2;
	add.s32 	%r24, %r22, %r13;
	add.s32 	%r25, %r24, %r13;
	shl.b32 	%r123, %r1, 2;
	mov.u32 	%r124, _ZZ9cuda_gemmIiLi256ELi4ELi1ELi512ELi2ELi2ELi32ELi1ELi0EEviiiPT_S1_S1_iiE3Csh;
	add.s32 	%r26, %r124, %r123;
	add.s32 	%r27, %r26, %r23;
	setp.lt.s32 	%p5, %r17, %r107;
	selp.b32 	%r125, 0, %r107, %p5;
	sub.s32 	%r28, %r17, %r125;
	add.s32 	%r126, %r17, 1;
	setp.lt.s32 	%p6, %r126, %r107;
	selp.b32 	%r127, 0, %r107, %p6;
	sub.s32 	%r29, %r126, %r127;
	mul.wide.u32 	%rd14, %r13, 12;
	add.s64 	%rd4, %rd1, %rd14;
	cvt.u64.u32 	%rd32, %r23;
$L__BB534_5:
	setp.eq.s16 	%p7, %rs2, 2;
	mov.u32 	%r258, %r1;
	@%p7 bra 	$L__BB534_9;
	setp.eq.s16 	%p8, %rs2, 3;
	shl.b32 	%r128, %r257, 9;
	or.b32  	%r129, %r128, %r1;
	mul.wide.s32 	%rd15, %r129, 4;
	add.s64 	%rd5, %rd1, %rd15;
	ld.global.u32 	%r130, [%rd5];
	shl.b32 	%r131, %r1, 2;
	mov.u32 	%r132, _ZZ9cuda_gemmIiLi256ELi4ELi1ELi512ELi2ELi2ELi32ELi1ELi0EEviiiPT_S1_S1_iiE3Ash;
	add.s32 	%r133, %r132, %r131;
	st.shared.u32 	[%r133], %r130;
	mov.u32 	%r258, %r22;
	@%p8 bra 	$L__BB534_9;
	setp.eq.s16 	%p9, %rs2, 0;
	cvt.u64.u32 	%rd16, %r23;
	add.s64 	%rd6, %rd5, %rd16;
	ld.global.u32 	%r134, [%rd6];
	add.s32 	%r138, %r133, %r23;
	st.shared.u32 	[%r138], %r134;
	mov.u32 	%r258, %r24;
	@%p9 bra 	$L__BB534_9;
	add.s64 	%rd18, %rd6, %rd16;
	ld.global.u32 	%r139, [%rd18];
	add.s32 	%r144, %r138, %r23;
	st.shared.u32 	[%r144], %r139;
	mov.u32 	%r258, %r25;
$L__BB534_9:
	setp.lt.u16 	%p10, %rs1, 2;
	@%p10 bra 	$L__BB534_12;
	shl.b32 	%r145, %r258, 2;
	mov.u32 	%r146, _ZZ9cuda_gemmIiLi256ELi4ELi1ELi512ELi2ELi2ELi32ELi1ELi0EEviiiPT_S1_S1_iiE3Ash;
	add.s32 	%r260, %r146, %r145;
	shl.b32 	%r147, %r257, 9;
	add.s32 	%r259, %r258, %r147;
$L__BB534_11:
	mul.wide.s32 	%rd19, %r259, 4;
	mov.u32 	%r148, %ntid.x;
	mul.wide.u32 	%rd20, %r148, 4;
	add.s64 	%rd21, %rd1, %rd19;
	add.s64 	%rd22, %rd21, %rd20;
	mul.wide.u32 	%rd23, %r148, 8;
	add.s64 	%rd24, %rd21, %rd23;
	add.s64 	%rd25, %rd4, %rd19;
	ld.global.u32 	%r149, [%rd21];
	st.shared.u32 	[%r260], %r149;
	ld.global.u32 	%r150, [%rd22];
	add.s32 	%r151, %r260, %r23;
	st.shared.u32 	[%r151], %r150;
	ld.global.u32 	%r152, [%rd24];
	shl.b32 	%r153, %r148, 3;
	add.s32 	%r154, %r260, %r153;
	st.shared.u32 	[%r154], %r152;
	ld.global.u32 	%r155, [%rd25];
	mad.lo.s32 	%r156, %r148, 12, %r260;
	st.shared.u32 	[%r156], %r155;
	add.s32 	%r258, %r258, %r23;
	shl.b32 	%r157, %r148, 4;
	add.s32 	%r260, %r260, %r157;
	add.s32 	%r259, %r259, %r23;
	setp.lt.u32 	%p11, %r258, 512;
	@%p11 bra 	$L__BB534_11;
$L__BB534_12:
	setp.eq.s16 	%p12, %rs2, 2;
	mov.u32 	%r262, %r1;
	@%p12 bra 	$L__BB534_16;
	setp.eq.s16 	%p13, %rs2, 3;
	mov.b32 	%r158, 0;
	st.shared.u32 	[%r26], %r158;
	mov.u32 	%r262, %r22;
	@%p13 bra 	$L__BB534_16;
	setp.eq.s16 	%p14, %rs2, 0;
	mov.b32 	%r159, 0;
	st.shared.u32 	[%r27], %r159;
	mov.u32 	%r262, %r24;
	@%p14 bra 	$L__BB534_16;
	add.s32 	%r160, %r27, %r23;
	mov.b32 	%r161, 0;
	st.shared.u32 	[%r160], %r161;
	mov.u32 	%r262, %r25;
$L__BB534_16:
	setp.lt.u16 	%p15, %rs1, 2;
	@%p15 bra 	$L__BB534_18;
$L__BB534_17:
	shl.b32 	%r162, %r262, 2;
	mov.u32 	%r163, _ZZ9cuda_gemmIiLi256ELi4ELi1ELi512ELi2ELi2ELi32ELi1ELi0EEviiiPT_S1_S1_iiE3Csh;
	add.s32 	%r164, %r163, %r162;
	mov.b32 	%r165, 0;
	st.shared.u32 	[%r164], %r165;
	add.s32 	%r166, %r164, %r23;
	st.shared.u32 	[%r166], %r165;
	add.s32 	%r167, %r166, %r23;
	st.shared.u32 	[%r167], %r165;
	add.s32 	%r168, %r167, %r23;
	st.shared.u32 	[%r168], %r165;
	add.s32 	%r262, %r23, %r262;
	setp.lt.u32 	%p16, %r262, 512;
	@%p16 bra 	$L__BB534_17;
$L__BB534_18:
	setp.lt.s32 	%p17, %r9, 1;
	bar.sync 	0;
	@%p17 bra 	$L__BB534_60;
	setp.ne.s32 	%p18, %r4, 1;
	@%p18 bra 	$L__BB534_33;
	mov.b32 	%r266, 0;
$L__BB534_21:
	setp.lt.s32 	%p39, %r107, 1;
	add.s32 	%r48, %r266, %r11;
	mad.lo.s32 	%r49, %r48, %r107, %r18;
	@%p39 bra 	$L__BB534_23;
	add.s32 	%r213, %r49, %r17;
	shl.b32 	%r214, %r213, 2;
	mov.u32 	%r215, _ZZ9cuda_gemmIiLi256ELi4ELi1ELi512ELi2ELi2ELi32ELi1ELi0EEviiiPT_S1_S1_iiE3Ash;
	add.s32 	%r216, %r215, %r214;
	ld.shared.u32 	%r288, [%r216];
$L__BB534_23:
	setp.lt.s32 	%p40, %r107, 2;
	@%p40 bra 	$L__BB534_25;
	xor.b32  	%r217, %r17, 1;
	add.s32 	%r218, %r49, %r217;
	shl.b32 	%r219, %r218, 2;
	mov.u32 	%r220, _ZZ9cuda_gemmIiLi256ELi4ELi1ELi512ELi2ELi2ELi32ELi1ELi0EEviiiPT_S1_S1_iiE3Ash;
	add.s32 	%r221, %r220, %r219;
	ld.shared.u32 	%r287, [%r221];
$L__BB534_25:
	setp.lt.s32 	%p41, %r12, %r19;
	@%p41 bra 	$L__BB534_27;
$L__BB534_26:
	add.s32 	%r266, %r266, %r10;
	setp.lt.s32 	%p47, %r266, %r9;
	@%p47 bra 	$L__BB534_21;
	bra.uni 	$L__BB534_60;
$L__BB534_27:
	rem.s32 	%r222, %r2, %r107;
	shl.b32 	%r223, %r222, 2;
	mov.u32 	%r224, _ZZ9cuda_gemmIiLi256ELi4ELi1ELi512ELi2ELi2ELi32ELi1ELi0EEviiiPT_S1_S1_iiE11kron_fac_sh;
	add.s32 	%r55, %r224, %r223;
	mov.u32 	%r269, %r12;
$L__BB534_28:
	mad.lo.s32 	%r226, %r269, 12, %r55;
	ld.shared.u32 	%r57, [%r226];
	mov.b32 	%r271, 0;
	@%p39 bra 	$L__BB534_30;
	shfl.sync.idx.b32	%r227|%p43, %r57, %r28, %r20, -1;
	mul.lo.s32 	%r271, %r227, %r288;
$L__BB534_30:
	@%p40 bra 	$L__BB534_32;
	shfl.sync.idx.b32	%r228|%p45, %r57, %r29, %r20, -1;
	mad.lo.s32 	%r271, %r228, %r287, %r271;
$L__BB534_32:
	mad.lo.s32 	%r229, %r269, %r9, %r48;
	shl.b32 	%r230, %r229, 2;
	mov.u32 	%r231, _ZZ9cuda_gemmIiLi256ELi4ELi1ELi512ELi2ELi2ELi32ELi1ELi0EEviiiPT_S1_S1_iiE3Csh;
	add.s32 	%r232, %r231, %r230;
	ld.shared.u32 	%r233, [%r232];
	add.s32 	%r234, %r233, %r271;
	st.shared.u32 	[%r232], %r234;
	add.s32 	%r269, %r269, %r14;
	setp.lt.s32 	%p46, %r269, %r19;
	@%p46 bra 	$L__BB534_28;
	bra.uni 	$L__BB534_26;
$L__BB534_33:
	setp.gt.u32 	%p19, %r107, 31;
	@%p19 bra 	$L__BB534_37;
	mov.b32 	%r283, 0;
$L__BB534_35:
	add.s32 	%r87, %r283, %r11;
	mad.lo.s32 	%r88, %r87, %r107, %r18;
	add.s32 	%r170, %r88, %r17;
	shl.b32 	%r171, %r170, 2;
	mov.u32 	%r172, _ZZ9cuda_gemmIiLi256ELi4ELi1ELi512ELi2ELi2ELi32ELi1ELi0EEviiiPT_S1_S1_iiE3Ash;
	add.s32 	%r173, %r172, %r171;
	ld.shared.u32 	%r288, [%r173];
	setp.gt.s32 	%p20, %r107, 1;
	@%p20 bra 	$L__BB534_36;
	bra.uni 	$L__BB534_54;
$L__BB534_36:
	xor.b32  	%r174, %r17, 1;
	add.s32 	%r175, %r88, %r174;
	shl.b32 	%r176, %r175, 2;
	add.s32 	%r178, %r172, %r176;
	ld.shared.u32 	%r287, [%r178];
	bra.uni 	$L__BB534_54;
$L__BB534_37:
	mov.b32 	%r274, 0;
$L__BB534_38:
	setp.lt.s32 	%p27, %r107, 1;
	add.s32 	%r66, %r274, %r11;
	mad.lo.s32 	%r67, %r66, %r107, %r18;
	@%p27 bra 	$L__BB534_40;
	add.s32 	%r190, %r67, %r17;
	shl.b32 	%r191, %r190, 2;
	mov.u32 	%r192, _ZZ9cuda_gemmIiLi256ELi4ELi1ELi512ELi2ELi2ELi32ELi1ELi0EEviiiPT_S1_S1_iiE3Ash;
	add.s32 	%r193, %r192, %r191;
	ld.shared.u32 	%r288, [%r193];
$L__BB534_40:
	setp.lt.s32 	%p28, %r107, 2;
	@%p28 bra 	$L__BB534_42;
	xor.b32  	%r194, %r17, 1;
	add.s32 	%r195, %r67, %r194;
	shl.b32 	%r196, %r195, 2;
	mov.u32 	%r197, _ZZ9cuda_gemmIiLi256ELi4ELi1ELi512ELi2ELi2ELi32ELi1ELi0EEviiiPT_S1_S1_iiE3Ash;
	add.s32 	%r198, %r197, %r196;
	ld.shared.u32 	%r287, [%r198];
$L__BB534_42:
	setp.lt.s32 	%p29, %r12, %r19;
	@%p29 bra 	$L__BB534_44;
$L__BB534_43:
	add.s32 	%r274, %r274, %r10;
	setp.lt.s32 	%p38, %r274, %r9;
	@%p38 bra 	$L__BB534_38;
	bra.uni 	$L__BB534_60;
$L__BB534_44:
	rem.s32 	%r199, %r2, %r107;
	shl.b32 	%r200, %r199, 2;
	mov.u32 	%r201, _ZZ9cuda_gemmIiLi256ELi4ELi1ELi512ELi2ELi2ELi32ELi1ELi0EEviiiPT_S1_S1_iiE11kron_fac_sh;
	add.s32 	%r73, %r201, %r200;
	mov.u32 	%r277, %r12;
$L__BB534_45:
	mad.lo.s32 	%r203, %r277, 12, %r73;
	ld.shared.u32 	%r75, [%r203];
	mov.b32 	%r281, 0;
	@%p27 bra 	$L__BB534_47;
	shfl.sync.idx.b32	%r204|%p31, %r75, %r28, %r20, -1;
	mul.lo.s32 	%r281, %r204, %r288;
$L__BB534_47:
	@%p28 bra 	$L__BB534_49;
	shfl.sync.idx.b32	%r205|%p33, %r75, %r29, %r20, -1;
	mad.lo.s32 	%r281, %r205, %r287, %r281;
$L__BB534_49:
	mov.u32 	%r279, %r3;
$L__BB534_50:
	shr.u32 	%r81, %r279, 1;
	shfl.sync.down.b32	%r206|%p34, %r281, %r81, %r21, -1;
	add.s32 	%r281, %r206, %r281;
	setp.gt.u32 	%p35, %r279, 3;
	mov.u32 	%r279, %r81;
	@%p35 bra 	$L__BB534_50;
	rem.u32 	%r207, %r2, %r4;
	setp.eq.s32 	%p36, %r207, 0;
	@%p36 bra 	$L__BB534_52;
	bra.uni 	$L__BB534_53;
$L__BB534_52:
	mad.lo.s32 	%r208, %r277, %r9, %r66;
	shl.b32 	%r209, %r208, 2;
	mov.u32 	%r210, _ZZ9cuda_gemmIiLi256ELi4ELi1ELi512ELi2ELi2ELi32ELi1ELi0EEviiiPT_S1_S1_iiE3Csh;
	add.s32 	%r211, %r210, %r209;
	st.shared.u32 	[%r211], %r281;
$L__BB534_53:
	add.s32 	%r277, %r277, %r14;
	setp.lt.s32 	%p37, %r277, %r19;
	@%p37 bra 	$L__BB534_45;
	bra.uni 	$L__BB534_43;
$L__BB534_54:
	setp.lt.s32 	%p21, %r12, %r19;
	@%p21 bra 	$L__BB534_55;
	bra.uni 	$L__BB534_59;
$L__BB534_55:
	rem.u32 	%r179, %r2, %r107;
	shl.b32 	%r180, %r179, 2;
	mov.u32 	%r181, _ZZ9cuda_gemmIiLi256ELi4ELi1ELi512ELi2ELi2ELi32ELi1ELi0EEviiiPT_S1_S1_iiE11kron_fac_sh;
	add.s32 	%r90, %r181, %r180;
	mov.u32 	%r285, %r12;
$L__BB534_56:
	setp.lt.s32 	%p22, %r107, 2;
	mad.lo.s32 	%r182, %r285, 12, %r90;
	ld.shared.u32 	%r94, [%r182];
	shfl.sync.idx.b32	%r183|%p23, %r94, %r28, %r20, -1;
	mul.lo.s32 	%r286, %r183, %r288;
	@%p22 bra 	$L__BB534_58;
	shfl.sync.idx.b32	%r184|%p24, %r94, %r29, %r20, -1;
	mad.lo.s32 	%r286, %r184, %r287, %r286;
$L__BB534_58:
	mad.lo.s32 	%r185, %r285, %r9, %r87;
	shl.b32 	%r186, %r185, 2;
	mov.u32 	%r187, _ZZ9cuda_gemmIiLi256ELi4ELi1ELi512ELi2ELi2ELi32ELi1ELi0EEviiiPT_S1_S1_iiE3Csh;
	add.s32 	%r188, %r187, %r186;
	st.shared.u32 	[%r188], %r286;
	add.s32 	%r285, %r285, %r14;
	setp.lt.s32 	%p25, %r285, %r19;
	@%p25 bra 	$L__BB534_56;
$L__BB534_59:
	add.s32 	%r283, %r283, %r10;
	setp.lt.s32 	%p26, %r283, %r9;
	@%p26 bra 	$L__BB534_35;
$L__BB534_60:
	setp.eq.s16 	%p48, %rs2, 2;
	bar.sync 	0;
	mov.u32 	%r289, %r1;
	@%p48 bra 	$L__BB534_64;
	setp.eq.s16 	%p49, %rs2, 3;
	shl.b32 	%r235, %r257, 9;
	or.b32  	%r236, %r235, %r1;
	ld.shared.u32 	%r237, [%r26];
	mul.wide.s32 	%rd26, %r236, 4;
	add.s64 	%rd7, %rd2, %rd26;
	st.global.u32 	[%rd7], %r237;
	mov.u32 	%r289, %r22;
	@%p49 bra 	$L__BB534_64;
	setp.eq.s16 	%p50, %rs2, 0;
	ld.shared.u32 	%r238, [%r27];
	cvt.u64.u32 	%rd27, %r23;
	add.s64 	%rd8, %rd7, %rd27;
	st.global.u32 	[%rd8], %r238;
	mov.u32 	%r289, %r24;
	@%p50 bra 	$L__BB534_64;
	add.s32 	%r239, %r27, %r23;
	ld.shared.u32 	%r240, [%r239];
	add.s64 	%rd29, %rd8, %rd27;
	st.global.u32 	[%rd29], %r240;
	mov.u32 	%r289, %r25;
$L__BB534_64:
	setp.lt.u16 	%p51, %rs1, 2;
	@%p51 bra 	$L__BB534_66;
$L__BB534_65:
	shl.b32 	%r241, %r257, 9;
	add.s32 	%r242, %r241, %r289;
	shl.b32 	%r243, %r289, 2;
	mov.u32 	%r244, _ZZ9cuda_gemmIiLi256ELi4ELi1ELi512ELi2ELi2ELi32ELi1ELi0EEviiiPT_S1_S1_iiE3Csh;
	add.s32 	%r245, %r244, %r243;
	ld.shared.u32 	%r246, [%r245];
	mul.wide.s32 	%rd30, %r242, 4;
	add.s64 	%rd31, %rd2, %rd30;
	st.global.u32 	[%rd31], %r246;
	add.s32 	%r247, %r245, %r23;
	ld.shared.u32 	%r248, [%r247];
	add.s64 	%rd33, %rd31, %rd32;
	st.global.u32 	[%rd33], %r248;
	add.s32 	%r249, %r247, %r23;
	ld.shared.u32 	%r250, [%r249];
	add.s64 	%rd34, %rd33, %rd32;
	st.global.u32 	[%rd34], %r250;
	add.s32 	%r251, %r249, %r23;
	ld.shared.u32 	%r252, [%r251];
	add.s64 	%rd35, %rd34, %rd32;
	st.global.u32 	[%rd35], %r252;
	add.s32 	%r289, %r23, %r289;
	setp.lt.u32 	%p52, %r289, 512;
	@%p52 bra 	$L__BB534_65;
$L__BB534_66:
	add.s32 	%r257, %r257, %r16;
	shl.b32 	%r253, %r16, 2;
	setp.lt.u32 	%p53, %r257, %r253;
	@%p53 bra 	$L__BB534_5;
$L__BB534_67:
	ret;

}
	// .globl	_Z9cuda_gemmIiLi256ELi4ELi1ELi512ELi2ELi2ELi32ELi1ELi1EEviiiPT_S1_S1_ii
.visible .entry _Z9cuda_gemmIiLi256ELi4ELi1ELi512ELi2ELi2ELi32ELi1ELi1EEviiiPT_S1_S1_ii(
	.param .u32 _Z9cuda_gemmIiLi256ELi4ELi1ELi512ELi2ELi2ELi32ELi1ELi1EEviiiPT_S1_S1_ii_param_0,
	.param .u32 _Z9cuda_gemmIiLi256ELi4ELi1ELi512ELi2ELi2ELi32ELi1ELi1EEviiiPT_S1_S1_ii_param_1,
	.param .u32 _Z9cuda_gemmIiLi256ELi4ELi1ELi512ELi2ELi2ELi32ELi1ELi1EEviiiPT_S1_S1_ii_param_2,
	.param .u64 .ptr .align 1 _Z9cuda_gemmIiLi256ELi4ELi1ELi512ELi2ELi2ELi32ELi1ELi1EEviiiPT_S1_S1_ii_param_3,
	.param .u64 .ptr .align 1 _Z9cuda_gemmIiLi256ELi4ELi1ELi512ELi2ELi2ELi32ELi1ELi1EEviiiPT_S1_S1_ii_param_4,
	.param .u64 .ptr .align 1 _Z9cuda_gemmIiLi256ELi4ELi1ELi512ELi2ELi2ELi32ELi1ELi1EEviiiPT_S1_S1_ii_param_5,
	.param .u32 _Z9cuda_gemmIiLi256ELi4ELi1ELi512ELi2ELi2ELi32ELi1ELi1EEviiiPT_S1_S1_ii_param_6,
	.param .u32 _Z9cuda_gemmIiLi256ELi4ELi1ELi512ELi2ELi2ELi32ELi1ELi1EEviiiPT_S1_S1_ii_param_7
)
.maxntid 256
{
	.reg .pred 	%p<24>;
	.reg .b16 	%rs<6>;
	.reg .b32 	%r<132>;
	.reg .b64 	%rd<38>;
	// demoted variable
	.shared .align 128 .b8 _ZZ9cuda_gemmIiLi256ELi4ELi1ELi512ELi2ELi2ELi32ELi1ELi1EEviiiPT_S1_S1_iiE11kron_fac_sh[24];
	// demoted variable
	.shared .align 128 .b8 _ZZ9cuda_gemmIiLi256ELi4ELi1ELi512ELi2ELi2ELi32ELi1ELi1EEviiiPT_S1_S1_iiE3Ash[2048];
	// demoted variable
	.shared .align 128 .b8 _ZZ9cuda_gemmIiLi256ELi4ELi1ELi512ELi2ELi2ELi32ELi1ELi1EEviiiPT_S1_S1_iiE3Csh[2048];
	ld.param.u64 	%rd12, [_Z9cuda_gemmIiLi256ELi4ELi1ELi512ELi2ELi2ELi32ELi1ELi1EEviiiPT_S1_S1_ii_param_3];
	ld.param.u64 	%rd11, [_Z9cuda_gemmIiLi256ELi4ELi1ELi512ELi2ELi2ELi32ELi1ELi1EEviiiPT_S1_S1_ii_param_4];
	ld.param.u64 	%rd13, [_Z9cuda_gemmIiLi256ELi4ELi1ELi512ELi2ELi2ELi32ELi1ELi1EEviiiPT_S1_S1_ii_param_5];
	cvta.to.global.u64 	%rd1, %rd12;
	cvta.to.global.u64 	%rd2, %rd13;
	mov.u32 	%r1, %tid.x;
	setp.gt.u32 	%p1, %r1, 3;
	@%p1 bra 	$L__BB535_3;
	mov.u32 	%r2, %ntid.x;
	cvta.to.global.u64 	%rd3, %rd11;
	mov.u32 	%r43, _ZZ9cuda_gemmIiLi256ELi4ELi1ELi512ELi2ELi2ELi32ELi1ELi1EEviiiPT_S1_S1_iiE11kron_fac_sh;
	mov.u32 	%r121, %r1;
$L__BB535_2:
	mul.wide.u32 	%rd14, %r121, 4;
	add.s64 	%rd15, %rd3, %rd14;
	ld.global.u32 	%r41, [%rd15];
	and.b32  	%r42, %r121, 1;
	mad.lo.s32 	%r44, %r42, 12, %r43;
	shl.b32 	%r45, %r121, 1;
	and.b32  	%r46, %r45, -4;
	add.s32 	%r47, %r44, %r46;
	st.shared.u32 	[%r47], %r41;
	add.s32 	%r121, %r121, %r2;
	setp.lt.u32 	%p2, %r121, 4;
	@%p2 bra 	$L__BB535_2;
$L__BB535_3:
	mov.u32 	%r122, %ctaid.y;
	mov.u32 	%r6, %nctaid.y;
	shl.b32 	%r7, %r6, 2;
	setp.ge.u32 	%p3, %r122, %r7;
	@%p3 bra 	$L__BB535_27;
	mov.u32 	%r48, %ntid.x;
	and.b32  	%r8, %r1, 1;
	add.s32 	%r9, %r1, %r48;
	cvt.u16.u32 	%rs3, %r9;
	sub.s16 	%rs4, 511, %rs3;
	cvt.u16.u32 	%rs5, %r48;
	div.u16 	%rs1, %rs4, %rs5;
	and.b16  	%rs2, %rs1, 3;
	shl.b32 	%r49, %r1, 2;
	mov.u32 	%r50, _ZZ9cuda_gemmIiLi256ELi4ELi1ELi512ELi2ELi2ELi32ELi1ELi1EEviiiPT_S1_S1_iiE3Ash;
	add.s32 	%r10, %r50, %r49;
	shl.b32 	%r11, %r48, 2;
	add.s32 	%r12, %r10, %r11;
	add.s32 	%r13, %r9, %r48;
	add.s32 	%r14, %r13, %r48;
	mov.u32 	%r51, _ZZ9cuda_gemmIiLi256ELi4ELi1ELi512ELi2ELi2ELi32ELi1ELi1EEviiiPT_S1_S1_iiE3Csh;
	add.s32 	%r15, %r51, %r49;
	add.s32 	%r16, %r15, %r11;
	xor.b32  	%r17, %r8, 1;
	mul.wide.u32 	%rd16, %r48, 4;
	add.s64 	%rd4, %rd1, %rd16;
	mul.wide.u32 	%rd17, %r48, 8;
	add.s64 	%rd5, %rd1, %rd17;
	mul.wide.u32 	%rd18, %r48, 12;
	add.s64 	%rd6, %rd1, %rd18;
	setp.gt.u32 	%p4, %r48, 255;
	selp.u32 	%r18, 1, 0, %p4;
	cvt.u64.u32 	%rd34, %r11;
$L__BB535_5:
	setp.eq.s16 	%p5, %rs2, 2;
	shl.b32 	%r20, %r122, 9;
	mov.u32 	%r123, %r1;
	@%p5 bra 	$L__BB535_9;
	setp.eq.s16 	%p6, %rs2, 3;
	add.s32 	%r52, %r20, %r1;
	mul.wide.s32 	%rd19, %r52, 4;
	add.s64 	%rd7, %rd1, %rd19;
	ld.global.u32 	%r53, [%rd7];
	st.shared.u32 	[%r10], %r53;
	mov.u32 	%r123, %r9;
	@%p6 bra 	$L__BB535_9;
	setp.eq.s16 	%p7, %rs2, 0;
	cvt.u64.u32 	%rd20, %r11;
	add.s64 	%rd8, %rd7, %rd20;
	ld.global.u32 	%r54, [%rd8];
	st.shared.u32 	[%r12], %r54;
	mov.u32 	%r123, %r13;
	@%p7 bra 	$L__BB535_9;
	add.s64 	%rd22, %rd8, %rd20;
	ld.global.u32 	%r55, [%rd22];
	add.s32 	%r56, %r12, %r11;
	st.shared.u32 	[%r56], %r55;
	mov.u32 	%r123, %r14;
$L__BB535_9:
	setp.lt.u16 	%p8, %rs1, 2;
	@%p8 bra 	$L__BB535_12;
	shl.b32 	%r57, %r123, 2;
	mov.u32 	%r58, _ZZ9cuda_gemmIiLi256ELi4ELi1ELi512ELi2ELi2ELi32ELi1ELi1EEviiiPT_S1_S1_iiE3Ash;
	add.s32 	%r125, %r58, %r57;
	add.s32 	%r124, %r123, %r20;
$L__BB535_11:
	mul.wide.s32 	%rd23, %r124, 4;
	add.s64 	%rd24, %rd4, %rd23;
	add.s64 	%rd25, %rd5, %rd23;
	add.s64 	%rd26, %rd6, %rd23;
	add.s64 	%rd27, %rd1, %rd23;
	ld.global.u32 	%r60, [%rd27];
	st.shared.u32 	[%r125], %r60;
	ld.global.u32 	%r61, [%rd24];
	add.s32 	%r62, %r125, %r11;
	st.shared.u32 	[%r62], %r61;
	ld.global.u32 	%r63, [%rd25];
	mov.u32 	%r64, %ntid.x;
	shl.b32 	%r65, %r64, 3;
	add.s32 	%r66, %r125, %r65;
	st.shared.u32 	[%r66], %r63;
	ld.global.u32 	%r67, [%rd26];
	mad.lo.s32 	%r68, %r64, 12, %r125;
	st.shared.u32 	[%r68], %r67;
	add.s32 	%r123, %r123, %r11;
	shl.b32 	%r69, %r64, 4;
	add.s32 	%r125, %r125, %r69;
	add.s32 	%r124, %r124, %r11;
	setp.lt.u32 	%p9, %r123, 512;
	@%p9 bra 	$L__BB535_11;
$L__BB535_12:
	setp.eq.s16 	%p10, %rs2, 2;
	mov.u32 	%r127, %r1;
	@%p10 bra 	$L__BB535_16;
	setp.eq.s16 	%p11, %rs2, 3;
	mov.b32 	%r70, 0;
	st.shared.u32 	[%r15], %r70;
	mov.u32 	%r127, %r9;
	@%p11 bra 	$L__BB535_16;
	setp.eq.s16 	%p12, %rs2, 0;
	mov.b32 	%r71, 0;
	st.shared.u32 	[%r16], %r71;
	mov.u32 	%r127, %r13;
	@%p12 bra 	$L__BB535_16;
	add.s32 	%r72, %r16, %r11;
	mov.b32 	%r73, 0;
	st.shared.u32 	[%r72], %r73;
	mov.u32 	%r127, %r14;
$L__BB535_16:
	setp.lt.u16 	%p13, %rs1, 2;
	@%p13 bra 	$L__BB535_18;
$L__BB535_17:
	shl.b32 	%r74, %r127, 2;
	mov.u32 	%r75, _ZZ9cuda_gemmIiLi256ELi4ELi1ELi512ELi2ELi2ELi32ELi1ELi1EEviiiPT_S1_S1_iiE3Csh;
	add.s32 	%r76, %r75, %r74;
	mov.b32 	%r77, 0;
	st.shared.u32 	[%r76], %r77;
	add.s32 	%r78, %r76, %r11;
	st.shared.u32 	[%r78], %r77;
	add.s32 	%r79, %r78, %r11;
	st.shared.u32 	[%r79], %r77;
	add.s32 	%r80, %r79, %r11;
	st.shared.u32 	[%r80], %r77;
	add.s32 	%r127, %r11, %r127;
	setp.lt.u32 	%p14, %r127, 512;
	@%p14 bra 	$L__BB535_17;
$L__BB535_18:
	bar.sync 	0;
	shl.b32 	%r82, %r1, 1;
	or.b32  	%r83, %r82, %r8;
	shl.b32 	%r84, %r83, 2;
	mov.u32 	%r85, _ZZ9cuda_gemmIiLi256ELi4ELi1ELi512ELi2ELi2ELi32ELi1ELi1EEviiiPT_S1_S1_iiE3Ash;
	add.s32 	%r86, %r85, %r84;
	ld.shared.u32 	%r33, [%r86];
	or.b32  	%r87, %r82, %r17;
	shl.b32 	%r88, %r87, 2;
	add.s32 	%r89, %r85, %r88;
	ld.shared.u32 	%r34, [%r89];
	mov.b32 	%r129, 0;
$L__BB535_19:
	shl.b32 	%r90, %r8, 2;
	mov.u32 	%r91, _ZZ9cuda_gemmIiLi256ELi4ELi1ELi512ELi2ELi2ELi32ELi1ELi1EEviiiPT_S1_S1_iiE11kron_fac_sh;
	add.s32 	%r92, %r91, %r90;
	mad.lo.s32 	%r93, %r129, 12, %r92;
	ld.shared.u32 	%r94, [%r93];
	shfl.sync.idx.b32	%r95|%p15, %r94, %r8, 7711, -1;
	mul.lo.s32 	%r96, %r95, %r33;
	shfl.sync.idx.b32	%r97|%p16, %r94, %r17, 7711, -1;
	mad.lo.s32 	%r98, %r97, %r34, %r96;
	shl.b32 	%r99, %r129, 10;
	add.s32 	%r100, %r15, %r99;
	ld.shared.u32 	%r101, [%r100];
	add.s32 	%r102, %r101, %r98;
	st.shared.u32 	[%r100], %r102;
	add.s32 	%r129, %r129, %r18;
	setp.lt.u32 	%p17, %r129, 2;
	@%p17 bra 	$L__BB535_19;
	setp.eq.s16 	%p18, %rs2, 2;
	bar.sync 	0;
	mov.u32 	%r130, %r1;
	@%p18 bra 	$L__BB535_24;
	setp.eq.s16 	%p19, %rs2, 3;
	shl.b32 	%r103, %r122, 9;
	or.b32  	%r104, %r103, %r1;
	ld.shared.u32 	%r105, [%r15];
	mul.wide.s32 	%rd28, %r104, 4;
	add.s64 	%rd9, %rd2, %rd28;
	st.global.u32 	[%rd9], %r105;
	mov.u32 	%r130, %r9;
	@%p19 bra 	$L__BB535_24;
	setp.eq.s16 	%p20, %rs2, 0;
	ld.shared.u32 	%r106, [%r16];
	cvt.u64.u32 	%rd29, %r11;
	add.s64 	%rd10, %rd9, %rd29;
	st.global.u32 	[%rd10], %r106;
	mov.u32 	%r130, %r13;
	@%p20 bra 	$L__BB535_24;
	add.s32 	%r107, %r16, %r11;
	ld.shared.u32 	%r108, [%r107];
	add.s64 	%rd31, %rd10, %rd29;
	st.global.u32 	[%rd31], %r108;
	mov.u32 	%r130, %r14;
$L__BB535_24:
	setp.lt.u16 	%p21, %rs1, 2;
	@%p21 bra 	$L__BB535_26;
$L__BB535_25:
	shl.b32 	%r109, %r122, 9;
	add.s32 	%r110, %r109, %r130;
	shl.b32 	%r111, %r130, 2;
	mov.u32 	%r112, _ZZ9cuda_gemmIiLi256ELi4ELi1ELi512ELi2ELi2ELi32ELi1ELi1EEviiiPT_S1_S1_iiE3Csh;
	add.s32 	%r113, %r112, %r111;
	ld.shared.u32 	%r114, [%r113];
	mul.wide.s32 	%rd32, %r110, 4;
	add.s64 	%rd33, %rd2, %rd32;
	st.global.u32 	[%rd33], %r114;
	add.s32 	%r115, %r113, %r11;
	ld.shared.u32 	%r116, [%r115];
	add.s64 	%rd35, %rd33, %rd34;
	st.global.u32 	[%rd35], %r116;
	add.s32 	%r117, %r115, %r11;
	ld.shared.u32 	%r118, [%r117];
	add.s64 	%rd36, %rd35, %rd34;
	st.global.u32 	[%rd36], %r118;
	add.s32 	%r119, %r117, %r11;
	ld.shared.u32 	%r120, [%r119];
	add.s64 	%rd37, %rd36, %rd34;
	st.global.u32 	[%rd37], %r120;
	add.s32 	%r130, %r11, %r130;
	setp.lt.u32 	%p22, %r130, 512;
	@%p22 bra 	$L__BB535_25;
$L__BB535_26:
	add.s32 	%r122, %r122, %r6;
	setp.lt.u32 	%p23, %r122, %r7;
	@%p23 bra 	$L__BB535_5;
$L__BB535_27:
	ret;

}
	// .globl	_Z9cuda_gemmIiLi256ELi4ELi1ELi512ELi4ELi4ELi32ELi0ELi0EEviiiPT_S1_S1_ii
.visible .entry _Z9cuda_gemmIiLi256ELi4ELi1ELi512ELi4ELi4ELi32ELi0ELi0EEviiiPT_S1_S1_ii(
	.param .u32 _Z9cuda_gemmIiLi256ELi4ELi1ELi512ELi4ELi4ELi32ELi0ELi0EEviiiPT_S1_S1_ii_param_0,
	.param .u32 _Z9cuda_gemmIiLi256ELi4ELi1ELi512ELi4ELi4ELi32ELi0ELi0EEviiiPT_S1_S1_ii_param_1,
	.param .u32 _Z9cuda_gemmIiLi256ELi4ELi1ELi512ELi4ELi4ELi32ELi0ELi0EEviiiPT_S1_S1_ii_param_2,
	.param .u64 .ptr .align 1 _Z9cuda_gemmIiLi256ELi4ELi1ELi512ELi4ELi4ELi32ELi0ELi0EEviiiPT_S1_S1_ii_param_3,
	.param .u64 .ptr .align 1 _Z9cuda_gemmIiLi256ELi4ELi1ELi512ELi4ELi4ELi32ELi0ELi0EEviiiPT_S1_S1_ii_param_4,
	.param .u64 .ptr .align 1 _Z9cuda_gemmIiLi256ELi4ELi1ELi512ELi4ELi4ELi32ELi0ELi0EEviiiPT_S1_S1_ii_param_5,
	.param .u32 _Z9cuda_gemmIiLi256ELi4ELi1ELi512ELi4ELi4ELi32ELi0ELi0EEviiiPT_S1_S1_ii_param_6,
	.param .u32 _Z9cuda_gemmIiLi256ELi4ELi1ELi512ELi4ELi4ELi32ELi0ELi0EEviiiPT_S1_S1_ii_param_7
)
.maxntid 256
{
	.reg .pred 	%p<76>;
	.reg .b16 	%rs<6>;
	.reg .b32 	%r<428>;
	.reg .b64 	%rd<40>;
	// demoted variable
	.shared .align 128 .b8 _ZZ9cuda_gemmIiLi256ELi4ELi1ELi512ELi4ELi4ELi32ELi0ELi0EEviiiPT_S1_S1_iiE11kron_fac_sh[80];
	// demoted variable
	.shared .align 128 .b8 _ZZ9cuda_gemmIiLi256ELi4ELi1ELi512ELi4ELi4ELi32ELi0ELi0EEviiiPT_S1_S1_iiE3Ash[2048];
	// demoted variable
	.shared .align 128 .b8 _ZZ9cuda_gemmIiLi256ELi4ELi1ELi512ELi4ELi4ELi32ELi0ELi0EEviiiPT_S1_S1_iiE3Csh[2048];
	ld.param.u32 	%r158, [_Z9cuda_gemmIiLi256ELi4ELi1ELi512ELi4ELi4ELi32ELi0ELi0EEviiiPT_S1_S1_ii_param_2];
	ld.param.u64 	%rd10, [_Z9cuda_gemmIiLi256ELi4ELi1ELi512ELi4ELi4ELi32ELi0ELi0EEviiiPT_S1_S1_ii_param_3];
	ld.param.u64 	%rd9, [_Z9cuda_gemmIiLi256ELi4ELi1ELi512ELi4ELi4ELi32ELi0ELi0EEviiiPT_S1_S1_ii_param_4];
	ld.param.u64 	%rd11, [_Z9cuda_gemmIiLi256ELi4ELi1ELi512ELi4ELi4ELi32ELi0ELi0EEviiiPT_S1_S1_ii_param_5];
	ld.param.u32 	%r159, [_Z9cuda_gemmIiLi256ELi4ELi1ELi512ELi4ELi4ELi32ELi0ELi0EEviiiPT_S1_S1_ii_param_6];
	ld.param.u32 	%r160, [_Z9cuda_gemmIiLi256ELi4ELi1ELi512ELi4ELi4ELi32ELi0ELi0EEviiiPT_S1_S1_ii_param_7];
	cvta.to.global.u64 	%rd1, %rd10;
	cvta.to.global.u64 	%rd2, %rd11;
	mov.u32 	%r1, %tid.x;
	and.b32  	%r2, %r1, 31;
	setp.lt.s32 	%p1, %r160, 16;
	shr.u32 	%r3, %r160, 4;
	selp.b32 	%r4, 1, %r3, %p1;
	mul.lo.s32 	%r5, %r160, %r159;
	setp.ge.u32 	%p2, %r1, %r5;
	@%p2 bra 	$L__BB536_3;
	mov.u32 	%r6, %ntid.x;
	cvta.to.global.u64 	%rd3, %rd9;
	mov.u32 	%r366, %r1;
$L__BB536_2:
	mul.wide.u32 	%rd12, %r366, 4;
	add.s64 	%rd13, %rd3, %rd12;
	ld.global.u32 	%r161, [%rd13];
	rem.u32 	%r162, %r366, %r159;
	mov.u32 	%r163, _ZZ9cuda_gemmIiLi256ELi4ELi1ELi512ELi4ELi4ELi32ELi0ELi0EEviiiPT_S1_S1_iiE11kron_fac_sh;
	mad.lo.s32 	%r164, %r162, 20, %r163;
	div.u32 	%r165, %r366, %r160;
	shl.b32 	%r166, %r165, 2;
	add.s32 	%r167, %r164, %r166;
	st.shared.u32 	[%r167], %r161;
	add.s32 	%r366, %r366, %r6;
	setp.lt.u32 	%p3, %r366, %r5;
	@%p3 bra 	$L__BB536_2;
$L__BB536_3:
	div.s32 	%r9, 512, %r160;
	mul.lo.s32 	%r168, %r9, %r4;
	min.s32 	%r10, %r168, 256;
	div.u32 	%r12, %r1, %r10;
	mul.lo.s32 	%r169, %r12, %r10;
	sub.s32 	%r170, %r1, %r169;
	div.u32 	%r11, %r170, %r4;
	mov.u32 	%r13, %ntid.x;
	div.u32 	%r14, %r13, %r10;
	mov.u32 	%r371, %ctaid.y;
	mov.u32 	%r16, %nctaid.y;
	shl.b32 	%r17, %r16, 2;
	setp.ge.u32 	%p4, %r371, %r17;
	@%p4 bra 	$L__BB536_95;
	mov.u32 	%r172, %ctaid.x;
	shl.b32 	%r18, %r172, 9;
	and.b32  	%r19, %r11, 3;
	rem.u32 	%r173, %r1, %r4;
	shl.b32 	%r20, %r173, 2;
	min.s32 	%r21, %r159, 4;
	shl.b32 	%r174, %r160, 8;
	sub.s32 	%r22, 8223, %r174;
	shl.b32 	%r175, %r4, 8;
	sub.s32 	%r23, 8223, %r175;
	add.s32 	%r24, %r1, %r13;
	cvt.u16.u32 	%rs3, %r24;
	sub.s16 	%rs4, 511, %rs3;
	cvt.u16.u32 	%rs5, %r13;
	div.u16 	%rs1, %rs4, %rs5;
	and.b16  	%rs2, %rs1, 3;
	shl.b32 	%r176, %r1, 2;
	mov.u32 	%r177, _ZZ9cuda_gemmIiLi256ELi4ELi1ELi512ELi4ELi4ELi32ELi0ELi0EEviiiPT_S1_S1_iiE3Ash;
	add.s32 	%r25, %r177, %r176;
	shl.b32 	%r26, %r13, 2;
	add.s32 	%r27, %r25, %r26;
	add.s32 	%r28, %r24, %r13;
	mov.u32 	%r178, _ZZ9cuda_gemmIiLi256ELi4ELi1ELi512ELi4ELi4ELi32ELi0ELi0EEviiiPT_S1_S1_iiE3Csh;
	add.s32 	%r29, %r178, %r176;
	add.s32 	%r30, %r29, %r26;
	add.s32 	%r179, %r11, 1;
	and.b32  	%r31, %r179, 3;
	xor.b32  	%r32, %r19, 2;
	add.s32 	%r180, %r11, -1;
	and.b32  	%r33, %r180, 3;
	setp.lt.s32 	%p5, %r19, %r160;
	selp.b32 	%r181, 0, %r160, %p5;
	sub.s32 	%r34, %r19, %r181;
	add.s32 	%r182, %r19, 1;
	setp.lt.s32 	%p6, %r182, %r160;
	selp.b32 	%r183, 0, %r160, %p6;
	sub.s32 	%r35, %r182, %r183;
	add.s32 	%r184, %r19, 2;
	setp.lt.s32 	%p7, %r184, %r160;
	selp.b32 	%r185, 0, %r160, %p7;
	sub.s32 	%r36, %r184, %r185;
	add.s32 	%r186, %r19, 3;
	setp.lt.s32 	%p8, %r186, %r160;
	selp.b32 	%r187, 0, %r160, %p8;
	sub.s32 	%r37, %r186, %r187;
	mul.wide.u32 	%rd14, %r13, 4;
	add.s64 	%rd4, %rd1, %rd14;
	mul.wide.u32 	%rd15, %r13, 8;
	add.s64 	%rd5, %rd1, %rd15;
	mul.wide.u32 	%rd16, %r13, 12;
	add.s64 	%rd6, %rd1, %rd16;
	cvt.u64.u32 	%rd18, %r26;
$L__BB536_5:
	setp.eq.s16 	%p9, %rs2, 2;
	mul.lo.s32 	%r43, %r371, %r158;
	mov.u32 	%r372, %r1;
	@%p9 bra 	$L__BB536_9;
	setp.eq.s16 	%p10, %rs2, 3;
	add.s32 	%r188, %r43, %r18;
	add.s32 	%r189, %r188, %r1;
	mul.wide.s32 	%rd17, %r189, 4;
	add.s64 	%rd7, %rd1, %rd17;
	ld.global.u32 	%r190, [%rd7];
	st.shared.u32 	[%r25], %r190;
	mov.u32 	%r372, %r24;
	@%p10 bra 	$L__BB536_9;
	setp.eq.s16 	%p11, %rs2, 0;
	add.s64 	%rd8, %rd7, %rd18;
	ld.global.u32 	%r191, [%rd8];
	st.shared.u32 	[%r27], %r191;
	mov.u32 	%r372, %r28;
	@%p11 bra 	$L__BB536_9;
	add.s32 	%r372, %r28, %r13;
	add.s64 	%rd20, %rd8, %rd18;
	ld.global.u32 	%r192, [%rd20];
	add.s32 	%r193, %r27, %r26;
	st.shared.u32 	[%r193], %r192;
$L__BB536_9:
	setp.lt.u16 	%p12, %rs1, 2;
	@%p12 bra 	$L__BB536_12;
	shl.b32 	%r194, %r372, 2;
	mov.u32 	%r195, _ZZ9cuda_gemmIiLi256ELi4ELi1ELi512ELi4ELi4ELi32ELi0ELi0EEviiiPT_S1_S1_iiE3Ash;
	add.s32 	%r374, %r195, %r194;
	add.s32 	%r196, %r18, %r372;
	add.s32 	%r373, %r196, %r43;
$L__BB536_11:
	mul.wide.s32 	%rd21, %r373, 4;
	add.s64 	%rd22, %rd4, %rd21;
	add.s64 	%rd23, %rd5, %rd21;
	add.s64 	%rd24, %rd6, %rd21;
	add.s64 	%rd25, %rd1, %rd21;
	ld.global.u32 	%r197, [%rd25];
	st.shared.u32 	[%r374], %r197;
	ld.global.u32 	%r198, [%rd22];
	add.s32 	%r199, %r374, %r26;
	st.shared.u32 	[%r199], %r198;
	ld.global.u32 	%r200, [%rd23];
	shl.b32 	%r201, %r13, 3;
	add.s32 	%r202, %r374, %r201;
	st.shared.u32 	[%r202], %r200;
	ld.global.u32 	%r203, [%rd24];
	mad.lo.s32 	%r204, %r13, 12, %r374;
	st.shared.u32 	[%r204], %r203;
	add.s32 	%r372, %r372, %r26;
	shl.b32 	%r205, %r13, 4;
	add.s32 	%r374, %r374, %r205;
	add.s32 	%r373, %r373, %r26;
	setp.lt.u32 	%p13, %r372, 512;
	@%p13 bra 	$L__BB536_11;
$L__BB536_12:
	mov.u32 	%r376, %r1;
	@%p9 bra 	$L__BB536_16;
	setp.eq.s16 	%p15, %rs2, 3;
	mov.b32 	%r206, 0;
	st.shared.u32 	[%r29], %r206;
	mov.u32 	%r376, %r24;
	@%p15 bra 	$L__BB536_16;
	setp.eq.s16 	%p16, %rs2, 0;
	mov.b32 	%r207, 0;
	st.shared.u32 	[%r30], %r207;
	mov.u32 	%r376, %r28;
	@%p16 bra 	$L__BB536_16;
	add.s32 	%r376, %r28, %r13;
	add.s32 	%r208, %r30, %r26;
	mov.b32 	%r209, 0;
	st.shared.u32 	[%r208], %r209;
$L__BB536_16:
	@%p12 bra 	$L__BB536_18;
$L__BB536_17:
	shl.b32 	%r210, %r376, 2;
	mov.u32 	%r211, _ZZ9cuda_gemmIiLi256ELi4ELi1ELi512ELi4ELi4ELi32ELi0ELi0EEviiiPT_S1_S1_iiE3Csh;
	add.s32 	%r212, %r211, %r210;
	mov.b32 	%r213, 0;
	st.shared.u32 	[%r212], %r213;
	add.s32 	%r214, %r212, %r26;
	st.shared.u32 	[%r214], %r213;
	add.s32 	%r215, %r214, %r26;
	st.shared.u32 	[%r215], %r213;
	add.s32 	%r216, %r215, %r26;
	st.shared.u32 	[%r216], %r213;
	add.s32 	%r376, %r26, %r376;
	setp.lt.u32 	%p18, %r376, 512;
	@%p18 bra 	$L__BB536_17;
$L__BB536_18:
	setp.lt.s32 	%p19, %r9, 1;
	bar.sync 	0;
	@%p19 bra 	$L__BB536_88;
	setp.ne.s32 	%p20, %r4, 1;
	@%p20 bra 	$L__BB536_41;
	mov.b32 	%r382, 0;
$L__BB536_21:
	setp.lt.s32 	%p55, %r160, 1;
	add.s32 	%r63, %r382, %r11;
	mad.lo.s32 	%r64, %r63, %r160, %r20;
	@%p55 bra 	$L__BB536_23;
	add.s32 	%r280, %r64, %r19;
	shl.b32 	%r281, %r280, 2;
	mov.u32 	%r282, _ZZ9cuda_gemmIiLi256ELi4ELi1ELi512ELi4ELi4ELi32ELi0ELi0EEviiiPT_S1_S1_iiE3Ash;
	add.s32 	%r283, %r282, %r281;
	ld.shared.u32 	%r425, [%r283];
$L__BB536_23:
	setp.lt.s32 	%p56, %r160, 2;
	@%p56 bra 	$L__BB536_25;
	add.s32 	%r284, %r64, %r31;
	shl.b32 	%r285, %r284, 2;
	mov.u32 	%r286, _ZZ9cuda_gemmIiLi256ELi4ELi1ELi512ELi4ELi4ELi32ELi0ELi0EEviiiPT_S1_S1_iiE3Ash;
	add.s32 	%r287, %r286, %r285;
	ld.shared.u32 	%r424, [%r287];
$L__BB536_25:
	setp.lt.s32 	%p57, %r160, 3;
	@%p57 bra 	$L__BB536_27;
	add.s32 	%r288, %r64, %r32;
	shl.b32 	%r289, %r288, 2;
	mov.u32 	%r290, _ZZ9cuda_gemmIiLi256ELi4ELi1ELi512ELi4ELi4ELi32ELi0ELi0EEviiiPT_S1_S1_iiE3Ash;
	add.s32 	%r291, %r290, %r289;
	ld.shared.u32 	%r423, [%r291];
$L__BB536_27:
	setp.lt.s32 	%p58, %r160, 4;
	@%p58 bra 	$L__BB536_29;
	add.s32 	%r292, %r64, %r33;
	shl.b32 	%r293, %r292, 2;
	mov.u32 	%r294, _ZZ9cuda_gemmIiLi256ELi4ELi1ELi512ELi4ELi4ELi32ELi0ELi0EEviiiPT_S1_S1_iiE3Ash;
	add.s32 	%r295, %r294, %r293;
	ld.shared.u32 	%r422, [%r295];
$L__BB536_29:
	setp.lt.s32 	%p59, %r12, %r21;
	@%p59 bra 	$L__BB536_31;
$L__BB536_30:
	add.s32 	%r382, %r382, %r10;
	setp.lt.s32 	%p69, %r382, %r9;
	@%p69 bra 	$L__BB536_21;
	bra.uni 	$L__BB536_88;
$L__BB536_31:
	rem.s32 	%r296, %r2, %r160;
	shl.b32 	%r297, %r296, 2;
	mov.u32 	%r298, _ZZ9cuda_gemmIiLi256ELi4ELi1ELi512ELi4ELi4ELi32ELi0ELi0EEviiiPT_S1_S1_iiE11kron_fac_sh;
	add.s32 	%r74, %r298, %r297;
	mov.u32 	%r387, %r12;
$L__BB536_32:
	mad.lo.s32 	%r300, %r387, 20, %r74;
	ld.shared.u32 	%r76, [%r300];
	mov.b32 	%r389, 0;
	@%p55 bra 	$L__BB536_34;
	shfl.sync.idx.b32	%r301|%p61, %r76, %r34, %r22, -1;
	mul.lo.s32 	%r389, %r301, %r425;
$L__BB536_34:
	@%p56 bra 	$L__BB536_36;
	shfl.sync.idx.b32	%r302|%p63, %r76, %r35, %r22, -1;
	mad.lo.s32 	%r389, %r302, %r424, %r389;
$L__BB536_36:
	@%p57 bra 	$L__BB536_38;
	shfl.sync.idx.b32	%r303|%p65, %r76, %r36, %r22, -1;
	mad.lo.s32 	%r389, %r303, %r423, %r389;
$L__BB536_38:
	@%p58 bra 	$L__BB536_40;
	shfl.sync.idx.b32	%r304|%p67, %r76, %r37, %r22, -1;
	mad.lo.s32 	%r389, %r304, %r422, %r389;
$L__BB536_40:
	mad.lo.s32 	%r305, %r387, %r9, %r63;
	shl.b32 	%r306, %r305, 2;
	mov.u32 	%r307, _ZZ9cuda_gemmIiLi256ELi4ELi1ELi512ELi4ELi4ELi32ELi0ELi0EEviiiPT_S1_S1_iiE3Csh;
	add.s32 	%r308, %r307, %r306;
	ld.shared.u32 	%r309, [%r308];
	add.s32 	%r310, %r309, %r389;
	st.shared.u32 	[%r308], %r310;
	add.s32 	%r387, %r387, %r14;
	setp.lt.s32 	%p68, %r387, %r21;
	@%p68 bra 	$L__BB536_32;
	bra.uni 	$L__BB536_30;
$L__BB536_41:
	setp.gt.u32 	%p21, %r160, 31;
	@%p21 bra 	$L__BB536_51;
	mov.b32 	%r412, 0;
$L__BB536_43:
	setp.eq.s32 	%p22, %r160, 0;
	add.s32 	%r123, %r412, %r11;
	mad.lo.s32 	%r124, %r123, %r160, %r20;
	@%p22 bra 	$L__BB536_45;
	add.s32 	%r218, %r124, %r19;
	shl.b32 	%r219, %r218, 2;
	mov.u32 	%r220, _ZZ9cuda_gemmIiLi256ELi4ELi1ELi512ELi4ELi4ELi32ELi0ELi0EEviiiPT_S1_S1_iiE3Ash;
	add.s32 	%r221, %r220, %r219;
	ld.shared.u32 	%r425, [%r221];
$L__BB536_45:
	setp.lt.s32 	%p23, %r160, 2;
	@%p23 bra 	$L__BB536_47;
	add.s32 	%r222, %r124, %r31;
	shl.b32 	%r223, %r222, 2;
	mov.u32 	%r224, _ZZ9cuda_gemmIiLi256ELi4ELi1ELi512ELi4ELi4ELi32ELi0ELi0EEviiiPT_S1_S1_iiE3Ash;
	add.s32 	%r225, %r224, %r223;
	ld.shared.u32 	%r424, [%r225];
$L__BB536_47:
	setp.lt.s32 	%p24, %r160, 3;
	@%p24 bra 	$L__BB536_49;
	add.s32 	%r226, %r124, %r32;
	shl.b32 	%r227, %r226, 2;
	mov.u32 	%r228, _ZZ9cuda_gemmIiLi256ELi4ELi1ELi512ELi4ELi4ELi32ELi0ELi0EEviiiPT_S1_S1_iiE3Ash;
	add.s32 	%r229, %r228, %r227;
	ld.shared.u32 	%r423, [%r229];
$L__BB536_49:
	setp.lt.s32 	%p25, %r160, 4;
	@%p25 bra 	$L__BB536_76;
	add.s32 	%r230, %r124, %r33;
	shl.b32 	%r231, %r230, 2;
	mov.u32 	%r232, _ZZ9cuda_gemmIiLi256ELi4ELi1ELi512ELi4ELi4ELi32ELi0ELi0EEviiiPT_S1_S1_iiE3Ash;
	add.s32 	%r233, %r232, %r231;
	ld.shared.u32 	%r422, [%r233];
	bra.uni 	$L__BB536_76;
$L__BB536_51:
	mov.b32 	%r396, 0;
$L__BB536_52:
	setp.lt.s32 	%p37, %r160, 1;
	add.s32 	%r91, %r396, %r11;
	mad.lo.s32 	%r92, %r91, %r160, %r20;
	@%p37 bra 	$L__BB536_54;
	add.s32 	%r248, %r92, %r19;
	shl.b32 	%r249, %r248, 2;
	mov.u32 	%r250, _ZZ9cuda_gemmIiLi256ELi4ELi1ELi512ELi4ELi4ELi32ELi0ELi0EEviiiPT_S1_S1_iiE3Ash;
	add.s32 	%r251, %r250, %r249;
	ld.shared.u32 	%r425, [%r251];
$L__BB536_54:
	setp.lt.s32 	%p38, %r160, 2;
	@%p38 bra 	$L__BB536_56;
	add.s32 	%r252, %r92, %r31;
	shl.b32 	%r253, %r252, 2;
	mov.u32 	%r254, _ZZ9cuda_gemmIiLi256ELi4ELi1ELi512ELi4ELi4ELi32ELi0ELi0EEviiiPT_S1_S1_iiE3Ash;
	add.s32 	%r255, %r254, %r253;
	ld.shared.u32 	%r424, [%r255];
$L__BB536_56:
	setp.lt.s32 	%p39, %r160, 3;
	@%p39 bra 	$L__BB536_58;
	add.s32 	%r256, %r92, %r32;
	shl.b32 	%r257, %r256, 2;
	mov.u32 	%r258, _ZZ9cuda_gemmIiLi256ELi4ELi1ELi512ELi4ELi4ELi32ELi0ELi0EEviiiPT_S1_S1_iiE3Ash;
	add.s32 	%r259, %r258, %r257;
	ld.shared.u32 	%r423, [%r259];
$L__BB536_58:
	setp.lt.s32 	%p40, %r160, 4;
	@%p40 bra 	$L__BB536_60;
	add.s32 	%r260, %r92, %r33;
	shl.b32 	%r261, %r260, 2;
	mov.u32 	%r262, _ZZ9cuda_gemmIiLi256ELi4ELi1ELi512ELi4ELi4ELi32ELi0ELi0EEviiiPT_S1_S1_iiE3Ash;
	add.s32 	%r263, %r262, %r261;
	ld.shared.u32 	%r422, [%r263];
$L__BB536_60:
	setp.lt.s32 	%p41, %r12, %r21;
	@%p41 bra 	$L__BB536_62;
$L__BB536_61:
	add.s32 	%r396, %r396, %r10;
	setp.lt.s32 	%p54, %r396, %r9;
	@%p54 bra 	$L__BB536_52;
	bra.uni 	$L__BB536_88;
$L__BB536_62:
	rem.s32 	%r264, %r2, %r160;
	shl.b32 	%r265, %r264, 2;
	mov.u32 	%r266, _ZZ9cuda_gemmIiLi256ELi4ELi1ELi512ELi4ELi4ELi32ELi0ELi0EEviiiPT_S1_S1_iiE11kron_fac_sh;
	add.s32 	%r102, %r266, %r265;
	mov.u32 	%r401, %r12;
$L__BB536_63:
	mad.lo.s32 	%r268, %r401, 20, %r102;
	ld.shared.u32 	%r104, [%r268];
	mov.b32 	%r403, 0;
	@%p37 bra 	$L__BB536_65;
	shfl.sync.idx.b32	%r269|%p43, %r104, %r34, %r22, -1;
	mul.lo.s32 	%r403, %r269, %r425;
$L__BB536_65:
	@%p38 bra 	$L__BB536_67;
	shfl.sync.idx.b32	%r270|%p45, %r104, %r35, %r22, -1;
	mad.lo.s32 	%r403, %r270, %r424, %r403;
$L__BB536_67:
	@%p39 bra 	$L__BB536_69;
	shfl.sync.idx.b32	%r271|%p47, %r104, %r36, %r22, -1;
	mad.lo.s32 	%r403, %r271, %r423, %r403;
$L__BB536_69:
	setp.lt.s32 	%p48, %r160, 4;
	@%p48 bra 	$L__BB536_71;
	shfl.sync.idx.b32	%r272|%p49, %r104, %r37, %r22, -1;
	mad.lo.s32 	%r403, %r272, %r422, %r403;
$L__BB536_71:
	mov.u32 	%r405, %r3;
$L__BB536_72:
	shr.u32 	%r114, %r405, 1;
	shfl.sync.down.b32	%r273|%p50, %r403, %r114, %r23, -1;
	add.s32 	%r403, %r273, %r403;
	setp.gt.u32 	%p51, %r405, 3;
	mov.u32 	%r405, %r114;
	@%p51 bra 	$L__BB536_72;
	rem.u32 	%r274, %r2, %r4;
	setp.eq.s32 	%p52, %r274, 0;
	@%p52 bra 	$L__BB536_74;
	bra.uni 	$L__BB536_75;
$L__BB536_74:
	mad.lo.s32 	%r275, %r401, %r9, %r91;
	shl.b32 	%r276, %r275, 2;
	mov.u32 	%r277, _ZZ9cuda_gemmIiLi256ELi4ELi1ELi512ELi4ELi4ELi32ELi0ELi0EEviiiPT_S1_S1_iiE3Csh;
	add.s32 	%r278, %r277, %r276;
	st.shared.u32 	[%r278], %r403;
$L__BB536_75:
	add.s32 	%r401, %r401, %r14;
	setp.lt.s32 	%p53, %r401, %r21;
	@%p53 bra 	$L__BB536_63;
	bra.uni 	$L__BB536_61;
$L__BB536_76:
	setp.lt.s32 	%p26, %r12, %r21;
	@%p26 bra 	$L__BB536_77;
	bra.uni 	$L__BB536_87;
$L__BB536_77:
	rem.u32 	%r234, %r2, %r160;
	shl.b32 	%r235, %r234, 2;
	mov.u32 	%r236, _ZZ9cuda_gemmIiLi256ELi4ELi1ELi512ELi4ELi4ELi32ELi0ELi0EEviiiPT_S1_S1_iiE11kron_fac_sh;
	add.s32 	%r125, %r236, %r235;
	mov.u32 	%r417, %r12;
$L__BB536_78:
	mad.lo.s32 	%r238, %r417, 20, %r125;
	ld.shared.u32 	%r135, [%r238];
	mov.b32 	%r419, 0;
	@%p22 bra 	$L__BB536_80;
	shfl.sync.idx.b32	%r239|%p28, %r135, %r34, %r22, -1;
	mul.lo.s32 	%r419, %r239, %r425;
$L__BB536_80:
	@%p23 bra 	$L__BB536_82;
	shfl.sync.idx.b32	%r240|%p30, %r135, %r35, %r22, -1;
	mad.lo.s32 	%r419, %r240, %r424, %r419;
$L__BB536_82:
	@%p24 bra 	$L__BB536_84;
	shfl.sync.idx.b32	%r241|%p32, %r135, %r36, %r22, -1;
	mad.lo.s32 	%r419, %r241, %r423, %r419;
$L__BB536_84:
	@%p25 bra 	$L__BB536_86;
	shfl.sync.idx.b32	%r242|%p34, %r135, %r37, %r22, -1;
	mad.lo.s32 	%r419, %r242, %r422, %r419;
$L__BB536_86:
	mad.lo.s32 	%r243, %r417, %r9, %r123;
	shl.b32 	%r244, %r243, 2;
	mov.u32 	%r245, _ZZ9cuda_gemmIiLi256ELi4ELi1ELi512ELi4ELi4ELi32ELi0ELi0EEviiiPT_S1_S1_iiE3Csh;
	add.s32 	%r246, %r245, %r244;
	st.shared.u32 	[%r246], %r419;
	add.s32 	%r417, %r417, %r14;
	setp.lt.s32 	%p35, %r417, %r21;
	@%p35 bra 	$L__BB536_78;
$L__BB536_87:
	add.s32 	%r412, %r412, %r10;
	setp.lt.s32 	%p36, %r412, %r9;
	@%p36 bra 	$L__BB536_43;
$L__BB536_88:
	ld.param.u32 	%r365, [_Z9cuda_gemmIiLi256ELi4ELi1ELi512ELi4ELi4ELi32ELi0ELi0EEviiiPT_S1_S1_ii_param_1];
	bar.sync 	0;
	mov.u32 	%r311, %ctaid.x;
	mul.lo.s32 	%r312, %r9, %r311;
	mad.lo.s32 	%r150, %r371, %r365, %r312;
	div.s32 	%r151, %r158, %r160;
	mov.u32 	%r426, %r1;
	@%p9 bra 	$L__BB536_92;
	setp.eq.s16 	%p71, %rs2, 3;
	div.s32 	%r313, %r1, %r9;
	mad.lo.s32 	%r314, %r151, %r313, %r150;
	mul.lo.s32 	%r315, %r313, %r9;
	sub.s32 	%r316, %r1, %r315;
	add.s32 	%r317, %r314, %r316;
	ld.shared.u32 	%r318, [%r29];
	mul.wide.s32 	%rd26, %r317, 4;
	add.s64 	%rd27, %rd2, %rd26;
	st.global.u32 	[%rd27], %r318;
	mov.u32 	%r426, %r24;
	@%p71 bra 	$L__BB536_92;
	setp.eq.s16 	%p72, %rs2, 0;
	div.s32 	%r319, %r24, %r9;
	mad.lo.s32 	%r320, %r151, %r319, %r150;
	mul.lo.s32 	%r321, %r319, %r9;
	sub.s32 	%r322, %r24, %r321;
	add.s32 	%r323, %r320, %r322;
	ld.shared.u32 	%r324, [%r30];
	mul.wide.s32 	%rd28, %r323, 4;
	add.s64 	%rd29, %rd2, %rd28;
	st.global.u32 	[%rd29], %r324;
	mov.u32 	%r426, %r28;
	@%p72 bra 	$L__BB536_92;
	add.s32 	%r426, %r28, %r13;
	div.s32 	%r325, %r28, %r9;
	mad.lo.s32 	%r326, %r151, %r325, %r150;
	mul.lo.s32 	%r327, %r325, %r9;
	sub.s32 	%r328, %r28, %r327;
	add.s32 	%r329, %r326, %r328;
	add.s32 	%r330, %r30, %r26;
	ld.shared.u32 	%r331, [%r330];
	mul.wide.s32 	%rd30, %r329, 4;
	add.s64 	%rd31, %rd2, %rd30;
	st.global.u32 	[%rd31], %r331;
$L__BB536_92:
	@%p12 bra 	$L__BB536_94;
$L__BB536_93:
	div.s32 	%r332, %r426, %r9;
	mad.lo.s32 	%r333, %r151, %r332, %r150;
	mul.lo.s32 	%r334, %r332, %r9;
	sub.s32 	%r335, %r426, %r334;
	add.s32 	%r336, %r333, %r335;
	shl.b32 	%r337, %r426, 2;
	mov.u32 	%r338, _ZZ9cuda_gemmIiLi256ELi4ELi1ELi512ELi4ELi4ELi32ELi0ELi0EEviiiPT_S1_S1_iiE3Csh;
	add.s32 	%r339, %r338, %r337;
	ld.shared.u32 	%r340, [%r339];
	mul.wide.s32 	%rd32, %r336, 4;
	add.s64 	%rd33, %rd2, %rd32;
	st.global.u32 	[%rd33], %r340;
	add.s32 	%r341, %r426, %r13;
	div.s32 	%r342, %r341, %r9;
	mad.lo.s32 	%r343, %r151, %r342, %r150;
	mul.lo.s32 	%r344, %r342, %r9;
	sub.s32 	%r345, %r341, %r344;
	add.s32 	%r346, %r343, %r345;
	add.s32 	%r347, %r339, %r26;
	ld.shared.u32 	%r348, [%r347];
	mul.wide.s32 	%rd34, %r346, 4;
	add.s64 	%rd35, %rd2, %rd34;
	st.global.u32 	[%rd35], %r348;
	add.s32 	%r349, %r341, %r13;
	div.s32 	%r350, %r349, %r9;
	mad.lo.s32 	%r351, %r151, %r350, %r150;
	mul.lo.s32 	%r352, %r350, %r9;
	sub.s32 	%r353, %r349, %r352;
	add.s32 	%r354, %r351, %r353;
	add.s32 	%r355, %r347, %r26;
	ld.shared.u32 	%r356, [%r355];
	mul.wide.s32 	%rd36, %r354, 4;
	add.s64 	%rd37, %rd2, %rd36;
	st.global.u32 	[%rd37], %r356;
	add.s32 	%r357, %r349, %r13;
	div.s32 	%r358, %r357, %r9;
	mad.lo.s32 	%r359, %r151, %r358, %r150;
	mul.lo.s32 	%r360, %r358, %r9;
	sub.s32 	%r361, %r357, %r360;
	add.s32 	%r362, %r359, %r361;
	add.s32 	%r363, %r355, %r26;
	ld.shared.u32 	%r364, [%r363];
	mul.wide.s32 	%rd38, %r362, 4;
	add.s64 	%rd39, %rd2, %rd38;
	st.global.u32 	[%rd39], %r364;
	add.s32 	%r426, %r357, %r13;
	setp.lt.u32 	%p74, %r426, 512;
	@%p74 bra 	$L__BB536_93;
$L__BB536_94:
	add.s32 	%r371, %r371, %r16;
	setp.lt.u32 	%p75, %r371, %r17;
	@%p75 bra 	$L__BB536_5;
$L__BB536_95:
	ret;

}
	// .globl	_Z9cuda_gemmIiLi256ELi4ELi1ELi512ELi4ELi4ELi32ELi0ELi1EEviiiPT_S1_S1_ii
.visible .entry _Z9cuda_gemmIiLi256ELi4ELi1ELi512ELi4ELi4ELi32ELi0ELi1EEviiiPT_S1_S1_ii(
	.param .u32 _Z9cuda_gemmIiLi256ELi4ELi1ELi512ELi4ELi4ELi32ELi0ELi1EEviiiPT_S1_S1_ii_param_0,
	.param .u32 _Z9cuda_gemmIiLi256ELi4ELi1ELi512ELi4ELi4ELi32ELi0ELi1EEviiiPT_S1_S1_ii_param_1,
	.param .u32 _Z9cuda_gemmIiLi256ELi4ELi1ELi512ELi4ELi4ELi32ELi0ELi1EEviiiPT_S1_S1_ii_param_2,
	.param .u64 .ptr .align 1 _Z9cuda_gemmIiLi256ELi4ELi1ELi512ELi4ELi4ELi32ELi0ELi1EEviiiPT_S1_S1_ii_param_3,
	.param .u64 .ptr .align 1 _Z9cuda_gemmIiLi256ELi4ELi1ELi512ELi4ELi4ELi32ELi0ELi1EEviiiPT_S1_S1_ii_param_4,
	.param .u64 .ptr .align 1 _Z9cuda_gemmIiLi256ELi4ELi1ELi512ELi4ELi4ELi32ELi0ELi1EEviiiPT_S1_S1_ii_param_5,
	.param .u32 _Z9cuda_gemmIiLi256ELi4ELi1ELi512ELi4ELi4ELi32ELi0ELi1EEviiiPT_S1_S1_ii_param_6,
	.param .u32 _Z9cuda_gemmIiLi256ELi4ELi1ELi512ELi4ELi4ELi32ELi0ELi1EEviiiPT_S1_S1_ii_param_7
)
.maxntid 256
{
	.reg .pred 	%p<25>;
	.reg .b16 	%rs<6>;
	.reg .b32 	%r<192>;
	.reg .b64 	%rd<40>;
	// demoted variable
	.shared .align 128 .b8 _ZZ9cuda_gemmIiLi256ELi4ELi1ELi512ELi4ELi4ELi32ELi0ELi1EEviiiPT_S1_S1_iiE11kron_fac_sh[80];
	// demoted variable
	.shared .align 128 .b8 _ZZ9cuda_gemmIiLi256ELi4ELi1ELi512ELi4ELi4ELi32ELi0ELi1EEviiiPT_S1_S1_iiE3Ash[2048];
	// demoted variable
	.shared .align 128 .b8 _ZZ9cuda_gemmIiLi256ELi4ELi1ELi512ELi4ELi4ELi32ELi0ELi1EEviiiPT_S1_S1_iiE3Csh[2048];
	ld.param.u32 	%r54, [_Z9cuda_gemmIiLi256ELi4ELi1ELi512ELi4ELi4ELi32ELi0ELi1EEviiiPT_S1_S1_ii_param_2];
	ld.param.u64 	%rd10, [_Z9cuda_gemmIiLi256ELi4ELi1ELi512ELi4ELi4ELi32ELi0ELi1EEviiiPT_S1_S1_ii_param_3];
	ld.param.u64 	%rd9, [_Z9cuda_gemmIiLi256ELi4ELi1ELi512ELi4ELi4ELi32ELi0ELi1EEviiiPT_S1_S1_ii_param_4];
	ld.param.u64 	%rd11, [_Z9cuda_gemmIiLi256ELi4ELi1ELi512ELi4ELi4ELi32ELi0ELi1EEviiiPT_S1_S1_ii_param_5];
	cvta.to.global.u64 	%rd1, %rd10;
	cvta.to.global.u64 	%rd2, %rd11;
	mov.u32 	%r1, %tid.x;
	setp.gt.u32 	%p1, %r1, 15;
	@%p1 bra 	$L__BB537_3;
	mov.u32 	%r2, %ntid.x;
	cvta.to.global.u64 	%rd3, %rd9;
	mov.u32 	%r57, _ZZ9cuda_gemmIiLi256ELi4ELi1ELi512ELi4ELi4ELi32ELi0ELi1EEviiiPT_S1_S1_iiE11kron_fac_sh;
	mov.u32 	%r181, %r1;
$L__BB537_2:
	mul.wide.u32 	%rd12, %r181, 4;
	add.s64 	%rd13, %rd3, %rd12;
	ld.global.u32 	%r55, [%rd13];
	and.b32  	%r56, %r181, 3;
	mad.lo.s32 	%r58, %r56, 20, %r57;
	and.b32  	%r59, %r181, -4;
	add.s32 	%r60, %r58, %r59;
	st.shared.u32 	[%r60], %r55;
	add.s32 	%r181, %r181, %r2;
	setp.lt.u32 	%p2, %r181, 16;
	@%p2 bra 	$L__BB537_2;
$L__BB537_3:
	mov.u32 	%r5, %ntid.x;
	mov.u32 	%r182, %ctaid.y;
	mov.u32 	%r7, %nctaid.y;
	shl.b32 	%r8, %r7, 2;
	setp.ge.u32 	%p3, %r182, %r8;
	@%p3 bra 	$L__BB537_27;
	mov.u32 	%r61, %ctaid.x;
	shl.b32 	%r9, %r61, 9;
	and.b32  	%r10, %r1, 3;
	shl.b32 	%r62, %r1, 2;
	and.b32  	%r63, %r62, 12;
	mov.u32 	%r64, _ZZ9cuda_gemmIiLi256ELi4ELi1ELi512ELi4ELi4ELi32ELi0ELi1EEviiiPT_S1_S1_iiE11kron_fac_sh;
	add.s32 	%r11, %r64, %r63;
	shr.s32 	%r65, %r54, 31;
	shr.u32 	%r66, %r65, 30;
	add.s32 	%r67, %r54, %r66;
	shr.s32 	%r12, %r67, 2;
	add.s32 	%r13, %r1, %r5;
	cvt.u16.u32 	%rs3, %r13;
	sub.s16 	%rs4, 511, %rs3;
	cvt.u16.u32 	%rs5, %r5;
	div.u16 	%rs1, %rs4, %rs5;
	and.b16  	%rs2, %rs1, 3;
	mov.u32 	%r68, _ZZ9cuda_gemmIiLi256ELi4ELi1ELi512ELi4ELi4ELi32ELi0ELi1EEviiiPT_S1_S1_iiE3Ash;
	add.s32 	%r14, %r68, %r62;
	shl.b32 	%r15, %r5, 2;
	add.s32 	%r16, %r14, %r15;
	add.s32 	%r17, %r13, %r5;
	mov.u32 	%r69, _ZZ9cuda_gemmIiLi256ELi4ELi1ELi512ELi4ELi4ELi32ELi0ELi1EEviiiPT_S1_S1_iiE3Csh;
	add.s32 	%r18, %r69, %r62;
	add.s32 	%r19, %r18, %r15;
	add.s32 	%r70, %r1, 1;
	and.b32  	%r20, %r70, 3;
	xor.b32  	%r21, %r10, 2;
	add.s32 	%r71, %r1, -1;
	and.b32  	%r22, %r71, 3;
	mul.wide.u32 	%rd14, %r5, 4;
	add.s64 	%rd4, %rd1, %rd14;
	mul.wide.u32 	%rd15, %r5, 8;
	add.s64 	%rd5, %rd1, %rd15;
	mul.wide.u32 	%rd16, %r5, 12;
	add.s64 	%rd6, %rd1, %rd16;
	cvt.u64.u32 	%rd18, %r15;
$L__BB537_5:
	setp.eq.s16 	%p4, %rs2, 2;
	mul.lo.s32 	%r24, %r182, %r54;
	mov.u32 	%r183, %r1;
	@%p4 bra 	$L__BB537_9;
	setp.eq.s16 	%p5, %rs2, 3;
	add.s32 	%r72, %r24, %r9;
	add.s32 	%r73, %r72, %r1;
	mul.wide.s32 	%rd17, %r73, 4;
	add.s64 	%rd7, %rd1, %rd17;
	ld.global.u32 	%r74, [%rd7];
	st.shared.u32 	[%r14], %r74;
	mov.u32 	%r183, %r13;
	@%p5 bra 	$L__BB537_9;
	setp.eq.s16 	%p6, %rs2, 0;
	add.s64 	%rd8, %rd7, %rd18;
	ld.global.u32 	%r75, [%rd8];
	st.shared.u32 	[%r16], %r75;
	mov.u32 	%r183, %r17;
	@%p6 bra 	$L__BB537_9;
	add.s32 	%r183, %r17, %r5;
	add.s64 	%rd20, %rd8, %rd18;
	ld.global.u32 	%r76, [%rd20];
	add.s32 	%r77, %r16, %r15;
	st.shared.u32 	[%r77], %r76;
$L__BB537_9:
	setp.lt.u16 	%p7, %rs1, 2;
	@%p7 bra 	$L__BB537_12;
	shl.b32 	%r78, %r183, 2;
	mov.u32 	%r79, _ZZ9cuda_gemmIiLi256ELi4ELi1ELi512ELi4ELi4ELi32ELi0ELi1EEviiiPT_S1_S1_iiE3Ash;
	add.s32 	%r185, %r79, %r78;
	add.s32 	%r80, %r9, %r183;
	add.s32 	%r184, %r80, %r24;
$L__BB537_11:
	mul.wide.s32 	%rd21, %r184, 4;
	add.s64 	%rd22, %rd4, %rd21;
	add.s64 	%rd23, %rd5, %rd21;
	add.s64 	%rd24, %rd6, %rd21;
	add.s64 	%rd25, %rd1, %rd21;
	ld.global.u32 	%r81, [%rd25];
	st.shared.u32 	[%r185], %r81;
	ld.global.u32 	%r82, [%rd22];
	add.s32 	%r83, %r185, %r15;
	st.shared.u32 	[%r83], %r82;
	ld.global.u32 	%r84, [%rd23];
	shl.b32 	%r85, %r5, 3;
	add.s32 	%r86, %r185, %r85;
	st.shared.u32 	[%r86], %r84;
	ld.global.u32 	%r87, [%rd24];
	mad.lo.s32 	%r88, %r5, 12, %r185;
	st.shared.u32 	[%r88], %r87;
	add.s32 	%r183, %r183, %r15;
	shl.b32 	%r89, %r5, 4;
	add.s32 	%r185, %r185, %r89;
	add.s32 	%r184, %r184, %r15;
	setp.lt.u32 	%p8, %r183, 512;
	@%p8 bra 	$L__BB537_11;
$L__BB537_12:
	mov.u32 	%r187, %r1;
	@%p4 bra 	$L__BB537_16;
	setp.eq.s16 	%p10, %rs2, 3;
	mov.b32 	%r90, 0;
	st.shared.u32 	[%r18], %r90;
	mov.u32 	%r187, %r13;
	@%p10 bra 	$L__BB537_16;
	setp.eq.s16 	%p11, %rs2, 0;
	mov.b32 	%r91, 0;
	st.shared.u32 	[%r19], %r91;
	mov.u32 	%r187, %r17;
	@%p11 bra 	$L__BB537_16;
	add.s32 	%r187, %r17, %r5;
	add.s32 	%r92, %r19, %r15;
	mov.b32 	%r93, 0;
	st.shared.u32 	[%r92], %r93;
$L__BB537_16:
	@%p7 bra 	$L__BB537_18;
$L__BB537_17:
	shl.b32 	%r94, %r187, 2;
	mov.u32 	%r95, _ZZ9cuda_gemmIiLi256ELi4ELi1ELi512ELi4ELi4ELi32ELi0ELi1EEviiiPT_S1_S1_iiE3Csh;
	add.s32 	%r96, %r95, %r94;
	mov.b32 	%r97, 0;
	st.shared.u32 	[%r96], %r97;
	add.s32 	%r98, %r96, %r15;
	st.shared.u32 	[%r98], %r97;
	add.s32 	%r99, %r98, %r15;
	st.shared.u32 	[%r99], %r97;
	add.s32 	%r100, %r99, %r15;
	st.shared.u32 	[%r100], %r97;
	add.s32 	%r187, %r15, %r187;
	setp.lt.u32 	%p13, %r187, 512;
	@%p13 bra 	$L__BB537_17;
$L__BB537_18:
	shr.u32 	%r189, %r1, 7;
	bar.sync 	0;
	and.b32  	%r40, %r1, 127;
	shl.b32 	%r101, %r1, 2;
	and.b32  	%r102, %r101, 508;
	or.b32  	%r103, %r102, %r10;
	shl.b32 	%r104, %r103, 2;
	mov.u32 	%r105, _ZZ9cuda_gemmIiLi256ELi4ELi1ELi512ELi4ELi4ELi32ELi0ELi1EEviiiPT_S1_S1_iiE3Ash;
	add.s32 	%r106, %r105, %r104;
	ld.shared.u32 	%r41, [%r106];
	or.b32  	%r107, %r102, %r20;
	shl.b32 	%r108, %r107, 2;
	add.s32 	%r109, %r105, %r108;
	ld.shared.u32 	%r42, [%r109];
	or.b32  	%r110, %r102, %r21;
	shl.b32 	%r111, %r110, 2;
	add.s32 	%r112, %r105, %r111;
	ld.shared.u32 	%r43, [%r112];
	or.b32  	%r113, %r102, %r22;
	shl.b32 	%r114, %r113, 2;
	add.s32 	%r115, %r105, %r114;
	ld.shared.u32 	%r44, [%r115];
$L__BB537_19:
	mad.lo.s32 	%r116, %r189, 20, %r11;
	ld.shared.u32 	%r117, [%r116];
	shfl.sync.idx.b32	%r118|%p14, %r117, %r10, 7199, -1;
	mul.lo.s32 	%r119, %r118, %r41;
	shfl.sync.idx.b32	%r120|%p15, %r117, %r20, 7199, -1;
	mad.lo.s32 	%r121, %r120, %r42, %r119;
	shfl.sync.idx.b32	%r122|%p16, %r117, %r21, 7199, -1;
	mad.lo.s32 	%r123, %r122, %r43, %r121;
	shfl.sync.idx.b32	%r124|%p17, %r117, %r22, 7199, -1;
	mad.lo.s32 	%r125, %r124, %r44, %r123;
	shl.b32 	%r126, %r40, 2;
	shl.b32 	%r127, %r189, 9;
	or.b32  	%r128, %r127, %r126;
	mov.u32 	%r129, _ZZ9cuda_gemmIiLi256ELi4ELi1ELi512ELi4ELi4ELi32ELi0ELi1EEviiiPT_S1_S1_iiE3Csh;
	add.s32 	%r130, %r129, %r128;
	ld.shared.u32 	%r131, [%r130];
	add.s32 	%r132, %r131, %r125;
	st.shared.u32 	[%r130], %r132;
	shr.u32 	%r133, %r5, 7;
	add.s32 	%r189, %r189, %r133;
	setp.lt.u32 	%p18, %r189, 4;
	@%p18 bra 	$L__BB537_19;
	ld.param.u32 	%r180, [_Z9cuda_gemmIiLi256ELi4ELi1ELi512ELi4ELi4ELi32ELi0ELi1EEviiiPT_S1_S1_ii_param_1];
	bar.sync 	0;
	mov.u32 	%r134, %ctaid.x;
	shl.b32 	%r135, %r134, 7;
	mad.lo.s32 	%r47, %r182, %r180, %r135;
	mov.u32 	%r190, %r1;
	@%p4 bra 	$L__BB537_24;
	setp.eq.s16 	%p20, %rs2, 3;
	shr.u32 	%r136, %r1, 7;
	mad.lo.s32 	%r137, %r136, %r12, %r40;
	add.s32 	%r138, %r47, %r137;
	ld.shared.u32 	%r139, [%r18];
	mul.wide.s32 	%rd26, %r138, 4;
	add.s64 	%rd27, %rd2, %rd26;
	st.global.u32 	[%rd27], %r139;
	mov.u32 	%r190, %r13;
	@%p20 bra 	$L__BB537_24;
	setp.eq.s16 	%p21, %rs2, 0;
	and.b32  	%r140, %r13, 127;
	shr.u32 	%r141, %r13, 7;
	mad.lo.s32 	%r142, %r141, %r12, %r140;
	add.s32 	%r143, %r47, %r142;
	ld.shared.u32 	%r144, [%r19];
	mul.wide.s32 	%rd28, %r143, 4;
	add.s64 	%rd29, %rd2, %rd28;
	st.global.u32 	[%rd29], %r144;
	mov.u32 	%r190, %r17;
	@%p21 bra 	$L__BB537_24;
	add.s32 	%r190, %r17, %r5;
	and.b32  	%r145, %r17, 127;
	shr.u32 	%r146, %r17, 7;
	mad.lo.s32 	%r147, %r146, %r12, %r145;
	add.s32 	%r148, %r47, %r147;
	add.s32 	%r149, %r19, %r15;
	ld.shared.u32 	%r150, [%r149];
	mul.wide.s32 	%rd30, %r148, 4;
	add.s64 	%rd31, %rd2, %rd30;
	st.global.u32 	[%rd31], %r150;
$L__BB537_24:
	@%p7 bra 	$L__BB537_26;
$L__BB537_25:
	shr.u32 	%r151, %r190, 7;
	and.b32  	%r152, %r190, 127;
	add.s32 	%r153, %r47, %r152;
	mad.lo.s32 	%r154, %r151, %r12, %r153;
	shl.b32 	%r155, %r190, 2;
	mov.u32 	%r156, _ZZ9cuda_gemmIiLi256ELi4ELi1ELi512ELi4ELi4ELi32ELi0ELi1EEviiiPT_S1_S1_iiE3Csh;
	add.s32 	%r157, %r156, %r155;
	ld.shared.u32 	%r158, [%r157];
	mul.wide.s32 	%rd32, %r154, 4;
	add.s64 	%rd33, %rd2, %rd32;
	st.global.u32 	[%rd33], %r158;
	add.s32 	%r159, %r190, %r5;
	shr.u32 	%r160, %r159, 7;
	and.b32  	%r161, %r159, 127;
	add.s32 	%r162, %r47, %r161;
	mad.lo.s32 	%r163, %r160, %r12, %r162;
	add.s32 	%r164, %r157, %r15;
	ld.shared.u32 	%r165, [%r164];
	mul.wide.s32 	%rd34, %r163, 4;
	add.s64 	%rd35, %rd2, %rd34;
	st.global.u32 	[%rd35], %r165;
	add.s32 	%r166, %r159, %r5;
	shr.u32 	%r167, %r166, 7;
	and.b32  	%r168, %r166, 127;
	add.s32 	%r169, %r47, %r168;
	mad.lo.s32 	%r170, %r167, %r12, %r169;
	add.s32 	%r171, %r164, %r15;
	ld.shared.u32 	%r172, [%r171];
	mul.wide.s32 	%rd36, %r170, 4;
	add.s64 	%rd37, %rd2, %rd36;
	st.global.u32 	[%rd37], %r172;
	add.s32 	%r173, %r166, %r5;
	shr.u32 	%r174, %r173, 7;
	and.b32  	%r175, %r173, 127;
	add.s32 	%r176, %r47, %r175;
	mad.lo.s32 	%r177, %r174, %r12, %r176;
	add.s32 	%r178, %r171, %r15;
	ld.shared.u32 	%r179, [%r178];
	mul.wide.s32 	%rd38, %r177, 4;
	add.s64 	%rd39, %rd2, %rd38;
	st.global.u32 	[%rd39], %r179;
	add.s32 	%r190, %r173, %r5;
	setp.lt.u32 	%p23, %r190, 512;
	@%p23 bra 	$L__BB537_25;
$L__BB537_26:
	add.s32 	%r182, %r182, %r7;
	setp.lt.u32 	%p24, %r182, %r8;
	@%p24 bra 	$L__BB537_5;
$L__BB537_27:
	ret;

}
	// .globl	_Z9cuda_gemmIiLi256ELi4ELi1ELi512ELi4ELi4ELi32ELi1ELi0EEviiiPT_S1_S1_ii
.visible .entry _Z9cuda_gemmIiLi256ELi4ELi1ELi512ELi4ELi4ELi32ELi1ELi0EEviiiPT_S1_S1_ii(
	.param .u32 _Z9cuda_gemmIiLi256ELi4ELi1ELi512ELi4ELi4ELi32ELi1ELi0EEviiiPT_S1_S1_ii_param_0,
	.param .u32 _Z9cuda_gemmIiLi256ELi4ELi1ELi512ELi4ELi4ELi32ELi1ELi0EEviiiPT_S1_S1_ii_param_1,
	.param .u32 _Z9cuda_gemmIiLi256ELi4ELi1ELi512ELi4ELi4ELi32ELi1ELi0EEviiiPT_S1_S1_ii_param_2,
	.param .u64 .ptr .align 1 _Z9cuda_gemmIiLi256ELi4ELi1ELi512ELi4ELi4ELi32ELi1ELi0EEviiiPT_S1_S1_ii_param_3,
	.param .u64 .ptr .align 1 _Z9cuda_gemmIiLi256ELi4ELi1ELi512ELi4ELi4ELi32ELi1ELi0EEviiiPT_S1_S1_ii_param_4,
	.param .u64 .ptr .align 1 _Z9cuda_gemmIiLi256ELi4ELi1ELi512ELi4ELi4ELi32ELi1ELi0EEviiiPT_S1_S1_ii_param_5,
	.param .u32 _Z9cuda_gemmIiLi256ELi4ELi1ELi512ELi4ELi4ELi32ELi1ELi0EEviiiPT_S1_S1_ii_param_6,
	.param .u32 _Z9cuda_gemmIiLi256ELi4ELi1ELi512ELi4ELi4ELi32ELi1ELi0EEviiiPT_S1_S1_ii_param_7
)
.maxntid 256
{
	.reg .pred 	%p<76>;
	.reg .b16 	%rs<6>;
	.reg .b32 	%r<385>;
	.reg .b64 	%rd<38>;
	// demoted variable
	.shared .align 128 .b8 _ZZ9cuda_gemmIiLi256ELi4ELi1ELi512ELi4ELi4ELi32ELi1ELi0EEviiiPT_S1_S1_iiE11kron_fac_sh[80];
	// demoted variable
	.shared .align 128 .b8 _ZZ9cuda_gemmIiLi256ELi4ELi1ELi512ELi4ELi4ELi32ELi1ELi0EEviiiPT_S1_S1_iiE3Ash[2048];
	// demoted variable
	.shared .align 128 .b8 _ZZ9cuda_gemmIiLi256ELi4ELi1ELi512ELi4ELi4ELi32ELi1ELi0EEviiiPT_S1_S1_iiE3Csh[2048];
	ld.param.u64 	%rd12, [_Z9cuda_gemmIiLi256ELi4ELi1ELi512ELi4ELi4ELi32ELi1ELi0EEviiiPT_S1_S1_ii_param_3];
	ld.param.u64 	%rd11, [_Z9cuda_gemmIiLi256ELi4ELi1ELi512ELi4ELi4ELi32ELi1ELi0EEviiiPT_S1_S1_ii_param_4];
	ld.param.u64 	%rd13, [_Z9cuda_gemmIiLi256ELi4ELi1ELi512ELi4ELi4ELi32ELi1ELi0EEviiiPT_S1_S1_ii_param_5];
	ld.param.u32 	%r154, [_Z9cuda_gemmIiLi256ELi4ELi1ELi512ELi4ELi4ELi32ELi1ELi0EEviiiPT_S1_S1_ii_param_6];
	ld.param.u32 	%r155, [_Z9cuda_gemmIiLi256ELi4ELi1ELi512ELi4ELi4ELi32ELi1ELi0EEviiiPT_S1_S1_ii_param_7];
	cvta.to.global.u64 	%rd1, %rd12;
	cvta.to.global.u64 	%rd2, %rd13;
	mov.u32 	%r1, %tid.x;
	and.b32  	%r2, %r1, 31;
	setp.lt.s32 	%p1, %r155, 16;
	shr.u32 	%r3, %r155, 4;
	selp.b32 	%r4, 1, %r3, %p1;
	mul.lo.s32 	%r5, %r155, %r154;
	setp.ge.u32 	%p2, %r1, %r5;
	@%p2 bra 	$L__BB538_3;
	mov.u32 	%r6, %ntid.x;
	cvta.to.global.u64 	%rd3, %rd11;
	mov.u32 	%r323, %r1;
$L__BB538_2:
	mul.wide.u32 	%rd14, %r323, 4;
	add.s64 	%rd15, %rd3, %rd14;
	ld.global.u32 	%r156, [%rd15];
	rem.u32 	%r157, %r323, %r154;
	mov.u32 	%r158, _ZZ9cuda_gemmIiLi256ELi4ELi1ELi512ELi4ELi4ELi32ELi1ELi0EEviiiPT_S1_S1_iiE11kron_fac_sh;
	mad.lo.s32 	%r159, %r157, 20, %r158;
	div.u32 	%r160, %r323, %r155;
	shl.b32 	%r161, %r160, 2;
	add.s32 	%r162, %r159, %r161;
	st.shared.u32 	[%r162], %r156;
	add.s32 	%r323, %r323, %r6;
	setp.lt.u32 	%p3, %r323, %r5;
	@%p3 bra 	$L__BB538_2;
$L__BB538_3:
	div.s32 	%r9, 512, %r155;
	mul.lo.s32 	%r163, %r9, %r4;
	min.s32 	%r10, %r163, 256;
	div.u32 	%r12, %r1, %r10;
	mul.lo.s32 	%r164, %r12, %r10;
	sub.s32 	%r165, %r1, %r164;
	div.u32 	%r11, %r165, %r4;
	mov.u32 	%r13, %ntid.x;
	div.u32 	%r14, %r13, %r10;
	mov.u32 	%r328, %ctaid.y;
	mov.u32 	%r16, %nctaid.y;
	shl.b32 	%r17, %r16, 2;
	setp.ge.u32 	%p4, %r328, %r17;
	@%p4 bra 	$L__BB538_95;
	and.b32  	%r18, %r11, 3;
	rem.u32 	%r167, %r1, %r4;
	shl.b32 	%r19, %r167, 2;
	min.s32 	%r20, %r154, 4;
	shl.b32 	%r168, %r155, 8;
	sub.s32 	%r21, 8223, %r168;
	shl.b32 	%r169, %r4, 8;
	sub.s32 	%r22, 8223, %r169;
	add.s32 	%r23, %r1, %r13;
	cvt.u16.u32 	%rs3, %r23;
	sub.s16 	%rs4, 511, %rs3;
	cvt.u16.u32 	%rs5, %r13;
	div.u16 	%rs1, %rs4, %rs5;
	and.b16  	%rs2, %rs1, 3;
	shl.b32 	%r170, %r1, 2;
	mov.u32 	%r171, _ZZ9cuda_gemmIiLi256ELi4ELi1ELi512ELi4ELi4ELi32ELi1ELi0EEviiiPT_S1_S1_iiE3Ash;
	add.s32 	%r24, %r171, %r170;
	shl.b32 	%r25, %r13, 2;
	add.s32 	%r26, %r24, %r25;
	add.s32 	%r27, %r23, %r13;
	add.s32 	%r28, %r27, %r13;
	mov.u32 	%r172, _ZZ9cuda_gemmIiLi256ELi4ELi1ELi512ELi4ELi4ELi32ELi1ELi0EEviiiPT_S1_S1_iiE3Csh;
	add.s32 	%r29, %r172, %r170;
	add.s32 	%r30, %r29, %r25;
	add.s32 	%r173, %r11, 1;
	and.b32  	%r31, %r173, 3;
	add.s32 	%r174, %r11, -1;
	and.b32  	%r32, %r174, 3;
	setp.lt.s32 	%p5, %r18, %r155;
	selp.b32 	%r175, 0, %r155, %p5;
	sub.s32 	%r33, %r18, %r175;
	add.s32 	%r176, %r18, 1;
	setp.lt.s32 	%p6, %r176, %r155;
	selp.b32 	%r177, 0, %r155, %p6;
	sub.s32 	%r34, %r176, %r177;
	add.s32 	%r178, %r18, 2;
	setp.lt.s32 	%p7, %r178, %r155;
	selp.b32 	%r179, 0, %r155, %p7;
	sub.s32 	%r35, %r178, %r179;
	add.s32 	%r180, %r18, 3;
	setp.lt.s32 	%p8, %r180, %r155;
	selp.b32 	%r181, 0, %r155, %p8;
	sub.s32 	%r36, %r180, %r181;
	shl.b32 	%r37, %r13, 4;
	shl.b32 	%r38, %r13, 3;
	mul.lo.s32 	%r39, %r13, 12;
	mul.wide.u32 	%rd16, %r13, 4;
	add.s64 	%rd4, %rd1, %rd16;
	mul.wide.u32 	%rd17, %r13, 8;
	add.s64 	%rd5, %rd1, %rd17;
	mul.wide.u32 	%rd18, %r13, 12;
	add.s64 	%rd6, %rd1, %rd18;
	cvt.u64.u32 	%rd34, %r25;
$L__BB538_5:
	setp.eq.s16 	%p9, %rs2, 2;
	shl.b32 	%r45, %r328, 9;
	mov.u32 	%r329, %r1;
	@%p9 bra 	$L__BB538_9;
	setp.eq.s16 	%p10, %rs2, 3;
	add.s32 	%r182, %r45, %r1;
	mul.wide.s32 	%rd19, %r182, 4;
	add.s64 	%rd7, %rd1, %rd19;
	ld.global.u32 	%r183, [%rd7];
	st.shared.u32 	[%r24], %r183;
	mov.u32 	%r329, %r23;
	@%p10 bra 	$L__BB538_9;
	setp.eq.s16 	%p11, %rs2, 0;
	cvt.u64.u32 	%rd20, %r25;
	add.s64 	%rd8, %rd7, %rd20;
	ld.global.u32 	%r184, [%rd8];
	st.shared.u32 	[%r26], %r184;
	mov.u32 	%r329, %r27;
	@%p11 bra 	$L__BB538_9;
	add.s64 	%rd22, %rd8, %rd20;
	ld.global.u32 	%r185, [%rd22];
	add.s32 	%r186, %r26, %r25;
	st.shared.u32 	[%r186], %r185;
	mov.u32 	%r329, %r28;
$L__BB538_9:
	setp.lt.u16 	%p12, %rs1, 2;
	@%p12 bra 	$L__BB538_12;
	shl.b32 	%r187, %r329, 2;
	mov.u32 	%r188, _ZZ9cuda_gemmIiLi256ELi4ELi1ELi512ELi4ELi4ELi32ELi1ELi0EEviiiPT_S1_S1_iiE3Ash;
	add.s32 	%r331, %r188, %r187;
	add.s32 	%r330, %r329, %r45;
$L__BB538_11:
	mul.wide.s32 	%rd23, %r330, 4;
	add.s64 	%rd24, %rd4, %rd23;
	add.s64 	%rd25, %rd5, %rd23;
	add.s64 	%rd26, %rd6, %rd23;
	add.s64 	%rd27, %rd1, %rd23;
	ld.global.u32 	%r190, [%rd27];
	st.shared.u32 	[%r331], %r190;
	ld.global.u32 	%r191, [%rd24];
	add.s32 	%r192, %r331, %r25;
	st.shared.u32 	[%r192], %r191;
	ld.global.u32 	%r193, [%rd25];
	add.s32 	%r194, %r331, %r38;
	st.shared.u32 	[%r194], %r193;
	ld.global.u32 	%r195, [%rd26];
	add.s32 	%r196, %r331, %r39;
	st.shared.u32 	[%r196], %r195;
	add.s32 	%r329, %r329, %r25;
	add.s32 	%r331, %r331, %r37;
	add.s32 	%r330, %r330, %r25;
	setp.lt.u32 	%p13, %r329, 512;
	@%p13 bra 	$L__BB538_11;
$L__BB538_12:
	mov.u32 	%r333, %r1;
	@%p9 bra 	$L__BB538_16;
	setp.eq.s16 	%p15, %rs2, 3;
	mov.b32 	%r197, 0;
	st.shared.u32 	[%r29], %r197;
	mov.u32 	%r333, %r23;
	@%p15 bra 	$L__BB538_16;
	setp.eq.s16 	%p16, %rs2, 0;
	mov.b32 	%r198, 0;
	st.shared.u32 	[%r30], %r198;
	mov.u32 	%r333, %r27;
	@%p16 bra 	$L__BB538_16;
	add.s32 	%r199, %r30, %r25;
	mov.b32 	%r200, 0;
	st.shared.u32 	[%r199], %r200;
	mov.u32 	%r333, %r28;
$L__BB538_16:
	@%p12 bra 	$L__BB538_18;
$L__BB538_17:
	shl.b32 	%r201, %r333, 2;
	mov.u32 	%r202, _ZZ9cuda_gemmIiLi256ELi4ELi1ELi512ELi4ELi4ELi32ELi1ELi0EEviiiPT_S1_S1_iiE3Csh;
	add.s32 	%r203, %r202, %r201;
	mov.b32 	%r204, 0;
	st.shared.u32 	[%r203], %r204;
	add.s32 	%r205, %r203, %r25;
	st.shared.u32 	[%r205], %r204;
	add.s32 	%r206, %r205, %r25;
	st.shared.u32 	[%r206], %r204;
	add.s32 	%r207, %r206, %r25;
	st.shared.u32 	[%r207], %r204;
	add.s32 	%r333, %r25, %r333;
	setp.lt.u32 	%p18, %r333, 512;
	@%p18 bra 	$L__BB538_17;
$L__BB538_18:
	setp.lt.s32 	%p19, %r9, 1;
	bar.sync 	0;
	@%p19 bra 	$L__BB538_88;
	setp.ne.s32 	%p20, %r4, 1;
	@%p20 bra 	$L__BB538_41;
	mov.b32 	%r339, 0;
$L__BB538_21:
	setp.lt.s32 	%p55, %r155, 1;
	add.s32 	%r63, %r339, %r11;
	mad.lo.s32 	%r64, %r63, %r155, %r19;
	@%p55 bra 	$L__BB538_23;
	add.s32 	%r273, %r64, %r18;
	shl.b32 	%r274, %r273, 2;
	mov.u32 	%r275, _ZZ9cuda_gemmIiLi256ELi4ELi1ELi512ELi4ELi4ELi32ELi1ELi0EEviiiPT_S1_S1_iiE3Ash;
	add.s32 	%r276, %r275, %r274;
	ld.shared.u32 	%r382, [%r276];
$L__BB538_23:
	setp.lt.s32 	%p56, %r155, 2;
	@%p56 bra 	$L__BB538_25;
	add.s32 	%r277, %r64, %r31;
	shl.b32 	%r278, %r277, 2;
	mov.u32 	%r279, _ZZ9cuda_gemmIiLi256ELi4ELi1ELi512ELi4ELi4ELi32ELi1ELi0EEviiiPT_S1_S1_iiE3Ash;
	add.s32 	%r280, %r279, %r278;
	ld.shared.u32 	%r381, [%r280];
$L__BB538_25:
	setp.lt.s32 	%p57, %r155, 3;
	@%p57 bra 	$L__BB538_27;
	xor.b32  	%r281, %r18, 2;
	add.s32 	%r282, %r64, %r281;
	shl.b32 	%r283, %r282, 2;
	mov.u32 	%r284, _ZZ9cuda_gemmIiLi256ELi4ELi1ELi512ELi4ELi4ELi32ELi1ELi0EEviiiPT_S1_S1_iiE3Ash;
	add.s32 	%r285, %r284, %r283;
	ld.shared.u32 	%r380, [%r285];
$L__BB538_27:
	setp.lt.s32 	%p58, %r155, 4;
	@%p58 bra 	$L__BB538_29;
	add.s32 	%r286, %r64, %r32;
	shl.b32 	%r287, %r286, 2;
	mov.u32 	%r288, _ZZ9cuda_gemmIiLi256ELi4ELi1ELi512ELi4ELi4ELi32ELi1ELi0EEviiiPT_S1_S1_iiE3Ash;
	add.s32 	%r289, %r288, %r287;
	ld.shared.u32 	%r379, [%r289];
$L__BB538_29:
	setp.lt.s32 	%p59, %r12, %r20;
	@%p59 bra 	$L__BB538_31;
$L__BB538_30:
	add.s32 	%r339, %r339, %r10;
	setp.lt.s32 	%p69, %r339, %r9;
	@%p69 bra 	$L__BB538_21;
	bra.uni 	$L__BB538_88;
$L__BB538_31:
	rem.s32 	%r290, %r2, %r155;
	shl.b32 	%r291, %r290, 2;
	mov.u32 	%r292, _ZZ9cuda_gemmIiLi256ELi4ELi1ELi512ELi4ELi4ELi32ELi1ELi0EEviiiPT_S1_S1_iiE11kron_fac_sh;
	add.s32 	%r74, %r292, %r291;
	mov.u32 	%r344, %r12;
$L__BB538_32:
	mad.lo.s32 	%r294, %r344, 20, %r74;
	ld.shared.u32 	%r76, [%r294];
	mov.b32 	%r346, 0;
	@%p55 bra 	$L__BB538_34;
	shfl.sync.idx.b32	%r295|%p61, %r76, %r33, %r21, -1;
	mul.lo.s32 	%r346, %r295, %r382;
$L__BB538_34:
	@%p56 bra 	$L__BB538_36;
	shfl.sync.idx.b32	%r296|%p63, %r76, %r34, %r21, -1;
	mad.lo.s32 	%r346, %r296, %r381, %r346;
$L__BB538_36:
	@%p57 bra 	$L__BB538_38;
	shfl.sync.idx.b32	%r297|%p65, %r76, %r35, %r21, -1;
	mad.lo.s32 	%r346, %r297, %r380, %r346;
$L__BB538_38:
	@%p58 bra 	$L__BB538_40;
	shfl.sync.idx.b32	%r298|%p67, %r76, %r36, %r21, -1;
	mad.lo.s32 	%r346, %r298, %r379, %r346;
$L__BB538_40:
	mad.lo.s32 	%r299, %r344, %r9, %r63;
	shl.b32 	%r300, %r299, 2;
	mov.u32 	%r301, _ZZ9cuda_gemmIiLi256ELi4ELi1ELi512ELi4ELi4ELi32ELi1ELi0EEviiiPT_S1_S1_iiE3Csh;
	add.s32 	%r302, %r301, %r300;
	ld.shared.u32 	%r303, [%r302];
	add.s32 	%r304, %r303, %r346;
	st.shared.u32 	[%r302], %r304;
	add.s32 	%r344, %r344, %r14;
	setp.lt.s32 	%p68, %r344, %r20;
	@%p68 bra 	$L__BB538_32;
	bra.uni 	$L__BB538_30;
$L__BB538_41:
	setp.gt.u32 	%p21, %r155, 31;
	@%p21 bra 	$L__BB538_51;
	mov.b32 	%r369, 0;
$L__BB538_43:
	setp.eq.s32 	%p22, %r155, 0;
	add.s32 	%r123, %r369, %r11;
	mad.lo.s32 	%r124, %r123, %r155, %r19;
	@%p22 bra 	$L__BB538_45;
	add.s32 	%r209, %r124, %r18;
	shl.b32 	%r210, %r209, 2;
	mov.u32 	%r211, _ZZ9cuda_gemmIiLi256ELi4ELi1ELi512ELi4ELi4ELi32ELi1ELi0EEviiiPT_S1_S1_iiE3Ash;
	add.s32 	%r212, %r211, %r210;
	ld.shared.u32 	%r382, [%r212];
$L__BB538_45:
	setp.lt.s32 	%p23, %r155, 2;
	@%p23 bra 	$L__BB538_47;
	add.s32 	%r213, %r124, %r31;
	shl.b32 	%r214, %r213, 2;
	mov.u32 	%r215, _ZZ9cuda_gemmIiLi256ELi4ELi1ELi512ELi4ELi4ELi32ELi1ELi0EEviiiPT_S1_S1_iiE3Ash;
	add.s32 	%r216, %r215, %r214;
	ld.shared.u32 	%r381, [%r216];
$L__BB538_47:
	setp.lt.s32 	%p24, %r155, 3;
	@%p24 bra 	$L__BB538_49;
	xor.b32  	%r217, %r18, 2;
	add.s32 	%r218, %r124, %r217;
	shl.b32 	%r219, %r218, 2;
	mov.u32 	%r220, _ZZ9cuda_gemmIiLi256ELi4ELi1ELi512ELi4ELi4ELi32ELi1ELi0EEviiiPT_S1_S1_iiE3Ash;
	add.s32 	%r221, %r220, %r219;
	ld.shared.u32 	%r380, [%r221];
$L__BB538_49:
	setp.lt.s32 	%p25, %r155, 4;
	@%p25 bra 	$L__BB538_76;
	add.s32 	%r222, %r124, %r32;
	shl.b32 	%r223, %r222, 2;
	mov.u32 	%r224, _ZZ9cuda_gemmIiLi256ELi4ELi1ELi512ELi4ELi4ELi32ELi1ELi0EEviiiPT_S1_S1_iiE3Ash;
	add.s32 	%r225, %r224, %r223;
	ld.shared.u32 	%r379, [%r225];
	bra.uni 	$L__BB538_76;
$L__BB538_51:
	mov.b32 	%r353, 0;
$L__BB538_52:
	setp.lt.s32 	%p37, %r155, 1;
	add.s32 	%r91, %r353, %r11;
	mad.lo.s32 	%r92, %r91, %r155, %r19;
	@%p37 bra 	$L__BB538_54;
	add.s32 	%r240, %r92, %r18;
	shl.b32 	%r241, %r240, 2;
	mov.u32 	%r242, _ZZ9cuda_gemmIiLi256ELi4ELi1ELi512ELi4ELi4ELi32ELi1ELi0EEviiiPT_S1_S1_iiE3Ash;
	add.s32 	%r243, %r242, %r241;
	ld.shared.u32 	%r382, [%r243];
$L__BB538_54:
	setp.lt.s32 	%p38, %r155, 2;
	@%p38 bra 	$L__BB538_56;
	add.s32 	%r244, %r92, %r31;
	shl.b32 	%r245, %r244, 2;
	mov.u32 	%r246, _ZZ9cuda_gemmIiLi256ELi4ELi1ELi512ELi4ELi4ELi32ELi1ELi0EEviiiPT_S1_S1_iiE3Ash;
	add.s32 	%r247, %r246, %r245;
	ld.shared.u32 	%r381, [%r247];
$L__BB538_56:
	setp.lt.s32 	%p39, %r155, 3;
	@%p39 bra 	$L__BB538_58;
	xor.b32  	%r248, %r18, 2;
	add.s32 	%r249, %r92, %r248;
	shl.b32 	%r250, %r249, 2;
	mov.u32 	%r251, _ZZ9cuda_gemmIiLi256ELi4ELi1ELi512ELi4ELi4ELi32ELi1ELi0EEviiiPT_S1_S1_iiE3Ash;
	add.s32 	%r252, %r251, %r250;
	ld.shared.u32 	%r380, [%r252];
$L__BB538_58:
	setp.lt.s32 	%p40, %r155, 4;
	@%p40 bra 	$L__BB538_60;
	add.s32 	%r253, %r92, %r32;
	shl.b32 	%r254, %r253, 2;
	mov.u32 	%r255, _ZZ9cuda_gemmIiLi256ELi4ELi1ELi512ELi4ELi4ELi32ELi1ELi0EEviiiPT_S1_S1_iiE3Ash;
	add.s32 	%r256, %r255, %r254;
	ld.shared.u32 	%r379, [%r256];
$L__BB538_60:
	setp.lt.s32 	%p41, %r12, %r20;
	@%p41 bra 	$L__BB538_62;
$L__BB538_61:
	add.s32 	%r353, %r353, %r10;
	setp.lt.s32 	%p54, %r353, %r9;
	@%p54 bra 	$L__BB538_52;
	bra.uni 	$L__BB538_88;
$L__BB538_62:
	rem.s32 	%r257, %r2, %r155;
	shl.b32 	%r258, %r257, 2;
	mov.u32 	%r259, _ZZ9cuda_gemmIiLi256ELi4ELi1ELi512ELi4ELi4ELi32ELi1ELi0EEviiiPT_S1_S1_iiE11kron_fac_sh;
	add.s32 	%r102, %r259, %r258;
	mov.u32 	%r358, %r12;
$L__BB538_63:
	mad.lo.s32 	%r261, %r358, 20, %r102;
	ld.shared.u32 	%r104, [%r261];
	mov.b32 	%r360, 0;
	@%p37 bra 	$L__BB538_65;
	shfl.sync.idx.b32	%r262|%p43, %r104, %r33, %r21, -1;
	mul.lo.s32 	%r360, %r262, %r382;
$L__BB538_65:
	@%p38 bra 	$L__BB538_67;
	shfl.sync.idx.b32	%r263|%p45, %r104, %r34, %r21, -1;
	mad.lo.s32 	%r360, %r263, %r381, %r360;
$L__BB538_67:
	@%p39 bra 	$L__BB538_69;
	shfl.sync.idx.b32	%r264|%p47, %r104, %r35, %r21, -1;
	mad.lo.s32 	%r360, %r264, %r380, %r360;
$L__BB538_69:
	setp.lt.s32 	%p48, %r155, 4;
	@%p48 bra 	$L__BB538_71;
	shfl.sync.idx.b32	%r265|%p49, %r104, %r36, %r21, -1;
	mad.lo.s32 	%r360, %r265, %r379, %r360;
$L__BB538_71:
	mov.u32 	%r362, %r3;
$L__BB538_72:
	shr.u32 	%r114, %r362, 1;
	shfl.sync.down.b32	%r266|%p50, %r360, %r114, %r22, -1;
	add.s32 	%r360, %r266, %r360;
	setp.gt.u32 	%p51, %r362, 3;
	mov.u32 	%r362, %r114;
	@%p51 bra 	$L__BB538_72;
	rem.u32 	%r267, %r2, %r4;
	setp.eq.s32 	%p52, %r267, 0;
	@%p52 bra 	$L__BB538_74;
	bra.uni 	$L__BB538_75;
$L__BB538_74:
	mad.lo.s32 	%r268, %r358, %r9, %r91;
	shl.b32 	%r269, %r268, 2;
	mov.u32 	%r270, _ZZ9cuda_gemmIiLi256ELi4ELi1ELi512ELi4ELi4ELi32ELi1ELi0EEviiiPT_S1_S1_iiE3Csh;
	add.s32 	%r271, %r270, %r269;
	st.shared.u32 	[%r271], %r360;
$L__BB538_75:
	add.s32 	%r358, %r358, %r14;
	setp.lt.s32 	%p53, %r358, %r20;
	@%p53 bra 	$L__BB538_63;
	bra.uni 	$L__BB538_61;
$L__BB538_76:
	setp.lt.s32 	%p26, %r12, %r20;
	@%p26 bra 	$L__BB538_77;
	bra.uni 	$L__BB538_87;
$L__BB538_77:
	rem.u32 	%r226, %r2, %r155;
	shl.b32 	%r227, %r226, 2;
	mov.u32 	%r228, _ZZ9cuda_gemmIiLi256ELi4ELi1ELi512ELi4ELi4ELi32ELi1ELi0EEviiiPT_S1_S1_iiE11kron_fac_sh;
	add.s32 	%r125, %r228, %r227;
	mov.u32 	%r374, %r12;
$L__BB538_78:
	mad.lo.s32 	%r230, %r374, 20, %r125;
	ld.shared.u32 	%r135, [%r230];
	mov.b32 	%r376, 0;
	@%p22 bra 	$L__BB538_80;
	shfl.sync.idx.b32	%r231|%p28, %r135, %r33, %r21, -1;
	mul.lo.s32 	%r376, %r231, %r382;
$L__BB538_80:
	@%p23 bra 	$L__BB538_82;
	shfl.sync.idx.b32	%r232|%p30, %r135, %r34, %r21, -1;
	mad.lo.s32 	%r376, %r232, %r381, %r376;
$L__BB538_82:
	@%p24 bra 	$L__BB538_84;
	shfl.sync.idx.b32	%r233|%p32, %r135, %r35, %r21, -1;
	mad.lo.s32 	%r376, %r233, %r380, %r376;
$L__BB538_84:
	@%p25 bra 	$L__BB538_86;
	shfl.sync.idx.b32	%r234|%p34, %r135, %r36, %r21, -1;
	mad.lo.s32 	%r376, %r234, %r379, %r376;
$L__BB538_86:
	mad.lo.s32 	%r235, %r374, %r9, %r123;
	shl.b32 	%r236, %r235, 2;
	mov.u32 	%r237, _ZZ9cuda_gemmIiLi256ELi4ELi1ELi512ELi4ELi4ELi32ELi1ELi0EEviiiPT_S1_S1_iiE3Csh;
	add.s32 	%r238, %r237, %r236;
	st.shared.u32 	[%r238], %r376;
	add.s32 	%r374, %r374, %r14;
	setp.lt.s32 	%p35, %r374, %r20;
	@%p35 bra 	$L__BB538_78;
$L__BB538_87:
	add.s32 	%r369, %r369, %r10;
	setp.lt.s32 	%p36, %r369, %r9;
	@%p36 bra 	$L__BB538_43;
$L__BB538_88:
	bar.sync 	0;
	mov.u32 	%r383, %r1;
	@%p9 bra 	$L__BB538_92;
	setp.eq.s16 	%p71, %rs2, 3;
	shl.b32 	%r305, %r328, 9;
	or.b32  	%r306, %r305, %r1;
	ld.shared.u32 	%r307, [%r29];
	mul.wide.s32 	%rd28, %r306, 4;
	add.s64 	%rd9, %rd2, %rd28;
	st.global.u32 	[%rd9], %r307;
	mov.u32 	%r383, %r23;
	@%p71 bra 	$L__BB538_92;
	setp.eq.s16 	%p72, %rs2, 0;
	ld.shared.u32 	%r308, [%r30];
	cvt.u64.u32 	%rd29, %r25;
	add.s64 	%rd10, %rd9, %rd29;
	st.global.u32 	[%rd10], %r308;
	mov.u32 	%r383, %r27;
	@%p72 bra 	$L__BB538_92;
	add.s32 	%r309, %r30, %r25;
	ld.shared.u32 	%r310, [%r309];
	add.s64 	%rd31, %rd10, %rd29;
	st.global.u32 	[%rd31], %r310;
	mov.u32 	%r383, %r28;
$L__BB538_92:
	@%p12 bra 	$L__BB538_94;
$L__BB538_93:
	shl.b32 	%r311, %r328, 9;
	add.s32 	%r312, %r311, %r383;
	shl.b32 	%r313, %r383, 2;
	mov.u32 	%r314, _ZZ9cuda_gemmIiLi256ELi4ELi1ELi512ELi4ELi4ELi32ELi1ELi0EEviiiPT_S1_S1_iiE3Csh;
	add.s32 	%r315, %r314, %r313;
	ld.shared.u32 	%r316, [%r315];
	mul.wide.s32 	%rd32, %r312, 4;
	add.s64 	%rd33, %rd2, %rd32;
	st.global.u32 	[%rd33], %r316;
	add.s32 	%r317, %r315, %r25;
	ld.shared.u32 	%r318, [%r317];
	add.s64 	%rd35, %rd33, %rd34;
	st.global.u32 	[%rd35], %r318;
	add.s32 	%r319, %r317, %r25;
	ld.shared.u32 	%r320, [%r319];
	add.s64 	%rd36, %rd35, %rd34;
	st.global.u32 	[%rd36], %r320;
	add.s32 	%r321, %r319, %r25;
	ld.shared.u32 	%r322, [%r321];
	add.s64 	%rd37, %rd36, %rd34;
	st.global.u32 	[%rd37], %r322;
	add.s32 	%r383, %r25, %r383;
	setp.lt.u32 	%p74, %r383, 512;
	@%p74 bra 	$L__BB538_93;
$L__BB538_94:
	add.s32 	%r328, %r328, %r16;
	setp.lt.u32 	%p75, %r328, %r17;
	@%p75 bra 	$L__BB538_5;
$L__BB538_95:
	ret;

}
	// .globl	_Z9cuda_gemmIiLi256ELi4ELi1ELi512ELi4ELi4ELi32ELi1ELi1EEviiiPT_S1_S1_ii
.visible .entry _Z9cuda_gemmIiLi256ELi4ELi1ELi512ELi4ELi4ELi32ELi1ELi1EEviiiPT_S1_S1_ii(
	.param .u32 _Z9cuda_gemmIiLi256ELi4ELi1ELi512ELi4ELi4ELi32ELi1ELi1EEviiiPT_S1_S1_ii_param_0,
	.param .u32 _Z9cuda_gemmIiLi256ELi4ELi1ELi512ELi4ELi4ELi32ELi1ELi1EEviiiPT_S1_S1_ii_param_1,
	.param .u32 _Z9cuda_gemmIiLi256ELi4ELi1ELi512ELi4ELi4ELi32ELi1ELi1EEviiiPT_S1_S1_ii_param_2,
	.param .u64 .ptr .align 1 _Z9cuda_gemmIiLi256ELi4ELi1ELi512ELi4ELi4ELi32ELi1ELi1EEviiiPT_S1_S1_ii_param_3,
	.param .u64 .ptr .align 1 _Z9cuda_gemmIiLi256ELi4ELi1ELi512ELi4ELi4ELi32ELi1ELi1EEviiiPT_S1_S1_ii_param_4,
	.param .u64 .ptr .align 1 _Z9cuda_gemmIiLi256ELi4ELi1ELi512ELi4ELi4ELi32ELi1ELi1EEviiiPT_S1_S1_ii_param_5,
	.param .u32 _Z9cuda_gemmIiLi256ELi4ELi1ELi512ELi4ELi4ELi32ELi1ELi1EEviiiPT_S1_S1_ii_param_6,
	.param .u32 _Z9cuda_gemmIiLi256ELi4ELi1ELi512ELi4ELi4ELi32ELi1ELi1EEviiiPT_S1_S1_ii_param_7
)
.maxntid 256
{
	.reg .pred 	%p<25>;
	.reg .b16 	%rs<6>;
	.reg .b32 	%r<148>;
	.reg .b64 	%rd<38>;
	// demoted variable
	.shared .align 128 .b8 _ZZ9cuda_gemmIiLi256ELi4ELi1ELi512ELi4ELi4ELi32ELi1ELi1EEviiiPT_S1_S1_iiE11kron_fac_sh[80];
	// demoted variable
	.shared .align 128 .b8 _ZZ9cuda_gemmIiLi256ELi4ELi1ELi512ELi4ELi4ELi32ELi1ELi1EEviiiPT_S1_S1_iiE3Ash[2048];
	// demoted variable
	.shared .align 128 .b8 _ZZ9cuda_gemmIiLi256ELi4ELi1ELi512ELi4ELi4ELi32ELi1ELi1EEviiiPT_S1_S1_iiE3Csh[2048];
	ld.param.u64 	%rd12, [_Z9cuda_gemmIiLi256ELi4ELi1ELi512ELi4ELi4ELi32ELi1ELi1EEviiiPT_S1_S1_ii_param_3];
	ld.param.u64 	%rd11, [_Z9cuda_gemmIiLi256ELi4ELi1ELi512ELi4ELi4ELi32ELi1ELi1EEviiiPT_S1_S1_ii_param_4];
	ld.param.u64 	%rd13, [_Z9cuda_gemmIiLi256ELi4ELi1ELi512ELi4ELi4ELi32ELi1ELi1EEviiiPT_S1_S1_ii_param_5];
	cvta.to.global.u64 	%rd1, %rd12;
	cvta.to.global.u64 	%rd2, %rd13;
	mov.u32 	%r1, %tid.x;
	setp.gt.u32 	%p1, %r1, 15;
	@%p1 bra 	$L__BB539_3;
	mov.u32 	%r2, %ntid.x;
	cvta.to.global.u64 	%rd3, %rd11;
	mov.u32 	%r53, _ZZ9cuda_gemmIiLi256ELi4ELi1ELi512ELi4ELi4ELi32ELi1ELi1EEviiiPT_S1_S1_iiE11kron_fac_sh;
	mov.u32 	%r137, %r1;
$L__BB539_2:
	mul.wide.u32 	%rd14, %r137, 4;
	add.s64 	%rd15, %rd3, %rd14;
	ld.global.u32 	%r51, [%rd15];
	and.b32  	%r52, %r137, 3;
	mad.lo.s32 	%r54, %r52, 20, %r53;
	and.b32  	%r55, %r137, -4;
	add.s32 	%r56, %r54, %r55;
	st.shared.u32 	[%r56], %r51;
	add.s32 	%r137, %r137, %r2;
	setp.lt.u32 	%p2, %r137, 16;
	@%p2 bra 	$L__BB539_2;
$L__BB539_3:
	and.b32  	%r5, %r1, 127;
	mov.u32 	%r138, %ctaid.y;
	mov.u32 	%r7, %nctaid.y;
	shl.b32 	%r8, %r7, 2;
	setp.ge.u32 	%p3, %r138, %r8;
	@%p3 bra 	$L__BB539_27;
	mov.u32 	%r57, %ntid.x;
	and.b32  	%r9, %r1, 3;
	shl.b32 	%r58, %r1, 2;
	and.b32  	%r59, %r58, 12;
	mov.u32 	%r60, _ZZ9cuda_gemmIiLi256ELi4ELi1ELi512ELi4ELi4ELi32ELi1ELi1EEviiiPT_S1_S1_iiE11kron_fac_sh;
	add.s32 	%r10, %r60, %r59;
	add.s32 	%r11, %r1, %r57;
	cvt.u16.u32 	%rs3, %r11;
	sub.s16 	%rs4, 511, %rs3;
	cvt.u16.u32 	%rs5, %r57;
	div.u16 	%rs1, %rs4, %rs5;
	and.b16  	%rs2, %rs1, 3;
	mov.u32 	%r61, _ZZ9cuda_gemmIiLi256ELi4ELi1ELi512ELi4ELi4ELi32ELi1ELi1EEviiiPT_S1_S1_iiE3Ash;
	add.s32 	%r12, %r61, %r58;
	shl.b32 	%r13, %r57, 2;
	add.s32 	%r14, %r12, %r13;
	add.s32 	%r15, %r11, %r57;
	add.s32 	%r16, %r15, %r57;
	mov.u32 	%r62, _ZZ9cuda_gemmIiLi256ELi4ELi1ELi512ELi4ELi4ELi32ELi1ELi1EEviiiPT_S1_S1_iiE3Csh;
	add.s32 	%r17, %r62, %r58;
	add.s32 	%r18, %r17, %r13;
	add.s32 	%r63, %r1, 1;
	and.b32  	%r19, %r63, 3;
	xor.b32  	%r20, %r9, 2;
	add.s32 	%r64, %r1, -1;
	and.b32  	%r21, %r64, 3;
	shl.b32 	%r22, %r57, 4;
	shl.b32 	%r23, %r57, 3;
	mul.lo.s32 	%r24, %r57, 12;
	mul.wide.u32 	%rd16, %r57, 4;
	add.s64 	%rd4, %rd1, %rd16;
	mul.wide.u32 	%rd17, %r57, 8;
	add.s64 	%rd5, %rd1, %rd17;
	mul.wide.u32 	%rd18, %r57, 12;
	add.s64 	%rd6, %rd1, %rd18;
	shr.u32 	%r25, %r57, 7;
	cvt.u64.u32 	%rd34, %r13;
$L__BB539_5:
	setp.eq.s16 	%p4, %rs2, 2;
	shl.b32 	%r27, %r138, 9;
	mov.u32 	%r139, %r1;
	@%p4 bra 	$L__BB539_9;
	setp.eq.s16 	%p5, %rs2, 3;
	add.s32 	%r65, %r27, %r1;
	mul.wide.s32 	%rd19, %r65, 4;
	add.s64 	%rd7, %rd1, %rd19;
	ld.global.u32 	%r66, [%rd7];
	st.shared.u32 	[%r12], %r66;
	mov.u32 	%r139, %r11;
	@%p5 bra 	$L__BB539_9;
	setp.eq.s16 	%p6, %rs2, 0;
	cvt.u64.u32 	%rd20, %r13;
	add.s64 	%rd8, %rd7, %rd20;
	ld.global.u32 	%r67, [%rd8];
	st.shared.u32 	[%r14], %r67;
	mov.u32 	%r139, %r15;
	@%p6 bra 	$L__BB539_9;
	add.s64 	%rd22, %rd8, %rd20;
	ld.global.u32 	%r68, [%rd22];
	add.s32 	%r69, %r14, %r13;
	st.shared.u32 	[%r69], %r68;
	mov.u32 	%r139, %r16;
$L__BB539_9:
	setp.lt.u16 	%p7, %rs1, 2;
	@%p7 bra 	$L__BB539_12;
	shl.b32 	%r70, %r139, 2;
	mov.u32 	%r71, _ZZ9cuda_gemmIiLi256ELi4ELi1ELi512ELi4ELi4ELi32ELi1ELi1EEviiiPT_S1_S1_iiE3Ash;
	add.s32 	%r141, %r71, %r70;
	add.s32 	%r140, %r139, %r27;
$L__BB539_11:
	mul.wide.s32 	%rd23, %r140, 4;
	add.s64 	%rd24, %rd4, %rd23;
	add.s64 	%rd25, %rd5, %rd23;
	add.s64 	%rd26, %rd6, %rd23;
	add.s64 	%rd27, %rd1, %rd23;
	ld.global.u32 	%r72, [%rd27];
	st.shared.u32 	[%r141], %r72;
	ld.global.u32 	%r73, [%rd24];
	add.s32 	%r74, %r141, %r13;
	st.shared.u32 	[%r74], %r73;
	ld.global.u32 	%r75, [%rd25];
	add.s32 	%r76, %r141, %r23;
	st.shared.u32 	[%r76], %r75;
	ld.global.u32 	%r77, [%rd26];
	add.s32 	%r78, %r141, %r24;
	st.shared.u32 	[%r78], %r77;
	add.s32 	%r139, %r139, %r13;
	add.s32 	%r141, %r141, %r22;
	add.s32 	%r140, %r140, %r13;
	setp.lt.u32 	%p8, %r139, 512;
	@%p8 bra 	$L__BB539_11;
$L__BB539_12:
	setp.eq.s16 	%p9, %rs2, 2;
	mov.u32 	%r143, %r1;
	@%p9 bra 	$L__BB539_16;
	setp.eq.s16 	%p10, %rs2, 3;
	mov.b32 	%r79, 0;
	st.shared.u32 	[%r17], %r79;
	mov.u32 	%r143, %r11;
	@%p10 bra 	$L__BB539_16;
	setp.eq.s16 	%p11, %rs2, 0;
	mov.b32 	%r80, 0;
	st.shared.u32 	[%r18], %r80;
	mov.u32 	%r143, %r15;
	@%p11 bra 	$L__BB539_16;
	add.s32 	%r81, %r18, %r13;
	mov.b32 	%r82, 0;
	st.shared.u32 	[%r81], %r82;
	mov.u32 	%r143, %r16;
$L__BB539_16:
	setp.lt.u16 	%p12, %rs1, 2;
	@%p12 bra 	$L__BB539_18;
$L__BB539_17:
	shl.b32 	%r83, %r143, 2;
	mov.u32 	%r84, _ZZ9cuda_gemmIiLi256ELi4ELi1ELi512ELi4ELi4ELi32ELi1ELi1EEviiiPT_S1_S1_iiE3Csh;
	add.s32 	%r85, %r84, %r83;
	mov.b32 	%r86, 0;
	st.shared.u32 	[%r85], %r86;
	add.s32 	%r87, %r85, %r13;
	st.shared.u32 	[%r87], %r86;
	add.s32 	%r88, %r87, %r13;
	st.shared.u32 	[%r88], %r86;
	add.s32 	%r89, %r88, %r13;
	st.shared.u32 	[%r89], %r86;
	add.s32 	%r143, %r13, %r143;
	setp.lt.u32 	%p13, %r143, 512;
	@%p13 bra 	$L__BB539_17;
$L__BB539_18:
	shr.u32 	%r145, %r1, 7;
	bar.sync 	0;
	shl.b32 	%r90, %r5, 2;
	or.b32  	%r91, %r90, %r9;
	shl.b32 	%r92, %r91, 2;
	mov.u32 	%r93, _ZZ9cuda_gemmIiLi256ELi4ELi1ELi512ELi4ELi4ELi32ELi1ELi1EEviiiPT_S1_S1_iiE3Ash;
	add.s32 	%r94, %r93, %r92;
	ld.shared.u32 	%r41, [%r94];
	or.b32  	%r95, %r90, %r19;
	shl.b32 	%r96, %r95, 2;
	add.s32 	%r97, %r93, %r96;
	ld.shared.u32 	%r42, [%r97];
	or.b32  	%r98, %r90, %r20;
	shl.b32 	%r99, %r98, 2;
	add.s32 	%r100, %r93, %r99;
	ld.shared.u32 	%r43, [%r100];
	or.b32  	%r101, %r90, %r21;
	shl.b32 	%r102, %r101, 2;
	add.s32 	%r103, %r93, %r102;
	ld.shared.u32 	%r44, [%r103];
$L__BB539_19:
	mad.lo.s32 	%r104, %r145, 20, %r10;
	ld.shared.u32 	%r105, [%r104];
	shfl.sync.idx.b32	%r106|%p14, %r105, %r9, 7199, -1;
	mul.lo.s32 	%r107, %r106, %r41;
	shfl.sync.idx.b32	%r108|%p15, %r105, %r19, 7199, -1;
	mad.lo.s32 	%r109, %r108, %r42, %r107;
	shfl.sync.idx.b32	%r110|%p16, %r105, %r20, 7199, -1;
	mad.lo.s32 	%r111, %r110, %r43, %r109;
	shfl.sync.idx.b32	%r112|%p17, %r105, %r21, 7199, -1;
	mad.lo.s32 	%r113, %r112, %r44, %r111;
	shl.b32 	%r115, %r145, 9;
	or.b32  	%r116, %r115, %r90;
	mov.u32 	%r117, _ZZ9cuda_gemmIiLi256ELi4ELi1ELi512ELi4ELi4ELi32ELi1ELi1EEviiiPT_S1_S1_iiE3Csh;
	add.s32 	%r118, %r117, %r116;
	ld.shared.u32 	%r119, [%r118];
	add.s32 	%r120, %r119, %r113;
	st.shared.u32 	[%r118], %r120;
	add.s32 	%r145, %r145, %r25;
	setp.lt.u32 	%p18, %r145, 4;
	@%p18 bra 	$L__BB539_19;
	setp.eq.s16 	%p19, %rs2, 2;
	bar.sync 	0;
	mov.u32 	%r146, %r1;
	@%p19 bra 	$L__BB539_24;
	setp.eq.s16 	%p20, %rs2, 3;
	add.s32 	%r121, %r27, %r1;
	ld.shared.u32 	%r122, [%r17];
	mul.wide.s32 	%rd28, %r121, 4;
	add.s64 	%rd9, %rd2, %rd28;
	st.global.u32 	[%rd9], %r122;
	mov.u32 	%r146, %r11;
	@%p20 bra 	$L__BB539_24;
	setp.eq.s16 	%p21, %rs2, 0;
	ld.shared.u32 	%r123, [%r18];
	cvt.u64.u32 	%rd29, %r13;
	add.s64 	%rd10, %rd9, %rd29;
	st.global.u32 	[%rd10], %r123;
	mov.u32 	%r146, %r15;
	@%p21 bra 	$L__BB539_24;
	add.s32 	%r124, %r18, %r13;
	ld.shared.u32 	%r125, [%r124];
	add.s64 	%rd31, %rd10, %rd29;
	st.global.u32 	[%rd31], %r125;
	mov.u32 	%r146, %r16;
$L__BB539_24:
	setp.lt.u16 	%p22, %rs1, 2;
	@%p22 bra 	$L__BB539_26;
$L__BB539_25:
	add.s32 	%r126, %r27, %r146;
	shl.b32 	%r127, %r146, 2;
	add.s32 	%r129, %r117, %r127;
	ld.shared.u32 	%r130, [%r129];
	mul.wide.s32 	%rd32, %r126, 4;
	add.s64 	%rd33, %rd2, %rd32;
	st.global.u32 	[%rd33], %r130;
	add.s32 	%r131, %r129, %r13;
	ld.shared.u32 	%r132, [%r131];
	add.s64 	%rd35, %rd33, %rd34;
	st.global.u32 	[%rd35], %r132;
	add.s32 	%r133, %r131, %r13;
	ld.shared.u32 	%r134, [%r133];
	add.s64 	%rd36, %rd35, %rd34;
	st.global.u32 	[%rd36], %r134;
	add.s32 	%r135, %r133, %r13;
	ld.shared.u32 	%r136, [%r135];
	add.s64 	%rd37, %rd36, %rd34;
	st.global.u32 	[%rd37], %r136;
	add.s32 	%r146, %r13, %r146;
	setp.lt.u32 	%p23, %r146, 512;
	@%p23 bra 	$L__BB539_25;
$L__BB539_26:
	add.s32 	%r138, %r138, %r7;
	setp.lt.u32 	%p24, %r138, %r8;
	@%p24 bra 	$L__BB539_5;
$L__BB539_27:
	ret;

}
	// .globl	_Z9cuda_gemmIiLi256ELi4ELi1ELi512ELi8ELi8ELi32ELi0ELi0EEviiiPT_S1_S1_ii
.visible .entry _Z9cuda_gemmIiLi256ELi4ELi1ELi512ELi8ELi8ELi32ELi0ELi0EEviiiPT_S1_S1_ii(
	.param .u32 _Z9cuda_gemmIiLi256ELi4ELi1ELi512ELi8ELi8ELi32ELi0ELi0EEviiiPT_S1_S1_ii_param_0,
	.param .u32 _Z9cuda_gemmIiLi256ELi4ELi1ELi512ELi8ELi8ELi32ELi0ELi0EEviiiPT_S1_S1_ii_param_1,
	.param .u32 _Z9cuda_gemmIiLi256ELi4ELi1ELi512ELi8ELi8ELi32ELi0ELi0EEviiiPT_S1_S1_ii_param_2,
	.param .u64 .ptr .align 1 _Z9cuda_gemmIiLi256ELi4ELi1ELi512ELi8ELi8ELi32ELi0ELi0EEviiiPT_S1_S1_ii_param_3,
	.param .u64 .ptr .align 1 _Z9cuda_gemmIiLi256ELi4ELi1ELi512ELi8ELi8ELi32ELi0ELi0EEviiiPT_S1_S1_ii_param_4,
	.param .u64 .ptr .align 1 _Z9cuda_gemmIiLi256ELi4ELi1ELi512ELi8ELi8ELi32ELi0ELi0EEviiiPT_S1_S1_ii_param_5,
	.param .u32 _Z9cuda_gemmIiLi256ELi4ELi1ELi512ELi8ELi8ELi32ELi0ELi0EEviiiPT_S1_S1_ii_param_6,
	.param .u32 _Z9cuda_gemmIiLi256ELi4ELi1ELi512ELi8ELi8ELi32ELi0ELi0EEviiiPT_S1_S1_ii_param_7
)
.maxntid 256
{
	.reg .pred 	%p<116>;
	.reg .b16 	%rs<6>;
	.reg .b32 	%r<615>;
	.reg .b64 	%rd<40>;
	// demoted variable
	.shared .align 128 .b8 _ZZ9cuda_gemmIiLi256ELi4ELi1ELi512ELi8ELi8ELi32ELi0ELi0EEviiiPT_S1_S1_iiE11kron_fac_sh[288];
	// demoted variable
	.shared .align 128 .b8 _ZZ9cuda_gemmIiLi256ELi4ELi1ELi512ELi8ELi8ELi32ELi0ELi0EEviiiPT_S1_S1_iiE3Ash[2048];
	// demoted variable
	.shared .align 128 .b8 _ZZ9cuda_gemmIiLi256ELi4ELi1ELi512ELi8ELi8ELi32ELi0ELi0EEviiiPT_S1_S1_iiE3Csh[2048];
	ld.param.u32 	%r233, [_Z9cuda_gemmIiLi256ELi4ELi1ELi512ELi8ELi8ELi32ELi0ELi0EEviiiPT_S1_S1_ii_param_1];
	ld.param.u32 	%r234, [_Z9cuda_gemmIiLi256ELi4ELi1ELi512ELi8ELi8ELi32ELi0ELi0EEviiiPT_S1_S1_ii_param_2];
	ld.param.u64 	%rd10, [_Z9cuda_gemmIiLi256ELi4ELi1ELi512ELi8ELi8ELi32ELi0ELi0EEviiiPT_S1_S1_ii_param_3];
	ld.param.u64 	%rd9, [_Z9cuda_gemmIiLi256ELi4ELi1ELi512ELi8ELi8ELi32ELi0ELi0EEviiiPT_S1_S1_ii_param_4];
	ld.param.u64 	%rd11, [_Z9cuda_gemmIiLi256ELi4ELi1ELi512ELi8ELi8ELi32ELi0ELi0EEviiiPT_S1_S1_ii_param_5];
	ld.param.u32 	%r235, [_Z9cuda_gemmIiLi256ELi4ELi1ELi512ELi8ELi8ELi32ELi0ELi0EEviiiPT_S1_S1_ii_param_6];
	ld.param.u32 	%r236, [_Z9cuda_gemmIiLi256ELi4ELi1ELi512ELi8ELi8ELi32ELi0ELi0EEviiiPT_S1_S1_ii_param_7];
	cvta.to.global.u64 	%rd1, %rd10;
	cvta.to.global.u64 	%rd2, %rd11;
	mov.u32 	%r1, %tid.x;
	and.b32  	%r2, %r1, 31;
	setp.lt.s32 	%p1, %r236, 16;
	shr.u32 	%r3, %r236, 4;
	selp.b32 	%r4, 1, %r3, %p1;
	mul.lo.s32 	%r5, %r236, %r235;
	setp.ge.u32 	%p2, %r1, %r5;
	@%p2 bra 	$L__BB540_3;
	mov.u32 	%r6, %ntid.x;
	cvta.to.global.u64 	%rd3, %rd9;
	mov.u32 	%r509, %r1;
$L__BB540_2:
	mul.wide.u32 	%rd12, %r509, 4;
	add.s64 	%rd13, %rd3, %rd12;
	ld.global.u32 	%r237, [%rd13];
	rem.u32 	%r238, %r509, %r235;
	mov.u32 	%r239, _ZZ9cuda_gemmIiLi256ELi4ELi1ELi512ELi8ELi8ELi32ELi0ELi0EEviiiPT_S1_S1_iiE11kron_fac_sh;
	mad.lo.s32 	%r240, %r238, 36, %r239;
	div.u32 	%r241, %r509, %r236;
	shl.b32 	%r242, %r241, 2;
	add.s32 	%r243, %r240, %r242;
	st.shared.u32 	[%r243], %r237;
	add.s32 	%r509, %r509, %r6;
	setp.lt.u32 	%p3, %r509, %r5;
	@%p3 bra 	$L__BB540_2;
$L__BB540_3:
	div.s32 	%r9, 512, %r236;
	mul.lo.s32 	%r244, %r9, %r4;
	min.s32 	%r10, %r244, 256;
	div.u32 	%r12, %r1, %r10;
	mul.lo.s32 	%r245, %r12, %r10;
	sub.s32 	%r246, %r1, %r245;
	div.u32 	%r11, %r246, %r4;
	mov.u32 	%r13, %ntid.x;
	div.u32 	%r14, %r13, %r10;
	mov.u32 	%r518, %ctaid.y;
	mov.u32 	%r16, %nctaid.y;
	shl.b32 	%r17, %r16, 2;
	setp.ge.u32 	%p4, %r518, %r17;
	@%p4 bra 	$L__BB540_143;
	mov.u32 	%r248, %ctaid.x;
	shl.b32 	%r18, %r248, 9;
	and.b32  	%r19, %r11, 7;
	rem.u32 	%r249, %r1, %r4;
	shl.b32 	%r20, %r249, 3;
	min.s32 	%r21, %r235, 8;
	shl.b32 	%r250, %r236, 8;
	sub.s32 	%r22, 8223, %r250;
	shl.b32 	%r251, %r4, 8;
	sub.s32 	%r23, 8223, %r251;
	mul.lo.s32 	%r24, %r9, %r248;
	add.s32 	%r25, %r1, %r13;
	cvt.u16.u32 	%rs3, %r25;
	sub.s16 	%rs4, 511, %rs3;
	cvt.u16.u32 	%rs5, %r13;
	div.u16 	%rs1, %rs4, %rs5;
	and.b16  	%rs2, %rs1, 3;
	shl.b32 	%r252, %r1, 2;
	mov.u32 	%r253, _ZZ9cuda_gemmIiLi256ELi4ELi1ELi512ELi8ELi8ELi32ELi0ELi0EEviiiPT_S1_S1_iiE3Ash;
	add.s32 	%r26, %r253, %r252;
	shl.b32 	%r27, %r13, 2;
	add.s32 	%r28, %r26, %r27;
	add.s32 	%r29, %r25, %r13;
	add.s32 	%r30, %r29, %r13;
	mov.u32 	%r254, _ZZ9cuda_gemmIiLi256ELi4ELi1ELi512ELi8ELi8ELi32ELi0ELi0EEviiiPT_S1_S1_iiE3Csh;
	add.s32 	%r31, %r254, %r252;
	add.s32 	%r32, %r31, %r27;
	add.s32 	%r33, %r32, %r27;
	add.s32 	%r255, %r11, 1;
	and.b32  	%r34, %r255, 7;
	add.s32 	%r256, %r11, 2;
	and.b32  	%r35, %r256, 7;
	add.s32 	%r257, %r11, 3;
	and.b32  	%r36, %r257, 7;
	xor.b32  	%r37, %r19, 4;
	add.s32 	%r258, %r11, 5;
	and.b32  	%r38, %r258, 7;
	add.s32 	%r259, %r11, 6;
	and.b32  	%r39, %r259, 7;
	add.s32 	%r260, %r11, -1;
	and.b32  	%r40, %r260, 7;
	setp.lt.s32 	%p5, %r19, %r236;
	selp.b32 	%r261, 0, %r236, %p5;
	sub.s32 	%r41, %r19, %r261;
	add.s32 	%r262, %r19, 1;
	setp.lt.s32 	%p6, %r262, %r236;
	selp.b32 	%r263, 0, %r236, %p6;
	sub.s32 	%r42, %r262, %r263;
	add.s32 	%r264, %r19, 2;
	setp.lt.s32 	%p7, %r264, %r236;
	selp.b32 	%r265, 0, %r236, %p7;
	sub.s32 	%r43, %r264, %r265;
	add.s32 	%r266, %r19, 3;
	setp.lt.s32 	%p8, %r266, %r236;
	selp.b32 	%r267, 0, %r236, %p8;
	sub.s32 	%r44, %r266, %r267;
	add.s32 	%r268, %r19, 4;
	setp.lt.s32 	%p9, %r268, %r236;
	selp.b32 	%r269, 0, %r236, %p9;
	sub.s32 	%r45, %r268, %r269;
	add.s32 	%r270, %r19, 5;
	setp.lt.s32 	%p10, %r270, %r236;
	selp.b32 	%r271, 0, %r236, %p10;
	sub.s32 	%r46, %r270, %r271;
	add.s32 	%r272, %r19, 6;
	setp.lt.s32 	%p11, %r272, %r236;
	selp.b32 	%r273, 0, %r236, %p11;
	sub.s32 	%r47, %r272, %r273;
	add.s32 	%r274, %r19, 7;
	setp.lt.s32 	%p12, %r274, %r236;
	selp.b32 	%r275, 0, %r236, %p12;
	sub.s32 	%r48, %r274, %r275;
	mul.wide.u32 	%rd14, %r13, 4;
	add.s64 	%rd4, %rd1, %rd14;
	mul.wide.u32 	%rd15, %r13, 8;
	add.s64 	%rd5, %rd1, %rd15;
	mul.wide.u32 	%rd16, %r13, 12;
	add.s64 	%rd6, %rd1, %rd16;
	cvt.u64.u32 	%rd18, %r27;
$L__BB540_5:
	setp.eq.s16 	%p13, %rs2, 2;
	mul.lo.s32 	%r58, %r518, %r234;
	mov.u32 	%r519, %r1;
	@%p13 bra 	$L__BB540_9;
	setp.eq.s16 	%p14, %rs2, 3;
	add.s32 	%r276, %r58, %r18;
	add.s32 	%r277, %r276, %r1;
	mul.wide.s32 	%rd17, %r277, 4;
	add.s64 	%rd7, %rd1, %rd17;
	ld.global.u32 	%r278, [%rd7];
	st.shared.u32 	[%r26], %r278;
	mov.u32 	%r519, %r25;
	@%p14 bra 	$L__BB540_9;
	setp.eq.s16 	%p15, %rs2, 0;
	add.s64 	%rd8, %rd7, %rd18;
	ld.global.u32 	%r279, [%rd8];
	st.shared.u32 	[%r28], %r279;
	mov.u32 	%r519, %r29;
	@%p15 bra 	$L__BB540_9;
	add.s64 	%rd20, %rd8, %rd18;
	ld.global.u32 	%r280, [%rd20];
	add.s32 	%r281, %r28, %r27;
	st.shared.u32 	[%r281], %r280;
	mov.u32 	%r519, %r30;
$L__BB540_9:
	setp.lt.u16 	%p16, %rs1, 2;
	@%p16 bra 	$L__BB540_12;
	shl.b32 	%r282, %r519, 2;
	mov.u32 	%r283, _ZZ9cuda_gemmIiLi256ELi4ELi1ELi512ELi8ELi8ELi32ELi0ELi0EEviiiPT_S1_S1_iiE3Ash;
	add.s32 	%r521, %r283, %r282;
	add.s32 	%r284, %r18, %r519;
	add.s32 	%r520, %r284, %r58;
$L__BB540_11:
	mul.wide.s32 	%rd21, %r520, 4;
	add.s64 	%rd22, %rd4, %rd21;
	add.s64 	%rd23, %rd5, %rd21;
	add.s64 	%rd24, %rd6, %rd21;
	add.s64 	%rd25, %rd1, %rd21;
	ld.global.u32 	%r285, [%rd25];
	st.shared.u32 	[%r521], %r285;
	ld.global.u32 	%r286, [%rd22];
	add.s32 	%r287, %r521, %r27;
	st.shared.u32 	[%r287], %r286;
	ld.global.u32 	%r288, [%rd23];
	shl.b32 	%r289, %r13, 3;
	add.s32 	%r290, %r521, %r289;
	st.shared.u32 	[%r290], %r288;
	ld.global.u32 	%r291, [%rd24];
	mad.lo.s32 	%r292, %r13, 12, %r521;
	st.shared.u32 	[%r292], %r291;
	add.s32 	%r519, %r519, %r27;
	shl.b32 	%r293, %r13, 4;
	add.s32 	%r521, %r521, %r293;
	add.s32 	%r520, %r520, %r27;
	setp.lt.u32 	%p17, %r519, 512;
	@%p17 bra 	$L__BB540_11;
$L__BB540_12:
	mov.u32 	%r523, %r1;
	@%p13 bra 	$L__BB540_16;
	setp.eq.s16 	%p19, %rs2, 3;
	mov.b32 	%r294, 0;
	st.shared.u32 	[%r31], %r294;
	mov.u32 	%r523, %r25;
	@%p19 bra 	$L__BB540_16;
	setp.eq.s16 	%p20, %rs2, 0;
	mov.b32 	%r295, 0;
	st.shared.u32 	[%r32], %r295;
	mov.u32 	%r523, %r29;
	@%p20 bra 	$L__BB540_16;
	mov.b32 	%r296, 0;
	st.shared.u32 	[%r33], %r296;
	mov.u32 	%r523, %r30;
$L__BB540_16:
	@%p16 bra 	$L__BB540_18;
$L__BB540_17:
	shl.b32 	%r297, %r523, 2;
	mov.u32 	%r298, _ZZ9cuda_gemmIiLi256ELi4ELi1ELi512ELi8ELi8ELi32ELi0ELi0EEviiiPT_S1_S1_iiE3Csh;
	add.s32 	%r299, %r298, %r297;
	mov.b32 	%r300, 0;
	st.shared.u32 	[%r299], %r300;
	add.s32 	%r301, %r299, %r27;
	st.shared.u32 	[%r301], %r300;
	add.s32 	%r302, %r301, %r27;
	st.shared.u32 	[%r302], %r300;
	add.s32 	%r303, %r302, %r27;
	st.shared.u32 	[%r303], %r300;
	add.s32 	%r523, %r27, %r523;
	setp.lt.u32 	%p22, %r523, 512;
	@%p22 bra 	$L__BB540_17;
$L__BB540_18:
	setp.lt.s32 	%p23, %r9, 1;
	bar.sync 	0;
	@%p23 bra 	$L__BB540_136;
	setp.ne.s32 	%p24, %r4, 1;
	@%p24 bra 	$L__BB540_57;
	mov.b32 	%r533, 0;
$L__BB540_21:
	setp.lt.s32 	%p83, %r236, 1;
	add.s32 	%r80, %r533, %r11;
	mad.lo.s32 	%r81, %r80, %r236, %r20;
	@%p83 bra 	$L__BB540_23;
	add.s32 	%r407, %r81, %r19;
	shl.b32 	%r408, %r407, 2;
	mov.u32 	%r409, _ZZ9cuda_gemmIiLi256ELi4ELi1ELi512ELi8ELi8ELi32ELi0ELi0EEviiiPT_S1_S1_iiE3Ash;
	add.s32 	%r410, %r409, %r408;
	ld.shared.u32 	%r612, [%r410];
$L__BB540_23:
	setp.lt.s32 	%p84, %r236, 2;
	@%p84 bra 	$L__BB540_25;
	add.s32 	%r411, %r81, %r34;
	shl.b32 	%r412, %r411, 2;
	mov.u32 	%r413, _ZZ9cuda_gemmIiLi256ELi4ELi1ELi512ELi8ELi8ELi32ELi0ELi0EEviiiPT_S1_S1_iiE3Ash;
	add.s32 	%r414, %r413, %r412;
	ld.shared.u32 	%r611, [%r414];
$L__BB540_25:
	setp.lt.s32 	%p85, %r236, 3;
	@%p85 bra 	$L__BB540_27;
	add.s32 	%r415, %r81, %r35;
	shl.b32 	%r416, %r415, 2;
	mov.u32 	%r417, _ZZ9cuda_gemmIiLi256ELi4ELi1ELi512ELi8ELi8ELi32ELi0ELi0EEviiiPT_S1_S1_iiE3Ash;
	add.s32 	%r418, %r417, %r416;
	ld.shared.u32 	%r610, [%r418];
$L__BB540_27:
	setp.lt.s32 	%p86, %r236, 4;
	@%p86 bra 	$L__BB540_29;
	add.s32 	%r419, %r81, %r36;
	shl.b32 	%r420, %r419, 2;
	mov.u32 	%r421, _ZZ9cuda_gemmIiLi256ELi4ELi1ELi512ELi8ELi8ELi32ELi0ELi0EEviiiPT_S1_S1_iiE3Ash;
	add.s32 	%r422, %r421, %r420;
	ld.shared.u32 	%r609, [%r422];
$L__BB540_29:
	setp.lt.s32 	%p87, %r236, 5;
	@%p87 bra 	$L__BB540_31;
	add.s32 	%r423, %r81, %r37;
	shl.b32 	%r424, %r423, 2;
	mov.u32 	%r425, _ZZ9cuda_gemmIiLi256ELi4ELi1ELi512ELi8ELi8ELi32ELi0ELi0EEviiiPT_S1_S1_iiE3Ash;
	add.s32 	%r426, %r425, %r424;
	ld.shared.u32 	%r608, [%r426];
$L__BB540_31:
	setp.lt.s32 	%p88, %r236, 6;
	@%p88 bra 	$L__BB540_33;
	add.s32 	%r427, %r81, %r38;
	shl.b32 	%r428, %r427, 2;
	mov.u32 	%r429, _ZZ9cuda_gemmIiLi256ELi4ELi1ELi512ELi8ELi8ELi32ELi0ELi0EEviiiPT_S1_S1_iiE3Ash;
	add.s32 	%r430, %r429, %r428;
	ld.shared.u32 	%r607, [%r430];
$L__BB540_33:
	setp.lt.s32 	%p89, %r236, 7;
	@%p89 bra 	$L__BB540_35;
	add.s32 	%r431, %r81, %r39;
	shl.b32 	%r432, %r431, 2;
	mov.u32 	%r433, _ZZ9cuda_gemmIiLi256ELi4ELi1ELi512ELi8ELi8ELi32ELi0ELi0EEviiiPT_S1_S1_iiE3Ash;
	add.s32 	%r434, %r433, %r432;
	ld.shared.u32 	%r606, [%r434];
$L__BB540_35:
	setp.lt.s32 	%p90, %r236, 8;
	@%p90 bra 	$L__BB540_37;
	add.s32 	%r435, %r81, %r40;
	shl.b32 	%r436, %r435, 2;
	mov.u32 	%r437, _ZZ9cuda_gemmIiLi256ELi4ELi1ELi512ELi8ELi8ELi32ELi0ELi0EEviiiPT_S1_S1_iiE3Ash;
	add.s32 	%r438, %r437, %r436;
	ld.shared.u32 	%r605, [%r438];
$L__BB540_37:
	setp.lt.s32 	%p91, %r12, %r21;
	@%p91 bra 	$L__BB540_39;
$L__BB540_38:
	add.s32 	%r533, %r533, %r10;
	setp.lt.s32 	%p109, %r533, %r9;
	@%p109 bra 	$L__BB540_21;
	bra.uni 	$L__BB540_136;
$L__BB540_39:
	rem.s32 	%r439, %r2, %r236;
	shl.b32 	%r440, %r439, 2;
	mov.u32 	%r441, _ZZ9cuda_gemmIiLi256ELi4ELi1ELi512ELi8ELi8ELi32ELi0ELi0EEviiiPT_S1_S1_iiE11kron_fac_sh;
	add.s32 	%r99, %r441, %r440;
	mov.u32 	%r542, %r12;
$L__BB540_40:
	mad.lo.s32 	%r443, %r542, 36, %r99;
	ld.shared.u32 	%r101, [%r443];
	mov.b32 	%r544, 0;
	@%p83 bra 	$L__BB540_42;
	shfl.sync.idx.b32	%r444|%p93, %r101, %r41, %r22, -1;
	mul.lo.s32 	%r544, %r444, %r612;
$L__BB540_42:
	@%p84 bra 	$L__BB540_44;
	shfl.sync.idx.b32	%r445|%p95, %r101, %r42, %r22, -1;
	mad.lo.s32 	%r544, %r445, %r611, %r544;
$L__BB540_44:
	@%p85 bra 	$L__BB540_46;
	shfl.sync.idx.b32	%r446|%p97, %r101, %r43, %r22, -1;
	mad.lo.s32 	%r544, %r446, %r610, %r544;
$L__BB540_46:
	@%p86 bra 	$L__BB540_48;
	shfl.sync.idx.b32	%r447|%p99, %r101, %r44, %r22, -1;
	mad.lo.s32 	%r544, %r447, %r609, %r544;
$L__BB540_48:
	setp.lt.s32 	%p100, %r236, 5;
	@%p100 bra 	$L__BB540_50;
	shfl.sync.idx.b32	%r448|%p101, %r101, %r45, %r22, -1;
	mad.lo.s32 	%r544, %r448, %r608, %r544;
$L__BB540_50:
	setp.lt.s32 	%p102, %r236, 6;
	@%p102 bra 	$L__BB540_52;
	shfl.sync.idx.b32	%r449|%p103, %r101, %r46, %r22, -1;
	mad.lo.s32 	%r544, %r449, %r607, %r544;
$L__BB540_52:
	setp.lt.s32 	%p104, %r236, 7;
	@%p104 bra 	$L__BB540_54;
	shfl.sync.idx.b32	%r450|%p105, %r101, %r47, %r22, -1;
	mad.lo.s32 	%r544, %r450, %r606, %r544;
$L__BB540_54:
	setp.lt.s32 	%p106, %r236, 8;
	@%p106 bra 	$L__BB540_56;
	shfl.sync.idx.b32	%r451|%p107, %r101, %r48, %r22, -1;
	mad.lo.s32 	%r544, %r451, %r605, %r544;
$L__BB540_56:
	mad.lo.s32 	%r452, %r542, %r9, %r80;
	shl.b32 	%r453, %r452, 2;
	mov.u32 	%r454, _ZZ9cuda_gemmIiLi256ELi4ELi1ELi512ELi8ELi8ELi32ELi0ELi0EEviiiPT_S1_S1_iiE3Csh;
	add.s32 	%r455, %r454, %r453;
	ld.shared.u32 	%r456, [%r455];
	add.s32 	%r457, %r456, %r544;
	st.shared.u32 	[%r455], %r457;
	add.s32 	%r542, %r542, %r14;
	setp.lt.s32 	%p108, %r542, %r21;
	@%p108 bra 	$L__BB540_40;
	bra.uni 	$L__BB540_38;
$L__BB540_57:
	setp.gt.u32 	%p25, %r236, 31;
	@%p25 bra 	$L__BB540_75;
	mov.b32 	%r587, 0;
$L__BB540_59:
	setp.eq.s32 	%p26, %r236, 0;
	add.s32 	%r180, %r587, %r11;
	mad.lo.s32 	%r181, %r180, %r236, %r20;
	@%p26 bra 	$L__BB540_61;
	add.s32 	%r305, %r181, %r19;
	shl.b32 	%r306, %r305, 2;
	mov.u32 	%r307, _ZZ9cuda_gemmIiLi256ELi4ELi1ELi512ELi8ELi8ELi32ELi0ELi0EEviiiPT_S1_S1_iiE3Ash;
	add.s32 	%r308, %r307, %r306;
	ld.shared.u32 	%r612, [%r308];
$L__BB540_61:
	setp.lt.s32 	%p27, %r236, 2;
	@%p27 bra 	$L__BB540_63;
	add.s32 	%r309, %r181, %r34;
	shl.b32 	%r310, %r309, 2;
	mov.u32 	%r311, _ZZ9cuda_gemmIiLi256ELi4ELi1ELi512ELi8ELi8ELi32ELi0ELi0EEviiiPT_S1_S1_iiE3Ash;
	add.s32 	%r312, %r311, %r310;
	ld.shared.u32 	%r611, [%r312];
$L__BB540_63:
	setp.lt.s32 	%p28, %r236, 3;
	@%p28 bra 	$L__BB540_65;
	add.s32 	%r313, %r181, %r35;
	shl.b32 	%r314, %r313, 2;
	mov.u32 	%r315, _ZZ9cuda_gemmIiLi256ELi4ELi1ELi512ELi8ELi8ELi32ELi0ELi0EEviiiPT_S1_S1_iiE3Ash;
	add.s32 	%r316, %r315, %r314;
	ld.shared.u32 	%r610, [%r316];
$L__BB540_65:
	setp.lt.s32 	%p29, %r236, 4;
	@%p29 bra 	$L__BB540_67;
	add.s32 	%r317, %r181, %r36;
	shl.b32 	%r318, %r317, 2;
	mov.u32 	%r319, _ZZ9cuda_gemmIiLi256ELi4ELi1ELi512ELi8ELi8ELi32ELi0ELi0EEviiiPT_S1_S1_iiE3Ash;
	add.s32 	%r320, %r319, %r318;
	ld.shared.u32 	%r609, [%r320];
$L__BB540_67:
	setp.lt.s32 	%p30, %r236, 5;
	@%p30 bra 	$L__BB540_69;
	add.s32 	%r321, %r181, %r37;
	shl.b32 	%r322, %r321, 2;
	mov.u32 	%r323, _ZZ9cuda_gemmIiLi256ELi4ELi1ELi512ELi8ELi8ELi32ELi0ELi0EEviiiPT_S1_S1_iiE3Ash;
	add.s32 	%r324, %r323, %r322;
	ld.shared.u32 	%r608, [%r324];
$L__BB540_69:
	setp.lt.s32 	%p31, %r236, 6;
	@%p31 bra 	$L__BB540_71;
	add.s32 	%r325, %r181, %r38;
	shl.b32 	%r326, %r325, 2;
	mov.u32 	%r327, _ZZ9cuda_gemmIiLi256ELi4ELi1ELi512ELi8ELi8ELi32ELi0ELi0EEviiiPT_S1_S1_iiE3Ash;
	add.s32 	%r328, %r327, %r326;
	ld.shared.u32 	%r607, [%r328];
$L__BB540_71:
	setp.lt.s32 	%p32, %r236, 7;
	@%p32 bra 	$L__BB540_73;
	add.s32 	%r329, %r181, %r39;
	shl.b32 	%r330, %r329, 2;
	mov.u32 	%r331, _ZZ9cuda_gemmIiLi256ELi4ELi1ELi512ELi8ELi8ELi32ELi0ELi0EEviiiPT_S1_S1_iiE3Ash;
	add.s32 	%r332, %r331, %r330;
	ld.shared.u32 	%r606, [%r332];
$L__BB540_73:
	setp.lt.s32 	%p33, %r236, 8;
	@%p33 bra 	$L__BB540_116;
	add.s32 	%r333, %r181, %r40;
	shl.b32 	%r334, %r333, 2;
	mov.u32 	%r335, _ZZ9cuda_gemmIiLi256ELi4ELi1ELi512ELi8ELi8ELi32ELi0ELi0EEviiiPT_S1_S1_iiE3Ash;
	add.s32 	%r336, %r335, %r334;
	ld.shared.u32 	%r605, [%r336];
	bra.uni 	$L__BB540_116;
$L__BB540_75:
	mov.b32 	%r559, 0;
$L__BB540_76:
	setp.lt.s32 	%p53, %r236, 1;
	add.s32 	%r128, %r559, %r11;
	mad.lo.s32 	%r129, %r128, %r236, %r20;
	@%p53 bra 	$L__BB540_78;
	add.s32 	%r355, %r129, %r19;
	shl.b32 	%r356, %r355, 2;
	mov.u32 	%r357, _ZZ9cuda_gemmIiLi256ELi4ELi1ELi512ELi8ELi8ELi32ELi0ELi0EEviiiPT_S1_S1_iiE3Ash;
	add.s32 	%r358, %r357, %r356;
	ld.shared.u32 	%r612, [%r358];
$L__BB540_78:
	setp.lt.s32 	%p54, %r236, 2;
	@%p54 bra 	$L__BB540_80;
	add.s32 	%r359, %r129, %r34;
	shl.b32 	%r360, %r359, 2;
	mov.u32 	%r361, _ZZ9cuda_gemmIiLi256ELi4ELi1ELi512ELi8ELi8ELi32ELi0ELi0EEviiiPT_S1_S1_iiE3Ash;
	add.s32 	%r362, %r361, %r360;
	ld.shared.u32 	%r611, [%r362];
$L__BB540_80:
	setp.lt.s32 	%p55, %r236, 3;
	@%p55 bra 	$L__BB540_82;
	add.s32 	%r363, %r129, %r35;
	shl.b32 	%r364, %r363, 2;
	mov.u32 	%r365, _ZZ9cuda_gemmIiLi256ELi4ELi1ELi512ELi8ELi8ELi32ELi0ELi0EEviiiPT_S1_S1_iiE3Ash;
	add.s32 	%r366, %r365, %r364;
	ld.shared.u32 	%r610, [%r366];
$L__BB540_82:
	setp.lt.s32 	%p56, %r236, 4;
	@%p56 bra 	$L__BB540_84;
	add.s32 	%r367, %r129, %r36;
	shl.b32 	%r368, %r367, 2;
	mov.u32 	%r369, _ZZ9cuda_gemmIiLi256ELi4ELi1ELi512ELi8ELi8ELi32ELi0ELi0EEviiiPT_S1_S1_iiE3Ash;
	add.s32 	%r370, %r369, %r368;
	ld.shared.u32 	%r609, [%r370];
$L__BB540_84:
	setp.lt.s32 	%p57, %r236, 5;
	@%p57 bra 	$L__BB540_86;
	add.s32 	%r371, %r129, %r37;
	shl.b32 	%r372, %r371, 2;
	mov.u32 	%r373, _ZZ9cuda_gemmIiLi256ELi4ELi1ELi512ELi8ELi8ELi32ELi0ELi0EEviiiPT_S1_S1_iiE3Ash;
	add.s32 	%r374, %r373, %r372;
	ld.shared.u32 	%r608, [%r374];
$L__BB540_86:
	setp.lt.s32 	%p58, %r236, 6;
	@%p58 bra 	$L__BB540_88;
	add.s32 	%r375, %r129, %r38;
	shl.b32 	%r376, %r375, 2;
	mov.u32 	%r377, _ZZ9cuda_gemmIiLi256ELi4ELi1ELi512ELi8ELi8ELi32ELi0ELi0EEviiiPT_S1_S1_iiE3Ash;
	add.s32 	%r378, %r377, %r376;
	ld.shared.u32 	%r607, [%r378];
$L__BB540_88:
	setp.lt.s32 	%p59, %r236, 7;
	@%p59 bra 	$L__BB540_90;
	add.s32 	%r379, %r129, %r39;
	shl.b32 	%r380, %r379, 2;
	mov.u32 	%r381, _ZZ9cuda_gemmIiLi256ELi4ELi1ELi512ELi8ELi8ELi32ELi0ELi0EEviiiPT_S1_S1_iiE3Ash;
	add.s32 	%r382, %r381, %r380;
	ld.shared.u32 	%r606, [%r382];
$L__BB540_90:
	setp.lt.s32 	%p60, %r236, 8;
	@%p60 bra 	$L__BB540_92;
	add.s32 	%r383, %r129, %r40;
	shl.b32 	%r384, %r383, 2;
	mov.u32 	%r385, _ZZ9cuda_gemmIiLi256ELi4ELi1ELi512ELi8ELi8ELi32ELi0ELi0EEviiiPT_S1_S1_iiE3Ash;
	add.s32 	%r386, %r385, %r384;
	ld.shared.u32 	%r605, [%r386];
$L__BB540_92:
	setp.lt.s32 	%p61, %r12, %r21;
	@%p61 bra 	$L__BB540_94;
$L__BB540_93:
	add.s32 	%r559, %r559, %r10;
	setp.lt.s32 	%p82, %r559, %r9;
	@%p82 bra 	$L__BB540_76;
	bra.uni 	$L__BB540_136;
$L__BB540_94:
	rem.s32 	%r387, %r2, %r236;
	shl.b32 	%r388, %r387, 2;
	mov.u32 	%r389, _ZZ9cuda_gemmIiLi256ELi4ELi1ELi512ELi8ELi8ELi32ELi0ELi0EEviiiPT_S1_S1_iiE11kron_fac_sh;
	add.s32 	%r147, %r389, %r388;
	mov.u32 	%r568, %r12;
$L__BB540_95:
	mad.lo.s32 	%r391, %r568, 36, %r147;
	ld.shared.u32 	%r149, [%r391];
	mov.b32 	%r570, 0;
	@%p53 bra 	$L__BB540_97;
	shfl.sync.idx.b32	%r392|%p63, %r149, %r41, %r22, -1;
	mul.lo.s32 	%r570, %r392, %r612;
$L__BB540_97:
	@%p54 bra 	$L__BB540_99;
	shfl.sync.idx.b32	%r393|%p65, %r149, %r42, %r22, -1;
	mad.lo.s32 	%r570, %r393, %r611, %r570;
$L__BB540_99:
	@%p55 bra 	$L__BB540_101;
	shfl.sync.idx.b32	%r394|%p67, %r149, %r43, %r22, -1;
	mad.lo.s32 	%r570, %r394, %r610, %r570;
$L__BB540_101:
	setp.lt.s32 	%p68, %r236, 4;
	@%p68 bra 	$L__BB540_103;
	shfl.sync.idx.b32	%r395|%p69, %r149, %r44, %r22, -1;
	mad.lo.s32 	%r570, %r395, %r609, %r570;
$L__BB540_103:
	setp.lt.s32 	%p70, %r236, 5;
	@%p70 bra 	$L__BB540_105;
	shfl.sync.idx.b32	%r396|%p71, %r149, %r45, %r22, -1;
	mad.lo.s32 	%r570, %r396, %r608, %r570;
$L__BB540_105:
	setp.lt.s32 	%p72, %r236, 6;
	@%p72 bra 	$L__BB540_107;
	shfl.sync.idx.b32	%r397|%p73, %r149, %r46, %r22, -1;
	mad.lo.s32 	%r570, %r397, %r607, %r570;
$L__BB540_107:
	setp.lt.s32 	%p74, %r236, 7;
	@%p74 bra 	$L__BB540_109;
	shfl.sync.idx.b32	%r398|%p75, %r149, %r47, %r22, -1;
	mad.lo.s32 	%r570, %r398, %r606, %r570;
$L__BB540_109:
	setp.lt.s32 	%p76, %r236, 8;
	@%p76 bra 	$L__BB540_111;
	shfl.sync.idx.b32	%r399|%p77, %r149, %r48, %r22, -1;
	mad.lo.s32 	%r570, %r399, %r605, %r570;
$L__BB540_111:
	mov.u32 	%r576, %r3;
$L__BB540_112:
	shr.u32 	%r167, %r576, 1;
	shfl.sync.down.b32	%r400|%p78, %r570, %r167, %r23, -1;
	add.s32 	%r570, %r400, %r570;
	setp.gt.u32 	%p79, %r576, 3;
	mov.u32 	%r576, %r167;
	@%p79 bra 	$L__BB540_112;
	rem.u32 	%r401, %r2, %r4;
	setp.eq.s32 	%p80, %r401, 0;
	@%p80 bra 	$L__BB540_114;
	bra.uni 	$L__BB540_115;
$L__BB540_114:
	mad.lo.s32 	%r402, %r568, %r9, %r128;
	shl.b32 	%r403, %r402, 2;
	mov.u32 	%r404, _ZZ9cuda_gemmIiLi256ELi4ELi1ELi512ELi8ELi8ELi32ELi0ELi0EEviiiPT_S1_S1_iiE3Csh;
	add.s32 	%r405, %r404, %r403;
	st.shared.u32 	[%r405], %r570;
$L__BB540_115:
	add.s32 	%r568, %r568, %r14;
	setp.lt.s32 	%p81, %r568, %r21;
	@%p81 bra 	$L__BB540_95;
	bra.uni 	$L__BB540_93;
$L__BB540_116:
	setp.lt.s32 	%p34, %r12, %r21;
	@%p34 bra 	$L__BB540_117;
	bra.uni 	$L__BB540_135;
$L__BB540_117:
	rem.u32 	%r337, %r2, %r236;
	shl.b32 	%r338, %r337, 2;
	mov.u32 	%r339, _ZZ9cuda_gemmIiLi256ELi4ELi1ELi512ELi8ELi8ELi32ELi0ELi0EEviiiPT_S1_S1_iiE11kron_fac_sh;
	add.s32 	%r182, %r339, %r338;
	mov.u32 	%r596, %r12;
$L__BB540_118:
	mad.lo.s32 	%r341, %r596, 36, %r182;
	ld.shared.u32 	%r200, [%r341];
	mov.b32 	%r598, 0;
	@%p26 bra 	$L__BB540_120;
	shfl.sync.idx.b32	%r342|%p36, %r200, %r41, %r22, -1;
	mul.lo.s32 	%r598, %r342, %r612;
$L__BB540_120:
	@%p27 bra 	$L__BB540_122;
	shfl.sync.idx.b32	%r343|%p38, %r200, %r42, %r22, -1;
	mad.lo.s32 	%r598, %r343, %r611, %r598;
$L__BB540_122:
	@%p28 bra 	$L__BB540_124;
	shfl.sync.idx.b32	%r344|%p40, %r200, %r43, %r22, -1;
	mad.lo.s32 	%r598, %r344, %r610, %r598;
$L__BB540_124:
	@%p29 bra 	$L__BB540_126;
	shfl.sync.idx.b32	%r345|%p42, %r200, %r44, %r22, -1;
	mad.lo.s32 	%r598, %r345, %r609, %r598;
$L__BB540_126:
	setp.lt.s32 	%p43, %r236, 5;
	@%p43 bra 	$L__BB540_128;
	shfl.sync.idx.b32	%r346|%p44, %r200, %r45, %r22, -1;
	mad.lo.s32 	%r598, %r346, %r608, %r598;
$L__BB540_128:
	setp.lt.s32 	%p45, %r236, 6;
	@%p45 bra 	$L__BB540_130;
	shfl.sync.idx.b32	%r347|%p46, %r200, %r46, %r22, -1;
	mad.lo.s32 	%r598, %r347, %r607, %r598;
$L__BB540_130:
	setp.lt.s32 	%p47, %r236, 7;
	@%p47 bra 	$L__BB540_132;
	shfl.sync.idx.b32	%r348|%p48, %r200, %r47, %r22, -1;
	mad.lo.s32 	%r598, %r348, %r606, %r598;
$L__BB540_132:
	setp.lt.s32 	%p49, %r236, 8;
	@%p49 bra 	$L__BB540_134;
	shfl.sync.idx.b32	%r349|%p50, %r200, %r48, %r22, -1;
	mad.lo.s32 	%r598, %r349, %r605, %r598;
$L__BB540_134:
	mad.lo.s32 	%r350, %r596, %r9, %r180;
	shl.b32 	%r351, %r350, 2;
	mov.u32 	%r352, _ZZ9cuda_gemmIiLi256ELi4ELi1ELi512ELi8ELi8ELi32ELi0ELi0EEviiiPT_S1_S1_iiE3Csh;
	add.s32 	%r353, %r352, %r351;
	st.shared.u32 	[%r353], %r598;
	add.s32 	%r596, %r596, %r14;
	setp.lt.s32 	%p51, %r596, %r21;
	@%p51 bra 	$L__BB540_118;
$L__BB540_135:
	add.s32 	%r587, %r587, %r10;
	setp.lt.s32 	%p52, %r587, %r9;
	@%p52 bra 	$L__BB540_59;
$L__BB540_136:
	bar.sync 	0;
	mad.lo.s32 	%r227, %r518, %r233, %r24;
	div.s32 	%r228, %r234, %r236;
	mov.u32 	%r613, %r1;
	@%p13 bra 	$L__BB540_140;
	setp.eq.s16 	%p111, %rs2, 3;
	div.s32 	%r458, %r1, %r9;
	mad.lo.s32 	%r459, %r228, %r458, %r227;
	mul.lo.s32 	%r460, %r458, %r9;
	sub.s32 	%r461, %r1, %r460;
	add.s32 	%r462, %r459, %r461;
	ld.shared.u32 	%r463, [%r31];
	mul.wide.s32 	%rd26, %r462, 4;
	add.s64 	%rd27, %rd2, %rd26;
	st.global.u32 	[%rd27], %r463;
	mov.u32 	%r613, %r25;
	@%p111 bra 	$L__BB540_140;
	setp.eq.s16 	%p112, %rs2, 0;
	div.s32 	%r464, %r25, %r9;
	mad.lo.s32 	%r465, %r228, %r464, %r227;
	mul.lo.s32 	%r466, %r464, %r9;
	sub.s32 	%r467, %r25, %r466;
	add.s32 	%r468, %r465, %r467;
	ld.shared.u32 	%r469, [%r32];
	mul.wide.s32 	%rd28, %r468, 4;
	add.s64 	%rd29, %rd2, %rd28;
	st.global.u32 	[%rd29], %r469;
	mov.u32 	%r613, %r29;
	@%p112 bra 	$L__BB540_140;
	div.s32 	%r470, %r29, %r9;
	mad.lo.s32 	%r471, %r228, %r470, %r227;
	mul.lo.s32 	%r472, %r470, %r9;
	sub.s32 	%r473, %r29, %r472;
	add.s32 	%r474, %r471, %r473;
	ld.shared.u32 	%r475, [%r33];
	mul.wide.s32 	%rd30, %r474, 4;
	add.s64 	%rd31, %rd2, %rd30;
	st.global.u32 	[%rd31], %r475;
	mov.u32 	%r613, %r30;
$L__BB540_140:
	@%p16 bra 	$L__BB540_142;
$L__BB540_141:
	div.s32 	%r476, %r613, %r9;
	mad.lo.s32 	%r477, %r228, %r476, %r227;
	mul.lo.s32 	%r478, %r476, %r9;
	sub.s32 	%r479, %r613, %r478;
	add.s32 	%r480, %r477, %r479;
	shl.b32 	%r481, %r613, 2;
	mov.u32 	%r482, _ZZ9cuda_gemmIiLi256ELi4ELi1ELi512ELi8ELi8ELi32ELi0ELi0EEviiiPT_S1_S1_iiE3Csh;
	add.s32 	%r483, %r482, %r481;
	ld.shared.u32 	%r484, [%r483];
	mul.wide.s32 	%rd32, %r480, 4;
	add.s64 	%rd33, %rd2, %rd32;
	st.global.u32 	[%rd33], %r484;
	add.s32 	%r485, %r613, %r13;
	div.s32 	%r486, %r485, %r9;
	mad.lo.s32 	%r487, %r228, %r486, %r227;
	mul.lo.s32 	%r488, %r486, %r9;
	sub.s32 	%r489, %r485, %r488;
	add.s32 	%r490, %r487, %r489;
	add.s32 	%r491, %r483, %r27;
	ld.shared.u32 	%r492, [%r491];
	mul.wide.s32 	%rd34, %r490, 4;
	add.s64 	%rd35, %rd2, %rd34;
	st.global.u32 	[%rd35], %r492;
	add.s32 	%r493, %r485, %r13;
	div.s32 	%r494, %r493, %r9;
	mad.lo.s32 	%r495, %r228, %r494, %r227;
	mul.lo.s32 	%r496, %r494, %r9;
	sub.s32 	%r497, %r493, %r496;
	add.s32 	%r498, %r495, %r497;
	add.s32 	%r499, %r491, %r27;
	ld.shared.u32 	%r500, [%r499];
	mul.wide.s32 	%rd36, %r498, 4;
	add.s64 	%rd37, %rd2, %rd36;
	st.global.u32 	[%rd37], %r500;
	add.s32 	%r501, %r493, %r13;
	div.s32 	%r502, %r501, %r9;
	mad.lo.s32 	%r503, %r228, %r502, %r227;
	mul.lo.s32 	%r504, %r502, %r9;
	sub.s32 	%r505, %r501, %r504;
	add.s32 	%r506, %r503, %r505;
	add.s32 	%r507, %r499, %r27;
	ld.shared.u32 	%r508, [%r507];
	mul.wide.s32 	%rd38, %r506, 4;
	add.s64 	%rd39, %rd2, %rd38;
	st.global.u32 	[%rd39], %r508;
	add.s32 	%r613, %r501, %r13;
	setp.lt.u32 	%p114, %r613, 512;
	@%p114 bra 	$L__BB540_141;
$L__BB540_142:
	add.s32 	%r518, %r518, %r16;
	setp.lt.u32 	%p115, %r518, %r17;
	@%p115 bra 	$L__BB540_5;
$L__BB540_143:
	ret;

}
	// .globl	_Z9cuda_gemmIiLi256ELi4ELi1ELi512ELi8ELi8ELi32ELi0ELi1EEviiiPT_S1_S1_ii
.visible .entry _Z9cuda_gemmIiLi256ELi4ELi1ELi512ELi8ELi8ELi32ELi0ELi1EEviiiPT_S1_S1_ii(
	.param .u32 _Z9cuda_gemmIiLi256ELi4ELi1ELi512ELi8ELi8ELi32ELi0ELi1EEviiiPT_S1_S1_ii_param_0,
	.param .u32 _Z9cuda_gemmIiLi256ELi4ELi1ELi512ELi8ELi8ELi32ELi0ELi1EEviiiPT_S1_S1_ii_param_1,
	.param .u32 _Z9cuda_gemmIiLi256ELi4ELi1ELi512ELi8ELi8ELi32ELi0ELi1EEviiiPT_S1_S1_ii_param_2,
	.param .u64 .ptr .align 1 _Z9cuda_gemmIiLi256ELi4ELi1ELi512ELi8ELi8ELi32ELi0ELi1EEviiiPT_S1_S1_ii_param_3,
	.param .u64 .ptr .align 1 _Z9cuda_gemmIiLi256ELi4ELi1ELi512ELi8ELi8ELi32ELi0ELi1EEviiiPT_S1_S1_ii_param_4,
	.param .u64 .ptr .align 1 _Z9cuda_gemmIiLi256ELi4ELi1ELi512ELi8ELi8ELi32ELi0ELi1EEviiiPT_S1_S1_ii_param_5,
	.param .u32 _Z9cuda_gemmIiLi256ELi4ELi1ELi512ELi8ELi8ELi32ELi0ELi1EEviiiPT_S1_S1_ii_param_6,
	.param .u32 _Z9cuda_gemmIiLi256ELi4ELi1ELi512ELi8ELi8ELi32ELi0ELi1EEviiiPT_S1_S1_ii_param_7
)
.maxntid 256
{
	.reg .pred 	%p<33>;
	.reg .b16 	%rs<6>;
	.reg .b32 	%r<267>;
	.reg .b64 	%rd<48>;
	// demoted variable
	.shared .align 128 .b8 _ZZ9cuda_gemmIiLi256ELi4ELi1ELi512ELi8ELi8ELi32ELi0ELi1EEviiiPT_S1_S1_iiE11kron_fac_sh[288];
	// demoted variable
	.shared .align 128 .b8 _ZZ9cuda_gemmIiLi256ELi4ELi1ELi512ELi8ELi8ELi32ELi0ELi1EEviiiPT_S1_S1_iiE3Ash[2048];
	// demoted variable
	.shared .align 128 .b8 _ZZ9cuda_gemmIiLi256ELi4ELi1ELi512ELi8ELi8ELi32ELi0ELi1EEviiiPT_S1_S1_iiE3Csh[2048];
	ld.param.u32 	%r78, [_Z9cuda_gemmIiLi256ELi4ELi1ELi512ELi8ELi8ELi32ELi0ELi1EEviiiPT_S1_S1_ii_param_1];
	ld.param.u32 	%r79, [_Z9cuda_gemmIiLi256ELi4ELi1ELi512ELi8ELi8ELi32ELi0ELi1EEviiiPT_S1_S1_ii_param_2];
	ld.param.u64 	%rd9, [_Z9cuda_gemmIiLi256ELi4ELi1ELi512ELi8ELi8ELi32ELi0ELi1EEviiiPT_S1_S1_ii_param_3];
	ld.param.u64 	%rd10, [_Z9cuda_gemmIiLi256ELi4ELi1ELi512ELi8ELi8ELi32ELi0ELi1EEviiiPT_S1_S1_ii_param_4];
	ld.param.u64 	%rd11, [_Z9cuda_gemmIiLi256ELi4ELi1ELi512ELi8ELi8ELi32ELi0ELi1EEviiiPT_S1_S1_ii_param_5];
	cvta.to.global.u64 	%rd1, %rd10;
	cvta.to.global.u64 	%rd2, %rd9;
	cvta.to.global.u64 	%rd3, %rd11;
	mov.u32 	%r1, %tid.x;
	setp.gt.u32 	%p1, %r1, 63;
	@%p1 bra 	$L__BB541_7;
	mov.u32 	%r2, %ntid.x;
	add.s32 	%r80, %r1, %r2;
	max.u32 	%r81, %r80, 64;
	setp.lt.u32 	%p2, %r80, 64;
	selp.u32 	%r82, 1, 0, %p2;
	add.s32 	%r83, %r80, %r82;
	sub.s32 	%r84, %r81, %r83;
	div.u32 	%r85, %r84, %r2;
	add.s32 	%r3, %r85, %r82;
	and.b32  	%r86, %r3, 3;
	setp.eq.s32 	%p3, %r86, 3;
	mov.u32 	%r255, %r1;
	@%p3 bra 	$L__BB541_4;
	add.s32 	%r88, %r3, 1;
	and.b32  	%r4, %r88, 3;
	mov.b32 	%r254, 0;
	mov.u32 	%r255, %r1;
$L__BB541_3:
	.pragma "nounroll";
	mul.wide.u32 	%rd12, %r255, 4;
	add.s64 	%rd13, %rd1, %rd12;
	ld.global.u32 	%r89, [%rd13];
	and.b32  	%r90, %r255, 7;
	mov.u32 	%r91, _ZZ9cuda_gemmIiLi256ELi4ELi1ELi512ELi8ELi8ELi32ELi0ELi1EEviiiPT_S1_S1_iiE11kron_fac_sh;
	mad.lo.s32 	%r92, %r90, 36, %r91;
	shr.u32 	%r93, %r255, 1;
	and.b32  	%r94, %r93, 2147483644;
	add.s32 	%r95, %r92, %r94;
	st.shared.u32 	[%r95], %r89;
	add.s32 	%r255, %r255, %r2;
	add.s32 	%r254, %r254, 1;
	setp.ne.s32 	%p4, %r254, %r4;
	@%p4 bra 	$L__BB541_3;
$L__BB541_4:
	setp.lt.u32 	%p5, %r3, 3;
	@%p5 bra 	$L__BB541_7;
	mov.u32 	%r98, _ZZ9cuda_gemmIiLi256ELi4ELi1ELi512ELi8ELi8ELi32ELi0ELi1EEviiiPT_S1_S1_iiE11kron_fac_sh;
$L__BB541_6:
	mul.wide.u32 	%rd14, %r255, 4;
	add.s64 	%rd15, %rd1, %rd14;
	ld.global.u32 	%r96, [%rd15];
	and.b32  	%r97, %r255, 7;
	mad.lo.s32 	%r99, %r97, 36, %r98;
	shr.u32 	%r100, %r255, 1;
	and.b32  	%r101, %r100, 2147483644;
	add.s32 	%r102, %r99, %r101;
	st.shared.u32 	[%r102], %r96;
	add.s32 	%r103, %r255, %r2;
	mul.wide.u32 	%rd16, %r103, 4;
	add.s64 	%rd17, %rd1, %rd16;
	ld.global.u32 	%r104, [%rd17];
	and.b32  	%r105, %r103, 7;
	mad.lo.s32 	%r106, %r105, 36, %r98;
	shr.u32 	%r107, %r103, 1;
	and.b32  	%r108, %r107, 2147483644;
	add.s32 	%r109, %r106, %r108;
	st.shared.u32 	[%r109], %r104;
	add.s32 	%r110, %r103, %r2;
	mul.wide.u32 	%rd18, %r110, 4;
	add.s64 	%rd19, %rd1, %rd18;
	ld.global.u32 	%r111, [%rd19];
	and.b32  	%r112, %r110, 7;
	mad.lo.s32 	%r113, %r112, 36, %r98;
	shr.u32 	%r114, %r110, 1;
	and.b32  	%r115, %r114, 2147483644;
	add.s32 	%r116, %r113, %r115;
	st.shared.u32 	[%r116], %r111;
	add.s32 	%r117, %r110, %r2;
	mul.wide.u32 	%rd20, %r117, 4;
	add.s64 	%rd21, %rd1, %rd20;
	ld.global.u32 	%r118, [%rd21];
	and.b32  	%r119, %r117, 7;
	mad.lo.s32 	%r120, %r119, 36, %r98;
	shr.u32 	%r121, %r117, 1;
	and.b32  	%r122, %r121, 2147483644;
	add.s32 	%r123, %r120, %r122;
	st.shared.u32 	[%r123], %r118;
	add.s32 	%r255, %r117, %r2;
	setp.lt.u32 	%p6, %r255, 64;
	@%p6 bra 	$L__BB541_6;
$L__BB541_7:
	and.b32  	%r12, %r1, 63;
	mov.u32 	%r13, %ntid.x;
	mov.u32 	%r257, %ctaid.y;
	mov.u32 	%r15, %nctaid.y;
	shl.b32 	%r16, %r15, 2;
	setp.ge.u32 	%p7, %r257, %r16;
	@%p7 bra 	$L__BB541_31;
	mov.u32 	%r124, %ctaid.x;
	shl.b32 	%r17, %r124, 9;
	shl.b32 	%r125, %r12, 3;
	and.b32  	%r18, %r1, 7;
	shl.b32 	%r126, %r1, 2;
	and.b32  	%r127, %r126, 28;
	mov.u32 	%r128, _ZZ9cuda_gemmIiLi256ELi4ELi1ELi512ELi8ELi8ELi32ELi0ELi1EEviiiPT_S1_S1_iiE11kron_fac_sh;
	add.s32 	%r19, %r128, %r127;
	shl.b32 	%r20, %r124, 6;
	shr.s32 	%r129, %r79, 31;
	shr.u32 	%r130, %r129, 29;
	add.s32 	%r131, %r79, %r130;
	shr.s32 	%r21, %r131, 3;
	add.s32 	%r22, %r1, %r13;
	cvt.u16.u32 	%rs3, %r22;
	sub.s16 	%rs4, 511, %rs3;
	cvt.u16.u32 	%rs5, %r13;
	div.u16 	%rs1, %rs4, %rs5;
	and.b16  	%rs2, %rs1, 3;
	mov.u32 	%r132, _ZZ9cuda_gemmIiLi256ELi4ELi1ELi512ELi8ELi8ELi32ELi0ELi1EEviiiPT_S1_S1_iiE3Ash;
	add.s32 	%r23, %r132, %r126;
	shl.b32 	%r24, %r13, 2;
	add.s32 	%r25, %r23, %r24;
	add.s32 	%r26, %r22, %r13;
	add.s32 	%r27, %r26, %r13;
	mov.u32 	%r133, _ZZ9cuda_gemmIiLi256ELi4ELi1ELi512ELi8ELi8ELi32ELi0ELi1EEviiiPT_S1_S1_iiE3Csh;
	add.s32 	%r28, %r133, %r126;
	add.s32 	%r29, %r28, %r24;
	add.s32 	%r30, %r29, %r24;
	add.s32 	%r134, %r1, 1;
	and.b32  	%r31, %r134, 7;
	or.b32  	%r135, %r125, %r31;
	shl.b32 	%r136, %r135, 2;
	add.s32 	%r32, %r132, %r136;
	add.s32 	%r137, %r1, 2;
	and.b32  	%r33, %r137, 7;
	or.b32  	%r138, %r125, %r33;
	shl.b32 	%r139, %r138, 2;
	add.s32 	%r34, %r132, %r139;
	add.s32 	%r140, %r1, 3;
	and.b32  	%r35, %r140, 7;
	or.b32  	%r141, %r125, %r35;
	shl.b32 	%r142, %r141, 2;
	add.s32 	%r36, %r132, %r142;
	xor.b32  	%r37, %r18, 4;
	or.b32  	%r143, %r125, %r37;
	shl.b32 	%r144, %r143, 2;
	add.s32 	%r38, %r132, %r144;
	add.s32 	%r145, %r1, 5;
	and.b32  	%r39, %r145, 7;
	or.b32  	%r146, %r125, %r39;
	shl.b32 	%r147, %r146, 2;
	add.s32 	%r40, %r132, %r147;
	add.s32 	%r148, %r1, 6;
	and.b32  	%r41, %r148, 7;
	or.b32  	%r149, %r125, %r41;
	shl.b32 	%r150, %r149, 2;
	add.s32 	%r42, %r132, %r150;
	add.s32 	%r151, %r1, -1;
	and.b32  	%r43, %r151, 7;
	or.b32  	%r152, %r125, %r43;
	shl.b32 	%r153, %r152, 2;
	add.s32 	%r44, %r132, %r153;
	shr.u32 	%r154, %r22, 6;
	and.b32  	%r155, %r22, 63;
	mad.lo.s32 	%r45, %r154, %r21, %r155;
	shr.u32 	%r156, %r26, 6;
	and.b32  	%r157, %r26, 63;
	mad.lo.s32 	%r46, %r156, %r21, %r157;
	mul.wide.u32 	%rd22, %r13, 4;
	add.s64 	%rd4, %rd2, %rd22;
	mul.wide.u32 	%rd23, %r13, 8;
	add.s64 	%rd5, %rd2, %rd23;
	mul.wide.u32 	%rd24, %r13, 12;
	add.s64 	%rd6, %rd2, %rd24;
	shr.u32 	%r47, %r13, 6;
	cvt.u64.u32 	%rd26, %r24;
$L__BB541_9:
	setp.eq.s16 	%p8, %rs2, 2;
	mul.lo.s32 	%r49, %r257, %r79;
	mov.u32 	%r258, %r1;
	@%p8 bra 	$L__BB541_13;
	setp.eq.s16 	%p9, %rs2, 3;
	add.s32 	%r158, %r49, %r17;
	add.s32 	%r159, %r158, %r1;
	mul.wide.s32 	%rd25, %r159, 4;
	add.s64 	%rd7, %rd2, %rd25;
	ld.global.u32 	%r160, [%rd7];
	st.shared.u32 	[%r23], %r160;
	mov.u32 	%r258, %r22;
	@%p9 bra 	$L__BB541_13;
	setp.eq.s16 	%p10, %rs2, 0;
	add.s64 	%rd8, %rd7, %rd26;
	ld.global.u32 	%r161, [%rd8];
	st.shared.u32 	[%r25], %r161;
	mov.u32 	%r258, %r26;
	@%p10 bra 	$L__BB541_13;
	add.s64 	%rd28, %rd8, %rd26;
	ld.global.u32 	%r162, [%rd28];
	add.s32 	%r163, %r25, %r24;
	st.shared.u32 	[%r163], %r162;
	mov.u32 	%r258, %r27;
$L__BB541_13:
	setp.lt.u16 	%p11, %rs1, 2;
	@%p11 bra 	$L__BB541_16;
	shl.b32 	%r164, %r258, 2;
	mov.u32 	%r165, _ZZ9cuda_gemmIiLi256ELi4ELi1ELi512ELi8ELi8ELi32ELi0ELi1EEviiiPT_S1_S1_iiE3Ash;
	add.s32 	%r260, %r165, %r164;
	add.s32 	%r166, %r17, %r258;
	add.s32 	%r259, %r166, %r49;
$L__BB541_15:
	mul.wide.s32 	%rd29, %r259, 4;
	add.s64 	%rd30, %rd4, %rd29;
	add.s64 	%rd31, %rd5, %rd29;
	add.s64 	%rd32, %rd6, %rd29;
	add.s64 	%rd33, %rd2, %rd29;
	ld.global.u32 	%r167, [%rd33];
	st.shared.u32 	[%r260], %r167;
	ld.global.u32 	%r168, [%rd30];
	add.s32 	%r169, %r260, %r24;
	st.shared.u32 	[%r169], %r168;
	ld.global.u32 	%r170, [%rd31];
	shl.b32 	%r171, %r13, 3;
	add.s32 	%r172, %r260, %r171;
	st.shared.u32 	[%r172], %r170;
	ld.global.u32 	%r173, [%rd32];
	mad.lo.s32 	%r174, %r13, 12, %r260;
	st.shared.u32 	[%r174], %r173;
	add.s32 	%r258, %r258, %r24;
	shl.b32 	%r175, %r13, 4;
	add.s32 	%r260, %r260, %r175;
	add.s32 	%r259, %r259, %r24;
	setp.lt.u32 	%p12, %r258, 512;
	@%p12 bra 	$L__BB541_15;
$L__BB541_16:
	mov.u32 	%r262, %r1;
	@%p8 bra 	$L__BB541_20;
	setp.eq.s16 	%p14, %rs2, 3;
	mov.b32 	%r176, 0;
	st.shared.u32 	[%r28], %r176;
	mov.u32 	%r262, %r22;
	@%p14 bra 	$L__BB541_20;
	setp.eq.s16 	%p15, %rs2, 0;
	mov.b32 	%r177, 0;
	st.shared.u32 	[%r29], %r177;
	mov.u32 	%r262, %r26;
	@%p15 bra 	$L__BB541_20;
	mov.b32 	%r178, 0;
	st.shared.u32 	[%r30], %r178;
	mov.u32 	%r262, %r27;
$L__BB541_20:
	@%p11 bra 	$L__BB541_22;
$L__BB541_21:
	shl.b32 	%r179, %r262, 2;
	mov.u32 	%r180, _ZZ9cuda_gemmIiLi256ELi4ELi1ELi512ELi8ELi8ELi32ELi0ELi1EEviiiPT_S1_S1_iiE3Csh;
	add.s32 	%r181, %r180, %r179;
	mov.b32 	%r182, 0;
	st.shared.u32 	[%r181], %r182;
	add.s32 	%r183, %r181, %r24;
	st.shared.u32 	[%r183], %r182;
	add.s32 	%r184, %r183, %r24;
	st.shared.u32 	[%r184], %r182;
	add.s32 	%r185, %r184, %r24;
	st.shared.u32 	[%r185], %r182;
	add.s32 	%r262, %r24, %r262;
	setp.lt.u32 	%p17, %r262, 512;
	@%p17 bra 	$L__BB541_21;
$L__BB541_22:
	shr.u32 	%r264, %r1, 6;
	bar.sync 	0;
	shl.b32 	%r186, %r18, 2;
	shl.b32 	%r187, %r12, 5;
	or.b32  	%r188, %r187, %r186;
	mov.u32 	%r189, _ZZ9cuda_gemmIiLi256ELi4ELi1ELi512ELi8ELi8ELi32ELi0ELi1EEviiiPT_S1_S1_iiE3Ash;
	add.s32 	%r190, %r189, %r188;
	ld.shared.u32 	%r63, [%r190];
	ld.shared.u32 	%r64, [%r32];
	ld.shared.u32 	%r65, [%r34];
	ld.shared.u32 	%r66, [%r36];
	ld.shared.u32 	%r67, [%r38];
	ld.shared.u32 	%r68, [%r40];
	ld.shared.u32 	%r69, [%r42];
	ld.shared.u32 	%r70, [%r44];
$L__BB541_23:
	mad.lo.s32 	%r191, %r264, 36, %r19;
	ld.shared.u32 	%r192, [%r191];
	shfl.sync.idx.b32	%r193|%p18, %r192, %r18, 6175, -1;
	mul.lo.s32 	%r194, %r193, %r63;
	shfl.sync.idx.b32	%r195|%p19, %r192, %r31, 6175, -1;
	mad.lo.s32 	%r196, %r195, %r64, %r194;
	shfl.sync.idx.b32	%r197|%p20, %r192, %r33, 6175, -1;
	mad.lo.s32 	%r198, %r197, %r65, %r196;
	shfl.sync.idx.b32	%r199|%p21, %r192, %r35, 6175, -1;
	mad.lo.s32 	%r200, %r199, %r66, %r198;
	shfl.sync.idx.b32	%r201|%p22, %r192, %r37, 6175, -1;
	mad.lo.s32 	%r202, %r201, %r67, %r200;
	shfl.sync.idx.b32	%r203|%p23, %r192, %r39, 6175, -1;
	mad.lo.s32 	%r204, %r203, %r68, %r202;
	shfl.sync.idx.b32	%r205|%p24, %r192, %r41, 6175, -1;
	mad.lo.s32 	%r206, %r205, %r69, %r204;
	shfl.sync.idx.b32	%r207|%p25, %r192, %r43, 6175, -1;
	mad.lo.s32 	%r208, %r207, %r70, %r206;
	shl.b32 	%r209, %r12, 2;
	shl.b32 	%r210, %r264, 8;
	or.b32  	%r211, %r210, %r209;
	mov.u32 	%r212, _ZZ9cuda_gemmIiLi256ELi4ELi1ELi512ELi8ELi8ELi32ELi0ELi1EEviiiPT_S1_S1_iiE3Csh;
	add.s32 	%r213, %r212, %r211;
	ld.shared.u32 	%r214, [%r213];
	add.s32 	%r215, %r214, %r208;
	st.shared.u32 	[%r213], %r215;
	add.s32 	%r264, %r264, %r47;
	setp.lt.u32 	%p26, %r264, 8;
	@%p26 bra 	$L__BB541_23;
	setp.eq.s16 	%p27, %rs2, 2;
	bar.sync 	0;
	mad.lo.s32 	%r73, %r257, %r78, %r20;
	mov.u32 	%r265, %r1;
	@%p27 bra 	$L__BB541_28;
	setp.eq.s16 	%p28, %rs2, 3;
	shr.u32 	%r216, %r1, 6;
	mad.lo.s32 	%r217, %r216, %r21, %r12;
	add.s32 	%r218, %r73, %r217;
	ld.shared.u32 	%r219, [%r28];
	mul.wide.s32 	%rd34, %r218, 4;
	add.s64 	%rd35, %rd3, %rd34;
	st.global.u32 	[%rd35], %r219;
	mov.u32 	%r265, %r22;
	@%p28 bra 	$L__BB541_28;
	setp.eq.s16 	%p29, %rs2, 0;
	add.s32 	%r220, %r73, %r45;
	ld.shared.u32 	%r221, [%r29];
	mul.wide.s32 	%rd36, %r220, 4;
	add.s64 	%rd37, %rd3, %rd36;
	st.global.u32 	[%rd37], %r221;
	mov.u32 	%r265, %r26;
	@%p29 bra 	$L__BB541_28;
	add.s32 	%r222, %r73, %r46;
	ld.shared.u32 	%r223, [%r30];
	mul.wide.s32 	%rd38, %r222, 4;
	add.s64 	%rd39, %rd3, %rd38;
	st.global.u32 	[%rd39], %r223;
	mov.u32 	%r265, %r27;
$L__BB541_28:
	setp.lt.u16 	%p30, %rs1, 2;
	@%p30 bra 	$L__BB541_30;
$L__BB541_29:
	shr.u32 	%r224, %r265, 6;
	and.b32  	%r225, %r265, 63;
	add.s32 	%r226, %r73, %r225;
	mad.lo.s32 	%r227, %r224, %r21, %r226;
	shl.b32 	%r228, %r265, 2;
	add.s32 	%r230, %r212, %r228;
	ld.shared.u32 	%r231, [%r230];
	mul.wide.s32 	%rd40, %r227, 4;
	add.s64 	%rd41, %rd3, %rd40;
	st.global.u32 	[%rd41], %r231;
	add.s32 	%r232, %r265, %r13;
	shr.u32 	%r233, %r232, 6;
	and.b32  	%r234, %r232, 63;
	add.s32 	%r235, %r73, %r234;
	mad.lo.s32 	%r236, %r233, %r21, %r235;
	add.s32 	%r237, %r230, %r24;
	ld.shared.u32 	%r238, [%r237];
	mul.wide.s32 	%rd42, %r236, 4;
	add.s64 	%rd43, %rd3, %rd42;
	st.global.u32 	[%rd43], %r238;
	add.s32 	%r239, %r232, %r13;
	shr.u32 	%r240, %r239, 6;
	and.b32  	%r241, %r239, 63;
	add.s32 	%r242, %r73, %r241;
	mad.lo.s32 	%r243, %r240, %r21, %r242;
	add.s32 	%r244, %r237, %r24;
	ld.shared.u32 	%r245, [%r244];
	mul.wide.s32 	%rd44, %r243, 4;
	add.s64 	%rd45, %rd3, %rd44;
	st.global.u32 	[%rd45], %r245;
	add.s32 	%r246, %r239, %r13;
	shr.u32 	%r247, %r246, 6;
	and.b32  	%r248, %r246, 63;
	add.s32 	%r249, %r73, %r248;
	mad.lo.s32 	%r250, %r247, %r21, %r249;
	add.s32 	%r251, %r244, %r24;
	ld.shared.u32 	%r252, [%r251];
	mul.wide.s32 	%rd46, %r250, 4;
	add.s64 	%rd47, %rd3, %rd46;
	st.global.u32 	[%rd47], %r252;
	add.s32 	%r265, %r246, %r13;
	setp.lt.u32 	%p31, %r265, 512;
	@%p31 bra 	$L__BB541_29;
$L__BB541_30:
	add.s32 	%r257, %r257, %r15;
	setp.lt.u32 	%p32, %r257, %r16;
	@%p32 bra 	$L__BB541_9;
$L__BB541_31:
	ret;

}
	// .globl	_Z9cuda_gemmIiLi256ELi4ELi1ELi512ELi8ELi8ELi32ELi1ELi0EEviiiPT_S1_S1_ii
.visible .entry _Z9cuda_gemmIiLi256ELi4ELi1ELi512ELi8ELi8ELi32ELi1ELi0EEviiiPT_S1_S1_ii(
	.param .u32 _Z9cuda_gemmIiLi256ELi4ELi1ELi512ELi8ELi8ELi32ELi1ELi0EEviiiPT_S1_S1_ii_param_0,
	.param .u32 _Z9cuda_gemmIiLi256ELi4ELi1ELi512ELi8ELi8ELi32ELi1ELi0EEviiiPT_S1_S1_ii_param_1,
	.param .u32 _Z9cuda_gemmIiLi256ELi4ELi1ELi512ELi8ELi8ELi32ELi1ELi0EEviiiPT_S1_S1_ii_param_2,
	.param .u64 .ptr .align 1 _Z9cuda_gemmIiLi256ELi4ELi1ELi512ELi8ELi8ELi32ELi1ELi0EEviiiPT_S1_S1_ii_param_3,
	.param .u64 .ptr .align 1 _Z9cuda_gemmIiLi256ELi4ELi1ELi512ELi8ELi8ELi32ELi1ELi0EEviiiPT_S1_S1_ii_param_4,
	.param .u64 .ptr .align 1 _Z9cuda_gemmIiLi256ELi4ELi1ELi512ELi8ELi8ELi32ELi1ELi0EEviiiPT_S1_S1_ii_param_5,
	.param .u32 _Z9cuda_gemmIiLi256ELi4ELi1ELi512ELi8ELi8ELi32ELi1ELi0EEviiiPT_S1_S1_ii_param_6,
	.param .u32 _Z9cuda_gemmIiLi256ELi4ELi1ELi512ELi8ELi8ELi32ELi1ELi0EEviiiPT_S1_S1_ii_param_7
)
.maxntid 256
{
	.reg .pred 	%p<116>;
	.reg .b16 	%rs<6>;
	.reg .b32 	%r<622>;
	.reg .b64 	%rd<38>;
	// demoted variable
	.shared .align 128 .b8 _ZZ9cuda_gemmIiLi256ELi4ELi1ELi512ELi8ELi8ELi32ELi1ELi0EEviiiPT_S1_S1_iiE11kron_fac_sh[288];
	// demoted variable
	.shared .align 128 .b8 _ZZ9cuda_gemmIiLi256ELi4ELi1ELi512ELi8ELi8ELi32ELi1ELi0EEviiiPT_S1_S1_iiE3Ash[2048];
	// demoted variable
	.shared .align 128 .b8 _ZZ9cuda_gemmIiLi256ELi4ELi1ELi512ELi8ELi8ELi32ELi1ELi0EEviiiPT_S1_S1_iiE3Csh[2048];
	ld.param.u64 	%rd12, [_Z9cuda_gemmIiLi256ELi4ELi1ELi512ELi8ELi8ELi32ELi1ELi0EEviiiPT_S1_S1_ii_param_3];
	ld.param.u64 	%rd11, [_Z9cuda_gemmIiLi256ELi4ELi1ELi512ELi8ELi8ELi32ELi1ELi0EEviiiPT_S1_S1_ii_param_4];
	ld.param.u64 	%rd13, [_Z9cuda_gemmIiLi256ELi4ELi1ELi512ELi8ELi8ELi32ELi1ELi0EEviiiPT_S1_S1_ii_param_5];
	ld.param.u32 	%r219, [_Z9cuda_gemmIiLi256ELi4ELi1ELi512ELi8ELi8ELi32ELi1ELi0EEviiiPT_S1_S1_ii_param_6];
	ld.param.u32 	%r220, [_Z9cuda_gemmIiLi256ELi4ELi1ELi512ELi8ELi8ELi32ELi1ELi0EEviiiPT_S1_S1_ii_param_7];
	cvta.to.global.u64 	%rd1, %rd12;
	cvta.to.global.u64 	%rd2, %rd13;
	mov.u32 	%r1, %tid.x;
	and.b32  	%r2, %r1, 31;
	setp.lt.s32 	%p1, %r220, 16;
	shr.u32 	%r3, %r220, 4;
	selp.b32 	%r4, 1, %r3, %p1;
	mul.lo.s32 	%r5, %r220, %r219;
	setp.ge.u32 	%p2, %r1, %r5;
	@%p2 bra 	$L__BB542_3;
	mov.u32 	%r6, %ntid.x;
	cvta.to.global.u64 	%rd3, %rd11;
	mov.u32 	%r516, %r1;
$L__BB542_2:
	mul.wide.u32 	%rd14, %r516, 4;
	add.s64 	%rd15, %rd3, %rd14;
	ld.global.u32 	%r221, [%rd15];
	rem.u32 	%r222, %r516, %r219;
	mov.u32 	%r223, _ZZ9cuda_gemmIiLi256ELi4ELi1ELi512ELi8ELi8ELi32ELi1ELi0EEviiiPT_S1_S1_iiE11kron_fac_sh;
	mad.lo.s32 	%r224, %r222, 36, %r223;
	div.u32 	%r225, %r516, %r220;
	shl.b32 	%r226, %r225, 2;
	add.s32 	%r227, %r224, %r226;
	st.shared.u32 	[%r227], %r221;
	add.s32 	%r516, %r516, %r6;
	setp.lt.u32 	%p3, %r516, %r5;
	@%p3 bra 	$L__BB542_2;
$L__BB542_3:
	div.s32 	%r9, 512, %r220;
	mul.lo.s32 	%r228, %r9, %r4;
	min.s32 	%r10, %r228, 256;
	div.u32 	%r12, %r1, %r10;
	mul.lo.s32 	%r229, %r12, %r10;
	sub.s32 	%r230, %r1, %r229;
	div.u32 	%r11, %r230, %r4;
	mov.u32 	%r13, %ntid.x;
	div.u32 	%r14, %r13, %r10;
	mov.u32 	%r525, %ctaid.y;
	mov.u32 	%r231, %nctaid.y;
	shl.b32 	%r232, %r231, 2;
	setp.ge.u32 	%p4, %r525, %r232;
	@%p4 bra 	$L__BB542_143;
	and.b32  	%r16, %r11, 7;
	rem.u32 	%r234, %r1, %r4;
	shl.b32 	%r17, %r234, 3;
	min.s32 	%r18, %r219, 8;
	shl.b32 	%r235, %r220, 8;
	sub.s32 	%r19, 8223, %r235;
	shl.b32 	%r236, %r4, 8;
	sub.s32 	%r20, 8223, %r236;
	add.s32 	%r21, %r1, %r13;
	cvt.u16.u32 	%rs3, %r21;
	sub.s16 	%rs4, 511, %rs3;
	cvt.u16.u32 	%rs5, %r13;
	div.u16 	%rs1, %rs4, %rs5;
	and.b16  	%rs2, %rs1, 3;
	shl.b32 	%r22, %r13, 2;
	add.s32 	%r23, %r21, %r13;
	add.s32 	%r24, %r23, %r13;
	setp.lt.s32 	%p5, %r16, %r220;
	selp.b32 	%r237, 0, %r220, %p5;
	sub.s32 	%r25, %r16, %r237;
	add.s32 	%r238, %r16, 1;
	setp.lt.s32 	%p6, %r238, %r220;
	selp.b32 	%r239, 0, %r220, %p6;
	sub.s32 	%r26, %r238, %r239;
	add.s32 	%r240, %r16, 2;
	setp.lt.s32 	%p7, %r240, %r220;
	selp.b32 	%r241, 0, %r220, %p7;
	sub.s32 	%r27, %r240, %r241;
	add.s32 	%r242, %r16, 3;
	setp.lt.s32 	%p8, %r242, %r220;
	selp.b32 	%r243, 0, %r220, %p8;
	sub.s32 	%r28, %r242, %r243;
	add.s32 	%r244, %r16, 4;
	setp.lt.s32 	%p9, %r244, %r220;
	selp.b32 	%r245, 0, %r220, %p9;
	sub.s32 	%r29, %r244, %r245;
	add.s32 	%r246, %r16, 5;
	setp.lt.s32 	%p10, %r246, %r220;
	selp.b32 	%r247, 0, %r220, %p10;
	sub.s32 	%r30, %r246, %r247;
	add.s32 	%r248, %r16, 6;
	setp.lt.s32 	%p11, %r248, %r220;
	selp.b32 	%r249, 0, %r220, %p11;
	sub.s32 	%r31, %r248, %r249;
	add.s32 	%r250, %r16, 7;
	setp.lt.s32 	%p12, %r250, %r220;
	selp.b32 	%r251, 0, %r220, %p12;
	sub.s32 	%r32, %r250, %r251;
	shl.b32 	%r33, %r13, 4;
	shl.b32 	%r34, %r13, 3;
	mul.lo.s32 	%r35, %r13, 12;
	mul.wide.u32 	%rd16, %r13, 4;
	add.s64 	%rd4, %rd1, %rd16;
	mul.wide.u32 	%rd17, %r13, 8;
	add.s64 	%rd5, %rd1, %rd17;
	mul.wide.u32 	%rd18, %r13, 12;
	add.s64 	%rd6, %rd1, %rd18;
	cvt.u64.u32 	%rd34, %r22;
$L__BB542_5:
	setp.eq.s16 	%p13, %rs2, 2;
	mov.u32 	%r526, %r1;
	@%p13 bra 	$L__BB542_9;
	setp.eq.s16 	%p14, %rs2, 3;
	shl.b32 	%r252, %r525, 9;
	or.b32  	%r253, %r252, %r1;
	mul.wide.s32 	%rd19, %r253, 4;
	add.s64 	%rd7, %rd1, %rd19;
	ld.global.u32 	%r254, [%rd7];
	shl.b32 	%r255, %r1, 2;
	mov.u32 	%r256, _ZZ9cuda_gemmIiLi256ELi4ELi1ELi512ELi8ELi8ELi32ELi1ELi0EEviiiPT_S1_S1_iiE3Ash;
	add.s32 	%r257, %r256, %r255;
	st.shared.u32 	[%r257], %r254;
	mov.u32 	%r526, %r21;
	@%p14 bra 	$L__BB542_9;
	setp.eq.s16 	%p15, %rs2, 0;
	cvt.u64.u32 	%rd20, %r22;
	add.s64 	%rd8, %rd7, %rd20;
	ld.global.u32 	%r258, [%rd8];
	add.s32 	%r262, %r257, %r22;
	st.shared.u32 	[%r262], %r258;
	mov.u32 	%r526, %r23;
	@%p15 bra 	$L__BB542_9;
	add.s64 	%rd22, %rd8, %rd20;
	ld.global.u32 	%r263, [%rd22];
	add.s32 	%r268, %r262, %r22;
	st.shared.u32 	[%r268], %r263;
	mov.u32 	%r526, %r24;
$L__BB542_9:
	setp.lt.u16 	%p16, %rs1, 2;
	@%p16 bra 	$L__BB542_12;
	shl.b32 	%r269, %r526, 2;
	mov.u32 	%r270, _ZZ9cuda_gemmIiLi256ELi4ELi1ELi512ELi8ELi8ELi32ELi1ELi0EEviiiPT_S1_S1_iiE3Ash;
	add.s32 	%r528, %r270, %r269;
	shl.b32 	%r271, %r525, 9;
	add.s32 	%r527, %r526, %r271;
$L__BB542_11:
	mul.wide.s32 	%rd23, %r527, 4;
	add.s64 	%rd24, %rd4, %rd23;
	add.s64 	%rd25, %rd5, %rd23;
	add.s64 	%rd26, %rd6, %rd23;
	add.s64 	%rd27, %rd1, %rd23;
	ld.global.u32 	%r272, [%rd27];
	st.shared.u32 	[%r528], %r272;
	ld.global.u32 	%r273, [%rd24];
	add.s32 	%r274, %r528, %r22;
	st.shared.u32 	[%r274], %r273;
	ld.global.u32 	%r275, [%rd25];
	add.s32 	%r276, %r528, %r34;
	st.shared.u32 	[%r276], %r275;
	ld.global.u32 	%r277, [%rd26];
	add.s32 	%r278, %r528, %r35;
	st.shared.u32 	[%r278], %r277;
	add.s32 	%r526, %r526, %r22;
	add.s32 	%r528, %r528, %r33;
	add.s32 	%r527, %r527, %r22;
	setp.lt.u32 	%p17, %r526, 512;
	@%p17 bra 	$L__BB542_11;
$L__BB542_12:
	mov.u32 	%r530, %r1;
	@%p13 bra 	$L__BB542_16;
	setp.eq.s16 	%p19, %rs2, 3;
	shl.b32 	%r279, %r1, 2;
	mov.u32 	%r280, _ZZ9cuda_gemmIiLi256ELi4ELi1ELi512ELi8ELi8ELi32ELi1ELi0EEviiiPT_S1_S1_iiE3Csh;
	add.s32 	%r54, %r280, %r279;
	mov.b32 	%r281, 0;
	st.shared.u32 	[%r54], %r281;
	mov.u32 	%r530, %r21;
	@%p19 bra 	$L__BB542_16;
	setp.eq.s16 	%p20, %rs2, 0;
	add.s32 	%r55, %r54, %r22;
	mov.b32 	%r282, 0;
	st.shared.u32 	[%r55], %r282;
	mov.u32 	%r530, %r23;
	@%p20 bra 	$L__BB542_16;
	add.s32 	%r283, %r55, %r22;
	mov.b32 	%r284, 0;
	st.shared.u32 	[%r283], %r284;
	mov.u32 	%r530, %r24;
$L__BB542_16:
	@%p16 bra 	$L__BB542_18;
$L__BB542_17:
	shl.b32 	%r285, %r530, 2;
	mov.u32 	%r286, _ZZ9cuda_gemmIiLi256ELi4ELi1ELi512ELi8ELi8ELi32ELi1ELi0EEviiiPT_S1_S1_iiE3Csh;
	add.s32 	%r287, %r286, %r285;
	mov.b32 	%r288, 0;
	st.shared.u32 	[%r287], %r288;
	add.s32 	%r289, %r287, %r22;
	st.shared.u32 	[%r289], %r288;
	add.s32 	%r290, %r289, %r22;
	st.shared.u32 	[%r290], %r288;
	add.s32 	%r291, %r290, %r22;
	st.shared.u32 	[%r291], %r288;
	add.s32 	%r530, %r22, %r530;
	setp.lt.u32 	%p22, %r530, 512;
	@%p22 bra 	$L__BB542_17;
$L__BB542_18:
	setp.lt.s32 	%p23, %r9, 1;
	bar.sync 	0;
	@%p23 bra 	$L__BB542_136;
	setp.ne.s32 	%p24, %r4, 1;
	@%p24 bra 	$L__BB542_57;
	mov.b32 	%r540, 0;
$L__BB542_21:
	setp.lt.s32 	%p83, %r220, 1;
	add.s32 	%r68, %r540, %r11;
	mad.lo.s32 	%r69, %r68, %r220, %r17;
	@%p83 bra 	$L__BB542_23;
	add.s32 	%r421, %r69, %r16;
	shl.b32 	%r422, %r421, 2;
	mov.u32 	%r423, _ZZ9cuda_gemmIiLi256ELi4ELi1ELi512ELi8ELi8ELi32ELi1ELi0EEviiiPT_S1_S1_iiE3Ash;
	add.s32 	%r424, %r423, %r422;
	ld.shared.u32 	%r619, [%r424];
$L__BB542_23:
	setp.lt.s32 	%p84, %r220, 2;
	@%p84 bra 	$L__BB542_25;
	add.s32 	%r425, %r11, 1;
	and.b32  	%r426, %r425, 7;
	add.s32 	%r427, %r69, %r426;
	shl.b32 	%r428, %r427, 2;
	mov.u32 	%r429, _ZZ9cuda_gemmIiLi256ELi4ELi1ELi512ELi8ELi8ELi32ELi1ELi0EEviiiPT_S1_S1_iiE3Ash;
	add.s32 	%r430, %r429, %r428;
	ld.shared.u32 	%r618, [%r430];
$L__BB542_25:
	setp.lt.s32 	%p85, %r220, 3;
	@%p85 bra 	$L__BB542_27;
	add.s32 	%r431, %r11, 2;
	and.b32  	%r432, %r431, 7;
	add.s32 	%r433, %r69, %r432;
	shl.b32 	%r434, %r433, 2;
	mov.u32 	%r435, _ZZ9cuda_gemmIiLi256ELi4ELi1ELi512ELi8ELi8ELi32ELi1ELi0EEviiiPT_S1_S1_iiE3Ash;
	add.s32 	%r436, %r435, %r434;
	ld.shared.u32 	%r617, [%r436];
$L__BB542_27:
	setp.lt.s32 	%p86, %r220, 4;
	@%p86 bra 	$L__BB542_29;
	add.s32 	%r437, %r11, 3;
	and.b32  	%r438, %r437, 7;
	add.s32 	%r439, %r69, %r438;
	shl.b32 	%r440, %r439, 2;
	mov.u32 	%r441, _ZZ9cuda_gemmIiLi256ELi4ELi1ELi512ELi8ELi8ELi32ELi1ELi0EEviiiPT_S1_S1_iiE3Ash;
	add.s32 	%r442, %r441, %r440;
	ld.shared.u32 	%r616, [%r442];
$L__BB542_29:
	setp.lt.s32 	%p87, %r220, 5;
	@%p87 bra 	$L__BB542_31;
	xor.b32  	%r443, %r16, 4;
	add.s32 	%r444, %r69, %r443;
	shl.b32 	%r445, %r444, 2;
	mov.u32 	%r446, _ZZ9cuda_gemmIiLi256ELi4ELi1ELi512ELi8ELi8ELi32ELi1ELi0EEviiiPT_S1_S1_iiE3Ash;
	add.s32 	%r447, %r446, %r445;
	ld.shared.u32 	%r615, [%r447];
$L__BB542_31:
	setp.lt.s32 	%p88, %r220, 6;
	@%p88 bra 	$L__BB542_33;
	add.s32 	%r448, %r11, 5;
	and.b32  	%r449, %r448, 7;
	add.s32 	%r450, %r69, %r449;
	shl.b32 	%r451, %r450, 2;
	mov.u32 	%r452, _ZZ9cuda_gemmIiLi256ELi4ELi1ELi512ELi8ELi8ELi32ELi1ELi0EEviiiPT_S1_S1_iiE3Ash;
	add.s32 	%r453, %r452, %r451;
	ld.shared.u32 	%r614, [%r453];
$L__BB542_33:
	setp.lt.s32 	%p89, %r220, 7;
	@%p89 bra 	$L__BB542_35;
	add.s32 	%r454, %r11, 6;
	and.b32  	%r455, %r454, 7;
	add.s32 	%r456, %r69, %r455;
	shl.b32 	%r457, %r456, 2;
	mov.u32 	%r458, _ZZ9cuda_gemmIiLi256ELi4ELi1ELi512ELi8ELi8ELi32ELi1ELi0EEviiiPT_S1_S1_iiE3Ash;
	add.s32 	%r459, %r458, %r457;
	ld.shared.u32 	%r613, [%r459];
$L__BB542_35:
	setp.lt.s32 	%p90, %r220, 8;
	@%p90 bra 	$L__BB542_37;
	add.s32 	%r460, %r11, -1;
	and.b32  	%r461, %r460, 7;
	add.s32 	%r462, %r69, %r461;
	shl.b32 	%r463, %r462, 2;
	mov.u32 	%r464, _ZZ9cuda_gemmIiLi256ELi4ELi1ELi512ELi8ELi8ELi32ELi1ELi0EEviiiPT_S1_S1_iiE3Ash;
	add.s32 	%r465, %r464, %r463;
	ld.shared.u32 	%r612, [%r465];
$L__BB542_37:
	setp.lt.s32 	%p91, %r12, %r18;
	@%p91 bra 	$L__BB542_39;
$L__BB542_38:
	add.s32 	%r540, %r540, %r10;
	setp.lt.s32 	%p109, %r540, %r9;
	@%p109 bra 	$L__BB542_21;
	bra.uni 	$L__BB542_136;
$L__BB542_39:
	rem.s32 	%r466, %r2, %r220;
	shl.b32 	%r467, %r466, 2;
	mov.u32 	%r468, _ZZ9cuda_gemmIiLi256ELi4ELi1ELi512ELi8ELi8ELi32ELi1ELi0EEviiiPT_S1_S1_iiE11kron_fac_sh;
	add.s32 	%r87, %r468, %r467;
	mov.u32 	%r549, %r12;
$L__BB542_40:
	mad.lo.s32 	%r470, %r549, 36, %r87;
	ld.shared.u32 	%r89, [%r470];
	mov.b32 	%r551, 0;
	@%p83 bra 	$L__BB542_42;
	shfl.sync.idx.b32	%r471|%p93, %r89, %r25, %r19, -1;
	mul.lo.s32 	%r551, %r471, %r619;
$L__BB542_42:
	@%p84 bra 	$L__BB542_44;
	shfl.sync.idx.b32	%r472|%p95, %r89, %r26, %r19, -1;
	mad.lo.s32 	%r551, %r472, %r618, %r551;
$L__BB542_44:
	@%p85 bra 	$L__BB542_46;
	shfl.sync.idx.b32	%r473|%p97, %r89, %r27, %r19, -1;
	mad.lo.s32 	%r551, %r473, %r617, %r551;
$L__BB542_46:
	@%p86 bra 	$L__BB542_48;
	shfl.sync.idx.b32	%r474|%p99, %r89, %r28, %r19, -1;
	mad.lo.s32 	%r551, %r474, %r616, %r551;
$L__BB542_48:
	setp.lt.s32 	%p100, %r220, 5;
	@%p100 bra 	$L__BB542_50;
	shfl.sync.idx.b32	%r475|%p101, %r89, %r29, %r19, -1;
	mad.lo.s32 	%r551, %r475, %r615, %r551;
$L__BB542_50:
	setp.lt.s32 	%p102, %r220, 6;
	@%p102 bra 	$L__BB542_52;
	shfl.sync.idx.b32	%r476|%p103, %r89, %r30, %r19, -1;
	mad.lo.s32 	%r551, %r476, %r614, %r551;
$L__BB542_52:
	setp.lt.s32 	%p104, %r220, 7;
	@%p104 bra 	$L__BB542_54;
	shfl.sync.idx.b32	%r477|%p105, %r89, %r31, %r19, -1;
	mad.lo.s32 	%r551, %r477, %r613, %r551;
$L__BB542_54:
	setp.lt.s32 	%p106, %r220, 8;
	@%p106 bra 	$L__BB542_56;
	shfl.sync.idx.b32	%r478|%p107, %r89, %r32, %r19, -1;
	mad.lo.s32 	%r551, %r478, %r612, %r551;
$L__BB542_56:
	mad.lo.s32 	%r479, %r549, %r9, %r68;
	shl.b32 	%r480, %r479, 2;
	mov.u32 	%r481, _ZZ9cuda_gemmIiLi256ELi4ELi1ELi512ELi8ELi8ELi32ELi1ELi0EEviiiPT_S1_S1_iiE3Csh;
	add.s32 	%r482, %r481, %r480;
	ld.shared.u32 	%r483, [%r482];
	add.s32 	%r484, %r483, %r551;
	st.shared.u32 	[%r482], %r484;
	add.s32 	%r549, %r549, %r14;
	setp.lt.s32 	%p108, %r549, %r18;
	@%p108 bra 	$L__BB542_40;
	bra.uni 	$L__BB542_38;
$L__BB542_57:
	setp.gt.u32 	%p25, %r220, 31;
	@%p25 bra 	$L__BB542_75;
	mov.b32 	%r594, 0;
$L__BB542_59:
	setp.eq.s32 	%p26, %r220, 0;
	add.s32 	%r168, %r594, %r11;
	mad.lo.s32 	%r169, %r168, %r220, %r17;
	@%p26 bra 	$L__BB542_61;
	add.s32 	%r293, %r169, %r16;
	shl.b32 	%r294, %r293, 2;
	mov.u32 	%r295, _ZZ9cuda_gemmIiLi256ELi4ELi1ELi512ELi8ELi8ELi32ELi1ELi0EEviiiPT_S1_S1_iiE3Ash;
	add.s32 	%r296, %r295, %r294;
	ld.shared.u32 	%r619, [%r296];
$L__BB542_61:
	setp.lt.s32 	%p27, %r220, 2;
	@%p27 bra 	$L__BB542_63;
	add.s32 	%r297, %r11, 1;
	and.b32  	%r298, %r297, 7;
	add.s32 	%r299, %r169, %r298;
	shl.b32 	%r300, %r299, 2;
	mov.u32 	%r301, _ZZ9cuda_gemmIiLi256ELi4ELi1ELi512ELi8ELi8ELi32ELi1ELi0EEviiiPT_S1_S1_iiE3Ash;
	add.s32 	%r302, %r301, %r300;
	ld.shared.u32 	%r618, [%r302];
$L__BB542_63:
	setp.lt.s32 	%p28, %r220, 3;
	@%p28 bra 	$L__BB542_65;
	add.s32 	%r303, %r11, 2;
	and.b32  	%r304, %r303, 7;
	add.s32 	%r305, %r169, %r304;
	shl.b32 	%r306, %r305, 2;
	mov.u32 	%r307, _ZZ9cuda_gemmIiLi256ELi4ELi1ELi512ELi8ELi8ELi32ELi1ELi0EEviiiPT_S1_S1_iiE3Ash;
	add.s32 	%r308, %r307, %r306;
	ld.shared.u32 	%r617, [%r308];
$L__BB542_65:
	setp.lt.s32 	%p29, %r220, 4;
	@%p29 bra 	$L__BB542_67;
	add.s32 	%r309, %r11, 3;
	and.b32  	%r310, %r309, 7;
	add.s32 	%r311, %r169, %r310;
	shl.b32 	%r312, %r311, 2;
	mov.u32 	%r313, _ZZ9cuda_gemmIiLi256ELi4ELi1ELi512ELi8ELi8ELi32ELi1ELi0EEviiiPT_S1_S1_iiE3Ash;
	add.s32 	%r314, %r313, %r312;
	ld.shared.u32 	%r616, [%r314];
$L__BB542_67:
	setp.lt.s32 	%p30, %r220, 5;
	@%p30 bra 	$L__BB542_69;
	xor.b32  	%r315, %r16, 4;
	add.s32 	%r316, %r169, %r315;
	shl.b32 	%r317, %r316, 2;
	mov.u32 	%r318, _ZZ9cuda_gemmIiLi256ELi4ELi1ELi512ELi8ELi8ELi32ELi1ELi0EEviiiPT_S1_S1_iiE3Ash;
	add.s32 	%r319, %r318, %r317;
	ld.shared.u32 	%r615, [%r319];
$L__BB542_69:
	setp.lt.s32 	%p31, %r220, 6;
	@%p31 bra 	$L__BB542_71;
	add.s32 	%r320, %r11, 5;
	and.b32  	%r321, %r320, 7;
	add.s32 	%r322, %r169, %r321;
	shl.b32 	%r323, %r322, 2;
	mov.u32 	%r324, _ZZ9cuda_gemmIiLi256ELi4ELi1ELi512ELi8ELi8ELi32ELi1ELi0EEviiiPT_S1_S1_iiE3Ash;
	add.s32 	%r325, %r324, %r323;
	ld.shared.u32 	%r614, [%r325];
$L__BB542_71:
	setp.lt.s32 	%p32, %r220, 7;
	@%p32 bra 	$L__BB542_73;
	add.s32 	%r326, %r11, 6;
	and.b32  	%r327, %r326, 7;
	add.s32 	%r328, %r169, %r327;
	shl.b32 	%r329, %r328, 2;
	mov.u32 	%r330, _ZZ9cuda_gemmIiLi256ELi4ELi1ELi512ELi8ELi8ELi32ELi1ELi0EEviiiPT_S1_S1_iiE3Ash;
	add.s32 	%r331, %r330, %r329;
	ld.shared.u32 	%r613, [%r331];
$L__BB542_73:
	setp.lt.s32 	%p33, %r220, 8;
	@%p33 bra 	$L__BB542_116;
	add.s32 	%r332, %r11, -1;
	and.b32  	%r333, %r332, 7;
	add.s32 	%r334, %r169, %r333;
	shl.b32 	%r335, %r334, 2;
	mov.u32 	%r336, _ZZ9cuda_gemmIiLi256ELi4ELi1ELi512ELi8ELi8ELi32ELi1ELi0EEviiiPT_S1_S1_iiE3Ash;
	add.s32 	%r337, %r336, %r335;
	ld.shared.u32 	%r612, [%r337];
	bra.uni 	$L__BB542_116;
$L__BB542_75:
	mov.b32 	%r566, 0;
$L__BB542_76:
	setp.lt.s32 	%p53, %r220, 1;
	add.s32 	%r116, %r566, %r11;
	mad.lo.s32 	%r117, %r116, %r220, %r17;
	@%p53 bra 	$L__BB542_78;
	add.s32 	%r356, %r117, %r16;
	shl.b32 	%r357, %r356, 2;
	mov.u32 	%r358, _ZZ9cuda_gemmIiLi256ELi4ELi1ELi512ELi8ELi8ELi32ELi1ELi0EEviiiPT_S1_S1_iiE3Ash;
	add.s32 	%r359, %r358, %r357;
	ld.shared.u32 	%r619, [%r359];
$L__BB542_78:
	setp.lt.s32 	%p54, %r220, 2;
	@%p54 bra 	$L__BB542_80;
	add.s32 	%r360, %r11, 1;
	and.b32  	%r361, %r360, 7;
	add.s32 	%r362, %r117, %r361;
	shl.b32 	%r363, %r362, 2;
	mov.u32 	%r364, _ZZ9cuda_gemmIiLi256ELi4ELi1ELi512ELi8ELi8ELi32ELi1ELi0EEviiiPT_S1_S1_iiE3Ash;
	add.s32 	%r365, %r364, %r363;
	ld.shared.u32 	%r618, [%r365];
$L__BB542_80:
	setp.lt.s32 	%p55, %r220, 3;
	@%p55 bra 	$L__BB542_82;
	add.s32 	%r366, %r11, 2;
	and.b32  	%r367, %r366, 7;
	add.s32 	%r368, %r117, %r367;
	shl.b32 	%r369, %r368, 2;
	mov.u32 	%r370, _ZZ9cuda_gemmIiLi256ELi4ELi1ELi512ELi8ELi8ELi32ELi1ELi0EEviiiPT_S1_S1_iiE3Ash;
	add.s32 	%r371, %r370, %r369;
	ld.shared.u32 	%r617, [%r371];
$L__BB542_82:
	setp.lt.s32 	%p56, %r220, 4;
	@%p56 bra 	$L__BB542_84;
	add.s32 	%r372, %r11, 3;
	and.b32  	%r373, %r372, 7;
	add.s32 	%r374, %r117, %r373;
	shl.b32 	%r375, %r374, 2;
	mov.u32 	%r376, _ZZ9cuda_gemmIiLi256ELi4ELi1ELi512ELi8ELi8ELi32ELi1ELi0EEviiiPT_S1_S1_iiE3Ash;
	add.s32 	%r377, %r376, %r375;
	ld.shared.u32 	%r616, [%r377];
$L__BB542_84:
	setp.lt.s32 	%p57, %r220, 5;
	@%p57 bra 	$L__BB542_86;
	xor.b32  	%r378, %r16, 4;
	add.s32 	%r379, %r117, %r378;
	shl.b32 	%r380, %r379, 2;
	mov.u32 	%r381, _ZZ9cuda_gemmIiLi256ELi4ELi1ELi512ELi8ELi8ELi32ELi1ELi0EEviiiPT_S1_S1_iiE3Ash;
	add.s32 	%r382, %r381, %r380;
	ld.shared.u32 	%r615, [%r382];
$L__BB542_86:
	setp.lt.s32 	%p58, %r220, 6;
	@%p58 bra 	$L__BB542_88;
	add.s32 	%r383, %r11, 5;
	and.b32  	%r384, %r383, 7;
	add.s32 	%r385, %r117, %r384;
	shl.b32 	%r386, %r385, 2;
	mov.u32 	%r387, _ZZ9cuda_gemmIiLi256ELi4ELi1ELi512ELi8ELi8ELi32ELi1ELi0EEviiiPT_S1_S1_iiE3Ash;
	add.s32 	%r388, %r387, %r386;
	ld.shared.u32 	%r614, [%r388];
$L__BB542_88:
	setp.lt.s32 	%p59, %r220, 7;
	@%p59 bra 	$L__BB542_90;
	add.s32 	%r389, %r11, 6;
	and.b32  	%r390, %r389, 7;
	add.s32 	%r391, %r117, %r390;
	shl.b32 	%r392, %r391, 2;
	mov.u32 	%r393, _ZZ9cuda_gemmIiLi256ELi4ELi1ELi512ELi8ELi8ELi32ELi1ELi0EEviiiPT_S1_S1_iiE3Ash;
	add.s32 	%r394, %r393, %r392;
	ld.shared.u32 	%r613, [%r394];
$L__BB542_90:
	setp.lt.s32 	%p60, %r220, 8;
	@%p60 bra 	$L__BB542_92;
	add.s32 	%r395, %r11, -1;
	and.b32  	%r396, %r395, 7;
	add.s32 	%r397, %r117, %r396;
	shl.b32 	%r398, %r397, 2;
	mov.u32 	%r399, _ZZ9cuda_gemmIiLi256ELi4ELi1ELi512ELi8ELi8ELi32ELi1ELi0EEviiiPT_S1_S1_iiE3Ash;
	add.s32 	%r400, %r399, %r398;
	ld.shared.u32 	%r612, [%r400];
$L__BB542_92:
	setp.lt.s32 	%p61, %r12, %r18;
	@%p61 bra 	$L__BB542_94;
$L__BB542_93:
	add.s32 	%r566, %r566, %r10;
	setp.lt.s32 	%p82, %r566, %r9;
	@%p82 bra 	$L__BB542_76;
	bra.uni 	$L__BB542_136;
$L__BB542_94:
	rem.s32 	%r401, %r2, %r220;
	shl.b32 	%r402, %r401, 2;
	mov.u32 	%r403, _ZZ9cuda_gemmIiLi256ELi4ELi1ELi512ELi8ELi8ELi32ELi1ELi0EEviiiPT_S1_S1_iiE11kron_fac_sh;
	add.s32 	%r135, %r403, %r402;
	mov.u32 	%r575, %r12;
$L__BB542_95:
	mad.lo.s32 	%r405, %r575, 36, %r135;
	ld.shared.u32 	%r137, [%r405];
	mov.b32 	%r577, 0;
	@%p53 bra 	$L__BB542_97;
	shfl.sync.idx.b32	%r406|%p63, %r137, %r25, %r19, -1;
	mul.lo.s32 	%r577, %r406, %r619;
$L__BB542_97:
	@%p54 bra 	$L__BB542_99;
	shfl.sync.idx.b32	%r407|%p65, %r137, %r26, %r19, -1;
	mad.lo.s32 	%r577, %r407, %r618, %r577;
$L__BB542_99:
	@%p55 bra 	$L__BB542_101;
	shfl.sync.idx.b32	%r408|%p67, %r137, %r27, %r19, -1;
	mad.lo.s32 	%r577, %r408, %r617, %r577;
$L__BB542_101:
	setp.lt.s32 	%p68, %r220, 4;
	@%p68 bra 	$L__BB542_103;
	shfl.sync.idx.b32	%r409|%p69, %r137, %r28, %r19, -1;
	mad.lo.s32 	%r577, %r409, %r616, %r577;
$L__BB542_103:
	setp.lt.s32 	%p70, %r220, 5;
	@%p70 bra 	$L__BB542_105;
	shfl.sync.idx.b32	%r410|%p71, %r137, %r29, %r19, -1;
	mad.lo.s32 	%r577, %r410, %r615, %r577;
$L__BB542_105:
	setp.lt.s32 	%p72, %r220, 6;
	@%p72 bra 	$L__BB542_107;
	shfl.sync.idx.b32	%r411|%p73, %r137, %r30, %r19, -1;
	mad.lo.s32 	%r577, %r411, %r614, %r577;
$L__BB542_107:
	setp.lt.s32 	%p74, %r220, 7;
	@%p74 bra 	$L__BB542_109;
	shfl.sync.idx.b32	%r412|%p75, %r137, %r31, %r19, -1;
	mad.lo.s32 	%r577, %r412, %r613, %r577;
$L__BB542_109:
	setp.lt.s32 	%p76, %r220, 8;
	@%p76 bra 	$L__BB542_111;
	shfl.sync.idx.b32	%r413|%p77, %r137, %r32, %r19, -1;
	mad.lo.s32 	%r577, %r413, %r612, %r577;
$L__BB542_111:
	mov.u32 	%r583, %r3;
$L__BB542_112:
	shr.u32 	%r155, %r583, 1;
	shfl.sync.down.b32	%r414|%p78, %r577, %r155, %r20, -1;
	add.s32 	%r577, %r414, %r577;
	setp.gt.u32 	%p79, %r583, 3;
	mov.u32 	%r583, %r155;
	@%p79 bra 	$L__BB542_112;
	rem.u32 	%r415, %r2, %r4;
	setp.eq.s32 	%p80, %r415, 0;
	@%p80 bra 	$L__BB542_114;
	bra.uni 	$L__BB542_115;
$L__BB542_114:
	mad.lo.s32 	%r416, %r575, %r9, %r116;
	shl.b32 	%r417, %r416, 2;
	mov.u32 	%r418, _ZZ9cuda_gemmIiLi256ELi4ELi1ELi512ELi8ELi8ELi32ELi1ELi0EEviiiPT_S1_S1_iiE3Csh;
	add.s32 	%r419, %r418, %r417;
	st.shared.u32 	[%r419], %r577;
$L__BB542_115:
	add.s32 	%r575, %r575, %r14;
	setp.lt.s32 	%p81, %r575, %r18;
	@%p81 bra 	$L__BB542_95;
	bra.uni 	$L__BB542_93;
$L__BB542_116:
	setp.lt.s32 	%p34, %r12, %r18;
	@%p34 bra 	$L__BB542_117;
	bra.uni 	$L__BB542_135;
$L__BB542_117:
	rem.u32 	%r338, %r2, %r220;
	shl.b32 	%r339, %r338, 2;
	mov.u32 	%r340, _ZZ9cuda_gemmIiLi256ELi4ELi1ELi512ELi8ELi8ELi32ELi1ELi0EEviiiPT_S1_S1_iiE11kron_fac_sh;
	add.s32 	%r170, %r340, %r339;
	mov.u32 	%r603, %r12;
$L__BB542_118:
	mad.lo.s32 	%r342, %r603, 36, %r170;
	ld.shared.u32 	%r188, [%r342];
	mov.b32 	%r605, 0;
	@%p26 bra 	$L__BB542_120;
	shfl.sync.idx.b32	%r343|%p36, %r188, %r25, %r19, -1;
	mul.lo.s32 	%r605, %r343, %r619;
$L__BB542_120:
	@%p27 bra 	$L__BB542_122;
	shfl.sync.idx.b32	%r344|%p38, %r188, %r26, %r19, -1;
	mad.lo.s32 	%r605, %r344, %r618, %r605;
$L__BB542_122:
	@%p28 bra 	$L__BB542_124;
	shfl.sync.idx.b32	%r345|%p40, %r188, %r27, %r19, -1;
	mad.lo.s32 	%r605, %r345, %r617, %r605;
$L__BB542_124:
	@%p29 bra 	$L__BB542_126;
	shfl.sync.idx.b32	%r346|%p42, %r188, %r28, %r19, -1;
	mad.lo.s32 	%r605, %r346, %r616, %r605;
$L__BB542_126:
	setp.lt.s32 	%p43, %r220, 5;
	@%p43 bra 	$L__BB542_128;
	shfl.sync.idx.b32	%r347|%p44, %r188, %r29, %r19, -1;
	mad.lo.s32 	%r605, %r347, %r615, %r605;
$L__BB542_128:
	setp.lt.s32 	%p45, %r220, 6;
	@%p45 bra 	$L__BB542_130;
	shfl.sync.idx.b32	%r348|%p46, %r188, %r30, %r19, -1;
	mad.lo.s32 	%r605, %r348, %r614, %r605;
$L__BB542_130:
	setp.lt.s32 	%p47, %r220, 7;
	@%p47 bra 	$L__BB542_132;
	shfl.sync.idx.b32	%r349|%p48, %r188, %r31, %r19, -1;
	mad.lo.s32 	%r605, %r349, %r613, %r605;
$L__BB542_132:
	setp.lt.s32 	%p49, %r220, 8;
	@%p49 bra 	$L__BB542_134;
	shfl.sync.idx.b32	%r350|%p50, %r188, %r32, %r19, -1;
	mad.lo.s32 	%r605, %r350, %r612, %r605;
$L__BB542_134:
	mad.lo.s32 	%r351, %r603, %r9, %r168;
	shl.b32 	%r352, %r351, 2;
	mov.u32 	%r353, _ZZ9cuda_gemmIiLi256ELi4ELi1ELi512ELi8ELi8ELi32ELi1ELi0EEviiiPT_S1_S1_iiE3Csh;
	add.s32 	%r354, %r353, %r352;
	st.shared.u32 	[%r354], %r605;
	add.s32 	%r603, %r603, %r14;
	setp.lt.s32 	%p51, %r603, %r18;
	@%p51 bra 	$L__BB542_118;
$L__BB542_135:
	add.s32 	%r594, %r594, %r10;
	setp.lt.s32 	%p52, %r594, %r9;
	@%p52 bra 	$L__BB542_59;
$L__BB542_136:
	bar.sync 	0;
	mov.u32 	%r620, %r1;
	@%p13 bra 	$L__BB542_140;
	setp.eq.s16 	%p111, %rs2, 3;
	shl.b32 	%r485, %r525, 9;
	or.b32  	%r486, %r485, %r1;
	shl.b32 	%r487, %r1, 2;
	mov.u32 	%r488, _ZZ9cuda_gemmIiLi256ELi4ELi1ELi512ELi8ELi8ELi32ELi1ELi0EEviiiPT_S1_S1_iiE3Csh;
	add.s32 	%r489, %r488, %r487;
	ld.shared.u32 	%r490, [%r489];
	mul.wide.s32 	%rd28, %r486, 4;
	add.s64 	%rd9, %rd2, %rd28;
	st.global.u32 	[%rd9], %r490;
	mov.u32 	%r620, %r21;
	@%p111 bra 	$L__BB542_140;
	setp.eq.s16 	%p112, %rs2, 0;
	add.s32 	%r494, %r489, %r22;
	ld.shared.u32 	%r495, [%r494];
	cvt.u64.u32 	%rd29, %r22;
	add.s64 	%rd10, %rd9, %rd29;
	st.global.u32 	[%rd10], %r495;
	mov.u32 	%r620, %r23;
	@%p112 bra 	$L__BB542_140;
	mov.u32 	%r497, _ZZ9cuda_gemmIiLi256ELi4ELi1ELi512ELi8ELi8ELi32ELi1ELi0EEviiiPT_S1_S1_iiE3Csh;
	add.s32 	%r498, %r497, %r487;
	add.s32 	%r499, %r498, %r22;
	add.s32 	%r500, %r499, %r22;
	ld.shared.u32 	%r501, [%r500];
	add.s64 	%rd31, %rd10, %rd29;
	st.global.u32 	[%rd31], %r501;
	mov.u32 	%r620, %r24;
$L__BB542_140:
	@%p16 bra 	$L__BB542_142;
$L__BB542_141:
	shl.b32 	%r502, %r525, 9;
	add.s32 	%r503, %r502, %r620;
	shl.b32 	%r504, %r620, 2;
	mov.u32 	%r505, _ZZ9cuda_gemmIiLi256ELi4ELi1ELi512ELi8ELi8ELi32ELi1ELi0EEviiiPT_S1_S1_iiE3Csh;
	add.s32 	%r506, %r505, %r504;
	ld.shared.u32 	%r507, [%r506];
	mul.wide.s32 	%rd32, %r503, 4;
	add.s64 	%rd33, %rd2, %rd32;
	st.global.u32 	[%rd33], %r507;
	add.s32 	%r508, %r506, %r22;
	ld.shared.u32 	%r509, [%r508];
	add.s64 	%rd35, %rd33, %rd34;
	st.global.u32 	[%rd35], %r509;
	add.s32 	%r510, %r508, %r22;
	ld.shared.u32 	%r511, [%r510];
	add.s64 	%rd36, %rd35, %rd34;
	st.global.u32 	[%rd36], %r511;
	add.s32 	%r512, %r510, %r22;
	ld.shared.u32 	%r513, [%r512];
	add.s64 	%rd37, %rd36, %rd34;
	st.global.u32 	[%rd37], %r513;
	add.s32 	%r620, %r22, %r620;
	setp.lt.u32 	%p114, %r620, 512;
	@%p114 bra 	$L__BB542_141;
$L__BB542_142:
	mov.u32 	%r514, %nctaid.y;
	add.s32 	%r525, %r525, %r514;
	shl.b32 	%r515, %r514, 2;
	setp.lt.u32 	%p115, %r525, %r515;
	@%p115 bra 	$L__BB542_5;
$L__BB542_143:
	ret;

}
	// .globl	_Z9cuda_gemmIiLi256ELi4ELi1ELi512ELi8ELi8ELi32ELi1ELi1EEviiiPT_S1_S1_ii
.visible .entry _Z9cuda_gemmIiLi256ELi4ELi1ELi512ELi8ELi8ELi32ELi1ELi1EEviiiPT_S1_S1_ii(
	.param .u32 _Z9cuda_gemmIiLi256ELi4ELi1ELi512ELi8ELi8ELi32ELi1ELi1EEviiiPT_S1_S1_ii_param_0,
	.param .u32 _Z9cuda_gemmIiLi256ELi4ELi1ELi512ELi8ELi8ELi32ELi1ELi1EEviiiPT_S1_S1_ii_param_1,
	.param .u32 _Z9cuda_gemmIiLi256ELi4ELi1ELi512ELi8ELi8ELi32ELi1ELi1EEviiiPT_S1_S1_ii_param_2,
	.param .u64 .ptr .align 1 _Z9cuda_gemmIiLi256ELi4ELi1ELi512ELi8ELi8ELi32ELi1ELi1EEviiiPT_S1_S1_ii_param_3,
	.param .u64 .ptr .align 1 _Z9cuda_gemmIiLi256ELi4ELi1ELi512ELi8ELi8ELi32ELi1ELi1EEviiiPT_S1_S1_ii_param_4,
	.param .u64 .ptr .align 1 _Z9cuda_gemmIiLi256ELi4ELi1ELi512ELi8ELi8ELi32ELi1ELi1EEviiiPT_S1_S1_ii_param_5,
	.param .u32 _Z9cuda_gemmIiLi256ELi4ELi1ELi512ELi8ELi8ELi32ELi1ELi1EEviiiPT_S1_S1_ii_param_6,
	.param .u32 _Z9cuda_gemmIiLi256ELi4ELi1ELi512ELi8ELi8ELi32ELi1ELi1EEviiiPT_S1_S1_ii_param_7
)
.maxntid 256
{
	.reg .pred 	%p<33>;
	.reg .b16 	%rs<6>;
	.reg .b32 	%r<232>;
	.reg .b64 	%rd<46>;
	// demoted variable
	.shared .align 128 .b8 _ZZ9cuda_gemmIiLi256ELi4ELi1ELi512ELi8ELi8ELi32ELi1ELi1EEviiiPT_S1_S1_iiE11kron_fac_sh[288];
	// demoted variable
	.shared .align 128 .b8 _ZZ9cuda_gemmIiLi256ELi4ELi1ELi512ELi8ELi8ELi32ELi1ELi1EEviiiPT_S1_S1_iiE3Ash[2048];
	// demoted variable
	.shared .align 128 .b8 _ZZ9cuda_gemmIiLi256ELi4ELi1ELi512ELi8ELi8ELi32ELi1ELi1EEviiiPT_S1_S1_iiE3Csh[2048];
	ld.param.u64 	%rd11, [_Z9cuda_gemmIiLi256ELi4ELi1ELi512ELi8ELi8ELi32ELi1ELi1EEviiiPT_S1_S1_ii_param_3];
	ld.param.u64 	%rd12, [_Z9cuda_gemmIiLi256ELi4ELi1ELi512ELi8ELi8ELi32ELi1ELi1EEviiiPT_S1_S1_ii_param_4];
	ld.param.u64 	%rd13, [_Z9cuda_gemmIiLi256ELi4ELi1ELi512ELi8ELi8ELi32ELi1ELi1EEviiiPT_S1_S1_ii_param_5];
	cvta.to.global.u64 	%rd1, %rd12;
	cvta.to.global.u64 	%rd2, %rd11;
	cvta.to.global.u64 	%rd3, %rd13;
	mov.u32 	%r1, %tid.x;
	setp.gt.u32 	%p1, %r1, 63;
	@%p1 bra 	$L__BB543_7;
	mov.u32 	%r2, %ntid.x;
	add.s32 	%r60, %r1, %r2;
	max.u32 	%r61, %r60, 64;
	setp.lt.u32 	%p2, %r60, 64;
	selp.u32 	%r62, 1, 0, %p2;
	add.s32 	%r63, %r60, %r62;
	sub.s32 	%r64, %r61, %r63;
	div.u32 	%r65, %r64, %r2;
	add.s32 	%r3, %r65, %r62;
	and.b32  	%r66, %r3, 3;
	setp.eq.s32 	%p3, %r66, 3;
	mov.u32 	%r220, %r1;
	@%p3 bra 	$L__BB543_4;
	add.s32 	%r68, %r3, 1;
	and.b32  	%r4, %r68, 3;
	mov.b32 	%r219, 0;
	mov.u32 	%r220, %r1;
$L__BB543_3:
	.pragma "nounroll";
	mul.wide.u32 	%rd14, %r220, 4;
	add.s64 	%rd15, %rd1, %rd14;
	ld.global.u32 	%r69, [%rd15];
	and.b32  	%r70, %r220, 7;
	mov.u32 	%r71, _ZZ9cuda_gemmIiLi256ELi4ELi1ELi512ELi8ELi8ELi32ELi1ELi1EEviiiPT_S1_S1_iiE11kron_fac_sh;
	mad.lo.s32 	%r72, %r70, 36, %r71;
	shr.u32 	%r73, %r220, 1;
	and.b32  	%r74, %r73, 2147483644;
	add.s32 	%r75, %r72, %r74;
	st.shared.u32 	[%r75], %r69;
	add.s32 	%r220, %r220, %r2;
	add.s32 	%r219, %r219, 1;
	setp.ne.s32 	%p4, %r219, %r4;
	@%p4 bra 	$L__BB543_3;
$L__BB543_4:
	setp.lt.u32 	%p5, %r3, 3;
	@%p5 bra 	$L__BB543_7;
	mov.u32 	%r78, _ZZ9cuda_gemmIiLi256ELi4ELi1ELi512ELi8ELi8ELi32ELi1ELi1EEviiiPT_S1_S1_iiE11kron_fac_sh;
$L__BB543_6:
	mul.wide.u32 	%rd16, %r220, 4;
	add.s64 	%rd17, %rd1, %rd16;
	ld.global.u32 	%r76, [%rd17];
	and.b32  	%r77, %r220, 7;
	mad.lo.s32 	%r79, %r77, 36, %r78;
	shr.u32 	%r80, %r220, 1;
	and.b32  	%r81, %r80, 2147483644;
	add.s32 	%r82, %r79, %r81;
	st.shared.u32 	[%r82], %r76;
	add.s32 	%r83, %r220, %r2;
	mul.wide.u32 	%rd18, %r83, 4;
	add.s64 	%rd19, %rd1, %rd18;
	ld.global.u32 	%r84, [%rd19];
	and.b32  	%r85, %r83, 7;
	mad.lo.s32 	%r86, %r85, 36, %r78;
	shr.u32 	%r87, %r83, 1;
	and.b32  	%r88, %r87, 2147483644;
	add.s32 	%r89, %r86, %r88;
	st.shared.u32 	[%r89], %r84;
	add.s32 	%r90, %r83, %r2;
	mul.wide.u32 	%rd20, %r90, 4;
	add.s64 	%rd21, %rd1, %rd20;
	ld.global.u32 	%r91, [%rd21];
	and.b32  	%r92, %r90, 7;
	mad.lo.s32 	%r93, %r92, 36, %r78;
	shr.u32 	%r94, %r90, 1;
	and.b32  	%r95, %r94, 2147483644;
	add.s32 	%r96, %r93, %r95;
	st.shared.u32 	[%r96], %r91;
	add.s32 	%r97, %r90, %r2;
	mul.wide.u32 	%rd22, %r97, 4;
	add.s64 	%rd23, %rd1, %rd22;
	ld.global.u32 	%r98, [%rd23];
	and.b32  	%r99, %r97, 7;
	mad.lo.s32 	%r100, %r99, 36, %r78;
	shr.u32 	%r101, %r97, 1;
	and.b32  	%r102, %r101, 2147483644;
	add.s32 	%r103, %r100, %r102;
	st.shared.u32 	[%r103], %r98;
	add.s32 	%r220, %r97, %r2;
	setp.lt.u32 	%p6, %r220, 64;
	@%p6 bra 	$L__BB543_6;
$L__BB543_7:
	mov.u32 	%r222, %ctaid.y;
	mov.u32 	%r13, %nctaid.y;
	shl.b32 	%r104, %r13, 2;
	setp.ge.u32 	%p7, %r222, %r104;
	@%p7 bra 	$L__BB543_31;
	mov.u32 	%r105, %ntid.x;
	and.b32  	%r14, %r1, 7;
	add.s32 	%r15, %r1, %r105;
	cvt.u16.u32 	%rs3, %r15;
	sub.s16 	%rs4, 511, %rs3;
	cvt.u16.u32 	%rs5, %r105;
	div.u16 	%rs1, %rs4, %rs5;
	and.b16  	%rs2, %rs1, 3;
	shl.b32 	%r106, %r1, 2;
	mov.u32 	%r107, _ZZ9cuda_gemmIiLi256ELi4ELi1ELi512ELi8ELi8ELi32ELi1ELi1EEviiiPT_S1_S1_iiE3Ash;
	add.s32 	%r16, %r107, %r106;
	shl.b32 	%r17, %r105, 2;
	add.s32 	%r18, %r16, %r17;
	add.s32 	%r19, %r15, %r105;
	add.s32 	%r20, %r19, %r105;
	mov.u32 	%r108, _ZZ9cuda_gemmIiLi256ELi4ELi1ELi512ELi8ELi8ELi32ELi1ELi1EEviiiPT_S1_S1_iiE3Csh;
	add.s32 	%r21, %r108, %r106;
	add.s32 	%r22, %r21, %r17;
	add.s32 	%r109, %r1, 1;
	and.b32  	%r23, %r109, 7;
	add.s32 	%r110, %r1, 2;
	and.b32  	%r24, %r110, 7;
	add.s32 	%r111, %r1, 3;
	and.b32  	%r25, %r111, 7;
	xor.b32  	%r26, %r14, 4;
	add.s32 	%r112, %r1, 5;
	and.b32  	%r27, %r112, 7;
	add.s32 	%r113, %r1, 6;
	and.b32  	%r28, %r113, 7;
	add.s32 	%r114, %r1, -1;
	and.b32  	%r29, %r114, 7;
	mul.wide.u32 	%rd24, %r105, 4;
	add.s64 	%rd4, %rd2, %rd24;
	mul.wide.u32 	%rd25, %r105, 8;
	add.s64 	%rd5, %rd2, %rd25;
	mul.wide.u32 	%rd26, %r105, 12;
	add.s64 	%rd6, %rd2, %rd26;
	shr.u32 	%r30, %r105, 6;
	cvt.u64.u32 	%rd42, %r17;
$L__BB543_9:
	setp.eq.s16 	%p8, %rs2, 2;
	shl.b32 	%r32, %r222, 9;
	mov.u32 	%r223, %r1;
	@%p8 bra 	$L__BB543_13;
	setp.eq.s16 	%p9, %rs2, 3;
	add.s32 	%r115, %r32, %r1;
	mul.wide.s32 	%rd27, %r115, 4;
	add.s64 	%rd7, %rd2, %rd27;
	ld.global.u32 	%r116, [%rd7];
	st.shared.u32 	[%r16], %r116;
	mov.u32 	%r223, %r15;
	@%p9 bra 	$L__BB543_13;
	setp.eq.s16 	%p10, %rs2, 0;
	cvt.u64.u32 	%rd28, %r17;
	add.s64 	%rd8, %rd7, %rd28;
	ld.global.u32 	%r117, [%rd8];
	st.shared.u32 	[%r18], %r117;
	mov.u32 	%r223, %r19;
	@%p10 bra 	$L__BB543_13;
	cvt.u64.u32 	%rd29, %r17;
	add.s64 	%rd30, %rd8, %rd29;
	ld.global.u32 	%r118, [%rd30];
	add.s32 	%r119, %r18, %r17;
	st.shared.u32 	[%r119], %r118;
	mov.u32 	%r223, %r20;
$L__BB543_13:
	setp.lt.u16 	%p11, %rs1, 2;
	@%p11 bra 	$L__BB543_16;
	shl.b32 	%r120, %r223, 2;
	mov.u32 	%r121, _ZZ9cuda_gemmIiLi256ELi4ELi1ELi512ELi8ELi8ELi32ELi1ELi1EEviiiPT_S1_S1_iiE3Ash;
	add.s32 	%r225, %r121, %r120;
	add.s32 	%r224, %r223, %r32;
$L__BB543_15:
	mul.wide.s32 	%rd31, %r224, 4;
	add.s64 	%rd32, %rd4, %rd31;
	add.s64 	%rd33, %rd5, %rd31;
	add.s64 	%rd34, %rd6, %rd31;
	add.s64 	%rd35, %rd2, %rd31;
	ld.global.u32 	%r122, [%rd35];
	st.shared.u32 	[%r225], %r122;
	ld.global.u32 	%r123, [%rd32];
	add.s32 	%r124, %r225, %r17;
	st.shared.u32 	[%r124], %r123;
	ld.global.u32 	%r125, [%rd33];
	mov.u32 	%r126, %ntid.x;
	shl.b32 	%r127, %r126, 3;
	add.s32 	%r128, %r225, %r127;
	st.shared.u32 	[%r128], %r125;
	ld.global.u32 	%r129, [%rd34];
	mad.lo.s32 	%r130, %r126, 12, %r225;
	st.shared.u32 	[%r130], %r129;
	add.s32 	%r223, %r223, %r17;
	shl.b32 	%r131, %r126, 4;
	add.s32 	%r225, %r225, %r131;
	add.s32 	%r224, %r224, %r17;
	setp.lt.u32 	%p12, %r223, 512;
	@%p12 bra 	$L__BB543_15;
$L__BB543_16:
	mov.u32 	%r227, %r1;
	@%p8 bra 	$L__BB543_20;
	setp.eq.s16 	%p14, %rs2, 3;
	mov.b32 	%r132, 0;
	st.shared.u32 	[%r21], %r132;
	mov.u32 	%r227, %r15;
	@%p14 bra 	$L__BB543_20;
	setp.eq.s16 	%p15, %rs2, 0;
	mov.b32 	%r133, 0;
	st.shared.u32 	[%r22], %r133;
	mov.u32 	%r227, %r19;
	@%p15 bra 	$L__BB543_20;
	add.s32 	%r134, %r22, %r17;
	mov.b32 	%r135, 0;
	st.shared.u32 	[%r134], %r135;
	mov.u32 	%r227, %r20;
$L__BB543_20:
	@%p11 bra 	$L__BB543_22;
$L__BB543_21:
	shl.b32 	%r136, %r227, 2;
	mov.u32 	%r137, _ZZ9cuda_gemmIiLi256ELi4ELi1ELi512ELi8ELi8ELi32ELi1ELi1EEviiiPT_S1_S1_iiE3Csh;
	add.s32 	%r138, %r137, %r136;
	mov.b32 	%r139, 0;
	st.shared.u32 	[%r138], %r139;
	add.s32 	%r140, %r138, %r17;
	st.shared.u32 	[%r140], %r139;
	add.s32 	%r141, %r140, %r17;
	st.shared.u32 	[%r141], %r139;
	add.s32 	%r142, %r141, %r17;
	st.shared.u32 	[%r142], %r139;
	add.s32 	%r227, %r17, %r227;
	setp.lt.u32 	%p17, %r227, 512;
	@%p17 bra 	$L__BB543_21;
$L__BB543_22:
	shr.u32 	%r229, %r1, 6;
	bar.sync 	0;
	shl.b32 	%r143, %r1, 3;
	and.b32  	%r144, %r143, 504;
	or.b32  	%r145, %r144, %r14;
	shl.b32 	%r146, %r145, 2;
	mov.u32 	%r147, _ZZ9cuda_gemmIiLi256ELi4ELi1ELi512ELi8ELi8ELi32ELi1ELi1EEviiiPT_S1_S1_iiE3Ash;
	add.s32 	%r148, %r147, %r146;
	ld.shared.u32 	%r46, [%r148];
	or.b32  	%r149, %r144, %r23;
	shl.b32 	%r150, %r149, 2;
	add.s32 	%r151, %r147, %r150;
	ld.shared.u32 	%r47, [%r151];
	or.b32  	%r152, %r144, %r24;
	shl.b32 	%r153, %r152, 2;
	add.s32 	%r154, %r147, %r153;
	ld.shared.u32 	%r48, [%r154];
	or.b32  	%r155, %r144, %r25;
	shl.b32 	%r156, %r155, 2;
	add.s32 	%r157, %r147, %r156;
	ld.shared.u32 	%r49, [%r157];
	or.b32  	%r158, %r144, %r26;
	shl.b32 	%r159, %r158, 2;
	add.s32 	%r160, %r147, %r159;
	ld.shared.u32 	%r50, [%r160];
	or.b32  	%r161, %r144, %r27;
	shl.b32 	%r162, %r161, 2;
	add.s32 	%r163, %r147, %r162;
	ld.shared.u32 	%r51, [%r163];
	or.b32  	%r164, %r144, %r28;
	shl.b32 	%r165, %r164, 2;
	add.s32 	%r166, %r147, %r165;
	ld.shared.u32 	%r52, [%r166];
	or.b32  	%r167, %r144, %r29;
	shl.b32 	%r168, %r167, 2;
	add.s32 	%r169, %r147, %r168;
	ld.shared.u32 	%r53, [%r169];
$L__BB543_23:
	shl.b32 	%r170, %r14, 2;
	mov.u32 	%r171, _ZZ9cuda_gemmIiLi256ELi4ELi1ELi512ELi8ELi8ELi32ELi1ELi1EEviiiPT_S1_S1_iiE11kron_fac_sh;
	add.s32 	%r172, %r171, %r170;
	mad.lo.s32 	%r173, %r229, 36, %r172;
	ld.shared.u32 	%r174, [%r173];
	shfl.sync.idx.b32	%r175|%p18, %r174, %r14, 6175, -1;
	mul.lo.s32 	%r176, %r175, %r46;
	shfl.sync.idx.b32	%r177|%p19, %r174, %r23, 6175, -1;
	mad.lo.s32 	%r178, %r177, %r47, %r176;
	shfl.sync.idx.b32	%r179|%p20, %r174, %r24, 6175, -1;
	mad.lo.s32 	%r180, %r179, %r48, %r178;
	shfl.sync.idx.b32	%r181|%p21, %r174, %r25, 6175, -1;
	mad.lo.s32 	%r182, %r181, %r49, %r180;
	shfl.sync.idx.b32	%r183|%p22, %r174, %r26, 6175, -1;
	mad.lo.s32 	%r184, %r183, %r50, %r182;
	shfl.sync.idx.b32	%r185|%p23, %r174, %r27, 6175, -1;
	mad.lo.s32 	%r186, %r185, %r51, %r184;
	shfl.sync.idx.b32	%r187|%p24, %r174, %r28, 6175, -1;
	mad.lo.s32 	%r188, %r187, %r52, %r186;
	shfl.sync.idx.b32	%r189|%p25, %r174, %r29, 6175, -1;
	mad.lo.s32 	%r190, %r189, %r53, %r188;
	shl.b32 	%r191, %r229, 8;
	shl.b32 	%r192, %r1, 2;
	and.b32  	%r193, %r192, 252;
	or.b32  	%r194, %r191, %r193;
	mov.u32 	%r195, _ZZ9cuda_gemmIiLi256ELi4ELi1ELi512ELi8ELi8ELi32ELi1ELi1EEviiiPT_S1_S1_iiE3Csh;
	add.s32 	%r196, %r195, %r194;
	ld.shared.u32 	%r197, [%r196];
	add.s32 	%r198, %r197, %r190;
	st.shared.u32 	[%r196], %r198;
	add.s32 	%r229, %r229, %r30;
	setp.lt.u32 	%p26, %r229, 8;
	@%p26 bra 	$L__BB543_23;
	setp.eq.s16 	%p27, %rs2, 2;
	bar.sync 	0;
	mov.u32 	%r230, %r1;
	@%p27 bra 	$L__BB543_28;
	setp.eq.s16 	%p28, %rs2, 3;
	shl.b32 	%r199, %r222, 9;
	or.b32  	%r200, %r199, %r1;
	ld.shared.u32 	%r201, [%r21];
	mul.wide.s32 	%rd36, %r200, 4;
	add.s64 	%rd9, %rd3, %rd36;
	st.global.u32 	[%rd9], %r201;
	mov.u32 	%r230, %r15;
	@%p28 bra 	$L__BB543_28;
	setp.eq.s16 	%p29, %rs2, 0;
	ld.shared.u32 	%r202, [%r22];
	cvt.u64.u32 	%rd37, %r17;
	add.s64 	%rd10, %rd9, %rd37;
	st.global.u32 	[%rd10], %r202;
	mov.u32 	%r230, %r19;
	@%p29 bra 	$L__BB543_28;
	cvt.u64.u32 	%rd38, %r17;
	add.s32 	%r203, %r22, %r17;
	ld.shared.u32 	%r204, [%r203];
	add.s64 	%rd39, %rd10, %rd38;
	st.global.u32 	[%rd39], %r204;
	mov.u32 	%r230, %r20;
$L__BB543_28:
	setp.lt.u16 	%p30, %rs1, 2;
	@%p30 bra 	$L__BB543_30;
$L__BB543_29:
	shl.b32 	%r205, %r222, 9;
	add.s32 	%r206, %r205, %r230;
	shl.b32 	%r207, %r230, 2;
	mov.u32 	%r208, _ZZ9cuda_gemmIiLi256ELi4ELi1ELi512ELi8ELi8ELi32ELi1ELi1EEviiiPT_S1_S1_iiE3Csh;
	add.s32 	%r209, %r208, %r207;
	ld.shared.u32 	%r210, [%r209];
	mul.wide.s32 	%rd40, %r206, 4;
	add.s64 	%rd41, %rd3, %rd40;
	st.global.u32 	[%rd41], %r210;
	add.s32 	%r211, %r209, %r17;
	ld.shared.u32 	%r212, [%r211];
	add.s64 	%rd43, %rd41, %rd42;
	st.global.u32 	[%rd43], %r212;
	add.s32 	%r213, %r211, %r17;
	ld.shared.u32 	%r214, [%r213];
	add.s64 	%rd44, %rd43, %rd42;
	st.global.u32 	[%rd44], %r214;
	add.s32 	%r215, %r213, %r17;
	ld.shared.u32 	%r216, [%r215];
	add.s64 	%rd45, %rd44, %rd42;
	st.global.u32 	[%rd45], %r216;
	add.s32 	%r230, %r17, %r230;
	setp.lt.u32 	%p31, %r230, 512;
	@%p31 bra 	$L__BB543_29;
$L__BB543_30:
	add.s32 	%r222, %r222, %r13;
	shl.b32 	%r217, %r13, 2;
	setp.lt.u32 	%p32, %r222, %r217;
	@%p32 bra 	$L__BB543_9;
$L__BB543_31:
	ret;

}
	// .globl	_Z9cuda_gemmIiLi256ELi4ELi1ELi512ELi16ELi16ELi32ELi0ELi0EEviiiPT_S1_S1_ii
.visible .entry _Z9cuda_gemmIiLi256ELi4ELi1ELi512ELi16ELi16ELi32ELi0ELi0EEviiiPT_S1_S1_ii(
	.param .u32 _Z9cuda_gemmIiLi256ELi4ELi1ELi512ELi16ELi16ELi32ELi0ELi0EEviiiPT_S1_S1_ii_param_0,
	.param .u32 _Z9cuda_gemmIiLi256ELi4ELi1ELi512ELi16ELi16ELi32ELi0ELi0EEviiiPT_S1_S1_ii_param_1,
	.param .u32 _Z9cuda_gemmIiLi256ELi4ELi1ELi512ELi16ELi16ELi32ELi0ELi0EEviiiPT_S1_S1_ii_param_2,
	.param .u64 .ptr .align 1 _Z9cuda_gemmIiLi256ELi4ELi1ELi512ELi16ELi16ELi32ELi0ELi0EEviiiPT_S1_S1_ii_param_3,
	.param .u64 .ptr .align 1 _Z9cuda_gemmIiLi256ELi4ELi1ELi512ELi16ELi16ELi32ELi0ELi0EEviiiPT_S1_S1_ii_param_4,
	.param .u64 .ptr .align 1 _Z9cuda_gemmIiLi256ELi4ELi1ELi512ELi16ELi16ELi32ELi0ELi0EEviiiPT_S1_S1_ii_param_5,
	.param .u32 _Z9cuda_gemmIiLi256ELi4ELi1ELi512ELi16ELi16ELi32ELi0ELi0EEviiiPT_S1_S1_ii_param_6,
	.param .u32 _Z9cuda_gemmIiLi256ELi4ELi1ELi512ELi16ELi16ELi32ELi0ELi0EEviiiPT_S1_S1_ii_param_7
)
.maxntid 256
{
	.reg .pred 	%p<196>;
	.reg .b16 	%rs<6>;
	.reg .b32 	%r<1062>;
	.reg .b64 	%rd<37>;
	// demoted variable
	.shared .align 128 .b8 _ZZ9cuda_gemmIiLi256ELi4ELi1ELi512ELi16ELi16ELi32ELi0ELi0EEviiiPT_S1_S1_iiE11kron_fac_sh[1088];
	// demoted variable
	.shared .align 128 .b8 _ZZ9cuda_gemmIiLi256ELi4ELi1ELi512ELi16ELi16ELi32ELi0ELi0EEviiiPT_S1_S1_iiE3Ash[2048];
	// demoted variable
	.shared .align 128 .b8 _ZZ9cuda_gemmIiLi256ELi4ELi1ELi512ELi16ELi16ELi32ELi0ELi0EEviiiPT_S1_S1_iiE3Csh[2048];
	ld.param.u32 	%r372, [_Z9cuda_gemmIiLi256ELi4ELi1ELi512ELi16ELi16ELi32ELi0ELi0EEviiiPT_S1_S1_ii_param_2];
	ld.param.u64 	%rd7, [_Z9cuda_gemmIiLi256ELi4ELi1ELi512ELi16ELi16ELi32ELi0ELi0EEviiiPT_S1_S1_ii_param_3];
	ld.param.u64 	%rd6, [_Z9cuda_gemmIiLi256ELi4ELi1ELi512ELi16ELi16ELi32ELi0ELi0EEviiiPT_S1_S1_ii_param_4];
	ld.param.u64 	%rd8, [_Z9cuda_gemmIiLi256ELi4ELi1ELi512ELi16ELi16ELi32ELi0ELi0EEviiiPT_S1_S1_ii_param_5];
	ld.param.u32 	%r373, [_Z9cuda_gemmIiLi256ELi4ELi1ELi512ELi16ELi16ELi32ELi0ELi0EEviiiPT_S1_S1_ii_param_6];
	ld.param.u32 	%r374, [_Z9cuda_gemmIiLi256ELi4ELi1ELi512ELi16ELi16ELi32ELi0ELi0EEviiiPT_S1_S1_ii_param_7];
	cvta.to.global.u64 	%rd1, %rd7;
	cvta.to.global.u64 	%rd2, %rd8;
	mov.u32 	%r1, %tid.x;
	and.b32  	%r2, %r1, 31;
	setp.lt.s32 	%p1, %r374, 16;
	shr.u32 	%r3, %r374, 4;
	selp.b32 	%r4, 1, %r3, %p1;
	mul.lo.s32 	%r5, %r374, %r373;
	setp.ge.u32 	%p2, %r1, %r5;
	@%p2 bra 	$L__BB544_3;
	mov.u32 	%r6, %ntid.x;
	cvta.to.global.u64 	%rd3, %rd6;
	mov.u32 	%r868, %r1;
$L__BB544_2:
	mul.wide.u32 	%rd9, %r868, 4;
	add.s64 	%rd10, %rd3, %rd9;
	ld.global.u32 	%r375, [%rd10];
	rem.u32 	%r376, %r868, %r373;
	mov.u32 	%r377, _ZZ9cuda_gemmIiLi256ELi4ELi1ELi512ELi16ELi16ELi32ELi0ELi0EEviiiPT_S1_S1_iiE11kron_fac_sh;
	mad.lo.s32 	%r378, %r376, 68, %r377;
	div.u32 	%r379, %r868, %r374;
	shl.b32 	%r380, %r379, 2;
	add.s32 	%r381, %r378, %r380;
	st.shared.u32 	[%r381], %r375;
	add.s32 	%r868, %r868, %r6;
	setp.lt.u32 	%p3, %r868, %r5;
	@%p3 bra 	$L__BB544_2;
$L__BB544_3:
	div.s32 	%r9, 512, %r374;
	mul.lo.s32 	%r382, %r9, %r4;
	min.s32 	%r10, %r382, 256;
	div.u32 	%r12, %r1, %r10;
	mul.lo.s32 	%r383, %r12, %r10;
	sub.s32 	%r384, %r1, %r383;
	div.u32 	%r11, %r384, %r4;
	mov.u32 	%r13, %ntid.x;
	div.u32 	%r14, %r13, %r10;
	mov.u32 	%r885, %ctaid.y;
	mov.u32 	%r385, %nctaid.y;
	shl.b32 	%r386, %r385, 2;
	setp.ge.u32 	%p4, %r885, %r386;
	@%p4 bra 	$L__BB544_239;
	mov.u32 	%r388, %ctaid.x;
	shl.b32 	%r16, %r388, 9;
	and.b32  	%r17, %r11, 15;
	rem.u32 	%r389, %r1, %r4;
	shl.b32 	%r18, %r389, 4;
	min.s32 	%r19, %r373, 16;
	shl.b32 	%r390, %r374, 8;
	sub.s32 	%r20, 8223, %r390;
	shl.b32 	%r391, %r4, 8;
	sub.s32 	%r21, 8223, %r391;
	add.s32 	%r22, %r1, %r13;
	cvt.u16.u32 	%rs3, %r22;
	sub.s16 	%rs4, 511, %rs3;
	cvt.u16.u32 	%rs5, %r13;
	div.u16 	%rs1, %rs4, %rs5;
	and.b16  	%rs2, %rs1, 3;
	shl.b32 	%r23, %r13, 2;
	add.s32 	%r24, %r22, %r13;
	add.s32 	%r392, %r11, 1;
	and.b32  	%r25, %r392, 15;
	add.s32 	%r393, %r11, 2;
	and.b32  	%r26, %r393, 15;
	add.s32 	%r394, %r11, 3;
	and.b32  	%r27, %r394, 15;
	add.s32 	%r395, %r11, 4;
	and.b32  	%r28, %r395, 15;
	add.s32 	%r396, %r11, 5;
	and.b32  	%r29, %r396, 15;
	add.s32 	%r397, %r11, 7;
	and.b32  	%r30, %r397, 15;
	add.s32 	%r398, %r11, 9;
	and.b32  	%r31, %r398, 15;
	setp.lt.s32 	%p5, %r17, %r374;
	selp.b32 	%r399, 0, %r374, %p5;
	sub.s32 	%r32, %r17, %r399;
	add.s32 	%r400, %r17, 1;
	setp.lt.s32 	%p6, %r400, %r374;
	selp.b32 	%r401, 0, %r374, %p6;
	sub.s32 	%r33, %r400, %r401;
	add.s32 	%r402, %r17, 2;
	setp.lt.s32 	%p7, %r402, %r374;
	selp.b32 	%r403, 0, %r374, %p7;
	sub.s32 	%r34, %r402, %r403;
	add.s32 	%r404, %r17, 3;
	setp.lt.s32 	%p8, %r404, %r374;
	selp.b32 	%r405, 0, %r374, %p8;
	sub.s32 	%r35, %r404, %r405;
	add.s32 	%r406, %r17, 4;
	setp.lt.s32 	%p9, %r406, %r374;
	selp.b32 	%r407, 0, %r374, %p9;
	sub.s32 	%r36, %r406, %r407;
	add.s32 	%r408, %r17, 5;
	setp.lt.s32 	%p10, %r408, %r374;
	selp.b32 	%r409, 0, %r374, %p10;
	sub.s32 	%r37, %r408, %r409;
	add.s32 	%r410, %r17, 6;
	setp.lt.s32 	%p11, %r410, %r374;
	selp.b32 	%r411, 0, %r374, %p11;
	sub.s32 	%r38, %r410, %r411;
	add.s32 	%r412, %r17, 7;
	setp.lt.s32 	%p12, %r412, %r374;
	selp.b32 	%r413, 0, %r374, %p12;
	sub.s32 	%r39, %r412, %r413;
	add.s32 	%r414, %r17, 8;
	setp.lt.s32 	%p13, %r414, %r374;
	selp.b32 	%r415, 0, %r374, %p13;
	sub.s32 	%r40, %r414, %r415;
	add.s32 	%r416, %r17, 9;
	setp.lt.s32 	%p14, %r416, %r374;
	selp.b32 	%r417, 0, %r374, %p14;
	sub.s32 	%r41, %r416, %r417;
	add.s32 	%r418, %r17, 10;
	setp.lt.s32 	%p15, %r418, %r374;
	selp.b32 	%r419, 0, %r374, %p15;
	sub.s32 	%r42, %r418, %r419;
	add.s32 	%r420, %r17, 11;
	setp.lt.s32 	%p16, %r420, %r374;
	selp.b32 	%r421, 0, %r374, %p16;
	sub.s32 	%r43, %r420, %r421;
	add.s32 	%r422, %r17, 12;
	setp.lt.s32 	%p17, %r422, %r374;
	selp.b32 	%r423, 0, %r374, %p17;
	sub.s32 	%r44, %r422, %r423;
	add.s32 	%r424, %r17, 13;
	setp.lt.s32 	%p18, %r424, %r374;
	selp.b32 	%r425, 0, %r374, %p18;
	sub.s32 	%r45, %r424, %r425;
	add.s32 	%r426, %r17, 14;
	setp.lt.s32 	%p19, %r426, %r374;
	selp.b32 	%r427, 0, %r374, %p19;
	sub.s32 	%r46, %r426, %r427;
	add.s32 	%r428, %r17, 15;
	setp.lt.s32 	%p20, %r428, %r374;
	selp.b32 	%r429, 0, %r374, %p20;
	sub.s32 	%r47, %r428, %r429;
	mul.wide.u32 	%rd16, %r13, 4;
	mul.wide.u32 	%rd19, %r13, 8;
	mul.wide.u32 	%rd21, %r13, 12;
	cvt.u64.u32 	%rd12, %r23;
$L__BB544_5:
	setp.eq.s16 	%p21, %rs2, 2;
	mul.lo.s32 	%r65, %r885, %r372;
	mov.u32 	%r886, %r1;
	@%p21 bra 	$L__BB544_9;
	setp.eq.s16 	%p22, %rs2, 3;
	add.s32 	%r430, %r65, %r16;
	add.s32 	%r431, %r430, %r1;
	mul.wide.s32 	%rd11, %r431, 4;
	add.s64 	%rd4, %rd1, %rd11;
	ld.global.u32 	%r432, [%rd4];
	shl.b32 	%r433, %r1, 2;
	mov.u32 	%r434, _ZZ9cuda_gemmIiLi256ELi4ELi1ELi512ELi16ELi16ELi32ELi0ELi0EEviiiPT_S1_S1_iiE3Ash;
	add.s32 	%r435, %r434, %r433;
	st.shared.u32 	[%r435], %r432;
	mov.u32 	%r886, %r22;
	@%p22 bra 	$L__BB544_9;
	setp.eq.s16 	%p23, %rs2, 0;
	add.s64 	%rd5, %rd4, %rd12;
	ld.global.u32 	%r436, [%rd5];
	shl.b32 	%r437, %r1, 2;
	mov.u32 	%r438, _ZZ9cuda_gemmIiLi256ELi4ELi1ELi512ELi16ELi16ELi32ELi0ELi0EEviiiPT_S1_S1_iiE3Ash;
	add.s32 	%r439, %r438, %r437;
	add.s32 	%r440, %r439, %r23;
	st.shared.u32 	[%r440], %r436;
	mov.u32 	%r886, %r24;
	@%p23 bra 	$L__BB544_9;
	add.s32 	%r886, %r24, %r13;
	add.s64 	%rd14, %rd5, %rd12;
	ld.global.u32 	%r441, [%rd14];
	shl.b32 	%r442, %r1, 2;
	mov.u32 	%r443, _ZZ9cuda_gemmIiLi256ELi4ELi1ELi512ELi16ELi16ELi32ELi0ELi0EEviiiPT_S1_S1_iiE3Ash;
	add.s32 	%r444, %r443, %r442;
	add.s32 	%r445, %r444, %r23;
	add.s32 	%r446, %r445, %r23;
	st.shared.u32 	[%r446], %r441;
$L__BB544_9:
	setp.lt.u16 	%p24, %rs1, 2;
	@%p24 bra 	$L__BB544_12;
	shl.b32 	%r447, %r886, 2;
	mov.u32 	%r448, _ZZ9cuda_gemmIiLi256ELi4ELi1ELi512ELi16ELi16ELi32ELi0ELi0EEviiiPT_S1_S1_iiE3Ash;
	add.s32 	%r888, %r448, %r447;
	add.s32 	%r449, %r16, %r886;
	add.s32 	%r887, %r449, %r65;
$L__BB544_11:
	mul.wide.s32 	%rd15, %r887, 4;
	add.s64 	%rd17, %rd1, %rd15;
	add.s64 	%rd18, %rd17, %rd16;
	add.s64 	%rd20, %rd17, %rd19;
	add.s64 	%rd22, %rd17, %rd21;
	ld.global.u32 	%r450, [%rd17];
	st.shared.u32 	[%r888], %r450;
	ld.global.u32 	%r451, [%rd18];
	add.s32 	%r452, %r888, %r23;
	st.shared.u32 	[%r452], %r451;
	ld.global.u32 	%r453, [%rd20];
	shl.b32 	%r454, %r13, 3;
	add.s32 	%r455, %r888, %r454;
	st.shared.u32 	[%r455], %r453;
	ld.global.u32 	%r456, [%rd22];
	mad.lo.s32 	%r457, %r13, 12, %r888;
	st.shared.u32 	[%r457], %r456;
	add.s32 	%r886, %r886, %r23;
	shl.b32 	%r458, %r13, 4;
	add.s32 	%r888, %r888, %r458;
	add.s32 	%r887, %r887, %r23;
	setp.lt.u32 	%p25, %r886, 512;
	@%p25 bra 	$L__BB544_11;
$L__BB544_12:
	mov.u32 	%r890, %r1;
	@%p21 bra 	$L__BB544_16;
	setp.eq.s16 	%p27, %rs2, 3;
	shl.b32 	%r459, %r1, 2;
	mov.u32 	%r460, _ZZ9cuda_gemmIiLi256ELi4ELi1ELi512ELi16ELi16ELi32ELi0ELi0EEviiiPT_S1_S1_iiE3Csh;
	add.s32 	%r461, %r460, %r459;
	mov.b32 	%r462, 0;
	st.shared.u32 	[%r461], %r462;
	mov.u32 	%r890, %r22;
	@%p27 bra 	$L__BB544_16;
	setp.eq.s16 	%p28, %rs2, 0;
	add.s32 	%r466, %r461, %r23;
	mov.b32 	%r467, 0;
	st.shared.u32 	[%r466], %r467;
	mov.u32 	%r890, %r24;
	@%p28 bra 	$L__BB544_16;
	add.s32 	%r890, %r24, %r13;
	mov.u32 	%r469, _ZZ9cuda_gemmIiLi256ELi4ELi1ELi512ELi16ELi16ELi32ELi0ELi0EEviiiPT_S1_S1_iiE3Csh;
	add.s32 	%r470, %r469, %r459;
	add.s32 	%r471, %r470, %r23;
	add.s32 	%r472, %r471, %r23;
	mov.b32 	%r473, 0;
	st.shared.u32 	[%r472], %r473;
$L__BB544_16:
	@%p24 bra 	$L__BB544_18;
$L__BB544_17:
	shl.b32 	%r474, %r890, 2;
	mov.u32 	%r475, _ZZ9cuda_gemmIiLi256ELi4ELi1ELi512ELi16ELi16ELi32ELi0ELi0EEviiiPT_S1_S1_iiE3Csh;
	add.s32 	%r476, %r475, %r474;
	mov.b32 	%r477, 0;
	st.shared.u32 	[%r476], %r477;
	add.s32 	%r478, %r476, %r23;
	st.shared.u32 	[%r478], %r477;
	add.s32 	%r479, %r478, %r23;
	st.shared.u32 	[%r479], %r477;
	add.s32 	%r480, %r479, %r23;
	st.shared.u32 	[%r480], %r477;
	add.s32 	%r890, %r23, %r890;
	setp.lt.u32 	%p30, %r890, 512;
	@%p30 bra 	$L__BB544_17;
$L__BB544_18:
	setp.lt.s32 	%p31, %r9, 1;
	bar.sync 	0;
	@%p31 bra 	$L__BB544_232;
	setp.ne.s32 	%p32, %r4, 1;
	@%p32 bra 	$L__BB544_89;
	mov.b32 	%r908, 0;
$L__BB544_21:
	setp.lt.s32 	%p139, %r374, 1;
	add.s32 	%r97, %r908, %r11;
	mad.lo.s32 	%r98, %r97, %r374, %r18;
	@%p139 bra 	$L__BB544_23;
	add.s32 	%r694, %r98, %r17;
	shl.b32 	%r695, %r694, 2;
	mov.u32 	%r696, _ZZ9cuda_gemmIiLi256ELi4ELi1ELi512ELi16ELi16ELi32ELi0ELi0EEviiiPT_S1_S1_iiE3Ash;
	add.s32 	%r697, %r696, %r695;
	ld.shared.u32 	%r1059, [%r697];
$L__BB544_23:
	setp.lt.s32 	%p140, %r374, 2;
	@%p140 bra 	$L__BB544_25;
	add.s32 	%r698, %r98, %r25;
	shl.b32 	%r699, %r698, 2;
	mov.u32 	%r700, _ZZ9cuda_gemmIiLi256ELi4ELi1ELi512ELi16ELi16ELi32ELi0ELi0EEviiiPT_S1_S1_iiE3Ash;
	add.s32 	%r701, %r700, %r699;
	ld.shared.u32 	%r1058, [%r701];
$L__BB544_25:
	setp.lt.s32 	%p141, %r374, 3;
	@%p141 bra 	$L__BB544_27;
	add.s32 	%r702, %r98, %r26;
	shl.b32 	%r703, %r702, 2;
	mov.u32 	%r704, _ZZ9cuda_gemmIiLi256ELi4ELi1ELi512ELi16ELi16ELi32ELi0ELi0EEviiiPT_S1_S1_iiE3Ash;
	add.s32 	%r705, %r704, %r703;
	ld.shared.u32 	%r1057, [%r705];
$L__BB544_27:
	setp.lt.s32 	%p142, %r374, 4;
	@%p142 bra 	$L__BB544_29;
	add.s32 	%r706, %r98, %r27;
	shl.b32 	%r707, %r706, 2;
	mov.u32 	%r708, _ZZ9cuda_gemmIiLi256ELi4ELi1ELi512ELi16ELi16ELi32ELi0ELi0EEviiiPT_S1_S1_iiE3Ash;
	add.s32 	%r709, %r708, %r707;
	ld.shared.u32 	%r1056, [%r709];
$L__BB544_29:
	setp.lt.s32 	%p143, %r374, 5;
	@%p143 bra 	$L__BB544_31;
	add.s32 	%r710, %r98, %r28;
	shl.b32 	%r711, %r710, 2;
	mov.u32 	%r712, _ZZ9cuda_gemmIiLi256ELi4ELi1ELi512ELi16ELi16ELi32ELi0ELi0EEviiiPT_S1_S1_iiE3Ash;
	add.s32 	%r713, %r712, %r711;
	ld.shared.u32 	%r1055, [%r713];
$L__BB544_31:
	setp.lt.s32 	%p144, %r374, 6;
	@%p144 bra 	$L__BB544_33;
	add.s32 	%r714, %r98, %r29;
	shl.b32 	%r715, %r714, 2;
	mov.u32 	%r716, _ZZ9cuda_gemmIiLi256ELi4ELi1ELi512ELi16ELi16ELi32ELi0ELi0EEviiiPT_S1_S1_iiE3Ash;
	add.s32 	%r717, %r716, %r715;
	ld.shared.u32 	%r1054, [%r717];
$L__BB544_33:
	setp.lt.s32 	%p145, %r374, 7;
	@%p145 bra 	$L__BB544_35;
	add.s32 	%r718, %r11, 6;
	and.b32  	%r719, %r718, 15;
	add.s32 	%r720, %r98, %r719;
	shl.b32 	%r721, %r720, 2;
	mov.u32 	%r722, _ZZ9cuda_gemmIiLi256ELi4ELi1ELi512ELi16ELi16ELi32ELi0ELi0EEviiiPT_S1_S1_iiE3Ash;
	add.s32 	%r723, %r722, %r721;
	ld.shared.u32 	%r1053, [%r723];
$L__BB544_35:
	setp.lt.s32 	%p146, %r374, 8;
	@%p146 bra 	$L__BB544_37;
	add.s32 	%r724, %r98, %r30;
	shl.b32 	%r725, %r724, 2;
	mov.u32 	%r726, _ZZ9cuda_gemmIiLi256ELi4ELi1ELi512ELi16ELi16ELi32ELi0ELi0EEviiiPT_S1_S1_iiE3Ash;
	add.s32 	%r727, %r726, %r725;
	ld.shared.u32 	%r1052, [%r727];
$L__BB544_37:
	setp.lt.s32 	%p147, %r374, 9;
	@%p147 bra 	$L__BB544_39;
	xor.b32  	%r728, %r17, 8;
	add.s32 	%r729, %r98, %r728;
	shl.b32 	%r730, %r729, 2;
	mov.u32 	%r731, _ZZ9cuda_gemmIiLi256ELi4ELi1ELi512ELi16ELi16ELi32ELi0ELi0EEviiiPT_S1_S1_iiE3Ash;
	add.s32 	%r732, %r731, %r730;
	ld.shared.u32 	%r1051, [%r732];
$L__BB544_39:
	setp.lt.s32 	%p148, %r374, 10;
	@%p148 bra 	$L__BB544_41;
	add.s32 	%r733, %r98, %r31;
	shl.b32 	%r734, %r733, 2;
	mov.u32 	%r735, _ZZ9cuda_gemmIiLi256ELi4ELi1ELi512ELi16ELi16ELi32ELi0ELi0EEviiiPT_S1_S1_iiE3Ash;
	add.s32 	%r736, %r735, %r734;
	ld.shared.u32 	%r1050, [%r736];
$L__BB544_41:
	setp.lt.s32 	%p149, %r374, 11;
	@%p149 bra 	$L__BB544_43;
	add.s32 	%r737, %r11, 10;
	and.b32  	%r738, %r737, 15;
	add.s32 	%r739, %r98, %r738;
	shl.b32 	%r740, %r739, 2;
	mov.u32 	%r741, _ZZ9cuda_gemmIiLi256ELi4ELi1ELi512ELi16ELi16ELi32ELi0ELi0EEviiiPT_S1_S1_iiE3Ash;
	add.s32 	%r742, %r741, %r740;
	ld.shared.u32 	%r1049, [%r742];
$L__BB544_43:
	setp.lt.s32 	%p150, %r374, 12;
	@%p150 bra 	$L__BB544_45;
	add.s32 	%r743, %r11, 11;
	and.b32  	%r744, %r743, 15;
	add.s32 	%r745, %r98, %r744;
	shl.b32 	%r746, %r745, 2;
	mov.u32 	%r747, _ZZ9cuda_gemmIiLi256ELi4ELi1ELi512ELi16ELi16ELi32ELi0ELi0EEviiiPT_S1_S1_iiE3Ash;
	add.s32 	%r748, %r747, %r746;
	ld.shared.u32 	%r1048, [%r748];
$L__BB544_45:
	setp.lt.s32 	%p151, %r374, 13;
	@%p151 bra 	$L__BB544_47;
	add.s32 	%r749, %r11, 12;
	and.b32  	%r750, %r749, 15;
	add.s32 	%r751, %r98, %r750;
	shl.b32 	%r752, %r751, 2;
	mov.u32 	%r753, _ZZ9cuda_gemmIiLi256ELi4ELi1ELi512ELi16ELi16ELi32ELi0ELi0EEviiiPT_S1_S1_iiE3Ash;
	add.s32 	%r754, %r753, %r752;
	ld.shared.u32 	%r1047, [%r754];
$L__BB544_47:
	setp.lt.s32 	%p152, %r374, 14;
	@%p152 bra 	$L__BB544_49;
	add.s32 	%r755, %r11, 13;
	and.b32  	%r756, %r755, 15;
	add.s32 	%r757, %r98, %r756;
	shl.b32 	%r758, %r757, 2;
	mov.u32 	%r759, _ZZ9cuda_gemmIiLi256ELi4ELi1ELi512ELi16ELi16ELi32ELi0ELi0EEviiiPT_S1_S1_iiE3Ash;
	add.s32 	%r760, %r759, %r758;
	ld.shared.u32 	%r1046, [%r760];
$L__BB544_49:
	setp.lt.s32 	%p153, %r374, 15;
	@%p153 bra 	$L__BB544_51;
	add.s32 	%r761, %r11, 14;
	and.b32  	%r762, %r761, 15;
	add.s32 	%r763, %r98, %r762;
	shl.b32 	%r764, %r763, 2;
	mov.u32 	%r765, _ZZ9cuda_gemmIiLi256ELi4ELi1ELi512ELi16ELi16ELi32ELi0ELi0EEviiiPT_S1_S1_iiE3Ash;
	add.s32 	%r766, %r765, %r764;
	ld.shared.u32 	%r1045, [%r766];
$L__BB544_51:
	setp.lt.s32 	%p154, %r374, 16;
	@%p154 bra 	$L__BB544_53;
	add.s32 	%r767, %r11, -1;
	and.b32  	%r768, %r767, 15;
	add.s32 	%r769, %r98, %r768;
	shl.b32 	%r770, %r769, 2;
	mov.u32 	%r771, _ZZ9cuda_gemmIiLi256ELi4ELi1ELi512ELi16ELi16ELi32ELi0ELi0EEviiiPT_S1_S1_iiE3Ash;
	add.s32 	%r772, %r771, %r770;
	ld.shared.u32 	%r1044, [%r772];
$L__BB544_53:
	setp.lt.s32 	%p155, %r12, %r19;
	@%p155 bra 	$L__BB544_55;
$L__BB544_54:
	add.s32 	%r908, %r908, %r10;
	setp.lt.s32 	%p189, %r908, %r9;
	@%p189 bra 	$L__BB544_21;
	bra.uni 	$L__BB544_232;
$L__BB544_55:
	rem.s32 	%r773, %r2, %r374;
	shl.b32 	%r774, %r773, 2;
	mov.u32 	%r775, _ZZ9cuda_gemmIiLi256ELi4ELi1ELi512ELi16ELi16ELi32ELi0ELi0EEviiiPT_S1_S1_iiE11kron_fac_sh;
	add.s32 	%r132, %r775, %r774;
	mov.u32 	%r925, %r12;
$L__BB544_56:
	mad.lo.s32 	%r777, %r925, 68, %r132;
	ld.shared.u32 	%r134, [%r777];
	mov.b32 	%r927, 0;
	@%p139 bra 	$L__BB544_58;
	shfl.sync.idx.b32	%r778|%p157, %r134, %r32, %r20, -1;
	mul.lo.s32 	%r927, %r778, %r1059;
$L__BB544_58:
	@%p140 bra 	$L__BB544_60;
	shfl.sync.idx.b32	%r779|%p159, %r134, %r33, %r20, -1;
	mad.lo.s32 	%r927, %r779, %r1058, %r927;
$L__BB544_60:
	@%p141 bra 	$L__BB544_62;
	shfl.sync.idx.b32	%r780|%p161, %r134, %r34, %r20, -1;
	mad.lo.s32 	%r927, %r780, %r1057, %r927;
$L__BB544_62:
	@%p142 bra 	$L__BB544_64;
	shfl.sync.idx.b32	%r781|%p163, %r134, %r35, %r20, -1;
	mad.lo.s32 	%r927, %r781, %r1056, %r927;
$L__BB544_64:
	setp.lt.s32 	%p164, %r374, 5;
	@%p164 bra 	$L__BB544_66;
	shfl.sync.idx.b32	%r782|%p165, %r134, %r36, %r20, -1;
	mad.lo.s32 	%r927, %r782, %r1055, %r927;
$L__BB544_66:
	setp.lt.s32 	%p166, %r374, 6;
	@%p166 bra 	$L__BB544_68;
	shfl.sync.idx.b32	%r783|%p167, %r134, %r37, %r20, -1;
	mad.lo.s32 	%r927, %r783, %r1054, %r927;
$L__BB544_68:
	setp.lt.s32 	%p168, %r374, 7;
	@%p168 bra 	$L__BB544_70;
	shfl.sync.idx.b32	%r784|%p169, %r134, %r38, %r20, -1;
	mad.lo.s32 	%r927, %r784, %r1053, %r927;
$L__BB544_70:
	setp.lt.s32 	%p170, %r374, 8;
	@%p170 bra 	$L__BB544_72;
	shfl.sync.idx.b32	%r785|%p171, %r134, %r39, %r20, -1;
	mad.lo.s32 	%r927, %r785, %r1052, %r927;
$L__BB544_72:
	setp.lt.s32 	%p172, %r374, 9;
	@%p172 bra 	$L__BB544_74;
	shfl.sync.idx.b32	%r786|%p173, %r134, %r40, %r20, -1;
	mad.lo.s32 	%r927, %r786, %r1051, %r927;
$L__BB544_74:
	setp.lt.s32 	%p174, %r374, 10;
	@%p174 bra 	$L__BB544_76;
	shfl.sync.idx.b32	%r787|%p175, %r134, %r41, %r20, -1;
	mad.lo.s32 	%r927, %r787, %r1050, %r927;
$L__BB544_76:
	setp.lt.s32 	%p176, %r374, 11;
	@%p176 bra 	$L__BB544_78;
	shfl.sync.idx.b32	%r788|%p177, %r134, %r42, %r20, -1;
	mad.lo.s32 	%r927, %r788, %r1049, %r927;
$L__BB544_78:
	setp.lt.s32 	%p178, %r374, 12;
	@%p178 bra 	$L__BB544_80;
	shfl.sync.idx.b32	%r789|%p179, %r134, %r43, %r20, -1;
	mad.lo.s32 	%r927, %r789, %r1048, %r927;
$L__BB544_80:
	setp.lt.s32 	%p180, %r374, 13;
	@%p180 bra 	$L__BB544_82;
	shfl.sync.idx.b32	%r790|%p181, %r134, %r44, %r20, -1;
	mad.lo.s32 	%r927, %r790, %r1047, %r927;
$L__BB544_82:
	setp.lt.s32 	%p182, %r374, 14;
	@%p182 bra 	$L__BB544_84;
	shfl.sync.idx.b32	%r791|%p183, %r134, %r45, %r20, -1;
	mad.lo.s32 	%r927, %r791, %r1046, %r927;
$L__BB544_84:
	setp.lt.s32 	%p184, %r374, 15;
	@%p184 bra 	$L__BB544_86;
	shfl.sync.idx.b32	%r792|%p185, %r134, %r46, %r20, -1;
	mad.lo.s32 	%r927, %r792, %r1045, %r927;
$L__BB544_86:
	setp.lt.s32 	%p186, %r374, 16;
	@%p186 bra 	$L__BB544_88;
	shfl.sync.idx.b32	%r793|%p187, %r134, %r47, %r20, -1;
	mad.lo.s32 	%r927, %r793, %r1044, %r927;
$L__BB544_88:
	mad.lo.s32 	%r794, %r925, %r9, %r97;
	shl.b32 	%r795, %r794, 2;
	mov.u32 	%r796, _ZZ9cuda_gemmIiLi256ELi4ELi1ELi512ELi16ELi16ELi32ELi0ELi0EEviiiPT_S1_S1_iiE3Csh;
	add.s32 	%r797, %r796, %r795;
	ld.shared.u32 	%r798, [%r797];
	add.s32 	%r799, %r798, %r927;
	st.shared.u32 	[%r797], %r799;
	add.s32 	%r925, %r925, %r14;
	setp.lt.s32 	%p188, %r925, %r19;
	@%p188 bra 	$L__BB544_56;
	bra.uni 	$L__BB544_54;
$L__BB544_89:
	setp.gt.u32 	%p33, %r374, 31;
	@%p33 bra 	$L__BB544_123;
	mov.b32 	%r1010, 0;
$L__BB544_91:
	setp.eq.s32 	%p34, %r374, 0;
	add.s32 	%r277, %r1010, %r11;
	mad.lo.s32 	%r278, %r277, %r374, %r18;
	@%p34 bra 	$L__BB544_93;
	add.s32 	%r482, %r278, %r17;
	shl.b32 	%r483, %r482, 2;
	mov.u32 	%r484, _ZZ9cuda_gemmIiLi256ELi4ELi1ELi512ELi16ELi16ELi32ELi0ELi0EEviiiPT_S1_S1_iiE3Ash;
	add.s32 	%r485, %r484, %r483;
	ld.shared.u32 	%r1059, [%r485];
$L__BB544_93:
	setp.lt.s32 	%p35, %r374, 2;
	@%p35 bra 	$L__BB544_95;
	add.s32 	%r486, %r278, %r25;
	shl.b32 	%r487, %r486, 2;
	mov.u32 	%r488, _ZZ9cuda_gemmIiLi256ELi4ELi1ELi512ELi16ELi16ELi32ELi0ELi0EEviiiPT_S1_S1_iiE3Ash;
	add.s32 	%r489, %r488, %r487;
	ld.shared.u32 	%r1058, [%r489];
$L__BB544_95:
	setp.lt.s32 	%p36, %r374, 3;
	@%p36 bra 	$L__BB544_97;
	add.s32 	%r490, %r278, %r26;
	shl.b32 	%r491, %r490, 2;
	mov.u32 	%r492, _ZZ9cuda_gemmIiLi256ELi4ELi1ELi512ELi16ELi16ELi32ELi0ELi0EEviiiPT_S1_S1_iiE3Ash;
	add.s32 	%r493, %r492, %r491;
	ld.shared.u32 	%r1057, [%r493];
$L__BB544_97:
	setp.lt.s32 	%p37, %r374, 4;
	@%p37 bra 	$L__BB544_99;
	add.s32 	%r494, %r278, %r27;
	shl.b32 	%r495, %r494, 2;
	mov.u32 	%r496, _ZZ9cuda_gemmIiLi256ELi4ELi1ELi512ELi16ELi16ELi32ELi0ELi0EEviiiPT_S1_S1_iiE3Ash;
	add.s32 	%r497, %r496, %r495;
	ld.shared.u32 	%r1056, [%r497];
$L__BB544_99:
	setp.lt.s32 	%p38, %r374, 5;
	@%p38 bra 	$L__BB544_101;
	add.s32 	%r498, %r278, %r28;
	shl.b32 	%r499, %r498, 2;
	mov.u32 	%r500, _ZZ9cuda_gemmIiLi256ELi4ELi1ELi512ELi16ELi16ELi32ELi0ELi0EEviiiPT_S1_S1_iiE3Ash;
	add.s32 	%r501, %r500, %r499;
	ld.shared.u32 	%r1055, [%r501];
$L__BB544_101:
	setp.lt.s32 	%p39, %r374, 6;
	@%p39 bra 	$L__BB544_103;
	add.s32 	%r502, %r278, %r29;
	shl.b32 	%r503, %r502, 2;
	mov.u32 	%r504, _ZZ9cuda_gemmIiLi256ELi4ELi1ELi512ELi16ELi16ELi32ELi0ELi0EEviiiPT_S1_S1_iiE3Ash;
	add.s32 	%r505, %r504, %r503;
	ld.shared.u32 	%r1054, [%r505];
$L__BB544_103:
	setp.lt.s32 	%p40, %r374, 7;
	@%p40 bra 	$L__BB544_105;
	add.s32 	%r506, %r11, 6;
	and.b32  	%r507, %r506, 15;
	add.s32 	%r508, %r278, %r507;
	shl.b32 	%r509, %r508, 2;
	mov.u32 	%r510, _ZZ9cuda_gemmIiLi256ELi4ELi1ELi512ELi16ELi16ELi32ELi0ELi0EEviiiPT_S1_S1_iiE3Ash;
	add.s32 	%r511, %r510, %r509;
	ld.shared.u32 	%r1053, [%r511];
$L__BB544_105:
	setp.lt.s32 	%p41, %r374, 8;
	@%p41 bra 	$L__BB544_107;
	add.s32 	%r512, %r278, %r30;
	shl.b32 	%r513, %r512, 2;
	mov.u32 	%r514, _ZZ9cuda_gemmIiLi256ELi4ELi1ELi512ELi16ELi16ELi32ELi0ELi0EEviiiPT_S1_S1_iiE3Ash;
	add.s32 	%r515, %r514, %r513;
	ld.shared.u32 	%r1052, [%r515];
$L__BB544_107:
	setp.lt.s32 	%p42, %r374, 9;
	@%p42 bra 	$L__BB544_109;
	xor.b32  	%r516, %r17, 8;
	add.s32 	%r517, %r278, %r516;
	shl.b32 	%r518, %r517, 2;
	mov.u32 	%r519, _ZZ9cuda_gemmIiLi256ELi4ELi1ELi512ELi16ELi16ELi32ELi0ELi0EEviiiPT_S1_S1_iiE3Ash;
	add.s32 	%r520, %r519, %r518;
	ld.shared.u32 	%r1051, [%r520];
$L__BB544_109:
	setp.lt.s32 	%p43, %r374, 10;
	@%p43 bra 	$L__BB544_111;
	add.s32 	%r521, %r278, %r31;
	shl.b32 	%r522, %r521, 2;
	mov.u32 	%r523, _ZZ9cuda_gemmIiLi256ELi4ELi1ELi512ELi16ELi16ELi32ELi0ELi0EEviiiPT_S1_S1_iiE3Ash;
	add.s32 	%r524, %r523, %r522;
	ld.shared.u32 	%r1050, [%r524];
$L__BB544_111:
	setp.lt.s32 	%p44, %r374, 11;
	@%p44 bra 	$L__BB544_113;
	add.s32 	%r525, %r11, 10;
	and.b32  	%r526, %r525, 15;
	add.s32 	%r527, %r278, %r526;
	shl.b32 	%r528, %r527, 2;
	mov.u32 	%r529, _ZZ9cuda_gemmIiLi256ELi4ELi1ELi512ELi16ELi16ELi32ELi0ELi0EEviiiPT_S1_S1_iiE3Ash;
	add.s32 	%r530, %r529, %r528;
	ld.shared.u32 	%r1049, [%r530];
$L__BB544_113:
	setp.lt.s32 	%p45, %r374, 12;
	@%p45 bra 	$L__BB544_115;
	add.s32 	%r531, %r11, 11;
	and.b32  	%r532, %r531, 15;
	add.s32 	%r533, %r278, %r532;
	shl.b32 	%r534, %r533, 2;
	mov.u32 	%r535, _ZZ9cuda_gemmIiLi256ELi4ELi1ELi512ELi16ELi16ELi32ELi0ELi0EEviiiPT_S1_S1_iiE3Ash;
	add.s32 	%r536, %r535, %r534;
	ld.shared.u32 	%r1048, [%r536];
$L__BB544_115:
	setp.lt.s32 	%p46, %r374, 13;
	@%p46 bra 	$L__BB544_117;
	add.s32 	%r537, %r11, 12;
	and.b32  	%r538, %r537, 15;
	add.s32 	%r539, %r278, %r538;
	shl.b32 	%r540, %r539, 2;
	mov.u32 	%r541, _ZZ9cuda_gemmIiLi256ELi4ELi1ELi512ELi16ELi16ELi32ELi0ELi0EEviiiPT_S1_S1_iiE3Ash;
	add.s32 	%r542, %r541, %r540;
	ld.shared.u32 	%r1047, [%r542];
$L__BB544_117:
	setp.lt.s32 	%p47, %r374, 14;
	@%p47 bra 	$L__BB544_119;
	add.s32 	%r543, %r11, 13;
	and.b32  	%r544, %r543, 15;
	add.s32 	%r545, %r278, %r544;
	shl.b32 	%r546, %r545, 2;
	mov.u32 	%r547, _ZZ9cuda_gemmIiLi256ELi4ELi1ELi512ELi16ELi16ELi32ELi0ELi0EEviiiPT_S1_S1_iiE3Ash;
	add.s32 	%r548, %r547, %r546;
	ld.shared.u32 	%r1046, [%r548];
$L__BB544_119:
	setp.lt.s32 	%p48, %r374, 15;
	@%p48 bra 	$L__BB544_121;
	add.s32 	%r549, %r11, 14;
	and.b32  	%r550, %r549, 15;
	add.s32 	%r551, %r278, %r550;
	shl.b32 	%r552, %r551, 2;
	mov.u32 	%r553, _ZZ9cuda_gemmIiLi256ELi4ELi1ELi512ELi16ELi16ELi32ELi0ELi0EEviiiPT_S1_S1_iiE3Ash;
	add.s32 	%r554, %r553, %r552;
	ld.shared.u32 	%r1045, [%r554];
$L__BB544_121:
	setp.lt.s32 	%p49, %r374, 16;
	@%p49 bra 	$L__BB544_196;
	add.s32 	%r555, %r11, -1;
	and.b32  	%r556, %r555, 15;
	add.s32 	%r557, %r278, %r556;
	shl.b32 	%r558, %r557, 2;
	mov.u32 	%r559, _ZZ9cuda_gemmIiLi256ELi4ELi1ELi512ELi16ELi16ELi32ELi0ELi0EEviiiPT_S1_S1_iiE3Ash;
	add.s32 	%r560, %r559, %r558;
	ld.shared.u32 	%r1044, [%r560];
	bra.uni 	$L__BB544_196;
$L__BB544_123:
	mov.b32 	%r958, 0;
$L__BB544_124:
	setp.lt.s32 	%p85, %r374, 1;
	add.s32 	%r185, %r958, %r11;
	mad.lo.s32 	%r186, %r185, %r374, %r18;
	@%p85 bra 	$L__BB544_126;
	add.s32 	%r587, %r186, %r17;
	shl.b32 	%r588, %r587, 2;
	mov.u32 	%r589, _ZZ9cuda_gemmIiLi256ELi4ELi1ELi512ELi16ELi16ELi32ELi0ELi0EEviiiPT_S1_S1_iiE3Ash;
	add.s32 	%r590, %r589, %r588;
	ld.shared.u32 	%r1059, [%r590];
$L__BB544_126:
	setp.lt.s32 	%p86, %r374, 2;
	@%p86 bra 	$L__BB544_128;
	add.s32 	%r591, %r186, %r25;
	shl.b32 	%r592, %r591, 2;
	mov.u32 	%r593, _ZZ9cuda_gemmIiLi256ELi4ELi1ELi512ELi16ELi16ELi32ELi0ELi0EEviiiPT_S1_S1_iiE3Ash;
	add.s32 	%r594, %r593, %r592;
	ld.shared.u32 	%r1058, [%r594];
$L__BB544_128:
	setp.lt.s32 	%p87, %r374, 3;
	@%p87 bra 	$L__BB544_130;
	add.s32 	%r595, %r186, %r26;
	shl.b32 	%r596, %r595, 2;
	mov.u32 	%r597, _ZZ9cuda_gemmIiLi256ELi4ELi1ELi512ELi16ELi16ELi32ELi0ELi0EEviiiPT_S1_S1_iiE3Ash;
	add.s32 	%r598, %r597, %r596;
	ld.shared.u32 	%r1057, [%r598];
$L__BB544_130:
	setp.lt.s32 	%p88, %r374, 4;
	@%p88 bra 	$L__BB544_132;
	add.s32 	%r599, %r186, %r27;
	shl.b32 	%r600, %r599, 2;
	mov.u32 	%r601, _ZZ9cuda_gemmIiLi256ELi4ELi1ELi512ELi16ELi16ELi32ELi0ELi0EEviiiPT_S1_S1_iiE3Ash;
	add.s32 	%r602, %r601, %r600;
	ld.shared.u32 	%r1056, [%r602];
$L__BB544_132:
	setp.lt.s32 	%p89, %r374, 5;
	@%p89 bra 	$L__BB544_134;
	add.s32 	%r603, %r186, %r28;
	shl.b32 	%r604, %r603, 2;
	mov.u32 	%r605, _ZZ9cuda_gemmIiLi256ELi4ELi1ELi512ELi16ELi16ELi32ELi0ELi0EEviiiPT_S1_S1_iiE3Ash;
	add.s32 	%r606, %r605, %r604;
	ld.shared.u32 	%r1055, [%r606];
$L__BB544_134:
	setp.lt.s32 	%p90, %r374, 6;
	@%p90 bra 	$L__BB544_136;
	add.s32 	%r607, %r186, %r29;
	shl.b32 	%r608, %r607, 2;
	mov.u32 	%r609, _ZZ9cuda_gemmIiLi256ELi4ELi1ELi512ELi16ELi16ELi32ELi0ELi0EEviiiPT_S1_S1_iiE3Ash;
	add.s32 	%r610, %r609, %r608;
	ld.shared.u32 	%r1054, [%r610];
$L__BB544_136:
	setp.lt.s32 	%p91, %r374, 7;
	@%p91 bra 	$L__BB544_138;
	add.s32 	%r611, %r11, 6;
	and.b32  	%r612, %r611, 15;
	add.s32 	%r613, %r186, %r612;
	shl.b32 	%r614, %r613, 2;
	mov.u32 	%r615, _ZZ9cuda_gemmIiLi256ELi4ELi1ELi512ELi16ELi16ELi32ELi0ELi0EEviiiPT_S1_S1_iiE3Ash;
	add.s32 	%r616, %r615, %r614;
	ld.shared.u32 	%r1053, [%r616];
$L__BB544_138:
	setp.lt.s32 	%p92, %r374, 8;
	@%p92 bra 	$L__BB544_140;
	add.s32 	%r617, %r186, %r30;
	shl.b32 	%r618, %r617, 2;
	mov.u32 	%r619, _ZZ9cuda_gemmIiLi256ELi4ELi1ELi512ELi16ELi16ELi32ELi0ELi0EEviiiPT_S1_S1_iiE3Ash;
	add.s32 	%r620, %r619, %r618;
	ld.shared.u32 	%r1052, [%r620];
$L__BB544_140:
	setp.lt.s32 	%p93, %r374, 9;
	@%p93 bra 	$L__BB544_142;
	xor.b32  	%r621, %r17, 8;
	add.s32 	%r622, %r186, %r621;
	shl.b32 	%r623, %r622, 2;
	mov.u32 	%r624, _ZZ9cuda_gemmIiLi256ELi4ELi1ELi512ELi16ELi16ELi32ELi0ELi0EEviiiPT_S1_S1_iiE3Ash;
	add.s32 	%r625, %r624, %r623;
	ld.shared.u32 	%r1051, [%r625];
$L__BB544_142:
	setp.lt.s32 	%p94, %r374, 10;
	@%p94 bra 	$L__BB544_144;
	add.s32 	%r626, %r186, %r31;
	shl.b32 	%r627, %r626, 2;
	mov.u32 	%r628, _ZZ9cuda_gemmIiLi256ELi4ELi1ELi512ELi16ELi16ELi32ELi0ELi0EEviiiPT_S1_S1_iiE3Ash;
	add.s32 	%r629, %r628, %r627;
	ld.shared.u32 	%r1050, [%r629];
$L__BB544_144:
	setp.lt.s32 	%p95, %r374, 11;
	@%p95 bra 	$L__BB544_146;
	add.s32 	%r630, %r11, 10;
	and.b32  	%r631, %r630, 15;
	add.s32 	%r632, %r186, %r631;
	shl.b32 	%r633, %r632, 2;
	mov.u32 	%r634, _ZZ9cuda_gemmIiLi256ELi4ELi1ELi512ELi16ELi16ELi32ELi0ELi0EEviiiPT_S1_S1_iiE3Ash;
	add.s32 	%r635, %r634, %r633;
	ld.shared.u32 	%r1049, [%r635];
$L__BB544_146:
	setp.lt.s32 	%p96, %r374, 12;
	@%p96 bra 	$L__BB544_148;
	add.s32 	%r636, %r11, 11;
	and.b32  	%r637, %r636, 15;
	add.s32 	%r638, %r186, %r637;
	shl.b32 	%r639, %r638, 2;
	mov.u32 	%r640, _ZZ9cuda_gemmIiLi256ELi4ELi1ELi512ELi16ELi16ELi32ELi0ELi0EEviiiPT_S1_S1_iiE3Ash;
	add.s32 	%r641, %r640, %r639;
	ld.shared.u32 	%r1048, [%r641];
$L__BB544_148:
	setp.lt.s32 	%p97, %r374, 13;
	@%p97 bra 	$L__BB544_150;
	add.s32 	%r642, %r11, 12;
	and.b32  	%r643, %r642, 15;
	add.s32 	%r644, %r186, %r643;
	shl.b32 	%r645, %r644, 2;
	mov.u32 	%r646, _ZZ9cuda_gemmIiLi256ELi4ELi1ELi512ELi16ELi16ELi32ELi0ELi0EEviiiPT_S1_S1_iiE3Ash;
	add.s32 	%r647, %r646, %r645;
	ld.shared.u32 	%r1047, [%r647];
$L__BB544_150:
	setp.lt.s32 	%p98, %r374, 14;
	@%p98 bra 	$L__BB544_152;
	add.s32 	%r648, %r11, 13;
	and.b32  	%r649, %r648, 15;
	add.s32 	%r650, %r186, %r649;
	shl.b32 	%r651, %r650, 2;
	mov.u32 	%r652, _ZZ9cuda_gemmIiLi256ELi4ELi1ELi512ELi16ELi16ELi32ELi0ELi0EEviiiPT_S1_S1_iiE3Ash;
	add.s32 	%r653, %r652, %r651;
	ld.shared.u32 	%r1046, [%r653];
$L__BB544_152:
	setp.lt.s32 	%p99, %r374, 15;
	@%p99 bra 	$L__BB544_154;
	add.s32 	%r654, %r11, 14;
	and.b32  	%r655, %r654, 15;
	add.s32 	%r656, %r186, %r655;
	shl.b32 	%r657, %r656, 2;
	mov.u32 	%r658, _ZZ9cuda_gemmIiLi256ELi4ELi1ELi512ELi16ELi16ELi32ELi0ELi0EEviiiPT_S1_S1_iiE3Ash;
	add.s32 	%r659, %r658, %r657;
	ld.shared.u32 	%r1045, [%r659];
$L__BB544_154:
	setp.lt.s32 	%p100, %r374, 16;
	@%p100 bra 	$L__BB544_156;
	add.s32 	%r660, %r11, -1;
	and.b32  	%r661, %r660, 15;
	add.s32 	%r662, %r186, %r661;
	shl.b32 	%r663, %r662, 2;
	mov.u32 	%r664, _ZZ9cuda_gemmIiLi256ELi4ELi1ELi512ELi16ELi16ELi32ELi0ELi0EEviiiPT_S1_S1_iiE3Ash;
	add.s32 	%r665, %r664, %r663;
	ld.shared.u32 	%r1044, [%r665];
$L__BB544_156:
	setp.lt.s32 	%p101, %r12, %r19;
	@%p101 bra 	$L__BB544_158;
$L__BB544_157:
	add.s32 	%r958, %r958, %r10;
	setp.lt.s32 	%p138, %r958, %r9;
	@%p138 bra 	$L__BB544_124;
	bra.uni 	$L__BB544_232;
$L__BB544_158:
	rem.s32 	%r666, %r2, %r374;
	shl.b32 	%r667, %r666, 2;
	mov.u32 	%r668, _ZZ9cuda_gemmIiLi256ELi4ELi1ELi512ELi16ELi16ELi32ELi0ELi0EEviiiPT_S1_S1_iiE11kron_fac_sh;
	add.s32 	%r220, %r668, %r667;
	mov.u32 	%r975, %r12;
$L__BB544_159:
	mad.lo.s32 	%r670, %r975, 68, %r220;
	ld.shared.u32 	%r222, [%r670];
	mov.b32 	%r977, 0;
	@%p85 bra 	$L__BB544_161;
	shfl.sync.idx.b32	%r671|%p103, %r222, %r32, %r20, -1;
	mul.lo.s32 	%r977, %r671, %r1059;
$L__BB544_161:
	@%p86 bra 	$L__BB544_163;
	shfl.sync.idx.b32	%r672|%p105, %r222, %r33, %r20, -1;
	mad.lo.s32 	%r977, %r672, %r1058, %r977;
$L__BB544_163:
	@%p87 bra 	$L__BB544_165;
	shfl.sync.idx.b32	%r673|%p107, %r222, %r34, %r20, -1;
	mad.lo.s32 	%r977, %r673, %r1057, %r977;
$L__BB544_165:
	setp.lt.s32 	%p108, %r374, 4;
	@%p108 bra 	$L__BB544_167;
	shfl.sync.idx.b32	%r674|%p109, %r222, %r35, %r20, -1;
	mad.lo.s32 	%r977, %r674, %r1056, %r977;
$L__BB544_167:
	setp.lt.s32 	%p110, %r374, 5;
	@%p110 bra 	$L__BB544_169;
	shfl.sync.idx.b32	%r675|%p111, %r222, %r36, %r20, -1;
	mad.lo.s32 	%r977, %r675, %r1055, %r977;
$L__BB544_169:
	setp.lt.s32 	%p112, %r374, 6;
	@%p112 bra 	$L__BB544_171;
	shfl.sync.idx.b32	%r676|%p113, %r222, %r37, %r20, -1;
	mad.lo.s32 	%r977, %r676, %r1054, %r977;
$L__BB544_171:
	setp.lt.s32 	%p114, %r374, 7;
	@%p114 bra 	$L__BB544_173;
	shfl.sync.idx.b32	%r677|%p115, %r222, %r38, %r20, -1;
	mad.lo.s32 	%r977, %r677, %r1053, %r977;
$L__BB544_173:
	setp.lt.s32 	%p116, %r374, 8;
	@%p116 bra 	$L__BB544_175;
	shfl.sync.idx.b32	%r678|%p117, %r222, %r39, %r20, -1;
	mad.lo.s32 	%r977, %r678, %r1052, %r977;
$L__BB544_175:
	setp.lt.s32 	%p118, %r374, 9;
	@%p118 bra 	$L__BB544_177;
	shfl.sync.idx.b32	%r679|%p119, %r222, %r40, %r20, -1;
	mad.lo.s32 	%r977, %r679, %r1051, %r977;
$L__BB544_177:
	setp.lt.s32 	%p120, %r374, 10;
	@%p120 bra 	$L__BB544_179;
	shfl.sync.idx.b32	%r680|%p121, %r222, %r41, %r20, -1;
	mad.lo.s32 	%r977, %r680, %r1050, %r977;
$L__BB544_179:
	setp.lt.s32 	%p122, %r374, 11;
	@%p122 bra 	$L__BB544_181;
	shfl.sync.idx.b32	%r681|%p123, %r222, %r42, %r20, -1;
	mad.lo.s32 	%r977, %r681, %r1049, %r977;
$L__BB544_181:
	setp.lt.s32 	%p124, %r374, 12;
	@%p124 bra 	$L__BB544_183;
	shfl.sync.idx.b32	%r682|%p125, %r222, %r43, %r20, -1;
	mad.lo.s32 	%r977, %r682, %r1048, %r977;
$L__BB544_183:
	setp.lt.s32 	%p126, %r374, 13;
	@%p126 bra 	$L__BB544_185;
	shfl.sync.idx.b32	%r683|%p127, %r222, %r44, %r20, -1;
	mad.lo.s32 	%r977, %r683, %r1047, %r977;
$L__BB544_185:
	setp.lt.s32 	%p128, %r374, 14;
	@%p128 bra 	$L__BB544_187;
	shfl.sync.idx.b32	%r684|%p129, %r222, %r45, %r20, -1;
	mad.lo.s32 	%r977, %r684, %r1046, %r977;
$L__BB544_187:
	setp.lt.s32 	%p130, %r374, 15;
	@%p130 bra 	$L__BB544_189;
	shfl.sync.idx.b32	%r685|%p131, %r222, %r46, %r20, -1;
	mad.lo.s32 	%r977, %r685, %r1045, %r977;
$L__BB544_189:
	setp.lt.s32 	%p132, %r374, 16;
	@%p132 bra 	$L__BB544_191;
	shfl.sync.idx.b32	%r686|%p133, %r222, %r47, %r20, -1;
	mad.lo.s32 	%r977, %r686, %r1044, %r977;
$L__BB544_191:
	mov.u32 	%r991, %r3;
$L__BB544_192:
	shr.u32 	%r256, %r991, 1;
	shfl.sync.down.b32	%r687|%p134, %r977, %r256, %r21, -1;
	add.s32 	%r977, %r687, %r977;
	setp.gt.u32 	%p135, %r991, 3;
	mov.u32 	%r991, %r256;
	@%p135 bra 	$L__BB544_192;
	rem.u32 	%r688, %r2, %r4;
	setp.eq.s32 	%p136, %r688, 0;
	@%p136 bra 	$L__BB544_194;
	bra.uni 	$L__BB544_195;
$L__BB544_194:
	mad.lo.s32 	%r689, %r975, %r9, %r185;
	shl.b32 	%r690, %r689, 2;
	mov.u32 	%r691, _ZZ9cuda_gemmIiLi256ELi4ELi1ELi512ELi16ELi16ELi32ELi0ELi0EEviiiPT_S1_S1_iiE3Csh;
	add.s32 	%r692, %r691, %r690;
	st.shared.u32 	[%r692], %r977;
$L__BB544_195:
	add.s32 	%r975, %r975, %r14;
	setp.lt.s32 	%p137, %r975, %r19;
	@%p137 bra 	$L__BB544_159;
	bra.uni 	$L__BB544_157;
$L__BB544_196:
	setp.lt.s32 	%p50, %r12, %r19;
	@%p50 bra 	$L__BB544_197;
	bra.uni 	$L__BB544_231;
$L__BB544_197:
	rem.u32 	%r561, %r2, %r374;
	shl.b32 	%r562, %r561, 2;
	mov.u32 	%r563, _ZZ9cuda_gemmIiLi256ELi4ELi1ELi512ELi16ELi16ELi32ELi0ELi0EEviiiPT_S1_S1_iiE11kron_fac_sh;
	add.s32 	%r279, %r563, %r562;
	mov.u32 	%r1027, %r12;
$L__BB544_198:
	mad.lo.s32 	%r565, %r1027, 68, %r279;
	ld.shared.u32 	%r313, [%r565];
	mov.b32 	%r1029, 0;
	@%p34 bra 	$L__BB544_200;
	shfl.sync.idx.b32	%r566|%p52, %r313, %r32, %r20, -1;
	mul.lo.s32 	%r1029, %r566, %r1059;
$L__BB544_200:
	@%p35 bra 	$L__BB544_202;
	shfl.sync.idx.b32	%r567|%p54, %r313, %r33, %r20, -1;
	mad.lo.s32 	%r1029, %r567, %r1058, %r1029;
$L__BB544_202:
	@%p36 bra 	$L__BB544_204;
	shfl.sync.idx.b32	%r568|%p56, %r313, %r34, %r20, -1;
	mad.lo.s32 	%r1029, %r568, %r1057, %r1029;
$L__BB544_204:
	@%p37 bra 	$L__BB544_206;
	shfl.sync.idx.b32	%r569|%p58, %r313, %r35, %r20, -1;
	mad.lo.s32 	%r1029, %r569, %r1056, %r1029;
$L__BB544_206:
	setp.lt.s32 	%p59, %r374, 5;
	@%p59 bra 	$L__BB544_208;
	shfl.sync.idx.b32	%r570|%p60, %r313, %r36, %r20, -1;
	mad.lo.s32 	%r1029, %r570, %r1055, %r1029;
$L__BB544_208:
	setp.lt.s32 	%p61, %r374, 6;
	@%p61 bra 	$L__BB544_210;
	shfl.sync.idx.b32	%r571|%p62, %r313, %r37, %r20, -1;
	mad.lo.s32 	%r1029, %r571, %r1054, %r1029;
$L__BB544_210:
	setp.lt.s32 	%p63, %r374, 7;
	@%p63 bra 	$L__BB544_212;
	shfl.sync.idx.b32	%r572|%p64, %r313, %r38, %r20, -1;
	mad.lo.s32 	%r1029, %r572, %r1053, %r1029;
$L__BB544_212:
	setp.lt.s32 	%p65, %r374, 8;
	@%p65 bra 	$L__BB544_214;
	shfl.sync.idx.b32	%r573|%p66, %r313, %r39, %r20, -1;
	mad.lo.s32 	%r1029, %r573, %r1052, %r1029;
$L__BB544_214:
	setp.lt.s32 	%p67, %r374, 9;
	@%p67 bra 	$L__BB544_216;
	shfl.sync.idx.b32	%r574|%p68, %r313, %r40, %r20, -1;
	mad.lo.s32 	%r1029, %r574, %r1051, %r1029;
$L__BB544_216:
	setp.lt.s32 	%p69, %r374, 10;
	@%p69 bra 	$L__BB544_218;
	shfl.sync.idx.b32	%r575|%p70, %r313, %r41, %r20, -1;
	mad.lo.s32 	%r1029, %r575, %r1050, %r1029;
$L__BB544_218:
	setp.lt.s32 	%p71, %r374, 11;
	@%p71 bra 	$L__BB544_220;
	shfl.sync.idx.b32	%r576|%p72, %r313, %r42, %r20, -1;
	mad.lo.s32 	%r1029, %r576, %r1049, %r1029;
$L__BB544_220:
	setp.lt.s32 	%p73, %r374, 12;
	@%p73 bra 	$L__BB544_222;
	shfl.sync.idx.b32	%r577|%p74, %r313, %r43, %r20, -1;
	mad.lo.s32 	%r1029, %r577, %r1048, %r1029;
$L__BB544_222:
	setp.lt.s32 	%p75, %r374, 13;
	@%p75 bra 	$L__BB544_224;
	shfl.sync.idx.b32	%r578|%p76, %r313, %r44, %r20, -1;
	mad.lo.s32 	%r1029, %r578, %r1047, %r1029;
$L__BB544_224:
	setp.lt.s32 	%p77, %r374, 14;
	@%p77 bra 	$L__BB544_226;
	shfl.sync.idx.b32	%r579|%p78, %r313, %r45, %r20, -1;
	mad.lo.s32 	%r1029, %r579, %r1046, %r1029;
$L__BB544_226:
	setp.lt.s32 	%p79, %r374, 15;
	@%p79 bra 	$L__BB544_228;
	shfl.sync.idx.b32	%r580|%p80, %r313, %r46, %r20, -1;
	mad.lo.s32 	%r1029, %r580, %r1045, %r1029;
$L__BB544_228:
	setp.lt.s32 	%p81, %r374, 16;
	@%p81 bra 	$L__BB544_230;
	shfl.sync.idx.b32	%r581|%p82, %r313, %r47, %r20, -1;
	mad.lo.s32 	%r1029, %r581, %r1044, %r1029;
$L__BB544_230:
	mad.lo.s32 	%r582, %r1027, %r9, %r277;
	shl.b32 	%r583, %r582, 2;
	mov.u32 	%r584, _ZZ9cuda_gemmIiLi256ELi4ELi1ELi512ELi16ELi16ELi32ELi0ELi0EEviiiPT_S1_S1_iiE3Csh;
	add.s32 	%r585, %r584, %r583;
	st.shared.u32 	[%r585], %r1029;
	add.s32 	%r1027, %r1027, %r14;
	setp.lt.s32 	%p83, %r1027, %r19;
	@%p83 bra 	$L__BB544_198;
$L__BB544_231:
	add.s32 	%r1010, %r1010, %r10;
	setp.lt.s32 	%p84, %r1010, %r9;
	@%p84 bra 	$L__BB544_91;
$L__BB544_232:
	ld.param.u32 	%r867, [_Z9cuda_gemmIiLi256ELi4ELi1ELi512ELi16ELi16ELi32ELi0ELi0EEviiiPT_S1_S1_ii_param_1];
	bar.sync 	0;
	mov.u32 	%r800, %ctaid.x;
	mul.lo.s32 	%r801, %r9, %r800;
	mad.lo.s32 	%r364, %r885, %r867, %r801;
	div.s32 	%r365, %r372, %r374;
	mov.u32 	%r1060, %r1;
	@%p21 bra 	$L__BB544_236;
	setp.eq.s16 	%p191, %rs2, 3;
	div.s32 	%r802, %r1, %r9;
	mad.lo.s32 	%r803, %r365, %r802, %r364;
	mul.lo.s32 	%r804, %r802, %r9;
	sub.s32 	%r805, %r1, %r804;
	add.s32 	%r806, %r803, %r805;
	shl.b32 	%r807, %r1, 2;
	mov.u32 	%r808, _ZZ9cuda_gemmIiLi256ELi4ELi1ELi512ELi16ELi16ELi32ELi0ELi0EEviiiPT_S1_S1_iiE3Csh;
	add.s32 	%r809, %r808, %r807;
	ld.shared.u32 	%r810, [%r809];
	mul.wide.s32 	%rd23, %r806, 4;
	add.s64 	%rd24, %rd2, %rd23;
	st.global.u32 	[%rd24], %r810;
	mov.u32 	%r1060, %r22;
	@%p191 bra 	$L__BB544_236;
	setp.eq.s16 	%p192, %rs2, 0;
	div.s32 	%r811, %r22, %r9;
	mad.lo.s32 	%r812, %r365, %r811, %r364;
	mul.lo.s32 	%r813, %r811, %r9;
	sub.s32 	%r814, %r22, %r813;
	add.s32 	%r815, %r812, %r814;
	shl.b32 	%r816, %r1, 2;
	mov.u32 	%r817, _ZZ9cuda_gemmIiLi256ELi4ELi1ELi512ELi16ELi16ELi32ELi0ELi0EEviiiPT_S1_S1_iiE3Csh;
	add.s32 	%r818, %r817, %r816;
	add.s32 	%r819, %r818, %r23;
	ld.shared.u32 	%r820, [%r819];
	mul.wide.s32 	%rd25, %r815, 4;
	add.s64 	%rd26, %rd2, %rd25;
	st.global.u32 	[%rd26], %r820;
	mov.u32 	%r1060, %r24;
	@%p192 bra 	$L__BB544_236;
	add.s32 	%r1060, %r24, %r13;
	div.s32 	%r821, %r24, %r9;
	mad.lo.s32 	%r822, %r365, %r821, %r364;
	mul.lo.s32 	%r823, %r821, %r9;
	sub.s32 	%r824, %r24, %r823;
	add.s32 	%r825, %r822, %r824;
	shl.b32 	%r826, %r1, 2;
	mov.u32 	%r827, _ZZ9cuda_gemmIiLi256ELi4ELi1ELi512ELi16ELi16ELi32ELi0ELi0EEviiiPT_S1_S1_iiE3Csh;
	add.s32 	%r828, %r827, %r826;
	add.s32 	%r829, %r828, %r23;
	add.s32 	%r830, %r829, %r23;
	ld.shared.u32 	%r831, [%r830];
	mul.wide.s32 	%rd27, %r825, 4;
	add.s64 	%rd28, %rd2, %rd27;
	st.global.u32 	[%rd28], %r831;
$L__BB544_236:
	@%p24 bra 	$L__BB544_238;
$L__BB544_237:
	div.s32 	%r832, %r1060, %r9;
	mad.lo.s32 	%r833, %r365, %r832, %r364;
	mul.lo.s32 	%r834, %r832, %r9;
	sub.s32 	%r835, %r1060, %r834;
	add.s32 	%r836, %r833, %r835;
	shl.b32 	%r837, %r1060, 2;
	mov.u32 	%r838, _ZZ9cuda_gemmIiLi256ELi4ELi1ELi512ELi16ELi16ELi32ELi0ELi0EEviiiPT_S1_S1_iiE3Csh;
	add.s32 	%r839, %r838, %r837;
	ld.shared.u32 	%r840, [%r839];
	mul.wide.s32 	%rd29, %r836, 4;
	add.s64 	%rd30, %rd2, %rd29;
	st.global.u32 	[%rd30], %r840;
	add.s32 	%r841, %r1060, %r13;
	div.s32 	%r842, %r841, %r9;
	mad.lo.s32 	%r843, %r365, %r842, %r364;
	mul.lo.s32 	%r844, %r842, %r9;
	sub.s32 	%r845, %r841, %r844;
	add.s32 	%r846, %r843, %r845;
	add.s32 	%r847, %r839, %r23;
	ld.shared.u32 	%r848, [%r847];
	mul.wide.s32 	%rd31, %r846, 4;
	add.s64 	%rd32, %rd2, %rd31;
	st.global.u32 	[%rd32], %r848;
	add.s32 	%r849, %r841, %r13;
	div.s32 	%r850, %r849, %r9;
	mad.lo.s32 	%r851, %r365, %r850, %r364;
	mul.lo.s32 	%r852, %r850, %r9;
	sub.s32 	%r853, %r849, %r852;
	add.s32 	%r854, %r851, %r853;
	add.s32 	%r855, %r847, %r23;
	ld.shared.u32 	%r856, [%r855];
	mul.wide.s32 	%rd33, %r854, 4;
	add.s64 	%rd34, %rd2, %rd33;
	st.global.u32 	[%rd34], %r856;
	add.s32 	%r857, %r849, %r13;
	div.s32 	%r858, %r857, %r9;
	mad.lo.s32 	%r859, %r365, %r858, %r364;
	mul.lo.s32 	%r860, %r858, %r9;
	sub.s32 	%r861, %r857, %r860;
	add.s32 	%r862, %r859, %r861;
	add.s32 	%r863, %r855, %r23;
	ld.shared.u32 	%r864, [%r863];
	mul.wide.s32 	%rd35, %r862, 4;
	add.s64 	%rd36, %rd2, %rd35;
	st.global.u32 	[%rd36], %r864;
	add.s32 	%r1060, %r857, %r13;
	setp.lt.u32 	%p194, %r1060, 512;
	@%p194 bra 	$L__BB544_237;
$L__BB544_238:
	mov.u32 	%r865, %nctaid.y;
	add.s32 	%r885, %r885, %r865;
	shl.b32 	%r866, %r865, 2;
	setp.lt.u32 	%p195, %r885, %r866;
	@%p195 bra 	$L__BB544_5;
$L__BB544_239:
	ret;

}
	// .globl	_Z9cuda_gemmIiLi256ELi4ELi1ELi512ELi16ELi16ELi32ELi0ELi1EEviiiPT_S1_S1_ii
.visible .entry _Z9cuda_gemmIiLi256ELi4ELi1ELi512ELi16ELi16ELi32ELi0ELi1EEviiiPT_S1_S1_ii(
	.param .u32 _Z9cuda_gemmIiLi256ELi4ELi1ELi512ELi16ELi16ELi32ELi0ELi1EEviiiPT_S1_S1_ii_param_0,
	.param .u32 _Z9cuda_gemmIiLi256ELi4ELi1ELi512ELi16ELi16ELi32ELi0ELi1EEviiiPT_S1_S1_ii_param_1,
	.param .u32 _Z9cuda_gemmIiLi256ELi4ELi1ELi512ELi16ELi16ELi32ELi0ELi1EEviiiPT_S1_S1_ii_param_2,
	.param .u64 .ptr .align 1 _Z9cuda_gemmIiLi256ELi4ELi1ELi512ELi16ELi16ELi32ELi0ELi1EEviiiPT_S1_S1_ii_param_3,
	.param .u64 .ptr .align 1 _Z9cuda_gemmIiLi256ELi4ELi1ELi512ELi16ELi16ELi32ELi0ELi1EEviiiPT_S1_S1_ii_param_4,
	.param .u64 .ptr .align 1 _Z9cuda_gemmIiLi256ELi4ELi1ELi512ELi16ELi16ELi32ELi0ELi1EEviiiPT_S1_S1_ii_param_5,
	.param .u32 _Z9cuda_gemmIiLi256ELi4ELi1ELi512ELi16ELi16ELi32ELi0ELi1EEviiiPT_S1_S1_ii_param_6,
	.param .u32 _Z9cuda_gemmIiLi256ELi4ELi1ELi512ELi16ELi16ELi32ELi0ELi1EEviiiPT_S1_S1_ii_param_7
)
.maxntid 256
{
	.reg .pred 	%p<40>;
	.reg .b16 	%rs<6>;
	.reg .b32 	%r<329>;
	.reg .b64 	%rd<48>;
	// demoted variable
	.shared .align 128 .b8 _ZZ9cuda_gemmIiLi256ELi4ELi1ELi512ELi16ELi16ELi32ELi0ELi1EEviiiPT_S1_S1_iiE11kron_fac_sh[1088];
	// demoted variable
	.shared .align 128 .b8 _ZZ9cuda_gemmIiLi256ELi4ELi1ELi512ELi16ELi16ELi32ELi0ELi1EEviiiPT_S1_S1_iiE3Ash[2048];
	// demoted variable
	.shared .align 128 .b8 _ZZ9cuda_gemmIiLi256ELi4ELi1ELi512ELi16ELi16ELi32ELi0ELi1EEviiiPT_S1_S1_iiE3Csh[2048];
	ld.param.u32 	%r93, [_Z9cuda_gemmIiLi256ELi4ELi1ELi512ELi16ELi16ELi32ELi0ELi1EEviiiPT_S1_S1_ii_param_1];
	ld.param.u32 	%r94, [_Z9cuda_gemmIiLi256ELi4ELi1ELi512ELi16ELi16ELi32ELi0ELi1EEviiiPT_S1_S1_ii_param_2];
	ld.param.u64 	%rd9, [_Z9cuda_gemmIiLi256ELi4ELi1ELi512ELi16ELi16ELi32ELi0ELi1EEviiiPT_S1_S1_ii_param_3];
	ld.param.u64 	%rd10, [_Z9cuda_gemmIiLi256ELi4ELi1ELi512ELi16ELi16ELi32ELi0ELi1EEviiiPT_S1_S1_ii_param_4];
	ld.param.u64 	%rd11, [_Z9cuda_gemmIiLi256ELi4ELi1ELi512ELi16ELi16ELi32ELi0ELi1EEviiiPT_S1_S1_ii_param_5];
	cvta.to.global.u64 	%rd1, %rd10;
	cvta.to.global.u64 	%rd2, %rd9;
	cvta.to.global.u64 	%rd3, %rd11;
	mov.u32 	%r1, %tid.x;
	mov.u32 	%r2, %ntid.x;
	add.s32 	%r3, %r1, %r2;
	max.u32 	%r95, %r3, 256;
	setp.lt.u32 	%p1, %r3, 256;
	selp.u32 	%r96, 1, 0, %p1;
	add.s32 	%r97, %r3, %r96;
	sub.s32 	%r98, %r95, %r97;
	div.u32 	%r99, %r98, %r2;
	add.s32 	%r4, %r99, %r96;
	and.b32  	%r100, %r4, 3;
	setp.eq.s32 	%p2, %r100, 3;
	mov.u32 	%r317, %r1;
	@%p2 bra 	$L__BB545_3;
	add.s32 	%r102, %r4, 1;
	and.b32  	%r5, %r102, 3;
	mov.b32 	%r316, 0;
	mov.u32 	%r317, %r1;
$L__BB545_2:
	.pragma "nounroll";
	mul.wide.u32 	%rd12, %r317, 4;
	add.s64 	%rd13, %rd1, %rd12;
	ld.global.u32 	%r103, [%rd13];
	and.b32  	%r104, %r317, 15;
	mov.u32 	%r105, _ZZ9cuda_gemmIiLi256ELi4ELi1ELi512ELi16ELi16ELi32ELi0ELi1EEviiiPT_S1_S1_iiE11kron_fac_sh;
	mad.lo.s32 	%r106, %r104, 68, %r105;
	shr.u32 	%r107, %r317, 2;
	and.b32  	%r108, %r107, 1073741820;
	add.s32 	%r109, %r106, %r108;
	st.shared.u32 	[%r109], %r103;
	add.s32 	%r317, %r317, %r2;
	add.s32 	%r316, %r316, 1;
	setp.ne.s32 	%p3, %r316, %r5;
	@%p3 bra 	$L__BB545_2;
$L__BB545_3:
	setp.lt.u32 	%p4, %r4, 3;
	@%p4 bra 	$L__BB545_6;
	mov.u32 	%r112, _ZZ9cuda_gemmIiLi256ELi4ELi1ELi512ELi16ELi16ELi32ELi0ELi1EEviiiPT_S1_S1_iiE11kron_fac_sh;
$L__BB545_5:
	mul.wide.u32 	%rd14, %r317, 4;
	add.s64 	%rd15, %rd1, %rd14;
	ld.global.u32 	%r110, [%rd15];
	and.b32  	%r111, %r317, 15;
	mad.lo.s32 	%r113, %r111, 68, %r112;
	shr.u32 	%r114, %r317, 2;
	and.b32  	%r115, %r114, 1073741820;
	add.s32 	%r116, %r113, %r115;
	st.shared.u32 	[%r116], %r110;
	add.s32 	%r117, %r317, %r2;
	mul.wide.u32 	%rd16, %r117, 4;
	add.s64 	%rd17, %rd1, %rd16;
	ld.global.u32 	%r118, [%rd17];
	and.b32  	%r119, %r117, 15;
	mad.lo.s32 	%r120, %r119, 68, %r112;
	shr.u32 	%r121, %r117, 2;
	and.b32  	%r122, %r121, 1073741820;
	add.s32 	%r123, %r120, %r122;
	st.shared.u32 	[%r123], %r118;
	add.s32 	%r124, %r117, %r2;
	mul.wide.u32 	%rd18, %r124, 4;
	add.s64 	%rd19, %rd1, %rd18;
	ld.global.u32 	%r125, [%rd19];
	and.b32  	%r126, %r124, 15;
	mad.lo.s32 	%r127, %r126, 68, %r112;
	shr.u32 	%r128, %r124, 2;
	and.b32  	%r129, %r128, 1073741820;
	add.s32 	%r130, %r127, %r129;
	st.shared.u32 	[%r130], %r125;
	add.s32 	%r131, %r124, %r2;
	mul.wide.u32 	%rd20, %r131, 4;
	add.s64 	%rd21, %rd1, %rd20;
	ld.global.u32 	%r132, [%rd21];
	and.b32  	%r133, %r131, 15;
	mad.lo.s32 	%r134, %r133, 68, %r112;
	shr.u32 	%r135, %r131, 2;
	and.b32  	%r136, %r135, 1073741820;
	add.s32 	%r137, %r134, %r136;
	st.shared.u32 	[%r137], %r132;
	add.s32 	%r317, %r131, %r2;
	setp.lt.u32 	%p5, %r317, 256;
	@%p5 bra 	$L__BB545_5;
$L__BB545_6:
	and.b32  	%r13, %r1, 31;
	mov.u32 	%r319, %ctaid.y;
	mov.u32 	%r15, %nctaid.y;
	shl.b32 	%r16, %r15, 2;
	setp.ge.u32 	%p6, %r319, %r16;
	@%p6 bra 	$L__BB545_30;
	mov.u32 	%r138, %ctaid.x;
	shl.b32 	%r17, %r138, 9;
	shl.b32 	%r139, %r13, 4;
	and.b32  	%r18, %r1, 15;
	shl.b32 	%r140, %r1, 2;
	and.b32  	%r141, %r140, 60;
	mov.u32 	%r142, _ZZ9cuda_gemmIiLi256ELi4ELi1ELi512ELi16ELi16ELi32ELi0ELi1EEviiiPT_S1_S1_iiE11kron_fac_sh;
	add.s32 	%r19, %r142, %r141;
	shl.b32 	%r20, %r138, 5;
	shr.s32 	%r143, %r94, 31;
	shr.u32 	%r144, %r143, 28;
	add.s32 	%r145, %r94, %r144;
	shr.s32 	%r21, %r145, 4;
	cvt.u16.u32 	%rs3, %r3;
	sub.s16 	%rs4, 511, %rs3;
	cvt.u16.u32 	%rs5, %r2;
	div.u16 	%rs1, %rs4, %rs5;
	and.b16  	%rs2, %rs1, 3;
	mov.u32 	%r146, _ZZ9cuda_gemmIiLi256ELi4ELi1ELi512ELi16ELi16ELi32ELi0ELi1EEviiiPT_S1_S1_iiE3Ash;
	add.s32 	%r22, %r146, %r140;
	shl.b32 	%r23, %r2, 2;
	add.s32 	%r24, %r22, %r23;
	add.s32 	%r25, %r3, %r2;
	add.s32 	%r26, %r25, %r2;
	mov.u32 	%r147, _ZZ9cuda_gemmIiLi256ELi4ELi1ELi512ELi16ELi16ELi32ELi0ELi1EEviiiPT_S1_S1_iiE3Csh;
	add.s32 	%r27, %r147, %r140;
	add.s32 	%r28, %r27, %r23;
	add.s32 	%r29, %r28, %r23;
	add.s32 	%r148, %r1, 1;
	and.b32  	%r30, %r148, 15;
	add.s32 	%r149, %r1, 2;
	and.b32  	%r31, %r149, 15;
	add.s32 	%r150, %r1, 3;
	and.b32  	%r32, %r150, 15;
	add.s32 	%r151, %r1, 4;
	and.b32  	%r33, %r151, 15;
	add.s32 	%r152, %r1, 5;
	and.b32  	%r34, %r152, 15;
	or.b32  	%r153, %r139, %r34;
	shl.b32 	%r154, %r153, 2;
	add.s32 	%r35, %r146, %r154;
	add.s32 	%r155, %r1, 6;
	and.b32  	%r36, %r155, 15;
	or.b32  	%r156, %r139, %r36;
	shl.b32 	%r157, %r156, 2;
	add.s32 	%r37, %r146, %r157;
	add.s32 	%r158, %r1, 7;
	and.b32  	%r38, %r158, 15;
	or.b32  	%r159, %r139, %r38;
	shl.b32 	%r160, %r159, 2;
	add.s32 	%r39, %r146, %r160;
	xor.b32  	%r40, %r18, 8;
	or.b32  	%r161, %r139, %r40;
	shl.b32 	%r162, %r161, 2;
	add.s32 	%r41, %r146, %r162;
	add.s32 	%r163, %r1, 9;
	and.b32  	%r42, %r163, 15;
	or.b32  	%r164, %r139, %r42;
	shl.b32 	%r165, %r164, 2;
	add.s32 	%r43, %r146, %r165;
	add.s32 	%r166, %r1, 10;
	and.b32  	%r44, %r166, 15;
	or.b32  	%r167, %r139, %r44;
	shl.b32 	%r168, %r167, 2;
	add.s32 	%r45, %r146, %r168;
	add.s32 	%r169, %r1, 11;
	and.b32  	%r46, %r169, 15;
	or.b32  	%r170, %r139, %r46;
	shl.b32 	%r171, %r170, 2;
	add.s32 	%r47, %r146, %r171;
	add.s32 	%r172, %r1, 12;
	and.b32  	%r48, %r172, 15;
	add.s32 	%r173, %r1, 13;
	and.b32  	%r49, %r173, 15;
	add.s32 	%r174, %r1, 14;
	and.b32  	%r50, %r174, 15;
	add.s32 	%r175, %r1, -1;
	and.b32  	%r51, %r175, 15;
	shr.u32 	%r176, %r3, 5;
	and.b32  	%r177, %r3, 31;
	mad.lo.s32 	%r52, %r176, %r21, %r177;
	shr.u32 	%r178, %r25, 5;
	and.b32  	%r179, %r25, 31;
	mad.lo.s32 	%r53, %r178, %r21, %r179;
	mul.wide.u32 	%rd22, %r2, 4;
	add.s64 	%rd4, %rd2, %rd22;
	mul.wide.u32 	%rd23, %r2, 8;
	add.s64 	%rd5, %rd2, %rd23;
	mul.wide.u32 	%rd24, %r2, 12;
	add.s64 	%rd6, %rd2, %rd24;
	shr.u32 	%r54, %r2, 5;
	cvt.u64.u32 	%rd26, %r23;
$L__BB545_8:
	setp.eq.s16 	%p7, %rs2, 2;
	mul.lo.s32 	%r56, %r319, %r94;
	mov.u32 	%r320, %r1;
	@%p7 bra 	$L__BB545_12;
	setp.eq.s16 	%p8, %rs2, 3;
	add.s32 	%r180, %r56, %r17;
	add.s32 	%r181, %r180, %r1;
	mul.wide.s32 	%rd25, %r181, 4;
	add.s64 	%rd7, %rd2, %rd25;
	ld.global.u32 	%r182, [%rd7];
	st.shared.u32 	[%r22], %r182;
	mov.u32 	%r320, %r3;
	@%p8 bra 	$L__BB545_12;
	setp.eq.s16 	%p9, %rs2, 0;
	add.s64 	%rd8, %rd7, %rd26;
	ld.global.u32 	%r183, [%rd8];
	st.shared.u32 	[%r24], %r183;
	mov.u32 	%r320, %r25;
	@%p9 bra 	$L__BB545_12;
	add.s64 	%rd28, %rd8, %rd26;
	ld.global.u32 	%r184, [%rd28];
	add.s32 	%r185, %r24, %r23;
	st.shared.u32 	[%r185], %r184;
	mov.u32 	%r320, %r26;
$L__BB545_12:
	setp.lt.u16 	%p10, %rs1, 2;
	@%p10 bra 	$L__BB545_15;
	shl.b32 	%r186, %r320, 2;
	mov.u32 	%r187, _ZZ9cuda_gemmIiLi256ELi4ELi1ELi512ELi16ELi16ELi32ELi0ELi1EEviiiPT_S1_S1_iiE3Ash;
	add.s32 	%r322, %r187, %r186;
	add.s32 	%r188, %r17, %r320;
	add.s32 	%r321, %r188, %r56;
$L__BB545_14:
	mul.wide.s32 	%rd29, %r321, 4;
	add.s64 	%rd30, %rd4, %rd29;
	add.s64 	%rd31, %rd5, %rd29;
	add.s64 	%rd32, %rd6, %rd29;
	add.s64 	%rd33, %rd2, %rd29;
	ld.global.u32 	%r189, [%rd33];
	st.shared.u32 	[%r322], %r189;
	ld.global.u32 	%r190, [%rd30];
	add.s32 	%r191, %r322, %r23;
	st.shared.u32 	[%r191], %r190;
	ld.global.u32 	%r192, [%rd31];
	shl.b32 	%r193, %r2, 3;
	add.s32 	%r194, %r322, %r193;
	st.shared.u32 	[%r194], %r192;
	ld.global.u32 	%r195, [%rd32];
	mad.lo.s32 	%r196, %r2, 12, %r322;
	st.shared.u32 	[%r196], %r195;
	add.s32 	%r320, %r320, %r23;
	shl.b32 	%r197, %r2, 4;
	add.s32 	%r322, %r322, %r197;
	add.s32 	%r321, %r321, %r23;
	setp.lt.u32 	%p11, %r320, 512;
	@%p11 bra 	$L__BB545_14;
$L__BB545_15:
	setp.eq.s16 	%p12, %rs2, 2;
	mov.u32 	%r324, %r1;
	@%p12 bra 	$L__BB545_19;
	setp.eq.s16 	%p13, %rs2, 3;
	mov.b32 	%r198, 0;
	st.shared.u32 	[%r27], %r198;
	mov.u32 	%r324, %r3;
	@%p13 bra 	$L__BB545_19;
	setp.eq.s16 	%p14, %rs2, 0;
	mov.b32 	%r199, 0;
	st.shared.u32 	[%r28], %r199;
	mov.u32 	%r324, %r25;
	@%p14 bra 	$L__BB545_19;
	mov.b32 	%r200, 0;
	st.shared.u32 	[%r29], %r200;
	mov.u32 	%r324, %r26;
$L__BB545_19:
	setp.lt.u16 	%p15, %rs1, 2;
	@%p15 bra 	$L__BB545_21;
$L__BB545_20:
	shl.b32 	%r201, %r324, 2;
	mov.u32 	%r202, _ZZ9cuda_gemmIiLi256ELi4ELi1ELi512ELi16ELi16ELi32ELi0ELi1EEviiiPT_S1_S1_iiE3Csh;
	add.s32 	%r203, %r202, %r201;
	mov.b32 	%r204, 0;
	st.shared.u32 	[%r203], %r204;
	add.s32 	%r205, %r203, %r23;
	st.shared.u32 	[%r205], %r204;
	add.s32 	%r206, %r205, %r23;
	st.shared.u32 	[%r206], %r204;
	add.s32 	%r207, %r206, %r23;
	st.shared.u32 	[%r207], %r204;
	add.s32 	%r324, %r23, %r324;
	setp.lt.u32 	%p16, %r324, 512;
	@%p16 bra 	$L__BB545_20;
$L__BB545_21:
	shr.u32 	%r326, %r1, 5;
	bar.sync 	0;
	shl.b32 	%r208, %r13, 4;
	or.b32  	%r209, %r208, %r18;
	shl.b32 	%r210, %r209, 2;
	mov.u32 	%r211, _ZZ9cuda_gemmIiLi256ELi4ELi1ELi512ELi16ELi16ELi32ELi0ELi1EEviiiPT_S1_S1_iiE3Ash;
	add.s32 	%r212, %r211, %r210;
	ld.shared.u32 	%r70, [%r212];
	or.b32  	%r213, %r208, %r30;
	shl.b32 	%r214, %r213, 2;
	add.s32 	%r215, %r211, %r214;
	ld.shared.u32 	%r71, [%r215];
	or.b32  	%r216, %r208, %r31;
	shl.b32 	%r217, %r216, 2;
	add.s32 	%r218, %r211, %r217;
	ld.shared.u32 	%r72, [%r218];
	or.b32  	%r219, %r208, %r32;
	shl.b32 	%r220, %r219, 2;
	add.s32 	%r221, %r211, %r220;
	ld.shared.u32 	%r73, [%r221];
	or.b32  	%r222, %r208, %r33;
	shl.b32 	%r223, %r222, 2;
	add.s32 	%r224, %r211, %r223;
	ld.shared.u32 	%r74, [%r224];
	ld.shared.u32 	%r75, [%r35];
	ld.shared.u32 	%r76, [%r37];
	ld.shared.u32 	%r77, [%r39];
	ld.shared.u32 	%r78, [%r41];
	ld.shared.u32 	%r79, [%r43];
	ld.shared.u32 	%r80, [%r45];
	ld.shared.u32 	%r81, [%r47];
	or.b32  	%r225, %r208, %r48;
	shl.b32 	%r226, %r225, 2;
	add.s32 	%r227, %r211, %r226;
	ld.shared.u32 	%r82, [%r227];
	or.b32  	%r228, %r208, %r49;
	shl.b32 	%r229, %r228, 2;
	add.s32 	%r230, %r211, %r229;
	ld.shared.u32 	%r83, [%r230];
	or.b32  	%r231, %r208, %r50;
	shl.b32 	%r232, %r231, 2;
	add.s32 	%r233, %r211, %r232;
	ld.shared.u32 	%r84, [%r233];
	or.b32  	%r234, %r208, %r51;
	shl.b32 	%r235, %r234, 2;
	add.s32 	%r236, %r211, %r235;
	ld.shared.u32 	%r85, [%r236];
$L__BB545_22:
	mad.lo.s32 	%r237, %r326, 68, %r19;
	ld.shared.u32 	%r238, [%r237];
	shfl.sync.idx.b32	%r239|%p17, %r238, %r18, 4127, -1;
	mul.lo.s32 	%r240, %r239, %r70;
	shfl.sync.idx.b32	%r241|%p18, %r238, %r30, 4127, -1;
	mad.lo.s32 	%r242, %r241, %r71, %r240;
	shfl.sync.idx.b32	%r243|%p19, %r238, %r31, 4127, -1;
	mad.lo.s32 	%r244, %r243, %r72, %r242;
	shfl.sync.idx.b32	%r245|%p20, %r238, %r32, 4127, -1;
	mad.lo.s32 	%r246, %r245, %r73, %r244;
	shfl.sync.idx.b32	%r247|%p21, %r238, %r33, 4127, -1;
	mad.lo.s32 	%r248, %r247, %r74, %r246;
	shfl.sync.idx.b32	%r249|%p22, %r238, %r34, 4127, -1;
	mad.lo.s32 	%r250, %r249, %r75, %r248;
	shfl.sync.idx.b32	%r251|%p23, %r238, %r36, 4127, -1;
	mad.lo.s32 	%r252, %r251, %r76, %r250;
	shfl.sync.idx.b32	%r253|%p24, %r238, %r38, 4127, -1;
	mad.lo.s32 	%r254, %r253, %r77, %r252;
	shfl.sync.idx.b32	%r255|%p25, %r238, %r40, 4127, -1;
	mad.lo.s32 	%r256, %r255, %r78, %r254;
	shfl.sync.idx.b32	%r257|%p26, %r238, %r42, 4127, -1;
	mad.lo.s32 	%r258, %r257, %r79, %r256;
	shfl.sync.idx.b32	%r259|%p27, %r238, %r44, 4127, -1;
	mad.lo.s32 	%r260, %r259, %r80, %r258;
	shfl.sync.idx.b32	%r261|%p28, %r238, %r46, 4127, -1;
	mad.lo.s32 	%r262, %r261, %r81, %r260;
	shfl.sync.idx.b32	%r263|%p29, %r238, %r48, 4127, -1;
	mad.lo.s32 	%r264, %r263, %r82, %r262;
	shfl.sync.idx.b32	%r265|%p30, %r238, %r49, 4127, -1;
	mad.lo.s32 	%r266, %r265, %r83, %r264;
	shfl.sync.idx.b32	%r267|%p31, %r238, %r50, 4127, -1;
	mad.lo.s32 	%r268, %r267, %r84, %r266;
	shfl.sync.idx.b32	%r269|%p32, %r238, %r51, 4127, -1;
	mad.lo.s32 	%r270, %r269, %r85, %r268;
	shl.b32 	%r271, %r13, 2;
	shl.b32 	%r272, %r326, 7;
	or.b32  	%r273, %r272, %r271;
	mov.u32 	%r274, _ZZ9cuda_gemmIiLi256ELi4ELi1ELi512ELi16ELi16ELi32ELi0ELi1EEviiiPT_S1_S1_iiE3Csh;
	add.s32 	%r275, %r274, %r273;
	ld.shared.u32 	%r276, [%r275];
	add.s32 	%r277, %r276, %r270;
	st.shared.u32 	[%r275], %r277;
	add.s32 	%r326, %r326, %r54;
	setp.lt.u32 	%p33, %r326, 16;
	@%p33 bra 	$L__BB545_22;
	setp.eq.s16 	%p34, %rs2, 2;
	bar.sync 	0;
	mad.lo.s32 	%r88, %r319, %r93, %r20;
	mov.u32 	%r327, %r1;
	@%p34 bra 	$L__BB545_27;
	setp.eq.s16 	%p35, %rs2, 3;
	shr.u32 	%r278, %r1, 5;
	mad.lo.s32 	%r279, %r278, %r21, %r13;
	add.s32 	%r280, %r88, %r279;
	ld.shared.u32 	%r281, [%r27];
	mul.wide.s32 	%rd34, %r280, 4;
	add.s64 	%rd35, %rd3, %rd34;
	st.global.u32 	[%rd35], %r281;
	mov.u32 	%r327, %r3;
	@%p35 bra 	$L__BB545_27;
	setp.eq.s16 	%p36, %rs2, 0;
	add.s32 	%r282, %r88, %r52;
	ld.shared.u32 	%r283, [%r28];
	mul.wide.s32 	%rd36, %r282, 4;
	add.s64 	%rd37, %rd3, %rd36;
	st.global.u32 	[%rd37], %r283;
	mov.u32 	%r327, %r25;
	@%p36 bra 	$L__BB545_27;
	add.s32 	%r284, %r88, %r53;
	ld.shared.u32 	%r285, [%r29];
	mul.wide.s32 	%rd38, %r284, 4;
	add.s64 	%rd39, %rd3, %rd38;
	st.global.u32 	[%rd39], %r285;
	mov.u32 	%r327, %r26;
$L__BB545_27:
	setp.lt.u16 	%p37, %rs1, 2;
	@%p37 bra 	$L__BB545_29;
$L__BB545_28:
	shr.u32 	%r286, %r327, 5;
	and.b32  	%r287, %r327, 31;
	add.s32 	%r288, %r88, %r287;
	mad.lo.s32 	%r289, %r286, %r21, %r288;
	shl.b32 	%r290, %r327, 2;
	add.s32 	%r292, %r274, %r290;
	ld.shared.u32 	%r293, [%r292];
	mul.wide.s32 	%rd40, %r289, 4;
	add.s64 	%rd41, %rd3, %rd40;
	st.global.u32 	[%rd41], %r293;
	add.s32 	%r294, %r327, %r2;
	shr.u32 	%r295, %r294, 5;
	and.b32  	%r296, %r294, 31;
	add.s32 	%r297, %r88, %r296;
	mad.lo.s32 	%r298, %r295, %r21, %r297;
	add.s32 	%r299, %r292, %r23;
	ld.shared.u32 	%r300, [%r299];
	mul.wide.s32 	%rd42, %r298, 4;
	add.s64 	%rd43, %rd3, %rd42;
	st.global.u32 	[%rd43], %r300;
	add.s32 	%r301, %r294, %r2;
	shr.u32 	%r302, %r301, 5;
	and.b32  	%r303, %r301, 31;
	add.s32 	%r304, %r88, %r303;
	mad.lo.s32 	%r305, %r302, %r21, %r304;
	add.s32 	%r306, %r299, %r23;
	ld.shared.u32 	%r307, [%r306];
	mul.wide.s32 	%rd44, %r305, 4;
	add.s64 	%rd45, %rd3, %rd44;
	st.global.u32 	[%rd45], %r307;
	add.s32 	%r308, %r301, %r2;
	shr.u32 	%r309, %r308, 5;
	and.b32  	%r310, %r308, 31;
	add.s32 	%r311, %r88, %r310;
	mad.lo.s32 	%r312, %r309, %r21, %r311;
	add.s32 	%r313, %r306, %r23;
	ld.shared.u32 	%r314, [%r313];
	mul.wide.s32 	%rd46, %r312, 4;
	add.s64 	%rd47, %rd3, %rd46;
	st.global.u32 	[%rd47], %r314;
	add.s32 	%r327, %r308, %r2;
	setp.lt.u32 	%p38, %r327, 512;
	@%p38 bra 	$L__BB545_28;
$L__BB545_29:
	add.s32 	%r319, %r319, %r15;
	setp.lt.u32 	%p39, %r319, %r16;
	@%p39 bra 	$L__BB545_8;
$L__BB545_30:
	ret;

}
	// .globl	_Z9cuda_gemmIiLi256ELi4ELi1ELi512ELi16ELi16ELi32ELi1ELi0EEviiiPT_S1_S1_ii
.visible .entry _Z9cuda_gemmIiLi256ELi4ELi1ELi512ELi16ELi16ELi32ELi1ELi0EEviiiPT_S1_S1_ii(
	.param .u32 _Z9cuda_gemmIiLi256ELi4ELi1ELi512ELi16ELi16ELi32ELi1ELi0EEviiiPT_S1_S1_ii_param_0,
	.param .u32 _Z9cuda_gemmIiLi256ELi4ELi1ELi512ELi16ELi16ELi32ELi1ELi0EEviiiPT_S1_S1_ii_param_1,
	.param .u32 _Z9cuda_gemmIiLi256ELi4ELi1ELi512ELi16ELi16ELi32ELi1ELi0EEviiiPT_S1_S1_ii_param_2,
	.param .u64 .ptr .align 1 _Z9cuda_gemmIiLi256ELi4ELi1ELi512ELi16ELi16ELi32ELi1ELi0EEviiiPT_S1_S1_ii_param_3,
	.param .u64 .ptr .align 1 _Z9cuda_gemmIiLi256ELi4ELi1ELi512ELi16ELi16ELi32ELi1ELi0EEviiiPT_S1_S1_ii_param_4,
	.param .u64 .ptr .align 1 _Z9cuda_gemmIiLi256ELi4ELi1ELi512ELi16ELi16ELi32ELi1ELi0EEviiiPT_S1_S1_ii_param_5,
	.param .u32 _Z9cuda_gemmIiLi256ELi4ELi1ELi512ELi16ELi16ELi32ELi1ELi0EEviiiPT_S1_S1_ii_param_6,
	.param .u32 _Z9cuda_gemmIiLi256ELi4ELi1ELi512ELi16ELi16ELi32ELi1ELi0EEviiiPT_S1_S1_ii_param_7
)
.maxntid 256
{
	.reg .pred 	%p<196>;
	.reg .b16 	%rs<6>;
	.reg .b32 	%r<1045>;
	.reg .b64 	%rd<38>;
	// demoted variable
	.shared .align 128 .b8 _ZZ9cuda_gemmIiLi256ELi4ELi1ELi512ELi16ELi16ELi32ELi1ELi0EEviiiPT_S1_S1_iiE11kron_fac_sh[1088];
	// demoted variable
	.shared .align 128 .b8 _ZZ9cuda_gemmIiLi256ELi4ELi1ELi512ELi16ELi16ELi32ELi1ELi0EEviiiPT_S1_S1_iiE3Ash[2048];
	// demoted variable
	.shared .align 128 .b8 _ZZ9cuda_gemmIiLi256ELi4ELi1ELi512ELi16ELi16ELi32ELi1ELi0EEviiiPT_S1_S1_iiE3Csh[2048];
	ld.param.u64 	%rd12, [_Z9cuda_gemmIiLi256ELi4ELi1ELi512ELi16ELi16ELi32ELi1ELi0EEviiiPT_S1_S1_ii_param_3];
	ld.param.u64 	%rd11, [_Z9cuda_gemmIiLi256ELi4ELi1ELi512ELi16ELi16ELi32ELi1ELi0EEviiiPT_S1_S1_ii_param_4];
	ld.param.u64 	%rd13, [_Z9cuda_gemmIiLi256ELi4ELi1ELi512ELi16ELi16ELi32ELi1ELi0EEviiiPT_S1_S1_ii_param_5];
	ld.param.u32 	%r361, [_Z9cuda_gemmIiLi256ELi4ELi1ELi512ELi16ELi16ELi32ELi1ELi0EEviiiPT_S1_S1_ii_param_6];
	ld.param.u32 	%r362, [_Z9cuda_gemmIiLi256ELi4ELi1ELi512ELi16ELi16ELi32ELi1ELi0EEviiiPT_S1_S1_ii_param_7];
	cvta.to.global.u64 	%rd1, %rd12;
	cvta.to.global.u64 	%rd2, %rd13;
	mov.u32 	%r1, %tid.x;
	and.b32  	%r2, %r1, 31;
	setp.lt.s32 	%p1, %r362, 16;
	shr.u32 	%r3, %r362, 4;
	selp.b32 	%r4, 1, %r3, %p1;
	mul.lo.s32 	%r5, %r362, %r361;
	setp.ge.u32 	%p2, %r1, %r5;
	@%p2 bra 	$L__BB546_3;
	mov.u32 	%r6, %ntid.x;
	cvta.to.global.u64 	%rd3, %rd11;
	mov.u32 	%r851, %r1;
$L__BB546_2:
	mul.wide.u32 	%rd14, %r851, 4;
	add.s64 	%rd15, %rd3, %rd14;
	ld.global.u32 	%r363, [%rd15];
	rem.u32 	%r364, %r851, %r361;
	mov.u32 	%r365, _ZZ9cuda_gemmIiLi256ELi4ELi1ELi512ELi16ELi16ELi32ELi1ELi0EEviiiPT_S1_S1_iiE11kron_fac_sh;
	mad.lo.s32 	%r366, %r364, 68, %r365;
	div.u32 	%r367, %r851, %r362;
	shl.b32 	%r368, %r367, 2;
	add.s32 	%r369, %r366, %r368;
	st.shared.u32 	[%r369], %r363;
	add.s32 	%r851, %r851, %r6;
	setp.lt.u32 	%p3, %r851, %r5;
	@%p3 bra 	$L__BB546_2;
$L__BB546_3:
	div.s32 	%r9, 512, %r362;
	mul.lo.s32 	%r370, %r9, %r4;
	min.s32 	%r10, %r370, 256;
	div.u32 	%r12, %r1, %r10;
	mul.lo.s32 	%r371, %r12, %r10;
	sub.s32 	%r372, %r1, %r371;
	div.u32 	%r11, %r372, %r4;
	mov.u32 	%r13, %ntid.x;
	div.u32 	%r14, %r13, %r10;
	mov.u32 	%r868, %ctaid.y;
	mov.u32 	%r373, %nctaid.y;
	shl.b32 	%r374, %r373, 2;
	setp.ge.u32 	%p4, %r868, %r374;
	@%p4 bra 	$L__BB546_239;
	and.b32  	%r16, %r11, 15;
	rem.u32 	%r376, %r1, %r4;
	shl.b32 	%r17, %r376, 4;
	min.s32 	%r18, %r361, 16;
	shl.b32 	%r377, %r362, 8;
	sub.s32 	%r19, 8223, %r377;
	shl.b32 	%r378, %r4, 8;
	sub.s32 	%r20, 8223, %r378;
	add.s32 	%r21, %r1, %r13;
	cvt.u16.u32 	%rs3, %r21;
	sub.s16 	%rs4, 511, %rs3;
	cvt.u16.u32 	%rs5, %r13;
	div.u16 	%rs1, %rs4, %rs5;
	and.b16  	%rs2, %rs1, 3;
	shl.b32 	%r22, %r13, 2;
	add.s32 	%r23, %r21, %r13;
	add.s32 	%r24, %r23, %r13;
	setp.lt.s32 	%p5, %r16, %r362;
	selp.b32 	%r379, 0, %r362, %p5;
	sub.s32 	%r25, %r16, %r379;
	add.s32 	%r380, %r16, 1;
	setp.lt.s32 	%p6, %r380, %r362;
	selp.b32 	%r381, 0, %r362, %p6;
	sub.s32 	%r26, %r380, %r381;
	add.s32 	%r382, %r16, 2;
	setp.lt.s32 	%p7, %r382, %r362;
	selp.b32 	%r383, 0, %r362, %p7;
	sub.s32 	%r27, %r382, %r383;
	add.s32 	%r384, %r16, 3;
	setp.lt.s32 	%p8, %r384, %r362;
	selp.b32 	%r385, 0, %r362, %p8;
	sub.s32 	%r28, %r384, %r385;
	add.s32 	%r386, %r16, 4;
	setp.lt.s32 	%p9, %r386, %r362;
	selp.b32 	%r387, 0, %r362, %p9;
	sub.s32 	%r29, %r386, %r387;
	add.s32 	%r388, %r16, 5;
	setp.lt.s32 	%p10, %r388, %r362;
	selp.b32 	%r389, 0, %r362, %p10;
	sub.s32 	%r30, %r388, %r389;
	add.s32 	%r390, %r16, 6;
	setp.lt.s32 	%p11, %r390, %r362;
	selp.b32 	%r391, 0, %r362, %p11;
	sub.s32 	%r31, %r390, %r391;
	add.s32 	%r392, %r16, 7;
	setp.lt.s32 	%p12, %r392, %r362;
	selp.b32 	%r393, 0, %r362, %p12;
	sub.s32 	%r32, %r392, %r393;
	add.s32 	%r394, %r16, 8;
	setp.lt.s32 	%p13, %r394, %r362;
	selp.b32 	%r395, 0, %r362, %p13;
	sub.s32 	%r33, %r394, %r395;
	add.s32 	%r396, %r16, 9;
	setp.lt.s32 	%p14, %r396, %r362;
	selp.b32 	%r397, 0, %r362, %p14;
	sub.s32 	%r34, %r396, %r397;
	add.s32 	%r398, %r16, 10;
	setp.lt.s32 	%p15, %r398, %r362;
	selp.b32 	%r399, 0, %r362, %p15;
	sub.s32 	%r35, %r398, %r399;
	add.s32 	%r400, %r16, 11;
	setp.lt.s32 	%p16, %r400, %r362;
	selp.b32 	%r401, 0, %r362, %p16;
	sub.s32 	%r36, %r400, %r401;
	add.s32 	%r402, %r16, 12;
	setp.lt.s32 	%p17, %r402, %r362;
	selp.b32 	%r403, 0, %r362, %p17;
	sub.s32 	%r37, %r402, %r403;
	add.s32 	%r404, %r16, 13;
	setp.lt.s32 	%p18, %r404, %r362;
	selp.b32 	%r405, 0, %r362, %p18;
	sub.s32 	%r38, %r404, %r405;
	add.s32 	%r406, %r16, 14;
	setp.lt.s32 	%p19, %r406, %r362;
	selp.b32 	%r407, 0, %r362, %p19;
	sub.s32 	%r39, %r406, %r407;
	add.s32 	%r408, %r16, 15;
	setp.lt.s32 	%p20, %r408, %r362;
	selp.b32 	%r409, 0, %r362, %p20;
	sub.s32 	%r40, %r408, %r409;
	shl.b32 	%r41, %r13, 4;
	shl.b32 	%r42, %r13, 3;
	mul.lo.s32 	%r43, %r13, 12;
	mul.wide.u32 	%rd16, %r13, 4;
	add.s64 	%rd4, %rd1, %rd16;
	mul.wide.u32 	%rd17, %r13, 8;
	add.s64 	%rd5, %rd1, %rd17;
	mul.wide.u32 	%rd18, %r13, 12;
	add.s64 	%rd6, %rd1, %rd18;
	cvt.u64.u32 	%rd34, %r22;
$L__BB546_5:
	setp.eq.s16 	%p21, %rs2, 2;
	mov.u32 	%r869, %r1;
	@%p21 bra 	$L__BB546_9;
	setp.eq.s16 	%p22, %rs2, 3;
	shl.b32 	%r410, %r868, 9;
	or.b32  	%r411, %r410, %r1;
	mul.wide.s32 	%rd19, %r411, 4;
	add.s64 	%rd7, %rd1, %rd19;
	ld.global.u32 	%r412, [%rd7];
	shl.b32 	%r413, %r1, 2;
	mov.u32 	%r414, _ZZ9cuda_gemmIiLi256ELi4ELi1ELi512ELi16ELi16ELi32ELi1ELi0EEviiiPT_S1_S1_iiE3Ash;
	add.s32 	%r415, %r414, %r413;
	st.shared.u32 	[%r415], %r412;
	mov.u32 	%r869, %r21;
	@%p22 bra 	$L__BB546_9;
	setp.eq.s16 	%p23, %rs2, 0;
	cvt.u64.u32 	%rd20, %r22;
	add.s64 	%rd8, %rd7, %rd20;
	ld.global.u32 	%r416, [%rd8];
	add.s32 	%r420, %r415, %r22;
	st.shared.u32 	[%r420], %r416;
	mov.u32 	%r869, %r23;
	@%p23 bra 	$L__BB546_9;
	add.s64 	%rd22, %rd8, %rd20;
	ld.global.u32 	%r421, [%rd22];
	add.s32 	%r426, %r420, %r22;
	st.shared.u32 	[%r426], %r421;
	mov.u32 	%r869, %r24;
$L__BB546_9:
	setp.lt.u16 	%p24, %rs1, 2;
	@%p24 bra 	$L__BB546_12;
	shl.b32 	%r427, %r869, 2;
	mov.u32 	%r428, _ZZ9cuda_gemmIiLi256ELi4ELi1ELi512ELi16ELi16ELi32ELi1ELi0EEviiiPT_S1_S1_iiE3Ash;
	add.s32 	%r871, %r428, %r427;
	shl.b32 	%r429, %r868, 9;
	add.s32 	%r870, %r869, %r429;
$L__BB546_11:
	mul.wide.s32 	%rd23, %r870, 4;
	add.s64 	%rd24, %rd4, %rd23;
	add.s64 	%rd25, %rd5, %rd23;
	add.s64 	%rd26, %rd6, %rd23;
	add.s64 	%rd27, %rd1, %rd23;
	ld.global.u32 	%r430, [%rd27];
	st.shared.u32 	[%r871], %r430;
	ld.global.u32 	%r431, [%rd24];
	add.s32 	%r432, %r871, %r22;
	st.shared.u32 	[%r432], %r431;
	ld.global.u32 	%r433, [%rd25];
	add.s32 	%r434, %r871, %r42;
	st.shared.u32 	[%r434], %r433;
	ld.global.u32 	%r435, [%rd26];
	add.s32 	%r436, %r871, %r43;
	st.shared.u32 	[%r436], %r435;
	add.s32 	%r869, %r869, %r22;
	add.s32 	%r871, %r871, %r41;
	add.s32 	%r870, %r870, %r22;
	setp.lt.u32 	%p25, %r869, 512;
	@%p25 bra 	$L__BB546_11;
$L__BB546_12:
	mov.u32 	%r873, %r1;
	@%p21 bra 	$L__BB546_16;
	setp.eq.s16 	%p27, %rs2, 3;
	shl.b32 	%r437, %r1, 2;
	mov.u32 	%r438, _ZZ9cuda_gemmIiLi256ELi4ELi1ELi512ELi16ELi16ELi32ELi1ELi0EEviiiPT_S1_S1_iiE3Csh;
	add.s32 	%r439, %r438, %r437;
	mov.b32 	%r440, 0;
	st.shared.u32 	[%r439], %r440;
	mov.u32 	%r873, %r21;
	@%p27 bra 	$L__BB546_16;
	setp.eq.s16 	%p28, %rs2, 0;
	add.s32 	%r444, %r439, %r22;
	mov.b32 	%r445, 0;
	st.shared.u32 	[%r444], %r445;
	mov.u32 	%r873, %r23;
	@%p28 bra 	$L__BB546_16;
	add.s32 	%r450, %r444, %r22;
	mov.b32 	%r451, 0;
	st.shared.u32 	[%r450], %r451;
	mov.u32 	%r873, %r24;
$L__BB546_16:
	@%p24 bra 	$L__BB546_18;
$L__BB546_17:
	shl.b32 	%r452, %r873, 2;
	mov.u32 	%r453, _ZZ9cuda_gemmIiLi256ELi4ELi1ELi512ELi16ELi16ELi32ELi1ELi0EEviiiPT_S1_S1_iiE3Csh;
	add.s32 	%r454, %r453, %r452;
	mov.b32 	%r455, 0;
	st.shared.u32 	[%r454], %r455;
	add.s32 	%r456, %r454, %r22;
	st.shared.u32 	[%r456], %r455;
	add.s32 	%r457, %r456, %r22;
	st.shared.u32 	[%r457], %r455;
	add.s32 	%r458, %r457, %r22;
	st.shared.u32 	[%r458], %r455;
	add.s32 	%r873, %r22, %r873;
	setp.lt.u32 	%p30, %r873, 512;
	@%p30 bra 	$L__BB546_17;
$L__BB546_18:
	setp.lt.s32 	%p31, %r9, 1;
	bar.sync 	0;
	@%p31 bra 	$L__BB546_232;
	setp.ne.s32 	%p32, %r4, 1;
	@%p32 bra 	$L__BB546_89;
	mov.b32 	%r891, 0;
$L__BB546_21:
	setp.lt.s32 	%p139, %r362, 1;
	add.s32 	%r90, %r891, %r11;
	mad.lo.s32 	%r91, %r90, %r362, %r17;
	@%p139 bra 	$L__BB546_23;
	add.s32 	%r700, %r91, %r16;
	shl.b32 	%r701, %r700, 2;
	mov.u32 	%r702, _ZZ9cuda_gemmIiLi256ELi4ELi1ELi512ELi16ELi16ELi32ELi1ELi0EEviiiPT_S1_S1_iiE3Ash;
	add.s32 	%r703, %r702, %r701;
	ld.shared.u32 	%r1042, [%r703];
$L__BB546_23:
	setp.lt.s32 	%p140, %r362, 2;
	@%p140 bra 	$L__BB546_25;
	add.s32 	%r704, %r11, 1;
	and.b32  	%r705, %r704, 15;
	add.s32 	%r706, %r91, %r705;
	shl.b32 	%r707, %r706, 2;
	mov.u32 	%r708, _ZZ9cuda_gemmIiLi256ELi4ELi1ELi512ELi16ELi16ELi32ELi1ELi0EEviiiPT_S1_S1_iiE3Ash;
	add.s32 	%r709, %r708, %r707;
	ld.shared.u32 	%r1041, [%r709];
$L__BB546_25:
	setp.lt.s32 	%p141, %r362, 3;
	@%p141 bra 	$L__BB546_27;
	add.s32 	%r710, %r11, 2;
	and.b32  	%r711, %r710, 15;
	add.s32 	%r712, %r91, %r711;
	shl.b32 	%r713, %r712, 2;
	mov.u32 	%r714, _ZZ9cuda_gemmIiLi256ELi4ELi1ELi512ELi16ELi16ELi32ELi1ELi0EEviiiPT_S1_S1_iiE3Ash;
	add.s32 	%r715, %r714, %r713;
	ld.shared.u32 	%r1040, [%r715];
$L__BB546_27:
	setp.lt.s32 	%p142, %r362, 4;
	@%p142 bra 	$L__BB546_29;
	add.s32 	%r716, %r11, 3;
	and.b32  	%r717, %r716, 15;
	add.s32 	%r718, %r91, %r717;
	shl.b32 	%r719, %r718, 2;
	mov.u32 	%r720, _ZZ9cuda_gemmIiLi256ELi4ELi1ELi512ELi16ELi16ELi32ELi1ELi0EEviiiPT_S1_S1_iiE3Ash;
	add.s32 	%r721, %r720, %r719;
	ld.shared.u32 	%r1039, [%r721];
$L__BB546_29:
	setp.lt.s32 	%p143, %r362, 5;
	@%p143 bra 	$L__BB546_31;
	add.s32 	%r722, %r11, 4;
	and.b32  	%r723, %r722, 15;
	add.s32 	%r724, %r91, %r723;
	shl.b32 	%r725, %r724, 2;
	mov.u32 	%r726, _ZZ9cuda_gemmIiLi256ELi4ELi1ELi512ELi16ELi16ELi32ELi1ELi0EEviiiPT_S1_S1_iiE3Ash;
	add.s32 	%r727, %r726, %r725;
	ld.shared.u32 	%r1038, [%r727];
$L__BB546_31:
	setp.lt.s32 	%p144, %r362, 6;
	@%p144 bra 	$L__BB546_33;
	add.s32 	%r728, %r11, 5;
	and.b32  	%r729, %r728, 15;
	add.s32 	%r730, %r91, %r729;
	shl.b32 	%r731, %r730, 2;
	mov.u32 	%r732, _ZZ9cuda_gemmIiLi256ELi4ELi1ELi512ELi16ELi16ELi32ELi1ELi0EEviiiPT_S1_S1_iiE3Ash;
	add.s32 	%r733, %r732, %r731;
	ld.shared.u32 	%r1037, [%r733];
$L__BB546_33:
	setp.lt.s32 	%p145, %r362, 7;
	@%p145 bra 	$L__BB546_35;
	add.s32 	%r734, %r11, 6;
	and.b32  	%r735, %r734, 15;
	add.s32 	%r736, %r91, %r735;
	shl.b32 	%r737, %r736, 2;
	mov.u32 	%r738, _ZZ9cuda_gemmIiLi256ELi4ELi1ELi512ELi16ELi16ELi32ELi1ELi0EEviiiPT_S1_S1_iiE3Ash;
	add.s32 	%r739, %r738, %r737;
	ld.shared.u32 	%r1036, [%r739];
$L__BB546_35:
	setp.lt.s32 	%p146, %r362, 8;
	@%p146 bra 	$L__BB546_37;
	add.s32 	%r740, %r11, 7;
	and.b32  	%r741, %r740, 15;
	add.s32 	%r742, %r91, %r741;
	shl.b32 	%r743, %r742, 2;
	mov.u32 	%r744, _ZZ9cuda_gemmIiLi256ELi4ELi1ELi512ELi16ELi16ELi32ELi1ELi0EEviiiPT_S1_S1_iiE3Ash;
	add.s32 	%r745, %r744, %r743;
	ld.shared.u32 	%r1035, [%r745];
$L__BB546_37:
	setp.lt.s32 	%p147, %r362, 9;
	@%p147 bra 	$L__BB546_39;
	xor.b32  	%r746, %r16, 8;
	add.s32 	%r747, %r91, %r746;
	shl.b32 	%r748, %r747, 2;
	mov.u32 	%r749, _ZZ9cuda_gemmIiLi256ELi4ELi1ELi512ELi16ELi16ELi32ELi1ELi0EEviiiPT_S1_S1_iiE3Ash;
	add.s32 	%r750, %r749, %r748;
	ld.shared.u32 	%r1034, [%r750];
$L__BB546_39:
	setp.lt.s32 	%p148, %r362, 10;
	@%p148 bra 	$L__BB546_41;
	add.s32 	%r751, %r11, 9;
	and.b32  	%r752, %r751, 15;
	add.s32 	%r753, %r91, %r752;
	shl.b32 	%r754, %r753, 2;
	mov.u32 	%r755, _ZZ9cuda_gemmIiLi256ELi4ELi1ELi512ELi16ELi16ELi32ELi1ELi0EEviiiPT_S1_S1_iiE3Ash;
	add.s32 	%r756, %r755, %r754;
	ld.shared.u32 	%r1033, [%r756];
$L__BB546_41:
	setp.lt.s32 	%p149, %r362, 11;
	@%p149 bra 	$L__BB546_43;
	add.s32 	%r757, %r11, 10;
	and.b32  	%r758, %r757, 15;
	add.s32 	%r759, %r91, %r758;
	shl.b32 	%r760, %r759, 2;
	mov.u32 	%r761, _ZZ9cuda_gemmIiLi256ELi4ELi1ELi512ELi16ELi16ELi32ELi1ELi0EEviiiPT_S1_S1_iiE3Ash;
	add.s32 	%r762, %r761, %r760;
	ld.shared.u32 	%r1032, [%r762];
$L__BB546_43:
	setp.lt.s32 	%p150, %r362, 12;
	@%p150 bra 	$L__BB546_45;
	add.s32 	%r763, %r11, 11;
	and.b32  	%r764, %r763, 15;
	add.s32 	%r765, %r91, %r764;
	shl.b32 	%r766, %r765, 2;
	mov.u32 	%r767, _ZZ9cuda_gemmIiLi256ELi4ELi1ELi512ELi16ELi16ELi32ELi1ELi0EEviiiPT_S1_S1_iiE3Ash;
	add.s32 	%r768, %r767, %r766;
	ld.shared.u32 	%r1031, [%r768];
$L__BB546_45:
	setp.lt.s32 	%p151, %r362, 13;
	@%p151 bra 	$L__BB546_47;
	add.s32 	%r769, %r11, 12;
	and.b32  	%r770, %r769, 15;
	add.s32 	%r771, %r91, %r770;
	shl.b32 	%r772, %r771, 2;
	mov.u32 	%r773, _ZZ9cuda_gemmIiLi256ELi4ELi1ELi512ELi16ELi16ELi32ELi1ELi0EEviiiPT_S1_S1_iiE3Ash;
	add.s32 	%r774, %r773, %r772;
	ld.shared.u32 	%r1030, [%r774];
$L__BB546_47:
	setp.lt.s32 	%p152, %r362, 14;
	@%p152 bra 	$L__BB546_49;
	add.s32 	%r775, %r11, 13;
	and.b32  	%r776, %r775, 15;
	add.s32 	%r777, %r91, %r776;
	shl.b32 	%r778, %r777, 2;
	mov.u32 	%r779, _ZZ9cuda_gemmIiLi256ELi4ELi1ELi512ELi16ELi16ELi32ELi1ELi0EEviiiPT_S1_S1_iiE3Ash;
	add.s32 	%r780, %r779, %r778;
	ld.shared.u32 	%r1029, [%r780];
$L__BB546_49:
	setp.lt.s32 	%p153, %r362, 15;
	@%p153 bra 	$L__BB546_51;
	add.s32 	%r781, %r11, 14;
	and.b32  	%r782, %r781, 15;
	add.s32 	%r783, %r91, %r782;
	shl.b32 	%r784, %r783, 2;
	mov.u32 	%r785, _ZZ9cuda_gemmIiLi256ELi4ELi1ELi512ELi16ELi16ELi32ELi1ELi0EEviiiPT_S1_S1_iiE3Ash;
	add.s32 	%r786, %r785, %r784;
	ld.shared.u32 	%r1028, [%r786];
$L__BB546_51:
	setp.lt.s32 	%p154, %r362, 16;
	@%p154 bra 	$L__BB546_53;
	add.s32 	%r787, %r11, -1;
	and.b32  	%r788, %r787, 15;
	add.s32 	%r789, %r91, %r788;
	shl.b32 	%r790, %r789, 2;
	mov.u32 	%r791, _ZZ9cuda_gemmIiLi256ELi4ELi1ELi512ELi16ELi16ELi32ELi1ELi0EEviiiPT_S1_S1_iiE3Ash;
	add.s32 	%r792, %r791, %r790;
	ld.shared.u32 	%r1027, [%r792];
$L__BB546_53:
	setp.lt.s32 	%p155, %r12, %r18;
	@%p155 bra 	$L__BB546_55;
$L__BB546_54:
	add.s32 	%r891, %r891, %r10;
	setp.lt.s32 	%p189, %r891, %r9;
	@%p189 bra 	$L__BB546_21;
	bra.uni 	$L__BB546_232;
$L__BB546_55:
	rem.s32 	%r793, %r2, %r362;
	shl.b32 	%r794, %r793, 2;
	mov.u32 	%r795, _ZZ9cuda_gemmIiLi256ELi4ELi1ELi512ELi16ELi16ELi32ELi1ELi0EEviiiPT_S1_S1_iiE11kron_fac_sh;
	add.s32 	%r125, %r795, %r794;
	mov.u32 	%r908, %r12;
$L__BB546_56:
	mad.lo.s32 	%r797, %r908, 68, %r125;
	ld.shared.u32 	%r127, [%r797];
	mov.b32 	%r910, 0;
	@%p139 bra 	$L__BB546_58;
	shfl.sync.idx.b32	%r798|%p157, %r127, %r25, %r19, -1;
	mul.lo.s32 	%r910, %r798, %r1042;
$L__BB546_58:
	@%p140 bra 	$L__BB546_60;
	shfl.sync.idx.b32	%r799|%p159, %r127, %r26, %r19, -1;
	mad.lo.s32 	%r910, %r799, %r1041, %r910;
$L__BB546_60:
	@%p141 bra 	$L__BB546_62;
	shfl.sync.idx.b32	%r800|%p161, %r127, %r27, %r19, -1;
	mad.lo.s32 	%r910, %r800, %r1040, %r910;
$L__BB546_62:
	@%p142 bra 	$L__BB546_64;
	shfl.sync.idx.b32	%r801|%p163, %r127, %r28, %r19, -1;
	mad.lo.s32 	%r910, %r801, %r1039, %r910;
$L__BB546_64:
	setp.lt.s32 	%p164, %r362, 5;
	@%p164 bra 	$L__BB546_66;
	shfl.sync.idx.b32	%r802|%p165, %r127, %r29, %r19, -1;
	mad.lo.s32 	%r910, %r802, %r1038, %r910;
$L__BB546_66:
	setp.lt.s32 	%p166, %r362, 6;
	@%p166 bra 	$L__BB546_68;
	shfl.sync.idx.b32	%r803|%p167, %r127, %r30, %r19, -1;
	mad.lo.s32 	%r910, %r803, %r1037, %r910;
$L__BB546_68:
	setp.lt.s32 	%p168, %r362, 7;
	@%p168 bra 	$L__BB546_70;
	shfl.sync.idx.b32	%r804|%p169, %r127, %r31, %r19, -1;
	mad.lo.s32 	%r910, %r804, %r1036, %r910;
$L__BB546_70:
	setp.lt.s32 	%p170, %r362, 8;
	@%p170 bra 	$L__BB546_72;
	shfl.sync.idx.b32	%r805|%p171, %r127, %r32, %r19, -1;
	mad.lo.s32 	%r910, %r805, %r1035, %r910;
$L__BB546_72:
	setp.lt.s32 	%p172, %r362, 9;
	@%p172 bra 	$L__BB546_74;
	shfl.sync.idx.b32	%r806|%p173, %r127, %r33, %r19, -1;
	mad.lo.s32 	%r910, %r806, %r1034, %r910;
$L__BB546_74:
	setp.lt.s32 	%p174, %r362, 10;
	@%p174 bra 	$L__BB546_76;
	shfl.sync.idx.b32	%r807|%p175, %r127, %r34, %r19, -1;
	mad.lo.s32 	%r910, %r807, %r1033, %r910;
$L__BB546_76:
	setp.lt.s32 	%p176, %r362, 11;
	@%p176 bra 	$L__BB546_78;
	shfl.sync.idx.b32	%r808|%p177, %r127, %r35, %r19, -1;
	mad.lo.s32 	%r910, %r808, %r1032, %r910;
$L__BB546_78:
	setp.lt.s32 	%p178, %r362, 12;
	@%p178 bra 	$L__BB546_80;
	shfl.sync.idx.b32	%r809|%p179, %r127, %r36, %r19, -1;
	mad.lo.s32 	%r910, %r809, %r1031, %r910;
$L__BB546_80:
	setp.lt.s32 	%p180, %r362, 13;
	@%p180 bra 	$L__BB546_82;
	shfl.sync.idx.b32	%r810|%p181, %r127, %r37, %r19, -1;
	mad.lo.s32 	%r910, %r810, %r1030, %r910;
$L__BB546_82:
	setp.lt.s32 	%p182, %r362, 14;
	@%p182 bra 	$L__BB546_84;
	shfl.sync.idx.b32	%r811|%p183, %r127, %r38, %r19, -1;
	mad.lo.s32 	%r910, %r811, %r1029, %r910;
$L__BB546_84:
	setp.lt.s32 	%p184, %r362, 15;
	@%p184 bra 	$L__BB546_86;
	shfl.sync.idx.b32	%r812|%p185, %r127, %r39, %r19, -1;
	mad.lo.s32 	%r910, %r812, %r1028, %r910;
$L__BB546_86:
	setp.lt.s32 	%p186, %r362, 16;
	@%p186 bra 	$L__BB546_88;
	shfl.sync.idx.b32	%r813|%p187, %r127, %r40, %r19, -1;
	mad.lo.s32 	%r910, %r813, %r1027, %r910;
$L__BB546_88:
	mad.lo.s32 	%r814, %r908, %r9, %r90;
	shl.b32 	%r815, %r814, 2;
	mov.u32 	%r816, _ZZ9cuda_gemmIiLi256ELi4ELi1ELi512ELi16ELi16ELi32ELi1ELi0EEviiiPT_S1_S1_iiE3Csh;
	add.s32 	%r817, %r816, %r815;
	ld.shared.u32 	%r818, [%r817];
	add.s32 	%r819, %r818, %r910;
	st.shared.u32 	[%r817], %r819;
	add.s32 	%r908, %r908, %r14;
	setp.lt.s32 	%p188, %r908, %r18;
	@%p188 bra 	$L__BB546_56;
	bra.uni 	$L__BB546_54;
$L__BB546_89:
	setp.gt.u32 	%p33, %r362, 31;
	@%p33 bra 	$L__BB546_123;
	mov.b32 	%r993, 0;
$L__BB546_91:
	setp.eq.s32 	%p34, %r362, 0;
	add.s32 	%r270, %r993, %r11;
	mad.lo.s32 	%r271, %r270, %r362, %r17;
	@%p34 bra 	$L__BB546_93;
	add.s32 	%r460, %r271, %r16;
	shl.b32 	%r461, %r460, 2;
	mov.u32 	%r462, _ZZ9cuda_gemmIiLi256ELi4ELi1ELi512ELi16ELi16ELi32ELi1ELi0EEviiiPT_S1_S1_iiE3Ash;
	add.s32 	%r463, %r462, %r461;
	ld.shared.u32 	%r1042, [%r463];
$L__BB546_93:
	setp.lt.s32 	%p35, %r362, 2;
	@%p35 bra 	$L__BB546_95;
	add.s32 	%r464, %r11, 1;
	and.b32  	%r465, %r464, 15;
	add.s32 	%r466, %r271, %r465;
	shl.b32 	%r467, %r466, 2;
	mov.u32 	%r468, _ZZ9cuda_gemmIiLi256ELi4ELi1ELi512ELi16ELi16ELi32ELi1ELi0EEviiiPT_S1_S1_iiE3Ash;
	add.s32 	%r469, %r468, %r467;
	ld.shared.u32 	%r1041, [%r469];
$L__BB546_95:
	setp.lt.s32 	%p36, %r362, 3;
	@%p36 bra 	$L__BB546_97;
	add.s32 	%r470, %r11, 2;
	and.b32  	%r471, %r470, 15;
	add.s32 	%r472, %r271, %r471;
	shl.b32 	%r473, %r472, 2;
	mov.u32 	%r474, _ZZ9cuda_gemmIiLi256ELi4ELi1ELi512ELi16ELi16ELi32ELi1ELi0EEviiiPT_S1_S1_iiE3Ash;
	add.s32 	%r475, %r474, %r473;
	ld.shared.u32 	%r1040, [%r475];
$L__BB546_97:
	setp.lt.s32 	%p37, %r362, 4;
	@%p37 bra 	$L__BB546_99;
	add.s32 	%r476, %r11, 3;
	and.b32  	%r477, %r476, 15;
	add.s32 	%r478, %r271, %r477;
	shl.b32 	%r479, %r478, 2;
	mov.u32 	%r480, _ZZ9cuda_gemmIiLi256ELi4ELi1ELi512ELi16ELi16ELi32ELi1ELi0EEviiiPT_S1_S1_iiE3Ash;
	add.s32 	%r481, %r480, %r479;
	ld.shared.u32 	%r1039, [%r481];
$L__BB546_99:
	setp.lt.s32 	%p38, %r362, 5;
	@%p38 bra 	$L__BB546_101;
	add.s32 	%r482, %r11, 4;
	and.b32  	%r483, %r482, 15;
	add.s32 	%r484, %r271, %r483;
	shl.b32 	%r485, %r484, 2;
	mov.u32 	%r486, _ZZ9cuda_gemmIiLi256ELi4ELi1ELi512ELi16ELi16ELi32ELi1ELi0EEviiiPT_S1_S1_iiE3Ash;
	add.s32 	%r487, %r486, %r485;
	ld.shared.u32 	%r1038, [%r487];
$L__BB546_101:
	setp.lt.s32 	%p39, %r362, 6;
	@%p39 bra 	$L__BB546_103;
	add.s32 	%r488, %r11, 5;
	and.b32  	%r489, %r488, 15;
	add.s32 	%r490, %r271, %r489;
	shl.b32 	%r491, %r490, 2;
	mov.u32 	%r492, _ZZ9cuda_gemmIiLi256ELi4ELi1ELi512ELi16ELi16ELi32ELi1ELi0EEviiiPT_S1_S1_iiE3Ash;
	add.s32 	%r493, %r492, %r491;
	ld.shared.u32 	%r1037, [%r493];
$L__BB546_103:
	setp.lt.s32 	%p40, %r362, 7;
	@%p40 bra 	$L__BB546_105;
	add.s32 	%r494, %r11, 6;
	and.b32  	%r495, %r494, 15;
	add.s32 	%r496, %r271, %r495;
	shl.b32 	%r497, %r496, 2;
	mov.u32 	%r498, _ZZ9cuda_gemmIiLi256ELi4ELi1ELi512ELi16ELi16ELi32ELi1ELi0EEviiiPT_S1_S1_iiE3Ash;
	add.s32 	%r499, %r498, %r497;
	ld.shared.u32 	%r1036, [%r499];
$L__BB546_105:
	setp.lt.s32 	%p41, %r362, 8;
	@%p41 bra 	$L__BB546_107;
	add.s32 	%r500, %r11, 7;
	and.b32  	%r501, %r500, 15;
	add.s32 	%r502, %r271, %r501;
	shl.b32 	%r503, %r502, 2;
	mov.u32 	%r504, _ZZ9cuda_gemmIiLi256ELi4ELi1ELi512ELi16ELi16ELi32ELi1ELi0EEviiiPT_S1_S1_iiE3Ash;
	add.s32 	%r505, %r504, %r503;
	ld.shared.u32 	%r1035, [%r505];
$L__BB546_107:
	setp.lt.s32 	%p42, %r362, 9;
	@%p42 bra 	$L__BB546_109;
	xor.b32  	%r506, %r16, 8;
	add.s32 	%r507, %r271, %r506;
	shl.b32 	%r508, %r507, 2;
	mov.u32 	%r509, _ZZ9cuda_gemmIiLi256ELi4ELi1ELi512ELi16ELi16ELi32ELi1ELi0EEviiiPT_S1_S1_iiE3Ash;
	add.s32 	%r510, %r509, %r508;
	ld.shared.u32 	%r1034, [%r510];
$L__BB546_109:
	setp.lt.s32 	%p43, %r362, 10;
	@%p43 bra 	$L__BB546_111;
	add.s32 	%r511, %r11, 9;
	and.b32  	%r512, %r511, 15;
	add.s32 	%r513, %r271, %r512;
	shl.b32 	%r514, %r513, 2;
	mov.u32 	%r515, _ZZ9cuda_gemmIiLi256ELi4ELi1ELi512ELi16ELi16ELi32ELi1ELi0EEviiiPT_S1_S1_iiE3Ash;
	add.s32 	%r516, %r515, %r514;
	ld.shared.u32 	%r1033, [%r516];
$L__BB546_111:
	setp.lt.s32 	%p44, %r362, 11;
	@%p44 bra 	$L__BB546_113;
	add.s32 	%r517, %r11, 10;
	and.b32  	%r518, %r517, 15;
	add.s32 	%r519, %r271, %r518;
	shl.b32 	%r520, %r519, 2;
	mov.u32 	%r521, _ZZ9cuda_gemmIiLi256ELi4ELi1ELi512ELi16ELi16ELi32ELi1ELi0EEviiiPT_S1_S1_iiE3Ash;
	add.s32 	%r522, %r521, %r520;
	ld.shared.u32 	%r1032, [%r522];
$L__BB546_113:
	setp.lt.s32 	%p45, %r362, 12;
	@%p45 bra 	$L__BB546_115;
	add.s32 	%r523, %r11, 11;
	and.b32  	%r524, %r523, 15;
	add.s32 	%r525, %r271, %r524;
	shl.b32 	%r526, %r525, 2;
	mov.u32 	%r527, _ZZ9cuda_gemmIiLi256ELi4ELi1ELi512ELi16ELi16ELi32ELi1ELi0EEviiiPT_S1_S1_iiE3Ash;
	add.s32 	%r528, %r527, %r526;
	ld.shared.u32 	%r1031, [%r528];
$L__BB546_115:
	setp.lt.s32 	%p46, %r362, 13;
	@%p46 bra 	$L__BB546_117;
	add.s32 	%r529, %r11, 12;
	and.b32  	%r530, %r529, 15;
	add.s32 	%r531, %r271, %r530;
	shl.b32 	%r532, %r531, 2;
	mov.u32 	%r533, _ZZ9cuda_gemmIiLi256ELi4ELi1ELi512ELi16ELi16ELi32ELi1ELi0EEviiiPT_S1_S1_iiE3Ash;
	add.s32 	%r534, %r533, %r532;
	ld.shared.u32 	%r1030, [%r534];
$L__BB546_117:
	setp.lt.s32 	%p47, %r362, 14;
	@%p47 bra 	$L__BB546_119;
	add.s32 	%r535, %r11, 13;
	and.b32  	%r536, %r535, 15;
	add.s32 	%r537, %r271, %r536;
	shl.b32 	%r538, %r537, 2;
	mov.u32 	%r539, _ZZ9cuda_gemmIiLi256ELi4ELi1ELi512ELi16ELi16ELi32ELi1ELi0EEviiiPT_S1_S1_iiE3Ash;
	add.s32 	%r540, %r539, %r538;
	ld.shared.u32 	%r1029, [%r540];
$L__BB546_119:
	setp.lt.s32 	%p48, %r362, 15;
	@%p48 bra 	$L__BB546_121;
	add.s32 	%r541, %r11, 14;
	and.b32  	%r542, %r541, 15;
	add.s32 	%r543, %r271, %r542;
	shl.b32 	%r544, %r543, 2;
	mov.u32 	%r545, _ZZ9cuda_gemmIiLi256ELi4ELi1ELi512ELi16ELi16ELi32ELi1ELi0EEviiiPT_S1_S1_iiE3Ash;
	add.s32 	%r546, %r545, %r544;
	ld.shared.u32 	%r1028, [%r546];
$L__BB546_121:
	setp.lt.s32 	%p49, %r362, 16;
	@%p49 bra 	$L__BB546_196;
	add.s32 	%r547, %r11, -1;
	and.b32  	%r548, %r547, 15;
	add.s32 	%r549, %r271, %r548;
	shl.b32 	%r550, %r549, 2;
	mov.u32 	%r551, _ZZ9cuda_gemmIiLi256ELi4ELi1ELi512ELi16ELi16ELi32ELi1ELi0EEviiiPT_S1_S1_iiE3Ash;
	add.s32 	%r552, %r551, %r550;
	ld.shared.u32 	%r1027, [%r552];
	bra.uni 	$L__BB546_196;
$L__BB546_123:
	mov.b32 	%r941, 0;
$L__BB546_124:
	setp.lt.s32 	%p85, %r362, 1;
	add.s32 	%r178, %r941, %r11;
	mad.lo.s32 	%r179, %r178, %r362, %r17;
	@%p85 bra 	$L__BB546_126;
	add.s32 	%r579, %r179, %r16;
	shl.b32 	%r580, %r579, 2;
	mov.u32 	%r581, _ZZ9cuda_gemmIiLi256ELi4ELi1ELi512ELi16ELi16ELi32ELi1ELi0EEviiiPT_S1_S1_iiE3Ash;
	add.s32 	%r582, %r581, %r580;
	ld.shared.u32 	%r1042, [%r582];
$L__BB546_126:
	setp.lt.s32 	%p86, %r362, 2;
	@%p86 bra 	$L__BB546_128;
	add.s32 	%r583, %r11, 1;
	and.b32  	%r584, %r583, 15;
	add.s32 	%r585, %r179, %r584;
	shl.b32 	%r586, %r585, 2;
	mov.u32 	%r587, _ZZ9cuda_gemmIiLi256ELi4ELi1ELi512ELi16ELi16ELi32ELi1ELi0EEviiiPT_S1_S1_iiE3Ash;
	add.s32 	%r588, %r587, %r586;
	ld.shared.u32 	%r1041, [%r588];
$L__BB546_128:
	setp.lt.s32 	%p87, %r362, 3;
	@%p87 bra 	$L__BB546_130;
	add.s32 	%r589, %r11, 2;
	and.b32  	%r590, %r589, 15;
	add.s32 	%r591, %r179, %r590;
	shl.b32 	%r592, %r591, 2;
	mov.u32 	%r593, _ZZ9cuda_gemmIiLi256ELi4ELi1ELi512ELi16ELi16ELi32ELi1ELi0EEviiiPT_S1_S1_iiE3Ash;
	add.s32 	%r594, %r593, %r592;
	ld.shared.u32 	%r1040, [%r594];
$L__BB546_130:
	setp.lt.s32 	%p88, %r362, 4;
	@%p88 bra 	$L__BB546_132;
	add.s32 	%r595, %r11, 3;
	and.b32  	%r596, %r595, 15;
	add.s32 	%r597, %r179, %r596;
	shl.b32 	%r598, %r597, 2;
	mov.u32 	%r599, _ZZ9cuda_gemmIiLi256ELi4ELi1ELi512ELi16ELi16ELi32ELi1ELi0EEviiiPT_S1_S1_iiE3Ash;
	add.s32 	%r600, %r599, %r598;
	ld.shared.u32 	%r1039, [%r600];
$L__BB546_132:
	setp.lt.s32 	%p89, %r362, 5;
	@%p89 bra 	$L__BB546_134;
	add.s32 	%r601, %r11, 4;
	and.b32  	%r602, %r601, 15;
	add.s32 	%r603, %r179, %r602;
	shl.b32 	%r604, %r603, 2;
	mov.u32 	%r605, _ZZ9cuda_gemmIiLi256ELi4ELi1ELi512ELi16ELi16ELi32ELi1ELi0EEviiiPT_S1_S1_iiE3Ash;
	add.s32 	%r606, %r605, %r604;
	ld.shared.u32 	%r1038, [%r606];
$L__BB546_134:
	setp.lt.s32 	%p90, %r362, 6;
	@%p90 bra 	$L__BB546_136;
	add.s32 	%r607, %r11, 5;
	and.b32  	%r608, %r607, 15;
	add.s32 	%r609, %r179, %r608;
	shl.b32 	%r610, %r609, 2;
	mov.u32 	%r611, _ZZ9cuda_gemmIiLi256ELi4ELi1ELi512ELi16ELi16ELi32ELi1ELi0EEviiiPT_S1_S1_iiE3Ash;
	add.s32 	%r612, %r611, %r610;
	ld.shared.u32 	%r1037, [%r612];
$L__BB546_136:
	setp.lt.s32 	%p91, %r362, 7;
	@%p91 bra 	$L__BB546_138;
	add.s32 	%r613, %r11, 6;
	and.b32  	%r614, %r613, 15;
	add.s32 	%r615, %r179, %r614;
	shl.b32 	%r616, %r615, 2;
	mov.u32 	%r617, _ZZ9cuda_gemmIiLi256ELi4ELi1ELi512ELi16ELi16ELi32ELi1ELi0EEviiiPT_S1_S1_iiE3Ash;
	add.s32 	%r618, %r617, %r616;
	ld.shared.u32 	%r1036, [%r618];
$L__BB546_138:
	setp.lt.s32 	%p92, %r362, 8;
	@%p92 bra 	$L__BB546_140;
	add.s32 	%r619, %r11, 7;
	and.b32  	%r620, %r619, 15;
	add.s32 	%r621, %r179, %r620;
	shl.b32 	%r622, %r621, 2;
	mov.u32 	%r623, _ZZ9cuda_gemmIiLi256ELi4ELi1ELi512ELi16ELi16ELi32ELi1ELi0EEviiiPT_S1_S1_iiE3Ash;
	add.s32 	%r624, %r623, %r622;
	ld.shared.u32 	%r1035, [%r624];
$L__BB546_140:
	setp.lt.s32 	%p93, %r362, 9;
	@%p93 bra 	$L__BB546_142;
	xor.b32  	%r625, %r16, 8;
	add.s32 	%r626, %r179, %r625;
	shl.b32 	%r627, %r626, 2;
	mov.u32 	%r628, _ZZ9cuda_gemmIiLi256ELi4ELi1ELi512ELi16ELi16ELi32ELi1ELi0EEviiiPT_S1_S1_iiE3Ash;
	add.s32 	%r629, %r628, %r627;
	ld.shared.u32 	%r1034, [%r629];
$L__BB546_142:
	setp.lt.s32 	%p94, %r362, 10;
	@%p94 bra 	$L__BB546_144;
	add.s32 	%r630, %r11, 9;
	and.b32  	%r631, %r630, 15;
	add.s32 	%r632, %r179, %r631;
	shl.b32 	%r633, %r632, 2;
	mov.u32 	%r634, _ZZ9cuda_gemmIiLi256ELi4ELi1ELi512ELi16ELi16ELi32ELi1ELi0EEviiiPT_S1_S1_iiE3Ash;
	add.s32 	%r635, %r634, %r633;
	ld.shared.u32 	%r1033, [%r635];
$L__BB546_144:
	setp.lt.s32 	%p95, %r362, 11;
	@%p95 bra 	$L__BB546_146;
	add.s32 	%r636, %r11, 10;
	and.b32  	%r637, %r636, 15;
	add.s32 	%r638, %r179, %r637;
	shl.b32 	%r639, %r638, 2;
	mov.u32 	%r640, _ZZ9cuda_gemmIiLi256ELi4ELi1ELi512ELi16ELi16ELi32ELi1ELi0EEviiiPT_S1_S1_iiE3Ash;
	add.s32 	%r641, %r640, %r639;
	ld.shared.u32 	%r1032, [%r641];
$L__BB546_146:
	setp.lt.s32 	%p96, %r362, 12;
	@%p96 bra 	$L__BB546_148;
	add.s32 	%r642, %r11, 11;
	and.b32  	%r643, %r642, 15;
	add.s32 	%r644, %r179, %r643;
	shl.b32 	%r645, %r644, 2;
	mov.u32 	%r646, _ZZ9cuda_gemmIiLi256ELi4ELi1ELi512ELi16ELi16ELi32ELi1ELi0EEviiiPT_S1_S1_iiE3Ash;
	add.s32 	%r647, %r646, %r645;
	ld.shared.u32 	%r1031, [%r647];
$L__BB546_148:
	setp.lt.s32 	%p97, %r362, 13;
	@%p97 bra 	$L__BB546_150;
	add.s32 	%r648, %r11, 12;
	and.b32  	%r649, %r648, 15;
	add.s32 	%r650, %r179, %r649;
	shl.b32 	%r651, %r650, 2;
	mov.u32 	%r652, _ZZ9cuda_gemmIiLi256ELi4ELi1ELi512ELi16ELi16ELi32ELi1ELi0EEviiiPT_S1_S1_iiE3Ash;
	add.s32 	%r653, %r652, %r651;
	ld.shared.u32 	%r1030, [%r653];
$L__BB546_150:
	setp.lt.s32 	%p98, %r362, 14;
	@%p98 bra 	$L__BB546_152;
	add.s32 	%r654, %r11, 13;
	and.b32  	%r655, %r654, 15;
	add.s32 	%r656, %r179, %r655;
	shl.b32 	%r657, %r656, 2;
	mov.u32 	%r658, _ZZ9cuda_gemmIiLi256ELi4ELi1ELi512ELi16ELi16ELi32ELi1ELi0EEviiiPT_S1_S1_iiE3Ash;
	add.s32 	%r659, %r658, %r657;
	ld.shared.u32 	%r1029, [%r659];
$L__BB546_152:
	setp.lt.s32 	%p99, %r362, 15;
	@%p99 bra 	$L__BB546_154;
	add.s32 	%r660, %r11, 14;
	and.b32  	%r661, %r660, 15;
	add.s32 	%r662, %r179, %r661;
	shl.b32 	%r663, %r662, 2;
	mov.u32 	%r664, _ZZ9cuda_gemmIiLi256ELi4ELi1ELi512ELi16ELi16ELi32ELi1ELi0EEviiiPT_S1_S1_iiE3Ash;
	add.s32 	%r665, %r664, %r663;
	ld.shared.u32 	%r1028, [%r665];
$L__BB546_154:
	setp.lt.s32 	%p100, %r362, 16;
	@%p100 bra 	$L__BB546_156;
	add.s32 	%r666, %r11, -1;
	and.b32  	%r667, %r666, 15;
	add.s32 	%r668, %r179, %r667;
	shl.b32 	%r669, %r668, 2;
	mov.u32 	%r670, _ZZ9cuda_gemmIiLi256ELi4ELi1ELi512ELi16ELi16ELi32ELi1ELi0EEviiiPT_S1_S1_iiE3Ash;
	add.s32 	%r671, %r670, %r669;
	ld.shared.u32 	%r1027, [%r671];
$L__BB546_156:
	setp.lt.s32 	%p101, %r12, %r18;
	@%p101 bra 	$L__BB546_158;
$L__BB546_157:
	add.s32 	%r941, %r941, %r10;
	setp.lt.s32 	%p138, %r941, %r9;
	@%p138 bra 	$L__BB546_124;
	bra.uni 	$L__BB546_232;
$L__BB546_158:
	rem.s32 	%r672, %r2, %r362;
	shl.b32 	%r673, %r672, 2;
	mov.u32 	%r674, _ZZ9cuda_gemmIiLi256ELi4ELi1ELi512ELi16ELi16ELi32ELi1ELi0EEviiiPT_S1_S1_iiE11kron_fac_sh;
	add.s32 	%r213, %r674, %r673;
	mov.u32 	%r958, %r12;
$L__BB546_159:
	mad.lo.s32 	%r676, %r958, 68, %r213;
	ld.shared.u32 	%r215, [%r676];
	mov.b32 	%r960, 0;
	@%p85 bra 	$L__BB546_161;
	shfl.sync.idx.b32	%r677|%p103, %r215, %r25, %r19, -1;
	mul.lo.s32 	%r960, %r677, %r1042;
$L__BB546_161:
	@%p86 bra 	$L__BB546_163;
	shfl.sync.idx.b32	%r678|%p105, %r215, %r26, %r19, -1;
	mad.lo.s32 	%r960, %r678, %r1041, %r960;
$L__BB546_163:
	@%p87 bra 	$L__BB546_165;
	shfl.sync.idx.b32	%r679|%p107, %r215, %r27, %r19, -1;
	mad.lo.s32 	%r960, %r679, %r1040, %r960;
$L__BB546_165:
	setp.lt.s32 	%p108, %r362, 4;
	@%p108 bra 	$L__BB546_167;
	shfl.sync.idx.b32	%r680|%p109, %r215, %r28, %r19, -1;
	mad.lo.s32 	%r960, %r680, %r1039, %r960;
$L__BB546_167:
	setp.lt.s32 	%p110, %r362, 5;
	@%p110 bra 	$L__BB546_169;
	shfl.sync.idx.b32	%r681|%p111, %r215, %r29, %r19, -1;
	mad.lo.s32 	%r960, %r681, %r1038, %r960;
$L__BB546_169:
	setp.lt.s32 	%p112, %r362, 6;
	@%p112 bra 	$L__BB546_171;
	shfl.sync.idx.b32	%r682|%p113, %r215, %r30, %r19, -1;
	mad.lo.s32 	%r960, %r682, %r1037, %r960;
$L__BB546_171:
	setp.lt.s32 	%p114, %r362, 7;
	@%p114 bra 	$L__BB546_173;
	shfl.sync.idx.b32	%r683|%p115, %r215, %r31, %r19, -1;
	mad.lo.s32 	%r960, %r683, %r1036, %r960;
$L__BB546_173:
	setp.lt.s32 	%p116, %r362, 8;
	@%p116 bra 	$L__BB546_175;
	shfl.sync.idx.b32	%r684|%p117, %r215, %r32, %r19, -1;
	mad.lo.s32 	%r960, %r684, %r1035, %r960;
$L__BB546_175:
	setp.lt.s32 	%p118, %r362, 9;
	@%p118 bra 	$L__BB546_177;
	shfl.sync.idx.b32	%r685|%p119, %r215, %r33, %r19, -1;
	mad.lo.s32 	%r960, %r685, %r1034, %r960;
$L__BB546_177:
	setp.lt.s32 	%p120, %r362, 10;
	@%p120 bra 	$L__BB546_179;
	shfl.sync.idx.b32	%r686|%p121, %r215, %r34, %r19, -1;
	mad.lo.s32 	%r960, %r686, %r1033, %r960;
$L__BB546_179:
	setp.lt.s32 	%p122, %r362, 11;
	@%p122 bra 	$L__BB546_181;
	shfl.sync.idx.b32	%r687|%p123, %r215, %r35, %r19, -1;
	mad.lo.s32 	%r960, %r687, %r1032, %r960;
$L__BB546_181:
	setp.lt.s32 	%p124, %r362, 12;
	@%p124 bra 	$L__BB546_183;
	shfl.sync.idx.b32	%r688|%p125, %r215, %r36, %r19, -1;
	mad.lo.s32 	%r960, %r688, %r1031, %r960;
$L__BB546_183:
	setp.lt.s32 	%p126, %r362, 13;
	@%p126 bra 	$L__BB546_185;
	shfl.sync.idx.b32	%r689|%p127, %r215, %r37, %r19, -1;
	mad.lo.s32 	%r960, %r689, %r1030, %r960;
$L__BB546_185:
	setp.lt.s32 	%p128, %r362, 14;
	@%p128 bra 	$L__BB546_187;
	shfl.sync.idx.b32	%r690|%p129, %r215, %r38, %r19, -1;
	mad.lo.s32 	%r960, %r690, %r1029, %r960;
$L__BB546_187:
	setp.lt.s32 	%p130, %r362, 15;
	@%p130 bra 	$L__BB546_189;
	shfl.sync.idx.b32	%r691|%p131, %r215, %r39, %r19, -1;
	mad.lo.s32 	%r960, %r691, %r1028, %r960;
$L__BB546_189:
	setp.lt.s32 	%p132, %r362, 16;
	@%p132 bra 	$L__BB546_191;
	shfl.sync.idx.b32	%r692|%p133, %r215, %r40, %r19, -1;
	mad.lo.s32 	%r960, %r692, %r1027, %r960;
$L__BB546_191:
	mov.u32 	%r974, %r3;
$L__BB546_192:
	shr.u32 	%r249, %r974, 1;
	shfl.sync.down.b32	%r693|%p134, %r960, %r249, %r20, -1;
	add.s32 	%r960, %r693, %r960;
	setp.gt.u32 	%p135, %r974, 3;
	mov.u32 	%r974, %r249;
	@%p135 bra 	$L__BB546_192;
	rem.u32 	%r694, %r2, %r4;
	setp.eq.s32 	%p136, %r694, 0;
	@%p136 bra 	$L__BB546_194;
	bra.uni 	$L__BB546_195;
$L__BB546_194:
	mad.lo.s32 	%r695, %r958, %r9, %r178;
	shl.b32 	%r696, %r695, 2;
	mov.u32 	%r697, _ZZ9cuda_gemmIiLi256ELi4ELi1ELi512ELi16ELi16ELi32ELi1ELi0EEviiiPT_S1_S1_iiE3Csh;
	add.s32 	%r698, %r697, %r696;
	st.shared.u32 	[%r698], %r960;
$L__BB546_195:
	add.s32 	%r958, %r958, %r14;
	setp.lt.s32 	%p137, %r958, %r18;
	@%p137 bra 	$L__BB546_159;
	bra.uni 	$L__BB546_157;
$L__BB546_196:
	setp.lt.s32 	%p50, %r12, %r18;
	@%p50 bra 	$L__BB546_197;
	bra.uni 	$L__BB546_231;
$L__BB546_197:
	rem.u32 	%r553, %r2, %r362;
	shl.b32 	%r554, %r553, 2;
	mov.u32 	%r555, _ZZ9cuda_gemmIiLi256ELi4ELi1ELi512ELi16ELi16ELi32ELi1ELi0EEviiiPT_S1_S1_iiE11kron_fac_sh;
	add.s32 	%r272, %r555, %r554;
	mov.u32 	%r1010, %r12;
$L__BB546_198:
	mad.lo.s32 	%r557, %r1010, 68, %r272;
	ld.shared.u32 	%r306, [%r557];
	mov.b32 	%r1012, 0;
	@%p34 bra 	$L__BB546_200;
	shfl.sync.idx.b32	%r558|%p52, %r306, %r25, %r19, -1;
	mul.lo.s32 	%r1012, %r558, %r1042;
$L__BB546_200:
	@%p35 bra 	$L__BB546_202;
	shfl.sync.idx.b32	%r559|%p54, %r306, %r26, %r19, -1;
	mad.lo.s32 	%r1012, %r559, %r1041, %r1012;
$L__BB546_202:
	@%p36 bra 	$L__BB546_204;
	shfl.sync.idx.b32	%r560|%p56, %r306, %r27, %r19, -1;
	mad.lo.s32 	%r1012, %r560, %r1040, %r1012;
$L__BB546_204:
	@%p37 bra 	$L__BB546_206;
	shfl.sync.idx.b32	%r561|%p58, %r306, %r28, %r19, -1;
	mad.lo.s32 	%r1012, %r561, %r1039, %r1012;
$L__BB546_206:
	setp.lt.s32 	%p59, %r362, 5;
	@%p59 bra 	$L__BB546_208;
	shfl.sync.idx.b32	%r562|%p60, %r306, %r29, %r19, -1;
	mad.lo.s32 	%r1012, %r562, %r1038, %r1012;
$L__BB546_208:
	setp.lt.s32 	%p61, %r362, 6;
	@%p61 bra 	$L__BB546_210;
	shfl.sync.idx.b32	%r563|%p62, %r306, %r30, %r19, -1;
	mad.lo.s32 	%r1012, %r563, %r1037, %r1012;
$L__BB546_210:
	setp.lt.s32 	%p63, %r362, 7;
	@%p63 bra 	$L__BB546_212;
	shfl.sync.idx.b32	%r564|%p64, %r306, %r31, %r19, -1;
	mad.lo.s32 	%r1012, %r564, %r1036, %r1012;
$L__BB546_212:
	setp.lt.s32 	%p65, %r362, 8;
	@%p65 bra 	$L__BB546_214;
	shfl.sync.idx.b32	%r565|%p66, %r306, %r32, %r19, -1;
	mad.lo.s32 	%r1012, %r565, %r1035, %r1012;
$L__BB546_214:
	setp.lt.s32 	%p67, %r362, 9;
	@%p67 bra 	$L__BB546_216;
	shfl.sync.idx.b32	%r566|%p68, %r306, %r33, %r19, -1;
	mad.lo.s32 	%r1012, %r566, %r1034, %r1012;
$L__BB546_216:
	setp.lt.s32 	%p69, %r362, 10;
	@%p69 bra 	$L__BB546_218;
	shfl.sync.idx.b32	%r567|%p70, %r306, %r34, %r19, -1;
	mad.lo.s32 	%r1012, %r567, %r1033, %r1012;
$L__BB546_218:
	setp.lt.s32 	%p71, %r362, 11;
	@%p71 bra 	$L__BB546_220;
	shfl.sync.idx.b32	%r568|%p72, %r306, %r35, %r19, -1;
	mad.lo.s32 	%r1012, %r568, %r1032, %r1012;
$L__BB546_220:
	setp.lt.s32 	%p73, %r362, 12;
	@%p73 bra 	$L__BB546_222;
	shfl.sync.idx.b32	%r569|%p74, %r306, %r36, %r19, -1;
	mad.lo.s32 	%r1012, %r569, %r1031, %r1012;
$L__BB546_222:
	setp.lt.s32 	%p75, %r362, 13;
	@%p75 bra 	$L__BB546_224;
	shfl.sync.idx.b32	%r570|%p76, %r306, %r37, %r19, -1;
	mad.lo.s32 	%r1012, %r570, %r1030, %r1012;
$L__BB546_224:
	setp.lt.s32 	%p77, %r362, 14;
	@%p77 bra 	$L__BB546_226;
	shfl.sync.idx.b32	%r571|%p78, %r306, %r38, %r19, -1;
	mad.lo.s32 	%r1012, %r571, %r1029, %r1012;
$L__BB546_226:
	setp.lt.s32 	%p79, %r362, 15;
	@%p79 bra 	$L__BB546_228;
	shfl.sync.idx.b32	%r572|%p80, %r306, %r39, %r19, -1;
	mad.lo.s32 	%r1012, %r572, %r1028, %r1012;
$L__BB546_228:
	setp.lt.s32 	%p81, %r362, 16;
	@%p81 bra 	$L__BB546_230;
	shfl.sync.idx.b32	%r573|%p82, %r306, %r40, %r19, -1;
	mad.lo.s32 	%r1012, %r573, %r1027, %r1012;
$L__BB546_230:
	mad.lo.s32 	%r574, %r1010, %r9, %r270;
	shl.b32 	%r575, %r574, 2;
	mov.u32 	%r576, _ZZ9cuda_gemmIiLi256ELi4ELi1ELi512ELi16ELi16ELi32ELi1ELi0EEviiiPT_S1_S1_iiE3Csh;
	add.s32 	%r577, %r576, %r575;
	st.shared.u32 	[%r577], %r1012;
	add.s32 	%r1010, %r1010, %r14;
	setp.lt.s32 	%p83, %r1010, %r18;
	@%p83 bra 	$L__BB546_198;
$L__BB546_231:
	add.s32 	%r993, %r993, %r10;
	setp.lt.s32 	%p84, %r993, %r9;
	@%p84 bra 	$L__BB546_91;
$L__BB546_232:
	bar.sync 	0;
	mov.u32 	%r1043, %r1;
	@%p21 bra 	$L__BB546_236;
	setp.eq.s16 	%p191, %rs2, 3;
	shl.b32 	%r820, %r868, 9;
	or.b32  	%r821, %r820, %r1;
	shl.b32 	%r822, %r1, 2;
	mov.u32 	%r823, _ZZ9cuda_gemmIiLi256ELi4ELi1ELi512ELi16ELi16ELi32ELi1ELi0EEviiiPT_S1_S1_iiE3Csh;
	add.s32 	%r824, %r823, %r822;
	ld.shared.u32 	%r825, [%r824];
	mul.wide.s32 	%rd28, %r821, 4;
	add.s64 	%rd9, %rd2, %rd28;
	st.global.u32 	[%rd9], %r825;
	mov.u32 	%r1043, %r21;
	@%p191 bra 	$L__BB546_236;
	setp.eq.s16 	%p192, %rs2, 0;
	add.s32 	%r829, %r824, %r22;
	ld.shared.u32 	%r830, [%r829];
	cvt.u64.u32 	%rd29, %r22;
	add.s64 	%rd10, %rd9, %rd29;
	st.global.u32 	[%rd10], %r830;
	mov.u32 	%r1043, %r23;
	@%p192 bra 	$L__BB546_236;
	mov.u32 	%r832, _ZZ9cuda_gemmIiLi256ELi4ELi1ELi512ELi16ELi16ELi32ELi1ELi0EEviiiPT_S1_S1_iiE3Csh;
	add.s32 	%r833, %r832, %r822;
	add.s32 	%r834, %r833, %r22;
	add.s32 	%r835, %r834, %r22;
	ld.shared.u32 	%r836, [%r835];
	add.s64 	%rd31, %rd10, %rd29;
	st.global.u32 	[%rd31], %r836;
	mov.u32 	%r1043, %r24;
$L__BB546_236:
	@%p24 bra 	$L__BB546_238;
$L__BB546_237:
	shl.b32 	%r837, %r868, 9;
	add.s32 	%r838, %r837, %r1043;
	shl.b32 	%r839, %r1043, 2;
	mov.u32 	%r840, _ZZ9cuda_gemmIiLi256ELi4ELi1ELi512ELi16ELi16ELi32ELi1ELi0EEviiiPT_S1_S1_iiE3Csh;
	add.s32 	%r841, %r840, %r839;
	ld.shared.u32 	%r842, [%r841];
	mul.wide.s32 	%rd32, %r838, 4;
	add.s64 	%rd33, %rd2, %rd32;
	st.global.u32 	[%rd33], %r842;
	add.s32 	%r843, %r841, %r22;
	ld.shared.u32 	%r844, [%r843];
	add.s64 	%rd35, %rd33, %rd34;
	st.global.u32 	[%rd35], %r844;
	add.s32 	%r845, %r843, %r22;
	ld.shared.u32 	%r846, [%r845];
	add.s64 	%rd36, %rd35, %rd34;
	st.global.u32 	[%rd36], %r846;
	add.s32 	%r847, %r845, %r22;
	ld.shared.u32 	%r848, [%r847];
	add.s64 	%rd37, %rd36, %rd34;
	st.global.u32 	[%rd37], %r848;
	add.s32 	%r1043, %r22, %r1043;
	setp.lt.u32 	%p194, %r1043, 512;
	@%p194 bra 	$L__BB546_237;
$L__BB546_238:
	mov.u32 	%r849, %nctaid.y;
	add.s32 	%r868, %r868, %r849;
	shl.b32 	%r850, %r849, 2;
	setp.lt.u32 	%p195, %r868, %r850;
	@%p195 bra 	$L__BB546_5;
$L__BB546_239:
	ret;

}
	// .globl	_Z9cuda_gemmIiLi256ELi4ELi1ELi512ELi16ELi16ELi32ELi1ELi1EEviiiPT_S1_S1_ii
.visible .entry _Z9cuda_gemmIiLi256ELi4ELi1ELi512ELi16ELi16ELi32ELi1ELi1EEviiiPT_S1_S1_ii(
	.param .u32 _Z9cuda_gemmIiLi256ELi4ELi1ELi512ELi16ELi16ELi32ELi1ELi1EEviiiPT_S1_S1_ii_param_0,
	.param .u32 _Z9cuda_gemmIiLi256ELi4ELi1ELi512ELi16ELi16ELi32ELi1ELi1EEviiiPT_S1_S1_ii_param_1,
	.param .u32 _Z9cuda_gemmIiLi256ELi4ELi1ELi512ELi16ELi16ELi32ELi1ELi1EEviiiPT_S1_S1_ii_param_2,
	.param .u64 .ptr .align 1 _Z9cuda_gemmIiLi256ELi4ELi1ELi512ELi16ELi16ELi32ELi1ELi1EEviiiPT_S1_S1_ii_param_3,
	.param .u64 .ptr .align 1 _Z9cuda_gemmIiLi256ELi4ELi1ELi512ELi16ELi16ELi32ELi1ELi1EEviiiPT_S1_S1_ii_param_4,
	.param .u64 .ptr .align 1 _Z9cuda_gemmIiLi256ELi4ELi1ELi512ELi16ELi16ELi32ELi1ELi1EEviiiPT_S1_S1_ii_param_5,
	.param .u32 _Z9cuda_gemmIiLi256ELi4ELi1ELi512ELi16ELi16ELi32ELi1ELi1EEviiiPT_S1_S1_ii_param_6,
	.param .u32 _Z9cuda_gemmIiLi256ELi4ELi1ELi512ELi16ELi16ELi32ELi1ELi1EEviiiPT_S1_S1_ii_param_7
)
.maxntid 256
{
	.reg .pred 	%p<40>;
	.reg .b16 	%rs<6>;
	.reg .b32 	%r<290>;
	.reg .b64 	%rd<46>;
	// demoted variable
	.shared .align 128 .b8 _ZZ9cuda_gemmIiLi256ELi4ELi1ELi512ELi16ELi16ELi32ELi1ELi1EEviiiPT_S1_S1_iiE11kron_fac_sh[1088];
	// demoted variable
	.shared .align 128 .b8 _ZZ9cuda_gemmIiLi256ELi4ELi1ELi512ELi16ELi16ELi32ELi1ELi1EEviiiPT_S1_S1_iiE3Ash[2048];
	// demoted variable
	.shared .align 128 .b8 _ZZ9cuda_gemmIiLi256ELi4ELi1ELi512ELi16ELi16ELi32ELi1ELi1EEviiiPT_S1_S1_iiE3Csh[2048];
	ld.param.u64 	%rd11, [_Z9cuda_gemmIiLi256ELi4ELi1ELi512ELi16ELi16ELi32ELi1ELi1EEviiiPT_S1_S1_ii_param_3];
	ld.param.u64 	%rd12, [_Z9cuda_gemmIiLi256ELi4ELi1ELi512ELi16ELi16ELi32ELi1ELi1EEviiiPT_S1_S1_ii_param_4];
	ld.param.u64 	%rd13, [_Z9cuda_gemmIiLi256ELi4ELi1ELi512ELi16ELi16ELi32ELi1ELi1EEviiiPT_S1_S1_ii_param_5];
	cvta.to.global.u64 	%rd1, %rd12;
	cvta.to.global.u64 	%rd2, %rd11;
	cvta.to.global.u64 	%rd3, %rd13;
	mov.u32 	%r1, %tid.x;
	mov.u32 	%r2, %ntid.x;
	add.s32 	%r3, %r1, %r2;
	max.u32 	%r94, %r3, 256;
	setp.lt.u32 	%p1, %r3, 256;
	selp.u32 	%r95, 1, 0, %p1;
	add.s32 	%r96, %r3, %r95;
	sub.s32 	%r97, %r94, %r96;
	div.u32 	%r98, %r97, %r2;
	add.s32 	%r4, %r98, %r95;
	and.b32  	%r99, %r4, 3;
	setp.eq.s32 	%p2, %r99, 3;
	mov.u32 	%r278, %r1;
	@%p2 bra 	$L__BB547_3;
	add.s32 	%r101, %r4, 1;
	and.b32  	%r5, %r101, 3;
	mov.b32 	%r277, 0;
	mov.u32 	%r278, %r1;
$L__BB547_2:
	.pragma "nounroll";
	mul.wide.u32 	%rd14, %r278, 4;
	add.s64 	%rd15, %rd1, %rd14;
	ld.global.u32 	%r102, [%rd15];
	and.b32  	%r103, %r278, 15;
	mov.u32 	%r104, _ZZ9cuda_gemmIiLi256ELi4ELi1ELi512ELi16ELi16ELi32ELi1ELi1EEviiiPT_S1_S1_iiE11kron_fac_sh;
	mad.lo.s32 	%r105, %r103, 68, %r104;
	shr.u32 	%r106, %r278, 2;
	and.b32  	%r107, %r106, 1073741820;
	add.s32 	%r108, %r105, %r107;
	st.shared.u32 	[%r108], %r102;
	add.s32 	%r278, %r278, %r2;
	add.s32 	%r277, %r277, 1;
	setp.ne.s32 	%p3, %r277, %r5;
	@%p3 bra 	$L__BB547_2;
$L__BB547_3:
	setp.lt.u32 	%p4, %r4, 3;
	@%p4 bra 	$L__BB547_6;
	mov.u32 	%r111, _ZZ9cuda_gemmIiLi256ELi4ELi1ELi512ELi16ELi16ELi32ELi1ELi1EEviiiPT_S1_S1_iiE11kron_fac_sh;
$L__BB547_5:
	mul.wide.u32 	%rd16, %r278, 4;
	add.s64 	%rd17, %rd1, %rd16;
	ld.global.u32 	%r109, [%rd17];
	and.b32  	%r110, %r278, 15;
	mad.lo.s32 	%r112, %r110, 68, %r111;
	shr.u32 	%r113, %r278, 2;
	and.b32  	%r114, %r113, 1073741820;
	add.s32 	%r115, %r112, %r114;
	st.shared.u32 	[%r115], %r109;
	add.s32 	%r116, %r278, %r2;
	mul.wide.u32 	%rd18, %r116, 4;
	add.s64 	%rd19, %rd1, %rd18;
	ld.global.u32 	%r117, [%rd19];
	and.b32  	%r118, %r116, 15;
	mad.lo.s32 	%r119, %r118, 68, %r111;
	shr.u32 	%r120, %r116, 2;
	and.b32  	%r121, %r120, 1073741820;
	add.s32 	%r122, %r119, %r121;
	st.shared.u32 	[%r122], %r117;
	add.s32 	%r123, %r116, %r2;
	mul.wide.u32 	%rd20, %r123, 4;
	add.s64 	%rd21, %rd1, %rd20;
	ld.global.u32 	%r124, [%rd21];
	and.b32  	%r125, %r123, 15;
	mad.lo.s32 	%r126, %r125, 68, %r111;
	shr.u32 	%r127, %r123, 2;
	and.b32  	%r128, %r127, 1073741820;
	add.s32 	%r129, %r126, %r128;
	st.shared.u32 	[%r129], %r124;
	add.s32 	%r130, %r123, %r2;
	mul.wide.u32 	%rd22, %r130, 4;
	add.s64 	%rd23, %rd1, %rd22;
	ld.global.u32 	%r131, [%rd23];
	and.b32  	%r132, %r130, 15;
	mad.lo.s32 	%r133, %r132, 68, %r111;
	shr.u32 	%r134, %r130, 2;
	and.b32  	%r135, %r134, 1073741820;
	add.s32 	%r136, %r133, %r135;
	st.shared.u32 	[%r136], %r131;
	add.s32 	%r278, %r130, %r2;
	setp.lt.u32 	%p5, %r278, 256;
	@%p5 bra 	$L__BB547_5;
$L__BB547_6:
	and.b32  	%r13, %r1, 31;
	mov.u32 	%r280, %ctaid.y;
	mov.u32 	%r15, %nctaid.y;
	shl.b32 	%r16, %r15, 2;
	setp.ge.u32 	%p6, %r280, %r16;
	@%p6 bra 	$L__BB547_30;
	shl.b32 	%r137, %r13, 4;
	and.b32  	%r17, %r1, 15;
	shl.b32 	%r138, %r1, 2;
	and.b32  	%r139, %r138, 60;
	mov.u32 	%r140, _ZZ9cuda_gemmIiLi256ELi4ELi1ELi512ELi16ELi16ELi32ELi1ELi1EEviiiPT_S1_S1_iiE11kron_fac_sh;
	add.s32 	%r18, %r140, %r139;
	cvt.u16.u32 	%rs3, %r3;
	sub.s16 	%rs4, 511, %rs3;
	cvt.u16.u32 	%rs5, %r2;
	div.u16 	%rs1, %rs4, %rs5;
	and.b16  	%rs2, %rs1, 3;
	mov.u32 	%r141, _ZZ9cuda_gemmIiLi256ELi4ELi1ELi512ELi16ELi16ELi32ELi1ELi1EEviiiPT_S1_S1_iiE3Ash;
	add.s32 	%r19, %r141, %r138;
	shl.b32 	%r20, %r2, 2;
	add.s32 	%r21, %r19, %r20;
	add.s32 	%r22, %r3, %r2;
	add.s32 	%r23, %r22, %r2;
	mov.u32 	%r142, _ZZ9cuda_gemmIiLi256ELi4ELi1ELi512ELi16ELi16ELi32ELi1ELi1EEviiiPT_S1_S1_iiE3Csh;
	add.s32 	%r24, %r142, %r138;
	add.s32 	%r25, %r24, %r20;
	add.s32 	%r26, %r25, %r20;
	or.b32  	%r143, %r137, %r17;
	shl.b32 	%r144, %r143, 2;
	add.s32 	%r27, %r141, %r144;
	add.s32 	%r145, %r1, 1;
	and.b32  	%r28, %r145, 15;
	or.b32  	%r146, %r137, %r28;
	shl.b32 	%r147, %r146, 2;
	add.s32 	%r29, %r141, %r147;
	add.s32 	%r148, %r1, 2;
	and.b32  	%r30, %r148, 15;
	add.s32 	%r149, %r1, 3;
	and.b32  	%r31, %r149, 15;
	or.b32  	%r150, %r137, %r31;
	shl.b32 	%r151, %r150, 2;
	add.s32 	%r32, %r141, %r151;
	add.s32 	%r152, %r1, 4;
	and.b32  	%r33, %r152, 15;
	or.b32  	%r153, %r137, %r33;
	shl.b32 	%r154, %r153, 2;
	add.s32 	%r34, %r141, %r154;
	add.s32 	%r155, %r1, 5;
	and.b32  	%r35, %r155, 15;
	or.b32  	%r156, %r137, %r35;
	shl.b32 	%r157, %r156, 2;
	add.s32 	%r36, %r141, %r157;
	add.s32 	%r158, %r1, 6;
	and.b32  	%r37, %r158, 15;
	add.s32 	%r159, %r1, 7;
	and.b32  	%r38, %r159, 15;
	xor.b32  	%r39, %r17, 8;
	add.s32 	%r160, %r1, 9;
	and.b32  	%r40, %r160, 15;
	add.s32 	%r161, %r1, 10;
	and.b32  	%r41, %r161, 15;
	or.b32  	%r162, %r137, %r41;
	shl.b32 	%r163, %r162, 2;
	add.s32 	%r42, %r141, %r163;
	add.s32 	%r164, %r1, 11;
	and.b32  	%r43, %r164, 15;
	or.b32  	%r165, %r137, %r43;
	shl.b32 	%r166, %r165, 2;
	add.s32 	%r44, %r141, %r166;
	add.s32 	%r167, %r1, 12;
	and.b32  	%r45, %r167, 15;
	or.b32  	%r168, %r137, %r45;
	shl.b32 	%r169, %r168, 2;
	add.s32 	%r46, %r141, %r169;
	add.s32 	%r170, %r1, 13;
	and.b32  	%r47, %r170, 15;
	or.b32  	%r171, %r137, %r47;
	shl.b32 	%r172, %r171, 2;
	add.s32 	%r48, %r141, %r172;
	add.s32 	%r173, %r1, 14;
	and.b32  	%r49, %r173, 15;
	or.b32  	%r174, %r137, %r49;
	shl.b32 	%r175, %r174, 2;
	add.s32 	%r50, %r141, %r175;
	add.s32 	%r176, %r1, -1;
	and.b32  	%r51, %r176, 15;
	or.b32  	%r177, %r137, %r51;
	shl.b32 	%r178, %r177, 2;
	add.s32 	%r52, %r141, %r178;
	shl.b32 	%r53, %r2, 4;
	shl.b32 	%r54, %r2, 3;
	mul.lo.s32 	%r55, %r2, 12;
	mul.wide.u32 	%rd24, %r2, 4;
	add.s64 	%rd4, %rd2, %rd24;
	mul.wide.u32 	%rd25, %r2, 8;
	add.s64 	%rd5, %rd2, %rd25;
	mul.wide.u32 	%rd26, %r2, 12;
	add.s64 	%rd6, %rd2, %rd26;
	shr.u32 	%r56, %r2, 5;
	cvt.u64.u32 	%rd42, %r20;
$L__BB547_8:
	setp.eq.s16 	%p7, %rs2, 2;
	shl.b32 	%r58, %r280, 9;
	mov.u32 	%r281, %r1;
	@%p7 bra 	$L__BB547_12;
	setp.eq.s16 	%p8, %rs2, 3;
	add.s32 	%r179, %r58, %r1;
	mul.wide.s32 	%rd27, %r179, 4;
	add.s64 	%rd7, %rd2, %rd27;
	ld.global.u32 	%r180, [%rd7];
	st.shared.u32 	[%r19], %r180;
	mov.u32 	%r281, %r3;
	@%p8 bra 	$L__BB547_12;
	setp.eq.s16 	%p9, %rs2, 0;
	cvt.u64.u32 	%rd28, %r20;
	add.s64 	%rd8, %rd7, %rd28;
	ld.global.u32 	%r181, [%rd8];
	st.shared.u32 	[%r21], %r181;
	mov.u32 	%r281, %r22;
	@%p9 bra 	$L__BB547_12;
	add.s64 	%rd30, %rd8, %rd28;
	ld.global.u32 	%r182, [%rd30];
	add.s32 	%r183, %r21, %r20;
	st.shared.u32 	[%r183], %r182;
	mov.u32 	%r281, %r23;
$L__BB547_12:
	setp.lt.u16 	%p10, %rs1, 2;
	@%p10 bra 	$L__BB547_15;
	shl.b32 	%r184, %r281, 2;
	mov.u32 	%r185, _ZZ9cuda_gemmIiLi256ELi4ELi1ELi512ELi16ELi16ELi32ELi1ELi1EEviiiPT_S1_S1_iiE3Ash;
	add.s32 	%r283, %r185, %r184;
	add.s32 	%r282, %r281, %r58;
$L__BB547_14:
	mul.wide.s32 	%rd31, %r282, 4;
	add.s64 	%rd32, %rd4, %rd31;
	add.s64 	%rd33, %rd5, %rd31;
	add.s64 	%rd34, %rd6, %rd31;
	add.s64 	%rd35, %rd2, %rd31;
	ld.global.u32 	%r186, [%rd35];
	st.shared.u32 	[%r283], %r186;
	ld.global.u32 	%r187, [%rd32];
	add.s32 	%r188, %r283, %r20;
	st.shared.u32 	[%r188], %r187;
	ld.global.u32 	%r189, [%rd33];
	add.s32 	%r190, %r283, %r54;
	st.shared.u32 	[%r190], %r189;
	ld.global.u32 	%r191, [%rd34];
	add.s32 	%r192, %r283, %r55;
	st.shared.u32 	[%r192], %r191;
	add.s32 	%r281, %r281, %r20;
	add.s32 	%r283, %r283, %r53;
	add.s32 	%r282, %r282, %r20;
	setp.lt.u32 	%p11, %r281, 512;
	@%p11 bra 	$L__BB547_14;
$L__BB547_15:
	setp.eq.s16 	%p12, %rs2, 2;
	mov.u32 	%r285, %r1;
	@%p12 bra 	$L__BB547_19;
	setp.eq.s16 	%p13, %rs2, 3;
	mov.b32 	%r193, 0;
	st.shared.u32 	[%r24], %r193;
	mov.u32 	%r285, %r3;
	@%p13 bra 	$L__BB547_19;
	setp.eq.s16 	%p14, %rs2, 0;
	mov.b32 	%r194, 0;
	st.shared.u32 	[%r25], %r194;
	mov.u32 	%r285, %r22;
	@%p14 bra 	$L__BB547_19;
	mov.b32 	%r195, 0;
	st.shared.u32 	[%r26], %r195;
	mov.u32 	%r285, %r23;
$L__BB547_19:
	setp.lt.u16 	%p15, %rs1, 2;
	@%p15 bra 	$L__BB547_21;
$L__BB547_20:
	shl.b32 	%r196, %r285, 2;
	mov.u32 	%r197, _ZZ9cuda_gemmIiLi256ELi4ELi1ELi512ELi16ELi16ELi32ELi1ELi1EEviiiPT_S1_S1_iiE3Csh;
	add.s32 	%r198, %r197, %r196;
	mov.b32 	%r199, 0;
	st.shared.u32 	[%r198], %r199;
	add.s32 	%r200, %r198, %r20;
	st.shared.u32 	[%r200], %r199;
	add.s32 	%r201, %r200, %r20;
	st.shared.u32 	[%r201], %r199;
	add.s32 	%r202, %r201, %r20;
	st.shared.u32 	[%r202], %r199;
	add.s32 	%r285, %r20, %r285;
	setp.lt.u32 	%p16, %r285, 512;
	@%p16 bra 	$L__BB547_20;
$L__BB547_21:
	shr.u32 	%r287, %r1, 5;
	bar.sync 	0;
	ld.shared.u32 	%r72, [%r27];
	ld.shared.u32 	%r73, [%r29];
	shl.b32 	%r203, %r13, 4;
	or.b32  	%r204, %r203, %r30;
	shl.b32 	%r205, %r204, 2;
	mov.u32 	%r206, _ZZ9cuda_gemmIiLi256ELi4ELi1ELi512ELi16ELi16ELi32ELi1ELi1EEviiiPT_S1_S1_iiE3Ash;
	add.s32 	%r207, %r206, %r205;
	ld.shared.u32 	%r74, [%r207];
	ld.shared.u32 	%r75, [%r32];
	ld.shared.u32 	%r76, [%r34];
	ld.shared.u32 	%r77, [%r36];
	or.b32  	%r208, %r203, %r37;
	shl.b32 	%r209, %r208, 2;
	add.s32 	%r210, %r206, %r209;
	ld.shared.u32 	%r78, [%r210];
	or.b32  	%r211, %r203, %r38;
	shl.b32 	%r212, %r211, 2;
	add.s32 	%r213, %r206, %r212;
	ld.shared.u32 	%r79, [%r213];
	or.b32  	%r214, %r203, %r39;
	shl.b32 	%r215, %r214, 2;
	add.s32 	%r216, %r206, %r215;
	ld.shared.u32 	%r80, [%r216];
	or.b32  	%r217, %r203, %r40;
	shl.b32 	%r218, %r217, 2;
	add.s32 	%r219, %r206, %r218;
	ld.shared.u32 	%r81, [%r219];
	ld.shared.u32 	%r82, [%r42];
	ld.shared.u32 	%r83, [%r44];
	ld.shared.u32 	%r84, [%r46];
	ld.shared.u32 	%r85, [%r48];
	ld.shared.u32 	%r86, [%r50];
	ld.shared.u32 	%r87, [%r52];
$L__BB547_22:
	mad.lo.s32 	%r220, %r287, 68, %r18;
	ld.shared.u32 	%r221, [%r220];
	shfl.sync.idx.b32	%r222|%p17, %r221, %r17, 4127, -1;
	mul.lo.s32 	%r223, %r222, %r72;
	shfl.sync.idx.b32	%r224|%p18, %r221, %r28, 4127, -1;
	mad.lo.s32 	%r225, %r224, %r73, %r223;
	shfl.sync.idx.b32	%r226|%p19, %r221, %r30, 4127, -1;
	mad.lo.s32 	%r227, %r226, %r74, %r225;
	shfl.sync.idx.b32	%r228|%p20, %r221, %r31, 4127, -1;
	mad.lo.s32 	%r229, %r228, %r75, %r227;
	shfl.sync.idx.b32	%r230|%p21, %r221, %r33, 4127, -1;
	mad.lo.s32 	%r231, %r230, %r76, %r229;
	shfl.sync.idx.b32	%r232|%p22, %r221, %r35, 4127, -1;
	mad.lo.s32 	%r233, %r232, %r77, %r231;
	shfl.sync.idx.b32	%r234|%p23, %r221, %r37, 4127, -1;
	mad.lo.s32 	%r235, %r234, %r78, %r233;
	shfl.sync.idx.b32	%r236|%p24, %r221, %r38, 4127, -1;
	mad.lo.s32 	%r237, %r236, %r79, %r235;
	shfl.sync.idx.b32	%r238|%p25, %r221, %r39, 4127, -1;
	mad.lo.s32 	%r239, %r238, %r80, %r237;
	shfl.sync.idx.b32	%r240|%p26, %r221, %r40, 4127, -1;
	mad.lo.s32 	%r241, %r240, %r81, %r239;
	shfl.sync.idx.b32	%r242|%p27, %r221, %r41, 4127, -1;
	mad.lo.s32 	%r243, %r242, %r82, %r241;
	shfl.sync.idx.b32	%r244|%p28, %r221, %r43, 4127, -1;
	mad.lo.s32 	%r245, %r244, %r83, %r243;
	shfl.sync.idx.b32	%r246|%p29, %r221, %r45, 4127, -1;
	mad.lo.s32 	%r247, %r246, %r84, %r245;
	shfl.sync.idx.b32	%r248|%p30, %r221, %r47, 4127, -1;
	mad.lo.s32 	%r249, %r248, %r85, %r247;
	shfl.sync.idx.b32	%r250|%p31, %r221, %r49, 4127, -1;
	mad.lo.s32 	%r251, %r250, %r86, %r249;
	shfl.sync.idx.b32	%r252|%p32, %r221, %r51, 4127, -1;
	mad.lo.s32 	%r253, %r252, %r87, %r251;
	shl.b32 	%r254, %r13, 2;
	shl.b32 	%r255, %r287, 7;
	or.b32  	%r256, %r255, %r254;
	mov.u32 	%r257, _ZZ9cuda_gemmIiLi256ELi4ELi1ELi512ELi16ELi16ELi32ELi1ELi1EEviiiPT_S1_S1_iiE3Csh;
	add.s32 	%r258, %r257, %r256;
	ld.shared.u32 	%r259, [%r258];
	add.s32 	%r260, %r259, %r253;
	st.shared.u32 	[%r258], %r260;
	add.s32 	%r287, %r287, %r56;
	setp.lt.u32 	%p33, %r287, 16;
	@%p33 bra 	$L__BB547_22;
	setp.eq.s16 	%p34, %rs2, 2;
	bar.sync 	0;
	mov.u32 	%r288, %r1;
	@%p34 bra 	$L__BB547_27;
	setp.eq.s16 	%p35, %rs2, 3;
	add.s32 	%r261, %r58, %r1;
	ld.shared.u32 	%r262, [%r24];
	mul.wide.s32 	%rd36, %r261, 4;
	add.s64 	%rd9, %rd3, %rd36;
	st.global.u32 	[%rd9], %r262;
	mov.u32 	%r288, %r3;
	@%p35 bra 	$L__BB547_27;
	setp.eq.s16 	%p36, %rs2, 0;
	ld.shared.u32 	%r263, [%r25];
	cvt.u64.u32 	%rd37, %r20;
	add.s64 	%rd10, %rd9, %rd37;
	st.global.u32 	[%rd10], %r263;
	mov.u32 	%r288, %r22;
	@%p36 bra 	$L__BB547_27;
	ld.shared.u32 	%r264, [%r26];
	add.s64 	%rd39, %rd10, %rd37;
	st.global.u32 	[%rd39], %r264;
	mov.u32 	%r288, %r23;
$L__BB547_27:
	setp.lt.u16 	%p37, %rs1, 2;
	@%p37 bra 	$L__BB547_29;
$L__BB547_28:
	add.s32 	%r265, %r58, %r288;
	shl.b32 	%r266, %r288, 2;
	add.s32 	%r268, %r257, %r266;
	ld.shared.u32 	%r269, [%r268];
	mul.wide.s32 	%rd40, %r265, 4;
	add.s64 	%rd41, %rd3, %rd40;
	st.global.u32 	[%rd41], %r269;
	add.s32 	%r270, %r268, %r20;
	ld.shared.u32 	%r271, [%r270];
	add.s64 	%rd43, %rd41, %rd42;
	st.global.u32 	[%rd43], %r271;
	add.s32 	%r272, %r270, %r20;
	ld.shared.u32 	%r273, [%r272];
	add.s64 	%rd44, %rd43, %rd42;
	st.global.u32 	[%rd44], %r273;
	add.s32 	%r274, %r272, %r20;
	ld.shared.u32 	%r275, [%r274];
	add.s64 	%rd45, %rd44, %rd42;
	st.global.u32 	[%rd45], %r275;
	add.s32 	%r288, %r20, %r288;
	setp.lt.u32 	%p38, %r288, 512;
	@%p38 bra 	$L__BB547_28;
$L__BB547_29:
	add.s32 	%r280, %r280, %r15;
	setp.lt.u32 	%p39, %r280, %r16;
	@%p39 bra 	$L__BB547_8;
$L__BB547_30:
	ret;

}
	// .globl	_Z9cuda_gemmIiLi256ELi4ELi1ELi512ELi32ELi32ELi32ELi0ELi0EEviiiPT_S1_S1_ii
.visible .entry _Z9cuda_gemmIiLi256ELi4ELi1ELi512ELi32ELi32ELi32ELi0ELi0EEviiiPT_S1_S1_ii(
	.param .u32 _Z9cuda_gemmIiLi256ELi4ELi1ELi512ELi32ELi32ELi32ELi0ELi0EEviiiPT_S1_S1_ii_param_0,
	.param .u32 _Z9cuda_gemmIiLi256ELi4ELi1ELi512ELi32ELi32ELi32ELi0ELi0EEviiiPT_S1_S1_ii_param_1,
	.param .u32 _Z9cuda_gemmIiLi256ELi4ELi1ELi512ELi32ELi32ELi32ELi0ELi0EEviiiPT_S1_S1_ii_param_2,
	.param .u64 .ptr .align 1 _Z9cuda_gemmIiLi256ELi4ELi1ELi512ELi32ELi32ELi32ELi0ELi0EEviiiPT_S1_S1_ii_param_3,
	.param .u64 .ptr .align 1 _Z9cuda_gemmIiLi256ELi4ELi1ELi512ELi32ELi32ELi32ELi0ELi0EEviiiPT_S1_S1_ii_param_4,
	.param .u64 .ptr .align 1 _Z9cuda_gemmIiLi256ELi4ELi1ELi512ELi32ELi32ELi32ELi0ELi0EEviiiPT_S1_S1_ii_param_5,
	.param .u32 _Z9cuda_gemmIiLi256ELi4ELi1ELi512ELi32ELi32ELi32ELi0ELi0EEviiiPT_S1_S1_ii_param_6,
	.param .u32 _Z9cuda_gemmIiLi256ELi4ELi1ELi512ELi32ELi32ELi32ELi0ELi0EEviiiPT_S1_S1_ii_param_7
)
.maxntid 256
{
	.reg .pred 	%p<196>;
	.reg .b16 	%rs<6>;
	.reg .b32 	%r<1062>;
	.reg .b64 	%rd<37>;
	// demoted variable
	.shared .align 128 .b8 _ZZ9cuda_gemmIiLi256ELi4ELi1ELi512ELi32ELi32ELi32ELi0ELi0EEviiiPT_S1_S1_iiE11kron_fac_sh[4224];
	// demoted variable
	.shared .align 128 .b8 _ZZ9cuda_gemmIiLi256ELi4ELi1ELi512ELi32ELi32ELi32ELi0ELi0EEviiiPT_S1_S1_iiE3Ash[2048];
	// demoted variable
	.shared .align 128 .b8 _ZZ9cuda_gemmIiLi256ELi4ELi1ELi512ELi32ELi32ELi32ELi0ELi0EEviiiPT_S1_S1_iiE3Csh[2048];
	ld.param.u32 	%r372, [_Z9cuda_gemmIiLi256ELi4ELi1ELi512ELi32ELi32ELi32ELi0ELi0EEviiiPT_S1_S1_ii_param_2];
	ld.param.u64 	%rd7, [_Z9cuda_gemmIiLi256ELi4ELi1ELi512ELi32ELi32ELi32ELi0ELi0EEviiiPT_S1_S1_ii_param_3];
	ld.param.u64 	%rd6, [_Z9cuda_gemmIiLi256ELi4ELi1ELi512ELi32ELi32ELi32ELi0ELi0EEviiiPT_S1_S1_ii_param_4];
	ld.param.u64 	%rd8, [_Z9cuda_gemmIiLi256ELi4ELi1ELi512ELi32ELi32ELi32ELi0ELi0EEviiiPT_S1_S1_ii_param_5];
	ld.param.u32 	%r373, [_Z9cuda_gemmIiLi256ELi4ELi1ELi512ELi32ELi32ELi32ELi0ELi0EEviiiPT_S1_S1_ii_param_6];
	ld.param.u32 	%r374, [_Z9cuda_gemmIiLi256ELi4ELi1ELi512ELi32ELi32ELi32ELi0ELi0EEviiiPT_S1_S1_ii_param_7];
	cvta.to.global.u64 	%rd1, %rd7;
	cvta.to.global.u64 	%rd2, %rd8;
	mov.u32 	%r1, %tid.x;
	and.b32  	%r2, %r1, 31;
	setp.lt.s32 	%p1, %r374, 16;
	shr.u32 	%r3, %r374, 4;
	selp.b32 	%r4, 1, %r3, %p1;
	mul.lo.s32 	%r5, %r374, %r373;
	setp.ge.u32 	%p2, %r1, %r5;
	@%p2 bra 	$L__BB548_3;
	mov.u32 	%r6, %ntid.x;
	cvta.to.global.u64 	%rd3, %rd6;
	mov.u32 	%r868, %r1;
$L__BB548_2:
	mul.wide.u32 	%rd9, %r868, 4;
	add.s64 	%rd10, %rd3, %rd9;
	ld.global.u32 	%r375, [%rd10];
	rem.u32 	%r376, %r868, %r373;
	mov.u32 	%r377, _ZZ9cuda_gemmIiLi256ELi4ELi1ELi512ELi32ELi32ELi32ELi0ELi0EEviiiPT_S1_S1_iiE11kron_fac_sh;
	mad.lo.s32 	%r378, %r376, 132, %r377;
	div.u32 	%r379, %r868, %r374;
	shl.b32 	%r380, %r379, 2;
	add.s32 	%r381, %r378, %r380;
	st.shared.u32 	[%r381], %r375;
	add.s32 	%r868, %r868, %r6;
	setp.lt.u32 	%p3, %r868, %r5;
	@%p3 bra 	$L__BB548_2;
$L__BB548_3:
	div.s32 	%r9, 512, %r374;
	mul.lo.s32 	%r382, %r9, %r4;
	min.s32 	%r10, %r382, 256;
	div.u32 	%r12, %r1, %r10;
	mul.lo.s32 	%r383, %r12, %r10;
	sub.s32 	%r384, %r1, %r383;
	div.u32 	%r11, %r384, %r4;
	mov.u32 	%r13, %ntid.x;
	div.u32 	%r14, %r13, %r10;
	mov.u32 	%r885, %ctaid.y;
	mov.u32 	%r385, %nctaid.y;
	shl.b32 	%r386, %r385, 2;
	setp.ge.u32 	%p4, %r885, %r386;
	@%p4 bra 	$L__BB548_239;
	mov.u32 	%r388, %ctaid.x;
	shl.b32 	%r16, %r388, 9;
	and.b32  	%r17, %r11, 15;
	rem.u32 	%r389, %r1, %r4;
	shl.b32 	%r18, %r389, 4;
	min.s32 	%r19, %r373, 32;
	shl.b32 	%r390, %r374, 8;
	sub.s32 	%r20, 8223, %r390;
	shl.b32 	%r391, %r4, 8;
	sub.s32 	%r21, 8223, %r391;
	add.s32 	%r22, %r1, %r13;
	cvt.u16.u32 	%rs3, %r22;
	sub.s16 	%rs4, 511, %rs3;
	cvt.u16.u32 	%rs5, %r13;
	div.u16 	%rs1, %rs4, %rs5;
	and.b16  	%rs2, %rs1, 3;
	shl.b32 	%r23, %r13, 2;
	add.s32 	%r24, %r22, %r13;
	add.s32 	%r392, %r11, 1;
	and.b32  	%r25, %r392, 15;
	add.s32 	%r393, %r11, 2;
	and.b32  	%r26, %r393, 15;
	add.s32 	%r394, %r11, 3;
	and.b32  	%r27, %r394, 15;
	add.s32 	%r395, %r11, 4;
	and.b32  	%r28, %r395, 15;
	add.s32 	%r396, %r11, 5;
	and.b32  	%r29, %r396, 15;
	add.s32 	%r397, %r11, 7;
	and.b32  	%r30, %r397, 15;
	add.s32 	%r398, %r11, 9;
	and.b32  	%r31, %r398, 15;
	setp.lt.s32 	%p5, %r17, %r374;
	selp.b32 	%r399, 0, %r374, %p5;
	sub.s32 	%r32, %r17, %r399;
	add.s32 	%r400, %r17, 1;
	setp.lt.s32 	%p6, %r400, %r374;
	selp.b32 	%r401, 0, %r374, %p6;
	sub.s32 	%r33, %r400, %r401;
	add.s32 	%r402, %r17, 2;
	setp.lt.s32 	%p7, %r402, %r374;
	selp.b32 	%r403, 0, %r374, %p7;
	sub.s32 	%r34, %r402, %r403;
	add.s32 	%r404, %r17, 3;
	setp.lt.s32 	%p8, %r404, %r374;
	selp.b32 	%r405, 0, %r374, %p8;
	sub.s32 	%r35, %r404, %r405;
	add.s32 	%r406, %r17, 4;
	setp.lt.s32 	%p9, %r406, %r374;
	selp.b32 	%r407, 0, %r374, %p9;
	sub.s32 	%r36, %r406, %r407;
	add.s32 	%r408, %r17, 5;
	setp.lt.s32 	%p10, %r408, %r374;
	selp.b32 	%r409, 0, %r374, %p10;
	sub.s32 	%r37, %r408, %r409;
	add.s32 	%r410, %r17, 6;
	setp.lt.s32 	%p11, %r410, %r374;
	selp.b32 	%r411, 0, %r374, %p11;
	sub.s32 	%r38, %r410, %r411;
	add.s32 	%r412, %r17, 7;
	setp.lt.s32 	%p12, %r412, %r374;
	selp.b32 	%r413, 0, %r374, %p12;
	sub.s32 	%r39, %r412, %r413;
	add.s32 	%r414, %r17, 8;
	setp.lt.s32 	%p13, %r414, %r374;
	selp.b32 	%r415, 0, %r374, %p13;
	sub.s32 	%r40, %r414, %r415;
	add.s32 	%r416, %r17, 9;
	setp.lt.s32 	%p14, %r416, %r374;
	selp.b32 	%r417, 0, %r374, %p14;
	sub.s32 	%r41, %r416, %r417;
	add.s32 	%r418, %r17, 10;
	setp.lt.s32 	%p15, %r418, %r374;
	selp.b32 	%r419, 0, %r374, %p15;
	sub.s32 	%r42, %r418, %r419;
	add.s32 	%r420, %r17, 11;
	setp.lt.s32 	%p16, %r420, %r374;
	selp.b32 	%r421, 0, %r374, %p16;
	sub.s32 	%r43, %r420, %r421;
	add.s32 	%r422, %r17, 12;
	setp.lt.s32 	%p17, %r422, %r374;
	selp.b32 	%r423, 0, %r374, %p17;
	sub.s32 	%r44, %r422, %r423;
	add.s32 	%r424, %r17, 13;
	setp.lt.s32 	%p18, %r424, %r374;
	selp.b32 	%r425, 0, %r374, %p18;
	sub.s32 	%r45, %r424, %r425;
	add.s32 	%r426, %r17, 14;
	setp.lt.s32 	%p19, %r426, %r374;
	selp.b32 	%r427, 0, %r374, %p19;
	sub.s32 	%r46, %r426, %r427;
	add.s32 	%r428, %r17, 15;
	setp.lt.s32 	%p20, %r428, %r374;
	selp.b32 	%r429, 0, %r374, %p20;
	sub.s32 	%r47, %r428, %r429;
	mul.wide.u32 	%rd16, %r13, 4;
	mul.wide.u32 	%rd19, %r13, 8;
	mul.wide.u32 	%rd21, %r13, 12;
	cvt.u64.u32 	%rd12, %r23;
$L__BB548_5:
	setp.eq.s16 	%p21, %rs2, 2;
	mul.lo.s32 	%r65, %r885, %r372;
	mov.u32 	%r886, %r1;
	@%p21 bra 	$L__BB548_9;
	setp.eq.s16 	%p22, %rs2, 3;
	add.s32 	%r430, %r65, %r16;
	add.s32 	%r431, %r430, %r1;
	mul.wide.s32 	%rd11, %r431, 4;
	add.s64 	%rd4, %rd1, %rd11;
	ld.global.u32 	%r432, [%rd4];
	shl.b32 	%r433, %r1, 2;
	mov.u32 	%r434, _ZZ9cuda_gemmIiLi256ELi4ELi1ELi512ELi32ELi32ELi32ELi0ELi0EEviiiPT_S1_S1_iiE3Ash;
	add.s32 	%r435, %r434, %r433;
	st.shared.u32 	[%r435], %r432;
	mov.u32 	%r886, %r22;
	@%p22 bra 	$L__BB548_9;
	setp.eq.s16 	%p23, %rs2, 0;
	add.s64 	%rd5, %rd4, %rd12;
	ld.global.u32 	%r436, [%rd5];
	shl.b32 	%r437, %r1, 2;
	mov.u32 	%r438, _ZZ9cuda_gemmIiLi256ELi4ELi1ELi512ELi32ELi32ELi32ELi0ELi0EEviiiPT_S1_S1_iiE3Ash;
	add.s32 	%r439, %r438, %r437;
	add.s32 	%r440, %r439, %r23;
	st.shared.u32 	[%r440], %r436;
	mov.u32 	%r886, %r24;
	@%p23 bra 	$L__BB548_9;
	add.s32 	%r886, %r24, %r13;
	add.s64 	%rd14, %rd5, %rd12;
	ld.global.u32 	%r441, [%rd14];
	shl.b32 	%r442, %r1, 2;
	mov.u32 	%r443, _ZZ9cuda_gemmIiLi256ELi4ELi1ELi512ELi32ELi32ELi32ELi0ELi0EEviiiPT_S1_S1_iiE3Ash;
	add.s32 	%r444, %r443, %r442;
	add.s32 	%r445, %r444, %r23;
	add.s32 	%r446, %r445, %r23;
	st.shared.u32 	[%r446], %r441;
$L__BB548_9:
	setp.lt.u16 	%p24, %rs1, 2;
	@%p24 bra 	$L__BB548_12;
	shl.b32 	%r447, %r886, 2;
	mov.u32 	%r448, _ZZ9cuda_gemmIiLi256ELi4ELi1ELi512ELi32ELi32ELi32ELi0ELi0EEviiiPT_S1_S1_iiE3Ash;
	add.s32 	%r888, %r448, %r447;
	add.s32 	%r449, %r16, %r886;
	add.s32 	%r887, %r449, %r65;
$L__BB548_11:
	mul.wide.s32 	%rd15, %r887, 4;
	add.s64 	%rd17, %rd1, %rd15;
	add.s64 	%rd18, %rd17, %rd16;
	add.s64 	%rd20, %rd17, %rd19;
	add.s64 	%rd22, %rd17, %rd21;
	ld.global.u32 	%r450, [%rd17];
	st.shared.u32 	[%r888], %r450;
	ld.global.u32 	%r451, [%rd18];
	add.s32 	%r452, %r888, %r23;
	st.shared.u32 	[%r452], %r451;
	ld.global.u32 	%r453, [%rd20];
	shl.b32 	%r454, %r13, 3;
	add.s32 	%r455, %r888, %r454;
	st.shared.u32 	[%r455], %r453;
	ld.global.u32 	%r456, [%rd22];
	mad.lo.s32 	%r457, %r13, 12, %r888;
	st.shared.u32 	[%r457], %r456;
	add.s32 	%r886, %r886, %r23;
	shl.b32 	%r458, %r13, 4;
	add.s32 	%r888, %r888, %r458;
	add.s32 	%r887, %r887, %r23;
	setp.lt.u32 	%p25, %r886, 512;
	@%p25 bra 	$L__BB548_11;
$L__BB548_12:
	mov.u32 	%r890, %r1;
	@%p21 bra 	$L__BB548_16;
	setp.eq.s16 	%p27, %rs2, 3;
	shl.b32 	%r459, %r1, 2;
	mov.u32 	%r460, _ZZ9cuda_gemmIiLi256ELi4ELi1ELi512ELi32ELi32ELi32ELi0ELi0EEviiiPT_S1_S1_iiE3Csh;
	add.s32 	%r461, %r460, %r459;
	mov.b32 	%r462, 0;
	st.shared.u32 	[%r461], %r462;
	mov.u32 	%r890, %r22;
	@%p27 bra 	$L__BB548_16;
	setp.eq.s16 	%p28, %rs2, 0;
	add.s32 	%r466, %r461, %r23;
	mov.b32 	%r467, 0;
	st.shared.u32 	[%r466], %r467;
	mov.u32 	%r890, %r24;
	@%p28 bra 	$L__BB548_16;
	add.s32 	%r890, %r24, %r13;
	mov.u32 	%r469, _ZZ9cuda_gemmIiLi256ELi4ELi1ELi512ELi32ELi32ELi32ELi0ELi0EEviiiPT_S1_S1_iiE3Csh;
	add.s32 	%r470, %r469, %r459;
	add.s32 	%r471, %r470, %r23;
	add.s32 	%r472, %r471, %r23;
	mov.b32 	%r473, 0;
	st.shared.u32 	[%r472], %r473;
$L__BB548_16:
	@%p24 bra 	$L__BB548_18;
$L__BB548_17:
	shl.b32 	%r474, %r890, 2;
	mov.u32 	%r475, _ZZ9cuda_gemmIiLi256ELi4ELi1ELi512ELi32ELi32ELi32ELi0ELi0EEviiiPT_S1_S1_iiE3Csh;
	add.s32 	%r476, %r475, %r474;
	mov.b32 	%r477, 0;
	st.shared.u32 	[%r476], %r477;
	add.s32 	%r478, %r476, %r23;
	st.shared.u32 	[%r478], %r477;
	add.s32 	%r479, %r478, %r23;
	st.shared.u32 	[%r479], %r477;
	add.s32 	%r480, %r479, %r23;
	st.shared.u32 	[%r480], %r477;
	add.s32 	%r890, %r23, %r890;
	setp.lt.u32 	%p30, %r890, 512;
	@%p30 bra 	$L__BB548_17;
$L__BB548_18:
	setp.lt.s32 	%p31, %r9, 1;
	bar.sync 	0;
	@%p31 bra 	$L__BB548_232;
	setp.ne.s32 	%p32, %r4, 1;
	@%p32 bra 	$L__BB548_89;
	mov.b32 	%r908, 0;
$L__BB548_21:
	setp.lt.s32 	%p139, %r374, 1;
	add.s32 	%r97, %r908, %r11;
	mad.lo.s32 	%r98, %r97, %r374, %r18;
	@%p139 bra 	$L__BB548_23;
	add.s32 	%r694, %r98, %r17;
	shl.b32 	%r695, %r694, 2;
	mov.u32 	%r696, _ZZ9cuda_gemmIiLi256ELi4ELi1ELi512ELi32ELi32ELi32ELi0ELi0EEviiiPT_S1_S1_iiE3Ash;
	add.s32 	%r697, %r696, %r695;
	ld.shared.u32 	%r1059, [%r697];
$L__BB548_23:
	setp.lt.s32 	%p140, %r374, 2;
	@%p140 bra 	$L__BB548_25;
	add.s32 	%r698, %r98, %r25;
	shl.b32 	%r699, %r698, 2;
	mov.u32 	%r700, _ZZ9cuda_gemmIiLi256ELi4ELi1ELi512ELi32ELi32ELi32ELi0ELi0EEviiiPT_S1_S1_iiE3Ash;
	add.s32 	%r701, %r700, %r699;
	ld.shared.u32 	%r1058, [%r701];
$L__BB548_25:
	setp.lt.s32 	%p141, %r374, 3;
	@%p141 bra 	$L__BB548_27;
	add.s32 	%r702, %r98, %r26;
	shl.b32 	%r703, %r702, 2;
	mov.u32 	%r704, _ZZ9cuda_gemmIiLi256ELi4ELi1ELi512ELi32ELi32ELi32ELi0ELi0EEviiiPT_S1_S1_iiE3Ash;
	add.s32 	%r705, %r704, %r703;
	ld.shared.u32 	%r1057, [%r705];
$L__BB548_27:
	setp.lt.s32 	%p142, %r374, 4;
	@%p142 bra 	$L__BB548_29;
	add.s32 	%r706, %r98, %r27;
	shl.b32 	%r707, %r706, 2;
	mov.u32 	%r708, _ZZ9cuda_gemmIiLi256ELi4ELi1ELi512ELi32ELi32ELi32ELi0ELi0EEviiiPT_S1_S1_iiE3Ash;
	add.s32 	%r709, %r708, %r707;
	ld.shared.u32 	%r1056, [%r709];
$L__BB548_29:
	setp.lt.s32 	%p143, %r374, 5;
	@%p143 bra 	$L__BB548_31;
	add.s32 	%r710, %r98, %r28;
	shl.b32 	%r711, %r710, 2;
	mov.u32 	%r712, _ZZ9cuda_gemmIiLi256ELi4ELi1ELi512ELi32ELi32ELi32ELi0ELi0EEviiiPT_S1_S1_iiE3Ash;
	add.s32 	%r713, %r712, %r711;
	ld.shared.u32 	%r1055, [%r713];
$L__BB548_31:
	setp.lt.s32 	%p144, %r374, 6;
	@%p144 bra 	$L__BB548_33;
	add.s32 	%r714, %r98, %r29;
	shl.b32 	%r715, %r714, 2;
	mov.u32 	%r716, _ZZ9cuda_gemmIiLi256ELi4ELi1ELi512ELi32ELi32ELi32ELi0ELi0EEviiiPT_S1_S1_iiE3Ash;
	add.s32 	%r717, %r716, %r715;
	ld.shared.u32 	%r1054, [%r717];
$L__BB548_33:
	setp.lt.s32 	%p145, %r374, 7;
	@%p145 bra 	$L__BB548_35;
	add.s32 	%r718, %r11, 6;
	and.b32  	%r719, %r718, 15;
	add.s32 	%r720, %r98, %r719;
	shl.b32 	%r721, %r720, 2;
	mov.u32 	%r722, _ZZ9cuda_gemmIiLi256ELi4ELi1ELi512ELi32ELi32ELi32ELi0ELi0EEviiiPT_S1_S1_iiE3Ash;
	add.s32 	%r723, %r722, %r721;
	ld.shared.u32 	%r1053, [%r723];
$L__BB548_35:
	setp.lt.s32 	%p146, %r374, 8;
	@%p146 bra 	$L__BB548_37;
	add.s32 	%r724, %r98, %r30;
	shl.b32 	%r725, %r724, 2;
	mov.u32 	%r726, _ZZ9cuda_gemmIiLi256ELi4ELi1ELi512ELi32ELi32ELi32ELi0ELi0EEviiiPT_S1_S1_iiE3Ash;
	add.s32 	%r727, %r726, %r725;
	ld.shared.u32 	%r1052, [%r727];
$L__BB548_37:
	setp.lt.s32 	%p147, %r374, 9;
	@%p147 bra 	$L__BB548_39;
	xor.b32  	%r728, %r17, 8;
	add.s32 	%r729, %r98, %r728;
	shl.b32 	%r730, %r729, 2;
	mov.u32 	%r731, _ZZ9cuda_gemmIiLi256ELi4ELi1ELi512ELi32ELi32ELi32ELi0ELi0EEviiiPT_S1_S1_iiE3Ash;
	add.s32 	%r732, %r731, %r730;
	ld.shared.u32 	%r1051, [%r732];
$L__BB548_39:
	setp.lt.s32 	%p148, %r374, 10;
	@%p148 bra 	$L__BB548_41;
	add.s32 	%r733, %r98, %r31;
	shl.b32 	%r734, %r733, 2;
	mov.u32 	%r735, _ZZ9cuda_gemmIiLi256ELi4ELi1ELi512ELi32ELi32ELi32ELi0ELi0EEviiiPT_S1_S1_iiE3Ash;
	add.s32 	%r736, %r735, %r734;
	ld.shared.u32 	%r1050, [%r736];
$L__BB548_41:
	setp.lt.s32 	%p149, %r374, 11;
	@%p149 bra 	$L__BB548_43;
	add.s32 	%r737, %r11, 10;
	and.b32  	%r738, %r737, 15;
	add.s32 	%r739, %r98, %r738;
	shl.b32 	%r740, %r739, 2;
	mov.u32 	%r741, _ZZ9cuda_gemmIiLi256ELi4ELi1ELi512ELi32ELi32ELi32ELi0ELi0EEviiiPT_S1_S1_iiE3Ash;
	add.s32 	%r742, %r741, %r740;
	ld.shared.u32 	%r1049, [%r742];
$L__BB548_43:
	setp.lt.s32 	%p150, %r374, 12;
	@%p150 bra 	$L__BB548_45;
	add.s32 	%r743, %r11, 11;
	and.b32  	%r744, %r743, 15;
	add.s32 	%r745, %r98, %r744;
	shl.b32 	%r746, %r745, 2;
	mov.u32 	%r747, _ZZ9cuda_gemmIiLi256ELi4ELi1ELi512ELi32ELi32ELi32ELi0ELi0EEviiiPT_S1_S1_iiE3Ash;
	add.s32 	%r748, %r747, %r746;
	ld.shared.u32 	%r1048, [%r748];
$L__BB548_45:
	setp.lt.s32 	%p151, %r374, 13;
	@%p151 bra 	$L__BB548_47;
	add.s32 	%r749, %r11, 12;
	and.b32  	%r750, %r749, 15;
	add.s32 	%r751, %r98, %r750;
	shl.b32 	%r752, %r751, 2;
	mov.u32 	%r753, _ZZ9cuda_gemmIiLi256ELi4ELi1ELi512ELi32ELi32ELi32ELi0ELi0EEviiiPT_S1_S1_iiE3Ash;
	add.s32 	%r754, %r753, %r752;
	ld.shared.u32 	%r1047, [%r754];
$L__BB548_47:
	setp.lt.s32 	%p152, %r374, 14;
	@%p152 bra 	$L__BB548_49;
	add.s32 	%r755, %r11, 13;
	and.b32  	%r756, %r755, 15;
	add.s32 	%r757, %r98, %r756;
	shl.b32 	%r758, %r757, 2;
	mov.u32 	%r759, _ZZ9cuda_gemmIiLi256ELi4ELi1ELi512ELi32ELi32ELi32ELi0ELi0EEviiiPT_S1_S1_iiE3Ash;
	add.s32 	%r760, %r759, %r758;
	ld.shared.u32 	%r1046, [%r760];
$L__BB548_49:
	setp.lt.s32 	%p153, %r374, 15;
	@%p153 bra 	$L__BB548_51;
	add.s32 	%r761, %r11, 14;
	and.b32  	%r762, %r761, 15;
	add.s32 	%r763, %r98, %r762;
	shl.b32 	%r764, %r763, 2;
	mov.u32 	%r765, _ZZ9cuda_gemmIiLi256ELi4ELi1ELi512ELi32ELi32ELi32ELi0ELi0EEviiiPT_S1_S1_iiE3Ash;
	add.s32 	%r766, %r765, %r764;
	ld.shared.u32 	%r1045, [%r766];
$L__BB548_51:
	setp.lt.s32 	%p154, %r374, 16;
	@%p154 bra 	$L__BB548_53;
	add.s32 	%r767, %r11, -1;
	and.b32  	%r768, %r767, 15;
	add.s32 	%r769, %r98, %r768;
	shl.b32 	%r770, %r769, 2;
	mov.u32 	%r771, _ZZ9cuda_gemmIiLi256ELi4ELi1ELi512ELi32ELi32ELi32ELi0ELi0EEviiiPT_S1_S1_iiE3Ash;
	add.s32 	%r772, %r771, %r770;
	ld.shared.u32 	%r1044, [%r772];
$L__BB548_53:
	setp.lt.s32 	%p155, %r12, %r19;
	@%p155 bra 	$L__BB548_55;
$L__BB548_54:
	add.s32 	%r908, %r908, %r10;
	setp.lt.s32 	%p189, %r908, %r9;
	@%p189 bra 	$L__BB548_21;
	bra.uni 	$L__BB548_232;
$L__BB548_55:
	rem.s32 	%r773, %r2, %r374;
	shl.b32 	%r774, %r773, 2;
	mov.u32 	%r775, _ZZ9cuda_gemmIiLi256ELi4ELi1ELi512ELi32ELi32ELi32ELi0ELi0EEviiiPT_S1_S1_iiE11kron_fac_sh;
	add.s32 	%r132, %r775, %r774;
	mov.u32 	%r925, %r12;
$L__BB548_56:
	mad.lo.s32 	%r777, %r925, 132, %r132;
	ld.shared.u32 	%r134, [%r777];
	mov.b32 	%r927, 0;
	@%p139 bra 	$L__BB548_58;
	shfl.sync.idx.b32	%r778|%p157, %r134, %r32, %r20, -1;
	mul.lo.s32 	%r927, %r778, %r1059;
$L__BB548_58:
	@%p140 bra 	$L__BB548_60;
	shfl.sync.idx.b32	%r779|%p159, %r134, %r33, %r20, -1;
	mad.lo.s32 	%r927, %r779, %r1058, %r927;
$L__BB548_60:
	@%p141 bra 	$L__BB548_62;
	shfl.sync.idx.b32	%r780|%p161, %r134, %r34, %r20, -1;
	mad.lo.s32 	%r927, %r780, %r1057, %r927;
$L__BB548_62:
	@%p142 bra 	$L__BB548_64;
	shfl.sync.idx.b32	%r781|%p163, %r134, %r35, %r20, -1;
	mad.lo.s32 	%r927, %r781, %r1056, %r927;
$L__BB548_64:
	setp.lt.s32 	%p164, %r374, 5;
	@%p164 bra 	$L__BB548_66;
	shfl.sync.idx.b32	%r782|%p165, %r134, %r36, %r20, -1;
	mad.lo.s32 	%r927, %r782, %r1055, %r927;
$L__BB548_66:
	setp.lt.s32 	%p166, %r374, 6;
	@%p166 bra 	$L__BB548_68;
	shfl.sync.idx.b32	%r783|%p167, %r134, %r37, %r20, -1;
	mad.lo.s32 	%r927, %r783, %r1054, %r927;
$L__BB548_68:
	setp.lt.s32 	%p168, %r374, 7;
	@%p168 bra 	$L__BB548_70;
	shfl.sync.idx.b32	%r784|%p169, %r134, %r38, %r20, -1;
	mad.lo.s32 	%r927, %r784, %r1053, %r927;
$L__BB548_70:
	setp.lt.s32 	%p170, %r374, 8;
	@%p170 bra 	$L__BB548_72;
	shfl.sync.idx.b32	%r785|%p171, %r134, %r39, %r20, -1;
	mad.lo.s32 	%r927, %r785, %r1052, %r927;
$L__BB548_72:
	setp.lt.s32 	%p172, %r374, 9;
	@%p172 bra 	$L__BB548_74;
	shfl.sync.idx.b32	%r786|%p173, %r134, %r40, %r20, -1;
	mad.lo.s32 	%r927, %r786, %r1051, %r927;
$L__BB548_74:
	setp.lt.s32 	%p174, %r374, 10;
	@%p174 bra 	$L__BB548_76;
	shfl.sync.idx.b32	%r787|%p175, %r134, %r41, %r20, -1;
	mad.lo.s32 	%r927, %r787, %r1050, %r927;
$L__BB548_76:
	setp.lt.s32 	%p176, %r374, 11;
	@%p176 bra 	$L__BB548_78;
	shfl.sync.idx.b32	%r788|%p177, %r134, %r42, %r20, -1;
	mad.lo.s32 	%r927, %r788, %r1049, %r927;
$L__BB548_78:
	setp.lt.s32 	%p178, %r374, 12;
	@%p178 bra 	$L__BB548_80;
	shfl.sync.idx.b32	%r789|%p179, %r134, %r43, %r20, -1;
	mad.lo.s32 	%r927, %r789, %r1048, %r927;
$L__BB548_80:
	setp.lt.s32 	%p180, %r374, 13;
	@%p180 bra 	$L__BB548_82;
	shfl.sync.idx.b32	%r790|%p181, %r134, %r44, %r20, -1;
	mad.lo.s32 	%r927, %r790, %r1047, %r927;
$L__BB548_82:
	setp.lt.s32 	%p182, %r374, 14;
	@%p182 bra 	$L__BB548_84;
	shfl.sync.idx.b32	%r791|%p183, %r134, %r45, %r20, -1;
	mad.lo.s32 	%r927, %r791, %r1046, %r927;
$L__BB548_84:
	setp.lt.s32 	%p184, %r374, 15;
	@%p184 bra 	$L__BB548_86;
	shfl.sync.idx.b32	%r792|%p185, %r134, %r46, %r20, -1;
	mad.lo.s32 	%r927, %r792, %r1045, %r927;
$L__BB548_86:
	setp.lt.s32 	%p186, %r374, 16;
	@%p186 bra 	$L__BB548_88;
	shfl.sync.idx.b32	%r793|%p187, %r134, %r47, %r20, -1;
	mad.lo.s32 	%r927, %r793, %r1044, %r927;
$L__BB548_88:
	mad.lo.s32 	%r794, %r925, %r9, %r97;
	shl.b32 	%r795, %r794, 2;
	mov.u32 	%r796, _ZZ9cuda_gemmIiLi256ELi4ELi1ELi512ELi32ELi32ELi32ELi0ELi0EEviiiPT_S1_S1_iiE3Csh;
	add.s32 	%r797, %r796, %r795;
	ld.shared.u32 	%r798, [%r797];
	add.s32 	%r799, %r798, %r927;
	st.shared.u32 	[%r797], %r799;
	add.s32 	%r925, %r925, %r14;
	setp.lt.s32 	%p188, %r925, %r19;
	@%p188 bra 	$L__BB548_56;
	bra.uni 	$L__BB548_54;
$L__BB548_89:
	setp.gt.u32 	%p33, %r374, 31;
	@%p33 bra 	$L__BB548_123;
	mov.b32 	%r1010, 0;
$L__BB548_91:
	setp.eq.s32 	%p34, %r374, 0;
	add.s32 	%r277, %r1010, %r11;
	mad.lo.s32 	%r278, %r277, %r374, %r18;
	@%p34 bra 	$L__BB548_93;
	add.s32 	%r482, %r278, %r17;
	shl.b32 	%r483, %r482, 2;
	mov.u32 	%r484, _ZZ9cuda_gemmIiLi256ELi4ELi1ELi512ELi32ELi32ELi32ELi0ELi0EEviiiPT_S1_S1_iiE3Ash;
	add.s32 	%r485, %r484, %r483;
	ld.shared.u32 	%r1059, [%r485];
$L__BB548_93:
	setp.lt.s32 	%p35, %r374, 2;
	@%p35 bra 	$L__BB548_95;
	add.s32 	%r486, %r278, %r25;
	shl.b32 	%r487, %r486, 2;
	mov.u32 	%r488, _ZZ9cuda_gemmIiLi256ELi4ELi1ELi512ELi32ELi32ELi32ELi0ELi0EEviiiPT_S1_S1_iiE3Ash;
	add.s32 	%r489, %r488, %r487;
	ld.shared.u32 	%r1058, [%r489];
$L__BB548_95:
	setp.lt.s32 	%p36, %r374, 3;
	@%p36 bra 	$L__BB548_97;
	add.s32 	%r490, %r278, %r26;
	shl.b32 	%r491, %r490, 2;
	mov.u32 	%r492, _ZZ9cuda_gemmIiLi256ELi4ELi1ELi512ELi32ELi32ELi32ELi0ELi0EEviiiPT_S1_S1_iiE3Ash;
	add.s32 	%r493, %r492, %r491;
	ld.shared.u32 	%r1057, [%r493];
$L__BB548_97:
	setp.lt.s32 	%p37, %r374, 4;
	@%p37 bra 	$L__BB548_99;
	add.s32 	%r494, %r278, %r27;
	shl.b32 	%r495, %r494, 2;
	mov.u32 	%r496, _ZZ9cuda_gemmIiLi256ELi4ELi1ELi512ELi32ELi32ELi32ELi0ELi0EEviiiPT_S1_S1_iiE3Ash;
	add.s32 	%r497, %r496, %r495;
	ld.shared.u32 	%r1056, [%r497];
$L__BB548_99:
	setp.lt.s32 	%p38, %r374, 5;
	@%p38 bra 	$L__BB548_101;
	add.s32 	%r498, %r278, %r28;
	shl.b32 	%r499, %r498, 2;
	mov.u32 	%r500, _ZZ9cuda_gemmIiLi256ELi4ELi1ELi512ELi32ELi32ELi32ELi0ELi0EEviiiPT_S1_S1_iiE3Ash;
	add.s32 	%r501, %r500, %r499;
	ld.shared.u32 	%r1055, [%r501];
$L__BB548_101:
	setp.lt.s32 	%p39, %r374, 6;
	@%p39 bra 	$L__BB548_103;
	add.s32 	%r502, %r278, %r29;
	shl.b32 	%r503, %r502, 2;
	mov.u32 	%r504, _ZZ9cuda_gemmIiLi256ELi4ELi1ELi512ELi32ELi32ELi32ELi0ELi0EEviiiPT_S1_S1_iiE3Ash;
	add.s32 	%r505, %r504, %r503;
	ld.shared.u32 	%r1054, [%r505];
$L__BB548_103:
	setp.lt.s32 	%p40, %r374, 7;
	@%p40 bra 	$L__BB548_105;
	add.s32 	%r506, %r11, 6;
	and.b32  	%r507, %r506, 15;
	add.s32 	%r508, %r278, %r507;
	shl.b32 	%r509, %r508, 2;
	mov.u32 	%r510, _ZZ9cuda_gemmIiLi256ELi4ELi1ELi512ELi32ELi32ELi32ELi0ELi0EEviiiPT_S1_S1_iiE3Ash;
	add.s32 	%r511, %r510, %r509;
	ld.shared.u32 	%r1053, [%r511];
$L__BB548_105:
	setp.lt.s32 	%p41, %r374, 8;
	@%p41 bra 	$L__BB548_107;
	add.s32 	%r512, %r278, %r30;
	shl.b32 	%r513, %r512, 2;
	mov.u32 	%r514, _ZZ9cuda_gemmIiLi256ELi4ELi1ELi512ELi32ELi32ELi32ELi0ELi0EEviiiPT_S1_S1_iiE3Ash;
	add.s32 	%r515, %r514, %r513;
	ld.shared.u32 	%r1052, [%r515];
$L__BB548_107:
	setp.lt.s32 	%p42, %r374, 9;
	@%p42 bra 	$L__BB548_109;
	xor.b32  	%r516, %r17, 8;
	add.s32 	%r517, %r278, %r516;
	shl.b32 	%r518, %r517, 2;
	mov.u32 	%r519, _ZZ9cuda_gemmIiLi256ELi4ELi1ELi512ELi32ELi32ELi32ELi0ELi0EEviiiPT_S1_S1_iiE3Ash;
	add.s32 	%r520, %r519, %r518;
	ld.shared.u32 	%r1051, [%r520];
$L__BB548_109:
	setp.lt.s32 	%p43, %r374, 10;
	@%p43 bra 	$L__BB548_111;
	add.s32 	%r521, %r278, %r31;
	shl.b32 	%r522, %r521, 2;
	mov.u32 	%r523, _ZZ9cuda_gemmIiLi256ELi4ELi1ELi512ELi32ELi32ELi32ELi0ELi0EEviiiPT_S1_S1_iiE3Ash;
	add.s32 	%r524, %r523, %r522;
	ld.shared.u32 	%r1050, [%r524];
$L__BB548_111:
	setp.lt.s32 	%p44, %r374, 11;
	@%p44 bra 	$L__BB548_113;
	add.s32 	%r525, %r11, 10;
	and.b32  	%r526, %r525, 15;
	add.s32 	%r527, %r278, %r526;
	shl.b32 	%r528, %r527, 2;
	mov.u32 	%r529, _ZZ9cuda_gemmIiLi256ELi4ELi1ELi512ELi32ELi32ELi32ELi0ELi0EEviiiPT_S1_S1_iiE3Ash;
	add.s32 	%r530, %r529, %r528;
	ld.shared.u32 	%r1049, [%r530];
$L__BB548_113:
	setp.lt.s32 	%p45, %r374, 12;
	@%p45 bra 	$L__BB548_115;
	add.s32 	%r531, %r11, 11;
	and.b32  	%r532, %r531, 15;
	add.s32 	%r533, %r278, %r532;
	shl.b32 	%r534, %r533, 2;
	mov.u32 	%r535, _ZZ9cuda_gemmIiLi256ELi4ELi1ELi512ELi32ELi32ELi32ELi0ELi0EEviiiPT_S1_S1_iiE3Ash;
	add.s32 	%r536, %r535, %r534;
	ld.shared.u32 	%r1048, [%r536];
$L__BB548_115:
	setp.lt.s32 	%p46, %r374, 13;
	@%p46 bra 	$L__BB548_117;
	add.s32 	%r537, %r11, 12;
	and.b32  	%r538, %r537, 15;
	add.s32 	%r539, %r278, %r538;
	shl.b32 	%r540, %r539, 2;
	mov.u32 	%r541, _ZZ9cuda_gemmIiLi256ELi4ELi1ELi512ELi32ELi32ELi32ELi0ELi0EEviiiPT_S1_S1_iiE3Ash;
	add.s32 	%r542, %r541, %r540;
	ld.shared.u32 	%r1047, [%r542];
$L__BB548_117:
	setp.lt.s32 	%p47, %r374, 14;
	@%p47 bra 	$L__BB548_119;
	add.s32 	%r543, %r11, 13;
	and.b32  	%r544, %r543, 15;
	add.s32 	%r545, %r278, %r544;
	shl.b32 	%r546, %r545, 2;
	mov.u32 	%r547, _ZZ9cuda_gemmIiLi256ELi4ELi1ELi512ELi32ELi32ELi32ELi0ELi0EEviiiPT_S1_S1_iiE3Ash;
	add.s32 	%r548, %r547, %r546;
	ld.shared.u32 	%r1046, [%r548];
$L__BB548_119:
	setp.lt.s32 	%p48, %r374, 15;
	@%p48 bra 	$L__BB548_121;
	add.s32 	%r549, %r11, 14;
	and.b32  	%r550, %r549, 15;
	add.s32 	%r551, %r278, %r550;
	shl.b32 	%r552, %r551, 2;
	mov.u32 	%r553, _ZZ9cuda_gemmIiLi256ELi4ELi1ELi512ELi32ELi32ELi32ELi0ELi0EEviiiPT_S1_S1_iiE3Ash;
	add.s32 	%r554, %r553, %r552;
	ld.shared.u32 	%r1045, [%r554];
$L__BB548_121:
	setp.lt.s32 	%p49, %r374, 16;
	@%p49 bra 	$L__BB548_196;
	add.s32 	%r555, %r11, -1;
	and.b32  	%r556, %r555, 15;
	add.s32 	%r557, %r278, %r556;
	shl.b32 	%r558, %r557, 2;
	mov.u32 	%r559, _ZZ9cuda_gemmIiLi256ELi4ELi1ELi512ELi32ELi32ELi32ELi0ELi0EEviiiPT_S1_S1_iiE3Ash;
	add.s32 	%r560, %r559, %r558;
	ld.shared.u32 	%r1044, [%r560];
	bra.uni 	$L__BB548_196;
$L__BB548_123:
	mov.b32 	%r958, 0;
$L__BB548_124:
	setp.lt.s32 	%p85, %r374, 1;
	add.s32 	%r185, %r958, %r11;
	mad.lo.s32 	%r186, %r185, %r374, %r18;
	@%p85 bra 	$L__BB548_126;
	add.s32 	%r587, %r186, %r17;
	shl.b32 	%r588, %r587, 2;
	mov.u32 	%r589, _ZZ9cuda_gemmIiLi256ELi4ELi1ELi512ELi32ELi32ELi32ELi0ELi0EEviiiPT_S1_S1_iiE3Ash;
	add.s32 	%r590, %r589, %r588;
	ld.shared.u32 	%r1059, [%r590];
$L__BB548_126:
	setp.lt.s32 	%p86, %r374, 2;
	@%p86 bra 	$L__BB548_128;
	add.s32 	%r591, %r186, %r25;
	shl.b32 	%r592, %r591, 2;
	mov.u32 	%r593, _ZZ9cuda_gemmIiLi256ELi4ELi1ELi512ELi32ELi32ELi32ELi0ELi0EEviiiPT_S1_S1_iiE3Ash;
	add.s32 	%r594, %r593, %r592;
	ld.shared.u32 	%r1058, [%r594];
$L__BB548_128:
	setp.lt.s32 	%p87, %r374, 3;
	@%p87 bra 	$L__BB548_130;
	add.s32 	%r595, %r186, %r26;
	shl.b32 	%r596, %r595, 2;
	mov.u32 	%r597, _ZZ9cuda_gemmIiLi256ELi4ELi1ELi512ELi32ELi32ELi32ELi0ELi0EEviiiPT_S1_S1_iiE3Ash;
	add.s32 	%r598, %r597, %r596;
	ld.shared.u32 	%r1057, [%r598];
$L__BB548_130:
	setp.lt.s32 	%p88, %r374, 4;
	@%p88 bra 	$L__BB548_132;
	add.s32 	%r599, %r186, %r27;
	shl.b32 	%r600, %r599, 2;
	mov.u32 	%r601, _ZZ9cuda_gemmIiLi256ELi4ELi1ELi512ELi32ELi32ELi32ELi0ELi0EEviiiPT_S1_S1_iiE3Ash;
	add.s32 	%r602, %r601, %r600;
	ld.shared.u32 	%r1056, [%r602];
$L__BB548_132:
	setp.lt.s32 	%p89, %r374, 5;
	@%p89 bra 	$L__BB548_134;
	add.s32 	%r603, %r186, %r28;
	shl.b32 	%r604, %r603, 2;
	mov.u32 	%r605, _ZZ9cuda_gemmIiLi256ELi4ELi1ELi512ELi32ELi32ELi32ELi0ELi0EEviiiPT_S1_S1_iiE3Ash;
	add.s32 	%r606, %r605, %r604;
	ld.shared.u32 	%r1055, [%r606];
$L__BB548_134:
	setp.lt.s32 	%p90, %r374, 6;
	@%p90 bra 	$L__BB548_136;
	add.s32 	%r607, %r186, %r29;
	shl.b32 	%r608, %r607, 2;
	mov.u32 	%r609, _ZZ9cuda_gemmIiLi256ELi4ELi1ELi512ELi32ELi32ELi32ELi0ELi0EEviiiPT_S1_S1_iiE3Ash;
	add.s32 	%r610, %r609, %r608;
	ld.shared.u32 	%r1054, [%r610];
$L__BB548_136:
	setp.lt.s32 	%p91, %r374, 7;
	@%p91 bra 	$L__BB548_138;
	add.s32 	%r611, %r11, 6;
	and.b32  	%r612, %r611, 15;
	add.s32 	%r613, %r186, %r612;
	shl.b32 	%r614, %r613, 2;
	mov.u32 	%r615, _ZZ9cuda_gemmIiLi256ELi4ELi1ELi512ELi32ELi32ELi32ELi0ELi0EEviiiPT_S1_S1_iiE3Ash;
	add.s32 	%r616, %r615, %r614;
	ld.shared.u32 	%r1053, [%r616];
$L__BB548_138:
	setp.lt.s32 	%p92, %r374, 8;
	@%p92 bra 	$L__BB548_140;
	add.s32 	%r617, %r186, %r30;
	shl.b32 	%r618, %r617, 2;
	mov.u32 	%r619, _ZZ9cuda_gemmIiLi256ELi4ELi1ELi512ELi32ELi32ELi32ELi0ELi0EEviiiPT_S1_S1_iiE3Ash;
	add.s32 	%r620, %r619, %r618;
	ld.shared.u32 	%r1052, [%r620];
$L__BB548_140:
	setp.lt.s32 	%p93, %r374, 9;
	@%p93 bra 	$L__BB548_142;
	xor.b32  	%r621, %r17, 8;
	add.s32 	%r622, %r186, %r621;
	shl.b32 	%r623, %r622, 2;
	mov.u32 	%r624, _ZZ9cuda_gemmIiLi256ELi4ELi1ELi512ELi32ELi32ELi32ELi0ELi0EEviiiPT_S1_S1_iiE3Ash;
	add.s32 	%r625, %r624, %r623;
	ld.shared.u32 	%r1051, [%r625];
$L__BB548_142:
	setp.lt.s32 	%p94, %r374, 10;
	@%p94 bra 	$L__BB548_144;
	add.s32 	%r626, %r186, %r31;
	shl.b32 	%r627, %r626, 2;
	mov.u32 	%r628, _ZZ9cuda_gemmIiLi256ELi4ELi1ELi512ELi32ELi32ELi32ELi0ELi0EEviiiPT_S1_S1_iiE3Ash;
	add.s32 	%r629, %r628, %r627;
	ld.shared.u32 	%r1050, [%r629];
$L__BB548_144:
	setp.lt.s32 	%p95, %r374, 11;
	@%p95 bra 	$L__BB548_146;
	add.s32 	%r630, %r11, 10;
	and.b32  	%r631, %r630, 15;
	add.s32 	%r632, %r186, %r631;
	shl.b32 	%r633, %r632, 2;
	mov.u32 	%r634, _ZZ9cuda_gemmIiLi256ELi4ELi1ELi512ELi32ELi32ELi32ELi0ELi0EEviiiPT_S1_S1_iiE3Ash;
	add.s32 	%r635, %r634, %r633;
	ld.shared.u32 	%r1049, [%r635];
$L__BB548_146:
	setp.lt.s32 	%p96, %r374, 12;
	@%p96 bra 	$L__BB548_148;
	add.s32 	%r636, %r11, 11;
	and.b32  	%r637, %r636, 15;
	add.s32 	%r638, %r186, %r637;
	shl.b32 	%r639, %r638, 2;
	mov.u32 	%r640, _ZZ9cuda_gemmIiLi256ELi4ELi1ELi512ELi32ELi32ELi32ELi0ELi0EEviiiPT_S1_S1_iiE3Ash;
	add.s32 	%r641, %r640, %r639;
	ld.shared.u32 	%r1048, [%r641];
$L__BB548_148:
	setp.lt.s32 	%p97, %r374, 13;
	@%p97 bra 	$L__BB548_150;
	add.s32 	%r642, %r11, 12;
	and.b32  	%r643, %r642, 15;
	add.s32 	%r644, %r186, %r643;
	shl.b32 	%r645, %r644, 2;
	mov.u32 	%r646, _ZZ9cuda_gemmIiLi256ELi4ELi1ELi512ELi32ELi32ELi32ELi0ELi0EEviiiPT_S1_S1_iiE3Ash;
	add.s32 	%r647, %r646, %r645;
	ld.shared.u32 	%r1047, [%r647];
$L__BB548_150:
	setp.lt.s32 	%p98, %r374, 14;
	@%p98 bra 	$L__BB548_152;
	add.s32 	%r648, %r11, 13;
	and.b32  	%r649, %r648, 15;
	add.s32 	%r650, %r186, %r649;
	shl.b32 	%r651, %r650, 2;
	mov.u32 	%r652, _ZZ9cuda_gemmIiLi256ELi4ELi1ELi512ELi32ELi32ELi32ELi0ELi0EEviiiPT_S1_S1_iiE3Ash;
	add.s32 	%r653, %r652, %r651;
	ld.shared.u32 	%r1046, [%r653];
$L__BB548_152:
	setp.lt.s32 	%p99, %r374, 15;
	@%p99 bra 	$L__BB548_154;
	add.s32 	%r654, %r11, 14;
	and.b32  	%r655, %r654, 15;
	add.s32 	%r656, %r186, %r655;
	shl.b32 	%r657, %r656, 2;
	mov.u32 	%r658, _ZZ9cuda_gemmIiLi256ELi4ELi1ELi512ELi32ELi32ELi32ELi0ELi0EEviiiPT_S1_S1_iiE3Ash;
	add.s32 	%r659, %r658, %r657;
	ld.shared.u32 	%r1045, [%r659];
$L__BB548_154:
	setp.lt.s32 	%p100, %r374, 16;
	@%p100 bra 	$L__BB548_156;
	add.s32 	%r660, %r11, -1;
	and.b32  	%r661, %r660, 15;
	add.s32 	%r662, %r186, %r661;
	shl.b32 	%r663, %r662, 2;
	mov.u32 	%r664, _ZZ9cuda_gemmIiLi256ELi4ELi1ELi512ELi32ELi32ELi32ELi0ELi0EEviiiPT_S1_S1_iiE3Ash;
	add.s32 	%r665, %r664, %r663;
	ld.shared.u32 	%r1044, [%r665];
$L__BB548_156:
	setp.lt.s32 	%p101, %r12, %r19;
	@%p101 bra 	$L__BB548_158;
$L__BB548_157:
	add.s32 	%r958, %r958, %r10;
	setp.lt.s32 	%p138, %r958, %r9;
	@%p138 bra 	$L__BB548_124;
	bra.uni 	$L__BB548_232;
$L__BB548_158:
	rem.s32 	%r666, %r2, %r374;
	shl.b32 	%r667, %r666, 2;
	mov.u32 	%r668, _ZZ9cuda_gemmIiLi256ELi4ELi1ELi512ELi32ELi32ELi32ELi0ELi0EEviiiPT_S1_S1_iiE11kron_fac_sh;
	add.s32 	%r220, %r668, %r667;
	mov.u32 	%r975, %r12;
$L__BB548_159:
	mad.lo.s32 	%r670, %r975, 132, %r220;
	ld.shared.u32 	%r222, [%r670];
	mov.b32 	%r977, 0;
	@%p85 bra 	$L__BB548_161;
	shfl.sync.idx.b32	%r671|%p103, %r222, %r32, %r20, -1;
	mul.lo.s32 	%r977, %r671, %r1059;
$L__BB548_161:
	@%p86 bra 	$L__BB548_163;
	shfl.sync.idx.b32	%r672|%p105, %r222, %r33, %r20, -1;
	mad.lo.s32 	%r977, %r672, %r1058, %r977;
$L__BB548_163:
	@%p87 bra 	$L__BB548_165;
	shfl.sync.idx.b32	%r673|%p107, %r222, %r34, %r20, -1;
	mad.lo.s32 	%r977, %r673, %r1057, %r977;
$L__BB548_165:
	setp.lt.s32 	%p108, %r374, 4;
	@%p108 bra 	$L__BB548_167;
	shfl.sync.idx.b32	%r674|%p109, %r222, %r35, %r20, -1;
	mad.lo.s32 	%r977, %r674, %r1056, %r977;
$L__BB548_167:
	setp.lt.s32 	%p110, %r374, 5;
	@%p110 bra 	$L__BB548_169;
	shfl.sync.idx.b32	%r675|%p111, %r222, %r36, %r20, -1;
	mad.lo.s32 	%r977, %r675, %r1055, %r977;
$L__BB548_169:
	setp.lt.s32 	%p112, %r374, 6;
	@%p112 bra 	$L__BB548_171;
	shfl.sync.idx.b32	%r676|%p113, %r222, %r37, %r20, -1;
	mad.lo.s32 	%r977, %r676, %r1054, %r977;
$L__BB548_171:
	setp.lt.s32 	%p114, %r374, 7;
	@%p114 bra 	$L__BB548_173;
	shfl.sync.idx.b32	%r677|%p115, %r222, %r38, %r20, -1;
	mad.lo.s32 	%r977, %r677, %r1053, %r977;
$L__BB548_173:
	setp.lt.s32 	%p116, %r374, 8;
	@%p116 bra 	$L__BB548_175;
	shfl.sync.idx.b32	%r678|%p117, %r222, %r39, %r20, -1;
	mad.lo.s32 	%r977, %r678, %r1052, %r977;
$L__BB548_175:
	setp.lt.s32 	%p118, %r374, 9;
	@%p118 bra 	$L__BB548_177;
	shfl.sync.idx.b32	%r679|%p119, %r222, %r40, %r20, -1;
	mad.lo.s32 	%r977, %r679, %r1051, %r977;
$L__BB548_177:
	setp.lt.s32 	%p120, %r374, 10;
	@%p120 bra 	$L__BB548_179;
	shfl.sync.idx.b32	%r680|%p121, %r222, %r41, %r20, -1;
	mad.lo.s32 	%r977, %r680, %r1050, %r977;
$L__BB548_179:
	setp.lt.s32 	%p122, %r374, 11;
	@%p122 bra 	$L__BB548_181;
	shfl.sync.idx.b32	%r681|%p123, %r222, %r42, %r20, -1;
	mad.lo.s32 	%r977, %r681, %r1049, %r977;
$L__BB548_181:
	setp.lt.s32 	%p124, %r374, 12;
	@%p124 bra 	$L__BB548_183;
	shfl.sync.idx.b32	%r682|%p125, %r222, %r43, %r20, -1;
	mad.lo.s32 	%r977, %r682, %r1048, %r977;
$L__BB548_183:
	setp.lt.s32 	%p126, %r374, 13;
	@%p126 bra 	$L__BB548_185;
	shfl.sync.idx.b32	%r683|%p127, %r222, %r44, %r20, -1;
	mad.lo.s32 	%r977, %r683, %r1047, %r977;
$L__BB548_185:
	setp.lt.s32 	%p128, %r374, 14;
	@%p128 bra 	$L__BB548_187;
	shfl.sync.idx.b32	%r684|%p129, %r222, %r45, %r20, -1;
	mad.lo.s32 	%r977, %r684, %r1046, %r977;
$L__BB548_187:
	setp.lt.s32 	%p130, %r374, 15;
	@%p130 bra 	$L__BB548_189;
	shfl.sync.idx.b32	%r685|%p131, %r222, %r46, %r20, -1;
	mad.lo.s32 	%r977, %r685, %r1045, %r977;
$L__BB548_189:
	setp.lt.s32 	%p132, %r374, 16;
	@%p132 bra 	$L__BB548_191;
	shfl.sync.idx.b32	%r686|%p133, %r222, %r47, %r20, -1;
	mad.lo.s32 	%r977, %r686, %r1044, %r977;
$L__BB548_191:
	mov.u32 	%r991, %r3;
$L__BB548_192:
	shr.u32 	%r256, %r991, 1;
	shfl.sync.down.b32	%r687|%p134, %r977, %r256, %r21, -1;
	add.s32 	%r977, %r687, %r977;
	setp.gt.u32 	%p135, %r991, 3;
	mov.u32 	%r991, %r256;
	@%p135 bra 	$L__BB548_192;
	rem.u32 	%r688, %r2, %r4;
	setp.eq.s32 	%p136, %r688, 0;
	@%p136 bra 	$L__BB548_194;
	bra.uni 	$L__BB548_195;
$L__BB548_194:
	mad.lo.s32 	%r689, %r975, %r9, %r185;
	shl.b32 	%r690, %r689, 2;
	mov.u32 	%r691, _ZZ9cuda_gemmIiLi256ELi4ELi1ELi512ELi32ELi32ELi32ELi0ELi0EEviiiPT_S1_S1_iiE3Csh;
	add.s32 	%r692, %r691, %r690;
	st.shared.u32 	[%r692], %r977;
$L__BB548_195:
	add.s32 	%r975, %r975, %r14;
	setp.lt.s32 	%p137, %r975, %r19;
	@%p137 bra 	$L__BB548_159;
	bra.uni 	$L__BB548_157;
$L__BB548_196:
	setp.lt.s32 	%p50, %r12, %r19;
	@%p50 bra 	$L__BB548_197;
	bra.uni 	$L__BB548_231;
$L__BB548_197:
	rem.u32 	%r561, %r2, %r374;
	shl.b32 	%r562, %r561, 2;
	mov.u32 	%r563, _ZZ9cuda_gemmIiLi256ELi4ELi1ELi512ELi32ELi32ELi32ELi0ELi0EEviiiPT_S1_S1_iiE11kron_fac_sh;
	add.s32 	%r279, %r563, %r562;
	mov.u32 	%r1027, %r12;
$L__BB548_198:
	mad.lo.s32 	%r565, %r1027, 132, %r279;
	ld.shared.u32 	%r313, [%r565];
	mov.b32 	%r1029, 0;
	@%p34 bra 	$L__BB548_200;
	shfl.sync.idx.b32	%r566|%p52, %r313, %r32, %r20, -1;
	mul.lo.s32 	%r1029, %r566, %r1059;
$L__BB548_200:
	@%p35 bra 	$L__BB548_202;
	shfl.sync.idx.b32	%r567|%p54, %r313, %r33, %r20, -1;
	mad.lo.s32 	%r1029, %r567, %r1058, %r1029;
$L__BB548_202:
	@%p36 bra 	$L__BB548_204;
	shfl.sync.idx.b32	%r568|%p56, %r313, %r34, %r20, -1;
	mad.lo.s32 	%r1029, %r568, %r1057, %r1029;
$L__BB548_204:
	@%p37 bra 	$L__BB548_206;
	shfl.sync.idx.b32	%r569|%p58, %r313, %r35, %r20, -1;
	mad.lo.s32 	%r1029, %r569, %r1056, %r1029;
$L__BB548_206:
	setp.lt.s32 	%p59, %r374, 5;
	@%p59 bra 	$L__BB548_208;
	shfl.sync.idx.b32	%r570|%p60, %r313, %r36, %r20, -1;
	mad.lo.s32 	%r1029, %r570, %r1055, %r1029;
$L__BB548_208:
	setp.lt.s32 	%p61, %r374, 6;
	@%p61 bra 	$L__BB548_210;
	shfl.sync.idx.b32	%r571|%p62, %r313, %r37, %r20, -1;
	mad.lo.s32 	%r1029, %r571, %r1054, %r1029;
$L__BB548_210:
	setp.lt.s32 	%p63, %r374, 7;
	@%p63 bra 	$L__BB548_212;
	shfl.sync.idx.b32	%r572|%p64, %r313, %r38, %r20, -1;
	mad.lo.s32 	%r1029, %r572, %r1053, %r1029;
$L__BB548_212:
	setp.lt.s32 	%p65, %r374, 8;
	@%p65 bra 	$L__BB548_214;
	shfl.sync.idx.b32	%r573|%p66, %r313, %r39, %r20, -1;
	mad.lo.s32 	%r1029, %r573, %r1052, %r1029;
$L__BB548_214:
	setp.lt.s32 	%p67, %r374, 9;
	@%p67 bra 	$L__BB548_216;
	shfl.sync.idx.b32	%r574|%p68, %r313, %r40, %r20, -1;
	mad.lo.s32 	%r1029, %r574, %r1051, %r1029;
$L__BB548_216:
	setp.lt.s32 	%p69, %r374, 10;
	@%p69 bra 	$L__BB548_218;
	shfl.sync.idx.b32	%r575|%p70, %r313, %r41, %r20, -1;
	mad.lo.s32 	%r1029, %r575, %r1050, %r1029;
$L__BB548_218:
	setp.lt.s32 	%p71, %r374, 11;
	@%p71 bra 	$L__BB548_220;
	shfl.sync.idx.b32	%r576|%p72, %r313, %r42, %r20, -1;
	mad.lo.s32 	%r1029, %r576, %r1049, %r1029;
$L__BB548_220:
	setp.lt.s32 	%p73, %r374, 12;
	@%p73 bra 	$L__BB548_222;
	shfl.sync.idx.b32	%r577|%p74, %r313, %r43, %r20, -1;
	mad.lo.s32 	%r1029, %r577, %r1048, %r1029;
$L__BB548_222:
	setp.lt.s32 	%p75, %r374, 13;
	@%p75 bra 	$L__BB548_224;
	shfl.sync.idx.b32	%r578|%p76, %r313, %r44, %r20, -1;
	mad.lo.s32 	%r1029, %r578, %r1047, %r1029;
$L__BB548_224:
	setp.lt.s32 	%p77, %r374, 14;
	@%p77 bra 	$L__BB548_226;
	shfl.sync.idx.b32	%r579|%p78, %r313, %r45, %r20, -1;
	mad.lo.s32 	%r1029, %r579, %r1046, %r1029;
$L__BB548_226:
	setp.lt.s32 	%p79, %r374, 15;
	@%p79 bra 	$L__BB548_228;
	shfl.sync.idx.b32	%r580|%p80, %r313, %r46, %r20, -1;
	mad.lo.s32 	%r1029, %r580, %r1045, %r1029;
$L__BB548_228:
	setp.lt.s32 	%p81, %r374, 16;
	@%p81 bra 	$L__BB548_230;
	shfl.sync.idx.b32	%r581|%p82, %r313, %r47, %r20, -1;
	mad.lo.s32 	%r1029, %r581, %r1044, %r1029;
$L__BB548_230:
	mad.lo.s32 	%r582, %r1027, %r9, %r277;
	shl.b32 	%r583, %r582, 2;
	mov.u32 	%r584, _ZZ9cuda_gemmIiLi256ELi4ELi1ELi512ELi32ELi32ELi32ELi0ELi0EEviiiPT_S1_S1_iiE3Csh;
	add.s32 	%r585, %r584, %r583;
	st.shared.u32 	[%r585], %r1029;
	add.s32 	%r1027, %r1027, %r14;
	setp.lt.s32 	%p83, %r1027, %r19;
	@%p83 bra 	$L__BB548_198;
$L__BB548_231:
	add.s32 	%r1010, %r1010, %r10;
	setp.lt.s32 	%p84, %r1010, %r9;
	@%p84 bra 	$L__BB548_91;
$L__BB548_232:
	ld.param.u32 	%r867, [_Z9cuda_gemmIiLi256ELi4ELi1ELi512ELi32ELi32ELi32ELi0ELi0EEviiiPT_S1_S1_ii_param_1];
	bar.sync 	0;
	mov.u32 	%r800, %ctaid.x;
	mul.lo.s32 	%r801, %r9, %r800;
	mad.lo.s32 	%r364, %r885, %r867, %r801;
	div.s32 	%r365, %r372, %r374;
	mov.u32 	%r1060, %r1;
	@%p21 bra 	$L__BB548_236;
	setp.eq.s16 	%p191, %rs2, 3;
	div.s32 	%r802, %r1, %r9;
	mad.lo.s32 	%r803, %r365, %r802, %r364;
	mul.lo.s32 	%r804, %r802, %r9;
	sub.s32 	%r805, %r1, %r804;
	add.s32 	%r806, %r803, %r805;
	shl.b32 	%r807, %r1, 2;
	mov.u32 	%r808, _ZZ9cuda_gemmIiLi256ELi4ELi1ELi512ELi32ELi32ELi32ELi0ELi0EEviiiPT_S1_S1_iiE3Csh;
	add.s32 	%r809, %r808, %r807;
	ld.shared.u32 	%r810, [%r809];
	mul.wide.s32 	%rd23, %r806, 4;
	add.s64 	%rd24, %rd2, %rd23;
	st.global.u32 	[%rd24], %r810;
	mov.u32 	%r1060, %r22;
	@%p191 bra 	$L__BB548_236;
	setp.eq.s16 	%p192, %rs2, 0;
	div.s32 	%r811, %r22, %r9;
	mad.lo.s32 	%r812, %r365, %r811, %r364;
	mul.lo.s32 	%r813, %r811, %r9;
	sub.s32 	%r814, %r22, %r813;
	add.s32 	%r815, %r812, %r814;
	shl.b32 	%r816, %r1, 2;
	mov.u32 	%r817, _ZZ9cuda_gemmIiLi256ELi4ELi1ELi512ELi32ELi32ELi32ELi0ELi0EEviiiPT_S1_S1_iiE3Csh;
	add.s32 	%r818, %r817, %r816;
	add.s32 	%r819, %r818, %r23;
	ld.shared.u32 	%r820, [%r819];
	mul.wide.s32 	%rd25, %r815, 4;
	add.s64 	%rd26, %rd2, %rd25;
	st.global.u32 	[%rd26], %r820;
	mov.u32 	%r1060, %r24;
	@%p192 bra 	$L__BB548_236;
	add.s32 	%r1060, %r24, %r13;
	div.s32 	%r821, %r24, %r9;
	mad.lo.s32 	%r822, %r365, %r821, %r364;
	mul.lo.s32 	%r823, %r821, %r9;
	sub.s32 	%r824, %r24, %r823;
	add.s32 	%r825, %r822, %r824;
	shl.b32 	%r826, %r1, 2;
	mov.u32 	%r827, _ZZ9cuda_gemmIiLi256ELi4ELi1ELi512ELi32ELi32ELi32ELi0ELi0EEviiiPT_S1_S1_iiE3Csh;
	add.s32 	%r828, %r827, %r826;
	add.s32 	%r829, %r828, %r23;
	add.s32 	%r830, %r829, %r23;
	ld.shared.u32 	%r831, [%r830];
	mul.wide.s32 	%rd27, %r825, 4;
	add.s64 	%rd28, %rd2, %rd27;
	st.global.u32 	[%rd28], %r831;
$L__BB548_236:
	@%p24 bra 	$L__BB548_238;
$L__BB548_237:
	div.s32 	%r832, %r1060, %r9;
	mad.lo.s32 	%r833, %r365, %r832, %r364;
	mul.lo.s32 	%r834, %r832, %r9;
	sub.s32 	%r835, %r1060, %r834;
	add.s32 	%r836, %r833, %r835;
	shl.b32 	%r837, %r1060, 2;
	mov.u32 	%r838, _ZZ9cuda_gemmIiLi256ELi4ELi1ELi512ELi32ELi32ELi32ELi0ELi0EEviiiPT_S1_S1_iiE3Csh;
	add.s32 	%r839, %r838, %r837;
	ld.shared.u32 	%r840, [%r839];
	mul.wide.s32 	%rd29, %r836, 4;
	add.s64 	%rd30, %rd2, %rd29;
	st.global.u32 	[%rd30], %r840;
	add.s32 	%r841, %r1060, %r13;
	div.s32 	%r842, %r841, %r9;
	mad.lo.s32 	%r843, %r365, %r842, %r364;
	mul.lo.s32 	%r844, %r842, %r9;
	sub.s32 	%r845, %r841, %r844;
	add.s32 	%r846, %r843, %r845;
	add.s32 	%r847, %r839, %r23;
	ld.shared.u32 	%r848, [%r847];
	mul.wide.s32 	%rd31, %r846, 4;
	add.s64 	%rd32, %rd2, %rd31;
	st.global.u32 	[%rd32], %r848;
	add.s32 	%r849, %r841, %r13;
	div.s32 	%r850, %r849, %r9;
	mad.lo.s32 	%r851, %r365, %r850, %r364;
	mul.lo.s32 	%r852, %r850, %r9;
	sub.s32 	%r853, %r849, %r852;
	add.s32 	%r854, %r851, %r853;
	add.s32 	%r855, %r847, %r23;
	ld.shared.u32 	%r856, [%r855];
	mul.wide.s32 	%rd33, %r854, 4;
	add.s64 	%rd34, %rd2, %rd33;
	st.global.u32 	[%rd34], %r856;
	add.s32 	%r857, %r849, %r13;
	div.s32 	%r858, %r857, %r9;
	mad.lo.s32 	%r859, %r365, %r858, %r364;
	mul.lo.s32 	%r860, %r858, %r9;
	sub.s32 	%r861, %r857, %r860;
	add.s32 	%r862, %r859, %r861;
	add.s32 	%r863, %r855, %r23;
	ld.shared.u32 	%r864, [%r863];
	mul.wide.s32 	%rd35, %r862, 4;
	add.s64 	%rd36, %rd2, %rd35;
	st.global.u32 	[%rd36], %r864;
	add.s32 	%r1060, %r857, %r13;
	setp.lt.u32 	%p194, %r1060, 512;
	@%p194 bra 	$L__BB548_237;
$L__BB548_238:
	mov.u32 	%r865, %nctaid.y;
	add.s32 	%r885, %r885, %r865;
	shl.b32 	%r866, %r865, 2;
	setp.lt.u32 	%p195, %r885, %r866;
	@%p195 bra 	$L__BB548_5;
$L__BB548_239:
	ret;

}
	// .globl	_Z9cuda_gemmIiLi256ELi4ELi1ELi512ELi32ELi32ELi32ELi0ELi1EEviiiPT_S1_S1_ii
.visible .entry _Z9cuda_gemmIiLi256ELi4ELi1ELi512ELi32ELi32ELi32ELi0ELi1EEviiiPT_S1_S1_ii(
	.param .u32 _Z9cuda_gemmIiLi256ELi4ELi1ELi512ELi32ELi32ELi32ELi0ELi1EEviiiPT_S1_S1_ii_param_0,
	.param .u32 _Z9cuda_gemmIiLi256ELi4ELi1ELi512ELi32ELi32ELi32ELi0ELi1EEviiiPT_S1_S1_ii_param_1,
	.param .u32 _Z9cuda_gemmIiLi256ELi4ELi1ELi512ELi32ELi32ELi32ELi0ELi1EEviiiPT_S1_S1_ii_param_2,
	.param .u64 .ptr .align 1 _Z9cuda_gemmIiLi256ELi4ELi1ELi512ELi32ELi32ELi32ELi0ELi1EEviiiPT_S1_S1_ii_param_3,
	.param .u64 .ptr .align 1 _Z9cuda_gemmIiLi256ELi4ELi1ELi512ELi32ELi32ELi32ELi0ELi1EEviiiPT_S1_S1_ii_param_4,
	.param .u64 .ptr .align 1 _Z9cuda_gemmIiLi256ELi4ELi1ELi512ELi32ELi32ELi32ELi0ELi1EEviiiPT_S1_S1_ii_param_5,
	.param .u32 _Z9cuda_gemmIiLi256ELi4ELi1ELi512ELi32ELi32ELi32ELi0ELi1EEviiiPT_S1_S1_ii_param_6,
	.param .u32 _Z9cuda_gemmIiLi256ELi4ELi1ELi512ELi32ELi32ELi32ELi0ELi1EEviiiPT_S1_S1_ii_param_7
)
.maxntid 256
{
	.reg .pred 	%p<40>;
	.reg .b16 	%rs<9>;
	.reg .b32 	%r<353>;
	.reg .b64 	%rd<48>;
	// demoted variable
	.shared .align 128 .b8 _ZZ9cuda_gemmIiLi256ELi4ELi1ELi512ELi32ELi32ELi32ELi0ELi1EEviiiPT_S1_S1_iiE11kron_fac_sh[4224];
	// demoted variable
	.shared .align 128 .b8 _ZZ9cuda_gemmIiLi256ELi4ELi1ELi512ELi32ELi32ELi32ELi0ELi1EEviiiPT_S1_S1_iiE3Ash[2048];
	// demoted variable
	.shared .align 128 .b8 _ZZ9cuda_gemmIiLi256ELi4ELi1ELi512ELi32ELi32ELi32ELi0ELi1EEviiiPT_S1_S1_iiE3Csh[2048];
	ld.param.u32 	%r99, [_Z9cuda_gemmIiLi256ELi4ELi1ELi512ELi32ELi32ELi32ELi0ELi1EEviiiPT_S1_S1_ii_param_2];
	ld.param.u64 	%rd9, [_Z9cuda_gemmIiLi256ELi4ELi1ELi512ELi32ELi32ELi32ELi0ELi1EEviiiPT_S1_S1_ii_param_3];
	ld.param.u64 	%rd10, [_Z9cuda_gemmIiLi256ELi4ELi1ELi512ELi32ELi32ELi32ELi0ELi1EEviiiPT_S1_S1_ii_param_4];
	ld.param.u64 	%rd11, [_Z9cuda_gemmIiLi256ELi4ELi1ELi512ELi32ELi32ELi32ELi0ELi1EEviiiPT_S1_S1_ii_param_5];
	cvta.to.global.u64 	%rd1, %rd10;
	cvta.to.global.u64 	%rd2, %rd9;
	cvta.to.global.u64 	%rd3, %rd11;
	mov.u32 	%r1, %tid.x;
	mov.u32 	%r2, %ntid.x;
	add.s32 	%r3, %r1, %r2;
	cvt.u16.u32 	%rs1, %r3;
	xor.b16  	%rs6, %rs1, 1023;
	cvt.u16.u32 	%rs2, %r2;
	div.u16 	%rs7, %rs6, %rs2;
	and.b16  	%rs3, %rs7, 3;
	setp.eq.s16 	%p1, %rs3, 2;
	mov.u32 	%r341, %r1;
	@%p1 bra 	$L__BB549_3;
	cvt.u32.u16 	%r4, %rs3;
	mov.b32 	%r340, 0;
	mov.u32 	%r341, %r1;
$L__BB549_2:
	.pragma "nounroll";
	mul.wide.u32 	%rd12, %r341, 4;
	add.s64 	%rd13, %rd1, %rd12;
	ld.global.u32 	%r101, [%rd13];
	and.b32  	%r102, %r341, 31;
	mov.u32 	%r103, _ZZ9cuda_gemmIiLi256ELi4ELi1ELi512ELi32ELi32ELi32ELi0ELi1EEviiiPT_S1_S1_iiE11kron_fac_sh;
	mad.lo.s32 	%r104, %r102, 132, %r103;
	shr.u32 	%r105, %r341, 3;
	and.b32  	%r106, %r105, 536870908;
	add.s32 	%r107, %r104, %r106;
	st.shared.u32 	[%r107], %r101;
	add.s32 	%r341, %r341, %r2;
	add.s32 	%r340, %r340, 1;
	xor.b32  	%r108, %r340, %r4;
	setp.ne.s32 	%p2, %r108, 2;
	@%p2 bra 	$L__BB549_2;
$L__BB549_3:
	mov.u32 	%r111, _ZZ9cuda_gemmIiLi256ELi4ELi1ELi512ELi32ELi32ELi32ELi0ELi1EEviiiPT_S1_S1_iiE11kron_fac_sh;
$L__BB549_4:
	mul.wide.u32 	%rd14, %r341, 4;
	add.s64 	%rd15, %rd1, %rd14;
	ld.global.u32 	%r109, [%rd15];
	and.b32  	%r110, %r341, 31;
	mad.lo.s32 	%r112, %r110, 132, %r111;
	shr.u32 	%r113, %r341, 3;
	and.b32  	%r114, %r113, 536870908;
	add.s32 	%r115, %r112, %r114;
	st.shared.u32 	[%r115], %r109;
	add.s32 	%r116, %r341, %r2;
	mul.wide.u32 	%rd16, %r116, 4;
	add.s64 	%rd17, %rd1, %rd16;
	ld.global.u32 	%r117, [%rd17];
	and.b32  	%r118, %r116, 31;
	mad.lo.s32 	%r119, %r118, 132, %r111;
	shr.u32 	%r120, %r116, 3;
	and.b32  	%r121, %r120, 536870908;
	add.s32 	%r122, %r119, %r121;
	st.shared.u32 	[%r122], %r117;
	add.s32 	%r123, %r116, %r2;
	mul.wide.u32 	%rd18, %r123, 4;
	add.s64 	%rd19, %rd1, %rd18;
	ld.global.u32 	%r124, [%rd19];
	and.b32  	%r125, %r123, 31;
	mad.lo.s32 	%r126, %r125, 132, %r111;
	shr.u32 	%r127, %r123, 3;
	and.b32  	%r128, %r127, 536870908;
	add.s32 	%r129, %r126, %r128;
	st.shared.u32 	[%r129], %r124;
	add.s32 	%r130, %r123, %r2;
	mul.wide.u32 	%rd20, %r130, 4;
	add.s64 	%rd21, %rd1, %rd20;
	ld.global.u32 	%r131, [%rd21];
	and.b32  	%r132, %r130, 31;
	mad.lo.s32 	%r133, %r132, 132, %r111;
	shr.u32 	%r134, %r130, 3;
	and.b32  	%r135, %r134, 536870908;
	add.s32 	%r136, %r133, %r135;
	st.shared.u32 	[%r136], %r131;
	add.s32 	%r341, %r130, %r2;
	setp.lt.u32 	%p3, %r341, 1024;
	@%p3 bra 	$L__BB549_4;
	shr.u32 	%r12, %r1, 1;
	mov.u32 	%r343, %ctaid.y;
	mov.u32 	%r14, %nctaid.y;
	shl.b32 	%r15, %r14, 2;
	setp.ge.u32 	%p4, %r343, %r15;
	@%p4 bra 	$L__BB549_31;
	mov.u32 	%r137, %ctaid.x;
	shl.b32 	%r16, %r137, 9;
	shl.b32 	%r138, %r1, 4;
	and.b32  	%r139, %r138, 16;
	and.b32  	%r140, %r12, 15;
	shl.b32 	%r141, %r12, 5;
	and.b32  	%r142, %r141, 480;
	or.b32  	%r143, %r142, %r139;
	shl.b32 	%r144, %r1, 2;
	and.b32  	%r145, %r144, 124;
	add.s32 	%r17, %r111, %r145;
	shr.s32 	%r147, %r99, 31;
	shr.u32 	%r148, %r147, 27;
	add.s32 	%r149, %r99, %r148;
	shr.s32 	%r18, %r149, 5;
	sub.s16 	%rs8, 511, %rs1;
	div.u16 	%rs4, %rs8, %rs2;
	and.b16  	%rs5, %rs4, 3;
	mov.u32 	%r150, _ZZ9cuda_gemmIiLi256ELi4ELi1ELi512ELi32ELi32ELi32ELi0ELi1EEviiiPT_S1_S1_iiE3Ash;
	add.s32 	%r19, %r150, %r144;
	shl.b32 	%r20, %r2, 2;
	add.s32 	%r21, %r19, %r20;
	add.s32 	%r22, %r3, %r2;
	mov.u32 	%r151, _ZZ9cuda_gemmIiLi256ELi4ELi1ELi512ELi32ELi32ELi32ELi0ELi1EEviiiPT_S1_S1_iiE3Csh;
	add.s32 	%r23, %r151, %r144;
	add.s32 	%r24, %r23, %r20;
	add.s32 	%r152, %r12, 1;
	and.b32  	%r153, %r152, 15;
	or.b32  	%r154, %r143, %r153;
	shl.b32 	%r155, %r154, 2;
	add.s32 	%r25, %r150, %r155;
	add.s32 	%r156, %r12, 2;
	and.b32  	%r157, %r156, 15;
	or.b32  	%r158, %r143, %r157;
	shl.b32 	%r159, %r158, 2;
	add.s32 	%r26, %r150, %r159;
	add.s32 	%r160, %r12, 3;
	and.b32  	%r161, %r160, 15;
	or.b32  	%r162, %r143, %r161;
	shl.b32 	%r163, %r162, 2;
	add.s32 	%r27, %r150, %r163;
	add.s32 	%r164, %r12, 4;
	and.b32  	%r165, %r164, 15;
	or.b32  	%r166, %r143, %r165;
	shl.b32 	%r167, %r166, 2;
	add.s32 	%r28, %r150, %r167;
	add.s32 	%r168, %r12, 5;
	and.b32  	%r169, %r168, 15;
	or.b32  	%r170, %r143, %r169;
	shl.b32 	%r171, %r170, 2;
	add.s32 	%r29, %r150, %r171;
	add.s32 	%r172, %r12, 6;
	and.b32  	%r173, %r172, 15;
	or.b32  	%r174, %r143, %r173;
	shl.b32 	%r175, %r174, 2;
	add.s32 	%r30, %r150, %r175;
	add.s32 	%r176, %r12, 7;
	and.b32  	%r177, %r176, 15;
	or.b32  	%r178, %r143, %r177;
	shl.b32 	%r179, %r178, 2;
	add.s32 	%r31, %r150, %r179;
	xor.b32  	%r180, %r140, 8;
	or.b32  	%r181, %r143, %r180;
	shl.b32 	%r182, %r181, 2;
	add.s32 	%r32, %r150, %r182;
	add.s32 	%r183, %r12, 9;
	and.b32  	%r184, %r183, 15;
	or.b32  	%r185, %r143, %r184;
	shl.b32 	%r186, %r185, 2;
	add.s32 	%r33, %r150, %r186;
	add.s32 	%r187, %r12, 10;
	and.b32  	%r188, %r187, 15;
	or.b32  	%r189, %r143, %r188;
	shl.b32 	%r190, %r189, 2;
	add.s32 	%r34, %r150, %r190;
	add.s32 	%r191, %r12, 11;
	and.b32  	%r192, %r191, 15;
	or.b32  	%r193, %r143, %r192;
	shl.b32 	%r194, %r193, 2;
	add.s32 	%r35, %r150, %r194;
	add.s32 	%r195, %r12, 12;
	and.b32  	%r196, %r195, 15;
	or.b32  	%r197, %r143, %r196;
	shl.b32 	%r198, %r197, 2;
	add.s32 	%r36, %r150, %r198;
	add.s32 	%r199, %r12, 13;
	and.b32  	%r200, %r199, 15;
	or.b32  	%r201, %r143, %r200;
	shl.b32 	%r202, %r201, 2;
	add.s32 	%r37, %r150, %r202;
	add.s32 	%r203, %r12, 14;
	and.b32  	%r204, %r203, 15;
	or.b32  	%r205, %r143, %r204;
	shl.b32 	%r206, %r205, 2;
	add.s32 	%r38, %r150, %r206;
	add.s32 	%r207, %r12, -1;
	and.b32  	%r208, %r207, 15;
	or.b32  	%r209, %r143, %r208;
	shl.b32 	%r210, %r209, 2;
	add.s32 	%r39, %r150, %r210;
	mad.lo.s32 	%r40, %r140, -31, %r143;
	or.b32  	%r41, %r153, %r139;
	or.b32  	%r42, %r157, %r139;
	or.b32  	%r43, %r161, %r139;
	or.b32  	%r44, %r165, %r139;
	or.b32  	%r45, %r169, %r139;
	or.b32  	%r46, %r173, %r139;
	or.b32  	%r47, %r177, %r139;
	or.b32  	%r48, %r180, %r139;
	or.b32  	%r49, %r184, %r139;
	or.b32  	%r50, %r188, %r139;
	or.b32  	%r51, %r192, %r139;
	or.b32  	%r52, %r196, %r139;
	or.b32  	%r53, %r200, %r139;
	or.b32  	%r54, %r204, %r139;
	or.b32  	%r55, %r208, %r139;
	mul.wide.u32 	%rd22, %r2, 4;
	add.s64 	%rd4, %rd2, %rd22;
	mul.wide.u32 	%rd23, %r2, 8;
	add.s64 	%rd5, %rd2, %rd23;
	mul.wide.u32 	%rd24, %r2, 12;
	add.s64 	%rd6, %rd2, %rd24;
	cvt.u64.u32 	%rd26, %r20;
$L__BB549_7:
	setp.eq.s16 	%p5, %rs5, 2;
	mul.lo.s32 	%r57, %r343, %r99;
	mov.u32 	%r344, %r1;
	@%p5 bra 	$L__BB549_11;
	setp.eq.s16 	%p6, %rs5, 3;
	add.s32 	%r211, %r57, %r16;
	add.s32 	%r212, %r211, %r1;
	mul.wide.s32 	%rd25, %r212, 4;
	add.s64 	%rd7, %rd2, %rd25;
	ld.global.u32 	%r213, [%rd7];
	st.shared.u32 	[%r19], %r213;
	mov.u32 	%r344, %r3;
	@%p6 bra 	$L__BB549_11;
	setp.eq.s16 	%p7, %rs5, 0;
	add.s64 	%rd8, %rd7, %rd26;
	ld.global.u32 	%r214, [%rd8];
	st.shared.u32 	[%r21], %r214;
	mov.u32 	%r344, %r22;
	@%p7 bra 	$L__BB549_11;
	add.s32 	%r344, %r22, %r2;
	add.s64 	%rd28, %rd8, %rd26;
	ld.global.u32 	%r215, [%rd28];
	add.s32 	%r216, %r21, %r20;
	st.shared.u32 	[%r216], %r215;
$L__BB549_11:
	setp.lt.u16 	%p8, %rs4, 2;
	@%p8 bra 	$L__BB549_14;
	shl.b32 	%r217, %r344, 2;
	mov.u32 	%r218, _ZZ9cuda_gemmIiLi256ELi4ELi1ELi512ELi32ELi32ELi32ELi0ELi1EEviiiPT_S1_S1_iiE3Ash;
	add.s32 	%r346, %r218, %r217;
	add.s32 	%r219, %r16, %r344;
	add.s32 	%r345, %r219, %r57;
$L__BB549_13:
	mul.wide.s32 	%rd29, %r345, 4;
	add.s64 	%rd30, %rd4, %rd29;
	add.s64 	%rd31, %rd5, %rd29;
	add.s64 	%rd32, %rd6, %rd29;
	add.s64 	%rd33, %rd2, %rd29;
	ld.global.u32 	%r220, [%rd33];
	st.shared.u32 	[%r346], %r220;
	ld.global.u32 	%r221, [%rd30];
	add.s32 	%r222, %r346, %r20;
	st.shared.u32 	[%r222], %r221;
	ld.global.u32 	%r223, [%rd31];
	shl.b32 	%r224, %r2, 3;
	add.s32 	%r225, %r346, %r224;
	st.shared.u32 	[%r225], %r223;
	ld.global.u32 	%r226, [%rd32];
	mad.lo.s32 	%r227, %r2, 12, %r346;
	st.shared.u32 	[%r227], %r226;
	add.s32 	%r344, %r344, %r20;
	shl.b32 	%r228, %r2, 4;
	add.s32 	%r346, %r346, %r228;
	add.s32 	%r345, %r345, %r20;
	setp.lt.u32 	%p9, %r344, 512;
	@%p9 bra 	$L__BB549_13;
$L__BB549_14:
	setp.eq.s16 	%p10, %rs5, 2;
	mov.u32 	%r348, %r1;
	@%p10 bra 	$L__BB549_18;
	setp.eq.s16 	%p11, %rs5, 3;
	mov.b32 	%r229, 0;
	st.shared.u32 	[%r23], %r229;
	mov.u32 	%r348, %r3;
	@%p11 bra 	$L__BB549_18;
	setp.eq.s16 	%p12, %rs5, 0;
	mov.b32 	%r230, 0;
	st.shared.u32 	[%r24], %r230;
	mov.u32 	%r348, %r22;
	@%p12 bra 	$L__BB549_18;
	add.s32 	%r348, %r22, %r2;
	add.s32 	%r231, %r24, %r20;
	mov.b32 	%r232, 0;
	st.shared.u32 	[%r231], %r232;
$L__BB549_18:
	setp.lt.u16 	%p13, %rs4, 2;
	@%p13 bra 	$L__BB549_20;
$L__BB549_19:
	shl.b32 	%r233, %r348, 2;
	mov.u32 	%r234, _ZZ9cuda_gemmIiLi256ELi4ELi1ELi512ELi32ELi32ELi32ELi0ELi1EEviiiPT_S1_S1_iiE3Csh;
	add.s32 	%r235, %r234, %r233;
	mov.b32 	%r236, 0;
	st.shared.u32 	[%r235], %r236;
	add.s32 	%r237, %r235, %r20;
	st.shared.u32 	[%r237], %r236;
	add.s32 	%r238, %r237, %r20;
	st.shared.u32 	[%r238], %r236;
	add.s32 	%r239, %r238, %r20;
	st.shared.u32 	[%r239], %r236;
	add.s32 	%r348, %r20, %r348;
	setp.lt.u32 	%p14, %r348, 512;
	@%p14 bra 	$L__BB549_19;
$L__BB549_20:
	shr.u32 	%r350, %r1, 5;
	bar.sync 	0;
	shr.u32 	%r240, %r1, 1;
	and.b32  	%r241, %r240, 15;
	shl.b32 	%r242, %r1, 4;
	and.b32  	%r243, %r242, 496;
	or.b32  	%r244, %r243, %r241;
	shl.b32 	%r245, %r244, 2;
	mov.u32 	%r246, _ZZ9cuda_gemmIiLi256ELi4ELi1ELi512ELi32ELi32ELi32ELi0ELi1EEviiiPT_S1_S1_iiE3Ash;
	add.s32 	%r247, %r246, %r245;
	ld.shared.u32 	%r73, [%r247];
	ld.shared.u32 	%r74, [%r25];
	ld.shared.u32 	%r75, [%r26];
	ld.shared.u32 	%r76, [%r27];
	ld.shared.u32 	%r77, [%r28];
	ld.shared.u32 	%r78, [%r29];
	ld.shared.u32 	%r79, [%r30];
	ld.shared.u32 	%r80, [%r31];
	ld.shared.u32 	%r81, [%r32];
	ld.shared.u32 	%r82, [%r33];
	ld.shared.u32 	%r83, [%r34];
	ld.shared.u32 	%r84, [%r35];
	ld.shared.u32 	%r85, [%r36];
	ld.shared.u32 	%r86, [%r37];
	ld.shared.u32 	%r87, [%r38];
	ld.shared.u32 	%r88, [%r39];
$L__BB549_21:
	and.b32  	%r248, %r1, 1;
	setp.eq.b32 	%p15, %r248, 1;
	mad.lo.s32 	%r249, %r350, 132, %r17;
	ld.shared.u32 	%r250, [%r249];
	shfl.sync.idx.b32	%r251|%p16, %r250, %r40, 31, -1;
	mul.lo.s32 	%r252, %r251, %r73;
	shfl.sync.idx.b32	%r253|%p17, %r250, %r41, 31, -1;
	mad.lo.s32 	%r254, %r253, %r74, %r252;
	shfl.sync.idx.b32	%r255|%p18, %r250, %r42, 31, -1;
	mad.lo.s32 	%r256, %r255, %r75, %r254;
	shfl.sync.idx.b32	%r257|%p19, %r250, %r43, 31, -1;
	mad.lo.s32 	%r258, %r257, %r76, %r256;
	shfl.sync.idx.b32	%r259|%p20, %r250, %r44, 31, -1;
	mad.lo.s32 	%r260, %r259, %r77, %r258;
	shfl.sync.idx.b32	%r261|%p21, %r250, %r45, 31, -1;
	mad.lo.s32 	%r262, %r261, %r78, %r260;
	shfl.sync.idx.b32	%r263|%p22, %r250, %r46, 31, -1;
	mad.lo.s32 	%r264, %r263, %r79, %r262;
	shfl.sync.idx.b32	%r265|%p23, %r250, %r47, 31, -1;
	mad.lo.s32 	%r266, %r265, %r80, %r264;
	shfl.sync.idx.b32	%r267|%p24, %r250, %r48, 31, -1;
	mad.lo.s32 	%r268, %r267, %r81, %r266;
	shfl.sync.idx.b32	%r269|%p25, %r250, %r49, 31, -1;
	mad.lo.s32 	%r270, %r269, %r82, %r268;
	shfl.sync.idx.b32	%r271|%p26, %r250, %r50, 31, -1;
	mad.lo.s32 	%r272, %r271, %r83, %r270;
	shfl.sync.idx.b32	%r273|%p27, %r250, %r51, 31, -1;
	mad.lo.s32 	%r274, %r273, %r84, %r272;
	shfl.sync.idx.b32	%r275|%p28, %r250, %r52, 31, -1;
	mad.lo.s32 	%r276, %r275, %r85, %r274;
	shfl.sync.idx.b32	%r277|%p29, %r250, %r53, 31, -1;
	mad.lo.s32 	%r278, %r277, %r86, %r276;
	shfl.sync.idx.b32	%r279|%p30, %r250, %r54, 31, -1;
	mad.lo.s32 	%r280, %r279, %r87, %r278;
	shfl.sync.idx.b32	%r281|%p31, %r250, %r55, 31, -1;
	mad.lo.s32 	%r282, %r281, %r88, %r280;
	shfl.sync.down.b32	%r283|%p32, %r282, 1, 7711, -1;
	add.s32 	%r90, %r283, %r282;
	@%p15 bra 	$L__BB549_23;
	shl.b32 	%r284, %r350, 6;
	shl.b32 	%r285, %r1, 1;
	and.b32  	%r286, %r285, 60;
	or.b32  	%r287, %r284, %r286;
	mov.u32 	%r288, _ZZ9cuda_gemmIiLi256ELi4ELi1ELi512ELi32ELi32ELi32ELi0ELi1EEviiiPT_S1_S1_iiE3Csh;
	add.s32 	%r289, %r288, %r287;
	st.shared.u32 	[%r289], %r90;
$L__BB549_23:
	shr.u32 	%r290, %r2, 5;
	add.s32 	%r350, %r350, %r290;
	setp.lt.u32 	%p33, %r350, 32;
	@%p33 bra 	$L__BB549_21;
	ld.param.u32 	%r338, [_Z9cuda_gemmIiLi256ELi4ELi1ELi512ELi32ELi32ELi32ELi0ELi1EEviiiPT_S1_S1_ii_param_1];
	setp.eq.s16 	%p34, %rs5, 2;
	bar.sync 	0;
	mov.u32 	%r291, %ctaid.x;
	shl.b32 	%r292, %r291, 4;
	mad.lo.s32 	%r92, %r343, %r338, %r292;
	mov.u32 	%r351, %r1;
	@%p34 bra 	$L__BB549_28;
	setp.eq.s16 	%p35, %rs5, 3;
	and.b32  	%r293, %r1, 15;
	shr.u32 	%r294, %r1, 4;
	mad.lo.s32 	%r295, %r294, %r18, %r293;
	add.s32 	%r296, %r92, %r295;
	ld.shared.u32 	%r297, [%r23];
	mul.wide.s32 	%rd34, %r296, 4;
	add.s64 	%rd35, %rd3, %rd34;
	st.global.u32 	[%rd35], %r297;
	mov.u32 	%r351, %r3;
	@%p35 bra 	$L__BB549_28;
	setp.eq.s16 	%p36, %rs5, 0;
	and.b32  	%r298, %r3, 15;
	shr.u32 	%r299, %r3, 4;
	mad.lo.s32 	%r300, %r299, %r18, %r298;
	add.s32 	%r301, %r92, %r300;
	ld.shared.u32 	%r302, [%r24];
	mul.wide.s32 	%rd36, %r301, 4;
	add.s64 	%rd37, %rd3, %rd36;
	st.global.u32 	[%rd37], %r302;
	mov.u32 	%r351, %r22;
	@%p36 bra 	$L__BB549_28;
	add.s32 	%r351, %r22, %r2;
	and.b32  	%r303, %r22, 15;
	shr.u32 	%r304, %r22, 4;
	mad.lo.s32 	%r305, %r304, %r18, %r303;
	add.s32 	%r306, %r92, %r305;
	add.s32 	%r307, %r24, %r20;
	ld.shared.u32 	%r308, [%r307];
	mul.wide.s32 	%rd38, %r306, 4;
	add.s64 	%rd39, %rd3, %rd38;
	st.global.u32 	[%rd39], %r308;
$L__BB549_28:
	setp.lt.u16 	%p37, %rs4, 2;
	@%p37 bra 	$L__BB549_30;
$L__BB549_29:
	shr.u32 	%r309, %r351, 4;
	and.b32  	%r310, %r351, 15;
	add.s32 	%r311, %r92, %r310;
	mad.lo.s32 	%r312, %r309, %r18, %r311;
	shl.b32 	%r313, %r351, 2;
	mov.u32 	%r314, _ZZ9cuda_gemmIiLi256ELi4ELi1ELi512ELi32ELi32ELi32ELi0ELi1EEviiiPT_S1_S1_iiE3Csh;
	add.s32 	%r315, %r314, %r313;
	ld.shared.u32 	%r316, [%r315];
	mul.wide.s32 	%rd40, %r312, 4;
	add.s64 	%rd41, %rd3, %rd40;
	st.global.u32 	[%rd41], %r316;
	add.s32 	%r317, %r351, %r2;
	shr.u32 	%r318, %r317, 4;
	and.b32  	%r319, %r317, 15;
	add.s32 	%r320, %r92, %r319;
	mad.lo.s32 	%r321, %r318, %r18, %r320;
	add.s32 	%r322, %r315, %r20;
	ld.shared.u32 	%r323, [%r322];
	mul.wide.s32 	%rd42, %r321, 4;
	add.s64 	%rd43, %rd3, %rd42;
	st.global.u32 	[%rd43], %r323;
	add.s32 	%r324, %r317, %r2;
	shr.u32 	%r325, %r324, 4;
	and.b32  	%r326, %r324, 15;
	add.s32 	%r327, %r92, %r326;
	mad.lo.s32 	%r328, %r325, %r18, %r327;
	add.s32 	%r329, %r322, %r20;
	ld.shared.u32 	%r330, [%r329];
	mul.wide.s32 	%rd44, %r328, 4;
	add.s64 	%rd45, %rd3, %rd44;
	st.global.u32 	[%rd45], %r330;
	add.s32 	%r331, %r324, %r2;
	shr.u32 	%r332, %r331, 4;
	and.b32  	%r333, %r331, 15;
	add.s32 	%r334, %r92, %r333;
	mad.lo.s32 	%r335, %r332, %r18, %r334;
	add.s32 	%r336, %r329, %r20;
	ld.shared.u32 	%r337, [%r336];
	mul.wide.s32 	%rd46, %r335, 4;
	add.s64 	%rd47, %rd3, %rd46;
	st.global.u32 	[%rd47], %r337;
	add.s32 	%r351, %r331, %r2;
	setp.lt.u32 	%p38, %r351, 512;
	@%p38 bra 	$L__BB549_29;
$L__BB549_30:
	add.s32 	%r343, %r343, %r14;
	setp.lt.u32 	%p39, %r343, %r15;
	@%p39 bra 	$L__BB549_7;
$L__BB549_31:
	ret;

}
	// .globl	_Z9cuda_gemmIiLi256ELi4ELi1ELi512ELi32ELi32ELi32ELi1ELi0EEviiiPT_S1_S1_ii
.visible .entry _Z9cuda_gemmIiLi256ELi4ELi1ELi512ELi32ELi32ELi32ELi1ELi0EEviiiPT_S1_S1_ii(
	.param .u32 _Z9cuda_gemmIiLi256ELi4ELi1ELi512ELi32ELi32ELi32ELi1ELi0EEviiiPT_S1_S1_ii_param_0,
	.param .u32 _Z9cuda_gemmIiLi256ELi4ELi1ELi512ELi32ELi32ELi32ELi1ELi0EEviiiPT_S1_S1_ii_param_1,
	.param .u32 _Z9cuda_gemmIiLi256ELi4ELi1ELi512ELi32ELi32ELi32ELi1ELi0EEviiiPT_S1_S1_ii_param_2,
	.param .u64 .ptr .align 1 _Z9cuda_gemmIiLi256ELi4ELi1ELi512ELi32ELi32ELi32ELi1ELi0EEviiiPT_S1_S1_ii_param_3,
	.param .u64 .ptr .align 1 _Z9cuda_gemmIiLi256ELi4ELi1ELi512ELi32ELi32ELi32ELi1ELi0EEviiiPT_S1_S1_ii_param_4,
	.param .u64 .ptr .align 1 _Z9cuda_gemmIiLi256ELi4ELi1ELi512ELi32ELi32ELi32ELi1ELi0EEviiiPT_S1_S1_ii_param_5,
	.param .u32 _Z9cuda_gemmIiLi256ELi4ELi1ELi512ELi32ELi32ELi32ELi1ELi0EEviiiPT_S1_S1_ii_param_6,
	.param .u32 _Z9cuda_gemmIiLi256ELi4ELi1ELi512ELi32ELi32ELi32ELi1ELi0EEviiiPT_S1_S1_ii_param_7
)
.maxntid 256
{
	.reg .pred 	%p<196>;
	.reg .b16 	%rs<6>;
	.reg .b32 	%r<1045>;
	.reg .b64 	%rd<38>;
	// demoted variable
	.shared .align 128 .b8 _ZZ9cuda_gemmIiLi256ELi4ELi1ELi512ELi32ELi32ELi32ELi1ELi0EEviiiPT_S1_S1_iiE11kron_fac_sh[4224];
	// demoted variable
	.shared .align 128 .b8 _ZZ9cuda_gemmIiLi256ELi4ELi1ELi512ELi32ELi32ELi32ELi1ELi0EEviiiPT_S1_S1_iiE3Ash[2048];
	// demoted variable
	.shared .align 128 .b8 _ZZ9cuda_gemmIiLi256ELi4ELi1ELi512ELi32ELi32ELi32ELi1ELi0EEviiiPT_S1_S1_iiE3Csh[2048];
	ld.param.u64 	%rd12, [_Z9cuda_gemmIiLi256ELi4ELi1ELi512ELi32ELi32ELi32ELi1ELi0EEviiiPT_S1_S1_ii_param_3];
	ld.param.u64 	%rd11, [_Z9cuda_gemmIiLi256ELi4ELi1ELi512ELi32ELi32ELi32ELi1ELi0EEviiiPT_S1_S1_ii_param_4];
	ld.param.u64 	%rd13, [_Z9cuda_gemmIiLi256ELi4ELi1ELi512ELi32ELi32ELi32ELi1ELi0EEviiiPT_S1_S1_ii_param_5];
	ld.param.u32 	%r361, [_Z9cuda_gemmIiLi256ELi4ELi1ELi512ELi32ELi32ELi32ELi1ELi0EEviiiPT_S1_S1_ii_param_6];
	ld.param.u32 	%r362, [_Z9cuda_gemmIiLi256ELi4ELi1ELi512ELi32ELi32ELi32ELi1ELi0EEviiiPT_S1_S1_ii_param_7];
	cvta.to.global.u64 	%rd1, %rd12;
	cvta.to.global.u64 	%rd2, %rd13;
	mov.u32 	%r1, %tid.x;
	and.b32  	%r2, %r1, 31;
	setp.lt.s32 	%p1, %r362, 16;
	shr.u32 	%r3, %r362, 4;
	selp.b32 	%r4, 1, %r3, %p1;
	mul.lo.s32 	%r5, %r362, %r361;
	setp.ge.u32 	%p2, %r1, %r5;
	@%p2 bra 	$L__BB550_3;
	mov.u32 	%r6, %ntid.x;
	cvta.to.global.u64 	%rd3, %rd11;
	mov.u32 	%r851, %r1;
$L__BB550_2:
	mul.wide.u32 	%rd14, %r851, 4;
	add.s64 	%rd15, %rd3, %rd14;
	ld.global.u32 	%r363, [%rd15];
	rem.u32 	%r364, %r851, %r361;
	mov.u32 	%r365, _ZZ9cuda_gemmIiLi256ELi4ELi1ELi512ELi32ELi32ELi32ELi1ELi0EEviiiPT_S1_S1_iiE11kron_fac_sh;
	mad.lo.s32 	%r366, %r364, 132, %r365;
	div.u32 	%r367, %r851, %r362;
	shl.b32 	%r368, %r367, 2;
	add.s32 	%r369, %r366, %r368;
	st.shared.u32 	[%r369], %r363;
	add.s32 	%r851, %r851, %r6;
	setp.lt.u32 	%p3, %r851, %r5;
	@%p3 bra 	$L__BB550_2;
$L__BB550_3:
	div.s32 	%r9, 512, %r362;
	mul.lo.s32 	%r370, %r9, %r4;
	min.s32 	%r10, %r370, 256;
	div.u32 	%r12, %r1, %r10;
	mul.lo.s32 	%r371, %r12, %r10;
	sub.s32 	%r372, %r1, %r371;
	div.u32 	%r11, %r372, %r4;
	mov.u32 	%r13, %ntid.x;
	div.u32 	%r14, %r13, %r10;
	mov.u32 	%r868, %ctaid.y;
	mov.u32 	%r373, %nctaid.y;
	shl.b32 	%r374, %r373, 2;
	setp.ge.u32 	%p4, %r868, %r374;
	@%p4 bra 	$L__BB550_239;
	and.b32  	%r16, %r11, 15;
	rem.u32 	%r376, %r1, %r4;
	shl.b32 	%r17, %r376, 4;
	min.s32 	%r18, %r361, 32;
	shl.b32 	%r377, %r362, 8;
	sub.s32 	%r19, 8223, %r377;
	shl.b32 	%r378, %r4, 8;
	sub.s32 	%r20, 8223, %r378;
	add.s32 	%r21, %r1, %r13;
	cvt.u16.u32 	%rs3, %r21;
	sub.s16 	%rs4, 511, %rs3;
	cvt.u16.u32 	%rs5, %r13;
	div.u16 	%rs1, %rs4, %rs5;
	and.b16  	%rs2, %rs1, 3;
	shl.b32 	%r22, %r13, 2;
	add.s32 	%r23, %r21, %r13;
	add.s32 	%r24, %r23, %r13;
	setp.lt.s32 	%p5, %r16, %r362;
	selp.b32 	%r379, 0, %r362, %p5;
	sub.s32 	%r25, %r16, %r379;
	add.s32 	%r380, %r16, 1;
	setp.lt.s32 	%p6, %r380, %r362;
	selp.b32 	%r381, 0, %r362, %p6;
	sub.s32 	%r26, %r380, %r381;
	add.s32 	%r382, %r16, 2;
	setp.lt.s32 	%p7, %r382, %r362;
	selp.b32 	%r383, 0, %r362, %p7;
	sub.s32 	%r27, %r382, %r383;
	add.s32 	%r384, %r16, 3;
	setp.lt.s32 	%p8, %r384, %r362;
	selp.b32 	%r385, 0, %r362, %p8;
	sub.s32 	%r28, %r384, %r385;
	add.s32 	%r386, %r16, 4;
	setp.lt.s32 	%p9, %r386, %r362;
	selp.b32 	%r387, 0, %r362, %p9;
	sub.s32 	%r29, %r386, %r387;
	add.s32 	%r388, %r16, 5;
	setp.lt.s32 	%p10, %r388, %r362;
	selp.b32 	%r389, 0, %r362, %p10;
	sub.s32 	%r30, %r388, %r389;
	add.s32 	%r390, %r16, 6;
	setp.lt.s32 	%p11, %r390, %r362;
	selp.b32 	%r391, 0, %r362, %p11;
	sub.s32 	%r31, %r390, %r391;
	add.s32 	%r392, %r16, 7;
	setp.lt.s32 	%p12, %r392, %r362;
	selp.b32 	%r393, 0, %r362, %p12;
	sub.s32 	%r32, %r392, %r393;
	add.s32 	%r394, %r16, 8;
	setp.lt.s32 	%p13, %r394, %r362;
	selp.b32 	%r395, 0, %r362, %p13;
	sub.s32 	%r33, %r394, %r395;
	add.s32 	%r396, %r16, 9;
	setp.lt.s32 	%p14, %r396, %r362;
	selp.b32 	%r397, 0, %r362, %p14;
	sub.s32 	%r34, %r396, %r397;
	add.s32 	%r398, %r16, 10;
	setp.lt.s32 	%p15, %r398, %r362;
	selp.b32 	%r399, 0, %r362, %p15;
	sub.s32 	%r35, %r398, %r399;
	add.s32 	%r400, %r16, 11;
	setp.lt.s32 	%p16, %r400, %r362;
	selp.b32 	%r401, 0, %r362, %p16;
	sub.s32 	%r36, %r400, %r401;
	add.s32 	%r402, %r16, 12;
	setp.lt.s32 	%p17, %r402, %r362;
	selp.b32 	%r403, 0, %r362, %p17;
	sub.s32 	%r37, %r402, %r403;
	add.s32 	%r404, %r16, 13;
	setp.lt.s32 	%p18, %r404, %r362;
	selp.b32 	%r405, 0, %r362, %p18;
	sub.s32 	%r38, %r404, %r405;
	add.s32 	%r406, %r16, 14;
	setp.lt.s32 	%p19, %r406, %r362;
	selp.b32 	%r407, 0, %r362, %p19;
	sub.s32 	%r39, %r406, %r407;
	add.s32 	%r408, %r16, 15;
	setp.lt.s32 	%p20, %r408, %r362;
	selp.b32 	%r409, 0, %r362, %p20;
	sub.s32 	%r40, %r408, %r409;
	shl.b32 	%r41, %r13, 4;
	shl.b32 	%r42, %r13, 3;
	mul.lo.s32 	%r43, %r13, 12;
	mul.wide.u32 	%rd16, %r13, 4;
	add.s64 	%rd4, %rd1, %rd16;
	mul.wide.u32 	%rd17, %r13, 8;
	add.s64 	%rd5, %rd1, %rd17;
	mul.wide.u32 	%rd18, %r13, 12;
	add.s64 	%rd6, %rd1, %rd18;
	cvt.u64.u32 	%rd34, %r22;
$L__BB550_5:
	setp.eq.s16 	%p21, %rs2, 2;
	mov.u32 	%r869, %r1;
	@%p21 bra 	$L__BB550_9;
	setp.eq.s16 	%p22, %rs2, 3;
	shl.b32 	%r410, %r868, 9;
	or.b32  	%r411, %r410, %r1;
	mul.wide.s32 	%rd19, %r411, 4;
	add.s64 	%rd7, %rd1, %rd19;
	ld.global.u32 	%r412, [%rd7];
	shl.b32 	%r413, %r1, 2;
	mov.u32 	%r414, _ZZ9cuda_gemmIiLi256ELi4ELi1ELi512ELi32ELi32ELi32ELi1ELi0EEviiiPT_S1_S1_iiE3Ash;
	add.s32 	%r415, %r414, %r413;
	st.shared.u32 	[%r415], %r412;
	mov.u32 	%r869, %r21;
	@%p22 bra 	$L__BB550_9;
	setp.eq.s16 	%p23, %rs2, 0;
	cvt.u64.u32 	%rd20, %r22;
	add.s64 	%rd8, %rd7, %rd20;
	ld.global.u32 	%r416, [%rd8];
	add.s32 	%r420, %r415, %r22;
	st.shared.u32 	[%r420], %r416;
	mov.u32 	%r869, %r23;
	@%p23 bra 	$L__BB550_9;
	add.s64 	%rd22, %rd8, %rd20;
	ld.global.u32 	%r421, [%rd22];
	add.s32 	%r426, %r420, %r22;
	st.shared.u32 	[%r426], %r421;
	mov.u32 	%r869, %r24;
$L__BB550_9:
	setp.lt.u16 	%p24, %rs1, 2;
	@%p24 bra 	$L__BB550_12;
	shl.b32 	%r427, %r869, 2;
	mov.u32 	%r428, _ZZ9cuda_gemmIiLi256ELi4ELi1ELi512ELi32ELi32ELi32ELi1ELi0EEviiiPT_S1_S1_iiE3Ash;
	add.s32 	%r871, %r428, %r427;
	shl.b32 	%r429, %r868, 9;
	add.s32 	%r870, %r869, %r429;
$L__BB550_11:
	mul.wide.s32 	%rd23, %r870, 4;
	add.s64 	%rd24, %rd4, %rd23;
	add.s64 	%rd25, %rd5, %rd23;
	add.s64 	%rd26, %rd6, %rd23;
	add.s64 	%rd27, %rd1, %rd23;
	ld.global.u32 	%r430, [%rd27];
	st.shared.u32 	[%r871], %r430;
	ld.global.u32 	%r431, [%rd24];
	add.s32 	%r432, %r871, %r22;
	st.shared.u32 	[%r432], %r431;
	ld.global.u32 	%r433, [%rd25];
	add.s32 	%r434, %r871, %r42;
	st.shared.u32 	[%r434], %r433;
	ld.global.u32 	%r435, [%rd26];
	add.s32 	%r436, %r871, %r43;
	st.shared.u32 	[%r436], %r435;
	add.s32 	%r869, %r869, %r22;
	add.s32 	%r871, %r871, %r41;
	add.s32 	%r870, %r870, %r22;
	setp.lt.u32 	%p25, %r869, 512;
	@%p25 bra 	$L__BB550_11;
$L__BB550_12:
	mov.u32 	%r873, %r1;
	@%p21 bra 	$L__BB550_16;
	setp.eq.s16 	%p27, %rs2, 3;
	shl.b32 	%r437, %r1, 2;
	mov.u32 	%r438, _ZZ9cuda_gemmIiLi256ELi4ELi1ELi512ELi32ELi32ELi32ELi1ELi0EEviiiPT_S1_S1_iiE3Csh;
	add.s32 	%r439, %r438, %r437;
	mov.b32 	%r440, 0;
	st.shared.u32 	[%r439], %r440;
	mov.u32 	%r873, %r21;
	@%p27 bra 	$L__BB550_16;
	setp.eq.s16 	%p28, %rs2, 0;
	add.s32 	%r444, %r439, %r22;
	mov.b32 	%r445, 0;
	st.shared.u32 	[%r444], %r445;
	mov.u32 	%r873, %r23;
	@%p28 bra 	$L__BB550_16;
	add.s32 	%r450, %r444, %r22;
	mov.b32 	%r451, 0;
	st.shared.u32 	[%r450], %r451;
	mov.u32 	%r873, %r24;
$L__BB550_16:
	@%p24 bra 	$L__BB550_18;
$L__BB550_17:
	shl.b32 	%r452, %r873, 2;
	mov.u32 	%r453, _ZZ9cuda_gemmIiLi256ELi4ELi1ELi512ELi32ELi32ELi32ELi1ELi0EEviiiPT_S1_S1_iiE3Csh;
	add.s32 	%r454, %r453, %r452;
	mov.b32 	%r455, 0;
	st.shared.u32 	[%r454], %r455;
	add.s32 	%r456, %r454, %r22;
	st.shared.u32 	[%r456], %r455;
	add.s32 	%r457, %r456, %r22;
	st.shared.u32 	[%r457], %r455;
	add.s32 	%r458, %r457, %r22;
	st.shared.u32 	[%r458], %r455;
	add.s32 	%r873, %r22, %r873;
	setp.lt.u32 	%p30, %r873, 512;
	@%p30 bra 	$L__BB550_17;
$L__BB550_18:
	setp.lt.s32 	%p31, %r9, 1;
	bar.sync 	0;
	@%p31 bra 	$L__BB550_232;
	setp.ne.s32 	%p32, %r4, 1;
	@%p32 bra 	$L__BB550_89;
	mov.b32 	%r891, 0;
$L__BB550_21:
	setp.lt.s32 	%p139, %r362, 1;
	add.s32 	%r90, %r891, %r11;
	mad.lo.s32 	%r91, %r90, %r362, %r17;
	@%p139 bra 	$L__BB550_23;
	add.s32 	%r700, %r91, %r16;
	shl.b32 	%r701, %r700, 2;
	mov.u32 	%r702, _ZZ9cuda_gemmIiLi256ELi4ELi1ELi512ELi32ELi32ELi32ELi1ELi0EEviiiPT_S1_S1_iiE3Ash;
	add.s32 	%r703, %r702, %r701;
	ld.shared.u32 	%r1042, [%r703];
$L__BB550_23:
	setp.lt.s32 	%p140, %r362, 2;
	@%p140 bra 	$L__BB550_25;
	add.s32 	%r704, %r11, 1;
	and.b32  	%r705, %r704, 15;
	add.s32 	%r706, %r91, %r705;
	shl.b32 	%r707, %r706, 2;
	mov.u32 	%r708, _ZZ9cuda_gemmIiLi256ELi4ELi1ELi512ELi32ELi32ELi32ELi1ELi0EEviiiPT_S1_S1_iiE3Ash;
	add.s32 	%r709, %r708, %r707;
	ld.shared.u32 	%r1041, [%r709];
$L__BB550_25:
	setp.lt.s32 	%p141, %r362, 3;
	@%p141 bra 	$L__BB550_27;
	add.s32 	%r710, %r11, 2;
	and.b32  	%r711, %r710, 15;
	add.s32 	%r712, %r91, %r711;
	shl.b32 	%r713, %r712, 2;
	mov.u32 	%r714, _ZZ9cuda_gemmIiLi256ELi4ELi1ELi512ELi32ELi32ELi32ELi1ELi0EEviiiPT_S1_S1_iiE3Ash;
	add.s32 	%r715, %r714, %r713;
	ld.shared.u32 	%r1040, [%r715];
$L__BB550_27:
	setp.lt.s32 	%p142, %r362, 4;
	@%p142 bra 	$L__BB550_29;
	add.s32 	%r716, %r11, 3;
	and.b32  	%r717, %r716, 15;
	add.s32 	%r718, %r91, %r717;
	shl.b32 	%r719, %r718, 2;
	mov.u32 	%r720, _ZZ9cuda_gemmIiLi256ELi4ELi1ELi512ELi32ELi32ELi32ELi1ELi0EEviiiPT_S1_S1_iiE3Ash;
	add.s32 	%r721, %r720, %r719;
	ld.shared.u32 	%r1039, [%r721];
$L__BB550_29:
	setp.lt.s32 	%p143, %r362, 5;
	@%p143 bra 	$L__BB550_31;
	add.s32 	%r722, %r11, 4;
	and.b32  	%r723, %r722, 15;
	add.s32 	%r724, %r91, %r723;
	shl.b32 	%r725, %r724, 2;
	mov.u32 	%r726, _ZZ9cuda_gemmIiLi256ELi4ELi1ELi512ELi32ELi32ELi32ELi1ELi0EEviiiPT_S1_S1_iiE3Ash;
	add.s32 	%r727, %r726, %r725;
	ld.shared.u32 	%r1038, [%r727];
$L__BB550_31:
	setp.lt.s32 	%p144, %r362, 6;
	@%p144 bra 	$L__BB550_33;
	add.s32 	%r728, %r11, 5;
	and.b32  	%r729, %r728, 15;
	add.s32 	%r730, %r91, %r729;
	shl.b32 	%r731, %r730, 2;
	mov.u32 	%r732, _ZZ9cuda_gemmIiLi256ELi4ELi1ELi512ELi32ELi32ELi32ELi1ELi0EEviiiPT_S1_S1_iiE3Ash;
	add.s32 	%r733, %r732, %r731;
	ld.shared.u32 	%r1037, [%r733];
$L__BB550_33:
	setp.lt.s32 	%p145, %r362, 7;
	@%p145 bra 	$L__BB550_35;
	add.s32 	%r734, %r11, 6;
	and.b32  	%r735, %r734, 15;
	add.s32 	%r736, %r91, %r735;
	shl.b32 	%r737, %r736, 2;
	mov.u32 	%r738, _ZZ9cuda_gemmIiLi256ELi4ELi1ELi512ELi32ELi32ELi32ELi1ELi0EEviiiPT_S1_S1_iiE3Ash;
	add.s32 	%r739, %r738, %r737;
	ld.shared.u32 	%r1036, [%r739];
$L__BB550_35:
	setp.lt.s32 	%p146, %r362, 8;
	@%p146 bra 	$L__BB550_37;
	add.s32 	%r740, %r11, 7;
	and.b32  	%r741, %r740, 15;
	add.s32 	%r742, %r91, %r741;
	shl.b32 	%r743, %r742, 2;
	mov.u32 	%r744, _ZZ9cuda_gemmIiLi256ELi4ELi1ELi512ELi32ELi32ELi32ELi1ELi0EEviiiPT_S1_S1_iiE3Ash;
	add.s32 	%r745, %r744, %r743;
	ld.shared.u32 	%r1035, [%r745];
$L__BB550_37:
	setp.lt.s32 	%p147, %r362, 9;
	@%p147 bra 	$L__BB550_39;
	xor.b32  	%r746, %r16, 8;
	add.s32 	%r747, %r91, %r746;
	shl.b32 	%r748, %r747, 2;
	mov.u32 	%r749, _ZZ9cuda_gemmIiLi256ELi4ELi1ELi512ELi32ELi32ELi32ELi1ELi0EEviiiPT_S1_S1_iiE3Ash;
	add.s32 	%r750, %r749, %r748;
	ld.shared.u32 	%r1034, [%r750];
$L__BB550_39:
	setp.lt.s32 	%p148, %r362, 10;
	@%p148 bra 	$L__BB550_41;
	add.s32 	%r751, %r11, 9;
	and.b32  	%r752, %r751, 15;
	add.s32 	%r753, %r91, %r752;
	shl.b32 	%r754, %r753, 2;
	mov.u32 	%r755, _ZZ9cuda_gemmIiLi256ELi4ELi1ELi512ELi32ELi32ELi32ELi1ELi0EEviiiPT_S1_S1_iiE3Ash;
	add.s32 	%r756, %r755, %r754;
	ld.shared.u32 	%r1033, [%r756];
$L__BB550_41:
	setp.lt.s32 	%p149, %r362, 11;
	@%p149 bra 	$L__BB550_43;
	add.s32 	%r757, %r11, 10;
	and.b32  	%r758, %r757, 15;
	add.s32 	%r759, %r91, %r758;
	shl.b32 	%r760, %r759, 2;
	mov.u32 	%r761, _ZZ9cuda_gemmIiLi256ELi4ELi1ELi512ELi32ELi32ELi32ELi1ELi0EEviiiPT_S1_S1_iiE3Ash;
	add.s32 	%r762, %r761, %r760;
	ld.shared.u32 	%r1032, [%r762];
$L__BB550_43:
	setp.lt.s32 	%p150, %r362, 12;
	@%p150 bra 	$L__BB550_45;
	add.s32 	%r763, %r11, 11;
	and.b32  	%r764, %r763, 15;
	add.s32 	%r765, %r91, %r764;
	shl.b32 	%r766, %r765, 2;
	mov.u32 	%r767, _ZZ9cuda_gemmIiLi256ELi4ELi1ELi512ELi32ELi32ELi32ELi1ELi0EEviiiPT_S1_S1_iiE3Ash;
	add.s32 	%r768, %r767, %r766;
	ld.shared.u32 	%r1031, [%r768];
$L__BB550_45:
	setp.lt.s32 	%p151, %r362, 13;
	@%p151 bra 	$L__BB550_47;
	add.s32 	%r769, %r11, 12;
	and.b32  	%r770, %r769, 15;
	add.s32 	%r771, %r91, %r770;
	shl.b32 	%r772, %r771, 2;
	mov.u32 	%r773, _ZZ9cuda_gemmIiLi256ELi4ELi1ELi512ELi32ELi32ELi32ELi1ELi0EEviiiPT_S1_S1_iiE3Ash;
	add.s32 	%r774, %r773, %r772;
	ld.shared.u32 	%r1030, [%r774];
$L__BB550_47:
	setp.lt.s32 	%p152, %r362, 14;
	@%p152 bra 	$L__BB550_49;
	add.s32 	%r775, %r11, 13;
	and.b32  	%r776, %r775, 15;
	add.s32 	%r777, %r91, %r776;
	shl.b32 	%r778, %r777, 2;
	mov.u32 	%r779, _ZZ9cuda_gemmIiLi256ELi4ELi1ELi512ELi32ELi32ELi32ELi1ELi0EEviiiPT_S1_S1_iiE3Ash;
	add.s32 	%r780, %r779, %r778;
	ld.shared.u32 	%r1029, [%r780];
$L__BB550_49:
	setp.lt.s32 	%p153, %r362, 15;
	@%p153 bra 	$L__BB550_51;
	add.s32 	%r781, %r11, 14;
	and.b32  	%r782, %r781, 15;
	add.s32 	%r783, %r91, %r782;
	shl.b32 	%r784, %r783, 2;
	mov.u32 	%r785, _ZZ9cuda_gemmIiLi256ELi4ELi1ELi512ELi32ELi32ELi32ELi1ELi0EEviiiPT_S1_S1_iiE3Ash;
	add.s32 	%r786, %r785, %r784;
	ld.shared.u32 	%r1028, [%r786];
$L__BB550_51:
	setp.lt.s32 	%p154, %r362, 16;
	@%p154 bra 	$L__BB550_53;
	add.s32 	%r787, %r11, -1;
	and.b32  	%r788, %r787, 15;
	add.s32 	%r789, %r91, %r788;
	shl.b32 	%r790, %r789, 2;
	mov.u32 	%r791, _ZZ9cuda_gemmIiLi256ELi4ELi1ELi512ELi32ELi32ELi32ELi1ELi0EEviiiPT_S1_S1_iiE3Ash;
	add.s32 	%r792, %r791, %r790;
	ld.shared.u32 	%r1027, [%r792];
$L__BB550_53:
	setp.lt.s32 	%p155, %r12, %r18;
	@%p155 bra 	$L__BB550_55;
$L__BB550_54:
	add.s32 	%r891, %r891, %r10;
	setp.lt.s32 	%p189, %r891, %r9;
	@%p189 bra 	$L__BB550_21;
	bra.uni 	$L__BB550_232;
$L__BB550_55:
	rem.s32 	%r793, %r2, %r362;
	shl.b32 	%r794, %r793, 2;
	mov.u32 	%r795, _ZZ9cuda_gemmIiLi256ELi4ELi1ELi512ELi32ELi32ELi32ELi1ELi0EEviiiPT_S1_S1_iiE11kron_fac_sh;
	add.s32 	%r125, %r795, %r794;
	mov.u32 	%r908, %r12;
$L__BB550_56:
	mad.lo.s32 	%r797, %r908, 132, %r125;
	ld.shared.u32 	%r127, [%r797];
	mov.b32 	%r910, 0;
	@%p139 bra 	$L__BB550_58;
	shfl.sync.idx.b32	%r798|%p157, %r127, %r25, %r19, -1;
	mul.lo.s32 	%r910, %r798, %r1042;
$L__BB550_58:
	@%p140 bra 	$L__BB550_60;
	shfl.sync.idx.b32	%r799|%p159, %r127, %r26, %r19, -1;
	mad.lo.s32 	%r910, %r799, %r1041, %r910;
$L__BB550_60:
	@%p141 bra 	$L__BB550_62;
	shfl.sync.idx.b32	%r800|%p161, %r127, %r27, %r19, -1;
	mad.lo.s32 	%r910, %r800, %r1040, %r910;
$L__BB550_62:
	@%p142 bra 	$L__BB550_64;
	shfl.sync.idx.b32	%r801|%p163, %r127, %r28, %r19, -1;
	mad.lo.s32 	%r910, %r801, %r1039, %r910;
$L__BB550_64:
	setp.lt.s32 	%p164, %r362, 5;
	@%p164 bra 	$L__BB550_66;
	shfl.sync.idx.b32	%r802|%p165, %r127, %r29, %r19, -1;
	mad.lo.s32 	%r910, %r802, %r1038, %r910;
$L__BB550_66:
	setp.lt.s32 	%p166, %r362, 6;
	@%p166 bra 	$L__BB550_68;
	shfl.sync.idx.b32	%r803|%p167, %r127, %r30, %r19, -1;
	mad.lo.s32 	%r910, %r803, %r1037, %r910;
$L__BB550_68:
	setp.lt.s32 	%p168, %r362, 7;
	@%p168 bra 	$L__BB550_70;
	shfl.sync.idx.b32	%r804|%p169, %r127, %r31, %r19, -1;
	mad.lo.s32 	%r910, %r804, %r1036, %r910;
$L__BB550_70:
	setp.lt.s32 	%p170, %r362, 8;
	@%p170 bra 	$L__BB550_72;
	shfl.sync.idx.b32	%r805|%p171, %r127, %r32, %r19, -1;
	mad.lo.s32 	%r910, %r805, %r1035, %r910;
$L__BB550_72:
	setp.lt.s32 	%p172, %r362, 9;
	@%p172 bra 	$L__BB550_74;
	shfl.sync.idx.b32	%r806|%p173, %r127, %r33, %r19, -1;
	mad.lo.s32 	%r910, %r806, %r1034, %r910;
$L__BB550_74:
	setp.lt.s32 	%p174, %r362, 10;
	@%p174 bra 	$L__BB550_76;
	shfl.sync.idx.b32	%r807|%p175, %r127, %r34, %r19, -1;
	mad.lo.s32 	%r910, %r807, %r1033, %r910;
$L__BB550_76:
	setp.lt.s32 	%p176, %r362, 11;
	@%p176 bra 	$L__BB550_78;
	shfl.sync.idx.b32	%r808|%p177, %r127, %r35, %r19, -1;
	mad.lo.s32 	%r910, %r808, %r1032, %r910;
$L__BB550_78:
	setp.lt.s32 	%p178, %r362, 12;
	@%p178 bra 	$L__BB550_80;
	shfl.sync.idx.b32	%r809|%p179, %r127, %r36, %r19, -1;
	mad.lo.s32 	%r910, %r809, %r1031, %r910;
$L__BB550_80:
	setp.lt.s32 	%p180, %r362, 13;
	@%p180 bra 	$L__BB550_82;
	shfl.sync.idx.b32	%r810|%p181, %r127, %r37, %r19, -1;
	mad.lo.s32 	%r910, %r810, %r1030, %r910;
$L__BB550_82:
	setp.lt.s32 	%p182, %r362, 14;
	@%p182 bra 	$L__BB550_84;
	shfl.sync.idx.b32	%r811|%p183, %r127, %r38, %r19, -1;
	mad.lo.s32 	%r910, %r811, %r1029, %r910;
$L__BB550_84:
	setp.lt.s32 	%p184, %r362, 15;
	@%p184 bra 	$L__BB550_86;
	shfl.sync.idx.b32	%r812|%p185, %r127, %r39, %r19, -1;
	mad.lo.s32 	%r910, %r812, %r1028, %r910;
$L__BB550_86:
	setp.lt.s32 	%p186, %r362, 16;
	@%p186 bra 	$L__BB550_88;
	shfl.sync.idx.b32	%r813|%p187, %r127, %r40, %r19, -1;
	mad.lo.s32 	%r910, %r813, %r1027, %r910;
$L__BB550_88:
	mad.lo.s32 	%r814, %r908, %r9, %r90;
	shl.b32 	%r815, %r814, 2;
	mov.u32 	%r816, _ZZ9cuda_gemmIiLi256ELi4ELi1ELi512ELi32ELi32ELi32ELi1ELi0EEviiiPT_S1_S1_iiE3Csh;
	add.s32 	%r817, %r816, %r815;
	ld.shared.u32 	%r818, [%r817];
	add.s32 	%r819, %r818, %r910;
	st.shared.u32 	[%r817], %r819;
	add.s32 	%r908, %r908, %r14;
	setp.lt.s32 	%p188, %r908, %r18;
	@%p188 bra 	$L__BB550_56;
	bra.uni 	$L__BB550_54;
$L__BB550_89:
	setp.gt.u32 	%p33, %r362, 31;
	@%p33 bra 	$L__BB550_123;
	mov.b32 	%r993, 0;
$L__BB550_91:
	setp.eq.s32 	%p34, %r362, 0;
	add.s32 	%r270, %r993, %r11;
	mad.lo.s32 	%r271, %r270, %r362, %r17;
	@%p34 bra 	$L__BB550_93;
	add.s32 	%r460, %r271, %r16;
	shl.b32 	%r461, %r460, 2;
	mov.u32 	%r462, _ZZ9cuda_gemmIiLi256ELi4ELi1ELi512ELi32ELi32ELi32ELi1ELi0EEviiiPT_S1_S1_iiE3Ash;
	add.s32 	%r463, %r462, %r461;
	ld.shared.u32 	%r1042, [%r463];
$L__BB550_93:
	setp.lt.s32 	%p35, %r362, 2;
	@%p35 bra 	$L__BB550_95;
	add.s32 	%r464, %r11, 1;
	and.b32  	%r465, %r464, 15;
	add.s32 	%r466, %r271, %r465;
	shl.b32 	%r467, %r466, 2;
	mov.u32 	%r468, _ZZ9cuda_gemmIiLi256ELi4ELi1ELi512ELi32ELi32ELi32ELi1ELi0EEviiiPT_S1_S1_iiE3Ash;
	add.s32 	%r469, %r468, %r467;
	ld.shared.u32 	%r1041, [%r469];
$L__BB550_95:
	setp.lt.s32 	%p36, %r362, 3;
	@%p36 bra 	$L__BB550_97;
	add.s32 	%r470, %r11, 2;
	and.b32  	%r471, %r470, 15;
	add.s32 	%r472, %r271, %r471;
	shl.b32 	%r473, %r472, 2;
	mov.u32 	%r474, _ZZ9cuda_gemmIiLi256ELi4ELi1ELi512ELi32ELi32ELi32ELi1ELi0EEviiiPT_S1_S1_iiE3Ash;
	add.s32 	%r475, %r474, %r473;
	ld.shared.u32 	%r1040, [%r475];
$L__BB550_97:
	setp.lt.s32 	%p37, %r362, 4;
	@%p37 bra 	$L__BB550_99;
	add.s32 	%r476, %r11, 3;
	and.b32  	%r477, %r476, 15;
	add.s32 	%r478, %r271, %r477;
	shl.b32 	%r479, %r478, 2;
	mov.u32 	%r480, _ZZ9cuda_gemmIiLi256ELi4ELi1ELi512ELi32ELi32ELi32ELi1ELi0EEviiiPT_S1_S1_iiE3Ash;
	add.s32 	%r481, %r480, %r479;
	ld.shared.u32 	%r1039, [%r481];
$L__BB550_99:
	setp.lt.s32 	%p38, %r362, 5;
	@%p38 bra 	$L__BB550_101;
	add.s32 	%r482, %r11, 4;
	and.b32  	%r483, %r482, 15;
	add.s32 	%r484, %r271, %r483;
	shl.b32 	%r485, %r484, 2;
	mov.u32 	%r486, _ZZ9cuda_gemmIiLi256ELi4ELi1ELi512ELi32ELi32ELi32ELi1ELi0EEviiiPT_S1_S1_iiE3Ash;
	add.s32 	%r487, %r486, %r485;
	ld.shared.u32 	%r1038, [%r487];
$L__BB550_101:
	setp.lt.s32 	%p39, %r362, 6;
	@%p39 bra 	$L__BB550_103;
	add.s32 	%r488, %r11, 5;
	and.b32  	%r489, %r488, 15;
	add.s32 	%r490, %r271, %r489;
	shl.b32 	%r491, %r490, 2;
	mov.u32 	%r492, _ZZ9cuda_gemmIiLi256ELi4ELi1ELi512ELi32ELi32ELi32ELi1ELi0EEviiiPT_S1_S1_iiE3Ash;
	add.s32 	%r493, %r492, %r491;
	ld.shared.u32 	%r1037, [%r493];
$L__BB550_103:
	setp.lt.s32 	%p40, %r362, 7;
	@%p40 bra 	$L__BB550_105;
	add.s32 	%r494, %r11, 6;
	and.b32  	%r495, %r494, 15;
	add.s32 	%r496, %r271, %r495;
	shl.b32 	%r497, %r496, 2;
	mov.u32 	%r498, _ZZ9cuda_gemmIiLi256ELi4ELi1ELi512ELi32ELi32ELi32ELi1ELi0EEviiiPT_S1_S1_iiE3Ash;
	add.s32 	%r499, %r498, %r497;
	ld.shared.u32 	%r1036, [%r499];
$L__BB550_105:
	setp.lt.s32 	%p41, %r362, 8;
	@%p41 bra 	$L__BB550_107;
	add.s32 	%r500, %r11, 7;
	and.b32  	%r501, %r500, 15;
	add.s32 	%r502, %r271, %r501;
	shl.b32 	%r503, %r502, 2;
	mov.u32 	%r504, _ZZ9cuda_gemmIiLi256ELi4ELi1ELi512ELi32ELi32ELi32ELi1ELi0EEviiiPT_S1_S1_iiE3Ash;
	add.s32 	%r505, %r504, %r503;
	ld.shared.u32 	%r1035, [%r505];
$L__BB550_107:
	setp.lt.s32 	%p42, %r362, 9;
	@%p42 bra 	$L__BB550_109;
	xor.b32  	%r506, %r16, 8;
	add.s32 	%r507, %r271, %r506;
	shl.b32 	%r508, %r507, 2;
	mov.u32 	%r509, _ZZ9cuda_gemmIiLi256ELi4ELi1ELi512ELi32ELi32ELi32ELi1ELi0EEviiiPT_S1_S1_iiE3Ash;
	add.s32 	%r510, %r509, %r508;
	ld.shared.u32 	%r1034, [%r510];
$L__BB550_109:
	setp.lt.s32 	%p43, %r362, 10;
	@%p43 bra 	$L__BB550_111;
	add.s32 	%r511, %r11, 9;
	and.b32  	%r512, %r511, 15;
	add.s32 	%r513, %r271, %r512;
	shl.b32 	%r514, %r513, 2;
	mov.u32 	%r515, _ZZ9cuda_gemmIiLi256ELi4ELi1ELi512ELi32ELi32ELi32ELi1ELi0EEviiiPT_S1_S1_iiE3Ash;
	add.s32 	%r516, %r515, %r514;
	ld.shared.u32 	%r1033, [%r516];
$L__BB550_111:
	setp.lt.s32 	%p44, %r362, 11;
	@%p44 bra 	$L__BB550_113;
	add.s32 	%r517, %r11, 10;
	and.b32  	%r518, %r517, 15;
	add.s32 	%r519, %r271, %r518;
	shl.b32 	%r520, %r519, 2;
	mov.u32 	%r521, _ZZ9cuda_gemmIiLi256ELi4ELi1ELi512ELi32ELi32ELi32ELi1ELi0EEviiiPT_S1_S1_iiE3Ash;
	add.s32 	%r522, %r521, %r520;
	ld.shared.u32 	%r1032, [%r522];
$L__BB550_113:
	setp.lt.s32 	%p45, %r362, 12;
	@%p45 bra 	$L__BB550_115;
	add.s32 	%r523, %r11, 11;
	and.b32  	%r524, %r523, 15;
	add.s32 	%r525, %r271, %r524;
	shl.b32 	%r526, %r525, 2;
	mov.u32 	%r527, _ZZ9cuda_gemmIiLi256ELi4ELi1ELi512ELi32ELi32ELi32ELi1ELi0EEviiiPT_S1_S1_iiE3Ash;
	add.s32 	%r528, %r527, %r526;
	ld.shared.u32 	%r1031, [%r528];
$L__BB550_115:
	setp.lt.s32 	%p46, %r362, 13;
	@%p46 bra 	$L__BB550_117;
	add.s32 	%r529, %r11, 12;
	and.b32  	%r530, %r529, 15;
	add.s32 	%r531, %r271, %r530;
	shl.b32 	%r532, %r531, 2;
	mov.u32 	%r533, _ZZ9cuda_gemmIiLi256ELi4ELi1ELi512ELi32ELi32ELi32ELi1ELi0EEviiiPT_S1_S1_iiE3Ash;
	add.s32 	%r534, %r533, %r532;
	ld.shared.u32 	%r1030, [%r534];
$L__BB550_117:
	setp.lt.s32 	%p47, %r362, 14;
	@%p47 bra 	$L__BB550_119;
	add.s32 	%r535, %r11, 13;
	and.b32  	%r536, %r535, 15;
	add.s32 	%r537, %r271, %r536;
	shl.b32 	%r538, %r537, 2;
	mov.u32 	%r539, _ZZ9cuda_gemmIiLi256ELi4ELi1ELi512ELi32ELi32ELi32ELi1ELi0EEviiiPT_S1_S1_iiE3Ash;
	add.s32 	%r540, %r539, %r538;
	ld.shared.u32 	%r1029, [%r540];
$L__BB550_119:
	setp.lt.s32 	%p48, %r362, 15;
	@%p48 bra 	$L__BB550_121;
	add.s32 	%r541, %r11, 14;
	and.b32  	%r542, %r541, 15;
	add.s32 	%r543, %r271, %r542;
	shl.b32 	%r544, %r543, 2;
	mov.u32 	%r545, _ZZ9cuda_gemmIiLi256ELi4ELi1ELi512ELi32ELi32ELi32ELi1ELi0EEviiiPT_S1_S1_iiE3Ash;
	add.s32 	%r546, %r545, %r544;
	ld.shared.u32 	%r1028, [%r546];
$L__BB550_121:
	setp.lt.s32 	%p49, %r362, 16;
	@%p49 bra 	$L__BB550_196;
	add.s32 	%r547, %r11, -1;
	and.b32  	%r548, %r547, 15;
	add.s32 	%r549, %r271, %r548;
	shl.b32 	%r550, %r549, 2;
	mov.u32 	%r551, _ZZ9cuda_gemmIiLi256ELi4ELi1ELi512ELi32ELi32ELi32ELi1ELi0EEviiiPT_S1_S1_iiE3Ash;
	add.s32 	%r552, %r551, %r550;
	ld.shared.u32 	%r1027, [%r552];
	bra.uni 	$L__BB550_196;
$L__BB550_123:
	mov.b32 	%r941, 0;
$L__BB550_124:
	setp.lt.s32 	%p85, %r362, 1;
	add.s32 	%r178, %r941, %r11;
	mad.lo.s32 	%r179, %r178, %r362, %r17;
	@%p85 bra 	$L__BB550_126;
	add.s32 	%r579, %r179, %r16;
	shl.b32 	%r580, %r579, 2;
	mov.u32 	%r581, _ZZ9cuda_gemmIiLi256ELi4ELi1ELi512ELi32ELi32ELi32ELi1ELi0EEviiiPT_S1_S1_iiE3Ash;
	add.s32 	%r582, %r581, %r580;
	ld.shared.u32 	%r1042, [%r582];
$L__BB550_126:
	setp.lt.s32 	%p86, %r362, 2;
	@%p86 bra 	$L__BB550_128;
	add.s32 	%r583, %r11, 1;
	and.b32  	%r584, %r583, 15;
	add.s32 	%r585, %r179, %r584;
	shl.b32 	%r586, %r585, 2;
	mov.u32 	%r587, _ZZ9cuda_gemmIiLi256ELi4ELi1ELi512ELi32ELi32ELi32ELi1ELi0EEviiiPT_S1_S1_iiE3Ash;
	add.s32 	%r588, %r587, %r586;
	ld.shared.u32 	%r1041, [%r588];
$L__BB550_128:
	setp.lt.s32 	%p87, %r362, 3;
	@%p87 bra 	$L__BB550_130;
	add.s32 	%r589, %r11, 2;
	and.b32  	%r590, %r589, 15;
	add.s32 	%r591, %r179, %r590;
	shl.b32 	%r592, %r591, 2;
	mov.u32 	%r593, _ZZ9cuda_gemmIiLi256ELi4ELi1ELi512ELi32ELi32ELi32ELi1ELi0EEviiiPT_S1_S1_iiE3Ash;
	add.s32 	%r594, %r593, %r592;
	ld.shared.u32 	%r1040, [%r594];
$L__BB550_130:
	setp.lt.s32 	%p88, %r362, 4;
	@%p88 bra 	$L__BB550_132;
	add.s32 	%r595, %r11, 3;
	and.b32  	%r596, %r595, 15;
	add.s32 	%r597, %r179, %r596;
	shl.b32 	%r598, %r597, 2;
	mov.u32 	%r599, _ZZ9cuda_gemmIiLi256ELi4ELi1ELi512ELi32ELi32ELi32ELi1ELi0EEviiiPT_S1_S1_iiE3Ash;
	add.s32 	%r600, %r599, %r598;
	ld.shared.u32 	%r1039, [%r600];
$L__BB550_132:
	setp.lt.s32 	%p89, %r362, 5;
	@%p89 bra 	$L__BB550_134;
	add.s32 	%r601, %r11, 4;
	and.b32  	%r602, %r601, 15;
	add.s32 	%r603, %r179, %r602;
	shl.b32 	%r604, %r603, 2;
	mov.u32 	%r605, _ZZ9cuda_gemmIiLi256ELi4ELi1ELi512ELi32ELi32ELi32ELi1ELi0EEviiiPT_S1_S1_iiE3Ash;
	add.s32 	%r606, %r605, %r604;
	ld.shared.u32 	%r1038, [%r606];
$L__BB550_134:
	setp.lt.s32 	%p90, %r362, 6;
	@%p90 bra 	$L__BB550_136;
	add.s32 	%r607, %r11, 5;
	and.b32  	%r608, %r607, 15;
	add.s32 	%r609, %r179, %r608;
	shl.b32 	%r610, %r609, 2;
	mov.u32 	%r611, _ZZ9cuda_gemmIiLi256ELi4ELi1ELi512ELi32ELi32ELi32ELi1ELi0EEviiiPT_S1_S1_iiE3Ash;
	add.s32 	%r612, %r611, %r610;
	ld.shared.u32 	%r1037, [%r612];
$L__BB550_136:
	setp.lt.s32 	%p91, %r362, 7;
	@%p91 bra 	$L__BB550_138;
	add.s32 	%r613, %r11, 6;
	and.b32  	%r614, %r613, 15;
	add.s32 	%r615, %r179, %r614;
	shl.b32 	%r616, %r615, 2;
	mov.u32 	%r617, _ZZ9cuda_gemmIiLi256ELi4ELi1ELi512ELi32ELi32ELi32ELi1ELi0EEviiiPT_S1_S1_iiE3Ash;
	add.s32 	%r618, %r617, %r616;
	ld.shared.u32 	%r1036, [%r618];
$L__BB550_138:
	setp.lt.s32 	%p92, %r362, 8;
	@%p92 bra 	$L__BB550_140;
	add.s32 	%r619, %r11, 7;
	and.b32  	%r620, %r619, 15;
	add.s32 	%r621, %r179, %r620;
	shl.b32 	%r622, %r621, 2;
	mov.u32 	%r623, _ZZ9cuda_gemmIiLi256ELi4ELi1ELi512ELi32ELi32ELi32ELi1ELi0EEviiiPT_S1_S1_iiE3Ash;
	add.s32 	%r624, %r623, %r622;
	ld.shared.u32 	%r1035, [%r624];
$L__BB550_140:
	setp.lt.s32 	%p93, %r362, 9;
	@%p93 bra 	$L__BB550_142;
	xor.b32  	%r625, %r16, 8;
	add.s32 	%r626, %r179, %r625;
	shl.b32 	%r627, %r626, 2;
	mov.u32 	%r628, _ZZ9cuda_gemmIiLi256ELi4ELi1ELi512ELi32ELi32ELi32ELi1ELi0EEviiiPT_S1_S1_iiE3Ash;
	add.s32 	%r629, %r628, %r627;
	ld.shared.u32 	%r1034, [%r629];
$L__BB550_142:
	setp.lt.s32 	%p94, %r362, 10;
	@%p94 bra 	$L__BB550_144;
	add.s32 	%r630, %r11, 9;
	and.b32  	%r631, %r630, 15;
	add.s32 	%r632, %r179, %r631;
	shl.b32 	%r633, %r632, 2;
	mov.u32 	%r634, _ZZ9cuda_gemmIiLi256ELi4ELi1ELi512ELi32ELi32ELi32ELi1ELi0EEviiiPT_S1_S1_iiE3Ash;
	add.s32 	%r635, %r634, %r633;
	ld.shared.u32 	%r1033, [%r635];
$L__BB550_144:
	setp.lt.s32 	%p95, %r362, 11;
	@%p95 bra 	$L__BB550_146;
	add.s32 	%r636, %r11, 10;
	and.b32  	%r637, %r636, 15;
	add.s32 	%r638, %r179, %r637;
	shl.b32 	%r639, %r638, 2;
	mov.u32 	%r640, _ZZ9cuda_gemmIiLi256ELi4ELi1ELi512ELi32ELi32ELi32ELi1ELi0EEviiiPT_S1_S1_iiE3Ash;
	add.s32 	%r641, %r640, %r639;
	ld.shared.u32 	%r1032, [%r641];
$L__BB550_146:
	setp.lt.s32 	%p96, %r362, 12;
	@%p96 bra 	$L__BB550_148;
	add.s32 	%r642, %r11, 11;
	and.b32  	%r643, %r642, 15;
	add.s32 	%r644, %r179, %r643;
	shl.b32 	%r645, %r644, 2;
	mov.u32 	%r646, _ZZ9cuda_gemmIiLi256ELi4ELi1ELi512ELi32ELi32ELi32ELi1ELi0EEviiiPT_S1_S1_iiE3Ash;
	add.s32 	%r647, %r646, %r645;
	ld.shared.u32 	%r1031, [%r647];
$L__BB550_148:
	setp.lt.s32 	%p97, %r362, 13;
	@%p97 bra 	$L__BB550_150;
	add.s32 	%r648, %r11, 12;
	and.b32  	%r649, %r648, 15;
	add.s32 	%r650, %r179, %r649;
	shl.b32 	%r651, %r650, 2;
	mov.u32 	%r652, _ZZ9cuda_gemmIiLi256ELi4ELi1ELi512ELi32ELi32ELi32ELi1ELi0EEviiiPT_S1_S1_iiE3Ash;
	add.s32 	%r653, %r652, %r651;
	ld.shared.u32 	%r1030, [%r653];
$L__BB550_150:
	setp.lt.s32 	%p98, %r362, 14;
	@%p98 bra 	$L__BB550_152;
	add.s32 	%r654, %r11, 13;
	and.b32  	%r655, %r654, 15;
	add.s32 	%r656, %r179, %r655;
	shl.b32 	%r657, %r656, 2;
	mov.u32 	%r658, _ZZ9cuda_gemmIiLi256ELi4ELi1ELi512ELi32ELi32ELi32ELi1ELi0EEviiiPT_S1_S1_iiE3Ash;
	add.s32 	%r659, %r658, %r657;
	ld.shared.u32 	%r1029, [%r659];
$L__BB550_152:
	setp.lt.s32 	%p99, %r362, 15;
	@%p99 bra 	$L__BB550_154;
	add.s32 	%r660, %r11, 14;
	and.b32  	%r661, %r660, 15;
	add.s32 	%r662, %r179, %r661;
	shl.b32 	%r663, %r662, 2;
	mov.u32 	%r664, _ZZ9cuda_gemmIiLi256ELi4ELi1ELi512ELi32ELi32ELi32ELi1ELi0EEviiiPT_S1_S1_iiE3Ash;
	add.s32 	%r665, %r664, %r663;
	ld.shared.u32 	%r1028, [%r665];
$L__BB550_154:
	setp.lt.s32 	%p100, %r362, 16;
	@%p100 bra 	$L__BB550_156;
	add.s32 	%r666, %r11, -1;
	and.b32  	%r667, %r666, 15;
	add.s32 	%r668, %r179, %r667;
	shl.b32 	%r669, %r668, 2;
	mov.u32 	%r670, _ZZ9cuda_gemmIiLi256ELi4ELi1ELi512ELi32ELi32ELi32ELi1ELi0EEviiiPT_S1_S1_iiE3Ash;
	add.s32 	%r671, %r670, %r669;
	ld.shared.u32 	%r1027, [%r671];
$L__BB550_156:
	setp.lt.s32 	%p101, %r12, %r18;
	@%p101 bra 	$L__BB550_158;
$L__BB550_157:
	add.s32 	%r941, %r941, %r10;
	setp.lt.s32 	%p138, %r941, %r9;
	@%p138 bra 	$L__BB550_124;
	bra.uni 	$L__BB550_232;
$L__BB550_158:
	rem.s32 	%r672, %r2, %r362;
	shl.b32 	%r673, %r672, 2;
	mov.u32 	%r674, _ZZ9cuda_gemmIiLi256ELi4ELi1ELi512ELi32ELi32ELi32ELi1ELi0EEviiiPT_S1_S1_iiE11kron_fac_sh;
	add.s32 	%r213, %r674, %r673;
	mov.u32 	%r958, %r12;
$L__BB550_159:
	mad.lo.s32 	%r676, %r958, 132, %r213;
	ld.shared.u32 	%r215, [%r676];
	mov.b32 	%r960, 0;
	@%p85 bra 	$L__BB550_161;
	shfl.sync.idx.b32	%r677|%p103, %r215, %r25, %r19, -1;
	mul.lo.s32 	%r960, %r677, %r1042;
$L__BB550_161:
	@%p86 bra 	$L__BB550_163;
	shfl.sync.idx.b32	%r678|%p105, %r215, %r26, %r19, -1;
	mad.lo.s32 	%r960, %r678, %r1041, %r960;
$L__BB550_163:
	@%p87 bra 	$L__BB550_165;
	shfl.sync.idx.b32	%r679|%p107, %r215, %r27, %r19, -1;
	mad.lo.s32 	%r960, %r679, %r1040, %r960;
$L__BB550_165:
	setp.lt.s32 	%p108, %r362, 4;
	@%p108 bra 	$L__BB550_167;
	shfl.sync.idx.b32	%r680|%p109, %r215, %r28, %r19, -1;
	mad.lo.s32 	%r960, %r680, %r1039, %r960;
$L__BB550_167:
	setp.lt.s32 	%p110, %r362, 5;
	@%p110 bra 	$L__BB550_169;
	shfl.sync.idx.b32	%r681|%p111, %r215, %r29, %r19, -1;
	mad.lo.s32 	%r960, %r681, %r1038, %r960;
$L__BB550_169:
	setp.lt.s32 	%p112, %r362, 6;
	@%p112 bra 	$L__BB550_171;
	shfl.sync.idx.b32	%r682|%p113, %r215, %r30, %r19, -1;
	mad.lo.s32 	%r960, %r682, %r1037, %r960;
$L__BB550_171:
	setp.lt.s32 	%p114, %r362, 7;
	@%p114 bra 	$L__BB550_173;
	shfl.sync.idx.b32	%r683|%p115, %r215, %r31, %r19, -1;
	mad.lo.s32 	%r960, %r683, %r1036, %r960;
$L__BB550_173:
	setp.lt.s32 	%p116, %r362, 8;
	@%p116 bra 	$L__BB550_175;
	shfl.sync.idx.b32	%r684|%p117, %r215, %r32, %r19, -1;
	mad.lo.s32 	%r960, %r684, %r1035, %r960;
$L__BB550_175:
	setp.lt.s32 	%p118, %r362, 9;
	@%p118 bra 	$L__BB550_177;
	shfl.sync.idx.b32	%r685|%p119, %r215, %r33, %r19, -1;
	mad.lo.s32 	%r960, %r685, %r1034, %r960;
$L__BB550_177:
	setp.lt.s32 	%p120, %r362, 10;
	@%p120 bra 	$L__BB550_179;
	shfl.sync.idx.b32	%r686|%p121, %r215, %r34, %r19, -1;
	mad.lo.s32 	%r960, %r686, %r1033, %r960;
$L__BB550_179:
	setp.lt.s32 	%p122, %r362, 11;
	@%p122 bra 	$L__BB550_181;
	shfl.sync.idx.b32	%r687|%p123, %r215, %r35, %r19, -1;
	mad.lo.s32 	%r960, %r687, %r1032, %r960;
$L__BB550_181:
	setp.lt.s32 	%p124, %r362, 12;
	@%p124 bra 	$L__BB550_183;
	shfl.sync.idx.b32	%r688|%p125, %r215, %r36, %r19, -1;
	mad.lo.s32 	%r960, %r688, %r1031, %r960;
$L__BB550_183:
	setp.lt.s32 	%p126, %r362, 13;
	@%p126 bra 	$L__BB550_185;
	shfl.sync.idx.b32	%r689|%p127, %r215, %r37, %r19, -1;
	mad.lo.s32 	%r960, %r689, %r1030, %r960;
$L__BB550_185:
	setp.lt.s32 	%p128, %r362, 14;
	@%p128 bra 	$L__BB550_187;
	shfl.sync.idx.b32	%r690|%p129, %r215, %r38, %r19, -1;
	mad.lo.s32 	%r960, %r690, %r1029, %r960;
$L__BB550_187:
	setp.lt.s32 	%p130, %r362, 15;
	@%p130 bra 	$L__BB550_189;
	shfl.sync.idx.b32	%r691|%p131, %r215, %r39, %r19, -1;
	mad.lo.s32 	%r960, %r691, %r1028, %r960;
$L__BB550_189:
	setp.lt.s32 	%p132, %r362, 16;
	@%p132 bra 	$L__BB550_191;
	shfl.sync.idx.b32	%r692|%p133, %r215, %r40, %r19, -1;
	mad.lo.s32 	%r960, %r692, %r1027, %r960;
$L__BB550_191:
	mov.u32 	%r974, %r3;
$L__BB550_192:
	shr.u32 	%r249, %r974, 1;
	shfl.sync.down.b32	%r693|%p134, %r960, %r249, %r20, -1;
	add.s32 	%r960, %r693, %r960;
	setp.gt.u32 	%p135, %r974, 3;
	mov.u32 	%r974, %r249;
	@%p135 bra 	$L__BB550_192;
	rem.u32 	%r694, %r2, %r4;
	setp.eq.s32 	%p136, %r694, 0;
	@%p136 bra 	$L__BB550_194;
	bra.uni 	$L__BB550_195;
$L__BB550_194:
	mad.lo.s32 	%r695, %r958, %r9, %r178;
	shl.b32 	%r696, %r695, 2;
	mov.u32 	%r697, _ZZ9cuda_gemmIiLi256ELi4ELi1ELi512ELi32ELi32ELi32ELi1ELi0EEviiiPT_S1_S1_iiE3Csh;
	add.s32 	%r698, %r697, %r696;
	st.shared.u32 	[%r698], %r960;
$L__BB550_195:
	add.s32 	%r958, %r958, %r14;
	setp.lt.s32 	%p137, %r958, %r18;
	@%p137 bra 	$L__BB550_159;
	bra.uni 	$L__BB550_157;
$L__BB550_196:
	setp.lt.s32 	%p50, %r12, %r18;
	@%p50 bra 	$L__BB550_197;
	bra.uni 	$L__BB550_231;
$L__BB550_197:
	rem.u32 	%r553, %r2, %r362;
	shl.b32 	%r554, %r553, 2;
	mov.u32 	%r555, _ZZ9cuda_gemmIiLi256ELi4ELi1ELi512ELi32ELi32ELi32ELi1ELi0EEviiiPT_S1_S1_iiE11kron_fac_sh;
	add.s32 	%r272, %r555, %r554;
	mov.u32 	%r1010, %r12;
$L__BB550_198:
	mad.lo.s32 	%r557, %r1010, 132, %r272;
	ld.shared.u32 	%r306, [%r557];
	mov.b32 	%r1012, 0;
	@%p34 bra 	$L__BB550_200;
	shfl.sync.idx.b32	%r558|%p52, %r306, %r25, %r19, -1;
	mul.lo.s32 	%r1012, %r558, %r1042;
$L__BB550_200:
	@%p35 bra 	$L__BB550_202;
	shfl.sync.idx.b32	%r559|%p54, %r306, %r26, %r19, -1;
	mad.lo.s32 	%r1012, %r559, %r1041, %r1012;
$L__BB550_202:
	@%p36 bra 	$L__BB550_204;
	shfl.sync.idx.b32	%r560|%p56, %r306, %r27, %r19, -1;
	mad.lo.s32 	%r1012, %r560, %r1040, %r1012;
$L__BB550_204:
	@%p37 bra 	$L__BB550_206;
	shfl.sync.idx.b32	%r561|%p58, %r306, %r28, %r19, -1;
	mad.lo.s32 	%r1012, %r561, %r1039, %r1012;
$L__BB550_206:
	setp.lt.s32 	%p59, %r362, 5;
	@%p59 bra 	$L__BB550_208;
	shfl.sync.idx.b32	%r562|%p60, %r306, %r29, %r19, -1;
	mad.lo.s32 	%r1012, %r562, %r1038, %r1012;
$L__BB550_208:
	setp.lt.s32 	%p61, %r362, 6;
	@%p61 bra 	$L__BB550_210;
	shfl.sync.idx.b32	%r563|%p62, %r306, %r30, %r19, -1;
	mad.lo.s32 	%r1012, %r563, %r1037, %r1012;
$L__BB550_210:
	setp.lt.s32 	%p63, %r362, 7;
	@%p63 bra 	$L__BB550_212;
	shfl.sync.idx.b32	%r564|%p64, %r306, %r31, %r19, -1;
	mad.lo.s32 	%r1012, %r564, %r1036, %r1012;
$L__BB550_212:
	setp.lt.s32 	%p65, %r362, 8;
	@%p65 bra 	$L__BB550_214;
	shfl.sync.idx.b32	%r565|%p66, %r306, %r32, %r19, -1;
	mad.lo.s32 	%r1012, %r565, %r1035, %r1012;
$L__BB550_214:
	setp.lt.s32 	%p67, %r362, 9;
	@%p67 bra 	$L__BB550_216;
	shfl.sync.idx.b32	%r566|%p68, %r306, %r33, %r19, -1;
	mad.lo.s32 	%r1012, %r566, %r1034, %r1012;
$L__BB550_216:
	setp.lt.s32 	%p69, %r362, 10;
	@%p69 bra 	$L__BB550_218;
	shfl.sync.idx.b32	%r567|%p70, %r306, %r34, %r19, -1;
	mad.lo.s32 	%r1012, %r567, %r1033, %r1012;
$L__BB550_218:
	setp.lt.s32 	%p71, %r362, 11;
	@%p71 bra 	$L__BB550_220;
	shfl.sync.idx.b32	%r568|%p72, %r306, %r35, %r19, -1;
	mad.lo.s32 	%r1012, %r568, %r1032, %r1012;
$L__BB550_220:
	setp.lt.s32 	%p73, %r362, 12;
	@%p73 bra 	$L__BB550_222;
	shfl.sync.idx.b32	%r569|%p74, %r306, %r36, %r19, -1;
	mad.lo.s32 	%r1012, %r569, %r1031, %r1012;
$L__BB550_222:
	setp.lt.s32 	%p75, %r362, 13;
	@%p75 bra 	$L__BB550_224;
	shfl.sync.idx.b32	%r570|%p76, %r306, %r37, %r19, -1;
	mad.lo.s32 	%r1012, %r570, %r1030, %r1012;
$L__BB550_224:
	setp.lt.s32 	%p77, %r362, 14;
	@%p77 bra 	$L__BB550_226;
	shfl.sync.idx.b32	%r571|%p78, %r306, %r38, %r19, -1;
	mad.lo.s32 	%r1012, %r571, %r1029, %r1012;
$L__BB550_226:
	setp.lt.s32 	%p79, %r362, 15;
	@%p79 bra 	$L__BB550_228;
	shfl.sync.idx.b32	%r572|%p80, %r306, %r39, %r19, -1;
	mad.lo.s32 	%r1012, %r572, %r1028, %r1012;
$L__BB550_228:
	setp.lt.s32 	%p81, %r362, 16;
	@%p81 bra 	$L__BB550_230;
	shfl.sync.idx.b32	%r573|%p82, %r306, %r40, %r19, -1;
	mad.lo.s32 	%r1012, %r573, %r1027, %r1012;
$L__BB550_230:
	mad.lo.s32 	%r574, %r1010, %r9, %r270;
	shl.b32 	%r575, %r574, 2;
	mov.u32 	%r576, _ZZ9cuda_gemmIiLi256ELi4ELi1ELi512ELi32ELi32ELi32ELi1ELi0EEviiiPT_S1_S1_iiE3Csh;
	add.s32 	%r577, %r576, %r575;
	st.shared.u32 	[%r577], %r1012;
	add.s32 	%r1010, %r1010, %r14;
	setp.lt.s32 	%p83, %r1010, %r18;
	@%p83 bra 	$L__BB550_198;
$L__BB550_231:
	add.s32 	%r993, %r993, %r10;
	setp.lt.s32 	%p84, %r993, %r9;
	@%p84 bra 	$L__BB550_91;
$L__BB550_232:
	bar.sync 	0;
	mov.u32 	%r1043, %r1;
	@%p21 bra 	$L__BB550_236;
	setp.eq.s16 	%p191, %rs2, 3;
	shl.b32 	%r820, %r868, 9;
	or.b32  	%r821, %r820, %r1;
	shl.b32 	%r822, %r1, 2;
	mov.u32 	%r823, _ZZ9cuda_gemmIiLi256ELi4ELi1ELi512ELi32ELi32ELi32ELi1ELi0EEviiiPT_S1_S1_iiE3Csh;
	add.s32 	%r824, %r823, %r822;
	ld.shared.u32 	%r825, [%r824];
	mul.wide.s32 	%rd28, %r821, 4;
	add.s64 	%rd9, %rd2, %rd28;
	st.global.u32 	[%rd9], %r825;
	mov.u32 	%r1043, %r21;
	@%p191 bra 	$L__BB550_236;
	setp.eq.s16 	%p192, %rs2, 0;
	add.s32 	%r829, %r824, %r22;
	ld.shared.u32 	%r830, [%r829];
	cvt.u64.u32 	%rd29, %r22;
	add.s64 	%rd10, %rd9, %rd29;
	st.global.u32 	[%rd10], %r830;
	mov.u32 	%r1043, %r23;
	@%p192 bra 	$L__BB550_236;
	mov.u32 	%r832, _ZZ9cuda_gemmIiLi256ELi4ELi1ELi512ELi32ELi32ELi32ELi1ELi0EEviiiPT_S1_S1_iiE3Csh;
	add.s32 	%r833, %r832, %r822;
	add.s32 	%r834, %r833, %r22;
	add.s32 	%r835, %r834, %r22;
	ld.shared.u32 	%r836, [%r835];
	add.s64 	%rd31, %rd10, %rd29;
	st.global.u32 	[%rd31], %r836;
	mov.u32 	%r1043, %r24;
$L__BB550_236:
	@%p24 bra 	$L__BB550_238;
$L__BB550_237:
	shl.b32 	%r837, %r868, 9;
	add.s32 	%r838, %r837, %r1043;
	shl.b32 	%r839, %r1043, 2;
	mov.u32 	%r840, _ZZ9cuda_gemmIiLi256ELi4ELi1ELi512ELi32ELi32ELi32ELi1ELi0EEviiiPT_S1_S1_iiE3Csh;
	add.s32 	%r841, %r840, %r839;
	ld.shared.u32 	%r842, [%r841];
	mul.wide.s32 	%rd32, %r838, 4;
	add.s64 	%rd33, %rd2, %rd32;
	st.global.u32 	[%rd33], %r842;
	add.s32 	%r843, %r841, %r22;
	ld.shared.u32 	%r844, [%r843];
	add.s64 	%rd35, %rd33, %rd34;
	st.global.u32 	[%rd35], %r844;
	add.s32 	%r845, %r843, %r22;
	ld.shared.u32 	%r846, [%r845];
	add.s64 	%rd36, %rd35, %rd34;
	st.global.u32 	[%rd36], %r846;
	add.s32 	%r847, %r845, %r22;
	ld.shared.u32 	%r848, [%r847];
	add.s64 	%rd37, %rd36, %rd34;
	st.global.u32 	[%rd37], %r848;
	add.s32 	%r1043, %r22, %r1043;
	setp.lt.u32 	%p194, %r1043, 512;
	@%p194 bra 	$L__BB550_237;
$L__BB550_238:
	mov.u32 	%r849, %nctaid.y;
	add.s32 	%r868, %r868, %r849;
	shl.b32 	%r850, %r849, 2;
	setp.lt.u32 	%p195, %r868, %r850;
	@%p195 bra 	$L__BB550_5;
$L__BB550_239:
	ret;

}
	// .globl	_Z9cuda_gemmIiLi256ELi4ELi1ELi512ELi32ELi32ELi32ELi1ELi1EEviiiPT_S1_S1_ii
.visible .entry _Z9cuda_gemmIiLi256ELi4ELi1ELi512ELi32ELi32ELi32ELi1ELi1EEviiiPT_S1_S1_ii(
	.param .u32 _Z9cuda_gemmIiLi256ELi4ELi1ELi512ELi32ELi32ELi32ELi1ELi1EEviiiPT_S1_S1_ii_param_0,
	.param .u32 _Z9cuda_gemmIiLi256ELi4ELi1ELi512ELi32ELi32ELi32ELi1ELi1EEviiiPT_S1_S1_ii_param_1,
	.param .u32 _Z9cuda_gemmIiLi256ELi4ELi1ELi512ELi32ELi32ELi32ELi1ELi1EEviiiPT_S1_S1_ii_param_2,
	.param .u64 .ptr .align 1 _Z9cuda_gemmIiLi256ELi4ELi1ELi512ELi32ELi32ELi32ELi1ELi1EEviiiPT_S1_S1_ii_param_3,
	.param .u64 .ptr .align 1 _Z9cuda_gemmIiLi256ELi4ELi1ELi512ELi32ELi32ELi32ELi1ELi1EEviiiPT_S1_S1_ii_param_4,
	.param .u64 .ptr .align 1 _Z9cuda_gemmIiLi256ELi4ELi1ELi512ELi32ELi32ELi32ELi1ELi1EEviiiPT_S1_S1_ii_param_5,
	.param .u32 _Z9cuda_gemmIiLi256ELi4ELi1ELi512ELi32ELi32ELi32ELi1ELi1EEviiiPT_S1_S1_ii_param_6,
	.param .u32 _Z9cuda_gemmIiLi256ELi4ELi1ELi512ELi32ELi32ELi32ELi1ELi1EEviiiPT_S1_S1_ii_param_7
)
.maxntid 256
{
	.reg .pred 	%p<40>;
	.reg .b16 	%rs<9>;
	.reg .b32 	%r<311>;
	.reg .b64 	%rd<46>;
	// demoted variable
	.shared .align 128 .b8 _ZZ9cuda_gemmIiLi256ELi4ELi1ELi512ELi32ELi32ELi32ELi1ELi1EEviiiPT_S1_S1_iiE11kron_fac_sh[4224];
	// demoted variable
	.shared .align 128 .b8 _ZZ9cuda_gemmIiLi256ELi4ELi1ELi512ELi32ELi32ELi32ELi1ELi1EEviiiPT_S1_S1_iiE3Ash[2048];
	// demoted variable
	.shared .align 128 .b8 _ZZ9cuda_gemmIiLi256ELi4ELi1ELi512ELi32ELi32ELi32ELi1ELi1EEviiiPT_S1_S1_iiE3Csh[2048];
	ld.param.u64 	%rd11, [_Z9cuda_gemmIiLi256ELi4ELi1ELi512ELi32ELi32ELi32ELi1ELi1EEviiiPT_S1_S1_ii_param_3];
	ld.param.u64 	%rd12, [_Z9cuda_gemmIiLi256ELi4ELi1ELi512ELi32ELi32ELi32ELi1ELi1EEviiiPT_S1_S1_ii_param_4];
	ld.param.u64 	%rd13, [_Z9cuda_gemmIiLi256ELi4ELi1ELi512ELi32ELi32ELi32ELi1ELi1EEviiiPT_S1_S1_ii_param_5];
	cvta.to.global.u64 	%rd1, %rd12;
	cvta.to.global.u64 	%rd2, %rd11;
	cvta.to.global.u64 	%rd3, %rd13;
	mov.u32 	%r1, %tid.x;
	mov.u32 	%r2, %ntid.x;
	add.s32 	%r3, %r1, %r2;
	cvt.u16.u32 	%rs1, %r3;
	xor.b16  	%rs6, %rs1, 1023;
	cvt.u16.u32 	%rs2, %r2;
	div.u16 	%rs7, %rs6, %rs2;
	and.b16  	%rs3, %rs7, 3;
	setp.eq.s16 	%p1, %rs3, 2;
	mov.u32 	%r299, %r1;
	@%p1 bra 	$L__BB551_3;
	cvt.u32.u16 	%r4, %rs3;
	mov.b32 	%r298, 0;
	mov.u32 	%r99, _ZZ9cuda_gemmIiLi256ELi4ELi1ELi512ELi32ELi32ELi32ELi1ELi1EEviiiPT_S1_S1_iiE11kron_fac_sh;
	mov.u32 	%r299, %r1;
$L__BB551_2:
	.pragma "nounroll";
	mul.wide.u32 	%rd14, %r299, 4;
	add.s64 	%rd15, %rd1, %rd14;
	ld.global.u32 	%r97, [%rd15];
	and.b32  	%r98, %r299, 31;
	mad.lo.s32 	%r100, %r98, 132, %r99;
	shr.u32 	%r101, %r299, 3;
	and.b32  	%r102, %r101, 536870908;
	add.s32 	%r103, %r100, %r102;
	st.shared.u32 	[%r103], %r97;
	add.s32 	%r299, %r299, %r2;
	add.s32 	%r298, %r298, 1;
	xor.b32  	%r104, %r298, %r4;
	setp.ne.s32 	%p2, %r104, 2;
	@%p2 bra 	$L__BB551_2;
$L__BB551_3:
	mov.u32 	%r107, _ZZ9cuda_gemmIiLi256ELi4ELi1ELi512ELi32ELi32ELi32ELi1ELi1EEviiiPT_S1_S1_iiE11kron_fac_sh;
$L__BB551_4:
	mul.wide.u32 	%rd16, %r299, 4;
	add.s64 	%rd17, %rd1, %rd16;
	ld.global.u32 	%r105, [%rd17];
	and.b32  	%r106, %r299, 31;
	mad.lo.s32 	%r108, %r106, 132, %r107;
	shr.u32 	%r109, %r299, 3;
	and.b32  	%r110, %r109, 536870908;
	add.s32 	%r111, %r108, %r110;
	st.shared.u32 	[%r111], %r105;
	add.s32 	%r112, %r299, %r2;
	mul.wide.u32 	%rd18, %r112, 4;
	add.s64 	%rd19, %rd1, %rd18;
	ld.global.u32 	%r113, [%rd19];
	and.b32  	%r114, %r112, 31;
	mad.lo.s32 	%r115, %r114, 132, %r107;
	shr.u32 	%r116, %r112, 3;
	and.b32  	%r117, %r116, 536870908;
	add.s32 	%r118, %r115, %r117;
	st.shared.u32 	[%r118], %r113;
	add.s32 	%r119, %r112, %r2;
	mul.wide.u32 	%rd20, %r119, 4;
	add.s64 	%rd21, %rd1, %rd20;
	ld.global.u32 	%r120, [%rd21];
	and.b32  	%r121, %r119, 31;
	mad.lo.s32 	%r122, %r121, 132, %r107;
	shr.u32 	%r123, %r119, 3;
	and.b32  	%r124, %r123, 536870908;
	add.s32 	%r125, %r122, %r124;
	st.shared.u32 	[%r125], %r120;
	add.s32 	%r126, %r119, %r2;
	mul.wide.u32 	%rd22, %r126, 4;
	add.s64 	%rd23, %rd1, %rd22;
	ld.global.u32 	%r127, [%rd23];
	and.b32  	%r128, %r126, 31;
	mad.lo.s32 	%r129, %r128, 132, %r107;
	shr.u32 	%r130, %r126, 3;
	and.b32  	%r131, %r130, 536870908;
	add.s32 	%r132, %r129, %r131;
	st.shared.u32 	[%r132], %r127;
	add.s32 	%r299, %r126, %r2;
	setp.lt.u32 	%p3, %r299, 1024;
	@%p3 bra 	$L__BB551_4;
	shr.u32 	%r12, %r1, 1;
	and.b32  	%r13, %r12, 15;
	mov.u32 	%r301, %ctaid.y;
	mov.u32 	%r15, %nctaid.y;
	shl.b32 	%r16, %r15, 2;
	setp.ge.u32 	%p4, %r301, %r16;
	@%p4 bra 	$L__BB551_31;
	shl.b32 	%r133, %r1, 4;
	and.b32  	%r134, %r133, 16;
	shl.b32 	%r135, %r13, 5;
	or.b32  	%r136, %r135, %r134;
	shl.b32 	%r137, %r1, 2;
	and.b32  	%r138, %r137, 124;
	add.s32 	%r17, %r107, %r138;
	sub.s16 	%rs8, 511, %rs1;
	div.u16 	%rs4, %rs8, %rs2;
	and.b16  	%rs5, %rs4, 3;
	mov.u32 	%r140, _ZZ9cuda_gemmIiLi256ELi4ELi1ELi512ELi32ELi32ELi32ELi1ELi1EEviiiPT_S1_S1_iiE3Ash;
	add.s32 	%r18, %r140, %r137;
	shl.b32 	%r19, %r2, 2;
	add.s32 	%r20, %r18, %r19;
	add.s32 	%r21, %r3, %r2;
	add.s32 	%r22, %r21, %r2;
	mov.u32 	%r141, _ZZ9cuda_gemmIiLi256ELi4ELi1ELi512ELi32ELi32ELi32ELi1ELi1EEviiiPT_S1_S1_iiE3Csh;
	add.s32 	%r23, %r141, %r137;
	add.s32 	%r24, %r23, %r19;
	add.s32 	%r142, %r12, 1;
	and.b32  	%r143, %r142, 15;
	or.b32  	%r144, %r136, %r143;
	shl.b32 	%r145, %r144, 2;
	add.s32 	%r25, %r140, %r145;
	add.s32 	%r146, %r12, 2;
	and.b32  	%r147, %r146, 15;
	add.s32 	%r148, %r12, 3;
	and.b32  	%r149, %r148, 15;
	or.b32  	%r150, %r136, %r149;
	shl.b32 	%r151, %r150, 2;
	add.s32 	%r26, %r140, %r151;
	add.s32 	%r152, %r12, 4;
	and.b32  	%r153, %r152, 15;
	or.b32  	%r154, %r136, %r153;
	shl.b32 	%r155, %r154, 2;
	add.s32 	%r27, %r140, %r155;
	add.s32 	%r156, %r12, 5;
	and.b32  	%r157, %r156, 15;
	or.b32  	%r158, %r136, %r157;
	shl.b32 	%r159, %r158, 2;
	add.s32 	%r28, %r140, %r159;
	add.s32 	%r160, %r12, 6;
	and.b32  	%r161, %r160, 15;
	or.b32  	%r162, %r136, %r161;
	shl.b32 	%r163, %r162, 2;
	add.s32 	%r29, %r140, %r163;
	add.s32 	%r164, %r12, 7;
	and.b32  	%r165, %r164, 15;
	or.b32  	%r166, %r136, %r165;
	shl.b32 	%r167, %r166, 2;
	add.s32 	%r30, %r140, %r167;
	xor.b32  	%r168, %r13, 8;
	add.s32 	%r169, %r12, 9;
	and.b32  	%r170, %r169, 15;
	or.b32  	%r171, %r136, %r170;
	shl.b32 	%r172, %r171, 2;
	add.s32 	%r31, %r140, %r172;
	add.s32 	%r173, %r12, 10;
	and.b32  	%r174, %r173, 15;
	or.b32  	%r175, %r136, %r174;
	shl.b32 	%r176, %r175, 2;
	add.s32 	%r32, %r140, %r176;
	add.s32 	%r177, %r12, 11;
	and.b32  	%r178, %r177, 15;
	or.b32  	%r179, %r136, %r178;
	shl.b32 	%r180, %r179, 2;
	add.s32 	%r33, %r140, %r180;
	add.s32 	%r181, %r12, 12;
	and.b32  	%r182, %r181, 15;
	or.b32  	%r183, %r136, %r182;
	shl.b32 	%r184, %r183, 2;
	add.s32 	%r34, %r140, %r184;
	add.s32 	%r185, %r12, 13;
	and.b32  	%r186, %r185, 15;
	or.b32  	%r187, %r136, %r186;
	shl.b32 	%r188, %r187, 2;
	add.s32 	%r35, %r140, %r188;
	add.s32 	%r189, %r12, 14;
	and.b32  	%r190, %r189, 15;
	or.b32  	%r191, %r136, %r190;
	shl.b32 	%r192, %r191, 2;
	add.s32 	%r36, %r140, %r192;
	add.s32 	%r193, %r12, -1;
	and.b32  	%r194, %r193, 15;
	or.b32  	%r195, %r136, %r194;
	shl.b32 	%r196, %r195, 2;
	add.s32 	%r37, %r140, %r196;
	mad.lo.s32 	%r38, %r13, -31, %r136;
	or.b32  	%r39, %r143, %r134;
	or.b32  	%r40, %r147, %r134;
	or.b32  	%r41, %r149, %r134;
	or.b32  	%r42, %r153, %r134;
	or.b32  	%r43, %r157, %r134;
	or.b32  	%r44, %r161, %r134;
	or.b32  	%r45, %r165, %r134;
	or.b32  	%r46, %r168, %r134;
	or.b32  	%r47, %r170, %r134;
	or.b32  	%r48, %r174, %r134;
	or.b32  	%r49, %r178, %r134;
	or.b32  	%r50, %r182, %r134;
	or.b32  	%r51, %r186, %r134;
	or.b32  	%r52, %r190, %r134;
	or.b32  	%r53, %r194, %r134;
	shl.b32 	%r54, %r2, 4;
	shl.b32 	%r55, %r2, 3;
	mul.lo.s32 	%r56, %r2, 12;
	mul.wide.u32 	%rd24, %r2, 4;
	add.s64 	%rd4, %rd2, %rd24;
	mul.wide.u32 	%rd25, %r2, 8;
	add.s64 	%rd5, %rd2, %rd25;
	mul.wide.u32 	%rd26, %r2, 12;
	add.s64 	%rd6, %rd2, %rd26;
	shr.u32 	%r57, %r2, 5;
	cvt.u64.u32 	%rd42, %r19;
$L__BB551_7:
	setp.eq.s16 	%p5, %rs5, 2;
	shl.b32 	%r59, %r301, 9;
	mov.u32 	%r302, %r1;
	@%p5 bra 	$L__BB551_11;
	setp.eq.s16 	%p6, %rs5, 3;
	add.s32 	%r197, %r59, %r1;
	mul.wide.s32 	%rd27, %r197, 4;
	add.s64 	%rd7, %rd2, %rd27;
	ld.global.u32 	%r198, [%rd7];
	st.shared.u32 	[%r18], %r198;
	mov.u32 	%r302, %r3;
	@%p6 bra 	$L__BB551_11;
	setp.eq.s16 	%p7, %rs5, 0;
	cvt.u64.u32 	%rd28, %r19;
	add.s64 	%rd8, %rd7, %rd28;
	ld.global.u32 	%r199, [%rd8];
	st.shared.u32 	[%r20], %r199;
	mov.u32 	%r302, %r21;
	@%p7 bra 	$L__BB551_11;
	add.s64 	%rd30, %rd8, %rd28;
	ld.global.u32 	%r200, [%rd30];
	add.s32 	%r201, %r20, %r19;
	st.shared.u32 	[%r201], %r200;
	mov.u32 	%r302, %r22;
$L__BB551_11:
	setp.lt.u16 	%p8, %rs4, 2;
	@%p8 bra 	$L__BB551_14;
	shl.b32 	%r202, %r302, 2;
	mov.u32 	%r203, _ZZ9cuda_gemmIiLi256ELi4ELi1ELi512ELi32ELi32ELi32ELi1ELi1EEviiiPT_S1_S1_iiE3Ash;
	add.s32 	%r304, %r203, %r202;
	add.s32 	%r303, %r302, %r59;
$L__BB551_13:
	mul.wide.s32 	%rd31, %r303, 4;
	add.s64 	%rd32, %rd4, %rd31;
	add.s64 	%rd33, %rd5, %rd31;
	add.s64 	%rd34, %rd6, %rd31;
	add.s64 	%rd35, %rd2, %rd31;
	ld.global.u32 	%r204, [%rd35];
	st.shared.u32 	[%r304], %r204;
	ld.global.u32 	%r205, [%rd32];
	add.s32 	%r206, %r304, %r19;
	st.shared.u32 	[%r206], %r205;
	ld.global.u32 	%r207, [%rd33];
	add.s32 	%r208, %r304, %r55;
	st.shared.u32 	[%r208], %r207;
	ld.global.u32 	%r209, [%rd34];
	add.s32 	%r210, %r304, %r56;
	st.shared.u32 	[%r210], %r209;
	add.s32 	%r302, %r302, %r19;
	add.s32 	%r304, %r304, %r54;
	add.s32 	%r303, %r303, %r19;
	setp.lt.u32 	%p9, %r302, 512;
	@%p9 bra 	$L__BB551_13;
$L__BB551_14:
	setp.eq.s16 	%p10, %rs5, 2;
	mov.u32 	%r306, %r1;
	@%p10 bra 	$L__BB551_18;
	setp.eq.s16 	%p11, %rs5, 3;
	mov.b32 	%r211, 0;
	st.shared.u32 	[%r23], %r211;
	mov.u32 	%r306, %r3;
	@%p11 bra 	$L__BB551_18;
	setp.eq.s16 	%p12, %rs5, 0;
	mov.b32 	%r212, 0;
	st.shared.u32 	[%r24], %r212;
	mov.u32 	%r306, %r21;
	@%p12 bra 	$L__BB551_18;
	add.s32 	%r213, %r24, %r19;
	mov.b32 	%r214, 0;
	st.shared.u32 	[%r213], %r214;
	mov.u32 	%r306, %r22;
$L__BB551_18:
	setp.lt.u16 	%p13, %rs4, 2;
	@%p13 bra 	$L__BB551_20;
$L__BB551_19:
	shl.b32 	%r215, %r306, 2;
	mov.u32 	%r216, _ZZ9cuda_gemmIiLi256ELi4ELi1ELi512ELi32ELi32ELi32ELi1ELi1EEviiiPT_S1_S1_iiE3Csh;
	add.s32 	%r217, %r216, %r215;
	mov.b32 	%r218, 0;
	st.shared.u32 	[%r217], %r218;
	add.s32 	%r219, %r217, %r19;
	st.shared.u32 	[%r219], %r218;
	add.s32 	%r220, %r219, %r19;
	st.shared.u32 	[%r220], %r218;
	add.s32 	%r221, %r220, %r19;
	st.shared.u32 	[%r221], %r218;
	add.s32 	%r306, %r19, %r306;
	setp.lt.u32 	%p14, %r306, 512;
	@%p14 bra 	$L__BB551_19;
$L__BB551_20:
	shr.u32 	%r308, %r1, 5;
	bar.sync 	0;
	shr.u32 	%r222, %r1, 1;
	and.b32  	%r223, %r222, 15;
	shl.b32 	%r224, %r1, 4;
	and.b32  	%r225, %r224, 496;
	or.b32  	%r226, %r225, %r223;
	shl.b32 	%r227, %r226, 2;
	mov.u32 	%r228, _ZZ9cuda_gemmIiLi256ELi4ELi1ELi512ELi32ELi32ELi32ELi1ELi1EEviiiPT_S1_S1_iiE3Ash;
	add.s32 	%r229, %r228, %r227;
	ld.shared.u32 	%r73, [%r229];
	ld.shared.u32 	%r74, [%r25];
	add.s32 	%r230, %r222, 2;
	and.b32  	%r231, %r230, 15;
	or.b32  	%r232, %r225, %r231;
	shl.b32 	%r233, %r232, 2;
	add.s32 	%r234, %r228, %r233;
	ld.shared.u32 	%r75, [%r234];
	ld.shared.u32 	%r76, [%r26];
	ld.shared.u32 	%r77, [%r27];
	ld.shared.u32 	%r78, [%r28];
	ld.shared.u32 	%r79, [%r29];
	ld.shared.u32 	%r80, [%r30];
	xor.b32  	%r235, %r223, 8;
	or.b32  	%r236, %r225, %r235;
	shl.b32 	%r237, %r236, 2;
	add.s32 	%r238, %r228, %r237;
	ld.shared.u32 	%r81, [%r238];
	ld.shared.u32 	%r82, [%r31];
	ld.shared.u32 	%r83, [%r32];
	ld.shared.u32 	%r84, [%r33];
	ld.shared.u32 	%r85, [%r34];
	ld.shared.u32 	%r86, [%r35];
	ld.shared.u32 	%r87, [%r36];
	ld.shared.u32 	%r88, [%r37];
$L__BB551_21:
	and.b32  	%r239, %r1, 1;
	setp.eq.b32 	%p15, %r239, 1;
	mad.lo.s32 	%r240, %r308, 132, %r17;
	ld.shared.u32 	%r241, [%r240];
	shfl.sync.idx.b32	%r242|%p16, %r241, %r38, 31, -1;
	mul.lo.s32 	%r243, %r242, %r73;
	shfl.sync.idx.b32	%r244|%p17, %r241, %r39, 31, -1;
	mad.lo.s32 	%r245, %r244, %r74, %r243;
	shfl.sync.idx.b32	%r246|%p18, %r241, %r40, 31, -1;
	mad.lo.s32 	%r247, %r246, %r75, %r245;
	shfl.sync.idx.b32	%r248|%p19, %r241, %r41, 31, -1;
	mad.lo.s32 	%r249, %r248, %r76, %r247;
	shfl.sync.idx.b32	%r250|%p20, %r241, %r42, 31, -1;
	mad.lo.s32 	%r251, %r250, %r77, %r249;
	shfl.sync.idx.b32	%r252|%p21, %r241, %r43, 31, -1;
	mad.lo.s32 	%r253, %r252, %r78, %r251;
	shfl.sync.idx.b32	%r254|%p22, %r241, %r44, 31, -1;
	mad.lo.s32 	%r255, %r254, %r79, %r253;
	shfl.sync.idx.b32	%r256|%p23, %r241, %r45, 31, -1;
	mad.lo.s32 	%r257, %r256, %r80, %r255;
	shfl.sync.idx.b32	%r258|%p24, %r241, %r46, 31, -1;
	mad.lo.s32 	%r259, %r258, %r81, %r257;
	shfl.sync.idx.b32	%r260|%p25, %r241, %r47, 31, -1;
	mad.lo.s32 	%r261, %r260, %r82, %r259;
	shfl.sync.idx.b32	%r262|%p26, %r241, %r48, 31, -1;
	mad.lo.s32 	%r263, %r262, %r83, %r261;
	shfl.sync.idx.b32	%r264|%p27, %r241, %r49, 31, -1;
	mad.lo.s32 	%r265, %r264, %r84, %r263;
	shfl.sync.idx.b32	%r266|%p28, %r241, %r50, 31, -1;
	mad.lo.s32 	%r267, %r266, %r85, %r265;
	shfl.sync.idx.b32	%r268|%p29, %r241, %r51, 31, -1;
	mad.lo.s32 	%r269, %r268, %r86, %r267;
	shfl.sync.idx.b32	%r270|%p30, %r241, %r52, 31, -1;
	mad.lo.s32 	%r271, %r270, %r87, %r269;
	shfl.sync.idx.b32	%r272|%p31, %r241, %r53, 31, -1;
	mad.lo.s32 	%r273, %r272, %r88, %r271;
	shfl.sync.down.b32	%r274|%p32, %r273, 1, 7711, -1;
	add.s32 	%r90, %r274, %r273;
	@%p15 bra 	$L__BB551_23;
	shl.b32 	%r275, %r308, 6;
	shl.b32 	%r276, %r1, 1;
	and.b32  	%r277, %r276, 60;
	or.b32  	%r278, %r275, %r277;
	mov.u32 	%r279, _ZZ9cuda_gemmIiLi256ELi4ELi1ELi512ELi32ELi32ELi32ELi1ELi1EEviiiPT_S1_S1_iiE3Csh;
	add.s32 	%r280, %r279, %r278;
	st.shared.u32 	[%r280], %r90;
$L__BB551_23:
	add.s32 	%r308, %r308, %r57;
	setp.lt.u32 	%p33, %r308, 32;
	@%p33 bra 	$L__BB551_21;
	setp.eq.s16 	%p34, %rs5, 2;
	bar.sync 	0;
	mov.u32 	%r309, %r1;
	@%p34 bra 	$L__BB551_28;
	setp.eq.s16 	%p35, %rs5, 3;
	add.s32 	%r281, %r59, %r1;
	ld.shared.u32 	%r282, [%r23];
	mul.wide.s32 	%rd36, %r281, 4;
	add.s64 	%rd9, %rd3, %rd36;
	st.global.u32 	[%rd9], %r282;
	mov.u32 	%r309, %r3;
	@%p35 bra 	$L__BB551_28;
	setp.eq.s16 	%p36, %rs5, 0;
	ld.shared.u32 	%r283, [%r24];
	cvt.u64.u32 	%rd37, %r19;
	add.s64 	%rd10, %rd9, %rd37;
	st.global.u32 	[%rd10], %r283;
	mov.u32 	%r309, %r21;
	@%p36 bra 	$L__BB551_28;
	add.s32 	%r284, %r24, %r19;
	ld.shared.u32 	%r285, [%r284];
	add.s64 	%rd39, %rd10, %rd37;
	st.global.u32 	[%rd39], %r285;
	mov.u32 	%r309, %r22;
$L__BB551_28:
	setp.lt.u16 	%p37, %rs4, 2;
	@%p37 bra 	$L__BB551_30;
$L__BB551_29:
	add.s32 	%r286, %r59, %r309;
	shl.b32 	%r287, %r309, 2;
	mov.u32 	%r288, _ZZ9cuda_gemmIiLi256ELi4ELi1ELi512ELi32ELi32ELi32ELi1ELi1EEviiiPT_S1_S1_iiE3Csh;
	add.s32 	%r289, %r288, %r287;
	ld.shared.u32 	%r290, [%r289];
	mul.wide.s32 	%rd40, %r286, 4;
	add.s64 	%rd41, %rd3, %rd40;
	st.global.u32 	[%rd41], %r290;
	add.s32 	%r291, %r289, %r19;
	ld.shared.u32 	%r292, [%r291];
	add.s64 	%rd43, %rd41, %rd42;
	st.global.u32 	[%rd43], %r292;
	add.s32 	%r293, %r291, %r19;
	ld.shared.u32 	%r294, [%r293];
	add.s64 	%rd44, %rd43, %rd42;
	st.global.u32 	[%rd44], %r294;
	add.s32 	%r295, %r293, %r19;
	ld.shared.u32 	%r296, [%r295];
	add.s64 	%rd45, %rd44, %rd42;
	st.global.u32 	[%rd45], %r296;
	add.s32 	%r309, %r19, %r309;
	setp.lt.u32 	%p38, %r309, 512;
	@%p38 bra 	$L__BB551_29;
$L__BB551_30:
	add.s32 	%r301, %r301, %r15;
	setp.lt.u32 	%p39, %r301, %r16;
	@%p39 bra 	$L__BB551_7;
$L__BB551_31:
	ret;

}
	// .globl	_Z9cuda_gemmIiLi256ELi4ELi1ELi512ELi64ELi64ELi32ELi0ELi0EEviiiPT_S1_S1_ii
.visible .entry _Z9cuda_gemmIiLi256ELi4ELi1ELi512ELi64ELi64ELi32ELi0ELi0EEviiiPT_S1_S1_ii(
	.param .u32 _Z9cuda_gemmIiLi256ELi4ELi1ELi512ELi64ELi64ELi32ELi0ELi0EEviiiPT_S1_S1_ii_param_0,
	.param .u32 _Z9cuda_gemmIiLi256ELi4ELi1ELi512ELi64ELi64ELi32ELi0ELi0EEviiiPT_S1_S1_ii_param_1,
	.param .u32 _Z9cuda_gemmIiLi256ELi4ELi1ELi512ELi64ELi64ELi32ELi0ELi0EEviiiPT_S1_S1_ii_param_2,
	.param .u64 .ptr .align 1 _Z9cuda_gemmIiLi256ELi4ELi1ELi512ELi64ELi64ELi32ELi0ELi0EEviiiPT_S1_S1_ii_param_3,
	.param .u64 .ptr .align 1 _Z9cuda_gemmIiLi256ELi4ELi1ELi512ELi64ELi64ELi32ELi0ELi0EEviiiPT_S1_S1_ii_param_4,
	.param .u64 .ptr .align 1 _Z9cuda_gemmIiLi256ELi4ELi1ELi512ELi64ELi64ELi32ELi0ELi0EEviiiPT_S1_S1_ii_param_5,
	.param .u32 _Z9cuda_gemmIiLi256ELi4ELi1ELi512ELi64ELi64ELi32ELi0ELi0EEviiiPT_S1_S1_ii_param_6,
	.param .u32 _Z9cuda_gemmIiLi256ELi4ELi1ELi512ELi64ELi64ELi32ELi0ELi0EEviiiPT_S1_S1_ii_param_7
)
.maxntid 256
{
	.reg .pred 	%p<151>;
	.reg .b16 	%rs<8>;
	.reg .b32 	%r<1217>;
	.reg .b64 	%rd<39>;
	// demoted variable
	.shared .align 128 .b8 _ZZ9cuda_gemmIiLi256ELi4ELi1ELi512ELi64ELi64ELi32ELi0ELi0EEviiiPT_S1_S1_iiE11kron_fac_sh[8320];
	// demoted variable
	.shared .align 128 .b8 _ZZ9cuda_gemmIiLi256ELi4ELi1ELi512ELi64ELi64ELi32ELi0ELi0EEviiiPT_S1_S1_iiE3Ash[2048];
	// demoted variable
	.shared .align 128 .b8 _ZZ9cuda_gemmIiLi256ELi4ELi1ELi512ELi64ELi64ELi32ELi0ELi0EEviiiPT_S1_S1_iiE3Csh[1024];
	ld.param.u32 	%r377, [_Z9cuda_gemmIiLi256ELi4ELi1ELi512ELi64ELi64ELi32ELi0ELi0EEviiiPT_S1_S1_ii_param_2];
	ld.param.u64 	%rd7, [_Z9cuda_gemmIiLi256ELi4ELi1ELi512ELi64ELi64ELi32ELi0ELi0EEviiiPT_S1_S1_ii_param_5];
	ld.param.u32 	%r379, [_Z9cuda_gemmIiLi256ELi4ELi1ELi512ELi64ELi64ELi32ELi0ELi0EEviiiPT_S1_S1_ii_param_7];
	cvta.to.global.u64 	%rd1, %rd7;
	mov.u32 	%r1, %tid.x;
	setp.lt.s32 	%p1, %r379, 16;
	shr.u32 	%r2, %r379, 4;
	selp.b32 	%r3, 1, %r2, %p1;
	and.b32  	%r380, %r377, -512;
	setp.eq.s32 	%p2, %r380, 32768;
	@%p2 bra 	$L__BB552_3;
	setp.ne.s32 	%p3, %r380, 16384;
	@%p3 bra 	$L__BB552_4;
	mov.u32 	%r382, %ctaid.x;
	shr.u32 	%r1022, %r382, 5;
	and.b32  	%r1021, %r382, 31;
	bra.uni 	$L__BB552_5;
$L__BB552_3:
	mov.u32 	%r381, %ctaid.x;
	shr.u32 	%r1022, %r381, 6;
	and.b32  	%r1021, %r381, 63;
	bra.uni 	$L__BB552_5;
$L__BB552_4:
	mov.u32 	%r383, %ctaid.x;
	shr.s32 	%r384, %r377, 31;
	shr.u32 	%r385, %r384, 23;
	add.s32 	%r386, %r377, %r385;
	shr.s32 	%r387, %r386, 9;
	div.u32 	%r1022, %r383, %r387;
	mul.lo.s32 	%r388, %r1022, %r387;
	sub.s32 	%r1021, %r383, %r388;
$L__BB552_5:
	div.s32 	%r12, 512, %r379;
	mul.lo.s32 	%r389, %r12, %r3;
	min.s32 	%r13, %r389, 256;
	div.u32 	%r15, %r1, %r13;
	mul.lo.s32 	%r390, %r15, %r13;
	sub.s32 	%r391, %r1, %r390;
	div.u32 	%r14, %r391, %r3;
	mov.u32 	%r392, %ntid.x;
	div.u32 	%r16, %r392, %r13;
	mov.u32 	%r1039, %ctaid.y;
	mov.u32 	%r393, %nctaid.y;
	shl.b32 	%r394, %r393, 2;
	setp.ge.u32 	%p4, %r1039, %r394;
	@%p4 bra 	$L__BB552_170;
	ld.param.u32 	%r1019, [_Z9cuda_gemmIiLi256ELi4ELi1ELi512ELi64ELi64ELi32ELi0ELi0EEviiiPT_S1_S1_ii_param_6];
	shl.b32 	%r18, %r1021, 9;
	shl.b32 	%r396, %r1022, 5;
	and.b32  	%r397, %r1, 31;
	or.b32  	%r19, %r396, %r397;
	and.b32  	%r398, %r14, 15;
	rem.u32 	%r399, %r1, %r3;
	shl.b32 	%r20, %r399, 4;
	min.s32 	%r21, %r1019, 32;
	min.u32 	%r400, %r379, 16;
	or.b32  	%r22, %r398, %r20;
	shl.b32 	%r401, %r3, 8;
	sub.s32 	%r23, 8223, %r401;
	shr.u32 	%r402, %r377, 31;
	add.s32 	%r403, %r377, %r402;
	shr.s32 	%r404, %r403, 1;
	mul.lo.s32 	%r405, %r1022, %r404;
	mad.lo.s32 	%r24, %r12, %r1021, %r405;
	add.s32 	%r406, %r1, %r392;
	cvt.u16.u32 	%rs2, %r406;
	sub.s16 	%rs3, 511, %rs2;
	cvt.u16.u32 	%rs4, %r392;
	div.u16 	%rs1, %rs3, %rs4;
	max.u32 	%r407, %r406, 256;
	setp.lt.u32 	%p5, %r406, 256;
	selp.u32 	%r408, 1, 0, %p5;
	add.s32 	%r409, %r406, %r408;
	sub.s32 	%r410, %r407, %r409;
	div.u32 	%r411, %r410, %r392;
	add.s32 	%r26, %r411, %r408;
	shl.b32 	%r27, %r392, 2;
	setp.gt.u32 	%p6, %r379, %r398;
	selp.b32 	%r412, 0, %r400, %p6;
	sub.s32 	%r28, %r22, %r412;
	add.s32 	%r413, %r398, 1;
	setp.lt.u32 	%p7, %r413, %r400;
	selp.b32 	%r414, 0, %r400, %p7;
	sub.s32 	%r29, %r22, %r414;
	add.s32 	%r415, %r398, 2;
	setp.lt.u32 	%p8, %r415, %r400;
	selp.b32 	%r416, 0, %r400, %p8;
	sub.s32 	%r30, %r22, %r416;
	add.s32 	%r417, %r398, 3;
	setp.lt.u32 	%p9, %r417, %r400;
	selp.b32 	%r418, 0, %r400, %p9;
	sub.s32 	%r31, %r22, %r418;
	add.s32 	%r419, %r398, 4;
	setp.lt.u32 	%p10, %r419, %r400;
	selp.b32 	%r420, 0, %r400, %p10;
	sub.s32 	%r32, %r22, %r420;
	add.s32 	%r421, %r398, 5;
	setp.lt.u32 	%p11, %r421, %r400;
	selp.b32 	%r422, 0, %r400, %p11;
	sub.s32 	%r33, %r22, %r422;
	add.s32 	%r423, %r398, 6;
	setp.lt.u32 	%p12, %r423, %r400;
	selp.b32 	%r424, 0, %r400, %p12;
	sub.s32 	%r34, %r22, %r424;
	add.s32 	%r425, %r398, 7;
	setp.lt.u32 	%p13, %r425, %r400;
	selp.b32 	%r426, 0, %r400, %p13;
	sub.s32 	%r35, %r22, %r426;
	add.s32 	%r427, %r398, 8;
	setp.lt.u32 	%p14, %r427, %r400;
	selp.b32 	%r428, 0, %r400, %p14;
	sub.s32 	%r36, %r22, %r428;
	add.s32 	%r429, %r398, 9;
	setp.lt.u32 	%p15, %r429, %r400;
	selp.b32 	%r430, 0, %r400, %p15;
	sub.s32 	%r37, %r22, %r430;
	add.s32 	%r431, %r398, 10;
	setp.lt.u32 	%p16, %r431, %r400;
	selp.b32 	%r432, 0, %r400, %p16;
	sub.s32 	%r38, %r22, %r432;
	add.s32 	%r433, %r398, 11;
	setp.lt.u32 	%p17, %r433, %r400;
	selp.b32 	%r434, 0, %r400, %p17;
	sub.s32 	%r39, %r22, %r434;
	add.s32 	%r435, %r398, 12;
	setp.lt.u32 	%p18, %r435, %r400;
	selp.b32 	%r436, 0, %r400, %p18;
	sub.s32 	%r40, %r22, %r436;
	add.s32 	%r437, %r398, 13;
	setp.lt.u32 	%p19, %r437, %r400;
	selp.b32 	%r438, 0, %r400, %p19;
	sub.s32 	%r41, %r22, %r438;
	add.s32 	%r439, %r398, 14;
	setp.lt.u32 	%p20, %r439, %r400;
	selp.b32 	%r440, 0, %r400, %p20;
	sub.s32 	%r42, %r22, %r440;
	add.s32 	%r441, %r398, 15;
	setp.lt.u32 	%p21, %r441, %r400;
	selp.b32 	%r442, 0, %r400, %p21;
	sub.s32 	%r43, %r22, %r442;
	and.b16  	%rs5, %rs1, 3;
	mul.wide.u32 	%rd13, %r392, 4;
	mul.wide.u32 	%rd16, %r392, 8;
	mul.wide.u32 	%rd18, %r392, 12;
	cvt.u64.u32 	%rd9, %r27;
$L__BB552_7:
	ld.param.u64 	%rd37, [_Z9cuda_gemmIiLi256ELi4ELi1ELi512ELi64ELi64ELi32ELi0ELi0EEviiiPT_S1_S1_ii_param_3];
	cvta.to.global.u64 	%rd2, %rd37;
	setp.eq.s16 	%p22, %rs5, 2;
	mul.lo.s32 	%r61, %r1039, %r377;
	mov.u32 	%r1040, %r1;
	@%p22 bra 	$L__BB552_11;
	add.s32 	%r1040, %r1, %r392;
	setp.eq.s16 	%p23, %rs5, 3;
	add.s32 	%r443, %r61, %r18;
	add.s32 	%r444, %r443, %r1;
	mul.wide.s32 	%rd8, %r444, 4;
	add.s64 	%rd3, %rd2, %rd8;
	ld.global.u32 	%r445, [%rd3];
	shl.b32 	%r446, %r1, 2;
	mov.u32 	%r447, _ZZ9cuda_gemmIiLi256ELi4ELi1ELi512ELi64ELi64ELi32ELi0ELi0EEviiiPT_S1_S1_iiE3Ash;
	add.s32 	%r448, %r447, %r446;
	st.shared.u32 	[%r448], %r445;
	@%p23 bra 	$L__BB552_11;
	add.s32 	%r1040, %r1040, %r392;
	setp.eq.s16 	%p24, %rs5, 0;
	add.s64 	%rd4, %rd3, %rd9;
	ld.global.u32 	%r449, [%rd4];
	shl.b32 	%r450, %r1, 2;
	mov.u32 	%r451, _ZZ9cuda_gemmIiLi256ELi4ELi1ELi512ELi64ELi64ELi32ELi0ELi0EEviiiPT_S1_S1_iiE3Ash;
	add.s32 	%r452, %r451, %r450;
	add.s32 	%r453, %r452, %r27;
	st.shared.u32 	[%r453], %r449;
	@%p24 bra 	$L__BB552_11;
	add.s32 	%r1040, %r1040, %r392;
	add.s64 	%rd11, %rd4, %rd9;
	ld.global.u32 	%r454, [%rd11];
	shl.b32 	%r455, %r1, 2;
	mov.u32 	%r456, _ZZ9cuda_gemmIiLi256ELi4ELi1ELi512ELi64ELi64ELi32ELi0ELi0EEviiiPT_S1_S1_iiE3Ash;
	add.s32 	%r457, %r456, %r455;
	add.s32 	%r458, %r457, %r27;
	add.s32 	%r459, %r458, %r27;
	st.shared.u32 	[%r459], %r454;
$L__BB552_11:
	setp.lt.u16 	%p25, %rs1, 2;
	@%p25 bra 	$L__BB552_14;
	shl.b32 	%r460, %r1040, 2;
	mov.u32 	%r461, _ZZ9cuda_gemmIiLi256ELi4ELi1ELi512ELi64ELi64ELi32ELi0ELi0EEviiiPT_S1_S1_iiE3Ash;
	add.s32 	%r1042, %r461, %r460;
	add.s32 	%r462, %r18, %r1040;
	add.s32 	%r1041, %r462, %r61;
$L__BB552_13:
	mul.wide.s32 	%rd12, %r1041, 4;
	add.s64 	%rd14, %rd2, %rd12;
	add.s64 	%rd15, %rd14, %rd13;
	add.s64 	%rd17, %rd14, %rd16;
	add.s64 	%rd19, %rd14, %rd18;
	ld.global.u32 	%r463, [%rd14];
	st.shared.u32 	[%r1042], %r463;
	ld.global.u32 	%r464, [%rd15];
	add.s32 	%r465, %r1042, %r27;
	st.shared.u32 	[%r465], %r464;
	ld.global.u32 	%r466, [%rd17];
	shl.b32 	%r467, %r392, 3;
	add.s32 	%r468, %r1042, %r467;
	st.shared.u32 	[%r468], %r466;
	ld.global.u32 	%r469, [%rd19];
	mad.lo.s32 	%r470, %r392, 12, %r1042;
	st.shared.u32 	[%r470], %r469;
	add.s32 	%r1040, %r1040, %r27;
	shl.b32 	%r471, %r392, 4;
	add.s32 	%r1042, %r1042, %r471;
	add.s32 	%r1041, %r1041, %r27;
	setp.lt.u32 	%p26, %r1040, 512;
	@%p26 bra 	$L__BB552_13;
$L__BB552_14:
	add.s32 	%r74, %r1, %r392;
	add.s32 	%r75, %r74, %r392;
	and.b32  	%r76, %r26, 3;
	setp.eq.s32 	%p27, %r76, 3;
	mov.u32 	%r1044, %r1;
	@%p27 bra 	$L__BB552_18;
	setp.eq.s32 	%p28, %r76, 0;
	shl.b32 	%r472, %r1, 2;
	mov.u32 	%r473, _ZZ9cuda_gemmIiLi256ELi4ELi1ELi512ELi64ELi64ELi32ELi0ELi0EEviiiPT_S1_S1_iiE3Csh;
	add.s32 	%r474, %r473, %r472;
	mov.b32 	%r475, 0;
	st.shared.u32 	[%r474], %r475;
	mov.u32 	%r1044, %r74;
	@%p28 bra 	$L__BB552_18;
	setp.eq.s32 	%p29, %r76, 1;
	shl.b32 	%r476, %r1, 2;
	mov.u32 	%r477, _ZZ9cuda_gemmIiLi256ELi4ELi1ELi512ELi64ELi64ELi32ELi0ELi0EEviiiPT_S1_S1_iiE3Csh;
	add.s32 	%r478, %r477, %r476;
	add.s32 	%r479, %r478, %r27;
	mov.b32 	%r480, 0;
	st.shared.u32 	[%r479], %r480;
	mov.u32 	%r1044, %r75;
	@%p29 bra 	$L__BB552_18;
	add.s32 	%r1044, %r75, %r392;
	shl.b32 	%r481, %r1, 2;
	mov.u32 	%r482, _ZZ9cuda_gemmIiLi256ELi4ELi1ELi512ELi64ELi64ELi32ELi0ELi0EEviiiPT_S1_S1_iiE3Csh;
	add.s32 	%r483, %r482, %r481;
	add.s32 	%r484, %r483, %r27;
	add.s32 	%r485, %r484, %r27;
	mov.b32 	%r486, 0;
	st.shared.u32 	[%r485], %r486;
$L__BB552_18:
	setp.lt.u32 	%p30, %r26, 3;
	@%p30 bra 	$L__BB552_20;
$L__BB552_19:
	shl.b32 	%r487, %r1044, 2;
	mov.u32 	%r488, _ZZ9cuda_gemmIiLi256ELi4ELi1ELi512ELi64ELi64ELi32ELi0ELi0EEviiiPT_S1_S1_iiE3Csh;
	add.s32 	%r489, %r488, %r487;
	mov.b32 	%r490, 0;
	st.shared.u32 	[%r489], %r490;
	add.s32 	%r491, %r489, %r27;
	st.shared.u32 	[%r491], %r490;
	add.s32 	%r492, %r491, %r27;
	st.shared.u32 	[%r492], %r490;
	add.s32 	%r493, %r492, %r27;
	st.shared.u32 	[%r493], %r490;
	add.s32 	%r1044, %r27, %r1044;
	setp.lt.u32 	%p31, %r1044, 256;
	@%p31 bra 	$L__BB552_19;
$L__BB552_20:
	and.b32  	%r81, %r1, 31;
	shr.u32 	%r494, %r1, 5;
	setp.ge.s32 	%p32, %r494, %r379;
	@%p32 bra 	$L__BB552_23;
	shr.u32 	%r1046, %r1, 5;
$L__BB552_22:
	ld.param.u32 	%r1020, [_Z9cuda_gemmIiLi256ELi4ELi1ELi512ELi64ELi64ELi32ELi0ELi0EEviiiPT_S1_S1_ii_param_6];
	ld.param.u64 	%rd38, [_Z9cuda_gemmIiLi256ELi4ELi1ELi512ELi64ELi64ELi32ELi0ELi0EEviiiPT_S1_S1_ii_param_4];
	mad.lo.s32 	%r495, %r1046, %r1020, %r19;
	cvta.to.global.u64 	%rd20, %rd38;
	mul.wide.s32 	%rd21, %r495, 4;
	add.s64 	%rd22, %rd20, %rd21;
	ld.global.u32 	%r496, [%rd22];
	mov.u32 	%r497, _ZZ9cuda_gemmIiLi256ELi4ELi1ELi512ELi64ELi64ELi32ELi0ELi0EEviiiPT_S1_S1_iiE11kron_fac_sh;
	mad.lo.s32 	%r498, %r81, 260, %r497;
	shl.b32 	%r499, %r1046, 2;
	add.s32 	%r500, %r498, %r499;
	st.shared.u32 	[%r500], %r496;
	shr.u32 	%r501, %r392, 5;
	add.s32 	%r1046, %r1046, %r501;
	setp.lt.s32 	%p33, %r1046, %r379;
	@%p33 bra 	$L__BB552_22;
$L__BB552_23:
	setp.lt.s32 	%p34, %r12, 1;
	bar.sync 	0;
	@%p34 bra 	$L__BB552_163;
	setp.ne.s32 	%p35, %r3, 1;
	@%p35 bra 	$L__BB552_93;
	mov.b32 	%r1063, 0;
$L__BB552_26:
	setp.lt.s32 	%p110, %r379, 1;
	add.s32 	%r102, %r1063, %r14;
	mul.lo.s32 	%r103, %r102, %r379;
	add.s32 	%r104, %r103, %r20;
	@%p110 bra 	$L__BB552_28;
	add.s32 	%r803, %r22, %r103;
	shl.b32 	%r804, %r803, 2;
	mov.u32 	%r805, _ZZ9cuda_gemmIiLi256ELi4ELi1ELi512ELi64ELi64ELi32ELi0ELi0EEviiiPT_S1_S1_iiE3Ash;
	add.s32 	%r806, %r805, %r804;
	ld.shared.u32 	%r1214, [%r806];
$L__BB552_28:
	setp.lt.s32 	%p111, %r379, 2;
	@%p111 bra 	$L__BB552_30;
	add.s32 	%r807, %r14, 1;
	and.b32  	%r808, %r807, 15;
	add.s32 	%r809, %r104, %r808;
	shl.b32 	%r810, %r809, 2;
	mov.u32 	%r811, _ZZ9cuda_gemmIiLi256ELi4ELi1ELi512ELi64ELi64ELi32ELi0ELi0EEviiiPT_S1_S1_iiE3Ash;
	add.s32 	%r812, %r811, %r810;
	ld.shared.u32 	%r1213, [%r812];
$L__BB552_30:
	setp.lt.s32 	%p112, %r379, 3;
	@%p112 bra 	$L__BB552_32;
	add.s32 	%r813, %r14, 2;
	and.b32  	%r814, %r813, 15;
	add.s32 	%r815, %r104, %r814;
	shl.b32 	%r816, %r815, 2;
	mov.u32 	%r817, _ZZ9cuda_gemmIiLi256ELi4ELi1ELi512ELi64ELi64ELi32ELi0ELi0EEviiiPT_S1_S1_iiE3Ash;
	add.s32 	%r818, %r817, %r816;
	ld.shared.u32 	%r1212, [%r818];
$L__BB552_32:
	setp.lt.s32 	%p113, %r379, 4;
	@%p113 bra 	$L__BB552_34;
	add.s32 	%r819, %r14, 3;
	and.b32  	%r820, %r819, 15;
	add.s32 	%r821, %r104, %r820;
	shl.b32 	%r822, %r821, 2;
	mov.u32 	%r823, _ZZ9cuda_gemmIiLi256ELi4ELi1ELi512ELi64ELi64ELi32ELi0ELi0EEviiiPT_S1_S1_iiE3Ash;
	add.s32 	%r824, %r823, %r822;
	ld.shared.u32 	%r1211, [%r824];
$L__BB552_34:
	setp.lt.s32 	%p114, %r379, 5;
	@%p114 bra 	$L__BB552_36;
	add.s32 	%r825, %r14, 4;
	and.b32  	%r826, %r825, 15;
	add.s32 	%r827, %r104, %r826;
	shl.b32 	%r828, %r827, 2;
	mov.u32 	%r829, _ZZ9cuda_gemmIiLi256ELi4ELi1ELi512ELi64ELi64ELi32ELi0ELi0EEviiiPT_S1_S1_iiE3Ash;
	add.s32 	%r830, %r829, %r828;
	ld.shared.u32 	%r1210, [%r830];
$L__BB552_36:
	setp.lt.s32 	%p115, %r379, 6;
	@%p115 bra 	$L__BB552_38;
	add.s32 	%r831, %r14, 5;
	and.b32  	%r832, %r831, 15;
	add.s32 	%r833, %r104, %r832;
	shl.b32 	%r834, %r833, 2;
	mov.u32 	%r835, _ZZ9cuda_gemmIiLi256ELi4ELi1ELi512ELi64ELi64ELi32ELi0ELi0EEviiiPT_S1_S1_iiE3Ash;
	add.s32 	%r836, %r835, %r834;
	ld.shared.u32 	%r1209, [%r836];
$L__BB552_38:
	setp.lt.s32 	%p116, %r379, 7;
	@%p116 bra 	$L__BB552_40;
	add.s32 	%r837, %r14, 6;
	and.b32  	%r838, %r837, 15;
	add.s32 	%r839, %r104, %r838;
	shl.b32 	%r840, %r839, 2;
	mov.u32 	%r841, _ZZ9cuda_gemmIiLi256ELi4ELi1ELi512ELi64ELi64ELi32ELi0ELi0EEviiiPT_S1_S1_iiE3Ash;
	add.s32 	%r842, %r841, %r840;
	ld.shared.u32 	%r1208, [%r842];
$L__BB552_40:
	setp.lt.s32 	%p117, %r379, 8;
	@%p117 bra 	$L__BB552_42;
	add.s32 	%r843, %r14, 7;
	and.b32  	%r844, %r843, 15;
	add.s32 	%r845, %r104, %r844;
	shl.b32 	%r846, %r845, 2;
	mov.u32 	%r847, _ZZ9cuda_gemmIiLi256ELi4ELi1ELi512ELi64ELi64ELi32ELi0ELi0EEviiiPT_S1_S1_iiE3Ash;
	add.s32 	%r848, %r847, %r846;
	ld.shared.u32 	%r1207, [%r848];
$L__BB552_42:
	setp.lt.s32 	%p118, %r379, 9;
	@%p118 bra 	$L__BB552_44;
	and.b32  	%r849, %r14, 15;
	xor.b32  	%r850, %r849, 8;
	add.s32 	%r851, %r104, %r850;
	shl.b32 	%r852, %r851, 2;
	mov.u32 	%r853, _ZZ9cuda_gemmIiLi256ELi4ELi1ELi512ELi64ELi64ELi32ELi0ELi0EEviiiPT_S1_S1_iiE3Ash;
	add.s32 	%r854, %r853, %r852;
	ld.shared.u32 	%r1206, [%r854];
$L__BB552_44:
	setp.lt.s32 	%p119, %r379, 10;
	@%p119 bra 	$L__BB552_46;
	add.s32 	%r855, %r14, 9;
	and.b32  	%r856, %r855, 15;
	add.s32 	%r857, %r104, %r856;
	shl.b32 	%r858, %r857, 2;
	mov.u32 	%r859, _ZZ9cuda_gemmIiLi256ELi4ELi1ELi512ELi64ELi64ELi32ELi0ELi0EEviiiPT_S1_S1_iiE3Ash;
	add.s32 	%r860, %r859, %r858;
	ld.shared.u32 	%r1205, [%r860];
$L__BB552_46:
	setp.lt.s32 	%p120, %r379, 11;
	@%p120 bra 	$L__BB552_48;
	add.s32 	%r861, %r14, 10;
	and.b32  	%r862, %r861, 15;
	add.s32 	%r863, %r104, %r862;
	shl.b32 	%r864, %r863, 2;
	mov.u32 	%r865, _ZZ9cuda_gemmIiLi256ELi4ELi1ELi512ELi64ELi64ELi32ELi0ELi0EEviiiPT_S1_S1_iiE3Ash;
	add.s32 	%r866, %r865, %r864;
	ld.shared.u32 	%r1204, [%r866];
$L__BB552_48:
	setp.lt.s32 	%p121, %r379, 12;
	@%p121 bra 	$L__BB552_50;
	add.s32 	%r867, %r14, 11;
	and.b32  	%r868, %r867, 15;
	add.s32 	%r869, %r104, %r868;
	shl.b32 	%r870, %r869, 2;
	mov.u32 	%r871, _ZZ9cuda_gemmIiLi256ELi4ELi1ELi512ELi64ELi64ELi32ELi0ELi0EEviiiPT_S1_S1_iiE3Ash;
	add.s32 	%r872, %r871, %r870;
	ld.shared.u32 	%r1203, [%r872];
$L__BB552_50:
	setp.lt.s32 	%p122, %r379, 13;
	@%p122 bra 	$L__BB552_52;
	add.s32 	%r873, %r14, 12;
	and.b32  	%r874, %r873, 15;
	add.s32 	%r875, %r104, %r874;
	shl.b32 	%r876, %r875, 2;
	mov.u32 	%r877, _ZZ9cuda_gemmIiLi256ELi4ELi1ELi512ELi64ELi64ELi32ELi0ELi0EEviiiPT_S1_S1_iiE3Ash;
	add.s32 	%r878, %r877, %r876;
	ld.shared.u32 	%r1202, [%r878];
$L__BB552_52:
	setp.lt.s32 	%p123, %r379, 14;
	@%p123 bra 	$L__BB552_54;
	add.s32 	%r879, %r14, 13;
	and.b32  	%r880, %r879, 15;
	add.s32 	%r881, %r104, %r880;
	shl.b32 	%r882, %r881, 2;
	mov.u32 	%r883, _ZZ9cuda_gemmIiLi256ELi4ELi1ELi512ELi64ELi64ELi32ELi0ELi0EEviiiPT_S1_S1_iiE3Ash;
	add.s32 	%r884, %r883, %r882;
	ld.shared.u32 	%r1201, [%r884];
$L__BB552_54:
	setp.lt.s32 	%p124, %r379, 15;
	@%p124 bra 	$L__BB552_56;
	add.s32 	%r885, %r14, 14;
	and.b32  	%r886, %r885, 15;
	add.s32 	%r887, %r104, %r886;
	shl.b32 	%r888, %r887, 2;
	mov.u32 	%r889, _ZZ9cuda_gemmIiLi256ELi4ELi1ELi512ELi64ELi64ELi32ELi0ELi0EEviiiPT_S1_S1_iiE3Ash;
	add.s32 	%r890, %r889, %r888;
	ld.shared.u32 	%r1200, [%r890];
$L__BB552_56:
	setp.lt.s32 	%p125, %r379, 16;
	@%p125 bra 	$L__BB552_58;
	add.s32 	%r891, %r14, -1;
	and.b32  	%r892, %r891, 15;
	add.s32 	%r893, %r104, %r892;
	shl.b32 	%r894, %r893, 2;
	mov.u32 	%r895, _ZZ9cuda_gemmIiLi256ELi4ELi1ELi512ELi64ELi64ELi32ELi0ELi0EEviiiPT_S1_S1_iiE3Ash;
	add.s32 	%r896, %r895, %r894;
	ld.shared.u32 	%r1199, [%r896];
$L__BB552_58:
	setp.ge.s32 	%p126, %r15, %r21;
	mov.u32 	%r1080, %r15;
	@%p126 bra 	$L__BB552_59;
	bra.uni 	$L__BB552_60;
$L__BB552_59:
	add.s32 	%r1063, %r1063, %r13;
	setp.lt.s32 	%p144, %r1063, %r12;
	@%p144 bra 	$L__BB552_26;
	bra.uni 	$L__BB552_163;
$L__BB552_60:
	mov.u32 	%r898, _ZZ9cuda_gemmIiLi256ELi4ELi1ELi512ELi64ELi64ELi32ELi0ELi0EEviiiPT_S1_S1_iiE11kron_fac_sh;
	mad.lo.s32 	%r139, %r1080, 260, %r898;
	mov.b32 	%r1082, 0;
	@%p110 bra 	$L__BB552_62;
	shl.b32 	%r899, %r28, 2;
	add.s32 	%r900, %r139, %r899;
	ld.shared.u32 	%r901, [%r900];
	mul.lo.s32 	%r1082, %r901, %r1214;
$L__BB552_62:
	@%p111 bra 	$L__BB552_64;
	shl.b32 	%r902, %r29, 2;
	add.s32 	%r903, %r139, %r902;
	ld.shared.u32 	%r904, [%r903+4];
	mad.lo.s32 	%r1082, %r904, %r1213, %r1082;
$L__BB552_64:
	@%p112 bra 	$L__BB552_66;
	shl.b32 	%r905, %r30, 2;
	add.s32 	%r906, %r139, %r905;
	ld.shared.u32 	%r907, [%r906+8];
	mad.lo.s32 	%r1082, %r907, %r1212, %r1082;
$L__BB552_66:
	@%p113 bra 	$L__BB552_68;
	shl.b32 	%r908, %r31, 2;
	add.s32 	%r909, %r139, %r908;
	ld.shared.u32 	%r910, [%r909+12];
	mad.lo.s32 	%r1082, %r910, %r1211, %r1082;
$L__BB552_68:
	setp.lt.s32 	%p131, %r379, 5;
	@%p131 bra 	$L__BB552_70;
	shl.b32 	%r911, %r32, 2;
	add.s32 	%r912, %r139, %r911;
	ld.shared.u32 	%r913, [%r912+16];
	mad.lo.s32 	%r1082, %r913, %r1210, %r1082;
$L__BB552_70:
	setp.lt.s32 	%p132, %r379, 6;
	@%p132 bra 	$L__BB552_72;
	shl.b32 	%r914, %r33, 2;
	add.s32 	%r915, %r139, %r914;
	ld.shared.u32 	%r916, [%r915+20];
	mad.lo.s32 	%r1082, %r916, %r1209, %r1082;
$L__BB552_72:
	setp.lt.s32 	%p133, %r379, 7;
	@%p133 bra 	$L__BB552_74;
	shl.b32 	%r917, %r34, 2;
	add.s32 	%r918, %r139, %r917;
	ld.shared.u32 	%r919, [%r918+24];
	mad.lo.s32 	%r1082, %r919, %r1208, %r1082;
$L__BB552_74:
	setp.lt.s32 	%p134, %r379, 8;
	@%p134 bra 	$L__BB552_76;
	shl.b32 	%r920, %r35, 2;
	add.s32 	%r921, %r139, %r920;
	ld.shared.u32 	%r922, [%r921+28];
	mad.lo.s32 	%r1082, %r922, %r1207, %r1082;
$L__BB552_76:
	setp.lt.s32 	%p135, %r379, 9;
	@%p135 bra 	$L__BB552_78;
	shl.b32 	%r923, %r36, 2;
	add.s32 	%r924, %r139, %r923;
	ld.shared.u32 	%r925, [%r924+32];
	mad.lo.s32 	%r1082, %r925, %r1206, %r1082;
$L__BB552_78:
	setp.lt.s32 	%p136, %r379, 10;
	@%p136 bra 	$L__BB552_80;
	shl.b32 	%r926, %r37, 2;
	add.s32 	%r927, %r139, %r926;
	ld.shared.u32 	%r928, [%r927+36];
	mad.lo.s32 	%r1082, %r928, %r1205, %r1082;
$L__BB552_80:
	setp.lt.s32 	%p137, %r379, 11;
	@%p137 bra 	$L__BB552_82;
	shl.b32 	%r929, %r38, 2;
	add.s32 	%r930, %r139, %r929;
	ld.shared.u32 	%r931, [%r930+40];
	mad.lo.s32 	%r1082, %r931, %r1204, %r1082;
$L__BB552_82:
	setp.lt.s32 	%p138, %r379, 12;
	@%p138 bra 	$L__BB552_84;
	shl.b32 	%r932, %r39, 2;
	add.s32 	%r933, %r139, %r932;
	ld.shared.u32 	%r934, [%r933+44];
	mad.lo.s32 	%r1082, %r934, %r1203, %r1082;
$L__BB552_84:
	setp.lt.s32 	%p139, %r379, 13;
	@%p139 bra 	$L__BB552_86;
	shl.b32 	%r935, %r40, 2;
	add.s32 	%r936, %r139, %r935;
	ld.shared.u32 	%r937, [%r936+48];
	mad.lo.s32 	%r1082, %r937, %r1202, %r1082;
$L__BB552_86:
	setp.lt.s32 	%p140, %r379, 14;
	@%p140 bra 	$L__BB552_88;
	shl.b32 	%r938, %r41, 2;
	add.s32 	%r939, %r139, %r938;
	ld.shared.u32 	%r940, [%r939+52];
	mad.lo.s32 	%r1082, %r940, %r1201, %r1082;
$L__BB552_88:
	setp.lt.s32 	%p141, %r379, 15;
	@%p141 bra 	$L__BB552_90;
	shl.b32 	%r941, %r42, 2;
	add.s32 	%r942, %r139, %r941;
	ld.shared.u32 	%r943, [%r942+56];
	mad.lo.s32 	%r1082, %r943, %r1200, %r1082;
$L__BB552_90:
	setp.lt.s32 	%p142, %r379, 16;
	@%p142 bra 	$L__BB552_92;
	shl.b32 	%r944, %r43, 2;
	add.s32 	%r945, %r139, %r944;
	ld.shared.u32 	%r946, [%r945+60];
	mad.lo.s32 	%r1082, %r946, %r1199, %r1082;
$L__BB552_92:
	mad.lo.s32 	%r947, %r1080, %r12, %r102;
	shl.b32 	%r948, %r947, 2;
	mov.u32 	%r949, _ZZ9cuda_gemmIiLi256ELi4ELi1ELi512ELi64ELi64ELi32ELi0ELi0EEviiiPT_S1_S1_iiE3Csh;
	add.s32 	%r950, %r949, %r948;
	ld.shared.u32 	%r951, [%r950];
	add.s32 	%r952, %r951, %r1082;
	st.shared.u32 	[%r950], %r952;
	add.s32 	%r1080, %r1080, %r16;
	setp.lt.s32 	%p143, %r1080, %r21;
	@%p143 bra 	$L__BB552_60;
	bra.uni 	$L__BB552_59;
$L__BB552_93:
	setp.gt.u32 	%p36, %r379, 31;
	@%p36 bra 	$L__BB552_171;
	mov.b32 	%r1165, 0;
$L__BB552_95:
	setp.eq.s32 	%p37, %r379, 0;
	add.s32 	%r282, %r1165, %r14;
	mul.lo.s32 	%r283, %r282, %r379;
	add.s32 	%r284, %r283, %r20;
	@%p37 bra 	$L__BB552_97;
	add.s32 	%r503, %r22, %r283;
	shl.b32 	%r504, %r503, 2;
	mov.u32 	%r505, _ZZ9cuda_gemmIiLi256ELi4ELi1ELi512ELi64ELi64ELi32ELi0ELi0EEviiiPT_S1_S1_iiE3Ash;
	add.s32 	%r506, %r505, %r504;
	ld.shared.u32 	%r1214, [%r506];
$L__BB552_97:
	setp.lt.s32 	%p38, %r379, 2;
	@%p38 bra 	$L__BB552_99;
	add.s32 	%r507, %r14, 1;
	and.b32  	%r508, %r507, 15;
	add.s32 	%r509, %r284, %r508;
	shl.b32 	%r510, %r509, 2;
	mov.u32 	%r511, _ZZ9cuda_gemmIiLi256ELi4ELi1ELi512ELi64ELi64ELi32ELi0ELi0EEviiiPT_S1_S1_iiE3Ash;
	add.s32 	%r512, %r511, %r510;
	ld.shared.u32 	%r1213, [%r512];
$L__BB552_99:
	setp.lt.s32 	%p39, %r379, 3;
	@%p39 bra 	$L__BB552_101;
	add.s32 	%r513, %r14, 2;
	and.b32  	%r514, %r513, 15;
	add.s32 	%r515, %r284, %r514;
	shl.b32 	%r516, %r515, 2;
	mov.u32 	%r517, _ZZ9cuda_gemmIiLi256ELi4ELi1ELi512ELi64ELi64ELi32ELi0ELi0EEviiiPT_S1_S1_iiE3Ash;
	add.s32 	%r518, %r517, %r516;
	ld.shared.u32 	%r1212, [%r518];
$L__BB552_101:
	setp.lt.s32 	%p40, %r379, 4;
	@%p40 bra 	$L__BB552_103;
	add.s32 	%r519, %r14, 3;
	and.b32  	%r520, %r519, 15;
	add.s32 	%r521, %r284, %r520;
	shl.b32 	%r522, %r521, 2;
	mov.u32 	%r523, _ZZ9cuda_gemmIiLi256ELi4ELi1ELi512ELi64ELi64ELi32ELi0ELi0EEviiiPT_S1_S1_iiE3Ash;
	add.s32 	%r524, %r523, %r522;
	ld.shared.u32 	%r1211, [%r524];
$L__BB552_103:
	setp.lt.s32 	%p41, %r379, 5;
	@%p41 bra 	$L__BB552_105;
	add.s32 	%r525, %r14, 4;
	and.b32  	%r526, %r525, 15;
	add.s32 	%r527, %r284, %r526;
	shl.b32 	%r528, %r527, 2;
	mov.u32 	%r529, _ZZ9cuda_gemmIiLi256ELi4ELi1ELi512ELi64ELi64ELi32ELi0ELi0EEviiiPT_S1_S1_iiE3Ash;
	add.s32 	%r530, %r529, %r528;
	ld.shared.u32 	%r1210, [%r530];
$L__BB552_105:
	setp.lt.s32 	%p42, %r379, 6;
	@%p42 bra 	$L__BB552_107;
	add.s32 	%r531, %r14, 5;
	and.b32  	%r532, %r531, 15;
	add.s32 	%r533, %r284, %r532;
	shl.b32 	%r534, %r533, 2;
	mov.u32 	%r535, _ZZ9cuda_gemmIiLi256ELi4ELi1ELi512ELi64ELi64ELi32ELi0ELi0EEviiiPT_S1_S1_iiE3Ash;
	add.s32 	%r536, %r535, %r534;
	ld.shared.u32 	%r1209, [%r536];
$L__BB552_107:
	setp.lt.s32 	%p43, %r379, 7;
	@%p43 bra 	$L__BB552_109;
	add.s32 	%r537, %r14, 6;
	and.b32  	%r538, %r537, 15;
	add.s32 	%r539, %r284, %r538;
	shl.b32 	%r540, %r539, 2;
	mov.u32 	%r541, _ZZ9cuda_gemmIiLi256ELi4ELi1ELi512ELi64ELi64ELi32ELi0ELi0EEviiiPT_S1_S1_iiE3Ash;
	add.s32 	%r542, %r541, %r540;
	ld.shared.u32 	%r1208, [%r542];
$L__BB552_109:
	setp.lt.s32 	%p44, %r379, 8;
	@%p44 bra 	$L__BB552_111;
	add.s32 	%r543, %r14, 7;
	and.b32  	%r544, %r543, 15;
	add.s32 	%r545, %r284, %r544;
	shl.b32 	%r546, %r545, 2;
	mov.u32 	%r547, _ZZ9cuda_gemmIiLi256ELi4ELi1ELi512ELi64ELi64ELi32ELi0ELi0EEviiiPT_S1_S1_iiE3Ash;
	add.s32 	%r548, %r547, %r546;
	ld.shared.u32 	%r1207, [%r548];
$L__BB552_111:
	setp.lt.s32 	%p45, %r379, 9;
	@%p45 bra 	$L__BB552_113;
	and.b32  	%r549, %r14, 15;
	xor.b32  	%r550, %r549, 8;
	add.s32 	%r551, %r284, %r550;
	shl.b32 	%r552, %r551, 2;
	mov.u32 	%r553, _ZZ9cuda_gemmIiLi256ELi4ELi1ELi512ELi64ELi64ELi32ELi0ELi0EEviiiPT_S1_S1_iiE3Ash;
	add.s32 	%r554, %r553, %r552;
	ld.shared.u32 	%r1206, [%r554];
$L__BB552_113:
	setp.lt.s32 	%p46, %r379, 10;
	@%p46 bra 	$L__BB552_115;
	add.s32 	%r555, %r14, 9;
	and.b32  	%r556, %r555, 15;
	add.s32 	%r557, %r284, %r556;
	shl.b32 	%r558, %r557, 2;
	mov.u32 	%r559, _ZZ9cuda_gemmIiLi256ELi4ELi1ELi512ELi64ELi64ELi32ELi0ELi0EEviiiPT_S1_S1_iiE3Ash;
	add.s32 	%r560, %r559, %r558;
	ld.shared.u32 	%r1205, [%r560];
$L__BB552_115:
	setp.lt.s32 	%p47, %r379, 11;
	@%p47 bra 	$L__BB552_117;
	add.s32 	%r561, %r14, 10;
	and.b32  	%r562, %r561, 15;
	add.s32 	%r563, %r284, %r562;
	shl.b32 	%r564, %r563, 2;
	mov.u32 	%r565, _ZZ9cuda_gemmIiLi256ELi4ELi1ELi512ELi64ELi64ELi32ELi0ELi0EEviiiPT_S1_S1_iiE3Ash;
	add.s32 	%r566, %r565, %r564;
	ld.shared.u32 	%r1204, [%r566];
$L__BB552_117:
	setp.lt.s32 	%p48, %r379, 12;
	@%p48 bra 	$L__BB552_119;
	add.s32 	%r567, %r14, 11;
	and.b32  	%r568, %r567, 15;
	add.s32 	%r569, %r284, %r568;
	shl.b32 	%r570, %r569, 2;
	mov.u32 	%r571, _ZZ9cuda_gemmIiLi256ELi4ELi1ELi512ELi64ELi64ELi32ELi0ELi0EEviiiPT_S1_S1_iiE3Ash;
	add.s32 	%r572, %r571, %r570;
	ld.shared.u32 	%r1203, [%r572];
$L__BB552_119:
	setp.lt.s32 	%p49, %r379, 13;
	@%p49 bra 	$L__BB552_121;
	add.s32 	%r573, %r14, 12;
	and.b32  	%r574, %r573, 15;
	add.s32 	%r575, %r284, %r574;
	shl.b32 	%r576, %r575, 2;
	mov.u32 	%r577, _ZZ9cuda_gemmIiLi256ELi4ELi1ELi512ELi64ELi64ELi32ELi0ELi0EEviiiPT_S1_S1_iiE3Ash;
	add.s32 	%r578, %r577, %r576;
	ld.shared.u32 	%r1202, [%r578];
$L__BB552_121:
	setp.lt.s32 	%p50, %r379, 14;
	@%p50 bra 	$L__BB552_123;
	add.s32 	%r579, %r14, 13;
	and.b32  	%r580, %r579, 15;
	add.s32 	%r581, %r284, %r580;
	shl.b32 	%r582, %r581, 2;
	mov.u32 	%r583, _ZZ9cuda_gemmIiLi256ELi4ELi1ELi512ELi64ELi64ELi32ELi0ELi0EEviiiPT_S1_S1_iiE3Ash;
	add.s32 	%r584, %r583, %r582;
	ld.shared.u32 	%r1201, [%r584];
$L__BB552_123:
	setp.lt.s32 	%p51, %r379, 15;
	@%p51 bra 	$L__BB552_125;
	add.s32 	%r585, %r14, 14;
	and.b32  	%r586, %r585, 15;
	add.s32 	%r587, %r284, %r586;
	shl.b32 	%r588, %r587, 2;
	mov.u32 	%r589, _ZZ9cuda_gemmIiLi256ELi4ELi1ELi512ELi64ELi64ELi32ELi0ELi0EEviiiPT_S1_S1_iiE3Ash;
	add.s32 	%r590, %r589, %r588;
	ld.shared.u32 	%r1200, [%r590];
$L__BB552_125:
	setp.lt.s32 	%p52, %r379, 16;
	@%p52 bra 	$L__BB552_127;
	add.s32 	%r591, %r14, -1;
	and.b32  	%r592, %r591, 15;
	add.s32 	%r593, %r284, %r592;
	shl.b32 	%r594, %r593, 2;
	mov.u32 	%r595, _ZZ9cuda_gemmIiLi256ELi4ELi1ELi512ELi64ELi64ELi32ELi0ELi0EEviiiPT_S1_S1_iiE3Ash;
	add.s32 	%r596, %r595, %r594;
	ld.shared.u32 	%r1199, [%r596];
$L__BB552_127:
	setp.ge.s32 	%p53, %r15, %r21;
	@%p53 bra 	$L__BB552_162;
	mov.u32 	%r1182, %r15;
$L__BB552_129:
	mov.u32 	%r598, _ZZ9cuda_gemmIiLi256ELi4ELi1ELi512ELi64ELi64ELi32ELi0ELi0EEviiiPT_S1_S1_iiE11kron_fac_sh;
	mad.lo.s32 	%r318, %r1182, 260, %r598;
	mov.b32 	%r1184, 0;
	@%p37 bra 	$L__BB552_131;
	shl.b32 	%r599, %r28, 2;
	add.s32 	%r600, %r318, %r599;
	ld.shared.u32 	%r601, [%r600];
	mul.lo.s32 	%r1184, %r601, %r1214;
$L__BB552_131:
	@%p38 bra 	$L__BB552_133;
	shl.b32 	%r602, %r29, 2;
	add.s32 	%r603, %r318, %r602;
	ld.shared.u32 	%r604, [%r603+4];
	mad.lo.s32 	%r1184, %r604, %r1213, %r1184;
$L__BB552_133:
	@%p39 bra 	$L__BB552_135;
	shl.b32 	%r605, %r30, 2;
	add.s32 	%r606, %r318, %r605;
	ld.shared.u32 	%r607, [%r606+8];
	mad.lo.s32 	%r1184, %r607, %r1212, %r1184;
$L__BB552_135:
	@%p40 bra 	$L__BB552_137;
	shl.b32 	%r608, %r31, 2;
	add.s32 	%r609, %r318, %r608;
	ld.shared.u32 	%r610, [%r609+12];
	mad.lo.s32 	%r1184, %r610, %r1211, %r1184;
$L__BB552_137:
	setp.lt.s32 	%p58, %r379, 5;
	@%p58 bra 	$L__BB552_139;
	shl.b32 	%r611, %r32, 2;
	add.s32 	%r612, %r318, %r611;
	ld.shared.u32 	%r613, [%r612+16];
	mad.lo.s32 	%r1184, %r613, %r1210, %r1184;
$L__BB552_139:
	setp.lt.s32 	%p59, %r379, 6;
	@%p59 bra 	$L__BB552_141;
	shl.b32 	%r614, %r33, 2;
	add.s32 	%r615, %r318, %r614;
	ld.shared.u32 	%r616, [%r615+20];
	mad.lo.s32 	%r1184, %r616, %r1209, %r1184;
$L__BB552_141:
	setp.lt.s32 	%p60, %r379, 7;
	@%p60 bra 	$L__BB552_143;
	shl.b32 	%r617, %r34, 2;
	add.s32 	%r618, %r318, %r617;
	ld.shared.u32 	%r619, [%r618+24];
	mad.lo.s32 	%r1184, %r619, %r1208, %r1184;
$L__BB552_143:
	setp.lt.s32 	%p61, %r379, 8;
	@%p61 bra 	$L__BB552_145;
	shl.b32 	%r620, %r35, 2;
	add.s32 	%r621, %r318, %r620;
	ld.shared.u32 	%r622, [%r621+28];
	mad.lo.s32 	%r1184, %r622, %r1207, %r1184;
$L__BB552_145:
	setp.lt.s32 	%p62, %r379, 9;
	@%p62 bra 	$L__BB552_147;
	shl.b32 	%r623, %r36, 2;
	add.s32 	%r624, %r318, %r623;
	ld.shared.u32 	%r625, [%r624+32];
	mad.lo.s32 	%r1184, %r625, %r1206, %r1184;
$L__BB552_147:
	setp.lt.s32 	%p63, %r379, 10;
	@%p63 bra 	$L__BB552_149;
	shl.b32 	%r626, %r37, 2;
	add.s32 	%r627, %r318, %r626;
	ld.shared.u32 	%r628, [%r627+36];
	mad.lo.s32 	%r1184, %r628, %r1205, %r1184;
$L__BB552_149:
	setp.lt.s32 	%p64, %r379, 11;
	@%p64 bra 	$L__BB552_151;
	shl.b32 	%r629, %r38, 2;
	add.s32 	%r630, %r318, %r629;
	ld.shared.u32 	%r631, [%r630+40];
	mad.lo.s32 	%r1184, %r631, %r1204, %r1184;
$L__BB552_151:
	setp.lt.s32 	%p65, %r379, 12;
	@%p65 bra 	$L__BB552_153;
	shl.b32 	%r632, %r39, 2;
	add.s32 	%r633, %r318, %r632;
	ld.shared.u32 	%r634, [%r633+44];
	mad.lo.s32 	%r1184, %r634, %r1203, %r1184;
$L__BB552_153:
	setp.lt.s32 	%p66, %r379, 13;
	@%p66 bra 	$L__BB552_155;
	shl.b32 	%r635, %r40, 2;
	add.s32 	%r636, %r318, %r635;
	ld.shared.u32 	%r637, [%r636+48];
	mad.lo.s32 	%r1184, %r637, %r1202, %r1184;
$L__BB552_155:
	setp.lt.s32 	%p67, %r379, 14;
	@%p67 bra 	$L__BB552_157;
	shl.b32 	%r638, %r41, 2;
	add.s32 	%r639, %r318, %r638;
	ld.shared.u32 	%r640, [%r639+52];
	mad.lo.s32 	%r1184, %r640, %r1201, %r1184;
$L__BB552_157:
	setp.lt.s32 	%p68, %r379, 15;
	@%p68 bra 	$L__BB552_159;
	shl.b32 	%r641, %r42, 2;
	add.s32 	%r642, %r318, %r641;
	ld.shared.u32 	%r643, [%r642+56];
	mad.lo.s32 	%r1184, %r643, %r1200, %r1184;
$L__BB552_159:
	setp.lt.s32 	%p69, %r379, 16;
	@%p69 bra 	$L__BB552_161;
	shl.b32 	%r644, %r43, 2;
	add.s32 	%r645, %r318, %r644;
	ld.shared.u32 	%r646, [%r645+60];
	mad.lo.s32 	%r1184, %r646, %r1199, %r1184;
$L__BB552_161:
	mad.lo.s32 	%r647, %r1182, %r12, %r282;
	shl.b32 	%r648, %r647, 2;
	mov.u32 	%r649, _ZZ9cuda_gemmIiLi256ELi4ELi1ELi512ELi64ELi64ELi32ELi0ELi0EEviiiPT_S1_S1_iiE3Csh;
	add.s32 	%r650, %r649, %r648;
	st.shared.u32 	[%r650], %r1184;
	add.s32 	%r1182, %r1182, %r16;
	setp.lt.s32 	%p70, %r1182, %r21;
	@%p70 bra 	$L__BB552_129;
$L__BB552_162:
	add.s32 	%r1165, %r1165, %r13;
	setp.lt.s32 	%p71, %r1165, %r12;
	@%p71 bra 	$L__BB552_95;
$L__BB552_163:
	ld.param.u32 	%r1018, [_Z9cuda_gemmIiLi256ELi4ELi1ELi512ELi64ELi64ELi32ELi0ELi0EEviiiPT_S1_S1_ii_param_1];
	bar.sync 	0;
	div.s32 	%r369, %r377, %r379;
	mad.lo.s32 	%r370, %r1039, %r1018, %r24;
	mov.u32 	%r1215, %r1;
	@%p27 bra 	$L__BB552_167;
	setp.eq.s32 	%p146, %r76, 0;
	div.s32 	%r953, %r1, %r12;
	mul.lo.s32 	%r954, %r953, %r12;
	sub.s32 	%r955, %r1, %r954;
	mad.lo.s32 	%r956, %r369, %r953, %r370;
	add.s32 	%r957, %r956, %r955;
	shl.b32 	%r958, %r1, 2;
	mov.u32 	%r959, _ZZ9cuda_gemmIiLi256ELi4ELi1ELi512ELi64ELi64ELi32ELi0ELi0EEviiiPT_S1_S1_iiE3Csh;
	add.s32 	%r960, %r959, %r958;
	ld.shared.u32 	%r961, [%r960];
	mul.wide.s32 	%rd23, %r957, 4;
	add.s64 	%rd24, %rd1, %rd23;
	st.global.u32 	[%rd24], %r961;
	mov.u32 	%r1215, %r74;
	@%p146 bra 	$L__BB552_167;
	setp.eq.s32 	%p147, %r76, 1;
	div.s32 	%r962, %r74, %r12;
	mul.lo.s32 	%r963, %r962, %r12;
	sub.s32 	%r964, %r74, %r963;
	mad.lo.s32 	%r965, %r369, %r962, %r370;
	add.s32 	%r966, %r965, %r964;
	shl.b32 	%r967, %r1, 2;
	mov.u32 	%r968, _ZZ9cuda_gemmIiLi256ELi4ELi1ELi512ELi64ELi64ELi32ELi0ELi0EEviiiPT_S1_S1_iiE3Csh;
	add.s32 	%r969, %r968, %r967;
	add.s32 	%r970, %r969, %r27;
	ld.shared.u32 	%r971, [%r970];
	mul.wide.s32 	%rd25, %r966, 4;
	add.s64 	%rd26, %rd1, %rd25;
	st.global.u32 	[%rd26], %r971;
	mov.u32 	%r1215, %r75;
	@%p147 bra 	$L__BB552_167;
	add.s32 	%r1215, %r75, %r392;
	div.s32 	%r972, %r75, %r12;
	mul.lo.s32 	%r973, %r972, %r12;
	sub.s32 	%r974, %r75, %r973;
	mad.lo.s32 	%r975, %r369, %r972, %r370;
	add.s32 	%r976, %r975, %r974;
	shl.b32 	%r977, %r1, 2;
	mov.u32 	%r978, _ZZ9cuda_gemmIiLi256ELi4ELi1ELi512ELi64ELi64ELi32ELi0ELi0EEviiiPT_S1_S1_iiE3Csh;
	add.s32 	%r979, %r978, %r977;
	add.s32 	%r980, %r979, %r27;
	add.s32 	%r981, %r980, %r27;
	ld.shared.u32 	%r982, [%r981];
	mul.wide.s32 	%rd27, %r976, 4;
	add.s64 	%rd28, %rd1, %rd27;
	st.global.u32 	[%rd28], %r982;
$L__BB552_167:
	@%p30 bra 	$L__BB552_169;
$L__BB552_168:
	div.s32 	%r983, %r1215, %r12;
	mul.lo.s32 	%r984, %r983, %r12;
	sub.s32 	%r985, %r1215, %r984;
	mad.lo.s32 	%r986, %r369, %r983, %r370;
	add.s32 	%r987, %r986, %r985;
	shl.b32 	%r988, %r1215, 2;
	mov.u32 	%r989, _ZZ9cuda_gemmIiLi256ELi4ELi1ELi512ELi64ELi64ELi32ELi0ELi0EEviiiPT_S1_S1_iiE3Csh;
	add.s32 	%r990, %r989, %r988;
	ld.shared.u32 	%r991, [%r990];
	mul.wide.s32 	%rd29, %r987, 4;
	add.s64 	%rd30, %rd1, %rd29;
	st.global.u32 	[%rd30], %r991;
	add.s32 	%r992, %r1215, %r392;
	div.s32 	%r993, %r992, %r12;
	mul.lo.s32 	%r994, %r993, %r12;
	sub.s32 	%r995, %r992, %r994;
	mad.lo.s32 	%r996, %r369, %r993, %r370;
	add.s32 	%r997, %r996, %r995;
	add.s32 	%r998, %r990, %r27;
	ld.shared.u32 	%r999, [%r998];
	mul.wide.s32 	%rd31, %r997, 4;
	add.s64 	%rd32, %rd1, %rd31;
	st.global.u32 	[%rd32], %r999;
	add.s32 	%r1000, %r992, %r392;
	div.s32 	%r1001, %r1000, %r12;
	mul.lo.s32 	%r1002, %r1001, %r12;
	sub.s32 	%r1003, %r1000, %r1002;
	mad.lo.s32 	%r1004, %r369, %r1001, %r370;
	add.s32 	%r1005, %r1004, %r1003;
	add.s32 	%r1006, %r998, %r27;
	ld.shared.u32 	%r1007, [%r1006];
	mul.wide.s32 	%rd33, %r1005, 4;
	add.s64 	%rd34, %rd1, %rd33;
	st.global.u32 	[%rd34], %r1007;
	add.s32 	%r1008, %r1000, %r392;
	div.s32 	%r1009, %r1008, %r12;
	mul.lo.s32 	%r1010, %r1009, %r12;
	sub.s32 	%r1011, %r1008, %r1010;
	mad.lo.s32 	%r1012, %r369, %r1009, %r370;
	add.s32 	%r1013, %r1012, %r1011;
	add.s32 	%r1014, %r1006, %r27;
	ld.shared.u32 	%r1015, [%r1014];
	mul.wide.s32 	%rd35, %r1013, 4;
	add.s64 	%rd36, %rd1, %rd35;
	st.global.u32 	[%rd36], %r1015;
	add.s32 	%r1215, %r1008, %r392;
	setp.lt.u32 	%p149, %r1215, 256;
	@%p149 bra 	$L__BB552_168;
$L__BB552_169:
	mov.u32 	%r1016, %nctaid.y;
	add.s32 	%r1039, %r1039, %r1016;
	shl.b32 	%r1017, %r1016, 2;
	setp.lt.u32 	%p150, %r1039, %r1017;
	@%p150 bra 	$L__BB552_7;
$L__BB552_170:
	ret;
$L__BB552_171:
	mov.b32 	%r1113, 0;
$L__BB552_172:
	setp.lt.s32 	%p72, %r379, 1;
	add.s32 	%r190, %r1113, %r14;
	mul.lo.s32 	%r191, %r190, %r379;
	add.s32 	%r192, %r191, %r20;
	@%p72 bra 	$L__BB552_174;
	add.s32 	%r652, %r22, %r191;
	shl.b32 	%r653, %r652, 2;
	mov.u32 	%r654, _ZZ9cuda_gemmIiLi256ELi4ELi1ELi512ELi64ELi64ELi32ELi0ELi0EEviiiPT_S1_S1_iiE3Ash;
	add.s32 	%r655, %r654, %r653;
	ld.shared.u32 	%r1214, [%r655];
$L__BB552_174:
	setp.lt.s32 	%p73, %r379, 2;
	@%p73 bra 	$L__BB552_176;
	add.s32 	%r656, %r14, 1;
	and.b32  	%r657, %r656, 15;
	add.s32 	%r658, %r192, %r657;
	shl.b32 	%r659, %r658, 2;
	mov.u32 	%r660, _ZZ9cuda_gemmIiLi256ELi4ELi1ELi512ELi64ELi64ELi32ELi0ELi0EEviiiPT_S1_S1_iiE3Ash;
	add.s32 	%r661, %r660, %r659;
	ld.shared.u32 	%r1213, [%r661];
$L__BB552_176:
	setp.lt.s32 	%p74, %r379, 3;
	@%p74 bra 	$L__BB552_178;
	add.s32 	%r662, %r14, 2;
	and.b32  	%r663, %r662, 15;
	add.s32 	%r664, %r192, %r663;
	shl.b32 	%r665, %r664, 2;
	mov.u32 	%r666, _ZZ9cuda_gemmIiLi256ELi4ELi1ELi512ELi64ELi64ELi32ELi0ELi0EEviiiPT_S1_S1_iiE3Ash;
	add.s32 	%r667, %r666, %r665;
	ld.shared.u32 	%r1212, [%r667];
$L__BB552_178:
	setp.lt.s32 	%p75, %r379, 4;
	@%p75 bra 	$L__BB552_180;
	add.s32 	%r668, %r14, 3;
	and.b32  	%r669, %r668, 15;
	add.s32 	%r670, %r192, %r669;
	shl.b32 	%r671, %r670, 2;
	mov.u32 	%r672, _ZZ9cuda_gemmIiLi256ELi4ELi1ELi512ELi64ELi64ELi32ELi0ELi0EEviiiPT_S1_S1_iiE3Ash;
	add.s32 	%r673, %r672, %r671;
	ld.shared.u32 	%r1211, [%r673];
$L__BB552_180:
	setp.lt.s32 	%p76, %r379, 5;
	@%p76 bra 	$L__BB552_182;
	add.s32 	%r674, %r14, 4;
	and.b32  	%r675, %r674, 15;
	add.s32 	%r676, %r192, %r675;
	shl.b32 	%r677, %r676, 2;
	mov.u32 	%r678, _ZZ9cuda_gemmIiLi256ELi4ELi1ELi512ELi64ELi64ELi32ELi0ELi0EEviiiPT_S1_S1_iiE3Ash;
	add.s32 	%r679, %r678, %r677;
	ld.shared.u32 	%r1210, [%r679];
$L__BB552_182:
	setp.lt.s32 	%p77, %r379, 6;
	@%p77 bra 	$L__BB552_184;
	add.s32 	%r680, %r14, 5;
	and.b32  	%r681, %r680, 15;
	add.s32 	%r682, %r192, %r681;
	shl.b32 	%r683, %r682, 2;
	mov.u32 	%r684, _ZZ9cuda_gemmIiLi256ELi4ELi1ELi512ELi64ELi64ELi32ELi0ELi0EEviiiPT_S1_S1_iiE3Ash;
	add.s32 	%r685, %r684, %r683;
	ld.shared.u32 	%r1209, [%r685];
$L__BB552_184:
	setp.lt.s32 	%p78, %r379, 7;
	@%p78 bra 	$L__BB552_186;
	add.s32 	%r686, %r14, 6;
	and.b32  	%r687, %r686, 15;
	add.s32 	%r688, %r192, %r687;
	shl.b32 	%r689, %r688, 2;
	mov.u32 	%r690, _ZZ9cuda_gemmIiLi256ELi4ELi1ELi512ELi64ELi64ELi32ELi0ELi0EEviiiPT_S1_S1_iiE3Ash;
	add.s32 	%r691, %r690, %r689;
	ld.shared.u32 	%r1208, [%r691];
$L__BB552_186:
	setp.lt.s32 	%p79, %r379, 8;
	@%p79 bra 	$L__BB552_188;
	add.s32 	%r692, %r14, 7;
	and.b32  	%r693, %r692, 15;
	add.s32 	%r694, %r192, %r693;
	shl.b32 	%r695, %r694, 2;
	mov.u32 	%r696, _ZZ9cuda_gemmIiLi256ELi4ELi1ELi512ELi64ELi64ELi32ELi0ELi0EEviiiPT_S1_S1_iiE3Ash;
	add.s32 	%r697, %r696, %r695;
	ld.shared.u32 	%r1207, [%r697];
$L__BB552_188:
	setp.lt.s32 	%p80, %r379, 9;
	@%p80 bra 	$L__BB552_190;
	and.b32  	%r698, %r14, 15;
	xor.b32  	%r699, %r698, 8;
	add.s32 	%r700, %r192, %r699;
	shl.b32 	%r701, %r700, 2;
	mov.u32 	%r702, _ZZ9cuda_gemmIiLi256ELi4ELi1ELi512ELi64ELi64ELi32ELi0ELi0EEviiiPT_S1_S1_iiE3Ash;
	add.s32 	%r703, %r702, %r701;
	ld.shared.u32 	%r1206, [%r703];
$L__BB552_190:
	setp.lt.s32 	%p81, %r379, 10;
	@%p81 bra 	$L__BB552_192;
	add.s32 	%r704, %r14, 9;
	and.b32  	%r705, %r704, 15;
	add.s32 	%r706, %r192, %r705;
	shl.b32 	%r707, %r706, 2;
	mov.u32 	%r708, _ZZ9cuda_gemmIiLi256ELi4ELi1ELi512ELi64ELi64ELi32ELi0ELi0EEviiiPT_S1_S1_iiE3Ash;
	add.s32 	%r709, %r708, %r707;
	ld.shared.u32 	%r1205, [%r709];
$L__BB552_192:
	setp.lt.s32 	%p82, %r379, 11;
	@%p82 bra 	$L__BB552_194;
	add.s32 	%r710, %r14, 10;
	and.b32  	%r711, %r710, 15;
	add.s32 	%r712, %r192, %r711;
	shl.b32 	%r713, %r712, 2;
	mov.u32 	%r714, _ZZ9cuda_gemmIiLi256ELi4ELi1ELi512ELi64ELi64ELi32ELi0ELi0EEviiiPT_S1_S1_iiE3Ash;
	add.s32 	%r715, %r714, %r713;
	ld.shared.u32 	%r1204, [%r715];
$L__BB552_194:
	setp.lt.s32 	%p83, %r379, 12;
	@%p83 bra 	$L__BB552_196;
	add.s32 	%r716, %r14, 11;
	and.b32  	%r717, %r716, 15;
	add.s32 	%r718, %r192, %r717;
	shl.b32 	%r719, %r718, 2;
	mov.u32 	%r720, _ZZ9cuda_gemmIiLi256ELi4ELi1ELi512ELi64ELi64ELi32ELi0ELi0EEviiiPT_S1_S1_iiE3Ash;
	add.s32 	%r721, %r720, %r719;
	ld.shared.u32 	%r1203, [%r721];
$L__BB552_196:
	setp.lt.s32 	%p84, %r379, 13;
	@%p84 bra 	$L__BB552_198;
	add.s32 	%r722, %r14, 12;
	and.b32  	%r723, %r722, 15;
	add.s32 	%r724, %r192, %r723;
	shl.b32 	%r725, %r724, 2;
	mov.u32 	%r726, _ZZ9cuda_gemmIiLi256ELi4ELi1ELi512ELi64ELi64ELi32ELi0ELi0EEviiiPT_S1_S1_iiE3Ash;
	add.s32 	%r727, %r726, %r725;
	ld.shared.u32 	%r1202, [%r727];
$L__BB552_198:
	setp.lt.s32 	%p85, %r379, 14;
	@%p85 bra 	$L__BB552_200;
	add.s32 	%r728, %r14, 13;
	and.b32  	%r729, %r728, 15;
	add.s32 	%r730, %r192, %r729;
	shl.b32 	%r731, %r730, 2;
	mov.u32 	%r732, _ZZ9cuda_gemmIiLi256ELi4ELi1ELi512ELi64ELi64ELi32ELi0ELi0EEviiiPT_S1_S1_iiE3Ash;
	add.s32 	%r733, %r732, %r731;
	ld.shared.u32 	%r1201, [%r733];
$L__BB552_200:
	setp.lt.s32 	%p86, %r379, 15;
	@%p86 bra 	$L__BB552_202;
	add.s32 	%r734, %r14, 14;
	and.b32  	%r735, %r734, 15;
	add.s32 	%r736, %r192, %r735;
	shl.b32 	%r737, %r736, 2;
	mov.u32 	%r738, _ZZ9cuda_gemmIiLi256ELi4ELi1ELi512ELi64ELi64ELi32ELi0ELi0EEviiiPT_S1_S1_iiE3Ash;
	add.s32 	%r739, %r738, %r737;
	ld.shared.u32 	%r1200, [%r739];
$L__BB552_202:
	setp.lt.s32 	%p87, %r379, 16;
	@%p87 bra 	$L__BB552_204;
	add.s32 	%r740, %r14, -1;
	and.b32  	%r741, %r740, 15;
	add.s32 	%r742, %r192, %r741;
	shl.b32 	%r743, %r742, 2;
	mov.u32 	%r744, _ZZ9cuda_gemmIiLi256ELi4ELi1ELi512ELi64ELi64ELi32ELi0ELi0EEviiiPT_S1_S1_iiE3Ash;
	add.s32 	%r745, %r744, %r743;
	ld.shared.u32 	%r1199, [%r745];
$L__BB552_204:
	setp.ge.s32 	%p88, %r15, %r21;
	mov.u32 	%r1130, %r15;
	@%p88 bra 	$L__BB552_205;
	bra.uni 	$L__BB552_206;
$L__BB552_205:
	add.s32 	%r1113, %r1113, %r13;
	setp.lt.s32 	%p109, %r1113, %r12;
	@%p109 bra 	$L__BB552_172;
	bra.uni 	$L__BB552_163;
$L__BB552_206:
	mov.u32 	%r747, _ZZ9cuda_gemmIiLi256ELi4ELi1ELi512ELi64ELi64ELi32ELi0ELi0EEviiiPT_S1_S1_iiE11kron_fac_sh;
	mad.lo.s32 	%r227, %r1130, 260, %r747;
	mov.b32 	%r1132, 0;
	@%p72 bra 	$L__BB552_208;
	shl.b32 	%r748, %r28, 2;
	add.s32 	%r749, %r227, %r748;
	ld.shared.u32 	%r750, [%r749];
	mul.lo.s32 	%r1132, %r750, %r1214;
$L__BB552_208:
	@%p73 bra 	$L__BB552_210;
	shl.b32 	%r751, %r29, 2;
	add.s32 	%r752, %r227, %r751;
	ld.shared.u32 	%r753, [%r752+4];
	mad.lo.s32 	%r1132, %r753, %r1213, %r1132;
$L__BB552_210:
	@%p74 bra 	$L__BB552_212;
	shl.b32 	%r754, %r30, 2;
	add.s32 	%r755, %r227, %r754;
	ld.shared.u32 	%r756, [%r755+8];
	mad.lo.s32 	%r1132, %r756, %r1212, %r1132;
$L__BB552_212:
	setp.lt.s32 	%p92, %r379, 4;
	@%p92 bra 	$L__BB552_214;
	shl.b32 	%r757, %r31, 2;
	add.s32 	%r758, %r227, %r757;
	ld.shared.u32 	%r759, [%r758+12];
	mad.lo.s32 	%r1132, %r759, %r1211, %r1132;
$L__BB552_214:
	setp.lt.s32 	%p93, %r379, 5;
	@%p93 bra 	$L__BB552_216;
	shl.b32 	%r760, %r32, 2;
	add.s32 	%r761, %r227, %r760;
	ld.shared.u32 	%r762, [%r761+16];
	mad.lo.s32 	%r1132, %r762, %r1210, %r1132;
$L__BB552_216:
	setp.lt.s32 	%p94, %r379, 6;
	@%p94 bra 	$L__BB552_218;
	shl.b32 	%r763, %r33, 2;
	add.s32 	%r764, %r227, %r763;
	ld.shared.u32 	%r765, [%r764+20];
	mad.lo.s32 	%r1132, %r765, %r1209, %r1132;
$L__BB552_218:
	setp.lt.s32 	%p95, %r379, 7;
	@%p95 bra 	$L__BB552_220;
	shl.b32 	%r766, %r34, 2;
	add.s32 	%r767, %r227, %r766;
	ld.shared.u32 	%r768, [%r767+24];
	mad.lo.s32 	%r1132, %r768, %r1208, %r1132;
$L__BB552_220:
	setp.lt.s32 	%p96, %r379, 8;
	@%p96 bra 	$L__BB552_222;
	shl.b32 	%r769, %r35, 2;
	add.s32 	%r770, %r227, %r769;
	ld.shared.u32 	%r771, [%r770+28];
	mad.lo.s32 	%r1132, %r771, %r1207, %r1132;
$L__BB552_222:
	setp.lt.s32 	%p97, %r379, 9;
	@%p97 bra 	$L__BB552_224;
	shl.b32 	%r772, %r36, 2;
	add.s32 	%r773, %r227, %r772;
	ld.shared.u32 	%r774, [%r773+32];
	mad.lo.s32 	%r1132, %r774, %r1206, %r1132;
$L__BB552_224:
	setp.lt.s32 	%p98, %r379, 10;
	@%p98 bra 	$L__BB552_226;
	shl.b32 	%r775, %r37, 2;
	add.s32 	%r776, %r227, %r775;
	ld.shared.u32 	%r777, [%r776+36];
	mad.lo.s32 	%r1132, %r777, %r1205, %r1132;
$L__BB552_226:
	setp.lt.s32 	%p99, %r379, 11;
	@%p99 bra 	$L__BB552_228;
	shl.b32 	%r778, %r38, 2;
	add.s32 	%r779, %r227, %r778;
	ld.shared.u32 	%r780, [%r779+40];
	mad.lo.s32 	%r1132, %r780, %r1204, %r1132;
$L__BB552_228:
	setp.lt.s32 	%p100, %r379, 12;
	@%p100 bra 	$L__BB552_230;
	shl.b32 	%r781, %r39, 2;
	add.s32 	%r782, %r227, %r781;
	ld.shared.u32 	%r783, [%r782+44];
	mad.lo.s32 	%r1132, %r783, %r1203, %r1132;
$L__BB552_230:
	setp.lt.s32 	%p101, %r379, 13;
	@%p101 bra 	$L__BB552_232;
	shl.b32 	%r784, %r40, 2;
	add.s32 	%r785, %r227, %r784;
	ld.shared.u32 	%r786, [%r785+48];
	mad.lo.s32 	%r1132, %r786, %r1202, %r1132;
$L__BB552_232:
	setp.lt.s32 	%p102, %r379, 14;
	@%p102 bra 	$L__BB552_234;
	shl.b32 	%r787, %r41, 2;
	add.s32 	%r788, %r227, %r787;
	ld.shared.u32 	%r789, [%r788+52];
	mad.lo.s32 	%r1132, %r789, %r1201, %r1132;
$L__BB552_234:
	setp.lt.s32 	%p103, %r379, 15;
	@%p103 bra 	$L__BB552_236;
	shl.b32 	%r790, %r42, 2;
	add.s32 	%r791, %r227, %r790;
	ld.shared.u32 	%r792, [%r791+56];
	mad.lo.s32 	%r1132, %r792, %r1200, %r1132;
$L__BB552_236:
	setp.lt.s32 	%p104, %r379, 16;
	@%p104 bra 	$L__BB552_238;
	shl.b32 	%r793, %r43, 2;
	add.s32 	%r794, %r227, %r793;
	ld.shared.u32 	%r795, [%r794+60];
	mad.lo.s32 	%r1132, %r795, %r1199, %r1132;
$L__BB552_238:
	mov.u32 	%r1146, %r2;
$L__BB552_239:
	shr.u32 	%r261, %r1146, 1;
	shfl.sync.down.b32	%r796|%p105, %r1132, %r261, %r23, -1;
	add.s32 	%r1132, %r796, %r1132;
	setp.gt.u32 	%p106, %r1146, 3;
	mov.u32 	%r1146, %r261;
	@%p106 bra 	$L__BB552_239;
	rem.u32 	%r797, %r81, %r3;
	setp.eq.s32 	%p107, %r797, 0;
	@%p107 bra 	$L__BB552_241;
	bra.uni 	$L__BB552_242;
$L__BB552_241:
	mad.lo.s32 	%r798, %r1130, %r12, %r190;
	shl.b32 	%r799, %r798, 2;
	mov.u32 	%r800, _ZZ9cuda_gemmIiLi256ELi4ELi1ELi512ELi64ELi64ELi32ELi0ELi0EEviiiPT_S1_S1_iiE3Csh;
	add.s32 	%r801, %r800, %r799;
	st.shared.u32 	[%r801], %r1132;
$L__BB552_242:
	add.s32 	%r1130, %r1130, %r16;
	setp.lt.s32 	%p108, %r1130, %r21;
	@%p108 bra 	$L__BB552_206;
	bra.uni 	$L__BB552_205;

}
	// .globl	_Z9cuda_gemmIiLi256ELi4ELi1ELi512ELi64ELi64ELi32ELi0ELi1EEviiiPT_S1_S1_ii
.visible .entry _Z9cuda_gemmIiLi256ELi4ELi1ELi512ELi64ELi64ELi32ELi0ELi1EEviiiPT_S1_S1_ii(
	.param .u32 _Z9cuda_gemmIiLi256ELi4ELi1ELi512ELi64ELi64ELi32ELi0ELi1EEviiiPT_S1_S1_ii_param_0,
	.param .u32 _Z9cuda_gemmIiLi256ELi4ELi1ELi512ELi64ELi64ELi32ELi0ELi1EEviiiPT_S1_S1_ii_param_1,
	.param .u32 _Z9cuda_gemmIiLi256ELi4ELi1ELi512ELi64ELi64ELi32ELi0ELi1EEviiiPT_S1_S1_ii_param_2,
	.param .u64 .ptr .align 1 _Z9cuda_gemmIiLi256ELi4ELi1ELi512ELi64ELi64ELi32ELi0ELi1EEviiiPT_S1_S1_ii_param_3,
	.param .u64 .ptr .align 1 _Z9cuda_gemmIiLi256ELi4ELi1ELi512ELi64ELi64ELi32ELi0ELi1EEviiiPT_S1_S1_ii_param_4,
	.param .u64 .ptr .align 1 _Z9cuda_gemmIiLi256ELi4ELi1ELi512ELi64ELi64ELi32ELi0ELi1EEviiiPT_S1_S1_ii_param_5,
	.param .u32 _Z9cuda_gemmIiLi256ELi4ELi1ELi512ELi64ELi64ELi32ELi0ELi1EEviiiPT_S1_S1_ii_param_6,
	.param .u32 _Z9cuda_gemmIiLi256ELi4ELi1ELi512ELi64ELi64ELi32ELi0ELi1EEviiiPT_S1_S1_ii_param_7
)
.maxntid 256
{
	.reg .pred 	%p<36>;
	.reg .b16 	%rs<13>;
	.reg .b32 	%r<330>;
	.reg .b64 	%rd<52>;
	// demoted variable
	.shared .align 128 .b8 _ZZ9cuda_gemmIiLi256ELi4ELi1ELi512ELi64ELi64ELi32ELi0ELi1EEviiiPT_S1_S1_iiE11kron_fac_sh[8320];
	// demoted variable
	.shared .align 128 .b8 _ZZ9cuda_gemmIiLi256ELi4ELi1ELi512ELi64ELi64ELi32ELi0ELi1EEviiiPT_S1_S1_iiE3Ash[2048];
	// demoted variable
	.shared .align 128 .b8 _ZZ9cuda_gemmIiLi256ELi4ELi1ELi512ELi64ELi64ELi32ELi0ELi1EEviiiPT_S1_S1_iiE3Csh[1024];
	ld.param.u32 	%r91, [_Z9cuda_gemmIiLi256ELi4ELi1ELi512ELi64ELi64ELi32ELi0ELi1EEviiiPT_S1_S1_ii_param_1];
	ld.param.u32 	%r92, [_Z9cuda_gemmIiLi256ELi4ELi1ELi512ELi64ELi64ELi32ELi0ELi1EEviiiPT_S1_S1_ii_param_2];
	ld.param.u64 	%rd10, [_Z9cuda_gemmIiLi256ELi4ELi1ELi512ELi64ELi64ELi32ELi0ELi1EEviiiPT_S1_S1_ii_param_3];
	ld.param.u64 	%rd11, [_Z9cuda_gemmIiLi256ELi4ELi1ELi512ELi64ELi64ELi32ELi0ELi1EEviiiPT_S1_S1_ii_param_4];
	ld.param.u64 	%rd12, [_Z9cuda_gemmIiLi256ELi4ELi1ELi512ELi64ELi64ELi32ELi0ELi1EEviiiPT_S1_S1_ii_param_5];
	cvta.to.global.u64 	%rd1, %rd10;
	cvta.to.global.u64 	%rd2, %rd11;
	cvta.to.global.u64 	%rd3, %rd12;
	mov.u32 	%r1, %tid.x;
	and.b32  	%r93, %r92, -512;
	setp.eq.s32 	%p1, %r93, 32768;
	@%p1 bra 	$L__BB553_3;
	setp.ne.s32 	%p2, %r93, 16384;
	@%p2 bra 	$L__BB553_4;
	mov.u32 	%r95, %ctaid.x;
	shr.u32 	%r317, %r95, 5;
	and.b32  	%r316, %r95, 31;
	bra.uni 	$L__BB553_5;
$L__BB553_3:
	mov.u32 	%r94, %ctaid.x;
	shr.u32 	%r317, %r94, 6;
	and.b32  	%r316, %r94, 63;
	bra.uni 	$L__BB553_5;
$L__BB553_4:
	mov.u32 	%r96, %ctaid.x;
	shr.s32 	%r97, %r92, 31;
	shr.u32 	%r98, %r97, 23;
	add.s32 	%r99, %r92, %r98;
	shr.s32 	%r100, %r99, 9;
	div.u32 	%r317, %r96, %r100;
	mul.lo.s32 	%r101, %r317, %r100;
	sub.s32 	%r316, %r96, %r101;
$L__BB553_5:
	shr.u32 	%r102, %r1, 2;
	and.b32  	%r10, %r102, 7;
	shr.u32 	%r11, %r1, 5;
	mov.u32 	%r12, %ntid.x;
	shr.u32 	%r13, %r12, 5;
	mov.u32 	%r318, %ctaid.y;
	mov.u32 	%r15, %nctaid.y;
	shl.b32 	%r16, %r15, 2;
	setp.ge.u32 	%p3, %r318, %r16;
	@%p3 bra 	$L__BB553_36;
	shl.b32 	%r17, %r316, 9;
	shl.b32 	%r103, %r317, 5;
	and.b32  	%r104, %r1, 31;
	or.b32  	%r18, %r103, %r104;
	mov.u32 	%r105, _ZZ9cuda_gemmIiLi256ELi4ELi1ELi512ELi64ELi64ELi32ELi0ELi1EEviiiPT_S1_S1_iiE11kron_fac_sh;
	mad.lo.s32 	%r19, %r104, 260, %r105;
	shl.b32 	%r106, %r1, 4;
	and.b32  	%r107, %r106, 48;
	shl.b32 	%r108, %r10, 6;
	or.b32  	%r109, %r108, %r107;
	mad.lo.s32 	%r20, %r10, -63, %r109;
	and.b32  	%r21, %r1, 3;
	shr.u32 	%r110, %r92, 31;
	add.s32 	%r111, %r92, %r110;
	shr.s32 	%r112, %r111, 1;
	shl.b32 	%r113, %r316, 3;
	shr.s32 	%r114, %r92, 31;
	shr.u32 	%r115, %r114, 26;
	add.s32 	%r116, %r92, %r115;
	shr.s32 	%r22, %r116, 6;
	mad.lo.s32 	%r23, %r317, %r112, %r113;
	add.s32 	%r24, %r1, %r12;
	cvt.u16.u32 	%rs4, %r24;
	sub.s16 	%rs5, 511, %rs4;
	cvt.u16.u32 	%rs6, %r12;
	div.u16 	%rs1, %rs5, %rs6;
	max.u32 	%r117, %r24, 256;
	setp.lt.u32 	%p4, %r24, 256;
	selp.u32 	%r118, 1, 0, %p4;
	add.s32 	%r119, %r24, %r118;
	sub.s32 	%r120, %r117, %r119;
	div.u32 	%r121, %r120, %r12;
	add.s32 	%r25, %r121, %r118;
	add.s32 	%r26, %r11, %r13;
	and.b16  	%rs2, %rs1, 3;
	shl.b32 	%r122, %r1, 2;
	mov.u32 	%r123, _ZZ9cuda_gemmIiLi256ELi4ELi1ELi512ELi64ELi64ELi32ELi0ELi1EEviiiPT_S1_S1_iiE3Ash;
	add.s32 	%r27, %r123, %r122;
	shl.b32 	%r28, %r12, 2;
	add.s32 	%r29, %r27, %r28;
	add.s32 	%r30, %r24, %r12;
	add.s32 	%r31, %r30, %r12;
	and.b32  	%r32, %r25, 3;
	mov.u32 	%r124, _ZZ9cuda_gemmIiLi256ELi4ELi1ELi512ELi64ELi64ELi32ELi0ELi1EEviiiPT_S1_S1_iiE3Csh;
	add.s32 	%r33, %r124, %r122;
	add.s32 	%r34, %r33, %r28;
	add.s32 	%r35, %r34, %r28;
	cvt.u16.u32 	%rs7, %r26;
	xor.b16  	%rs8, %rs7, 63;
	and.b16  	%rs9, %rs8, 255;
	cvt.u16.u32 	%rs10, %r13;
	and.b16  	%rs11, %rs10, 255;
	div.u16 	%rs12, %rs9, %rs11;
	and.b16  	%rs3, %rs12, 3;
	shl.b32 	%r125, %r11, 2;
	add.s32 	%r36, %r19, %r125;
	shl.b32 	%r37, %r13, 2;
	add.s32 	%r38, %r36, %r37;
	add.s32 	%r39, %r26, %r13;
	shl.b32 	%r126, %r39, 6;
	add.s32 	%r127, %r126, %r18;
	mul.wide.u32 	%rd13, %r127, 4;
	add.s64 	%rd4, %rd2, %rd13;
	or.b32  	%r128, %r109, %r10;
	shl.b32 	%r129, %r128, 2;
	add.s32 	%r40, %r123, %r129;
	add.s32 	%r41, %r40, 32;
	add.s32 	%r130, %r10, 9;
	and.b32  	%r131, %r130, 15;
	or.b32  	%r132, %r109, %r131;
	shl.b32 	%r133, %r132, 2;
	add.s32 	%r42, %r123, %r133;
	add.s32 	%r134, %r10, 10;
	and.b32  	%r135, %r134, 15;
	or.b32  	%r136, %r109, %r135;
	shl.b32 	%r137, %r136, 2;
	add.s32 	%r43, %r123, %r137;
	add.s32 	%r138, %r10, 11;
	and.b32  	%r139, %r138, 15;
	or.b32  	%r140, %r109, %r139;
	shl.b32 	%r141, %r140, 2;
	add.s32 	%r44, %r123, %r141;
	add.s32 	%r142, %r10, 12;
	and.b32  	%r143, %r142, 15;
	or.b32  	%r144, %r109, %r143;
	shl.b32 	%r145, %r144, 2;
	add.s32 	%r45, %r123, %r145;
	add.s32 	%r146, %r10, 13;
	and.b32  	%r147, %r146, 15;
	or.b32  	%r148, %r109, %r147;
	shl.b32 	%r149, %r148, 2;
	add.s32 	%r46, %r123, %r149;
	add.s32 	%r150, %r10, 14;
	and.b32  	%r151, %r150, 15;
	or.b32  	%r152, %r109, %r151;
	shl.b32 	%r153, %r152, 2;
	add.s32 	%r47, %r123, %r153;
	add.s32 	%r154, %r10, -1;
	and.b32  	%r155, %r154, 15;
	or.b32  	%r156, %r109, %r155;
	shl.b32 	%r157, %r156, 2;
	add.s32 	%r48, %r123, %r157;
	mul.wide.u32 	%rd14, %r12, 4;
	add.s64 	%rd5, %rd1, %rd14;
	mul.wide.u32 	%rd15, %r12, 8;
	add.s64 	%rd6, %rd1, %rd15;
	mul.wide.u32 	%rd16, %r12, 12;
	add.s64 	%rd7, %rd1, %rd16;
	shl.b32 	%r216, %r20, 2;
$L__BB553_7:
	setp.eq.s16 	%p5, %rs2, 2;
	mul.lo.s32 	%r50, %r318, %r92;
	mov.u32 	%r319, %r1;
	@%p5 bra 	$L__BB553_11;
	setp.eq.s16 	%p6, %rs2, 3;
	add.s32 	%r158, %r50, %r17;
	add.s32 	%r159, %r158, %r1;
	mul.wide.s32 	%rd17, %r159, 4;
	add.s64 	%rd8, %rd1, %rd17;
	ld.global.u32 	%r160, [%rd8];
	st.shared.u32 	[%r27], %r160;
	mov.u32 	%r319, %r24;
	@%p6 bra 	$L__BB553_11;
	setp.eq.s16 	%p7, %rs2, 0;
	cvt.u64.u32 	%rd18, %r28;
	add.s64 	%rd9, %rd8, %rd18;
	ld.global.u32 	%r161, [%rd9];
	st.shared.u32 	[%r29], %r161;
	mov.u32 	%r319, %r30;
	@%p7 bra 	$L__BB553_11;
	cvt.u64.u32 	%rd19, %r28;
	add.s64 	%rd20, %rd9, %rd19;
	ld.global.u32 	%r162, [%rd20];
	add.s32 	%r163, %r29, %r28;
	st.shared.u32 	[%r163], %r162;
	mov.u32 	%r319, %r31;
$L__BB553_11:
	setp.lt.u16 	%p8, %rs1, 2;
	@%p8 bra 	$L__BB553_14;
	shl.b32 	%r164, %r319, 2;
	mov.u32 	%r165, _ZZ9cuda_gemmIiLi256ELi4ELi1ELi512ELi64ELi64ELi32ELi0ELi1EEviiiPT_S1_S1_iiE3Ash;
	add.s32 	%r321, %r165, %r164;
	add.s32 	%r166, %r17, %r319;
	add.s32 	%r320, %r166, %r50;
$L__BB553_13:
	mul.wide.s32 	%rd21, %r320, 4;
	add.s64 	%rd22, %rd5, %rd21;
	add.s64 	%rd23, %rd6, %rd21;
	add.s64 	%rd24, %rd7, %rd21;
	add.s64 	%rd25, %rd1, %rd21;
	ld.global.u32 	%r167, [%rd25];
	st.shared.u32 	[%r321], %r167;
	ld.global.u32 	%r168, [%rd22];
	add.s32 	%r169, %r321, %r28;
	st.shared.u32 	[%r169], %r168;
	ld.global.u32 	%r170, [%rd23];
	shl.b32 	%r171, %r12, 3;
	add.s32 	%r172, %r321, %r171;
	st.shared.u32 	[%r172], %r170;
	ld.global.u32 	%r173, [%rd24];
	mad.lo.s32 	%r174, %r12, 12, %r321;
	st.shared.u32 	[%r174], %r173;
	add.s32 	%r319, %r319, %r28;
	shl.b32 	%r175, %r12, 4;
	add.s32 	%r321, %r321, %r175;
	add.s32 	%r320, %r320, %r28;
	setp.lt.u32 	%p9, %r319, 512;
	@%p9 bra 	$L__BB553_13;
$L__BB553_14:
	setp.eq.s32 	%p10, %r32, 3;
	mov.u32 	%r323, %r1;
	@%p10 bra 	$L__BB553_18;
	setp.eq.s32 	%p11, %r32, 0;
	mov.b32 	%r176, 0;
	st.shared.u32 	[%r33], %r176;
	mov.u32 	%r323, %r24;
	@%p11 bra 	$L__BB553_18;
	setp.eq.s32 	%p12, %r32, 1;
	mov.b32 	%r177, 0;
	st.shared.u32 	[%r34], %r177;
	mov.u32 	%r323, %r30;
	@%p12 bra 	$L__BB553_18;
	mov.b32 	%r178, 0;
	st.shared.u32 	[%r35], %r178;
	mov.u32 	%r323, %r31;
$L__BB553_18:
	setp.lt.u32 	%p13, %r25, 3;
	@%p13 bra 	$L__BB553_20;
$L__BB553_19:
	shl.b32 	%r179, %r323, 2;
	mov.u32 	%r180, _ZZ9cuda_gemmIiLi256ELi4ELi1ELi512ELi64ELi64ELi32ELi0ELi1EEviiiPT_S1_S1_iiE3Csh;
	add.s32 	%r181, %r180, %r179;
	mov.b32 	%r182, 0;
	st.shared.u32 	[%r181], %r182;
	add.s32 	%r183, %r181, %r28;
	st.shared.u32 	[%r183], %r182;
	add.s32 	%r184, %r183, %r28;
	st.shared.u32 	[%r184], %r182;
	add.s32 	%r185, %r184, %r28;
	st.shared.u32 	[%r185], %r182;
	add.s32 	%r323, %r28, %r323;
	setp.lt.u32 	%p14, %r323, 256;
	@%p14 bra 	$L__BB553_19;
$L__BB553_20:
	setp.eq.s16 	%p15, %rs3, 2;
	mov.u32 	%r325, %r11;
	@%p15 bra 	$L__BB553_24;
	setp.eq.s16 	%p16, %rs3, 3;
	shl.b32 	%r186, %r11, 6;
	add.s32 	%r187, %r186, %r18;
	mul.wide.u32 	%rd26, %r187, 4;
	add.s64 	%rd27, %rd2, %rd26;
	ld.global.u32 	%r188, [%rd27];
	st.shared.u32 	[%r36], %r188;
	mov.u32 	%r325, %r26;
	@%p16 bra 	$L__BB553_24;
	setp.eq.s16 	%p17, %rs3, 0;
	shl.b32 	%r189, %r26, 6;
	add.s32 	%r190, %r189, %r18;
	mul.wide.u32 	%rd28, %r190, 4;
	add.s64 	%rd29, %rd2, %rd28;
	ld.global.u32 	%r191, [%rd29];
	st.shared.u32 	[%r38], %r191;
	mov.u32 	%r325, %r39;
	@%p17 bra 	$L__BB553_24;
	add.s32 	%r325, %r39, %r13;
	ld.global.u32 	%r192, [%rd4];
	add.s32 	%r193, %r38, %r37;
	st.shared.u32 	[%r193], %r192;
$L__BB553_24:
	shl.b32 	%r194, %r325, 6;
	add.s32 	%r195, %r194, %r18;
	mul.wide.s32 	%rd30, %r195, 4;
	add.s64 	%rd31, %rd2, %rd30;
	ld.global.u32 	%r196, [%rd31];
	shl.b32 	%r197, %r325, 2;
	add.s32 	%r198, %r19, %r197;
	st.shared.u32 	[%r198], %r196;
	add.s32 	%r199, %r325, %r13;
	shl.b32 	%r200, %r199, 6;
	add.s32 	%r201, %r200, %r18;
	mul.wide.s32 	%rd32, %r201, 4;
	add.s64 	%rd33, %rd2, %rd32;
	ld.global.u32 	%r202, [%rd33];
	add.s32 	%r203, %r198, %r37;
	st.shared.u32 	[%r203], %r202;
	add.s32 	%r204, %r199, %r13;
	shl.b32 	%r205, %r204, 6;
	add.s32 	%r206, %r205, %r18;
	mul.wide.s32 	%rd34, %r206, 4;
	add.s64 	%rd35, %rd2, %rd34;
	ld.global.u32 	%r207, [%rd35];
	add.s32 	%r208, %r203, %r37;
	st.shared.u32 	[%r208], %r207;
	add.s32 	%r209, %r204, %r13;
	shl.b32 	%r210, %r209, 6;
	add.s32 	%r211, %r210, %r18;
	mul.wide.s32 	%rd36, %r211, 4;
	add.s64 	%rd37, %rd2, %rd36;
	ld.global.u32 	%r212, [%rd37];
	add.s32 	%r213, %r208, %r37;
	st.shared.u32 	[%r213], %r212;
	add.s32 	%r325, %r37, %r325;
	setp.lt.u32 	%p18, %r325, 64;
	@%p18 bra 	$L__BB553_24;
	bar.sync 	0;
	ld.shared.u32 	%r67, [%r40];
	ld.shared.u32 	%r68, [%r40+4];
	ld.shared.u32 	%r69, [%r40+8];
	ld.shared.u32 	%r70, [%r40+12];
	ld.shared.u32 	%r71, [%r40+16];
	ld.shared.u32 	%r72, [%r40+20];
	ld.shared.u32 	%r73, [%r40+24];
	ld.shared.u32 	%r74, [%r40+28];
	ld.shared.u32 	%r75, [%r41];
	ld.shared.u32 	%r76, [%r42];
	ld.shared.u32 	%r77, [%r43];
	ld.shared.u32 	%r78, [%r44];
	ld.shared.u32 	%r79, [%r45];
	ld.shared.u32 	%r80, [%r46];
	ld.shared.u32 	%r81, [%r47];
	ld.shared.u32 	%r82, [%r48];
	mov.u32 	%r327, %r11;
$L__BB553_26:
	setp.eq.s32 	%p19, %r10, 0;
	setp.lt.u32 	%p20, %r10, 2;
	setp.lt.u32 	%p21, %r10, 3;
	setp.lt.u32 	%p22, %r10, 4;
	setp.lt.u32 	%p23, %r10, 5;
	setp.lt.u32 	%p24, %r10, 6;
	setp.eq.s32 	%p25, %r10, 7;
	setp.ne.s32 	%p26, %r21, 0;
	mov.u32 	%r214, _ZZ9cuda_gemmIiLi256ELi4ELi1ELi512ELi64ELi64ELi32ELi0ELi1EEviiiPT_S1_S1_iiE11kron_fac_sh;
	mad.lo.s32 	%r215, %r327, 260, %r214;
	add.s32 	%r217, %r215, %r216;
	ld.shared.u32 	%r218, [%r217];
	mul.lo.s32 	%r219, %r218, %r67;
	ld.shared.u32 	%r220, [%r217+4];
	mad.lo.s32 	%r221, %r220, %r68, %r219;
	ld.shared.u32 	%r222, [%r217+8];
	mad.lo.s32 	%r223, %r222, %r69, %r221;
	ld.shared.u32 	%r224, [%r217+12];
	mad.lo.s32 	%r225, %r224, %r70, %r223;
	ld.shared.u32 	%r226, [%r217+16];
	mad.lo.s32 	%r227, %r226, %r71, %r225;
	ld.shared.u32 	%r228, [%r217+20];
	mad.lo.s32 	%r229, %r228, %r72, %r227;
	ld.shared.u32 	%r230, [%r217+24];
	mad.lo.s32 	%r231, %r230, %r73, %r229;
	ld.shared.u32 	%r232, [%r217+28];
	mad.lo.s32 	%r233, %r232, %r74, %r231;
	ld.shared.u32 	%r234, [%r217+32];
	mad.lo.s32 	%r235, %r234, %r75, %r233;
	selp.b32 	%r236, -64, 0, %p25;
	add.s32 	%r237, %r217, %r236;
	ld.shared.u32 	%r238, [%r237+36];
	mad.lo.s32 	%r239, %r238, %r76, %r235;
	selp.b32 	%r240, 0, -64, %p24;
	add.s32 	%r241, %r217, %r240;
	ld.shared.u32 	%r242, [%r241+40];
	mad.lo.s32 	%r243, %r242, %r77, %r239;
	selp.b32 	%r244, 0, -64, %p23;
	add.s32 	%r245, %r217, %r244;
	ld.shared.u32 	%r246, [%r245+44];
	mad.lo.s32 	%r247, %r246, %r78, %r243;
	selp.b32 	%r248, 0, -64, %p22;
	add.s32 	%r249, %r217, %r248;
	ld.shared.u32 	%r250, [%r249+48];
	mad.lo.s32 	%r251, %r250, %r79, %r247;
	selp.b32 	%r252, 0, -64, %p21;
	add.s32 	%r253, %r217, %r252;
	ld.shared.u32 	%r254, [%r253+52];
	mad.lo.s32 	%r255, %r254, %r80, %r251;
	selp.b32 	%r256, 0, -64, %p20;
	add.s32 	%r257, %r217, %r256;
	ld.shared.u32 	%r258, [%r257+56];
	mad.lo.s32 	%r259, %r258, %r81, %r255;
	selp.b32 	%r260, 0, -64, %p19;
	add.s32 	%r261, %r217, %r260;
	ld.shared.u32 	%r262, [%r261+60];
	mad.lo.s32 	%r263, %r262, %r82, %r259;
	shfl.sync.down.b32	%r264|%p27, %r263, 2, 7199, -1;
	add.s32 	%r265, %r264, %r263;
	shfl.sync.down.b32	%r266|%p28, %r265, 1, 7199, -1;
	add.s32 	%r84, %r266, %r265;
	@%p26 bra 	$L__BB553_28;
	shl.b32 	%r267, %r10, 2;
	shl.b32 	%r268, %r327, 5;
	or.b32  	%r269, %r268, %r267;
	mov.u32 	%r270, _ZZ9cuda_gemmIiLi256ELi4ELi1ELi512ELi64ELi64ELi32ELi0ELi1EEviiiPT_S1_S1_iiE3Csh;
	add.s32 	%r271, %r270, %r269;
	st.shared.u32 	[%r271], %r84;
$L__BB553_28:
	add.s32 	%r327, %r327, %r13;
	setp.lt.u32 	%p29, %r327, 32;
	@%p29 bra 	$L__BB553_26;
	setp.eq.s32 	%p30, %r32, 3;
	bar.sync 	0;
	mad.lo.s32 	%r86, %r318, %r91, %r23;
	mov.u32 	%r328, %r1;
	@%p30 bra 	$L__BB553_33;
	setp.eq.s32 	%p31, %r32, 0;
	and.b32  	%r272, %r1, 7;
	shr.u32 	%r273, %r1, 3;
	mad.lo.s32 	%r274, %r273, %r22, %r272;
	add.s32 	%r275, %r86, %r274;
	ld.shared.u32 	%r276, [%r33];
	mul.wide.s32 	%rd38, %r275, 4;
	add.s64 	%rd39, %rd3, %rd38;
	st.global.u32 	[%rd39], %r276;
	mov.u32 	%r328, %r24;
	@%p31 bra 	$L__BB553_33;
	setp.eq.s32 	%p32, %r32, 1;
	and.b32  	%r277, %r24, 7;
	shr.u32 	%r278, %r24, 3;
	mad.lo.s32 	%r279, %r278, %r22, %r277;
	add.s32 	%r280, %r86, %r279;
	ld.shared.u32 	%r281, [%r34];
	mul.wide.s32 	%rd40, %r280, 4;
	add.s64 	%rd41, %rd3, %rd40;
	st.global.u32 	[%rd41], %r281;
	mov.u32 	%r328, %r30;
	@%p32 bra 	$L__BB553_33;
	and.b32  	%r282, %r30, 7;
	shr.u32 	%r283, %r30, 3;
	mad.lo.s32 	%r284, %r283, %r22, %r282;
	add.s32 	%r285, %r86, %r284;
	ld.shared.u32 	%r286, [%r35];
	mul.wide.s32 	%rd42, %r285, 4;
	add.s64 	%rd43, %rd3, %rd42;
	st.global.u32 	[%rd43], %r286;
	mov.u32 	%r328, %r31;
$L__BB553_33:
	setp.lt.u32 	%p33, %r25, 3;
	@%p33 bra 	$L__BB553_35;
$L__BB553_34:
	shr.u32 	%r287, %r328, 3;
	and.b32  	%r288, %r328, 7;
	add.s32 	%r289, %r86, %r288;
	mad.lo.s32 	%r290, %r287, %r22, %r289;
	shl.b32 	%r291, %r328, 2;
	mov.u32 	%r292, _ZZ9cuda_gemmIiLi256ELi4ELi1ELi512ELi64ELi64ELi32ELi0ELi1EEviiiPT_S1_S1_iiE3Csh;
	add.s32 	%r293, %r292, %r291;
	ld.shared.u32 	%r294, [%r293];
	mul.wide.s32 	%rd44, %r290, 4;
	add.s64 	%rd45, %rd3, %rd44;
	st.global.u32 	[%rd45], %r294;
	add.s32 	%r295, %r328, %r12;
	shr.u32 	%r296, %r295, 3;
	and.b32  	%r297, %r295, 7;
	add.s32 	%r298, %r86, %r297;
	mad.lo.s32 	%r299, %r296, %r22, %r298;
	add.s32 	%r300, %r293, %r28;
	ld.shared.u32 	%r301, [%r300];
	mul.wide.s32 	%rd46, %r299, 4;
	add.s64 	%rd47, %rd3, %rd46;
	st.global.u32 	[%rd47], %r301;
	add.s32 	%r302, %r295, %r12;
	shr.u32 	%r303, %r302, 3;
	and.b32  	%r304, %r302, 7;
	add.s32 	%r305, %r86, %r304;
	mad.lo.s32 	%r306, %r303, %r22, %r305;
	add.s32 	%r307, %r300, %r28;
	ld.shared.u32 	%r308, [%r307];
	mul.wide.s32 	%rd48, %r306, 4;
	add.s64 	%rd49, %rd3, %rd48;
	st.global.u32 	[%rd49], %r308;
	add.s32 	%r309, %r302, %r12;
	shr.u32 	%r310, %r309, 3;
	and.b32  	%r311, %r309, 7;
	add.s32 	%r312, %r86, %r311;
	mad.lo.s32 	%r313, %r310, %r22, %r312;
	add.s32 	%r314, %r307, %r28;
	ld.shared.u32 	%r315, [%r314];
	mul.wide.s32 	%rd50, %r313, 4;
	add.s64 	%rd51, %rd3, %rd50;
	st.global.u32 	[%rd51], %r315;
	add.s32 	%r328, %r309, %r12;
	setp.lt.u32 	%p34, %r328, 256;
	@%p34 bra 	$L__BB553_34;
$L__BB553_35:
	add.s32 	%r318, %r318, %r15;
	setp.lt.u32 	%p35, %r318, %r16;
	@%p35 bra 	$L__BB553_7;
$L__BB553_36:
	ret;

}
	// .globl	_Z9cuda_gemmIiLi256ELi4ELi1ELi512ELi64ELi64ELi32ELi1ELi0EEviiiPT_S1_S1_ii
.visible .entry _Z9cuda_gemmIiLi256ELi4ELi1ELi512ELi64ELi64ELi32ELi1ELi0EEviiiPT_S1_S1_ii(
	.param .u32 _Z9cuda_gemmIiLi256ELi4ELi1ELi512ELi64ELi64ELi32ELi1ELi0EEviiiPT_S1_S1_ii_param_0,
	.param .u32 _Z9cuda_gemmIiLi256ELi4ELi1ELi512ELi64ELi64ELi32ELi1ELi0EEviiiPT_S1_S1_ii_param_1,
	.param .u32 _Z9cuda_gemmIiLi256ELi4ELi1ELi512ELi64ELi64ELi32ELi1ELi0EEviiiPT_S1_S1_ii_param_2,
	.param .u64 .ptr .align 1 _Z9cuda_gemmIiLi256ELi4ELi1ELi512ELi64ELi64ELi32ELi1ELi0EEviiiPT_S1_S1_ii_param_3,
	.param .u64 .ptr .align 1 _Z9cuda_gemmIiLi256ELi4ELi1ELi512ELi64ELi64ELi32ELi1ELi0EEviiiPT_S1_S1_ii_param_4,
	.param .u64 .ptr .align 1 _Z9cuda_gemmIiLi256ELi4ELi1ELi512ELi64ELi64ELi32ELi1ELi0EEviiiPT_S1_S1_ii_param_5,
	.param .u32 _Z9cuda_gemmIiLi256ELi4ELi1ELi512ELi64ELi64ELi32ELi1ELi0EEviiiPT_S1_S1_ii_param_6,
	.param .u32 _Z9cuda_gemmIiLi256ELi4ELi1ELi512ELi64ELi64ELi32ELi1ELi0EEviiiPT_S1_S1_ii_param_7
)
.maxntid 256
{
	.reg .pred 	%p<149>;
	.reg .b16 	%rs<8>;
	.reg .b32 	%r<1150>;
	.reg .b64 	%rd<39>;
	// demoted variable
	.shared .align 128 .b8 _ZZ9cuda_gemmIiLi256ELi4ELi1ELi512ELi64ELi64ELi32ELi1ELi0EEviiiPT_S1_S1_iiE11kron_fac_sh[8320];
	// demoted variable
	.shared .align 128 .b8 _ZZ9cuda_gemmIiLi256ELi4ELi1ELi512ELi64ELi64ELi32ELi1ELi0EEviiiPT_S1_S1_iiE3Ash[2048];
	// demoted variable
	.shared .align 128 .b8 _ZZ9cuda_gemmIiLi256ELi4ELi1ELi512ELi64ELi64ELi32ELi1ELi0EEviiiPT_S1_S1_iiE3Csh[1024];
	ld.param.u64 	%rd11, [_Z9cuda_gemmIiLi256ELi4ELi1ELi512ELi64ELi64ELi32ELi1ELi0EEviiiPT_S1_S1_ii_param_3];
	ld.param.u64 	%rd12, [_Z9cuda_gemmIiLi256ELi4ELi1ELi512ELi64ELi64ELi32ELi1ELi0EEviiiPT_S1_S1_ii_param_5];
	ld.param.u32 	%r359, [_Z9cuda_gemmIiLi256ELi4ELi1ELi512ELi64ELi64ELi32ELi1ELi0EEviiiPT_S1_S1_ii_param_6];
	ld.param.u32 	%r360, [_Z9cuda_gemmIiLi256ELi4ELi1ELi512ELi64ELi64ELi32ELi1ELi0EEviiiPT_S1_S1_ii_param_7];
	cvta.to.global.u64 	%rd1, %rd11;
	cvta.to.global.u64 	%rd2, %rd12;
	mov.u32 	%r1, %tid.x;
	setp.lt.s32 	%p1, %r360, 16;
	shr.u32 	%r2, %r360, 4;
	selp.b32 	%r3, 1, %r2, %p1;
	div.s32 	%r4, 512, %r360;
	mul.lo.s32 	%r361, %r4, %r3;
	min.s32 	%r5, %r361, 256;
	div.u32 	%r7, %r1, %r5;
	mul.lo.s32 	%r362, %r7, %r5;
	sub.s32 	%r363, %r1, %r362;
	div.u32 	%r6, %r363, %r3;
	mov.u32 	%r8, %ntid.x;
	div.u32 	%r9, %r8, %r5;
	mov.u32 	%r972, %ctaid.y;
	mov.u32 	%r364, %nctaid.y;
	shl.b32 	%r365, %r364, 2;
	setp.ge.u32 	%p2, %r972, %r365;
	@%p2 bra 	$L__BB554_165;
	mov.u32 	%r367, %ctaid.x;
	shl.b32 	%r368, %r367, 5;
	and.b32  	%r369, %r1, 31;
	or.b32  	%r11, %r368, %r369;
	and.b32  	%r370, %r6, 15;
	rem.u32 	%r371, %r1, %r3;
	shl.b32 	%r12, %r371, 4;
	min.s32 	%r13, %r359, 32;
	min.u32 	%r372, %r360, 16;
	or.b32  	%r14, %r370, %r12;
	shl.b32 	%r373, %r3, 8;
	sub.s32 	%r15, 8223, %r373;
	add.s32 	%r16, %r1, %r8;
	cvt.u16.u32 	%rs2, %r16;
	sub.s16 	%rs3, 511, %rs2;
	cvt.u16.u32 	%rs4, %r8;
	div.u16 	%rs1, %rs3, %rs4;
	max.u32 	%r374, %r16, 256;
	setp.lt.u32 	%p3, %r16, 256;
	selp.u32 	%r375, 1, 0, %p3;
	add.s32 	%r376, %r16, %r375;
	sub.s32 	%r377, %r374, %r376;
	div.u32 	%r378, %r377, %r8;
	add.s32 	%r17, %r378, %r375;
	shl.b32 	%r18, %r8, 2;
	add.s32 	%r19, %r16, %r8;
	add.s32 	%r20, %r19, %r8;
	and.b32  	%r21, %r17, 3;
	setp.gt.u32 	%p4, %r360, %r370;
	selp.b32 	%r379, 0, %r372, %p4;
	sub.s32 	%r22, %r14, %r379;
	add.s32 	%r380, %r370, 1;
	setp.lt.u32 	%p5, %r380, %r372;
	selp.b32 	%r381, 0, %r372, %p5;
	sub.s32 	%r23, %r14, %r381;
	add.s32 	%r382, %r370, 2;
	setp.lt.u32 	%p6, %r382, %r372;
	selp.b32 	%r383, 0, %r372, %p6;
	sub.s32 	%r24, %r14, %r383;
	add.s32 	%r384, %r370, 3;
	setp.lt.u32 	%p7, %r384, %r372;
	selp.b32 	%r385, 0, %r372, %p7;
	sub.s32 	%r25, %r14, %r385;
	add.s32 	%r386, %r370, 4;
	setp.lt.u32 	%p8, %r386, %r372;
	selp.b32 	%r387, 0, %r372, %p8;
	sub.s32 	%r26, %r14, %r387;
	add.s32 	%r388, %r370, 5;
	setp.lt.u32 	%p9, %r388, %r372;
	selp.b32 	%r389, 0, %r372, %p9;
	sub.s32 	%r27, %r14, %r389;
	add.s32 	%r390, %r370, 6;
	setp.lt.u32 	%p10, %r390, %r372;
	selp.b32 	%r391, 0, %r372, %p10;
	sub.s32 	%r28, %r14, %r391;
	add.s32 	%r392, %r370, 7;
	setp.lt.u32 	%p11, %r392, %r372;
	selp.b32 	%r393, 0, %r372, %p11;
	sub.s32 	%r29, %r14, %r393;
	add.s32 	%r394, %r370, 8;
	setp.lt.u32 	%p12, %r394, %r372;
	selp.b32 	%r395, 0, %r372, %p12;
	sub.s32 	%r30, %r14, %r395;
	add.s32 	%r396, %r370, 9;
	setp.lt.u32 	%p13, %r396, %r372;
	selp.b32 	%r397, 0, %r372, %p13;
	sub.s32 	%r31, %r14, %r397;
	add.s32 	%r398, %r370, 10;
	setp.lt.u32 	%p14, %r398, %r372;
	selp.b32 	%r399, 0, %r372, %p14;
	sub.s32 	%r32, %r14, %r399;
	add.s32 	%r400, %r370, 11;
	setp.lt.u32 	%p15, %r400, %r372;
	selp.b32 	%r401, 0, %r372, %p15;
	sub.s32 	%r33, %r14, %r401;
	add.s32 	%r402, %r370, 12;
	setp.lt.u32 	%p16, %r402, %r372;
	selp.b32 	%r403, 0, %r372, %p16;
	sub.s32 	%r34, %r14, %r403;
	add.s32 	%r404, %r370, 13;
	setp.lt.u32 	%p17, %r404, %r372;
	selp.b32 	%r405, 0, %r372, %p17;
	sub.s32 	%r35, %r14, %r405;
	add.s32 	%r406, %r370, 14;
	setp.lt.u32 	%p18, %r406, %r372;
	selp.b32 	%r407, 0, %r372, %p18;
	sub.s32 	%r36, %r14, %r407;
	add.s32 	%r408, %r370, 15;
	setp.lt.u32 	%p19, %r408, %r372;
	selp.b32 	%r409, 0, %r372, %p19;
	sub.s32 	%r37, %r14, %r409;
	mul.wide.u32 	%rd13, %r8, 4;
	add.s64 	%rd3, %rd1, %rd13;
	mul.wide.u32 	%rd14, %r8, 8;
	add.s64 	%rd4, %rd1, %rd14;
	mul.wide.u32 	%rd15, %r8, 12;
	add.s64 	%rd5, %rd1, %rd15;
	and.b16  	%rs5, %rs1, 3;
	cvt.u64.u32 	%rd34, %r18;
$L__BB554_2:
	setp.eq.s16 	%p20, %rs5, 2;
	mov.u32 	%r973, %r1;
	@%p20 bra 	$L__BB554_6;
	setp.eq.s16 	%p21, %rs5, 3;
	shl.b32 	%r410, %r972, 9;
	or.b32  	%r411, %r410, %r1;
	mul.wide.s32 	%rd16, %r411, 4;
	add.s64 	%rd6, %rd1, %rd16;
	ld.global.u32 	%r412, [%rd6];
	shl.b32 	%r413, %r1, 2;
	mov.u32 	%r414, _ZZ9cuda_gemmIiLi256ELi4ELi1ELi512ELi64ELi64ELi32ELi1ELi0EEviiiPT_S1_S1_iiE3Ash;
	add.s32 	%r415, %r414, %r413;
	st.shared.u32 	[%r415], %r412;
	mov.u32 	%r973, %r16;
	@%p21 bra 	$L__BB554_6;
	setp.eq.s16 	%p22, %rs5, 0;
	cvt.u64.u32 	%rd17, %r18;
	add.s64 	%rd7, %rd6, %rd17;
	ld.global.u32 	%r416, [%rd7];
	shl.b32 	%r417, %r1, 2;
	mov.u32 	%r418, _ZZ9cuda_gemmIiLi256ELi4ELi1ELi512ELi64ELi64ELi32ELi1ELi0EEviiiPT_S1_S1_iiE3Ash;
	add.s32 	%r419, %r418, %r417;
	add.s32 	%r420, %r419, %r18;
	st.shared.u32 	[%r420], %r416;
	mov.u32 	%r973, %r19;
	@%p22 bra 	$L__BB554_6;
	cvt.u64.u32 	%rd18, %r18;
	add.s64 	%rd19, %rd7, %rd18;
	ld.global.u32 	%r421, [%rd19];
	shl.b32 	%r422, %r1, 2;
	mov.u32 	%r423, _ZZ9cuda_gemmIiLi256ELi4ELi1ELi512ELi64ELi64ELi32ELi1ELi0EEviiiPT_S1_S1_iiE3Ash;
	add.s32 	%r424, %r423, %r422;
	add.s32 	%r425, %r424, %r18;
	add.s32 	%r426, %r425, %r18;
	st.shared.u32 	[%r426], %r421;
	mov.u32 	%r973, %r20;
$L__BB554_6:
	setp.lt.u16 	%p23, %rs1, 2;
	@%p23 bra 	$L__BB554_9;
	shl.b32 	%r427, %r973, 2;
	mov.u32 	%r428, _ZZ9cuda_gemmIiLi256ELi4ELi1ELi512ELi64ELi64ELi32ELi1ELi0EEviiiPT_S1_S1_iiE3Ash;
	add.s32 	%r975, %r428, %r427;
	shl.b32 	%r429, %r972, 9;
	add.s32 	%r974, %r973, %r429;
$L__BB554_8:
	mul.wide.s32 	%rd20, %r974, 4;
	add.s64 	%rd21, %rd3, %rd20;
	add.s64 	%rd22, %rd4, %rd20;
	add.s64 	%rd23, %rd5, %rd20;
	add.s64 	%rd24, %rd1, %rd20;
	ld.global.u32 	%r430, [%rd24];
	st.shared.u32 	[%r975], %r430;
	ld.global.u32 	%r431, [%rd21];
	add.s32 	%r432, %r975, %r18;
	st.shared.u32 	[%r432], %r431;
	ld.global.u32 	%r433, [%rd22];
	mov.u32 	%r434, %ntid.x;
	shl.b32 	%r435, %r434, 3;
	add.s32 	%r436, %r975, %r435;
	st.shared.u32 	[%r436], %r433;
	ld.global.u32 	%r437, [%rd23];
	mad.lo.s32 	%r438, %r434, 12, %r975;
	st.shared.u32 	[%r438], %r437;
	add.s32 	%r973, %r973, %r18;
	shl.b32 	%r439, %r434, 4;
	add.s32 	%r975, %r975, %r439;
	add.s32 	%r974, %r974, %r18;
	setp.lt.u32 	%p24, %r973, 512;
	@%p24 bra 	$L__BB554_8;
$L__BB554_9:
	setp.eq.s32 	%p25, %r21, 3;
	mov.u32 	%r977, %r1;
	@%p25 bra 	$L__BB554_13;
	setp.eq.s32 	%p26, %r21, 0;
	shl.b32 	%r440, %r1, 2;
	mov.u32 	%r441, _ZZ9cuda_gemmIiLi256ELi4ELi1ELi512ELi64ELi64ELi32ELi1ELi0EEviiiPT_S1_S1_iiE3Csh;
	add.s32 	%r442, %r441, %r440;
	mov.b32 	%r443, 0;
	st.shared.u32 	[%r442], %r443;
	mov.u32 	%r977, %r16;
	@%p26 bra 	$L__BB554_13;
	setp.eq.s32 	%p27, %r21, 1;
	shl.b32 	%r444, %r1, 2;
	mov.u32 	%r445, _ZZ9cuda_gemmIiLi256ELi4ELi1ELi512ELi64ELi64ELi32ELi1ELi0EEviiiPT_S1_S1_iiE3Csh;
	add.s32 	%r446, %r445, %r444;
	add.s32 	%r447, %r446, %r18;
	mov.b32 	%r448, 0;
	st.shared.u32 	[%r447], %r448;
	mov.u32 	%r977, %r19;
	@%p27 bra 	$L__BB554_13;
	shl.b32 	%r449, %r1, 2;
	mov.u32 	%r450, _ZZ9cuda_gemmIiLi256ELi4ELi1ELi512ELi64ELi64ELi32ELi1ELi0EEviiiPT_S1_S1_iiE3Csh;
	add.s32 	%r451, %r450, %r449;
	add.s32 	%r452, %r451, %r18;
	add.s32 	%r453, %r452, %r18;
	mov.b32 	%r454, 0;
	st.shared.u32 	[%r453], %r454;
	mov.u32 	%r977, %r20;
$L__BB554_13:
	setp.lt.u32 	%p28, %r17, 3;
	@%p28 bra 	$L__BB554_15;
$L__BB554_14:
	shl.b32 	%r455, %r977, 2;
	mov.u32 	%r456, _ZZ9cuda_gemmIiLi256ELi4ELi1ELi512ELi64ELi64ELi32ELi1ELi0EEviiiPT_S1_S1_iiE3Csh;
	add.s32 	%r457, %r456, %r455;
	mov.b32 	%r458, 0;
	st.shared.u32 	[%r457], %r458;
	add.s32 	%r459, %r457, %r18;
	st.shared.u32 	[%r459], %r458;
	add.s32 	%r460, %r459, %r18;
	st.shared.u32 	[%r460], %r458;
	add.s32 	%r461, %r460, %r18;
	st.shared.u32 	[%r461], %r458;
	add.s32 	%r977, %r18, %r977;
	setp.lt.u32 	%p29, %r977, 256;
	@%p29 bra 	$L__BB554_14;
$L__BB554_15:
	shr.u32 	%r462, %r1, 5;
	setp.ge.s32 	%p30, %r462, %r360;
	@%p30 bra 	$L__BB554_18;
	shr.u32 	%r979, %r1, 5;
$L__BB554_17:
	ld.param.u64 	%rd38, [_Z9cuda_gemmIiLi256ELi4ELi1ELi512ELi64ELi64ELi32ELi1ELi0EEviiiPT_S1_S1_ii_param_4];
	mad.lo.s32 	%r463, %r979, %r359, %r11;
	cvta.to.global.u64 	%rd25, %rd38;
	mul.wide.s32 	%rd26, %r463, 4;
	add.s64 	%rd27, %rd25, %rd26;
	ld.global.u32 	%r464, [%rd27];
	and.b32  	%r465, %r1, 31;
	mov.u32 	%r466, _ZZ9cuda_gemmIiLi256ELi4ELi1ELi512ELi64ELi64ELi32ELi1ELi0EEviiiPT_S1_S1_iiE11kron_fac_sh;
	mad.lo.s32 	%r467, %r465, 260, %r466;
	shl.b32 	%r468, %r979, 2;
	add.s32 	%r469, %r467, %r468;
	st.shared.u32 	[%r469], %r464;
	mov.u32 	%r470, %ntid.x;
	shr.u32 	%r471, %r470, 5;
	add.s32 	%r979, %r979, %r471;
	setp.lt.s32 	%p31, %r979, %r360;
	@%p31 bra 	$L__BB554_17;
$L__BB554_18:
	setp.lt.s32 	%p32, %r4, 1;
	bar.sync 	0;
	@%p32 bra 	$L__BB554_158;
	setp.ne.s32 	%p33, %r3, 1;
	@%p33 bra 	$L__BB554_88;
	mov.b32 	%r996, 0;
$L__BB554_21:
	setp.lt.s32 	%p108, %r360, 1;
	add.s32 	%r87, %r996, %r6;
	mul.lo.s32 	%r88, %r87, %r360;
	add.s32 	%r89, %r88, %r12;
	@%p108 bra 	$L__BB554_23;
	add.s32 	%r774, %r14, %r88;
	shl.b32 	%r775, %r774, 2;
	mov.u32 	%r776, _ZZ9cuda_gemmIiLi256ELi4ELi1ELi512ELi64ELi64ELi32ELi1ELi0EEviiiPT_S1_S1_iiE3Ash;
	add.s32 	%r777, %r776, %r775;
	ld.shared.u32 	%r1147, [%r777];
$L__BB554_23:
	setp.lt.s32 	%p109, %r360, 2;
	@%p109 bra 	$L__BB554_25;
	add.s32 	%r778, %r6, 1;
	and.b32  	%r779, %r778, 15;
	add.s32 	%r780, %r89, %r779;
	shl.b32 	%r781, %r780, 2;
	mov.u32 	%r782, _ZZ9cuda_gemmIiLi256ELi4ELi1ELi512ELi64ELi64ELi32ELi1ELi0EEviiiPT_S1_S1_iiE3Ash;
	add.s32 	%r783, %r782, %r781;
	ld.shared.u32 	%r1146, [%r783];
$L__BB554_25:
	setp.lt.s32 	%p110, %r360, 3;
	@%p110 bra 	$L__BB554_27;
	add.s32 	%r784, %r6, 2;
	and.b32  	%r785, %r784, 15;
	add.s32 	%r786, %r89, %r785;
	shl.b32 	%r787, %r786, 2;
	mov.u32 	%r788, _ZZ9cuda_gemmIiLi256ELi4ELi1ELi512ELi64ELi64ELi32ELi1ELi0EEviiiPT_S1_S1_iiE3Ash;
	add.s32 	%r789, %r788, %r787;
	ld.shared.u32 	%r1145, [%r789];
$L__BB554_27:
	setp.lt.s32 	%p111, %r360, 4;
	@%p111 bra 	$L__BB554_29;
	add.s32 	%r790, %r6, 3;
	and.b32  	%r791, %r790, 15;
	add.s32 	%r792, %r89, %r791;
	shl.b32 	%r793, %r792, 2;
	mov.u32 	%r794, _ZZ9cuda_gemmIiLi256ELi4ELi1ELi512ELi64ELi64ELi32ELi1ELi0EEviiiPT_S1_S1_iiE3Ash;
	add.s32 	%r795, %r794, %r793;
	ld.shared.u32 	%r1144, [%r795];
$L__BB554_29:
	setp.lt.s32 	%p112, %r360, 5;
	@%p112 bra 	$L__BB554_31;
	add.s32 	%r796, %r6, 4;
	and.b32  	%r797, %r796, 15;
	add.s32 	%r798, %r89, %r797;
	shl.b32 	%r799, %r798, 2;
	mov.u32 	%r800, _ZZ9cuda_gemmIiLi256ELi4ELi1ELi512ELi64ELi64ELi32ELi1ELi0EEviiiPT_S1_S1_iiE3Ash;
	add.s32 	%r801, %r800, %r799;
	ld.shared.u32 	%r1143, [%r801];
$L__BB554_31:
	setp.lt.s32 	%p113, %r360, 6;
	@%p113 bra 	$L__BB554_33;
	add.s32 	%r802, %r6, 5;
	and.b32  	%r803, %r802, 15;
	add.s32 	%r804, %r89, %r803;
	shl.b32 	%r805, %r804, 2;
	mov.u32 	%r806, _ZZ9cuda_gemmIiLi256ELi4ELi1ELi512ELi64ELi64ELi32ELi1ELi0EEviiiPT_S1_S1_iiE3Ash;
	add.s32 	%r807, %r806, %r805;
	ld.shared.u32 	%r1142, [%r807];
$L__BB554_33:
	setp.lt.s32 	%p114, %r360, 7;
	@%p114 bra 	$L__BB554_35;
	add.s32 	%r808, %r6, 6;
	and.b32  	%r809, %r808, 15;
	add.s32 	%r810, %r89, %r809;
	shl.b32 	%r811, %r810, 2;
	mov.u32 	%r812, _ZZ9cuda_gemmIiLi256ELi4ELi1ELi512ELi64ELi64ELi32ELi1ELi0EEviiiPT_S1_S1_iiE3Ash;
	add.s32 	%r813, %r812, %r811;
	ld.shared.u32 	%r1141, [%r813];
$L__BB554_35:
	setp.lt.s32 	%p115, %r360, 8;
	@%p115 bra 	$L__BB554_37;
	add.s32 	%r814, %r6, 7;
	and.b32  	%r815, %r814, 15;
	add.s32 	%r816, %r89, %r815;
	shl.b32 	%r817, %r816, 2;
	mov.u32 	%r818, _ZZ9cuda_gemmIiLi256ELi4ELi1ELi512ELi64ELi64ELi32ELi1ELi0EEviiiPT_S1_S1_iiE3Ash;
	add.s32 	%r819, %r818, %r817;
	ld.shared.u32 	%r1140, [%r819];
$L__BB554_37:
	setp.lt.s32 	%p116, %r360, 9;
	@%p116 bra 	$L__BB554_39;
	and.b32  	%r820, %r6, 15;
	xor.b32  	%r821, %r820, 8;
	add.s32 	%r822, %r89, %r821;
	shl.b32 	%r823, %r822, 2;
	mov.u32 	%r824, _ZZ9cuda_gemmIiLi256ELi4ELi1ELi512ELi64ELi64ELi32ELi1ELi0EEviiiPT_S1_S1_iiE3Ash;
	add.s32 	%r825, %r824, %r823;
	ld.shared.u32 	%r1139, [%r825];
$L__BB554_39:
	setp.lt.s32 	%p117, %r360, 10;
	@%p117 bra 	$L__BB554_41;
	add.s32 	%r826, %r6, 9;
	and.b32  	%r827, %r826, 15;
	add.s32 	%r828, %r89, %r827;
	shl.b32 	%r829, %r828, 2;
	mov.u32 	%r830, _ZZ9cuda_gemmIiLi256ELi4ELi1ELi512ELi64ELi64ELi32ELi1ELi0EEviiiPT_S1_S1_iiE3Ash;
	add.s32 	%r831, %r830, %r829;
	ld.shared.u32 	%r1138, [%r831];
$L__BB554_41:
	setp.lt.s32 	%p118, %r360, 11;
	@%p118 bra 	$L__BB554_43;
	add.s32 	%r832, %r6, 10;
	and.b32  	%r833, %r832, 15;
	add.s32 	%r834, %r89, %r833;
	shl.b32 	%r835, %r834, 2;
	mov.u32 	%r836, _ZZ9cuda_gemmIiLi256ELi4ELi1ELi512ELi64ELi64ELi32ELi1ELi0EEviiiPT_S1_S1_iiE3Ash;
	add.s32 	%r837, %r836, %r835;
	ld.shared.u32 	%r1137, [%r837];
$L__BB554_43:
	setp.lt.s32 	%p119, %r360, 12;
	@%p119 bra 	$L__BB554_45;
	add.s32 	%r838, %r6, 11;
	and.b32  	%r839, %r838, 15;
	add.s32 	%r840, %r89, %r839;
	shl.b32 	%r841, %r840, 2;
	mov.u32 	%r842, _ZZ9cuda_gemmIiLi256ELi4ELi1ELi512ELi64ELi64ELi32ELi1ELi0EEviiiPT_S1_S1_iiE3Ash;
	add.s32 	%r843, %r842, %r841;
	ld.shared.u32 	%r1136, [%r843];
$L__BB554_45:
	setp.lt.s32 	%p120, %r360, 13;
	@%p120 bra 	$L__BB554_47;
	add.s32 	%r844, %r6, 12;
	and.b32  	%r845, %r844, 15;
	add.s32 	%r846, %r89, %r845;
	shl.b32 	%r847, %r846, 2;
	mov.u32 	%r848, _ZZ9cuda_gemmIiLi256ELi4ELi1ELi512ELi64ELi64ELi32ELi1ELi0EEviiiPT_S1_S1_iiE3Ash;
	add.s32 	%r849, %r848, %r847;
	ld.shared.u32 	%r1135, [%r849];
$L__BB554_47:
	setp.lt.s32 	%p121, %r360, 14;
	@%p121 bra 	$L__BB554_49;
	add.s32 	%r850, %r6, 13;
	and.b32  	%r851, %r850, 15;
	add.s32 	%r852, %r89, %r851;
	shl.b32 	%r853, %r852, 2;
	mov.u32 	%r854, _ZZ9cuda_gemmIiLi256ELi4ELi1ELi512ELi64ELi64ELi32ELi1ELi0EEviiiPT_S1_S1_iiE3Ash;
	add.s32 	%r855, %r854, %r853;
	ld.shared.u32 	%r1134, [%r855];
$L__BB554_49:
	setp.lt.s32 	%p122, %r360, 15;
	@%p122 bra 	$L__BB554_51;
	add.s32 	%r856, %r6, 14;
	and.b32  	%r857, %r856, 15;
	add.s32 	%r858, %r89, %r857;
	shl.b32 	%r859, %r858, 2;
	mov.u32 	%r860, _ZZ9cuda_gemmIiLi256ELi4ELi1ELi512ELi64ELi64ELi32ELi1ELi0EEviiiPT_S1_S1_iiE3Ash;
	add.s32 	%r861, %r860, %r859;
	ld.shared.u32 	%r1133, [%r861];
$L__BB554_51:
	setp.lt.s32 	%p123, %r360, 16;
	@%p123 bra 	$L__BB554_53;
	add.s32 	%r862, %r6, -1;
	and.b32  	%r863, %r862, 15;
	add.s32 	%r864, %r89, %r863;
	shl.b32 	%r865, %r864, 2;
	mov.u32 	%r866, _ZZ9cuda_gemmIiLi256ELi4ELi1ELi512ELi64ELi64ELi32ELi1ELi0EEviiiPT_S1_S1_iiE3Ash;
	add.s32 	%r867, %r866, %r865;
	ld.shared.u32 	%r1132, [%r867];
$L__BB554_53:
	setp.ge.s32 	%p124, %r7, %r13;
	mov.u32 	%r1013, %r7;
	@%p124 bra 	$L__BB554_54;
	bra.uni 	$L__BB554_55;
$L__BB554_54:
	add.s32 	%r996, %r996, %r5;
	setp.lt.s32 	%p142, %r996, %r4;
	@%p142 bra 	$L__BB554_21;
	bra.uni 	$L__BB554_158;
$L__BB554_55:
	mov.u32 	%r869, _ZZ9cuda_gemmIiLi256ELi4ELi1ELi512ELi64ELi64ELi32ELi1ELi0EEviiiPT_S1_S1_iiE11kron_fac_sh;
	mad.lo.s32 	%r124, %r1013, 260, %r869;
	mov.b32 	%r1015, 0;
	@%p108 bra 	$L__BB554_57;
	shl.b32 	%r870, %r22, 2;
	add.s32 	%r871, %r124, %r870;
	ld.shared.u32 	%r872, [%r871];
	mul.lo.s32 	%r1015, %r872, %r1147;
$L__BB554_57:
	@%p109 bra 	$L__BB554_59;
	shl.b32 	%r873, %r23, 2;
	add.s32 	%r874, %r124, %r873;
	ld.shared.u32 	%r875, [%r874+4];
	mad.lo.s32 	%r1015, %r875, %r1146, %r1015;
$L__BB554_59:
	@%p110 bra 	$L__BB554_61;
	shl.b32 	%r876, %r24, 2;
	add.s32 	%r877, %r124, %r876;
	ld.shared.u32 	%r878, [%r877+8];
	mad.lo.s32 	%r1015, %r878, %r1145, %r1015;
$L__BB554_61:
	setp.lt.s32 	%p128, %r360, 4;
	@%p128 bra 	$L__BB554_63;
	shl.b32 	%r879, %r25, 2;
	add.s32 	%r880, %r124, %r879;
	ld.shared.u32 	%r881, [%r880+12];
	mad.lo.s32 	%r1015, %r881, %r1144, %r1015;
$L__BB554_63:
	setp.lt.s32 	%p129, %r360, 5;
	@%p129 bra 	$L__BB554_65;
	shl.b32 	%r882, %r26, 2;
	add.s32 	%r883, %r124, %r882;
	ld.shared.u32 	%r884, [%r883+16];
	mad.lo.s32 	%r1015, %r884, %r1143, %r1015;
$L__BB554_65:
	setp.lt.s32 	%p130, %r360, 6;
	@%p130 bra 	$L__BB554_67;
	shl.b32 	%r885, %r27, 2;
	add.s32 	%r886, %r124, %r885;
	ld.shared.u32 	%r887, [%r886+20];
	mad.lo.s32 	%r1015, %r887, %r1142, %r1015;
$L__BB554_67:
	setp.lt.s32 	%p131, %r360, 7;
	@%p131 bra 	$L__BB554_69;
	shl.b32 	%r888, %r28, 2;
	add.s32 	%r889, %r124, %r888;
	ld.shared.u32 	%r890, [%r889+24];
	mad.lo.s32 	%r1015, %r890, %r1141, %r1015;
$L__BB554_69:
	setp.lt.s32 	%p132, %r360, 8;
	@%p132 bra 	$L__BB554_71;
	shl.b32 	%r891, %r29, 2;
	add.s32 	%r892, %r124, %r891;
	ld.shared.u32 	%r893, [%r892+28];
	mad.lo.s32 	%r1015, %r893, %r1140, %r1015;
$L__BB554_71:
	setp.lt.s32 	%p133, %r360, 9;
	@%p133 bra 	$L__BB554_73;
	shl.b32 	%r894, %r30, 2;
	add.s32 	%r895, %r124, %r894;
	ld.shared.u32 	%r896, [%r895+32];
	mad.lo.s32 	%r1015, %r896, %r1139, %r1015;
$L__BB554_73:
	setp.lt.s32 	%p134, %r360, 10;
	@%p134 bra 	$L__BB554_75;
	shl.b32 	%r897, %r31, 2;
	add.s32 	%r898, %r124, %r897;
	ld.shared.u32 	%r899, [%r898+36];
	mad.lo.s32 	%r1015, %r899, %r1138, %r1015;
$L__BB554_75:
	setp.lt.s32 	%p135, %r360, 11;
	@%p135 bra 	$L__BB554_77;
	shl.b32 	%r900, %r32, 2;
	add.s32 	%r901, %r124, %r900;
	ld.shared.u32 	%r902, [%r901+40];
	mad.lo.s32 	%r1015, %r902, %r1137, %r1015;
$L__BB554_77:
	setp.lt.s32 	%p136, %r360, 12;
	@%p136 bra 	$L__BB554_79;
	shl.b32 	%r903, %r33, 2;
	add.s32 	%r904, %r124, %r903;
	ld.shared.u32 	%r905, [%r904+44];
	mad.lo.s32 	%r1015, %r905, %r1136, %r1015;
$L__BB554_79:
	setp.lt.s32 	%p137, %r360, 13;
	@%p137 bra 	$L__BB554_81;
	shl.b32 	%r906, %r34, 2;
	add.s32 	%r907, %r124, %r906;
	ld.shared.u32 	%r908, [%r907+48];
	mad.lo.s32 	%r1015, %r908, %r1135, %r1015;
$L__BB554_81:
	setp.lt.s32 	%p138, %r360, 14;
	@%p138 bra 	$L__BB554_83;
	shl.b32 	%r909, %r35, 2;
	add.s32 	%r910, %r124, %r909;
	ld.shared.u32 	%r911, [%r910+52];
	mad.lo.s32 	%r1015, %r911, %r1134, %r1015;
$L__BB554_83:
	setp.lt.s32 	%p139, %r360, 15;
	@%p139 bra 	$L__BB554_85;
	shl.b32 	%r912, %r36, 2;
	add.s32 	%r913, %r124, %r912;
	ld.shared.u32 	%r914, [%r913+56];
	mad.lo.s32 	%r1015, %r914, %r1133, %r1015;
$L__BB554_85:
	setp.lt.s32 	%p140, %r360, 16;
	@%p140 bra 	$L__BB554_87;
	shl.b32 	%r915, %r37, 2;
	add.s32 	%r916, %r124, %r915;
	ld.shared.u32 	%r917, [%r916+60];
	mad.lo.s32 	%r1015, %r917, %r1132, %r1015;
$L__BB554_87:
	mad.lo.s32 	%r918, %r1013, %r4, %r87;
	shl.b32 	%r919, %r918, 2;
	mov.u32 	%r920, _ZZ9cuda_gemmIiLi256ELi4ELi1ELi512ELi64ELi64ELi32ELi1ELi0EEviiiPT_S1_S1_iiE3Csh;
	add.s32 	%r921, %r920, %r919;
	ld.shared.u32 	%r922, [%r921];
	add.s32 	%r923, %r922, %r1015;
	st.shared.u32 	[%r921], %r923;
	add.s32 	%r1013, %r1013, %r9;
	setp.lt.s32 	%p141, %r1013, %r13;
	@%p141 bra 	$L__BB554_55;
	bra.uni 	$L__BB554_54;
$L__BB554_88:
	setp.gt.u32 	%p34, %r360, 31;
	@%p34 bra 	$L__BB554_166;
	mov.b32 	%r1098, 0;
$L__BB554_90:
	setp.eq.s32 	%p35, %r360, 0;
	add.s32 	%r267, %r1098, %r6;
	mul.lo.s32 	%r268, %r267, %r360;
	add.s32 	%r269, %r268, %r12;
	@%p35 bra 	$L__BB554_92;
	add.s32 	%r473, %r14, %r268;
	shl.b32 	%r474, %r473, 2;
	mov.u32 	%r475, _ZZ9cuda_gemmIiLi256ELi4ELi1ELi512ELi64ELi64ELi32ELi1ELi0EEviiiPT_S1_S1_iiE3Ash;
	add.s32 	%r476, %r475, %r474;
	ld.shared.u32 	%r1147, [%r476];
$L__BB554_92:
	setp.lt.s32 	%p36, %r360, 2;
	@%p36 bra 	$L__BB554_94;
	add.s32 	%r477, %r6, 1;
	and.b32  	%r478, %r477, 15;
	add.s32 	%r479, %r269, %r478;
	shl.b32 	%r480, %r479, 2;
	mov.u32 	%r481, _ZZ9cuda_gemmIiLi256ELi4ELi1ELi512ELi64ELi64ELi32ELi1ELi0EEviiiPT_S1_S1_iiE3Ash;
	add.s32 	%r482, %r481, %r480;
	ld.shared.u32 	%r1146, [%r482];
$L__BB554_94:
	setp.lt.s32 	%p37, %r360, 3;
	@%p37 bra 	$L__BB554_96;
	add.s32 	%r483, %r6, 2;
	and.b32  	%r484, %r483, 15;
	add.s32 	%r485, %r269, %r484;
	shl.b32 	%r486, %r485, 2;
	mov.u32 	%r487, _ZZ9cuda_gemmIiLi256ELi4ELi1ELi512ELi64ELi64ELi32ELi1ELi0EEviiiPT_S1_S1_iiE3Ash;
	add.s32 	%r488, %r487, %r486;
	ld.shared.u32 	%r1145, [%r488];
$L__BB554_96:
	setp.lt.s32 	%p38, %r360, 4;
	@%p38 bra 	$L__BB554_98;
	add.s32 	%r489, %r6, 3;
	and.b32  	%r490, %r489, 15;
	add.s32 	%r491, %r269, %r490;
	shl.b32 	%r492, %r491, 2;
	mov.u32 	%r493, _ZZ9cuda_gemmIiLi256ELi4ELi1ELi512ELi64ELi64ELi32ELi1ELi0EEviiiPT_S1_S1_iiE3Ash;
	add.s32 	%r494, %r493, %r492;
	ld.shared.u32 	%r1144, [%r494];
$L__BB554_98:
	setp.lt.s32 	%p39, %r360, 5;
	@%p39 bra 	$L__BB554_100;
	add.s32 	%r495, %r6, 4;
	and.b32  	%r496, %r495, 15;
	add.s32 	%r497, %r269, %r496;
	shl.b32 	%r498, %r497, 2;
	mov.u32 	%r499, _ZZ9cuda_gemmIiLi256ELi4ELi1ELi512ELi64ELi64ELi32ELi1ELi0EEviiiPT_S1_S1_iiE3Ash;
	add.s32 	%r500, %r499, %r498;
	ld.shared.u32 	%r1143, [%r500];
$L__BB554_100:
	setp.lt.s32 	%p40, %r360, 6;
	@%p40 bra 	$L__BB554_102;
	add.s32 	%r501, %r6, 5;
	and.b32  	%r502, %r501, 15;
	add.s32 	%r503, %r269, %r502;
	shl.b32 	%r504, %r503, 2;
	mov.u32 	%r505, _ZZ9cuda_gemmIiLi256ELi4ELi1ELi512ELi64ELi64ELi32ELi1ELi0EEviiiPT_S1_S1_iiE3Ash;
	add.s32 	%r506, %r505, %r504;
	ld.shared.u32 	%r1142, [%r506];
$L__BB554_102:
	setp.lt.s32 	%p41, %r360, 7;
	@%p41 bra 	$L__BB554_104;
	add.s32 	%r507, %r6, 6;
	and.b32  	%r508, %r507, 15;
	add.s32 	%r509, %r269, %r508;
	shl.b32 	%r510, %r509, 2;
	mov.u32 	%r511, _ZZ9cuda_gemmIiLi256ELi4ELi1ELi512ELi64ELi64ELi32ELi1ELi0EEviiiPT_S1_S1_iiE3Ash;
	add.s32 	%r512, %r511, %r510;
	ld.shared.u32 	%r1141, [%r512];
$L__BB554_104:
	setp.lt.s32 	%p42, %r360, 8;
	@%p42 bra 	$L__BB554_106;
	add.s32 	%r513, %r6, 7;
	and.b32  	%r514, %r513, 15;
	add.s32 	%r515, %r269, %r514;
	shl.b32 	%r516, %r515, 2;
	mov.u32 	%r517, _ZZ9cuda_gemmIiLi256ELi4ELi1ELi512ELi64ELi64ELi32ELi1ELi0EEviiiPT_S1_S1_iiE3Ash;
	add.s32 	%r518, %r517, %r516;
	ld.shared.u32 	%r1140, [%r518];
$L__BB554_106:
	setp.lt.s32 	%p43, %r360, 9;
	@%p43 bra 	$L__BB554_108;
	and.b32  	%r519, %r6, 15;
	xor.b32  	%r520, %r519, 8;
	add.s32 	%r521, %r269, %r520;
	shl.b32 	%r522, %r521, 2;
	mov.u32 	%r523, _ZZ9cuda_gemmIiLi256ELi4ELi1ELi512ELi64ELi64ELi32ELi1ELi0EEviiiPT_S1_S1_iiE3Ash;
	add.s32 	%r524, %r523, %r522;
	ld.shared.u32 	%r1139, [%r524];
$L__BB554_108:
	setp.lt.s32 	%p44, %r360, 10;
	@%p44 bra 	$L__BB554_110;
	add.s32 	%r525, %r6, 9;
	and.b32  	%r526, %r525, 15;
	add.s32 	%r527, %r269, %r526;
	shl.b32 	%r528, %r527, 2;
	mov.u32 	%r529, _ZZ9cuda_gemmIiLi256ELi4ELi1ELi512ELi64ELi64ELi32ELi1ELi0EEviiiPT_S1_S1_iiE3Ash;
	add.s32 	%r530, %r529, %r528;
	ld.shared.u32 	%r1138, [%r530];
$L__BB554_110:
	setp.lt.s32 	%p45, %r360, 11;
	@%p45 bra 	$L__BB554_112;
	add.s32 	%r531, %r6, 10;
	and.b32  	%r532, %r531, 15;
	add.s32 	%r533, %r269, %r532;
	shl.b32 	%r534, %r533, 2;
	mov.u32 	%r535, _ZZ9cuda_gemmIiLi256ELi4ELi1ELi512ELi64ELi64ELi32ELi1ELi0EEviiiPT_S1_S1_iiE3Ash;
	add.s32 	%r536, %r535, %r534;
	ld.shared.u32 	%r1137, [%r536];
$L__BB554_112:
	setp.lt.s32 	%p46, %r360, 12;
	@%p46 bra 	$L__BB554_114;
	add.s32 	%r537, %r6, 11;
	and.b32  	%r538, %r537, 15;
	add.s32 	%r539, %r269, %r538;
	shl.b32 	%r540, %r539, 2;
	mov.u32 	%r541, _ZZ9cuda_gemmIiLi256ELi4ELi1ELi512ELi64ELi64ELi32ELi1ELi0EEviiiPT_S1_S1_iiE3Ash;
	add.s32 	%r542, %r541, %r540;
	ld.shared.u32 	%r1136, [%r542];
$L__BB554_114:
	setp.lt.s32 	%p47, %r360, 13;
	@%p47 bra 	$L__BB554_116;
	add.s32 	%r543, %r6, 12;
	and.b32  	%r544, %r543, 15;
	add.s32 	%r545, %r269, %r544;
	shl.b32 	%r546, %r545, 2;
	mov.u32 	%r547, _ZZ9cuda_gemmIiLi256ELi4ELi1ELi512ELi64ELi64ELi32ELi1ELi0EEviiiPT_S1_S1_iiE3Ash;
	add.s32 	%r548, %r547, %r546;
	ld.shared.u32 	%r1135, [%r548];
$L__BB554_116:
	setp.lt.s32 	%p48, %r360, 14;
	@%p48 bra 	$L__BB554_118;
	add.s32 	%r549, %r6, 13;
	and.b32  	%r550, %r549, 15;
	add.s32 	%r551, %r269, %r550;
	shl.b32 	%r552, %r551, 2;
	mov.u32 	%r553, _ZZ9cuda_gemmIiLi256ELi4ELi1ELi512ELi64ELi64ELi32ELi1ELi0EEviiiPT_S1_S1_iiE3Ash;
	add.s32 	%r554, %r553, %r552;
	ld.shared.u32 	%r1134, [%r554];
$L__BB554_118:
	setp.lt.s32 	%p49, %r360, 15;
	@%p49 bra 	$L__BB554_120;
	add.s32 	%r555, %r6, 14;
	and.b32  	%r556, %r555, 15;
	add.s32 	%r557, %r269, %r556;
	shl.b32 	%r558, %r557, 2;
	mov.u32 	%r559, _ZZ9cuda_gemmIiLi256ELi4ELi1ELi512ELi64ELi64ELi32ELi1ELi0EEviiiPT_S1_S1_iiE3Ash;
	add.s32 	%r560, %r559, %r558;
	ld.shared.u32 	%r1133, [%r560];
$L__BB554_120:
	@%p1 bra 	$L__BB554_122;
	add.s32 	%r561, %r6, -1;
	and.b32  	%r562, %r561, 15;
	add.s32 	%r563, %r269, %r562;
	shl.b32 	%r564, %r563, 2;
	mov.u32 	%r565, _ZZ9cuda_gemmIiLi256ELi4ELi1ELi512ELi64ELi64ELi32ELi1ELi0EEviiiPT_S1_S1_iiE3Ash;
	add.s32 	%r566, %r565, %r564;
	ld.shared.u32 	%r1132, [%r566];
$L__BB554_122:
	setp.ge.s32 	%p51, %r7, %r13;
	@%p51 bra 	$L__BB554_157;
	mov.u32 	%r1115, %r7;
$L__BB554_124:
	mov.u32 	%r568, _ZZ9cuda_gemmIiLi256ELi4ELi1ELi512ELi64ELi64ELi32ELi1ELi0EEviiiPT_S1_S1_iiE11kron_fac_sh;
	mad.lo.s32 	%r303, %r1115, 260, %r568;
	mov.b32 	%r1117, 0;
	@%p35 bra 	$L__BB554_126;
	shl.b32 	%r569, %r22, 2;
	add.s32 	%r570, %r303, %r569;
	ld.shared.u32 	%r571, [%r570];
	mul.lo.s32 	%r1117, %r571, %r1147;
$L__BB554_126:
	@%p36 bra 	$L__BB554_128;
	shl.b32 	%r572, %r23, 2;
	add.s32 	%r573, %r303, %r572;
	ld.shared.u32 	%r574, [%r573+4];
	mad.lo.s32 	%r1117, %r574, %r1146, %r1117;
$L__BB554_128:
	@%p37 bra 	$L__BB554_130;
	shl.b32 	%r575, %r24, 2;
	add.s32 	%r576, %r303, %r575;
	ld.shared.u32 	%r577, [%r576+8];
	mad.lo.s32 	%r1117, %r577, %r1145, %r1117;
$L__BB554_130:
	setp.lt.s32 	%p55, %r360, 4;
	@%p55 bra 	$L__BB554_132;
	shl.b32 	%r578, %r25, 2;
	add.s32 	%r579, %r303, %r578;
	ld.shared.u32 	%r580, [%r579+12];
	mad.lo.s32 	%r1117, %r580, %r1144, %r1117;
$L__BB554_132:
	setp.lt.s32 	%p56, %r360, 5;
	@%p56 bra 	$L__BB554_134;
	shl.b32 	%r581, %r26, 2;
	add.s32 	%r582, %r303, %r581;
	ld.shared.u32 	%r583, [%r582+16];
	mad.lo.s32 	%r1117, %r583, %r1143, %r1117;
$L__BB554_134:
	setp.lt.s32 	%p57, %r360, 6;
	@%p57 bra 	$L__BB554_136;
	shl.b32 	%r584, %r27, 2;
	add.s32 	%r585, %r303, %r584;
	ld.shared.u32 	%r586, [%r585+20];
	mad.lo.s32 	%r1117, %r586, %r1142, %r1117;
$L__BB554_136:
	setp.lt.s32 	%p58, %r360, 7;
	@%p58 bra 	$L__BB554_138;
	shl.b32 	%r587, %r28, 2;
	add.s32 	%r588, %r303, %r587;
	ld.shared.u32 	%r589, [%r588+24];
	mad.lo.s32 	%r1117, %r589, %r1141, %r1117;
$L__BB554_138:
	setp.lt.s32 	%p59, %r360, 8;
	@%p59 bra 	$L__BB554_140;
	shl.b32 	%r590, %r29, 2;
	add.s32 	%r591, %r303, %r590;
	ld.shared.u32 	%r592, [%r591+28];
	mad.lo.s32 	%r1117, %r592, %r1140, %r1117;
$L__BB554_140:
	setp.lt.s32 	%p60, %r360, 9;
	@%p60 bra 	$L__BB554_142;
	shl.b32 	%r593, %r30, 2;
	add.s32 	%r594, %r303, %r593;
	ld.shared.u32 	%r595, [%r594+32];
	mad.lo.s32 	%r1117, %r595, %r1139, %r1117;
$L__BB554_142:
	setp.lt.s32 	%p61, %r360, 10;
	@%p61 bra 	$L__BB554_144;
	shl.b32 	%r596, %r31, 2;
	add.s32 	%r597, %r303, %r596;
	ld.shared.u32 	%r598, [%r597+36];
	mad.lo.s32 	%r1117, %r598, %r1138, %r1117;
$L__BB554_144:
	setp.lt.s32 	%p62, %r360, 11;
	@%p62 bra 	$L__BB554_146;
	shl.b32 	%r599, %r32, 2;
	add.s32 	%r600, %r303, %r599;
	ld.shared.u32 	%r601, [%r600+40];
	mad.lo.s32 	%r1117, %r601, %r1137, %r1117;
$L__BB554_146:
	setp.lt.s32 	%p63, %r360, 12;
	@%p63 bra 	$L__BB554_148;
	shl.b32 	%r602, %r33, 2;
	add.s32 	%r603, %r303, %r602;
	ld.shared.u32 	%r604, [%r603+44];
	mad.lo.s32 	%r1117, %r604, %r1136, %r1117;
$L__BB554_148:
	setp.lt.s32 	%p64, %r360, 13;
	@%p64 bra 	$L__BB554_150;
	shl.b32 	%r605, %r34, 2;
	add.s32 	%r606, %r303, %r605;
	ld.shared.u32 	%r607, [%r606+48];
	mad.lo.s32 	%r1117, %r607, %r1135, %r1117;
$L__BB554_150:
	setp.lt.s32 	%p65, %r360, 14;
	@%p65 bra 	$L__BB554_152;
	shl.b32 	%r608, %r35, 2;
	add.s32 	%r609, %r303, %r608;
	ld.shared.u32 	%r610, [%r609+52];
	mad.lo.s32 	%r1117, %r610, %r1134, %r1117;
$L__BB554_152:
	setp.lt.s32 	%p66, %r360, 15;
	@%p66 bra 	$L__BB554_154;
	shl.b32 	%r611, %r36, 2;
	add.s32 	%r612, %r303, %r611;
	ld.shared.u32 	%r613, [%r612+56];
	mad.lo.s32 	%r1117, %r613, %r1133, %r1117;
$L__BB554_154:
	setp.lt.s32 	%p67, %r360, 16;
	@%p67 bra 	$L__BB554_156;
	shl.b32 	%r614, %r37, 2;
	add.s32 	%r615, %r303, %r614;
	ld.shared.u32 	%r616, [%r615+60];
	mad.lo.s32 	%r1117, %r616, %r1132, %r1117;
$L__BB554_156:
	mad.lo.s32 	%r617, %r1115, %r4, %r267;
	shl.b32 	%r618, %r617, 2;
	mov.u32 	%r619, _ZZ9cuda_gemmIiLi256ELi4ELi1ELi512ELi64ELi64ELi32ELi1ELi0EEviiiPT_S1_S1_iiE3Csh;
	add.s32 	%r620, %r619, %r618;
	st.shared.u32 	[%r620], %r1117;
	add.s32 	%r1115, %r1115, %r9;
	setp.lt.s32 	%p68, %r1115, %r13;
	@%p68 bra 	$L__BB554_124;
$L__BB554_157:
	add.s32 	%r1098, %r1098, %r5;
	setp.lt.s32 	%p69, %r1098, %r4;
	@%p69 bra 	$L__BB554_90;
$L__BB554_158:
	bar.sync 	0;
	mov.u32 	%r924, %ctaid.x;
	shl.b32 	%r925, %r924, 8;
	shl.b32 	%r926, %r972, 9;
	add.s32 	%r354, %r926, %r925;
	mov.u32 	%r1148, %r1;
	@%p25 bra 	$L__BB554_162;
	setp.eq.s32 	%p144, %r21, 0;
	add.s32 	%r927, %r354, %r1;
	shl.b32 	%r928, %r1, 2;
	mov.u32 	%r929, _ZZ9cuda_gemmIiLi256ELi4ELi1ELi512ELi64ELi64ELi32ELi1ELi0EEviiiPT_S1_S1_iiE3Csh;
	add.s32 	%r930, %r929, %r928;
	ld.shared.u32 	%r931, [%r930];
	mul.wide.s32 	%rd28, %r927, 4;
	add.s64 	%rd8, %rd2, %rd28;
	st.global.u32 	[%rd8], %r931;
	mov.u32 	%r1148, %r16;
	@%p144 bra 	$L__BB554_162;
	setp.eq.s32 	%p145, %r21, 1;
	shl.b32 	%r932, %r1, 2;
	mov.u32 	%r933, _ZZ9cuda_gemmIiLi256ELi4ELi1ELi512ELi64ELi64ELi32ELi1ELi0EEviiiPT_S1_S1_iiE3Csh;
	add.s32 	%r934, %r933, %r932;
	add.s32 	%r935, %r934, %r18;
	ld.shared.u32 	%r936, [%r935];
	cvt.u64.u32 	%rd29, %r18;
	add.s64 	%rd9, %rd8, %rd29;
	st.global.u32 	[%rd9], %r936;
	mov.u32 	%r1148, %r19;
	@%p145 bra 	$L__BB554_162;
	cvt.u64.u32 	%rd30, %r18;
	shl.b32 	%r937, %r1, 2;
	mov.u32 	%r938, _ZZ9cuda_gemmIiLi256ELi4ELi1ELi512ELi64ELi64ELi32ELi1ELi0EEviiiPT_S1_S1_iiE3Csh;
	add.s32 	%r939, %r938, %r937;
	add.s32 	%r940, %r939, %r18;
	add.s32 	%r941, %r940, %r18;
	ld.shared.u32 	%r942, [%r941];
	add.s64 	%rd31, %rd9, %rd30;
	st.global.u32 	[%rd31], %r942;
	mov.u32 	%r1148, %r20;
$L__BB554_162:
	@%p28 bra 	$L__BB554_164;
$L__BB554_163:
	add.s32 	%r943, %r354, %r1148;
	shl.b32 	%r944, %r1148, 2;
	mov.u32 	%r945, _ZZ9cuda_gemmIiLi256ELi4ELi1ELi512ELi64ELi64ELi32ELi1ELi0EEviiiPT_S1_S1_iiE3Csh;
	add.s32 	%r946, %r945, %r944;
	ld.shared.u32 	%r947, [%r946];
	mul.wide.s32 	%rd32, %r943, 4;
	add.s64 	%rd33, %rd2, %rd32;
	st.global.u32 	[%rd33], %r947;
	add.s32 	%r948, %r946, %r18;
	ld.shared.u32 	%r949, [%r948];
	add.s64 	%rd35, %rd33, %rd34;
	st.global.u32 	[%rd35], %r949;
	add.s32 	%r950, %r948, %r18;
	ld.shared.u32 	%r951, [%r950];
	add.s64 	%rd36, %rd35, %rd34;
	st.global.u32 	[%rd36], %r951;
	add.s32 	%r952, %r950, %r18;
	ld.shared.u32 	%r953, [%r952];
	add.s64 	%rd37, %rd36, %rd34;
	st.global.u32 	[%rd37], %r953;
	add.s32 	%r1148, %r18, %r1148;
	setp.lt.u32 	%p147, %r1148, 256;
	@%p147 bra 	$L__BB554_163;
$L__BB554_164:
	mov.u32 	%r954, %nctaid.y;
	add.s32 	%r972, %r972, %r954;
	shl.b32 	%r955, %r954, 2;
	setp.lt.u32 	%p148, %r972, %r955;
	@%p148 bra 	$L__BB554_2;
$L__BB554_165:
	ret;
$L__BB554_166:
	mov.b32 	%r1046, 0;
$L__BB554_167:
	setp.lt.s32 	%p70, %r360, 1;
	add.s32 	%r175, %r1046, %r6;
	mul.lo.s32 	%r176, %r175, %r360;
	add.s32 	%r177, %r176, %r12;
	@%p70 bra 	$L__BB554_169;
	add.s32 	%r622, %r14, %r176;
	shl.b32 	%r623, %r622, 2;
	mov.u32 	%r624, _ZZ9cuda_gemmIiLi256ELi4ELi1ELi512ELi64ELi64ELi32ELi1ELi0EEviiiPT_S1_S1_iiE3Ash;
	add.s32 	%r625, %r624, %r623;
	ld.shared.u32 	%r1147, [%r625];
$L__BB554_169:
	setp.lt.s32 	%p71, %r360, 2;
	@%p71 bra 	$L__BB554_171;
	add.s32 	%r626, %r6, 1;
	and.b32  	%r627, %r626, 15;
	add.s32 	%r628, %r177, %r627;
	shl.b32 	%r629, %r628, 2;
	mov.u32 	%r630, _ZZ9cuda_gemmIiLi256ELi4ELi1ELi512ELi64ELi64ELi32ELi1ELi0EEviiiPT_S1_S1_iiE3Ash;
	add.s32 	%r631, %r630, %r629;
	ld.shared.u32 	%r1146, [%r631];
$L__BB554_171:
	setp.lt.s32 	%p72, %r360, 3;
	@%p72 bra 	$L__BB554_173;
	add.s32 	%r632, %r6, 2;
	and.b32  	%r633, %r632, 15;
	add.s32 	%r634, %r177, %r633;
	shl.b32 	%r635, %r634, 2;
	mov.u32 	%r636, _ZZ9cuda_gemmIiLi256ELi4ELi1ELi512ELi64ELi64ELi32ELi1ELi0EEviiiPT_S1_S1_iiE3Ash;
	add.s32 	%r637, %r636, %r635;
	ld.shared.u32 	%r1145, [%r637];
$L__BB554_173:
	setp.lt.s32 	%p73, %r360, 4;
	@%p73 bra 	$L__BB554_175;
	add.s32 	%r638, %r6, 3;
	and.b32  	%r639, %r638, 15;
	add.s32 	%r640, %r177, %r639;
	shl.b32 	%r641, %r640, 2;
	mov.u32 	%r642, _ZZ9cuda_gemmIiLi256ELi4ELi1ELi512ELi64ELi64ELi32ELi1ELi0EEviiiPT_S1_S1_iiE3Ash;
	add.s32 	%r643, %r642, %r641;
	ld.shared.u32 	%r1144, [%r643];
$L__BB554_175:
	setp.lt.s32 	%p74, %r360, 5;
	@%p74 bra 	$L__BB554_177;
	add.s32 	%r644, %r6, 4;
	and.b32  	%r645, %r644, 15;
	add.s32 	%r646, %r177, %r645;
	shl.b32 	%r647, %r646, 2;
	mov.u32 	%r648, _ZZ9cuda_gemmIiLi256ELi4ELi1ELi512ELi64ELi64ELi32ELi1ELi0EEviiiPT_S1_S1_iiE3Ash;
	add.s32 	%r649, %r648, %r647;
	ld.shared.u32 	%r1143, [%r649];
$L__BB554_177:
	setp.lt.s32 	%p75, %r360, 6;
	@%p75 bra 	$L__BB554_179;
	add.s32 	%r650, %r6, 5;
	and.b32  	%r651, %r650, 15;
	add.s32 	%r652, %r177, %r651;
	shl.b32 	%r653, %r652, 2;
	mov.u32 	%r654, _ZZ9cuda_gemmIiLi256ELi4ELi1ELi512ELi64ELi64ELi32ELi1ELi0EEviiiPT_S1_S1_iiE3Ash;
	add.s32 	%r655, %r654, %r653;
	ld.shared.u32 	%r1142, [%r655];
$L__BB554_179:
	setp.lt.s32 	%p76, %r360, 7;
	@%p76 bra 	$L__BB554_181;
	add.s32 	%r656, %r6, 6;
	and.b32  	%r657, %r656, 15;
	add.s32 	%r658, %r177, %r657;
	shl.b32 	%r659, %r658, 2;
	mov.u32 	%r660, _ZZ9cuda_gemmIiLi256ELi4ELi1ELi512ELi64ELi64ELi32ELi1ELi0EEviiiPT_S1_S1_iiE3Ash;
	add.s32 	%r661, %r660, %r659;
	ld.shared.u32 	%r1141, [%r661];
$L__BB554_181:
	setp.lt.s32 	%p77, %r360, 8;
	@%p77 bra 	$L__BB554_183;
	add.s32 	%r662, %r6, 7;
	and.b32  	%r663, %r662, 15;
	add.s32 	%r664, %r177, %r663;
	shl.b32 	%r665, %r664, 2;
	mov.u32 	%r666, _ZZ9cuda_gemmIiLi256ELi4ELi1ELi512ELi64ELi64ELi32ELi1ELi0EEviiiPT_S1_S1_iiE3Ash;
	add.s32 	%r667, %r666, %r665;
	ld.shared.u32 	%r1140, [%r667];
$L__BB554_183:
	setp.lt.s32 	%p78, %r360, 9;
	@%p78 bra 	$L__BB554_185;
	and.b32  	%r668, %r6, 15;
	xor.b32  	%r669, %r668, 8;
	add.s32 	%r670, %r177, %r669;
	shl.b32 	%r671, %r670, 2;
	mov.u32 	%r672, _ZZ9cuda_gemmIiLi256ELi4ELi1ELi512ELi64ELi64ELi32ELi1ELi0EEviiiPT_S1_S1_iiE3Ash;
	add.s32 	%r673, %r672, %r671;
	ld.shared.u32 	%r1139, [%r673];
$L__BB554_185:
	setp.lt.s32 	%p79, %r360, 10;
	@%p79 bra 	$L__BB554_187;
	add.s32 	%r674, %r6, 9;
	and.b32  	%r675, %r674, 15;
	add.s32 	%r676, %r177, %r675;
	shl.b32 	%r677, %r676, 2;
	mov.u32 	%r678, _ZZ9cuda_gemmIiLi256ELi4ELi1ELi512ELi64ELi64ELi32ELi1ELi0EEviiiPT_S1_S1_iiE3Ash;
	add.s32 	%r679, %r678, %r677;
	ld.shared.u32 	%r1138, [%r679];
$L__BB554_187:
	setp.lt.s32 	%p80, %r360, 11;
	@%p80 bra 	$L__BB554_189;
	add.s32 	%r680, %r6, 10;
	and.b32  	%r681, %r680, 15;
	add.s32 	%r682, %r177, %r681;
	shl.b32 	%r683, %r682, 2;
	mov.u32 	%r684, _ZZ9cuda_gemmIiLi256ELi4ELi1ELi512ELi64ELi64ELi32ELi1ELi0EEviiiPT_S1_S1_iiE3Ash;
	add.s32 	%r685, %r684, %r683;
	ld.shared.u32 	%r1137, [%r685];
$L__BB554_189:
	setp.lt.s32 	%p81, %r360, 12;
	@%p81 bra 	$L__BB554_191;
	add.s32 	%r686, %r6, 11;
	and.b32  	%r687, %r686, 15;
	add.s32 	%r688, %r177, %r687;
	shl.b32 	%r689, %r688, 2;
	mov.u32 	%r690, _ZZ9cuda_gemmIiLi256ELi4ELi1ELi512ELi64ELi64ELi32ELi1ELi0EEviiiPT_S1_S1_iiE3Ash;
	add.s32 	%r691, %r690, %r689;
	ld.shared.u32 	%r1136, [%r691];
$L__BB554_191:
	setp.lt.s32 	%p82, %r360, 13;
	@%p82 bra 	$L__BB554_193;
	add.s32 	%r692, %r6, 12;
	and.b32  	%r693, %r692, 15;
	add.s32 	%r694, %r177, %r693;
	shl.b32 	%r695, %r694, 2;
	mov.u32 	%r696, _ZZ9cuda_gemmIiLi256ELi4ELi1ELi512ELi64ELi64ELi32ELi1ELi0EEviiiPT_S1_S1_iiE3Ash;
	add.s32 	%r697, %r696, %r695;
	ld.shared.u32 	%r1135, [%r697];
$L__BB554_193:
	setp.lt.s32 	%p83, %r360, 14;
	@%p83 bra 	$L__BB554_195;
	add.s32 	%r698, %r6, 13;
	and.b32  	%r699, %r698, 15;
	add.s32 	%r700, %r177, %r699;
	shl.b32 	%r701, %r700, 2;
	mov.u32 	%r702, _ZZ9cuda_gemmIiLi256ELi4ELi1ELi512ELi64ELi64ELi32ELi1ELi0EEviiiPT_S1_S1_iiE3Ash;
	add.s32 	%r703, %r702, %r701;
	ld.shared.u32 	%r1134, [%r703];
$L__BB554_195:
	setp.lt.s32 	%p84, %r360, 15;
	@%p84 bra 	$L__BB554_197;
	add.s32 	%r704, %r6, 14;
	and.b32  	%r705, %r704, 15;
	add.s32 	%r706, %r177, %r705;
	shl.b32 	%r707, %r706, 2;
	mov.u32 	%r708, _ZZ9cuda_gemmIiLi256ELi4ELi1ELi512ELi64ELi64ELi32ELi1ELi0EEviiiPT_S1_S1_iiE3Ash;
	add.s32 	%r709, %r708, %r707;
	ld.shared.u32 	%r1133, [%r709];
$L__BB554_197:
	setp.lt.s32 	%p85, %r360, 16;
	@%p85 bra 	$L__BB554_199;
	add.s32 	%r710, %r6, -1;
	and.b32  	%r711, %r710, 15;
	add.s32 	%r712, %r177, %r711;
	shl.b32 	%r713, %r712, 2;
	mov.u32 	%r714, _ZZ9cuda_gemmIiLi256ELi4ELi1ELi512ELi64ELi64ELi32ELi1ELi0EEviiiPT_S1_S1_iiE3Ash;
	add.s32 	%r715, %r714, %r713;
	ld.shared.u32 	%r1132, [%r715];
$L__BB554_199:
	setp.ge.s32 	%p86, %r7, %r13;
	mov.u32 	%r1063, %r7;
	@%p86 bra 	$L__BB554_200;
	bra.uni 	$L__BB554_201;
$L__BB554_200:
	add.s32 	%r1046, %r1046, %r5;
	setp.lt.s32 	%p107, %r1046, %r4;
	@%p107 bra 	$L__BB554_167;
	bra.uni 	$L__BB554_158;
$L__BB554_201:
	mov.u32 	%r717, _ZZ9cuda_gemmIiLi256ELi4ELi1ELi512ELi64ELi64ELi32ELi1ELi0EEviiiPT_S1_S1_iiE11kron_fac_sh;
	mad.lo.s32 	%r212, %r1063, 260, %r717;
	mov.b32 	%r1065, 0;
	@%p70 bra 	$L__BB554_203;
	shl.b32 	%r718, %r22, 2;
	add.s32 	%r719, %r212, %r718;
	ld.shared.u32 	%r720, [%r719];
	mul.lo.s32 	%r1065, %r720, %r1147;
$L__BB554_203:
	@%p71 bra 	$L__BB554_205;
	shl.b32 	%r721, %r23, 2;
	add.s32 	%r722, %r212, %r721;
	ld.shared.u32 	%r723, [%r722+4];
	mad.lo.s32 	%r1065, %r723, %r1146, %r1065;
$L__BB554_205:
	setp.lt.s32 	%p89, %r360, 3;
	@%p89 bra 	$L__BB554_207;
	shl.b32 	%r724, %r24, 2;
	add.s32 	%r725, %r212, %r724;
	ld.shared.u32 	%r726, [%r725+8];
	mad.lo.s32 	%r1065, %r726, %r1145, %r1065;
$L__BB554_207:
	setp.lt.s32 	%p90, %r360, 4;
	@%p90 bra 	$L__BB554_209;
	shl.b32 	%r727, %r25, 2;
	add.s32 	%r728, %r212, %r727;
	ld.shared.u32 	%r729, [%r728+12];
	mad.lo.s32 	%r1065, %r729, %r1144, %r1065;
$L__BB554_209:
	setp.lt.s32 	%p91, %r360, 5;
	@%p91 bra 	$L__BB554_211;
	shl.b32 	%r730, %r26, 2;
	add.s32 	%r731, %r212, %r730;
	ld.shared.u32 	%r732, [%r731+16];
	mad.lo.s32 	%r1065, %r732, %r1143, %r1065;
$L__BB554_211:
	setp.lt.s32 	%p92, %r360, 6;
	@%p92 bra 	$L__BB554_213;
	shl.b32 	%r733, %r27, 2;
	add.s32 	%r734, %r212, %r733;
	ld.shared.u32 	%r735, [%r734+20];
	mad.lo.s32 	%r1065, %r735, %r1142, %r1065;
$L__BB554_213:
	setp.lt.s32 	%p93, %r360, 7;
	@%p93 bra 	$L__BB554_215;
	shl.b32 	%r736, %r28, 2;
	add.s32 	%r737, %r212, %r736;
	ld.shared.u32 	%r738, [%r737+24];
	mad.lo.s32 	%r1065, %r738, %r1141, %r1065;
$L__BB554_215:
	setp.lt.s32 	%p94, %r360, 8;
	@%p94 bra 	$L__BB554_217;
	shl.b32 	%r739, %r29, 2;
	add.s32 	%r740, %r212, %r739;
	ld.shared.u32 	%r741, [%r740+28];
	mad.lo.s32 	%r1065, %r741, %r1140, %r1065;
$L__BB554_217:
	setp.lt.s32 	%p95, %r360, 9;
	@%p95 bra 	$L__BB554_219;
	shl.b32 	%r742, %r30, 2;
	add.s32 	%r743, %r212, %r742;
	ld.shared.u32 	%r744, [%r743+32];
	mad.lo.s32 	%r1065, %r744, %r1139, %r1065;
$L__BB554_219:
	setp.lt.s32 	%p96, %r360, 10;
	@%p96 bra 	$L__BB554_221;
	shl.b32 	%r745, %r31, 2;
	add.s32 	%r746, %r212, %r745;
	ld.shared.u32 	%r747, [%r746+36];
	mad.lo.s32 	%r1065, %r747, %r1138, %r1065;
$L__BB554_221:
	setp.lt.s32 	%p97, %r360, 11;
	@%p97 bra 	$L__BB554_223;
	shl.b32 	%r748, %r32, 2;
	add.s32 	%r749, %r212, %r748;
	ld.shared.u32 	%r750, [%r749+40];
	mad.lo.s32 	%r1065, %r750, %r1137, %r1065;
$L__BB554_223:
	setp.lt.s32 	%p98, %r360, 12;
	@%p98 bra 	$L__BB554_225;
	shl.b32 	%r751, %r33, 2;
	add.s32 	%r752, %r212, %r751;
	ld.shared.u32 	%r753, [%r752+44];
	mad.lo.s32 	%r1065, %r753, %r1136, %r1065;
$L__BB554_225:
	setp.lt.s32 	%p99, %r360, 13;
	@%p99 bra 	$L__BB554_227;
	shl.b32 	%r754, %r34, 2;
	add.s32 	%r755, %r212, %r754;
	ld.shared.u32 	%r756, [%r755+48];
	mad.lo.s32 	%r1065, %r756, %r1135, %r1065;
$L__BB554_227:
	setp.lt.s32 	%p100, %r360, 14;
	@%p100 bra 	$L__BB554_229;
	shl.b32 	%r757, %r35, 2;
	add.s32 	%r758, %r212, %r757;
	ld.shared.u32 	%r759, [%r758+52];
	mad.lo.s32 	%r1065, %r759, %r1134, %r1065;
$L__BB554_229:
	setp.lt.s32 	%p101, %r360, 15;
	@%p101 bra 	$L__BB554_231;
	shl.b32 	%r760, %r36, 2;
	add.s32 	%r761, %r212, %r760;
	ld.shared.u32 	%r762, [%r761+56];
	mad.lo.s32 	%r1065, %r762, %r1133, %r1065;
$L__BB554_231:
	setp.lt.s32 	%p102, %r360, 16;
	@%p102 bra 	$L__BB554_233;
	shl.b32 	%r763, %r37, 2;
	add.s32 	%r764, %r212, %r763;
	ld.shared.u32 	%r765, [%r764+60];
	mad.lo.s32 	%r1065, %r765, %r1132, %r1065;
$L__BB554_233:
	mov.u32 	%r1079, %r2;
$L__BB554_234:
	shr.u32 	%r246, %r1079, 1;
	shfl.sync.down.b32	%r766|%p103, %r1065, %r246, %r15, -1;
	add.s32 	%r1065, %r766, %r1065;
	setp.gt.u32 	%p104, %r1079, 3;
	mov.u32 	%r1079, %r246;
	@%p104 bra 	$L__BB554_234;
	and.b32  	%r767, %r1, 31;
	rem.u32 	%r768, %r767, %r3;
	setp.eq.s32 	%p105, %r768, 0;
	@%p105 bra 	$L__BB554_236;
	bra.uni 	$L__BB554_237;
$L__BB554_236:
	mad.lo.s32 	%r769, %r1063, %r4, %r175;
	shl.b32 	%r770, %r769, 2;
	mov.u32 	%r771, _ZZ9cuda_gemmIiLi256ELi4ELi1ELi512ELi64ELi64ELi32ELi1ELi0EEviiiPT_S1_S1_iiE3Csh;
	add.s32 	%r772, %r771, %r770;
	st.shared.u32 	[%r772], %r1065;
$L__BB554_237:
	add.s32 	%r1063, %r1063, %r9;
	setp.lt.s32 	%p106, %r1063, %r13;
	@%p106 bra 	$L__BB554_201;
	bra.uni 	$L__BB554_200;

}
	// .globl	_Z9cuda_gemmIiLi256ELi4ELi1ELi512ELi64ELi64ELi32ELi1ELi1EEviiiPT_S1_S1_ii
.visible .entry _Z9cuda_gemmIiLi256ELi4ELi1ELi512ELi64ELi64ELi32ELi1ELi1EEviiiPT_S1_S1_ii(
	.param .u32 _Z9cuda_gemmIiLi256ELi4ELi1ELi512ELi64ELi64ELi32ELi1ELi1EEviiiPT_S1_S1_ii_param_0,
	.param .u32 _Z9cuda_gemmIiLi256ELi4ELi1ELi512ELi64ELi64ELi32ELi1ELi1EEviiiPT_S1_S1_ii_param_1,
	.param .u32 _Z9cuda_gemmIiLi256ELi4ELi1ELi512ELi64ELi64ELi32ELi1ELi1EEviiiPT_S1_S1_ii_param_2,
	.param .u64 .ptr .align 1 _Z9cuda_gemmIiLi256ELi4ELi1ELi512ELi64ELi64ELi32ELi1ELi1EEviiiPT_S1_S1_ii_param_3,
	.param .u64 .ptr .align 1 _Z9cuda_gemmIiLi256ELi4ELi1ELi512ELi64ELi64ELi32ELi1ELi1EEviiiPT_S1_S1_ii_param_4,
	.param .u64 .ptr .align 1 _Z9cuda_gemmIiLi256ELi4ELi1ELi512ELi64ELi64ELi32ELi1ELi1EEviiiPT_S1_S1_ii_param_5,
	.param .u32 _Z9cuda_gemmIiLi256ELi4ELi1ELi512ELi64ELi64ELi32ELi1ELi1EEviiiPT_S1_S1_ii_param_6,
	.param .u32 _Z9cuda_gemmIiLi256ELi4ELi1ELi512ELi64ELi64ELi32ELi1ELi1EEviiiPT_S1_S1_ii_param_7
)
.maxntid 256
{
	.reg .pred 	%p<34>;
	.reg .b16 	%rs<13>;
	.reg .b32 	%r<271>;
	.reg .b64 	%rd<50>;
	// demoted variable
	.shared .align 128 .b8 _ZZ9cuda_gemmIiLi256ELi4ELi1ELi512ELi64ELi64ELi32ELi1ELi1EEviiiPT_S1_S1_iiE11kron_fac_sh[8320];
	// demoted variable
	.shared .align 128 .b8 _ZZ9cuda_gemmIiLi256ELi4ELi1ELi512ELi64ELi64ELi32ELi1ELi1EEviiiPT_S1_S1_iiE3Ash[2048];
	// demoted variable
	.shared .align 128 .b8 _ZZ9cuda_gemmIiLi256ELi4ELi1ELi512ELi64ELi64ELi32ELi1ELi1EEviiiPT_S1_S1_iiE3Csh[1024];
	ld.param.u64 	%rd12, [_Z9cuda_gemmIiLi256ELi4ELi1ELi512ELi64ELi64ELi32ELi1ELi1EEviiiPT_S1_S1_ii_param_3];
	ld.param.u64 	%rd13, [_Z9cuda_gemmIiLi256ELi4ELi1ELi512ELi64ELi64ELi32ELi1ELi1EEviiiPT_S1_S1_ii_param_4];
	ld.param.u64 	%rd14, [_Z9cuda_gemmIiLi256ELi4ELi1ELi512ELi64ELi64ELi32ELi1ELi1EEviiiPT_S1_S1_ii_param_5];
	cvta.to.global.u64 	%rd1, %rd12;
	cvta.to.global.u64 	%rd2, %rd13;
	cvta.to.global.u64 	%rd3, %rd14;
	mov.u32 	%r1, %tid.x;
	shr.u32 	%r84, %r1, 2;
	and.b32  	%r2, %r84, 7;
	shr.u32 	%r3, %r1, 5;
	mov.u32 	%r4, %ntid.x;
	shr.u32 	%r5, %r4, 5;
	mov.u32 	%r259, %ctaid.y;
	mov.u32 	%r7, %nctaid.y;
	shl.b32 	%r8, %r7, 2;
	setp.ge.u32 	%p1, %r259, %r8;
	@%p1 bra 	$L__BB555_31;
	mov.u32 	%r85, %ctaid.x;
	shl.b32 	%r86, %r85, 5;
	and.b32  	%r87, %r1, 31;
	or.b32  	%r9, %r86, %r87;
	mov.u32 	%r88, _ZZ9cuda_gemmIiLi256ELi4ELi1ELi512ELi64ELi64ELi32ELi1ELi1EEviiiPT_S1_S1_iiE11kron_fac_sh;
	mad.lo.s32 	%r10, %r87, 260, %r88;
	shl.b32 	%r89, %r1, 4;
	and.b32  	%r90, %r89, 48;
	shl.b32 	%r91, %r2, 6;
	or.b32  	%r92, %r91, %r90;
	mad.lo.s32 	%r11, %r2, -63, %r92;
	and.b32  	%r12, %r1, 3;
	shl.b32 	%r13, %r85, 8;
	add.s32 	%r14, %r1, %r4;
	cvt.u16.u32 	%rs4, %r14;
	sub.s16 	%rs5, 511, %rs4;
	cvt.u16.u32 	%rs6, %r4;
	div.u16 	%rs1, %rs5, %rs6;
	max.u32 	%r93, %r14, 256;
	setp.lt.u32 	%p2, %r14, 256;
	selp.u32 	%r94, 1, 0, %p2;
	add.s32 	%r95, %r14, %r94;
	sub.s32 	%r96, %r93, %r95;
	div.u32 	%r97, %r96, %r4;
	add.s32 	%r15, %r97, %r94;
	add.s32 	%r16, %r3, %r5;
	and.b16  	%rs2, %rs1, 3;
	shl.b32 	%r98, %r1, 2;
	mov.u32 	%r99, _ZZ9cuda_gemmIiLi256ELi4ELi1ELi512ELi64ELi64ELi32ELi1ELi1EEviiiPT_S1_S1_iiE3Ash;
	add.s32 	%r17, %r99, %r98;
	shl.b32 	%r18, %r4, 2;
	add.s32 	%r19, %r17, %r18;
	add.s32 	%r20, %r14, %r4;
	add.s32 	%r21, %r20, %r4;
	and.b32  	%r22, %r15, 3;
	mov.u32 	%r100, _ZZ9cuda_gemmIiLi256ELi4ELi1ELi512ELi64ELi64ELi32ELi1ELi1EEviiiPT_S1_S1_iiE3Csh;
	add.s32 	%r23, %r100, %r98;
	add.s32 	%r24, %r23, %r18;
	add.s32 	%r25, %r24, %r18;
	cvt.u16.u32 	%rs7, %r16;
	xor.b16  	%rs8, %rs7, 63;
	and.b16  	%rs9, %rs8, 255;
	cvt.u16.u32 	%rs10, %r5;
	and.b16  	%rs11, %rs10, 255;
	div.u16 	%rs12, %rs9, %rs11;
	and.b16  	%rs3, %rs12, 3;
	shl.b32 	%r101, %r3, 2;
	add.s32 	%r26, %r10, %r101;
	shl.b32 	%r27, %r5, 2;
	add.s32 	%r28, %r26, %r27;
	add.s32 	%r29, %r16, %r5;
	shl.b32 	%r102, %r29, 6;
	add.s32 	%r103, %r102, %r9;
	mul.wide.u32 	%rd15, %r103, 4;
	add.s64 	%rd4, %rd2, %rd15;
	or.b32  	%r104, %r92, %r2;
	shl.b32 	%r105, %r104, 2;
	add.s32 	%r30, %r99, %r105;
	add.s32 	%r31, %r30, 32;
	add.s32 	%r106, %r2, 9;
	and.b32  	%r107, %r106, 15;
	or.b32  	%r108, %r92, %r107;
	shl.b32 	%r109, %r108, 2;
	add.s32 	%r32, %r99, %r109;
	add.s32 	%r110, %r2, 10;
	and.b32  	%r111, %r110, 15;
	or.b32  	%r112, %r92, %r111;
	shl.b32 	%r113, %r112, 2;
	add.s32 	%r33, %r99, %r113;
	add.s32 	%r114, %r2, 11;
	and.b32  	%r115, %r114, 15;
	or.b32  	%r116, %r92, %r115;
	shl.b32 	%r117, %r116, 2;
	add.s32 	%r34, %r99, %r117;
	add.s32 	%r118, %r2, 12;
	and.b32  	%r119, %r118, 15;
	or.b32  	%r120, %r92, %r119;
	shl.b32 	%r121, %r120, 2;
	add.s32 	%r35, %r99, %r121;
	add.s32 	%r122, %r2, 13;
	and.b32  	%r123, %r122, 15;
	or.b32  	%r124, %r92, %r123;
	shl.b32 	%r125, %r124, 2;
	add.s32 	%r36, %r99, %r125;
	add.s32 	%r126, %r2, 14;
	and.b32  	%r127, %r126, 15;
	or.b32  	%r128, %r92, %r127;
	shl.b32 	%r129, %r128, 2;
	add.s32 	%r37, %r99, %r129;
	add.s32 	%r130, %r2, -1;
	and.b32  	%r131, %r130, 15;
	or.b32  	%r132, %r92, %r131;
	shl.b32 	%r133, %r132, 2;
	add.s32 	%r38, %r99, %r133;
	shl.b32 	%r39, %r4, 4;
	shl.b32 	%r40, %r4, 3;
	mul.lo.s32 	%r41, %r4, 12;
	mul.wide.u32 	%rd16, %r4, 4;
	add.s64 	%rd5, %rd1, %rd16;
	mul.wide.u32 	%rd17, %r4, 8;
	add.s64 	%rd6, %rd1, %rd17;
	mul.wide.u32 	%rd18, %r4, 12;
	add.s64 	%rd7, %rd1, %rd18;
	shl.b32 	%r188, %r11, 2;
$L__BB555_2:
	setp.eq.s16 	%p3, %rs2, 2;
	shl.b32 	%r43, %r259, 9;
	mov.u32 	%r260, %r1;
	@%p3 bra 	$L__BB555_6;
	setp.eq.s16 	%p4, %rs2, 3;
	add.s32 	%r134, %r43, %r1;
	mul.wide.s32 	%rd19, %r134, 4;
	add.s64 	%rd8, %rd1, %rd19;
	ld.global.u32 	%r135, [%rd8];
	st.shared.u32 	[%r17], %r135;
	mov.u32 	%r260, %r14;
	@%p4 bra 	$L__BB555_6;
	setp.eq.s16 	%p5, %rs2, 0;
	cvt.u64.u32 	%rd20, %r18;
	add.s64 	%rd9, %rd8, %rd20;
	ld.global.u32 	%r136, [%rd9];
	st.shared.u32 	[%r19], %r136;
	mov.u32 	%r260, %r20;
	@%p5 bra 	$L__BB555_6;
	cvt.u64.u32 	%rd21, %r18;
	add.s64 	%rd22, %rd9, %rd21;
	ld.global.u32 	%r137, [%rd22];
	add.s32 	%r138, %r19, %r18;
	st.shared.u32 	[%r138], %r137;
	mov.u32 	%r260, %r21;
$L__BB555_6:
	setp.lt.u16 	%p6, %rs1, 2;
	@%p6 bra 	$L__BB555_9;
	shl.b32 	%r139, %r260, 2;
	mov.u32 	%r140, _ZZ9cuda_gemmIiLi256ELi4ELi1ELi512ELi64ELi64ELi32ELi1ELi1EEviiiPT_S1_S1_iiE3Ash;
	add.s32 	%r262, %r140, %r139;
	add.s32 	%r261, %r260, %r43;
$L__BB555_8:
	mul.wide.s32 	%rd23, %r261, 4;
	add.s64 	%rd24, %rd5, %rd23;
	add.s64 	%rd25, %rd6, %rd23;
	add.s64 	%rd26, %rd7, %rd23;
	add.s64 	%rd27, %rd1, %rd23;
	ld.global.u32 	%r141, [%rd27];
	st.shared.u32 	[%r262], %r141;
	ld.global.u32 	%r142, [%rd24];
	add.s32 	%r143, %r262, %r18;
	st.shared.u32 	[%r143], %r142;
	ld.global.u32 	%r144, [%rd25];
	add.s32 	%r145, %r262, %r40;
	st.shared.u32 	[%r145], %r144;
	ld.global.u32 	%r146, [%rd26];
	add.s32 	%r147, %r262, %r41;
	st.shared.u32 	[%r147], %r146;
	add.s32 	%r260, %r260, %r18;
	add.s32 	%r262, %r262, %r39;
	add.s32 	%r261, %r261, %r18;
	setp.lt.u32 	%p7, %r260, 512;
	@%p7 bra 	$L__BB555_8;
$L__BB555_9:
	setp.eq.s32 	%p8, %r22, 3;
	mov.u32 	%r264, %r1;
	@%p8 bra 	$L__BB555_13;
	setp.eq.s32 	%p9, %r22, 0;
	mov.b32 	%r148, 0;
	st.shared.u32 	[%r23], %r148;
	mov.u32 	%r264, %r14;
	@%p9 bra 	$L__BB555_13;
	setp.eq.s32 	%p10, %r22, 1;
	mov.b32 	%r149, 0;
	st.shared.u32 	[%r24], %r149;
	mov.u32 	%r264, %r20;
	@%p10 bra 	$L__BB555_13;
	mov.b32 	%r150, 0;
	st.shared.u32 	[%r25], %r150;
	mov.u32 	%r264, %r21;
$L__BB555_13:
	setp.lt.u32 	%p11, %r15, 3;
	@%p11 bra 	$L__BB555_15;
$L__BB555_14:
	shl.b32 	%r151, %r264, 2;
	mov.u32 	%r152, _ZZ9cuda_gemmIiLi256ELi4ELi1ELi512ELi64ELi64ELi32ELi1ELi1EEviiiPT_S1_S1_iiE3Csh;
	add.s32 	%r153, %r152, %r151;
	mov.b32 	%r154, 0;
	st.shared.u32 	[%r153], %r154;
	add.s32 	%r155, %r153, %r18;
	st.shared.u32 	[%r155], %r154;
	add.s32 	%r156, %r155, %r18;
	st.shared.u32 	[%r156], %r154;
	add.s32 	%r157, %r156, %r18;
	st.shared.u32 	[%r157], %r154;
	add.s32 	%r264, %r18, %r264;
	setp.lt.u32 	%p12, %r264, 256;
	@%p12 bra 	$L__BB555_14;
$L__BB555_15:
	setp.eq.s16 	%p13, %rs3, 2;
	mov.u32 	%r266, %r3;
	@%p13 bra 	$L__BB555_19;
	setp.eq.s16 	%p14, %rs3, 3;
	shl.b32 	%r158, %r3, 6;
	add.s32 	%r159, %r158, %r9;
	mul.wide.u32 	%rd28, %r159, 4;
	add.s64 	%rd29, %rd2, %rd28;
	ld.global.u32 	%r160, [%rd29];
	st.shared.u32 	[%r26], %r160;
	mov.u32 	%r266, %r16;
	@%p14 bra 	$L__BB555_19;
	setp.eq.s16 	%p15, %rs3, 0;
	shl.b32 	%r161, %r16, 6;
	add.s32 	%r162, %r161, %r9;
	mul.wide.u32 	%rd30, %r162, 4;
	add.s64 	%rd31, %rd2, %rd30;
	ld.global.u32 	%r163, [%rd31];
	st.shared.u32 	[%r28], %r163;
	mov.u32 	%r266, %r29;
	@%p15 bra 	$L__BB555_19;
	add.s32 	%r266, %r29, %r5;
	ld.global.u32 	%r164, [%rd4];
	add.s32 	%r165, %r28, %r27;
	st.shared.u32 	[%r165], %r164;
$L__BB555_19:
	shl.b32 	%r166, %r266, 6;
	add.s32 	%r167, %r166, %r9;
	mul.wide.u32 	%rd32, %r167, 4;
	add.s64 	%rd33, %rd2, %rd32;
	ld.global.u32 	%r168, [%rd33];
	shl.b32 	%r169, %r266, 2;
	add.s32 	%r170, %r10, %r169;
	st.shared.u32 	[%r170], %r168;
	add.s32 	%r171, %r266, %r5;
	shl.b32 	%r172, %r171, 6;
	add.s32 	%r173, %r172, %r9;
	mul.wide.u32 	%rd34, %r173, 4;
	add.s64 	%rd35, %rd2, %rd34;
	ld.global.u32 	%r174, [%rd35];
	add.s32 	%r175, %r170, %r27;
	st.shared.u32 	[%r175], %r174;
	add.s32 	%r176, %r171, %r5;
	shl.b32 	%r177, %r176, 6;
	add.s32 	%r178, %r177, %r9;
	mul.wide.u32 	%rd36, %r178, 4;
	add.s64 	%rd37, %rd2, %rd36;
	ld.global.u32 	%r179, [%rd37];
	add.s32 	%r180, %r175, %r27;
	st.shared.u32 	[%r180], %r179;
	add.s32 	%r181, %r176, %r5;
	shl.b32 	%r182, %r181, 6;
	add.s32 	%r183, %r182, %r9;
	mul.wide.u32 	%rd38, %r183, 4;
	add.s64 	%rd39, %rd2, %rd38;
	ld.global.u32 	%r184, [%rd39];
	add.s32 	%r185, %r180, %r27;
	st.shared.u32 	[%r185], %r184;
	add.s32 	%r266, %r27, %r266;
	setp.lt.u32 	%p16, %r266, 64;
	@%p16 bra 	$L__BB555_19;
	bar.sync 	0;
	ld.shared.u32 	%r60, [%r30];
	ld.shared.u32 	%r61, [%r30+4];
	ld.shared.u32 	%r62, [%r30+8];
	ld.shared.u32 	%r63, [%r30+12];
	ld.shared.u32 	%r64, [%r30+16];
	ld.shared.u32 	%r65, [%r30+20];
	ld.shared.u32 	%r66, [%r30+24];
	ld.shared.u32 	%r67, [%r30+28];
	ld.shared.u32 	%r68, [%r31];
	ld.shared.u32 	%r69, [%r32];
	ld.shared.u32 	%r70, [%r33];
	ld.shared.u32 	%r71, [%r34];
	ld.shared.u32 	%r72, [%r35];
	ld.shared.u32 	%r73, [%r36];
	ld.shared.u32 	%r74, [%r37];
	ld.shared.u32 	%r75, [%r38];
	mov.u32 	%r268, %r3;
$L__BB555_21:
	setp.eq.s32 	%p17, %r2, 0;
	setp.lt.u32 	%p18, %r2, 2;
	setp.lt.u32 	%p19, %r2, 3;
	setp.lt.u32 	%p20, %r2, 4;
	setp.lt.u32 	%p21, %r2, 5;
	setp.lt.u32 	%p22, %r2, 6;
	setp.eq.s32 	%p23, %r2, 7;
	setp.ne.s32 	%p24, %r12, 0;
	mov.u32 	%r186, _ZZ9cuda_gemmIiLi256ELi4ELi1ELi512ELi64ELi64ELi32ELi1ELi1EEviiiPT_S1_S1_iiE11kron_fac_sh;
	mad.lo.s32 	%r187, %r268, 260, %r186;
	add.s32 	%r189, %r187, %r188;
	ld.shared.u32 	%r190, [%r189];
	mul.lo.s32 	%r191, %r190, %r60;
	ld.shared.u32 	%r192, [%r189+4];
	mad.lo.s32 	%r193, %r192, %r61, %r191;
	ld.shared.u32 	%r194, [%r189+8];
	mad.lo.s32 	%r195, %r194, %r62, %r193;
	ld.shared.u32 	%r196, [%r189+12];
	mad.lo.s32 	%r197, %r196, %r63, %r195;
	ld.shared.u32 	%r198, [%r189+16];
	mad.lo.s32 	%r199, %r198, %r64, %r197;
	ld.shared.u32 	%r200, [%r189+20];
	mad.lo.s32 	%r201, %r200, %r65, %r199;
	ld.shared.u32 	%r202, [%r189+24];
	mad.lo.s32 	%r203, %r202, %r66, %r201;
	ld.shared.u32 	%r204, [%r189+28];
	mad.lo.s32 	%r205, %r204, %r67, %r203;
	ld.shared.u32 	%r206, [%r189+32];
	mad.lo.s32 	%r207, %r206, %r68, %r205;
	selp.b32 	%r208, -64, 0, %p23;
	add.s32 	%r209, %r189, %r208;
	ld.shared.u32 	%r210, [%r209+36];
	mad.lo.s32 	%r211, %r210, %r69, %r207;
	selp.b32 	%r212, 0, -64, %p22;
	add.s32 	%r213, %r189, %r212;
	ld.shared.u32 	%r214, [%r213+40];
	mad.lo.s32 	%r215, %r214, %r70, %r211;
	selp.b32 	%r216, 0, -64, %p21;
	add.s32 	%r217, %r189, %r216;
	ld.shared.u32 	%r218, [%r217+44];
	mad.lo.s32 	%r219, %r218, %r71, %r215;
	selp.b32 	%r220, 0, -64, %p20;
	add.s32 	%r221, %r189, %r220;
	ld.shared.u32 	%r222, [%r221+48];
	mad.lo.s32 	%r223, %r222, %r72, %r219;
	selp.b32 	%r224, 0, -64, %p19;
	add.s32 	%r225, %r189, %r224;
	ld.shared.u32 	%r226, [%r225+52];
	mad.lo.s32 	%r227, %r226, %r73, %r223;
	selp.b32 	%r228, 0, -64, %p18;
	add.s32 	%r229, %r189, %r228;
	ld.shared.u32 	%r230, [%r229+56];
	mad.lo.s32 	%r231, %r230, %r74, %r227;
	selp.b32 	%r232, 0, -64, %p17;
	add.s32 	%r233, %r189, %r232;
	ld.shared.u32 	%r234, [%r233+60];
	mad.lo.s32 	%r235, %r234, %r75, %r231;
	shfl.sync.down.b32	%r236|%p25, %r235, 2, 7199, -1;
	add.s32 	%r237, %r236, %r235;
	shfl.sync.down.b32	%r238|%p26, %r237, 1, 7199, -1;
	add.s32 	%r77, %r238, %r237;
	@%p24 bra 	$L__BB555_23;
	shl.b32 	%r239, %r2, 2;
	shl.b32 	%r240, %r268, 5;
	or.b32  	%r241, %r240, %r239;
	mov.u32 	%r242, _ZZ9cuda_gemmIiLi256ELi4ELi1ELi512ELi64ELi64ELi32ELi1ELi1EEviiiPT_S1_S1_iiE3Csh;
	add.s32 	%r243, %r242, %r241;
	st.shared.u32 	[%r243], %r77;
$L__BB555_23:
	add.s32 	%r268, %r268, %r5;
	setp.lt.u32 	%p27, %r268, 32;
	@%p27 bra 	$L__BB555_21;
	setp.eq.s32 	%p28, %r22, 3;
	bar.sync 	0;
	add.s32 	%r79, %r43, %r13;
	mov.u32 	%r269, %r1;
	@%p28 bra 	$L__BB555_28;
	setp.eq.s32 	%p29, %r22, 0;
	add.s32 	%r244, %r79, %r1;
	ld.shared.u32 	%r245, [%r23];
	mul.wide.s32 	%rd40, %r244, 4;
	add.s64 	%rd10, %rd3, %rd40;
	st.global.u32 	[%rd10], %r245;
	mov.u32 	%r269, %r14;
	@%p29 bra 	$L__BB555_28;
	setp.eq.s32 	%p30, %r22, 1;
	ld.shared.u32 	%r246, [%r24];
	cvt.u64.u32 	%rd41, %r18;
	add.s64 	%rd11, %rd10, %rd41;
	st.global.u32 	[%rd11], %r246;
	mov.u32 	%r269, %r20;
	@%p30 bra 	$L__BB555_28;
	cvt.u64.u32 	%rd42, %r18;
	ld.shared.u32 	%r247, [%r25];
	add.s64 	%rd43, %rd11, %rd42;
	st.global.u32 	[%rd43], %r247;
	mov.u32 	%r269, %r21;
$L__BB555_28:
	setp.lt.u32 	%p31, %r15, 3;
	@%p31 bra 	$L__BB555_30;
$L__BB555_29:
	add.s32 	%r248, %r79, %r269;
	shl.b32 	%r249, %r269, 2;
	mov.u32 	%r250, _ZZ9cuda_gemmIiLi256ELi4ELi1ELi512ELi64ELi64ELi32ELi1ELi1EEviiiPT_S1_S1_iiE3Csh;
	add.s32 	%r251, %r250, %r249;
	ld.shared.u32 	%r252, [%r251];
	mul.wide.s32 	%rd44, %r248, 4;
	add.s64 	%rd45, %rd3, %rd44;
	st.global.u32 	[%rd45], %r252;
	add.s32 	%r253, %r251, %r18;
	ld.shared.u32 	%r254, [%r253];
	cvt.u64.u32 	%rd46, %r18;
	add.s64 	%rd47, %rd45, %rd46;
	st.global.u32 	[%rd47], %r254;
	add.s32 	%r255, %r253, %r18;
	ld.shared.u32 	%r256, [%r255];
	add.s64 	%rd48, %rd47, %rd46;
	st.global.u32 	[%rd48], %r256;
	add.s32 	%r257, %r255, %r18;
	ld.shared.u32 	%r258, [%r257];
	add.s64 	%rd49, %rd48, %rd46;
	st.global.u32 	[%rd49], %r258;
	add.s32 	%r269, %r18, %r269;
	setp.lt.u32 	%p32, %r269, 256;
	@%p32 bra 	$L__BB555_29;
$L__BB555_30:
	add.s32 	%r259, %r259, %r7;
	setp.lt.u32 	%p33, %r259, %r8;
	@%p33 bra 	$L__BB555_2;
$L__BB555_31:
	ret;

}
	// .globl	_Z9cuda_gemmIiLi256ELi4ELi1ELi512ELi128ELi128ELi32ELi0ELi0EEviiiPT_S1_S1_ii
.visible .entry _Z9cuda_gemmIiLi256ELi4ELi1ELi512ELi128ELi128ELi32ELi0ELi0EEviiiPT_S1_S1_ii(
	.param .u32 _Z9cuda_gemmIiLi256ELi4ELi1ELi512ELi128ELi128ELi32ELi0ELi0EEviiiPT_S1_S1_ii_param_0,
	.param .u32 _Z9cuda_gemmIiLi256ELi4ELi1ELi512ELi128ELi128ELi32ELi0ELi0EEviiiPT_S1_S1_ii_param_1,
	.param .u32 _Z9cuda_gemmIiLi256ELi4ELi1ELi512ELi128ELi128ELi32ELi0ELi0EEviiiPT_S1_S1_ii_param_2,
	.param .u64 .ptr .align 1 _Z9cuda_gemmIiLi256ELi4ELi1ELi512ELi128ELi128ELi32ELi0ELi0EEviiiPT_S1_S1_ii_param_3,
	.param .u64 .ptr .align 1 _Z9cuda_gemmIiLi256ELi4ELi1ELi512ELi128ELi128ELi32ELi0ELi0EEviiiPT_S1_S1_ii_param_4,
	.param .u64 .ptr .align 1 _Z9cuda_gemmIiLi256ELi4ELi1ELi512ELi128ELi128ELi32ELi0ELi0EEviiiPT_S1_S1_ii_param_5,
	.param .u32 _Z9cuda_gemmIiLi256ELi4ELi1ELi512ELi128ELi128ELi32ELi0ELi0EEviiiPT_S1_S1_ii_param_6,
	.param .u32 _Z9cuda_gemmIiLi256ELi4ELi1ELi512ELi128ELi128ELi32ELi0ELi0EEviiiPT_S1_S1_ii_param_7
)
.maxntid 256
{
	.reg .pred 	%p<153>;
	.reg .b16 	%rs<8>;
	.reg .b32 	%r<1219>;
	.reg .b64 	%rd<39>;
	// demoted variable
	.shared .align 128 .b8 _ZZ9cuda_gemmIiLi256ELi4ELi1ELi512ELi128ELi128ELi32ELi0ELi0EEviiiPT_S1_S1_iiE11kron_fac_sh[16512];
	// demoted variable
	.shared .align 128 .b8 _ZZ9cuda_gemmIiLi256ELi4ELi1ELi512ELi128ELi128ELi32ELi0ELi0EEviiiPT_S1_S1_iiE3Ash[2048];
	// demoted variable
	.shared .align 128 .b8 _ZZ9cuda_gemmIiLi256ELi4ELi1ELi512ELi128ELi128ELi32ELi0ELi0EEviiiPT_S1_S1_iiE3Csh[512];
	ld.param.u32 	%r377, [_Z9cuda_gemmIiLi256ELi4ELi1ELi512ELi128ELi128ELi32ELi0ELi0EEviiiPT_S1_S1_ii_param_2];
	ld.param.u64 	%rd7, [_Z9cuda_gemmIiLi256ELi4ELi1ELi512ELi128ELi128ELi32ELi0ELi0EEviiiPT_S1_S1_ii_param_5];
	ld.param.u32 	%r379, [_Z9cuda_gemmIiLi256ELi4ELi1ELi512ELi128ELi128ELi32ELi0ELi0EEviiiPT_S1_S1_ii_param_7];
	cvta.to.global.u64 	%rd1, %rd7;
	mov.u32 	%r1, %tid.x;
	setp.lt.s32 	%p1, %r379, 16;
	shr.u32 	%r2, %r379, 4;
	selp.b32 	%r3, 1, %r2, %p1;
	and.b32  	%r380, %r377, -512;
	setp.eq.s32 	%p2, %r380, 32768;
	@%p2 bra 	$L__BB556_3;
	setp.ne.s32 	%p3, %r380, 16384;
	@%p3 bra 	$L__BB556_4;
	mov.u32 	%r382, %ctaid.x;
	shr.u32 	%r1024, %r382, 5;
	and.b32  	%r1023, %r382, 31;
	bra.uni 	$L__BB556_5;
$L__BB556_3:
	mov.u32 	%r381, %ctaid.x;
	shr.u32 	%r1024, %r381, 6;
	and.b32  	%r1023, %r381, 63;
	bra.uni 	$L__BB556_5;
$L__BB556_4:
	mov.u32 	%r383, %ctaid.x;
	shr.s32 	%r384, %r377, 31;
	shr.u32 	%r385, %r384, 23;
	add.s32 	%r386, %r377, %r385;
	shr.s32 	%r387, %r386, 9;
	div.u32 	%r1024, %r383, %r387;
	mul.lo.s32 	%r388, %r1024, %r387;
	sub.s32 	%r1023, %r383, %r388;
$L__BB556_5:
	div.s32 	%r12, 512, %r379;
	mul.lo.s32 	%r389, %r12, %r3;
	min.s32 	%r13, %r389, 256;
	div.u32 	%r15, %r1, %r13;
	mul.lo.s32 	%r390, %r15, %r13;
	sub.s32 	%r391, %r1, %r390;
	div.u32 	%r14, %r391, %r3;
	mov.u32 	%r392, %ntid.x;
	div.u32 	%r16, %r392, %r13;
	mov.u32 	%r1041, %ctaid.y;
	mov.u32 	%r393, %nctaid.y;
	shl.b32 	%r394, %r393, 2;
	setp.ge.u32 	%p4, %r1041, %r394;
	@%p4 bra 	$L__BB556_172;
	ld.param.u32 	%r1021, [_Z9cuda_gemmIiLi256ELi4ELi1ELi512ELi128ELi128ELi32ELi0ELi0EEviiiPT_S1_S1_ii_param_6];
	shl.b32 	%r18, %r1023, 9;
	shl.b32 	%r396, %r1024, 5;
	and.b32  	%r397, %r1, 31;
	or.b32  	%r19, %r396, %r397;
	and.b32  	%r398, %r14, 15;
	rem.u32 	%r399, %r1, %r3;
	shl.b32 	%r20, %r399, 4;
	min.s32 	%r21, %r1021, 32;
	min.u32 	%r400, %r379, 16;
	or.b32  	%r22, %r398, %r20;
	shl.b32 	%r401, %r3, 8;
	sub.s32 	%r23, 8223, %r401;
	shr.s32 	%r402, %r377, 31;
	shr.u32 	%r403, %r402, 30;
	add.s32 	%r404, %r377, %r403;
	shr.s32 	%r405, %r404, 2;
	mul.lo.s32 	%r406, %r1024, %r405;
	mad.lo.s32 	%r24, %r12, %r1023, %r406;
	add.s32 	%r407, %r1, %r392;
	cvt.u16.u32 	%rs2, %r407;
	sub.s16 	%rs3, 511, %rs2;
	cvt.u16.u32 	%rs4, %r392;
	div.u16 	%rs1, %rs3, %rs4;
	max.u32 	%r408, %r407, 128;
	setp.lt.u32 	%p5, %r407, 128;
	selp.u32 	%r409, 1, 0, %p5;
	add.s32 	%r410, %r407, %r409;
	sub.s32 	%r411, %r408, %r410;
	div.u32 	%r412, %r411, %r392;
	add.s32 	%r26, %r412, %r409;
	add.s32 	%r413, %r26, 1;
	shl.b32 	%r27, %r392, 2;
	and.b32  	%r28, %r413, 3;
	setp.gt.u32 	%p6, %r379, %r398;
	selp.b32 	%r414, 0, %r400, %p6;
	sub.s32 	%r29, %r22, %r414;
	add.s32 	%r415, %r398, 1;
	setp.lt.u32 	%p7, %r415, %r400;
	selp.b32 	%r416, 0, %r400, %p7;
	sub.s32 	%r30, %r22, %r416;
	add.s32 	%r417, %r398, 2;
	setp.lt.u32 	%p8, %r417, %r400;
	selp.b32 	%r418, 0, %r400, %p8;
	sub.s32 	%r31, %r22, %r418;
	add.s32 	%r419, %r398, 3;
	setp.lt.u32 	%p9, %r419, %r400;
	selp.b32 	%r420, 0, %r400, %p9;
	sub.s32 	%r32, %r22, %r420;
	add.s32 	%r421, %r398, 4;
	setp.lt.u32 	%p10, %r421, %r400;
	selp.b32 	%r422, 0, %r400, %p10;
	sub.s32 	%r33, %r22, %r422;
	add.s32 	%r423, %r398, 5;
	setp.lt.u32 	%p11, %r423, %r400;
	selp.b32 	%r424, 0, %r400, %p11;
	sub.s32 	%r34, %r22, %r424;
	add.s32 	%r425, %r398, 6;
	setp.lt.u32 	%p12, %r425, %r400;
	selp.b32 	%r426, 0, %r400, %p12;
	sub.s32 	%r35, %r22, %r426;
	add.s32 	%r427, %r398, 7;
	setp.lt.u32 	%p13, %r427, %r400;
	selp.b32 	%r428, 0, %r400, %p13;
	sub.s32 	%r36, %r22, %r428;
	add.s32 	%r429, %r398, 8;
	setp.lt.u32 	%p14, %r429, %r400;
	selp.b32 	%r430, 0, %r400, %p14;
	sub.s32 	%r37, %r22, %r430;
	add.s32 	%r431, %r398, 9;
	setp.lt.u32 	%p15, %r431, %r400;
	selp.b32 	%r432, 0, %r400, %p15;
	sub.s32 	%r38, %r22, %r432;
	add.s32 	%r433, %r398, 10;
	setp.lt.u32 	%p16, %r433, %r400;
	selp.b32 	%r434, 0, %r400, %p16;
	sub.s32 	%r39, %r22, %r434;
	add.s32 	%r435, %r398, 11;
	setp.lt.u32 	%p17, %r435, %r400;
	selp.b32 	%r436, 0, %r400, %p17;
	sub.s32 	%r40, %r22, %r436;
	add.s32 	%r437, %r398, 12;
	setp.lt.u32 	%p18, %r437, %r400;
	selp.b32 	%r438, 0, %r400, %p18;
	sub.s32 	%r41, %r22, %r438;
	add.s32 	%r439, %r398, 13;
	setp.lt.u32 	%p19, %r439, %r400;
	selp.b32 	%r440, 0, %r400, %p19;
	sub.s32 	%r42, %r22, %r440;
	add.s32 	%r441, %r398, 14;
	setp.lt.u32 	%p20, %r441, %r400;
	selp.b32 	%r442, 0, %r400, %p20;
	sub.s32 	%r43, %r22, %r442;
	add.s32 	%r443, %r398, 15;
	setp.lt.u32 	%p21, %r443, %r400;
	selp.b32 	%r444, 0, %r400, %p21;
	sub.s32 	%r44, %r22, %r444;
	and.b16  	%rs5, %rs1, 3;
	mul.wide.u32 	%rd13, %r392, 4;
	mul.wide.u32 	%rd16, %r392, 8;
	mul.wide.u32 	%rd18, %r392, 12;
	cvt.u64.u32 	%rd9, %r27;
$L__BB556_7:
	ld.param.u64 	%rd37, [_Z9cuda_gemmIiLi256ELi4ELi1ELi512ELi128ELi128ELi32ELi0ELi0EEviiiPT_S1_S1_ii_param_3];
	cvta.to.global.u64 	%rd2, %rd37;
	setp.eq.s16 	%p22, %rs5, 2;
	mul.lo.s32 	%r62, %r1041, %r377;
	mov.u32 	%r1042, %r1;
	@%p22 bra 	$L__BB556_11;
	add.s32 	%r1042, %r1, %r392;
	setp.eq.s16 	%p23, %rs5, 3;
	add.s32 	%r445, %r62, %r18;
	add.s32 	%r446, %r445, %r1;
	mul.wide.s32 	%rd8, %r446, 4;
	add.s64 	%rd3, %rd2, %rd8;
	ld.global.u32 	%r447, [%rd3];
	shl.b32 	%r448, %r1, 2;
	mov.u32 	%r449, _ZZ9cuda_gemmIiLi256ELi4ELi1ELi512ELi128ELi128ELi32ELi0ELi0EEviiiPT_S1_S1_iiE3Ash;
	add.s32 	%r450, %r449, %r448;
	st.shared.u32 	[%r450], %r447;
	@%p23 bra 	$L__BB556_11;
	add.s32 	%r1042, %r1042, %r392;
	setp.eq.s16 	%p24, %rs5, 0;
	add.s64 	%rd4, %rd3, %rd9;
	ld.global.u32 	%r451, [%rd4];
	shl.b32 	%r452, %r1, 2;
	mov.u32 	%r453, _ZZ9cuda_gemmIiLi256ELi4ELi1ELi512ELi128ELi128ELi32ELi0ELi0EEviiiPT_S1_S1_iiE3Ash;
	add.s32 	%r454, %r453, %r452;
	add.s32 	%r455, %r454, %r27;
	st.shared.u32 	[%r455], %r451;
	@%p24 bra 	$L__BB556_11;
	add.s32 	%r1042, %r1042, %r392;
	add.s64 	%rd11, %rd4, %rd9;
	ld.global.u32 	%r456, [%rd11];
	shl.b32 	%r457, %r1, 2;
	mov.u32 	%r458, _ZZ9cuda_gemmIiLi256ELi4ELi1ELi512ELi128ELi128ELi32ELi0ELi0EEviiiPT_S1_S1_iiE3Ash;
	add.s32 	%r459, %r458, %r457;
	add.s32 	%r460, %r459, %r27;
	add.s32 	%r461, %r460, %r27;
	st.shared.u32 	[%r461], %r456;
$L__BB556_11:
	setp.lt.u16 	%p25, %rs1, 2;
	@%p25 bra 	$L__BB556_14;
	shl.b32 	%r462, %r1042, 2;
	mov.u32 	%r463, _ZZ9cuda_gemmIiLi256ELi4ELi1ELi512ELi128ELi128ELi32ELi0ELi0EEviiiPT_S1_S1_iiE3Ash;
	add.s32 	%r1045, %r463, %r462;
	add.s32 	%r464, %r18, %r1042;
	add.s32 	%r1044, %r464, %r62;
$L__BB556_13:
	mul.wide.s32 	%rd12, %r1044, 4;
	add.s64 	%rd14, %rd2, %rd12;
	add.s64 	%rd15, %rd14, %rd13;
	add.s64 	%rd17, %rd14, %rd16;
	add.s64 	%rd19, %rd14, %rd18;
	ld.global.u32 	%r465, [%rd14];
	st.shared.u32 	[%r1045], %r465;
	ld.global.u32 	%r466, [%rd15];
	add.s32 	%r467, %r1045, %r27;
	st.shared.u32 	[%r467], %r466;
	ld.global.u32 	%r468, [%rd17];
	shl.b32 	%r469, %r392, 3;
	add.s32 	%r470, %r1045, %r469;
	st.shared.u32 	[%r470], %r468;
	ld.global.u32 	%r471, [%rd19];
	mad.lo.s32 	%r472, %r392, 12, %r1045;
	st.shared.u32 	[%r472], %r471;
	add.s32 	%r1042, %r1042, %r27;
	shl.b32 	%r473, %r392, 4;
	add.s32 	%r1045, %r1045, %r473;
	add.s32 	%r1044, %r1044, %r27;
	setp.lt.u32 	%p26, %r1042, 512;
	@%p26 bra 	$L__BB556_13;
$L__BB556_14:
	add.s32 	%r69, %r1, %r392;
	add.s32 	%r70, %r69, %r392;
	setp.gt.u32 	%p27, %r1, 127;
	@%p27 bra 	$L__BB556_21;
	setp.eq.s32 	%p28, %r28, 0;
	mov.u32 	%r1043, %r1;
	@%p28 bra 	$L__BB556_19;
	setp.eq.s32 	%p29, %r28, 1;
	shl.b32 	%r474, %r1, 2;
	mov.u32 	%r475, _ZZ9cuda_gemmIiLi256ELi4ELi1ELi512ELi128ELi128ELi32ELi0ELi0EEviiiPT_S1_S1_iiE3Csh;
	add.s32 	%r476, %r475, %r474;
	mov.b32 	%r477, 0;
	st.shared.u32 	[%r476], %r477;
	mov.u32 	%r1043, %r69;
	@%p29 bra 	$L__BB556_19;
	setp.eq.s32 	%p30, %r28, 2;
	shl.b32 	%r478, %r1, 2;
	mov.u32 	%r479, _ZZ9cuda_gemmIiLi256ELi4ELi1ELi512ELi128ELi128ELi32ELi0ELi0EEviiiPT_S1_S1_iiE3Csh;
	add.s32 	%r480, %r479, %r478;
	add.s32 	%r481, %r480, %r27;
	mov.b32 	%r482, 0;
	st.shared.u32 	[%r481], %r482;
	mov.u32 	%r1043, %r70;
	@%p30 bra 	$L__BB556_19;
	add.s32 	%r1043, %r70, %r392;
	shl.b32 	%r483, %r1, 2;
	mov.u32 	%r484, _ZZ9cuda_gemmIiLi256ELi4ELi1ELi512ELi128ELi128ELi32ELi0ELi0EEviiiPT_S1_S1_iiE3Csh;
	add.s32 	%r485, %r484, %r483;
	add.s32 	%r486, %r485, %r27;
	add.s32 	%r487, %r486, %r27;
	mov.b32 	%r488, 0;
	st.shared.u32 	[%r487], %r488;
$L__BB556_19:
	setp.lt.u32 	%p31, %r26, 3;
	@%p31 bra 	$L__BB556_21;
$L__BB556_20:
	shl.b32 	%r489, %r1043, 2;
	mov.u32 	%r490, _ZZ9cuda_gemmIiLi256ELi4ELi1ELi512ELi128ELi128ELi32ELi0ELi0EEviiiPT_S1_S1_iiE3Csh;
	add.s32 	%r491, %r490, %r489;
	mov.b32 	%r492, 0;
	st.shared.u32 	[%r491], %r492;
	add.s32 	%r493, %r491, %r27;
	st.shared.u32 	[%r493], %r492;
	add.s32 	%r494, %r493, %r27;
	st.shared.u32 	[%r494], %r492;
	add.s32 	%r495, %r494, %r27;
	st.shared.u32 	[%r495], %r492;
	add.s32 	%r1043, %r27, %r1043;
	setp.lt.u32 	%p32, %r1043, 128;
	@%p32 bra 	$L__BB556_20;
$L__BB556_21:
	and.b32  	%r81, %r1, 31;
	shr.u32 	%r496, %r1, 5;
	setp.ge.s32 	%p33, %r496, %r379;
	@%p33 bra 	$L__BB556_24;
	shr.u32 	%r1048, %r1, 5;
$L__BB556_23:
	ld.param.u32 	%r1022, [_Z9cuda_gemmIiLi256ELi4ELi1ELi512ELi128ELi128ELi32ELi0ELi0EEviiiPT_S1_S1_ii_param_6];
	ld.param.u64 	%rd38, [_Z9cuda_gemmIiLi256ELi4ELi1ELi512ELi128ELi128ELi32ELi0ELi0EEviiiPT_S1_S1_ii_param_4];
	mad.lo.s32 	%r497, %r1048, %r1022, %r19;
	cvta.to.global.u64 	%rd20, %rd38;
	mul.wide.s32 	%rd21, %r497, 4;
	add.s64 	%rd22, %rd20, %rd21;
	ld.global.u32 	%r498, [%rd22];
	mov.u32 	%r499, _ZZ9cuda_gemmIiLi256ELi4ELi1ELi512ELi128ELi128ELi32ELi0ELi0EEviiiPT_S1_S1_iiE11kron_fac_sh;
	mad.lo.s32 	%r500, %r81, 516, %r499;
	shl.b32 	%r501, %r1048, 2;
	add.s32 	%r502, %r500, %r501;
	st.shared.u32 	[%r502], %r498;
	shr.u32 	%r503, %r392, 5;
	add.s32 	%r1048, %r1048, %r503;
	setp.lt.s32 	%p34, %r1048, %r379;
	@%p34 bra 	$L__BB556_23;
$L__BB556_24:
	setp.lt.s32 	%p35, %r12, 1;
	bar.sync 	0;
	@%p35 bra 	$L__BB556_164;
	setp.ne.s32 	%p36, %r3, 1;
	@%p36 bra 	$L__BB556_94;
	mov.b32 	%r1065, 0;
$L__BB556_27:
	setp.lt.s32 	%p111, %r379, 1;
	add.s32 	%r102, %r1065, %r14;
	mul.lo.s32 	%r103, %r102, %r379;
	add.s32 	%r104, %r103, %r20;
	@%p111 bra 	$L__BB556_29;
	add.s32 	%r805, %r22, %r103;
	shl.b32 	%r806, %r805, 2;
	mov.u32 	%r807, _ZZ9cuda_gemmIiLi256ELi4ELi1ELi512ELi128ELi128ELi32ELi0ELi0EEviiiPT_S1_S1_iiE3Ash;
	add.s32 	%r808, %r807, %r806;
	ld.shared.u32 	%r1216, [%r808];
$L__BB556_29:
	setp.lt.s32 	%p112, %r379, 2;
	@%p112 bra 	$L__BB556_31;
	add.s32 	%r809, %r14, 1;
	and.b32  	%r810, %r809, 15;
	add.s32 	%r811, %r104, %r810;
	shl.b32 	%r812, %r811, 2;
	mov.u32 	%r813, _ZZ9cuda_gemmIiLi256ELi4ELi1ELi512ELi128ELi128ELi32ELi0ELi0EEviiiPT_S1_S1_iiE3Ash;
	add.s32 	%r814, %r813, %r812;
	ld.shared.u32 	%r1215, [%r814];
$L__BB556_31:
	setp.lt.s32 	%p113, %r379, 3;
	@%p113 bra 	$L__BB556_33;
	add.s32 	%r815, %r14, 2;
	and.b32  	%r816, %r815, 15;
	add.s32 	%r817, %r104, %r816;
	shl.b32 	%r818, %r817, 2;
	mov.u32 	%r819, _ZZ9cuda_gemmIiLi256ELi4ELi1ELi512ELi128ELi128ELi32ELi0ELi0EEviiiPT_S1_S1_iiE3Ash;
	add.s32 	%r820, %r819, %r818;
	ld.shared.u32 	%r1214, [%r820];
$L__BB556_33:
	setp.lt.s32 	%p114, %r379, 4;
	@%p114 bra 	$L__BB556_35;
	add.s32 	%r821, %r14, 3;
	and.b32  	%r822, %r821, 15;
	add.s32 	%r823, %r104, %r822;
	shl.b32 	%r824, %r823, 2;
	mov.u32 	%r825, _ZZ9cuda_gemmIiLi256ELi4ELi1ELi512ELi128ELi128ELi32ELi0ELi0EEviiiPT_S1_S1_iiE3Ash;
	add.s32 	%r826, %r825, %r824;
	ld.shared.u32 	%r1213, [%r826];
$L__BB556_35:
	setp.lt.s32 	%p115, %r379, 5;
	@%p115 bra 	$L__BB556_37;
	add.s32 	%r827, %r14, 4;
	and.b32  	%r828, %r827, 15;
	add.s32 	%r829, %r104, %r828;
	shl.b32 	%r830, %r829, 2;
	mov.u32 	%r831, _ZZ9cuda_gemmIiLi256ELi4ELi1ELi512ELi128ELi128ELi32ELi0ELi0EEviiiPT_S1_S1_iiE3Ash;
	add.s32 	%r832, %r831, %r830;
	ld.shared.u32 	%r1212, [%r832];
$L__BB556_37:
	setp.lt.s32 	%p116, %r379, 6;
	@%p116 bra 	$L__BB556_39;
	add.s32 	%r833, %r14, 5;
	and.b32  	%r834, %r833, 15;
	add.s32 	%r835, %r104, %r834;
	shl.b32 	%r836, %r835, 2;
	mov.u32 	%r837, _ZZ9cuda_gemmIiLi256ELi4ELi1ELi512ELi128ELi128ELi32ELi0ELi0EEviiiPT_S1_S1_iiE3Ash;
	add.s32 	%r838, %r837, %r836;
	ld.shared.u32 	%r1211, [%r838];
$L__BB556_39:
	setp.lt.s32 	%p117, %r379, 7;
	@%p117 bra 	$L__BB556_41;
	add.s32 	%r839, %r14, 6;
	and.b32  	%r840, %r839, 15;
	add.s32 	%r841, %r104, %r840;
	shl.b32 	%r842, %r841, 2;
	mov.u32 	%r843, _ZZ9cuda_gemmIiLi256ELi4ELi1ELi512ELi128ELi128ELi32ELi0ELi0EEviiiPT_S1_S1_iiE3Ash;
	add.s32 	%r844, %r843, %r842;
	ld.shared.u32 	%r1210, [%r844];
$L__BB556_41:
	setp.lt.s32 	%p118, %r379, 8;
	@%p118 bra 	$L__BB556_43;
	add.s32 	%r845, %r14, 7;
	and.b32  	%r846, %r845, 15;
	add.s32 	%r847, %r104, %r846;
	shl.b32 	%r848, %r847, 2;
	mov.u32 	%r849, _ZZ9cuda_gemmIiLi256ELi4ELi1ELi512ELi128ELi128ELi32ELi0ELi0EEviiiPT_S1_S1_iiE3Ash;
	add.s32 	%r850, %r849, %r848;
	ld.shared.u32 	%r1209, [%r850];
$L__BB556_43:
	setp.lt.s32 	%p119, %r379, 9;
	@%p119 bra 	$L__BB556_45;
	and.b32  	%r851, %r14, 15;
	xor.b32  	%r852, %r851, 8;
	add.s32 	%r853, %r104, %r852;
	shl.b32 	%r854, %r853, 2;
	mov.u32 	%r855, _ZZ9cuda_gemmIiLi256ELi4ELi1ELi512ELi128ELi128ELi32ELi0ELi0EEviiiPT_S1_S1_iiE3Ash;
	add.s32 	%r856, %r855, %r854;
	ld.shared.u32 	%r1208, [%r856];
$L__BB556_45:
	setp.lt.s32 	%p120, %r379, 10;
	@%p120 bra 	$L__BB556_47;
	add.s32 	%r857, %r14, 9;
	and.b32  	%r858, %r857, 15;
	add.s32 	%r859, %r104, %r858;
	shl.b32 	%r860, %r859, 2;
	mov.u32 	%r861, _ZZ9cuda_gemmIiLi256ELi4ELi1ELi512ELi128ELi128ELi32ELi0ELi0EEviiiPT_S1_S1_iiE3Ash;
	add.s32 	%r862, %r861, %r860;
	ld.shared.u32 	%r1207, [%r862];
$L__BB556_47:
	setp.lt.s32 	%p121, %r379, 11;
	@%p121 bra 	$L__BB556_49;
	add.s32 	%r863, %r14, 10;
	and.b32  	%r864, %r863, 15;
	add.s32 	%r865, %r104, %r864;
	shl.b32 	%r866, %r865, 2;
	mov.u32 	%r867, _ZZ9cuda_gemmIiLi256ELi4ELi1ELi512ELi128ELi128ELi32ELi0ELi0EEviiiPT_S1_S1_iiE3Ash;
	add.s32 	%r868, %r867, %r866;
	ld.shared.u32 	%r1206, [%r868];
$L__BB556_49:
	setp.lt.s32 	%p122, %r379, 12;
	@%p122 bra 	$L__BB556_51;
	add.s32 	%r869, %r14, 11;
	and.b32  	%r870, %r869, 15;
	add.s32 	%r871, %r104, %r870;
	shl.b32 	%r872, %r871, 2;
	mov.u32 	%r873, _ZZ9cuda_gemmIiLi256ELi4ELi1ELi512ELi128ELi128ELi32ELi0ELi0EEviiiPT_S1_S1_iiE3Ash;
	add.s32 	%r874, %r873, %r872;
	ld.shared.u32 	%r1205, [%r874];
$L__BB556_51:
	setp.lt.s32 	%p123, %r379, 13;
	@%p123 bra 	$L__BB556_53;
	add.s32 	%r875, %r14, 12;
	and.b32  	%r876, %r875, 15;
	add.s32 	%r877, %r104, %r876;
	shl.b32 	%r878, %r877, 2;
	mov.u32 	%r879, _ZZ9cuda_gemmIiLi256ELi4ELi1ELi512ELi128ELi128ELi32ELi0ELi0EEviiiPT_S1_S1_iiE3Ash;
	add.s32 	%r880, %r879, %r878;
	ld.shared.u32 	%r1204, [%r880];
$L__BB556_53:
	setp.lt.s32 	%p124, %r379, 14;
	@%p124 bra 	$L__BB556_55;
	add.s32 	%r881, %r14, 13;
	and.b32  	%r882, %r881, 15;
	add.s32 	%r883, %r104, %r882;
	shl.b32 	%r884, %r883, 2;
	mov.u32 	%r885, _ZZ9cuda_gemmIiLi256ELi4ELi1ELi512ELi128ELi128ELi32ELi0ELi0EEviiiPT_S1_S1_iiE3Ash;
	add.s32 	%r886, %r885, %r884;
	ld.shared.u32 	%r1203, [%r886];
$L__BB556_55:
	setp.lt.s32 	%p125, %r379, 15;
	@%p125 bra 	$L__BB556_57;
	add.s32 	%r887, %r14, 14;
	and.b32  	%r888, %r887, 15;
	add.s32 	%r889, %r104, %r888;
	shl.b32 	%r890, %r889, 2;
	mov.u32 	%r891, _ZZ9cuda_gemmIiLi256ELi4ELi1ELi512ELi128ELi128ELi32ELi0ELi0EEviiiPT_S1_S1_iiE3Ash;
	add.s32 	%r892, %r891, %r890;
	ld.shared.u32 	%r1202, [%r892];
$L__BB556_57:
	setp.lt.s32 	%p126, %r379, 16;
	@%p126 bra 	$L__BB556_59;
	add.s32 	%r893, %r14, -1;
	and.b32  	%r894, %r893, 15;
	add.s32 	%r895, %r104, %r894;
	shl.b32 	%r896, %r895, 2;
	mov.u32 	%r897, _ZZ9cuda_gemmIiLi256ELi4ELi1ELi512ELi128ELi128ELi32ELi0ELi0EEviiiPT_S1_S1_iiE3Ash;
	add.s32 	%r898, %r897, %r896;
	ld.shared.u32 	%r1201, [%r898];
$L__BB556_59:
	setp.ge.s32 	%p127, %r15, %r21;
	mov.u32 	%r1082, %r15;
	@%p127 bra 	$L__BB556_60;
	bra.uni 	$L__BB556_61;
$L__BB556_60:
	add.s32 	%r1065, %r1065, %r13;
	setp.lt.s32 	%p145, %r1065, %r12;
	@%p145 bra 	$L__BB556_27;
	bra.uni 	$L__BB556_164;
$L__BB556_61:
	mov.u32 	%r900, _ZZ9cuda_gemmIiLi256ELi4ELi1ELi512ELi128ELi128ELi32ELi0ELi0EEviiiPT_S1_S1_iiE11kron_fac_sh;
	mad.lo.s32 	%r139, %r1082, 516, %r900;
	mov.b32 	%r1084, 0;
	@%p111 bra 	$L__BB556_63;
	shl.b32 	%r901, %r29, 2;
	add.s32 	%r902, %r139, %r901;
	ld.shared.u32 	%r903, [%r902];
	mul.lo.s32 	%r1084, %r903, %r1216;
$L__BB556_63:
	@%p112 bra 	$L__BB556_65;
	shl.b32 	%r904, %r30, 2;
	add.s32 	%r905, %r139, %r904;
	ld.shared.u32 	%r906, [%r905+4];
	mad.lo.s32 	%r1084, %r906, %r1215, %r1084;
$L__BB556_65:
	@%p113 bra 	$L__BB556_67;
	shl.b32 	%r907, %r31, 2;
	add.s32 	%r908, %r139, %r907;
	ld.shared.u32 	%r909, [%r908+8];
	mad.lo.s32 	%r1084, %r909, %r1214, %r1084;
$L__BB556_67:
	@%p114 bra 	$L__BB556_69;
	shl.b32 	%r910, %r32, 2;
	add.s32 	%r911, %r139, %r910;
	ld.shared.u32 	%r912, [%r911+12];
	mad.lo.s32 	%r1084, %r912, %r1213, %r1084;
$L__BB556_69:
	@%p115 bra 	$L__BB556_71;
	shl.b32 	%r913, %r33, 2;
	add.s32 	%r914, %r139, %r913;
	ld.shared.u32 	%r915, [%r914+16];
	mad.lo.s32 	%r1084, %r915, %r1212, %r1084;
$L__BB556_71:
	setp.lt.s32 	%p133, %r379, 6;
	@%p133 bra 	$L__BB556_73;
	shl.b32 	%r916, %r34, 2;
	add.s32 	%r917, %r139, %r916;
	ld.shared.u32 	%r918, [%r917+20];
	mad.lo.s32 	%r1084, %r918, %r1211, %r1084;
$L__BB556_73:
	setp.lt.s32 	%p134, %r379, 7;
	@%p134 bra 	$L__BB556_75;
	shl.b32 	%r919, %r35, 2;
	add.s32 	%r920, %r139, %r919;
	ld.shared.u32 	%r921, [%r920+24];
	mad.lo.s32 	%r1084, %r921, %r1210, %r1084;
$L__BB556_75:
	setp.lt.s32 	%p135, %r379, 8;
	@%p135 bra 	$L__BB556_77;
	shl.b32 	%r922, %r36, 2;
	add.s32 	%r923, %r139, %r922;
	ld.shared.u32 	%r924, [%r923+28];
	mad.lo.s32 	%r1084, %r924, %r1209, %r1084;
$L__BB556_77:
	setp.lt.s32 	%p136, %r379, 9;
	@%p136 bra 	$L__BB556_79;
	shl.b32 	%r925, %r37, 2;
	add.s32 	%r926, %r139, %r925;
	ld.shared.u32 	%r927, [%r926+32];
	mad.lo.s32 	%r1084, %r927, %r1208, %r1084;
$L__BB556_79:
	setp.lt.s32 	%p137, %r379, 10;
	@%p137 bra 	$L__BB556_81;
	shl.b32 	%r928, %r38, 2;
	add.s32 	%r929, %r139, %r928;
	ld.shared.u32 	%r930, [%r929+36];
	mad.lo.s32 	%r1084, %r930, %r1207, %r1084;
$L__BB556_81:
	setp.lt.s32 	%p138, %r379, 11;
	@%p138 bra 	$L__BB556_83;
	shl.b32 	%r931, %r39, 2;
	add.s32 	%r932, %r139, %r931;
	ld.shared.u32 	%r933, [%r932+40];
	mad.lo.s32 	%r1084, %r933, %r1206, %r1084;
$L__BB556_83:
	setp.lt.s32 	%p139, %r379, 12;
	@%p139 bra 	$L__BB556_85;
	shl.b32 	%r934, %r40, 2;
	add.s32 	%r935, %r139, %r934;
	ld.shared.u32 	%r936, [%r935+44];
	mad.lo.s32 	%r1084, %r936, %r1205, %r1084;
$L__BB556_85:
	setp.lt.s32 	%p140, %r379, 13;
	@%p140 bra 	$L__BB556_87;
	shl.b32 	%r937, %r41, 2;
	add.s32 	%r938, %r139, %r937;
	ld.shared.u32 	%r939, [%r938+48];
	mad.lo.s32 	%r1084, %r939, %r1204, %r1084;
$L__BB556_87:
	setp.lt.s32 	%p141, %r379, 14;
	@%p141 bra 	$L__BB556_89;
	shl.b32 	%r940, %r42, 2;
	add.s32 	%r941, %r139, %r940;
	ld.shared.u32 	%r942, [%r941+52];
	mad.lo.s32 	%r1084, %r942, %r1203, %r1084;
$L__BB556_89:
	setp.lt.s32 	%p142, %r379, 15;
	@%p142 bra 	$L__BB556_91;
	shl.b32 	%r943, %r43, 2;
	add.s32 	%r944, %r139, %r943;
	ld.shared.u32 	%r945, [%r944+56];
	mad.lo.s32 	%r1084, %r945, %r1202, %r1084;
$L__BB556_91:
	setp.lt.s32 	%p143, %r379, 16;
	@%p143 bra 	$L__BB556_93;
	shl.b32 	%r946, %r44, 2;
	add.s32 	%r947, %r139, %r946;
	ld.shared.u32 	%r948, [%r947+60];
	mad.lo.s32 	%r1084, %r948, %r1201, %r1084;
$L__BB556_93:
	mad.lo.s32 	%r949, %r1082, %r12, %r102;
	shl.b32 	%r950, %r949, 2;
	mov.u32 	%r951, _ZZ9cuda_gemmIiLi256ELi4ELi1ELi512ELi128ELi128ELi32ELi0ELi0EEviiiPT_S1_S1_iiE3Csh;
	add.s32 	%r952, %r951, %r950;
	ld.shared.u32 	%r953, [%r952];
	add.s32 	%r954, %r953, %r1084;
	st.shared.u32 	[%r952], %r954;
	add.s32 	%r1082, %r1082, %r16;
	setp.lt.s32 	%p144, %r1082, %r21;
	@%p144 bra 	$L__BB556_61;
	bra.uni 	$L__BB556_60;
$L__BB556_94:
	setp.gt.u32 	%p37, %r379, 31;
	@%p37 bra 	$L__BB556_173;
	mov.b32 	%r1167, 0;
$L__BB556_96:
	setp.eq.s32 	%p38, %r379, 0;
	add.s32 	%r282, %r1167, %r14;
	mul.lo.s32 	%r283, %r282, %r379;
	add.s32 	%r284, %r283, %r20;
	@%p38 bra 	$L__BB556_98;
	add.s32 	%r505, %r22, %r283;
	shl.b32 	%r506, %r505, 2;
	mov.u32 	%r507, _ZZ9cuda_gemmIiLi256ELi4ELi1ELi512ELi128ELi128ELi32ELi0ELi0EEviiiPT_S1_S1_iiE3Ash;
	add.s32 	%r508, %r507, %r506;
	ld.shared.u32 	%r1216, [%r508];
$L__BB556_98:
	setp.lt.s32 	%p39, %r379, 2;
	@%p39 bra 	$L__BB556_100;
	add.s32 	%r509, %r14, 1;
	and.b32  	%r510, %r509, 15;
	add.s32 	%r511, %r284, %r510;
	shl.b32 	%r512, %r511, 2;
	mov.u32 	%r513, _ZZ9cuda_gemmIiLi256ELi4ELi1ELi512ELi128ELi128ELi32ELi0ELi0EEviiiPT_S1_S1_iiE3Ash;
	add.s32 	%r514, %r513, %r512;
	ld.shared.u32 	%r1215, [%r514];
$L__BB556_100:
	setp.lt.s32 	%p40, %r379, 3;
	@%p40 bra 	$L__BB556_102;
	add.s32 	%r515, %r14, 2;
	and.b32  	%r516, %r515, 15;
	add.s32 	%r517, %r284, %r516;
	shl.b32 	%r518, %r517, 2;
	mov.u32 	%r519, _ZZ9cuda_gemmIiLi256ELi4ELi1ELi512ELi128ELi128ELi32ELi0ELi0EEviiiPT_S1_S1_iiE3Ash;
	add.s32 	%r520, %r519, %r518;
	ld.shared.u32 	%r1214, [%r520];
$L__BB556_102:
	setp.lt.s32 	%p41, %r379, 4;
	@%p41 bra 	$L__BB556_104;
	add.s32 	%r521, %r14, 3;
	and.b32  	%r522, %r521, 15;
	add.s32 	%r523, %r284, %r522;
	shl.b32 	%r524, %r523, 2;
	mov.u32 	%r525, _ZZ9cuda_gemmIiLi256ELi4ELi1ELi512ELi128ELi128ELi32ELi0ELi0EEviiiPT_S1_S1_iiE3Ash;
	add.s32 	%r526, %r525, %r524;
	ld.shared.u32 	%r1213, [%r526];
$L__BB556_104:
	setp.lt.s32 	%p42, %r379, 5;
	@%p42 bra 	$L__BB556_106;
	add.s32 	%r527, %r14, 4;
	and.b32  	%r528, %r527, 15;
	add.s32 	%r529, %r284, %r528;
	shl.b32 	%r530, %r529, 2;
	mov.u32 	%r531, _ZZ9cuda_gemmIiLi256ELi4ELi1ELi512ELi128ELi128ELi32ELi0ELi0EEviiiPT_S1_S1_iiE3Ash;
	add.s32 	%r532, %r531, %r530;
	ld.shared.u32 	%r1212, [%r532];
$L__BB556_106:
	setp.lt.s32 	%p43, %r379, 6;
	@%p43 bra 	$L__BB556_108;
	add.s32 	%r533, %r14, 5;
	and.b32  	%r534, %r533, 15;
	add.s32 	%r535, %r284, %r534;
	shl.b32 	%r536, %r535, 2;
	mov.u32 	%r537, _ZZ9cuda_gemmIiLi256ELi4ELi1ELi512ELi128ELi128ELi32ELi0ELi0EEviiiPT_S1_S1_iiE3Ash;
	add.s32 	%r538, %r537, %r536;
	ld.shared.u32 	%r1211, [%r538];
$L__BB556_108:
	setp.lt.s32 	%p44, %r379, 7;
	@%p44 bra 	$L__BB556_110;
	add.s32 	%r539, %r14, 6;
	and.b32  	%r540, %r539, 15;
	add.s32 	%r541, %r284, %r540;
	shl.b32 	%r542, %r541, 2;
	mov.u32 	%r543, _ZZ9cuda_gemmIiLi256ELi4ELi1ELi512ELi128ELi128ELi32ELi0ELi0EEviiiPT_S1_S1_iiE3Ash;
	add.s32 	%r544, %r543, %r542;
	ld.shared.u32 	%r1210, [%r544];
$L__BB556_110:
	setp.lt.s32 	%p45, %r379, 8;
	@%p45 bra 	$L__BB556_112;
	add.s32 	%r545, %r14, 7;
	and.b32  	%r546, %r545, 15;
	add.s32 	%r547, %r284, %r546;
	shl.b32 	%r548, %r547, 2;
	mov.u32 	%r549, _ZZ9cuda_gemmIiLi256ELi4ELi1ELi512ELi128ELi128ELi32ELi0ELi0EEviiiPT_S1_S1_iiE3Ash;
	add.s32 	%r550, %r549, %r548;
	ld.shared.u32 	%r1209, [%r550];
$L__BB556_112:
	setp.lt.s32 	%p46, %r379, 9;
	@%p46 bra 	$L__BB556_114;
	and.b32  	%r551, %r14, 15;
	xor.b32  	%r552, %r551, 8;
	add.s32 	%r553, %r284, %r552;
	shl.b32 	%r554, %r553, 2;
	mov.u32 	%r555, _ZZ9cuda_gemmIiLi256ELi4ELi1ELi512ELi128ELi128ELi32ELi0ELi0EEviiiPT_S1_S1_iiE3Ash;
	add.s32 	%r556, %r555, %r554;
	ld.shared.u32 	%r1208, [%r556];
$L__BB556_114:
	setp.lt.s32 	%p47, %r379, 10;
	@%p47 bra 	$L__BB556_116;
	add.s32 	%r557, %r14, 9;
	and.b32  	%r558, %r557, 15;
	add.s32 	%r559, %r284, %r558;
	shl.b32 	%r560, %r559, 2;
	mov.u32 	%r561, _ZZ9cuda_gemmIiLi256ELi4ELi1ELi512ELi128ELi128ELi32ELi0ELi0EEviiiPT_S1_S1_iiE3Ash;
	add.s32 	%r562, %r561, %r560;
	ld.shared.u32 	%r1207, [%r562];
$L__BB556_116:
	setp.lt.s32 	%p48, %r379, 11;
	@%p48 bra 	$L__BB556_118;
	add.s32 	%r563, %r14, 10;
	and.b32  	%r564, %r563, 15;
	add.s32 	%r565, %r284, %r564;
	shl.b32 	%r566, %r565, 2;
	mov.u32 	%r567, _ZZ9cuda_gemmIiLi256ELi4ELi1ELi512ELi128ELi128ELi32ELi0ELi0EEviiiPT_S1_S1_iiE3Ash;
	add.s32 	%r568, %r567, %r566;
	ld.shared.u32 	%r1206, [%r568];
$L__BB556_118:
	setp.lt.s32 	%p49, %r379, 12;
	@%p49 bra 	$L__BB556_120;
	add.s32 	%r569, %r14, 11;
	and.b32  	%r570, %r569, 15;
	add.s32 	%r571, %r284, %r570;
	shl.b32 	%r572, %r571, 2;
	mov.u32 	%r573, _ZZ9cuda_gemmIiLi256ELi4ELi1ELi512ELi128ELi128ELi32ELi0ELi0EEviiiPT_S1_S1_iiE3Ash;
	add.s32 	%r574, %r573, %r572;
	ld.shared.u32 	%r1205, [%r574];
$L__BB556_120:
	setp.lt.s32 	%p50, %r379, 13;
	@%p50 bra 	$L__BB556_122;
	add.s32 	%r575, %r14, 12;
	and.b32  	%r576, %r575, 15;
	add.s32 	%r577, %r284, %r576;
	shl.b32 	%r578, %r577, 2;
	mov.u32 	%r579, _ZZ9cuda_gemmIiLi256ELi4ELi1ELi512ELi128ELi128ELi32ELi0ELi0EEviiiPT_S1_S1_iiE3Ash;
	add.s32 	%r580, %r579, %r578;
	ld.shared.u32 	%r1204, [%r580];
$L__BB556_122:
	setp.lt.s32 	%p51, %r379, 14;
	@%p51 bra 	$L__BB556_124;
	add.s32 	%r581, %r14, 13;
	and.b32  	%r582, %r581, 15;
	add.s32 	%r583, %r284, %r582;
	shl.b32 	%r584, %r583, 2;
	mov.u32 	%r585, _ZZ9cuda_gemmIiLi256ELi4ELi1ELi512ELi128ELi128ELi32ELi0ELi0EEviiiPT_S1_S1_iiE3Ash;
	add.s32 	%r586, %r585, %r584;
	ld.shared.u32 	%r1203, [%r586];
$L__BB556_124:
	setp.lt.s32 	%p52, %r379, 15;
	@%p52 bra 	$L__BB556_126;
	add.s32 	%r587, %r14, 14;
	and.b32  	%r588, %r587, 15;
	add.s32 	%r589, %r284, %r588;
	shl.b32 	%r590, %r589, 2;
	mov.u32 	%r591, _ZZ9cuda_gemmIiLi256ELi4ELi1ELi512ELi128ELi128ELi32ELi0ELi0EEviiiPT_S1_S1_iiE3Ash;
	add.s32 	%r592, %r591, %r590;
	ld.shared.u32 	%r1202, [%r592];
$L__BB556_126:
	setp.lt.s32 	%p53, %r379, 16;
	@%p53 bra 	$L__BB556_128;
	add.s32 	%r593, %r14, -1;
	and.b32  	%r594, %r593, 15;
	add.s32 	%r595, %r284, %r594;
	shl.b32 	%r596, %r595, 2;
	mov.u32 	%r597, _ZZ9cuda_gemmIiLi256ELi4ELi1ELi512ELi128ELi128ELi32ELi0ELi0EEviiiPT_S1_S1_iiE3Ash;
	add.s32 	%r598, %r597, %r596;
	ld.shared.u32 	%r1201, [%r598];
$L__BB556_128:
	setp.ge.s32 	%p54, %r15, %r21;
	@%p54 bra 	$L__BB556_163;
	mov.u32 	%r1184, %r15;
$L__BB556_130:
	mov.u32 	%r600, _ZZ9cuda_gemmIiLi256ELi4ELi1ELi512ELi128ELi128ELi32ELi0ELi0EEviiiPT_S1_S1_iiE11kron_fac_sh;
	mad.lo.s32 	%r318, %r1184, 516, %r600;
	mov.b32 	%r1186, 0;
	@%p38 bra 	$L__BB556_132;
	shl.b32 	%r601, %r29, 2;
	add.s32 	%r602, %r318, %r601;
	ld.shared.u32 	%r603, [%r602];
	mul.lo.s32 	%r1186, %r603, %r1216;
$L__BB556_132:
	@%p39 bra 	$L__BB556_134;
	shl.b32 	%r604, %r30, 2;
	add.s32 	%r605, %r318, %r604;
	ld.shared.u32 	%r606, [%r605+4];
	mad.lo.s32 	%r1186, %r606, %r1215, %r1186;
$L__BB556_134:
	@%p40 bra 	$L__BB556_136;
	shl.b32 	%r607, %r31, 2;
	add.s32 	%r608, %r318, %r607;
	ld.shared.u32 	%r609, [%r608+8];
	mad.lo.s32 	%r1186, %r609, %r1214, %r1186;
$L__BB556_136:
	@%p41 bra 	$L__BB556_138;
	shl.b32 	%r610, %r32, 2;
	add.s32 	%r611, %r318, %r610;
	ld.shared.u32 	%r612, [%r611+12];
	mad.lo.s32 	%r1186, %r612, %r1213, %r1186;
$L__BB556_138:
	@%p42 bra 	$L__BB556_140;
	shl.b32 	%r613, %r33, 2;
	add.s32 	%r614, %r318, %r613;
	ld.shared.u32 	%r615, [%r614+16];
	mad.lo.s32 	%r1186, %r615, %r1212, %r1186;
$L__BB556_140:
	setp.lt.s32 	%p60, %r379, 6;
	@%p60 bra 	$L__BB556_142;
	shl.b32 	%r616, %r34, 2;
	add.s32 	%r617, %r318, %r616;
	ld.shared.u32 	%r618, [%r617+20];
	mad.lo.s32 	%r1186, %r618, %r1211, %r1186;
$L__BB556_142:
	setp.lt.s32 	%p61, %r379, 7;
	@%p61 bra 	$L__BB556_144;
	shl.b32 	%r619, %r35, 2;
	add.s32 	%r620, %r318, %r619;
	ld.shared.u32 	%r621, [%r620+24];
	mad.lo.s32 	%r1186, %r621, %r1210, %r1186;
$L__BB556_144:
	setp.lt.s32 	%p62, %r379, 8;
	@%p62 bra 	$L__BB556_146;
	shl.b32 	%r622, %r36, 2;
	add.s32 	%r623, %r318, %r622;
	ld.shared.u32 	%r624, [%r623+28];
	mad.lo.s32 	%r1186, %r624, %r1209, %r1186;
$L__BB556_146:
	setp.lt.s32 	%p63, %r379, 9;
	@%p63 bra 	$L__BB556_148;
	shl.b32 	%r625, %r37, 2;
	add.s32 	%r626, %r318, %r625;
	ld.shared.u32 	%r627, [%r626+32];
	mad.lo.s32 	%r1186, %r627, %r1208, %r1186;
$L__BB556_148:
	setp.lt.s32 	%p64, %r379, 10;
	@%p64 bra 	$L__BB556_150;
	shl.b32 	%r628, %r38, 2;
	add.s32 	%r629, %r318, %r628;
	ld.shared.u32 	%r630, [%r629+36];
	mad.lo.s32 	%r1186, %r630, %r1207, %r1186;
$L__BB556_150:
	setp.lt.s32 	%p65, %r379, 11;
	@%p65 bra 	$L__BB556_152;
	shl.b32 	%r631, %r39, 2;
	add.s32 	%r632, %r318, %r631;
	ld.shared.u32 	%r633, [%r632+40];
	mad.lo.s32 	%r1186, %r633, %r1206, %r1186;
$L__BB556_152:
	setp.lt.s32 	%p66, %r379, 12;
	@%p66 bra 	$L__BB556_154;
	shl.b32 	%r634, %r40, 2;
	add.s32 	%r635, %r318, %r634;
	ld.shared.u32 	%r636, [%r635+44];
	mad.lo.s32 	%r1186, %r636, %r1205, %r1186;
$L__BB556_154:
	setp.lt.s32 	%p67, %r379, 13;
	@%p67 bra 	$L__BB556_156;
	shl.b32 	%r637, %r41, 2;
	add.s32 	%r638, %r318, %r637;
	ld.shared.u32 	%r639, [%r638+48];
	mad.lo.s32 	%r1186, %r639, %r1204, %r1186;
$L__BB556_156:
	setp.lt.s32 	%p68, %r379, 14;
	@%p68 bra 	$L__BB556_158;
	shl.b32 	%r640, %r42, 2;
	add.s32 	%r641, %r318, %r640;
	ld.shared.u32 	%r642, [%r641+52];
	mad.lo.s32 	%r1186, %r642, %r1203, %r1186;
$L__BB556_158:
	setp.lt.s32 	%p69, %r379, 15;
	@%p69 bra 	$L__BB556_160;
	shl.b32 	%r643, %r43, 2;
	add.s32 	%r644, %r318, %r643;
	ld.shared.u32 	%r645, [%r644+56];
	mad.lo.s32 	%r1186, %r645, %r1202, %r1186;
$L__BB556_160:
	setp.lt.s32 	%p70, %r379, 16;
	@%p70 bra 	$L__BB556_162;
	shl.b32 	%r646, %r44, 2;
	add.s32 	%r647, %r318, %r646;
	ld.shared.u32 	%r648, [%r647+60];
	mad.lo.s32 	%r1186, %r648, %r1201, %r1186;
$L__BB556_162:
	mad.lo.s32 	%r649, %r1184, %r12, %r282;
	shl.b32 	%r650, %r649, 2;
	mov.u32 	%r651, _ZZ9cuda_gemmIiLi256ELi4ELi1ELi512ELi128ELi128ELi32ELi0ELi0EEviiiPT_S1_S1_iiE3Csh;
	add.s32 	%r652, %r651, %r650;
	st.shared.u32 	[%r652], %r1186;
	add.s32 	%r1184, %r1184, %r16;
	setp.lt.s32 	%p71, %r1184, %r21;
	@%p71 bra 	$L__BB556_130;
$L__BB556_163:
	add.s32 	%r1167, %r1167, %r13;
	setp.lt.s32 	%p72, %r1167, %r12;
	@%p72 bra 	$L__BB556_96;
$L__BB556_164:
	bar.sync 	0;
	@%p27 bra 	$L__BB556_171;
	ld.param.u32 	%r1020, [_Z9cuda_gemmIiLi256ELi4ELi1ELi512ELi128ELi128ELi32ELi0ELi0EEviiiPT_S1_S1_ii_param_1];
	setp.eq.s32 	%p147, %r28, 0;
	div.s32 	%r369, %r377, %r379;
	mad.lo.s32 	%r370, %r1041, %r1020, %r24;
	mov.u32 	%r1217, %r1;
	@%p147 bra 	$L__BB556_169;
	setp.eq.s32 	%p148, %r28, 1;
	div.s32 	%r955, %r1, %r12;
	mul.lo.s32 	%r956, %r955, %r12;
	sub.s32 	%r957, %r1, %r956;
	mad.lo.s32 	%r958, %r369, %r955, %r370;
	add.s32 	%r959, %r958, %r957;
	shl.b32 	%r960, %r1, 2;
	mov.u32 	%r961, _ZZ9cuda_gemmIiLi256ELi4ELi1ELi512ELi128ELi128ELi32ELi0ELi0EEviiiPT_S1_S1_iiE3Csh;
	add.s32 	%r962, %r961, %r960;
	ld.shared.u32 	%r963, [%r962];
	mul.wide.s32 	%rd23, %r959, 4;
	add.s64 	%rd24, %rd1, %rd23;
	st.global.u32 	[%rd24], %r963;
	mov.u32 	%r1217, %r69;
	@%p148 bra 	$L__BB556_169;
	setp.eq.s32 	%p149, %r28, 2;
	div.s32 	%r964, %r69, %r12;
	mul.lo.s32 	%r965, %r964, %r12;
	sub.s32 	%r966, %r69, %r965;
	mad.lo.s32 	%r967, %r369, %r964, %r370;
	add.s32 	%r968, %r967, %r966;
	shl.b32 	%r969, %r1, 2;
	mov.u32 	%r970, _ZZ9cuda_gemmIiLi256ELi4ELi1ELi512ELi128ELi128ELi32ELi0ELi0EEviiiPT_S1_S1_iiE3Csh;
	add.s32 	%r971, %r970, %r969;
	add.s32 	%r972, %r971, %r27;
	ld.shared.u32 	%r973, [%r972];
	mul.wide.s32 	%rd25, %r968, 4;
	add.s64 	%rd26, %rd1, %rd25;
	st.global.u32 	[%rd26], %r973;
	mov.u32 	%r1217, %r70;
	@%p149 bra 	$L__BB556_169;
	add.s32 	%r1217, %r70, %r392;
	div.s32 	%r974, %r70, %r12;
	mul.lo.s32 	%r975, %r974, %r12;
	sub.s32 	%r976, %r70, %r975;
	mad.lo.s32 	%r977, %r369, %r974, %r370;
	add.s32 	%r978, %r977, %r976;
	shl.b32 	%r979, %r1, 2;
	mov.u32 	%r980, _ZZ9cuda_gemmIiLi256ELi4ELi1ELi512ELi128ELi128ELi32ELi0ELi0EEviiiPT_S1_S1_iiE3Csh;
	add.s32 	%r981, %r980, %r979;
	add.s32 	%r982, %r981, %r27;
	add.s32 	%r983, %r982, %r27;
	ld.shared.u32 	%r984, [%r983];
	mul.wide.s32 	%rd27, %r978, 4;
	add.s64 	%rd28, %rd1, %rd27;
	st.global.u32 	[%rd28], %r984;
$L__BB556_169:
	setp.lt.u32 	%p150, %r26, 3;
	@%p150 bra 	$L__BB556_171;
$L__BB556_170:
	div.s32 	%r985, %r1217, %r12;
	mul.lo.s32 	%r986, %r985, %r12;
	sub.s32 	%r987, %r1217, %r986;
	mad.lo.s32 	%r988, %r369, %r985, %r370;
	add.s32 	%r989, %r988, %r987;
	shl.b32 	%r990, %r1217, 2;
	mov.u32 	%r991, _ZZ9cuda_gemmIiLi256ELi4ELi1ELi512ELi128ELi128ELi32ELi0ELi0EEviiiPT_S1_S1_iiE3Csh;
	add.s32 	%r992, %r991, %r990;
	ld.shared.u32 	%r993, [%r992];
	mul.wide.s32 	%rd29, %r989, 4;
	add.s64 	%rd30, %rd1, %rd29;
	st.global.u32 	[%rd30], %r993;
	add.s32 	%r994, %r1217, %r392;
	div.s32 	%r995, %r994, %r12;
	mul.lo.s32 	%r996, %r995, %r12;
	sub.s32 	%r997, %r994, %r996;
	mad.lo.s32 	%r998, %r369, %r995, %r370;
	add.s32 	%r999, %r998, %r997;
	add.s32 	%r1000, %r992, %r27;
	ld.shared.u32 	%r1001, [%r1000];
	mul.wide.s32 	%rd31, %r999, 4;
	add.s64 	%rd32, %rd1, %rd31;
	st.global.u32 	[%rd32], %r1001;
	add.s32 	%r1002, %r994, %r392;
	div.s32 	%r1003, %r1002, %r12;
	mul.lo.s32 	%r1004, %r1003, %r12;
	sub.s32 	%r1005, %r1002, %r1004;
	mad.lo.s32 	%r1006, %r369, %r1003, %r370;
	add.s32 	%r1007, %r1006, %r1005;
	add.s32 	%r1008, %r1000, %r27;
	ld.shared.u32 	%r1009, [%r1008];
	mul.wide.s32 	%rd33, %r1007, 4;
	add.s64 	%rd34, %rd1, %rd33;
	st.global.u32 	[%rd34], %r1009;
	add.s32 	%r1010, %r1002, %r392;
	div.s32 	%r1011, %r1010, %r12;
	mul.lo.s32 	%r1012, %r1011, %r12;
	sub.s32 	%r1013, %r1010, %r1012;
	mad.lo.s32 	%r1014, %r369, %r1011, %r370;
	add.s32 	%r1015, %r1014, %r1013;
	add.s32 	%r1016, %r1008, %r27;
	ld.shared.u32 	%r1017, [%r1016];
	mul.wide.s32 	%rd35, %r1015, 4;
	add.s64 	%rd36, %rd1, %rd35;
	st.global.u32 	[%rd36], %r1017;
	add.s32 	%r1217, %r1010, %r392;
	setp.lt.u32 	%p151, %r1217, 128;
	@%p151 bra 	$L__BB556_170;
$L__BB556_171:
	mov.u32 	%r1018, %nctaid.y;
	add.s32 	%r1041, %r1041, %r1018;
	shl.b32 	%r1019, %r1018, 2;
	setp.lt.u32 	%p152, %r1041, %r1019;
	@%p152 bra 	$L__BB556_7;
$L__BB556_172:
	ret;
$L__BB556_173:
	mov.b32 	%r1115, 0;
$L__BB556_174:
	setp.lt.s32 	%p73, %r379, 1;
	add.s32 	%r190, %r1115, %r14;
	mul.lo.s32 	%r191, %r190, %r379;
	add.s32 	%r192, %r191, %r20;
	@%p73 bra 	$L__BB556_176;
	add.s32 	%r654, %r22, %r191;
	shl.b32 	%r655, %r654, 2;
	mov.u32 	%r656, _ZZ9cuda_gemmIiLi256ELi4ELi1ELi512ELi128ELi128ELi32ELi0ELi0EEviiiPT_S1_S1_iiE3Ash;
	add.s32 	%r657, %r656, %r655;
	ld.shared.u32 	%r1216, [%r657];
$L__BB556_176:
	setp.lt.s32 	%p74, %r379, 2;
	@%p74 bra 	$L__BB556_178;
	add.s32 	%r658, %r14, 1;
	and.b32  	%r659, %r658, 15;
	add.s32 	%r660, %r192, %r659;
	shl.b32 	%r661, %r660, 2;
	mov.u32 	%r662, _ZZ9cuda_gemmIiLi256ELi4ELi1ELi512ELi128ELi128ELi32ELi0ELi0EEviiiPT_S1_S1_iiE3Ash;
	add.s32 	%r663, %r662, %r661;
	ld.shared.u32 	%r1215, [%r663];
$L__BB556_178:
	setp.lt.s32 	%p75, %r379, 3;
	@%p75 bra 	$L__BB556_180;
	add.s32 	%r664, %r14, 2;
	and.b32  	%r665, %r664, 15;
	add.s32 	%r666, %r192, %r665;
	shl.b32 	%r667, %r666, 2;
	mov.u32 	%r668, _ZZ9cuda_gemmIiLi256ELi4ELi1ELi512ELi128ELi128ELi32ELi0ELi0EEviiiPT_S1_S1_iiE3Ash;
	add.s32 	%r669, %r668, %r667;
	ld.shared.u32 	%r1214, [%r669];
$L__BB556_180:
	setp.lt.s32 	%p76, %r379, 4;
	@%p76 bra 	$L__BB556_182;
	add.s32 	%r670, %r14, 3;
	and.b32  	%r671, %r670, 15;
	add.s32 	%r672, %r192, %r671;
	shl.b32 	%r673, %r672, 2;
	mov.u32 	%r674, _ZZ9cuda_gemmIiLi256ELi4ELi1ELi512ELi128ELi128ELi32ELi0ELi0EEviiiPT_S1_S1_iiE3Ash;
	add.s32 	%r675, %r674, %r673;
	ld.shared.u32 	%r1213, [%r675];
$L__BB556_182:
	setp.lt.s32 	%p77, %r379, 5;
	@%p77 bra 	$L__BB556_184;
	add.s32 	%r676, %r14, 4;
	and.b32  	%r677, %r676, 15;
	add.s32 	%r678, %r192, %r677;
	shl.b32 	%r679, %r678, 2;
	mov.u32 	%r680, _ZZ9cuda_gemmIiLi256ELi4ELi1ELi512ELi128ELi128ELi32ELi0ELi0EEviiiPT_S1_S1_iiE3Ash;
	add.s32 	%r681, %r680, %r679;
	ld.shared.u32 	%r1212, [%r681];
$L__BB556_184:
	setp.lt.s32 	%p78, %r379, 6;
	@%p78 bra 	$L__BB556_186;
	add.s32 	%r682, %r14, 5;
	and.b32  	%r683, %r682, 15;
	add.s32 	%r684, %r192, %r683;
	shl.b32 	%r685, %r684, 2;
	mov.u32 	%r686, _ZZ9cuda_gemmIiLi256ELi4ELi1ELi512ELi128ELi128ELi32ELi0ELi0EEviiiPT_S1_S1_iiE3Ash;
	add.s32 	%r687, %r686, %r685;
	ld.shared.u32 	%r1211, [%r687];
$L__BB556_186:
	setp.lt.s32 	%p79, %r379, 7;
	@%p79 bra 	$L__BB556_188;
	add.s32 	%r688, %r14, 6;
	and.b32  	%r689, %r688, 15;
	add.s32 	%r690, %r192, %r689;
	shl.b32 	%r691, %r690, 2;
	mov.u32 	%r692, _ZZ9cuda_gemmIiLi256ELi4ELi1ELi512ELi128ELi128ELi32ELi0ELi0EEviiiPT_S1_S1_iiE3Ash;
	add.s32 	%r693, %r692, %r691;
	ld.shared.u32 	%r1210, [%r693];
$L__BB556_188:
	setp.lt.s32 	%p80, %r379, 8;
	@%p80 bra 	$L__BB556_190;
	add.s32 	%r694, %r14, 7;
	and.b32  	%r695, %r694, 15;
	add.s32 	%r696, %r192, %r695;
	shl.b32 	%r697, %r696, 2;
	mov.u32 	%r698, _ZZ9cuda_gemmIiLi256ELi4ELi1ELi512ELi128ELi128ELi32ELi0ELi0EEviiiPT_S1_S1_iiE3Ash;
	add.s32 	%r699, %r698, %r697;
	ld.shared.u32 	%r1209, [%r699];
$L__BB556_190:
	setp.lt.s32 	%p81, %r379, 9;
	@%p81 bra 	$L__BB556_192;
	and.b32  	%r700, %r14, 15;
	xor.b32  	%r701, %r700, 8;
	add.s32 	%r702, %r192, %r701;
	shl.b32 	%r703, %r702, 2;
	mov.u32 	%r704, _ZZ9cuda_gemmIiLi256ELi4ELi1ELi512ELi128ELi128ELi32ELi0ELi0EEviiiPT_S1_S1_iiE3Ash;
	add.s32 	%r705, %r704, %r703;
	ld.shared.u32 	%r1208, [%r705];
$L__BB556_192:
	setp.lt.s32 	%p82, %r379, 10;
	@%p82 bra 	$L__BB556_194;
	add.s32 	%r706, %r14, 9;
	and.b32  	%r707, %r706, 15;
	add.s32 	%r708, %r192, %r707;
	shl.b32 	%r709, %r708, 2;
	mov.u32 	%r710, _ZZ9cuda_gemmIiLi256ELi4ELi1ELi512ELi128ELi128ELi32ELi0ELi0EEviiiPT_S1_S1_iiE3Ash;
	add.s32 	%r711, %r710, %r709;
	ld.shared.u32 	%r1207, [%r711];
$L__BB556_194:
	setp.lt.s32 	%p83, %r379, 11;
	@%p83 bra 	$L__BB556_196;
	add.s32 	%r712, %r14, 10;
	and.b32  	%r713, %r712, 15;
	add.s32 	%r714, %r192, %r713;
	shl.b32 	%r715, %r714, 2;
	mov.u32 	%r716, _ZZ9cuda_gemmIiLi256ELi4ELi1ELi512ELi128ELi128ELi32ELi0ELi0EEviiiPT_S1_S1_iiE3Ash;
	add.s32 	%r717, %r716, %r715;
	ld.shared.u32 	%r1206, [%r717];
$L__BB556_196:
	setp.lt.s32 	%p84, %r379, 12;
	@%p84 bra 	$L__BB556_198;
	add.s32 	%r718, %r14, 11;
	and.b32  	%r719, %r718, 15;
	add.s32 	%r720, %r192, %r719;
	shl.b32 	%r721, %r720, 2;
	mov.u32 	%r722, _ZZ9cuda_gemmIiLi256ELi4ELi1ELi512ELi128ELi128ELi32ELi0ELi0EEviiiPT_S1_S1_iiE3Ash;
	add.s32 	%r723, %r722, %r721;
	ld.shared.u32 	%r1205, [%r723];
$L__BB556_198:
	setp.lt.s32 	%p85, %r379, 13;
	@%p85 bra 	$L__BB556_200;
	add.s32 	%r724, %r14, 12;
	and.b32  	%r725, %r724, 15;
	add.s32 	%r726, %r192, %r725;
	shl.b32 	%r727, %r726, 2;
	mov.u32 	%r728, _ZZ9cuda_gemmIiLi256ELi4ELi1ELi512ELi128ELi128ELi32ELi0ELi0EEviiiPT_S1_S1_iiE3Ash;
	add.s32 	%r729, %r728, %r727;
	ld.shared.u32 	%r1204, [%r729];
$L__BB556_200:
	setp.lt.s32 	%p86, %r379, 14;
	@%p86 bra 	$L__BB556_202;
	add.s32 	%r730, %r14, 13;
	and.b32  	%r731, %r730, 15;
	add.s32 	%r732, %r192, %r731;
	shl.b32 	%r733, %r732, 2;
	mov.u32 	%r734, _ZZ9cuda_gemmIiLi256ELi4ELi1ELi512ELi128ELi128ELi32ELi0ELi0EEviiiPT_S1_S1_iiE3Ash;
	add.s32 	%r735, %r734, %r733;
	ld.shared.u32 	%r1203, [%r735];
$L__BB556_202:
	setp.lt.s32 	%p87, %r379, 15;
	@%p87 bra 	$L__BB556_204;
	add.s32 	%r736, %r14, 14;
	and.b32  	%r737, %r736, 15;
	add.s32 	%r738, %r192, %r737;
	shl.b32 	%r739, %r738, 2;
	mov.u32 	%r740, _ZZ9cuda_gemmIiLi256ELi4ELi1ELi512ELi128ELi128ELi32ELi0ELi0EEviiiPT_S1_S1_iiE3Ash;
	add.s32 	%r741, %r740, %r739;
	ld.shared.u32 	%r1202, [%r741];
$L__BB556_204:
	setp.lt.s32 	%p88, %r379, 16;
	@%p88 bra 	$L__BB556_206;
	add.s32 	%r742, %r14, -1;
	and.b32  	%r743, %r742, 15;
	add.s32 	%r744, %r192, %r743;
	shl.b32 	%r745, %r744, 2;
	mov.u32 	%r746, _ZZ9cuda_gemmIiLi256ELi4ELi1ELi512ELi128ELi128ELi32ELi0ELi0EEviiiPT_S1_S1_iiE3Ash;
	add.s32 	%r747, %r746, %r745;
	ld.shared.u32 	%r1201, [%r747];
$L__BB556_206:
	setp.ge.s32 	%p89, %r15, %r21;
	mov.u32 	%r1132, %r15;
	@%p89 bra 	$L__BB556_207;
	bra.uni 	$L__BB556_208;
$L__BB556_207:
	add.s32 	%r1115, %r1115, %r13;
	setp.lt.s32 	%p110, %r1115, %r12;
	@%p110 bra 	$L__BB556_174;
	bra.uni 	$L__BB556_164;
$L__BB556_208:
	mov.u32 	%r749, _ZZ9cuda_gemmIiLi256ELi4ELi1ELi512ELi128ELi128ELi32ELi0ELi0EEviiiPT_S1_S1_iiE11kron_fac_sh;
	mad.lo.s32 	%r227, %r1132, 516, %r749;
	mov.b32 	%r1134, 0;
	@%p73 bra 	$L__BB556_210;
	shl.b32 	%r750, %r29, 2;
	add.s32 	%r751, %r227, %r750;
	ld.shared.u32 	%r752, [%r751];
	mul.lo.s32 	%r1134, %r752, %r1216;
$L__BB556_210:
	@%p74 bra 	$L__BB556_212;
	shl.b32 	%r753, %r30, 2;
	add.s32 	%r754, %r227, %r753;
	ld.shared.u32 	%r755, [%r754+4];
	mad.lo.s32 	%r1134, %r755, %r1215, %r1134;
$L__BB556_212:
	@%p75 bra 	$L__BB556_214;
	shl.b32 	%r756, %r31, 2;
	add.s32 	%r757, %r227, %r756;
	ld.shared.u32 	%r758, [%r757+8];
	mad.lo.s32 	%r1134, %r758, %r1214, %r1134;
$L__BB556_214:
	@%p76 bra 	$L__BB556_216;
	shl.b32 	%r759, %r32, 2;
	add.s32 	%r760, %r227, %r759;
	ld.shared.u32 	%r761, [%r760+12];
	mad.lo.s32 	%r1134, %r761, %r1213, %r1134;
$L__BB556_216:
	setp.lt.s32 	%p94, %r379, 5;
	@%p94 bra 	$L__BB556_218;
	shl.b32 	%r762, %r33, 2;
	add.s32 	%r763, %r227, %r762;
	ld.shared.u32 	%r764, [%r763+16];
	mad.lo.s32 	%r1134, %r764, %r1212, %r1134;
$L__BB556_218:
	setp.lt.s32 	%p95, %r379, 6;
	@%p95 bra 	$L__BB556_220;
	shl.b32 	%r765, %r34, 2;
	add.s32 	%r766, %r227, %r765;
	ld.shared.u32 	%r767, [%r766+20];
	mad.lo.s32 	%r1134, %r767, %r1211, %r1134;
$L__BB556_220:
	setp.lt.s32 	%p96, %r379, 7;
	@%p96 bra 	$L__BB556_222;
	shl.b32 	%r768, %r35, 2;
	add.s32 	%r769, %r227, %r768;
	ld.shared.u32 	%r770, [%r769+24];
	mad.lo.s32 	%r1134, %r770, %r1210, %r1134;
$L__BB556_222:
	setp.lt.s32 	%p97, %r379, 8;
	@%p97 bra 	$L__BB556_224;
	shl.b32 	%r771, %r36, 2;
	add.s32 	%r772, %r227, %r771;
	ld.shared.u32 	%r773, [%r772+28];
	mad.lo.s32 	%r1134, %r773, %r1209, %r1134;
$L__BB556_224:
	setp.lt.s32 	%p98, %r379, 9;
	@%p98 bra 	$L__BB556_226;
	shl.b32 	%r774, %r37, 2;
	add.s32 	%r775, %r227, %r774;
	ld.shared.u32 	%r776, [%r775+32];
	mad.lo.s32 	%r1134, %r776, %r1208, %r1134;
$L__BB556_226:
	setp.lt.s32 	%p99, %r379, 10;
	@%p99 bra 	$L__BB556_228;
	shl.b32 	%r777, %r38, 2;
	add.s32 	%r778, %r227, %r777;
	ld.shared.u32 	%r779, [%r778+36];
	mad.lo.s32 	%r1134, %r779, %r1207, %r1134;
$L__BB556_228:
	setp.lt.s32 	%p100, %r379, 11;
	@%p100 bra 	$L__BB556_230;
	shl.b32 	%r780, %r39, 2;
	add.s32 	%r781, %r227, %r780;
	ld.shared.u32 	%r782, [%r781+40];
	mad.lo.s32 	%r1134, %r782, %r1206, %r1134;
$L__BB556_230:
	setp.lt.s32 	%p101, %r379, 12;
	@%p101 bra 	$L__BB556_232;
	shl.b32 	%r783, %r40, 2;
	add.s32 	%r784, %r227, %r783;
	ld.shared.u32 	%r785, [%r784+44];
	mad.lo.s32 	%r1134, %r785, %r1205, %r1134;
$L__BB556_232:
	setp.lt.s32 	%p102, %r379, 13;
	@%p102 bra 	$L__BB556_234;
	shl.b32 	%r786, %r41, 2;
	add.s32 	%r787, %r227, %r786;
	ld.shared.u32 	%r788, [%r787+48];
	mad.lo.s32 	%r1134, %r788, %r1204, %r1134;
$L__BB556_234:
	setp.lt.s32 	%p103, %r379, 14;
	@%p103 bra 	$L__BB556_236;
	shl.b32 	%r789, %r42, 2;
	add.s32 	%r790, %r227, %r789;
	ld.shared.u32 	%r791, [%r790+52];
	mad.lo.s32 	%r1134, %r791, %r1203, %r1134;
$L__BB556_236:
	setp.lt.s32 	%p104, %r379, 15;
	@%p104 bra 	$L__BB556_238;
	shl.b32 	%r792, %r43, 2;
	add.s32 	%r793, %r227, %r792;
	ld.shared.u32 	%r794, [%r793+56];
	mad.lo.s32 	%r1134, %r794, %r1202, %r1134;
$L__BB556_238:
	setp.lt.s32 	%p105, %r379, 16;
	@%p105 bra 	$L__BB556_240;
	shl.b32 	%r795, %r44, 2;
	add.s32 	%r796, %r227, %r795;
	ld.shared.u32 	%r797, [%r796+60];
	mad.lo.s32 	%r1134, %r797, %r1201, %r1134;
$L__BB556_240:
	mov.u32 	%r1148, %r2;
$L__BB556_241:
	shr.u32 	%r261, %r1148, 1;
	shfl.sync.down.b32	%r798|%p106, %r1134, %r261, %r23, -1;
	add.s32 	%r1134, %r798, %r1134;
	setp.gt.u32 	%p107, %r1148, 3;
	mov.u32 	%r1148, %r261;
	@%p107 bra 	$L__BB556_241;
	rem.u32 	%r799, %r81, %r3;
	setp.eq.s32 	%p108, %r799, 0;
	@%p108 bra 	$L__BB556_243;
	bra.uni 	$L__BB556_244;
$L__BB556_243:
	mad.lo.s32 	%r800, %r1132, %r12, %r190;
	shl.b32 	%r801, %r800, 2;
	mov.u32 	%r802, _ZZ9cuda_gemmIiLi256ELi4ELi1ELi512ELi128ELi128ELi32ELi0ELi0EEviiiPT_S1_S1_iiE3Csh;
	add.s32 	%r803, %r802, %r801;
	st.shared.u32 	[%r803], %r1134;
$L__BB556_244:
	add.s32 	%r1132, %r1132, %r16;
	setp.lt.s32 	%p109, %r1132, %r21;
	@%p109 bra 	$L__BB556_208;
	bra.uni 	$L__BB556_207;

}
	// .globl	_Z9cuda_gemmIiLi256ELi4ELi1ELi512ELi128ELi128ELi32ELi0ELi1EEviiiPT_S1_S1_ii
.visible .entry _Z9cuda_gemmIiLi256ELi4ELi1ELi512ELi128ELi128ELi32ELi0ELi1EEviiiPT_S1_S1_ii(
	.param .u32 _Z9cuda_gemmIiLi256ELi4ELi1ELi512ELi128ELi128ELi32ELi0ELi1EEviiiPT_S1_S1_ii_param_0,
	.param .u32 _Z9cuda_gemmIiLi256ELi4ELi1ELi512ELi128ELi128ELi32ELi0ELi1EEviiiPT_S1_S1_ii_param_1,
	.param .u32 _Z9cuda_gemmIiLi256ELi4ELi1ELi512ELi128ELi128ELi32ELi0ELi1EEviiiPT_S1_S1_ii_param_2,
	.param .u64 .ptr .align 1 _Z9cuda_gemmIiLi256ELi4ELi1ELi512ELi128ELi128ELi32ELi0ELi1EEviiiPT_S1_S1_ii_param_3,
	.param .u64 .ptr .align 1 _Z9cuda_gemmIiLi256ELi4ELi1ELi512ELi128ELi128ELi32ELi0ELi1EEviiiPT_S1_S1_ii_param_4,
	.param .u64 .ptr .align 1 _Z9cuda_gemmIiLi256ELi4ELi1ELi512ELi128ELi128ELi32ELi0ELi1EEviiiPT_S1_S1_ii_param_5,
	.param .u32 _Z9cuda_gemmIiLi256ELi4ELi1ELi512ELi128ELi128ELi32ELi0ELi1EEviiiPT_S1_S1_ii_param_6,
	.param .u32 _Z9cuda_gemmIiLi256ELi4ELi1ELi512ELi128ELi128ELi32ELi0ELi1EEviiiPT_S1_S1_ii_param_7
)
.maxntid 256
{
	.reg .pred 	%p<35>;
	.reg .b16 	%rs<13>;
	.reg .b32 	%r<306>;
	.reg .b64 	%rd<52>;
	// demoted variable
	.shared .align 128 .b8 _ZZ9cuda_gemmIiLi256ELi4ELi1ELi512ELi128ELi128ELi32ELi0ELi1EEviiiPT_S1_S1_iiE11kron_fac_sh[16512];
	// demoted variable
	.shared .align 128 .b8 _ZZ9cuda_gemmIiLi256ELi4ELi1ELi512ELi128ELi128ELi32ELi0ELi1EEviiiPT_S1_S1_iiE3Ash[2048];
	// demoted variable
	.shared .align 128 .b8 _ZZ9cuda_gemmIiLi256ELi4ELi1ELi512ELi128ELi128ELi32ELi0ELi1EEviiiPT_S1_S1_iiE3Csh[512];
	ld.param.u32 	%r89, [_Z9cuda_gemmIiLi256ELi4ELi1ELi512ELi128ELi128ELi32ELi0ELi1EEviiiPT_S1_S1_ii_param_1];
	ld.param.u32 	%r90, [_Z9cuda_gemmIiLi256ELi4ELi1ELi512ELi128ELi128ELi32ELi0ELi1EEviiiPT_S1_S1_ii_param_2];
	ld.param.u64 	%rd12, [_Z9cuda_gemmIiLi256ELi4ELi1ELi512ELi128ELi128ELi32ELi0ELi1EEviiiPT_S1_S1_ii_param_3];
	ld.param.u64 	%rd13, [_Z9cuda_gemmIiLi256ELi4ELi1ELi512ELi128ELi128ELi32ELi0ELi1EEviiiPT_S1_S1_ii_param_4];
	ld.param.u64 	%rd14, [_Z9cuda_gemmIiLi256ELi4ELi1ELi512ELi128ELi128ELi32ELi0ELi1EEviiiPT_S1_S1_ii_param_5];
	cvta.to.global.u64 	%rd1, %rd12;
	cvta.to.global.u64 	%rd2, %rd13;
	cvta.to.global.u64 	%rd3, %rd14;
	mov.u32 	%r1, %tid.x;
	and.b32  	%r91, %r90, -512;
	setp.eq.s32 	%p1, %r91, 32768;
	@%p1 bra 	$L__BB557_3;
	setp.ne.s32 	%p2, %r91, 16384;
	@%p2 bra 	$L__BB557_4;
	mov.u32 	%r93, %ctaid.x;
	shr.u32 	%r293, %r93, 5;
	and.b32  	%r292, %r93, 31;
	bra.uni 	$L__BB557_5;
$L__BB557_3:
	mov.u32 	%r92, %ctaid.x;
	shr.u32 	%r293, %r92, 6;
	and.b32  	%r292, %r92, 63;
	bra.uni 	$L__BB557_5;
$L__BB557_4:
	mov.u32 	%r94, %ctaid.x;
	shr.s32 	%r95, %r90, 31;
	shr.u32 	%r96, %r95, 23;
	add.s32 	%r97, %r90, %r96;
	shr.s32 	%r98, %r97, 9;
	div.u32 	%r293, %r94, %r98;
	mul.lo.s32 	%r99, %r293, %r98;
	sub.s32 	%r292, %r94, %r99;
$L__BB557_5:
	shr.u32 	%r100, %r1, 3;
	and.b32  	%r10, %r100, 3;
	shr.u32 	%r11, %r1, 5;
	mov.u32 	%r12, %ntid.x;
	shr.u32 	%r13, %r12, 5;
	mov.u32 	%r294, %ctaid.y;
	mov.u32 	%r15, %nctaid.y;
	shl.b32 	%r16, %r15, 2;
	setp.ge.u32 	%p3, %r294, %r16;
	@%p3 bra 	$L__BB557_39;
	shl.b32 	%r17, %r292, 9;
	shl.b32 	%r101, %r293, 5;
	and.b32  	%r102, %r1, 31;
	or.b32  	%r18, %r101, %r102;
	mov.u32 	%r103, _ZZ9cuda_gemmIiLi256ELi4ELi1ELi512ELi128ELi128ELi32ELi0ELi1EEviiiPT_S1_S1_iiE11kron_fac_sh;
	mad.lo.s32 	%r19, %r102, 516, %r103;
	shl.b32 	%r104, %r1, 4;
	and.b32  	%r105, %r104, 112;
	shl.b32 	%r106, %r10, 7;
	or.b32  	%r107, %r106, %r105;
	mad.lo.s32 	%r20, %r10, -127, %r107;
	and.b32  	%r21, %r1, 7;
	shr.s32 	%r108, %r90, 31;
	shr.u32 	%r109, %r108, 30;
	add.s32 	%r110, %r90, %r109;
	shr.s32 	%r111, %r110, 2;
	shl.b32 	%r112, %r292, 2;
	shr.u32 	%r113, %r108, 25;
	add.s32 	%r114, %r90, %r113;
	shr.s32 	%r22, %r114, 7;
	mad.lo.s32 	%r23, %r293, %r111, %r112;
	add.s32 	%r24, %r1, %r12;
	cvt.u16.u32 	%rs4, %r24;
	sub.s16 	%rs5, 511, %rs4;
	cvt.u16.u32 	%rs6, %r12;
	div.u16 	%rs1, %rs5, %rs6;
	max.u32 	%r115, %r24, 128;
	setp.lt.u32 	%p4, %r24, 128;
	selp.u32 	%r116, 1, 0, %p4;
	add.s32 	%r117, %r24, %r116;
	sub.s32 	%r118, %r115, %r117;
	div.u32 	%r119, %r118, %r12;
	add.s32 	%r25, %r119, %r116;
	add.s32 	%r120, %r25, 1;
	add.s32 	%r26, %r11, %r13;
	and.b16  	%rs2, %rs1, 3;
	shl.b32 	%r121, %r1, 2;
	mov.u32 	%r122, _ZZ9cuda_gemmIiLi256ELi4ELi1ELi512ELi128ELi128ELi32ELi0ELi1EEviiiPT_S1_S1_iiE3Ash;
	add.s32 	%r27, %r122, %r121;
	shl.b32 	%r28, %r12, 2;
	add.s32 	%r29, %r27, %r28;
	add.s32 	%r30, %r24, %r12;
	add.s32 	%r31, %r30, %r12;
	and.b32  	%r32, %r120, 3;
	mov.u32 	%r123, _ZZ9cuda_gemmIiLi256ELi4ELi1ELi512ELi128ELi128ELi32ELi0ELi1EEviiiPT_S1_S1_iiE3Csh;
	add.s32 	%r33, %r123, %r121;
	add.s32 	%r34, %r33, %r28;
	add.s32 	%r35, %r34, %r28;
	cvt.u16.u32 	%rs7, %r26;
	xor.b16  	%rs8, %rs7, 127;
	and.b16  	%rs9, %rs8, 255;
	cvt.u16.u32 	%rs10, %r13;
	and.b16  	%rs11, %rs10, 255;
	div.u16 	%rs12, %rs9, %rs11;
	and.b16  	%rs3, %rs12, 3;
	shl.b32 	%r124, %r11, 7;
	add.s32 	%r125, %r124, %r18;
	mul.wide.u32 	%rd15, %r125, 4;
	add.s64 	%rd4, %rd2, %rd15;
	shl.b32 	%r126, %r11, 2;
	add.s32 	%r36, %r19, %r126;
	shl.b32 	%r127, %r26, 7;
	add.s32 	%r128, %r127, %r18;
	mul.wide.u32 	%rd16, %r128, 4;
	add.s64 	%rd5, %rd2, %rd16;
	shl.b32 	%r37, %r13, 2;
	add.s32 	%r38, %r36, %r37;
	add.s32 	%r39, %r26, %r13;
	shl.b32 	%r129, %r39, 7;
	add.s32 	%r130, %r129, %r18;
	mul.wide.u32 	%rd17, %r130, 4;
	add.s64 	%rd6, %rd2, %rd17;
	or.b32  	%r131, %r107, %r10;
	shl.b32 	%r132, %r131, 2;
	add.s32 	%r40, %r122, %r132;
	add.s32 	%r41, %r40, 32;
	add.s32 	%r133, %r10, 13;
	and.b32  	%r134, %r133, 15;
	or.b32  	%r135, %r107, %r134;
	shl.b32 	%r136, %r135, 2;
	add.s32 	%r42, %r122, %r136;
	add.s32 	%r137, %r10, 14;
	and.b32  	%r138, %r137, 15;
	or.b32  	%r139, %r107, %r138;
	shl.b32 	%r140, %r139, 2;
	add.s32 	%r43, %r122, %r140;
	add.s32 	%r141, %r10, -1;
	and.b32  	%r142, %r141, 15;
	or.b32  	%r143, %r107, %r142;
	shl.b32 	%r144, %r143, 2;
	add.s32 	%r44, %r122, %r144;
	mul.wide.u32 	%rd18, %r12, 4;
	add.s64 	%rd7, %rd1, %rd18;
	mul.wide.u32 	%rd19, %r12, 8;
	add.s64 	%rd8, %rd1, %rd19;
	mul.wide.u32 	%rd20, %r12, 12;
	add.s64 	%rd9, %rd1, %rd20;
	shl.b32 	%r199, %r20, 2;
$L__BB557_7:
	setp.eq.s16 	%p5, %rs2, 2;
	mul.lo.s32 	%r46, %r294, %r90;
	mov.u32 	%r295, %r1;
	@%p5 bra 	$L__BB557_11;
	setp.eq.s16 	%p6, %rs2, 3;
	add.s32 	%r145, %r46, %r17;
	add.s32 	%r146, %r145, %r1;
	mul.wide.s32 	%rd21, %r146, 4;
	add.s64 	%rd10, %rd1, %rd21;
	ld.global.u32 	%r147, [%rd10];
	st.shared.u32 	[%r27], %r147;
	mov.u32 	%r295, %r24;
	@%p6 bra 	$L__BB557_11;
	setp.eq.s16 	%p7, %rs2, 0;
	cvt.u64.u32 	%rd22, %r28;
	add.s64 	%rd11, %rd10, %rd22;
	ld.global.u32 	%r148, [%rd11];
	st.shared.u32 	[%r29], %r148;
	mov.u32 	%r295, %r30;
	@%p7 bra 	$L__BB557_11;
	cvt.u64.u32 	%rd23, %r28;
	add.s64 	%rd24, %rd11, %rd23;
	ld.global.u32 	%r149, [%rd24];
	add.s32 	%r150, %r29, %r28;
	st.shared.u32 	[%r150], %r149;
	mov.u32 	%r295, %r31;
$L__BB557_11:
	setp.lt.u16 	%p8, %rs1, 2;
	@%p8 bra 	$L__BB557_14;
	shl.b32 	%r151, %r295, 2;
	mov.u32 	%r152, _ZZ9cuda_gemmIiLi256ELi4ELi1ELi512ELi128ELi128ELi32ELi0ELi1EEviiiPT_S1_S1_iiE3Ash;
	add.s32 	%r298, %r152, %r151;
	add.s32 	%r153, %r17, %r295;
	add.s32 	%r297, %r153, %r46;
$L__BB557_13:
	mul.wide.s32 	%rd25, %r297, 4;
	add.s64 	%rd26, %rd7, %rd25;
	add.s64 	%rd27, %rd8, %rd25;
	add.s64 	%rd28, %rd9, %rd25;
	add.s64 	%rd29, %rd1, %rd25;
	ld.global.u32 	%r154, [%rd29];
	st.shared.u32 	[%r298], %r154;
	ld.global.u32 	%r155, [%rd26];
	add.s32 	%r156, %r298, %r28;
	st.shared.u32 	[%r156], %r155;
	ld.global.u32 	%r157, [%rd27];
	shl.b32 	%r158, %r12, 3;
	add.s32 	%r159, %r298, %r158;
	st.shared.u32 	[%r159], %r157;
	ld.global.u32 	%r160, [%rd28];
	mad.lo.s32 	%r161, %r12, 12, %r298;
	st.shared.u32 	[%r161], %r160;
	add.s32 	%r295, %r295, %r28;
	shl.b32 	%r162, %r12, 4;
	add.s32 	%r298, %r298, %r162;
	add.s32 	%r297, %r297, %r28;
	setp.lt.u32 	%p9, %r295, 512;
	@%p9 bra 	$L__BB557_13;
$L__BB557_14:
	setp.gt.u32 	%p10, %r1, 127;
	@%p10 bra 	$L__BB557_21;
	setp.eq.s32 	%p11, %r32, 0;
	mov.u32 	%r296, %r1;
	@%p11 bra 	$L__BB557_19;
	setp.eq.s32 	%p12, %r32, 1;
	mov.b32 	%r163, 0;
	st.shared.u32 	[%r33], %r163;
	mov.u32 	%r296, %r24;
	@%p12 bra 	$L__BB557_19;
	setp.eq.s32 	%p13, %r32, 2;
	mov.b32 	%r164, 0;
	st.shared.u32 	[%r34], %r164;
	mov.u32 	%r296, %r30;
	@%p13 bra 	$L__BB557_19;
	mov.b32 	%r165, 0;
	st.shared.u32 	[%r35], %r165;
	mov.u32 	%r296, %r31;
$L__BB557_19:
	setp.lt.u32 	%p14, %r25, 3;
	@%p14 bra 	$L__BB557_21;
$L__BB557_20:
	shl.b32 	%r166, %r296, 2;
	mov.u32 	%r167, _ZZ9cuda_gemmIiLi256ELi4ELi1ELi512ELi128ELi128ELi32ELi0ELi1EEviiiPT_S1_S1_iiE3Csh;
	add.s32 	%r168, %r167, %r166;
	mov.b32 	%r169, 0;
	st.shared.u32 	[%r168], %r169;
	add.s32 	%r170, %r168, %r28;
	st.shared.u32 	[%r170], %r169;
	add.s32 	%r171, %r170, %r28;
	st.shared.u32 	[%r171], %r169;
	add.s32 	%r172, %r171, %r28;
	st.shared.u32 	[%r172], %r169;
	add.s32 	%r296, %r28, %r296;
	setp.lt.u32 	%p15, %r296, 128;
	@%p15 bra 	$L__BB557_20;
$L__BB557_21:
	setp.eq.s16 	%p16, %rs3, 2;
	mov.u32 	%r301, %r11;
	@%p16 bra 	$L__BB557_25;
	setp.eq.s16 	%p17, %rs3, 3;
	ld.global.u32 	%r173, [%rd4];
	st.shared.u32 	[%r36], %r173;
	mov.u32 	%r301, %r26;
	@%p17 bra 	$L__BB557_25;
	setp.eq.s16 	%p18, %rs3, 0;
	ld.global.u32 	%r174, [%rd5];
	st.shared.u32 	[%r38], %r174;
	mov.u32 	%r301, %r39;
	@%p18 bra 	$L__BB557_25;
	add.s32 	%r301, %r39, %r13;
	ld.global.u32 	%r175, [%rd6];
	add.s32 	%r176, %r38, %r37;
	st.shared.u32 	[%r176], %r175;
$L__BB557_25:
	shl.b32 	%r177, %r301, 7;
	add.s32 	%r178, %r177, %r18;
	mul.wide.s32 	%rd30, %r178, 4;
	add.s64 	%rd31, %rd2, %rd30;
	ld.global.u32 	%r179, [%rd31];
	shl.b32 	%r180, %r301, 2;
	add.s32 	%r181, %r19, %r180;
	st.shared.u32 	[%r181], %r179;
	add.s32 	%r182, %r301, %r13;
	shl.b32 	%r183, %r182, 7;
	add.s32 	%r184, %r183, %r18;
	mul.wide.s32 	%rd32, %r184, 4;
	add.s64 	%rd33, %rd2, %rd32;
	ld.global.u32 	%r185, [%rd33];
	add.s32 	%r186, %r181, %r37;
	st.shared.u32 	[%r186], %r185;
	add.s32 	%r187, %r182, %r13;
	shl.b32 	%r188, %r187, 7;
	add.s32 	%r189, %r188, %r18;
	mul.wide.s32 	%rd34, %r189, 4;
	add.s64 	%rd35, %rd2, %rd34;
	ld.global.u32 	%r190, [%rd35];
	add.s32 	%r191, %r186, %r37;
	st.shared.u32 	[%r191], %r190;
	add.s32 	%r192, %r187, %r13;
	shl.b32 	%r193, %r192, 7;
	add.s32 	%r194, %r193, %r18;
	mul.wide.s32 	%rd36, %r194, 4;
	add.s64 	%rd37, %rd2, %rd36;
	ld.global.u32 	%r195, [%rd37];
	add.s32 	%r196, %r191, %r37;
	st.shared.u32 	[%r196], %r195;
	add.s32 	%r301, %r37, %r301;
	setp.lt.u32 	%p19, %r301, 128;
	@%p19 bra 	$L__BB557_25;
	bar.sync 	0;
	ld.shared.u32 	%r63, [%r40];
	ld.shared.u32 	%r64, [%r40+4];
	ld.shared.u32 	%r65, [%r40+8];
	ld.shared.u32 	%r66, [%r40+12];
	ld.shared.u32 	%r67, [%r40+16];
	ld.shared.u32 	%r68, [%r40+20];
	ld.shared.u32 	%r69, [%r40+24];
	ld.shared.u32 	%r70, [%r40+28];
	ld.shared.u32 	%r71, [%r41];
	ld.shared.u32 	%r72, [%r40+36];
	ld.shared.u32 	%r73, [%r40+40];
	ld.shared.u32 	%r74, [%r40+44];
	ld.shared.u32 	%r75, [%r40+48];
	ld.shared.u32 	%r76, [%r42];
	ld.shared.u32 	%r77, [%r43];
	ld.shared.u32 	%r78, [%r44];
	mov.u32 	%r303, %r11;
$L__BB557_27:
	setp.eq.s32 	%p20, %r10, 0;
	setp.lt.u32 	%p21, %r10, 2;
	setp.eq.s32 	%p22, %r10, 3;
	setp.ne.s32 	%p23, %r21, 0;
	mov.u32 	%r197, _ZZ9cuda_gemmIiLi256ELi4ELi1ELi512ELi128ELi128ELi32ELi0ELi1EEviiiPT_S1_S1_iiE11kron_fac_sh;
	mad.lo.s32 	%r198, %r303, 516, %r197;
	add.s32 	%r200, %r198, %r199;
	ld.shared.u32 	%r201, [%r200];
	mul.lo.s32 	%r202, %r201, %r63;
	ld.shared.u32 	%r203, [%r200+4];
	mad.lo.s32 	%r204, %r203, %r64, %r202;
	ld.shared.u32 	%r205, [%r200+8];
	mad.lo.s32 	%r206, %r205, %r65, %r204;
	ld.shared.u32 	%r207, [%r200+12];
	mad.lo.s32 	%r208, %r207, %r66, %r206;
	ld.shared.u32 	%r209, [%r200+16];
	mad.lo.s32 	%r210, %r209, %r67, %r208;
	ld.shared.u32 	%r211, [%r200+20];
	mad.lo.s32 	%r212, %r211, %r68, %r210;
	ld.shared.u32 	%r213, [%r200+24];
	mad.lo.s32 	%r214, %r213, %r69, %r212;
	ld.shared.u32 	%r215, [%r200+28];
	mad.lo.s32 	%r216, %r215, %r70, %r214;
	ld.shared.u32 	%r217, [%r200+32];
	mad.lo.s32 	%r218, %r217, %r71, %r216;
	ld.shared.u32 	%r219, [%r200+36];
	mad.lo.s32 	%r220, %r219, %r72, %r218;
	ld.shared.u32 	%r221, [%r200+40];
	mad.lo.s32 	%r222, %r221, %r73, %r220;
	ld.shared.u32 	%r223, [%r200+44];
	mad.lo.s32 	%r224, %r223, %r74, %r222;
	ld.shared.u32 	%r225, [%r200+48];
	mad.lo.s32 	%r226, %r225, %r75, %r224;
	selp.b32 	%r227, -64, 0, %p22;
	add.s32 	%r228, %r200, %r227;
	ld.shared.u32 	%r229, [%r228+52];
	mad.lo.s32 	%r230, %r229, %r76, %r226;
	selp.b32 	%r231, 0, -64, %p21;
	add.s32 	%r232, %r200, %r231;
	ld.shared.u32 	%r233, [%r232+56];
	mad.lo.s32 	%r234, %r233, %r77, %r230;
	selp.b32 	%r235, 0, -64, %p20;
	add.s32 	%r236, %r200, %r235;
	ld.shared.u32 	%r237, [%r236+60];
	mad.lo.s32 	%r238, %r237, %r78, %r234;
	shfl.sync.down.b32	%r239|%p24, %r238, 4, 6175, -1;
	add.s32 	%r240, %r239, %r238;
	shfl.sync.down.b32	%r241|%p25, %r240, 2, 6175, -1;
	add.s32 	%r242, %r241, %r240;
	shfl.sync.down.b32	%r243|%p26, %r242, 1, 6175, -1;
	add.s32 	%r80, %r243, %r242;
	@%p23 bra 	$L__BB557_29;
	shl.b32 	%r244, %r10, 2;
	shl.b32 	%r245, %r303, 4;
	or.b32  	%r246, %r245, %r244;
	mov.u32 	%r247, _ZZ9cuda_gemmIiLi256ELi4ELi1ELi512ELi128ELi128ELi32ELi0ELi1EEviiiPT_S1_S1_iiE3Csh;
	add.s32 	%r248, %r247, %r246;
	st.shared.u32 	[%r248], %r80;
$L__BB557_29:
	add.s32 	%r303, %r303, %r13;
	setp.lt.u32 	%p27, %r303, 32;
	@%p27 bra 	$L__BB557_27;
	bar.sync 	0;
	@%p10 bra 	$L__BB557_38;
	setp.eq.s32 	%p29, %r32, 0;
	mad.lo.s32 	%r82, %r294, %r89, %r23;
	mov.u32 	%r304, %r1;
	@%p29 bra 	$L__BB557_35;
	setp.eq.s32 	%p30, %r32, 1;
	and.b32  	%r249, %r1, 3;
	shr.u32 	%r250, %r1, 2;
	mad.lo.s32 	%r251, %r250, %r22, %r249;
	add.s32 	%r252, %r82, %r251;
	ld.shared.u32 	%r253, [%r33];
	mul.wide.s32 	%rd38, %r252, 4;
	add.s64 	%rd39, %rd3, %rd38;
	st.global.u32 	[%rd39], %r253;
	mov.u32 	%r304, %r24;
	@%p30 bra 	$L__BB557_35;
	setp.eq.s32 	%p31, %r32, 2;
	and.b32  	%r254, %r24, 3;
	shr.u32 	%r255, %r24, 2;
	mad.lo.s32 	%r256, %r255, %r22, %r254;
	add.s32 	%r257, %r82, %r256;
	ld.shared.u32 	%r258, [%r34];
	mul.wide.s32 	%rd40, %r257, 4;
	add.s64 	%rd41, %rd3, %rd40;
	st.global.u32 	[%rd41], %r258;
	mov.u32 	%r304, %r30;
	@%p31 bra 	$L__BB557_35;
	and.b32  	%r259, %r30, 3;
	shr.u32 	%r260, %r30, 2;
	mad.lo.s32 	%r261, %r260, %r22, %r259;
	add.s32 	%r262, %r82, %r261;
	ld.shared.u32 	%r263, [%r35];
	mul.wide.s32 	%rd42, %r262, 4;
	add.s64 	%rd43, %rd3, %rd42;
	st.global.u32 	[%rd43], %r263;
	mov.u32 	%r304, %r31;
$L__BB557_35:
	setp.lt.u32 	%p32, %r25, 3;
	@%p32 bra 	$L__BB557_38;
	and.b32  	%r264, %r304, 3;
	add.s32 	%r265, %r12, %r304;
	and.b32  	%r266, %r265, 3;
	add.s32 	%r84, %r82, %r264;
	add.s32 	%r85, %r82, %r266;
$L__BB557_37:
	shr.u32 	%r267, %r304, 2;
	mad.lo.s32 	%r268, %r267, %r22, %r84;
	shl.b32 	%r269, %r304, 2;
	mov.u32 	%r270, _ZZ9cuda_gemmIiLi256ELi4ELi1ELi512ELi128ELi128ELi32ELi0ELi1EEviiiPT_S1_S1_iiE3Csh;
	add.s32 	%r271, %r270, %r269;
	ld.shared.u32 	%r272, [%r271];
	mul.wide.s32 	%rd44, %r268, 4;
	add.s64 	%rd45, %rd3, %rd44;
	st.global.u32 	[%rd45], %r272;
	add.s32 	%r273, %r304, %r12;
	shr.u32 	%r274, %r273, 2;
	mad.lo.s32 	%r275, %r274, %r22, %r85;
	add.s32 	%r276, %r271, %r28;
	ld.shared.u32 	%r277, [%r276];
	mul.wide.s32 	%rd46, %r275, 4;
	add.s64 	%rd47, %rd3, %rd46;
	st.global.u32 	[%rd47], %r277;
	add.s32 	%r278, %r273, %r12;
	shr.u32 	%r279, %r278, 2;
	and.b32  	%r280, %r278, 3;
	add.s32 	%r281, %r82, %r280;
	mad.lo.s32 	%r282, %r279, %r22, %r281;
	add.s32 	%r283, %r276, %r28;
	ld.shared.u32 	%r284, [%r283];
	mul.wide.s32 	%rd48, %r282, 4;
	add.s64 	%rd49, %rd3, %rd48;
	st.global.u32 	[%rd49], %r284;
	add.s32 	%r285, %r278, %r12;
	shr.u32 	%r286, %r285, 2;
	and.b32  	%r287, %r285, 3;
	add.s32 	%r288, %r82, %r287;
	mad.lo.s32 	%r289, %r286, %r22, %r288;
	add.s32 	%r290, %r283, %r28;
	ld.shared.u32 	%r291, [%r290];
	mul.wide.s32 	%rd50, %r289, 4;
	add.s64 	%rd51, %rd3, %rd50;
	st.global.u32 	[%rd51], %r291;
	add.s32 	%r304, %r285, %r12;
	setp.lt.u32 	%p33, %r304, 128;
	@%p33 bra 	$L__BB557_37;
$L__BB557_38:
	add.s32 	%r294, %r294, %r15;
	setp.lt.u32 	%p34, %r294, %r16;
	@%p34 bra 	$L__BB557_7;
$L__BB557_39:
	ret;

}
	// .globl	_Z9cuda_gemmIiLi256ELi4ELi1ELi512ELi128ELi128ELi32ELi1ELi0EEviiiPT_S1_S1_ii
.visible .entry _Z9cuda_gemmIiLi256ELi4ELi1ELi512ELi128ELi128ELi32ELi1ELi0EEviiiPT_S1_S1_ii(
	.param .u32 _Z9cuda_gemmIiLi256ELi4ELi1ELi512ELi128ELi128ELi32ELi1ELi0EEviiiPT_S1_S1_ii_param_0,
	.param .u32 _Z9cuda_gemmIiLi256ELi4ELi1ELi512ELi128ELi128ELi32ELi1ELi0EEviiiPT_S1_S1_ii_param_1,
	.param .u32 _Z9cuda_gemmIiLi256ELi4ELi1ELi512ELi128ELi128ELi32ELi1ELi0EEviiiPT_S1_S1_ii_param_2,
	.param .u64 .ptr .align 1 _Z9cuda_gemmIiLi256ELi4ELi1ELi512ELi128ELi128ELi32ELi1ELi0EEviiiPT_S1_S1_ii_param_3,
	.param .u64 .ptr .align 1 _Z9cuda_gemmIiLi256ELi4ELi1ELi512ELi128ELi128ELi32ELi1ELi0EEviiiPT_S1_S1_ii_param_4,
	.param .u64 .ptr .align 1 _Z9cuda_gemmIiLi256ELi4ELi1ELi512ELi128ELi128ELi32ELi1ELi0EEviiiPT_S1_S1_ii_param_5,
	.param .u32 _Z9cuda_gemmIiLi256ELi4ELi1ELi512ELi128ELi128ELi32ELi1ELi0EEviiiPT_S1_S1_ii_param_6,
	.param .u32 _Z9cuda_gemmIiLi256ELi4ELi1ELi512ELi128ELi128ELi32ELi1ELi0EEviiiPT_S1_S1_ii_param_7
)
.maxntid 256
{
	.reg .pred 	%p<151>;
	.reg .b16 	%rs<8>;
	.reg .b32 	%r<1151>;
	.reg .b64 	%rd<39>;
	// demoted variable
	.shared .align 128 .b8 _ZZ9cuda_gemmIiLi256ELi4ELi1ELi512ELi128ELi128ELi32ELi1ELi0EEviiiPT_S1_S1_iiE11kron_fac_sh[16512];
	// demoted variable
	.shared .align 128 .b8 _ZZ9cuda_gemmIiLi256ELi4ELi1ELi512ELi128ELi128ELi32ELi1ELi0EEviiiPT_S1_S1_iiE3Ash[2048];
	// demoted variable
	.shared .align 128 .b8 _ZZ9cuda_gemmIiLi256ELi4ELi1ELi512ELi128ELi128ELi32ELi1ELi0EEviiiPT_S1_S1_iiE3Csh[512];
	ld.param.u64 	%rd11, [_Z9cuda_gemmIiLi256ELi4ELi1ELi512ELi128ELi128ELi32ELi1ELi0EEviiiPT_S1_S1_ii_param_3];
	ld.param.u64 	%rd12, [_Z9cuda_gemmIiLi256ELi4ELi1ELi512ELi128ELi128ELi32ELi1ELi0EEviiiPT_S1_S1_ii_param_5];
	ld.param.u32 	%r359, [_Z9cuda_gemmIiLi256ELi4ELi1ELi512ELi128ELi128ELi32ELi1ELi0EEviiiPT_S1_S1_ii_param_6];
	ld.param.u32 	%r360, [_Z9cuda_gemmIiLi256ELi4ELi1ELi512ELi128ELi128ELi32ELi1ELi0EEviiiPT_S1_S1_ii_param_7];
	cvta.to.global.u64 	%rd1, %rd11;
	cvta.to.global.u64 	%rd2, %rd12;
	mov.u32 	%r1, %tid.x;
	setp.lt.s32 	%p1, %r360, 16;
	shr.u32 	%r2, %r360, 4;
	selp.b32 	%r3, 1, %r2, %p1;
	div.s32 	%r4, 512, %r360;
	mul.lo.s32 	%r361, %r4, %r3;
	min.s32 	%r5, %r361, 256;
	div.u32 	%r7, %r1, %r5;
	mul.lo.s32 	%r362, %r7, %r5;
	sub.s32 	%r363, %r1, %r362;
	div.u32 	%r6, %r363, %r3;
	mov.u32 	%r8, %ntid.x;
	div.u32 	%r9, %r8, %r5;
	mov.u32 	%r973, %ctaid.y;
	mov.u32 	%r364, %nctaid.y;
	shl.b32 	%r365, %r364, 2;
	setp.ge.u32 	%p2, %r973, %r365;
	@%p2 bra 	$L__BB558_167;
	mov.u32 	%r367, %ctaid.x;
	shl.b32 	%r368, %r367, 5;
	and.b32  	%r369, %r1, 31;
	or.b32  	%r11, %r368, %r369;
	and.b32  	%r370, %r6, 15;
	rem.u32 	%r371, %r1, %r3;
	shl.b32 	%r12, %r371, 4;
	min.s32 	%r13, %r359, 32;
	min.u32 	%r372, %r360, 16;
	or.b32  	%r14, %r370, %r12;
	shl.b32 	%r373, %r3, 8;
	sub.s32 	%r15, 8223, %r373;
	add.s32 	%r16, %r1, %r8;
	cvt.u16.u32 	%rs2, %r16;
	sub.s16 	%rs3, 511, %rs2;
	cvt.u16.u32 	%rs4, %r8;
	div.u16 	%rs1, %rs3, %rs4;
	max.u32 	%r374, %r16, 128;
	setp.lt.u32 	%p3, %r16, 128;
	selp.u32 	%r375, 1, 0, %p3;
	add.s32 	%r376, %r16, %r375;
	sub.s32 	%r377, %r374, %r376;
	div.u32 	%r378, %r377, %r8;
	add.s32 	%r17, %r378, %r375;
	add.s32 	%r379, %r17, 1;
	shl.b32 	%r18, %r8, 2;
	add.s32 	%r19, %r16, %r8;
	add.s32 	%r20, %r19, %r8;
	and.b32  	%r21, %r379, 3;
	setp.gt.u32 	%p4, %r360, %r370;
	selp.b32 	%r380, 0, %r372, %p4;
	sub.s32 	%r22, %r14, %r380;
	add.s32 	%r381, %r370, 1;
	setp.lt.u32 	%p5, %r381, %r372;
	selp.b32 	%r382, 0, %r372, %p5;
	sub.s32 	%r23, %r14, %r382;
	add.s32 	%r383, %r370, 2;
	setp.lt.u32 	%p6, %r383, %r372;
	selp.b32 	%r384, 0, %r372, %p6;
	sub.s32 	%r24, %r14, %r384;
	add.s32 	%r385, %r370, 3;
	setp.lt.u32 	%p7, %r385, %r372;
	selp.b32 	%r386, 0, %r372, %p7;
	sub.s32 	%r25, %r14, %r386;
	add.s32 	%r387, %r370, 4;
	setp.lt.u32 	%p8, %r387, %r372;
	selp.b32 	%r388, 0, %r372, %p8;
	sub.s32 	%r26, %r14, %r388;
	add.s32 	%r389, %r370, 5;
	setp.lt.u32 	%p9, %r389, %r372;
	selp.b32 	%r390, 0, %r372, %p9;
	sub.s32 	%r27, %r14, %r390;
	add.s32 	%r391, %r370, 6;
	setp.lt.u32 	%p10, %r391, %r372;
	selp.b32 	%r392, 0, %r372, %p10;
	sub.s32 	%r28, %r14, %r392;
	add.s32 	%r393, %r370, 7;
	setp.lt.u32 	%p11, %r393, %r372;
	selp.b32 	%r394, 0, %r372, %p11;
	sub.s32 	%r29, %r14, %r394;
	add.s32 	%r395, %r370, 8;
	setp.lt.u32 	%p12, %r395, %r372;
	selp.b32 	%r396, 0, %r372, %p12;
	sub.s32 	%r30, %r14, %r396;
	add.s32 	%r397, %r370, 9;
	setp.lt.u32 	%p13, %r397, %r372;
	selp.b32 	%r398, 0, %r372, %p13;
	sub.s32 	%r31, %r14, %r398;
	add.s32 	%r399, %r370, 10;
	setp.lt.u32 	%p14, %r399, %r372;
	selp.b32 	%r400, 0, %r372, %p14;
	sub.s32 	%r32, %r14, %r400;
	add.s32 	%r401, %r370, 11;
	setp.lt.u32 	%p15, %r401, %r372;
	selp.b32 	%r402, 0, %r372, %p15;
	sub.s32 	%r33, %r14, %r402;
	add.s32 	%r403, %r370, 12;
	setp.lt.u32 	%p16, %r403, %r372;
	selp.b32 	%r404, 0, %r372, %p16;
	sub.s32 	%r34, %r14, %r404;
	add.s32 	%r405, %r370, 13;
	setp.lt.u32 	%p17, %r405, %r372;
	selp.b32 	%r406, 0, %r372, %p17;
	sub.s32 	%r35, %r14, %r406;
	add.s32 	%r407, %r370, 14;
	setp.lt.u32 	%p18, %r407, %r372;
	selp.b32 	%r408, 0, %r372, %p18;
	sub.s32 	%r36, %r14, %r408;
	add.s32 	%r409, %r370, 15;
	setp.lt.u32 	%p19, %r409, %r372;
	selp.b32 	%r410, 0, %r372, %p19;
	sub.s32 	%r37, %r14, %r410;
	mul.wide.u32 	%rd13, %r8, 4;
	add.s64 	%rd3, %rd1, %rd13;
	mul.wide.u32 	%rd14, %r8, 8;
	add.s64 	%rd4, %rd1, %rd14;
	mul.wide.u32 	%rd15, %r8, 12;
	add.s64 	%rd5, %rd1, %rd15;
	and.b16  	%rs5, %rs1, 3;
	cvt.u64.u32 	%rd34, %r18;
$L__BB558_2:
	setp.eq.s16 	%p20, %rs5, 2;
	mov.u32 	%r974, %r1;
	@%p20 bra 	$L__BB558_6;
	setp.eq.s16 	%p21, %rs5, 3;
	shl.b32 	%r411, %r973, 9;
	or.b32  	%r412, %r411, %r1;
	mul.wide.s32 	%rd16, %r412, 4;
	add.s64 	%rd6, %rd1, %rd16;
	ld.global.u32 	%r413, [%rd6];
	shl.b32 	%r414, %r1, 2;
	mov.u32 	%r415, _ZZ9cuda_gemmIiLi256ELi4ELi1ELi512ELi128ELi128ELi32ELi1ELi0EEviiiPT_S1_S1_iiE3Ash;
	add.s32 	%r416, %r415, %r414;
	st.shared.u32 	[%r416], %r413;
	mov.u32 	%r974, %r16;
	@%p21 bra 	$L__BB558_6;
	setp.eq.s16 	%p22, %rs5, 0;
	cvt.u64.u32 	%rd17, %r18;
	add.s64 	%rd7, %rd6, %rd17;
	ld.global.u32 	%r417, [%rd7];
	shl.b32 	%r418, %r1, 2;
	mov.u32 	%r419, _ZZ9cuda_gemmIiLi256ELi4ELi1ELi512ELi128ELi128ELi32ELi1ELi0EEviiiPT_S1_S1_iiE3Ash;
	add.s32 	%r420, %r419, %r418;
	add.s32 	%r421, %r420, %r18;
	st.shared.u32 	[%r421], %r417;
	mov.u32 	%r974, %r19;
	@%p22 bra 	$L__BB558_6;
	cvt.u64.u32 	%rd18, %r18;
	add.s64 	%rd19, %rd7, %rd18;
	ld.global.u32 	%r422, [%rd19];
	shl.b32 	%r423, %r1, 2;
	mov.u32 	%r424, _ZZ9cuda_gemmIiLi256ELi4ELi1ELi512ELi128ELi128ELi32ELi1ELi0EEviiiPT_S1_S1_iiE3Ash;
	add.s32 	%r425, %r424, %r423;
	add.s32 	%r426, %r425, %r18;
	add.s32 	%r427, %r426, %r18;
	st.shared.u32 	[%r427], %r422;
	mov.u32 	%r974, %r20;
$L__BB558_6:
	setp.lt.u16 	%p23, %rs1, 2;
	@%p23 bra 	$L__BB558_9;
	shl.b32 	%r428, %r974, 2;
	mov.u32 	%r429, _ZZ9cuda_gemmIiLi256ELi4ELi1ELi512ELi128ELi128ELi32ELi1ELi0EEviiiPT_S1_S1_iiE3Ash;
	add.s32 	%r977, %r429, %r428;
	shl.b32 	%r430, %r973, 9;
	add.s32 	%r976, %r974, %r430;
$L__BB558_8:
	mul.wide.s32 	%rd20, %r976, 4;
	add.s64 	%rd21, %rd3, %rd20;
	add.s64 	%rd22, %rd4, %rd20;
	add.s64 	%rd23, %rd5, %rd20;
	add.s64 	%rd24, %rd1, %rd20;
	ld.global.u32 	%r431, [%rd24];
	st.shared.u32 	[%r977], %r431;
	ld.global.u32 	%r432, [%rd21];
	add.s32 	%r433, %r977, %r18;
	st.shared.u32 	[%r433], %r432;
	ld.global.u32 	%r434, [%rd22];
	mov.u32 	%r435, %ntid.x;
	shl.b32 	%r436, %r435, 3;
	add.s32 	%r437, %r977, %r436;
	st.shared.u32 	[%r437], %r434;
	ld.global.u32 	%r438, [%rd23];
	mad.lo.s32 	%r439, %r435, 12, %r977;
	st.shared.u32 	[%r439], %r438;
	add.s32 	%r974, %r974, %r18;
	shl.b32 	%r440, %r435, 4;
	add.s32 	%r977, %r977, %r440;
	add.s32 	%r976, %r976, %r18;
	setp.lt.u32 	%p24, %r974, 512;
	@%p24 bra 	$L__BB558_8;
$L__BB558_9:
	setp.gt.u32 	%p25, %r1, 127;
	@%p25 bra 	$L__BB558_16;
	setp.eq.s32 	%p26, %r21, 0;
	mov.u32 	%r975, %r1;
	@%p26 bra 	$L__BB558_14;
	setp.eq.s32 	%p27, %r21, 1;
	shl.b32 	%r441, %r1, 2;
	mov.u32 	%r442, _ZZ9cuda_gemmIiLi256ELi4ELi1ELi512ELi128ELi128ELi32ELi1ELi0EEviiiPT_S1_S1_iiE3Csh;
	add.s32 	%r443, %r442, %r441;
	mov.b32 	%r444, 0;
	st.shared.u32 	[%r443], %r444;
	mov.u32 	%r975, %r16;
	@%p27 bra 	$L__BB558_14;
	setp.eq.s32 	%p28, %r21, 2;
	shl.b32 	%r445, %r1, 2;
	mov.u32 	%r446, _ZZ9cuda_gemmIiLi256ELi4ELi1ELi512ELi128ELi128ELi32ELi1ELi0EEviiiPT_S1_S1_iiE3Csh;
	add.s32 	%r447, %r446, %r445;
	add.s32 	%r448, %r447, %r18;
	mov.b32 	%r449, 0;
	st.shared.u32 	[%r448], %r449;
	mov.u32 	%r975, %r19;
	@%p28 bra 	$L__BB558_14;
	shl.b32 	%r450, %r1, 2;
	mov.u32 	%r451, _ZZ9cuda_gemmIiLi256ELi4ELi1ELi512ELi128ELi128ELi32ELi1ELi0EEviiiPT_S1_S1_iiE3Csh;
	add.s32 	%r452, %r451, %r450;
	add.s32 	%r453, %r452, %r18;
	add.s32 	%r454, %r453, %r18;
	mov.b32 	%r455, 0;
	st.shared.u32 	[%r454], %r455;
	mov.u32 	%r975, %r20;
$L__BB558_14:
	setp.lt.u32 	%p29, %r17, 3;
	@%p29 bra 	$L__BB558_16;
$L__BB558_15:
	shl.b32 	%r456, %r975, 2;
	mov.u32 	%r457, _ZZ9cuda_gemmIiLi256ELi4ELi1ELi512ELi128ELi128ELi32ELi1ELi0EEviiiPT_S1_S1_iiE3Csh;
	add.s32 	%r458, %r457, %r456;
	mov.b32 	%r459, 0;
	st.shared.u32 	[%r458], %r459;
	add.s32 	%r460, %r458, %r18;
	st.shared.u32 	[%r460], %r459;
	add.s32 	%r461, %r460, %r18;
	st.shared.u32 	[%r461], %r459;
	add.s32 	%r462, %r461, %r18;
	st.shared.u32 	[%r462], %r459;
	add.s32 	%r975, %r18, %r975;
	setp.lt.u32 	%p30, %r975, 128;
	@%p30 bra 	$L__BB558_15;
$L__BB558_16:
	shr.u32 	%r463, %r1, 5;
	setp.ge.s32 	%p31, %r463, %r360;
	@%p31 bra 	$L__BB558_19;
	shr.u32 	%r980, %r1, 5;
$L__BB558_18:
	ld.param.u64 	%rd38, [_Z9cuda_gemmIiLi256ELi4ELi1ELi512ELi128ELi128ELi32ELi1ELi0EEviiiPT_S1_S1_ii_param_4];
	mad.lo.s32 	%r464, %r980, %r359, %r11;
	cvta.to.global.u64 	%rd25, %rd38;
	mul.wide.s32 	%rd26, %r464, 4;
	add.s64 	%rd27, %rd25, %rd26;
	ld.global.u32 	%r465, [%rd27];
	and.b32  	%r466, %r1, 31;
	mov.u32 	%r467, _ZZ9cuda_gemmIiLi256ELi4ELi1ELi512ELi128ELi128ELi32ELi1ELi0EEviiiPT_S1_S1_iiE11kron_fac_sh;
	mad.lo.s32 	%r468, %r466, 516, %r467;
	shl.b32 	%r469, %r980, 2;
	add.s32 	%r470, %r468, %r469;
	st.shared.u32 	[%r470], %r465;
	mov.u32 	%r471, %ntid.x;
	shr.u32 	%r472, %r471, 5;
	add.s32 	%r980, %r980, %r472;
	setp.lt.s32 	%p32, %r980, %r360;
	@%p32 bra 	$L__BB558_18;
$L__BB558_19:
	setp.lt.s32 	%p33, %r4, 1;
	bar.sync 	0;
	@%p33 bra 	$L__BB558_159;
	setp.ne.s32 	%p34, %r3, 1;
	@%p34 bra 	$L__BB558_89;
	mov.b32 	%r997, 0;
$L__BB558_22:
	setp.lt.s32 	%p109, %r360, 1;
	add.s32 	%r87, %r997, %r6;
	mul.lo.s32 	%r88, %r87, %r360;
	add.s32 	%r89, %r88, %r12;
	@%p109 bra 	$L__BB558_24;
	add.s32 	%r775, %r14, %r88;
	shl.b32 	%r776, %r775, 2;
	mov.u32 	%r777, _ZZ9cuda_gemmIiLi256ELi4ELi1ELi512ELi128ELi128ELi32ELi1ELi0EEviiiPT_S1_S1_iiE3Ash;
	add.s32 	%r778, %r777, %r776;
	ld.shared.u32 	%r1148, [%r778];
$L__BB558_24:
	setp.lt.s32 	%p110, %r360, 2;
	@%p110 bra 	$L__BB558_26;
	add.s32 	%r779, %r6, 1;
	and.b32  	%r780, %r779, 15;
	add.s32 	%r781, %r89, %r780;
	shl.b32 	%r782, %r781, 2;
	mov.u32 	%r783, _ZZ9cuda_gemmIiLi256ELi4ELi1ELi512ELi128ELi128ELi32ELi1ELi0EEviiiPT_S1_S1_iiE3Ash;
	add.s32 	%r784, %r783, %r782;
	ld.shared.u32 	%r1147, [%r784];
$L__BB558_26:
	setp.lt.s32 	%p111, %r360, 3;
	@%p111 bra 	$L__BB558_28;
	add.s32 	%r785, %r6, 2;
	and.b32  	%r786, %r785, 15;
	add.s32 	%r787, %r89, %r786;
	shl.b32 	%r788, %r787, 2;
	mov.u32 	%r789, _ZZ9cuda_gemmIiLi256ELi4ELi1ELi512ELi128ELi128ELi32ELi1ELi0EEviiiPT_S1_S1_iiE3Ash;
	add.s32 	%r790, %r789, %r788;
	ld.shared.u32 	%r1146, [%r790];
$L__BB558_28:
	setp.lt.s32 	%p112, %r360, 4;
	@%p112 bra 	$L__BB558_30;
	add.s32 	%r791, %r6, 3;
	and.b32  	%r792, %r791, 15;
	add.s32 	%r793, %r89, %r792;
	shl.b32 	%r794, %r793, 2;
	mov.u32 	%r795, _ZZ9cuda_gemmIiLi256ELi4ELi1ELi512ELi128ELi128ELi32ELi1ELi0EEviiiPT_S1_S1_iiE3Ash;
	add.s32 	%r796, %r795, %r794;
	ld.shared.u32 	%r1145, [%r796];
$L__BB558_30:
	setp.lt.s32 	%p113, %r360, 5;
	@%p113 bra 	$L__BB558_32;
	add.s32 	%r797, %r6, 4;
	and.b32  	%r798, %r797, 15;
	add.s32 	%r799, %r89, %r798;
	shl.b32 	%r800, %r799, 2;
	mov.u32 	%r801, _ZZ9cuda_gemmIiLi256ELi4ELi1ELi512ELi128ELi128ELi32ELi1ELi0EEviiiPT_S1_S1_iiE3Ash;
	add.s32 	%r802, %r801, %r800;
	ld.shared.u32 	%r1144, [%r802];
$L__BB558_32:
	setp.lt.s32 	%p114, %r360, 6;
	@%p114 bra 	$L__BB558_34;
	add.s32 	%r803, %r6, 5;
	and.b32  	%r804, %r803, 15;
	add.s32 	%r805, %r89, %r804;
	shl.b32 	%r806, %r805, 2;
	mov.u32 	%r807, _ZZ9cuda_gemmIiLi256ELi4ELi1ELi512ELi128ELi128ELi32ELi1ELi0EEviiiPT_S1_S1_iiE3Ash;
	add.s32 	%r808, %r807, %r806;
	ld.shared.u32 	%r1143, [%r808];
$L__BB558_34:
	setp.lt.s32 	%p115, %r360, 7;
	@%p115 bra 	$L__BB558_36;
	add.s32 	%r809, %r6, 6;
	and.b32  	%r810, %r809, 15;
	add.s32 	%r811, %r89, %r810;
	shl.b32 	%r812, %r811, 2;
	mov.u32 	%r813, _ZZ9cuda_gemmIiLi256ELi4ELi1ELi512ELi128ELi128ELi32ELi1ELi0EEviiiPT_S1_S1_iiE3Ash;
	add.s32 	%r814, %r813, %r812;
	ld.shared.u32 	%r1142, [%r814];
$L__BB558_36:
	setp.lt.s32 	%p116, %r360, 8;
	@%p116 bra 	$L__BB558_38;
	add.s32 	%r815, %r6, 7;
	and.b32  	%r816, %r815, 15;
	add.s32 	%r817, %r89, %r816;
	shl.b32 	%r818, %r817, 2;
	mov.u32 	%r819, _ZZ9cuda_gemmIiLi256ELi4ELi1ELi512ELi128ELi128ELi32ELi1ELi0EEviiiPT_S1_S1_iiE3Ash;
	add.s32 	%r820, %r819, %r818;
	ld.shared.u32 	%r1141, [%r820];
$L__BB558_38:
	setp.lt.s32 	%p117, %r360, 9;
	@%p117 bra 	$L__BB558_40;
	and.b32  	%r821, %r6, 15;
	xor.b32  	%r822, %r821, 8;
	add.s32 	%r823, %r89, %r822;
	shl.b32 	%r824, %r823, 2;
	mov.u32 	%r825, _ZZ9cuda_gemmIiLi256ELi4ELi1ELi512ELi128ELi128ELi32ELi1ELi0EEviiiPT_S1_S1_iiE3Ash;
	add.s32 	%r826, %r825, %r824;
	ld.shared.u32 	%r1140, [%r826];
$L__BB558_40:
	setp.lt.s32 	%p118, %r360, 10;
	@%p118 bra 	$L__BB558_42;
	add.s32 	%r827, %r6, 9;
	and.b32  	%r828, %r827, 15;
	add.s32 	%r829, %r89, %r828;
	shl.b32 	%r830, %r829, 2;
	mov.u32 	%r831, _ZZ9cuda_gemmIiLi256ELi4ELi1ELi512ELi128ELi128ELi32ELi1ELi0EEviiiPT_S1_S1_iiE3Ash;
	add.s32 	%r832, %r831, %r830;
	ld.shared.u32 	%r1139, [%r832];
$L__BB558_42:
	setp.lt.s32 	%p119, %r360, 11;
	@%p119 bra 	$L__BB558_44;
	add.s32 	%r833, %r6, 10;
	and.b32  	%r834, %r833, 15;
	add.s32 	%r835, %r89, %r834;
	shl.b32 	%r836, %r835, 2;
	mov.u32 	%r837, _ZZ9cuda_gemmIiLi256ELi4ELi1ELi512ELi128ELi128ELi32ELi1ELi0EEviiiPT_S1_S1_iiE3Ash;
	add.s32 	%r838, %r837, %r836;
	ld.shared.u32 	%r1138, [%r838];
$L__BB558_44:
	setp.lt.s32 	%p120, %r360, 12;
	@%p120 bra 	$L__BB558_46;
	add.s32 	%r839, %r6, 11;
	and.b32  	%r840, %r839, 15;
	add.s32 	%r841, %r89, %r840;
	shl.b32 	%r842, %r841, 2;
	mov.u32 	%r843, _ZZ9cuda_gemmIiLi256ELi4ELi1ELi512ELi128ELi128ELi32ELi1ELi0EEviiiPT_S1_S1_iiE3Ash;
	add.s32 	%r844, %r843, %r842;
	ld.shared.u32 	%r1137, [%r844];
$L__BB558_46:
	setp.lt.s32 	%p121, %r360, 13;
	@%p121 bra 	$L__BB558_48;
	add.s32 	%r845, %r6, 12;
	and.b32  	%r846, %r845, 15;
	add.s32 	%r847, %r89, %r846;
	shl.b32 	%r848, %r847, 2;
	mov.u32 	%r849, _ZZ9cuda_gemmIiLi256ELi4ELi1ELi512ELi128ELi128ELi32ELi1ELi0EEviiiPT_S1_S1_iiE3Ash;
	add.s32 	%r850, %r849, %r848;
	ld.shared.u32 	%r1136, [%r850];
$L__BB558_48:
	setp.lt.s32 	%p122, %r360, 14;
	@%p122 bra 	$L__BB558_50;
	add.s32 	%r851, %r6, 13;
	and.b32  	%r852, %r851, 15;
	add.s32 	%r853, %r89, %r852;
	shl.b32 	%r854, %r853, 2;
	mov.u32 	%r855, _ZZ9cuda_gemmIiLi256ELi4ELi1ELi512ELi128ELi128ELi32ELi1ELi0EEviiiPT_S1_S1_iiE3Ash;
	add.s32 	%r856, %r855, %r854;
	ld.shared.u32 	%r1135, [%r856];
$L__BB558_50:
	setp.lt.s32 	%p123, %r360, 15;
	@%p123 bra 	$L__BB558_52;
	add.s32 	%r857, %r6, 14;
	and.b32  	%r858, %r857, 15;
	add.s32 	%r859, %r89, %r858;
	shl.b32 	%r860, %r859, 2;
	mov.u32 	%r861, _ZZ9cuda_gemmIiLi256ELi4ELi1ELi512ELi128ELi128ELi32ELi1ELi0EEviiiPT_S1_S1_iiE3Ash;
	add.s32 	%r862, %r861, %r860;
	ld.shared.u32 	%r1134, [%r862];
$L__BB558_52:
	setp.lt.s32 	%p124, %r360, 16;
	@%p124 bra 	$L__BB558_54;
	add.s32 	%r863, %r6, -1;
	and.b32  	%r864, %r863, 15;
	add.s32 	%r865, %r89, %r864;
	shl.b32 	%r866, %r865, 2;
	mov.u32 	%r867, _ZZ9cuda_gemmIiLi256ELi4ELi1ELi512ELi128ELi128ELi32ELi1ELi0EEviiiPT_S1_S1_iiE3Ash;
	add.s32 	%r868, %r867, %r866;
	ld.shared.u32 	%r1133, [%r868];
$L__BB558_54:
	setp.ge.s32 	%p125, %r7, %r13;
	mov.u32 	%r1014, %r7;
	@%p125 bra 	$L__BB558_55;
	bra.uni 	$L__BB558_56;
$L__BB558_55:
	add.s32 	%r997, %r997, %r5;
	setp.lt.s32 	%p143, %r997, %r4;
	@%p143 bra 	$L__BB558_22;
	bra.uni 	$L__BB558_159;
$L__BB558_56:
	mov.u32 	%r870, _ZZ9cuda_gemmIiLi256ELi4ELi1ELi512ELi128ELi128ELi32ELi1ELi0EEviiiPT_S1_S1_iiE11kron_fac_sh;
	mad.lo.s32 	%r124, %r1014, 516, %r870;
	mov.b32 	%r1016, 0;
	@%p109 bra 	$L__BB558_58;
	shl.b32 	%r871, %r22, 2;
	add.s32 	%r872, %r124, %r871;
	ld.shared.u32 	%r873, [%r872];
	mul.lo.s32 	%r1016, %r873, %r1148;
$L__BB558_58:
	@%p110 bra 	$L__BB558_60;
	shl.b32 	%r874, %r23, 2;
	add.s32 	%r875, %r124, %r874;
	ld.shared.u32 	%r876, [%r875+4];
	mad.lo.s32 	%r1016, %r876, %r1147, %r1016;
$L__BB558_60:
	@%p111 bra 	$L__BB558_62;
	shl.b32 	%r877, %r24, 2;
	add.s32 	%r878, %r124, %r877;
	ld.shared.u32 	%r879, [%r878+8];
	mad.lo.s32 	%r1016, %r879, %r1146, %r1016;
$L__BB558_62:
	@%p112 bra 	$L__BB558_64;
	shl.b32 	%r880, %r25, 2;
	add.s32 	%r881, %r124, %r880;
	ld.shared.u32 	%r882, [%r881+12];
	mad.lo.s32 	%r1016, %r882, %r1145, %r1016;
$L__BB558_64:
	setp.lt.s32 	%p130, %r360, 5;
	@%p130 bra 	$L__BB558_66;
	shl.b32 	%r883, %r26, 2;
	add.s32 	%r884, %r124, %r883;
	ld.shared.u32 	%r885, [%r884+16];
	mad.lo.s32 	%r1016, %r885, %r1144, %r1016;
$L__BB558_66:
	setp.lt.s32 	%p131, %r360, 6;
	@%p131 bra 	$L__BB558_68;
	shl.b32 	%r886, %r27, 2;
	add.s32 	%r887, %r124, %r886;
	ld.shared.u32 	%r888, [%r887+20];
	mad.lo.s32 	%r1016, %r888, %r1143, %r1016;
$L__BB558_68:
	setp.lt.s32 	%p132, %r360, 7;
	@%p132 bra 	$L__BB558_70;
	shl.b32 	%r889, %r28, 2;
	add.s32 	%r890, %r124, %r889;
	ld.shared.u32 	%r891, [%r890+24];
	mad.lo.s32 	%r1016, %r891, %r1142, %r1016;
$L__BB558_70:
	setp.lt.s32 	%p133, %r360, 8;
	@%p133 bra 	$L__BB558_72;
	shl.b32 	%r892, %r29, 2;
	add.s32 	%r893, %r124, %r892;
	ld.shared.u32 	%r894, [%r893+28];
	mad.lo.s32 	%r1016, %r894, %r1141, %r1016;
$L__BB558_72:
	setp.lt.s32 	%p134, %r360, 9;
	@%p134 bra 	$L__BB558_74;
	shl.b32 	%r895, %r30, 2;
	add.s32 	%r896, %r124, %r895;
	ld.shared.u32 	%r897, [%r896+32];
	mad.lo.s32 	%r1016, %r897, %r1140, %r1016;
$L__BB558_74:
	setp.lt.s32 	%p135, %r360, 10;
	@%p135 bra 	$L__BB558_76;
	shl.b32 	%r898, %r31, 2;
	add.s32 	%r899, %r124, %r898;
	ld.shared.u32 	%r900, [%r899+36];
	mad.lo.s32 	%r1016, %r900, %r1139, %r1016;
$L__BB558_76:
	setp.lt.s32 	%p136, %r360, 11;
	@%p136 bra 	$L__BB558_78;
	shl.b32 	%r901, %r32, 2;
	add.s32 	%r902, %r124, %r901;
	ld.shared.u32 	%r903, [%r902+40];
	mad.lo.s32 	%r1016, %r903, %r1138, %r1016;
$L__BB558_78:
	setp.lt.s32 	%p137, %r360, 12;
	@%p137 bra 	$L__BB558_80;
	shl.b32 	%r904, %r33, 2;
	add.s32 	%r905, %r124, %r904;
	ld.shared.u32 	%r906, [%r905+44];
	mad.lo.s32 	%r1016, %r906, %r1137, %r1016;
$L__BB558_80:
	setp.lt.s32 	%p138, %r360, 13;
	@%p138 bra 	$L__BB558_82;
	shl.b32 	%r907, %r34, 2;
	add.s32 	%r908, %r124, %r907;
	ld.shared.u32 	%r909, [%r908+48];
	mad.lo.s32 	%r1016, %r909, %r1136, %r1016;
$L__BB558_82:
	setp.lt.s32 	%p139, %r360, 14;
	@%p139 bra 	$L__BB558_84;
	shl.b32 	%r910, %r35, 2;
	add.s32 	%r911, %r124, %r910;
	ld.shared.u32 	%r912, [%r911+52];
	mad.lo.s32 	%r1016, %r912, %r1135, %r1016;
$L__BB558_84:
	setp.lt.s32 	%p140, %r360, 15;
	@%p140 bra 	$L__BB558_86;
	shl.b32 	%r913, %r36, 2;
	add.s32 	%r914, %r124, %r913;
	ld.shared.u32 	%r915, [%r914+56];
	mad.lo.s32 	%r1016, %r915, %r1134, %r1016;
$L__BB558_86:
	setp.lt.s32 	%p141, %r360, 16;
	@%p141 bra 	$L__BB558_88;
	shl.b32 	%r916, %r37, 2;
	add.s32 	%r917, %r124, %r916;
	ld.shared.u32 	%r918, [%r917+60];
	mad.lo.s32 	%r1016, %r918, %r1133, %r1016;
$L__BB558_88:
	mad.lo.s32 	%r919, %r1014, %r4, %r87;
	shl.b32 	%r920, %r919, 2;
	mov.u32 	%r921, _ZZ9cuda_gemmIiLi256ELi4ELi1ELi512ELi128ELi128ELi32ELi1ELi0EEviiiPT_S1_S1_iiE3Csh;
	add.s32 	%r922, %r921, %r920;
	ld.shared.u32 	%r923, [%r922];
	add.s32 	%r924, %r923, %r1016;
	st.shared.u32 	[%r922], %r924;
	add.s32 	%r1014, %r1014, %r9;
	setp.lt.s32 	%p142, %r1014, %r13;
	@%p142 bra 	$L__BB558_56;
	bra.uni 	$L__BB558_55;
$L__BB558_89:
	setp.gt.u32 	%p35, %r360, 31;
	@%p35 bra 	$L__BB558_168;
	mov.b32 	%r1099, 0;
$L__BB558_91:
	setp.eq.s32 	%p36, %r360, 0;
	add.s32 	%r267, %r1099, %r6;
	mul.lo.s32 	%r268, %r267, %r360;
	add.s32 	%r269, %r268, %r12;
	@%p36 bra 	$L__BB558_93;
	add.s32 	%r474, %r14, %r268;
	shl.b32 	%r475, %r474, 2;
	mov.u32 	%r476, _ZZ9cuda_gemmIiLi256ELi4ELi1ELi512ELi128ELi128ELi32ELi1ELi0EEviiiPT_S1_S1_iiE3Ash;
	add.s32 	%r477, %r476, %r475;
	ld.shared.u32 	%r1148, [%r477];
$L__BB558_93:
	setp.lt.s32 	%p37, %r360, 2;
	@%p37 bra 	$L__BB558_95;
	add.s32 	%r478, %r6, 1;
	and.b32  	%r479, %r478, 15;
	add.s32 	%r480, %r269, %r479;
	shl.b32 	%r481, %r480, 2;
	mov.u32 	%r482, _ZZ9cuda_gemmIiLi256ELi4ELi1ELi512ELi128ELi128ELi32ELi1ELi0EEviiiPT_S1_S1_iiE3Ash;
	add.s32 	%r483, %r482, %r481;
	ld.shared.u32 	%r1147, [%r483];
$L__BB558_95:
	setp.lt.s32 	%p38, %r360, 3;
	@%p38 bra 	$L__BB558_97;
	add.s32 	%r484, %r6, 2;
	and.b32  	%r485, %r484, 15;
	add.s32 	%r486, %r269, %r485;
	shl.b32 	%r487, %r486, 2;
	mov.u32 	%r488, _ZZ9cuda_gemmIiLi256ELi4ELi1ELi512ELi128ELi128ELi32ELi1ELi0EEviiiPT_S1_S1_iiE3Ash;
	add.s32 	%r489, %r488, %r487;
	ld.shared.u32 	%r1146, [%r489];
$L__BB558_97:
	setp.lt.s32 	%p39, %r360, 4;
	@%p39 bra 	$L__BB558_99;
	add.s32 	%r490, %r6, 3;
	and.b32  	%r491, %r490, 15;
	add.s32 	%r492, %r269, %r491;
	shl.b32 	%r493, %r492, 2;
	mov.u32 	%r494, _ZZ9cuda_gemmIiLi256ELi4ELi1ELi512ELi128ELi128ELi32ELi1ELi0EEviiiPT_S1_S1_iiE3Ash;
	add.s32 	%r495, %r494, %r493;
	ld.shared.u32 	%r1145, [%r495];
$L__BB558_99:
	setp.lt.s32 	%p40, %r360, 5;
	@%p40 bra 	$L__BB558_101;
	add.s32 	%r496, %r6, 4;
	and.b32  	%r497, %r496, 15;
	add.s32 	%r498, %r269, %r497;
	shl.b32 	%r499, %r498, 2;
	mov.u32 	%r500, _ZZ9cuda_gemmIiLi256ELi4ELi1ELi512ELi128ELi128ELi32ELi1ELi0EEviiiPT_S1_S1_iiE3Ash;
	add.s32 	%r501, %r500, %r499;
	ld.shared.u32 	%r1144, [%r501];
$L__BB558_101:
	setp.lt.s32 	%p41, %r360, 6;
	@%p41 bra 	$L__BB558_103;
	add.s32 	%r502, %r6, 5;
	and.b32  	%r503, %r502, 15;
	add.s32 	%r504, %r269, %r503;
	shl.b32 	%r505, %r504, 2;
	mov.u32 	%r506, _ZZ9cuda_gemmIiLi256ELi4ELi1ELi512ELi128ELi128ELi32ELi1ELi0EEviiiPT_S1_S1_iiE3Ash;
	add.s32 	%r507, %r506, %r505;
	ld.shared.u32 	%r1143, [%r507];
$L__BB558_103:
	setp.lt.s32 	%p42, %r360, 7;
	@%p42 bra 	$L__BB558_105;
	add.s32 	%r508, %r6, 6;
	and.b32  	%r509, %r508, 15;
	add.s32 	%r510, %r269, %r509;
	shl.b32 	%r511, %r510, 2;
	mov.u32 	%r512, _ZZ9cuda_gemmIiLi256ELi4ELi1ELi512ELi128ELi128ELi32ELi1ELi0EEviiiPT_S1_S1_iiE3Ash;
	add.s32 	%r513, %r512, %r511;
	ld.shared.u32 	%r1142, [%r513];
$L__BB558_105:
	setp.lt.s32 	%p43, %r360, 8;
	@%p43 bra 	$L__BB558_107;
	add.s32 	%r514, %r6, 7;
	and.b32  	%r515, %r514, 15;
	add.s32 	%r516, %r269, %r515;
	shl.b32 	%r517, %r516, 2;
	mov.u32 	%r518, _ZZ9cuda_gemmIiLi256ELi4ELi1ELi512ELi128ELi128ELi32ELi1ELi0EEviiiPT_S1_S1_iiE3Ash;
	add.s32 	%r519, %r518, %r517;
	ld.shared.u32 	%r1141, [%r519];
$L__BB558_107:
	setp.lt.s32 	%p44, %r360, 9;
	@%p44 bra 	$L__BB558_109;
	and.b32  	%r520, %r6, 15;
	xor.b32  	%r521, %r520, 8;
	add.s32 	%r522, %r269, %r521;
	shl.b32 	%r523, %r522, 2;
	mov.u32 	%r524, _ZZ9cuda_gemmIiLi256ELi4ELi1ELi512ELi128ELi128ELi32ELi1ELi0EEviiiPT_S1_S1_iiE3Ash;
	add.s32 	%r525, %r524, %r523;
	ld.shared.u32 	%r1140, [%r525];
$L__BB558_109:
	setp.lt.s32 	%p45, %r360, 10;
	@%p45 bra 	$L__BB558_111;
	add.s32 	%r526, %r6, 9;
	and.b32  	%r527, %r526, 15;
	add.s32 	%r528, %r269, %r527;
	shl.b32 	%r529, %r528, 2;
	mov.u32 	%r530, _ZZ9cuda_gemmIiLi256ELi4ELi1ELi512ELi128ELi128ELi32ELi1ELi0EEviiiPT_S1_S1_iiE3Ash;
	add.s32 	%r531, %r530, %r529;
	ld.shared.u32 	%r1139, [%r531];
$L__BB558_111:
	setp.lt.s32 	%p46, %r360, 11;
	@%p46 bra 	$L__BB558_113;
	add.s32 	%r532, %r6, 10;
	and.b32  	%r533, %r532, 15;
	add.s32 	%r534, %r269, %r533;
	shl.b32 	%r535, %r534, 2;
	mov.u32 	%r536, _ZZ9cuda_gemmIiLi256ELi4ELi1ELi512ELi128ELi128ELi32ELi1ELi0EEviiiPT_S1_S1_iiE3Ash;
	add.s32 	%r537, %r536, %r535;
	ld.shared.u32 	%r1138, [%r537];
$L__BB558_113:
	setp.lt.s32 	%p47, %r360, 12;
	@%p47 bra 	$L__BB558_115;
	add.s32 	%r538, %r6, 11;
	and.b32  	%r539, %r538, 15;
	add.s32 	%r540, %r269, %r539;
	shl.b32 	%r541, %r540, 2;
	mov.u32 	%r542, _ZZ9cuda_gemmIiLi256ELi4ELi1ELi512ELi128ELi128ELi32ELi1ELi0EEviiiPT_S1_S1_iiE3Ash;
	add.s32 	%r543, %r542, %r541;
	ld.shared.u32 	%r1137, [%r543];
$L__BB558_115:
	setp.lt.s32 	%p48, %r360, 13;
	@%p48 bra 	$L__BB558_117;
	add.s32 	%r544, %r6, 12;
	and.b32  	%r545, %r544, 15;
	add.s32 	%r546, %r269, %r545;
	shl.b32 	%r547, %r546, 2;
	mov.u32 	%r548, _ZZ9cuda_gemmIiLi256ELi4ELi1ELi512ELi128ELi128ELi32ELi1ELi0EEviiiPT_S1_S1_iiE3Ash;
	add.s32 	%r549, %r548, %r547;
	ld.shared.u32 	%r1136, [%r549];
$L__BB558_117:
	setp.lt.s32 	%p49, %r360, 14;
	@%p49 bra 	$L__BB558_119;
	add.s32 	%r550, %r6, 13;
	and.b32  	%r551, %r550, 15;
	add.s32 	%r552, %r269, %r551;
	shl.b32 	%r553, %r552, 2;
	mov.u32 	%r554, _ZZ9cuda_gemmIiLi256ELi4ELi1ELi512ELi128ELi128ELi32ELi1ELi0EEviiiPT_S1_S1_iiE3Ash;
	add.s32 	%r555, %r554, %r553;
	ld.shared.u32 	%r1135, [%r555];
$L__BB558_119:
	setp.lt.s32 	%p50, %r360, 15;
	@%p50 bra 	$L__BB558_121;
	add.s32 	%r556, %r6, 14;
	and.b32  	%r557, %r556, 15;
	add.s32 	%r558, %r269, %r557;
	shl.b32 	%r559, %r558, 2;
	mov.u32 	%r560, _ZZ9cuda_gemmIiLi256ELi4ELi1ELi512ELi128ELi128ELi32ELi1ELi0EEviiiPT_S1_S1_iiE3Ash;
	add.s32 	%r561, %r560, %r559;
	ld.shared.u32 	%r1134, [%r561];
$L__BB558_121:
	@%p1 bra 	$L__BB558_123;
	add.s32 	%r562, %r6, -1;
	and.b32  	%r563, %r562, 15;
	add.s32 	%r564, %r269, %r563;
	shl.b32 	%r565, %r564, 2;
	mov.u32 	%r566, _ZZ9cuda_gemmIiLi256ELi4ELi1ELi512ELi128ELi128ELi32ELi1ELi0EEviiiPT_S1_S1_iiE3Ash;
	add.s32 	%r567, %r566, %r565;
	ld.shared.u32 	%r1133, [%r567];
$L__BB558_123:
	setp.ge.s32 	%p52, %r7, %r13;
	@%p52 bra 	$L__BB558_158;
	mov.u32 	%r1116, %r7;
$L__BB558_125:
	mov.u32 	%r569, _ZZ9cuda_gemmIiLi256ELi4ELi1ELi512ELi128ELi128ELi32ELi1ELi0EEviiiPT_S1_S1_iiE11kron_fac_sh;
	mad.lo.s32 	%r303, %r1116, 516, %r569;
	mov.b32 	%r1118, 0;
	@%p36 bra 	$L__BB558_127;
	shl.b32 	%r570, %r22, 2;
	add.s32 	%r571, %r303, %r570;
	ld.shared.u32 	%r572, [%r571];
	mul.lo.s32 	%r1118, %r572, %r1148;
$L__BB558_127:
	@%p37 bra 	$L__BB558_129;
	shl.b32 	%r573, %r23, 2;
	add.s32 	%r574, %r303, %r573;
	ld.shared.u32 	%r575, [%r574+4];
	mad.lo.s32 	%r1118, %r575, %r1147, %r1118;
$L__BB558_129:
	@%p38 bra 	$L__BB558_131;
	shl.b32 	%r576, %r24, 2;
	add.s32 	%r577, %r303, %r576;
	ld.shared.u32 	%r578, [%r577+8];
	mad.lo.s32 	%r1118, %r578, %r1146, %r1118;
$L__BB558_131:
	@%p39 bra 	$L__BB558_133;
	shl.b32 	%r579, %r25, 2;
	add.s32 	%r580, %r303, %r579;
	ld.shared.u32 	%r581, [%r580+12];
	mad.lo.s32 	%r1118, %r581, %r1145, %r1118;
$L__BB558_133:
	setp.lt.s32 	%p57, %r360, 5;
	@%p57 bra 	$L__BB558_135;
	shl.b32 	%r582, %r26, 2;
	add.s32 	%r583, %r303, %r582;
	ld.shared.u32 	%r584, [%r583+16];
	mad.lo.s32 	%r1118, %r584, %r1144, %r1118;
$L__BB558_135:
	setp.lt.s32 	%p58, %r360, 6;
	@%p58 bra 	$L__BB558_137;
	shl.b32 	%r585, %r27, 2;
	add.s32 	%r586, %r303, %r585;
	ld.shared.u32 	%r587, [%r586+20];
	mad.lo.s32 	%r1118, %r587, %r1143, %r1118;
$L__BB558_137:
	setp.lt.s32 	%p59, %r360, 7;
	@%p59 bra 	$L__BB558_139;
	shl.b32 	%r588, %r28, 2;
	add.s32 	%r589, %r303, %r588;
	ld.shared.u32 	%r590, [%r589+24];
	mad.lo.s32 	%r1118, %r590, %r1142, %r1118;
$L__BB558_139:
	setp.lt.s32 	%p60, %r360, 8;
	@%p60 bra 	$L__BB558_141;
	shl.b32 	%r591, %r29, 2;
	add.s32 	%r592, %r303, %r591;
	ld.shared.u32 	%r593, [%r592+28];
	mad.lo.s32 	%r1118, %r593, %r1141, %r1118;
$L__BB558_141:
	setp.lt.s32 	%p61, %r360, 9;
	@%p61 bra 	$L__BB558_143;
	shl.b32 	%r594, %r30, 2;
	add.s32 	%r595, %r303, %r594;
	ld.shared.u32 	%r596, [%r595+32];
	mad.lo.s32 	%r1118, %r596, %r1140, %r1118;
$L__BB558_143:
	setp.lt.s32 	%p62, %r360, 10;
	@%p62 bra 	$L__BB558_145;
	shl.b32 	%r597, %r31, 2;
	add.s32 	%r598, %r303, %r597;
	ld.shared.u32 	%r599, [%r598+36];
	mad.lo.s32 	%r1118, %r599, %r1139, %r1118;
$L__BB558_145:
	setp.lt.s32 	%p63, %r360, 11;
	@%p63 bra 	$L__BB558_147;
	shl.b32 	%r600, %r32, 2;
	add.s32 	%r601, %r303, %r600;
	ld.shared.u32 	%r602, [%r601+40];
	mad.lo.s32 	%r1118, %r602, %r1138, %r1118;
$L__BB558_147:
	setp.lt.s32 	%p64, %r360, 12;
	@%p64 bra 	$L__BB558_149;
	shl.b32 	%r603, %r33, 2;
	add.s32 	%r604, %r303, %r603;
	ld.shared.u32 	%r605, [%r604+44];
	mad.lo.s32 	%r1118, %r605, %r1137, %r1118;
$L__BB558_149:
	setp.lt.s32 	%p65, %r360, 13;
	@%p65 bra 	$L__BB558_151;
	shl.b32 	%r606, %r34, 2;
	add.s32 	%r607, %r303, %r606;
	ld.shared.u32 	%r608, [%r607+48];
	mad.lo.s32 	%r1118, %r608, %r1136, %r1118;
$L__BB558_151:
	setp.lt.s32 	%p66, %r360, 14;
	@%p66 bra 	$L__BB558_153;
	shl.b32 	%r609, %r35, 2;
	add.s32 	%r610, %r303, %r609;
	ld.shared.u32 	%r611, [%r610+52];
	mad.lo.s32 	%r1118, %r611, %r1135, %r1118;
$L__BB558_153:
	setp.lt.s32 	%p67, %r360, 15;
	@%p67 bra 	$L__BB558_155;
	shl.b32 	%r612, %r36, 2;
	add.s32 	%r613, %r303, %r612;
	ld.shared.u32 	%r614, [%r613+56];
	mad.lo.s32 	%r1118, %r614, %r1134, %r1118;
$L__BB558_155:
	setp.lt.s32 	%p68, %r360, 16;
	@%p68 bra 	$L__BB558_157;
	shl.b32 	%r615, %r37, 2;
	add.s32 	%r616, %r303, %r615;
	ld.shared.u32 	%r617, [%r616+60];
	mad.lo.s32 	%r1118, %r617, %r1133, %r1118;
$L__BB558_157:
	mad.lo.s32 	%r618, %r1116, %r4, %r267;
	shl.b32 	%r619, %r618, 2;
	mov.u32 	%r620, _ZZ9cuda_gemmIiLi256ELi4ELi1ELi512ELi128ELi128ELi32ELi1ELi0EEviiiPT_S1_S1_iiE3Csh;
	add.s32 	%r621, %r620, %r619;
	st.shared.u32 	[%r621], %r1118;
	add.s32 	%r1116, %r1116, %r9;
	setp.lt.s32 	%p69, %r1116, %r13;
	@%p69 bra 	$L__BB558_125;
$L__BB558_158:
	add.s32 	%r1099, %r1099, %r5;
	setp.lt.s32 	%p70, %r1099, %r4;
	@%p70 bra 	$L__BB558_91;
$L__BB558_159:
	bar.sync 	0;
	@%p25 bra 	$L__BB558_166;
	setp.eq.s32 	%p145, %r21, 0;
	mov.u32 	%r925, %ctaid.x;
	shl.b32 	%r926, %r925, 7;
	shl.b32 	%r927, %r973, 9;
	add.s32 	%r354, %r927, %r926;
	mov.u32 	%r1149, %r1;
	@%p145 bra 	$L__BB558_164;
	setp.eq.s32 	%p146, %r21, 1;
	add.s32 	%r928, %r354, %r1;
	shl.b32 	%r929, %r1, 2;
	mov.u32 	%r930, _ZZ9cuda_gemmIiLi256ELi4ELi1ELi512ELi128ELi128ELi32ELi1ELi0EEviiiPT_S1_S1_iiE3Csh;
	add.s32 	%r931, %r930, %r929;
	ld.shared.u32 	%r932, [%r931];
	mul.wide.s32 	%rd28, %r928, 4;
	add.s64 	%rd8, %rd2, %rd28;
	st.global.u32 	[%rd8], %r932;
	mov.u32 	%r1149, %r16;
	@%p146 bra 	$L__BB558_164;
	setp.eq.s32 	%p147, %r21, 2;
	shl.b32 	%r933, %r1, 2;
	mov.u32 	%r934, _ZZ9cuda_gemmIiLi256ELi4ELi1ELi512ELi128ELi128ELi32ELi1ELi0EEviiiPT_S1_S1_iiE3Csh;
	add.s32 	%r935, %r934, %r933;
	add.s32 	%r936, %r935, %r18;
	ld.shared.u32 	%r937, [%r936];
	cvt.u64.u32 	%rd29, %r18;
	add.s64 	%rd9, %rd8, %rd29;
	st.global.u32 	[%rd9], %r937;
	mov.u32 	%r1149, %r19;
	@%p147 bra 	$L__BB558_164;
	cvt.u64.u32 	%rd30, %r18;
	shl.b32 	%r938, %r1, 2;
	mov.u32 	%r939, _ZZ9cuda_gemmIiLi256ELi4ELi1ELi512ELi128ELi128ELi32ELi1ELi0EEviiiPT_S1_S1_iiE3Csh;
	add.s32 	%r940, %r939, %r938;
	add.s32 	%r941, %r940, %r18;
	add.s32 	%r942, %r941, %r18;
	ld.shared.u32 	%r943, [%r942];
	add.s64 	%rd31, %rd9, %rd30;
	st.global.u32 	[%rd31], %r943;
	mov.u32 	%r1149, %r20;
$L__BB558_164:
	setp.lt.u32 	%p148, %r17, 3;
	@%p148 bra 	$L__BB558_166;
$L__BB558_165:
	add.s32 	%r944, %r354, %r1149;
	shl.b32 	%r945, %r1149, 2;
	mov.u32 	%r946, _ZZ9cuda_gemmIiLi256ELi4ELi1ELi512ELi128ELi128ELi32ELi1ELi0EEviiiPT_S1_S1_iiE3Csh;
	add.s32 	%r947, %r946, %r945;
	ld.shared.u32 	%r948, [%r947];
	mul.wide.s32 	%rd32, %r944, 4;
	add.s64 	%rd33, %rd2, %rd32;
	st.global.u32 	[%rd33], %r948;
	add.s32 	%r949, %r947, %r18;
	ld.shared.u32 	%r950, [%r949];
	add.s64 	%rd35, %rd33, %rd34;
	st.global.u32 	[%rd35], %r950;
	add.s32 	%r951, %r949, %r18;
	ld.shared.u32 	%r952, [%r951];
	add.s64 	%rd36, %rd35, %rd34;
	st.global.u32 	[%rd36], %r952;
	add.s32 	%r953, %r951, %r18;
	ld.shared.u32 	%r954, [%r953];
	add.s64 	%rd37, %rd36, %rd34;
	st.global.u32 	[%rd37], %r954;
	add.s32 	%r1149, %r18, %r1149;
	setp.lt.u32 	%p149, %r1149, 128;
	@%p149 bra 	$L__BB558_165;
$L__BB558_166:
	mov.u32 	%r955, %nctaid.y;
	add.s32 	%r973, %r973, %r955;
	shl.b32 	%r956, %r955, 2;
	setp.lt.u32 	%p150, %r973, %r956;
	@%p150 bra 	$L__BB558_2;
$L__BB558_167:
	ret;
$L__BB558_168:
	mov.b32 	%r1047, 0;
$L__BB558_169:
	setp.lt.s32 	%p71, %r360, 1;
	add.s32 	%r175, %r1047, %r6;
	mul.lo.s32 	%r176, %r175, %r360;
	add.s32 	%r177, %r176, %r12;
	@%p71 bra 	$L__BB558_171;
	add.s32 	%r623, %r14, %r176;
	shl.b32 	%r624, %r623, 2;
	mov.u32 	%r625, _ZZ9cuda_gemmIiLi256ELi4ELi1ELi512ELi128ELi128ELi32ELi1ELi0EEviiiPT_S1_S1_iiE3Ash;
	add.s32 	%r626, %r625, %r624;
	ld.shared.u32 	%r1148, [%r626];
$L__BB558_171:
	setp.lt.s32 	%p72, %r360, 2;
	@%p72 bra 	$L__BB558_173;
	add.s32 	%r627, %r6, 1;
	and.b32  	%r628, %r627, 15;
	add.s32 	%r629, %r177, %r628;
	shl.b32 	%r630, %r629, 2;
	mov.u32 	%r631, _ZZ9cuda_gemmIiLi256ELi4ELi1ELi512ELi128ELi128ELi32ELi1ELi0EEviiiPT_S1_S1_iiE3Ash;
	add.s32 	%r632, %r631, %r630;
	ld.shared.u32 	%r1147, [%r632];
$L__BB558_173:
	setp.lt.s32 	%p73, %r360, 3;
	@%p73 bra 	$L__BB558_175;
	add.s32 	%r633, %r6, 2;
	and.b32  	%r634, %r633, 15;
	add.s32 	%r635, %r177, %r634;
	shl.b32 	%r636, %r635, 2;
	mov.u32 	%r637, _ZZ9cuda_gemmIiLi256ELi4ELi1ELi512ELi128ELi128ELi32ELi1ELi0EEviiiPT_S1_S1_iiE3Ash;
	add.s32 	%r638, %r637, %r636;
	ld.shared.u32 	%r1146, [%r638];
$L__BB558_175:
	setp.lt.s32 	%p74, %r360, 4;
	@%p74 bra 	$L__BB558_177;
	add.s32 	%r639, %r6, 3;
	and.b32  	%r640, %r639, 15;
	add.s32 	%r641, %r177, %r640;
	shl.b32 	%r642, %r641, 2;
	mov.u32 	%r643, _ZZ9cuda_gemmIiLi256ELi4ELi1ELi512ELi128ELi128ELi32ELi1ELi0EEviiiPT_S1_S1_iiE3Ash;
	add.s32 	%r644, %r643, %r642;
	ld.shared.u32 	%r1145, [%r644];
$L__BB558_177:
	setp.lt.s32 	%p75, %r360, 5;
	@%p75 bra 	$L__BB558_179;
	add.s32 	%r645, %r6, 4;
	and.b32  	%r646, %r645, 15;
	add.s32 	%r647, %r177, %r646;
	shl.b32 	%r648, %r647, 2;
	mov.u32 	%r649, _ZZ9cuda_gemmIiLi256ELi4ELi1ELi512ELi128ELi128ELi32ELi1ELi0EEviiiPT_S1_S1_iiE3Ash;
	add.s32 	%r650, %r649, %r648;
	ld.shared.u32 	%r1144, [%r650];
$L__BB558_179:
	setp.lt.s32 	%p76, %r360, 6;
	@%p76 bra 	$L__BB558_181;
	add.s32 	%r651, %r6, 5;
	and.b32  	%r652, %r651, 15;
	add.s32 	%r653, %r177, %r652;
	shl.b32 	%r654, %r653, 2;
	mov.u32 	%r655, _ZZ9cuda_gemmIiLi256ELi4ELi1ELi512ELi128ELi128ELi32ELi1ELi0EEviiiPT_S1_S1_iiE3Ash;
	add.s32 	%r656, %r655, %r654;
	ld.shared.u32 	%r1143, [%r656];
$L__BB558_181:
	setp.lt.s32 	%p77, %r360, 7;
	@%p77 bra 	$L__BB558_183;
	add.s32 	%r657, %r6, 6;
	and.b32  	%r658, %r657, 15;
	add.s32 	%r659, %r177, %r658;
	shl.b32 	%r660, %r659, 2;
	mov.u32 	%r661, _ZZ9cuda_gemmIiLi256ELi4ELi1ELi512ELi128ELi128ELi32ELi1ELi0EEviiiPT_S1_S1_iiE3Ash;
	add.s32 	%r662, %r661, %r660;
	ld.shared.u32 	%r1142, [%r662];
$L__BB558_183:
	setp.lt.s32 	%p78, %r360, 8;
	@%p78 bra 	$L__BB558_185;
	add.s32 	%r663, %r6, 7;
	and.b32  	%r664, %r663, 15;
	add.s32 	%r665, %r177, %r664;
	shl.b32 	%r666, %r665, 2;
	mov.u32 	%r667, _ZZ9cuda_gemmIiLi256ELi4ELi1ELi512ELi128ELi128ELi32ELi1ELi0EEviiiPT_S1_S1_iiE3Ash;
	add.s32 	%r668, %r667, %r666;
	ld.shared.u32 	%r1141, [%r668];
$L__BB558_185:
	setp.lt.s32 	%p79, %r360, 9;
	@%p79 bra 	$L__BB558_187;
	and.b32  	%r669, %r6, 15;
	xor.b32  	%r670, %r669, 8;
	add.s32 	%r671, %r177, %r670;
	shl.b32 	%r672, %r671, 2;
	mov.u32 	%r673, _ZZ9cuda_gemmIiLi256ELi4ELi1ELi512ELi128ELi128ELi32ELi1ELi0EEviiiPT_S1_S1_iiE3Ash;
	add.s32 	%r674, %r673, %r672;
	ld.shared.u32 	%r1140, [%r674];
$L__BB558_187:
	setp.lt.s32 	%p80, %r360, 10;
	@%p80 bra 	$L__BB558_189;
	add.s32 	%r675, %r6, 9;
	and.b32  	%r676, %r675, 15;
	add.s32 	%r677, %r177, %r676;
	shl.b32 	%r678, %r677, 2;
	mov.u32 	%r679, _ZZ9cuda_gemmIiLi256ELi4ELi1ELi512ELi128ELi128ELi32ELi1ELi0EEviiiPT_S1_S1_iiE3Ash;
	add.s32 	%r680, %r679, %r678;
	ld.shared.u32 	%r1139, [%r680];
$L__BB558_189:
	setp.lt.s32 	%p81, %r360, 11;
	@%p81 bra 	$L__BB558_191;
	add.s32 	%r681, %r6, 10;
	and.b32  	%r682, %r681, 15;
	add.s32 	%r683, %r177, %r682;
	shl.b32 	%r684, %r683, 2;
	mov.u32 	%r685, _ZZ9cuda_gemmIiLi256ELi4ELi1ELi512ELi128ELi128ELi32ELi1ELi0EEviiiPT_S1_S1_iiE3Ash;
	add.s32 	%r686, %r685, %r684;
	ld.shared.u32 	%r1138, [%r686];
$L__BB558_191:
	setp.lt.s32 	%p82, %r360, 12;
	@%p82 bra 	$L__BB558_193;
	add.s32 	%r687, %r6, 11;
	and.b32  	%r688, %r687, 15;
	add.s32 	%r689, %r177, %r688;
	shl.b32 	%r690, %r689, 2;
	mov.u32 	%r691, _ZZ9cuda_gemmIiLi256ELi4ELi1ELi512ELi128ELi128ELi32ELi1ELi0EEviiiPT_S1_S1_iiE3Ash;
	add.s32 	%r692, %r691, %r690;
	ld.shared.u32 	%r1137, [%r692];
$L__BB558_193:
	setp.lt.s32 	%p83, %r360, 13;
	@%p83 bra 	$L__BB558_195;
	add.s32 	%r693, %r6, 12;
	and.b32  	%r694, %r693, 15;
	add.s32 	%r695, %r177, %r694;
	shl.b32 	%r696, %r695, 2;
	mov.u32 	%r697, _ZZ9cuda_gemmIiLi256ELi4ELi1ELi512ELi128ELi128ELi32ELi1ELi0EEviiiPT_S1_S1_iiE3Ash;
	add.s32 	%r698, %r697, %r696;
	ld.shared.u32 	%r1136, [%r698];
$L__BB558_195:
	setp.lt.s32 	%p84, %r360, 14;
	@%p84 bra 	$L__BB558_197;
	add.s32 	%r699, %r6, 13;
	and.b32  	%r700, %r699, 15;
	add.s32 	%r701, %r177, %r700;
	shl.b32 	%r702, %r701, 2;
	mov.u32 	%r703, _ZZ9cuda_gemmIiLi256ELi4ELi1ELi512ELi128ELi128ELi32ELi1ELi0EEviiiPT_S1_S1_iiE3Ash;
	add.s32 	%r704, %r703, %r702;
	ld.shared.u32 	%r1135, [%r704];
$L__BB558_197:
	setp.lt.s32 	%p85, %r360, 15;
	@%p85 bra 	$L__BB558_199;
	add.s32 	%r705, %r6, 14;
	and.b32  	%r706, %r705, 15;
	add.s32 	%r707, %r177, %r706;
	shl.b32 	%r708, %r707, 2;
	mov.u32 	%r709, _ZZ9cuda_gemmIiLi256ELi4ELi1ELi512ELi128ELi128ELi32ELi1ELi0EEviiiPT_S1_S1_iiE3Ash;
	add.s32 	%r710, %r709, %r708;
	ld.shared.u32 	%r1134, [%r710];
$L__BB558_199:
	setp.lt.s32 	%p86, %r360, 16;
	@%p86 bra 	$L__BB558_201;
	add.s32 	%r711, %r6, -1;
	and.b32  	%r712, %r711, 15;
	add.s32 	%r713, %r177, %r712;
	shl.b32 	%r714, %r713, 2;
	mov.u32 	%r715, _ZZ9cuda_gemmIiLi256ELi4ELi1ELi512ELi128ELi128ELi32ELi1ELi0EEviiiPT_S1_S1_iiE3Ash;
	add.s32 	%r716, %r715, %r714;
	ld.shared.u32 	%r1133, [%r716];
$L__BB558_201:
	setp.ge.s32 	%p87, %r7, %r13;
	mov.u32 	%r1064, %r7;
	@%p87 bra 	$L__BB558_202;
	bra.uni 	$L__BB558_203;
$L__BB558_202:
	add.s32 	%r1047, %r1047, %r5;
	setp.lt.s32 	%p108, %r1047, %r4;
	@%p108 bra 	$L__BB558_169;
	bra.uni 	$L__BB558_159;
$L__BB558_203:
	mov.u32 	%r718, _ZZ9cuda_gemmIiLi256ELi4ELi1ELi512ELi128ELi128ELi32ELi1ELi0EEviiiPT_S1_S1_iiE11kron_fac_sh;
	mad.lo.s32 	%r212, %r1064, 516, %r718;
	mov.b32 	%r1066, 0;
	@%p71 bra 	$L__BB558_205;
	shl.b32 	%r719, %r22, 2;
	add.s32 	%r720, %r212, %r719;
	ld.shared.u32 	%r721, [%r720];
	mul.lo.s32 	%r1066, %r721, %r1148;
$L__BB558_205:
	@%p72 bra 	$L__BB558_207;
	shl.b32 	%r722, %r23, 2;
	add.s32 	%r723, %r212, %r722;
	ld.shared.u32 	%r724, [%r723+4];
	mad.lo.s32 	%r1066, %r724, %r1147, %r1066;
$L__BB558_207:
	@%p73 bra 	$L__BB558_209;
	shl.b32 	%r725, %r24, 2;
	add.s32 	%r726, %r212, %r725;
	ld.shared.u32 	%r727, [%r726+8];
	mad.lo.s32 	%r1066, %r727, %r1146, %r1066;
$L__BB558_209:
	setp.lt.s32 	%p91, %r360, 4;
	@%p91 bra 	$L__BB558_211;
	shl.b32 	%r728, %r25, 2;
	add.s32 	%r729, %r212, %r728;
	ld.shared.u32 	%r730, [%r729+12];
	mad.lo.s32 	%r1066, %r730, %r1145, %r1066;
$L__BB558_211:
	setp.lt.s32 	%p92, %r360, 5;
	@%p92 bra 	$L__BB558_213;
	shl.b32 	%r731, %r26, 2;
	add.s32 	%r732, %r212, %r731;
	ld.shared.u32 	%r733, [%r732+16];
	mad.lo.s32 	%r1066, %r733, %r1144, %r1066;
$L__BB558_213:
	setp.lt.s32 	%p93, %r360, 6;
	@%p93 bra 	$L__BB558_215;
	shl.b32 	%r734, %r27, 2;
	add.s32 	%r735, %r212, %r734;
	ld.shared.u32 	%r736, [%r735+20];
	mad.lo.s32 	%r1066, %r736, %r1143, %r1066;
$L__BB558_215:
	setp.lt.s32 	%p94, %r360, 7;
	@%p94 bra 	$L__BB558_217;
	shl.b32 	%r737, %r28, 2;
	add.s32 	%r738, %r212, %r737;
	ld.shared.u32 	%r739, [%r738+24];
	mad.lo.s32 	%r1066, %r739, %r1142, %r1066;
$L__BB558_217:
	setp.lt.s32 	%p95, %r360, 8;
	@%p95 bra 	$L__BB558_219;
	shl.b32 	%r740, %r29, 2;
	add.s32 	%r741, %r212, %r740;
	ld.shared.u32 	%r742, [%r741+28];
	mad.lo.s32 	%r1066, %r742, %r1141, %r1066;
$L__BB558_219:
	setp.lt.s32 	%p96, %r360, 9;
	@%p96 bra 	$L__BB558_221;
	shl.b32 	%r743, %r30, 2;
	add.s32 	%r744, %r212, %r743;
	ld.shared.u32 	%r745, [%r744+32];
	mad.lo.s32 	%r1066, %r745, %r1140, %r1066;
$L__BB558_221:
	setp.lt.s32 	%p97, %r360, 10;
	@%p97 bra 	$L__BB558_223;
	shl.b32 	%r746, %r31, 2;
	add.s32 	%r747, %r212, %r746;
	ld.shared.u32 	%r748, [%r747+36];
	mad.lo.s32 	%r1066, %r748, %r1139, %r1066;
$L__BB558_223:
	setp.lt.s32 	%p98, %r360, 11;
	@%p98 bra 	$L__BB558_225;
	shl.b32 	%r749, %r32, 2;
	add.s32 	%r750, %r212, %r749;
	ld.shared.u32 	%r751, [%r750+40];
	mad.lo.s32 	%r1066, %r751, %r1138, %r1066;
$L__BB558_225:
	setp.lt.s32 	%p99, %r360, 12;
	@%p99 bra 	$L__BB558_227;
	shl.b32 	%r752, %r33, 2;
	add.s32 	%r753, %r212, %r752;
	ld.shared.u32 	%r754, [%r753+44];
	mad.lo.s32 	%r1066, %r754, %r1137, %r1066;
$L__BB558_227:
	setp.lt.s32 	%p100, %r360, 13;
	@%p100 bra 	$L__BB558_229;
	shl.b32 	%r755, %r34, 2;
	add.s32 	%r756, %r212, %r755;
	ld.shared.u32 	%r757, [%r756+48];
	mad.lo.s32 	%r1066, %r757, %r1136, %r1066;
$L__BB558_229:
	setp.lt.s32 	%p101, %r360, 14;
	@%p101 bra 	$L__BB558_231;
	shl.b32 	%r758, %r35, 2;
	add.s32 	%r759, %r212, %r758;
	ld.shared.u32 	%r760, [%r759+52];
	mad.lo.s32 	%r1066, %r760, %r1135, %r1066;
$L__BB558_231:
	setp.lt.s32 	%p102, %r360, 15;
	@%p102 bra 	$L__BB558_233;
	shl.b32 	%r761, %r36, 2;
	add.s32 	%r762, %r212, %r761;
	ld.shared.u32 	%r763, [%r762+56];
	mad.lo.s32 	%r1066, %r763, %r1134, %r1066;
$L__BB558_233:
	setp.lt.s32 	%p103, %r360, 16;
	@%p103 bra 	$L__BB558_235;
	shl.b32 	%r764, %r37, 2;
	add.s32 	%r765, %r212, %r764;
	ld.shared.u32 	%r766, [%r765+60];
	mad.lo.s32 	%r1066, %r766, %r1133, %r1066;
$L__BB558_235:
	mov.u32 	%r1080, %r2;
$L__BB558_236:
	shr.u32 	%r246, %r1080, 1;
	shfl.sync.down.b32	%r767|%p104, %r1066, %r246, %r15, -1;
	add.s32 	%r1066, %r767, %r1066;
	setp.gt.u32 	%p105, %r1080, 3;
	mov.u32 	%r1080, %r246;
	@%p105 bra 	$L__BB558_236;
	and.b32  	%r768, %r1, 31;
	rem.u32 	%r769, %r768, %r3;
	setp.eq.s32 	%p106, %r769, 0;
	@%p106 bra 	$L__BB558_238;
	bra.uni 	$L__BB558_239;
$L__BB558_238:
	mad.lo.s32 	%r770, %r1064, %r4, %r175;
	shl.b32 	%r771, %r770, 2;
	mov.u32 	%r772, _ZZ9cuda_gemmIiLi256ELi4ELi1ELi512ELi128ELi128ELi32ELi1ELi0EEviiiPT_S1_S1_iiE3Csh;
	add.s32 	%r773, %r772, %r771;
	st.shared.u32 	[%r773], %r1066;
$L__BB558_239:
	add.s32 	%r1064, %r1064, %r9;
	setp.lt.s32 	%p107, %r1064, %r13;
	@%p107 bra 	$L__BB558_203;
	bra.uni 	$L__BB558_202;

}
	// .globl	_Z9cuda_gemmIiLi256ELi4ELi1ELi512ELi128ELi128ELi32ELi1ELi1EEviiiPT_S1_S1_ii
.visible .entry _Z9cuda_gemmIiLi256ELi4ELi1ELi512ELi128ELi128ELi32ELi1ELi1EEviiiPT_S1_S1_ii(
	.param .u32 _Z9cuda_gemmIiLi256ELi4ELi1ELi512ELi128ELi128ELi32ELi1ELi1EEviiiPT_S1_S1_ii_param_0,
	.param .u32 _Z9cuda_gemmIiLi256ELi4ELi1ELi512ELi128ELi128ELi32ELi1ELi1EEviiiPT_S1_S1_ii_param_1,
	.param .u32 _Z9cuda_gemmIiLi256ELi4ELi1ELi512ELi128ELi128ELi32ELi1ELi1EEviiiPT_S1_S1_ii_param_2,
	.param .u64 .ptr .align 1 _Z9cuda_gemmIiLi256ELi4ELi1ELi512ELi128ELi128ELi32ELi1ELi1EEviiiPT_S1_S1_ii_param_3,
	.param .u64 .ptr .align 1 _Z9cuda_gemmIiLi256ELi4ELi1ELi512ELi128ELi128ELi32ELi1ELi1EEviiiPT_S1_S1_ii_param_4,
	.param .u64 .ptr .align 1 _Z9cuda_gemmIiLi256ELi4ELi1ELi512ELi128ELi128ELi32ELi1ELi1EEviiiPT_S1_S1_ii_param_5,
	.param .u32 _Z9cuda_gemmIiLi256ELi4ELi1ELi512ELi128ELi128ELi32ELi1ELi1EEviiiPT_S1_S1_ii_param_6,
	.param .u32 _Z9cuda_gemmIiLi256ELi4ELi1ELi512ELi128ELi128ELi32ELi1ELi1EEviiiPT_S1_S1_ii_param_7
)
.maxntid 256
{
	.reg .pred 	%p<33>;
	.reg .b16 	%rs<13>;
	.reg .b32 	%r<246>;
	.reg .b64 	%rd<50>;
	// demoted variable
	.shared .align 128 .b8 _ZZ9cuda_gemmIiLi256ELi4ELi1ELi512ELi128ELi128ELi32ELi1ELi1EEviiiPT_S1_S1_iiE11kron_fac_sh[16512];
	// demoted variable
	.shared .align 128 .b8 _ZZ9cuda_gemmIiLi256ELi4ELi1ELi512ELi128ELi128ELi32ELi1ELi1EEviiiPT_S1_S1_iiE3Ash[2048];
	// demoted variable
	.shared .align 128 .b8 _ZZ9cuda_gemmIiLi256ELi4ELi1ELi512ELi128ELi128ELi32ELi1ELi1EEviiiPT_S1_S1_iiE3Csh[512];
	ld.param.u64 	%rd14, [_Z9cuda_gemmIiLi256ELi4ELi1ELi512ELi128ELi128ELi32ELi1ELi1EEviiiPT_S1_S1_ii_param_3];
	ld.param.u64 	%rd15, [_Z9cuda_gemmIiLi256ELi4ELi1ELi512ELi128ELi128ELi32ELi1ELi1EEviiiPT_S1_S1_ii_param_4];
	ld.param.u64 	%rd16, [_Z9cuda_gemmIiLi256ELi4ELi1ELi512ELi128ELi128ELi32ELi1ELi1EEviiiPT_S1_S1_ii_param_5];
	cvta.to.global.u64 	%rd1, %rd14;
	cvta.to.global.u64 	%rd2, %rd15;
	cvta.to.global.u64 	%rd3, %rd16;
	mov.u32 	%r1, %tid.x;
	shr.u32 	%r81, %r1, 3;
	and.b32  	%r2, %r81, 3;
	shr.u32 	%r3, %r1, 5;
	mov.u32 	%r4, %ntid.x;
	shr.u32 	%r5, %r4, 5;
	mov.u32 	%r234, %ctaid.y;
	mov.u32 	%r7, %nctaid.y;
	shl.b32 	%r8, %r7, 2;
	setp.ge.u32 	%p1, %r234, %r8;
	@%p1 bra 	$L__BB559_33;
	mov.u32 	%r82, %ctaid.x;
	shl.b32 	%r83, %r82, 5;
	and.b32  	%r84, %r1, 31;
	or.b32  	%r9, %r83, %r84;
	mov.u32 	%r85, _ZZ9cuda_gemmIiLi256ELi4ELi1ELi512ELi128ELi128ELi32ELi1ELi1EEviiiPT_S1_S1_iiE11kron_fac_sh;
	mad.lo.s32 	%r10, %r84, 516, %r85;
	shl.b32 	%r86, %r1, 4;
	and.b32  	%r87, %r86, 112;
	shl.b32 	%r88, %r2, 7;
	or.b32  	%r89, %r88, %r87;
	mad.lo.s32 	%r11, %r2, -127, %r89;
	and.b32  	%r12, %r1, 7;
	shl.b32 	%r13, %r82, 7;
	add.s32 	%r14, %r1, %r4;
	cvt.u16.u32 	%rs4, %r14;
	sub.s16 	%rs5, 511, %rs4;
	cvt.u16.u32 	%rs6, %r4;
	div.u16 	%rs1, %rs5, %rs6;
	max.u32 	%r90, %r14, 128;
	setp.lt.u32 	%p2, %r14, 128;
	selp.u32 	%r91, 1, 0, %p2;
	add.s32 	%r92, %r14, %r91;
	sub.s32 	%r93, %r90, %r92;
	div.u32 	%r94, %r93, %r4;
	add.s32 	%r15, %r94, %r91;
	add.s32 	%r95, %r15, 1;
	add.s32 	%r16, %r3, %r5;
	and.b16  	%rs2, %rs1, 3;
	shl.b32 	%r96, %r1, 2;
	mov.u32 	%r97, _ZZ9cuda_gemmIiLi256ELi4ELi1ELi512ELi128ELi128ELi32ELi1ELi1EEviiiPT_S1_S1_iiE3Ash;
	add.s32 	%r17, %r97, %r96;
	shl.b32 	%r18, %r4, 2;
	add.s32 	%r19, %r17, %r18;
	add.s32 	%r20, %r14, %r4;
	add.s32 	%r21, %r20, %r4;
	and.b32  	%r22, %r95, 3;
	mov.u32 	%r98, _ZZ9cuda_gemmIiLi256ELi4ELi1ELi512ELi128ELi128ELi32ELi1ELi1EEviiiPT_S1_S1_iiE3Csh;
	add.s32 	%r23, %r98, %r96;
	add.s32 	%r24, %r23, %r18;
	add.s32 	%r25, %r24, %r18;
	cvt.u16.u32 	%rs7, %r16;
	xor.b16  	%rs8, %rs7, 127;
	and.b16  	%rs9, %rs8, 255;
	cvt.u16.u32 	%rs10, %r5;
	and.b16  	%rs11, %rs10, 255;
	div.u16 	%rs12, %rs9, %rs11;
	and.b16  	%rs3, %rs12, 3;
	shl.b32 	%r99, %r3, 7;
	add.s32 	%r100, %r99, %r9;
	mul.wide.u32 	%rd17, %r100, 4;
	add.s64 	%rd4, %rd2, %rd17;
	shl.b32 	%r101, %r3, 2;
	add.s32 	%r26, %r10, %r101;
	shl.b32 	%r102, %r16, 7;
	add.s32 	%r103, %r102, %r9;
	mul.wide.u32 	%rd18, %r103, 4;
	add.s64 	%rd5, %rd2, %rd18;
	shl.b32 	%r27, %r5, 2;
	add.s32 	%r28, %r26, %r27;
	add.s32 	%r29, %r16, %r5;
	shl.b32 	%r104, %r29, 7;
	add.s32 	%r105, %r104, %r9;
	mul.wide.u32 	%rd19, %r105, 4;
	add.s64 	%rd6, %rd2, %rd19;
	add.s32 	%r30, %r28, %r27;
	or.b32  	%r106, %r89, %r2;
	shl.b32 	%r107, %r106, 2;
	add.s32 	%r31, %r97, %r107;
	add.s32 	%r32, %r31, 32;
	add.s32 	%r108, %r2, 13;
	and.b32  	%r109, %r108, 15;
	or.b32  	%r110, %r89, %r109;
	shl.b32 	%r111, %r110, 2;
	add.s32 	%r33, %r97, %r111;
	add.s32 	%r112, %r2, 14;
	and.b32  	%r113, %r112, 15;
	or.b32  	%r114, %r89, %r113;
	shl.b32 	%r115, %r114, 2;
	add.s32 	%r34, %r97, %r115;
	add.s32 	%r116, %r2, -1;
	and.b32  	%r117, %r116, 15;
	or.b32  	%r118, %r89, %r117;
	shl.b32 	%r119, %r118, 2;
	add.s32 	%r35, %r97, %r119;
	shl.b32 	%r36, %r4, 4;
	shl.b32 	%r37, %r4, 3;
	mul.lo.s32 	%r38, %r4, 12;
	mul.wide.u32 	%rd20, %r4, 4;
	add.s64 	%rd7, %rd1, %rd20;
	mul.wide.u32 	%rd21, %r4, 8;
	add.s64 	%rd8, %rd1, %rd21;
	mul.wide.u32 	%rd22, %r4, 12;
	add.s64 	%rd9, %rd1, %rd22;
	shl.b32 	%r169, %r11, 2;
$L__BB559_2:
	setp.eq.s16 	%p3, %rs2, 2;
	shl.b32 	%r40, %r234, 9;
	mov.u32 	%r235, %r1;
	@%p3 bra 	$L__BB559_6;
	setp.eq.s16 	%p4, %rs2, 3;
	add.s32 	%r120, %r40, %r1;
	mul.wide.s32 	%rd23, %r120, 4;
	add.s64 	%rd10, %rd1, %rd23;
	ld.global.u32 	%r121, [%rd10];
	st.shared.u32 	[%r17], %r121;
	mov.u32 	%r235, %r14;
	@%p4 bra 	$L__BB559_6;
	setp.eq.s16 	%p5, %rs2, 0;
	cvt.u64.u32 	%rd24, %r18;
	add.s64 	%rd11, %rd10, %rd24;
	ld.global.u32 	%r122, [%rd11];
	st.shared.u32 	[%r19], %r122;
	mov.u32 	%r235, %r20;
	@%p5 bra 	$L__BB559_6;
	cvt.u64.u32 	%rd25, %r18;
	add.s64 	%rd26, %rd11, %rd25;
	ld.global.u32 	%r123, [%rd26];
	add.s32 	%r124, %r19, %r18;
	st.shared.u32 	[%r124], %r123;
	mov.u32 	%r235, %r21;
$L__BB559_6:
	setp.lt.u16 	%p6, %rs1, 2;
	@%p6 bra 	$L__BB559_9;
	shl.b32 	%r125, %r235, 2;
	mov.u32 	%r126, _ZZ9cuda_gemmIiLi256ELi4ELi1ELi512ELi128ELi128ELi32ELi1ELi1EEviiiPT_S1_S1_iiE3Ash;
	add.s32 	%r238, %r126, %r125;
	add.s32 	%r237, %r235, %r40;
$L__BB559_8:
	mul.wide.s32 	%rd27, %r237, 4;
	add.s64 	%rd28, %rd7, %rd27;
	add.s64 	%rd29, %rd8, %rd27;
	add.s64 	%rd30, %rd9, %rd27;
	add.s64 	%rd31, %rd1, %rd27;
	ld.global.u32 	%r127, [%rd31];
	st.shared.u32 	[%r238], %r127;
	ld.global.u32 	%r128, [%rd28];
	add.s32 	%r129, %r238, %r18;
	st.shared.u32 	[%r129], %r128;
	ld.global.u32 	%r130, [%rd29];
	add.s32 	%r131, %r238, %r37;
	st.shared.u32 	[%r131], %r130;
	ld.global.u32 	%r132, [%rd30];
	add.s32 	%r133, %r238, %r38;
	st.shared.u32 	[%r133], %r132;
	add.s32 	%r235, %r235, %r18;
	add.s32 	%r238, %r238, %r36;
	add.s32 	%r237, %r237, %r18;
	setp.lt.u32 	%p7, %r235, 512;
	@%p7 bra 	$L__BB559_8;
$L__BB559_9:
	setp.gt.u32 	%p8, %r1, 127;
	@%p8 bra 	$L__BB559_16;
	setp.eq.s32 	%p9, %r22, 0;
	mov.u32 	%r236, %r1;
	@%p9 bra 	$L__BB559_14;
	setp.eq.s32 	%p10, %r22, 1;
	mov.b32 	%r134, 0;
	st.shared.u32 	[%r23], %r134;
	mov.u32 	%r236, %r14;
	@%p10 bra 	$L__BB559_14;
	setp.eq.s32 	%p11, %r22, 2;
	mov.b32 	%r135, 0;
	st.shared.u32 	[%r24], %r135;
	mov.u32 	%r236, %r20;
	@%p11 bra 	$L__BB559_14;
	mov.b32 	%r136, 0;
	st.shared.u32 	[%r25], %r136;
	mov.u32 	%r236, %r21;
$L__BB559_14:
	setp.lt.u32 	%p12, %r15, 3;
	@%p12 bra 	$L__BB559_16;
$L__BB559_15:
	shl.b32 	%r137, %r236, 2;
	mov.u32 	%r138, _ZZ9cuda_gemmIiLi256ELi4ELi1ELi512ELi128ELi128ELi32ELi1ELi1EEviiiPT_S1_S1_iiE3Csh;
	add.s32 	%r139, %r138, %r137;
	mov.b32 	%r140, 0;
	st.shared.u32 	[%r139], %r140;
	add.s32 	%r141, %r139, %r18;
	st.shared.u32 	[%r141], %r140;
	add.s32 	%r142, %r141, %r18;
	st.shared.u32 	[%r142], %r140;
	add.s32 	%r143, %r142, %r18;
	st.shared.u32 	[%r143], %r140;
	add.s32 	%r236, %r18, %r236;
	setp.lt.u32 	%p13, %r236, 128;
	@%p13 bra 	$L__BB559_15;
$L__BB559_16:
	setp.eq.s16 	%p14, %rs3, 2;
	mov.u32 	%r241, %r3;
	@%p14 bra 	$L__BB559_20;
	setp.eq.s16 	%p15, %rs3, 3;
	ld.global.u32 	%r144, [%rd4];
	st.shared.u32 	[%r26], %r144;
	mov.u32 	%r241, %r16;
	@%p15 bra 	$L__BB559_20;
	setp.eq.s16 	%p16, %rs3, 0;
	ld.global.u32 	%r145, [%rd5];
	st.shared.u32 	[%r28], %r145;
	mov.u32 	%r241, %r29;
	@%p16 bra 	$L__BB559_20;
	add.s32 	%r241, %r29, %r5;
	ld.global.u32 	%r146, [%rd6];
	st.shared.u32 	[%r30], %r146;
$L__BB559_20:
	shl.b32 	%r147, %r241, 7;
	add.s32 	%r148, %r147, %r9;
	mul.wide.u32 	%rd32, %r148, 4;
	add.s64 	%rd33, %rd2, %rd32;
	ld.global.u32 	%r149, [%rd33];
	shl.b32 	%r150, %r241, 2;
	add.s32 	%r151, %r10, %r150;
	st.shared.u32 	[%r151], %r149;
	add.s32 	%r152, %r241, %r5;
	shl.b32 	%r153, %r152, 7;
	add.s32 	%r154, %r153, %r9;
	mul.wide.u32 	%rd34, %r154, 4;
	add.s64 	%rd35, %rd2, %rd34;
	ld.global.u32 	%r155, [%rd35];
	add.s32 	%r156, %r151, %r27;
	st.shared.u32 	[%r156], %r155;
	add.s32 	%r157, %r152, %r5;
	shl.b32 	%r158, %r157, 7;
	add.s32 	%r159, %r158, %r9;
	mul.wide.u32 	%rd36, %r159, 4;
	add.s64 	%rd37, %rd2, %rd36;
	ld.global.u32 	%r160, [%rd37];
	add.s32 	%r161, %r156, %r27;
	st.shared.u32 	[%r161], %r160;
	add.s32 	%r162, %r157, %r5;
	shl.b32 	%r163, %r162, 7;
	add.s32 	%r164, %r163, %r9;
	mul.wide.u32 	%rd38, %r164, 4;
	add.s64 	%rd39, %rd2, %rd38;
	ld.global.u32 	%r165, [%rd39];
	add.s32 	%r166, %r161, %r27;
	st.shared.u32 	[%r166], %r165;
	add.s32 	%r241, %r27, %r241;
	setp.lt.u32 	%p17, %r241, 128;
	@%p17 bra 	$L__BB559_20;
	bar.sync 	0;
	ld.shared.u32 	%r57, [%r31];
	ld.shared.u32 	%r58, [%r31+4];
	ld.shared.u32 	%r59, [%r31+8];
	ld.shared.u32 	%r60, [%r31+12];
	ld.shared.u32 	%r61, [%r31+16];
	ld.shared.u32 	%r62, [%r31+20];
	ld.shared.u32 	%r63, [%r31+24];
	ld.shared.u32 	%r64, [%r31+28];
	ld.shared.u32 	%r65, [%r32];
	ld.shared.u32 	%r66, [%r31+36];
	ld.shared.u32 	%r67, [%r31+40];
	ld.shared.u32 	%r68, [%r31+44];
	ld.shared.u32 	%r69, [%r31+48];
	ld.shared.u32 	%r70, [%r33];
	ld.shared.u32 	%r71, [%r34];
	ld.shared.u32 	%r72, [%r35];
	mov.u32 	%r243, %r3;
$L__BB559_22:
	setp.eq.s32 	%p18, %r2, 0;
	setp.lt.u32 	%p19, %r2, 2;
	setp.eq.s32 	%p20, %r2, 3;
	setp.ne.s32 	%p21, %r12, 0;
	mov.u32 	%r167, _ZZ9cuda_gemmIiLi256ELi4ELi1ELi512ELi128ELi128ELi32ELi1ELi1EEviiiPT_S1_S1_iiE11kron_fac_sh;
	mad.lo.s32 	%r168, %r243, 516, %r167;
	add.s32 	%r170, %r168, %r169;
	ld.shared.u32 	%r171, [%r170];
	mul.lo.s32 	%r172, %r171, %r57;
	ld.shared.u32 	%r173, [%r170+4];
	mad.lo.s32 	%r174, %r173, %r58, %r172;
	ld.shared.u32 	%r175, [%r170+8];
	mad.lo.s32 	%r176, %r175, %r59, %r174;
	ld.shared.u32 	%r177, [%r170+12];
	mad.lo.s32 	%r178, %r177, %r60, %r176;
	ld.shared.u32 	%r179, [%r170+16];
	mad.lo.s32 	%r180, %r179, %r61, %r178;
	ld.shared.u32 	%r181, [%r170+20];
	mad.lo.s32 	%r182, %r181, %r62, %r180;
	ld.shared.u32 	%r183, [%r170+24];
	mad.lo.s32 	%r184, %r183, %r63, %r182;
	ld.shared.u32 	%r185, [%r170+28];
	mad.lo.s32 	%r186, %r185, %r64, %r184;
	ld.shared.u32 	%r187, [%r170+32];
	mad.lo.s32 	%r188, %r187, %r65, %r186;
	ld.shared.u32 	%r189, [%r170+36];
	mad.lo.s32 	%r190, %r189, %r66, %r188;
	ld.shared.u32 	%r191, [%r170+40];
	mad.lo.s32 	%r192, %r191, %r67, %r190;
	ld.shared.u32 	%r193, [%r170+44];
	mad.lo.s32 	%r194, %r193, %r68, %r192;
	ld.shared.u32 	%r195, [%r170+48];
	mad.lo.s32 	%r196, %r195, %r69, %r194;
	selp.b32 	%r197, -64, 0, %p20;
	add.s32 	%r198, %r170, %r197;
	ld.shared.u32 	%r199, [%r198+52];
	mad.lo.s32 	%r200, %r199, %r70, %r196;
	selp.b32 	%r201, 0, -64, %p19;
	add.s32 	%r202, %r170, %r201;
	ld.shared.u32 	%r203, [%r202+56];
	mad.lo.s32 	%r204, %r203, %r71, %r200;
	selp.b32 	%r205, 0, -64, %p18;
	add.s32 	%r206, %r170, %r205;
	ld.shared.u32 	%r207, [%r206+60];
	mad.lo.s32 	%r208, %r207, %r72, %r204;
	shfl.sync.down.b32	%r209|%p22, %r208, 4, 6175, -1;
	add.s32 	%r210, %r209, %r208;
	shfl.sync.down.b32	%r211|%p23, %r210, 2, 6175, -1;
	add.s32 	%r212, %r211, %r210;
	shfl.sync.down.b32	%r213|%p24, %r212, 1, 6175, -1;
	add.s32 	%r74, %r213, %r212;
	@%p21 bra 	$L__BB559_24;
	shl.b32 	%r214, %r2, 2;
	shl.b32 	%r215, %r243, 4;
	or.b32  	%r216, %r215, %r214;
	mov.u32 	%r217, _ZZ9cuda_gemmIiLi256ELi4ELi1ELi512ELi128ELi128ELi32ELi1ELi1EEviiiPT_S1_S1_iiE3Csh;
	add.s32 	%r218, %r217, %r216;
	st.shared.u32 	[%r218], %r74;
$L__BB559_24:
	add.s32 	%r243, %r243, %r5;
	setp.lt.u32 	%p25, %r243, 32;
	@%p25 bra 	$L__BB559_22;
	bar.sync 	0;
	@%p8 bra 	$L__BB559_32;
	setp.eq.s32 	%p27, %r22, 0;
	add.s32 	%r76, %r40, %r13;
	mov.u32 	%r244, %r1;
	@%p27 bra 	$L__BB559_30;
	setp.eq.s32 	%p28, %r22, 1;
	add.s32 	%r219, %r76, %r1;
	ld.shared.u32 	%r220, [%r23];
	mul.wide.s32 	%rd40, %r219, 4;
	add.s64 	%rd12, %rd3, %rd40;
	st.global.u32 	[%rd12], %r220;
	mov.u32 	%r244, %r14;
	@%p28 bra 	$L__BB559_30;
	setp.eq.s32 	%p29, %r22, 2;
	ld.shared.u32 	%r221, [%r24];
	cvt.u64.u32 	%rd41, %r18;
	add.s64 	%rd13, %rd12, %rd41;
	st.global.u32 	[%rd13], %r221;
	mov.u32 	%r244, %r20;
	@%p29 bra 	$L__BB559_30;
	cvt.u64.u32 	%rd42, %r18;
	ld.shared.u32 	%r222, [%r25];
	add.s64 	%rd43, %rd13, %rd42;
	st.global.u32 	[%rd43], %r222;
	mov.u32 	%r244, %r21;
$L__BB559_30:
	setp.lt.u32 	%p30, %r15, 3;
	@%p30 bra 	$L__BB559_32;
$L__BB559_31:
	add.s32 	%r223, %r76, %r244;
	shl.b32 	%r224, %r244, 2;
	mov.u32 	%r225, _ZZ9cuda_gemmIiLi256ELi4ELi1ELi512ELi128ELi128ELi32ELi1ELi1EEviiiPT_S1_S1_iiE3Csh;
	add.s32 	%r226, %r225, %r224;
	ld.shared.u32 	%r227, [%r226];
	mul.wide.s32 	%rd44, %r223, 4;
	add.s64 	%rd45, %rd3, %rd44;
	st.global.u32 	[%rd45], %r227;
	add.s32 	%r228, %r226, %r18;
	ld.shared.u32 	%r229, [%r228];
	cvt.u64.u32 	%rd46, %r18;
	add.s64 	%rd47, %rd45, %rd46;
	st.global.u32 	[%rd47], %r229;
	add.s32 	%r230, %r228, %r18;
	ld.shared.u32 	%r231, [%r230];
	add.s64 	%rd48, %rd47, %rd46;
	st.global.u32 	[%rd48], %r231;
	add.s32 	%r232, %r230, %r18;
	ld.shared.u32 	%r233, [%r232];
	add.s64 	%rd49, %rd48, %rd46;
	st.global.u32 	[%rd49], %r233;
	add.s32 	%r244, %r18, %r244;
	setp.lt.u32 	%p31, %r244, 128;
	@%p31 bra 	$L__BB559_31;
$L__BB559_32:
	add.s32 	%r234, %r234, %r7;
	setp.lt.u32 	%p32, %r234, %r8;
	@%p32 bra 	$L__BB559_2;
$L__BB559_33:
	ret;

}
	// .globl	_Z9cuda_gemmIiLi256ELi4ELi1ELi1024ELi2ELi2ELi32ELi0ELi0EEviiiPT_S1_S1_ii
.visible .entry _Z9cuda_gemmIiLi256ELi4ELi1ELi1024ELi2ELi2ELi32ELi0ELi0EEviiiPT_S1_S1_ii(
	.param .u32 _Z9cuda_gemmIiLi256ELi4ELi1ELi1024ELi2ELi2ELi32ELi0ELi0EEviiiPT_S1_S1_ii_param_0,
	.param .u32 _Z9cuda_gemmIiLi256ELi4ELi1ELi1024ELi2ELi2ELi32ELi0ELi0EEviiiPT_S1_S1_ii_param_1,
	.param .u32 _Z9cuda_gemmIiLi256ELi4ELi1ELi1024ELi2ELi2ELi32ELi0ELi0EEviiiPT_S1_S1_ii_param_2,
	.param .u64 .ptr .align 1 _Z9cuda_gemmIiLi256ELi4ELi1ELi1024ELi2ELi2ELi32ELi0ELi0EEviiiPT_S1_S1_ii_param_3,
	.param .u64 .ptr .align 1 _Z9cuda_gemmIiLi256ELi4ELi1ELi1024ELi2ELi2ELi32ELi0ELi0EEviiiPT_S1_S1_ii_param_4,
	.param .u64 .ptr .align 1 _Z9cuda_gemmIiLi256ELi4ELi1ELi1024ELi2ELi2ELi32ELi0ELi0EEviiiPT_S1_S1_ii_param_5,
	.param .u32 _Z9cuda_gemmIiLi256ELi4ELi1ELi1024ELi2ELi2ELi32ELi0ELi0EEviiiPT_S1_S1_ii_param_6,
	.param .u32 _Z9cuda_gemmIiLi256ELi4ELi1ELi1024ELi2ELi2ELi32ELi0ELi0EEviiiPT_S1_S1_ii_param_7
)
.maxntid 256
{
	.reg .pred 	%p<51>;
	.reg .b16 	%rs<6>;
	.reg .b32 	%r<344>;
	.reg .b64 	%rd<37>;
	// demoted variable
	.shared .align 128 .b8 _ZZ9cuda_gemmIiLi256ELi4ELi1ELi1024ELi2ELi2ELi32ELi0ELi0EEviiiPT_S1_S1_iiE11kron_fac_sh[24];
	// demoted variable
	.shared .align 128 .b8 _ZZ9cuda_gemmIiLi256ELi4ELi1ELi1024ELi2ELi2ELi32ELi0ELi0EEviiiPT_S1_S1_iiE3Ash[4096];
	// demoted variable
	.shared .align 128 .b8 _ZZ9cuda_gemmIiLi256ELi4ELi1ELi1024ELi2ELi2ELi32ELi0ELi0EEviiiPT_S1_S1_iiE3Csh[4096];
	ld.param.u64 	%rd7, [_Z9cuda_gemmIiLi256ELi4ELi1ELi1024ELi2ELi2ELi32ELi0ELi0EEviiiPT_S1_S1_ii_param_3];
	ld.param.u64 	%rd6, [_Z9cuda_gemmIiLi256ELi4ELi1ELi1024ELi2ELi2ELi32ELi0ELi0EEviiiPT_S1_S1_ii_param_4];
	ld.param.u64 	%rd8, [_Z9cuda_gemmIiLi256ELi4ELi1ELi1024ELi2ELi2ELi32ELi0ELi0EEviiiPT_S1_S1_ii_param_5];
	ld.param.u32 	%r112, [_Z9cuda_gemmIiLi256ELi4ELi1ELi1024ELi2ELi2ELi32ELi0ELi0EEviiiPT_S1_S1_ii_param_6];
	ld.param.u32 	%r113, [_Z9cuda_gemmIiLi256ELi4ELi1ELi1024ELi2ELi2ELi32ELi0ELi0EEviiiPT_S1_S1_ii_param_7];
	cvta.to.global.u64 	%rd1, %rd7;
	cvta.to.global.u64 	%rd2, %rd8;
	mov.u32 	%r1, %tid.x;
	setp.lt.s32 	%p1, %r113, 16;
	shr.u32 	%r2, %r113, 4;
	selp.b32 	%r3, 1, %r2, %p1;
	mul.lo.s32 	%r4, %r113, %r112;
	setp.ge.u32 	%p2, %r1, %r4;
	@%p2 bra 	$L__BB560_3;
	mov.u32 	%r5, %ntid.x;
	cvta.to.global.u64 	%rd3, %rd6;
	mov.u32 	%r307, %r1;
$L__BB560_2:
	mul.wide.u32 	%rd9, %r307, 4;
	add.s64 	%rd10, %rd3, %rd9;
	ld.global.u32 	%r114, [%rd10];
	rem.u32 	%r115, %r307, %r112;
	mov.u32 	%r116, _ZZ9cuda_gemmIiLi256ELi4ELi1ELi1024ELi2ELi2ELi32ELi0ELi0EEviiiPT_S1_S1_iiE11kron_fac_sh;
	mad.lo.s32 	%r117, %r115, 12, %r116;
	div.u32 	%r118, %r307, %r113;
	shl.b32 	%r119, %r118, 2;
	add.s32 	%r120, %r117, %r119;
	st.shared.u32 	[%r120], %r114;
	add.s32 	%r307, %r307, %r5;
	setp.lt.u32 	%p3, %r307, %r4;
	@%p3 bra 	$L__BB560_2;
$L__BB560_3:
	div.s32 	%r8, 1024, %r113;
	mul.lo.s32 	%r121, %r8, %r3;
	min.s32 	%r9, %r121, 256;
	div.u32 	%r11, %r1, %r9;
	mul.lo.s32 	%r122, %r11, %r9;
	sub.s32 	%r123, %r1, %r122;
	div.u32 	%r10, %r123, %r3;
	mov.u32 	%r12, %ntid.x;
	div.u32 	%r13, %r12, %r9;
	mov.u32 	%r310, %ctaid.y;
	mov.u32 	%r124, %nctaid.y;
	shl.b32 	%r125, %r124, 2;
	setp.ge.u32 	%p4, %r310, %r125;
	@%p4 bra 	$L__BB560_64;
	and.b32  	%r15, %r10, 1;
	rem.u32 	%r127, %r1, %r3;
	shl.b32 	%r16, %r127, 1;
	min.s32 	%r17, %r112, 2;
	shl.b32 	%r128, %r113, 8;
	sub.s32 	%r18, 8223, %r128;
	shl.b32 	%r129, %r3, 8;
	sub.s32 	%r19, 8223, %r129;
	add.s32 	%r20, %r1, %r12;
	cvt.u16.u32 	%rs2, %r20;
	xor.b16  	%rs3, %rs2, 1023;
	cvt.u16.u32 	%rs4, %r12;
	div.u16 	%rs5, %rs3, %rs4;
	and.b16  	%rs1, %rs5, 3;
	shl.b32 	%r21, %r12, 2;
	add.s32 	%r22, %r20, %r12;
	shl.b32 	%r130, %r1, 2;
	mov.u32 	%r131, _ZZ9cuda_gemmIiLi256ELi4ELi1ELi1024ELi2ELi2ELi32ELi0ELi0EEviiiPT_S1_S1_iiE3Csh;
	add.s32 	%r132, %r131, %r130;
	add.s32 	%r23, %r132, %r21;
	setp.lt.s32 	%p5, %r15, %r113;
	selp.b32 	%r133, 0, %r113, %p5;
	sub.s32 	%r24, %r15, %r133;
	add.s32 	%r134, %r15, 1;
	setp.lt.s32 	%p6, %r134, %r113;
	selp.b32 	%r135, 0, %r113, %p6;
	sub.s32 	%r25, %r134, %r135;
	mul.wide.u32 	%rd16, %r12, 4;
	mul.wide.u32 	%rd19, %r12, 8;
	mul.wide.u32 	%rd21, %r12, 12;
	cvt.u64.u32 	%rd12, %r21;
$L__BB560_5:
	ld.param.u32 	%r305, [_Z9cuda_gemmIiLi256ELi4ELi1ELi1024ELi2ELi2ELi32ELi0ELi0EEviiiPT_S1_S1_ii_param_2];
	setp.eq.s16 	%p7, %rs1, 2;
	mul.lo.s32 	%r29, %r310, %r305;
	mov.u32 	%r311, %r1;
	@%p7 bra 	$L__BB560_9;
	setp.eq.s16 	%p8, %rs1, 3;
	mov.u32 	%r136, %ctaid.x;
	shl.b32 	%r137, %r136, 10;
	add.s32 	%r138, %r29, %r137;
	add.s32 	%r139, %r138, %r1;
	mul.wide.s32 	%rd11, %r139, 4;
	add.s64 	%rd4, %rd1, %rd11;
	ld.global.u32 	%r140, [%rd4];
	shl.b32 	%r141, %r1, 2;
	mov.u32 	%r142, _ZZ9cuda_gemmIiLi256ELi4ELi1ELi1024ELi2ELi2ELi32ELi0ELi0EEviiiPT_S1_S1_iiE3Ash;
	add.s32 	%r143, %r142, %r141;
	st.shared.u32 	[%r143], %r140;
	mov.u32 	%r311, %r20;
	@%p8 bra 	$L__BB560_9;
	setp.eq.s16 	%p9, %rs1, 0;
	add.s64 	%rd5, %rd4, %rd12;
	ld.global.u32 	%r144, [%rd5];
	shl.b32 	%r145, %r1, 2;
	mov.u32 	%r146, _ZZ9cuda_gemmIiLi256ELi4ELi1ELi1024ELi2ELi2ELi32ELi0ELi0EEviiiPT_S1_S1_iiE3Ash;
	add.s32 	%r147, %r146, %r145;
	add.s32 	%r148, %r147, %r21;
	st.shared.u32 	[%r148], %r144;
	mov.u32 	%r311, %r22;
	@%p9 bra 	$L__BB560_9;
	add.s32 	%r311, %r22, %r12;
	add.s64 	%rd14, %rd5, %rd12;
	ld.global.u32 	%r149, [%rd14];
	shl.b32 	%r150, %r1, 2;
	mov.u32 	%r151, _ZZ9cuda_gemmIiLi256ELi4ELi1ELi1024ELi2ELi2ELi32ELi0ELi0EEviiiPT_S1_S1_iiE3Ash;
	add.s32 	%r152, %r151, %r150;
	add.s32 	%r153, %r152, %r21;
	add.s32 	%r154, %r153, %r21;
	st.shared.u32 	[%r154], %r149;
$L__BB560_9:
	shl.b32 	%r155, %r311, 2;
	mov.u32 	%r156, _ZZ9cuda_gemmIiLi256ELi4ELi1ELi1024ELi2ELi2ELi32ELi0ELi0EEviiiPT_S1_S1_iiE3Ash;
	add.s32 	%r313, %r156, %r155;
	mov.u32 	%r157, %ctaid.x;
	shl.b32 	%r158, %r157, 10;
	add.s32 	%r159, %r158, %r311;
	add.s32 	%r312, %r159, %r29;
$L__BB560_10:
	mul.wide.s32 	%rd15, %r312, 4;
	add.s64 	%rd17, %rd1, %rd15;
	add.s64 	%rd18, %rd17, %rd16;
	add.s64 	%rd20, %rd17, %rd19;
	add.s64 	%rd22, %rd17, %rd21;
	ld.global.u32 	%r160, [%rd17];
	st.shared.u32 	[%r313], %r160;
	ld.global.u32 	%r161, [%rd18];
	add.s32 	%r162, %r313, %r21;
	st.shared.u32 	[%r162], %r161;
	ld.global.u32 	%r163, [%rd20];
	shl.b32 	%r164, %r12, 3;
	add.s32 	%r165, %r313, %r164;
	st.shared.u32 	[%r165], %r163;
	ld.global.u32 	%r166, [%rd22];
	mad.lo.s32 	%r167, %r12, 12, %r313;
	st.shared.u32 	[%r167], %r166;
	add.s32 	%r311, %r311, %r21;
	shl.b32 	%r168, %r12, 4;
	add.s32 	%r313, %r313, %r168;
	add.s32 	%r312, %r312, %r21;
	setp.lt.u32 	%p10, %r311, 1024;
	@%p10 bra 	$L__BB560_10;
	shl.b32 	%r169, %r1, 2;
	mov.u32 	%r170, _ZZ9cuda_gemmIiLi256ELi4ELi1ELi1024ELi2ELi2ELi32ELi0ELi0EEviiiPT_S1_S1_iiE3Csh;
	add.s32 	%r40, %r170, %r169;
	mov.u32 	%r315, %r1;
	@%p7 bra 	$L__BB560_15;
	setp.eq.s16 	%p12, %rs1, 3;
	mov.b32 	%r171, 0;
	st.shared.u32 	[%r40], %r171;
	mov.u32 	%r315, %r20;
	@%p12 bra 	$L__BB560_15;
	setp.eq.s16 	%p13, %rs1, 0;
	mov.b32 	%r172, 0;
	st.shared.u32 	[%r23], %r172;
	mov.u32 	%r315, %r22;
	@%p13 bra 	$L__BB560_15;
	add.s32 	%r315, %r22, %r12;
	add.s32 	%r173, %r23, %r21;
	mov.b32 	%r174, 0;
	st.shared.u32 	[%r173], %r174;
$L__BB560_15:
	shl.b32 	%r175, %r315, 2;
	mov.u32 	%r176, _ZZ9cuda_gemmIiLi256ELi4ELi1ELi1024ELi2ELi2ELi32ELi0ELi0EEviiiPT_S1_S1_iiE3Csh;
	add.s32 	%r177, %r176, %r175;
	mov.b32 	%r178, 0;
	st.shared.u32 	[%r177], %r178;
	add.s32 	%r179, %r177, %r21;
	st.shared.u32 	[%r179], %r178;
	add.s32 	%r180, %r179, %r21;
	st.shared.u32 	[%r180], %r178;
	add.s32 	%r181, %r180, %r21;
	st.shared.u32 	[%r181], %r178;
	add.s32 	%r315, %r21, %r315;
	setp.lt.u32 	%p14, %r315, 1024;
	@%p14 bra 	$L__BB560_15;
	setp.lt.s32 	%p15, %r8, 1;
	bar.sync 	0;
	@%p15 bra 	$L__BB560_58;
	and.b32  	%r45, %r1, 31;
	setp.ne.s32 	%p16, %r3, 1;
	@%p16 bra 	$L__BB560_31;
	mov.b32 	%r319, 0;
$L__BB560_19:
	setp.lt.s32 	%p37, %r113, 1;
	add.s32 	%r49, %r319, %r10;
	mad.lo.s32 	%r50, %r49, %r113, %r16;
	@%p37 bra 	$L__BB560_21;
	add.s32 	%r226, %r50, %r15;
	shl.b32 	%r227, %r226, 2;
	mov.u32 	%r228, _ZZ9cuda_gemmIiLi256ELi4ELi1ELi1024ELi2ELi2ELi32ELi0ELi0EEviiiPT_S1_S1_iiE3Ash;
	add.s32 	%r229, %r228, %r227;
	ld.shared.u32 	%r341, [%r229];
$L__BB560_21:
	setp.lt.s32 	%p38, %r113, 2;
	@%p38 bra 	$L__BB560_23;
	xor.b32  	%r230, %r15, 1;
	add.s32 	%r231, %r50, %r230;
	shl.b32 	%r232, %r231, 2;
	mov.u32 	%r233, _ZZ9cuda_gemmIiLi256ELi4ELi1ELi1024ELi2ELi2ELi32ELi0ELi0EEviiiPT_S1_S1_iiE3Ash;
	add.s32 	%r234, %r233, %r232;
	ld.shared.u32 	%r340, [%r234];
$L__BB560_23:
	setp.lt.s32 	%p39, %r11, %r17;
	@%p39 bra 	$L__BB560_25;
$L__BB560_24:
	add.s32 	%r319, %r319, %r9;
	setp.lt.s32 	%p45, %r319, %r8;
	@%p45 bra 	$L__BB560_19;
	bra.uni 	$L__BB560_58;
$L__BB560_25:
	rem.s32 	%r235, %r45, %r113;
	shl.b32 	%r236, %r235, 2;
	mov.u32 	%r237, _ZZ9cuda_gemmIiLi256ELi4ELi1ELi1024ELi2ELi2ELi32ELi0ELi0EEviiiPT_S1_S1_iiE11kron_fac_sh;
	add.s32 	%r56, %r237, %r236;
	mov.u32 	%r322, %r11;
$L__BB560_26:
	mad.lo.s32 	%r239, %r322, 12, %r56;
	ld.shared.u32 	%r58, [%r239];
	mov.b32 	%r324, 0;
	@%p37 bra 	$L__BB560_28;
	shfl.sync.idx.b32	%r240|%p41, %r58, %r24, %r18, -1;
	mul.lo.s32 	%r324, %r240, %r341;
$L__BB560_28:
	@%p38 bra 	$L__BB560_30;
	shfl.sync.idx.b32	%r241|%p43, %r58, %r25, %r18, -1;
	mad.lo.s32 	%r324, %r241, %r340, %r324;
$L__BB560_30:
	mad.lo.s32 	%r242, %r322, %r8, %r49;
	shl.b32 	%r243, %r242, 2;
	mov.u32 	%r244, _ZZ9cuda_gemmIiLi256ELi4ELi1ELi1024ELi2ELi2ELi32ELi0ELi0EEviiiPT_S1_S1_iiE3Csh;
	add.s32 	%r245, %r244, %r243;
	ld.shared.u32 	%r246, [%r245];
	add.s32 	%r247, %r246, %r324;
	st.shared.u32 	[%r245], %r247;
	add.s32 	%r322, %r322, %r13;
	setp.lt.s32 	%p44, %r322, %r17;
	@%p44 bra 	$L__BB560_26;
	bra.uni 	$L__BB560_24;
$L__BB560_31:
	setp.gt.u32 	%p17, %r113, 31;
	@%p17 bra 	$L__BB560_35;
	mov.b32 	%r336, 0;
$L__BB560_33:
	add.s32 	%r88, %r336, %r10;
	mad.lo.s32 	%r89, %r88, %r113, %r16;
	add.s32 	%r183, %r89, %r15;
	shl.b32 	%r184, %r183, 2;
	mov.u32 	%r185, _ZZ9cuda_gemmIiLi256ELi4ELi1ELi1024ELi2ELi2ELi32ELi0ELi0EEviiiPT_S1_S1_iiE3Ash;
	add.s32 	%r186, %r185, %r184;
	ld.shared.u32 	%r341, [%r186];
	setp.gt.s32 	%p18, %r113, 1;
	@%p18 bra 	$L__BB560_34;
	bra.uni 	$L__BB560_52;
$L__BB560_34:
	xor.b32  	%r187, %r15, 1;
	add.s32 	%r188, %r89, %r187;
	shl.b32 	%r189, %r188, 2;
	mov.u32 	%r190, _ZZ9cuda_gemmIiLi256ELi4ELi1ELi1024ELi2ELi2ELi32ELi0ELi0EEviiiPT_S1_S1_iiE3Ash;
	add.s32 	%r191, %r190, %r189;
	ld.shared.u32 	%r340, [%r191];
	bra.uni 	$L__BB560_52;
$L__BB560_35:
	mov.b32 	%r327, 0;
$L__BB560_36:
	setp.lt.s32 	%p25, %r113, 1;
	add.s32 	%r67, %r327, %r10;
	mad.lo.s32 	%r68, %r67, %r113, %r16;
	@%p25 bra 	$L__BB560_38;
	add.s32 	%r203, %r68, %r15;
	shl.b32 	%r204, %r203, 2;
	mov.u32 	%r205, _ZZ9cuda_gemmIiLi256ELi4ELi1ELi1024ELi2ELi2ELi32ELi0ELi0EEviiiPT_S1_S1_iiE3Ash;
	add.s32 	%r206, %r205, %r204;
	ld.shared.u32 	%r341, [%r206];
$L__BB560_38:
	setp.lt.s32 	%p26, %r113, 2;
	@%p26 bra 	$L__BB560_40;
	xor.b32  	%r207, %r15, 1;
	add.s32 	%r208, %r68, %r207;
	shl.b32 	%r209, %r208, 2;
	mov.u32 	%r210, _ZZ9cuda_gemmIiLi256ELi4ELi1ELi1024ELi2ELi2ELi32ELi0ELi0EEviiiPT_S1_S1_iiE3Ash;
	add.s32 	%r211, %r210, %r209;
	ld.shared.u32 	%r340, [%r211];
$L__BB560_40:
	setp.lt.s32 	%p27, %r11, %r17;
	@%p27 bra 	$L__BB560_42;
$L__BB560_41:
	add.s32 	%r327, %r327, %r9;
	setp.lt.s32 	%p36, %r327, %r8;
	@%p36 bra 	$L__BB560_36;
	bra.uni 	$L__BB560_58;
$L__BB560_42:
	rem.s32 	%r212, %r45, %r113;
	shl.b32 	%r213, %r212, 2;
	mov.u32 	%r214, _ZZ9cuda_gemmIiLi256ELi4ELi1ELi1024ELi2ELi2ELi32ELi0ELi0EEviiiPT_S1_S1_iiE11kron_fac_sh;
	add.s32 	%r74, %r214, %r213;
	mov.u32 	%r330, %r11;
$L__BB560_43:
	mad.lo.s32 	%r216, %r330, 12, %r74;
	ld.shared.u32 	%r76, [%r216];
	mov.b32 	%r334, 0;
	@%p25 bra 	$L__BB560_45;
	shfl.sync.idx.b32	%r217|%p29, %r76, %r24, %r18, -1;
	mul.lo.s32 	%r334, %r217, %r341;
$L__BB560_45:
	@%p26 bra 	$L__BB560_47;
	shfl.sync.idx.b32	%r218|%p31, %r76, %r25, %r18, -1;
	mad.lo.s32 	%r334, %r218, %r340, %r334;
$L__BB560_47:
	mov.u32 	%r332, %r2;
$L__BB560_48:
	shr.u32 	%r82, %r332, 1;
	shfl.sync.down.b32	%r219|%p32, %r334, %r82, %r19, -1;
	add.s32 	%r334, %r219, %r334;
	setp.gt.u32 	%p33, %r332, 3;
	mov.u32 	%r332, %r82;
	@%p33 bra 	$L__BB560_48;
	rem.u32 	%r220, %r45, %r3;
	setp.eq.s32 	%p34, %r220, 0;
	@%p34 bra 	$L__BB560_50;
	bra.uni 	$L__BB560_51;
$L__BB560_50:
	mad.lo.s32 	%r221, %r330, %r8, %r67;
	shl.b32 	%r222, %r221, 2;
	mov.u32 	%r223, _ZZ9cuda_gemmIiLi256ELi4ELi1ELi1024ELi2ELi2ELi32ELi0ELi0EEviiiPT_S1_S1_iiE3Csh;
	add.s32 	%r224, %r223, %r222;
	st.shared.u32 	[%r224], %r334;
$L__BB560_51:
	add.s32 	%r330, %r330, %r13;
	setp.lt.s32 	%p35, %r330, %r17;
	@%p35 bra 	$L__BB560_43;
	bra.uni 	$L__BB560_41;
$L__BB560_52:
	setp.lt.s32 	%p19, %r11, %r17;
	@%p19 bra 	$L__BB560_53;
	bra.uni 	$L__BB560_57;
$L__BB560_53:
	rem.u32 	%r192, %r45, %r113;
	shl.b32 	%r193, %r192, 2;
	mov.u32 	%r194, _ZZ9cuda_gemmIiLi256ELi4ELi1ELi1024ELi2ELi2ELi32ELi0ELi0EEviiiPT_S1_S1_iiE11kron_fac_sh;
	add.s32 	%r91, %r194, %r193;
	mov.u32 	%r338, %r11;
$L__BB560_54:
	setp.lt.s32 	%p20, %r113, 2;
	mad.lo.s32 	%r195, %r338, 12, %r91;
	ld.shared.u32 	%r95, [%r195];
	shfl.sync.idx.b32	%r196|%p21, %r95, %r24, %r18, -1;
	mul.lo.s32 	%r339, %r196, %r341;
	@%p20 bra 	$L__BB560_56;
	shfl.sync.idx.b32	%r197|%p22, %r95, %r25, %r18, -1;
	mad.lo.s32 	%r339, %r197, %r340, %r339;
$L__BB560_56:
	mad.lo.s32 	%r198, %r338, %r8, %r88;
	shl.b32 	%r199, %r198, 2;
	mov.u32 	%r200, _ZZ9cuda_gemmIiLi256ELi4ELi1ELi1024ELi2ELi2ELi32ELi0ELi0EEviiiPT_S1_S1_iiE3Csh;
	add.s32 	%r201, %r200, %r199;
	st.shared.u32 	[%r201], %r339;
	add.s32 	%r338, %r338, %r13;
	setp.lt.s32 	%p23, %r338, %r17;
	@%p23 bra 	$L__BB560_54;
$L__BB560_57:
	add.s32 	%r336, %r336, %r9;
	setp.lt.s32 	%p24, %r336, %r8;
	@%p24 bra 	$L__BB560_33;
$L__BB560_58:
	ld.param.u32 	%r306, [_Z9cuda_gemmIiLi256ELi4ELi1ELi1024ELi2ELi2ELi32ELi0ELi0EEviiiPT_S1_S1_ii_param_2];
	ld.param.u32 	%r304, [_Z9cuda_gemmIiLi256ELi4ELi1ELi1024ELi2ELi2ELi32ELi0ELi0EEviiiPT_S1_S1_ii_param_1];
	bar.sync 	0;
	mov.u32 	%r248, %ctaid.x;
	mul.lo.s32 	%r249, %r8, %r248;
	mad.lo.s32 	%r103, %r310, %r304, %r249;
	div.s32 	%r104, %r306, %r113;
	mov.u32 	%r342, %r1;
	@%p7 bra 	$L__BB560_62;
	setp.eq.s16 	%p47, %rs1, 3;
	div.s32 	%r250, %r1, %r8;
	mad.lo.s32 	%r251, %r104, %r250, %r103;
	mul.lo.s32 	%r252, %r250, %r8;
	sub.s32 	%r253, %r1, %r252;
	add.s32 	%r254, %r251, %r253;
	ld.shared.u32 	%r255, [%r40];
	mul.wide.s32 	%rd23, %r254, 4;
	add.s64 	%rd24, %rd2, %rd23;
	st.global.u32 	[%rd24], %r255;
	mov.u32 	%r342, %r20;
	@%p47 bra 	$L__BB560_62;
	setp.eq.s16 	%p48, %rs1, 0;
	div.s32 	%r256, %r20, %r8;
	mad.lo.s32 	%r257, %r104, %r256, %r103;
	mul.lo.s32 	%r258, %r256, %r8;
	sub.s32 	%r259, %r20, %r258;
	add.s32 	%r260, %r257, %r259;
	ld.shared.u32 	%r261, [%r23];
	mul.wide.s32 	%rd25, %r260, 4;
	add.s64 	%rd26, %rd2, %rd25;
	st.global.u32 	[%rd26], %r261;
	mov.u32 	%r342, %r22;
	@%p48 bra 	$L__BB560_62;
	add.s32 	%r342, %r22, %r12;
	div.s32 	%r262, %r22, %r8;
	mad.lo.s32 	%r263, %r104, %r262, %r103;
	mul.lo.s32 	%r264, %r262, %r8;
	sub.s32 	%r265, %r22, %r264;
	add.s32 	%r266, %r263, %r265;
	add.s32 	%r267, %r23, %r21;
	ld.shared.u32 	%r268, [%r267];
	mul.wide.s32 	%rd27, %r266, 4;
	add.s64 	%rd28, %rd2, %rd27;
	st.global.u32 	[%rd28], %r268;
$L__BB560_62:
	div.s32 	%r269, %r342, %r8;
	mad.lo.s32 	%r270, %r104, %r269, %r103;
	mul.lo.s32 	%r271, %r269, %r8;
	sub.s32 	%r272, %r342, %r271;
	add.s32 	%r273, %r270, %r272;
	shl.b32 	%r274, %r342, 2;
	mov.u32 	%r275, _ZZ9cuda_gemmIiLi256ELi4ELi1ELi1024ELi2ELi2ELi32ELi0ELi0EEviiiPT_S1_S1_iiE3Csh;
	add.s32 	%r276, %r275, %r274;
	ld.shared.u32 	%r277, [%r276];
	mul.wide.s32 	%rd29, %r273, 4;
	add.s64 	%rd30, %rd2, %rd29;
	st.global.u32 	[%rd30], %r277;
	add.s32 	%r278, %r342, %r12;
	div.s32 	%r279, %r278, %r8;
	mad.lo.s32 	%r280, %r104, %r279, %r103;
	mul.lo.s32 	%r281, %r279, %r8;
	sub.s32 	%r282, %r278, %r281;
	add.s32 	%r283, %r280, %r282;
	add.s32 	%r284, %r276, %r21;
	ld.shared.u32 	%r285, [%r284];
	mul.wide.s32 	%rd31, %r283, 4;
	add.s64 	%rd32, %rd2, %rd31;
	st.global.u32 	[%rd32], %r285;
	add.s32 	%r286, %r278, %r12;
	div.s32 	%r287, %r286, %r8;
	mad.lo.s32 	%r288, %r104, %r287, %r103;
	mul.lo.s32 	%r289, %r287, %r8;
	sub.s32 	%r290, %r286, %r289;
	add.s32 	%r291, %r288, %r290;
	add.s32 	%r292, %r284, %r21;
	ld.shared.u32 	%r293, [%r292];
	mul.wide.s32 	%rd33, %r291, 4;
	add.s64 	%rd34, %rd2, %rd33;
	st.global.u32 	[%rd34], %r293;
	add.s32 	%r294, %r286, %r12;
	div.s32 	%r295, %r294, %r8;
	mad.lo.s32 	%r296, %r104, %r295, %r103;
	mul.lo.s32 	%r297, %r295, %r8;
	sub.s32 	%r298, %r294, %r297;
	add.s32 	%r299, %r296, %r298;
	add.s32 	%r300, %r292, %r21;
	ld.shared.u32 	%r301, [%r300];
	mul.wide.s32 	%rd35, %r299, 4;
	add.s64 	%rd36, %rd2, %rd35;
	st.global.u32 	[%rd36], %r301;
	add.s32 	%r342, %r294, %r12;
	setp.lt.u32 	%p49, %r342, 1024;
	@%p49 bra 	$L__BB560_62;
	mov.u32 	%r302, %nctaid.y;
	add.s32 	%r310, %r310, %r302;
	shl.b32 	%r303, %r302, 2;
	setp.lt.u32 	%p50, %r310, %r303;
	@%p50 bra 	$L__BB560_5;
$L__BB560_64:
	ret;

}
	// .globl	_Z9cuda_gemmIiLi256ELi4ELi1ELi1024ELi2ELi2ELi32ELi0ELi1EEviiiPT_S1_S1_ii
.visible .entry _Z9cuda_gemmIiLi256ELi4ELi1ELi1024ELi2ELi2ELi32ELi0ELi1EEviiiPT_S1_S1_ii(
	.param .u32 _Z9cuda_gemmIiLi256ELi4ELi1ELi1024ELi2ELi2ELi32ELi0ELi1EEviiiPT_S1_S1_ii_param_0,
	.param .u32 _Z9cuda_gemmIiLi256ELi4ELi1ELi1024ELi2ELi2ELi32ELi0ELi1EEviiiPT_S1_S1_ii_param_1,
	.param .u32 _Z9cuda_gemmIiLi256ELi4ELi1ELi1024ELi2ELi2ELi32ELi0ELi1EEviiiPT_S1_S1_ii_param_2,
	.param .u64 .ptr .align 1 _Z9cuda_gemmIiLi256ELi4ELi1ELi1024ELi2ELi2ELi32ELi0ELi1EEviiiPT_S1_S1_ii_param_3,
	.param .u64 .ptr .align 1 _Z9cuda_gemmIiLi256ELi4ELi1ELi1024ELi2ELi2ELi32ELi0ELi1EEviiiPT_S1_S1_ii_param_4,
	.param .u64 .ptr .align 1 _Z9cuda_gemmIiLi256ELi4ELi1ELi1024ELi2ELi2ELi32ELi0ELi1EEviiiPT_S1_S1_ii_param_5,
	.param .u32 _Z9cuda_gemmIiLi256ELi4ELi1ELi1024ELi2ELi2ELi32ELi0ELi1EEviiiPT_S1_S1_ii_param_6,
	.param .u32 _Z9cuda_gemmIiLi256ELi4ELi1ELi1024ELi2ELi2ELi32ELi0ELi1EEviiiPT_S1_S1_ii_param_7
)
.maxntid 256
{
	.reg .pred 	%p<24>;
	.reg .b16 	%rs<6>;
	.reg .b32 	%r<177>;
	.reg .b64 	%rd<40>;
	// demoted variable
	.shared .align 128 .b8 _ZZ9cuda_gemmIiLi256ELi4ELi1ELi1024ELi2ELi2ELi32ELi0ELi1EEviiiPT_S1_S1_iiE11kron_fac_sh[24];
	// demoted variable
	.shared .align 128 .b8 _ZZ9cuda_gemmIiLi256ELi4ELi1ELi1024ELi2ELi2ELi32ELi0ELi1EEviiiPT_S1_S1_iiE3Ash[4096];
	// demoted variable
	.shared .align 128 .b8 _ZZ9cuda_gemmIiLi256ELi4ELi1ELi1024ELi2ELi2ELi32ELi0ELi1EEviiiPT_S1_S1_iiE3Csh[4096];
	ld.param.u32 	%r55, [_Z9cuda_gemmIiLi256ELi4ELi1ELi1024ELi2ELi2ELi32ELi0ELi1EEviiiPT_S1_S1_ii_param_2];
	ld.param.u64 	%rd11, [_Z9cuda_gemmIiLi256ELi4ELi1ELi1024ELi2ELi2ELi32ELi0ELi1EEviiiPT_S1_S1_ii_param_3];
	ld.param.u64 	%rd10, [_Z9cuda_gemmIiLi256ELi4ELi1ELi1024ELi2ELi2ELi32ELi0ELi1EEviiiPT_S1_S1_ii_param_4];
	ld.param.u64 	%rd12, [_Z9cuda_gemmIiLi256ELi4ELi1ELi1024ELi2ELi2ELi32ELi0ELi1EEviiiPT_S1_S1_ii_param_5];
	cvta.to.global.u64 	%rd1, %rd11;
	cvta.to.global.u64 	%rd2, %rd12;
	mov.u32 	%r1, %tid.x;
	setp.gt.u32 	%p1, %r1, 3;
	@%p1 bra 	$L__BB561_3;
	mov.u32 	%r2, %ntid.x;
	cvta.to.global.u64 	%rd3, %rd10;
	mov.u32 	%r58, _ZZ9cuda_gemmIiLi256ELi4ELi1ELi1024ELi2ELi2ELi32ELi0ELi1EEviiiPT_S1_S1_iiE11kron_fac_sh;
	mov.u32 	%r165, %r1;
$L__BB561_2:
	mul.wide.u32 	%rd13, %r165, 4;
	add.s64 	%rd14, %rd3, %rd13;
	ld.global.u32 	%r56, [%rd14];
	and.b32  	%r57, %r165, 1;
	mad.lo.s32 	%r59, %r57, 12, %r58;
	shl.b32 	%r60, %r165, 1;
	and.b32  	%r61, %r60, -4;
	add.s32 	%r62, %r59, %r61;
	st.shared.u32 	[%r62], %r56;
	add.s32 	%r165, %r165, %r2;
	setp.lt.u32 	%p2, %r165, 4;
	@%p2 bra 	$L__BB561_2;
$L__BB561_3:
	mov.u32 	%r5, %ntid.x;
	setp.gt.u32 	%p3, %r5, 255;
	selp.u32 	%r6, 1, 0, %p3;
	mov.u32 	%r166, %ctaid.y;
	mov.u32 	%r8, %nctaid.y;
	shl.b32 	%r9, %r8, 2;
	setp.ge.u32 	%p4, %r166, %r9;
	@%p4 bra 	$L__BB561_26;
	mov.u32 	%r63, %ctaid.x;
	shl.b32 	%r10, %r63, 10;
	and.b32  	%r11, %r1, 1;
	shl.b32 	%r64, %r1, 2;
	and.b32  	%r65, %r64, 4;
	mov.u32 	%r66, _ZZ9cuda_gemmIiLi256ELi4ELi1ELi1024ELi2ELi2ELi32ELi0ELi1EEviiiPT_S1_S1_iiE11kron_fac_sh;
	add.s32 	%r12, %r66, %r65;
	shl.b32 	%r13, %r63, 9;
	shr.u32 	%r67, %r55, 31;
	add.s32 	%r68, %r55, %r67;
	shr.s32 	%r14, %r68, 1;
	add.s32 	%r15, %r1, %r5;
	cvt.u16.u32 	%rs2, %r15;
	xor.b16  	%rs3, %rs2, 1023;
	cvt.u16.u32 	%rs4, %r5;
	div.u16 	%rs5, %rs3, %rs4;
	and.b16  	%rs1, %rs5, 3;
	mov.u32 	%r69, _ZZ9cuda_gemmIiLi256ELi4ELi1ELi1024ELi2ELi2ELi32ELi0ELi1EEviiiPT_S1_S1_iiE3Ash;
	add.s32 	%r16, %r69, %r64;
	shl.b32 	%r17, %r5, 2;
	add.s32 	%r18, %r16, %r17;
	add.s32 	%r19, %r15, %r5;
	add.s32 	%r20, %r19, %r5;
	mov.u32 	%r70, _ZZ9cuda_gemmIiLi256ELi4ELi1ELi1024ELi2ELi2ELi32ELi0ELi1EEviiiPT_S1_S1_iiE3Csh;
	add.s32 	%r21, %r70, %r64;
	add.s32 	%r22, %r21, %r17;
	shl.b32 	%r71, %r1, 1;
	or.b32  	%r72, %r71, %r11;
	shl.b32 	%r73, %r72, 2;
	add.s32 	%r23, %r69, %r73;
	xor.b32  	%r24, %r11, 1;
	or.b32  	%r74, %r71, %r24;
	shl.b32 	%r75, %r74, 2;
	add.s32 	%r25, %r69, %r75;
	shl.b32 	%r26, %r5, 3;
	mul.wide.u32 	%rd15, %r5, 4;
	add.s64 	%rd4, %rd1, %rd15;
	mul.wide.u32 	%rd16, %r5, 8;
	add.s64 	%rd5, %rd1, %rd16;
	mul.wide.u32 	%rd17, %r5, 12;
	add.s64 	%rd6, %rd1, %rd17;
	cvt.u64.u32 	%rd28, %r17;
$L__BB561_5:
	setp.eq.s16 	%p5, %rs1, 2;
	mul.lo.s32 	%r28, %r166, %r55;
	mov.u32 	%r167, %r1;
	@%p5 bra 	$L__BB561_9;
	setp.eq.s16 	%p6, %rs1, 3;
	add.s32 	%r76, %r28, %r10;
	add.s32 	%r77, %r76, %r1;
	mul.wide.s32 	%rd18, %r77, 4;
	add.s64 	%rd7, %rd1, %rd18;
	ld.global.u32 	%r78, [%rd7];
	st.shared.u32 	[%r16], %r78;
	mov.u32 	%r167, %r15;
	@%p6 bra 	$L__BB561_9;
	setp.eq.s16 	%p7, %rs1, 0;
	add.s64 	%rd8, %rd7, %rd28;
	ld.global.u32 	%r79, [%rd8];
	st.shared.u32 	[%r18], %r79;
	mov.u32 	%r167, %r19;
	@%p7 bra 	$L__BB561_9;
	add.s64 	%rd21, %rd8, %rd28;
	ld.global.u32 	%r80, [%rd21];
	add.s32 	%r81, %r18, %r17;
	st.shared.u32 	[%r81], %r80;
	mov.u32 	%r167, %r20;
$L__BB561_9:
	shl.b32 	%r82, %r167, 2;
	mov.u32 	%r83, _ZZ9cuda_gemmIiLi256ELi4ELi1ELi1024ELi2ELi2ELi32ELi0ELi1EEviiiPT_S1_S1_iiE3Ash;
	add.s32 	%r169, %r83, %r82;
	add.s32 	%r84, %r10, %r167;
	add.s32 	%r168, %r84, %r28;
$L__BB561_10:
	mul.wide.s32 	%rd22, %r168, 4;
	add.s64 	%rd23, %rd4, %rd22;
	add.s64 	%rd24, %rd5, %rd22;
	add.s64 	%rd25, %rd6, %rd22;
	add.s64 	%rd26, %rd1, %rd22;
	ld.global.u32 	%r85, [%rd26];
	st.shared.u32 	[%r169], %r85;
	ld.global.u32 	%r86, [%rd23];
	add.s32 	%r87, %r169, %r17;
	st.shared.u32 	[%r87], %r86;
	ld.global.u32 	%r88, [%rd24];
	add.s32 	%r89, %r169, %r26;
	st.shared.u32 	[%r89], %r88;
	ld.global.u32 	%r90, [%rd25];
	mad.lo.s32 	%r91, %r5, 12, %r169;
	st.shared.u32 	[%r91], %r90;
	add.s32 	%r167, %r167, %r17;
	shl.b32 	%r92, %r5, 4;
	add.s32 	%r169, %r169, %r92;
	add.s32 	%r168, %r168, %r17;
	setp.lt.u32 	%p8, %r167, 1024;
	@%p8 bra 	$L__BB561_10;
	setp.eq.s16 	%p9, %rs1, 2;
	mov.u32 	%r171, %r1;
	@%p9 bra 	$L__BB561_15;
	setp.eq.s16 	%p10, %rs1, 3;
	mov.b32 	%r93, 0;
	st.shared.u32 	[%r21], %r93;
	mov.u32 	%r171, %r15;
	@%p10 bra 	$L__BB561_15;
	setp.eq.s16 	%p11, %rs1, 0;
	mov.b32 	%r94, 0;
	st.shared.u32 	[%r22], %r94;
	mov.u32 	%r171, %r19;
	@%p11 bra 	$L__BB561_15;
	add.s32 	%r95, %r22, %r17;
	mov.b32 	%r96, 0;
	st.shared.u32 	[%r95], %r96;
	mov.u32 	%r171, %r20;
$L__BB561_15:
	shl.b32 	%r97, %r171, 2;
	mov.u32 	%r98, _ZZ9cuda_gemmIiLi256ELi4ELi1ELi1024ELi2ELi2ELi32ELi0ELi1EEviiiPT_S1_S1_iiE3Csh;
	add.s32 	%r99, %r98, %r97;
	mov.b32 	%r100, 0;
	st.shared.u32 	[%r99], %r100;
	add.s32 	%r101, %r99, %r17;
	st.shared.u32 	[%r101], %r100;
	add.s32 	%r102, %r101, %r17;
	st.shared.u32 	[%r102], %r100;
	add.s32 	%r103, %r102, %r17;
	st.shared.u32 	[%r103], %r100;
	add.s32 	%r171, %r17, %r171;
	setp.lt.u32 	%p12, %r171, 1024;
	@%p12 bra 	$L__BB561_15;
	bar.sync 	0;
	ld.shared.u32 	%r41, [%r23];
	ld.shared.u32 	%r42, [%r25];
	mov.b32 	%r173, 0;
$L__BB561_17:
	mad.lo.s32 	%r105, %r173, 12, %r12;
	ld.shared.u32 	%r106, [%r105];
	shfl.sync.idx.b32	%r107|%p13, %r106, %r11, 7711, -1;
	mul.lo.s32 	%r108, %r107, %r41;
	shfl.sync.idx.b32	%r109|%p14, %r106, %r24, 7711, -1;
	mad.lo.s32 	%r110, %r109, %r42, %r108;
	shl.b32 	%r111, %r173, 11;
	add.s32 	%r112, %r21, %r111;
	ld.shared.u32 	%r113, [%r112];
	add.s32 	%r114, %r113, %r110;
	st.shared.u32 	[%r112], %r114;
	add.s32 	%r173, %r173, %r6;
	setp.lt.u32 	%p15, %r173, 2;
	@%p15 bra 	$L__BB561_17;
	ld.shared.u32 	%r45, [%r23+2048];
	ld.shared.u32 	%r46, [%r25+2048];
	mov.b32 	%r174, 0;
$L__BB561_19:
	mad.lo.s32 	%r116, %r174, 12, %r12;
	ld.shared.u32 	%r117, [%r116];
	shfl.sync.idx.b32	%r118|%p16, %r117, %r11, 7711, -1;
	mul.lo.s32 	%r119, %r118, %r45;
	shfl.sync.idx.b32	%r120|%p17, %r117, %r24, 7711, -1;
	mad.lo.s32 	%r121, %r120, %r46, %r119;
	shl.b32 	%r122, %r174, 11;
	add.s32 	%r123, %r21, %r122;
	ld.shared.u32 	%r124, [%r123+1024];
	add.s32 	%r125, %r124, %r121;
	st.shared.u32 	[%r123+1024], %r125;
	add.s32 	%r174, %r174, %r6;
	setp.lt.u32 	%p18, %r174, 2;
	@%p18 bra 	$L__BB561_19;
	ld.param.u32 	%r164, [_Z9cuda_gemmIiLi256ELi4ELi1ELi1024ELi2ELi2ELi32ELi0ELi1EEviiiPT_S1_S1_ii_param_1];
	setp.eq.s16 	%p19, %rs1, 2;
	bar.sync 	0;
	mad.lo.s32 	%r49, %r166, %r164, %r13;
	mov.u32 	%r175, %r1;
	@%p19 bra 	$L__BB561_24;
	setp.eq.s16 	%p20, %rs1, 3;
	add.s32 	%r126, %r49, %r1;
	ld.shared.u32 	%r127, [%r21];
	mul.wide.s32 	%rd27, %r126, 4;
	add.s64 	%rd9, %rd2, %rd27;
	st.global.u32 	[%rd9], %r127;
	mov.u32 	%r175, %r15;
	@%p20 bra 	$L__BB561_24;
	setp.eq.s16 	%p21, %rs1, 0;
	ld.shared.u32 	%r128, [%r22];
	add.s64 	%rd29, %rd9, %rd28;
	st.global.u32 	[%rd29], %r128;
	mov.u32 	%r175, %r19;
	@%p21 bra 	$L__BB561_24;
	and.b32  	%r129, %r19, 511;
	shr.u32 	%r130, %r19, 9;
	mad.lo.s32 	%r131, %r130, %r14, %r129;
	add.s32 	%r132, %r49, %r131;
	add.s32 	%r133, %r22, %r17;
	ld.shared.u32 	%r134, [%r133];
	mul.wide.s32 	%rd30, %r132, 4;
	add.s64 	%rd31, %rd2, %rd30;
	st.global.u32 	[%rd31], %r134;
	mov.u32 	%r175, %r20;
$L__BB561_24:
	shr.u32 	%r135, %r175, 9;
	and.b32  	%r136, %r175, 511;
	add.s32 	%r137, %r49, %r136;
	mad.lo.s32 	%r138, %r135, %r14, %r137;
	shl.b32 	%r139, %r175, 2;
	add.s32 	%r141, %r98, %r139;
	ld.shared.u32 	%r142, [%r141];
	mul.wide.s32 	%rd32, %r138, 4;
	add.s64 	%rd33, %rd2, %rd32;
	st.global.u32 	[%rd33], %r142;
	add.s32 	%r143, %r175, %r5;
	shr.u32 	%r144, %r143, 9;
	and.b32  	%r145, %r143, 511;
	add.s32 	%r146, %r49, %r145;
	mad.lo.s32 	%r147, %r144, %r14, %r146;
	add.s32 	%r148, %r141, %r17;
	ld.shared.u32 	%r149, [%r148];
	mul.wide.s32 	%rd34, %r147, 4;
	add.s64 	%rd35, %rd2, %rd34;
	st.global.u32 	[%rd35], %r149;
	add.s32 	%r150, %r143, %r5;
	shr.u32 	%r151, %r150, 9;
	and.b32  	%r152, %r150, 511;
	add.s32 	%r153, %r49, %r152;
	mad.lo.s32 	%r154, %r151, %r14, %r153;
	add.s32 	%r155, %r148, %r17;
	ld.shared.u32 	%r156, [%r155];
	mul.wide.s32 	%rd36, %r154, 4;
	add.s64 	%rd37, %rd2, %rd36;
	st.global.u32 	[%rd37], %r156;
	add.s32 	%r157, %r150, %r5;
	shr.u32 	%r158, %r157, 9;
	and.b32  	%r159, %r157, 511;
	add.s32 	%r160, %r49, %r159;
	mad.lo.s32 	%r161, %r158, %r14, %r160;
	add.s32 	%r162, %r155, %r17;
	ld.shared.u32 	%r163, [%r162];
	mul.wide.s32 	%rd38, %r161, 4;
	add.s64 	%rd39, %rd2, %rd38;
	st.global.u32 	[%rd39], %r163;
	add.s32 	%r175, %r157, %r5;
	setp.lt.u32 	%p22, %r175, 1024;
	@%p22 bra 	$L__BB561_24;
	add.s32 	%r166, %r166, %r8;
	setp.lt.u32 	%p23, %r166, %r9;
	@%p23 bra 	$L__BB561_5;
$L__BB561_26:
	ret;

}
	// .globl	_Z9cuda_gemmIiLi256ELi4ELi1ELi1024ELi2ELi2ELi32ELi1ELi0EEviiiPT_S1_S1_ii
.visible .entry _Z9cuda_gemmIiLi256ELi4ELi1ELi1024ELi2ELi2ELi32ELi1ELi0EEviiiPT_S1_S1_ii(
	.param .u32 _Z9cuda_gemmIiLi256ELi4ELi1ELi1024ELi2ELi2ELi32ELi1ELi0EEviiiPT_S1_S1_ii_param_0,
	.param .u32 _Z9cuda_gemmIiLi256ELi4ELi1ELi1024ELi2ELi2ELi32ELi1ELi0EEviiiPT_S1_S1_ii_param_1,
	.param .u32 _Z9cuda_gemmIiLi256ELi4ELi1ELi1024ELi2ELi2ELi32ELi1ELi0EEviiiPT_S1_S1_ii_param_2,
	.param .u64 .ptr .align 1 _Z9cuda_gemmIiLi256ELi4ELi1ELi1024ELi2ELi2ELi32ELi1ELi0EEviiiPT_S1_S1_ii_param_3,
	.param .u64 .ptr .align 1 _Z9cuda_gemmIiLi256ELi4ELi1ELi1024ELi2ELi2ELi32ELi1ELi0EEviiiPT_S1_S1_ii_param_4,
	.param .u64 .ptr .align 1 _Z9cuda_gemmIiLi256ELi4ELi1ELi1024ELi2ELi2ELi32ELi1ELi0EEviiiPT_S1_S1_ii_param_5,
	.param .u32 _Z9cuda_gemmIiLi256ELi4ELi1ELi1024ELi2ELi2ELi32ELi1ELi0EEviiiPT_S1_S1_ii_param_6,
	.param .u32 _Z9cuda_gemmIiLi256ELi4ELi1ELi1024ELi2ELi2ELi32ELi1ELi0EEviiiPT_S1_S1_ii_param_7
)
.maxntid 256
{
	.reg .pred 	%p<51>;
	.reg .b16 	%rs<6>;
	.reg .b32 	%r<317>;
	.reg .b64 	%rd<38>;
	// demoted variable
	.shared .align 128 .b8 _ZZ9cuda_gemmIiLi256ELi4ELi1ELi1024ELi2ELi2ELi32ELi1ELi0EEviiiPT_S1_S1_iiE11kron_fac_sh[24];
	// demoted variable
	.shared .align 128 .b8 _ZZ9cuda_gemmIiLi256ELi4ELi1ELi1024ELi2ELi2ELi32ELi1ELi0EEviiiPT_S1_S1_iiE3Ash[4096];
	// demoted variable
	.shared .align 128 .b8 _ZZ9cuda_gemmIiLi256ELi4ELi1ELi1024ELi2ELi2ELi32ELi1ELi0EEviiiPT_S1_S1_iiE3Csh[4096];
	ld.param.u64 	%rd12, [_Z9cuda_gemmIiLi256ELi4ELi1ELi1024ELi2ELi2ELi32ELi1ELi0EEviiiPT_S1_S1_ii_param_3];
	ld.param.u64 	%rd11, [_Z9cuda_gemmIiLi256ELi4ELi1ELi1024ELi2ELi2ELi32ELi1ELi0EEviiiPT_S1_S1_ii_param_4];
	ld.param.u64 	%rd13, [_Z9cuda_gemmIiLi256ELi4ELi1ELi1024ELi2ELi2ELi32ELi1ELi0EEviiiPT_S1_S1_ii_param_5];
	ld.param.u32 	%r110, [_Z9cuda_gemmIiLi256ELi4ELi1ELi1024ELi2ELi2ELi32ELi1ELi0EEviiiPT_S1_S1_ii_param_6];
	ld.param.u32 	%r111, [_Z9cuda_gemmIiLi256ELi4ELi1ELi1024ELi2ELi2ELi32ELi1ELi0EEviiiPT_S1_S1_ii_param_7];
	cvta.to.global.u64 	%rd1, %rd12;
	cvta.to.global.u64 	%rd2, %rd13;
	mov.u32 	%r1, %tid.x;
	setp.lt.s32 	%p1, %r111, 16;
	shr.u32 	%r2, %r111, 4;
	selp.b32 	%r3, 1, %r2, %p1;
	mul.lo.s32 	%r4, %r111, %r110;
	setp.ge.u32 	%p2, %r1, %r4;
	@%p2 bra 	$L__BB562_3;
	mov.u32 	%r5, %ntid.x;
	cvta.to.global.u64 	%rd3, %rd11;
	mov.u32 	%r280, %r1;
$L__BB562_2:
	mul.wide.u32 	%rd14, %r280, 4;
	add.s64 	%rd15, %rd3, %rd14;
	ld.global.u32 	%r112, [%rd15];
	rem.u32 	%r113, %r280, %r110;
	mov.u32 	%r114, _ZZ9cuda_gemmIiLi256ELi4ELi1ELi1024ELi2ELi2ELi32ELi1ELi0EEviiiPT_S1_S1_iiE11kron_fac_sh;
	mad.lo.s32 	%r115, %r113, 12, %r114;
	div.u32 	%r116, %r280, %r111;
	shl.b32 	%r117, %r116, 2;
	add.s32 	%r118, %r115, %r117;
	st.shared.u32 	[%r118], %r112;
	add.s32 	%r280, %r280, %r5;
	setp.lt.u32 	%p3, %r280, %r4;
	@%p3 bra 	$L__BB562_2;
$L__BB562_3:
	div.s32 	%r8, 1024, %r111;
	mul.lo.s32 	%r119, %r8, %r3;
	min.s32 	%r9, %r119, 256;
	div.u32 	%r11, %r1, %r9;
	mul.lo.s32 	%r120, %r11, %r9;
	sub.s32 	%r121, %r1, %r120;
	div.u32 	%r10, %r121, %r3;
	mov.u32 	%r12, %ntid.x;
	div.u32 	%r13, %r12, %r9;
	mov.u32 	%r283, %ctaid.y;
	mov.u32 	%r122, %nctaid.y;
	shl.b32 	%r123, %r122, 2;
	setp.ge.u32 	%p4, %r283, %r123;
	@%p4 bra 	$L__BB562_64;
	and.b32  	%r125, %r10, 1;
	rem.u32 	%r126, %r1, %r3;
	shl.b32 	%r15, %r126, 1;
	min.s32 	%r16, %r110, 2;
	shl.b32 	%r127, %r111, 8;
	sub.s32 	%r17, 8223, %r127;
	shl.b32 	%r128, %r3, 8;
	sub.s32 	%r18, 8223, %r128;
	add.s32 	%r19, %r1, %r12;
	cvt.u16.u32 	%rs2, %r19;
	xor.b16  	%rs3, %rs2, 1023;
	cvt.u16.u32 	%rs4, %r12;
	div.u16 	%rs5, %rs3, %rs4;
	and.b16  	%rs1, %rs5, 3;
	shl.b32 	%r20, %r12, 2;
	add.s32 	%r21, %r19, %r12;
	setp.lt.s32 	%p5, %r125, %r111;
	selp.b32 	%r129, 0, %r111, %p5;
	sub.s32 	%r22, %r125, %r129;
	add.s32 	%r130, %r125, 1;
	setp.lt.s32 	%p6, %r130, %r111;
	selp.b32 	%r131, 0, %r111, %p6;
	sub.s32 	%r23, %r130, %r131;
	shl.b32 	%r24, %r12, 4;
	shl.b32 	%r25, %r12, 3;
	mul.lo.s32 	%r26, %r12, 12;
	mul.wide.u32 	%rd16, %r12, 4;
	add.s64 	%rd4, %rd1, %rd16;
	mul.wide.u32 	%rd17, %r12, 8;
	add.s64 	%rd5, %rd1, %rd17;
	mul.wide.u32 	%rd18, %r12, 12;
	add.s64 	%rd6, %rd1, %rd18;
	cvt.u64.u32 	%rd32, %r20;
$L__BB562_5:
	setp.eq.s16 	%p7, %rs1, 2;
	mov.u32 	%r284, %r1;
	@%p7 bra 	$L__BB562_9;
	setp.eq.s16 	%p8, %rs1, 3;
	shl.b32 	%r132, %r283, 10;
	or.b32  	%r133, %r132, %r1;
	mul.wide.s32 	%rd19, %r133, 4;
	add.s64 	%rd7, %rd1, %rd19;
	ld.global.u32 	%r134, [%rd7];
	shl.b32 	%r135, %r1, 2;
	mov.u32 	%r136, _ZZ9cuda_gemmIiLi256ELi4ELi1ELi1024ELi2ELi2ELi32ELi1ELi0EEviiiPT_S1_S1_iiE3Ash;
	add.s32 	%r137, %r136, %r135;
	st.shared.u32 	[%r137], %r134;
	mov.u32 	%r284, %r19;
	@%p8 bra 	$L__BB562_9;
	setp.eq.s16 	%p9, %rs1, 0;
	cvt.u64.u32 	%rd20, %r20;
	add.s64 	%rd8, %rd7, %rd20;
	ld.global.u32 	%r138, [%rd8];
	add.s32 	%r142, %r137, %r20;
	st.shared.u32 	[%r142], %r138;
	mov.u32 	%r284, %r21;
	@%p9 bra 	$L__BB562_9;
	mov.u32 	%r143, %ntid.x;
	add.s32 	%r284, %r21, %r143;
	add.s64 	%rd22, %rd8, %rd20;
	ld.global.u32 	%r144, [%rd22];
	add.s32 	%r149, %r142, %r20;
	st.shared.u32 	[%r149], %r144;
$L__BB562_9:
	shl.b32 	%r150, %r284, 2;
	mov.u32 	%r151, _ZZ9cuda_gemmIiLi256ELi4ELi1ELi1024ELi2ELi2ELi32ELi1ELi0EEviiiPT_S1_S1_iiE3Ash;
	add.s32 	%r286, %r151, %r150;
	shl.b32 	%r152, %r283, 10;
	add.s32 	%r285, %r284, %r152;
$L__BB562_10:
	mul.wide.s32 	%rd23, %r285, 4;
	add.s64 	%rd24, %rd4, %rd23;
	add.s64 	%rd25, %rd5, %rd23;
	add.s64 	%rd26, %rd6, %rd23;
	add.s64 	%rd27, %rd1, %rd23;
	ld.global.u32 	%r153, [%rd27];
	st.shared.u32 	[%r286], %r153;
	ld.global.u32 	%r154, [%rd24];
	add.s32 	%r155, %r286, %r20;
	st.shared.u32 	[%r155], %r154;
	ld.global.u32 	%r156, [%rd25];
	add.s32 	%r157, %r286, %r25;
	st.shared.u32 	[%r157], %r156;
	ld.global.u32 	%r158, [%rd26];
	add.s32 	%r159, %r286, %r26;
	st.shared.u32 	[%r159], %r158;
	add.s32 	%r284, %r284, %r20;
	add.s32 	%r286, %r286, %r24;
	add.s32 	%r285, %r285, %r20;
	setp.lt.u32 	%p10, %r284, 1024;
	@%p10 bra 	$L__BB562_10;
	setp.eq.s16 	%p11, %rs1, 2;
	mov.u32 	%r288, %r1;
	@%p11 bra 	$L__BB562_15;
	setp.eq.s16 	%p12, %rs1, 3;
	shl.b32 	%r160, %r1, 2;
	mov.u32 	%r161, _ZZ9cuda_gemmIiLi256ELi4ELi1ELi1024ELi2ELi2ELi32ELi1ELi0EEviiiPT_S1_S1_iiE3Csh;
	add.s32 	%r162, %r161, %r160;
	mov.b32 	%r163, 0;
	st.shared.u32 	[%r162], %r163;
	mov.u32 	%r288, %r19;
	@%p12 bra 	$L__BB562_15;
	setp.eq.s16 	%p13, %rs1, 0;
	add.s32 	%r40, %r162, %r20;
	mov.b32 	%r167, 0;
	st.shared.u32 	[%r40], %r167;
	mov.u32 	%r288, %r21;
	@%p13 bra 	$L__BB562_15;
	mov.u32 	%r168, %ntid.x;
	add.s32 	%r288, %r21, %r168;
	add.s32 	%r169, %r40, %r20;
	mov.b32 	%r170, 0;
	st.shared.u32 	[%r169], %r170;
$L__BB562_15:
	shl.b32 	%r171, %r288, 2;
	mov.u32 	%r172, _ZZ9cuda_gemmIiLi256ELi4ELi1ELi1024ELi2ELi2ELi32ELi1ELi0EEviiiPT_S1_S1_iiE3Csh;
	add.s32 	%r173, %r172, %r171;
	mov.b32 	%r174, 0;
	st.shared.u32 	[%r173], %r174;
	add.s32 	%r175, %r173, %r20;
	st.shared.u32 	[%r175], %r174;
	add.s32 	%r176, %r175, %r20;
	st.shared.u32 	[%r176], %r174;
	add.s32 	%r177, %r176, %r20;
	st.shared.u32 	[%r177], %r174;
	add.s32 	%r288, %r20, %r288;
	setp.lt.u32 	%p14, %r288, 1024;
	@%p14 bra 	$L__BB562_15;
	setp.lt.s32 	%p15, %r8, 1;
	bar.sync 	0;
	@%p15 bra 	$L__BB562_58;
	setp.ne.s32 	%p16, %r3, 1;
	@%p16 bra 	$L__BB562_31;
	mov.b32 	%r292, 0;
$L__BB562_19:
	and.b32  	%r48, %r10, 1;
	setp.lt.s32 	%p37, %r111, 1;
	add.s32 	%r49, %r292, %r10;
	mad.lo.s32 	%r50, %r49, %r111, %r15;
	@%p37 bra 	$L__BB562_21;
	add.s32 	%r225, %r50, %r48;
	shl.b32 	%r226, %r225, 2;
	mov.u32 	%r227, _ZZ9cuda_gemmIiLi256ELi4ELi1ELi1024ELi2ELi2ELi32ELi1ELi0EEviiiPT_S1_S1_iiE3Ash;
	add.s32 	%r228, %r227, %r226;
	ld.shared.u32 	%r314, [%r228];
$L__BB562_21:
	setp.lt.s32 	%p38, %r111, 2;
	@%p38 bra 	$L__BB562_23;
	xor.b32  	%r229, %r48, 1;
	add.s32 	%r230, %r50, %r229;
	shl.b32 	%r231, %r230, 2;
	mov.u32 	%r232, _ZZ9cuda_gemmIiLi256ELi4ELi1ELi1024ELi2ELi2ELi32ELi1ELi0EEviiiPT_S1_S1_iiE3Ash;
	add.s32 	%r233, %r232, %r231;
	ld.shared.u32 	%r313, [%r233];
$L__BB562_23:
	setp.lt.s32 	%p39, %r11, %r16;
	@%p39 bra 	$L__BB562_25;
$L__BB562_24:
	add.s32 	%r292, %r292, %r9;
	setp.lt.s32 	%p45, %r292, %r8;
	@%p45 bra 	$L__BB562_19;
	bra.uni 	$L__BB562_58;
$L__BB562_25:
	and.b32  	%r234, %r1, 31;
	rem.s32 	%r235, %r234, %r111;
	shl.b32 	%r236, %r235, 2;
	mov.u32 	%r237, _ZZ9cuda_gemmIiLi256ELi4ELi1ELi1024ELi2ELi2ELi32ELi1ELi0EEviiiPT_S1_S1_iiE11kron_fac_sh;
	add.s32 	%r56, %r237, %r236;
	mov.u32 	%r295, %r11;
$L__BB562_26:
	mad.lo.s32 	%r239, %r295, 12, %r56;
	ld.shared.u32 	%r58, [%r239];
	mov.b32 	%r297, 0;
	@%p37 bra 	$L__BB562_28;
	shfl.sync.idx.b32	%r240|%p41, %r58, %r22, %r17, -1;
	mul.lo.s32 	%r297, %r240, %r314;
$L__BB562_28:
	@%p38 bra 	$L__BB562_30;
	shfl.sync.idx.b32	%r241|%p43, %r58, %r23, %r17, -1;
	mad.lo.s32 	%r297, %r241, %r313, %r297;
$L__BB562_30:
	mad.lo.s32 	%r242, %r295, %r8, %r49;
	shl.b32 	%r243, %r242, 2;
	add.s32 	%r245, %r172, %r243;
	ld.shared.u32 	%r246, [%r245];
	add.s32 	%r247, %r246, %r297;
	st.shared.u32 	[%r245], %r247;
	add.s32 	%r295, %r295, %r13;
	setp.lt.s32 	%p44, %r295, %r16;
	@%p44 bra 	$L__BB562_26;
	bra.uni 	$L__BB562_24;
$L__BB562_31:
	setp.gt.u32 	%p17, %r111, 31;
	@%p17 bra 	$L__BB562_35;
	mov.b32 	%r309, 0;
$L__BB562_33:
	add.s32 	%r89, %r309, %r10;
	mad.lo.s32 	%r90, %r89, %r111, %r15;
	and.b32  	%r91, %r10, 1;
	add.s32 	%r179, %r90, %r91;
	shl.b32 	%r180, %r179, 2;
	mov.u32 	%r181, _ZZ9cuda_gemmIiLi256ELi4ELi1ELi1024ELi2ELi2ELi32ELi1ELi0EEviiiPT_S1_S1_iiE3Ash;
	add.s32 	%r182, %r181, %r180;
	ld.shared.u32 	%r314, [%r182];
	setp.gt.s32 	%p18, %r111, 1;
	@%p18 bra 	$L__BB562_34;
	bra.uni 	$L__BB562_52;
$L__BB562_34:
	xor.b32  	%r183, %r91, 1;
	add.s32 	%r184, %r90, %r183;
	shl.b32 	%r185, %r184, 2;
	add.s32 	%r187, %r181, %r185;
	ld.shared.u32 	%r313, [%r187];
	bra.uni 	$L__BB562_52;
$L__BB562_35:
	mov.b32 	%r300, 0;
$L__BB562_36:
	and.b32  	%r67, %r10, 1;
	setp.lt.s32 	%p25, %r111, 1;
	add.s32 	%r68, %r300, %r10;
	mad.lo.s32 	%r69, %r68, %r111, %r15;
	@%p25 bra 	$L__BB562_38;
	add.s32 	%r200, %r69, %r67;
	shl.b32 	%r201, %r200, 2;
	mov.u32 	%r202, _ZZ9cuda_gemmIiLi256ELi4ELi1ELi1024ELi2ELi2ELi32ELi1ELi0EEviiiPT_S1_S1_iiE3Ash;
	add.s32 	%r203, %r202, %r201;
	ld.shared.u32 	%r314, [%r203];
$L__BB562_38:
	setp.lt.s32 	%p26, %r111, 2;
	@%p26 bra 	$L__BB562_40;
	xor.b32  	%r204, %r67, 1;
	add.s32 	%r205, %r69, %r204;
	shl.b32 	%r206, %r205, 2;
	mov.u32 	%r207, _ZZ9cuda_gemmIiLi256ELi4ELi1ELi1024ELi2ELi2ELi32ELi1ELi0EEviiiPT_S1_S1_iiE3Ash;
	add.s32 	%r208, %r207, %r206;
	ld.shared.u32 	%r313, [%r208];
$L__BB562_40:
	setp.lt.s32 	%p27, %r11, %r16;
	@%p27 bra 	$L__BB562_42;
$L__BB562_41:
	add.s32 	%r300, %r300, %r9;
	setp.lt.s32 	%p36, %r300, %r8;
	@%p36 bra 	$L__BB562_36;
	bra.uni 	$L__BB562_58;
$L__BB562_42:
	and.b32  	%r209, %r1, 31;
	rem.s32 	%r210, %r209, %r111;
	shl.b32 	%r211, %r210, 2;
	mov.u32 	%r212, _ZZ9cuda_gemmIiLi256ELi4ELi1ELi1024ELi2ELi2ELi32ELi1ELi0EEviiiPT_S1_S1_iiE11kron_fac_sh;
	add.s32 	%r75, %r212, %r211;
	mov.u32 	%r303, %r11;
$L__BB562_43:
	mad.lo.s32 	%r214, %r303, 12, %r75;
	ld.shared.u32 	%r77, [%r214];
	mov.b32 	%r307, 0;
	@%p25 bra 	$L__BB562_45;
	shfl.sync.idx.b32	%r215|%p29, %r77, %r22, %r17, -1;
	mul.lo.s32 	%r307, %r215, %r314;
$L__BB562_45:
	@%p26 bra 	$L__BB562_47;
	shfl.sync.idx.b32	%r216|%p31, %r77, %r23, %r17, -1;
	mad.lo.s32 	%r307, %r216, %r313, %r307;
$L__BB562_47:
	mov.u32 	%r305, %r2;
$L__BB562_48:
	shr.u32 	%r83, %r305, 1;
	shfl.sync.down.b32	%r217|%p32, %r307, %r83, %r18, -1;
	add.s32 	%r307, %r217, %r307;
	setp.gt.u32 	%p33, %r305, 3;
	mov.u32 	%r305, %r83;
	@%p33 bra 	$L__BB562_48;
	rem.u32 	%r219, %r209, %r3;
	setp.eq.s32 	%p34, %r219, 0;
	@%p34 bra 	$L__BB562_50;
	bra.uni 	$L__BB562_51;
$L__BB562_50:
	mad.lo.s32 	%r220, %r303, %r8, %r68;
	shl.b32 	%r221, %r220, 2;
	add.s32 	%r223, %r172, %r221;
	st.shared.u32 	[%r223], %r307;
$L__BB562_51:
	add.s32 	%r303, %r303, %r13;
	setp.lt.s32 	%p35, %r303, %r16;
	@%p35 bra 	$L__BB562_43;
	bra.uni 	$L__BB562_41;
$L__BB562_52:
	setp.lt.s32 	%p19, %r11, %r16;
	@%p19 bra 	$L__BB562_53;
	bra.uni 	$L__BB562_57;
$L__BB562_53:
	and.b32  	%r188, %r1, 31;
	rem.u32 	%r189, %r188, %r111;
	shl.b32 	%r190, %r189, 2;
	mov.u32 	%r191, _ZZ9cuda_gemmIiLi256ELi4ELi1ELi1024ELi2ELi2ELi32ELi1ELi0EEviiiPT_S1_S1_iiE11kron_fac_sh;
	add.s32 	%r93, %r191, %r190;
	mov.u32 	%r311, %r11;
$L__BB562_54:
	setp.lt.s32 	%p20, %r111, 2;
	mad.lo.s32 	%r192, %r311, 12, %r93;
	ld.shared.u32 	%r97, [%r192];
	shfl.sync.idx.b32	%r193|%p21, %r97, %r22, %r17, -1;
	mul.lo.s32 	%r312, %r193, %r314;
	@%p20 bra 	$L__BB562_56;
	shfl.sync.idx.b32	%r194|%p22, %r97, %r23, %r17, -1;
	mad.lo.s32 	%r312, %r194, %r313, %r312;
$L__BB562_56:
	mad.lo.s32 	%r195, %r311, %r8, %r89;
	shl.b32 	%r196, %r195, 2;
	add.s32 	%r198, %r172, %r196;
	st.shared.u32 	[%r198], %r312;
	add.s32 	%r311, %r311, %r13;
	setp.lt.s32 	%p23, %r311, %r16;
	@%p23 bra 	$L__BB562_54;
$L__BB562_57:
	add.s32 	%r309, %r309, %r9;
	setp.lt.s32 	%p24, %r309, %r8;
	@%p24 bra 	$L__BB562_33;
$L__BB562_58:
	setp.eq.s16 	%p46, %rs1, 2;
	bar.sync 	0;
	mov.u32 	%r315, %r1;
	@%p46 bra 	$L__BB562_62;
	setp.eq.s16 	%p47, %rs1, 3;
	shl.b32 	%r248, %r283, 10;
	or.b32  	%r249, %r248, %r1;
	shl.b32 	%r250, %r1, 2;
	add.s32 	%r252, %r172, %r250;
	ld.shared.u32 	%r253, [%r252];
	mul.wide.s32 	%rd28, %r249, 4;
	add.s64 	%rd9, %rd2, %rd28;
	st.global.u32 	[%rd9], %r253;
	mov.u32 	%r315, %r19;
	@%p47 bra 	$L__BB562_62;
	cvt.u64.u32 	%rd29, %r20;
	setp.eq.s16 	%p48, %rs1, 0;
	add.s32 	%r257, %r252, %r20;
	ld.shared.u32 	%r258, [%r257];
	add.s64 	%rd10, %rd9, %rd29;
	st.global.u32 	[%rd10], %r258;
	mov.u32 	%r315, %r21;
	@%p48 bra 	$L__BB562_62;
	mov.u32 	%r259, %ntid.x;
	add.s32 	%r315, %r21, %r259;
	mov.u32 	%r261, _ZZ9cuda_gemmIiLi256ELi4ELi1ELi1024ELi2ELi2ELi32ELi1ELi0EEviiiPT_S1_S1_iiE3Csh;
	add.s32 	%r262, %r261, %r250;
	add.s32 	%r263, %r262, %r20;
	add.s32 	%r264, %r263, %r20;
	ld.shared.u32 	%r265, [%r264];
	add.s64 	%rd31, %rd10, %rd29;
	st.global.u32 	[%rd31], %r265;
$L__BB562_62:
	shl.b32 	%r266, %r283, 10;
	add.s32 	%r267, %r266, %r315;
	shl.b32 	%r268, %r315, 2;
	mov.u32 	%r269, _ZZ9cuda_gemmIiLi256ELi4ELi1ELi1024ELi2ELi2ELi32ELi1ELi0EEviiiPT_S1_S1_iiE3Csh;
	add.s32 	%r270, %r269, %r268;
	ld.shared.u32 	%r271, [%r270];
	mul.wide.s32 	%rd33, %r267, 4;
	add.s64 	%rd34, %rd2, %rd33;
	st.global.u32 	[%rd34], %r271;
	add.s32 	%r272, %r270, %r20;
	ld.shared.u32 	%r273, [%r272];
	add.s64 	%rd35, %rd34, %rd32;
	st.global.u32 	[%rd35], %r273;
	add.s32 	%r274, %r272, %r20;
	ld.shared.u32 	%r275, [%r274];
	add.s64 	%rd36, %rd35, %rd32;
	st.global.u32 	[%rd36], %r275;
	add.s32 	%r276, %r274, %r20;
	ld.shared.u32 	%r277, [%r276];
	add.s64 	%rd37, %rd36, %rd32;
	st.global.u32 	[%rd37], %r277;
	add.s32 	%r315, %r20, %r315;
	setp.lt.u32 	%p49, %r315, 1024;
	@%p49 bra 	$L__BB562_62;
	mov.u32 	%r278, %nctaid.y;
	add.s32 	%r283, %r283, %r278;
	shl.b32 	%r279, %r278, 2;
	setp.lt.u32 	%p50, %r283, %r279;
	@%p50 bra 	$L__BB562_5;
$L__BB562_64:
	ret;

}
	// .globl	_Z9cuda_gemmIiLi256ELi4ELi1ELi1024ELi2ELi2ELi32ELi1ELi1EEviiiPT_S1_S1_ii
.visible .entry _Z9cuda_gemmIiLi256ELi4ELi1ELi1024ELi2ELi2ELi32ELi1ELi1EEviiiPT_S1_S1_ii(
	.param .u32 _Z9cuda_gemmIiLi256ELi4ELi1ELi1024ELi2ELi2ELi32ELi1ELi1EEviiiPT_S1_S1_ii_param_0,
	.param .u32 _Z9cuda_gemmIiLi256ELi4ELi1ELi1024ELi2ELi2ELi32ELi1ELi1EEviiiPT_S1_S1_ii_param_1,
	.param .u32 _Z9cuda_gemmIiLi256ELi4ELi1ELi1024ELi2ELi2ELi32ELi1ELi1EEviiiPT_S1_S1_ii_param_2,
	.param .u64 .ptr .align 1 _Z9cuda_gemmIiLi256ELi4ELi1ELi1024ELi2ELi2ELi32ELi1ELi1EEviiiPT_S1_S1_ii_param_3,
	.param .u64 .ptr .align 1 _Z9cuda_gemmIiLi256ELi4ELi1ELi1024ELi2ELi2ELi32ELi1ELi1EEviiiPT_S1_S1_ii_param_4,
	.param .u64 .ptr .align 1 _Z9cuda_gemmIiLi256ELi4ELi1ELi1024ELi2ELi2ELi32ELi1ELi1EEviiiPT_S1_S1_ii_param_5,
	.param .u32 _Z9cuda_gemmIiLi256ELi4ELi1ELi1024ELi2ELi2ELi32ELi1ELi1EEviiiPT_S1_S1_ii_param_6,
	.param .u32 _Z9cuda_gemmIiLi256ELi4ELi1ELi1024ELi2ELi2ELi32ELi1ELi1EEviiiPT_S1_S1_ii_param_7
)
.maxntid 256
{
	.reg .pred 	%p<24>;
	.reg .b16 	%rs<6>;
	.reg .b32 	%r<163>;
	.reg .b64 	%rd<38>;
	// demoted variable
	.shared .align 128 .b8 _ZZ9cuda_gemmIiLi256ELi4ELi1ELi1024ELi2ELi2ELi32ELi1ELi1EEviiiPT_S1_S1_iiE11kron_fac_sh[24];
	// demoted variable
	.shared .align 128 .b8 _ZZ9cuda_gemmIiLi256ELi4ELi1ELi1024ELi2ELi2ELi32ELi1ELi1EEviiiPT_S1_S1_iiE3Ash[4096];
	// demoted variable
	.shared .align 128 .b8 _ZZ9cuda_gemmIiLi256ELi4ELi1ELi1024ELi2ELi2ELi32ELi1ELi1EEviiiPT_S1_S1_iiE3Csh[4096];
	ld.param.u64 	%rd12, [_Z9cuda_gemmIiLi256ELi4ELi1ELi1024ELi2ELi2ELi32ELi1ELi1EEviiiPT_S1_S1_ii_param_3];
	ld.param.u64 	%rd11, [_Z9cuda_gemmIiLi256ELi4ELi1ELi1024ELi2ELi2ELi32ELi1ELi1EEviiiPT_S1_S1_ii_param_4];
	ld.param.u64 	%rd13, [_Z9cuda_gemmIiLi256ELi4ELi1ELi1024ELi2ELi2ELi32ELi1ELi1EEviiiPT_S1_S1_ii_param_5];
	cvta.to.global.u64 	%rd1, %rd12;
	cvta.to.global.u64 	%rd2, %rd13;
	mov.u32 	%r1, %tid.x;
	setp.gt.u32 	%p1, %r1, 3;
	@%p1 bra 	$L__BB563_3;
	mov.u32 	%r2, %ntid.x;
	cvta.to.global.u64 	%rd3, %rd11;
	mov.u32 	%r51, _ZZ9cuda_gemmIiLi256ELi4ELi1ELi1024ELi2ELi2ELi32ELi1ELi1EEviiiPT_S1_S1_iiE11kron_fac_sh;
	mov.u32 	%r151, %r1;
$L__BB563_2:
	mul.wide.u32 	%rd14, %r151, 4;
	add.s64 	%rd15, %rd3, %rd14;
	ld.global.u32 	%r49, [%rd15];
	and.b32  	%r50, %r151, 1;
	mad.lo.s32 	%r52, %r50, 12, %r51;
	shl.b32 	%r53, %r151, 1;
	and.b32  	%r54, %r53, -4;
	add.s32 	%r55, %r52, %r54;
	st.shared.u32 	[%r55], %r49;
	add.s32 	%r151, %r151, %r2;
	setp.lt.u32 	%p2, %r151, 4;
	@%p2 bra 	$L__BB563_2;
$L__BB563_3:
	mov.u32 	%r5, %ntid.x;
	setp.gt.u32 	%p3, %r5, 255;
	selp.u32 	%r6, 1, 0, %p3;
	mov.u32 	%r152, %ctaid.y;
	mov.u32 	%r8, %nctaid.y;
	shl.b32 	%r56, %r8, 2;
	setp.ge.u32 	%p4, %r152, %r56;
	@%p4 bra 	$L__BB563_26;
	and.b32  	%r9, %r1, 1;
	add.s32 	%r10, %r1, %r5;
	cvt.u16.u32 	%rs2, %r10;
	xor.b16  	%rs3, %rs2, 1023;
	cvt.u16.u32 	%rs4, %r5;
	div.u16 	%rs5, %rs3, %rs4;
	and.b16  	%rs1, %rs5, 3;
	shl.b32 	%r57, %r1, 2;
	mov.u32 	%r58, _ZZ9cuda_gemmIiLi256ELi4ELi1ELi1024ELi2ELi2ELi32ELi1ELi1EEviiiPT_S1_S1_iiE3Ash;
	add.s32 	%r11, %r58, %r57;
	shl.b32 	%r12, %r5, 2;
	add.s32 	%r13, %r11, %r12;
	add.s32 	%r14, %r10, %r5;
	mov.u32 	%r59, _ZZ9cuda_gemmIiLi256ELi4ELi1ELi1024ELi2ELi2ELi32ELi1ELi1EEviiiPT_S1_S1_iiE3Csh;
	add.s32 	%r15, %r59, %r57;
	add.s32 	%r16, %r15, %r12;
	xor.b32  	%r17, %r9, 1;
	shl.b32 	%r18, %r5, 4;
	shl.b32 	%r19, %r5, 3;
	mul.lo.s32 	%r20, %r5, 12;
	mul.wide.u32 	%rd16, %r5, 4;
	add.s64 	%rd4, %rd1, %rd16;
	mul.wide.u32 	%rd17, %r5, 8;
	add.s64 	%rd5, %rd1, %rd17;
	mul.wide.u32 	%rd18, %r5, 12;
	add.s64 	%rd6, %rd1, %rd18;
	cvt.u64.u32 	%rd32, %r12;
$L__BB563_5:
	setp.eq.s16 	%p5, %rs1, 2;
	shl.b32 	%r22, %r152, 10;
	mov.u32 	%r153, %r1;
	@%p5 bra 	$L__BB563_9;
	setp.eq.s16 	%p6, %rs1, 3;
	add.s32 	%r60, %r22, %r1;
	mul.wide.s32 	%rd19, %r60, 4;
	add.s64 	%rd7, %rd1, %rd19;
	ld.global.u32 	%r61, [%rd7];
	st.shared.u32 	[%r11], %r61;
	mov.u32 	%r153, %r10;
	@%p6 bra 	$L__BB563_9;
	setp.eq.s16 	%p7, %rs1, 0;
	cvt.u64.u32 	%rd20, %r12;
	add.s64 	%rd8, %rd7, %rd20;
	ld.global.u32 	%r62, [%rd8];
	st.shared.u32 	[%r13], %r62;
	mov.u32 	%r153, %r14;
	@%p7 bra 	$L__BB563_9;
	mov.u32 	%r63, %ntid.x;
	add.s32 	%r153, %r14, %r63;
	add.s64 	%rd22, %rd8, %rd20;
	ld.global.u32 	%r64, [%rd22];
	add.s32 	%r65, %r13, %r12;
	st.shared.u32 	[%r65], %r64;
$L__BB563_9:
	shl.b32 	%r66, %r153, 2;
	mov.u32 	%r67, _ZZ9cuda_gemmIiLi256ELi4ELi1ELi1024ELi2ELi2ELi32ELi1ELi1EEviiiPT_S1_S1_iiE3Ash;
	add.s32 	%r155, %r67, %r66;
	add.s32 	%r154, %r153, %r22;
$L__BB563_10:
	mul.wide.s32 	%rd23, %r154, 4;
	add.s64 	%rd24, %rd4, %rd23;
	add.s64 	%rd25, %rd5, %rd23;
	add.s64 	%rd26, %rd6, %rd23;
	add.s64 	%rd27, %rd1, %rd23;
	ld.global.u32 	%r69, [%rd27];
	st.shared.u32 	[%r155], %r69;
	ld.global.u32 	%r70, [%rd24];
	add.s32 	%r71, %r155, %r12;
	st.shared.u32 	[%r71], %r70;
	ld.global.u32 	%r72, [%rd25];
	add.s32 	%r73, %r155, %r19;
	st.shared.u32 	[%r73], %r72;
	ld.global.u32 	%r74, [%rd26];
	add.s32 	%r75, %r155, %r20;
	st.shared.u32 	[%r75], %r74;
	add.s32 	%r153, %r153, %r12;
	add.s32 	%r155, %r155, %r18;
	add.s32 	%r154, %r154, %r12;
	setp.lt.u32 	%p8, %r153, 1024;
	@%p8 bra 	$L__BB563_10;
	mov.u32 	%r76, %ntid.x;
	add.s32 	%r33, %r14, %r76;
	setp.eq.s16 	%p9, %rs1, 2;
	mov.u32 	%r157, %r1;
	@%p9 bra 	$L__BB563_15;
	setp.eq.s16 	%p10, %rs1, 3;
	mov.b32 	%r77, 0;
	st.shared.u32 	[%r15], %r77;
	mov.u32 	%r157, %r10;
	@%p10 bra 	$L__BB563_15;
	setp.eq.s16 	%p11, %rs1, 0;
	mov.b32 	%r78, 0;
	st.shared.u32 	[%r16], %r78;
	mov.u32 	%r157, %r14;
	@%p11 bra 	$L__BB563_15;
	add.s32 	%r79, %r16, %r12;
	mov.b32 	%r80, 0;
	st.shared.u32 	[%r79], %r80;
	mov.u32 	%r157, %r33;
$L__BB563_15:
	shl.b32 	%r81, %r157, 2;
	mov.u32 	%r82, _ZZ9cuda_gemmIiLi256ELi4ELi1ELi1024ELi2ELi2ELi32ELi1ELi1EEviiiPT_S1_S1_iiE3Csh;
	add.s32 	%r83, %r82, %r81;
	mov.b32 	%r84, 0;
	st.shared.u32 	[%r83], %r84;
	add.s32 	%r85, %r83, %r12;
	st.shared.u32 	[%r85], %r84;
	add.s32 	%r86, %r85, %r12;
	st.shared.u32 	[%r86], %r84;
	add.s32 	%r87, %r86, %r12;
	st.shared.u32 	[%r87], %r84;
	add.s32 	%r157, %r12, %r157;
	setp.lt.u32 	%p12, %r157, 1024;
	@%p12 bra 	$L__BB563_15;
	bar.sync 	0;
	shl.b32 	%r89, %r1, 1;
	or.b32  	%r90, %r89, %r9;
	shl.b32 	%r91, %r90, 2;
	mov.u32 	%r92, _ZZ9cuda_gemmIiLi256ELi4ELi1ELi1024ELi2ELi2ELi32ELi1ELi1EEviiiPT_S1_S1_iiE3Ash;
	add.s32 	%r93, %r92, %r91;
	ld.shared.u32 	%r37, [%r93];
	or.b32  	%r94, %r89, %r17;
	shl.b32 	%r95, %r94, 2;
	add.s32 	%r96, %r92, %r95;
	ld.shared.u32 	%r38, [%r96];
	mov.b32 	%r159, 0;
$L__BB563_17:
	shl.b32 	%r97, %r9, 2;
	mov.u32 	%r98, _ZZ9cuda_gemmIiLi256ELi4ELi1ELi1024ELi2ELi2ELi32ELi1ELi1EEviiiPT_S1_S1_iiE11kron_fac_sh;
	add.s32 	%r99, %r98, %r97;
	mad.lo.s32 	%r100, %r159, 12, %r99;
	ld.shared.u32 	%r101, [%r100];
	shfl.sync.idx.b32	%r102|%p13, %r101, %r9, 7711, -1;
	mul.lo.s32 	%r103, %r102, %r37;
	shfl.sync.idx.b32	%r104|%p14, %r101, %r17, 7711, -1;
	mad.lo.s32 	%r105, %r104, %r38, %r103;
	shl.b32 	%r106, %r159, 11;
	add.s32 	%r107, %r15, %r106;
	ld.shared.u32 	%r108, [%r107];
	add.s32 	%r109, %r108, %r105;
	st.shared.u32 	[%r107], %r109;
	add.s32 	%r159, %r159, %r6;
	setp.lt.u32 	%p15, %r159, 2;
	@%p15 bra 	$L__BB563_17;
	ld.shared.u32 	%r41, [%r93+2048];
	or.b32  	%r116, %r89, %r17;
	shl.b32 	%r117, %r116, 2;
	add.s32 	%r118, %r92, %r117;
	ld.shared.u32 	%r42, [%r118+2048];
	mov.b32 	%r160, 0;
$L__BB563_19:
	mad.lo.s32 	%r122, %r160, 12, %r99;
	ld.shared.u32 	%r123, [%r122];
	shfl.sync.idx.b32	%r124|%p16, %r123, %r9, 7711, -1;
	mul.lo.s32 	%r125, %r124, %r41;
	shfl.sync.idx.b32	%r126|%p17, %r123, %r17, 7711, -1;
	mad.lo.s32 	%r127, %r126, %r42, %r125;
	shl.b32 	%r128, %r160, 11;
	add.s32 	%r129, %r15, %r128;
	ld.shared.u32 	%r130, [%r129+1024];
	add.s32 	%r131, %r130, %r127;
	st.shared.u32 	[%r129+1024], %r131;
	add.s32 	%r160, %r160, %r6;
	setp.lt.u32 	%p18, %r160, 2;
	@%p18 bra 	$L__BB563_19;
	setp.eq.s16 	%p19, %rs1, 2;
	bar.sync 	0;
	mov.u32 	%r161, %r1;
	@%p19 bra 	$L__BB563_24;
	setp.eq.s16 	%p20, %rs1, 3;
	shl.b32 	%r132, %r152, 10;
	or.b32  	%r133, %r132, %r1;
	ld.shared.u32 	%r134, [%r15];
	mul.wide.s32 	%rd28, %r133, 4;
	add.s64 	%rd9, %rd2, %rd28;
	st.global.u32 	[%rd9], %r134;
	mov.u32 	%r161, %r10;
	@%p20 bra 	$L__BB563_24;
	cvt.u64.u32 	%rd29, %r12;
	setp.eq.s16 	%p21, %rs1, 0;
	ld.shared.u32 	%r135, [%r16];
	add.s64 	%rd10, %rd9, %rd29;
	st.global.u32 	[%rd10], %r135;
	mov.u32 	%r161, %r14;
	@%p21 bra 	$L__BB563_24;
	add.s32 	%r136, %r16, %r12;
	ld.shared.u32 	%r137, [%r136];
	add.s64 	%rd31, %rd10, %rd29;
	st.global.u32 	[%rd31], %r137;
	mov.u32 	%r161, %r33;
$L__BB563_24:
	shl.b32 	%r138, %r152, 10;
	add.s32 	%r139, %r138, %r161;
	shl.b32 	%r140, %r161, 2;
	mov.u32 	%r141, _ZZ9cuda_gemmIiLi256ELi4ELi1ELi1024ELi2ELi2ELi32ELi1ELi1EEviiiPT_S1_S1_iiE3Csh;
	add.s32 	%r142, %r141, %r140;
	ld.shared.u32 	%r143, [%r142];
	mul.wide.s32 	%rd33, %r139, 4;
	add.s64 	%rd34, %rd2, %rd33;
	st.global.u32 	[%rd34], %r143;
	add.s32 	%r144, %r142, %r12;
	ld.shared.u32 	%r145, [%r144];
	add.s64 	%rd35, %rd34, %rd32;
	st.global.u32 	[%rd35], %r145;
	add.s32 	%r146, %r144, %r12;
	ld.shared.u32 	%r147, [%r146];
	add.s64 	%rd36, %rd35, %rd32;
	st.global.u32 	[%rd36], %r147;
	add.s32 	%r148, %r146, %r12;
	ld.shared.u32 	%r149, [%r148];
	add.s64 	%rd37, %rd36, %rd32;
	st.global.u32 	[%rd37], %r149;
	add.s32 	%r161, %r12, %r161;
	setp.lt.u32 	%p22, %r161, 1024;
	@%p22 bra 	$L__BB563_24;
	add.s32 	%r152, %r152, %r8;
	shl.b32 	%r150, %r8, 2;
	setp.lt.u32 	%p23, %r152, %r150;
	@%p23 bra 	$L__BB563_5;
$L__BB563_26:
	ret;

}
	// .globl	_Z9cuda_gemmIiLi256ELi4ELi1ELi1024ELi4ELi4ELi32ELi0ELi0EEviiiPT_S1_S1_ii
.visible .entry _Z9cuda_gemmIiLi256ELi4ELi1ELi1024ELi4ELi4ELi32ELi0ELi0EEviiiPT_S1_S1_ii(
	.param .u32 _Z9cuda_gemmIiLi256ELi4ELi1ELi1024ELi4ELi4ELi32ELi0ELi0EEviiiPT_S1_S1_ii_param_0,
	.param .u32 _Z9cuda_gemmIiLi256ELi4ELi1ELi1024ELi4ELi4ELi32ELi0ELi0EEviiiPT_S1_S1_ii_param_1,
	.param .u32 _Z9cuda_gemmIiLi256ELi4ELi1ELi1024ELi4ELi4ELi32ELi0ELi0EEviiiPT_S1_S1_ii_param_2,
	.param .u64 .ptr .align 1 _Z9cuda_gemmIiLi256ELi4ELi1ELi1024ELi4ELi4ELi32ELi0ELi0EEviiiPT_S1_S1_ii_param_3,
	.param .u64 .ptr .align 1 _Z9cuda_gemmIiLi256ELi4ELi1ELi1024ELi4ELi4ELi32ELi0ELi0EEviiiPT_S1_S1_ii_param_4,
	.param .u64 .ptr .align 1 _Z9cuda_gemmIiLi256ELi4ELi1ELi1024ELi4ELi4ELi32ELi0ELi0EEviiiPT_S1_S1_ii_param_5,
	.param .u32 _Z9cuda_gemmIiLi256ELi4ELi1ELi1024ELi4ELi4ELi32ELi0ELi0EEviiiPT_S1_S1_ii_param_6,
	.param .u32 _Z9cuda_gemmIiLi256ELi4ELi1ELi1024ELi4ELi4ELi32ELi0ELi0EEviiiPT_S1_S1_ii_param_7
)
.maxntid 256
{
	.reg .pred 	%p<73>;
	.reg .b16 	%rs<6>;
	.reg .b32 	%r<427>;
	.reg .b64 	%rd<40>;
	// demoted variable
	.shared .align 128 .b8 _ZZ9cuda_gemmIiLi256ELi4ELi1ELi1024ELi4ELi4ELi32ELi0ELi0EEviiiPT_S1_S1_iiE11kron_fac_sh[80];
	// demoted variable
	.shared .align 128 .b8 _ZZ9cuda_gemmIiLi256ELi4ELi1ELi1024ELi4ELi4ELi32ELi0ELi0EEviiiPT_S1_S1_iiE3Ash[4096];
	// demoted variable
	.shared .align 128 .b8 _ZZ9cuda_gemmIiLi256ELi4ELi1ELi1024ELi4ELi4ELi32ELi0ELi0EEviiiPT_S1_S1_iiE3Csh[4096];
	ld.param.u32 	%r159, [_Z9cuda_gemmIiLi256ELi4ELi1ELi1024ELi4ELi4ELi32ELi0ELi0EEviiiPT_S1_S1_ii_param_2];
	ld.param.u64 	%rd10, [_Z9cuda_gemmIiLi256ELi4ELi1ELi1024ELi4ELi4ELi32ELi0ELi0EEviiiPT_S1_S1_ii_param_3];
	ld.param.u64 	%rd9, [_Z9cuda_gemmIiLi256ELi4ELi1ELi1024ELi4ELi4ELi32ELi0ELi0EEviiiPT_S1_S1_ii_param_4];
	ld.param.u64 	%rd11, [_Z9cuda_gemmIiLi256ELi4ELi1ELi1024ELi4ELi4ELi32ELi0ELi0EEviiiPT_S1_S1_ii_param_5];
	ld.param.u32 	%r160, [_Z9cuda_gemmIiLi256ELi4ELi1ELi1024ELi4ELi4ELi32ELi0ELi0EEviiiPT_S1_S1_ii_param_6];
	ld.param.u32 	%r161, [_Z9cuda_gemmIiLi256ELi4ELi1ELi1024ELi4ELi4ELi32ELi0ELi0EEviiiPT_S1_S1_ii_param_7];
	cvta.to.global.u64 	%rd1, %rd10;
	cvta.to.global.u64 	%rd2, %rd11;
	mov.u32 	%r1, %tid.x;
	and.b32  	%r2, %r1, 31;
	setp.lt.s32 	%p1, %r161, 16;
	shr.u32 	%r3, %r161, 4;
	selp.b32 	%r4, 1, %r3, %p1;
	mul.lo.s32 	%r5, %r161, %r160;
	setp.ge.u32 	%p2, %r1, %r5;
	@%p2 bra 	$L__BB564_3;
	mov.u32 	%r6, %ntid.x;
	cvta.to.global.u64 	%rd3, %rd9;
	mov.u32 	%r365, %r1;
$L__BB564_2:
	mul.wide.u32 	%rd12, %r365, 4;
	add.s64 	%rd13, %rd3, %rd12;
	ld.global.u32 	%r162, [%rd13];
	rem.u32 	%r163, %r365, %r160;
	mov.u32 	%r164, _ZZ9cuda_gemmIiLi256ELi4ELi1ELi1024ELi4ELi4ELi32ELi0ELi0EEviiiPT_S1_S1_iiE11kron_fac_sh;
	mad.lo.s32 	%r165, %r163, 20, %r164;
	div.u32 	%r166, %r365, %r161;
	shl.b32 	%r167, %r166, 2;
	add.s32 	%r168, %r165, %r167;
	st.shared.u32 	[%r168], %r162;
	add.s32 	%r365, %r365, %r6;
	setp.lt.u32 	%p3, %r365, %r5;
	@%p3 bra 	$L__BB564_2;
$L__BB564_3:
	div.s32 	%r9, 1024, %r161;
	mul.lo.s32 	%r169, %r9, %r4;
	min.s32 	%r10, %r169, 256;
	div.u32 	%r12, %r1, %r10;
	mul.lo.s32 	%r170, %r12, %r10;
	sub.s32 	%r171, %r1, %r170;
	div.u32 	%r11, %r171, %r4;
	mov.u32 	%r13, %ntid.x;
	div.u32 	%r14, %r13, %r10;
	mov.u32 	%r370, %ctaid.y;
	mov.u32 	%r16, %nctaid.y;
	shl.b32 	%r17, %r16, 2;
	setp.ge.u32 	%p4, %r370, %r17;
	@%p4 bra 	$L__BB564_92;
	mov.u32 	%r173, %ctaid.x;
	shl.b32 	%r18, %r173, 10;
	and.b32  	%r19, %r11, 3;
	rem.u32 	%r174, %r1, %r4;
	shl.b32 	%r20, %r174, 2;
	min.s32 	%r21, %r160, 4;
	shl.b32 	%r175, %r161, 8;
	sub.s32 	%r22, 8223, %r175;
	shl.b32 	%r176, %r4, 8;
	sub.s32 	%r23, 8223, %r176;
	mul.lo.s32 	%r24, %r9, %r173;
	add.s32 	%r25, %r1, %r13;
	cvt.u16.u32 	%rs2, %r25;
	xor.b16  	%rs3, %rs2, 1023;
	cvt.u16.u32 	%rs4, %r13;
	div.u16 	%rs5, %rs3, %rs4;
	and.b16  	%rs1, %rs5, 3;
	shl.b32 	%r177, %r1, 2;
	mov.u32 	%r178, _ZZ9cuda_gemmIiLi256ELi4ELi1ELi1024ELi4ELi4ELi32ELi0ELi0EEviiiPT_S1_S1_iiE3Ash;
	add.s32 	%r26, %r178, %r177;
	shl.b32 	%r27, %r13, 2;
	add.s32 	%r28, %r26, %r27;
	add.s32 	%r29, %r25, %r13;
	mov.u32 	%r179, _ZZ9cuda_gemmIiLi256ELi4ELi1ELi1024ELi4ELi4ELi32ELi0ELi0EEviiiPT_S1_S1_iiE3Csh;
	add.s32 	%r30, %r179, %r177;
	add.s32 	%r31, %r30, %r27;
	add.s32 	%r180, %r11, 1;
	and.b32  	%r32, %r180, 3;
	xor.b32  	%r33, %r19, 2;
	add.s32 	%r181, %r11, -1;
	and.b32  	%r34, %r181, 3;
	setp.lt.s32 	%p5, %r19, %r161;
	selp.b32 	%r182, 0, %r161, %p5;
	sub.s32 	%r35, %r19, %r182;
	add.s32 	%r183, %r19, 1;
	setp.lt.s32 	%p6, %r183, %r161;
	selp.b32 	%r184, 0, %r161, %p6;
	sub.s32 	%r36, %r183, %r184;
	add.s32 	%r185, %r19, 2;
	setp.lt.s32 	%p7, %r185, %r161;
	selp.b32 	%r186, 0, %r161, %p7;
	sub.s32 	%r37, %r185, %r186;
	add.s32 	%r187, %r19, 3;
	setp.lt.s32 	%p8, %r187, %r161;
	selp.b32 	%r188, 0, %r161, %p8;
	sub.s32 	%r38, %r187, %r188;
	mul.wide.u32 	%rd14, %r13, 4;
	add.s64 	%rd4, %rd1, %rd14;
	mul.wide.u32 	%rd15, %r13, 8;
	add.s64 	%rd5, %rd1, %rd15;
	mul.wide.u32 	%rd16, %r13, 12;
	add.s64 	%rd6, %rd1, %rd16;
	cvt.u64.u32 	%rd18, %r27;
$L__BB564_5:
	setp.eq.s16 	%p9, %rs1, 2;
	mul.lo.s32 	%r44, %r370, %r159;
	mov.u32 	%r371, %r1;
	@%p9 bra 	$L__BB564_9;
	setp.eq.s16 	%p10, %rs1, 3;
	add.s32 	%r189, %r44, %r18;
	add.s32 	%r190, %r189, %r1;
	mul.wide.s32 	%rd17, %r190, 4;
	add.s64 	%rd7, %rd1, %rd17;
	ld.global.u32 	%r191, [%rd7];
	st.shared.u32 	[%r26], %r191;
	mov.u32 	%r371, %r25;
	@%p10 bra 	$L__BB564_9;
	setp.eq.s16 	%p11, %rs1, 0;
	add.s64 	%rd8, %rd7, %rd18;
	ld.global.u32 	%r192, [%rd8];
	st.shared.u32 	[%r28], %r192;
	mov.u32 	%r371, %r29;
	@%p11 bra 	$L__BB564_9;
	add.s32 	%r371, %r29, %r13;
	add.s64 	%rd20, %rd8, %rd18;
	ld.global.u32 	%r193, [%rd20];
	add.s32 	%r194, %r28, %r27;
	st.shared.u32 	[%r194], %r193;
$L__BB564_9:
	shl.b32 	%r195, %r371, 2;
	mov.u32 	%r196, _ZZ9cuda_gemmIiLi256ELi4ELi1ELi1024ELi4ELi4ELi32ELi0ELi0EEviiiPT_S1_S1_iiE3Ash;
	add.s32 	%r373, %r196, %r195;
	add.s32 	%r197, %r18, %r371;
	add.s32 	%r372, %r197, %r44;
$L__BB564_10:
	mul.wide.s32 	%rd21, %r372, 4;
	add.s64 	%rd22, %rd4, %rd21;
	add.s64 	%rd23, %rd5, %rd21;
	add.s64 	%rd24, %rd6, %rd21;
	add.s64 	%rd25, %rd1, %rd21;
	ld.global.u32 	%r198, [%rd25];
	st.shared.u32 	[%r373], %r198;
	ld.global.u32 	%r199, [%rd22];
	add.s32 	%r200, %r373, %r27;
	st.shared.u32 	[%r200], %r199;
	ld.global.u32 	%r201, [%rd23];
	shl.b32 	%r202, %r13, 3;
	add.s32 	%r203, %r373, %r202;
	st.shared.u32 	[%r203], %r201;
	ld.global.u32 	%r204, [%rd24];
	mad.lo.s32 	%r205, %r13, 12, %r373;
	st.shared.u32 	[%r205], %r204;
	add.s32 	%r371, %r371, %r27;
	shl.b32 	%r206, %r13, 4;
	add.s32 	%r373, %r373, %r206;
	add.s32 	%r372, %r372, %r27;
	setp.lt.u32 	%p12, %r371, 1024;
	@%p12 bra 	$L__BB564_10;
	mov.u32 	%r375, %r1;
	@%p9 bra 	$L__BB564_15;
	setp.eq.s16 	%p14, %rs1, 3;
	mov.b32 	%r207, 0;
	st.shared.u32 	[%r30], %r207;
	mov.u32 	%r375, %r25;
	@%p14 bra 	$L__BB564_15;
	setp.eq.s16 	%p15, %rs1, 0;
	mov.b32 	%r208, 0;
	st.shared.u32 	[%r31], %r208;
	mov.u32 	%r375, %r29;
	@%p15 bra 	$L__BB564_15;
	add.s32 	%r375, %r29, %r13;
	add.s32 	%r209, %r31, %r27;
	mov.b32 	%r210, 0;
	st.shared.u32 	[%r209], %r210;
$L__BB564_15:
	shl.b32 	%r211, %r375, 2;
	mov.u32 	%r212, _ZZ9cuda_gemmIiLi256ELi4ELi1ELi1024ELi4ELi4ELi32ELi0ELi0EEviiiPT_S1_S1_iiE3Csh;
	add.s32 	%r213, %r212, %r211;
	mov.b32 	%r214, 0;
	st.shared.u32 	[%r213], %r214;
	add.s32 	%r215, %r213, %r27;
	st.shared.u32 	[%r215], %r214;
	add.s32 	%r216, %r215, %r27;
	st.shared.u32 	[%r216], %r214;
	add.s32 	%r217, %r216, %r27;
	st.shared.u32 	[%r217], %r214;
	add.s32 	%r375, %r27, %r375;
	setp.lt.u32 	%p16, %r375, 1024;
	@%p16 bra 	$L__BB564_15;
	setp.lt.s32 	%p17, %r9, 1;
	bar.sync 	0;
	@%p17 bra 	$L__BB564_86;
	setp.ne.s32 	%p18, %r4, 1;
	@%p18 bra 	$L__BB564_39;
	mov.b32 	%r381, 0;
$L__BB564_19:
	setp.lt.s32 	%p53, %r161, 1;
	add.s32 	%r64, %r381, %r11;
	mad.lo.s32 	%r65, %r64, %r161, %r20;
	@%p53 bra 	$L__BB564_21;
	add.s32 	%r281, %r65, %r19;
	shl.b32 	%r282, %r281, 2;
	mov.u32 	%r283, _ZZ9cuda_gemmIiLi256ELi4ELi1ELi1024ELi4ELi4ELi32ELi0ELi0EEviiiPT_S1_S1_iiE3Ash;
	add.s32 	%r284, %r283, %r282;
	ld.shared.u32 	%r424, [%r284];
$L__BB564_21:
	setp.lt.s32 	%p54, %r161, 2;
	@%p54 bra 	$L__BB564_23;
	add.s32 	%r285, %r65, %r32;
	shl.b32 	%r286, %r285, 2;
	mov.u32 	%r287, _ZZ9cuda_gemmIiLi256ELi4ELi1ELi1024ELi4ELi4ELi32ELi0ELi0EEviiiPT_S1_S1_iiE3Ash;
	add.s32 	%r288, %r287, %r286;
	ld.shared.u32 	%r423, [%r288];
$L__BB564_23:
	setp.lt.s32 	%p55, %r161, 3;
	@%p55 bra 	$L__BB564_25;
	add.s32 	%r289, %r65, %r33;
	shl.b32 	%r290, %r289, 2;
	mov.u32 	%r291, _ZZ9cuda_gemmIiLi256ELi4ELi1ELi1024ELi4ELi4ELi32ELi0ELi0EEviiiPT_S1_S1_iiE3Ash;
	add.s32 	%r292, %r291, %r290;
	ld.shared.u32 	%r422, [%r292];
$L__BB564_25:
	setp.lt.s32 	%p56, %r161, 4;
	@%p56 bra 	$L__BB564_27;
	add.s32 	%r293, %r65, %r34;
	shl.b32 	%r294, %r293, 2;
	mov.u32 	%r295, _ZZ9cuda_gemmIiLi256ELi4ELi1ELi1024ELi4ELi4ELi32ELi0ELi0EEviiiPT_S1_S1_iiE3Ash;
	add.s32 	%r296, %r295, %r294;
	ld.shared.u32 	%r421, [%r296];
$L__BB564_27:
	setp.lt.s32 	%p57, %r12, %r21;
	@%p57 bra 	$L__BB564_29;
$L__BB564_28:
	add.s32 	%r381, %r381, %r10;
	setp.lt.s32 	%p67, %r381, %r9;
	@%p67 bra 	$L__BB564_19;
	bra.uni 	$L__BB564_86;
$L__BB564_29:
	rem.s32 	%r297, %r2, %r161;
	shl.b32 	%r298, %r297, 2;
	mov.u32 	%r299, _ZZ9cuda_gemmIiLi256ELi4ELi1ELi1024ELi4ELi4ELi32ELi0ELi0EEviiiPT_S1_S1_iiE11kron_fac_sh;
	add.s32 	%r75, %r299, %r298;
	mov.u32 	%r386, %r12;
$L__BB564_30:
	mad.lo.s32 	%r301, %r386, 20, %r75;
	ld.shared.u32 	%r77, [%r301];
	mov.b32 	%r388, 0;
	@%p53 bra 	$L__BB564_32;
	shfl.sync.idx.b32	%r302|%p59, %r77, %r35, %r22, -1;
	mul.lo.s32 	%r388, %r302, %r424;
$L__BB564_32:
	@%p54 bra 	$L__BB564_34;
	shfl.sync.idx.b32	%r303|%p61, %r77, %r36, %r22, -1;
	mad.lo.s32 	%r388, %r303, %r423, %r388;
$L__BB564_34:
	@%p55 bra 	$L__BB564_36;
	shfl.sync.idx.b32	%r304|%p63, %r77, %r37, %r22, -1;
	mad.lo.s32 	%r388, %r304, %r422, %r388;
$L__BB564_36:
	@%p56 bra 	$L__BB564_38;
	shfl.sync.idx.b32	%r305|%p65, %r77, %r38, %r22, -1;
	mad.lo.s32 	%r388, %r305, %r421, %r388;
$L__BB564_38:
	mad.lo.s32 	%r306, %r386, %r9, %r64;
	shl.b32 	%r307, %r306, 2;
	add.s32 	%r309, %r212, %r307;
	ld.shared.u32 	%r310, [%r309];
	add.s32 	%r311, %r310, %r388;
	st.shared.u32 	[%r309], %r311;
	add.s32 	%r386, %r386, %r14;
	setp.lt.s32 	%p66, %r386, %r21;
	@%p66 bra 	$L__BB564_30;
	bra.uni 	$L__BB564_28;
$L__BB564_39:
	setp.gt.u32 	%p19, %r161, 31;
	@%p19 bra 	$L__BB564_49;
	mov.b32 	%r411, 0;
$L__BB564_41:
	setp.eq.s32 	%p20, %r161, 0;
	add.s32 	%r124, %r411, %r11;
	mad.lo.s32 	%r125, %r124, %r161, %r20;
	@%p20 bra 	$L__BB564_43;
	add.s32 	%r219, %r125, %r19;
	shl.b32 	%r220, %r219, 2;
	mov.u32 	%r221, _ZZ9cuda_gemmIiLi256ELi4ELi1ELi1024ELi4ELi4ELi32ELi0ELi0EEviiiPT_S1_S1_iiE3Ash;
	add.s32 	%r222, %r221, %r220;
	ld.shared.u32 	%r424, [%r222];
$L__BB564_43:
	setp.lt.s32 	%p21, %r161, 2;
	@%p21 bra 	$L__BB564_45;
	add.s32 	%r223, %r125, %r32;
	shl.b32 	%r224, %r223, 2;
	mov.u32 	%r225, _ZZ9cuda_gemmIiLi256ELi4ELi1ELi1024ELi4ELi4ELi32ELi0ELi0EEviiiPT_S1_S1_iiE3Ash;
	add.s32 	%r226, %r225, %r224;
	ld.shared.u32 	%r423, [%r226];
$L__BB564_45:
	setp.lt.s32 	%p22, %r161, 3;
	@%p22 bra 	$L__BB564_47;
	add.s32 	%r227, %r125, %r33;
	shl.b32 	%r228, %r227, 2;
	mov.u32 	%r229, _ZZ9cuda_gemmIiLi256ELi4ELi1ELi1024ELi4ELi4ELi32ELi0ELi0EEviiiPT_S1_S1_iiE3Ash;
	add.s32 	%r230, %r229, %r228;
	ld.shared.u32 	%r422, [%r230];
$L__BB564_47:
	setp.lt.s32 	%p23, %r161, 4;
	@%p23 bra 	$L__BB564_74;
	add.s32 	%r231, %r125, %r34;
	shl.b32 	%r232, %r231, 2;
	mov.u32 	%r233, _ZZ9cuda_gemmIiLi256ELi4ELi1ELi1024ELi4ELi4ELi32ELi0ELi0EEviiiPT_S1_S1_iiE3Ash;
	add.s32 	%r234, %r233, %r232;
	ld.shared.u32 	%r421, [%r234];
	bra.uni 	$L__BB564_74;
$L__BB564_49:
	mov.b32 	%r395, 0;
$L__BB564_50:
	setp.lt.s32 	%p35, %r161, 1;
	add.s32 	%r92, %r395, %r11;
	mad.lo.s32 	%r93, %r92, %r161, %r20;
	@%p35 bra 	$L__BB564_52;
	add.s32 	%r249, %r93, %r19;
	shl.b32 	%r250, %r249, 2;
	mov.u32 	%r251, _ZZ9cuda_gemmIiLi256ELi4ELi1ELi1024ELi4ELi4ELi32ELi0ELi0EEviiiPT_S1_S1_iiE3Ash;
	add.s32 	%r252, %r251, %r250;
	ld.shared.u32 	%r424, [%r252];
$L__BB564_52:
	setp.lt.s32 	%p36, %r161, 2;
	@%p36 bra 	$L__BB564_54;
	add.s32 	%r253, %r93, %r32;
	shl.b32 	%r254, %r253, 2;
	mov.u32 	%r255, _ZZ9cuda_gemmIiLi256ELi4ELi1ELi1024ELi4ELi4ELi32ELi0ELi0EEviiiPT_S1_S1_iiE3Ash;
	add.s32 	%r256, %r255, %r254;
	ld.shared.u32 	%r423, [%r256];
$L__BB564_54:
	setp.lt.s32 	%p37, %r161, 3;
	@%p37 bra 	$L__BB564_56;
	add.s32 	%r257, %r93, %r33;
	shl.b32 	%r258, %r257, 2;
	mov.u32 	%r259, _ZZ9cuda_gemmIiLi256ELi4ELi1ELi1024ELi4ELi4ELi32ELi0ELi0EEviiiPT_S1_S1_iiE3Ash;
	add.s32 	%r260, %r259, %r258;
	ld.shared.u32 	%r422, [%r260];
$L__BB564_56:
	setp.lt.s32 	%p38, %r161, 4;
	@%p38 bra 	$L__BB564_58;
	add.s32 	%r261, %r93, %r34;
	shl.b32 	%r262, %r261, 2;
	mov.u32 	%r263, _ZZ9cuda_gemmIiLi256ELi4ELi1ELi1024ELi4ELi4ELi32ELi0ELi0EEviiiPT_S1_S1_iiE3Ash;
	add.s32 	%r264, %r263, %r262;
	ld.shared.u32 	%r421, [%r264];
$L__BB564_58:
	setp.lt.s32 	%p39, %r12, %r21;
	@%p39 bra 	$L__BB564_60;
$L__BB564_59:
	add.s32 	%r395, %r395, %r10;
	setp.lt.s32 	%p52, %r395, %r9;
	@%p52 bra 	$L__BB564_50;
	bra.uni 	$L__BB564_86;
$L__BB564_60:
	rem.s32 	%r265, %r2, %r161;
	shl.b32 	%r266, %r265, 2;
	mov.u32 	%r267, _ZZ9cuda_gemmIiLi256ELi4ELi1ELi1024ELi4ELi4ELi32ELi0ELi0EEviiiPT_S1_S1_iiE11kron_fac_sh;
	add.s32 	%r103, %r267, %r266;
	mov.u32 	%r400, %r12;
$L__BB564_61:
	mad.lo.s32 	%r269, %r400, 20, %r103;
	ld.shared.u32 	%r105, [%r269];
	mov.b32 	%r402, 0;
	@%p35 bra 	$L__BB564_63;
	shfl.sync.idx.b32	%r270|%p41, %r105, %r35, %r22, -1;
	mul.lo.s32 	%r402, %r270, %r424;
$L__BB564_63:
	@%p36 bra 	$L__BB564_65;
	shfl.sync.idx.b32	%r271|%p43, %r105, %r36, %r22, -1;
	mad.lo.s32 	%r402, %r271, %r423, %r402;
$L__BB564_65:
	@%p37 bra 	$L__BB564_67;
	shfl.sync.idx.b32	%r272|%p45, %r105, %r37, %r22, -1;
	mad.lo.s32 	%r402, %r272, %r422, %r402;
$L__BB564_67:
	@%p38 bra 	$L__BB564_69;
	shfl.sync.idx.b32	%r273|%p47, %r105, %r38, %r22, -1;
	mad.lo.s32 	%r402, %r273, %r421, %r402;
$L__BB564_69:
	mov.u32 	%r404, %r3;
$L__BB564_70:
	shr.u32 	%r115, %r404, 1;
	shfl.sync.down.b32	%r274|%p48, %r402, %r115, %r23, -1;
	add.s32 	%r402, %r274, %r402;
	setp.gt.u32 	%p49, %r404, 3;
	mov.u32 	%r404, %r115;
	@%p49 bra 	$L__BB564_70;
	rem.u32 	%r275, %r2, %r4;
	setp.eq.s32 	%p50, %r275, 0;
	@%p50 bra 	$L__BB564_72;
	bra.uni 	$L__BB564_73;
$L__BB564_72:
	mad.lo.s32 	%r276, %r400, %r9, %r92;
	shl.b32 	%r277, %r276, 2;
	add.s32 	%r279, %r212, %r277;
	st.shared.u32 	[%r279], %r402;
$L__BB564_73:
	add.s32 	%r400, %r400, %r14;
	setp.lt.s32 	%p51, %r400, %r21;
	@%p51 bra 	$L__BB564_61;
	bra.uni 	$L__BB564_59;
$L__BB564_74:
	setp.lt.s32 	%p24, %r12, %r21;
	@%p24 bra 	$L__BB564_75;
	bra.uni 	$L__BB564_85;
$L__BB564_75:
	rem.u32 	%r235, %r2, %r161;
	shl.b32 	%r236, %r235, 2;
	mov.u32 	%r237, _ZZ9cuda_gemmIiLi256ELi4ELi1ELi1024ELi4ELi4ELi32ELi0ELi0EEviiiPT_S1_S1_iiE11kron_fac_sh;
	add.s32 	%r126, %r237, %r236;
	mov.u32 	%r416, %r12;
$L__BB564_76:
	mad.lo.s32 	%r239, %r416, 20, %r126;
	ld.shared.u32 	%r136, [%r239];
	mov.b32 	%r418, 0;
	@%p20 bra 	$L__BB564_78;
	shfl.sync.idx.b32	%r240|%p26, %r136, %r35, %r22, -1;
	mul.lo.s32 	%r418, %r240, %r424;
$L__BB564_78:
	@%p21 bra 	$L__BB564_80;
	shfl.sync.idx.b32	%r241|%p28, %r136, %r36, %r22, -1;
	mad.lo.s32 	%r418, %r241, %r423, %r418;
$L__BB564_80:
	@%p22 bra 	$L__BB564_82;
	shfl.sync.idx.b32	%r242|%p30, %r136, %r37, %r22, -1;
	mad.lo.s32 	%r418, %r242, %r422, %r418;
$L__BB564_82:
	@%p23 bra 	$L__BB564_84;
	shfl.sync.idx.b32	%r243|%p32, %r136, %r38, %r22, -1;
	mad.lo.s32 	%r418, %r243, %r421, %r418;
$L__BB564_84:
	mad.lo.s32 	%r244, %r416, %r9, %r124;
	shl.b32 	%r245, %r244, 2;
	add.s32 	%r247, %r212, %r245;
	st.shared.u32 	[%r247], %r418;
	add.s32 	%r416, %r416, %r14;
	setp.lt.s32 	%p33, %r416, %r21;
	@%p33 bra 	$L__BB564_76;
$L__BB564_85:
	add.s32 	%r411, %r411, %r10;
	setp.lt.s32 	%p34, %r411, %r9;
	@%p34 bra 	$L__BB564_41;
$L__BB564_86:
	ld.param.u32 	%r364, [_Z9cuda_gemmIiLi256ELi4ELi1ELi1024ELi4ELi4ELi32ELi0ELi0EEviiiPT_S1_S1_ii_param_1];
	bar.sync 	0;
	mad.lo.s32 	%r151, %r370, %r364, %r24;
	div.s32 	%r152, %r159, %r161;
	mov.u32 	%r425, %r1;
	@%p9 bra 	$L__BB564_90;
	setp.eq.s16 	%p69, %rs1, 3;
	div.s32 	%r312, %r1, %r9;
	mad.lo.s32 	%r313, %r152, %r312, %r151;
	mul.lo.s32 	%r314, %r312, %r9;
	sub.s32 	%r315, %r1, %r314;
	add.s32 	%r316, %r313, %r315;
	ld.shared.u32 	%r317, [%r30];
	mul.wide.s32 	%rd26, %r316, 4;
	add.s64 	%rd27, %rd2, %rd26;
	st.global.u32 	[%rd27], %r317;
	mov.u32 	%r425, %r25;
	@%p69 bra 	$L__BB564_90;
	setp.eq.s16 	%p70, %rs1, 0;
	div.s32 	%r318, %r25, %r9;
	mad.lo.s32 	%r319, %r152, %r318, %r151;
	mul.lo.s32 	%r320, %r318, %r9;
	sub.s32 	%r321, %r25, %r320;
	add.s32 	%r322, %r319, %r321;
	ld.shared.u32 	%r323, [%r31];
	mul.wide.s32 	%rd28, %r322, 4;
	add.s64 	%rd29, %rd2, %rd28;
	st.global.u32 	[%rd29], %r323;
	mov.u32 	%r425, %r29;
	@%p70 bra 	$L__BB564_90;
	add.s32 	%r425, %r29, %r13;
	div.s32 	%r324, %r29, %r9;
	mad.lo.s32 	%r325, %r152, %r324, %r151;
	mul.lo.s32 	%r326, %r324, %r9;
	sub.s32 	%r327, %r29, %r326;
	add.s32 	%r328, %r325, %r327;
	add.s32 	%r329, %r31, %r27;
	ld.shared.u32 	%r330, [%r329];
	mul.wide.s32 	%rd30, %r328, 4;
	add.s64 	%rd31, %rd2, %rd30;
	st.global.u32 	[%rd31], %r330;
$L__BB564_90:
	div.s32 	%r331, %r425, %r9;
	mad.lo.s32 	%r332, %r152, %r331, %r151;
	mul.lo.s32 	%r333, %r331, %r9;
	sub.s32 	%r334, %r425, %r333;
	add.s32 	%r335, %r332, %r334;
	shl.b32 	%r336, %r425, 2;
	add.s32 	%r338, %r212, %r336;
	ld.shared.u32 	%r339, [%r338];
	mul.wide.s32 	%rd32, %r335, 4;
	add.s64 	%rd33, %rd2, %rd32;
	st.global.u32 	[%rd33], %r339;
	add.s32 	%r340, %r425, %r13;
	div.s32 	%r341, %r340, %r9;
	mad.lo.s32 	%r342, %r152, %r341, %r151;
	mul.lo.s32 	%r343, %r341, %r9;
	sub.s32 	%r344, %r340, %r343;
	add.s32 	%r345, %r342, %r344;
	add.s32 	%r346, %r338, %r27;
	ld.shared.u32 	%r347, [%r346];
	mul.wide.s32 	%rd34, %r345, 4;
	add.s64 	%rd35, %rd2, %rd34;
	st.global.u32 	[%rd35], %r347;
	add.s32 	%r348, %r340, %r13;
	div.s32 	%r349, %r348, %r9;
	mad.lo.s32 	%r350, %r152, %r349, %r151;
	mul.lo.s32 	%r351, %r349, %r9;
	sub.s32 	%r352, %r348, %r351;
	add.s32 	%r353, %r350, %r352;
	add.s32 	%r354, %r346, %r27;
	ld.shared.u32 	%r355, [%r354];
	mul.wide.s32 	%rd36, %r353, 4;
	add.s64 	%rd37, %rd2, %rd36;
	st.global.u32 	[%rd37], %r355;
	add.s32 	%r356, %r348, %r13;
	div.s32 	%r357, %r356, %r9;
	mad.lo.s32 	%r358, %r152, %r357, %r151;
	mul.lo.s32 	%r359, %r357, %r9;
	sub.s32 	%r360, %r356, %r359;
	add.s32 	%r361, %r358, %r360;
	add.s32 	%r362, %r354, %r27;
	ld.shared.u32 	%r363, [%r362];
	mul.wide.s32 	%rd38, %r361, 4;
	add.s64 	%rd39, %rd2, %rd38;
	st.global.u32 	[%rd39], %r363;
	add.s32 	%r425, %r356, %r13;
	setp.lt.u32 	%p71, %r425, 1024;
	@%p71 bra 	$L__BB564_90;
	add.s32 	%r370, %r370, %r16;
	setp.lt.u32 	%p72, %r370, %r17;
	@%p72 bra 	$L__BB564_5;
$L__BB564_92:
	ret;

}
	// .globl	_Z9cuda_gemmIiLi256ELi4ELi1ELi1024ELi4ELi4ELi32ELi0ELi1EEviiiPT_S1_S1_ii
.visible .entry _Z9cuda_gemmIiLi256ELi4ELi1ELi1024ELi4ELi4ELi32ELi0ELi1EEviiiPT_S1_S1_ii(
	.param .u32 _Z9cuda_gemmIiLi256ELi4ELi1ELi1024ELi4ELi4ELi32ELi0ELi1EEviiiPT_S1_S1_ii_param_0,
	.param .u32 _Z9cuda_gemmIiLi256ELi4ELi1ELi1024ELi4ELi4ELi32ELi0ELi1EEviiiPT_S1_S1_ii_param_1,
	.param .u32 _Z9cuda_gemmIiLi256ELi4ELi1ELi1024ELi4ELi4ELi32ELi0ELi1EEviiiPT_S1_S1_ii_param_2,
	.param .u64 .ptr .align 1 _Z9cuda_gemmIiLi256ELi4ELi1ELi1024ELi4ELi4ELi32ELi0ELi1EEviiiPT_S1_S1_ii_param_3,
	.param .u64 .ptr .align 1 _Z9cuda_gemmIiLi256ELi4ELi1ELi1024ELi4ELi4ELi32ELi0ELi1EEviiiPT_S1_S1_ii_param_4,
	.param .u64 .ptr .align 1 _Z9cuda_gemmIiLi256ELi4ELi1ELi1024ELi4ELi4ELi32ELi0ELi1EEviiiPT_S1_S1_ii_param_5,
	.param .u32 _Z9cuda_gemmIiLi256ELi4ELi1ELi1024ELi4ELi4ELi32ELi0ELi1EEviiiPT_S1_S1_ii_param_6,
	.param .u32 _Z9cuda_gemmIiLi256ELi4ELi1ELi1024ELi4ELi4ELi32ELi0ELi1EEviiiPT_S1_S1_ii_param_7
)
.maxntid 256
{
	.reg .pred 	%p<23>;
	.reg .b16 	%rs<6>;
	.reg .b32 	%r<182>;
	.reg .b64 	%rd<40>;
	// demoted variable
	.shared .align 128 .b8 _ZZ9cuda_gemmIiLi256ELi4ELi1ELi1024ELi4ELi4ELi32ELi0ELi1EEviiiPT_S1_S1_iiE11kron_fac_sh[80];
	// demoted variable
	.shared .align 128 .b8 _ZZ9cuda_gemmIiLi256ELi4ELi1ELi1024ELi4ELi4ELi32ELi0ELi1EEviiiPT_S1_S1_iiE3Ash[4096];
	// demoted variable
	.shared .align 128 .b8 _ZZ9cuda_gemmIiLi256ELi4ELi1ELi1024ELi4ELi4ELi32ELi0ELi1EEviiiPT_S1_S1_iiE3Csh[4096];
	ld.param.u32 	%r53, [_Z9cuda_gemmIiLi256ELi4ELi1ELi1024ELi4ELi4ELi32ELi0ELi1EEviiiPT_S1_S1_ii_param_2];
	ld.param.u64 	%rd10, [_Z9cuda_gemmIiLi256ELi4ELi1ELi1024ELi4ELi4ELi32ELi0ELi1EEviiiPT_S1_S1_ii_param_3];
	ld.param.u64 	%rd9, [_Z9cuda_gemmIiLi256ELi4ELi1ELi1024ELi4ELi4ELi32ELi0ELi1EEviiiPT_S1_S1_ii_param_4];
	ld.param.u64 	%rd11, [_Z9cuda_gemmIiLi256ELi4ELi1ELi1024ELi4ELi4ELi32ELi0ELi1EEviiiPT_S1_S1_ii_param_5];
	cvta.to.global.u64 	%rd1, %rd10;
	cvta.to.global.u64 	%rd2, %rd11;
	mov.u32 	%r1, %tid.x;
	setp.gt.u32 	%p1, %r1, 15;
	@%p1 bra 	$L__BB565_3;
	mov.u32 	%r2, %ntid.x;
	cvta.to.global.u64 	%rd3, %rd9;
	mov.u32 	%r56, _ZZ9cuda_gemmIiLi256ELi4ELi1ELi1024ELi4ELi4ELi32ELi0ELi1EEviiiPT_S1_S1_iiE11kron_fac_sh;
	mov.u32 	%r171, %r1;
$L__BB565_2:
	mul.wide.u32 	%rd12, %r171, 4;
	add.s64 	%rd13, %rd3, %rd12;
	ld.global.u32 	%r54, [%rd13];
	and.b32  	%r55, %r171, 3;
	mad.lo.s32 	%r57, %r55, 20, %r56;
	and.b32  	%r58, %r171, -4;
	add.s32 	%r59, %r57, %r58;
	st.shared.u32 	[%r59], %r54;
	add.s32 	%r171, %r171, %r2;
	setp.lt.u32 	%p2, %r171, 16;
	@%p2 bra 	$L__BB565_2;
$L__BB565_3:
	mov.u32 	%r5, %ntid.x;
	mov.u32 	%r172, %ctaid.y;
	mov.u32 	%r7, %nctaid.y;
	shl.b32 	%r8, %r7, 2;
	setp.ge.u32 	%p3, %r172, %r8;
	@%p3 bra 	$L__BB565_24;
	mov.u32 	%r60, %ctaid.x;
	shl.b32 	%r9, %r60, 10;
	and.b32  	%r10, %r1, 3;
	shl.b32 	%r61, %r1, 2;
	and.b32  	%r62, %r61, 12;
	mov.u32 	%r63, _ZZ9cuda_gemmIiLi256ELi4ELi1ELi1024ELi4ELi4ELi32ELi0ELi1EEviiiPT_S1_S1_iiE11kron_fac_sh;
	add.s32 	%r11, %r63, %r62;
	shl.b32 	%r12, %r60, 8;
	shr.s32 	%r64, %r53, 31;
	shr.u32 	%r65, %r64, 30;
	add.s32 	%r66, %r53, %r65;
	shr.s32 	%r13, %r66, 2;
	add.s32 	%r14, %r1, %r5;
	cvt.u16.u32 	%rs2, %r14;
	xor.b16  	%rs3, %rs2, 1023;
	cvt.u16.u32 	%rs4, %r5;
	div.u16 	%rs5, %rs3, %rs4;
	and.b16  	%rs1, %rs5, 3;
	mov.u32 	%r67, _ZZ9cuda_gemmIiLi256ELi4ELi1ELi1024ELi4ELi4ELi32ELi0ELi1EEviiiPT_S1_S1_iiE3Ash;
	add.s32 	%r15, %r67, %r61;
	shl.b32 	%r16, %r5, 2;
	add.s32 	%r17, %r15, %r16;
	add.s32 	%r18, %r14, %r5;
	add.s32 	%r19, %r18, %r5;
	mov.u32 	%r68, _ZZ9cuda_gemmIiLi256ELi4ELi1ELi1024ELi4ELi4ELi32ELi0ELi1EEviiiPT_S1_S1_iiE3Csh;
	add.s32 	%r20, %r68, %r61;
	add.s32 	%r21, %r20, %r16;
	add.s32 	%r69, %r1, 1;
	and.b32  	%r22, %r69, 3;
	xor.b32  	%r23, %r10, 2;
	add.s32 	%r70, %r1, -1;
	and.b32  	%r24, %r70, 3;
	shl.b32 	%r25, %r5, 3;
	mul.wide.u32 	%rd14, %r5, 4;
	add.s64 	%rd4, %rd1, %rd14;
	mul.wide.u32 	%rd15, %r5, 8;
	add.s64 	%rd5, %rd1, %rd15;
	mul.wide.u32 	%rd16, %r5, 12;
	add.s64 	%rd6, %rd1, %rd16;
	setp.gt.u32 	%p4, %r5, 255;
	selp.u32 	%r26, 1, 0, %p4;
	cvt.u64.u32 	%rd18, %r16;
$L__BB565_5:
	setp.eq.s16 	%p5, %rs1, 2;
	mul.lo.s32 	%r28, %r172, %r53;
	mov.u32 	%r173, %r1;
	@%p5 bra 	$L__BB565_9;
	setp.eq.s16 	%p6, %rs1, 3;
	add.s32 	%r71, %r28, %r9;
	add.s32 	%r72, %r71, %r1;
	mul.wide.s32 	%rd17, %r72, 4;
	add.s64 	%rd7, %rd1, %rd17;
	ld.global.u32 	%r73, [%rd7];
	st.shared.u32 	[%r15], %r73;
	mov.u32 	%r173, %r14;
	@%p6 bra 	$L__BB565_9;
	setp.eq.s16 	%p7, %rs1, 0;
	add.s64 	%rd8, %rd7, %rd18;
	ld.global.u32 	%r74, [%rd8];
	st.shared.u32 	[%r17], %r74;
	mov.u32 	%r173, %r18;
	@%p7 bra 	$L__BB565_9;
	add.s64 	%rd20, %rd8, %rd18;
	ld.global.u32 	%r75, [%rd20];
	add.s32 	%r76, %r17, %r16;
	st.shared.u32 	[%r76], %r75;
	mov.u32 	%r173, %r19;
$L__BB565_9:
	shl.b32 	%r77, %r173, 2;
	mov.u32 	%r78, _ZZ9cuda_gemmIiLi256ELi4ELi1ELi1024ELi4ELi4ELi32ELi0ELi1EEviiiPT_S1_S1_iiE3Ash;
	add.s32 	%r175, %r78, %r77;
	add.s32 	%r79, %r9, %r173;
	add.s32 	%r174, %r79, %r28;
$L__BB565_10:
	mul.wide.s32 	%rd21, %r174, 4;
	add.s64 	%rd22, %rd4, %rd21;
	add.s64 	%rd23, %rd5, %rd21;
	add.s64 	%rd24, %rd6, %rd21;
	add.s64 	%rd25, %rd1, %rd21;
	ld.global.u32 	%r80, [%rd25];
	st.shared.u32 	[%r175], %r80;
	ld.global.u32 	%r81, [%rd22];
	add.s32 	%r82, %r175, %r16;
	st.shared.u32 	[%r82], %r81;
	ld.global.u32 	%r83, [%rd23];
	add.s32 	%r84, %r175, %r25;
	st.shared.u32 	[%r84], %r83;
	ld.global.u32 	%r85, [%rd24];
	mad.lo.s32 	%r86, %r5, 12, %r175;
	st.shared.u32 	[%r86], %r85;
	add.s32 	%r173, %r173, %r16;
	shl.b32 	%r87, %r5, 4;
	add.s32 	%r175, %r175, %r87;
	add.s32 	%r174, %r174, %r16;
	setp.lt.u32 	%p8, %r173, 1024;
	@%p8 bra 	$L__BB565_10;
	setp.eq.s16 	%p9, %rs1, 2;
	mov.u32 	%r177, %r1;
	@%p9 bra 	$L__BB565_15;
	setp.eq.s16 	%p10, %rs1, 3;
	mov.b32 	%r88, 0;
	st.shared.u32 	[%r20], %r88;
	mov.u32 	%r177, %r14;
	@%p10 bra 	$L__BB565_15;
	setp.eq.s16 	%p11, %rs1, 0;
	mov.b32 	%r89, 0;
	st.shared.u32 	[%r21], %r89;
	mov.u32 	%r177, %r18;
	@%p11 bra 	$L__BB565_15;
	add.s32 	%r90, %r21, %r16;
	mov.b32 	%r91, 0;
	st.shared.u32 	[%r90], %r91;
	mov.u32 	%r177, %r19;
$L__BB565_15:
	shl.b32 	%r92, %r177, 2;
	mov.u32 	%r93, _ZZ9cuda_gemmIiLi256ELi4ELi1ELi1024ELi4ELi4ELi32ELi0ELi1EEviiiPT_S1_S1_iiE3Csh;
	add.s32 	%r94, %r93, %r92;
	mov.b32 	%r95, 0;
	st.shared.u32 	[%r94], %r95;
	add.s32 	%r96, %r94, %r16;
	st.shared.u32 	[%r96], %r95;
	add.s32 	%r97, %r96, %r16;
	st.shared.u32 	[%r97], %r95;
	add.s32 	%r98, %r97, %r16;
	st.shared.u32 	[%r98], %r95;
	add.s32 	%r177, %r16, %r177;
	setp.lt.u32 	%p12, %r177, 1024;
	@%p12 bra 	$L__BB565_15;
	bar.sync 	0;
	shl.b32 	%r100, %r1, 2;
	or.b32  	%r101, %r100, %r10;
	shl.b32 	%r102, %r101, 2;
	mov.u32 	%r103, _ZZ9cuda_gemmIiLi256ELi4ELi1ELi1024ELi4ELi4ELi32ELi0ELi1EEviiiPT_S1_S1_iiE3Ash;
	add.s32 	%r104, %r103, %r102;
	ld.shared.u32 	%r41, [%r104];
	or.b32  	%r105, %r100, %r22;
	shl.b32 	%r106, %r105, 2;
	add.s32 	%r107, %r103, %r106;
	ld.shared.u32 	%r42, [%r107];
	or.b32  	%r108, %r100, %r23;
	shl.b32 	%r109, %r108, 2;
	add.s32 	%r110, %r103, %r109;
	ld.shared.u32 	%r43, [%r110];
	or.b32  	%r111, %r100, %r24;
	shl.b32 	%r112, %r111, 2;
	add.s32 	%r113, %r103, %r112;
	ld.shared.u32 	%r44, [%r113];
	mov.b32 	%r179, 0;
$L__BB565_17:
	mad.lo.s32 	%r114, %r179, 20, %r11;
	ld.shared.u32 	%r115, [%r114];
	shfl.sync.idx.b32	%r116|%p13, %r115, %r10, 7199, -1;
	mul.lo.s32 	%r117, %r116, %r41;
	shfl.sync.idx.b32	%r118|%p14, %r115, %r22, 7199, -1;
	mad.lo.s32 	%r119, %r118, %r42, %r117;
	shfl.sync.idx.b32	%r120|%p15, %r115, %r23, 7199, -1;
	mad.lo.s32 	%r121, %r120, %r43, %r119;
	shfl.sync.idx.b32	%r122|%p16, %r115, %r24, 7199, -1;
	mad.lo.s32 	%r123, %r122, %r44, %r121;
	shl.b32 	%r124, %r179, 10;
	add.s32 	%r125, %r20, %r124;
	ld.shared.u32 	%r126, [%r125];
	add.s32 	%r127, %r126, %r123;
	st.shared.u32 	[%r125], %r127;
	add.s32 	%r179, %r179, %r26;
	setp.lt.u32 	%p17, %r179, 4;
	@%p17 bra 	$L__BB565_17;
	ld.param.u32 	%r170, [_Z9cuda_gemmIiLi256ELi4ELi1ELi1024ELi4ELi4ELi32ELi0ELi1EEviiiPT_S1_S1_ii_param_1];
	setp.eq.s16 	%p18, %rs1, 2;
	bar.sync 	0;
	mad.lo.s32 	%r47, %r172, %r170, %r12;
	mov.u32 	%r180, %r1;
	@%p18 bra 	$L__BB565_22;
	setp.eq.s16 	%p19, %rs1, 3;
	add.s32 	%r128, %r47, %r1;
	ld.shared.u32 	%r129, [%r20];
	mul.wide.s32 	%rd26, %r128, 4;
	add.s64 	%rd27, %rd2, %rd26;
	st.global.u32 	[%rd27], %r129;
	mov.u32 	%r180, %r14;
	@%p19 bra 	$L__BB565_22;
	setp.eq.s16 	%p20, %rs1, 0;
	and.b32  	%r130, %r14, 255;
	shr.u32 	%r131, %r14, 8;
	mad.lo.s32 	%r132, %r131, %r13, %r130;
	add.s32 	%r133, %r47, %r132;
	ld.shared.u32 	%r134, [%r21];
	mul.wide.s32 	%rd28, %r133, 4;
	add.s64 	%rd29, %rd2, %rd28;
	st.global.u32 	[%rd29], %r134;
	mov.u32 	%r180, %r18;
	@%p20 bra 	$L__BB565_22;
	and.b32  	%r135, %r18, 255;
	shr.u32 	%r136, %r18, 8;
	mad.lo.s32 	%r137, %r136, %r13, %r135;
	add.s32 	%r138, %r47, %r137;
	add.s32 	%r139, %r21, %r16;
	ld.shared.u32 	%r140, [%r139];
	mul.wide.s32 	%rd30, %r138, 4;
	add.s64 	%rd31, %rd2, %rd30;
	st.global.u32 	[%rd31], %r140;
	mov.u32 	%r180, %r19;
$L__BB565_22:
	shr.u32 	%r141, %r180, 8;
	and.b32  	%r142, %r180, 255;
	add.s32 	%r143, %r47, %r142;
	mad.lo.s32 	%r144, %r141, %r13, %r143;
	shl.b32 	%r145, %r180, 2;
	add.s32 	%r147, %r93, %r145;
	ld.shared.u32 	%r148, [%r147];
	mul.wide.s32 	%rd32, %r144, 4;
	add.s64 	%rd33, %rd2, %rd32;
	st.global.u32 	[%rd33], %r148;
	add.s32 	%r149, %r180, %r5;
	shr.u32 	%r150, %r149, 8;
	and.b32  	%r151, %r149, 255;
	add.s32 	%r152, %r47, %r151;
	mad.lo.s32 	%r153, %r150, %r13, %r152;
	add.s32 	%r154, %r147, %r16;
	ld.shared.u32 	%r155, [%r154];
	mul.wide.s32 	%rd34, %r153, 4;
	add.s64 	%rd35, %rd2, %rd34;
	st.global.u32 	[%rd35], %r155;
	add.s32 	%r156, %r149, %r5;
	shr.u32 	%r157, %r156, 8;
	and.b32  	%r158, %r156, 255;
	add.s32 	%r159, %r47, %r158;
	mad.lo.s32 	%r160, %r157, %r13, %r159;
	add.s32 	%r161, %r154, %r16;
	ld.shared.u32 	%r162, [%r161];
	mul.wide.s32 	%rd36, %r160, 4;
	add.s64 	%rd37, %rd2, %rd36;
	st.global.u32 	[%rd37], %r162;
	add.s32 	%r163, %r156, %r5;
	shr.u32 	%r164, %r163, 8;
	and.b32  	%r165, %r163, 255;
	add.s32 	%r166, %r47, %r165;
	mad.lo.s32 	%r167, %r164, %r13, %r166;
	add.s32 	%r168, %r161, %r16;
	ld.shared.u32 	%r169, [%r168];
	mul.wide.s32 	%rd38, %r167, 4;
	add.s64 	%rd39, %rd2, %rd38;
	st.global.u32 	[%rd39], %r169;
	add.s32 	%r180, %r163, %r5;
	setp.lt.u32 	%p21, %r180, 1024;
	@%p21 bra 	$L__BB565_22;
	add.s32 	%r172, %r172, %r7;
	setp.lt.u32 	%p22, %r172, %r8;
	@%p22 bra 	$L__BB565_5;
$L__BB565_24:
	ret;

}
	// .globl	_Z9cuda_gemmIiLi256ELi4ELi1ELi1024ELi4ELi4ELi32ELi1ELi0EEviiiPT_S1_S1_ii
.visible .entry _Z9cuda_gemmIiLi256ELi4ELi1ELi1024ELi4ELi4ELi32ELi1ELi0EEviiiPT_S1_S1_ii(
	.param .u32 _Z9cuda_gemmIiLi256ELi4ELi1ELi1024ELi4ELi4ELi32ELi1ELi0EEviiiPT_S1_S1_ii_param_0,
	.param .u32 _Z9cuda_gemmIiLi256ELi4ELi1ELi1024ELi4ELi4ELi32ELi1ELi0EEviiiPT_S1_S1_ii_param_1,
	.param .u32 _Z9cuda_gemmIiLi256ELi4ELi1ELi1024ELi4ELi4ELi32ELi1ELi0EEviiiPT_S1_S1_ii_param_2,
	.param .u64 .ptr .align 1 _Z9cuda_gemmIiLi256ELi4ELi1ELi1024ELi4ELi4ELi32ELi1ELi0EEviiiPT_S1_S1_ii_param_3,
	.param .u64 .ptr .align 1 _Z9cuda_gemmIiLi256ELi4ELi1ELi1024ELi4ELi4ELi32ELi1ELi0EEviiiPT_S1_S1_ii_param_4,
	.param .u64 .ptr .align 1 _Z9cuda_gemmIiLi256ELi4ELi1ELi1024ELi4ELi4ELi32ELi1ELi0EEviiiPT_S1_S1_ii_param_5,
	.param .u32 _Z9cuda_gemmIiLi256ELi4ELi1ELi1024ELi4ELi4ELi32ELi1ELi0EEviiiPT_S1_S1_ii_param_6,
	.param .u32 _Z9cuda_gemmIiLi256ELi4ELi1ELi1024ELi4ELi4ELi32ELi1ELi0EEviiiPT_S1_S1_ii_param_7
)
.maxntid 256
{
	.reg .pred 	%p<73>;
	.reg .b16 	%rs<6>;
	.reg .b32 	%r<382>;
	.reg .b64 	%rd<38>;
	// demoted variable
	.shared .align 128 .b8 _ZZ9cuda_gemmIiLi256ELi4ELi1ELi1024ELi4ELi4ELi32ELi1ELi0EEviiiPT_S1_S1_iiE11kron_fac_sh[80];
	// demoted variable
	.shared .align 128 .b8 _ZZ9cuda_gemmIiLi256ELi4ELi1ELi1024ELi4ELi4ELi32ELi1ELi0EEviiiPT_S1_S1_iiE3Ash[4096];
	// demoted variable
	.shared .align 128 .b8 _ZZ9cuda_gemmIiLi256ELi4ELi1ELi1024ELi4ELi4ELi32ELi1ELi0EEviiiPT_S1_S1_iiE3Csh[4096];
	ld.param.u64 	%rd12, [_Z9cuda_gemmIiLi256ELi4ELi1ELi1024ELi4ELi4ELi32ELi1ELi0EEviiiPT_S1_S1_ii_param_3];
	ld.param.u64 	%rd11, [_Z9cuda_gemmIiLi256ELi4ELi1ELi1024ELi4ELi4ELi32ELi1ELi0EEviiiPT_S1_S1_ii_param_4];
	ld.param.u64 	%rd13, [_Z9cuda_gemmIiLi256ELi4ELi1ELi1024ELi4ELi4ELi32ELi1ELi0EEviiiPT_S1_S1_ii_param_5];
	ld.param.u32 	%r154, [_Z9cuda_gemmIiLi256ELi4ELi1ELi1024ELi4ELi4ELi32ELi1ELi0EEviiiPT_S1_S1_ii_param_6];
	ld.param.u32 	%r155, [_Z9cuda_gemmIiLi256ELi4ELi1ELi1024ELi4ELi4ELi32ELi1ELi0EEviiiPT_S1_S1_ii_param_7];
	cvta.to.global.u64 	%rd1, %rd12;
	cvta.to.global.u64 	%rd2, %rd13;
	mov.u32 	%r1, %tid.x;
	and.b32  	%r2, %r1, 31;
	setp.lt.s32 	%p1, %r155, 16;
	shr.u32 	%r3, %r155, 4;
	selp.b32 	%r4, 1, %r3, %p1;
	mul.lo.s32 	%r5, %r155, %r154;
	setp.ge.u32 	%p2, %r1, %r5;
	@%p2 bra 	$L__BB566_3;
	mov.u32 	%r6, %ntid.x;
	cvta.to.global.u64 	%rd3, %rd11;
	mov.u32 	%r320, %r1;
$L__BB566_2:
	mul.wide.u32 	%rd14, %r320, 4;
	add.s64 	%rd15, %rd3, %rd14;
	ld.global.u32 	%r156, [%rd15];
	rem.u32 	%r157, %r320, %r154;
	mov.u32 	%r158, _ZZ9cuda_gemmIiLi256ELi4ELi1ELi1024ELi4ELi4ELi32ELi1ELi0EEviiiPT_S1_S1_iiE11kron_fac_sh;
	mad.lo.s32 	%r159, %r157, 20, %r158;
	div.u32 	%r160, %r320, %r155;
	shl.b32 	%r161, %r160, 2;
	add.s32 	%r162, %r159, %r161;
	st.shared.u32 	[%r162], %r156;
	add.s32 	%r320, %r320, %r6;
	setp.lt.u32 	%p3, %r320, %r5;
	@%p3 bra 	$L__BB566_2;
$L__BB566_3:
	div.s32 	%r9, 1024, %r155;
	mul.lo.s32 	%r163, %r9, %r4;
	min.s32 	%r10, %r163, 256;
	div.u32 	%r12, %r1, %r10;
	mul.lo.s32 	%r164, %r12, %r10;
	sub.s32 	%r165, %r1, %r164;
	div.u32 	%r11, %r165, %r4;
	mov.u32 	%r13, %ntid.x;
	div.u32 	%r14, %r13, %r10;
	mov.u32 	%r325, %ctaid.y;
	mov.u32 	%r16, %nctaid.y;
	shl.b32 	%r17, %r16, 2;
	setp.ge.u32 	%p4, %r325, %r17;
	@%p4 bra 	$L__BB566_92;
	and.b32  	%r18, %r11, 3;
	rem.u32 	%r167, %r1, %r4;
	shl.b32 	%r19, %r167, 2;
	min.s32 	%r20, %r154, 4;
	shl.b32 	%r168, %r155, 8;
	sub.s32 	%r21, 8223, %r168;
	shl.b32 	%r169, %r4, 8;
	sub.s32 	%r22, 8223, %r169;
	add.s32 	%r23, %r1, %r13;
	cvt.u16.u32 	%rs2, %r23;
	xor.b16  	%rs3, %rs2, 1023;
	cvt.u16.u32 	%rs4, %r13;
	div.u16 	%rs5, %rs3, %rs4;
	and.b16  	%rs1, %rs5, 3;
	shl.b32 	%r170, %r1, 2;
	mov.u32 	%r171, _ZZ9cuda_gemmIiLi256ELi4ELi1ELi1024ELi4ELi4ELi32ELi1ELi0EEviiiPT_S1_S1_iiE3Ash;
	add.s32 	%r24, %r171, %r170;
	shl.b32 	%r25, %r13, 2;
	add.s32 	%r26, %r24, %r25;
	add.s32 	%r27, %r23, %r13;
	add.s32 	%r28, %r27, %r13;
	mov.u32 	%r172, _ZZ9cuda_gemmIiLi256ELi4ELi1ELi1024ELi4ELi4ELi32ELi1ELi0EEviiiPT_S1_S1_iiE3Csh;
	add.s32 	%r29, %r172, %r170;
	add.s32 	%r30, %r29, %r25;
	add.s32 	%r173, %r11, 1;
	and.b32  	%r31, %r173, 3;
	add.s32 	%r174, %r11, -1;
	and.b32  	%r32, %r174, 3;
	setp.lt.s32 	%p5, %r18, %r155;
	selp.b32 	%r175, 0, %r155, %p5;
	sub.s32 	%r33, %r18, %r175;
	add.s32 	%r176, %r18, 1;
	setp.lt.s32 	%p6, %r176, %r155;
	selp.b32 	%r177, 0, %r155, %p6;
	sub.s32 	%r34, %r176, %r177;
	add.s32 	%r178, %r18, 2;
	setp.lt.s32 	%p7, %r178, %r155;
	selp.b32 	%r179, 0, %r155, %p7;
	sub.s32 	%r35, %r178, %r179;
	add.s32 	%r180, %r18, 3;
	setp.lt.s32 	%p8, %r180, %r155;
	selp.b32 	%r181, 0, %r155, %p8;
	sub.s32 	%r36, %r180, %r181;
	shl.b32 	%r37, %r13, 4;
	shl.b32 	%r38, %r13, 3;
	mul.lo.s32 	%r39, %r13, 12;
	mul.wide.u32 	%rd16, %r13, 4;
	add.s64 	%rd4, %rd1, %rd16;
	mul.wide.u32 	%rd17, %r13, 8;
	add.s64 	%rd5, %rd1, %rd17;
	mul.wide.u32 	%rd18, %r13, 12;
	add.s64 	%rd6, %rd1, %rd18;
	cvt.u64.u32 	%rd32, %r25;
$L__BB566_5:
	setp.eq.s16 	%p9, %rs1, 2;
	shl.b32 	%r45, %r325, 10;
	mov.u32 	%r326, %r1;
	@%p9 bra 	$L__BB566_9;
	setp.eq.s16 	%p10, %rs1, 3;
	add.s32 	%r182, %r45, %r1;
	mul.wide.s32 	%rd19, %r182, 4;
	add.s64 	%rd7, %rd1, %rd19;
	ld.global.u32 	%r183, [%rd7];
	st.shared.u32 	[%r24], %r183;
	mov.u32 	%r326, %r23;
	@%p10 bra 	$L__BB566_9;
	setp.eq.s16 	%p11, %rs1, 0;
	cvt.u64.u32 	%rd20, %r25;
	add.s64 	%rd8, %rd7, %rd20;
	ld.global.u32 	%r184, [%rd8];
	st.shared.u32 	[%r26], %r184;
	mov.u32 	%r326, %r27;
	@%p11 bra 	$L__BB566_9;
	add.s64 	%rd22, %rd8, %rd20;
	ld.global.u32 	%r185, [%rd22];
	add.s32 	%r186, %r26, %r25;
	st.shared.u32 	[%r186], %r185;
	mov.u32 	%r326, %r28;
$L__BB566_9:
	shl.b32 	%r187, %r326, 2;
	mov.u32 	%r188, _ZZ9cuda_gemmIiLi256ELi4ELi1ELi1024ELi4ELi4ELi32ELi1ELi0EEviiiPT_S1_S1_iiE3Ash;
	add.s32 	%r328, %r188, %r187;
	add.s32 	%r327, %r326, %r45;
$L__BB566_10:
	mul.wide.s32 	%rd23, %r327, 4;
	add.s64 	%rd24, %rd4, %rd23;
	add.s64 	%rd25, %rd5, %rd23;
	add.s64 	%rd26, %rd6, %rd23;
	add.s64 	%rd27, %rd1, %rd23;
	ld.global.u32 	%r189, [%rd27];
	st.shared.u32 	[%r328], %r189;
	ld.global.u32 	%r190, [%rd24];
	add.s32 	%r191, %r328, %r25;
	st.shared.u32 	[%r191], %r190;
	ld.global.u32 	%r192, [%rd25];
	add.s32 	%r193, %r328, %r38;
	st.shared.u32 	[%r193], %r192;
	ld.global.u32 	%r194, [%rd26];
	add.s32 	%r195, %r328, %r39;
	st.shared.u32 	[%r195], %r194;
	add.s32 	%r326, %r326, %r25;
	add.s32 	%r328, %r328, %r37;
	add.s32 	%r327, %r327, %r25;
	setp.lt.u32 	%p12, %r326, 1024;
	@%p12 bra 	$L__BB566_10;
	mov.u32 	%r330, %r1;
	@%p9 bra 	$L__BB566_15;
	setp.eq.s16 	%p14, %rs1, 3;
	mov.b32 	%r196, 0;
	st.shared.u32 	[%r29], %r196;
	mov.u32 	%r330, %r23;
	@%p14 bra 	$L__BB566_15;
	setp.eq.s16 	%p15, %rs1, 0;
	mov.b32 	%r197, 0;
	st.shared.u32 	[%r30], %r197;
	mov.u32 	%r330, %r27;
	@%p15 bra 	$L__BB566_15;
	add.s32 	%r198, %r30, %r25;
	mov.b32 	%r199, 0;
	st.shared.u32 	[%r198], %r199;
	mov.u32 	%r330, %r28;
$L__BB566_15:
	shl.b32 	%r200, %r330, 2;
	mov.u32 	%r201, _ZZ9cuda_gemmIiLi256ELi4ELi1ELi1024ELi4ELi4ELi32ELi1ELi0EEviiiPT_S1_S1_iiE3Csh;
	add.s32 	%r202, %r201, %r200;
	mov.b32 	%r203, 0;
	st.shared.u32 	[%r202], %r203;
	add.s32 	%r204, %r202, %r25;
	st.shared.u32 	[%r204], %r203;
	add.s32 	%r205, %r204, %r25;
	st.shared.u32 	[%r205], %r203;
	add.s32 	%r206, %r205, %r25;
	st.shared.u32 	[%r206], %r203;
	add.s32 	%r330, %r25, %r330;
	setp.lt.u32 	%p16, %r330, 1024;
	@%p16 bra 	$L__BB566_15;
	setp.lt.s32 	%p17, %r9, 1;
	bar.sync 	0;
	@%p17 bra 	$L__BB566_86;
	setp.ne.s32 	%p18, %r4, 1;
	@%p18 bra 	$L__BB566_39;
	mov.b32 	%r336, 0;
$L__BB566_19:
	setp.lt.s32 	%p53, %r155, 1;
	add.s32 	%r63, %r336, %r11;
	mad.lo.s32 	%r64, %r63, %r155, %r19;
	@%p53 bra 	$L__BB566_21;
	add.s32 	%r272, %r64, %r18;
	shl.b32 	%r273, %r272, 2;
	mov.u32 	%r274, _ZZ9cuda_gemmIiLi256ELi4ELi1ELi1024ELi4ELi4ELi32ELi1ELi0EEviiiPT_S1_S1_iiE3Ash;
	add.s32 	%r275, %r274, %r273;
	ld.shared.u32 	%r379, [%r275];
$L__BB566_21:
	setp.lt.s32 	%p54, %r155, 2;
	@%p54 bra 	$L__BB566_23;
	add.s32 	%r276, %r64, %r31;
	shl.b32 	%r277, %r276, 2;
	mov.u32 	%r278, _ZZ9cuda_gemmIiLi256ELi4ELi1ELi1024ELi4ELi4ELi32ELi1ELi0EEviiiPT_S1_S1_iiE3Ash;
	add.s32 	%r279, %r278, %r277;
	ld.shared.u32 	%r378, [%r279];
$L__BB566_23:
	setp.lt.s32 	%p55, %r155, 3;
	@%p55 bra 	$L__BB566_25;
	xor.b32  	%r280, %r18, 2;
	add.s32 	%r281, %r64, %r280;
	shl.b32 	%r282, %r281, 2;
	mov.u32 	%r283, _ZZ9cuda_gemmIiLi256ELi4ELi1ELi1024ELi4ELi4ELi32ELi1ELi0EEviiiPT_S1_S1_iiE3Ash;
	add.s32 	%r284, %r283, %r282;
	ld.shared.u32 	%r377, [%r284];
$L__BB566_25:
	setp.lt.s32 	%p56, %r155, 4;
	@%p56 bra 	$L__BB566_27;
	add.s32 	%r285, %r64, %r32;
	shl.b32 	%r286, %r285, 2;
	mov.u32 	%r287, _ZZ9cuda_gemmIiLi256ELi4ELi1ELi1024ELi4ELi4ELi32ELi1ELi0EEviiiPT_S1_S1_iiE3Ash;
	add.s32 	%r288, %r287, %r286;
	ld.shared.u32 	%r376, [%r288];
$L__BB566_27:
	setp.lt.s32 	%p57, %r12, %r20;
	@%p57 bra 	$L__BB566_29;
$L__BB566_28:
	add.s32 	%r336, %r336, %r10;
	setp.lt.s32 	%p67, %r336, %r9;
	@%p67 bra 	$L__BB566_19;
	bra.uni 	$L__BB566_86;
$L__BB566_29:
	rem.s32 	%r289, %r2, %r155;
	shl.b32 	%r290, %r289, 2;
	mov.u32 	%r291, _ZZ9cuda_gemmIiLi256ELi4ELi1ELi1024ELi4ELi4ELi32ELi1ELi0EEviiiPT_S1_S1_iiE11kron_fac_sh;
	add.s32 	%r74, %r291, %r290;
	mov.u32 	%r341, %r12;
$L__BB566_30:
	mad.lo.s32 	%r293, %r341, 20, %r74;
	ld.shared.u32 	%r76, [%r293];
	mov.b32 	%r343, 0;
	@%p53 bra 	$L__BB566_32;
	shfl.sync.idx.b32	%r294|%p59, %r76, %r33, %r21, -1;
	mul.lo.s32 	%r343, %r294, %r379;
$L__BB566_32:
	@%p54 bra 	$L__BB566_34;
	shfl.sync.idx.b32	%r295|%p61, %r76, %r34, %r21, -1;
	mad.lo.s32 	%r343, %r295, %r378, %r343;
$L__BB566_34:
	@%p55 bra 	$L__BB566_36;
	shfl.sync.idx.b32	%r296|%p63, %r76, %r35, %r21, -1;
	mad.lo.s32 	%r343, %r296, %r377, %r343;
$L__BB566_36:
	@%p56 bra 	$L__BB566_38;
	shfl.sync.idx.b32	%r297|%p65, %r76, %r36, %r21, -1;
	mad.lo.s32 	%r343, %r297, %r376, %r343;
$L__BB566_38:
	mad.lo.s32 	%r298, %r341, %r9, %r63;
	shl.b32 	%r299, %r298, 2;
	add.s32 	%r301, %r201, %r299;
	ld.shared.u32 	%r302, [%r301];
	add.s32 	%r303, %r302, %r343;
	st.shared.u32 	[%r301], %r303;
	add.s32 	%r341, %r341, %r14;
	setp.lt.s32 	%p66, %r341, %r20;
	@%p66 bra 	$L__BB566_30;
	bra.uni 	$L__BB566_28;
$L__BB566_39:
	setp.gt.u32 	%p19, %r155, 31;
	@%p19 bra 	$L__BB566_49;
	mov.b32 	%r366, 0;
$L__BB566_41:
	setp.eq.s32 	%p20, %r155, 0;
	add.s32 	%r123, %r366, %r11;
	mad.lo.s32 	%r124, %r123, %r155, %r19;
	@%p20 bra 	$L__BB566_43;
	add.s32 	%r208, %r124, %r18;
	shl.b32 	%r209, %r208, 2;
	mov.u32 	%r210, _ZZ9cuda_gemmIiLi256ELi4ELi1ELi1024ELi4ELi4ELi32ELi1ELi0EEviiiPT_S1_S1_iiE3Ash;
	add.s32 	%r211, %r210, %r209;
	ld.shared.u32 	%r379, [%r211];
$L__BB566_43:
	setp.lt.s32 	%p21, %r155, 2;
	@%p21 bra 	$L__BB566_45;
	add.s32 	%r212, %r124, %r31;
	shl.b32 	%r213, %r212, 2;
	mov.u32 	%r214, _ZZ9cuda_gemmIiLi256ELi4ELi1ELi1024ELi4ELi4ELi32ELi1ELi0EEviiiPT_S1_S1_iiE3Ash;
	add.s32 	%r215, %r214, %r213;
	ld.shared.u32 	%r378, [%r215];
$L__BB566_45:
	setp.lt.s32 	%p22, %r155, 3;
	@%p22 bra 	$L__BB566_47;
	xor.b32  	%r216, %r18, 2;
	add.s32 	%r217, %r124, %r216;
	shl.b32 	%r218, %r217, 2;
	mov.u32 	%r219, _ZZ9cuda_gemmIiLi256ELi4ELi1ELi1024ELi4ELi4ELi32ELi1ELi0EEviiiPT_S1_S1_iiE3Ash;
	add.s32 	%r220, %r219, %r218;
	ld.shared.u32 	%r377, [%r220];
$L__BB566_47:
	setp.lt.s32 	%p23, %r155, 4;
	@%p23 bra 	$L__BB566_74;
	add.s32 	%r221, %r124, %r32;
	shl.b32 	%r222, %r221, 2;
	mov.u32 	%r223, _ZZ9cuda_gemmIiLi256ELi4ELi1ELi1024ELi4ELi4ELi32ELi1ELi0EEviiiPT_S1_S1_iiE3Ash;
	add.s32 	%r224, %r223, %r222;
	ld.shared.u32 	%r376, [%r224];
	bra.uni 	$L__BB566_74;
$L__BB566_49:
	mov.b32 	%r350, 0;
$L__BB566_50:
	setp.lt.s32 	%p35, %r155, 1;
	add.s32 	%r91, %r350, %r11;
	mad.lo.s32 	%r92, %r91, %r155, %r19;
	@%p35 bra 	$L__BB566_52;
	add.s32 	%r239, %r92, %r18;
	shl.b32 	%r240, %r239, 2;
	mov.u32 	%r241, _ZZ9cuda_gemmIiLi256ELi4ELi1ELi1024ELi4ELi4ELi32ELi1ELi0EEviiiPT_S1_S1_iiE3Ash;
	add.s32 	%r242, %r241, %r240;
	ld.shared.u32 	%r379, [%r242];
$L__BB566_52:
	setp.lt.s32 	%p36, %r155, 2;
	@%p36 bra 	$L__BB566_54;
	add.s32 	%r243, %r92, %r31;
	shl.b32 	%r244, %r243, 2;
	mov.u32 	%r245, _ZZ9cuda_gemmIiLi256ELi4ELi1ELi1024ELi4ELi4ELi32ELi1ELi0EEviiiPT_S1_S1_iiE3Ash;
	add.s32 	%r246, %r245, %r244;
	ld.shared.u32 	%r378, [%r246];
$L__BB566_54:
	setp.lt.s32 	%p37, %r155, 3;
	@%p37 bra 	$L__BB566_56;
	xor.b32  	%r247, %r18, 2;
	add.s32 	%r248, %r92, %r247;
	shl.b32 	%r249, %r248, 2;
	mov.u32 	%r250, _ZZ9cuda_gemmIiLi256ELi4ELi1ELi1024ELi4ELi4ELi32ELi1ELi0EEviiiPT_S1_S1_iiE3Ash;
	add.s32 	%r251, %r250, %r249;
	ld.shared.u32 	%r377, [%r251];
$L__BB566_56:
	setp.lt.s32 	%p38, %r155, 4;
	@%p38 bra 	$L__BB566_58;
	add.s32 	%r252, %r92, %r32;
	shl.b32 	%r253, %r252, 2;
	mov.u32 	%r254, _ZZ9cuda_gemmIiLi256ELi4ELi1ELi1024ELi4ELi4ELi32ELi1ELi0EEviiiPT_S1_S1_iiE3Ash;
	add.s32 	%r255, %r254, %r253;
	ld.shared.u32 	%r376, [%r255];
$L__BB566_58:
	setp.lt.s32 	%p39, %r12, %r20;
	@%p39 bra 	$L__BB566_60;
$L__BB566_59:
	add.s32 	%r350, %r350, %r10;
	setp.lt.s32 	%p52, %r350, %r9;
	@%p52 bra 	$L__BB566_50;
	bra.uni 	$L__BB566_86;
$L__BB566_60:
	rem.s32 	%r256, %r2, %r155;
	shl.b32 	%r257, %r256, 2;
	mov.u32 	%r258, _ZZ9cuda_gemmIiLi256ELi4ELi1ELi1024ELi4ELi4ELi32ELi1ELi0EEviiiPT_S1_S1_iiE11kron_fac_sh;
	add.s32 	%r102, %r258, %r257;
	mov.u32 	%r355, %r12;
$L__BB566_61:
	mad.lo.s32 	%r260, %r355, 20, %r102;
	ld.shared.u32 	%r104, [%r260];
	mov.b32 	%r357, 0;
	@%p35 bra 	$L__BB566_63;
	shfl.sync.idx.b32	%r261|%p41, %r104, %r33, %r21, -1;
	mul.lo.s32 	%r357, %r261, %r379;
$L__BB566_63:
	@%p36 bra 	$L__BB566_65;
	shfl.sync.idx.b32	%r262|%p43, %r104, %r34, %r21, -1;
	mad.lo.s32 	%r357, %r262, %r378, %r357;
$L__BB566_65:
	@%p37 bra 	$L__BB566_67;
	shfl.sync.idx.b32	%r263|%p45, %r104, %r35, %r21, -1;
	mad.lo.s32 	%r357, %r263, %r377, %r357;
$L__BB566_67:
	@%p38 bra 	$L__BB566_69;
	shfl.sync.idx.b32	%r264|%p47, %r104, %r36, %r21, -1;
	mad.lo.s32 	%r357, %r264, %r376, %r357;
$L__BB566_69:
	mov.u32 	%r359, %r3;
$L__BB566_70:
	shr.u32 	%r114, %r359, 1;
	shfl.sync.down.b32	%r265|%p48, %r357, %r114, %r22, -1;
	add.s32 	%r357, %r265, %r357;
	setp.gt.u32 	%p49, %r359, 3;
	mov.u32 	%r359, %r114;
	@%p49 bra 	$L__BB566_70;
	rem.u32 	%r266, %r2, %r4;
	setp.eq.s32 	%p50, %r266, 0;
	@%p50 bra 	$L__BB566_72;
	bra.uni 	$L__BB566_73;
$L__BB566_72:
	mad.lo.s32 	%r267, %r355, %r9, %r91;
	shl.b32 	%r268, %r267, 2;
	add.s32 	%r270, %r201, %r268;
	st.shared.u32 	[%r270], %r357;
$L__BB566_73:
	add.s32 	%r355, %r355, %r14;
	setp.lt.s32 	%p51, %r355, %r20;
	@%p51 bra 	$L__BB566_61;
	bra.uni 	$L__BB566_59;
$L__BB566_74:
	setp.lt.s32 	%p24, %r12, %r20;
	@%p24 bra 	$L__BB566_75;
	bra.uni 	$L__BB566_85;
$L__BB566_75:
	rem.u32 	%r225, %r2, %r155;
	shl.b32 	%r226, %r225, 2;
	mov.u32 	%r227, _ZZ9cuda_gemmIiLi256ELi4ELi1ELi1024ELi4ELi4ELi32ELi1ELi0EEviiiPT_S1_S1_iiE11kron_fac_sh;
	add.s32 	%r125, %r227, %r226;
	mov.u32 	%r371, %r12;
$L__BB566_76:
	mad.lo.s32 	%r229, %r371, 20, %r125;
	ld.shared.u32 	%r135, [%r229];
	mov.b32 	%r373, 0;
	@%p20 bra 	$L__BB566_78;
	shfl.sync.idx.b32	%r230|%p26, %r135, %r33, %r21, -1;
	mul.lo.s32 	%r373, %r230, %r379;
$L__BB566_78:
	@%p21 bra 	$L__BB566_80;
	shfl.sync.idx.b32	%r231|%p28, %r135, %r34, %r21, -1;
	mad.lo.s32 	%r373, %r231, %r378, %r373;
$L__BB566_80:
	@%p22 bra 	$L__BB566_82;
	shfl.sync.idx.b32	%r232|%p30, %r135, %r35, %r21, -1;
	mad.lo.s32 	%r373, %r232, %r377, %r373;
$L__BB566_82:
	@%p23 bra 	$L__BB566_84;
	shfl.sync.idx.b32	%r233|%p32, %r135, %r36, %r21, -1;
	mad.lo.s32 	%r373, %r233, %r376, %r373;
$L__BB566_84:
	mad.lo.s32 	%r234, %r371, %r9, %r123;
	shl.b32 	%r235, %r234, 2;
	add.s32 	%r237, %r201, %r235;
	st.shared.u32 	[%r237], %r373;
	add.s32 	%r371, %r371, %r14;
	setp.lt.s32 	%p33, %r371, %r20;
	@%p33 bra 	$L__BB566_76;
$L__BB566_85:
	add.s32 	%r366, %r366, %r10;
	setp.lt.s32 	%p34, %r366, %r9;
	@%p34 bra 	$L__BB566_41;
$L__BB566_86:
	bar.sync 	0;
	mov.u32 	%r380, %r1;
	@%p9 bra 	$L__BB566_90;
	setp.eq.s16 	%p69, %rs1, 3;
	add.s32 	%r304, %r45, %r1;
	ld.shared.u32 	%r305, [%r29];
	mul.wide.s32 	%rd28, %r304, 4;
	add.s64 	%rd9, %rd2, %rd28;
	st.global.u32 	[%rd9], %r305;
	mov.u32 	%r380, %r23;
	@%p69 bra 	$L__BB566_90;
	cvt.u64.u32 	%rd29, %r25;
	setp.eq.s16 	%p70, %rs1, 0;
	ld.shared.u32 	%r306, [%r30];
	add.s64 	%rd10, %rd9, %rd29;
	st.global.u32 	[%rd10], %r306;
	mov.u32 	%r380, %r27;
	@%p70 bra 	$L__BB566_90;
	add.s32 	%r307, %r30, %r25;
	ld.shared.u32 	%r308, [%r307];
	add.s64 	%rd31, %rd10, %rd29;
	st.global.u32 	[%rd31], %r308;
	mov.u32 	%r380, %r28;
$L__BB566_90:
	add.s32 	%r309, %r45, %r380;
	shl.b32 	%r310, %r380, 2;
	add.s32 	%r312, %r201, %r310;
	ld.shared.u32 	%r313, [%r312];
	mul.wide.s32 	%rd33, %r309, 4;
	add.s64 	%rd34, %rd2, %rd33;
	st.global.u32 	[%rd34], %r313;
	add.s32 	%r314, %r312, %r25;
	ld.shared.u32 	%r315, [%r314];
	add.s64 	%rd35, %rd34, %rd32;
	st.global.u32 	[%rd35], %r315;
	add.s32 	%r316, %r314, %r25;
	ld.shared.u32 	%r317, [%r316];
	add.s64 	%rd36, %rd35, %rd32;
	st.global.u32 	[%rd36], %r317;
	add.s32 	%r318, %r316, %r25;
	ld.shared.u32 	%r319, [%r318];
	add.s64 	%rd37, %rd36, %rd32;
	st.global.u32 	[%rd37], %r319;
	add.s32 	%r380, %r25, %r380;
	setp.lt.u32 	%p71, %r380, 1024;
	@%p71 bra 	$L__BB566_90;
	add.s32 	%r325, %r325, %r16;
	setp.lt.u32 	%p72, %r325, %r17;
	@%p72 bra 	$L__BB566_5;
$L__BB566_92:
	ret;

}
	// .globl	_Z9cuda_gemmIiLi256ELi4ELi1ELi1024ELi4ELi4ELi32ELi1ELi1EEviiiPT_S1_S1_ii
.visible .entry _Z9cuda_gemmIiLi256ELi4ELi1ELi1024ELi4ELi4ELi32ELi1ELi1EEviiiPT_S1_S1_ii(
	.param .u32 _Z9cuda_gemmIiLi256ELi4ELi1ELi1024ELi4ELi4ELi32ELi1ELi1EEviiiPT_S1_S1_ii_param_0,
	.param .u32 _Z9cuda_gemmIiLi256ELi4ELi1ELi1024ELi4ELi4ELi32ELi1ELi1EEviiiPT_S1_S1_ii_param_1,
	.param .u32 _Z9cuda_gemmIiLi256ELi4ELi1ELi1024ELi4ELi4ELi32ELi1ELi1EEviiiPT_S1_S1_ii_param_2,
	.param .u64 .ptr .align 1 _Z9cuda_gemmIiLi256ELi4ELi1ELi1024ELi4ELi4ELi32ELi1ELi1EEviiiPT_S1_S1_ii_param_3,
	.param .u64 .ptr .align 1 _Z9cuda_gemmIiLi256ELi4ELi1ELi1024ELi4ELi4ELi32ELi1ELi1EEviiiPT_S1_S1_ii_param_4,
	.param .u64 .ptr .align 1 _Z9cuda_gemmIiLi256ELi4ELi1ELi1024ELi4ELi4ELi32ELi1ELi1EEviiiPT_S1_S1_ii_param_5,
	.param .u32 _Z9cuda_gemmIiLi256ELi4ELi1ELi1024ELi4ELi4ELi32ELi1ELi1EEviiiPT_S1_S1_ii_param_6,
	.param .u32 _Z9cuda_gemmIiLi256ELi4ELi1ELi1024ELi4ELi4ELi32ELi1ELi1EEviiiPT_S1_S1_ii_param_7
)
.maxntid 256
{
	.reg .pred 	%p<23>;
	.reg .b16 	%rs<6>;
	.reg .b32 	%r<143>;
	.reg .b64 	%rd<38>;
	// demoted variable
	.shared .align 128 .b8 _ZZ9cuda_gemmIiLi256ELi4ELi1ELi1024ELi4ELi4ELi32ELi1ELi1EEviiiPT_S1_S1_iiE11kron_fac_sh[80];
	// demoted variable
	.shared .align 128 .b8 _ZZ9cuda_gemmIiLi256ELi4ELi1ELi1024ELi4ELi4ELi32ELi1ELi1EEviiiPT_S1_S1_iiE3Ash[4096];
	// demoted variable
	.shared .align 128 .b8 _ZZ9cuda_gemmIiLi256ELi4ELi1ELi1024ELi4ELi4ELi32ELi1ELi1EEviiiPT_S1_S1_iiE3Csh[4096];
	ld.param.u64 	%rd12, [_Z9cuda_gemmIiLi256ELi4ELi1ELi1024ELi4ELi4ELi32ELi1ELi1EEviiiPT_S1_S1_ii_param_3];
	ld.param.u64 	%rd11, [_Z9cuda_gemmIiLi256ELi4ELi1ELi1024ELi4ELi4ELi32ELi1ELi1EEviiiPT_S1_S1_ii_param_4];
	ld.param.u64 	%rd13, [_Z9cuda_gemmIiLi256ELi4ELi1ELi1024ELi4ELi4ELi32ELi1ELi1EEviiiPT_S1_S1_ii_param_5];
	cvta.to.global.u64 	%rd1, %rd12;
	cvta.to.global.u64 	%rd2, %rd13;
	mov.u32 	%r1, %tid.x;
	setp.gt.u32 	%p1, %r1, 15;
	@%p1 bra 	$L__BB567_3;
	mov.u32 	%r2, %ntid.x;
	cvta.to.global.u64 	%rd3, %rd11;
	mov.u32 	%r53, _ZZ9cuda_gemmIiLi256ELi4ELi1ELi1024ELi4ELi4ELi32ELi1ELi1EEviiiPT_S1_S1_iiE11kron_fac_sh;
	mov.u32 	%r132, %r1;
$L__BB567_2:
	mul.wide.u32 	%rd14, %r132, 4;
	add.s64 	%rd15, %rd3, %rd14;
	ld.global.u32 	%r51, [%rd15];
	and.b32  	%r52, %r132, 3;
	mad.lo.s32 	%r54, %r52, 20, %r53;
	and.b32  	%r55, %r132, -4;
	add.s32 	%r56, %r54, %r55;
	st.shared.u32 	[%r56], %r51;
	add.s32 	%r132, %r132, %r2;
	setp.lt.u32 	%p2, %r132, 16;
	@%p2 bra 	$L__BB567_2;
$L__BB567_3:
	mov.u32 	%r133, %ctaid.y;
	mov.u32 	%r6, %nctaid.y;
	shl.b32 	%r7, %r6, 2;
	setp.ge.u32 	%p3, %r133, %r7;
	@%p3 bra 	$L__BB567_24;
	mov.u32 	%r57, %ntid.x;
	shl.b32 	%r58, %r1, 2;
	and.b32  	%r8, %r1, 3;
	and.b32  	%r59, %r58, 12;
	mov.u32 	%r60, _ZZ9cuda_gemmIiLi256ELi4ELi1ELi1024ELi4ELi4ELi32ELi1ELi1EEviiiPT_S1_S1_iiE11kron_fac_sh;
	add.s32 	%r9, %r60, %r59;
	add.s32 	%r10, %r1, %r57;
	cvt.u16.u32 	%rs2, %r10;
	xor.b16  	%rs3, %rs2, 1023;
	cvt.u16.u32 	%rs4, %r57;
	div.u16 	%rs5, %rs3, %rs4;
	and.b16  	%rs1, %rs5, 3;
	mov.u32 	%r61, _ZZ9cuda_gemmIiLi256ELi4ELi1ELi1024ELi4ELi4ELi32ELi1ELi1EEviiiPT_S1_S1_iiE3Ash;
	add.s32 	%r11, %r61, %r58;
	shl.b32 	%r12, %r57, 2;
	add.s32 	%r13, %r11, %r12;
	add.s32 	%r14, %r10, %r57;
	add.s32 	%r15, %r14, %r57;
	mov.u32 	%r62, _ZZ9cuda_gemmIiLi256ELi4ELi1ELi1024ELi4ELi4ELi32ELi1ELi1EEviiiPT_S1_S1_iiE3Csh;
	add.s32 	%r16, %r62, %r58;
	add.s32 	%r17, %r16, %r12;
	add.s32 	%r18, %r17, %r12;
	add.s32 	%r63, %r1, 1;
	and.b32  	%r19, %r63, 3;
	xor.b32  	%r20, %r8, 2;
	or.b32  	%r64, %r58, %r20;
	shl.b32 	%r65, %r64, 2;
	add.s32 	%r21, %r61, %r65;
	add.s32 	%r66, %r1, -1;
	and.b32  	%r22, %r66, 3;
	shl.b32 	%r23, %r57, 4;
	shl.b32 	%r24, %r57, 3;
	mul.lo.s32 	%r25, %r57, 12;
	mul.wide.u32 	%rd16, %r57, 4;
	add.s64 	%rd4, %rd1, %rd16;
	mul.wide.u32 	%rd17, %r57, 8;
	add.s64 	%rd5, %rd1, %rd17;
	mul.wide.u32 	%rd18, %r57, 12;
	add.s64 	%rd6, %rd1, %rd18;
	setp.gt.u32 	%p4, %r57, 255;
	selp.u32 	%r26, 1, 0, %p4;
	cvt.u64.u32 	%rd32, %r12;
$L__BB567_5:
	setp.eq.s16 	%p5, %rs1, 2;
	shl.b32 	%r28, %r133, 10;
	mov.u32 	%r134, %r1;
	@%p5 bra 	$L__BB567_9;
	setp.eq.s16 	%p6, %rs1, 3;
	add.s32 	%r67, %r28, %r1;
	mul.wide.s32 	%rd19, %r67, 4;
	add.s64 	%rd7, %rd1, %rd19;
	ld.global.u32 	%r68, [%rd7];
	st.shared.u32 	[%r11], %r68;
	mov.u32 	%r134, %r10;
	@%p6 bra 	$L__BB567_9;
	setp.eq.s16 	%p7, %rs1, 0;
	cvt.u64.u32 	%rd20, %r12;
	add.s64 	%rd8, %rd7, %rd20;
	ld.global.u32 	%r69, [%rd8];
	st.shared.u32 	[%r13], %r69;
	mov.u32 	%r134, %r14;
	@%p7 bra 	$L__BB567_9;
	add.s64 	%rd22, %rd8, %rd20;
	ld.global.u32 	%r70, [%rd22];
	add.s32 	%r71, %r13, %r12;
	st.shared.u32 	[%r71], %r70;
	mov.u32 	%r134, %r15;
$L__BB567_9:
	shl.b32 	%r72, %r134, 2;
	mov.u32 	%r73, _ZZ9cuda_gemmIiLi256ELi4ELi1ELi1024ELi4ELi4ELi32ELi1ELi1EEviiiPT_S1_S1_iiE3Ash;
	add.s32 	%r136, %r73, %r72;
	add.s32 	%r135, %r134, %r28;
$L__BB567_10:
	mul.wide.s32 	%rd23, %r135, 4;
	add.s64 	%rd24, %rd4, %rd23;
	add.s64 	%rd25, %rd5, %rd23;
	add.s64 	%rd26, %rd6, %rd23;
	add.s64 	%rd27, %rd1, %rd23;
	ld.global.u32 	%r74, [%rd27];
	st.shared.u32 	[%r136], %r74;
	ld.global.u32 	%r75, [%rd24];
	add.s32 	%r76, %r136, %r12;
	st.shared.u32 	[%r76], %r75;
	ld.global.u32 	%r77, [%rd25];
	add.s32 	%r78, %r136, %r24;
	st.shared.u32 	[%r78], %r77;
	ld.global.u32 	%r79, [%rd26];
	add.s32 	%r80, %r136, %r25;
	st.shared.u32 	[%r80], %r79;
	add.s32 	%r134, %r134, %r12;
	add.s32 	%r136, %r136, %r23;
	add.s32 	%r135, %r135, %r12;
	setp.lt.u32 	%p8, %r134, 1024;
	@%p8 bra 	$L__BB567_10;
	setp.eq.s16 	%p9, %rs1, 2;
	mov.u32 	%r138, %r1;
	@%p9 bra 	$L__BB567_15;
	setp.eq.s16 	%p10, %rs1, 3;
	mov.b32 	%r81, 0;
	st.shared.u32 	[%r16], %r81;
	mov.u32 	%r138, %r10;
	@%p10 bra 	$L__BB567_15;
	setp.eq.s16 	%p11, %rs1, 0;
	mov.b32 	%r82, 0;
	st.shared.u32 	[%r17], %r82;
	mov.u32 	%r138, %r14;
	@%p11 bra 	$L__BB567_15;
	mov.b32 	%r83, 0;
	st.shared.u32 	[%r18], %r83;
	mov.u32 	%r138, %r15;
$L__BB567_15:
	shl.b32 	%r84, %r138, 2;
	mov.u32 	%r85, _ZZ9cuda_gemmIiLi256ELi4ELi1ELi1024ELi4ELi4ELi32ELi1ELi1EEviiiPT_S1_S1_iiE3Csh;
	add.s32 	%r86, %r85, %r84;
	mov.b32 	%r87, 0;
	st.shared.u32 	[%r86], %r87;
	add.s32 	%r88, %r86, %r12;
	st.shared.u32 	[%r88], %r87;
	add.s32 	%r89, %r88, %r12;
	st.shared.u32 	[%r89], %r87;
	add.s32 	%r90, %r89, %r12;
	st.shared.u32 	[%r90], %r87;
	add.s32 	%r138, %r12, %r138;
	setp.lt.u32 	%p12, %r138, 1024;
	@%p12 bra 	$L__BB567_15;
	bar.sync 	0;
	shl.b32 	%r92, %r1, 2;
	or.b32  	%r93, %r92, %r8;
	shl.b32 	%r94, %r93, 2;
	mov.u32 	%r95, _ZZ9cuda_gemmIiLi256ELi4ELi1ELi1024ELi4ELi4ELi32ELi1ELi1EEviiiPT_S1_S1_iiE3Ash;
	add.s32 	%r96, %r95, %r94;
	ld.shared.u32 	%r41, [%r96];
	or.b32  	%r97, %r92, %r19;
	shl.b32 	%r98, %r97, 2;
	add.s32 	%r99, %r95, %r98;
	ld.shared.u32 	%r42, [%r99];
	ld.shared.u32 	%r43, [%r21];
	or.b32  	%r100, %r92, %r22;
	shl.b32 	%r101, %r100, 2;
	add.s32 	%r102, %r95, %r101;
	ld.shared.u32 	%r44, [%r102];
	mov.b32 	%r140, 0;
$L__BB567_17:
	mad.lo.s32 	%r103, %r140, 20, %r9;
	ld.shared.u32 	%r104, [%r103];
	shfl.sync.idx.b32	%r105|%p13, %r104, %r8, 7199, -1;
	mul.lo.s32 	%r106, %r105, %r41;
	shfl.sync.idx.b32	%r107|%p14, %r104, %r19, 7199, -1;
	mad.lo.s32 	%r108, %r107, %r42, %r106;
	shfl.sync.idx.b32	%r109|%p15, %r104, %r20, 7199, -1;
	mad.lo.s32 	%r110, %r109, %r43, %r108;
	shfl.sync.idx.b32	%r111|%p16, %r104, %r22, 7199, -1;
	mad.lo.s32 	%r112, %r111, %r44, %r110;
	shl.b32 	%r113, %r140, 10;
	add.s32 	%r114, %r16, %r113;
	ld.shared.u32 	%r115, [%r114];
	add.s32 	%r116, %r115, %r112;
	st.shared.u32 	[%r114], %r116;
	add.s32 	%r140, %r140, %r26;
	setp.lt.u32 	%p17, %r140, 4;
	@%p17 bra 	$L__BB567_17;
	setp.eq.s16 	%p18, %rs1, 2;
	bar.sync 	0;
	mov.u32 	%r141, %r1;
	@%p18 bra 	$L__BB567_22;
	setp.eq.s16 	%p19, %rs1, 3;
	add.s32 	%r117, %r28, %r1;
	ld.shared.u32 	%r118, [%r16];
	mul.wide.s32 	%rd28, %r117, 4;
	add.s64 	%rd9, %rd2, %rd28;
	st.global.u32 	[%rd9], %r118;
	mov.u32 	%r141, %r10;
	@%p19 bra 	$L__BB567_22;
	cvt.u64.u32 	%rd29, %r12;
	setp.eq.s16 	%p20, %rs1, 0;
	ld.shared.u32 	%r119, [%r17];
	add.s64 	%rd10, %rd9, %rd29;
	st.global.u32 	[%rd10], %r119;
	mov.u32 	%r141, %r14;
	@%p20 bra 	$L__BB567_22;
	ld.shared.u32 	%r120, [%r18];
	add.s64 	%rd31, %rd10, %rd29;
	st.global.u32 	[%rd31], %r120;
	mov.u32 	%r141, %r15;
$L__BB567_22:
	add.s32 	%r121, %r28, %r141;
	shl.b32 	%r122, %r141, 2;
	add.s32 	%r124, %r85, %r122;
	ld.shared.u32 	%r125, [%r124];
	mul.wide.s32 	%rd33, %r121, 4;
	add.s64 	%rd34, %rd2, %rd33;
	st.global.u32 	[%rd34], %r125;
	add.s32 	%r126, %r124, %r12;
	ld.shared.u32 	%r127, [%r126];
	add.s64 	%rd35, %rd34, %rd32;
	st.global.u32 	[%rd35], %r127;
	add.s32 	%r128, %r126, %r12;
	ld.shared.u32 	%r129, [%r128];
	add.s64 	%rd36, %rd35, %rd32;
	st.global.u32 	[%rd36], %r129;
	add.s32 	%r130, %r128, %r12;
	ld.shared.u32 	%r131, [%r130];
	add.s64 	%rd37, %rd36, %rd32;
	st.global.u32 	[%rd37], %r131;
	add.s32 	%r141, %r12, %r141;
	setp.lt.u32 	%p21, %r141, 1024;
	@%p21 bra 	$L__BB567_22;
	add.s32 	%r133, %r133, %r6;
	setp.lt.u32 	%p22, %r133, %r7;
	@%p22 bra 	$L__BB567_5;
$L__BB567_24:
	ret;

}
	// .globl	_Z9cuda_gemmIiLi256ELi4ELi1ELi1024ELi8ELi8ELi32ELi0ELi0EEviiiPT_S1_S1_ii
.visible .entry _Z9cuda_gemmIiLi256ELi4ELi1ELi1024ELi8ELi8ELi32ELi0ELi0EEviiiPT_S1_S1_ii(
	.param .u32 _Z9cuda_gemmIiLi256ELi4ELi1ELi1024ELi8ELi8ELi32ELi0ELi0EEviiiPT_S1_S1_ii_param_0,
	.param .u32 _Z9cuda_gemmIiLi256ELi4ELi1ELi1024ELi8ELi8ELi32ELi0ELi0EEviiiPT_S1_S1_ii_param_1,
	.param .u32 _Z9cuda_gemmIiLi256ELi4ELi1ELi1024ELi8ELi8ELi32ELi0ELi0EEviiiPT_S1_S1_ii_param_2,
	.param .u64 .ptr .align 1 _Z9cuda_gemmIiLi256ELi4ELi1ELi1024ELi8ELi8ELi32ELi0ELi0EEviiiPT_S1_S1_ii_param_3,
	.param .u64 .ptr .align 1 _Z9cuda_gemmIiLi256ELi4ELi1ELi1024ELi8ELi8ELi32ELi0ELi0EEviiiPT_S1_S1_ii_param_4,
	.param .u64 .ptr .align 1 _Z9cuda_gemmIiLi256ELi4ELi1ELi1024ELi8ELi8ELi32ELi0ELi0EEviiiPT_S1_S1_ii_param_5,
	.param .u32 _Z9cuda_gemmIiLi256ELi4ELi1ELi1024ELi8ELi8ELi32ELi0ELi0EEviiiPT_S1_S1_ii_param_6,
	.param .u32 _Z9cuda_gemmIiLi256ELi4ELi1ELi1024ELi8ELi8ELi32ELi0ELi0EEviiiPT_S1_S1_ii_param_7
)
.maxntid 256
{
	.reg .pred 	%p<113>;
	.reg .b16 	%rs<6>;
	.reg .b32 	%r<618>;
	.reg .b64 	%rd<40>;
	// demoted variable
	.shared .align 128 .b8 _ZZ9cuda_gemmIiLi256ELi4ELi1ELi1024ELi8ELi8ELi32ELi0ELi0EEviiiPT_S1_S1_iiE11kron_fac_sh[288];
	// demoted variable
	.shared .align 128 .b8 _ZZ9cuda_gemmIiLi256ELi4ELi1ELi1024ELi8ELi8ELi32ELi0ELi0EEviiiPT_S1_S1_iiE3Ash[4096];
	// demoted variable
	.shared .align 128 .b8 _ZZ9cuda_gemmIiLi256ELi4ELi1ELi1024ELi8ELi8ELi32ELi0ELi0EEviiiPT_S1_S1_iiE3Csh[4096];
	ld.param.u32 	%r236, [_Z9cuda_gemmIiLi256ELi4ELi1ELi1024ELi8ELi8ELi32ELi0ELi0EEviiiPT_S1_S1_ii_param_2];
	ld.param.u64 	%rd10, [_Z9cuda_gemmIiLi256ELi4ELi1ELi1024ELi8ELi8ELi32ELi0ELi0EEviiiPT_S1_S1_ii_param_3];
	ld.param.u64 	%rd9, [_Z9cuda_gemmIiLi256ELi4ELi1ELi1024ELi8ELi8ELi32ELi0ELi0EEviiiPT_S1_S1_ii_param_4];
	ld.param.u64 	%rd11, [_Z9cuda_gemmIiLi256ELi4ELi1ELi1024ELi8ELi8ELi32ELi0ELi0EEviiiPT_S1_S1_ii_param_5];
	ld.param.u32 	%r237, [_Z9cuda_gemmIiLi256ELi4ELi1ELi1024ELi8ELi8ELi32ELi0ELi0EEviiiPT_S1_S1_ii_param_6];
	ld.param.u32 	%r238, [_Z9cuda_gemmIiLi256ELi4ELi1ELi1024ELi8ELi8ELi32ELi0ELi0EEviiiPT_S1_S1_ii_param_7];
	cvta.to.global.u64 	%rd1, %rd10;
	cvta.to.global.u64 	%rd2, %rd11;
	mov.u32 	%r1, %tid.x;
	and.b32  	%r2, %r1, 31;
	setp.lt.s32 	%p1, %r238, 16;
	shr.u32 	%r3, %r238, 4;
	selp.b32 	%r4, 1, %r3, %p1;
	mul.lo.s32 	%r5, %r238, %r237;
	setp.ge.u32 	%p2, %r1, %r5;
	@%p2 bra 	$L__BB568_3;
	mov.u32 	%r6, %ntid.x;
	cvta.to.global.u64 	%rd3, %rd9;
	mov.u32 	%r512, %r1;
$L__BB568_2:
	mul.wide.u32 	%rd12, %r512, 4;
	add.s64 	%rd13, %rd3, %rd12;
	ld.global.u32 	%r239, [%rd13];
	rem.u32 	%r240, %r512, %r237;
	mov.u32 	%r241, _ZZ9cuda_gemmIiLi256ELi4ELi1ELi1024ELi8ELi8ELi32ELi0ELi0EEviiiPT_S1_S1_iiE11kron_fac_sh;
	mad.lo.s32 	%r242, %r240, 36, %r241;
	div.u32 	%r243, %r512, %r238;
	shl.b32 	%r244, %r243, 2;
	add.s32 	%r245, %r242, %r244;
	st.shared.u32 	[%r245], %r239;
	add.s32 	%r512, %r512, %r6;
	setp.lt.u32 	%p3, %r512, %r5;
	@%p3 bra 	$L__BB568_2;
$L__BB568_3:
	div.s32 	%r9, 1024, %r238;
	mul.lo.s32 	%r246, %r9, %r4;
	min.s32 	%r10, %r246, 256;
	div.u32 	%r12, %r1, %r10;
	mul.lo.s32 	%r247, %r12, %r10;
	sub.s32 	%r248, %r1, %r247;
	div.u32 	%r11, %r248, %r4;
	mov.u32 	%r13, %ntid.x;
	div.u32 	%r14, %r13, %r10;
	mov.u32 	%r521, %ctaid.y;
	mov.u32 	%r16, %nctaid.y;
	shl.b32 	%r17, %r16, 2;
	setp.ge.u32 	%p4, %r521, %r17;
	@%p4 bra 	$L__BB568_140;
	mov.u32 	%r250, %ctaid.x;
	shl.b32 	%r18, %r250, 10;
	and.b32  	%r19, %r11, 7;
	rem.u32 	%r251, %r1, %r4;
	shl.b32 	%r20, %r251, 3;
	min.s32 	%r21, %r237, 8;
	shl.b32 	%r252, %r238, 8;
	sub.s32 	%r22, 8223, %r252;
	shl.b32 	%r253, %r4, 8;
	sub.s32 	%r23, 8223, %r253;
	mul.lo.s32 	%r24, %r9, %r250;
	add.s32 	%r25, %r1, %r13;
	cvt.u16.u32 	%rs2, %r25;
	xor.b16  	%rs3, %rs2, 1023;
	cvt.u16.u32 	%rs4, %r13;
	div.u16 	%rs5, %rs3, %rs4;
	and.b16  	%rs1, %rs5, 3;
	shl.b32 	%r254, %r1, 2;
	mov.u32 	%r255, _ZZ9cuda_gemmIiLi256ELi4ELi1ELi1024ELi8ELi8ELi32ELi0ELi0EEviiiPT_S1_S1_iiE3Ash;
	add.s32 	%r26, %r255, %r254;
	shl.b32 	%r27, %r13, 2;
	add.s32 	%r28, %r26, %r27;
	add.s32 	%r29, %r25, %r13;
	add.s32 	%r30, %r29, %r13;
	mov.u32 	%r256, _ZZ9cuda_gemmIiLi256ELi4ELi1ELi1024ELi8ELi8ELi32ELi0ELi0EEviiiPT_S1_S1_iiE3Csh;
	add.s32 	%r31, %r256, %r254;
	add.s32 	%r32, %r31, %r27;
	add.s32 	%r257, %r11, 1;
	and.b32  	%r33, %r257, 7;
	add.s32 	%r258, %r11, 2;
	and.b32  	%r34, %r258, 7;
	add.s32 	%r259, %r11, 3;
	and.b32  	%r35, %r259, 7;
	xor.b32  	%r36, %r19, 4;
	add.s32 	%r260, %r11, 5;
	and.b32  	%r37, %r260, 7;
	add.s32 	%r261, %r11, 6;
	and.b32  	%r38, %r261, 7;
	add.s32 	%r262, %r11, -1;
	and.b32  	%r39, %r262, 7;
	setp.lt.s32 	%p5, %r19, %r238;
	selp.b32 	%r263, 0, %r238, %p5;
	sub.s32 	%r40, %r19, %r263;
	add.s32 	%r264, %r19, 1;
	setp.lt.s32 	%p6, %r264, %r238;
	selp.b32 	%r265, 0, %r238, %p6;
	sub.s32 	%r41, %r264, %r265;
	add.s32 	%r266, %r19, 2;
	setp.lt.s32 	%p7, %r266, %r238;
	selp.b32 	%r267, 0, %r238, %p7;
	sub.s32 	%r42, %r266, %r267;
	add.s32 	%r268, %r19, 3;
	setp.lt.s32 	%p8, %r268, %r238;
	selp.b32 	%r269, 0, %r238, %p8;
	sub.s32 	%r43, %r268, %r269;
	add.s32 	%r270, %r19, 4;
	setp.lt.s32 	%p9, %r270, %r238;
	selp.b32 	%r271, 0, %r238, %p9;
	sub.s32 	%r44, %r270, %r271;
	add.s32 	%r272, %r19, 5;
	setp.lt.s32 	%p10, %r272, %r238;
	selp.b32 	%r273, 0, %r238, %p10;
	sub.s32 	%r45, %r272, %r273;
	add.s32 	%r274, %r19, 6;
	setp.lt.s32 	%p11, %r274, %r238;
	selp.b32 	%r275, 0, %r238, %p11;
	sub.s32 	%r46, %r274, %r275;
	add.s32 	%r276, %r19, 7;
	setp.lt.s32 	%p12, %r276, %r238;
	selp.b32 	%r277, 0, %r238, %p12;
	sub.s32 	%r47, %r276, %r277;
	shl.b32 	%r48, %r13, 4;
	shl.b32 	%r49, %r13, 3;
	mul.lo.s32 	%r50, %r13, 12;
	mul.wide.u32 	%rd14, %r13, 4;
	add.s64 	%rd4, %rd1, %rd14;
	mul.wide.u32 	%rd15, %r13, 8;
	add.s64 	%rd5, %rd1, %rd15;
	mul.wide.u32 	%rd16, %r13, 12;
	add.s64 	%rd6, %rd1, %rd16;
	cvt.u64.u32 	%rd18, %r27;
$L__BB568_5:
	setp.eq.s16 	%p13, %rs1, 2;
	mul.lo.s32 	%r60, %r521, %r236;
	mov.u32 	%r522, %r1;
	@%p13 bra 	$L__BB568_9;
	setp.eq.s16 	%p14, %rs1, 3;
	add.s32 	%r278, %r60, %r18;
	add.s32 	%r279, %r278, %r1;
	mul.wide.s32 	%rd17, %r279, 4;
	add.s64 	%rd7, %rd1, %rd17;
	ld.global.u32 	%r280, [%rd7];
	st.shared.u32 	[%r26], %r280;
	mov.u32 	%r522, %r25;
	@%p14 bra 	$L__BB568_9;
	setp.eq.s16 	%p15, %rs1, 0;
	add.s64 	%rd8, %rd7, %rd18;
	ld.global.u32 	%r281, [%rd8];
	st.shared.u32 	[%r28], %r281;
	mov.u32 	%r522, %r29;
	@%p15 bra 	$L__BB568_9;
	add.s64 	%rd20, %rd8, %rd18;
	ld.global.u32 	%r282, [%rd20];
	add.s32 	%r283, %r28, %r27;
	st.shared.u32 	[%r283], %r282;
	mov.u32 	%r522, %r30;
$L__BB568_9:
	shl.b32 	%r284, %r522, 2;
	mov.u32 	%r285, _ZZ9cuda_gemmIiLi256ELi4ELi1ELi1024ELi8ELi8ELi32ELi0ELi0EEviiiPT_S1_S1_iiE3Ash;
	add.s32 	%r524, %r285, %r284;
	add.s32 	%r286, %r18, %r522;
	add.s32 	%r523, %r286, %r60;
$L__BB568_10:
	mul.wide.s32 	%rd21, %r523, 4;
	add.s64 	%rd22, %rd4, %rd21;
	add.s64 	%rd23, %rd5, %rd21;
	add.s64 	%rd24, %rd6, %rd21;
	add.s64 	%rd25, %rd1, %rd21;
	ld.global.u32 	%r287, [%rd25];
	st.shared.u32 	[%r524], %r287;
	ld.global.u32 	%r288, [%rd22];
	add.s32 	%r289, %r524, %r27;
	st.shared.u32 	[%r289], %r288;
	ld.global.u32 	%r290, [%rd23];
	add.s32 	%r291, %r524, %r49;
	st.shared.u32 	[%r291], %r290;
	ld.global.u32 	%r292, [%rd24];
	add.s32 	%r293, %r524, %r50;
	st.shared.u32 	[%r293], %r292;
	add.s32 	%r522, %r522, %r27;
	add.s32 	%r524, %r524, %r48;
	add.s32 	%r523, %r523, %r27;
	setp.lt.u32 	%p16, %r522, 1024;
	@%p16 bra 	$L__BB568_10;
	mov.u32 	%r526, %r1;
	@%p13 bra 	$L__BB568_15;
	setp.eq.s16 	%p18, %rs1, 3;
	mov.b32 	%r294, 0;
	st.shared.u32 	[%r31], %r294;
	mov.u32 	%r526, %r25;
	@%p18 bra 	$L__BB568_15;
	setp.eq.s16 	%p19, %rs1, 0;
	mov.b32 	%r295, 0;
	st.shared.u32 	[%r32], %r295;
	mov.u32 	%r526, %r29;
	@%p19 bra 	$L__BB568_15;
	add.s32 	%r296, %r32, %r27;
	mov.b32 	%r297, 0;
	st.shared.u32 	[%r296], %r297;
	mov.u32 	%r526, %r30;
$L__BB568_15:
	shl.b32 	%r298, %r526, 2;
	mov.u32 	%r299, _ZZ9cuda_gemmIiLi256ELi4ELi1ELi1024ELi8ELi8ELi32ELi0ELi0EEviiiPT_S1_S1_iiE3Csh;
	add.s32 	%r300, %r299, %r298;
	mov.b32 	%r301, 0;
	st.shared.u32 	[%r300], %r301;
	add.s32 	%r302, %r300, %r27;
	st.shared.u32 	[%r302], %r301;
	add.s32 	%r303, %r302, %r27;
	st.shared.u32 	[%r303], %r301;
	add.s32 	%r304, %r303, %r27;
	st.shared.u32 	[%r304], %r301;
	add.s32 	%r526, %r27, %r526;
	setp.lt.u32 	%p20, %r526, 1024;
	@%p20 bra 	$L__BB568_15;
	setp.lt.s32 	%p21, %r9, 1;
	bar.sync 	0;
	@%p21 bra 	$L__BB568_134;
	setp.ne.s32 	%p22, %r4, 1;
	@%p22 bra 	$L__BB568_55;
	mov.b32 	%r536, 0;
$L__BB568_19:
	setp.lt.s32 	%p81, %r238, 1;
	add.s32 	%r82, %r536, %r11;
	mad.lo.s32 	%r83, %r82, %r238, %r20;
	@%p81 bra 	$L__BB568_21;
	add.s32 	%r408, %r83, %r19;
	shl.b32 	%r409, %r408, 2;
	mov.u32 	%r410, _ZZ9cuda_gemmIiLi256ELi4ELi1ELi1024ELi8ELi8ELi32ELi0ELi0EEviiiPT_S1_S1_iiE3Ash;
	add.s32 	%r411, %r410, %r409;
	ld.shared.u32 	%r615, [%r411];
$L__BB568_21:
	setp.lt.s32 	%p82, %r238, 2;
	@%p82 bra 	$L__BB568_23;
	add.s32 	%r412, %r83, %r33;
	shl.b32 	%r413, %r412, 2;
	mov.u32 	%r414, _ZZ9cuda_gemmIiLi256ELi4ELi1ELi1024ELi8ELi8ELi32ELi0ELi0EEviiiPT_S1_S1_iiE3Ash;
	add.s32 	%r415, %r414, %r413;
	ld.shared.u32 	%r614, [%r415];
$L__BB568_23:
	setp.lt.s32 	%p83, %r238, 3;
	@%p83 bra 	$L__BB568_25;
	add.s32 	%r416, %r83, %r34;
	shl.b32 	%r417, %r416, 2;
	mov.u32 	%r418, _ZZ9cuda_gemmIiLi256ELi4ELi1ELi1024ELi8ELi8ELi32ELi0ELi0EEviiiPT_S1_S1_iiE3Ash;
	add.s32 	%r419, %r418, %r417;
	ld.shared.u32 	%r613, [%r419];
$L__BB568_25:
	setp.lt.s32 	%p84, %r238, 4;
	@%p84 bra 	$L__BB568_27;
	add.s32 	%r420, %r83, %r35;
	shl.b32 	%r421, %r420, 2;
	mov.u32 	%r422, _ZZ9cuda_gemmIiLi256ELi4ELi1ELi1024ELi8ELi8ELi32ELi0ELi0EEviiiPT_S1_S1_iiE3Ash;
	add.s32 	%r423, %r422, %r421;
	ld.shared.u32 	%r612, [%r423];
$L__BB568_27:
	setp.lt.s32 	%p85, %r238, 5;
	@%p85 bra 	$L__BB568_29;
	add.s32 	%r424, %r83, %r36;
	shl.b32 	%r425, %r424, 2;
	mov.u32 	%r426, _ZZ9cuda_gemmIiLi256ELi4ELi1ELi1024ELi8ELi8ELi32ELi0ELi0EEviiiPT_S1_S1_iiE3Ash;
	add.s32 	%r427, %r426, %r425;
	ld.shared.u32 	%r611, [%r427];
$L__BB568_29:
	setp.lt.s32 	%p86, %r238, 6;
	@%p86 bra 	$L__BB568_31;
	add.s32 	%r428, %r83, %r37;
	shl.b32 	%r429, %r428, 2;
	mov.u32 	%r430, _ZZ9cuda_gemmIiLi256ELi4ELi1ELi1024ELi8ELi8ELi32ELi0ELi0EEviiiPT_S1_S1_iiE3Ash;
	add.s32 	%r431, %r430, %r429;
	ld.shared.u32 	%r610, [%r431];
$L__BB568_31:
	setp.lt.s32 	%p87, %r238, 7;
	@%p87 bra 	$L__BB568_33;
	add.s32 	%r432, %r83, %r38;
	shl.b32 	%r433, %r432, 2;
	mov.u32 	%r434, _ZZ9cuda_gemmIiLi256ELi4ELi1ELi1024ELi8ELi8ELi32ELi0ELi0EEviiiPT_S1_S1_iiE3Ash;
	add.s32 	%r435, %r434, %r433;
	ld.shared.u32 	%r609, [%r435];
$L__BB568_33:
	setp.lt.s32 	%p88, %r238, 8;
	@%p88 bra 	$L__BB568_35;
	add.s32 	%r436, %r83, %r39;
	shl.b32 	%r437, %r436, 2;
	mov.u32 	%r438, _ZZ9cuda_gemmIiLi256ELi4ELi1ELi1024ELi8ELi8ELi32ELi0ELi0EEviiiPT_S1_S1_iiE3Ash;
	add.s32 	%r439, %r438, %r437;
	ld.shared.u32 	%r608, [%r439];
$L__BB568_35:
	setp.lt.s32 	%p89, %r12, %r21;
	@%p89 bra 	$L__BB568_37;
$L__BB568_36:
	add.s32 	%r536, %r536, %r10;
	setp.lt.s32 	%p107, %r536, %r9;
	@%p107 bra 	$L__BB568_19;
	bra.uni 	$L__BB568_134;
$L__BB568_37:
	rem.s32 	%r440, %r2, %r238;
	shl.b32 	%r441, %r440, 2;
	mov.u32 	%r442, _ZZ9cuda_gemmIiLi256ELi4ELi1ELi1024ELi8ELi8ELi32ELi0ELi0EEviiiPT_S1_S1_iiE11kron_fac_sh;
	add.s32 	%r101, %r442, %r441;
	mov.u32 	%r545, %r12;
$L__BB568_38:
	mad.lo.s32 	%r444, %r545, 36, %r101;
	ld.shared.u32 	%r103, [%r444];
	mov.b32 	%r547, 0;
	@%p81 bra 	$L__BB568_40;
	shfl.sync.idx.b32	%r445|%p91, %r103, %r40, %r22, -1;
	mul.lo.s32 	%r547, %r445, %r615;
$L__BB568_40:
	@%p82 bra 	$L__BB568_42;
	shfl.sync.idx.b32	%r446|%p93, %r103, %r41, %r22, -1;
	mad.lo.s32 	%r547, %r446, %r614, %r547;
$L__BB568_42:
	@%p83 bra 	$L__BB568_44;
	shfl.sync.idx.b32	%r447|%p95, %r103, %r42, %r22, -1;
	mad.lo.s32 	%r547, %r447, %r613, %r547;
$L__BB568_44:
	@%p84 bra 	$L__BB568_46;
	shfl.sync.idx.b32	%r448|%p97, %r103, %r43, %r22, -1;
	mad.lo.s32 	%r547, %r448, %r612, %r547;
$L__BB568_46:
	@%p85 bra 	$L__BB568_48;
	shfl.sync.idx.b32	%r449|%p99, %r103, %r44, %r22, -1;
	mad.lo.s32 	%r547, %r449, %r611, %r547;
$L__BB568_48:
	setp.lt.s32 	%p100, %r238, 6;
	@%p100 bra 	$L__BB568_50;
	shfl.sync.idx.b32	%r450|%p101, %r103, %r45, %r22, -1;
	mad.lo.s32 	%r547, %r450, %r610, %r547;
$L__BB568_50:
	setp.lt.s32 	%p102, %r238, 7;
	@%p102 bra 	$L__BB568_52;
	shfl.sync.idx.b32	%r451|%p103, %r103, %r46, %r22, -1;
	mad.lo.s32 	%r547, %r451, %r609, %r547;
$L__BB568_52:
	setp.lt.s32 	%p104, %r238, 8;
	@%p104 bra 	$L__BB568_54;
	shfl.sync.idx.b32	%r452|%p105, %r103, %r47, %r22, -1;
	mad.lo.s32 	%r547, %r452, %r608, %r547;
$L__BB568_54:
	mad.lo.s32 	%r453, %r545, %r9, %r82;
	shl.b32 	%r454, %r453, 2;
	add.s32 	%r456, %r299, %r454;
	ld.shared.u32 	%r457, [%r456];
	add.s32 	%r458, %r457, %r547;
	st.shared.u32 	[%r456], %r458;
	add.s32 	%r545, %r545, %r14;
	setp.lt.s32 	%p106, %r545, %r21;
	@%p106 bra 	$L__BB568_38;
	bra.uni 	$L__BB568_36;
$L__BB568_55:
	setp.gt.u32 	%p23, %r238, 31;
	@%p23 bra 	$L__BB568_73;
	mov.b32 	%r590, 0;
$L__BB568_57:
	setp.eq.s32 	%p24, %r238, 0;
	add.s32 	%r182, %r590, %r11;
	mad.lo.s32 	%r183, %r182, %r238, %r20;
	@%p24 bra 	$L__BB568_59;
	add.s32 	%r306, %r183, %r19;
	shl.b32 	%r307, %r306, 2;
	mov.u32 	%r308, _ZZ9cuda_gemmIiLi256ELi4ELi1ELi1024ELi8ELi8ELi32ELi0ELi0EEviiiPT_S1_S1_iiE3Ash;
	add.s32 	%r309, %r308, %r307;
	ld.shared.u32 	%r615, [%r309];
$L__BB568_59:
	setp.lt.s32 	%p25, %r238, 2;
	@%p25 bra 	$L__BB568_61;
	add.s32 	%r310, %r183, %r33;
	shl.b32 	%r311, %r310, 2;
	mov.u32 	%r312, _ZZ9cuda_gemmIiLi256ELi4ELi1ELi1024ELi8ELi8ELi32ELi0ELi0EEviiiPT_S1_S1_iiE3Ash;
	add.s32 	%r313, %r312, %r311;
	ld.shared.u32 	%r614, [%r313];
$L__BB568_61:
	setp.lt.s32 	%p26, %r238, 3;
	@%p26 bra 	$L__BB568_63;
	add.s32 	%r314, %r183, %r34;
	shl.b32 	%r315, %r314, 2;
	mov.u32 	%r316, _ZZ9cuda_gemmIiLi256ELi4ELi1ELi1024ELi8ELi8ELi32ELi0ELi0EEviiiPT_S1_S1_iiE3Ash;
	add.s32 	%r317, %r316, %r315;
	ld.shared.u32 	%r613, [%r317];
$L__BB568_63:
	setp.lt.s32 	%p27, %r238, 4;
	@%p27 bra 	$L__BB568_65;
	add.s32 	%r318, %r183, %r35;
	shl.b32 	%r319, %r318, 2;
	mov.u32 	%r320, _ZZ9cuda_gemmIiLi256ELi4ELi1ELi1024ELi8ELi8ELi32ELi0ELi0EEviiiPT_S1_S1_iiE3Ash;
	add.s32 	%r321, %r320, %r319;
	ld.shared.u32 	%r612, [%r321];
$L__BB568_65:
	setp.lt.s32 	%p28, %r238, 5;
	@%p28 bra 	$L__BB568_67;
	add.s32 	%r322, %r183, %r36;
	shl.b32 	%r323, %r322, 2;
	mov.u32 	%r324, _ZZ9cuda_gemmIiLi256ELi4ELi1ELi1024ELi8ELi8ELi32ELi0ELi0EEviiiPT_S1_S1_iiE3Ash;
	add.s32 	%r325, %r324, %r323;
	ld.shared.u32 	%r611, [%r325];
$L__BB568_67:
	setp.lt.s32 	%p29, %r238, 6;
	@%p29 bra 	$L__BB568_69;
	add.s32 	%r326, %r183, %r37;
	shl.b32 	%r327, %r326, 2;
	mov.u32 	%r328, _ZZ9cuda_gemmIiLi256ELi4ELi1ELi1024ELi8ELi8ELi32ELi0ELi0EEviiiPT_S1_S1_iiE3Ash;
	add.s32 	%r329, %r328, %r327;
	ld.shared.u32 	%r610, [%r329];
$L__BB568_69:
	setp.lt.s32 	%p30, %r238, 7;
	@%p30 bra 	$L__BB568_71;
	add.s32 	%r330, %r183, %r38;
	shl.b32 	%r331, %r330, 2;
	mov.u32 	%r332, _ZZ9cuda_gemmIiLi256ELi4ELi1ELi1024ELi8ELi8ELi32ELi0ELi0EEviiiPT_S1_S1_iiE3Ash;
	add.s32 	%r333, %r332, %r331;
	ld.shared.u32 	%r609, [%r333];
$L__BB568_71:
	setp.lt.s32 	%p31, %r238, 8;
	@%p31 bra 	$L__BB568_114;
	add.s32 	%r334, %r183, %r39;
	shl.b32 	%r335, %r334, 2;
	mov.u32 	%r336, _ZZ9cuda_gemmIiLi256ELi4ELi1ELi1024ELi8ELi8ELi32ELi0ELi0EEviiiPT_S1_S1_iiE3Ash;
	add.s32 	%r337, %r336, %r335;
	ld.shared.u32 	%r608, [%r337];
	bra.uni 	$L__BB568_114;
$L__BB568_73:
	mov.b32 	%r562, 0;
$L__BB568_74:
	setp.lt.s32 	%p51, %r238, 1;
	add.s32 	%r130, %r562, %r11;
	mad.lo.s32 	%r131, %r130, %r238, %r20;
	@%p51 bra 	$L__BB568_76;
	add.s32 	%r356, %r131, %r19;
	shl.b32 	%r357, %r356, 2;
	mov.u32 	%r358, _ZZ9cuda_gemmIiLi256ELi4ELi1ELi1024ELi8ELi8ELi32ELi0ELi0EEviiiPT_S1_S1_iiE3Ash;
	add.s32 	%r359, %r358, %r357;
	ld.shared.u32 	%r615, [%r359];
$L__BB568_76:
	setp.lt.s32 	%p52, %r238, 2;
	@%p52 bra 	$L__BB568_78;
	add.s32 	%r360, %r131, %r33;
	shl.b32 	%r361, %r360, 2;
	mov.u32 	%r362, _ZZ9cuda_gemmIiLi256ELi4ELi1ELi1024ELi8ELi8ELi32ELi0ELi0EEviiiPT_S1_S1_iiE3Ash;
	add.s32 	%r363, %r362, %r361;
	ld.shared.u32 	%r614, [%r363];
$L__BB568_78:
	setp.lt.s32 	%p53, %r238, 3;
	@%p53 bra 	$L__BB568_80;
	add.s32 	%r364, %r131, %r34;
	shl.b32 	%r365, %r364, 2;
	mov.u32 	%r366, _ZZ9cuda_gemmIiLi256ELi4ELi1ELi1024ELi8ELi8ELi32ELi0ELi0EEviiiPT_S1_S1_iiE3Ash;
	add.s32 	%r367, %r366, %r365;
	ld.shared.u32 	%r613, [%r367];
$L__BB568_80:
	setp.lt.s32 	%p54, %r238, 4;
	@%p54 bra 	$L__BB568_82;
	add.s32 	%r368, %r131, %r35;
	shl.b32 	%r369, %r368, 2;
	mov.u32 	%r370, _ZZ9cuda_gemmIiLi256ELi4ELi1ELi1024ELi8ELi8ELi32ELi0ELi0EEviiiPT_S1_S1_iiE3Ash;
	add.s32 	%r371, %r370, %r369;
	ld.shared.u32 	%r612, [%r371];
$L__BB568_82:
	setp.lt.s32 	%p55, %r238, 5;
	@%p55 bra 	$L__BB568_84;
	add.s32 	%r372, %r131, %r36;
	shl.b32 	%r373, %r372, 2;
	mov.u32 	%r374, _ZZ9cuda_gemmIiLi256ELi4ELi1ELi1024ELi8ELi8ELi32ELi0ELi0EEviiiPT_S1_S1_iiE3Ash;
	add.s32 	%r375, %r374, %r373;
	ld.shared.u32 	%r611, [%r375];
$L__BB568_84:
	setp.lt.s32 	%p56, %r238, 6;
	@%p56 bra 	$L__BB568_86;
	add.s32 	%r376, %r131, %r37;
	shl.b32 	%r377, %r376, 2;
	mov.u32 	%r378, _ZZ9cuda_gemmIiLi256ELi4ELi1ELi1024ELi8ELi8ELi32ELi0ELi0EEviiiPT_S1_S1_iiE3Ash;
	add.s32 	%r379, %r378, %r377;
	ld.shared.u32 	%r610, [%r379];
$L__BB568_86:
	setp.lt.s32 	%p57, %r238, 7;
	@%p57 bra 	$L__BB568_88;
	add.s32 	%r380, %r131, %r38;
	shl.b32 	%r381, %r380, 2;
	mov.u32 	%r382, _ZZ9cuda_gemmIiLi256ELi4ELi1ELi1024ELi8ELi8ELi32ELi0ELi0EEviiiPT_S1_S1_iiE3Ash;
	add.s32 	%r383, %r382, %r381;
	ld.shared.u32 	%r609, [%r383];
$L__BB568_88:
	setp.lt.s32 	%p58, %r238, 8;
	@%p58 bra 	$L__BB568_90;
	add.s32 	%r384, %r131, %r39;
	shl.b32 	%r385, %r384, 2;
	mov.u32 	%r386, _ZZ9cuda_gemmIiLi256ELi4ELi1ELi1024ELi8ELi8ELi32ELi0ELi0EEviiiPT_S1_S1_iiE3Ash;
	add.s32 	%r387, %r386, %r385;
	ld.shared.u32 	%r608, [%r387];
$L__BB568_90:
	setp.lt.s32 	%p59, %r12, %r21;
	@%p59 bra 	$L__BB568_92;
$L__BB568_91:
	add.s32 	%r562, %r562, %r10;
	setp.lt.s32 	%p80, %r562, %r9;
	@%p80 bra 	$L__BB568_74;
	bra.uni 	$L__BB568_134;
$L__BB568_92:
	rem.s32 	%r388, %r2, %r238;
	shl.b32 	%r389, %r388, 2;
	mov.u32 	%r390, _ZZ9cuda_gemmIiLi256ELi4ELi1ELi1024ELi8ELi8ELi32ELi0ELi0EEviiiPT_S1_S1_iiE11kron_fac_sh;
	add.s32 	%r149, %r390, %r389;
	mov.u32 	%r571, %r12;
$L__BB568_93:
	mad.lo.s32 	%r392, %r571, 36, %r149;
	ld.shared.u32 	%r151, [%r392];
	mov.b32 	%r573, 0;
	@%p51 bra 	$L__BB568_95;
	shfl.sync.idx.b32	%r393|%p61, %r151, %r40, %r22, -1;
	mul.lo.s32 	%r573, %r393, %r615;
$L__BB568_95:
	@%p52 bra 	$L__BB568_97;
	shfl.sync.idx.b32	%r394|%p63, %r151, %r41, %r22, -1;
	mad.lo.s32 	%r573, %r394, %r614, %r573;
$L__BB568_97:
	@%p53 bra 	$L__BB568_99;
	shfl.sync.idx.b32	%r395|%p65, %r151, %r42, %r22, -1;
	mad.lo.s32 	%r573, %r395, %r613, %r573;
$L__BB568_99:
	@%p54 bra 	$L__BB568_101;
	shfl.sync.idx.b32	%r396|%p67, %r151, %r43, %r22, -1;
	mad.lo.s32 	%r573, %r396, %r612, %r573;
$L__BB568_101:
	setp.lt.s32 	%p68, %r238, 5;
	@%p68 bra 	$L__BB568_103;
	shfl.sync.idx.b32	%r397|%p69, %r151, %r44, %r22, -1;
	mad.lo.s32 	%r573, %r397, %r611, %r573;
$L__BB568_103:
	setp.lt.s32 	%p70, %r238, 6;
	@%p70 bra 	$L__BB568_105;
	shfl.sync.idx.b32	%r398|%p71, %r151, %r45, %r22, -1;
	mad.lo.s32 	%r573, %r398, %r610, %r573;
$L__BB568_105:
	setp.lt.s32 	%p72, %r238, 7;
	@%p72 bra 	$L__BB568_107;
	shfl.sync.idx.b32	%r399|%p73, %r151, %r46, %r22, -1;
	mad.lo.s32 	%r573, %r399, %r609, %r573;
$L__BB568_107:
	setp.lt.s32 	%p74, %r238, 8;
	@%p74 bra 	$L__BB568_109;
	shfl.sync.idx.b32	%r400|%p75, %r151, %r47, %r22, -1;
	mad.lo.s32 	%r573, %r400, %r608, %r573;
$L__BB568_109:
	mov.u32 	%r579, %r3;
$L__BB568_110:
	shr.u32 	%r169, %r579, 1;
	shfl.sync.down.b32	%r401|%p76, %r573, %r169, %r23, -1;
	add.s32 	%r573, %r401, %r573;
	setp.gt.u32 	%p77, %r579, 3;
	mov.u32 	%r579, %r169;
	@%p77 bra 	$L__BB568_110;
	rem.u32 	%r402, %r2, %r4;
	setp.eq.s32 	%p78, %r402, 0;
	@%p78 bra 	$L__BB568_112;
	bra.uni 	$L__BB568_113;
$L__BB568_112:
	mad.lo.s32 	%r403, %r571, %r9, %r130;
	shl.b32 	%r404, %r403, 2;
	add.s32 	%r406, %r299, %r404;
	st.shared.u32 	[%r406], %r573;
$L__BB568_113:
	add.s32 	%r571, %r571, %r14;
	setp.lt.s32 	%p79, %r571, %r21;
	@%p79 bra 	$L__BB568_93;
	bra.uni 	$L__BB568_91;
$L__BB568_114:
	setp.lt.s32 	%p32, %r12, %r21;
	@%p32 bra 	$L__BB568_115;
	bra.uni 	$L__BB568_133;
$L__BB568_115:
	rem.u32 	%r338, %r2, %r238;
	shl.b32 	%r339, %r338, 2;
	mov.u32 	%r340, _ZZ9cuda_gemmIiLi256ELi4ELi1ELi1024ELi8ELi8ELi32ELi0ELi0EEviiiPT_S1_S1_iiE11kron_fac_sh;
	add.s32 	%r184, %r340, %r339;
	mov.u32 	%r599, %r12;
$L__BB568_116:
	mad.lo.s32 	%r342, %r599, 36, %r184;
	ld.shared.u32 	%r202, [%r342];
	mov.b32 	%r601, 0;
	@%p24 bra 	$L__BB568_118;
	shfl.sync.idx.b32	%r343|%p34, %r202, %r40, %r22, -1;
	mul.lo.s32 	%r601, %r343, %r615;
$L__BB568_118:
	@%p25 bra 	$L__BB568_120;
	shfl.sync.idx.b32	%r344|%p36, %r202, %r41, %r22, -1;
	mad.lo.s32 	%r601, %r344, %r614, %r601;
$L__BB568_120:
	@%p26 bra 	$L__BB568_122;
	shfl.sync.idx.b32	%r345|%p38, %r202, %r42, %r22, -1;
	mad.lo.s32 	%r601, %r345, %r613, %r601;
$L__BB568_122:
	@%p27 bra 	$L__BB568_124;
	shfl.sync.idx.b32	%r346|%p40, %r202, %r43, %r22, -1;
	mad.lo.s32 	%r601, %r346, %r612, %r601;
$L__BB568_124:
	@%p28 bra 	$L__BB568_126;
	shfl.sync.idx.b32	%r347|%p42, %r202, %r44, %r22, -1;
	mad.lo.s32 	%r601, %r347, %r611, %r601;
$L__BB568_126:
	setp.lt.s32 	%p43, %r238, 6;
	@%p43 bra 	$L__BB568_128;
	shfl.sync.idx.b32	%r348|%p44, %r202, %r45, %r22, -1;
	mad.lo.s32 	%r601, %r348, %r610, %r601;
$L__BB568_128:
	setp.lt.s32 	%p45, %r238, 7;
	@%p45 bra 	$L__BB568_130;
	shfl.sync.idx.b32	%r349|%p46, %r202, %r46, %r22, -1;
	mad.lo.s32 	%r601, %r349, %r609, %r601;
$L__BB568_130:
	setp.lt.s32 	%p47, %r238, 8;
	@%p47 bra 	$L__BB568_132;
	shfl.sync.idx.b32	%r350|%p48, %r202, %r47, %r22, -1;
	mad.lo.s32 	%r601, %r350, %r608, %r601;
$L__BB568_132:
	mad.lo.s32 	%r351, %r599, %r9, %r182;
	shl.b32 	%r352, %r351, 2;
	add.s32 	%r354, %r299, %r352;
	st.shared.u32 	[%r354], %r601;
	add.s32 	%r599, %r599, %r14;
	setp.lt.s32 	%p49, %r599, %r21;
	@%p49 bra 	$L__BB568_116;
$L__BB568_133:
	add.s32 	%r590, %r590, %r10;
	setp.lt.s32 	%p50, %r590, %r9;
	@%p50 bra 	$L__BB568_57;
$L__BB568_134:
	ld.param.u32 	%r511, [_Z9cuda_gemmIiLi256ELi4ELi1ELi1024ELi8ELi8ELi32ELi0ELi0EEviiiPT_S1_S1_ii_param_1];
	bar.sync 	0;
	mad.lo.s32 	%r229, %r521, %r511, %r24;
	div.s32 	%r230, %r236, %r238;
	mov.u32 	%r616, %r1;
	@%p13 bra 	$L__BB568_138;
	setp.eq.s16 	%p109, %rs1, 3;
	div.s32 	%r459, %r1, %r9;
	mad.lo.s32 	%r460, %r230, %r459, %r229;
	mul.lo.s32 	%r461, %r459, %r9;
	sub.s32 	%r462, %r1, %r461;
	add.s32 	%r463, %r460, %r462;
	ld.shared.u32 	%r464, [%r31];
	mul.wide.s32 	%rd26, %r463, 4;
	add.s64 	%rd27, %rd2, %rd26;
	st.global.u32 	[%rd27], %r464;
	mov.u32 	%r616, %r25;
	@%p109 bra 	$L__BB568_138;
	setp.eq.s16 	%p110, %rs1, 0;
	div.s32 	%r465, %r25, %r9;
	mad.lo.s32 	%r466, %r230, %r465, %r229;
	mul.lo.s32 	%r467, %r465, %r9;
	sub.s32 	%r468, %r25, %r467;
	add.s32 	%r469, %r466, %r468;
	ld.shared.u32 	%r470, [%r32];
	mul.wide.s32 	%rd28, %r469, 4;
	add.s64 	%rd29, %rd2, %rd28;
	st.global.u32 	[%rd29], %r470;
	mov.u32 	%r616, %r29;
	@%p110 bra 	$L__BB568_138;
	div.s32 	%r471, %r29, %r9;
	mad.lo.s32 	%r472, %r230, %r471, %r229;
	mul.lo.s32 	%r473, %r471, %r9;
	sub.s32 	%r474, %r29, %r473;
	add.s32 	%r475, %r472, %r474;
	add.s32 	%r476, %r32, %r27;
	ld.shared.u32 	%r477, [%r476];
	mul.wide.s32 	%rd30, %r475, 4;
	add.s64 	%rd31, %rd2, %rd30;
	st.global.u32 	[%rd31], %r477;
	mov.u32 	%r616, %r30;
$L__BB568_138:
	div.s32 	%r478, %r616, %r9;
	mad.lo.s32 	%r479, %r230, %r478, %r229;
	mul.lo.s32 	%r480, %r478, %r9;
	sub.s32 	%r481, %r616, %r480;
	add.s32 	%r482, %r479, %r481;
	shl.b32 	%r483, %r616, 2;
	add.s32 	%r485, %r299, %r483;
	ld.shared.u32 	%r486, [%r485];
	mul.wide.s32 	%rd32, %r482, 4;
	add.s64 	%rd33, %rd2, %rd32;
	st.global.u32 	[%rd33], %r486;
	add.s32 	%r487, %r616, %r13;
	div.s32 	%r488, %r487, %r9;
	mad.lo.s32 	%r489, %r230, %r488, %r229;
	mul.lo.s32 	%r490, %r488, %r9;
	sub.s32 	%r491, %r487, %r490;
	add.s32 	%r492, %r489, %r491;
	add.s32 	%r493, %r485, %r27;
	ld.shared.u32 	%r494, [%r493];
	mul.wide.s32 	%rd34, %r492, 4;
	add.s64 	%rd35, %rd2, %rd34;
	st.global.u32 	[%rd35], %r494;
	add.s32 	%r495, %r487, %r13;
	div.s32 	%r496, %r495, %r9;
	mad.lo.s32 	%r497, %r230, %r496, %r229;
	mul.lo.s32 	%r498, %r496, %r9;
	sub.s32 	%r499, %r495, %r498;
	add.s32 	%r500, %r497, %r499;
	add.s32 	%r501, %r493, %r27;
	ld.shared.u32 	%r502, [%r501];
	mul.wide.s32 	%rd36, %r500, 4;
	add.s64 	%rd37, %rd2, %rd36;
	st.global.u32 	[%rd37], %r502;
	add.s32 	%r503, %r495, %r13;
	div.s32 	%r504, %r503, %r9;
	mad.lo.s32 	%r505, %r230, %r504, %r229;
	mul.lo.s32 	%r506, %r504, %r9;
	sub.s32 	%r507, %r503, %r506;
	add.s32 	%r508, %r505, %r507;
	add.s32 	%r509, %r501, %r27;
	ld.shared.u32 	%r510, [%r509];
	mul.wide.s32 	%rd38, %r508, 4;
	add.s64 	%rd39, %rd2, %rd38;
	st.global.u32 	[%rd39], %r510;
	add.s32 	%r616, %r503, %r13;
	setp.lt.u32 	%p111, %r616, 1024;
	@%p111 bra 	$L__BB568_138;
	add.s32 	%r521, %r521, %r16;
	setp.lt.u32 	%p112, %r521, %r17;
	@%p112 bra 	$L__BB568_5;
$L__BB568_140:
	ret;

}
	// .globl	_Z9cuda_gemmIiLi256ELi4ELi1ELi1024ELi8ELi8ELi32ELi0ELi1EEviiiPT_S1_S1_ii
.visible .entry _Z9cuda_gemmIiLi256ELi4ELi1ELi1024ELi8ELi8ELi32ELi0ELi1EEviiiPT_S1_S1_ii(
	.param .u32 _Z9cuda_gemmIiLi256ELi4ELi1ELi1024ELi8ELi8ELi32ELi0ELi1EEviiiPT_S1_S1_ii_param_0,
	.param .u32 _Z9cuda_gemmIiLi256ELi4ELi1ELi1024ELi8ELi8ELi32ELi0ELi1EEviiiPT_S1_S1_ii_param_1,
	.param .u32 _Z9cuda_gemmIiLi256ELi4ELi1ELi1024ELi8ELi8ELi32ELi0ELi1EEviiiPT_S1_S1_ii_param_2,
	.param .u64 .ptr .align 1 _Z9cuda_gemmIiLi256ELi4ELi1ELi1024ELi8ELi8ELi32ELi0ELi1EEviiiPT_S1_S1_ii_param_3,
	.param .u64 .ptr .align 1 _Z9cuda_gemmIiLi256ELi4ELi1ELi1024ELi8ELi8ELi32ELi0ELi1EEviiiPT_S1_S1_ii_param_4,
	.param .u64 .ptr .align 1 _Z9cuda_gemmIiLi256ELi4ELi1ELi1024ELi8ELi8ELi32ELi0ELi1EEviiiPT_S1_S1_ii_param_5,
	.param .u32 _Z9cuda_gemmIiLi256ELi4ELi1ELi1024ELi8ELi8ELi32ELi0ELi1EEviiiPT_S1_S1_ii_param_6,
	.param .u32 _Z9cuda_gemmIiLi256ELi4ELi1ELi1024ELi8ELi8ELi32ELi0ELi1EEviiiPT_S1_S1_ii_param_7
)
.maxntid 256
{
	.reg .pred 	%p<30>;
	.reg .b16 	%rs<6>;
	.reg .b32 	%r<268>;
	.reg .b64 	%rd<48>;
	// demoted variable
	.shared .align 128 .b8 _ZZ9cuda_gemmIiLi256ELi4ELi1ELi1024ELi8ELi8ELi32ELi0ELi1EEviiiPT_S1_S1_iiE11kron_fac_sh[288];
	// demoted variable
	.shared .align 128 .b8 _ZZ9cuda_gemmIiLi256ELi4ELi1ELi1024ELi8ELi8ELi32ELi0ELi1EEviiiPT_S1_S1_iiE3Ash[4096];
	// demoted variable
	.shared .align 128 .b8 _ZZ9cuda_gemmIiLi256ELi4ELi1ELi1024ELi8ELi8ELi32ELi0ELi1EEviiiPT_S1_S1_iiE3Csh[4096];
	ld.param.u32 	%r79, [_Z9cuda_gemmIiLi256ELi4ELi1ELi1024ELi8ELi8ELi32ELi0ELi1EEviiiPT_S1_S1_ii_param_1];
	ld.param.u32 	%r80, [_Z9cuda_gemmIiLi256ELi4ELi1ELi1024ELi8ELi8ELi32ELi0ELi1EEviiiPT_S1_S1_ii_param_2];
	ld.param.u64 	%rd9, [_Z9cuda_gemmIiLi256ELi4ELi1ELi1024ELi8ELi8ELi32ELi0ELi1EEviiiPT_S1_S1_ii_param_3];
	ld.param.u64 	%rd10, [_Z9cuda_gemmIiLi256ELi4ELi1ELi1024ELi8ELi8ELi32ELi0ELi1EEviiiPT_S1_S1_ii_param_4];
	ld.param.u64 	%rd11, [_Z9cuda_gemmIiLi256ELi4ELi1ELi1024ELi8ELi8ELi32ELi0ELi1EEviiiPT_S1_S1_ii_param_5];
	cvta.to.global.u64 	%rd1, %rd10;
	cvta.to.global.u64 	%rd2, %rd9;
	cvta.to.global.u64 	%rd3, %rd11;
	mov.u32 	%r1, %tid.x;
	setp.gt.u32 	%p1, %r1, 63;
	@%p1 bra 	$L__BB569_7;
	mov.u32 	%r2, %ntid.x;
	add.s32 	%r81, %r1, %r2;
	max.u32 	%r82, %r81, 64;
	setp.lt.u32 	%p2, %r81, 64;
	selp.u32 	%r83, 1, 0, %p2;
	add.s32 	%r84, %r81, %r83;
	sub.s32 	%r85, %r82, %r84;
	div.u32 	%r86, %r85, %r2;
	add.s32 	%r3, %r86, %r83;
	and.b32  	%r87, %r3, 3;
	setp.eq.s32 	%p3, %r87, 3;
	mov.u32 	%r256, %r1;
	@%p3 bra 	$L__BB569_4;
	add.s32 	%r89, %r3, 1;
	and.b32  	%r4, %r89, 3;
	mov.b32 	%r255, 0;
	mov.u32 	%r256, %r1;
$L__BB569_3:
	.pragma "nounroll";
	mul.wide.u32 	%rd12, %r256, 4;
	add.s64 	%rd13, %rd1, %rd12;
	ld.global.u32 	%r90, [%rd13];
	and.b32  	%r91, %r256, 7;
	mov.u32 	%r92, _ZZ9cuda_gemmIiLi256ELi4ELi1ELi1024ELi8ELi8ELi32ELi0ELi1EEviiiPT_S1_S1_iiE11kron_fac_sh;
	mad.lo.s32 	%r93, %r91, 36, %r92;
	shr.u32 	%r94, %r256, 1;
	and.b32  	%r95, %r94, 2147483644;
	add.s32 	%r96, %r93, %r95;
	st.shared.u32 	[%r96], %r90;
	add.s32 	%r256, %r256, %r2;
	add.s32 	%r255, %r255, 1;
	setp.ne.s32 	%p4, %r255, %r4;
	@%p4 bra 	$L__BB569_3;
$L__BB569_4:
	setp.lt.u32 	%p5, %r3, 3;
	@%p5 bra 	$L__BB569_7;
	mov.u32 	%r99, _ZZ9cuda_gemmIiLi256ELi4ELi1ELi1024ELi8ELi8ELi32ELi0ELi1EEviiiPT_S1_S1_iiE11kron_fac_sh;
$L__BB569_6:
	mul.wide.u32 	%rd14, %r256, 4;
	add.s64 	%rd15, %rd1, %rd14;
	ld.global.u32 	%r97, [%rd15];
	and.b32  	%r98, %r256, 7;
	mad.lo.s32 	%r100, %r98, 36, %r99;
	shr.u32 	%r101, %r256, 1;
	and.b32  	%r102, %r101, 2147483644;
	add.s32 	%r103, %r100, %r102;
	st.shared.u32 	[%r103], %r97;
	add.s32 	%r104, %r256, %r2;
	mul.wide.u32 	%rd16, %r104, 4;
	add.s64 	%rd17, %rd1, %rd16;
	ld.global.u32 	%r105, [%rd17];
	and.b32  	%r106, %r104, 7;
	mad.lo.s32 	%r107, %r106, 36, %r99;
	shr.u32 	%r108, %r104, 1;
	and.b32  	%r109, %r108, 2147483644;
	add.s32 	%r110, %r107, %r109;
	st.shared.u32 	[%r110], %r105;
	add.s32 	%r111, %r104, %r2;
	mul.wide.u32 	%rd18, %r111, 4;
	add.s64 	%rd19, %rd1, %rd18;
	ld.global.u32 	%r112, [%rd19];
	and.b32  	%r113, %r111, 7;
	mad.lo.s32 	%r114, %r113, 36, %r99;
	shr.u32 	%r115, %r111, 1;
	and.b32  	%r116, %r115, 2147483644;
	add.s32 	%r117, %r114, %r116;
	st.shared.u32 	[%r117], %r112;
	add.s32 	%r118, %r111, %r2;
	mul.wide.u32 	%rd20, %r118, 4;
	add.s64 	%rd21, %rd1, %rd20;
	ld.global.u32 	%r119, [%rd21];
	and.b32  	%r120, %r118, 7;
	mad.lo.s32 	%r121, %r120, 36, %r99;
	shr.u32 	%r122, %r118, 1;
	and.b32  	%r123, %r122, 2147483644;
	add.s32 	%r124, %r121, %r123;
	st.shared.u32 	[%r124], %r119;
	add.s32 	%r256, %r118, %r2;
	setp.lt.u32 	%p6, %r256, 64;
	@%p6 bra 	$L__BB569_6;
$L__BB569_7:
	and.b32  	%r12, %r1, 127;
	mov.u32 	%r13, %ntid.x;
	mov.u32 	%r258, %ctaid.y;
	mov.u32 	%r15, %nctaid.y;
	shl.b32 	%r16, %r15, 2;
	setp.ge.u32 	%p7, %r258, %r16;
	@%p7 bra 	$L__BB569_28;
	mov.u32 	%r125, %ctaid.x;
	shl.b32 	%r17, %r125, 10;
	shl.b32 	%r126, %r12, 3;
	and.b32  	%r18, %r1, 7;
	shl.b32 	%r127, %r1, 2;
	and.b32  	%r128, %r127, 28;
	mov.u32 	%r129, _ZZ9cuda_gemmIiLi256ELi4ELi1ELi1024ELi8ELi8ELi32ELi0ELi1EEviiiPT_S1_S1_iiE11kron_fac_sh;
	add.s32 	%r19, %r129, %r128;
	shl.b32 	%r20, %r125, 7;
	shr.s32 	%r130, %r80, 31;
	shr.u32 	%r131, %r130, 29;
	add.s32 	%r132, %r80, %r131;
	shr.s32 	%r21, %r132, 3;
	add.s32 	%r22, %r1, %r13;
	cvt.u16.u32 	%rs2, %r22;
	xor.b16  	%rs3, %rs2, 1023;
	cvt.u16.u32 	%rs4, %r13;
	div.u16 	%rs5, %rs3, %rs4;
	and.b16  	%rs1, %rs5, 3;
	mov.u32 	%r133, _ZZ9cuda_gemmIiLi256ELi4ELi1ELi1024ELi8ELi8ELi32ELi0ELi1EEviiiPT_S1_S1_iiE3Ash;
	add.s32 	%r23, %r133, %r127;
	shl.b32 	%r24, %r13, 2;
	add.s32 	%r25, %r23, %r24;
	add.s32 	%r26, %r22, %r13;
	add.s32 	%r27, %r26, %r13;
	mov.u32 	%r134, _ZZ9cuda_gemmIiLi256ELi4ELi1ELi1024ELi8ELi8ELi32ELi0ELi1EEviiiPT_S1_S1_iiE3Csh;
	add.s32 	%r28, %r134, %r127;
	add.s32 	%r29, %r28, %r24;
	add.s32 	%r30, %r29, %r24;
	or.b32  	%r135, %r126, %r18;
	shl.b32 	%r136, %r135, 2;
	add.s32 	%r31, %r133, %r136;
	add.s32 	%r137, %r1, 1;
	and.b32  	%r32, %r137, 7;
	or.b32  	%r138, %r126, %r32;
	shl.b32 	%r139, %r138, 2;
	add.s32 	%r33, %r133, %r139;
	add.s32 	%r140, %r1, 2;
	and.b32  	%r34, %r140, 7;
	add.s32 	%r141, %r1, 3;
	and.b32  	%r35, %r141, 7;
	or.b32  	%r142, %r126, %r35;
	shl.b32 	%r143, %r142, 2;
	add.s32 	%r36, %r133, %r143;
	xor.b32  	%r37, %r18, 4;
	add.s32 	%r144, %r1, 5;
	and.b32  	%r38, %r144, 7;
	add.s32 	%r145, %r1, 6;
	and.b32  	%r39, %r145, 7;
	or.b32  	%r146, %r126, %r39;
	shl.b32 	%r147, %r146, 2;
	add.s32 	%r40, %r133, %r147;
	add.s32 	%r148, %r1, -1;
	and.b32  	%r41, %r148, 7;
	or.b32  	%r149, %r126, %r41;
	shl.b32 	%r150, %r149, 2;
	add.s32 	%r42, %r133, %r150;
	shr.u32 	%r151, %r22, 7;
	and.b32  	%r152, %r22, 127;
	mad.lo.s32 	%r43, %r151, %r21, %r152;
	shr.u32 	%r153, %r26, 7;
	and.b32  	%r154, %r26, 127;
	mad.lo.s32 	%r44, %r153, %r21, %r154;
	shl.b32 	%r45, %r13, 4;
	shl.b32 	%r46, %r13, 3;
	mul.lo.s32 	%r47, %r13, 12;
	mul.wide.u32 	%rd22, %r13, 4;
	add.s64 	%rd4, %rd2, %rd22;
	mul.wide.u32 	%rd23, %r13, 8;
	add.s64 	%rd5, %rd2, %rd23;
	mul.wide.u32 	%rd24, %r13, 12;
	add.s64 	%rd6, %rd2, %rd24;
	shr.u32 	%r48, %r13, 7;
	cvt.u64.u32 	%rd26, %r24;
$L__BB569_9:
	setp.eq.s16 	%p8, %rs1, 2;
	mul.lo.s32 	%r50, %r258, %r80;
	mov.u32 	%r259, %r1;
	@%p8 bra 	$L__BB569_13;
	setp.eq.s16 	%p9, %rs1, 3;
	add.s32 	%r155, %r50, %r17;
	add.s32 	%r156, %r155, %r1;
	mul.wide.s32 	%rd25, %r156, 4;
	add.s64 	%rd7, %rd2, %rd25;
	ld.global.u32 	%r157, [%rd7];
	st.shared.u32 	[%r23], %r157;
	mov.u32 	%r259, %r22;
	@%p9 bra 	$L__BB569_13;
	setp.eq.s16 	%p10, %rs1, 0;
	add.s64 	%rd8, %rd7, %rd26;
	ld.global.u32 	%r158, [%rd8];
	st.shared.u32 	[%r25], %r158;
	mov.u32 	%r259, %r26;
	@%p10 bra 	$L__BB569_13;
	add.s64 	%rd28, %rd8, %rd26;
	ld.global.u32 	%r159, [%rd28];
	add.s32 	%r160, %r25, %r24;
	st.shared.u32 	[%r160], %r159;
	mov.u32 	%r259, %r27;
$L__BB569_13:
	shl.b32 	%r161, %r259, 2;
	mov.u32 	%r162, _ZZ9cuda_gemmIiLi256ELi4ELi1ELi1024ELi8ELi8ELi32ELi0ELi1EEviiiPT_S1_S1_iiE3Ash;
	add.s32 	%r261, %r162, %r161;
	add.s32 	%r163, %r17, %r259;
	add.s32 	%r260, %r163, %r50;
$L__BB569_14:
	mul.wide.s32 	%rd29, %r260, 4;
	add.s64 	%rd30, %rd4, %rd29;
	add.s64 	%rd31, %rd5, %rd29;
	add.s64 	%rd32, %rd6, %rd29;
	add.s64 	%rd33, %rd2, %rd29;
	ld.global.u32 	%r164, [%rd33];
	st.shared.u32 	[%r261], %r164;
	ld.global.u32 	%r165, [%rd30];
	add.s32 	%r166, %r261, %r24;
	st.shared.u32 	[%r166], %r165;
	ld.global.u32 	%r167, [%rd31];
	add.s32 	%r168, %r261, %r46;
	st.shared.u32 	[%r168], %r167;
	ld.global.u32 	%r169, [%rd32];
	add.s32 	%r170, %r261, %r47;
	st.shared.u32 	[%r170], %r169;
	add.s32 	%r259, %r259, %r24;
	add.s32 	%r261, %r261, %r45;
	add.s32 	%r260, %r260, %r24;
	setp.lt.u32 	%p11, %r259, 1024;
	@%p11 bra 	$L__BB569_14;
	mov.u32 	%r263, %r1;
	@%p8 bra 	$L__BB569_19;
	setp.eq.s16 	%p13, %rs1, 3;
	mov.b32 	%r171, 0;
	st.shared.u32 	[%r28], %r171;
	mov.u32 	%r263, %r22;
	@%p13 bra 	$L__BB569_19;
	setp.eq.s16 	%p14, %rs1, 0;
	mov.b32 	%r172, 0;
	st.shared.u32 	[%r29], %r172;
	mov.u32 	%r263, %r26;
	@%p14 bra 	$L__BB569_19;
	mov.b32 	%r173, 0;
	st.shared.u32 	[%r30], %r173;
	mov.u32 	%r263, %r27;
$L__BB569_19:
	shl.b32 	%r174, %r263, 2;
	mov.u32 	%r175, _ZZ9cuda_gemmIiLi256ELi4ELi1ELi1024ELi8ELi8ELi32ELi0ELi1EEviiiPT_S1_S1_iiE3Csh;
	add.s32 	%r176, %r175, %r174;
	mov.b32 	%r177, 0;
	st.shared.u32 	[%r176], %r177;
	add.s32 	%r178, %r176, %r24;
	st.shared.u32 	[%r178], %r177;
	add.s32 	%r179, %r178, %r24;
	st.shared.u32 	[%r179], %r177;
	add.s32 	%r180, %r179, %r24;
	st.shared.u32 	[%r180], %r177;
	add.s32 	%r263, %r24, %r263;
	setp.lt.u32 	%p15, %r263, 1024;
	@%p15 bra 	$L__BB569_19;
	shr.u32 	%r265, %r1, 7;
	bar.sync 	0;
	ld.shared.u32 	%r64, [%r31];
	ld.shared.u32 	%r65, [%r33];
	shl.b32 	%r181, %r12, 3;
	or.b32  	%r182, %r181, %r34;
	shl.b32 	%r183, %r182, 2;
	mov.u32 	%r184, _ZZ9cuda_gemmIiLi256ELi4ELi1ELi1024ELi8ELi8ELi32ELi0ELi1EEviiiPT_S1_S1_iiE3Ash;
	add.s32 	%r185, %r184, %r183;
	ld.shared.u32 	%r66, [%r185];
	ld.shared.u32 	%r67, [%r36];
	or.b32  	%r186, %r181, %r37;
	shl.b32 	%r187, %r186, 2;
	add.s32 	%r188, %r184, %r187;
	ld.shared.u32 	%r68, [%r188];
	or.b32  	%r189, %r181, %r38;
	shl.b32 	%r190, %r189, 2;
	add.s32 	%r191, %r184, %r190;
	ld.shared.u32 	%r69, [%r191];
	ld.shared.u32 	%r70, [%r40];
	ld.shared.u32 	%r71, [%r42];
$L__BB569_21:
	mad.lo.s32 	%r192, %r265, 36, %r19;
	ld.shared.u32 	%r193, [%r192];
	shfl.sync.idx.b32	%r194|%p16, %r193, %r18, 6175, -1;
	mul.lo.s32 	%r195, %r194, %r64;
	shfl.sync.idx.b32	%r196|%p17, %r193, %r32, 6175, -1;
	mad.lo.s32 	%r197, %r196, %r65, %r195;
	shfl.sync.idx.b32	%r198|%p18, %r193, %r34, 6175, -1;
	mad.lo.s32 	%r199, %r198, %r66, %r197;
	shfl.sync.idx.b32	%r200|%p19, %r193, %r35, 6175, -1;
	mad.lo.s32 	%r201, %r200, %r67, %r199;
	shfl.sync.idx.b32	%r202|%p20, %r193, %r37, 6175, -1;
	mad.lo.s32 	%r203, %r202, %r68, %r201;
	shfl.sync.idx.b32	%r204|%p21, %r193, %r38, 6175, -1;
	mad.lo.s32 	%r205, %r204, %r69, %r203;
	shfl.sync.idx.b32	%r206|%p22, %r193, %r39, 6175, -1;
	mad.lo.s32 	%r207, %r206, %r70, %r205;
	shfl.sync.idx.b32	%r208|%p23, %r193, %r41, 6175, -1;
	mad.lo.s32 	%r209, %r208, %r71, %r207;
	shl.b32 	%r210, %r12, 2;
	shl.b32 	%r211, %r265, 9;
	or.b32  	%r212, %r211, %r210;
	mov.u32 	%r213, _ZZ9cuda_gemmIiLi256ELi4ELi1ELi1024ELi8ELi8ELi32ELi0ELi1EEviiiPT_S1_S1_iiE3Csh;
	add.s32 	%r214, %r213, %r212;
	ld.shared.u32 	%r215, [%r214];
	add.s32 	%r216, %r215, %r209;
	st.shared.u32 	[%r214], %r216;
	add.s32 	%r265, %r265, %r48;
	setp.lt.u32 	%p24, %r265, 8;
	@%p24 bra 	$L__BB569_21;
	setp.eq.s16 	%p25, %rs1, 2;
	bar.sync 	0;
	mad.lo.s32 	%r74, %r258, %r79, %r20;
	mov.u32 	%r266, %r1;
	@%p25 bra 	$L__BB569_26;
	setp.eq.s16 	%p26, %rs1, 3;
	shr.u32 	%r217, %r1, 7;
	mad.lo.s32 	%r218, %r217, %r21, %r12;
	add.s32 	%r219, %r74, %r218;
	ld.shared.u32 	%r220, [%r28];
	mul.wide.s32 	%rd34, %r219, 4;
	add.s64 	%rd35, %rd3, %rd34;
	st.global.u32 	[%rd35], %r220;
	mov.u32 	%r266, %r22;
	@%p26 bra 	$L__BB569_26;
	setp.eq.s16 	%p27, %rs1, 0;
	add.s32 	%r221, %r74, %r43;
	ld.shared.u32 	%r222, [%r29];
	mul.wide.s32 	%rd36, %r221, 4;
	add.s64 	%rd37, %rd3, %rd36;
	st.global.u32 	[%rd37], %r222;
	mov.u32 	%r266, %r26;
	@%p27 bra 	$L__BB569_26;
	add.s32 	%r223, %r74, %r44;
	ld.shared.u32 	%r224, [%r30];
	mul.wide.s32 	%rd38, %r223, 4;
	add.s64 	%rd39, %rd3, %rd38;
	st.global.u32 	[%rd39], %r224;
	mov.u32 	%r266, %r27;
$L__BB569_26:
	shr.u32 	%r225, %r266, 7;
	and.b32  	%r226, %r266, 127;
	add.s32 	%r227, %r74, %r226;
	mad.lo.s32 	%r228, %r225, %r21, %r227;
	shl.b32 	%r229, %r266, 2;
	add.s32 	%r231, %r213, %r229;
	ld.shared.u32 	%r232, [%r231];
	mul.wide.s32 	%rd40, %r228, 4;
	add.s64 	%rd41, %rd3, %rd40;
	st.global.u32 	[%rd41], %r232;
	add.s32 	%r233, %r266, %r13;
	shr.u32 	%r234, %r233, 7;
	and.b32  	%r235, %r233, 127;
	add.s32 	%r236, %r74, %r235;
	mad.lo.s32 	%r237, %r234, %r21, %r236;
	add.s32 	%r238, %r231, %r24;
	ld.shared.u32 	%r239, [%r238];
	mul.wide.s32 	%rd42, %r237, 4;
	add.s64 	%rd43, %rd3, %rd42;
	st.global.u32 	[%rd43], %r239;
	add.s32 	%r240, %r233, %r13;
	shr.u32 	%r241, %r240, 7;
	and.b32  	%r242, %r240, 127;
	add.s32 	%r243, %r74, %r242;
	mad.lo.s32 	%r244, %r241, %r21, %r243;
	add.s32 	%r245, %r238, %r24;
	ld.shared.u32 	%r246, [%r245];
	mul.wide.s32 	%rd44, %r244, 4;
	add.s64 	%rd45, %rd3, %rd44;
	st.global.u32 	[%rd45], %r246;
	add.s32 	%r247, %r240, %r13;
	shr.u32 	%r248, %r247, 7;
	and.b32  	%r249, %r247, 127;
	add.s32 	%r250, %r74, %r249;
	mad.lo.s32 	%r251, %r248, %r21, %r250;
	add.s32 	%r252, %r245, %r24;
	ld.shared.u32 	%r253, [%r252];
	mul.wide.s32 	%rd46, %r251, 4;
	add.s64 	%rd47, %rd3, %rd46;
	st.global.u32 	[%rd47], %r253;
	add.s32 	%r266, %r247, %r13;
	setp.lt.u32 	%p28, %r266, 1024;
	@%p28 bra 	$L__BB569_26;
	add.s32 	%r258, %r258, %r15;
	setp.lt.u32 	%p29, %r258, %r16;
	@%p29 bra 	$L__BB569_9;
$L__BB569_28:
	ret;

}
	// .globl	_Z9cuda_gemmIiLi256ELi4ELi1ELi1024ELi8ELi8ELi32ELi1ELi0EEviiiPT_S1_S1_ii
.visible .entry _Z9cuda_gemmIiLi256ELi4ELi1ELi1024ELi8ELi8ELi32ELi1ELi0EEviiiPT_S1_S1_ii(
	.param .u32 _Z9cuda_gemmIiLi256ELi4ELi1ELi1024ELi8ELi8ELi32ELi1ELi0EEviiiPT_S1_S1_ii_param_0,
	.param .u32 _Z9cuda_gemmIiLi256ELi4ELi1ELi1024ELi8ELi8ELi32ELi1ELi0EEviiiPT_S1_S1_ii_param_1,
	.param .u32 _Z9cuda_gemmIiLi256ELi4ELi1ELi1024ELi8ELi8ELi32ELi1ELi0EEviiiPT_S1_S1_ii_param_2,
	.param .u64 .ptr .align 1 _Z9cuda_gemmIiLi256ELi4ELi1ELi1024ELi8ELi8ELi32ELi1ELi0EEviiiPT_S1_S1_ii_param_3,
	.param .u64 .ptr .align 1 _Z9cuda_gemmIiLi256ELi4ELi1ELi1024ELi8ELi8ELi32ELi1ELi0EEviiiPT_S1_S1_ii_param_4,
	.param .u64 .ptr .align 1 _Z9cuda_gemmIiLi256ELi4ELi1ELi1024ELi8ELi8ELi32ELi1ELi0EEviiiPT_S1_S1_ii_param_5,
	.param .u32 _Z9cuda_gemmIiLi256ELi4ELi1ELi1024ELi8ELi8ELi32ELi1ELi0EEviiiPT_S1_S1_ii_param_6,
	.param .u32 _Z9cuda_gemmIiLi256ELi4ELi1ELi1024ELi8ELi8ELi32ELi1ELi0EEviiiPT_S1_S1_ii_param_7
)
.maxntid 256
{
	.reg .pred 	%p<113>;
	.reg .b16 	%rs<6>;
	.reg .b32 	%r<619>;
	.reg .b64 	%rd<38>;
	// demoted variable
	.shared .align 128 .b8 _ZZ9cuda_gemmIiLi256ELi4ELi1ELi1024ELi8ELi8ELi32ELi1ELi0EEviiiPT_S1_S1_iiE11kron_fac_sh[288];
	// demoted variable
	.shared .align 128 .b8 _ZZ9cuda_gemmIiLi256ELi4ELi1ELi1024ELi8ELi8ELi32ELi1ELi0EEviiiPT_S1_S1_iiE3Ash[4096];
	// demoted variable
	.shared .align 128 .b8 _ZZ9cuda_gemmIiLi256ELi4ELi1ELi1024ELi8ELi8ELi32ELi1ELi0EEviiiPT_S1_S1_iiE3Csh[4096];
	ld.param.u64 	%rd12, [_Z9cuda_gemmIiLi256ELi4ELi1ELi1024ELi8ELi8ELi32ELi1ELi0EEviiiPT_S1_S1_ii_param_3];
	ld.param.u64 	%rd11, [_Z9cuda_gemmIiLi256ELi4ELi1ELi1024ELi8ELi8ELi32ELi1ELi0EEviiiPT_S1_S1_ii_param_4];
	ld.param.u64 	%rd13, [_Z9cuda_gemmIiLi256ELi4ELi1ELi1024ELi8ELi8ELi32ELi1ELi0EEviiiPT_S1_S1_ii_param_5];
	ld.param.u32 	%r220, [_Z9cuda_gemmIiLi256ELi4ELi1ELi1024ELi8ELi8ELi32ELi1ELi0EEviiiPT_S1_S1_ii_param_6];
	ld.param.u32 	%r221, [_Z9cuda_gemmIiLi256ELi4ELi1ELi1024ELi8ELi8ELi32ELi1ELi0EEviiiPT_S1_S1_ii_param_7];
	cvta.to.global.u64 	%rd1, %rd12;
	cvta.to.global.u64 	%rd2, %rd13;
	mov.u32 	%r1, %tid.x;
	and.b32  	%r2, %r1, 31;
	setp.lt.s32 	%p1, %r221, 16;
	shr.u32 	%r3, %r221, 4;
	selp.b32 	%r4, 1, %r3, %p1;
	mul.lo.s32 	%r5, %r221, %r220;
	setp.ge.u32 	%p2, %r1, %r5;
	@%p2 bra 	$L__BB570_3;
	mov.u32 	%r6, %ntid.x;
	cvta.to.global.u64 	%rd3, %rd11;
	mov.u32 	%r513, %r1;
$L__BB570_2:
	mul.wide.u32 	%rd14, %r513, 4;
	add.s64 	%rd15, %rd3, %rd14;
	ld.global.u32 	%r222, [%rd15];
	rem.u32 	%r223, %r513, %r220;
	mov.u32 	%r224, _ZZ9cuda_gemmIiLi256ELi4ELi1ELi1024ELi8ELi8ELi32ELi1ELi0EEviiiPT_S1_S1_iiE11kron_fac_sh;
	mad.lo.s32 	%r225, %r223, 36, %r224;
	div.u32 	%r226, %r513, %r221;
	shl.b32 	%r227, %r226, 2;
	add.s32 	%r228, %r225, %r227;
	st.shared.u32 	[%r228], %r222;
	add.s32 	%r513, %r513, %r6;
	setp.lt.u32 	%p3, %r513, %r5;
	@%p3 bra 	$L__BB570_2;
$L__BB570_3:
	div.s32 	%r9, 1024, %r221;
	mul.lo.s32 	%r229, %r9, %r4;
	min.s32 	%r10, %r229, 256;
	div.u32 	%r12, %r1, %r10;
	mul.lo.s32 	%r230, %r12, %r10;
	sub.s32 	%r231, %r1, %r230;
	div.u32 	%r11, %r231, %r4;
	mov.u32 	%r13, %ntid.x;
	div.u32 	%r14, %r13, %r10;
	mov.u32 	%r522, %ctaid.y;
	mov.u32 	%r232, %nctaid.y;
	shl.b32 	%r233, %r232, 2;
	setp.ge.u32 	%p4, %r522, %r233;
	@%p4 bra 	$L__BB570_140;
	and.b32  	%r16, %r11, 7;
	rem.u32 	%r235, %r1, %r4;
	shl.b32 	%r17, %r235, 3;
	min.s32 	%r18, %r220, 8;
	shl.b32 	%r236, %r221, 8;
	sub.s32 	%r19, 8223, %r236;
	shl.b32 	%r237, %r4, 8;
	sub.s32 	%r20, 8223, %r237;
	add.s32 	%r21, %r1, %r13;
	cvt.u16.u32 	%rs2, %r21;
	xor.b16  	%rs3, %rs2, 1023;
	cvt.u16.u32 	%rs4, %r13;
	div.u16 	%rs5, %rs3, %rs4;
	and.b16  	%rs1, %rs5, 3;
	shl.b32 	%r22, %r13, 2;
	add.s32 	%r23, %r21, %r13;
	add.s32 	%r24, %r23, %r13;
	setp.lt.s32 	%p5, %r16, %r221;
	selp.b32 	%r238, 0, %r221, %p5;
	sub.s32 	%r25, %r16, %r238;
	add.s32 	%r239, %r16, 1;
	setp.lt.s32 	%p6, %r239, %r221;
	selp.b32 	%r240, 0, %r221, %p6;
	sub.s32 	%r26, %r239, %r240;
	add.s32 	%r241, %r16, 2;
	setp.lt.s32 	%p7, %r241, %r221;
	selp.b32 	%r242, 0, %r221, %p7;
	sub.s32 	%r27, %r241, %r242;
	add.s32 	%r243, %r16, 3;
	setp.lt.s32 	%p8, %r243, %r221;
	selp.b32 	%r244, 0, %r221, %p8;
	sub.s32 	%r28, %r243, %r244;
	add.s32 	%r245, %r16, 4;
	setp.lt.s32 	%p9, %r245, %r221;
	selp.b32 	%r246, 0, %r221, %p9;
	sub.s32 	%r29, %r245, %r246;
	add.s32 	%r247, %r16, 5;
	setp.lt.s32 	%p10, %r247, %r221;
	selp.b32 	%r248, 0, %r221, %p10;
	sub.s32 	%r30, %r247, %r248;
	add.s32 	%r249, %r16, 6;
	setp.lt.s32 	%p11, %r249, %r221;
	selp.b32 	%r250, 0, %r221, %p11;
	sub.s32 	%r31, %r249, %r250;
	add.s32 	%r251, %r16, 7;
	setp.lt.s32 	%p12, %r251, %r221;
	selp.b32 	%r252, 0, %r221, %p12;
	sub.s32 	%r32, %r251, %r252;
	shl.b32 	%r33, %r13, 4;
	shl.b32 	%r34, %r13, 3;
	mul.lo.s32 	%r35, %r13, 12;
	mul.wide.u32 	%rd16, %r13, 4;
	add.s64 	%rd4, %rd1, %rd16;
	mul.wide.u32 	%rd17, %r13, 8;
	add.s64 	%rd5, %rd1, %rd17;
	mul.wide.u32 	%rd18, %r13, 12;
	add.s64 	%rd6, %rd1, %rd18;
	cvt.u64.u32 	%rd32, %r22;
$L__BB570_5:
	setp.eq.s16 	%p13, %rs1, 2;
	shl.b32 	%r45, %r522, 10;
	mov.u32 	%r523, %r1;
	@%p13 bra 	$L__BB570_9;
	setp.eq.s16 	%p14, %rs1, 3;
	add.s32 	%r253, %r45, %r1;
	mul.wide.s32 	%rd19, %r253, 4;
	add.s64 	%rd7, %rd1, %rd19;
	ld.global.u32 	%r254, [%rd7];
	shl.b32 	%r255, %r1, 2;
	mov.u32 	%r256, _ZZ9cuda_gemmIiLi256ELi4ELi1ELi1024ELi8ELi8ELi32ELi1ELi0EEviiiPT_S1_S1_iiE3Ash;
	add.s32 	%r257, %r256, %r255;
	st.shared.u32 	[%r257], %r254;
	mov.u32 	%r523, %r21;
	@%p14 bra 	$L__BB570_9;
	setp.eq.s16 	%p15, %rs1, 0;
	cvt.u64.u32 	%rd20, %r22;
	add.s64 	%rd8, %rd7, %rd20;
	ld.global.u32 	%r258, [%rd8];
	add.s32 	%r262, %r257, %r22;
	st.shared.u32 	[%r262], %r258;
	mov.u32 	%r523, %r23;
	@%p15 bra 	$L__BB570_9;
	add.s64 	%rd22, %rd8, %rd20;
	ld.global.u32 	%r263, [%rd22];
	add.s32 	%r268, %r262, %r22;
	st.shared.u32 	[%r268], %r263;
	mov.u32 	%r523, %r24;
$L__BB570_9:
	shl.b32 	%r269, %r523, 2;
	mov.u32 	%r270, _ZZ9cuda_gemmIiLi256ELi4ELi1ELi1024ELi8ELi8ELi32ELi1ELi0EEviiiPT_S1_S1_iiE3Ash;
	add.s32 	%r525, %r270, %r269;
	add.s32 	%r524, %r523, %r45;
$L__BB570_10:
	mul.wide.s32 	%rd23, %r524, 4;
	add.s64 	%rd24, %rd4, %rd23;
	add.s64 	%rd25, %rd5, %rd23;
	add.s64 	%rd26, %rd6, %rd23;
	add.s64 	%rd27, %rd1, %rd23;
	ld.global.u32 	%r271, [%rd27];
	st.shared.u32 	[%r525], %r271;
	ld.global.u32 	%r272, [%rd24];
	add.s32 	%r273, %r525, %r22;
	st.shared.u32 	[%r273], %r272;
	ld.global.u32 	%r274, [%rd25];
	add.s32 	%r275, %r525, %r34;
	st.shared.u32 	[%r275], %r274;
	ld.global.u32 	%r276, [%rd26];
	add.s32 	%r277, %r525, %r35;
	st.shared.u32 	[%r277], %r276;
	add.s32 	%r523, %r523, %r22;
	add.s32 	%r525, %r525, %r33;
	add.s32 	%r524, %r524, %r22;
	setp.lt.u32 	%p16, %r523, 1024;
	@%p16 bra 	$L__BB570_10;
	mov.u32 	%r527, %r1;
	@%p13 bra 	$L__BB570_15;
	setp.eq.s16 	%p18, %rs1, 3;
	shl.b32 	%r278, %r1, 2;
	mov.u32 	%r279, _ZZ9cuda_gemmIiLi256ELi4ELi1ELi1024ELi8ELi8ELi32ELi1ELi0EEviiiPT_S1_S1_iiE3Csh;
	add.s32 	%r55, %r279, %r278;
	mov.b32 	%r280, 0;
	st.shared.u32 	[%r55], %r280;
	mov.u32 	%r527, %r21;
	@%p18 bra 	$L__BB570_15;
	setp.eq.s16 	%p19, %rs1, 0;
	add.s32 	%r56, %r55, %r22;
	mov.b32 	%r281, 0;
	st.shared.u32 	[%r56], %r281;
	mov.u32 	%r527, %r23;
	@%p19 bra 	$L__BB570_15;
	add.s32 	%r282, %r56, %r22;
	mov.b32 	%r283, 0;
	st.shared.u32 	[%r282], %r283;
	mov.u32 	%r527, %r24;
$L__BB570_15:
	shl.b32 	%r284, %r527, 2;
	mov.u32 	%r285, _ZZ9cuda_gemmIiLi256ELi4ELi1ELi1024ELi8ELi8ELi32ELi1ELi0EEviiiPT_S1_S1_iiE3Csh;
	add.s32 	%r286, %r285, %r284;
	mov.b32 	%r287, 0;
	st.shared.u32 	[%r286], %r287;
	add.s32 	%r288, %r286, %r22;
	st.shared.u32 	[%r288], %r287;
	add.s32 	%r289, %r288, %r22;
	st.shared.u32 	[%r289], %r287;
	add.s32 	%r290, %r289, %r22;
	st.shared.u32 	[%r290], %r287;
	add.s32 	%r527, %r22, %r527;
	setp.lt.u32 	%p20, %r527, 1024;
	@%p20 bra 	$L__BB570_15;
	setp.lt.s32 	%p21, %r9, 1;
	bar.sync 	0;
	@%p21 bra 	$L__BB570_134;
	setp.ne.s32 	%p22, %r4, 1;
	@%p22 bra 	$L__BB570_55;
	mov.b32 	%r537, 0;
$L__BB570_19:
	setp.lt.s32 	%p81, %r221, 1;
	add.s32 	%r69, %r537, %r11;
	mad.lo.s32 	%r70, %r69, %r221, %r17;
	@%p81 bra 	$L__BB570_21;
	add.s32 	%r420, %r70, %r16;
	shl.b32 	%r421, %r420, 2;
	mov.u32 	%r422, _ZZ9cuda_gemmIiLi256ELi4ELi1ELi1024ELi8ELi8ELi32ELi1ELi0EEviiiPT_S1_S1_iiE3Ash;
	add.s32 	%r423, %r422, %r421;
	ld.shared.u32 	%r616, [%r423];
$L__BB570_21:
	setp.lt.s32 	%p82, %r221, 2;
	@%p82 bra 	$L__BB570_23;
	add.s32 	%r424, %r11, 1;
	and.b32  	%r425, %r424, 7;
	add.s32 	%r426, %r70, %r425;
	shl.b32 	%r427, %r426, 2;
	mov.u32 	%r428, _ZZ9cuda_gemmIiLi256ELi4ELi1ELi1024ELi8ELi8ELi32ELi1ELi0EEviiiPT_S1_S1_iiE3Ash;
	add.s32 	%r429, %r428, %r427;
	ld.shared.u32 	%r615, [%r429];
$L__BB570_23:
	setp.lt.s32 	%p83, %r221, 3;
	@%p83 bra 	$L__BB570_25;
	add.s32 	%r430, %r11, 2;
	and.b32  	%r431, %r430, 7;
	add.s32 	%r432, %r70, %r431;
	shl.b32 	%r433, %r432, 2;
	mov.u32 	%r434, _ZZ9cuda_gemmIiLi256ELi4ELi1ELi1024ELi8ELi8ELi32ELi1ELi0EEviiiPT_S1_S1_iiE3Ash;
	add.s32 	%r435, %r434, %r433;
	ld.shared.u32 	%r614, [%r435];
$L__BB570_25:
	setp.lt.s32 	%p84, %r221, 4;
	@%p84 bra 	$L__BB570_27;
	add.s32 	%r436, %r11, 3;
	and.b32  	%r437, %r436, 7;
	add.s32 	%r438, %r70, %r437;
	shl.b32 	%r439, %r438, 2;
	mov.u32 	%r440, _ZZ9cuda_gemmIiLi256ELi4ELi1ELi1024ELi8ELi8ELi32ELi1ELi0EEviiiPT_S1_S1_iiE3Ash;
	add.s32 	%r441, %r440, %r439;
	ld.shared.u32 	%r613, [%r441];
$L__BB570_27:
	setp.lt.s32 	%p85, %r221, 5;
	@%p85 bra 	$L__BB570_29;
	xor.b32  	%r442, %r16, 4;
	add.s32 	%r443, %r70, %r442;
	shl.b32 	%r444, %r443, 2;
	mov.u32 	%r445, _ZZ9cuda_gemmIiLi256ELi4ELi1ELi1024ELi8ELi8ELi32ELi1ELi0EEviiiPT_S1_S1_iiE3Ash;
	add.s32 	%r446, %r445, %r444;
	ld.shared.u32 	%r612, [%r446];
$L__BB570_29:
	setp.lt.s32 	%p86, %r221, 6;
	@%p86 bra 	$L__BB570_31;
	add.s32 	%r447, %r11, 5;
	and.b32  	%r448, %r447, 7;
	add.s32 	%r449, %r70, %r448;
	shl.b32 	%r450, %r449, 2;
	mov.u32 	%r451, _ZZ9cuda_gemmIiLi256ELi4ELi1ELi1024ELi8ELi8ELi32ELi1ELi0EEviiiPT_S1_S1_iiE3Ash;
	add.s32 	%r452, %r451, %r450;
	ld.shared.u32 	%r611, [%r452];
$L__BB570_31:
	setp.lt.s32 	%p87, %r221, 7;
	@%p87 bra 	$L__BB570_33;
	add.s32 	%r453, %r11, 6;
	and.b32  	%r454, %r453, 7;
	add.s32 	%r455, %r70, %r454;
	shl.b32 	%r456, %r455, 2;
	mov.u32 	%r457, _ZZ9cuda_gemmIiLi256ELi4ELi1ELi1024ELi8ELi8ELi32ELi1ELi0EEviiiPT_S1_S1_iiE3Ash;
	add.s32 	%r458, %r457, %r456;
	ld.shared.u32 	%r610, [%r458];
$L__BB570_33:
	setp.lt.s32 	%p88, %r221, 8;
	@%p88 bra 	$L__BB570_35;
	add.s32 	%r459, %r11, -1;
	and.b32  	%r460, %r459, 7;
	add.s32 	%r461, %r70, %r460;
	shl.b32 	%r462, %r461, 2;
	mov.u32 	%r463, _ZZ9cuda_gemmIiLi256ELi4ELi1ELi1024ELi8ELi8ELi32ELi1ELi0EEviiiPT_S1_S1_iiE3Ash;
	add.s32 	%r464, %r463, %r462;
	ld.shared.u32 	%r609, [%r464];
$L__BB570_35:
	setp.lt.s32 	%p89, %r12, %r18;
	@%p89 bra 	$L__BB570_37;
$L__BB570_36:
	add.s32 	%r537, %r537, %r10;
	setp.lt.s32 	%p107, %r537, %r9;
	@%p107 bra 	$L__BB570_19;
	bra.uni 	$L__BB570_134;
$L__BB570_37:
	rem.s32 	%r465, %r2, %r221;
	shl.b32 	%r466, %r465, 2;
	mov.u32 	%r467, _ZZ9cuda_gemmIiLi256ELi4ELi1ELi1024ELi8ELi8ELi32ELi1ELi0EEviiiPT_S1_S1_iiE11kron_fac_sh;
	add.s32 	%r88, %r467, %r466;
	mov.u32 	%r546, %r12;
$L__BB570_38:
	mad.lo.s32 	%r469, %r546, 36, %r88;
	ld.shared.u32 	%r90, [%r469];
	mov.b32 	%r548, 0;
	@%p81 bra 	$L__BB570_40;
	shfl.sync.idx.b32	%r470|%p91, %r90, %r25, %r19, -1;
	mul.lo.s32 	%r548, %r470, %r616;
$L__BB570_40:
	@%p82 bra 	$L__BB570_42;
	shfl.sync.idx.b32	%r471|%p93, %r90, %r26, %r19, -1;
	mad.lo.s32 	%r548, %r471, %r615, %r548;
$L__BB570_42:
	@%p83 bra 	$L__BB570_44;
	shfl.sync.idx.b32	%r472|%p95, %r90, %r27, %r19, -1;
	mad.lo.s32 	%r548, %r472, %r614, %r548;
$L__BB570_44:
	@%p84 bra 	$L__BB570_46;
	shfl.sync.idx.b32	%r473|%p97, %r90, %r28, %r19, -1;
	mad.lo.s32 	%r548, %r473, %r613, %r548;
$L__BB570_46:
	@%p85 bra 	$L__BB570_48;
	shfl.sync.idx.b32	%r474|%p99, %r90, %r29, %r19, -1;
	mad.lo.s32 	%r548, %r474, %r612, %r548;
$L__BB570_48:
	setp.lt.s32 	%p100, %r221, 6;
	@%p100 bra 	$L__BB570_50;
	shfl.sync.idx.b32	%r475|%p101, %r90, %r30, %r19, -1;
	mad.lo.s32 	%r548, %r475, %r611, %r548;
$L__BB570_50:
	setp.lt.s32 	%p102, %r221, 7;
	@%p102 bra 	$L__BB570_52;
	shfl.sync.idx.b32	%r476|%p103, %r90, %r31, %r19, -1;
	mad.lo.s32 	%r548, %r476, %r610, %r548;
$L__BB570_52:
	setp.lt.s32 	%p104, %r221, 8;
	@%p104 bra 	$L__BB570_54;
	shfl.sync.idx.b32	%r477|%p105, %r90, %r32, %r19, -1;
	mad.lo.s32 	%r548, %r477, %r609, %r548;
$L__BB570_54:
	mad.lo.s32 	%r478, %r546, %r9, %r69;
	shl.b32 	%r479, %r478, 2;
	add.s32 	%r481, %r285, %r479;
	ld.shared.u32 	%r482, [%r481];
	add.s32 	%r483, %r482, %r548;
	st.shared.u32 	[%r481], %r483;
	add.s32 	%r546, %r546, %r14;
	setp.lt.s32 	%p106, %r546, %r18;
	@%p106 bra 	$L__BB570_38;
	bra.uni 	$L__BB570_36;
$L__BB570_55:
	setp.gt.u32 	%p23, %r221, 31;
	@%p23 bra 	$L__BB570_73;
	mov.b32 	%r591, 0;
$L__BB570_57:
	setp.eq.s32 	%p24, %r221, 0;
	add.s32 	%r169, %r591, %r11;
	mad.lo.s32 	%r170, %r169, %r221, %r17;
	@%p24 bra 	$L__BB570_59;
	add.s32 	%r292, %r170, %r16;
	shl.b32 	%r293, %r292, 2;
	mov.u32 	%r294, _ZZ9cuda_gemmIiLi256ELi4ELi1ELi1024ELi8ELi8ELi32ELi1ELi0EEviiiPT_S1_S1_iiE3Ash;
	add.s32 	%r295, %r294, %r293;
	ld.shared.u32 	%r616, [%r295];
$L__BB570_59:
	setp.lt.s32 	%p25, %r221, 2;
	@%p25 bra 	$L__BB570_61;
	add.s32 	%r296, %r11, 1;
	and.b32  	%r297, %r296, 7;
	add.s32 	%r298, %r170, %r297;
	shl.b32 	%r299, %r298, 2;
	mov.u32 	%r300, _ZZ9cuda_gemmIiLi256ELi4ELi1ELi1024ELi8ELi8ELi32ELi1ELi0EEviiiPT_S1_S1_iiE3Ash;
	add.s32 	%r301, %r300, %r299;
	ld.shared.u32 	%r615, [%r301];
$L__BB570_61:
	setp.lt.s32 	%p26, %r221, 3;
	@%p26 bra 	$L__BB570_63;
	add.s32 	%r302, %r11, 2;
	and.b32  	%r303, %r302, 7;
	add.s32 	%r304, %r170, %r303;
	shl.b32 	%r305, %r304, 2;
	mov.u32 	%r306, _ZZ9cuda_gemmIiLi256ELi4ELi1ELi1024ELi8ELi8ELi32ELi1ELi0EEviiiPT_S1_S1_iiE3Ash;
	add.s32 	%r307, %r306, %r305;
	ld.shared.u32 	%r614, [%r307];
$L__BB570_63:
	setp.lt.s32 	%p27, %r221, 4;
	@%p27 bra 	$L__BB570_65;
	add.s32 	%r308, %r11, 3;
	and.b32  	%r309, %r308, 7;
	add.s32 	%r310, %r170, %r309;
	shl.b32 	%r311, %r310, 2;
	mov.u32 	%r312, _ZZ9cuda_gemmIiLi256ELi4ELi1ELi1024ELi8ELi8ELi32ELi1ELi0EEviiiPT_S1_S1_iiE3Ash;
	add.s32 	%r313, %r312, %r311;
	ld.shared.u32 	%r613, [%r313];
$L__BB570_65:
	setp.lt.s32 	%p28, %r221, 5;
	@%p28 bra 	$L__BB570_67;
	xor.b32  	%r314, %r16, 4;
	add.s32 	%r315, %r170, %r314;
	shl.b32 	%r316, %r315, 2;
	mov.u32 	%r317, _ZZ9cuda_gemmIiLi256ELi4ELi1ELi1024ELi8ELi8ELi32ELi1ELi0EEviiiPT_S1_S1_iiE3Ash;
	add.s32 	%r318, %r317, %r316;
	ld.shared.u32 	%r612, [%r318];
$L__BB570_67:
	setp.lt.s32 	%p29, %r221, 6;
	@%p29 bra 	$L__BB570_69;
	add.s32 	%r319, %r11, 5;
	and.b32  	%r320, %r319, 7;
	add.s32 	%r321, %r170, %r320;
	shl.b32 	%r322, %r321, 2;
	mov.u32 	%r323, _ZZ9cuda_gemmIiLi256ELi4ELi1ELi1024ELi8ELi8ELi32ELi1ELi0EEviiiPT_S1_S1_iiE3Ash;
	add.s32 	%r324, %r323, %r322;
	ld.shared.u32 	%r611, [%r324];
$L__BB570_69:
	setp.lt.s32 	%p30, %r221, 7;
	@%p30 bra 	$L__BB570_71;
	add.s32 	%r325, %r11, 6;
	and.b32  	%r326, %r325, 7;
	add.s32 	%r327, %r170, %r326;
	shl.b32 	%r328, %r327, 2;
	mov.u32 	%r329, _ZZ9cuda_gemmIiLi256ELi4ELi1ELi1024ELi8ELi8ELi32ELi1ELi0EEviiiPT_S1_S1_iiE3Ash;
	add.s32 	%r330, %r329, %r328;
	ld.shared.u32 	%r610, [%r330];
$L__BB570_71:
	setp.lt.s32 	%p31, %r221, 8;
	@%p31 bra 	$L__BB570_114;
	add.s32 	%r331, %r11, -1;
	and.b32  	%r332, %r331, 7;
	add.s32 	%r333, %r170, %r332;
	shl.b32 	%r334, %r333, 2;
	mov.u32 	%r335, _ZZ9cuda_gemmIiLi256ELi4ELi1ELi1024ELi8ELi8ELi32ELi1ELi0EEviiiPT_S1_S1_iiE3Ash;
	add.s32 	%r336, %r335, %r334;
	ld.shared.u32 	%r609, [%r336];
	bra.uni 	$L__BB570_114;
$L__BB570_73:
	mov.b32 	%r563, 0;
$L__BB570_74:
	setp.lt.s32 	%p51, %r221, 1;
	add.s32 	%r117, %r563, %r11;
	mad.lo.s32 	%r118, %r117, %r221, %r17;
	@%p51 bra 	$L__BB570_76;
	add.s32 	%r355, %r118, %r16;
	shl.b32 	%r356, %r355, 2;
	mov.u32 	%r357, _ZZ9cuda_gemmIiLi256ELi4ELi1ELi1024ELi8ELi8ELi32ELi1ELi0EEviiiPT_S1_S1_iiE3Ash;
	add.s32 	%r358, %r357, %r356;
	ld.shared.u32 	%r616, [%r358];
$L__BB570_76:
	setp.lt.s32 	%p52, %r221, 2;
	@%p52 bra 	$L__BB570_78;
	add.s32 	%r359, %r11, 1;
	and.b32  	%r360, %r359, 7;
	add.s32 	%r361, %r118, %r360;
	shl.b32 	%r362, %r361, 2;
	mov.u32 	%r363, _ZZ9cuda_gemmIiLi256ELi4ELi1ELi1024ELi8ELi8ELi32ELi1ELi0EEviiiPT_S1_S1_iiE3Ash;
	add.s32 	%r364, %r363, %r362;
	ld.shared.u32 	%r615, [%r364];
$L__BB570_78:
	setp.lt.s32 	%p53, %r221, 3;
	@%p53 bra 	$L__BB570_80;
	add.s32 	%r365, %r11, 2;
	and.b32  	%r366, %r365, 7;
	add.s32 	%r367, %r118, %r366;
	shl.b32 	%r368, %r367, 2;
	mov.u32 	%r369, _ZZ9cuda_gemmIiLi256ELi4ELi1ELi1024ELi8ELi8ELi32ELi1ELi0EEviiiPT_S1_S1_iiE3Ash;
	add.s32 	%r370, %r369, %r368;
	ld.shared.u32 	%r614, [%r370];
$L__BB570_80:
	setp.lt.s32 	%p54, %r221, 4;
	@%p54 bra 	$L__BB570_82;
	add.s32 	%r371, %r11, 3;
	and.b32  	%r372, %r371, 7;
	add.s32 	%r373, %r118, %r372;
	shl.b32 	%r374, %r373, 2;
	mov.u32 	%r375, _ZZ9cuda_gemmIiLi256ELi4ELi1ELi1024ELi8ELi8ELi32ELi1ELi0EEviiiPT_S1_S1_iiE3Ash;
	add.s32 	%r376, %r375, %r374;
	ld.shared.u32 	%r613, [%r376];
$L__BB570_82:
	setp.lt.s32 	%p55, %r221, 5;
	@%p55 bra 	$L__BB570_84;
	xor.b32  	%r377, %r16, 4;
	add.s32 	%r378, %r118, %r377;
	shl.b32 	%r379, %r378, 2;
	mov.u32 	%r380, _ZZ9cuda_gemmIiLi256ELi4ELi1ELi1024ELi8ELi8ELi32ELi1ELi0EEviiiPT_S1_S1_iiE3Ash;
	add.s32 	%r381, %r380, %r379;
	ld.shared.u32 	%r612, [%r381];
$L__BB570_84:
	setp.lt.s32 	%p56, %r221, 6;
	@%p56 bra 	$L__BB570_86;
	add.s32 	%r382, %r11, 5;
	and.b32  	%r383, %r382, 7;
	add.s32 	%r384, %r118, %r383;
	shl.b32 	%r385, %r384, 2;
	mov.u32 	%r386, _ZZ9cuda_gemmIiLi256ELi4ELi1ELi1024ELi8ELi8ELi32ELi1ELi0EEviiiPT_S1_S1_iiE3Ash;
	add.s32 	%r387, %r386, %r385;
	ld.shared.u32 	%r611, [%r387];
$L__BB570_86:
	setp.lt.s32 	%p57, %r221, 7;
	@%p57 bra 	$L__BB570_88;
	add.s32 	%r388, %r11, 6;
	and.b32  	%r389, %r388, 7;
	add.s32 	%r390, %r118, %r389;
	shl.b32 	%r391, %r390, 2;
	mov.u32 	%r392, _ZZ9cuda_gemmIiLi256ELi4ELi1ELi1024ELi8ELi8ELi32ELi1ELi0EEviiiPT_S1_S1_iiE3Ash;
	add.s32 	%r393, %r392, %r391;
	ld.shared.u32 	%r610, [%r393];
$L__BB570_88:
	setp.lt.s32 	%p58, %r221, 8;
	@%p58 bra 	$L__BB570_90;
	add.s32 	%r394, %r11, -1;
	and.b32  	%r395, %r394, 7;
	add.s32 	%r396, %r118, %r395;
	shl.b32 	%r397, %r396, 2;
	mov.u32 	%r398, _ZZ9cuda_gemmIiLi256ELi4ELi1ELi1024ELi8ELi8ELi32ELi1ELi0EEviiiPT_S1_S1_iiE3Ash;
	add.s32 	%r399, %r398, %r397;
	ld.shared.u32 	%r609, [%r399];
$L__BB570_90:
	setp.lt.s32 	%p59, %r12, %r18;
	@%p59 bra 	$L__BB570_92;
$L__BB570_91:
	add.s32 	%r563, %r563, %r10;
	setp.lt.s32 	%p80, %r563, %r9;
	@%p80 bra 	$L__BB570_74;
	bra.uni 	$L__BB570_134;
$L__BB570_92:
	rem.s32 	%r400, %r2, %r221;
	shl.b32 	%r401, %r400, 2;
	mov.u32 	%r402, _ZZ9cuda_gemmIiLi256ELi4ELi1ELi1024ELi8ELi8ELi32ELi1ELi0EEviiiPT_S1_S1_iiE11kron_fac_sh;
	add.s32 	%r136, %r402, %r401;
	mov.u32 	%r572, %r12;
$L__BB570_93:
	mad.lo.s32 	%r404, %r572, 36, %r136;
	ld.shared.u32 	%r138, [%r404];
	mov.b32 	%r574, 0;
	@%p51 bra 	$L__BB570_95;
	shfl.sync.idx.b32	%r405|%p61, %r138, %r25, %r19, -1;
	mul.lo.s32 	%r574, %r405, %r616;
$L__BB570_95:
	@%p52 bra 	$L__BB570_97;
	shfl.sync.idx.b32	%r406|%p63, %r138, %r26, %r19, -1;
	mad.lo.s32 	%r574, %r406, %r615, %r574;
$L__BB570_97:
	@%p53 bra 	$L__BB570_99;
	shfl.sync.idx.b32	%r407|%p65, %r138, %r27, %r19, -1;
	mad.lo.s32 	%r574, %r407, %r614, %r574;
$L__BB570_99:
	@%p54 bra 	$L__BB570_101;
	shfl.sync.idx.b32	%r408|%p67, %r138, %r28, %r19, -1;
	mad.lo.s32 	%r574, %r408, %r613, %r574;
$L__BB570_101:
	setp.lt.s32 	%p68, %r221, 5;
	@%p68 bra 	$L__BB570_103;
	shfl.sync.idx.b32	%r409|%p69, %r138, %r29, %r19, -1;
	mad.lo.s32 	%r574, %r409, %r612, %r574;
$L__BB570_103:
	setp.lt.s32 	%p70, %r221, 6;
	@%p70 bra 	$L__BB570_105;
	shfl.sync.idx.b32	%r410|%p71, %r138, %r30, %r19, -1;
	mad.lo.s32 	%r574, %r410, %r611, %r574;
$L__BB570_105:
	setp.lt.s32 	%p72, %r221, 7;
	@%p72 bra 	$L__BB570_107;
	shfl.sync.idx.b32	%r411|%p73, %r138, %r31, %r19, -1;
	mad.lo.s32 	%r574, %r411, %r610, %r574;
$L__BB570_107:
	setp.lt.s32 	%p74, %r221, 8;
	@%p74 bra 	$L__BB570_109;
	shfl.sync.idx.b32	%r412|%p75, %r138, %r32, %r19, -1;
	mad.lo.s32 	%r574, %r412, %r609, %r574;
$L__BB570_109:
	mov.u32 	%r580, %r3;
$L__BB570_110:
	shr.u32 	%r156, %r580, 1;
	shfl.sync.down.b32	%r413|%p76, %r574, %r156, %r20, -1;
	add.s32 	%r574, %r413, %r574;
	setp.gt.u32 	%p77, %r580, 3;
	mov.u32 	%r580, %r156;
	@%p77 bra 	$L__BB570_110;
	rem.u32 	%r414, %r2, %r4;
	setp.eq.s32 	%p78, %r414, 0;
	@%p78 bra 	$L__BB570_112;
	bra.uni 	$L__BB570_113;
$L__BB570_112:
	mad.lo.s32 	%r415, %r572, %r9, %r117;
	shl.b32 	%r416, %r415, 2;
	add.s32 	%r418, %r285, %r416;
	st.shared.u32 	[%r418], %r574;
$L__BB570_113:
	add.s32 	%r572, %r572, %r14;
	setp.lt.s32 	%p79, %r572, %r18;
	@%p79 bra 	$L__BB570_93;
	bra.uni 	$L__BB570_91;
$L__BB570_114:
	setp.lt.s32 	%p32, %r12, %r18;
	@%p32 bra 	$L__BB570_115;
	bra.uni 	$L__BB570_133;
$L__BB570_115:
	rem.u32 	%r337, %r2, %r221;
	shl.b32 	%r338, %r337, 2;
	mov.u32 	%r339, _ZZ9cuda_gemmIiLi256ELi4ELi1ELi1024ELi8ELi8ELi32ELi1ELi0EEviiiPT_S1_S1_iiE11kron_fac_sh;
	add.s32 	%r171, %r339, %r338;
	mov.u32 	%r600, %r12;
$L__BB570_116:
	mad.lo.s32 	%r341, %r600, 36, %r171;
	ld.shared.u32 	%r189, [%r341];
	mov.b32 	%r602, 0;
	@%p24 bra 	$L__BB570_118;
	shfl.sync.idx.b32	%r342|%p34, %r189, %r25, %r19, -1;
	mul.lo.s32 	%r602, %r342, %r616;
$L__BB570_118:
	@%p25 bra 	$L__BB570_120;
	shfl.sync.idx.b32	%r343|%p36, %r189, %r26, %r19, -1;
	mad.lo.s32 	%r602, %r343, %r615, %r602;
$L__BB570_120:
	@%p26 bra 	$L__BB570_122;
	shfl.sync.idx.b32	%r344|%p38, %r189, %r27, %r19, -1;
	mad.lo.s32 	%r602, %r344, %r614, %r602;
$L__BB570_122:
	@%p27 bra 	$L__BB570_124;
	shfl.sync.idx.b32	%r345|%p40, %r189, %r28, %r19, -1;
	mad.lo.s32 	%r602, %r345, %r613, %r602;
$L__BB570_124:
	@%p28 bra 	$L__BB570_126;
	shfl.sync.idx.b32	%r346|%p42, %r189, %r29, %r19, -1;
	mad.lo.s32 	%r602, %r346, %r612, %r602;
$L__BB570_126:
	setp.lt.s32 	%p43, %r221, 6;
	@%p43 bra 	$L__BB570_128;
	shfl.sync.idx.b32	%r347|%p44, %r189, %r30, %r19, -1;
	mad.lo.s32 	%r602, %r347, %r611, %r602;
$L__BB570_128:
	setp.lt.s32 	%p45, %r221, 7;
	@%p45 bra 	$L__BB570_130;
	shfl.sync.idx.b32	%r348|%p46, %r189, %r31, %r19, -1;
	mad.lo.s32 	%r602, %r348, %r610, %r602;
$L__BB570_130:
	setp.lt.s32 	%p47, %r221, 8;
	@%p47 bra 	$L__BB570_132;
	shfl.sync.idx.b32	%r349|%p48, %r189, %r32, %r19, -1;
	mad.lo.s32 	%r602, %r349, %r609, %r602;
$L__BB570_132:
	mad.lo.s32 	%r350, %r600, %r9, %r169;
	shl.b32 	%r351, %r350, 2;
	add.s32 	%r353, %r285, %r351;
	st.shared.u32 	[%r353], %r602;
	add.s32 	%r600, %r600, %r14;
	setp.lt.s32 	%p49, %r600, %r18;
	@%p49 bra 	$L__BB570_116;
$L__BB570_133:
	add.s32 	%r591, %r591, %r10;
	setp.lt.s32 	%p50, %r591, %r9;
	@%p50 bra 	$L__BB570_57;
$L__BB570_134:
	bar.sync 	0;
	mov.u32 	%r617, %r1;
	@%p13 bra 	$L__BB570_138;
	setp.eq.s16 	%p109, %rs1, 3;
	add.s32 	%r484, %r45, %r1;
	shl.b32 	%r485, %r1, 2;
	add.s32 	%r487, %r285, %r485;
	ld.shared.u32 	%r488, [%r487];
	mul.wide.s32 	%rd28, %r484, 4;
	add.s64 	%rd9, %rd2, %rd28;
	st.global.u32 	[%rd9], %r488;
	mov.u32 	%r617, %r21;
	@%p109 bra 	$L__BB570_138;
	cvt.u64.u32 	%rd29, %r22;
	setp.eq.s16 	%p110, %rs1, 0;
	add.s32 	%r492, %r487, %r22;
	ld.shared.u32 	%r493, [%r492];
	add.s64 	%rd10, %rd9, %rd29;
	st.global.u32 	[%rd10], %r493;
	mov.u32 	%r617, %r23;
	@%p110 bra 	$L__BB570_138;
	mov.u32 	%r495, _ZZ9cuda_gemmIiLi256ELi4ELi1ELi1024ELi8ELi8ELi32ELi1ELi0EEviiiPT_S1_S1_iiE3Csh;
	add.s32 	%r496, %r495, %r485;
	add.s32 	%r497, %r496, %r22;
	add.s32 	%r498, %r497, %r22;
	ld.shared.u32 	%r499, [%r498];
	add.s64 	%rd31, %rd10, %rd29;
	st.global.u32 	[%rd31], %r499;
	mov.u32 	%r617, %r24;
$L__BB570_138:
	add.s32 	%r500, %r45, %r617;
	shl.b32 	%r501, %r617, 2;
	add.s32 	%r503, %r285, %r501;
	ld.shared.u32 	%r504, [%r503];
	mul.wide.s32 	%rd33, %r500, 4;
	add.s64 	%rd34, %rd2, %rd33;
	st.global.u32 	[%rd34], %r504;
	add.s32 	%r505, %r503, %r22;
	ld.shared.u32 	%r506, [%r505];
	add.s64 	%rd35, %rd34, %rd32;
	st.global.u32 	[%rd35], %r506;
	add.s32 	%r507, %r505, %r22;
	ld.shared.u32 	%r508, [%r507];
	add.s64 	%rd36, %rd35, %rd32;
	st.global.u32 	[%rd36], %r508;
	add.s32 	%r509, %r507, %r22;
	ld.shared.u32 	%r510, [%r509];
	add.s64 	%rd37, %rd36, %rd32;
	st.global.u32 	[%rd37], %r510;
	add.s32 	%r617, %r22, %r617;
	setp.lt.u32 	%p111, %r617, 1024;
	@%p111 bra 	$L__BB570_138;
	mov.u32 	%r511, %nctaid.y;
	add.s32 	%r522, %r522, %r511;
	shl.b32 	%r512, %r511, 2;
	setp.lt.u32 	%p112, %r522, %r512;
	@%p112 bra 	$L__BB570_5;
$L__BB570_140:
	ret;

}
	// .globl	_Z9cuda_gemmIiLi256ELi4ELi1ELi1024ELi8ELi8ELi32ELi1ELi1EEviiiPT_S1_S1_ii
.visible .entry _Z9cuda_gemmIiLi256ELi4ELi1ELi1024ELi8ELi8ELi32ELi1ELi1EEviiiPT_S1_S1_ii(
	.param .u32 _Z9cuda_gemmIiLi256ELi4ELi1ELi1024ELi8ELi8ELi32ELi1ELi1EEviiiPT_S1_S1_ii_param_0,
	.param .u32 _Z9cuda_gemmIiLi256ELi4ELi1ELi1024ELi8ELi8ELi32ELi1ELi1EEviiiPT_S1_S1_ii_param_1,
	.param .u32 _Z9cuda_gemmIiLi256ELi4ELi1ELi1024ELi8ELi8ELi32ELi1ELi1EEviiiPT_S1_S1_ii_param_2,
	.param .u64 .ptr .align 1 _Z9cuda_gemmIiLi256ELi4ELi1ELi1024ELi8ELi8ELi32ELi1ELi1EEviiiPT_S1_S1_ii_param_3,
	.param .u64 .ptr .align 1 _Z9cuda_gemmIiLi256ELi4ELi1ELi1024ELi8ELi8ELi32ELi1ELi1EEviiiPT_S1_S1_ii_param_4,
	.param .u64 .ptr .align 1 _Z9cuda_gemmIiLi256ELi4ELi1ELi1024ELi8ELi8ELi32ELi1ELi1EEviiiPT_S1_S1_ii_param_5,
	.param .u32 _Z9cuda_gemmIiLi256ELi4ELi1ELi1024ELi8ELi8ELi32ELi1ELi1EEviiiPT_S1_S1_ii_param_6,
	.param .u32 _Z9cuda_gemmIiLi256ELi4ELi1ELi1024ELi8ELi8ELi32ELi1ELi1EEviiiPT_S1_S1_ii_param_7
)
.maxntid 256
{
	.reg .pred 	%p<30>;
	.reg .b16 	%rs<6>;
	.reg .b32 	%r<231>;
	.reg .b64 	%rd<46>;
	// demoted variable
	.shared .align 128 .b8 _ZZ9cuda_gemmIiLi256ELi4ELi1ELi1024ELi8ELi8ELi32ELi1ELi1EEviiiPT_S1_S1_iiE11kron_fac_sh[288];
	// demoted variable
	.shared .align 128 .b8 _ZZ9cuda_gemmIiLi256ELi4ELi1ELi1024ELi8ELi8ELi32ELi1ELi1EEviiiPT_S1_S1_iiE3Ash[4096];
	// demoted variable
	.shared .align 128 .b8 _ZZ9cuda_gemmIiLi256ELi4ELi1ELi1024ELi8ELi8ELi32ELi1ELi1EEviiiPT_S1_S1_iiE3Csh[4096];
	ld.param.u64 	%rd11, [_Z9cuda_gemmIiLi256ELi4ELi1ELi1024ELi8ELi8ELi32ELi1ELi1EEviiiPT_S1_S1_ii_param_3];
	ld.param.u64 	%rd12, [_Z9cuda_gemmIiLi256ELi4ELi1ELi1024ELi8ELi8ELi32ELi1ELi1EEviiiPT_S1_S1_ii_param_4];
	ld.param.u64 	%rd13, [_Z9cuda_gemmIiLi256ELi4ELi1ELi1024ELi8ELi8ELi32ELi1ELi1EEviiiPT_S1_S1_ii_param_5];
	cvta.to.global.u64 	%rd1, %rd12;
	cvta.to.global.u64 	%rd2, %rd11;
	cvta.to.global.u64 	%rd3, %rd13;
	mov.u32 	%r1, %tid.x;
	setp.gt.u32 	%p1, %r1, 63;
	@%p1 bra 	$L__BB571_7;
	mov.u32 	%r2, %ntid.x;
	add.s32 	%r64, %r1, %r2;
	max.u32 	%r65, %r64, 64;
	setp.lt.u32 	%p2, %r64, 64;
	selp.u32 	%r66, 1, 0, %p2;
	add.s32 	%r67, %r64, %r66;
	sub.s32 	%r68, %r65, %r67;
	div.u32 	%r69, %r68, %r2;
	add.s32 	%r3, %r69, %r66;
	and.b32  	%r70, %r3, 3;
	setp.eq.s32 	%p3, %r70, 3;
	mov.u32 	%r219, %r1;
	@%p3 bra 	$L__BB571_4;
	add.s32 	%r72, %r3, 1;
	and.b32  	%r4, %r72, 3;
	mov.b32 	%r218, 0;
	mov.u32 	%r219, %r1;
$L__BB571_3:
	.pragma "nounroll";
	mul.wide.u32 	%rd14, %r219, 4;
	add.s64 	%rd15, %rd1, %rd14;
	ld.global.u32 	%r73, [%rd15];
	and.b32  	%r74, %r219, 7;
	mov.u32 	%r75, _ZZ9cuda_gemmIiLi256ELi4ELi1ELi1024ELi8ELi8ELi32ELi1ELi1EEviiiPT_S1_S1_iiE11kron_fac_sh;
	mad.lo.s32 	%r76, %r74, 36, %r75;
	shr.u32 	%r77, %r219, 1;
	and.b32  	%r78, %r77, 2147483644;
	add.s32 	%r79, %r76, %r78;
	st.shared.u32 	[%r79], %r73;
	add.s32 	%r219, %r219, %r2;
	add.s32 	%r218, %r218, 1;
	setp.ne.s32 	%p4, %r218, %r4;
	@%p4 bra 	$L__BB571_3;
$L__BB571_4:
	setp.lt.u32 	%p5, %r3, 3;
	@%p5 bra 	$L__BB571_7;
	mov.u32 	%r82, _ZZ9cuda_gemmIiLi256ELi4ELi1ELi1024ELi8ELi8ELi32ELi1ELi1EEviiiPT_S1_S1_iiE11kron_fac_sh;
$L__BB571_6:
	mul.wide.u32 	%rd16, %r219, 4;
	add.s64 	%rd17, %rd1, %rd16;
	ld.global.u32 	%r80, [%rd17];
	and.b32  	%r81, %r219, 7;
	mad.lo.s32 	%r83, %r81, 36, %r82;
	shr.u32 	%r84, %r219, 1;
	and.b32  	%r85, %r84, 2147483644;
	add.s32 	%r86, %r83, %r85;
	st.shared.u32 	[%r86], %r80;
	add.s32 	%r87, %r219, %r2;
	mul.wide.u32 	%rd18, %r87, 4;
	add.s64 	%rd19, %rd1, %rd18;
	ld.global.u32 	%r88, [%rd19];
	and.b32  	%r89, %r87, 7;
	mad.lo.s32 	%r90, %r89, 36, %r82;
	shr.u32 	%r91, %r87, 1;
	and.b32  	%r92, %r91, 2147483644;
	add.s32 	%r93, %r90, %r92;
	st.shared.u32 	[%r93], %r88;
	add.s32 	%r94, %r87, %r2;
	mul.wide.u32 	%rd20, %r94, 4;
	add.s64 	%rd21, %rd1, %rd20;
	ld.global.u32 	%r95, [%rd21];
	and.b32  	%r96, %r94, 7;
	mad.lo.s32 	%r97, %r96, 36, %r82;
	shr.u32 	%r98, %r94, 1;
	and.b32  	%r99, %r98, 2147483644;
	add.s32 	%r100, %r97, %r99;
	st.shared.u32 	[%r100], %r95;
	add.s32 	%r101, %r94, %r2;
	mul.wide.u32 	%rd22, %r101, 4;
	add.s64 	%rd23, %rd1, %rd22;
	ld.global.u32 	%r102, [%rd23];
	and.b32  	%r103, %r101, 7;
	mad.lo.s32 	%r104, %r103, 36, %r82;
	shr.u32 	%r105, %r101, 1;
	and.b32  	%r106, %r105, 2147483644;
	add.s32 	%r107, %r104, %r106;
	st.shared.u32 	[%r107], %r102;
	add.s32 	%r219, %r101, %r2;
	setp.lt.u32 	%p6, %r219, 64;
	@%p6 bra 	$L__BB571_6;
$L__BB571_7:
	mov.u32 	%r221, %ctaid.y;
	mov.u32 	%r13, %nctaid.y;
	shl.b32 	%r14, %r13, 2;
	setp.ge.u32 	%p7, %r221, %r14;
	@%p7 bra 	$L__BB571_28;
	mov.u32 	%r108, %ntid.x;
	and.b32  	%r15, %r1, 7;
	add.s32 	%r16, %r1, %r108;
	cvt.u16.u32 	%rs2, %r16;
	xor.b16  	%rs3, %rs2, 1023;
	cvt.u16.u32 	%rs4, %r108;
	div.u16 	%rs5, %rs3, %rs4;
	and.b16  	%rs1, %rs5, 3;
	shl.b32 	%r109, %r1, 2;
	mov.u32 	%r110, _ZZ9cuda_gemmIiLi256ELi4ELi1ELi1024ELi8ELi8ELi32ELi1ELi1EEviiiPT_S1_S1_iiE3Ash;
	add.s32 	%r17, %r110, %r109;
	shl.b32 	%r18, %r108, 2;
	add.s32 	%r19, %r17, %r18;
	add.s32 	%r20, %r16, %r108;
	add.s32 	%r21, %r20, %r108;
	mov.u32 	%r111, _ZZ9cuda_gemmIiLi256ELi4ELi1ELi1024ELi8ELi8ELi32ELi1ELi1EEviiiPT_S1_S1_iiE3Csh;
	add.s32 	%r22, %r111, %r109;
	add.s32 	%r23, %r22, %r18;
	add.s32 	%r112, %r1, 1;
	and.b32  	%r24, %r112, 7;
	add.s32 	%r113, %r1, 2;
	and.b32  	%r25, %r113, 7;
	add.s32 	%r114, %r1, 3;
	and.b32  	%r26, %r114, 7;
	xor.b32  	%r27, %r15, 4;
	add.s32 	%r115, %r1, 5;
	and.b32  	%r28, %r115, 7;
	add.s32 	%r116, %r1, 6;
	and.b32  	%r29, %r116, 7;
	add.s32 	%r117, %r1, -1;
	and.b32  	%r30, %r117, 7;
	shl.b32 	%r31, %r108, 4;
	shl.b32 	%r32, %r108, 3;
	mul.lo.s32 	%r33, %r108, 12;
	mul.wide.u32 	%rd24, %r108, 4;
	add.s64 	%rd4, %rd2, %rd24;
	mul.wide.u32 	%rd25, %r108, 8;
	add.s64 	%rd5, %rd2, %rd25;
	mul.wide.u32 	%rd26, %r108, 12;
	add.s64 	%rd6, %rd2, %rd26;
	shr.u32 	%r34, %r108, 7;
	cvt.u64.u32 	%rd40, %r18;
$L__BB571_9:
	setp.eq.s16 	%p8, %rs1, 2;
	shl.b32 	%r36, %r221, 10;
	mov.u32 	%r222, %r1;
	@%p8 bra 	$L__BB571_13;
	setp.eq.s16 	%p9, %rs1, 3;
	add.s32 	%r118, %r36, %r1;
	mul.wide.s32 	%rd27, %r118, 4;
	add.s64 	%rd7, %rd2, %rd27;
	ld.global.u32 	%r119, [%rd7];
	st.shared.u32 	[%r17], %r119;
	mov.u32 	%r222, %r16;
	@%p9 bra 	$L__BB571_13;
	setp.eq.s16 	%p10, %rs1, 0;
	cvt.u64.u32 	%rd28, %r18;
	add.s64 	%rd8, %rd7, %rd28;
	ld.global.u32 	%r120, [%rd8];
	st.shared.u32 	[%r19], %r120;
	mov.u32 	%r222, %r20;
	@%p10 bra 	$L__BB571_13;
	add.s64 	%rd30, %rd8, %rd28;
	ld.global.u32 	%r121, [%rd30];
	add.s32 	%r122, %r19, %r18;
	st.shared.u32 	[%r122], %r121;
	mov.u32 	%r222, %r21;
$L__BB571_13:
	shl.b32 	%r123, %r222, 2;
	mov.u32 	%r124, _ZZ9cuda_gemmIiLi256ELi4ELi1ELi1024ELi8ELi8ELi32ELi1ELi1EEviiiPT_S1_S1_iiE3Ash;
	add.s32 	%r224, %r124, %r123;
	add.s32 	%r223, %r222, %r36;
$L__BB571_14:
	mul.wide.s32 	%rd31, %r223, 4;
	add.s64 	%rd32, %rd4, %rd31;
	add.s64 	%rd33, %rd5, %rd31;
	add.s64 	%rd34, %rd6, %rd31;
	add.s64 	%rd35, %rd2, %rd31;
	ld.global.u32 	%r125, [%rd35];
	st.shared.u32 	[%r224], %r125;
	ld.global.u32 	%r126, [%rd32];
	add.s32 	%r127, %r224, %r18;
	st.shared.u32 	[%r127], %r126;
	ld.global.u32 	%r128, [%rd33];
	add.s32 	%r129, %r224, %r32;
	st.shared.u32 	[%r129], %r128;
	ld.global.u32 	%r130, [%rd34];
	add.s32 	%r131, %r224, %r33;
	st.shared.u32 	[%r131], %r130;
	add.s32 	%r222, %r222, %r18;
	add.s32 	%r224, %r224, %r31;
	add.s32 	%r223, %r223, %r18;
	setp.lt.u32 	%p11, %r222, 1024;
	@%p11 bra 	$L__BB571_14;
	setp.eq.s16 	%p12, %rs1, 2;
	mov.u32 	%r226, %r1;
	@%p12 bra 	$L__BB571_19;
	setp.eq.s16 	%p13, %rs1, 3;
	mov.b32 	%r132, 0;
	st.shared.u32 	[%r22], %r132;
	mov.u32 	%r226, %r16;
	@%p13 bra 	$L__BB571_19;
	setp.eq.s16 	%p14, %rs1, 0;
	mov.b32 	%r133, 0;
	st.shared.u32 	[%r23], %r133;
	mov.u32 	%r226, %r20;
	@%p14 bra 	$L__BB571_19;
	add.s32 	%r134, %r23, %r18;
	mov.b32 	%r135, 0;
	st.shared.u32 	[%r134], %r135;
	mov.u32 	%r226, %r21;
$L__BB571_19:
	shl.b32 	%r136, %r226, 2;
	mov.u32 	%r137, _ZZ9cuda_gemmIiLi256ELi4ELi1ELi1024ELi8ELi8ELi32ELi1ELi1EEviiiPT_S1_S1_iiE3Csh;
	add.s32 	%r138, %r137, %r136;
	mov.b32 	%r139, 0;
	st.shared.u32 	[%r138], %r139;
	add.s32 	%r140, %r138, %r18;
	st.shared.u32 	[%r140], %r139;
	add.s32 	%r141, %r140, %r18;
	st.shared.u32 	[%r141], %r139;
	add.s32 	%r142, %r141, %r18;
	st.shared.u32 	[%r142], %r139;
	add.s32 	%r226, %r18, %r226;
	setp.lt.u32 	%p15, %r226, 1024;
	@%p15 bra 	$L__BB571_19;
	shr.u32 	%r228, %r1, 7;
	bar.sync 	0;
	shl.b32 	%r143, %r1, 3;
	and.b32  	%r144, %r143, 1016;
	or.b32  	%r145, %r144, %r15;
	shl.b32 	%r146, %r145, 2;
	mov.u32 	%r147, _ZZ9cuda_gemmIiLi256ELi4ELi1ELi1024ELi8ELi8ELi32ELi1ELi1EEviiiPT_S1_S1_iiE3Ash;
	add.s32 	%r148, %r147, %r146;
	ld.shared.u32 	%r50, [%r148];
	or.b32  	%r149, %r144, %r24;
	shl.b32 	%r150, %r149, 2;
	add.s32 	%r151, %r147, %r150;
	ld.shared.u32 	%r51, [%r151];
	or.b32  	%r152, %r144, %r25;
	shl.b32 	%r153, %r152, 2;
	add.s32 	%r154, %r147, %r153;
	ld.shared.u32 	%r52, [%r154];
	or.b32  	%r155, %r144, %r26;
	shl.b32 	%r156, %r155, 2;
	add.s32 	%r157, %r147, %r156;
	ld.shared.u32 	%r53, [%r157];
	or.b32  	%r158, %r144, %r27;
	shl.b32 	%r159, %r158, 2;
	add.s32 	%r160, %r147, %r159;
	ld.shared.u32 	%r54, [%r160];
	or.b32  	%r161, %r144, %r28;
	shl.b32 	%r162, %r161, 2;
	add.s32 	%r163, %r147, %r162;
	ld.shared.u32 	%r55, [%r163];
	or.b32  	%r164, %r144, %r29;
	shl.b32 	%r165, %r164, 2;
	add.s32 	%r166, %r147, %r165;
	ld.shared.u32 	%r56, [%r166];
	or.b32  	%r167, %r144, %r30;
	shl.b32 	%r168, %r167, 2;
	add.s32 	%r169, %r147, %r168;
	ld.shared.u32 	%r57, [%r169];
$L__BB571_21:
	shl.b32 	%r170, %r15, 2;
	mov.u32 	%r171, _ZZ9cuda_gemmIiLi256ELi4ELi1ELi1024ELi8ELi8ELi32ELi1ELi1EEviiiPT_S1_S1_iiE11kron_fac_sh;
	add.s32 	%r172, %r171, %r170;
	mad.lo.s32 	%r173, %r228, 36, %r172;
	ld.shared.u32 	%r174, [%r173];
	shfl.sync.idx.b32	%r175|%p16, %r174, %r15, 6175, -1;
	mul.lo.s32 	%r176, %r175, %r50;
	shfl.sync.idx.b32	%r177|%p17, %r174, %r24, 6175, -1;
	mad.lo.s32 	%r178, %r177, %r51, %r176;
	shfl.sync.idx.b32	%r179|%p18, %r174, %r25, 6175, -1;
	mad.lo.s32 	%r180, %r179, %r52, %r178;
	shfl.sync.idx.b32	%r181|%p19, %r174, %r26, 6175, -1;
	mad.lo.s32 	%r182, %r181, %r53, %r180;
	shfl.sync.idx.b32	%r183|%p20, %r174, %r27, 6175, -1;
	mad.lo.s32 	%r184, %r183, %r54, %r182;
	shfl.sync.idx.b32	%r185|%p21, %r174, %r28, 6175, -1;
	mad.lo.s32 	%r186, %r185, %r55, %r184;
	shfl.sync.idx.b32	%r187|%p22, %r174, %r29, 6175, -1;
	mad.lo.s32 	%r188, %r187, %r56, %r186;
	shfl.sync.idx.b32	%r189|%p23, %r174, %r30, 6175, -1;
	mad.lo.s32 	%r190, %r189, %r57, %r188;
	shl.b32 	%r191, %r228, 9;
	shl.b32 	%r192, %r1, 2;
	and.b32  	%r193, %r192, 508;
	or.b32  	%r194, %r191, %r193;
	mov.u32 	%r195, _ZZ9cuda_gemmIiLi256ELi4ELi1ELi1024ELi8ELi8ELi32ELi1ELi1EEviiiPT_S1_S1_iiE3Csh;
	add.s32 	%r196, %r195, %r194;
	ld.shared.u32 	%r197, [%r196];
	add.s32 	%r198, %r197, %r190;
	st.shared.u32 	[%r196], %r198;
	add.s32 	%r228, %r228, %r34;
	setp.lt.u32 	%p24, %r228, 8;
	@%p24 bra 	$L__BB571_21;
	setp.eq.s16 	%p25, %rs1, 2;
	bar.sync 	0;
	mov.u32 	%r229, %r1;
	@%p25 bra 	$L__BB571_26;
	setp.eq.s16 	%p26, %rs1, 3;
	shl.b32 	%r199, %r221, 10;
	or.b32  	%r200, %r199, %r1;
	ld.shared.u32 	%r201, [%r22];
	mul.wide.s32 	%rd36, %r200, 4;
	add.s64 	%rd9, %rd3, %rd36;
	st.global.u32 	[%rd9], %r201;
	mov.u32 	%r229, %r16;
	@%p26 bra 	$L__BB571_26;
	cvt.u64.u32 	%rd37, %r18;
	setp.eq.s16 	%p27, %rs1, 0;
	ld.shared.u32 	%r202, [%r23];
	add.s64 	%rd10, %rd9, %rd37;
	st.global.u32 	[%rd10], %r202;
	mov.u32 	%r229, %r20;
	@%p27 bra 	$L__BB571_26;
	add.s32 	%r203, %r23, %r18;
	ld.shared.u32 	%r204, [%r203];
	add.s64 	%rd39, %rd10, %rd37;
	st.global.u32 	[%rd39], %r204;
	mov.u32 	%r229, %r21;
$L__BB571_26:
	shl.b32 	%r205, %r221, 10;
	add.s32 	%r206, %r205, %r229;
	shl.b32 	%r207, %r229, 2;
	add.s32 	%r209, %r195, %r207;
	ld.shared.u32 	%r210, [%r209];
	mul.wide.s32 	%rd41, %r206, 4;
	add.s64 	%rd42, %rd3, %rd41;
	st.global.u32 	[%rd42], %r210;
	add.s32 	%r211, %r209, %r18;
	ld.shared.u32 	%r212, [%r211];
	add.s64 	%rd43, %rd42, %rd40;
	st.global.u32 	[%rd43], %r212;
	add.s32 	%r213, %r211, %r18;
	ld.shared.u32 	%r214, [%r213];
	add.s64 	%rd44, %rd43, %rd40;
	st.global.u32 	[%rd44], %r214;
	add.s32 	%r215, %r213, %r18;
	ld.shared.u32 	%r216, [%r215];
	add.s64 	%rd45, %rd44, %rd40;
	st.global.u32 	[%rd45], %r216;
	add.s32 	%r229, %r18, %r229;
	setp.lt.u32 	%p28, %r229, 1024;
	@%p28 bra 	$L__BB571_26;
	add.s32 	%r221, %r221, %r13;
	setp.lt.u32 	%p29, %r221, %r14;
	@%p29 bra 	$L__BB571_9;
$L__BB571_28:
	ret;

}
	// .globl	_Z9cuda_gemmIiLi256ELi4ELi1ELi1024ELi16ELi16ELi32ELi0ELi0EEviiiPT_S1_S1_ii
.visible .entry _Z9cuda_gemmIiLi256ELi4ELi1ELi1024ELi16ELi16ELi32ELi0ELi0EEviiiPT_S1_S1_ii(
	.param .u32 _Z9cuda_gemmIiLi256ELi4ELi1ELi1024ELi16ELi16ELi32ELi0ELi0EEviiiPT_S1_S1_ii_param_0,
	.param .u32 _Z9cuda_gemmIiLi256ELi4ELi1ELi1024ELi16ELi16ELi32ELi0ELi0EEviiiPT_S1_S1_ii_param_1,
	.param .u32 _Z9cuda_gemmIiLi256ELi4ELi1ELi1024ELi16ELi16ELi32ELi0ELi0EEviiiPT_S1_S1_ii_param_2,
	.param .u64 .ptr .align 1 _Z9cuda_gemmIiLi256ELi4ELi1ELi1024ELi16ELi16ELi32ELi0ELi0EEviiiPT_S1_S1_ii_param_3,
	.param .u64 .ptr .align 1 _Z9cuda_gemmIiLi256ELi4ELi1ELi1024ELi16ELi16ELi32ELi0ELi0EEviiiPT_S1_S1_ii_param_4,
	.param .u64 .ptr .align 1 _Z9cuda_gemmIiLi256ELi4ELi1ELi1024ELi16ELi16ELi32ELi0ELi0EEviiiPT_S1_S1_ii_param_5,
	.param .u32 _Z9cuda_gemmIiLi256ELi4ELi1ELi1024ELi16ELi16ELi32ELi0ELi0EEviiiPT_S1_S1_ii_param_6,
	.param .u32 _Z9cuda_gemmIiLi256ELi4ELi1ELi1024ELi16ELi16ELi32ELi0ELi0EEviiiPT_S1_S1_ii_param_7
)
.maxntid 256
{
	.reg .pred 	%p<193>;
	.reg .b16 	%rs<6>;
	.reg .b32 	%r<1082>;
	.reg .b64 	%rd<40>;
	// demoted variable
	.shared .align 128 .b8 _ZZ9cuda_gemmIiLi256ELi4ELi1ELi1024ELi16ELi16ELi32ELi0ELi0EEviiiPT_S1_S1_iiE11kron_fac_sh[1088];
	// demoted variable
	.shared .align 128 .b8 _ZZ9cuda_gemmIiLi256ELi4ELi1ELi1024ELi16ELi16ELi32ELi0ELi0EEviiiPT_S1_S1_iiE3Ash[4096];
	// demoted variable
	.shared .align 128 .b8 _ZZ9cuda_gemmIiLi256ELi4ELi1ELi1024ELi16ELi16ELi32ELi0ELi0EEviiiPT_S1_S1_iiE3Csh[4096];
	ld.param.u32 	%r367, [_Z9cuda_gemmIiLi256ELi4ELi1ELi1024ELi16ELi16ELi32ELi0ELi0EEviiiPT_S1_S1_ii_param_2];
	ld.param.u64 	%rd10, [_Z9cuda_gemmIiLi256ELi4ELi1ELi1024ELi16ELi16ELi32ELi0ELi0EEviiiPT_S1_S1_ii_param_3];
	ld.param.u64 	%rd9, [_Z9cuda_gemmIiLi256ELi4ELi1ELi1024ELi16ELi16ELi32ELi0ELi0EEviiiPT_S1_S1_ii_param_4];
	ld.param.u64 	%rd11, [_Z9cuda_gemmIiLi256ELi4ELi1ELi1024ELi16ELi16ELi32ELi0ELi0EEviiiPT_S1_S1_ii_param_5];
	ld.param.u32 	%r368, [_Z9cuda_gemmIiLi256ELi4ELi1ELi1024ELi16ELi16ELi32ELi0ELi0EEviiiPT_S1_S1_ii_param_6];
	ld.param.u32 	%r369, [_Z9cuda_gemmIiLi256ELi4ELi1ELi1024ELi16ELi16ELi32ELi0ELi0EEviiiPT_S1_S1_ii_param_7];
	cvta.to.global.u64 	%rd1, %rd10;
	cvta.to.global.u64 	%rd2, %rd11;
	mov.u32 	%r1, %tid.x;
	and.b32  	%r2, %r1, 31;
	setp.lt.s32 	%p1, %r369, 16;
	shr.u32 	%r3, %r369, 4;
	selp.b32 	%r4, 1, %r3, %p1;
	mul.lo.s32 	%r5, %r369, %r368;
	setp.ge.u32 	%p2, %r1, %r5;
	@%p2 bra 	$L__BB572_3;
	mov.u32 	%r6, %ntid.x;
	cvta.to.global.u64 	%rd3, %rd9;
	mov.u32 	%r888, %r1;
$L__BB572_2:
	mul.wide.u32 	%rd12, %r888, 4;
	add.s64 	%rd13, %rd3, %rd12;
	ld.global.u32 	%r370, [%rd13];
	rem.u32 	%r371, %r888, %r368;
	mov.u32 	%r372, _ZZ9cuda_gemmIiLi256ELi4ELi1ELi1024ELi16ELi16ELi32ELi0ELi0EEviiiPT_S1_S1_iiE11kron_fac_sh;
	mad.lo.s32 	%r373, %r371, 68, %r372;
	div.u32 	%r374, %r888, %r369;
	shl.b32 	%r375, %r374, 2;
	add.s32 	%r376, %r373, %r375;
	st.shared.u32 	[%r376], %r370;
	add.s32 	%r888, %r888, %r6;
	setp.lt.u32 	%p3, %r888, %r5;
	@%p3 bra 	$L__BB572_2;
$L__BB572_3:
	div.s32 	%r9, 1024, %r369;
	mul.lo.s32 	%r377, %r9, %r4;
	min.s32 	%r10, %r377, 256;
	div.u32 	%r12, %r1, %r10;
	mul.lo.s32 	%r378, %r12, %r10;
	sub.s32 	%r379, %r1, %r378;
	div.u32 	%r11, %r379, %r4;
	mov.u32 	%r13, %ntid.x;
	div.u32 	%r14, %r13, %r10;
	mov.u32 	%r905, %ctaid.y;
	mov.u32 	%r380, %nctaid.y;
	shl.b32 	%r381, %r380, 2;
	setp.ge.u32 	%p4, %r905, %r381;
	@%p4 bra 	$L__BB572_236;
	mov.u32 	%r383, %ctaid.x;
	shl.b32 	%r16, %r383, 10;
	and.b32  	%r17, %r11, 15;
	rem.u32 	%r384, %r1, %r4;
	shl.b32 	%r18, %r384, 4;
	min.s32 	%r19, %r368, 16;
	shl.b32 	%r385, %r369, 8;
	sub.s32 	%r20, 8223, %r385;
	shl.b32 	%r386, %r4, 8;
	sub.s32 	%r21, 8223, %r386;
	add.s32 	%r22, %r1, %r13;
	cvt.u16.u32 	%rs2, %r22;
	xor.b16  	%rs3, %rs2, 1023;
	cvt.u16.u32 	%rs4, %r13;
	div.u16 	%rs5, %rs3, %rs4;
	and.b16  	%rs1, %rs5, 3;
	shl.b32 	%r23, %r13, 2;
	add.s32 	%r24, %r22, %r13;
	add.s32 	%r387, %r11, 1;
	and.b32  	%r25, %r387, 15;
	add.s32 	%r388, %r11, 3;
	and.b32  	%r26, %r388, 15;
	setp.lt.s32 	%p5, %r17, %r369;
	selp.b32 	%r389, 0, %r369, %p5;
	sub.s32 	%r27, %r17, %r389;
	add.s32 	%r390, %r17, 1;
	setp.lt.s32 	%p6, %r390, %r369;
	selp.b32 	%r391, 0, %r369, %p6;
	sub.s32 	%r28, %r390, %r391;
	add.s32 	%r392, %r17, 2;
	setp.lt.s32 	%p7, %r392, %r369;
	selp.b32 	%r393, 0, %r369, %p7;
	sub.s32 	%r29, %r392, %r393;
	add.s32 	%r394, %r17, 3;
	setp.lt.s32 	%p8, %r394, %r369;
	selp.b32 	%r395, 0, %r369, %p8;
	sub.s32 	%r30, %r394, %r395;
	add.s32 	%r396, %r17, 4;
	setp.lt.s32 	%p9, %r396, %r369;
	selp.b32 	%r397, 0, %r369, %p9;
	sub.s32 	%r31, %r396, %r397;
	add.s32 	%r398, %r17, 5;
	setp.lt.s32 	%p10, %r398, %r369;
	selp.b32 	%r399, 0, %r369, %p10;
	sub.s32 	%r32, %r398, %r399;
	add.s32 	%r400, %r17, 6;
	setp.lt.s32 	%p11, %r400, %r369;
	selp.b32 	%r401, 0, %r369, %p11;
	sub.s32 	%r33, %r400, %r401;
	add.s32 	%r402, %r17, 7;
	setp.lt.s32 	%p12, %r402, %r369;
	selp.b32 	%r403, 0, %r369, %p12;
	sub.s32 	%r34, %r402, %r403;
	add.s32 	%r404, %r17, 8;
	setp.lt.s32 	%p13, %r404, %r369;
	selp.b32 	%r405, 0, %r369, %p13;
	sub.s32 	%r35, %r404, %r405;
	add.s32 	%r406, %r17, 9;
	setp.lt.s32 	%p14, %r406, %r369;
	selp.b32 	%r407, 0, %r369, %p14;
	sub.s32 	%r36, %r406, %r407;
	add.s32 	%r408, %r17, 10;
	setp.lt.s32 	%p15, %r408, %r369;
	selp.b32 	%r409, 0, %r369, %p15;
	sub.s32 	%r37, %r408, %r409;
	add.s32 	%r410, %r17, 11;
	setp.lt.s32 	%p16, %r410, %r369;
	selp.b32 	%r411, 0, %r369, %p16;
	sub.s32 	%r38, %r410, %r411;
	add.s32 	%r412, %r17, 12;
	setp.lt.s32 	%p17, %r412, %r369;
	selp.b32 	%r413, 0, %r369, %p17;
	sub.s32 	%r39, %r412, %r413;
	add.s32 	%r414, %r17, 13;
	setp.lt.s32 	%p18, %r414, %r369;
	selp.b32 	%r415, 0, %r369, %p18;
	sub.s32 	%r40, %r414, %r415;
	add.s32 	%r416, %r17, 14;
	setp.lt.s32 	%p19, %r416, %r369;
	selp.b32 	%r417, 0, %r369, %p19;
	sub.s32 	%r41, %r416, %r417;
	add.s32 	%r418, %r17, 15;
	setp.lt.s32 	%p20, %r418, %r369;
	selp.b32 	%r419, 0, %r369, %p20;
	sub.s32 	%r42, %r418, %r419;
	mul.wide.u32 	%rd14, %r13, 4;
	add.s64 	%rd4, %rd1, %rd14;
	mul.wide.u32 	%rd15, %r13, 8;
	add.s64 	%rd5, %rd1, %rd15;
	mul.wide.u32 	%rd16, %r13, 12;
	add.s64 	%rd6, %rd1, %rd16;
	cvt.u64.u32 	%rd18, %r23;
$L__BB572_5:
	setp.eq.s16 	%p21, %rs1, 2;
	mul.lo.s32 	%r60, %r905, %r367;
	mov.u32 	%r906, %r1;
	@%p21 bra 	$L__BB572_9;
	setp.eq.s16 	%p22, %rs1, 3;
	add.s32 	%r420, %r60, %r16;
	add.s32 	%r421, %r420, %r1;
	mul.wide.s32 	%rd17, %r421, 4;
	add.s64 	%rd7, %rd1, %rd17;
	ld.global.u32 	%r422, [%rd7];
	shl.b32 	%r423, %r1, 2;
	mov.u32 	%r424, _ZZ9cuda_gemmIiLi256ELi4ELi1ELi1024ELi16ELi16ELi32ELi0ELi0EEviiiPT_S1_S1_iiE3Ash;
	add.s32 	%r425, %r424, %r423;
	st.shared.u32 	[%r425], %r422;
	mov.u32 	%r906, %r22;
	@%p22 bra 	$L__BB572_9;
	setp.eq.s16 	%p23, %rs1, 0;
	add.s64 	%rd8, %rd7, %rd18;
	ld.global.u32 	%r426, [%rd8];
	add.s32 	%r430, %r425, %r23;
	st.shared.u32 	[%r430], %r426;
	mov.u32 	%r906, %r24;
	@%p23 bra 	$L__BB572_9;
	add.s32 	%r906, %r24, %r13;
	add.s64 	%rd20, %rd8, %rd18;
	ld.global.u32 	%r431, [%rd20];
	add.s32 	%r436, %r430, %r23;
	st.shared.u32 	[%r436], %r431;
$L__BB572_9:
	shl.b32 	%r437, %r906, 2;
	mov.u32 	%r438, _ZZ9cuda_gemmIiLi256ELi4ELi1ELi1024ELi16ELi16ELi32ELi0ELi0EEviiiPT_S1_S1_iiE3Ash;
	add.s32 	%r908, %r438, %r437;
	add.s32 	%r439, %r16, %r906;
	add.s32 	%r907, %r439, %r60;
$L__BB572_10:
	mul.wide.s32 	%rd21, %r907, 4;
	add.s64 	%rd22, %rd4, %rd21;
	add.s64 	%rd23, %rd5, %rd21;
	add.s64 	%rd24, %rd6, %rd21;
	add.s64 	%rd25, %rd1, %rd21;
	ld.global.u32 	%r440, [%rd25];
	st.shared.u32 	[%r908], %r440;
	ld.global.u32 	%r441, [%rd22];
	add.s32 	%r442, %r908, %r23;
	st.shared.u32 	[%r442], %r441;
	ld.global.u32 	%r443, [%rd23];
	shl.b32 	%r444, %r13, 3;
	add.s32 	%r445, %r908, %r444;
	st.shared.u32 	[%r445], %r443;
	ld.global.u32 	%r446, [%rd24];
	mad.lo.s32 	%r447, %r13, 12, %r908;
	st.shared.u32 	[%r447], %r446;
	add.s32 	%r906, %r906, %r23;
	shl.b32 	%r448, %r13, 4;
	add.s32 	%r908, %r908, %r448;
	add.s32 	%r907, %r907, %r23;
	setp.lt.u32 	%p24, %r906, 1024;
	@%p24 bra 	$L__BB572_10;
	mov.u32 	%r910, %r1;
	@%p21 bra 	$L__BB572_15;
	setp.eq.s16 	%p26, %rs1, 3;
	shl.b32 	%r449, %r1, 2;
	mov.u32 	%r450, _ZZ9cuda_gemmIiLi256ELi4ELi1ELi1024ELi16ELi16ELi32ELi0ELi0EEviiiPT_S1_S1_iiE3Csh;
	add.s32 	%r451, %r450, %r449;
	mov.b32 	%r452, 0;
	st.shared.u32 	[%r451], %r452;
	mov.u32 	%r910, %r22;
	@%p26 bra 	$L__BB572_15;
	setp.eq.s16 	%p27, %rs1, 0;
	add.s32 	%r456, %r451, %r23;
	mov.b32 	%r457, 0;
	st.shared.u32 	[%r456], %r457;
	mov.u32 	%r910, %r24;
	@%p27 bra 	$L__BB572_15;
	add.s32 	%r910, %r24, %r13;
	add.s32 	%r462, %r456, %r23;
	mov.b32 	%r463, 0;
	st.shared.u32 	[%r462], %r463;
$L__BB572_15:
	shl.b32 	%r464, %r910, 2;
	mov.u32 	%r465, _ZZ9cuda_gemmIiLi256ELi4ELi1ELi1024ELi16ELi16ELi32ELi0ELi0EEviiiPT_S1_S1_iiE3Csh;
	add.s32 	%r466, %r465, %r464;
	mov.b32 	%r467, 0;
	st.shared.u32 	[%r466], %r467;
	add.s32 	%r468, %r466, %r23;
	st.shared.u32 	[%r468], %r467;
	add.s32 	%r469, %r468, %r23;
	st.shared.u32 	[%r469], %r467;
	add.s32 	%r470, %r469, %r23;
	st.shared.u32 	[%r470], %r467;
	add.s32 	%r910, %r23, %r910;
	setp.lt.u32 	%p28, %r910, 1024;
	@%p28 bra 	$L__BB572_15;
	setp.lt.s32 	%p29, %r9, 1;
	bar.sync 	0;
	@%p29 bra 	$L__BB572_230;
	setp.ne.s32 	%p30, %r4, 1;
	@%p30 bra 	$L__BB572_87;
	mov.b32 	%r928, 0;
$L__BB572_19:
	setp.lt.s32 	%p137, %r369, 1;
	add.s32 	%r92, %r928, %r11;
	mad.lo.s32 	%r93, %r92, %r369, %r18;
	@%p137 bra 	$L__BB572_21;
	add.s32 	%r704, %r93, %r17;
	shl.b32 	%r705, %r704, 2;
	mov.u32 	%r706, _ZZ9cuda_gemmIiLi256ELi4ELi1ELi1024ELi16ELi16ELi32ELi0ELi0EEviiiPT_S1_S1_iiE3Ash;
	add.s32 	%r707, %r706, %r705;
	ld.shared.u32 	%r1079, [%r707];
$L__BB572_21:
	setp.lt.s32 	%p138, %r369, 2;
	@%p138 bra 	$L__BB572_23;
	add.s32 	%r708, %r93, %r25;
	shl.b32 	%r709, %r708, 2;
	mov.u32 	%r710, _ZZ9cuda_gemmIiLi256ELi4ELi1ELi1024ELi16ELi16ELi32ELi0ELi0EEviiiPT_S1_S1_iiE3Ash;
	add.s32 	%r711, %r710, %r709;
	ld.shared.u32 	%r1078, [%r711];
$L__BB572_23:
	setp.lt.s32 	%p139, %r369, 3;
	@%p139 bra 	$L__BB572_25;
	add.s32 	%r712, %r11, 2;
	and.b32  	%r713, %r712, 15;
	add.s32 	%r714, %r93, %r713;
	shl.b32 	%r715, %r714, 2;
	mov.u32 	%r716, _ZZ9cuda_gemmIiLi256ELi4ELi1ELi1024ELi16ELi16ELi32ELi0ELi0EEviiiPT_S1_S1_iiE3Ash;
	add.s32 	%r717, %r716, %r715;
	ld.shared.u32 	%r1077, [%r717];
$L__BB572_25:
	setp.lt.s32 	%p140, %r369, 4;
	@%p140 bra 	$L__BB572_27;
	add.s32 	%r718, %r93, %r26;
	shl.b32 	%r719, %r718, 2;
	mov.u32 	%r720, _ZZ9cuda_gemmIiLi256ELi4ELi1ELi1024ELi16ELi16ELi32ELi0ELi0EEviiiPT_S1_S1_iiE3Ash;
	add.s32 	%r721, %r720, %r719;
	ld.shared.u32 	%r1076, [%r721];
$L__BB572_27:
	setp.lt.s32 	%p141, %r369, 5;
	@%p141 bra 	$L__BB572_29;
	add.s32 	%r722, %r11, 4;
	and.b32  	%r723, %r722, 15;
	add.s32 	%r724, %r93, %r723;
	shl.b32 	%r725, %r724, 2;
	mov.u32 	%r726, _ZZ9cuda_gemmIiLi256ELi4ELi1ELi1024ELi16ELi16ELi32ELi0ELi0EEviiiPT_S1_S1_iiE3Ash;
	add.s32 	%r727, %r726, %r725;
	ld.shared.u32 	%r1075, [%r727];
$L__BB572_29:
	setp.lt.s32 	%p142, %r369, 6;
	@%p142 bra 	$L__BB572_31;
	add.s32 	%r728, %r11, 5;
	and.b32  	%r729, %r728, 15;
	add.s32 	%r730, %r93, %r729;
	shl.b32 	%r731, %r730, 2;
	mov.u32 	%r732, _ZZ9cuda_gemmIiLi256ELi4ELi1ELi1024ELi16ELi16ELi32ELi0ELi0EEviiiPT_S1_S1_iiE3Ash;
	add.s32 	%r733, %r732, %r731;
	ld.shared.u32 	%r1074, [%r733];
$L__BB572_31:
	setp.lt.s32 	%p143, %r369, 7;
	@%p143 bra 	$L__BB572_33;
	add.s32 	%r734, %r11, 6;
	and.b32  	%r735, %r734, 15;
	add.s32 	%r736, %r93, %r735;
	shl.b32 	%r737, %r736, 2;
	mov.u32 	%r738, _ZZ9cuda_gemmIiLi256ELi4ELi1ELi1024ELi16ELi16ELi32ELi0ELi0EEviiiPT_S1_S1_iiE3Ash;
	add.s32 	%r739, %r738, %r737;
	ld.shared.u32 	%r1073, [%r739];
$L__BB572_33:
	setp.lt.s32 	%p144, %r369, 8;
	@%p144 bra 	$L__BB572_35;
	add.s32 	%r740, %r11, 7;
	and.b32  	%r741, %r740, 15;
	add.s32 	%r742, %r93, %r741;
	shl.b32 	%r743, %r742, 2;
	mov.u32 	%r744, _ZZ9cuda_gemmIiLi256ELi4ELi1ELi1024ELi16ELi16ELi32ELi0ELi0EEviiiPT_S1_S1_iiE3Ash;
	add.s32 	%r745, %r744, %r743;
	ld.shared.u32 	%r1072, [%r745];
$L__BB572_35:
	setp.lt.s32 	%p145, %r369, 9;
	@%p145 bra 	$L__BB572_37;
	xor.b32  	%r746, %r17, 8;
	add.s32 	%r747, %r93, %r746;
	shl.b32 	%r748, %r747, 2;
	mov.u32 	%r749, _ZZ9cuda_gemmIiLi256ELi4ELi1ELi1024ELi16ELi16ELi32ELi0ELi0EEviiiPT_S1_S1_iiE3Ash;
	add.s32 	%r750, %r749, %r748;
	ld.shared.u32 	%r1071, [%r750];
$L__BB572_37:
	setp.lt.s32 	%p146, %r369, 10;
	@%p146 bra 	$L__BB572_39;
	add.s32 	%r751, %r11, 9;
	and.b32  	%r752, %r751, 15;
	add.s32 	%r753, %r93, %r752;
	shl.b32 	%r754, %r753, 2;
	mov.u32 	%r755, _ZZ9cuda_gemmIiLi256ELi4ELi1ELi1024ELi16ELi16ELi32ELi0ELi0EEviiiPT_S1_S1_iiE3Ash;
	add.s32 	%r756, %r755, %r754;
	ld.shared.u32 	%r1070, [%r756];
$L__BB572_39:
	setp.lt.s32 	%p147, %r369, 11;
	@%p147 bra 	$L__BB572_41;
	add.s32 	%r757, %r11, 10;
	and.b32  	%r758, %r757, 15;
	add.s32 	%r759, %r93, %r758;
	shl.b32 	%r760, %r759, 2;
	mov.u32 	%r761, _ZZ9cuda_gemmIiLi256ELi4ELi1ELi1024ELi16ELi16ELi32ELi0ELi0EEviiiPT_S1_S1_iiE3Ash;
	add.s32 	%r762, %r761, %r760;
	ld.shared.u32 	%r1069, [%r762];
$L__BB572_41:
	setp.lt.s32 	%p148, %r369, 12;
	@%p148 bra 	$L__BB572_43;
	add.s32 	%r763, %r11, 11;
	and.b32  	%r764, %r763, 15;
	add.s32 	%r765, %r93, %r764;
	shl.b32 	%r766, %r765, 2;
	mov.u32 	%r767, _ZZ9cuda_gemmIiLi256ELi4ELi1ELi1024ELi16ELi16ELi32ELi0ELi0EEviiiPT_S1_S1_iiE3Ash;
	add.s32 	%r768, %r767, %r766;
	ld.shared.u32 	%r1068, [%r768];
$L__BB572_43:
	setp.lt.s32 	%p149, %r369, 13;
	@%p149 bra 	$L__BB572_45;
	add.s32 	%r769, %r11, 12;
	and.b32  	%r770, %r769, 15;
	add.s32 	%r771, %r93, %r770;
	shl.b32 	%r772, %r771, 2;
	mov.u32 	%r773, _ZZ9cuda_gemmIiLi256ELi4ELi1ELi1024ELi16ELi16ELi32ELi0ELi0EEviiiPT_S1_S1_iiE3Ash;
	add.s32 	%r774, %r773, %r772;
	ld.shared.u32 	%r1067, [%r774];
$L__BB572_45:
	setp.lt.s32 	%p150, %r369, 14;
	@%p150 bra 	$L__BB572_47;
	add.s32 	%r775, %r11, 13;
	and.b32  	%r776, %r775, 15;
	add.s32 	%r777, %r93, %r776;
	shl.b32 	%r778, %r777, 2;
	mov.u32 	%r779, _ZZ9cuda_gemmIiLi256ELi4ELi1ELi1024ELi16ELi16ELi32ELi0ELi0EEviiiPT_S1_S1_iiE3Ash;
	add.s32 	%r780, %r779, %r778;
	ld.shared.u32 	%r1066, [%r780];
$L__BB572_47:
	setp.lt.s32 	%p151, %r369, 15;
	@%p151 bra 	$L__BB572_49;
	add.s32 	%r781, %r11, 14;
	and.b32  	%r782, %r781, 15;
	add.s32 	%r783, %r93, %r782;
	shl.b32 	%r784, %r783, 2;
	mov.u32 	%r785, _ZZ9cuda_gemmIiLi256ELi4ELi1ELi1024ELi16ELi16ELi32ELi0ELi0EEviiiPT_S1_S1_iiE3Ash;
	add.s32 	%r786, %r785, %r784;
	ld.shared.u32 	%r1065, [%r786];
$L__BB572_49:
	setp.lt.s32 	%p152, %r369, 16;
	@%p152 bra 	$L__BB572_51;
	add.s32 	%r787, %r11, -1;
	and.b32  	%r788, %r787, 15;
	add.s32 	%r789, %r93, %r788;
	shl.b32 	%r790, %r789, 2;
	mov.u32 	%r791, _ZZ9cuda_gemmIiLi256ELi4ELi1ELi1024ELi16ELi16ELi32ELi0ELi0EEviiiPT_S1_S1_iiE3Ash;
	add.s32 	%r792, %r791, %r790;
	ld.shared.u32 	%r1064, [%r792];
$L__BB572_51:
	setp.lt.s32 	%p153, %r12, %r19;
	@%p153 bra 	$L__BB572_53;
$L__BB572_52:
	add.s32 	%r928, %r928, %r10;
	setp.lt.s32 	%p187, %r928, %r9;
	@%p187 bra 	$L__BB572_19;
	bra.uni 	$L__BB572_230;
$L__BB572_53:
	rem.s32 	%r793, %r2, %r369;
	shl.b32 	%r794, %r793, 2;
	mov.u32 	%r795, _ZZ9cuda_gemmIiLi256ELi4ELi1ELi1024ELi16ELi16ELi32ELi0ELi0EEviiiPT_S1_S1_iiE11kron_fac_sh;
	add.s32 	%r127, %r795, %r794;
	mov.u32 	%r945, %r12;
$L__BB572_54:
	mad.lo.s32 	%r797, %r945, 68, %r127;
	ld.shared.u32 	%r129, [%r797];
	mov.b32 	%r947, 0;
	@%p137 bra 	$L__BB572_56;
	shfl.sync.idx.b32	%r798|%p155, %r129, %r27, %r20, -1;
	mul.lo.s32 	%r947, %r798, %r1079;
$L__BB572_56:
	@%p138 bra 	$L__BB572_58;
	shfl.sync.idx.b32	%r799|%p157, %r129, %r28, %r20, -1;
	mad.lo.s32 	%r947, %r799, %r1078, %r947;
$L__BB572_58:
	@%p139 bra 	$L__BB572_60;
	shfl.sync.idx.b32	%r800|%p159, %r129, %r29, %r20, -1;
	mad.lo.s32 	%r947, %r800, %r1077, %r947;
$L__BB572_60:
	@%p140 bra 	$L__BB572_62;
	shfl.sync.idx.b32	%r801|%p161, %r129, %r30, %r20, -1;
	mad.lo.s32 	%r947, %r801, %r1076, %r947;
$L__BB572_62:
	@%p141 bra 	$L__BB572_64;
	shfl.sync.idx.b32	%r802|%p163, %r129, %r31, %r20, -1;
	mad.lo.s32 	%r947, %r802, %r1075, %r947;
$L__BB572_64:
	setp.lt.s32 	%p164, %r369, 6;
	@%p164 bra 	$L__BB572_66;
	shfl.sync.idx.b32	%r803|%p165, %r129, %r32, %r20, -1;
	mad.lo.s32 	%r947, %r803, %r1074, %r947;
$L__BB572_66:
	setp.lt.s32 	%p166, %r369, 7;
	@%p166 bra 	$L__BB572_68;
	shfl.sync.idx.b32	%r804|%p167, %r129, %r33, %r20, -1;
	mad.lo.s32 	%r947, %r804, %r1073, %r947;
$L__BB572_68:
	setp.lt.s32 	%p168, %r369, 8;
	@%p168 bra 	$L__BB572_70;
	shfl.sync.idx.b32	%r805|%p169, %r129, %r34, %r20, -1;
	mad.lo.s32 	%r947, %r805, %r1072, %r947;
$L__BB572_70:
	setp.lt.s32 	%p170, %r369, 9;
	@%p170 bra 	$L__BB572_72;
	shfl.sync.idx.b32	%r806|%p171, %r129, %r35, %r20, -1;
	mad.lo.s32 	%r947, %r806, %r1071, %r947;
$L__BB572_72:
	setp.lt.s32 	%p172, %r369, 10;
	@%p172 bra 	$L__BB572_74;
	shfl.sync.idx.b32	%r807|%p173, %r129, %r36, %r20, -1;
	mad.lo.s32 	%r947, %r807, %r1070, %r947;
$L__BB572_74:
	setp.lt.s32 	%p174, %r369, 11;
	@%p174 bra 	$L__BB572_76;
	shfl.sync.idx.b32	%r808|%p175, %r129, %r37, %r20, -1;
	mad.lo.s32 	%r947, %r808, %r1069, %r947;
$L__BB572_76:
	setp.lt.s32 	%p176, %r369, 12;
	@%p176 bra 	$L__BB572_78;
	shfl.sync.idx.b32	%r809|%p177, %r129, %r38, %r20, -1;
	mad.lo.s32 	%r947, %r809, %r1068, %r947;
$L__BB572_78:
	setp.lt.s32 	%p178, %r369, 13;
	@%p178 bra 	$L__BB572_80;
	shfl.sync.idx.b32	%r810|%p179, %r129, %r39, %r20, -1;
	mad.lo.s32 	%r947, %r810, %r1067, %r947;
$L__BB572_80:
	setp.lt.s32 	%p180, %r369, 14;
	@%p180 bra 	$L__BB572_82;
	shfl.sync.idx.b32	%r811|%p181, %r129, %r40, %r20, -1;
	mad.lo.s32 	%r947, %r811, %r1066, %r947;
$L__BB572_82:
	setp.lt.s32 	%p182, %r369, 15;
	@%p182 bra 	$L__BB572_84;
	shfl.sync.idx.b32	%r812|%p183, %r129, %r41, %r20, -1;
	mad.lo.s32 	%r947, %r812, %r1065, %r947;
$L__BB572_84:
	setp.lt.s32 	%p184, %r369, 16;
	@%p184 bra 	$L__BB572_86;
	shfl.sync.idx.b32	%r813|%p185, %r129, %r42, %r20, -1;
	mad.lo.s32 	%r947, %r813, %r1064, %r947;
$L__BB572_86:
	mad.lo.s32 	%r814, %r945, %r9, %r92;
	shl.b32 	%r815, %r814, 2;
	add.s32 	%r817, %r465, %r815;
	ld.shared.u32 	%r818, [%r817];
	add.s32 	%r819, %r818, %r947;
	st.shared.u32 	[%r817], %r819;
	add.s32 	%r945, %r945, %r14;
	setp.lt.s32 	%p186, %r945, %r19;
	@%p186 bra 	$L__BB572_54;
	bra.uni 	$L__BB572_52;
$L__BB572_87:
	setp.gt.u32 	%p31, %r369, 31;
	@%p31 bra 	$L__BB572_121;
	mov.b32 	%r1030, 0;
$L__BB572_89:
	setp.eq.s32 	%p32, %r369, 0;
	add.s32 	%r272, %r1030, %r11;
	mad.lo.s32 	%r273, %r272, %r369, %r18;
	@%p32 bra 	$L__BB572_91;
	add.s32 	%r472, %r273, %r17;
	shl.b32 	%r473, %r472, 2;
	mov.u32 	%r474, _ZZ9cuda_gemmIiLi256ELi4ELi1ELi1024ELi16ELi16ELi32ELi0ELi0EEviiiPT_S1_S1_iiE3Ash;
	add.s32 	%r475, %r474, %r473;
	ld.shared.u32 	%r1079, [%r475];
$L__BB572_91:
	setp.lt.s32 	%p33, %r369, 2;
	@%p33 bra 	$L__BB572_93;
	add.s32 	%r476, %r273, %r25;
	shl.b32 	%r477, %r476, 2;
	mov.u32 	%r478, _ZZ9cuda_gemmIiLi256ELi4ELi1ELi1024ELi16ELi16ELi32ELi0ELi0EEviiiPT_S1_S1_iiE3Ash;
	add.s32 	%r479, %r478, %r477;
	ld.shared.u32 	%r1078, [%r479];
$L__BB572_93:
	setp.lt.s32 	%p34, %r369, 3;
	@%p34 bra 	$L__BB572_95;
	add.s32 	%r480, %r11, 2;
	and.b32  	%r481, %r480, 15;
	add.s32 	%r482, %r273, %r481;
	shl.b32 	%r483, %r482, 2;
	mov.u32 	%r484, _ZZ9cuda_gemmIiLi256ELi4ELi1ELi1024ELi16ELi16ELi32ELi0ELi0EEviiiPT_S1_S1_iiE3Ash;
	add.s32 	%r485, %r484, %r483;
	ld.shared.u32 	%r1077, [%r485];
$L__BB572_95:
	setp.lt.s32 	%p35, %r369, 4;
	@%p35 bra 	$L__BB572_97;
	add.s32 	%r486, %r273, %r26;
	shl.b32 	%r487, %r486, 2;
	mov.u32 	%r488, _ZZ9cuda_gemmIiLi256ELi4ELi1ELi1024ELi16ELi16ELi32ELi0ELi0EEviiiPT_S1_S1_iiE3Ash;
	add.s32 	%r489, %r488, %r487;
	ld.shared.u32 	%r1076, [%r489];
$L__BB572_97:
	setp.lt.s32 	%p36, %r369, 5;
	@%p36 bra 	$L__BB572_99;
	add.s32 	%r490, %r11, 4;
	and.b32  	%r491, %r490, 15;
	add.s32 	%r492, %r273, %r491;
	shl.b32 	%r493, %r492, 2;
	mov.u32 	%r494, _ZZ9cuda_gemmIiLi256ELi4ELi1ELi1024ELi16ELi16ELi32ELi0ELi0EEviiiPT_S1_S1_iiE3Ash;
	add.s32 	%r495, %r494, %r493;
	ld.shared.u32 	%r1075, [%r495];
$L__BB572_99:
	setp.lt.s32 	%p37, %r369, 6;
	@%p37 bra 	$L__BB572_101;
	add.s32 	%r496, %r11, 5;
	and.b32  	%r497, %r496, 15;
	add.s32 	%r498, %r273, %r497;
	shl.b32 	%r499, %r498, 2;
	mov.u32 	%r500, _ZZ9cuda_gemmIiLi256ELi4ELi1ELi1024ELi16ELi16ELi32ELi0ELi0EEviiiPT_S1_S1_iiE3Ash;
	add.s32 	%r501, %r500, %r499;
	ld.shared.u32 	%r1074, [%r501];
$L__BB572_101:
	setp.lt.s32 	%p38, %r369, 7;
	@%p38 bra 	$L__BB572_103;
	add.s32 	%r502, %r11, 6;
	and.b32  	%r503, %r502, 15;
	add.s32 	%r504, %r273, %r503;
	shl.b32 	%r505, %r504, 2;
	mov.u32 	%r506, _ZZ9cuda_gemmIiLi256ELi4ELi1ELi1024ELi16ELi16ELi32ELi0ELi0EEviiiPT_S1_S1_iiE3Ash;
	add.s32 	%r507, %r506, %r505;
	ld.shared.u32 	%r1073, [%r507];
$L__BB572_103:
	setp.lt.s32 	%p39, %r369, 8;
	@%p39 bra 	$L__BB572_105;
	add.s32 	%r508, %r11, 7;
	and.b32  	%r509, %r508, 15;
	add.s32 	%r510, %r273, %r509;
	shl.b32 	%r511, %r510, 2;
	mov.u32 	%r512, _ZZ9cuda_gemmIiLi256ELi4ELi1ELi1024ELi16ELi16ELi32ELi0ELi0EEviiiPT_S1_S1_iiE3Ash;
	add.s32 	%r513, %r512, %r511;
	ld.shared.u32 	%r1072, [%r513];
$L__BB572_105:
	setp.lt.s32 	%p40, %r369, 9;
	@%p40 bra 	$L__BB572_107;
	xor.b32  	%r514, %r17, 8;
	add.s32 	%r515, %r273, %r514;
	shl.b32 	%r516, %r515, 2;
	mov.u32 	%r517, _ZZ9cuda_gemmIiLi256ELi4ELi1ELi1024ELi16ELi16ELi32ELi0ELi0EEviiiPT_S1_S1_iiE3Ash;
	add.s32 	%r518, %r517, %r516;
	ld.shared.u32 	%r1071, [%r518];
$L__BB572_107:
	setp.lt.s32 	%p41, %r369, 10;
	@%p41 bra 	$L__BB572_109;
	add.s32 	%r519, %r11, 9;
	and.b32  	%r520, %r519, 15;
	add.s32 	%r521, %r273, %r520;
	shl.b32 	%r522, %r521, 2;
	mov.u32 	%r523, _ZZ9cuda_gemmIiLi256ELi4ELi1ELi1024ELi16ELi16ELi32ELi0ELi0EEviiiPT_S1_S1_iiE3Ash;
	add.s32 	%r524, %r523, %r522;
	ld.shared.u32 	%r1070, [%r524];
$L__BB572_109:
	setp.lt.s32 	%p42, %r369, 11;
	@%p42 bra 	$L__BB572_111;
	add.s32 	%r525, %r11, 10;
	and.b32  	%r526, %r525, 15;
	add.s32 	%r527, %r273, %r526;
	shl.b32 	%r528, %r527, 2;
	mov.u32 	%r529, _ZZ9cuda_gemmIiLi256ELi4ELi1ELi1024ELi16ELi16ELi32ELi0ELi0EEviiiPT_S1_S1_iiE3Ash;
	add.s32 	%r530, %r529, %r528;
	ld.shared.u32 	%r1069, [%r530];
$L__BB572_111:
	setp.lt.s32 	%p43, %r369, 12;
	@%p43 bra 	$L__BB572_113;
	add.s32 	%r531, %r11, 11;
	and.b32  	%r532, %r531, 15;
	add.s32 	%r533, %r273, %r532;
	shl.b32 	%r534, %r533, 2;
	mov.u32 	%r535, _ZZ9cuda_gemmIiLi256ELi4ELi1ELi1024ELi16ELi16ELi32ELi0ELi0EEviiiPT_S1_S1_iiE3Ash;
	add.s32 	%r536, %r535, %r534;
	ld.shared.u32 	%r1068, [%r536];
$L__BB572_113:
	setp.lt.s32 	%p44, %r369, 13;
	@%p44 bra 	$L__BB572_115;
	add.s32 	%r537, %r11, 12;
	and.b32  	%r538, %r537, 15;
	add.s32 	%r539, %r273, %r538;
	shl.b32 	%r540, %r539, 2;
	mov.u32 	%r541, _ZZ9cuda_gemmIiLi256ELi4ELi1ELi1024ELi16ELi16ELi32ELi0ELi0EEviiiPT_S1_S1_iiE3Ash;
	add.s32 	%r542, %r541, %r540;
	ld.shared.u32 	%r1067, [%r542];
$L__BB572_115:
	setp.lt.s32 	%p45, %r369, 14;
	@%p45 bra 	$L__BB572_117;
	add.s32 	%r543, %r11, 13;
	and.b32  	%r544, %r543, 15;
	add.s32 	%r545, %r273, %r544;
	shl.b32 	%r546, %r545, 2;
	mov.u32 	%r547, _ZZ9cuda_gemmIiLi256ELi4ELi1ELi1024ELi16ELi16ELi32ELi0ELi0EEviiiPT_S1_S1_iiE3Ash;
	add.s32 	%r548, %r547, %r546;
	ld.shared.u32 	%r1066, [%r548];
$L__BB572_117:
	setp.lt.s32 	%p46, %r369, 15;
	@%p46 bra 	$L__BB572_119;
	add.s32 	%r549, %r11, 14;
	and.b32  	%r550, %r549, 15;
	add.s32 	%r551, %r273, %r550;
	shl.b32 	%r552, %r551, 2;
	mov.u32 	%r553, _ZZ9cuda_gemmIiLi256ELi4ELi1ELi1024ELi16ELi16ELi32ELi0ELi0EEviiiPT_S1_S1_iiE3Ash;
	add.s32 	%r554, %r553, %r552;
	ld.shared.u32 	%r1065, [%r554];
$L__BB572_119:
	setp.lt.s32 	%p47, %r369, 16;
	@%p47 bra 	$L__BB572_194;
	add.s32 	%r555, %r11, -1;
	and.b32  	%r556, %r555, 15;
	add.s32 	%r557, %r273, %r556;
	shl.b32 	%r558, %r557, 2;
	mov.u32 	%r559, _ZZ9cuda_gemmIiLi256ELi4ELi1ELi1024ELi16ELi16ELi32ELi0ELi0EEviiiPT_S1_S1_iiE3Ash;
	add.s32 	%r560, %r559, %r558;
	ld.shared.u32 	%r1064, [%r560];
	bra.uni 	$L__BB572_194;
$L__BB572_121:
	mov.b32 	%r978, 0;
$L__BB572_122:
	setp.lt.s32 	%p83, %r369, 1;
	add.s32 	%r180, %r978, %r11;
	mad.lo.s32 	%r181, %r180, %r369, %r18;
	@%p83 bra 	$L__BB572_124;
	add.s32 	%r587, %r181, %r17;
	shl.b32 	%r588, %r587, 2;
	mov.u32 	%r589, _ZZ9cuda_gemmIiLi256ELi4ELi1ELi1024ELi16ELi16ELi32ELi0ELi0EEviiiPT_S1_S1_iiE3Ash;
	add.s32 	%r590, %r589, %r588;
	ld.shared.u32 	%r1079, [%r590];
$L__BB572_124:
	setp.lt.s32 	%p84, %r369, 2;
	@%p84 bra 	$L__BB572_126;
	add.s32 	%r591, %r181, %r25;
	shl.b32 	%r592, %r591, 2;
	mov.u32 	%r593, _ZZ9cuda_gemmIiLi256ELi4ELi1ELi1024ELi16ELi16ELi32ELi0ELi0EEviiiPT_S1_S1_iiE3Ash;
	add.s32 	%r594, %r593, %r592;
	ld.shared.u32 	%r1078, [%r594];
$L__BB572_126:
	setp.lt.s32 	%p85, %r369, 3;
	@%p85 bra 	$L__BB572_128;
	add.s32 	%r595, %r11, 2;
	and.b32  	%r596, %r595, 15;
	add.s32 	%r597, %r181, %r596;
	shl.b32 	%r598, %r597, 2;
	mov.u32 	%r599, _ZZ9cuda_gemmIiLi256ELi4ELi1ELi1024ELi16ELi16ELi32ELi0ELi0EEviiiPT_S1_S1_iiE3Ash;
	add.s32 	%r600, %r599, %r598;
	ld.shared.u32 	%r1077, [%r600];
$L__BB572_128:
	setp.lt.s32 	%p86, %r369, 4;
	@%p86 bra 	$L__BB572_130;
	add.s32 	%r601, %r181, %r26;
	shl.b32 	%r602, %r601, 2;
	mov.u32 	%r603, _ZZ9cuda_gemmIiLi256ELi4ELi1ELi1024ELi16ELi16ELi32ELi0ELi0EEviiiPT_S1_S1_iiE3Ash;
	add.s32 	%r604, %r603, %r602;
	ld.shared.u32 	%r1076, [%r604];
$L__BB572_130:
	setp.lt.s32 	%p87, %r369, 5;
	@%p87 bra 	$L__BB572_132;
	add.s32 	%r605, %r11, 4;
	and.b32  	%r606, %r605, 15;
	add.s32 	%r607, %r181, %r606;
	shl.b32 	%r608, %r607, 2;
	mov.u32 	%r609, _ZZ9cuda_gemmIiLi256ELi4ELi1ELi1024ELi16ELi16ELi32ELi0ELi0EEviiiPT_S1_S1_iiE3Ash;
	add.s32 	%r610, %r609, %r608;
	ld.shared.u32 	%r1075, [%r610];
$L__BB572_132:
	setp.lt.s32 	%p88, %r369, 6;
	@%p88 bra 	$L__BB572_134;
	add.s32 	%r611, %r11, 5;
	and.b32  	%r612, %r611, 15;
	add.s32 	%r613, %r181, %r612;
	shl.b32 	%r614, %r613, 2;
	mov.u32 	%r615, _ZZ9cuda_gemmIiLi256ELi4ELi1ELi1024ELi16ELi16ELi32ELi0ELi0EEviiiPT_S1_S1_iiE3Ash;
	add.s32 	%r616, %r615, %r614;
	ld.shared.u32 	%r1074, [%r616];
$L__BB572_134:
	setp.lt.s32 	%p89, %r369, 7;
	@%p89 bra 	$L__BB572_136;
	add.s32 	%r617, %r11, 6;
	and.b32  	%r618, %r617, 15;
	add.s32 	%r619, %r181, %r618;
	shl.b32 	%r620, %r619, 2;
	mov.u32 	%r621, _ZZ9cuda_gemmIiLi256ELi4ELi1ELi1024ELi16ELi16ELi32ELi0ELi0EEviiiPT_S1_S1_iiE3Ash;
	add.s32 	%r622, %r621, %r620;
	ld.shared.u32 	%r1073, [%r622];
$L__BB572_136:
	setp.lt.s32 	%p90, %r369, 8;
	@%p90 bra 	$L__BB572_138;
	add.s32 	%r623, %r11, 7;
	and.b32  	%r624, %r623, 15;
	add.s32 	%r625, %r181, %r624;
	shl.b32 	%r626, %r625, 2;
	mov.u32 	%r627, _ZZ9cuda_gemmIiLi256ELi4ELi1ELi1024ELi16ELi16ELi32ELi0ELi0EEviiiPT_S1_S1_iiE3Ash;
	add.s32 	%r628, %r627, %r626;
	ld.shared.u32 	%r1072, [%r628];
$L__BB572_138:
	setp.lt.s32 	%p91, %r369, 9;
	@%p91 bra 	$L__BB572_140;
	xor.b32  	%r629, %r17, 8;
	add.s32 	%r630, %r181, %r629;
	shl.b32 	%r631, %r630, 2;
	mov.u32 	%r632, _ZZ9cuda_gemmIiLi256ELi4ELi1ELi1024ELi16ELi16ELi32ELi0ELi0EEviiiPT_S1_S1_iiE3Ash;
	add.s32 	%r633, %r632, %r631;
	ld.shared.u32 	%r1071, [%r633];
$L__BB572_140:
	setp.lt.s32 	%p92, %r369, 10;
	@%p92 bra 	$L__BB572_142;
	add.s32 	%r634, %r11, 9;
	and.b32  	%r635, %r634, 15;
	add.s32 	%r636, %r181, %r635;
	shl.b32 	%r637, %r636, 2;
	mov.u32 	%r638, _ZZ9cuda_gemmIiLi256ELi4ELi1ELi1024ELi16ELi16ELi32ELi0ELi0EEviiiPT_S1_S1_iiE3Ash;
	add.s32 	%r639, %r638, %r637;
	ld.shared.u32 	%r1070, [%r639];
$L__BB572_142:
	setp.lt.s32 	%p93, %r369, 11;
	@%p93 bra 	$L__BB572_144;
	add.s32 	%r640, %r11, 10;
	and.b32  	%r641, %r640, 15;
	add.s32 	%r642, %r181, %r641;
	shl.b32 	%r643, %r642, 2;
	mov.u32 	%r644, _ZZ9cuda_gemmIiLi256ELi4ELi1ELi1024ELi16ELi16ELi32ELi0ELi0EEviiiPT_S1_S1_iiE3Ash;
	add.s32 	%r645, %r644, %r643;
	ld.shared.u32 	%r1069, [%r645];
$L__BB572_144:
	setp.lt.s32 	%p94, %r369, 12;
	@%p94 bra 	$L__BB572_146;
	add.s32 	%r646, %r11, 11;
	and.b32  	%r647, %r646, 15;
	add.s32 	%r648, %r181, %r647;
	shl.b32 	%r649, %r648, 2;
	mov.u32 	%r650, _ZZ9cuda_gemmIiLi256ELi4ELi1ELi1024ELi16ELi16ELi32ELi0ELi0EEviiiPT_S1_S1_iiE3Ash;
	add.s32 	%r651, %r650, %r649;
	ld.shared.u32 	%r1068, [%r651];
$L__BB572_146:
	setp.lt.s32 	%p95, %r369, 13;
	@%p95 bra 	$L__BB572_148;
	add.s32 	%r652, %r11, 12;
	and.b32  	%r653, %r652, 15;
	add.s32 	%r654, %r181, %r653;
	shl.b32 	%r655, %r654, 2;
	mov.u32 	%r656, _ZZ9cuda_gemmIiLi256ELi4ELi1ELi1024ELi16ELi16ELi32ELi0ELi0EEviiiPT_S1_S1_iiE3Ash;
	add.s32 	%r657, %r656, %r655;
	ld.shared.u32 	%r1067, [%r657];
$L__BB572_148:
	setp.lt.s32 	%p96, %r369, 14;
	@%p96 bra 	$L__BB572_150;
	add.s32 	%r658, %r11, 13;
	and.b32  	%r659, %r658, 15;
	add.s32 	%r660, %r181, %r659;
	shl.b32 	%r661, %r660, 2;
	mov.u32 	%r662, _ZZ9cuda_gemmIiLi256ELi4ELi1ELi1024ELi16ELi16ELi32ELi0ELi0EEviiiPT_S1_S1_iiE3Ash;
	add.s32 	%r663, %r662, %r661;
	ld.shared.u32 	%r1066, [%r663];
$L__BB572_150:
	setp.lt.s32 	%p97, %r369, 15;
	@%p97 bra 	$L__BB572_152;
	add.s32 	%r664, %r11, 14;
	and.b32  	%r665, %r664, 15;
	add.s32 	%r666, %r181, %r665;
	shl.b32 	%r667, %r666, 2;
	mov.u32 	%r668, _ZZ9cuda_gemmIiLi256ELi4ELi1ELi1024ELi16ELi16ELi32ELi0ELi0EEviiiPT_S1_S1_iiE3Ash;
	add.s32 	%r669, %r668, %r667;
	ld.shared.u32 	%r1065, [%r669];
$L__BB572_152:
	setp.lt.s32 	%p98, %r369, 16;
	@%p98 bra 	$L__BB572_154;
	add.s32 	%r670, %r11, -1;
	and.b32  	%r671, %r670, 15;
	add.s32 	%r672, %r181, %r671;
	shl.b32 	%r673, %r672, 2;
	mov.u32 	%r674, _ZZ9cuda_gemmIiLi256ELi4ELi1ELi1024ELi16ELi16ELi32ELi0ELi0EEviiiPT_S1_S1_iiE3Ash;
	add.s32 	%r675, %r674, %r673;
	ld.shared.u32 	%r1064, [%r675];
$L__BB572_154:
	setp.lt.s32 	%p99, %r12, %r19;
	@%p99 bra 	$L__BB572_156;
$L__BB572_155:
	add.s32 	%r978, %r978, %r10;
	setp.lt.s32 	%p136, %r978, %r9;
	@%p136 bra 	$L__BB572_122;
	bra.uni 	$L__BB572_230;
$L__BB572_156:
	rem.s32 	%r676, %r2, %r369;
	shl.b32 	%r677, %r676, 2;
	mov.u32 	%r678, _ZZ9cuda_gemmIiLi256ELi4ELi1ELi1024ELi16ELi16ELi32ELi0ELi0EEviiiPT_S1_S1_iiE11kron_fac_sh;
	add.s32 	%r215, %r678, %r677;
	mov.u32 	%r995, %r12;
$L__BB572_157:
	mad.lo.s32 	%r680, %r995, 68, %r215;
	ld.shared.u32 	%r217, [%r680];
	mov.b32 	%r997, 0;
	@%p83 bra 	$L__BB572_159;
	shfl.sync.idx.b32	%r681|%p101, %r217, %r27, %r20, -1;
	mul.lo.s32 	%r997, %r681, %r1079;
$L__BB572_159:
	@%p84 bra 	$L__BB572_161;
	shfl.sync.idx.b32	%r682|%p103, %r217, %r28, %r20, -1;
	mad.lo.s32 	%r997, %r682, %r1078, %r997;
$L__BB572_161:
	@%p85 bra 	$L__BB572_163;
	shfl.sync.idx.b32	%r683|%p105, %r217, %r29, %r20, -1;
	mad.lo.s32 	%r997, %r683, %r1077, %r997;
$L__BB572_163:
	@%p86 bra 	$L__BB572_165;
	shfl.sync.idx.b32	%r684|%p107, %r217, %r30, %r20, -1;
	mad.lo.s32 	%r997, %r684, %r1076, %r997;
$L__BB572_165:
	setp.lt.s32 	%p108, %r369, 5;
	@%p108 bra 	$L__BB572_167;
	shfl.sync.idx.b32	%r685|%p109, %r217, %r31, %r20, -1;
	mad.lo.s32 	%r997, %r685, %r1075, %r997;
$L__BB572_167:
	setp.lt.s32 	%p110, %r369, 6;
	@%p110 bra 	$L__BB572_169;
	shfl.sync.idx.b32	%r686|%p111, %r217, %r32, %r20, -1;
	mad.lo.s32 	%r997, %r686, %r1074, %r997;
$L__BB572_169:
	setp.lt.s32 	%p112, %r369, 7;
	@%p112 bra 	$L__BB572_171;
	shfl.sync.idx.b32	%r687|%p113, %r217, %r33, %r20, -1;
	mad.lo.s32 	%r997, %r687, %r1073, %r997;
$L__BB572_171:
	setp.lt.s32 	%p114, %r369, 8;
	@%p114 bra 	$L__BB572_173;
	shfl.sync.idx.b32	%r688|%p115, %r217, %r34, %r20, -1;
	mad.lo.s32 	%r997, %r688, %r1072, %r997;
$L__BB572_173:
	setp.lt.s32 	%p116, %r369, 9;
	@%p116 bra 	$L__BB572_175;
	shfl.sync.idx.b32	%r689|%p117, %r217, %r35, %r20, -1;
	mad.lo.s32 	%r997, %r689, %r1071, %r997;
$L__BB572_175:
	setp.lt.s32 	%p118, %r369, 10;
	@%p118 bra 	$L__BB572_177;
	shfl.sync.idx.b32	%r690|%p119, %r217, %r36, %r20, -1;
	mad.lo.s32 	%r997, %r690, %r1070, %r997;
$L__BB572_177:
	setp.lt.s32 	%p120, %r369, 11;
	@%p120 bra 	$L__BB572_179;
	shfl.sync.idx.b32	%r691|%p121, %r217, %r37, %r20, -1;
	mad.lo.s32 	%r997, %r691, %r1069, %r997;
$L__BB572_179:
	setp.lt.s32 	%p122, %r369, 12;
	@%p122 bra 	$L__BB572_181;
	shfl.sync.idx.b32	%r692|%p123, %r217, %r38, %r20, -1;
	mad.lo.s32 	%r997, %r692, %r1068, %r997;
$L__BB572_181:
	setp.lt.s32 	%p124, %r369, 13;
	@%p124 bra 	$L__BB572_183;
	shfl.sync.idx.b32	%r693|%p125, %r217, %r39, %r20, -1;
	mad.lo.s32 	%r997, %r693, %r1067, %r997;
$L__BB572_183:
	setp.lt.s32 	%p126, %r369, 14;
	@%p126 bra 	$L__BB572_185;
	shfl.sync.idx.b32	%r694|%p127, %r217, %r40, %r20, -1;
	mad.lo.s32 	%r997, %r694, %r1066, %r997;
$L__BB572_185:
	setp.lt.s32 	%p128, %r369, 15;
	@%p128 bra 	$L__BB572_187;
	shfl.sync.idx.b32	%r695|%p129, %r217, %r41, %r20, -1;
	mad.lo.s32 	%r997, %r695, %r1065, %r997;
$L__BB572_187:
	setp.lt.s32 	%p130, %r369, 16;
	@%p130 bra 	$L__BB572_189;
	shfl.sync.idx.b32	%r696|%p131, %r217, %r42, %r20, -1;
	mad.lo.s32 	%r997, %r696, %r1064, %r997;
$L__BB572_189:
	mov.u32 	%r1011, %r3;
$L__BB572_190:
	shr.u32 	%r251, %r1011, 1;
	shfl.sync.down.b32	%r697|%p132, %r997, %r251, %r21, -1;
	add.s32 	%r997, %r697, %r997;
	setp.gt.u32 	%p133, %r1011, 3;
	mov.u32 	%r1011, %r251;
	@%p133 bra 	$L__BB572_190;
	rem.u32 	%r698, %r2, %r4;
	setp.eq.s32 	%p134, %r698, 0;
	@%p134 bra 	$L__BB572_192;
	bra.uni 	$L__BB572_193;
$L__BB572_192:
	mad.lo.s32 	%r699, %r995, %r9, %r180;
	shl.b32 	%r700, %r699, 2;
	add.s32 	%r702, %r465, %r700;
	st.shared.u32 	[%r702], %r997;
$L__BB572_193:
	add.s32 	%r995, %r995, %r14;
	setp.lt.s32 	%p135, %r995, %r19;
	@%p135 bra 	$L__BB572_157;
	bra.uni 	$L__BB572_155;
$L__BB572_194:
	setp.lt.s32 	%p48, %r12, %r19;
	@%p48 bra 	$L__BB572_195;
	bra.uni 	$L__BB572_229;
$L__BB572_195:
	rem.u32 	%r561, %r2, %r369;
	shl.b32 	%r562, %r561, 2;
	mov.u32 	%r563, _ZZ9cuda_gemmIiLi256ELi4ELi1ELi1024ELi16ELi16ELi32ELi0ELi0EEviiiPT_S1_S1_iiE11kron_fac_sh;
	add.s32 	%r274, %r563, %r562;
	mov.u32 	%r1047, %r12;
$L__BB572_196:
	mad.lo.s32 	%r565, %r1047, 68, %r274;
	ld.shared.u32 	%r308, [%r565];
	mov.b32 	%r1049, 0;
	@%p32 bra 	$L__BB572_198;
	shfl.sync.idx.b32	%r566|%p50, %r308, %r27, %r20, -1;
	mul.lo.s32 	%r1049, %r566, %r1079;
$L__BB572_198:
	@%p33 bra 	$L__BB572_200;
	shfl.sync.idx.b32	%r567|%p52, %r308, %r28, %r20, -1;
	mad.lo.s32 	%r1049, %r567, %r1078, %r1049;
$L__BB572_200:
	@%p34 bra 	$L__BB572_202;
	shfl.sync.idx.b32	%r568|%p54, %r308, %r29, %r20, -1;
	mad.lo.s32 	%r1049, %r568, %r1077, %r1049;
$L__BB572_202:
	@%p35 bra 	$L__BB572_204;
	shfl.sync.idx.b32	%r569|%p56, %r308, %r30, %r20, -1;
	mad.lo.s32 	%r1049, %r569, %r1076, %r1049;
$L__BB572_204:
	@%p36 bra 	$L__BB572_206;
	shfl.sync.idx.b32	%r570|%p58, %r308, %r31, %r20, -1;
	mad.lo.s32 	%r1049, %r570, %r1075, %r1049;
$L__BB572_206:
	setp.lt.s32 	%p59, %r369, 6;
	@%p59 bra 	$L__BB572_208;
	shfl.sync.idx.b32	%r571|%p60, %r308, %r32, %r20, -1;
	mad.lo.s32 	%r1049, %r571, %r1074, %r1049;
$L__BB572_208:
	setp.lt.s32 	%p61, %r369, 7;
	@%p61 bra 	$L__BB572_210;
	shfl.sync.idx.b32	%r572|%p62, %r308, %r33, %r20, -1;
	mad.lo.s32 	%r1049, %r572, %r1073, %r1049;
$L__BB572_210:
	setp.lt.s32 	%p63, %r369, 8;
	@%p63 bra 	$L__BB572_212;
	shfl.sync.idx.b32	%r573|%p64, %r308, %r34, %r20, -1;
	mad.lo.s32 	%r1049, %r573, %r1072, %r1049;
$L__BB572_212:
	setp.lt.s32 	%p65, %r369, 9;
	@%p65 bra 	$L__BB572_214;
	shfl.sync.idx.b32	%r574|%p66, %r308, %r35, %r20, -1;
	mad.lo.s32 	%r1049, %r574, %r1071, %r1049;
$L__BB572_214:
	setp.lt.s32 	%p67, %r369, 10;
	@%p67 bra 	$L__BB572_216;
	shfl.sync.idx.b32	%r575|%p68, %r308, %r36, %r20, -1;
	mad.lo.s32 	%r1049, %r575, %r1070, %r1049;
$L__BB572_216:
	setp.lt.s32 	%p69, %r369, 11;
	@%p69 bra 	$L__BB572_218;
	shfl.sync.idx.b32	%r576|%p70, %r308, %r37, %r20, -1;
	mad.lo.s32 	%r1049, %r576, %r1069, %r1049;
$L__BB572_218:
	setp.lt.s32 	%p71, %r369, 12;
	@%p71 bra 	$L__BB572_220;
	shfl.sync.idx.b32	%r577|%p72, %r308, %r38, %r20, -1;
	mad.lo.s32 	%r1049, %r577, %r1068, %r1049;
$L__BB572_220:
	setp.lt.s32 	%p73, %r369, 13;
	@%p73 bra 	$L__BB572_222;
	shfl.sync.idx.b32	%r578|%p74, %r308, %r39, %r20, -1;
	mad.lo.s32 	%r1049, %r578, %r1067, %r1049;
$L__BB572_222:
	setp.lt.s32 	%p75, %r369, 14;
	@%p75 bra 	$L__BB572_224;
	shfl.sync.idx.b32	%r579|%p76, %r308, %r40, %r20, -1;
	mad.lo.s32 	%r1049, %r579, %r1066, %r1049;
$L__BB572_224:
	setp.lt.s32 	%p77, %r369, 15;
	@%p77 bra 	$L__BB572_226;
	shfl.sync.idx.b32	%r580|%p78, %r308, %r41, %r20, -1;
	mad.lo.s32 	%r1049, %r580, %r1065, %r1049;
$L__BB572_226:
	setp.lt.s32 	%p79, %r369, 16;
	@%p79 bra 	$L__BB572_228;
	shfl.sync.idx.b32	%r581|%p80, %r308, %r42, %r20, -1;
	mad.lo.s32 	%r1049, %r581, %r1064, %r1049;
$L__BB572_228:
	mad.lo.s32 	%r582, %r1047, %r9, %r272;
	shl.b32 	%r583, %r582, 2;
	add.s32 	%r585, %r465, %r583;
	st.shared.u32 	[%r585], %r1049;
	add.s32 	%r1047, %r1047, %r14;
	setp.lt.s32 	%p81, %r1047, %r19;
	@%p81 bra 	$L__BB572_196;
$L__BB572_229:
	add.s32 	%r1030, %r1030, %r10;
	setp.lt.s32 	%p82, %r1030, %r9;
	@%p82 bra 	$L__BB572_89;
$L__BB572_230:
	ld.param.u32 	%r887, [_Z9cuda_gemmIiLi256ELi4ELi1ELi1024ELi16ELi16ELi32ELi0ELi0EEviiiPT_S1_S1_ii_param_1];
	bar.sync 	0;
	mov.u32 	%r820, %ctaid.x;
	mul.lo.s32 	%r821, %r9, %r820;
	mad.lo.s32 	%r359, %r905, %r887, %r821;
	div.s32 	%r360, %r367, %r369;
	mov.u32 	%r1080, %r1;
	@%p21 bra 	$L__BB572_234;
	setp.eq.s16 	%p189, %rs1, 3;
	div.s32 	%r822, %r1, %r9;
	mad.lo.s32 	%r823, %r360, %r822, %r359;
	mul.lo.s32 	%r824, %r822, %r9;
	sub.s32 	%r825, %r1, %r824;
	add.s32 	%r826, %r823, %r825;
	shl.b32 	%r827, %r1, 2;
	add.s32 	%r829, %r465, %r827;
	ld.shared.u32 	%r830, [%r829];
	mul.wide.s32 	%rd26, %r826, 4;
	add.s64 	%rd27, %rd2, %rd26;
	st.global.u32 	[%rd27], %r830;
	mov.u32 	%r1080, %r22;
	@%p189 bra 	$L__BB572_234;
	setp.eq.s16 	%p190, %rs1, 0;
	div.s32 	%r831, %r22, %r9;
	mad.lo.s32 	%r832, %r360, %r831, %r359;
	mul.lo.s32 	%r833, %r831, %r9;
	sub.s32 	%r834, %r22, %r833;
	add.s32 	%r835, %r832, %r834;
	add.s32 	%r839, %r829, %r23;
	ld.shared.u32 	%r840, [%r839];
	mul.wide.s32 	%rd28, %r835, 4;
	add.s64 	%rd29, %rd2, %rd28;
	st.global.u32 	[%rd29], %r840;
	mov.u32 	%r1080, %r24;
	@%p190 bra 	$L__BB572_234;
	add.s32 	%r1080, %r24, %r13;
	div.s32 	%r841, %r24, %r9;
	mad.lo.s32 	%r842, %r360, %r841, %r359;
	mul.lo.s32 	%r843, %r841, %r9;
	sub.s32 	%r844, %r24, %r843;
	add.s32 	%r845, %r842, %r844;
	add.s32 	%r850, %r839, %r23;
	ld.shared.u32 	%r851, [%r850];
	mul.wide.s32 	%rd30, %r845, 4;
	add.s64 	%rd31, %rd2, %rd30;
	st.global.u32 	[%rd31], %r851;
$L__BB572_234:
	div.s32 	%r852, %r1080, %r9;
	mad.lo.s32 	%r853, %r360, %r852, %r359;
	mul.lo.s32 	%r854, %r852, %r9;
	sub.s32 	%r855, %r1080, %r854;
	add.s32 	%r856, %r853, %r855;
	shl.b32 	%r857, %r1080, 2;
	add.s32 	%r859, %r465, %r857;
	ld.shared.u32 	%r860, [%r859];
	mul.wide.s32 	%rd32, %r856, 4;
	add.s64 	%rd33, %rd2, %rd32;
	st.global.u32 	[%rd33], %r860;
	add.s32 	%r861, %r1080, %r13;
	div.s32 	%r862, %r861, %r9;
	mad.lo.s32 	%r863, %r360, %r862, %r359;
	mul.lo.s32 	%r864, %r862, %r9;
	sub.s32 	%r865, %r861, %r864;
	add.s32 	%r866, %r863, %r865;
	add.s32 	%r867, %r859, %r23;
	ld.shared.u32 	%r868, [%r867];
	mul.wide.s32 	%rd34, %r866, 4;
	add.s64 	%rd35, %rd2, %rd34;
	st.global.u32 	[%rd35], %r868;
	add.s32 	%r869, %r861, %r13;
	div.s32 	%r870, %r869, %r9;
	mad.lo.s32 	%r871, %r360, %r870, %r359;
	mul.lo.s32 	%r872, %r870, %r9;
	sub.s32 	%r873, %r869, %r872;
	add.s32 	%r874, %r871, %r873;
	add.s32 	%r875, %r867, %r23;
	ld.shared.u32 	%r876, [%r875];
	mul.wide.s32 	%rd36, %r874, 4;
	add.s64 	%rd37, %rd2, %rd36;
	st.global.u32 	[%rd37], %r876;
	add.s32 	%r877, %r869, %r13;
	div.s32 	%r878, %r877, %r9;
	mad.lo.s32 	%r879, %r360, %r878, %r359;
	mul.lo.s32 	%r880, %r878, %r9;
	sub.s32 	%r881, %r877, %r880;
	add.s32 	%r882, %r879, %r881;
	add.s32 	%r883, %r875, %r23;
	ld.shared.u32 	%r884, [%r883];
	mul.wide.s32 	%rd38, %r882, 4;
	add.s64 	%rd39, %rd2, %rd38;
	st.global.u32 	[%rd39], %r884;
	add.s32 	%r1080, %r877, %r13;
	setp.lt.u32 	%p191, %r1080, 1024;
	@%p191 bra 	$L__BB572_234;
	mov.u32 	%r885, %nctaid.y;
	add.s32 	%r905, %r905, %r885;
	shl.b32 	%r886, %r885, 2;
	setp.lt.u32 	%p192, %r905, %r886;
	@%p192 bra 	$L__BB572_5;
$L__BB572_236:
	ret;

}
	// .globl	_Z9cuda_gemmIiLi256ELi4ELi1ELi1024ELi16ELi16ELi32ELi0ELi1EEviiiPT_S1_S1_ii
.visible .entry _Z9cuda_gemmIiLi256ELi4ELi1ELi1024ELi16ELi16ELi32ELi0ELi1EEviiiPT_S1_S1_ii(
	.param .u32 _Z9cuda_gemmIiLi256ELi4ELi1ELi1024ELi16ELi16ELi32ELi0ELi1EEviiiPT_S1_S1_ii_param_0,
	.param .u32 _Z9cuda_gemmIiLi256ELi4ELi1ELi1024ELi16ELi16ELi32ELi0ELi1EEviiiPT_S1_S1_ii_param_1,
	.param .u32 _Z9cuda_gemmIiLi256ELi4ELi1ELi1024ELi16ELi16ELi32ELi0ELi1EEviiiPT_S1_S1_ii_param_2,
	.param .u64 .ptr .align 1 _Z9cuda_gemmIiLi256ELi4ELi1ELi1024ELi16ELi16ELi32ELi0ELi1EEviiiPT_S1_S1_ii_param_3,
	.param .u64 .ptr .align 1 _Z9cuda_gemmIiLi256ELi4ELi1ELi1024ELi16ELi16ELi32ELi0ELi1EEviiiPT_S1_S1_ii_param_4,
	.param .u64 .ptr .align 1 _Z9cuda_gemmIiLi256ELi4ELi1ELi1024ELi16ELi16ELi32ELi0ELi1EEviiiPT_S1_S1_ii_param_5,
	.param .u32 _Z9cuda_gemmIiLi256ELi4ELi1ELi1024ELi16ELi16ELi32ELi0ELi1EEviiiPT_S1_S1_ii_param_6,
	.param .u32 _Z9cuda_gemmIiLi256ELi4ELi1ELi1024ELi16ELi16ELi32ELi0ELi1EEviiiPT_S1_S1_ii_param_7
)
.maxntid 256
{
	.reg .pred 	%p<37>;
	.reg .b16 	%rs<6>;
	.reg .b32 	%r<330>;
	.reg .b64 	%rd<48>;
	// demoted variable
	.shared .align 128 .b8 _ZZ9cuda_gemmIiLi256ELi4ELi1ELi1024ELi16ELi16ELi32ELi0ELi1EEviiiPT_S1_S1_iiE11kron_fac_sh[1088];
	// demoted variable
	.shared .align 128 .b8 _ZZ9cuda_gemmIiLi256ELi4ELi1ELi1024ELi16ELi16ELi32ELi0ELi1EEviiiPT_S1_S1_iiE3Ash[4096];
	// demoted variable
	.shared .align 128 .b8 _ZZ9cuda_gemmIiLi256ELi4ELi1ELi1024ELi16ELi16ELi32ELi0ELi1EEviiiPT_S1_S1_iiE3Csh[4096];
	ld.param.u32 	%r94, [_Z9cuda_gemmIiLi256ELi4ELi1ELi1024ELi16ELi16ELi32ELi0ELi1EEviiiPT_S1_S1_ii_param_1];
	ld.param.u32 	%r95, [_Z9cuda_gemmIiLi256ELi4ELi1ELi1024ELi16ELi16ELi32ELi0ELi1EEviiiPT_S1_S1_ii_param_2];
	ld.param.u64 	%rd9, [_Z9cuda_gemmIiLi256ELi4ELi1ELi1024ELi16ELi16ELi32ELi0ELi1EEviiiPT_S1_S1_ii_param_3];
	ld.param.u64 	%rd10, [_Z9cuda_gemmIiLi256ELi4ELi1ELi1024ELi16ELi16ELi32ELi0ELi1EEviiiPT_S1_S1_ii_param_4];
	ld.param.u64 	%rd11, [_Z9cuda_gemmIiLi256ELi4ELi1ELi1024ELi16ELi16ELi32ELi0ELi1EEviiiPT_S1_S1_ii_param_5];
	cvta.to.global.u64 	%rd1, %rd10;
	cvta.to.global.u64 	%rd2, %rd9;
	cvta.to.global.u64 	%rd3, %rd11;
	mov.u32 	%r1, %tid.x;
	mov.u32 	%r2, %ntid.x;
	add.s32 	%r3, %r1, %r2;
	max.u32 	%r96, %r3, 256;
	setp.lt.u32 	%p1, %r3, 256;
	selp.u32 	%r97, 1, 0, %p1;
	add.s32 	%r98, %r3, %r97;
	sub.s32 	%r99, %r96, %r98;
	div.u32 	%r100, %r99, %r2;
	add.s32 	%r4, %r100, %r97;
	and.b32  	%r101, %r4, 3;
	setp.eq.s32 	%p2, %r101, 3;
	mov.u32 	%r318, %r1;
	@%p2 bra 	$L__BB573_3;
	add.s32 	%r103, %r4, 1;
	and.b32  	%r5, %r103, 3;
	mov.b32 	%r317, 0;
	mov.u32 	%r318, %r1;
$L__BB573_2:
	.pragma "nounroll";
	mul.wide.u32 	%rd12, %r318, 4;
	add.s64 	%rd13, %rd1, %rd12;
	ld.global.u32 	%r104, [%rd13];
	and.b32  	%r105, %r318, 15;
	mov.u32 	%r106, _ZZ9cuda_gemmIiLi256ELi4ELi1ELi1024ELi16ELi16ELi32ELi0ELi1EEviiiPT_S1_S1_iiE11kron_fac_sh;
	mad.lo.s32 	%r107, %r105, 68, %r106;
	shr.u32 	%r108, %r318, 2;
	and.b32  	%r109, %r108, 1073741820;
	add.s32 	%r110, %r107, %r109;
	st.shared.u32 	[%r110], %r104;
	add.s32 	%r318, %r318, %r2;
	add.s32 	%r317, %r317, 1;
	setp.ne.s32 	%p3, %r317, %r5;
	@%p3 bra 	$L__BB573_2;
$L__BB573_3:
	setp.lt.u32 	%p4, %r4, 3;
	@%p4 bra 	$L__BB573_6;
	mov.u32 	%r113, _ZZ9cuda_gemmIiLi256ELi4ELi1ELi1024ELi16ELi16ELi32ELi0ELi1EEviiiPT_S1_S1_iiE11kron_fac_sh;
$L__BB573_5:
	mul.wide.u32 	%rd14, %r318, 4;
	add.s64 	%rd15, %rd1, %rd14;
	ld.global.u32 	%r111, [%rd15];
	and.b32  	%r112, %r318, 15;
	mad.lo.s32 	%r114, %r112, 68, %r113;
	shr.u32 	%r115, %r318, 2;
	and.b32  	%r116, %r115, 1073741820;
	add.s32 	%r117, %r114, %r116;
	st.shared.u32 	[%r117], %r111;
	add.s32 	%r118, %r318, %r2;
	mul.wide.u32 	%rd16, %r118, 4;
	add.s64 	%rd17, %rd1, %rd16;
	ld.global.u32 	%r119, [%rd17];
	and.b32  	%r120, %r118, 15;
	mad.lo.s32 	%r121, %r120, 68, %r113;
	shr.u32 	%r122, %r118, 2;
	and.b32  	%r123, %r122, 1073741820;
	add.s32 	%r124, %r121, %r123;
	st.shared.u32 	[%r124], %r119;
	add.s32 	%r125, %r118, %r2;
	mul.wide.u32 	%rd18, %r125, 4;
	add.s64 	%rd19, %rd1, %rd18;
	ld.global.u32 	%r126, [%rd19];
	and.b32  	%r127, %r125, 15;
	mad.lo.s32 	%r128, %r127, 68, %r113;
	shr.u32 	%r129, %r125, 2;
	and.b32  	%r130, %r129, 1073741820;
	add.s32 	%r131, %r128, %r130;
	st.shared.u32 	[%r131], %r126;
	add.s32 	%r132, %r125, %r2;
	mul.wide.u32 	%rd20, %r132, 4;
	add.s64 	%rd21, %rd1, %rd20;
	ld.global.u32 	%r133, [%rd21];
	and.b32  	%r134, %r132, 15;
	mad.lo.s32 	%r135, %r134, 68, %r113;
	shr.u32 	%r136, %r132, 2;
	and.b32  	%r137, %r136, 1073741820;
	add.s32 	%r138, %r135, %r137;
	st.shared.u32 	[%r138], %r133;
	add.s32 	%r318, %r132, %r2;
	setp.lt.u32 	%p5, %r318, 256;
	@%p5 bra 	$L__BB573_5;
$L__BB573_6:
	and.b32  	%r13, %r1, 63;
	mov.u32 	%r320, %ctaid.y;
	mov.u32 	%r15, %nctaid.y;
	shl.b32 	%r16, %r15, 2;
	setp.ge.u32 	%p6, %r320, %r16;
	@%p6 bra 	$L__BB573_27;
	mov.u32 	%r139, %ctaid.x;
	shl.b32 	%r17, %r139, 10;
	shl.b32 	%r140, %r13, 4;
	and.b32  	%r18, %r1, 15;
	shl.b32 	%r141, %r1, 2;
	and.b32  	%r142, %r141, 60;
	mov.u32 	%r143, _ZZ9cuda_gemmIiLi256ELi4ELi1ELi1024ELi16ELi16ELi32ELi0ELi1EEviiiPT_S1_S1_iiE11kron_fac_sh;
	add.s32 	%r19, %r143, %r142;
	shl.b32 	%r20, %r139, 6;
	shr.s32 	%r144, %r95, 31;
	shr.u32 	%r145, %r144, 28;
	add.s32 	%r146, %r95, %r145;
	shr.s32 	%r21, %r146, 4;
	cvt.u16.u32 	%rs2, %r3;
	xor.b16  	%rs3, %rs2, 1023;
	cvt.u16.u32 	%rs4, %r2;
	div.u16 	%rs5, %rs3, %rs4;
	and.b16  	%rs1, %rs5, 3;
	mov.u32 	%r147, _ZZ9cuda_gemmIiLi256ELi4ELi1ELi1024ELi16ELi16ELi32ELi0ELi1EEviiiPT_S1_S1_iiE3Ash;
	add.s32 	%r22, %r147, %r141;
	shl.b32 	%r23, %r2, 2;
	add.s32 	%r24, %r22, %r23;
	add.s32 	%r25, %r3, %r2;
	add.s32 	%r26, %r25, %r2;
	mov.u32 	%r148, _ZZ9cuda_gemmIiLi256ELi4ELi1ELi1024ELi16ELi16ELi32ELi0ELi1EEviiiPT_S1_S1_iiE3Csh;
	add.s32 	%r27, %r148, %r141;
	add.s32 	%r28, %r27, %r23;
	add.s32 	%r29, %r28, %r23;
	add.s32 	%r149, %r1, 1;
	and.b32  	%r30, %r149, 15;
	add.s32 	%r150, %r1, 2;
	and.b32  	%r31, %r150, 15;
	add.s32 	%r151, %r1, 3;
	and.b32  	%r32, %r151, 15;
	add.s32 	%r152, %r1, 4;
	and.b32  	%r33, %r152, 15;
	add.s32 	%r153, %r1, 5;
	and.b32  	%r34, %r153, 15;
	add.s32 	%r154, %r1, 6;
	and.b32  	%r35, %r154, 15;
	add.s32 	%r155, %r1, 7;
	and.b32  	%r36, %r155, 15;
	xor.b32  	%r37, %r18, 8;
	or.b32  	%r156, %r140, %r37;
	shl.b32 	%r157, %r156, 2;
	add.s32 	%r38, %r147, %r157;
	add.s32 	%r158, %r1, 9;
	and.b32  	%r39, %r158, 15;
	or.b32  	%r159, %r140, %r39;
	shl.b32 	%r160, %r159, 2;
	add.s32 	%r40, %r147, %r160;
	add.s32 	%r161, %r1, 10;
	and.b32  	%r41, %r161, 15;
	or.b32  	%r162, %r140, %r41;
	shl.b32 	%r163, %r162, 2;
	add.s32 	%r42, %r147, %r163;
	add.s32 	%r164, %r1, 11;
	and.b32  	%r43, %r164, 15;
	or.b32  	%r165, %r140, %r43;
	shl.b32 	%r166, %r165, 2;
	add.s32 	%r44, %r147, %r166;
	add.s32 	%r167, %r1, 12;
	and.b32  	%r45, %r167, 15;
	or.b32  	%r168, %r140, %r45;
	shl.b32 	%r169, %r168, 2;
	add.s32 	%r46, %r147, %r169;
	add.s32 	%r170, %r1, 13;
	and.b32  	%r47, %r170, 15;
	or.b32  	%r171, %r140, %r47;
	shl.b32 	%r172, %r171, 2;
	add.s32 	%r48, %r147, %r172;
	add.s32 	%r173, %r1, 14;
	and.b32  	%r49, %r173, 15;
	add.s32 	%r174, %r1, -1;
	and.b32  	%r50, %r174, 15;
	shr.u32 	%r175, %r25, 6;
	and.b32  	%r176, %r25, 63;
	mad.lo.s32 	%r51, %r175, %r21, %r176;
	shl.b32 	%r52, %r2, 4;
	shl.b32 	%r53, %r2, 3;
	mul.lo.s32 	%r54, %r2, 12;
	mul.wide.u32 	%rd22, %r2, 4;
	add.s64 	%rd4, %rd2, %rd22;
	mul.wide.u32 	%rd23, %r2, 8;
	add.s64 	%rd5, %rd2, %rd23;
	mul.wide.u32 	%rd24, %r2, 12;
	add.s64 	%rd6, %rd2, %rd24;
	shr.u32 	%r55, %r2, 6;
	cvt.u64.u32 	%rd26, %r23;
$L__BB573_8:
	setp.eq.s16 	%p7, %rs1, 2;
	mul.lo.s32 	%r57, %r320, %r95;
	mov.u32 	%r321, %r1;
	@%p7 bra 	$L__BB573_12;
	setp.eq.s16 	%p8, %rs1, 3;
	add.s32 	%r177, %r57, %r17;
	add.s32 	%r178, %r177, %r1;
	mul.wide.s32 	%rd25, %r178, 4;
	add.s64 	%rd7, %rd2, %rd25;
	ld.global.u32 	%r179, [%rd7];
	st.shared.u32 	[%r22], %r179;
	mov.u32 	%r321, %r3;
	@%p8 bra 	$L__BB573_12;
	setp.eq.s16 	%p9, %rs1, 0;
	add.s64 	%rd8, %rd7, %rd26;
	ld.global.u32 	%r180, [%rd8];
	st.shared.u32 	[%r24], %r180;
	mov.u32 	%r321, %r25;
	@%p9 bra 	$L__BB573_12;
	add.s64 	%rd28, %rd8, %rd26;
	ld.global.u32 	%r181, [%rd28];
	add.s32 	%r182, %r24, %r23;
	st.shared.u32 	[%r182], %r181;
	mov.u32 	%r321, %r26;
$L__BB573_12:
	shl.b32 	%r183, %r321, 2;
	mov.u32 	%r184, _ZZ9cuda_gemmIiLi256ELi4ELi1ELi1024ELi16ELi16ELi32ELi0ELi1EEviiiPT_S1_S1_iiE3Ash;
	add.s32 	%r323, %r184, %r183;
	add.s32 	%r185, %r17, %r321;
	add.s32 	%r322, %r185, %r57;
$L__BB573_13:
	mul.wide.s32 	%rd29, %r322, 4;
	add.s64 	%rd30, %rd4, %rd29;
	add.s64 	%rd31, %rd5, %rd29;
	add.s64 	%rd32, %rd6, %rd29;
	add.s64 	%rd33, %rd2, %rd29;
	ld.global.u32 	%r186, [%rd33];
	st.shared.u32 	[%r323], %r186;
	ld.global.u32 	%r187, [%rd30];
	add.s32 	%r188, %r323, %r23;
	st.shared.u32 	[%r188], %r187;
	ld.global.u32 	%r189, [%rd31];
	add.s32 	%r190, %r323, %r53;
	st.shared.u32 	[%r190], %r189;
	ld.global.u32 	%r191, [%rd32];
	add.s32 	%r192, %r323, %r54;
	st.shared.u32 	[%r192], %r191;
	add.s32 	%r321, %r321, %r23;
	add.s32 	%r323, %r323, %r52;
	add.s32 	%r322, %r322, %r23;
	setp.lt.u32 	%p10, %r321, 1024;
	@%p10 bra 	$L__BB573_13;
	setp.eq.s16 	%p11, %rs1, 2;
	mov.u32 	%r325, %r1;
	@%p11 bra 	$L__BB573_18;
	setp.eq.s16 	%p12, %rs1, 3;
	mov.b32 	%r193, 0;
	st.shared.u32 	[%r27], %r193;
	mov.u32 	%r325, %r3;
	@%p12 bra 	$L__BB573_18;
	setp.eq.s16 	%p13, %rs1, 0;
	mov.b32 	%r194, 0;
	st.shared.u32 	[%r28], %r194;
	mov.u32 	%r325, %r25;
	@%p13 bra 	$L__BB573_18;
	mov.b32 	%r195, 0;
	st.shared.u32 	[%r29], %r195;
	mov.u32 	%r325, %r26;
$L__BB573_18:
	shl.b32 	%r196, %r325, 2;
	mov.u32 	%r197, _ZZ9cuda_gemmIiLi256ELi4ELi1ELi1024ELi16ELi16ELi32ELi0ELi1EEviiiPT_S1_S1_iiE3Csh;
	add.s32 	%r198, %r197, %r196;
	mov.b32 	%r199, 0;
	st.shared.u32 	[%r198], %r199;
	add.s32 	%r200, %r198, %r23;
	st.shared.u32 	[%r200], %r199;
	add.s32 	%r201, %r200, %r23;
	st.shared.u32 	[%r201], %r199;
	add.s32 	%r202, %r201, %r23;
	st.shared.u32 	[%r202], %r199;
	add.s32 	%r325, %r23, %r325;
	setp.lt.u32 	%p14, %r325, 1024;
	@%p14 bra 	$L__BB573_18;
	shr.u32 	%r327, %r1, 6;
	bar.sync 	0;
	shl.b32 	%r203, %r13, 4;
	or.b32  	%r204, %r203, %r18;
	shl.b32 	%r205, %r204, 2;
	mov.u32 	%r206, _ZZ9cuda_gemmIiLi256ELi4ELi1ELi1024ELi16ELi16ELi32ELi0ELi1EEviiiPT_S1_S1_iiE3Ash;
	add.s32 	%r207, %r206, %r205;
	ld.shared.u32 	%r71, [%r207];
	or.b32  	%r208, %r203, %r30;
	shl.b32 	%r209, %r208, 2;
	add.s32 	%r210, %r206, %r209;
	ld.shared.u32 	%r72, [%r210];
	or.b32  	%r211, %r203, %r31;
	shl.b32 	%r212, %r211, 2;
	add.s32 	%r213, %r206, %r212;
	ld.shared.u32 	%r73, [%r213];
	or.b32  	%r214, %r203, %r32;
	shl.b32 	%r215, %r214, 2;
	add.s32 	%r216, %r206, %r215;
	ld.shared.u32 	%r74, [%r216];
	or.b32  	%r217, %r203, %r33;
	shl.b32 	%r218, %r217, 2;
	add.s32 	%r219, %r206, %r218;
	ld.shared.u32 	%r75, [%r219];
	or.b32  	%r220, %r203, %r34;
	shl.b32 	%r221, %r220, 2;
	add.s32 	%r222, %r206, %r221;
	ld.shared.u32 	%r76, [%r222];
	or.b32  	%r223, %r203, %r35;
	shl.b32 	%r224, %r223, 2;
	add.s32 	%r225, %r206, %r224;
	ld.shared.u32 	%r77, [%r225];
	or.b32  	%r226, %r203, %r36;
	shl.b32 	%r227, %r226, 2;
	add.s32 	%r228, %r206, %r227;
	ld.shared.u32 	%r78, [%r228];
	ld.shared.u32 	%r79, [%r38];
	ld.shared.u32 	%r80, [%r40];
	ld.shared.u32 	%r81, [%r42];
	ld.shared.u32 	%r82, [%r44];
	ld.shared.u32 	%r83, [%r46];
	ld.shared.u32 	%r84, [%r48];
	or.b32  	%r229, %r203, %r49;
	shl.b32 	%r230, %r229, 2;
	add.s32 	%r231, %r206, %r230;
	ld.shared.u32 	%r85, [%r231];
	or.b32  	%r232, %r203, %r50;
	shl.b32 	%r233, %r232, 2;
	add.s32 	%r234, %r206, %r233;
	ld.shared.u32 	%r86, [%r234];
$L__BB573_20:
	mad.lo.s32 	%r235, %r327, 68, %r19;
	ld.shared.u32 	%r236, [%r235];
	shfl.sync.idx.b32	%r237|%p15, %r236, %r18, 4127, -1;
	mul.lo.s32 	%r238, %r237, %r71;
	shfl.sync.idx.b32	%r239|%p16, %r236, %r30, 4127, -1;
	mad.lo.s32 	%r240, %r239, %r72, %r238;
	shfl.sync.idx.b32	%r241|%p17, %r236, %r31, 4127, -1;
	mad.lo.s32 	%r242, %r241, %r73, %r240;
	shfl.sync.idx.b32	%r243|%p18, %r236, %r32, 4127, -1;
	mad.lo.s32 	%r244, %r243, %r74, %r242;
	shfl.sync.idx.b32	%r245|%p19, %r236, %r33, 4127, -1;
	mad.lo.s32 	%r246, %r245, %r75, %r244;
	shfl.sync.idx.b32	%r247|%p20, %r236, %r34, 4127, -1;
	mad.lo.s32 	%r248, %r247, %r76, %r246;
	shfl.sync.idx.b32	%r249|%p21, %r236, %r35, 4127, -1;
	mad.lo.s32 	%r250, %r249, %r77, %r248;
	shfl.sync.idx.b32	%r251|%p22, %r236, %r36, 4127, -1;
	mad.lo.s32 	%r252, %r251, %r78, %r250;
	shfl.sync.idx.b32	%r253|%p23, %r236, %r37, 4127, -1;
	mad.lo.s32 	%r254, %r253, %r79, %r252;
	shfl.sync.idx.b32	%r255|%p24, %r236, %r39, 4127, -1;
	mad.lo.s32 	%r256, %r255, %r80, %r254;
	shfl.sync.idx.b32	%r257|%p25, %r236, %r41, 4127, -1;
	mad.lo.s32 	%r258, %r257, %r81, %r256;
	shfl.sync.idx.b32	%r259|%p26, %r236, %r43, 4127, -1;
	mad.lo.s32 	%r260, %r259, %r82, %r258;
	shfl.sync.idx.b32	%r261|%p27, %r236, %r45, 4127, -1;
	mad.lo.s32 	%r262, %r261, %r83, %r260;
	shfl.sync.idx.b32	%r263|%p28, %r236, %r47, 4127, -1;
	mad.lo.s32 	%r264, %r263, %r84, %r262;
	shfl.sync.idx.b32	%r265|%p29, %r236, %r49, 4127, -1;
	mad.lo.s32 	%r266, %r265, %r85, %r264;
	shfl.sync.idx.b32	%r267|%p30, %r236, %r50, 4127, -1;
	mad.lo.s32 	%r268, %r267, %r86, %r266;
	shl.b32 	%r269, %r13, 2;
	shl.b32 	%r270, %r327, 8;
	or.b32  	%r271, %r270, %r269;
	mov.u32 	%r272, _ZZ9cuda_gemmIiLi256ELi4ELi1ELi1024ELi16ELi16ELi32ELi0ELi1EEviiiPT_S1_S1_iiE3Csh;
	add.s32 	%r273, %r272, %r271;
	ld.shared.u32 	%r274, [%r273];
	add.s32 	%r275, %r274, %r268;
	st.shared.u32 	[%r273], %r275;
	add.s32 	%r327, %r327, %r55;
	setp.lt.u32 	%p31, %r327, 16;
	@%p31 bra 	$L__BB573_20;
	setp.eq.s16 	%p32, %rs1, 2;
	bar.sync 	0;
	mad.lo.s32 	%r89, %r320, %r94, %r20;
	mov.u32 	%r328, %r1;
	@%p32 bra 	$L__BB573_25;
	setp.eq.s16 	%p33, %rs1, 3;
	shr.u32 	%r276, %r1, 6;
	mad.lo.s32 	%r277, %r276, %r21, %r13;
	add.s32 	%r278, %r89, %r277;
	ld.shared.u32 	%r279, [%r27];
	mul.wide.s32 	%rd34, %r278, 4;
	add.s64 	%rd35, %rd3, %rd34;
	st.global.u32 	[%rd35], %r279;
	mov.u32 	%r328, %r3;
	@%p33 bra 	$L__BB573_25;
	setp.eq.s16 	%p34, %rs1, 0;
	and.b32  	%r280, %r3, 63;
	shr.u32 	%r281, %r3, 6;
	mad.lo.s32 	%r282, %r281, %r21, %r280;
	add.s32 	%r283, %r89, %r282;
	ld.shared.u32 	%r284, [%r28];
	mul.wide.s32 	%rd36, %r283, 4;
	add.s64 	%rd37, %rd3, %rd36;
	st.global.u32 	[%rd37], %r284;
	mov.u32 	%r328, %r25;
	@%p34 bra 	$L__BB573_25;
	add.s32 	%r285, %r89, %r51;
	ld.shared.u32 	%r286, [%r29];
	mul.wide.s32 	%rd38, %r285, 4;
	add.s64 	%rd39, %rd3, %rd38;
	st.global.u32 	[%rd39], %r286;
	mov.u32 	%r328, %r26;
$L__BB573_25:
	shr.u32 	%r287, %r328, 6;
	and.b32  	%r288, %r328, 63;
	add.s32 	%r289, %r89, %r288;
	mad.lo.s32 	%r290, %r287, %r21, %r289;
	shl.b32 	%r291, %r328, 2;
	add.s32 	%r293, %r272, %r291;
	ld.shared.u32 	%r294, [%r293];
	mul.wide.s32 	%rd40, %r290, 4;
	add.s64 	%rd41, %rd3, %rd40;
	st.global.u32 	[%rd41], %r294;
	add.s32 	%r295, %r328, %r2;
	shr.u32 	%r296, %r295, 6;
	and.b32  	%r297, %r295, 63;
	add.s32 	%r298, %r89, %r297;
	mad.lo.s32 	%r299, %r296, %r21, %r298;
	add.s32 	%r300, %r293, %r23;
	ld.shared.u32 	%r301, [%r300];
	mul.wide.s32 	%rd42, %r299, 4;
	add.s64 	%rd43, %rd3, %rd42;
	st.global.u32 	[%rd43], %r301;
	add.s32 	%r302, %r295, %r2;
	shr.u32 	%r303, %r302, 6;
	and.b32  	%r304, %r302, 63;
	add.s32 	%r305, %r89, %r304;
	mad.lo.s32 	%r306, %r303, %r21, %r305;
	add.s32 	%r307, %r300, %r23;
	ld.shared.u32 	%r308, [%r307];
	mul.wide.s32 	%rd44, %r306, 4;
	add.s64 	%rd45, %rd3, %rd44;
	st.global.u32 	[%rd45], %r308;
	add.s32 	%r309, %r302, %r2;
	shr.u32 	%r310, %r309, 6;
	and.b32  	%r311, %r309, 63;
	add.s32 	%r312, %r89, %r311;
	mad.lo.s32 	%r313, %r310, %r21, %r312;
	add.s32 	%r314, %r307, %r23;
	ld.shared.u32 	%r315, [%r314];
	mul.wide.s32 	%rd46, %r313, 4;
	add.s64 	%rd47, %rd3, %rd46;
	st.global.u32 	[%rd47], %r315;
	add.s32 	%r328, %r309, %r2;
	setp.lt.u32 	%p35, %r328, 1024;
	@%p35 bra 	$L__BB573_25;
	add.s32 	%r320, %r320, %r15;
	setp.lt.u32 	%p36, %r320, %r16;
	@%p36 bra 	$L__BB573_8;
$L__BB573_27:
	ret;

}
	// .globl	_Z9cuda_gemmIiLi256ELi4ELi1ELi1024ELi16ELi16ELi32ELi1ELi0EEviiiPT_S1_S1_ii
.visible .entry _Z9cuda_gemmIiLi256ELi4ELi1ELi1024ELi16ELi16ELi32ELi1ELi0EEviiiPT_S1_S1_ii(
	.param .u32 _Z9cuda_gemmIiLi256ELi4ELi1ELi1024ELi16ELi16ELi32ELi1ELi0EEviiiPT_S1_S1_ii_param_0,
	.param .u32 _Z9cuda_gemmIiLi256ELi4ELi1ELi1024ELi16ELi16ELi32ELi1ELi0EEviiiPT_S1_S1_ii_param_1,
	.param .u32 _Z9cuda_gemmIiLi256ELi4ELi1ELi1024ELi16ELi16ELi32ELi1ELi0EEviiiPT_S1_S1_ii_param_2,
	.param .u64 .ptr .align 1 _Z9cuda_gemmIiLi256ELi4ELi1ELi1024ELi16ELi16ELi32ELi1ELi0EEviiiPT_S1_S1_ii_param_3,
	.param .u64 .ptr .align 1 _Z9cuda_gemmIiLi256ELi4ELi1ELi1024ELi16ELi16ELi32ELi1ELi0EEviiiPT_S1_S1_ii_param_4,
	.param .u64 .ptr .align 1 _Z9cuda_gemmIiLi256ELi4ELi1ELi1024ELi16ELi16ELi32ELi1ELi0EEviiiPT_S1_S1_ii_param_5,
	.param .u32 _Z9cuda_gemmIiLi256ELi4ELi1ELi1024ELi16ELi16ELi32ELi1ELi0EEviiiPT_S1_S1_ii_param_6,
	.param .u32 _Z9cuda_gemmIiLi256ELi4ELi1ELi1024ELi16ELi16ELi32ELi1ELi0EEviiiPT_S1_S1_ii_param_7
)
.maxntid 256
{
	.reg .pred 	%p<193>;
	.reg .b16 	%rs<6>;
	.reg .b32 	%r<1042>;
	.reg .b64 	%rd<38>;
	// demoted variable
	.shared .align 128 .b8 _ZZ9cuda_gemmIiLi256ELi4ELi1ELi1024ELi16ELi16ELi32ELi1ELi0EEviiiPT_S1_S1_iiE11kron_fac_sh[1088];
	// demoted variable
	.shared .align 128 .b8 _ZZ9cuda_gemmIiLi256ELi4ELi1ELi1024ELi16ELi16ELi32ELi1ELi0EEviiiPT_S1_S1_iiE3Ash[4096];
	// demoted variable
	.shared .align 128 .b8 _ZZ9cuda_gemmIiLi256ELi4ELi1ELi1024ELi16ELi16ELi32ELi1ELi0EEviiiPT_S1_S1_iiE3Csh[4096];
	ld.param.u64 	%rd12, [_Z9cuda_gemmIiLi256ELi4ELi1ELi1024ELi16ELi16ELi32ELi1ELi0EEviiiPT_S1_S1_ii_param_3];
	ld.param.u64 	%rd11, [_Z9cuda_gemmIiLi256ELi4ELi1ELi1024ELi16ELi16ELi32ELi1ELi0EEviiiPT_S1_S1_ii_param_4];
	ld.param.u64 	%rd13, [_Z9cuda_gemmIiLi256ELi4ELi1ELi1024ELi16ELi16ELi32ELi1ELi0EEviiiPT_S1_S1_ii_param_5];
	ld.param.u32 	%r362, [_Z9cuda_gemmIiLi256ELi4ELi1ELi1024ELi16ELi16ELi32ELi1ELi0EEviiiPT_S1_S1_ii_param_6];
	ld.param.u32 	%r363, [_Z9cuda_gemmIiLi256ELi4ELi1ELi1024ELi16ELi16ELi32ELi1ELi0EEviiiPT_S1_S1_ii_param_7];
	cvta.to.global.u64 	%rd1, %rd12;
	cvta.to.global.u64 	%rd2, %rd13;
	mov.u32 	%r1, %tid.x;
	and.b32  	%r2, %r1, 31;
	setp.lt.s32 	%p1, %r363, 16;
	shr.u32 	%r3, %r363, 4;
	selp.b32 	%r4, 1, %r3, %p1;
	mul.lo.s32 	%r5, %r363, %r362;
	setp.ge.u32 	%p2, %r1, %r5;
	@%p2 bra 	$L__BB574_3;
	mov.u32 	%r6, %ntid.x;
	cvta.to.global.u64 	%rd3, %rd11;
	mov.u32 	%r848, %r1;
$L__BB574_2:
	mul.wide.u32 	%rd14, %r848, 4;
	add.s64 	%rd15, %rd3, %rd14;
	ld.global.u32 	%r364, [%rd15];
	rem.u32 	%r365, %r848, %r362;
	mov.u32 	%r366, _ZZ9cuda_gemmIiLi256ELi4ELi1ELi1024ELi16ELi16ELi32ELi1ELi0EEviiiPT_S1_S1_iiE11kron_fac_sh;
	mad.lo.s32 	%r367, %r365, 68, %r366;
	div.u32 	%r368, %r848, %r363;
	shl.b32 	%r369, %r368, 2;
	add.s32 	%r370, %r367, %r369;
	st.shared.u32 	[%r370], %r364;
	add.s32 	%r848, %r848, %r6;
	setp.lt.u32 	%p3, %r848, %r5;
	@%p3 bra 	$L__BB574_2;
$L__BB574_3:
	div.s32 	%r9, 1024, %r363;
	mul.lo.s32 	%r371, %r9, %r4;
	min.s32 	%r10, %r371, 256;
	div.u32 	%r12, %r1, %r10;
	mul.lo.s32 	%r372, %r12, %r10;
	sub.s32 	%r373, %r1, %r372;
	div.u32 	%r11, %r373, %r4;
	mov.u32 	%r13, %ntid.x;
	div.u32 	%r14, %r13, %r10;
	mov.u32 	%r865, %ctaid.y;
	mov.u32 	%r374, %nctaid.y;
	shl.b32 	%r375, %r374, 2;
	setp.ge.u32 	%p4, %r865, %r375;
	@%p4 bra 	$L__BB574_236;
	and.b32  	%r16, %r11, 15;
	rem.u32 	%r377, %r1, %r4;
	shl.b32 	%r17, %r377, 4;
	min.s32 	%r18, %r362, 16;
	shl.b32 	%r378, %r363, 8;
	sub.s32 	%r19, 8223, %r378;
	shl.b32 	%r379, %r4, 8;
	sub.s32 	%r20, 8223, %r379;
	add.s32 	%r21, %r1, %r13;
	cvt.u16.u32 	%rs2, %r21;
	xor.b16  	%rs3, %rs2, 1023;
	cvt.u16.u32 	%rs4, %r13;
	div.u16 	%rs5, %rs3, %rs4;
	and.b16  	%rs1, %rs5, 3;
	shl.b32 	%r22, %r13, 2;
	add.s32 	%r23, %r21, %r13;
	add.s32 	%r24, %r23, %r13;
	setp.lt.s32 	%p5, %r16, %r363;
	selp.b32 	%r380, 0, %r363, %p5;
	sub.s32 	%r25, %r16, %r380;
	add.s32 	%r381, %r16, 1;
	setp.lt.s32 	%p6, %r381, %r363;
	selp.b32 	%r382, 0, %r363, %p6;
	sub.s32 	%r26, %r381, %r382;
	add.s32 	%r383, %r16, 2;
	setp.lt.s32 	%p7, %r383, %r363;
	selp.b32 	%r384, 0, %r363, %p7;
	sub.s32 	%r27, %r383, %r384;
	add.s32 	%r385, %r16, 3;
	setp.lt.s32 	%p8, %r385, %r363;
	selp.b32 	%r386, 0, %r363, %p8;
	sub.s32 	%r28, %r385, %r386;
	add.s32 	%r387, %r16, 4;
	setp.lt.s32 	%p9, %r387, %r363;
	selp.b32 	%r388, 0, %r363, %p9;
	sub.s32 	%r29, %r387, %r388;
	add.s32 	%r389, %r16, 5;
	setp.lt.s32 	%p10, %r389, %r363;
	selp.b32 	%r390, 0, %r363, %p10;
	sub.s32 	%r30, %r389, %r390;
	add.s32 	%r391, %r16, 6;
	setp.lt.s32 	%p11, %r391, %r363;
	selp.b32 	%r392, 0, %r363, %p11;
	sub.s32 	%r31, %r391, %r392;
	add.s32 	%r393, %r16, 7;
	setp.lt.s32 	%p12, %r393, %r363;
	selp.b32 	%r394, 0, %r363, %p12;
	sub.s32 	%r32, %r393, %r394;
	add.s32 	%r395, %r16, 8;
	setp.lt.s32 	%p13, %r395, %r363;
	selp.b32 	%r396, 0, %r363, %p13;
	sub.s32 	%r33, %r395, %r396;
	add.s32 	%r397, %r16, 9;
	setp.lt.s32 	%p14, %r397, %r363;
	selp.b32 	%r398, 0, %r363, %p14;
	sub.s32 	%r34, %r397, %r398;
	add.s32 	%r399, %r16, 10;
	setp.lt.s32 	%p15, %r399, %r363;
	selp.b32 	%r400, 0, %r363, %p15;
	sub.s32 	%r35, %r399, %r400;
	add.s32 	%r401, %r16, 11;
	setp.lt.s32 	%p16, %r401, %r363;
	selp.b32 	%r402, 0, %r363, %p16;
	sub.s32 	%r36, %r401, %r402;
	add.s32 	%r403, %r16, 12;
	setp.lt.s32 	%p17, %r403, %r363;
	selp.b32 	%r404, 0, %r363, %p17;
	sub.s32 	%r37, %r403, %r404;
	add.s32 	%r405, %r16, 13;
	setp.lt.s32 	%p18, %r405, %r363;
	selp.b32 	%r406, 0, %r363, %p18;
	sub.s32 	%r38, %r405, %r406;
	add.s32 	%r407, %r16, 14;
	setp.lt.s32 	%p19, %r407, %r363;
	selp.b32 	%r408, 0, %r363, %p19;
	sub.s32 	%r39, %r407, %r408;
	add.s32 	%r409, %r16, 15;
	setp.lt.s32 	%p20, %r409, %r363;
	selp.b32 	%r410, 0, %r363, %p20;
	sub.s32 	%r40, %r409, %r410;
	shl.b32 	%r41, %r13, 4;
	shl.b32 	%r42, %r13, 3;
	mul.lo.s32 	%r43, %r13, 12;
	mul.wide.u32 	%rd16, %r13, 4;
	add.s64 	%rd4, %rd1, %rd16;
	mul.wide.u32 	%rd17, %r13, 8;
	add.s64 	%rd5, %rd1, %rd17;
	mul.wide.u32 	%rd18, %r13, 12;
	add.s64 	%rd6, %rd1, %rd18;
	cvt.u64.u32 	%rd32, %r22;
$L__BB574_5:
	setp.eq.s16 	%p21, %rs1, 2;
	shl.b32 	%r61, %r865, 10;
	mov.u32 	%r866, %r1;
	@%p21 bra 	$L__BB574_9;
	setp.eq.s16 	%p22, %rs1, 3;
	add.s32 	%r411, %r61, %r1;
	mul.wide.s32 	%rd19, %r411, 4;
	add.s64 	%rd7, %rd1, %rd19;
	ld.global.u32 	%r412, [%rd7];
	shl.b32 	%r413, %r1, 2;
	mov.u32 	%r414, _ZZ9cuda_gemmIiLi256ELi4ELi1ELi1024ELi16ELi16ELi32ELi1ELi0EEviiiPT_S1_S1_iiE3Ash;
	add.s32 	%r415, %r414, %r413;
	st.shared.u32 	[%r415], %r412;
	mov.u32 	%r866, %r21;
	@%p22 bra 	$L__BB574_9;
	setp.eq.s16 	%p23, %rs1, 0;
	cvt.u64.u32 	%rd20, %r22;
	add.s64 	%rd8, %rd7, %rd20;
	ld.global.u32 	%r416, [%rd8];
	add.s32 	%r420, %r415, %r22;
	st.shared.u32 	[%r420], %r416;
	mov.u32 	%r866, %r23;
	@%p23 bra 	$L__BB574_9;
	add.s64 	%rd22, %rd8, %rd20;
	ld.global.u32 	%r421, [%rd22];
	add.s32 	%r426, %r420, %r22;
	st.shared.u32 	[%r426], %r421;
	mov.u32 	%r866, %r24;
$L__BB574_9:
	shl.b32 	%r427, %r866, 2;
	mov.u32 	%r428, _ZZ9cuda_gemmIiLi256ELi4ELi1ELi1024ELi16ELi16ELi32ELi1ELi0EEviiiPT_S1_S1_iiE3Ash;
	add.s32 	%r868, %r428, %r427;
	add.s32 	%r867, %r866, %r61;
$L__BB574_10:
	mul.wide.s32 	%rd23, %r867, 4;
	add.s64 	%rd24, %rd4, %rd23;
	add.s64 	%rd25, %rd5, %rd23;
	add.s64 	%rd26, %rd6, %rd23;
	add.s64 	%rd27, %rd1, %rd23;
	ld.global.u32 	%r429, [%rd27];
	st.shared.u32 	[%r868], %r429;
	ld.global.u32 	%r430, [%rd24];
	add.s32 	%r431, %r868, %r22;
	st.shared.u32 	[%r431], %r430;
	ld.global.u32 	%r432, [%rd25];
	add.s32 	%r433, %r868, %r42;
	st.shared.u32 	[%r433], %r432;
	ld.global.u32 	%r434, [%rd26];
	add.s32 	%r435, %r868, %r43;
	st.shared.u32 	[%r435], %r434;
	add.s32 	%r866, %r866, %r22;
	add.s32 	%r868, %r868, %r41;
	add.s32 	%r867, %r867, %r22;
	setp.lt.u32 	%p24, %r866, 1024;
	@%p24 bra 	$L__BB574_10;
	mov.u32 	%r870, %r1;
	@%p21 bra 	$L__BB574_15;
	setp.eq.s16 	%p26, %rs1, 3;
	shl.b32 	%r436, %r1, 2;
	mov.u32 	%r437, _ZZ9cuda_gemmIiLi256ELi4ELi1ELi1024ELi16ELi16ELi32ELi1ELi0EEviiiPT_S1_S1_iiE3Csh;
	add.s32 	%r438, %r437, %r436;
	mov.b32 	%r439, 0;
	st.shared.u32 	[%r438], %r439;
	mov.u32 	%r870, %r21;
	@%p26 bra 	$L__BB574_15;
	setp.eq.s16 	%p27, %rs1, 0;
	add.s32 	%r443, %r438, %r22;
	mov.b32 	%r444, 0;
	st.shared.u32 	[%r443], %r444;
	mov.u32 	%r870, %r23;
	@%p27 bra 	$L__BB574_15;
	add.s32 	%r449, %r443, %r22;
	mov.b32 	%r450, 0;
	st.shared.u32 	[%r449], %r450;
	mov.u32 	%r870, %r24;
$L__BB574_15:
	shl.b32 	%r451, %r870, 2;
	mov.u32 	%r452, _ZZ9cuda_gemmIiLi256ELi4ELi1ELi1024ELi16ELi16ELi32ELi1ELi0EEviiiPT_S1_S1_iiE3Csh;
	add.s32 	%r453, %r452, %r451;
	mov.b32 	%r454, 0;
	st.shared.u32 	[%r453], %r454;
	add.s32 	%r455, %r453, %r22;
	st.shared.u32 	[%r455], %r454;
	add.s32 	%r456, %r455, %r22;
	st.shared.u32 	[%r456], %r454;
	add.s32 	%r457, %r456, %r22;
	st.shared.u32 	[%r457], %r454;
	add.s32 	%r870, %r22, %r870;
	setp.lt.u32 	%p28, %r870, 1024;
	@%p28 bra 	$L__BB574_15;
	setp.lt.s32 	%p29, %r9, 1;
	bar.sync 	0;
	@%p29 bra 	$L__BB574_230;
	setp.ne.s32 	%p30, %r4, 1;
	@%p30 bra 	$L__BB574_87;
	mov.b32 	%r888, 0;
$L__BB574_19:
	setp.lt.s32 	%p137, %r363, 1;
	add.s32 	%r91, %r888, %r11;
	mad.lo.s32 	%r92, %r91, %r363, %r17;
	@%p137 bra 	$L__BB574_21;
	add.s32 	%r699, %r92, %r16;
	shl.b32 	%r700, %r699, 2;
	mov.u32 	%r701, _ZZ9cuda_gemmIiLi256ELi4ELi1ELi1024ELi16ELi16ELi32ELi1ELi0EEviiiPT_S1_S1_iiE3Ash;
	add.s32 	%r702, %r701, %r700;
	ld.shared.u32 	%r1039, [%r702];
$L__BB574_21:
	setp.lt.s32 	%p138, %r363, 2;
	@%p138 bra 	$L__BB574_23;
	add.s32 	%r703, %r11, 1;
	and.b32  	%r704, %r703, 15;
	add.s32 	%r705, %r92, %r704;
	shl.b32 	%r706, %r705, 2;
	mov.u32 	%r707, _ZZ9cuda_gemmIiLi256ELi4ELi1ELi1024ELi16ELi16ELi32ELi1ELi0EEviiiPT_S1_S1_iiE3Ash;
	add.s32 	%r708, %r707, %r706;
	ld.shared.u32 	%r1038, [%r708];
$L__BB574_23:
	setp.lt.s32 	%p139, %r363, 3;
	@%p139 bra 	$L__BB574_25;
	add.s32 	%r709, %r11, 2;
	and.b32  	%r710, %r709, 15;
	add.s32 	%r711, %r92, %r710;
	shl.b32 	%r712, %r711, 2;
	mov.u32 	%r713, _ZZ9cuda_gemmIiLi256ELi4ELi1ELi1024ELi16ELi16ELi32ELi1ELi0EEviiiPT_S1_S1_iiE3Ash;
	add.s32 	%r714, %r713, %r712;
	ld.shared.u32 	%r1037, [%r714];
$L__BB574_25:
	setp.lt.s32 	%p140, %r363, 4;
	@%p140 bra 	$L__BB574_27;
	add.s32 	%r715, %r11, 3;
	and.b32  	%r716, %r715, 15;
	add.s32 	%r717, %r92, %r716;
	shl.b32 	%r718, %r717, 2;
	mov.u32 	%r719, _ZZ9cuda_gemmIiLi256ELi4ELi1ELi1024ELi16ELi16ELi32ELi1ELi0EEviiiPT_S1_S1_iiE3Ash;
	add.s32 	%r720, %r719, %r718;
	ld.shared.u32 	%r1036, [%r720];
$L__BB574_27:
	setp.lt.s32 	%p141, %r363, 5;
	@%p141 bra 	$L__BB574_29;
	add.s32 	%r721, %r11, 4;
	and.b32  	%r722, %r721, 15;
	add.s32 	%r723, %r92, %r722;
	shl.b32 	%r724, %r723, 2;
	mov.u32 	%r725, _ZZ9cuda_gemmIiLi256ELi4ELi1ELi1024ELi16ELi16ELi32ELi1ELi0EEviiiPT_S1_S1_iiE3Ash;
	add.s32 	%r726, %r725, %r724;
	ld.shared.u32 	%r1035, [%r726];
$L__BB574_29:
	setp.lt.s32 	%p142, %r363, 6;
	@%p142 bra 	$L__BB574_31;
	add.s32 	%r727, %r11, 5;
	and.b32  	%r728, %r727, 15;
	add.s32 	%r729, %r92, %r728;
	shl.b32 	%r730, %r729, 2;
	mov.u32 	%r731, _ZZ9cuda_gemmIiLi256ELi4ELi1ELi1024ELi16ELi16ELi32ELi1ELi0EEviiiPT_S1_S1_iiE3Ash;
	add.s32 	%r732, %r731, %r730;
	ld.shared.u32 	%r1034, [%r732];
$L__BB574_31:
	setp.lt.s32 	%p143, %r363, 7;
	@%p143 bra 	$L__BB574_33;
	add.s32 	%r733, %r11, 6;
	and.b32  	%r734, %r733, 15;
	add.s32 	%r735, %r92, %r734;
	shl.b32 	%r736, %r735, 2;
	mov.u32 	%r737, _ZZ9cuda_gemmIiLi256ELi4ELi1ELi1024ELi16ELi16ELi32ELi1ELi0EEviiiPT_S1_S1_iiE3Ash;
	add.s32 	%r738, %r737, %r736;
	ld.shared.u32 	%r1033, [%r738];
$L__BB574_33:
	setp.lt.s32 	%p144, %r363, 8;
	@%p144 bra 	$L__BB574_35;
	add.s32 	%r739, %r11, 7;
	and.b32  	%r740, %r739, 15;
	add.s32 	%r741, %r92, %r740;
	shl.b32 	%r742, %r741, 2;
	mov.u32 	%r743, _ZZ9cuda_gemmIiLi256ELi4ELi1ELi1024ELi16ELi16ELi32ELi1ELi0EEviiiPT_S1_S1_iiE3Ash;
	add.s32 	%r744, %r743, %r742;
	ld.shared.u32 	%r1032, [%r744];
$L__BB574_35:
	setp.lt.s32 	%p145, %r363, 9;
	@%p145 bra 	$L__BB574_37;
	xor.b32  	%r745, %r16, 8;
	add.s32 	%r746, %r92, %r745;
	shl.b32 	%r747, %r746, 2;
	mov.u32 	%r748, _ZZ9cuda_gemmIiLi256ELi4ELi1ELi1024ELi16ELi16ELi32ELi1ELi0EEviiiPT_S1_S1_iiE3Ash;
	add.s32 	%r749, %r748, %r747;
	ld.shared.u32 	%r1031, [%r749];
$L__BB574_37:
	setp.lt.s32 	%p146, %r363, 10;
	@%p146 bra 	$L__BB574_39;
	add.s32 	%r750, %r11, 9;
	and.b32  	%r751, %r750, 15;
	add.s32 	%r752, %r92, %r751;
	shl.b32 	%r753, %r752, 2;
	mov.u32 	%r754, _ZZ9cuda_gemmIiLi256ELi4ELi1ELi1024ELi16ELi16ELi32ELi1ELi0EEviiiPT_S1_S1_iiE3Ash;
	add.s32 	%r755, %r754, %r753;
	ld.shared.u32 	%r1030, [%r755];
$L__BB574_39:
	setp.lt.s32 	%p147, %r363, 11;
	@%p147 bra 	$L__BB574_41;
	add.s32 	%r756, %r11, 10;
	and.b32  	%r757, %r756, 15;
	add.s32 	%r758, %r92, %r757;
	shl.b32 	%r759, %r758, 2;
	mov.u32 	%r760, _ZZ9cuda_gemmIiLi256ELi4ELi1ELi1024ELi16ELi16ELi32ELi1ELi0EEviiiPT_S1_S1_iiE3Ash;
	add.s32 	%r761, %r760, %r759;
	ld.shared.u32 	%r1029, [%r761];
$L__BB574_41:
	setp.lt.s32 	%p148, %r363, 12;
	@%p148 bra 	$L__BB574_43;
	add.s32 	%r762, %r11, 11;
	and.b32  	%r763, %r762, 15;
	add.s32 	%r764, %r92, %r763;
	shl.b32 	%r765, %r764, 2;
	mov.u32 	%r766, _ZZ9cuda_gemmIiLi256ELi4ELi1ELi1024ELi16ELi16ELi32ELi1ELi0EEviiiPT_S1_S1_iiE3Ash;
	add.s32 	%r767, %r766, %r765;
	ld.shared.u32 	%r1028, [%r767];
$L__BB574_43:
	setp.lt.s32 	%p149, %r363, 13;
	@%p149 bra 	$L__BB574_45;
	add.s32 	%r768, %r11, 12;
	and.b32  	%r769, %r768, 15;
	add.s32 	%r770, %r92, %r769;
	shl.b32 	%r771, %r770, 2;
	mov.u32 	%r772, _ZZ9cuda_gemmIiLi256ELi4ELi1ELi1024ELi16ELi16ELi32ELi1ELi0EEviiiPT_S1_S1_iiE3Ash;
	add.s32 	%r773, %r772, %r771;
	ld.shared.u32 	%r1027, [%r773];
$L__BB574_45:
	setp.lt.s32 	%p150, %r363, 14;
	@%p150 bra 	$L__BB574_47;
	add.s32 	%r774, %r11, 13;
	and.b32  	%r775, %r774, 15;
	add.s32 	%r776, %r92, %r775;
	shl.b32 	%r777, %r776, 2;
	mov.u32 	%r778, _ZZ9cuda_gemmIiLi256ELi4ELi1ELi1024ELi16ELi16ELi32ELi1ELi0EEviiiPT_S1_S1_iiE3Ash;
	add.s32 	%r779, %r778, %r777;
	ld.shared.u32 	%r1026, [%r779];
$L__BB574_47:
	setp.lt.s32 	%p151, %r363, 15;
	@%p151 bra 	$L__BB574_49;
	add.s32 	%r780, %r11, 14;
	and.b32  	%r781, %r780, 15;
	add.s32 	%r782, %r92, %r781;
	shl.b32 	%r783, %r782, 2;
	mov.u32 	%r784, _ZZ9cuda_gemmIiLi256ELi4ELi1ELi1024ELi16ELi16ELi32ELi1ELi0EEviiiPT_S1_S1_iiE3Ash;
	add.s32 	%r785, %r784, %r783;
	ld.shared.u32 	%r1025, [%r785];
$L__BB574_49:
	setp.lt.s32 	%p152, %r363, 16;
	@%p152 bra 	$L__BB574_51;
	add.s32 	%r786, %r11, -1;
	and.b32  	%r787, %r786, 15;
	add.s32 	%r788, %r92, %r787;
	shl.b32 	%r789, %r788, 2;
	mov.u32 	%r790, _ZZ9cuda_gemmIiLi256ELi4ELi1ELi1024ELi16ELi16ELi32ELi1ELi0EEviiiPT_S1_S1_iiE3Ash;
	add.s32 	%r791, %r790, %r789;
	ld.shared.u32 	%r1024, [%r791];
$L__BB574_51:
	setp.lt.s32 	%p153, %r12, %r18;
	@%p153 bra 	$L__BB574_53;
$L__BB574_52:
	add.s32 	%r888, %r888, %r10;
	setp.lt.s32 	%p187, %r888, %r9;
	@%p187 bra 	$L__BB574_19;
	bra.uni 	$L__BB574_230;
$L__BB574_53:
	rem.s32 	%r792, %r2, %r363;
	shl.b32 	%r793, %r792, 2;
	mov.u32 	%r794, _ZZ9cuda_gemmIiLi256ELi4ELi1ELi1024ELi16ELi16ELi32ELi1ELi0EEviiiPT_S1_S1_iiE11kron_fac_sh;
	add.s32 	%r126, %r794, %r793;
	mov.u32 	%r905, %r12;
$L__BB574_54:
	mad.lo.s32 	%r796, %r905, 68, %r126;
	ld.shared.u32 	%r128, [%r796];
	mov.b32 	%r907, 0;
	@%p137 bra 	$L__BB574_56;
	shfl.sync.idx.b32	%r797|%p155, %r128, %r25, %r19, -1;
	mul.lo.s32 	%r907, %r797, %r1039;
$L__BB574_56:
	@%p138 bra 	$L__BB574_58;
	shfl.sync.idx.b32	%r798|%p157, %r128, %r26, %r19, -1;
	mad.lo.s32 	%r907, %r798, %r1038, %r907;
$L__BB574_58:
	@%p139 bra 	$L__BB574_60;
	shfl.sync.idx.b32	%r799|%p159, %r128, %r27, %r19, -1;
	mad.lo.s32 	%r907, %r799, %r1037, %r907;
$L__BB574_60:
	@%p140 bra 	$L__BB574_62;
	shfl.sync.idx.b32	%r800|%p161, %r128, %r28, %r19, -1;
	mad.lo.s32 	%r907, %r800, %r1036, %r907;
$L__BB574_62:
	@%p141 bra 	$L__BB574_64;
	shfl.sync.idx.b32	%r801|%p163, %r128, %r29, %r19, -1;
	mad.lo.s32 	%r907, %r801, %r1035, %r907;
$L__BB574_64:
	setp.lt.s32 	%p164, %r363, 6;
	@%p164 bra 	$L__BB574_66;
	shfl.sync.idx.b32	%r802|%p165, %r128, %r30, %r19, -1;
	mad.lo.s32 	%r907, %r802, %r1034, %r907;
$L__BB574_66:
	setp.lt.s32 	%p166, %r363, 7;
	@%p166 bra 	$L__BB574_68;
	shfl.sync.idx.b32	%r803|%p167, %r128, %r31, %r19, -1;
	mad.lo.s32 	%r907, %r803, %r1033, %r907;
$L__BB574_68:
	setp.lt.s32 	%p168, %r363, 8;
	@%p168 bra 	$L__BB574_70;
	shfl.sync.idx.b32	%r804|%p169, %r128, %r32, %r19, -1;
	mad.lo.s32 	%r907, %r804, %r1032, %r907;
$L__BB574_70:
	setp.lt.s32 	%p170, %r363, 9;
	@%p170 bra 	$L__BB574_72;
	shfl.sync.idx.b32	%r805|%p171, %r128, %r33, %r19, -1;
	mad.lo.s32 	%r907, %r805, %r1031, %r907;
$L__BB574_72:
	setp.lt.s32 	%p172, %r363, 10;
	@%p172 bra 	$L__BB574_74;
	shfl.sync.idx.b32	%r806|%p173, %r128, %r34, %r19, -1;
	mad.lo.s32 	%r907, %r806, %r1030, %r907;
$L__BB574_74:
	setp.lt.s32 	%p174, %r363, 11;
	@%p174 bra 	$L__BB574_76;
	shfl.sync.idx.b32	%r807|%p175, %r128, %r35, %r19, -1;
	mad.lo.s32 	%r907, %r807, %r1029, %r907;
$L__BB574_76:
	setp.lt.s32 	%p176, %r363, 12;
	@%p176 bra 	$L__BB574_78;
	shfl.sync.idx.b32	%r808|%p177, %r128, %r36, %r19, -1;
	mad.lo.s32 	%r907, %r808, %r1028, %r907;
$L__BB574_78:
	setp.lt.s32 	%p178, %r363, 13;
	@%p178 bra 	$L__BB574_80;
	shfl.sync.idx.b32	%r809|%p179, %r128, %r37, %r19, -1;
	mad.lo.s32 	%r907, %r809, %r1027, %r907;
$L__BB574_80:
	setp.lt.s32 	%p180, %r363, 14;
	@%p180 bra 	$L__BB574_82;
	shfl.sync.idx.b32	%r810|%p181, %r128, %r38, %r19, -1;
	mad.lo.s32 	%r907, %r810, %r1026, %r907;
$L__BB574_82:
	setp.lt.s32 	%p182, %r363, 15;
	@%p182 bra 	$L__BB574_84;
	shfl.sync.idx.b32	%r811|%p183, %r128, %r39, %r19, -1;
	mad.lo.s32 	%r907, %r811, %r1025, %r907;
$L__BB574_84:
	setp.lt.s32 	%p184, %r363, 16;
	@%p184 bra 	$L__BB574_86;
	shfl.sync.idx.b32	%r812|%p185, %r128, %r40, %r19, -1;
	mad.lo.s32 	%r907, %r812, %r1024, %r907;
$L__BB574_86:
	mad.lo.s32 	%r813, %r905, %r9, %r91;
	shl.b32 	%r814, %r813, 2;
	add.s32 	%r816, %r452, %r814;
	ld.shared.u32 	%r817, [%r816];
	add.s32 	%r818, %r817, %r907;
	st.shared.u32 	[%r816], %r818;
	add.s32 	%r905, %r905, %r14;
	setp.lt.s32 	%p186, %r905, %r18;
	@%p186 bra 	$L__BB574_54;
	bra.uni 	$L__BB574_52;
$L__BB574_87:
	setp.gt.u32 	%p31, %r363, 31;
	@%p31 bra 	$L__BB574_121;
	mov.b32 	%r990, 0;
$L__BB574_89:
	setp.eq.s32 	%p32, %r363, 0;
	add.s32 	%r271, %r990, %r11;
	mad.lo.s32 	%r272, %r271, %r363, %r17;
	@%p32 bra 	$L__BB574_91;
	add.s32 	%r459, %r272, %r16;
	shl.b32 	%r460, %r459, 2;
	mov.u32 	%r461, _ZZ9cuda_gemmIiLi256ELi4ELi1ELi1024ELi16ELi16ELi32ELi1ELi0EEviiiPT_S1_S1_iiE3Ash;
	add.s32 	%r462, %r461, %r460;
	ld.shared.u32 	%r1039, [%r462];
$L__BB574_91:
	setp.lt.s32 	%p33, %r363, 2;
	@%p33 bra 	$L__BB574_93;
	add.s32 	%r463, %r11, 1;
	and.b32  	%r464, %r463, 15;
	add.s32 	%r465, %r272, %r464;
	shl.b32 	%r466, %r465, 2;
	mov.u32 	%r467, _ZZ9cuda_gemmIiLi256ELi4ELi1ELi1024ELi16ELi16ELi32ELi1ELi0EEviiiPT_S1_S1_iiE3Ash;
	add.s32 	%r468, %r467, %r466;
	ld.shared.u32 	%r1038, [%r468];
$L__BB574_93:
	setp.lt.s32 	%p34, %r363, 3;
	@%p34 bra 	$L__BB574_95;
	add.s32 	%r469, %r11, 2;
	and.b32  	%r470, %r469, 15;
	add.s32 	%r471, %r272, %r470;
	shl.b32 	%r472, %r471, 2;
	mov.u32 	%r473, _ZZ9cuda_gemmIiLi256ELi4ELi1ELi1024ELi16ELi16ELi32ELi1ELi0EEviiiPT_S1_S1_iiE3Ash;
	add.s32 	%r474, %r473, %r472;
	ld.shared.u32 	%r1037, [%r474];
$L__BB574_95:
	setp.lt.s32 	%p35, %r363, 4;
	@%p35 bra 	$L__BB574_97;
	add.s32 	%r475, %r11, 3;
	and.b32  	%r476, %r475, 15;
	add.s32 	%r477, %r272, %r476;
	shl.b32 	%r478, %r477, 2;
	mov.u32 	%r479, _ZZ9cuda_gemmIiLi256ELi4ELi1ELi1024ELi16ELi16ELi32ELi1ELi0EEviiiPT_S1_S1_iiE3Ash;
	add.s32 	%r480, %r479, %r478;
	ld.shared.u32 	%r1036, [%r480];
$L__BB574_97:
	setp.lt.s32 	%p36, %r363, 5;
	@%p36 bra 	$L__BB574_99;
	add.s32 	%r481, %r11, 4;
	and.b32  	%r482, %r481, 15;
	add.s32 	%r483, %r272, %r482;
	shl.b32 	%r484, %r483, 2;
	mov.u32 	%r485, _ZZ9cuda_gemmIiLi256ELi4ELi1ELi1024ELi16ELi16ELi32ELi1ELi0EEviiiPT_S1_S1_iiE3Ash;
	add.s32 	%r486, %r485, %r484;
	ld.shared.u32 	%r1035, [%r486];
$L__BB574_99:
	setp.lt.s32 	%p37, %r363, 6;
	@%p37 bra 	$L__BB574_101;
	add.s32 	%r487, %r11, 5;
	and.b32  	%r488, %r487, 15;
	add.s32 	%r489, %r272, %r488;
	shl.b32 	%r490, %r489, 2;
	mov.u32 	%r491, _ZZ9cuda_gemmIiLi256ELi4ELi1ELi1024ELi16ELi16ELi32ELi1ELi0EEviiiPT_S1_S1_iiE3Ash;
	add.s32 	%r492, %r491, %r490;
	ld.shared.u32 	%r1034, [%r492];
$L__BB574_101:
	setp.lt.s32 	%p38, %r363, 7;
	@%p38 bra 	$L__BB574_103;
	add.s32 	%r493, %r11, 6;
	and.b32  	%r494, %r493, 15;
	add.s32 	%r495, %r272, %r494;
	shl.b32 	%r496, %r495, 2;
	mov.u32 	%r497, _ZZ9cuda_gemmIiLi256ELi4ELi1ELi1024ELi16ELi16ELi32ELi1ELi0EEviiiPT_S1_S1_iiE3Ash;
	add.s32 	%r498, %r497, %r496;
	ld.shared.u32 	%r1033, [%r498];
$L__BB574_103:
	setp.lt.s32 	%p39, %r363, 8;
	@%p39 bra 	$L__BB574_105;
	add.s32 	%r499, %r11, 7;
	and.b32  	%r500, %r499, 15;
	add.s32 	%r501, %r272, %r500;
	shl.b32 	%r502, %r501, 2;
	mov.u32 	%r503, _ZZ9cuda_gemmIiLi256ELi4ELi1ELi1024ELi16ELi16ELi32ELi1ELi0EEviiiPT_S1_S1_iiE3Ash;
	add.s32 	%r504, %r503, %r502;
	ld.shared.u32 	%r1032, [%r504];
$L__BB574_105:
	setp.lt.s32 	%p40, %r363, 9;
	@%p40 bra 	$L__BB574_107;
	xor.b32  	%r505, %r16, 8;
	add.s32 	%r506, %r272, %r505;
	shl.b32 	%r507, %r506, 2;
	mov.u32 	%r508, _ZZ9cuda_gemmIiLi256ELi4ELi1ELi1024ELi16ELi16ELi32ELi1ELi0EEviiiPT_S1_S1_iiE3Ash;
	add.s32 	%r509, %r508, %r507;
	ld.shared.u32 	%r1031, [%r509];
$L__BB574_107:
	setp.lt.s32 	%p41, %r363, 10;
	@%p41 bra 	$L__BB574_109;
	add.s32 	%r510, %r11, 9;
	and.b32  	%r511, %r510, 15;
	add.s32 	%r512, %r272, %r511;
	shl.b32 	%r513, %r512, 2;
	mov.u32 	%r514, _ZZ9cuda_gemmIiLi256ELi4ELi1ELi1024ELi16ELi16ELi32ELi1ELi0EEviiiPT_S1_S1_iiE3Ash;
	add.s32 	%r515, %r514, %r513;
	ld.shared.u32 	%r1030, [%r515];
$L__BB574_109:
	setp.lt.s32 	%p42, %r363, 11;
	@%p42 bra 	$L__BB574_111;
	add.s32 	%r516, %r11, 10;
	and.b32  	%r517, %r516, 15;
	add.s32 	%r518, %r272, %r517;
	shl.b32 	%r519, %r518, 2;
	mov.u32 	%r520, _ZZ9cuda_gemmIiLi256ELi4ELi1ELi1024ELi16ELi16ELi32ELi1ELi0EEviiiPT_S1_S1_iiE3Ash;
	add.s32 	%r521, %r520, %r519;
	ld.shared.u32 	%r1029, [%r521];
$L__BB574_111:
	setp.lt.s32 	%p43, %r363, 12;
	@%p43 bra 	$L__BB574_113;
	add.s32 	%r522, %r11, 11;
	and.b32  	%r523, %r522, 15;
	add.s32 	%r524, %r272, %r523;
	shl.b32 	%r525, %r524, 2;
	mov.u32 	%r526, _ZZ9cuda_gemmIiLi256ELi4ELi1ELi1024ELi16ELi16ELi32ELi1ELi0EEviiiPT_S1_S1_iiE3Ash;
	add.s32 	%r527, %r526, %r525;
	ld.shared.u32 	%r1028, [%r527];
$L__BB574_113:
	setp.lt.s32 	%p44, %r363, 13;
	@%p44 bra 	$L__BB574_115;
	add.s32 	%r528, %r11, 12;
	and.b32  	%r529, %r528, 15;
	add.s32 	%r530, %r272, %r529;
	shl.b32 	%r531, %r530, 2;
	mov.u32 	%r532, _ZZ9cuda_gemmIiLi256ELi4ELi1ELi1024ELi16ELi16ELi32ELi1ELi0EEviiiPT_S1_S1_iiE3Ash;
	add.s32 	%r533, %r532, %r531;
	ld.shared.u32 	%r1027, [%r533];
$L__BB574_115:
	setp.lt.s32 	%p45, %r363, 14;
	@%p45 bra 	$L__BB574_117;
	add.s32 	%r534, %r11, 13;
	and.b32  	%r535, %r534, 15;
	add.s32 	%r536, %r272, %r535;
	shl.b32 	%r537, %r536, 2;
	mov.u32 	%r538, _ZZ9cuda_gemmIiLi256ELi4ELi1ELi1024ELi16ELi16ELi32ELi1ELi0EEviiiPT_S1_S1_iiE3Ash;
	add.s32 	%r539, %r538, %r537;
	ld.shared.u32 	%r1026, [%r539];
$L__BB574_117:
	setp.lt.s32 	%p46, %r363, 15;
	@%p46 bra 	$L__BB574_119;
	add.s32 	%r540, %r11, 14;
	and.b32  	%r541, %r540, 15;
	add.s32 	%r542, %r272, %r541;
	shl.b32 	%r543, %r542, 2;
	mov.u32 	%r544, _ZZ9cuda_gemmIiLi256ELi4ELi1ELi1024ELi16ELi16ELi32ELi1ELi0EEviiiPT_S1_S1_iiE3Ash;
	add.s32 	%r545, %r544, %r543;
	ld.shared.u32 	%r1025, [%r545];
$L__BB574_119:
	setp.lt.s32 	%p47, %r363, 16;
	@%p47 bra 	$L__BB574_194;
	add.s32 	%r546, %r11, -1;
	and.b32  	%r547, %r546, 15;
	add.s32 	%r548, %r272, %r547;
	shl.b32 	%r549, %r548, 2;
	mov.u32 	%r550, _ZZ9cuda_gemmIiLi256ELi4ELi1ELi1024ELi16ELi16ELi32ELi1ELi0EEviiiPT_S1_S1_iiE3Ash;
	add.s32 	%r551, %r550, %r549;
	ld.shared.u32 	%r1024, [%r551];
	bra.uni 	$L__BB574_194;
$L__BB574_121:
	mov.b32 	%r938, 0;
$L__BB574_122:
	setp.lt.s32 	%p83, %r363, 1;
	add.s32 	%r179, %r938, %r11;
	mad.lo.s32 	%r180, %r179, %r363, %r17;
	@%p83 bra 	$L__BB574_124;
	add.s32 	%r578, %r180, %r16;
	shl.b32 	%r579, %r578, 2;
	mov.u32 	%r580, _ZZ9cuda_gemmIiLi256ELi4ELi1ELi1024ELi16ELi16ELi32ELi1ELi0EEviiiPT_S1_S1_iiE3Ash;
	add.s32 	%r581, %r580, %r579;
	ld.shared.u32 	%r1039, [%r581];
$L__BB574_124:
	setp.lt.s32 	%p84, %r363, 2;
	@%p84 bra 	$L__BB574_126;
	add.s32 	%r582, %r11, 1;
	and.b32  	%r583, %r582, 15;
	add.s32 	%r584, %r180, %r583;
	shl.b32 	%r585, %r584, 2;
	mov.u32 	%r586, _ZZ9cuda_gemmIiLi256ELi4ELi1ELi1024ELi16ELi16ELi32ELi1ELi0EEviiiPT_S1_S1_iiE3Ash;
	add.s32 	%r587, %r586, %r585;
	ld.shared.u32 	%r1038, [%r587];
$L__BB574_126:
	setp.lt.s32 	%p85, %r363, 3;
	@%p85 bra 	$L__BB574_128;
	add.s32 	%r588, %r11, 2;
	and.b32  	%r589, %r588, 15;
	add.s32 	%r590, %r180, %r589;
	shl.b32 	%r591, %r590, 2;
	mov.u32 	%r592, _ZZ9cuda_gemmIiLi256ELi4ELi1ELi1024ELi16ELi16ELi32ELi1ELi0EEviiiPT_S1_S1_iiE3Ash;
	add.s32 	%r593, %r592, %r591;
	ld.shared.u32 	%r1037, [%r593];
$L__BB574_128:
	setp.lt.s32 	%p86, %r363, 4;
	@%p86 bra 	$L__BB574_130;
	add.s32 	%r594, %r11, 3;
	and.b32  	%r595, %r594, 15;
	add.s32 	%r596, %r180, %r595;
	shl.b32 	%r597, %r596, 2;
	mov.u32 	%r598, _ZZ9cuda_gemmIiLi256ELi4ELi1ELi1024ELi16ELi16ELi32ELi1ELi0EEviiiPT_S1_S1_iiE3Ash;
	add.s32 	%r599, %r598, %r597;
	ld.shared.u32 	%r1036, [%r599];
$L__BB574_130:
	setp.lt.s32 	%p87, %r363, 5;
	@%p87 bra 	$L__BB574_132;
	add.s32 	%r600, %r11, 4;
	and.b32  	%r601, %r600, 15;
	add.s32 	%r602, %r180, %r601;
	shl.b32 	%r603, %r602, 2;
	mov.u32 	%r604, _ZZ9cuda_gemmIiLi256ELi4ELi1ELi1024ELi16ELi16ELi32ELi1ELi0EEviiiPT_S1_S1_iiE3Ash;
	add.s32 	%r605, %r604, %r603;
	ld.shared.u32 	%r1035, [%r605];
$L__BB574_132:
	setp.lt.s32 	%p88, %r363, 6;
	@%p88 bra 	$L__BB574_134;
	add.s32 	%r606, %r11, 5;
	and.b32  	%r607, %r606, 15;
	add.s32 	%r608, %r180, %r607;
	shl.b32 	%r609, %r608, 2;
	mov.u32 	%r610, _ZZ9cuda_gemmIiLi256ELi4ELi1ELi1024ELi16ELi16ELi32ELi1ELi0EEviiiPT_S1_S1_iiE3Ash;
	add.s32 	%r611, %r610, %r609;
	ld.shared.u32 	%r1034, [%r611];
$L__BB574_134:
	setp.lt.s32 	%p89, %r363, 7;
	@%p89 bra 	$L__BB574_136;
	add.s32 	%r612, %r11, 6;
	and.b32  	%r613, %r612, 15;
	add.s32 	%r614, %r180, %r613;
	shl.b32 	%r615, %r614, 2;
	mov.u32 	%r616, _ZZ9cuda_gemmIiLi256ELi4ELi1ELi1024ELi16ELi16ELi32ELi1ELi0EEviiiPT_S1_S1_iiE3Ash;
	add.s32 	%r617, %r616, %r615;
	ld.shared.u32 	%r1033, [%r617];
$L__BB574_136:
	setp.lt.s32 	%p90, %r363, 8;
	@%p90 bra 	$L__BB574_138;
	add.s32 	%r618, %r11, 7;
	and.b32  	%r619, %r618, 15;
	add.s32 	%r620, %r180, %r619;
	shl.b32 	%r621, %r620, 2;
	mov.u32 	%r622, _ZZ9cuda_gemmIiLi256ELi4ELi1ELi1024ELi16ELi16ELi32ELi1ELi0EEviiiPT_S1_S1_iiE3Ash;
	add.s32 	%r623, %r622, %r621;
	ld.shared.u32 	%r1032, [%r623];
$L__BB574_138:
	setp.lt.s32 	%p91, %r363, 9;
	@%p91 bra 	$L__BB574_140;
	xor.b32  	%r624, %r16, 8;
	add.s32 	%r625, %r180, %r624;
	shl.b32 	%r626, %r625, 2;
	mov.u32 	%r627, _ZZ9cuda_gemmIiLi256ELi4ELi1ELi1024ELi16ELi16ELi32ELi1ELi0EEviiiPT_S1_S1_iiE3Ash;
	add.s32 	%r628, %r627, %r626;
	ld.shared.u32 	%r1031, [%r628];
$L__BB574_140:
	setp.lt.s32 	%p92, %r363, 10;
	@%p92 bra 	$L__BB574_142;
	add.s32 	%r629, %r11, 9;
	and.b32  	%r630, %r629, 15;
	add.s32 	%r631, %r180, %r630;
	shl.b32 	%r632, %r631, 2;
	mov.u32 	%r633, _ZZ9cuda_gemmIiLi256ELi4ELi1ELi1024ELi16ELi16ELi32ELi1ELi0EEviiiPT_S1_S1_iiE3Ash;
	add.s32 	%r634, %r633, %r632;
	ld.shared.u32 	%r1030, [%r634];
$L__BB574_142:
	setp.lt.s32 	%p93, %r363, 11;
	@%p93 bra 	$L__BB574_144;
	add.s32 	%r635, %r11, 10;
	and.b32  	%r636, %r635, 15;
	add.s32 	%r637, %r180, %r636;
	shl.b32 	%r638, %r637, 2;
	mov.u32 	%r639, _ZZ9cuda_gemmIiLi256ELi4ELi1ELi1024ELi16ELi16ELi32ELi1ELi0EEviiiPT_S1_S1_iiE3Ash;
	add.s32 	%r640, %r639, %r638;
	ld.shared.u32 	%r1029, [%r640];
$L__BB574_144:
	setp.lt.s32 	%p94, %r363, 12;
	@%p94 bra 	$L__BB574_146;
	add.s32 	%r641, %r11, 11;
	and.b32  	%r642, %r641, 15;
	add.s32 	%r643, %r180, %r642;
	shl.b32 	%r644, %r643, 2;
	mov.u32 	%r645, _ZZ9cuda_gemmIiLi256ELi4ELi1ELi1024ELi16ELi16ELi32ELi1ELi0EEviiiPT_S1_S1_iiE3Ash;
	add.s32 	%r646, %r645, %r644;
	ld.shared.u32 	%r1028, [%r646];
$L__BB574_146:
	setp.lt.s32 	%p95, %r363, 13;
	@%p95 bra 	$L__BB574_148;
	add.s32 	%r647, %r11, 12;
	and.b32  	%r648, %r647, 15;
	add.s32 	%r649, %r180, %r648;
	shl.b32 	%r650, %r649, 2;
	mov.u32 	%r651, _ZZ9cuda_gemmIiLi256ELi4ELi1ELi1024ELi16ELi16ELi32ELi1ELi0EEviiiPT_S1_S1_iiE3Ash;
	add.s32 	%r652, %r651, %r650;
	ld.shared.u32 	%r1027, [%r652];
$L__BB574_148:
	setp.lt.s32 	%p96, %r363, 14;
	@%p96 bra 	$L__BB574_150;
	add.s32 	%r653, %r11, 13;
	and.b32  	%r654, %r653, 15;
	add.s32 	%r655, %r180, %r654;
	shl.b32 	%r656, %r655, 2;
	mov.u32 	%r657, _ZZ9cuda_gemmIiLi256ELi4ELi1ELi1024ELi16ELi16ELi32ELi1ELi0EEviiiPT_S1_S1_iiE3Ash;
	add.s32 	%r658, %r657, %r656;
	ld.shared.u32 	%r1026, [%r658];
$L__BB574_150:
	setp.lt.s32 	%p97, %r363, 15;
	@%p97 bra 	$L__BB574_152;
	add.s32 	%r659, %r11, 14;
	and.b32  	%r660, %r659, 15;
	add.s32 	%r661, %r180, %r660;
	shl.b32 	%r662, %r661, 2;
	mov.u32 	%r663, _ZZ9cuda_gemmIiLi256ELi4ELi1ELi1024ELi16ELi16ELi32ELi1ELi0EEviiiPT_S1_S1_iiE3Ash;
	add.s32 	%r664, %r663, %r662;
	ld.shared.u32 	%r1025, [%r664];
$L__BB574_152:
	setp.lt.s32 	%p98, %r363, 16;
	@%p98 bra 	$L__BB574_154;
	add.s32 	%r665, %r11, -1;
	and.b32  	%r666, %r665, 15;
	add.s32 	%r667, %r180, %r666;
	shl.b32 	%r668, %r667, 2;
	mov.u32 	%r669, _ZZ9cuda_gemmIiLi256ELi4ELi1ELi1024ELi16ELi16ELi32ELi1ELi0EEviiiPT_S1_S1_iiE3Ash;
	add.s32 	%r670, %r669, %r668;
	ld.shared.u32 	%r1024, [%r670];
$L__BB574_154:
	setp.lt.s32 	%p99, %r12, %r18;
	@%p99 bra 	$L__BB574_156;
$L__BB574_155:
	add.s32 	%r938, %r938, %r10;
	setp.lt.s32 	%p136, %r938, %r9;
	@%p136 bra 	$L__BB574_122;
	bra.uni 	$L__BB574_230;
$L__BB574_156:
	rem.s32 	%r671, %r2, %r363;
	shl.b32 	%r672, %r671, 2;
	mov.u32 	%r673, _ZZ9cuda_gemmIiLi256ELi4ELi1ELi1024ELi16ELi16ELi32ELi1ELi0EEviiiPT_S1_S1_iiE11kron_fac_sh;
	add.s32 	%r214, %r673, %r672;
	mov.u32 	%r955, %r12;
$L__BB574_157:
	mad.lo.s32 	%r675, %r955, 68, %r214;
	ld.shared.u32 	%r216, [%r675];
	mov.b32 	%r957, 0;
	@%p83 bra 	$L__BB574_159;
	shfl.sync.idx.b32	%r676|%p101, %r216, %r25, %r19, -1;
	mul.lo.s32 	%r957, %r676, %r1039;
$L__BB574_159:
	@%p84 bra 	$L__BB574_161;
	shfl.sync.idx.b32	%r677|%p103, %r216, %r26, %r19, -1;
	mad.lo.s32 	%r957, %r677, %r1038, %r957;
$L__BB574_161:
	@%p85 bra 	$L__BB574_163;
	shfl.sync.idx.b32	%r678|%p105, %r216, %r27, %r19, -1;
	mad.lo.s32 	%r957, %r678, %r1037, %r957;
$L__BB574_163:
	@%p86 bra 	$L__BB574_165;
	shfl.sync.idx.b32	%r679|%p107, %r216, %r28, %r19, -1;
	mad.lo.s32 	%r957, %r679, %r1036, %r957;
$L__BB574_165:
	setp.lt.s32 	%p108, %r363, 5;
	@%p108 bra 	$L__BB574_167;
	shfl.sync.idx.b32	%r680|%p109, %r216, %r29, %r19, -1;
	mad.lo.s32 	%r957, %r680, %r1035, %r957;
$L__BB574_167:
	setp.lt.s32 	%p110, %r363, 6;
	@%p110 bra 	$L__BB574_169;
	shfl.sync.idx.b32	%r681|%p111, %r216, %r30, %r19, -1;
	mad.lo.s32 	%r957, %r681, %r1034, %r957;
$L__BB574_169:
	setp.lt.s32 	%p112, %r363, 7;
	@%p112 bra 	$L__BB574_171;
	shfl.sync.idx.b32	%r682|%p113, %r216, %r31, %r19, -1;
	mad.lo.s32 	%r957, %r682, %r1033, %r957;
$L__BB574_171:
	setp.lt.s32 	%p114, %r363, 8;
	@%p114 bra 	$L__BB574_173;
	shfl.sync.idx.b32	%r683|%p115, %r216, %r32, %r19, -1;
	mad.lo.s32 	%r957, %r683, %r1032, %r957;
$L__BB574_173:
	setp.lt.s32 	%p116, %r363, 9;
	@%p116 bra 	$L__BB574_175;
	shfl.sync.idx.b32	%r684|%p117, %r216, %r33, %r19, -1;
	mad.lo.s32 	%r957, %r684, %r1031, %r957;
$L__BB574_175:
	setp.lt.s32 	%p118, %r363, 10;
	@%p118 bra 	$L__BB574_177;
	shfl.sync.idx.b32	%r685|%p119, %r216, %r34, %r19, -1;
	mad.lo.s32 	%r957, %r685, %r1030, %r957;
$L__BB574_177:
	setp.lt.s32 	%p120, %r363, 11;
	@%p120 bra 	$L__BB574_179;
	shfl.sync.idx.b32	%r686|%p121, %r216, %r35, %r19, -1;
	mad.lo.s32 	%r957, %r686, %r1029, %r957;
$L__BB574_179:
	setp.lt.s32 	%p122, %r363, 12;
	@%p122 bra 	$L__BB574_181;
	shfl.sync.idx.b32	%r687|%p123, %r216, %r36, %r19, -1;
	mad.lo.s32 	%r957, %r687, %r1028, %r957;
$L__BB574_181:
	setp.lt.s32 	%p124, %r363, 13;
	@%p124 bra 	$L__BB574_183;
	shfl.sync.idx.b32	%r688|%p125, %r216, %r37, %r19, -1;
	mad.lo.s32 	%r957, %r688, %r1027, %r957;
$L__BB574_183:
	setp.lt.s32 	%p126, %r363, 14;
	@%p126 bra 	$L__BB574_185;
	shfl.sync.idx.b32	%r689|%p127, %r216, %r38, %r19, -1;
	mad.lo.s32 	%r957, %r689, %r1026, %r957;
$L__BB574_185:
	setp.lt.s32 	%p128, %r363, 15;
	@%p128 bra 	$L__BB574_187;
	shfl.sync.idx.b32	%r690|%p129, %r216, %r39, %r19, -1;
	mad.lo.s32 	%r957, %r690, %r1025, %r957;
$L__BB574_187:
	setp.lt.s32 	%p130, %r363, 16;
	@%p130 bra 	$L__BB574_189;
	shfl.sync.idx.b32	%r691|%p131, %r216, %r40, %r19, -1;
	mad.lo.s32 	%r957, %r691, %r1024, %r957;
$L__BB574_189:
	mov.u32 	%r971, %r3;
$L__BB574_190:
	shr.u32 	%r250, %r971, 1;
	shfl.sync.down.b32	%r692|%p132, %r957, %r250, %r20, -1;
	add.s32 	%r957, %r692, %r957;
	setp.gt.u32 	%p133, %r971, 3;
	mov.u32 	%r971, %r250;
	@%p133 bra 	$L__BB574_190;
	rem.u32 	%r693, %r2, %r4;
	setp.eq.s32 	%p134, %r693, 0;
	@%p134 bra 	$L__BB574_192;
	bra.uni 	$L__BB574_193;
$L__BB574_192:
	mad.lo.s32 	%r694, %r955, %r9, %r179;
	shl.b32 	%r695, %r694, 2;
	add.s32 	%r697, %r452, %r695;
	st.shared.u32 	[%r697], %r957;
$L__BB574_193:
	add.s32 	%r955, %r955, %r14;
	setp.lt.s32 	%p135, %r955, %r18;
	@%p135 bra 	$L__BB574_157;
	bra.uni 	$L__BB574_155;
$L__BB574_194:
	setp.lt.s32 	%p48, %r12, %r18;
	@%p48 bra 	$L__BB574_195;
	bra.uni 	$L__BB574_229;
$L__BB574_195:
	rem.u32 	%r552, %r2, %r363;
	shl.b32 	%r553, %r552, 2;
	mov.u32 	%r554, _ZZ9cuda_gemmIiLi256ELi4ELi1ELi1024ELi16ELi16ELi32ELi1ELi0EEviiiPT_S1_S1_iiE11kron_fac_sh;
	add.s32 	%r273, %r554, %r553;
	mov.u32 	%r1007, %r12;
$L__BB574_196:
	mad.lo.s32 	%r556, %r1007, 68, %r273;
	ld.shared.u32 	%r307, [%r556];
	mov.b32 	%r1009, 0;
	@%p32 bra 	$L__BB574_198;
	shfl.sync.idx.b32	%r557|%p50, %r307, %r25, %r19, -1;
	mul.lo.s32 	%r1009, %r557, %r1039;
$L__BB574_198:
	@%p33 bra 	$L__BB574_200;
	shfl.sync.idx.b32	%r558|%p52, %r307, %r26, %r19, -1;
	mad.lo.s32 	%r1009, %r558, %r1038, %r1009;
$L__BB574_200:
	@%p34 bra 	$L__BB574_202;
	shfl.sync.idx.b32	%r559|%p54, %r307, %r27, %r19, -1;
	mad.lo.s32 	%r1009, %r559, %r1037, %r1009;
$L__BB574_202:
	@%p35 bra 	$L__BB574_204;
	shfl.sync.idx.b32	%r560|%p56, %r307, %r28, %r19, -1;
	mad.lo.s32 	%r1009, %r560, %r1036, %r1009;
$L__BB574_204:
	@%p36 bra 	$L__BB574_206;
	shfl.sync.idx.b32	%r561|%p58, %r307, %r29, %r19, -1;
	mad.lo.s32 	%r1009, %r561, %r1035, %r1009;
$L__BB574_206:
	setp.lt.s32 	%p59, %r363, 6;
	@%p59 bra 	$L__BB574_208;
	shfl.sync.idx.b32	%r562|%p60, %r307, %r30, %r19, -1;
	mad.lo.s32 	%r1009, %r562, %r1034, %r1009;
$L__BB574_208:
	setp.lt.s32 	%p61, %r363, 7;
	@%p61 bra 	$L__BB574_210;
	shfl.sync.idx.b32	%r563|%p62, %r307, %r31, %r19, -1;
	mad.lo.s32 	%r1009, %r563, %r1033, %r1009;
$L__BB574_210:
	setp.lt.s32 	%p63, %r363, 8;
	@%p63 bra 	$L__BB574_212;
	shfl.sync.idx.b32	%r564|%p64, %r307, %r32, %r19, -1;
	mad.lo.s32 	%r1009, %r564, %r1032, %r1009;
$L__BB574_212:
	setp.lt.s32 	%p65, %r363, 9;
	@%p65 bra 	$L__BB574_214;
	shfl.sync.idx.b32	%r565|%p66, %r307, %r33, %r19, -1;
	mad.lo.s32 	%r1009, %r565, %r1031, %r1009;
$L__BB574_214:
	setp.lt.s32 	%p67, %r363, 10;
	@%p67 bra 	$L__BB574_216;
	shfl.sync.idx.b32	%r566|%p68, %r307, %r34, %r19, -1;
	mad.lo.s32 	%r1009, %r566, %r1030, %r1009;
$L__BB574_216:
	setp.lt.s32 	%p69, %r363, 11;
	@%p69 bra 	$L__BB574_218;
	shfl.sync.idx.b32	%r567|%p70, %r307, %r35, %r19, -1;
	mad.lo.s32 	%r1009, %r567, %r1029, %r1009;
$L__BB574_218:
	setp.lt.s32 	%p71, %r363, 12;
	@%p71 bra 	$L__BB574_220;
	shfl.sync.idx.b32	%r568|%p72, %r307, %r36, %r19, -1;
	mad.lo.s32 	%r1009, %r568, %r1028, %r1009;
$L__BB574_220:
	setp.lt.s32 	%p73, %r363, 13;
	@%p73 bra 	$L__BB574_222;
	shfl.sync.idx.b32	%r569|%p74, %r307, %r37, %r19, -1;
	mad.lo.s32 	%r1009, %r569, %r1027, %r1009;
$L__BB574_222:
	setp.lt.s32 	%p75, %r363, 14;
	@%p75 bra 	$L__BB574_224;
	shfl.sync.idx.b32	%r570|%p76, %r307, %r38, %r19, -1;
	mad.lo.s32 	%r1009, %r570, %r1026, %r1009;
$L__BB574_224:
	setp.lt.s32 	%p77, %r363, 15;
	@%p77 bra 	$L__BB574_226;
	shfl.sync.idx.b32	%r571|%p78, %r307, %r39, %r19, -1;
	mad.lo.s32 	%r1009, %r571, %r1025, %r1009;
$L__BB574_226:
	setp.lt.s32 	%p79, %r363, 16;
	@%p79 bra 	$L__BB574_228;
	shfl.sync.idx.b32	%r572|%p80, %r307, %r40, %r19, -1;
	mad.lo.s32 	%r1009, %r572, %r1024, %r1009;
$L__BB574_228:
	mad.lo.s32 	%r573, %r1007, %r9, %r271;
	shl.b32 	%r574, %r573, 2;
	add.s32 	%r576, %r452, %r574;
	st.shared.u32 	[%r576], %r1009;
	add.s32 	%r1007, %r1007, %r14;
	setp.lt.s32 	%p81, %r1007, %r18;
	@%p81 bra 	$L__BB574_196;
$L__BB574_229:
	add.s32 	%r990, %r990, %r10;
	setp.lt.s32 	%p82, %r990, %r9;
	@%p82 bra 	$L__BB574_89;
$L__BB574_230:
	bar.sync 	0;
	mov.u32 	%r1040, %r1;
	@%p21 bra 	$L__BB574_234;
	setp.eq.s16 	%p189, %rs1, 3;
	add.s32 	%r819, %r61, %r1;
	shl.b32 	%r820, %r1, 2;
	add.s32 	%r822, %r452, %r820;
	ld.shared.u32 	%r823, [%r822];
	mul.wide.s32 	%rd28, %r819, 4;
	add.s64 	%rd9, %rd2, %rd28;
	st.global.u32 	[%rd9], %r823;
	mov.u32 	%r1040, %r21;
	@%p189 bra 	$L__BB574_234;
	cvt.u64.u32 	%rd29, %r22;
	setp.eq.s16 	%p190, %rs1, 0;
	add.s32 	%r827, %r822, %r22;
	ld.shared.u32 	%r828, [%r827];
	add.s64 	%rd10, %rd9, %rd29;
	st.global.u32 	[%rd10], %r828;
	mov.u32 	%r1040, %r23;
	@%p190 bra 	$L__BB574_234;
	mov.u32 	%r830, _ZZ9cuda_gemmIiLi256ELi4ELi1ELi1024ELi16ELi16ELi32ELi1ELi0EEviiiPT_S1_S1_iiE3Csh;
	add.s32 	%r831, %r830, %r820;
	add.s32 	%r832, %r831, %r22;
	add.s32 	%r833, %r832, %r22;
	ld.shared.u32 	%r834, [%r833];
	add.s64 	%rd31, %rd10, %rd29;
	st.global.u32 	[%rd31], %r834;
	mov.u32 	%r1040, %r24;
$L__BB574_234:
	add.s32 	%r835, %r61, %r1040;
	shl.b32 	%r836, %r1040, 2;
	add.s32 	%r838, %r452, %r836;
	ld.shared.u32 	%r839, [%r838];
	mul.wide.s32 	%rd33, %r835, 4;
	add.s64 	%rd34, %rd2, %rd33;
	st.global.u32 	[%rd34], %r839;
	add.s32 	%r840, %r838, %r22;
	ld.shared.u32 	%r841, [%r840];
	add.s64 	%rd35, %rd34, %rd32;
	st.global.u32 	[%rd35], %r841;
	add.s32 	%r842, %r840, %r22;
	ld.shared.u32 	%r843, [%r842];
	add.s64 	%rd36, %rd35, %rd32;
	st.global.u32 	[%rd36], %r843;
	add.s32 	%r844, %r842, %r22;
	ld.shared.u32 	%r845, [%r844];
	add.s64 	%rd37, %rd36, %rd32;
	st.global.u32 	[%rd37], %r845;
	add.s32 	%r1040, %r22, %r1040;
	setp.lt.u32 	%p191, %r1040, 1024;
	@%p191 bra 	$L__BB574_234;
	mov.u32 	%r846, %nctaid.y;
	add.s32 	%r865, %r865, %r846;
	shl.b32 	%r847, %r846, 2;
	setp.lt.u32 	%p192, %r865, %r847;
	@%p192 bra 	$L__BB574_5;
$L__BB574_236:
	ret;

}
	// .globl	_Z9cuda_gemmIiLi256ELi4ELi1ELi1024ELi16ELi16ELi32ELi1ELi1EEviiiPT_S1_S1_ii
.visible .entry _Z9cuda_gemmIiLi256ELi4ELi1ELi1024ELi16ELi16ELi32ELi1ELi1EEviiiPT_S1_S1_ii(
	.param .u32 _Z9cuda_gemmIiLi256ELi4ELi1ELi1024ELi16ELi16ELi32ELi1ELi1EEviiiPT_S1_S1_ii_param_0,
	.param .u32 _Z9cuda_gemmIiLi256ELi4ELi1ELi1024ELi16ELi16ELi32ELi1ELi1EEviiiPT_S1_S1_ii_param_1,
	.param .u32 _Z9cuda_gemmIiLi256ELi4ELi1ELi1024ELi16ELi16ELi32ELi1ELi1EEviiiPT_S1_S1_ii_param_2,
	.param .u64 .ptr .align 1 _Z9cuda_gemmIiLi256ELi4ELi1ELi1024ELi16ELi16ELi32ELi1ELi1EEviiiPT_S1_S1_ii_param_3,
	.param .u64 .ptr .align 1 _Z9cuda_gemmIiLi256ELi4ELi1ELi1024ELi16ELi16ELi32ELi1ELi1EEviiiPT_S1_S1_ii_param_4,
	.param .u64 .ptr .align 1 _Z9cuda_gemmIiLi256ELi4ELi1ELi1024ELi16ELi16ELi32ELi1ELi1EEviiiPT_S1_S1_ii_param_5,
	.param .u32 _Z9cuda_gemmIiLi256ELi4ELi1ELi1024ELi16ELi16ELi32ELi1ELi1EEviiiPT_S1_S1_ii_param_6,
	.param .u32 _Z9cuda_gemmIiLi256ELi4ELi1ELi1024ELi16ELi16ELi32ELi1ELi1EEviiiPT_S1_S1_ii_param_7
)
.maxntid 256
{
	.reg .pred 	%p<37>;
	.reg .b16 	%rs<6>;
	.reg .b32 	%r<290>;
	.reg .b64 	%rd<46>;
	// demoted variable
	.shared .align 128 .b8 _ZZ9cuda_gemmIiLi256ELi4ELi1ELi1024ELi16ELi16ELi32ELi1ELi1EEviiiPT_S1_S1_iiE11kron_fac_sh[1088];
	// demoted variable
	.shared .align 128 .b8 _ZZ9cuda_gemmIiLi256ELi4ELi1ELi1024ELi16ELi16ELi32ELi1ELi1EEviiiPT_S1_S1_iiE3Ash[4096];
	// demoted variable
	.shared .align 128 .b8 _ZZ9cuda_gemmIiLi256ELi4ELi1ELi1024ELi16ELi16ELi32ELi1ELi1EEviiiPT_S1_S1_iiE3Csh[4096];
	ld.param.u64 	%rd11, [_Z9cuda_gemmIiLi256ELi4ELi1ELi1024ELi16ELi16ELi32ELi1ELi1EEviiiPT_S1_S1_ii_param_3];
	ld.param.u64 	%rd12, [_Z9cuda_gemmIiLi256ELi4ELi1ELi1024ELi16ELi16ELi32ELi1ELi1EEviiiPT_S1_S1_ii_param_4];
	ld.param.u64 	%rd13, [_Z9cuda_gemmIiLi256ELi4ELi1ELi1024ELi16ELi16ELi32ELi1ELi1EEviiiPT_S1_S1_ii_param_5];
	cvta.to.global.u64 	%rd1, %rd12;
	cvta.to.global.u64 	%rd2, %rd11;
	cvta.to.global.u64 	%rd3, %rd13;
	mov.u32 	%r1, %tid.x;
	mov.u32 	%r2, %ntid.x;
	add.s32 	%r3, %r1, %r2;
	max.u32 	%r95, %r3, 256;
	setp.lt.u32 	%p1, %r3, 256;
	selp.u32 	%r96, 1, 0, %p1;
	add.s32 	%r97, %r3, %r96;
	sub.s32 	%r98, %r95, %r97;
	div.u32 	%r99, %r98, %r2;
	add.s32 	%r4, %r99, %r96;
	and.b32  	%r100, %r4, 3;
	setp.eq.s32 	%p2, %r100, 3;
	mov.u32 	%r278, %r1;
	@%p2 bra 	$L__BB575_3;
	add.s32 	%r102, %r4, 1;
	and.b32  	%r5, %r102, 3;
	mov.b32 	%r277, 0;
	mov.u32 	%r278, %r1;
$L__BB575_2:
	.pragma "nounroll";
	mul.wide.u32 	%rd14, %r278, 4;
	add.s64 	%rd15, %rd1, %rd14;
	ld.global.u32 	%r103, [%rd15];
	and.b32  	%r104, %r278, 15;
	mov.u32 	%r105, _ZZ9cuda_gemmIiLi256ELi4ELi1ELi1024ELi16ELi16ELi32ELi1ELi1EEviiiPT_S1_S1_iiE11kron_fac_sh;
	mad.lo.s32 	%r106, %r104, 68, %r105;
	shr.u32 	%r107, %r278, 2;
	and.b32  	%r108, %r107, 1073741820;
	add.s32 	%r109, %r106, %r108;
	st.shared.u32 	[%r109], %r103;
	add.s32 	%r278, %r278, %r2;
	add.s32 	%r277, %r277, 1;
	setp.ne.s32 	%p3, %r277, %r5;
	@%p3 bra 	$L__BB575_2;
$L__BB575_3:
	setp.lt.u32 	%p4, %r4, 3;
	@%p4 bra 	$L__BB575_6;
	mov.u32 	%r112, _ZZ9cuda_gemmIiLi256ELi4ELi1ELi1024ELi16ELi16ELi32ELi1ELi1EEviiiPT_S1_S1_iiE11kron_fac_sh;
$L__BB575_5:
	mul.wide.u32 	%rd16, %r278, 4;
	add.s64 	%rd17, %rd1, %rd16;
	ld.global.u32 	%r110, [%rd17];
	and.b32  	%r111, %r278, 15;
	mad.lo.s32 	%r113, %r111, 68, %r112;
	shr.u32 	%r114, %r278, 2;
	and.b32  	%r115, %r114, 1073741820;
	add.s32 	%r116, %r113, %r115;
	st.shared.u32 	[%r116], %r110;
	add.s32 	%r117, %r278, %r2;
	mul.wide.u32 	%rd18, %r117, 4;
	add.s64 	%rd19, %rd1, %rd18;
	ld.global.u32 	%r118, [%rd19];
	and.b32  	%r119, %r117, 15;
	mad.lo.s32 	%r120, %r119, 68, %r112;
	shr.u32 	%r121, %r117, 2;
	and.b32  	%r122, %r121, 1073741820;
	add.s32 	%r123, %r120, %r122;
	st.shared.u32 	[%r123], %r118;
	add.s32 	%r124, %r117, %r2;
	mul.wide.u32 	%rd20, %r124, 4;
	add.s64 	%rd21, %rd1, %rd20;
	ld.global.u32 	%r125, [%rd21];
	and.b32  	%r126, %r124, 15;
	mad.lo.s32 	%r127, %r126, 68, %r112;
	shr.u32 	%r128, %r124, 2;
	and.b32  	%r129, %r128, 1073741820;
	add.s32 	%r130, %r127, %r129;
	st.shared.u32 	[%r130], %r125;
	add.s32 	%r131, %r124, %r2;
	mul.wide.u32 	%rd22, %r131, 4;
	add.s64 	%rd23, %rd1, %rd22;
	ld.global.u32 	%r132, [%rd23];
	and.b32  	%r133, %r131, 15;
	mad.lo.s32 	%r134, %r133, 68, %r112;
	shr.u32 	%r135, %r131, 2;
	and.b32  	%r136, %r135, 1073741820;
	add.s32 	%r137, %r134, %r136;
	st.shared.u32 	[%r137], %r132;
	add.s32 	%r278, %r131, %r2;
	setp.lt.u32 	%p5, %r278, 256;
	@%p5 bra 	$L__BB575_5;
$L__BB575_6:
	and.b32  	%r13, %r1, 63;
	mov.u32 	%r280, %ctaid.y;
	mov.u32 	%r15, %nctaid.y;
	shl.b32 	%r16, %r15, 2;
	setp.ge.u32 	%p6, %r280, %r16;
	@%p6 bra 	$L__BB575_27;
	shl.b32 	%r138, %r13, 4;
	and.b32  	%r17, %r1, 15;
	shl.b32 	%r139, %r1, 2;
	and.b32  	%r140, %r139, 60;
	mov.u32 	%r141, _ZZ9cuda_gemmIiLi256ELi4ELi1ELi1024ELi16ELi16ELi32ELi1ELi1EEviiiPT_S1_S1_iiE11kron_fac_sh;
	add.s32 	%r18, %r141, %r140;
	cvt.u16.u32 	%rs2, %r3;
	xor.b16  	%rs3, %rs2, 1023;
	cvt.u16.u32 	%rs4, %r2;
	div.u16 	%rs5, %rs3, %rs4;
	and.b16  	%rs1, %rs5, 3;
	mov.u32 	%r142, _ZZ9cuda_gemmIiLi256ELi4ELi1ELi1024ELi16ELi16ELi32ELi1ELi1EEviiiPT_S1_S1_iiE3Ash;
	add.s32 	%r19, %r142, %r139;
	shl.b32 	%r20, %r2, 2;
	add.s32 	%r21, %r19, %r20;
	add.s32 	%r22, %r3, %r2;
	add.s32 	%r23, %r22, %r2;
	mov.u32 	%r143, _ZZ9cuda_gemmIiLi256ELi4ELi1ELi1024ELi16ELi16ELi32ELi1ELi1EEviiiPT_S1_S1_iiE3Csh;
	add.s32 	%r24, %r143, %r139;
	add.s32 	%r25, %r24, %r20;
	add.s32 	%r26, %r25, %r20;
	or.b32  	%r144, %r138, %r17;
	shl.b32 	%r145, %r144, 2;
	add.s32 	%r27, %r142, %r145;
	add.s32 	%r146, %r1, 1;
	and.b32  	%r28, %r146, 15;
	or.b32  	%r147, %r138, %r28;
	shl.b32 	%r148, %r147, 2;
	add.s32 	%r29, %r142, %r148;
	add.s32 	%r149, %r1, 2;
	and.b32  	%r30, %r149, 15;
	add.s32 	%r150, %r1, 3;
	and.b32  	%r31, %r150, 15;
	or.b32  	%r151, %r138, %r31;
	shl.b32 	%r152, %r151, 2;
	add.s32 	%r32, %r142, %r152;
	add.s32 	%r153, %r1, 4;
	and.b32  	%r33, %r153, 15;
	or.b32  	%r154, %r138, %r33;
	shl.b32 	%r155, %r154, 2;
	add.s32 	%r34, %r142, %r155;
	add.s32 	%r156, %r1, 5;
	and.b32  	%r35, %r156, 15;
	or.b32  	%r157, %r138, %r35;
	shl.b32 	%r158, %r157, 2;
	add.s32 	%r36, %r142, %r158;
	add.s32 	%r159, %r1, 6;
	and.b32  	%r37, %r159, 15;
	add.s32 	%r160, %r1, 7;
	and.b32  	%r38, %r160, 15;
	or.b32  	%r161, %r138, %r38;
	shl.b32 	%r162, %r161, 2;
	add.s32 	%r39, %r142, %r162;
	xor.b32  	%r40, %r17, 8;
	add.s32 	%r163, %r1, 9;
	and.b32  	%r41, %r163, 15;
	add.s32 	%r164, %r1, 10;
	and.b32  	%r42, %r164, 15;
	or.b32  	%r165, %r138, %r42;
	shl.b32 	%r166, %r165, 2;
	add.s32 	%r43, %r142, %r166;
	add.s32 	%r167, %r1, 11;
	and.b32  	%r44, %r167, 15;
	or.b32  	%r168, %r138, %r44;
	shl.b32 	%r169, %r168, 2;
	add.s32 	%r45, %r142, %r169;
	add.s32 	%r170, %r1, 12;
	and.b32  	%r46, %r170, 15;
	or.b32  	%r171, %r138, %r46;
	shl.b32 	%r172, %r171, 2;
	add.s32 	%r47, %r142, %r172;
	add.s32 	%r173, %r1, 13;
	and.b32  	%r48, %r173, 15;
	or.b32  	%r174, %r138, %r48;
	shl.b32 	%r175, %r174, 2;
	add.s32 	%r49, %r142, %r175;
	add.s32 	%r176, %r1, 14;
	and.b32  	%r50, %r176, 15;
	or.b32  	%r177, %r138, %r50;
	shl.b32 	%r178, %r177, 2;
	add.s32 	%r51, %r142, %r178;
	add.s32 	%r179, %r1, -1;
	and.b32  	%r52, %r179, 15;
	or.b32  	%r180, %r138, %r52;
	shl.b32 	%r181, %r180, 2;
	add.s32 	%r53, %r142, %r181;
	shl.b32 	%r54, %r2, 4;
	shl.b32 	%r55, %r2, 3;
	mul.lo.s32 	%r56, %r2, 12;
	mul.wide.u32 	%rd24, %r2, 4;
	add.s64 	%rd4, %rd2, %rd24;
	mul.wide.u32 	%rd25, %r2, 8;
	add.s64 	%rd5, %rd2, %rd25;
	mul.wide.u32 	%rd26, %r2, 12;
	add.s64 	%rd6, %rd2, %rd26;
	shr.u32 	%r57, %r2, 6;
	cvt.u64.u32 	%rd40, %r20;
$L__BB575_8:
	setp.eq.s16 	%p7, %rs1, 2;
	shl.b32 	%r59, %r280, 10;
	mov.u32 	%r281, %r1;
	@%p7 bra 	$L__BB575_12;
	setp.eq.s16 	%p8, %rs1, 3;
	add.s32 	%r182, %r59, %r1;
	mul.wide.s32 	%rd27, %r182, 4;
	add.s64 	%rd7, %rd2, %rd27;
	ld.global.u32 	%r183, [%rd7];
	st.shared.u32 	[%r19], %r183;
	mov.u32 	%r281, %r3;
	@%p8 bra 	$L__BB575_12;
	setp.eq.s16 	%p9, %rs1, 0;
	cvt.u64.u32 	%rd28, %r20;
	add.s64 	%rd8, %rd7, %rd28;
	ld.global.u32 	%r184, [%rd8];
	st.shared.u32 	[%r21], %r184;
	mov.u32 	%r281, %r22;
	@%p9 bra 	$L__BB575_12;
	add.s64 	%rd30, %rd8, %rd28;
	ld.global.u32 	%r185, [%rd30];
	add.s32 	%r186, %r21, %r20;
	st.shared.u32 	[%r186], %r185;
	mov.u32 	%r281, %r23;
$L__BB575_12:
	shl.b32 	%r187, %r281, 2;
	mov.u32 	%r188, _ZZ9cuda_gemmIiLi256ELi4ELi1ELi1024ELi16ELi16ELi32ELi1ELi1EEviiiPT_S1_S1_iiE3Ash;
	add.s32 	%r283, %r188, %r187;
	add.s32 	%r282, %r281, %r59;
$L__BB575_13:
	mul.wide.s32 	%rd31, %r282, 4;
	add.s64 	%rd32, %rd4, %rd31;
	add.s64 	%rd33, %rd5, %rd31;
	add.s64 	%rd34, %rd6, %rd31;
	add.s64 	%rd35, %rd2, %rd31;
	ld.global.u32 	%r189, [%rd35];
	st.shared.u32 	[%r283], %r189;
	ld.global.u32 	%r190, [%rd32];
	add.s32 	%r191, %r283, %r20;
	st.shared.u32 	[%r191], %r190;
	ld.global.u32 	%r192, [%rd33];
	add.s32 	%r193, %r283, %r55;
	st.shared.u32 	[%r193], %r192;
	ld.global.u32 	%r194, [%rd34];
	add.s32 	%r195, %r283, %r56;
	st.shared.u32 	[%r195], %r194;
	add.s32 	%r281, %r281, %r20;
	add.s32 	%r283, %r283, %r54;
	add.s32 	%r282, %r282, %r20;
	setp.lt.u32 	%p10, %r281, 1024;
	@%p10 bra 	$L__BB575_13;
	setp.eq.s16 	%p11, %rs1, 2;
	mov.u32 	%r285, %r1;
	@%p11 bra 	$L__BB575_18;
	setp.eq.s16 	%p12, %rs1, 3;
	mov.b32 	%r196, 0;
	st.shared.u32 	[%r24], %r196;
	mov.u32 	%r285, %r3;
	@%p12 bra 	$L__BB575_18;
	setp.eq.s16 	%p13, %rs1, 0;
	mov.b32 	%r197, 0;
	st.shared.u32 	[%r25], %r197;
	mov.u32 	%r285, %r22;
	@%p13 bra 	$L__BB575_18;
	mov.b32 	%r198, 0;
	st.shared.u32 	[%r26], %r198;
	mov.u32 	%r285, %r23;
$L__BB575_18:
	shl.b32 	%r199, %r285, 2;
	mov.u32 	%r200, _ZZ9cuda_gemmIiLi256ELi4ELi1ELi1024ELi16ELi16ELi32ELi1ELi1EEviiiPT_S1_S1_iiE3Csh;
	add.s32 	%r201, %r200, %r199;
	mov.b32 	%r202, 0;
	st.shared.u32 	[%r201], %r202;
	add.s32 	%r203, %r201, %r20;
	st.shared.u32 	[%r203], %r202;
	add.s32 	%r204, %r203, %r20;
	st.shared.u32 	[%r204], %r202;
	add.s32 	%r205, %r204, %r20;
	st.shared.u32 	[%r205], %r202;
	add.s32 	%r285, %r20, %r285;
	setp.lt.u32 	%p14, %r285, 1024;
	@%p14 bra 	$L__BB575_18;
	shr.u32 	%r287, %r1, 6;
	bar.sync 	0;
	ld.shared.u32 	%r73, [%r27];
	ld.shared.u32 	%r74, [%r29];
	shl.b32 	%r206, %r13, 4;
	or.b32  	%r207, %r206, %r30;
	shl.b32 	%r208, %r207, 2;
	add.s32 	%r210, %r188, %r208;
	ld.shared.u32 	%r75, [%r210];
	ld.shared.u32 	%r76, [%r32];
	ld.shared.u32 	%r77, [%r34];
	ld.shared.u32 	%r78, [%r36];
	or.b32  	%r211, %r206, %r37;
	shl.b32 	%r212, %r211, 2;
	add.s32 	%r213, %r188, %r212;
	ld.shared.u32 	%r79, [%r213];
	ld.shared.u32 	%r80, [%r39];
	or.b32  	%r214, %r206, %r40;
	shl.b32 	%r215, %r214, 2;
	add.s32 	%r216, %r188, %r215;
	ld.shared.u32 	%r81, [%r216];
	or.b32  	%r217, %r206, %r41;
	shl.b32 	%r218, %r217, 2;
	add.s32 	%r219, %r188, %r218;
	ld.shared.u32 	%r82, [%r219];
	ld.shared.u32 	%r83, [%r43];
	ld.shared.u32 	%r84, [%r45];
	ld.shared.u32 	%r85, [%r47];
	ld.shared.u32 	%r86, [%r49];
	ld.shared.u32 	%r87, [%r51];
	ld.shared.u32 	%r88, [%r53];
$L__BB575_20:
	mad.lo.s32 	%r220, %r287, 68, %r18;
	ld.shared.u32 	%r221, [%r220];
	shfl.sync.idx.b32	%r222|%p15, %r221, %r17, 4127, -1;
	mul.lo.s32 	%r223, %r222, %r73;
	shfl.sync.idx.b32	%r224|%p16, %r221, %r28, 4127, -1;
	mad.lo.s32 	%r225, %r224, %r74, %r223;
	shfl.sync.idx.b32	%r226|%p17, %r221, %r30, 4127, -1;
	mad.lo.s32 	%r227, %r226, %r75, %r225;
	shfl.sync.idx.b32	%r228|%p18, %r221, %r31, 4127, -1;
	mad.lo.s32 	%r229, %r228, %r76, %r227;
	shfl.sync.idx.b32	%r230|%p19, %r221, %r33, 4127, -1;
	mad.lo.s32 	%r231, %r230, %r77, %r229;
	shfl.sync.idx.b32	%r232|%p20, %r221, %r35, 4127, -1;
	mad.lo.s32 	%r233, %r232, %r78, %r231;
	shfl.sync.idx.b32	%r234|%p21, %r221, %r37, 4127, -1;
	mad.lo.s32 	%r235, %r234, %r79, %r233;
	shfl.sync.idx.b32	%r236|%p22, %r221, %r38, 4127, -1;
	mad.lo.s32 	%r237, %r236, %r80, %r235;
	shfl.sync.idx.b32	%r238|%p23, %r221, %r40, 4127, -1;
	mad.lo.s32 	%r239, %r238, %r81, %r237;
	shfl.sync.idx.b32	%r240|%p24, %r221, %r41, 4127, -1;
	mad.lo.s32 	%r241, %r240, %r82, %r239;
	shfl.sync.idx.b32	%r242|%p25, %r221, %r42, 4127, -1;
	mad.lo.s32 	%r243, %r242, %r83, %r241;
	shfl.sync.idx.b32	%r244|%p26, %r221, %r44, 4127, -1;
	mad.lo.s32 	%r245, %r244, %r84, %r243;
	shfl.sync.idx.b32	%r246|%p27, %r221, %r46, 4127, -1;
	mad.lo.s32 	%r247, %r246, %r85, %r245;
	shfl.sync.idx.b32	%r248|%p28, %r221, %r48, 4127, -1;
	mad.lo.s32 	%r249, %r248, %r86, %r247;
	shfl.sync.idx.b32	%r250|%p29, %r221, %r50, 4127, -1;
	mad.lo.s32 	%r251, %r250, %r87, %r249;
	shfl.sync.idx.b32	%r252|%p30, %r221, %r52, 4127, -1;
	mad.lo.s32 	%r253, %r252, %r88, %r251;
	shl.b32 	%r254, %r13, 2;
	shl.b32 	%r255, %r287, 8;
	or.b32  	%r256, %r255, %r254;
	mov.u32 	%r257, _ZZ9cuda_gemmIiLi256ELi4ELi1ELi1024ELi16ELi16ELi32ELi1ELi1EEviiiPT_S1_S1_iiE3Csh;
	add.s32 	%r258, %r257, %r256;
	ld.shared.u32 	%r259, [%r258];
	add.s32 	%r260, %r259, %r253;
	st.shared.u32 	[%r258], %r260;
	add.s32 	%r287, %r287, %r57;
	setp.lt.u32 	%p31, %r287, 16;
	@%p31 bra 	$L__BB575_20;
	setp.eq.s16 	%p32, %rs1, 2;
	bar.sync 	0;
	mov.u32 	%r288, %r1;
	@%p32 bra 	$L__BB575_25;
	setp.eq.s16 	%p33, %rs1, 3;
	add.s32 	%r261, %r59, %r1;
	ld.shared.u32 	%r262, [%r24];
	mul.wide.s32 	%rd36, %r261, 4;
	add.s64 	%rd9, %rd3, %rd36;
	st.global.u32 	[%rd9], %r262;
	mov.u32 	%r288, %r3;
	@%p33 bra 	$L__BB575_25;
	cvt.u64.u32 	%rd37, %r20;
	setp.eq.s16 	%p34, %rs1, 0;
	ld.shared.u32 	%r263, [%r25];
	add.s64 	%rd10, %rd9, %rd37;
	st.global.u32 	[%rd10], %r263;
	mov.u32 	%r288, %r22;
	@%p34 bra 	$L__BB575_25;
	ld.shared.u32 	%r264, [%r26];
	add.s64 	%rd39, %rd10, %rd37;
	st.global.u32 	[%rd39], %r264;
	mov.u32 	%r288, %r23;
$L__BB575_25:
	add.s32 	%r265, %r59, %r288;
	shl.b32 	%r266, %r288, 2;
	add.s32 	%r268, %r257, %r266;
	ld.shared.u32 	%r269, [%r268];
	mul.wide.s32 	%rd41, %r265, 4;
	add.s64 	%rd42, %rd3, %rd41;
	st.global.u32 	[%rd42], %r269;
	add.s32 	%r270, %r268, %r20;
	ld.shared.u32 	%r271, [%r270];
	add.s64 	%rd43, %rd42, %rd40;
	st.global.u32 	[%rd43], %r271;
	add.s32 	%r272, %r270, %r20;
	ld.shared.u32 	%r273, [%r272];
	add.s64 	%rd44, %rd43, %rd40;
	st.global.u32 	[%rd44], %r273;
	add.s32 	%r274, %r272, %r20;
	ld.shared.u32 	%r275, [%r274];
	add.s64 	%rd45, %rd44, %rd40;
	st.global.u32 	[%rd45], %r275;
	add.s32 	%r288, %r20, %r288;
	setp.lt.u32 	%p35, %r288, 1024;
	@%p35 bra 	$L__BB575_25;
	add.s32 	%r280, %r280, %r15;
	setp.lt.u32 	%p36, %r280, %r16;
	@%p36 bra 	$L__BB575_8;
$L__BB575_27:
	ret;

}
	// .globl	_Z9cuda_gemmIiLi256ELi4ELi1ELi1024ELi32ELi32ELi32ELi0ELi0EEviiiPT_S1_S1_ii
.visible .entry _Z9cuda_gemmIiLi256ELi4ELi1ELi1024ELi32ELi32ELi32ELi0ELi0EEviiiPT_S1_S1_ii(
	.param .u32 _Z9cuda_gemmIiLi256ELi4ELi1ELi1024ELi32ELi32ELi32ELi0ELi0EEviiiPT_S1_S1_ii_param_0,
	.param .u32 _Z9cuda_gemmIiLi256ELi4ELi1ELi1024ELi32ELi32ELi32ELi0ELi0EEviiiPT_S1_S1_ii_param_1,
	.param .u32 _Z9cuda_gemmIiLi256ELi4ELi1ELi1024ELi32ELi32ELi32ELi0ELi0EEviiiPT_S1_S1_ii_param_2,
	.param .u64 .ptr .align 1 _Z9cuda_gemmIiLi256ELi4ELi1ELi1024ELi32ELi32ELi32ELi0ELi0EEviiiPT_S1_S1_ii_param_3,
	.param .u64 .ptr .align 1 _Z9cuda_gemmIiLi256ELi4ELi1ELi1024ELi32ELi32ELi32ELi0ELi0EEviiiPT_S1_S1_ii_param_4,
	.param .u64 .ptr .align 1 _Z9cuda_gemmIiLi256ELi4ELi1ELi1024ELi32ELi32ELi32ELi0ELi0EEviiiPT_S1_S1_ii_param_5,
	.param .u32 _Z9cuda_gemmIiLi256ELi4ELi1ELi1024ELi32ELi32ELi32ELi0ELi0EEviiiPT_S1_S1_ii_param_6,
	.param .u32 _Z9cuda_gemmIiLi256ELi4ELi1ELi1024ELi32ELi32ELi32ELi0ELi0EEviiiPT_S1_S1_ii_param_7
)
.maxntid 256
{
	.reg .pred 	%p<193>;
	.reg .b16 	%rs<6>;
	.reg .b32 	%r<1082>;
	.reg .b64 	%rd<40>;
	// demoted variable
	.shared .align 128 .b8 _ZZ9cuda_gemmIiLi256ELi4ELi1ELi1024ELi32ELi32ELi32ELi0ELi0EEviiiPT_S1_S1_iiE11kron_fac_sh[4224];
	// demoted variable
	.shared .align 128 .b8 _ZZ9cuda_gemmIiLi256ELi4ELi1ELi1024ELi32ELi32ELi32ELi0ELi0EEviiiPT_S1_S1_iiE3Ash[4096];
	// demoted variable
	.shared .align 128 .b8 _ZZ9cuda_gemmIiLi256ELi4ELi1ELi1024ELi32ELi32ELi32ELi0ELi0EEviiiPT_S1_S1_iiE3Csh[4096];
	ld.param.u32 	%r367, [_Z9cuda_gemmIiLi256ELi4ELi1ELi1024ELi32ELi32ELi32ELi0ELi0EEviiiPT_S1_S1_ii_param_2];
	ld.param.u64 	%rd10, [_Z9cuda_gemmIiLi256ELi4ELi1ELi1024ELi32ELi32ELi32ELi0ELi0EEviiiPT_S1_S1_ii_param_3];
	ld.param.u64 	%rd9, [_Z9cuda_gemmIiLi256ELi4ELi1ELi1024ELi32ELi32ELi32ELi0ELi0EEviiiPT_S1_S1_ii_param_4];
	ld.param.u64 	%rd11, [_Z9cuda_gemmIiLi256ELi4ELi1ELi1024ELi32ELi32ELi32ELi0ELi0EEviiiPT_S1_S1_ii_param_5];
	ld.param.u32 	%r368, [_Z9cuda_gemmIiLi256ELi4ELi1ELi1024ELi32ELi32ELi32ELi0ELi0EEviiiPT_S1_S1_ii_param_6];
	ld.param.u32 	%r369, [_Z9cuda_gemmIiLi256ELi4ELi1ELi1024ELi32ELi32ELi32ELi0ELi0EEviiiPT_S1_S1_ii_param_7];
	cvta.to.global.u64 	%rd1, %rd10;
	cvta.to.global.u64 	%rd2, %rd11;
	mov.u32 	%r1, %tid.x;
	and.b32  	%r2, %r1, 31;
	setp.lt.s32 	%p1, %r369, 16;
	shr.u32 	%r3, %r369, 4;
	selp.b32 	%r4, 1, %r3, %p1;
	mul.lo.s32 	%r5, %r369, %r368;
	setp.ge.u32 	%p2, %r1, %r5;
	@%p2 bra 	$L__BB576_3;
	mov.u32 	%r6, %ntid.x;
	cvta.to.global.u64 	%rd3, %rd9;
	mov.u32 	%r888, %r1;
$L__BB576_2:
	mul.wide.u32 	%rd12, %r888, 4;
	add.s64 	%rd13, %rd3, %rd12;
	ld.global.u32 	%r370, [%rd13];
	rem.u32 	%r371, %r888, %r368;
	mov.u32 	%r372, _ZZ9cuda_gemmIiLi256ELi4ELi1ELi1024ELi32ELi32ELi32ELi0ELi0EEviiiPT_S1_S1_iiE11kron_fac_sh;
	mad.lo.s32 	%r373, %r371, 132, %r372;
	div.u32 	%r374, %r888, %r369;
	shl.b32 	%r375, %r374, 2;
	add.s32 	%r376, %r373, %r375;
	st.shared.u32 	[%r376], %r370;
	add.s32 	%r888, %r888, %r6;
	setp.lt.u32 	%p3, %r888, %r5;
	@%p3 bra 	$L__BB576_2;
$L__BB576_3:
	div.s32 	%r9, 1024, %r369;
	mul.lo.s32 	%r377, %r9, %r4;
	min.s32 	%r10, %r377, 256;
	div.u32 	%r12, %r1, %r10;
	mul.lo.s32 	%r378, %r12, %r10;
	sub.s32 	%r379, %r1, %r378;
	div.u32 	%r11, %r379, %r4;
	mov.u32 	%r13, %ntid.x;
	div.u32 	%r14, %r13, %r10;
	mov.u32 	%r905, %ctaid.y;
	mov.u32 	%r380, %nctaid.y;
	shl.b32 	%r381, %r380, 2;
	setp.ge.u32 	%p4, %r905, %r381;
	@%p4 bra 	$L__BB576_236;
	mov.u32 	%r383, %ctaid.x;
	shl.b32 	%r16, %r383, 10;
	and.b32  	%r17, %r11, 15;
	rem.u32 	%r384, %r1, %r4;
	shl.b32 	%r18, %r384, 4;
	min.s32 	%r19, %r368, 32;
	shl.b32 	%r385, %r369, 8;
	sub.s32 	%r20, 8223, %r385;
	shl.b32 	%r386, %r4, 8;
	sub.s32 	%r21, 8223, %r386;
	add.s32 	%r22, %r1, %r13;
	cvt.u16.u32 	%rs2, %r22;
	xor.b16  	%rs3, %rs2, 1023;
	cvt.u16.u32 	%rs4, %r13;
	div.u16 	%rs5, %rs3, %rs4;
	and.b16  	%rs1, %rs5, 3;
	shl.b32 	%r23, %r13, 2;
	add.s32 	%r24, %r22, %r13;
	add.s32 	%r387, %r11, 1;
	and.b32  	%r25, %r387, 15;
	add.s32 	%r388, %r11, 3;
	and.b32  	%r26, %r388, 15;
	setp.lt.s32 	%p5, %r17, %r369;
	selp.b32 	%r389, 0, %r369, %p5;
	sub.s32 	%r27, %r17, %r389;
	add.s32 	%r390, %r17, 1;
	setp.lt.s32 	%p6, %r390, %r369;
	selp.b32 	%r391, 0, %r369, %p6;
	sub.s32 	%r28, %r390, %r391;
	add.s32 	%r392, %r17, 2;
	setp.lt.s32 	%p7, %r392, %r369;
	selp.b32 	%r393, 0, %r369, %p7;
	sub.s32 	%r29, %r392, %r393;
	add.s32 	%r394, %r17, 3;
	setp.lt.s32 	%p8, %r394, %r369;
	selp.b32 	%r395, 0, %r369, %p8;
	sub.s32 	%r30, %r394, %r395;
	add.s32 	%r396, %r17, 4;
	setp.lt.s32 	%p9, %r396, %r369;
	selp.b32 	%r397, 0, %r369, %p9;
	sub.s32 	%r31, %r396, %r397;
	add.s32 	%r398, %r17, 5;
	setp.lt.s32 	%p10, %r398, %r369;
	selp.b32 	%r399, 0, %r369, %p10;
	sub.s32 	%r32, %r398, %r399;
	add.s32 	%r400, %r17, 6;
	setp.lt.s32 	%p11, %r400, %r369;
	selp.b32 	%r401, 0, %r369, %p11;
	sub.s32 	%r33, %r400, %r401;
	add.s32 	%r402, %r17, 7;
	setp.lt.s32 	%p12, %r402, %r369;
	selp.b32 	%r403, 0, %r369, %p12;
	sub.s32 	%r34, %r402, %r403;
	add.s32 	%r404, %r17, 8;
	setp.lt.s32 	%p13, %r404, %r369;
	selp.b32 	%r405, 0, %r369, %p13;
	sub.s32 	%r35, %r404, %r405;
	add.s32 	%r406, %r17, 9;
	setp.lt.s32 	%p14, %r406, %r369;
	selp.b32 	%r407, 0, %r369, %p14;
	sub.s32 	%r36, %r406, %r407;
	add.s32 	%r408, %r17, 10;
	setp.lt.s32 	%p15, %r408, %r369;
	selp.b32 	%r409, 0, %r369, %p15;
	sub.s32 	%r37, %r408, %r409;
	add.s32 	%r410, %r17, 11;
	setp.lt.s32 	%p16, %r410, %r369;
	selp.b32 	%r411, 0, %r369, %p16;
	sub.s32 	%r38, %r410, %r411;
	add.s32 	%r412, %r17, 12;
	setp.lt.s32 	%p17, %r412, %r369;
	selp.b32 	%r413, 0, %r369, %p17;
	sub.s32 	%r39, %r412, %r413;
	add.s32 	%r414, %r17, 13;
	setp.lt.s32 	%p18, %r414, %r369;
	selp.b32 	%r415, 0, %r369, %p18;
	sub.s32 	%r40, %r414, %r415;
	add.s32 	%r416, %r17, 14;
	setp.lt.s32 	%p19, %r416, %r369;
	selp.b32 	%r417, 0, %r369, %p19;
	sub.s32 	%r41, %r416, %r417;
	add.s32 	%r418, %r17, 15;
	setp.lt.s32 	%p20, %r418, %r369;
	selp.b32 	%r419, 0, %r369, %p20;
	sub.s32 	%r42, %r418, %r419;
	mul.wide.u32 	%rd14, %r13, 4;
	add.s64 	%rd4, %rd1, %rd14;
	mul.wide.u32 	%rd15, %r13, 8;
	add.s64 	%rd5, %rd1, %rd15;
	mul.wide.u32 	%rd16, %r13, 12;
	add.s64 	%rd6, %rd1, %rd16;
	cvt.u64.u32 	%rd18, %r23;
$L__BB576_5:
	setp.eq.s16 	%p21, %rs1, 2;
	mul.lo.s32 	%r60, %r905, %r367;
	mov.u32 	%r906, %r1;
	@%p21 bra 	$L__BB576_9;
	setp.eq.s16 	%p22, %rs1, 3;
	add.s32 	%r420, %r60, %r16;
	add.s32 	%r421, %r420, %r1;
	mul.wide.s32 	%rd17, %r421, 4;
	add.s64 	%rd7, %rd1, %rd17;
	ld.global.u32 	%r422, [%rd7];
	shl.b32 	%r423, %r1, 2;
	mov.u32 	%r424, _ZZ9cuda_gemmIiLi256ELi4ELi1ELi1024ELi32ELi32ELi32ELi0ELi0EEviiiPT_S1_S1_iiE3Ash;
	add.s32 	%r425, %r424, %r423;
	st.shared.u32 	[%r425], %r422;
	mov.u32 	%r906, %r22;
	@%p22 bra 	$L__BB576_9;
	setp.eq.s16 	%p23, %rs1, 0;
	add.s64 	%rd8, %rd7, %rd18;
	ld.global.u32 	%r426, [%rd8];
	add.s32 	%r430, %r425, %r23;
	st.shared.u32 	[%r430], %r426;
	mov.u32 	%r906, %r24;
	@%p23 bra 	$L__BB576_9;
	add.s32 	%r906, %r24, %r13;
	add.s64 	%rd20, %rd8, %rd18;
	ld.global.u32 	%r431, [%rd20];
	add.s32 	%r436, %r430, %r23;
	st.shared.u32 	[%r436], %r431;
$L__BB576_9:
	shl.b32 	%r437, %r906, 2;
	mov.u32 	%r438, _ZZ9cuda_gemmIiLi256ELi4ELi1ELi1024ELi32ELi32ELi32ELi0ELi0EEviiiPT_S1_S1_iiE3Ash;
	add.s32 	%r908, %r438, %r437;
	add.s32 	%r439, %r16, %r906;
	add.s32 	%r907, %r439, %r60;
$L__BB576_10:
	mul.wide.s32 	%rd21, %r907, 4;
	add.s64 	%rd22, %rd4, %rd21;
	add.s64 	%rd23, %rd5, %rd21;
	add.s64 	%rd24, %rd6, %rd21;
	add.s64 	%rd25, %rd1, %rd21;
	ld.global.u32 	%r440, [%rd25];
	st.shared.u32 	[%r908], %r440;
	ld.global.u32 	%r441, [%rd22];
	add.s32 	%r442, %r908, %r23;
	st.shared.u32 	[%r442], %r441;
	ld.global.u32 	%r443, [%rd23];
	shl.b32 	%r444, %r13, 3;
	add.s32 	%r445, %r908, %r444;
	st.shared.u32 	[%r445], %r443;
	ld.global.u32 	%r446, [%rd24];
	mad.lo.s32 	%r447, %r13, 12, %r908;
	st.shared.u32 	[%r447], %r446;
	add.s32 	%r906, %r906, %r23;
	shl.b32 	%r448, %r13, 4;
	add.s32 	%r908, %r908, %r448;
	add.s32 	%r907, %r907, %r23;
	setp.lt.u32 	%p24, %r906, 1024;
	@%p24 bra 	$L__BB576_10;
	mov.u32 	%r910, %r1;
	@%p21 bra 	$L__BB576_15;
	setp.eq.s16 	%p26, %rs1, 3;
	shl.b32 	%r449, %r1, 2;
	mov.u32 	%r450, _ZZ9cuda_gemmIiLi256ELi4ELi1ELi1024ELi32ELi32ELi32ELi0ELi0EEviiiPT_S1_S1_iiE3Csh;
	add.s32 	%r451, %r450, %r449;
	mov.b32 	%r452, 0;
	st.shared.u32 	[%r451], %r452;
	mov.u32 	%r910, %r22;
	@%p26 bra 	$L__BB576_15;
	setp.eq.s16 	%p27, %rs1, 0;
	add.s32 	%r456, %r451, %r23;
	mov.b32 	%r457, 0;
	st.shared.u32 	[%r456], %r457;
	mov.u32 	%r910, %r24;
	@%p27 bra 	$L__BB576_15;
	add.s32 	%r910, %r24, %r13;
	add.s32 	%r462, %r456, %r23;
	mov.b32 	%r463, 0;
	st.shared.u32 	[%r462], %r463;
$L__BB576_15:
	shl.b32 	%r464, %r910, 2;
	mov.u32 	%r465, _ZZ9cuda_gemmIiLi256ELi4ELi1ELi1024ELi32ELi32ELi32ELi0ELi0EEviiiPT_S1_S1_iiE3Csh;
	add.s32 	%r466, %r465, %r464;
	mov.b32 	%r467, 0;
	st.shared.u32 	[%r466], %r467;
	add.s32 	%r468, %r466, %r23;
	st.shared.u32 	[%r468], %r467;
	add.s32 	%r469, %r468, %r23;
	st.shared.u32 	[%r469], %r467;
	add.s32 	%r470, %r469, %r23;
	st.shared.u32 	[%r470], %r467;
	add.s32 	%r910, %r23, %r910;
	setp.lt.u32 	%p28, %r910, 1024;
	@%p28 bra 	$L__BB576_15;
	setp.lt.s32 	%p29, %r9, 1;
	bar.sync 	0;
	@%p29 bra 	$L__BB576_230;
	setp.ne.s32 	%p30, %r4, 1;
	@%p30 bra 	$L__BB576_87;
	mov.b32 	%r928, 0;
$L__BB576_19:
	setp.lt.s32 	%p137, %r369, 1;
	add.s32 	%r92, %r928, %r11;
	mad.lo.s32 	%r93, %r92, %r369, %r18;
	@%p137 bra 	$L__BB576_21;
	add.s32 	%r704, %r93, %r17;
	shl.b32 	%r705, %r704, 2;
	mov.u32 	%r706, _ZZ9cuda_gemmIiLi256ELi4ELi1ELi1024ELi32ELi32ELi32ELi0ELi0EEviiiPT_S1_S1_iiE3Ash;
	add.s32 	%r707, %r706, %r705;
	ld.shared.u32 	%r1079, [%r707];
$L__BB576_21:
	setp.lt.s32 	%p138, %r369, 2;
	@%p138 bra 	$L__BB576_23;
	add.s32 	%r708, %r93, %r25;
	shl.b32 	%r709, %r708, 2;
	mov.u32 	%r710, _ZZ9cuda_gemmIiLi256ELi4ELi1ELi1024ELi32ELi32ELi32ELi0ELi0EEviiiPT_S1_S1_iiE3Ash;
	add.s32 	%r711, %r710, %r709;
	ld.shared.u32 	%r1078, [%r711];
$L__BB576_23:
	setp.lt.s32 	%p139, %r369, 3;
	@%p139 bra 	$L__BB576_25;
	add.s32 	%r712, %r11, 2;
	and.b32  	%r713, %r712, 15;
	add.s32 	%r714, %r93, %r713;
	shl.b32 	%r715, %r714, 2;
	mov.u32 	%r716, _ZZ9cuda_gemmIiLi256ELi4ELi1ELi1024ELi32ELi32ELi32ELi0ELi0EEviiiPT_S1_S1_iiE3Ash;
	add.s32 	%r717, %r716, %r715;
	ld.shared.u32 	%r1077, [%r717];
$L__BB576_25:
	setp.lt.s32 	%p140, %r369, 4;
	@%p140 bra 	$L__BB576_27;
	add.s32 	%r718, %r93, %r26;
	shl.b32 	%r719, %r718, 2;
	mov.u32 	%r720, _ZZ9cuda_gemmIiLi256ELi4ELi1ELi1024ELi32ELi32ELi32ELi0ELi0EEviiiPT_S1_S1_iiE3Ash;
	add.s32 	%r721, %r720, %r719;
	ld.shared.u32 	%r1076, [%r721];
$L__BB576_27:
	setp.lt.s32 	%p141, %r369, 5;
	@%p141 bra 	$L__BB576_29;
	add.s32 	%r722, %r11, 4;
	and.b32  	%r723, %r722, 15;
	add.s32 	%r724, %r93, %r723;
	shl.b32 	%r725, %r724, 2;
	mov.u32 	%r726, _ZZ9cuda_gemmIiLi256ELi4ELi1ELi1024ELi32ELi32ELi32ELi0ELi0EEviiiPT_S1_S1_iiE3Ash;
	add.s32 	%r727, %r726, %r725;
	ld.shared.u32 	%r1075, [%r727];
$L__BB576_29:
	setp.lt.s32 	%p142, %r369, 6;
	@%p142 bra 	$L__BB576_31;
	add.s32 	%r728, %r11, 5;
	and.b32  	%r729, %r728, 15;
	add.s32 	%r730, %r93, %r729;
	shl.b32 	%r731, %r730, 2;
	mov.u32 	%r732, _ZZ9cuda_gemmIiLi256ELi4ELi1ELi1024ELi32ELi32ELi32ELi0ELi0EEviiiPT_S1_S1_iiE3Ash;
	add.s32 	%r733, %r732, %r731;
	ld.shared.u32 	%r1074, [%r733];
$L__BB576_31:
	setp.lt.s32 	%p143, %r369, 7;
	@%p143 bra 	$L__BB576_33;
	add.s32 	%r734, %r11, 6;
	and.b32  	%r735, %r734, 15;
	add.s32 	%r736, %r93, %r735;
	shl.b32 	%r737, %r736, 2;
	mov.u32 	%r738, _ZZ9cuda_gemmIiLi256ELi4ELi1ELi1024ELi32ELi32ELi32ELi0ELi0EEviiiPT_S1_S1_iiE3Ash;
	add.s32 	%r739, %r738, %r737;
	ld.shared.u32 	%r1073, [%r739];
$L__BB576_33:
	setp.lt.s32 	%p144, %r369, 8;
	@%p144 bra 	$L__BB576_35;
	add.s32 	%r740, %r11, 7;
	and.b32  	%r741, %r740, 15;
	add.s32 	%r742, %r93, %r741;
	shl.b32 	%r743, %r742, 2;
	mov.u32 	%r744, _ZZ9cuda_gemmIiLi256ELi4ELi1ELi1024ELi32ELi32ELi32ELi0ELi0EEviiiPT_S1_S1_iiE3Ash;
	add.s32 	%r745, %r744, %r743;
	ld.shared.u32 	%r1072, [%r745];
$L__BB576_35:
	setp.lt.s32 	%p145, %r369, 9;
	@%p145 bra 	$L__BB576_37;
	xor.b32  	%r746, %r17, 8;
	add.s32 	%r747, %r93, %r746;
	shl.b32 	%r748, %r747, 2;
	mov.u32 	%r749, _ZZ9cuda_gemmIiLi256ELi4ELi1ELi1024ELi32ELi32ELi32ELi0ELi0EEviiiPT_S1_S1_iiE3Ash;
	add.s32 	%r750, %r749, %r748;
	ld.shared.u32 	%r1071, [%r750];
$L__BB576_37:
	setp.lt.s32 	%p146, %r369, 10;
	@%p146 bra 	$L__BB576_39;
	add.s32 	%r751, %r11, 9;
	and.b32  	%r752, %r751, 15;
	add.s32 	%r753, %r93, %r752;
	shl.b32 	%r754, %r753, 2;
	mov.u32 	%r755, _ZZ9cuda_gemmIiLi256ELi4ELi1ELi1024ELi32ELi32ELi32ELi0ELi0EEviiiPT_S1_S1_iiE3Ash;
	add.s32 	%r756, %r755, %r754;
	ld.shared.u32 	%r1070, [%r756];
$L__BB576_39:
	setp.lt.s32 	%p147, %r369, 11;
	@%p147 bra 	$L__BB576_41;
	add.s32 	%r757, %r11, 10;
	and.b32  	%r758, %r757, 15;
	add.s32 	%r759, %r93, %r758;
	shl.b32 	%r760, %r759, 2;
	mov.u32 	%r761, _ZZ9cuda_gemmIiLi256ELi4ELi1ELi1024ELi32ELi32ELi32ELi0ELi0EEviiiPT_S1_S1_iiE3Ash;
	add.s32 	%r762, %r761, %r760;
	ld.shared.u32 	%r1069, [%r762];
$L__BB576_41:
	setp.lt.s32 	%p148, %r369, 12;
	@%p148 bra 	$L__BB576_43;
	add.s32 	%r763, %r11, 11;
	and.b32  	%r764, %r763, 15;
	add.s32 	%r765, %r93, %r764;
	shl.b32 	%r766, %r765, 2;
	mov.u32 	%r767, _ZZ9cuda_gemmIiLi256ELi4ELi1ELi1024ELi32ELi32ELi32ELi0ELi0EEviiiPT_S1_S1_iiE3Ash;
	add.s32 	%r768, %r767, %r766;
	ld.shared.u32 	%r1068, [%r768];
$L__BB576_43:
	setp.lt.s32 	%p149, %r369, 13;
	@%p149 bra 	$L__BB576_45;
	add.s32 	%r769, %r11, 12;
	and.b32  	%r770, %r769, 15;
	add.s32 	%r771, %r93, %r770;
	shl.b32 	%r772, %r771, 2;
	mov.u32 	%r773, _ZZ9cuda_gemmIiLi256ELi4ELi1ELi1024ELi32ELi32ELi32ELi0ELi0EEviiiPT_S1_S1_iiE3Ash;
	add.s32 	%r774, %r773, %r772;
	ld.shared.u32 	%r1067, [%r774];
$L__BB576_45:
	setp.lt.s32 	%p150, %r369, 14;
	@%p150 bra 	$L__BB576_47;
	add.s32 	%r775, %r11, 13;
	and.b32  	%r776, %r775, 15;
	add.s32 	%r777, %r93, %r776;
	shl.b32 	%r778, %r777, 2;
	mov.u32 	%r779, _ZZ9cuda_gemmIiLi256ELi4ELi1ELi1024ELi32ELi32ELi32ELi0ELi0EEviiiPT_S1_S1_iiE3Ash;
	add.s32 	%r780, %r779, %r778;
	ld.shared.u32 	%r1066, [%r780];
$L__BB576_47:
	setp.lt.s32 	%p151, %r369, 15;
	@%p151 bra 	$L__BB576_49;
	add.s32 	%r781, %r11, 14;
	and.b32  	%r782, %r781, 15;
	add.s32 	%r783, %r93, %r782;
	shl.b32 	%r784, %r783, 2;
	mov.u32 	%r785, _ZZ9cuda_gemmIiLi256ELi4ELi1ELi1024ELi32ELi32ELi32ELi0ELi0EEviiiPT_S1_S1_iiE3Ash;
	add.s32 	%r786, %r785, %r784;
	ld.shared.u32 	%r1065, [%r786];
$L__BB576_49:
	setp.lt.s32 	%p152, %r369, 16;
	@%p152 bra 	$L__BB576_51;
	add.s32 	%r787, %r11, -1;
	and.b32  	%r788, %r787, 15;
	add.s32 	%r789, %r93, %r788;
	shl.b32 	%r790, %r789, 2;
	mov.u32 	%r791, _ZZ9cuda_gemmIiLi256ELi4ELi1ELi1024ELi32ELi32ELi32ELi0ELi0EEviiiPT_S1_S1_iiE3Ash;
	add.s32 	%r792, %r791, %r790;
	ld.shared.u32 	%r1064, [%r792];
$L__BB576_51:
	setp.lt.s32 	%p153, %r12, %r19;
	@%p153 bra 	$L__BB576_53;
$L__BB576_52:
	add.s32 	%r928, %r928, %r10;
	setp.lt.s32 	%p187, %r928, %r9;
	@%p187 bra 	$L__BB576_19;
	bra.uni 	$L__BB576_230;
$L__BB576_53:
	rem.s32 	%r793, %r2, %r369;
	shl.b32 	%r794, %r793, 2;
	mov.u32 	%r795, _ZZ9cuda_gemmIiLi256ELi4ELi1ELi1024ELi32ELi32ELi32ELi0ELi0EEviiiPT_S1_S1_iiE11kron_fac_sh;
	add.s32 	%r127, %r795, %r794;
	mov.u32 	%r945, %r12;
$L__BB576_54:
	mad.lo.s32 	%r797, %r945, 132, %r127;
	ld.shared.u32 	%r129, [%r797];
	mov.b32 	%r947, 0;
	@%p137 bra 	$L__BB576_56;
	shfl.sync.idx.b32	%r798|%p155, %r129, %r27, %r20, -1;
	mul.lo.s32 	%r947, %r798, %r1079;
$L__BB576_56:
	@%p138 bra 	$L__BB576_58;
	shfl.sync.idx.b32	%r799|%p157, %r129, %r28, %r20, -1;
	mad.lo.s32 	%r947, %r799, %r1078, %r947;
$L__BB576_58:
	@%p139 bra 	$L__BB576_60;
	shfl.sync.idx.b32	%r800|%p159, %r129, %r29, %r20, -1;
	mad.lo.s32 	%r947, %r800, %r1077, %r947;
$L__BB576_60:
	@%p140 bra 	$L__BB576_62;
	shfl.sync.idx.b32	%r801|%p161, %r129, %r30, %r20, -1;
	mad.lo.s32 	%r947, %r801, %r1076, %r947;
$L__BB576_62:
	@%p141 bra 	$L__BB576_64;
	shfl.sync.idx.b32	%r802|%p163, %r129, %r31, %r20, -1;
	mad.lo.s32 	%r947, %r802, %r1075, %r947;
$L__BB576_64:
	setp.lt.s32 	%p164, %r369, 6;
	@%p164 bra 	$L__BB576_66;
	shfl.sync.idx.b32	%r803|%p165, %r129, %r32, %r20, -1;
	mad.lo.s32 	%r947, %r803, %r1074, %r947;
$L__BB576_66:
	setp.lt.s32 	%p166, %r369, 7;
	@%p166 bra 	$L__BB576_68;
	shfl.sync.idx.b32	%r804|%p167, %r129, %r33, %r20, -1;
	mad.lo.s32 	%r947, %r804, %r1073, %r947;
$L__BB576_68:
	setp.lt.s32 	%p168, %r369, 8;
	@%p168 bra 	$L__BB576_70;
	shfl.sync.idx.b32	%r805|%p169, %r129, %r34, %r20, -1;
	mad.lo.s32 	%r947, %r805, %r1072, %r947;
$L__BB576_70:
	setp.lt.s32 	%p170, %r369, 9;
	@%p170 bra 	$L__BB576_72;
	shfl.sync.idx.b32	%r806|%p171, %r129, %r35, %r20, -1;
	mad.lo.s32 	%r947, %r806, %r1071, %r947;
$L__BB576_72:
	setp.lt.s32 	%p172, %r369, 10;
	@%p172 bra 	$L__BB576_74;
	shfl.sync.idx.b32	%r807|%p173, %r129, %r36, %r20, -1;
	mad.lo.s32 	%r947, %r807, %r1070, %r947;
$L__BB576_74:
	setp.lt.s32 	%p174, %r369, 11;
	@%p174 bra 	$L__BB576_76;
	shfl.sync.idx.b32	%r808|%p175, %r129, %r37, %r20, -1;
	mad.lo.s32 	%r947, %r808, %r1069, %r947;
$L__BB576_76:
	setp.lt.s32 	%p176, %r369, 12;
	@%p176 bra 	$L__BB576_78;
	shfl.sync.idx.b32	%r809|%p177, %r129, %r38, %r20, -1;
	mad.lo.s32 	%r947, %r809, %r1068, %r947;
$L__BB576_78:
	setp.lt.s32 	%p178, %r369, 13;
	@%p178 bra 	$L__BB576_80;
	shfl.sync.idx.b32	%r810|%p179, %r129, %r39, %r20, -1;
	mad.lo.s32 	%r947, %r810, %r1067, %r947;
$L__BB576_80:
	setp.lt.s32 	%p180, %r369, 14;
	@%p180 bra 	$L__BB576_82;
	shfl.sync.idx.b32	%r811|%p181, %r129, %r40, %r20, -1;
	mad.lo.s32 	%r947, %r811, %r1066, %r947;
$L__BB576_82:
	setp.lt.s32 	%p182, %r369, 15;
	@%p182 bra 	$L__BB576_84;
	shfl.sync.idx.b32	%r812|%p183, %r129, %r41, %r20, -1;
	mad.lo.s32 	%r947, %r812, %r1065, %r947;
$L__BB576_84:
	setp.lt.s32 	%p184, %r369, 16;
	@%p184 bra 	$L__BB576_86;
	shfl.sync.idx.b32	%r813|%p185, %r129, %r42, %r20, -1;
	mad.lo.s32 	%r947, %r813, %r1064, %r947;
$L__BB576_86:
	mad.lo.s32 	%r814, %r945, %r9, %r92;
	shl.b32 	%r815, %r814, 2;
	add.s32 	%r817, %r465, %r815;
	ld.shared.u32 	%r818, [%r817];
	add.s32 	%r819, %r818, %r947;
	st.shared.u32 	[%r817], %r819;
	add.s32 	%r945, %r945, %r14;
	setp.lt.s32 	%p186, %r945, %r19;
	@%p186 bra 	$L__BB576_54;
	bra.uni 	$L__BB576_52;
$L__BB576_87:
	setp.gt.u32 	%p31, %r369, 31;
	@%p31 bra 	$L__BB576_121;
	mov.b32 	%r1030, 0;
$L__BB576_89:
	setp.eq.s32 	%p32, %r369, 0;
	add.s32 	%r272, %r1030, %r11;
	mad.lo.s32 	%r273, %r272, %r369, %r18;
	@%p32 bra 	$L__BB576_91;
	add.s32 	%r472, %r273, %r17;
	shl.b32 	%r473, %r472, 2;
	mov.u32 	%r474, _ZZ9cuda_gemmIiLi256ELi4ELi1ELi1024ELi32ELi32ELi32ELi0ELi0EEviiiPT_S1_S1_iiE3Ash;
	add.s32 	%r475, %r474, %r473;
	ld.shared.u32 	%r1079, [%r475];
$L__BB576_91:
	setp.lt.s32 	%p33, %r369, 2;
	@%p33 bra 	$L__BB576_93;
	add.s32 	%r476, %r273, %r25;
	shl.b32 	%r477, %r476, 2;
	mov.u32 	%r478, _ZZ9cuda_gemmIiLi256ELi4ELi1ELi1024ELi32ELi32ELi32ELi0ELi0EEviiiPT_S1_S1_iiE3Ash;
	add.s32 	%r479, %r478, %r477;
	ld.shared.u32 	%r1078, [%r479];
$L__BB576_93:
	setp.lt.s32 	%p34, %r369, 3;
	@%p34 bra 	$L__BB576_95;
	add.s32 	%r480, %r11, 2;
	and.b32  	%r481, %r480, 15;
	add.s32 	%r482, %r273, %r481;
	shl.b32 	%r483, %r482, 2;
	mov.u32 	%r484, _ZZ9cuda_gemmIiLi256ELi4ELi1ELi1024ELi32ELi32ELi32ELi0ELi0EEviiiPT_S1_S1_iiE3Ash;
	add.s32 	%r485, %r484, %r483;
	ld.shared.u32 	%r1077, [%r485];
$L__BB576_95:
	setp.lt.s32 	%p35, %r369, 4;
	@%p35 bra 	$L__BB576_97;
	add.s32 	%r486, %r273, %r26;
	shl.b32 	%r487, %r486, 2;
	mov.u32 	%r488, _ZZ9cuda_gemmIiLi256ELi4ELi1ELi1024ELi32ELi32ELi32ELi0ELi0EEviiiPT_S1_S1_iiE3Ash;
	add.s32 	%r489, %r488, %r487;
	ld.shared.u32 	%r1076, [%r489];
$L__BB576_97:
	setp.lt.s32 	%p36, %r369, 5;
	@%p36 bra 	$L__BB576_99;
	add.s32 	%r490, %r11, 4;
	and.b32  	%r491, %r490, 15;
	add.s32 	%r492, %r273, %r491;
	shl.b32 	%r493, %r492, 2;
	mov.u32 	%r494, _ZZ9cuda_gemmIiLi256ELi4ELi1ELi1024ELi32ELi32ELi32ELi0ELi0EEviiiPT_S1_S1_iiE3Ash;
	add.s32 	%r495, %r494, %r493;
	ld.shared.u32 	%r1075, [%r495];
$L__BB576_99:
	setp.lt.s32 	%p37, %r369, 6;
	@%p37 bra 	$L__BB576_101;
	add.s32 	%r496, %r11, 5;
	and.b32  	%r497, %r496, 15;
	add.s32 	%r498, %r273, %r497;
	shl.b32 	%r499, %r498, 2;
	mov.u32 	%r500, _ZZ9cuda_gemmIiLi256ELi4ELi1ELi1024ELi32ELi32ELi32ELi0ELi0EEviiiPT_S1_S1_iiE3Ash;
	add.s32 	%r501, %r500, %r499;
	ld.shared.u32 	%r1074, [%r501];
$L__BB576_101:
	setp.lt.s32 	%p38, %r369, 7;
	@%p38 bra 	$L__BB576_103;
	add.s32 	%r502, %r11, 6;
	and.b32  	%r503, %r502, 15;
	add.s32 	%r504, %r273, %r503;
	shl.b32 	%r505, %r504, 2;
	mov.u32 	%r506, _ZZ9cuda_gemmIiLi256ELi4ELi1ELi1024ELi32ELi32ELi32ELi0ELi0EEviiiPT_S1_S1_iiE3Ash;
	add.s32 	%r507, %r506, %r505;
	ld.shared.u32 	%r1073, [%r507];
$L__BB576_103:
	setp.lt.s32 	%p39, %r369, 8;
	@%p39 bra 	$L__BB576_105;
	add.s32 	%r508, %r11, 7;
	and.b32  	%r509, %r508, 15;
	add.s32 	%r510, %r273, %r509;
	shl.b32 	%r511, %r510, 2;
	mov.u32 	%r512, _ZZ9cuda_gemmIiLi256ELi4ELi1ELi1024ELi32ELi32ELi32ELi0ELi0EEviiiPT_S1_S1_iiE3Ash;
	add.s32 	%r513, %r512, %r511;
	ld.shared.u32 	%r1072, [%r513];
$L__BB576_105:
	setp.lt.s32 	%p40, %r369, 9;
	@%p40 bra 	$L__BB576_107;
	xor.b32  	%r514, %r17, 8;
	add.s32 	%r515, %r273, %r514;
	shl.b32 	%r516, %r515, 2;
	mov.u32 	%r517, _ZZ9cuda_gemmIiLi256ELi4ELi1ELi1024ELi32ELi32ELi32ELi0ELi0EEviiiPT_S1_S1_iiE3Ash;
	add.s32 	%r518, %r517, %r516;
	ld.shared.u32 	%r1071, [%r518];
$L__BB576_107:
	setp.lt.s32 	%p41, %r369, 10;
	@%p41 bra 	$L__BB576_109;
	add.s32 	%r519, %r11, 9;
	and.b32  	%r520, %r519, 15;
	add.s32 	%r521, %r273, %r520;
	shl.b32 	%r522, %r521, 2;
	mov.u32 	%r523, _ZZ9cuda_gemmIiLi256ELi4ELi1ELi1024ELi32ELi32ELi32ELi0ELi0EEviiiPT_S1_S1_iiE3Ash;
	add.s32 	%r524, %r523, %r522;
	ld.shared.u32 	%r1070, [%r524];
$L__BB576_109:
	setp.lt.s32 	%p42, %r369, 11;
	@%p42 bra 	$L__BB576_111;
	add.s32 	%r525, %r11, 10;
	and.b32  	%r526, %r525, 15;
	add.s32 	%r527, %r273, %r526;
	shl.b32 	%r528, %r527, 2;
	mov.u32 	%r529, _ZZ9cuda_gemmIiLi256ELi4ELi1ELi1024ELi32ELi32ELi32ELi0ELi0EEviiiPT_S1_S1_iiE3Ash;
	add.s32 	%r530, %r529, %r528;
	ld.shared.u32 	%r1069, [%r530];
$L__BB576_111:
	setp.lt.s32 	%p43, %r369, 12;
	@%p43 bra 	$L__BB576_113;
	add.s32 	%r531, %r11, 11;
	and.b32  	%r532, %r531, 15;
	add.s32 	%r533, %r273, %r532;
	shl.b32 	%r534, %r533, 2;
	mov.u32 	%r535, _ZZ9cuda_gemmIiLi256ELi4ELi1ELi1024ELi32ELi32ELi32ELi0ELi0EEviiiPT_S1_S1_iiE3Ash;
	add.s32 	%r536, %r535, %r534;
	ld.shared.u32 	%r1068, [%r536];
$L__BB576_113:
	setp.lt.s32 	%p44, %r369, 13;
	@%p44 bra 	$L__BB576_115;
	add.s32 	%r537, %r11, 12;
	and.b32  	%r538, %r537, 15;
	add.s32 	%r539, %r273, %r538;
	shl.b32 	%r540, %r539, 2;
	mov.u32 	%r541, _ZZ9cuda_gemmIiLi256ELi4ELi1ELi1024ELi32ELi32ELi32ELi0ELi0EEviiiPT_S1_S1_iiE3Ash;
	add.s32 	%r542, %r541, %r540;
	ld.shared.u32 	%r1067, [%r542];
$L__BB576_115:
	setp.lt.s32 	%p45, %r369, 14;
	@%p45 bra 	$L__BB576_117;
	add.s32 	%r543, %r11, 13;
	and.b32  	%r544, %r543, 15;
	add.s32 	%r545, %r273, %r544;
	shl.b32 	%r546, %r545, 2;
	mov.u32 	%r547, _ZZ9cuda_gemmIiLi256ELi4ELi1ELi1024ELi32ELi32ELi32ELi0ELi0EEviiiPT_S1_S1_iiE3Ash;
	add.s32 	%r548, %r547, %r546;
	ld.shared.u32 	%r1066, [%r548];
$L__BB576_117:
	setp.lt.s32 	%p46, %r369, 15;
	@%p46 bra 	$L__BB576_119;
	add.s32 	%r549, %r11, 14;
	and.b32  	%r550, %r549, 15;
	add.s32 	%r551, %r273, %r550;
	shl.b32 	%r552, %r551, 2;
	mov.u32 	%r553, _ZZ9cuda_gemmIiLi256ELi4ELi1ELi1024ELi32ELi32ELi32ELi0ELi0EEviiiPT_S1_S1_iiE3Ash;
	add.s32 	%r554, %r553, %r552;
	ld.shared.u32 	%r1065, [%r554];
$L__BB576_119:
	setp.lt.s32 	%p47, %r369, 16;
	@%p47 bra 	$L__BB576_194;
	add.s32 	%r555, %r11, -1;
	and.b32  	%r556, %r555, 15;
	add.s32 	%r557, %r273, %r556;
	shl.b32 	%r558, %r557, 2;
	mov.u32 	%r559, _ZZ9cuda_gemmIiLi256ELi4ELi1ELi1024ELi32ELi32ELi32ELi0ELi0EEviiiPT_S1_S1_iiE3Ash;
	add.s32 	%r560, %r559, %r558;
	ld.shared.u32 	%r1064, [%r560];
	bra.uni 	$L__BB576_194;
$L__BB576_121:
	mov.b32 	%r978, 0;
$L__BB576_122:
	setp.lt.s32 	%p83, %r369, 1;
	add.s32 	%r180, %r978, %r11;
	mad.lo.s32 	%r181, %r180, %r369, %r18;
	@%p83 bra 	$L__BB576_124;
	add.s32 	%r587, %r181, %r17;
	shl.b32 	%r588, %r587, 2;
	mov.u32 	%r589, _ZZ9cuda_gemmIiLi256ELi4ELi1ELi1024ELi32ELi32ELi32ELi0ELi0EEviiiPT_S1_S1_iiE3Ash;
	add.s32 	%r590, %r589, %r588;
	ld.shared.u32 	%r1079, [%r590];
$L__BB576_124:
	setp.lt.s32 	%p84, %r369, 2;
	@%p84 bra 	$L__BB576_126;
	add.s32 	%r591, %r181, %r25;
	shl.b32 	%r592, %r591, 2;
	mov.u32 	%r593, _ZZ9cuda_gemmIiLi256ELi4ELi1ELi1024ELi32ELi32ELi32ELi0ELi0EEviiiPT_S1_S1_iiE3Ash;
	add.s32 	%r594, %r593, %r592;
	ld.shared.u32 	%r1078, [%r594];
$L__BB576_126:
	setp.lt.s32 	%p85, %r369, 3;
	@%p85 bra 	$L__BB576_128;
	add.s32 	%r595, %r11, 2;
	and.b32  	%r596, %r595, 15;
	add.s32 	%r597, %r181, %r596;
	shl.b32 	%r598, %r597, 2;
	mov.u32 	%r599, _ZZ9cuda_gemmIiLi256ELi4ELi1ELi1024ELi32ELi32ELi32ELi0ELi0EEviiiPT_S1_S1_iiE3Ash;
	add.s32 	%r600, %r599, %r598;
	ld.shared.u32 	%r1077, [%r600];
$L__BB576_128:
	setp.lt.s32 	%p86, %r369, 4;
	@%p86 bra 	$L__BB576_130;
	add.s32 	%r601, %r181, %r26;
	shl.b32 	%r602, %r601, 2;
	mov.u32 	%r603, _ZZ9cuda_gemmIiLi256ELi4ELi1ELi1024ELi32ELi32ELi32ELi0ELi0EEviiiPT_S1_S1_iiE3Ash;
	add.s32 	%r604, %r603, %r602;
	ld.shared.u32 	%r1076, [%r604];
$L__BB576_130:
	setp.lt.s32 	%p87, %r369, 5;
	@%p87 bra 	$L__BB576_132;
	add.s32 	%r605, %r11, 4;
	and.b32  	%r606, %r605, 15;
	add.s32 	%r607, %r181, %r606;
	shl.b32 	%r608, %r607, 2;
	mov.u32 	%r609, _ZZ9cuda_gemmIiLi256ELi4ELi1ELi1024ELi32ELi32ELi32ELi0ELi0EEviiiPT_S1_S1_iiE3Ash;
	add.s32 	%r610, %r609, %r608;
	ld.shared.u32 	%r1075, [%r610];
$L__BB576_132:
	setp.lt.s32 	%p88, %r369, 6;
	@%p88 bra 	$L__BB576_134;
	add.s32 	%r611, %r11, 5;
	and.b32  	%r612, %r611, 15;
	add.s32 	%r613, %r181, %r612;
	shl.b32 	%r614, %r613, 2;
	mov.u32 	%r615, _ZZ9cuda_gemmIiLi256ELi4ELi1ELi1024ELi32ELi32ELi32ELi0ELi0EEviiiPT_S1_S1_iiE3Ash;
	add.s32 	%r616, %r615, %r614;
	ld.shared.u32 	%r1074, [%r616];
$L__BB576_134:
	setp.lt.s32 	%p89, %r369, 7;
	@%p89 bra 	$L__BB576_136;
	add.s32 	%r617, %r11, 6;
	and.b32  	%r618, %r617, 15;
	add.s32 	%r619, %r181, %r618;
	shl.b32 	%r620, %r619, 2;
	mov.u32 	%r621, _ZZ9cuda_gemmIiLi256ELi4ELi1ELi1024ELi32ELi32ELi32ELi0ELi0EEviiiPT_S1_S1_iiE3Ash;
	add.s32 	%r622, %r621, %r620;
	ld.shared.u32 	%r1073, [%r622];
$L__BB576_136:
	setp.lt.s32 	%p90, %r369, 8;
	@%p90 bra 	$L__BB576_138;
	add.s32 	%r623, %r11, 7;
	and.b32  	%r624, %r623, 15;
	add.s32 	%r625, %r181, %r624;
	shl.b32 	%r626, %r625, 2;
	mov.u32 	%r627, _ZZ9cuda_gemmIiLi256ELi4ELi1ELi1024ELi32ELi32ELi32ELi0ELi0EEviiiPT_S1_S1_iiE3Ash;
	add.s32 	%r628, %r627, %r626;
	ld.shared.u32 	%r1072, [%r628];
$L__BB576_138:
	setp.lt.s32 	%p91, %r369, 9;
	@%p91 bra 	$L__BB576_140;
	xor.b32  	%r629, %r17, 8;
	add.s32 	%r630, %r181, %r629;
	shl.b32 	%r631, %r630, 2;
	mov.u32 	%r632, _ZZ9cuda_gemmIiLi256ELi4ELi1ELi1024ELi32ELi32ELi32ELi0ELi0EEviiiPT_S1_S1_iiE3Ash;
	add.s32 	%r633, %r632, %r631;
	ld.shared.u32 	%r1071, [%r633];
$L__BB576_140:
	setp.lt.s32 	%p92, %r369, 10;
	@%p92 bra 	$L__BB576_142;
	add.s32 	%r634, %r11, 9;
	and.b32  	%r635, %r634, 15;
	add.s32 	%r636, %r181, %r635;
	shl.b32 	%r637, %r636, 2;
	mov.u32 	%r638, _ZZ9cuda_gemmIiLi256ELi4ELi1ELi1024ELi32ELi32ELi32ELi0ELi0EEviiiPT_S1_S1_iiE3Ash;
	add.s32 	%r639, %r638, %r637;
	ld.shared.u32 	%r1070, [%r639];
$L__BB576_142:
	setp.lt.s32 	%p93, %r369, 11;
	@%p93 bra 	$L__BB576_144;
	add.s32 	%r640, %r11, 10;
	and.b32  	%r641, %r640, 15;
	add.s32 	%r642, %r181, %r641;
	shl.b32 	%r643, %r642, 2;
	mov.u32 	%r644, _ZZ9cuda_gemmIiLi256ELi4ELi1ELi1024ELi32ELi32ELi32ELi0ELi0EEviiiPT_S1_S1_iiE3Ash;
	add.s32 	%r645, %r644, %r643;
	ld.shared.u32 	%r1069, [%r645];
$L__BB576_144:
	setp.lt.s32 	%p94, %r369, 12;
	@%p94 bra 	$L__BB576_146;
	add.s32 	%r646, %r11, 11;
	and.b32  	%r647, %r646, 15;
	add.s32 	%r648, %r181, %r647;
	shl.b32 	%r649, %r648, 2;
	mov.u32 	%r650, _ZZ9cuda_gemmIiLi256ELi4ELi1ELi1024ELi32ELi32ELi32ELi0ELi0EEviiiPT_S1_S1_iiE3Ash;
	add.s32 	%r651, %r650, %r649;
	ld.shared.u32 	%r1068, [%r651];
$L__BB576_146:
	setp.lt.s32 	%p95, %r369, 13;
	@%p95 bra 	$L__BB576_148;
	add.s32 	%r652, %r11, 12;
	and.b32  	%r653, %r652, 15;
	add.s32 	%r654, %r181, %r653;
	shl.b32 	%r655, %r654, 2;
	mov.u32 	%r656, _ZZ9cuda_gemmIiLi256ELi4ELi1ELi1024ELi32ELi32ELi32ELi0ELi0EEviiiPT_S1_S1_iiE3Ash;
	add.s32 	%r657, %r656, %r655;
	ld.shared.u32 	%r1067, [%r657];
$L__BB576_148:
	setp.lt.s32 	%p96, %r369, 14;
	@%p96 bra 	$L__BB576_150;
	add.s32 	%r658, %r11, 13;
	and.b32  	%r659, %r658, 15;
	add.s32 	%r660, %r181, %r659;
	shl.b32 	%r661, %r660, 2;
	mov.u32 	%r662, _ZZ9cuda_gemmIiLi256ELi4ELi1ELi1024ELi32ELi32ELi32ELi0ELi0EEviiiPT_S1_S1_iiE3Ash;
	add.s32 	%r663, %r662, %r661;
	ld.shared.u32 	%r1066, [%r663];
$L__BB576_150:
	setp.lt.s32 	%p97, %r369, 15;
	@%p97 bra 	$L__BB576_152;
	add.s32 	%r664, %r11, 14;
	and.b32  	%r665, %r664, 15;
	add.s32 	%r666, %r181, %r665;
	shl.b32 	%r667, %r666, 2;
	mov.u32 	%r668, _ZZ9cuda_gemmIiLi256ELi4ELi1ELi1024ELi32ELi32ELi32ELi0ELi0EEviiiPT_S1_S1_iiE3Ash;
	add.s32 	%r669, %r668, %r667;
	ld.shared.u32 	%r1065, [%r669];
$L__BB576_152:
	setp.lt.s32 	%p98, %r369, 16;
	@%p98 bra 	$L__BB576_154;
	add.s32 	%r670, %r11, -1;
	and.b32  	%r671, %r670, 15;
	add.s32 	%r672, %r181, %r671;
	shl.b32 	%r673, %r672, 2;
	mov.u32 	%r674, _ZZ9cuda_gemmIiLi256ELi4ELi1ELi1024ELi32ELi32ELi32ELi0ELi0EEviiiPT_S1_S1_iiE3Ash;
	add.s32 	%r675, %r674, %r673;
	ld.shared.u32 	%r1064, [%r675];
$L__BB576_154:
	setp.lt.s32 	%p99, %r12, %r19;
	@%p99 bra 	$L__BB576_156;
$L__BB576_155:
	add.s32 	%r978, %r978, %r10;
	setp.lt.s32 	%p136, %r978, %r9;
	@%p136 bra 	$L__BB576_122;
	bra.uni 	$L__BB576_230;
$L__BB576_156:
	rem.s32 	%r676, %r2, %r369;
	shl.b32 	%r677, %r676, 2;
	mov.u32 	%r678, _ZZ9cuda_gemmIiLi256ELi4ELi1ELi1024ELi32ELi32ELi32ELi0ELi0EEviiiPT_S1_S1_iiE11kron_fac_sh;
	add.s32 	%r215, %r678, %r677;
	mov.u32 	%r995, %r12;
$L__BB576_157:
	mad.lo.s32 	%r680, %r995, 132, %r215;
	ld.shared.u32 	%r217, [%r680];
	mov.b32 	%r997, 0;
	@%p83 bra 	$L__BB576_159;
	shfl.sync.idx.b32	%r681|%p101, %r217, %r27, %r20, -1;
	mul.lo.s32 	%r997, %r681, %r1079;
$L__BB576_159:
	@%p84 bra 	$L__BB576_161;
	shfl.sync.idx.b32	%r682|%p103, %r217, %r28, %r20, -1;
	mad.lo.s32 	%r997, %r682, %r1078, %r997;
$L__BB576_161:
	@%p85 bra 	$L__BB576_163;
	shfl.sync.idx.b32	%r683|%p105, %r217, %r29, %r20, -1;
	mad.lo.s32 	%r997, %r683, %r1077, %r997;
$L__BB576_163:
	@%p86 bra 	$L__BB576_165;
	shfl.sync.idx.b32	%r684|%p107, %r217, %r30, %r20, -1;
	mad.lo.s32 	%r997, %r684, %r1076, %r997;
$L__BB576_165:
	setp.lt.s32 	%p108, %r369, 5;
	@%p108 bra 	$L__BB576_167;
	shfl.sync.idx.b32	%r685|%p109, %r217, %r31, %r20, -1;
	mad.lo.s32 	%r997, %r685, %r1075, %r997;
$L__BB576_167:
	setp.lt.s32 	%p110, %r369, 6;
	@%p110 bra 	$L__BB576_169;
	shfl.sync.idx.b32	%r686|%p111, %r217, %r32, %r20, -1;
	mad.lo.s32 	%r997, %r686, %r1074, %r997;
$L__BB576_169:
	setp.lt.s32 	%p112, %r369, 7;
	@%p112 bra 	$L__BB576_171;
	shfl.sync.idx.b32	%r687|%p113, %r217, %r33, %r20, -1;
	mad.lo.s32 	%r997, %r687, %r1073, %r997;
$L__BB576_171:
	setp.lt.s32 	%p114, %r369, 8;
	@%p114 bra 	$L__BB576_173;
	shfl.sync.idx.b32	%r688|%p115, %r217, %r34, %r20, -1;
	mad.lo.s32 	%r997, %r688, %r1072, %r997;
$L__BB576_173:
	setp.lt.s32 	%p116, %r369, 9;
	@%p116 bra 	$L__BB576_175;
	shfl.sync.idx.b32	%r689|%p117, %r217, %r35, %r20, -1;
	mad.lo.s32 	%r997, %r689, %r1071, %r997;
$L__BB576_175:
	setp.lt.s32 	%p118, %r369, 10;
	@%p118 bra 	$L__BB576_177;
	shfl.sync.idx.b32	%r690|%p119, %r217, %r36, %r20, -1;
	mad.lo.s32 	%r997, %r690, %r1070, %r997;
$L__BB576_177:
	setp.lt.s32 	%p120, %r369, 11;
	@%p120 bra 	$L__BB576_179;
	shfl.sync.idx.b32	%r691|%p121, %r217, %r37, %r20, -1;
	mad.lo.s32 	%r997, %r691, %r1069, %r997;
$L__BB576_179:
	setp.lt.s32 	%p122, %r369, 12;
	@%p122 bra 	$L__BB576_181;
	shfl.sync.idx.b32	%r692|%p123, %r217, %r38, %r20, -1;
	mad.lo.s32 	%r997, %r692, %r1068, %r997;
$L__BB576_181:
	setp.lt.s32 	%p124, %r369, 13;
	@%p124 bra 	$L__BB576_183;
	shfl.sync.idx.b32	%r693|%p125, %r217, %r39, %r20, -1;
	mad.lo.s32 	%r997, %r693, %r1067, %r997;
$L__BB576_183:
	setp.lt.s32 	%p126, %r369, 14;
	@%p126 bra 	$L__BB576_185;
	shfl.sync.idx.b32	%r694|%p127, %r217, %r40, %r20, -1;
	mad.lo.s32 	%r997, %r694, %r1066, %r997;
$L__BB576_185:
	setp.lt.s32 	%p128, %r369, 15;
	@%p128 bra 	$L__BB576_187;
	shfl.sync.idx.b32	%r695|%p129, %r217, %r41, %r20, -1;
	mad.lo.s32 	%r997, %r695, %r1065, %r997;
$L__BB576_187:
	setp.lt.s32 	%p130, %r369, 16;
	@%p130 bra 	$L__BB576_189;
	shfl.sync.idx.b32	%r696|%p131, %r217, %r42, %r20, -1;
	mad.lo.s32 	%r997, %r696, %r1064, %r997;
$L__BB576_189:
	mov.u32 	%r1011, %r3;
$L__BB576_190:
	shr.u32 	%r251, %r1011, 1;
	shfl.sync.down.b32	%r697|%p132, %r997, %r251, %r21, -1;
	add.s32 	%r997, %r697, %r997;
	setp.gt.u32 	%p133, %r1011, 3;
	mov.u32 	%r1011, %r251;
	@%p133 bra 	$L__BB576_190;
	rem.u32 	%r698, %r2, %r4;
	setp.eq.s32 	%p134, %r698, 0;
	@%p134 bra 	$L__BB576_192;
	bra.uni 	$L__BB576_193;
$L__BB576_192:
	mad.lo.s32 	%r699, %r995, %r9, %r180;
	shl.b32 	%r700, %r699, 2;
	add.s32 	%r702, %r465, %r700;
	st.shared.u32 	[%r702], %r997;
$L__BB576_193:
	add.s32 	%r995, %r995, %r14;
	setp.lt.s32 	%p135, %r995, %r19;
	@%p135 bra 	$L__BB576_157;
	bra.uni 	$L__BB576_155;
$L__BB576_194:
	setp.lt.s32 	%p48, %r12, %r19;
	@%p48 bra 	$L__BB576_195;
	bra.uni 	$L__BB576_229;
$L__BB576_195:
	rem.u32 	%r561, %r2, %r369;
	shl.b32 	%r562, %r561, 2;
	mov.u32 	%r563, _ZZ9cuda_gemmIiLi256ELi4ELi1ELi1024ELi32ELi32ELi32ELi0ELi0EEviiiPT_S1_S1_iiE11kron_fac_sh;
	add.s32 	%r274, %r563, %r562;
	mov.u32 	%r1047, %r12;
$L__BB576_196:
	mad.lo.s32 	%r565, %r1047, 132, %r274;
	ld.shared.u32 	%r308, [%r565];
	mov.b32 	%r1049, 0;
	@%p32 bra 	$L__BB576_198;
	shfl.sync.idx.b32	%r566|%p50, %r308, %r27, %r20, -1;
	mul.lo.s32 	%r1049, %r566, %r1079;
$L__BB576_198:
	@%p33 bra 	$L__BB576_200;
	shfl.sync.idx.b32	%r567|%p52, %r308, %r28, %r20, -1;
	mad.lo.s32 	%r1049, %r567, %r1078, %r1049;
$L__BB576_200:
	@%p34 bra 	$L__BB576_202;
	shfl.sync.idx.b32	%r568|%p54, %r308, %r29, %r20, -1;
	mad.lo.s32 	%r1049, %r568, %r1077, %r1049;
$L__BB576_202:
	@%p35 bra 	$L__BB576_204;
	shfl.sync.idx.b32	%r569|%p56, %r308, %r30, %r20, -1;
	mad.lo.s32 	%r1049, %r569, %r1076, %r1049;
$L__BB576_204:
	@%p36 bra 	$L__BB576_206;
	shfl.sync.idx.b32	%r570|%p58, %r308, %r31, %r20, -1;
	mad.lo.s32 	%r1049, %r570, %r1075, %r1049;
$L__BB576_206:
	setp.lt.s32 	%p59, %r369, 6;
	@%p59 bra 	$L__BB576_208;
	shfl.sync.idx.b32	%r571|%p60, %r308, %r32, %r20, -1;
	mad.lo.s32 	%r1049, %r571, %r1074, %r1049;
$L__BB576_208:
	setp.lt.s32 	%p61, %r369, 7;
	@%p61 bra 	$L__BB576_210;
	shfl.sync.idx.b32	%r572|%p62, %r308, %r33, %r20, -1;
	mad.lo.s32 	%r1049, %r572, %r1073, %r1049;
$L__BB576_210:
	setp.lt.s32 	%p63, %r369, 8;
	@%p63 bra 	$L__BB576_212;
	shfl.sync.idx.b32	%r573|%p64, %r308, %r34, %r20, -1;
	mad.lo.s32 	%r1049, %r573, %r1072, %r1049;
$L__BB576_212:
	setp.lt.s32 	%p65, %r369, 9;
	@%p65 bra 	$L__BB576_214;
	shfl.sync.idx.b32	%r574|%p66, %r308, %r35, %r20, -1;
	mad.lo.s32 	%r1049, %r574, %r1071, %r1049;
$L__BB576_214:
	setp.lt.s32 	%p67, %r369, 10;
	@%p67 bra 	$L__BB576_216;
	shfl.sync.idx.b32	%r575|%p68, %r308, %r36, %r20, -1;
	mad.lo.s32 	%r1049, %r575, %r1070, %r1049;
$L__BB576_216:
	setp.lt.s32 	%p69, %r369, 11;
	@%p69 bra 	$L__BB576_218;
	shfl.sync.idx.b32	%r576|%p70, %r308, %r37, %r20, -1;
	mad.lo.s32 	%r1049, %r576, %r1069, %r1049;
$L__BB576_218:
	setp.lt.s32 	%p71, %r369, 12;
	@%p71 bra 	$L__BB576_220;
	shfl.sync.idx.b32	%r577|%p72, %r308, %r38, %r20, -1;
	mad.lo.s32 	%r1049, %r577, %r1068, %r1049;
$L__BB576_220:
	setp.lt.s32 	%p73, %r369, 13;
	@%p73 bra 	$L__BB576_222;
	shfl.sync.idx.b32	%r578|%p74, %r308, %r39, %r20, -1;
	mad.lo.s32 	%r1049, %r578, %r1067, %r1049;
$L__BB576_222:
	setp.lt.s32 	%p75, %r369, 14;
	@%p75 bra 	$L__BB576_224;
	shfl.sync.idx.b32	%r579|%p76, %r308, %r40, %r20, -1;
	mad.lo.s32 	%r1049, %r579, %r1066, %r1049;
$L__BB576_224:
	setp.lt.s32 	%p77, %r369, 15;
	@%p77 bra 	$L__BB576_226;
	shfl.sync.idx.b32	%r580|%p78, %r308, %r41, %r20, -1;
	mad.lo.s32 	%r1049, %r580, %r1065, %r1049;
$L__BB576_226:
	setp.lt.s32 	%p79, %r369, 16;
	@%p79 bra 	$L__BB576_228;
	shfl.sync.idx.b32	%r581|%p80, %r308, %r42, %r20, -1;
	mad.lo.s32 	%r1049, %r581, %r1064, %r1049;
$L__BB576_228:
	mad.lo.s32 	%r582, %r1047, %r9, %r272;
	shl.b32 	%r583, %r582, 2;
	add.s32 	%r585, %r465, %r583;
	st.shared.u32 	[%r585], %r1049;
	add.s32 	%r1047, %r1047, %r14;
	setp.lt.s32 	%p81, %r1047, %r19;
	@%p81 bra 	$L__BB576_196;
$L__BB576_229:
	add.s32 	%r1030, %r1030, %r10;
	setp.lt.s32 	%p82, %r1030, %r9;
	@%p82 bra 	$L__BB576_89;
$L__BB576_230:
	ld.param.u32 	%r887, [_Z9cuda_gemmIiLi256ELi4ELi1ELi1024ELi32ELi32ELi32ELi0ELi0EEviiiPT_S1_S1_ii_param_1];
	bar.sync 	0;
	mov.u32 	%r820, %ctaid.x;
	mul.lo.s32 	%r821, %r9, %r820;
	mad.lo.s32 	%r359, %r905, %r887, %r821;
	div.s32 	%r360, %r367, %r369;
	mov.u32 	%r1080, %r1;
	@%p21 bra 	$L__BB576_234;
	setp.eq.s16 	%p189, %rs1, 3;
	div.s32 	%r822, %r1, %r9;
	mad.lo.s32 	%r823, %r360, %r822, %r359;
	mul.lo.s32 	%r824, %r822, %r9;
	sub.s32 	%r825, %r1, %r824;
	add.s32 	%r826, %r823, %r825;
	shl.b32 	%r827, %r1, 2;
	add.s32 	%r829, %r465, %r827;
	ld.shared.u32 	%r830, [%r829];
	mul.wide.s32 	%rd26, %r826, 4;
	add.s64 	%rd27, %rd2, %rd26;
	st.global.u32 	[%rd27], %r830;
	mov.u32 	%r1080, %r22;
	@%p189 bra 	$L__BB576_234;
	setp.eq.s16 	%p190, %rs1, 0;
	div.s32 	%r831, %r22, %r9;
	mad.lo.s32 	%r832, %r360, %r831, %r359;
	mul.lo.s32 	%r833, %r831, %r9;
	sub.s32 	%r834, %r22, %r833;
	add.s32 	%r835, %r832, %r834;
	add.s32 	%r839, %r829, %r23;
	ld.shared.u32 	%r840, [%r839];
	mul.wide.s32 	%rd28, %r835, 4;
	add.s64 	%rd29, %rd2, %rd28;
	st.global.u32 	[%rd29], %r840;
	mov.u32 	%r1080, %r24;
	@%p190 bra 	$L__BB576_234;
	add.s32 	%r1080, %r24, %r13;
	div.s32 	%r841, %r24, %r9;
	mad.lo.s32 	%r842, %r360, %r841, %r359;
	mul.lo.s32 	%r843, %r841, %r9;
	sub.s32 	%r844, %r24, %r843;
	add.s32 	%r845, %r842, %r844;
	add.s32 	%r850, %r839, %r23;
	ld.shared.u32 	%r851, [%r850];
	mul.wide.s32 	%rd30, %r845, 4;
	add.s64 	%rd31, %rd2, %rd30;
	st.global.u32 	[%rd31], %r851;
$L__BB576_234:
	div.s32 	%r852, %r1080, %r9;
	mad.lo.s32 	%r853, %r360, %r852, %r359;
	mul.lo.s32 	%r854, %r852, %r9;
	sub.s32 	%r855, %r1080, %r854;
	add.s32 	%r856, %r853, %r855;
	shl.b32 	%r857, %r1080, 2;
	add.s32 	%r859, %r465, %r857;
	ld.shared.u32 	%r860, [%r859];
	mul.wide.s32 	%rd32, %r856, 4;
	add.s64 	%rd33, %rd2, %rd32;
	st.global.u32 	[%rd33], %r860;
	add.s32 	%r861, %r1080, %r13;
	div.s32 	%r862, %r861, %r9;
	mad.lo.s32 	%r863, %r360, %r862, %r359;
	mul.lo.s32 	%r864, %r862, %r9;
	sub.s32 	%r865, %r861, %r864;
	add.s32 	%r866, %r863, %r865;
	add.s32 	%r867, %r859, %r23;
	ld.shared.u32 	%r868, [%r867];
	mul.wide.s32 	%rd34, %r866, 4;
	add.s64 	%rd35, %rd2, %rd34;
	st.global.u32 	[%rd35], %r868;
	add.s32 	%r869, %r861, %r13;
	div.s32 	%r870, %r869, %r9;
	mad.lo.s32 	%r871, %r360, %r870, %r359;
	mul.lo.s32 	%r872, %r870, %r9;
	sub.s32 	%r873, %r869, %r872;
	add.s32 	%r874, %r871, %r873;
	add.s32 	%r875, %r867, %r23;
	ld.shared.u32 	%r876, [%r875];
	mul.wide.s32 	%rd36, %r874, 4;
	add.s64 	%rd37, %rd2, %rd36;
	st.global.u32 	[%rd37], %r876;
	add.s32 	%r877, %r869, %r13;
	div.s32 	%r878, %r877, %r9;
	mad.lo.s32 	%r879, %r360, %r878, %r359;
	mul.lo.s32 	%r880, %r878, %r9;
	sub.s32 	%r881, %r877, %r880;
	add.s32 	%r882, %r879, %r881;
	add.s32 	%r883, %r875, %r23;
	ld.shared.u32 	%r884, [%r883];
	mul.wide.s32 	%rd38, %r882, 4;
	add.s64 	%rd39, %rd2, %rd38;
	st.global.u32 	[%rd39], %r884;
	add.s32 	%r1080, %r877, %r13;
	setp.lt.u32 	%p191, %r1080, 1024;
	@%p191 bra 	$L__BB576_234;
	mov.u32 	%r885, %nctaid.y;
	add.s32 	%r905, %r905, %r885;
	shl.b32 	%r886, %r885, 2;
	setp.lt.u32 	%p192, %r905, %r886;
	@%p192 bra 	$L__BB576_5;
$L__BB576_236:
	ret;

}
	// .globl	_Z9cuda_gemmIiLi256ELi4ELi1ELi1024ELi32ELi32ELi32ELi0ELi1EEviiiPT_S1_S1_ii
.visible .entry _Z9cuda_gemmIiLi256ELi4ELi1ELi1024ELi32ELi32ELi32ELi0ELi1EEviiiPT_S1_S1_ii(
	.param .u32 _Z9cuda_gemmIiLi256ELi4ELi1ELi1024ELi32ELi32ELi32ELi0ELi1EEviiiPT_S1_S1_ii_param_0,
	.param .u32 _Z9cuda_gemmIiLi256ELi4ELi1ELi1024ELi32ELi32ELi32ELi0ELi1EEviiiPT_S1_S1_ii_param_1,
	.param .u32 _Z9cuda_gemmIiLi256ELi4ELi1ELi1024ELi32ELi32ELi32ELi0ELi1EEviiiPT_S1_S1_ii_param_2,
	.param .u64 .ptr .align 1 _Z9cuda_gemmIiLi256ELi4ELi1ELi1024ELi32ELi32ELi32ELi0ELi1EEviiiPT_S1_S1_ii_param_3,
	.param .u64 .ptr .align 1 _Z9cuda_gemmIiLi256ELi4ELi1ELi1024ELi32ELi32ELi32ELi0ELi1EEviiiPT_S1_S1_ii_param_4,
	.param .u64 .ptr .align 1 _Z9cuda_gemmIiLi256ELi4ELi1ELi1024ELi32ELi32ELi32ELi0ELi1EEviiiPT_S1_S1_ii_param_5,
	.param .u32 _Z9cuda_gemmIiLi256ELi4ELi1ELi1024ELi32ELi32ELi32ELi0ELi1EEviiiPT_S1_S1_ii_param_6,
	.param .u32 _Z9cuda_gemmIiLi256ELi4ELi1ELi1024ELi32ELi32ELi32ELi0ELi1EEviiiPT_S1_S1_ii_param_7
)
.maxntid 256
{
	.reg .pred 	%p<37>;
	.reg .b16 	%rs<5>;
	.reg .b32 	%r<349>;
	.reg .b64 	%rd<48>;
	// demoted variable
	.shared .align 128 .b8 _ZZ9cuda_gemmIiLi256ELi4ELi1ELi1024ELi32ELi32ELi32ELi0ELi1EEviiiPT_S1_S1_iiE11kron_fac_sh[4224];
	// demoted variable
	.shared .align 128 .b8 _ZZ9cuda_gemmIiLi256ELi4ELi1ELi1024ELi32ELi32ELi32ELi0ELi1EEviiiPT_S1_S1_iiE3Ash[4096];
	// demoted variable
	.shared .align 128 .b8 _ZZ9cuda_gemmIiLi256ELi4ELi1ELi1024ELi32ELi32ELi32ELi0ELi1EEviiiPT_S1_S1_iiE3Csh[4096];
	ld.param.u32 	%r100, [_Z9cuda_gemmIiLi256ELi4ELi1ELi1024ELi32ELi32ELi32ELi0ELi1EEviiiPT_S1_S1_ii_param_2];
	ld.param.u64 	%rd9, [_Z9cuda_gemmIiLi256ELi4ELi1ELi1024ELi32ELi32ELi32ELi0ELi1EEviiiPT_S1_S1_ii_param_3];
	ld.param.u64 	%rd10, [_Z9cuda_gemmIiLi256ELi4ELi1ELi1024ELi32ELi32ELi32ELi0ELi1EEviiiPT_S1_S1_ii_param_4];
	ld.param.u64 	%rd11, [_Z9cuda_gemmIiLi256ELi4ELi1ELi1024ELi32ELi32ELi32ELi0ELi1EEviiiPT_S1_S1_ii_param_5];
	cvta.to.global.u64 	%rd1, %rd10;
	cvta.to.global.u64 	%rd2, %rd9;
	cvta.to.global.u64 	%rd3, %rd11;
	mov.u32 	%r1, %tid.x;
	mov.u32 	%r2, %ntid.x;
	add.s32 	%r3, %r1, %r2;
	cvt.u16.u32 	%rs1, %r3;
	xor.b16  	%rs2, %rs1, 1023;
	cvt.u16.u32 	%rs3, %r2;
	div.u16 	%rs4, %rs2, %rs3;
	cvt.u32.u16 	%r101, %rs4;
	and.b32  	%r4, %r101, 3;
	setp.eq.s32 	%p1, %r4, 2;
	mov.u32 	%r337, %r1;
	@%p1 bra 	$L__BB577_3;
	mov.b32 	%r336, 0;
	mov.u32 	%r337, %r1;
$L__BB577_2:
	.pragma "nounroll";
	mul.wide.u32 	%rd12, %r337, 4;
	add.s64 	%rd13, %rd1, %rd12;
	ld.global.u32 	%r103, [%rd13];
	and.b32  	%r104, %r337, 31;
	mov.u32 	%r105, _ZZ9cuda_gemmIiLi256ELi4ELi1ELi1024ELi32ELi32ELi32ELi0ELi1EEviiiPT_S1_S1_iiE11kron_fac_sh;
	mad.lo.s32 	%r106, %r104, 132, %r105;
	shr.u32 	%r107, %r337, 3;
	and.b32  	%r108, %r107, 536870908;
	add.s32 	%r109, %r106, %r108;
	st.shared.u32 	[%r109], %r103;
	add.s32 	%r337, %r337, %r2;
	add.s32 	%r336, %r336, 1;
	xor.b32  	%r110, %r4, %r336;
	setp.ne.s32 	%p2, %r110, 2;
	@%p2 bra 	$L__BB577_2;
$L__BB577_3:
	mov.u32 	%r113, _ZZ9cuda_gemmIiLi256ELi4ELi1ELi1024ELi32ELi32ELi32ELi0ELi1EEviiiPT_S1_S1_iiE11kron_fac_sh;
$L__BB577_4:
	mul.wide.u32 	%rd14, %r337, 4;
	add.s64 	%rd15, %rd1, %rd14;
	ld.global.u32 	%r111, [%rd15];
	and.b32  	%r112, %r337, 31;
	mad.lo.s32 	%r114, %r112, 132, %r113;
	shr.u32 	%r115, %r337, 3;
	and.b32  	%r116, %r115, 536870908;
	add.s32 	%r117, %r114, %r116;
	st.shared.u32 	[%r117], %r111;
	add.s32 	%r118, %r337, %r2;
	mul.wide.u32 	%rd16, %r118, 4;
	add.s64 	%rd17, %rd1, %rd16;
	ld.global.u32 	%r119, [%rd17];
	and.b32  	%r120, %r118, 31;
	mad.lo.s32 	%r121, %r120, 132, %r113;
	shr.u32 	%r122, %r118, 3;
	and.b32  	%r123, %r122, 536870908;
	add.s32 	%r124, %r121, %r123;
	st.shared.u32 	[%r124], %r119;
	add.s32 	%r125, %r118, %r2;
	mul.wide.u32 	%rd18, %r125, 4;
	add.s64 	%rd19, %rd1, %rd18;
	ld.global.u32 	%r126, [%rd19];
	and.b32  	%r127, %r125, 31;
	mad.lo.s32 	%r128, %r127, 132, %r113;
	shr.u32 	%r129, %r125, 3;
	and.b32  	%r130, %r129, 536870908;
	add.s32 	%r131, %r128, %r130;
	st.shared.u32 	[%r131], %r126;
	add.s32 	%r132, %r125, %r2;
	mul.wide.u32 	%rd20, %r132, 4;
	add.s64 	%rd21, %rd1, %rd20;
	ld.global.u32 	%r133, [%rd21];
	and.b32  	%r134, %r132, 31;
	mad.lo.s32 	%r135, %r134, 132, %r113;
	shr.u32 	%r136, %r132, 3;
	and.b32  	%r137, %r136, 536870908;
	add.s32 	%r138, %r135, %r137;
	st.shared.u32 	[%r138], %r133;
	add.s32 	%r337, %r132, %r2;
	setp.lt.u32 	%p3, %r337, 1024;
	@%p3 bra 	$L__BB577_4;
	shr.u32 	%r12, %r1, 1;
	mov.u32 	%r339, %ctaid.y;
	mov.u32 	%r14, %nctaid.y;
	shl.b32 	%r15, %r14, 2;
	setp.ge.u32 	%p4, %r339, %r15;
	@%p4 bra 	$L__BB577_28;
	mov.u32 	%r139, %ctaid.x;
	shl.b32 	%r16, %r139, 10;
	shl.b32 	%r140, %r1, 4;
	and.b32  	%r141, %r140, 16;
	shl.b32 	%r142, %r12, 5;
	and.b32  	%r143, %r142, 992;
	or.b32  	%r144, %r143, %r141;
	shl.b32 	%r145, %r1, 2;
	and.b32  	%r146, %r145, 124;
	add.s32 	%r17, %r113, %r146;
	shr.s32 	%r148, %r100, 31;
	shr.u32 	%r149, %r148, 27;
	add.s32 	%r150, %r100, %r149;
	shr.s32 	%r18, %r150, 5;
	mov.u32 	%r151, _ZZ9cuda_gemmIiLi256ELi4ELi1ELi1024ELi32ELi32ELi32ELi0ELi1EEviiiPT_S1_S1_iiE3Ash;
	add.s32 	%r19, %r151, %r145;
	shl.b32 	%r20, %r2, 2;
	add.s32 	%r21, %r19, %r20;
	add.s32 	%r22, %r3, %r2;
	mov.u32 	%r152, _ZZ9cuda_gemmIiLi256ELi4ELi1ELi1024ELi32ELi32ELi32ELi0ELi1EEviiiPT_S1_S1_iiE3Csh;
	add.s32 	%r23, %r152, %r145;
	add.s32 	%r24, %r23, %r20;
	and.b32  	%r153, %r12, 15;
	or.b32  	%r154, %r144, %r153;
	shl.b32 	%r155, %r154, 2;
	add.s32 	%r25, %r151, %r155;
	add.s32 	%r156, %r12, 1;
	and.b32  	%r157, %r156, 15;
	or.b32  	%r158, %r144, %r157;
	shl.b32 	%r159, %r158, 2;
	add.s32 	%r26, %r151, %r159;
	add.s32 	%r160, %r12, 2;
	and.b32  	%r161, %r160, 15;
	or.b32  	%r162, %r144, %r161;
	shl.b32 	%r163, %r162, 2;
	add.s32 	%r27, %r151, %r163;
	add.s32 	%r164, %r12, 3;
	and.b32  	%r165, %r164, 15;
	or.b32  	%r166, %r144, %r165;
	shl.b32 	%r167, %r166, 2;
	add.s32 	%r28, %r151, %r167;
	add.s32 	%r168, %r12, 4;
	and.b32  	%r169, %r168, 15;
	or.b32  	%r170, %r144, %r169;
	shl.b32 	%r171, %r170, 2;
	add.s32 	%r29, %r151, %r171;
	add.s32 	%r172, %r12, 5;
	and.b32  	%r173, %r172, 15;
	or.b32  	%r174, %r144, %r173;
	shl.b32 	%r175, %r174, 2;
	add.s32 	%r30, %r151, %r175;
	add.s32 	%r176, %r12, 6;
	and.b32  	%r177, %r176, 15;
	or.b32  	%r178, %r144, %r177;
	shl.b32 	%r179, %r178, 2;
	add.s32 	%r31, %r151, %r179;
	add.s32 	%r180, %r12, 7;
	and.b32  	%r181, %r180, 15;
	or.b32  	%r182, %r144, %r181;
	shl.b32 	%r183, %r182, 2;
	add.s32 	%r32, %r151, %r183;
	xor.b32  	%r184, %r153, 8;
	or.b32  	%r185, %r144, %r184;
	shl.b32 	%r186, %r185, 2;
	add.s32 	%r33, %r151, %r186;
	add.s32 	%r187, %r12, 9;
	and.b32  	%r188, %r187, 15;
	or.b32  	%r189, %r144, %r188;
	shl.b32 	%r190, %r189, 2;
	add.s32 	%r34, %r151, %r190;
	add.s32 	%r191, %r12, 10;
	and.b32  	%r192, %r191, 15;
	or.b32  	%r193, %r144, %r192;
	shl.b32 	%r194, %r193, 2;
	add.s32 	%r35, %r151, %r194;
	add.s32 	%r195, %r12, 11;
	and.b32  	%r196, %r195, 15;
	or.b32  	%r197, %r144, %r196;
	shl.b32 	%r198, %r197, 2;
	add.s32 	%r36, %r151, %r198;
	add.s32 	%r199, %r12, 12;
	and.b32  	%r200, %r199, 15;
	or.b32  	%r201, %r144, %r200;
	shl.b32 	%r202, %r201, 2;
	add.s32 	%r37, %r151, %r202;
	add.s32 	%r203, %r12, 13;
	and.b32  	%r204, %r203, 15;
	or.b32  	%r205, %r144, %r204;
	shl.b32 	%r206, %r205, 2;
	add.s32 	%r38, %r151, %r206;
	add.s32 	%r207, %r12, 14;
	and.b32  	%r208, %r207, 15;
	or.b32  	%r209, %r144, %r208;
	shl.b32 	%r210, %r209, 2;
	add.s32 	%r39, %r151, %r210;
	add.s32 	%r211, %r12, -1;
	and.b32  	%r212, %r211, 15;
	or.b32  	%r213, %r144, %r212;
	shl.b32 	%r214, %r213, 2;
	add.s32 	%r40, %r151, %r214;
	or.b32  	%r41, %r153, %r141;
	or.b32  	%r42, %r157, %r141;
	or.b32  	%r43, %r161, %r141;
	or.b32  	%r44, %r165, %r141;
	or.b32  	%r45, %r169, %r141;
	or.b32  	%r46, %r173, %r141;
	or.b32  	%r47, %r177, %r141;
	or.b32  	%r48, %r181, %r141;
	or.b32  	%r49, %r184, %r141;
	or.b32  	%r50, %r188, %r141;
	or.b32  	%r51, %r192, %r141;
	or.b32  	%r52, %r196, %r141;
	or.b32  	%r53, %r200, %r141;
	or.b32  	%r54, %r204, %r141;
	or.b32  	%r55, %r208, %r141;
	or.b32  	%r56, %r212, %r141;
	mul.wide.u32 	%rd22, %r2, 4;
	add.s64 	%rd4, %rd2, %rd22;
	mul.wide.u32 	%rd23, %r2, 8;
	add.s64 	%rd5, %rd2, %rd23;
	mul.wide.u32 	%rd24, %r2, 12;
	add.s64 	%rd6, %rd2, %rd24;
	cvt.u64.u32 	%rd26, %r20;
$L__BB577_7:
	setp.eq.s32 	%p5, %r4, 2;
	mul.lo.s32 	%r58, %r339, %r100;
	mov.u32 	%r340, %r1;
	@%p5 bra 	$L__BB577_11;
	setp.eq.s32 	%p6, %r4, 3;
	add.s32 	%r215, %r58, %r16;
	add.s32 	%r216, %r215, %r1;
	mul.wide.s32 	%rd25, %r216, 4;
	add.s64 	%rd7, %rd2, %rd25;
	ld.global.u32 	%r217, [%rd7];
	st.shared.u32 	[%r19], %r217;
	mov.u32 	%r340, %r3;
	@%p6 bra 	$L__BB577_11;
	setp.eq.s32 	%p7, %r4, 0;
	add.s64 	%rd8, %rd7, %rd26;
	ld.global.u32 	%r218, [%rd8];
	st.shared.u32 	[%r21], %r218;
	mov.u32 	%r340, %r22;
	@%p7 bra 	$L__BB577_11;
	add.s32 	%r340, %r22, %r2;
	add.s64 	%rd28, %rd8, %rd26;
	ld.global.u32 	%r219, [%rd28];
	add.s32 	%r220, %r21, %r20;
	st.shared.u32 	[%r220], %r219;
$L__BB577_11:
	shl.b32 	%r221, %r340, 2;
	mov.u32 	%r222, _ZZ9cuda_gemmIiLi256ELi4ELi1ELi1024ELi32ELi32ELi32ELi0ELi1EEviiiPT_S1_S1_iiE3Ash;
	add.s32 	%r342, %r222, %r221;
	add.s32 	%r223, %r16, %r340;
	add.s32 	%r341, %r223, %r58;
$L__BB577_12:
	mul.wide.s32 	%rd29, %r341, 4;
	add.s64 	%rd30, %rd4, %rd29;
	add.s64 	%rd31, %rd5, %rd29;
	add.s64 	%rd32, %rd6, %rd29;
	add.s64 	%rd33, %rd2, %rd29;
	ld.global.u32 	%r224, [%rd33];
	st.shared.u32 	[%r342], %r224;
	ld.global.u32 	%r225, [%rd30];
	add.s32 	%r226, %r342, %r20;
	st.shared.u32 	[%r226], %r225;
	ld.global.u32 	%r227, [%rd31];
	shl.b32 	%r228, %r2, 3;
	add.s32 	%r229, %r342, %r228;
	st.shared.u32 	[%r229], %r227;
	ld.global.u32 	%r230, [%rd32];
	mad.lo.s32 	%r231, %r2, 12, %r342;
	st.shared.u32 	[%r231], %r230;
	add.s32 	%r340, %r340, %r20;
	shl.b32 	%r232, %r2, 4;
	add.s32 	%r342, %r342, %r232;
	add.s32 	%r341, %r341, %r20;
	setp.lt.u32 	%p8, %r340, 1024;
	@%p8 bra 	$L__BB577_12;
	setp.eq.s32 	%p9, %r4, 2;
	mov.u32 	%r344, %r1;
	@%p9 bra 	$L__BB577_17;
	setp.eq.s32 	%p10, %r4, 3;
	mov.b32 	%r233, 0;
	st.shared.u32 	[%r23], %r233;
	mov.u32 	%r344, %r3;
	@%p10 bra 	$L__BB577_17;
	setp.eq.s32 	%p11, %r4, 0;
	mov.b32 	%r234, 0;
	st.shared.u32 	[%r24], %r234;
	mov.u32 	%r344, %r22;
	@%p11 bra 	$L__BB577_17;
	add.s32 	%r344, %r22, %r2;
	add.s32 	%r235, %r24, %r20;
	mov.b32 	%r236, 0;
	st.shared.u32 	[%r235], %r236;
$L__BB577_17:
	shl.b32 	%r237, %r344, 2;
	mov.u32 	%r238, _ZZ9cuda_gemmIiLi256ELi4ELi1ELi1024ELi32ELi32ELi32ELi0ELi1EEviiiPT_S1_S1_iiE3Csh;
	add.s32 	%r239, %r238, %r237;
	mov.b32 	%r240, 0;
	st.shared.u32 	[%r239], %r240;
	add.s32 	%r241, %r239, %r20;
	st.shared.u32 	[%r241], %r240;
	add.s32 	%r242, %r241, %r20;
	st.shared.u32 	[%r242], %r240;
	add.s32 	%r243, %r242, %r20;
	st.shared.u32 	[%r243], %r240;
	add.s32 	%r344, %r20, %r344;
	setp.lt.u32 	%p12, %r344, 1024;
	@%p12 bra 	$L__BB577_17;
	shr.u32 	%r346, %r1, 6;
	bar.sync 	0;
	ld.shared.u32 	%r74, [%r25];
	ld.shared.u32 	%r75, [%r26];
	ld.shared.u32 	%r76, [%r27];
	ld.shared.u32 	%r77, [%r28];
	ld.shared.u32 	%r78, [%r29];
	ld.shared.u32 	%r79, [%r30];
	ld.shared.u32 	%r80, [%r31];
	ld.shared.u32 	%r81, [%r32];
	ld.shared.u32 	%r82, [%r33];
	ld.shared.u32 	%r83, [%r34];
	ld.shared.u32 	%r84, [%r35];
	ld.shared.u32 	%r85, [%r36];
	ld.shared.u32 	%r86, [%r37];
	ld.shared.u32 	%r87, [%r38];
	ld.shared.u32 	%r88, [%r39];
	ld.shared.u32 	%r89, [%r40];
$L__BB577_19:
	and.b32  	%r244, %r1, 1;
	setp.eq.b32 	%p13, %r244, 1;
	mad.lo.s32 	%r245, %r346, 132, %r17;
	ld.shared.u32 	%r246, [%r245];
	shfl.sync.idx.b32	%r247|%p14, %r246, %r41, 31, -1;
	mul.lo.s32 	%r248, %r247, %r74;
	shfl.sync.idx.b32	%r249|%p15, %r246, %r42, 31, -1;
	mad.lo.s32 	%r250, %r249, %r75, %r248;
	shfl.sync.idx.b32	%r251|%p16, %r246, %r43, 31, -1;
	mad.lo.s32 	%r252, %r251, %r76, %r250;
	shfl.sync.idx.b32	%r253|%p17, %r246, %r44, 31, -1;
	mad.lo.s32 	%r254, %r253, %r77, %r252;
	shfl.sync.idx.b32	%r255|%p18, %r246, %r45, 31, -1;
	mad.lo.s32 	%r256, %r255, %r78, %r254;
	shfl.sync.idx.b32	%r257|%p19, %r246, %r46, 31, -1;
	mad.lo.s32 	%r258, %r257, %r79, %r256;
	shfl.sync.idx.b32	%r259|%p20, %r246, %r47, 31, -1;
	mad.lo.s32 	%r260, %r259, %r80, %r258;
	shfl.sync.idx.b32	%r261|%p21, %r246, %r48, 31, -1;
	mad.lo.s32 	%r262, %r261, %r81, %r260;
	shfl.sync.idx.b32	%r263|%p22, %r246, %r49, 31, -1;
	mad.lo.s32 	%r264, %r263, %r82, %r262;
	shfl.sync.idx.b32	%r265|%p23, %r246, %r50, 31, -1;
	mad.lo.s32 	%r266, %r265, %r83, %r264;
	shfl.sync.idx.b32	%r267|%p24, %r246, %r51, 31, -1;
	mad.lo.s32 	%r268, %r267, %r84, %r266;
	shfl.sync.idx.b32	%r269|%p25, %r246, %r52, 31, -1;
	mad.lo.s32 	%r270, %r269, %r85, %r268;
	shfl.sync.idx.b32	%r271|%p26, %r246, %r53, 31, -1;
	mad.lo.s32 	%r272, %r271, %r86, %r270;
	shfl.sync.idx.b32	%r273|%p27, %r246, %r54, 31, -1;
	mad.lo.s32 	%r274, %r273, %r87, %r272;
	shfl.sync.idx.b32	%r275|%p28, %r246, %r55, 31, -1;
	mad.lo.s32 	%r276, %r275, %r88, %r274;
	shfl.sync.idx.b32	%r277|%p29, %r246, %r56, 31, -1;
	mad.lo.s32 	%r278, %r277, %r89, %r276;
	shfl.sync.down.b32	%r279|%p30, %r278, 1, 7711, -1;
	add.s32 	%r91, %r279, %r278;
	@%p13 bra 	$L__BB577_21;
	shl.b32 	%r280, %r346, 7;
	shl.b32 	%r281, %r1, 1;
	and.b32  	%r282, %r281, 124;
	or.b32  	%r283, %r280, %r282;
	mov.u32 	%r284, _ZZ9cuda_gemmIiLi256ELi4ELi1ELi1024ELi32ELi32ELi32ELi0ELi1EEviiiPT_S1_S1_iiE3Csh;
	add.s32 	%r285, %r284, %r283;
	st.shared.u32 	[%r285], %r91;
$L__BB577_21:
	shr.u32 	%r286, %r2, 6;
	add.s32 	%r346, %r346, %r286;
	setp.lt.u32 	%p31, %r346, 32;
	@%p31 bra 	$L__BB577_19;
	ld.param.u32 	%r334, [_Z9cuda_gemmIiLi256ELi4ELi1ELi1024ELi32ELi32ELi32ELi0ELi1EEviiiPT_S1_S1_ii_param_1];
	setp.eq.s32 	%p32, %r4, 2;
	bar.sync 	0;
	mov.u32 	%r287, %ctaid.x;
	shl.b32 	%r288, %r287, 5;
	mad.lo.s32 	%r93, %r339, %r334, %r288;
	mov.u32 	%r347, %r1;
	@%p32 bra 	$L__BB577_26;
	setp.eq.s32 	%p33, %r4, 3;
	and.b32  	%r289, %r1, 31;
	shr.u32 	%r290, %r1, 5;
	mad.lo.s32 	%r291, %r290, %r18, %r289;
	add.s32 	%r292, %r93, %r291;
	ld.shared.u32 	%r293, [%r23];
	mul.wide.s32 	%rd34, %r292, 4;
	add.s64 	%rd35, %rd3, %rd34;
	st.global.u32 	[%rd35], %r293;
	mov.u32 	%r347, %r3;
	@%p33 bra 	$L__BB577_26;
	setp.eq.s32 	%p34, %r4, 0;
	and.b32  	%r294, %r3, 31;
	shr.u32 	%r295, %r3, 5;
	mad.lo.s32 	%r296, %r295, %r18, %r294;
	add.s32 	%r297, %r93, %r296;
	ld.shared.u32 	%r298, [%r24];
	mul.wide.s32 	%rd36, %r297, 4;
	add.s64 	%rd37, %rd3, %rd36;
	st.global.u32 	[%rd37], %r298;
	mov.u32 	%r347, %r22;
	@%p34 bra 	$L__BB577_26;
	add.s32 	%r347, %r22, %r2;
	and.b32  	%r299, %r22, 31;
	shr.u32 	%r300, %r22, 5;
	mad.lo.s32 	%r301, %r300, %r18, %r299;
	add.s32 	%r302, %r93, %r301;
	add.s32 	%r303, %r24, %r20;
	ld.shared.u32 	%r304, [%r303];
	mul.wide.s32 	%rd38, %r302, 4;
	add.s64 	%rd39, %rd3, %rd38;
	st.global.u32 	[%rd39], %r304;
$L__BB577_26:
	shr.u32 	%r305, %r347, 5;
	and.b32  	%r306, %r347, 31;
	add.s32 	%r307, %r93, %r306;
	mad.lo.s32 	%r308, %r305, %r18, %r307;
	shl.b32 	%r309, %r347, 2;
	mov.u32 	%r310, _ZZ9cuda_gemmIiLi256ELi4ELi1ELi1024ELi32ELi32ELi32ELi0ELi1EEviiiPT_S1_S1_iiE3Csh;
	add.s32 	%r311, %r310, %r309;
	ld.shared.u32 	%r312, [%r311];
	mul.wide.s32 	%rd40, %r308, 4;
	add.s64 	%rd41, %rd3, %rd40;
	st.global.u32 	[%rd41], %r312;
	add.s32 	%r313, %r347, %r2;
	shr.u32 	%r314, %r313, 5;
	and.b32  	%r315, %r313, 31;
	add.s32 	%r316, %r93, %r315;
	mad.lo.s32 	%r317, %r314, %r18, %r316;
	add.s32 	%r318, %r311, %r20;
	ld.shared.u32 	%r319, [%r318];
	mul.wide.s32 	%rd42, %r317, 4;
	add.s64 	%rd43, %rd3, %rd42;
	st.global.u32 	[%rd43], %r319;
	add.s32 	%r320, %r313, %r2;
	shr.u32 	%r321, %r320, 5;
	and.b32  	%r322, %r320, 31;
	add.s32 	%r323, %r93, %r322;
	mad.lo.s32 	%r324, %r321, %r18, %r323;
	add.s32 	%r325, %r318, %r20;
	ld.shared.u32 	%r326, [%r325];
	mul.wide.s32 	%rd44, %r324, 4;
	add.s64 	%rd45, %rd3, %rd44;
	st.global.u32 	[%rd45], %r326;
	add.s32 	%r327, %r320, %r2;
	shr.u32 	%r328, %r327, 5;
	and.b32  	%r329, %r327, 31;
	add.s32 	%r330, %r93, %r329;
	mad.lo.s32 	%r331, %r328, %r18, %r330;
	add.s32 	%r332, %r325, %r20;
	ld.shared.u32 	%r333, [%r332];
	mul.wide.s32 	%rd46, %r331, 4;
	add.s64 	%rd47, %rd3, %rd46;
	st.global.u32 	[%rd47], %r333;
	add.s32 	%r347, %r327, %r2;
	setp.lt.u32 	%p35, %r347, 1024;
	@%p35 bra 	$L__BB577_26;
	add.s32 	%r339, %r339, %r14;
	setp.lt.u32 	%p36, %r339, %r15;
	@%p36 bra 	$L__BB577_7;
$L__BB577_28:
	ret;

}
	// .globl	_Z9cuda_gemmIiLi256ELi4ELi1ELi1024ELi32ELi32ELi32ELi1ELi0EEviiiPT_S1_S1_ii
.visible .entry _Z9cuda_gemmIiLi256ELi4ELi1ELi1024ELi32ELi32ELi32ELi1ELi0EEviiiPT_S1_S1_ii(
	.param .u32 _Z9cuda_gemmIiLi256ELi4ELi1ELi1024ELi32ELi32ELi32ELi1ELi0EEviiiPT_S1_S1_ii_param_0,
	.param .u32 _Z9cuda_gemmIiLi256ELi4ELi1ELi1024ELi32ELi32ELi32ELi1ELi0EEviiiPT_S1_S1_ii_param_1,
	.param .u32 _Z9cuda_gemmIiLi256ELi4ELi1ELi1024ELi32ELi32ELi32ELi1ELi0EEviiiPT_S1_S1_ii_param_2,
	.param .u64 .ptr .align 1 _Z9cuda_gemmIiLi256ELi4ELi1ELi1024ELi32ELi32ELi32ELi1ELi0EEviiiPT_S1_S1_ii_param_3,
	.param .u64 .ptr .align 1 _Z9cuda_gemmIiLi256ELi4ELi1ELi1024ELi32ELi32ELi32ELi1ELi0EEviiiPT_S1_S1_ii_param_4,
	.param .u64 .ptr .align 1 _Z9cuda_gemmIiLi256ELi4ELi1ELi1024ELi32ELi32ELi32ELi1ELi0EEviiiPT_S1_S1_ii_param_5,
	.param .u32 _Z9cuda_gemmIiLi256ELi4ELi1ELi1024ELi32ELi32ELi32ELi1ELi0EEviiiPT_S1_S1_ii_param_6,
	.param .u32 _Z9cuda_gemmIiLi256ELi4ELi1ELi1024ELi32ELi32ELi32ELi1ELi0EEviiiPT_S1_S1_ii_param_7
)
.maxntid 256
{
	.reg .pred 	%p<193>;
	.reg .b16 	%rs<6>;
	.reg .b32 	%r<1042>;
	.reg .b64 	%rd<38>;
	// demoted variable
	.shared .align 128 .b8 _ZZ9cuda_gemmIiLi256ELi4ELi1ELi1024ELi32ELi32ELi32ELi1ELi0EEviiiPT_S1_S1_iiE11kron_fac_sh[4224];
	// demoted variable
	.shared .align 128 .b8 _ZZ9cuda_gemmIiLi256ELi4ELi1ELi1024ELi32ELi32ELi32ELi1ELi0EEviiiPT_S1_S1_iiE3Ash[4096];
	// demoted variable
	.shared .align 128 .b8 _ZZ9cuda_gemmIiLi256ELi4ELi1ELi1024ELi32ELi32ELi32ELi1ELi0EEviiiPT_S1_S1_iiE3Csh[4096];
	ld.param.u64 	%rd12, [_Z9cuda_gemmIiLi256ELi4ELi1ELi1024ELi32ELi32ELi32ELi1ELi0EEviiiPT_S1_S1_ii_param_3];
	ld.param.u64 	%rd11, [_Z9cuda_gemmIiLi256ELi4ELi1ELi1024ELi32ELi32ELi32ELi1ELi0EEviiiPT_S1_S1_ii_param_4];
	ld.param.u64 	%rd13, [_Z9cuda_gemmIiLi256ELi4ELi1ELi1024ELi32ELi32ELi32ELi1ELi0EEviiiPT_S1_S1_ii_param_5];
	ld.param.u32 	%r362, [_Z9cuda_gemmIiLi256ELi4ELi1ELi1024ELi32ELi32ELi32ELi1ELi0EEviiiPT_S1_S1_ii_param_6];
	ld.param.u32 	%r363, [_Z9cuda_gemmIiLi256ELi4ELi1ELi1024ELi32ELi32ELi32ELi1ELi0EEviiiPT_S1_S1_ii_param_7];
	cvta.to.global.u64 	%rd1, %rd12;
	cvta.to.global.u64 	%rd2, %rd13;
	mov.u32 	%r1, %tid.x;
	and.b32  	%r2, %r1, 31;
	setp.lt.s32 	%p1, %r363, 16;
	shr.u32 	%r3, %r363, 4;
	selp.b32 	%r4, 1, %r3, %p1;
	mul.lo.s32 	%r5, %r363, %r362;
	setp.ge.u32 	%p2, %r1, %r5;
	@%p2 bra 	$L__BB578_3;
	mov.u32 	%r6, %ntid.x;
	cvta.to.global.u64 	%rd3, %rd11;
	mov.u32 	%r848, %r1;
$L__BB578_2:
	mul.wide.u32 	%rd14, %r848, 4;
	add.s64 	%rd15, %rd3, %rd14;
	ld.global.u32 	%r364, [%rd15];
	rem.u32 	%r365, %r848, %r362;
	mov.u32 	%r366, _ZZ9cuda_gemmIiLi256ELi4ELi1ELi1024ELi32ELi32ELi32ELi1ELi0EEviiiPT_S1_S1_iiE11kron_fac_sh;
	mad.lo.s32 	%r367, %r365, 132, %r366;
	div.u32 	%r368, %r848, %r363;
	shl.b32 	%r369, %r368, 2;
	add.s32 	%r370, %r367, %r369;
	st.shared.u32 	[%r370], %r364;
	add.s32 	%r848, %r848, %r6;
	setp.lt.u32 	%p3, %r848, %r5;
	@%p3 bra 	$L__BB578_2;
$L__BB578_3:
	div.s32 	%r9, 1024, %r363;
	mul.lo.s32 	%r371, %r9, %r4;
	min.s32 	%r10, %r371, 256;
	div.u32 	%r12, %r1, %r10;
	mul.lo.s32 	%r372, %r12, %r10;
	sub.s32 	%r373, %r1, %r372;
	div.u32 	%r11, %r373, %r4;
	mov.u32 	%r13, %ntid.x;
	div.u32 	%r14, %r13, %r10;
	mov.u32 	%r865, %ctaid.y;
	mov.u32 	%r374, %nctaid.y;
	shl.b32 	%r375, %r374, 2;
	setp.ge.u32 	%p4, %r865, %r375;
	@%p4 bra 	$L__BB578_236;
	and.b32  	%r16, %r11, 15;
	rem.u32 	%r377, %r1, %r4;
	shl.b32 	%r17, %r377, 4;
	min.s32 	%r18, %r362, 32;
	shl.b32 	%r378, %r363, 8;
	sub.s32 	%r19, 8223, %r378;
	shl.b32 	%r379, %r4, 8;
	sub.s32 	%r20, 8223, %r379;
	add.s32 	%r21, %r1, %r13;
	cvt.u16.u32 	%rs2, %r21;
	xor.b16  	%rs3, %rs2, 1023;
	cvt.u16.u32 	%rs4, %r13;
	div.u16 	%rs5, %rs3, %rs4;
	and.b16  	%rs1, %rs5, 3;
	shl.b32 	%r22, %r13, 2;
	add.s32 	%r23, %r21, %r13;
	add.s32 	%r24, %r23, %r13;
	setp.lt.s32 	%p5, %r16, %r363;
	selp.b32 	%r380, 0, %r363, %p5;
	sub.s32 	%r25, %r16, %r380;
	add.s32 	%r381, %r16, 1;
	setp.lt.s32 	%p6, %r381, %r363;
	selp.b32 	%r382, 0, %r363, %p6;
	sub.s32 	%r26, %r381, %r382;
	add.s32 	%r383, %r16, 2;
	setp.lt.s32 	%p7, %r383, %r363;
	selp.b32 	%r384, 0, %r363, %p7;
	sub.s32 	%r27, %r383, %r384;
	add.s32 	%r385, %r16, 3;
	setp.lt.s32 	%p8, %r385, %r363;
	selp.b32 	%r386, 0, %r363, %p8;
	sub.s32 	%r28, %r385, %r386;
	add.s32 	%r387, %r16, 4;
	setp.lt.s32 	%p9, %r387, %r363;
	selp.b32 	%r388, 0, %r363, %p9;
	sub.s32 	%r29, %r387, %r388;
	add.s32 	%r389, %r16, 5;
	setp.lt.s32 	%p10, %r389, %r363;
	selp.b32 	%r390, 0, %r363, %p10;
	sub.s32 	%r30, %r389, %r390;
	add.s32 	%r391, %r16, 6;
	setp.lt.s32 	%p11, %r391, %r363;
	selp.b32 	%r392, 0, %r363, %p11;
	sub.s32 	%r31, %r391, %r392;
	add.s32 	%r393, %r16, 7;
	setp.lt.s32 	%p12, %r393, %r363;
	selp.b32 	%r394, 0, %r363, %p12;
	sub.s32 	%r32, %r393, %r394;
	add.s32 	%r395, %r16, 8;
	setp.lt.s32 	%p13, %r395, %r363;
	selp.b32 	%r396, 0, %r363, %p13;
	sub.s32 	%r33, %r395, %r396;
	add.s32 	%r397, %r16, 9;
	setp.lt.s32 	%p14, %r397, %r363;
	selp.b32 	%r398, 0, %r363, %p14;
	sub.s32 	%r34, %r397, %r398;
	add.s32 	%r399, %r16, 10;
	setp.lt.s32 	%p15, %r399, %r363;
	selp.b32 	%r400, 0, %r363, %p15;
	sub.s32 	%r35, %r399, %r400;
	add.s32 	%r401, %r16, 11;
	setp.lt.s32 	%p16, %r401, %r363;
	selp.b32 	%r402, 0, %r363, %p16;
	sub.s32 	%r36, %r401, %r402;
	add.s32 	%r403, %r16, 12;
	setp.lt.s32 	%p17, %r403, %r363;
	selp.b32 	%r404, 0, %r363, %p17;
	sub.s32 	%r37, %r403, %r404;
	add.s32 	%r405, %r16, 13;
	setp.lt.s32 	%p18, %r405, %r363;
	selp.b32 	%r406, 0, %r363, %p18;
	sub.s32 	%r38, %r405, %r406;
	add.s32 	%r407, %r16, 14;
	setp.lt.s32 	%p19, %r407, %r363;
	selp.b32 	%r408, 0, %r363, %p19;
	sub.s32 	%r39, %r407, %r408;
	add.s32 	%r409, %r16, 15;
	setp.lt.s32 	%p20, %r409, %r363;
	selp.b32 	%r410, 0, %r363, %p20;
	sub.s32 	%r40, %r409, %r410;
	shl.b32 	%r41, %r13, 4;
	shl.b32 	%r42, %r13, 3;
	mul.lo.s32 	%r43, %r13, 12;
	mul.wide.u32 	%rd16, %r13, 4;
	add.s64 	%rd4, %rd1, %rd16;
	mul.wide.u32 	%rd17, %r13, 8;
	add.s64 	%rd5, %rd1, %rd17;
	mul.wide.u32 	%rd18, %r13, 12;
	add.s64 	%rd6, %rd1, %rd18;
	cvt.u64.u32 	%rd32, %r22;
$L__BB578_5:
	setp.eq.s16 	%p21, %rs1, 2;
	shl.b32 	%r61, %r865, 10;
	mov.u32 	%r866, %r1;
	@%p21 bra 	$L__BB578_9;
	setp.eq.s16 	%p22, %rs1, 3;
	add.s32 	%r411, %r61, %r1;
	mul.wide.s32 	%rd19, %r411, 4;
	add.s64 	%rd7, %rd1, %rd19;
	ld.global.u32 	%r412, [%rd7];
	shl.b32 	%r413, %r1, 2;
	mov.u32 	%r414, _ZZ9cuda_gemmIiLi256ELi4ELi1ELi1024ELi32ELi32ELi32ELi1ELi0EEviiiPT_S1_S1_iiE3Ash;
	add.s32 	%r415, %r414, %r413;
	st.shared.u32 	[%r415], %r412;
	mov.u32 	%r866, %r21;
	@%p22 bra 	$L__BB578_9;
	setp.eq.s16 	%p23, %rs1, 0;
	cvt.u64.u32 	%rd20, %r22;
	add.s64 	%rd8, %rd7, %rd20;
	ld.global.u32 	%r416, [%rd8];
	add.s32 	%r420, %r415, %r22;
	st.shared.u32 	[%r420], %r416;
	mov.u32 	%r866, %r23;
	@%p23 bra 	$L__BB578_9;
	add.s64 	%rd22, %rd8, %rd20;
	ld.global.u32 	%r421, [%rd22];
	add.s32 	%r426, %r420, %r22;
	st.shared.u32 	[%r426], %r421;
	mov.u32 	%r866, %r24;
$L__BB578_9:
	shl.b32 	%r427, %r866, 2;
	mov.u32 	%r428, _ZZ9cuda_gemmIiLi256ELi4ELi1ELi1024ELi32ELi32ELi32ELi1ELi0EEviiiPT_S1_S1_iiE3Ash;
	add.s32 	%r868, %r428, %r427;
	add.s32 	%r867, %r866, %r61;
$L__BB578_10:
	mul.wide.s32 	%rd23, %r867, 4;
	add.s64 	%rd24, %rd4, %rd23;
	add.s64 	%rd25, %rd5, %rd23;
	add.s64 	%rd26, %rd6, %rd23;
	add.s64 	%rd27, %rd1, %rd23;
	ld.global.u32 	%r429, [%rd27];
	st.shared.u32 	[%r868], %r429;
	ld.global.u32 	%r430, [%rd24];
	add.s32 	%r431, %r868, %r22;
	st.shared.u32 	[%r431], %r430;
	ld.global.u32 	%r432, [%rd25];
	add.s32 	%r433, %r868, %r42;
	st.shared.u32 	[%r433], %r432;
	ld.global.u32 	%r434, [%rd26];
	add.s32 	%r435, %r868, %r43;
	st.shared.u32 	[%r435], %r434;
	add.s32 	%r866, %r866, %r22;
	add.s32 	%r868, %r868, %r41;
	add.s32 	%r867, %r867, %r22;
	setp.lt.u32 	%p24, %r866, 1024;
	@%p24 bra 	$L__BB578_10;
	mov.u32 	%r870, %r1;
	@%p21 bra 	$L__BB578_15;
	setp.eq.s16 	%p26, %rs1, 3;
	shl.b32 	%r436, %r1, 2;
	mov.u32 	%r437, _ZZ9cuda_gemmIiLi256ELi4ELi1ELi1024ELi32ELi32ELi32ELi1ELi0EEviiiPT_S1_S1_iiE3Csh;
	add.s32 	%r438, %r437, %r436;
	mov.b32 	%r439, 0;
	st.shared.u32 	[%r438], %r439;
	mov.u32 	%r870, %r21;
	@%p26 bra 	$L__BB578_15;
	setp.eq.s16 	%p27, %rs1, 0;
	add.s32 	%r443, %r438, %r22;
	mov.b32 	%r444, 0;
	st.shared.u32 	[%r443], %r444;
	mov.u32 	%r870, %r23;
	@%p27 bra 	$L__BB578_15;
	add.s32 	%r449, %r443, %r22;
	mov.b32 	%r450, 0;
	st.shared.u32 	[%r449], %r450;
	mov.u32 	%r870, %r24;
$L__BB578_15:
	shl.b32 	%r451, %r870, 2;
	mov.u32 	%r452, _ZZ9cuda_gemmIiLi256ELi4ELi1ELi1024ELi32ELi32ELi32ELi1ELi0EEviiiPT_S1_S1_iiE3Csh;
	add.s32 	%r453, %r452, %r451;
	mov.b32 	%r454, 0;
	st.shared.u32 	[%r453], %r454;
	add.s32 	%r455, %r453, %r22;
	st.shared.u32 	[%r455], %r454;
	add.s32 	%r456, %r455, %r22;
	st.shared.u32 	[%r456], %r454;
	add.s32 	%r457, %r456, %r22;
	st.shared.u32 	[%r457], %r454;
	add.s32 	%r870, %r22, %r870;
	setp.lt.u32 	%p28, %r870, 1024;
	@%p28 bra 	$L__BB578_15;
	setp.lt.s32 	%p29, %r9, 1;
	bar.sync 	0;
	@%p29 bra 	$L__BB578_230;
	setp.ne.s32 	%p30, %r4, 1;
	@%p30 bra 	$L__BB578_87;
	mov.b32 	%r888, 0;
$L__BB578_19:
	setp.lt.s32 	%p137, %r363, 1;
	add.s32 	%r91, %r888, %r11;
	mad.lo.s32 	%r92, %r91, %r363, %r17;
	@%p137 bra 	$L__BB578_21;
	add.s32 	%r699, %r92, %r16;
	shl.b32 	%r700, %r699, 2;
	mov.u32 	%r701, _ZZ9cuda_gemmIiLi256ELi4ELi1ELi1024ELi32ELi32ELi32ELi1ELi0EEviiiPT_S1_S1_iiE3Ash;
	add.s32 	%r702, %r701, %r700;
	ld.shared.u32 	%r1039, [%r702];
$L__BB578_21:
	setp.lt.s32 	%p138, %r363, 2;
	@%p138 bra 	$L__BB578_23;
	add.s32 	%r703, %r11, 1;
	and.b32  	%r704, %r703, 15;
	add.s32 	%r705, %r92, %r704;
	shl.b32 	%r706, %r705, 2;
	mov.u32 	%r707, _ZZ9cuda_gemmIiLi256ELi4ELi1ELi1024ELi32ELi32ELi32ELi1ELi0EEviiiPT_S1_S1_iiE3Ash;
	add.s32 	%r708, %r707, %r706;
	ld.shared.u32 	%r1038, [%r708];
$L__BB578_23:
	setp.lt.s32 	%p139, %r363, 3;
	@%p139 bra 	$L__BB578_25;
	add.s32 	%r709, %r11, 2;
	and.b32  	%r710, %r709, 15;
	add.s32 	%r711, %r92, %r710;
	shl.b32 	%r712, %r711, 2;
	mov.u32 	%r713, _ZZ9cuda_gemmIiLi256ELi4ELi1ELi1024ELi32ELi32ELi32ELi1ELi0EEviiiPT_S1_S1_iiE3Ash;
	add.s32 	%r714, %r713, %r712;
	ld.shared.u32 	%r1037, [%r714];
$L__BB578_25:
	setp.lt.s32 	%p140, %r363, 4;
	@%p140 bra 	$L__BB578_27;
	add.s32 	%r715, %r11, 3;
	and.b32  	%r716, %r715, 15;
	add.s32 	%r717, %r92, %r716;
	shl.b32 	%r718, %r717, 2;
	mov.u32 	%r719, _ZZ9cuda_gemmIiLi256ELi4ELi1ELi1024ELi32ELi32ELi32ELi1ELi0EEviiiPT_S1_S1_iiE3Ash;
	add.s32 	%r720, %r719, %r718;
	ld.shared.u32 	%r1036, [%r720];
$L__BB578_27:
	setp.lt.s32 	%p141, %r363, 5;
	@%p141 bra 	$L__BB578_29;
	add.s32 	%r721, %r11, 4;
	and.b32  	%r722, %r721, 15;
	add.s32 	%r723, %r92, %r722;
	shl.b32 	%r724, %r723, 2;
	mov.u32 	%r725, _ZZ9cuda_gemmIiLi256ELi4ELi1ELi1024ELi32ELi32ELi32ELi1ELi0EEviiiPT_S1_S1_iiE3Ash;
	add.s32 	%r726, %r725, %r724;
	ld.shared.u32 	%r1035, [%r726];
$L__BB578_29:
	setp.lt.s32 	%p142, %r363, 6;
	@%p142 bra 	$L__BB578_31;
	add.s32 	%r727, %r11, 5;
	and.b32  	%r728, %r727, 15;
	add.s32 	%r729, %r92, %r728;
	shl.b32 	%r730, %r729, 2;
	mov.u32 	%r731, _ZZ9cuda_gemmIiLi256ELi4ELi1ELi1024ELi32ELi32ELi32ELi1ELi0EEviiiPT_S1_S1_iiE3Ash;
	add.s32 	%r732, %r731, %r730;
	ld.shared.u32 	%r1034, [%r732];
$L__BB578_31:
	setp.lt.s32 	%p143, %r363, 7;
	@%p143 bra 	$L__BB578_33;
	add.s32 	%r733, %r11, 6;
	and.b32  	%r734, %r733, 15;
	add.s32 	%r735, %r92, %r734;
	shl.b32 	%r736, %r735, 2;
	mov.u32 	%r737, _ZZ9cuda_gemmIiLi256ELi4ELi1ELi1024ELi32ELi32ELi32ELi1ELi0EEviiiPT_S1_S1_iiE3Ash;
	add.s32 	%r738, %r737, %r736;
	ld.shared.u32 	%r1033, [%r738];
$L__BB578_33:
	setp.lt.s32 	%p144, %r363, 8;
	@%p144 bra 	$L__BB578_35;
	add.s32 	%r739, %r11, 7;
	and.b32  	%r740, %r739, 15;
	add.s32 	%r741, %r92, %r740;
	shl.b32 	%r742, %r741, 2;
	mov.u32 	%r743, _ZZ9cuda_gemmIiLi256ELi4ELi1ELi1024ELi32ELi32ELi32ELi1ELi0EEviiiPT_S1_S1_iiE3Ash;
	add.s32 	%r744, %r743, %r742;
	ld.shared.u32 	%r1032, [%r744];
$L__BB578_35:
	setp.lt.s32 	%p145, %r363, 9;
	@%p145 bra 	$L__BB578_37;
	xor.b32  	%r745, %r16, 8;
	add.s32 	%r746, %r92, %r745;
	shl.b32 	%r747, %r746, 2;
	mov.u32 	%r748, _ZZ9cuda_gemmIiLi256ELi4ELi1ELi1024ELi32ELi32ELi32ELi1ELi0EEviiiPT_S1_S1_iiE3Ash;
	add.s32 	%r749, %r748, %r747;
	ld.shared.u32 	%r1031, [%r749];
$L__BB578_37:
	setp.lt.s32 	%p146, %r363, 10;
	@%p146 bra 	$L__BB578_39;
	add.s32 	%r750, %r11, 9;
	and.b32  	%r751, %r750, 15;
	add.s32 	%r752, %r92, %r751;
	shl.b32 	%r753, %r752, 2;
	mov.u32 	%r754, _ZZ9cuda_gemmIiLi256ELi4ELi1ELi1024ELi32ELi32ELi32ELi1ELi0EEviiiPT_S1_S1_iiE3Ash;
	add.s32 	%r755, %r754, %r753;
	ld.shared.u32 	%r1030, [%r755];
$L__BB578_39:
	setp.lt.s32 	%p147, %r363, 11;
	@%p147 bra 	$L__BB578_41;
	add.s32 	%r756, %r11, 10;
	and.b32  	%r757, %r756, 15;
	add.s32 	%r758, %r92, %r757;
	shl.b32 	%r759, %r758, 2;
	mov.u32 	%r760, _ZZ9cuda_gemmIiLi256ELi4ELi1ELi1024ELi32ELi32ELi32ELi1ELi0EEviiiPT_S1_S1_iiE3Ash;
	add.s32 	%r761, %r760, %r759;
	ld.shared.u32 	%r1029, [%r761];
$L__BB578_41:
	setp.lt.s32 	%p148, %r363, 12;
	@%p148 bra 	$L__BB578_43;
	add.s32 	%r762, %r11, 11;
	and.b32  	%r763, %r762, 15;
	add.s32 	%r764, %r92, %r763;
	shl.b32 	%r765, %r764, 2;
	mov.u32 	%r766, _ZZ9cuda_gemmIiLi256ELi4ELi1ELi1024ELi32ELi32ELi32ELi1ELi0EEviiiPT_S1_S1_iiE3Ash;
	add.s32 	%r767, %r766, %r765;
	ld.shared.u32 	%r1028, [%r767];
$L__BB578_43:
	setp.lt.s32 	%p149, %r363, 13;
	@%p149 bra 	$L__BB578_45;
	add.s32 	%r768, %r11, 12;
	and.b32  	%r769, %r768, 15;
	add.s32 	%r770, %r92, %r769;
	shl.b32 	%r771, %r770, 2;
	mov.u32 	%r772, _ZZ9cuda_gemmIiLi256ELi4ELi1ELi1024ELi32ELi32ELi32ELi1ELi0EEviiiPT_S1_S1_iiE3Ash;
	add.s32 	%r773, %r772, %r771;
	ld.shared.u32 	%r1027, [%r773];
$L__BB578_45:
	setp.lt.s32 	%p150, %r363, 14;
	@%p150 bra 	$L__BB578_47;
	add.s32 	%r774, %r11, 13;
	and.b32  	%r775, %r774, 15;
	add.s32 	%r776, %r92, %r775;
	shl.b32 	%r777, %r776, 2;
	mov.u32 	%r778, _ZZ9cuda_gemmIiLi256ELi4ELi1ELi1024ELi32ELi32ELi32ELi1ELi0EEviiiPT_S1_S1_iiE3Ash;
	add.s32 	%r779, %r778, %r777;
	ld.shared.u32 	%r1026, [%r779];
$L__BB578_47:
	setp.lt.s32 	%p151, %r363, 15;
	@%p151 bra 	$L__BB578_49;
	add.s32 	%r780, %r11, 14;
	and.b32  	%r781, %r780, 15;
	add.s32 	%r782, %r92, %r781;
	shl.b32 	%r783, %r782, 2;
	mov.u32 	%r784, _ZZ9cuda_gemmIiLi256ELi4ELi1ELi1024ELi32ELi32ELi32ELi1ELi0EEviiiPT_S1_S1_iiE3Ash;
	add.s32 	%r785, %r784, %r783;
	ld.shared.u32 	%r1025, [%r785];
$L__BB578_49:
	setp.lt.s32 	%p152, %r363, 16;
	@%p152 bra 	$L__BB578_51;
	add.s32 	%r786, %r11, -1;
	and.b32  	%r787, %r786, 15;
	add.s32 	%r788, %r92, %r787;
	shl.b32 	%r789, %r788, 2;
	mov.u32 	%r790, _ZZ9cuda_gemmIiLi256ELi4ELi1ELi1024ELi32ELi32ELi32ELi1ELi0EEviiiPT_S1_S1_iiE3Ash;
	add.s32 	%r791, %r790, %r789;
	ld.shared.u32 	%r1024, [%r791];
$L__BB578_51:
	setp.lt.s32 	%p153, %r12, %r18;
	@%p153 bra 	$L__BB578_53;
$L__BB578_52:
	add.s32 	%r888, %r888, %r10;
	setp.lt.s32 	%p187, %r888, %r9;
	@%p187 bra 	$L__BB578_19;
	bra.uni 	$L__BB578_230;
$L__BB578_53:
	rem.s32 	%r792, %r2, %r363;
	shl.b32 	%r793, %r792, 2;
	mov.u32 	%r794, _ZZ9cuda_gemmIiLi256ELi4ELi1ELi1024ELi32ELi32ELi32ELi1ELi0EEviiiPT_S1_S1_iiE11kron_fac_sh;
	add.s32 	%r126, %r794, %r793;
	mov.u32 	%r905, %r12;
$L__BB578_54:
	mad.lo.s32 	%r796, %r905, 132, %r126;
	ld.shared.u32 	%r128, [%r796];
	mov.b32 	%r907, 0;
	@%p137 bra 	$L__BB578_56;
	shfl.sync.idx.b32	%r797|%p155, %r128, %r25, %r19, -1;
	mul.lo.s32 	%r907, %r797, %r1039;
$L__BB578_56:
	@%p138 bra 	$L__BB578_58;
	shfl.sync.idx.b32	%r798|%p157, %r128, %r26, %r19, -1;
	mad.lo.s32 	%r907, %r798, %r1038, %r907;
$L__BB578_58:
	@%p139 bra 	$L__BB578_60;
	shfl.sync.idx.b32	%r799|%p159, %r128, %r27, %r19, -1;
	mad.lo.s32 	%r907, %r799, %r1037, %r907;
$L__BB578_60:
	@%p140 bra 	$L__BB578_62;
	shfl.sync.idx.b32	%r800|%p161, %r128, %r28, %r19, -1;
	mad.lo.s32 	%r907, %r800, %r1036, %r907;
$L__BB578_62:
	@%p141 bra 	$L__BB578_64;
	shfl.sync.idx.b32	%r801|%p163, %r128, %r29, %r19, -1;
	mad.lo.s32 	%r907, %r801, %r1035, %r907;
$L__BB578_64:
	setp.lt.s32 	%p164, %r363, 6;
	@%p164 bra 	$L__BB578_66;
	shfl.sync.idx.b32	%r802|%p165, %r128, %r30, %r19, -1;
	mad.lo.s32 	%r907, %r802, %r1034, %r907;
$L__BB578_66:
	setp.lt.s32 	%p166, %r363, 7;
	@%p166 bra 	$L__BB578_68;
	shfl.sync.idx.b32	%r803|%p167, %r128, %r31, %r19, -1;
	mad.lo.s32 	%r907, %r803, %r1033, %r907;
$L__BB578_68:
	setp.lt.s32 	%p168, %r363, 8;
	@%p168 bra 	$L__BB578_70;
	shfl.sync.idx.b32	%r804|%p169, %r128, %r32, %r19, -1;
	mad.lo.s32 	%r907, %r804, %r1032, %r907;
$L__BB578_70:
	setp.lt.s32 	%p170, %r363, 9;
	@%p170 bra 	$L__BB578_72;
	shfl.sync.idx.b32	%r805|%p171, %r128, %r33, %r19, -1;
	mad.lo.s32 	%r907, %r805, %r1031, %r907;
$L__BB578_72:
	setp.lt.s32 	%p172, %r363, 10;
	@%p172 bra 	$L__BB578_74;
	shfl.sync.idx.b32	%r806|%p173, %r128, %r34, %r19, -1;
	mad.lo.s32 	%r907, %r806, %r1030, %r907;
$L__BB578_74:
	setp.lt.s32 	%p174, %r363, 11;
	@%p174 bra 	$L__BB578_76;
	shfl.sync.idx.b32	%r807|%p175, %r128, %r35, %r19, -1;
	mad.lo.s32 	%r907, %r807, %r1029, %r907;
$L__BB578_76:
	setp.lt.s32 	%p176, %r363, 12;
	@%p176 bra 	$L__BB578_78;
	shfl.sync.idx.b32	%r808|%p177, %r128, %r36, %r19, -1;
	mad.lo.s32 	%r907, %r808, %r1028, %r907;
$L__BB578_78:
	setp.lt.s32 	%p178, %r363, 13;
	@%p178 bra 	$L__BB578_80;
	shfl.sync.idx.b32	%r809|%p179, %r128, %r37, %r19, -1;
	mad.lo.s32 	%r907, %r809, %r1027, %r907;
$L__BB578_80:
	setp.lt.s32 	%p180, %r363, 14;
	@%p180 bra 	$L__BB578_82;
	shfl.sync.idx.b32	%r810|%p181, %r128, %r38, %r19, -1;
	mad.lo.s32 	%r907, %r810, %r1026, %r907;
$L__BB578_82:
	setp.lt.s32 	%p182, %r363, 15;
	@%p182 bra 	$L__BB578_84;
	shfl.sync.idx.b32	%r811|%p183, %r128, %r39, %r19, -1;
	mad.lo.s32 	%r907, %r811, %r1025, %r907;
$L__BB578_84:
	setp.lt.s32 	%p184, %r363, 16;
	@%p184 bra 	$L__BB578_86;
	shfl.sync.idx.b32	%r812|%p185, %r128, %r40, %r19, -1;
	mad.lo.s32 	%r907, %r812, %r1024, %r907;
$L__BB578_86:
	mad.lo.s32 	%r813, %r905, %r9, %r91;
	shl.b32 	%r814, %r813, 2;
	add.s32 	%r816, %r452, %r814;
	ld.shared.u32 	%r817, [%r816];
	add.s32 	%r818, %r817, %r907;
	st.shared.u32 	[%r816], %r818;
	add.s32 	%r905, %r905, %r14;
	setp.lt.s32 	%p186, %r905, %r18;
	@%p186 bra 	$L__BB578_54;
	bra.uni 	$L__BB578_52;
$L__BB578_87:
	setp.gt.u32 	%p31, %r363, 31;
	@%p31 bra 	$L__BB578_121;
	mov.b32 	%r990, 0;
$L__BB578_89:
	setp.eq.s32 	%p32, %r363, 0;
	add.s32 	%r271, %r990, %r11;
	mad.lo.s32 	%r272, %r271, %r363, %r17;
	@%p32 bra 	$L__BB578_91;
	add.s32 	%r459, %r272, %r16;
	shl.b32 	%r460, %r459, 2;
	mov.u32 	%r461, _ZZ9cuda_gemmIiLi256ELi4ELi1ELi1024ELi32ELi32ELi32ELi1ELi0EEviiiPT_S1_S1_iiE3Ash;
	add.s32 	%r462, %r461, %r460;
	ld.shared.u32 	%r1039, [%r462];
$L__BB578_91:
	setp.lt.s32 	%p33, %r363, 2;
	@%p33 bra 	$L__BB578_93;
	add.s32 	%r463, %r11, 1;
	and.b32  	%r464, %r463, 15;
	add.s32 	%r465, %r272, %r464;
	shl.b32 	%r466, %r465, 2;
	mov.u32 	%r467, _ZZ9cuda_gemmIiLi256ELi4ELi1ELi1024ELi32ELi32ELi32ELi1ELi0EEviiiPT_S1_S1_iiE3Ash;
	add.s32 	%r468, %r467, %r466;
	ld.shared.u32 	%r1038, [%r468];
$L__BB578_93:
	setp.lt.s32 	%p34, %r363, 3;
	@%p34 bra 	$L__BB578_95;
	add.s32 	%r469, %r11, 2;
	and.b32  	%r470, %r469, 15;
	add.s32 	%r471, %r272, %r470;
	shl.b32 	%r472, %r471, 2;
	mov.u32 	%r473, _ZZ9cuda_gemmIiLi256ELi4ELi1ELi1024ELi32ELi32ELi32ELi1ELi0EEviiiPT_S1_S1_iiE3Ash;
	add.s32 	%r474, %r473, %r472;
	ld.shared.u32 	%r1037, [%r474];
$L__BB578_95:
	setp.lt.s32 	%p35, %r363, 4;
	@%p35 bra 	$L__BB578_97;
	add.s32 	%r475, %r11, 3;
	and.b32  	%r476, %r475, 15;
	add.s32 	%r477, %r272, %r476;
	shl.b32 	%r478, %r477, 2;
	mov.u32 	%r479, _ZZ9cuda_gemmIiLi256ELi4ELi1ELi1024ELi32ELi32ELi32ELi1ELi0EEviiiPT_S1_S1_iiE3Ash;
	add.s32 	%r480, %r479, %r478;
	ld.shared.u32 	%r1036, [%r480];
$L__BB578_97:
	setp.lt.s32 	%p36, %r363, 5;
	@%p36 bra 	$L__BB578_99;
	add.s32 	%r481, %r11, 4;
	and.b32  	%r482, %r481, 15;
	add.s32 	%r483, %r272, %r482;
	shl.b32 	%r484, %r483, 2;
	mov.u32 	%r485, _ZZ9cuda_gemmIiLi256ELi4ELi1ELi1024ELi32ELi32ELi32ELi1ELi0EEviiiPT_S1_S1_iiE3Ash;
	add.s32 	%r486, %r485, %r484;
	ld.shared.u32 	%r1035, [%r486];
$L__BB578_99:
	setp.lt.s32 	%p37, %r363, 6;
	@%p37 bra 	$L__BB578_101;
	add.s32 	%r487, %r11, 5;
	and.b32  	%r488, %r487, 15;
	add.s32 	%r489, %r272, %r488;
	shl.b32 	%r490, %r489, 2;
	mov.u32 	%r491, _ZZ9cuda_gemmIiLi256ELi4ELi1ELi1024ELi32ELi32ELi32ELi1ELi0EEviiiPT_S1_S1_iiE3Ash;
	add.s32 	%r492, %r491, %r490;
	ld.shared.u32 	%r1034, [%r492];
$L__BB578_101:
	setp.lt.s32 	%p38, %r363, 7;
	@%p38 bra 	$L__BB578_103;
	add.s32 	%r493, %r11, 6;
	and.b32  	%r494, %r493, 15;
	add.s32 	%r495, %r272, %r494;
	shl.b32 	%r496, %r495, 2;
	mov.u32 	%r497, _ZZ9cuda_gemmIiLi256ELi4ELi1ELi1024ELi32ELi32ELi32ELi1ELi0EEviiiPT_S1_S1_iiE3Ash;
	add.s32 	%r498, %r497, %r496;
	ld.shared.u32 	%r1033, [%r498];
$L__BB578_103:
	setp.lt.s32 	%p39, %r363, 8;
	@%p39 bra 	$L__BB578_105;
	add.s32 	%r499, %r11, 7;
	and.b32  	%r500, %r499, 15;
	add.s32 	%r501, %r272, %r500;
	shl.b32 	%r502, %r501, 2;
	mov.u32 	%r503, _ZZ9cuda_gemmIiLi256ELi4ELi1ELi1024ELi32ELi32ELi32ELi1ELi0EEviiiPT_S1_S1_iiE3Ash;
	add.s32 	%r504, %r503, %r502;
	ld.shared.u32 	%r1032, [%r504];
$L__BB578_105:
	setp.lt.s32 	%p40, %r363, 9;
	@%p40 bra 	$L__BB578_107;
	xor.b32  	%r505, %r16, 8;
	add.s32 	%r506, %r272, %r505;
	shl.b32 	%r507, %r506, 2;
	mov.u32 	%r508, _ZZ9cuda_gemmIiLi256ELi4ELi1ELi1024ELi32ELi32ELi32ELi1ELi0EEviiiPT_S1_S1_iiE3Ash;
	add.s32 	%r509, %r508, %r507;
	ld.shared.u32 	%r1031, [%r509];
$L__BB578_107:
	setp.lt.s32 	%p41, %r363, 10;
	@%p41 bra 	$L__BB578_109;
	add.s32 	%r510, %r11, 9;
	and.b32  	%r511, %r510, 15;
	add.s32 	%r512, %r272, %r511;
	shl.b32 	%r513, %r512, 2;
	mov.u32 	%r514, _ZZ9cuda_gemmIiLi256ELi4ELi1ELi1024ELi32ELi32ELi32ELi1ELi0EEviiiPT_S1_S1_iiE3Ash;
	add.s32 	%r515, %r514, %r513;
	ld.shared.u32 	%r1030, [%r515];
$L__BB578_109:
	setp.lt.s32 	%p42, %r363, 11;
	@%p42 bra 	$L__BB578_111;
	add.s32 	%r516, %r11, 10;
	and.b32  	%r517, %r516, 15;
	add.s32 	%r518, %r272, %r517;
	shl.b32 	%r519, %r518, 2;
	mov.u32 	%r520, _ZZ9cuda_gemmIiLi256ELi4ELi1ELi1024ELi32ELi32ELi32ELi1ELi0EEviiiPT_S1_S1_iiE3Ash;
	add.s32 	%r521, %r520, %r519;
	ld.shared.u32 	%r1029, [%r521];
$L__BB578_111:
	setp.lt.s32 	%p43, %r363, 12;
	@%p43 bra 	$L__BB578_113;
	add.s32 	%r522, %r11, 11;
	and.b32  	%r523, %r522, 15;
	add.s32 	%r524, %r272, %r523;
	shl.b32 	%r525, %r524, 2;
	mov.u32 	%r526, _ZZ9cuda_gemmIiLi256ELi4ELi1ELi1024ELi32ELi32ELi32ELi1ELi0EEviiiPT_S1_S1_iiE3Ash;
	add.s32 	%r527, %r526, %r525;
	ld.shared.u32 	%r1028, [%r527];
$L__BB578_113:
	setp.lt.s32 	%p44, %r363, 13;
	@%p44 bra 	$L__BB578_115;
	add.s32 	%r528, %r11, 12;
	and.b32  	%r529, %r528, 15;
	add.s32 	%r530, %r272, %r529;
	shl.b32 	%r531, %r530, 2;
	mov.u32 	%r532, _ZZ9cuda_gemmIiLi256ELi4ELi1ELi1024ELi32ELi32ELi32ELi1ELi0EEviiiPT_S1_S1_iiE3Ash;
	add.s32 	%r533, %r532, %r531;
	ld.shared.u32 	%r1027, [%r533];
$L__BB578_115:
	setp.lt.s32 	%p45, %r363, 14;
	@%p45 bra 	$L__BB578_117;
	add.s32 	%r534, %r11, 13;
	and.b32  	%r535, %r534, 15;
	add.s32 	%r536, %r272, %r535;
	shl.b32 	%r537, %r536, 2;
	mov.u32 	%r538, _ZZ9cuda_gemmIiLi256ELi4ELi1ELi1024ELi32ELi32ELi32ELi1ELi0EEviiiPT_S1_S1_iiE3Ash;
	add.s32 	%r539, %r538, %r537;
	ld.shared.u32 	%r1026, [%r539];
$L__BB578_117:
	setp.lt.s32 	%p46, %r363, 15;
	@%p46 bra 	$L__BB578_119;
	add.s32 	%r540, %r11, 14;
	and.b32  	%r541, %r540, 15;
	add.s32 	%r542, %r272, %r541;
	shl.b32 	%r543, %r542, 2;
	mov.u32 	%r544, _ZZ9cuda_gemmIiLi256ELi4ELi1ELi1024ELi32ELi32ELi32ELi1ELi0EEviiiPT_S1_S1_iiE3Ash;
	add.s32 	%r545, %r544, %r543;
	ld.shared.u32 	%r1025, [%r545];
$L__BB578_119:
	setp.lt.s32 	%p47, %r363, 16;
	@%p47 bra 	$L__BB578_194;
	add.s32 	%r546, %r11, -1;
	and.b32  	%r547, %r546, 15;
	add.s32 	%r548, %r272, %r547;
	shl.b32 	%r549, %r548, 2;
	mov.u32 	%r550, _ZZ9cuda_gemmIiLi256ELi4ELi1ELi1024ELi32ELi32ELi32ELi1ELi0EEviiiPT_S1_S1_iiE3Ash;
	add.s32 	%r551, %r550, %r549;
	ld.shared.u32 	%r1024, [%r551];
	bra.uni 	$L__BB578_194;
$L__BB578_121:
	mov.b32 	%r938, 0;
$L__BB578_122:
	setp.lt.s32 	%p83, %r363, 1;
	add.s32 	%r179, %r938, %r11;
	mad.lo.s32 	%r180, %r179, %r363, %r17;
	@%p83 bra 	$L__BB578_124;
	add.s32 	%r578, %r180, %r16;
	shl.b32 	%r579, %r578, 2;
	mov.u32 	%r580, _ZZ9cuda_gemmIiLi256ELi4ELi1ELi1024ELi32ELi32ELi32ELi1ELi0EEviiiPT_S1_S1_iiE3Ash;
	add.s32 	%r581, %r580, %r579;
	ld.shared.u32 	%r1039, [%r581];
$L__BB578_124:
	setp.lt.s32 	%p84, %r363, 2;
	@%p84 bra 	$L__BB578_126;
	add.s32 	%r582, %r11, 1;
	and.b32  	%r583, %r582, 15;
	add.s32 	%r584, %r180, %r583;
	shl.b32 	%r585, %r584, 2;
	mov.u32 	%r586, _ZZ9cuda_gemmIiLi256ELi4ELi1ELi1024ELi32ELi32ELi32ELi1ELi0EEviiiPT_S1_S1_iiE3Ash;
	add.s32 	%r587, %r586, %r585;
	ld.shared.u32 	%r1038, [%r587];
$L__BB578_126:
	setp.lt.s32 	%p85, %r363, 3;
	@%p85 bra 	$L__BB578_128;
	add.s32 	%r588, %r11, 2;
	and.b32  	%r589, %r588, 15;
	add.s32 	%r590, %r180, %r589;
	shl.b32 	%r591, %r590, 2;
	mov.u32 	%r592, _ZZ9cuda_gemmIiLi256ELi4ELi1ELi1024ELi32ELi32ELi32ELi1ELi0EEviiiPT_S1_S1_iiE3Ash;
	add.s32 	%r593, %r592, %r591;
	ld.shared.u32 	%r1037, [%r593];
$L__BB578_128:
	setp.lt.s32 	%p86, %r363, 4;
	@%p86 bra 	$L__BB578_130;
	add.s32 	%r594, %r11, 3;
	and.b32  	%r595, %r594, 15;
	add.s32 	%r596, %r180, %r595;
	shl.b32 	%r597, %r596, 2;
	mov.u32 	%r598, _ZZ9cuda_gemmIiLi256ELi4ELi1ELi1024ELi32ELi32ELi32ELi1ELi0EEviiiPT_S1_S1_iiE3Ash;
	add.s32 	%r599, %r598, %r597;
	ld.shared.u32 	%r1036, [%r599];
$L__BB578_130:
	setp.lt.s32 	%p87, %r363, 5;
	@%p87 bra 	$L__BB578_132;
	add.s32 	%r600, %r11, 4;
	and.b32  	%r601, %r600, 15;
	add.s32 	%r602, %r180, %r601;
	shl.b32 	%r603, %r602, 2;
	mov.u32 	%r604, _ZZ9cuda_gemmIiLi256ELi4ELi1ELi1024ELi32ELi32ELi32ELi1ELi0EEviiiPT_S1_S1_iiE3Ash;
	add.s32 	%r605, %r604, %r603;
	ld.shared.u32 	%r1035, [%r605];
$L__BB578_132:
	setp.lt.s32 	%p88, %r363, 6;
	@%p88 bra 	$L__BB578_134;
	add.s32 	%r606, %r11, 5;
	and.b32  	%r607, %r606, 15;
	add.s32 	%r608, %r180, %r607;
	shl.b32 	%r609, %r608, 2;
	mov.u32 	%r610, _ZZ9cuda_gemmIiLi256ELi4ELi1ELi1024ELi32ELi32ELi32ELi1ELi0EEviiiPT_S1_S1_iiE3Ash;
	add.s32 	%r611, %r610, %r609;
	ld.shared.u32 	%r1034, [%r611];
$L__BB578_134:
	setp.lt.s32 	%p89, %r363, 7;
	@%p89 bra 	$L__BB578_136;
	add.s32 	%r612, %r11, 6;
	and.b32  	%r613, %r612, 15;
	add.s32 	%r614, %r180, %r613;
	shl.b32 	%r615, %r614, 2;
	mov.u32 	%r616, _ZZ9cuda_gemmIiLi256ELi4ELi1ELi1024ELi32ELi32ELi32ELi1ELi0EEviiiPT_S1_S1_iiE3Ash;
	add.s32 	%r617, %r616, %r615;
	ld.shared.u32 	%r1033, [%r617];
$L__BB578_136:
	setp.lt.s32 	%p90, %r363, 8;
	@%p90 bra 	$L__BB578_138;
	add.s32 	%r618, %r11, 7;
	and.b32  	%r619, %r618, 15;
	add.s32 	%r620, %r180, %r619;
	shl.b32 	%r621, %r620, 2;
	mov.u32 	%r622, _ZZ9cuda_gemmIiLi256ELi4ELi1ELi1024ELi32ELi32ELi32ELi1ELi0EEviiiPT_S1_S1_iiE3Ash;
	add.s32 	%r623, %r622, %r621;
	ld.shared.u32 	%r1032, [%r623];
$L__BB578_138:
	setp.lt.s32 	%p91, %r363, 9;
	@%p91 bra 	$L__BB578_140;
	xor.b32  	%r624, %r16, 8;
	add.s32 	%r625, %r180, %r624;
	shl.b32 	%r626, %r625, 2;
	mov.u32 	%r627, _ZZ9cuda_gemmIiLi256ELi4ELi1ELi1024ELi32ELi32ELi32ELi1ELi0EEviiiPT_S1_S1_iiE3Ash;
	add.s32 	%r628, %r627, %r626;
	ld.shared.u32 	%r1031, [%r628];
$L__BB578_140:
	setp.lt.s32 	%p92, %r363, 10;
	@%p92 bra 	$L__BB578_142;
	add.s32 	%r629, %r11, 9;
	and.b32  	%r630, %r629, 15;
	add.s32 	%r631, %r180, %r630;
	shl.b32 	%r632, %r631, 2;
	mov.u32 	%r633, _ZZ9cuda_gemmIiLi256ELi4ELi1ELi1024ELi32ELi32ELi32ELi1ELi0EEviiiPT_S1_S1_iiE3Ash;
	add.s32 	%r634, %r633, %r632;
	ld.shared.u32 	%r1030, [%r634];
$L__BB578_142:
	setp.lt.s32 	%p93, %r363, 11;
	@%p93 bra 	$L__BB578_144;
	add.s32 	%r635, %r11, 10;
	and.b32  	%r636, %r635, 15;
	add.s32 	%r637, %r180, %r636;
	shl.b32 	%r638, %r637, 2;
	mov.u32 	%r639, _ZZ9cuda_gemmIiLi256ELi4ELi1ELi1024ELi32ELi32ELi32ELi1ELi0EEviiiPT_S1_S1_iiE3Ash;
	add.s32 	%r640, %r639, %r638;
	ld.shared.u32 	%r1029, [%r640];
$L__BB578_144:
	setp.lt.s32 	%p94, %r363, 12;
	@%p94 bra 	$L__BB578_146;
	add.s32 	%r641, %r11, 11;
	and.b32  	%r642, %r641, 15;
	add.s32 	%r643, %r180, %r642;
	shl.b32 	%r644, %r643, 2;
	mov.u32 	%r645, _ZZ9cuda_gemmIiLi256ELi4ELi1ELi1024ELi32ELi32ELi32ELi1ELi0EEviiiPT_S1_S1_iiE3Ash;
	add.s32 	%r646, %r645, %r644;
	ld.shared.u32 	%r1028, [%r646];
$L__BB578_146:
	setp.lt.s32 	%p95, %r363, 13;
	@%p95 bra 	$L__BB578_148;
	add.s32 	%r647, %r11, 12;
	and.b32  	%r648, %r647, 15;
	add.s32 	%r649, %r180, %r648;
	shl.b32 	%r650, %r649, 2;
	mov.u32 	%r651, _ZZ9cuda_gemmIiLi256ELi4ELi1ELi1024ELi32ELi32ELi32ELi1ELi0EEviiiPT_S1_S1_iiE3Ash;
	add.s32 	%r652, %r651, %r650;
	ld.shared.u32 	%r1027, [%r652];
$L__BB578_148:
	setp.lt.s32 	%p96, %r363, 14;
	@%p96 bra 	$L__BB578_150;
	add.s32 	%r653, %r11, 13;
	and.b32  	%r654, %r653, 15;
	add.s32 	%r655, %r180, %r654;
	shl.b32 	%r656, %r655, 2;
	mov.u32 	%r657, _ZZ9cuda_gemmIiLi256ELi4ELi1ELi1024ELi32ELi32ELi32ELi1ELi0EEviiiPT_S1_S1_iiE3Ash;
	add.s32 	%r658, %r657, %r656;
	ld.shared.u32 	%r1026, [%r658];
$L__BB578_150:
	setp.lt.s32 	%p97, %r363, 15;
	@%p97 bra 	$L__BB578_152;
	add.s32 	%r659, %r11, 14;
	and.b32  	%r660, %r659, 15;
	add.s32 	%r661, %r180, %r660;
	shl.b32 	%r662, %r661, 2;
	mov.u32 	%r663, _ZZ9cuda_gemmIiLi256ELi4ELi1ELi1024ELi32ELi32ELi32ELi1ELi0EEviiiPT_S1_S1_iiE3Ash;
	add.s32 	%r664, %r663, %r662;
	ld.shared.u32 	%r1025, [%r664];
$L__BB578_152:
	setp.lt.s32 	%p98, %r363, 16;
	@%p98 bra 	$L__BB578_154;
	add.s32 	%r665, %r11, -1;
	and.b32  	%r666, %r665, 15;
	add.s32 	%r667, %r180, %r666;
	shl.b32 	%r668, %r667, 2;
	mov.u32 	%r669, _ZZ9cuda_gemmIiLi256ELi4ELi1ELi1024ELi32ELi32ELi32ELi1ELi0EEviiiPT_S1_S1_iiE3Ash;
	add.s32 	%r670, %r669, %r668;
	ld.shared.u32 	%r1024, [%r670];
$L__BB578_154:
	setp.lt.s32 	%p99, %r12, %r18;
	@%p99 bra 	$L__BB578_156;
$L__BB578_155:
	add.s32 	%r938, %r938, %r10;
	setp.lt.s32 	%p136, %r938, %r9;
	@%p136 bra 	$L__BB578_122;
	bra.uni 	$L__BB578_230;
$L__BB578_156:
	rem.s32 	%r671, %r2, %r363;
	shl.b32 	%r672, %r671, 2;
	mov.u32 	%r673, _ZZ9cuda_gemmIiLi256ELi4ELi1ELi1024ELi32ELi32ELi32ELi1ELi0EEviiiPT_S1_S1_iiE11kron_fac_sh;
	add.s32 	%r214, %r673, %r672;
	mov.u32 	%r955, %r12;
$L__BB578_157:
	mad.lo.s32 	%r675, %r955, 132, %r214;
	ld.shared.u32 	%r216, [%r675];
	mov.b32 	%r957, 0;
	@%p83 bra 	$L__BB578_159;
	shfl.sync.idx.b32	%r676|%p101, %r216, %r25, %r19, -1;
	mul.lo.s32 	%r957, %r676, %r1039;
$L__BB578_159:
	@%p84 bra 	$L__BB578_161;
	shfl.sync.idx.b32	%r677|%p103, %r216, %r26, %r19, -1;
	mad.lo.s32 	%r957, %r677, %r1038, %r957;
$L__BB578_161:
	@%p85 bra 	$L__BB578_163;
	shfl.sync.idx.b32	%r678|%p105, %r216, %r27, %r19, -1;
	mad.lo.s32 	%r957, %r678, %r1037, %r957;
$L__BB578_163:
	@%p86 bra 	$L__BB578_165;
	shfl.sync.idx.b32	%r679|%p107, %r216, %r28, %r19, -1;
	mad.lo.s32 	%r957, %r679, %r1036, %r957;
$L__BB578_165:
	setp.lt.s32 	%p108, %r363, 5;
	@%p108 bra 	$L__BB578_167;
	shfl.sync.idx.b32	%r680|%p109, %r216, %r29, %r19, -1;
	mad.lo.s32 	%r957, %r680, %r1035, %r957;
$L__BB578_167:
	setp.lt.s32 	%p110, %r363, 6;
	@%p110 bra 	$L__BB578_169;
	shfl.sync.idx.b32	%r681|%p111, %r216, %r30, %r19, -1;
	mad.lo.s32 	%r957, %r681, %r1034, %r957;
$L__BB578_169:
	setp.lt.s32 	%p112, %r363, 7;
	@%p112 bra 	$L__BB578_171;
	shfl.sync.idx.b32	%r682|%p113, %r216, %r31, %r19, -1;
	mad.lo.s32 	%r957, %r682, %r1033, %r957;
$L__BB578_171:
	setp.lt.s32 	%p114, %r363, 8;
	@%p114 bra 	$L__BB578_173;
	shfl.sync.idx.b32	%r683|%p115, %r216, %r32, %r19, -1;
	mad.lo.s32 	%r957, %r683, %r1032, %r957;
$L__BB578_173:
	setp.lt.s32 	%p116, %r363, 9;
	@%p116 bra 	$L__BB578_175;
	shfl.sync.idx.b32	%r684|%p117, %r216, %r33, %r19, -1;
	mad.lo.s32 	%r957, %r684, %r1031, %r957;
$L__BB578_175:
	setp.lt.s32 	%p118, %r363, 10;
	@%p118 bra 	$L__BB578_177;
	shfl.sync.idx.b32	%r685|%p119, %r216, %r34, %r19, -1;
	mad.lo.s32 	%r957, %r685, %r1030, %r957;
$L__BB578_177:
	setp.lt.s32 	%p120, %r363, 11;
	@%p120 bra 	$L__BB578_179;
	shfl.sync.idx.b32	%r686|%p121, %r216, %r35, %r19, -1;
	mad.lo.s32 	%r957, %r686, %r1029, %r957;
$L__BB578_179:
	setp.lt.s32 	%p122, %r363, 12;
	@%p122 bra 	$L__BB578_181;
	shfl.sync.idx.b32	%r687|%p123, %r216, %r36, %r19, -1;
	mad.lo.s32 	%r957, %r687, %r1028, %r957;
$L__BB578_181:
	setp.lt.s32 	%p124, %r363, 13;
	@%p124 bra 	$L__BB578_183;
	shfl.sync.idx.b32	%r688|%p125, %r216, %r37, %r19, -1;
	mad.lo.s32 	%r957, %r688, %r1027, %r957;
$L__BB578_183:
	setp.lt.s32 	%p126, %r363, 14;
	@%p126 bra 	$L__BB578_185;
	shfl.sync.idx.b32	%r689|%p127, %r216, %r38, %r19, -1;
	mad.lo.s32 	%r957, %r689, %r1026, %r957;
$L__BB578_185:
	setp.lt.s32 	%p128, %r363, 15;
	@%p128 bra 	$L__BB578_187;
	shfl.sync.idx.b32	%r690|%p129, %r216, %r39, %r19, -1;
	mad.lo.s32 	%r957, %r690, %r1025, %r957;
$L__BB578_187:
	setp.lt.s32 	%p130, %r363, 16;
	@%p130 bra 	$L__BB578_189;
	shfl.sync.idx.b32	%r691|%p131, %r216, %r40, %r19, -1;
	mad.lo.s32 	%r957, %r691, %r1024, %r957;
$L__BB578_189:
	mov.u32 	%r971, %r3;
$L__BB578_190:
	shr.u32 	%r250, %r971, 1;
	shfl.sync.down.b32	%r692|%p132, %r957, %r250, %r20, -1;
	add.s32 	%r957, %r692, %r957;
	setp.gt.u32 	%p133, %r971, 3;
	mov.u32 	%r971, %r250;
	@%p133 bra 	$L__BB578_190;
	rem.u32 	%r693, %r2, %r4;
	setp.eq.s32 	%p134, %r693, 0;
	@%p134 bra 	$L__BB578_192;
	bra.uni 	$L__BB578_193;
$L__BB578_192:
	mad.lo.s32 	%r694, %r955, %r9, %r179;
	shl.b32 	%r695, %r694, 2;
	add.s32 	%r697, %r452, %r695;
	st.shared.u32 	[%r697], %r957;
$L__BB578_193:
	add.s32 	%r955, %r955, %r14;
	setp.lt.s32 	%p135, %r955, %r18;
	@%p135 bra 	$L__BB578_157;
	bra.uni 	$L__BB578_155;
$L__BB578_194:
	setp.lt.s32 	%p48, %r12, %r18;
	@%p48 bra 	$L__BB578_195;
	bra.uni 	$L__BB578_229;
$L__BB578_195:
	rem.u32 	%r552, %r2, %r363;
	shl.b32 	%r553, %r552, 2;
	mov.u32 	%r554, _ZZ9cuda_gemmIiLi256ELi4ELi1ELi1024ELi32ELi32ELi32ELi1ELi0EEviiiPT_S1_S1_iiE11kron_fac_sh;
	add.s32 	%r273, %r554, %r553;
	mov.u32 	%r1007, %r12;
$L__BB578_196:
	mad.lo.s32 	%r556, %r1007, 132, %r273;
	ld.shared.u32 	%r307, [%r556];
	mov.b32 	%r1009, 0;
	@%p32 bra 	$L__BB578_198;
	shfl.sync.idx.b32	%r557|%p50, %r307, %r25, %r19, -1;
	mul.lo.s32 	%r1009, %r557, %r1039;
$L__BB578_198:
	@%p33 bra 	$L__BB578_200;
	shfl.sync.idx.b32	%r558|%p52, %r307, %r26, %r19, -1;
	mad.lo.s32 	%r1009, %r558, %r1038, %r1009;
$L__BB578_200:
	@%p34 bra 	$L__BB578_202;
	shfl.sync.idx.b32	%r559|%p54, %r307, %r27, %r19, -1;
	mad.lo.s32 	%r1009, %r559, %r1037, %r1009;
$L__BB578_202:
	@%p35 bra 	$L__BB578_204;
	shfl.sync.idx.b32	%r560|%p56, %r307, %r28, %r19, -1;
	mad.lo.s32 	%r1009, %r560, %r1036, %r1009;
$L__BB578_204:
	@%p36 bra 	$L__BB578_206;
	shfl.sync.idx.b32	%r561|%p58, %r307, %r29, %r19, -1;
	mad.lo.s32 	%r1009, %r561, %r1035, %r1009;
$L__BB578_206:
	setp.lt.s32 	%p59, %r363, 6;
	@%p59 bra 	$L__BB578_208;
	shfl.sync.idx.b32	%r562|%p60, %r307, %r30, %r19, -1;
	mad.lo.s32 	%r1009, %r562, %r1034, %r1009;
$L__BB578_208:
	setp.lt.s32 	%p61, %r363, 7;
	@%p61 bra 	$L__BB578_210;
	shfl.sync.idx.b32	%r563|%p62, %r307, %r31, %r19, -1;
	mad.lo.s32 	%r1009, %r563, %r1033, %r1009;
$L__BB578_210:
	setp.lt.s32 	%p63, %r363, 8;
	@%p63 bra 	$L__BB578_212;
	shfl.sync.idx.b32	%r564|%p64, %r307, %r32, %r19, -1;
	mad.lo.s32 	%r1009, %r564, %r1032, %r1009;
$L__BB578_212:
	setp.lt.s32 	%p65, %r363, 9;
	@%p65 bra 	$L__BB578_214;
	shfl.sync.idx.b32	%r565|%p66, %r307, %r33, %r19, -1;
	mad.lo.s32 	%r1009, %r565, %r1031, %r1009;
$L__BB578_214:
	setp.lt.s32 	%p67, %r363, 10;
	@%p67 bra 	$L__BB578_216;
	shfl.sync.idx.b32	%r566|%p68, %r307, %r34, %r19, -1;
	mad.lo.s32 	%r1009, %r566, %r1030, %r1009;
$L__BB578_216:
	setp.lt.s32 	%p69, %r363, 11;
	@%p69 bra 	$L__BB578_218;
	shfl.sync.idx.b32	%r567|%p70, %r307, %r35, %r19, -1;
	mad.lo.s32 	%r1009, %r567, %r1029, %r1009;
$L__BB578_218:
	setp.lt.s32 	%p71, %r363, 12;
	@%p71 bra 	$L__BB578_220;
	shfl.sync.idx.b32	%r568|%p72, %r307, %r36, %r19, -1;
	mad.lo.s32 	%r1009, %r568, %r1028, %r1009;
$L__BB578_220:
	setp.lt.s32 	%p73, %r363, 13;
	@%p73 bra 	$L__BB578_222;
	shfl.sync.idx.b32	%r569|%p74, %r307, %r37, %r19, -1;
	mad.lo.s32 	%r1009, %r569, %r1027, %r1009;
$L__BB578_222:
	setp.lt.s32 	%p75, %r363, 14;
	@%p75 bra 	$L__BB578_224;
	shfl.sync.idx.b32	%r570|%p76, %r307, %r38, %r19, -1;
	mad.lo.s32 	%r1009, %r570, %r1026, %r1009;
$L__BB578_224:
	setp.lt.s32 	%p77, %r363, 15;
	@%p77 bra 	$L__BB578_226;
	shfl.sync.idx.b32	%r571|%p78, %r307, %r39, %r19, -1;
	mad.lo.s32 	%r1009, %r571, %r1025, %r1009;
$L__BB578_226:
	setp.lt.s32 	%p79, %r363, 16;
	@%p79 bra 	$L__BB578_228;
	shfl.sync.idx.b32	%r572|%p80, %r307, %r40, %r19, -1;
	mad.lo.s32 	%r1009, %r572, %r1024, %r1009;
$L__BB578_228:
	mad.lo.s32 	%r573, %r1007, %r9, %r271;
	shl.b32 	%r574, %r573, 2;
	add.s32 	%r576, %r452, %r574;
	st.shared.u32 	[%r576], %r1009;
	add.s32 	%r1007, %r1007, %r14;
	setp.lt.s32 	%p81, %r1007, %r18;
	@%p81 bra 	$L__BB578_196;
$L__BB578_229:
	add.s32 	%r990, %r990, %r10;
	setp.lt.s32 	%p82, %r990, %r9;
	@%p82 bra 	$L__BB578_89;
$L__BB578_230:
	bar.sync 	0;
	mov.u32 	%r1040, %r1;
	@%p21 bra 	$L__BB578_234;
	setp.eq.s16 	%p189, %rs1, 3;
	add.s32 	%r819, %r61, %r1;
	shl.b32 	%r820, %r1, 2;
	add.s32 	%r822, %r452, %r820;
	ld.shared.u32 	%r823, [%r822];
	mul.wide.s32 	%rd28, %r819, 4;
	add.s64 	%rd9, %rd2, %rd28;
	st.global.u32 	[%rd9], %r823;
	mov.u32 	%r1040, %r21;
	@%p189 bra 	$L__BB578_234;
	cvt.u64.u32 	%rd29, %r22;
	setp.eq.s16 	%p190, %rs1, 0;
	add.s32 	%r827, %r822, %r22;
	ld.shared.u32 	%r828, [%r827];
	add.s64 	%rd10, %rd9, %rd29;
	st.global.u32 	[%rd10], %r828;
	mov.u32 	%r1040, %r23;
	@%p190 bra 	$L__BB578_234;
	mov.u32 	%r830, _ZZ9cuda_gemmIiLi256ELi4ELi1ELi1024ELi32ELi32ELi32ELi1ELi0EEviiiPT_S1_S1_iiE3Csh;
	add.s32 	%r831, %r830, %r820;
	add.s32 	%r832, %r831, %r22;
	add.s32 	%r833, %r832, %r22;
	ld.shared.u32 	%r834, [%r833];
	add.s64 	%rd31, %rd10, %rd29;
	st.global.u32 	[%rd31], %r834;
	mov.u32 	%r1040, %r24;
$L__BB578_234:
	add.s32 	%r835, %r61, %r1040;
	shl.b32 	%r836, %r1040, 2;
	add.s32 	%r838, %r452, %r836;
	ld.shared.u32 	%r839, [%r838];
	mul.wide.s32 	%rd33, %r835, 4;
	add.s64 	%rd34, %rd2, %rd33;
	st.global.u32 	[%rd34], %r839;
	add.s32 	%r840, %r838, %r22;
	ld.shared.u32 	%r841, [%r840];
	add.s64 	%rd35, %rd34, %rd32;
	st.global.u32 	[%rd35], %r841;
	add.s32 	%r842, %r840, %r22;
	ld.shared.u32 	%r843, [%r842];
	add.s64 	%rd36, %rd35, %rd32;
	st.global.u32 	[%rd36], %r843;
	add.s32 	%r844, %r842, %r22;
	ld.shared.u32 	%r845, [%r844];
	add.s64 	%rd37, %rd36, %rd32;
	st.global.u32 	[%rd37], %r845;
	add.s32 	%r1040, %r22, %r1040;
	setp.lt.u32 	%p191, %r1040, 1024;
	@%p191 bra 	$L__BB578_234;
	mov.u32 	%r846, %nctaid.y;
	add.s32 	%r865, %r865, %r846;
	shl.b32 	%r847, %r846, 2;
	setp.lt.u32 	%p192, %r865, %r847;
	@%p192 bra 	$L__BB578_5;
$L__BB578_236:
	ret;

}
	// .globl	_Z9cuda_gemmIiLi256ELi4ELi1ELi1024ELi32ELi32ELi32ELi1ELi1EEviiiPT_S1_S1_ii
.visible .entry _Z9cuda_gemmIiLi256ELi4ELi1ELi1024ELi32ELi32ELi32ELi1ELi1EEviiiPT_S1_S1_ii(
	.param .u32 _Z9cuda_gemmIiLi256ELi4ELi1ELi1024ELi32ELi32ELi32ELi1ELi1EEviiiPT_S1_S1_ii_param_0,
	.param .u32 _Z9cuda_gemmIiLi256ELi4ELi1ELi1024ELi32ELi32ELi32ELi1ELi1EEviiiPT_S1_S1_ii_param_1,
	.param .u32 _Z9cuda_gemmIiLi256ELi4ELi1ELi1024ELi32ELi32ELi32ELi1ELi1EEviiiPT_S1_S1_ii_param_2,
	.param .u64 .ptr .align 1 _Z9cuda_gemmIiLi256ELi4ELi1ELi1024ELi32ELi32ELi32ELi1ELi1EEviiiPT_S1_S1_ii_param_3,
	.param .u64 .ptr .align 1 _Z9cuda_gemmIiLi256ELi4ELi1ELi1024ELi32ELi32ELi32ELi1ELi1EEviiiPT_S1_S1_ii_param_4,
	.param .u64 .ptr .align 1 _Z9cuda_gemmIiLi256ELi4ELi1ELi1024ELi32ELi32ELi32ELi1ELi1EEviiiPT_S1_S1_ii_param_5,
	.param .u32 _Z9cuda_gemmIiLi256ELi4ELi1ELi1024ELi32ELi32ELi32ELi1ELi1EEviiiPT_S1_S1_ii_param_6,
	.param .u32 _Z9cuda_gemmIiLi256ELi4ELi1ELi1024ELi32ELi32ELi32ELi1ELi1EEviiiPT_S1_S1_ii_param_7
)
.maxntid 256
{
	.reg .pred 	%p<37>;
	.reg .b16 	%rs<5>;
	.reg .b32 	%r<312>;
	.reg .b64 	%rd<46>;
	// demoted variable
	.shared .align 128 .b8 _ZZ9cuda_gemmIiLi256ELi4ELi1ELi1024ELi32ELi32ELi32ELi1ELi1EEviiiPT_S1_S1_iiE11kron_fac_sh[4224];
	// demoted variable
	.shared .align 128 .b8 _ZZ9cuda_gemmIiLi256ELi4ELi1ELi1024ELi32ELi32ELi32ELi1ELi1EEviiiPT_S1_S1_iiE3Ash[4096];
	// demoted variable
	.shared .align 128 .b8 _ZZ9cuda_gemmIiLi256ELi4ELi1ELi1024ELi32ELi32ELi32ELi1ELi1EEviiiPT_S1_S1_iiE3Csh[4096];
	ld.param.u64 	%rd11, [_Z9cuda_gemmIiLi256ELi4ELi1ELi1024ELi32ELi32ELi32ELi1ELi1EEviiiPT_S1_S1_ii_param_3];
	ld.param.u64 	%rd12, [_Z9cuda_gemmIiLi256ELi4ELi1ELi1024ELi32ELi32ELi32ELi1ELi1EEviiiPT_S1_S1_ii_param_4];
	ld.param.u64 	%rd13, [_Z9cuda_gemmIiLi256ELi4ELi1ELi1024ELi32ELi32ELi32ELi1ELi1EEviiiPT_S1_S1_ii_param_5];
	cvta.to.global.u64 	%rd1, %rd12;
	cvta.to.global.u64 	%rd2, %rd11;
	cvta.to.global.u64 	%rd3, %rd13;
	mov.u32 	%r1, %tid.x;
	mov.u32 	%r2, %ntid.x;
	add.s32 	%r3, %r1, %r2;
	cvt.u16.u32 	%rs1, %r3;
	xor.b16  	%rs2, %rs1, 1023;
	cvt.u16.u32 	%rs3, %r2;
	div.u16 	%rs4, %rs2, %rs3;
	cvt.u32.u16 	%r97, %rs4;
	and.b32  	%r4, %r97, 3;
	setp.eq.s32 	%p1, %r4, 2;
	mov.u32 	%r300, %r1;
	@%p1 bra 	$L__BB579_3;
	mov.b32 	%r299, 0;
	mov.u32 	%r101, _ZZ9cuda_gemmIiLi256ELi4ELi1ELi1024ELi32ELi32ELi32ELi1ELi1EEviiiPT_S1_S1_iiE11kron_fac_sh;
	mov.u32 	%r300, %r1;
$L__BB579_2:
	.pragma "nounroll";
	mul.wide.u32 	%rd14, %r300, 4;
	add.s64 	%rd15, %rd1, %rd14;
	ld.global.u32 	%r99, [%rd15];
	and.b32  	%r100, %r300, 31;
	mad.lo.s32 	%r102, %r100, 132, %r101;
	shr.u32 	%r103, %r300, 3;
	and.b32  	%r104, %r103, 536870908;
	add.s32 	%r105, %r102, %r104;
	st.shared.u32 	[%r105], %r99;
	add.s32 	%r300, %r300, %r2;
	add.s32 	%r299, %r299, 1;
	xor.b32  	%r106, %r4, %r299;
	setp.ne.s32 	%p2, %r106, 2;
	@%p2 bra 	$L__BB579_2;
$L__BB579_3:
	mov.u32 	%r109, _ZZ9cuda_gemmIiLi256ELi4ELi1ELi1024ELi32ELi32ELi32ELi1ELi1EEviiiPT_S1_S1_iiE11kron_fac_sh;
$L__BB579_4:
	mul.wide.u32 	%rd16, %r300, 4;
	add.s64 	%rd17, %rd1, %rd16;
	ld.global.u32 	%r107, [%rd17];
	and.b32  	%r108, %r300, 31;
	mad.lo.s32 	%r110, %r108, 132, %r109;
	shr.u32 	%r111, %r300, 3;
	and.b32  	%r112, %r111, 536870908;
	add.s32 	%r113, %r110, %r112;
	st.shared.u32 	[%r113], %r107;
	add.s32 	%r114, %r300, %r2;
	mul.wide.u32 	%rd18, %r114, 4;
	add.s64 	%rd19, %rd1, %rd18;
	ld.global.u32 	%r115, [%rd19];
	and.b32  	%r116, %r114, 31;
	mad.lo.s32 	%r117, %r116, 132, %r109;
	shr.u32 	%r118, %r114, 3;
	and.b32  	%r119, %r118, 536870908;
	add.s32 	%r120, %r117, %r119;
	st.shared.u32 	[%r120], %r115;
	add.s32 	%r121, %r114, %r2;
	mul.wide.u32 	%rd20, %r121, 4;
	add.s64 	%rd21, %rd1, %rd20;
	ld.global.u32 	%r122, [%rd21];
	and.b32  	%r123, %r121, 31;
	mad.lo.s32 	%r124, %r123, 132, %r109;
	shr.u32 	%r125, %r121, 3;
	and.b32  	%r126, %r125, 536870908;
	add.s32 	%r127, %r124, %r126;
	st.shared.u32 	[%r127], %r122;
	add.s32 	%r128, %r121, %r2;
	mul.wide.u32 	%rd22, %r128, 4;
	add.s64 	%rd23, %rd1, %rd22;
	ld.global.u32 	%r129, [%rd23];
	and.b32  	%r130, %r128, 31;
	mad.lo.s32 	%r131, %r130, 132, %r109;
	shr.u32 	%r132, %r128, 3;
	and.b32  	%r133, %r132, 536870908;
	add.s32 	%r134, %r131, %r133;
	st.shared.u32 	[%r134], %r129;
	add.s32 	%r300, %r128, %r2;
	setp.lt.u32 	%p3, %r300, 1024;
	@%p3 bra 	$L__BB579_4;
	shr.u32 	%r12, %r1, 1;
	and.b32  	%r13, %r12, 31;
	mov.u32 	%r302, %ctaid.y;
	mov.u32 	%r15, %nctaid.y;
	shl.b32 	%r16, %r15, 2;
	setp.ge.u32 	%p4, %r302, %r16;
	@%p4 bra 	$L__BB579_28;
	shl.b32 	%r135, %r1, 4;
	and.b32  	%r136, %r135, 16;
	shl.b32 	%r137, %r13, 5;
	or.b32  	%r138, %r137, %r136;
	shl.b32 	%r139, %r1, 2;
	and.b32  	%r140, %r139, 124;
	add.s32 	%r17, %r109, %r140;
	mov.u32 	%r142, _ZZ9cuda_gemmIiLi256ELi4ELi1ELi1024ELi32ELi32ELi32ELi1ELi1EEviiiPT_S1_S1_iiE3Ash;
	add.s32 	%r18, %r142, %r139;
	shl.b32 	%r19, %r2, 2;
	add.s32 	%r20, %r18, %r19;
	add.s32 	%r21, %r3, %r2;
	add.s32 	%r22, %r21, %r2;
	mov.u32 	%r143, _ZZ9cuda_gemmIiLi256ELi4ELi1ELi1024ELi32ELi32ELi32ELi1ELi1EEviiiPT_S1_S1_iiE3Csh;
	add.s32 	%r23, %r143, %r139;
	add.s32 	%r24, %r23, %r19;
	and.b32  	%r144, %r12, 15;
	add.s32 	%r145, %r12, 1;
	and.b32  	%r146, %r145, 15;
	or.b32  	%r147, %r138, %r146;
	shl.b32 	%r148, %r147, 2;
	add.s32 	%r25, %r142, %r148;
	add.s32 	%r149, %r12, 2;
	and.b32  	%r150, %r149, 15;
	add.s32 	%r151, %r12, 3;
	and.b32  	%r152, %r151, 15;
	or.b32  	%r153, %r138, %r152;
	shl.b32 	%r154, %r153, 2;
	add.s32 	%r26, %r142, %r154;
	add.s32 	%r155, %r12, 4;
	and.b32  	%r156, %r155, 15;
	or.b32  	%r157, %r138, %r156;
	shl.b32 	%r158, %r157, 2;
	add.s32 	%r27, %r142, %r158;
	add.s32 	%r159, %r12, 5;
	and.b32  	%r160, %r159, 15;
	or.b32  	%r161, %r138, %r160;
	shl.b32 	%r162, %r161, 2;
	add.s32 	%r28, %r142, %r162;
	add.s32 	%r163, %r12, 6;
	and.b32  	%r164, %r163, 15;
	or.b32  	%r165, %r138, %r164;
	shl.b32 	%r166, %r165, 2;
	add.s32 	%r29, %r142, %r166;
	add.s32 	%r167, %r12, 7;
	and.b32  	%r168, %r167, 15;
	or.b32  	%r169, %r138, %r168;
	shl.b32 	%r170, %r169, 2;
	add.s32 	%r30, %r142, %r170;
	xor.b32  	%r171, %r144, 8;
	or.b32  	%r172, %r138, %r171;
	shl.b32 	%r173, %r172, 2;
	add.s32 	%r31, %r142, %r173;
	add.s32 	%r174, %r12, 9;
	and.b32  	%r175, %r174, 15;
	or.b32  	%r176, %r138, %r175;
	shl.b32 	%r177, %r176, 2;
	add.s32 	%r32, %r142, %r177;
	add.s32 	%r178, %r12, 10;
	and.b32  	%r179, %r178, 15;
	or.b32  	%r180, %r138, %r179;
	shl.b32 	%r181, %r180, 2;
	add.s32 	%r33, %r142, %r181;
	add.s32 	%r182, %r12, 11;
	and.b32  	%r183, %r182, 15;
	or.b32  	%r184, %r138, %r183;
	shl.b32 	%r185, %r184, 2;
	add.s32 	%r34, %r142, %r185;
	add.s32 	%r186, %r12, 12;
	and.b32  	%r187, %r186, 15;
	or.b32  	%r188, %r138, %r187;
	shl.b32 	%r189, %r188, 2;
	add.s32 	%r35, %r142, %r189;
	add.s32 	%r190, %r12, 13;
	and.b32  	%r191, %r190, 15;
	or.b32  	%r192, %r138, %r191;
	shl.b32 	%r193, %r192, 2;
	add.s32 	%r36, %r142, %r193;
	add.s32 	%r194, %r12, 14;
	and.b32  	%r195, %r194, 15;
	or.b32  	%r196, %r138, %r195;
	shl.b32 	%r197, %r196, 2;
	add.s32 	%r37, %r142, %r197;
	add.s32 	%r198, %r12, -1;
	and.b32  	%r199, %r198, 15;
	or.b32  	%r200, %r138, %r199;
	shl.b32 	%r201, %r200, 2;
	add.s32 	%r38, %r142, %r201;
	or.b32  	%r39, %r144, %r136;
	or.b32  	%r40, %r146, %r136;
	or.b32  	%r41, %r150, %r136;
	or.b32  	%r42, %r152, %r136;
	or.b32  	%r43, %r156, %r136;
	or.b32  	%r44, %r160, %r136;
	or.b32  	%r45, %r164, %r136;
	or.b32  	%r46, %r168, %r136;
	or.b32  	%r47, %r171, %r136;
	or.b32  	%r48, %r175, %r136;
	or.b32  	%r49, %r179, %r136;
	or.b32  	%r50, %r183, %r136;
	or.b32  	%r51, %r187, %r136;
	or.b32  	%r52, %r191, %r136;
	or.b32  	%r53, %r195, %r136;
	or.b32  	%r54, %r199, %r136;
	shl.b32 	%r55, %r2, 4;
	shl.b32 	%r56, %r2, 3;
	mul.lo.s32 	%r57, %r2, 12;
	mul.wide.u32 	%rd24, %r2, 4;
	add.s64 	%rd4, %rd2, %rd24;
	mul.wide.u32 	%rd25, %r2, 8;
	add.s64 	%rd5, %rd2, %rd25;
	mul.wide.u32 	%rd26, %r2, 12;
	add.s64 	%rd6, %rd2, %rd26;
	shr.u32 	%r58, %r2, 6;
	cvt.u64.u32 	%rd40, %r19;
$L__BB579_7:
	setp.eq.s32 	%p5, %r4, 2;
	shl.b32 	%r60, %r302, 10;
	mov.u32 	%r303, %r1;
	@%p5 bra 	$L__BB579_11;
	setp.eq.s32 	%p6, %r4, 3;
	add.s32 	%r202, %r60, %r1;
	mul.wide.s32 	%rd27, %r202, 4;
	add.s64 	%rd7, %rd2, %rd27;
	ld.global.u32 	%r203, [%rd7];
	st.shared.u32 	[%r18], %r203;
	mov.u32 	%r303, %r3;
	@%p6 bra 	$L__BB579_11;
	setp.eq.s32 	%p7, %r4, 0;
	cvt.u64.u32 	%rd28, %r19;
	add.s64 	%rd8, %rd7, %rd28;
	ld.global.u32 	%r204, [%rd8];
	st.shared.u32 	[%r20], %r204;
	mov.u32 	%r303, %r21;
	@%p7 bra 	$L__BB579_11;
	add.s64 	%rd30, %rd8, %rd28;
	ld.global.u32 	%r205, [%rd30];
	add.s32 	%r206, %r20, %r19;
	st.shared.u32 	[%r206], %r205;
	mov.u32 	%r303, %r22;
$L__BB579_11:
	shl.b32 	%r207, %r303, 2;
	mov.u32 	%r208, _ZZ9cuda_gemmIiLi256ELi4ELi1ELi1024ELi32ELi32ELi32ELi1ELi1EEviiiPT_S1_S1_iiE3Ash;
	add.s32 	%r305, %r208, %r207;
	add.s32 	%r304, %r303, %r60;
$L__BB579_12:
	mul.wide.s32 	%rd31, %r304, 4;
	add.s64 	%rd32, %rd4, %rd31;
	add.s64 	%rd33, %rd5, %rd31;
	add.s64 	%rd34, %rd6, %rd31;
	add.s64 	%rd35, %rd2, %rd31;
	ld.global.u32 	%r209, [%rd35];
	st.shared.u32 	[%r305], %r209;
	ld.global.u32 	%r210, [%rd32];
	add.s32 	%r211, %r305, %r19;
	st.shared.u32 	[%r211], %r210;
	ld.global.u32 	%r212, [%rd33];
	add.s32 	%r213, %r305, %r56;
	st.shared.u32 	[%r213], %r212;
	ld.global.u32 	%r214, [%rd34];
	add.s32 	%r215, %r305, %r57;
	st.shared.u32 	[%r215], %r214;
	add.s32 	%r303, %r303, %r19;
	add.s32 	%r305, %r305, %r55;
	add.s32 	%r304, %r304, %r19;
	setp.lt.u32 	%p8, %r303, 1024;
	@%p8 bra 	$L__BB579_12;
	setp.eq.s32 	%p9, %r4, 2;
	mov.u32 	%r307, %r1;
	@%p9 bra 	$L__BB579_17;
	setp.eq.s32 	%p10, %r4, 3;
	mov.b32 	%r216, 0;
	st.shared.u32 	[%r23], %r216;
	mov.u32 	%r307, %r3;
	@%p10 bra 	$L__BB579_17;
	setp.eq.s32 	%p11, %r4, 0;
	mov.b32 	%r217, 0;
	st.shared.u32 	[%r24], %r217;
	mov.u32 	%r307, %r21;
	@%p11 bra 	$L__BB579_17;
	add.s32 	%r218, %r24, %r19;
	mov.b32 	%r219, 0;
	st.shared.u32 	[%r218], %r219;
	mov.u32 	%r307, %r22;
$L__BB579_17:
	shl.b32 	%r220, %r307, 2;
	mov.u32 	%r221, _ZZ9cuda_gemmIiLi256ELi4ELi1ELi1024ELi32ELi32ELi32ELi1ELi1EEviiiPT_S1_S1_iiE3Csh;
	add.s32 	%r222, %r221, %r220;
	mov.b32 	%r223, 0;
	st.shared.u32 	[%r222], %r223;
	add.s32 	%r224, %r222, %r19;
	st.shared.u32 	[%r224], %r223;
	add.s32 	%r225, %r224, %r19;
	st.shared.u32 	[%r225], %r223;
	add.s32 	%r226, %r225, %r19;
	st.shared.u32 	[%r226], %r223;
	add.s32 	%r307, %r19, %r307;
	setp.lt.u32 	%p12, %r307, 1024;
	@%p12 bra 	$L__BB579_17;
	shr.u32 	%r309, %r1, 6;
	bar.sync 	0;
	shr.u32 	%r227, %r1, 1;
	shl.b32 	%r228, %r1, 4;
	and.b32  	%r229, %r228, 1008;
	and.b32  	%r230, %r227, 15;
	or.b32  	%r231, %r229, %r230;
	shl.b32 	%r232, %r231, 2;
	add.s32 	%r234, %r208, %r232;
	ld.shared.u32 	%r74, [%r234];
	ld.shared.u32 	%r75, [%r25];
	add.s32 	%r235, %r227, 2;
	and.b32  	%r236, %r235, 15;
	or.b32  	%r237, %r229, %r236;
	shl.b32 	%r238, %r237, 2;
	add.s32 	%r239, %r208, %r238;
	ld.shared.u32 	%r76, [%r239];
	ld.shared.u32 	%r77, [%r26];
	ld.shared.u32 	%r78, [%r27];
	ld.shared.u32 	%r79, [%r28];
	ld.shared.u32 	%r80, [%r29];
	ld.shared.u32 	%r81, [%r30];
	ld.shared.u32 	%r82, [%r31];
	ld.shared.u32 	%r83, [%r32];
	ld.shared.u32 	%r84, [%r33];
	ld.shared.u32 	%r85, [%r34];
	ld.shared.u32 	%r86, [%r35];
	ld.shared.u32 	%r87, [%r36];
	ld.shared.u32 	%r88, [%r37];
	ld.shared.u32 	%r89, [%r38];
$L__BB579_19:
	and.b32  	%r240, %r1, 1;
	setp.eq.b32 	%p13, %r240, 1;
	mad.lo.s32 	%r241, %r309, 132, %r17;
	ld.shared.u32 	%r242, [%r241];
	shfl.sync.idx.b32	%r243|%p14, %r242, %r39, 31, -1;
	mul.lo.s32 	%r244, %r243, %r74;
	shfl.sync.idx.b32	%r245|%p15, %r242, %r40, 31, -1;
	mad.lo.s32 	%r246, %r245, %r75, %r244;
	shfl.sync.idx.b32	%r247|%p16, %r242, %r41, 31, -1;
	mad.lo.s32 	%r248, %r247, %r76, %r246;
	shfl.sync.idx.b32	%r249|%p17, %r242, %r42, 31, -1;
	mad.lo.s32 	%r250, %r249, %r77, %r248;
	shfl.sync.idx.b32	%r251|%p18, %r242, %r43, 31, -1;
	mad.lo.s32 	%r252, %r251, %r78, %r250;
	shfl.sync.idx.b32	%r253|%p19, %r242, %r44, 31, -1;
	mad.lo.s32 	%r254, %r253, %r79, %r252;
	shfl.sync.idx.b32	%r255|%p20, %r242, %r45, 31, -1;
	mad.lo.s32 	%r256, %r255, %r80, %r254;
	shfl.sync.idx.b32	%r257|%p21, %r242, %r46, 31, -1;
	mad.lo.s32 	%r258, %r257, %r81, %r256;
	shfl.sync.idx.b32	%r259|%p22, %r242, %r47, 31, -1;
	mad.lo.s32 	%r260, %r259, %r82, %r258;
	shfl.sync.idx.b32	%r261|%p23, %r242, %r48, 31, -1;
	mad.lo.s32 	%r262, %r261, %r83, %r260;
	shfl.sync.idx.b32	%r263|%p24, %r242, %r49, 31, -1;
	mad.lo.s32 	%r264, %r263, %r84, %r262;
	shfl.sync.idx.b32	%r265|%p25, %r242, %r50, 31, -1;
	mad.lo.s32 	%r266, %r265, %r85, %r264;
	shfl.sync.idx.b32	%r267|%p26, %r242, %r51, 31, -1;
	mad.lo.s32 	%r268, %r267, %r86, %r266;
	shfl.sync.idx.b32	%r269|%p27, %r242, %r52, 31, -1;
	mad.lo.s32 	%r270, %r269, %r87, %r268;
	shfl.sync.idx.b32	%r271|%p28, %r242, %r53, 31, -1;
	mad.lo.s32 	%r272, %r271, %r88, %r270;
	shfl.sync.idx.b32	%r273|%p29, %r242, %r54, 31, -1;
	mad.lo.s32 	%r274, %r273, %r89, %r272;
	shfl.sync.down.b32	%r275|%p30, %r274, 1, 7711, -1;
	add.s32 	%r91, %r275, %r274;
	@%p13 bra 	$L__BB579_21;
	shl.b32 	%r276, %r309, 7;
	shl.b32 	%r277, %r1, 1;
	and.b32  	%r278, %r277, 124;
	or.b32  	%r279, %r276, %r278;
	mov.u32 	%r280, _ZZ9cuda_gemmIiLi256ELi4ELi1ELi1024ELi32ELi32ELi32ELi1ELi1EEviiiPT_S1_S1_iiE3Csh;
	add.s32 	%r281, %r280, %r279;
	st.shared.u32 	[%r281], %r91;
$L__BB579_21:
	add.s32 	%r309, %r309, %r58;
	setp.lt.u32 	%p31, %r309, 32;
	@%p31 bra 	$L__BB579_19;
	setp.eq.s32 	%p32, %r4, 2;
	bar.sync 	0;
	mov.u32 	%r310, %r1;
	@%p32 bra 	$L__BB579_26;
	setp.eq.s32 	%p33, %r4, 3;
	add.s32 	%r282, %r60, %r1;
	ld.shared.u32 	%r283, [%r23];
	mul.wide.s32 	%rd36, %r282, 4;
	add.s64 	%rd9, %rd3, %rd36;
	st.global.u32 	[%rd9], %r283;
	mov.u32 	%r310, %r3;
	@%p33 bra 	$L__BB579_26;
	cvt.u64.u32 	%rd37, %r19;
	setp.eq.s32 	%p34, %r4, 0;
	ld.shared.u32 	%r284, [%r24];
	add.s64 	%rd10, %rd9, %rd37;
	st.global.u32 	[%rd10], %r284;
	mov.u32 	%r310, %r21;
	@%p34 bra 	$L__BB579_26;
	add.s32 	%r285, %r24, %r19;
	ld.shared.u32 	%r286, [%r285];
	add.s64 	%rd39, %rd10, %rd37;
	st.global.u32 	[%rd39], %r286;
	mov.u32 	%r310, %r22;
$L__BB579_26:
	add.s32 	%r287, %r60, %r310;
	shl.b32 	%r288, %r310, 2;
	mov.u32 	%r289, _ZZ9cuda_gemmIiLi256ELi4ELi1ELi1024ELi32ELi32ELi32ELi1ELi1EEviiiPT_S1_S1_iiE3Csh;
	add.s32 	%r290, %r289, %r288;
	ld.shared.u32 	%r291, [%r290];
	mul.wide.s32 	%rd41, %r287, 4;
	add.s64 	%rd42, %rd3, %rd41;
	st.global.u32 	[%rd42], %r291;
	add.s32 	%r292, %r290, %r19;
	ld.shared.u32 	%r293, [%r292];
	add.s64 	%rd43, %rd42, %rd40;
	st.global.u32 	[%rd43], %r293;
	add.s32 	%r294, %r292, %r19;
	ld.shared.u32 	%r295, [%r294];
	add.s64 	%rd44, %rd43, %rd40;
	st.global.u32 	[%rd44], %r295;
	add.s32 	%r296, %r294, %r19;
	ld.shared.u32 	%r297, [%r296];
	add.s64 	%rd45, %rd44, %rd40;
	st.global.u32 	[%rd45], %r297;
	add.s32 	%r310, %r19, %r310;
	setp.lt.u32 	%p35, %r310, 1024;
	@%p35 bra 	$L__BB579_26;
	add.s32 	%r302, %r302, %r15;
	setp.lt.u32 	%p36, %r302, %r16;
	@%p36 bra 	$L__BB579_7;
$L__BB579_28:
	ret;

}
	// .globl	_Z9cuda_gemmIiLi256ELi4ELi1ELi1024ELi64ELi64ELi32ELi0ELi0EEviiiPT_S1_S1_ii
.visible .entry _Z9cuda_gemmIiLi256ELi4ELi1ELi1024ELi64ELi64ELi32ELi0ELi0EEviiiPT_S1_S1_ii(
	.param .u32 _Z9cuda_gemmIiLi256ELi4ELi1ELi1024ELi64ELi64ELi32ELi0ELi0EEviiiPT_S1_S1_ii_param_0,
	.param .u32 _Z9cuda_gemmIiLi256ELi4ELi1ELi1024ELi64ELi64ELi32ELi0ELi0EEviiiPT_S1_S1_ii_param_1,
	.param .u32 _Z9cuda_gemmIiLi256ELi4ELi1ELi1024ELi64ELi64ELi32ELi0ELi0EEviiiPT_S1_S1_ii_param_2,
	.param .u64 .ptr .align 1 _Z9cuda_gemmIiLi256ELi4ELi1ELi1024ELi64ELi64ELi32ELi0ELi0EEviiiPT_S1_S1_ii_param_3,
	.param .u64 .ptr .align 1 _Z9cuda_gemmIiLi256ELi4ELi1ELi1024ELi64ELi64ELi32ELi0ELi0EEviiiPT_S1_S1_ii_param_4,
	.param .u64 .ptr .align 1 _Z9cuda_gemmIiLi256ELi4ELi1ELi1024ELi64ELi64ELi32ELi0ELi0EEviiiPT_S1_S1_ii_param_5,
	.param .u32 _Z9cuda_gemmIiLi256ELi4ELi1ELi1024ELi64ELi64ELi32ELi0ELi0EEviiiPT_S1_S1_ii_param_6,
	.param .u32 _Z9cuda_gemmIiLi256ELi4ELi1ELi1024ELi64ELi64ELi32ELi0ELi0EEviiiPT_S1_S1_ii_param_7
)
.maxntid 256
{
	.reg .pred 	%p<149>;
	.reg .b16 	%rs<12>;
	.reg .b32 	%r<1219>;
	.reg .b64 	%rd<38>;
	// demoted variable
	.shared .align 128 .b8 _ZZ9cuda_gemmIiLi256ELi4ELi1ELi1024ELi64ELi64ELi32ELi0ELi0EEviiiPT_S1_S1_iiE11kron_fac_sh[8320];
	// demoted variable
	.shared .align 128 .b8 _ZZ9cuda_gemmIiLi256ELi4ELi1ELi1024ELi64ELi64ELi32ELi0ELi0EEviiiPT_S1_S1_iiE3Ash[4096];
	// demoted variable
	.shared .align 128 .b8 _ZZ9cuda_gemmIiLi256ELi4ELi1ELi1024ELi64ELi64ELi32ELi0ELi0EEviiiPT_S1_S1_iiE3Csh[2048];
	ld.param.u32 	%r376, [_Z9cuda_gemmIiLi256ELi4ELi1ELi1024ELi64ELi64ELi32ELi0ELi0EEviiiPT_S1_S1_ii_param_2];
	ld.param.u64 	%rd6, [_Z9cuda_gemmIiLi256ELi4ELi1ELi1024ELi64ELi64ELi32ELi0ELi0EEviiiPT_S1_S1_ii_param_3];
	ld.param.u64 	%rd7, [_Z9cuda_gemmIiLi256ELi4ELi1ELi1024ELi64ELi64ELi32ELi0ELi0EEviiiPT_S1_S1_ii_param_5];
	ld.param.u32 	%r378, [_Z9cuda_gemmIiLi256ELi4ELi1ELi1024ELi64ELi64ELi32ELi0ELi0EEviiiPT_S1_S1_ii_param_7];
	cvta.to.global.u64 	%rd1, %rd6;
	cvta.to.global.u64 	%rd2, %rd7;
	mov.u32 	%r1, %tid.x;
	setp.lt.s32 	%p1, %r378, 16;
	shr.u32 	%r2, %r378, 4;
	selp.b32 	%r3, 1, %r2, %p1;
	and.b32  	%r379, %r376, -1024;
	setp.eq.s32 	%p2, %r379, 65536;
	@%p2 bra 	$L__BB580_3;
	setp.ne.s32 	%p3, %r379, 32768;
	@%p3 bra 	$L__BB580_4;
	mov.u32 	%r381, %ctaid.x;
	shr.u32 	%r1024, %r381, 5;
	and.b32  	%r1023, %r381, 31;
	bra.uni 	$L__BB580_5;
$L__BB580_3:
	mov.u32 	%r380, %ctaid.x;
	shr.u32 	%r1024, %r380, 6;
	and.b32  	%r1023, %r380, 63;
	bra.uni 	$L__BB580_5;
$L__BB580_4:
	mov.u32 	%r382, %ctaid.x;
	shr.s32 	%r383, %r376, 31;
	shr.u32 	%r384, %r383, 22;
	add.s32 	%r385, %r376, %r384;
	shr.s32 	%r386, %r385, 10;
	div.u32 	%r1024, %r382, %r386;
	mul.lo.s32 	%r387, %r1024, %r386;
	sub.s32 	%r1023, %r382, %r387;
$L__BB580_5:
	div.s32 	%r12, 1024, %r378;
	mul.lo.s32 	%r388, %r12, %r3;
	min.s32 	%r13, %r388, 256;
	div.u32 	%r15, %r1, %r13;
	mul.lo.s32 	%r389, %r15, %r13;
	sub.s32 	%r390, %r1, %r389;
	div.u32 	%r14, %r390, %r3;
	mov.u32 	%r391, %ntid.x;
	div.u32 	%r16, %r391, %r13;
	mov.u32 	%r1041, %ctaid.y;
	mov.u32 	%r392, %nctaid.y;
	shl.b32 	%r393, %r392, 2;
	setp.ge.u32 	%p4, %r1041, %r393;
	@%p4 bra 	$L__BB580_169;
	ld.param.u32 	%r1021, [_Z9cuda_gemmIiLi256ELi4ELi1ELi1024ELi64ELi64ELi32ELi0ELi0EEviiiPT_S1_S1_ii_param_6];
	shl.b32 	%r18, %r1023, 10;
	shl.b32 	%r395, %r1024, 5;
	and.b32  	%r396, %r1, 31;
	or.b32  	%r19, %r395, %r396;
	and.b32  	%r397, %r14, 15;
	rem.u32 	%r398, %r1, %r3;
	shl.b32 	%r20, %r398, 4;
	min.s32 	%r21, %r1021, 32;
	min.u32 	%r399, %r378, 16;
	or.b32  	%r22, %r397, %r20;
	shl.b32 	%r400, %r3, 8;
	sub.s32 	%r23, 8223, %r400;
	shr.u32 	%r401, %r376, 31;
	add.s32 	%r402, %r376, %r401;
	shr.s32 	%r403, %r402, 1;
	mul.lo.s32 	%r404, %r1024, %r403;
	mad.lo.s32 	%r24, %r12, %r1023, %r404;
	add.s32 	%r405, %r1, %r391;
	cvt.u16.u32 	%rs4, %r405;
	xor.b16  	%rs5, %rs4, 1023;
	cvt.u16.u32 	%rs6, %r391;
	div.u16 	%rs7, %rs5, %rs6;
	sub.s16 	%rs8, 511, %rs4;
	div.u16 	%rs1, %rs8, %rs6;
	and.b16  	%rs2, %rs7, 3;
	shl.b32 	%r26, %r391, 2;
	setp.gt.u32 	%p5, %r378, %r397;
	selp.b32 	%r406, 0, %r399, %p5;
	sub.s32 	%r27, %r22, %r406;
	add.s32 	%r407, %r397, 1;
	setp.lt.u32 	%p6, %r407, %r399;
	selp.b32 	%r408, 0, %r399, %p6;
	sub.s32 	%r28, %r22, %r408;
	add.s32 	%r409, %r397, 2;
	setp.lt.u32 	%p7, %r409, %r399;
	selp.b32 	%r410, 0, %r399, %p7;
	sub.s32 	%r29, %r22, %r410;
	add.s32 	%r411, %r397, 3;
	setp.lt.u32 	%p8, %r411, %r399;
	selp.b32 	%r412, 0, %r399, %p8;
	sub.s32 	%r30, %r22, %r412;
	add.s32 	%r413, %r397, 4;
	setp.lt.u32 	%p9, %r413, %r399;
	selp.b32 	%r414, 0, %r399, %p9;
	sub.s32 	%r31, %r22, %r414;
	add.s32 	%r415, %r397, 5;
	setp.lt.u32 	%p10, %r415, %r399;
	selp.b32 	%r416, 0, %r399, %p10;
	sub.s32 	%r32, %r22, %r416;
	add.s32 	%r417, %r397, 6;
	setp.lt.u32 	%p11, %r417, %r399;
	selp.b32 	%r418, 0, %r399, %p11;
	sub.s32 	%r33, %r22, %r418;
	add.s32 	%r419, %r397, 7;
	setp.lt.u32 	%p12, %r419, %r399;
	selp.b32 	%r420, 0, %r399, %p12;
	sub.s32 	%r34, %r22, %r420;
	add.s32 	%r421, %r397, 8;
	setp.lt.u32 	%p13, %r421, %r399;
	selp.b32 	%r422, 0, %r399, %p13;
	sub.s32 	%r35, %r22, %r422;
	add.s32 	%r423, %r397, 9;
	setp.lt.u32 	%p14, %r423, %r399;
	selp.b32 	%r424, 0, %r399, %p14;
	sub.s32 	%r36, %r22, %r424;
	add.s32 	%r425, %r397, 10;
	setp.lt.u32 	%p15, %r425, %r399;
	selp.b32 	%r426, 0, %r399, %p15;
	sub.s32 	%r37, %r22, %r426;
	add.s32 	%r427, %r397, 11;
	setp.lt.u32 	%p16, %r427, %r399;
	selp.b32 	%r428, 0, %r399, %p16;
	sub.s32 	%r38, %r22, %r428;
	add.s32 	%r429, %r397, 12;
	setp.lt.u32 	%p17, %r429, %r399;
	selp.b32 	%r430, 0, %r399, %p17;
	sub.s32 	%r39, %r22, %r430;
	add.s32 	%r431, %r397, 13;
	setp.lt.u32 	%p18, %r431, %r399;
	selp.b32 	%r432, 0, %r399, %p18;
	sub.s32 	%r40, %r22, %r432;
	add.s32 	%r433, %r397, 14;
	setp.lt.u32 	%p19, %r433, %r399;
	selp.b32 	%r434, 0, %r399, %p19;
	sub.s32 	%r41, %r22, %r434;
	add.s32 	%r435, %r397, 15;
	setp.lt.u32 	%p20, %r435, %r399;
	selp.b32 	%r436, 0, %r399, %p20;
	sub.s32 	%r42, %r22, %r436;
	mul.wide.u32 	%rd13, %r391, 4;
	mul.wide.u32 	%rd16, %r391, 8;
	mul.wide.u32 	%rd18, %r391, 12;
	cvt.u64.u32 	%rd9, %r26;
$L__BB580_7:
	setp.eq.s16 	%p21, %rs2, 2;
	mul.lo.s32 	%r60, %r1041, %r376;
	mov.u32 	%r1042, %r1;
	@%p21 bra 	$L__BB580_11;
	add.s32 	%r1042, %r1, %r391;
	setp.eq.s16 	%p22, %rs2, 3;
	add.s32 	%r437, %r60, %r18;
	add.s32 	%r438, %r437, %r1;
	mul.wide.s32 	%rd8, %r438, 4;
	add.s64 	%rd3, %rd1, %rd8;
	ld.global.u32 	%r439, [%rd3];
	shl.b32 	%r440, %r1, 2;
	mov.u32 	%r441, _ZZ9cuda_gemmIiLi256ELi4ELi1ELi1024ELi64ELi64ELi32ELi0ELi0EEviiiPT_S1_S1_iiE3Ash;
	add.s32 	%r442, %r441, %r440;
	st.shared.u32 	[%r442], %r439;
	@%p22 bra 	$L__BB580_11;
	add.s32 	%r443, %r1, %r391;
	add.s32 	%r1042, %r443, %r391;
	setp.eq.s16 	%p23, %rs2, 0;
	add.s64 	%rd4, %rd3, %rd9;
	ld.global.u32 	%r444, [%rd4];
	shl.b32 	%r445, %r1, 2;
	mov.u32 	%r446, _ZZ9cuda_gemmIiLi256ELi4ELi1ELi1024ELi64ELi64ELi32ELi0ELi0EEviiiPT_S1_S1_iiE3Ash;
	add.s32 	%r447, %r446, %r445;
	add.s32 	%r448, %r447, %r26;
	st.shared.u32 	[%r448], %r444;
	@%p23 bra 	$L__BB580_11;
	add.s32 	%r449, %r1, %r391;
	add.s32 	%r450, %r449, %r391;
	add.s32 	%r1042, %r450, %r391;
	add.s64 	%rd11, %rd4, %rd9;
	ld.global.u32 	%r451, [%rd11];
	shl.b32 	%r452, %r1, 2;
	mov.u32 	%r453, _ZZ9cuda_gemmIiLi256ELi4ELi1ELi1024ELi64ELi64ELi32ELi0ELi0EEviiiPT_S1_S1_iiE3Ash;
	add.s32 	%r454, %r453, %r452;
	add.s32 	%r455, %r454, %r26;
	add.s32 	%r456, %r455, %r26;
	st.shared.u32 	[%r456], %r451;
$L__BB580_11:
	shl.b32 	%r457, %r1042, 2;
	mov.u32 	%r458, _ZZ9cuda_gemmIiLi256ELi4ELi1ELi1024ELi64ELi64ELi32ELi0ELi0EEviiiPT_S1_S1_iiE3Ash;
	add.s32 	%r1044, %r458, %r457;
	add.s32 	%r459, %r18, %r1042;
	add.s32 	%r1043, %r459, %r60;
$L__BB580_12:
	mul.wide.s32 	%rd12, %r1043, 4;
	add.s64 	%rd14, %rd1, %rd12;
	add.s64 	%rd15, %rd14, %rd13;
	add.s64 	%rd17, %rd14, %rd16;
	add.s64 	%rd19, %rd14, %rd18;
	ld.global.u32 	%r460, [%rd14];
	st.shared.u32 	[%r1044], %r460;
	ld.global.u32 	%r461, [%rd15];
	add.s32 	%r462, %r1044, %r26;
	st.shared.u32 	[%r462], %r461;
	ld.global.u32 	%r463, [%rd17];
	shl.b32 	%r464, %r391, 3;
	add.s32 	%r465, %r1044, %r464;
	st.shared.u32 	[%r465], %r463;
	ld.global.u32 	%r466, [%rd19];
	mad.lo.s32 	%r467, %r391, 12, %r1044;
	st.shared.u32 	[%r467], %r466;
	add.s32 	%r1042, %r1042, %r26;
	shl.b32 	%r468, %r391, 4;
	add.s32 	%r1044, %r1044, %r468;
	add.s32 	%r1043, %r1043, %r26;
	setp.lt.u32 	%p24, %r1042, 1024;
	@%p24 bra 	$L__BB580_12;
	and.b16  	%rs3, %rs1, 3;
	setp.eq.s16 	%p25, %rs3, 2;
	mov.u32 	%r1046, %r1;
	@%p25 bra 	$L__BB580_17;
	add.s32 	%r1046, %r1, %r391;
	setp.eq.s16 	%p26, %rs3, 3;
	shl.b32 	%r469, %r1, 2;
	mov.u32 	%r470, _ZZ9cuda_gemmIiLi256ELi4ELi1ELi1024ELi64ELi64ELi32ELi0ELi0EEviiiPT_S1_S1_iiE3Csh;
	add.s32 	%r471, %r470, %r469;
	mov.b32 	%r472, 0;
	st.shared.u32 	[%r471], %r472;
	@%p26 bra 	$L__BB580_17;
	add.s32 	%r1046, %r1046, %r391;
	setp.eq.s16 	%p27, %rs3, 0;
	shl.b32 	%r473, %r1, 2;
	mov.u32 	%r474, _ZZ9cuda_gemmIiLi256ELi4ELi1ELi1024ELi64ELi64ELi32ELi0ELi0EEviiiPT_S1_S1_iiE3Csh;
	add.s32 	%r475, %r474, %r473;
	add.s32 	%r476, %r475, %r26;
	mov.b32 	%r477, 0;
	st.shared.u32 	[%r476], %r477;
	@%p27 bra 	$L__BB580_17;
	add.s32 	%r1046, %r1046, %r391;
	shl.b32 	%r478, %r1, 2;
	mov.u32 	%r479, _ZZ9cuda_gemmIiLi256ELi4ELi1ELi1024ELi64ELi64ELi32ELi0ELi0EEviiiPT_S1_S1_iiE3Csh;
	add.s32 	%r480, %r479, %r478;
	add.s32 	%r481, %r480, %r26;
	add.s32 	%r482, %r481, %r26;
	mov.b32 	%r483, 0;
	st.shared.u32 	[%r482], %r483;
$L__BB580_17:
	setp.lt.u16 	%p28, %rs1, 2;
	@%p28 bra 	$L__BB580_19;
$L__BB580_18:
	shl.b32 	%r484, %r1046, 2;
	mov.u32 	%r485, _ZZ9cuda_gemmIiLi256ELi4ELi1ELi1024ELi64ELi64ELi32ELi0ELi0EEviiiPT_S1_S1_iiE3Csh;
	add.s32 	%r486, %r485, %r484;
	mov.b32 	%r487, 0;
	st.shared.u32 	[%r486], %r487;
	add.s32 	%r488, %r486, %r26;
	st.shared.u32 	[%r488], %r487;
	add.s32 	%r489, %r488, %r26;
	st.shared.u32 	[%r489], %r487;
	add.s32 	%r490, %r489, %r26;
	st.shared.u32 	[%r490], %r487;
	add.s32 	%r1046, %r26, %r1046;
	setp.lt.u32 	%p29, %r1046, 512;
	@%p29 bra 	$L__BB580_18;
$L__BB580_19:
	shr.u32 	%r491, %r1, 5;
	setp.ge.s32 	%p30, %r491, %r378;
	@%p30 bra 	$L__BB580_22;
	shr.u32 	%r1048, %r1, 5;
$L__BB580_21:
	ld.param.u32 	%r1022, [_Z9cuda_gemmIiLi256ELi4ELi1ELi1024ELi64ELi64ELi32ELi0ELi0EEviiiPT_S1_S1_ii_param_6];
	ld.param.u64 	%rd37, [_Z9cuda_gemmIiLi256ELi4ELi1ELi1024ELi64ELi64ELi32ELi0ELi0EEviiiPT_S1_S1_ii_param_4];
	mad.lo.s32 	%r492, %r1048, %r1022, %r19;
	cvta.to.global.u64 	%rd20, %rd37;
	mul.wide.s32 	%rd21, %r492, 4;
	add.s64 	%rd22, %rd20, %rd21;
	ld.global.u32 	%r493, [%rd22];
	and.b32  	%r494, %r1, 31;
	mov.u32 	%r495, _ZZ9cuda_gemmIiLi256ELi4ELi1ELi1024ELi64ELi64ELi32ELi0ELi0EEviiiPT_S1_S1_iiE11kron_fac_sh;
	mad.lo.s32 	%r496, %r494, 260, %r495;
	shl.b32 	%r497, %r1048, 2;
	add.s32 	%r498, %r496, %r497;
	st.shared.u32 	[%r498], %r493;
	shr.u32 	%r499, %r391, 5;
	add.s32 	%r1048, %r1048, %r499;
	setp.lt.s32 	%p31, %r1048, %r378;
	@%p31 bra 	$L__BB580_21;
$L__BB580_22:
	setp.lt.s32 	%p32, %r12, 1;
	bar.sync 	0;
	@%p32 bra 	$L__BB580_162;
	setp.ne.s32 	%p33, %r3, 1;
	@%p33 bra 	$L__BB580_92;
	mov.b32 	%r1065, 0;
$L__BB580_25:
	setp.lt.s32 	%p108, %r378, 1;
	add.s32 	%r99, %r1065, %r14;
	mul.lo.s32 	%r100, %r99, %r378;
	add.s32 	%r101, %r100, %r20;
	@%p108 bra 	$L__BB580_27;
	add.s32 	%r802, %r22, %r100;
	shl.b32 	%r803, %r802, 2;
	mov.u32 	%r804, _ZZ9cuda_gemmIiLi256ELi4ELi1ELi1024ELi64ELi64ELi32ELi0ELi0EEviiiPT_S1_S1_iiE3Ash;
	add.s32 	%r805, %r804, %r803;
	ld.shared.u32 	%r1216, [%r805];
$L__BB580_27:
	setp.lt.s32 	%p109, %r378, 2;
	@%p109 bra 	$L__BB580_29;
	add.s32 	%r806, %r14, 1;
	and.b32  	%r807, %r806, 15;
	add.s32 	%r808, %r101, %r807;
	shl.b32 	%r809, %r808, 2;
	mov.u32 	%r810, _ZZ9cuda_gemmIiLi256ELi4ELi1ELi1024ELi64ELi64ELi32ELi0ELi0EEviiiPT_S1_S1_iiE3Ash;
	add.s32 	%r811, %r810, %r809;
	ld.shared.u32 	%r1215, [%r811];
$L__BB580_29:
	setp.lt.s32 	%p110, %r378, 3;
	@%p110 bra 	$L__BB580_31;
	add.s32 	%r812, %r14, 2;
	and.b32  	%r813, %r812, 15;
	add.s32 	%r814, %r101, %r813;
	shl.b32 	%r815, %r814, 2;
	mov.u32 	%r816, _ZZ9cuda_gemmIiLi256ELi4ELi1ELi1024ELi64ELi64ELi32ELi0ELi0EEviiiPT_S1_S1_iiE3Ash;
	add.s32 	%r817, %r816, %r815;
	ld.shared.u32 	%r1214, [%r817];
$L__BB580_31:
	setp.lt.s32 	%p111, %r378, 4;
	@%p111 bra 	$L__BB580_33;
	add.s32 	%r818, %r14, 3;
	and.b32  	%r819, %r818, 15;
	add.s32 	%r820, %r101, %r819;
	shl.b32 	%r821, %r820, 2;
	mov.u32 	%r822, _ZZ9cuda_gemmIiLi256ELi4ELi1ELi1024ELi64ELi64ELi32ELi0ELi0EEviiiPT_S1_S1_iiE3Ash;
	add.s32 	%r823, %r822, %r821;
	ld.shared.u32 	%r1213, [%r823];
$L__BB580_33:
	setp.lt.s32 	%p112, %r378, 5;
	@%p112 bra 	$L__BB580_35;
	add.s32 	%r824, %r14, 4;
	and.b32  	%r825, %r824, 15;
	add.s32 	%r826, %r101, %r825;
	shl.b32 	%r827, %r826, 2;
	mov.u32 	%r828, _ZZ9cuda_gemmIiLi256ELi4ELi1ELi1024ELi64ELi64ELi32ELi0ELi0EEviiiPT_S1_S1_iiE3Ash;
	add.s32 	%r829, %r828, %r827;
	ld.shared.u32 	%r1212, [%r829];
$L__BB580_35:
	setp.lt.s32 	%p113, %r378, 6;
	@%p113 bra 	$L__BB580_37;
	add.s32 	%r830, %r14, 5;
	and.b32  	%r831, %r830, 15;
	add.s32 	%r832, %r101, %r831;
	shl.b32 	%r833, %r832, 2;
	mov.u32 	%r834, _ZZ9cuda_gemmIiLi256ELi4ELi1ELi1024ELi64ELi64ELi32ELi0ELi0EEviiiPT_S1_S1_iiE3Ash;
	add.s32 	%r835, %r834, %r833;
	ld.shared.u32 	%r1211, [%r835];
$L__BB580_37:
	setp.lt.s32 	%p114, %r378, 7;
	@%p114 bra 	$L__BB580_39;
	add.s32 	%r836, %r14, 6;
	and.b32  	%r837, %r836, 15;
	add.s32 	%r838, %r101, %r837;
	shl.b32 	%r839, %r838, 2;
	mov.u32 	%r840, _ZZ9cuda_gemmIiLi256ELi4ELi1ELi1024ELi64ELi64ELi32ELi0ELi0EEviiiPT_S1_S1_iiE3Ash;
	add.s32 	%r841, %r840, %r839;
	ld.shared.u32 	%r1210, [%r841];
$L__BB580_39:
	setp.lt.s32 	%p115, %r378, 8;
	@%p115 bra 	$L__BB580_41;
	add.s32 	%r842, %r14, 7;
	and.b32  	%r843, %r842, 15;
	add.s32 	%r844, %r101, %r843;
	shl.b32 	%r845, %r844, 2;
	mov.u32 	%r846, _ZZ9cuda_gemmIiLi256ELi4ELi1ELi1024ELi64ELi64ELi32ELi0ELi0EEviiiPT_S1_S1_iiE3Ash;
	add.s32 	%r847, %r846, %r845;
	ld.shared.u32 	%r1209, [%r847];
$L__BB580_41:
	setp.lt.s32 	%p116, %r378, 9;
	@%p116 bra 	$L__BB580_43;
	and.b32  	%r848, %r14, 15;
	xor.b32  	%r849, %r848, 8;
	add.s32 	%r850, %r101, %r849;
	shl.b32 	%r851, %r850, 2;
	mov.u32 	%r852, _ZZ9cuda_gemmIiLi256ELi4ELi1ELi1024ELi64ELi64ELi32ELi0ELi0EEviiiPT_S1_S1_iiE3Ash;
	add.s32 	%r853, %r852, %r851;
	ld.shared.u32 	%r1208, [%r853];
$L__BB580_43:
	setp.lt.s32 	%p117, %r378, 10;
	@%p117 bra 	$L__BB580_45;
	add.s32 	%r854, %r14, 9;
	and.b32  	%r855, %r854, 15;
	add.s32 	%r856, %r101, %r855;
	shl.b32 	%r857, %r856, 2;
	mov.u32 	%r858, _ZZ9cuda_gemmIiLi256ELi4ELi1ELi1024ELi64ELi64ELi32ELi0ELi0EEviiiPT_S1_S1_iiE3Ash;
	add.s32 	%r859, %r858, %r857;
	ld.shared.u32 	%r1207, [%r859];
$L__BB580_45:
	setp.lt.s32 	%p118, %r378, 11;
	@%p118 bra 	$L__BB580_47;
	add.s32 	%r860, %r14, 10;
	and.b32  	%r861, %r860, 15;
	add.s32 	%r862, %r101, %r861;
	shl.b32 	%r863, %r862, 2;
	mov.u32 	%r864, _ZZ9cuda_gemmIiLi256ELi4ELi1ELi1024ELi64ELi64ELi32ELi0ELi0EEviiiPT_S1_S1_iiE3Ash;
	add.s32 	%r865, %r864, %r863;
	ld.shared.u32 	%r1206, [%r865];
$L__BB580_47:
	setp.lt.s32 	%p119, %r378, 12;
	@%p119 bra 	$L__BB580_49;
	add.s32 	%r866, %r14, 11;
	and.b32  	%r867, %r866, 15;
	add.s32 	%r868, %r101, %r867;
	shl.b32 	%r869, %r868, 2;
	mov.u32 	%r870, _ZZ9cuda_gemmIiLi256ELi4ELi1ELi1024ELi64ELi64ELi32ELi0ELi0EEviiiPT_S1_S1_iiE3Ash;
	add.s32 	%r871, %r870, %r869;
	ld.shared.u32 	%r1205, [%r871];
$L__BB580_49:
	setp.lt.s32 	%p120, %r378, 13;
	@%p120 bra 	$L__BB580_51;
	add.s32 	%r872, %r14, 12;
	and.b32  	%r873, %r872, 15;
	add.s32 	%r874, %r101, %r873;
	shl.b32 	%r875, %r874, 2;
	mov.u32 	%r876, _ZZ9cuda_gemmIiLi256ELi4ELi1ELi1024ELi64ELi64ELi32ELi0ELi0EEviiiPT_S1_S1_iiE3Ash;
	add.s32 	%r877, %r876, %r875;
	ld.shared.u32 	%r1204, [%r877];
$L__BB580_51:
	setp.lt.s32 	%p121, %r378, 14;
	@%p121 bra 	$L__BB580_53;
	add.s32 	%r878, %r14, 13;
	and.b32  	%r879, %r878, 15;
	add.s32 	%r880, %r101, %r879;
	shl.b32 	%r881, %r880, 2;
	mov.u32 	%r882, _ZZ9cuda_gemmIiLi256ELi4ELi1ELi1024ELi64ELi64ELi32ELi0ELi0EEviiiPT_S1_S1_iiE3Ash;
	add.s32 	%r883, %r882, %r881;
	ld.shared.u32 	%r1203, [%r883];
$L__BB580_53:
	setp.lt.s32 	%p122, %r378, 15;
	@%p122 bra 	$L__BB580_55;
	add.s32 	%r884, %r14, 14;
	and.b32  	%r885, %r884, 15;
	add.s32 	%r886, %r101, %r885;
	shl.b32 	%r887, %r886, 2;
	mov.u32 	%r888, _ZZ9cuda_gemmIiLi256ELi4ELi1ELi1024ELi64ELi64ELi32ELi0ELi0EEviiiPT_S1_S1_iiE3Ash;
	add.s32 	%r889, %r888, %r887;
	ld.shared.u32 	%r1202, [%r889];
$L__BB580_55:
	setp.lt.s32 	%p123, %r378, 16;
	@%p123 bra 	$L__BB580_57;
	add.s32 	%r890, %r14, -1;
	and.b32  	%r891, %r890, 15;
	add.s32 	%r892, %r101, %r891;
	shl.b32 	%r893, %r892, 2;
	mov.u32 	%r894, _ZZ9cuda_gemmIiLi256ELi4ELi1ELi1024ELi64ELi64ELi32ELi0ELi0EEviiiPT_S1_S1_iiE3Ash;
	add.s32 	%r895, %r894, %r893;
	ld.shared.u32 	%r1201, [%r895];
$L__BB580_57:
	setp.ge.s32 	%p124, %r15, %r21;
	mov.u32 	%r1082, %r15;
	@%p124 bra 	$L__BB580_58;
	bra.uni 	$L__BB580_59;
$L__BB580_58:
	add.s32 	%r1065, %r1065, %r13;
	setp.lt.s32 	%p142, %r1065, %r12;
	@%p142 bra 	$L__BB580_25;
	bra.uni 	$L__BB580_162;
$L__BB580_59:
	mov.u32 	%r897, _ZZ9cuda_gemmIiLi256ELi4ELi1ELi1024ELi64ELi64ELi32ELi0ELi0EEviiiPT_S1_S1_iiE11kron_fac_sh;
	mad.lo.s32 	%r136, %r1082, 260, %r897;
	mov.b32 	%r1084, 0;
	@%p108 bra 	$L__BB580_61;
	shl.b32 	%r898, %r27, 2;
	add.s32 	%r899, %r136, %r898;
	ld.shared.u32 	%r900, [%r899];
	mul.lo.s32 	%r1084, %r900, %r1216;
$L__BB580_61:
	@%p109 bra 	$L__BB580_63;
	shl.b32 	%r901, %r28, 2;
	add.s32 	%r902, %r136, %r901;
	ld.shared.u32 	%r903, [%r902+4];
	mad.lo.s32 	%r1084, %r903, %r1215, %r1084;
$L__BB580_63:
	@%p110 bra 	$L__BB580_65;
	shl.b32 	%r904, %r29, 2;
	add.s32 	%r905, %r136, %r904;
	ld.shared.u32 	%r906, [%r905+8];
	mad.lo.s32 	%r1084, %r906, %r1214, %r1084;
$L__BB580_65:
	@%p111 bra 	$L__BB580_67;
	shl.b32 	%r907, %r30, 2;
	add.s32 	%r908, %r136, %r907;
	ld.shared.u32 	%r909, [%r908+12];
	mad.lo.s32 	%r1084, %r909, %r1213, %r1084;
$L__BB580_67:
	@%p112 bra 	$L__BB580_69;
	shl.b32 	%r910, %r31, 2;
	add.s32 	%r911, %r136, %r910;
	ld.shared.u32 	%r912, [%r911+16];
	mad.lo.s32 	%r1084, %r912, %r1212, %r1084;
$L__BB580_69:
	setp.lt.s32 	%p130, %r378, 6;
	@%p130 bra 	$L__BB580_71;
	shl.b32 	%r913, %r32, 2;
	add.s32 	%r914, %r136, %r913;
	ld.shared.u32 	%r915, [%r914+20];
	mad.lo.s32 	%r1084, %r915, %r1211, %r1084;
$L__BB580_71:
	setp.lt.s32 	%p131, %r378, 7;
	@%p131 bra 	$L__BB580_73;
	shl.b32 	%r916, %r33, 2;
	add.s32 	%r917, %r136, %r916;
	ld.shared.u32 	%r918, [%r917+24];
	mad.lo.s32 	%r1084, %r918, %r1210, %r1084;
$L__BB580_73:
	setp.lt.s32 	%p132, %r378, 8;
	@%p132 bra 	$L__BB580_75;
	shl.b32 	%r919, %r34, 2;
	add.s32 	%r920, %r136, %r919;
	ld.shared.u32 	%r921, [%r920+28];
	mad.lo.s32 	%r1084, %r921, %r1209, %r1084;
$L__BB580_75:
	setp.lt.s32 	%p133, %r378, 9;
	@%p133 bra 	$L__BB580_77;
	shl.b32 	%r922, %r35, 2;
	add.s32 	%r923, %r136, %r922;
	ld.shared.u32 	%r924, [%r923+32];
	mad.lo.s32 	%r1084, %r924, %r1208, %r1084;
$L__BB580_77:
	setp.lt.s32 	%p134, %r378, 10;
	@%p134 bra 	$L__BB580_79;
	shl.b32 	%r925, %r36, 2;
	add.s32 	%r926, %r136, %r925;
	ld.shared.u32 	%r927, [%r926+36];
	mad.lo.s32 	%r1084, %r927, %r1207, %r1084;
$L__BB580_79:
	setp.lt.s32 	%p135, %r378, 11;
	@%p135 bra 	$L__BB580_81;
	shl.b32 	%r928, %r37, 2;
	add.s32 	%r929, %r136, %r928;
	ld.shared.u32 	%r930, [%r929+40];
	mad.lo.s32 	%r1084, %r930, %r1206, %r1084;
$L__BB580_81:
	setp.lt.s32 	%p136, %r378, 12;
	@%p136 bra 	$L__BB580_83;
	shl.b32 	%r931, %r38, 2;
	add.s32 	%r932, %r136, %r931;
	ld.shared.u32 	%r933, [%r932+44];
	mad.lo.s32 	%r1084, %r933, %r1205, %r1084;
$L__BB580_83:
	setp.lt.s32 	%p137, %r378, 13;
	@%p137 bra 	$L__BB580_85;
	shl.b32 	%r934, %r39, 2;
	add.s32 	%r935, %r136, %r934;
	ld.shared.u32 	%r936, [%r935+48];
	mad.lo.s32 	%r1084, %r936, %r1204, %r1084;
$L__BB580_85:
	setp.lt.s32 	%p138, %r378, 14;
	@%p138 bra 	$L__BB580_87;
	shl.b32 	%r937, %r40, 2;
	add.s32 	%r938, %r136, %r937;
	ld.shared.u32 	%r939, [%r938+52];
	mad.lo.s32 	%r1084, %r939, %r1203, %r1084;
$L__BB580_87:
	setp.lt.s32 	%p139, %r378, 15;
	@%p139 bra 	$L__BB580_89;
	shl.b32 	%r940, %r41, 2;
	add.s32 	%r941, %r136, %r940;
	ld.shared.u32 	%r942, [%r941+56];
	mad.lo.s32 	%r1084, %r942, %r1202, %r1084;
$L__BB580_89:
	setp.lt.s32 	%p140, %r378, 16;
	@%p140 bra 	$L__BB580_91;
	shl.b32 	%r943, %r42, 2;
	add.s32 	%r944, %r136, %r943;
	ld.shared.u32 	%r945, [%r944+60];
	mad.lo.s32 	%r1084, %r945, %r1201, %r1084;
$L__BB580_91:
	mad.lo.s32 	%r946, %r1082, %r12, %r99;
	shl.b32 	%r947, %r946, 2;
	mov.u32 	%r948, _ZZ9cuda_gemmIiLi256ELi4ELi1ELi1024ELi64ELi64ELi32ELi0ELi0EEviiiPT_S1_S1_iiE3Csh;
	add.s32 	%r949, %r948, %r947;
	ld.shared.u32 	%r950, [%r949];
	add.s32 	%r951, %r950, %r1084;
	st.shared.u32 	[%r949], %r951;
	add.s32 	%r1082, %r1082, %r16;
	setp.lt.s32 	%p141, %r1082, %r21;
	@%p141 bra 	$L__BB580_59;
	bra.uni 	$L__BB580_58;
$L__BB580_92:
	setp.gt.u32 	%p34, %r378, 31;
	@%p34 bra 	$L__BB580_170;
	mov.b32 	%r1167, 0;
$L__BB580_94:
	setp.eq.s32 	%p35, %r378, 0;
	add.s32 	%r279, %r1167, %r14;
	mul.lo.s32 	%r280, %r279, %r378;
	add.s32 	%r281, %r280, %r20;
	@%p35 bra 	$L__BB580_96;
	add.s32 	%r501, %r22, %r280;
	shl.b32 	%r502, %r501, 2;
	mov.u32 	%r503, _ZZ9cuda_gemmIiLi256ELi4ELi1ELi1024ELi64ELi64ELi32ELi0ELi0EEviiiPT_S1_S1_iiE3Ash;
	add.s32 	%r504, %r503, %r502;
	ld.shared.u32 	%r1216, [%r504];
$L__BB580_96:
	setp.lt.s32 	%p36, %r378, 2;
	@%p36 bra 	$L__BB580_98;
	add.s32 	%r505, %r14, 1;
	and.b32  	%r506, %r505, 15;
	add.s32 	%r507, %r281, %r506;
	shl.b32 	%r508, %r507, 2;
	mov.u32 	%r509, _ZZ9cuda_gemmIiLi256ELi4ELi1ELi1024ELi64ELi64ELi32ELi0ELi0EEviiiPT_S1_S1_iiE3Ash;
	add.s32 	%r510, %r509, %r508;
	ld.shared.u32 	%r1215, [%r510];
$L__BB580_98:
	setp.lt.s32 	%p37, %r378, 3;
	@%p37 bra 	$L__BB580_100;
	add.s32 	%r511, %r14, 2;
	and.b32  	%r512, %r511, 15;
	add.s32 	%r513, %r281, %r512;
	shl.b32 	%r514, %r513, 2;
	mov.u32 	%r515, _ZZ9cuda_gemmIiLi256ELi4ELi1ELi1024ELi64ELi64ELi32ELi0ELi0EEviiiPT_S1_S1_iiE3Ash;
	add.s32 	%r516, %r515, %r514;
	ld.shared.u32 	%r1214, [%r516];
$L__BB580_100:
	setp.lt.s32 	%p38, %r378, 4;
	@%p38 bra 	$L__BB580_102;
	add.s32 	%r517, %r14, 3;
	and.b32  	%r518, %r517, 15;
	add.s32 	%r519, %r281, %r518;
	shl.b32 	%r520, %r519, 2;
	mov.u32 	%r521, _ZZ9cuda_gemmIiLi256ELi4ELi1ELi1024ELi64ELi64ELi32ELi0ELi0EEviiiPT_S1_S1_iiE3Ash;
	add.s32 	%r522, %r521, %r520;
	ld.shared.u32 	%r1213, [%r522];
$L__BB580_102:
	setp.lt.s32 	%p39, %r378, 5;
	@%p39 bra 	$L__BB580_104;
	add.s32 	%r523, %r14, 4;
	and.b32  	%r524, %r523, 15;
	add.s32 	%r525, %r281, %r524;
	shl.b32 	%r526, %r525, 2;
	mov.u32 	%r527, _ZZ9cuda_gemmIiLi256ELi4ELi1ELi1024ELi64ELi64ELi32ELi0ELi0EEviiiPT_S1_S1_iiE3Ash;
	add.s32 	%r528, %r527, %r526;
	ld.shared.u32 	%r1212, [%r528];
$L__BB580_104:
	setp.lt.s32 	%p40, %r378, 6;
	@%p40 bra 	$L__BB580_106;
	add.s32 	%r529, %r14, 5;
	and.b32  	%r530, %r529, 15;
	add.s32 	%r531, %r281, %r530;
	shl.b32 	%r532, %r531, 2;
	mov.u32 	%r533, _ZZ9cuda_gemmIiLi256ELi4ELi1ELi1024ELi64ELi64ELi32ELi0ELi0EEviiiPT_S1_S1_iiE3Ash;
	add.s32 	%r534, %r533, %r532;
	ld.shared.u32 	%r1211, [%r534];
$L__BB580_106:
	setp.lt.s32 	%p41, %r378, 7;
	@%p41 bra 	$L__BB580_108;
	add.s32 	%r535, %r14, 6;
	and.b32  	%r536, %r535, 15;
	add.s32 	%r537, %r281, %r536;
	shl.b32 	%r538, %r537, 2;
	mov.u32 	%r539, _ZZ9cuda_gemmIiLi256ELi4ELi1ELi1024ELi64ELi64ELi32ELi0ELi0EEviiiPT_S1_S1_iiE3Ash;
	add.s32 	%r540, %r539, %r538;
	ld.shared.u32 	%r1210, [%r540];
$L__BB580_108:
	setp.lt.s32 	%p42, %r378, 8;
	@%p42 bra 	$L__BB580_110;
	add.s32 	%r541, %r14, 7;
	and.b32  	%r542, %r541, 15;
	add.s32 	%r543, %r281, %r542;
	shl.b32 	%r544, %r543, 2;
	mov.u32 	%r545, _ZZ9cuda_gemmIiLi256ELi4ELi1ELi1024ELi64ELi64ELi32ELi0ELi0EEviiiPT_S1_S1_iiE3Ash;
	add.s32 	%r546, %r545, %r544;
	ld.shared.u32 	%r1209, [%r546];
$L__BB580_110:
	setp.lt.s32 	%p43, %r378, 9;
	@%p43 bra 	$L__BB580_112;
	and.b32  	%r547, %r14, 15;
	xor.b32  	%r548, %r547, 8;
	add.s32 	%r549, %r281, %r548;
	shl.b32 	%r550, %r549, 2;
	mov.u32 	%r551, _ZZ9cuda_gemmIiLi256ELi4ELi1ELi1024ELi64ELi64ELi32ELi0ELi0EEviiiPT_S1_S1_iiE3Ash;
	add.s32 	%r552, %r551, %r550;
	ld.shared.u32 	%r1208, [%r552];
$L__BB580_112:
	setp.lt.s32 	%p44, %r378, 10;
	@%p44 bra 	$L__BB580_114;
	add.s32 	%r553, %r14, 9;
	and.b32  	%r554, %r553, 15;
	add.s32 	%r555, %r281, %r554;
	shl.b32 	%r556, %r555, 2;
	mov.u32 	%r557, _ZZ9cuda_gemmIiLi256ELi4ELi1ELi1024ELi64ELi64ELi32ELi0ELi0EEviiiPT_S1_S1_iiE3Ash;
	add.s32 	%r558, %r557, %r556;
	ld.shared.u32 	%r1207, [%r558];
$L__BB580_114:
	setp.lt.s32 	%p45, %r378, 11;
	@%p45 bra 	$L__BB580_116;
	add.s32 	%r559, %r14, 10;
	and.b32  	%r560, %r559, 15;
	add.s32 	%r561, %r281, %r560;
	shl.b32 	%r562, %r561, 2;
	mov.u32 	%r563, _ZZ9cuda_gemmIiLi256ELi4ELi1ELi1024ELi64ELi64ELi32ELi0ELi0EEviiiPT_S1_S1_iiE3Ash;
	add.s32 	%r564, %r563, %r562;
	ld.shared.u32 	%r1206, [%r564];
$L__BB580_116:
	setp.lt.s32 	%p46, %r378, 12;
	@%p46 bra 	$L__BB580_118;
	add.s32 	%r565, %r14, 11;
	and.b32  	%r566, %r565, 15;
	add.s32 	%r567, %r281, %r566;
	shl.b32 	%r568, %r567, 2;
	mov.u32 	%r569, _ZZ9cuda_gemmIiLi256ELi4ELi1ELi1024ELi64ELi64ELi32ELi0ELi0EEviiiPT_S1_S1_iiE3Ash;
	add.s32 	%r570, %r569, %r568;
	ld.shared.u32 	%r1205, [%r570];
$L__BB580_118:
	setp.lt.s32 	%p47, %r378, 13;
	@%p47 bra 	$L__BB580_120;
	add.s32 	%r571, %r14, 12;
	and.b32  	%r572, %r571, 15;
	add.s32 	%r573, %r281, %r572;
	shl.b32 	%r574, %r573, 2;
	mov.u32 	%r575, _ZZ9cuda_gemmIiLi256ELi4ELi1ELi1024ELi64ELi64ELi32ELi0ELi0EEviiiPT_S1_S1_iiE3Ash;
	add.s32 	%r576, %r575, %r574;
	ld.shared.u32 	%r1204, [%r576];
$L__BB580_120:
	setp.lt.s32 	%p48, %r378, 14;
	@%p48 bra 	$L__BB580_122;
	add.s32 	%r577, %r14, 13;
	and.b32  	%r578, %r577, 15;
	add.s32 	%r579, %r281, %r578;
	shl.b32 	%r580, %r579, 2;
	mov.u32 	%r581, _ZZ9cuda_gemmIiLi256ELi4ELi1ELi1024ELi64ELi64ELi32ELi0ELi0EEviiiPT_S1_S1_iiE3Ash;
	add.s32 	%r582, %r581, %r580;
	ld.shared.u32 	%r1203, [%r582];
$L__BB580_122:
	setp.lt.s32 	%p49, %r378, 15;
	@%p49 bra 	$L__BB580_124;
	add.s32 	%r583, %r14, 14;
	and.b32  	%r584, %r583, 15;
	add.s32 	%r585, %r281, %r584;
	shl.b32 	%r586, %r585, 2;
	mov.u32 	%r587, _ZZ9cuda_gemmIiLi256ELi4ELi1ELi1024ELi64ELi64ELi32ELi0ELi0EEviiiPT_S1_S1_iiE3Ash;
	add.s32 	%r588, %r587, %r586;
	ld.shared.u32 	%r1202, [%r588];
$L__BB580_124:
	setp.lt.s32 	%p50, %r378, 16;
	@%p50 bra 	$L__BB580_126;
	add.s32 	%r589, %r14, -1;
	and.b32  	%r590, %r589, 15;
	add.s32 	%r591, %r281, %r590;
	shl.b32 	%r592, %r591, 2;
	mov.u32 	%r593, _ZZ9cuda_gemmIiLi256ELi4ELi1ELi1024ELi64ELi64ELi32ELi0ELi0EEviiiPT_S1_S1_iiE3Ash;
	add.s32 	%r594, %r593, %r592;
	ld.shared.u32 	%r1201, [%r594];
$L__BB580_126:
	setp.ge.s32 	%p51, %r15, %r21;
	@%p51 bra 	$L__BB580_161;
	mov.u32 	%r1184, %r15;
$L__BB580_128:
	mov.u32 	%r596, _ZZ9cuda_gemmIiLi256ELi4ELi1ELi1024ELi64ELi64ELi32ELi0ELi0EEviiiPT_S1_S1_iiE11kron_fac_sh;
	mad.lo.s32 	%r315, %r1184, 260, %r596;
	mov.b32 	%r1186, 0;
	@%p35 bra 	$L__BB580_130;
	shl.b32 	%r597, %r27, 2;
	add.s32 	%r598, %r315, %r597;
	ld.shared.u32 	%r599, [%r598];
	mul.lo.s32 	%r1186, %r599, %r1216;
$L__BB580_130:
	@%p36 bra 	$L__BB580_132;
	shl.b32 	%r600, %r28, 2;
	add.s32 	%r601, %r315, %r600;
	ld.shared.u32 	%r602, [%r601+4];
	mad.lo.s32 	%r1186, %r602, %r1215, %r1186;
$L__BB580_132:
	@%p37 bra 	$L__BB580_134;
	shl.b32 	%r603, %r29, 2;
	add.s32 	%r604, %r315, %r603;
	ld.shared.u32 	%r605, [%r604+8];
	mad.lo.s32 	%r1186, %r605, %r1214, %r1186;
$L__BB580_134:
	@%p38 bra 	$L__BB580_136;
	shl.b32 	%r606, %r30, 2;
	add.s32 	%r607, %r315, %r606;
	ld.shared.u32 	%r608, [%r607+12];
	mad.lo.s32 	%r1186, %r608, %r1213, %r1186;
$L__BB580_136:
	@%p39 bra 	$L__BB580_138;
	shl.b32 	%r609, %r31, 2;
	add.s32 	%r610, %r315, %r609;
	ld.shared.u32 	%r611, [%r610+16];
	mad.lo.s32 	%r1186, %r611, %r1212, %r1186;
$L__BB580_138:
	setp.lt.s32 	%p57, %r378, 6;
	@%p57 bra 	$L__BB580_140;
	shl.b32 	%r612, %r32, 2;
	add.s32 	%r613, %r315, %r612;
	ld.shared.u32 	%r614, [%r613+20];
	mad.lo.s32 	%r1186, %r614, %r1211, %r1186;
$L__BB580_140:
	setp.lt.s32 	%p58, %r378, 7;
	@%p58 bra 	$L__BB580_142;
	shl.b32 	%r615, %r33, 2;
	add.s32 	%r616, %r315, %r615;
	ld.shared.u32 	%r617, [%r616+24];
	mad.lo.s32 	%r1186, %r617, %r1210, %r1186;
$L__BB580_142:
	setp.lt.s32 	%p59, %r378, 8;
	@%p59 bra 	$L__BB580_144;
	shl.b32 	%r618, %r34, 2;
	add.s32 	%r619, %r315, %r618;
	ld.shared.u32 	%r620, [%r619+28];
	mad.lo.s32 	%r1186, %r620, %r1209, %r1186;
$L__BB580_144:
	setp.lt.s32 	%p60, %r378, 9;
	@%p60 bra 	$L__BB580_146;
	shl.b32 	%r621, %r35, 2;
	add.s32 	%r622, %r315, %r621;
	ld.shared.u32 	%r623, [%r622+32];
	mad.lo.s32 	%r1186, %r623, %r1208, %r1186;
$L__BB580_146:
	setp.lt.s32 	%p61, %r378, 10;
	@%p61 bra 	$L__BB580_148;
	shl.b32 	%r624, %r36, 2;
	add.s32 	%r625, %r315, %r624;
	ld.shared.u32 	%r626, [%r625+36];
	mad.lo.s32 	%r1186, %r626, %r1207, %r1186;
$L__BB580_148:
	setp.lt.s32 	%p62, %r378, 11;
	@%p62 bra 	$L__BB580_150;
	shl.b32 	%r627, %r37, 2;
	add.s32 	%r628, %r315, %r627;
	ld.shared.u32 	%r629, [%r628+40];
	mad.lo.s32 	%r1186, %r629, %r1206, %r1186;
$L__BB580_150:
	setp.lt.s32 	%p63, %r378, 12;
	@%p63 bra 	$L__BB580_152;
	shl.b32 	%r630, %r38, 2;
	add.s32 	%r631, %r315, %r630;
	ld.shared.u32 	%r632, [%r631+44];
	mad.lo.s32 	%r1186, %r632, %r1205, %r1186;
$L__BB580_152:
	setp.lt.s32 	%p64, %r378, 13;
	@%p64 bra 	$L__BB580_154;
	shl.b32 	%r633, %r39, 2;
	add.s32 	%r634, %r315, %r633;
	ld.shared.u32 	%r635, [%r634+48];
	mad.lo.s32 	%r1186, %r635, %r1204, %r1186;
$L__BB580_154:
	setp.lt.s32 	%p65, %r378, 14;
	@%p65 bra 	$L__BB580_156;
	shl.b32 	%r636, %r40, 2;
	add.s32 	%r637, %r315, %r636;
	ld.shared.u32 	%r638, [%r637+52];
	mad.lo.s32 	%r1186, %r638, %r1203, %r1186;
$L__BB580_156:
	setp.lt.s32 	%p66, %r378, 15;
	@%p66 bra 	$L__BB580_158;
	shl.b32 	%r639, %r41, 2;
	add.s32 	%r640, %r315, %r639;
	ld.shared.u32 	%r641, [%r640+56];
	mad.lo.s32 	%r1186, %r641, %r1202, %r1186;
$L__BB580_158:
	setp.lt.s32 	%p67, %r378, 16;
	@%p67 bra 	$L__BB580_160;
	shl.b32 	%r642, %r42, 2;
	add.s32 	%r643, %r315, %r642;
	ld.shared.u32 	%r644, [%r643+60];
	mad.lo.s32 	%r1186, %r644, %r1201, %r1186;
$L__BB580_160:
	mad.lo.s32 	%r645, %r1184, %r12, %r279;
	shl.b32 	%r646, %r645, 2;
	mov.u32 	%r647, _ZZ9cuda_gemmIiLi256ELi4ELi1ELi1024ELi64ELi64ELi32ELi0ELi0EEviiiPT_S1_S1_iiE3Csh;
	add.s32 	%r648, %r647, %r646;
	st.shared.u32 	[%r648], %r1186;
	add.s32 	%r1184, %r1184, %r16;
	setp.lt.s32 	%p68, %r1184, %r21;
	@%p68 bra 	$L__BB580_128;
$L__BB580_161:
	add.s32 	%r1167, %r1167, %r13;
	setp.lt.s32 	%p69, %r1167, %r12;
	@%p69 bra 	$L__BB580_94;
$L__BB580_162:
	ld.param.u32 	%r1020, [_Z9cuda_gemmIiLi256ELi4ELi1ELi1024ELi64ELi64ELi32ELi0ELi0EEviiiPT_S1_S1_ii_param_1];
	and.b16  	%rs9, %rs1, 3;
	setp.eq.s16 	%p143, %rs9, 2;
	bar.sync 	0;
	div.s32 	%r366, %r376, %r378;
	mad.lo.s32 	%r367, %r1041, %r1020, %r24;
	mov.u32 	%r1217, %r1;
	@%p143 bra 	$L__BB580_166;
	add.s32 	%r1217, %r1, %r391;
	and.b16  	%rs10, %rs1, 3;
	setp.eq.s16 	%p144, %rs10, 3;
	div.s32 	%r952, %r1, %r12;
	mul.lo.s32 	%r953, %r952, %r12;
	sub.s32 	%r954, %r1, %r953;
	mad.lo.s32 	%r955, %r366, %r952, %r367;
	add.s32 	%r956, %r955, %r954;
	shl.b32 	%r957, %r1, 2;
	mov.u32 	%r958, _ZZ9cuda_gemmIiLi256ELi4ELi1ELi1024ELi64ELi64ELi32ELi0ELi0EEviiiPT_S1_S1_iiE3Csh;
	add.s32 	%r959, %r958, %r957;
	ld.shared.u32 	%r960, [%r959];
	mul.wide.s32 	%rd23, %r956, 4;
	add.s64 	%rd24, %rd2, %rd23;
	st.global.u32 	[%rd24], %r960;
	@%p144 bra 	$L__BB580_166;
	add.s32 	%r961, %r1, %r391;
	add.s32 	%r1217, %r961, %r391;
	and.b16  	%rs11, %rs1, 3;
	setp.eq.s16 	%p145, %rs11, 0;
	div.s32 	%r962, %r961, %r12;
	mul.lo.s32 	%r963, %r962, %r12;
	sub.s32 	%r964, %r961, %r963;
	mad.lo.s32 	%r965, %r366, %r962, %r367;
	add.s32 	%r966, %r965, %r964;
	shl.b32 	%r967, %r1, 2;
	mov.u32 	%r968, _ZZ9cuda_gemmIiLi256ELi4ELi1ELi1024ELi64ELi64ELi32ELi0ELi0EEviiiPT_S1_S1_iiE3Csh;
	add.s32 	%r969, %r968, %r967;
	add.s32 	%r970, %r969, %r26;
	ld.shared.u32 	%r971, [%r970];
	mul.wide.s32 	%rd25, %r966, 4;
	add.s64 	%rd26, %rd2, %rd25;
	st.global.u32 	[%rd26], %r971;
	@%p145 bra 	$L__BB580_166;
	add.s32 	%r972, %r1, %r391;
	add.s32 	%r973, %r972, %r391;
	add.s32 	%r1217, %r973, %r391;
	div.s32 	%r974, %r973, %r12;
	mul.lo.s32 	%r975, %r974, %r12;
	sub.s32 	%r976, %r973, %r975;
	mad.lo.s32 	%r977, %r366, %r974, %r367;
	add.s32 	%r978, %r977, %r976;
	shl.b32 	%r979, %r1, 2;
	mov.u32 	%r980, _ZZ9cuda_gemmIiLi256ELi4ELi1ELi1024ELi64ELi64ELi32ELi0ELi0EEviiiPT_S1_S1_iiE3Csh;
	add.s32 	%r981, %r980, %r979;
	add.s32 	%r982, %r981, %r26;
	add.s32 	%r983, %r982, %r26;
	ld.shared.u32 	%r984, [%r983];
	mul.wide.s32 	%rd27, %r978, 4;
	add.s64 	%rd28, %rd2, %rd27;
	st.global.u32 	[%rd28], %r984;
$L__BB580_166:
	@%p28 bra 	$L__BB580_168;
$L__BB580_167:
	div.s32 	%r985, %r1217, %r12;
	mul.lo.s32 	%r986, %r985, %r12;
	sub.s32 	%r987, %r1217, %r986;
	mad.lo.s32 	%r988, %r366, %r985, %r367;
	add.s32 	%r989, %r988, %r987;
	shl.b32 	%r990, %r1217, 2;
	mov.u32 	%r991, _ZZ9cuda_gemmIiLi256ELi4ELi1ELi1024ELi64ELi64ELi32ELi0ELi0EEviiiPT_S1_S1_iiE3Csh;
	add.s32 	%r992, %r991, %r990;
	ld.shared.u32 	%r993, [%r992];
	mul.wide.s32 	%rd29, %r989, 4;
	add.s64 	%rd30, %rd2, %rd29;
	st.global.u32 	[%rd30], %r993;
	add.s32 	%r994, %r1217, %r391;
	div.s32 	%r995, %r994, %r12;
	mul.lo.s32 	%r996, %r995, %r12;
	sub.s32 	%r997, %r994, %r996;
	mad.lo.s32 	%r998, %r366, %r995, %r367;
	add.s32 	%r999, %r998, %r997;
	add.s32 	%r1000, %r992, %r26;
	ld.shared.u32 	%r1001, [%r1000];
	mul.wide.s32 	%rd31, %r999, 4;
	add.s64 	%rd32, %rd2, %rd31;
	st.global.u32 	[%rd32], %r1001;
	add.s32 	%r1002, %r994, %r391;
	div.s32 	%r1003, %r1002, %r12;
	mul.lo.s32 	%r1004, %r1003, %r12;
	sub.s32 	%r1005, %r1002, %r1004;
	mad.lo.s32 	%r1006, %r366, %r1003, %r367;
	add.s32 	%r1007, %r1006, %r1005;
	add.s32 	%r1008, %r1000, %r26;
	ld.shared.u32 	%r1009, [%r1008];
	mul.wide.s32 	%rd33, %r1007, 4;
	add.s64 	%rd34, %rd2, %rd33;
	st.global.u32 	[%rd34], %r1009;
	add.s32 	%r1010, %r1002, %r391;
	div.s32 	%r1011, %r1010, %r12;
	mul.lo.s32 	%r1012, %r1011, %r12;
	sub.s32 	%r1013, %r1010, %r1012;
	mad.lo.s32 	%r1014, %r366, %r1011, %r367;
	add.s32 	%r1015, %r1014, %r1013;
	add.s32 	%r1016, %r1008, %r26;
	ld.shared.u32 	%r1017, [%r1016];
	mul.wide.s32 	%rd35, %r1015, 4;
	add.s64 	%rd36, %rd2, %rd35;
	st.global.u32 	[%rd36], %r1017;
	add.s32 	%r1217, %r1010, %r391;
	setp.lt.u32 	%p147, %r1217, 512;
	@%p147 bra 	$L__BB580_167;
$L__BB580_168:
	mov.u32 	%r1018, %nctaid.y;
	add.s32 	%r1041, %r1041, %r1018;
	shl.b32 	%r1019, %r1018, 2;
	setp.lt.u32 	%p148, %r1041, %r1019;
	@%p148 bra 	$L__BB580_7;
$L__BB580_169:
	ret;
$L__BB580_170:
	mov.b32 	%r1115, 0;
$L__BB580_171:
	setp.lt.s32 	%p70, %r378, 1;
	add.s32 	%r187, %r1115, %r14;
	mul.lo.s32 	%r188, %r187, %r378;
	add.s32 	%r189, %r188, %r20;
	@%p70 bra 	$L__BB580_173;
	add.s32 	%r650, %r22, %r188;
	shl.b32 	%r651, %r650, 2;
	mov.u32 	%r652, _ZZ9cuda_gemmIiLi256ELi4ELi1ELi1024ELi64ELi64ELi32ELi0ELi0EEviiiPT_S1_S1_iiE3Ash;
	add.s32 	%r653, %r652, %r651;
	ld.shared.u32 	%r1216, [%r653];
$L__BB580_173:
	setp.lt.s32 	%p71, %r378, 2;
	@%p71 bra 	$L__BB580_175;
	add.s32 	%r654, %r14, 1;
	and.b32  	%r655, %r654, 15;
	add.s32 	%r656, %r189, %r655;
	shl.b32 	%r657, %r656, 2;
	mov.u32 	%r658, _ZZ9cuda_gemmIiLi256ELi4ELi1ELi1024ELi64ELi64ELi32ELi0ELi0EEviiiPT_S1_S1_iiE3Ash;
	add.s32 	%r659, %r658, %r657;
	ld.shared.u32 	%r1215, [%r659];
$L__BB580_175:
	setp.lt.s32 	%p72, %r378, 3;
	@%p72 bra 	$L__BB580_177;
	add.s32 	%r660, %r14, 2;
	and.b32  	%r661, %r660, 15;
	add.s32 	%r662, %r189, %r661;
	shl.b32 	%r663, %r662, 2;
	mov.u32 	%r664, _ZZ9cuda_gemmIiLi256ELi4ELi1ELi1024ELi64ELi64ELi32ELi0ELi0EEviiiPT_S1_S1_iiE3Ash;
	add.s32 	%r665, %r664, %r663;
	ld.shared.u32 	%r1214, [%r665];
$L__BB580_177:
	setp.lt.s32 	%p73, %r378, 4;
	@%p73 bra 	$L__BB580_179;
	add.s32 	%r666, %r14, 3;
	and.b32  	%r667, %r666, 15;
	add.s32 	%r668, %r189, %r667;
	shl.b32 	%r669, %r668, 2;
	mov.u32 	%r670, _ZZ9cuda_gemmIiLi256ELi4ELi1ELi1024ELi64ELi64ELi32ELi0ELi0EEviiiPT_S1_S1_iiE3Ash;
	add.s32 	%r671, %r670, %r669;
	ld.shared.u32 	%r1213, [%r671];
$L__BB580_179:
	setp.lt.s32 	%p74, %r378, 5;
	@%p74 bra 	$L__BB580_181;
	add.s32 	%r672, %r14, 4;
	and.b32  	%r673, %r672, 15;
	add.s32 	%r674, %r189, %r673;
	shl.b32 	%r675, %r674, 2;
	mov.u32 	%r676, _ZZ9cuda_gemmIiLi256ELi4ELi1ELi1024ELi64ELi64ELi32ELi0ELi0EEviiiPT_S1_S1_iiE3Ash;
	add.s32 	%r677, %r676, %r675;
	ld.shared.u32 	%r1212, [%r677];
$L__BB580_181:
	setp.lt.s32 	%p75, %r378, 6;
	@%p75 bra 	$L__BB580_183;
	add.s32 	%r678, %r14, 5;
	and.b32  	%r679, %r678, 15;
	add.s32 	%r680, %r189, %r679;
	shl.b32 	%r681, %r680, 2;
	mov.u32 	%r682, _ZZ9cuda_gemmIiLi256ELi4ELi1ELi1024ELi64ELi64ELi32ELi0ELi0EEviiiPT_S1_S1_iiE3Ash;
	add.s32 	%r683, %r682, %r681;
	ld.shared.u32 	%r1211, [%r683];
$L__BB580_183:
	setp.lt.s32 	%p76, %r378, 7;
	@%p76 bra 	$L__BB580_185;
	add.s32 	%r684, %r14, 6;
	and.b32  	%r685, %r684, 15;
	add.s32 	%r686, %r189, %r685;
	shl.b32 	%r687, %r686, 2;
	mov.u32 	%r688, _ZZ9cuda_gemmIiLi256ELi4ELi1ELi1024ELi64ELi64ELi32ELi0ELi0EEviiiPT_S1_S1_iiE3Ash;
	add.s32 	%r689, %r688, %r687;
	ld.shared.u32 	%r1210, [%r689];
$L__BB580_185:
	setp.lt.s32 	%p77, %r378, 8;
	@%p77 bra 	$L__BB580_187;
	add.s32 	%r690, %r14, 7;
	and.b32  	%r691, %r690, 15;
	add.s32 	%r692, %r189, %r691;
	shl.b32 	%r693, %r692, 2;
	mov.u32 	%r694, _ZZ9cuda_gemmIiLi256ELi4ELi1ELi1024ELi64ELi64ELi32ELi0ELi0EEviiiPT_S1_S1_iiE3Ash;
	add.s32 	%r695, %r694, %r693;
	ld.shared.u32 	%r1209, [%r695];
$L__BB580_187:
	setp.lt.s32 	%p78, %r378, 9;
	@%p78 bra 	$L__BB580_189;
	and.b32  	%r696, %r14, 15;
	xor.b32  	%r697, %r696, 8;
	add.s32 	%r698, %r189, %r697;
	shl.b32 	%r699, %r698, 2;
	mov.u32 	%r700, _ZZ9cuda_gemmIiLi256ELi4ELi1ELi1024ELi64ELi64ELi32ELi0ELi0EEviiiPT_S1_S1_iiE3Ash;
	add.s32 	%r701, %r700, %r699;
	ld.shared.u32 	%r1208, [%r701];
$L__BB580_189:
	setp.lt.s32 	%p79, %r378, 10;
	@%p79 bra 	$L__BB580_191;
	add.s32 	%r702, %r14, 9;
	and.b32  	%r703, %r702, 15;
	add.s32 	%r704, %r189, %r703;
	shl.b32 	%r705, %r704, 2;
	mov.u32 	%r706, _ZZ9cuda_gemmIiLi256ELi4ELi1ELi1024ELi64ELi64ELi32ELi0ELi0EEviiiPT_S1_S1_iiE3Ash;
	add.s32 	%r707, %r706, %r705;
	ld.shared.u32 	%r1207, [%r707];
$L__BB580_191:
	setp.lt.s32 	%p80, %r378, 11;
	@%p80 bra 	$L__BB580_193;
	add.s32 	%r708, %r14, 10;
	and.b32  	%r709, %r708, 15;
	add.s32 	%r710, %r189, %r709;
	shl.b32 	%r711, %r710, 2;
	mov.u32 	%r712, _ZZ9cuda_gemmIiLi256ELi4ELi1ELi1024ELi64ELi64ELi32ELi0ELi0EEviiiPT_S1_S1_iiE3Ash;
	add.s32 	%r713, %r712, %r711;
	ld.shared.u32 	%r1206, [%r713];
$L__BB580_193:
	setp.lt.s32 	%p81, %r378, 12;
	@%p81 bra 	$L__BB580_195;
	add.s32 	%r714, %r14, 11;
	and.b32  	%r715, %r714, 15;
	add.s32 	%r716, %r189, %r715;
	shl.b32 	%r717, %r716, 2;
	mov.u32 	%r718, _ZZ9cuda_gemmIiLi256ELi4ELi1ELi1024ELi64ELi64ELi32ELi0ELi0EEviiiPT_S1_S1_iiE3Ash;
	add.s32 	%r719, %r718, %r717;
	ld.shared.u32 	%r1205, [%r719];
$L__BB580_195:
	setp.lt.s32 	%p82, %r378, 13;
	@%p82 bra 	$L__BB580_197;
	add.s32 	%r720, %r14, 12;
	and.b32  	%r721, %r720, 15;
	add.s32 	%r722, %r189, %r721;
	shl.b32 	%r723, %r722, 2;
	mov.u32 	%r724, _ZZ9cuda_gemmIiLi256ELi4ELi1ELi1024ELi64ELi64ELi32ELi0ELi0EEviiiPT_S1_S1_iiE3Ash;
	add.s32 	%r725, %r724, %r723;
	ld.shared.u32 	%r1204, [%r725];
$L__BB580_197:
	setp.lt.s32 	%p83, %r378, 14;
	@%p83 bra 	$L__BB580_199;
	add.s32 	%r726, %r14, 13;
	and.b32  	%r727, %r726, 15;
	add.s32 	%r728, %r189, %r727;
	shl.b32 	%r729, %r728, 2;
	mov.u32 	%r730, _ZZ9cuda_gemmIiLi256ELi4ELi1ELi1024ELi64ELi64ELi32ELi0ELi0EEviiiPT_S1_S1_iiE3Ash;
	add.s32 	%r731, %r730, %r729;
	ld.shared.u32 	%r1203, [%r731];
$L__BB580_199:
	setp.lt.s32 	%p84, %r378, 15;
	@%p84 bra 	$L__BB580_201;
	add.s32 	%r732, %r14, 14;
	and.b32  	%r733, %r732, 15;
	add.s32 	%r734, %r189, %r733;
	shl.b32 	%r735, %r734, 2;
	mov.u32 	%r736, _ZZ9cuda_gemmIiLi256ELi4ELi1ELi1024ELi64ELi64ELi32ELi0ELi0EEviiiPT_S1_S1_iiE3Ash;
	add.s32 	%r737, %r736, %r735;
	ld.shared.u32 	%r1202, [%r737];
$L__BB580_201:
	setp.lt.s32 	%p85, %r378, 16;
	@%p85 bra 	$L__BB580_203;
	add.s32 	%r738, %r14, -1;
	and.b32  	%r739, %r738, 15;
	add.s32 	%r740, %r189, %r739;
	shl.b32 	%r741, %r740, 2;
	mov.u32 	%r742, _ZZ9cuda_gemmIiLi256ELi4ELi1ELi1024ELi64ELi64ELi32ELi0ELi0EEviiiPT_S1_S1_iiE3Ash;
	add.s32 	%r743, %r742, %r741;
	ld.shared.u32 	%r1201, [%r743];
$L__BB580_203:
	setp.ge.s32 	%p86, %r15, %r21;
	mov.u32 	%r1132, %r15;
	@%p86 bra 	$L__BB580_204;
	bra.uni 	$L__BB580_205;
$L__BB580_204:
	add.s32 	%r1115, %r1115, %r13;
	setp.lt.s32 	%p107, %r1115, %r12;
	@%p107 bra 	$L__BB580_171;
	bra.uni 	$L__BB580_162;
$L__BB580_205:
	mov.u32 	%r745, _ZZ9cuda_gemmIiLi256ELi4ELi1ELi1024ELi64ELi64ELi32ELi0ELi0EEviiiPT_S1_S1_iiE11kron_fac_sh;
	mad.lo.s32 	%r224, %r1132, 260, %r745;
	mov.b32 	%r1134, 0;
	@%p70 bra 	$L__BB580_207;
	shl.b32 	%r746, %r27, 2;
	add.s32 	%r747, %r224, %r746;
	ld.shared.u32 	%r748, [%r747];
	mul.lo.s32 	%r1134, %r748, %r1216;
$L__BB580_207:
	@%p71 bra 	$L__BB580_209;
	shl.b32 	%r749, %r28, 2;
	add.s32 	%r750, %r224, %r749;
	ld.shared.u32 	%r751, [%r750+4];
	mad.lo.s32 	%r1134, %r751, %r1215, %r1134;
$L__BB580_209:
	@%p72 bra 	$L__BB580_211;
	shl.b32 	%r752, %r29, 2;
	add.s32 	%r753, %r224, %r752;
	ld.shared.u32 	%r754, [%r753+8];
	mad.lo.s32 	%r1134, %r754, %r1214, %r1134;
$L__BB580_211:
	@%p73 bra 	$L__BB580_213;
	shl.b32 	%r755, %r30, 2;
	add.s32 	%r756, %r224, %r755;
	ld.shared.u32 	%r757, [%r756+12];
	mad.lo.s32 	%r1134, %r757, %r1213, %r1134;
$L__BB580_213:
	setp.lt.s32 	%p91, %r378, 5;
	@%p91 bra 	$L__BB580_215;
	shl.b32 	%r758, %r31, 2;
	add.s32 	%r759, %r224, %r758;
	ld.shared.u32 	%r760, [%r759+16];
	mad.lo.s32 	%r1134, %r760, %r1212, %r1134;
$L__BB580_215:
	setp.lt.s32 	%p92, %r378, 6;
	@%p92 bra 	$L__BB580_217;
	shl.b32 	%r761, %r32, 2;
	add.s32 	%r762, %r224, %r761;
	ld.shared.u32 	%r763, [%r762+20];
	mad.lo.s32 	%r1134, %r763, %r1211, %r1134;
$L__BB580_217:
	setp.lt.s32 	%p93, %r378, 7;
	@%p93 bra 	$L__BB580_219;
	shl.b32 	%r764, %r33, 2;
	add.s32 	%r765, %r224, %r764;
	ld.shared.u32 	%r766, [%r765+24];
	mad.lo.s32 	%r1134, %r766, %r1210, %r1134;
$L__BB580_219:
	setp.lt.s32 	%p94, %r378, 8;
	@%p94 bra 	$L__BB580_221;
	shl.b32 	%r767, %r34, 2;
	add.s32 	%r768, %r224, %r767;
	ld.shared.u32 	%r769, [%r768+28];
	mad.lo.s32 	%r1134, %r769, %r1209, %r1134;
$L__BB580_221:
	setp.lt.s32 	%p95, %r378, 9;
	@%p95 bra 	$L__BB580_223;
	shl.b32 	%r770, %r35, 2;
	add.s32 	%r771, %r224, %r770;
	ld.shared.u32 	%r772, [%r771+32];
	mad.lo.s32 	%r1134, %r772, %r1208, %r1134;
$L__BB580_223:
	setp.lt.s32 	%p96, %r378, 10;
	@%p96 bra 	$L__BB580_225;
	shl.b32 	%r773, %r36, 2;
	add.s32 	%r774, %r224, %r773;
	ld.shared.u32 	%r775, [%r774+36];
	mad.lo.s32 	%r1134, %r775, %r1207, %r1134;
$L__BB580_225:
	setp.lt.s32 	%p97, %r378, 11;
	@%p97 bra 	$L__BB580_227;
	shl.b32 	%r776, %r37, 2;
	add.s32 	%r777, %r224, %r776;
	ld.shared.u32 	%r778, [%r777+40];
	mad.lo.s32 	%r1134, %r778, %r1206, %r1134;
$L__BB580_227:
	setp.lt.s32 	%p98, %r378, 12;
	@%p98 bra 	$L__BB580_229;
	shl.b32 	%r779, %r38, 2;
	add.s32 	%r780, %r224, %r779;
	ld.shared.u32 	%r781, [%r780+44];
	mad.lo.s32 	%r1134, %r781, %r1205, %r1134;
$L__BB580_229:
	setp.lt.s32 	%p99, %r378, 13;
	@%p99 bra 	$L__BB580_231;
	shl.b32 	%r782, %r39, 2;
	add.s32 	%r783, %r224, %r782;
	ld.shared.u32 	%r784, [%r783+48];
	mad.lo.s32 	%r1134, %r784, %r1204, %r1134;
$L__BB580_231:
	setp.lt.s32 	%p100, %r378, 14;
	@%p100 bra 	$L__BB580_233;
	shl.b32 	%r785, %r40, 2;
	add.s32 	%r786, %r224, %r785;
	ld.shared.u32 	%r787, [%r786+52];
	mad.lo.s32 	%r1134, %r787, %r1203, %r1134;
$L__BB580_233:
	setp.lt.s32 	%p101, %r378, 15;
	@%p101 bra 	$L__BB580_235;
	shl.b32 	%r788, %r41, 2;
	add.s32 	%r789, %r224, %r788;
	ld.shared.u32 	%r790, [%r789+56];
	mad.lo.s32 	%r1134, %r790, %r1202, %r1134;
$L__BB580_235:
	setp.lt.s32 	%p102, %r378, 16;
	@%p102 bra 	$L__BB580_237;
	shl.b32 	%r791, %r42, 2;
	add.s32 	%r792, %r224, %r791;
	ld.shared.u32 	%r793, [%r792+60];
	mad.lo.s32 	%r1134, %r793, %r1201, %r1134;
$L__BB580_237:
	mov.u32 	%r1148, %r2;
$L__BB580_238:
	shr.u32 	%r258, %r1148, 1;
	shfl.sync.down.b32	%r794|%p103, %r1134, %r258, %r23, -1;
	add.s32 	%r1134, %r794, %r1134;
	setp.gt.u32 	%p104, %r1148, 3;
	mov.u32 	%r1148, %r258;
	@%p104 bra 	$L__BB580_238;
	and.b32  	%r795, %r1, 31;
	rem.u32 	%r796, %r795, %r3;
	setp.eq.s32 	%p105, %r796, 0;
	@%p105 bra 	$L__BB580_240;
	bra.uni 	$L__BB580_241;
$L__BB580_240:
	mad.lo.s32 	%r797, %r1132, %r12, %r187;
	shl.b32 	%r798, %r797, 2;
	mov.u32 	%r799, _ZZ9cuda_gemmIiLi256ELi4ELi1ELi1024ELi64ELi64ELi32ELi0ELi0EEviiiPT_S1_S1_iiE3Csh;
	add.s32 	%r800, %r799, %r798;
	st.shared.u32 	[%r800], %r1134;
$L__BB580_241:
	add.s32 	%r1132, %r1132, %r16;
	setp.lt.s32 	%p106, %r1132, %r21;
	@%p106 bra 	$L__BB580_205;
	bra.uni 	$L__BB580_204;

}
	// .globl	_Z9cuda_gemmIiLi256ELi4ELi1ELi1024ELi64ELi64ELi32ELi0ELi1EEviiiPT_S1_S1_ii
.visible .entry _Z9cuda_gemmIiLi256ELi4ELi1ELi1024ELi64ELi64ELi32ELi0ELi1EEviiiPT_S1_S1_ii(
	.param .u32 _Z9cuda_gemmIiLi256ELi4ELi1ELi1024ELi64ELi64ELi32ELi0ELi1EEviiiPT_S1_S1_ii_param_0,
	.param .u32 _Z9cuda_gemmIiLi256ELi4ELi1ELi1024ELi64ELi64ELi32ELi0ELi1EEviiiPT_S1_S1_ii_param_1,
	.param .u32 _Z9cuda_gemmIiLi256ELi4ELi1ELi1024ELi64ELi64ELi32ELi0ELi1EEviiiPT_S1_S1_ii_param_2,
	.param .u64 .ptr .align 1 _Z9cuda_gemmIiLi256ELi4ELi1ELi1024ELi64ELi64ELi32ELi0ELi1EEviiiPT_S1_S1_ii_param_3,
	.param .u64 .ptr .align 1 _Z9cuda_gemmIiLi256ELi4ELi1ELi1024ELi64ELi64ELi32ELi0ELi1EEviiiPT_S1_S1_ii_param_4,
	.param .u64 .ptr .align 1 _Z9cuda_gemmIiLi256ELi4ELi1ELi1024ELi64ELi64ELi32ELi0ELi1EEviiiPT_S1_S1_ii_param_5,
	.param .u32 _Z9cuda_gemmIiLi256ELi4ELi1ELi1024ELi64ELi64ELi32ELi0ELi1EEviiiPT_S1_S1_ii_param_6,
	.param .u32 _Z9cuda_gemmIiLi256ELi4ELi1ELi1024ELi64ELi64ELi32ELi0ELi1EEviiiPT_S1_S1_ii_param_7
)
.maxntid 256
{
	.reg .pred 	%p<42>;
	.reg .b16 	%rs<16>;
	.reg .b32 	%r<386>;
	.reg .b64 	%rd<52>;
	// demoted variable
	.shared .align 128 .b8 _ZZ9cuda_gemmIiLi256ELi4ELi1ELi1024ELi64ELi64ELi32ELi0ELi1EEviiiPT_S1_S1_iiE11kron_fac_sh[8320];
	// demoted variable
	.shared .align 128 .b8 _ZZ9cuda_gemmIiLi256ELi4ELi1ELi1024ELi64ELi64ELi32ELi0ELi1EEviiiPT_S1_S1_iiE3Ash[4096];
	// demoted variable
	.shared .align 128 .b8 _ZZ9cuda_gemmIiLi256ELi4ELi1ELi1024ELi64ELi64ELi32ELi0ELi1EEviiiPT_S1_S1_iiE3Csh[2048];
	ld.param.u32 	%r96, [_Z9cuda_gemmIiLi256ELi4ELi1ELi1024ELi64ELi64ELi32ELi0ELi1EEviiiPT_S1_S1_ii_param_2];
	ld.param.u64 	%rd9, [_Z9cuda_gemmIiLi256ELi4ELi1ELi1024ELi64ELi64ELi32ELi0ELi1EEviiiPT_S1_S1_ii_param_3];
	ld.param.u64 	%rd10, [_Z9cuda_gemmIiLi256ELi4ELi1ELi1024ELi64ELi64ELi32ELi0ELi1EEviiiPT_S1_S1_ii_param_4];
	ld.param.u64 	%rd11, [_Z9cuda_gemmIiLi256ELi4ELi1ELi1024ELi64ELi64ELi32ELi0ELi1EEviiiPT_S1_S1_ii_param_5];
	cvta.to.global.u64 	%rd1, %rd9;
	cvta.to.global.u64 	%rd2, %rd10;
	cvta.to.global.u64 	%rd3, %rd11;
	mov.u32 	%r1, %tid.x;
	and.b32  	%r97, %r96, -1024;
	setp.eq.s32 	%p1, %r97, 65536;
	@%p1 bra 	$L__BB581_3;
	setp.ne.s32 	%p2, %r97, 32768;
	@%p2 bra 	$L__BB581_4;
	mov.u32 	%r99, %ctaid.x;
	shr.u32 	%r373, %r99, 5;
	and.b32  	%r372, %r99, 31;
	bra.uni 	$L__BB581_5;
$L__BB581_3:
	mov.u32 	%r98, %ctaid.x;
	shr.u32 	%r373, %r98, 6;
	and.b32  	%r372, %r98, 63;
	bra.uni 	$L__BB581_5;
$L__BB581_4:
	mov.u32 	%r100, %ctaid.x;
	shr.s32 	%r101, %r96, 31;
	shr.u32 	%r102, %r101, 22;
	add.s32 	%r103, %r96, %r102;
	shr.s32 	%r104, %r103, 10;
	div.u32 	%r373, %r100, %r104;
	mul.lo.s32 	%r105, %r373, %r104;
	sub.s32 	%r372, %r100, %r105;
$L__BB581_5:
	shr.u32 	%r10, %r1, 2;
	and.b32  	%r11, %r10, 15;
	mov.u32 	%r12, %ntid.x;
	mov.u32 	%r374, %ctaid.y;
	mov.u32 	%r14, %nctaid.y;
	shl.b32 	%r15, %r14, 2;
	setp.ge.u32 	%p3, %r374, %r15;
	@%p3 bra 	$L__BB581_35;
	shl.b32 	%r16, %r372, 10;
	shr.u32 	%r17, %r1, 5;
	shl.b32 	%r106, %r373, 5;
	and.b32  	%r107, %r1, 31;
	or.b32  	%r18, %r106, %r107;
	mov.u32 	%r108, _ZZ9cuda_gemmIiLi256ELi4ELi1ELi1024ELi64ELi64ELi32ELi0ELi1EEviiiPT_S1_S1_iiE11kron_fac_sh;
	mad.lo.s32 	%r19, %r107, 260, %r108;
	shr.u32 	%r20, %r12, 5;
	shl.b32 	%r109, %r1, 4;
	and.b32  	%r110, %r109, 48;
	shl.b32 	%r111, %r11, 6;
	or.b32  	%r112, %r111, %r110;
	mad.lo.s32 	%r21, %r11, -63, %r112;
	shr.u32 	%r113, %r96, 31;
	add.s32 	%r114, %r96, %r113;
	shr.s32 	%r115, %r114, 1;
	shl.b32 	%r116, %r372, 4;
	shr.s32 	%r117, %r96, 31;
	shr.u32 	%r118, %r117, 26;
	add.s32 	%r119, %r96, %r118;
	shr.s32 	%r22, %r119, 6;
	mad.lo.s32 	%r23, %r373, %r115, %r116;
	add.s32 	%r24, %r1, %r12;
	cvt.u16.u32 	%rs5, %r24;
	xor.b16  	%rs6, %rs5, 1023;
	cvt.u16.u32 	%rs7, %r12;
	div.u16 	%rs8, %rs6, %rs7;
	sub.s16 	%rs9, 511, %rs5;
	div.u16 	%rs1, %rs9, %rs7;
	add.s32 	%r25, %r17, %r20;
	and.b16  	%rs2, %rs8, 3;
	shl.b32 	%r120, %r1, 2;
	mov.u32 	%r121, _ZZ9cuda_gemmIiLi256ELi4ELi1ELi1024ELi64ELi64ELi32ELi0ELi1EEviiiPT_S1_S1_iiE3Ash;
	add.s32 	%r26, %r121, %r120;
	shl.b32 	%r27, %r12, 2;
	add.s32 	%r28, %r26, %r27;
	add.s32 	%r29, %r24, %r12;
	add.s32 	%r30, %r29, %r12;
	and.b16  	%rs3, %rs1, 3;
	mov.u32 	%r122, _ZZ9cuda_gemmIiLi256ELi4ELi1ELi1024ELi64ELi64ELi32ELi0ELi1EEviiiPT_S1_S1_iiE3Csh;
	add.s32 	%r31, %r122, %r120;
	add.s32 	%r32, %r31, %r27;
	cvt.u16.u32 	%rs10, %r25;
	xor.b16  	%rs11, %rs10, 63;
	and.b16  	%rs12, %rs11, 255;
	cvt.u16.u32 	%rs13, %r20;
	and.b16  	%rs14, %rs13, 255;
	div.u16 	%rs15, %rs12, %rs14;
	and.b16  	%rs4, %rs15, 3;
	shl.b32 	%r123, %r17, 2;
	add.s32 	%r33, %r19, %r123;
	shl.b32 	%r34, %r20, 2;
	add.s32 	%r35, %r33, %r34;
	add.s32 	%r36, %r25, %r20;
	add.s32 	%r124, %r10, 1;
	and.b32  	%r125, %r124, 15;
	or.b32  	%r126, %r112, %r125;
	shl.b32 	%r127, %r126, 2;
	add.s32 	%r37, %r121, %r127;
	add.s32 	%r128, %r10, 2;
	and.b32  	%r129, %r128, 15;
	or.b32  	%r130, %r112, %r129;
	shl.b32 	%r131, %r130, 2;
	add.s32 	%r38, %r121, %r131;
	add.s32 	%r132, %r10, 3;
	and.b32  	%r133, %r132, 15;
	or.b32  	%r134, %r112, %r133;
	shl.b32 	%r135, %r134, 2;
	add.s32 	%r39, %r121, %r135;
	add.s32 	%r136, %r10, 4;
	and.b32  	%r137, %r136, 15;
	or.b32  	%r138, %r112, %r137;
	shl.b32 	%r139, %r138, 2;
	add.s32 	%r40, %r121, %r139;
	add.s32 	%r140, %r10, 5;
	and.b32  	%r141, %r140, 15;
	or.b32  	%r142, %r112, %r141;
	shl.b32 	%r143, %r142, 2;
	add.s32 	%r41, %r121, %r143;
	add.s32 	%r144, %r10, 6;
	and.b32  	%r145, %r144, 15;
	or.b32  	%r146, %r112, %r145;
	shl.b32 	%r147, %r146, 2;
	add.s32 	%r42, %r121, %r147;
	add.s32 	%r148, %r10, 7;
	and.b32  	%r149, %r148, 15;
	or.b32  	%r150, %r112, %r149;
	shl.b32 	%r151, %r150, 2;
	add.s32 	%r43, %r121, %r151;
	xor.b32  	%r152, %r11, 8;
	or.b32  	%r153, %r112, %r152;
	shl.b32 	%r154, %r153, 2;
	add.s32 	%r44, %r121, %r154;
	add.s32 	%r155, %r10, 9;
	and.b32  	%r156, %r155, 15;
	or.b32  	%r157, %r112, %r156;
	shl.b32 	%r158, %r157, 2;
	add.s32 	%r45, %r121, %r158;
	add.s32 	%r159, %r10, 10;
	and.b32  	%r160, %r159, 15;
	or.b32  	%r161, %r112, %r160;
	shl.b32 	%r162, %r161, 2;
	add.s32 	%r46, %r121, %r162;
	add.s32 	%r163, %r10, 11;
	and.b32  	%r164, %r163, 15;
	or.b32  	%r165, %r112, %r164;
	shl.b32 	%r166, %r165, 2;
	add.s32 	%r47, %r121, %r166;
	add.s32 	%r167, %r10, 12;
	and.b32  	%r168, %r167, 15;
	or.b32  	%r169, %r112, %r168;
	shl.b32 	%r170, %r169, 2;
	add.s32 	%r48, %r121, %r170;
	add.s32 	%r171, %r10, 13;
	and.b32  	%r172, %r171, 15;
	or.b32  	%r173, %r112, %r172;
	shl.b32 	%r174, %r173, 2;
	add.s32 	%r49, %r121, %r174;
	add.s32 	%r175, %r10, 14;
	and.b32  	%r176, %r175, 15;
	or.b32  	%r177, %r112, %r176;
	shl.b32 	%r178, %r177, 2;
	add.s32 	%r50, %r121, %r178;
	add.s32 	%r179, %r10, -1;
	and.b32  	%r180, %r179, 15;
	or.b32  	%r181, %r112, %r180;
	shl.b32 	%r182, %r181, 2;
	add.s32 	%r51, %r121, %r182;
	mul.wide.u32 	%rd12, %r12, 4;
	add.s64 	%rd4, %rd1, %rd12;
	mul.wide.u32 	%rd13, %r12, 8;
	add.s64 	%rd5, %rd1, %rd13;
	mul.wide.u32 	%rd14, %r12, 12;
	add.s64 	%rd6, %rd1, %rd14;
	shl.b32 	%r253, %r21, 2;
	cvt.u64.u32 	%rd16, %r27;
$L__BB581_7:
	setp.eq.s16 	%p4, %rs2, 2;
	mul.lo.s32 	%r53, %r374, %r96;
	mov.u32 	%r375, %r1;
	@%p4 bra 	$L__BB581_11;
	setp.eq.s16 	%p5, %rs2, 3;
	add.s32 	%r183, %r53, %r16;
	add.s32 	%r184, %r183, %r1;
	mul.wide.s32 	%rd15, %r184, 4;
	add.s64 	%rd7, %rd1, %rd15;
	ld.global.u32 	%r185, [%rd7];
	st.shared.u32 	[%r26], %r185;
	mov.u32 	%r375, %r24;
	@%p5 bra 	$L__BB581_11;
	setp.eq.s16 	%p6, %rs2, 0;
	add.s64 	%rd8, %rd7, %rd16;
	ld.global.u32 	%r186, [%rd8];
	st.shared.u32 	[%r28], %r186;
	mov.u32 	%r375, %r29;
	@%p6 bra 	$L__BB581_11;
	add.s64 	%rd18, %rd8, %rd16;
	ld.global.u32 	%r187, [%rd18];
	add.s32 	%r188, %r28, %r27;
	st.shared.u32 	[%r188], %r187;
	mov.u32 	%r375, %r30;
$L__BB581_11:
	shl.b32 	%r189, %r375, 2;
	mov.u32 	%r190, _ZZ9cuda_gemmIiLi256ELi4ELi1ELi1024ELi64ELi64ELi32ELi0ELi1EEviiiPT_S1_S1_iiE3Ash;
	add.s32 	%r377, %r190, %r189;
	add.s32 	%r191, %r16, %r375;
	add.s32 	%r376, %r191, %r53;
$L__BB581_12:
	mul.wide.s32 	%rd19, %r376, 4;
	add.s64 	%rd20, %rd4, %rd19;
	add.s64 	%rd21, %rd5, %rd19;
	add.s64 	%rd22, %rd6, %rd19;
	add.s64 	%rd23, %rd1, %rd19;
	ld.global.u32 	%r192, [%rd23];
	st.shared.u32 	[%r377], %r192;
	ld.global.u32 	%r193, [%rd20];
	add.s32 	%r194, %r377, %r27;
	st.shared.u32 	[%r194], %r193;
	ld.global.u32 	%r195, [%rd21];
	shl.b32 	%r196, %r12, 3;
	add.s32 	%r197, %r377, %r196;
	st.shared.u32 	[%r197], %r195;
	ld.global.u32 	%r198, [%rd22];
	mad.lo.s32 	%r199, %r12, 12, %r377;
	st.shared.u32 	[%r199], %r198;
	add.s32 	%r375, %r375, %r27;
	shl.b32 	%r200, %r12, 4;
	add.s32 	%r377, %r377, %r200;
	add.s32 	%r376, %r376, %r27;
	setp.lt.u32 	%p7, %r375, 1024;
	@%p7 bra 	$L__BB581_12;
	setp.eq.s16 	%p8, %rs3, 2;
	mov.u32 	%r379, %r1;
	@%p8 bra 	$L__BB581_17;
	setp.eq.s16 	%p9, %rs3, 3;
	mov.b32 	%r201, 0;
	st.shared.u32 	[%r31], %r201;
	mov.u32 	%r379, %r24;
	@%p9 bra 	$L__BB581_17;
	setp.eq.s16 	%p10, %rs3, 0;
	mov.b32 	%r202, 0;
	st.shared.u32 	[%r32], %r202;
	mov.u32 	%r379, %r29;
	@%p10 bra 	$L__BB581_17;
	add.s32 	%r203, %r32, %r27;
	mov.b32 	%r204, 0;
	st.shared.u32 	[%r203], %r204;
	mov.u32 	%r379, %r30;
$L__BB581_17:
	setp.lt.u16 	%p11, %rs1, 2;
	@%p11 bra 	$L__BB581_19;
$L__BB581_18:
	shl.b32 	%r205, %r379, 2;
	mov.u32 	%r206, _ZZ9cuda_gemmIiLi256ELi4ELi1ELi1024ELi64ELi64ELi32ELi0ELi1EEviiiPT_S1_S1_iiE3Csh;
	add.s32 	%r207, %r206, %r205;
	mov.b32 	%r208, 0;
	st.shared.u32 	[%r207], %r208;
	add.s32 	%r209, %r207, %r27;
	st.shared.u32 	[%r209], %r208;
	add.s32 	%r210, %r209, %r27;
	st.shared.u32 	[%r210], %r208;
	add.s32 	%r211, %r210, %r27;
	st.shared.u32 	[%r211], %r208;
	add.s32 	%r379, %r27, %r379;
	setp.lt.u32 	%p12, %r379, 512;
	@%p12 bra 	$L__BB581_18;
$L__BB581_19:
	setp.eq.s16 	%p13, %rs4, 2;
	mov.u32 	%r381, %r17;
	@%p13 bra 	$L__BB581_23;
	setp.eq.s16 	%p14, %rs4, 3;
	shl.b32 	%r212, %r17, 6;
	add.s32 	%r213, %r212, %r18;
	mul.wide.u32 	%rd24, %r213, 4;
	add.s64 	%rd25, %rd2, %rd24;
	ld.global.u32 	%r214, [%rd25];
	st.shared.u32 	[%r33], %r214;
	mov.u32 	%r381, %r25;
	@%p14 bra 	$L__BB581_23;
	setp.eq.s16 	%p15, %rs4, 0;
	shl.b32 	%r215, %r25, 6;
	add.s32 	%r216, %r215, %r18;
	mul.wide.u32 	%rd26, %r216, 4;
	add.s64 	%rd27, %rd2, %rd26;
	ld.global.u32 	%r217, [%rd27];
	st.shared.u32 	[%r35], %r217;
	mov.u32 	%r381, %r36;
	@%p15 bra 	$L__BB581_23;
	add.s32 	%r381, %r36, %r20;
	shl.b32 	%r218, %r36, 6;
	add.s32 	%r219, %r218, %r18;
	mul.wide.u32 	%rd28, %r219, 4;
	add.s64 	%rd29, %rd2, %rd28;
	ld.global.u32 	%r220, [%rd29];
	add.s32 	%r221, %r35, %r34;
	st.shared.u32 	[%r221], %r220;
$L__BB581_23:
	shl.b32 	%r222, %r381, 6;
	add.s32 	%r223, %r222, %r18;
	mul.wide.s32 	%rd30, %r223, 4;
	add.s64 	%rd31, %rd2, %rd30;
	ld.global.u32 	%r224, [%rd31];
	shl.b32 	%r225, %r381, 2;
	add.s32 	%r226, %r19, %r225;
	st.shared.u32 	[%r226], %r224;
	add.s32 	%r227, %r381, %r20;
	shl.b32 	%r228, %r227, 6;
	add.s32 	%r229, %r228, %r18;
	mul.wide.s32 	%rd32, %r229, 4;
	add.s64 	%rd33, %rd2, %rd32;
	ld.global.u32 	%r230, [%rd33];
	add.s32 	%r231, %r226, %r34;
	st.shared.u32 	[%r231], %r230;
	add.s32 	%r232, %r227, %r20;
	shl.b32 	%r233, %r232, 6;
	add.s32 	%r234, %r233, %r18;
	mul.wide.s32 	%rd34, %r234, 4;
	add.s64 	%rd35, %rd2, %rd34;
	ld.global.u32 	%r235, [%rd35];
	add.s32 	%r236, %r231, %r34;
	st.shared.u32 	[%r236], %r235;
	add.s32 	%r237, %r232, %r20;
	shl.b32 	%r238, %r237, 6;
	add.s32 	%r239, %r238, %r18;
	mul.wide.s32 	%rd36, %r239, 4;
	add.s64 	%rd37, %rd2, %rd36;
	ld.global.u32 	%r240, [%rd37];
	add.s32 	%r241, %r236, %r34;
	st.shared.u32 	[%r241], %r240;
	add.s32 	%r381, %r34, %r381;
	setp.lt.u32 	%p16, %r381, 64;
	@%p16 bra 	$L__BB581_23;
	shr.u32 	%r383, %r1, 6;
	bar.sync 	0;
	shl.b32 	%r242, %r11, 6;
	shl.b32 	%r243, %r1, 4;
	and.b32  	%r244, %r243, 48;
	or.b32  	%r245, %r242, %r244;
	or.b32  	%r246, %r245, %r11;
	shl.b32 	%r247, %r246, 2;
	add.s32 	%r249, %r190, %r247;
	ld.shared.u32 	%r71, [%r249];
	ld.shared.u32 	%r72, [%r37];
	ld.shared.u32 	%r73, [%r38];
	ld.shared.u32 	%r74, [%r39];
	ld.shared.u32 	%r75, [%r40];
	ld.shared.u32 	%r76, [%r41];
	ld.shared.u32 	%r77, [%r42];
	ld.shared.u32 	%r78, [%r43];
	ld.shared.u32 	%r79, [%r44];
	ld.shared.u32 	%r80, [%r45];
	ld.shared.u32 	%r81, [%r46];
	ld.shared.u32 	%r82, [%r47];
	ld.shared.u32 	%r83, [%r48];
	ld.shared.u32 	%r84, [%r49];
	ld.shared.u32 	%r85, [%r50];
	ld.shared.u32 	%r86, [%r51];
$L__BB581_25:
	setp.eq.s32 	%p17, %r11, 0;
	setp.lt.u32 	%p18, %r11, 2;
	setp.lt.u32 	%p19, %r11, 3;
	setp.lt.u32 	%p20, %r11, 4;
	setp.lt.u32 	%p21, %r11, 5;
	setp.lt.u32 	%p22, %r11, 6;
	setp.lt.u32 	%p23, %r11, 7;
	setp.lt.u32 	%p24, %r11, 8;
	setp.lt.u32 	%p25, %r11, 9;
	setp.lt.u32 	%p26, %r11, 10;
	setp.lt.u32 	%p27, %r11, 11;
	setp.lt.u32 	%p28, %r11, 12;
	setp.lt.u32 	%p29, %r11, 13;
	setp.lt.u32 	%p30, %r11, 14;
	setp.eq.s32 	%p31, %r11, 15;
	and.b32  	%r250, %r1, 3;
	setp.ne.s32 	%p32, %r250, 0;
	mov.u32 	%r251, _ZZ9cuda_gemmIiLi256ELi4ELi1ELi1024ELi64ELi64ELi32ELi0ELi1EEviiiPT_S1_S1_iiE11kron_fac_sh;
	mad.lo.s32 	%r252, %r383, 260, %r251;
	add.s32 	%r254, %r252, %r253;
	ld.shared.u32 	%r255, [%r254];
	mul.lo.s32 	%r256, %r255, %r71;
	selp.b32 	%r257, -64, 0, %p31;
	add.s32 	%r258, %r254, %r257;
	ld.shared.u32 	%r259, [%r258+4];
	mad.lo.s32 	%r260, %r259, %r72, %r256;
	selp.b32 	%r261, 0, -64, %p30;
	add.s32 	%r262, %r254, %r261;
	ld.shared.u32 	%r263, [%r262+8];
	mad.lo.s32 	%r264, %r263, %r73, %r260;
	selp.b32 	%r265, 0, -64, %p29;
	add.s32 	%r266, %r254, %r265;
	ld.shared.u32 	%r267, [%r266+12];
	mad.lo.s32 	%r268, %r267, %r74, %r264;
	selp.b32 	%r269, 0, -64, %p28;
	add.s32 	%r270, %r254, %r269;
	ld.shared.u32 	%r271, [%r270+16];
	mad.lo.s32 	%r272, %r271, %r75, %r268;
	selp.b32 	%r273, 0, -64, %p27;
	add.s32 	%r274, %r254, %r273;
	ld.shared.u32 	%r275, [%r274+20];
	mad.lo.s32 	%r276, %r275, %r76, %r272;
	selp.b32 	%r277, 0, -64, %p26;
	add.s32 	%r278, %r254, %r277;
	ld.shared.u32 	%r279, [%r278+24];
	mad.lo.s32 	%r280, %r279, %r77, %r276;
	selp.b32 	%r281, 0, -64, %p25;
	add.s32 	%r282, %r254, %r281;
	ld.shared.u32 	%r283, [%r282+28];
	mad.lo.s32 	%r284, %r283, %r78, %r280;
	selp.b32 	%r285, 0, -64, %p24;
	add.s32 	%r286, %r254, %r285;
	ld.shared.u32 	%r287, [%r286+32];
	mad.lo.s32 	%r288, %r287, %r79, %r284;
	selp.b32 	%r289, 0, -64, %p23;
	add.s32 	%r290, %r254, %r289;
	ld.shared.u32 	%r291, [%r290+36];
	mad.lo.s32 	%r292, %r291, %r80, %r288;
	selp.b32 	%r293, 0, -64, %p22;
	add.s32 	%r294, %r254, %r293;
	ld.shared.u32 	%r295, [%r294+40];
	mad.lo.s32 	%r296, %r295, %r81, %r292;
	selp.b32 	%r297, 0, -64, %p21;
	add.s32 	%r298, %r254, %r297;
	ld.shared.u32 	%r299, [%r298+44];
	mad.lo.s32 	%r300, %r299, %r82, %r296;
	selp.b32 	%r301, 0, -64, %p20;
	add.s32 	%r302, %r254, %r301;
	ld.shared.u32 	%r303, [%r302+48];
	mad.lo.s32 	%r304, %r303, %r83, %r300;
	selp.b32 	%r305, 0, -64, %p19;
	add.s32 	%r306, %r254, %r305;
	ld.shared.u32 	%r307, [%r306+52];
	mad.lo.s32 	%r308, %r307, %r84, %r304;
	selp.b32 	%r309, 0, -64, %p18;
	add.s32 	%r310, %r254, %r309;
	ld.shared.u32 	%r311, [%r310+56];
	mad.lo.s32 	%r312, %r311, %r85, %r308;
	selp.b32 	%r313, 0, -64, %p17;
	add.s32 	%r314, %r254, %r313;
	ld.shared.u32 	%r315, [%r314+60];
	mad.lo.s32 	%r316, %r315, %r86, %r312;
	shfl.sync.down.b32	%r317|%p33, %r316, 2, 7199, -1;
	add.s32 	%r318, %r317, %r316;
	shfl.sync.down.b32	%r319|%p34, %r318, 1, 7199, -1;
	add.s32 	%r88, %r319, %r318;
	@%p32 bra 	$L__BB581_27;
	shl.b32 	%r320, %r11, 2;
	shl.b32 	%r321, %r383, 6;
	or.b32  	%r322, %r321, %r320;
	mov.u32 	%r323, _ZZ9cuda_gemmIiLi256ELi4ELi1ELi1024ELi64ELi64ELi32ELi0ELi1EEviiiPT_S1_S1_iiE3Csh;
	add.s32 	%r324, %r323, %r322;
	st.shared.u32 	[%r324], %r88;
$L__BB581_27:
	shr.u32 	%r325, %r12, 6;
	add.s32 	%r383, %r383, %r325;
	setp.lt.u32 	%p35, %r383, 32;
	@%p35 bra 	$L__BB581_25;
	ld.param.u32 	%r371, [_Z9cuda_gemmIiLi256ELi4ELi1ELi1024ELi64ELi64ELi32ELi0ELi1EEviiiPT_S1_S1_ii_param_1];
	setp.eq.s16 	%p36, %rs3, 2;
	bar.sync 	0;
	mad.lo.s32 	%r90, %r374, %r371, %r23;
	mov.u32 	%r384, %r1;
	@%p36 bra 	$L__BB581_32;
	setp.eq.s16 	%p37, %rs3, 3;
	and.b32  	%r326, %r1, 15;
	shr.u32 	%r327, %r1, 4;
	mad.lo.s32 	%r328, %r327, %r22, %r326;
	add.s32 	%r329, %r90, %r328;
	ld.shared.u32 	%r330, [%r31];
	mul.wide.s32 	%rd38, %r329, 4;
	add.s64 	%rd39, %rd3, %rd38;
	st.global.u32 	[%rd39], %r330;
	mov.u32 	%r384, %r24;
	@%p37 bra 	$L__BB581_32;
	setp.eq.s16 	%p38, %rs3, 0;
	and.b32  	%r331, %r24, 15;
	shr.u32 	%r332, %r24, 4;
	mad.lo.s32 	%r333, %r332, %r22, %r331;
	add.s32 	%r334, %r90, %r333;
	ld.shared.u32 	%r335, [%r32];
	mul.wide.s32 	%rd40, %r334, 4;
	add.s64 	%rd41, %rd3, %rd40;
	st.global.u32 	[%rd41], %r335;
	mov.u32 	%r384, %r29;
	@%p38 bra 	$L__BB581_32;
	and.b32  	%r336, %r29, 15;
	shr.u32 	%r337, %r29, 4;
	mad.lo.s32 	%r338, %r337, %r22, %r336;
	add.s32 	%r339, %r90, %r338;
	add.s32 	%r340, %r32, %r27;
	ld.shared.u32 	%r341, [%r340];
	mul.wide.s32 	%rd42, %r339, 4;
	add.s64 	%rd43, %rd3, %rd42;
	st.global.u32 	[%rd43], %r341;
	mov.u32 	%r384, %r30;
$L__BB581_32:
	setp.lt.u16 	%p39, %rs1, 2;
	@%p39 bra 	$L__BB581_34;
$L__BB581_33:
	shr.u32 	%r342, %r384, 4;
	and.b32  	%r343, %r384, 15;
	add.s32 	%r344, %r90, %r343;
	mad.lo.s32 	%r345, %r342, %r22, %r344;
	shl.b32 	%r346, %r384, 2;
	mov.u32 	%r347, _ZZ9cuda_gemmIiLi256ELi4ELi1ELi1024ELi64ELi64ELi32ELi0ELi1EEviiiPT_S1_S1_iiE3Csh;
	add.s32 	%r348, %r347, %r346;
	ld.shared.u32 	%r349, [%r348];
	mul.wide.s32 	%rd44, %r345, 4;
	add.s64 	%rd45, %rd3, %rd44;
	st.global.u32 	[%rd45], %r349;
	add.s32 	%r350, %r384, %r12;
	shr.u32 	%r351, %r350, 4;
	and.b32  	%r352, %r350, 15;
	add.s32 	%r353, %r90, %r352;
	mad.lo.s32 	%r354, %r351, %r22, %r353;
	add.s32 	%r355, %r348, %r27;
	ld.shared.u32 	%r356, [%r355];
	mul.wide.s32 	%rd46, %r354, 4;
	add.s64 	%rd47, %rd3, %rd46;
	st.global.u32 	[%rd47], %r356;
	add.s32 	%r357, %r350, %r12;
	shr.u32 	%r358, %r357, 4;
	and.b32  	%r359, %r357, 15;
	add.s32 	%r360, %r90, %r359;
	mad.lo.s32 	%r361, %r358, %r22, %r360;
	add.s32 	%r362, %r355, %r27;
	ld.shared.u32 	%r363, [%r362];
	mul.wide.s32 	%rd48, %r361, 4;
	add.s64 	%rd49, %rd3, %rd48;
	st.global.u32 	[%rd49], %r363;
	add.s32 	%r364, %r357, %r12;
	shr.u32 	%r365, %r364, 4;
	and.b32  	%r366, %r364, 15;
	add.s32 	%r367, %r90, %r366;
	mad.lo.s32 	%r368, %r365, %r22, %r367;
	add.s32 	%r369, %r362, %r27;
	ld.shared.u32 	%r370, [%r369];
	mul.wide.s32 	%rd50, %r368, 4;
	add.s64 	%rd51, %rd3, %rd50;
	st.global.u32 	[%rd51], %r370;
	add.s32 	%r384, %r364, %r12;
	setp.lt.u32 	%p40, %r384, 512;
	@%p40 bra 	$L__BB581_33;
$L__BB581_34:
	add.s32 	%r374, %r374, %r14;
	setp.lt.u32 	%p41, %r374, %r15;
	@%p41 bra 	$L__BB581_7;
$L__BB581_35:
	ret;

}
	// .globl	_Z9cuda_gemmIiLi256ELi4ELi1ELi1024ELi64ELi64ELi32ELi1ELi0EEviiiPT_S1_S1_ii
.visible .entry _Z9cuda_gemmIiLi256ELi4ELi1ELi1024ELi64ELi64ELi32ELi1ELi0EEviiiPT_S1_S1_ii(
	.param .u32 _Z9cuda_gemmIiLi256ELi4ELi1ELi1024ELi64ELi64ELi32ELi1ELi0EEviiiPT_S1_S1_ii_param_0,
	.param .u32 _Z9cuda_gemmIiLi256ELi4ELi1ELi1024ELi64ELi64ELi32ELi1ELi0EEviiiPT_S1_S1_ii_param_1,
	.param .u32 _Z9cuda_gemmIiLi256ELi4ELi1ELi1024ELi64ELi64ELi32ELi1ELi0EEviiiPT_S1_S1_ii_param_2,
	.param .u64 .ptr .align 1 _Z9cuda_gemmIiLi256ELi4ELi1ELi1024ELi64ELi64ELi32ELi1ELi0EEviiiPT_S1_S1_ii_param_3,
	.param .u64 .ptr .align 1 _Z9cuda_gemmIiLi256ELi4ELi1ELi1024ELi64ELi64ELi32ELi1ELi0EEviiiPT_S1_S1_ii_param_4,
	.param .u64 .ptr .align 1 _Z9cuda_gemmIiLi256ELi4ELi1ELi1024ELi64ELi64ELi32ELi1ELi0EEviiiPT_S1_S1_ii_param_5,
	.param .u32 _Z9cuda_gemmIiLi256ELi4ELi1ELi1024ELi64ELi64ELi32ELi1ELi0EEviiiPT_S1_S1_ii_param_6,
	.param .u32 _Z9cuda_gemmIiLi256ELi4ELi1ELi1024ELi64ELi64ELi32ELi1ELi0EEviiiPT_S1_S1_ii_param_7
)
.maxntid 256
{
	.reg .pred 	%p<147>;
	.reg .b16 	%rs<12>;
	.reg .b32 	%r<1143>;
	.reg .b64 	%rd<39>;
	// demoted variable
	.shared .align 128 .b8 _ZZ9cuda_gemmIiLi256ELi4ELi1ELi1024ELi64ELi64ELi32ELi1ELi0EEviiiPT_S1_S1_iiE11kron_fac_sh[8320];
	// demoted variable
	.shared .align 128 .b8 _ZZ9cuda_gemmIiLi256ELi4ELi1ELi1024ELi64ELi64ELi32ELi1ELi0EEviiiPT_S1_S1_iiE3Ash[4096];
	// demoted variable
	.shared .align 128 .b8 _ZZ9cuda_gemmIiLi256ELi4ELi1ELi1024ELi64ELi64ELi32ELi1ELi0EEviiiPT_S1_S1_iiE3Csh[2048];
	ld.param.u64 	%rd11, [_Z9cuda_gemmIiLi256ELi4ELi1ELi1024ELi64ELi64ELi32ELi1ELi0EEviiiPT_S1_S1_ii_param_3];
	ld.param.u64 	%rd12, [_Z9cuda_gemmIiLi256ELi4ELi1ELi1024ELi64ELi64ELi32ELi1ELi0EEviiiPT_S1_S1_ii_param_5];
	ld.param.u32 	%r360, [_Z9cuda_gemmIiLi256ELi4ELi1ELi1024ELi64ELi64ELi32ELi1ELi0EEviiiPT_S1_S1_ii_param_6];
	ld.param.u32 	%r361, [_Z9cuda_gemmIiLi256ELi4ELi1ELi1024ELi64ELi64ELi32ELi1ELi0EEviiiPT_S1_S1_ii_param_7];
	cvta.to.global.u64 	%rd1, %rd11;
	cvta.to.global.u64 	%rd2, %rd12;
	mov.u32 	%r1, %tid.x;
	setp.lt.s32 	%p1, %r361, 16;
	shr.u32 	%r2, %r361, 4;
	selp.b32 	%r3, 1, %r2, %p1;
	div.s32 	%r4, 1024, %r361;
	mul.lo.s32 	%r362, %r4, %r3;
	min.s32 	%r5, %r362, 256;
	div.u32 	%r7, %r1, %r5;
	mul.lo.s32 	%r363, %r7, %r5;
	sub.s32 	%r364, %r1, %r363;
	div.u32 	%r6, %r364, %r3;
	mov.u32 	%r8, %ntid.x;
	div.u32 	%r9, %r8, %r5;
	mov.u32 	%r965, %ctaid.y;
	mov.u32 	%r365, %nctaid.y;
	shl.b32 	%r366, %r365, 2;
	setp.ge.u32 	%p2, %r965, %r366;
	@%p2 bra 	$L__BB582_163;
	mov.u32 	%r368, %ctaid.x;
	shl.b32 	%r369, %r368, 5;
	and.b32  	%r370, %r1, 31;
	or.b32  	%r11, %r369, %r370;
	and.b32  	%r371, %r6, 15;
	rem.u32 	%r372, %r1, %r3;
	shl.b32 	%r12, %r372, 4;
	min.s32 	%r13, %r360, 32;
	min.u32 	%r373, %r361, 16;
	or.b32  	%r14, %r371, %r12;
	shl.b32 	%r374, %r3, 8;
	sub.s32 	%r15, 8223, %r374;
	add.s32 	%r16, %r1, %r8;
	cvt.u16.u32 	%rs4, %r16;
	xor.b16  	%rs5, %rs4, 1023;
	cvt.u16.u32 	%rs6, %r8;
	div.u16 	%rs7, %rs5, %rs6;
	sub.s16 	%rs8, 511, %rs4;
	div.u16 	%rs1, %rs8, %rs6;
	and.b16  	%rs2, %rs7, 3;
	shl.b32 	%r17, %r8, 2;
	add.s32 	%r18, %r16, %r8;
	add.s32 	%r19, %r18, %r8;
	setp.gt.u32 	%p3, %r361, %r371;
	selp.b32 	%r375, 0, %r373, %p3;
	sub.s32 	%r20, %r14, %r375;
	add.s32 	%r376, %r371, 1;
	setp.lt.u32 	%p4, %r376, %r373;
	selp.b32 	%r377, 0, %r373, %p4;
	sub.s32 	%r21, %r14, %r377;
	add.s32 	%r378, %r371, 2;
	setp.lt.u32 	%p5, %r378, %r373;
	selp.b32 	%r379, 0, %r373, %p5;
	sub.s32 	%r22, %r14, %r379;
	add.s32 	%r380, %r371, 3;
	setp.lt.u32 	%p6, %r380, %r373;
	selp.b32 	%r381, 0, %r373, %p6;
	sub.s32 	%r23, %r14, %r381;
	add.s32 	%r382, %r371, 4;
	setp.lt.u32 	%p7, %r382, %r373;
	selp.b32 	%r383, 0, %r373, %p7;
	sub.s32 	%r24, %r14, %r383;
	add.s32 	%r384, %r371, 5;
	setp.lt.u32 	%p8, %r384, %r373;
	selp.b32 	%r385, 0, %r373, %p8;
	sub.s32 	%r25, %r14, %r385;
	add.s32 	%r386, %r371, 6;
	setp.lt.u32 	%p9, %r386, %r373;
	selp.b32 	%r387, 0, %r373, %p9;
	sub.s32 	%r26, %r14, %r387;
	add.s32 	%r388, %r371, 7;
	setp.lt.u32 	%p10, %r388, %r373;
	selp.b32 	%r389, 0, %r373, %p10;
	sub.s32 	%r27, %r14, %r389;
	add.s32 	%r390, %r371, 8;
	setp.lt.u32 	%p11, %r390, %r373;
	selp.b32 	%r391, 0, %r373, %p11;
	sub.s32 	%r28, %r14, %r391;
	add.s32 	%r392, %r371, 9;
	setp.lt.u32 	%p12, %r392, %r373;
	selp.b32 	%r393, 0, %r373, %p12;
	sub.s32 	%r29, %r14, %r393;
	add.s32 	%r394, %r371, 10;
	setp.lt.u32 	%p13, %r394, %r373;
	selp.b32 	%r395, 0, %r373, %p13;
	sub.s32 	%r30, %r14, %r395;
	add.s32 	%r396, %r371, 11;
	setp.lt.u32 	%p14, %r396, %r373;
	selp.b32 	%r397, 0, %r373, %p14;
	sub.s32 	%r31, %r14, %r397;
	add.s32 	%r398, %r371, 12;
	setp.lt.u32 	%p15, %r398, %r373;
	selp.b32 	%r399, 0, %r373, %p15;
	sub.s32 	%r32, %r14, %r399;
	add.s32 	%r400, %r371, 13;
	setp.lt.u32 	%p16, %r400, %r373;
	selp.b32 	%r401, 0, %r373, %p16;
	sub.s32 	%r33, %r14, %r401;
	add.s32 	%r402, %r371, 14;
	setp.lt.u32 	%p17, %r402, %r373;
	selp.b32 	%r403, 0, %r373, %p17;
	sub.s32 	%r34, %r14, %r403;
	add.s32 	%r404, %r371, 15;
	setp.lt.u32 	%p18, %r404, %r373;
	selp.b32 	%r405, 0, %r373, %p18;
	sub.s32 	%r35, %r14, %r405;
	shl.b32 	%r36, %r8, 4;
	shl.b32 	%r37, %r8, 3;
	mul.lo.s32 	%r38, %r8, 12;
	mul.wide.u32 	%rd13, %r8, 4;
	add.s64 	%rd3, %rd1, %rd13;
	mul.wide.u32 	%rd14, %r8, 8;
	add.s64 	%rd4, %rd1, %rd14;
	mul.wide.u32 	%rd15, %r8, 12;
	add.s64 	%rd5, %rd1, %rd15;
	cvt.u64.u32 	%rd32, %r17;
$L__BB582_2:
	setp.eq.s16 	%p19, %rs2, 2;
	mov.u32 	%r966, %r1;
	@%p19 bra 	$L__BB582_6;
	setp.eq.s16 	%p20, %rs2, 3;
	shl.b32 	%r406, %r965, 10;
	or.b32  	%r407, %r406, %r1;
	mul.wide.s32 	%rd16, %r407, 4;
	add.s64 	%rd6, %rd1, %rd16;
	ld.global.u32 	%r408, [%rd6];
	shl.b32 	%r409, %r1, 2;
	mov.u32 	%r410, _ZZ9cuda_gemmIiLi256ELi4ELi1ELi1024ELi64ELi64ELi32ELi1ELi0EEviiiPT_S1_S1_iiE3Ash;
	add.s32 	%r411, %r410, %r409;
	st.shared.u32 	[%r411], %r408;
	mov.u32 	%r966, %r16;
	@%p20 bra 	$L__BB582_6;
	setp.eq.s16 	%p21, %rs2, 0;
	cvt.u64.u32 	%rd17, %r17;
	add.s64 	%rd7, %rd6, %rd17;
	ld.global.u32 	%r412, [%rd7];
	add.s32 	%r416, %r411, %r17;
	st.shared.u32 	[%r416], %r412;
	mov.u32 	%r966, %r18;
	@%p21 bra 	$L__BB582_6;
	add.s64 	%rd19, %rd7, %rd17;
	ld.global.u32 	%r417, [%rd19];
	add.s32 	%r422, %r416, %r17;
	st.shared.u32 	[%r422], %r417;
	mov.u32 	%r966, %r19;
$L__BB582_6:
	shl.b32 	%r423, %r966, 2;
	mov.u32 	%r424, _ZZ9cuda_gemmIiLi256ELi4ELi1ELi1024ELi64ELi64ELi32ELi1ELi0EEviiiPT_S1_S1_iiE3Ash;
	add.s32 	%r968, %r424, %r423;
	shl.b32 	%r425, %r965, 10;
	add.s32 	%r967, %r966, %r425;
$L__BB582_7:
	mul.wide.s32 	%rd20, %r967, 4;
	add.s64 	%rd21, %rd3, %rd20;
	add.s64 	%rd22, %rd4, %rd20;
	add.s64 	%rd23, %rd5, %rd20;
	add.s64 	%rd24, %rd1, %rd20;
	ld.global.u32 	%r426, [%rd24];
	st.shared.u32 	[%r968], %r426;
	ld.global.u32 	%r427, [%rd21];
	add.s32 	%r428, %r968, %r17;
	st.shared.u32 	[%r428], %r427;
	ld.global.u32 	%r429, [%rd22];
	add.s32 	%r430, %r968, %r37;
	st.shared.u32 	[%r430], %r429;
	ld.global.u32 	%r431, [%rd23];
	add.s32 	%r432, %r968, %r38;
	st.shared.u32 	[%r432], %r431;
	add.s32 	%r966, %r966, %r17;
	add.s32 	%r968, %r968, %r36;
	add.s32 	%r967, %r967, %r17;
	setp.lt.u32 	%p22, %r966, 1024;
	@%p22 bra 	$L__BB582_7;
	and.b16  	%rs3, %rs1, 3;
	setp.eq.s16 	%p23, %rs3, 2;
	mov.u32 	%r970, %r1;
	@%p23 bra 	$L__BB582_12;
	setp.eq.s16 	%p24, %rs3, 3;
	shl.b32 	%r433, %r1, 2;
	mov.u32 	%r434, _ZZ9cuda_gemmIiLi256ELi4ELi1ELi1024ELi64ELi64ELi32ELi1ELi0EEviiiPT_S1_S1_iiE3Csh;
	add.s32 	%r435, %r434, %r433;
	mov.b32 	%r436, 0;
	st.shared.u32 	[%r435], %r436;
	mov.u32 	%r970, %r16;
	@%p24 bra 	$L__BB582_12;
	setp.eq.s16 	%p25, %rs3, 0;
	add.s32 	%r440, %r435, %r17;
	mov.b32 	%r441, 0;
	st.shared.u32 	[%r440], %r441;
	mov.u32 	%r970, %r18;
	@%p25 bra 	$L__BB582_12;
	add.s32 	%r446, %r440, %r17;
	mov.b32 	%r447, 0;
	st.shared.u32 	[%r446], %r447;
	mov.u32 	%r970, %r19;
$L__BB582_12:
	setp.lt.u16 	%p26, %rs1, 2;
	@%p26 bra 	$L__BB582_14;
$L__BB582_13:
	shl.b32 	%r448, %r970, 2;
	mov.u32 	%r449, _ZZ9cuda_gemmIiLi256ELi4ELi1ELi1024ELi64ELi64ELi32ELi1ELi0EEviiiPT_S1_S1_iiE3Csh;
	add.s32 	%r450, %r449, %r448;
	mov.b32 	%r451, 0;
	st.shared.u32 	[%r450], %r451;
	add.s32 	%r452, %r450, %r17;
	st.shared.u32 	[%r452], %r451;
	add.s32 	%r453, %r452, %r17;
	st.shared.u32 	[%r453], %r451;
	add.s32 	%r454, %r453, %r17;
	st.shared.u32 	[%r454], %r451;
	add.s32 	%r970, %r17, %r970;
	setp.lt.u32 	%p27, %r970, 512;
	@%p27 bra 	$L__BB582_13;
$L__BB582_14:
	shr.u32 	%r972, %r1, 5;
	setp.ge.s32 	%p28, %r972, %r361;
	@%p28 bra 	$L__BB582_16;
$L__BB582_15:
	ld.param.u64 	%rd38, [_Z9cuda_gemmIiLi256ELi4ELi1ELi1024ELi64ELi64ELi32ELi1ELi0EEviiiPT_S1_S1_ii_param_4];
	mad.lo.s32 	%r456, %r972, %r360, %r11;
	cvta.to.global.u64 	%rd25, %rd38;
	mul.wide.s32 	%rd26, %r456, 4;
	add.s64 	%rd27, %rd25, %rd26;
	ld.global.u32 	%r457, [%rd27];
	and.b32  	%r458, %r1, 31;
	mov.u32 	%r459, _ZZ9cuda_gemmIiLi256ELi4ELi1ELi1024ELi64ELi64ELi32ELi1ELi0EEviiiPT_S1_S1_iiE11kron_fac_sh;
	mad.lo.s32 	%r460, %r458, 260, %r459;
	shl.b32 	%r461, %r972, 2;
	add.s32 	%r462, %r460, %r461;
	st.shared.u32 	[%r462], %r457;
	mov.u32 	%r463, %ntid.x;
	shr.u32 	%r464, %r463, 5;
	add.s32 	%r972, %r972, %r464;
	setp.lt.s32 	%p29, %r972, %r361;
	@%p29 bra 	$L__BB582_15;
$L__BB582_16:
	setp.lt.s32 	%p30, %r4, 1;
	bar.sync 	0;
	@%p30 bra 	$L__BB582_156;
	setp.ne.s32 	%p31, %r3, 1;
	@%p31 bra 	$L__BB582_86;
	mov.b32 	%r989, 0;
$L__BB582_19:
	setp.lt.s32 	%p106, %r361, 1;
	add.s32 	%r88, %r989, %r6;
	mul.lo.s32 	%r89, %r88, %r361;
	add.s32 	%r90, %r89, %r12;
	@%p106 bra 	$L__BB582_21;
	add.s32 	%r767, %r14, %r89;
	shl.b32 	%r768, %r767, 2;
	mov.u32 	%r769, _ZZ9cuda_gemmIiLi256ELi4ELi1ELi1024ELi64ELi64ELi32ELi1ELi0EEviiiPT_S1_S1_iiE3Ash;
	add.s32 	%r770, %r769, %r768;
	ld.shared.u32 	%r1140, [%r770];
$L__BB582_21:
	setp.lt.s32 	%p107, %r361, 2;
	@%p107 bra 	$L__BB582_23;
	add.s32 	%r771, %r6, 1;
	and.b32  	%r772, %r771, 15;
	add.s32 	%r773, %r90, %r772;
	shl.b32 	%r774, %r773, 2;
	mov.u32 	%r775, _ZZ9cuda_gemmIiLi256ELi4ELi1ELi1024ELi64ELi64ELi32ELi1ELi0EEviiiPT_S1_S1_iiE3Ash;
	add.s32 	%r776, %r775, %r774;
	ld.shared.u32 	%r1139, [%r776];
$L__BB582_23:
	setp.lt.s32 	%p108, %r361, 3;
	@%p108 bra 	$L__BB582_25;
	add.s32 	%r777, %r6, 2;
	and.b32  	%r778, %r777, 15;
	add.s32 	%r779, %r90, %r778;
	shl.b32 	%r780, %r779, 2;
	mov.u32 	%r781, _ZZ9cuda_gemmIiLi256ELi4ELi1ELi1024ELi64ELi64ELi32ELi1ELi0EEviiiPT_S1_S1_iiE3Ash;
	add.s32 	%r782, %r781, %r780;
	ld.shared.u32 	%r1138, [%r782];
$L__BB582_25:
	setp.lt.s32 	%p109, %r361, 4;
	@%p109 bra 	$L__BB582_27;
	add.s32 	%r783, %r6, 3;
	and.b32  	%r784, %r783, 15;
	add.s32 	%r785, %r90, %r784;
	shl.b32 	%r786, %r785, 2;
	mov.u32 	%r787, _ZZ9cuda_gemmIiLi256ELi4ELi1ELi1024ELi64ELi64ELi32ELi1ELi0EEviiiPT_S1_S1_iiE3Ash;
	add.s32 	%r788, %r787, %r786;
	ld.shared.u32 	%r1137, [%r788];
$L__BB582_27:
	setp.lt.s32 	%p110, %r361, 5;
	@%p110 bra 	$L__BB582_29;
	add.s32 	%r789, %r6, 4;
	and.b32  	%r790, %r789, 15;
	add.s32 	%r791, %r90, %r790;
	shl.b32 	%r792, %r791, 2;
	mov.u32 	%r793, _ZZ9cuda_gemmIiLi256ELi4ELi1ELi1024ELi64ELi64ELi32ELi1ELi0EEviiiPT_S1_S1_iiE3Ash;
	add.s32 	%r794, %r793, %r792;
	ld.shared.u32 	%r1136, [%r794];
$L__BB582_29:
	setp.lt.s32 	%p111, %r361, 6;
	@%p111 bra 	$L__BB582_31;
	add.s32 	%r795, %r6, 5;
	and.b32  	%r796, %r795, 15;
	add.s32 	%r797, %r90, %r796;
	shl.b32 	%r798, %r797, 2;
	mov.u32 	%r799, _ZZ9cuda_gemmIiLi256ELi4ELi1ELi1024ELi64ELi64ELi32ELi1ELi0EEviiiPT_S1_S1_iiE3Ash;
	add.s32 	%r800, %r799, %r798;
	ld.shared.u32 	%r1135, [%r800];
$L__BB582_31:
	setp.lt.s32 	%p112, %r361, 7;
	@%p112 bra 	$L__BB582_33;
	add.s32 	%r801, %r6, 6;
	and.b32  	%r802, %r801, 15;
	add.s32 	%r803, %r90, %r802;
	shl.b32 	%r804, %r803, 2;
	mov.u32 	%r805, _ZZ9cuda_gemmIiLi256ELi4ELi1ELi1024ELi64ELi64ELi32ELi1ELi0EEviiiPT_S1_S1_iiE3Ash;
	add.s32 	%r806, %r805, %r804;
	ld.shared.u32 	%r1134, [%r806];
$L__BB582_33:
	setp.lt.s32 	%p113, %r361, 8;
	@%p113 bra 	$L__BB582_35;
	add.s32 	%r807, %r6, 7;
	and.b32  	%r808, %r807, 15;
	add.s32 	%r809, %r90, %r808;
	shl.b32 	%r810, %r809, 2;
	mov.u32 	%r811, _ZZ9cuda_gemmIiLi256ELi4ELi1ELi1024ELi64ELi64ELi32ELi1ELi0EEviiiPT_S1_S1_iiE3Ash;
	add.s32 	%r812, %r811, %r810;
	ld.shared.u32 	%r1133, [%r812];
$L__BB582_35:
	setp.lt.s32 	%p114, %r361, 9;
	@%p114 bra 	$L__BB582_37;
	and.b32  	%r813, %r6, 15;
	xor.b32  	%r814, %r813, 8;
	add.s32 	%r815, %r90, %r814;
	shl.b32 	%r816, %r815, 2;
	mov.u32 	%r817, _ZZ9cuda_gemmIiLi256ELi4ELi1ELi1024ELi64ELi64ELi32ELi1ELi0EEviiiPT_S1_S1_iiE3Ash;
	add.s32 	%r818, %r817, %r816;
	ld.shared.u32 	%r1132, [%r818];
$L__BB582_37:
	setp.lt.s32 	%p115, %r361, 10;
	@%p115 bra 	$L__BB582_39;
	add.s32 	%r819, %r6, 9;
	and.b32  	%r820, %r819, 15;
	add.s32 	%r821, %r90, %r820;
	shl.b32 	%r822, %r821, 2;
	mov.u32 	%r823, _ZZ9cuda_gemmIiLi256ELi4ELi1ELi1024ELi64ELi64ELi32ELi1ELi0EEviiiPT_S1_S1_iiE3Ash;
	add.s32 	%r824, %r823, %r822;
	ld.shared.u32 	%r1131, [%r824];
$L__BB582_39:
	setp.lt.s32 	%p116, %r361, 11;
	@%p116 bra 	$L__BB582_41;
	add.s32 	%r825, %r6, 10;
	and.b32  	%r826, %r825, 15;
	add.s32 	%r827, %r90, %r826;
	shl.b32 	%r828, %r827, 2;
	mov.u32 	%r829, _ZZ9cuda_gemmIiLi256ELi4ELi1ELi1024ELi64ELi64ELi32ELi1ELi0EEviiiPT_S1_S1_iiE3Ash;
	add.s32 	%r830, %r829, %r828;
	ld.shared.u32 	%r1130, [%r830];
$L__BB582_41:
	setp.lt.s32 	%p117, %r361, 12;
	@%p117 bra 	$L__BB582_43;
	add.s32 	%r831, %r6, 11;
	and.b32  	%r832, %r831, 15;
	add.s32 	%r833, %r90, %r832;
	shl.b32 	%r834, %r833, 2;
	mov.u32 	%r835, _ZZ9cuda_gemmIiLi256ELi4ELi1ELi1024ELi64ELi64ELi32ELi1ELi0EEviiiPT_S1_S1_iiE3Ash;
	add.s32 	%r836, %r835, %r834;
	ld.shared.u32 	%r1129, [%r836];
$L__BB582_43:
	setp.lt.s32 	%p118, %r361, 13;
	@%p118 bra 	$L__BB582_45;
	add.s32 	%r837, %r6, 12;
	and.b32  	%r838, %r837, 15;
	add.s32 	%r839, %r90, %r838;
	shl.b32 	%r840, %r839, 2;
	mov.u32 	%r841, _ZZ9cuda_gemmIiLi256ELi4ELi1ELi1024ELi64ELi64ELi32ELi1ELi0EEviiiPT_S1_S1_iiE3Ash;
	add.s32 	%r842, %r841, %r840;
	ld.shared.u32 	%r1128, [%r842];
$L__BB582_45:
	setp.lt.s32 	%p119, %r361, 14;
	@%p119 bra 	$L__BB582_47;
	add.s32 	%r843, %r6, 13;
	and.b32  	%r844, %r843, 15;
	add.s32 	%r845, %r90, %r844;
	shl.b32 	%r846, %r845, 2;
	mov.u32 	%r847, _ZZ9cuda_gemmIiLi256ELi4ELi1ELi1024ELi64ELi64ELi32ELi1ELi0EEviiiPT_S1_S1_iiE3Ash;
	add.s32 	%r848, %r847, %r846;
	ld.shared.u32 	%r1127, [%r848];
$L__BB582_47:
	setp.lt.s32 	%p120, %r361, 15;
	@%p120 bra 	$L__BB582_49;
	add.s32 	%r849, %r6, 14;
	and.b32  	%r850, %r849, 15;
	add.s32 	%r851, %r90, %r850;
	shl.b32 	%r852, %r851, 2;
	mov.u32 	%r853, _ZZ9cuda_gemmIiLi256ELi4ELi1ELi1024ELi64ELi64ELi32ELi1ELi0EEviiiPT_S1_S1_iiE3Ash;
	add.s32 	%r854, %r853, %r852;
	ld.shared.u32 	%r1126, [%r854];
$L__BB582_49:
	setp.lt.s32 	%p121, %r361, 16;
	@%p121 bra 	$L__BB582_51;
	add.s32 	%r855, %r6, -1;
	and.b32  	%r856, %r855, 15;
	add.s32 	%r857, %r90, %r856;
	shl.b32 	%r858, %r857, 2;
	mov.u32 	%r859, _ZZ9cuda_gemmIiLi256ELi4ELi1ELi1024ELi64ELi64ELi32ELi1ELi0EEviiiPT_S1_S1_iiE3Ash;
	add.s32 	%r860, %r859, %r858;
	ld.shared.u32 	%r1125, [%r860];
$L__BB582_51:
	setp.ge.s32 	%p122, %r7, %r13;
	mov.u32 	%r1006, %r7;
	@%p122 bra 	$L__BB582_52;
	bra.uni 	$L__BB582_53;
$L__BB582_52:
	add.s32 	%r989, %r989, %r5;
	setp.lt.s32 	%p140, %r989, %r4;
	@%p140 bra 	$L__BB582_19;
	bra.uni 	$L__BB582_156;
$L__BB582_53:
	mov.u32 	%r862, _ZZ9cuda_gemmIiLi256ELi4ELi1ELi1024ELi64ELi64ELi32ELi1ELi0EEviiiPT_S1_S1_iiE11kron_fac_sh;
	mad.lo.s32 	%r125, %r1006, 260, %r862;
	mov.b32 	%r1008, 0;
	@%p106 bra 	$L__BB582_55;
	shl.b32 	%r863, %r20, 2;
	add.s32 	%r864, %r125, %r863;
	ld.shared.u32 	%r865, [%r864];
	mul.lo.s32 	%r1008, %r865, %r1140;
$L__BB582_55:
	@%p107 bra 	$L__BB582_57;
	shl.b32 	%r866, %r21, 2;
	add.s32 	%r867, %r125, %r866;
	ld.shared.u32 	%r868, [%r867+4];
	mad.lo.s32 	%r1008, %r868, %r1139, %r1008;
$L__BB582_57:
	@%p108 bra 	$L__BB582_59;
	shl.b32 	%r869, %r22, 2;
	add.s32 	%r870, %r125, %r869;
	ld.shared.u32 	%r871, [%r870+8];
	mad.lo.s32 	%r1008, %r871, %r1138, %r1008;
$L__BB582_59:
	@%p109 bra 	$L__BB582_61;
	shl.b32 	%r872, %r23, 2;
	add.s32 	%r873, %r125, %r872;
	ld.shared.u32 	%r874, [%r873+12];
	mad.lo.s32 	%r1008, %r874, %r1137, %r1008;
$L__BB582_61:
	setp.lt.s32 	%p127, %r361, 5;
	@%p127 bra 	$L__BB582_63;
	shl.b32 	%r875, %r24, 2;
	add.s32 	%r876, %r125, %r875;
	ld.shared.u32 	%r877, [%r876+16];
	mad.lo.s32 	%r1008, %r877, %r1136, %r1008;
$L__BB582_63:
	setp.lt.s32 	%p128, %r361, 6;
	@%p128 bra 	$L__BB582_65;
	shl.b32 	%r878, %r25, 2;
	add.s32 	%r879, %r125, %r878;
	ld.shared.u32 	%r880, [%r879+20];
	mad.lo.s32 	%r1008, %r880, %r1135, %r1008;
$L__BB582_65:
	setp.lt.s32 	%p129, %r361, 7;
	@%p129 bra 	$L__BB582_67;
	shl.b32 	%r881, %r26, 2;
	add.s32 	%r882, %r125, %r881;
	ld.shared.u32 	%r883, [%r882+24];
	mad.lo.s32 	%r1008, %r883, %r1134, %r1008;
$L__BB582_67:
	setp.lt.s32 	%p130, %r361, 8;
	@%p130 bra 	$L__BB582_69;
	shl.b32 	%r884, %r27, 2;
	add.s32 	%r885, %r125, %r884;
	ld.shared.u32 	%r886, [%r885+28];
	mad.lo.s32 	%r1008, %r886, %r1133, %r1008;
$L__BB582_69:
	setp.lt.s32 	%p131, %r361, 9;
	@%p131 bra 	$L__BB582_71;
	shl.b32 	%r887, %r28, 2;
	add.s32 	%r888, %r125, %r887;
	ld.shared.u32 	%r889, [%r888+32];
	mad.lo.s32 	%r1008, %r889, %r1132, %r1008;
$L__BB582_71:
	setp.lt.s32 	%p132, %r361, 10;
	@%p132 bra 	$L__BB582_73;
	shl.b32 	%r890, %r29, 2;
	add.s32 	%r891, %r125, %r890;
	ld.shared.u32 	%r892, [%r891+36];
	mad.lo.s32 	%r1008, %r892, %r1131, %r1008;
$L__BB582_73:
	setp.lt.s32 	%p133, %r361, 11;
	@%p133 bra 	$L__BB582_75;
	shl.b32 	%r893, %r30, 2;
	add.s32 	%r894, %r125, %r893;
	ld.shared.u32 	%r895, [%r894+40];
	mad.lo.s32 	%r1008, %r895, %r1130, %r1008;
$L__BB582_75:
	setp.lt.s32 	%p134, %r361, 12;
	@%p134 bra 	$L__BB582_77;
	shl.b32 	%r896, %r31, 2;
	add.s32 	%r897, %r125, %r896;
	ld.shared.u32 	%r898, [%r897+44];
	mad.lo.s32 	%r1008, %r898, %r1129, %r1008;
$L__BB582_77:
	setp.lt.s32 	%p135, %r361, 13;
	@%p135 bra 	$L__BB582_79;
	shl.b32 	%r899, %r32, 2;
	add.s32 	%r900, %r125, %r899;
	ld.shared.u32 	%r901, [%r900+48];
	mad.lo.s32 	%r1008, %r901, %r1128, %r1008;
$L__BB582_79:
	setp.lt.s32 	%p136, %r361, 14;
	@%p136 bra 	$L__BB582_81;
	shl.b32 	%r902, %r33, 2;
	add.s32 	%r903, %r125, %r902;
	ld.shared.u32 	%r904, [%r903+52];
	mad.lo.s32 	%r1008, %r904, %r1127, %r1008;
$L__BB582_81:
	setp.lt.s32 	%p137, %r361, 15;
	@%p137 bra 	$L__BB582_83;
	shl.b32 	%r905, %r34, 2;
	add.s32 	%r906, %r125, %r905;
	ld.shared.u32 	%r907, [%r906+56];
	mad.lo.s32 	%r1008, %r907, %r1126, %r1008;
$L__BB582_83:
	setp.lt.s32 	%p138, %r361, 16;
	@%p138 bra 	$L__BB582_85;
	shl.b32 	%r908, %r35, 2;
	add.s32 	%r909, %r125, %r908;
	ld.shared.u32 	%r910, [%r909+60];
	mad.lo.s32 	%r1008, %r910, %r1125, %r1008;
$L__BB582_85:
	mad.lo.s32 	%r911, %r1006, %r4, %r88;
	shl.b32 	%r912, %r911, 2;
	mov.u32 	%r913, _ZZ9cuda_gemmIiLi256ELi4ELi1ELi1024ELi64ELi64ELi32ELi1ELi0EEviiiPT_S1_S1_iiE3Csh;
	add.s32 	%r914, %r913, %r912;
	ld.shared.u32 	%r915, [%r914];
	add.s32 	%r916, %r915, %r1008;
	st.shared.u32 	[%r914], %r916;
	add.s32 	%r1006, %r1006, %r9;
	setp.lt.s32 	%p139, %r1006, %r13;
	@%p139 bra 	$L__BB582_53;
	bra.uni 	$L__BB582_52;
$L__BB582_86:
	setp.gt.u32 	%p32, %r361, 31;
	@%p32 bra 	$L__BB582_164;
	mov.b32 	%r1091, 0;
$L__BB582_88:
	setp.eq.s32 	%p33, %r361, 0;
	add.s32 	%r268, %r1091, %r6;
	mul.lo.s32 	%r269, %r268, %r361;
	add.s32 	%r270, %r269, %r12;
	@%p33 bra 	$L__BB582_90;
	add.s32 	%r466, %r14, %r269;
	shl.b32 	%r467, %r466, 2;
	mov.u32 	%r468, _ZZ9cuda_gemmIiLi256ELi4ELi1ELi1024ELi64ELi64ELi32ELi1ELi0EEviiiPT_S1_S1_iiE3Ash;
	add.s32 	%r469, %r468, %r467;
	ld.shared.u32 	%r1140, [%r469];
$L__BB582_90:
	setp.lt.s32 	%p34, %r361, 2;
	@%p34 bra 	$L__BB582_92;
	add.s32 	%r470, %r6, 1;
	and.b32  	%r471, %r470, 15;
	add.s32 	%r472, %r270, %r471;
	shl.b32 	%r473, %r472, 2;
	mov.u32 	%r474, _ZZ9cuda_gemmIiLi256ELi4ELi1ELi1024ELi64ELi64ELi32ELi1ELi0EEviiiPT_S1_S1_iiE3Ash;
	add.s32 	%r475, %r474, %r473;
	ld.shared.u32 	%r1139, [%r475];
$L__BB582_92:
	setp.lt.s32 	%p35, %r361, 3;
	@%p35 bra 	$L__BB582_94;
	add.s32 	%r476, %r6, 2;
	and.b32  	%r477, %r476, 15;
	add.s32 	%r478, %r270, %r477;
	shl.b32 	%r479, %r478, 2;
	mov.u32 	%r480, _ZZ9cuda_gemmIiLi256ELi4ELi1ELi1024ELi64ELi64ELi32ELi1ELi0EEviiiPT_S1_S1_iiE3Ash;
	add.s32 	%r481, %r480, %r479;
	ld.shared.u32 	%r1138, [%r481];
$L__BB582_94:
	setp.lt.s32 	%p36, %r361, 4;
	@%p36 bra 	$L__BB582_96;
	add.s32 	%r482, %r6, 3;
	and.b32  	%r483, %r482, 15;
	add.s32 	%r484, %r270, %r483;
	shl.b32 	%r485, %r484, 2;
	mov.u32 	%r486, _ZZ9cuda_gemmIiLi256ELi4ELi1ELi1024ELi64ELi64ELi32ELi1ELi0EEviiiPT_S1_S1_iiE3Ash;
	add.s32 	%r487, %r486, %r485;
	ld.shared.u32 	%r1137, [%r487];
$L__BB582_96:
	setp.lt.s32 	%p37, %r361, 5;
	@%p37 bra 	$L__BB582_98;
	add.s32 	%r488, %r6, 4;
	and.b32  	%r489, %r488, 15;
	add.s32 	%r490, %r270, %r489;
	shl.b32 	%r491, %r490, 2;
	mov.u32 	%r492, _ZZ9cuda_gemmIiLi256ELi4ELi1ELi1024ELi64ELi64ELi32ELi1ELi0EEviiiPT_S1_S1_iiE3Ash;
	add.s32 	%r493, %r492, %r491;
	ld.shared.u32 	%r1136, [%r493];
$L__BB582_98:
	setp.lt.s32 	%p38, %r361, 6;
	@%p38 bra 	$L__BB582_100;
	add.s32 	%r494, %r6, 5;
	and.b32  	%r495, %r494, 15;
	add.s32 	%r496, %r270, %r495;
	shl.b32 	%r497, %r496, 2;
	mov.u32 	%r498, _ZZ9cuda_gemmIiLi256ELi4ELi1ELi1024ELi64ELi64ELi32ELi1ELi0EEviiiPT_S1_S1_iiE3Ash;
	add.s32 	%r499, %r498, %r497;
	ld.shared.u32 	%r1135, [%r499];
$L__BB582_100:
	setp.lt.s32 	%p39, %r361, 7;
	@%p39 bra 	$L__BB582_102;
	add.s32 	%r500, %r6, 6;
	and.b32  	%r501, %r500, 15;
	add.s32 	%r502, %r270, %r501;
	shl.b32 	%r503, %r502, 2;
	mov.u32 	%r504, _ZZ9cuda_gemmIiLi256ELi4ELi1ELi1024ELi64ELi64ELi32ELi1ELi0EEviiiPT_S1_S1_iiE3Ash;
	add.s32 	%r505, %r504, %r503;
	ld.shared.u32 	%r1134, [%r505];
$L__BB582_102:
	setp.lt.s32 	%p40, %r361, 8;
	@%p40 bra 	$L__BB582_104;
	add.s32 	%r506, %r6, 7;
	and.b32  	%r507, %r506, 15;
	add.s32 	%r508, %r270, %r507;
	shl.b32 	%r509, %r508, 2;
	mov.u32 	%r510, _ZZ9cuda_gemmIiLi256ELi4ELi1ELi1024ELi64ELi64ELi32ELi1ELi0EEviiiPT_S1_S1_iiE3Ash;
	add.s32 	%r511, %r510, %r509;
	ld.shared.u32 	%r1133, [%r511];
$L__BB582_104:
	setp.lt.s32 	%p41, %r361, 9;
	@%p41 bra 	$L__BB582_106;
	and.b32  	%r512, %r6, 15;
	xor.b32  	%r513, %r512, 8;
	add.s32 	%r514, %r270, %r513;
	shl.b32 	%r515, %r514, 2;
	mov.u32 	%r516, _ZZ9cuda_gemmIiLi256ELi4ELi1ELi1024ELi64ELi64ELi32ELi1ELi0EEviiiPT_S1_S1_iiE3Ash;
	add.s32 	%r517, %r516, %r515;
	ld.shared.u32 	%r1132, [%r517];
$L__BB582_106:
	setp.lt.s32 	%p42, %r361, 10;
	@%p42 bra 	$L__BB582_108;
	add.s32 	%r518, %r6, 9;
	and.b32  	%r519, %r518, 15;
	add.s32 	%r520, %r270, %r519;
	shl.b32 	%r521, %r520, 2;
	mov.u32 	%r522, _ZZ9cuda_gemmIiLi256ELi4ELi1ELi1024ELi64ELi64ELi32ELi1ELi0EEviiiPT_S1_S1_iiE3Ash;
	add.s32 	%r523, %r522, %r521;
	ld.shared.u32 	%r1131, [%r523];
$L__BB582_108:
	setp.lt.s32 	%p43, %r361, 11;
	@%p43 bra 	$L__BB582_110;
	add.s32 	%r524, %r6, 10;
	and.b32  	%r525, %r524, 15;
	add.s32 	%r526, %r270, %r525;
	shl.b32 	%r527, %r526, 2;
	mov.u32 	%r528, _ZZ9cuda_gemmIiLi256ELi4ELi1ELi1024ELi64ELi64ELi32ELi1ELi0EEviiiPT_S1_S1_iiE3Ash;
	add.s32 	%r529, %r528, %r527;
	ld.shared.u32 	%r1130, [%r529];
$L__BB582_110:
	setp.lt.s32 	%p44, %r361, 12;
	@%p44 bra 	$L__BB582_112;
	add.s32 	%r530, %r6, 11;
	and.b32  	%r531, %r530, 15;
	add.s32 	%r532, %r270, %r531;
	shl.b32 	%r533, %r532, 2;
	mov.u32 	%r534, _ZZ9cuda_gemmIiLi256ELi4ELi1ELi1024ELi64ELi64ELi32ELi1ELi0EEviiiPT_S1_S1_iiE3Ash;
	add.s32 	%r535, %r534, %r533;
	ld.shared.u32 	%r1129, [%r535];
$L__BB582_112:
	setp.lt.s32 	%p45, %r361, 13;
	@%p45 bra 	$L__BB582_114;
	add.s32 	%r536, %r6, 12;
	and.b32  	%r537, %r536, 15;
	add.s32 	%r538, %r270, %r537;
	shl.b32 	%r539, %r538, 2;
	mov.u32 	%r540, _ZZ9cuda_gemmIiLi256ELi4ELi1ELi1024ELi64ELi64ELi32ELi1ELi0EEviiiPT_S1_S1_iiE3Ash;
	add.s32 	%r541, %r540, %r539;
	ld.shared.u32 	%r1128, [%r541];
$L__BB582_114:
	setp.lt.s32 	%p46, %r361, 14;
	@%p46 bra 	$L__BB582_116;
	add.s32 	%r542, %r6, 13;
	and.b32  	%r543, %r542, 15;
	add.s32 	%r544, %r270, %r543;
	shl.b32 	%r545, %r544, 2;
	mov.u32 	%r546, _ZZ9cuda_gemmIiLi256ELi4ELi1ELi1024ELi64ELi64ELi32ELi1ELi0EEviiiPT_S1_S1_iiE3Ash;
	add.s32 	%r547, %r546, %r545;
	ld.shared.u32 	%r1127, [%r547];
$L__BB582_116:
	setp.lt.s32 	%p47, %r361, 15;
	@%p47 bra 	$L__BB582_118;
	add.s32 	%r548, %r6, 14;
	and.b32  	%r549, %r548, 15;
	add.s32 	%r550, %r270, %r549;
	shl.b32 	%r551, %r550, 2;
	mov.u32 	%r552, _ZZ9cuda_gemmIiLi256ELi4ELi1ELi1024ELi64ELi64ELi32ELi1ELi0EEviiiPT_S1_S1_iiE3Ash;
	add.s32 	%r553, %r552, %r551;
	ld.shared.u32 	%r1126, [%r553];
$L__BB582_118:
	setp.lt.s32 	%p48, %r361, 16;
	@%p48 bra 	$L__BB582_120;
	add.s32 	%r554, %r6, -1;
	and.b32  	%r555, %r554, 15;
	add.s32 	%r556, %r270, %r555;
	shl.b32 	%r557, %r556, 2;
	mov.u32 	%r558, _ZZ9cuda_gemmIiLi256ELi4ELi1ELi1024ELi64ELi64ELi32ELi1ELi0EEviiiPT_S1_S1_iiE3Ash;
	add.s32 	%r559, %r558, %r557;
	ld.shared.u32 	%r1125, [%r559];
$L__BB582_120:
	setp.ge.s32 	%p49, %r7, %r13;
	@%p49 bra 	$L__BB582_155;
	mov.u32 	%r1108, %r7;
$L__BB582_122:
	mov.u32 	%r561, _ZZ9cuda_gemmIiLi256ELi4ELi1ELi1024ELi64ELi64ELi32ELi1ELi0EEviiiPT_S1_S1_iiE11kron_fac_sh;
	mad.lo.s32 	%r304, %r1108, 260, %r561;
	mov.b32 	%r1110, 0;
	@%p33 bra 	$L__BB582_124;
	shl.b32 	%r562, %r20, 2;
	add.s32 	%r563, %r304, %r562;
	ld.shared.u32 	%r564, [%r563];
	mul.lo.s32 	%r1110, %r564, %r1140;
$L__BB582_124:
	@%p34 bra 	$L__BB582_126;
	shl.b32 	%r565, %r21, 2;
	add.s32 	%r566, %r304, %r565;
	ld.shared.u32 	%r567, [%r566+4];
	mad.lo.s32 	%r1110, %r567, %r1139, %r1110;
$L__BB582_126:
	@%p35 bra 	$L__BB582_128;
	shl.b32 	%r568, %r22, 2;
	add.s32 	%r569, %r304, %r568;
	ld.shared.u32 	%r570, [%r569+8];
	mad.lo.s32 	%r1110, %r570, %r1138, %r1110;
$L__BB582_128:
	@%p36 bra 	$L__BB582_130;
	shl.b32 	%r571, %r23, 2;
	add.s32 	%r572, %r304, %r571;
	ld.shared.u32 	%r573, [%r572+12];
	mad.lo.s32 	%r1110, %r573, %r1137, %r1110;
$L__BB582_130:
	setp.lt.s32 	%p54, %r361, 5;
	@%p54 bra 	$L__BB582_132;
	shl.b32 	%r574, %r24, 2;
	add.s32 	%r575, %r304, %r574;
	ld.shared.u32 	%r576, [%r575+16];
	mad.lo.s32 	%r1110, %r576, %r1136, %r1110;
$L__BB582_132:
	setp.lt.s32 	%p55, %r361, 6;
	@%p55 bra 	$L__BB582_134;
	shl.b32 	%r577, %r25, 2;
	add.s32 	%r578, %r304, %r577;
	ld.shared.u32 	%r579, [%r578+20];
	mad.lo.s32 	%r1110, %r579, %r1135, %r1110;
$L__BB582_134:
	setp.lt.s32 	%p56, %r361, 7;
	@%p56 bra 	$L__BB582_136;
	shl.b32 	%r580, %r26, 2;
	add.s32 	%r581, %r304, %r580;
	ld.shared.u32 	%r582, [%r581+24];
	mad.lo.s32 	%r1110, %r582, %r1134, %r1110;
$L__BB582_136:
	setp.lt.s32 	%p57, %r361, 8;
	@%p57 bra 	$L__BB582_138;
	shl.b32 	%r583, %r27, 2;
	add.s32 	%r584, %r304, %r583;
	ld.shared.u32 	%r585, [%r584+28];
	mad.lo.s32 	%r1110, %r585, %r1133, %r1110;
$L__BB582_138:
	setp.lt.s32 	%p58, %r361, 9;
	@%p58 bra 	$L__BB582_140;
	shl.b32 	%r586, %r28, 2;
	add.s32 	%r587, %r304, %r586;
	ld.shared.u32 	%r588, [%r587+32];
	mad.lo.s32 	%r1110, %r588, %r1132, %r1110;
$L__BB582_140:
	setp.lt.s32 	%p59, %r361, 10;
	@%p59 bra 	$L__BB582_142;
	shl.b32 	%r589, %r29, 2;
	add.s32 	%r590, %r304, %r589;
	ld.shared.u32 	%r591, [%r590+36];
	mad.lo.s32 	%r1110, %r591, %r1131, %r1110;
$L__BB582_142:
	setp.lt.s32 	%p60, %r361, 11;
	@%p60 bra 	$L__BB582_144;
	shl.b32 	%r592, %r30, 2;
	add.s32 	%r593, %r304, %r592;
	ld.shared.u32 	%r594, [%r593+40];
	mad.lo.s32 	%r1110, %r594, %r1130, %r1110;
$L__BB582_144:
	setp.lt.s32 	%p61, %r361, 12;
	@%p61 bra 	$L__BB582_146;
	shl.b32 	%r595, %r31, 2;
	add.s32 	%r596, %r304, %r595;
	ld.shared.u32 	%r597, [%r596+44];
	mad.lo.s32 	%r1110, %r597, %r1129, %r1110;
$L__BB582_146:
	setp.lt.s32 	%p62, %r361, 13;
	@%p62 bra 	$L__BB582_148;
	shl.b32 	%r598, %r32, 2;
	add.s32 	%r599, %r304, %r598;
	ld.shared.u32 	%r600, [%r599+48];
	mad.lo.s32 	%r1110, %r600, %r1128, %r1110;
$L__BB582_148:
	setp.lt.s32 	%p63, %r361, 14;
	@%p63 bra 	$L__BB582_150;
	shl.b32 	%r601, %r33, 2;
	add.s32 	%r602, %r304, %r601;
	ld.shared.u32 	%r603, [%r602+52];
	mad.lo.s32 	%r1110, %r603, %r1127, %r1110;
$L__BB582_150:
	setp.lt.s32 	%p64, %r361, 15;
	@%p64 bra 	$L__BB582_152;
	shl.b32 	%r604, %r34, 2;
	add.s32 	%r605, %r304, %r604;
	ld.shared.u32 	%r606, [%r605+56];
	mad.lo.s32 	%r1110, %r606, %r1126, %r1110;
$L__BB582_152:
	setp.lt.s32 	%p65, %r361, 16;
	@%p65 bra 	$L__BB582_154;
	shl.b32 	%r607, %r35, 2;
	add.s32 	%r608, %r304, %r607;
	ld.shared.u32 	%r609, [%r608+60];
	mad.lo.s32 	%r1110, %r609, %r1125, %r1110;
$L__BB582_154:
	mad.lo.s32 	%r610, %r1108, %r4, %r268;
	shl.b32 	%r611, %r610, 2;
	mov.u32 	%r612, _ZZ9cuda_gemmIiLi256ELi4ELi1ELi1024ELi64ELi64ELi32ELi1ELi0EEviiiPT_S1_S1_iiE3Csh;
	add.s32 	%r613, %r612, %r611;
	st.shared.u32 	[%r613], %r1110;
	add.s32 	%r1108, %r1108, %r9;
	setp.lt.s32 	%p66, %r1108, %r13;
	@%p66 bra 	$L__BB582_122;
$L__BB582_155:
	add.s32 	%r1091, %r1091, %r5;
	setp.lt.s32 	%p67, %r1091, %r4;
	@%p67 bra 	$L__BB582_88;
$L__BB582_156:
	bar.sync 	0;
	mov.u32 	%r917, %ctaid.x;
	shl.b32 	%r918, %r917, 9;
	shl.b32 	%r919, %r965, 10;
	add.s32 	%r355, %r919, %r918;
	mov.u32 	%r1141, %r1;
	@%p23 bra 	$L__BB582_160;
	setp.eq.s16 	%p142, %rs3, 3;
	add.s32 	%r920, %r355, %r1;
	shl.b32 	%r921, %r1, 2;
	mov.u32 	%r922, _ZZ9cuda_gemmIiLi256ELi4ELi1ELi1024ELi64ELi64ELi32ELi1ELi0EEviiiPT_S1_S1_iiE3Csh;
	add.s32 	%r923, %r922, %r921;
	ld.shared.u32 	%r924, [%r923];
	mul.wide.s32 	%rd28, %r920, 4;
	add.s64 	%rd8, %rd2, %rd28;
	st.global.u32 	[%rd8], %r924;
	mov.u32 	%r1141, %r16;
	@%p142 bra 	$L__BB582_160;
	cvt.u64.u32 	%rd29, %r17;
	setp.eq.s16 	%p143, %rs3, 0;
	add.s32 	%r928, %r923, %r17;
	ld.shared.u32 	%r929, [%r928];
	add.s64 	%rd9, %rd8, %rd29;
	st.global.u32 	[%rd9], %r929;
	mov.u32 	%r1141, %r18;
	@%p143 bra 	$L__BB582_160;
	shl.b32 	%r930, %r1, 2;
	mov.u32 	%r931, _ZZ9cuda_gemmIiLi256ELi4ELi1ELi1024ELi64ELi64ELi32ELi1ELi0EEviiiPT_S1_S1_iiE3Csh;
	add.s32 	%r932, %r931, %r930;
	add.s32 	%r933, %r932, %r17;
	add.s32 	%r934, %r933, %r17;
	ld.shared.u32 	%r935, [%r934];
	add.s64 	%rd31, %rd9, %rd29;
	st.global.u32 	[%rd31], %r935;
	mov.u32 	%r1141, %r19;
$L__BB582_160:
	@%p26 bra 	$L__BB582_162;
$L__BB582_161:
	add.s32 	%r936, %r355, %r1141;
	shl.b32 	%r937, %r1141, 2;
	mov.u32 	%r938, _ZZ9cuda_gemmIiLi256ELi4ELi1ELi1024ELi64ELi64ELi32ELi1ELi0EEviiiPT_S1_S1_iiE3Csh;
	add.s32 	%r939, %r938, %r937;
	ld.shared.u32 	%r940, [%r939];
	mul.wide.s32 	%rd33, %r936, 4;
	add.s64 	%rd34, %rd2, %rd33;
	st.global.u32 	[%rd34], %r940;
	add.s32 	%r941, %r939, %r17;
	ld.shared.u32 	%r942, [%r941];
	add.s64 	%rd35, %rd34, %rd32;
	st.global.u32 	[%rd35], %r942;
	add.s32 	%r943, %r941, %r17;
	ld.shared.u32 	%r944, [%r943];
	add.s64 	%rd36, %rd35, %rd32;
	st.global.u32 	[%rd36], %r944;
	add.s32 	%r945, %r943, %r17;
	ld.shared.u32 	%r946, [%r945];
	add.s64 	%rd37, %rd36, %rd32;
	st.global.u32 	[%rd37], %r946;
	add.s32 	%r1141, %r17, %r1141;
	setp.lt.u32 	%p145, %r1141, 512;
	@%p145 bra 	$L__BB582_161;
$L__BB582_162:
	mov.u32 	%r947, %nctaid.y;
	add.s32 	%r965, %r965, %r947;
	shl.b32 	%r948, %r947, 2;
	setp.lt.u32 	%p146, %r965, %r948;
	@%p146 bra 	$L__BB582_2;
$L__BB582_163:
	ret;
$L__BB582_164:
	mov.b32 	%r1039, 0;
$L__BB582_165:
	setp.lt.s32 	%p68, %r361, 1;
	add.s32 	%r176, %r1039, %r6;
	mul.lo.s32 	%r177, %r176, %r361;
	add.s32 	%r178, %r177, %r12;
	@%p68 bra 	$L__BB582_167;
	add.s32 	%r615, %r14, %r177;
	shl.b32 	%r616, %r615, 2;
	mov.u32 	%r617, _ZZ9cuda_gemmIiLi256ELi4ELi1ELi1024ELi64ELi64ELi32ELi1ELi0EEviiiPT_S1_S1_iiE3Ash;
	add.s32 	%r618, %r617, %r616;
	ld.shared.u32 	%r1140, [%r618];
$L__BB582_167:
	setp.lt.s32 	%p69, %r361, 2;
	@%p69 bra 	$L__BB582_169;
	add.s32 	%r619, %r6, 1;
	and.b32  	%r620, %r619, 15;
	add.s32 	%r621, %r178, %r620;
	shl.b32 	%r622, %r621, 2;
	mov.u32 	%r623, _ZZ9cuda_gemmIiLi256ELi4ELi1ELi1024ELi64ELi64ELi32ELi1ELi0EEviiiPT_S1_S1_iiE3Ash;
	add.s32 	%r624, %r623, %r622;
	ld.shared.u32 	%r1139, [%r624];
$L__BB582_169:
	setp.lt.s32 	%p70, %r361, 3;
	@%p70 bra 	$L__BB582_171;
	add.s32 	%r625, %r6, 2;
	and.b32  	%r626, %r625, 15;
	add.s32 	%r627, %r178, %r626;
	shl.b32 	%r628, %r627, 2;
	mov.u32 	%r629, _ZZ9cuda_gemmIiLi256ELi4ELi1ELi1024ELi64ELi64ELi32ELi1ELi0EEviiiPT_S1_S1_iiE3Ash;
	add.s32 	%r630, %r629, %r628;
	ld.shared.u32 	%r1138, [%r630];
$L__BB582_171:
	setp.lt.s32 	%p71, %r361, 4;
	@%p71 bra 	$L__BB582_173;
	add.s32 	%r631, %r6, 3;
	and.b32  	%r632, %r631, 15;
	add.s32 	%r633, %r178, %r632;
	shl.b32 	%r634, %r633, 2;
	mov.u32 	%r635, _ZZ9cuda_gemmIiLi256ELi4ELi1ELi1024ELi64ELi64ELi32ELi1ELi0EEviiiPT_S1_S1_iiE3Ash;
	add.s32 	%r636, %r635, %r634;
	ld.shared.u32 	%r1137, [%r636];
$L__BB582_173:
	setp.lt.s32 	%p72, %r361, 5;
	@%p72 bra 	$L__BB582_175;
	add.s32 	%r637, %r6, 4;
	and.b32  	%r638, %r637, 15;
	add.s32 	%r639, %r178, %r638;
	shl.b32 	%r640, %r639, 2;
	mov.u32 	%r641, _ZZ9cuda_gemmIiLi256ELi4ELi1ELi1024ELi64ELi64ELi32ELi1ELi0EEviiiPT_S1_S1_iiE3Ash;
	add.s32 	%r642, %r641, %r640;
	ld.shared.u32 	%r1136, [%r642];
$L__BB582_175:
	setp.lt.s32 	%p73, %r361, 6;
	@%p73 bra 	$L__BB582_177;
	add.s32 	%r643, %r6, 5;
	and.b32  	%r644, %r643, 15;
	add.s32 	%r645, %r178, %r644;
	shl.b32 	%r646, %r645, 2;
	mov.u32 	%r647, _ZZ9cuda_gemmIiLi256ELi4ELi1ELi1024ELi64ELi64ELi32ELi1ELi0EEviiiPT_S1_S1_iiE3Ash;
	add.s32 	%r648, %r647, %r646;
	ld.shared.u32 	%r1135, [%r648];
$L__BB582_177:
	setp.lt.s32 	%p74, %r361, 7;
	@%p74 bra 	$L__BB582_179;
	add.s32 	%r649, %r6, 6;
	and.b32  	%r650, %r649, 15;
	add.s32 	%r651, %r178, %r650;
	shl.b32 	%r652, %r651, 2;
	mov.u32 	%r653, _ZZ9cuda_gemmIiLi256ELi4ELi1ELi1024ELi64ELi64ELi32ELi1ELi0EEviiiPT_S1_S1_iiE3Ash;
	add.s32 	%r654, %r653, %r652;
	ld.shared.u32 	%r1134, [%r654];
$L__BB582_179:
	setp.lt.s32 	%p75, %r361, 8;
	@%p75 bra 	$L__BB582_181;
	add.s32 	%r655, %r6, 7;
	and.b32  	%r656, %r655, 15;
	add.s32 	%r657, %r178, %r656;
	shl.b32 	%r658, %r657, 2;
	mov.u32 	%r659, _ZZ9cuda_gemmIiLi256ELi4ELi1ELi1024ELi64ELi64ELi32ELi1ELi0EEviiiPT_S1_S1_iiE3Ash;
	add.s32 	%r660, %r659, %r658;
	ld.shared.u32 	%r1133, [%r660];
$L__BB582_181:
	setp.lt.s32 	%p76, %r361, 9;
	@%p76 bra 	$L__BB582_183;
	and.b32  	%r661, %r6, 15;
	xor.b32  	%r662, %r661, 8;
	add.s32 	%r663, %r178, %r662;
	shl.b32 	%r664, %r663, 2;
	mov.u32 	%r665, _ZZ9cuda_gemmIiLi256ELi4ELi1ELi1024ELi64ELi64ELi32ELi1ELi0EEviiiPT_S1_S1_iiE3Ash;
	add.s32 	%r666, %r665, %r664;
	ld.shared.u32 	%r1132, [%r666];
$L__BB582_183:
	setp.lt.s32 	%p77, %r361, 10;
	@%p77 bra 	$L__BB582_185;
	add.s32 	%r667, %r6, 9;
	and.b32  	%r668, %r667, 15;
	add.s32 	%r669, %r178, %r668;
	shl.b32 	%r670, %r669, 2;
	mov.u32 	%r671, _ZZ9cuda_gemmIiLi256ELi4ELi1ELi1024ELi64ELi64ELi32ELi1ELi0EEviiiPT_S1_S1_iiE3Ash;
	add.s32 	%r672, %r671, %r670;
	ld.shared.u32 	%r1131, [%r672];
$L__BB582_185:
	setp.lt.s32 	%p78, %r361, 11;
	@%p78 bra 	$L__BB582_187;
	add.s32 	%r673, %r6, 10;
	and.b32  	%r674, %r673, 15;
	add.s32 	%r675, %r178, %r674;
	shl.b32 	%r676, %r675, 2;
	mov.u32 	%r677, _ZZ9cuda_gemmIiLi256ELi4ELi1ELi1024ELi64ELi64ELi32ELi1ELi0EEviiiPT_S1_S1_iiE3Ash;
	add.s32 	%r678, %r677, %r676;
	ld.shared.u32 	%r1130, [%r678];
$L__BB582_187:
	setp.lt.s32 	%p79, %r361, 12;
	@%p79 bra 	$L__BB582_189;
	add.s32 	%r679, %r6, 11;
	and.b32  	%r680, %r679, 15;
	add.s32 	%r681, %r178, %r680;
	shl.b32 	%r682, %r681, 2;
	mov.u32 	%r683, _ZZ9cuda_gemmIiLi256ELi4ELi1ELi1024ELi64ELi64ELi32ELi1ELi0EEviiiPT_S1_S1_iiE3Ash;
	add.s32 	%r684, %r683, %r682;
	ld.shared.u32 	%r1129, [%r684];
$L__BB582_189:
	setp.lt.s32 	%p80, %r361, 13;
	@%p80 bra 	$L__BB582_191;
	add.s32 	%r685, %r6, 12;
	and.b32  	%r686, %r685, 15;
	add.s32 	%r687, %r178, %r686;
	shl.b32 	%r688, %r687, 2;
	mov.u32 	%r689, _ZZ9cuda_gemmIiLi256ELi4ELi1ELi1024ELi64ELi64ELi32ELi1ELi0EEviiiPT_S1_S1_iiE3Ash;
	add.s32 	%r690, %r689, %r688;
	ld.shared.u32 	%r1128, [%r690];
$L__BB582_191:
	setp.lt.s32 	%p81, %r361, 14;
	@%p81 bra 	$L__BB582_193;
	add.s32 	%r691, %r6, 13;
	and.b32  	%r692, %r691, 15;
	add.s32 	%r693, %r178, %r692;
	shl.b32 	%r694, %r693, 2;
	mov.u32 	%r695, _ZZ9cuda_gemmIiLi256ELi4ELi1ELi1024ELi64ELi64ELi32ELi1ELi0EEviiiPT_S1_S1_iiE3Ash;
	add.s32 	%r696, %r695, %r694;
	ld.shared.u32 	%r1127, [%r696];
$L__BB582_193:
	setp.lt.s32 	%p82, %r361, 15;
	@%p82 bra 	$L__BB582_195;
	add.s32 	%r697, %r6, 14;
	and.b32  	%r698, %r697, 15;
	add.s32 	%r699, %r178, %r698;
	shl.b32 	%r700, %r699, 2;
	mov.u32 	%r701, _ZZ9cuda_gemmIiLi256ELi4ELi1ELi1024ELi64ELi64ELi32ELi1ELi0EEviiiPT_S1_S1_iiE3Ash;
	add.s32 	%r702, %r701, %r700;
	ld.shared.u32 	%r1126, [%r702];
$L__BB582_195:
	setp.lt.s32 	%p83, %r361, 16;
	@%p83 bra 	$L__BB582_197;
	add.s32 	%r703, %r6, -1;
	and.b32  	%r704, %r703, 15;
	add.s32 	%r705, %r178, %r704;
	shl.b32 	%r706, %r705, 2;
	mov.u32 	%r707, _ZZ9cuda_gemmIiLi256ELi4ELi1ELi1024ELi64ELi64ELi32ELi1ELi0EEviiiPT_S1_S1_iiE3Ash;
	add.s32 	%r708, %r707, %r706;
	ld.shared.u32 	%r1125, [%r708];
$L__BB582_197:
	setp.ge.s32 	%p84, %r7, %r13;
	mov.u32 	%r1056, %r7;
	@%p84 bra 	$L__BB582_198;
	bra.uni 	$L__BB582_199;
$L__BB582_198:
	add.s32 	%r1039, %r1039, %r5;
	setp.lt.s32 	%p105, %r1039, %r4;
	@%p105 bra 	$L__BB582_165;
	bra.uni 	$L__BB582_156;
$L__BB582_199:
	mov.u32 	%r710, _ZZ9cuda_gemmIiLi256ELi4ELi1ELi1024ELi64ELi64ELi32ELi1ELi0EEviiiPT_S1_S1_iiE11kron_fac_sh;
	mad.lo.s32 	%r213, %r1056, 260, %r710;
	mov.b32 	%r1058, 0;
	@%p68 bra 	$L__BB582_201;
	shl.b32 	%r711, %r20, 2;
	add.s32 	%r712, %r213, %r711;
	ld.shared.u32 	%r713, [%r712];
	mul.lo.s32 	%r1058, %r713, %r1140;
$L__BB582_201:
	@%p69 bra 	$L__BB582_203;
	shl.b32 	%r714, %r21, 2;
	add.s32 	%r715, %r213, %r714;
	ld.shared.u32 	%r716, [%r715+4];
	mad.lo.s32 	%r1058, %r716, %r1139, %r1058;
$L__BB582_203:
	@%p70 bra 	$L__BB582_205;
	shl.b32 	%r717, %r22, 2;
	add.s32 	%r718, %r213, %r717;
	ld.shared.u32 	%r719, [%r718+8];
	mad.lo.s32 	%r1058, %r719, %r1138, %r1058;
$L__BB582_205:
	setp.lt.s32 	%p88, %r361, 4;
	@%p88 bra 	$L__BB582_207;
	shl.b32 	%r720, %r23, 2;
	add.s32 	%r721, %r213, %r720;
	ld.shared.u32 	%r722, [%r721+12];
	mad.lo.s32 	%r1058, %r722, %r1137, %r1058;
$L__BB582_207:
	setp.lt.s32 	%p89, %r361, 5;
	@%p89 bra 	$L__BB582_209;
	shl.b32 	%r723, %r24, 2;
	add.s32 	%r724, %r213, %r723;
	ld.shared.u32 	%r725, [%r724+16];
	mad.lo.s32 	%r1058, %r725, %r1136, %r1058;
$L__BB582_209:
	setp.lt.s32 	%p90, %r361, 6;
	@%p90 bra 	$L__BB582_211;
	shl.b32 	%r726, %r25, 2;
	add.s32 	%r727, %r213, %r726;
	ld.shared.u32 	%r728, [%r727+20];
	mad.lo.s32 	%r1058, %r728, %r1135, %r1058;
$L__BB582_211:
	setp.lt.s32 	%p91, %r361, 7;
	@%p91 bra 	$L__BB582_213;
	shl.b32 	%r729, %r26, 2;
	add.s32 	%r730, %r213, %r729;
	ld.shared.u32 	%r731, [%r730+24];
	mad.lo.s32 	%r1058, %r731, %r1134, %r1058;
$L__BB582_213:
	setp.lt.s32 	%p92, %r361, 8;
	@%p92 bra 	$L__BB582_215;
	shl.b32 	%r732, %r27, 2;
	add.s32 	%r733, %r213, %r732;
	ld.shared.u32 	%r734, [%r733+28];
	mad.lo.s32 	%r1058, %r734, %r1133, %r1058;
$L__BB582_215:
	setp.lt.s32 	%p93, %r361, 9;
	@%p93 bra 	$L__BB582_217;
	shl.b32 	%r735, %r28, 2;
	add.s32 	%r736, %r213, %r735;
	ld.shared.u32 	%r737, [%r736+32];
	mad.lo.s32 	%r1058, %r737, %r1132, %r1058;
$L__BB582_217:
	setp.lt.s32 	%p94, %r361, 10;
	@%p94 bra 	$L__BB582_219;
	shl.b32 	%r738, %r29, 2;
	add.s32 	%r739, %r213, %r738;
	ld.shared.u32 	%r740, [%r739+36];
	mad.lo.s32 	%r1058, %r740, %r1131, %r1058;
$L__BB582_219:
	setp.lt.s32 	%p95, %r361, 11;
	@%p95 bra 	$L__BB582_221;
	shl.b32 	%r741, %r30, 2;
	add.s32 	%r742, %r213, %r741;
	ld.shared.u32 	%r743, [%r742+40];
	mad.lo.s32 	%r1058, %r743, %r1130, %r1058;
$L__BB582_221:
	setp.lt.s32 	%p96, %r361, 12;
	@%p96 bra 	$L__BB582_223;
	shl.b32 	%r744, %r31, 2;
	add.s32 	%r745, %r213, %r744;
	ld.shared.u32 	%r746, [%r745+44];
	mad.lo.s32 	%r1058, %r746, %r1129, %r1058;
$L__BB582_223:
	setp.lt.s32 	%p97, %r361, 13;
	@%p97 bra 	$L__BB582_225;
	shl.b32 	%r747, %r32, 2;
	add.s32 	%r748, %r213, %r747;
	ld.shared.u32 	%r749, [%r748+48];
	mad.lo.s32 	%r1058, %r749, %r1128, %r1058;
$L__BB582_225:
	setp.lt.s32 	%p98, %r361, 14;
	@%p98 bra 	$L__BB582_227;
	shl.b32 	%r750, %r33, 2;
	add.s32 	%r751, %r213, %r750;
	ld.shared.u32 	%r752, [%r751+52];
	mad.lo.s32 	%r1058, %r752, %r1127, %r1058;
$L__BB582_227:
	setp.lt.s32 	%p99, %r361, 15;
	@%p99 bra 	$L__BB582_229;
	shl.b32 	%r753, %r34, 2;
	add.s32 	%r754, %r213, %r753;
	ld.shared.u32 	%r755, [%r754+56];
	mad.lo.s32 	%r1058, %r755, %r1126, %r1058;
$L__BB582_229:
	setp.lt.s32 	%p100, %r361, 16;
	@%p100 bra 	$L__BB582_231;
	shl.b32 	%r756, %r35, 2;
	add.s32 	%r757, %r213, %r756;
	ld.shared.u32 	%r758, [%r757+60];
	mad.lo.s32 	%r1058, %r758, %r1125, %r1058;
$L__BB582_231:
	mov.u32 	%r1072, %r2;
$L__BB582_232:
	shr.u32 	%r247, %r1072, 1;
	shfl.sync.down.b32	%r759|%p101, %r1058, %r247, %r15, -1;
	add.s32 	%r1058, %r759, %r1058;
	setp.gt.u32 	%p102, %r1072, 3;
	mov.u32 	%r1072, %r247;
	@%p102 bra 	$L__BB582_232;
	and.b32  	%r760, %r1, 31;
	rem.u32 	%r761, %r760, %r3;
	setp.eq.s32 	%p103, %r761, 0;
	@%p103 bra 	$L__BB582_234;
	bra.uni 	$L__BB582_235;
$L__BB582_234:
	mad.lo.s32 	%r762, %r1056, %r4, %r176;
	shl.b32 	%r763, %r762, 2;
	mov.u32 	%r764, _ZZ9cuda_gemmIiLi256ELi4ELi1ELi1024ELi64ELi64ELi32ELi1ELi0EEviiiPT_S1_S1_iiE3Csh;
	add.s32 	%r765, %r764, %r763;
	st.shared.u32 	[%r765], %r1058;
$L__BB582_235:
	add.s32 	%r1056, %r1056, %r9;
	setp.lt.s32 	%p104, %r1056, %r13;
	@%p104 bra 	$L__BB582_199;
	bra.uni 	$L__BB582_198;

}
	// .globl	_Z9cuda_gemmIiLi256ELi4ELi1ELi1024ELi64ELi64ELi32ELi1ELi1EEviiiPT_S1_S1_ii
.visible .entry _Z9cuda_gemmIiLi256ELi4ELi1ELi1024ELi64ELi64ELi32ELi1ELi1EEviiiPT_S1_S1_ii(
	.param .u32 _Z9cuda_gemmIiLi256ELi4ELi1ELi1024ELi64ELi64ELi32ELi1ELi1EEviiiPT_S1_S1_ii_param_0,
	.param .u32 _Z9cuda_gemmIiLi256ELi4ELi1ELi1024ELi64ELi64ELi32ELi1ELi1EEviiiPT_S1_S1_ii_param_1,
	.param .u32 _Z9cuda_gemmIiLi256ELi4ELi1ELi1024ELi64ELi64ELi32ELi1ELi1EEviiiPT_S1_S1_ii_param_2,
	.param .u64 .ptr .align 1 _Z9cuda_gemmIiLi256ELi4ELi1ELi1024ELi64ELi64ELi32ELi1ELi1EEviiiPT_S1_S1_ii_param_3,
	.param .u64 .ptr .align 1 _Z9cuda_gemmIiLi256ELi4ELi1ELi1024ELi64ELi64ELi32ELi1ELi1EEviiiPT_S1_S1_ii_param_4,
	.param .u64 .ptr .align 1 _Z9cuda_gemmIiLi256ELi4ELi1ELi1024ELi64ELi64ELi32ELi1ELi1EEviiiPT_S1_S1_ii_param_5,
	.param .u32 _Z9cuda_gemmIiLi256ELi4ELi1ELi1024ELi64ELi64ELi32ELi1ELi1EEviiiPT_S1_S1_ii_param_6,
	.param .u32 _Z9cuda_gemmIiLi256ELi4ELi1ELi1024ELi64ELi64ELi32ELi1ELi1EEviiiPT_S1_S1_ii_param_7
)
.maxntid 256
{
	.reg .pred 	%p<40>;
	.reg .b16 	%rs<16>;
	.reg .b32 	%r<327>;
	.reg .b64 	%rd<50>;
	// demoted variable
	.shared .align 128 .b8 _ZZ9cuda_gemmIiLi256ELi4ELi1ELi1024ELi64ELi64ELi32ELi1ELi1EEviiiPT_S1_S1_iiE11kron_fac_sh[8320];
	// demoted variable
	.shared .align 128 .b8 _ZZ9cuda_gemmIiLi256ELi4ELi1ELi1024ELi64ELi64ELi32ELi1ELi1EEviiiPT_S1_S1_iiE3Ash[4096];
	// demoted variable
	.shared .align 128 .b8 _ZZ9cuda_gemmIiLi256ELi4ELi1ELi1024ELi64ELi64ELi32ELi1ELi1EEviiiPT_S1_S1_iiE3Csh[2048];
	ld.param.u64 	%rd11, [_Z9cuda_gemmIiLi256ELi4ELi1ELi1024ELi64ELi64ELi32ELi1ELi1EEviiiPT_S1_S1_ii_param_3];
	ld.param.u64 	%rd12, [_Z9cuda_gemmIiLi256ELi4ELi1ELi1024ELi64ELi64ELi32ELi1ELi1EEviiiPT_S1_S1_ii_param_4];
	ld.param.u64 	%rd13, [_Z9cuda_gemmIiLi256ELi4ELi1ELi1024ELi64ELi64ELi32ELi1ELi1EEviiiPT_S1_S1_ii_param_5];
	cvta.to.global.u64 	%rd1, %rd11;
	cvta.to.global.u64 	%rd2, %rd12;
	cvta.to.global.u64 	%rd3, %rd13;
	mov.u32 	%r1, %tid.x;
	shr.u32 	%r2, %r1, 2;
	and.b32  	%r3, %r2, 15;
	mov.u32 	%r315, %ctaid.y;
	mov.u32 	%r5, %nctaid.y;
	shl.b32 	%r6, %r5, 2;
	setp.ge.u32 	%p1, %r315, %r6;
	@%p1 bra 	$L__BB583_30;
	mov.u32 	%r87, %ntid.x;
	mov.u32 	%r88, %ctaid.x;
	shr.u32 	%r7, %r1, 5;
	shl.b32 	%r89, %r88, 5;
	and.b32  	%r90, %r1, 31;
	or.b32  	%r8, %r89, %r90;
	mov.u32 	%r91, _ZZ9cuda_gemmIiLi256ELi4ELi1ELi1024ELi64ELi64ELi32ELi1ELi1EEviiiPT_S1_S1_iiE11kron_fac_sh;
	mad.lo.s32 	%r9, %r90, 260, %r91;
	shr.u32 	%r10, %r87, 5;
	shl.b32 	%r92, %r1, 4;
	and.b32  	%r93, %r92, 48;
	shl.b32 	%r94, %r3, 6;
	or.b32  	%r95, %r94, %r93;
	mad.lo.s32 	%r11, %r3, -63, %r95;
	add.s32 	%r12, %r1, %r87;
	cvt.u16.u32 	%rs5, %r12;
	xor.b16  	%rs6, %rs5, 1023;
	cvt.u16.u32 	%rs7, %r87;
	div.u16 	%rs8, %rs6, %rs7;
	sub.s16 	%rs9, 511, %rs5;
	div.u16 	%rs1, %rs9, %rs7;
	add.s32 	%r13, %r7, %r10;
	and.b16  	%rs2, %rs8, 3;
	shl.b32 	%r96, %r1, 2;
	mov.u32 	%r97, _ZZ9cuda_gemmIiLi256ELi4ELi1ELi1024ELi64ELi64ELi32ELi1ELi1EEviiiPT_S1_S1_iiE3Ash;
	add.s32 	%r14, %r97, %r96;
	shl.b32 	%r15, %r87, 2;
	add.s32 	%r16, %r14, %r15;
	add.s32 	%r17, %r12, %r87;
	add.s32 	%r18, %r17, %r87;
	and.b16  	%rs3, %rs1, 3;
	mov.u32 	%r98, _ZZ9cuda_gemmIiLi256ELi4ELi1ELi1024ELi64ELi64ELi32ELi1ELi1EEviiiPT_S1_S1_iiE3Csh;
	add.s32 	%r19, %r98, %r96;
	add.s32 	%r20, %r19, %r15;
	cvt.u16.u32 	%rs10, %r13;
	xor.b16  	%rs11, %rs10, 63;
	and.b16  	%rs12, %rs11, 255;
	cvt.u16.u32 	%rs13, %r10;
	and.b16  	%rs14, %rs13, 255;
	div.u16 	%rs15, %rs12, %rs14;
	and.b16  	%rs4, %rs15, 3;
	shl.b32 	%r99, %r7, 2;
	add.s32 	%r21, %r9, %r99;
	shl.b32 	%r22, %r10, 2;
	add.s32 	%r23, %r21, %r22;
	add.s32 	%r24, %r13, %r10;
	add.s32 	%r100, %r2, 1;
	and.b32  	%r101, %r100, 15;
	or.b32  	%r102, %r95, %r101;
	shl.b32 	%r103, %r102, 2;
	add.s32 	%r25, %r97, %r103;
	add.s32 	%r104, %r2, 2;
	and.b32  	%r105, %r104, 15;
	or.b32  	%r106, %r95, %r105;
	shl.b32 	%r107, %r106, 2;
	add.s32 	%r26, %r97, %r107;
	add.s32 	%r108, %r2, 3;
	and.b32  	%r109, %r108, 15;
	or.b32  	%r110, %r95, %r109;
	shl.b32 	%r111, %r110, 2;
	add.s32 	%r27, %r97, %r111;
	add.s32 	%r112, %r2, 4;
	and.b32  	%r113, %r112, 15;
	or.b32  	%r114, %r95, %r113;
	shl.b32 	%r115, %r114, 2;
	add.s32 	%r28, %r97, %r115;
	add.s32 	%r116, %r2, 5;
	and.b32  	%r117, %r116, 15;
	or.b32  	%r118, %r95, %r117;
	shl.b32 	%r119, %r118, 2;
	add.s32 	%r29, %r97, %r119;
	add.s32 	%r120, %r2, 6;
	and.b32  	%r121, %r120, 15;
	or.b32  	%r122, %r95, %r121;
	shl.b32 	%r123, %r122, 2;
	add.s32 	%r30, %r97, %r123;
	add.s32 	%r124, %r2, 7;
	and.b32  	%r125, %r124, 15;
	or.b32  	%r126, %r95, %r125;
	shl.b32 	%r127, %r126, 2;
	add.s32 	%r31, %r97, %r127;
	xor.b32  	%r128, %r3, 8;
	or.b32  	%r129, %r95, %r128;
	shl.b32 	%r130, %r129, 2;
	add.s32 	%r32, %r97, %r130;
	add.s32 	%r131, %r2, 9;
	and.b32  	%r132, %r131, 15;
	or.b32  	%r133, %r95, %r132;
	shl.b32 	%r134, %r133, 2;
	add.s32 	%r33, %r97, %r134;
	add.s32 	%r135, %r2, 10;
	and.b32  	%r136, %r135, 15;
	or.b32  	%r137, %r95, %r136;
	shl.b32 	%r138, %r137, 2;
	add.s32 	%r34, %r97, %r138;
	add.s32 	%r139, %r2, 11;
	and.b32  	%r140, %r139, 15;
	or.b32  	%r141, %r95, %r140;
	shl.b32 	%r142, %r141, 2;
	add.s32 	%r35, %r97, %r142;
	add.s32 	%r143, %r2, 12;
	and.b32  	%r144, %r143, 15;
	or.b32  	%r145, %r95, %r144;
	shl.b32 	%r146, %r145, 2;
	add.s32 	%r36, %r97, %r146;
	add.s32 	%r147, %r2, 13;
	and.b32  	%r148, %r147, 15;
	or.b32  	%r149, %r95, %r148;
	shl.b32 	%r150, %r149, 2;
	add.s32 	%r37, %r97, %r150;
	add.s32 	%r151, %r2, 14;
	and.b32  	%r152, %r151, 15;
	or.b32  	%r153, %r95, %r152;
	shl.b32 	%r154, %r153, 2;
	add.s32 	%r38, %r97, %r154;
	add.s32 	%r155, %r2, -1;
	and.b32  	%r156, %r155, 15;
	or.b32  	%r157, %r95, %r156;
	shl.b32 	%r158, %r157, 2;
	add.s32 	%r39, %r97, %r158;
	shl.b32 	%r40, %r87, 4;
	shl.b32 	%r41, %r87, 3;
	mul.lo.s32 	%r42, %r87, 12;
	mul.wide.u32 	%rd14, %r87, 4;
	add.s64 	%rd4, %rd1, %rd14;
	mul.wide.u32 	%rd15, %r87, 8;
	add.s64 	%rd5, %rd1, %rd15;
	mul.wide.u32 	%rd16, %r87, 12;
	add.s64 	%rd6, %rd1, %rd16;
	shr.u32 	%r43, %r87, 6;
	shl.b32 	%r225, %r11, 2;
$L__BB583_2:
	setp.eq.s16 	%p2, %rs2, 2;
	shl.b32 	%r45, %r315, 10;
	mov.u32 	%r316, %r1;
	@%p2 bra 	$L__BB583_6;
	setp.eq.s16 	%p3, %rs2, 3;
	add.s32 	%r159, %r45, %r1;
	mul.wide.s32 	%rd17, %r159, 4;
	add.s64 	%rd7, %rd1, %rd17;
	ld.global.u32 	%r160, [%rd7];
	st.shared.u32 	[%r14], %r160;
	mov.u32 	%r316, %r12;
	@%p3 bra 	$L__BB583_6;
	setp.eq.s16 	%p4, %rs2, 0;
	cvt.u64.u32 	%rd18, %r15;
	add.s64 	%rd8, %rd7, %rd18;
	ld.global.u32 	%r161, [%rd8];
	st.shared.u32 	[%r16], %r161;
	mov.u32 	%r316, %r17;
	@%p4 bra 	$L__BB583_6;
	cvt.u64.u32 	%rd19, %r15;
	add.s64 	%rd20, %rd8, %rd19;
	ld.global.u32 	%r162, [%rd20];
	add.s32 	%r163, %r16, %r15;
	st.shared.u32 	[%r163], %r162;
	mov.u32 	%r316, %r18;
$L__BB583_6:
	shl.b32 	%r164, %r316, 2;
	mov.u32 	%r165, _ZZ9cuda_gemmIiLi256ELi4ELi1ELi1024ELi64ELi64ELi32ELi1ELi1EEviiiPT_S1_S1_iiE3Ash;
	add.s32 	%r318, %r165, %r164;
	add.s32 	%r317, %r316, %r45;
$L__BB583_7:
	mul.wide.s32 	%rd21, %r317, 4;
	add.s64 	%rd22, %rd4, %rd21;
	add.s64 	%rd23, %rd5, %rd21;
	add.s64 	%rd24, %rd6, %rd21;
	add.s64 	%rd25, %rd1, %rd21;
	ld.global.u32 	%r166, [%rd25];
	st.shared.u32 	[%r318], %r166;
	ld.global.u32 	%r167, [%rd22];
	add.s32 	%r168, %r318, %r15;
	st.shared.u32 	[%r168], %r167;
	ld.global.u32 	%r169, [%rd23];
	add.s32 	%r170, %r318, %r41;
	st.shared.u32 	[%r170], %r169;
	ld.global.u32 	%r171, [%rd24];
	add.s32 	%r172, %r318, %r42;
	st.shared.u32 	[%r172], %r171;
	add.s32 	%r316, %r316, %r15;
	add.s32 	%r318, %r318, %r40;
	add.s32 	%r317, %r317, %r15;
	setp.lt.u32 	%p5, %r316, 1024;
	@%p5 bra 	$L__BB583_7;
	setp.eq.s16 	%p6, %rs3, 2;
	mov.u32 	%r320, %r1;
	@%p6 bra 	$L__BB583_12;
	setp.eq.s16 	%p7, %rs3, 3;
	mov.b32 	%r173, 0;
	st.shared.u32 	[%r19], %r173;
	mov.u32 	%r320, %r12;
	@%p7 bra 	$L__BB583_12;
	setp.eq.s16 	%p8, %rs3, 0;
	mov.b32 	%r174, 0;
	st.shared.u32 	[%r20], %r174;
	mov.u32 	%r320, %r17;
	@%p8 bra 	$L__BB583_12;
	add.s32 	%r175, %r20, %r15;
	mov.b32 	%r176, 0;
	st.shared.u32 	[%r175], %r176;
	mov.u32 	%r320, %r18;
$L__BB583_12:
	setp.lt.u16 	%p9, %rs1, 2;
	@%p9 bra 	$L__BB583_14;
$L__BB583_13:
	shl.b32 	%r177, %r320, 2;
	mov.u32 	%r178, _ZZ9cuda_gemmIiLi256ELi4ELi1ELi1024ELi64ELi64ELi32ELi1ELi1EEviiiPT_S1_S1_iiE3Csh;
	add.s32 	%r179, %r178, %r177;
	mov.b32 	%r180, 0;
	st.shared.u32 	[%r179], %r180;
	add.s32 	%r181, %r179, %r15;
	st.shared.u32 	[%r181], %r180;
	add.s32 	%r182, %r181, %r15;
	st.shared.u32 	[%r182], %r180;
	add.s32 	%r183, %r182, %r15;
	st.shared.u32 	[%r183], %r180;
	add.s32 	%r320, %r15, %r320;
	setp.lt.u32 	%p10, %r320, 512;
	@%p10 bra 	$L__BB583_13;
$L__BB583_14:
	setp.eq.s16 	%p11, %rs4, 2;
	mov.u32 	%r322, %r7;
	@%p11 bra 	$L__BB583_18;
	setp.eq.s16 	%p12, %rs4, 3;
	shl.b32 	%r184, %r7, 6;
	add.s32 	%r185, %r184, %r8;
	mul.wide.u32 	%rd26, %r185, 4;
	add.s64 	%rd27, %rd2, %rd26;
	ld.global.u32 	%r186, [%rd27];
	st.shared.u32 	[%r21], %r186;
	mov.u32 	%r322, %r13;
	@%p12 bra 	$L__BB583_18;
	setp.eq.s16 	%p13, %rs4, 0;
	shl.b32 	%r187, %r13, 6;
	add.s32 	%r188, %r187, %r8;
	mul.wide.u32 	%rd28, %r188, 4;
	add.s64 	%rd29, %rd2, %rd28;
	ld.global.u32 	%r189, [%rd29];
	st.shared.u32 	[%r23], %r189;
	mov.u32 	%r322, %r24;
	@%p13 bra 	$L__BB583_18;
	add.s32 	%r322, %r24, %r10;
	shl.b32 	%r190, %r24, 6;
	add.s32 	%r191, %r190, %r8;
	mul.wide.u32 	%rd30, %r191, 4;
	add.s64 	%rd31, %rd2, %rd30;
	ld.global.u32 	%r192, [%rd31];
	add.s32 	%r193, %r23, %r22;
	st.shared.u32 	[%r193], %r192;
$L__BB583_18:
	shl.b32 	%r194, %r322, 6;
	add.s32 	%r195, %r194, %r8;
	mul.wide.u32 	%rd32, %r195, 4;
	add.s64 	%rd33, %rd2, %rd32;
	ld.global.u32 	%r196, [%rd33];
	shl.b32 	%r197, %r322, 2;
	add.s32 	%r198, %r9, %r197;
	st.shared.u32 	[%r198], %r196;
	add.s32 	%r199, %r322, %r10;
	shl.b32 	%r200, %r199, 6;
	add.s32 	%r201, %r200, %r8;
	mul.wide.u32 	%rd34, %r201, 4;
	add.s64 	%rd35, %rd2, %rd34;
	ld.global.u32 	%r202, [%rd35];
	add.s32 	%r203, %r198, %r22;
	st.shared.u32 	[%r203], %r202;
	add.s32 	%r204, %r199, %r10;
	shl.b32 	%r205, %r204, 6;
	add.s32 	%r206, %r205, %r8;
	mul.wide.u32 	%rd36, %r206, 4;
	add.s64 	%rd37, %rd2, %rd36;
	ld.global.u32 	%r207, [%rd37];
	add.s32 	%r208, %r203, %r22;
	st.shared.u32 	[%r208], %r207;
	add.s32 	%r209, %r204, %r10;
	shl.b32 	%r210, %r209, 6;
	add.s32 	%r211, %r210, %r8;
	mul.wide.u32 	%rd38, %r211, 4;
	add.s64 	%rd39, %rd2, %rd38;
	ld.global.u32 	%r212, [%rd39];
	add.s32 	%r213, %r208, %r22;
	st.shared.u32 	[%r213], %r212;
	add.s32 	%r322, %r22, %r322;
	setp.lt.u32 	%p14, %r322, 64;
	@%p14 bra 	$L__BB583_18;
	shr.u32 	%r324, %r1, 6;
	bar.sync 	0;
	shl.b32 	%r214, %r3, 6;
	shl.b32 	%r215, %r1, 4;
	and.b32  	%r216, %r215, 48;
	or.b32  	%r217, %r214, %r216;
	or.b32  	%r218, %r217, %r3;
	shl.b32 	%r219, %r218, 2;
	mov.u32 	%r220, _ZZ9cuda_gemmIiLi256ELi4ELi1ELi1024ELi64ELi64ELi32ELi1ELi1EEviiiPT_S1_S1_iiE3Ash;
	add.s32 	%r221, %r220, %r219;
	ld.shared.u32 	%r63, [%r221];
	ld.shared.u32 	%r64, [%r25];
	ld.shared.u32 	%r65, [%r26];
	ld.shared.u32 	%r66, [%r27];
	ld.shared.u32 	%r67, [%r28];
	ld.shared.u32 	%r68, [%r29];
	ld.shared.u32 	%r69, [%r30];
	ld.shared.u32 	%r70, [%r31];
	ld.shared.u32 	%r71, [%r32];
	ld.shared.u32 	%r72, [%r33];
	ld.shared.u32 	%r73, [%r34];
	ld.shared.u32 	%r74, [%r35];
	ld.shared.u32 	%r75, [%r36];
	ld.shared.u32 	%r76, [%r37];
	ld.shared.u32 	%r77, [%r38];
	ld.shared.u32 	%r78, [%r39];
$L__BB583_20:
	setp.eq.s32 	%p15, %r3, 0;
	setp.lt.u32 	%p16, %r3, 2;
	setp.lt.u32 	%p17, %r3, 3;
	setp.lt.u32 	%p18, %r3, 4;
	setp.lt.u32 	%p19, %r3, 5;
	setp.lt.u32 	%p20, %r3, 6;
	setp.lt.u32 	%p21, %r3, 7;
	setp.lt.u32 	%p22, %r3, 8;
	setp.lt.u32 	%p23, %r3, 9;
	setp.lt.u32 	%p24, %r3, 10;
	setp.lt.u32 	%p25, %r3, 11;
	setp.lt.u32 	%p26, %r3, 12;
	setp.lt.u32 	%p27, %r3, 13;
	setp.lt.u32 	%p28, %r3, 14;
	setp.eq.s32 	%p29, %r3, 15;
	and.b32  	%r222, %r1, 3;
	setp.ne.s32 	%p30, %r222, 0;
	mov.u32 	%r223, _ZZ9cuda_gemmIiLi256ELi4ELi1ELi1024ELi64ELi64ELi32ELi1ELi1EEviiiPT_S1_S1_iiE11kron_fac_sh;
	mad.lo.s32 	%r224, %r324, 260, %r223;
	add.s32 	%r226, %r224, %r225;
	ld.shared.u32 	%r227, [%r226];
	mul.lo.s32 	%r228, %r227, %r63;
	selp.b32 	%r229, -64, 0, %p29;
	add.s32 	%r230, %r226, %r229;
	ld.shared.u32 	%r231, [%r230+4];
	mad.lo.s32 	%r232, %r231, %r64, %r228;
	selp.b32 	%r233, 0, -64, %p28;
	add.s32 	%r234, %r226, %r233;
	ld.shared.u32 	%r235, [%r234+8];
	mad.lo.s32 	%r236, %r235, %r65, %r232;
	selp.b32 	%r237, 0, -64, %p27;
	add.s32 	%r238, %r226, %r237;
	ld.shared.u32 	%r239, [%r238+12];
	mad.lo.s32 	%r240, %r239, %r66, %r236;
	selp.b32 	%r241, 0, -64, %p26;
	add.s32 	%r242, %r226, %r241;
	ld.shared.u32 	%r243, [%r242+16];
	mad.lo.s32 	%r244, %r243, %r67, %r240;
	selp.b32 	%r245, 0, -64, %p25;
	add.s32 	%r246, %r226, %r245;
	ld.shared.u32 	%r247, [%r246+20];
	mad.lo.s32 	%r248, %r247, %r68, %r244;
	selp.b32 	%r249, 0, -64, %p24;
	add.s32 	%r250, %r226, %r249;
	ld.shared.u32 	%r251, [%r250+24];
	mad.lo.s32 	%r252, %r251, %r69, %r248;
	selp.b32 	%r253, 0, -64, %p23;
	add.s32 	%r254, %r226, %r253;
	ld.shared.u32 	%r255, [%r254+28];
	mad.lo.s32 	%r256, %r255, %r70, %r252;
	selp.b32 	%r257, 0, -64, %p22;
	add.s32 	%r258, %r226, %r257;
	ld.shared.u32 	%r259, [%r258+32];
	mad.lo.s32 	%r260, %r259, %r71, %r256;
	selp.b32 	%r261, 0, -64, %p21;
	add.s32 	%r262, %r226, %r261;
	ld.shared.u32 	%r263, [%r262+36];
	mad.lo.s32 	%r264, %r263, %r72, %r260;
	selp.b32 	%r265, 0, -64, %p20;
	add.s32 	%r266, %r226, %r265;
	ld.shared.u32 	%r267, [%r266+40];
	mad.lo.s32 	%r268, %r267, %r73, %r264;
	selp.b32 	%r269, 0, -64, %p19;
	add.s32 	%r270, %r226, %r269;
	ld.shared.u32 	%r271, [%r270+44];
	mad.lo.s32 	%r272, %r271, %r74, %r268;
	selp.b32 	%r273, 0, -64, %p18;
	add.s32 	%r274, %r226, %r273;
	ld.shared.u32 	%r275, [%r274+48];
	mad.lo.s32 	%r276, %r275, %r75, %r272;
	selp.b32 	%r277, 0, -64, %p17;
	add.s32 	%r278, %r226, %r277;
	ld.shared.u32 	%r279, [%r278+52];
	mad.lo.s32 	%r280, %r279, %r76, %r276;
	selp.b32 	%r281, 0, -64, %p16;
	add.s32 	%r282, %r226, %r281;
	ld.shared.u32 	%r283, [%r282+56];
	mad.lo.s32 	%r284, %r283, %r77, %r280;
	selp.b32 	%r285, 0, -64, %p15;
	add.s32 	%r286, %r226, %r285;
	ld.shared.u32 	%r287, [%r286+60];
	mad.lo.s32 	%r288, %r287, %r78, %r284;
	shfl.sync.down.b32	%r289|%p31, %r288, 2, 7199, -1;
	add.s32 	%r290, %r289, %r288;
	shfl.sync.down.b32	%r291|%p32, %r290, 1, 7199, -1;
	add.s32 	%r80, %r291, %r290;
	@%p30 bra 	$L__BB583_22;
	shl.b32 	%r292, %r3, 2;
	shl.b32 	%r293, %r324, 6;
	or.b32  	%r294, %r293, %r292;
	mov.u32 	%r295, _ZZ9cuda_gemmIiLi256ELi4ELi1ELi1024ELi64ELi64ELi32ELi1ELi1EEviiiPT_S1_S1_iiE3Csh;
	add.s32 	%r296, %r295, %r294;
	st.shared.u32 	[%r296], %r80;
$L__BB583_22:
	add.s32 	%r324, %r324, %r43;
	setp.lt.u32 	%p33, %r324, 32;
	@%p33 bra 	$L__BB583_20;
	setp.eq.s16 	%p34, %rs3, 2;
	bar.sync 	0;
	mov.u32 	%r297, %ctaid.x;
	shl.b32 	%r298, %r297, 9;
	add.s32 	%r82, %r45, %r298;
	mov.u32 	%r325, %r1;
	@%p34 bra 	$L__BB583_27;
	setp.eq.s16 	%p35, %rs3, 3;
	add.s32 	%r299, %r82, %r1;
	ld.shared.u32 	%r300, [%r19];
	mul.wide.s32 	%rd40, %r299, 4;
	add.s64 	%rd9, %rd3, %rd40;
	st.global.u32 	[%rd9], %r300;
	mov.u32 	%r325, %r12;
	@%p35 bra 	$L__BB583_27;
	cvt.u64.u32 	%rd41, %r15;
	setp.eq.s16 	%p36, %rs3, 0;
	ld.shared.u32 	%r301, [%r20];
	add.s64 	%rd10, %rd9, %rd41;
	st.global.u32 	[%rd10], %r301;
	mov.u32 	%r325, %r17;
	@%p36 bra 	$L__BB583_27;
	cvt.u64.u32 	%rd42, %r15;
	add.s32 	%r302, %r20, %r15;
	ld.shared.u32 	%r303, [%r302];
	add.s64 	%rd43, %rd10, %rd42;
	st.global.u32 	[%rd43], %r303;
	mov.u32 	%r325, %r18;
$L__BB583_27:
	setp.lt.u16 	%p37, %rs1, 2;
	@%p37 bra 	$L__BB583_29;
$L__BB583_28:
	cvt.u64.u32 	%rd44, %r15;
	add.s32 	%r304, %r82, %r325;
	shl.b32 	%r305, %r325, 2;
	mov.u32 	%r306, _ZZ9cuda_gemmIiLi256ELi4ELi1ELi1024ELi64ELi64ELi32ELi1ELi1EEviiiPT_S1_S1_iiE3Csh;
	add.s32 	%r307, %r306, %r305;
	ld.shared.u32 	%r308, [%r307];
	mul.wide.s32 	%rd45, %r304, 4;
	add.s64 	%rd46, %rd3, %rd45;
	st.global.u32 	[%rd46], %r308;
	add.s32 	%r309, %r307, %r15;
	ld.shared.u32 	%r310, [%r309];
	add.s64 	%rd47, %rd46, %rd44;
	st.global.u32 	[%rd47], %r310;
	add.s32 	%r311, %r309, %r15;
	ld.shared.u32 	%r312, [%r311];
	add.s64 	%rd48, %rd47, %rd44;
	st.global.u32 	[%rd48], %r312;
	add.s32 	%r313, %r311, %r15;
	ld.shared.u32 	%r314, [%r313];
	add.s64 	%rd49, %rd48, %rd44;
	st.global.u32 	[%rd49], %r314;
	add.s32 	%r325, %r15, %r325;
	setp.lt.u32 	%p38, %r325, 512;
	@%p38 bra 	$L__BB583_28;
$L__BB583_29:
	add.s32 	%r315, %r315, %r5;
	setp.lt.u32 	%p39, %r315, %r6;
	@%p39 bra 	$L__BB583_2;
$L__BB583_30:
	ret;

}
	// .globl	_Z9cuda_gemmIiLi256ELi4ELi1ELi1024ELi128ELi128ELi32ELi0ELi0EEviiiPT_S1_S1_ii
.visible .entry _Z9cuda_gemmIiLi256ELi4ELi1ELi1024ELi128ELi128ELi32ELi0ELi0EEviiiPT_S1_S1_ii(
	.param .u32 _Z9cuda_gemmIiLi256ELi4ELi1ELi1024ELi128ELi128ELi32ELi0ELi0EEviiiPT_S1_S1_ii_param_0,
	.param .u32 _Z9cuda_gemmIiLi256ELi4ELi1ELi1024ELi128ELi128ELi32ELi0ELi0EEviiiPT_S1_S1_ii_param_1,
	.param .u32 _Z9cuda_gemmIiLi256ELi4ELi1ELi1024ELi128ELi128ELi32ELi0ELi0EEviiiPT_S1_S1_ii_param_2,
	.param .u64 .ptr .align 1 _Z9cuda_gemmIiLi256ELi4ELi1ELi1024ELi128ELi128ELi32ELi0ELi0EEviiiPT_S1_S1_ii_param_3,
	.param .u64 .ptr .align 1 _Z9cuda_gemmIiLi256ELi4ELi1ELi1024ELi128ELi128ELi32ELi0ELi0EEviiiPT_S1_S1_ii_param_4,
	.param .u64 .ptr .align 1 _Z9cuda_gemmIiLi256ELi4ELi1ELi1024ELi128ELi128ELi32ELi0ELi0EEviiiPT_S1_S1_ii_param_5,
	.param .u32 _Z9cuda_gemmIiLi256ELi4ELi1ELi1024ELi128ELi128ELi32ELi0ELi0EEviiiPT_S1_S1_ii_param_6,
	.param .u32 _Z9cuda_gemmIiLi256ELi4ELi1ELi1024ELi128ELi128ELi32ELi0ELi0EEviiiPT_S1_S1_ii_param_7
)
.maxntid 256
{
	.reg .pred 	%p<150>;
	.reg .b16 	%rs<6>;
	.reg .b32 	%r<1230>;
	.reg .b64 	%rd<38>;
	// demoted variable
	.shared .align 128 .b8 _ZZ9cuda_gemmIiLi256ELi4ELi1ELi1024ELi128ELi128ELi32ELi0ELi0EEviiiPT_S1_S1_iiE11kron_fac_sh[16512];
	// demoted variable
	.shared .align 128 .b8 _ZZ9cuda_gemmIiLi256ELi4ELi1ELi1024ELi128ELi128ELi32ELi0ELi0EEviiiPT_S1_S1_iiE3Ash[4096];
	// demoted variable
	.shared .align 128 .b8 _ZZ9cuda_gemmIiLi256ELi4ELi1ELi1024ELi128ELi128ELi32ELi0ELi0EEviiiPT_S1_S1_iiE3Csh[1024];
	ld.param.u32 	%r378, [_Z9cuda_gemmIiLi256ELi4ELi1ELi1024ELi128ELi128ELi32ELi0ELi0EEviiiPT_S1_S1_ii_param_2];
	ld.param.u64 	%rd6, [_Z9cuda_gemmIiLi256ELi4ELi1ELi1024ELi128ELi128ELi32ELi0ELi0EEviiiPT_S1_S1_ii_param_3];
	ld.param.u64 	%rd7, [_Z9cuda_gemmIiLi256ELi4ELi1ELi1024ELi128ELi128ELi32ELi0ELi0EEviiiPT_S1_S1_ii_param_5];
	ld.param.u32 	%r380, [_Z9cuda_gemmIiLi256ELi4ELi1ELi1024ELi128ELi128ELi32ELi0ELi0EEviiiPT_S1_S1_ii_param_7];
	cvta.to.global.u64 	%rd1, %rd6;
	cvta.to.global.u64 	%rd2, %rd7;
	mov.u32 	%r1, %tid.x;
	setp.lt.s32 	%p1, %r380, 16;
	shr.u32 	%r2, %r380, 4;
	selp.b32 	%r3, 1, %r2, %p1;
	and.b32  	%r381, %r378, -1024;
	setp.eq.s32 	%p2, %r381, 65536;
	@%p2 bra 	$L__BB584_3;
	setp.ne.s32 	%p3, %r381, 32768;
	@%p3 bra 	$L__BB584_4;
	mov.u32 	%r383, %ctaid.x;
	shr.u32 	%r1035, %r383, 5;
	and.b32  	%r1034, %r383, 31;
	bra.uni 	$L__BB584_5;
$L__BB584_3:
	mov.u32 	%r382, %ctaid.x;
	shr.u32 	%r1035, %r382, 6;
	and.b32  	%r1034, %r382, 63;
	bra.uni 	$L__BB584_5;
$L__BB584_4:
	mov.u32 	%r384, %ctaid.x;
	shr.s32 	%r385, %r378, 31;
	shr.u32 	%r386, %r385, 22;
	add.s32 	%r387, %r378, %r386;
	shr.s32 	%r388, %r387, 10;
	div.u32 	%r1035, %r384, %r388;
	mul.lo.s32 	%r389, %r1035, %r388;
	sub.s32 	%r1034, %r384, %r389;
$L__BB584_5:
	div.s32 	%r12, 1024, %r380;
	mul.lo.s32 	%r390, %r12, %r3;
	min.s32 	%r13, %r390, 256;
	div.u32 	%r15, %r1, %r13;
	mul.lo.s32 	%r391, %r15, %r13;
	sub.s32 	%r392, %r1, %r391;
	div.u32 	%r14, %r392, %r3;
	mov.u32 	%r393, %ntid.x;
	div.u32 	%r16, %r393, %r13;
	mov.u32 	%r1052, %ctaid.y;
	mov.u32 	%r394, %nctaid.y;
	shl.b32 	%r395, %r394, 2;
	setp.ge.u32 	%p4, %r1052, %r395;
	@%p4 bra 	$L__BB584_169;
	ld.param.u32 	%r1032, [_Z9cuda_gemmIiLi256ELi4ELi1ELi1024ELi128ELi128ELi32ELi0ELi0EEviiiPT_S1_S1_ii_param_6];
	shl.b32 	%r18, %r1034, 10;
	shl.b32 	%r397, %r1035, 5;
	and.b32  	%r398, %r1, 31;
	or.b32  	%r19, %r397, %r398;
	and.b32  	%r399, %r14, 15;
	rem.u32 	%r400, %r1, %r3;
	shl.b32 	%r20, %r400, 4;
	min.s32 	%r21, %r1032, 32;
	min.u32 	%r401, %r380, 16;
	or.b32  	%r22, %r399, %r20;
	shl.b32 	%r402, %r3, 8;
	sub.s32 	%r23, 8223, %r402;
	shr.s32 	%r403, %r378, 31;
	shr.u32 	%r404, %r403, 30;
	add.s32 	%r405, %r378, %r404;
	shr.s32 	%r406, %r405, 2;
	mul.lo.s32 	%r407, %r1035, %r406;
	mad.lo.s32 	%r24, %r12, %r1034, %r407;
	add.s32 	%r408, %r1, %r393;
	cvt.u16.u32 	%rs2, %r408;
	xor.b16  	%rs3, %rs2, 1023;
	cvt.u16.u32 	%rs4, %r393;
	div.u16 	%rs5, %rs3, %rs4;
	max.u32 	%r409, %r408, 256;
	setp.lt.u32 	%p5, %r408, 256;
	selp.u32 	%r410, 1, 0, %p5;
	add.s32 	%r411, %r408, %r410;
	sub.s32 	%r412, %r409, %r411;
	div.u32 	%r413, %r412, %r393;
	add.s32 	%r26, %r413, %r410;
	and.b16  	%rs1, %rs5, 3;
	shl.b32 	%r27, %r393, 2;
	setp.gt.u32 	%p6, %r380, %r399;
	selp.b32 	%r414, 0, %r401, %p6;
	sub.s32 	%r28, %r22, %r414;
	add.s32 	%r415, %r399, 1;
	setp.lt.u32 	%p7, %r415, %r401;
	selp.b32 	%r416, 0, %r401, %p7;
	sub.s32 	%r29, %r22, %r416;
	add.s32 	%r417, %r399, 2;
	setp.lt.u32 	%p8, %r417, %r401;
	selp.b32 	%r418, 0, %r401, %p8;
	sub.s32 	%r30, %r22, %r418;
	add.s32 	%r419, %r399, 3;
	setp.lt.u32 	%p9, %r419, %r401;
	selp.b32 	%r420, 0, %r401, %p9;
	sub.s32 	%r31, %r22, %r420;
	add.s32 	%r421, %r399, 4;
	setp.lt.u32 	%p10, %r421, %r401;
	selp.b32 	%r422, 0, %r401, %p10;
	sub.s32 	%r32, %r22, %r422;
	add.s32 	%r423, %r399, 5;
	setp.lt.u32 	%p11, %r423, %r401;
	selp.b32 	%r424, 0, %r401, %p11;
	sub.s32 	%r33, %r22, %r424;
	add.s32 	%r425, %r399, 6;
	setp.lt.u32 	%p12, %r425, %r401;
	selp.b32 	%r426, 0, %r401, %p12;
	sub.s32 	%r34, %r22, %r426;
	add.s32 	%r427, %r399, 7;
	setp.lt.u32 	%p13, %r427, %r401;
	selp.b32 	%r428, 0, %r401, %p13;
	sub.s32 	%r35, %r22, %r428;
	add.s32 	%r429, %r399, 8;
	setp.lt.u32 	%p14, %r429, %r401;
	selp.b32 	%r430, 0, %r401, %p14;
	sub.s32 	%r36, %r22, %r430;
	add.s32 	%r431, %r399, 9;
	setp.lt.u32 	%p15, %r431, %r401;
	selp.b32 	%r432, 0, %r401, %p15;
	sub.s32 	%r37, %r22, %r432;
	add.s32 	%r433, %r399, 10;
	setp.lt.u32 	%p16, %r433, %r401;
	selp.b32 	%r434, 0, %r401, %p16;
	sub.s32 	%r38, %r22, %r434;
	add.s32 	%r435, %r399, 11;
	setp.lt.u32 	%p17, %r435, %r401;
	selp.b32 	%r436, 0, %r401, %p17;
	sub.s32 	%r39, %r22, %r436;
	add.s32 	%r437, %r399, 12;
	setp.lt.u32 	%p18, %r437, %r401;
	selp.b32 	%r438, 0, %r401, %p18;
	sub.s32 	%r40, %r22, %r438;
	add.s32 	%r439, %r399, 13;
	setp.lt.u32 	%p19, %r439, %r401;
	selp.b32 	%r440, 0, %r401, %p19;
	sub.s32 	%r41, %r22, %r440;
	add.s32 	%r441, %r399, 14;
	setp.lt.u32 	%p20, %r441, %r401;
	selp.b32 	%r442, 0, %r401, %p20;
	sub.s32 	%r42, %r22, %r442;
	add.s32 	%r443, %r399, 15;
	setp.lt.u32 	%p21, %r443, %r401;
	selp.b32 	%r444, 0, %r401, %p21;
	sub.s32 	%r43, %r22, %r444;
	mul.wide.u32 	%rd13, %r393, 4;
	mul.wide.u32 	%rd16, %r393, 8;
	mul.wide.u32 	%rd18, %r393, 12;
	cvt.u64.u32 	%rd9, %r27;
$L__BB584_7:
	setp.eq.s16 	%p22, %rs1, 2;
	mul.lo.s32 	%r61, %r1052, %r378;
	mov.u32 	%r1053, %r1;
	@%p22 bra 	$L__BB584_11;
	add.s32 	%r1053, %r1, %r393;
	setp.eq.s16 	%p23, %rs1, 3;
	add.s32 	%r445, %r61, %r18;
	add.s32 	%r446, %r445, %r1;
	mul.wide.s32 	%rd8, %r446, 4;
	add.s64 	%rd3, %rd1, %rd8;
	ld.global.u32 	%r447, [%rd3];
	shl.b32 	%r448, %r1, 2;
	mov.u32 	%r449, _ZZ9cuda_gemmIiLi256ELi4ELi1ELi1024ELi128ELi128ELi32ELi0ELi0EEviiiPT_S1_S1_iiE3Ash;
	add.s32 	%r450, %r449, %r448;
	st.shared.u32 	[%r450], %r447;
	@%p23 bra 	$L__BB584_11;
	add.s32 	%r451, %r1, %r393;
	add.s32 	%r1053, %r451, %r393;
	setp.eq.s16 	%p24, %rs1, 0;
	add.s64 	%rd4, %rd3, %rd9;
	ld.global.u32 	%r452, [%rd4];
	shl.b32 	%r453, %r1, 2;
	mov.u32 	%r454, _ZZ9cuda_gemmIiLi256ELi4ELi1ELi1024ELi128ELi128ELi32ELi0ELi0EEviiiPT_S1_S1_iiE3Ash;
	add.s32 	%r455, %r454, %r453;
	add.s32 	%r456, %r455, %r27;
	st.shared.u32 	[%r456], %r452;
	@%p24 bra 	$L__BB584_11;
	add.s32 	%r457, %r1, %r393;
	add.s32 	%r458, %r457, %r393;
	add.s32 	%r1053, %r458, %r393;
	add.s64 	%rd11, %rd4, %rd9;
	ld.global.u32 	%r459, [%rd11];
	shl.b32 	%r460, %r1, 2;
	mov.u32 	%r461, _ZZ9cuda_gemmIiLi256ELi4ELi1ELi1024ELi128ELi128ELi32ELi0ELi0EEviiiPT_S1_S1_iiE3Ash;
	add.s32 	%r462, %r461, %r460;
	add.s32 	%r463, %r462, %r27;
	add.s32 	%r464, %r463, %r27;
	st.shared.u32 	[%r464], %r459;
$L__BB584_11:
	shl.b32 	%r465, %r1053, 2;
	mov.u32 	%r466, _ZZ9cuda_gemmIiLi256ELi4ELi1ELi1024ELi128ELi128ELi32ELi0ELi0EEviiiPT_S1_S1_iiE3Ash;
	add.s32 	%r1055, %r466, %r465;
	add.s32 	%r467, %r18, %r1053;
	add.s32 	%r1054, %r467, %r61;
$L__BB584_12:
	mul.wide.s32 	%rd12, %r1054, 4;
	add.s64 	%rd14, %rd1, %rd12;
	add.s64 	%rd15, %rd14, %rd13;
	add.s64 	%rd17, %rd14, %rd16;
	add.s64 	%rd19, %rd14, %rd18;
	ld.global.u32 	%r468, [%rd14];
	st.shared.u32 	[%r1055], %r468;
	ld.global.u32 	%r469, [%rd15];
	add.s32 	%r470, %r1055, %r27;
	st.shared.u32 	[%r470], %r469;
	ld.global.u32 	%r471, [%rd17];
	shl.b32 	%r472, %r393, 3;
	add.s32 	%r473, %r1055, %r472;
	st.shared.u32 	[%r473], %r471;
	ld.global.u32 	%r474, [%rd19];
	mad.lo.s32 	%r475, %r393, 12, %r1055;
	st.shared.u32 	[%r475], %r474;
	add.s32 	%r1053, %r1053, %r27;
	shl.b32 	%r476, %r393, 4;
	add.s32 	%r1055, %r1055, %r476;
	add.s32 	%r1054, %r1054, %r27;
	setp.lt.u32 	%p25, %r1053, 1024;
	@%p25 bra 	$L__BB584_12;
	and.b32  	%r74, %r26, 3;
	setp.eq.s32 	%p26, %r74, 3;
	mov.u32 	%r1057, %r1;
	@%p26 bra 	$L__BB584_17;
	add.s32 	%r1057, %r1, %r393;
	setp.eq.s32 	%p27, %r74, 0;
	shl.b32 	%r477, %r1, 2;
	mov.u32 	%r478, _ZZ9cuda_gemmIiLi256ELi4ELi1ELi1024ELi128ELi128ELi32ELi0ELi0EEviiiPT_S1_S1_iiE3Csh;
	add.s32 	%r479, %r478, %r477;
	mov.b32 	%r480, 0;
	st.shared.u32 	[%r479], %r480;
	@%p27 bra 	$L__BB584_17;
	add.s32 	%r1057, %r1057, %r393;
	setp.eq.s32 	%p28, %r74, 1;
	shl.b32 	%r481, %r1, 2;
	mov.u32 	%r482, _ZZ9cuda_gemmIiLi256ELi4ELi1ELi1024ELi128ELi128ELi32ELi0ELi0EEviiiPT_S1_S1_iiE3Csh;
	add.s32 	%r483, %r482, %r481;
	add.s32 	%r484, %r483, %r27;
	mov.b32 	%r485, 0;
	st.shared.u32 	[%r484], %r485;
	@%p28 bra 	$L__BB584_17;
	add.s32 	%r1057, %r1057, %r393;
	shl.b32 	%r486, %r1, 2;
	mov.u32 	%r487, _ZZ9cuda_gemmIiLi256ELi4ELi1ELi1024ELi128ELi128ELi32ELi0ELi0EEviiiPT_S1_S1_iiE3Csh;
	add.s32 	%r488, %r487, %r486;
	add.s32 	%r489, %r488, %r27;
	add.s32 	%r490, %r489, %r27;
	mov.b32 	%r491, 0;
	st.shared.u32 	[%r490], %r491;
$L__BB584_17:
	setp.lt.u32 	%p29, %r26, 3;
	@%p29 bra 	$L__BB584_19;
$L__BB584_18:
	shl.b32 	%r492, %r1057, 2;
	mov.u32 	%r493, _ZZ9cuda_gemmIiLi256ELi4ELi1ELi1024ELi128ELi128ELi32ELi0ELi0EEviiiPT_S1_S1_iiE3Csh;
	add.s32 	%r494, %r493, %r492;
	mov.b32 	%r495, 0;
	st.shared.u32 	[%r494], %r495;
	add.s32 	%r496, %r494, %r27;
	st.shared.u32 	[%r496], %r495;
	add.s32 	%r497, %r496, %r27;
	st.shared.u32 	[%r497], %r495;
	add.s32 	%r498, %r497, %r27;
	st.shared.u32 	[%r498], %r495;
	add.s32 	%r1057, %r27, %r1057;
	setp.lt.u32 	%p30, %r1057, 256;
	@%p30 bra 	$L__BB584_18;
$L__BB584_19:
	shr.u32 	%r499, %r1, 5;
	setp.ge.s32 	%p31, %r499, %r380;
	@%p31 bra 	$L__BB584_22;
	shr.u32 	%r1059, %r1, 5;
$L__BB584_21:
	ld.param.u32 	%r1033, [_Z9cuda_gemmIiLi256ELi4ELi1ELi1024ELi128ELi128ELi32ELi0ELi0EEviiiPT_S1_S1_ii_param_6];
	ld.param.u64 	%rd37, [_Z9cuda_gemmIiLi256ELi4ELi1ELi1024ELi128ELi128ELi32ELi0ELi0EEviiiPT_S1_S1_ii_param_4];
	mad.lo.s32 	%r500, %r1059, %r1033, %r19;
	cvta.to.global.u64 	%rd20, %rd37;
	mul.wide.s32 	%rd21, %r500, 4;
	add.s64 	%rd22, %rd20, %rd21;
	ld.global.u32 	%r501, [%rd22];
	and.b32  	%r502, %r1, 31;
	mov.u32 	%r503, _ZZ9cuda_gemmIiLi256ELi4ELi1ELi1024ELi128ELi128ELi32ELi0ELi0EEviiiPT_S1_S1_iiE11kron_fac_sh;
	mad.lo.s32 	%r504, %r502, 516, %r503;
	shl.b32 	%r505, %r1059, 2;
	add.s32 	%r506, %r504, %r505;
	st.shared.u32 	[%r506], %r501;
	shr.u32 	%r507, %r393, 5;
	add.s32 	%r1059, %r1059, %r507;
	setp.lt.s32 	%p32, %r1059, %r380;
	@%p32 bra 	$L__BB584_21;
$L__BB584_22:
	setp.lt.s32 	%p33, %r12, 1;
	bar.sync 	0;
	@%p33 bra 	$L__BB584_162;
	setp.ne.s32 	%p34, %r3, 1;
	@%p34 bra 	$L__BB584_92;
	mov.b32 	%r1076, 0;
$L__BB584_25:
	setp.lt.s32 	%p109, %r380, 1;
	add.s32 	%r101, %r1076, %r14;
	mul.lo.s32 	%r102, %r101, %r380;
	add.s32 	%r103, %r102, %r20;
	@%p109 bra 	$L__BB584_27;
	add.s32 	%r810, %r22, %r102;
	shl.b32 	%r811, %r810, 2;
	mov.u32 	%r812, _ZZ9cuda_gemmIiLi256ELi4ELi1ELi1024ELi128ELi128ELi32ELi0ELi0EEviiiPT_S1_S1_iiE3Ash;
	add.s32 	%r813, %r812, %r811;
	ld.shared.u32 	%r1227, [%r813];
$L__BB584_27:
	setp.lt.s32 	%p110, %r380, 2;
	@%p110 bra 	$L__BB584_29;
	add.s32 	%r814, %r14, 1;
	and.b32  	%r815, %r814, 15;
	add.s32 	%r816, %r103, %r815;
	shl.b32 	%r817, %r816, 2;
	mov.u32 	%r818, _ZZ9cuda_gemmIiLi256ELi4ELi1ELi1024ELi128ELi128ELi32ELi0ELi0EEviiiPT_S1_S1_iiE3Ash;
	add.s32 	%r819, %r818, %r817;
	ld.shared.u32 	%r1226, [%r819];
$L__BB584_29:
	setp.lt.s32 	%p111, %r380, 3;
	@%p111 bra 	$L__BB584_31;
	add.s32 	%r820, %r14, 2;
	and.b32  	%r821, %r820, 15;
	add.s32 	%r822, %r103, %r821;
	shl.b32 	%r823, %r822, 2;
	mov.u32 	%r824, _ZZ9cuda_gemmIiLi256ELi4ELi1ELi1024ELi128ELi128ELi32ELi0ELi0EEviiiPT_S1_S1_iiE3Ash;
	add.s32 	%r825, %r824, %r823;
	ld.shared.u32 	%r1225, [%r825];
$L__BB584_31:
	setp.lt.s32 	%p112, %r380, 4;
	@%p112 bra 	$L__BB584_33;
	add.s32 	%r826, %r14, 3;
	and.b32  	%r827, %r826, 15;
	add.s32 	%r828, %r103, %r827;
	shl.b32 	%r829, %r828, 2;
	mov.u32 	%r830, _ZZ9cuda_gemmIiLi256ELi4ELi1ELi1024ELi128ELi128ELi32ELi0ELi0EEviiiPT_S1_S1_iiE3Ash;
	add.s32 	%r831, %r830, %r829;
	ld.shared.u32 	%r1224, [%r831];
$L__BB584_33:
	setp.lt.s32 	%p113, %r380, 5;
	@%p113 bra 	$L__BB584_35;
	add.s32 	%r832, %r14, 4;
	and.b32  	%r833, %r832, 15;
	add.s32 	%r834, %r103, %r833;
	shl.b32 	%r835, %r834, 2;
	mov.u32 	%r836, _ZZ9cuda_gemmIiLi256ELi4ELi1ELi1024ELi128ELi128ELi32ELi0ELi0EEviiiPT_S1_S1_iiE3Ash;
	add.s32 	%r837, %r836, %r835;
	ld.shared.u32 	%r1223, [%r837];
$L__BB584_35:
	setp.lt.s32 	%p114, %r380, 6;
	@%p114 bra 	$L__BB584_37;
	add.s32 	%r838, %r14, 5;
	and.b32  	%r839, %r838, 15;
	add.s32 	%r840, %r103, %r839;
	shl.b32 	%r841, %r840, 2;
	mov.u32 	%r842, _ZZ9cuda_gemmIiLi256ELi4ELi1ELi1024ELi128ELi128ELi32ELi0ELi0EEviiiPT_S1_S1_iiE3Ash;
	add.s32 	%r843, %r842, %r841;
	ld.shared.u32 	%r1222, [%r843];
$L__BB584_37:
	setp.lt.s32 	%p115, %r380, 7;
	@%p115 bra 	$L__BB584_39;
	add.s32 	%r844, %r14, 6;
	and.b32  	%r845, %r844, 15;
	add.s32 	%r846, %r103, %r845;
	shl.b32 	%r847, %r846, 2;
	mov.u32 	%r848, _ZZ9cuda_gemmIiLi256ELi4ELi1ELi1024ELi128ELi128ELi32ELi0ELi0EEviiiPT_S1_S1_iiE3Ash;
	add.s32 	%r849, %r848, %r847;
	ld.shared.u32 	%r1221, [%r849];
$L__BB584_39:
	setp.lt.s32 	%p116, %r380, 8;
	@%p116 bra 	$L__BB584_41;
	add.s32 	%r850, %r14, 7;
	and.b32  	%r851, %r850, 15;
	add.s32 	%r852, %r103, %r851;
	shl.b32 	%r853, %r852, 2;
	mov.u32 	%r854, _ZZ9cuda_gemmIiLi256ELi4ELi1ELi1024ELi128ELi128ELi32ELi0ELi0EEviiiPT_S1_S1_iiE3Ash;
	add.s32 	%r855, %r854, %r853;
	ld.shared.u32 	%r1220, [%r855];
$L__BB584_41:
	setp.lt.s32 	%p117, %r380, 9;
	@%p117 bra 	$L__BB584_43;
	and.b32  	%r856, %r14, 15;
	xor.b32  	%r857, %r856, 8;
	add.s32 	%r858, %r103, %r857;
	shl.b32 	%r859, %r858, 2;
	mov.u32 	%r860, _ZZ9cuda_gemmIiLi256ELi4ELi1ELi1024ELi128ELi128ELi32ELi0ELi0EEviiiPT_S1_S1_iiE3Ash;
	add.s32 	%r861, %r860, %r859;
	ld.shared.u32 	%r1219, [%r861];
$L__BB584_43:
	setp.lt.s32 	%p118, %r380, 10;
	@%p118 bra 	$L__BB584_45;
	add.s32 	%r862, %r14, 9;
	and.b32  	%r863, %r862, 15;
	add.s32 	%r864, %r103, %r863;
	shl.b32 	%r865, %r864, 2;
	mov.u32 	%r866, _ZZ9cuda_gemmIiLi256ELi4ELi1ELi1024ELi128ELi128ELi32ELi0ELi0EEviiiPT_S1_S1_iiE3Ash;
	add.s32 	%r867, %r866, %r865;
	ld.shared.u32 	%r1218, [%r867];
$L__BB584_45:
	setp.lt.s32 	%p119, %r380, 11;
	@%p119 bra 	$L__BB584_47;
	add.s32 	%r868, %r14, 10;
	and.b32  	%r869, %r868, 15;
	add.s32 	%r870, %r103, %r869;
	shl.b32 	%r871, %r870, 2;
	mov.u32 	%r872, _ZZ9cuda_gemmIiLi256ELi4ELi1ELi1024ELi128ELi128ELi32ELi0ELi0EEviiiPT_S1_S1_iiE3Ash;
	add.s32 	%r873, %r872, %r871;
	ld.shared.u32 	%r1217, [%r873];
$L__BB584_47:
	setp.lt.s32 	%p120, %r380, 12;
	@%p120 bra 	$L__BB584_49;
	add.s32 	%r874, %r14, 11;
	and.b32  	%r875, %r874, 15;
	add.s32 	%r876, %r103, %r875;
	shl.b32 	%r877, %r876, 2;
	mov.u32 	%r878, _ZZ9cuda_gemmIiLi256ELi4ELi1ELi1024ELi128ELi128ELi32ELi0ELi0EEviiiPT_S1_S1_iiE3Ash;
	add.s32 	%r879, %r878, %r877;
	ld.shared.u32 	%r1216, [%r879];
$L__BB584_49:
	setp.lt.s32 	%p121, %r380, 13;
	@%p121 bra 	$L__BB584_51;
	add.s32 	%r880, %r14, 12;
	and.b32  	%r881, %r880, 15;
	add.s32 	%r882, %r103, %r881;
	shl.b32 	%r883, %r882, 2;
	mov.u32 	%r884, _ZZ9cuda_gemmIiLi256ELi4ELi1ELi1024ELi128ELi128ELi32ELi0ELi0EEviiiPT_S1_S1_iiE3Ash;
	add.s32 	%r885, %r884, %r883;
	ld.shared.u32 	%r1215, [%r885];
$L__BB584_51:
	setp.lt.s32 	%p122, %r380, 14;
	@%p122 bra 	$L__BB584_53;
	add.s32 	%r886, %r14, 13;
	and.b32  	%r887, %r886, 15;
	add.s32 	%r888, %r103, %r887;
	shl.b32 	%r889, %r888, 2;
	mov.u32 	%r890, _ZZ9cuda_gemmIiLi256ELi4ELi1ELi1024ELi128ELi128ELi32ELi0ELi0EEviiiPT_S1_S1_iiE3Ash;
	add.s32 	%r891, %r890, %r889;
	ld.shared.u32 	%r1214, [%r891];
$L__BB584_53:
	setp.lt.s32 	%p123, %r380, 15;
	@%p123 bra 	$L__BB584_55;
	add.s32 	%r892, %r14, 14;
	and.b32  	%r893, %r892, 15;
	add.s32 	%r894, %r103, %r893;
	shl.b32 	%r895, %r894, 2;
	mov.u32 	%r896, _ZZ9cuda_gemmIiLi256ELi4ELi1ELi1024ELi128ELi128ELi32ELi0ELi0EEviiiPT_S1_S1_iiE3Ash;
	add.s32 	%r897, %r896, %r895;
	ld.shared.u32 	%r1213, [%r897];
$L__BB584_55:
	setp.lt.s32 	%p124, %r380, 16;
	@%p124 bra 	$L__BB584_57;
	add.s32 	%r898, %r14, -1;
	and.b32  	%r899, %r898, 15;
	add.s32 	%r900, %r103, %r899;
	shl.b32 	%r901, %r900, 2;
	mov.u32 	%r902, _ZZ9cuda_gemmIiLi256ELi4ELi1ELi1024ELi128ELi128ELi32ELi0ELi0EEviiiPT_S1_S1_iiE3Ash;
	add.s32 	%r903, %r902, %r901;
	ld.shared.u32 	%r1212, [%r903];
$L__BB584_57:
	setp.ge.s32 	%p125, %r15, %r21;
	mov.u32 	%r1093, %r15;
	@%p125 bra 	$L__BB584_58;
	bra.uni 	$L__BB584_59;
$L__BB584_58:
	add.s32 	%r1076, %r1076, %r13;
	setp.lt.s32 	%p143, %r1076, %r12;
	@%p143 bra 	$L__BB584_25;
	bra.uni 	$L__BB584_162;
$L__BB584_59:
	mov.u32 	%r905, _ZZ9cuda_gemmIiLi256ELi4ELi1ELi1024ELi128ELi128ELi32ELi0ELi0EEviiiPT_S1_S1_iiE11kron_fac_sh;
	mad.lo.s32 	%r138, %r1093, 516, %r905;
	mov.b32 	%r1095, 0;
	@%p109 bra 	$L__BB584_61;
	shl.b32 	%r906, %r28, 2;
	add.s32 	%r907, %r138, %r906;
	ld.shared.u32 	%r908, [%r907];
	mul.lo.s32 	%r1095, %r908, %r1227;
$L__BB584_61:
	@%p110 bra 	$L__BB584_63;
	shl.b32 	%r909, %r29, 2;
	add.s32 	%r910, %r138, %r909;
	ld.shared.u32 	%r911, [%r910+4];
	mad.lo.s32 	%r1095, %r911, %r1226, %r1095;
$L__BB584_63:
	@%p111 bra 	$L__BB584_65;
	shl.b32 	%r912, %r30, 2;
	add.s32 	%r913, %r138, %r912;
	ld.shared.u32 	%r914, [%r913+8];
	mad.lo.s32 	%r1095, %r914, %r1225, %r1095;
$L__BB584_65:
	@%p112 bra 	$L__BB584_67;
	shl.b32 	%r915, %r31, 2;
	add.s32 	%r916, %r138, %r915;
	ld.shared.u32 	%r917, [%r916+12];
	mad.lo.s32 	%r1095, %r917, %r1224, %r1095;
$L__BB584_67:
	@%p113 bra 	$L__BB584_69;
	shl.b32 	%r918, %r32, 2;
	add.s32 	%r919, %r138, %r918;
	ld.shared.u32 	%r920, [%r919+16];
	mad.lo.s32 	%r1095, %r920, %r1223, %r1095;
$L__BB584_69:
	setp.lt.s32 	%p131, %r380, 6;
	@%p131 bra 	$L__BB584_71;
	shl.b32 	%r921, %r33, 2;
	add.s32 	%r922, %r138, %r921;
	ld.shared.u32 	%r923, [%r922+20];
	mad.lo.s32 	%r1095, %r923, %r1222, %r1095;
$L__BB584_71:
	setp.lt.s32 	%p132, %r380, 7;
	@%p132 bra 	$L__BB584_73;
	shl.b32 	%r924, %r34, 2;
	add.s32 	%r925, %r138, %r924;
	ld.shared.u32 	%r926, [%r925+24];
	mad.lo.s32 	%r1095, %r926, %r1221, %r1095;
$L__BB584_73:
	setp.lt.s32 	%p133, %r380, 8;
	@%p133 bra 	$L__BB584_75;
	shl.b32 	%r927, %r35, 2;
	add.s32 	%r928, %r138, %r927;
	ld.shared.u32 	%r929, [%r928+28];
	mad.lo.s32 	%r1095, %r929, %r1220, %r1095;
$L__BB584_75:
	setp.lt.s32 	%p134, %r380, 9;
	@%p134 bra 	$L__BB584_77;
	shl.b32 	%r930, %r36, 2;
	add.s32 	%r931, %r138, %r930;
	ld.shared.u32 	%r932, [%r931+32];
	mad.lo.s32 	%r1095, %r932, %r1219, %r1095;
$L__BB584_77:
	setp.lt.s32 	%p135, %r380, 10;
	@%p135 bra 	$L__BB584_79;
	shl.b32 	%r933, %r37, 2;
	add.s32 	%r934, %r138, %r933;
	ld.shared.u32 	%r935, [%r934+36];
	mad.lo.s32 	%r1095, %r935, %r1218, %r1095;
$L__BB584_79:
	setp.lt.s32 	%p136, %r380, 11;
	@%p136 bra 	$L__BB584_81;
	shl.b32 	%r936, %r38, 2;
	add.s32 	%r937, %r138, %r936;
	ld.shared.u32 	%r938, [%r937+40];
	mad.lo.s32 	%r1095, %r938, %r1217, %r1095;
$L__BB584_81:
	setp.lt.s32 	%p137, %r380, 12;
	@%p137 bra 	$L__BB584_83;
	shl.b32 	%r939, %r39, 2;
	add.s32 	%r940, %r138, %r939;
	ld.shared.u32 	%r941, [%r940+44];
	mad.lo.s32 	%r1095, %r941, %r1216, %r1095;
$L__BB584_83:
	setp.lt.s32 	%p138, %r380, 13;
	@%p138 bra 	$L__BB584_85;
	shl.b32 	%r942, %r40, 2;
	add.s32 	%r943, %r138, %r942;
	ld.shared.u32 	%r944, [%r943+48];
	mad.lo.s32 	%r1095, %r944, %r1215, %r1095;
$L__BB584_85:
	setp.lt.s32 	%p139, %r380, 14;
	@%p139 bra 	$L__BB584_87;
	shl.b32 	%r945, %r41, 2;
	add.s32 	%r946, %r138, %r945;
	ld.shared.u32 	%r947, [%r946+52];
	mad.lo.s32 	%r1095, %r947, %r1214, %r1095;
$L__BB584_87:
	setp.lt.s32 	%p140, %r380, 15;
	@%p140 bra 	$L__BB584_89;
	shl.b32 	%r948, %r42, 2;
	add.s32 	%r949, %r138, %r948;
	ld.shared.u32 	%r950, [%r949+56];
	mad.lo.s32 	%r1095, %r950, %r1213, %r1095;
$L__BB584_89:
	setp.lt.s32 	%p141, %r380, 16;
	@%p141 bra 	$L__BB584_91;
	shl.b32 	%r951, %r43, 2;
	add.s32 	%r952, %r138, %r951;
	ld.shared.u32 	%r953, [%r952+60];
	mad.lo.s32 	%r1095, %r953, %r1212, %r1095;
$L__BB584_91:
	mad.lo.s32 	%r954, %r1093, %r12, %r101;
	shl.b32 	%r955, %r954, 2;
	mov.u32 	%r956, _ZZ9cuda_gemmIiLi256ELi4ELi1ELi1024ELi128ELi128ELi32ELi0ELi0EEviiiPT_S1_S1_iiE3Csh;
	add.s32 	%r957, %r956, %r955;
	ld.shared.u32 	%r958, [%r957];
	add.s32 	%r959, %r958, %r1095;
	st.shared.u32 	[%r957], %r959;
	add.s32 	%r1093, %r1093, %r16;
	setp.lt.s32 	%p142, %r1093, %r21;
	@%p142 bra 	$L__BB584_59;
	bra.uni 	$L__BB584_58;
$L__BB584_92:
	setp.gt.u32 	%p35, %r380, 31;
	@%p35 bra 	$L__BB584_170;
	mov.b32 	%r1178, 0;
$L__BB584_94:
	setp.eq.s32 	%p36, %r380, 0;
	add.s32 	%r281, %r1178, %r14;
	mul.lo.s32 	%r282, %r281, %r380;
	add.s32 	%r283, %r282, %r20;
	@%p36 bra 	$L__BB584_96;
	add.s32 	%r509, %r22, %r282;
	shl.b32 	%r510, %r509, 2;
	mov.u32 	%r511, _ZZ9cuda_gemmIiLi256ELi4ELi1ELi1024ELi128ELi128ELi32ELi0ELi0EEviiiPT_S1_S1_iiE3Ash;
	add.s32 	%r512, %r511, %r510;
	ld.shared.u32 	%r1227, [%r512];
$L__BB584_96:
	setp.lt.s32 	%p37, %r380, 2;
	@%p37 bra 	$L__BB584_98;
	add.s32 	%r513, %r14, 1;
	and.b32  	%r514, %r513, 15;
	add.s32 	%r515, %r283, %r514;
	shl.b32 	%r516, %r515, 2;
	mov.u32 	%r517, _ZZ9cuda_gemmIiLi256ELi4ELi1ELi1024ELi128ELi128ELi32ELi0ELi0EEviiiPT_S1_S1_iiE3Ash;
	add.s32 	%r518, %r517, %r516;
	ld.shared.u32 	%r1226, [%r518];
$L__BB584_98:
	setp.lt.s32 	%p38, %r380, 3;
	@%p38 bra 	$L__BB584_100;
	add.s32 	%r519, %r14, 2;
	and.b32  	%r520, %r519, 15;
	add.s32 	%r521, %r283, %r520;
	shl.b32 	%r522, %r521, 2;
	mov.u32 	%r523, _ZZ9cuda_gemmIiLi256ELi4ELi1ELi1024ELi128ELi128ELi32ELi0ELi0EEviiiPT_S1_S1_iiE3Ash;
	add.s32 	%r524, %r523, %r522;
	ld.shared.u32 	%r1225, [%r524];
$L__BB584_100:
	setp.lt.s32 	%p39, %r380, 4;
	@%p39 bra 	$L__BB584_102;
	add.s32 	%r525, %r14, 3;
	and.b32  	%r526, %r525, 15;
	add.s32 	%r527, %r283, %r526;
	shl.b32 	%r528, %r527, 2;
	mov.u32 	%r529, _ZZ9cuda_gemmIiLi256ELi4ELi1ELi1024ELi128ELi128ELi32ELi0ELi0EEviiiPT_S1_S1_iiE3Ash;
	add.s32 	%r530, %r529, %r528;
	ld.shared.u32 	%r1224, [%r530];
$L__BB584_102:
	setp.lt.s32 	%p40, %r380, 5;
	@%p40 bra 	$L__BB584_104;
	add.s32 	%r531, %r14, 4;
	and.b32  	%r532, %r531, 15;
	add.s32 	%r533, %r283, %r532;
	shl.b32 	%r534, %r533, 2;
	mov.u32 	%r535, _ZZ9cuda_gemmIiLi256ELi4ELi1ELi1024ELi128ELi128ELi32ELi0ELi0EEviiiPT_S1_S1_iiE3Ash;
	add.s32 	%r536, %r535, %r534;
	ld.shared.u32 	%r1223, [%r536];
$L__BB584_104:
	setp.lt.s32 	%p41, %r380, 6;
	@%p41 bra 	$L__BB584_106;
	add.s32 	%r537, %r14, 5;
	and.b32  	%r538, %r537, 15;
	add.s32 	%r539, %r283, %r538;
	shl.b32 	%r540, %r539, 2;
	mov.u32 	%r541, _ZZ9cuda_gemmIiLi256ELi4ELi1ELi1024ELi128ELi128ELi32ELi0ELi0EEviiiPT_S1_S1_iiE3Ash;
	add.s32 	%r542, %r541, %r540;
	ld.shared.u32 	%r1222, [%r542];
$L__BB584_106:
	setp.lt.s32 	%p42, %r380, 7;
	@%p42 bra 	$L__BB584_108;
	add.s32 	%r543, %r14, 6;
	and.b32  	%r544, %r543, 15;
	add.s32 	%r545, %r283, %r544;
	shl.b32 	%r546, %r545, 2;
	mov.u32 	%r547, _ZZ9cuda_gemmIiLi256ELi4ELi1ELi1024ELi128ELi128ELi32ELi0ELi0EEviiiPT_S1_S1_iiE3Ash;
	add.s32 	%r548, %r547, %r546;
	ld.shared.u32 	%r1221, [%r548];
$L__BB584_108:
	setp.lt.s32 	%p43, %r380, 8;
	@%p43 bra 	$L__BB584_110;
	add.s32 	%r549, %r14, 7;
	and.b32  	%r550, %r549, 15;
	add.s32 	%r551, %r283, %r550;
	shl.b32 	%r552, %r551, 2;
	mov.u32 	%r553, _ZZ9cuda_gemmIiLi256ELi4ELi1ELi1024ELi128ELi128ELi32ELi0ELi0EEviiiPT_S1_S1_iiE3Ash;
	add.s32 	%r554, %r553, %r552;
	ld.shared.u32 	%r1220, [%r554];
$L__BB584_110:
	setp.lt.s32 	%p44, %r380, 9;
	@%p44 bra 	$L__BB584_112;
	and.b32  	%r555, %r14, 15;
	xor.b32  	%r556, %r555, 8;
	add.s32 	%r557, %r283, %r556;
	shl.b32 	%r558, %r557, 2;
	mov.u32 	%r559, _ZZ9cuda_gemmIiLi256ELi4ELi1ELi1024ELi128ELi128ELi32ELi0ELi0EEviiiPT_S1_S1_iiE3Ash;
	add.s32 	%r560, %r559, %r558;
	ld.shared.u32 	%r1219, [%r560];
$L__BB584_112:
	setp.lt.s32 	%p45, %r380, 10;
	@%p45 bra 	$L__BB584_114;
	add.s32 	%r561, %r14, 9;
	and.b32  	%r562, %r561, 15;
	add.s32 	%r563, %r283, %r562;
	shl.b32 	%r564, %r563, 2;
	mov.u32 	%r565, _ZZ9cuda_gemmIiLi256ELi4ELi1ELi1024ELi128ELi128ELi32ELi0ELi0EEviiiPT_S1_S1_iiE3Ash;
	add.s32 	%r566, %r565, %r564;
	ld.shared.u32 	%r1218, [%r566];
$L__BB584_114:
	setp.lt.s32 	%p46, %r380, 11;
	@%p46 bra 	$L__BB584_116;
	add.s32 	%r567, %r14, 10;
	and.b32  	%r568, %r567, 15;
	add.s32 	%r569, %r283, %r568;
	shl.b32 	%r570, %r569, 2;
	mov.u32 	%r571, _ZZ9cuda_gemmIiLi256ELi4ELi1ELi1024ELi128ELi128ELi32ELi0ELi0EEviiiPT_S1_S1_iiE3Ash;
	add.s32 	%r572, %r571, %r570;
	ld.shared.u32 	%r1217, [%r572];
$L__BB584_116:
	setp.lt.s32 	%p47, %r380, 12;
	@%p47 bra 	$L__BB584_118;
	add.s32 	%r573, %r14, 11;
	and.b32  	%r574, %r573, 15;
	add.s32 	%r575, %r283, %r574;
	shl.b32 	%r576, %r575, 2;
	mov.u32 	%r577, _ZZ9cuda_gemmIiLi256ELi4ELi1ELi1024ELi128ELi128ELi32ELi0ELi0EEviiiPT_S1_S1_iiE3Ash;
	add.s32 	%r578, %r577, %r576;
	ld.shared.u32 	%r1216, [%r578];
$L__BB584_118:
	setp.lt.s32 	%p48, %r380, 13;
	@%p48 bra 	$L__BB584_120;
	add.s32 	%r579, %r14, 12;
	and.b32  	%r580, %r579, 15;
	add.s32 	%r581, %r283, %r580;
	shl.b32 	%r582, %r581, 2;
	mov.u32 	%r583, _ZZ9cuda_gemmIiLi256ELi4ELi1ELi1024ELi128ELi128ELi32ELi0ELi0EEviiiPT_S1_S1_iiE3Ash;
	add.s32 	%r584, %r583, %r582;
	ld.shared.u32 	%r1215, [%r584];
$L__BB584_120:
	setp.lt.s32 	%p49, %r380, 14;
	@%p49 bra 	$L__BB584_122;
	add.s32 	%r585, %r14, 13;
	and.b32  	%r586, %r585, 15;
	add.s32 	%r587, %r283, %r586;
	shl.b32 	%r588, %r587, 2;
	mov.u32 	%r589, _ZZ9cuda_gemmIiLi256ELi4ELi1ELi1024ELi128ELi128ELi32ELi0ELi0EEviiiPT_S1_S1_iiE3Ash;
	add.s32 	%r590, %r589, %r588;
	ld.shared.u32 	%r1214, [%r590];
$L__BB584_122:
	setp.lt.s32 	%p50, %r380, 15;
	@%p50 bra 	$L__BB584_124;
	add.s32 	%r591, %r14, 14;
	and.b32  	%r592, %r591, 15;
	add.s32 	%r593, %r283, %r592;
	shl.b32 	%r594, %r593, 2;
	mov.u32 	%r595, _ZZ9cuda_gemmIiLi256ELi4ELi1ELi1024ELi128ELi128ELi32ELi0ELi0EEviiiPT_S1_S1_iiE3Ash;
	add.s32 	%r596, %r595, %r594;
	ld.shared.u32 	%r1213, [%r596];
$L__BB584_124:
	setp.lt.s32 	%p51, %r380, 16;
	@%p51 bra 	$L__BB584_126;
	add.s32 	%r597, %r14, -1;
	and.b32  	%r598, %r597, 15;
	add.s32 	%r599, %r283, %r598;
	shl.b32 	%r600, %r599, 2;
	mov.u32 	%r601, _ZZ9cuda_gemmIiLi256ELi4ELi1ELi1024ELi128ELi128ELi32ELi0ELi0EEviiiPT_S1_S1_iiE3Ash;
	add.s32 	%r602, %r601, %r600;
	ld.shared.u32 	%r1212, [%r602];
$L__BB584_126:
	setp.ge.s32 	%p52, %r15, %r21;
	@%p52 bra 	$L__BB584_161;
	mov.u32 	%r1195, %r15;
$L__BB584_128:
	mov.u32 	%r604, _ZZ9cuda_gemmIiLi256ELi4ELi1ELi1024ELi128ELi128ELi32ELi0ELi0EEviiiPT_S1_S1_iiE11kron_fac_sh;
	mad.lo.s32 	%r317, %r1195, 516, %r604;
	mov.b32 	%r1197, 0;
	@%p36 bra 	$L__BB584_130;
	shl.b32 	%r605, %r28, 2;
	add.s32 	%r606, %r317, %r605;
	ld.shared.u32 	%r607, [%r606];
	mul.lo.s32 	%r1197, %r607, %r1227;
$L__BB584_130:
	@%p37 bra 	$L__BB584_132;
	shl.b32 	%r608, %r29, 2;
	add.s32 	%r609, %r317, %r608;
	ld.shared.u32 	%r610, [%r609+4];
	mad.lo.s32 	%r1197, %r610, %r1226, %r1197;
$L__BB584_132:
	@%p38 bra 	$L__BB584_134;
	shl.b32 	%r611, %r30, 2;
	add.s32 	%r612, %r317, %r611;
	ld.shared.u32 	%r613, [%r612+8];
	mad.lo.s32 	%r1197, %r613, %r1225, %r1197;
$L__BB584_134:
	@%p39 bra 	$L__BB584_136;
	shl.b32 	%r614, %r31, 2;
	add.s32 	%r615, %r317, %r614;
	ld.shared.u32 	%r616, [%r615+12];
	mad.lo.s32 	%r1197, %r616, %r1224, %r1197;
$L__BB584_136:
	@%p40 bra 	$L__BB584_138;
	shl.b32 	%r617, %r32, 2;
	add.s32 	%r618, %r317, %r617;
	ld.shared.u32 	%r619, [%r618+16];
	mad.lo.s32 	%r1197, %r619, %r1223, %r1197;
$L__BB584_138:
	setp.lt.s32 	%p58, %r380, 6;
	@%p58 bra 	$L__BB584_140;
	shl.b32 	%r620, %r33, 2;
	add.s32 	%r621, %r317, %r620;
	ld.shared.u32 	%r622, [%r621+20];
	mad.lo.s32 	%r1197, %r622, %r1222, %r1197;
$L__BB584_140:
	setp.lt.s32 	%p59, %r380, 7;
	@%p59 bra 	$L__BB584_142;
	shl.b32 	%r623, %r34, 2;
	add.s32 	%r624, %r317, %r623;
	ld.shared.u32 	%r625, [%r624+24];
	mad.lo.s32 	%r1197, %r625, %r1221, %r1197;
$L__BB584_142:
	setp.lt.s32 	%p60, %r380, 8;
	@%p60 bra 	$L__BB584_144;
	shl.b32 	%r626, %r35, 2;
	add.s32 	%r627, %r317, %r626;
	ld.shared.u32 	%r628, [%r627+28];
	mad.lo.s32 	%r1197, %r628, %r1220, %r1197;
$L__BB584_144:
	setp.lt.s32 	%p61, %r380, 9;
	@%p61 bra 	$L__BB584_146;
	shl.b32 	%r629, %r36, 2;
	add.s32 	%r630, %r317, %r629;
	ld.shared.u32 	%r631, [%r630+32];
	mad.lo.s32 	%r1197, %r631, %r1219, %r1197;
$L__BB584_146:
	setp.lt.s32 	%p62, %r380, 10;
	@%p62 bra 	$L__BB584_148;
	shl.b32 	%r632, %r37, 2;
	add.s32 	%r633, %r317, %r632;
	ld.shared.u32 	%r634, [%r633+36];
	mad.lo.s32 	%r1197, %r634, %r1218, %r1197;
$L__BB584_148:
	setp.lt.s32 	%p63, %r380, 11;
	@%p63 bra 	$L__BB584_150;
	shl.b32 	%r635, %r38, 2;
	add.s32 	%r636, %r317, %r635;
	ld.shared.u32 	%r637, [%r636+40];
	mad.lo.s32 	%r1197, %r637, %r1217, %r1197;
$L__BB584_150:
	setp.lt.s32 	%p64, %r380, 12;
	@%p64 bra 	$L__BB584_152;
	shl.b32 	%r638, %r39, 2;
	add.s32 	%r639, %r317, %r638;
	ld.shared.u32 	%r640, [%r639+44];
	mad.lo.s32 	%r1197, %r640, %r1216, %r1197;
$L__BB584_152:
	setp.lt.s32 	%p65, %r380, 13;
	@%p65 bra 	$L__BB584_154;
	shl.b32 	%r641, %r40, 2;
	add.s32 	%r642, %r317, %r641;
	ld.shared.u32 	%r643, [%r642+48];
	mad.lo.s32 	%r1197, %r643, %r1215, %r1197;
$L__BB584_154:
	setp.lt.s32 	%p66, %r380, 14;
	@%p66 bra 	$L__BB584_156;
	shl.b32 	%r644, %r41, 2;
	add.s32 	%r645, %r317, %r644;
	ld.shared.u32 	%r646, [%r645+52];
	mad.lo.s32 	%r1197, %r646, %r1214, %r1197;
$L__BB584_156:
	setp.lt.s32 	%p67, %r380, 15;
	@%p67 bra 	$L__BB584_158;
	shl.b32 	%r647, %r42, 2;
	add.s32 	%r648, %r317, %r647;
	ld.shared.u32 	%r649, [%r648+56];
	mad.lo.s32 	%r1197, %r649, %r1213, %r1197;
$L__BB584_158:
	setp.lt.s32 	%p68, %r380, 16;
	@%p68 bra 	$L__BB584_160;
	shl.b32 	%r650, %r43, 2;
	add.s32 	%r651, %r317, %r650;
	ld.shared.u32 	%r652, [%r651+60];
	mad.lo.s32 	%r1197, %r652, %r1212, %r1197;
$L__BB584_160:
	mad.lo.s32 	%r653, %r1195, %r12, %r281;
	shl.b32 	%r654, %r653, 2;
	mov.u32 	%r655, _ZZ9cuda_gemmIiLi256ELi4ELi1ELi1024ELi128ELi128ELi32ELi0ELi0EEviiiPT_S1_S1_iiE3Csh;
	add.s32 	%r656, %r655, %r654;
	st.shared.u32 	[%r656], %r1197;
	add.s32 	%r1195, %r1195, %r16;
	setp.lt.s32 	%p69, %r1195, %r21;
	@%p69 bra 	$L__BB584_128;
$L__BB584_161:
	add.s32 	%r1178, %r1178, %r13;
	setp.lt.s32 	%p70, %r1178, %r12;
	@%p70 bra 	$L__BB584_94;
$L__BB584_162:
	ld.param.u32 	%r1031, [_Z9cuda_gemmIiLi256ELi4ELi1ELi1024ELi128ELi128ELi32ELi0ELi0EEviiiPT_S1_S1_ii_param_1];
	and.b32  	%r960, %r26, 3;
	setp.eq.s32 	%p144, %r960, 3;
	bar.sync 	0;
	div.s32 	%r368, %r378, %r380;
	mad.lo.s32 	%r369, %r1052, %r1031, %r24;
	mov.u32 	%r1228, %r1;
	@%p144 bra 	$L__BB584_166;
	add.s32 	%r1228, %r1, %r393;
	and.b32  	%r961, %r26, 3;
	setp.eq.s32 	%p145, %r961, 0;
	div.s32 	%r962, %r1, %r12;
	mul.lo.s32 	%r963, %r962, %r12;
	sub.s32 	%r964, %r1, %r963;
	mad.lo.s32 	%r965, %r368, %r962, %r369;
	add.s32 	%r966, %r965, %r964;
	shl.b32 	%r967, %r1, 2;
	mov.u32 	%r968, _ZZ9cuda_gemmIiLi256ELi4ELi1ELi1024ELi128ELi128ELi32ELi0ELi0EEviiiPT_S1_S1_iiE3Csh;
	add.s32 	%r969, %r968, %r967;
	ld.shared.u32 	%r970, [%r969];
	mul.wide.s32 	%rd23, %r966, 4;
	add.s64 	%rd24, %rd2, %rd23;
	st.global.u32 	[%rd24], %r970;
	@%p145 bra 	$L__BB584_166;
	add.s32 	%r971, %r1, %r393;
	add.s32 	%r1228, %r971, %r393;
	and.b32  	%r972, %r26, 3;
	setp.eq.s32 	%p146, %r972, 1;
	div.s32 	%r973, %r971, %r12;
	mul.lo.s32 	%r974, %r973, %r12;
	sub.s32 	%r975, %r971, %r974;
	mad.lo.s32 	%r976, %r368, %r973, %r369;
	add.s32 	%r977, %r976, %r975;
	shl.b32 	%r978, %r1, 2;
	mov.u32 	%r979, _ZZ9cuda_gemmIiLi256ELi4ELi1ELi1024ELi128ELi128ELi32ELi0ELi0EEviiiPT_S1_S1_iiE3Csh;
	add.s32 	%r980, %r979, %r978;
	add.s32 	%r981, %r980, %r27;
	ld.shared.u32 	%r982, [%r981];
	mul.wide.s32 	%rd25, %r977, 4;
	add.s64 	%rd26, %rd2, %rd25;
	st.global.u32 	[%rd26], %r982;
	@%p146 bra 	$L__BB584_166;
	add.s32 	%r983, %r1, %r393;
	add.s32 	%r984, %r983, %r393;
	add.s32 	%r1228, %r984, %r393;
	div.s32 	%r985, %r984, %r12;
	mul.lo.s32 	%r986, %r985, %r12;
	sub.s32 	%r987, %r984, %r986;
	mad.lo.s32 	%r988, %r368, %r985, %r369;
	add.s32 	%r989, %r988, %r987;
	shl.b32 	%r990, %r1, 2;
	mov.u32 	%r991, _ZZ9cuda_gemmIiLi256ELi4ELi1ELi1024ELi128ELi128ELi32ELi0ELi0EEviiiPT_S1_S1_iiE3Csh;
	add.s32 	%r992, %r991, %r990;
	add.s32 	%r993, %r992, %r27;
	add.s32 	%r994, %r993, %r27;
	ld.shared.u32 	%r995, [%r994];
	mul.wide.s32 	%rd27, %r989, 4;
	add.s64 	%rd28, %rd2, %rd27;
	st.global.u32 	[%rd28], %r995;
$L__BB584_166:
	@%p29 bra 	$L__BB584_168;
$L__BB584_167:
	div.s32 	%r996, %r1228, %r12;
	mul.lo.s32 	%r997, %r996, %r12;
	sub.s32 	%r998, %r1228, %r997;
	mad.lo.s32 	%r999, %r368, %r996, %r369;
	add.s32 	%r1000, %r999, %r998;
	shl.b32 	%r1001, %r1228, 2;
	mov.u32 	%r1002, _ZZ9cuda_gemmIiLi256ELi4ELi1ELi1024ELi128ELi128ELi32ELi0ELi0EEviiiPT_S1_S1_iiE3Csh;
	add.s32 	%r1003, %r1002, %r1001;
	ld.shared.u32 	%r1004, [%r1003];
	mul.wide.s32 	%rd29, %r1000, 4;
	add.s64 	%rd30, %rd2, %rd29;
	st.global.u32 	[%rd30], %r1004;
	add.s32 	%r1005, %r1228, %r393;
	div.s32 	%r1006, %r1005, %r12;
	mul.lo.s32 	%r1007, %r1006, %r12;
	sub.s32 	%r1008, %r1005, %r1007;
	mad.lo.s32 	%r1009, %r368, %r1006, %r369;
	add.s32 	%r1010, %r1009, %r1008;
	add.s32 	%r1011, %r1003, %r27;
	ld.shared.u32 	%r1012, [%r1011];
	mul.wide.s32 	%rd31, %r1010, 4;
	add.s64 	%rd32, %rd2, %rd31;
	st.global.u32 	[%rd32], %r1012;
	add.s32 	%r1013, %r1005, %r393;
	div.s32 	%r1014, %r1013, %r12;
	mul.lo.s32 	%r1015, %r1014, %r12;
	sub.s32 	%r1016, %r1013, %r1015;
	mad.lo.s32 	%r1017, %r368, %r1014, %r369;
	add.s32 	%r1018, %r1017, %r1016;
	add.s32 	%r1019, %r1011, %r27;
	ld.shared.u32 	%r1020, [%r1019];
	mul.wide.s32 	%rd33, %r1018, 4;
	add.s64 	%rd34, %rd2, %rd33;
	st.global.u32 	[%rd34], %r1020;
	add.s32 	%r1021, %r1013, %r393;
	div.s32 	%r1022, %r1021, %r12;
	mul.lo.s32 	%r1023, %r1022, %r12;
	sub.s32 	%r1024, %r1021, %r1023;
	mad.lo.s32 	%r1025, %r368, %r1022, %r369;
	add.s32 	%r1026, %r1025, %r1024;
	add.s32 	%r1027, %r1019, %r27;
	ld.shared.u32 	%r1028, [%r1027];
	mul.wide.s32 	%rd35, %r1026, 4;
	add.s64 	%rd36, %rd2, %rd35;
	st.global.u32 	[%rd36], %r1028;
	add.s32 	%r1228, %r1021, %r393;
	setp.lt.u32 	%p148, %r1228, 256;
	@%p148 bra 	$L__BB584_167;
$L__BB584_168:
	mov.u32 	%r1029, %nctaid.y;
	add.s32 	%r1052, %r1052, %r1029;
	shl.b32 	%r1030, %r1029, 2;
	setp.lt.u32 	%p149, %r1052, %r1030;
	@%p149 bra 	$L__BB584_7;
$L__BB584_169:
	ret;
$L__BB584_170:
	mov.b32 	%r1126, 0;
$L__BB584_171:
	setp.lt.s32 	%p71, %r380, 1;
	add.s32 	%r189, %r1126, %r14;
	mul.lo.s32 	%r190, %r189, %r380;
	add.s32 	%r191, %r190, %r20;
	@%p71 bra 	$L__BB584_173;
	add.s32 	%r658, %r22, %r190;
	shl.b32 	%r659, %r658, 2;
	mov.u32 	%r660, _ZZ9cuda_gemmIiLi256ELi4ELi1ELi1024ELi128ELi128ELi32ELi0ELi0EEviiiPT_S1_S1_iiE3Ash;
	add.s32 	%r661, %r660, %r659;
	ld.shared.u32 	%r1227, [%r661];
$L__BB584_173:
	setp.lt.s32 	%p72, %r380, 2;
	@%p72 bra 	$L__BB584_175;
	add.s32 	%r662, %r14, 1;
	and.b32  	%r663, %r662, 15;
	add.s32 	%r664, %r191, %r663;
	shl.b32 	%r665, %r664, 2;
	mov.u32 	%r666, _ZZ9cuda_gemmIiLi256ELi4ELi1ELi1024ELi128ELi128ELi32ELi0ELi0EEviiiPT_S1_S1_iiE3Ash;
	add.s32 	%r667, %r666, %r665;
	ld.shared.u32 	%r1226, [%r667];
$L__BB584_175:
	setp.lt.s32 	%p73, %r380, 3;
	@%p73 bra 	$L__BB584_177;
	add.s32 	%r668, %r14, 2;
	and.b32  	%r669, %r668, 15;
	add.s32 	%r670, %r191, %r669;
	shl.b32 	%r671, %r670, 2;
	mov.u32 	%r672, _ZZ9cuda_gemmIiLi256ELi4ELi1ELi1024ELi128ELi128ELi32ELi0ELi0EEviiiPT_S1_S1_iiE3Ash;
	add.s32 	%r673, %r672, %r671;
	ld.shared.u32 	%r1225, [%r673];
$L__BB584_177:
	setp.lt.s32 	%p74, %r380, 4;
	@%p74 bra 	$L__BB584_179;
	add.s32 	%r674, %r14, 3;
	and.b32  	%r675, %r674, 15;
	add.s32 	%r676, %r191, %r675;
	shl.b32 	%r677, %r676, 2;
	mov.u32 	%r678, _ZZ9cuda_gemmIiLi256ELi4ELi1ELi1024ELi128ELi128ELi32ELi0ELi0EEviiiPT_S1_S1_iiE3Ash;
	add.s32 	%r679, %r678, %r677;
	ld.shared.u32 	%r1224, [%r679];
$L__BB584_179:
	setp.lt.s32 	%p75, %r380, 5;
	@%p75 bra 	$L__BB584_181;
	add.s32 	%r680, %r14, 4;
	and.b32  	%r681, %r680, 15;
	add.s32 	%r682, %r191, %r681;
	shl.b32 	%r683, %r682, 2;
	mov.u32 	%r684, _ZZ9cuda_gemmIiLi256ELi4ELi1ELi1024ELi128ELi128ELi32ELi0ELi0EEviiiPT_S1_S1_iiE3Ash;
	add.s32 	%r685, %r684, %r683;
	ld.shared.u32 	%r1223, [%r685];
$L__BB584_181:
	setp.lt.s32 	%p76, %r380, 6;
	@%p76 bra 	$L__BB584_183;
	add.s32 	%r686, %r14, 5;
	and.b32  	%r687, %r686, 15;
	add.s32 	%r688, %r191, %r687;
	shl.b32 	%r689, %r688, 2;
	mov.u32 	%r690, _ZZ9cuda_gemmIiLi256ELi4ELi1ELi1024ELi128ELi128ELi32ELi0ELi0EEviiiPT_S1_S1_iiE3Ash;
	add.s32 	%r691, %r690, %r689;
	ld.shared.u32 	%r1222, [%r691];
$L__BB584_183:
	setp.lt.s32 	%p77, %r380, 7;
	@%p77 bra 	$L__BB584_185;
	add.s32 	%r692, %r14, 6;
	and.b32  	%r693, %r692, 15;
	add.s32 	%r694, %r191, %r693;
	shl.b32 	%r695, %r694, 2;
	mov.u32 	%r696, _ZZ9cuda_gemmIiLi256ELi4ELi1ELi1024ELi128ELi128ELi32ELi0ELi0EEviiiPT_S1_S1_iiE3Ash;
	add.s32 	%r697, %r696, %r695;
	ld.shared.u32 	%r1221, [%r697];
$L__BB584_185:
	setp.lt.s32 	%p78, %r380, 8;
	@%p78 bra 	$L__BB584_187;
	add.s32 	%r698, %r14, 7;
	and.b32  	%r699, %r698, 15;
	add.s32 	%r700, %r191, %r699;
	shl.b32 	%r701, %r700, 2;
	mov.u32 	%r702, _ZZ9cuda_gemmIiLi256ELi4ELi1ELi1024ELi128ELi128ELi32ELi0ELi0EEviiiPT_S1_S1_iiE3Ash;
	add.s32 	%r703, %r702, %r701;
	ld.shared.u32 	%r1220, [%r703];
$L__BB584_187:
	setp.lt.s32 	%p79, %r380, 9;
	@%p79 bra 	$L__BB584_189;
	and.b32  	%r704, %r14, 15;
	xor.b32  	%r705, %r704, 8;
	add.s32 	%r706, %r191, %r705;
	shl.b32 	%r707, %r706, 2;
	mov.u32 	%r708, _ZZ9cuda_gemmIiLi256ELi4ELi1ELi1024ELi128ELi128ELi32ELi0ELi0EEviiiPT_S1_S1_iiE3Ash;
	add.s32 	%r709, %r708, %r707;
	ld.shared.u32 	%r1219, [%r709];
$L__BB584_189:
	setp.lt.s32 	%p80, %r380, 10;
	@%p80 bra 	$L__BB584_191;
	add.s32 	%r710, %r14, 9;
	and.b32  	%r711, %r710, 15;
	add.s32 	%r712, %r191, %r711;
	shl.b32 	%r713, %r712, 2;
	mov.u32 	%r714, _ZZ9cuda_gemmIiLi256ELi4ELi1ELi1024ELi128ELi128ELi32ELi0ELi0EEviiiPT_S1_S1_iiE3Ash;
	add.s32 	%r715, %r714, %r713;
	ld.shared.u32 	%r1218, [%r715];
$L__BB584_191:
	setp.lt.s32 	%p81, %r380, 11;
	@%p81 bra 	$L__BB584_193;
	add.s32 	%r716, %r14, 10;
	and.b32  	%r717, %r716, 15;
	add.s32 	%r718, %r191, %r717;
	shl.b32 	%r719, %r718, 2;
	mov.u32 	%r720, _ZZ9cuda_gemmIiLi256ELi4ELi1ELi1024ELi128ELi128ELi32ELi0ELi0EEviiiPT_S1_S1_iiE3Ash;
	add.s32 	%r721, %r720, %r719;
	ld.shared.u32 	%r1217, [%r721];
$L__BB584_193:
	setp.lt.s32 	%p82, %r380, 12;
	@%p82 bra 	$L__BB584_195;
	add.s32 	%r722, %r14, 11;
	and.b32  	%r723, %r722, 15;
	add.s32 	%r724, %r191, %r723;
	shl.b32 	%r725, %r724, 2;
	mov.u32 	%r726, _ZZ9cuda_gemmIiLi256ELi4ELi1ELi1024ELi128ELi128ELi32ELi0ELi0EEviiiPT_S1_S1_iiE3Ash;
	add.s32 	%r727, %r726, %r725;
	ld.shared.u32 	%r1216, [%r727];
$L__BB584_195:
	setp.lt.s32 	%p83, %r380, 13;
	@%p83 bra 	$L__BB584_197;
	add.s32 	%r728, %r14, 12;
	and.b32  	%r729, %r728, 15;
	add.s32 	%r730, %r191, %r729;
	shl.b32 	%r731, %r730, 2;
	mov.u32 	%r732, _ZZ9cuda_gemmIiLi256ELi4ELi1ELi1024ELi128ELi128ELi32ELi0ELi0EEviiiPT_S1_S1_iiE3Ash;
	add.s32 	%r733, %r732, %r731;
	ld.shared.u32 	%r1215, [%r733];
$L__BB584_197:
	setp.lt.s32 	%p84, %r380, 14;
	@%p84 bra 	$L__BB584_199;
	add.s32 	%r734, %r14, 13;
	and.b32  	%r735, %r734, 15;
	add.s32 	%r736, %r191, %r735;
	shl.b32 	%r737, %r736, 2;
	mov.u32 	%r738, _ZZ9cuda_gemmIiLi256ELi4ELi1ELi1024ELi128ELi128ELi32ELi0ELi0EEviiiPT_S1_S1_iiE3Ash;
	add.s32 	%r739, %r738, %r737;
	ld.shared.u32 	%r1214, [%r739];
$L__BB584_199:
	setp.lt.s32 	%p85, %r380, 15;
	@%p85 bra 	$L__BB584_201;
	add.s32 	%r740, %r14, 14;
	and.b32  	%r741, %r740, 15;
	add.s32 	%r742, %r191, %r741;
	shl.b32 	%r743, %r742, 2;
	mov.u32 	%r744, _ZZ9cuda_gemmIiLi256ELi4ELi1ELi1024ELi128ELi128ELi32ELi0ELi0EEviiiPT_S1_S1_iiE3Ash;
	add.s32 	%r745, %r744, %r743;
	ld.shared.u32 	%r1213, [%r745];
$L__BB584_201:
	setp.lt.s32 	%p86, %r380, 16;
	@%p86 bra 	$L__BB584_203;
	add.s32 	%r746, %r14, -1;
	and.b32  	%r747, %r746, 15;
	add.s32 	%r748, %r191, %r747;
	shl.b32 	%r749, %r748, 2;
	mov.u32 	%r750, _ZZ9cuda_gemmIiLi256ELi4ELi1ELi1024ELi128ELi128ELi32ELi0ELi0EEviiiPT_S1_S1_iiE3Ash;
	add.s32 	%r751, %r750, %r749;
	ld.shared.u32 	%r1212, [%r751];
$L__BB584_203:
	setp.ge.s32 	%p87, %r15, %r21;
	mov.u32 	%r1143, %r15;
	@%p87 bra 	$L__BB584_204;
	bra.uni 	$L__BB584_205;
$L__BB584_204:
	add.s32 	%r1126, %r1126, %r13;
	setp.lt.s32 	%p108, %r1126, %r12;
	@%p108 bra 	$L__BB584_171;
	bra.uni 	$L__BB584_162;
$L__BB584_205:
	mov.u32 	%r753, _ZZ9cuda_gemmIiLi256ELi4ELi1ELi1024ELi128ELi128ELi32ELi0ELi0EEviiiPT_S1_S1_iiE11kron_fac_sh;
	mad.lo.s32 	%r226, %r1143, 516, %r753;
	mov.b32 	%r1145, 0;
	@%p71 bra 	$L__BB584_207;
	shl.b32 	%r754, %r28, 2;
	add.s32 	%r755, %r226, %r754;
	ld.shared.u32 	%r756, [%r755];
	mul.lo.s32 	%r1145, %r756, %r1227;
$L__BB584_207:
	@%p72 bra 	$L__BB584_209;
	shl.b32 	%r757, %r29, 2;
	add.s32 	%r758, %r226, %r757;
	ld.shared.u32 	%r759, [%r758+4];
	mad.lo.s32 	%r1145, %r759, %r1226, %r1145;
$L__BB584_209:
	@%p73 bra 	$L__BB584_211;
	shl.b32 	%r760, %r30, 2;
	add.s32 	%r761, %r226, %r760;
	ld.shared.u32 	%r762, [%r761+8];
	mad.lo.s32 	%r1145, %r762, %r1225, %r1145;
$L__BB584_211:
	@%p74 bra 	$L__BB584_213;
	shl.b32 	%r763, %r31, 2;
	add.s32 	%r764, %r226, %r763;
	ld.shared.u32 	%r765, [%r764+12];
	mad.lo.s32 	%r1145, %r765, %r1224, %r1145;
$L__BB584_213:
	setp.lt.s32 	%p92, %r380, 5;
	@%p92 bra 	$L__BB584_215;
	shl.b32 	%r766, %r32, 2;
	add.s32 	%r767, %r226, %r766;
	ld.shared.u32 	%r768, [%r767+16];
	mad.lo.s32 	%r1145, %r768, %r1223, %r1145;
$L__BB584_215:
	setp.lt.s32 	%p93, %r380, 6;
	@%p93 bra 	$L__BB584_217;
	shl.b32 	%r769, %r33, 2;
	add.s32 	%r770, %r226, %r769;
	ld.shared.u32 	%r771, [%r770+20];
	mad.lo.s32 	%r1145, %r771, %r1222, %r1145;
$L__BB584_217:
	setp.lt.s32 	%p94, %r380, 7;
	@%p94 bra 	$L__BB584_219;
	shl.b32 	%r772, %r34, 2;
	add.s32 	%r773, %r226, %r772;
	ld.shared.u32 	%r774, [%r773+24];
	mad.lo.s32 	%r1145, %r774, %r1221, %r1145;
$L__BB584_219:
	setp.lt.s32 	%p95, %r380, 8;
	@%p95 bra 	$L__BB584_221;
	shl.b32 	%r775, %r35, 2;
	add.s32 	%r776, %r226, %r775;
	ld.shared.u32 	%r777, [%r776+28];
	mad.lo.s32 	%r1145, %r777, %r1220, %r1145;
$L__BB584_221:
	setp.lt.s32 	%p96, %r380, 9;
	@%p96 bra 	$L__BB584_223;
	shl.b32 	%r778, %r36, 2;
	add.s32 	%r779, %r226, %r778;
	ld.shared.u32 	%r780, [%r779+32];
	mad.lo.s32 	%r1145, %r780, %r1219, %r1145;
$L__BB584_223:
	setp.lt.s32 	%p97, %r380, 10;
	@%p97 bra 	$L__BB584_225;
	shl.b32 	%r781, %r37, 2;
	add.s32 	%r782, %r226, %r781;
	ld.shared.u32 	%r783, [%r782+36];
	mad.lo.s32 	%r1145, %r783, %r1218, %r1145;
$L__BB584_225:
	setp.lt.s32 	%p98, %r380, 11;
	@%p98 bra 	$L__BB584_227;
	shl.b32 	%r784, %r38, 2;
	add.s32 	%r785, %r226, %r784;
	ld.shared.u32 	%r786, [%r785+40];
	mad.lo.s32 	%r1145, %r786, %r1217, %r1145;
$L__BB584_227:
	setp.lt.s32 	%p99, %r380, 12;
	@%p99 bra 	$L__BB584_229;
	shl.b32 	%r787, %r39, 2;
	add.s32 	%r788, %r226, %r787;
	ld.shared.u32 	%r789, [%r788+44];
	mad.lo.s32 	%r1145, %r789, %r1216, %r1145;
$L__BB584_229:
	setp.lt.s32 	%p100, %r380, 13;
	@%p100 bra 	$L__BB584_231;
	shl.b32 	%r790, %r40, 2;
	add.s32 	%r791, %r226, %r790;
	ld.shared.u32 	%r792, [%r791+48];
	mad.lo.s32 	%r1145, %r792, %r1215, %r1145;
$L__BB584_231:
	setp.lt.s32 	%p101, %r380, 14;
	@%p101 bra 	$L__BB584_233;
	shl.b32 	%r793, %r41, 2;
	add.s32 	%r794, %r226, %r793;
	ld.shared.u32 	%r795, [%r794+52];
	mad.lo.s32 	%r1145, %r795, %r1214, %r1145;
$L__BB584_233:
	setp.lt.s32 	%p102, %r380, 15;
	@%p102 bra 	$L__BB584_235;
	shl.b32 	%r796, %r42, 2;
	add.s32 	%r797, %r226, %r796;
	ld.shared.u32 	%r798, [%r797+56];
	mad.lo.s32 	%r1145, %r798, %r1213, %r1145;
$L__BB584_235:
	setp.lt.s32 	%p103, %r380, 16;
	@%p103 bra 	$L__BB584_237;
	shl.b32 	%r799, %r43, 2;
	add.s32 	%r800, %r226, %r799;
	ld.shared.u32 	%r801, [%r800+60];
	mad.lo.s32 	%r1145, %r801, %r1212, %r1145;
$L__BB584_237:
	mov.u32 	%r1159, %r2;
$L__BB584_238:
	shr.u32 	%r260, %r1159, 1;
	shfl.sync.down.b32	%r802|%p104, %r1145, %r260, %r23, -1;
	add.s32 	%r1145, %r802, %r1145;
	setp.gt.u32 	%p105, %r1159, 3;
	mov.u32 	%r1159, %r260;
	@%p105 bra 	$L__BB584_238;
	and.b32  	%r803, %r1, 31;
	rem.u32 	%r804, %r803, %r3;
	setp.eq.s32 	%p106, %r804, 0;
	@%p106 bra 	$L__BB584_240;
	bra.uni 	$L__BB584_241;
$L__BB584_240:
	mad.lo.s32 	%r805, %r1143, %r12, %r189;
	shl.b32 	%r806, %r805, 2;
	mov.u32 	%r807, _ZZ9cuda_gemmIiLi256ELi4ELi1ELi1024ELi128ELi128ELi32ELi0ELi0EEviiiPT_S1_S1_iiE3Csh;
	add.s32 	%r808, %r807, %r806;
	st.shared.u32 	[%r808], %r1145;
$L__BB584_241:
	add.s32 	%r1143, %r1143, %r16;
	setp.lt.s32 	%p107, %r1143, %r21;
	@%p107 bra 	$L__BB584_205;
	bra.uni 	$L__BB584_204;

}
	// .globl	_Z9cuda_gemmIiLi256ELi4ELi1ELi1024ELi128ELi128ELi32ELi0ELi1EEviiiPT_S1_S1_ii
.visible .entry _Z9cuda_gemmIiLi256ELi4ELi1ELi1024ELi128ELi128ELi32ELi0ELi1EEviiiPT_S1_S1_ii(
	.param .u32 _Z9cuda_gemmIiLi256ELi4ELi1ELi1024ELi128ELi128ELi32ELi0ELi1EEviiiPT_S1_S1_ii_param_0,
	.param .u32 _Z9cuda_gemmIiLi256ELi4ELi1ELi1024ELi128ELi128ELi32ELi0ELi1EEviiiPT_S1_S1_ii_param_1,
	.param .u32 _Z9cuda_gemmIiLi256ELi4ELi1ELi1024ELi128ELi128ELi32ELi0ELi1EEviiiPT_S1_S1_ii_param_2,
	.param .u64 .ptr .align 1 _Z9cuda_gemmIiLi256ELi4ELi1ELi1024ELi128ELi128ELi32ELi0ELi1EEviiiPT_S1_S1_ii_param_3,
	.param .u64 .ptr .align 1 _Z9cuda_gemmIiLi256ELi4ELi1ELi1024ELi128ELi128ELi32ELi0ELi1EEviiiPT_S1_S1_ii_param_4,
	.param .u64 .ptr .align 1 _Z9cuda_gemmIiLi256ELi4ELi1ELi1024ELi128ELi128ELi32ELi0ELi1EEviiiPT_S1_S1_ii_param_5,
	.param .u32 _Z9cuda_gemmIiLi256ELi4ELi1ELi1024ELi128ELi128ELi32ELi0ELi1EEviiiPT_S1_S1_ii_param_6,
	.param .u32 _Z9cuda_gemmIiLi256ELi4ELi1ELi1024ELi128ELi128ELi32ELi0ELi1EEviiiPT_S1_S1_ii_param_7
)
.maxntid 256
{
	.reg .pred 	%p<36>;
	.reg .b16 	%rs<13>;
	.reg .b32 	%r<335>;
	.reg .b64 	%rd<52>;
	// demoted variable
	.shared .align 128 .b8 _ZZ9cuda_gemmIiLi256ELi4ELi1ELi1024ELi128ELi128ELi32ELi0ELi1EEviiiPT_S1_S1_iiE11kron_fac_sh[16512];
	// demoted variable
	.shared .align 128 .b8 _ZZ9cuda_gemmIiLi256ELi4ELi1ELi1024ELi128ELi128ELi32ELi0ELi1EEviiiPT_S1_S1_iiE3Ash[4096];
	// demoted variable
	.shared .align 128 .b8 _ZZ9cuda_gemmIiLi256ELi4ELi1ELi1024ELi128ELi128ELi32ELi0ELi1EEviiiPT_S1_S1_iiE3Csh[1024];
	ld.param.u32 	%r97, [_Z9cuda_gemmIiLi256ELi4ELi1ELi1024ELi128ELi128ELi32ELi0ELi1EEviiiPT_S1_S1_ii_param_2];
	ld.param.u64 	%rd9, [_Z9cuda_gemmIiLi256ELi4ELi1ELi1024ELi128ELi128ELi32ELi0ELi1EEviiiPT_S1_S1_ii_param_3];
	ld.param.u64 	%rd10, [_Z9cuda_gemmIiLi256ELi4ELi1ELi1024ELi128ELi128ELi32ELi0ELi1EEviiiPT_S1_S1_ii_param_4];
	ld.param.u64 	%rd11, [_Z9cuda_gemmIiLi256ELi4ELi1ELi1024ELi128ELi128ELi32ELi0ELi1EEviiiPT_S1_S1_ii_param_5];
	cvta.to.global.u64 	%rd1, %rd9;
	cvta.to.global.u64 	%rd2, %rd10;
	cvta.to.global.u64 	%rd3, %rd11;
	mov.u32 	%r1, %tid.x;
	and.b32  	%r98, %r97, -1024;
	setp.eq.s32 	%p1, %r98, 65536;
	@%p1 bra 	$L__BB585_3;
	setp.ne.s32 	%p2, %r98, 32768;
	@%p2 bra 	$L__BB585_4;
	mov.u32 	%r100, %ctaid.x;
	shr.u32 	%r322, %r100, 5;
	and.b32  	%r321, %r100, 31;
	bra.uni 	$L__BB585_5;
$L__BB585_3:
	mov.u32 	%r99, %ctaid.x;
	shr.u32 	%r322, %r99, 6;
	and.b32  	%r321, %r99, 63;
	bra.uni 	$L__BB585_5;
$L__BB585_4:
	mov.u32 	%r101, %ctaid.x;
	shr.s32 	%r102, %r97, 31;
	shr.u32 	%r103, %r102, 22;
	add.s32 	%r104, %r97, %r103;
	shr.s32 	%r105, %r104, 10;
	div.u32 	%r322, %r101, %r105;
	mul.lo.s32 	%r106, %r322, %r105;
	sub.s32 	%r321, %r101, %r106;
$L__BB585_5:
	shr.u32 	%r107, %r1, 3;
	and.b32  	%r10, %r107, 7;
	mov.u32 	%r11, %ntid.x;
	mov.u32 	%r323, %ctaid.y;
	mov.u32 	%r13, %nctaid.y;
	shl.b32 	%r14, %r13, 2;
	setp.ge.u32 	%p3, %r323, %r14;
	@%p3 bra 	$L__BB585_35;
	shl.b32 	%r15, %r321, 10;
	shr.u32 	%r16, %r1, 5;
	shl.b32 	%r108, %r322, 5;
	and.b32  	%r109, %r1, 31;
	or.b32  	%r17, %r108, %r109;
	mov.u32 	%r110, _ZZ9cuda_gemmIiLi256ELi4ELi1ELi1024ELi128ELi128ELi32ELi0ELi1EEviiiPT_S1_S1_iiE11kron_fac_sh;
	mad.lo.s32 	%r18, %r109, 516, %r110;
	shr.u32 	%r19, %r11, 5;
	shl.b32 	%r111, %r1, 4;
	and.b32  	%r112, %r111, 112;
	shl.b32 	%r113, %r10, 7;
	or.b32  	%r114, %r113, %r112;
	mad.lo.s32 	%r20, %r10, -127, %r114;
	and.b32  	%r21, %r1, 7;
	shr.s32 	%r115, %r97, 31;
	shr.u32 	%r116, %r115, 30;
	add.s32 	%r117, %r97, %r116;
	shr.s32 	%r118, %r117, 2;
	shl.b32 	%r119, %r321, 3;
	shr.u32 	%r120, %r115, 25;
	add.s32 	%r121, %r97, %r120;
	shr.s32 	%r22, %r121, 7;
	mad.lo.s32 	%r23, %r322, %r118, %r119;
	add.s32 	%r24, %r1, %r11;
	cvt.u16.u32 	%rs3, %r24;
	xor.b16  	%rs4, %rs3, 1023;
	cvt.u16.u32 	%rs5, %r11;
	div.u16 	%rs6, %rs4, %rs5;
	max.u32 	%r122, %r24, 256;
	setp.lt.u32 	%p4, %r24, 256;
	selp.u32 	%r123, 1, 0, %p4;
	add.s32 	%r124, %r24, %r123;
	sub.s32 	%r125, %r122, %r124;
	div.u32 	%r126, %r125, %r11;
	add.s32 	%r25, %r126, %r123;
	add.s32 	%r26, %r16, %r19;
	and.b16  	%rs1, %rs6, 3;
	shl.b32 	%r127, %r1, 2;
	mov.u32 	%r128, _ZZ9cuda_gemmIiLi256ELi4ELi1ELi1024ELi128ELi128ELi32ELi0ELi1EEviiiPT_S1_S1_iiE3Ash;
	add.s32 	%r27, %r128, %r127;
	shl.b32 	%r28, %r11, 2;
	add.s32 	%r29, %r27, %r28;
	add.s32 	%r30, %r24, %r11;
	add.s32 	%r31, %r30, %r11;
	and.b32  	%r32, %r25, 3;
	mov.u32 	%r129, _ZZ9cuda_gemmIiLi256ELi4ELi1ELi1024ELi128ELi128ELi32ELi0ELi1EEviiiPT_S1_S1_iiE3Csh;
	add.s32 	%r33, %r129, %r127;
	add.s32 	%r34, %r33, %r28;
	add.s32 	%r35, %r34, %r28;
	cvt.u16.u32 	%rs7, %r26;
	xor.b16  	%rs8, %rs7, 127;
	and.b16  	%rs9, %rs8, 255;
	cvt.u16.u32 	%rs10, %r19;
	and.b16  	%rs11, %rs10, 255;
	div.u16 	%rs12, %rs9, %rs11;
	and.b16  	%rs2, %rs12, 3;
	shl.b32 	%r130, %r16, 2;
	add.s32 	%r36, %r18, %r130;
	shl.b32 	%r37, %r19, 2;
	add.s32 	%r38, %r36, %r37;
	add.s32 	%r39, %r26, %r19;
	or.b32  	%r131, %r114, %r10;
	shl.b32 	%r132, %r131, 2;
	add.s32 	%r40, %r128, %r132;
	add.s32 	%r41, %r40, 32;
	add.s32 	%r133, %r10, 9;
	and.b32  	%r134, %r133, 15;
	or.b32  	%r135, %r114, %r134;
	shl.b32 	%r136, %r135, 2;
	add.s32 	%r42, %r128, %r136;
	add.s32 	%r137, %r10, 10;
	and.b32  	%r138, %r137, 15;
	or.b32  	%r139, %r114, %r138;
	shl.b32 	%r140, %r139, 2;
	add.s32 	%r43, %r128, %r140;
	add.s32 	%r141, %r10, 11;
	and.b32  	%r142, %r141, 15;
	or.b32  	%r143, %r114, %r142;
	shl.b32 	%r144, %r143, 2;
	add.s32 	%r44, %r128, %r144;
	add.s32 	%r145, %r10, 12;
	and.b32  	%r146, %r145, 15;
	or.b32  	%r147, %r114, %r146;
	shl.b32 	%r148, %r147, 2;
	add.s32 	%r45, %r128, %r148;
	add.s32 	%r149, %r10, 13;
	and.b32  	%r150, %r149, 15;
	or.b32  	%r151, %r114, %r150;
	shl.b32 	%r152, %r151, 2;
	add.s32 	%r46, %r128, %r152;
	add.s32 	%r153, %r10, 14;
	and.b32  	%r154, %r153, 15;
	or.b32  	%r155, %r114, %r154;
	shl.b32 	%r156, %r155, 2;
	add.s32 	%r47, %r128, %r156;
	add.s32 	%r157, %r10, -1;
	and.b32  	%r158, %r157, 15;
	or.b32  	%r159, %r114, %r158;
	shl.b32 	%r160, %r159, 2;
	add.s32 	%r48, %r128, %r160;
	shl.b32 	%r49, %r11, 4;
	shl.b32 	%r50, %r11, 3;
	mul.lo.s32 	%r51, %r11, 12;
	mul.wide.u32 	%rd12, %r11, 4;
	add.s64 	%rd4, %rd1, %rd12;
	mul.wide.u32 	%rd13, %r11, 8;
	add.s64 	%rd5, %rd1, %rd13;
	mul.wide.u32 	%rd14, %r11, 12;
	add.s64 	%rd6, %rd1, %rd14;
	shr.u32 	%r52, %r11, 6;
	shl.b32 	%r219, %r20, 2;
	cvt.u64.u32 	%rd16, %r28;
$L__BB585_7:
	setp.eq.s16 	%p5, %rs1, 2;
	mul.lo.s32 	%r54, %r323, %r97;
	mov.u32 	%r324, %r1;
	@%p5 bra 	$L__BB585_11;
	setp.eq.s16 	%p6, %rs1, 3;
	add.s32 	%r161, %r54, %r15;
	add.s32 	%r162, %r161, %r1;
	mul.wide.s32 	%rd15, %r162, 4;
	add.s64 	%rd7, %rd1, %rd15;
	ld.global.u32 	%r163, [%rd7];
	st.shared.u32 	[%r27], %r163;
	mov.u32 	%r324, %r24;
	@%p6 bra 	$L__BB585_11;
	setp.eq.s16 	%p7, %rs1, 0;
	add.s64 	%rd8, %rd7, %rd16;
	ld.global.u32 	%r164, [%rd8];
	st.shared.u32 	[%r29], %r164;
	mov.u32 	%r324, %r30;
	@%p7 bra 	$L__BB585_11;
	add.s64 	%rd18, %rd8, %rd16;
	ld.global.u32 	%r165, [%rd18];
	add.s32 	%r166, %r29, %r28;
	st.shared.u32 	[%r166], %r165;
	mov.u32 	%r324, %r31;
$L__BB585_11:
	shl.b32 	%r167, %r324, 2;
	mov.u32 	%r168, _ZZ9cuda_gemmIiLi256ELi4ELi1ELi1024ELi128ELi128ELi32ELi0ELi1EEviiiPT_S1_S1_iiE3Ash;
	add.s32 	%r326, %r168, %r167;
	add.s32 	%r169, %r15, %r324;
	add.s32 	%r325, %r169, %r54;
$L__BB585_12:
	mul.wide.s32 	%rd19, %r325, 4;
	add.s64 	%rd20, %rd4, %rd19;
	add.s64 	%rd21, %rd5, %rd19;
	add.s64 	%rd22, %rd6, %rd19;
	add.s64 	%rd23, %rd1, %rd19;
	ld.global.u32 	%r170, [%rd23];
	st.shared.u32 	[%r326], %r170;
	ld.global.u32 	%r171, [%rd20];
	add.s32 	%r172, %r326, %r28;
	st.shared.u32 	[%r172], %r171;
	ld.global.u32 	%r173, [%rd21];
	add.s32 	%r174, %r326, %r50;
	st.shared.u32 	[%r174], %r173;
	ld.global.u32 	%r175, [%rd22];
	add.s32 	%r176, %r326, %r51;
	st.shared.u32 	[%r176], %r175;
	add.s32 	%r324, %r324, %r28;
	add.s32 	%r326, %r326, %r49;
	add.s32 	%r325, %r325, %r28;
	setp.lt.u32 	%p8, %r324, 1024;
	@%p8 bra 	$L__BB585_12;
	setp.eq.s32 	%p9, %r32, 3;
	mov.u32 	%r328, %r1;
	@%p9 bra 	$L__BB585_17;
	setp.eq.s32 	%p10, %r32, 0;
	mov.b32 	%r177, 0;
	st.shared.u32 	[%r33], %r177;
	mov.u32 	%r328, %r24;
	@%p10 bra 	$L__BB585_17;
	setp.eq.s32 	%p11, %r32, 1;
	mov.b32 	%r178, 0;
	st.shared.u32 	[%r34], %r178;
	mov.u32 	%r328, %r30;
	@%p11 bra 	$L__BB585_17;
	mov.b32 	%r179, 0;
	st.shared.u32 	[%r35], %r179;
	mov.u32 	%r328, %r31;
$L__BB585_17:
	setp.lt.u32 	%p12, %r25, 3;
	@%p12 bra 	$L__BB585_19;
$L__BB585_18:
	shl.b32 	%r180, %r328, 2;
	mov.u32 	%r181, _ZZ9cuda_gemmIiLi256ELi4ELi1ELi1024ELi128ELi128ELi32ELi0ELi1EEviiiPT_S1_S1_iiE3Csh;
	add.s32 	%r182, %r181, %r180;
	mov.b32 	%r183, 0;
	st.shared.u32 	[%r182], %r183;
	add.s32 	%r184, %r182, %r28;
	st.shared.u32 	[%r184], %r183;
	add.s32 	%r185, %r184, %r28;
	st.shared.u32 	[%r185], %r183;
	add.s32 	%r186, %r185, %r28;
	st.shared.u32 	[%r186], %r183;
	add.s32 	%r328, %r28, %r328;
	setp.lt.u32 	%p13, %r328, 256;
	@%p13 bra 	$L__BB585_18;
$L__BB585_19:
	setp.eq.s16 	%p14, %rs2, 2;
	mov.u32 	%r330, %r16;
	@%p14 bra 	$L__BB585_23;
	setp.eq.s16 	%p15, %rs2, 3;
	shl.b32 	%r187, %r16, 7;
	add.s32 	%r188, %r187, %r17;
	mul.wide.u32 	%rd24, %r188, 4;
	add.s64 	%rd25, %rd2, %rd24;
	ld.global.u32 	%r189, [%rd25];
	st.shared.u32 	[%r36], %r189;
	mov.u32 	%r330, %r26;
	@%p15 bra 	$L__BB585_23;
	setp.eq.s16 	%p16, %rs2, 0;
	shl.b32 	%r190, %r26, 7;
	add.s32 	%r191, %r190, %r17;
	mul.wide.u32 	%rd26, %r191, 4;
	add.s64 	%rd27, %rd2, %rd26;
	ld.global.u32 	%r192, [%rd27];
	st.shared.u32 	[%r38], %r192;
	mov.u32 	%r330, %r39;
	@%p16 bra 	$L__BB585_23;
	add.s32 	%r330, %r39, %r19;
	shl.b32 	%r193, %r39, 7;
	add.s32 	%r194, %r193, %r17;
	mul.wide.u32 	%rd28, %r194, 4;
	add.s64 	%rd29, %rd2, %rd28;
	ld.global.u32 	%r195, [%rd29];
	add.s32 	%r196, %r38, %r37;
	st.shared.u32 	[%r196], %r195;
$L__BB585_23:
	shl.b32 	%r197, %r330, 7;
	add.s32 	%r198, %r197, %r17;
	mul.wide.s32 	%rd30, %r198, 4;
	add.s64 	%rd31, %rd2, %rd30;
	ld.global.u32 	%r199, [%rd31];
	shl.b32 	%r200, %r330, 2;
	add.s32 	%r201, %r18, %r200;
	st.shared.u32 	[%r201], %r199;
	add.s32 	%r202, %r330, %r19;
	shl.b32 	%r203, %r202, 7;
	add.s32 	%r204, %r203, %r17;
	mul.wide.s32 	%rd32, %r204, 4;
	add.s64 	%rd33, %rd2, %rd32;
	ld.global.u32 	%r205, [%rd33];
	add.s32 	%r206, %r201, %r37;
	st.shared.u32 	[%r206], %r205;
	add.s32 	%r207, %r202, %r19;
	shl.b32 	%r208, %r207, 7;
	add.s32 	%r209, %r208, %r17;
	mul.wide.s32 	%rd34, %r209, 4;
	add.s64 	%rd35, %rd2, %rd34;
	ld.global.u32 	%r210, [%rd35];
	add.s32 	%r211, %r206, %r37;
	st.shared.u32 	[%r211], %r210;
	add.s32 	%r212, %r207, %r19;
	shl.b32 	%r213, %r212, 7;
	add.s32 	%r214, %r213, %r17;
	mul.wide.s32 	%rd36, %r214, 4;
	add.s64 	%rd37, %rd2, %rd36;
	ld.global.u32 	%r215, [%rd37];
	add.s32 	%r216, %r211, %r37;
	st.shared.u32 	[%r216], %r215;
	add.s32 	%r330, %r37, %r330;
	setp.lt.u32 	%p17, %r330, 128;
	@%p17 bra 	$L__BB585_23;
	shr.u32 	%r332, %r1, 6;
	bar.sync 	0;
	ld.shared.u32 	%r72, [%r40];
	ld.shared.u32 	%r73, [%r40+4];
	ld.shared.u32 	%r74, [%r40+8];
	ld.shared.u32 	%r75, [%r40+12];
	ld.shared.u32 	%r76, [%r40+16];
	ld.shared.u32 	%r77, [%r40+20];
	ld.shared.u32 	%r78, [%r40+24];
	ld.shared.u32 	%r79, [%r40+28];
	ld.shared.u32 	%r80, [%r41];
	ld.shared.u32 	%r81, [%r42];
	ld.shared.u32 	%r82, [%r43];
	ld.shared.u32 	%r83, [%r44];
	ld.shared.u32 	%r84, [%r45];
	ld.shared.u32 	%r85, [%r46];
	ld.shared.u32 	%r86, [%r47];
	ld.shared.u32 	%r87, [%r48];
$L__BB585_25:
	setp.eq.s32 	%p18, %r10, 0;
	setp.lt.u32 	%p19, %r10, 2;
	setp.lt.u32 	%p20, %r10, 3;
	setp.lt.u32 	%p21, %r10, 4;
	setp.lt.u32 	%p22, %r10, 5;
	setp.lt.u32 	%p23, %r10, 6;
	setp.eq.s32 	%p24, %r10, 7;
	setp.ne.s32 	%p25, %r21, 0;
	mov.u32 	%r217, _ZZ9cuda_gemmIiLi256ELi4ELi1ELi1024ELi128ELi128ELi32ELi0ELi1EEviiiPT_S1_S1_iiE11kron_fac_sh;
	mad.lo.s32 	%r218, %r332, 516, %r217;
	add.s32 	%r220, %r218, %r219;
	ld.shared.u32 	%r221, [%r220];
	mul.lo.s32 	%r222, %r221, %r72;
	ld.shared.u32 	%r223, [%r220+4];
	mad.lo.s32 	%r224, %r223, %r73, %r222;
	ld.shared.u32 	%r225, [%r220+8];
	mad.lo.s32 	%r226, %r225, %r74, %r224;
	ld.shared.u32 	%r227, [%r220+12];
	mad.lo.s32 	%r228, %r227, %r75, %r226;
	ld.shared.u32 	%r229, [%r220+16];
	mad.lo.s32 	%r230, %r229, %r76, %r228;
	ld.shared.u32 	%r231, [%r220+20];
	mad.lo.s32 	%r232, %r231, %r77, %r230;
	ld.shared.u32 	%r233, [%r220+24];
	mad.lo.s32 	%r234, %r233, %r78, %r232;
	ld.shared.u32 	%r235, [%r220+28];
	mad.lo.s32 	%r236, %r235, %r79, %r234;
	ld.shared.u32 	%r237, [%r220+32];
	mad.lo.s32 	%r238, %r237, %r80, %r236;
	selp.b32 	%r239, -64, 0, %p24;
	add.s32 	%r240, %r220, %r239;
	ld.shared.u32 	%r241, [%r240+36];
	mad.lo.s32 	%r242, %r241, %r81, %r238;
	selp.b32 	%r243, 0, -64, %p23;
	add.s32 	%r244, %r220, %r243;
	ld.shared.u32 	%r245, [%r244+40];
	mad.lo.s32 	%r246, %r245, %r82, %r242;
	selp.b32 	%r247, 0, -64, %p22;
	add.s32 	%r248, %r220, %r247;
	ld.shared.u32 	%r249, [%r248+44];
	mad.lo.s32 	%r250, %r249, %r83, %r246;
	selp.b32 	%r251, 0, -64, %p21;
	add.s32 	%r252, %r220, %r251;
	ld.shared.u32 	%r253, [%r252+48];
	mad.lo.s32 	%r254, %r253, %r84, %r250;
	selp.b32 	%r255, 0, -64, %p20;
	add.s32 	%r256, %r220, %r255;
	ld.shared.u32 	%r257, [%r256+52];
	mad.lo.s32 	%r258, %r257, %r85, %r254;
	selp.b32 	%r259, 0, -64, %p19;
	add.s32 	%r260, %r220, %r259;
	ld.shared.u32 	%r261, [%r260+56];
	mad.lo.s32 	%r262, %r261, %r86, %r258;
	selp.b32 	%r263, 0, -64, %p18;
	add.s32 	%r264, %r220, %r263;
	ld.shared.u32 	%r265, [%r264+60];
	mad.lo.s32 	%r266, %r265, %r87, %r262;
	shfl.sync.down.b32	%r267|%p26, %r266, 4, 6175, -1;
	add.s32 	%r268, %r267, %r266;
	shfl.sync.down.b32	%r269|%p27, %r268, 2, 6175, -1;
	add.s32 	%r270, %r269, %r268;
	shfl.sync.down.b32	%r271|%p28, %r270, 1, 6175, -1;
	add.s32 	%r89, %r271, %r270;
	@%p25 bra 	$L__BB585_27;
	shl.b32 	%r272, %r10, 2;
	shl.b32 	%r273, %r332, 5;
	or.b32  	%r274, %r273, %r272;
	mov.u32 	%r275, _ZZ9cuda_gemmIiLi256ELi4ELi1ELi1024ELi128ELi128ELi32ELi0ELi1EEviiiPT_S1_S1_iiE3Csh;
	add.s32 	%r276, %r275, %r274;
	st.shared.u32 	[%r276], %r89;
$L__BB585_27:
	add.s32 	%r332, %r332, %r52;
	setp.lt.u32 	%p29, %r332, 32;
	@%p29 bra 	$L__BB585_25;
	ld.param.u32 	%r320, [_Z9cuda_gemmIiLi256ELi4ELi1ELi1024ELi128ELi128ELi32ELi0ELi1EEviiiPT_S1_S1_ii_param_1];
	setp.eq.s32 	%p30, %r32, 3;
	bar.sync 	0;
	mad.lo.s32 	%r91, %r323, %r320, %r23;
	mov.u32 	%r333, %r1;
	@%p30 bra 	$L__BB585_32;
	setp.eq.s32 	%p31, %r32, 0;
	shr.u32 	%r277, %r1, 3;
	mad.lo.s32 	%r278, %r277, %r22, %r21;
	add.s32 	%r279, %r91, %r278;
	ld.shared.u32 	%r280, [%r33];
	mul.wide.s32 	%rd38, %r279, 4;
	add.s64 	%rd39, %rd3, %rd38;
	st.global.u32 	[%rd39], %r280;
	mov.u32 	%r333, %r24;
	@%p31 bra 	$L__BB585_32;
	setp.eq.s32 	%p32, %r32, 1;
	and.b32  	%r281, %r24, 7;
	shr.u32 	%r282, %r24, 3;
	mad.lo.s32 	%r283, %r282, %r22, %r281;
	add.s32 	%r284, %r91, %r283;
	ld.shared.u32 	%r285, [%r34];
	mul.wide.s32 	%rd40, %r284, 4;
	add.s64 	%rd41, %rd3, %rd40;
	st.global.u32 	[%rd41], %r285;
	mov.u32 	%r333, %r30;
	@%p32 bra 	$L__BB585_32;
	and.b32  	%r286, %r30, 7;
	shr.u32 	%r287, %r30, 3;
	mad.lo.s32 	%r288, %r287, %r22, %r286;
	add.s32 	%r289, %r91, %r288;
	ld.shared.u32 	%r290, [%r35];
	mul.wide.s32 	%rd42, %r289, 4;
	add.s64 	%rd43, %rd3, %rd42;
	st.global.u32 	[%rd43], %r290;
	mov.u32 	%r333, %r31;
$L__BB585_32:
	setp.lt.u32 	%p33, %r25, 3;
	@%p33 bra 	$L__BB585_34;
$L__BB585_33:
	shr.u32 	%r291, %r333, 3;
	and.b32  	%r292, %r333, 7;
	add.s32 	%r293, %r91, %r292;
	mad.lo.s32 	%r294, %r291, %r22, %r293;
	shl.b32 	%r295, %r333, 2;
	mov.u32 	%r296, _ZZ9cuda_gemmIiLi256ELi4ELi1ELi1024ELi128ELi128ELi32ELi0ELi1EEviiiPT_S1_S1_iiE3Csh;
	add.s32 	%r297, %r296, %r295;
	ld.shared.u32 	%r298, [%r297];
	mul.wide.s32 	%rd44, %r294, 4;
	add.s64 	%rd45, %rd3, %rd44;
	st.global.u32 	[%rd45], %r298;
	add.s32 	%r299, %r333, %r11;
	shr.u32 	%r300, %r299, 3;
	and.b32  	%r301, %r299, 7;
	add.s32 	%r302, %r91, %r301;
	mad.lo.s32 	%r303, %r300, %r22, %r302;
	add.s32 	%r304, %r297, %r28;
	ld.shared.u32 	%r305, [%r304];
	mul.wide.s32 	%rd46, %r303, 4;
	add.s64 	%rd47, %rd3, %rd46;
	st.global.u32 	[%rd47], %r305;
	add.s32 	%r306, %r299, %r11;
	shr.u32 	%r307, %r306, 3;
	and.b32  	%r308, %r306, 7;
	add.s32 	%r309, %r91, %r308;
	mad.lo.s32 	%r310, %r307, %r22, %r309;
	add.s32 	%r311, %r304, %r28;
	ld.shared.u32 	%r312, [%r311];
	mul.wide.s32 	%rd48, %r310, 4;
	add.s64 	%rd49, %rd3, %rd48;
	st.global.u32 	[%rd49], %r312;
	add.s32 	%r313, %r306, %r11;
	shr.u32 	%r314, %r313, 3;
	and.b32  	%r315, %r313, 7;
	add.s32 	%r316, %r91, %r315;
	mad.lo.s32 	%r317, %r314, %r22, %r316;
	add.s32 	%r318, %r311, %r28;
	ld.shared.u32 	%r319, [%r318];
	mul.wide.s32 	%rd50, %r317, 4;
	add.s64 	%rd51, %rd3, %rd50;
	st.global.u32 	[%rd51], %r319;
	add.s32 	%r333, %r313, %r11;
	setp.lt.u32 	%p34, %r333, 256;
	@%p34 bra 	$L__BB585_33;
$L__BB585_34:
	add.s32 	%r323, %r323, %r13;
	setp.lt.u32 	%p35, %r323, %r14;
	@%p35 bra 	$L__BB585_7;
$L__BB585_35:
	ret;

}
	// .globl	_Z9cuda_gemmIiLi256ELi4ELi1ELi1024ELi128ELi128ELi32ELi1ELi0EEviiiPT_S1_S1_ii
.visible .entry _Z9cuda_gemmIiLi256ELi4ELi1ELi1024ELi128ELi128ELi32ELi1ELi0EEviiiPT_S1_S1_ii(
	.param .u32 _Z9cuda_gemmIiLi256ELi4ELi1ELi1024ELi128ELi128ELi32ELi1ELi0EEviiiPT_S1_S1_ii_param_0,
	.param .u32 _Z9cuda_gemmIiLi256ELi4ELi1ELi1024ELi128ELi128ELi32ELi1ELi0EEviiiPT_S1_S1_ii_param_1,
	.param .u32 _Z9cuda_gemmIiLi256ELi4ELi1ELi1024ELi128ELi128ELi32ELi1ELi0EEviiiPT_S1_S1_ii_param_2,
	.param .u64 .ptr .align 1 _Z9cuda_gemmIiLi256ELi4ELi1ELi1024ELi128ELi128ELi32ELi1ELi0EEviiiPT_S1_S1_ii_param_3,
	.param .u64 .ptr .align 1 _Z9cuda_gemmIiLi256ELi4ELi1ELi1024ELi128ELi128ELi32ELi1ELi0EEviiiPT_S1_S1_ii_param_4,
	.param .u64 .ptr .align 1 _Z9cuda_gemmIiLi256ELi4ELi1ELi1024ELi128ELi128ELi32ELi1ELi0EEviiiPT_S1_S1_ii_param_5,
	.param .u32 _Z9cuda_gemmIiLi256ELi4ELi1ELi1024ELi128ELi128ELi32ELi1ELi0EEviiiPT_S1_S1_ii_param_6,
	.param .u32 _Z9cuda_gemmIiLi256ELi4ELi1ELi1024ELi128ELi128ELi32ELi1ELi0EEviiiPT_S1_S1_ii_param_7
)
.maxntid 256
{
	.reg .pred 	%p<148>;
	.reg .b16 	%rs<6>;
	.reg .b32 	%r<1153>;
	.reg .b64 	%rd<39>;
	// demoted variable
	.shared .align 128 .b8 _ZZ9cuda_gemmIiLi256ELi4ELi1ELi1024ELi128ELi128ELi32ELi1ELi0EEviiiPT_S1_S1_iiE11kron_fac_sh[16512];
	// demoted variable
	.shared .align 128 .b8 _ZZ9cuda_gemmIiLi256ELi4ELi1ELi1024ELi128ELi128ELi32ELi1ELi0EEviiiPT_S1_S1_iiE3Ash[4096];
	// demoted variable
	.shared .align 128 .b8 _ZZ9cuda_gemmIiLi256ELi4ELi1ELi1024ELi128ELi128ELi32ELi1ELi0EEviiiPT_S1_S1_iiE3Csh[1024];
	ld.param.u64 	%rd11, [_Z9cuda_gemmIiLi256ELi4ELi1ELi1024ELi128ELi128ELi32ELi1ELi0EEviiiPT_S1_S1_ii_param_3];
	ld.param.u64 	%rd12, [_Z9cuda_gemmIiLi256ELi4ELi1ELi1024ELi128ELi128ELi32ELi1ELi0EEviiiPT_S1_S1_ii_param_5];
	ld.param.u32 	%r362, [_Z9cuda_gemmIiLi256ELi4ELi1ELi1024ELi128ELi128ELi32ELi1ELi0EEviiiPT_S1_S1_ii_param_6];
	ld.param.u32 	%r363, [_Z9cuda_gemmIiLi256ELi4ELi1ELi1024ELi128ELi128ELi32ELi1ELi0EEviiiPT_S1_S1_ii_param_7];
	cvta.to.global.u64 	%rd1, %rd11;
	cvta.to.global.u64 	%rd2, %rd12;
	mov.u32 	%r1, %tid.x;
	setp.lt.s32 	%p1, %r363, 16;
	shr.u32 	%r2, %r363, 4;
	selp.b32 	%r3, 1, %r2, %p1;
	div.s32 	%r4, 1024, %r363;
	mul.lo.s32 	%r364, %r4, %r3;
	min.s32 	%r5, %r364, 256;
	div.u32 	%r7, %r1, %r5;
	mul.lo.s32 	%r365, %r7, %r5;
	sub.s32 	%r366, %r1, %r365;
	div.u32 	%r6, %r366, %r3;
	mov.u32 	%r8, %ntid.x;
	div.u32 	%r9, %r8, %r5;
	mov.u32 	%r975, %ctaid.y;
	mov.u32 	%r367, %nctaid.y;
	shl.b32 	%r368, %r367, 2;
	setp.ge.u32 	%p2, %r975, %r368;
	@%p2 bra 	$L__BB586_163;
	mov.u32 	%r370, %ctaid.x;
	shl.b32 	%r371, %r370, 5;
	and.b32  	%r372, %r1, 31;
	or.b32  	%r11, %r371, %r372;
	and.b32  	%r373, %r6, 15;
	rem.u32 	%r374, %r1, %r3;
	shl.b32 	%r12, %r374, 4;
	min.s32 	%r13, %r362, 32;
	min.u32 	%r375, %r363, 16;
	or.b32  	%r14, %r373, %r12;
	shl.b32 	%r376, %r3, 8;
	sub.s32 	%r15, 8223, %r376;
	add.s32 	%r16, %r1, %r8;
	cvt.u16.u32 	%rs2, %r16;
	xor.b16  	%rs3, %rs2, 1023;
	cvt.u16.u32 	%rs4, %r8;
	div.u16 	%rs5, %rs3, %rs4;
	max.u32 	%r377, %r16, 256;
	setp.lt.u32 	%p3, %r16, 256;
	selp.u32 	%r378, 1, 0, %p3;
	add.s32 	%r379, %r16, %r378;
	sub.s32 	%r380, %r377, %r379;
	div.u32 	%r381, %r380, %r8;
	add.s32 	%r17, %r381, %r378;
	and.b16  	%rs1, %rs5, 3;
	shl.b32 	%r18, %r8, 2;
	add.s32 	%r19, %r16, %r8;
	add.s32 	%r20, %r19, %r8;
	setp.gt.u32 	%p4, %r363, %r373;
	selp.b32 	%r382, 0, %r375, %p4;
	sub.s32 	%r21, %r14, %r382;
	add.s32 	%r383, %r373, 1;
	setp.lt.u32 	%p5, %r383, %r375;
	selp.b32 	%r384, 0, %r375, %p5;
	sub.s32 	%r22, %r14, %r384;
	add.s32 	%r385, %r373, 2;
	setp.lt.u32 	%p6, %r385, %r375;
	selp.b32 	%r386, 0, %r375, %p6;
	sub.s32 	%r23, %r14, %r386;
	add.s32 	%r387, %r373, 3;
	setp.lt.u32 	%p7, %r387, %r375;
	selp.b32 	%r388, 0, %r375, %p7;
	sub.s32 	%r24, %r14, %r388;
	add.s32 	%r389, %r373, 4;
	setp.lt.u32 	%p8, %r389, %r375;
	selp.b32 	%r390, 0, %r375, %p8;
	sub.s32 	%r25, %r14, %r390;
	add.s32 	%r391, %r373, 5;
	setp.lt.u32 	%p9, %r391, %r375;
	selp.b32 	%r392, 0, %r375, %p9;
	sub.s32 	%r26, %r14, %r392;
	add.s32 	%r393, %r373, 6;
	setp.lt.u32 	%p10, %r393, %r375;
	selp.b32 	%r394, 0, %r375, %p10;
	sub.s32 	%r27, %r14, %r394;
	add.s32 	%r395, %r373, 7;
	setp.lt.u32 	%p11, %r395, %r375;
	selp.b32 	%r396, 0, %r375, %p11;
	sub.s32 	%r28, %r14, %r396;
	add.s32 	%r397, %r373, 8;
	setp.lt.u32 	%p12, %r397, %r375;
	selp.b32 	%r398, 0, %r375, %p12;
	sub.s32 	%r29, %r14, %r398;
	add.s32 	%r399, %r373, 9;
	setp.lt.u32 	%p13, %r399, %r375;
	selp.b32 	%r400, 0, %r375, %p13;
	sub.s32 	%r30, %r14, %r400;
	add.s32 	%r401, %r373, 10;
	setp.lt.u32 	%p14, %r401, %r375;
	selp.b32 	%r402, 0, %r375, %p14;
	sub.s32 	%r31, %r14, %r402;
	add.s32 	%r403, %r373, 11;
	setp.lt.u32 	%p15, %r403, %r375;
	selp.b32 	%r404, 0, %r375, %p15;
	sub.s32 	%r32, %r14, %r404;
	add.s32 	%r405, %r373, 12;
	setp.lt.u32 	%p16, %r405, %r375;
	selp.b32 	%r406, 0, %r375, %p16;
	sub.s32 	%r33, %r14, %r406;
	add.s32 	%r407, %r373, 13;
	setp.lt.u32 	%p17, %r407, %r375;
	selp.b32 	%r408, 0, %r375, %p17;
	sub.s32 	%r34, %r14, %r408;
	add.s32 	%r409, %r373, 14;
	setp.lt.u32 	%p18, %r409, %r375;
	selp.b32 	%r410, 0, %r375, %p18;
	sub.s32 	%r35, %r14, %r410;
	add.s32 	%r411, %r373, 15;
	setp.lt.u32 	%p19, %r411, %r375;
	selp.b32 	%r412, 0, %r375, %p19;
	sub.s32 	%r36, %r14, %r412;
	shl.b32 	%r37, %r8, 4;
	shl.b32 	%r38, %r8, 3;
	mul.lo.s32 	%r39, %r8, 12;
	mul.wide.u32 	%rd13, %r8, 4;
	add.s64 	%rd3, %rd1, %rd13;
	mul.wide.u32 	%rd14, %r8, 8;
	add.s64 	%rd4, %rd1, %rd14;
	mul.wide.u32 	%rd15, %r8, 12;
	add.s64 	%rd5, %rd1, %rd15;
	cvt.u64.u32 	%rd32, %r18;
$L__BB586_2:
	setp.eq.s16 	%p20, %rs1, 2;
	mov.u32 	%r976, %r1;
	@%p20 bra 	$L__BB586_6;
	setp.eq.s16 	%p21, %rs1, 3;
	shl.b32 	%r413, %r975, 10;
	or.b32  	%r414, %r413, %r1;
	mul.wide.s32 	%rd16, %r414, 4;
	add.s64 	%rd6, %rd1, %rd16;
	ld.global.u32 	%r415, [%rd6];
	shl.b32 	%r416, %r1, 2;
	mov.u32 	%r417, _ZZ9cuda_gemmIiLi256ELi4ELi1ELi1024ELi128ELi128ELi32ELi1ELi0EEviiiPT_S1_S1_iiE3Ash;
	add.s32 	%r418, %r417, %r416;
	st.shared.u32 	[%r418], %r415;
	mov.u32 	%r976, %r16;
	@%p21 bra 	$L__BB586_6;
	setp.eq.s16 	%p22, %rs1, 0;
	cvt.u64.u32 	%rd17, %r18;
	add.s64 	%rd7, %rd6, %rd17;
	ld.global.u32 	%r419, [%rd7];
	add.s32 	%r423, %r418, %r18;
	st.shared.u32 	[%r423], %r419;
	mov.u32 	%r976, %r19;
	@%p22 bra 	$L__BB586_6;
	add.s64 	%rd19, %rd7, %rd17;
	ld.global.u32 	%r424, [%rd19];
	add.s32 	%r429, %r423, %r18;
	st.shared.u32 	[%r429], %r424;
	mov.u32 	%r976, %r20;
$L__BB586_6:
	shl.b32 	%r430, %r976, 2;
	mov.u32 	%r431, _ZZ9cuda_gemmIiLi256ELi4ELi1ELi1024ELi128ELi128ELi32ELi1ELi0EEviiiPT_S1_S1_iiE3Ash;
	add.s32 	%r978, %r431, %r430;
	shl.b32 	%r432, %r975, 10;
	add.s32 	%r977, %r976, %r432;
$L__BB586_7:
	mul.wide.s32 	%rd20, %r977, 4;
	add.s64 	%rd21, %rd3, %rd20;
	add.s64 	%rd22, %rd4, %rd20;
	add.s64 	%rd23, %rd5, %rd20;
	add.s64 	%rd24, %rd1, %rd20;
	ld.global.u32 	%r433, [%rd24];
	st.shared.u32 	[%r978], %r433;
	ld.global.u32 	%r434, [%rd21];
	add.s32 	%r435, %r978, %r18;
	st.shared.u32 	[%r435], %r434;
	ld.global.u32 	%r436, [%rd22];
	add.s32 	%r437, %r978, %r38;
	st.shared.u32 	[%r437], %r436;
	ld.global.u32 	%r438, [%rd23];
	add.s32 	%r439, %r978, %r39;
	st.shared.u32 	[%r439], %r438;
	add.s32 	%r976, %r976, %r18;
	add.s32 	%r978, %r978, %r37;
	add.s32 	%r977, %r977, %r18;
	setp.lt.u32 	%p23, %r976, 1024;
	@%p23 bra 	$L__BB586_7;
	and.b32  	%r66, %r17, 3;
	setp.eq.s32 	%p24, %r66, 3;
	mov.u32 	%r980, %r1;
	@%p24 bra 	$L__BB586_12;
	setp.eq.s32 	%p25, %r66, 0;
	shl.b32 	%r440, %r1, 2;
	mov.u32 	%r441, _ZZ9cuda_gemmIiLi256ELi4ELi1ELi1024ELi128ELi128ELi32ELi1ELi0EEviiiPT_S1_S1_iiE3Csh;
	add.s32 	%r442, %r441, %r440;
	mov.b32 	%r443, 0;
	st.shared.u32 	[%r442], %r443;
	mov.u32 	%r980, %r16;
	@%p25 bra 	$L__BB586_12;
	setp.eq.s32 	%p26, %r66, 1;
	add.s32 	%r447, %r442, %r18;
	mov.b32 	%r448, 0;
	st.shared.u32 	[%r447], %r448;
	mov.u32 	%r980, %r19;
	@%p26 bra 	$L__BB586_12;
	add.s32 	%r453, %r447, %r18;
	mov.b32 	%r454, 0;
	st.shared.u32 	[%r453], %r454;
	mov.u32 	%r980, %r20;
$L__BB586_12:
	setp.lt.u32 	%p27, %r17, 3;
	@%p27 bra 	$L__BB586_14;
$L__BB586_13:
	shl.b32 	%r455, %r980, 2;
	mov.u32 	%r456, _ZZ9cuda_gemmIiLi256ELi4ELi1ELi1024ELi128ELi128ELi32ELi1ELi0EEviiiPT_S1_S1_iiE3Csh;
	add.s32 	%r457, %r456, %r455;
	mov.b32 	%r458, 0;
	st.shared.u32 	[%r457], %r458;
	add.s32 	%r459, %r457, %r18;
	st.shared.u32 	[%r459], %r458;
	add.s32 	%r460, %r459, %r18;
	st.shared.u32 	[%r460], %r458;
	add.s32 	%r461, %r460, %r18;
	st.shared.u32 	[%r461], %r458;
	add.s32 	%r980, %r18, %r980;
	setp.lt.u32 	%p28, %r980, 256;
	@%p28 bra 	$L__BB586_13;
$L__BB586_14:
	shr.u32 	%r982, %r1, 5;
	setp.ge.s32 	%p29, %r982, %r363;
	@%p29 bra 	$L__BB586_16;
$L__BB586_15:
	ld.param.u64 	%rd38, [_Z9cuda_gemmIiLi256ELi4ELi1ELi1024ELi128ELi128ELi32ELi1ELi0EEviiiPT_S1_S1_ii_param_4];
	mad.lo.s32 	%r463, %r982, %r362, %r11;
	cvta.to.global.u64 	%rd25, %rd38;
	mul.wide.s32 	%rd26, %r463, 4;
	add.s64 	%rd27, %rd25, %rd26;
	ld.global.u32 	%r464, [%rd27];
	and.b32  	%r465, %r1, 31;
	mov.u32 	%r466, _ZZ9cuda_gemmIiLi256ELi4ELi1ELi1024ELi128ELi128ELi32ELi1ELi0EEviiiPT_S1_S1_iiE11kron_fac_sh;
	mad.lo.s32 	%r467, %r465, 516, %r466;
	shl.b32 	%r468, %r982, 2;
	add.s32 	%r469, %r467, %r468;
	st.shared.u32 	[%r469], %r464;
	mov.u32 	%r470, %ntid.x;
	shr.u32 	%r471, %r470, 5;
	add.s32 	%r982, %r982, %r471;
	setp.lt.s32 	%p30, %r982, %r363;
	@%p30 bra 	$L__BB586_15;
$L__BB586_16:
	setp.lt.s32 	%p31, %r4, 1;
	bar.sync 	0;
	@%p31 bra 	$L__BB586_156;
	setp.ne.s32 	%p32, %r3, 1;
	@%p32 bra 	$L__BB586_86;
	mov.b32 	%r999, 0;
$L__BB586_19:
	setp.lt.s32 	%p107, %r363, 1;
	add.s32 	%r90, %r999, %r6;
	mul.lo.s32 	%r91, %r90, %r363;
	add.s32 	%r92, %r91, %r12;
	@%p107 bra 	$L__BB586_21;
	add.s32 	%r774, %r14, %r91;
	shl.b32 	%r775, %r774, 2;
	mov.u32 	%r776, _ZZ9cuda_gemmIiLi256ELi4ELi1ELi1024ELi128ELi128ELi32ELi1ELi0EEviiiPT_S1_S1_iiE3Ash;
	add.s32 	%r777, %r776, %r775;
	ld.shared.u32 	%r1150, [%r777];
$L__BB586_21:
	setp.lt.s32 	%p108, %r363, 2;
	@%p108 bra 	$L__BB586_23;
	add.s32 	%r778, %r6, 1;
	and.b32  	%r779, %r778, 15;
	add.s32 	%r780, %r92, %r779;
	shl.b32 	%r781, %r780, 2;
	mov.u32 	%r782, _ZZ9cuda_gemmIiLi256ELi4ELi1ELi1024ELi128ELi128ELi32ELi1ELi0EEviiiPT_S1_S1_iiE3Ash;
	add.s32 	%r783, %r782, %r781;
	ld.shared.u32 	%r1149, [%r783];
$L__BB586_23:
	setp.lt.s32 	%p109, %r363, 3;
	@%p109 bra 	$L__BB586_25;
	add.s32 	%r784, %r6, 2;
	and.b32  	%r785, %r784, 15;
	add.s32 	%r786, %r92, %r785;
	shl.b32 	%r787, %r786, 2;
	mov.u32 	%r788, _ZZ9cuda_gemmIiLi256ELi4ELi1ELi1024ELi128ELi128ELi32ELi1ELi0EEviiiPT_S1_S1_iiE3Ash;
	add.s32 	%r789, %r788, %r787;
	ld.shared.u32 	%r1148, [%r789];
$L__BB586_25:
	setp.lt.s32 	%p110, %r363, 4;
	@%p110 bra 	$L__BB586_27;
	add.s32 	%r790, %r6, 3;
	and.b32  	%r791, %r790, 15;
	add.s32 	%r792, %r92, %r791;
	shl.b32 	%r793, %r792, 2;
	mov.u32 	%r794, _ZZ9cuda_gemmIiLi256ELi4ELi1ELi1024ELi128ELi128ELi32ELi1ELi0EEviiiPT_S1_S1_iiE3Ash;
	add.s32 	%r795, %r794, %r793;
	ld.shared.u32 	%r1147, [%r795];
$L__BB586_27:
	setp.lt.s32 	%p111, %r363, 5;
	@%p111 bra 	$L__BB586_29;
	add.s32 	%r796, %r6, 4;
	and.b32  	%r797, %r796, 15;
	add.s32 	%r798, %r92, %r797;
	shl.b32 	%r799, %r798, 2;
	mov.u32 	%r800, _ZZ9cuda_gemmIiLi256ELi4ELi1ELi1024ELi128ELi128ELi32ELi1ELi0EEviiiPT_S1_S1_iiE3Ash;
	add.s32 	%r801, %r800, %r799;
	ld.shared.u32 	%r1146, [%r801];
$L__BB586_29:
	setp.lt.s32 	%p112, %r363, 6;
	@%p112 bra 	$L__BB586_31;
	add.s32 	%r802, %r6, 5;
	and.b32  	%r803, %r802, 15;
	add.s32 	%r804, %r92, %r803;
	shl.b32 	%r805, %r804, 2;
	mov.u32 	%r806, _ZZ9cuda_gemmIiLi256ELi4ELi1ELi1024ELi128ELi128ELi32ELi1ELi0EEviiiPT_S1_S1_iiE3Ash;
	add.s32 	%r807, %r806, %r805;
	ld.shared.u32 	%r1145, [%r807];
$L__BB586_31:
	setp.lt.s32 	%p113, %r363, 7;
	@%p113 bra 	$L__BB586_33;
	add.s32 	%r808, %r6, 6;
	and.b32  	%r809, %r808, 15;
	add.s32 	%r810, %r92, %r809;
	shl.b32 	%r811, %r810, 2;
	mov.u32 	%r812, _ZZ9cuda_gemmIiLi256ELi4ELi1ELi1024ELi128ELi128ELi32ELi1ELi0EEviiiPT_S1_S1_iiE3Ash;
	add.s32 	%r813, %r812, %r811;
	ld.shared.u32 	%r1144, [%r813];
$L__BB586_33:
	setp.lt.s32 	%p114, %r363, 8;
	@%p114 bra 	$L__BB586_35;
	add.s32 	%r814, %r6, 7;
	and.b32  	%r815, %r814, 15;
	add.s32 	%r816, %r92, %r815;
	shl.b32 	%r817, %r816, 2;
	mov.u32 	%r818, _ZZ9cuda_gemmIiLi256ELi4ELi1ELi1024ELi128ELi128ELi32ELi1ELi0EEviiiPT_S1_S1_iiE3Ash;
	add.s32 	%r819, %r818, %r817;
	ld.shared.u32 	%r1143, [%r819];
$L__BB586_35:
	setp.lt.s32 	%p115, %r363, 9;
	@%p115 bra 	$L__BB586_37;
	and.b32  	%r820, %r6, 15;
	xor.b32  	%r821, %r820, 8;
	add.s32 	%r822, %r92, %r821;
	shl.b32 	%r823, %r822, 2;
	mov.u32 	%r824, _ZZ9cuda_gemmIiLi256ELi4ELi1ELi1024ELi128ELi128ELi32ELi1ELi0EEviiiPT_S1_S1_iiE3Ash;
	add.s32 	%r825, %r824, %r823;
	ld.shared.u32 	%r1142, [%r825];
$L__BB586_37:
	setp.lt.s32 	%p116, %r363, 10;
	@%p116 bra 	$L__BB586_39;
	add.s32 	%r826, %r6, 9;
	and.b32  	%r827, %r826, 15;
	add.s32 	%r828, %r92, %r827;
	shl.b32 	%r829, %r828, 2;
	mov.u32 	%r830, _ZZ9cuda_gemmIiLi256ELi4ELi1ELi1024ELi128ELi128ELi32ELi1ELi0EEviiiPT_S1_S1_iiE3Ash;
	add.s32 	%r831, %r830, %r829;
	ld.shared.u32 	%r1141, [%r831];
$L__BB586_39:
	setp.lt.s32 	%p117, %r363, 11;
	@%p117 bra 	$L__BB586_41;
	add.s32 	%r832, %r6, 10;
	and.b32  	%r833, %r832, 15;
	add.s32 	%r834, %r92, %r833;
	shl.b32 	%r835, %r834, 2;
	mov.u32 	%r836, _ZZ9cuda_gemmIiLi256ELi4ELi1ELi1024ELi128ELi128ELi32ELi1ELi0EEviiiPT_S1_S1_iiE3Ash;
	add.s32 	%r837, %r836, %r835;
	ld.shared.u32 	%r1140, [%r837];
$L__BB586_41:
	setp.lt.s32 	%p118, %r363, 12;
	@%p118 bra 	$L__BB586_43;
	add.s32 	%r838, %r6, 11;
	and.b32  	%r839, %r838, 15;
	add.s32 	%r840, %r92, %r839;
	shl.b32 	%r841, %r840, 2;
	mov.u32 	%r842, _ZZ9cuda_gemmIiLi256ELi4ELi1ELi1024ELi128ELi128ELi32ELi1ELi0EEviiiPT_S1_S1_iiE3Ash;
	add.s32 	%r843, %r842, %r841;
	ld.shared.u32 	%r1139, [%r843];
$L__BB586_43:
	setp.lt.s32 	%p119, %r363, 13;
	@%p119 bra 	$L__BB586_45;
	add.s32 	%r844, %r6, 12;
	and.b32  	%r845, %r844, 15;
	add.s32 	%r846, %r92, %r845;
	shl.b32 	%r847, %r846, 2;
	mov.u32 	%r848, _ZZ9cuda_gemmIiLi256ELi4ELi1ELi1024ELi128ELi128ELi32ELi1ELi0EEviiiPT_S1_S1_iiE3Ash;
	add.s32 	%r849, %r848, %r847;
	ld.shared.u32 	%r1138, [%r849];
$L__BB586_45:
	setp.lt.s32 	%p120, %r363, 14;
	@%p120 bra 	$L__BB586_47;
	add.s32 	%r850, %r6, 13;
	and.b32  	%r851, %r850, 15;
	add.s32 	%r852, %r92, %r851;
	shl.b32 	%r853, %r852, 2;
	mov.u32 	%r854, _ZZ9cuda_gemmIiLi256ELi4ELi1ELi1024ELi128ELi128ELi32ELi1ELi0EEviiiPT_S1_S1_iiE3Ash;
	add.s32 	%r855, %r854, %r853;
	ld.shared.u32 	%r1137, [%r855];
$L__BB586_47:
	setp.lt.s32 	%p121, %r363, 15;
	@%p121 bra 	$L__BB586_49;
	add.s32 	%r856, %r6, 14;
	and.b32  	%r857, %r856, 15;
	add.s32 	%r858, %r92, %r857;
	shl.b32 	%r859, %r858, 2;
	mov.u32 	%r860, _ZZ9cuda_gemmIiLi256ELi4ELi1ELi1024ELi128ELi128ELi32ELi1ELi0EEviiiPT_S1_S1_iiE3Ash;
	add.s32 	%r861, %r860, %r859;
	ld.shared.u32 	%r1136, [%r861];
$L__BB586_49:
	setp.lt.s32 	%p122, %r363, 16;
	@%p122 bra 	$L__BB586_51;
	add.s32 	%r862, %r6, -1;
	and.b32  	%r863, %r862, 15;
	add.s32 	%r864, %r92, %r863;
	shl.b32 	%r865, %r864, 2;
	mov.u32 	%r866, _ZZ9cuda_gemmIiLi256ELi4ELi1ELi1024ELi128ELi128ELi32ELi1ELi0EEviiiPT_S1_S1_iiE3Ash;
	add.s32 	%r867, %r866, %r865;
	ld.shared.u32 	%r1135, [%r867];
$L__BB586_51:
	setp.ge.s32 	%p123, %r7, %r13;
	mov.u32 	%r1016, %r7;
	@%p123 bra 	$L__BB586_52;
	bra.uni 	$L__BB586_53;
$L__BB586_52:
	add.s32 	%r999, %r999, %r5;
	setp.lt.s32 	%p141, %r999, %r4;
	@%p141 bra 	$L__BB586_19;
	bra.uni 	$L__BB586_156;
$L__BB586_53:
	mov.u32 	%r869, _ZZ9cuda_gemmIiLi256ELi4ELi1ELi1024ELi128ELi128ELi32ELi1ELi0EEviiiPT_S1_S1_iiE11kron_fac_sh;
	mad.lo.s32 	%r127, %r1016, 516, %r869;
	mov.b32 	%r1018, 0;
	@%p107 bra 	$L__BB586_55;
	shl.b32 	%r870, %r21, 2;
	add.s32 	%r871, %r127, %r870;
	ld.shared.u32 	%r872, [%r871];
	mul.lo.s32 	%r1018, %r872, %r1150;
$L__BB586_55:
	@%p108 bra 	$L__BB586_57;
	shl.b32 	%r873, %r22, 2;
	add.s32 	%r874, %r127, %r873;
	ld.shared.u32 	%r875, [%r874+4];
	mad.lo.s32 	%r1018, %r875, %r1149, %r1018;
$L__BB586_57:
	@%p109 bra 	$L__BB586_59;
	shl.b32 	%r876, %r23, 2;
	add.s32 	%r877, %r127, %r876;
	ld.shared.u32 	%r878, [%r877+8];
	mad.lo.s32 	%r1018, %r878, %r1148, %r1018;
$L__BB586_59:
	@%p110 bra 	$L__BB586_61;
	shl.b32 	%r879, %r24, 2;
	add.s32 	%r880, %r127, %r879;
	ld.shared.u32 	%r881, [%r880+12];
	mad.lo.s32 	%r1018, %r881, %r1147, %r1018;
$L__BB586_61:
	setp.lt.s32 	%p128, %r363, 5;
	@%p128 bra 	$L__BB586_63;
	shl.b32 	%r882, %r25, 2;
	add.s32 	%r883, %r127, %r882;
	ld.shared.u32 	%r884, [%r883+16];
	mad.lo.s32 	%r1018, %r884, %r1146, %r1018;
$L__BB586_63:
	setp.lt.s32 	%p129, %r363, 6;
	@%p129 bra 	$L__BB586_65;
	shl.b32 	%r885, %r26, 2;
	add.s32 	%r886, %r127, %r885;
	ld.shared.u32 	%r887, [%r886+20];
	mad.lo.s32 	%r1018, %r887, %r1145, %r1018;
$L__BB586_65:
	setp.lt.s32 	%p130, %r363, 7;
	@%p130 bra 	$L__BB586_67;
	shl.b32 	%r888, %r27, 2;
	add.s32 	%r889, %r127, %r888;
	ld.shared.u32 	%r890, [%r889+24];
	mad.lo.s32 	%r1018, %r890, %r1144, %r1018;
$L__BB586_67:
	setp.lt.s32 	%p131, %r363, 8;
	@%p131 bra 	$L__BB586_69;
	shl.b32 	%r891, %r28, 2;
	add.s32 	%r892, %r127, %r891;
	ld.shared.u32 	%r893, [%r892+28];
	mad.lo.s32 	%r1018, %r893, %r1143, %r1018;
$L__BB586_69:
	setp.lt.s32 	%p132, %r363, 9;
	@%p132 bra 	$L__BB586_71;
	shl.b32 	%r894, %r29, 2;
	add.s32 	%r895, %r127, %r894;
	ld.shared.u32 	%r896, [%r895+32];
	mad.lo.s32 	%r1018, %r896, %r1142, %r1018;
$L__BB586_71:
	setp.lt.s32 	%p133, %r363, 10;
	@%p133 bra 	$L__BB586_73;
	shl.b32 	%r897, %r30, 2;
	add.s32 	%r898, %r127, %r897;
	ld.shared.u32 	%r899, [%r898+36];
	mad.lo.s32 	%r1018, %r899, %r1141, %r1018;
$L__BB586_73:
	setp.lt.s32 	%p134, %r363, 11;
	@%p134 bra 	$L__BB586_75;
	shl.b32 	%r900, %r31, 2;
	add.s32 	%r901, %r127, %r900;
	ld.shared.u32 	%r902, [%r901+40];
	mad.lo.s32 	%r1018, %r902, %r1140, %r1018;
$L__BB586_75:
	setp.lt.s32 	%p135, %r363, 12;
	@%p135 bra 	$L__BB586_77;
	shl.b32 	%r903, %r32, 2;
	add.s32 	%r904, %r127, %r903;
	ld.shared.u32 	%r905, [%r904+44];
	mad.lo.s32 	%r1018, %r905, %r1139, %r1018;
$L__BB586_77:
	setp.lt.s32 	%p136, %r363, 13;
	@%p136 bra 	$L__BB586_79;
	shl.b32 	%r906, %r33, 2;
	add.s32 	%r907, %r127, %r906;
	ld.shared.u32 	%r908, [%r907+48];
	mad.lo.s32 	%r1018, %r908, %r1138, %r1018;
$L__BB586_79:
	setp.lt.s32 	%p137, %r363, 14;
	@%p137 bra 	$L__BB586_81;
	shl.b32 	%r909, %r34, 2;
	add.s32 	%r910, %r127, %r909;
	ld.shared.u32 	%r911, [%r910+52];
	mad.lo.s32 	%r1018, %r911, %r1137, %r1018;
$L__BB586_81:
	setp.lt.s32 	%p138, %r363, 15;
	@%p138 bra 	$L__BB586_83;
	shl.b32 	%r912, %r35, 2;
	add.s32 	%r913, %r127, %r912;
	ld.shared.u32 	%r914, [%r913+56];
	mad.lo.s32 	%r1018, %r914, %r1136, %r1018;
$L__BB586_83:
	setp.lt.s32 	%p139, %r363, 16;
	@%p139 bra 	$L__BB586_85;
	shl.b32 	%r915, %r36, 2;
	add.s32 	%r916, %r127, %r915;
	ld.shared.u32 	%r917, [%r916+60];
	mad.lo.s32 	%r1018, %r917, %r1135, %r1018;
$L__BB586_85:
	mad.lo.s32 	%r918, %r1016, %r4, %r90;
	shl.b32 	%r919, %r918, 2;
	mov.u32 	%r920, _ZZ9cuda_gemmIiLi256ELi4ELi1ELi1024ELi128ELi128ELi32ELi1ELi0EEviiiPT_S1_S1_iiE3Csh;
	add.s32 	%r921, %r920, %r919;
	ld.shared.u32 	%r922, [%r921];
	add.s32 	%r923, %r922, %r1018;
	st.shared.u32 	[%r921], %r923;
	add.s32 	%r1016, %r1016, %r9;
	setp.lt.s32 	%p140, %r1016, %r13;
	@%p140 bra 	$L__BB586_53;
	bra.uni 	$L__BB586_52;
$L__BB586_86:
	setp.gt.u32 	%p33, %r363, 31;
	@%p33 bra 	$L__BB586_164;
	mov.b32 	%r1101, 0;
$L__BB586_88:
	setp.eq.s32 	%p34, %r363, 0;
	add.s32 	%r270, %r1101, %r6;
	mul.lo.s32 	%r271, %r270, %r363;
	add.s32 	%r272, %r271, %r12;
	@%p34 bra 	$L__BB586_90;
	add.s32 	%r473, %r14, %r271;
	shl.b32 	%r474, %r473, 2;
	mov.u32 	%r475, _ZZ9cuda_gemmIiLi256ELi4ELi1ELi1024ELi128ELi128ELi32ELi1ELi0EEviiiPT_S1_S1_iiE3Ash;
	add.s32 	%r476, %r475, %r474;
	ld.shared.u32 	%r1150, [%r476];
$L__BB586_90:
	setp.lt.s32 	%p35, %r363, 2;
	@%p35 bra 	$L__BB586_92;
	add.s32 	%r477, %r6, 1;
	and.b32  	%r478, %r477, 15;
	add.s32 	%r479, %r272, %r478;
	shl.b32 	%r480, %r479, 2;
	mov.u32 	%r481, _ZZ9cuda_gemmIiLi256ELi4ELi1ELi1024ELi128ELi128ELi32ELi1ELi0EEviiiPT_S1_S1_iiE3Ash;
	add.s32 	%r482, %r481, %r480;
	ld.shared.u32 	%r1149, [%r482];
$L__BB586_92:
	setp.lt.s32 	%p36, %r363, 3;
	@%p36 bra 	$L__BB586_94;
	add.s32 	%r483, %r6, 2;
	and.b32  	%r484, %r483, 15;
	add.s32 	%r485, %r272, %r484;
	shl.b32 	%r486, %r485, 2;
	mov.u32 	%r487, _ZZ9cuda_gemmIiLi256ELi4ELi1ELi1024ELi128ELi128ELi32ELi1ELi0EEviiiPT_S1_S1_iiE3Ash;
	add.s32 	%r488, %r487, %r486;
	ld.shared.u32 	%r1148, [%r488];
$L__BB586_94:
	setp.lt.s32 	%p37, %r363, 4;
	@%p37 bra 	$L__BB586_96;
	add.s32 	%r489, %r6, 3;
	and.b32  	%r490, %r489, 15;
	add.s32 	%r491, %r272, %r490;
	shl.b32 	%r492, %r491, 2;
	mov.u32 	%r493, _ZZ9cuda_gemmIiLi256ELi4ELi1ELi1024ELi128ELi128ELi32ELi1ELi0EEviiiPT_S1_S1_iiE3Ash;
	add.s32 	%r494, %r493, %r492;
	ld.shared.u32 	%r1147, [%r494];
$L__BB586_96:
	setp.lt.s32 	%p38, %r363, 5;
	@%p38 bra 	$L__BB586_98;
	add.s32 	%r495, %r6, 4;
	and.b32  	%r496, %r495, 15;
	add.s32 	%r497, %r272, %r496;
	shl.b32 	%r498, %r497, 2;
	mov.u32 	%r499, _ZZ9cuda_gemmIiLi256ELi4ELi1ELi1024ELi128ELi128ELi32ELi1ELi0EEviiiPT_S1_S1_iiE3Ash;
	add.s32 	%r500, %r499, %r498;
	ld.shared.u32 	%r1146, [%r500];
$L__BB586_98:
	setp.lt.s32 	%p39, %r363, 6;
	@%p39 bra 	$L__BB586_100;
	add.s32 	%r501, %r6, 5;
	and.b32  	%r502, %r501, 15;
	add.s32 	%r503, %r272, %r502;
	shl.b32 	%r504, %r503, 2;
	mov.u32 	%r505, _ZZ9cuda_gemmIiLi256ELi4ELi1ELi1024ELi128ELi128ELi32ELi1ELi0EEviiiPT_S1_S1_iiE3Ash;
	add.s32 	%r506, %r505, %r504;
	ld.shared.u32 	%r1145, [%r506];
$L__BB586_100:
	setp.lt.s32 	%p40, %r363, 7;
	@%p40 bra 	$L__BB586_102;
	add.s32 	%r507, %r6, 6;
	and.b32  	%r508, %r507, 15;
	add.s32 	%r509, %r272, %r508;
	shl.b32 	%r510, %r509, 2;
	mov.u32 	%r511, _ZZ9cuda_gemmIiLi256ELi4ELi1ELi1024ELi128ELi128ELi32ELi1ELi0EEviiiPT_S1_S1_iiE3Ash;
	add.s32 	%r512, %r511, %r510;
	ld.shared.u32 	%r1144, [%r512];
$L__BB586_102:
	setp.lt.s32 	%p41, %r363, 8;
	@%p41 bra 	$L__BB586_104;
	add.s32 	%r513, %r6, 7;
	and.b32  	%r514, %r513, 15;
	add.s32 	%r515, %r272, %r514;
	shl.b32 	%r516, %r515, 2;
	mov.u32 	%r517, _ZZ9cuda_gemmIiLi256ELi4ELi1ELi1024ELi128ELi128ELi32ELi1ELi0EEviiiPT_S1_S1_iiE3Ash;
	add.s32 	%r518, %r517, %r516;
	ld.shared.u32 	%r1143, [%r518];
$L__BB586_104:
	setp.lt.s32 	%p42, %r363, 9;
	@%p42 bra 	$L__BB586_106;
	and.b32  	%r519, %r6, 15;
	xor.b32  	%r520, %r519, 8;
	add.s32 	%r521, %r272, %r520;
	shl.b32 	%r522, %r521, 2;
	mov.u32 	%r523, _ZZ9cuda_gemmIiLi256ELi4ELi1ELi1024ELi128ELi128ELi32ELi1ELi0EEviiiPT_S1_S1_iiE3Ash;
	add.s32 	%r524, %r523, %r522;
	ld.shared.u32 	%r1142, [%r524];
$L__BB586_106:
	setp.lt.s32 	%p43, %r363, 10;
	@%p43 bra 	$L__BB586_108;
	add.s32 	%r525, %r6, 9;
	and.b32  	%r526, %r525, 15;
	add.s32 	%r527, %r272, %r526;
	shl.b32 	%r528, %r527, 2;
	mov.u32 	%r529, _ZZ9cuda_gemmIiLi256ELi4ELi1ELi1024ELi128ELi128ELi32ELi1ELi0EEviiiPT_S1_S1_iiE3Ash;
	add.s32 	%r530, %r529, %r528;
	ld.shared.u32 	%r1141, [%r530];
$L__BB586_108:
	setp.lt.s32 	%p44, %r363, 11;
	@%p44 bra 	$L__BB586_110;
	add.s32 	%r531, %r6, 10;
	and.b32  	%r532, %r531, 15;
	add.s32 	%r533, %r272, %r532;
	shl.b32 	%r534, %r533, 2;
	mov.u32 	%r535, _ZZ9cuda_gemmIiLi256ELi4ELi1ELi1024ELi128ELi128ELi32ELi1ELi0EEviiiPT_S1_S1_iiE3Ash;
	add.s32 	%r536, %r535, %r534;
	ld.shared.u32 	%r1140, [%r536];
$L__BB586_110:
	setp.lt.s32 	%p45, %r363, 12;
	@%p45 bra 	$L__BB586_112;
	add.s32 	%r537, %r6, 11;
	and.b32  	%r538, %r537, 15;
	add.s32 	%r539, %r272, %r538;
	shl.b32 	%r540, %r539, 2;
	mov.u32 	%r541, _ZZ9cuda_gemmIiLi256ELi4ELi1ELi1024ELi128ELi128ELi32ELi1ELi0EEviiiPT_S1_S1_iiE3Ash;
	add.s32 	%r542, %r541, %r540;
	ld.shared.u32 	%r1139, [%r542];
$L__BB586_112:
	setp.lt.s32 	%p46, %r363, 13;
	@%p46 bra 	$L__BB586_114;
	add.s32 	%r543, %r6, 12;
	and.b32  	%r544, %r543, 15;
	add.s32 	%r545, %r272, %r544;
	shl.b32 	%r546, %r545, 2;
	mov.u32 	%r547, _ZZ9cuda_gemmIiLi256ELi4ELi1ELi1024ELi128ELi128ELi32ELi1ELi0EEviiiPT_S1_S1_iiE3Ash;
	add.s32 	%r548, %r547, %r546;
	ld.shared.u32 	%r1138, [%r548];
$L__BB586_114:
	setp.lt.s32 	%p47, %r363, 14;
	@%p47 bra 	$L__BB586_116;
	add.s32 	%r549, %r6, 13;
	and.b32  	%r550, %r549, 15;
	add.s32 	%r551, %r272, %r550;
	shl.b32 	%r552, %r551, 2;
	mov.u32 	%r553, _ZZ9cuda_gemmIiLi256ELi4ELi1ELi1024ELi128ELi128ELi32ELi1ELi0EEviiiPT_S1_S1_iiE3Ash;
	add.s32 	%r554, %r553, %r552;
	ld.shared.u32 	%r1137, [%r554];
$L__BB586_116:
	setp.lt.s32 	%p48, %r363, 15;
	@%p48 bra 	$L__BB586_118;
	add.s32 	%r555, %r6, 14;
	and.b32  	%r556, %r555, 15;
	add.s32 	%r557, %r272, %r556;
	shl.b32 	%r558, %r557, 2;
	mov.u32 	%r559, _ZZ9cuda_gemmIiLi256ELi4ELi1ELi1024ELi128ELi128ELi32ELi1ELi0EEviiiPT_S1_S1_iiE3Ash;
	add.s32 	%r560, %r559, %r558;
	ld.shared.u32 	%r1136, [%r560];
$L__BB586_118:
	setp.lt.s32 	%p49, %r363, 16;
	@%p49 bra 	$L__BB586_120;
	add.s32 	%r561, %r6, -1;
	and.b32  	%r562, %r561, 15;
	add.s32 	%r563, %r272, %r562;
	shl.b32 	%r564, %r563, 2;
	mov.u32 	%r565, _ZZ9cuda_gemmIiLi256ELi4ELi1ELi1024ELi128ELi128ELi32ELi1ELi0EEviiiPT_S1_S1_iiE3Ash;
	add.s32 	%r566, %r565, %r564;
	ld.shared.u32 	%r1135, [%r566];
$L__BB586_120:
	setp.ge.s32 	%p50, %r7, %r13;
	@%p50 bra 	$L__BB586_155;
	mov.u32 	%r1118, %r7;
$L__BB586_122:
	mov.u32 	%r568, _ZZ9cuda_gemmIiLi256ELi4ELi1ELi1024ELi128ELi128ELi32ELi1ELi0EEviiiPT_S1_S1_iiE11kron_fac_sh;
	mad.lo.s32 	%r306, %r1118, 516, %r568;
	mov.b32 	%r1120, 0;
	@%p34 bra 	$L__BB586_124;
	shl.b32 	%r569, %r21, 2;
	add.s32 	%r570, %r306, %r569;
	ld.shared.u32 	%r571, [%r570];
	mul.lo.s32 	%r1120, %r571, %r1150;
$L__BB586_124:
	@%p35 bra 	$L__BB586_126;
	shl.b32 	%r572, %r22, 2;
	add.s32 	%r573, %r306, %r572;
	ld.shared.u32 	%r574, [%r573+4];
	mad.lo.s32 	%r1120, %r574, %r1149, %r1120;
$L__BB586_126:
	@%p36 bra 	$L__BB586_128;
	shl.b32 	%r575, %r23, 2;
	add.s32 	%r576, %r306, %r575;
	ld.shared.u32 	%r577, [%r576+8];
	mad.lo.s32 	%r1120, %r577, %r1148, %r1120;
$L__BB586_128:
	@%p37 bra 	$L__BB586_130;
	shl.b32 	%r578, %r24, 2;
	add.s32 	%r579, %r306, %r578;
	ld.shared.u32 	%r580, [%r579+12];
	mad.lo.s32 	%r1120, %r580, %r1147, %r1120;
$L__BB586_130:
	setp.lt.s32 	%p55, %r363, 5;
	@%p55 bra 	$L__BB586_132;
	shl.b32 	%r581, %r25, 2;
	add.s32 	%r582, %r306, %r581;
	ld.shared.u32 	%r583, [%r582+16];
	mad.lo.s32 	%r1120, %r583, %r1146, %r1120;
$L__BB586_132:
	setp.lt.s32 	%p56, %r363, 6;
	@%p56 bra 	$L__BB586_134;
	shl.b32 	%r584, %r26, 2;
	add.s32 	%r585, %r306, %r584;
	ld.shared.u32 	%r586, [%r585+20];
	mad.lo.s32 	%r1120, %r586, %r1145, %r1120;
$L__BB586_134:
	setp.lt.s32 	%p57, %r363, 7;
	@%p57 bra 	$L__BB586_136;
	shl.b32 	%r587, %r27, 2;
	add.s32 	%r588, %r306, %r587;
	ld.shared.u32 	%r589, [%r588+24];
	mad.lo.s32 	%r1120, %r589, %r1144, %r1120;
$L__BB586_136:
	setp.lt.s32 	%p58, %r363, 8;
	@%p58 bra 	$L__BB586_138;
	shl.b32 	%r590, %r28, 2;
	add.s32 	%r591, %r306, %r590;
	ld.shared.u32 	%r592, [%r591+28];
	mad.lo.s32 	%r1120, %r592, %r1143, %r1120;
$L__BB586_138:
	setp.lt.s32 	%p59, %r363, 9;
	@%p59 bra 	$L__BB586_140;
	shl.b32 	%r593, %r29, 2;
	add.s32 	%r594, %r306, %r593;
	ld.shared.u32 	%r595, [%r594+32];
	mad.lo.s32 	%r1120, %r595, %r1142, %r1120;
$L__BB586_140:
	setp.lt.s32 	%p60, %r363, 10;
	@%p60 bra 	$L__BB586_142;
	shl.b32 	%r596, %r30, 2;
	add.s32 	%r597, %r306, %r596;
	ld.shared.u32 	%r598, [%r597+36];
	mad.lo.s32 	%r1120, %r598, %r1141, %r1120;
$L__BB586_142:
	setp.lt.s32 	%p61, %r363, 11;
	@%p61 bra 	$L__BB586_144;
	shl.b32 	%r599, %r31, 2;
	add.s32 	%r600, %r306, %r599;
	ld.shared.u32 	%r601, [%r600+40];
	mad.lo.s32 	%r1120, %r601, %r1140, %r1120;
$L__BB586_144:
	setp.lt.s32 	%p62, %r363, 12;
	@%p62 bra 	$L__BB586_146;
	shl.b32 	%r602, %r32, 2;
	add.s32 	%r603, %r306, %r602;
	ld.shared.u32 	%r604, [%r603+44];
	mad.lo.s32 	%r1120, %r604, %r1139, %r1120;
$L__BB586_146:
	setp.lt.s32 	%p63, %r363, 13;
	@%p63 bra 	$L__BB586_148;
	shl.b32 	%r605, %r33, 2;
	add.s32 	%r606, %r306, %r605;
	ld.shared.u32 	%r607, [%r606+48];
	mad.lo.s32 	%r1120, %r607, %r1138, %r1120;
$L__BB586_148:
	setp.lt.s32 	%p64, %r363, 14;
	@%p64 bra 	$L__BB586_150;
	shl.b32 	%r608, %r34, 2;
	add.s32 	%r609, %r306, %r608;
	ld.shared.u32 	%r610, [%r609+52];
	mad.lo.s32 	%r1120, %r610, %r1137, %r1120;
$L__BB586_150:
	setp.lt.s32 	%p65, %r363, 15;
	@%p65 bra 	$L__BB586_152;
	shl.b32 	%r611, %r35, 2;
	add.s32 	%r612, %r306, %r611;
	ld.shared.u32 	%r613, [%r612+56];
	mad.lo.s32 	%r1120, %r613, %r1136, %r1120;
$L__BB586_152:
	setp.lt.s32 	%p66, %r363, 16;
	@%p66 bra 	$L__BB586_154;
	shl.b32 	%r614, %r36, 2;
	add.s32 	%r615, %r306, %r614;
	ld.shared.u32 	%r616, [%r615+60];
	mad.lo.s32 	%r1120, %r616, %r1135, %r1120;
$L__BB586_154:
	mad.lo.s32 	%r617, %r1118, %r4, %r270;
	shl.b32 	%r618, %r617, 2;
	mov.u32 	%r619, _ZZ9cuda_gemmIiLi256ELi4ELi1ELi1024ELi128ELi128ELi32ELi1ELi0EEviiiPT_S1_S1_iiE3Csh;
	add.s32 	%r620, %r619, %r618;
	st.shared.u32 	[%r620], %r1120;
	add.s32 	%r1118, %r1118, %r9;
	setp.lt.s32 	%p67, %r1118, %r13;
	@%p67 bra 	$L__BB586_122;
$L__BB586_155:
	add.s32 	%r1101, %r1101, %r5;
	setp.lt.s32 	%p68, %r1101, %r4;
	@%p68 bra 	$L__BB586_88;
$L__BB586_156:
	bar.sync 	0;
	mov.u32 	%r925, %ctaid.x;
	shl.b32 	%r926, %r925, 8;
	shl.b32 	%r927, %r975, 10;
	add.s32 	%r357, %r927, %r926;
	mov.u32 	%r1151, %r1;
	@%p24 bra 	$L__BB586_160;
	setp.eq.s32 	%p143, %r66, 0;
	add.s32 	%r929, %r357, %r1;
	shl.b32 	%r930, %r1, 2;
	mov.u32 	%r931, _ZZ9cuda_gemmIiLi256ELi4ELi1ELi1024ELi128ELi128ELi32ELi1ELi0EEviiiPT_S1_S1_iiE3Csh;
	add.s32 	%r932, %r931, %r930;
	ld.shared.u32 	%r933, [%r932];
	mul.wide.s32 	%rd28, %r929, 4;
	add.s64 	%rd8, %rd2, %rd28;
	st.global.u32 	[%rd8], %r933;
	mov.u32 	%r1151, %r16;
	@%p143 bra 	$L__BB586_160;
	cvt.u64.u32 	%rd29, %r18;
	setp.eq.s32 	%p144, %r66, 1;
	add.s32 	%r938, %r932, %r18;
	ld.shared.u32 	%r939, [%r938];
	add.s64 	%rd9, %rd8, %rd29;
	st.global.u32 	[%rd9], %r939;
	mov.u32 	%r1151, %r19;
	@%p144 bra 	$L__BB586_160;
	shl.b32 	%r940, %r1, 2;
	mov.u32 	%r941, _ZZ9cuda_gemmIiLi256ELi4ELi1ELi1024ELi128ELi128ELi32ELi1ELi0EEviiiPT_S1_S1_iiE3Csh;
	add.s32 	%r942, %r941, %r940;
	add.s32 	%r943, %r942, %r18;
	add.s32 	%r944, %r943, %r18;
	ld.shared.u32 	%r945, [%r944];
	add.s64 	%rd31, %rd9, %rd29;
	st.global.u32 	[%rd31], %r945;
	mov.u32 	%r1151, %r20;
$L__BB586_160:
	@%p27 bra 	$L__BB586_162;
$L__BB586_161:
	add.s32 	%r946, %r357, %r1151;
	shl.b32 	%r947, %r1151, 2;
	mov.u32 	%r948, _ZZ9cuda_gemmIiLi256ELi4ELi1ELi1024ELi128ELi128ELi32ELi1ELi0EEviiiPT_S1_S1_iiE3Csh;
	add.s32 	%r949, %r948, %r947;
	ld.shared.u32 	%r950, [%r949];
	mul.wide.s32 	%rd33, %r946, 4;
	add.s64 	%rd34, %rd2, %rd33;
	st.global.u32 	[%rd34], %r950;
	add.s32 	%r951, %r949, %r18;
	ld.shared.u32 	%r952, [%r951];
	add.s64 	%rd35, %rd34, %rd32;
	st.global.u32 	[%rd35], %r952;
	add.s32 	%r953, %r951, %r18;
	ld.shared.u32 	%r954, [%r953];
	add.s64 	%rd36, %rd35, %rd32;
	st.global.u32 	[%rd36], %r954;
	add.s32 	%r955, %r953, %r18;
	ld.shared.u32 	%r956, [%r955];
	add.s64 	%rd37, %rd36, %rd32;
	st.global.u32 	[%rd37], %r956;
	add.s32 	%r1151, %r18, %r1151;
	setp.lt.u32 	%p146, %r1151, 256;
	@%p146 bra 	$L__BB586_161;
$L__BB586_162:
	mov.u32 	%r957, %nctaid.y;
	add.s32 	%r975, %r975, %r957;
	shl.b32 	%r958, %r957, 2;
	setp.lt.u32 	%p147, %r975, %r958;
	@%p147 bra 	$L__BB586_2;
$L__BB586_163:
	ret;
$L__BB586_164:
	mov.b32 	%r1049, 0;
$L__BB586_165:
	setp.lt.s32 	%p69, %r363, 1;
	add.s32 	%r178, %r1049, %r6;
	mul.lo.s32 	%r179, %r178, %r363;
	add.s32 	%r180, %r179, %r12;
	@%p69 bra 	$L__BB586_167;
	add.s32 	%r622, %r14, %r179;
	shl.b32 	%r623, %r622, 2;
	mov.u32 	%r624, _ZZ9cuda_gemmIiLi256ELi4ELi1ELi1024ELi128ELi128ELi32ELi1ELi0EEviiiPT_S1_S1_iiE3Ash;
	add.s32 	%r625, %r624, %r623;
	ld.shared.u32 	%r1150, [%r625];
$L__BB586_167:
	setp.lt.s32 	%p70, %r363, 2;
	@%p70 bra 	$L__BB586_169;
	add.s32 	%r626, %r6, 1;
	and.b32  	%r627, %r626, 15;
	add.s32 	%r628, %r180, %r627;
	shl.b32 	%r629, %r628, 2;
	mov.u32 	%r630, _ZZ9cuda_gemmIiLi256ELi4ELi1ELi1024ELi128ELi128ELi32ELi1ELi0EEviiiPT_S1_S1_iiE3Ash;
	add.s32 	%r631, %r630, %r629;
	ld.shared.u32 	%r1149, [%r631];
$L__BB586_169:
	setp.lt.s32 	%p71, %r363, 3;
	@%p71 bra 	$L__BB586_171;
	add.s32 	%r632, %r6, 2;
	and.b32  	%r633, %r632, 15;
	add.s32 	%r634, %r180, %r633;
	shl.b32 	%r635, %r634, 2;
	mov.u32 	%r636, _ZZ9cuda_gemmIiLi256ELi4ELi1ELi1024ELi128ELi128ELi32ELi1ELi0EEviiiPT_S1_S1_iiE3Ash;
	add.s32 	%r637, %r636, %r635;
	ld.shared.u32 	%r1148, [%r637];
$L__BB586_171:
	setp.lt.s32 	%p72, %r363, 4;
	@%p72 bra 	$L__BB586_173;
	add.s32 	%r638, %r6, 3;
	and.b32  	%r639, %r638, 15;
	add.s32 	%r640, %r180, %r639;
	shl.b32 	%r641, %r640, 2;
	mov.u32 	%r642, _ZZ9cuda_gemmIiLi256ELi4ELi1ELi1024ELi128ELi128ELi32ELi1ELi0EEviiiPT_S1_S1_iiE3Ash;
	add.s32 	%r643, %r642, %r641;
	ld.shared.u32 	%r1147, [%r643];
$L__BB586_173:
	setp.lt.s32 	%p73, %r363, 5;
	@%p73 bra 	$L__BB586_175;
	add.s32 	%r644, %r6, 4;
	and.b32  	%r645, %r644, 15;
	add.s32 	%r646, %r180, %r645;
	shl.b32 	%r647, %r646, 2;
	mov.u32 	%r648, _ZZ9cuda_gemmIiLi256ELi4ELi1ELi1024ELi128ELi128ELi32ELi1ELi0EEviiiPT_S1_S1_iiE3Ash;
	add.s32 	%r649, %r648, %r647;
	ld.shared.u32 	%r1146, [%r649];
$L__BB586_175:
	setp.lt.s32 	%p74, %r363, 6;
	@%p74 bra 	$L__BB586_177;
	add.s32 	%r650, %r6, 5;
	and.b32  	%r651, %r650, 15;
	add.s32 	%r652, %r180, %r651;
	shl.b32 	%r653, %r652, 2;
	mov.u32 	%r654, _ZZ9cuda_gemmIiLi256ELi4ELi1ELi1024ELi128ELi128ELi32ELi1ELi0EEviiiPT_S1_S1_iiE3Ash;
	add.s32 	%r655, %r654, %r653;
	ld.shared.u32 	%r1145, [%r655];
$L__BB586_177:
	setp.lt.s32 	%p75, %r363, 7;
	@%p75 bra 	$L__BB586_179;
	add.s32 	%r656, %r6, 6;
	and.b32  	%r657, %r656, 15;
	add.s32 	%r658, %r180, %r657;
	shl.b32 	%r659, %r658, 2;
	mov.u32 	%r660, _ZZ9cuda_gemmIiLi256ELi4ELi1ELi1024ELi128ELi128ELi32ELi1ELi0EEviiiPT_S1_S1_iiE3Ash;
	add.s32 	%r661, %r660, %r659;
	ld.shared.u32 	%r1144, [%r661];
$L__BB586_179:
	setp.lt.s32 	%p76, %r363, 8;
	@%p76 bra 	$L__BB586_181;
	add.s32 	%r662, %r6, 7;
	and.b32  	%r663, %r662, 15;
	add.s32 	%r664, %r180, %r663;
	shl.b32 	%r665, %r664, 2;
	mov.u32 	%r666, _ZZ9cuda_gemmIiLi256ELi4ELi1ELi1024ELi128ELi128ELi32ELi1ELi0EEviiiPT_S1_S1_iiE3Ash;
	add.s32 	%r667, %r666, %r665;
	ld.shared.u32 	%r1143, [%r667];
$L__BB586_181:
	setp.lt.s32 	%p77, %r363, 9;
	@%p77 bra 	$L__BB586_183;
	and.b32  	%r668, %r6, 15;
	xor.b32  	%r669, %r668, 8;
	add.s32 	%r670, %r180, %r669;
	shl.b32 	%r671, %r670, 2;
	mov.u32 	%r672, _ZZ9cuda_gemmIiLi256ELi4ELi1ELi1024ELi128ELi128ELi32ELi1ELi0EEviiiPT_S1_S1_iiE3Ash;
	add.s32 	%r673, %r672, %r671;
	ld.shared.u32 	%r1142, [%r673];
$L__BB586_183:
	setp.lt.s32 	%p78, %r363, 10;
	@%p78 bra 	$L__BB586_185;
	add.s32 	%r674, %r6, 9;
	and.b32  	%r675, %r674, 15;
	add.s32 	%r676, %r180, %r675;
	shl.b32 	%r677, %r676, 2;
	mov.u32 	%r678, _ZZ9cuda_gemmIiLi256ELi4ELi1ELi1024ELi128ELi128ELi32ELi1ELi0EEviiiPT_S1_S1_iiE3Ash;
	add.s32 	%r679, %r678, %r677;
	ld.shared.u32 	%r1141, [%r679];
$L__BB586_185:
	setp.lt.s32 	%p79, %r363, 11;
	@%p79 bra 	$L__BB586_187;
	add.s32 	%r680, %r6, 10;
	and.b32  	%r681, %r680, 15;
	add.s32 	%r682, %r180, %r681;
	shl.b32 	%r683, %r682, 2;
	mov.u32 	%r684, _ZZ9cuda_gemmIiLi256ELi4ELi1ELi1024ELi128ELi128ELi32ELi1ELi0EEviiiPT_S1_S1_iiE3Ash;
	add.s32 	%r685, %r684, %r683;
	ld.shared.u32 	%r1140, [%r685];
$L__BB586_187:
	setp.lt.s32 	%p80, %r363, 12;
	@%p80 bra 	$L__BB586_189;
	add.s32 	%r686, %r6, 11;
	and.b32  	%r687, %r686, 15;
	add.s32 	%r688, %r180, %r687;
	shl.b32 	%r689, %r688, 2;
	mov.u32 	%r690, _ZZ9cuda_gemmIiLi256ELi4ELi1ELi1024ELi128ELi128ELi32ELi1ELi0EEviiiPT_S1_S1_iiE3Ash;
	add.s32 	%r691, %r690, %r689;
	ld.shared.u32 	%r1139, [%r691];
$L__BB586_189:
	setp.lt.s32 	%p81, %r363, 13;
	@%p81 bra 	$L__BB586_191;
	add.s32 	%r692, %r6, 12;
	and.b32  	%r693, %r692, 15;
	add.s32 	%r694, %r180, %r693;
	shl.b32 	%r695, %r694, 2;
	mov.u32 	%r696, _ZZ9cuda_gemmIiLi256ELi4ELi1ELi1024ELi128ELi128ELi32ELi1ELi0EEviiiPT_S1_S1_iiE3Ash;
	add.s32 	%r697, %r696, %r695;
	ld.shared.u32 	%r1138, [%r697];
$L__BB586_191:
	setp.lt.s32 	%p82, %r363, 14;
	@%p82 bra 	$L__BB586_193;
	add.s32 	%r698, %r6, 13;
	and.b32  	%r699, %r698, 15;
	add.s32 	%r700, %r180, %r699;
	shl.b32 	%r701, %r700, 2;
	mov.u32 	%r702, _ZZ9cuda_gemmIiLi256ELi4ELi1ELi1024ELi128ELi128ELi32ELi1ELi0EEviiiPT_S1_S1_iiE3Ash;
	add.s32 	%r703, %r702, %r701;
	ld.shared.u32 	%r1137, [%r703];
$L__BB586_193:
	setp.lt.s32 	%p83, %r363, 15;
	@%p83 bra 	$L__BB586_195;
	add.s32 	%r704, %r6, 14;
	and.b32  	%r705, %r704, 15;
	add.s32 	%r706, %r180, %r705;
	shl.b32 	%r707, %r706, 2;
	mov.u32 	%r708, _ZZ9cuda_gemmIiLi256ELi4ELi1ELi1024ELi128ELi128ELi32ELi1ELi0EEviiiPT_S1_S1_iiE3Ash;
	add.s32 	%r709, %r708, %r707;
	ld.shared.u32 	%r1136, [%r709];
$L__BB586_195:
	setp.lt.s32 	%p84, %r363, 16;
	@%p84 bra 	$L__BB586_197;
	add.s32 	%r710, %r6, -1;
	and.b32  	%r711, %r710, 15;
	add.s32 	%r712, %r180, %r711;
	shl.b32 	%r713, %r712, 2;
	mov.u32 	%r714, _ZZ9cuda_gemmIiLi256ELi4ELi1ELi1024ELi128ELi128ELi32ELi1ELi0EEviiiPT_S1_S1_iiE3Ash;
	add.s32 	%r715, %r714, %r713;
	ld.shared.u32 	%r1135, [%r715];
$L__BB586_197:
	setp.ge.s32 	%p85, %r7, %r13;
	mov.u32 	%r1066, %r7;
	@%p85 bra 	$L__BB586_198;
	bra.uni 	$L__BB586_199;
$L__BB586_198:
	add.s32 	%r1049, %r1049, %r5;
	setp.lt.s32 	%p106, %r1049, %r4;
	@%p106 bra 	$L__BB586_165;
	bra.uni 	$L__BB586_156;
$L__BB586_199:
	mov.u32 	%r717, _ZZ9cuda_gemmIiLi256ELi4ELi1ELi1024ELi128ELi128ELi32ELi1ELi0EEviiiPT_S1_S1_iiE11kron_fac_sh;
	mad.lo.s32 	%r215, %r1066, 516, %r717;
	mov.b32 	%r1068, 0;
	@%p69 bra 	$L__BB586_201;
	shl.b32 	%r718, %r21, 2;
	add.s32 	%r719, %r215, %r718;
	ld.shared.u32 	%r720, [%r719];
	mul.lo.s32 	%r1068, %r720, %r1150;
$L__BB586_201:
	@%p70 bra 	$L__BB586_203;
	shl.b32 	%r721, %r22, 2;
	add.s32 	%r722, %r215, %r721;
	ld.shared.u32 	%r723, [%r722+4];
	mad.lo.s32 	%r1068, %r723, %r1149, %r1068;
$L__BB586_203:
	@%p71 bra 	$L__BB586_205;
	shl.b32 	%r724, %r23, 2;
	add.s32 	%r725, %r215, %r724;
	ld.shared.u32 	%r726, [%r725+8];
	mad.lo.s32 	%r1068, %r726, %r1148, %r1068;
$L__BB586_205:
	setp.lt.s32 	%p89, %r363, 4;
	@%p89 bra 	$L__BB586_207;
	shl.b32 	%r727, %r24, 2;
	add.s32 	%r728, %r215, %r727;
	ld.shared.u32 	%r729, [%r728+12];
	mad.lo.s32 	%r1068, %r729, %r1147, %r1068;
$L__BB586_207:
	setp.lt.s32 	%p90, %r363, 5;
	@%p90 bra 	$L__BB586_209;
	shl.b32 	%r730, %r25, 2;
	add.s32 	%r731, %r215, %r730;
	ld.shared.u32 	%r732, [%r731+16];
	mad.lo.s32 	%r1068, %r732, %r1146, %r1068;
$L__BB586_209:
	setp.lt.s32 	%p91, %r363, 6;
	@%p91 bra 	$L__BB586_211;
	shl.b32 	%r733, %r26, 2;
	add.s32 	%r734, %r215, %r733;
	ld.shared.u32 	%r735, [%r734+20];
	mad.lo.s32 	%r1068, %r735, %r1145, %r1068;
$L__BB586_211:
	setp.lt.s32 	%p92, %r363, 7;
	@%p92 bra 	$L__BB586_213;
	shl.b32 	%r736, %r27, 2;
	add.s32 	%r737, %r215, %r736;
	ld.shared.u32 	%r738, [%r737+24];
	mad.lo.s32 	%r1068, %r738, %r1144, %r1068;
$L__BB586_213:
	setp.lt.s32 	%p93, %r363, 8;
	@%p93 bra 	$L__BB586_215;
	shl.b32 	%r739, %r28, 2;
	add.s32 	%r740, %r215, %r739;
	ld.shared.u32 	%r741, [%r740+28];
	mad.lo.s32 	%r1068, %r741, %r1143, %r1068;
$L__BB586_215:
	setp.lt.s32 	%p94, %r363, 9;
	@%p94 bra 	$L__BB586_217;
	shl.b32 	%r742, %r29, 2;
	add.s32 	%r743, %r215, %r742;
	ld.shared.u32 	%r744, [%r743+32];
	mad.lo.s32 	%r1068, %r744, %r1142, %r1068;
$L__BB586_217:
	setp.lt.s32 	%p95, %r363, 10;
	@%p95 bra 	$L__BB586_219;
	shl.b32 	%r745, %r30, 2;
	add.s32 	%r746, %r215, %r745;
	ld.shared.u32 	%r747, [%r746+36];
	mad.lo.s32 	%r1068, %r747, %r1141, %r1068;
$L__BB586_219:
	setp.lt.s32 	%p96, %r363, 11;
	@%p96 bra 	$L__BB586_221;
	shl.b32 	%r748, %r31, 2;
	add.s32 	%r749, %r215, %r748;
	ld.shared.u32 	%r750, [%r749+40];
	mad.lo.s32 	%r1068, %r750, %r1140, %r1068;
$L__BB586_221:
	setp.lt.s32 	%p97, %r363, 12;
	@%p97 bra 	$L__BB586_223;
	shl.b32 	%r751, %r32, 2;
	add.s32 	%r752, %r215, %r751;
	ld.shared.u32 	%r753, [%r752+44];
	mad.lo.s32 	%r1068, %r753, %r1139, %r1068;
$L__BB586_223:
	setp.lt.s32 	%p98, %r363, 13;
	@%p98 bra 	$L__BB586_225;
	shl.b32 	%r754, %r33, 2;
	add.s32 	%r755, %r215, %r754;
	ld.shared.u32 	%r756, [%r755+48];
	mad.lo.s32 	%r1068, %r756, %r1138, %r1068;
$L__BB586_225:
	setp.lt.s32 	%p99, %r363, 14;
	@%p99 bra 	$L__BB586_227;
	shl.b32 	%r757, %r34, 2;
	add.s32 	%r758, %r215, %r757;
	ld.shared.u32 	%r759, [%r758+52];
	mad.lo.s32 	%r1068, %r759, %r1137, %r1068;
$L__BB586_227:
	setp.lt.s32 	%p100, %r363, 15;
	@%p100 bra 	$L__BB586_229;
	shl.b32 	%r760, %r35, 2;
	add.s32 	%r761, %r215, %r760;
	ld.shared.u32 	%r762, [%r761+56];
	mad.lo.s32 	%r1068, %r762, %r1136, %r1068;
$L__BB586_229:
	setp.lt.s32 	%p101, %r363, 16;
	@%p101 bra 	$L__BB586_231;
	shl.b32 	%r763, %r36, 2;
	add.s32 	%r764, %r215, %r763;
	ld.shared.u32 	%r765, [%r764+60];
	mad.lo.s32 	%r1068, %r765, %r1135, %r1068;
$L__BB586_231:
	mov.u32 	%r1082, %r2;
$L__BB586_232:
	shr.u32 	%r249, %r1082, 1;
	shfl.sync.down.b32	%r766|%p102, %r1068, %r249, %r15, -1;
	add.s32 	%r1068, %r766, %r1068;
	setp.gt.u32 	%p103, %r1082, 3;
	mov.u32 	%r1082, %r249;
	@%p103 bra 	$L__BB586_232;
	and.b32  	%r767, %r1, 31;
	rem.u32 	%r768, %r767, %r3;
	setp.eq.s32 	%p104, %r768, 0;
	@%p104 bra 	$L__BB586_234;
	bra.uni 	$L__BB586_235;
$L__BB586_234:
	mad.lo.s32 	%r769, %r1066, %r4, %r178;
	shl.b32 	%r770, %r769, 2;
	mov.u32 	%r771, _ZZ9cuda_gemmIiLi256ELi4ELi1ELi1024ELi128ELi128ELi32ELi1ELi0EEviiiPT_S1_S1_iiE3Csh;
	add.s32 	%r772, %r771, %r770;
	st.shared.u32 	[%r772], %r1068;
$L__BB586_235:
	add.s32 	%r1066, %r1066, %r9;
	setp.lt.s32 	%p105, %r1066, %r13;
	@%p105 bra 	$L__BB586_199;
	bra.uni 	$L__BB586_198;

}
	// .globl	_Z9cuda_gemmIiLi256ELi4ELi1ELi1024ELi128ELi128ELi32ELi1ELi1EEviiiPT_S1_S1_ii
.visible .entry _Z9cuda_gemmIiLi256ELi4ELi1ELi1024ELi128ELi128ELi32ELi1ELi1EEviiiPT_S1_S1_ii(
	.param .u32 _Z9cuda_gemmIiLi256ELi4ELi1ELi1024ELi128ELi128ELi32ELi1ELi1EEviiiPT_S1_S1_ii_param_0,
	.param .u32 _Z9cuda_gemmIiLi256ELi4ELi1ELi1024ELi128ELi128ELi32ELi1ELi1EEviiiPT_S1_S1_ii_param_1,
	.param .u32 _Z9cuda_gemmIiLi256ELi4ELi1ELi1024ELi128ELi128ELi32ELi1ELi1EEviiiPT_S1_S1_ii_param_2,
	.param .u64 .ptr .align 1 _Z9cuda_gemmIiLi256ELi4ELi1ELi1024ELi128ELi128ELi32ELi1ELi1EEviiiPT_S1_S1_ii_param_3,
	.param .u64 .ptr .align 1 _Z9cuda_gemmIiLi256ELi4ELi1ELi1024ELi128ELi128ELi32ELi1ELi1EEviiiPT_S1_S1_ii_param_4,
	.param .u64 .ptr .align 1 _Z9cuda_gemmIiLi256ELi4ELi1ELi1024ELi128ELi128ELi32ELi1ELi1EEviiiPT_S1_S1_ii_param_5,
	.param .u32 _Z9cuda_gemmIiLi256ELi4ELi1ELi1024ELi128ELi128ELi32ELi1ELi1EEviiiPT_S1_S1_ii_param_6,
	.param .u32 _Z9cuda_gemmIiLi256ELi4ELi1ELi1024ELi128ELi128ELi32ELi1ELi1EEviiiPT_S1_S1_ii_param_7
)
.maxntid 256
{
	.reg .pred 	%p<34>;
	.reg .b16 	%rs<13>;
	.reg .b32 	%r<275>;
	.reg .b64 	%rd<50>;
	// demoted variable
	.shared .align 128 .b8 _ZZ9cuda_gemmIiLi256ELi4ELi1ELi1024ELi128ELi128ELi32ELi1ELi1EEviiiPT_S1_S1_iiE11kron_fac_sh[16512];
	// demoted variable
	.shared .align 128 .b8 _ZZ9cuda_gemmIiLi256ELi4ELi1ELi1024ELi128ELi128ELi32ELi1ELi1EEviiiPT_S1_S1_iiE3Ash[4096];
	// demoted variable
	.shared .align 128 .b8 _ZZ9cuda_gemmIiLi256ELi4ELi1ELi1024ELi128ELi128ELi32ELi1ELi1EEviiiPT_S1_S1_iiE3Csh[1024];
	ld.param.u64 	%rd12, [_Z9cuda_gemmIiLi256ELi4ELi1ELi1024ELi128ELi128ELi32ELi1ELi1EEviiiPT_S1_S1_ii_param_3];
	ld.param.u64 	%rd13, [_Z9cuda_gemmIiLi256ELi4ELi1ELi1024ELi128ELi128ELi32ELi1ELi1EEviiiPT_S1_S1_ii_param_4];
	ld.param.u64 	%rd14, [_Z9cuda_gemmIiLi256ELi4ELi1ELi1024ELi128ELi128ELi32ELi1ELi1EEviiiPT_S1_S1_ii_param_5];
	cvta.to.global.u64 	%rd1, %rd12;
	cvta.to.global.u64 	%rd2, %rd13;
	cvta.to.global.u64 	%rd3, %rd14;
	mov.u32 	%r1, %tid.x;
	shr.u32 	%r85, %r1, 3;
	and.b32  	%r2, %r85, 7;
	mov.u32 	%r263, %ctaid.y;
	mov.u32 	%r4, %nctaid.y;
	shl.b32 	%r5, %r4, 2;
	setp.ge.u32 	%p1, %r263, %r5;
	@%p1 bra 	$L__BB587_30;
	mov.u32 	%r86, %ntid.x;
	mov.u32 	%r87, %ctaid.x;
	shr.u32 	%r6, %r1, 5;
	shl.b32 	%r88, %r87, 5;
	and.b32  	%r89, %r1, 31;
	or.b32  	%r7, %r88, %r89;
	mov.u32 	%r90, _ZZ9cuda_gemmIiLi256ELi4ELi1ELi1024ELi128ELi128ELi32ELi1ELi1EEviiiPT_S1_S1_iiE11kron_fac_sh;
	mad.lo.s32 	%r8, %r89, 516, %r90;
	shr.u32 	%r9, %r86, 5;
	shl.b32 	%r91, %r1, 4;
	and.b32  	%r92, %r91, 112;
	shl.b32 	%r93, %r2, 7;
	or.b32  	%r94, %r93, %r92;
	mad.lo.s32 	%r10, %r2, -127, %r94;
	and.b32  	%r11, %r1, 7;
	shl.b32 	%r12, %r87, 8;
	add.s32 	%r13, %r1, %r86;
	cvt.u16.u32 	%rs3, %r13;
	xor.b16  	%rs4, %rs3, 1023;
	cvt.u16.u32 	%rs5, %r86;
	div.u16 	%rs6, %rs4, %rs5;
	max.u32 	%r95, %r13, 256;
	setp.lt.u32 	%p2, %r13, 256;
	selp.u32 	%r96, 1, 0, %p2;
	add.s32 	%r97, %r13, %r96;
	sub.s32 	%r98, %r95, %r97;
	div.u32 	%r99, %r98, %r86;
	add.s32 	%r14, %r99, %r96;
	add.s32 	%r15, %r6, %r9;
	and.b16  	%rs1, %rs6, 3;
	shl.b32 	%r100, %r1, 2;
	mov.u32 	%r101, _ZZ9cuda_gemmIiLi256ELi4ELi1ELi1024ELi128ELi128ELi32ELi1ELi1EEviiiPT_S1_S1_iiE3Ash;
	add.s32 	%r16, %r101, %r100;
	shl.b32 	%r17, %r86, 2;
	add.s32 	%r18, %r16, %r17;
	add.s32 	%r19, %r13, %r86;
	add.s32 	%r20, %r19, %r86;
	and.b32  	%r21, %r14, 3;
	mov.u32 	%r102, _ZZ9cuda_gemmIiLi256ELi4ELi1ELi1024ELi128ELi128ELi32ELi1ELi1EEviiiPT_S1_S1_iiE3Csh;
	add.s32 	%r22, %r102, %r100;
	add.s32 	%r23, %r22, %r17;
	add.s32 	%r24, %r23, %r17;
	cvt.u16.u32 	%rs7, %r15;
	xor.b16  	%rs8, %rs7, 127;
	and.b16  	%rs9, %rs8, 255;
	cvt.u16.u32 	%rs10, %r9;
	and.b16  	%rs11, %rs10, 255;
	div.u16 	%rs12, %rs9, %rs11;
	and.b16  	%rs2, %rs12, 3;
	shl.b32 	%r103, %r6, 2;
	add.s32 	%r25, %r8, %r103;
	shl.b32 	%r26, %r9, 2;
	add.s32 	%r27, %r25, %r26;
	add.s32 	%r28, %r15, %r9;
	shl.b32 	%r104, %r28, 7;
	add.s32 	%r105, %r104, %r7;
	mul.wide.u32 	%rd15, %r105, 4;
	add.s64 	%rd4, %rd2, %rd15;
	or.b32  	%r106, %r94, %r2;
	shl.b32 	%r107, %r106, 2;
	add.s32 	%r29, %r101, %r107;
	add.s32 	%r30, %r29, 32;
	add.s32 	%r108, %r2, 9;
	and.b32  	%r109, %r108, 15;
	or.b32  	%r110, %r94, %r109;
	shl.b32 	%r111, %r110, 2;
	add.s32 	%r31, %r101, %r111;
	add.s32 	%r112, %r2, 10;
	and.b32  	%r113, %r112, 15;
	or.b32  	%r114, %r94, %r113;
	shl.b32 	%r115, %r114, 2;
	add.s32 	%r32, %r101, %r115;
	add.s32 	%r116, %r2, 11;
	and.b32  	%r117, %r116, 15;
	or.b32  	%r118, %r94, %r117;
	shl.b32 	%r119, %r118, 2;
	add.s32 	%r33, %r101, %r119;
	add.s32 	%r120, %r2, 12;
	and.b32  	%r121, %r120, 15;
	or.b32  	%r122, %r94, %r121;
	shl.b32 	%r123, %r122, 2;
	add.s32 	%r34, %r101, %r123;
	add.s32 	%r124, %r2, 13;
	and.b32  	%r125, %r124, 15;
	or.b32  	%r126, %r94, %r125;
	shl.b32 	%r127, %r126, 2;
	add.s32 	%r35, %r101, %r127;
	add.s32 	%r128, %r2, 14;
	and.b32  	%r129, %r128, 15;
	or.b32  	%r130, %r94, %r129;
	shl.b32 	%r131, %r130, 2;
	add.s32 	%r36, %r101, %r131;
	add.s32 	%r132, %r2, -1;
	and.b32  	%r133, %r132, 15;
	or.b32  	%r134, %r94, %r133;
	shl.b32 	%r135, %r134, 2;
	add.s32 	%r37, %r101, %r135;
	shl.b32 	%r38, %r86, 4;
	shl.b32 	%r39, %r86, 3;
	mul.lo.s32 	%r40, %r86, 12;
	mul.wide.u32 	%rd16, %r86, 4;
	add.s64 	%rd5, %rd1, %rd16;
	mul.wide.u32 	%rd17, %r86, 8;
	add.s64 	%rd6, %rd1, %rd17;
	mul.wide.u32 	%rd18, %r86, 12;
	add.s64 	%rd7, %rd1, %rd18;
	shr.u32 	%r41, %r86, 6;
	shl.b32 	%r190, %r10, 2;
$L__BB587_2:
	setp.eq.s16 	%p3, %rs1, 2;
	shl.b32 	%r43, %r263, 10;
	mov.u32 	%r264, %r1;
	@%p3 bra 	$L__BB587_6;
	setp.eq.s16 	%p4, %rs1, 3;
	add.s32 	%r136, %r43, %r1;
	mul.wide.s32 	%rd19, %r136, 4;
	add.s64 	%rd8, %rd1, %rd19;
	ld.global.u32 	%r137, [%rd8];
	st.shared.u32 	[%r16], %r137;
	mov.u32 	%r264, %r13;
	@%p4 bra 	$L__BB587_6;
	setp.eq.s16 	%p5, %rs1, 0;
	cvt.u64.u32 	%rd20, %r17;
	add.s64 	%rd9, %rd8, %rd20;
	ld.global.u32 	%r138, [%rd9];
	st.shared.u32 	[%r18], %r138;
	mov.u32 	%r264, %r19;
	@%p5 bra 	$L__BB587_6;
	cvt.u64.u32 	%rd21, %r17;
	add.s64 	%rd22, %rd9, %rd21;
	ld.global.u32 	%r139, [%rd22];
	add.s32 	%r140, %r18, %r17;
	st.shared.u32 	[%r140], %r139;
	mov.u32 	%r264, %r20;
$L__BB587_6:
	shl.b32 	%r141, %r264, 2;
	mov.u32 	%r142, _ZZ9cuda_gemmIiLi256ELi4ELi1ELi1024ELi128ELi128ELi32ELi1ELi1EEviiiPT_S1_S1_iiE3Ash;
	add.s32 	%r266, %r142, %r141;
	add.s32 	%r265, %r264, %r43;
$L__BB587_7:
	mul.wide.s32 	%rd23, %r265, 4;
	add.s64 	%rd24, %rd5, %rd23;
	add.s64 	%rd25, %rd6, %rd23;
	add.s64 	%rd26, %rd7, %rd23;
	add.s64 	%rd27, %rd1, %rd23;
	ld.global.u32 	%r143, [%rd27];
	st.shared.u32 	[%r266], %r143;
	ld.global.u32 	%r144, [%rd24];
	add.s32 	%r145, %r266, %r17;
	st.shared.u32 	[%r145], %r144;
	ld.global.u32 	%r146, [%rd25];
	add.s32 	%r147, %r266, %r39;
	st.shared.u32 	[%r147], %r146;
	ld.global.u32 	%r148, [%rd26];
	add.s32 	%r149, %r266, %r40;
	st.shared.u32 	[%r149], %r148;
	add.s32 	%r264, %r264, %r17;
	add.s32 	%r266, %r266, %r38;
	add.s32 	%r265, %r265, %r17;
	setp.lt.u32 	%p6, %r264, 1024;
	@%p6 bra 	$L__BB587_7;
	setp.eq.s32 	%p7, %r21, 3;
	mov.u32 	%r268, %r1;
	@%p7 bra 	$L__BB587_12;
	setp.eq.s32 	%p8, %r21, 0;
	mov.b32 	%r150, 0;
	st.shared.u32 	[%r22], %r150;
	mov.u32 	%r268, %r13;
	@%p8 bra 	$L__BB587_12;
	setp.eq.s32 	%p9, %r21, 1;
	mov.b32 	%r151, 0;
	st.shared.u32 	[%r23], %r151;
	mov.u32 	%r268, %r19;
	@%p9 bra 	$L__BB587_12;
	mov.b32 	%r152, 0;
	st.shared.u32 	[%r24], %r152;
	mov.u32 	%r268, %r20;
$L__BB587_12:
	setp.lt.u32 	%p10, %r14, 3;
	@%p10 bra 	$L__BB587_14;
$L__BB587_13:
	shl.b32 	%r153, %r268, 2;
	mov.u32 	%r154, _ZZ9cuda_gemmIiLi256ELi4ELi1ELi1024ELi128ELi128ELi32ELi1ELi1EEviiiPT_S1_S1_iiE3Csh;
	add.s32 	%r155, %r154, %r153;
	mov.b32 	%r156, 0;
	st.shared.u32 	[%r155], %r156;
	add.s32 	%r157, %r155, %r17;
	st.shared.u32 	[%r157], %r156;
	add.s32 	%r158, %r157, %r17;
	st.shared.u32 	[%r158], %r156;
	add.s32 	%r159, %r158, %r17;
	st.shared.u32 	[%r159], %r156;
	add.s32 	%r268, %r17, %r268;
	setp.lt.u32 	%p11, %r268, 256;
	@%p11 bra 	$L__BB587_13;
$L__BB587_14:
	setp.eq.s16 	%p12, %rs2, 2;
	mov.u32 	%r270, %r6;
	@%p12 bra 	$L__BB587_18;
	setp.eq.s16 	%p13, %rs2, 3;
	shl.b32 	%r160, %r6, 7;
	add.s32 	%r161, %r160, %r7;
	mul.wide.u32 	%rd28, %r161, 4;
	add.s64 	%rd29, %rd2, %rd28;
	ld.global.u32 	%r162, [%rd29];
	st.shared.u32 	[%r25], %r162;
	mov.u32 	%r270, %r15;
	@%p13 bra 	$L__BB587_18;
	setp.eq.s16 	%p14, %rs2, 0;
	shl.b32 	%r163, %r15, 7;
	add.s32 	%r164, %r163, %r7;
	mul.wide.u32 	%rd30, %r164, 4;
	add.s64 	%rd31, %rd2, %rd30;
	ld.global.u32 	%r165, [%rd31];
	st.shared.u32 	[%r27], %r165;
	mov.u32 	%r270, %r28;
	@%p14 bra 	$L__BB587_18;
	add.s32 	%r270, %r28, %r9;
	ld.global.u32 	%r166, [%rd4];
	add.s32 	%r167, %r27, %r26;
	st.shared.u32 	[%r167], %r166;
$L__BB587_18:
	shl.b32 	%r168, %r270, 7;
	add.s32 	%r169, %r168, %r7;
	mul.wide.u32 	%rd32, %r169, 4;
	add.s64 	%rd33, %rd2, %rd32;
	ld.global.u32 	%r170, [%rd33];
	shl.b32 	%r171, %r270, 2;
	add.s32 	%r172, %r8, %r171;
	st.shared.u32 	[%r172], %r170;
	add.s32 	%r173, %r270, %r9;
	shl.b32 	%r174, %r173, 7;
	add.s32 	%r175, %r174, %r7;
	mul.wide.u32 	%rd34, %r175, 4;
	add.s64 	%rd35, %rd2, %rd34;
	ld.global.u32 	%r176, [%rd35];
	add.s32 	%r177, %r172, %r26;
	st.shared.u32 	[%r177], %r176;
	add.s32 	%r178, %r173, %r9;
	shl.b32 	%r179, %r178, 7;
	add.s32 	%r180, %r179, %r7;
	mul.wide.u32 	%rd36, %r180, 4;
	add.s64 	%rd37, %rd2, %rd36;
	ld.global.u32 	%r181, [%rd37];
	add.s32 	%r182, %r177, %r26;
	st.shared.u32 	[%r182], %r181;
	add.s32 	%r183, %r178, %r9;
	shl.b32 	%r184, %r183, 7;
	add.s32 	%r185, %r184, %r7;
	mul.wide.u32 	%rd38, %r185, 4;
	add.s64 	%rd39, %rd2, %rd38;
	ld.global.u32 	%r186, [%rd39];
	add.s32 	%r187, %r182, %r26;
	st.shared.u32 	[%r187], %r186;
	add.s32 	%r270, %r26, %r270;
	setp.lt.u32 	%p15, %r270, 128;
	@%p15 bra 	$L__BB587_18;
	shr.u32 	%r272, %r1, 6;
	bar.sync 	0;
	ld.shared.u32 	%r61, [%r29];
	ld.shared.u32 	%r62, [%r29+4];
	ld.shared.u32 	%r63, [%r29+8];
	ld.shared.u32 	%r64, [%r29+12];
	ld.shared.u32 	%r65, [%r29+16];
	ld.shared.u32 	%r66, [%r29+20];
	ld.shared.u32 	%r67, [%r29+24];
	ld.shared.u32 	%r68, [%r29+28];
	ld.shared.u32 	%r69, [%r30];
	ld.shared.u32 	%r70, [%r31];
	ld.shared.u32 	%r71, [%r32];
	ld.shared.u32 	%r72, [%r33];
	ld.shared.u32 	%r73, [%r34];
	ld.shared.u32 	%r74, [%r35];
	ld.shared.u32 	%r75, [%r36];
	ld.shared.u32 	%r76, [%r37];
$L__BB587_20:
	setp.eq.s32 	%p16, %r2, 0;
	setp.lt.u32 	%p17, %r2, 2;
	setp.lt.u32 	%p18, %r2, 3;
	setp.lt.u32 	%p19, %r2, 4;
	setp.lt.u32 	%p20, %r2, 5;
	setp.lt.u32 	%p21, %r2, 6;
	setp.eq.s32 	%p22, %r2, 7;
	setp.ne.s32 	%p23, %r11, 0;
	mov.u32 	%r188, _ZZ9cuda_gemmIiLi256ELi4ELi1ELi1024ELi128ELi128ELi32ELi1ELi1EEviiiPT_S1_S1_iiE11kron_fac_sh;
	mad.lo.s32 	%r189, %r272, 516, %r188;
	add.s32 	%r191, %r189, %r190;
	ld.shared.u32 	%r192, [%r191];
	mul.lo.s32 	%r193, %r192, %r61;
	ld.shared.u32 	%r194, [%r191+4];
	mad.lo.s32 	%r195, %r194, %r62, %r193;
	ld.shared.u32 	%r196, [%r191+8];
	mad.lo.s32 	%r197, %r196, %r63, %r195;
	ld.shared.u32 	%r198, [%r191+12];
	mad.lo.s32 	%r199, %r198, %r64, %r197;
	ld.shared.u32 	%r200, [%r191+16];
	mad.lo.s32 	%r201, %r200, %r65, %r199;
	ld.shared.u32 	%r202, [%r191+20];
	mad.lo.s32 	%r203, %r202, %r66, %r201;
	ld.shared.u32 	%r204, [%r191+24];
	mad.lo.s32 	%r205, %r204, %r67, %r203;
	ld.shared.u32 	%r206, [%r191+28];
	mad.lo.s32 	%r207, %r206, %r68, %r205;
	ld.shared.u32 	%r208, [%r191+32];
	mad.lo.s32 	%r209, %r208, %r69, %r207;
	selp.b32 	%r210, -64, 0, %p22;
	add.s32 	%r211, %r191, %r210;
	ld.shared.u32 	%r212, [%r211+36];
	mad.lo.s32 	%r213, %r212, %r70, %r209;
	selp.b32 	%r214, 0, -64, %p21;
	add.s32 	%r215, %r191, %r214;
	ld.shared.u32 	%r216, [%r215+40];
	mad.lo.s32 	%r217, %r216, %r71, %r213;
	selp.b32 	%r218, 0, -64, %p20;
	add.s32 	%r219, %r191, %r218;
	ld.shared.u32 	%r220, [%r219+44];
	mad.lo.s32 	%r221, %r220, %r72, %r217;
	selp.b32 	%r222, 0, -64, %p19;
	add.s32 	%r223, %r191, %r222;
	ld.shared.u32 	%r224, [%r223+48];
	mad.lo.s32 	%r225, %r224, %r73, %r221;
	selp.b32 	%r226, 0, -64, %p18;
	add.s32 	%r227, %r191, %r226;
	ld.shared.u32 	%r228, [%r227+52];
	mad.lo.s32 	%r229, %r228, %r74, %r225;
	selp.b32 	%r230, 0, -64, %p17;
	add.s32 	%r231, %r191, %r230;
	ld.shared.u32 	%r232, [%r231+56];
	mad.lo.s32 	%r233, %r232, %r75, %r229;
	selp.b32 	%r234, 0, -64, %p16;
	add.s32 	%r235, %r191, %r234;
	ld.shared.u32 	%r236, [%r235+60];
	mad.lo.s32 	%r237, %r236, %r76, %r233;
	shfl.sync.down.b32	%r238|%p24, %r237, 4, 6175, -1;
	add.s32 	%r239, %r238, %r237;
	shfl.sync.down.b32	%r240|%p25, %r239, 2, 6175, -1;
	add.s32 	%r241, %r240, %r239;
	shfl.sync.down.b32	%r242|%p26, %r241, 1, 6175, -1;
	add.s32 	%r78, %r242, %r241;
	@%p23 bra 	$L__BB587_22;
	shl.b32 	%r243, %r2, 2;
	shl.b32 	%r244, %r272, 5;
	or.b32  	%r245, %r244, %r243;
	mov.u32 	%r246, _ZZ9cuda_gemmIiLi256ELi4ELi1ELi1024ELi128ELi128ELi32ELi1ELi1EEviiiPT_S1_S1_iiE3Csh;
	add.s32 	%r247, %r246, %r245;
	st.shared.u32 	[%r247], %r78;
$L__BB587_22:
	add.s32 	%r272, %r272, %r41;
	setp.lt.u32 	%p27, %r272, 32;
	@%p27 bra 	$L__BB587_20;
	setp.eq.s32 	%p28, %r21, 3;
	bar.sync 	0;
	add.s32 	%r80, %r43, %r12;
	mov.u32 	%r273, %r1;
	@%p28 bra 	$L__BB587_27;
	setp.eq.s32 	%p29, %r21, 0;
	add.s32 	%r248, %r80, %r1;
	ld.shared.u32 	%r249, [%r22];
	mul.wide.s32 	%rd40, %r248, 4;
	add.s64 	%rd10, %rd3, %rd40;
	st.global.u32 	[%rd10], %r249;
	mov.u32 	%r273, %r13;
	@%p29 bra 	$L__BB587_27;
	cvt.u64.u32 	%rd41, %r17;
	setp.eq.s32 	%p30, %r21, 1;
	ld.shared.u32 	%r250, [%r23];
	add.s64 	%rd11, %rd10, %rd41;
	st.global.u32 	[%rd11], %r250;
	mov.u32 	%r273, %r19;
	@%p30 bra 	$L__BB587_27;
	cvt.u64.u32 	%rd42, %r17;
	ld.shared.u32 	%r251, [%r24];
	add.s64 	%rd43, %rd11, %rd42;
	st.global.u32 	[%rd43], %r251;
	mov.u32 	%r273, %r20;
$L__BB587_27:
	setp.lt.u32 	%p31, %r14, 3;
	@%p31 bra 	$L__BB587_29;
$L__BB587_28:
	cvt.u64.u32 	%rd44, %r17;
	add.s32 	%r252, %r80, %r273;
	shl.b32 	%r253, %r273, 2;
	mov.u32 	%r254, _ZZ9cuda_gemmIiLi256ELi4ELi1ELi1024ELi128ELi128ELi32ELi1ELi1EEviiiPT_S1_S1_iiE3Csh;
	add.s32 	%r255, %r254, %r253;
	ld.shared.u32 	%r256, [%r255];
	mul.wide.s32 	%rd45, %r252, 4;
	add.s64 	%rd46, %rd3, %rd45;
	st.global.u32 	[%rd46], %r256;
	add.s32 	%r257, %r255, %r17;
	ld.shared.u32 	%r258, [%r257];
	add.s64 	%rd47, %rd46, %rd44;
	st.global.u32 	[%rd47], %r258;
	add.s32 	%r259, %r257, %r17;
	ld.shared.u32 	%r260, [%r259];
	add.s64 	%rd48, %rd47, %rd44;
	st.global.u32 	[%rd48], %r260;
	add.s32 	%r261, %r259, %r17;
	ld.shared.u32 	%r262, [%r261];
	add.s64 	%rd49, %rd48, %rd44;
	st.global.u32 	[%rd49], %r262;
	add.s32 	%r273, %r17, %r273;
	setp.lt.u32 	%p32, %r273, 256;
	@%p32 bra 	$L__BB587_28;
$L__BB587_29:
	add.s32 	%r263, %r263, %r4;
	setp.lt.u32 	%p33, %r263, %r5;
	@%p33 bra 	$L__BB587_2;
$L__BB587_30:
	ret;

}


// ===== COMPILED SASS (sm_100) =====

	.target	sm_100

	.elftype	@"ET_EXEC"


//--------------------- .note.nv.tkinfo           --------------------------
	.section	.note.nv.tkinfo,"",@"SHT_NOTE"
	.sectionflags	@"SHF_NOTE_NV_TKINFO"
	.tkinfo
        /*0018*/ 	.word	0x00000002
        /*0030*/ 	.string	""
        /*0030*/ 	.string	"ptxas"
        /*0030*/ 	.string	"Cuda compilation tools, release 13.0, V13.0.88"
        /*0030*/ 	.string	"Build cuda_13.0.r13.0/compiler.36424714_0"
        /*0030*/ 	.string	"-arch sm_100 -m 64 "



//--------------------- .note.nv.cuinfo           --------------------------
	.section	.note.nv.cuinfo,"",@"SHT_NOTE"
	.sectionflags	@"SHF_NOTE_NV_CUINFO"
        /*0018*/ 	.short	0x0002
        /*001a*/ 	.short	0x0064
        /*001c*/ 	.short	0x0082
	.zero		2


//--------------------- .nv.info                  --------------------------
	.section	.nv.info,"",@"SHT_CUDA_INFO"
	.align	4


	//----- nvinfo : EIATTR_REGCOUNT
	.align		4
        /*0000*/ 	.byte	0x04, 0x2f
        /*0002*/ 	.short	(.L_1 - .L_0)
	.align		4
.L_0:
        /*0004*/ 	.word	index@(_Z9cuda_gemmIiLi256ELi1ELi1ELi16ELi2ELi2ELi32ELi0ELi0EEviiiPT_S1_S1_ii)
        /*0008*/ 	.word	0x0000001c


	//----- nvinfo : EIATTR_FRAME_SIZE
	.align		4
.L_1:
        /*000c*/ 	.byte	0x04, 0x11
        /*000e*/ 	.short	(.L_3 - .L_2)
	.align		4
.L_2:
        /*0010*/ 	.word	index@(_Z9cuda_gemmIiLi256ELi1ELi1ELi16ELi2ELi2ELi32ELi0ELi0EEviiiPT_S1_S1_ii)
        /*0014*/ 	.word	0x00000000


	//----- nvinfo : EIATTR_REGCOUNT
	.align		4
.L_3:
        /*0018*/ 	.byte	0x04, 0x2f
        /*001a*/ 	.short	(.L_5 - .L_4)
	.align		4
.L_4:
        /*001c*/ 	.word	index@(_Z9cuda_gemmIiLi256ELi1ELi1ELi16ELi2ELi2ELi32ELi0ELi1EEviiiPT_S1_S1_ii)
        /*0020*/ 	.word	0x00000016


	//----- nvinfo : EIATTR_FRAME_SIZE
	.align		4
.L_5:
        /*0024*/ 	.byte	0x04, 0x11
        /*0026*/ 	.short	(.L_7 - .L_6)
	.align		4
.L_6:
        /*0028*/ 	.word	index@(_Z9cuda_gemmIiLi256ELi1ELi1ELi16ELi2ELi2ELi32ELi0ELi1EEviiiPT_S1_S1_ii)
        /*002c*/ 	.word	0x00000000


	//----- nvinfo : EIATTR_REGCOUNT
	.align		4
.L_7:
        /*0030*/ 	.byte	0x04, 0x2f
        /*0032*/ 	.short	(.L_9 - .L_8)
	.align		4
.L_8:
        /*0034*/ 	.word	index@(_Z9cuda_gemmIiLi256ELi1ELi1ELi16ELi2ELi2ELi32ELi1ELi0EEviiiPT_S1_S1_ii)
        /*0038*/ 	.word	0x0000001c


	//----- nvinfo : EIATTR_FRAME_SIZE
	.align		4
.L_9:
        /*003c*/ 	.byte	0x04, 0x11
        /*003e*/ 	.short	(.L_11 - .L_10)
	.align		4
.L_10:
        /*0040*/ 	.word	index@(_Z9cuda_gemmIiLi256ELi1ELi1ELi16ELi2ELi2ELi32ELi1ELi0EEviiiPT_S1_S1_ii)
        /*0044*/ 	.word	0x00000000


	//----- nvinfo : EIATTR_REGCOUNT
	.align		4
.L_11:
        /*0048*/ 	.byte	0x04, 0x2f
        /*004a*/ 	.short	(.L_13 - .L_12)
	.align		4
.L_12:
        /*004c*/ 	.word	index@(_Z9cuda_gemmIiLi256ELi1ELi1ELi16ELi2ELi2ELi32ELi1ELi1EEviiiPT_S1_S1_ii)
        /*0050*/ 	.word	0x00000015


	//----- nvinfo : EIATTR_FRAME_SIZE
	.align		4
.L_13:
        /*0054*/ 	.byte	0x04, 0x11
        /*0056*/ 	.short	(.L_15 - .L_14)
	.align		4
.L_14:
        /*0058*/ 	.word	index@(_Z9cuda_gemmIiLi256ELi1ELi1ELi16ELi2ELi2ELi32ELi1ELi1EEviiiPT_S1_S1_ii)
        /*005c*/ 	.word	0x00000000


	//----- nvinfo : EIATTR_REGCOUNT
	.align		4
.L_15:
        /*0060*/ 	.byte	0x04, 0x2f
        /*0062*/ 	.short	(.L_17 - .L_16)
	.align		4
.L_16:
        /*0064*/ 	.word	index@(_Z9cuda_gemmIiLi256ELi1ELi1ELi16ELi4ELi4ELi32ELi0ELi0EEviiiPT_S1_S1_ii)
        /*0068*/ 	.word	0x00000021


	//----- nvinfo : EIATTR_FRAME_SIZE
	.align		4
.L_17:
        /*006c*/ 	.byte	0x04, 0x11
        /*006e*/ 	.short	(.L_19 - .L_18)
	.align		4
.L_18:
        /*0070*/ 	.word	index@(_Z9cuda_gemmIiLi256ELi1ELi1ELi16ELi4ELi4ELi32ELi0ELi0EEviiiPT_S1_S1_ii)
        /*0074*/ 	.word	0x00000000


	//----- nvinfo : EIATTR_REGCOUNT
	.align		4
.L_19:
        /*0078*/ 	.byte	0x04, 0x2f
        /*007a*/ 	.short	(.L_21 - .L_20)
	.align		4
.L_20:
        /*007c*/ 	.word	index@(_Z9cuda_gemmIiLi256ELi1ELi1ELi16ELi4ELi4ELi32ELi0ELi1EEviiiPT_S1_S1_ii)
        /*0080*/ 	.word	0x0000001b


	//----- nvinfo : EIATTR_FRAME_SIZE
	.align		4
.L_21:
        /*0084*/ 	.byte	0x04, 0x11
        /*0086*/ 	.short	(.L_23 - .L_22)
	.align		4
.L_22:
        /*0088*/ 	.word	index@(_Z9cuda_gemmIiLi256ELi1ELi1ELi16ELi4ELi4ELi32ELi0ELi1EEviiiPT_S1_S1_ii)
        /*008c*/ 	.word	0x00000000


	//----- nvinfo : EIATTR_REGCOUNT
	.align		4
.L_23:
        /*0090*/ 	.byte	0x04, 0x2f
        /*0092*/ 	.short	(.L_25 - .L_24)
	.align		4
.L_24:
        /*0094*/ 	.word	index@(_Z9cuda_gemmIiLi256ELi1ELi1ELi16ELi4ELi4ELi32ELi1ELi0EEviiiPT_S1_S1_ii)
        /*0098*/ 	.word	0x0000001f


	//----- nvinfo : EIATTR_FRAME_SIZE
	.align		4
.L_25:
        /*009c*/ 	.byte	0x04, 0x11
        /*009e*/ 	.short	(.L_27 - .L_26)
	.align		4
.L_26:
        /*00a0*/ 	.word	index@(_Z9cuda_gemmIiLi256ELi1ELi1ELi16ELi4ELi4ELi32ELi1ELi0EEviiiPT_S1_S1_ii)
        /*00a4*/ 	.word	0x00000000


	//----- nvinfo : EIATTR_REGCOUNT
	.align		4
.L_27:
        /*00a8*/ 	.byte	0x04, 0x2f
        /*00aa*/ 	.short	(.L_29 - .L_28)
	.align		4
.L_28:
        /*00ac*/ 	.word	index@(_Z9cuda_gemmIiLi256ELi1ELi1ELi16ELi4ELi4ELi32ELi1ELi1EEviiiPT_S1_S1_ii)
        /*00b0*/ 	.word	0x0000001a


	//----- nvinfo : EIATTR_FRAME_SIZE
	.align		4
.L_29:
        /*00b4*/ 	.byte	0x04, 0x11
        /*00b6*/ 	.short	(.L_31 - .L_30)
	.align		4
.L_30:
        /*00b8*/ 	.word	index@(_Z9cuda_gemmIiLi256ELi1ELi1ELi16ELi4ELi4ELi32ELi1ELi1EEviiiPT_S1_S1_ii)
        /*00bc*/ 	.word	0x00000000


	//----- nvinfo : EIATTR_REGCOUNT
	.align		4
.L_31:
        /*00c0*/ 	.byte	0x04, 0x2f
        /*00c2*/ 	.short	(.L_33 - .L_32)
	.align		4
.L_32:
        /*00c4*/ 	.word	index@(_Z9cuda_gemmIiLi256ELi1ELi1ELi16ELi8ELi8ELi32ELi0ELi0EEviiiPT_S1_S1_ii)
        /*00c8*/ 	.word	0x0000002b


	//----- nvinfo : EIATTR_FRAME_SIZE
	.align		4
.L_33:
        /*00cc*/ 	.byte	0x04, 0x11
        /*00ce*/ 	.short	(.L_35 - .L_34)
	.align		4
.L_34:
        /*00d0*/ 	.word	index@(_Z9cuda_gemmIiLi256ELi1ELi1ELi16ELi8ELi8ELi32ELi0ELi0EEviiiPT_S1_S1_ii)
        /*00d4*/ 	.word	0x00000000


	//----- nvinfo : EIATTR_REGCOUNT
	.align		4
.L_35:
        /*00d8*/ 	.byte	0x04, 0x2f
        /*00da*/ 	.short	(.L_37 - .L_36)
	.align		4
.L_36:
        /*00dc*/ 	.word	index@(_Z9cuda_gemmIiLi256ELi1ELi1ELi16ELi8ELi8ELi32ELi0ELi1EEviiiPT_S1_S1_ii)
        /*00e0*/ 	.word	0x00000020


	//----- nvinfo : EIATTR_FRAME_SIZE
	.align		4
.L_37:
        /*00e4*/ 	.byte	0x04, 0x11
        /*00e6*/ 	.short	(.L_39 - .L_38)
	.align		4
.L_38:
        /*00e8*/ 	.word	index@(_Z9cuda_gemmIiLi256ELi1ELi1ELi16ELi8ELi8ELi32ELi0ELi1EEviiiPT_S1_S1_ii)
        /*00ec*/ 	.word	0x00000000


	//----- nvinfo : EIATTR_REGCOUNT
	.align		4
.L_39:
        /*00f0*/ 	.byte	0x04, 0x2f
        /*00f2*/ 	.short	(.L_41 - .L_40)
	.align		4
.L_40:
        /*00f4*/ 	.word	index@(_Z9cuda_gemmIiLi256ELi1ELi1ELi16ELi8ELi8ELi32ELi1ELi0EEviiiPT_S1_S1_ii)
        /*00f8*/ 	.word	0x00000030


	//----- nvinfo : EIATTR_FRAME_SIZE
	.align		4
.L_41:
        /*00fc*/ 	.byte	0x04, 0x11
        /*00fe*/ 	.short	(.L_43 - .L_42)
	.align		4
.L_42:
        /*0100*/ 	.word	index@(_Z9cuda_gemmIiLi256ELi1ELi1ELi16ELi8ELi8ELi32ELi1ELi0EEviiiPT_S1_S1_ii)
        /*0104*/ 	.word	0x00000000


	//----- nvinfo : EIATTR_REGCOUNT
	.align		4
.L_43:
        /*0108*/ 	.byte	0x04, 0x2f
        /*010a*/ 	.short	(.L_45 - .L_44)
	.align		4
.L_44:
        /*010c*/ 	.word	index@(_Z9cuda_gemmIiLi256ELi1ELi1ELi16ELi8ELi8ELi32ELi1ELi1EEviiiPT_S1_S1_ii)
        /*0110*/ 	.word	0x00000020


	//----- nvinfo : EIATTR_FRAME_SIZE
	.align		4
.L_45:
        /*0114*/ 	.byte	0x04, 0x11
        /*0116*/ 	.short	(.L_47 - .L_46)
	.align		4
.L_46:
        /*0118*/ 	.word	index@(_Z9cuda_gemmIiLi256ELi1ELi1ELi16ELi8ELi8ELi32ELi1ELi1EEviiiPT_S1_S1_ii)
        /*011c*/ 	.word	0x00000000


	//----- nvinfo : EIATTR_REGCOUNT
	.align		4
.L_47:
        /*0120*/ 	.byte	0x04, 0x2f
        /*0122*/ 	.short	(.L_49 - .L_48)
	.align		4
.L_48:
        /*0124*/ 	.word	index@(_Z9cuda_gemmIiLi256ELi1ELi1ELi16ELi16ELi16ELi32ELi0ELi0EEviiiPT_S1_S1_ii)
        /*0128*/ 	.word	0x00000040


	//----- nvinfo : EIATTR_FRAME_SIZE
	.align		4
.L_49:
        /*012c*/ 	.byte	0x04, 0x11
        /*012e*/ 	.short	(.L_51 - .L_50)
	.align		4
.L_50:
        /*0130*/ 	.word	index@(_Z9cuda_gemmIiLi256ELi1ELi1ELi16ELi16ELi16ELi32ELi0ELi0EEviiiPT_S1_S1_ii)
        /*0134*/ 	.word	0x00000000


	//----- nvinfo : EIATTR_REGCOUNT
	.align		4
.L_51:
        /*0138*/ 	.byte	0x04, 0x2f
        /*013a*/ 	.short	(.L_53 - .L_52)
	.align		4
.L_52:
        /*013c*/ 	.word	index@(_Z9cuda_gemmIiLi256ELi1ELi1ELi16ELi16ELi16ELi32ELi0ELi1EEviiiPT_S1_S1_ii)
        /*0140*/ 	.word	0x00000020


	//----- nvinfo : EIATTR_FRAME_SIZE
	.align		4
.L_53:
        /*0144*/ 	.byte	0x04, 0x11
        /*0146*/ 	.short	(.L_55 - .L_54)
	.align		4
.L_54:
        /*0148*/ 	.word	index@(_Z9cuda_gemmIiLi256ELi1ELi1ELi16ELi16ELi16ELi32ELi0ELi1EEviiiPT_S1_S1_ii)
        /*014c*/ 	.word	0x00000000


	//----- nvinfo : EIATTR_REGCOUNT
	.align		4
.L_55:
        /*0150*/ 	.byte	0x04, 0x2f
        /*0152*/ 	.short	(.L_57 - .L_56)
	.align		4
.L_56:
        /*0154*/ 	.word	index@(_Z9cuda_gemmIiLi256ELi1ELi1ELi16ELi16ELi16ELi32ELi1ELi0EEviiiPT_S1_S1_ii)
        /*0158*/ 	.word	0x00000040


	//----- nvinfo : EIATTR_FRAME_SIZE
	.align		4
.L_57:
        /*015c*/ 	.byte	0x04, 0x11
        /*015e*/ 	.short	(.L_59 - .L_58)
	.align		4
.L_58:
        /*0160*/ 	.word	index@(_Z9cuda_gemmIiLi256ELi1ELi1ELi16ELi16ELi16ELi32ELi1ELi0EEviiiPT_S1_S1_ii)
        /*0164*/ 	.word	0x00000000


	//----- nvinfo : EIATTR_REGCOUNT
	.align		4
.L_59:
        /*0168*/ 	.byte	0x04, 0x2f
        /*016a*/ 	.short	(.L_61 - .L_60)
	.align		4
.L_60:
        /*016c*/ 	.word	index@(_Z9cuda_gemmIiLi256ELi1ELi1ELi16ELi16ELi16ELi32ELi1ELi1EEviiiPT_S1_S1_ii)
        /*0170*/ 	.word	0x00000020


	//----- nvinfo : EIATTR_FRAME_SIZE
	.align		4
.L_61:
        /*0174*/ 	.byte	0x04, 0x11
        /*0176*/ 	.short	(.L_63 - .L_62)
	.align		4
.L_62:
        /*0178*/ 	.word	index@(_Z9cuda_gemmIiLi256ELi1ELi1ELi16ELi16ELi16ELi32ELi1ELi1EEviiiPT_S1_S1_ii)
        /*017c*/ 	.word	0x00000000


	//----- nvinfo : EIATTR_REGCOUNT
	.align		4
.L_63:
        /*0180*/ 	.byte	0x04, 0x2f
        /*0182*/ 	.short	(.L_65 - .L_64)
	.align		4
.L_64:
        /*0184*/ 	.word	index@(_Z9cuda_gemmIiLi256ELi1ELi1ELi16ELi32ELi32ELi32ELi0ELi0EEviiiPT_S1_S1_ii)
        /*0188*/ 	.word	0x00000040


	//----- nvinfo : EIATTR_FRAME_SIZE
	.align		4
.L_65:
        /*018c*/ 	.byte	0x04, 0x11
        /*018e*/ 	.short	(.L_67 - .L_66)
	.align		4
.L_66:
        /*0190*/ 	.word	index@(_Z9cuda_gemmIiLi256ELi1ELi1ELi16ELi32ELi32ELi32ELi0ELi0EEviiiPT_S1_S1_ii)
        /*0194*/ 	.word	0x00000000


	//----- nvinfo : EIATTR_REGCOUNT
	.align		4
.L_67:
        /*0198*/ 	.byte	0x04, 0x2f
        /*019a*/ 	.short	(.L_69 - .L_68)
	.align		4
.L_68:
        /*019c*/ 	.word	index@(_Z9cuda_gemmIiLi256ELi1ELi1ELi16ELi32ELi32ELi32ELi0ELi1EEviiiPT_S1_S1_ii)
        /*01a0*/ 	.word	0x00000020


	//----- nvinfo : EIATTR_FRAME_SIZE
	.align		4
.L_69:
        /*01a4*/ 	.byte	0x04, 0x11
        /*01a6*/ 	.short	(.L_71 - .L_70)
	.align		4
.L_70:
        /*01a8*/ 	.word	index@($__internal_257_$__cuda_sm20_div_u16)
        /*01ac*/ 	.word	0x00000000


	//----- nvinfo : EIATTR_FRAME_SIZE
	.align		4
.L_71:
        /*01b0*/ 	.byte	0x04, 0x11
        /*01b2*/ 	.short	(.L_73 - .L_72)
	.align		4
.L_72:
        /*01b4*/ 	.word	index@(_Z9cuda_gemmIiLi256ELi1ELi1ELi16ELi32ELi32ELi32ELi0ELi1EEviiiPT_S1_S1_ii)
        /*01b8*/ 	.word	0x00000000


	//----- nvinfo : EIATTR_REGCOUNT
	.align		4
.L_73:
        /*01bc*/ 	.byte	0x04, 0x2f
        /*01be*/ 	.short	(.L_75 - .L_74)
	.align		4
.L_74:
        /*01c0*/ 	.word	index@(_Z9cuda_gemmIiLi256ELi1ELi1ELi16ELi32ELi32ELi32ELi1ELi0EEviiiPT_S1_S1_ii)
        /*01c4*/ 	.word	0x00000040


	//----- nvinfo : EIATTR_FRAME_SIZE
	.align		4
.L_75:
        /*01c8*/ 	.byte	0x04, 0x11
        /*01ca*/ 	.short	(.L_77 - .L_76)
	.align		4
.L_76:
        /*01cc*/ 	.word	index@(_Z9cuda_gemmIiLi256ELi1ELi1ELi16ELi32ELi32ELi32ELi1ELi0EEviiiPT_S1_S1_ii)
        /*01d0*/ 	.word	0x00000000


	//----- nvinfo : EIATTR_REGCOUNT
	.align		4
.L_77:
        /*01d4*/ 	.byte	0x04, 0x2f
        /*01d6*/ 	.short	(.L_79 - .L_78)
	.align		4
.L_78:
        /*01d8*/ 	.word	index@(_Z9cuda_gemmIiLi256ELi1ELi1ELi16ELi32ELi32ELi32ELi1ELi1EEviiiPT_S1_S1_ii)
        /*01dc*/ 	.word	0x00000020


	//----- nvinfo : EIATTR_FRAME_SIZE
	.align		4
.L_79:
        /*01e0*/ 	.byte	0x04, 0x11
        /*01e2*/ 	.short	(.L_81 - .L_80)
	.align		4
.L_80:
        /*01e4*/ 	.word	index@($__internal_256_$__cuda_sm20_div_u16)
        /*01e8*/ 	.word	0x00000000


	//----- nvinfo : EIATTR_FRAME_SIZE
	.align		4
.L_81:
        /*01ec*/ 	.byte	0x04, 0x11
        /*01ee*/ 	.short	(.L_83 - .L_82)
	.align		4
.L_82:
        /*01f0*/ 	.word	index@(_Z9cuda_gemmIiLi256ELi1ELi1ELi16ELi32ELi32ELi32ELi1ELi1EEviiiPT_S1_S1_ii)
        /*01f4*/ 	.word	0x00000000


	//----- nvinfo : EIATTR_REGCOUNT
	.align		4
.L_83:
        /*01f8*/ 	.byte	0x04, 0x2f
        /*01fa*/ 	.short	(.L_85 - .L_84)
	.align		4
.L_84:
        /*01fc*/ 	.word	index@(_Z9cuda_gemmIiLi256ELi1ELi1ELi16ELi64ELi64ELi32ELi0ELi0EEviiiPT_S1_S1_ii)
        /*0200*/ 	.word	0x0000003f


	//----- nvinfo : EIATTR_FRAME_SIZE
	.align		4
.L_85:
        /*0204*/ 	.byte	0x04, 0x11
        /*0206*/ 	.short	(.L_87 - .L_86)
	.align		4
.L_86:
        /*0208*/ 	.word	index@(_Z9cuda_gemmIiLi256ELi1ELi1ELi16ELi64ELi64ELi32ELi0ELi0EEviiiPT_S1_S1_ii)
        /*020c*/ 	.word	0x00000000


	//----- nvinfo : EIATTR_REGCOUNT
	.align		4
.L_87:
        /*0210*/ 	.byte	0x04, 0x2f
        /*0212*/ 	.short	(.L_89 - .L_88)
	.align		4
.L_88:
        /*0214*/ 	.word	index@(_Z9cuda_gemmIiLi256ELi1ELi1ELi16ELi64ELi64ELi32ELi0ELi1EEviiiPT_S1_S1_ii)
        /*0218*/ 	.word	0x00000016


	//----- nvinfo : EIATTR_FRAME_SIZE
	.align		4
.L_89:
        /*021c*/ 	.byte	0x04, 0x11
        /*021e*/ 	.short	(.L_91 - .L_90)
	.align		4
.L_90:
        /*0220*/ 	.word	index@($__internal_255_$__cuda_sm20_div_u16)
        /*0224*/ 	.word	0x00000000


	//----- nvinfo : EIATTR_FRAME_SIZE
	.align		4
.L_91:
        /*0228*/ 	.byte	0x04, 0x11
        /*022a*/ 	.short	(.L_93 - .L_92)
	.align		4
.L_92:
        /*022c*/ 	.word	index@(_Z9cuda_gemmIiLi256ELi1ELi1ELi16ELi64ELi64ELi32ELi0ELi1EEviiiPT_S1_S1_ii)
        /*0230*/ 	.word	0x00000000


	//----- nvinfo : EIATTR_REGCOUNT
	.align		4
.L_93:
        /*0234*/ 	.byte	0x04, 0x2f
        /*0236*/ 	.short	(.L_95 - .L_94)
	.align		4
.L_94:
        /*0238*/ 	.word	index@(_Z9cuda_gemmIiLi256ELi1ELi1ELi16ELi64ELi64ELi32ELi1ELi0EEviiiPT_S1_S1_ii)
        /*023c*/ 	.word	0x00000040


	//----- nvinfo : EIATTR_FRAME_SIZE
	.align		4
.L_95:
        /*0240*/ 	.byte	0x04, 0x11
        /*0242*/ 	.short	(.L_97 - .L_96)
	.align		4
.L_96:
        /*0244*/ 	.word	index@(_Z9cuda_gemmIiLi256ELi1ELi1ELi16ELi64ELi64ELi32ELi1ELi0EEviiiPT_S1_S1_ii)
        /*0248*/ 	.word	0x00000000


	//----- nvinfo : EIATTR_REGCOUNT
	.align		4
.L_97:
        /*024c*/ 	.byte	0x04, 0x2f
        /*024e*/ 	.short	(.L_99 - .L_98)
	.align		4
.L_98:
        /*0250*/ 	.word	index@(_Z9cuda_gemmIiLi256ELi1ELi1ELi16ELi64ELi64ELi32ELi1ELi1EEviiiPT_S1_S1_ii)
        /*0254*/ 	.word	0x0000001a


	//----- nvinfo : EIATTR_FRAME_SIZE
	.align		4
.L_99:
        /*0258*/ 	.byte	0x04, 0x11
        /*025a*/ 	.short	(.L_101 - .L_100)
	.align		4
.L_100:
        /*025c*/ 	.word	index@($__internal_254_$__cuda_sm20_div_u16)
        /*0260*/ 	.word	0x00000000


	//----- nvinfo : EIATTR_FRAME_SIZE
	.align		4
.L_101:
        /*0264*/ 	.byte	0x04, 0x11
        /*0266*/ 	.short	(.L_103 - .L_102)
	.align		4
.L_102:
        /*0268*/ 	.word	index@(_Z9cuda_gemmIiLi256ELi1ELi1ELi16ELi64ELi64ELi32ELi1ELi1EEviiiPT_S1_S1_ii)
        /*026c*/ 	.word	0x00000000


	//----- nvinfo : EIATTR_REGCOUNT
	.align		4
.L_103:
        /*0270*/ 	.byte	0x04, 0x2f
        /*0272*/ 	.short	(.L_105 - .L_104)
	.align		4
.L_104:
        /*0274*/ 	.word	index@(_Z9cuda_gemmIiLi256ELi1ELi1ELi16ELi128ELi128ELi32ELi0ELi0EEviiiPT_S1_S1_ii)
        /*0278*/ 	.word	0x0000003f


	//----- nvinfo : EIATTR_FRAME_SIZE
	.align		4
.L_105:
        /*027c*/ 	.byte	0x04, 0x11
        /*027e*/ 	.short	(.L_107 - .L_106)
	.align		4
.L_106:
        /*0280*/ 	.word	index@(_Z9cuda_gemmIiLi256ELi1ELi1ELi16ELi128ELi128ELi32ELi0ELi0EEviiiPT_S1_S1_ii)
        /*0284*/ 	.word	0x00000000


	//----- nvinfo : EIATTR_REGCOUNT
	.align		4
.L_107:
        /*0288*/ 	.byte	0x04, 0x2f
        /*028a*/ 	.short	(.L_109 - .L_108)
	.align		4
.L_108:
        /*028c*/ 	.word	index@(_Z9cuda_gemmIiLi256ELi1ELi1ELi16ELi128ELi128ELi32ELi0ELi1EEviiiPT_S1_S1_ii)
        /*0290*/ 	.word	0x00000016


	//----- nvinfo : EIATTR_FRAME_SIZE
	.align		4
.L_109:
        /*0294*/ 	.byte	0x04, 0x11
        /*0296*/ 	.short	(.L_111 - .L_110)
	.align		4
.L_110:
        /*0298*/ 	.word	index@($__internal_253_$__cuda_sm20_div_u16)
        /*029c*/ 	.word	0x00000000


	//----- nvinfo : EIATTR_FRAME_SIZE
	.align		4
.L_111:
        /*02a0*/ 	.byte	0x04, 0x11
        /*02a2*/ 	.short	(.L_113 - .L_112)
	.align		4
.L_112:
        /*02a4*/ 	.word	index@(_Z9cuda_gemmIiLi256ELi1ELi1ELi16ELi128ELi128ELi32ELi0ELi1EEviiiPT_S1_S1_ii)
        /*02a8*/ 	.word	0x00000000


	//----- nvinfo : EIATTR_REGCOUNT
	.align		4
.L_113:
        /*02ac*/ 	.byte	0x04, 0x2f
        /*02ae*/ 	.short	(.L_115 - .L_114)
	.align		4
.L_114:
        /*02b0*/ 	.word	index@(_Z9cuda_gemmIiLi256ELi1ELi1ELi16ELi128ELi128ELi32ELi1ELi0EEviiiPT_S1_S1_ii)
        /*02b4*/ 	.word	0x00000040


	//----- nvinfo : EIATTR_FRAME_SIZE
	.align		4
.L_115:
        /*02b8*/ 	.byte	0x04, 0x11
        /*02ba*/ 	.short	(.L_117 - .L_116)
	.align		4
.L_116:
        /*02bc*/ 	.word	index@(_Z9cuda_gemmIiLi256ELi1ELi1ELi16ELi128ELi128ELi32ELi1ELi0EEviiiPT_S1_S1_ii)
        /*02c0*/ 	.word	0x00000000


	//----- nvinfo : EIATTR_REGCOUNT
	.align		4
.L_117:
        /*02c4*/ 	.byte	0x04, 0x2f
        /*02c6*/ 	.short	(.L_119 - .L_118)
	.align		4
.L_118:
        /*02c8*/ 	.word	index@(_Z9cuda_gemmIiLi256ELi1ELi1ELi16ELi128ELi128ELi32ELi1ELi1EEviiiPT_S1_S1_ii)
        /*02cc*/ 	.word	0x0000001a


	//----- nvinfo : EIATTR_FRAME_SIZE
	.align		4
.L_119:
        /*02d0*/ 	.byte	0x04, 0x11
        /*02d2*/ 	.short	(.L_121 - .L_120)
	.align		4
.L_120:
        /*02d4*/ 	.word	index@($__internal_252_$__cuda_sm20_div_u16)
        /*02d8*/ 	.word	0x00000000


	//----- nvinfo : EIATTR_FRAME_SIZE
	.align		4
.L_121:
        /*02dc*/ 	.byte	0x04, 0x11
        /*02de*/ 	.short	(.L_123 - .L_122)
	.align		4
.L_122:
        /*02e0*/ 	.word	index@(_Z9cuda_gemmIiLi256ELi1ELi1ELi16ELi128ELi128ELi32ELi1ELi1EEviiiPT_S1_S1_ii)
        /*02e4*/ 	.word	0x00000000


	//----- nvinfo : EIATTR_REGCOUNT
	.align		4
.L_123:
        /*02e8*/ 	.byte	0x04, 0x2f
        /*02ea*/ 	.short	(.L_125 - .L_124)
	.align		4
.L_124:
        /*02ec*/ 	.word	index@(_Z9cuda_gemmIiLi256ELi1ELi1ELi32ELi2ELi2ELi32ELi0ELi0EEviiiPT_S1_S1_ii)
        /*02f0*/ 	.word	0x00000020


	//----- nvinfo : EIATTR_FRAME_SIZE
	.align		4
.L_125:
        /*02f4*/ 	.byte	0x04, 0x11
        /*02f6*/ 	.short	(.L_127 - .L_126)
	.align		4
.L_126:
        /*02f8*/ 	.word	index@(_Z9cuda_gemmIiLi256ELi1ELi1ELi32ELi2ELi2ELi32ELi0ELi0EEviiiPT_S1_S1_ii)
        /*02fc*/ 	.word	0x00000000


	//----- nvinfo : EIATTR_REGCOUNT
	.align		4
.L_127:
        /*0300*/ 	.byte	0x04, 0x2f
        /*0302*/ 	.short	(.L_129 - .L_128)
	.align		4
.L_128:
        /*0304*/ 	.word	index@(_Z9cuda_gemmIiLi256ELi1ELi1ELi32ELi2ELi2ELi32ELi0ELi1EEviiiPT_S1_S1_ii)
        /*0308*/ 	.word	0x0000001e


	//----- nvinfo : EIATTR_FRAME_SIZE
	.align		4
.L_129:
        /*030c*/ 	.byte	0x04, 0x11
        /*030e*/ 	.short	(.L_131 - .L_130)
	.align		4
.L_130:
        /*0310*/ 	.word	index@(_Z9cuda_gemmIiLi256ELi1ELi1ELi32ELi2ELi2ELi32ELi0ELi1EEviiiPT_S1_S1_ii)
        /*0314*/ 	.word	0x00000000


	//----- nvinfo : EIATTR_REGCOUNT
	.align		4
.L_131:
        /*0318*/ 	.byte	0x04, 0x2f
        /*031a*/ 	.short	(.L_133 - .L_132)
	.align		4
.L_132:
        /*031c*/ 	.word	index@(_Z9cuda_gemmIiLi256ELi1ELi1ELi32ELi2ELi2ELi32ELi1ELi0EEviiiPT_S1_S1_ii)
        /*0320*/ 	.word	0x00000020


	//----- nvinfo : EIATTR_FRAME_SIZE
	.align		4
.L_133:
        /*0324*/ 	.byte	0x04, 0x11
        /*0326*/ 	.short	(.L_135 - .L_134)
	.align		4
.L_134:
        /*0328*/ 	.word	index@(_Z9cuda_gemmIiLi256ELi1ELi1ELi32ELi2ELi2ELi32ELi1ELi0EEviiiPT_S1_S1_ii)
        /*032c*/ 	.word	0x00000000


	//----- nvinfo : EIATTR_REGCOUNT
	.align		4
.L_135:
        /*0330*/ 	.byte	0x04, 0x2f
        /*0332*/ 	.short	(.L_137 - .L_136)
	.align		4
.L_136:
        /*0334*/ 	.word	index@(_Z9cuda_gemmIiLi256ELi1ELi1ELi32ELi2ELi2ELi32ELi1ELi1EEviiiPT_S1_S1_ii)
        /*0338*/ 	.word	0x00000020


	//----- nvinfo : EIATTR_FRAME_SIZE
	.align		4
.L_137:
        /*033c*/ 	.byte	0x04, 0x11
        /*033e*/ 	.short	(.L_139 - .L_138)
	.align		4
.L_138:
        /*0340*/ 	.word	index@(_Z9cuda_gemmIiLi256ELi1ELi1ELi32ELi2ELi2ELi32ELi1ELi1EEviiiPT_S1_S1_ii)
        /*0344*/ 	.word	0x00000000


	//----- nvinfo : EIATTR_REGCOUNT
	.align		4
.L_139:
        /*0348*/ 	.byte	0x04, 0x2f
        /*034a*/ 	.short	(.L_141 - .L_140)
	.align		4
.L_140:
        /*034c*/ 	.word	index@(_Z9cuda_gemmIiLi256ELi1ELi1ELi32ELi4ELi4ELi32ELi0ELi0EEviiiPT_S1_S1_ii)
        /*0350*/ 	.word	0x00000026


	//----- nvinfo : EIATTR_FRAME_SIZE
	.align		4
.L_141:
        /*0354*/ 	.byte	0x04, 0x11
        /*0356*/ 	.short	(.L_143 - .L_142)
	.align		4
.L_142:
        /*0358*/ 	.word	index@(_Z9cuda_gemmIiLi256ELi1ELi1ELi32ELi4ELi4ELi32ELi0ELi0EEviiiPT_S1_S1_ii)
        /*035c*/ 	.word	0x00000000


	//----- nvinfo : EIATTR_REGCOUNT
	.align		4
.L_143:
        /*0360*/ 	.byte	0x04, 0x2f
        /*0362*/ 	.short	(.L_145 - .L_144)
	.align		4
.L_144:
        /*0364*/ 	.word	index@(_Z9cuda_gemmIiLi256ELi1ELi1ELi32ELi4ELi4ELi32ELi0ELi1EEviiiPT_S1_S1_ii)
        /*0368*/ 	.word	0x0000001e


	//----- nvinfo : EIATTR_FRAME_SIZE
	.align		4
.L_145:
        /*036c*/ 	.byte	0x04, 0x11
        /*036e*/ 	.short	(.L_147 - .L_146)
	.align		4
.L_146:
        /*0370*/ 	.word	index@(_Z9cuda_gemmIiLi256ELi1ELi1ELi32ELi4ELi4ELi32ELi0ELi1EEviiiPT_S1_S1_ii)
        /*0374*/ 	.word	0x00000000


	//----- nvinfo : EIATTR_REGCOUNT
	.align		4
.L_147:
        /*0378*/ 	.byte	0x04, 0x2f
        /*037a*/ 	.short	(.L_149 - .L_148)
	.align		4
.L_148:
        /*037c*/ 	.word	index@(_Z9cuda_gemmIiLi256ELi1ELi1ELi32ELi4ELi4ELi32ELi1ELi0EEviiiPT_S1_S1_ii)
        /*0380*/ 	.word	0x00000020


	//----- nvinfo : EIATTR_FRAME_SIZE
	.align		4
.L_149:
        /*0384*/ 	.byte	0x04, 0x11
        /*0386*/ 	.short	(.L_151 - .L_150)
	.align		4
.L_150:
        /*0388*/ 	.word	index@(_Z9cuda_gemmIiLi256ELi1ELi1ELi32ELi4ELi4ELi32ELi1ELi0EEviiiPT_S1_S1_ii)
        /*038c*/ 	.word	0x00000000


	//----- nvinfo : EIATTR_REGCOUNT
	.align		4
.L_151:
        /*0390*/ 	.byte	0x04, 0x2f
        /*0392*/ 	.short	(.L_153 - .L_152)
	.align		4
.L_152:
        /*0394*/ 	.word	index@(_Z9cuda_gemmIiLi256ELi1ELi1ELi32ELi4ELi4ELi32ELi1ELi1EEviiiPT_S1_S1_ii)
        /*0398*/ 	.word	0x00000020


	//----- nvinfo : EIATTR_FRAME_SIZE
	.align		4
.L_153:
        /*039c*/ 	.byte	0x04, 0x11
        /*039e*/ 	.short	(.L_155 - .L_154)
	.align		4
.L_154:
        /*03a0*/ 	.word	index@(_Z9cuda_gemmIiLi256ELi1ELi1ELi32ELi4ELi4ELi32ELi1ELi1EEviiiPT_S1_S1_ii)
        /*03a4*/ 	.word	0x00000000


	//----- nvinfo : EIATTR_REGCOUNT
	.align		4
.L_155:
        /*03a8*/ 	.byte	0x04, 0x2f
        /*03aa*/ 	.short	(.L_157 - .L_156)
	.align		4
.L_156:
        /*03ac*/ 	.word	index@(_Z9cuda_gemmIiLi256ELi1ELi1ELi32ELi8ELi8ELi32ELi0ELi0EEviiiPT_S1_S1_ii)
        /*03b0*/ 	.word	0x0000002f


	//----- nvinfo : EIATTR_FRAME_SIZE
	.align		4
.L_157:
        /*03b4*/ 	.byte	0x04, 0x11
        /*03b6*/ 	.short	(.L_159 - .L_158)
	.align		4
.L_158:
        /*03b8*/ 	.word	index@(_Z9cuda_gemmIiLi256ELi1ELi1ELi32ELi8ELi8ELi32ELi0ELi0EEviiiPT_S1_S1_ii)
        /*03bc*/ 	.word	0x00000000


	//----- nvinfo : EIATTR_REGCOUNT
	.align		4
.L_159:
        /*03c0*/ 	.byte	0x04, 0x2f
        /*03c2*/ 	.short	(.L_161 - .L_160)
	.align		4
.L_160:
        /*03c4*/ 	.word	index@(_Z9cuda_gemmIiLi256ELi1ELi1ELi32ELi8ELi8ELi32ELi0ELi1EEviiiPT_S1_S1_ii)
        /*03c8*/ 	.word	0x00000020


	//----- nvinfo : EIATTR_FRAME_SIZE
	.align		4
.L_161:
        /*03cc*/ 	.byte	0x04, 0x11
        /*03ce*/ 	.short	(.L_163 - .L_162)
	.align		4
.L_162:
        /*03d0*/ 	.word	index@(_Z9cuda_gemmIiLi256ELi1ELi1ELi32ELi8ELi8ELi32ELi0ELi1EEviiiPT_S1_S1_ii)
        /*03d4*/ 	.word	0x00000000


	//----- nvinfo : EIATTR_REGCOUNT
	.align		4
.L_163:
        /*03d8*/ 	.byte	0x04, 0x2f
        /*03da*/ 	.short	(.L_165 - .L_164)
	.align		4
.L_164:
        /*03dc*/ 	.word	index@(_Z9cuda_gemmIiLi256ELi1ELi1ELi32ELi8ELi8ELi32ELi1ELi0EEviiiPT_S1_S1_ii)
        /*03e0*/ 	.word	0x00000030


	//----- nvinfo : EIATTR_FRAME_SIZE
	.align		4
.L_165:
        /*03e4*/ 	.byte	0x04, 0x11
        /*03e6*/ 	.short	(.L_167 - .L_166)
	.align		4
.L_166:
        /*03e8*/ 	.word	index@(_Z9cuda_gemmIiLi256ELi1ELi1ELi32ELi8ELi8ELi32ELi1ELi0EEviiiPT_S1_S1_ii)
        /*03ec*/ 	.word	0x00000000


	//----- nvinfo : EIATTR_REGCOUNT
	.align		4
.L_167:
        /*03f0*/ 	.byte	0x04, 0x2f
        /*03f2*/ 	.short	(.L_169 - .L_168)
	.align		4
.L_168:
        /*03f4*/ 	.word	index@(_Z9cuda_gemmIiLi256ELi1ELi1ELi32ELi8ELi8ELi32ELi1ELi1EEviiiPT_S1_S1_ii)
        /*03f8*/ 	.word	0x00000020


	//----- nvinfo : EIATTR_FRAME_SIZE
	.align		4
.L_169:
        /*03fc*/ 	.byte	0x04, 0x11
        /*03fe*/ 	.short	(.L_171 - .L_170)
	.align		4
.L_170:
        /*0400*/ 	.word	index@(_Z9cuda_gemmIiLi256ELi1ELi1ELi32ELi8ELi8ELi32ELi1ELi1EEviiiPT_S1_S1_ii)
        /*0404*/ 	.word	0x00000000


	//----- nvinfo : EIATTR_REGCOUNT
	.align		4
.L_171:
        /*0408*/ 	.byte	0x04, 0x2f
        /*040a*/ 	.short	(.L_173 - .L_172)
	.align		4
.L_172:
        /*040c*/ 	.word	index@(_Z9cuda_gemmIiLi256ELi1ELi1ELi32ELi16ELi16ELi32ELi0ELi0EEviiiPT_S1_S1_ii)
        /*0410*/ 	.word	0x00000040


	//----- nvinfo : EIATTR_FRAME_SIZE
	.align		4
.L_173:
        /*0414*/ 	.byte	0x04, 0x11
        /*0416*/ 	.short	(.L_175 - .L_174)
	.align		4
.L_174:
        /*0418*/ 	.word	index@(_Z9cuda_gemmIiLi256ELi1ELi1ELi32ELi16ELi16ELi32ELi0ELi0EEviiiPT_S1_S1_ii)
        /*041c*/ 	.word	0x00000000


	//----- nvinfo : EIATTR_REGCOUNT
	.align		4
.L_175:
        /*0420*/ 	.byte	0x04, 0x2f
        /*0422*/ 	.short	(.L_177 - .L_176)
	.align		4
.L_176:
        /*0424*/ 	.word	index@(_Z9cuda_gemmIiLi256ELi1ELi1ELi32ELi16ELi16ELi32ELi0ELi1EEviiiPT_S1_S1_ii)
        /*0428*/ 	.word	0x00000030


	//----- nvinfo : EIATTR_FRAME_SIZE
	.align		4
.L_177:
        /*042c*/ 	.byte	0x04, 0x11
        /*042e*/ 	.short	(.L_179 - .L_178)
	.align		4
.L_178:
        /*0430*/ 	.word	index@(_Z9cuda_gemmIiLi256ELi1ELi1ELi32ELi16ELi16ELi32ELi0ELi1EEviiiPT_S1_S1_ii)
        /*0434*/ 	.word	0x00000000


	//----- nvinfo : EIATTR_REGCOUNT
	.align		4
.L_179:
        /*0438*/ 	.byte	0x04, 0x2f
        /*043a*/ 	.short	(.L_181 - .L_180)
	.align		4
.L_180:
        /*043c*/ 	.word	index@(_Z9cuda_gemmIiLi256ELi1ELi1ELi32ELi16ELi16ELi32ELi1ELi0EEviiiPT_S1_S1_ii)
        /*0440*/ 	.word	0x00000040


	//----- nvinfo : EIATTR_FRAME_SIZE
	.align		4
.L_181:
        /*0444*/ 	.byte	0x04, 0x11
        /*0446*/ 	.short	(.L_183 - .L_182)
	.align		4
.L_182:
        /*0448*/ 	.word	index@(_Z9cuda_gemmIiLi256ELi1ELi1ELi32ELi16ELi16ELi32ELi1ELi0EEviiiPT_S1_S1_ii)
        /*044c*/ 	.word	0x00000008


	//----- nvinfo : EIATTR_REGCOUNT
	.align		4
.L_183:
        /*0450*/ 	.byte	0x04, 0x2f
        /*0452*/ 	.short	(.L_185 - .L_184)
	.align		4
.L_184:
        /*0454*/ 	.word	index@(_Z9cuda_gemmIiLi256ELi1ELi1ELi32ELi16ELi16ELi32ELi1ELi1EEviiiPT_S1_S1_ii)
        /*0458*/ 	.word	0x00000030


	//----- nvinfo : EIATTR_FRAME_SIZE
	.align		4
.L_185:
        /*045c*/ 	.byte	0x04, 0x11
        /*045e*/ 	.short	(.L_187 - .L_186)
	.align		4
.L_186:
        /*0460*/ 	.word	index@(_Z9cuda_gemmIiLi256ELi1ELi1ELi32ELi16ELi16ELi32ELi1ELi1EEviiiPT_S1_S1_ii)
        /*0464*/ 	.word	0x00000000


	//----- nvinfo : EIATTR_REGCOUNT
	.align		4
.L_187:
        /*0468*/ 	.byte	0x04, 0x2f
        /*046a*/ 	.short	(.L_189 - .L_188)
	.align		4
.L_188:
        /*046c*/ 	.word	index@(_Z9cuda_gemmIiLi256ELi1ELi1ELi32ELi32ELi32ELi32ELi0ELi0EEviiiPT_S1_S1_ii)
        /*0470*/ 	.word	0x00000040


	//----- nvinfo : EIATTR_FRAME_SIZE
	.align		4
.L_189:
        /*0474*/ 	.byte	0x04, 0x11
        /*0476*/ 	.short	(.L_191 - .L_190)
	.align		4
.L_190:
        /*0478*/ 	.word	index@(_Z9cuda_gemmIiLi256ELi1ELi1ELi32ELi32ELi32ELi32ELi0ELi0EEviiiPT_S1_S1_ii)
        /*047c*/ 	.word	0x00000000


	//----- nvinfo : EIATTR_REGCOUNT
	.align		4
.L_191:
        /*0480*/ 	.byte	0x04, 0x2f
        /*0482*/ 	.short	(.L_193 - .L_192)
	.align		4
.L_192:
        /*0484*/ 	.word	index@(_Z9cuda_gemmIiLi256ELi1ELi1ELi32ELi32ELi32ELi32ELi0ELi1EEviiiPT_S1_S1_ii)
        /*0488*/ 	.word	0x00000030


	//----- nvinfo : EIATTR_FRAME_SIZE
	.align		4
.L_193:
        /*048c*/ 	.byte	0x04, 0x11
        /*048e*/ 	.short	(.L_195 - .L_194)
	.align		4
.L_194:
        /*0490*/ 	.word	index@($__internal_251_$__cuda_sm20_div_u16)
        /*0494*/ 	.word	0x00000000


	//----- nvinfo : EIATTR_FRAME_SIZE
	.align		4
.L_195:
        /*0498*/ 	.byte	0x04, 0x11
        /*049a*/ 	.short	(.L_197 - .L_196)
	.align		4
.L_196:
        /*049c*/ 	.word	index@(_Z9cuda_gemmIiLi256ELi1ELi1ELi32ELi32ELi32ELi32ELi0ELi1EEviiiPT_S1_S1_ii)
        /*04a0*/ 	.word	0x00000000


	//----- nvinfo : EIATTR_REGCOUNT
	.align		4
.L_197:
        /*04a4*/ 	.byte	0x04, 0x2f
        /*04a6*/ 	.short	(.L_199 - .L_198)
	.align		4
.L_198:
        /*04a8*/ 	.word	index@(_Z9cuda_gemmIiLi256ELi1ELi1ELi32ELi32ELi32ELi32ELi1ELi0EEviiiPT_S1_S1_ii)
        /*04ac*/ 	.word	0x00000040


	//----- nvinfo : EIATTR_FRAME_SIZE
	.align		4
.L_199:
        /*04b0*/ 	.byte	0x04, 0x11
        /*04b2*/ 	.short	(.L_201 - .L_200)
	.align		4
.L_200:
        /*04b4*/ 	.word	index@(_Z9cuda_gemmIiLi256ELi1ELi1ELi32ELi32ELi32ELi32ELi1ELi0EEviiiPT_S1_S1_ii)
        /*04b8*/ 	.word	0x00000008


	//----- nvinfo : EIATTR_REGCOUNT
	.align		4
.L_201:
        /*04bc*/ 	.byte	0x04, 0x2f
        /*04be*/ 	.short	(.L_203 - .L_202)
	.align		4
.L_202:
        /*04c0*/ 	.word	index@(_Z9cuda_gemmIiLi256ELi1ELi1ELi32ELi32ELi32ELi32ELi1ELi1EEviiiPT_S1_S1_ii)
        /*04c4*/ 	.word	0x00000030


	//----- nvinfo : EIATTR_FRAME_SIZE
	.align		4
.L_203:
        /*04c8*/ 	.byte	0x04, 0x11
        /*04ca*/ 	.short	(.L_205 - .L_204)
	.align		4
.L_204:
        /*04cc*/ 	.word	index@($__internal_250_$__cuda_sm20_div_u16)
        /*04d0*/ 	.word	0x00000000


	//----- nvinfo : EIATTR_FRAME_SIZE
	.align		4
.L_205:
        /*04d4*/ 	.byte	0x04, 0x11
        /*04d6*/ 	.short	(.L_207 - .L_206)
	.align		4
.L_206:
        /*04d8*/ 	.word	index@(_Z9cuda_gemmIiLi256ELi1ELi1ELi32ELi32ELi32ELi32ELi1ELi1EEviiiPT_S1_S1_ii)
        /*04dc*/ 	.word	0x00000000


	//----- nvinfo : EIATTR_REGCOUNT
	.align		4
.L_207:
        /*04e0*/ 	.byte	0x04, 0x2f
        /*04e2*/ 	.short	(.L_209 - .L_208)
	.align		4
.L_208:
        /*04e4*/ 	.word	index@(_Z9cuda_gemmIiLi256ELi1ELi1ELi32ELi64ELi64ELi32ELi0ELi0EEviiiPT_S1_S1_ii)
        /*04e8*/ 	.word	0x0000003f


	//----- nvinfo : EIATTR_FRAME_SIZE
	.align		4
.L_209:
        /*04ec*/ 	.byte	0x04, 0x11
        /*04ee*/ 	.short	(.L_211 - .L_210)
	.align		4
.L_210:
        /*04f0*/ 	.word	index@(_Z9cuda_gemmIiLi256ELi1ELi1ELi32ELi64ELi64ELi32ELi0ELi0EEviiiPT_S1_S1_ii)
        /*04f4*/ 	.word	0x00000000


	//----- nvinfo : EIATTR_REGCOUNT
	.align		4
.L_211:
        /*04f8*/ 	.byte	0x04, 0x2f
        /*04fa*/ 	.short	(.L_213 - .L_212)
	.align		4
.L_212:
        /*04fc*/ 	.word	index@(_Z9cuda_gemmIiLi256ELi1ELi1ELi32ELi64ELi64ELi32ELi0ELi1EEviiiPT_S1_S1_ii)
        /*0500*/ 	.word	0x00000020


	//----- nvinfo : EIATTR_FRAME_SIZE
	.align		4
.L_213:
        /*0504*/ 	.byte	0x04, 0x11
        /*0506*/ 	.short	(.L_215 - .L_214)
	.align		4
.L_214:
        /*0508*/ 	.word	index@($__internal_249_$__cuda_sm20_div_u16)
        /*050c*/ 	.word	0x00000000


	//----- nvinfo : EIATTR_FRAME_SIZE
	.align		4
.L_215:
        /*0510*/ 	.byte	0x04, 0x11
        /*0512*/ 	.short	(.L_217 - .L_216)
	.align		4
.L_216:
        /*0514*/ 	.word	index@(_Z9cuda_gemmIiLi256ELi1ELi1ELi32ELi64ELi64ELi32ELi0ELi1EEviiiPT_S1_S1_ii)
        /*0518*/ 	.word	0x00000000


	//----- nvinfo : EIATTR_REGCOUNT
	.align		4
.L_217:
        /*051c*/ 	.byte	0x04, 0x2f
        /*051e*/ 	.short	(.L_219 - .L_218)
	.align		4
.L_218:
        /*0520*/ 	.word	index@(_Z9cuda_gemmIiLi256ELi1ELi1ELi32ELi64ELi64ELi32ELi1ELi0EEviiiPT_S1_S1_ii)
        /*0524*/ 	.word	0x00000040


	//----- nvinfo : EIATTR_FRAME_SIZE
	.align		4
.L_219:
        /*0528*/ 	.byte	0x04, 0x11
        /*052a*/ 	.short	(.L_221 - .L_220)
	.align		4
.L_220:
        /*052c*/ 	.word	index@(_Z9cuda_gemmIiLi256ELi1ELi1ELi32ELi64ELi64ELi32ELi1ELi0EEviiiPT_S1_S1_ii)
        /*0530*/ 	.word	0x00000000


	//----- nvinfo : EIATTR_REGCOUNT
	.align		4
.L_221:
        /*0534*/ 	.byte	0x04, 0x2f
        /*0536*/ 	.short	(.L_223 - .L_222)
	.align		4
.L_222:
        /*0538*/ 	.word	index@(_Z9cuda_gemmIiLi256ELi1ELi1ELi32ELi64ELi64ELi32ELi1ELi1EEviiiPT_S1_S1_ii)
        /*053c*/ 	.word	0x00000020


	//----- nvinfo : EIATTR_FRAME_SIZE
	.align		4
.L_223:
        /*0540*/ 	.byte	0x04, 0x11
        /*0542*/ 	.short	(.L_225 - .L_224)
	.align		4
.L_224:
        /*0544*/ 	.word	index@($__internal_248_$__cuda_sm20_div_u16)
        /*0548*/ 	.word	0x00000000


	//----- nvinfo : EIATTR_FRAME_SIZE
	.align		4
.L_225:
        /*054c*/ 	.byte	0x04, 0x11
        /*054e*/ 	.short	(.L_227 - .L_226)
	.align		4
.L_226:
        /*0550*/ 	.word	index@(_Z9cuda_gemmIiLi256ELi1ELi1ELi32ELi64ELi64ELi32ELi1ELi1EEviiiPT_S1_S1_ii)
        /*0554*/ 	.word	0x00000000


	//----- nvinfo : EIATTR_REGCOUNT
	.align		4
.L_227:
        /*0558*/ 	.byte	0x04, 0x2f
        /*055a*/ 	.short	(.L_229 - .L_228)
	.align		4
.L_228:
        /*055c*/ 	.word	index@(_Z9cuda_gemmIiLi256ELi1ELi1ELi32ELi128ELi128ELi32ELi0ELi0EEviiiPT_S1_S1_ii)
        /*0560*/ 	.word	0x0000003f


	//----- nvinfo : EIATTR_FRAME_SIZE
	.align		4
.L_229:
        /*0564*/ 	.byte	0x04, 0x11
        /*0566*/ 	.short	(.L_231 - .L_230)
	.align		4
.L_230:
        /*0568*/ 	.word	index@(_Z9cuda_gemmIiLi256ELi1ELi1ELi32ELi128ELi128ELi32ELi0ELi0EEviiiPT_S1_S1_ii)
        /*056c*/ 	.word	0x00000000


	//----- nvinfo : EIATTR_REGCOUNT
	.align		4
.L_231:
        /*0570*/ 	.byte	0x04, 0x2f
        /*0572*/ 	.short	(.L_233 - .L_232)
	.align		4
.L_232:
        /*0574*/ 	.word	index@(_Z9cuda_gemmIiLi256ELi1ELi1ELi32ELi128ELi128ELi32ELi0ELi1EEviiiPT_S1_S1_ii)
        /*0578*/ 	.word	0x00000020


	//----- nvinfo : EIATTR_FRAME_SIZE
	.align		4
.L_233:
        /*057c*/ 	.byte	0x04, 0x11
        /*057e*/ 	.short	(.L_235 - .L_234)
	.align		4
.L_234:
        /*0580*/ 	.word	index@($__internal_247_$__cuda_sm20_div_u16)
        /*0584*/ 	.word	0x00000000


	//----- nvinfo : EIATTR_FRAME_SIZE
	.align		4
.L_235:
        /*0588*/ 	.byte	0x04, 0x11
        /*058a*/ 	.short	(.L_237 - .L_236)
	.align		4
.L_236:
        /*058c*/ 	.word	index@(_Z9cuda_gemmIiLi256ELi1ELi1ELi32ELi128ELi128ELi32ELi0ELi1EEviiiPT_S1_S1_ii)
        /*0590*/ 	.word	0x00000000


	//----- nvinfo : EIATTR_REGCOUNT
	.align		4
.L_237:
        /*0594*/ 	.byte	0x04, 0x2f
        /*0596*/ 	.short	(.L_239 - .L_238)
	.align		4
.L_238:
        /*0598*/ 	.word	index@(_Z9cuda_gemmIiLi256ELi1ELi1ELi32ELi128ELi128ELi32ELi1ELi0EEviiiPT_S1_S1_ii)
        /*059c*/ 	.word	0x00000040


	//----- nvinfo : EIATTR_FRAME_SIZE
	.align		4
.L_239:
        /*05a0*/ 	.byte	0x04, 0x11
        /*05a2*/ 	.short	(.L_241 - .L_240)
	.align		4
.L_240:
        /*05a4*/ 	.word	index@(_Z9cuda_gemmIiLi256ELi1ELi1ELi32ELi128ELi128ELi32ELi1ELi0EEviiiPT_S1_S1_ii)
        /*05a8*/ 	.word	0x00000000


	//----- nvinfo : EIATTR_REGCOUNT
	.align		4
.L_241:
        /*05ac*/ 	.byte	0x04, 0x2f
        /*05ae*/ 	.short	(.L_243 - .L_242)
	.align		4
.L_242:
        /*05b0*/ 	.word	index@(_Z9cuda_gemmIiLi256ELi1ELi1ELi32ELi128ELi128ELi32ELi1ELi1EEviiiPT_S1_S1_ii)
        /*05b4*/ 	.word	0x00000020


	//----- nvinfo : EIATTR_FRAME_SIZE
	.align		4
.L_243:
        /*05b8*/ 	.byte	0x04, 0x11
        /*05ba*/ 	.short	(.L_245 - .L_244)
	.align		4
.L_244:
        /*05bc*/ 	.word	index@($__internal_246_$__cuda_sm20_div_u16)
        /*05c0*/ 	.word	0x00000000


	//----- nvinfo : EIATTR_FRAME_SIZE
	.align		4
.L_245:
        /*05c4*/ 	.byte	0x04, 0x11
        /*05c6*/ 	.short	(.L_247 - .L_246)
	.align		4
.L_246:
        /*05c8*/ 	.word	index@(_Z9cuda_gemmIiLi256ELi1ELi1ELi32ELi128ELi128ELi32ELi1ELi1EEviiiPT_S1_S1_ii)
        /*05cc*/ 	.word	0x00000000


	//----- nvinfo : EIATTR_REGCOUNT
	.align		4
.L_247:
        /*05d0*/ 	.byte	0x04, 0x2f
        /*05d2*/ 	.short	(.L_249 - .L_248)
	.align		4
.L_248:
        /*05d4*/ 	.word	index@(_Z9cuda_gemmIiLi256ELi1ELi1ELi64ELi2ELi2ELi32ELi0ELi0EEviiiPT_S1_S1_ii)
        /*05d8*/ 	.word	0x00000020


	//----- nvinfo : EIATTR_FRAME_SIZE
	.align		4
.L_249:
        /*05dc*/ 	.byte	0x04, 0x11
        /*05de*/ 	.short	(.L_251 - .L_250)
	.align		4
.L_250:
        /*05e0*/ 	.word	index@(_Z9cuda_gemmIiLi256ELi1ELi1ELi64ELi2ELi2ELi32ELi0ELi0EEviiiPT_S1_S1_ii)
        /*05e4*/ 	.word	0x00000000


	//----- nvinfo : EIATTR_REGCOUNT
	.align		4
.L_251:
        /*05e8*/ 	.byte	0x04, 0x2f
        /*05ea*/ 	.short	(.L_253 - .L_252)
	.align		4
.L_252:
        /*05ec*/ 	.word	index@(_Z9cuda_gemmIiLi256ELi1ELi1ELi64ELi2ELi2ELi32ELi0ELi1EEviiiPT_S1_S1_ii)
        /*05f0*/ 	.word	0x0000001e


	//----- nvinfo : EIATTR_FRAME_SIZE
	.align		4
.L_253:
        /*05f4*/ 	.byte	0x04, 0x11
        /*05f6*/ 	.short	(.L_255 - .L_254)
	.align		4
.L_254:
        /*05f8*/ 	.word	index@(_Z9cuda_gemmIiLi256ELi1ELi1ELi64ELi2ELi2ELi32ELi0ELi1EEviiiPT_S1_S1_ii)
        /*05fc*/ 	.word	0x00000000


	//----- nvinfo : EIATTR_REGCOUNT
	.align		4
.L_255:
        /*0600*/ 	.byte	0x04, 0x2f
        /*0602*/ 	.short	(.L_257 - .L_256)
	.align		4
.L_256:
        /*0604*/ 	.word	index@(_Z9cuda_gemmIiLi256ELi1ELi1ELi64ELi2ELi2ELi32ELi1ELi0EEviiiPT_S1_S1_ii)
        /*0608*/ 	.word	0x00000020


	//----- nvinfo : EIATTR_FRAME_SIZE
	.align		4
.L_257:
        /*060c*/ 	.byte	0x04, 0x11
        /*060e*/ 	.short	(.L_259 - .L_258)
	.align		4
.L_258:
        /*0610*/ 	.word	index@(_Z9cuda_gemmIiLi256ELi1ELi1ELi64ELi2ELi2ELi32ELi1ELi0EEviiiPT_S1_S1_ii)
        /*0614*/ 	.word	0x00000000


	//----- nvinfo : EIATTR_REGCOUNT
	.align		4
.L_259:
        /*0618*/ 	.byte	0x04, 0x2f
        /*061a*/ 	.short	(.L_261 - .L_260)
	.align		4
.L_260:
        /*061c*/ 	.word	index@(_Z9cuda_gemmIiLi256ELi1ELi1ELi64ELi2ELi2ELi32ELi1ELi1EEviiiPT_S1_S1_ii)
        /*0620*/ 	.word	0x00000020


	//----- nvinfo : EIATTR_FRAME_SIZE
	.align		4
.L_261:
        /*0624*/ 	.byte	0x04, 0x11
        /*0626*/ 	.short	(.L_263 - .L_262)
	.align		4
.L_262:
        /*0628*/ 	.word	index@(_Z9cuda_gemmIiLi256ELi1ELi1ELi64ELi2ELi2ELi32ELi1ELi1EEviiiPT_S1_S1_ii)
        /*062c*/ 	.word	0x00000000


	//----- nvinfo : EIATTR_REGCOUNT
	.align		4
.L_263:
        /*0630*/ 	.byte	0x04, 0x2f
        /*0632*/ 	.short	(.L_265 - .L_264)
	.align		4
.L_264:
        /*0634*/ 	.word	index@(_Z9cuda_gemmIiLi256ELi1ELi1ELi64ELi4ELi4ELi32ELi0ELi0EEviiiPT_S1_S1_ii)
        /*0638*/ 	.word	0x00000026


	//----- nvinfo : EIATTR_FRAME_SIZE
	.align		4
.L_265:
        /*063c*/ 	.byte	0x04, 0x11
        /*063e*/ 	.short	(.L_267 - .L_266)
	.align		4
.L_266:
        /*0640*/ 	.word	index@(_Z9cuda_gemmIiLi256ELi1ELi1ELi64ELi4ELi4ELi32ELi0ELi0EEviiiPT_S1_S1_ii)
        /*0644*/ 	.word	0x00000000


	//----- nvinfo : EIATTR_REGCOUNT
	.align		4
.L_267:
        /*0648*/ 	.byte	0x04, 0x2f
        /*064a*/ 	.short	(.L_269 - .L_268)
	.align		4
.L_268:
        /*064c*/ 	.word	index@(_Z9cuda_gemmIiLi256ELi1ELi1ELi64ELi4ELi4ELi32ELi0ELi1EEviiiPT_S1_S1_ii)
        /*0650*/ 	.word	0x0000001e


	//----- nvinfo : EIATTR_FRAME_SIZE
	.align		4
.L_269:
        /*0654*/ 	.byte	0x04, 0x11
        /*0656*/ 	.short	(.L_271 - .L_270)
	.align		4
.L_270:
        /*0658*/ 	.word	index@(_Z9cuda_gemmIiLi256ELi1ELi1ELi64ELi4ELi4ELi32ELi0ELi1EEviiiPT_S1_S1_ii)
        /*065c*/ 	.word	0x00000000


	//----- nvinfo : EIATTR_REGCOUNT
	.align		4
.L_271:
        /*0660*/ 	.byte	0x04, 0x2f
        /*0662*/ 	.short	(.L_273 - .L_272)
	.align		4
.L_272:
        /*0664*/ 	.word	index@(_Z9cuda_gemmIiLi256ELi1ELi1ELi64ELi4ELi4ELi32ELi1ELi0EEviiiPT_S1_S1_ii)
        /*0668*/ 	.word	0x00000020


	//----- nvinfo : EIATTR_FRAME_SIZE
	.align		4
.L_273:
        /*066c*/ 	.byte	0x04, 0x11
        /*066e*/ 	.short	(.L_275 - .L_274)
	.align		4
.L_274:
        /*0670*/ 	.word	index@(_Z9cuda_gemmIiLi256ELi1ELi1ELi64ELi4ELi4ELi32ELi1ELi0EEviiiPT_S1_S1_ii)
        /*0674*/ 	.word	0x00000000


	//----- nvinfo : EIATTR_REGCOUNT
	.align		4
.L_275:
        /*0678*/ 	.byte	0x04, 0x2f
        /*067a*/ 	.short	(.L_277 - .L_276)
	.align		4
.L_276:
        /*067c*/ 	.word	index@(_Z9cuda_gemmIiLi256ELi1ELi1ELi64ELi4ELi4ELi32ELi1ELi1EEviiiPT_S1_S1_ii)
        /*0680*/ 	.word	0x00000020


	//----- nvinfo : EIATTR_FRAME_SIZE
	.align		4
.L_277:
        /*0684*/ 	.byte	0x04, 0x11
        /*0686*/ 	.short	(.L_279 - .L_278)
	.align		4
.L_278:
        /*0688*/ 	.word	index@(_Z9cuda_gemmIiLi256ELi1ELi1ELi64ELi4ELi4ELi32ELi1ELi1EEviiiPT_S1_S1_ii)
        /*068c*/ 	.word	0x00000000


	//----- nvinfo : EIATTR_REGCOUNT
	.align		4
.L_279:
        /*0690*/ 	.byte	0x04, 0x2f
        /*0692*/ 	.short	(.L_281 - .L_280)
	.align		4
.L_280:
        /*0694*/ 	.word	index@(_Z9cuda_gemmIiLi256ELi1ELi1ELi64ELi8ELi8ELi32ELi0ELi0EEviiiPT_S1_S1_ii)
        /*0698*/ 	.word	0x0000002f


	//----- nvinfo : EIATTR_FRAME_SIZE
	.align		4
.L_281:
        /*069c*/ 	.byte	0x04, 0x11
        /*069e*/ 	.short	(.L_283 - .L_282)
	.align		4
.L_282:
        /*06a0*/ 	.word	index@(_Z9cuda_gemmIiLi256ELi1ELi1ELi64ELi8ELi8ELi32ELi0ELi0EEviiiPT_S1_S1_ii)
        /*06a4*/ 	.word	0x00000000


	//----- nvinfo : EIATTR_REGCOUNT
	.align		4
.L_283:
        /*06a8*/ 	.byte	0x04, 0x2f
        /*06aa*/ 	.short	(.L_285 - .L_284)
	.align		4
.L_284:
        /*06ac*/ 	.word	index@(_Z9cuda_gemmIiLi256ELi1ELi1ELi64ELi8ELi8ELi32ELi0ELi1EEviiiPT_S1_S1_ii)
        /*06b0*/ 	.word	0x00000020


	//----- nvinfo : EIATTR_FRAME_SIZE
	.align		4
.L_285:
        /*06b4*/ 	.byte	0x04, 0x11
        /*06b6*/ 	.short	(.L_287 - .L_286)
	.align		4
.L_286:
        /*06b8*/ 	.word	index@(_Z9cuda_gemmIiLi256ELi1ELi1ELi64ELi8ELi8ELi32ELi0ELi1EEviiiPT_S1_S1_ii)
        /*06bc*/ 	.word	0x00000000


	//----- nvinfo : EIATTR_REGCOUNT
	.align		4
.L_287:
        /*06c0*/ 	.byte	0x04, 0x2f
        /*06c2*/ 	.short	(.L_289 - .L_288)
	.align		4
.L_288:
        /*06c4*/ 	.word	index@(_Z9cuda_gemmIiLi256ELi1ELi1ELi64ELi8ELi8ELi32ELi1ELi0EEviiiPT_S1_S1_ii)
        /*06c8*/ 	.word	0x00000030


	//----- nvinfo : EIATTR_FRAME_SIZE
	.align		4
.L_289:
        /*06cc*/ 	.byte	0x04, 0x11
        /*06ce*/ 	.short	(.L_291 - .L_290)
	.align		4
.L_290:
        /*06d0*/ 	.word	index@(_Z9cuda_gemmIiLi256ELi1ELi1ELi64ELi8ELi8ELi32ELi1ELi0EEviiiPT_S1_S1_ii)
        /*06d4*/ 	.word	0x00000000


	//----- nvinfo : EIATTR_REGCOUNT
	.align		4
.L_291:
        /*06d8*/ 	.byte	0x04, 0x2f
        /*06da*/ 	.short	(.L_293 - .L_292)
	.align		4
.L_292:
        /*06dc*/ 	.word	index@(_Z9cuda_gemmIiLi256ELi1ELi1ELi64ELi8ELi8ELi32ELi1ELi1EEviiiPT_S1_S1_ii)
        /*06e0*/ 	.word	0x00000020


	//----- nvinfo : EIATTR_FRAME_SIZE
	.align		4
.L_293:
        /*06e4*/ 	.byte	0x04, 0x11
        /*06e6*/ 	.short	(.L_295 - .L_294)
	.align		4
.L_294:
        /*06e8*/ 	.word	index@(_Z9cuda_gemmIiLi256ELi1ELi1ELi64ELi8ELi8ELi32ELi1ELi1EEviiiPT_S1_S1_ii)
        /*06ec*/ 	.word	0x00000000


	//----- nvinfo : EIATTR_REGCOUNT
	.align		4
.L_295:
        /*06f0*/ 	.byte	0x04, 0x2f
        /*06f2*/ 	.short	(.L_297 - .L_296)
	.align		4
.L_296:
        /*06f4*/ 	.word	index@(_Z9cuda_gemmIiLi256ELi1ELi1ELi64ELi16ELi16ELi32ELi0ELi0EEviiiPT_S1_S1_ii)
        /*06f8*/ 	.word	0x00000040


	//----- nvinfo : EIATTR_FRAME_SIZE
	.align		4
.L_297:
        /*06fc*/ 	.byte	0x04, 0x11
        /*06fe*/ 	.short	(.L_299 - .L_298)
	.align		4
.L_298:
        /*0700*/ 	.word	index@(_Z9cuda_gemmIiLi256ELi1ELi1ELi64ELi16ELi16ELi32ELi0ELi0EEviiiPT_S1_S1_ii)
        /*0704*/ 	.word	0x00000000


	//----- nvinfo : EIATTR_REGCOUNT
	.align		4
.L_299:
        /*0708*/ 	.byte	0x04, 0x2f
        /*070a*/ 	.short	(.L_301 - .L_300)
	.align		4
.L_300:
        /*070c*/ 	.word	index@(_Z9cuda_gemmIiLi256ELi1ELi1ELi64ELi16ELi16ELi32ELi0ELi1EEviiiPT_S1_S1_ii)
        /*0710*/ 	.word	0x00000030


	//----- nvinfo : EIATTR_FRAME_SIZE
	.align		4
.L_301:
        /*0714*/ 	.byte	0x04, 0x11
        /*0716*/ 	.short	(.L_303 - .L_302)
	.align		4
.L_302:
        /*0718*/ 	.word	index@(_Z9cuda_gemmIiLi256ELi1ELi1ELi64ELi16ELi16ELi32ELi0ELi1EEviiiPT_S1_S1_ii)
        /*071c*/ 	.word	0x00000000


	//----- nvinfo : EIATTR_REGCOUNT
	.align		4
.L_303:
        /*0720*/ 	.byte	0x04, 0x2f
        /*0722*/ 	.short	(.L_305 - .L_304)
	.align		4
.L_304:
        /*0724*/ 	.word	index@(_Z9cuda_gemmIiLi256ELi1ELi1ELi64ELi16ELi16ELi32ELi1ELi0EEviiiPT_S1_S1_ii)
        /*0728*/ 	.word	0x00000040


	//----- nvinfo : EIATTR_FRAME_SIZE
	.align		4
.L_305:
        /*072c*/ 	.byte	0x04, 0x11
        /*072e*/ 	.short	(.L_307 - .L_306)
	.align		4
.L_306:
        /*0730*/ 	.word	index@(_Z9cuda_gemmIiLi256ELi1ELi1ELi64ELi16ELi16ELi32ELi1ELi0EEviiiPT_S1_S1_ii)
        /*0734*/ 	.word	0x00000008


	//----- nvinfo : EIATTR_REGCOUNT
	.align		4
.L_307:
        /*0738*/ 	.byte	0x04, 0x2f
        /*073a*/ 	.short	(.L_309 - .L_308)
	.align		4
.L_308:
        /*073c*/ 	.word	index@(_Z9cuda_gemmIiLi256ELi1ELi1ELi64ELi16ELi16ELi32ELi1ELi1EEviiiPT_S1_S1_ii)
        /*0740*/ 	.word	0x00000030


	//----- nvinfo : EIATTR_FRAME_SIZE
	.align		4
.L_309:
        /*0744*/ 	.byte	0x04, 0x11
        /*0746*/ 	.short	(.L_311 - .L_310)
	.align		4
.L_310:
        /*0748*/ 	.word	index@(_Z9cuda_gemmIiLi256ELi1ELi1ELi64ELi16ELi16ELi32ELi1ELi1EEviiiPT_S1_S1_ii)
        /*074c*/ 	.word	0x00000000


	//----- nvinfo : EIATTR_REGCOUNT
	.align		4
.L_311:
        /*0750*/ 	.byte	0x04, 0x2f
        /*0752*/ 	.short	(.L_313 - .L_312)
	.align		4
.L_312:
        /*0754*/ 	.word	index@(_Z9cuda_gemmIiLi256ELi1ELi1ELi64ELi32ELi32ELi32ELi0ELi0EEviiiPT_S1_S1_ii)
        /*0758*/ 	.word	0x00000040


	//----- nvinfo : EIATTR_FRAME_SIZE
	.align		4
.L_313:
        /*075c*/ 	.byte	0x04, 0x11
        /*075e*/ 	.short	(.L_315 - .L_314)
	.align		4
.L_314:
        /*0760*/ 	.word	index@(_Z9cuda_gemmIiLi256ELi1ELi1ELi64ELi32ELi32ELi32ELi0ELi0EEviiiPT_S1_S1_ii)
        /*0764*/ 	.word	0x00000000


	//----- nvinfo : EIATTR_REGCOUNT
	.align		4
.L_315:
        /*0768*/ 	.byte	0x04, 0x2f
        /*076a*/ 	.short	(.L_317 - .L_316)
	.align		4
.L_316:
        /*076c*/ 	.word	index@(_Z9cuda_gemmIiLi256ELi1ELi1ELi64ELi32ELi32ELi32ELi0ELi1EEviiiPT_S1_S1_ii)
        /*0770*/ 	.word	0x00000030


	//----- nvinfo : EIATTR_FRAME_SIZE
	.align		4
.L_317:
        /*0774*/ 	.byte	0x04, 0x11
        /*0776*/ 	.short	(.L_319 - .L_318)
	.align		4
.L_318:
        /*0778*/ 	.word	index@($__internal_245_$__cuda_sm20_div_u16)
        /*077c*/ 	.word	0x00000000


	//----- nvinfo : EIATTR_FRAME_SIZE
	.align		4
.L_319:
        /*0780*/ 	.byte	0x04, 0x11
        /*0782*/ 	.short	(.L_321 - .L_320)
	.align		4
.L_320:
        /*0784*/ 	.word	index@(_Z9cuda_gemmIiLi256ELi1ELi1ELi64ELi32ELi32ELi32ELi0ELi1EEviiiPT_S1_S1_ii)
        /*0788*/ 	.word	0x00000000


	//----- nvinfo : EIATTR_REGCOUNT
	.align		4
.L_321:
        /*078c*/ 	.byte	0x04, 0x2f
        /*078e*/ 	.short	(.L_323 - .L_322)
	.align		4
.L_322:
        /*0790*/ 	.word	index@(_Z9cuda_gemmIiLi256ELi1ELi1ELi64ELi32ELi32ELi32ELi1ELi0EEviiiPT_S1_S1_ii)
        /*0794*/ 	.word	0x00000040


	//----- nvinfo : EIATTR_FRAME_SIZE
	.align		4
.L_323:
        /*0798*/ 	.byte	0x04, 0x11
        /*079a*/ 	.short	(.L_325 - .L_324)
	.align		4
.L_324:
        /*079c*/ 	.word	index@(_Z9cuda_gemmIiLi256ELi1ELi1ELi64ELi32ELi32ELi32ELi1ELi0EEviiiPT_S1_S1_ii)
        /*07a0*/ 	.word	0x00000008


	//----- nvinfo : EIATTR_REGCOUNT
	.align		4
.L_325:
        /*07a4*/ 	.byte	0x04, 0x2f
        /*07a6*/ 	.short	(.L_327 - .L_326)
	.align		4
.L_326:
        /*07a8*/ 	.word	index@(_Z9cuda_gemmIiLi256ELi1ELi1ELi64ELi32ELi32ELi32ELi1ELi1EEviiiPT_S1_S1_ii)
        /*07ac*/ 	.word	0x00000030


	//----- nvinfo : EIATTR_FRAME_SIZE
	.align		4
.L_327:
        /*07b0*/ 	.byte	0x04, 0x11
        /*07b2*/ 	.short	(.L_329 - .L_328)
	.align		4
.L_328:
        /*07b4*/ 	.word	index@($__internal_244_$__cuda_sm20_div_u16)
        /*07b8*/ 	.word	0x00000000


	//----- nvinfo : EIATTR_FRAME_SIZE
	.align		4
.L_329:
        /*07bc*/ 	.byte	0x04, 0x11
        /*07be*/ 	.short	(.L_331 - .L_330)
	.align		4
.L_330:
        /*07c0*/ 	.word	index@(_Z9cuda_gemmIiLi256ELi1ELi1ELi64ELi32ELi32ELi32ELi1ELi1EEviiiPT_S1_S1_ii)
        /*07c4*/ 	.word	0x00000000


	//----- nvinfo : EIATTR_REGCOUNT
	.align		4
.L_331:
        /*07c8*/ 	.byte	0x04, 0x2f
        /*07ca*/ 	.short	(.L_333 - .L_332)
	.align		4
.L_332:
        /*07cc*/ 	.word	index@(_Z9cuda_gemmIiLi256ELi1ELi1ELi64ELi64ELi64ELi32ELi0ELi0EEviiiPT_S1_S1_ii)
        /*07d0*/ 	.word	0x00000048


	//----- nvinfo : EIATTR_FRAME_SIZE
	.align		4
.L_333:
        /*07d4*/ 	.byte	0x04, 0x11
        /*07d6*/ 	.short	(.L_335 - .L_334)
	.align		4
.L_334:
        /*07d8*/ 	.word	index@(_Z9cuda_gemmIiLi256ELi1ELi1ELi64ELi64ELi64ELi32ELi0ELi0EEviiiPT_S1_S1_ii)
        /*07dc*/ 	.word	0x00000000


	//----- nvinfo : EIATTR_REGCOUNT
	.align		4
.L_335:
        /*07e0*/ 	.byte	0x04, 0x2f
        /*07e2*/ 	.short	(.L_337 - .L_336)
	.align		4
.L_336:
        /*07e4*/ 	.word	index@(_Z9cuda_gemmIiLi256ELi1ELi1ELi64ELi64ELi64ELi32ELi0ELi1EEviiiPT_S1_S1_ii)
        /*07e8*/ 	.word	0x00000026


	//----- nvinfo : EIATTR_FRAME_SIZE
	.align		4
.L_337:
        /*07ec*/ 	.byte	0x04, 0x11
        /*07ee*/ 	.short	(.L_339 - .L_338)
	.align		4
.L_338:
        /*07f0*/ 	.word	index@($__internal_243_$__cuda_sm20_div_u16)
        /*07f4*/ 	.word	0x00000000


	//----- nvinfo : EIATTR_FRAME_SIZE
	.align		4
.L_339:
        /*07f8*/ 	.byte	0x04, 0x11
        /*07fa*/ 	.short	(.L_341 - .L_340)
	.align		4
.L_340:
        /*07fc*/ 	.word	index@(_Z9cuda_gemmIiLi256ELi1ELi1ELi64ELi64ELi64ELi32ELi0ELi1EEviiiPT_S1_S1_ii)
        /*0800*/ 	.word	0x00000000


	//----- nvinfo : EIATTR_REGCOUNT
	.align		4
.L_341:
        /*0804*/ 	.byte	0x04, 0x2f
        /*0806*/ 	.short	(.L_343 - .L_342)
	.align		4
.L_342:
        /*0808*/ 	.word	index@(_Z9cuda_gemmIiLi256ELi1ELi1ELi64ELi64ELi64ELi32ELi1ELi0EEviiiPT_S1_S1_ii)
        /*080c*/ 	.word	0x00000040


	//----- nvinfo : EIATTR_FRAME_SIZE
	.align		4
.L_343:
        /*0810*/ 	.byte	0x04, 0x11
        /*0812*/ 	.short	(.L_345 - .L_344)
	.align		4
.L_344:
        /*0814*/ 	.word	index@(_Z9cuda_gemmIiLi256ELi1ELi1ELi64ELi64ELi64ELi32ELi1ELi0EEviiiPT_S1_S1_ii)
        /*0818*/ 	.word	0x00000000


	//----- nvinfo : EIATTR_REGCOUNT
	.align		4
.L_345:
        /*081c*/ 	.byte	0x04, 0x2f
        /*081e*/ 	.short	(.L_347 - .L_346)
	.align		4
.L_346:
        /*0820*/ 	.word	index@(_Z9cuda_gemmIiLi256ELi1ELi1ELi64ELi64ELi64ELi32ELi1ELi1EEviiiPT_S1_S1_ii)
        /*0824*/ 	.word	0x00000026


	//----- nvinfo : EIATTR_FRAME_SIZE
	.align		4
.L_347:
        /*0828*/ 	.byte	0x04, 0x11
        /*082a*/ 	.short	(.L_349 - .L_348)
	.align		4
.L_348:
        /*082c*/ 	.word	index@($__internal_242_$__cuda_sm20_div_u16)
        /*0830*/ 	.word	0x00000000


	//----- nvinfo : EIATTR_FRAME_SIZE
	.align		4
.L_349:
        /*0834*/ 	.byte	0x04, 0x11
        /*0836*/ 	.short	(.L_351 - .L_350)
	.align		4
.L_350:
        /*0838*/ 	.word	index@(_Z9cuda_gemmIiLi256ELi1ELi1ELi64ELi64ELi64ELi32ELi1ELi1EEviiiPT_S1_S1_ii)
        /*083c*/ 	.word	0x00000000


	//----- nvinfo : EIATTR_REGCOUNT
	.align		4
.L_351:
        /*0840*/ 	.byte	0x04, 0x2f
        /*0842*/ 	.short	(.L_353 - .L_352)
	.align		4
.L_352:
        /*0844*/ 	.word	index@(_Z9cuda_gemmIiLi256ELi1ELi1ELi64ELi128ELi128ELi32ELi0ELi0EEviiiPT_S1_S1_ii)
        /*0848*/ 	.word	0x0000003f


	//----- nvinfo : EIATTR_FRAME_SIZE
	.align		4
.L_353:
        /*084c*/ 	.byte	0x04, 0x11
        /*084e*/ 	.short	(.L_355 - .L_354)
	.align		4
.L_354:
        /*0850*/ 	.word	index@(_Z9cuda_gemmIiLi256ELi1ELi1ELi64ELi128ELi128ELi32ELi0ELi0EEviiiPT_S1_S1_ii)
        /*0854*/ 	.word	0x00000000


	//----- nvinfo : EIATTR_REGCOUNT
	.align		4
.L_355:
        /*0858*/ 	.byte	0x04, 0x2f
        /*085a*/ 	.short	(.L_357 - .L_356)
	.align		4
.L_356:
        /*085c*/ 	.word	index@(_Z9cuda_gemmIiLi256ELi1ELi1ELi64ELi128ELi128ELi32ELi0ELi1EEviiiPT_S1_S1_ii)
        /*0860*/ 	.word	0x00000020


	//----- nvinfo : EIATTR_FRAME_SIZE
	.align		4
.L_357:
        /*0864*/ 	.byte	0x04, 0x11
        /*0866*/ 	.short	(.L_359 - .L_358)
	.align		4
.L_358:
        /*0868*/ 	.word	index@($__internal_241_$__cuda_sm20_div_u16)
        /*086c*/ 	.word	0x00000000


	//----- nvinfo : EIATTR_FRAME_SIZE
	.align		4
.L_359:
        /*0870*/ 	.byte	0x04, 0x11
        /*0872*/ 	.short	(.L_361 - .L_360)
	.align		4
.L_360:
        /*0874*/ 	.word	index@(_Z9cuda_gemmIiLi256ELi1ELi1ELi64ELi128ELi128ELi32ELi0ELi1EEviiiPT_S1_S1_ii)
        /*0878*/ 	.word	0x00000000


	//----- nvinfo : EIATTR_REGCOUNT
	.align		4
.L_361:
        /*087c*/ 	.byte	0x04, 0x2f
        /*087e*/ 	.short	(.L_363 - .L_362)
	.align		4
.L_362:
        /*0880*/ 	.word	index@(_Z9cuda_gemmIiLi256ELi1ELi1ELi64ELi128ELi128ELi32ELi1ELi0EEviiiPT_S1_S1_ii)
        /*0884*/ 	.word	0x00000040


	//----- nvinfo : EIATTR_FRAME_SIZE
	.align		4
.L_363:
        /*0888*/ 	.byte	0x04, 0x11
        /*088a*/ 	.short	(.L_365 - .L_364)
	.align		4
.L_364:
        /*088c*/ 	.word	index@(_Z9cuda_gemmIiLi256ELi1ELi1ELi64ELi128ELi128ELi32ELi1ELi0EEviiiPT_S1_S1_ii)
        /*0890*/ 	.word	0x00000000


	//----- nvinfo : EIATTR_REGCOUNT
	.align		4
.L_365:
        /*0894*/ 	.byte	0x04, 0x2f
        /*0896*/ 	.short	(.L_367 - .L_366)
	.align		4
.L_366:
        /*0898*/ 	.word	index@(_Z9cuda_gemmIiLi256ELi1ELi1ELi64ELi128ELi128ELi32ELi1ELi1EEviiiPT_S1_S1_ii)
        /*089c*/ 	.word	0x00000020


	//----- nvinfo : EIATTR_FRAME_SIZE
	.align		4
.L_367:
        /*08a0*/ 	.byte	0x04, 0x11
        /*08a2*/ 	.short	(.L_369 - .L_368)
	.align		4
.L_368:
        /*08a4*/ 	.word	index@($__internal_240_$__cuda_sm20_div_u16)
        /*08a8*/ 	.word	0x00000000


	//----- nvinfo : EIATTR_FRAME_SIZE
	.align		4
.L_369:
        /*08ac*/ 	.byte	0x04, 0x11
        /*08ae*/ 	.short	(.L_371 - .L_370)
	.align		4
.L_370:
        /*08b0*/ 	.word	index@(_Z9cuda_gemmIiLi256ELi1ELi1ELi64ELi128ELi128ELi32ELi1ELi1EEviiiPT_S1_S1_ii)
        /*08b4*/ 	.word	0x00000000


	//----- nvinfo : EIATTR_REGCOUNT
	.align		4
.L_371:
        /*08b8*/ 	.byte	0x04, 0x2f
        /*08ba*/ 	.short	(.L_373 - .L_372)
	.align		4
.L_372:
        /*08bc*/ 	.word	index@(_Z9cuda_gemmIiLi256ELi1ELi1ELi128ELi2ELi2ELi32ELi0ELi0EEviiiPT_S1_S1_ii)
        /*08c0*/ 	.word	0x00000020


	//----- nvinfo : EIATTR_FRAME_SIZE
	.align		4
.L_373:
        /*08c4*/ 	.byte	0x04, 0x11
        /*08c6*/ 	.short	(.L_375 - .L_374)
	.align		4
.L_374:
        /*08c8*/ 	.word	index@(_Z9cuda_gemmIiLi256ELi1ELi1ELi128ELi2ELi2ELi32ELi0ELi0EEviiiPT_S1_S1_ii)
        /*08cc*/ 	.word	0x00000000


	//----- nvinfo : EIATTR_REGCOUNT
	.align		4
.L_375:
        /*08d0*/ 	.byte	0x04, 0x2f
        /*08d2*/ 	.short	(.L_377 - .L_376)
	.align		4
.L_376:
        /*08d4*/ 	.word	index@(_Z9cuda_gemmIiLi256ELi1ELi1ELi128ELi2ELi2ELi32ELi0ELi1EEviiiPT_S1_S1_ii)
        /*08d8*/ 	.word	0x0000001e


	//----- nvinfo : EIATTR_FRAME_SIZE
	.align		4
.L_377:
        /*08dc*/ 	.byte	0x04, 0x11
        /*08de*/ 	.short	(.L_379 - .L_378)
	.align		4
.L_378:
        /*08e0*/ 	.word	index@(_Z9cuda_gemmIiLi256ELi1ELi1ELi128ELi2ELi2ELi32ELi0ELi1EEviiiPT_S1_S1_ii)
        /*08e4*/ 	.word	0x00000000


	//----- nvinfo : EIATTR_REGCOUNT
	.align		4
.L_379:
        /*08e8*/ 	.byte	0x04, 0x2f
        /*08ea*/ 	.short	(.L_381 - .L_380)
	.align		4
.L_380:
        /*08ec*/ 	.word	index@(_Z9cuda_gemmIiLi256ELi1ELi1ELi128ELi2ELi2ELi32ELi1ELi0EEviiiPT_S1_S1_ii)
        /*08f0*/ 	.word	0x00000020


	//----- nvinfo : EIATTR_FRAME_SIZE
	.align		4
.L_381:
        /*08f4*/ 	.byte	0x04, 0x11
        /*08f6*/ 	.short	(.L_383 - .L_382)
	.align		4
.L_382:
        /*08f8*/ 	.word	index@(_Z9cuda_gemmIiLi256ELi1ELi1ELi128ELi2ELi2ELi32ELi1ELi0EEviiiPT_S1_S1_ii)
        /*08fc*/ 	.word	0x00000000


	//----- nvinfo : EIATTR_REGCOUNT
	.align		4
.L_383:
        /*0900*/ 	.byte	0x04, 0x2f
        /*0902*/ 	.short	(.L_385 - .L_384)
	.align		4
.L_384:
        /*0904*/ 	.word	index@(_Z9cuda_gemmIiLi256ELi1ELi1ELi128ELi2ELi2ELi32ELi1ELi1EEviiiPT_S1_S1_ii)
        /*0908*/ 	.word	0x00000020


	//----- nvinfo : EIATTR_FRAME_SIZE
	.align		4
.L_385:
        /*090c*/ 	.byte	0x04, 0x11
        /*090e*/ 	.short	(.L_387 - .L_386)
	.align		4
.L_386:
        /*0910*/ 	.word	index@(_Z9cuda_gemmIiLi256ELi1ELi1ELi128ELi2ELi2ELi32ELi1ELi1EEviiiPT_S1_S1_ii)
        /*0914*/ 	.word	0x00000000


	//----- nvinfo : EIATTR_REGCOUNT
	.align		4
.L_387:
        /*0918*/ 	.byte	0x04, 0x2f
        /*091a*/ 	.short	(.L_389 - .L_388)
	.align		4
.L_388:
        /*091c*/ 	.word	index@(_Z9cuda_gemmIiLi256ELi1ELi1ELi128ELi4ELi4ELi32ELi0ELi0EEviiiPT_S1_S1_ii)
        /*0920*/ 	.word	0x00000026


	//----- nvinfo : EIATTR_FRAME_SIZE
	.align		4
.L_389:
        /*0924*/ 	.byte	0x04, 0x11
        /*0926*/ 	.short	(.L_391 - .L_390)
	.align		4
.L_390:
        /*0928*/ 	.word	index@(_Z9cuda_gemmIiLi256ELi1ELi1ELi128ELi4ELi4ELi32ELi0ELi0EEviiiPT_S1_S1_ii)
        /*092c*/ 	.word	0x00000000


	//----- nvinfo : EIATTR_REGCOUNT
	.align		4
.L_391:
        /*0930*/ 	.byte	0x04, 0x2f
        /*0932*/ 	.short	(.L_393 - .L_392)
	.align		4
.L_392:
        /*0934*/ 	.word	index@(_Z9cuda_gemmIiLi256ELi1ELi1ELi128ELi4ELi4ELi32ELi0ELi1EEviiiPT_S1_S1_ii)
        /*0938*/ 	.word	0x0000001e


	//----- nvinfo : EIATTR_FRAME_SIZE
	.align		4
.L_393:
        /*093c*/ 	.byte	0x04, 0x11
        /*093e*/ 	.short	(.L_395 - .L_394)
	.align		4
.L_394:
        /*0940*/ 	.word	index@(_Z9cuda_gemmIiLi256ELi1ELi1ELi128ELi4ELi4ELi32ELi0ELi1EEviiiPT_S1_S1_ii)
        /*0944*/ 	.word	0x00000000


	//----- nvinfo : EIATTR_REGCOUNT
	.align		4
.L_395:
        /*0948*/ 	.byte	0x04, 0x2f
        /*094a*/ 	.short	(.L_397 - .L_396)
	.align		4
.L_396:
        /*094c*/ 	.word	index@(_Z9cuda_gemmIiLi256ELi1ELi1ELi128ELi4ELi4ELi32ELi1ELi0EEviiiPT_S1_S1_ii)
        /*0950*/ 	.word	0x00000020


	//----- nvinfo : EIATTR_FRAME_SIZE
	.align		4
.L_397:
        /*0954*/ 	.byte	0x04, 0x11
        /*0956*/ 	.short	(.L_399 - .L_398)
	.align		4
.L_398:
        /*0958*/ 	.word	index@(_Z9cuda_gemmIiLi256ELi1ELi1ELi128ELi4ELi4ELi32ELi1ELi0EEviiiPT_S1_S1_ii)
        /*095c*/ 	.word	0x00000000


	//----- nvinfo : EIATTR_REGCOUNT
	.align		4
.L_399:
        /*0960*/ 	.byte	0x04, 0x2f
        /*0962*/ 	.short	(.L_401 - .L_400)
	.align		4
.L_400:
        /*0964*/ 	.word	index@(_Z9cuda_gemmIiLi256ELi1ELi1ELi128ELi4ELi4ELi32ELi1ELi1EEviiiPT_S1_S1_ii)
        /*0968*/ 	.word	0x00000020


	//----- nvinfo : EIATTR_FRAME_SIZE
	.align		4
.L_401:
        /*096c*/ 	.byte	0x04, 0x11
        /*096e*/ 	.short	(.L_403 - .L_402)
	.align		4
.L_402:
        /*0970*/ 	.word	index@(_Z9cuda_gemmIiLi256ELi1ELi1ELi128ELi4ELi4ELi32ELi1ELi1EEviiiPT_S1_S1_ii)
        /*0974*/ 	.word	0x00000000


	//----- nvinfo : EIATTR_REGCOUNT
	.align		4
.L_403:
        /*0978*/ 	.byte	0x04, 0x2f
        /*097a*/ 	.short	(.L_405 - .L_404)
	.align		4
.L_404:
        /*097c*/ 	.word	index@(_Z9cuda_gemmIiLi256ELi1ELi1ELi128ELi8ELi8ELi32ELi0ELi0EEviiiPT_S1_S1_ii)
        /*0980*/ 	.word	0x0000002f


	//----- nvinfo : EIATTR_FRAME_SIZE
	.align		4
.L_405:
        /*0984*/ 	.byte	0x04, 0x11
        /*0986*/ 	.short	(.L_407 - .L_406)
	.align		4
.L_406:
        /*0988*/ 	.word	index@(_Z9cuda_gemmIiLi256ELi1ELi1ELi128ELi8ELi8ELi32ELi0ELi0EEviiiPT_S1_S1_ii)
        /*098c*/ 	.word	0x00000000


	//----- nvinfo : EIATTR_REGCOUNT
	.align		4
.L_407:
        /*0990*/ 	.byte	0x04, 0x2f
        /*0992*/ 	.short	(.L_409 - .L_408)
	.align		4
.L_408:
        /*0994*/ 	.word	index@(_Z9cuda_gemmIiLi256ELi1ELi1ELi128ELi8ELi8ELi32ELi0ELi1EEviiiPT_S1_S1_ii)
        /*0998*/ 	.word	0x00000020


	//----- nvinfo : EIATTR_FRAME_SIZE
	.align		4
.L_409:
        /*099c*/ 	.byte	0x04, 0x11
        /*099e*/ 	.short	(.L_411 - .L_410)
	.align		4
.L_410:
        /*09a0*/ 	.word	index@(_Z9cuda_gemmIiLi256ELi1ELi1ELi128ELi8ELi8ELi32ELi0ELi1EEviiiPT_S1_S1_ii)
        /*09a4*/ 	.word	0x00000000


	//----- nvinfo : EIATTR_REGCOUNT
	.align		4
.L_411:
        /*09a8*/ 	.byte	0x04, 0x2f
        /*09aa*/ 	.short	(.L_413 - .L_412)
	.align		4
.L_412:
        /*09ac*/ 	.word	index@(_Z9cuda_gemmIiLi256ELi1ELi1ELi128ELi8ELi8ELi32ELi1ELi0EEviiiPT_S1_S1_ii)
        /*09b0*/ 	.word	0x00000030


	//----- nvinfo : EIATTR_FRAME_SIZE
	.align		4
.L_413:
        /*09b4*/ 	.byte	0x04, 0x11
        /*09b6*/ 	.short	(.L_415 - .L_414)
	.align		4
.L_414:
        /*09b8*/ 	.word	index@(_Z9cuda_gemmIiLi256ELi1ELi1ELi128ELi8ELi8ELi32ELi1ELi0EEviiiPT_S1_S1_ii)
        /*09bc*/ 	.word	0x00000000


	//----- nvinfo : EIATTR_REGCOUNT
	.align		4
.L_415:
        /*09c0*/ 	.byte	0x04, 0x2f
        /*09c2*/ 	.short	(.L_417 - .L_416)
	.align		4
.L_416:
        /*09c4*/ 	.word	index@(_Z9cuda_gemmIiLi256ELi1ELi1ELi128ELi8ELi8ELi32ELi1ELi1EEviiiPT_S1_S1_ii)
        /*09c8*/ 	.word	0x00000020


	//----- nvinfo : EIATTR_FRAME_SIZE
	.align		4
.L_417:
        /*09cc*/ 	.byte	0x04, 0x11
        /*09ce*/ 	.short	(.L_419 - .L_418)
	.align		4
.L_418:
        /*09d0*/ 	.word	index@(_Z9cuda_gemmIiLi256ELi1ELi1ELi128ELi8ELi8ELi32ELi1ELi1EEviiiPT_S1_S1_ii)
        /*09d4*/ 	.word	0x00000000


	//----- nvinfo : EIATTR_REGCOUNT
	.align		4
.L_419:
        /*09d8*/ 	.byte	0x04, 0x2f
        /*09da*/ 	.short	(.L_421 - .L_420)
	.align		4
.L_420:
        /*09dc*/ 	.word	index@(_Z9cuda_gemmIiLi256ELi1ELi1ELi128ELi16ELi16ELi32ELi0ELi0EEviiiPT_S1_S1_ii)
        /*09e0*/ 	.word	0x00000040


	//----- nvinfo : EIATTR_FRAME_SIZE
	.align		4
.L_421:
        /*09e4*/ 	.byte	0x04, 0x11
        /*09e6*/ 	.short	(.L_423 - .L_422)
	.align		4
.L_422:
        /*09e8*/ 	.word	index@(_Z9cuda_gemmIiLi256ELi1ELi1ELi128ELi16ELi16ELi32ELi0ELi0EEviiiPT_S1_S1_ii)
        /*09ec*/ 	.word	0x00000000


	//----- nvinfo : EIATTR_REGCOUNT
	.align		4
.L_423:
        /*09f0*/ 	.byte	0x04, 0x2f
        /*09f2*/ 	.short	(.L_425 - .L_424)
	.align		4
.L_424:
        /*09f4*/ 	.word	index@(_Z9cuda_gemmIiLi256ELi1ELi1ELi128ELi16ELi16ELi32ELi0ELi1EEviiiPT_S1_S1_ii)
        /*09f8*/ 	.word	0x00000030


	//----- nvinfo : EIATTR_FRAME_SIZE
	.align		4
.L_425:
        /*09fc*/ 	.byte	0x04, 0x11
        /*09fe*/ 	.short	(.L_427 - .L_426)
	.align		4
.L_426:
        /*0a00*/ 	.word	index@(_Z9cuda_gemmIiLi256ELi1ELi1ELi128ELi16ELi16ELi32ELi0ELi1EEviiiPT_S1_S1_ii)
        /*0a04*/ 	.word	0x00000000


	//----- nvinfo : EIATTR_REGCOUNT
	.align		4
.L_427:
        /*0a08*/ 	.byte	0x04, 0x2f
        /*0a0a*/ 	.short	(.L_429 - .L_428)
	.align		4
.L_428:
        /*0a0c*/ 	.word	index@(_Z9cuda_gemmIiLi256ELi1ELi1ELi128ELi16ELi16ELi32ELi1ELi0EEviiiPT_S1_S1_ii)
        /*0a10*/ 	.word	0x00000040


	//----- nvinfo : EIATTR_FRAME_SIZE
	.align		4
.L_429:
        /*0a14*/ 	.byte	0x04, 0x11
        /*0a16*/ 	.short	(.L_431 - .L_430)
	.align		4
.L_430:
        /*0a18*/ 	.word	index@(_Z9cuda_gemmIiLi256ELi1ELi1ELi128ELi16ELi16ELi32ELi1ELi0EEviiiPT_S1_S1_ii)
        /*0a1c*/ 	.word	0x00000008


	//----- nvinfo : EIATTR_REGCOUNT
	.align		4
.L_431:
        /*0a20*/ 	.byte	0x04, 0x2f
        /*0a22*/ 	.short	(.L_433 - .L_432)
	.align		4
.L_432:
        /*0a24*/ 	.word	index@(_Z9cuda_gemmIiLi256ELi1ELi1ELi128ELi16ELi16ELi32ELi1ELi1EEviiiPT_S1_S1_ii)
        /*0a28*/ 	.word	0x00000030


	//----- nvinfo : EIATTR_FRAME_SIZE
	.align		4
.L_433:
        /*0a2c*/ 	.byte	0x04, 0x11
        /*0a2e*/ 	.short	(.L_435 - .L_434)
	.align		4
.L_434:
        /*0a30*/ 	.word	index@(_Z9cuda_gemmIiLi256ELi1ELi1ELi128ELi16ELi16ELi32ELi1ELi1EEviiiPT_S1_S1_ii)
        /*0a34*/ 	.word	0x00000000


	//----- nvinfo : EIATTR_REGCOUNT
	.align		4
.L_435:
        /*0a38*/ 	.byte	0x04, 0x2f
        /*0a3a*/ 	.short	(.L_437 - .L_436)
	.align		4
.L_436:
        /*0a3c*/ 	.word	index@(_Z9cuda_gemmIiLi256ELi1ELi1ELi128ELi32ELi32ELi32ELi0ELi0EEviiiPT_S1_S1_ii)
        /*0a40*/ 	.word	0x00000040


	//----- nvinfo : EIATTR_FRAME_SIZE
	.align		4
.L_437:
        /*0a44*/ 	.byte	0x04, 0x11
        /*0a46*/ 	.short	(.L_439 - .L_438)
	.align		4
.L_438:
        /*0a48*/ 	.word	index@(_Z9cuda_gemmIiLi256ELi1ELi1ELi128ELi32ELi32ELi32ELi0ELi0EEviiiPT_S1_S1_ii)
        /*0a4c*/ 	.word	0x00000000


	//----- nvinfo : EIATTR_REGCOUNT
	.align		4
.L_439:
        /*0a50*/ 	.byte	0x04, 0x2f
        /*0a52*/ 	.short	(.L_441 - .L_440)
	.align		4
.L_440:
        /*0a54*/ 	.word	index@(_Z9cuda_gemmIiLi256ELi1ELi1ELi128ELi32ELi32ELi32ELi0ELi1EEviiiPT_S1_S1_ii)
        /*0a58*/ 	.word	0x00000030


	//----- nvinfo : EIATTR_FRAME_SIZE
	.align		4
.L_441:
        /*0a5c*/ 	.byte	0x04, 0x11
        /*0a5e*/ 	.short	(.L_443 - .L_442)
	.align		4
.L_442:
        /*0a60*/ 	.word	index@($__internal_239_$__cuda_sm20_div_u16)
        /*0a64*/ 	.word	0x00000000


	//----- nvinfo : EIATTR_FRAME_SIZE
	.align		4
.L_443:
        /*0a68*/ 	.byte	0x04, 0x11
        /*0a6a*/ 	.short	(.L_445 - .L_444)
	.align		4
.L_444:
        /*0a6c*/ 	.word	index@(_Z9cuda_gemmIiLi256ELi1ELi1ELi128ELi32ELi32ELi32ELi0ELi1EEviiiPT_S1_S1_ii)
        /*0a70*/ 	.word	0x00000000


	//----- nvinfo : EIATTR_REGCOUNT
	.align		4
.L_445:
        /*0a74*/ 	.byte	0x04, 0x2f
        /*0a76*/ 	.short	(.L_447 - .L_446)
	.align		4
.L_446:
        /*0a78*/ 	.word	index@(_Z9cuda_gemmIiLi256ELi1ELi1ELi128ELi32ELi32ELi32ELi1ELi0EEviiiPT_S1_S1_ii)
        /*0a7c*/ 	.word	0x00000040


	//----- nvinfo : EIATTR_FRAME_SIZE
	.align		4
.L_447:
        /*0a80*/ 	.byte	0x04, 0x11
        /*0a82*/ 	.short	(.L_449 - .L_448)
	.align		4
.L_448:
        /*0a84*/ 	.word	index@(_Z9cuda_gemmIiLi256ELi1ELi1ELi128ELi32ELi32ELi32ELi1ELi0EEviiiPT_S1_S1_ii)
        /*0a88*/ 	.word	0x00000008


	//----- nvinfo : EIATTR_REGCOUNT
	.align		4
.L_449:
        /*0a8c*/ 	.byte	0x04, 0x2f
        /*0a8e*/ 	.short	(.L_451 - .L_450)
	.align		4
.L_450:
        /*0a90*/ 	.word	index@(_Z9cuda_gemmIiLi256ELi1ELi1ELi128ELi32ELi32ELi32ELi1ELi1EEviiiPT_S1_S1_ii)
        /*0a94*/ 	.word	0x00000030


	//----- nvinfo : EIATTR_FRAME_SIZE
	.align		4
.L_451:
        /*0a98*/ 	.byte	0x04, 0x11
        /*0a9a*/ 	.short	(.L_453 - .L_452)
	.align		4
.L_452:
        /*0a9c*/ 	.word	index@($__internal_238_$__cuda_sm20_div_u16)
        /*0aa0*/ 	.word	0x00000000


	//----- nvinfo : EIATTR_FRAME_SIZE
	.align		4
.L_453:
        /*0aa4*/ 	.byte	0x04, 0x11
        /*0aa6*/ 	.short	(.L_455 - .L_454)
	.align		4
.L_454:
        /*0aa8*/ 	.word	index@(_Z9cuda_gemmIiLi256ELi1ELi1ELi128ELi32ELi32ELi32ELi1ELi1EEviiiPT_S1_S1_ii)
        /*0aac*/ 	.word	0x00000000


	//----- nvinfo : EIATTR_REGCOUNT
	.align		4
.L_455:
        /*0ab0*/ 	.byte	0x04, 0x2f
        /*0ab2*/ 	.short	(.L_457 - .L_456)
	.align		4
.L_456:
        /*0ab4*/ 	.word	index@(_Z9cuda_gemmIiLi256ELi1ELi1ELi128ELi64ELi64ELi32ELi0ELi0EEviiiPT_S1_S1_ii)
        /*0ab8*/ 	.word	0x00000048


	//----- nvinfo : EIATTR_FRAME_SIZE
	.align		4
.L_457:
        /*0abc*/ 	.byte	0x04, 0x11
        /*0abe*/ 	.short	(.L_459 - .L_458)
	.align		4
.L_458:
        /*0ac0*/ 	.word	index@(_Z9cuda_gemmIiLi256ELi1ELi1ELi128ELi64ELi64ELi32ELi0ELi0EEviiiPT_S1_S1_ii)
        /*0ac4*/ 	.word	0x00000000


	//----- nvinfo : EIATTR_REGCOUNT
	.align		4
.L_459:
        /*0ac8*/ 	.byte	0x04, 0x2f
        /*0aca*/ 	.short	(.L_461 - .L_460)
	.align		4
.L_460:
        /*0acc*/ 	.word	index@(_Z9cuda_gemmIiLi256ELi1ELi1ELi128ELi64ELi64ELi32ELi0ELi1EEviiiPT_S1_S1_ii)
        /*0ad0*/ 	.word	0x00000025


	//----- nvinfo : EIATTR_FRAME_SIZE
	.align		4
.L_461:
        /*0ad4*/ 	.byte	0x04, 0x11
        /*0ad6*/ 	.short	(.L_463 - .L_462)
	.align		4
.L_462:
        /*0ad8*/ 	.word	index@($__internal_237_$__cuda_sm20_div_u16)
        /*0adc*/ 	.word	0x00000000


	//----- nvinfo : EIATTR_FRAME_SIZE
	.align		4
.L_463:
        /*0ae0*/ 	.byte	0x04, 0x11
        /*0ae2*/ 	.short	(.L_465 - .L_464)
	.align		4
.L_464:
        /*0ae4*/ 	.word	index@(_Z9cuda_gemmIiLi256ELi1ELi1ELi128ELi64ELi64ELi32ELi0ELi1EEviiiPT_S1_S1_ii)
        /*0ae8*/ 	.word	0x00000000


	//----- nvinfo : EIATTR_REGCOUNT
	.align		4
.L_465:
        /*0aec*/ 	.byte	0x04, 0x2f
        /*0aee*/ 	.short	(.L_467 - .L_466)
	.align		4
.L_466:
        /*0af0*/ 	.word	index@(_Z9cuda_gemmIiLi256ELi1ELi1ELi128ELi64ELi64ELi32ELi1ELi0EEviiiPT_S1_S1_ii)
        /*0af4*/ 	.word	0x00000040


	//----- nvinfo : EIATTR_FRAME_SIZE
	.align		4
.L_467:
        /*0af8*/ 	.byte	0x04, 0x11
        /*0afa*/ 	.short	(.L_469 - .L_468)
	.align		4
.L_468:
        /*0afc*/ 	.word	index@(_Z9cuda_gemmIiLi256ELi1ELi1ELi128ELi64ELi64ELi32ELi1ELi0EEviiiPT_S1_S1_ii)
        /*0b00*/ 	.word	0x00000000


	//----- nvinfo : EIATTR_REGCOUNT
	.align		4
.L_469:
        /*0b04*/ 	.byte	0x04, 0x2f
        /*0b06*/ 	.short	(.L_471 - .L_470)
	.align		4
.L_470:
        /*0b08*/ 	.word	index@(_Z9cuda_gemmIiLi256ELi1ELi1ELi128ELi64ELi64ELi32ELi1ELi1EEviiiPT_S1_S1_ii)
        /*0b0c*/ 	.word	0x00000025


	//----- nvinfo : EIATTR_FRAME_SIZE
	.align		4
.L_471:
        /*0b10*/ 	.byte	0x04, 0x11
        /*0b12*/ 	.short	(.L_473 - .L_472)
	.align		4
.L_472:
        /*0b14*/ 	.word	index@($__internal_236_$__cuda_sm20_div_u16)
        /*0b18*/ 	.word	0x00000000


	//----- nvinfo : EIATTR_FRAME_SIZE
	.align		4
.L_473:
        /*0b1c*/ 	.byte	0x04, 0x11
        /*0b1e*/ 	.short	(.L_475 - .L_474)
	.align		4
.L_474:
        /*0b20*/ 	.word	index@(_Z9cuda_gemmIiLi256ELi1ELi1ELi128ELi64ELi64ELi32ELi1ELi1EEviiiPT_S1_S1_ii)
        /*0b24*/ 	.word	0x00000000


	//----- nvinfo : EIATTR_REGCOUNT
	.align		4
.L_475:
        /*0b28*/ 	.byte	0x04, 0x2f
        /*0b2a*/ 	.short	(.L_477 - .L_476)
	.align		4
.L_476:
        /*0b2c*/ 	.word	index@(_Z9cuda_gemmIiLi256ELi1ELi1ELi128ELi128ELi128ELi32ELi0ELi0EEviiiPT_S1_S1_ii)
        /*0b30*/ 	.word	0x00000048


	//----- nvinfo : EIATTR_FRAME_SIZE
	.align		4
.L_477:
        /*0b34*/ 	.byte	0x04, 0x11
        /*0b36*/ 	.short	(.L_479 - .L_478)
	.align		4
.L_478:
        /*0b38*/ 	.word	index@(_Z9cuda_gemmIiLi256ELi1ELi1ELi128ELi128ELi128ELi32ELi0ELi0EEviiiPT_S1_S1_ii)
        /*0b3c*/ 	.word	0x00000000


	//----- nvinfo : EIATTR_REGCOUNT
	.align		4
.L_479:
        /*0b40*/ 	.byte	0x04, 0x2f
        /*0b42*/ 	.short	(.L_481 - .L_480)
	.align		4
.L_480:
        /*0b44*/ 	.word	index@(_Z9cuda_gemmIiLi256ELi1ELi1ELi128ELi128ELi128ELi32ELi0ELi1EEviiiPT_S1_S1_ii)
        /*0b48*/ 	.word	0x00000026


	//----- nvinfo : EIATTR_FRAME_SIZE
	.align		4
.L_481:
        /*0b4c*/ 	.byte	0x04, 0x11
        /*0b4e*/ 	.short	(.L_483 - .L_482)
	.align		4
.L_482:
        /*0b50*/ 	.word	index@($__internal_235_$__cuda_sm20_div_u16)
        /*0b54*/ 	.word	0x00000000


	//----- nvinfo : EIATTR_FRAME_SIZE
	.align		4
.L_483:
        /*0b58*/ 	.byte	0x04, 0x11
        /*0b5a*/ 	.short	(.L_485 - .L_484)
	.align		4
.L_484:
        /*0b5c*/ 	.word	index@(_Z9cuda_gemmIiLi256ELi1ELi1ELi128ELi128ELi128ELi32ELi0ELi1EEviiiPT_S1_S1_ii)
        /*0b60*/ 	.word	0x00000000


	//----- nvinfo : EIATTR_REGCOUNT
	.align		4
.L_485:
        /*0b64*/ 	.byte	0x04, 0x2f
        /*0b66*/ 	.short	(.L_487 - .L_486)
	.align		4
.L_486:
        /*0b68*/ 	.word	index@(_Z9cuda_gemmIiLi256ELi1ELi1ELi128ELi128ELi128ELi32ELi1ELi0EEviiiPT_S1_S1_ii)
        /*0b6c*/ 	.word	0x00000040


	//----- nvinfo : EIATTR_FRAME_SIZE
	.align		4
.L_487:
        /*0b70*/ 	.byte	0x04, 0x11
        /*0b72*/ 	.short	(.L_489 - .L_488)
	.align		4
.L_488:
        /*0b74*/ 	.word	index@(_Z9cuda_gemmIiLi256ELi1ELi1ELi128ELi128ELi128ELi32ELi1ELi0EEviiiPT_S1_S1_ii)
        /*0b78*/ 	.word	0x00000000


	//----- nvinfo : EIATTR_REGCOUNT
	.align		4
.L_489:
        /*0b7c*/ 	.byte	0x04, 0x2f
        /*0b7e*/ 	.short	(.L_491 - .L_490)
	.align		4
.L_490:
        /*0b80*/ 	.word	index@(_Z9cuda_gemmIiLi256ELi1ELi1ELi128ELi128ELi128ELi32ELi1ELi1EEviiiPT_S1_S1_ii)
        /*0b84*/ 	.word	0x00000026


	//----- nvinfo : EIATTR_FRAME_SIZE
	.align		4
.L_491:
        /*0b88*/ 	.byte	0x04, 0x11
        /*0b8a*/ 	.short	(.L_493 - .L_492)
	.align		4
.L_492:
        /*0b8c*/ 	.word	index@($__internal_234_$__cuda_sm20_div_u16)
        /*0b90*/ 	.word	0x00000000


	//----- nvinfo : EIATTR_FRAME_SIZE
	.align		4
.L_493:
        /*0b94*/ 	.byte	0x04, 0x11
        /*0b96*/ 	.short	(.L_495 - .L_494)
	.align		4
.L_494:
        /*0b98*/ 	.word	index@(_Z9cuda_gemmIiLi256ELi1ELi1ELi128ELi128ELi128ELi32ELi1ELi1EEviiiPT_S1_S1_ii)
        /*0b9c*/ 	.word	0x00000000


	//----- nvinfo : EIATTR_REGCOUNT
	.align		4
.L_495:
        /*0ba0*/ 	.byte	0x04, 0x2f
        /*0ba2*/ 	.short	(.L_497 - .L_496)
	.align		4
.L_496:
        /*0ba4*/ 	.word	index@(_Z9cuda_gemmIiLi256ELi1ELi1ELi256ELi2ELi2ELi32ELi0ELi0EEviiiPT_S1_S1_ii)
        /*0ba8*/ 	.word	0x00000020


	//----- nvinfo : EIATTR_FRAME_SIZE
	.align		4
.L_497:
        /*0bac*/ 	.byte	0x04, 0x11
        /*0bae*/ 	.short	(.L_499 - .L_498)
	.align		4
.L_498:
        /*0bb0*/ 	.word	index@(_Z9cuda_gemmIiLi256ELi1ELi1ELi256ELi2ELi2ELi32ELi0ELi0EEviiiPT_S1_S1_ii)
        /*0bb4*/ 	.word	0x00000000


	//----- nvinfo : EIATTR_REGCOUNT
	.align		4
.L_499:
        /*0bb8*/ 	.byte	0x04, 0x2f
        /*0bba*/ 	.short	(.L_501 - .L_500)
	.align		4
.L_500:
        /*0bbc*/ 	.word	index@(_Z9cuda_gemmIiLi256ELi1ELi1ELi256ELi2ELi2ELi32ELi0ELi1EEviiiPT_S1_S1_ii)
        /*0bc0*/ 	.word	0x00000020


	//----- nvinfo : EIATTR_FRAME_SIZE
	.align		4
.L_501:
        /*0bc4*/ 	.byte	0x04, 0x11
        /*0bc6*/ 	.short	(.L_503 - .L_502)
	.align		4
.L_502:
        /*0bc8*/ 	.word	index@(_Z9cuda_gemmIiLi256ELi1ELi1ELi256ELi2ELi2ELi32ELi0ELi1EEviiiPT_S1_S1_ii)
        /*0bcc*/ 	.word	0x00000000


	//----- nvinfo : EIATTR_REGCOUNT
	.align		4
.L_503:
        /*0bd0*/ 	.byte	0x04, 0x2f
        /*0bd2*/ 	.short	(.L_505 - .L_504)
	.align		4
.L_504:
        /*0bd4*/ 	.word	index@(_Z9cuda_gemmIiLi256ELi1ELi1ELi256ELi2ELi2ELi32ELi1ELi0EEviiiPT_S1_S1_ii)
        /*0bd8*/ 	.word	0x00000020


	//----- nvinfo : EIATTR_FRAME_SIZE
	.align		4
.L_505:
        /*0bdc*/ 	.byte	0x04, 0x11
        /*0bde*/ 	.short	(.L_507 - .L_506)
	.align		4
.L_506:
        /*0be0*/ 	.word	index@(_Z9cuda_gemmIiLi256ELi1ELi1ELi256ELi2ELi2ELi32ELi1ELi0EEviiiPT_S1_S1_ii)
        /*0be4*/ 	.word	0x00000000


	//----- nvinfo : EIATTR_REGCOUNT
	.align		4
.L_507:
        /*0be8*/ 	.byte	0x04, 0x2f
        /*0bea*/ 	.short	(.L_509 - .L_508)
	.align		4
.L_508:
        /*0bec*/ 	.word	index@(_Z9cuda_gemmIiLi256ELi1ELi1ELi256ELi2ELi2ELi32ELi1ELi1EEviiiPT_S1_S1_ii)
        /*0bf0*/ 	.word	0x00000020


	//----- nvinfo : EIATTR_FRAME_SIZE
	.align		4
.L_509:
        /*0bf4*/ 	.byte	0x04, 0x11
        /*0bf6*/ 	.short	(.L_511 - .L_510)
	.align		4
.L_510:
        /*0bf8*/ 	.word	index@(_Z9cuda_gemmIiLi256ELi1ELi1ELi256ELi2ELi2ELi32ELi1ELi1EEviiiPT_S1_S1_ii)
        /*0bfc*/ 	.word	0x00000000


	//----- nvinfo : EIATTR_REGCOUNT
	.align		4
.L_511:
        /*0c00*/ 	.byte	0x04, 0x2f
        /*0c02*/ 	.short	(.L_513 - .L_512)
	.align		4
.L_512:
        /*0c04*/ 	.word	index@(_Z9cuda_gemmIiLi256ELi1ELi1ELi256ELi4ELi4ELi32ELi0ELi0EEviiiPT_S1_S1_ii)
        /*0c08*/ 	.word	0x00000020


	//----- nvinfo : EIATTR_FRAME_SIZE
	.align		4
.L_513:
        /*0c0c*/ 	.byte	0x04, 0x11
        /*0c0e*/ 	.short	(.L_515 - .L_514)
	.align		4
.L_514:
        /*0c10*/ 	.word	index@(_Z9cuda_gemmIiLi256ELi1ELi1ELi256ELi4ELi4ELi32ELi0ELi0EEviiiPT_S1_S1_ii)
        /*0c14*/ 	.word	0x00000000


	//----- nvinfo : EIATTR_REGCOUNT
	.align		4
.L_515:
        /*0c18*/ 	.byte	0x04, 0x2f
        /*0c1a*/ 	.short	(.L_517 - .L_516)
	.align		4
.L_516:
        /*0c1c*/ 	.word	index@(_Z9cuda_gemmIiLi256ELi1ELi1ELi256ELi4ELi4ELi32ELi0ELi1EEviiiPT_S1_S1_ii)
        /*0c20*/ 	.word	0x00000020


	//----- nvinfo : EIATTR_FRAME_SIZE
	.align		4
.L_517:
        /*0c24*/ 	.byte	0x04, 0x11
        /*0c26*/ 	.short	(.L_519 - .L_518)
	.align		4
.L_518:
        /*0c28*/ 	.word	index@(_Z9cuda_gemmIiLi256ELi1ELi1ELi256ELi4ELi4ELi32ELi0ELi1EEviiiPT_S1_S1_ii)
        /*0c2c*/ 	.word	0x00000000


	//----- nvinfo : EIATTR_REGCOUNT
	.align		4
.L_519:
        /*0c30*/ 	.byte	0x04, 0x2f
        /*0c32*/ 	.short	(.L_521 - .L_520)
	.align		4
.L_520:
        /*0c34*/ 	.word	index@(_Z9cuda_gemmIiLi256ELi1ELi1ELi256ELi4ELi4ELi32ELi1ELi0EEviiiPT_S1_S1_ii)
        /*0c38*/ 	.word	0x00000026


	//----- nvinfo : EIATTR_FRAME_SIZE
	.align		4
.L_521:
        /*0c3c*/ 	.byte	0x04, 0x11
        /*0c3e*/ 	.short	(.L_523 - .L_522)
	.align		4
.L_522:
        /*0c40*/ 	.word	index@(_Z9cuda_gemmIiLi256ELi1ELi1ELi256ELi4ELi4ELi32ELi1ELi0EEviiiPT_S1_S1_ii)
        /*0c44*/ 	.word	0x00000000


	//----- nvinfo : EIATTR_REGCOUNT
	.align		4
.L_523:
        /*0c48*/ 	.byte	0x04, 0x2f
        /*0c4a*/ 	.short	(.L_525 - .L_524)
	.align		4
.L_524:
        /*0c4c*/ 	.word	index@(_Z9cuda_gemmIiLi256ELi1ELi1ELi256ELi4ELi4ELi32ELi1ELi1EEviiiPT_S1_S1_ii)
        /*0c50*/ 	.word	0x00000020


	//----- nvinfo : EIATTR_FRAME_SIZE
	.align		4
.L_525:
        /*0c54*/ 	.byte	0x04, 0x11
        /*0c56*/ 	.short	(.L_527 - .L_526)
	.align		4
.L_526:
        /*0c58*/ 	.word	index@(_Z9cuda_gemmIiLi256ELi1ELi1ELi256ELi4ELi4ELi32ELi1ELi1EEviiiPT_S1_S1_ii)
        /*0c5c*/ 	.word	0x00000000


	//----- nvinfo : EIATTR_REGCOUNT
	.align		4
.L_527:
        /*0c60*/ 	.byte	0x04, 0x2f
        /*0c62*/ 	.short	(.L_529 - .L_528)
	.align		4
.L_528:
        /*0c64*/ 	.word	index@(_Z9cuda_gemmIiLi256ELi1ELi1ELi256ELi8ELi8ELi32ELi0ELi0EEviiiPT_S1_S1_ii)
        /*0c68*/ 	.word	0x00000028


	//----- nvinfo : EIATTR_FRAME_SIZE
	.align		4
.L_529:
        /*0c6c*/ 	.byte	0x04, 0x11
        /*0c6e*/ 	.short	(.L_531 - .L_530)
	.align		4
.L_530:
        /*0c70*/ 	.word	index@(_Z9cuda_gemmIiLi256ELi1ELi1ELi256ELi8ELi8ELi32ELi0ELi0EEviiiPT_S1_S1_ii)
        /*0c74*/ 	.word	0x00000000


	//----- nvinfo : EIATTR_REGCOUNT
	.align		4
.L_531:
        /*0c78*/ 	.byte	0x04, 0x2f
        /*0c7a*/ 	.short	(.L_533 - .L_532)
	.align		4
.L_532:
        /*0c7c*/ 	.word	index@(_Z9cuda_gemmIiLi256ELi1ELi1ELi256ELi8ELi8ELi32ELi0ELi1EEviiiPT_S1_S1_ii)
        /*0c80*/ 	.word	0x00000020


	//----- nvinfo : EIATTR_FRAME_SIZE
	.align		4
.L_533:
        /*0c84*/ 	.byte	0x04, 0x11
        /*0c86*/ 	.short	(.L_535 - .L_534)
	.align		4
.L_534:
        /*0c88*/ 	.word	index@(_Z9cuda_gemmIiLi256ELi1ELi1ELi256ELi8ELi8ELi32ELi0ELi1EEviiiPT_S1_S1_ii)
        /*0c8c*/ 	.word	0x00000000


	//----- nvinfo : EIATTR_REGCOUNT
	.align		4
.L_535:
        /*0c90*/ 	.byte	0x04, 0x2f
        /*0c92*/ 	.short	(.L_537 - .L_536)
	.align		4
.L_536:
        /*0c94*/ 	.word	index@(_Z9cuda_gemmIiLi256ELi1ELi1ELi256ELi8ELi8ELi32ELi1ELi0EEviiiPT_S1_S1_ii)
        /*0c98*/ 	.word	0x00000030


	//----- nvinfo : EIATTR_FRAME_SIZE
	.align		4
.L_537:
        /*0c9c*/ 	.byte	0x04, 0x11
        /*0c9e*/ 	.short	(.L_539 - .L_538)
	.align		4
.L_538:
        /*0ca0*/ 	.word	index@(_Z9cuda_gemmIiLi256ELi1ELi1ELi256ELi8ELi8ELi32ELi1ELi0EEviiiPT_S1_S1_ii)
        /*0ca4*/ 	.word	0x00000000


	//----- nvinfo : EIATTR_REGCOUNT
	.align		4
.L_539:
        /*0ca8*/ 	.byte	0x04, 0x2f
        /*0caa*/ 	.short	(.L_541 - .L_540)
	.align		4
.L_540:
        /*0cac*/ 	.word	index@(_Z9cuda_gemmIiLi256ELi1ELi1ELi256ELi8ELi8ELi32ELi1ELi1EEviiiPT_S1_S1_ii)
        /*0cb0*/ 	.word	0x00000020


	//----- nvinfo : EIATTR_FRAME_SIZE
	.align		4
.L_541:
        /*0cb4*/ 	.byte	0x04, 0x11
        /*0cb6*/ 	.short	(.L_543 - .L_542)
	.align		4
.L_542:
        /*0cb8*/ 	.word	index@(_Z9cuda_gemmIiLi256ELi1ELi1ELi256ELi8ELi8ELi32ELi1ELi1EEviiiPT_S1_S1_ii)
        /*0cbc*/ 	.word	0x00000000


	//----- nvinfo : EIATTR_REGCOUNT
	.align		4
.L_543:
        /*0cc0*/ 	.byte	0x04, 0x2f
        /*0cc2*/ 	.short	(.L_545 - .L_544)
	.align		4
.L_544:
        /*0cc4*/ 	.word	index@(_Z9cuda_gemmIiLi256ELi1ELi1ELi256ELi16ELi16ELi32ELi0ELi0EEviiiPT_S1_S1_ii)
        /*0cc8*/ 	.word	0x0000003f


	//----- nvinfo : EIATTR_FRAME_SIZE
	.align		4
.L_545:
        /*0ccc*/ 	.byte	0x04, 0x11
        /*0cce*/ 	.short	(.L_547 - .L_546)
	.align		4
.L_546:
        /*0cd0*/ 	.word	index@(_Z9cuda_gemmIiLi256ELi1ELi1ELi256ELi16ELi16ELi32ELi0ELi0EEviiiPT_S1_S1_ii)
        /*0cd4*/ 	.word	0x00000000


	//----- nvinfo : EIATTR_REGCOUNT
	.align		4
.L_547:
        /*0cd8*/ 	.byte	0x04, 0x2f
        /*0cda*/ 	.short	(.L_549 - .L_548)
	.align		4
.L_548:
        /*0cdc*/ 	.word	index@(_Z9cuda_gemmIiLi256ELi1ELi1ELi256ELi16ELi16ELi32ELi0ELi1EEviiiPT_S1_S1_ii)
        /*0ce0*/ 	.word	0x00000030


	//----- nvinfo : EIATTR_FRAME_SIZE
	.align		4
.L_549:
        /*0ce4*/ 	.byte	0x04, 0x11
        /*0ce6*/ 	.short	(.L_551 - .L_550)
	.align		4
.L_550:
        /*0ce8*/ 	.word	index@(_Z9cuda_gemmIiLi256ELi1ELi1ELi256ELi16ELi16ELi32ELi0ELi1EEviiiPT_S1_S1_ii)
        /*0cec*/ 	.word	0x00000000


	//----- nvinfo : EIATTR_REGCOUNT
	.align		4
.L_551:
        /*0cf0*/ 	.byte	0x04, 0x2f
        /*0cf2*/ 	.short	(.L_553 - .L_552)
	.align		4
.L_552:
        /*0cf4*/ 	.word	index@(_Z9cuda_gemmIiLi256ELi1ELi1ELi256ELi16ELi16ELi32ELi1ELi0EEviiiPT_S1_S1_ii)
        /*0cf8*/ 	.word	0x00000040


	//----- nvinfo : EIATTR_FRAME_SIZE
	.align		4
.L_553:
        /*0cfc*/ 	.byte	0x04, 0x11
        /*0cfe*/ 	.short	(.L_555 - .L_554)
	.align		4
.L_554:
        /*0d00*/ 	.word	index@(_Z9cuda_gemmIiLi256ELi1ELi1ELi256ELi16ELi16ELi32ELi1ELi0EEviiiPT_S1_S1_ii)
        /*0d04*/ 	.word	0x00000000


	//----- nvinfo : EIATTR_REGCOUNT
	.align		4
.L_555:
        /*0d08*/ 	.byte	0x04, 0x2f
        /*0d0a*/ 	.short	(.L_557 - .L_556)
	.align		4
.L_556:
        /*0d0c*/ 	.word	index@(_Z9cuda_gemmIiLi256ELi1ELi1ELi256ELi16ELi16ELi32ELi1ELi1EEviiiPT_S1_S1_ii)
        /*0d10*/ 	.word	0x00000030


	//----- nvinfo : EIATTR_FRAME_SIZE
	.align		4
.L_557:
        /*0d14*/ 	.byte	0x04, 0x11
        /*0d16*/ 	.short	(.L_559 - .L_558)
	.align		4
.L_558:
        /*0d18*/ 	.word	index@(_Z9cuda_gemmIiLi256ELi1ELi1ELi256ELi16ELi16ELi32ELi1ELi1EEviiiPT_S1_S1_ii)
        /*0d1c*/ 	.word	0x00000000


	//----- nvinfo : EIATTR_REGCOUNT
	.align		4
.L_559:
        /*0d20*/ 	.byte	0x04, 0x2f
        /*0d22*/ 	.short	(.L_561 - .L_560)
	.align		4
.L_560:
        /*0d24*/ 	.word	index@(_Z9cuda_gemmIiLi256ELi1ELi1ELi256ELi32ELi32ELi32ELi0ELi0EEviiiPT_S1_S1_ii)
        /*0d28*/ 	.word	0x0000003f


	//----- nvinfo : EIATTR_FRAME_SIZE
	.align		4
.L_561:
        /*0d2c*/ 	.byte	0x04, 0x11
        /*0d2e*/ 	.short	(.L_563 - .L_562)
	.align		4
.L_562:
        /*0d30*/ 	.word	index@(_Z9cuda_gemmIiLi256ELi1ELi1ELi256ELi32ELi32ELi32ELi0ELi0EEviiiPT_S1_S1_ii)
        /*0d34*/ 	.word	0x00000000


	//----- nvinfo : EIATTR_REGCOUNT
	.align		4
.L_563:
        /*0d38*/ 	.byte	0x04, 0x2f
        /*0d3a*/ 	.short	(.L_565 - .L_564)
	.align		4
.L_564:
        /*0d3c*/ 	.word	index@(_Z9cuda_gemmIiLi256ELi1ELi1ELi256ELi32ELi32ELi32ELi0ELi1EEviiiPT_S1_S1_ii)
        /*0d40*/ 	.word	0x00000030


	//----- nvinfo : EIATTR_FRAME_SIZE
	.align		4
.L_565:
        /*0d44*/ 	.byte	0x04, 0x11
        /*0d46*/ 	.short	(.L_567 - .L_566)
	.align		4
.L_566:
        /*0d48*/ 	.word	index@($__internal_233_$__cuda_sm20_div_u16)
        /*0d4c*/ 	.word	0x00000000


	//----- nvinfo : EIATTR_FRAME_SIZE
	.align		4
.L_567:
        /*0d50*/ 	.byte	0x04, 0x11
        /*0d52*/ 	.short	(.L_569 - .L_568)
	.align		4
.L_568:
        /*0d54*/ 	.word	index@(_Z9cuda_gemmIiLi256ELi1ELi1ELi256ELi32ELi32ELi32ELi0ELi1EEviiiPT_S1_S1_ii)
        /*0d58*/ 	.word	0x00000000


	//----- nvinfo : EIATTR_REGCOUNT
	.align		4
.L_569:
        /*0d5c*/ 	.byte	0x04, 0x2f
        /*0d5e*/ 	.short	(.L_571 - .L_570)
	.align		4
.L_570:
        /*0d60*/ 	.word	index@(_Z9cuda_gemmIiLi256ELi1ELi1ELi256ELi32ELi32ELi32ELi1ELi0EEviiiPT_S1_S1_ii)
        /*0d64*/ 	.word	0x00000040


	//----- nvinfo : EIATTR_FRAME_SIZE
	.align		4
.L_571:
        /*0d68*/ 	.byte	0x04, 0x11
        /*0d6a*/ 	.short	(.L_573 - .L_572)
	.align		4
.L_572:
        /*0d6c*/ 	.word	index@(_Z9cuda_gemmIiLi256ELi1ELi1ELi256ELi32ELi32ELi32ELi1ELi0EEviiiPT_S1_S1_ii)
        /*0d70*/ 	.word	0x00000000


	//----- nvinfo : EIATTR_REGCOUNT
	.align		4
.L_573:
        /*0d74*/ 	.byte	0x04, 0x2f
        /*0d76*/ 	.short	(.L_575 - .L_574)
	.align		4
.L_574:
        /*0d78*/ 	.word	index@(_Z9cuda_gemmIiLi256ELi1ELi1ELi256ELi32ELi32ELi32ELi1ELi1EEviiiPT_S1_S1_ii)
        /*0d7c*/ 	.word	0x00000030


	//----- nvinfo : EIATTR_FRAME_SIZE
	.align		4
.L_575:
        /*0d80*/ 	.byte	0x04, 0x11
        /*0d82*/ 	.short	(.L_577 - .L_576)
	.align		4
.L_576:
        /*0d84*/ 	.word	index@($__internal_232_$__cuda_sm20_div_u16)
        /*0d88*/ 	.word	0x00000000


	//----- nvinfo : EIATTR_FRAME_SIZE
	.align		4
.L_577:
        /*0d8c*/ 	.byte	0x04, 0x11
        /*0d8e*/ 	.short	(.L_579 - .L_578)
	.align		4
.L_578:
        /*0d90*/ 	.word	index@(_Z9cuda_gemmIiLi256ELi1ELi1ELi256ELi32ELi32ELi32ELi1ELi1EEviiiPT_S1_S1_ii)
        /*0d94*/ 	.word	0x00000000


	//----- nvinfo : EIATTR_REGCOUNT
	.align		4
.L_579:
        /*0d98*/ 	.byte	0x04, 0x2f
        /*0d9a*/ 	.short	(.L_581 - .L_580)
	.align		4
.L_580:
        /*0d9c*/ 	.word	index@(_Z9cuda_gemmIiLi256ELi1ELi1ELi256ELi64ELi64ELi32ELi0ELi0EEviiiPT_S1_S1_ii)
        /*0da0*/ 	.word	0x00000046


	//----- nvinfo : EIATTR_FRAME_SIZE
	.align		4
.L_581:
        /*0da4*/ 	.byte	0x04, 0x11
        /*0da6*/ 	.short	(.L_583 - .L_582)
	.align		4
.L_582:
        /*0da8*/ 	.word	index@(_Z9cuda_gemmIiLi256ELi1ELi1ELi256ELi64ELi64ELi32ELi0ELi0EEviiiPT_S1_S1_ii)
        /*0dac*/ 	.word	0x00000000


	//----- nvinfo : EIATTR_REGCOUNT
	.align		4
.L_583:
        /*0db0*/ 	.byte	0x04, 0x2f
        /*0db2*/ 	.short	(.L_585 - .L_584)
	.align		4
.L_584:
        /*0db4*/ 	.word	index@(_Z9cuda_gemmIiLi256ELi1ELi1ELi256ELi64ELi64ELi32ELi0ELi1EEviiiPT_S1_S1_ii)
        /*0db8*/ 	.word	0x00000026


	//----- nvinfo : EIATTR_FRAME_SIZE
	.align		4
.L_585:
        /*0dbc*/ 	.byte	0x04, 0x11
        /*0dbe*/ 	.short	(.L_587 - .L_586)
	.align		4
.L_586:
        /*0dc0*/ 	.word	index@($__internal_231_$__cuda_sm20_div_u16)
        /*0dc4*/ 	.word	0x00000000


	//----- nvinfo : EIATTR_FRAME_SIZE
	.align		4
.L_587:
        /*0dc8*/ 	.byte	0x04, 0x11
        /*0dca*/ 	.short	(.L_589 - .L_588)
	.align		4
.L_588:
        /*0dcc*/ 	.word	index@(_Z9cuda_gemmIiLi256ELi1ELi1ELi256ELi64ELi64ELi32ELi0ELi1EEviiiPT_S1_S1_ii)
        /*0dd0*/ 	.word	0x00000000


	//----- nvinfo : EIATTR_REGCOUNT
	.align		4
.L_589:
        /*0dd4*/ 	.byte	0x04, 0x2f
        /*0dd6*/ 	.short	(.L_591 - .L_590)
	.align		4
.L_590:
        /*0dd8*/ 	.word	index@(_Z9cuda_gemmIiLi256ELi1ELi1ELi256ELi64ELi64ELi32ELi1ELi0EEviiiPT_S1_S1_ii)
        /*0ddc*/ 	.word	0x00000040


	//----- nvinfo : EIATTR_FRAME_SIZE
	.align		4
.L_591:
        /*0de0*/ 	.byte	0x04, 0x11
        /*0de2*/ 	.short	(.L_593 - .L_592)
	.align		4
.L_592:
        /*0de4*/ 	.word	index@(_Z9cuda_gemmIiLi256ELi1ELi1ELi256ELi64ELi64ELi32ELi1ELi0EEviiiPT_S1_S1_ii)
        /*0de8*/ 	.word	0x00000000


	//----- nvinfo : EIATTR_REGCOUNT
	.align		4
.L_593:
        /*0dec*/ 	.byte	0x04, 0x2f
        /*0dee*/ 	.short	(.L_595 - .L_594)
	.align		4
.L_594:
        /*0df0*/ 	.word	index@(_Z9cuda_gemmIiLi256ELi1ELi1ELi256ELi64ELi64ELi32ELi1ELi1EEviiiPT_S1_S1_ii)
        /*0df4*/ 	.word	0x00000026


	//----- nvinfo : EIATTR_FRAME_SIZE
	.align		4
.L_595:
        /*0df8*/ 	.byte	0x04, 0x11
        /*0dfa*/ 	.short	(.L_597 - .L_596)
	.align		4
.L_596:
        /*0dfc*/ 	.word	index@($__internal_230_$__cuda_sm20_div_u16)
        /*0e00*/ 	.word	0x00000000


	//----- nvinfo : EIATTR_FRAME_SIZE
	.align		4
.L_597:
        /*0e04*/ 	.byte	0x04, 0x11
        /*0e06*/ 	.short	(.L_599 - .L_598)
	.align		4
.L_598:
        /*0e08*/ 	.word	index@(_Z9cuda_gemmIiLi256ELi1ELi1ELi256ELi64ELi64ELi32ELi1ELi1EEviiiPT_S1_S1_ii)
        /*0e0c*/ 	.word	0x00000000


	//----- nvinfo : EIATTR_REGCOUNT
	.align		4
.L_599:
        /*0e10*/ 	.byte	0x04, 0x2f
        /*0e12*/ 	.short	(.L_601 - .L_600)
	.align		4
.L_600:
        /*0e14*/ 	.word	index@(_Z9cuda_gemmIiLi256ELi1ELi1ELi256ELi128ELi128ELi32ELi0ELi0EEviiiPT_S1_S1_ii)
        /*0e18*/ 	.word	0x00000046


	//----- nvinfo : EIATTR_FRAME_SIZE
	.align		4
.L_601:
        /*0e1c*/ 	.byte	0x04, 0x11
        /*0e1e*/ 	.short	(.L_603 - .L_602)
	.align		4
.L_602:
        /*0e20*/ 	.word	index@(_Z9cuda_gemmIiLi256ELi1ELi1ELi256ELi128ELi128ELi32ELi0ELi0EEviiiPT_S1_S1_ii)
        /*0e24*/ 	.word	0x00000000


	//----- nvinfo : EIATTR_REGCOUNT
	.align		4
.L_603:
        /*0e28*/ 	.byte	0x04, 0x2f
        /*0e2a*/ 	.short	(.L_605 - .L_604)
	.align		4
.L_604:
        /*0e2c*/ 	.word	index@(_Z9cuda_gemmIiLi256ELi1ELi1ELi256ELi128ELi128ELi32ELi0ELi1EEviiiPT_S1_S1_ii)
        /*0e30*/ 	.word	0x00000025


	//----- nvinfo : EIATTR_FRAME_SIZE
	.align		4
.L_605:
        /*0e34*/ 	.byte	0x04, 0x11
        /*0e36*/ 	.short	(.L_607 - .L_606)
	.align		4
.L_606:
        /*0e38*/ 	.word	index@($__internal_229_$__cuda_sm20_div_u16)
        /*0e3c*/ 	.word	0x00000000


	//----- nvinfo : EIATTR_FRAME_SIZE
	.align		4
.L_607:
        /*0e40*/ 	.byte	0x04, 0x11
        /*0e42*/ 	.short	(.L_609 - .L_608)
	.align		4
.L_608:
        /*0e44*/ 	.word	index@(_Z9cuda_gemmIiLi256ELi1ELi1ELi256ELi128ELi128ELi32ELi0ELi1EEviiiPT_S1_S1_ii)
        /*0e48*/ 	.word	0x00000000


	//----- nvinfo : EIATTR_REGCOUNT
	.align		4
.L_609:
        /*0e4c*/ 	.byte	0x04, 0x2f
        /*0e4e*/ 	.short	(.L_611 - .L_610)
	.align		4
.L_610:
        /*0e50*/ 	.word	index@(_Z9cuda_gemmIiLi256ELi1ELi1ELi256ELi128ELi128ELi32ELi1ELi0EEviiiPT_S1_S1_ii)
        /*0e54*/ 	.word	0x00000040


	//----- nvinfo : EIATTR_FRAME_SIZE
	.align		4
.L_611:
        /*0e58*/ 	.byte	0x04, 0x11
        /*0e5a*/ 	.short	(.L_613 - .L_612)
	.align		4
.L_612:
        /*0e5c*/ 	.word	index@(_Z9cuda_gemmIiLi256ELi1ELi1ELi256ELi128ELi128ELi32ELi1ELi0EEviiiPT_S1_S1_ii)
        /*0e60*/ 	.word	0x00000000


	//----- nvinfo : EIATTR_REGCOUNT
	.align		4
.L_613:
        /*0e64*/ 	.byte	0x04, 0x2f
        /*0e66*/ 	.short	(.L_615 - .L_614)
	.align		4
.L_614:
        /*0e68*/ 	.word	index@(_Z9cuda_gemmIiLi256ELi1ELi1ELi256ELi128ELi128ELi32ELi1ELi1EEviiiPT_S1_S1_ii)
        /*0e6c*/ 	.word	0x00000025


	//----- nvinfo : EIATTR_FRAME_SIZE
	.align		4
.L_615:
        /*0e70*/ 	.byte	0x04, 0x11
        /*0e72*/ 	.short	(.L_617 - .L_616)
	.align		4
.L_616:
        /*0e74*/ 	.word	index@($__internal_228_$__cuda_sm20_div_u16)
        /*0e78*/ 	.word	0x00000000


	//----- nvinfo : EIATTR_FRAME_SIZE
	.align		4
.L_617:
        /*0e7c*/ 	.byte	0x04, 0x11
        /*0e7e*/ 	.short	(.L_619 - .L_618)
	.align		4
.L_618:
        /*0e80*/ 	.word	index@(_Z9cuda_gemmIiLi256ELi1ELi1ELi256ELi128ELi128ELi32ELi1ELi1EEviiiPT_S1_S1_ii)
        /*0e84*/ 	.word	0x00000000


	//----- nvinfo : EIATTR_REGCOUNT
	.align		4
.L_619:
        /*0e88*/ 	.byte	0x04, 0x2f
        /*0e8a*/ 	.short	(.L_621 - .L_620)
	.align		4
.L_620:
        /*0e8c*/ 	.word	index@(_Z9cuda_gemmIiLi256ELi1ELi1ELi512ELi2ELi2ELi32ELi0ELi0EEviiiPT_S1_S1_ii)
        /*0e90*/ 	.word	0x00000020


	//----- nvinfo : EIATTR_FRAME_SIZE
	.align		4
.L_621:
        /*0e94*/ 	.byte	0x04, 0x11
        /*0e96*/ 	.short	(.L_623 - .L_622)
	.align		4
.L_622:
        /*0e98*/ 	.word	index@($__internal_227_$__cuda_sm20_div_u16)
        /*0e9c*/ 	.word	0x00000000


	//----- nvinfo : EIATTR_FRAME_SIZE
	.align		4
.L_623:
        /*0ea0*/ 	.byte	0x04, 0x11
        /*0ea2*/ 	.short	(.L_625 - .L_624)
	.align		4
.L_624:
        /*0ea4*/ 	.word	index@(_Z9cuda_gemmIiLi256ELi1ELi1ELi512ELi2ELi2ELi32ELi0ELi0EEviiiPT_S1_S1_ii)
        /*0ea8*/ 	.word	0x00000000


	//----- nvinfo : EIATTR_REGCOUNT
	.align		4
.L_625:
        /*0eac*/ 	.byte	0x04, 0x2f
        /*0eae*/ 	.short	(.L_627 - .L_626)
	.align		4
.L_626:
        /*0eb0*/ 	.word	index@(_Z9cuda_gemmIiLi256ELi1ELi1ELi512ELi2ELi2ELi32ELi0ELi1EEviiiPT_S1_S1_ii)
        /*0eb4*/ 	.word	0x00000020


	//----- nvinfo : EIATTR_FRAME_SIZE
	.align		4
.L_627:
        /*0eb8*/ 	.byte	0x04, 0x11
        /*0eba*/ 	.short	(.L_629 - .L_628)
	.align		4
.L_628:
        /*0ebc*/ 	.word	index@($__internal_226_$__cuda_sm20_div_u16)
        /*0ec0*/ 	.word	0x00000000


	//----- nvinfo : EIATTR_FRAME_SIZE
	.align		4
.L_629:
        /*0ec4*/ 	.byte	0x04, 0x11
        /*0ec6*/ 	.short	(.L_631 - .L_630)
	.align		4
.L_630:
        /*0ec8*/ 	.word	index@(_Z9cuda_gemmIiLi256ELi1ELi1ELi512ELi2ELi2ELi32ELi0ELi1EEviiiPT_S1_S1_ii)
        /*0ecc*/ 	.word	0x00000000


	//----- nvinfo : EIATTR_REGCOUNT
	.align		4
.L_631:
        /*0ed0*/ 	.byte	0x04, 0x2f
        /*0ed2*/ 	.short	(.L_633 - .L_632)
	.align		4
.L_632:
        /*0ed4*/ 	.word	index@(_Z9cuda_gemmIiLi256ELi1ELi1ELi512ELi2ELi2ELi32ELi1ELi0EEviiiPT_S1_S1_ii)
        /*0ed8*/ 	.word	0x0000001c


	//----- nvinfo : EIATTR_FRAME_SIZE
	.align		4
.L_633:
        /*0edc*/ 	.byte	0x04, 0x11
        /*0ede*/ 	.short	(.L_635 - .L_634)
	.align		4
.L_634:
        /*0ee0*/ 	.word	index@($__internal_225_$__cuda_sm20_div_u16)
        /*0ee4*/ 	.word	0x00000000


	//----- nvinfo : EIATTR_FRAME_SIZE
	.align		4
.L_635:
        /*0ee8*/ 	.byte	0x04, 0x11
        /*0eea*/ 	.short	(.L_637 - .L_636)
	.align		4
.L_636:
        /*0eec*/ 	.word	index@(_Z9cuda_gemmIiLi256ELi1ELi1ELi512ELi2ELi2ELi32ELi1ELi0EEviiiPT_S1_S1_ii)
        /*0ef0*/ 	.word	0x00000000


	//----- nvinfo : EIATTR_REGCOUNT
	.align		4
.L_637:
        /*0ef4*/ 	.byte	0x04, 0x2f
        /*0ef6*/ 	.short	(.L_639 - .L_638)
	.align		4
.L_638:
        /*0ef8*/ 	.word	index@(_Z9cuda_gemmIiLi256ELi1ELi1ELi512ELi2ELi2ELi32ELi1ELi1EEviiiPT_S1_S1_ii)
        /*0efc*/ 	.word	0x00000020


	//----- nvinfo : EIATTR_FRAME_SIZE
	.align		4
.L_639:
        /*0f00*/ 	.byte	0x04, 0x11
        /*0f02*/ 	.short	(.L_641 - .L_640)
	.align		4
.L_640:
        /*0f04*/ 	.word	index@($__internal_224_$__cuda_sm20_div_u16)
        /*0f08*/ 	.word	0x00000000


	//----- nvinfo : EIATTR_FRAME_SIZE
	.align		4
.L_641:
        /*0f0c*/ 	.byte	0x04, 0x11
        /*0f0e*/ 	.short	(.L_643 - .L_642)
	.align		4
.L_642:
        /*0f10*/ 	.word	index@(_Z9cuda_gemmIiLi256ELi1ELi1ELi512ELi2ELi2ELi32ELi1ELi1EEviiiPT_S1_S1_ii)
        /*0f14*/ 	.word	0x00000000


	//----- nvinfo : EIATTR_REGCOUNT
	.align		4
.L_643:
        /*0f18*/ 	.byte	0x04, 0x2f
        /*0f1a*/ 	.short	(.L_645 - .L_644)
	.align		4
.L_644:
        /*0f1c*/ 	.word	index@(_Z9cuda_gemmIiLi256ELi1ELi1ELi512ELi4ELi4ELi32ELi0ELi0EEviiiPT_S1_S1_ii)
        /*0f20*/ 	.word	0x00000020


	//----- nvinfo : EIATTR_FRAME_SIZE
	.align		4
.L_645:
        /*0f24*/ 	.byte	0x04, 0x11
        /*0f26*/ 	.short	(.L_647 - .L_646)
	.align		4
.L_646:
        /*0f28*/ 	.word	index@($__internal_223_$__cuda_sm20_div_u16)
        /*0f2c*/ 	.word	0x00000000


	//----- nvinfo : EIATTR_FRAME_SIZE
	.align		4
.L_647:
        /*0f30*/ 	.byte	0x04, 0x11
        /*0f32*/ 	.short	(.L_649 - .L_648)
	.align		4
.L_648:
        /*0f34*/ 	.word	index@(_Z9cuda_gemmIiLi256ELi1ELi1ELi512ELi4ELi4ELi32ELi0ELi0EEviiiPT_S1_S1_ii)
        /*0f38*/ 	.word	0x00000000


	//----- nvinfo : EIATTR_REGCOUNT
	.align		4
.L_649:
        /*0f3c*/ 	.byte	0x04, 0x2f
        /*0f3e*/ 	.short	(.L_651 - .L_650)
	.align		4
.L_650:
        /*0f40*/ 	.word	index@(_Z9cuda_gemmIiLi256ELi1ELi1ELi512ELi4ELi4ELi32ELi0ELi1EEviiiPT_S1_S1_ii)
        /*0f44*/ 	.word	0x00000020


	//----- nvinfo : EIATTR_FRAME_SIZE
	.align		4
.L_651:
        /*0f48*/ 	.byte	0x04, 0x11
        /*0f4a*/ 	.short	(.L_653 - .L_652)
	.align		4
.L_652:
        /*0f4c*/ 	.word	index@($__internal_222_$__cuda_sm20_div_u16)
        /*0f50*/ 	.word	0x00000000


	//----- nvinfo : EIATTR_FRAME_SIZE
	.align		4
.L_653:
        /*0f54*/ 	.byte	0x04, 0x11
        /*0f56*/ 	.short	(.L_655 - .L_654)
	.align		4
.L_654:
        /*0f58*/ 	.word	index@(_Z9cuda_gemmIiLi256ELi1ELi1ELi512ELi4ELi4ELi32ELi0ELi1EEviiiPT_S1_S1_ii)
        /*0f5c*/ 	.word	0x00000000


	//----- nvinfo : EIATTR_REGCOUNT
	.align		4
.L_655:
        /*0f60*/ 	.byte	0x04, 0x2f
        /*0f62*/ 	.short	(.L_657 - .L_656)
	.align		4
.L_656:
        /*0f64*/ 	.word	index@(_Z9cuda_gemmIiLi256ELi1ELi1ELi512ELi4ELi4ELi32ELi1ELi0EEviiiPT_S1_S1_ii)
        /*0f68*/ 	.word	0x00000028


	//----- nvinfo : EIATTR_FRAME_SIZE
	.align		4
.L_657:
        /*0f6c*/ 	.byte	0x04, 0x11
        /*0f6e*/ 	.short	(.L_659 - .L_658)
	.align		4
.L_658:
        /*0f70*/ 	.word	index@($__internal_221_$__cuda_sm20_div_u16)
        /*0f74*/ 	.word	0x00000000


	//----- nvinfo : EIATTR_FRAME_SIZE
	.align		4
.L_659:
        /*0f78*/ 	.byte	0x04, 0x11
        /*0f7a*/ 	.short	(.L_661 - .L_660)
	.align		4
.L_660:
        /*0f7c*/ 	.word	index@(_Z9cuda_gemmIiLi256ELi1ELi1ELi512ELi4ELi4ELi32ELi1ELi0EEviiiPT_S1_S1_ii)
        /*0f80*/ 	.word	0x00000000


	//----- nvinfo : EIATTR_REGCOUNT
	.align		4
.L_661:
        /*0f84*/ 	.byte	0x04, 0x2f
        /*0f86*/ 	.short	(.L_663 - .L_662)
	.align		4
.L_662:
        /*0f88*/ 	.word	index@(_Z9cuda_gemmIiLi256ELi1ELi1ELi512ELi4ELi4ELi32ELi1ELi1EEviiiPT_S1_S1_ii)
        /*0f8c*/ 	.word	0x00000020


	//----- nvinfo : EIATTR_FRAME_SIZE
	.align		4
.L_663:
        /*0f90*/ 	.byte	0x04, 0x11
        /*0f92*/ 	.short	(.L_665 - .L_664)
	.align		4
.L_664:
        /*0f94*/ 	.word	index@($__internal_220_$__cuda_sm20_div_u16)
        /*0f98*/ 	.word	0x00000000


	//----- nvinfo : EIATTR_FRAME_SIZE
	.align		4
.L_665:
        /*0f9c*/ 	.byte	0x04, 0x11
        /*0f9e*/ 	.short	(.L_667 - .L_666)
	.align		4
.L_666:
        /*0fa0*/ 	.word	index@(_Z9cuda_gemmIiLi256ELi1ELi1ELi512ELi4ELi4ELi32ELi1ELi1EEviiiPT_S1_S1_ii)
        /*0fa4*/ 	.word	0x00000000


	//----- nvinfo : EIATTR_REGCOUNT
	.align		4
.L_667:
        /*0fa8*/ 	.byte	0x04, 0x2f
        /*0faa*/ 	.short	(.L_669 - .L_668)
	.align		4
.L_668:
        /*0fac*/ 	.word	index@(_Z9cuda_gemmIiLi256ELi1ELi1ELi512ELi8ELi8ELi32ELi0ELi0EEviiiPT_S1_S1_ii)
        /*0fb0*/ 	.word	0x0000002f


	//----- nvinfo : EIATTR_FRAME_SIZE
	.align		4
.L_669:
        /*0fb4*/ 	.byte	0x04, 0x11
        /*0fb6*/ 	.short	(.L_671 - .L_670)
	.align		4
.L_670:
        /*0fb8*/ 	.word	index@($__internal_219_$__cuda_sm20_div_u16)
        /*0fbc*/ 	.word	0x00000000


	//----- nvinfo : EIATTR_FRAME_SIZE
	.align		4
.L_671:
        /*0fc0*/ 	.byte	0x04, 0x11
        /*0fc2*/ 	.short	(.L_673 - .L_672)
	.align		4
.L_672:
        /*0fc4*/ 	.word	index@(_Z9cuda_gemmIiLi256ELi1ELi1ELi512ELi8ELi8ELi32ELi0ELi0EEviiiPT_S1_S1_ii)
        /*0fc8*/ 	.word	0x00000000


	//----- nvinfo : EIATTR_REGCOUNT
	.align		4
.L_673:
        /*0fcc*/ 	.byte	0x04, 0x2f
        /*0fce*/ 	.short	(.L_675 - .L_674)
	.align		4
.L_674:
        /*0fd0*/ 	.word	index@(_Z9cuda_gemmIiLi256ELi1ELi1ELi512ELi8ELi8ELi32ELi0ELi1EEviiiPT_S1_S1_ii)
        /*0fd4*/ 	.word	0x00000020


	//----- nvinfo : EIATTR_FRAME_SIZE
	.align		4
.L_675:
        /*0fd8*/ 	.byte	0x04, 0x11
        /*0fda*/ 	.short	(.L_677 - .L_676)
	.align		4
.L_676:
        /*0fdc*/ 	.word	index@($__internal_218_$__cuda_sm20_div_u16)
        /*0fe0*/ 	.word	0x00000000


	//----- nvinfo : EIATTR_FRAME_SIZE
	.align		4
.L_677:
        /*0fe4*/ 	.byte	0x04, 0x11
        /*0fe6*/ 	.short	(.L_679 - .L_678)
	.align		4
.L_678:
        /*0fe8*/ 	.word	index@(_Z9cuda_gemmIiLi256ELi1ELi1ELi512ELi8ELi8ELi32ELi0ELi1EEviiiPT_S1_S1_ii)
        /*0fec*/ 	.word	0x00000000


	//----- nvinfo : EIATTR_REGCOUNT
	.align		4
.L_679:
        /*0ff0*/ 	.byte	0x04, 0x2f
        /*0ff2*/ 	.short	(.L_681 - .L_680)
	.align		4
.L_680:
        /*0ff4*/ 	.word	index@(_Z9cuda_gemmIiLi256ELi1ELi1ELi512ELi8ELi8ELi32ELi1ELi0EEviiiPT_S1_S1_ii)
        /*0ff8*/ 	.word	0x00000030


	//----- nvinfo : EIATTR_FRAME_SIZE
	.align		4
.L_681:
        /*0ffc*/ 	.byte	0x04, 0x11
        /*0ffe*/ 	.short	(.L_683 - .L_682)
	.align		4
.L_682:
        /*1000*/ 	.word	index@($__internal_217_$__cuda_sm20_div_u16)
        /*1004*/ 	.word	0x00000000


	//----- nvinfo : EIATTR_FRAME_SIZE
	.align		4
.L_683:
        /*1008*/ 	.byte	0x04, 0x11
        /*100a*/ 	.short	(.L_685 - .L_684)
	.align		4
.L_684:
        /*100c*/ 	.word	index@(_Z9cuda_gemmIiLi256ELi1ELi1ELi512ELi8ELi8ELi32ELi1ELi0EEviiiPT_S1_S1_ii)
        /*1010*/ 	.word	0x00000000


	//----- nvinfo : EIATTR_REGCOUNT
	.align		4
.L_685:
        /*1014*/ 	.byte	0x04, 0x2f
        /*1016*/ 	.short	(.L_687 - .L_686)
	.align		4
.L_686:
        /*1018*/ 	.word	index@(_Z9cuda_gemmIiLi256ELi1ELi1ELi512ELi8ELi8ELi32ELi1ELi1EEviiiPT_S1_S1_ii)
        /*101c*/ 	.word	0x00000020


	//----- nvinfo : EIATTR_FRAME_SIZE
	.align		4
.L_687:
        /*1020*/ 	.byte	0x04, 0x11
        /*1022*/ 	.short	(.L_689 - .L_688)
	.align		4
.L_688:
        /*1024*/ 	.word	index@($__internal_216_$__cuda_sm20_div_u16)
        /*1028*/ 	.word	0x00000000


	//----- nvinfo : EIATTR_FRAME_SIZE
	.align		4
.L_689:
        /*102c*/ 	.byte	0x04, 0x11
        /*102e*/ 	.short	(.L_691 - .L_690)
	.align		4
.L_690:
        /*1030*/ 	.word	index@(_Z9cuda_gemmIiLi256ELi1ELi1ELi512ELi8ELi8ELi32ELi1ELi1EEviiiPT_S1_S1_ii)
        /*1034*/ 	.word	0x00000000


	//----- nvinfo : EIATTR_REGCOUNT
	.align		4
.L_691:
        /*1038*/ 	.byte	0x04, 0x2f
        /*103a*/ 	.short	(.L_693 - .L_692)
	.align		4
.L_692:
        /*103c*/ 	.word	index@(_Z9cuda_gemmIiLi256ELi1ELi1ELi512ELi16ELi16ELi32ELi0ELi0EEviiiPT_S1_S1_ii)
        /*1040*/ 	.word	0x0000003f


	//----- nvinfo : EIATTR_FRAME_SIZE
	.align		4
.L_693:
        /*1044*/ 	.byte	0x04, 0x11
        /*1046*/ 	.short	(.L_695 - .L_694)
	.align		4
.L_694:
        /*1048*/ 	.word	index@($__internal_215_$__cuda_sm20_div_u16)
        /*104c*/ 	.word	0x00000000


	//----- nvinfo : EIATTR_FRAME_SIZE
	.align		4
.L_695:
        /*1050*/ 	.byte	0x04, 0x11
        /*1052*/ 	.short	(.L_697 - .L_696)
	.align		4
.L_696:
        /*1054*/ 	.word	index@(_Z9cuda_gemmIiLi256ELi1ELi1ELi512ELi16ELi16ELi32ELi0ELi0EEviiiPT_S1_S1_ii)
        /*1058*/ 	.word	0x00000000


	//----- nvinfo : EIATTR_REGCOUNT
	.align		4
.L_697:
        /*105c*/ 	.byte	0x04, 0x2f
        /*105e*/ 	.short	(.L_699 - .L_698)
	.align		4
.L_698:
        /*1060*/ 	.word	index@(_Z9cuda_gemmIiLi256ELi1ELi1ELi512ELi16ELi16ELi32ELi0ELi1EEviiiPT_S1_S1_ii)
        /*1064*/ 	.word	0x00000034


	//----- nvinfo : EIATTR_FRAME_SIZE
	.align		4
.L_699:
        /*1068*/ 	.byte	0x04, 0x11
        /*106a*/ 	.short	(.L_701 - .L_700)
	.align		4
.L_700:
        /*106c*/ 	.word	index@($__internal_214_$__cuda_sm20_div_u16)
        /*1070*/ 	.word	0x00000000


	//----- nvinfo : EIATTR_FRAME_SIZE
	.align		4
.L_701:
        /*1074*/ 	.byte	0x04, 0x11
        /*1076*/ 	.short	(.L_703 - .L_702)
	.align		4
.L_702:
        /*1078*/ 	.word	index@(_Z9cuda_gemmIiLi256ELi1ELi1ELi512ELi16ELi16ELi32ELi0ELi1EEviiiPT_S1_S1_ii)
        /*107c*/ 	.word	0x00000000


	//----- nvinfo : EIATTR_REGCOUNT
	.align		4
.L_703:
        /*1080*/ 	.byte	0x04, 0x2f
        /*1082*/ 	.short	(.L_705 - .L_704)
	.align		4
.L_704:
        /*1084*/ 	.word	index@(_Z9cuda_gemmIiLi256ELi1ELi1ELi512ELi16ELi16ELi32ELi1ELi0EEviiiPT_S1_S1_ii)
        /*1088*/ 	.word	0x00000040


	//----- nvinfo : EIATTR_FRAME_SIZE
	.align		4
.L_705:
        /*108c*/ 	.byte	0x04, 0x11
        /*108e*/ 	.short	(.L_707 - .L_706)
	.align		4
.L_706:
        /*1090*/ 	.word	index@($__internal_213_$__cuda_sm20_div_u16)
        /*1094*/ 	.word	0x00000008


	//----- nvinfo : EIATTR_FRAME_SIZE
	.align		4
.L_707:
        /*1098*/ 	.byte	0x04, 0x11
        /*109a*/ 	.short	(.L_709 - .L_708)
	.align		4
.L_708:
        /*109c*/ 	.word	index@(_Z9cuda_gemmIiLi256ELi1ELi1ELi512ELi16ELi16ELi32ELi1ELi0EEviiiPT_S1_S1_ii)
        /*10a0*/ 	.word	0x00000008


	//----- nvinfo : EIATTR_REGCOUNT
	.align		4
.L_709:
        /*10a4*/ 	.byte	0x04, 0x2f
        /*10a6*/ 	.short	(.L_711 - .L_710)
	.align		4
.L_710:
        /*10a8*/ 	.word	index@(_Z9cuda_gemmIiLi256ELi1ELi1ELi512ELi16ELi16ELi32ELi1ELi1EEviiiPT_S1_S1_ii)
        /*10ac*/ 	.word	0x00000032


	//----- nvinfo : EIATTR_FRAME_SIZE
	.align		4
.L_711:
        /*10b0*/ 	.byte	0x04, 0x11
        /*10b2*/ 	.short	(.L_713 - .L_712)
	.align		4
.L_712:
        /*10b4*/ 	.word	index@($__internal_212_$__cuda_sm20_div_u16)
        /*10b8*/ 	.word	0x00000000


	//----- nvinfo : EIATTR_FRAME_SIZE
	.align		4
.L_713:
        /*10bc*/ 	.byte	0x04, 0x11
        /*10be*/ 	.short	(.L_715 - .L_714)
	.align		4
.L_714:
        /*10c0*/ 	.word	index@(_Z9cuda_gemmIiLi256ELi1ELi1ELi512ELi16ELi16ELi32ELi1ELi1EEviiiPT_S1_S1_ii)
        /*10c4*/ 	.word	0x00000000


	//----- nvinfo : EIATTR_REGCOUNT
	.align		4
.L_715:
        /*10c8*/ 	.byte	0x04, 0x2f
        /*10ca*/ 	.short	(.L_717 - .L_716)
	.align		4
.L_716:
        /*10cc*/ 	.word	index@(_Z9cuda_gemmIiLi256ELi1ELi1ELi512ELi32ELi32ELi32ELi0ELi0EEviiiPT_S1_S1_ii)
        /*10d0*/ 	.word	0x0000003f


	//----- nvinfo : EIATTR_FRAME_SIZE
	.align		4
.L_717:
        /*10d4*/ 	.byte	0x04, 0x11
        /*10d6*/ 	.short	(.L_719 - .L_718)
	.align		4
.L_718:
        /*10d8*/ 	.word	index@($__internal_211_$__cuda_sm20_div_u16)
        /*10dc*/ 	.word	0x00000000


	//----- nvinfo : EIATTR_FRAME_SIZE
	.align		4
.L_719:
        /*10e0*/ 	.byte	0x04, 0x11
        /*10e2*/ 	.short	(.L_721 - .L_720)
	.align		4
.L_720:
        /*10e4*/ 	.word	index@(_Z9cuda_gemmIiLi256ELi1ELi1ELi512ELi32ELi32ELi32ELi0ELi0EEviiiPT_S1_S1_ii)
        /*10e8*/ 	.word	0x00000000


	//----- nvinfo : EIATTR_REGCOUNT
	.align		4
.L_721:
        /*10ec*/ 	.byte	0x04, 0x2f
        /*10ee*/ 	.short	(.L_723 - .L_722)
	.align		4
.L_722:
        /*10f0*/ 	.word	index@(_Z9cuda_gemmIiLi256ELi1ELi1ELi512ELi32ELi32ELi32ELi0ELi1EEviiiPT_S1_S1_ii)
        /*10f4*/ 	.word	0x00000030


	//----- nvinfo : EIATTR_FRAME_SIZE
	.align		4
.L_723:
        /*10f8*/ 	.byte	0x04, 0x11
        /*10fa*/ 	.short	(.L_725 - .L_724)
	.align		4
.L_724:
        /*10fc*/ 	.word	index@($__internal_210_$__cuda_sm20_div_u16)
        /*1100*/ 	.word	0x00000000


	//----- nvinfo : EIATTR_FRAME_SIZE
	.align		4
.L_725:
        /*1104*/ 	.byte	0x04, 0x11
        /*1106*/ 	.short	(.L_727 - .L_726)
	.align		4
.L_726:
        /*1108*/ 	.word	index@(_Z9cuda_gemmIiLi256ELi1ELi1ELi512ELi32ELi32ELi32ELi0ELi1EEviiiPT_S1_S1_ii)
        /*110c*/ 	.word	0x00000000


	//----- nvinfo : EIATTR_REGCOUNT
	.align		4
.L_727:
        /*1110*/ 	.byte	0x04, 0x2f
        /*1112*/ 	.short	(.L_729 - .L_728)
	.align		4
.L_728:
        /*1114*/ 	.word	index@(_Z9cuda_gemmIiLi256ELi1ELi1ELi512ELi32ELi32ELi32ELi1ELi0EEviiiPT_S1_S1_ii)
        /*1118*/ 	.word	0x00000040


	//----- nvinfo : EIATTR_FRAME_SIZE
	.align		4
.L_729:
        /*111c*/ 	.byte	0x04, 0x11
        /*111e*/ 	.short	(.L_731 - .L_730)
	.align		4
.L_730:
        /*1120*/ 	.word	index@($__internal_209_$__cuda_sm20_div_u16)
        /*1124*/ 	.word	0x00000008


	//----- nvinfo : EIATTR_FRAME_SIZE
	.align		4
.L_731:
        /*1128*/ 	.byte	0x04, 0x11
        /*112a*/ 	.short	(.L_733 - .L_732)
	.align		4
.L_732:
        /*112c*/ 	.word	index@(_Z9cuda_gemmIiLi256ELi1ELi1ELi512ELi32ELi32ELi32ELi1ELi0EEviiiPT_S1_S1_ii)
        /*1130*/ 	.word	0x00000008


	//----- nvinfo : EIATTR_REGCOUNT
	.align		4
.L_733:
        /*1134*/ 	.byte	0x04, 0x2f
        /*1136*/ 	.short	(.L_735 - .L_734)
	.align		4
.L_734:
        /*1138*/ 	.word	index@(_Z9cuda_gemmIiLi256ELi1ELi1ELi512ELi32ELi32ELi32ELi1ELi1EEviiiPT_S1_S1_ii)
        /*113c*/ 	.word	0x00000033


	//----- nvinfo : EIATTR_FRAME_SIZE
	.align		4
.L_735:
        /*1140*/ 	.byte	0x04, 0x11
        /*1142*/ 	.short	(.L_737 - .L_736)
	.align		4
.L_736:
        /*1144*/ 	.word	index@($__internal_208_$__cuda_sm20_div_u16)
        /*1148*/ 	.word	0x00000000


	//----- nvinfo : EIATTR_FRAME_SIZE
	.align		4
.L_737:
        /*114c*/ 	.byte	0x04, 0x11
        /*114e*/ 	.short	(.L_739 - .L_738)
	.align		4
.L_738:
        /*1150*/ 	.word	index@(_Z9cuda_gemmIiLi256ELi1ELi1ELi512ELi32ELi32ELi32ELi1ELi1EEviiiPT_S1_S1_ii)
        /*1154*/ 	.word	0x00000000


	//----- nvinfo : EIATTR_REGCOUNT
	.align		4
.L_739:
        /*1158*/ 	.byte	0x04, 0x2f
        /*115a*/ 	.short	(.L_741 - .L_740)
	.align		4
.L_740:
        /*115c*/ 	.word	index@(_Z9cuda_gemmIiLi256ELi1ELi1ELi512ELi64ELi64ELi32ELi0ELi0EEviiiPT_S1_S1_ii)
        /*1160*/ 	.word	0x00000040


	//----- nvinfo : EIATTR_FRAME_SIZE
	.align		4
.L_741:
        /*1164*/ 	.byte	0x04, 0x11
        /*1166*/ 	.short	(.L_743 - .L_742)
	.align		4
.L_742:
        /*1168*/ 	.word	index@($__internal_207_$__cuda_sm20_div_u16)
        /*116c*/ 	.word	0x00000000


	//----- nvinfo : EIATTR_FRAME_SIZE
	.align		4
.L_743:
        /*1170*/ 	.byte	0x04, 0x11
        /*1172*/ 	.short	(.L_745 - .L_744)
	.align		4
.L_744:
        /*1174*/ 	.word	index@(_Z9cuda_gemmIiLi256ELi1ELi1ELi512ELi64ELi64ELi32ELi0ELi0EEviiiPT_S1_S1_ii)
        /*1178*/ 	.word	0x00000000


	//----- nvinfo : EIATTR_REGCOUNT
	.align		4
.L_745:
        /*117c*/ 	.byte	0x04, 0x2f
        /*117e*/ 	.short	(.L_747 - .L_746)
	.align		4
.L_746:
        /*1180*/ 	.word	index@(_Z9cuda_gemmIiLi256ELi1ELi1ELi512ELi64ELi64ELi32ELi0ELi1EEviiiPT_S1_S1_ii)
        /*1184*/ 	.word	0x00000028


	//----- nvinfo : EIATTR_FRAME_SIZE
	.align		4
.L_747:
        /*1188*/ 	.byte	0x04, 0x11
        /*118a*/ 	.short	(.L_749 - .L_748)
	.align		4
.L_748:
        /*118c*/ 	.word	index@($__internal_206_$__cuda_sm20_div_u16)
        /*1190*/ 	.word	0x00000000


	//----- nvinfo : EIATTR_FRAME_SIZE
	.align		4
.L_749:
        /*1194*/ 	.byte	0x04, 0x11
        /*1196*/ 	.short	(.L_751 - .L_750)
	.align		4
.L_750:
        /*1198*/ 	.word	index@(_Z9cuda_gemmIiLi256ELi1ELi1ELi512ELi64ELi64ELi32ELi0ELi1EEviiiPT_S1_S1_ii)
        /*119c*/ 	.word	0x00000000


	//----- nvinfo : EIATTR_REGCOUNT
	.align		4
.L_751:
        /*11a0*/ 	.byte	0x04, 0x2f
        /*11a2*/ 	.short	(.L_753 - .L_752)
	.align		4
.L_752:
        /*11a4*/ 	.word	index@(_Z9cuda_gemmIiLi256ELi1ELi1ELi512ELi64ELi64ELi32ELi1ELi0EEviiiPT_S1_S1_ii)
        /*11a8*/ 	.word	0x00000040


	//----- nvinfo : EIATTR_FRAME_SIZE
	.align		4
.L_753:
        /*11ac*/ 	.byte	0x04, 0x11
        /*11ae*/ 	.short	(.L_755 - .L_754)
	.align		4
.L_754:
        /*11b0*/ 	.word	index@($__internal_205_$__cuda_sm20_div_u16)
        /*11b4*/ 	.word	0x00000000


	//----- nvinfo : EIATTR_FRAME_SIZE
	.align		4
.L_755:
        /*11b8*/ 	.byte	0x04, 0x11
        /*11ba*/ 	.short	(.L_757 - .L_756)
	.align		4
.L_756:
        /*11bc*/ 	.word	index@(_Z9cuda_gemmIiLi256ELi1ELi1ELi512ELi64ELi64ELi32ELi1ELi0EEviiiPT_S1_S1_ii)
        /*11c0*/ 	.word	0x00000000


	//----- nvinfo : EIATTR_REGCOUNT
	.align		4
.L_757:
        /*11c4*/ 	.byte	0x04, 0x2f
        /*11c6*/ 	.short	(.L_759 - .L_758)
	.align		4
.L_758:
        /*11c8*/ 	.word	index@(_Z9cuda_gemmIiLi256ELi1ELi1ELi512ELi64ELi64ELi32ELi1ELi1EEviiiPT_S1_S1_ii)
        /*11cc*/ 	.word	0x00000028


	//----- nvinfo : EIATTR_FRAME_SIZE
	.align		4
.L_759:
        /*11d0*/ 	.byte	0x04, 0x11
        /*11d2*/ 	.short	(.L_761 - .L_760)
	.align		4
.L_760:
        /*11d4*/ 	.word	index@($__internal_204_$__cuda_sm20_div_u16)
        /*11d8*/ 	.word	0x00000000


	//----- nvinfo : EIATTR_FRAME_SIZE
	.align		4
.L_761:
        /*11dc*/ 	.byte	0x04, 0x11
        /*11de*/ 	.short	(.L_763 - .L_762)
	.align		4
.L_762:
        /*11e0*/ 	.word	index@(_Z9cuda_gemmIiLi256ELi1ELi1ELi512ELi64ELi64ELi32ELi1ELi1EEviiiPT_S1_S1_ii)
        /*11e4*/ 	.word	0x00000000


	//----- nvinfo : EIATTR_REGCOUNT
	.align		4
.L_763:
        /*11e8*/ 	.byte	0x04, 0x2f
        /*11ea*/ 	.short	(.L_765 - .L_764)
	.align		4
.L_764:
        /*11ec*/ 	.word	index@(_Z9cuda_gemmIiLi256ELi1ELi1ELi512ELi128ELi128ELi32ELi0ELi0EEviiiPT_S1_S1_ii)
        /*11f0*/ 	.word	0x00000040


	//----- nvinfo : EIATTR_FRAME_SIZE
	.align		4
.L_765:
        /*11f4*/ 	.byte	0x04, 0x11
        /*11f6*/ 	.short	(.L_767 - .L_766)
	.align		4
.L_766:
        /*11f8*/ 	.word	index@($__internal_203_$__cuda_sm20_div_u16)
        /*11fc*/ 	.word	0x00000000


	//----- nvinfo : EIATTR_FRAME_SIZE
	.align		4
.L_767:
        /*1200*/ 	.byte	0x04, 0x11
        /*1202*/ 	.short	(.L_769 - .L_768)
	.align		4
.L_768:
        /*1204*/ 	.word	index@(_Z9cuda_gemmIiLi256ELi1ELi1ELi512ELi128ELi128ELi32ELi0ELi0EEviiiPT_S1_S1_ii)
        /*1208*/ 	.word	0x00000000


	//----- nvinfo : EIATTR_REGCOUNT
	.align		4
.L_769:
        /*120c*/ 	.byte	0x04, 0x2f
        /*120e*/ 	.short	(.L_771 - .L_770)
	.align		4
.L_770:
        /*1210*/ 	.word	index@(_Z9cuda_gemmIiLi256ELi1ELi1ELi512ELi128ELi128ELi32ELi0ELi1EEviiiPT_S1_S1_ii)
        /*1214*/ 	.word	0x00000020


	//----- nvinfo : EIATTR_FRAME_SIZE
	.align		4
.L_771:
        /*1218*/ 	.byte	0x04, 0x11
        /*121a*/ 	.short	(.L_773 - .L_772)
	.align		4
.L_772:
        /*121c*/ 	.word	index@($__internal_202_$__cuda_sm20_div_u16)
        /*1220*/ 	.word	0x00000000


	//----- nvinfo : EIATTR_FRAME_SIZE
	.align		4
.L_773:
        /*1224*/ 	.byte	0x04, 0x11
        /*1226*/ 	.short	(.L_775 - .L_774)
	.align		4
.L_774:
        /*1228*/ 	.word	index@(_Z9cuda_gemmIiLi256ELi1ELi1ELi512ELi128ELi128ELi32ELi0ELi1EEviiiPT_S1_S1_ii)
        /*122c*/ 	.word	0x00000000


	//----- nvinfo : EIATTR_REGCOUNT
	.align		4
.L_775:
        /*1230*/ 	.byte	0x04, 0x2f
        /*1232*/ 	.short	(.L_777 - .L_776)
	.align		4
.L_776:
        /*1234*/ 	.word	index@(_Z9cuda_gemmIiLi256ELi1ELi1ELi512ELi128ELi128ELi32ELi1ELi0EEviiiPT_S1_S1_ii)
        /*1238*/ 	.word	0x00000040


	//----- nvinfo : EIATTR_FRAME_SIZE
	.align		4
.L_777:
        /*123c*/ 	.byte	0x04, 0x11
        /*123e*/ 	.short	(.L_779 - .L_778)
	.align		4
.L_778:
        /*1240*/ 	.word	index@($__internal_201_$__cuda_sm20_div_u16)
        /*1244*/ 	.word	0x00000000


	//----- nvinfo : EIATTR_FRAME_SIZE
	.align		4
.L_779:
        /*1248*/ 	.byte	0x04, 0x11
        /*124a*/ 	.short	(.L_781 - .L_780)
	.align		4
.L_780:
        /*124c*/ 	.word	index@(_Z9cuda_gemmIiLi256ELi1ELi1ELi512ELi128ELi128ELi32ELi1ELi0EEviiiPT_S1_S1_ii)
        /*1250*/ 	.word	0x00000000


	//----- nvinfo : EIATTR_REGCOUNT
	.align		4
.L_781:
        /*1254*/ 	.byte	0x04, 0x2f
        /*1256*/ 	.short	(.L_783 - .L_782)
	.align		4
.L_782:
        /*1258*/ 	.word	index@(_Z9cuda_gemmIiLi256ELi1ELi1ELi512ELi128ELi128ELi32ELi1ELi1EEviiiPT_S1_S1_ii)
        /*125c*/ 	.word	0x00000026


	//----- nvinfo : EIATTR_FRAME_SIZE
	.align		4
.L_783:
        /*1260*/ 	.byte	0x04, 0x11
        /*1262*/ 	.short	(.L_785 - .L_784)
	.align		4
.L_784:
        /*1264*/ 	.word	index@($__internal_200_$__cuda_sm20_div_u16)
        /*1268*/ 	.word	0x00000000


	//----- nvinfo : EIATTR_FRAME_SIZE
	.align		4
.L_785:
        /*126c*/ 	.byte	0x04, 0x11
        /*126e*/ 	.short	(.L_787 - .L_786)
	.align		4
.L_786:
        /*1270*/ 	.word	index@(_Z9cuda_gemmIiLi256ELi1ELi1ELi512ELi128ELi128ELi32ELi1ELi1EEviiiPT_S1_S1_ii)
        /*1274*/ 	.word	0x00000000


	//----- nvinfo : EIATTR_REGCOUNT
	.align		4
.L_787:
        /*1278*/ 	.byte	0x04, 0x2f
        /*127a*/ 	.short	(.L_789 - .L_788)
	.align		4
.L_788:
        /*127c*/ 	.word	index@(_Z9cuda_gemmIiLi256ELi1ELi1ELi1024ELi2ELi2ELi32ELi0ELi0EEviiiPT_S1_S1_ii)
        /*1280*/ 	.word	0x00000022


	//----- nvinfo : EIATTR_FRAME_SIZE
	.align		4
.L_789:
        /*1284*/ 	.byte	0x04, 0x11
        /*1286*/ 	.short	(.L_791 - .L_790)
	.align		4
.L_790:
        /*1288*/ 	.word	index@($__internal_199_$__cuda_sm20_div_u16)
        /*128c*/ 	.word	0x00000000


	//----- nvinfo : EIATTR_FRAME_SIZE
	.align		4
.L_791:
        /*1290*/ 	.byte	0x04, 0x11
        /*1292*/ 	.short	(.L_793 - .L_792)
	.align		4
.L_792:
        /*1294*/ 	.word	index@(_Z9cuda_gemmIiLi256ELi1ELi1ELi1024ELi2ELi2ELi32ELi0ELi0EEviiiPT_S1_S1_ii)
        /*1298*/ 	.word	0x00000000


	//----- nvinfo : EIATTR_REGCOUNT
	.align		4
.L_793:
        /*129c*/ 	.byte	0x04, 0x2f
        /*129e*/ 	.short	(.L_795 - .L_794)
	.align		4
.L_794:
        /*12a0*/ 	.word	index@(_Z9cuda_gemmIiLi256ELi1ELi1ELi1024ELi2ELi2ELi32ELi0ELi1EEviiiPT_S1_S1_ii)
        /*12a4*/ 	.word	0x0000001c


	//----- nvinfo : EIATTR_FRAME_SIZE
	.align		4
.L_795:
        /*12a8*/ 	.byte	0x04, 0x11
        /*12aa*/ 	.short	(.L_797 - .L_796)
	.align		4
.L_796:
        /*12ac*/ 	.word	index@($__internal_198_$__cuda_sm20_div_u16)
        /*12b0*/ 	.word	0x00000000


	//----- nvinfo : EIATTR_FRAME_SIZE
	.align		4
.L_797:
        /*12b4*/ 	.byte	0x04, 0x11
        /*12b6*/ 	.short	(.L_799 - .L_798)
	.align		4
.L_798:
        /*12b8*/ 	.word	index@(_Z9cuda_gemmIiLi256ELi1ELi1ELi1024ELi2ELi2ELi32ELi0ELi1EEviiiPT_S1_S1_ii)
        /*12bc*/ 	.word	0x00000000


	//----- nvinfo : EIATTR_REGCOUNT
	.align		4
.L_799:
        /*12c0*/ 	.byte	0x04, 0x2f
        /*12c2*/ 	.short	(.L_801 - .L_800)
	.align		4
.L_800:
        /*12c4*/ 	.word	index@(_Z9cuda_gemmIiLi256ELi1ELi1ELi1024ELi2ELi2ELi32ELi1ELi0EEviiiPT_S1_S1_ii)
        /*12c8*/ 	.word	0x0000001e


	//----- nvinfo : EIATTR_FRAME_SIZE
	.align		4
.L_801:
        /*12cc*/ 	.byte	0x04, 0x11
        /*12ce*/ 	.short	(.L_803 - .L_802)
	.align		4
.L_802:
        /*12d0*/ 	.word	index@($__internal_197_$__cuda_sm20_div_u16)
        /*12d4*/ 	.word	0x00000000


	//----- nvinfo : EIATTR_FRAME_SIZE
	.align		4
.L_803:
        /*12d8*/ 	.byte	0x04, 0x11
        /*12da*/ 	.short	(.L_805 - .L_804)
	.align		4
.L_804:
        /*12dc*/ 	.word	index@(_Z9cuda_gemmIiLi256ELi1ELi1ELi1024ELi2ELi2ELi32ELi1ELi0EEviiiPT_S1_S1_ii)
        /*12e0*/ 	.word	0x00000000


	//----- nvinfo : EIATTR_REGCOUNT
	.align		4
.L_805:
        /*12e4*/ 	.byte	0x04, 0x2f
        /*12e6*/ 	.short	(.L_807 - .L_806)
	.align		4
.L_806:
        /*12e8*/ 	.word	index@(_Z9cuda_gemmIiLi256ELi1ELi1ELi1024ELi2ELi2ELi32ELi1ELi1EEviiiPT_S1_S1_ii)
        /*12ec*/ 	.word	0x00000020


	//----- nvinfo : EIATTR_FRAME_SIZE
	.align		4
.L_807:
        /*12f0*/ 	.byte	0x04, 0x11
        /*12f2*/ 	.short	(.L_809 - .L_808)
	.align		4
.L_808:
        /*12f4*/ 	.word	index@($__internal_196_$__cuda_sm20_div_u16)
        /*12f8*/ 	.word	0x00000000


	//----- nvinfo : EIATTR_FRAME_SIZE
	.align		4
.L_809:
        /*12fc*/ 	.byte	0x04, 0x11
        /*12fe*/ 	.short	(.L_811 - .L_810)
	.align		4
.L_810:
        /*1300*/ 	.word	index@(_Z9cuda_gemmIiLi256ELi1ELi1ELi1024ELi2ELi2ELi32ELi1ELi1EEviiiPT_S1_S1_ii)
        /*1304*/ 	.word	0x00000000


	//----- nvinfo : EIATTR_REGCOUNT
	.align		4
.L_811:
        /*1308*/ 	.byte	0x04, 0x2f
        /*130a*/ 	.short	(.L_813 - .L_812)
	.align		4
.L_812:
        /*130c*/ 	.word	index@(_Z9cuda_gemmIiLi256ELi1ELi1ELi1024ELi4ELi4ELi32ELi0ELi0EEviiiPT_S1_S1_ii)
        /*1310*/ 	.word	0x00000026


	//----- nvinfo : EIATTR_FRAME_SIZE
	.align		4
.L_813:
        /*1314*/ 	.byte	0x04, 0x11
        /*1316*/ 	.short	(.L_815 - .L_814)
	.align		4
.L_814:
        /*1318*/ 	.word	index@($__internal_195_$__cuda_sm20_div_u16)
        /*131c*/ 	.word	0x00000000


	//----- nvinfo : EIATTR_FRAME_SIZE
	.align		4
.L_815:
        /*1320*/ 	.byte	0x04, 0x11
        /*1322*/ 	.short	(.L_817 - .L_816)
	.align		4
.L_816:
        /*1324*/ 	.word	index@(_Z9cuda_gemmIiLi256ELi1ELi1ELi1024ELi4ELi4ELi32ELi0ELi0EEviiiPT_S1_S1_ii)
        /*1328*/ 	.word	0x00000000


	//----- nvinfo : EIATTR_REGCOUNT
	.align		4
.L_817:
        /*132c*/ 	.byte	0x04, 0x2f
        /*132e*/ 	.short	(.L_819 - .L_818)
	.align		4
.L_818:
        /*1330*/ 	.word	index@(_Z9cuda_gemmIiLi256ELi1ELi1ELi1024ELi4ELi4ELi32ELi0ELi1EEviiiPT_S1_S1_ii)
        /*1334*/ 	.word	0x00000020


	//----- nvinfo : EIATTR_FRAME_SIZE
	.align		4
.L_819:
        /*1338*/ 	.byte	0x04, 0x11
        /*133a*/ 	.short	(.L_821 - .L_820)
	.align		4
.L_820:
        /*133c*/ 	.word	index@($__internal_194_$__cuda_sm20_div_u16)
        /*1340*/ 	.word	0x00000000


	//----- nvinfo : EIATTR_FRAME_SIZE
	.align		4
.L_821:
        /*1344*/ 	.byte	0x04, 0x11
        /*1346*/ 	.short	(.L_823 - .L_822)
	.align		4
.L_822:
        /*1348*/ 	.word	index@(_Z9cuda_gemmIiLi256ELi1ELi1ELi1024ELi4ELi4ELi32ELi0ELi1EEviiiPT_S1_S1_ii)
        /*134c*/ 	.word	0x00000000


	//----- nvinfo : EIATTR_REGCOUNT
	.align		4
.L_823:
        /*1350*/ 	.byte	0x04, 0x2f
        /*1352*/ 	.short	(.L_825 - .L_824)
	.align		4
.L_824:
        /*1354*/ 	.word	index@(_Z9cuda_gemmIiLi256ELi1ELi1ELi1024ELi4ELi4ELi32ELi1ELi0EEviiiPT_S1_S1_ii)
        /*1358*/ 	.word	0x00000026


	//----- nvinfo : EIATTR_FRAME_SIZE
	.align		4
.L_825:
        /*135c*/ 	.byte	0x04, 0x11
        /*135e*/ 	.short	(.L_827 - .L_826)
	.align		4
.L_826:
        /*1360*/ 	.word	index@($__internal_193_$__cuda_sm20_div_u16)
        /*1364*/ 	.word	0x00000000


	//----- nvinfo : EIATTR_FRAME_SIZE
	.align		4
.L_827:
        /*1368*/ 	.byte	0x04, 0x11
        /*136a*/ 	.short	(.L_829 - .L_828)
	.align		4
.L_828:
        /*136c*/ 	.word	index@(_Z9cuda_gemmIiLi256ELi1ELi1ELi1024ELi4ELi4ELi32ELi1ELi0EEviiiPT_S1_S1_ii)
        /*1370*/ 	.word	0x00000000


	//----- nvinfo : EIATTR_REGCOUNT
	.align		4
.L_829:
        /*1374*/ 	.byte	0x04, 0x2f
        /*1376*/ 	.short	(.L_831 - .L_830)
	.align		4
.L_830:
        /*1378*/ 	.word	index@(_Z9cuda_gemmIiLi256ELi1ELi1ELi1024ELi4ELi4ELi32ELi1ELi1EEviiiPT_S1_S1_ii)
        /*137c*/ 	.word	0x00000020


	//----- nvinfo : EIATTR_FRAME_SIZE
	.align		4
.L_831:
        /*1380*/ 	.byte	0x04, 0x11
        /*1382*/ 	.short	(.L_833 - .L_832)
	.align		4
.L_832:
        /*1384*/ 	.word	index@($__internal_192_$__cuda_sm20_div_u16)
        /*1388*/ 	.word	0x00000000


	//----- nvinfo : EIATTR_FRAME_SIZE
	.align		4
.L_833:
        /*138c*/ 	.byte	0x04, 0x11
        /*138e*/ 	.short	(.L_835 - .L_834)
	.align		4
.L_834:
        /*1390*/ 	.word	index@(_Z9cuda_gemmIiLi256ELi1ELi1ELi1024ELi4ELi4ELi32ELi1ELi1EEviiiPT_S1_S1_ii)
        /*1394*/ 	.word	0x00000000


	//----- nvinfo : EIATTR_REGCOUNT
	.align		4
.L_835:
        /*1398*/ 	.byte	0x04, 0x2f
        /*139a*/ 	.short	(.L_837 - .L_836)
	.align		4
.L_836:
        /*139c*/ 	.word	index@(_Z9cuda_gemmIiLi256ELi1ELi1ELi1024ELi8ELi8ELi32ELi0ELi0EEviiiPT_S1_S1_ii)
        /*13a0*/ 	.word	0x00000030


	//----- nvinfo : EIATTR_FRAME_SIZE
	.align		4
.L_837:
        /*13a4*/ 	.byte	0x04, 0x11
        /*13a6*/ 	.short	(.L_839 - .L_838)
	.align		4
.L_838:
        /*13a8*/ 	.word	index@($__internal_191_$__cuda_sm20_div_u16)
        /*13ac*/ 	.word	0x00000000


	//----- nvinfo : EIATTR_FRAME_SIZE
	.align		4
.L_839:
        /*13b0*/ 	.byte	0x04, 0x11
        /*13b2*/ 	.short	(.L_841 - .L_840)
	.align		4
.L_840:
        /*13b4*/ 	.word	index@(_Z9cuda_gemmIiLi256ELi1ELi1ELi1024ELi8ELi8ELi32ELi0ELi0EEviiiPT_S1_S1_ii)
        /*13b8*/ 	.word	0x00000000


	//----- nvinfo : EIATTR_REGCOUNT
	.align		4
.L_841:
        /*13bc*/ 	.byte	0x04, 0x2f
        /*13be*/ 	.short	(.L_843 - .L_842)
	.align		4
.L_842:
        /*13c0*/ 	.word	index@(_Z9cuda_gemmIiLi256ELi1ELi1ELi1024ELi8ELi8ELi32ELi0ELi1EEviiiPT_S1_S1_ii)
        /*13c4*/ 	.word	0x00000020


	//----- nvinfo : EIATTR_FRAME_SIZE
	.align		4
.L_843:
        /*13c8*/ 	.byte	0x04, 0x11
        /*13ca*/ 	.short	(.L_845 - .L_844)
	.align		4
.L_844:
        /*13cc*/ 	.word	index@($__internal_190_$__cuda_sm20_div_u16)
        /*13d0*/ 	.word	0x00000000


	//----- nvinfo : EIATTR_FRAME_SIZE
	.align		4
.L_845:
        /*13d4*/ 	.byte	0x04, 0x11
        /*13d6*/ 	.short	(.L_847 - .L_846)
	.align		4
.L_846:
        /*13d8*/ 	.word	index@(_Z9cuda_gemmIiLi256ELi1ELi1ELi1024ELi8ELi8ELi32ELi0ELi1EEviiiPT_S1_S1_ii)
        /*13dc*/ 	.word	0x00000000


	//----- nvinfo : EIATTR_REGCOUNT
	.align		4
.L_847:
        /*13e0*/ 	.byte	0x04, 0x2f
        /*13e2*/ 	.short	(.L_849 - .L_848)
	.align		4
.L_848:
        /*13e4*/ 	.word	index@(_Z9cuda_gemmIiLi256ELi1ELi1ELi1024ELi8ELi8ELi32ELi1ELi0EEviiiPT_S1_S1_ii)
        /*13e8*/ 	.word	0x0000002a


	//----- nvinfo : EIATTR_FRAME_SIZE
	.align		4
.L_849:
        /*13ec*/ 	.byte	0x04, 0x11
        /*13ee*/ 	.short	(.L_851 - .L_850)
	.align		4
.L_850:
        /*13f0*/ 	.word	index@($__internal_189_$__cuda_sm20_div_u16)
        /*13f4*/ 	.word	0x00000000


	//----- nvinfo : EIATTR_FRAME_SIZE
	.align		4
.L_851:
        /*13f8*/ 	.byte	0x04, 0x11
        /*13fa*/ 	.short	(.L_853 - .L_852)
	.align		4
.L_852:
        /*13fc*/ 	.word	index@(_Z9cuda_gemmIiLi256ELi1ELi1ELi1024ELi8ELi8ELi32ELi1ELi0EEviiiPT_S1_S1_ii)
        /*1400*/ 	.word	0x00000000


	//----- nvinfo : EIATTR_REGCOUNT
	.align		4
.L_853:
        /*1404*/ 	.byte	0x04, 0x2f
        /*1406*/ 	.short	(.L_855 - .L_854)
	.align		4
.L_854:
        /*1408*/ 	.word	index@(_Z9cuda_gemmIiLi256ELi1ELi1ELi1024ELi8ELi8ELi32ELi1ELi1EEviiiPT_S1_S1_ii)
        /*140c*/ 	.word	0x00000020


	//----- nvinfo : EIATTR_FRAME_SIZE
	.align		4
.L_855:
        /*1410*/ 	.byte	0x04, 0x11
        /*1412*/ 	.short	(.L_857 - .L_856)
	.align		4
.L_856:
        /*1414*/ 	.word	index@($__internal_188_$__cuda_sm20_div_u16)
        /*1418*/ 	.word	0x00000000


	//----- nvinfo : EIATTR_FRAME_SIZE
	.align		4
.L_857:
        /*141c*/ 	.byte	0x04, 0x11
        /*141e*/ 	.short	(.L_859 - .L_858)
	.align		4
.L_858:
        /*1420*/ 	.word	index@(_Z9cuda_gemmIiLi256ELi1ELi1ELi1024ELi8ELi8ELi32ELi1ELi1EEviiiPT_S1_S1_ii)
        /*1424*/ 	.word	0x00000000


	//----- nvinfo : EIATTR_REGCOUNT
	.align		4
.L_859:
        /*1428*/ 	.byte	0x04, 0x2f
        /*142a*/ 	.short	(.L_861 - .L_860)
	.align		4
.L_860:
        /*142c*/ 	.word	index@(_Z9cuda_gemmIiLi256ELi1ELi1ELi1024ELi16ELi16ELi32ELi0ELi0EEviiiPT_S1_S1_ii)
        /*1430*/ 	.word	0x0000004a


	//----- nvinfo : EIATTR_FRAME_SIZE
	.align		4
.L_861:
        /*1434*/ 	.byte	0x04, 0x11
        /*1436*/ 	.short	(.L_863 - .L_862)
	.align		4
.L_862:
        /*1438*/ 	.word	index@($__internal_187_$__cuda_sm20_div_u16)
        /*143c*/ 	.word	0x00000000


	//----- nvinfo : EIATTR_FRAME_SIZE
	.align		4
.L_863:
        /*1440*/ 	.byte	0x04, 0x11
        /*1442*/ 	.short	(.L_865 - .L_864)
	.align		4
.L_864:
        /*1444*/ 	.word	index@(_Z9cuda_gemmIiLi256ELi1ELi1ELi1024ELi16ELi16ELi32ELi0ELi0EEviiiPT_S1_S1_ii)
        /*1448*/ 	.word	0x00000000


	//----- nvinfo : EIATTR_REGCOUNT
	.align		4
.L_865:
        /*144c*/ 	.byte	0x04, 0x2f
        /*144e*/ 	.short	(.L_867 - .L_866)
	.align		4
.L_866:
        /*1450*/ 	.word	index@(_Z9cuda_gemmIiLi256ELi1ELi1ELi1024ELi16ELi16ELi32ELi0ELi1EEviiiPT_S1_S1_ii)
        /*1454*/ 	.word	0x00000030


	//----- nvinfo : EIATTR_FRAME_SIZE
	.align		4
.L_867:
        /*1458*/ 	.byte	0x04, 0x11
        /*145a*/ 	.short	(.L_869 - .L_868)
	.align		4
.L_868:
        /*145c*/ 	.word	index@($__internal_186_$__cuda_sm20_div_u16)
        /*1460*/ 	.word	0x00000000


	//----- nvinfo : EIATTR_FRAME_SIZE
	.align		4
.L_869:
        /*1464*/ 	.byte	0x04, 0x11
        /*1466*/ 	.short	(.L_871 - .L_870)
	.align		4
.L_870:
        /*1468*/ 	.word	index@(_Z9cuda_gemmIiLi256ELi1ELi1ELi1024ELi16ELi16ELi32ELi0ELi1EEviiiPT_S1_S1_ii)
        /*146c*/ 	.word	0x00000000


	//----- nvinfo : EIATTR_REGCOUNT
	.align		4
.L_871:
        /*1470*/ 	.byte	0x04, 0x2f
        /*1472*/ 	.short	(.L_873 - .L_872)
	.align		4
.L_872:
        /*1474*/ 	.word	index@(_Z9cuda_gemmIiLi256ELi1ELi1ELi1024ELi16ELi16ELi32ELi1ELi0EEviiiPT_S1_S1_ii)
        /*1478*/ 	.word	0x00000048


	//----- nvinfo : EIATTR_FRAME_SIZE
	.align		4
.L_873:
        /*147c*/ 	.byte	0x04, 0x11
        /*147e*/ 	.short	(.L_875 - .L_874)
	.align		4
.L_874:
        /*1480*/ 	.word	index@($__internal_185_$__cuda_sm20_div_u16)
        /*1484*/ 	.word	0x00000000


	//----- nvinfo : EIATTR_FRAME_SIZE
	.align		4
.L_875:
        /*1488*/ 	.byte	0x04, 0x11
        /*148a*/ 	.short	(.L_877 - .L_876)
	.align		4
.L_876:
        /*148c*/ 	.word	index@(_Z9cuda_gemmIiLi256ELi1ELi1ELi1024ELi16ELi16ELi32ELi1ELi0EEviiiPT_S1_S1_ii)
        /*1490*/ 	.word	0x00000000


	//----- nvinfo : EIATTR_REGCOUNT
	.align		4
.L_877:
        /*1494*/ 	.byte	0x04, 0x2f
        /*1496*/ 	.short	(.L_879 - .L_878)
	.align		4
.L_878:
        /*1498*/ 	.word	index@(_Z9cuda_gemmIiLi256ELi1ELi1ELi1024ELi16ELi16ELi32ELi1ELi1EEviiiPT_S1_S1_ii)
        /*149c*/ 	.word	0x00000030


	//----- nvinfo : EIATTR_FRAME_SIZE
	.align		4
.L_879:
        /*14a0*/ 	.byte	0x04, 0x11
        /*14a2*/ 	.short	(.L_881 - .L_880)
	.align		4
.L_880:
        /*14a4*/ 	.word	index@($__internal_184_$__cuda_sm20_div_u16)
        /*14a8*/ 	.word	0x00000000


	//----- nvinfo : EIATTR_FRAME_SIZE
	.align		4
.L_881:
        /*14ac*/ 	.byte	0x04, 0x11
        /*14ae*/ 	.short	(.L_883 - .L_882)
	.align		4
.L_882:
        /*14b0*/ 	.word	index@(_Z9cuda_gemmIiLi256ELi1ELi1ELi1024ELi16ELi16ELi32ELi1ELi1EEviiiPT_S1_S1_ii)
        /*14b4*/ 	.word	0x00000000


	//----- nvinfo : EIATTR_REGCOUNT
	.align		4
.L_883:
        /*14b8*/ 	.byte	0x04, 0x2f
        /*14ba*/ 	.short	(.L_885 - .L_884)
	.align		4
.L_884:
        /*14bc*/ 	.word	index@(_Z9cuda_gemmIiLi256ELi1ELi1ELi1024ELi32ELi32ELi32ELi0ELi0EEviiiPT_S1_S1_ii)
        /*14c0*/ 	.word	0x0000004a


	//----- nvinfo : EIATTR_FRAME_SIZE
	.align		4
.L_885:
        /*14c4*/ 	.byte	0x04, 0x11
        /*14c6*/ 	.short	(.L_887 - .L_886)
	.align		4
.L_886:
        /*14c8*/ 	.word	index@($__internal_183_$__cuda_sm20_div_u16)
        /*14cc*/ 	.word	0x00000000


	//----- nvinfo : EIATTR_FRAME_SIZE
	.align		4
.L_887:
        /*14d0*/ 	.byte	0x04, 0x11
        /*14d2*/ 	.short	(.L_889 - .L_888)
	.align		4
.L_888:
        /*14d4*/ 	.word	index@(_Z9cuda_gemmIiLi256ELi1ELi1ELi1024ELi32ELi32ELi32ELi0ELi0EEviiiPT_S1_S1_ii)
        /*14d8*/ 	.word	0x00000000


	//----- nvinfo : EIATTR_REGCOUNT
	.align		4
.L_889:
        /*14dc*/ 	.byte	0x04, 0x2f
        /*14de*/ 	.short	(.L_891 - .L_890)
	.align		4
.L_890:
        /*14e0*/ 	.word	index@(_Z9cuda_gemmIiLi256ELi1ELi1ELi1024ELi32ELi32ELi32ELi0ELi1EEviiiPT_S1_S1_ii)
        /*14e4*/ 	.word	0x00000028


	//----- nvinfo : EIATTR_FRAME_SIZE
	.align		4
.L_891:
        /*14e8*/ 	.byte	0x04, 0x11
        /*14ea*/ 	.short	(.L_893 - .L_892)
	.align		4
.L_892:
        /*14ec*/ 	.word	index@($__internal_182_$__cuda_sm20_div_u16)
        /*14f0*/ 	.word	0x00000000


	//----- nvinfo : EIATTR_FRAME_SIZE
	.align		4
.L_893:
        /*14f4*/ 	.byte	0x04, 0x11
        /*14f6*/ 	.short	(.L_895 - .L_894)
	.align		4
.L_894:
        /*14f8*/ 	.word	index@(_Z9cuda_gemmIiLi256ELi1ELi1ELi1024ELi32ELi32ELi32ELi0ELi1EEviiiPT_S1_S1_ii)
        /*14fc*/ 	.word	0x00000000


	//----- nvinfo : EIATTR_REGCOUNT
	.align		4
.L_895:
        /*1500*/ 	.byte	0x04, 0x2f
        /*1502*/ 	.short	(.L_897 - .L_896)
	.align		4
.L_896:
        /*1504*/ 	.word	index@(_Z9cuda_gemmIiLi256ELi1ELi1ELi1024ELi32ELi32ELi32ELi1ELi0EEviiiPT_S1_S1_ii)
        /*1508*/ 	.word	0x00000048


	//----- nvinfo : EIATTR_FRAME_SIZE
	.align		4
.L_897:
        /*150c*/ 	.byte	0x04, 0x11
        /*150e*/ 	.short	(.L_899 - .L_898)
	.align		4
.L_898:
        /*1510*/ 	.word	index@($__internal_181_$__cuda_sm20_div_u16)
        /*1514*/ 	.word	0x00000000


	//----- nvinfo : EIATTR_FRAME_SIZE
	.align		4
.L_899:
        /*1518*/ 	.byte	0x04, 0x11
        /*151a*/ 	.short	(.L_901 - .L_900)
	.align		4
.L_900:
        /*151c*/ 	.word	index@(_Z9cuda_gemmIiLi256ELi1ELi1ELi1024ELi32ELi32ELi32ELi1ELi0EEviiiPT_S1_S1_ii)
        /*1520*/ 	.word	0x00000000


	//----- nvinfo : EIATTR_REGCOUNT
	.align		4
.L_901:
        /*1524*/ 	.byte	0x04, 0x2f
        /*1526*/ 	.short	(.L_903 - .L_902)
	.align		4
.L_902:
        /*1528*/ 	.word	index@(_Z9cuda_gemmIiLi256ELi1ELi1ELi1024ELi32ELi32ELi32ELi1ELi1EEviiiPT_S1_S1_ii)
        /*152c*/ 	.word	0x00000028


	//----- nvinfo : EIATTR_FRAME_SIZE
	.align		4
.L_903:
        /*1530*/ 	.byte	0x04, 0x11
        /*1532*/ 	.short	(.L_905 - .L_904)
	.align		4
.L_904:
        /*1534*/ 	.word	index@($__internal_180_$__cuda_sm20_div_u16)
        /*1538*/ 	.word	0x00000000


	//----- nvinfo : EIATTR_FRAME_SIZE
	.align		4
.L_905:
        /*153c*/ 	.byte	0x04, 0x11
        /*153e*/ 	.short	(.L_907 - .L_906)
	.align		4
.L_906:
        /*1540*/ 	.word	index@(_Z9cuda_gemmIiLi256ELi1ELi1ELi1024ELi32ELi32ELi32ELi1ELi1EEviiiPT_S1_S1_ii)
        /*1544*/ 	.word	0x00000000


	//----- nvinfo : EIATTR_REGCOUNT
	.align		4
.L_907:
        /*1548*/ 	.byte	0x04, 0x2f
        /*154a*/ 	.short	(.L_909 - .L_908)
	.align		4
.L_908:
        /*154c*/ 	.word	index@(_Z9cuda_gemmIiLi256ELi1ELi1ELi1024ELi64ELi64ELi32ELi0ELi0EEviiiPT_S1_S1_ii)
        /*1550*/ 	.word	0x0000003d


	//----- nvinfo : EIATTR_FRAME_SIZE
	.align		4
.L_909:
        /*1554*/ 	.byte	0x04, 0x11
        /*1556*/ 	.short	(.L_911 - .L_910)
	.align		4
.L_910:
        /*1558*/ 	.word	index@($__internal_179_$__cuda_sm20_div_u16)
        /*155c*/ 	.word	0x00000000


	//----- nvinfo : EIATTR_FRAME_SIZE
	.align		4
.L_911:
        /*1560*/ 	.byte	0x04, 0x11
        /*1562*/ 	.short	(.L_913 - .L_912)
	.align		4
.L_912:
        /*1564*/ 	.word	index@(_Z9cuda_gemmIiLi256ELi1ELi1ELi1024ELi64ELi64ELi32ELi0ELi0EEviiiPT_S1_S1_ii)
        /*1568*/ 	.word	0x00000000


	//----- nvinfo : EIATTR_REGCOUNT
	.align		4
.L_913:
        /*156c*/ 	.byte	0x04, 0x2f
        /*156e*/ 	.short	(.L_915 - .L_914)
	.align		4
.L_914:
        /*1570*/ 	.word	index@(_Z9cuda_gemmIiLi256ELi1ELi1ELi1024ELi64ELi64ELi32ELi0ELi1EEviiiPT_S1_S1_ii)
        /*1574*/ 	.word	0x00000036


	//----- nvinfo : EIATTR_FRAME_SIZE
	.align		4
.L_915:
        /*1578*/ 	.byte	0x04, 0x11
        /*157a*/ 	.short	(.L_917 - .L_916)
	.align		4
.L_916:
        /*157c*/ 	.word	index@($__internal_178_$__cuda_sm20_div_u16)
        /*1580*/ 	.word	0x00000000


	//----- nvinfo : EIATTR_FRAME_SIZE
	.align		4
.L_917:
        /*1584*/ 	.byte	0x04, 0x11
        /*1586*/ 	.short	(.L_919 - .L_918)
	.align		4
.L_918:
        /*1588*/ 	.word	index@(_Z9cuda_gemmIiLi256ELi1ELi1ELi1024ELi64ELi64ELi32ELi0ELi1EEviiiPT_S1_S1_ii)
        /*158c*/ 	.word	0x00000000


	//----- nvinfo : EIATTR_REGCOUNT
	.align		4
.L_919:
        /*1590*/ 	.byte	0x04, 0x2f
        /*1592*/ 	.short	(.L_921 - .L_920)
	.align		4
.L_920:
        /*1594*/ 	.word	index@(_Z9cuda_gemmIiLi256ELi1ELi1ELi1024ELi64ELi64ELi32ELi1ELi0EEviiiPT_S1_S1_ii)
        /*1598*/ 	.word	0x00000040


	//----- nvinfo : EIATTR_FRAME_SIZE
	.align		4
.L_921:
        /*159c*/ 	.byte	0x04, 0x11
        /*159e*/ 	.short	(.L_923 - .L_922)
	.align		4
.L_922:
        /*15a0*/ 	.word	index@($__internal_177_$__cuda_sm20_div_u16)
        /*15a4*/ 	.word	0x00000000


	//----- nvinfo : EIATTR_FRAME_SIZE
	.align		4
.L_923:
        /*15a8*/ 	.byte	0x04, 0x11
        /*15aa*/ 	.short	(.L_925 - .L_924)
	.align		4
.L_924:
        /*15ac*/ 	.word	index@(_Z9cuda_gemmIiLi256ELi1ELi1ELi1024ELi64ELi64ELi32ELi1ELi0EEviiiPT_S1_S1_ii)
        /*15b0*/ 	.word	0x00000000


	//----- nvinfo : EIATTR_REGCOUNT
	.align		4
.L_925:
        /*15b4*/ 	.byte	0x04, 0x2f
        /*15b6*/ 	.short	(.L_927 - .L_926)
	.align		4
.L_926:
        /*15b8*/ 	.word	index@(_Z9cuda_gemmIiLi256ELi1ELi1ELi1024ELi64ELi64ELi32ELi1ELi1EEviiiPT_S1_S1_ii)
        /*15bc*/ 	.word	0x00000027


	//----- nvinfo : EIATTR_FRAME_SIZE
	.align		4
.L_927:
        /*15c0*/ 	.byte	0x04, 0x11
        /*15c2*/ 	.short	(.L_929 - .L_928)
	.align		4
.L_928:
        /*15c4*/ 	.word	index@($__internal_176_$__cuda_sm20_div_u16)
        /*15c8*/ 	.word	0x00000000


	//----- nvinfo : EIATTR_FRAME_SIZE
	.align		4
.L_929:
        /*15cc*/ 	.byte	0x04, 0x11
        /*15ce*/ 	.short	(.L_931 - .L_930)
	.align		4
.L_930:
        /*15d0*/ 	.word	index@(_Z9cuda_gemmIiLi256ELi1ELi1ELi1024ELi64ELi64ELi32ELi1ELi1EEviiiPT_S1_S1_ii)
        /*15d4*/ 	.word	0x00000000


	//----- nvinfo : EIATTR_REGCOUNT
	.align		4
.L_931:
        /*15d8*/ 	.byte	0x04, 0x2f
        /*15da*/ 	.short	(.L_933 - .L_932)
	.align		4
.L_932:
        /*15dc*/ 	.word	index@(_Z9cuda_gemmIiLi256ELi1ELi1ELi1024ELi128ELi128ELi32ELi0ELi0EEviiiPT_S1_S1_ii)
        /*15e0*/ 	.word	0x0000003d


	//----- nvinfo : EIATTR_FRAME_SIZE
	.align		4
.L_933:
        /*15e4*/ 	.byte	0x04, 0x11
        /*15e6*/ 	.short	(.L_935 - .L_934)
	.align		4
.L_934:
        /*15e8*/ 	.word	index@($__internal_175_$__cuda_sm20_div_u16)
        /*15ec*/ 	.word	0x00000000


	//----- nvinfo : EIATTR_FRAME_SIZE
	.align		4
.L_935:
        /*15f0*/ 	.byte	0x04, 0x11
        /*15f2*/ 	.short	(.L_937 - .L_936)
	.align		4
.L_936:
        /*15f4*/ 	.word	index@(_Z9cuda_gemmIiLi256ELi1ELi1ELi1024ELi128ELi128ELi32ELi0ELi0EEviiiPT_S1_S1_ii)
        /*15f8*/ 	.word	0x00000000


	//----- nvinfo : EIATTR_REGCOUNT
	.align		4
.L_937:
        /*15fc*/ 	.byte	0x04, 0x2f
        /*15fe*/ 	.short	(.L_939 - .L_938)
	.align		4
.L_938:
        /*1600*/ 	.word	index@(_Z9cuda_gemmIiLi256ELi1ELi1ELi1024ELi128ELi128ELi32ELi0ELi1EEviiiPT_S1_S1_ii)
        /*1604*/ 	.word	0x00000020


	//----- nvinfo : EIATTR_FRAME_SIZE
	.align		4
.L_939:
        /*1608*/ 	.byte	0x04, 0x11
        /*160a*/ 	.short	(.L_941 - .L_940)
	.align		4
.L_940:
        /*160c*/ 	.word	index@($__internal_174_$__cuda_sm20_div_u16)
        /*1610*/ 	.word	0x00000000


	//----- nvinfo : EIATTR_FRAME_SIZE
	.align		4
.L_941:
        /*1614*/ 	.byte	0x04, 0x11
        /*1616*/ 	.short	(.L_943 - .L_942)
	.align		4
.L_942:
        /*1618*/ 	.word	index@(_Z9cuda_gemmIiLi256ELi1ELi1ELi1024ELi128ELi128ELi32ELi0ELi1EEviiiPT_S1_S1_ii)
        /*161c*/ 	.word	0x00000000


	//----- nvinfo : EIATTR_REGCOUNT
	.align		4
.L_943:
        /*1620*/ 	.byte	0x04, 0x2f
        /*1622*/ 	.short	(.L_945 - .L_944)
	.align		4
.L_944:
        /*1624*/ 	.word	index@(_Z9cuda_gemmIiLi256ELi1ELi1ELi1024ELi128ELi128ELi32ELi1ELi0EEviiiPT_S1_S1_ii)
        /*1628*/ 	.word	0x00000040


	//----- nvinfo : EIATTR_FRAME_SIZE
	.align		4
.L_945:
        /*162c*/ 	.byte	0x04, 0x11
        /*162e*/ 	.short	(.L_947 - .L_946)
	.align		4
.L_946:
        /*1630*/ 	.word	index@($__internal_173_$__cuda_sm20_div_u16)
        /*1634*/ 	.word	0x00000000


	//----- nvinfo : EIATTR_FRAME_SIZE
	.align		4
.L_947:
        /*1638*/ 	.byte	0x04, 0x11
        /*163a*/ 	.short	(.L_949 - .L_948)
	.align		4
.L_948:
        /*163c*/ 	.word	index@(_Z9cuda_gemmIiLi256ELi1ELi1ELi1024ELi128ELi128ELi32ELi1ELi0EEviiiPT_S1_S1_ii)
        /*1640*/ 	.word	0x00000000


	//----- nvinfo : EIATTR_REGCOUNT
	.align		4
.L_949:
        /*1644*/ 	.byte	0x04, 0x2f
        /*1646*/ 	.short	(.L_951 - .L_950)
	.align		4
.L_950:
        /*1648*/ 	.word	index@(_Z9cuda_gemmIiLi256ELi1ELi1ELi1024ELi128ELi128ELi32ELi1ELi1EEviiiPT_S1_S1_ii)
        /*164c*/ 	.word	0x00000026


	//----- nvinfo : EIATTR_FRAME_SIZE
	.align		4
.L_951:
        /*1650*/ 	.byte	0x04, 0x11
        /*1652*/ 	.short	(.L_953 - .L_952)
	.align		4
.L_952:
        /*1654*/ 	.word	index@($__internal_172_$__cuda_sm20_div_u16)
        /*1658*/ 	.word	0x00000000


	//----- nvinfo : EIATTR_FRAME_SIZE
	.align		4
.L_953:
        /*165c*/ 	.byte	0x04, 0x11
        /*165e*/ 	.short	(.L_955 - .L_954)
	.align		4
.L_954:
        /*1660*/ 	.word	index@(_Z9cuda_gemmIiLi256ELi1ELi1ELi1024ELi128ELi128ELi32ELi1ELi1EEviiiPT_S1_S1_ii)
        /*1664*/ 	.word	0x00000000


	//----- nvinfo : EIATTR_REGCOUNT
	.align		4
.L_955:
        /*1668*/ 	.byte	0x04, 0x2f
        /*166a*/ 	.short	(.L_957 - .L_956)
	.align		4
.L_956:
        /*166c*/ 	.word	index@(_Z9cuda_gemmIiLi256ELi2ELi1ELi16ELi2ELi2ELi32ELi0ELi0EEviiiPT_S1_S1_ii)
        /*1670*/ 	.word	0x00000028


	//----- nvinfo : EIATTR_FRAME_SIZE
	.align		4
.L_957:
        /*1674*/ 	.byte	0x04, 0x11
        /*1676*/ 	.short	(.L_959 - .L_958)
	.align		4
.L_958:
        /*1678*/ 	.word	index@(_Z9cuda_gemmIiLi256ELi2ELi1ELi16ELi2ELi2ELi32ELi0ELi0EEviiiPT_S1_S1_ii)
        /*167c*/ 	.word	0x00000000


	//----- nvinfo : EIATTR_REGCOUNT
	.align		4
.L_959:
        /*1680*/ 	.byte	0x04, 0x2f
        /*1682*/ 	.short	(.L_961 - .L_960)
	.align		4
.L_960:
        /*1684*/ 	.word	index@(_Z9cuda_gemmIiLi256ELi2ELi1ELi16ELi2ELi2ELi32ELi0ELi1EEviiiPT_S1_S1_ii)
        /*1688*/ 	.word	0x00000020


	//----- nvinfo : EIATTR_FRAME_SIZE
	.align		4
.L_961:
        /*168c*/ 	.byte	0x04, 0x11
        /*168e*/ 	.short	(.L_963 - .L_962)
	.align		4
.L_962:
        /*1690*/ 	.word	index@(_Z9cuda_gemmIiLi256ELi2ELi1ELi16ELi2ELi2ELi32ELi0ELi1EEviiiPT_S1_S1_ii)
        /*1694*/ 	.word	0x00000000


	//----- nvinfo : EIATTR_REGCOUNT
	.align		4
.L_963:
        /*1698*/ 	.byte	0x04, 0x2f
        /*169a*/ 	.short	(.L_965 - .L_964)
	.align		4
.L_964:
        /*169c*/ 	.word	index@(_Z9cuda_gemmIiLi256ELi2ELi1ELi16ELi2ELi2ELi32ELi1ELi0EEviiiPT_S1_S1_ii)
        /*16a0*/ 	.word	0x00000020


	//----- nvinfo : EIATTR_FRAME_SIZE
	.align		4
.L_965:
        /*16a4*/ 	.byte	0x04, 0x11
        /*16a6*/ 	.short	(.L_967 - .L_966)
	.align		4
.L_966:
        /*16a8*/ 	.word	index@(_Z9cuda_gemmIiLi256ELi2ELi1ELi16ELi2ELi2ELi32ELi1ELi0EEviiiPT_S1_S1_ii)
        /*16ac*/ 	.word	0x00000000


	//----- nvinfo : EIATTR_REGCOUNT
	.align		4
.L_967:
        /*16b0*/ 	.byte	0x04, 0x2f
        /*16b2*/ 	.short	(.L_969 - .L_968)
	.align		4
.L_968:
        /*16b4*/ 	.word	index@(_Z9cuda_gemmIiLi256ELi2ELi1ELi16ELi2ELi2ELi32ELi1ELi1EEviiiPT_S1_S1_ii)
        /*16b8*/ 	.word	0x00000020


	//----- nvinfo : EIATTR_FRAME_SIZE
	.align		4
.L_969:
        /*16bc*/ 	.byte	0x04, 0x11
        /*16be*/ 	.short	(.L_971 - .L_970)
	.align		4
.L_970:
        /*16c0*/ 	.word	index@(_Z9cuda_gemmIiLi256ELi2ELi1ELi16ELi2ELi2ELi32ELi1ELi1EEviiiPT_S1_S1_ii)
        /*16c4*/ 	.word	0x00000000


	//----- nvinfo : EIATTR_REGCOUNT
	.align		4
.L_971:
        /*16c8*/ 	.byte	0x04, 0x2f
        /*16ca*/ 	.short	(.L_973 - .L_972)
	.align		4
.L_972:
        /*16cc*/ 	.word	index@(_Z9cuda_gemmIiLi256ELi2ELi1ELi16ELi4ELi4ELi32ELi0ELi0EEviiiPT_S1_S1_ii)
        /*16d0*/ 	.word	0x00000030


	//----- nvinfo : EIATTR_FRAME_SIZE
	.align		4
.L_973:
        /*16d4*/ 	.byte	0x04, 0x11
        /*16d6*/ 	.short	(.L_975 - .L_974)
	.align		4
.L_974:
        /*16d8*/ 	.word	index@(_Z9cuda_gemmIiLi256ELi2ELi1ELi16ELi4ELi4ELi32ELi0ELi0EEviiiPT_S1_S1_ii)
        /*16dc*/ 	.word	0x00000000


	//----- nvinfo : EIATTR_REGCOUNT
	.align		4
.L_975:
        /*16e0*/ 	.byte	0x04, 0x2f
        /*16e2*/ 	.short	(.L_977 - .L_976)
	.align		4
.L_976:
        /*16e4*/ 	.word	index@(_Z9cuda_gemmIiLi256ELi2ELi1ELi16ELi4ELi4ELi32ELi0ELi1EEviiiPT_S1_S1_ii)
        /*16e8*/ 	.word	0x00000020


	//----- nvinfo : EIATTR_FRAME_SIZE
	.align		4
.L_977:
        /*16ec*/ 	.byte	0x04, 0x11
        /*16ee*/ 	.short	(.L_979 - .L_978)
	.align		4
.L_978:
        /*16f0*/ 	.word	index@(_Z9cuda_gemmIiLi256ELi2ELi1ELi16ELi4ELi4ELi32ELi0ELi1EEviiiPT_S1_S1_ii)
        /*16f4*/ 	.word	0x00000000


	//----- nvinfo : EIATTR_REGCOUNT
	.align		4
.L_979:
        /*16f8*/ 	.byte	0x04, 0x2f
        /*16fa*/ 	.short	(.L_981 - .L_980)
	.align		4
.L_980:
        /*16fc*/ 	.word	index@(_Z9cuda_gemmIiLi256ELi2ELi1ELi16ELi4ELi4ELi32ELi1ELi0EEviiiPT_S1_S1_ii)
        /*1700*/ 	.word	0x00000028


	//----- nvinfo : EIATTR_FRAME_SIZE
	.align		4
.L_981:
        /*1704*/ 	.byte	0x04, 0x11
        /*1706*/ 	.short	(.L_983 - .L_982)
	.align		4
.L_982:
        /*1708*/ 	.word	index@(_Z9cuda_gemmIiLi256ELi2ELi1ELi16ELi4ELi4ELi32ELi1ELi0EEviiiPT_S1_S1_ii)
        /*170c*/ 	.word	0x00000000


	//----- nvinfo : EIATTR_REGCOUNT
	.align		4
.L_983:
        /*1710*/ 	.byte	0x04, 0x2f
        /*1712*/ 	.short	(.L_985 - .L_984)
	.align		4
.L_984:
        /*1714*/ 	.word	index@(_Z9cuda_gemmIiLi256ELi2ELi1ELi16ELi4ELi4ELi32ELi1ELi1EEviiiPT_S1_S1_ii)
        /*1718*/ 	.word	0x00000020


	//----- nvinfo : EIATTR_FRAME_SIZE
	.align		4
.L_985:
        /*171c*/ 	.byte	0x04, 0x11
        /*171e*/ 	.short	(.L_987 - .L_986)
	.align		4
.L_986:
        /*1720*/ 	.word	index@(_Z9cuda_gemmIiLi256ELi2ELi1ELi16ELi4ELi4ELi32ELi1ELi1EEviiiPT_S1_S1_ii)
        /*1724*/ 	.word	0x00000000


	//----- nvinfo : EIATTR_REGCOUNT
	.align		4
.L_987:
        /*1728*/ 	.byte	0x04, 0x2f
        /*172a*/ 	.short	(.L_989 - .L_988)
	.align		4
.L_988:
        /*172c*/ 	.word	index@(_Z9cuda_gemmIiLi256ELi2ELi1ELi16ELi8ELi8ELi32ELi0ELi0EEviiiPT_S1_S1_ii)
        /*1730*/ 	.word	0x00000040


	//----- nvinfo : EIATTR_FRAME_SIZE
	.align		4
.L_989:
        /*1734*/ 	.byte	0x04, 0x11
        /*1736*/ 	.short	(.L_991 - .L_990)
	.align		4
.L_990:
        /*1738*/ 	.word	index@(_Z9cuda_gemmIiLi256ELi2ELi1ELi16ELi8ELi8ELi32ELi0ELi0EEviiiPT_S1_S1_ii)
        /*173c*/ 	.word	0x00000000


	//----- nvinfo : EIATTR_REGCOUNT
	.align		4
.L_991:
        /*1740*/ 	.byte	0x04, 0x2f
        /*1742*/ 	.short	(.L_993 - .L_992)
	.align		4
.L_992:
        /*1744*/ 	.word	index@(_Z9cuda_gemmIiLi256ELi2ELi1ELi16ELi8ELi8ELi32ELi0ELi1EEviiiPT_S1_S1_ii)
        /*1748*/ 	.word	0x00000020


	//----- nvinfo : EIATTR_FRAME_SIZE
	.align		4
.L_993:
        /*174c*/ 	.byte	0x04, 0x11
        /*174e*/ 	.short	(.L_995 - .L_994)
	.align		4
.L_994:
        /*1750*/ 	.word	index@(_Z9cuda_gemmIiLi256ELi2ELi1ELi16ELi8ELi8ELi32ELi0ELi1EEviiiPT_S1_S1_ii)
        /*1754*/ 	.word	0x00000000


	//----- nvinfo : EIATTR_REGCOUNT
	.align		4
.L_995:
        /*1758*/ 	.byte	0x04, 0x2f
        /*175a*/ 	.short	(.L_997 - .L_996)
	.align		4
.L_996:
        /*175c*/ 	.word	index@(_Z9cuda_gemmIiLi256ELi2ELi1ELi16ELi8ELi8ELi32ELi1ELi0EEviiiPT_S1_S1_ii)
        /*1760*/ 	.word	0x00000030


	//----- nvinfo : EIATTR_FRAME_SIZE
	.align		4
.L_997:
        /*1764*/ 	.byte	0x04, 0x11
        /*1766*/ 	.short	(.L_999 - .L_998)
	.align		4
.L_998:
        /*1768*/ 	.word	index@(_Z9cuda_gemmIiLi256ELi2ELi1ELi16ELi8ELi8ELi32ELi1ELi0EEviiiPT_S1_S1_ii)
        /*176c*/ 	.word	0x00000000


	//----- nvinfo : EIATTR_REGCOUNT
	.align		4
.L_999:
        /*1770*/ 	.byte	0x04, 0x2f
        /*1772*/ 	.short	(.L_1001 - .L_1000)
	.align		4
.L_1000:
        /*1774*/ 	.word	index@(_Z9cuda_gemmIiLi256ELi2ELi1ELi16ELi8ELi8ELi32ELi1ELi1EEviiiPT_S1_S1_ii)
        /*1778*/ 	.word	0x00000020


	//----- nvinfo : EIATTR_FRAME_SIZE
	.align		4
.L_1001:
        /*177c*/ 	.byte	0x04, 0x11
        /*177e*/ 	.short	(.L_1003 - .L_1002)
	.align		4
.L_1002:
        /*1780*/ 	.word	index@(_Z9cuda_gemmIiLi256ELi2ELi1ELi16ELi8ELi8ELi32ELi1ELi1EEviiiPT_S1_S1_ii)
        /*1784*/ 	.word	0x00000000


	//----- nvinfo : EIATTR_REGCOUNT
	.align		4
.L_1003:
        /*1788*/ 	.byte	0x04, 0x2f
        /*178a*/ 	.short	(.L_1005 - .L_1004)
	.align		4
.L_1004:
        /*178c*/ 	.word	index@(_Z9cuda_gemmIiLi256ELi2ELi1ELi16ELi16ELi16ELi32ELi0ELi0EEviiiPT_S1_S1_ii)
        /*1790*/ 	.word	0x00000040


	//----- nvinfo : EIATTR_FRAME_SIZE
	.align		4
.L_1005:
        /*1794*/ 	.byte	0x04, 0x11
        /*1796*/ 	.short	(.L_1007 - .L_1006)
	.align		4
.L_1006:
        /*1798*/ 	.word	index@(_Z9cuda_gemmIiLi256ELi2ELi1ELi16ELi16ELi16ELi32ELi0ELi0EEviiiPT_S1_S1_ii)
        /*179c*/ 	.word	0x00000008


	//----- nvinfo : EIATTR_REGCOUNT
	.align		4
.L_1007:
        /*17a0*/ 	.byte	0x04, 0x2f
        /*17a2*/ 	.short	(.L_1009 - .L_1008)
	.align		4
.L_1008:
        /*17a4*/ 	.word	index@(_Z9cuda_gemmIiLi256ELi2ELi1ELi16ELi16ELi16ELi32ELi0ELi1EEviiiPT_S1_S1_ii)
        /*17a8*/ 	.word	0x00000028


	//----- nvinfo : EIATTR_FRAME_SIZE
	.align		4
.L_1009:
        /*17ac*/ 	.byte	0x04, 0x11
        /*17ae*/ 	.short	(.L_1011 - .L_1010)
	.align		4
.L_1010:
        /*17b0*/ 	.word	index@(_Z9cuda_gemmIiLi256ELi2ELi1ELi16ELi16ELi16ELi32ELi0ELi1EEviiiPT_S1_S1_ii)
        /*17b4*/ 	.word	0x00000000


	//----- nvinfo : EIATTR_REGCOUNT
	.align		4
.L_1011:
        /*17b8*/ 	.byte	0x04, 0x2f
        /*17ba*/ 	.short	(.L_1013 - .L_1012)
	.align		4
.L_1012:
        /*17bc*/ 	.word	index@(_Z9cuda_gemmIiLi256ELi2ELi1ELi16ELi16ELi16ELi32ELi1ELi0EEviiiPT_S1_S1_ii)
        /*17c0*/ 	.word	0x00000040


	//----- nvinfo : EIATTR_FRAME_SIZE
	.align		4
.L_1013:
        /*17c4*/ 	.byte	0x04, 0x11
        /*17c6*/ 	.short	(.L_1015 - .L_1014)
	.align		4
.L_1014:
        /*17c8*/ 	.word	index@(_Z9cuda_gemmIiLi256ELi2ELi1ELi16ELi16ELi16ELi32ELi1ELi0EEviiiPT_S1_S1_ii)
        /*17cc*/ 	.word	0x00000008


	//----- nvinfo : EIATTR_REGCOUNT
	.align		4
.L_1015:
        /*17d0*/ 	.byte	0x04, 0x2f
        /*17d2*/ 	.short	(.L_1017 - .L_1016)
	.align		4
.L_1016:
        /*17d4*/ 	.word	index@(_Z9cuda_gemmIiLi256ELi2ELi1ELi16ELi16ELi16ELi32ELi1ELi1EEviiiPT_S1_S1_ii)
        /*17d8*/ 	.word	0x00000020


	//----- nvinfo : EIATTR_FRAME_SIZE
	.align		4
.L_1017:
        /*17dc*/ 	.byte	0x04, 0x11
        /*17de*/ 	.short	(.L_1019 - .L_1018)
	.align		4
.L_1018:
        /*17e0*/ 	.word	index@(_Z9cuda_gemmIiLi256ELi2ELi1ELi16ELi16ELi16ELi32ELi1ELi1EEviiiPT_S1_S1_ii)
        /*17e4*/ 	.word	0x00000000


	//----- nvinfo : EIATTR_REGCOUNT
	.align		4
.L_1019:
        /*17e8*/ 	.byte	0x04, 0x2f
        /*17ea*/ 	.short	(.L_1021 - .L_1020)
	.align		4
.L_1020:
        /*17ec*/ 	.word	index@(_Z9cuda_gemmIiLi256ELi2ELi1ELi16ELi32ELi32ELi32ELi0ELi0EEviiiPT_S1_S1_ii)
        /*17f0*/ 	.word	0x00000040


	//----- nvinfo : EIATTR_FRAME_SIZE
	.align		4
.L_1021:
        /*17f4*/ 	.byte	0x04, 0x11
        /*17f6*/ 	.short	(.L_1023 - .L_1022)
	.align		4
.L_1022:
        /*17f8*/ 	.word	index@(_Z9cuda_gemmIiLi256ELi2ELi1ELi16ELi32ELi32ELi32ELi0ELi0EEviiiPT_S1_S1_ii)
        /*17fc*/ 	.word	0x00000008


	//----- nvinfo : EIATTR_REGCOUNT
	.align		4
.L_1023:
        /*1800*/ 	.byte	0x04, 0x2f
        /*1802*/ 	.short	(.L_1025 - .L_1024)
	.align		4
.L_1024:
        /*1804*/ 	.word	index@(_Z9cuda_gemmIiLi256ELi2ELi1ELi16ELi32ELi32ELi32ELi0ELi1EEviiiPT_S1_S1_ii)
        /*1808*/ 	.word	0x0000001e


	//----- nvinfo : EIATTR_FRAME_SIZE
	.align		4
.L_1025:
        /*180c*/ 	.byte	0x04, 0x11
        /*180e*/ 	.short	(.L_1027 - .L_1026)
	.align		4
.L_1026:
        /*1810*/ 	.word	index@($__internal_171_$__cuda_sm20_div_u16)
        /*1814*/ 	.word	0x00000000


	//----- nvinfo : EIATTR_FRAME_SIZE
	.align		4
.L_1027:
        /*1818*/ 	.byte	0x04, 0x11
        /*181a*/ 	.short	(.L_1029 - .L_1028)
	.align		4
.L_1028:
        /*181c*/ 	.word	index@(_Z9cuda_gemmIiLi256ELi2ELi1ELi16ELi32ELi32ELi32ELi0ELi1EEviiiPT_S1_S1_ii)
        /*1820*/ 	.word	0x00000000


	//----- nvinfo : EIATTR_REGCOUNT
	.align		4
.L_1029:
        /*1824*/ 	.byte	0x04, 0x2f
        /*1826*/ 	.short	(.L_1031 - .L_1030)
	.align		4
.L_1030:
        /*1828*/ 	.word	index@(_Z9cuda_gemmIiLi256ELi2ELi1ELi16ELi32ELi32ELi32ELi1ELi0EEviiiPT_S1_S1_ii)
        /*182c*/ 	.word	0x00000040


	//----- nvinfo : EIATTR_FRAME_SIZE
	.align		4
.L_1031:
        /*1830*/ 	.byte	0x04, 0x11
        /*1832*/ 	.short	(.L_1033 - .L_1032)
	.align		4
.L_1032:
        /*1834*/ 	.word	index@(_Z9cuda_gemmIiLi256ELi2ELi1ELi16ELi32ELi32ELi32ELi1ELi0EEviiiPT_S1_S1_ii)
        /*1838*/ 	.word	0x00000008


	//----- nvinfo : EIATTR_REGCOUNT
	.align		4
.L_1033:
        /*183c*/ 	.byte	0x04, 0x2f
        /*183e*/ 	.short	(.L_1035 - .L_1034)
	.align		4
.L_1034:
        /*1840*/ 	.word	index@(_Z9cuda_gemmIiLi256ELi2ELi1ELi16ELi32ELi32ELi32ELi1ELi1EEviiiPT_S1_S1_ii)
        /*1844*/ 	.word	0x00000020


	//----- nvinfo : EIATTR_FRAME_SIZE
	.align		4
.L_1035:
        /*1848*/ 	.byte	0x04, 0x11
        /*184a*/ 	.short	(.L_1037 - .L_1036)
	.align		4
.L_1036:
        /*184c*/ 	.word	index@($__internal_170_$__cuda_sm20_div_u16)
        /*1850*/ 	.word	0x00000000


	//----- nvinfo : EIATTR_FRAME_SIZE
	.align		4
.L_1037:
        /*1854*/ 	.byte	0x04, 0x11
        /*1856*/ 	.short	(.L_1039 - .L_1038)
	.align		4
.L_1038:
        /*1858*/ 	.word	index@(_Z9cuda_gemmIiLi256ELi2ELi1ELi16ELi32ELi32ELi32ELi1ELi1EEviiiPT_S1_S1_ii)
        /*185c*/ 	.word	0x00000000


	//----- nvinfo : EIATTR_REGCOUNT
	.align		4
.L_1039:
        /*1860*/ 	.byte	0x04, 0x2f
        /*1862*/ 	.short	(.L_1041 - .L_1040)
	.align		4
.L_1040:
        /*1864*/ 	.word	index@(_Z9cuda_gemmIiLi256ELi2ELi1ELi16ELi64ELi64ELi32ELi0ELi0EEviiiPT_S1_S1_ii)
        /*1868*/ 	.word	0x00000040


	//----- nvinfo : EIATTR_FRAME_SIZE
	.align		4
.L_1041:
        /*186c*/ 	.byte	0x04, 0x11
        /*186e*/ 	.short	(.L_1043 - .L_1042)
	.align		4
.L_1042:
        /*1870*/ 	.word	index@(_Z9cuda_gemmIiLi256ELi2ELi1ELi16ELi64ELi64ELi32ELi0ELi0EEviiiPT_S1_S1_ii)
        /*1874*/ 	.word	0x00000000


	//----- nvinfo : EIATTR_REGCOUNT
	.align		4
.L_1043:
        /*1878*/ 	.byte	0x04, 0x2f
        /*187a*/ 	.short	(.L_1045 - .L_1044)
	.align		4
.L_1044:
        /*187c*/ 	.word	index@(_Z9cuda_gemmIiLi256ELi2ELi1ELi16ELi64ELi64ELi32ELi0ELi1EEviiiPT_S1_S1_ii)
        /*1880*/ 	.word	0x0000001c


	//----- nvinfo : EIATTR_FRAME_SIZE
	.align		4
.L_1045:
        /*1884*/ 	.byte	0x04, 0x11
        /*1886*/ 	.short	(.L_1047 - .L_1046)
	.align		4
.L_1046:
        /*1888*/ 	.word	index@($__internal_169_$__cuda_sm20_div_u16)
        /*188c*/ 	.word	0x00000000


	//----- nvinfo : EIATTR_FRAME_SIZE
	.align		4
.L_1047:
        /*1890*/ 	.byte	0x04, 0x11
        /*1892*/ 	.short	(.L_1049 - .L_1048)
	.align		4
.L_1048:
        /*1894*/ 	.word	index@(_Z9cuda_gemmIiLi256ELi2ELi1ELi16ELi64ELi64ELi32ELi0ELi1EEviiiPT_S1_S1_ii)
        /*1898*/ 	.word	0x00000000


	//----- nvinfo : EIATTR_REGCOUNT
	.align		4
.L_1049:
        /*189c*/ 	.byte	0x04, 0x2f
        /*189e*/ 	.short	(.L_1051 - .L_1050)
	.align		4
.L_1050:
        /*18a0*/ 	.word	index@(_Z9cuda_gemmIiLi256ELi2ELi1ELi16ELi64ELi64ELi32ELi1ELi0EEviiiPT_S1_S1_ii)
        /*18a4*/ 	.word	0x00000040


	//----- nvinfo : EIATTR_FRAME_SIZE
	.align		4
.L_1051:
        /*18a8*/ 	.byte	0x04, 0x11
        /*18aa*/ 	.short	(.L_1053 - .L_1052)
	.align		4
.L_1052:
        /*18ac*/ 	.word	index@(_Z9cuda_gemmIiLi256ELi2ELi1ELi16ELi64ELi64ELi32ELi1ELi0EEviiiPT_S1_S1_ii)
        /*18b0*/ 	.word	0x00000000


	//----- nvinfo : EIATTR_REGCOUNT
	.align		4
.L_1053:
        /*18b4*/ 	.byte	0x04, 0x2f
        /*18b6*/ 	.short	(.L_1055 - .L_1054)
	.align		4
.L_1054:
        /*18b8*/ 	.word	index@(_Z9cuda_gemmIiLi256ELi2ELi1ELi16ELi64ELi64ELi32ELi1ELi1EEviiiPT_S1_S1_ii)
        /*18bc*/ 	.word	0x00000020


	//----- nvinfo : EIATTR_FRAME_SIZE
	.align		4
.L_1055:
        /*18c0*/ 	.byte	0x04, 0x11
        /*18c2*/ 	.short	(.L_1057 - .L_1056)
	.align		4
.L_1056:
        /*18c4*/ 	.word	index@($__internal_168_$__cuda_sm20_div_u16)
        /*18c8*/ 	.word	0x00000000


	//----- nvinfo : EIATTR_FRAME_SIZE
	.align		4
.L_1057:
        /*18cc*/ 	.byte	0x04, 0x11
        /*18ce*/ 	.short	(.L_1059 - .L_1058)
	.align		4
.L_1058:
        /*18d0*/ 	.word	index@(_Z9cuda_gemmIiLi256ELi2ELi1ELi16ELi64ELi64ELi32ELi1ELi1EEviiiPT_S1_S1_ii)
        /*18d4*/ 	.word	0x00000000


	//----- nvinfo : EIATTR_REGCOUNT
	.align		4
.L_1059:
        /*18d8*/ 	.byte	0x04, 0x2f
        /*18da*/ 	.short	(.L_1061 - .L_1060)
	.align		4
.L_1060:
        /*18dc*/ 	.word	index@(_Z9cuda_gemmIiLi256ELi2ELi1ELi16ELi128ELi128ELi32ELi0ELi0EEviiiPT_S1_S1_ii)
        /*18e0*/ 	.word	0x0000003e


	//----- nvinfo : EIATTR_FRAME_SIZE
	.align		4
.L_1061:
        /*18e4*/ 	.byte	0x04, 0x11
        /*18e6*/ 	.short	(.L_1063 - .L_1062)
	.align		4
.L_1062:
        /*18e8*/ 	.word	index@(_Z9cuda_gemmIiLi256ELi2ELi1ELi16ELi128ELi128ELi32ELi0ELi0EEviiiPT_S1_S1_ii)
        /*18ec*/ 	.word	0x00000000


	//----- nvinfo : EIATTR_REGCOUNT
	.align		4
.L_1063:
        /*18f0*/ 	.byte	0x04, 0x2f
        /*18f2*/ 	.short	(.L_1065 - .L_1064)
	.align		4
.L_1064:
        /*18f4*/ 	.word	index@(_Z9cuda_gemmIiLi256ELi2ELi1ELi16ELi128ELi128ELi32ELi0ELi1EEviiiPT_S1_S1_ii)
        /*18f8*/ 	.word	0x0000001c


	//----- nvinfo : EIATTR_FRAME_SIZE
	.align		4
.L_1065:
        /*18fc*/ 	.byte	0x04, 0x11
        /*18fe*/ 	.short	(.L_1067 - .L_1066)
	.align		4
.L_1066:
        /*1900*/ 	.word	index@($__internal_167_$__cuda_sm20_div_u16)
        /*1904*/ 	.word	0x00000000


	//----- nvinfo : EIATTR_FRAME_SIZE
	.align		4
.L_1067:
        /*1908*/ 	.byte	0x04, 0x11
        /*190a*/ 	.short	(.L_1069 - .L_1068)
	.align		4
.L_1068:
        /*190c*/ 	.word	index@(_Z9cuda_gemmIiLi256ELi2ELi1ELi16ELi128ELi128ELi32ELi0ELi1EEviiiPT_S1_S1_ii)
        /*1910*/ 	.word	0x00000000


	//----- nvinfo : EIATTR_REGCOUNT
	.align		4
.L_1069:
        /*1914*/ 	.byte	0x04, 0x2f
        /*1916*/ 	.short	(.L_1071 - .L_1070)
	.align		4
.L_1070:
        /*1918*/ 	.word	index@(_Z9cuda_gemmIiLi256ELi2ELi1ELi16ELi128ELi128ELi32ELi1ELi0EEviiiPT_S1_S1_ii)
        /*191c*/ 	.word	0x0000003e


	//----- nvinfo : EIATTR_FRAME_SIZE
	.align		4
.L_1071:
        /*1920*/ 	.byte	0x04, 0x11
        /*1922*/ 	.short	(.L_1073 - .L_1072)
	.align		4
.L_1072:
        /*1924*/ 	.word	index@(_Z9cuda_gemmIiLi256ELi2ELi1ELi16ELi128ELi128ELi32ELi1ELi0EEviiiPT_S1_S1_ii)
        /*1928*/ 	.word	0x00000000


	//----- nvinfo : EIATTR_REGCOUNT
	.align		4
.L_1073:
        /*192c*/ 	.byte	0x04, 0x2f
        /*192e*/ 	.short	(.L_1075 - .L_1074)
	.align		4
.L_1074:
        /*1930*/ 	.word	index@(_Z9cuda_gemmIiLi256ELi2ELi1ELi16ELi128ELi128ELi32ELi1ELi1EEviiiPT_S1_S1_ii)
        /*1934*/ 	.word	0x00000020


	//----- nvinfo : EIATTR_FRAME_SIZE
	.align		4
.L_1075:
        /*1938*/ 	.byte	0x04, 0x11
        /*193a*/ 	.short	(.L_1077 - .L_1076)
	.align		4
.L_1076:
        /*193c*/ 	.word	index@($__internal_166_$__cuda_sm20_div_u16)
        /*1940*/ 	.word	0x00000000


	//----- nvinfo : EIATTR_FRAME_SIZE
	.align		4
.L_1077:
        /*1944*/ 	.byte	0x04, 0x11
        /*1946*/ 	.short	(.L_1079 - .L_1078)
	.align		4
.L_1078:
        /*1948*/ 	.word	index@(_Z9cuda_gemmIiLi256ELi2ELi1ELi16ELi128ELi128ELi32ELi1ELi1EEviiiPT_S1_S1_ii)
        /*194c*/ 	.word	0x00000000


	//----- nvinfo : EIATTR_REGCOUNT
	.align		4
.L_1079:
        /*1950*/ 	.byte	0x04, 0x2f
        /*1952*/ 	.short	(.L_1081 - .L_1080)
	.align		4
.L_1080:
        /*1954*/ 	.word	index@(_Z9cuda_gemmIiLi256ELi2ELi1ELi32ELi2ELi2ELi32ELi0ELi0EEviiiPT_S1_S1_ii)
        /*1958*/ 	.word	0x00000028


	//----- nvinfo : EIATTR_FRAME_SIZE
	.align		4
.L_1081:
        /*195c*/ 	.byte	0x04, 0x11
        /*195e*/ 	.short	(.L_1083 - .L_1082)
	.align		4
.L_1082:
        /*1960*/ 	.word	index@(_Z9cuda_gemmIiLi256ELi2ELi1ELi32ELi2ELi2ELi32ELi0ELi0EEviiiPT_S1_S1_ii)
        /*1964*/ 	.word	0x00000000


	//----- nvinfo : EIATTR_REGCOUNT
	.align		4
.L_1083:
        /*1968*/ 	.byte	0x04, 0x2f
        /*196a*/ 	.short	(.L_1085 - .L_1084)
	.align		4
.L_1084:
        /*196c*/ 	.word	index@(_Z9cuda_gemmIiLi256ELi2ELi1ELi32ELi2ELi2ELi32ELi0ELi1EEviiiPT_S1_S1_ii)
        /*1970*/ 	.word	0x00000020


	//----- nvinfo : EIATTR_FRAME_SIZE
	.align		4
.L_1085:
        /*1974*/ 	.byte	0x04, 0x11
        /*1976*/ 	.short	(.L_1087 - .L_1086)
	.align		4
.L_1086:
        /*1978*/ 	.word	index@(_Z9cuda_gemmIiLi256ELi2ELi1ELi32ELi2ELi2ELi32ELi0ELi1EEviiiPT_S1_S1_ii)
        /*197c*/ 	.word	0x00000000


	//----- nvinfo : EIATTR_REGCOUNT
	.align		4
.L_1087:
        /*1980*/ 	.byte	0x04, 0x2f
        /*1982*/ 	.short	(.L_1089 - .L_1088)
	.align		4
.L_1088:
        /*1984*/ 	.word	index@(_Z9cuda_gemmIiLi256ELi2ELi1ELi32ELi2ELi2ELi32ELi1ELi0EEviiiPT_S1_S1_ii)
        /*1988*/ 	.word	0x00000020


	//----- nvinfo : EIATTR_FRAME_SIZE
	.align		4
.L_1089:
        /*198c*/ 	.byte	0x04, 0x11
        /*198e*/ 	.short	(.L_1091 - .L_1090)
	.align		4
.L_1090:
        /*1990*/ 	.word	index@(_Z9cuda_gemmIiLi256ELi2ELi1ELi32ELi2ELi2ELi32ELi1ELi0EEviiiPT_S1_S1_ii)
        /*1994*/ 	.word	0x00000000


	//----- nvinfo : EIATTR_REGCOUNT
	.align		4
.L_1091:
        /*1998*/ 	.byte	0x04, 0x2f
        /*199a*/ 	.short	(.L_1093 - .L_1092)
	.align		4
.L_1092:
        /*199c*/ 	.word	index@(_Z9cuda_gemmIiLi256ELi2ELi1ELi32ELi2ELi2ELi32ELi1ELi1EEviiiPT_S1_S1_ii)
        /*19a0*/ 	.word	0x00000020


	//----- nvinfo : EIATTR_FRAME_SIZE
	.align		4
.L_1093:
        /*19a4*/ 	.byte	0x04, 0x11
        /*19a6*/ 	.short	(.L_1095 - .L_1094)
	.align		4
.L_1094:
        /*19a8*/ 	.word	index@(_Z9cuda_gemmIiLi256ELi2ELi1ELi32ELi2ELi2ELi32ELi1ELi1EEviiiPT_S1_S1_ii)
        /*19ac*/ 	.word	0x00000000


	//----- nvinfo : EIATTR_REGCOUNT
	.align		4
.L_1095:
        /*19b0*/ 	.byte	0x04, 0x2f
        /*19b2*/ 	.short	(.L_1097 - .L_1096)
	.align		4
.L_1096:
        /*19b4*/ 	.word	index@(_Z9cuda_gemmIiLi256ELi2ELi1ELi32ELi4ELi4ELi32ELi0ELi0EEviiiPT_S1_S1_ii)
        /*19b8*/ 	.word	0x00000030


	//----- nvinfo : EIATTR_FRAME_SIZE
	.align		4
.L_1097:
        /*19bc*/ 	.byte	0x04, 0x11
        /*19be*/ 	.short	(.L_1099 - .L_1098)
	.align		4
.L_1098:
        /*19c0*/ 	.word	index@(_Z9cuda_gemmIiLi256ELi2ELi1ELi32ELi4ELi4ELi32ELi0ELi0EEviiiPT_S1_S1_ii)
        /*19c4*/ 	.word	0x00000000


	//----- nvinfo : EIATTR_REGCOUNT
	.align		4
.L_1099:
        /*19c8*/ 	.byte	0x04, 0x2f
        /*19ca*/ 	.short	(.L_1101 - .L_1100)
	.align		4
.L_1100:
        /*19cc*/ 	.word	index@(_Z9cuda_gemmIiLi256ELi2ELi1ELi32ELi4ELi4ELi32ELi0ELi1EEviiiPT_S1_S1_ii)
        /*19d0*/ 	.word	0x00000020


	//----- nvinfo : EIATTR_FRAME_SIZE
	.align		4
.L_1101:
        /*19d4*/ 	.byte	0x04, 0x11
        /*19d6*/ 	.short	(.L_1103 - .L_1102)
	.align		4
.L_1102:
        /*19d8*/ 	.word	index@(_Z9cuda_gemmIiLi256ELi2ELi1ELi32ELi4ELi4ELi32ELi0ELi1EEviiiPT_S1_S1_ii)
        /*19dc*/ 	.word	0x00000000


	//----- nvinfo : EIATTR_REGCOUNT
	.align		4
.L_1103:
        /*19e0*/ 	.byte	0x04, 0x2f
        /*19e2*/ 	.short	(.L_1105 - .L_1104)
	.align		4
.L_1104:
        /*19e4*/ 	.word	index@(_Z9cuda_gemmIiLi256ELi2ELi1ELi32ELi4ELi4ELi32ELi1ELi0EEviiiPT_S1_S1_ii)
        /*19e8*/ 	.word	0x00000028


	//----- nvinfo : EIATTR_FRAME_SIZE
	.align		4
.L_1105:
        /*19ec*/ 	.byte	0x04, 0x11
        /*19ee*/ 	.short	(.L_1107 - .L_1106)
	.align		4
.L_1106:
        /*19f0*/ 	.word	index@(_Z9cuda_gemmIiLi256ELi2ELi1ELi32ELi4ELi4ELi32ELi1ELi0EEviiiPT_S1_S1_ii)
        /*19f4*/ 	.word	0x00000000


	//----- nvinfo : EIATTR_REGCOUNT
	.align		4
.L_1107:
        /*19f8*/ 	.byte	0x04, 0x2f
        /*19fa*/ 	.short	(.L_1109 - .L_1108)
	.align		4
.L_1108:
        /*19fc*/ 	.word	index@(_Z9cuda_gemmIiLi256ELi2ELi1ELi32ELi4ELi4ELi32ELi1ELi1EEviiiPT_S1_S1_ii)
        /*1a00*/ 	.word	0x00000020


	//----- nvinfo : EIATTR_FRAME_SIZE
	.align		4
.L_1109:
        /*1a04*/ 	.byte	0x04, 0x11
        /*1a06*/ 	.short	(.L_1111 - .L_1110)
	.align		4
.L_1110:
        /*1a08*/ 	.word	index@(_Z9cuda_gemmIiLi256ELi2ELi1ELi32ELi4ELi4ELi32ELi1ELi1EEviiiPT_S1_S1_ii)
        /*1a0c*/ 	.word	0x00000000


	//----- nvinfo : EIATTR_REGCOUNT
	.align		4
.L_1111:
        /*1a10*/ 	.byte	0x04, 0x2f
        /*1a12*/ 	.short	(.L_1113 - .L_1112)
	.align		4
.L_1112:
        /*1a14*/ 	.word	index@(_Z9cuda_gemmIiLi256ELi2ELi1ELi32ELi8ELi8ELi32ELi0ELi0EEviiiPT_S1_S1_ii)
        /*1a18*/ 	.word	0x00000040


	//----- nvinfo : EIATTR_FRAME_SIZE
	.align		4
.L_1113:
        /*1a1c*/ 	.byte	0x04, 0x11
        /*1a1e*/ 	.short	(.L_1115 - .L_1114)
	.align		4
.L_1114:
        /*1a20*/ 	.word	index@(_Z9cuda_gemmIiLi256ELi2ELi1ELi32ELi8ELi8ELi32ELi0ELi0EEviiiPT_S1_S1_ii)
        /*1a24*/ 	.word	0x00000000


	//----- nvinfo : EIATTR_REGCOUNT
	.align		4
.L_1115:
        /*1a28*/ 	.byte	0x04, 0x2f
        /*1a2a*/ 	.short	(.L_1117 - .L_1116)
	.align		4
.L_1116:
        /*1a2c*/ 	.word	index@(_Z9cuda_gemmIiLi256ELi2ELi1ELi32ELi8ELi8ELi32ELi0ELi1EEviiiPT_S1_S1_ii)
        /*1a30*/ 	.word	0x00000030


	//----- nvinfo : EIATTR_FRAME_SIZE
	.align		4
.L_1117:
        /*1a34*/ 	.byte	0x04, 0x11
        /*1a36*/ 	.short	(.L_1119 - .L_1118)
	.align		4
.L_1118:
        /*1a38*/ 	.word	index@(_Z9cuda_gemmIiLi256ELi2ELi1ELi32ELi8ELi8ELi32ELi0ELi1EEviiiPT_S1_S1_ii)
        /*1a3c*/ 	.word	0x00000000


	//----- nvinfo : EIATTR_REGCOUNT
	.align		4
.L_1119:
        /*1a40*/ 	.byte	0x04, 0x2f
        /*1a42*/ 	.short	(.L_1121 - .L_1120)
	.align		4
.L_1120:
        /*1a44*/ 	.word	index@(_Z9cuda_gemmIiLi256ELi2ELi1ELi32ELi8ELi8ELi32ELi1ELi0EEviiiPT_S1_S1_ii)
        /*1a48*/ 	.word	0x00000030


	//----- nvinfo : EIATTR_FRAME_SIZE
	.align		4
.L_1121:
        /*1a4c*/ 	.byte	0x04, 0x11
        /*1a4e*/ 	.short	(.L_1123 - .L_1122)
	.align		4
.L_1122:
        /*1a50*/ 	.word	index@(_Z9cuda_gemmIiLi256ELi2ELi1ELi32ELi8ELi8ELi32ELi1ELi0EEviiiPT_S1_S1_ii)
        /*1a54*/ 	.word	0x00000000


	//----- nvinfo : EIATTR_REGCOUNT
	.align		4
.L_1123:
        /*1a58*/ 	.byte	0x04, 0x2f
        /*1a5a*/ 	.short	(.L_1125 - .L_1124)
	.align		4
.L_1124:
        /*1a5c*/ 	.word	index@(_Z9cuda_gemmIiLi256ELi2ELi1ELi32ELi8ELi8ELi32ELi1ELi1EEviiiPT_S1_S1_ii)
        /*1a60*/ 	.word	0x00000020


	//----- nvinfo : EIATTR_FRAME_SIZE
	.align		4
.L_1125:
        /*1a64*/ 	.byte	0x04, 0x11
        /*1a66*/ 	.short	(.L_1127 - .L_1126)
	.align		4
.L_1126:
        /*1a68*/ 	.word	index@(_Z9cuda_gemmIiLi256ELi2ELi1ELi32ELi8ELi8ELi32ELi1ELi1EEviiiPT_S1_S1_ii)
        /*1a6c*/ 	.word	0x00000000


	//----- nvinfo : EIATTR_REGCOUNT
	.align		4
.L_1127:
        /*1a70*/ 	.byte	0x04, 0x2f
        /*1a72*/ 	.short	(.L_1129 - .L_1128)
	.align		4
.L_1128:
        /*1a74*/ 	.word	index@(_Z9cuda_gemmIiLi256ELi2ELi1ELi32ELi16ELi16ELi32ELi0ELi0EEviiiPT_S1_S1_ii)
        /*1a78*/ 	.word	0x00000040


	//----- nvinfo : EIATTR_FRAME_SIZE
	.align		4
.L_1129:
        /*1a7c*/ 	.byte	0x04, 0x11
        /*1a7e*/ 	.short	(.L_1131 - .L_1130)
	.align		4
.L_1130:
        /*1a80*/ 	.word	index@(_Z9cuda_gemmIiLi256ELi2ELi1ELi32ELi16ELi16ELi32ELi0ELi0EEviiiPT_S1_S1_ii)
        /*1a84*/ 	.word	0x00000008


	//----- nvinfo : EIATTR_REGCOUNT
	.align		4
.L_1131:
        /*1a88*/ 	.byte	0x04, 0x2f
        /*1a8a*/ 	.short	(.L_1133 - .L_1132)
	.align		4
.L_1132:
        /*1a8c*/ 	.word	index@(_Z9cuda_gemmIiLi256ELi2ELi1ELi32ELi16ELi16ELi32ELi0ELi1EEviiiPT_S1_S1_ii)
        /*1a90*/ 	.word	0x00000030


	//----- nvinfo : EIATTR_FRAME_SIZE
	.align		4
.L_1133:
        /*1a94*/ 	.byte	0x04, 0x11
        /*1a96*/ 	.short	(.L_1135 - .L_1134)
	.align		4
.L_1134:
        /*1a98*/ 	.word	index@(_Z9cuda_gemmIiLi256ELi2ELi1ELi32ELi16ELi16ELi32ELi0ELi1EEviiiPT_S1_S1_ii)
        /*1a9c*/ 	.word	0x00000000


	//----- nvinfo : EIATTR_REGCOUNT
	.align		4
.L_1135:
        /*1aa0*/ 	.byte	0x04, 0x2f
        /*1aa2*/ 	.short	(.L_1137 - .L_1136)
	.align		4
.L_1136:
        /*1aa4*/ 	.word	index@(_Z9cuda_gemmIiLi256ELi2ELi1ELi32ELi16ELi16ELi32ELi1ELi0EEviiiPT_S1_S1_ii)
        /*1aa8*/ 	.word	0x00000040


	//----- nvinfo : EIATTR_FRAME_SIZE
	.align		4
.L_1137:
        /*1aac*/ 	.byte	0x04, 0x11
        /*1aae*/ 	.short	(.L_1139 - .L_1138)
	.align		4
.L_1138:
        /*1ab0*/ 	.word	index@(_Z9cuda_gemmIiLi256ELi2ELi1ELi32ELi16ELi16ELi32ELi1ELi0EEviiiPT_S1_S1_ii)
        /*1ab4*/ 	.word	0x00000008


	//----- nvinfo : EIATTR_REGCOUNT
	.align		4
.L_1139:
        /*1ab8*/ 	.byte	0x04, 0x2f
        /*1aba*/ 	.short	(.L_1141 - .L_1140)
	.align		4
.L_1140:
        /*1abc*/ 	.word	index@(_Z9cuda_gemmIiLi256ELi2ELi1ELi32ELi16ELi16ELi32ELi1ELi1EEviiiPT_S1_S1_ii)
        /*1ac0*/ 	.word	0x00000030


	//----- nvinfo : EIATTR_FRAME_SIZE
	.align		4
.L_1141:
        /*1ac4*/ 	.byte	0x04, 0x11
        /*1ac6*/ 	.short	(.L_1143 - .L_1142)
	.align		4
.L_1142:
        /*1ac8*/ 	.word	index@(_Z9cuda_gemmIiLi256ELi2ELi1ELi32ELi16ELi16ELi32ELi1ELi1EEviiiPT_S1_S1_ii)
        /*1acc*/ 	.word	0x00000000


	//----- nvinfo : EIATTR_REGCOUNT
	.align		4
.L_1143:
        /*1ad0*/ 	.byte	0x04, 0x2f
        /*1ad2*/ 	.short	(.L_1145 - .L_1144)
	.align		4
.L_1144:
        /*1ad4*/ 	.word	index@(_Z9cuda_gemmIiLi256ELi2ELi1ELi32ELi32ELi32ELi32ELi0ELi0EEviiiPT_S1_S1_ii)
        /*1ad8*/ 	.word	0x00000040


	//----- nvinfo : EIATTR_FRAME_SIZE
	.align		4
.L_1145:
        /*1adc*/ 	.byte	0x04, 0x11
        /*1ade*/ 	.short	(.L_1147 - .L_1146)
	.align		4
.L_1146:
        /*1ae0*/ 	.word	index@(_Z9cuda_gemmIiLi256ELi2ELi1ELi32ELi32ELi32ELi32ELi0ELi0EEviiiPT_S1_S1_ii)
        /*1ae4*/ 	.word	0x00000008


	//----- nvinfo : EIATTR_REGCOUNT
	.align		4
.L_1147:
        /*1ae8*/ 	.byte	0x04, 0x2f
        /*1aea*/ 	.short	(.L_1149 - .L_1148)
	.align		4
.L_1148:
        /*1aec*/ 	.word	index@(_Z9cuda_gemmIiLi256ELi2ELi1ELi32ELi32ELi32ELi32ELi0ELi1EEviiiPT_S1_S1_ii)
        /*1af0*/ 	.word	0x00000030


	//----- nvinfo : EIATTR_FRAME_SIZE
	.align		4
.L_1149:
        /*1af4*/ 	.byte	0x04, 0x11
        /*1af6*/ 	.short	(.L_1151 - .L_1150)
	.align		4
.L_1150:
        /*1af8*/ 	.word	index@($__internal_165_$__cuda_sm20_div_u16)
        /*1afc*/ 	.word	0x00000000


	//----- nvinfo : EIATTR_FRAME_SIZE
	.align		4
.L_1151:
        /*1b00*/ 	.byte	0x04, 0x11
        /*1b02*/ 	.short	(.L_1153 - .L_1152)
	.align		4
.L_1152:
        /*1b04*/ 	.word	index@(_Z9cuda_gemmIiLi256ELi2ELi1ELi32ELi32ELi32ELi32ELi0ELi1EEviiiPT_S1_S1_ii)
        /*1b08*/ 	.word	0x00000000


	//----- nvinfo : EIATTR_REGCOUNT
	.align		4
.L_1153:
        /*1b0c*/ 	.byte	0x04, 0x2f
        /*1b0e*/ 	.short	(.L_1155 - .L_1154)
	.align		4
.L_1154:
        /*1b10*/ 	.word	index@(_Z9cuda_gemmIiLi256ELi2ELi1ELi32ELi32ELi32ELi32ELi1ELi0EEviiiPT_S1_S1_ii)
        /*1b14*/ 	.word	0x00000040


	//----- nvinfo : EIATTR_FRAME_SIZE
	.align		4
.L_1155:
        /*1b18*/ 	.byte	0x04, 0x11
        /*1b1a*/ 	.short	(.L_1157 - .L_1156)
	.align		4
.L_1156:
        /*1b1c*/ 	.word	index@(_Z9cuda_gemmIiLi256ELi2ELi1ELi32ELi32ELi32ELi32ELi1ELi0EEviiiPT_S1_S1_ii)
        /*1b20*/ 	.word	0x00000008


	//----- nvinfo : EIATTR_REGCOUNT
	.align		4
.L_1157:
        /*1b24*/ 	.byte	0x04, 0x2f
        /*1b26*/ 	.short	(.L_1159 - .L_1158)
	.align		4
.L_1158:
        /*1b28*/ 	.word	index@(_Z9cuda_gemmIiLi256ELi2ELi1ELi32ELi32ELi32ELi32ELi1ELi1EEviiiPT_S1_S1_ii)
        /*1b2c*/ 	.word	0x00000030


	//----- nvinfo : EIATTR_FRAME_SIZE
	.align		4
.L_1159:
        /*1b30*/ 	.byte	0x04, 0x11
        /*1b32*/ 	.short	(.L_1161 - .L_1160)
	.align		4
.L_1160:
        /*1b34*/ 	.word	index@($__internal_164_$__cuda_sm20_div_u16)
        /*1b38*/ 	.word	0x00000000


	//----- nvinfo : EIATTR_FRAME_SIZE
	.align		4
.L_1161:
        /*1b3c*/ 	.byte	0x04, 0x11
        /*1b3e*/ 	.short	(.L_1163 - .L_1162)
	.align		4
.L_1162:
        /*1b40*/ 	.word	index@(_Z9cuda_gemmIiLi256ELi2ELi1ELi32ELi32ELi32ELi32ELi1ELi1EEviiiPT_S1_S1_ii)
        /*1b44*/ 	.word	0x00000000


	//----- nvinfo : EIATTR_REGCOUNT
	.align		4
.L_1163:
        /*1b48*/ 	.byte	0x04, 0x2f
        /*1b4a*/ 	.short	(.L_1165 - .L_1164)
	.align		4
.L_1164:
        /*1b4c*/ 	.word	index@(_Z9cuda_gemmIiLi256ELi2ELi1ELi32ELi64ELi64ELi32ELi0ELi0EEviiiPT_S1_S1_ii)
        /*1b50*/ 	.word	0x00000040


	//----- nvinfo : EIATTR_FRAME_SIZE
	.align		4
.L_1165:
        /*1b54*/ 	.byte	0x04, 0x11
        /*1b56*/ 	.short	(.L_1167 - .L_1166)
	.align		4
.L_1166:
        /*1b58*/ 	.word	index@(_Z9cuda_gemmIiLi256ELi2ELi1ELi32ELi64ELi64ELi32ELi0ELi0EEviiiPT_S1_S1_ii)
        /*1b5c*/ 	.word	0x00000000


	//----- nvinfo : EIATTR_REGCOUNT
	.align		4
.L_1167:
        /*1b60*/ 	.byte	0x04, 0x2f
        /*1b62*/ 	.short	(.L_1169 - .L_1168)
	.align		4
.L_1168:
        /*1b64*/ 	.word	index@(_Z9cuda_gemmIiLi256ELi2ELi1ELi32ELi64ELi64ELi32ELi0ELi1EEviiiPT_S1_S1_ii)
        /*1b68*/ 	.word	0x0000001c


	//----- nvinfo : EIATTR_FRAME_SIZE
	.align		4
.L_1169:
        /*1b6c*/ 	.byte	0x04, 0x11
        /*1b6e*/ 	.short	(.L_1171 - .L_1170)
	.align		4
.L_1170:
        /*1b70*/ 	.word	index@($__internal_163_$__cuda_sm20_div_u16)
        /*1b74*/ 	.word	0x00000000


	//----- nvinfo : EIATTR_FRAME_SIZE
	.align		4
.L_1171:
        /*1b78*/ 	.byte	0x04, 0x11
        /*1b7a*/ 	.short	(.L_1173 - .L_1172)
	.align		4
.L_1172:
        /*1b7c*/ 	.word	index@(_Z9cuda_gemmIiLi256ELi2ELi1ELi32ELi64ELi64ELi32ELi0ELi1EEviiiPT_S1_S1_ii)
        /*1b80*/ 	.word	0x00000000


	//----- nvinfo : EIATTR_REGCOUNT
	.align		4
.L_1173:
        /*1b84*/ 	.byte	0x04, 0x2f
        /*1b86*/ 	.short	(.L_1175 - .L_1174)
	.align		4
.L_1174:
        /*1b88*/ 	.word	index@(_Z9cuda_gemmIiLi256ELi2ELi1ELi32ELi64ELi64ELi32ELi1ELi0EEviiiPT_S1_S1_ii)
        /*1b8c*/ 	.word	0x00000040


	//----- nvinfo : EIATTR_FRAME_SIZE
	.align		4
.L_1175:
        /*1b90*/ 	.byte	0x04, 0x11
        /*1b92*/ 	.short	(.L_1177 - .L_1176)
	.align		4
.L_1176:
        /*1b94*/ 	.word	index@(_Z9cuda_gemmIiLi256ELi2ELi1ELi32ELi64ELi64ELi32ELi1ELi0EEviiiPT_S1_S1_ii)
        /*1b98*/ 	.word	0x00000000


	//----- nvinfo : EIATTR_REGCOUNT
	.align		4
.L_1177:
        /*1b9c*/ 	.byte	0x04, 0x2f
        /*1b9e*/ 	.short	(.L_1179 - .L_1178)
	.align		4
.L_1178:
        /*1ba0*/ 	.word	index@(_Z9cuda_gemmIiLi256ELi2ELi1ELi32ELi64ELi64ELi32ELi1ELi1EEviiiPT_S1_S1_ii)
        /*1ba4*/ 	.word	0x00000020


	//----- nvinfo : EIATTR_FRAME_SIZE
	.align		4
.L_1179:
        /*1ba8*/ 	.byte	0x04, 0x11
        /*1baa*/ 	.short	(.L_1181 - .L_1180)
	.align		4
.L_1180:
        /*1bac*/ 	.word	index@($__internal_162_$__cuda_sm20_div_u16)
        /*1bb0*/ 	.word	0x00000000


	//----- nvinfo : EIATTR_FRAME_SIZE
	.align		4
.L_1181:
        /*1bb4*/ 	.byte	0x04, 0x11
        /*1bb6*/ 	.short	(.L_1183 - .L_1182)
	.align		4
.L_1182:
        /*1bb8*/ 	.word	index@(_Z9cuda_gemmIiLi256ELi2ELi1ELi32ELi64ELi64ELi32ELi1ELi1EEviiiPT_S1_S1_ii)
        /*1bbc*/ 	.word	0x00000000


	//----- nvinfo : EIATTR_REGCOUNT
	.align		4
.L_1183:
        /*1bc0*/ 	.byte	0x04, 0x2f
        /*1bc2*/ 	.short	(.L_1185 - .L_1184)
	.align		4
.L_1184:
        /*1bc4*/ 	.word	index@(_Z9cuda_gemmIiLi256ELi2ELi1ELi32ELi128ELi128ELi32ELi0ELi0EEviiiPT_S1_S1_ii)
        /*1bc8*/ 	.word	0x00000040


	//----- nvinfo : EIATTR_FRAME_SIZE
	.align		4
.L_1185:
        /*1bcc*/ 	.byte	0x04, 0x11
        /*1bce*/ 	.short	(.L_1187 - .L_1186)
	.align		4
.L_1186:
        /*1bd0*/ 	.word	index@(_Z9cuda_gemmIiLi256ELi2ELi1ELi32ELi128ELi128ELi32ELi0ELi0EEviiiPT_S1_S1_ii)
        /*1bd4*/ 	.word	0x00000000


	//----- nvinfo : EIATTR_REGCOUNT
	.align		4
.L_1187:
        /*1bd8*/ 	.byte	0x04, 0x2f
        /*1bda*/ 	.short	(.L_1189 - .L_1188)
	.align		4
.L_1188:
        /*1bdc*/ 	.word	index@(_Z9cuda_gemmIiLi256ELi2ELi1ELi32ELi128ELi128ELi32ELi0ELi1EEviiiPT_S1_S1_ii)
        /*1be0*/ 	.word	0x0000001c


	//----- nvinfo : EIATTR_FRAME_SIZE
	.align		4
.L_1189:
        /*1be4*/ 	.byte	0x04, 0x11
        /*1be6*/ 	.short	(.L_1191 - .L_1190)
	.align		4
.L_1190:
        /*1be8*/ 	.word	index@($__internal_161_$__cuda_sm20_div_u16)
        /*1bec*/ 	.word	0x00000000


	//----- nvinfo : EIATTR_FRAME_SIZE
	.align		4
.L_1191:
        /*1bf0*/ 	.byte	0x04, 0x11
        /*1bf2*/ 	.short	(.L_1193 - .L_1192)
	.align		4
.L_1192:
        /*1bf4*/ 	.word	index@(_Z9cuda_gemmIiLi256ELi2ELi1ELi32ELi128ELi128ELi32ELi0ELi1EEviiiPT_S1_S1_ii)
        /*1bf8*/ 	.word	0x00000000


	//----- nvinfo : EIATTR_REGCOUNT
	.align		4
.L_1193:
        /*1bfc*/ 	.byte	0x04, 0x2f
        /*1bfe*/ 	.short	(.L_1195 - .L_1194)
	.align		4
.L_1194:
        /*1c00*/ 	.word	index@(_Z9cuda_gemmIiLi256ELi2ELi1ELi32ELi128ELi128ELi32ELi1ELi0EEviiiPT_S1_S1_ii)
        /*1c04*/ 	.word	0x00000040


	//----- nvinfo : EIATTR_FRAME_SIZE
	.align		4
.L_1195:
        /*1c08*/ 	.byte	0x04, 0x11
        /*1c0a*/ 	.short	(.L_1197 - .L_1196)
	.align		4
.L_1196:
        /*1c0c*/ 	.word	index@(_Z9cuda_gemmIiLi256ELi2ELi1ELi32ELi128ELi128ELi32ELi1ELi0EEviiiPT_S1_S1_ii)
        /*1c10*/ 	.word	0x00000000


	//----- nvinfo : EIATTR_REGCOUNT
	.align		4
.L_1197:
        /*1c14*/ 	.byte	0x04, 0x2f
        /*1c16*/ 	.short	(.L_1199 - .L_1198)
	.align		4
.L_1198:
        /*1c18*/ 	.word	index@(_Z9cuda_gemmIiLi256ELi2ELi1ELi32ELi128ELi128ELi32ELi1ELi1EEviiiPT_S1_S1_ii)
        /*1c1c*/ 	.word	0x00000020


	//----- nvinfo : EIATTR_FRAME_SIZE
	.align		4
.L_1199:
        /*1c20*/ 	.byte	0x04, 0x11
        /*1c22*/ 	.short	(.L_1201 - .L_1200)
	.align		4
.L_1200:
        /*1c24*/ 	.word	index@($__internal_160_$__cuda_sm20_div_u16)
        /*1c28*/ 	.word	0x00000000


	//----- nvinfo : EIATTR_FRAME_SIZE
	.align		4
.L_1201:
        /*1c2c*/ 	.byte	0x04, 0x11
        /*1c2e*/ 	.short	(.L_1203 - .L_1202)
	.align		4
.L_1202:
        /*1c30*/ 	.word	index@(_Z9cuda_gemmIiLi256ELi2ELi1ELi32ELi128ELi128ELi32ELi1ELi1EEviiiPT_S1_S1_ii)
        /*1c34*/ 	.word	0x00000000


	//----- nvinfo : EIATTR_REGCOUNT
	.align		4
.L_1203:
        /*1c38*/ 	.byte	0x04, 0x2f
        /*1c3a*/ 	.short	(.L_1205 - .L_1204)
	.align		4
.L_1204:
        /*1c3c*/ 	.word	index@(_Z9cuda_gemmIiLi256ELi2ELi1ELi64ELi2ELi2ELi32ELi0ELi0EEviiiPT_S1_S1_ii)
        /*1c40*/ 	.word	0x00000028


	//----- nvinfo : EIATTR_FRAME_SIZE
	.align		4
.L_1205:
        /*1c44*/ 	.byte	0x04, 0x11
        /*1c46*/ 	.short	(.L_1207 - .L_1206)
	.align		4
.L_1206:
        /*1c48*/ 	.word	index@(_Z9cuda_gemmIiLi256ELi2ELi1ELi64ELi2ELi2ELi32ELi0ELi0EEviiiPT_S1_S1_ii)
        /*1c4c*/ 	.word	0x00000000


	//----- nvinfo : EIATTR_REGCOUNT
	.align		4
.L_1207:
        /*1c50*/ 	.byte	0x04, 0x2f
        /*1c52*/ 	.short	(.L_1209 - .L_1208)
	.align		4
.L_1208:
        /*1c54*/ 	.word	index@(_Z9cuda_gemmIiLi256ELi2ELi1ELi64ELi2ELi2ELi32ELi0ELi1EEviiiPT_S1_S1_ii)
        /*1c58*/ 	.word	0x00000020


	//----- nvinfo : EIATTR_FRAME_SIZE
	.align		4
.L_1209:
        /*1c5c*/ 	.byte	0x04, 0x11
        /*1c5e*/ 	.short	(.L_1211 - .L_1210)
	.align		4
.L_1210:
        /*1c60*/ 	.word	index@(_Z9cuda_gemmIiLi256ELi2ELi1ELi64ELi2ELi2ELi32ELi0ELi1EEviiiPT_S1_S1_ii)
        /*1c64*/ 	.word	0x00000000


	//----- nvinfo : EIATTR_REGCOUNT
	.align		4
.L_1211:
        /*1c68*/ 	.byte	0x04, 0x2f
        /*1c6a*/ 	.short	(.L_1213 - .L_1212)
	.align		4
.L_1212:
        /*1c6c*/ 	.word	index@(_Z9cuda_gemmIiLi256ELi2ELi1ELi64ELi2ELi2ELi32ELi1ELi0EEviiiPT_S1_S1_ii)
        /*1c70*/ 	.word	0x00000020


	//----- nvinfo : EIATTR_FRAME_SIZE
	.align		4
.L_1213:
        /*1c74*/ 	.byte	0x04, 0x11
        /*1c76*/ 	.short	(.L_1215 - .L_1214)
	.align		4
.L_1214:
        /*1c78*/ 	.word	index@(_Z9cuda_gemmIiLi256ELi2ELi1ELi64ELi2ELi2ELi32ELi1ELi0EEviiiPT_S1_S1_ii)
        /*1c7c*/ 	.word	0x00000000


	//----- nvinfo : EIATTR_REGCOUNT
	.align		4
.L_1215:
        /*1c80*/ 	.byte	0x04, 0x2f
        /*1c82*/ 	.short	(.L_1217 - .L_1216)
	.align		4
.L_1216:
        /*1c84*/ 	.word	index@(_Z9cuda_gemmIiLi256ELi2ELi1ELi64ELi2ELi2ELi32ELi1ELi1EEviiiPT_S1_S1_ii)
        /*1c88*/ 	.word	0x00000020


	//----- nvinfo : EIATTR_FRAME_SIZE
	.align		4
.L_1217:
        /*1c8c*/ 	.byte	0x04, 0x11
        /*1c8e*/ 	.short	(.L_1219 - .L_1218)
	.align		4
.L_1218:
        /*1c90*/ 	.word	index@(_Z9cuda_gemmIiLi256ELi2ELi1ELi64ELi2ELi2ELi32ELi1ELi1EEviiiPT_S1_S1_ii)
        /*1c94*/ 	.word	0x00000000


	//----- nvinfo : EIATTR_REGCOUNT
	.align		4
.L_1219:
        /*1c98*/ 	.byte	0x04, 0x2f
        /*1c9a*/ 	.short	(.L_1221 - .L_1220)
	.align		4
.L_1220:
        /*1c9c*/ 	.word	index@(_Z9cuda_gemmIiLi256ELi2ELi1ELi64ELi4ELi4ELi32ELi0ELi0EEviiiPT_S1_S1_ii)
        /*1ca0*/ 	.word	0x00000030


	//----- nvinfo : EIATTR_FRAME_SIZE
	.align		4
.L_1221:
        /*1ca4*/ 	.byte	0x04, 0x11
        /*1ca6*/ 	.short	(.L_1223 - .L_1222)
	.align		4
.L_1222:
        /*1ca8*/ 	.word	index@(_Z9cuda_gemmIiLi256ELi2ELi1ELi64ELi4ELi4ELi32ELi0ELi0EEviiiPT_S1_S1_ii)
        /*1cac*/ 	.word	0x00000000


	//----- nvinfo : EIATTR_REGCOUNT
	.align		4
.L_1223:
        /*1cb0*/ 	.byte	0x04, 0x2f
        /*1cb2*/ 	.short	(.L_1225 - .L_1224)
	.align		4
.L_1224:
        /*1cb4*/ 	.word	index@(_Z9cuda_gemmIiLi256ELi2ELi1ELi64ELi4ELi4ELi32ELi0ELi1EEviiiPT_S1_S1_ii)
        /*1cb8*/ 	.word	0x00000020


	//----- nvinfo : EIATTR_FRAME_SIZE
	.align		4
.L_1225:
        /*1cbc*/ 	.byte	0x04, 0x11
        /*1cbe*/ 	.short	(.L_1227 - .L_1226)
	.align		4
.L_1226:
        /*1cc0*/ 	.word	index@(_Z9cuda_gemmIiLi256ELi2ELi1ELi64ELi4ELi4ELi32ELi0ELi1EEviiiPT_S1_S1_ii)
        /*1cc4*/ 	.word	0x00000000


	//----- nvinfo : EIATTR_REGCOUNT
	.align		4
.L_1227:
        /*1cc8*/ 	.byte	0x04, 0x2f
        /*1cca*/ 	.short	(.L_1229 - .L_1228)
	.align		4
.L_1228:
        /*1ccc*/ 	.word	index@(_Z9cuda_gemmIiLi256ELi2ELi1ELi64ELi4ELi4ELi32ELi1ELi0EEviiiPT_S1_S1_ii)
        /*1cd0*/ 	.word	0x00000028


	//----- nvinfo : EIATTR_FRAME_SIZE
	.align		4
.L_1229:
        /*1cd4*/ 	.byte	0x04, 0x11
        /*1cd6*/ 	.short	(.L_1231 - .L_1230)
	.align		4
.L_1230:
        /*1cd8*/ 	.word	index@(_Z9cuda_gemmIiLi256ELi2ELi1ELi64ELi4ELi4ELi32ELi1ELi0EEviiiPT_S1_S1_ii)
        /*1cdc*/ 	.word	0x00000000


	//----- nvinfo : EIATTR_REGCOUNT
	.align		4
.L_1231:
        /*1ce0*/ 	.byte	0x04, 0x2f
        /*1ce2*/ 	.short	(.L_1233 - .L_1232)
	.align		4
.L_1232:
        /*1ce4*/ 	.word	index@(_Z9cuda_gemmIiLi256ELi2ELi1ELi64ELi4ELi4ELi32ELi1ELi1EEviiiPT_S1_S1_ii)
        /*1ce8*/ 	.word	0x00000020


	//----- nvinfo : EIATTR_FRAME_SIZE
	.align		4
.L_1233:
        /*1cec*/ 	.byte	0x04, 0x11
        /*1cee*/ 	.short	(.L_1235 - .L_1234)
	.align		4
.L_1234:
        /*1cf0*/ 	.word	index@(_Z9cuda_gemmIiLi256ELi2ELi1ELi64ELi4ELi4ELi32ELi1ELi1EEviiiPT_S1_S1_ii)
        /*1cf4*/ 	.word	0x00000000


	//----- nvinfo : EIATTR_REGCOUNT
	.align		4
.L_1235:
        /*1cf8*/ 	.byte	0x04, 0x2f
        /*1cfa*/ 	.short	(.L_1237 - .L_1236)
	.align		4
.L_1236:
        /*1cfc*/ 	.word	index@(_Z9cuda_gemmIiLi256ELi2ELi1ELi64ELi8ELi8ELi32ELi0ELi0EEviiiPT_S1_S1_ii)
        /*1d00*/ 	.word	0x00000040


	//----- nvinfo : EIATTR_FRAME_SIZE
	.align		4
.L_1237:
        /*1d04*/ 	.byte	0x04, 0x11
        /*1d06*/ 	.short	(.L_1239 - .L_1238)
	.align		4
.L_1238:
        /*1d08*/ 	.word	index@(_Z9cuda_gemmIiLi256ELi2ELi1ELi64ELi8ELi8ELi32ELi0ELi0EEviiiPT_S1_S1_ii)
        /*1d0c*/ 	.word	0x00000000


	//----- nvinfo : EIATTR_REGCOUNT
	.align		4
.L_1239:
        /*1d10*/ 	.byte	0x04, 0x2f
        /*1d12*/ 	.short	(.L_1241 - .L_1240)
	.align		4
.L_1240:
        /*1d14*/ 	.word	index@(_Z9cuda_gemmIiLi256ELi2ELi1ELi64ELi8ELi8ELi32ELi0ELi1EEviiiPT_S1_S1_ii)
        /*1d18*/ 	.word	0x00000030


	//----- nvinfo : EIATTR_FRAME_SIZE
	.align		4
.L_1241:
        /*1d1c*/ 	.byte	0x04, 0x11
        /*1d1e*/ 	.short	(.L_1243 - .L_1242)
	.align		4
.L_1242:
        /*1d20*/ 	.word	index@(_Z9cuda_gemmIiLi256ELi2ELi1ELi64ELi8ELi8ELi32ELi0ELi1EEviiiPT_S1_S1_ii)
        /*1d24*/ 	.word	0x00000000


	//----- nvinfo : EIATTR_REGCOUNT
	.align		4
.L_1243:
        /*1d28*/ 	.byte	0x04, 0x2f
        /*1d2a*/ 	.short	(.L_1245 - .L_1244)
	.align		4
.L_1244:
        /*1d2c*/ 	.word	index@(_Z9cuda_gemmIiLi256ELi2ELi1ELi64ELi8ELi8ELi32ELi1ELi0EEviiiPT_S1_S1_ii)
        /*1d30*/ 	.word	0x00000030


	//----- nvinfo : EIATTR_FRAME_SIZE
	.align		4
.L_1245:
        /*1d34*/ 	.byte	0x04, 0x11
        /*1d36*/ 	.short	(.L_1247 - .L_1246)
	.align		4
.L_1246:
        /*1d38*/ 	.word	index@(_Z9cuda_gemmIiLi256ELi2ELi1ELi64ELi8ELi8ELi32ELi1ELi0EEviiiPT_S1_S1_ii)
        /*1d3c*/ 	.word	0x00000000


	//----- nvinfo : EIATTR_REGCOUNT
	.align		4
.L_1247:
        /*1d40*/ 	.byte	0x04, 0x2f
        /*1d42*/ 	.short	(.L_1249 - .L_1248)
	.align		4
.L_1248:
        /*1d44*/ 	.word	index@(_Z9cuda_gemmIiLi256ELi2ELi1ELi64ELi8ELi8ELi32ELi1ELi1EEviiiPT_S1_S1_ii)
        /*1d48*/ 	.word	0x00000020


	//----- nvinfo : EIATTR_FRAME_SIZE
	.align		4
.L_1249:
        /*1d4c*/ 	.byte	0x04, 0x11
        /*1d4e*/ 	.short	(.L_1251 - .L_1250)
	.align		4
.L_1250:
        /*1d50*/ 	.word	index@(_Z9cuda_gemmIiLi256ELi2ELi1ELi64ELi8ELi8ELi32ELi1ELi1EEviiiPT_S1_S1_ii)
        /*1d54*/ 	.word	0x00000000


	//----- nvinfo : EIATTR_REGCOUNT
	.align		4
.L_1251:
        /*1d58*/ 	.byte	0x04, 0x2f
        /*1d5a*/ 	.short	(.L_1253 - .L_1252)
	.align		4
.L_1252:
        /*1d5c*/ 	.word	index@(_Z9cuda_gemmIiLi256ELi2ELi1ELi64ELi16ELi16ELi32ELi0ELi0EEviiiPT_S1_S1_ii)
        /*1d60*/ 	.word	0x00000040


	//----- nvinfo : EIATTR_FRAME_SIZE
	.align		4
.L_1253:
        /*1d64*/ 	.byte	0x04, 0x11
        /*1d66*/ 	.short	(.L_1255 - .L_1254)
	.align		4
.L_1254:
        /*1d68*/ 	.word	index@(_Z9cuda_gemmIiLi256ELi2ELi1ELi64ELi16ELi16ELi32ELi0ELi0EEviiiPT_S1_S1_ii)
        /*1d6c*/ 	.word	0x00000008


	//----- nvinfo : EIATTR_REGCOUNT
	.align		4
.L_1255:
        /*1d70*/ 	.byte	0x04, 0x2f
        /*1d72*/ 	.short	(.L_1257 - .L_1256)
	.align		4
.L_1256:
        /*1d74*/ 	.word	index@(_Z9cuda_gemmIiLi256ELi2ELi1ELi64ELi16ELi16ELi32ELi0ELi1EEviiiPT_S1_S1_ii)
        /*1d78*/ 	.word	0x0000003a


	//----- nvinfo : EIATTR_FRAME_SIZE
	.align		4
.L_1257:
        /*1d7c*/ 	.byte	0x04, 0x11
        /*1d7e*/ 	.short	(.L_1259 - .L_1258)
	.align		4
.L_1258:
        /*1d80*/ 	.word	index@(_Z9cuda_gemmIiLi256ELi2ELi1ELi64ELi16ELi16ELi32ELi0ELi1EEviiiPT_S1_S1_ii)
        /*1d84*/ 	.word	0x00000000


	//----- nvinfo : EIATTR_REGCOUNT
	.align		4
.L_1259:
        /*1d88*/ 	.byte	0x04, 0x2f
        /*1d8a*/ 	.short	(.L_1261 - .L_1260)
	.align		4
.L_1260:
        /*1d8c*/ 	.word	index@(_Z9cuda_gemmIiLi256ELi2ELi1ELi64ELi16ELi16ELi32ELi1ELi0EEviiiPT_S1_S1_ii)
        /*1d90*/ 	.word	0x00000040


	//----- nvinfo : EIATTR_FRAME_SIZE
	.align		4
.L_1261:
        /*1d94*/ 	.byte	0x04, 0x11
        /*1d96*/ 	.short	(.L_1263 - .L_1262)
	.align		4
.L_1262:
        /*1d98*/ 	.word	index@(_Z9cuda_gemmIiLi256ELi2ELi1ELi64ELi16ELi16ELi32ELi1ELi0EEviiiPT_S1_S1_ii)
        /*1d9c*/ 	.word	0x00000008


	//----- nvinfo : EIATTR_REGCOUNT
	.align		4
.L_1263:
        /*1da0*/ 	.byte	0x04, 0x2f
        /*1da2*/ 	.short	(.L_1265 - .L_1264)
	.align		4
.L_1264:
        /*1da4*/ 	.word	index@(_Z9cuda_gemmIiLi256ELi2ELi1ELi64ELi16ELi16ELi32ELi1ELi1EEviiiPT_S1_S1_ii)
        /*1da8*/ 	.word	0x00000030


	//----- nvinfo : EIATTR_FRAME_SIZE
	.align		4
.L_1265:
        /*1dac*/ 	.byte	0x04, 0x11
        /*1dae*/ 	.short	(.L_1267 - .L_1266)
	.align		4
.L_1266:
        /*1db0*/ 	.word	index@(_Z9cuda_gemmIiLi256ELi2ELi1ELi64ELi16ELi16ELi32ELi1ELi1EEviiiPT_S1_S1_ii)
        /*1db4*/ 	.word	0x00000000


	//----- nvinfo : EIATTR_REGCOUNT
	.align		4
.L_1267:
        /*1db8*/ 	.byte	0x04, 0x2f
        /*1dba*/ 	.short	(.L_1269 - .L_1268)
	.align		4
.L_1268:
        /*1dbc*/ 	.word	index@(_Z9cuda_gemmIiLi256ELi2ELi1ELi64ELi32ELi32ELi32ELi0ELi0EEviiiPT_S1_S1_ii)
        /*1dc0*/ 	.word	0x00000040


	//----- nvinfo : EIATTR_FRAME_SIZE
	.align		4
.L_1269:
        /*1dc4*/ 	.byte	0x04, 0x11
        /*1dc6*/ 	.short	(.L_1271 - .L_1270)
	.align		4
.L_1270:
        /*1dc8*/ 	.word	index@(_Z9cuda_gemmIiLi256ELi2ELi1ELi64ELi32ELi32ELi32ELi0ELi0EEviiiPT_S1_S1_ii)
        /*1dcc*/ 	.word	0x00000008


	//----- nvinfo : EIATTR_REGCOUNT
	.align		4
.L_1271:
        /*1dd0*/ 	.byte	0x04, 0x2f
        /*1dd2*/ 	.short	(.L_1273 - .L_1272)
	.align		4
.L_1272:
        /*1dd4*/ 	.word	index@(_Z9cuda_gemmIiLi256ELi2ELi1ELi64ELi32ELi32ELi32ELi0ELi1EEviiiPT_S1_S1_ii)
        /*1dd8*/ 	.word	0x0000003a


	//----- nvinfo : EIATTR_FRAME_SIZE
	.align		4
.L_1273:
        /*1ddc*/ 	.byte	0x04, 0x11
        /*1dde*/ 	.short	(.L_1275 - .L_1274)
	.align		4
.L_1274:
        /*1de0*/ 	.word	index@($__internal_159_$__cuda_sm20_div_u16)
        /*1de4*/ 	.word	0x00000000


	//----- nvinfo : EIATTR_FRAME_SIZE
	.align		4
.L_1275:
        /*1de8*/ 	.byte	0x04, 0x11
        /*1dea*/ 	.short	(.L_1277 - .L_1276)
	.align		4
.L_1276:
        /*1dec*/ 	.word	index@(_Z9cuda_gemmIiLi256ELi2ELi1ELi64ELi32ELi32ELi32ELi0ELi1EEviiiPT_S1_S1_ii)
        /*1df0*/ 	.word	0x00000000


	//----- nvinfo : EIATTR_REGCOUNT
	.align		4
.L_1277:
        /*1df4*/ 	.byte	0x04, 0x2f
        /*1df6*/ 	.short	(.L_1279 - .L_1278)
	.align		4
.L_1278:
        /*1df8*/ 	.word	index@(_Z9cuda_gemmIiLi256ELi2ELi1ELi64ELi32ELi32ELi32ELi1ELi0EEviiiPT_S1_S1_ii)
        /*1dfc*/ 	.word	0x00000040


	//----- nvinfo : EIATTR_FRAME_SIZE
	.align		4
.L_1279:
        /*1e00*/ 	.byte	0x04, 0x11
        /*1e02*/ 	.short	(.L_1281 - .L_1280)
	.align		4
.L_1280:
        /*1e04*/ 	.word	index@(_Z9cuda_gemmIiLi256ELi2ELi1ELi64ELi32ELi32ELi32ELi1ELi0EEviiiPT_S1_S1_ii)
        /*1e08*/ 	.word	0x00000008


	//----- nvinfo : EIATTR_REGCOUNT
	.align		4
.L_1281:
        /*1e0c*/ 	.byte	0x04, 0x2f
        /*1e0e*/ 	.short	(.L_1283 - .L_1282)
	.align		4
.L_1282:
        /*1e10*/ 	.word	index@(_Z9cuda_gemmIiLi256ELi2ELi1ELi64ELi32ELi32ELi32ELi1ELi1EEviiiPT_S1_S1_ii)
        /*1e14*/ 	.word	0x00000030


	//----- nvinfo : EIATTR_FRAME_SIZE
	.align		4
.L_1283:
        /*1e18*/ 	.byte	0x04, 0x11
        /*1e1a*/ 	.short	(.L_1285 - .L_1284)
	.align		4
.L_1284:
        /*1e1c*/ 	.word	index@($__internal_158_$__cuda_sm20_div_u16)
        /*1e20*/ 	.word	0x00000000


	//----- nvinfo : EIATTR_FRAME_SIZE
	.align		4
.L_1285:
        /*1e24*/ 	.byte	0x04, 0x11
        /*1e26*/ 	.short	(.L_1287 - .L_1286)
	.align		4
.L_1286:
        /*1e28*/ 	.word	index@(_Z9cuda_gemmIiLi256ELi2ELi1ELi64ELi32ELi32ELi32ELi1ELi1EEviiiPT_S1_S1_ii)
        /*1e2c*/ 	.word	0x00000000


	//----- nvinfo : EIATTR_REGCOUNT
	.align		4
.L_1287:
        /*1e30*/ 	.byte	0x04, 0x2f
        /*1e32*/ 	.short	(.L_1289 - .L_1288)
	.align		4
.L_1288:
        /*1e34*/ 	.word	index@(_Z9cuda_gemmIiLi256ELi2ELi1ELi64ELi64ELi64ELi32ELi0ELi0EEviiiPT_S1_S1_ii)
        /*1e38*/ 	.word	0x00000040


	//----- nvinfo : EIATTR_FRAME_SIZE
	.align		4
.L_1289:
        /*1e3c*/ 	.byte	0x04, 0x11
        /*1e3e*/ 	.short	(.L_1291 - .L_1290)
	.align		4
.L_1290:
        /*1e40*/ 	.word	index@(_Z9cuda_gemmIiLi256ELi2ELi1ELi64ELi64ELi64ELi32ELi0ELi0EEviiiPT_S1_S1_ii)
        /*1e44*/ 	.word	0x00000000


	//----- nvinfo : EIATTR_REGCOUNT
	.align		4
.L_1291:
        /*1e48*/ 	.byte	0x04, 0x2f
        /*1e4a*/ 	.short	(.L_1293 - .L_1292)
	.align		4
.L_1292:
        /*1e4c*/ 	.word	index@(_Z9cuda_gemmIiLi256ELi2ELi1ELi64ELi64ELi64ELi32ELi0ELi1EEviiiPT_S1_S1_ii)
        /*1e50*/ 	.word	0x0000003e


	//----- nvinfo : EIATTR_FRAME_SIZE
	.align		4
.L_1293:
        /*1e54*/ 	.byte	0x04, 0x11
        /*1e56*/ 	.short	(.L_1295 - .L_1294)
	.align		4
.L_1294:
        /*1e58*/ 	.word	index@($__internal_157_$__cuda_sm20_div_u16)
        /*1e5c*/ 	.word	0x00000000


	//----- nvinfo : EIATTR_FRAME_SIZE
	.align		4
.L_1295:
        /*1e60*/ 	.byte	0x04, 0x11
        /*1e62*/ 	.short	(.L_1297 - .L_1296)
	.align		4
.L_1296:
        /*1e64*/ 	.word	index@(_Z9cuda_gemmIiLi256ELi2ELi1ELi64ELi64ELi64ELi32ELi0ELi1EEviiiPT_S1_S1_ii)
        /*1e68*/ 	.word	0x00000000


	//----- nvinfo : EIATTR_REGCOUNT
	.align		4
.L_1297:
        /*1e6c*/ 	.byte	0x04, 0x2f
        /*1e6e*/ 	.short	(.L_1299 - .L_1298)
	.align		4
.L_1298:
        /*1e70*/ 	.word	index@(_Z9cuda_gemmIiLi256ELi2ELi1ELi64ELi64ELi64ELi32ELi1ELi0EEviiiPT_S1_S1_ii)
        /*1e74*/ 	.word	0x00000040


	//----- nvinfo : EIATTR_FRAME_SIZE
	.align		4
.L_1299:
        /*1e78*/ 	.byte	0x04, 0x11
        /*1e7a*/ 	.short	(.L_1301 - .L_1300)
	.align		4
.L_1300:
        /*1e7c*/ 	.word	index@(_Z9cuda_gemmIiLi256ELi2ELi1ELi64ELi64ELi64ELi32ELi1ELi0EEviiiPT_S1_S1_ii)
        /*1e80*/ 	.word	0x00000000


	//----- nvinfo : EIATTR_REGCOUNT
	.align		4
.L_1301:
        /*1e84*/ 	.byte	0x04, 0x2f
        /*1e86*/ 	.short	(.L_1303 - .L_1302)
	.align		4
.L_1302:
        /*1e88*/ 	.word	index@(_Z9cuda_gemmIiLi256ELi2ELi1ELi64ELi64ELi64ELi32ELi1ELi1EEviiiPT_S1_S1_ii)
        /*1e8c*/ 	.word	0x00000028


	//----- nvinfo : EIATTR_FRAME_SIZE
	.align		4
.L_1303:
        /*1e90*/ 	.byte	0x04, 0x11
        /*1e92*/ 	.short	(.L_1305 - .L_1304)
	.align		4
.L_1304:
        /*1e94*/ 	.word	index@($__internal_156_$__cuda_sm20_div_u16)
        /*1e98*/ 	.word	0x00000000


	//----- nvinfo : EIATTR_FRAME_SIZE
	.align		4
.L_1305:
        /*1e9c*/ 	.byte	0x04, 0x11
        /*1e9e*/ 	.short	(.L_1307 - .L_1306)
	.align		4
.L_1306:
        /*1ea0*/ 	.word	index@(_Z9cuda_gemmIiLi256ELi2ELi1ELi64ELi64ELi64ELi32ELi1ELi1EEviiiPT_S1_S1_ii)
        /*1ea4*/ 	.word	0x00000000


	//----- nvinfo : EIATTR_REGCOUNT
	.align		4
.L_1307:
        /*1ea8*/ 	.byte	0x04, 0x2f
        /*1eaa*/ 	.short	(.L_1309 - .L_1308)
	.align		4
.L_1308:
        /*1eac*/ 	.word	index@(_Z9cuda_gemmIiLi256ELi2ELi1ELi64ELi128ELi128ELi32ELi0ELi0EEviiiPT_S1_S1_ii)
        /*1eb0*/ 	.word	0x00000040


	//----- nvinfo : EIATTR_FRAME_SIZE
	.align		4
.L_1309:
        /*1eb4*/ 	.byte	0x04, 0x11
        /*1eb6*/ 	.short	(.L_1311 - .L_1310)
	.align		4
.L_1310:
        /*1eb8*/ 	.word	index@(_Z9cuda_gemmIiLi256ELi2ELi1ELi64ELi128ELi128ELi32ELi0ELi0EEviiiPT_S1_S1_ii)
        /*1ebc*/ 	.word	0x00000000


	//----- nvinfo : EIATTR_REGCOUNT
	.align		4
.L_1311:
        /*1ec0*/ 	.byte	0x04, 0x2f
        /*1ec2*/ 	.short	(.L_1313 - .L_1312)
	.align		4
.L_1312:
        /*1ec4*/ 	.word	index@(_Z9cuda_gemmIiLi256ELi2ELi1ELi64ELi128ELi128ELi32ELi0ELi1EEviiiPT_S1_S1_ii)
        /*1ec8*/ 	.word	0x0000001c


	//----- nvinfo : EIATTR_FRAME_SIZE
	.align		4
.L_1313:
        /*1ecc*/ 	.byte	0x04, 0x11
        /*1ece*/ 	.short	(.L_1315 - .L_1314)
	.align		4
.L_1314:
        /*1ed0*/ 	.word	index@($__internal_155_$__cuda_sm20_div_u16)
        /*1ed4*/ 	.word	0x00000000


	//----- nvinfo : EIATTR_FRAME_SIZE
	.align		4
.L_1315:
        /*1ed8*/ 	.byte	0x04, 0x11
        /*1eda*/ 	.short	(.L_1317 - .L_1316)
	.align		4
.L_1316:
        /*1edc*/ 	.word	index@(_Z9cuda_gemmIiLi256ELi2ELi1ELi64ELi128ELi128ELi32ELi0ELi1EEviiiPT_S1_S1_ii)
        /*1ee0*/ 	.word	0x00000000


	//----- nvinfo : EIATTR_REGCOUNT
	.align		4
.L_1317:
        /*1ee4*/ 	.byte	0x04, 0x2f
        /*1ee6*/ 	.short	(.L_1319 - .L_1318)
	.align		4
.L_1318:
        /*1ee8*/ 	.word	index@(_Z9cuda_gemmIiLi256ELi2ELi1ELi64ELi128ELi128ELi32ELi1ELi0EEviiiPT_S1_S1_ii)
        /*1eec*/ 	.word	0x00000040


	//----- nvinfo : EIATTR_FRAME_SIZE
	.align		4
.L_1319:
        /*1ef0*/ 	.byte	0x04, 0x11
        /*1ef2*/ 	.short	(.L_1321 - .L_1320)
	.align		4
.L_1320:
        /*1ef4*/ 	.word	index@(_Z9cuda_gemmIiLi256ELi2ELi1ELi64ELi128ELi128ELi32ELi1ELi0EEviiiPT_S1_S1_ii)
        /*1ef8*/ 	.word	0x00000000


	//----- nvinfo : EIATTR_REGCOUNT
	.align		4
.L_1321:
        /*1efc*/ 	.byte	0x04, 0x2f
        /*1efe*/ 	.short	(.L_1323 - .L_1322)
	.align		4
.L_1322:
        /*1f00*/ 	.word	index@(_Z9cuda_gemmIiLi256ELi2ELi1ELi64ELi128ELi128ELi32ELi1ELi1EEviiiPT_S1_S1_ii)
        /*1f04*/ 	.word	0x00000020


	//----- nvinfo : EIATTR_FRAME_SIZE
	.align		4
.L_1323:
        /*1f08*/ 	.byte	0x04, 0x11
        /*1f0a*/ 	.short	(.L_1325 - .L_1324)
	.align		4
.L_1324:
        /*1f0c*/ 	.word	index@($__internal_154_$__cuda_sm20_div_u16)
        /*1f10*/ 	.word	0x00000000


	//----- nvinfo : EIATTR_FRAME_SIZE
	.align		4
.L_1325:
        /*1f14*/ 	.byte	0x04, 0x11
        /*1f16*/ 	.short	(.L_1327 - .L_1326)
	.align		4
.L_1326:
        /*1f18*/ 	.word	index@(_Z9cuda_gemmIiLi256ELi2ELi1ELi64ELi128ELi128ELi32ELi1ELi1EEviiiPT_S1_S1_ii)
        /*1f1c*/ 	.word	0x00000000


	//----- nvinfo : EIATTR_REGCOUNT
	.align		4
.L_1327:
        /*1f20*/ 	.byte	0x04, 0x2f
        /*1f22*/ 	.short	(.L_1329 - .L_1328)
	.align		4
.L_1328:
        /*1f24*/ 	.word	index@(_Z9cuda_gemmIiLi256ELi2ELi1ELi128ELi2ELi2ELi32ELi0ELi0EEviiiPT_S1_S1_ii)
        /*1f28*/ 	.word	0x00000028


	//----- nvinfo : EIATTR_FRAME_SIZE
	.align		4
.L_1329:
        /*1f2c*/ 	.byte	0x04, 0x11
        /*1f2e*/ 	.short	(.L_1331 - .L_1330)
	.align		4
.L_1330:
        /*1f30*/ 	.word	index@(_Z9cuda_gemmIiLi256ELi2ELi1ELi128ELi2ELi2ELi32ELi0ELi0EEviiiPT_S1_S1_ii)
        /*1f34*/ 	.word	0x00000000


	//----- nvinfo : EIATTR_REGCOUNT
	.align		4
.L_1331:
        /*1f38*/ 	.byte	0x04, 0x2f
        /*1f3a*/ 	.short	(.L_1333 - .L_1332)
	.align		4
.L_1332:
        /*1f3c*/ 	.word	index@(_Z9cuda_gemmIiLi256ELi2ELi1ELi128ELi2ELi2ELi32ELi0ELi1EEviiiPT_S1_S1_ii)
        /*1f40*/ 	.word	0x00000020


	//----- nvinfo : EIATTR_FRAME_SIZE
	.align		4
.L_1333:
        /*1f44*/ 	.byte	0x04, 0x11
        /*1f46*/ 	.short	(.L_1335 - .L_1334)
	.align		4
.L_1334:
        /*1f48*/ 	.word	index@(_Z9cuda_gemmIiLi256ELi2ELi1ELi128ELi2ELi2ELi32ELi0ELi1EEviiiPT_S1_S1_ii)
        /*1f4c*/ 	.word	0x00000000


	//----- nvinfo : EIATTR_REGCOUNT
	.align		4
.L_1335:
        /*1f50*/ 	.byte	0x04, 0x2f
        /*1f52*/ 	.short	(.L_1337 - .L_1336)
	.align		4
.L_1336:
        /*1f54*/ 	.word	index@(_Z9cuda_gemmIiLi256ELi2ELi1ELi128ELi2ELi2ELi32ELi1ELi0EEviiiPT_S1_S1_ii)
        /*1f58*/ 	.word	0x00000020


	//----- nvinfo : EIATTR_FRAME_SIZE
	.align		4
.L_1337:
        /*1f5c*/ 	.byte	0x04, 0x11
        /*1f5e*/ 	.short	(.L_1339 - .L_1338)
	.align		4
.L_1338:
        /*1f60*/ 	.word	index@(_Z9cuda_gemmIiLi256ELi2ELi1ELi128ELi2ELi2ELi32ELi1ELi0EEviiiPT_S1_S1_ii)
        /*1f64*/ 	.word	0x00000000


	//----- nvinfo : EIATTR_REGCOUNT
	.align		4
.L_1339:
        /*1f68*/ 	.byte	0x04, 0x2f
        /*1f6a*/ 	.short	(.L_1341 - .L_1340)
	.align		4
.L_1340:
        /*1f6c*/ 	.word	index@(_Z9cuda_gemmIiLi256ELi2ELi1ELi128ELi2ELi2ELi32ELi1ELi1EEviiiPT_S1_S1_ii)
        /*1f70*/ 	.word	0x00000020


	//----- nvinfo : EIATTR_FRAME_SIZE
	.align		4
.L_1341:
        /*1f74*/ 	.byte	0x04, 0x11
        /*1f76*/ 	.short	(.L_1343 - .L_1342)
	.align		4
.L_1342:
        /*1f78*/ 	.word	index@(_Z9cuda_gemmIiLi256ELi2ELi1ELi128ELi2ELi2ELi32ELi1ELi1EEviiiPT_S1_S1_ii)
        /*1f7c*/ 	.word	0x00000000


	//----- nvinfo : EIATTR_REGCOUNT
	.align		4
.L_1343:
        /*1f80*/ 	.byte	0x04, 0x2f
        /*1f82*/ 	.short	(.L_1345 - .L_1344)
	.align		4
.L_1344:
        /*1f84*/ 	.word	index@(_Z9cuda_gemmIiLi256ELi2ELi1ELi128ELi4ELi4ELi32ELi0ELi0EEviiiPT_S1_S1_ii)
        /*1f88*/ 	.word	0x00000030


	//----- nvinfo : EIATTR_FRAME_SIZE
	.align		4
.L_1345:
        /*1f8c*/ 	.byte	0x04, 0x11
        /*1f8e*/ 	.short	(.L_1347 - .L_1346)
	.align		4
.L_1346:
        /*1f90*/ 	.word	index@(_Z9cuda_gemmIiLi256ELi2ELi1ELi128ELi4ELi4ELi32ELi0ELi0EEviiiPT_S1_S1_ii)
        /*1f94*/ 	.word	0x00000000


	//----- nvinfo : EIATTR_REGCOUNT
	.align		4
.L_1347:
        /*1f98*/ 	.byte	0x04, 0x2f
        /*1f9a*/ 	.short	(.L_1349 - .L_1348)
	.align		4
.L_1348:
        /*1f9c*/ 	.word	index@(_Z9cuda_gemmIiLi256ELi2ELi1ELi128ELi4ELi4ELi32ELi0ELi1EEviiiPT_S1_S1_ii)
        /*1fa0*/ 	.word	0x00000020


	//----- nvinfo : EIATTR_FRAME_SIZE
	.align		4
.L_1349:
        /*1fa4*/ 	.byte	0x04, 0x11
        /*1fa6*/ 	.short	(.L_1351 - .L_1350)
	.align		4
.L_1350:
        /*1fa8*/ 	.word	index@(_Z9cuda_gemmIiLi256ELi2ELi1ELi128ELi4ELi4ELi32ELi0ELi1EEviiiPT_S1_S1_ii)
        /*1fac*/ 	.word	0x00000000


	//----- nvinfo : EIATTR_REGCOUNT
	.align		4
.L_1351:
        /*1fb0*/ 	.byte	0x04, 0x2f
        /*1fb2*/ 	.short	(.L_1353 - .L_1352)
	.align		4
.L_1352:
        /*1fb4*/ 	.word	index@(_Z9cuda_gemmIiLi256ELi2ELi1ELi128ELi4ELi4ELi32ELi1ELi0EEviiiPT_S1_S1_ii)
        /*1fb8*/ 	.word	0x00000028


	//----- nvinfo : EIATTR_FRAME_SIZE
	.align		4
.L_1353:
        /*1fbc*/ 	.byte	0x04, 0x11
        /*1fbe*/ 	.short	(.L_1355 - .L_1354)
	.align		4
.L_1354:
        /*1fc0*/ 	.word	index@(_Z9cuda_gemmIiLi256ELi2ELi1ELi128ELi4ELi4ELi32ELi1ELi0EEviiiPT_S1_S1_ii)
        /*1fc4*/ 	.word	0x00000000


	//----- nvinfo : EIATTR_REGCOUNT
	.align		4
.L_1355:
        /*1fc8*/ 	.byte	0x04, 0x2f
        /*1fca*/ 	.short	(.L_1357 - .L_1356)
	.align		4
.L_1356:
        /*1fcc*/ 	.word	index@(_Z9cuda_gemmIiLi256ELi2ELi1ELi128ELi4ELi4ELi32ELi1ELi1EEviiiPT_S1_S1_ii)
        /*1fd0*/ 	.word	0x00000020


	//----- nvinfo : EIATTR_FRAME_SIZE
	.align		4
.L_1357:
        /*1fd4*/ 	.byte	0x04, 0x11
        /*1fd6*/ 	.short	(.L_1359 - .L_1358)
	.align		4
.L_1358:
        /*1fd8*/ 	.word	index@(_Z9cuda_gemmIiLi256ELi2ELi1ELi128ELi4ELi4ELi32ELi1ELi1EEviiiPT_S1_S1_ii)
        /*1fdc*/ 	.word	0x00000000


	//----- nvinfo : EIATTR_REGCOUNT
	.align		4
.L_1359:
        /*1fe0*/ 	.byte	0x04, 0x2f
        /*1fe2*/ 	.short	(.L_1361 - .L_1360)
	.align		4
.L_1360:
        /*1fe4*/ 	.word	index@(_Z9cuda_gemmIiLi256ELi2ELi1ELi128ELi8ELi8ELi32ELi0ELi0EEviiiPT_S1_S1_ii)
        /*1fe8*/ 	.word	0x00000040


	//----- nvinfo : EIATTR_FRAME_SIZE
	.align		4
.L_1361:
        /*1fec*/ 	.byte	0x04, 0x11
        /*1fee*/ 	.short	(.L_1363 - .L_1362)
	.align		4
.L_1362:
        /*1ff0*/ 	.word	index@(_Z9cuda_gemmIiLi256ELi2ELi1ELi128ELi8ELi8ELi32ELi0ELi0EEviiiPT_S1_S1_ii)
        /*1ff4*/ 	.word	0x00000000


	//----- nvinfo : EIATTR_REGCOUNT
	.align		4
.L_1363:
        /*1ff8*/ 	.byte	0x04, 0x2f
        /*1ffa*/ 	.short	(.L_1365 - .L_1364)
	.align		4
.L_1364:
        /*1ffc*/ 	.word	index@(_Z9cuda_gemmIiLi256ELi2ELi1ELi128ELi8ELi8ELi32ELi0ELi1EEviiiPT_S1_S1_ii)
        /*2000*/ 	.word	0x0000003b


	//----- nvinfo : EIATTR_FRAME_SIZE
	.align		4
.L_1365:
        /*2004*/ 	.byte	0x04, 0x11
        /*2006*/ 	.short	(.L_1367 - .L_1366)
	.align		4
.L_1366:
        /*2008*/ 	.word	index@(_Z9cuda_gemmIiLi256ELi2ELi1ELi128ELi8ELi8ELi32ELi0ELi1EEviiiPT_S1_S1_ii)
        /*200c*/ 	.word	0x00000000


	//----- nvinfo : EIATTR_REGCOUNT
	.align		4
.L_1367:
        /*2010*/ 	.byte	0x04, 0x2f
        /*2012*/ 	.short	(.L_1369 - .L_1368)
	.align		4
.L_1368:
        /*2014*/ 	.word	index@(_Z9cuda_gemmIiLi256ELi2ELi1ELi128ELi8ELi8ELi32ELi1ELi0EEviiiPT_S1_S1_ii)
        /*2018*/ 	.word	0x00000030


	//----- nvinfo : EIATTR_FRAME_SIZE
	.align		4
.L_1369:
        /*201c*/ 	.byte	0x04, 0x11
        /*201e*/ 	.short	(.L_1371 - .L_1370)
	.align		4
.L_1370:
        /*2020*/ 	.word	index@(_Z9cuda_gemmIiLi256ELi2ELi1ELi128ELi8ELi8ELi32ELi1ELi0EEviiiPT_S1_S1_ii)
        /*2024*/ 	.word	0x00000000


	//----- nvinfo : EIATTR_REGCOUNT
	.align		4
.L_1371:
        /*2028*/ 	.byte	0x04, 0x2f
        /*202a*/ 	.short	(.L_1373 - .L_1372)
	.align		4
.L_1372:
        /*202c*/ 	.word	index@(_Z9cuda_gemmIiLi256ELi2ELi1ELi128ELi8ELi8ELi32ELi1ELi1EEviiiPT_S1_S1_ii)
        /*2030*/ 	.word	0x00000020


	//----- nvinfo : EIATTR_FRAME_SIZE
	.align		4
.L_1373:
        /*2034*/ 	.byte	0x04, 0x11
        /*2036*/ 	.short	(.L_1375 - .L_1374)
	.align		4
.L_1374:
        /*2038*/ 	.word	index@(_Z9cuda_gemmIiLi256ELi2ELi1ELi128ELi8ELi8ELi32ELi1ELi1EEviiiPT_S1_S1_ii)
        /*203c*/ 	.word	0x00000000


	//----- nvinfo : EIATTR_REGCOUNT
	.align		4
.L_1375:
        /*2040*/ 	.byte	0x04, 0x2f
        /*2042*/ 	.short	(.L_1377 - .L_1376)
	.align		4
.L_1376:
        /*2044*/ 	.word	index@(_Z9cuda_gemmIiLi256ELi2ELi1ELi128ELi16ELi16ELi32ELi0ELi0EEviiiPT_S1_S1_ii)
        /*2048*/ 	.word	0x00000040


	//----- nvinfo : EIATTR_FRAME_SIZE
	.align		4
.L_1377:
        /*204c*/ 	.byte	0x04, 0x11
        /*204e*/ 	.short	(.L_1379 - .L_1378)
	.align		4
.L_1378:
        /*2050*/ 	.word	index@(_Z9cuda_gemmIiLi256ELi2ELi1ELi128ELi16ELi16ELi32ELi0ELi0EEviiiPT_S1_S1_ii)
        /*2054*/ 	.word	0x00000008


	//----- nvinfo : EIATTR_REGCOUNT
	.align		4
.L_1379:
        /*2058*/ 	.byte	0x04, 0x2f
        /*205a*/ 	.short	(.L_1381 - .L_1380)
	.align		4
.L_1380:
        /*205c*/ 	.word	index@(_Z9cuda_gemmIiLi256ELi2ELi1ELi128ELi16ELi16ELi32ELi0ELi1EEviiiPT_S1_S1_ii)
        /*2060*/ 	.word	0x0000003a


	//----- nvinfo : EIATTR_FRAME_SIZE
	.align		4
.L_1381:
        /*2064*/ 	.byte	0x04, 0x11
        /*2066*/ 	.short	(.L_1383 - .L_1382)
	.align		4
.L_1382:
        /*2068*/ 	.word	index@(_Z9cuda_gemmIiLi256ELi2ELi1ELi128ELi16ELi16ELi32ELi0ELi1EEviiiPT_S1_S1_ii)
        /*206c*/ 	.word	0x00000000


	//----- nvinfo : EIATTR_REGCOUNT
	.align		4
.L_1383:
        /*2070*/ 	.byte	0x04, 0x2f
        /*2072*/ 	.short	(.L_1385 - .L_1384)
	.align		4
.L_1384:
        /*2074*/ 	.word	index@(_Z9cuda_gemmIiLi256ELi2ELi1ELi128ELi16ELi16ELi32ELi1ELi0EEviiiPT_S1_S1_ii)
        /*2078*/ 	.word	0x00000040


	//----- nvinfo : EIATTR_FRAME_SIZE
	.align		4
.L_1385:
        /*207c*/ 	.byte	0x04, 0x11
        /*207e*/ 	.short	(.L_1387 - .L_1386)
	.align		4
.L_1386:
        /*2080*/ 	.word	index@(_Z9cuda_gemmIiLi256ELi2ELi1ELi128ELi16ELi16ELi32ELi1ELi0EEviiiPT_S1_S1_ii)
        /*2084*/ 	.word	0x00000008


	//----- nvinfo : EIATTR_REGCOUNT
	.align		4
.L_1387:
        /*2088*/ 	.byte	0x04, 0x2f
        /*208a*/ 	.short	(.L_1389 - .L_1388)
	.align		4
.L_1388:
        /*208c*/ 	.word	index@(_Z9cuda_gemmIiLi256ELi2ELi1ELi128ELi16ELi16ELi32ELi1ELi1EEviiiPT_S1_S1_ii)
        /*2090*/ 	.word	0x00000030


	//----- nvinfo : EIATTR_FRAME_SIZE
	.align		4
.L_1389:
        /*2094*/ 	.byte	0x04, 0x11
        /*2096*/ 	.short	(.L_1391 - .L_1390)
	.align		4
.L_1390:
        /*2098*/ 	.word	index@(_Z9cuda_gemmIiLi256ELi2ELi1ELi128ELi16ELi16ELi32ELi1ELi1EEviiiPT_S1_S1_ii)
        /*209c*/ 	.word	0x00000000


	//----- nvinfo : EIATTR_REGCOUNT
	.align		4
.L_1391:
        /*20a0*/ 	.byte	0x04, 0x2f
        /*20a2*/ 	.short	(.L_1393 - .L_1392)
	.align		4
.L_1392:
        /*20a4*/ 	.word	index@(_Z9cuda_gemmIiLi256ELi2ELi1ELi128ELi32ELi32ELi32ELi0ELi0EEviiiPT_S1_S1_ii)
        /*20a8*/ 	.word	0x00000040


	//----- nvinfo : EIATTR_FRAME_SIZE
	.align		4
.L_1393:
        /*20ac*/ 	.byte	0x04, 0x11
        /*20ae*/ 	.short	(.L_1395 - .L_1394)
	.align		4
.L_1394:
        /*20b0*/ 	.word	index@(_Z9cuda_gemmIiLi256ELi2ELi1ELi128ELi32ELi32ELi32ELi0ELi0EEviiiPT_S1_S1_ii)
        /*20b4*/ 	.word	0x00000008


	//----- nvinfo : EIATTR_REGCOUNT
	.align		4
.L_1395:
        /*20b8*/ 	.byte	0x04, 0x2f
        /*20ba*/ 	.short	(.L_1397 - .L_1396)
	.align		4
.L_1396:
        /*20bc*/ 	.word	index@(_Z9cuda_gemmIiLi256ELi2ELi1ELi128ELi32ELi32ELi32ELi0ELi1EEviiiPT_S1_S1_ii)
        /*20c0*/ 	.word	0x0000003a


	//----- nvinfo : EIATTR_FRAME_SIZE
	.align		4
.L_1397:
        /*20c4*/ 	.byte	0x04, 0x11
        /*20c6*/ 	.short	(.L_1399 - .L_1398)
	.align		4
.L_1398:
        /*20c8*/ 	.word	index@($__internal_153_$__cuda_sm20_div_u16)
        /*20cc*/ 	.word	0x00000000


	//----- nvinfo : EIATTR_FRAME_SIZE
	.align		4
.L_1399:
        /*20d0*/ 	.byte	0x04, 0x11
        /*20d2*/ 	.short	(.L_1401 - .L_1400)
	.align		4
.L_1400:
        /*20d4*/ 	.word	index@(_Z9cuda_gemmIiLi256ELi2ELi1ELi128ELi32ELi32ELi32ELi0ELi1EEviiiPT_S1_S1_ii)
        /*20d8*/ 	.word	0x00000000


	//----- nvinfo : EIATTR_REGCOUNT
	.align		4
.L_1401:
        /*20dc*/ 	.byte	0x04, 0x2f
        /*20de*/ 	.short	(.L_1403 - .L_1402)
	.align		4
.L_1402:
        /*20e0*/ 	.word	index@(_Z9cuda_gemmIiLi256ELi2ELi1ELi128ELi32ELi32ELi32ELi1ELi0EEviiiPT_S1_S1_ii)
        /*20e4*/ 	.word	0x00000040


	//----- nvinfo : EIATTR_FRAME_SIZE
	.align		4
.L_1403:
        /*20e8*/ 	.byte	0x04, 0x11
        /*20ea*/ 	.short	(.L_1405 - .L_1404)
	.align		4
.L_1404:
        /*20ec*/ 	.word	index@(_Z9cuda_gemmIiLi256ELi2ELi1ELi128ELi32ELi32ELi32ELi1ELi0EEviiiPT_S1_S1_ii)
        /*20f0*/ 	.word	0x00000008


	//----- nvinfo : EIATTR_REGCOUNT
	.align		4
.L_1405:
        /*20f4*/ 	.byte	0x04, 0x2f
        /*20f6*/ 	.short	(.L_1407 - .L_1406)
	.align		4
.L_1406:
        /*20f8*/ 	.word	index@(_Z9cuda_gemmIiLi256ELi2ELi1ELi128ELi32ELi32ELi32ELi1ELi1EEviiiPT_S1_S1_ii)
        /*20fc*/ 	.word	0x00000030


	//----- nvinfo : EIATTR_FRAME_SIZE
	.align		4
.L_1407:
        /*2100*/ 	.byte	0x04, 0x11
        /*2102*/ 	.short	(.L_1409 - .L_1408)
	.align		4
.L_1408:
        /*2104*/ 	.word	index@($__internal_152_$__cuda_sm20_div_u16)
        /*2108*/ 	.word	0x00000000


	//----- nvinfo : EIATTR_FRAME_SIZE
	.align		4
.L_1409:
        /*210c*/ 	.byte	0x04, 0x11
        /*210e*/ 	.short	(.L_1411 - .L_1410)
	.align		4
.L_1410:
        /*2110*/ 	.word	index@(_Z9cuda_gemmIiLi256ELi2ELi1ELi128ELi32ELi32ELi32ELi1ELi1EEviiiPT_S1_S1_ii)
        /*2114*/ 	.word	0x00000000


	//----- nvinfo : EIATTR_REGCOUNT
	.align		4
.L_1411:
        /*2118*/ 	.byte	0x04, 0x2f
        /*211a*/ 	.short	(.L_1413 - .L_1412)
	.align		4
.L_1412:
        /*211c*/ 	.word	index@(_Z9cuda_gemmIiLi256ELi2ELi1ELi128ELi64ELi64ELi32ELi0ELi0EEviiiPT_S1_S1_ii)
        /*2120*/ 	.word	0x00000040


	//----- nvinfo : EIATTR_FRAME_SIZE
	.align		4
.L_1413:
        /*2124*/ 	.byte	0x04, 0x11
        /*2126*/ 	.short	(.L_1415 - .L_1414)
	.align		4
.L_1414:
        /*2128*/ 	.word	index@(_Z9cuda_gemmIiLi256ELi2ELi1ELi128ELi64ELi64ELi32ELi0ELi0EEviiiPT_S1_S1_ii)
        /*212c*/ 	.word	0x00000000


	//----- nvinfo : EIATTR_REGCOUNT
	.align		4
.L_1415:
        /*2130*/ 	.byte	0x04, 0x2f
        /*2132*/ 	.short	(.L_1417 - .L_1416)
	.align		4
.L_1416:
        /*2134*/ 	.word	index@(_Z9cuda_gemmIiLi256ELi2ELi1ELi128ELi64ELi64ELi32ELi0ELi1EEviiiPT_S1_S1_ii)
        /*2138*/ 	.word	0x00000035


	//----- nvinfo : EIATTR_FRAME_SIZE
	.align		4
.L_1417:
        /*213c*/ 	.byte	0x04, 0x11
        /*213e*/ 	.short	(.L_1419 - .L_1418)
	.align		4
.L_1418:
        /*2140*/ 	.word	index@($__internal_151_$__cuda_sm20_div_u16)
        /*2144*/ 	.word	0x00000000


	//----- nvinfo : EIATTR_FRAME_SIZE
	.align		4
.L_1419:
        /*2148*/ 	.byte	0x04, 0x11
        /*214a*/ 	.short	(.L_1421 - .L_1420)
	.align		4
.L_1420:
        /*214c*/ 	.word	index@(_Z9cuda_gemmIiLi256ELi2ELi1ELi128ELi64ELi64ELi32ELi0ELi1EEviiiPT_S1_S1_ii)
        /*2150*/ 	.word	0x00000000


	//----- nvinfo : EIATTR_REGCOUNT
	.align		4
.L_1421:
        /*2154*/ 	.byte	0x04, 0x2f
        /*2156*/ 	.short	(.L_1423 - .L_1422)
	.align		4
.L_1422:
        /*2158*/ 	.word	index@(_Z9cuda_gemmIiLi256ELi2ELi1ELi128ELi64ELi64ELi32ELi1ELi0EEviiiPT_S1_S1_ii)
        /*215c*/ 	.word	0x00000040


	//----- nvinfo : EIATTR_FRAME_SIZE
	.align		4
.L_1423:
        /*2160*/ 	.byte	0x04, 0x11
        /*2162*/ 	.short	(.L_1425 - .L_1424)
	.align		4
.L_1424:
        /*2164*/ 	.word	index@(_Z9cuda_gemmIiLi256ELi2ELi1ELi128ELi64ELi64ELi32ELi1ELi0EEviiiPT_S1_S1_ii)
        /*2168*/ 	.word	0x00000000


	//----- nvinfo : EIATTR_REGCOUNT
	.align		4
.L_1425:
        /*216c*/ 	.byte	0x04, 0x2f
        /*216e*/ 	.short	(.L_1427 - .L_1426)
	.align		4
.L_1426:
        /*2170*/ 	.word	index@(_Z9cuda_gemmIiLi256ELi2ELi1ELi128ELi64ELi64ELi32ELi1ELi1EEviiiPT_S1_S1_ii)
        /*2174*/ 	.word	0x00000026


	//----- nvinfo : EIATTR_FRAME_SIZE
	.align		4
.L_1427:
        /*2178*/ 	.byte	0x04, 0x11
        /*217a*/ 	.short	(.L_1429 - .L_1428)
	.align		4
.L_1428:
        /*217c*/ 	.word	index@($__internal_150_$__cuda_sm20_div_u16)
        /*2180*/ 	.word	0x00000000


	//----- nvinfo : EIATTR_FRAME_SIZE
	.align		4
.L_1429:
        /*2184*/ 	.byte	0x04, 0x11
        /*2186*/ 	.short	(.L_1431 - .L_1430)
	.align		4
.L_1430:
        /*2188*/ 	.word	index@(_Z9cuda_gemmIiLi256ELi2ELi1ELi128ELi64ELi64ELi32ELi1ELi1EEviiiPT_S1_S1_ii)
        /*218c*/ 	.word	0x00000000


	//----- nvinfo : EIATTR_REGCOUNT
	.align		4
.L_1431:
        /*2190*/ 	.byte	0x04, 0x2f
        /*2192*/ 	.short	(.L_1433 - .L_1432)
	.align		4
.L_1432:
        /*2194*/ 	.word	index@(_Z9cuda_gemmIiLi256ELi2ELi1ELi128ELi128ELi128ELi32ELi0ELi0EEviiiPT_S1_S1_ii)
        /*2198*/ 	.word	0x00000040


	//----- nvinfo : EIATTR_FRAME_SIZE
	.align		4
.L_1433:
        /*219c*/ 	.byte	0x04, 0x11
        /*219e*/ 	.short	(.L_1435 - .L_1434)
	.align		4
.L_1434:
        /*21a0*/ 	.word	index@(_Z9cuda_gemmIiLi256ELi2ELi1ELi128ELi128ELi128ELi32ELi0ELi0EEviiiPT_S1_S1_ii)
        /*21a4*/ 	.word	0x00000000


	//----- nvinfo : EIATTR_REGCOUNT
	.align		4
.L_1435:
        /*21a8*/ 	.byte	0x04, 0x2f
        /*21aa*/ 	.short	(.L_1437 - .L_1436)
	.align		4
.L_1436:
        /*21ac*/ 	.word	index@(_Z9cuda_gemmIiLi256ELi2ELi1ELi128ELi128ELi128ELi32ELi0ELi1EEviiiPT_S1_S1_ii)
        /*21b0*/ 	.word	0x00000037


	//----- nvinfo : EIATTR_FRAME_SIZE
	.align		4
.L_1437:
        /*21b4*/ 	.byte	0x04, 0x11
        /*21b6*/ 	.short	(.L_1439 - .L_1438)
	.align		4
.L_1438:
        /*21b8*/ 	.word	index@($__internal_149_$__cuda_sm20_div_u16)
        /*21bc*/ 	.word	0x00000000


	//----- nvinfo : EIATTR_FRAME_SIZE
	.align		4
.L_1439:
        /*21c0*/ 	.byte	0x04, 0x11
        /*21c2*/ 	.short	(.L_1441 - .L_1440)
	.align		4
.L_1440:
        /*21c4*/ 	.word	index@(_Z9cuda_gemmIiLi256ELi2ELi1ELi128ELi128ELi128ELi32ELi0ELi1EEviiiPT_S1_S1_ii)
        /*21c8*/ 	.word	0x00000000


	//----- nvinfo : EIATTR_REGCOUNT
	.align		4
.L_1441:
        /*21cc*/ 	.byte	0x04, 0x2f
        /*21ce*/ 	.short	(.L_1443 - .L_1442)
	.align		4
.L_1442:
        /*21d0*/ 	.word	index@(_Z9cuda_gemmIiLi256ELi2ELi1ELi128ELi128ELi128ELi32ELi1ELi0EEviiiPT_S1_S1_ii)
        /*21d4*/ 	.word	0x00000040


	//----- nvinfo : EIATTR_FRAME_SIZE
	.align		4
.L_1443:
        /*21d8*/ 	.byte	0x04, 0x11
        /*21da*/ 	.short	(.L_1445 - .L_1444)
	.align		4
.L_1444:
        /*21dc*/ 	.word	index@(_Z9cuda_gemmIiLi256ELi2ELi1ELi128ELi128ELi128ELi32ELi1ELi0EEviiiPT_S1_S1_ii)
        /*21e0*/ 	.word	0x00000000


	//----- nvinfo : EIATTR_REGCOUNT
	.align		4
.L_1445:
        /*21e4*/ 	.byte	0x04, 0x2f
        /*21e6*/ 	.short	(.L_1447 - .L_1446)
	.align		4
.L_1446:
        /*21e8*/ 	.word	index@(_Z9cuda_gemmIiLi256ELi2ELi1ELi128ELi128ELi128ELi32ELi1ELi1EEviiiPT_S1_S1_ii)
        /*21ec*/ 	.word	0x00000026


	//----- nvinfo : EIATTR_FRAME_SIZE
	.align		4
.L_1447:
        /*21f0*/ 	.byte	0x04, 0x11
        /*21f2*/ 	.short	(.L_1449 - .L_1448)
	.align		4
.L_1448:
        /*21f4*/ 	.word	index@($__internal_148_$__cuda_sm20_div_u16)
        /*21f8*/ 	.word	0x00000000


	//----- nvinfo : EIATTR_FRAME_SIZE
	.align		4
.L_1449:
        /*21fc*/ 	.byte	0x04, 0x11
        /*21fe*/ 	.short	(.L_1451 - .L_1450)
	.align		4
.L_1450:
        /*2200*/ 	.word	index@(_Z9cuda_gemmIiLi256ELi2ELi1ELi128ELi128ELi128ELi32ELi1ELi1EEviiiPT_S1_S1_ii)
        /*2204*/ 	.word	0x00000000


	//----- nvinfo : EIATTR_REGCOUNT
	.align		4
.L_1451:
        /*2208*/ 	.byte	0x04, 0x2f
        /*220a*/ 	.short	(.L_1453 - .L_1452)
	.align		4
.L_1452:
        /*220c*/ 	.word	index@(_Z9cuda_gemmIiLi256ELi2ELi1ELi256ELi2ELi2ELi32ELi0ELi0EEviiiPT_S1_S1_ii)
        /*2210*/ 	.word	0x00000028


	//----- nvinfo : EIATTR_FRAME_SIZE
	.align		4
.L_1453:
        /*2214*/ 	.byte	0x04, 0x11
        /*2216*/ 	.short	(.L_1455 - .L_1454)
	.align		4
.L_1454:
        /*2218*/ 	.word	index@(_Z9cuda_gemmIiLi256ELi2ELi1ELi256ELi2ELi2ELi32ELi0ELi0EEviiiPT_S1_S1_ii)
        /*221c*/ 	.word	0x00000000


	//----- nvinfo : EIATTR_REGCOUNT
	.align		4
.L_1455:
        /*2220*/ 	.byte	0x04, 0x2f
        /*2222*/ 	.short	(.L_1457 - .L_1456)
	.align		4
.L_1456:
        /*2224*/ 	.word	index@(_Z9cuda_gemmIiLi256ELi2ELi1ELi256ELi2ELi2ELi32ELi0ELi1EEviiiPT_S1_S1_ii)
        /*2228*/ 	.word	0x00000020


	//----- nvinfo : EIATTR_FRAME_SIZE
	.align		4
.L_1457:
        /*222c*/ 	.byte	0x04, 0x11
        /*222e*/ 	.short	(.L_1459 - .L_1458)
	.align		4
.L_1458:
        /*2230*/ 	.word	index@(_Z9cuda_gemmIiLi256ELi2ELi1ELi256ELi2ELi2ELi32ELi0ELi1EEviiiPT_S1_S1_ii)
        /*2234*/ 	.word	0x00000000


	//----- nvinfo : EIATTR_REGCOUNT
	.align		4
.L_1459:
        /*2238*/ 	.byte	0x04, 0x2f
        /*223a*/ 	.short	(.L_1461 - .L_1460)
	.align		4
.L_1460:
        /*223c*/ 	.word	index@(_Z9cuda_gemmIiLi256ELi2ELi1ELi256ELi2ELi2ELi32ELi1ELi0EEviiiPT_S1_S1_ii)
        /*2240*/ 	.word	0x00000020


	//----- nvinfo : EIATTR_FRAME_SIZE
	.align		4
.L_1461:
        /*2244*/ 	.byte	0x04, 0x11
        /*2246*/ 	.short	(.L_1463 - .L_1462)
	.align		4
.L_1462:
        /*2248*/ 	.word	index@(_Z9cuda_gemmIiLi256ELi2ELi1ELi256ELi2ELi2ELi32ELi1ELi0EEviiiPT_S1_S1_ii)
        /*224c*/ 	.word	0x00000000


	//----- nvinfo : EIATTR_REGCOUNT
	.align		4
.L_1463:
        /*2250*/ 	.byte	0x04, 0x2f
        /*2252*/ 	.short	(.L_1465 - .L_1464)
	.align		4
.L_1464:
        /*2254*/ 	.word	index@(_Z9cuda_gemmIiLi256ELi2ELi1ELi256ELi2ELi2ELi32ELi1ELi1EEviiiPT_S1_S1_ii)
        /*2258*/ 	.word	0x00000020


	//----- nvinfo : EIATTR_FRAME_SIZE
	.align		4
.L_1465:
        /*225c*/ 	.byte	0x04, 0x11
        /*225e*/ 	.short	(.L_1467 - .L_1466)
	.align		4
.L_1466:
        /*2260*/ 	.word	index@(_Z9cuda_gemmIiLi256ELi2ELi1ELi256ELi2ELi2ELi32ELi1ELi1EEviiiPT_S1_S1_ii)
        /*2264*/ 	.word	0x00000000


	//----- nvinfo : EIATTR_REGCOUNT
	.align		4
.L_1467:
        /*2268*/ 	.byte	0x04, 0x2f
        /*226a*/ 	.short	(.L_1469 - .L_1468)
	.align		4
.L_1468:
        /*226c*/ 	.word	index@(_Z9cuda_gemmIiLi256ELi2ELi1ELi256ELi4ELi4ELi32ELi0ELi0EEviiiPT_S1_S1_ii)
        /*2270*/ 	.word	0x00000030


	//----- nvinfo : EIATTR_FRAME_SIZE
	.align		4
.L_1469:
        /*2274*/ 	.byte	0x04, 0x11
        /*2276*/ 	.short	(.L_1471 - .L_1470)
	.align		4
.L_1470:
        /*2278*/ 	.word	index@(_Z9cuda_gemmIiLi256ELi2ELi1ELi256ELi4ELi4ELi32ELi0ELi0EEviiiPT_S1_S1_ii)
        /*227c*/ 	.word	0x00000000


	//----- nvinfo : EIATTR_REGCOUNT
	.align		4
.L_1471:
        /*2280*/ 	.byte	0x04, 0x2f
        /*2282*/ 	.short	(.L_1473 - .L_1472)
	.align		4
.L_1472:
        /*2284*/ 	.word	index@(_Z9cuda_gemmIiLi256ELi2ELi1ELi256ELi4ELi4ELi32ELi0ELi1EEviiiPT_S1_S1_ii)
        /*2288*/ 	.word	0x00000020


	//----- nvinfo : EIATTR_FRAME_SIZE
	.align		4
.L_1473:
        /*228c*/ 	.byte	0x04, 0x11
        /*228e*/ 	.short	(.L_1475 - .L_1474)
	.align		4
.L_1474:
        /*2290*/ 	.word	index@(_Z9cuda_gemmIiLi256ELi2ELi1ELi256ELi4ELi4ELi32ELi0ELi1EEviiiPT_S1_S1_ii)
        /*2294*/ 	.word	0x00000000


	//----- nvinfo : EIATTR_REGCOUNT
	.align		4
.L_1475:
        /*2298*/ 	.byte	0x04, 0x2f
        /*229a*/ 	.short	(.L_1477 - .L_1476)
	.align		4
.L_1476:
        /*229c*/ 	.word	index@(_Z9cuda_gemmIiLi256ELi2ELi1ELi256ELi4ELi4ELi32ELi1ELi0EEviiiPT_S1_S1_ii)
        /*22a0*/ 	.word	0x00000028


	//----- nvinfo : EIATTR_FRAME_SIZE
	.align		4
.L_1477:
        /*22a4*/ 	.byte	0x04, 0x11
        /*22a6*/ 	.short	(.L_1479 - .L_1478)
	.align		4
.L_1478:
        /*22a8*/ 	.word	index@(_Z9cuda_gemmIiLi256ELi2ELi1ELi256ELi4ELi4ELi32ELi1ELi0EEviiiPT_S1_S1_ii)
        /*22ac*/ 	.word	0x00000000


	//----- nvinfo : EIATTR_REGCOUNT
	.align		4
.L_1479:
        /*22b0*/ 	.byte	0x04, 0x2f
        /*22b2*/ 	.short	(.L_1481 - .L_1480)
	.align		4
.L_1480:
        /*22b4*/ 	.word	index@(_Z9cuda_gemmIiLi256ELi2ELi1ELi256ELi4ELi4ELi32ELi1ELi1EEviiiPT_S1_S1_ii)
        /*22b8*/ 	.word	0x00000020


	//----- nvinfo : EIATTR_FRAME_SIZE
	.align		4
.L_1481:
        /*22bc*/ 	.byte	0x04, 0x11
        /*22be*/ 	.short	(.L_1483 - .L_1482)
	.align		4
.L_1482:
        /*22c0*/ 	.word	index@(_Z9cuda_gemmIiLi256ELi2ELi1ELi256ELi4ELi4ELi32ELi1ELi1EEviiiPT_S1_S1_ii)
        /*22c4*/ 	.word	0x00000000


	//----- nvinfo : EIATTR_REGCOUNT
	.align		4
.L_1483:
        /*22c8*/ 	.byte	0x04, 0x2f
        /*22ca*/ 	.short	(.L_1485 - .L_1484)
	.align		4
.L_1484:
        /*22cc*/ 	.word	index@(_Z9cuda_gemmIiLi256ELi2ELi1ELi256ELi8ELi8ELi32ELi0ELi0EEviiiPT_S1_S1_ii)
        /*22d0*/ 	.word	0x00000040


	//----- nvinfo : EIATTR_FRAME_SIZE
	.align		4
.L_1485:
        /*22d4*/ 	.byte	0x04, 0x11
        /*22d6*/ 	.short	(.L_1487 - .L_1486)
	.align		4
.L_1486:
        /*22d8*/ 	.word	index@(_Z9cuda_gemmIiLi256ELi2ELi1ELi256ELi8ELi8ELi32ELi0ELi0EEviiiPT_S1_S1_ii)
        /*22dc*/ 	.word	0x00000000


	//----- nvinfo : EIATTR_REGCOUNT
	.align		4
.L_1487:
        /*22e0*/ 	.byte	0x04, 0x2f
        /*22e2*/ 	.short	(.L_1489 - .L_1488)
	.align		4
.L_1488:
        /*22e4*/ 	.word	index@(_Z9cuda_gemmIiLi256ELi2ELi1ELi256ELi8ELi8ELi32ELi0ELi1EEviiiPT_S1_S1_ii)
        /*22e8*/ 	.word	0x0000003a


	//----- nvinfo : EIATTR_FRAME_SIZE
	.align		4
.L_1489:
        /*22ec*/ 	.byte	0x04, 0x11
        /*22ee*/ 	.short	(.L_1491 - .L_1490)
	.align		4
.L_1490:
        /*22f0*/ 	.word	index@(_Z9cuda_gemmIiLi256ELi2ELi1ELi256ELi8ELi8ELi32ELi0ELi1EEviiiPT_S1_S1_ii)
        /*22f4*/ 	.word	0x00000000


	//----- nvinfo : EIATTR_REGCOUNT
	.align		4
.L_1491:
        /*22f8*/ 	.byte	0x04, 0x2f
        /*22fa*/ 	.short	(.L_1493 - .L_1492)
	.align		4
.L_1492:
        /*22fc*/ 	.word	index@(_Z9cuda_gemmIiLi256ELi2ELi1ELi256ELi8ELi8ELi32ELi1ELi0EEviiiPT_S1_S1_ii)
        /*2300*/ 	.word	0x00000028


	//----- nvinfo : EIATTR_FRAME_SIZE
	.align		4
.L_1493:
        /*2304*/ 	.byte	0x04, 0x11
        /*2306*/ 	.short	(.L_1495 - .L_1494)
	.align		4
.L_1494:
        /*2308*/ 	.word	index@(_Z9cuda_gemmIiLi256ELi2ELi1ELi256ELi8ELi8ELi32ELi1ELi0EEviiiPT_S1_S1_ii)
        /*230c*/ 	.word	0x00000008


	//----- nvinfo : EIATTR_REGCOUNT
	.align		4
.L_1495:
        /*2310*/ 	.byte	0x04, 0x2f
        /*2312*/ 	.short	(.L_1497 - .L_1496)
	.align		4
.L_1496:
        /*2314*/ 	.word	index@(_Z9cuda_gemmIiLi256ELi2ELi1ELi256ELi8ELi8ELi32ELi1ELi1EEviiiPT_S1_S1_ii)
        /*2318*/ 	.word	0x00000020


	//----- nvinfo : EIATTR_FRAME_SIZE
	.align		4
.L_1497:
        /*231c*/ 	.byte	0x04, 0x11
        /*231e*/ 	.short	(.L_1499 - .L_1498)
	.align		4
.L_1498:
        /*2320*/ 	.word	index@(_Z9cuda_gemmIiLi256ELi2ELi1ELi256ELi8ELi8ELi32ELi1ELi1EEviiiPT_S1_S1_ii)
        /*2324*/ 	.word	0x00000000


	//----- nvinfo : EIATTR_REGCOUNT
	.align		4
.L_1499:
        /*2328*/ 	.byte	0x04, 0x2f
        /*232a*/ 	.short	(.L_1501 - .L_1500)
	.align		4
.L_1500:
        /*232c*/ 	.word	index@(_Z9cuda_gemmIiLi256ELi2ELi1ELi256ELi16ELi16ELi32ELi0ELi0EEviiiPT_S1_S1_ii)
        /*2330*/ 	.word	0x00000040


	//----- nvinfo : EIATTR_FRAME_SIZE
	.align		4
.L_1501:
        /*2334*/ 	.byte	0x04, 0x11
        /*2336*/ 	.short	(.L_1503 - .L_1502)
	.align		4
.L_1502:
        /*2338*/ 	.word	index@(_Z9cuda_gemmIiLi256ELi2ELi1ELi256ELi16ELi16ELi32ELi0ELi0EEviiiPT_S1_S1_ii)
        /*233c*/ 	.word	0x00000008


	//----- nvinfo : EIATTR_REGCOUNT
	.align		4
.L_1503:
        /*2340*/ 	.byte	0x04, 0x2f
        /*2342*/ 	.short	(.L_1505 - .L_1504)
	.align		4
.L_1504:
        /*2344*/ 	.word	index@(_Z9cuda_gemmIiLi256ELi2ELi1ELi256ELi16ELi16ELi32ELi0ELi1EEviiiPT_S1_S1_ii)
        /*2348*/ 	.word	0x00000030


	//----- nvinfo : EIATTR_FRAME_SIZE
	.align		4
.L_1505:
        /*234c*/ 	.byte	0x04, 0x11
        /*234e*/ 	.short	(.L_1507 - .L_1506)
	.align		4
.L_1506:
        /*2350*/ 	.word	index@(_Z9cuda_gemmIiLi256ELi2ELi1ELi256ELi16ELi16ELi32ELi0ELi1EEviiiPT_S1_S1_ii)
        /*2354*/ 	.word	0x00000000


	//----- nvinfo : EIATTR_REGCOUNT
	.align		4
.L_1507:
        /*2358*/ 	.byte	0x04, 0x2f
        /*235a*/ 	.short	(.L_1509 - .L_1508)
	.align		4
.L_1508:
        /*235c*/ 	.word	index@(_Z9cuda_gemmIiLi256ELi2ELi1ELi256ELi16ELi16ELi32ELi1ELi0EEviiiPT_S1_S1_ii)
        /*2360*/ 	.word	0x00000040


	//----- nvinfo : EIATTR_FRAME_SIZE
	.align		4
.L_1509:
        /*2364*/ 	.byte	0x04, 0x11
        /*2366*/ 	.short	(.L_1511 - .L_1510)
	.align		4
.L_1510:
        /*2368*/ 	.word	index@(_Z9cuda_gemmIiLi256ELi2ELi1ELi256ELi16ELi16ELi32ELi1ELi0EEviiiPT_S1_S1_ii)
        /*236c*/ 	.word	0x00000000


	//----- nvinfo : EIATTR_REGCOUNT
	.align		4
.L_1511:
        /*2370*/ 	.byte	0x04, 0x2f
        /*2372*/ 	.short	(.L_1513 - .L_1512)
	.align		4
.L_1512:
        /*2374*/ 	.word	index@(_Z9cuda_gemmIiLi256ELi2ELi1ELi256ELi16ELi16ELi32ELi1ELi1EEviiiPT_S1_S1_ii)
        /*2378*/ 	.word	0x00000030


	//----- nvinfo : EIATTR_FRAME_SIZE
	.align		4
.L_1513:
        /*237c*/ 	.byte	0x04, 0x11
        /*237e*/ 	.short	(.L_1515 - .L_1514)
	.align		4
.L_1514:
        /*2380*/ 	.word	index@(_Z9cuda_gemmIiLi256ELi2ELi1ELi256ELi16ELi16ELi32ELi1ELi1EEviiiPT_S1_S1_ii)
        /*2384*/ 	.word	0x00000000


	//----- nvinfo : EIATTR_REGCOUNT
	.align		4
.L_1515:
        /*2388*/ 	.byte	0x04, 0x2f
        /*238a*/ 	.short	(.L_1517 - .L_1516)
	.align		4
.L_1516:
        /*238c*/ 	.word	index@(_Z9cuda_gemmIiLi256ELi2ELi1ELi256ELi32ELi32ELi32ELi0ELi0EEviiiPT_S1_S1_ii)
        /*2390*/ 	.word	0x00000040


	//----- nvinfo : EIATTR_FRAME_SIZE
	.align		4
.L_1517:
        /*2394*/ 	.byte	0x04, 0x11
        /*2396*/ 	.short	(.L_1519 - .L_1518)
	.align		4
.L_1518:
        /*2398*/ 	.word	index@(_Z9cuda_gemmIiLi256ELi2ELi1ELi256ELi32ELi32ELi32ELi0ELi0EEviiiPT_S1_S1_ii)
        /*239c*/ 	.word	0x00000008


	//----- nvinfo : EIATTR_REGCOUNT
	.align		4
.L_1519:
        /*23a0*/ 	.byte	0x04, 0x2f
        /*23a2*/ 	.short	(.L_1521 - .L_1520)
	.align		4
.L_1520:
        /*23a4*/ 	.word	index@(_Z9cuda_gemmIiLi256ELi2ELi1ELi256ELi32ELi32ELi32ELi0ELi1EEviiiPT_S1_S1_ii)
        /*23a8*/ 	.word	0x0000003a


	//----- nvinfo : EIATTR_FRAME_SIZE
	.align		4
.L_1521:
        /*23ac*/ 	.byte	0x04, 0x11
        /*23ae*/ 	.short	(.L_1523 - .L_1522)
	.align		4
.L_1522:
        /*23b0*/ 	.word	index@($__internal_147_$__cuda_sm20_div_u16)
        /*23b4*/ 	.word	0x00000000


	//----- nvinfo : EIATTR_FRAME_SIZE
	.align		4
.L_1523:
        /*23b8*/ 	.byte	0x04, 0x11
        /*23ba*/ 	.short	(.L_1525 - .L_1524)
	.align		4
.L_1524:
        /*23bc*/ 	.word	index@(_Z9cuda_gemmIiLi256ELi2ELi1ELi256ELi32ELi32ELi32ELi0ELi1EEviiiPT_S1_S1_ii)
        /*23c0*/ 	.word	0x00000000


	//----- nvinfo : EIATTR_REGCOUNT
	.align		4
.L_1525:
        /*23c4*/ 	.byte	0x04, 0x2f
        /*23c6*/ 	.short	(.L_1527 - .L_1526)
	.align		4
.L_1526:
        /*23c8*/ 	.word	index@(_Z9cuda_gemmIiLi256ELi2ELi1ELi256ELi32ELi32ELi32ELi1ELi0EEviiiPT_S1_S1_ii)
        /*23cc*/ 	.word	0x00000040


	//----- nvinfo : EIATTR_FRAME_SIZE
	.align		4
.L_1527:
        /*23d0*/ 	.byte	0x04, 0x11
        /*23d2*/ 	.short	(.L_1529 - .L_1528)
	.align		4
.L_1528:
        /*23d4*/ 	.word	index@(_Z9cuda_gemmIiLi256ELi2ELi1ELi256ELi32ELi32ELi32ELi1ELi0EEviiiPT_S1_S1_ii)
        /*23d8*/ 	.word	0x00000000


	//----- nvinfo : EIATTR_REGCOUNT
	.align		4
.L_1529:
        /*23dc*/ 	.byte	0x04, 0x2f
        /*23de*/ 	.short	(.L_1531 - .L_1530)
	.align		4
.L_1530:
        /*23e0*/ 	.word	index@(_Z9cuda_gemmIiLi256ELi2ELi1ELi256ELi32ELi32ELi32ELi1ELi1EEviiiPT_S1_S1_ii)
        /*23e4*/ 	.word	0x00000030


	//----- nvinfo : EIATTR_FRAME_SIZE
	.align		4
.L_1531:
        /*23e8*/ 	.byte	0x04, 0x11
        /*23ea*/ 	.short	(.L_1533 - .L_1532)
	.align		4
.L_1532:
        /*23ec*/ 	.word	index@($__internal_146_$__cuda_sm20_div_u16)
        /*23f0*/ 	.word	0x00000000


	//----- nvinfo : EIATTR_FRAME_SIZE
	.align		4
.L_1533:
        /*23f4*/ 	.byte	0x04, 0x11
        /*23f6*/ 	.short	(.L_1535 - .L_1534)
	.align		4
.L_1534:
        /*23f8*/ 	.word	index@(_Z9cuda_gemmIiLi256ELi2ELi1ELi256ELi32ELi32ELi32ELi1ELi1EEviiiPT_S1_S1_ii)
        /*23fc*/ 	.word	0x00000000


	//----- nvinfo : EIATTR_REGCOUNT
	.align		4
.L_1535:
        /*2400*/ 	.byte	0x04, 0x2f
        /*2402*/ 	.short	(.L_1537 - .L_1536)
	.align		4
.L_1536:
        /*2404*/ 	.word	index@(_Z9cuda_gemmIiLi256ELi2ELi1ELi256ELi64ELi64ELi32ELi0ELi0EEviiiPT_S1_S1_ii)
        /*2408*/ 	.word	0x00000040


	//----- nvinfo : EIATTR_FRAME_SIZE
	.align		4
.L_1537:
        /*240c*/ 	.byte	0x04, 0x11
        /*240e*/ 	.short	(.L_1539 - .L_1538)
	.align		4
.L_1538:
        /*2410*/ 	.word	index@(_Z9cuda_gemmIiLi256ELi2ELi1ELi256ELi64ELi64ELi32ELi0ELi0EEviiiPT_S1_S1_ii)
        /*2414*/ 	.word	0x00000000


	//----- nvinfo : EIATTR_REGCOUNT
	.align		4
.L_1539:
        /*2418*/ 	.byte	0x04, 0x2f
        /*241a*/ 	.short	(.L_1541 - .L_1540)
	.align		4
.L_1540:
        /*241c*/ 	.word	index@(_Z9cuda_gemmIiLi256ELi2ELi1ELi256ELi64ELi64ELi32ELi0ELi1EEviiiPT_S1_S1_ii)
        /*2420*/ 	.word	0x0000003b


	//----- nvinfo : EIATTR_FRAME_SIZE
	.align		4
.L_1541:
        /*2424*/ 	.byte	0x04, 0x11
        /*2426*/ 	.short	(.L_1543 - .L_1542)
	.align		4
.L_1542:
        /*2428*/ 	.word	index@($__internal_145_$__cuda_sm20_div_u16)
        /*242c*/ 	.word	0x00000000


	//----- nvinfo : EIATTR_FRAME_SIZE
	.align		4
.L_1543:
        /*2430*/ 	.byte	0x04, 0x11
        /*2432*/ 	.short	(.L_1545 - .L_1544)
	.align		4
.L_1544:
        /*2434*/ 	.word	index@(_Z9cuda_gemmIiLi256ELi2ELi1ELi256ELi64ELi64ELi32ELi0ELi1EEviiiPT_S1_S1_ii)
        /*2438*/ 	.word	0x00000000


	//----- nvinfo : EIATTR_REGCOUNT
	.align		4
.L_1545:
        /*243c*/ 	.byte	0x04, 0x2f
        /*243e*/ 	.short	(.L_1547 - .L_1546)
	.align		4
.L_1546:
        /*2440*/ 	.word	index@(_Z9cuda_gemmIiLi256ELi2ELi1ELi256ELi64ELi64ELi32ELi1ELi0EEviiiPT_S1_S1_ii)
        /*2444*/ 	.word	0x00000040


	//----- nvinfo : EIATTR_FRAME_SIZE
	.align		4
.L_1547:
        /*2448*/ 	.byte	0x04, 0x11
        /*244a*/ 	.short	(.L_1549 - .L_1548)
	.align		4
.L_1548:
        /*244c*/ 	.word	index@(_Z9cuda_gemmIiLi256ELi2ELi1ELi256ELi64ELi64ELi32ELi1ELi0EEviiiPT_S1_S1_ii)
        /*2450*/ 	.word	0x00000000


	//----- nvinfo : EIATTR_REGCOUNT
	.align		4
.L_1549:
        /*2454*/ 	.byte	0x04, 0x2f
        /*2456*/ 	.short	(.L_1551 - .L_1550)
	.align		4
.L_1550:
        /*2458*/ 	.word	index@(_Z9cuda_gemmIiLi256ELi2ELi1ELi256ELi64ELi64ELi32ELi1ELi1EEviiiPT_S1_S1_ii)
        /*245c*/ 	.word	0x0000003a


	//----- nvinfo : EIATTR_FRAME_SIZE
	.align		4
.L_1551:
        /*2460*/ 	.byte	0x04, 0x11
        /*2462*/ 	.short	(.L_1553 - .L_1552)
	.align		4
.L_1552:
        /*2464*/ 	.word	index@($__internal_144_$__cuda_sm20_div_u16)
        /*2468*/ 	.word	0x00000000


	//----- nvinfo : EIATTR_FRAME_SIZE
	.align		4
.L_1553:
        /*246c*/ 	.byte	0x04, 0x11
        /*246e*/ 	.short	(.L_1555 - .L_1554)
	.align		4
.L_1554:
        /*2470*/ 	.word	index@(_Z9cuda_gemmIiLi256ELi2ELi1ELi256ELi64ELi64ELi32ELi1ELi1EEviiiPT_S1_S1_ii)
        /*2474*/ 	.word	0x00000000


	//----- nvinfo : EIATTR_REGCOUNT
	.align		4
.L_1555:
        /*2478*/ 	.byte	0x04, 0x2f
        /*247a*/ 	.short	(.L_1557 - .L_1556)
	.align		4
.L_1556:
        /*247c*/ 	.word	index@(_Z9cuda_gemmIiLi256ELi2ELi1ELi256ELi128ELi128ELi32ELi0ELi0EEviiiPT_S1_S1_ii)
        /*2480*/ 	.word	0x00000040


	//----- nvinfo : EIATTR_FRAME_SIZE
	.align		4
.L_1557:
        /*2484*/ 	.byte	0x04, 0x11
        /*2486*/ 	.short	(.L_1559 - .L_1558)
	.align		4
.L_1558:
        /*2488*/ 	.word	index@(_Z9cuda_gemmIiLi256ELi2ELi1ELi256ELi128ELi128ELi32ELi0ELi0EEviiiPT_S1_S1_ii)
        /*248c*/ 	.word	0x00000000


	//----- nvinfo : EIATTR_REGCOUNT
	.align		4
.L_1559:
        /*2490*/ 	.byte	0x04, 0x2f
        /*2492*/ 	.short	(.L_1561 - .L_1560)
	.align		4
.L_1560:
        /*2494*/ 	.word	index@(_Z9cuda_gemmIiLi256ELi2ELi1ELi256ELi128ELi128ELi32ELi0ELi1EEviiiPT_S1_S1_ii)
        /*2498*/ 	.word	0x00000036


	//----- nvinfo : EIATTR_FRAME_SIZE
	.align		4
.L_1561:
        /*249c*/ 	.byte	0x04, 0x11
        /*249e*/ 	.short	(.L_1563 - .L_1562)
	.align		4
.L_1562:
        /*24a0*/ 	.word	index@($__internal_143_$__cuda_sm20_div_u16)
        /*24a4*/ 	.word	0x00000000


	//----- nvinfo : EIATTR_FRAME_SIZE
	.align		4
.L_1563:
        /*24a8*/ 	.byte	0x04, 0x11
        /*24aa*/ 	.short	(.L_1565 - .L_1564)
	.align		4
.L_1564:
        /*24ac*/ 	.word	index@(_Z9cuda_gemmIiLi256ELi2ELi1ELi256ELi128ELi128ELi32ELi0ELi1EEviiiPT_S1_S1_ii)
        /*24b0*/ 	.word	0x00000000


	//----- nvinfo : EIATTR_REGCOUNT
	.align		4
.L_1565:
        /*24b4*/ 	.byte	0x04, 0x2f
        /*24b6*/ 	.short	(.L_1567 - .L_1566)
	.align		4
.L_1566:
        /*24b8*/ 	.word	index@(_Z9cuda_gemmIiLi256ELi2ELi1ELi256ELi128ELi128ELi32ELi1ELi0EEviiiPT_S1_S1_ii)
        /*24bc*/ 	.word	0x00000040


	//----- nvinfo : EIATTR_FRAME_SIZE
	.align		4
.L_1567:
        /*24c0*/ 	.byte	0x04, 0x11
        /*24c2*/ 	.short	(.L_1569 - .L_1568)
	.align		4
.L_1568:
        /*24c4*/ 	.word	index@(_Z9cuda_gemmIiLi256ELi2ELi1ELi256ELi128ELi128ELi32ELi1ELi0EEviiiPT_S1_S1_ii)
        /*24c8*/ 	.word	0x00000000


	//----- nvinfo : EIATTR_REGCOUNT
	.align		4
.L_1569:
        /*24cc*/ 	.byte	0x04, 0x2f
        /*24ce*/ 	.short	(.L_1571 - .L_1570)
	.align		4
.L_1570:
        /*24d0*/ 	.word	index@(_Z9cuda_gemmIiLi256ELi2ELi1ELi256ELi128ELi128ELi32ELi1ELi1EEviiiPT_S1_S1_ii)
        /*24d4*/ 	.word	0x00000038


	//----- nvinfo : EIATTR_FRAME_SIZE
	.align		4
.L_1571:
        /*24d8*/ 	.byte	0x04, 0x11
        /*24da*/ 	.short	(.L_1573 - .L_1572)
	.align		4
.L_1572:
        /*24dc*/ 	.word	index@($__internal_142_$__cuda_sm20_div_u16)
        /*24e0*/ 	.word	0x00000000


	//----- nvinfo : EIATTR_FRAME_SIZE
	.align		4
.L_1573:
        /*24e4*/ 	.byte	0x04, 0x11
        /*24e6*/ 	.short	(.L_1575 - .L_1574)
	.align		4
.L_1574:
        /*24e8*/ 	.word	index@(_Z9cuda_gemmIiLi256ELi2ELi1ELi256ELi128ELi128ELi32ELi1ELi1EEviiiPT_S1_S1_ii)
        /*24ec*/ 	.word	0x00000000


	//----- nvinfo : EIATTR_REGCOUNT
	.align		4
.L_1575:
        /*24f0*/ 	.byte	0x04, 0x2f
        /*24f2*/ 	.short	(.L_1577 - .L_1576)
	.align		4
.L_1576:
        /*24f4*/ 	.word	index@(_Z9cuda_gemmIiLi256ELi2ELi1ELi512ELi2ELi2ELi32ELi0ELi0EEviiiPT_S1_S1_ii)
        /*24f8*/ 	.word	0x00000028


	//----- nvinfo : EIATTR_FRAME_SIZE
	.align		4
.L_1577:
        /*24fc*/ 	.byte	0x04, 0x11
        /*24fe*/ 	.short	(.L_1579 - .L_1578)
	.align		4
.L_1578:
        /*2500*/ 	.word	index@($__internal_141_$__cuda_sm20_div_u16)
        /*2504*/ 	.word	0x00000000


	//----- nvinfo : EIATTR_FRAME_SIZE
	.align		4
.L_1579:
        /*2508*/ 	.byte	0x04, 0x11
        /*250a*/ 	.short	(.L_1581 - .L_1580)
	.align		4
.L_1580:
        /*250c*/ 	.word	index@(_Z9cuda_gemmIiLi256ELi2ELi1ELi512ELi2ELi2ELi32ELi0ELi0EEviiiPT_S1_S1_ii)
        /*2510*/ 	.word	0x00000000


	//----- nvinfo : EIATTR_REGCOUNT
	.align		4
.L_1581:
        /*2514*/ 	.byte	0x04, 0x2f
        /*2516*/ 	.short	(.L_1583 - .L_1582)
	.align		4
.L_1582:
        /*2518*/ 	.word	index@(_Z9cuda_gemmIiLi256ELi2ELi1ELi512ELi2ELi2ELi32ELi0ELi1EEviiiPT_S1_S1_ii)
        /*251c*/ 	.word	0x00000020


	//----- nvinfo : EIATTR_FRAME_SIZE
	.align		4
.L_1583:
        /*2520*/ 	.byte	0x04, 0x11
        /*2522*/ 	.short	(.L_1585 - .L_1584)
	.align		4
.L_1584:
        /*2524*/ 	.word	index@($__internal_140_$__cuda_sm20_div_u16)
        /*2528*/ 	.word	0x00000000


	//----- nvinfo : EIATTR_FRAME_SIZE
	.align		4
.L_1585:
        /*252c*/ 	.byte	0x04, 0x11
        /*252e*/ 	.short	(.L_1587 - .L_1586)
	.align		4
.L_1586:
        /*2530*/ 	.word	index@(_Z9cuda_gemmIiLi256ELi2ELi1ELi512ELi2ELi2ELi32ELi0ELi1EEviiiPT_S1_S1_ii)
        /*2534*/ 	.word	0x00000000


	//----- nvinfo : EIATTR_REGCOUNT
	.align		4
.L_1587:
        /*2538*/ 	.byte	0x04, 0x2f
        /*253a*/ 	.short	(.L_1589 - .L_1588)
	.align		4
.L_1588:
        /*253c*/ 	.word	index@(_Z9cuda_gemmIiLi256ELi2ELi1ELi512ELi2ELi2ELi32ELi1ELi0EEviiiPT_S1_S1_ii)
        /*2540*/ 	.word	0x00000020


	//----- nvinfo : EIATTR_FRAME_SIZE
	.align		4
.L_1589:
        /*2544*/ 	.byte	0x04, 0x11
        /*2546*/ 	.short	(.L_1591 - .L_1590)
	.align		4
.L_1590:
        /*2548*/ 	.word	index@($__internal_139_$__cuda_sm20_div_u16)
        /*254c*/ 	.word	0x00000000


	//----- nvinfo : EIATTR_FRAME_SIZE
	.align		4
.L_1591:
        /*2550*/ 	.byte	0x04, 0x11
        /*2552*/ 	.short	(.L_1593 - .L_1592)
	.align		4
.L_1592:
        /*2554*/ 	.word	index@(_Z9cuda_gemmIiLi256ELi2ELi1ELi512ELi2ELi2ELi32ELi1ELi0EEviiiPT_S1_S1_ii)
        /*2558*/ 	.word	0x00000000


	//----- nvinfo : EIATTR_REGCOUNT
	.align		4
.L_1593:
        /*255c*/ 	.byte	0x04, 0x2f
        /*255e*/ 	.short	(.L_1595 - .L_1594)
	.align		4
.L_1594:
        /*2560*/ 	.word	index@(_Z9cuda_gemmIiLi256ELi2ELi1ELi512ELi2ELi2ELi32ELi1ELi1EEviiiPT_S1_S1_ii)
        /*2564*/ 	.word	0x00000020


	//----- nvinfo : EIATTR_FRAME_SIZE
	.align		4
.L_1595:
        /*2568*/ 	.byte	0x04, 0x11
        /*256a*/ 	.short	(.L_1597 - .L_1596)
	.align		4
.L_1596:
        /*256c*/ 	.word	index@($__internal_138_$__cuda_sm20_div_u16)
        /*2570*/ 	.word	0x00000000


	//----- nvinfo : EIATTR_FRAME_SIZE
	.align		4
.L_1597:
        /*2574*/ 	.byte	0x04, 0x11
        /*2576*/ 	.short	(.L_1599 - .L_1598)
	.align		4
.L_1598:
        /*2578*/ 	.word	index@(_Z9cuda_gemmIiLi256ELi2ELi1ELi512ELi2ELi2ELi32ELi1ELi1EEviiiPT_S1_S1_ii)
        /*257c*/ 	.word	0x00000000


	//----- nvinfo : EIATTR_REGCOUNT
	.align		4
.L_1599:
        /*2580*/ 	.byte	0x04, 0x2f
        /*2582*/ 	.short	(.L_1601 - .L_1600)
	.align		4
.L_1600:
        /*2584*/ 	.word	index@(_Z9cuda_gemmIiLi256ELi2ELi1ELi512ELi4ELi4ELi32ELi0ELi0EEviiiPT_S1_S1_ii)
        /*2588*/ 	.word	0x00000030


	//----- nvinfo : EIATTR_FRAME_SIZE
	.align		4
.L_1601:
        /*258c*/ 	.byte	0x04, 0x11
        /*258e*/ 	.short	(.L_1603 - .L_1602)
	.align		4
.L_1602:
        /*2590*/ 	.word	index@($__internal_137_$__cuda_sm20_div_u16)
        /*2594*/ 	.word	0x00000000


	//----- nvinfo : EIATTR_FRAME_SIZE
	.align		4
.L_1603:
        /*2598*/ 	.byte	0x04, 0x11
        /*259a*/ 	.short	(.L_1605 - .L_1604)
	.align		4
.L_1604:
        /*259c*/ 	.word	index@(_Z9cuda_gemmIiLi256ELi2ELi1ELi512ELi4ELi4ELi32ELi0ELi0EEviiiPT_S1_S1_ii)
        /*25a0*/ 	.word	0x00000000


	//----- nvinfo : EIATTR_REGCOUNT
	.align		4
.L_1605:
        /*25a4*/ 	.byte	0x04, 0x2f
        /*25a6*/ 	.short	(.L_1607 - .L_1606)
	.align		4
.L_1606:
        /*25a8*/ 	.word	index@(_Z9cuda_gemmIiLi256ELi2ELi1ELi512ELi4ELi4ELi32ELi0ELi1EEviiiPT_S1_S1_ii)
        /*25ac*/ 	.word	0x00000020


	//----- nvinfo : EIATTR_FRAME_SIZE
	.align		4
.L_1607:
        /*25b0*/ 	.byte	0x04, 0x11
        /*25b2*/ 	.short	(.L_1609 - .L_1608)
	.align		4
.L_1608:
        /*25b4*/ 	.word	index@($__internal_136_$__cuda_sm20_div_u16)
        /*25b8*/ 	.word	0x00000000


	//----- nvinfo : EIATTR_FRAME_SIZE
	.align		4
.L_1609:
        /*25bc*/ 	.byte	0x04, 0x11
        /*25be*/ 	.short	(.L_1611 - .L_1610)
	.align		4
.L_1610:
        /*25c0*/ 	.word	index@(_Z9cuda_gemmIiLi256ELi2ELi1ELi512ELi4ELi4ELi32ELi0ELi1EEviiiPT_S1_S1_ii)
        /*25c4*/ 	.word	0x00000000


	//----- nvinfo : EIATTR_REGCOUNT
	.align		4
.L_1611:
        /*25c8*/ 	.byte	0x04, 0x2f
        /*25ca*/ 	.short	(.L_1613 - .L_1612)
	.align		4
.L_1612:
        /*25cc*/ 	.word	index@(_Z9cuda_gemmIiLi256ELi2ELi1ELi512ELi4ELi4ELi32ELi1ELi0EEviiiPT_S1_S1_ii)
        /*25d0*/ 	.word	0x00000028


	//----- nvinfo : EIATTR_FRAME_SIZE
	.align		4
.L_1613:
        /*25d4*/ 	.byte	0x04, 0x11
        /*25d6*/ 	.short	(.L_1615 - .L_1614)
	.align		4
.L_1614:
        /*25d8*/ 	.word	index@($__internal_135_$__cuda_sm20_div_u16)
        /*25dc*/ 	.word	0x00000000


	//----- nvinfo : EIATTR_FRAME_SIZE
	.align		4
.L_1615:
        /*25e0*/ 	.byte	0x04, 0x11
        /*25e2*/ 	.short	(.L_1617 - .L_1616)
	.align		4
.L_1616:
        /*25e4*/ 	.word	index@(_Z9cuda_gemmIiLi256ELi2ELi1ELi512ELi4ELi4ELi32ELi1ELi0EEviiiPT_S1_S1_ii)
        /*25e8*/ 	.word	0x00000000


	//----- nvinfo : EIATTR_REGCOUNT
	.align		4
.L_1617:
        /*25ec*/ 	.byte	0x04, 0x2f
        /*25ee*/ 	.short	(.L_1619 - .L_1618)
	.align		4
.L_1618:
        /*25f0*/ 	.word	index@(_Z9cuda_gemmIiLi256ELi2ELi1ELi512ELi4ELi4ELi32ELi1ELi1EEviiiPT_S1_S1_ii)
        /*25f4*/ 	.word	0x00000020


	//----- nvinfo : EIATTR_FRAME_SIZE
	.align		4
.L_1619:
        /*25f8*/ 	.byte	0x04, 0x11
        /*25fa*/ 	.short	(.L_1621 - .L_1620)
	.align		4
.L_1620:
        /*25fc*/ 	.word	index@($__internal_134_$__cuda_sm20_div_u16)
        /*2600*/ 	.word	0x00000000


	//----- nvinfo : EIATTR_FRAME_SIZE
	.align		4
.L_1621:
        /*2604*/ 	.byte	0x04, 0x11
        /*2606*/ 	.short	(.L_1623 - .L_1622)
	.align		4
.L_1622:
        /*2608*/ 	.word	index@(_Z9cuda_gemmIiLi256ELi2ELi1ELi512ELi4ELi4ELi32ELi1ELi1EEviiiPT_S1_S1_ii)
        /*260c*/ 	.word	0x00000000


	//----- nvinfo : EIATTR_REGCOUNT
	.align		4
.L_1623:
        /*2610*/ 	.byte	0x04, 0x2f
        /*2612*/ 	.short	(.L_1625 - .L_1624)
	.align		4
.L_1624:
        /*2614*/ 	.word	index@(_Z9cuda_gemmIiLi256ELi2ELi1ELi512ELi8ELi8ELi32ELi0ELi0EEviiiPT_S1_S1_ii)
        /*2618*/ 	.word	0x00000040


	//----- nvinfo : EIATTR_FRAME_SIZE
	.align		4
.L_1625:
        /*261c*/ 	.byte	0x04, 0x11
        /*261e*/ 	.short	(.L_1627 - .L_1626)
	.align		4
.L_1626:
        /*2620*/ 	.word	index@($__internal_133_$__cuda_sm20_div_u16)
        /*2624*/ 	.word	0x00000000


	//----- nvinfo : EIATTR_FRAME_SIZE
	.align		4
.L_1627:
        /*2628*/ 	.byte	0x04, 0x11
        /*262a*/ 	.short	(.L_1629 - .L_1628)
	.align		4
.L_1628:
        /*262c*/ 	.word	index@(_Z9cuda_gemmIiLi256ELi2ELi1ELi512ELi8ELi8ELi32ELi0ELi0EEviiiPT_S1_S1_ii)
        /*2630*/ 	.word	0x00000000


	//----- nvinfo : EIATTR_REGCOUNT
	.align		4
.L_1629:
        /*2634*/ 	.byte	0x04, 0x2f
        /*2636*/ 	.short	(.L_1631 - .L_1630)
	.align		4
.L_1630:
        /*2638*/ 	.word	index@(_Z9cuda_gemmIiLi256ELi2ELi1ELi512ELi8ELi8ELi32ELi0ELi1EEviiiPT_S1_S1_ii)
        /*263c*/ 	.word	0x0000003a


	//----- nvinfo : EIATTR_FRAME_SIZE
	.align		4
.L_1631:
        /*2640*/ 	.byte	0x04, 0x11
        /*2642*/ 	.short	(.L_1633 - .L_1632)
	.align		4
.L_1632:
        /*2644*/ 	.word	index@($__internal_132_$__cuda_sm20_div_u16)
        /*2648*/ 	.word	0x00000000


	//----- nvinfo : EIATTR_FRAME_SIZE
	.align		4
.L_1633:
        /*264c*/ 	.byte	0x04, 0x11
        /*264e*/ 	.short	(.L_1635 - .L_1634)
	.align		4
.L_1634:
        /*2650*/ 	.word	index@(_Z9cuda_gemmIiLi256ELi2ELi1ELi512ELi8ELi8ELi32ELi0ELi1EEviiiPT_S1_S1_ii)
        /*2654*/ 	.word	0x00000000


	//----- nvinfo : EIATTR_REGCOUNT
	.align		4
.L_1635:
        /*2658*/ 	.byte	0x04, 0x2f
        /*265a*/ 	.short	(.L_1637 - .L_1636)
	.align		4
.L_1636:
        /*265c*/ 	.word	index@(_Z9cuda_gemmIiLi256ELi2ELi1ELi512ELi8ELi8ELi32ELi1ELi0EEviiiPT_S1_S1_ii)
        /*2660*/ 	.word	0x00000028


	//----- nvinfo : EIATTR_FRAME_SIZE
	.align		4
.L_1637:
        /*2664*/ 	.byte	0x04, 0x11
        /*2666*/ 	.short	(.L_1639 - .L_1638)
	.align		4
.L_1638:
        /*2668*/ 	.word	index@($__internal_131_$__cuda_sm20_div_u16)
        /*266c*/ 	.word	0x00000008


	//----- nvinfo : EIATTR_FRAME_SIZE
	.align		4
.L_1639:
        /*2670*/ 	.byte	0x04, 0x11
        /*2672*/ 	.short	(.L_1641 - .L_1640)
	.align		4
.L_1640:
        /*2674*/ 	.word	index@(_Z9cuda_gemmIiLi256ELi2ELi1ELi512ELi8ELi8ELi32ELi1ELi0EEviiiPT_S1_S1_ii)
        /*2678*/ 	.word	0x00000008


	//----- nvinfo : EIATTR_REGCOUNT
	.align		4
.L_1641:
        /*267c*/ 	.byte	0x04, 0x2f
        /*267e*/ 	.short	(.L_1643 - .L_1642)
	.align		4
.L_1642:
        /*2680*/ 	.word	index@(_Z9cuda_gemmIiLi256ELi2ELi1ELi512ELi8ELi8ELi32ELi1ELi1EEviiiPT_S1_S1_ii)
        /*2684*/ 	.word	0x00000020


	//----- nvinfo : EIATTR_FRAME_SIZE
	.align		4
.L_1643:
        /*2688*/ 	.byte	0x04, 0x11
        /*268a*/ 	.short	(.L_1645 - .L_1644)
	.align		4
.L_1644:
        /*268c*/ 	.word	index@($__internal_130_$__cuda_sm20_div_u16)
        /*2690*/ 	.word	0x00000000


	//----- nvinfo : EIATTR_FRAME_SIZE
	.align		4
.L_1645:
        /*2694*/ 	.byte	0x04, 0x11
        /*2696*/ 	.short	(.L_1647 - .L_1646)
	.align		4
.L_1646:
        /*2698*/ 	.word	index@(_Z9cuda_gemmIiLi256ELi2ELi1ELi512ELi8ELi8ELi32ELi1ELi1EEviiiPT_S1_S1_ii)
        /*269c*/ 	.word	0x00000000


	//----- nvinfo : EIATTR_REGCOUNT
	.align		4
.L_1647:
        /*26a0*/ 	.byte	0x04, 0x2f
        /*26a2*/ 	.short	(.L_1649 - .L_1648)
	.align		4
.L_1648:
        /*26a4*/ 	.word	index@(_Z9cuda_gemmIiLi256ELi2ELi1ELi512ELi16ELi16ELi32ELi0ELi0EEviiiPT_S1_S1_ii)
        /*26a8*/ 	.word	0x00000040


	//----- nvinfo : EIATTR_FRAME_SIZE
	.align		4
.L_1649:
        /*26ac*/ 	.byte	0x04, 0x11
        /*26ae*/ 	.short	(.L_1651 - .L_1650)
	.align		4
.L_1650:
        /*26b0*/ 	.word	index@($__internal_129_$__cuda_sm20_div_u16)
        /*26b4*/ 	.word	0x00000010


	//----- nvinfo : EIATTR_FRAME_SIZE
	.align		4
.L_1651:
        /*26b8*/ 	.byte	0x04, 0x11
        /*26ba*/ 	.short	(.L_1653 - .L_1652)
	.align		4
.L_1652:
        /*26bc*/ 	.word	index@(_Z9cuda_gemmIiLi256ELi2ELi1ELi512ELi16ELi16ELi32ELi0ELi0EEviiiPT_S1_S1_ii)
        /*26c0*/ 	.word	0x00000010


	//----- nvinfo : EIATTR_REGCOUNT
	.align		4
.L_1653:
        /*26c4*/ 	.byte	0x04, 0x2f
        /*26c6*/ 	.short	(.L_1655 - .L_1654)
	.align		4
.L_1654:
        /*26c8*/ 	.word	index@(_Z9cuda_gemmIiLi256ELi2ELi1ELi512ELi16ELi16ELi32ELi0ELi1EEviiiPT_S1_S1_ii)
        /*26cc*/ 	.word	0x00000039


	//----- nvinfo : EIATTR_FRAME_SIZE
	.align		4
.L_1655:
        /*26d0*/ 	.byte	0x04, 0x11
        /*26d2*/ 	.short	(.L_1657 - .L_1656)
	.align		4
.L_1656:
        /*26d4*/ 	.word	index@($__internal_128_$__cuda_sm20_div_u16)
        /*26d8*/ 	.word	0x00000000


	//----- nvinfo : EIATTR_FRAME_SIZE
	.align		4
.L_1657:
        /*26dc*/ 	.byte	0x04, 0x11
        /*26de*/ 	.short	(.L_1659 - .L_1658)
	.align		4
.L_1658:
        /*26e0*/ 	.word	index@(_Z9cuda_gemmIiLi256ELi2ELi1ELi512ELi16ELi16ELi32ELi0ELi1EEviiiPT_S1_S1_ii)
        /*26e4*/ 	.word	0x00000000


	//----- nvinfo : EIATTR_REGCOUNT
	.align		4
.L_1659:
        /*26e8*/ 	.byte	0x04, 0x2f
        /*26ea*/ 	.short	(.L_1661 - .L_1660)
	.align		4
.L_1660:
        /*26ec*/ 	.word	index@(_Z9cuda_gemmIiLi256ELi2ELi1ELi512ELi16ELi16ELi32ELi1ELi0EEviiiPT_S1_S1_ii)
        /*26f0*/ 	.word	0x00000040


	//----- nvinfo : EIATTR_FRAME_SIZE
	.align		4
.L_1661:
        /*26f4*/ 	.byte	0x04, 0x11
        /*26f6*/ 	.short	(.L_1663 - .L_1662)
	.align		4
.L_1662:
        /*26f8*/ 	.word	index@($__internal_127_$__cuda_sm20_div_u16)
        /*26fc*/ 	.word	0x00000000


	//----- nvinfo : EIATTR_FRAME_SIZE
	.align		4
.L_1663:
        /*2700*/ 	.byte	0x04, 0x11
        /*2702*/ 	.short	(.L_1665 - .L_1664)
	.align		4
.L_1664:
        /*2704*/ 	.word	index@(_Z9cuda_gemmIiLi256ELi2ELi1ELi512ELi16ELi16ELi32ELi1ELi0EEviiiPT_S1_S1_ii)
        /*2708*/ 	.word	0x00000000


	//----- nvinfo : EIATTR_REGCOUNT
	.align		4
.L_1665:
        /*270c*/ 	.byte	0x04, 0x2f
        /*270e*/ 	.short	(.L_1667 - .L_1666)
	.align		4
.L_1666:
        /*2710*/ 	.word	index@(_Z9cuda_gemmIiLi256ELi2ELi1ELi512ELi16ELi16ELi32ELi1ELi1EEviiiPT_S1_S1_ii)
        /*2714*/ 	.word	0x0000003b


	//----- nvinfo : EIATTR_FRAME_SIZE
	.align		4
.L_1667:
        /*2718*/ 	.byte	0x04, 0x11
        /*271a*/ 	.short	(.L_1669 - .L_1668)
	.align		4
.L_1668:
        /*271c*/ 	.word	index@($__internal_126_$__cuda_sm20_div_u16)
        /*2720*/ 	.word	0x00000000


	//----- nvinfo : EIATTR_FRAME_SIZE
	.align		4
.L_1669:
        /*2724*/ 	.byte	0x04, 0x11
        /*2726*/ 	.short	(.L_1671 - .L_1670)
	.align		4
.L_1670:
        /*2728*/ 	.word	index@(_Z9cuda_gemmIiLi256ELi2ELi1ELi512ELi16ELi16ELi32ELi1ELi1EEviiiPT_S1_S1_ii)
        /*272c*/ 	.word	0x00000000


	//----- nvinfo : EIATTR_REGCOUNT
	.align		4
.L_1671:
        /*2730*/ 	.byte	0x04, 0x2f
        /*2732*/ 	.short	(.L_1673 - .L_1672)
	.align		4
.L_1672:
        /*2734*/ 	.word	index@(_Z9cuda_gemmIiLi256ELi2ELi1ELi512ELi32ELi32ELi32ELi0ELi0EEviiiPT_S1_S1_ii)
        /*2738*/ 	.word	0x00000040


	//----- nvinfo : EIATTR_FRAME_SIZE
	.align		4
.L_1673:
        /*273c*/ 	.byte	0x04, 0x11
        /*273e*/ 	.short	(.L_1675 - .L_1674)
	.align		4
.L_1674:
        /*2740*/ 	.word	index@($__internal_125_$__cuda_sm20_div_u16)
        /*2744*/ 	.word	0x00000010


	//----- nvinfo : EIATTR_FRAME_SIZE
	.align		4
.L_1675:
        /*2748*/ 	.byte	0x04, 0x11
        /*274a*/ 	.short	(.L_1677 - .L_1676)
	.align		4
.L_1676:
        /*274c*/ 	.word	index@(_Z9cuda_gemmIiLi256ELi2ELi1ELi512ELi32ELi32ELi32ELi0ELi0EEviiiPT_S1_S1_ii)
        /*2750*/ 	.word	0x00000010


	//----- nvinfo : EIATTR_REGCOUNT
	.align		4
.L_1677:
        /*2754*/ 	.byte	0x04, 0x2f
        /*2756*/ 	.short	(.L_1679 - .L_1678)
	.align		4
.L_1678:
        /*2758*/ 	.word	index@(_Z9cuda_gemmIiLi256ELi2ELi1ELi512ELi32ELi32ELi32ELi0ELi1EEviiiPT_S1_S1_ii)
        /*275c*/ 	.word	0x0000003a


	//----- nvinfo : EIATTR_FRAME_SIZE
	.align		4
.L_1679:
        /*2760*/ 	.byte	0x04, 0x11
        /*2762*/ 	.short	(.L_1681 - .L_1680)
	.align		4
.L_1680:
        /*2764*/ 	.word	index@($__internal_124_$__cuda_sm20_div_u16)
        /*2768*/ 	.word	0x00000000


	//----- nvinfo : EIATTR_FRAME_SIZE
	.align		4
.L_1681:
        /*276c*/ 	.byte	0x04, 0x11
        /*276e*/ 	.short	(.L_1683 - .L_1682)
	.align		4
.L_1682:
        /*2770*/ 	.word	index@(_Z9cuda_gemmIiLi256ELi2ELi1ELi512ELi32ELi32ELi32ELi0ELi1EEviiiPT_S1_S1_ii)
        /*2774*/ 	.word	0x00000000


	//----- nvinfo : EIATTR_REGCOUNT
	.align		4
.L_1683:
        /*2778*/ 	.byte	0x04, 0x2f
        /*277a*/ 	.short	(.L_1685 - .L_1684)
	.align		4
.L_1684:
        /*277c*/ 	.word	index@(_Z9cuda_gemmIiLi256ELi2ELi1ELi512ELi32ELi32ELi32ELi1ELi0EEviiiPT_S1_S1_ii)
        /*2780*/ 	.word	0x00000040


	//----- nvinfo : EIATTR_FRAME_SIZE
	.align		4
.L_1685:
        /*2784*/ 	.byte	0x04, 0x11
        /*2786*/ 	.short	(.L_1687 - .L_1686)
	.align		4
.L_1686:
        /*2788*/ 	.word	index@($__internal_123_$__cuda_sm20_div_u16)
        /*278c*/ 	.word	0x00000000


	//----- nvinfo : EIATTR_FRAME_SIZE
	.align		4
.L_1687:
        /*2790*/ 	.byte	0x04, 0x11
        /*2792*/ 	.short	(.L_1689 - .L_1688)
	.align		4
.L_1688:
        /*2794*/ 	.word	index@(_Z9cuda_gemmIiLi256ELi2ELi1ELi512ELi32ELi32ELi32ELi1ELi0EEviiiPT_S1_S1_ii)
        /*2798*/ 	.word	0x00000000


	//----- nvinfo : EIATTR_REGCOUNT
	.align		4
.L_1689:
        /*279c*/ 	.byte	0x04, 0x2f
        /*279e*/ 	.short	(.L_1691 - .L_1690)
	.align		4
.L_1690:
        /*27a0*/ 	.word	index@(_Z9cuda_gemmIiLi256ELi2ELi1ELi512ELi32ELi32ELi32ELi1ELi1EEviiiPT_S1_S1_ii)
        /*27a4*/ 	.word	0x0000003a


	//----- nvinfo : EIATTR_FRAME_SIZE
	.align		4
.L_1691:
        /*27a8*/ 	.byte	0x04, 0x11
        /*27aa*/ 	.short	(.L_1693 - .L_1692)
	.align		4
.L_1692:
        /*27ac*/ 	.word	index@($__internal_122_$__cuda_sm20_div_u16)
        /*27b0*/ 	.word	0x00000000


	//----- nvinfo : EIATTR_FRAME_SIZE
	.align		4
.L_1693:
        /*27b4*/ 	.byte	0x04, 0x11
        /*27b6*/ 	.short	(.L_1695 - .L_1694)
	.align		4
.L_1694:
        /*27b8*/ 	.word	index@(_Z9cuda_gemmIiLi256ELi2ELi1ELi512ELi32ELi32ELi32ELi1ELi1EEviiiPT_S1_S1_ii)
        /*27bc*/ 	.word	0x00000000


	//----- nvinfo : EIATTR_REGCOUNT
	.align		4
.L_1695:
        /*27c0*/ 	.byte	0x04, 0x2f
        /*27c2*/ 	.short	(.L_1697 - .L_1696)
	.align		4
.L_1696:
        /*27c4*/ 	.word	index@(_Z9cuda_gemmIiLi256ELi2ELi1ELi512ELi64ELi64ELi32ELi0ELi0EEviiiPT_S1_S1_ii)
        /*27c8*/ 	.word	0x00000040


	//----- nvinfo : EIATTR_FRAME_SIZE
	.align		4
.L_1697:
        /*27cc*/ 	.byte	0x04, 0x11
        /*27ce*/ 	.short	(.L_1699 - .L_1698)
	.align		4
.L_1698:
        /*27d0*/ 	.word	index@($__internal_121_$__cuda_sm20_div_u16)
        /*27d4*/ 	.word	0x00000000


	//----- nvinfo : EIATTR_FRAME_SIZE
	.align		4
.L_1699:
        /*27d8*/ 	.byte	0x04, 0x11
        /*27da*/ 	.short	(.L_1701 - .L_1700)
	.align		4
.L_1700:
        /*27dc*/ 	.word	index@(_Z9cuda_gemmIiLi256ELi2ELi1ELi512ELi64ELi64ELi32ELi0ELi0EEviiiPT_S1_S1_ii)
        /*27e0*/ 	.word	0x00000000


	//----- nvinfo : EIATTR_REGCOUNT
	.align		4
.L_1701:
        /*27e4*/ 	.byte	0x04, 0x2f
        /*27e6*/ 	.short	(.L_1703 - .L_1702)
	.align		4
.L_1702:
        /*27e8*/ 	.word	index@(_Z9cuda_gemmIiLi256ELi2ELi1ELi512ELi64ELi64ELi32ELi0ELi1EEviiiPT_S1_S1_ii)
        /*27ec*/ 	.word	0x00000030


	//----- nvinfo : EIATTR_FRAME_SIZE
	.align		4
.L_1703:
        /*27f0*/ 	.byte	0x04, 0x11
        /*27f2*/ 	.short	(.L_1705 - .L_1704)
	.align		4
.L_1704:
        /*27f4*/ 	.word	index@($__internal_120_$__cuda_sm20_div_u16)
        /*27f8*/ 	.word	0x00000000


	//----- nvinfo : EIATTR_FRAME_SIZE
	.align		4
.L_1705:
        /*27fc*/ 	.byte	0x04, 0x11
        /*27fe*/ 	.short	(.L_1707 - .L_1706)
	.align		4
.L_1706:
        /*2800*/ 	.word	index@(_Z9cuda_gemmIiLi256ELi2ELi1ELi512ELi64ELi64ELi32ELi0ELi1EEviiiPT_S1_S1_ii)
        /*2804*/ 	.word	0x00000000


	//----- nvinfo : EIATTR_REGCOUNT
	.align		4
.L_1707:
        /*2808*/ 	.byte	0x04, 0x2f
        /*280a*/ 	.short	(.L_1709 - .L_1708)
	.align		4
.L_1708:
        /*280c*/ 	.word	index@(_Z9cuda_gemmIiLi256ELi2ELi1ELi512ELi64ELi64ELi32ELi1ELi0EEviiiPT_S1_S1_ii)
        /*2810*/ 	.word	0x00000040


	//----- nvinfo : EIATTR_FRAME_SIZE
	.align		4
.L_1709:
        /*2814*/ 	.byte	0x04, 0x11
        /*2816*/ 	.short	(.L_1711 - .L_1710)
	.align		4
.L_1710:
        /*2818*/ 	.word	index@($__internal_119_$__cuda_sm20_div_u16)
        /*281c*/ 	.word	0x00000000


	//----- nvinfo : EIATTR_FRAME_SIZE
	.align		4
.L_1711:
        /*2820*/ 	.byte	0x04, 0x11
        /*2822*/ 	.short	(.L_1713 - .L_1712)
	.align		4
.L_1712:
        /*2824*/ 	.word	index@(_Z9cuda_gemmIiLi256ELi2ELi1ELi512ELi64ELi64ELi32ELi1ELi0EEviiiPT_S1_S1_ii)
        /*2828*/ 	.word	0x00000000


	//----- nvinfo : EIATTR_REGCOUNT
	.align		4
.L_1713:
        /*282c*/ 	.byte	0x04, 0x2f
        /*282e*/ 	.short	(.L_1715 - .L_1714)
	.align		4
.L_1714:
        /*2830*/ 	.word	index@(_Z9cuda_gemmIiLi256ELi2ELi1ELi512ELi64ELi64ELi32ELi1ELi1EEviiiPT_S1_S1_ii)
        /*2834*/ 	.word	0x0000002e


	//----- nvinfo : EIATTR_FRAME_SIZE
	.align		4
.L_1715:
        /*2838*/ 	.byte	0x04, 0x11
        /*283a*/ 	.short	(.L_1717 - .L_1716)
	.align		4
.L_1716:
        /*283c*/ 	.word	index@($__internal_118_$__cuda_sm20_div_u16)
        /*2840*/ 	.word	0x00000000


	//----- nvinfo : EIATTR_FRAME_SIZE
	.align		4
.L_1717:
        /*2844*/ 	.byte	0x04, 0x11
        /*2846*/ 	.short	(.L_1719 - .L_1718)
	.align		4
.L_1718:
        /*2848*/ 	.word	index@(_Z9cuda_gemmIiLi256ELi2ELi1ELi512ELi64ELi64ELi32ELi1ELi1EEviiiPT_S1_S1_ii)
        /*284c*/ 	.word	0x00000000


	//----- nvinfo : EIATTR_REGCOUNT
	.align		4
.L_1719:
        /*2850*/ 	.byte	0x04, 0x2f
        /*2852*/ 	.short	(.L_1721 - .L_1720)
	.align		4
.L_1720:
        /*2854*/ 	.word	index@(_Z9cuda_gemmIiLi256ELi2ELi1ELi512ELi128ELi128ELi32ELi0ELi0EEviiiPT_S1_S1_ii)
        /*2858*/ 	.word	0x00000040


	//----- nvinfo : EIATTR_FRAME_SIZE
	.align		4
.L_1721:
        /*285c*/ 	.byte	0x04, 0x11
        /*285e*/ 	.short	(.L_1723 - .L_1722)
	.align		4
.L_1722:
        /*2860*/ 	.word	index@($__internal_117_$__cuda_sm20_div_u16)
        /*2864*/ 	.word	0x00000000


	//----- nvinfo : EIATTR_FRAME_SIZE
	.align		4
.L_1723:
        /*2868*/ 	.byte	0x04, 0x11
        /*286a*/ 	.short	(.L_1725 - .L_1724)
	.align		4
.L_1724:
        /*286c*/ 	.word	index@(_Z9cuda_gemmIiLi256ELi2ELi1ELi512ELi128ELi128ELi32ELi0ELi0EEviiiPT_S1_S1_ii)
        /*2870*/ 	.word	0x00000000


	//----- nvinfo : EIATTR_REGCOUNT
	.align		4
.L_1725:
        /*2874*/ 	.byte	0x04, 0x2f
        /*2876*/ 	.short	(.L_1727 - .L_1726)
	.align		4
.L_1726:
        /*2878*/ 	.word	index@(_Z9cuda_gemmIiLi256ELi2ELi1ELi512ELi128ELi128ELi32ELi0ELi1EEviiiPT_S1_S1_ii)
        /*287c*/ 	.word	0x00000037


	//----- nvinfo : EIATTR_FRAME_SIZE
	.align		4
.L_1727:
        /*2880*/ 	.byte	0x04, 0x11
        /*2882*/ 	.short	(.L_1729 - .L_1728)
	.align		4
.L_1728:
        /*2884*/ 	.word	index@($__internal_116_$__cuda_sm20_div_u16)
        /*2888*/ 	.word	0x00000000


	//----- nvinfo : EIATTR_FRAME_SIZE
	.align		4
.L_1729:
        /*288c*/ 	.byte	0x04, 0x11
        /*288e*/ 	.short	(.L_1731 - .L_1730)
	.align		4
.L_1730:
        /*2890*/ 	.word	index@(_Z9cuda_gemmIiLi256ELi2ELi1ELi512ELi128ELi128ELi32ELi0ELi1EEviiiPT_S1_S1_ii)
        /*2894*/ 	.word	0x00000000


	//----- nvinfo : EIATTR_REGCOUNT
	.align		4
.L_1731:
        /*2898*/ 	.byte	0x04, 0x2f
        /*289a*/ 	.short	(.L_1733 - .L_1732)
	.align		4
.L_1732:
        /*289c*/ 	.word	index@(_Z9cuda_gemmIiLi256ELi2ELi1ELi512ELi128ELi128ELi32ELi1ELi0EEviiiPT_S1_S1_ii)
        /*28a0*/ 	.word	0x00000040


	//----- nvinfo : EIATTR_FRAME_SIZE
	.align		4
.L_1733:
        /*28a4*/ 	.byte	0x04, 0x11
        /*28a6*/ 	.short	(.L_1735 - .L_1734)
	.align		4
.L_1734:
        /*28a8*/ 	.word	index@($__internal_115_$__cuda_sm20_div_u16)
        /*28ac*/ 	.word	0x00000000


	//----- nvinfo : EIATTR_FRAME_SIZE
	.align		4
.L_1735:
        /*28b0*/ 	.byte	0x04, 0x11
        /*28b2*/ 	.short	(.L_1737 - .L_1736)
	.align		4
.L_1736:
        /*28b4*/ 	.word	index@(_Z9cuda_gemmIiLi256ELi2ELi1ELi512ELi128ELi128ELi32ELi1ELi0EEviiiPT_S1_S1_ii)
        /*28b8*/ 	.word	0x00000000


	//----- nvinfo : EIATTR_REGCOUNT
	.align		4
.L_1737:
        /*28bc*/ 	.byte	0x04, 0x2f
        /*28be*/ 	.short	(.L_1739 - .L_1738)
	.align		4
.L_1738:
        /*28c0*/ 	.word	index@(_Z9cuda_gemmIiLi256ELi2ELi1ELi512ELi128ELi128ELi32ELi1ELi1EEviiiPT_S1_S1_ii)
        /*28c4*/ 	.word	0x00000030


	//----- nvinfo : EIATTR_FRAME_SIZE
	.align		4
.L_1739:
        /*28c8*/ 	.byte	0x04, 0x11
        /*28ca*/ 	.short	(.L_1741 - .L_1740)
	.align		4
.L_1740:
        /*28cc*/ 	.word	index@($__internal_114_$__cuda_sm20_div_u16)
        /*28d0*/ 	.word	0x00000000


	//----- nvinfo : EIATTR_FRAME_SIZE
	.align		4
.L_1741:
        /*28d4*/ 	.byte	0x04, 0x11
        /*28d6*/ 	.short	(.L_1743 - .L_1742)
	.align		4
.L_1742:
        /*28d8*/ 	.word	index@(_Z9cuda_gemmIiLi256ELi2ELi1ELi512ELi128ELi128ELi32ELi1ELi1EEviiiPT_S1_S1_ii)
        /*28dc*/ 	.word	0x00000000


	//----- nvinfo : EIATTR_REGCOUNT
	.align		4
.L_1743:
        /*28e0*/ 	.byte	0x04, 0x2f
        /*28e2*/ 	.short	(.L_1745 - .L_1744)
	.align		4
.L_1744:
        /*28e4*/ 	.word	index@(_Z9cuda_gemmIiLi256ELi2ELi1ELi1024ELi2ELi2ELi32ELi0ELi0EEviiiPT_S1_S1_ii)
        /*28e8*/ 	.word	0x00000020


	//----- nvinfo : EIATTR_FRAME_SIZE
	.align		4
.L_1745:
        /*28ec*/ 	.byte	0x04, 0x11
        /*28ee*/ 	.short	(.L_1747 - .L_1746)
	.align		4
.L_1746:
        /*28f0*/ 	.word	index@($__internal_113_$__cuda_sm20_div_u16)
        /*28f4*/ 	.word	0x00000000


	//----- nvinfo : EIATTR_FRAME_SIZE
	.align		4
.L_1747:
        /*28f8*/ 	.byte	0x04, 0x11
        /*28fa*/ 	.short	(.L_1749 - .L_1748)
	.align		4
.L_1748:
        /*28fc*/ 	.word	index@(_Z9cuda_gemmIiLi256ELi2ELi1ELi1024ELi2ELi2ELi32ELi0ELi0EEviiiPT_S1_S1_ii)
        /*2900*/ 	.word	0x00000000


	//----- nvinfo : EIATTR_REGCOUNT
	.align		4
.L_1749:
        /*2904*/ 	.byte	0x04, 0x2f
        /*2906*/ 	.short	(.L_1751 - .L_1750)
	.align		4
.L_1750:
        /*2908*/ 	.word	index@(_Z9cuda_gemmIiLi256ELi2ELi1ELi1024ELi2ELi2ELi32ELi0ELi1EEviiiPT_S1_S1_ii)
        /*290c*/ 	.word	0x00000020


	//----- nvinfo : EIATTR_FRAME_SIZE
	.align		4
.L_1751:
        /*2910*/ 	.byte	0x04, 0x11
        /*2912*/ 	.short	(.L_1753 - .L_1752)
	.align		4
.L_1752:
        /*2914*/ 	.word	index@($__internal_112_$__cuda_sm20_div_u16)
        /*2918*/ 	.word	0x00000000


	//----- nvinfo : EIATTR_FRAME_SIZE
	.align		4
.L_1753:
        /*291c*/ 	.byte	0x04, 0x11
        /*291e*/ 	.short	(.L_1755 - .L_1754)
	.align		4
.L_1754:
        /*2920*/ 	.word	index@(_Z9cuda_gemmIiLi256ELi2ELi1ELi1024ELi2ELi2ELi32ELi0ELi1EEviiiPT_S1_S1_ii)
        /*2924*/ 	.word	0x00000000


	//----- nvinfo : EIATTR_REGCOUNT
	.align		4
.L_1755:
        /*2928*/ 	.byte	0x04, 0x2f
        /*292a*/ 	.short	(.L_1757 - .L_1756)
	.align		4
.L_1756:
        /*292c*/ 	.word	index@(_Z9cuda_gemmIiLi256ELi2ELi1ELi1024ELi2ELi2ELi32ELi1ELi0EEviiiPT_S1_S1_ii)
        /*2930*/ 	.word	0x00000020


	//----- nvinfo : EIATTR_FRAME_SIZE
	.align		4
.L_1757:
        /*2934*/ 	.byte	0x04, 0x11
        /*2936*/ 	.short	(.L_1759 - .L_1758)
	.align		4
.L_1758:
        /*2938*/ 	.word	index@($__internal_111_$__cuda_sm20_div_u16)
        /*293c*/ 	.word	0x00000000


	//----- nvinfo : EIATTR_FRAME_SIZE
	.align		4
.L_1759:
        /*2940*/ 	.byte	0x04, 0x11
        /*2942*/ 	.short	(.L_1761 - .L_1760)
	.align		4
.L_1760:
        /*2944*/ 	.word	index@(_Z9cuda_gemmIiLi256ELi2ELi1ELi1024ELi2ELi2ELi32ELi1ELi0EEviiiPT_S1_S1_ii)
        /*2948*/ 	.word	0x00000000


	//----- nvinfo : EIATTR_REGCOUNT
	.align		4
.L_1761:
        /*294c*/ 	.byte	0x04, 0x2f
        /*294e*/ 	.short	(.L_1763 - .L_1762)
	.align		4
.L_1762:
        /*2950*/ 	.word	index@(_Z9cuda_gemmIiLi256ELi2ELi1ELi1024ELi2ELi2ELi32ELi1ELi1EEviiiPT_S1_S1_ii)
        /*2954*/ 	.word	0x0000001c


	//----- nvinfo : EIATTR_FRAME_SIZE
	.align		4
.L_1763:
        /*2958*/ 	.byte	0x04, 0x11
        /*295a*/ 	.short	(.L_1765 - .L_1764)
	.align		4
.L_1764:
        /*295c*/ 	.word	index@($__internal_110_$__cuda_sm20_div_u16)
        /*2960*/ 	.word	0x00000000


	//----- nvinfo : EIATTR_FRAME_SIZE
	.align		4
.L_1765:
        /*2964*/ 	.byte	0x04, 0x11
        /*2966*/ 	.short	(.L_1767 - .L_1766)
	.align		4
.L_1766:
        /*2968*/ 	.word	index@(_Z9cuda_gemmIiLi256ELi2ELi1ELi1024ELi2ELi2ELi32ELi1ELi1EEviiiPT_S1_S1_ii)
        /*296c*/ 	.word	0x00000000


	//----- nvinfo : EIATTR_REGCOUNT
	.align		4
.L_1767:
        /*2970*/ 	.byte	0x04, 0x2f
        /*2972*/ 	.short	(.L_1769 - .L_1768)
	.align		4
.L_1768:
        /*2974*/ 	.word	index@(_Z9cuda_gemmIiLi256ELi2ELi1ELi1024ELi4ELi4ELi32ELi0ELi0EEviiiPT_S1_S1_ii)
        /*2978*/ 	.word	0x00000030


	//----- nvinfo : EIATTR_FRAME_SIZE
	.align		4
.L_1769:
        /*297c*/ 	.byte	0x04, 0x11
        /*297e*/ 	.short	(.L_1771 - .L_1770)
	.align		4
.L_1770:
        /*2980*/ 	.word	index@($__internal_109_$__cuda_sm20_div_u16)
        /*2984*/ 	.word	0x00000000


	//----- nvinfo : EIATTR_FRAME_SIZE
	.align		4
.L_1771:
        /*2988*/ 	.byte	0x04, 0x11
        /*298a*/ 	.short	(.L_1773 - .L_1772)
	.align		4
.L_1772:
        /*298c*/ 	.word	index@(_Z9cuda_gemmIiLi256ELi2ELi1ELi1024ELi4ELi4ELi32ELi0ELi0EEviiiPT_S1_S1_ii)
        /*2990*/ 	.word	0x00000000


	//----- nvinfo : EIATTR_REGCOUNT
	.align		4
.L_1773:
        /*2994*/ 	.byte	0x04, 0x2f
        /*2996*/ 	.short	(.L_1775 - .L_1774)
	.align		4
.L_1774:
        /*2998*/ 	.word	index@(_Z9cuda_gemmIiLi256ELi2ELi1ELi1024ELi4ELi4ELi32ELi0ELi1EEviiiPT_S1_S1_ii)
        /*299c*/ 	.word	0x00000020


	//----- nvinfo : EIATTR_FRAME_SIZE
	.align		4
.L_1775:
        /*29a0*/ 	.byte	0x04, 0x11
        /*29a2*/ 	.short	(.L_1777 - .L_1776)
	.align		4
.L_1776:
        /*29a4*/ 	.word	index@($__internal_108_$__cuda_sm20_div_u16)
        /*29a8*/ 	.word	0x00000000


	//----- nvinfo : EIATTR_FRAME_SIZE
	.align		4
.L_1777:
        /*29ac*/ 	.byte	0x04, 0x11
        /*29ae*/ 	.short	(.L_1779 - .L_1778)
	.align		4
.L_1778:
        /*29b0*/ 	.word	index@(_Z9cuda_gemmIiLi256ELi2ELi1ELi1024ELi4ELi4ELi32ELi0ELi1EEviiiPT_S1_S1_ii)
        /*29b4*/ 	.word	0x00000000


	//----- nvinfo : EIATTR_REGCOUNT
	.align		4
.L_1779:
        /*29b8*/ 	.byte	0x04, 0x2f
        /*29ba*/ 	.short	(.L_1781 - .L_1780)
	.align		4
.L_1780:
        /*29bc*/ 	.word	index@(_Z9cuda_gemmIiLi256ELi2ELi1ELi1024ELi4ELi4ELi32ELi1ELi0EEviiiPT_S1_S1_ii)
        /*29c0*/ 	.word	0x00000028


	//----- nvinfo : EIATTR_FRAME_SIZE
	.align		4
.L_1781:
        /*29c4*/ 	.byte	0x04, 0x11
        /*29c6*/ 	.short	(.L_1783 - .L_1782)
	.align		4
.L_1782:
        /*29c8*/ 	.word	index@($__internal_107_$__cuda_sm20_div_u16)
        /*29cc*/ 	.word	0x00000000


	//----- nvinfo : EIATTR_FRAME_SIZE
	.align		4
.L_1783:
        /*29d0*/ 	.byte	0x04, 0x11
        /*29d2*/ 	.short	(.L_1785 - .L_1784)
	.align		4
.L_1784:
        /*29d4*/ 	.word	index@(_Z9cuda_gemmIiLi256ELi2ELi1ELi1024ELi4ELi4ELi32ELi1ELi0EEviiiPT_S1_S1_ii)
        /*29d8*/ 	.word	0x00000000


	//----- nvinfo : EIATTR_REGCOUNT
	.align		4
.L_1785:
        /*29dc*/ 	.byte	0x04, 0x2f
        /*29de*/ 	.short	(.L_1787 - .L_1786)
	.align		4
.L_1786:
        /*29e0*/ 	.word	index@(_Z9cuda_gemmIiLi256ELi2ELi1ELi1024ELi4ELi4ELi32ELi1ELi1EEviiiPT_S1_S1_ii)
        /*29e4*/ 	.word	0x00000020


	//----- nvinfo : EIATTR_FRAME_SIZE
	.align		4
.L_1787:
        /*29e8*/ 	.byte	0x04, 0x11
        /*29ea*/ 	.short	(.L_1789 - .L_1788)
	.align		4
.L_1788:
        /*29ec*/ 	.word	index@($__internal_106_$__cuda_sm20_div_u16)
        /*29f0*/ 	.word	0x00000000


	//----- nvinfo : EIATTR_FRAME_SIZE
	.align		4
.L_1789:
        /*29f4*/ 	.byte	0x04, 0x11
        /*29f6*/ 	.short	(.L_1791 - .L_1790)
	.align		4
.L_1790:
        /*29f8*/ 	.word	index@(_Z9cuda_gemmIiLi256ELi2ELi1ELi1024ELi4ELi4ELi32ELi1ELi1EEviiiPT_S1_S1_ii)
        /*29fc*/ 	.word	0x00000000


	//----- nvinfo : EIATTR_REGCOUNT
	.align		4
.L_1791:
        /*2a00*/ 	.byte	0x04, 0x2f
        /*2a02*/ 	.short	(.L_1793 - .L_1792)
	.align		4
.L_1792:
        /*2a04*/ 	.word	index@(_Z9cuda_gemmIiLi256ELi2ELi1ELi1024ELi8ELi8ELi32ELi0ELi0EEviiiPT_S1_S1_ii)
        /*2a08*/ 	.word	0x00000030


	//----- nvinfo : EIATTR_FRAME_SIZE
	.align		4
.L_1793:
        /*2a0c*/ 	.byte	0x04, 0x11
        /*2a0e*/ 	.short	(.L_1795 - .L_1794)
	.align		4
.L_1794:
        /*2a10*/ 	.word	index@($__internal_105_$__cuda_sm20_div_u16)
        /*2a14*/ 	.word	0x00000008


	//----- nvinfo : EIATTR_FRAME_SIZE
	.align		4
.L_1795:
        /*2a18*/ 	.byte	0x04, 0x11
        /*2a1a*/ 	.short	(.L_1797 - .L_1796)
	.align		4
.L_1796:
        /*2a1c*/ 	.word	index@(_Z9cuda_gemmIiLi256ELi2ELi1ELi1024ELi8ELi8ELi32ELi0ELi0EEviiiPT_S1_S1_ii)
        /*2a20*/ 	.word	0x00000008


	//----- nvinfo : EIATTR_REGCOUNT
	.align		4
.L_1797:
        /*2a24*/ 	.byte	0x04, 0x2f
        /*2a26*/ 	.short	(.L_1799 - .L_1798)
	.align		4
.L_1798:
        /*2a28*/ 	.word	index@(_Z9cuda_gemmIiLi256ELi2ELi1ELi1024ELi8ELi8ELi32ELi0ELi1EEviiiPT_S1_S1_ii)
        /*2a2c*/ 	.word	0x00000028


	//----- nvinfo : EIATTR_FRAME_SIZE
	.align		4
.L_1799:
        /*2a30*/ 	.byte	0x04, 0x11
        /*2a32*/ 	.short	(.L_1801 - .L_1800)
	.align		4
.L_1800:
        /*2a34*/ 	.word	index@($__internal_104_$__cuda_sm20_div_u16)
        /*2a38*/ 	.word	0x00000000


	//----- nvinfo : EIATTR_FRAME_SIZE
	.align		4
.L_1801:
        /*2a3c*/ 	.byte	0x04, 0x11
        /*2a3e*/ 	.short	(.L_1803 - .L_1802)
	.align		4
.L_1802:
        /*2a40*/ 	.word	index@(_Z9cuda_gemmIiLi256ELi2ELi1ELi1024ELi8ELi8ELi32ELi0ELi1EEviiiPT_S1_S1_ii)
        /*2a44*/ 	.word	0x00000000


	//----- nvinfo : EIATTR_REGCOUNT
	.align		4
.L_1803:
        /*2a48*/ 	.byte	0x04, 0x2f
        /*2a4a*/ 	.short	(.L_1805 - .L_1804)
	.align		4
.L_1804:
        /*2a4c*/ 	.word	index@(_Z9cuda_gemmIiLi256ELi2ELi1ELi1024ELi8ELi8ELi32ELi1ELi0EEviiiPT_S1_S1_ii)
        /*2a50*/ 	.word	0x00000028


	//----- nvinfo : EIATTR_FRAME_SIZE
	.align		4
.L_1805:
        /*2a54*/ 	.byte	0x04, 0x11
        /*2a56*/ 	.short	(.L_1807 - .L_1806)
	.align		4
.L_1806:
        /*2a58*/ 	.word	index@($__internal_103_$__cuda_sm20_div_u16)
        /*2a5c*/ 	.word	0x00000000


	//----- nvinfo : EIATTR_FRAME_SIZE
	.align		4
.L_1807:
        /*2a60*/ 	.byte	0x04, 0x11
        /*2a62*/ 	.short	(.L_1809 - .L_1808)
	.align		4
.L_1808:
        /*2a64*/ 	.word	index@(_Z9cuda_gemmIiLi256ELi2ELi1ELi1024ELi8ELi8ELi32ELi1ELi0EEviiiPT_S1_S1_ii)
        /*2a68*/ 	.word	0x00000000


	//----- nvinfo : EIATTR_REGCOUNT
	.align		4
.L_1809:
        /*2a6c*/ 	.byte	0x04, 0x2f
        /*2a6e*/ 	.short	(.L_1811 - .L_1810)
	.align		4
.L_1810:
        /*2a70*/ 	.word	index@(_Z9cuda_gemmIiLi256ELi2ELi1ELi1024ELi8ELi8ELi32ELi1ELi1EEviiiPT_S1_S1_ii)
        /*2a74*/ 	.word	0x00000020


	//----- nvinfo : EIATTR_FRAME_SIZE
	.align		4
.L_1811:
        /*2a78*/ 	.byte	0x04, 0x11
        /*2a7a*/ 	.short	(.L_1813 - .L_1812)
	.align		4
.L_1812:
        /*2a7c*/ 	.word	index@($__internal_102_$__cuda_sm20_div_u16)
        /*2a80*/ 	.word	0x00000000


	//----- nvinfo : EIATTR_FRAME_SIZE
	.align		4
.L_1813:
        /*2a84*/ 	.byte	0x04, 0x11
        /*2a86*/ 	.short	(.L_1815 - .L_1814)
	.align		4
.L_1814:
        /*2a88*/ 	.word	index@(_Z9cuda_gemmIiLi256ELi2ELi1ELi1024ELi8ELi8ELi32ELi1ELi1EEviiiPT_S1_S1_ii)
        /*2a8c*/ 	.word	0x00000000


	//----- nvinfo : EIATTR_REGCOUNT
	.align		4
.L_1815:
        /*2a90*/ 	.byte	0x04, 0x2f
        /*2a92*/ 	.short	(.L_1817 - .L_1816)
	.align		4
.L_1816:
        /*2a94*/ 	.word	index@(_Z9cuda_gemmIiLi256ELi2ELi1ELi1024ELi16ELi16ELi32ELi0ELi0EEviiiPT_S1_S1_ii)
        /*2a98*/ 	.word	0x00000040


	//----- nvinfo : EIATTR_FRAME_SIZE
	.align		4
.L_1817:
        /*2a9c*/ 	.byte	0x04, 0x11
        /*2a9e*/ 	.short	(.L_1819 - .L_1818)
	.align		4
.L_1818:
        /*2aa0*/ 	.word	index@($__internal_101_$__cuda_sm20_div_u16)
        /*2aa4*/ 	.word	0x00000000


	//----- nvinfo : EIATTR_FRAME_SIZE
	.align		4
.L_1819:
        /*2aa8*/ 	.byte	0x04, 0x11
        /*2aaa*/ 	.short	(.L_1821 - .L_1820)
	.align		4
.L_1820:
        /*2aac*/ 	.word	index@(_Z9cuda_gemmIiLi256ELi2ELi1ELi1024ELi16ELi16ELi32ELi0ELi0EEviiiPT_S1_S1_ii)
        /*2ab0*/ 	.word	0x00000000


	//----- nvinfo : EIATTR_REGCOUNT
	.align		4
.L_1821:
        /*2ab4*/ 	.byte	0x04, 0x2f
        /*2ab6*/ 	.short	(.L_1823 - .L_1822)
	.align		4
.L_1822:
        /*2ab8*/ 	.word	index@(_Z9cuda_gemmIiLi256ELi2ELi1ELi1024ELi16ELi16ELi32ELi0ELi1EEviiiPT_S1_S1_ii)
        /*2abc*/ 	.word	0x00000039


	//----- nvinfo : EIATTR_FRAME_SIZE
	.align		4
.L_1823:
        /*2ac0*/ 	.byte	0x04, 0x11
        /*2ac2*/ 	.short	(.L_1825 - .L_1824)
	.align		4
.L_1824:
        /*2ac4*/ 	.word	index@($__internal_100_$__cuda_sm20_div_u16)
        /*2ac8*/ 	.word	0x00000000


	//----- nvinfo : EIATTR_FRAME_SIZE
	.align		4
.L_1825:
        /*2acc*/ 	.byte	0x04, 0x11
        /*2ace*/ 	.short	(.L_1827 - .L_1826)
	.align		4
.L_1826:
        /*2ad0*/ 	.word	index@(_Z9cuda_gemmIiLi256ELi2ELi1ELi1024ELi16ELi16ELi32ELi0ELi1EEviiiPT_S1_S1_ii)
        /*2ad4*/ 	.word	0x00000000


	//----- nvinfo : EIATTR_REGCOUNT
	.align		4
.L_1827:
        /*2ad8*/ 	.byte	0x04, 0x2f
        /*2ada*/ 	.short	(.L_1829 - .L_1828)
	.align		4
.L_1828:
        /*2adc*/ 	.word	index@(_Z9cuda_gemmIiLi256ELi2ELi1ELi1024ELi16ELi16ELi32ELi1ELi0EEviiiPT_S1_S1_ii)
        /*2ae0*/ 	.word	0x00000040


	//----- nvinfo : EIATTR_FRAME_SIZE
	.align		4
.L_1829:
        /*2ae4*/ 	.byte	0x04, 0x11
        /*2ae6*/ 	.short	(.L_1831 - .L_1830)
	.align		4
.L_1830:
        /*2ae8*/ 	.word	index@($__internal_99_$__cuda_sm20_div_u16)
        /*2aec*/ 	.word	0x00000000


	//----- nvinfo : EIATTR_FRAME_SIZE
	.align		4
.L_1831:
        /*2af0*/ 	.byte	0x04, 0x11
        /*2af2*/ 	.short	(.L_1833 - .L_1832)
	.align		4
.L_1832:
        /*2af4*/ 	.word	index@(_Z9cuda_gemmIiLi256ELi2ELi1ELi1024ELi16ELi16ELi32ELi1ELi0EEviiiPT_S1_S1_ii)
        /*2af8*/ 	.word	0x00000000


	//----- nvinfo : EIATTR_REGCOUNT
	.align		4
.L_1833:
        /*2afc*/ 	.byte	0x04, 0x2f
        /*2afe*/ 	.short	(.L_1835 - .L_1834)
	.align		4
.L_1834:
        /*2b00*/ 	.word	index@(_Z9cuda_gemmIiLi256ELi2ELi1ELi1024ELi16ELi16ELi32ELi1ELi1EEviiiPT_S1_S1_ii)
        /*2b04*/ 	.word	0x0000003b


	//----- nvinfo : EIATTR_FRAME_SIZE
	.align		4
.L_1835:
        /*2b08*/ 	.byte	0x04, 0x11
        /*2b0a*/ 	.short	(.L_1837 - .L_1836)
	.align		4
.L_1836:
        /*2b0c*/ 	.word	index@($__internal_98_$__cuda_sm20_div_u16)
        /*2b10*/ 	.word	0x00000000


	//----- nvinfo : EIATTR_FRAME_SIZE
	.align		4
.L_1837:
        /*2b14*/ 	.byte	0x04, 0x11
        /*2b16*/ 	.short	(.L_1839 - .L_1838)
	.align		4
.L_1838:
        /*2b18*/ 	.word	index@(_Z9cuda_gemmIiLi256ELi2ELi1ELi1024ELi16ELi16ELi32ELi1ELi1EEviiiPT_S1_S1_ii)
        /*2b1c*/ 	.word	0x00000000


	//----- nvinfo : EIATTR_REGCOUNT
	.align		4
.L_1839:
        /*2b20*/ 	.byte	0x04, 0x2f
        /*2b22*/ 	.short	(.L_1841 - .L_1840)
	.align		4
.L_1840:
        /*2b24*/ 	.word	index@(_Z9cuda_gemmIiLi256ELi2ELi1ELi1024ELi32ELi32ELi32ELi0ELi0EEviiiPT_S1_S1_ii)
        /*2b28*/ 	.word	0x00000040


	//----- nvinfo : EIATTR_FRAME_SIZE
	.align		4
.L_1841:
        /*2b2c*/ 	.byte	0x04, 0x11
        /*2b2e*/ 	.short	(.L_1843 - .L_1842)
	.align		4
.L_1842:
        /*2b30*/ 	.word	index@($__internal_97_$__cuda_sm20_div_u16)
        /*2b34*/ 	.word	0x00000000


	//----- nvinfo : EIATTR_FRAME_SIZE
	.align		4
.L_1843:
        /*2b38*/ 	.byte	0x04, 0x11
        /*2b3a*/ 	.short	(.L_1845 - .L_1844)
	.align		4
.L_1844:
        /*2b3c*/ 	.word	index@(_Z9cuda_gemmIiLi256ELi2ELi1ELi1024ELi32ELi32ELi32ELi0ELi0EEviiiPT_S1_S1_ii)
        /*2b40*/ 	.word	0x00000000


	//----- nvinfo : EIATTR_REGCOUNT
	.align		4
.L_1845:
        /*2b44*/ 	.byte	0x04, 0x2f
        /*2b46*/ 	.short	(.L_1847 - .L_1846)
	.align		4
.L_1846:
        /*2b48*/ 	.word	index@(_Z9cuda_gemmIiLi256ELi2ELi1ELi1024ELi32ELi32ELi32ELi0ELi1EEviiiPT_S1_S1_ii)
        /*2b4c*/ 	.word	0x0000003a


	//----- nvinfo : EIATTR_FRAME_SIZE
	.align		4
.L_1847:
        /*2b50*/ 	.byte	0x04, 0x11
        /*2b52*/ 	.short	(.L_1849 - .L_1848)
	.align		4
.L_1848:
        /*2b54*/ 	.word	index@($__internal_96_$__cuda_sm20_div_u16)
        /*2b58*/ 	.word	0x00000000


	//----- nvinfo : EIATTR_FRAME_SIZE
	.align		4
.L_1849:
        /*2b5c*/ 	.byte	0x04, 0x11
        /*2b5e*/ 	.short	(.L_1851 - .L_1850)
	.align		4
.L_1850:
        /*2b60*/ 	.word	index@(_Z9cuda_gemmIiLi256ELi2ELi1ELi1024ELi32ELi32ELi32ELi0ELi1EEviiiPT_S1_S1_ii)
        /*2b64*/ 	.word	0x00000000


	//----- nvinfo : EIATTR_REGCOUNT
	.align		4
.L_1851:
        /*2b68*/ 	.byte	0x04, 0x2f
        /*2b6a*/ 	.short	(.L_1853 - .L_1852)
	.align		4
.L_1852:
        /*2b6c*/ 	.word	index@(_Z9cuda_gemmIiLi256ELi2ELi1ELi1024ELi32ELi32ELi32ELi1ELi0EEviiiPT_S1_S1_ii)
        /*2b70*/ 	.word	0x00000040


	//----- nvinfo : EIATTR_FRAME_SIZE
	.align		4
.L_1853:
        /*2b74*/ 	.byte	0x04, 0x11
        /*2b76*/ 	.short	(.L_1855 - .L_1854)
	.align		4
.L_1854:
        /*2b78*/ 	.word	index@($__internal_95_$__cuda_sm20_div_u16)
        /*2b7c*/ 	.word	0x00000000


	//----- nvinfo : EIATTR_FRAME_SIZE
	.align		4
.L_1855:
        /*2b80*/ 	.byte	0x04, 0x11
        /*2b82*/ 	.short	(.L_1857 - .L_1856)
	.align		4
.L_1856:
        /*2b84*/ 	.word	index@(_Z9cuda_gemmIiLi256ELi2ELi1ELi1024ELi32ELi32ELi32ELi1ELi0EEviiiPT_S1_S1_ii)
        /*2b88*/ 	.word	0x00000000


	//----- nvinfo : EIATTR_REGCOUNT
	.align		4
.L_1857:
        /*2b8c*/ 	.byte	0x04, 0x2f
        /*2b8e*/ 	.short	(.L_1859 - .L_1858)
	.align		4
.L_1858:
        /*2b90*/ 	.word	index@(_Z9cuda_gemmIiLi256ELi2ELi1ELi1024ELi32ELi32ELi32ELi1ELi1EEviiiPT_S1_S1_ii)
        /*2b94*/ 	.word	0x0000003a


	//----- nvinfo : EIATTR_FRAME_SIZE
	.align		4
.L_1859:
        /*2b98*/ 	.byte	0x04, 0x11
        /*2b9a*/ 	.short	(.L_1861 - .L_1860)
	.align		4
.L_1860:
        /*2b9c*/ 	.word	index@($__internal_94_$__cuda_sm20_div_u16)
        /*2ba0*/ 	.word	0x00000000


	//----- nvinfo : EIATTR_FRAME_SIZE
	.align		4
.L_1861:
        /*2ba4*/ 	.byte	0x04, 0x11
        /*2ba6*/ 	.short	(.L_1863 - .L_1862)
	.align		4
.L_1862:
        /*2ba8*/ 	.word	index@(_Z9cuda_gemmIiLi256ELi2ELi1ELi1024ELi32ELi32ELi32ELi1ELi1EEviiiPT_S1_S1_ii)
        /*2bac*/ 	.word	0x00000000


	//----- nvinfo : EIATTR_REGCOUNT
	.align		4
.L_1863:
        /*2bb0*/ 	.byte	0x04, 0x2f
        /*2bb2*/ 	.short	(.L_1865 - .L_1864)
	.align		4
.L_1864:
        /*2bb4*/ 	.word	index@(_Z9cuda_gemmIiLi256ELi2ELi1ELi1024ELi64ELi64ELi32ELi0ELi0EEviiiPT_S1_S1_ii)
        /*2bb8*/ 	.word	0x00000040


	//----- nvinfo : EIATTR_FRAME_SIZE
	.align		4
.L_1865:
        /*2bbc*/ 	.byte	0x04, 0x11
        /*2bbe*/ 	.short	(.L_1867 - .L_1866)
	.align		4
.L_1866:
        /*2bc0*/ 	.word	index@($__internal_93_$__cuda_sm20_div_u16)
        /*2bc4*/ 	.word	0x00000000


	//----- nvinfo : EIATTR_FRAME_SIZE
	.align		4
.L_1867:
        /*2bc8*/ 	.byte	0x04, 0x11
        /*2bca*/ 	.short	(.L_1869 - .L_1868)
	.align		4
.L_1868:
        /*2bcc*/ 	.word	index@(_Z9cuda_gemmIiLi256ELi2ELi1ELi1024ELi64ELi64ELi32ELi0ELi0EEviiiPT_S1_S1_ii)
        /*2bd0*/ 	.word	0x00000000


	//----- nvinfo : EIATTR_REGCOUNT
	.align		4
.L_1869:
        /*2bd4*/ 	.byte	0x04, 0x2f
        /*2bd6*/ 	.short	(.L_1871 - .L_1870)
	.align		4
.L_1870:
        /*2bd8*/ 	.word	index@(_Z9cuda_gemmIiLi256ELi2ELi1ELi1024ELi64ELi64ELi32ELi0ELi1EEviiiPT_S1_S1_ii)
        /*2bdc*/ 	.word	0x00000038


	//----- nvinfo : EIATTR_FRAME_SIZE
	.align		4
.L_1871:
        /*2be0*/ 	.byte	0x04, 0x11
        /*2be2*/ 	.short	(.L_1873 - .L_1872)
	.align		4
.L_1872:
        /*2be4*/ 	.word	index@($__internal_92_$__cuda_sm20_div_u16)
        /*2be8*/ 	.word	0x00000000


	//----- nvinfo : EIATTR_FRAME_SIZE
	.align		4
.L_1873:
        /*2bec*/ 	.byte	0x04, 0x11
        /*2bee*/ 	.short	(.L_1875 - .L_1874)
	.align		4
.L_1874:
        /*2bf0*/ 	.word	index@(_Z9cuda_gemmIiLi256ELi2ELi1ELi1024ELi64ELi64ELi32ELi0ELi1EEviiiPT_S1_S1_ii)
        /*2bf4*/ 	.word	0x00000000


	//----- nvinfo : EIATTR_REGCOUNT
	.align		4
.L_1875:
        /*2bf8*/ 	.byte	0x04, 0x2f
        /*2bfa*/ 	.short	(.L_1877 - .L_1876)
	.align		4
.L_1876:
        /*2bfc*/ 	.word	index@(_Z9cuda_gemmIiLi256ELi2ELi1ELi1024ELi64ELi64ELi32ELi1ELi0EEviiiPT_S1_S1_ii)
        /*2c00*/ 	.word	0x00000040


	//----- nvinfo : EIATTR_FRAME_SIZE
	.align		4
.L_1877:
        /*2c04*/ 	.byte	0x04, 0x11
        /*2c06*/ 	.short	(.L_1879 - .L_1878)
	.align		4
.L_1878:
        /*2c08*/ 	.word	index@($__internal_91_$__cuda_sm20_div_u16)
        /*2c0c*/ 	.word	0x00000000


	//----- nvinfo : EIATTR_FRAME_SIZE
	.align		4
.L_1879:
        /*2c10*/ 	.byte	0x04, 0x11
        /*2c12*/ 	.short	(.L_1881 - .L_1880)
	.align		4
.L_1880:
        /*2c14*/ 	.word	index@(_Z9cuda_gemmIiLi256ELi2ELi1ELi1024ELi64ELi64ELi32ELi1ELi0EEviiiPT_S1_S1_ii)
        /*2c18*/ 	.word	0x00000000


	//----- nvinfo : EIATTR_REGCOUNT
	.align		4
.L_1881:
        /*2c1c*/ 	.byte	0x04, 0x2f
        /*2c1e*/ 	.short	(.L_1883 - .L_1882)
	.align		4
.L_1882:
        /*2c20*/ 	.word	index@(_Z9cuda_gemmIiLi256ELi2ELi1ELi1024ELi64ELi64ELi32ELi1ELi1EEviiiPT_S1_S1_ii)
        /*2c24*/ 	.word	0x00000028


	//----- nvinfo : EIATTR_FRAME_SIZE
	.align		4
.L_1883:
        /*2c28*/ 	.byte	0x04, 0x11
        /*2c2a*/ 	.short	(.L_1885 - .L_1884)
	.align		4
.L_1884:
        /*2c2c*/ 	.word	index@($__internal_90_$__cuda_sm20_div_u16)
        /*2c30*/ 	.word	0x00000000


	//----- nvinfo : EIATTR_FRAME_SIZE
	.align		4
.L_1885:
        /*2c34*/ 	.byte	0x04, 0x11
        /*2c36*/ 	.short	(.L_1887 - .L_1886)
	.align		4
.L_1886:
        /*2c38*/ 	.word	index@(_Z9cuda_gemmIiLi256ELi2ELi1ELi1024ELi64ELi64ELi32ELi1ELi1EEviiiPT_S1_S1_ii)
        /*2c3c*/ 	.word	0x00000000


	//----- nvinfo : EIATTR_REGCOUNT
	.align		4
.L_1887:
        /*2c40*/ 	.byte	0x04, 0x2f
        /*2c42*/ 	.short	(.L_1889 - .L_1888)
	.align		4
.L_1888:
        /*2c44*/ 	.word	index@(_Z9cuda_gemmIiLi256ELi2ELi1ELi1024ELi128ELi128ELi32ELi0ELi0EEviiiPT_S1_S1_ii)
        /*2c48*/ 	.word	0x00000040


	//----- nvinfo : EIATTR_FRAME_SIZE
	.align		4
.L_1889:
        /*2c4c*/ 	.byte	0x04, 0x11
        /*2c4e*/ 	.short	(.L_1891 - .L_1890)
	.align		4
.L_1890:
        /*2c50*/ 	.word	index@($__internal_89_$__cuda_sm20_div_u16)
        /*2c54*/ 	.word	0x00000000


	//----- nvinfo : EIATTR_FRAME_SIZE
	.align		4
.L_1891:
        /*2c58*/ 	.byte	0x04, 0x11
        /*2c5a*/ 	.short	(.L_1893 - .L_1892)
	.align		4
.L_1892:
        /*2c5c*/ 	.word	index@(_Z9cuda_gemmIiLi256ELi2ELi1ELi1024ELi128ELi128ELi32ELi0ELi0EEviiiPT_S1_S1_ii)
        /*2c60*/ 	.word	0x00000000


	//----- nvinfo : EIATTR_REGCOUNT
	.align		4
.L_1893:
        /*2c64*/ 	.byte	0x04, 0x2f
        /*2c66*/ 	.short	(.L_1895 - .L_1894)
	.align		4
.L_1894:
        /*2c68*/ 	.word	index@(_Z9cuda_gemmIiLi256ELi2ELi1ELi1024ELi128ELi128ELi32ELi0ELi1EEviiiPT_S1_S1_ii)
        /*2c6c*/ 	.word	0x0000002e


	//----- nvinfo : EIATTR_FRAME_SIZE
	.align		4
.L_1895:
        /*2c70*/ 	.byte	0x04, 0x11
        /*2c72*/ 	.short	(.L_1897 - .L_1896)
	.align		4
.L_1896:
        /*2c74*/ 	.word	index@($__internal_88_$__cuda_sm20_div_u16)
        /*2c78*/ 	.word	0x00000000


	//----- nvinfo : EIATTR_FRAME_SIZE
	.align		4
.L_1897:
        /*2c7c*/ 	.byte	0x04, 0x11
        /*2c7e*/ 	.short	(.L_1899 - .L_1898)
	.align		4
.L_1898:
        /*2c80*/ 	.word	index@(_Z9cuda_gemmIiLi256ELi2ELi1ELi1024ELi128ELi128ELi32ELi0ELi1EEviiiPT_S1_S1_ii)
        /*2c84*/ 	.word	0x00000000


	//----- nvinfo : EIATTR_REGCOUNT
	.align		4
.L_1899:
        /*2c88*/ 	.byte	0x04, 0x2f
        /*2c8a*/ 	.short	(.L_1901 - .L_1900)
	.align		4
.L_1900:
        /*2c8c*/ 	.word	index@(_Z9cuda_gemmIiLi256ELi2ELi1ELi1024ELi128ELi128ELi32ELi1ELi0EEviiiPT_S1_S1_ii)
        /*2c90*/ 	.word	0x00000040


	//----- nvinfo : EIATTR_FRAME_SIZE
	.align		4
.L_1901:
        /*2c94*/ 	.byte	0x04, 0x11
        /*2c96*/ 	.short	(.L_1903 - .L_1902)
	.align		4
.L_1902:
        /*2c98*/ 	.word	index@($__internal_87_$__cuda_sm20_div_u16)
        /*2c9c*/ 	.word	0x00000000


	//----- nvinfo : EIATTR_FRAME_SIZE
	.align		4
.L_1903:
        /*2ca0*/ 	.byte	0x04, 0x11
        /*2ca2*/ 	.short	(.L_1905 - .L_1904)
	.align		4
.L_1904:
        /*2ca4*/ 	.word	index@(_Z9cuda_gemmIiLi256ELi2ELi1ELi1024ELi128ELi128ELi32ELi1ELi0EEviiiPT_S1_S1_ii)
        /*2ca8*/ 	.word	0x00000000


	//----- nvinfo : EIATTR_REGCOUNT
	.align		4
.L_1905:
        /*2cac*/ 	.byte	0x04, 0x2f
        /*2cae*/ 	.short	(.L_1907 - .L_1906)
	.align		4
.L_1906:
        /*2cb0*/ 	.word	index@(_Z9cuda_gemmIiLi256ELi2ELi1ELi1024ELi128ELi128ELi32ELi1ELi1EEviiiPT_S1_S1_ii)
        /*2cb4*/ 	.word	0x0000002e


	//----- nvinfo : EIATTR_FRAME_SIZE
	.align		4
.L_1907:
        /*2cb8*/ 	.byte	0x04, 0x11
        /*2cba*/ 	.short	(.L_1909 - .L_1908)
	.align		4
.L_1908:
        /*2cbc*/ 	.word	index@($__internal_86_$__cuda_sm20_div_u16)
        /*2cc0*/ 	.word	0x00000000


	//----- nvinfo : EIATTR_FRAME_SIZE
	.align		4
.L_1909:
        /*2cc4*/ 	.byte	0x04, 0x11
        /*2cc6*/ 	.short	(.L_1911 - .L_1910)
	.align		4
.L_1910:
        /*2cc8*/ 	.word	index@(_Z9cuda_gemmIiLi256ELi2ELi1ELi1024ELi128ELi128ELi32ELi1ELi1EEviiiPT_S1_S1_ii)
        /*2ccc*/ 	.word	0x00000000


	//----- nvinfo : EIATTR_REGCOUNT
	.align		4
.L_1911:
        /*2cd0*/ 	.byte	0x04, 0x2f
        /*2cd2*/ 	.short	(.L_1913 - .L_1912)
	.align		4
.L_1912:
        /*2cd4*/ 	.word	index@(_Z9cuda_gemmIiLi256ELi4ELi1ELi16ELi2ELi2ELi32ELi0ELi0EEviiiPT_S1_S1_ii)
        /*2cd8*/ 	.word	0x00000028


	//----- nvinfo : EIATTR_FRAME_SIZE
	.align		4
.L_1913:
        /*2cdc*/ 	.byte	0x04, 0x11
        /*2cde*/ 	.short	(.L_1915 - .L_1914)
	.align		4
.L_1914:
        /*2ce0*/ 	.word	index@(_Z9cuda_gemmIiLi256ELi4ELi1ELi16ELi2ELi2ELi32ELi0ELi0EEviiiPT_S1_S1_ii)
        /*2ce4*/ 	.word	0x00000000


	//----- nvinfo : EIATTR_REGCOUNT
	.align		4
.L_1915:
        /*2ce8*/ 	.byte	0x04, 0x2f
        /*2cea*/ 	.short	(.L_1917 - .L_1916)
	.align		4
.L_1916:
        /*2cec*/ 	.word	index@(_Z9cuda_gemmIiLi256ELi4ELi1ELi16ELi2ELi2ELi32ELi0ELi1EEviiiPT_S1_S1_ii)
        /*2cf0*/ 	.word	0x00000020


	//----- nvinfo : EIATTR_FRAME_SIZE
	.align		4
.L_1917:
        /*2cf4*/ 	.byte	0x04, 0x11
        /*2cf6*/ 	.short	(.L_1919 - .L_1918)
	.align		4
.L_1918:
        /*2cf8*/ 	.word	index@(_Z9cuda_gemmIiLi256ELi4ELi1ELi16ELi2ELi2ELi32ELi0ELi1EEviiiPT_S1_S1_ii)
        /*2cfc*/ 	.word	0x00000000


	//----- nvinfo : EIATTR_REGCOUNT
	.align		4
.L_1919:
        /*2d00*/ 	.byte	0x04, 0x2f
        /*2d02*/ 	.short	(.L_1921 - .L_1920)
	.align		4
.L_1920:
        /*2d04*/ 	.word	index@(_Z9cuda_gemmIiLi256ELi4ELi1ELi16ELi2ELi2ELi32ELi1ELi0EEviiiPT_S1_S1_ii)
        /*2d08*/ 	.word	0x00000020


	//----- nvinfo : EIATTR_FRAME_SIZE
	.align		4
.L_1921:
        /*2d0c*/ 	.byte	0x04, 0x11
        /*2d0e*/ 	.short	(.L_1923 - .L_1922)
	.align		4
.L_1922:
        /*2d10*/ 	.word	index@(_Z9cuda_gemmIiLi256ELi4ELi1ELi16ELi2ELi2ELi32ELi1ELi0EEviiiPT_S1_S1_ii)
        /*2d14*/ 	.word	0x00000000


	//----- nvinfo : EIATTR_REGCOUNT
	.align		4
.L_1923:
        /*2d18*/ 	.byte	0x04, 0x2f
        /*2d1a*/ 	.short	(.L_1925 - .L_1924)
	.align		4
.L_1924:
        /*2d1c*/ 	.word	index@(_Z9cuda_gemmIiLi256ELi4ELi1ELi16ELi2ELi2ELi32ELi1ELi1EEviiiPT_S1_S1_ii)
        /*2d20*/ 	.word	0x00000020


	//----- nvinfo : EIATTR_FRAME_SIZE
	.align		4
.L_1925:
        /*2d24*/ 	.byte	0x04, 0x11
        /*2d26*/ 	.short	(.L_1927 - .L_1926)
	.align		4
.L_1926:
        /*2d28*/ 	.word	index@(_Z9cuda_gemmIiLi256ELi4ELi1ELi16ELi2ELi2ELi32ELi1ELi1EEviiiPT_S1_S1_ii)
        /*2d2c*/ 	.word	0x00000000


	//----- nvinfo : EIATTR_REGCOUNT
	.align		4
.L_1927:
        /*2d30*/ 	.byte	0x04, 0x2f
        /*2d32*/ 	.short	(.L_1929 - .L_1928)
	.align		4
.L_1928:
        /*2d34*/ 	.word	index@(_Z9cuda_gemmIiLi256ELi4ELi1ELi16ELi4ELi4ELi32ELi0ELi0EEviiiPT_S1_S1_ii)
        /*2d38*/ 	.word	0x00000030


	//----- nvinfo : EIATTR_FRAME_SIZE
	.align		4
.L_1929:
        /*2d3c*/ 	.byte	0x04, 0x11
        /*2d3e*/ 	.short	(.L_1931 - .L_1930)
	.align		4
.L_1930:
        /*2d40*/ 	.word	index@(_Z9cuda_gemmIiLi256ELi4ELi1ELi16ELi4ELi4ELi32ELi0ELi0EEviiiPT_S1_S1_ii)
        /*2d44*/ 	.word	0x00000000


	//----- nvinfo : EIATTR_REGCOUNT
	.align		4
.L_1931:
        /*2d48*/ 	.byte	0x04, 0x2f
        /*2d4a*/ 	.short	(.L_1933 - .L_1932)
	.align		4
.L_1932:
        /*2d4c*/ 	.word	index@(_Z9cuda_gemmIiLi256ELi4ELi1ELi16ELi4ELi4ELi32ELi0ELi1EEviiiPT_S1_S1_ii)
        /*2d50*/ 	.word	0x00000020


	//----- nvinfo : EIATTR_FRAME_SIZE
	.align		4
.L_1933:
        /*2d54*/ 	.byte	0x04, 0x11
        /*2d56*/ 	.short	(.L_1935 - .L_1934)
	.align		4
.L_1934:
        /*2d58*/ 	.word	index@(_Z9cuda_gemmIiLi256ELi4ELi1ELi16ELi4ELi4ELi32ELi0ELi1EEviiiPT_S1_S1_ii)
        /*2d5c*/ 	.word	0x00000000


	//----- nvinfo : EIATTR_REGCOUNT
	.align		4
.L_1935:
        /*2d60*/ 	.byte	0x04, 0x2f
        /*2d62*/ 	.short	(.L_1937 - .L_1936)
	.align		4
.L_1936:
        /*2d64*/ 	.word	index@(_Z9cuda_gemmIiLi256ELi4ELi1ELi16ELi4ELi4ELi32ELi1ELi0EEviiiPT_S1_S1_ii)
        /*2d68*/ 	.word	0x00000028


	//----- nvinfo : EIATTR_FRAME_SIZE
	.align		4
.L_1937:
        /*2d6c*/ 	.byte	0x04, 0x11
        /*2d6e*/ 	.short	(.L_1939 - .L_1938)
	.align		4
.L_1938:
        /*2d70*/ 	.word	index@(_Z9cuda_gemmIiLi256ELi4ELi1ELi16ELi4ELi4ELi32ELi1ELi0EEviiiPT_S1_S1_ii)
        /*2d74*/ 	.word	0x00000000


	//----- nvinfo : EIATTR_REGCOUNT
	.align		4
.L_1939:
        /*2d78*/ 	.byte	0x04, 0x2f
        /*2d7a*/ 	.short	(.L_1941 - .L_1940)
	.align		4
.L_1940:
        /*2d7c*/ 	.word	index@(_Z9cuda_gemmIiLi256ELi4ELi1ELi16ELi4ELi4ELi32ELi1ELi1EEviiiPT_S1_S1_ii)
        /*2d80*/ 	.word	0x00000020


	//----- nvinfo : EIATTR_FRAME_SIZE
	.align		4
.L_1941:
        /*2d84*/ 	.byte	0x04, 0x11
        /*2d86*/ 	.short	(.L_1943 - .L_1942)
	.align		4
.L_1942:
        /*2d88*/ 	.word	index@(_Z9cuda_gemmIiLi256ELi4ELi1ELi16ELi4ELi4ELi32ELi1ELi1EEviiiPT_S1_S1_ii)
        /*2d8c*/ 	.word	0x00000000


	//----- nvinfo : EIATTR_REGCOUNT
	.align		4
.L_1943:
        /*2d90*/ 	.byte	0x04, 0x2f
        /*2d92*/ 	.short	(.L_1945 - .L_1944)
	.align		4
.L_1944:
        /*2d94*/ 	.word	index@(_Z9cuda_gemmIiLi256ELi4ELi1ELi16ELi8ELi8ELi32ELi0ELi0EEviiiPT_S1_S1_ii)
        /*2d98*/ 	.word	0x00000040


	//----- nvinfo : EIATTR_FRAME_SIZE
	.align		4
.L_1945:
        /*2d9c*/ 	.byte	0x04, 0x11
        /*2d9e*/ 	.short	(.L_1947 - .L_1946)
	.align		4
.L_1946:
        /*2da0*/ 	.word	index@(_Z9cuda_gemmIiLi256ELi4ELi1ELi16ELi8ELi8ELi32ELi0ELi0EEviiiPT_S1_S1_ii)
        /*2da4*/ 	.word	0x00000000


	//----- nvinfo : EIATTR_REGCOUNT
	.align		4
.L_1947:
        /*2da8*/ 	.byte	0x04, 0x2f
        /*2daa*/ 	.short	(.L_1949 - .L_1948)
	.align		4
.L_1948:
        /*2dac*/ 	.word	index@(_Z9cuda_gemmIiLi256ELi4ELi1ELi16ELi8ELi8ELi32ELi0ELi1EEviiiPT_S1_S1_ii)
        /*2db0*/ 	.word	0x00000020


	//----- nvinfo : EIATTR_FRAME_SIZE
	.align		4
.L_1949:
        /*2db4*/ 	.byte	0x04, 0x11
        /*2db6*/ 	.short	(.L_1951 - .L_1950)
	.align		4
.L_1950:
        /*2db8*/ 	.word	index@(_Z9cuda_gemmIiLi256ELi4ELi1ELi16ELi8ELi8ELi32ELi0ELi1EEviiiPT_S1_S1_ii)
        /*2dbc*/ 	.word	0x00000000


	//----- nvinfo : EIATTR_REGCOUNT
	.align		4
.L_1951:
        /*2dc0*/ 	.byte	0x04, 0x2f
        /*2dc2*/ 	.short	(.L_1953 - .L_1952)
	.align		4
.L_1952:
        /*2dc4*/ 	.word	index@(_Z9cuda_gemmIiLi256ELi4ELi1ELi16ELi8ELi8ELi32ELi1ELi0EEviiiPT_S1_S1_ii)
        /*2dc8*/ 	.word	0x00000030


	//----- nvinfo : EIATTR_FRAME_SIZE
	.align		4
.L_1953:
        /*2dcc*/ 	.byte	0x04, 0x11
        /*2dce*/ 	.short	(.L_1955 - .L_1954)
	.align		4
.L_1954:
        /*2dd0*/ 	.word	index@(_Z9cuda_gemmIiLi256ELi4ELi1ELi16ELi8ELi8ELi32ELi1ELi0EEviiiPT_S1_S1_ii)
        /*2dd4*/ 	.word	0x00000000


	//----- nvinfo : EIATTR_REGCOUNT
	.align		4
.L_1955:
        /*2dd8*/ 	.byte	0x04, 0x2f
        /*2dda*/ 	.short	(.L_1957 - .L_1956)
	.align		4
.L_1956:
        /*2ddc*/ 	.word	index@(_Z9cuda_gemmIiLi256ELi4ELi1ELi16ELi8ELi8ELi32ELi1ELi1EEviiiPT_S1_S1_ii)
        /*2de0*/ 	.word	0x00000020


	//----- nvinfo : EIATTR_FRAME_SIZE
	.align		4
.L_1957:
        /*2de4*/ 	.byte	0x04, 0x11
        /*2de6*/ 	.short	(.L_1959 - .L_1958)
	.align		4
.L_1958:
        /*2de8*/ 	.word	index@(_Z9cuda_gemmIiLi256ELi4ELi1ELi16ELi8ELi8ELi32ELi1ELi1EEviiiPT_S1_S1_ii)
        /*2dec*/ 	.word	0x00000000


	//----- nvinfo : EIATTR_REGCOUNT
	.align		4
.L_1959:
        /*2df0*/ 	.byte	0x04, 0x2f
        /*2df2*/ 	.short	(.L_1961 - .L_1960)
	.align		4
.L_1960:
        /*2df4*/ 	.word	index@(_Z9cuda_gemmIiLi256ELi4ELi1ELi16ELi16ELi16ELi32ELi0ELi0EEviiiPT_S1_S1_ii)
        /*2df8*/ 	.word	0x00000040


	//----- nvinfo : EIATTR_FRAME_SIZE
	.align		4
.L_1961:
        /*2dfc*/ 	.byte	0x04, 0x11
        /*2dfe*/ 	.short	(.L_1963 - .L_1962)
	.align		4
.L_1962:
        /*2e00*/ 	.word	index@(_Z9cuda_gemmIiLi256ELi4ELi1ELi16ELi16ELi16ELi32ELi0ELi0EEviiiPT_S1_S1_ii)
        /*2e04*/ 	.word	0x00000008


	//----- nvinfo : EIATTR_REGCOUNT
	.align		4
.L_1963:
        /*2e08*/ 	.byte	0x04, 0x2f
        /*2e0a*/ 	.short	(.L_1965 - .L_1964)
	.align		4
.L_1964:
        /*2e0c*/ 	.word	index@(_Z9cuda_gemmIiLi256ELi4ELi1ELi16ELi16ELi16ELi32ELi0ELi1EEviiiPT_S1_S1_ii)
        /*2e10*/ 	.word	0x00000028


	//----- nvinfo : EIATTR_FRAME_SIZE
	.align		4
.L_1965:
        /*2e14*/ 	.byte	0x04, 0x11
        /*2e16*/ 	.short	(.L_1967 - .L_1966)
	.align		4
.L_1966:
        /*2e18*/ 	.word	index@(_Z9cuda_gemmIiLi256ELi4ELi1ELi16ELi16ELi16ELi32ELi0ELi1EEviiiPT_S1_S1_ii)
        /*2e1c*/ 	.word	0x00000000


	//----- nvinfo : EIATTR_REGCOUNT
	.align		4
.L_1967:
        /*2e20*/ 	.byte	0x04, 0x2f
        /*2e22*/ 	.short	(.L_1969 - .L_1968)
	.align		4
.L_1968:
        /*2e24*/ 	.word	index@(_Z9cuda_gemmIiLi256ELi4ELi1ELi16ELi16ELi16ELi32ELi1ELi0EEviiiPT_S1_S1_ii)
        /*2e28*/ 	.word	0x00000040


	//----- nvinfo : EIATTR_FRAME_SIZE
	.align		4
.L_1969:
        /*2e2c*/ 	.byte	0x04, 0x11
        /*2e2e*/ 	.short	(.L_1971 - .L_1970)
	.align		4
.L_1970:
        /*2e30*/ 	.word	index@(_Z9cuda_gemmIiLi256ELi4ELi1ELi16ELi16ELi16ELi32ELi1ELi0EEviiiPT_S1_S1_ii)
        /*2e34*/ 	.word	0x00000008


	//----- nvinfo : EIATTR_REGCOUNT
	.align		4
.L_1971:
        /*2e38*/ 	.byte	0x04, 0x2f
        /*2e3a*/ 	.short	(.L_1973 - .L_1972)
	.align		4
.L_1972:
        /*2e3c*/ 	.word	index@(_Z9cuda_gemmIiLi256ELi4ELi1ELi16ELi16ELi16ELi32ELi1ELi1EEviiiPT_S1_S1_ii)
        /*2e40*/ 	.word	0x00000020


	//----- nvinfo : EIATTR_FRAME_SIZE
	.align		4
.L_1973:
        /*2e44*/ 	.byte	0x04, 0x11
        /*2e46*/ 	.short	(.L_1975 - .L_1974)
	.align		4
.L_1974:
        /*2e48*/ 	.word	index@(_Z9cuda_gemmIiLi256ELi4ELi1ELi16ELi16ELi16ELi32ELi1ELi1EEviiiPT_S1_S1_ii)
        /*2e4c*/ 	.word	0x00000000


	//----- nvinfo : EIATTR_REGCOUNT
	.align		4
.L_1975:
        /*2e50*/ 	.byte	0x04, 0x2f
        /*2e52*/ 	.short	(.L_1977 - .L_1976)
	.align		4
.L_1976:
        /*2e54*/ 	.word	index@(_Z9cuda_gemmIiLi256ELi4ELi1ELi16ELi32ELi32ELi32ELi0ELi0EEviiiPT_S1_S1_ii)
        /*2e58*/ 	.word	0x00000040


	//----- nvinfo : EIATTR_FRAME_SIZE
	.align		4
.L_1977:
        /*2e5c*/ 	.byte	0x04, 0x11
        /*2e5e*/ 	.short	(.L_1979 - .L_1978)
	.align		4
.L_1978:
        /*2e60*/ 	.word	index@(_Z9cuda_gemmIiLi256ELi4ELi1ELi16ELi32ELi32ELi32ELi0ELi0EEviiiPT_S1_S1_ii)
        /*2e64*/ 	.word	0x00000008


	//----- nvinfo : EIATTR_REGCOUNT
	.align		4
.L_1979:
        /*2e68*/ 	.byte	0x04, 0x2f
        /*2e6a*/ 	.short	(.L_1981 - .L_1980)
	.align		4
.L_1980:
        /*2e6c*/ 	.word	index@(_Z9cuda_gemmIiLi256ELi4ELi1ELi16ELi32ELi32ELi32ELi0ELi1EEviiiPT_S1_S1_ii)
        /*2e70*/ 	.word	0x0000001e


	//----- nvinfo : EIATTR_FRAME_SIZE
	.align		4
.L_1981:
        /*2e74*/ 	.byte	0x04, 0x11
        /*2e76*/ 	.short	(.L_1983 - .L_1982)
	.align		4
.L_1982:
        /*2e78*/ 	.word	index@($__internal_85_$__cuda_sm20_div_u16)
        /*2e7c*/ 	.word	0x00000000


	//----- nvinfo : EIATTR_FRAME_SIZE
	.align		4
.L_1983:
        /*2e80*/ 	.byte	0x04, 0x11
        /*2e82*/ 	.short	(.L_1985 - .L_1984)
	.align		4
.L_1984:
        /*2e84*/ 	.word	index@(_Z9cuda_gemmIiLi256ELi4ELi1ELi16ELi32ELi32ELi32ELi0ELi1EEviiiPT_S1_S1_ii)
        /*2e88*/ 	.word	0x00000000


	//----- nvinfo : EIATTR_REGCOUNT
	.align		4
.L_1985:
        /*2e8c*/ 	.byte	0x04, 0x2f
        /*2e8e*/ 	.short	(.L_1987 - .L_1986)
	.align		4
.L_1986:
        /*2e90*/ 	.word	index@(_Z9cuda_gemmIiLi256ELi4ELi1ELi16ELi32ELi32ELi32ELi1ELi0EEviiiPT_S1_S1_ii)
        /*2e94*/ 	.word	0x00000040


	//----- nvinfo : EIATTR_FRAME_SIZE
	.align		4
.L_1987:
        /*2e98*/ 	.byte	0x04, 0x11
        /*2e9a*/ 	.short	(.L_1989 - .L_1988)
	.align		4
.L_1988:
        /*2e9c*/ 	.word	index@(_Z9cuda_gemmIiLi256ELi4ELi1ELi16ELi32ELi32ELi32ELi1ELi0EEviiiPT_S1_S1_ii)
        /*2ea0*/ 	.word	0x00000008


	//----- nvinfo : EIATTR_REGCOUNT
	.align		4
.L_1989:
        /*2ea4*/ 	.byte	0x04, 0x2f
        /*2ea6*/ 	.short	(.L_1991 - .L_1990)
	.align		4
.L_1990:
        /*2ea8*/ 	.word	index@(_Z9cuda_gemmIiLi256ELi4ELi1ELi16ELi32ELi32ELi32ELi1ELi1EEviiiPT_S1_S1_ii)
        /*2eac*/ 	.word	0x00000020


	//----- nvinfo : EIATTR_FRAME_SIZE
	.align		4
.L_1991:
        /*2eb0*/ 	.byte	0x04, 0x11
        /*2eb2*/ 	.short	(.L_1993 - .L_1992)
	.align		4
.L_1992:
        /*2eb4*/ 	.word	index@($__internal_84_$__cuda_sm20_div_u16)
        /*2eb8*/ 	.word	0x00000000


	//----- nvinfo : EIATTR_FRAME_SIZE
	.align		4
.L_1993:
        /*2ebc*/ 	.byte	0x04, 0x11
        /*2ebe*/ 	.short	(.L_1995 - .L_1994)
	.align		4
.L_1994:
        /*2ec0*/ 	.word	index@(_Z9cuda_gemmIiLi256ELi4ELi1ELi16ELi32ELi32ELi32ELi1ELi1EEviiiPT_S1_S1_ii)
        /*2ec4*/ 	.word	0x00000000


	//----- nvinfo : EIATTR_REGCOUNT
	.align		4
.L_1995:
        /*2ec8*/ 	.byte	0x04, 0x2f
        /*2eca*/ 	.short	(.L_1997 - .L_1996)
	.align		4
.L_1996:
        /*2ecc*/ 	.word	index@(_Z9cuda_gemmIiLi256ELi4ELi1ELi16ELi64ELi64ELi32ELi0ELi0EEviiiPT_S1_S1_ii)
        /*2ed0*/ 	.word	0x00000040


	//----- nvinfo : EIATTR_FRAME_SIZE
	.align		4
.L_1997:
        /*2ed4*/ 	.byte	0x04, 0x11
        /*2ed6*/ 	.short	(.L_1999 - .L_1998)
	.align		4
.L_1998:
        /*2ed8*/ 	.word	index@(_Z9cuda_gemmIiLi256ELi4ELi1ELi16ELi64ELi64ELi32ELi0ELi0EEviiiPT_S1_S1_ii)
        /*2edc*/ 	.word	0x00000000


	//----- nvinfo : EIATTR_REGCOUNT
	.align		4
.L_1999:
        /*2ee0*/ 	.byte	0x04, 0x2f
        /*2ee2*/ 	.short	(.L_2001 - .L_2000)
	.align		4
.L_2000:
        /*2ee4*/ 	.word	index@(_Z9cuda_gemmIiLi256ELi4ELi1ELi16ELi64ELi64ELi32ELi0ELi1EEviiiPT_S1_S1_ii)
        /*2ee8*/ 	.word	0x0000001c


	//----- nvinfo : EIATTR_FRAME_SIZE
	.align		4
.L_2001:
        /*2eec*/ 	.byte	0x04, 0x11
        /*2eee*/ 	.short	(.L_2003 - .L_2002)
	.align		4
.L_2002:
        /*2ef0*/ 	.word	index@($__internal_83_$__cuda_sm20_div_u16)
        /*2ef4*/ 	.word	0x00000000


	//----- nvinfo : EIATTR_FRAME_SIZE
	.align		4
.L_2003:
        /*2ef8*/ 	.byte	0x04, 0x11
        /*2efa*/ 	.short	(.L_2005 - .L_2004)
	.align		4
.L_2004:
        /*2efc*/ 	.word	index@(_Z9cuda_gemmIiLi256ELi4ELi1ELi16ELi64ELi64ELi32ELi0ELi1EEviiiPT_S1_S1_ii)
        /*2f00*/ 	.word	0x00000000


	//----- nvinfo : EIATTR_REGCOUNT
	.align		4
.L_2005:
        /*2f04*/ 	.byte	0x04, 0x2f
        /*2f06*/ 	.short	(.L_2007 - .L_2006)
	.align		4
.L_2006:
        /*2f08*/ 	.word	index@(_Z9cuda_gemmIiLi256ELi4ELi1ELi16ELi64ELi64ELi32ELi1ELi0EEviiiPT_S1_S1_ii)
        /*2f0c*/ 	.word	0x00000040


	//----- nvinfo : EIATTR_FRAME_SIZE
	.align		4
.L_2007:
        /*2f10*/ 	.byte	0x04, 0x11
        /*2f12*/ 	.short	(.L_2009 - .L_2008)
	.align		4
.L_2008:
        /*2f14*/ 	.word	index@(_Z9cuda_gemmIiLi256ELi4ELi1ELi16ELi64ELi64ELi32ELi1ELi0EEviiiPT_S1_S1_ii)
        /*2f18*/ 	.word	0x00000000


	//----- nvinfo : EIATTR_REGCOUNT
	.align		4
.L_2009:
        /*2f1c*/ 	.byte	0x04, 0x2f
        /*2f1e*/ 	.short	(.L_2011 - .L_2010)
	.align		4
.L_2010:
        /*2f20*/ 	.word	index@(_Z9cuda_gemmIiLi256ELi4ELi1ELi16ELi64ELi64ELi32ELi1ELi1EEviiiPT_S1_S1_ii)
        /*2f24*/ 	.word	0x00000020


	//----- nvinfo : EIATTR_FRAME_SIZE
	.align		4
.L_2011:
        /*2f28*/ 	.byte	0x04, 0x11
        /*2f2a*/ 	.short	(.L_2013 - .L_2012)
	.align		4
.L_2012:
        /*2f2c*/ 	.word	index@($__internal_82_$__cuda_sm20_div_u16)
        /*2f30*/ 	.word	0x00000000


	//----- nvinfo : EIATTR_FRAME_SIZE
	.align		4
.L_2013:
        /*2f34*/ 	.byte	0x04, 0x11
        /*2f36*/ 	.short	(.L_2015 - .L_2014)
	.align		4
.L_2014:
        /*2f38*/ 	.word	index@(_Z9cuda_gemmIiLi256ELi4ELi1ELi16ELi64ELi64ELi32ELi1ELi1EEviiiPT_S1_S1_ii)
        /*2f3c*/ 	.word	0x00000000


	//----- nvinfo : EIATTR_REGCOUNT
	.align		4
.L_2015:
        /*2f40*/ 	.byte	0x04, 0x2f
        /*2f42*/ 	.short	(.L_2017 - .L_2016)
	.align		4
.L_2016:
        /*2f44*/ 	.word	index@(_Z9cuda_gemmIiLi256ELi4ELi1ELi16ELi128ELi128ELi32ELi0ELi0EEviiiPT_S1_S1_ii)
        /*2f48*/ 	.word	0x0000003e


	//----- nvinfo : EIATTR_FRAME_SIZE
	.align		4
.L_2017:
        /*2f4c*/ 	.byte	0x04, 0x11
        /*2f4e*/ 	.short	(.L_2019 - .L_2018)
	.align		4
.L_2018:
        /*2f50*/ 	.word	index@(_Z9cuda_gemmIiLi256ELi4ELi1ELi16ELi128ELi128ELi32ELi0ELi0EEviiiPT_S1_S1_ii)
        /*2f54*/ 	.word	0x00000000


	//----- nvinfo : EIATTR_REGCOUNT
	.align		4
.L_2019:
        /*2f58*/ 	.byte	0x04, 0x2f
        /*2f5a*/ 	.short	(.L_2021 - .L_2020)
	.align		4
.L_2020:
        /*2f5c*/ 	.word	index@(_Z9cuda_gemmIiLi256ELi4ELi1ELi16ELi128ELi128ELi32ELi0ELi1EEviiiPT_S1_S1_ii)
        /*2f60*/ 	.word	0x0000001c


	//----- nvinfo : EIATTR_FRAME_SIZE
	.align		4
.L_2021:
        /*2f64*/ 	.byte	0x04, 0x11
        /*2f66*/ 	.short	(.L_2023 - .L_2022)
	.align		4
.L_2022:
        /*2f68*/ 	.word	index@($__internal_81_$__cuda_sm20_div_u16)
        /*2f6c*/ 	.word	0x00000000


	//----- nvinfo : EIATTR_FRAME_SIZE
	.align		4
.L_2023:
        /*2f70*/ 	.byte	0x04, 0x11
        /*2f72*/ 	.short	(.L_2025 - .L_2024)
	.align		4
.L_2024:
        /*2f74*/ 	.word	index@(_Z9cuda_gemmIiLi256ELi4ELi1ELi16ELi128ELi128ELi32ELi0ELi1EEviiiPT_S1_S1_ii)
        /*2f78*/ 	.word	0x00000000


	//----- nvinfo : EIATTR_REGCOUNT
	.align		4
.L_2025:
        /*2f7c*/ 	.byte	0x04, 0x2f
        /*2f7e*/ 	.short	(.L_2027 - .L_2026)
	.align		4
.L_2026:
        /*2f80*/ 	.word	index@(_Z9cuda_gemmIiLi256ELi4ELi1ELi16ELi128ELi128ELi32ELi1ELi0EEviiiPT_S1_S1_ii)
        /*2f84*/ 	.word	0x0000003e


	//----- nvinfo : EIATTR_FRAME_SIZE
	.align		4
.L_2027:
        /*2f88*/ 	.byte	0x04, 0x11
        /*2f8a*/ 	.short	(.L_2029 - .L_2028)
	.align		4
.L_2028:
        /*2f8c*/ 	.word	index@(_Z9cuda_gemmIiLi256ELi4ELi1ELi16ELi128ELi128ELi32ELi1ELi0EEviiiPT_S1_S1_ii)
        /*2f90*/ 	.word	0x00000000


	//----- nvinfo : EIATTR_REGCOUNT
	.align		4
.L_2029:
        /*2f94*/ 	.byte	0x04, 0x2f
        /*2f96*/ 	.short	(.L_2031 - .L_2030)
	.align		4
.L_2030:
        /*2f98*/ 	.word	index@(_Z9cuda_gemmIiLi256ELi4ELi1ELi16ELi128ELi128ELi32ELi1ELi1EEviiiPT_S1_S1_ii)
        /*2f9c*/ 	.word	0x00000020


	//----- nvinfo : EIATTR_FRAME_SIZE
	.align		4
.L_2031:
        /*2fa0*/ 	.byte	0x04, 0x11
        /*2fa2*/ 	.short	(.L_2033 - .L_2032)
	.align		4
.L_2032:
        /*2fa4*/ 	.word	index@($__internal_80_$__cuda_sm20_div_u16)
        /*2fa8*/ 	.word	0x00000000


	//----- nvinfo : EIATTR_FRAME_SIZE
	.align		4
.L_2033:
        /*2fac*/ 	.byte	0x04, 0x11
        /*2fae*/ 	.short	(.L_2035 - .L_2034)
	.align		4
.L_2034:
        /*2fb0*/ 	.word	index@(_Z9cuda_gemmIiLi256ELi4ELi1ELi16ELi128ELi128ELi32ELi1ELi1EEviiiPT_S1_S1_ii)
        /*2fb4*/ 	.word	0x00000000


	//----- nvinfo : EIATTR_REGCOUNT
	.align		4
.L_2035:
        /*2fb8*/ 	.byte	0x04, 0x2f
        /*2fba*/ 	.short	(.L_2037 - .L_2036)
	.align		4
.L_2036:
        /*2fbc*/ 	.word	index@(_Z9cuda_gemmIiLi256ELi4ELi1ELi32ELi2ELi2ELi32ELi0ELi0EEviiiPT_S1_S1_ii)
        /*2fc0*/ 	.word	0x00000028


	//----- nvinfo : EIATTR_FRAME_SIZE
	.align		4
.L_2037:
        /*2fc4*/ 	.byte	0x04, 0x11
        /*2fc6*/ 	.short	(.L_2039 - .L_2038)
	.align		4
.L_2038:
        /*2fc8*/ 	.word	index@(_Z9cuda_gemmIiLi256ELi4ELi1ELi32ELi2ELi2ELi32ELi0ELi0EEviiiPT_S1_S1_ii)
        /*2fcc*/ 	.word	0x00000000


	//----- nvinfo : EIATTR_REGCOUNT
	.align		4
.L_2039:
        /*2fd0*/ 	.byte	0x04, 0x2f
        /*2fd2*/ 	.short	(.L_2041 - .L_2040)
	.align		4
.L_2040:
        /*2fd4*/ 	.word	index@(_Z9cuda_gemmIiLi256ELi4ELi1ELi32ELi2ELi2ELi32ELi0ELi1EEviiiPT_S1_S1_ii)
        /*2fd8*/ 	.word	0x00000020


	//----- nvinfo : EIATTR_FRAME_SIZE
	.align		4
.L_2041:
        /*2fdc*/ 	.byte	0x04, 0x11
        /*2fde*/ 	.short	(.L_2043 - .L_2042)
	.align		4
.L_2042:
        /*2fe0*/ 	.word	index@(_Z9cuda_gemmIiLi256ELi4ELi1ELi32ELi2ELi2ELi32ELi0ELi1EEviiiPT_S1_S1_ii)
        /*2fe4*/ 	.word	0x00000000


	//----- nvinfo : EIATTR_REGCOUNT
	.align		4
.L_2043:
        /*2fe8*/ 	.byte	0x04, 0x2f
        /*2fea*/ 	.short	(.L_2045 - .L_2044)
	.align		4
.L_2044:
        /*2fec*/ 	.word	index@(_Z9cuda_gemmIiLi256ELi4ELi1ELi32ELi2ELi2ELi32ELi1ELi0EEviiiPT_S1_S1_ii)
        /*2ff0*/ 	.word	0x00000020


	//----- nvinfo : EIATTR_FRAME_SIZE
	.align		4
.L_2045:
        /*2ff4*/ 	.byte	0x04, 0x11
        /*2ff6*/ 	.short	(.L_2047 - .L_2046)
	.align		4
.L_2046:
        /*2ff8*/ 	.word	index@(_Z9cuda_gemmIiLi256ELi4ELi1ELi32ELi2ELi2ELi32ELi1ELi0EEviiiPT_S1_S1_ii)
        /*2ffc*/ 	.word	0x00000000


	//----- nvinfo : EIATTR_REGCOUNT
	.align		4
.L_2047:
        /*3000*/ 	.byte	0x04, 0x2f
        /*3002*/ 	.short	(.L_2049 - .L_2048)
	.align		4
.L_2048:
        /*3004*/ 	.word	index@(_Z9cuda_gemmIiLi256ELi4ELi1ELi32ELi2ELi2ELi32ELi1ELi1EEviiiPT_S1_S1_ii)
        /*3008*/ 	.word	0x00000020


	//----- nvinfo : EIATTR_FRAME_SIZE
	.align		4
.L_2049:
        /*300c*/ 	.byte	0x04, 0x11
        /*300e*/ 	.short	(.L_2051 - .L_2050)
	.align		4
.L_2050:
        /*3010*/ 	.word	index@(_Z9cuda_gemmIiLi256ELi4ELi1ELi32ELi2ELi2ELi32ELi1ELi1EEviiiPT_S1_S1_ii)
        /*3014*/ 	.word	0x00000000


	//----- nvinfo : EIATTR_REGCOUNT
	.align		4
.L_2051:
        /*3018*/ 	.byte	0x04, 0x2f
        /*301a*/ 	.short	(.L_2053 - .L_2052)
	.align		4
.L_2052:
        /*301c*/ 	.word	index@(_Z9cuda_gemmIiLi256ELi4ELi1ELi32ELi4ELi4ELi32ELi0ELi0EEviiiPT_S1_S1_ii)
        /*3020*/ 	.word	0x00000030


	//----- nvinfo : EIATTR_FRAME_SIZE
	.align		4
.L_2053:
        /*3024*/ 	.byte	0x04, 0x11
        /*3026*/ 	.short	(.L_2055 - .L_2054)
	.align		4
.L_2054:
        /*3028*/ 	.word	index@(_Z9cuda_gemmIiLi256ELi4ELi1ELi32ELi4ELi4ELi32ELi0ELi0EEviiiPT_S1_S1_ii)
        /*302c*/ 	.word	0x00000000


	//----- nvinfo : EIATTR_REGCOUNT
	.align		4
.L_2055:
        /*3030*/ 	.byte	0x04, 0x2f
        /*3032*/ 	.short	(.L_2057 - .L_2056)
	.align		4
.L_2056:
        /*3034*/ 	.word	index@(_Z9cuda_gemmIiLi256ELi4ELi1ELi32ELi4ELi4ELi32ELi0ELi1EEviiiPT_S1_S1_ii)
        /*3038*/ 	.word	0x00000020


	//----- nvinfo : EIATTR_FRAME_SIZE
	.align		4
.L_2057:
        /*303c*/ 	.byte	0x04, 0x11
        /*303e*/ 	.short	(.L_2059 - .L_2058)
	.align		4
.L_2058:
        /*3040*/ 	.word	index@(_Z9cuda_gemmIiLi256ELi4ELi1ELi32ELi4ELi4ELi32ELi0ELi1EEviiiPT_S1_S1_ii)
        /*3044*/ 	.word	0x00000000


	//----- nvinfo : EIATTR_REGCOUNT
	.align		4
.L_2059:
        /*3048*/ 	.byte	0x04, 0x2f
        /*304a*/ 	.short	(.L_2061 - .L_2060)
	.align		4
.L_2060:
        /*304c*/ 	.word	index@(_Z9cuda_gemmIiLi256ELi4ELi1ELi32ELi4ELi4ELi32ELi1ELi0EEviiiPT_S1_S1_ii)
        /*3050*/ 	.word	0x00000028


	//----- nvinfo : EIATTR_FRAME_SIZE
	.align		4
.L_2061:
        /*3054*/ 	.byte	0x04, 0x11
        /*3056*/ 	.short	(.L_2063 - .L_2062)
	.align		4
.L_2062:
        /*3058*/ 	.word	index@(_Z9cuda_gemmIiLi256ELi4ELi1ELi32ELi4ELi4ELi32ELi1ELi0EEviiiPT_S1_S1_ii)
        /*305c*/ 	.word	0x00000000


	//----- nvinfo : EIATTR_REGCOUNT
	.align		4
.L_2063:
        /*3060*/ 	.byte	0x04, 0x2f
        /*3062*/ 	.short	(.L_2065 - .L_2064)
	.align		4
.L_2064:
        /*3064*/ 	.word	index@(_Z9cuda_gemmIiLi256ELi4ELi1ELi32ELi4ELi4ELi32ELi1ELi1EEviiiPT_S1_S1_ii)
        /*3068*/ 	.word	0x00000020


	//----- nvinfo : EIATTR_FRAME_SIZE
	.align		4
.L_2065:
        /*306c*/ 	.byte	0x04, 0x11
        /*306e*/ 	.short	(.L_2067 - .L_2066)
	.align		4
.L_2066:
        /*3070*/ 	.word	index@(_Z9cuda_gemmIiLi256ELi4ELi1ELi32ELi4ELi4ELi32ELi1ELi1EEviiiPT_S1_S1_ii)
        /*3074*/ 	.word	0x00000000


	//----- nvinfo : EIATTR_REGCOUNT
	.align		4
.L_2067:
        /*3078*/ 	.byte	0x04, 0x2f
        /*307a*/ 	.short	(.L_2069 - .L_2068)
	.align		4
.L_2068:
        /*307c*/ 	.word	index@(_Z9cuda_gemmIiLi256ELi4ELi1ELi32ELi8ELi8ELi32ELi0ELi0EEviiiPT_S1_S1_ii)
        /*3080*/ 	.word	0x00000040


	//----- nvinfo : EIATTR_FRAME_SIZE
	.align		4
.L_2069:
        /*3084*/ 	.byte	0x04, 0x11
        /*3086*/ 	.short	(.L_2071 - .L_2070)
	.align		4
.L_2070:
        /*3088*/ 	.word	index@(_Z9cuda_gemmIiLi256ELi4ELi1ELi32ELi8ELi8ELi32ELi0ELi0EEviiiPT_S1_S1_ii)
        /*308c*/ 	.word	0x00000000


	//----- nvinfo : EIATTR_REGCOUNT
	.align		4
.L_2071:
        /*3090*/ 	.byte	0x04, 0x2f
        /*3092*/ 	.short	(.L_2073 - .L_2072)
	.align		4
.L_2072:
        /*3094*/ 	.word	index@(_Z9cuda_gemmIiLi256ELi4ELi1ELi32ELi8ELi8ELi32ELi0ELi1EEviiiPT_S1_S1_ii)
        /*3098*/ 	.word	0x00000030


	//----- nvinfo : EIATTR_FRAME_SIZE
	.align		4
.L_2073:
        /*309c*/ 	.byte	0x04, 0x11
        /*309e*/ 	.short	(.L_2075 - .L_2074)
	.align		4
.L_2074:
        /*30a0*/ 	.word	index@(_Z9cuda_gemmIiLi256ELi4ELi1ELi32ELi8ELi8ELi32ELi0ELi1EEviiiPT_S1_S1_ii)
        /*30a4*/ 	.word	0x00000000


	//----- nvinfo : EIATTR_REGCOUNT
	.align		4
.L_2075:
        /*30a8*/ 	.byte	0x04, 0x2f
        /*30aa*/ 	.short	(.L_2077 - .L_2076)
	.align		4
.L_2076:
        /*30ac*/ 	.word	index@(_Z9cuda_gemmIiLi256ELi4ELi1ELi32ELi8ELi8ELi32ELi1ELi0EEviiiPT_S1_S1_ii)
        /*30b0*/ 	.word	0x00000030


	//----- nvinfo : EIATTR_FRAME_SIZE
	.align		4
.L_2077:
        /*30b4*/ 	.byte	0x04, 0x11
        /*30b6*/ 	.short	(.L_2079 - .L_2078)
	.align		4
.L_2078:
        /*30b8*/ 	.word	index@(_Z9cuda_gemmIiLi256ELi4ELi1ELi32ELi8ELi8ELi32ELi1ELi0EEviiiPT_S1_S1_ii)
        /*30bc*/ 	.word	0x00000000


	//----- nvinfo : EIATTR_REGCOUNT
	.align		4
.L_2079:
        /*30c0*/ 	.byte	0x04, 0x2f
        /*30c2*/ 	.short	(.L_2081 - .L_2080)
	.align		4
.L_2080:
        /*30c4*/ 	.word	index@(_Z9cuda_gemmIiLi256ELi4ELi1ELi32ELi8ELi8ELi32ELi1ELi1EEviiiPT_S1_S1_ii)
        /*30c8*/ 	.word	0x00000020


	//----- nvinfo : EIATTR_FRAME_SIZE
	.align		4
.L_2081:
        /*30cc*/ 	.byte	0x04, 0x11
        /*30ce*/ 	.short	(.L_2083 - .L_2082)
	.align		4
.L_2082:
        /*30d0*/ 	.word	index@(_Z9cuda_gemmIiLi256ELi4ELi1ELi32ELi8ELi8ELi32ELi1ELi1EEviiiPT_S1_S1_ii)
        /*30d4*/ 	.word	0x00000000


	//----- nvinfo : EIATTR_REGCOUNT
	.align		4
.L_2083:
        /*30d8*/ 	.byte	0x04, 0x2f
        /*30da*/ 	.short	(.L_2085 - .L_2084)
	.align		4
.L_2084:
        /*30dc*/ 	.word	index@(_Z9cuda_gemmIiLi256ELi4ELi1ELi32ELi16ELi16ELi32ELi0ELi0EEviiiPT_S1_S1_ii)
        /*30e0*/ 	.word	0x00000040


	//----- nvinfo : EIATTR_FRAME_SIZE
	.align		4
.L_2085:
        /*30e4*/ 	.byte	0x04, 0x11
        /*30e6*/ 	.short	(.L_2087 - .L_2086)
	.align		4
.L_2086:
        /*30e8*/ 	.word	index@(_Z9cuda_gemmIiLi256ELi4ELi1ELi32ELi16ELi16ELi32ELi0ELi0EEviiiPT_S1_S1_ii)
        /*30ec*/ 	.word	0x00000008


	//----- nvinfo : EIATTR_REGCOUNT
	.align		4
.L_2087:
        /*30f0*/ 	.byte	0x04, 0x2f
        /*30f2*/ 	.short	(.L_2089 - .L_2088)
	.align		4
.L_2088:
        /*30f4*/ 	.word	index@(_Z9cuda_gemmIiLi256ELi4ELi1ELi32ELi16ELi16ELi32ELi0ELi1EEviiiPT_S1_S1_ii)
        /*30f8*/ 	.word	0x00000030


	//----- nvinfo : EIATTR_FRAME_SIZE
	.align		4
.L_2089:
        /*30fc*/ 	.byte	0x04, 0x11
        /*30fe*/ 	.short	(.L_2091 - .L_2090)
	.align		4
.L_2090:
        /*3100*/ 	.word	index@(_Z9cuda_gemmIiLi256ELi4ELi1ELi32ELi16ELi16ELi32ELi0ELi1EEviiiPT_S1_S1_ii)
        /*3104*/ 	.word	0x00000000


	//----- nvinfo : EIATTR_REGCOUNT
	.align		4
.L_2091:
        /*3108*/ 	.byte	0x04, 0x2f
        /*310a*/ 	.short	(.L_2093 - .L_2092)
	.align		4
.L_2092:
        /*310c*/ 	.word	index@(_Z9cuda_gemmIiLi256ELi4ELi1ELi32ELi16ELi16ELi32ELi1ELi0EEviiiPT_S1_S1_ii)
        /*3110*/ 	.word	0x00000040


	//----- nvinfo : EIATTR_FRAME_SIZE
	.align		4
.L_2093:
        /*3114*/ 	.byte	0x04, 0x11
        /*3116*/ 	.short	(.L_2095 - .L_2094)
	.align		4
.L_2094:
        /*3118*/ 	.word	index@(_Z9cuda_gemmIiLi256ELi4ELi1ELi32ELi16ELi16ELi32ELi1ELi0EEviiiPT_S1_S1_ii)
        /*311c*/ 	.word	0x00000008


	//----- nvinfo : EIATTR_REGCOUNT
	.align		4
.L_2095:
        /*3120*/ 	.byte	0x04, 0x2f
        /*3122*/ 	.short	(.L_2097 - .L_2096)
	.align		4
.L_2096:
        /*3124*/ 	.word	index@(_Z9cuda_gemmIiLi256ELi4ELi1ELi32ELi16ELi16ELi32ELi1ELi1EEviiiPT_S1_S1_ii)
        /*3128*/ 	.word	0x00000030


	//----- nvinfo : EIATTR_FRAME_SIZE
	.align		4
.L_2097:
        /*312c*/ 	.byte	0x04, 0x11
        /*312e*/ 	.short	(.L_2099 - .L_2098)
	.align		4
.L_2098:
        /*3130*/ 	.word	index@(_Z9cuda_gemmIiLi256ELi4ELi1ELi32ELi16ELi16ELi32ELi1ELi1EEviiiPT_S1_S1_ii)
        /*3134*/ 	.word	0x00000000


	//----- nvinfo : EIATTR_REGCOUNT
	.align		4
.L_2099:
        /*3138*/ 	.byte	0x04, 0x2f
        /*313a*/ 	.short	(.L_2101 - .L_2100)
	.align		4
.L_2100:
        /*313c*/ 	.word	index@(_Z9cuda_gemmIiLi256ELi4ELi1ELi32ELi32ELi32ELi32ELi0ELi0EEviiiPT_S1_S1_ii)
        /*3140*/ 	.word	0x00000040


	//----- nvinfo : EIATTR_FRAME_SIZE
	.align		4
.L_2101:
        /*3144*/ 	.byte	0x04, 0x11
        /*3146*/ 	.short	(.L_2103 - .L_2102)
	.align		4
.L_2102:
        /*3148*/ 	.word	index@(_Z9cuda_gemmIiLi256ELi4ELi1ELi32ELi32ELi32ELi32ELi0ELi0EEviiiPT_S1_S1_ii)
        /*314c*/ 	.word	0x00000008


	//----- nvinfo : EIATTR_REGCOUNT
	.align		4
.L_2103:
        /*3150*/ 	.byte	0x04, 0x2f
        /*3152*/ 	.short	(.L_2105 - .L_2104)
	.align		4
.L_2104:
        /*3154*/ 	.word	index@(_Z9cuda_gemmIiLi256ELi4ELi1ELi32ELi32ELi32ELi32ELi0ELi1EEviiiPT_S1_S1_ii)
        /*3158*/ 	.word	0x00000030


	//----- nvinfo : EIATTR_FRAME_SIZE
	.align		4
.L_2105:
        /*315c*/ 	.byte	0x04, 0x11
        /*315e*/ 	.short	(.L_2107 - .L_2106)
	.align		4
.L_2106:
        /*3160*/ 	.word	index@($__internal_79_$__cuda_sm20_div_u16)
        /*3164*/ 	.word	0x00000000


	//----- nvinfo : EIATTR_FRAME_SIZE
	.align		4
.L_2107:
        /*3168*/ 	.byte	0x04, 0x11
        /*316a*/ 	.short	(.L_2109 - .L_2108)
	.align		4
.L_2108:
        /*316c*/ 	.word	index@(_Z9cuda_gemmIiLi256ELi4ELi1ELi32ELi32ELi32ELi32ELi0ELi1EEviiiPT_S1_S1_ii)
        /*3170*/ 	.word	0x00000000


	//----- nvinfo : EIATTR_REGCOUNT
	.align		4
.L_2109:
        /*3174*/ 	.byte	0x04, 0x2f
        /*3176*/ 	.short	(.L_2111 - .L_2110)
	.align		4
.L_2110:
        /*3178*/ 	.word	index@(_Z9cuda_gemmIiLi256ELi4ELi1ELi32ELi32ELi32ELi32ELi1ELi0EEviiiPT_S1_S1_ii)
        /*317c*/ 	.word	0x00000040


	//----- nvinfo : EIATTR_FRAME_SIZE
	.align		4
.L_2111:
        /*3180*/ 	.byte	0x04, 0x11
        /*3182*/ 	.short	(.L_2113 - .L_2112)
	.align		4
.L_2112:
        /*3184*/ 	.word	index@(_Z9cuda_gemmIiLi256ELi4ELi1ELi32ELi32ELi32ELi32ELi1ELi0EEviiiPT_S1_S1_ii)
        /*3188*/ 	.word	0x00000008


	//----- nvinfo : EIATTR_REGCOUNT
	.align		4
.L_2113:
        /*318c*/ 	.byte	0x04, 0x2f
        /*318e*/ 	.short	(.L_2115 - .L_2114)
	.align		4
.L_2114:
        /*3190*/ 	.word	index@(_Z9cuda_gemmIiLi256ELi4ELi1ELi32ELi32ELi32ELi32ELi1ELi1EEviiiPT_S1_S1_ii)
        /*3194*/ 	.word	0x00000030


	//----- nvinfo : EIATTR_FRAME_SIZE
	.align		4
.L_2115:
        /*3198*/ 	.byte	0x04, 0x11
        /*319a*/ 	.short	(.L_2117 - .L_2116)
	.align		4
.L_2116:
        /*319c*/ 	.word	index@($__internal_78_$__cuda_sm20_div_u16)
        /*31a0*/ 	.word	0x00000000


	//----- nvinfo : EIATTR_FRAME_SIZE
	.align		4
.L_2117:
        /*31a4*/ 	.byte	0x04, 0x11
        /*31a6*/ 	.short	(.L_2119 - .L_2118)
	.align		4
.L_2118:
        /*31a8*/ 	.word	index@(_Z9cuda_gemmIiLi256ELi4ELi1ELi32ELi32ELi32ELi32ELi1ELi1EEviiiPT_S1_S1_ii)
        /*31ac*/ 	.word	0x00000000


	//----- nvinfo : EIATTR_REGCOUNT
	.align		4
.L_2119:
        /*31b0*/ 	.byte	0x04, 0x2f
        /*31b2*/ 	.short	(.L_2121 - .L_2120)
	.align		4
.L_2120:
        /*31b4*/ 	.word	index@(_Z9cuda_gemmIiLi256ELi4ELi1ELi32ELi64ELi64ELi32ELi0ELi0EEviiiPT_S1_S1_ii)
        /*31b8*/ 	.word	0x00000040


	//----- nvinfo : EIATTR_FRAME_SIZE
	.align		4
.L_2121:
        /*31bc*/ 	.byte	0x04, 0x11
        /*31be*/ 	.short	(.L_2123 - .L_2122)
	.align		4
.L_2122:
        /*31c0*/ 	.word	index@(_Z9cuda_gemmIiLi256ELi4ELi1ELi32ELi64ELi64ELi32ELi0ELi0EEviiiPT_S1_S1_ii)
        /*31c4*/ 	.word	0x00000000


	//----- nvinfo : EIATTR_REGCOUNT
	.align		4
.L_2123:
        /*31c8*/ 	.byte	0x04, 0x2f
        /*31ca*/ 	.short	(.L_2125 - .L_2124)
	.align		4
.L_2124:
        /*31cc*/ 	.word	index@(_Z9cuda_gemmIiLi256ELi4ELi1ELi32ELi64ELi64ELi32ELi0ELi1EEviiiPT_S1_S1_ii)
        /*31d0*/ 	.word	0x0000001c


	//----- nvinfo : EIATTR_FRAME_SIZE
	.align		4
.L_2125:
        /*31d4*/ 	.byte	0x04, 0x11
        /*31d6*/ 	.short	(.L_2127 - .L_2126)
	.align		4
.L_2126:
        /*31d8*/ 	.word	index@($__internal_77_$__cuda_sm20_div_u16)
        /*31dc*/ 	.word	0x00000000


	//----- nvinfo : EIATTR_FRAME_SIZE
	.align		4
.L_2127:
        /*31e0*/ 	.byte	0x04, 0x11
        /*31e2*/ 	.short	(.L_2129 - .L_2128)
	.align		4
.L_2128:
        /*31e4*/ 	.word	index@(_Z9cuda_gemmIiLi256ELi4ELi1ELi32ELi64ELi64ELi32ELi0ELi1EEviiiPT_S1_S1_ii)
        /*31e8*/ 	.word	0x00000000


	//----- nvinfo : EIATTR_REGCOUNT
	.align		4
.L_2129:
        /*31ec*/ 	.byte	0x04, 0x2f
        /*31ee*/ 	.short	(.L_2131 - .L_2130)
	.align		4
.L_2130:
        /*31f0*/ 	.word	index@(_Z9cuda_gemmIiLi256ELi4ELi1ELi32ELi64ELi64ELi32ELi1ELi0EEviiiPT_S1_S1_ii)
        /*31f4*/ 	.word	0x00000040


	//----- nvinfo : EIATTR_FRAME_SIZE
	.align		4
.L_2131:
        /*31f8*/ 	.byte	0x04, 0x11
        /*31fa*/ 	.short	(.L_2133 - .L_2132)
	.align		4
.L_2132:
        /*31fc*/ 	.word	index@(_Z9cuda_gemmIiLi256ELi4ELi1ELi32ELi64ELi64ELi32ELi1ELi0EEviiiPT_S1_S1_ii)
        /*3200*/ 	.word	0x00000000


	//----- nvinfo : EIATTR_REGCOUNT
	.align		4
.L_2133:
        /*3204*/ 	.byte	0x04, 0x2f
        /*3206*/ 	.short	(.L_2135 - .L_2134)
	.align		4
.L_2134:
        /*3208*/ 	.word	index@(_Z9cuda_gemmIiLi256ELi4ELi1ELi32ELi64ELi64ELi32ELi1ELi1EEviiiPT_S1_S1_ii)
        /*320c*/ 	.word	0x00000020


	//----- nvinfo : EIATTR_FRAME_SIZE
	.align		4
.L_2135:
        /*3210*/ 	.byte	0x04, 0x11
        /*3212*/ 	.short	(.L_2137 - .L_2136)
	.align		4
.L_2136:
        /*3214*/ 	.word	index@($__internal_76_$__cuda_sm20_div_u16)
        /*3218*/ 	.word	0x00000000


	//----- nvinfo : EIATTR_FRAME_SIZE
	.align		4
.L_2137:
        /*321c*/ 	.byte	0x04, 0x11
        /*321e*/ 	.short	(.L_2139 - .L_2138)
	.align		4
.L_2138:
        /*3220*/ 	.word	index@(_Z9cuda_gemmIiLi256ELi4ELi1ELi32ELi64ELi64ELi32ELi1ELi1EEviiiPT_S1_S1_ii)
        /*3224*/ 	.word	0x00000000


	//----- nvinfo : EIATTR_REGCOUNT
	.align		4
.L_2139:
        /*3228*/ 	.byte	0x04, 0x2f
        /*322a*/ 	.short	(.L_2141 - .L_2140)
	.align		4
.L_2140:
        /*322c*/ 	.word	index@(_Z9cuda_gemmIiLi256ELi4ELi1ELi32ELi128ELi128ELi32ELi0ELi0EEviiiPT_S1_S1_ii)
        /*3230*/ 	.word	0x00000040


	//----- nvinfo : EIATTR_FRAME_SIZE
	.align		4
.L_2141:
        /*3234*/ 	.byte	0x04, 0x11
        /*3236*/ 	.short	(.L_2143 - .L_2142)
	.align		4
.L_2142:
        /*3238*/ 	.word	index@(_Z9cuda_gemmIiLi256ELi4ELi1ELi32ELi128ELi128ELi32ELi0ELi0EEviiiPT_S1_S1_ii)
        /*323c*/ 	.word	0x00000000


	//----- nvinfo : EIATTR_REGCOUNT
	.align		4
.L_2143:
        /*3240*/ 	.byte	0x04, 0x2f
        /*3242*/ 	.short	(.L_2145 - .L_2144)
	.align		4
.L_2144:
        /*3244*/ 	.word	index@(_Z9cuda_gemmIiLi256ELi4ELi1ELi32ELi128ELi128ELi32ELi0ELi1EEviiiPT_S1_S1_ii)
        /*3248*/ 	.word	0x0000001c


	//----- nvinfo : EIATTR_FRAME_SIZE
	.align		4
.L_2145:
        /*324c*/ 	.byte	0x04, 0x11
        /*324e*/ 	.short	(.L_2147 - .L_2146)
	.align		4
.L_2146:
        /*3250*/ 	.word	index@($__internal_75_$__cuda_sm20_div_u16)
        /*3254*/ 	.word	0x00000000


	//----- nvinfo : EIATTR_FRAME_SIZE
	.align		4
.L_2147:
        /*3258*/ 	.byte	0x04, 0x11
        /*325a*/ 	.short	(.L_2149 - .L_2148)
	.align		4
.L_2148:
        /*325c*/ 	.word	index@(_Z9cuda_gemmIiLi256ELi4ELi1ELi32ELi128ELi128ELi32ELi0ELi1EEviiiPT_S1_S1_ii)
        /*3260*/ 	.word	0x00000000


	//----- nvinfo : EIATTR_REGCOUNT
	.align		4
.L_2149:
        /*3264*/ 	.byte	0x04, 0x2f
        /*3266*/ 	.short	(.L_2151 - .L_2150)
	.align		4
.L_2150:
        /*3268*/ 	.word	index@(_Z9cuda_gemmIiLi256ELi4ELi1ELi32ELi128ELi128ELi32ELi1ELi0EEviiiPT_S1_S1_ii)
        /*326c*/ 	.word	0x00000040


	//----- nvinfo : EIATTR_FRAME_SIZE
	.align		4
.L_2151:
        /*3270*/ 	.byte	0x04, 0x11
        /*3272*/ 	.short	(.L_2153 - .L_2152)
	.align		4
.L_2152:
        /*3274*/ 	.word	index@(_Z9cuda_gemmIiLi256ELi4ELi1ELi32ELi128ELi128ELi32ELi1ELi0EEviiiPT_S1_S1_ii)
        /*3278*/ 	.word	0x00000000


	//----- nvinfo : EIATTR_REGCOUNT
	.align		4
.L_2153:
        /*327c*/ 	.byte	0x04, 0x2f
        /*327e*/ 	.short	(.L_2155 - .L_2154)
	.align		4
.L_2154:
        /*3280*/ 	.word	index@(_Z9cuda_gemmIiLi256ELi4ELi1ELi32ELi128ELi128ELi32ELi1ELi1EEviiiPT_S1_S1_ii)
        /*3284*/ 	.word	0x00000020


	//----- nvinfo : EIATTR_FRAME_SIZE
	.align		4
.L_2155:
        /*3288*/ 	.byte	0x04, 0x11
        /*328a*/ 	.short	(.L_2157 - .L_2156)
	.align		4
.L_2156:
        /*328c*/ 	.word	index@($__internal_74_$__cuda_sm20_div_u16)
        /*3290*/ 	.word	0x00000000


	//----- nvinfo : EIATTR_FRAME_SIZE
	.align		4
.L_2157:
        /*3294*/ 	.byte	0x04, 0x11
        /*3296*/ 	.short	(.L_2159 - .L_2158)
	.align		4
.L_2158:
        /*3298*/ 	.word	index@(_Z9cuda_gemmIiLi256ELi4ELi1ELi32ELi128ELi128ELi32ELi1ELi1EEviiiPT_S1_S1_ii)
        /*329c*/ 	.word	0x00000000


	//----- nvinfo : EIATTR_REGCOUNT
	.align		4
.L_2159:
        /*32a0*/ 	.byte	0x04, 0x2f
        /*32a2*/ 	.short	(.L_2161 - .L_2160)
	.align		4
.L_2160:
        /*32a4*/ 	.word	index@(_Z9cuda_gemmIiLi256ELi4ELi1ELi64ELi2ELi2ELi32ELi0ELi0EEviiiPT_S1_S1_ii)
        /*32a8*/ 	.word	0x00000028


	//----- nvinfo : EIATTR_FRAME_SIZE
	.align		4
.L_2161:
        /*32ac*/ 	.byte	0x04, 0x11
        /*32ae*/ 	.short	(.L_2163 - .L_2162)
	.align		4
.L_2162:
        /*32b0*/ 	.word	index@(_Z9cuda_gemmIiLi256ELi4ELi1ELi64ELi2ELi2ELi32ELi0ELi0EEviiiPT_S1_S1_ii)
        /*32b4*/ 	.word	0x00000000


	//----- nvinfo : EIATTR_REGCOUNT
	.align		4
.L_2163:
        /*32b8*/ 	.byte	0x04, 0x2f
        /*32ba*/ 	.short	(.L_2165 - .L_2164)
	.align		4
.L_2164:
        /*32bc*/ 	.word	index@(_Z9cuda_gemmIiLi256ELi4ELi1ELi64ELi2ELi2ELi32ELi0ELi1EEviiiPT_S1_S1_ii)
        /*32c0*/ 	.word	0x00000020


	//----- nvinfo : EIATTR_FRAME_SIZE
	.align		4
.L_2165:
        /*32c4*/ 	.byte	0x04, 0x11
        /*32c6*/ 	.short	(.L_2167 - .L_2166)
	.align		4
.L_2166:
        /*32c8*/ 	.word	index@(_Z9cuda_gemmIiLi256ELi4ELi1ELi64ELi2ELi2ELi32ELi0ELi1EEviiiPT_S1_S1_ii)
        /*32cc*/ 	.word	0x00000000


	//----- nvinfo : EIATTR_REGCOUNT
	.align		4
.L_2167:
        /*32d0*/ 	.byte	0x04, 0x2f
        /*32d2*/ 	.short	(.L_2169 - .L_2168)
	.align		4
.L_2168:
        /*32d4*/ 	.word	index@(_Z9cuda_gemmIiLi256ELi4ELi1ELi64ELi2ELi2ELi32ELi1ELi0EEviiiPT_S1_S1_ii)
        /*32d8*/ 	.word	0x00000020


	//----- nvinfo : EIATTR_FRAME_SIZE
	.align		4
.L_2169:
        /*32dc*/ 	.byte	0x04, 0x11
        /*32de*/ 	.short	(.L_2171 - .L_2170)
	.align		4
.L_2170:
        /*32e0*/ 	.word	index@(_Z9cuda_gemmIiLi256ELi4ELi1ELi64ELi2ELi2ELi32ELi1ELi0EEviiiPT_S1_S1_ii)
        /*32e4*/ 	.word	0x00000000


	//----- nvinfo : EIATTR_REGCOUNT
	.align		4
.L_2171:
        /*32e8*/ 	.byte	0x04, 0x2f
        /*32ea*/ 	.short	(.L_2173 - .L_2172)
	.align		4
.L_2172:
        /*32ec*/ 	.word	index@(_Z9cuda_gemmIiLi256ELi4ELi1ELi64ELi2ELi2ELi32ELi1ELi1EEviiiPT_S1_S1_ii)
        /*32f0*/ 	.word	0x00000020


	//----- nvinfo : EIATTR_FRAME_SIZE
	.align		4
.L_2173:
        /*32f4*/ 	.byte	0x04, 0x11
        /*32f6*/ 	.short	(.L_2175 - .L_2174)
	.align		4
.L_2174:
        /*32f8*/ 	.word	index@(_Z9cuda_gemmIiLi256ELi4ELi1ELi64ELi2ELi2ELi32ELi1ELi1EEviiiPT_S1_S1_ii)
        /*32fc*/ 	.word	0x00000000


	//----- nvinfo : EIATTR_REGCOUNT
	.align		4
.L_2175:
        /*3300*/ 	.byte	0x04, 0x2f
        /*3302*/ 	.short	(.L_2177 - .L_2176)
	.align		4
.L_2176:
        /*3304*/ 	.word	index@(_Z9cuda_gemmIiLi256ELi4ELi1ELi64ELi4ELi4ELi32ELi0ELi0EEviiiPT_S1_S1_ii)
        /*3308*/ 	.word	0x00000030


	//----- nvinfo : EIATTR_FRAME_SIZE
	.align		4
.L_2177:
        /*330c*/ 	.byte	0x04, 0x11
        /*330e*/ 	.short	(.L_2179 - .L_2178)
	.align		4
.L_2178:
        /*3310*/ 	.word	index@(_Z9cuda_gemmIiLi256ELi4ELi1ELi64ELi4ELi4ELi32ELi0ELi0EEviiiPT_S1_S1_ii)
        /*3314*/ 	.word	0x00000000


	//----- nvinfo : EIATTR_REGCOUNT
	.align		4
.L_2179:
        /*3318*/ 	.byte	0x04, 0x2f
        /*331a*/ 	.short	(.L_2181 - .L_2180)
	.align		4
.L_2180:
        /*331c*/ 	.word	index@(_Z9cuda_gemmIiLi256ELi4ELi1ELi64ELi4ELi4ELi32ELi0ELi1EEviiiPT_S1_S1_ii)
        /*3320*/ 	.word	0x00000020


	//----- nvinfo : EIATTR_FRAME_SIZE
	.align		4
.L_2181:
        /*3324*/ 	.byte	0x04, 0x11
        /*3326*/ 	.short	(.L_2183 - .L_2182)
	.align		4
.L_2182:
        /*3328*/ 	.word	index@(_Z9cuda_gemmIiLi256ELi4ELi1ELi64ELi4ELi4ELi32ELi0ELi1EEviiiPT_S1_S1_ii)
        /*332c*/ 	.word	0x00000000


	//----- nvinfo : EIATTR_REGCOUNT
	.align		4
.L_2183:
        /*3330*/ 	.byte	0x04, 0x2f
        /*3332*/ 	.short	(.L_2185 - .L_2184)
	.align		4
.L_2184:
        /*3334*/ 	.word	index@(_Z9cuda_gemmIiLi256ELi4ELi1ELi64ELi4ELi4ELi32ELi1ELi0EEviiiPT_S1_S1_ii)
        /*3338*/ 	.word	0x00000028


	//----- nvinfo : EIATTR_FRAME_SIZE
	.align		4
.L_2185:
        /*333c*/ 	.byte	0x04, 0x11
        /*333e*/ 	.short	(.L_2187 - .L_2186)
	.align		4
.L_2186:
        /*3340*/ 	.word	index@(_Z9cuda_gemmIiLi256ELi4ELi1ELi64ELi4ELi4ELi32ELi1ELi0EEviiiPT_S1_S1_ii)
        /*3344*/ 	.word	0x00000000


	//----- nvinfo : EIATTR_REGCOUNT
	.align		4
.L_2187:
        /*3348*/ 	.byte	0x04, 0x2f
        /*334a*/ 	.short	(.L_2189 - .L_2188)
	.align		4
.L_2188:
        /*334c*/ 	.word	index@(_Z9cuda_gemmIiLi256ELi4ELi1ELi64ELi4ELi4ELi32ELi1ELi1EEviiiPT_S1_S1_ii)
        /*3350*/ 	.word	0x00000020


	//----- nvinfo : EIATTR_FRAME_SIZE
	.align		4
.L_2189:
        /*3354*/ 	.byte	0x04, 0x11
        /*3356*/ 	.short	(.L_2191 - .L_2190)
	.align		4
.L_2190:
        /*3358*/ 	.word	index@(_Z9cuda_gemmIiLi256ELi4ELi1ELi64ELi4ELi4ELi32ELi1ELi1EEviiiPT_S1_S1_ii)
        /*335c*/ 	.word	0x00000000


	//----- nvinfo : EIATTR_REGCOUNT
	.align		4
.L_2191:
        /*3360*/ 	.byte	0x04, 0x2f
        /*3362*/ 	.short	(.L_2193 - .L_2192)
	.align		4
.L_2192:
        /*3364*/ 	.word	index@(_Z9cuda_gemmIiLi256ELi4ELi1ELi64ELi8ELi8ELi32ELi0ELi0EEviiiPT_S1_S1_ii)
        /*3368*/ 	.word	0x00000040


	//----- nvinfo : EIATTR_FRAME_SIZE
	.align		4
.L_2193:
        /*336c*/ 	.byte	0x04, 0x11
        /*336e*/ 	.short	(.L_2195 - .L_2194)
	.align		4
.L_2194:
        /*3370*/ 	.word	index@(_Z9cuda_gemmIiLi256ELi4ELi1ELi64ELi8ELi8ELi32ELi0ELi0EEviiiPT_S1_S1_ii)
        /*3374*/ 	.word	0x00000000


	//----- nvinfo : EIATTR_REGCOUNT
	.align		4
.L_2195:
        /*3378*/ 	.byte	0x04, 0x2f
        /*337a*/ 	.short	(.L_2197 - .L_2196)
	.align		4
.L_2196:
        /*337c*/ 	.word	index@(_Z9cuda_gemmIiLi256ELi4ELi1ELi64ELi8ELi8ELi32ELi0ELi1EEviiiPT_S1_S1_ii)
        /*3380*/ 	.word	0x00000030


	//----- nvinfo : EIATTR_FRAME_SIZE
	.align		4
.L_2197:
        /*3384*/ 	.byte	0x04, 0x11
        /*3386*/ 	.short	(.L_2199 - .L_2198)
	.align		4
.L_2198:
        /*3388*/ 	.word	index@(_Z9cuda_gemmIiLi256ELi4ELi1ELi64ELi8ELi8ELi32ELi0ELi1EEviiiPT_S1_S1_ii)
        /*338c*/ 	.word	0x00000000


	//----- nvinfo : EIATTR_REGCOUNT
	.align		4
.L_2199:
        /*3390*/ 	.byte	0x04, 0x2f
        /*3392*/ 	.short	(.L_2201 - .L_2200)
	.align		4
.L_2200:
        /*3394*/ 	.word	index@(_Z9cuda_gemmIiLi256ELi4ELi1ELi64ELi8ELi8ELi32ELi1ELi0EEviiiPT_S1_S1_ii)
        /*3398*/ 	.word	0x00000030


	//----- nvinfo : EIATTR_FRAME_SIZE
	.align		4
.L_2201:
        /*339c*/ 	.byte	0x04, 0x11
        /*339e*/ 	.short	(.L_2203 - .L_2202)
	.align		4
.L_2202:
        /*33a0*/ 	.word	index@(_Z9cuda_gemmIiLi256ELi4ELi1ELi64ELi8ELi8ELi32ELi1ELi0EEviiiPT_S1_S1_ii)
        /*33a4*/ 	.word	0x00000000


	//----- nvinfo : EIATTR_REGCOUNT
	.align		4
.L_2203:
        /*33a8*/ 	.byte	0x04, 0x2f
        /*33aa*/ 	.short	(.L_2205 - .L_2204)
	.align		4
.L_2204:
        /*33ac*/ 	.word	index@(_Z9cuda_gemmIiLi256ELi4ELi1ELi64ELi8ELi8ELi32ELi1ELi1EEviiiPT_S1_S1_ii)
        /*33b0*/ 	.word	0x00000020


	//----- nvinfo : EIATTR_FRAME_SIZE
	.align		4
.L_2205:
        /*33b4*/ 	.byte	0x04, 0x11
        /*33b6*/ 	.short	(.L_2207 - .L_2206)
	.align		4
.L_2206:
        /*33b8*/ 	.word	index@(_Z9cuda_gemmIiLi256ELi4ELi1ELi64ELi8ELi8ELi32ELi1ELi1EEviiiPT_S1_S1_ii)
        /*33bc*/ 	.word	0x00000000


	//----- nvinfo : EIATTR_REGCOUNT
	.align		4
.L_2207:
        /*33c0*/ 	.byte	0x04, 0x2f
        /*33c2*/ 	.short	(.L_2209 - .L_2208)
	.align		4
.L_2208:
        /*33c4*/ 	.word	index@(_Z9cuda_gemmIiLi256ELi4ELi1ELi64ELi16ELi16ELi32ELi0ELi0EEviiiPT_S1_S1_ii)
        /*33c8*/ 	.word	0x00000040


	//----- nvinfo : EIATTR_FRAME_SIZE
	.align		4
.L_2209:
        /*33cc*/ 	.byte	0x04, 0x11
        /*33ce*/ 	.short	(.L_2211 - .L_2210)
	.align		4
.L_2210:
        /*33d0*/ 	.word	index@(_Z9cuda_gemmIiLi256ELi4ELi1ELi64ELi16ELi16ELi32ELi0ELi0EEviiiPT_S1_S1_ii)
        /*33d4*/ 	.word	0x00000008


	//----- nvinfo : EIATTR_REGCOUNT
	.align		4
.L_2211:
        /*33d8*/ 	.byte	0x04, 0x2f
        /*33da*/ 	.short	(.L_2213 - .L_2212)
	.align		4
.L_2212:
        /*33dc*/ 	.word	index@(_Z9cuda_gemmIiLi256ELi4ELi1ELi64ELi16ELi16ELi32ELi0ELi1EEviiiPT_S1_S1_ii)
        /*33e0*/ 	.word	0x0000003a


	//----- nvinfo : EIATTR_FRAME_SIZE
	.align		4
.L_2213:
        /*33e4*/ 	.byte	0x04, 0x11
        /*33e6*/ 	.short	(.L_2215 - .L_2214)
	.align		4
.L_2214:
        /*33e8*/ 	.word	index@(_Z9cuda_gemmIiLi256ELi4ELi1ELi64ELi16ELi16ELi32ELi0ELi1EEviiiPT_S1_S1_ii)
        /*33ec*/ 	.word	0x00000000


	//----- nvinfo : EIATTR_REGCOUNT
	.align		4
.L_2215:
        /*33f0*/ 	.byte	0x04, 0x2f
        /*33f2*/ 	.short	(.L_2217 - .L_2216)
	.align		4
.L_2216:
        /*33f4*/ 	.word	index@(_Z9cuda_gemmIiLi256ELi4ELi1ELi64ELi16ELi16ELi32ELi1ELi0EEviiiPT_S1_S1_ii)
        /*33f8*/ 	.word	0x00000040


	//----- nvinfo : EIATTR_FRAME_SIZE
	.align		4
.L_2217:
        /*33fc*/ 	.byte	0x04, 0x11
        /*33fe*/ 	.short	(.L_2219 - .L_2218)
	.align		4
.L_2218:
        /*3400*/ 	.word	index@(_Z9cuda_gemmIiLi256ELi4ELi1ELi64ELi16ELi16ELi32ELi1ELi0EEviiiPT_S1_S1_ii)
        /*3404*/ 	.word	0x00000008


	//----- nvinfo : EIATTR_REGCOUNT
	.align		4
.L_2219:
        /*3408*/ 	.byte	0x04, 0x2f
        /*340a*/ 	.short	(.L_2221 - .L_2220)
	.align		4
.L_2220:
        /*340c*/ 	.word	index@(_Z9cuda_gemmIiLi256ELi4ELi1ELi64ELi16ELi16ELi32ELi1ELi1EEviiiPT_S1_S1_ii)
        /*3410*/ 	.word	0x00000030


	//----- nvinfo : EIATTR_FRAME_SIZE
	.align		4
.L_2221:
        /*3414*/ 	.byte	0x04, 0x11
        /*3416*/ 	.short	(.L_2223 - .L_2222)
	.align		4
.L_2222:
        /*3418*/ 	.word	index@(_Z9cuda_gemmIiLi256ELi4ELi1ELi64ELi16ELi16ELi32ELi1ELi1EEviiiPT_S1_S1_ii)
        /*341c*/ 	.word	0x00000000


	//----- nvinfo : EIATTR_REGCOUNT
	.align		4
.L_2223:
        /*3420*/ 	.byte	0x04, 0x2f
        /*3422*/ 	.short	(.L_2225 - .L_2224)
	.align		4
.L_2224:
        /*3424*/ 	.word	index@(_Z9cuda_gemmIiLi256ELi4ELi1ELi64ELi32ELi32ELi32ELi0ELi0EEviiiPT_S1_S1_ii)
        /*3428*/ 	.word	0x00000040


	//----- nvinfo : EIATTR_FRAME_SIZE
	.align		4
.L_2225:
        /*342c*/ 	.byte	0x04, 0x11
        /*342e*/ 	.short	(.L_2227 - .L_2226)
	.align		4
.L_2226:
        /*3430*/ 	.word	index@(_Z9cuda_gemmIiLi256ELi4ELi1ELi64ELi32ELi32ELi32ELi0ELi0EEviiiPT_S1_S1_ii)
        /*3434*/ 	.word	0x00000008


	//----- nvinfo : EIATTR_REGCOUNT
	.align		4
.L_2227:
        /*3438*/ 	.byte	0x04, 0x2f
        /*343a*/ 	.short	(.L_2229 - .L_2228)
	.align		4
.L_2228:
        /*343c*/ 	.word	index@(_Z9cuda_gemmIiLi256ELi4ELi1ELi64ELi32ELi32ELi32ELi0ELi1EEviiiPT_S1_S1_ii)
        /*3440*/ 	.word	0x0000003a


	//----- nvinfo : EIATTR_FRAME_SIZE
	.align		4
.L_2229:
        /*3444*/ 	.byte	0x04, 0x11
        /*3446*/ 	.short	(.L_2231 - .L_2230)
	.align		4
.L_2230:
        /*3448*/ 	.word	index@($__internal_73_$__cuda_sm20_div_u16)
        /*344c*/ 	.word	0x00000000


	//----- nvinfo : EIATTR_FRAME_SIZE
	.align		4
.L_2231:
        /*3450*/ 	.byte	0x04, 0x11
        /*3452*/ 	.short	(.L_2233 - .L_2232)
	.align		4
.L_2232:
        /*3454*/ 	.word	index@(_Z9cuda_gemmIiLi256ELi4ELi1ELi64ELi32ELi32ELi32ELi0ELi1EEviiiPT_S1_S1_ii)
        /*3458*/ 	.word	0x00000000


	//----- nvinfo : EIATTR_REGCOUNT
	.align		4
.L_2233:
        /*345c*/ 	.byte	0x04, 0x2f
        /*345e*/ 	.short	(.L_2235 - .L_2234)
	.align		4
.L_2234:
        /*3460*/ 	.word	index@(_Z9cuda_gemmIiLi256ELi4ELi1ELi64ELi32ELi32ELi32ELi1ELi0EEviiiPT_S1_S1_ii)
        /*3464*/ 	.word	0x00000040


	//----- nvinfo : EIATTR_FRAME_SIZE
	.align		4
.L_2235:
        /*3468*/ 	.byte	0x04, 0x11
        /*346a*/ 	.short	(.L_2237 - .L_2236)
	.align		4
.L_2236:
        /*346c*/ 	.word	index@(_Z9cuda_gemmIiLi256ELi4ELi1ELi64ELi32ELi32ELi32ELi1ELi0EEviiiPT_S1_S1_ii)
        /*3470*/ 	.word	0x00000008


	//----- nvinfo : EIATTR_REGCOUNT
	.align		4
.L_2237:
        /*3474*/ 	.byte	0x04, 0x2f
        /*3476*/ 	.short	(.L_2239 - .L_2238)
	.align		4
.L_2238:
        /*3478*/ 	.word	index@(_Z9cuda_gemmIiLi256ELi4ELi1ELi64ELi32ELi32ELi32ELi1ELi1EEviiiPT_S1_S1_ii)
        /*347c*/ 	.word	0x00000030


	//----- nvinfo : EIATTR_FRAME_SIZE
	.align		4
.L_2239:
        /*3480*/ 	.byte	0x04, 0x11
        /*3482*/ 	.short	(.L_2241 - .L_2240)
	.align		4
.L_2240:
        /*3484*/ 	.word	index@($__internal_72_$__cuda_sm20_div_u16)
        /*3488*/ 	.word	0x00000000


	//----- nvinfo : EIATTR_FRAME_SIZE
	.align		4
.L_2241:
        /*348c*/ 	.byte	0x04, 0x11
        /*348e*/ 	.short	(.L_2243 - .L_2242)
	.align		4
.L_2242:
        /*3490*/ 	.word	index@(_Z9cuda_gemmIiLi256ELi4ELi1ELi64ELi32ELi32ELi32ELi1ELi1EEviiiPT_S1_S1_ii)
        /*3494*/ 	.word	0x00000000


	//----- nvinfo : EIATTR_REGCOUNT
	.align		4
.L_2243:
        /*3498*/ 	.byte	0x04, 0x2f
        /*349a*/ 	.short	(.L_2245 - .L_2244)
	.align		4
.L_2244:
        /*349c*/ 	.word	index@(_Z9cuda_gemmIiLi256ELi4ELi1ELi64ELi64ELi64ELi32ELi0ELi0EEviiiPT_S1_S1_ii)
        /*34a0*/ 	.word	0x00000040


	//----- nvinfo : EIATTR_FRAME_SIZE
	.align		4
.L_2245:
        /*34a4*/ 	.byte	0x04, 0x11
        /*34a6*/ 	.short	(.L_2247 - .L_2246)
	.align		4
.L_2246:
        /*34a8*/ 	.word	index@(_Z9cuda_gemmIiLi256ELi4ELi1ELi64ELi64ELi64ELi32ELi0ELi0EEviiiPT_S1_S1_ii)
        /*34ac*/ 	.word	0x00000000


	//----- nvinfo : EIATTR_REGCOUNT
	.align		4
.L_2247:
        /*34b0*/ 	.byte	0x04, 0x2f
        /*34b2*/ 	.short	(.L_2249 - .L_2248)
	.align		4
.L_2248:
        /*34b4*/ 	.word	index@(_Z9cuda_gemmIiLi256ELi4ELi1ELi64ELi64ELi64ELi32ELi0ELi1EEviiiPT_S1_S1_ii)
        /*34b8*/ 	.word	0x0000003e


	//----- nvinfo : EIATTR_FRAME_SIZE
	.align		4
.L_2249:
        /*34bc*/ 	.byte	0x04, 0x11
        /*34be*/ 	.short	(.L_2251 - .L_2250)
	.align		4
.L_2250:
        /*34c0*/ 	.word	index@($__internal_71_$__cuda_sm20_div_u16)
        /*34c4*/ 	.word	0x00000000


	//----- nvinfo : EIATTR_FRAME_SIZE
	.align		4
.L_2251:
        /*34c8*/ 	.byte	0x04, 0x11
        /*34ca*/ 	.short	(.L_2253 - .L_2252)
	.align		4
.L_2252:
        /*34cc*/ 	.word	index@(_Z9cuda_gemmIiLi256ELi4ELi1ELi64ELi64ELi64ELi32ELi0ELi1EEviiiPT_S1_S1_ii)
        /*34d0*/ 	.word	0x00000000


	//----- nvinfo : EIATTR_REGCOUNT
	.align		4
.L_2253:
        /*34d4*/ 	.byte	0x04, 0x2f
        /*34d6*/ 	.short	(.L_2255 - .L_2254)
	.align		4
.L_2254:
        /*34d8*/ 	.word	index@(_Z9cuda_gemmIiLi256ELi4ELi1ELi64ELi64ELi64ELi32ELi1ELi0EEviiiPT_S1_S1_ii)
        /*34dc*/ 	.word	0x00000040


	//----- nvinfo : EIATTR_FRAME_SIZE
	.align		4
.L_2255:
        /*34e0*/ 	.byte	0x04, 0x11
        /*34e2*/ 	.short	(.L_2257 - .L_2256)
	.align		4
.L_2256:
        /*34e4*/ 	.word	index@(_Z9cuda_gemmIiLi256ELi4ELi1ELi64ELi64ELi64ELi32ELi1ELi0EEviiiPT_S1_S1_ii)
        /*34e8*/ 	.word	0x00000000


	//----- nvinfo : EIATTR_REGCOUNT
	.align		4
.L_2257:
        /*34ec*/ 	.byte	0x04, 0x2f
        /*34ee*/ 	.short	(.L_2259 - .L_2258)
	.align		4
.L_2258:
        /*34f0*/ 	.word	index@(_Z9cuda_gemmIiLi256ELi4ELi1ELi64ELi64ELi64ELi32ELi1ELi1EEviiiPT_S1_S1_ii)
        /*34f4*/ 	.word	0x00000028


	//----- nvinfo : EIATTR_FRAME_SIZE
	.align		4
.L_2259:
        /*34f8*/ 	.byte	0x04, 0x11
        /*34fa*/ 	.short	(.L_2261 - .L_2260)
	.align		4
.L_2260:
        /*34fc*/ 	.word	index@($__internal_70_$__cuda_sm20_div_u16)
        /*3500*/ 	.word	0x00000000


	//----- nvinfo : EIATTR_FRAME_SIZE
	.align		4
.L_2261:
        /*3504*/ 	.byte	0x04, 0x11
        /*3506*/ 	.short	(.L_2263 - .L_2262)
	.align		4
.L_2262:
        /*3508*/ 	.word	index@(_Z9cuda_gemmIiLi256ELi4ELi1ELi64ELi64ELi64ELi32ELi1ELi1EEviiiPT_S1_S1_ii)
        /*350c*/ 	.word	0x00000000


	//----- nvinfo : EIATTR_REGCOUNT
	.align		4
.L_2263:
        /*3510*/ 	.byte	0x04, 0x2f
        /*3512*/ 	.short	(.L_2265 - .L_2264)
	.align		4
.L_2264:
        /*3514*/ 	.word	index@(_Z9cuda_gemmIiLi256ELi4ELi1ELi64ELi128ELi128ELi32ELi0ELi0EEviiiPT_S1_S1_ii)
        /*3518*/ 	.word	0x00000040


	//----- nvinfo : EIATTR_FRAME_SIZE
	.align		4
.L_2265:
        /*351c*/ 	.byte	0x04, 0x11
        /*351e*/ 	.short	(.L_2267 - .L_2266)
	.align		4
.L_2266:
        /*3520*/ 	.word	index@(_Z9cuda_gemmIiLi256ELi4ELi1ELi64ELi128ELi128ELi32ELi0ELi0EEviiiPT_S1_S1_ii)
        /*3524*/ 	.word	0x00000000


	//----- nvinfo : EIATTR_REGCOUNT
	.align		4
.L_2267:
        /*3528*/ 	.byte	0x04, 0x2f
        /*352a*/ 	.short	(.L_2269 - .L_2268)
	.align		4
.L_2268:
        /*352c*/ 	.word	index@(_Z9cuda_gemmIiLi256ELi4ELi1ELi64ELi128ELi128ELi32ELi0ELi1EEviiiPT_S1_S1_ii)
        /*3530*/ 	.word	0x0000001c


	//----- nvinfo : EIATTR_FRAME_SIZE
	.align		4
.L_2269:
        /*3534*/ 	.byte	0x04, 0x11
        /*3536*/ 	.short	(.L_2271 - .L_2270)
	.align		4
.L_2270:
        /*3538*/ 	.word	index@($__internal_69_$__cuda_sm20_div_u16)
        /*353c*/ 	.word	0x00000000


	//----- nvinfo : EIATTR_FRAME_SIZE
	.align		4
.L_2271:
        /*3540*/ 	.byte	0x04, 0x11
        /*3542*/ 	.short	(.L_2273 - .L_2272)
	.align		4
.L_2272:
        /*3544*/ 	.word	index@(_Z9cuda_gemmIiLi256ELi4ELi1ELi64ELi128ELi128ELi32ELi0ELi1EEviiiPT_S1_S1_ii)
        /*3548*/ 	.word	0x00000000


	//----- nvinfo : EIATTR_REGCOUNT
	.align		4
.L_2273:
        /*354c*/ 	.byte	0x04, 0x2f
        /*354e*/ 	.short	(.L_2275 - .L_2274)
	.align		4
.L_2274:
        /*3550*/ 	.word	index@(_Z9cuda_gemmIiLi256ELi4ELi1ELi64ELi128ELi128ELi32ELi1ELi0EEviiiPT_S1_S1_ii)
        /*3554*/ 	.word	0x00000040


	//----- nvinfo : EIATTR_FRAME_SIZE
	.align		4
.L_2275:
        /*3558*/ 	.byte	0x04, 0x11
        /*355a*/ 	.short	(.L_2277 - .L_2276)
	.align		4
.L_2276:
        /*355c*/ 	.word	index@(_Z9cuda_gemmIiLi256ELi4ELi1ELi64ELi128ELi128ELi32ELi1ELi0EEviiiPT_S1_S1_ii)
        /*3560*/ 	.word	0x00000000


	//----- nvinfo : EIATTR_REGCOUNT
	.align		4
.L_2277:
        /*3564*/ 	.byte	0x04, 0x2f
        /*3566*/ 	.short	(.L_2279 - .L_2278)
	.align		4
.L_2278:
        /*3568*/ 	.word	index@(_Z9cuda_gemmIiLi256ELi4ELi1ELi64ELi128ELi128ELi32ELi1ELi1EEviiiPT_S1_S1_ii)
        /*356c*/ 	.word	0x00000020


	//----- nvinfo : EIATTR_FRAME_SIZE
	.align		4
.L_2279:
        /*3570*/ 	.byte	0x04, 0x11
        /*3572*/ 	.short	(.L_2281 - .L_2280)
	.align		4
.L_2280:
        /*3574*/ 	.word	index@($__internal_68_$__cuda_sm20_div_u16)
        /*3578*/ 	.word	0x00000000


	//----- nvinfo : EIATTR_FRAME_SIZE
	.align		4
.L_2281:
        /*357c*/ 	.byte	0x04, 0x11
        /*357e*/ 	.short	(.L_2283 - .L_2282)
	.align		4
.L_2282:
        /*3580*/ 	.word	index@(_Z9cuda_gemmIiLi256ELi4ELi1ELi64ELi128ELi128ELi32ELi1ELi1EEviiiPT_S1_S1_ii)
        /*3584*/ 	.word	0x00000000


	//----- nvinfo : EIATTR_REGCOUNT
	.align		4
.L_2283:
        /*3588*/ 	.byte	0x04, 0x2f
        /*358a*/ 	.short	(.L_2285 - .L_2284)
	.align		4
.L_2284:
        /*358c*/ 	.word	index@(_Z9cuda_gemmIiLi256ELi4ELi1ELi128ELi2ELi2ELi32ELi0ELi0EEviiiPT_S1_S1_ii)
        /*3590*/ 	.word	0x00000028


	//----- nvinfo : EIATTR_FRAME_SIZE
	.align		4
.L_2285:
        /*3594*/ 	.byte	0x04, 0x11
        /*3596*/ 	.short	(.L_2287 - .L_2286)
	.align		4
.L_2286:
        /*3598*/ 	.word	index@(_Z9cuda_gemmIiLi256ELi4ELi1ELi128ELi2ELi2ELi32ELi0ELi0EEviiiPT_S1_S1_ii)
        /*359c*/ 	.word	0x00000000


	//----- nvinfo : EIATTR_REGCOUNT
	.align		4
.L_2287:
        /*35a0*/ 	.byte	0x04, 0x2f
        /*35a2*/ 	.short	(.L_2289 - .L_2288)
	.align		4
.L_2288:
        /*35a4*/ 	.word	index@(_Z9cuda_gemmIiLi256ELi4ELi1ELi128ELi2ELi2ELi32ELi0ELi1EEviiiPT_S1_S1_ii)
        /*35a8*/ 	.word	0x00000020


	//----- nvinfo : EIATTR_FRAME_SIZE
	.align		4
.L_2289:
        /*35ac*/ 	.byte	0x04, 0x11
        /*35ae*/ 	.short	(.L_2291 - .L_2290)
	.align		4
.L_2290:
        /*35b0*/ 	.word	index@(_Z9cuda_gemmIiLi256ELi4ELi1ELi128ELi2ELi2ELi32ELi0ELi1EEviiiPT_S1_S1_ii)
        /*35b4*/ 	.word	0x00000000


	//----- nvinfo : EIATTR_REGCOUNT
	.align		4
.L_2291:
        /*35b8*/ 	.byte	0x04, 0x2f
        /*35ba*/ 	.short	(.L_2293 - .L_2292)
	.align		4
.L_2292:
        /*35bc*/ 	.word	index@(_Z9cuda_gemmIiLi256ELi4ELi1ELi128ELi2ELi2ELi32ELi1ELi0EEviiiPT_S1_S1_ii)
        /*35c0*/ 	.word	0x00000020


	//----- nvinfo : EIATTR_FRAME_SIZE
	.align		4
.L_2293:
        /*35c4*/ 	.byte	0x04, 0x11
        /*35c6*/ 	.short	(.L_2295 - .L_2294)
	.align		4
.L_2294:
        /*35c8*/ 	.word	index@(_Z9cuda_gemmIiLi256ELi4ELi1ELi128ELi2ELi2ELi32ELi1ELi0EEviiiPT_S1_S1_ii)
        /*35cc*/ 	.word	0x00000000


	//----- nvinfo : EIATTR_REGCOUNT
	.align		4
.L_2295:
        /*35d0*/ 	.byte	0x04, 0x2f
        /*35d2*/ 	.short	(.L_2297 - .L_2296)
	.align		4
.L_2296:
        /*35d4*/ 	.word	index@(_Z9cuda_gemmIiLi256ELi4ELi1ELi128ELi2ELi2ELi32ELi1ELi1EEviiiPT_S1_S1_ii)
        /*35d8*/ 	.word	0x00000020


	//----- nvinfo : EIATTR_FRAME_SIZE
	.align		4
.L_2297:
        /*35dc*/ 	.byte	0x04, 0x11
        /*35de*/ 	.short	(.L_2299 - .L_2298)
	.align		4
.L_2298:
        /*35e0*/ 	.word	index@(_Z9cuda_gemmIiLi256ELi4ELi1ELi128ELi2ELi2ELi32ELi1ELi1EEviiiPT_S1_S1_ii)
        /*35e4*/ 	.word	0x00000000


	//----- nvinfo : EIATTR_REGCOUNT
	.align		4
.L_2299:
        /*35e8*/ 	.byte	0x04, 0x2f
        /*35ea*/ 	.short	(.L_2301 - .L_2300)
	.align		4
.L_2300:
        /*35ec*/ 	.word	index@(_Z9cuda_gemmIiLi256ELi4ELi1ELi128ELi4ELi4ELi32ELi0ELi0EEviiiPT_S1_S1_ii)
        /*35f0*/ 	.word	0x00000030


	//----- nvinfo : EIATTR_FRAME_SIZE
	.align		4
.L_2301:
        /*35f4*/ 	.byte	0x04, 0x11
        /*35f6*/ 	.short	(.L_2303 - .L_2302)
	.align		4
.L_2302:
        /*35f8*/ 	.word	index@(_Z9cuda_gemmIiLi256ELi4ELi1ELi128ELi4ELi4ELi32ELi0ELi0EEviiiPT_S1_S1_ii)
        /*35fc*/ 	.word	0x00000000


	//----- nvinfo : EIATTR_REGCOUNT
	.align		4
.L_2303:
        /*3600*/ 	.byte	0x04, 0x2f
        /*3602*/ 	.short	(.L_2305 - .L_2304)
	.align		4
.L_2304:
        /*3604*/ 	.word	index@(_Z9cuda_gemmIiLi256ELi4ELi1ELi128ELi4ELi4ELi32ELi0ELi1EEviiiPT_S1_S1_ii)
        /*3608*/ 	.word	0x00000020


	//----- nvinfo : EIATTR_FRAME_SIZE
	.align		4
.L_2305:
        /*360c*/ 	.byte	0x04, 0x11
        /*360e*/ 	.short	(.L_2307 - .L_2306)
	.align		4
.L_2306:
        /*3610*/ 	.word	index@(_Z9cuda_gemmIiLi256ELi4ELi1ELi128ELi4ELi4ELi32ELi0ELi1EEviiiPT_S1_S1_ii)
        /*3614*/ 	.word	0x00000000


	//----- nvinfo : EIATTR_REGCOUNT
	.align		4
.L_2307:
        /*3618*/ 	.byte	0x04, 0x2f
        /*361a*/ 	.short	(.L_2309 - .L_2308)
	.align		4
.L_2308:
        /*361c*/ 	.word	index@(_Z9cuda_gemmIiLi256ELi4ELi1ELi128ELi4ELi4ELi32ELi1ELi0EEviiiPT_S1_S1_ii)
        /*3620*/ 	.word	0x00000028


	//----- nvinfo : EIATTR_FRAME_SIZE
	.align		4
.L_2309:
        /*3624*/ 	.byte	0x04, 0x11
        /*3626*/ 	.short	(.L_2311 - .L_2310)
	.align		4
.L_2310:
        /*3628*/ 	.word	index@(_Z9cuda_gemmIiLi256ELi4ELi1ELi128ELi4ELi4ELi32ELi1ELi0EEviiiPT_S1_S1_ii)
        /*362c*/ 	.word	0x00000000


	//----- nvinfo : EIATTR_REGCOUNT
	.align		4
.L_2311:
        /*3630*/ 	.byte	0x04, 0x2f
        /*3632*/ 	.short	(.L_2313 - .L_2312)
	.align		4
.L_2312:
        /*3634*/ 	.word	index@(_Z9cuda_gemmIiLi256ELi4ELi1ELi128ELi4ELi4ELi32ELi1ELi1EEviiiPT_S1_S1_ii)
        /*3638*/ 	.word	0x00000020


	//----- nvinfo : EIATTR_FRAME_SIZE
	.align		4
.L_2313:
        /*363c*/ 	.byte	0x04, 0x11
        /*363e*/ 	.short	(.L_2315 - .L_2314)
	.align		4
.L_2314:
        /*3640*/ 	.word	index@(_Z9cuda_gemmIiLi256ELi4ELi1ELi128ELi4ELi4ELi32ELi1ELi1EEviiiPT_S1_S1_ii)
        /*3644*/ 	.word	0x00000000


	//----- nvinfo : EIATTR_REGCOUNT
	.align		4
.L_2315:
        /*3648*/ 	.byte	0x04, 0x2f
        /*364a*/ 	.short	(.L_2317 - .L_2316)
	.align		4
.L_2316:
        /*364c*/ 	.word	index@(_Z9cuda_gemmIiLi256ELi4ELi1ELi128ELi8ELi8ELi32ELi0ELi0EEviiiPT_S1_S1_ii)
        /*3650*/ 	.word	0x00000040


	//----- nvinfo : EIATTR_FRAME_SIZE
	.align		4
.L_2317:
        /*3654*/ 	.byte	0x04, 0x11
        /*3656*/ 	.short	(.L_2319 - .L_2318)
	.align		4
.L_2318:
        /*3658*/ 	.word	index@(_Z9cuda_gemmIiLi256ELi4ELi1ELi128ELi8ELi8ELi32ELi0ELi0EEviiiPT_S1_S1_ii)
        /*365c*/ 	.word	0x00000000


	//----- nvinfo : EIATTR_REGCOUNT
	.align		4
.L_2319:
        /*3660*/ 	.byte	0x04, 0x2f
        /*3662*/ 	.short	(.L_2321 - .L_2320)
	.align		4
.L_2320:
        /*3664*/ 	.word	index@(_Z9cuda_gemmIiLi256ELi4ELi1ELi128ELi8ELi8ELi32ELi0ELi1EEviiiPT_S1_S1_ii)
        /*3668*/ 	.word	0x0000003b


	//----- nvinfo : EIATTR_FRAME_SIZE
	.align		4
.L_2321:
        /*366c*/ 	.byte	0x04, 0x11
        /*366e*/ 	.short	(.L_2323 - .L_2322)
	.align		4
.L_2322:
        /*3670*/ 	.word	index@(_Z9cuda_gemmIiLi256ELi4ELi1ELi128ELi8ELi8ELi32ELi0ELi1EEviiiPT_S1_S1_ii)
        /*3674*/ 	.word	0x00000000


	//----- nvinfo : EIATTR_REGCOUNT
	.align		4
.L_2323:
        /*3678*/ 	.byte	0x04, 0x2f
        /*367a*/ 	.short	(.L_2325 - .L_2324)
	.align		4
.L_2324:
        /*367c*/ 	.word	index@(_Z9cuda_gemmIiLi256ELi4ELi1ELi128ELi8ELi8ELi32ELi1ELi0EEviiiPT_S1_S1_ii)
        /*3680*/ 	.word	0x00000030


	//----- nvinfo : EIATTR_FRAME_SIZE
	.align		4
.L_2325:
        /*3684*/ 	.byte	0x04, 0x11
        /*3686*/ 	.short	(.L_2327 - .L_2326)
	.align		4
.L_2326:
        /*3688*/ 	.word	index@(_Z9cuda_gemmIiLi256ELi4ELi1ELi128ELi8ELi8ELi32ELi1ELi0EEviiiPT_S1_S1_ii)
        /*368c*/ 	.word	0x00000000


	//----- nvinfo : EIATTR_REGCOUNT
	.align		4
.L_2327:
        /*3690*/ 	.byte	0x04, 0x2f
        /*3692*/ 	.short	(.L_2329 - .L_2328)
	.align		4
.L_2328:
        /*3694*/ 	.word	index@(_Z9cuda_gemmIiLi256ELi4ELi1ELi128ELi8ELi8ELi32ELi1ELi1EEviiiPT_S1_S1_ii)
        /*3698*/ 	.word	0x00000020


	//----- nvinfo : EIATTR_FRAME_SIZE
	.align		4
.L_2329:
        /*369c*/ 	.byte	0x04, 0x11
        /*369e*/ 	.short	(.L_2331 - .L_2330)
	.align		4
.L_2330:
        /*36a0*/ 	.word	index@(_Z9cuda_gemmIiLi256ELi4ELi1ELi128ELi8ELi8ELi32ELi1ELi1EEviiiPT_S1_S1_ii)
        /*36a4*/ 	.word	0x00000000


	//----- nvinfo : EIATTR_REGCOUNT
	.align		4
.L_2331:
        /*36a8*/ 	.byte	0x04, 0x2f
        /*36aa*/ 	.short	(.L_2333 - .L_2332)
	.align		4
.L_2332:
        /*36ac*/ 	.word	index@(_Z9cuda_gemmIiLi256ELi4ELi1ELi128ELi16ELi16ELi32ELi0ELi0EEviiiPT_S1_S1_ii)
        /*36b0*/ 	.word	0x00000040


	//----- nvinfo : EIATTR_FRAME_SIZE
	.align		4
.L_2333:
        /*36b4*/ 	.byte	0x04, 0x11
        /*36b6*/ 	.short	(.L_2335 - .L_2334)
	.align		4
.L_2334:
        /*36b8*/ 	.word	index@(_Z9cuda_gemmIiLi256ELi4ELi1ELi128ELi16ELi16ELi32ELi0ELi0EEviiiPT_S1_S1_ii)
        /*36bc*/ 	.word	0x00000008


	//----- nvinfo : EIATTR_REGCOUNT
	.align		4
.L_2335:
        /*36c0*/ 	.byte	0x04, 0x2f
        /*36c2*/ 	.short	(.L_2337 - .L_2336)
	.align		4
.L_2336:
        /*36c4*/ 	.word	index@(_Z9cuda_gemmIiLi256ELi4ELi1ELi128ELi16ELi16ELi32ELi0ELi1EEviiiPT_S1_S1_ii)
        /*36c8*/ 	.word	0x0000003a


	//----- nvinfo : EIATTR_FRAME_SIZE
	.align		4
.L_2337:
        /*36cc*/ 	.byte	0x04, 0x11
        /*36ce*/ 	.short	(.L_2339 - .L_2338)
	.align		4
.L_2338:
        /*36d0*/ 	.word	index@(_Z9cuda_gemmIiLi256ELi4ELi1ELi128ELi16ELi16ELi32ELi0ELi1EEviiiPT_S1_S1_ii)
        /*36d4*/ 	.word	0x00000000


	//----- nvinfo : EIATTR_REGCOUNT
	.align		4
.L_2339:
        /*36d8*/ 	.byte	0x04, 0x2f
        /*36da*/ 	.short	(.L_2341 - .L_2340)
	.align		4
.L_2340:
        /*36dc*/ 	.word	index@(_Z9cuda_gemmIiLi256ELi4ELi1ELi128ELi16ELi16ELi32ELi1ELi0EEviiiPT_S1_S1_ii)
        /*36e0*/ 	.word	0x00000040


	//----- nvinfo : EIATTR_FRAME_SIZE
	.align		4
.L_2341:
        /*36e4*/ 	.byte	0x04, 0x11
        /*36e6*/ 	.short	(.L_2343 - .L_2342)
	.align		4
.L_2342:
        /*36e8*/ 	.word	index@(_Z9cuda_gemmIiLi256ELi4ELi1ELi128ELi16ELi16ELi32ELi1ELi0EEviiiPT_S1_S1_ii)
        /*36ec*/ 	.word	0x00000008


	//----- nvinfo : EIATTR_REGCOUNT
	.align		4
.L_2343:
        /*36f0*/ 	.byte	0x04, 0x2f
        /*36f2*/ 	.short	(.L_2345 - .L_2344)
	.align		4
.L_2344:
        /*36f4*/ 	.word	index@(_Z9cuda_gemmIiLi256ELi4ELi1ELi128ELi16ELi16ELi32ELi1ELi1EEviiiPT_S1_S1_ii)
        /*36f8*/ 	.word	0x00000030


	//----- nvinfo : EIATTR_FRAME_SIZE
	.align		4
.L_2345:
        /*36fc*/ 	.byte	0x04, 0x11
        /*36fe*/ 	.short	(.L_2347 - .L_2346)
	.align		4
.L_2346:
        /*3700*/ 	.word	index@(_Z9cuda_gemmIiLi256ELi4ELi1ELi128ELi16ELi16ELi32ELi1ELi1EEviiiPT_S1_S1_ii)
        /*3704*/ 	.word	0x00000000


	//----- nvinfo : EIATTR_REGCOUNT
	.align		4
.L_2347:
        /*3708*/ 	.byte	0x04, 0x2f
        /*370a*/ 	.short	(.L_2349 - .L_2348)
	.align		4
.L_2348:
        /*370c*/ 	.word	index@(_Z9cuda_gemmIiLi256ELi4ELi1ELi128ELi32ELi32ELi32ELi0ELi0EEviiiPT_S1_S1_ii)
        /*3710*/ 	.word	0x00000040


	//----- nvinfo : EIATTR_FRAME_SIZE
	.align		4
.L_2349:
        /*3714*/ 	.byte	0x04, 0x11
        /*3716*/ 	.short	(.L_2351 - .L_2350)
	.align		4
.L_2350:
        /*3718*/ 	.word	index@(_Z9cuda_gemmIiLi256ELi4ELi1ELi128ELi32ELi32ELi32ELi0ELi0EEviiiPT_S1_S1_ii)
        /*371c*/ 	.word	0x00000008


	//----- nvinfo : EIATTR_REGCOUNT
	.align		4
.L_2351:
        /*3720*/ 	.byte	0x04, 0x2f
        /*3722*/ 	.short	(.L_2353 - .L_2352)
	.align		4
.L_2352:
        /*3724*/ 	.word	index@(_Z9cuda_gemmIiLi256ELi4ELi1ELi128ELi32ELi32ELi32ELi0ELi1EEviiiPT_S1_S1_ii)
        /*3728*/ 	.word	0x0000003a


	//----- nvinfo : EIATTR_FRAME_SIZE
	.align		4
.L_2353:
        /*372c*/ 	.byte	0x04, 0x11
        /*372e*/ 	.short	(.L_2355 - .L_2354)
	.align		4
.L_2354:
        /*3730*/ 	.word	index@($__internal_67_$__cuda_sm20_div_u16)
        /*3734*/ 	.word	0x00000000


	//----- nvinfo : EIATTR_FRAME_SIZE
	.align		4
.L_2355:
        /*3738*/ 	.byte	0x04, 0x11
        /*373a*/ 	.short	(.L_2357 - .L_2356)
	.align		4
.L_2356:
        /*373c*/ 	.word	index@(_Z9cuda_gemmIiLi256ELi4ELi1ELi128ELi32ELi32ELi32ELi0ELi1EEviiiPT_S1_S1_ii)
        /*3740*/ 	.word	0x00000000


	//----- nvinfo : EIATTR_REGCOUNT
	.align		4
.L_2357:
        /*3744*/ 	.byte	0x04, 0x2f
        /*3746*/ 	.short	(.L_2359 - .L_2358)
	.align		4
.L_2358:
        /*3748*/ 	.word	index@(_Z9cuda_gemmIiLi256ELi4ELi1ELi128ELi32ELi32ELi32ELi1ELi0EEviiiPT_S1_S1_ii)
        /*374c*/ 	.word	0x00000040


	//----- nvinfo : EIATTR_FRAME_SIZE
	.align		4
.L_2359:
        /*3750*/ 	.byte	0x04, 0x11
        /*3752*/ 	.short	(.L_2361 - .L_2360)
	.align		4
.L_2360:
        /*3754*/ 	.word	index@(_Z9cuda_gemmIiLi256ELi4ELi1ELi128ELi32ELi32ELi32ELi1ELi0EEviiiPT_S1_S1_ii)
        /*3758*/ 	.word	0x00000008


	//----- nvinfo : EIATTR_REGCOUNT
	.align		4
.L_2361:
        /*375c*/ 	.byte	0x04, 0x2f
        /*375e*/ 	.short	(.L_2363 - .L_2362)
	.align		4
.L_2362:
        /*3760*/ 	.word	index@(_Z9cuda_gemmIiLi256ELi4ELi1ELi128ELi32ELi32ELi32ELi1ELi1EEviiiPT_S1_S1_ii)
        /*3764*/ 	.word	0x00000030


	//----- nvinfo : EIATTR_FRAME_SIZE
	.align		4
.L_2363:
        /*3768*/ 	.byte	0x04, 0x11
        /*376a*/ 	.short	(.L_2365 - .L_2364)
	.align		4
.L_2364:
        /*376c*/ 	.word	index@($__internal_66_$__cuda_sm20_div_u16)
        /*3770*/ 	.word	0x00000000


	//----- nvinfo : EIATTR_FRAME_SIZE
	.align		4
.L_2365:
        /*3774*/ 	.byte	0x04, 0x11
        /*3776*/ 	.short	(.L_2367 - .L_2366)
	.align		4
.L_2366:
        /*3778*/ 	.word	index@(_Z9cuda_gemmIiLi256ELi4ELi1ELi128ELi32ELi32ELi32ELi1ELi1EEviiiPT_S1_S1_ii)
        /*377c*/ 	.word	0x00000000


	//----- nvinfo : EIATTR_REGCOUNT
	.align		4
.L_2367:
        /*3780*/ 	.byte	0x04, 0x2f
        /*3782*/ 	.short	(.L_2369 - .L_2368)
	.align		4
.L_2368:
        /*3784*/ 	.word	index@(_Z9cuda_gemmIiLi256ELi4ELi1ELi128ELi64ELi64ELi32ELi0ELi0EEviiiPT_S1_S1_ii)
        /*3788*/ 	.word	0x00000040


	//----- nvinfo : EIATTR_FRAME_SIZE
	.align		4
.L_2369:
        /*378c*/ 	.byte	0x04, 0x11
        /*378e*/ 	.short	(.L_2371 - .L_2370)
	.align		4
.L_2370:
        /*3790*/ 	.word	index@(_Z9cuda_gemmIiLi256ELi4ELi1ELi128ELi64ELi64ELi32ELi0ELi0EEviiiPT_S1_S1_ii)
        /*3794*/ 	.word	0x00000000


	//----- nvinfo : EIATTR_REGCOUNT
	.align		4
.L_2371:
        /*3798*/ 	.byte	0x04, 0x2f
        /*379a*/ 	.short	(.L_2373 - .L_2372)
	.align		4
.L_2372:
        /*379c*/ 	.word	index@(_Z9cuda_gemmIiLi256ELi4ELi1ELi128ELi64ELi64ELi32ELi0ELi1EEviiiPT_S1_S1_ii)
        /*37a0*/ 	.word	0x00000035


	//----- nvinfo : EIATTR_FRAME_SIZE
	.align		4
.L_2373:
        /*37a4*/ 	.byte	0x04, 0x11
        /*37a6*/ 	.short	(.L_2375 - .L_2374)
	.align		4
.L_2374:
        /*37a8*/ 	.word	index@($__internal_65_$__cuda_sm20_div_u16)
        /*37ac*/ 	.word	0x00000000


	//----- nvinfo : EIATTR_FRAME_SIZE
	.align		4
.L_2375:
        /*37b0*/ 	.byte	0x04, 0x11
        /*37b2*/ 	.short	(.L_2377 - .L_2376)
	.align		4
.L_2376:
        /*37b4*/ 	.word	index@(_Z9cuda_gemmIiLi256ELi4ELi1ELi128ELi64ELi64ELi32ELi0ELi1EEviiiPT_S1_S1_ii)
        /*37b8*/ 	.word	0x00000000


	//----- nvinfo : EIATTR_REGCOUNT
	.align		4
.L_2377:
        /*37bc*/ 	.byte	0x04, 0x2f
        /*37be*/ 	.short	(.L_2379 - .L_2378)
	.align		4
.L_2378:
        /*37c0*/ 	.word	index@(_Z9cuda_gemmIiLi256ELi4ELi1ELi128ELi64ELi64ELi32ELi1ELi0EEviiiPT_S1_S1_ii)
        /*37c4*/ 	.word	0x00000040


	//----- nvinfo : EIATTR_FRAME_SIZE
	.align		4
.L_2379:
        /*37c8*/ 	.byte	0x04, 0x11
        /*37ca*/ 	.short	(.L_2381 - .L_2380)
	.align		4
.L_2380:
        /*37cc*/ 	.word	index@(_Z9cuda_gemmIiLi256ELi4ELi1ELi128ELi64ELi64ELi32ELi1ELi0EEviiiPT_S1_S1_ii)
        /*37d0*/ 	.word	0x00000000


	//----- nvinfo : EIATTR_REGCOUNT
	.align		4
.L_2381:
        /*37d4*/ 	.byte	0x04, 0x2f
        /*37d6*/ 	.short	(.L_2383 - .L_2382)
	.align		4
.L_2382:
        /*37d8*/ 	.word	index@(_Z9cuda_gemmIiLi256ELi4ELi1ELi128ELi64ELi64ELi32ELi1ELi1EEviiiPT_S1_S1_ii)
        /*37dc*/ 	.word	0x00000026


	//----- nvinfo : EIATTR_FRAME_SIZE
	.align		4
.L_2383:
        /*37e0*/ 	.byte	0x04, 0x11
        /*37e2*/ 	.short	(.L_2385 - .L_2384)
	.align		4
.L_2384:
        /*37e4*/ 	.word	index@($__internal_64_$__cuda_sm20_div_u16)
        /*37e8*/ 	.word	0x00000000


	//----- nvinfo : EIATTR_FRAME_SIZE
	.align		4
.L_2385:
        /*37ec*/ 	.byte	0x04, 0x11
        /*37ee*/ 	.short	(.L_2387 - .L_2386)
	.align		4
.L_2386:
        /*37f0*/ 	.word	index@(_Z9cuda_gemmIiLi256ELi4ELi1ELi128ELi64ELi64ELi32ELi1ELi1EEviiiPT_S1_S1_ii)
        /*37f4*/ 	.word	0x00000000


	//----- nvinfo : EIATTR_REGCOUNT
	.align		4
.L_2387:
        /*37f8*/ 	.byte	0x04, 0x2f
        /*37fa*/ 	.short	(.L_2389 - .L_2388)
	.align		4
.L_2388:
        /*37fc*/ 	.word	index@(_Z9cuda_gemmIiLi256ELi4ELi1ELi128ELi128ELi128ELi32ELi0ELi0EEviiiPT_S1_S1_ii)
        /*3800*/ 	.word	0x00000040


	//----- nvinfo : EIATTR_FRAME_SIZE
	.align		4
.L_2389:
        /*3804*/ 	.byte	0x04, 0x11
        /*3806*/ 	.short	(.L_2391 - .L_2390)
	.align		4
.L_2390:
        /*3808*/ 	.word	index@(_Z9cuda_gemmIiLi256ELi4ELi1ELi128ELi128ELi128ELi32ELi0ELi0EEviiiPT_S1_S1_ii)
        /*380c*/ 	.word	0x00000000


	//----- nvinfo : EIATTR_REGCOUNT
	.align		4
.L_2391:
        /*3810*/ 	.byte	0x04, 0x2f
        /*3812*/ 	.short	(.L_2393 - .L_2392)
	.align		4
.L_2392:
        /*3814*/ 	.word	index@(_Z9cuda_gemmIiLi256ELi4ELi1ELi128ELi128ELi128ELi32ELi0ELi1EEviiiPT_S1_S1_ii)
        /*3818*/ 	.word	0x00000037


	//----- nvinfo : EIATTR_FRAME_SIZE
	.align		4
.L_2393:
        /*381c*/ 	.byte	0x04, 0x11
        /*381e*/ 	.short	(.L_2395 - .L_2394)
	.align		4
.L_2394:
        /*3820*/ 	.word	index@($__internal_63_$__cuda_sm20_div_u16)
        /*3824*/ 	.word	0x00000000


	//----- nvinfo : EIATTR_FRAME_SIZE
	.align		4
.L_2395:
        /*3828*/ 	.byte	0x04, 0x11
        /*382a*/ 	.short	(.L_2397 - .L_2396)
	.align		4
.L_2396:
        /*382c*/ 	.word	index@(_Z9cuda_gemmIiLi256ELi4ELi1ELi128ELi128ELi128ELi32ELi0ELi1EEviiiPT_S1_S1_ii)
        /*3830*/ 	.word	0x00000000


	//----- nvinfo : EIATTR_REGCOUNT
	.align		4
.L_2397:
        /*3834*/ 	.byte	0x04, 0x2f
        /*3836*/ 	.short	(.L_2399 - .L_2398)
	.align		4
.L_2398:
        /*3838*/ 	.word	index@(_Z9cuda_gemmIiLi256ELi4ELi1ELi128ELi128ELi128ELi32ELi1ELi0EEviiiPT_S1_S1_ii)
        /*383c*/ 	.word	0x00000040


	//----- nvinfo : EIATTR_FRAME_SIZE
	.align		4
.L_2399:
        /*3840*/ 	.byte	0x04, 0x11
        /*3842*/ 	.short	(.L_2401 - .L_2400)
	.align		4
.L_2400:
        /*3844*/ 	.word	index@(_Z9cuda_gemmIiLi256ELi4ELi1ELi128ELi128ELi128ELi32ELi1ELi0EEviiiPT_S1_S1_ii)
        /*3848*/ 	.word	0x00000000


	//----- nvinfo : EIATTR_REGCOUNT
	.align		4
.L_2401:
        /*384c*/ 	.byte	0x04, 0x2f
        /*384e*/ 	.short	(.L_2403 - .L_2402)
	.align		4
.L_2402:
        /*3850*/ 	.word	index@(_Z9cuda_gemmIiLi256ELi4ELi1ELi128ELi128ELi128ELi32ELi1ELi1EEviiiPT_S1_S1_ii)
        /*3854*/ 	.word	0x00000026


	//----- nvinfo : EIATTR_FRAME_SIZE
	.align		4
.L_2403:
        /*3858*/ 	.byte	0x04, 0x11
        /*385a*/ 	.short	(.L_2405 - .L_2404)
	.align		4
.L_2404:
        /*385c*/ 	.word	index@($__internal_62_$__cuda_sm20_div_u16)
        /*3860*/ 	.word	0x00000000


	//----- nvinfo : EIATTR_FRAME_SIZE
	.align		4
.L_2405:
        /*3864*/ 	.byte	0x04, 0x11
        /*3866*/ 	.short	(.L_2407 - .L_2406)
	.align		4
.L_2406:
        /*3868*/ 	.word	index@(_Z9cuda_gemmIiLi256ELi4ELi1ELi128ELi128ELi128ELi32ELi1ELi1EEviiiPT_S1_S1_ii)
        /*386c*/ 	.word	0x00000000


	//----- nvinfo : EIATTR_REGCOUNT
	.align		4
.L_2407:
        /*3870*/ 	.byte	0x04, 0x2f
        /*3872*/ 	.short	(.L_2409 - .L_2408)
	.align		4
.L_2408:
        /*3874*/ 	.word	index@(_Z9cuda_gemmIiLi256ELi4ELi1ELi256ELi2ELi2ELi32ELi0ELi0EEviiiPT_S1_S1_ii)
        /*3878*/ 	.word	0x00000028


	//----- nvinfo : EIATTR_FRAME_SIZE
	.align		4
.L_2409:
        /*387c*/ 	.byte	0x04, 0x11
        /*387e*/ 	.short	(.L_2411 - .L_2410)
	.align		4
.L_2410:
        /*3880*/ 	.word	index@(_Z9cuda_gemmIiLi256ELi4ELi1ELi256ELi2ELi2ELi32ELi0ELi0EEviiiPT_S1_S1_ii)
        /*3884*/ 	.word	0x00000000


	//----- nvinfo : EIATTR_REGCOUNT
	.align		4
.L_2411:
        /*3888*/ 	.byte	0x04, 0x2f
        /*388a*/ 	.short	(.L_2413 - .L_2412)
	.align		4
.L_2412:
        /*388c*/ 	.word	index@(_Z9cuda_gemmIiLi256ELi4ELi1ELi256ELi2ELi2ELi32ELi0ELi1EEviiiPT_S1_S1_ii)
        /*3890*/ 	.word	0x00000020


	//----- nvinfo : EIATTR_FRAME_SIZE
	.align		4
.L_2413:
        /*3894*/ 	.byte	0x04, 0x11
        /*3896*/ 	.short	(.L_2415 - .L_2414)
	.align		4
.L_2414:
        /*3898*/ 	.word	index@(_Z9cuda_gemmIiLi256ELi4ELi1ELi256ELi2ELi2ELi32ELi0ELi1EEviiiPT_S1_S1_ii)
        /*389c*/ 	.word	0x00000000


	//----- nvinfo : EIATTR_REGCOUNT
	.align		4
.L_2415:
        /*38a0*/ 	.byte	0x04, 0x2f
        /*38a2*/ 	.short	(.L_2417 - .L_2416)
	.align		4
.L_2416:
        /*38a4*/ 	.word	index@(_Z9cuda_gemmIiLi256ELi4ELi1ELi256ELi2ELi2ELi32ELi1ELi0EEviiiPT_S1_S1_ii)
        /*38a8*/ 	.word	0x00000020


	//----- nvinfo : EIATTR_FRAME_SIZE
	.align		4
.L_2417:
        /*38ac*/ 	.byte	0x04, 0x11
        /*38ae*/ 	.short	(.L_2419 - .L_2418)
	.align		4
.L_2418:
        /*38b0*/ 	.word	index@(_Z9cuda_gemmIiLi256ELi4ELi1ELi256ELi2ELi2ELi32ELi1ELi0EEviiiPT_S1_S1_ii)
        /*38b4*/ 	.word	0x00000000


	//----- nvinfo : EIATTR_REGCOUNT
	.align		4
.L_2419:
        /*38b8*/ 	.byte	0x04, 0x2f
        /*38ba*/ 	.short	(.L_2421 - .L_2420)
	.align		4
.L_2420:
        /*38bc*/ 	.word	index@(_Z9cuda_gemmIiLi256ELi4ELi1ELi256ELi2ELi2ELi32ELi1ELi1EEviiiPT_S1_S1_ii)
        /*38c0*/ 	.word	0x00000020


	//----- nvinfo : EIATTR_FRAME_SIZE
	.align		4
.L_2421:
        /*38c4*/ 	.byte	0x04, 0x11
        /*38c6*/ 	.short	(.L_2423 - .L_2422)
	.align		4
.L_2422:
        /*38c8*/ 	.word	index@(_Z9cuda_gemmIiLi256ELi4ELi1ELi256ELi2ELi2ELi32ELi1ELi1EEviiiPT_S1_S1_ii)
        /*38cc*/ 	.word	0x00000000


	//----- nvinfo : EIATTR_REGCOUNT
	.align		4
.L_2423:
        /*38d0*/ 	.byte	0x04, 0x2f
        /*38d2*/ 	.short	(.L_2425 - .L_2424)
	.align		4
.L_2424:
        /*38d4*/ 	.word	index@(_Z9cuda_gemmIiLi256ELi4ELi1ELi256ELi4ELi4ELi32ELi0ELi0EEviiiPT_S1_S1_ii)
        /*38d8*/ 	.word	0x00000030


	//----- nvinfo : EIATTR_FRAME_SIZE
	.align		4
.L_2425:
        /*38dc*/ 	.byte	0x04, 0x11
        /*38de*/ 	.short	(.L_2427 - .L_2426)
	.align		4
.L_2426:
        /*38e0*/ 	.word	index@(_Z9cuda_gemmIiLi256ELi4ELi1ELi256ELi4ELi4ELi32ELi0ELi0EEviiiPT_S1_S1_ii)
        /*38e4*/ 	.word	0x00000000


	//----- nvinfo : EIATTR_REGCOUNT
	.align		4
.L_2427:
        /*38e8*/ 	.byte	0x04, 0x2f
        /*38ea*/ 	.short	(.L_2429 - .L_2428)
	.align		4
.L_2428:
        /*38ec*/ 	.word	index@(_Z9cuda_gemmIiLi256ELi4ELi1ELi256ELi4ELi4ELi32ELi0ELi1EEviiiPT_S1_S1_ii)
        /*38f0*/ 	.word	0x00000020


	//----- nvinfo : EIATTR_FRAME_SIZE
	.align		4
.L_2429:
        /*38f4*/ 	.byte	0x04, 0x11
        /*38f6*/ 	.short	(.L_2431 - .L_2430)
	.align		4
.L_2430:
        /*38f8*/ 	.word	index@(_Z9cuda_gemmIiLi256ELi4ELi1ELi256ELi4ELi4ELi32ELi0ELi1EEviiiPT_S1_S1_ii)
        /*38fc*/ 	.word	0x00000000


	//----- nvinfo : EIATTR_REGCOUNT
	.align		4
.L_2431:
        /*3900*/ 	.byte	0x04, 0x2f
        /*3902*/ 	.short	(.L_2433 - .L_2432)
	.align		4
.L_2432:
        /*3904*/ 	.word	index@(_Z9cuda_gemmIiLi256ELi4ELi1ELi256ELi4ELi4ELi32ELi1ELi0EEviiiPT_S1_S1_ii)
        /*3908*/ 	.word	0x00000028


	//----- nvinfo : EIATTR_FRAME_SIZE
	.align		4
.L_2433:
        /*390c*/ 	.byte	0x04, 0x11
        /*390e*/ 	.short	(.L_2435 - .L_2434)
	.align		4
.L_2434:
        /*3910*/ 	.word	index@(_Z9cuda_gemmIiLi256ELi4ELi1ELi256ELi4ELi4ELi32ELi1ELi0EEviiiPT_S1_S1_ii)
        /*3914*/ 	.word	0x00000000


	//----- nvinfo : EIATTR_REGCOUNT
	.align		4
.L_2435:
        /*3918*/ 	.byte	0x04, 0x2f
        /*391a*/ 	.short	(.L_2437 - .L_2436)
	.align		4
.L_2436:
        /*391c*/ 	.word	index@(_Z9cuda_gemmIiLi256ELi4ELi1ELi256ELi4ELi4ELi32ELi1ELi1EEviiiPT_S1_S1_ii)
        /*3920*/ 	.word	0x00000020


	//----- nvinfo : EIATTR_FRAME_SIZE
	.align		4
.L_2437:
        /*3924*/ 	.byte	0x04, 0x11
        /*3926*/ 	.short	(.L_2439 - .L_2438)
	.align		4
.L_2438:
        /*3928*/ 	.word	index@(_Z9cuda_gemmIiLi256ELi4ELi1ELi256ELi4ELi4ELi32ELi1ELi1EEviiiPT_S1_S1_ii)
        /*392c*/ 	.word	0x00000000


	//----- nvinfo : EIATTR_REGCOUNT
	.align		4
.L_2439:
        /*3930*/ 	.byte	0x04, 0x2f
        /*3932*/ 	.short	(.L_2441 - .L_2440)
	.align		4
.L_2440:
        /*3934*/ 	.word	index@(_Z9cuda_gemmIiLi256ELi4ELi1ELi256ELi8ELi8ELi32ELi0ELi0EEviiiPT_S1_S1_ii)
        /*3938*/ 	.word	0x00000040


	//----- nvinfo : EIATTR_FRAME_SIZE
	.align		4
.L_2441:
        /*393c*/ 	.byte	0x04, 0x11
        /*393e*/ 	.short	(.L_2443 - .L_2442)
	.align		4
.L_2442:
        /*3940*/ 	.word	index@(_Z9cuda_gemmIiLi256ELi4ELi1ELi256ELi8ELi8ELi32ELi0ELi0EEviiiPT_S1_S1_ii)
        /*3944*/ 	.word	0x00000000


	//----- nvinfo : EIATTR_REGCOUNT
	.align		4
.L_2443:
        /*3948*/ 	.byte	0x04, 0x2f
        /*394a*/ 	.short	(.L_2445 - .L_2444)
	.align		4
.L_2444:
        /*394c*/ 	.word	index@(_Z9cuda_gemmIiLi256ELi4ELi1ELi256ELi8ELi8ELi32ELi0ELi1EEviiiPT_S1_S1_ii)
        /*3950*/ 	.word	0x0000003a


	//----- nvinfo : EIATTR_FRAME_SIZE
	.align		4
.L_2445:
        /*3954*/ 	.byte	0x04, 0x11
        /*3956*/ 	.short	(.L_2447 - .L_2446)
	.align		4
.L_2446:
        /*3958*/ 	.word	index@(_Z9cuda_gemmIiLi256ELi4ELi1ELi256ELi8ELi8ELi32ELi0ELi1EEviiiPT_S1_S1_ii)
        /*395c*/ 	.word	0x00000000


	//----- nvinfo : EIATTR_REGCOUNT
	.align		4
.L_2447:
        /*3960*/ 	.byte	0x04, 0x2f
        /*3962*/ 	.short	(.L_2449 - .L_2448)
	.align		4
.L_2448:
        /*3964*/ 	.word	index@(_Z9cuda_gemmIiLi256ELi4ELi1ELi256ELi8ELi8ELi32ELi1ELi0EEviiiPT_S1_S1_ii)
        /*3968*/ 	.word	0x00000028


	//----- nvinfo : EIATTR_FRAME_SIZE
	.align		4
.L_2449:
        /*396c*/ 	.byte	0x04, 0x11
        /*396e*/ 	.short	(.L_2451 - .L_2450)
	.align		4
.L_2450:
        /*3970*/ 	.word	index@(_Z9cuda_gemmIiLi256ELi4ELi1ELi256ELi8ELi8ELi32ELi1ELi0EEviiiPT_S1_S1_ii)
        /*3974*/ 	.word	0x00000008


	//----- nvinfo : EIATTR_REGCOUNT
	.align		4
.L_2451:
        /*3978*/ 	.byte	0x04, 0x2f
        /*397a*/ 	.short	(.L_2453 - .L_2452)
	.align		4
.L_2452:
        /*397c*/ 	.word	index@(_Z9cuda_gemmIiLi256ELi4ELi1ELi256ELi8ELi8ELi32ELi1ELi1EEviiiPT_S1_S1_ii)
        /*3980*/ 	.word	0x00000020


	//----- nvinfo : EIATTR_FRAME_SIZE
	.align		4
.L_2453:
        /*3984*/ 	.byte	0x04, 0x11
        /*3986*/ 	.short	(.L_2455 - .L_2454)
	.align		4
.L_2454:
        /*3988*/ 	.word	index@(_Z9cuda_gemmIiLi256ELi4ELi1ELi256ELi8ELi8ELi32ELi1ELi1EEviiiPT_S1_S1_ii)
        /*398c*/ 	.word	0x00000000


	//----- nvinfo : EIATTR_REGCOUNT
	.align		4
.L_2455:
        /*3990*/ 	.byte	0x04, 0x2f
        /*3992*/ 	.short	(.L_2457 - .L_2456)
	.align		4
.L_2456:
        /*3994*/ 	.word	index@(_Z9cuda_gemmIiLi256ELi4ELi1ELi256ELi16ELi16ELi32ELi0ELi0EEviiiPT_S1_S1_ii)
        /*3998*/ 	.word	0x00000040


	//----- nvinfo : EIATTR_FRAME_SIZE
	.align		4
.L_2457:
        /*399c*/ 	.byte	0x04, 0x11
        /*399e*/ 	.short	(.L_2459 - .L_2458)
	.align		4
.L_2458:
        /*39a0*/ 	.word	index@(_Z9cuda_gemmIiLi256ELi4ELi1ELi256ELi16ELi16ELi32ELi0ELi0EEviiiPT_S1_S1_ii)
        /*39a4*/ 	.word	0x00000008


	//----- nvinfo : EIATTR_REGCOUNT
	.align		4
.L_2459:
        /*39a8*/ 	.byte	0x04, 0x2f
        /*39aa*/ 	.short	(.L_2461 - .L_2460)
	.align		4
.L_2460:
        /*39ac*/ 	.word	index@(_Z9cuda_gemmIiLi256ELi4ELi1ELi256ELi16ELi16ELi32ELi0ELi1EEviiiPT_S1_S1_ii)
        /*39b0*/ 	.word	0x00000030


	//----- nvinfo : EIATTR_FRAME_SIZE
	.align		4
.L_2461:
        /*39b4*/ 	.byte	0x04, 0x11
        /*39b6*/ 	.short	(.L_2463 - .L_2462)
	.align		4
.L_2462:
        /*39b8*/ 	.word	index@(_Z9cuda_gemmIiLi256ELi4ELi1ELi256ELi16ELi16ELi32ELi0ELi1EEviiiPT_S1_S1_ii)
        /*39bc*/ 	.word	0x00000000


	//----- nvinfo : EIATTR_REGCOUNT
	.align		4
.L_2463:
        /*39c0*/ 	.byte	0x04, 0x2f
        /*39c2*/ 	.short	(.L_2465 - .L_2464)
	.align		4
.L_2464:
        /*39c4*/ 	.word	index@(_Z9cuda_gemmIiLi256ELi4ELi1ELi256ELi16ELi16ELi32ELi1ELi0EEviiiPT_S1_S1_ii)
        /*39c8*/ 	.word	0x00000040


	//----- nvinfo : EIATTR_FRAME_SIZE
	.align		4
.L_2465:
        /*39cc*/ 	.byte	0x04, 0x11
        /*39ce*/ 	.short	(.L_2467 - .L_2466)
	.align		4
.L_2466:
        /*39d0*/ 	.word	index@(_Z9cuda_gemmIiLi256ELi4ELi1ELi256ELi16ELi16ELi32ELi1ELi0EEviiiPT_S1_S1_ii)
        /*39d4*/ 	.word	0x00000000


	//----- nvinfo : EIATTR_REGCOUNT
	.align		4
.L_2467:
        /*39d8*/ 	.byte	0x04, 0x2f
        /*39da*/ 	.short	(.L_2469 - .L_2468)
	.align		4
.L_2468:
        /*39dc*/ 	.word	index@(_Z9cuda_gemmIiLi256ELi4ELi1ELi256ELi16ELi16ELi32ELi1ELi1EEviiiPT_S1_S1_ii)
        /*39e0*/ 	.word	0x00000030


	//----- nvinfo : EIATTR_FRAME_SIZE
	.align		4
.L_2469:
        /*39e4*/ 	.byte	0x04, 0x11
        /*39e6*/ 	.short	(.L_2471 - .L_2470)
	.align		4
.L_2470:
        /*39e8*/ 	.word	index@(_Z9cuda_gemmIiLi256ELi4ELi1ELi256ELi16ELi16ELi32ELi1ELi1EEviiiPT_S1_S1_ii)
        /*39ec*/ 	.word	0x00000000


	//----- nvinfo : EIATTR_REGCOUNT
	.align		4
.L_2471:
        /*39f0*/ 	.byte	0x04, 0x2f
        /*39f2*/ 	.short	(.L_2473 - .L_2472)
	.align		4
.L_2472:
        /*39f4*/ 	.word	index@(_Z9cuda_gemmIiLi256ELi4ELi1ELi256ELi32ELi32ELi32ELi0ELi0EEviiiPT_S1_S1_ii)
        /*39f8*/ 	.word	0x00000040


	//----- nvinfo : EIATTR_FRAME_SIZE
	.align		4
.L_2473:
        /*39fc*/ 	.byte	0x04, 0x11
        /*39fe*/ 	.short	(.L_2475 - .L_2474)
	.align		4
.L_2474:
        /*3a00*/ 	.word	index@(_Z9cuda_gemmIiLi256ELi4ELi1ELi256ELi32ELi32ELi32ELi0ELi0EEviiiPT_S1_S1_ii)
        /*3a04*/ 	.word	0x00000008


	//----- nvinfo : EIATTR_REGCOUNT
	.align		4
.L_2475:
        /*3a08*/ 	.byte	0x04, 0x2f
        /*3a0a*/ 	.short	(.L_2477 - .L_2476)
	.align		4
.L_2476:
        /*3a0c*/ 	.word	index@(_Z9cuda_gemmIiLi256ELi4ELi1ELi256ELi32ELi32ELi32ELi0ELi1EEviiiPT_S1_S1_ii)
        /*3a10*/ 	.word	0x0000003a


	//----- nvinfo : EIATTR_FRAME_SIZE
	.align		4
.L_2477:
        /*3a14*/ 	.byte	0x04, 0x11
        /*3a16*/ 	.short	(.L_2479 - .L_2478)
	.align		4
.L_2478:
        /*3a18*/ 	.word	index@($__internal_61_$__cuda_sm20_div_u16)
        /*3a1c*/ 	.word	0x00000000


	//----- nvinfo : EIATTR_FRAME_SIZE
	.align		4
.L_2479:
        /*3a20*/ 	.byte	0x04, 0x11
        /*3a22*/ 	.short	(.L_2481 - .L_2480)
	.align		4
.L_2480:
        /*3a24*/ 	.word	index@(_Z9cuda_gemmIiLi256ELi4ELi1ELi256ELi32ELi32ELi32ELi0ELi1EEviiiPT_S1_S1_ii)
        /*3a28*/ 	.word	0x00000000


	//----- nvinfo : EIATTR_REGCOUNT
	.align		4
.L_2481:
        /*3a2c*/ 	.byte	0x04, 0x2f
        /*3a2e*/ 	.short	(.L_2483 - .L_2482)
	.align		4
.L_2482:
        /*3a30*/ 	.word	index@(_Z9cuda_gemmIiLi256ELi4ELi1ELi256ELi32ELi32ELi32ELi1ELi0EEviiiPT_S1_S1_ii)
        /*3a34*/ 	.word	0x00000040


	//----- nvinfo : EIATTR_FRAME_SIZE
	.align		4
.L_2483:
        /*3a38*/ 	.byte	0x04, 0x11
        /*3a3a*/ 	.short	(.L_2485 - .L_2484)
	.align		4
.L_2484:
        /*3a3c*/ 	.word	index@(_Z9cuda_gemmIiLi256ELi4ELi1ELi256ELi32ELi32ELi32ELi1ELi0EEviiiPT_S1_S1_ii)
        /*3a40*/ 	.word	0x00000000


	//----- nvinfo : EIATTR_REGCOUNT
	.align		4
.L_2485:
        /*3a44*/ 	.byte	0x04, 0x2f
        /*3a46*/ 	.short	(.L_2487 - .L_2486)
	.align		4
.L_2486:
        /*3a48*/ 	.word	index@(_Z9cuda_gemmIiLi256ELi4ELi1ELi256ELi32ELi32ELi32ELi1ELi1EEviiiPT_S1_S1_ii)
        /*3a4c*/ 	.word	0x00000030


	//----- nvinfo : EIATTR_FRAME_SIZE
	.align		4
.L_2487:
        /*3a50*/ 	.byte	0x04, 0x11
        /*3a52*/ 	.short	(.L_2489 - .L_2488)
	.align		4
.L_2488:
        /*3a54*/ 	.word	index@($__internal_60_$__cuda_sm20_div_u16)
        /*3a58*/ 	.word	0x00000000


	//----- nvinfo : EIATTR_FRAME_SIZE
	.align		4
.L_2489:
        /*3a5c*/ 	.byte	0x04, 0x11
        /*3a5e*/ 	.short	(.L_2491 - .L_2490)
	.align		4
.L_2490:
        /*3a60*/ 	.word	index@(_Z9cuda_gemmIiLi256ELi4ELi1ELi256ELi32ELi32ELi32ELi1ELi1EEviiiPT_S1_S1_ii)
        /*3a64*/ 	.word	0x00000000


	//----- nvinfo : EIATTR_REGCOUNT
	.align		4
.L_2491:
        /*3a68*/ 	.byte	0x04, 0x2f
        /*3a6a*/ 	.short	(.L_2493 - .L_2492)
	.align		4
.L_2492:
        /*3a6c*/ 	.word	index@(_Z9cuda_gemmIiLi256ELi4ELi1ELi256ELi64ELi64ELi32ELi0ELi0EEviiiPT_S1_S1_ii)
        /*3a70*/ 	.word	0x00000040


	//----- nvinfo : EIATTR_FRAME_SIZE
	.align		4
.L_2493:
        /*3a74*/ 	.byte	0x04, 0x11
        /*3a76*/ 	.short	(.L_2495 - .L_2494)
	.align		4
.L_2494:
        /*3a78*/ 	.word	index@(_Z9cuda_gemmIiLi256ELi4ELi1ELi256ELi64ELi64ELi32ELi0ELi0EEviiiPT_S1_S1_ii)
        /*3a7c*/ 	.word	0x00000000


	//----- nvinfo : EIATTR_REGCOUNT
	.align		4
.L_2495:
        /*3a80*/ 	.byte	0x04, 0x2f
        /*3a82*/ 	.short	(.L_2497 - .L_2496)
	.align		4
.L_2496:
        /*3a84*/ 	.word	index@(_Z9cuda_gemmIiLi256ELi4ELi1ELi256ELi64ELi64ELi32ELi0ELi1EEviiiPT_S1_S1_ii)
        /*3a88*/ 	.word	0x0000003b


	//----- nvinfo : EIATTR_FRAME_SIZE
	.align		4
.L_2497:
        /*3a8c*/ 	.byte	0x04, 0x11
        /*3a8e*/ 	.short	(.L_2499 - .L_2498)
	.align		4
.L_2498:
        /*3a90*/ 	.word	index@($__internal_59_$__cuda_sm20_div_u16)
        /*3a94*/ 	.word	0x00000000


	//----- nvinfo : EIATTR_FRAME_SIZE
	.align		4
.L_2499:
        /*3a98*/ 	.byte	0x04, 0x11
        /*3a9a*/ 	.short	(.L_2501 - .L_2500)
	.align		4
.L_2500:
        /*3a9c*/ 	.word	index@(_Z9cuda_gemmIiLi256ELi4ELi1ELi256ELi64ELi64ELi32ELi0ELi1EEviiiPT_S1_S1_ii)
        /*3aa0*/ 	.word	0x00000000


	//----- nvinfo : EIATTR_REGCOUNT
	.align		4
.L_2501:
        /*3aa4*/ 	.byte	0x04, 0x2f
        /*3aa6*/ 	.short	(.L_2503 - .L_2502)
	.align		4
.L_2502:
        /*3aa8*/ 	.word	index@(_Z9cuda_gemmIiLi256ELi4ELi1ELi256ELi64ELi64ELi32ELi1ELi0EEviiiPT_S1_S1_ii)
        /*3aac*/ 	.word	0x00000040


	//----- nvinfo : EIATTR_FRAME_SIZE
	.align		4
.L_2503:
        /*3ab0*/ 	.byte	0x04, 0x11
        /*3ab2*/ 	.short	(.L_2505 - .L_2504)
	.align		4
.L_2504:
        /*3ab4*/ 	.word	index@(_Z9cuda_gemmIiLi256ELi4ELi1ELi256ELi64ELi64ELi32ELi1ELi0EEviiiPT_S1_S1_ii)
        /*3ab8*/ 	.word	0x00000000


	//----- nvinfo : EIATTR_REGCOUNT
	.align		4
.L_2505:
        /*3abc*/ 	.byte	0x04, 0x2f
        /*3abe*/ 	.short	(.L_2507 - .L_2506)
	.align		4
.L_2506:
        /*3ac0*/ 	.word	index@(_Z9cuda_gemmIiLi256ELi4ELi1ELi256ELi64ELi64ELi32ELi1ELi1EEviiiPT_S1_S1_ii)
        /*3ac4*/ 	.word	0x0000003a


	//----- nvinfo : EIATTR_FRAME_SIZE
	.align		4
.L_2507:
        /*3ac8*/ 	.byte	0x04, 0x11
        /*3aca*/ 	.short	(.L_2509 - .L_2508)
	.align		4
.L_2508:
        /*3acc*/ 	.word	index@($__internal_58_$__cuda_sm20_div_u16)
        /*3ad0*/ 	.word	0x00000000


	//----- nvinfo : EIATTR_FRAME_SIZE
	.align		4
.L_2509:
        /*3ad4*/ 	.byte	0x04, 0x11
        /*3ad6*/ 	.short	(.L_2511 - .L_2510)
	.align		4
.L_2510:
        /*3ad8*/ 	.word	index@(_Z9cuda_gemmIiLi256ELi4ELi1ELi256ELi64ELi64ELi32ELi1ELi1EEviiiPT_S1_S1_ii)
        /*3adc*/ 	.word	0x00000000


	//----- nvinfo : EIATTR_REGCOUNT
	.align		4
.L_2511:
        /*3ae0*/ 	.byte	0x04, 0x2f
        /*3ae2*/ 	.short	(.L_2513 - .L_2512)
	.align		4
.L_2512:
        /*3ae4*/ 	.word	index@(_Z9cuda_gemmIiLi256ELi4ELi1ELi256ELi128ELi128ELi32ELi0ELi0EEviiiPT_S1_S1_ii)
        /*3ae8*/ 	.word	0x00000040


	//----- nvinfo : EIATTR_FRAME_SIZE
	.align		4
.L_2513:
        /*3aec*/ 	.byte	0x04, 0x11
        /*3aee*/ 	.short	(.L_2515 - .L_2514)
	.align		4
.L_2514:
        /*3af0*/ 	.word	index@(_Z9cuda_gemmIiLi256ELi4ELi1ELi256ELi128ELi128ELi32ELi0ELi0EEviiiPT_S1_S1_ii)
        /*3af4*/ 	.word	0x00000000


	//----- nvinfo : EIATTR_REGCOUNT
	.align		4
.L_2515:
        /*3af8*/ 	.byte	0x04, 0x2f
        /*3afa*/ 	.short	(.L_2517 - .L_2516)
	.align		4
.L_2516:
        /*3afc*/ 	.word	index@(_Z9cuda_gemmIiLi256ELi4ELi1ELi256ELi128ELi128ELi32ELi0ELi1EEviiiPT_S1_S1_ii)
        /*3b00*/ 	.word	0x00000036


	//----- nvinfo : EIATTR_FRAME_SIZE
	.align		4
.L_2517:
        /*3b04*/ 	.byte	0x04, 0x11
        /*3b06*/ 	.short	(.L_2519 - .L_2518)
	.align		4
.L_2518:
        /*3b08*/ 	.word	index@($__internal_57_$__cuda_sm20_div_u16)
        /*3b0c*/ 	.word	0x00000000


	//----- nvinfo : EIATTR_FRAME_SIZE
	.align		4
.L_2519:
        /*3b10*/ 	.byte	0x04, 0x11
        /*3b12*/ 	.short	(.L_2521 - .L_2520)
	.align		4
.L_2520:
        /*3b14*/ 	.word	index@(_Z9cuda_gemmIiLi256ELi4ELi1ELi256ELi128ELi128ELi32ELi0ELi1EEviiiPT_S1_S1_ii)
        /*3b18*/ 	.word	0x00000000


	//----- nvinfo : EIATTR_REGCOUNT
	.align		4
.L_2521:
        /*3b1c*/ 	.byte	0x04, 0x2f
        /*3b1e*/ 	.short	(.L_2523 - .L_2522)
	.align		4
.L_2522:
        /*3b20*/ 	.word	index@(_Z9cuda_gemmIiLi256ELi4ELi1ELi256ELi128ELi128ELi32ELi1ELi0EEviiiPT_S1_S1_ii)
        /*3b24*/ 	.word	0x00000040


	//----- nvinfo : EIATTR_FRAME_SIZE
	.align		4
.L_2523:
        /*3b28*/ 	.byte	0x04, 0x11
        /*3b2a*/ 	.short	(.L_2525 - .L_2524)
	.align		4
.L_2524:
        /*3b2c*/ 	.word	index@(_Z9cuda_gemmIiLi256ELi4ELi1ELi256ELi128ELi128ELi32ELi1ELi0EEviiiPT_S1_S1_ii)
        /*3b30*/ 	.word	0x00000000


	//----- nvinfo : EIATTR_REGCOUNT
	.align		4
.L_2525:
        /*3b34*/ 	.byte	0x04, 0x2f
        /*3b36*/ 	.short	(.L_2527 - .L_2526)
	.align		4
.L_2526:
        /*3b38*/ 	.word	index@(_Z9cuda_gemmIiLi256ELi4ELi1ELi256ELi128ELi128ELi32ELi1ELi1EEviiiPT_S1_S1_ii)
        /*3b3c*/ 	.word	0x00000038


	//----- nvinfo : EIATTR_FRAME_SIZE
	.align		4
.L_2527:
        /*3b40*/ 	.byte	0x04, 0x11
        /*3b42*/ 	.short	(.L_2529 - .L_2528)
	.align		4
.L_2528:
        /*3b44*/ 	.word	index@($__internal_56_$__cuda_sm20_div_u16)
        /*3b48*/ 	.word	0x00000000


	//----- nvinfo : EIATTR_FRAME_SIZE
	.align		4
.L_2529:
        /*3b4c*/ 	.byte	0x04, 0x11
        /*3b4e*/ 	.short	(.L_2531 - .L_2530)
	.align		4
.L_2530:
        /*3b50*/ 	.word	index@(_Z9cuda_gemmIiLi256ELi4ELi1ELi256ELi128ELi128ELi32ELi1ELi1EEviiiPT_S1_S1_ii)
        /*3b54*/ 	.word	0x00000000


	//----- nvinfo : EIATTR_REGCOUNT
	.align		4
.L_2531:
        /*3b58*/ 	.byte	0x04, 0x2f
        /*3b5a*/ 	.short	(.L_2533 - .L_2532)
	.align		4
.L_2532:
        /*3b5c*/ 	.word	index@(_Z9cuda_gemmIiLi256ELi4ELi1ELi512ELi2ELi2ELi32ELi0ELi0EEviiiPT_S1_S1_ii)
        /*3b60*/ 	.word	0x00000028


	//----- nvinfo : EIATTR_FRAME_SIZE
	.align		4
.L_2533:
        /*3b64*/ 	.byte	0x04, 0x11
        /*3b66*/ 	.short	(.L_2535 - .L_2534)
	.align		4
.L_2534:
        /*3b68*/ 	.word	index@($__internal_55_$__cuda_sm20_div_u16)
        /*3b6c*/ 	.word	0x00000000


	//----- nvinfo : EIATTR_FRAME_SIZE
	.align		4
.L_2535:
        /*3b70*/ 	.byte	0x04, 0x11
        /*3b72*/ 	.short	(.L_2537 - .L_2536)
	.align		4
.L_2536:
        /*3b74*/ 	.word	index@(_Z9cuda_gemmIiLi256ELi4ELi1ELi512ELi2ELi2ELi32ELi0ELi0EEviiiPT_S1_S1_ii)
        /*3b78*/ 	.word	0x00000000


	//----- nvinfo : EIATTR_REGCOUNT
	.align		4
.L_2537:
        /*3b7c*/ 	.byte	0x04, 0x2f
        /*3b7e*/ 	.short	(.L_2539 - .L_2538)
	.align		4
.L_2538:
        /*3b80*/ 	.word	index@(_Z9cuda_gemmIiLi256ELi4ELi1ELi512ELi2ELi2ELi32ELi0ELi1EEviiiPT_S1_S1_ii)
        /*3b84*/ 	.word	0x00000020


	//----- nvinfo : EIATTR_FRAME_SIZE
	.align		4
.L_2539:
        /*3b88*/ 	.byte	0x04, 0x11
        /*3b8a*/ 	.short	(.L_2541 - .L_2540)
	.align		4
.L_2540:
        /*3b8c*/ 	.word	index@($__internal_54_$__cuda_sm20_div_u16)
        /*3b90*/ 	.word	0x00000000


	//----- nvinfo : EIATTR_FRAME_SIZE
	.align		4
.L_2541:
        /*3b94*/ 	.byte	0x04, 0x11
        /*3b96*/ 	.short	(.L_2543 - .L_2542)
	.align		4
.L_2542:
        /*3b98*/ 	.word	index@(_Z9cuda_gemmIiLi256ELi4ELi1ELi512ELi2ELi2ELi32ELi0ELi1EEviiiPT_S1_S1_ii)
        /*3b9c*/ 	.word	0x00000000


	//----- nvinfo : EIATTR_REGCOUNT
	.align		4
.L_2543:
        /*3ba0*/ 	.byte	0x04, 0x2f
        /*3ba2*/ 	.short	(.L_2545 - .L_2544)
	.align		4
.L_2544:
        /*3ba4*/ 	.word	index@(_Z9cuda_gemmIiLi256ELi4ELi1ELi512ELi2ELi2ELi32ELi1ELi0EEviiiPT_S1_S1_ii)
        /*3ba8*/ 	.word	0x00000020


	//----- nvinfo : EIATTR_FRAME_SIZE
	.align		4
.L_2545:
        /*3bac*/ 	.byte	0x04, 0x11
        /*3bae*/ 	.short	(.L_2547 - .L_2546)
	.align		4
.L_2546:
        /*3bb0*/ 	.word	index@($__internal_53_$__cuda_sm20_div_u16)
        /*3bb4*/ 	.word	0x00000000


	//----- nvinfo : EIATTR_FRAME_SIZE
	.align		4
.L_2547:
        /*3bb8*/ 	.byte	0x04, 0x11
        /*3bba*/ 	.short	(.L_2549 - .L_2548)
	.align		4
.L_2548:
        /*3bbc*/ 	.word	index@(_Z9cuda_gemmIiLi256ELi4ELi1ELi512ELi2ELi2ELi32ELi1ELi0EEviiiPT_S1_S1_ii)
        /*3bc0*/ 	.word	0x00000000


	//----- nvinfo : EIATTR_REGCOUNT
	.align		4
.L_2549:
        /*3bc4*/ 	.byte	0x04, 0x2f
        /*3bc6*/ 	.short	(.L_2551 - .L_2550)
	.align		4
.L_2550:
        /*3bc8*/ 	.word	index@(_Z9cuda_gemmIiLi256ELi4ELi1ELi512ELi2ELi2ELi32ELi1ELi1EEviiiPT_S1_S1_ii)
        /*3bcc*/ 	.word	0x00000020


	//----- nvinfo : EIATTR_FRAME_SIZE
	.align		4
.L_2551:
        /*3bd0*/ 	.byte	0x04, 0x11
        /*3bd2*/ 	.short	(.L_2553 - .L_2552)
	.align		4
.L_2552:
        /*3bd4*/ 	.word	index@($__internal_52_$__cuda_sm20_div_u16)
        /*3bd8*/ 	.word	0x00000000


	//----- nvinfo : EIATTR_FRAME_SIZE
	.align		4
.L_2553:
        /*3bdc*/ 	.byte	0x04, 0x11
        /*3bde*/ 	.short	(.L_2555 - .L_2554)
	.align		4
.L_2554:
        /*3be0*/ 	.word	index@(_Z9cuda_gemmIiLi256ELi4ELi1ELi512ELi2ELi2ELi32ELi1ELi1EEviiiPT_S1_S1_ii)
        /*3be4*/ 	.word	0x00000000


	//----- nvinfo : EIATTR_REGCOUNT
	.align		4
.L_2555:
        /*3be8*/ 	.byte	0x04, 0x2f
        /*3bea*/ 	.short	(.L_2557 - .L_2556)
	.align		4
.L_2556:
        /*3bec*/ 	.word	index@(_Z9cuda_gemmIiLi256ELi4ELi1ELi512ELi4ELi4ELi32ELi0ELi0EEviiiPT_S1_S1_ii)
        /*3bf0*/ 	.word	0x00000030


	//----- nvinfo : EIATTR_FRAME_SIZE
	.align		4
.L_2557:
        /*3bf4*/ 	.byte	0x04, 0x11
        /*3bf6*/ 	.short	(.L_2559 - .L_2558)
	.align		4
.L_2558:
        /*3bf8*/ 	.word	index@($__internal_51_$__cuda_sm20_div_u16)
        /*3bfc*/ 	.word	0x00000000


	//----- nvinfo : EIATTR_FRAME_SIZE
	.align		4
.L_2559:
        /*3c00*/ 	.byte	0x04, 0x11
        /*3c02*/ 	.short	(.L_2561 - .L_2560)
	.align		4
.L_2560:
        /*3c04*/ 	.word	index@(_Z9cuda_gemmIiLi256ELi4ELi1ELi512ELi4ELi4ELi32ELi0ELi0EEviiiPT_S1_S1_ii)
        /*3c08*/ 	.word	0x00000000


	//----- nvinfo : EIATTR_REGCOUNT
	.align		4
.L_2561:
        /*3c0c*/ 	.byte	0x04, 0x2f
        /*3c0e*/ 	.short	(.L_2563 - .L_2562)
	.align		4
.L_2562:
        /*3c10*/ 	.word	index@(_Z9cuda_gemmIiLi256ELi4ELi1ELi512ELi4ELi4ELi32ELi0ELi1EEviiiPT_S1_S1_ii)
        /*3c14*/ 	.word	0x00000020


	//----- nvinfo : EIATTR_FRAME_SIZE
	.align		4
.L_2563:
        /*3c18*/ 	.byte	0x04, 0x11
        /*3c1a*/ 	.short	(.L_2565 - .L_2564)
	.align		4
.L_2564:
        /*3c1c*/ 	.word	index@($__internal_50_$__cuda_sm20_div_u16)
        /*3c20*/ 	.word	0x00000000


	//----- nvinfo : EIATTR_FRAME_SIZE
	.align		4
.L_2565:
        /*3c24*/ 	.byte	0x04, 0x11
        /*3c26*/ 	.short	(.L_2567 - .L_2566)
	.align		4
.L_2566:
        /*3c28*/ 	.word	index@(_Z9cuda_gemmIiLi256ELi4ELi1ELi512ELi4ELi4ELi32ELi0ELi1EEviiiPT_S1_S1_ii)
        /*3c2c*/ 	.word	0x00000000


	//----- nvinfo : EIATTR_REGCOUNT
	.align		4
.L_2567:
        /*3c30*/ 	.byte	0x04, 0x2f
        /*3c32*/ 	.short	(.L_2569 - .L_2568)
	.align		4
.L_2568:
        /*3c34*/ 	.word	index@(_Z9cuda_gemmIiLi256ELi4ELi1ELi512ELi4ELi4ELi32ELi1ELi0EEviiiPT_S1_S1_ii)
        /*3c38*/ 	.word	0x00000028


	//----- nvinfo : EIATTR_FRAME_SIZE
	.align		4
.L_2569:
        /*3c3c*/ 	.byte	0x04, 0x11
        /*3c3e*/ 	.short	(.L_2571 - .L_2570)
	.align		4
.L_2570:
        /*3c40*/ 	.word	index@($__internal_49_$__cuda_sm20_div_u16)
        /*3c44*/ 	.word	0x00000000


	//----- nvinfo : EIATTR_FRAME_SIZE
	.align		4
.L_2571:
        /*3c48*/ 	.byte	0x04, 0x11
        /*3c4a*/ 	.short	(.L_2573 - .L_2572)
	.align		4
.L_2572:
        /*3c4c*/ 	.word	index@(_Z9cuda_gemmIiLi256ELi4ELi1ELi512ELi4ELi4ELi32ELi1ELi0EEviiiPT_S1_S1_ii)
        /*3c50*/ 	.word	0x00000000


	//----- nvinfo : EIATTR_REGCOUNT
	.align		4
.L_2573:
        /*3c54*/ 	.byte	0x04, 0x2f
        /*3c56*/ 	.short	(.L_2575 - .L_2574)
	.align		4
.L_2574:
        /*3c58*/ 	.word	index@(_Z9cuda_gemmIiLi256ELi4ELi1ELi512ELi4ELi4ELi32ELi1ELi1EEviiiPT_S1_S1_ii)
        /*3c5c*/ 	.word	0x00000020


	//----- nvinfo : EIATTR_FRAME_SIZE
	.align		4
.L_2575:
        /*3c60*/ 	.byte	0x04, 0x11
        /*3c62*/ 	.short	(.L_2577 - .L_2576)
	.align		4
.L_2576:
        /*3c64*/ 	.word	index@($__internal_48_$__cuda_sm20_div_u16)
        /*3c68*/ 	.word	0x00000000


	//----- nvinfo : EIATTR_FRAME_SIZE
	.align		4
.L_2577:
        /*3c6c*/ 	.byte	0x04, 0x11
        /*3c6e*/ 	.short	(.L_2579 - .L_2578)
	.align		4
.L_2578:
        /*3c70*/ 	.word	index@(_Z9cuda_gemmIiLi256ELi4ELi1ELi512ELi4ELi4ELi32ELi1ELi1EEviiiPT_S1_S1_ii)
        /*3c74*/ 	.word	0x00000000


	//----- nvinfo : EIATTR_REGCOUNT
	.align		4
.L_2579:
        /*3c78*/ 	.byte	0x04, 0x2f
        /*3c7a*/ 	.short	(.L_2581 - .L_2580)
	.align		4
.L_2580:
        /*3c7c*/ 	.word	index@(_Z9cuda_gemmIiLi256ELi4ELi1ELi512ELi8ELi8ELi32ELi0ELi0EEviiiPT_S1_S1_ii)
        /*3c80*/ 	.word	0x00000040


	//----- nvinfo : EIATTR_FRAME_SIZE
	.align		4
.L_2581:
        /*3c84*/ 	.byte	0x04, 0x11
        /*3c86*/ 	.short	(.L_2583 - .L_2582)
	.align		4
.L_2582:
        /*3c88*/ 	.word	index@($__internal_47_$__cuda_sm20_div_u16)
        /*3c8c*/ 	.word	0x00000000


	//----- nvinfo : EIATTR_FRAME_SIZE
	.align		4
.L_2583:
        /*3c90*/ 	.byte	0x04, 0x11
        /*3c92*/ 	.short	(.L_2585 - .L_2584)
	.align		4
.L_2584:
        /*3c94*/ 	.word	index@(_Z9cuda_gemmIiLi256ELi4ELi1ELi512ELi8ELi8ELi32ELi0ELi0EEviiiPT_S1_S1_ii)
        /*3c98*/ 	.word	0x00000000


	//----- nvinfo : EIATTR_REGCOUNT
	.align		4
.L_2585:
        /*3c9c*/ 	.byte	0x04, 0x2f
        /*3c9e*/ 	.short	(.L_2587 - .L_2586)
	.align		4
.L_2586:
        /*3ca0*/ 	.word	index@(_Z9cuda_gemmIiLi256ELi4ELi1ELi512ELi8ELi8ELi32ELi0ELi1EEviiiPT_S1_S1_ii)
        /*3ca4*/ 	.word	0x0000003a


	//----- nvinfo : EIATTR_FRAME_SIZE
	.align		4
.L_2587:
        /*3ca8*/ 	.byte	0x04, 0x11
        /*3caa*/ 	.short	(.L_2589 - .L_2588)
	.align		4
.L_2588:
        /*3cac*/ 	.word	index@($__internal_46_$__cuda_sm20_div_u16)
        /*3cb0*/ 	.word	0x00000000


	//----- nvinfo : EIATTR_FRAME_SIZE
	.align		4
.L_2589:
        /*3cb4*/ 	.byte	0x04, 0x11
        /*3cb6*/ 	.short	(.L_2591 - .L_2590)
	.align		4
.L_2590:
        /*3cb8*/ 	.word	index@(_Z9cuda_gemmIiLi256ELi4ELi1ELi512ELi8ELi8ELi32ELi0ELi1EEviiiPT_S1_S1_ii)
        /*3cbc*/ 	.word	0x00000000


	//----- nvinfo : EIATTR_REGCOUNT
	.align		4
.L_2591:
        /*3cc0*/ 	.byte	0x04, 0x2f
        /*3cc2*/ 	.short	(.L_2593 - .L_2592)
	.align		4
.L_2592:
        /*3cc4*/ 	.word	index@(_Z9cuda_gemmIiLi256ELi4ELi1ELi512ELi8ELi8ELi32ELi1ELi0EEviiiPT_S1_S1_ii)
        /*3cc8*/ 	.word	0x00000028


	//----- nvinfo : EIATTR_FRAME_SIZE
	.align		4
.L_2593:
        /*3ccc*/ 	.byte	0x04, 0x11
        /*3cce*/ 	.short	(.L_2595 - .L_2594)
	.align		4
.L_2594:
        /*3cd0*/ 	.word	index@($__internal_45_$__cuda_sm20_div_u16)
        /*3cd4*/ 	.word	0x00000008


	//----- nvinfo : EIATTR_FRAME_SIZE
	.align		4
.L_2595:
        /*3cd8*/ 	.byte	0x04, 0x11
        /*3cda*/ 	.short	(.L_2597 - .L_2596)
	.align		4
.L_2596:
        /*3cdc*/ 	.word	index@(_Z9cuda_gemmIiLi256ELi4ELi1ELi512ELi8ELi8ELi32ELi1ELi0EEviiiPT_S1_S1_ii)
        /*3ce0*/ 	.word	0x00000008


	//----- nvinfo : EIATTR_REGCOUNT
	.align		4
.L_2597:
        /*3ce4*/ 	.byte	0x04, 0x2f
        /*3ce6*/ 	.short	(.L_2599 - .L_2598)
	.align		4
.L_2598:
        /*3ce8*/ 	.word	index@(_Z9cuda_gemmIiLi256ELi4ELi1ELi512ELi8ELi8ELi32ELi1ELi1EEviiiPT_S1_S1_ii)
        /*3cec*/ 	.word	0x00000020


	//----- nvinfo : EIATTR_FRAME_SIZE
	.align		4
.L_2599:
        /*3cf0*/ 	.byte	0x04, 0x11
        /*3cf2*/ 	.short	(.L_2601 - .L_2600)
	.align		4
.L_2600:
        /*3cf4*/ 	.word	index@($__internal_44_$__cuda_sm20_div_u16)
        /*3cf8*/ 	.word	0x00000000


	//----- nvinfo : EIATTR_FRAME_SIZE
	.align		4
.L_2601:
        /*3cfc*/ 	.byte	0x04, 0x11
        /*3cfe*/ 	.short	(.L_2603 - .L_2602)
	.align		4
.L_2602:
        /*3d00*/ 	.word	index@(_Z9cuda_gemmIiLi256ELi4ELi1ELi512ELi8ELi8ELi32ELi1ELi1EEviiiPT_S1_S1_ii)
        /*3d04*/ 	.word	0x00000000


	//----- nvinfo : EIATTR_REGCOUNT
	.align		4
.L_2603:
        /*3d08*/ 	.byte	0x04, 0x2f
        /*3d0a*/ 	.short	(.L_2605 - .L_2604)
	.align		4
.L_2604:
        /*3d0c*/ 	.word	index@(_Z9cuda_gemmIiLi256ELi4ELi1ELi512ELi16ELi16ELi32ELi0ELi0EEviiiPT_S1_S1_ii)
        /*3d10*/ 	.word	0x00000040


	//----- nvinfo : EIATTR_FRAME_SIZE
	.align		4
.L_2605:
        /*3d14*/ 	.byte	0x04, 0x11
        /*3d16*/ 	.short	(.L_2607 - .L_2606)
	.align		4
.L_2606:
        /*3d18*/ 	.word	index@($__internal_43_$__cuda_sm20_div_u16)
        /*3d1c*/ 	.word	0x00000010


	//----- nvinfo : EIATTR_FRAME_SIZE
	.align		4
.L_2607:
        /*3d20*/ 	.byte	0x04, 0x11
        /*3d22*/ 	.short	(.L_2609 - .L_2608)
	.align		4
.L_2608:
        /*3d24*/ 	.word	index@(_Z9cuda_gemmIiLi256ELi4ELi1ELi512ELi16ELi16ELi32ELi0ELi0EEviiiPT_S1_S1_ii)
        /*3d28*/ 	.word	0x00000010


	//----- nvinfo : EIATTR_REGCOUNT
	.align		4
.L_2609:
        /*3d2c*/ 	.byte	0x04, 0x2f
        /*3d2e*/ 	.short	(.L_2611 - .L_2610)
	.align		4
.L_2610:
        /*3d30*/ 	.word	index@(_Z9cuda_gemmIiLi256ELi4ELi1ELi512ELi16ELi16ELi32ELi0ELi1EEviiiPT_S1_S1_ii)
        /*3d34*/ 	.word	0x00000039


	//----- nvinfo : EIATTR_FRAME_SIZE
	.align		4
.L_2611:
        /*3d38*/ 	.byte	0x04, 0x11
        /*3d3a*/ 	.short	(.L_2613 - .L_2612)
	.align		4
.L_2612:
        /*3d3c*/ 	.word	index@($__internal_42_$__cuda_sm20_div_u16)
        /*3d40*/ 	.word	0x00000000


	//----- nvinfo : EIATTR_FRAME_SIZE
	.align		4
.L_2613:
        /*3d44*/ 	.byte	0x04, 0x11
        /*3d46*/ 	.short	(.L_2615 - .L_2614)
	.align		4
.L_2614:
        /*3d48*/ 	.word	index@(_Z9cuda_gemmIiLi256ELi4ELi1ELi512ELi16ELi16ELi32ELi0ELi1EEviiiPT_S1_S1_ii)
        /*3d4c*/ 	.word	0x00000000


	//----- nvinfo : EIATTR_REGCOUNT
	.align		4
.L_2615:
        /*3d50*/ 	.byte	0x04, 0x2f
        /*3d52*/ 	.short	(.L_2617 - .L_2616)
	.align		4
.L_2616:
        /*3d54*/ 	.word	index@(_Z9cuda_gemmIiLi256ELi4ELi1ELi512ELi16ELi16ELi32ELi1ELi0EEviiiPT_S1_S1_ii)
        /*3d58*/ 	.word	0x00000040


	//----- nvinfo : EIATTR_FRAME_SIZE
	.align		4
.L_2617:
        /*3d5c*/ 	.byte	0x04, 0x11
        /*3d5e*/ 	.short	(.L_2619 - .L_2618)
	.align		4
.L_2618:
        /*3d60*/ 	.word	index@($__internal_41_$__cuda_sm20_div_u16)
        /*3d64*/ 	.word	0x00000000


	//----- nvinfo : EIATTR_FRAME_SIZE
	.align		4
.L_2619:
        /*3d68*/ 	.byte	0x04, 0x11
        /*3d6a*/ 	.short	(.L_2621 - .L_2620)
	.align		4
.L_2620:
        /*3d6c*/ 	.word	index@(_Z9cuda_gemmIiLi256ELi4ELi1ELi512ELi16ELi16ELi32ELi1ELi0EEviiiPT_S1_S1_ii)
        /*3d70*/ 	.word	0x00000000


	//----- nvinfo : EIATTR_REGCOUNT
	.align		4
.L_2621:
        /*3d74*/ 	.byte	0x04, 0x2f
        /*3d76*/ 	.short	(.L_2623 - .L_2622)
	.align		4
.L_2622:
        /*3d78*/ 	.word	index@(_Z9cuda_gemmIiLi256ELi4ELi1ELi512ELi16ELi16ELi32ELi1ELi1EEviiiPT_S1_S1_ii)
        /*3d7c*/ 	.word	0x0000003b


	//----- nvinfo : EIATTR_FRAME_SIZE
	.align		4
.L_2623:
        /*3d80*/ 	.byte	0x04, 0x11
        /*3d82*/ 	.short	(.L_2625 - .L_2624)
	.align		4
.L_2624:
        /*3d84*/ 	.word	index@($__internal_40_$__cuda_sm20_div_u16)
        /*3d88*/ 	.word	0x00000000


	//----- nvinfo : EIATTR_FRAME_SIZE
	.align		4
.L_2625:
        /*3d8c*/ 	.byte	0x04, 0x11
        /*3d8e*/ 	.short	(.L_2627 - .L_2626)
	.align		4
.L_2626:
        /*3d90*/ 	.word	index@(_Z9cuda_gemmIiLi256ELi4ELi1ELi512ELi16ELi16ELi32ELi1ELi1EEviiiPT_S1_S1_ii)
        /*3d94*/ 	.word	0x00000000


	//----- nvinfo : EIATTR_REGCOUNT
	.align		4
.L_2627:
        /*3d98*/ 	.byte	0x04, 0x2f
        /*3d9a*/ 	.short	(.L_2629 - .L_2628)
	.align		4
.L_2628:
        /*3d9c*/ 	.word	index@(_Z9cuda_gemmIiLi256ELi4ELi1ELi512ELi32ELi32ELi32ELi0ELi0EEviiiPT_S1_S1_ii)
        /*3da0*/ 	.word	0x00000040


	//----- nvinfo : EIATTR_FRAME_SIZE
	.align		4
.L_2629:
        /*3da4*/ 	.byte	0x04, 0x11
        /*3da6*/ 	.short	(.L_2631 - .L_2630)
	.align		4
.L_2630:
        /*3da8*/ 	.word	index@($__internal_39_$__cuda_sm20_div_u16)
        /*3dac*/ 	.word	0x00000010


	//----- nvinfo : EIATTR_FRAME_SIZE
	.align		4
.L_2631:
        /*3db0*/ 	.byte	0x04, 0x11
        /*3db2*/ 	.short	(.L_2633 - .L_2632)
	.align		4
.L_2632:
        /*3db4*/ 	.word	index@(_Z9cuda_gemmIiLi256ELi4ELi1ELi512ELi32ELi32ELi32ELi0ELi0EEviiiPT_S1_S1_ii)
        /*3db8*/ 	.word	0x00000010


	//----- nvinfo : EIATTR_REGCOUNT
	.align		4
.L_2633:
        /*3dbc*/ 	.byte	0x04, 0x2f
        /*3dbe*/ 	.short	(.L_2635 - .L_2634)
	.align		4
.L_2634:
        /*3dc0*/ 	.word	index@(_Z9cuda_gemmIiLi256ELi4ELi1ELi512ELi32ELi32ELi32ELi0ELi1EEviiiPT_S1_S1_ii)
        /*3dc4*/ 	.word	0x0000003a


	//----- nvinfo : EIATTR_FRAME_SIZE
	.align		4
.L_2635:
        /*3dc8*/ 	.byte	0x04, 0x11
        /*3dca*/ 	.short	(.L_2637 - .L_2636)
	.align		4
.L_2636:
        /*3dcc*/ 	.word	index@($__internal_38_$__cuda_sm20_div_u16)
        /*3dd0*/ 	.word	0x00000000


	//----- nvinfo : EIATTR_FRAME_SIZE
	.align		4
.L_2637:
        /*3dd4*/ 	.byte	0x04, 0x11
        /*3dd6*/ 	.short	(.L_2639 - .L_2638)
	.align		4
.L_2638:
        /*3dd8*/ 	.word	index@(_Z9cuda_gemmIiLi256ELi4ELi1ELi512ELi32ELi32ELi32ELi0ELi1EEviiiPT_S1_S1_ii)
        /*3ddc*/ 	.word	0x00000000


	//----- nvinfo : EIATTR_REGCOUNT
	.align		4
.L_2639:
        /*3de0*/ 	.byte	0x04, 0x2f
        /*3de2*/ 	.short	(.L_2641 - .L_2640)
	.align		4
.L_2640:
        /*3de4*/ 	.word	index@(_Z9cuda_gemmIiLi256ELi4ELi1ELi512ELi32ELi32ELi32ELi1ELi0EEviiiPT_S1_S1_ii)
        /*3de8*/ 	.word	0x00000040


	//----- nvinfo : EIATTR_FRAME_SIZE
	.align		4
.L_2641:
        /*3dec*/ 	.byte	0x04, 0x11
        /*3dee*/ 	.short	(.L_2643 - .L_2642)
	.align		4
.L_2642:
        /*3df0*/ 	.word	index@($__internal_37_$__cuda_sm20_div_u16)
        /*3df4*/ 	.word	0x00000000


	//----- nvinfo : EIATTR_FRAME_SIZE
	.align		4
.L_2643:
        /*3df8*/ 	.byte	0x04, 0x11
        /*3dfa*/ 	.short	(.L_2645 - .L_2644)
	.align		4
.L_2644:
        /*3dfc*/ 	.word	index@(_Z9cuda_gemmIiLi256ELi4ELi1ELi512ELi32ELi32ELi32ELi1ELi0EEviiiPT_S1_S1_ii)
        /*3e00*/ 	.word	0x00000000


	//----- nvinfo : EIATTR_REGCOUNT
	.align		4
.L_2645:
        /*3e04*/ 	.byte	0x04, 0x2f
        /*3e06*/ 	.short	(.L_2647 - .L_2646)
	.align		4
.L_2646:
        /*3e08*/ 	.word	index@(_Z9cuda_gemmIiLi256ELi4ELi1ELi512ELi32ELi32ELi32ELi1ELi1EEviiiPT_S1_S1_ii)
        /*3e0c*/ 	.word	0x0000003a


	//----- nvinfo : EIATTR_FRAME_SIZE
	.align		4
.L_2647:
        /*3e10*/ 	.byte	0x04, 0x11
        /*3e12*/ 	.short	(.L_2649 - .L_2648)
	.align		4
.L_2648:
        /*3e14*/ 	.word	index@($__internal_36_$__cuda_sm20_div_u16)
        /*3e18*/ 	.word	0x00000000


	//----- nvinfo : EIATTR_FRAME_SIZE
	.align		4
.L_2649:
        /*3e1c*/ 	.byte	0x04, 0x11
        /*3e1e*/ 	.short	(.L_2651 - .L_2650)
	.align		4
.L_2650:
        /*3e20*/ 	.word	index@(_Z9cuda_gemmIiLi256ELi4ELi1ELi512ELi32ELi32ELi32ELi1ELi1EEviiiPT_S1_S1_ii)
        /*3e24*/ 	.word	0x00000000


	//----- nvinfo : EIATTR_REGCOUNT
	.align		4
.L_2651:
        /*3e28*/ 	.byte	0x04, 0x2f
        /*3e2a*/ 	.short	(.L_2653 - .L_2652)
	.align		4
.L_2652:
        /*3e2c*/ 	.word	index@(_Z9cuda_gemmIiLi256ELi4ELi1ELi512ELi64ELi64ELi32ELi0ELi0EEviiiPT_S1_S1_ii)
        /*3e30*/ 	.word	0x00000040


	//----- nvinfo : EIATTR_FRAME_SIZE
	.align		4
.L_2653:
        /*3e34*/ 	.byte	0x04, 0x11
        /*3e36*/ 	.short	(.L_2655 - .L_2654)
	.align		4
.L_2654:
        /*3e38*/ 	.word	index@($__internal_35_$__cuda_sm20_div_u16)
        /*3e3c*/ 	.word	0x00000000


	//----- nvinfo : EIATTR_FRAME_SIZE
	.align		4
.L_2655:
        /*3e40*/ 	.byte	0x04, 0x11
        /*3e42*/ 	.short	(.L_2657 - .L_2656)
	.align		4
.L_2656:
        /*3e44*/ 	.word	index@(_Z9cuda_gemmIiLi256ELi4ELi1ELi512ELi64ELi64ELi32ELi0ELi0EEviiiPT_S1_S1_ii)
        /*3e48*/ 	.word	0x00000000


	//----- nvinfo : EIATTR_REGCOUNT
	.align		4
.L_2657:
        /*3e4c*/ 	.byte	0x04, 0x2f
        /*3e4e*/ 	.short	(.L_2659 - .L_2658)
	.align		4
.L_2658:
        /*3e50*/ 	.word	index@(_Z9cuda_gemmIiLi256ELi4ELi1ELi512ELi64ELi64ELi32ELi0ELi1EEviiiPT_S1_S1_ii)
        /*3e54*/ 	.word	0x00000030


	//----- nvinfo : EIATTR_FRAME_SIZE
	.align		4
.L_2659:
        /*3e58*/ 	.byte	0x04, 0x11
        /*3e5a*/ 	.short	(.L_2661 - .L_2660)
	.align		4
.L_2660:
        /*3e5c*/ 	.word	index@($__internal_34_$__cuda_sm20_div_u16)
        /*3e60*/ 	.word	0x00000000


	//----- nvinfo : EIATTR_FRAME_SIZE
	.align		4
.L_2661:
        /*3e64*/ 	.byte	0x04, 0x11
        /*3e66*/ 	.short	(.L_2663 - .L_2662)
	.align		4
.L_2662:
        /*3e68*/ 	.word	index@(_Z9cuda_gemmIiLi256ELi4ELi1ELi512ELi64ELi64ELi32ELi0ELi1EEviiiPT_S1_S1_ii)
        /*3e6c*/ 	.word	0x00000000


	//----- nvinfo : EIATTR_REGCOUNT
	.align		4
.L_2663:
        /*3e70*/ 	.byte	0x04, 0x2f
        /*3e72*/ 	.short	(.L_2665 - .L_2664)
	.align		4
.L_2664:
        /*3e74*/ 	.word	index@(_Z9cuda_gemmIiLi256ELi4ELi1ELi512ELi64ELi64ELi32ELi1ELi0EEviiiPT_S1_S1_ii)
        /*3e78*/ 	.word	0x00000040


	//----- nvinfo : EIATTR_FRAME_SIZE
	.align		4
.L_2665:
        /*3e7c*/ 	.byte	0x04, 0x11
        /*3e7e*/ 	.short	(.L_2667 - .L_2666)
	.align		4
.L_2666:
        /*3e80*/ 	.word	index@($__internal_33_$__cuda_sm20_div_u16)
        /*3e84*/ 	.word	0x00000000


	//----- nvinfo : EIATTR_FRAME_SIZE
	.align		4
.L_2667:
        /*3e88*/ 	.byte	0x04, 0x11
        /*3e8a*/ 	.short	(.L_2669 - .L_2668)
	.align		4
.L_2668:
        /*3e8c*/ 	.word	index@(_Z9cuda_gemmIiLi256ELi4ELi1ELi512ELi64ELi64ELi32ELi1ELi0EEviiiPT_S1_S1_ii)
        /*3e90*/ 	.word	0x00000000


	//----- nvinfo : EIATTR_REGCOUNT
	.align		4
.L_2669:
        /*3e94*/ 	.byte	0x04, 0x2f
        /*3e96*/ 	.short	(.L_2671 - .L_2670)
	.align		4
.L_2670:
        /*3e98*/ 	.word	index@(_Z9cuda_gemmIiLi256ELi4ELi1ELi512ELi64ELi64ELi32ELi1ELi1EEviiiPT_S1_S1_ii)
        /*3e9c*/ 	.word	0x0000002e


	//----- nvinfo : EIATTR_FRAME_SIZE
	.align		4
.L_2671:
        /*3ea0*/ 	.byte	0x04, 0x11
        /*3ea2*/ 	.short	(.L_2673 - .L_2672)
	.align		4
.L_2672:
        /*3ea4*/ 	.word	index@($__internal_32_$__cuda_sm20_div_u16)
        /*3ea8*/ 	.word	0x00000000


	//----- nvinfo : EIATTR_FRAME_SIZE
	.align		4
.L_2673:
        /*3eac*/ 	.byte	0x04, 0x11
        /*3eae*/ 	.short	(.L_2675 - .L_2674)
	.align		4
.L_2674:
        /*3eb0*/ 	.word	index@(_Z9cuda_gemmIiLi256ELi4ELi1ELi512ELi64ELi64ELi32ELi1ELi1EEviiiPT_S1_S1_ii)
        /*3eb4*/ 	.word	0x00000000


	//----- nvinfo : EIATTR_REGCOUNT
	.align		4
.L_2675:
        /*3eb8*/ 	.byte	0x04, 0x2f
        /*3eba*/ 	.short	(.L_2677 - .L_2676)
	.align		4
.L_2676:
        /*3ebc*/ 	.word	index@(_Z9cuda_gemmIiLi256ELi4ELi1ELi512ELi128ELi128ELi32ELi0ELi0EEviiiPT_S1_S1_ii)
        /*3ec0*/ 	.word	0x00000040


	//----- nvinfo : EIATTR_FRAME_SIZE
	.align		4
.L_2677:
        /*3ec4*/ 	.byte	0x04, 0x11
        /*3ec6*/ 	.short	(.L_2679 - .L_2678)
	.align		4
.L_2678:
        /*3ec8*/ 	.word	index@($__internal_31_$__cuda_sm20_div_u16)
        /*3ecc*/ 	.word	0x00000000


	//----- nvinfo : EIATTR_FRAME_SIZE
	.align		4
.L_2679:
        /*3ed0*/ 	.byte	0x04, 0x11
        /*3ed2*/ 	.short	(.L_2681 - .L_2680)
	.align		4
.L_2680:
        /*3ed4*/ 	.word	index@(_Z9cuda_gemmIiLi256ELi4ELi1ELi512ELi128ELi128ELi32ELi0ELi0EEviiiPT_S1_S1_ii)
        /*3ed8*/ 	.word	0x00000000


	//----- nvinfo : EIATTR_REGCOUNT
	.align		4
.L_2681:
        /*3edc*/ 	.byte	0x04, 0x2f
        /*3ede*/ 	.short	(.L_2683 - .L_2682)
	.align		4
.L_2682:
        /*3ee0*/ 	.word	index@(_Z9cuda_gemmIiLi256ELi4ELi1ELi512ELi128ELi128ELi32ELi0ELi1EEviiiPT_S1_S1_ii)
        /*3ee4*/ 	.word	0x00000037


	//----- nvinfo : EIATTR_FRAME_SIZE
	.align		4
.L_2683:
        /*3ee8*/ 	.byte	0x04, 0x11
        /*3eea*/ 	.short	(.L_2685 - .L_2684)
	.align		4
.L_2684:
        /*3eec*/ 	.word	index@($__internal_30_$__cuda_sm20_div_u16)
        /*3ef0*/ 	.word	0x00000000


	//----- nvinfo : EIATTR_FRAME_SIZE
	.align		4
.L_2685:
        /*3ef4*/ 	.byte	0x04, 0x11
        /*3ef6*/ 	.short	(.L_2687 - .L_2686)
	.align		4
.L_2686:
        /*3ef8*/ 	.word	index@(_Z9cuda_gemmIiLi256ELi4ELi1ELi512ELi128ELi128ELi32ELi0ELi1EEviiiPT_S1_S1_ii)
        /*3efc*/ 	.word	0x00000000


	//----- nvinfo : EIATTR_REGCOUNT
	.align		4
.L_2687:
        /*3f00*/ 	.byte	0x04, 0x2f
        /*3f02*/ 	.short	(.L_2689 - .L_2688)
	.align		4
.L_2688:
        /*3f04*/ 	.word	index@(_Z9cuda_gemmIiLi256ELi4ELi1ELi512ELi128ELi128ELi32ELi1ELi0EEviiiPT_S1_S1_ii)
        /*3f08*/ 	.word	0x00000040


	//----- nvinfo : EIATTR_FRAME_SIZE
	.align		4
.L_2689:
        /*3f0c*/ 	.byte	0x04, 0x11
        /*3f0e*/ 	.short	(.L_2691 - .L_2690)
	.align		4
.L_2690:
        /*3f10*/ 	.word	index@($__internal_29_$__cuda_sm20_div_u16)
        /*3f14*/ 	.word	0x00000000


	//----- nvinfo : EIATTR_FRAME_SIZE
	.align		4
.L_2691:
        /*3f18*/ 	.byte	0x04, 0x11
        /*3f1a*/ 	.short	(.L_2693 - .L_2692)
	.align		4
.L_2692:
        /*3f1c*/ 	.word	index@(_Z9cuda_gemmIiLi256ELi4ELi1ELi512ELi128ELi128ELi32ELi1ELi0EEviiiPT_S1_S1_ii)
        /*3f20*/ 	.word	0x00000000


	//----- nvinfo : EIATTR_REGCOUNT
	.align		4
.L_2693:
        /*3f24*/ 	.byte	0x04, 0x2f
        /*3f26*/ 	.short	(.L_2695 - .L_2694)
	.align		4
.L_2694:
        /*3f28*/ 	.word	index@(_Z9cuda_gemmIiLi256ELi4ELi1ELi512ELi128ELi128ELi32ELi1ELi1EEviiiPT_S1_S1_ii)
        /*3f2c*/ 	.word	0x00000030


	//----- nvinfo : EIATTR_FRAME_SIZE
	.align		4
.L_2695:
        /*3f30*/ 	.byte	0x04, 0x11
        /*3f32*/ 	.short	(.L_2697 - .L_2696)
	.align		4
.L_2696:
        /*3f34*/ 	.word	index@($__internal_28_$__cuda_sm20_div_u16)
        /*3f38*/ 	.word	0x00000000


	//----- nvinfo : EIATTR_FRAME_SIZE
	.align		4
.L_2697:
        /*3f3c*/ 	.byte	0x04, 0x11
        /*3f3e*/ 	.short	(.L_2699 - .L_2698)
	.align		4
.L_2698:
        /*3f40*/ 	.word	index@(_Z9cuda_gemmIiLi256ELi4ELi1ELi512ELi128ELi128ELi32ELi1ELi1EEviiiPT_S1_S1_ii)
        /*3f44*/ 	.word	0x00000000


	//----- nvinfo : EIATTR_REGCOUNT
	.align		4
.L_2699:
        /*3f48*/ 	.byte	0x04, 0x2f
        /*3f4a*/ 	.short	(.L_2701 - .L_2700)
	.align		4
.L_2700:
        /*3f4c*/ 	.word	index@(_Z9cuda_gemmIiLi256ELi4ELi1ELi1024ELi2ELi2ELi32ELi0ELi0EEviiiPT_S1_S1_ii)
        /*3f50*/ 	.word	0x00000020


	//----- nvinfo : EIATTR_FRAME_SIZE
	.align		4
.L_2701:
        /*3f54*/ 	.byte	0x04, 0x11
        /*3f56*/ 	.short	(.L_2703 - .L_2702)
	.align		4
.L_2702:
        /*3f58*/ 	.word	index@($__internal_27_$__cuda_sm20_div_u16)
        /*3f5c*/ 	.word	0x00000000


	//----- nvinfo : EIATTR_FRAME_SIZE
	.align		4
.L_2703:
        /*3f60*/ 	.byte	0x04, 0x11
        /*3f62*/ 	.short	(.L_2705 - .L_2704)
	.align		4
.L_2704:
        /*3f64*/ 	.word	index@(_Z9cuda_gemmIiLi256ELi4ELi1ELi1024ELi2ELi2ELi32ELi0ELi0EEviiiPT_S1_S1_ii)
        /*3f68*/ 	.word	0x00000000


	//----- nvinfo : EIATTR_REGCOUNT
	.align		4
.L_2705:
        /*3f6c*/ 	.byte	0x04, 0x2f
        /*3f6e*/ 	.short	(.L_2707 - .L_2706)
	.align		4
.L_2706:
        /*3f70*/ 	.word	index@(_Z9cuda_gemmIiLi256ELi4ELi1ELi1024ELi2ELi2ELi32ELi0ELi1EEviiiPT_S1_S1_ii)
        /*3f74*/ 	.word	0x00000020


	//----- nvinfo : EIATTR_FRAME_SIZE
	.align		4
.L_2707:
        /*3f78*/ 	.byte	0x04, 0x11
        /*3f7a*/ 	.short	(.L_2709 - .L_2708)
	.align		4
.L_2708:
        /*3f7c*/ 	.word	index@($__internal_26_$__cuda_sm20_div_u16)
        /*3f80*/ 	.word	0x00000000


	//----- nvinfo : EIATTR_FRAME_SIZE
	.align		4
.L_2709:
        /*3f84*/ 	.byte	0x04, 0x11
        /*3f86*/ 	.short	(.L_2711 - .L_2710)
	.align		4
.L_2710:
        /*3f88*/ 	.word	index@(_Z9cuda_gemmIiLi256ELi4ELi1ELi1024ELi2ELi2ELi32ELi0ELi1EEviiiPT_S1_S1_ii)
        /*3f8c*/ 	.word	0x00000000


	//----- nvinfo : EIATTR_REGCOUNT
	.align		4
.L_2711:
        /*3f90*/ 	.byte	0x04, 0x2f
        /*3f92*/ 	.short	(.L_2713 - .L_2712)
	.align		4
.L_2712:
        /*3f94*/ 	.word	index@(_Z9cuda_gemmIiLi256ELi4ELi1ELi1024ELi2ELi2ELi32ELi1ELi0EEviiiPT_S1_S1_ii)
        /*3f98*/ 	.word	0x00000020


	//----- nvinfo : EIATTR_FRAME_SIZE
	.align		4
.L_2713:
        /*3f9c*/ 	.byte	0x04, 0x11
        /*3f9e*/ 	.short	(.L_2715 - .L_2714)
	.align		4
.L_2714:
        /*3fa0*/ 	.word	index@($__internal_25_$__cuda_sm20_div_u16)
        /*3fa4*/ 	.word	0x00000000


	//----- nvinfo : EIATTR_FRAME_SIZE
	.align		4
.L_2715:
        /*3fa8*/ 	.byte	0x04, 0x11
        /*3faa*/ 	.short	(.L_2717 - .L_2716)
	.align		4
.L_2716:
        /*3fac*/ 	.word	index@(_Z9cuda_gemmIiLi256ELi4ELi1ELi1024ELi2ELi2ELi32ELi1ELi0EEviiiPT_S1_S1_ii)
        /*3fb0*/ 	.word	0x00000000


	//----- nvinfo : EIATTR_REGCOUNT
	.align		4
.L_2717:
        /*3fb4*/ 	.byte	0x04, 0x2f
        /*3fb6*/ 	.short	(.L_2719 - .L_2718)
	.align		4
.L_2718:
        /*3fb8*/ 	.word	index@(_Z9cuda_gemmIiLi256ELi4ELi1ELi1024ELi2ELi2ELi32ELi1ELi1EEviiiPT_S1_S1_ii)
        /*3fbc*/ 	.word	0x0000001c


	//----- nvinfo : EIATTR_FRAME_SIZE
	.align		4
.L_2719:
        /*3fc0*/ 	.byte	0x04, 0x11
        /*3fc2*/ 	.short	(.L_2721 - .L_2720)
	.align		4
.L_2720:
        /*3fc4*/ 	.word	index@($__internal_24_$__cuda_sm20_div_u16)
        /*3fc8*/ 	.word	0x00000000


	//----- nvinfo : EIATTR_FRAME_SIZE
	.align		4
.L_2721:
        /*3fcc*/ 	.byte	0x04, 0x11
        /*3fce*/ 	.short	(.L_2723 - .L_2722)
	.align		4
.L_2722:
        /*3fd0*/ 	.word	index@(_Z9cuda_gemmIiLi256ELi4ELi1ELi1024ELi2ELi2ELi32ELi1ELi1EEviiiPT_S1_S1_ii)
        /*3fd4*/ 	.word	0x00000000


	//----- nvinfo : EIATTR_REGCOUNT
	.align		4
.L_2723:
        /*3fd8*/ 	.byte	0x04, 0x2f
        /*3fda*/ 	.short	(.L_2725 - .L_2724)
	.align		4
.L_2724:
        /*3fdc*/ 	.word	index@(_Z9cuda_gemmIiLi256ELi4ELi1ELi1024ELi4ELi4ELi32ELi0ELi0EEviiiPT_S1_S1_ii)
        /*3fe0*/ 	.word	0x00000030


	//----- nvinfo : EIATTR_FRAME_SIZE
	.align		4
.L_2725:
        /*3fe4*/ 	.byte	0x04, 0x11
        /*3fe6*/ 	.short	(.L_2727 - .L_2726)
	.align		4
.L_2726:
        /*3fe8*/ 	.word	index@($__internal_23_$__cuda_sm20_div_u16)
        /*3fec*/ 	.word	0x00000000


	//----- nvinfo : EIATTR_FRAME_SIZE
	.align		4
.L_2727:
        /*3ff0*/ 	.byte	0x04, 0x11
        /*3ff2*/ 	.short	(.L_2729 - .L_2728)
	.align		4
.L_2728:
        /*3ff4*/ 	.word	index@(_Z9cuda_gemmIiLi256ELi4ELi1ELi1024ELi4ELi4ELi32ELi0ELi0EEviiiPT_S1_S1_ii)
        /*3ff8*/ 	.word	0x00000000


	//----- nvinfo : EIATTR_REGCOUNT
	.align		4
.L_2729:
        /*3ffc*/ 	.byte	0x04, 0x2f
        /*3ffe*/ 	.short	(.L_2731 - .L_2730)
	.align		4
.L_2730:
        /*4000*/ 	.word	index@(_Z9cuda_gemmIiLi256ELi4ELi1ELi1024ELi4ELi4ELi32ELi0ELi1EEviiiPT_S1_S1_ii)
        /*4004*/ 	.word	0x00000020


	//----- nvinfo : EIATTR_FRAME_SIZE
	.align		4
.L_2731:
        /*4008*/ 	.byte	0x04, 0x11
        /*400a*/ 	.short	(.L_2733 - .L_2732)
	.align		4
.L_2732:
        /*400c*/ 	.word	index@($__internal_22_$__cuda_sm20_div_u16)
        /*4010*/ 	.word	0x00000000


	//----- nvinfo : EIATTR_FRAME_SIZE
	.align		4
.L_2733:
        /*4014*/ 	.byte	0x04, 0x11
        /*4016*/ 	.short	(.L_2735 - .L_2734)
	.align		4
.L_2734:
        /*4018*/ 	.word	index@(_Z9cuda_gemmIiLi256ELi4ELi1ELi1024ELi4ELi4ELi32ELi0ELi1EEviiiPT_S1_S1_ii)
        /*401c*/ 	.word	0x00000000


	//----- nvinfo : EIATTR_REGCOUNT
	.align		4
.L_2735:
        /*4020*/ 	.byte	0x04, 0x2f
        /*4022*/ 	.short	(.L_2737 - .L_2736)
	.align		4
.L_2736:
        /*4024*/ 	.word	index@(_Z9cuda_gemmIiLi256ELi4ELi1ELi1024ELi4ELi4ELi32ELi1ELi0EEviiiPT_S1_S1_ii)
        /*4028*/ 	.word	0x00000028


	//----- nvinfo : EIATTR_FRAME_SIZE
	.align		4
.L_2737:
        /*402c*/ 	.byte	0x04, 0x11
        /*402e*/ 	.short	(.L_2739 - .L_2738)
	.align		4
.L_2738:
        /*4030*/ 	.word	index@($__internal_21_$__cuda_sm20_div_u16)
        /*4034*/ 	.word	0x00000000


	//----- nvinfo : EIATTR_FRAME_SIZE
	.align		4
.L_2739:
        /*4038*/ 	.byte	0x04, 0x11
        /*403a*/ 	.short	(.L_2741 - .L_2740)
	.align		4
.L_2740:
        /*403c*/ 	.word	index@(_Z9cuda_gemmIiLi256ELi4ELi1ELi1024ELi4ELi4ELi32ELi1ELi0EEviiiPT_S1_S1_ii)
        /*4040*/ 	.word	0x00000000


	//----- nvinfo : EIATTR_REGCOUNT
	.align		4
.L_2741:
        /*4044*/ 	.byte	0x04, 0x2f
        /*4046*/ 	.short	(.L_2743 - .L_2742)
	.align		4
.L_2742:
        /*4048*/ 	.word	index@(_Z9cuda_gemmIiLi256ELi4ELi1ELi1024ELi4ELi4ELi32ELi1ELi1EEviiiPT_S1_S1_ii)
        /*404c*/ 	.word	0x00000020


	//----- nvinfo : EIATTR_FRAME_SIZE
	.align		4
.L_2743:
        /*4050*/ 	.byte	0x04, 0x11
        /*4052*/ 	.short	(.L_2745 - .L_2744)
	.align		4
.L_2744:
        /*4054*/ 	.word	index@($__internal_20_$__cuda_sm20_div_u16)
        /*4058*/ 	.word	0x00000000


	//----- nvinfo : EIATTR_FRAME_SIZE
	.align		4
.L_2745:
        /*405c*/ 	.byte	0x04, 0x11
        /*405e*/ 	.short	(.L_2747 - .L_2746)
	.align		4
.L_2746:
        /*4060*/ 	.word	index@(_Z9cuda_gemmIiLi256ELi4ELi1ELi1024ELi4ELi4ELi32ELi1ELi1EEviiiPT_S1_S1_ii)
        /*4064*/ 	.word	0x00000000


	//----- nvinfo : EIATTR_REGCOUNT
	.align		4
.L_2747:
        /*4068*/ 	.byte	0x04, 0x2f
        /*406a*/ 	.short	(.L_2749 - .L_2748)
	.align		4
.L_2748:
        /*406c*/ 	.word	index@(_Z9cuda_gemmIiLi256ELi4ELi1ELi1024ELi8ELi8ELi32ELi0ELi0EEviiiPT_S1_S1_ii)
        /*4070*/ 	.word	0x00000030


	//----- nvinfo : EIATTR_FRAME_SIZE
	.align		4
.L_2749:
        /*4074*/ 	.byte	0x04, 0x11
        /*4076*/ 	.short	(.L_2751 - .L_2750)
	.align		4
.L_2750:
        /*4078*/ 	.word	index@($__internal_19_$__cuda_sm20_div_u16)
        /*407c*/ 	.word	0x00000008


	//----- nvinfo : EIATTR_FRAME_SIZE
	.align		4
.L_2751:
        /*4080*/ 	.byte	0x04, 0x11
        /*4082*/ 	.short	(.L_2753 - .L_2752)
	.align		4
.L_2752:
        /*4084*/ 	.word	index@(_Z9cuda_gemmIiLi256ELi4ELi1ELi1024ELi8ELi8ELi32ELi0ELi0EEviiiPT_S1_S1_ii)
        /*4088*/ 	.word	0x00000008


	//----- nvinfo : EIATTR_REGCOUNT
	.align		4
.L_2753:
        /*408c*/ 	.byte	0x04, 0x2f
        /*408e*/ 	.short	(.L_2755 - .L_2754)
	.align		4
.L_2754:
        /*4090*/ 	.word	index@(_Z9cuda_gemmIiLi256ELi4ELi1ELi1024ELi8ELi8ELi32ELi0ELi1EEviiiPT_S1_S1_ii)
        /*4094*/ 	.word	0x00000028


	//----- nvinfo : EIATTR_FRAME_SIZE
	.align		4
.L_2755:
        /*4098*/ 	.byte	0x04, 0x11
        /*409a*/ 	.short	(.L_2757 - .L_2756)
	.align		4
.L_2756:
        /*409c*/ 	.word	index@($__internal_18_$__cuda_sm20_div_u16)
        /*40a0*/ 	.word	0x00000000


	//----- nvinfo : EIATTR_FRAME_SIZE
	.align		4
.L_2757:
        /*40a4*/ 	.byte	0x04, 0x11
        /*40a6*/ 	.short	(.L_2759 - .L_2758)
	.align		4
.L_2758:
        /*40a8*/ 	.word	index@(_Z9cuda_gemmIiLi256ELi4ELi1ELi1024ELi8ELi8ELi32ELi0ELi1EEviiiPT_S1_S1_ii)
        /*40ac*/ 	.word	0x00000000


	//----- nvinfo : EIATTR_REGCOUNT
	.align		4
.L_2759:
        /*40b0*/ 	.byte	0x04, 0x2f
        /*40b2*/ 	.short	(.L_2761 - .L_2760)
	.align		4
.L_2760:
        /*40b4*/ 	.word	index@(_Z9cuda_gemmIiLi256ELi4ELi1ELi1024ELi8ELi8ELi32ELi1ELi0EEviiiPT_S1_S1_ii)
        /*40b8*/ 	.word	0x00000028


	//----- nvinfo : EIATTR_FRAME_SIZE
	.align		4
.L_2761:
        /*40bc*/ 	.byte	0x04, 0x11
        /*40be*/ 	.short	(.L_2763 - .L_2762)
	.align		4
.L_2762:
        /*40c0*/ 	.word	index@($__internal_17_$__cuda_sm20_div_u16)
        /*40c4*/ 	.word	0x00000000


	//----- nvinfo : EIATTR_FRAME_SIZE
	.align		4
.L_2763:
        /*40c8*/ 	.byte	0x04, 0x11
        /*40ca*/ 	.short	(.L_2765 - .L_2764)
	.align		4
.L_2764:
        /*40cc*/ 	.word	index@(_Z9cuda_gemmIiLi256ELi4ELi1ELi1024ELi8ELi8ELi32ELi1ELi0EEviiiPT_S1_S1_ii)
        /*40d0*/ 	.word	0x00000000


	//----- nvinfo : EIATTR_REGCOUNT
	.align		4
.L_2765:
        /*40d4*/ 	.byte	0x04, 0x2f
        /*40d6*/ 	.short	(.L_2767 - .L_2766)
	.align		4
.L_2766:
        /*40d8*/ 	.word	index@(_Z9cuda_gemmIiLi256ELi4ELi1ELi1024ELi8ELi8ELi32ELi1ELi1EEviiiPT_S1_S1_ii)
        /*40dc*/ 	.word	0x00000020


	//----- nvinfo : EIATTR_FRAME_SIZE
	.align		4
.L_2767:
        /*40e0*/ 	.byte	0x04, 0x11
        /*40e2*/ 	.short	(.L_2769 - .L_2768)
	.align		4
.L_2768:
        /*40e4*/ 	.word	index@($__internal_16_$__cuda_sm20_div_u16)
        /*40e8*/ 	.word	0x00000000


	//----- nvinfo : EIATTR_FRAME_SIZE
	.align		4
.L_2769:
        /*40ec*/ 	.byte	0x04, 0x11
        /*40ee*/ 	.short	(.L_2771 - .L_2770)
	.align		4
.L_2770:
        /*40f0*/ 	.word	index@(_Z9cuda_gemmIiLi256ELi4ELi1ELi1024ELi8ELi8ELi32ELi1ELi1EEviiiPT_S1_S1_ii)
        /*40f4*/ 	.word	0x00000000


	//----- nvinfo : EIATTR_REGCOUNT
	.align		4
.L_2771:
        /*40f8*/ 	.byte	0x04, 0x2f
        /*40fa*/ 	.short	(.L_2773 - .L_2772)
	.align		4
.L_2772:
        /*40fc*/ 	.word	index@(_Z9cuda_gemmIiLi256ELi4ELi1ELi1024ELi16ELi16ELi32ELi0ELi0EEviiiPT_S1_S1_ii)
        /*4100*/ 	.word	0x00000040


	//----- nvinfo : EIATTR_FRAME_SIZE
	.align		4
.L_2773:
        /*4104*/ 	.byte	0x04, 0x11
        /*4106*/ 	.short	(.L_2775 - .L_2774)
	.align		4
.L_2774:
        /*4108*/ 	.word	index@($__internal_15_$__cuda_sm20_div_u16)
        /*410c*/ 	.word	0x00000000


	//----- nvinfo : EIATTR_FRAME_SIZE
	.align		4
.L_2775:
        /*4110*/ 	.byte	0x04, 0x11
        /*4112*/ 	.short	(.L_2777 - .L_2776)
	.align		4
.L_2776:
        /*4114*/ 	.word	index@(_Z9cuda_gemmIiLi256ELi4ELi1ELi1024ELi16ELi16ELi32ELi0ELi0EEviiiPT_S1_S1_ii)
        /*4118*/ 	.word	0x00000000


	//----- nvinfo : EIATTR_REGCOUNT
	.align		4
.L_2777:
        /*411c*/ 	.byte	0x04, 0x2f
        /*411e*/ 	.short	(.L_2779 - .L_2778)
	.align		4
.L_2778:
        /*4120*/ 	.word	index@(_Z9cuda_gemmIiLi256ELi4ELi1ELi1024ELi16ELi16ELi32ELi0ELi1EEviiiPT_S1_S1_ii)
        /*4124*/ 	.word	0x00000039


	//----- nvinfo : EIATTR_FRAME_SIZE
	.align		4
.L_2779:
        /*4128*/ 	.byte	0x04, 0x11
        /*412a*/ 	.short	(.L_2781 - .L_2780)
	.align		4
.L_2780:
        /*412c*/ 	.word	index@($__internal_14_$__cuda_sm20_div_u16)
        /*4130*/ 	.word	0x00000000


	//----- nvinfo : EIATTR_FRAME_SIZE
	.align		4
.L_2781:
        /*4134*/ 	.byte	0x04, 0x11
        /*4136*/ 	.short	(.L_2783 - .L_2782)
	.align		4
.L_2782:
        /*4138*/ 	.word	index@(_Z9cuda_gemmIiLi256ELi4ELi1ELi1024ELi16ELi16ELi32ELi0ELi1EEviiiPT_S1_S1_ii)
        /*413c*/ 	.word	0x00000000


	//----- nvinfo : EIATTR_REGCOUNT
	.align		4
.L_2783:
        /*4140*/ 	.byte	0x04, 0x2f
        /*4142*/ 	.short	(.L_2785 - .L_2784)
	.align		4
.L_2784:
        /*4144*/ 	.word	index@(_Z9cuda_gemmIiLi256ELi4ELi1ELi1024ELi16ELi16ELi32ELi1ELi0EEviiiPT_S1_S1_ii)
        /*4148*/ 	.word	0x00000040


	//----- nvinfo : EIATTR_FRAME_SIZE
	.align		4
.L_2785:
        /*414c*/ 	.byte	0x04, 0x11
        /*414e*/ 	.short	(.L_2787 - .L_2786)
	.align		4
.L_2786:
        /*4150*/ 	.word	index@($__internal_13_$__cuda_sm20_div_u16)
        /*4154*/ 	.word	0x00000000


	//----- nvinfo : EIATTR_FRAME_SIZE
	.align		4
.L_2787:
        /*4158*/ 	.byte	0x04, 0x11
        /*415a*/ 	.short	(.L_2789 - .L_2788)
	.align		4
.L_2788:
        /*415c*/ 	.word	index@(_Z9cuda_gemmIiLi256ELi4ELi1ELi1024ELi16ELi16ELi32ELi1ELi0EEviiiPT_S1_S1_ii)
        /*4160*/ 	.word	0x00000000


	//----- nvinfo : EIATTR_REGCOUNT
	.align		4
.L_2789:
        /*4164*/ 	.byte	0x04, 0x2f
        /*4166*/ 	.short	(.L_2791 - .L_2790)
	.align		4
.L_2790:
        /*4168*/ 	.word	index@(_Z9cuda_gemmIiLi256ELi4ELi1ELi1024ELi16ELi16ELi32ELi1ELi1EEviiiPT_S1_S1_ii)
        /*416c*/ 	.word	0x0000003b


	//----- nvinfo : EIATTR_FRAME_SIZE
	.align		4
.L_2791:
        /*4170*/ 	.byte	0x04, 0x11
        /*4172*/ 	.short	(.L_2793 - .L_2792)
	.align		4
.L_2792:
        /*4174*/ 	.word	index@($__internal_12_$__cuda_sm20_div_u16)
        /*4178*/ 	.word	0x00000000


	//----- nvinfo : EIATTR_FRAME_SIZE
	.align		4
.L_2793:
        /*417c*/ 	.byte	0x04, 0x11
        /*417e*/ 	.short	(.L_2795 - .L_2794)
	.align		4
.L_2794:
        /*4180*/ 	.word	index@(_Z9cuda_gemmIiLi256ELi4ELi1ELi1024ELi16ELi16ELi32ELi1ELi1EEviiiPT_S1_S1_ii)
        /*4184*/ 	.word	0x00000000


	//----- nvinfo : EIATTR_REGCOUNT
	.align		4
.L_2795:
        /*4188*/ 	.byte	0x04, 0x2f
        /*418a*/ 	.short	(.L_2797 - .L_2796)
	.align		4
.L_2796:
        /*418c*/ 	.word	index@(_Z9cuda_gemmIiLi256ELi4ELi1ELi1024ELi32ELi32ELi32ELi0ELi0EEviiiPT_S1_S1_ii)
        /*4190*/ 	.word	0x00000040


	//----- nvinfo : EIATTR_FRAME_SIZE
	.align		4
.L_2797:
        /*4194*/ 	.byte	0x04, 0x11
        /*4196*/ 	.short	(.L_2799 - .L_2798)
	.align		4
.L_2798:
        /*4198*/ 	.word	index@($__internal_11_$__cuda_sm20_div_u16)
        /*419c*/ 	.word	0x00000000


	//----- nvinfo : EIATTR_FRAME_SIZE
	.align		4
.L_2799:
        /*41a0*/ 	.byte	0x04, 0x11
        /*41a2*/ 	.short	(.L_2801 - .L_2800)
	.align		4
.L_2800:
        /*41a4*/ 	.word	index@(_Z9cuda_gemmIiLi256ELi4ELi1ELi1024ELi32ELi32ELi32ELi0ELi0EEviiiPT_S1_S1_ii)
        /*41a8*/ 	.word	0x00000000


	//----- nvinfo : EIATTR_REGCOUNT
	.align		4
.L_2801:
        /*41ac*/ 	.byte	0x04, 0x2f
        /*41ae*/ 	.short	(.L_2803 - .L_2802)
	.align		4
.L_2802:
        /*41b0*/ 	.word	index@(_Z9cuda_gemmIiLi256ELi4ELi1ELi1024ELi32ELi32ELi32ELi0ELi1EEviiiPT_S1_S1_ii)
        /*41b4*/ 	.word	0x0000003a


	//----- nvinfo : EIATTR_FRAME_SIZE
	.align		4
.L_2803:
        /*41b8*/ 	.byte	0x04, 0x11
        /*41ba*/ 	.short	(.L_2805 - .L_2804)
	.align		4
.L_2804:
        /*41bc*/ 	.word	index@($__internal_10_$__cuda_sm20_div_u16)
        /*41c0*/ 	.word	0x00000000


	//----- nvinfo : EIATTR_FRAME_SIZE
	.align		4
.L_2805:
        /*41c4*/ 	.byte	0x04, 0x11
        /*41c6*/ 	.short	(.L_2807 - .L_2806)
	.align		4
.L_2806:
        /*41c8*/ 	.word	index@(_Z9cuda_gemmIiLi256ELi4ELi1ELi1024ELi32ELi32ELi32ELi0ELi1EEviiiPT_S1_S1_ii)
        /*41cc*/ 	.word	0x00000000


	//----- nvinfo : EIATTR_REGCOUNT
	.align		4
.L_2807:
        /*41d0*/ 	.byte	0x04, 0x2f
        /*41d2*/ 	.short	(.L_2809 - .L_2808)
	.align		4
.L_2808:
        /*41d4*/ 	.word	index@(_Z9cuda_gemmIiLi256ELi4ELi1ELi1024ELi32ELi32ELi32ELi1ELi0EEviiiPT_S1_S1_ii)
        /*41d8*/ 	.word	0x00000040


	//----- nvinfo : EIATTR_FRAME_SIZE
	.align		4
.L_2809:
        /*41dc*/ 	.byte	0x04, 0x11
        /*41de*/ 	.short	(.L_2811 - .L_2810)
	.align		4
.L_2810:
        /*41e0*/ 	.word	index@($__internal_9_$__cuda_sm20_div_u16)
        /*41e4*/ 	.word	0x00000000


	//----- nvinfo : EIATTR_FRAME_SIZE
	.align		4
.L_2811:
        /*41e8*/ 	.byte	0x04, 0x11
        /*41ea*/ 	.short	(.L_2813 - .L_2812)
	.align		4
.L_2812:
        /*41ec*/ 	.word	index@(_Z9cuda_gemmIiLi256ELi4ELi1ELi1024ELi32ELi32ELi32ELi1ELi0EEviiiPT_S1_S1_ii)
        /*41f0*/ 	.word	0x00000000


	//----- nvinfo : EIATTR_REGCOUNT
	.align		4
.L_2813:
        /*41f4*/ 	.byte	0x04, 0x2f
        /*41f6*/ 	.short	(.L_2815 - .L_2814)
	.align		4
.L_2814:
        /*41f8*/ 	.word	index@(_Z9cuda_gemmIiLi256ELi4ELi1ELi1024ELi32ELi32ELi32ELi1ELi1EEviiiPT_S1_S1_ii)
        /*41fc*/ 	.word	0x0000003a


	//----- nvinfo : EIATTR_FRAME_SIZE
	.align		4
.L_2815:
        /*4200*/ 	.byte	0x04, 0x11
        /*4202*/ 	.short	(.L_2817 - .L_2816)
	.align		4
.L_2816:
        /*4204*/ 	.word	index@($__internal_8_$__cuda_sm20_div_u16)
        /*4208*/ 	.word	0x00000000


	//----- nvinfo : EIATTR_FRAME_SIZE
	.align		4
.L_2817:
        /*420c*/ 	.byte	0x04, 0x11
        /*420e*/ 	.short	(.L_2819 - .L_2818)
	.align		4
.L_2818:
        /*4210*/ 	.word	index@(_Z9cuda_gemmIiLi256ELi4ELi1ELi1024ELi32ELi32ELi32ELi1ELi1EEviiiPT_S1_S1_ii)
        /*4214*/ 	.word	0x00000000


	//----- nvinfo : EIATTR_REGCOUNT
	.align		4
.L_2819:
        /*4218*/ 	.byte	0x04, 0x2f
        /*421a*/ 	.short	(.L_2821 - .L_2820)
	.align		4
.L_2820:
        /*421c*/ 	.word	index@(_Z9cuda_gemmIiLi256ELi4ELi1ELi1024ELi64ELi64ELi32ELi0ELi0EEviiiPT_S1_S1_ii)
        /*4220*/ 	.word	0x00000040


	//----- nvinfo : EIATTR_FRAME_SIZE
	.align		4
.L_2821:
        /*4224*/ 	.byte	0x04, 0x11
        /*4226*/ 	.short	(.L_2823 - .L_2822)
	.align		4
.L_2822:
        /*4228*/ 	.word	index@($__internal_7_$__cuda_sm20_div_u16)
        /*422c*/ 	.word	0x00000000


	//----- nvinfo : EIATTR_FRAME_SIZE
	.align		4
.L_2823:
        /*4230*/ 	.byte	0x04, 0x11
        /*4232*/ 	.short	(.L_2825 - .L_2824)
	.align		4
.L_2824:
        /*4234*/ 	.word	index@(_Z9cuda_gemmIiLi256ELi4ELi1ELi1024ELi64ELi64ELi32ELi0ELi0EEviiiPT_S1_S1_ii)
        /*4238*/ 	.word	0x00000000


	//----- nvinfo : EIATTR_REGCOUNT
	.align		4
.L_2825:
        /*423c*/ 	.byte	0x04, 0x2f
        /*423e*/ 	.short	(.L_2827 - .L_2826)
	.align		4
.L_2826:
        /*4240*/ 	.word	index@(_Z9cuda_gemmIiLi256ELi4ELi1ELi1024ELi64ELi64ELi32ELi0ELi1EEviiiPT_S1_S1_ii)
        /*4244*/ 	.word	0x00000038


	//----- nvinfo : EIATTR_FRAME_SIZE
	.align		4
.L_2827:
        /*4248*/ 	.byte	0x04, 0x11
        /*424a*/ 	.short	(.L_2829 - .L_2828)
	.align		4
.L_2828:
        /*424c*/ 	.word	index@($__internal_6_$__cuda_sm20_div_u16)
        /*4250*/ 	.word	0x00000000


	//----- nvinfo : EIATTR_FRAME_SIZE
	.align		4
.L_2829:
        /*4254*/ 	.byte	0x04, 0x11
        /*4256*/ 	.short	(.L_2831 - .L_2830)
	.align		4
.L_2830:
        /*4258*/ 	.word	index@(_Z9cuda_gemmIiLi256ELi4ELi1ELi1024ELi64ELi64ELi32ELi0ELi1EEviiiPT_S1_S1_ii)
        /*425c*/ 	.word	0x00000000


	//----- nvinfo : EIATTR_REGCOUNT
	.align		4
.L_2831:
        /*4260*/ 	.byte	0x04, 0x2f
        /*4262*/ 	.short	(.L_2833 - .L_2832)
	.align		4
.L_2832:
        /*4264*/ 	.word	index@(_Z9cuda_gemmIiLi256ELi4ELi1ELi1024ELi64ELi64ELi32ELi1ELi0EEviiiPT_S1_S1_ii)
        /*4268*/ 	.word	0x00000040


	//----- nvinfo : EIATTR_FRAME_SIZE
	.align		4
.L_2833:
        /*426c*/ 	.byte	0x04, 0x11
        /*426e*/ 	.short	(.L_2835 - .L_2834)
	.align		4
.L_2834:
        /*4270*/ 	.word	index@($__internal_5_$__cuda_sm20_div_u16)
        /*4274*/ 	.word	0x00000000


	//----- nvinfo : EIATTR_FRAME_SIZE
	.align		4
.L_2835:
        /*4278*/ 	.byte	0x04, 0x11
        /*427a*/ 	.short	(.L_2837 - .L_2836)
	.align		4
.L_2836:
        /*427c*/ 	.word	index@(_Z9cuda_gemmIiLi256ELi4ELi1ELi1024ELi64ELi64ELi32ELi1ELi0EEviiiPT_S1_S1_ii)
        /*4280*/ 	.word	0x00000000


	//----- nvinfo : EIATTR_REGCOUNT
	.align		4
.L_2837:
        /*4284*/ 	.byte	0x04, 0x2f
        /*4286*/ 	.short	(.L_2839 - .L_2838)
	.align		4
.L_2838:
        /*4288*/ 	.word	index@(_Z9cuda_gemmIiLi256ELi4ELi1ELi1024ELi64ELi64ELi32ELi1ELi1EEviiiPT_S1_S1_ii)
        /*428c*/ 	.word	0x00000028


	//----- nvinfo : EIATTR_FRAME_SIZE
	.align		4
.L_2839:
        /*4290*/ 	.byte	0x04, 0x11
        /*4292*/ 	.short	(.L_2841 - .L_2840)
	.align		4
.L_2840:
        /*4294*/ 	.word	index@($__internal_4_$__cuda_sm20_div_u16)
        /*4298*/ 	.word	0x00000000


	//----- nvinfo : EIATTR_FRAME_SIZE
	.align		4
.L_2841:
        /*429c*/ 	.byte	0x04, 0x11
        /*429e*/ 	.short	(.L_2843 - .L_2842)
	.align		4
.L_2842:
        /*42a0*/ 	.word	index@(_Z9cuda_gemmIiLi256ELi4ELi1ELi1024ELi64ELi64ELi32ELi1ELi1EEviiiPT_S1_S1_ii)
        /*42a4*/ 	.word	0x00000000


	//----- nvinfo : EIATTR_REGCOUNT
	.align		4
.L_2843:
        /*42a8*/ 	.byte	0x04, 0x2f
        /*42aa*/ 	.short	(.L_2845 - .L_2844)
	.align		4
.L_2844:
        /*42ac*/ 	.word	index@(_Z9cuda_gemmIiLi256ELi4ELi1ELi1024ELi128ELi128ELi32ELi0ELi0EEviiiPT_S1_S1_ii)
        /*42b0*/ 	.word	0x00000040


	//----- nvinfo : EIATTR_FRAME_SIZE
	.align		4
.L_2845:
        /*42b4*/ 	.byte	0x04, 0x11
        /*42b6*/ 	.short	(.L_2847 - .L_2846)
	.align		4
.L_2846:
        /*42b8*/ 	.word	index@($__internal_3_$__cuda_sm20_div_u16)
        /*42bc*/ 	.word	0x00000000


	//----- nvinfo : EIATTR_FRAME_SIZE
	.align		4
.L_2847:
        /*42c0*/ 	.byte	0x04, 0x11
        /*42c2*/ 	.short	(.L_2849 - .L_2848)
	.align		4
.L_2848:
        /*42c4*/ 	.word	index@(_Z9cuda_gemmIiLi256ELi4ELi1ELi1024ELi128ELi128ELi32ELi0ELi0EEviiiPT_S1_S1_ii)
        /*42c8*/ 	.word	0x00000000


	//----- nvinfo : EIATTR_REGCOUNT
	.align		4
.L_2849:
        /*42cc*/ 	.byte	0x04, 0x2f
        /*42ce*/ 	.short	(.L_2851 - .L_2850)
	.align		4
.L_2850:
        /*42d0*/ 	.word	index@(_Z9cuda_gemmIiLi256ELi4ELi1ELi1024ELi128ELi128ELi32ELi0ELi1EEviiiPT_S1_S1_ii)
        /*42d4*/ 	.word	0x0000002e


	//----- nvinfo : EIATTR_FRAME_SIZE
	.align		4
.L_2851:
        /*42d8*/ 	.byte	0x04, 0x11
        /*42da*/ 	.short	(.L_2853 - .L_2852)
	.align		4
.L_2852:
        /*42dc*/ 	.word	index@($__internal_2_$__cuda_sm20_div_u16)
        /*42e0*/ 	.word	0x00000000


	//----- nvinfo : EIATTR_FRAME_SIZE
	.align		4
.L_2853:
        /*42e4*/ 	.byte	0x04, 0x11
        /*42e6*/ 	.short	(.L_2855 - .L_2854)
	.align		4
.L_2854:
        /*42e8*/ 	.word	index@(_Z9cuda_gemmIiLi256ELi4ELi1ELi1024ELi128ELi128ELi32ELi0ELi1EEviiiPT_S1_S1_ii)
        /*42ec*/ 	.word	0x00000000


	//----- nvinfo : EIATTR_REGCOUNT
	.align		4
.L_2855:
        /*42f0*/ 	.byte	0x04, 0x2f
        /*42f2*/ 	.short	(.L_2857 - .L_2856)
	.align		4
.L_2856:
        /*42f4*/ 	.word	index@(_Z9cuda_gemmIiLi256ELi4ELi1ELi1024ELi128ELi128ELi32ELi1ELi0EEviiiPT_S1_S1_ii)
        /*42f8*/ 	.word	0x00000040


	//----- nvinfo : EIATTR_FRAME_SIZE
	.align		4
.L_2857:
        /*42fc*/ 	.byte	0x04, 0x11
        /*42fe*/ 	.short	(.L_2859 - .L_2858)
	.align		4
.L_2858:
        /*4300*/ 	.word	index@($__internal_1_$__cuda_sm20_div_u16)
        /*4304*/ 	.word	0x00000000


	//----- nvinfo : EIATTR_FRAME_SIZE
	.align		4
.L_2859:
        /*4308*/ 	.byte	0x04, 0x11
        /*430a*/ 	.short	(.L_2861 - .L_2860)
	.align		4
.L_2860:
        /*430c*/ 	.word	index@(_Z9cuda_gemmIiLi256ELi4ELi1ELi1024ELi128ELi128ELi32ELi1ELi0EEviiiPT_S1_S1_ii)
        /*4310*/ 	.word	0x00000000


	//----- nvinfo : EIATTR_REGCOUNT
	.align		4
.L_2861:
        /*4314*/ 	.byte	0x04, 0x2f
        /*4316*/ 	.short	(.L_2863 - .L_2862)
	.align		4
.L_2862:
        /*4318*/ 	.word	index@(_Z9cuda_gemmIiLi256ELi4ELi1ELi1024ELi128ELi128ELi32ELi1ELi1EEviiiPT_S1_S1_ii)
        /*431c*/ 	.word	0x0000002e


	//----- nvinfo : EIATTR_FRAME_SIZE
	.align		4
.L_2863:
        /*4320*/ 	.byte	0x04, 0x11
        /*4322*/ 	.short	(.L_2865 - .L_2864)
	.align		4
.L_2864:
        /*4324*/ 	.word	index@($__internal_0_$__cuda_sm20_div_u16)
        /*4328*/ 	.word	0x00000000


	//----- nvinfo : EIATTR_FRAME_SIZE
	.align		4
.L_2865:
        /*432c*/ 	.byte	0x04, 0x11
        /*432e*/ 	.short	(.L_2867 - .L_2866)
	.align		4
.L_2866:
        /*4330*/ 	.word	index@(_Z9cuda_gemmIiLi256ELi4ELi1ELi1024ELi128ELi128ELi32ELi1ELi1EEviiiPT_S1_S1_ii)
        /*4334*/ 	.word	0x00000000


	//----- nvinfo : EIATTR_MIN_STACK_SIZE
	.align		4
.L_2867:
        /*4338*/ 	.byte	0x04, 0x12
        /*433a*/ 	.short	(.L_2869 - .L_2868)
	.align		4
.L_2868:
        /*433c*/ 	.word	index@(_Z9cuda_gemmIiLi256ELi4ELi1ELi1024ELi128ELi128ELi32ELi1ELi1EEviiiPT_S1_S1_ii)
        /*4340*/ 	.word	0x00000000


	//----- nvinfo : EIATTR_MIN_STACK_SIZE
	.align		4
.L_2869:
        /*4344*/ 	.byte	0x04, 0x12
        /*4346*/ 	.short	(.L_2871 - .L_2870)
	.align		4
.L_2870:
        /*4348*/ 	.word	index@(_Z9cuda_gemmIiLi256ELi4ELi1ELi1024ELi128ELi128ELi32ELi1ELi0EEviiiPT_S1_S1_ii)
        /*434c*/ 	.word	0x00000000


	//----- nvinfo : EIATTR_MIN_STACK_SIZE
	.align		4
.L_2871:
        /*4350*/ 	.byte	0x04, 0x12
        /*4352*/ 	.short	(.L_2873 - .L_2872)
	.align		4
.L_2872:
        /*4354*/ 	.word	index@(_Z9cuda_gemmIiLi256ELi4ELi1ELi1024ELi128ELi128ELi32ELi0ELi1EEviiiPT_S1_S1_ii)
        /*4358*/ 	.word	0x00000000


	//----- nvinfo : EIATTR_MIN_STACK_SIZE
	.align		4
.L_2873:
        /*435c*/ 	.byte	0x04, 0x12
        /*435e*/ 	.short	(.L_2875 - .L_2874)
	.align		4
.L_2874:
        /*4360*/ 	.word	index@(_Z9cuda_gemmIiLi256ELi4ELi1ELi1024ELi128ELi128ELi32ELi0ELi0EEviiiPT_S1_S1_ii)
        /*4364*/ 	.word	0x00000000


	//----- nvinfo : EIATTR_MIN_STACK_SIZE
	.align		4
.L_2875:
        /*4368*/ 	.byte	0x04, 0x12
        /*436a*/ 	.short	(.L_2877 - .L_2876)
	.align		4
.L_2876:
        /*436c*/ 	.word	index@(_Z9cuda_gemmIiLi256ELi4ELi1ELi1024ELi64ELi64ELi32ELi1ELi1EEviiiPT_S1_S1_ii)
        /*4370*/ 	.word	0x00000000


	//----- nvinfo : EIATTR_MIN_STACK_SIZE
	.align		4
.L_2877:
        /*4374*/ 	.byte	0x04, 0x12
        /*4376*/ 	.short	(.L_2879 - .L_2878)
	.align		4
.L_2878:
        /*4378*/ 	.word	index@(_Z9cuda_gemmIiLi256ELi4ELi1ELi1024ELi64ELi64ELi32ELi1ELi0EEviiiPT_S1_S1_ii)
        /*437c*/ 	.word	0x00000000


	//----- nvinfo : EIATTR_MIN_STACK_SIZE
	.align		4
.L_2879:
        /*4380*/ 	.byte	0x04, 0x12
        /*4382*/ 	.short	(.L_2881 - .L_2880)
	.align		4
.L_2880:
        /*4384*/ 	.word	index@(_Z9cuda_gemmIiLi256ELi4ELi1ELi1024ELi64ELi64ELi32ELi0ELi1EEviiiPT_S1_S1_ii)
        /*4388*/ 	.word	0x00000000


	//----- nvinfo : EIATTR_MIN_STACK_SIZE
	.align		4
.L_2881:
        /*438c*/ 	.byte	0x04, 0x12
        /*438e*/ 	.short	(.L_2883 - .L_2882)
	.align		4
.L_2882:
        /*4390*/ 	.word	index@(_Z9cuda_gemmIiLi256ELi4ELi1ELi1024ELi64ELi64ELi32ELi0ELi0EEviiiPT_S1_S1_ii)
        /*4394*/ 	.word	0x00000000


	//----- nvinfo : EIATTR_MIN_STACK_SIZE
	.align		4
.L_2883:
        /*4398*/ 	.byte	0x04, 0x12
        /*439a*/ 	.short	(.L_2885 - .L_2884)
	.align		4
.L_2884:
        /*439c*/ 	.word	index@(_Z9cuda_gemmIiLi256ELi4ELi1ELi1024ELi32ELi32ELi32ELi1ELi1EEviiiPT_S1_S1_ii)
        /*43a0*/ 	.word	0x00000000


	//----- nvinfo : EIATTR_MIN_STACK_SIZE
	.align		4
.L_2885:
        /*43a4*/ 	.byte	0x04, 0x12
        /*43a6*/ 	.short	(.L_2887 - .L_2886)
	.align		4
.L_2886:
        /*43a8*/ 	.word	index@(_Z9cuda_gemmIiLi256ELi4ELi1ELi1024ELi32ELi32ELi32ELi1ELi0EEviiiPT_S1_S1_ii)
        /*43ac*/ 	.word	0x00000000


	//----- nvinfo : EIATTR_MIN_STACK_SIZE
	.align		4
.L_2887:
        /*43b0*/ 	.byte	0x04, 0x12
        /*43b2*/ 	.short	(.L_2889 - .L_2888)
	.align		4
.L_2888:
        /*43b4*/ 	.word	index@(_Z9cuda_gemmIiLi256ELi4ELi1ELi1024ELi32ELi32ELi32ELi0ELi1EEviiiPT_S1_S1_ii)
        /*43b8*/ 	.word	0x00000000


	//----- nvinfo : EIATTR_MIN_STACK_SIZE
	.align		4
.L_2889:
        /*43bc*/ 	.byte	0x04, 0x12
        /*43be*/ 	.short	(.L_2891 - .L_2890)
	.align		4
.L_2890:
        /*43c0*/ 	.word	index@(_Z9cuda_gemmIiLi256ELi4ELi1ELi1024ELi32ELi32ELi32ELi0ELi0EEviiiPT_S1_S1_ii)
        /*43c4*/ 	.word	0x00000000


	//----- nvinfo : EIATTR_MIN_STACK_SIZE
	.align		4
.L_2891:
        /*43c8*/ 	.byte	0x04, 0x12
        /*43ca*/ 	.short	(.L_2893 - .L_2892)
	.align		4
.L_2892:
        /*43cc*/ 	.word	index@(_Z9cuda_gemmIiLi256ELi4ELi1ELi1024ELi16ELi16ELi32ELi1ELi1EEviiiPT_S1_S1_ii)
        /*43d0*/ 	.word	0x00000000


	//----- nvinfo : EIATTR_MIN_STACK_SIZE
	.align		4
.L_2893:
        /*43d4*/ 	.byte	0x04, 0x12
        /*43d6*/ 	.short	(.L_2895 - .L_2894)
	.align		4
.L_2894:
        /*43d8*/ 	.word	index@(_Z9cuda_gemmIiLi256ELi4ELi1ELi1024ELi16ELi16ELi32ELi1ELi0EEviiiPT_S1_S1_ii)
        /*43dc*/ 	.word	0x00000000


	//----- nvinfo : EIATTR_MIN_STACK_SIZE
	.align		4
.L_2895:
        /*43e0*/ 	.byte	0x04, 0x12
        /*43e2*/ 	.short	(.L_2897 - .L_2896)
	.align		4
.L_2896:
        /*43e4*/ 	.word	index@(_Z9cuda_gemmIiLi256ELi4ELi1ELi1024ELi16ELi16ELi32ELi0ELi1EEviiiPT_S1_S1_ii)
        /*43e8*/ 	.word	0x00000000


	//----- nvinfo : EIATTR_MIN_STACK_SIZE
	.align		4
.L_2897:
        /*43ec*/ 	.byte	0x04, 0x12
        /*43ee*/ 	.short	(.L_2899 - .L_2898)
	.align		4
.L_2898:
        /*43f0*/ 	.word	index@(_Z9cuda_gemmIiLi256ELi4ELi1ELi1024ELi16ELi16ELi32ELi0ELi0EEviiiPT_S1_S1_ii)
        /*43f4*/ 	.word	0x00000000


	//----- nvinfo : EIATTR_MIN_STACK_SIZE
	.align		4
.L_2899:
        /*43f8*/ 	.byte	0x04, 0x12
        /*43fa*/ 	.short	(.L_2901 - .L_2900)
	.align		4
.L_2900:
        /*43fc*/ 	.word	index@(_Z9cuda_gemmIiLi256ELi4ELi1ELi1024ELi8ELi8ELi32ELi1ELi1EEviiiPT_S1_S1_ii)
        /*4400*/ 	.word	0x00000000


	//----- nvinfo : EIATTR_MIN_STACK_SIZE
	.align		4
.L_2901:
        /*4404*/ 	.byte	0x04, 0x12
        /*4406*/ 	.short	(.L_2903 - .L_2902)
	.align		4
.L_2902:
        /*4408*/ 	.word	index@(_Z9cuda_gemmIiLi256ELi4ELi1ELi1024ELi8ELi8ELi32ELi1ELi0EEviiiPT_S1_S1_ii)
        /*440c*/ 	.word	0x00000000


	//----- nvinfo : EIATTR_MIN_STACK_SIZE
	.align		4
.L_2903:
        /*4410*/ 	.byte	0x04, 0x12
        /*4412*/ 	.short	(.L_2905 - .L_2904)
	.align		4
.L_2904:
        /*4414*/ 	.word	index@(_Z9cuda_gemmIiLi256ELi4ELi1ELi1024ELi8ELi8ELi32ELi0ELi1EEviiiPT_S1_S1_ii)
        /*4418*/ 	.word	0x00000000


	//----- nvinfo : EIATTR_MIN_STACK_SIZE
	.align		4
.L_2905:
        /*441c*/ 	.byte	0x04, 0x12
        /*441e*/ 	.short	(.L_2907 - .L_2906)
	.align		4
.L_2906:
        /*4420*/ 	.word	index@(_Z9cuda_gemmIiLi256ELi4ELi1ELi1024ELi8ELi8ELi32ELi0ELi0EEviiiPT_S1_S1_ii)
        /*4424*/ 	.word	0x00000008


	//----- nvinfo : EIATTR_MIN_STACK_SIZE
	.align		4
.L_2907:
        /*4428*/ 	.byte	0x04, 0x12
        /*442a*/ 	.short	(.L_2909 - .L_2908)
	.align		4
.L_2908:
        /*442c*/ 	.word	index@(_Z9cuda_gemmIiLi256ELi4ELi1ELi1024ELi4ELi4ELi32ELi1ELi1EEviiiPT_S1_S1_ii)
        /*4430*/ 	.word	0x00000000


	//----- nvinfo : EIATTR_MIN_STACK_SIZE
	.align		4
.L_2909:
        /*4434*/ 	.byte	0x04, 0x12
        /*4436*/ 	.short	(.L_2911 - .L_2910)
	.align		4
.L_2910:
        /*4438*/ 	.word	index@(_Z9cuda_gemmIiLi256ELi4ELi1ELi1024ELi4ELi4ELi32ELi1ELi0EEviiiPT_S1_S1_ii)
        /*443c*/ 	.word	0x00000000


	//----- nvinfo : EIATTR_MIN_STACK_SIZE
	.align		4
.L_2911:
        /*4440*/ 	.byte	0x04, 0x12
        /*4442*/ 	.short	(.L_2913 - .L_2912)
	.align		4
.L_2912:
        /*4444*/ 	.word	index@(_Z9cuda_gemmIiLi256ELi4ELi1ELi1024ELi4ELi4ELi32ELi0ELi1EEviiiPT_S1_S1_ii)
        /*4448*/ 	.word	0x00000000


	//----- nvinfo : EIATTR_MIN_STACK_SIZE
	.align		4
.L_2913:
        /*444c*/ 	.byte	0x04, 0x12
        /*444e*/ 	.short	(.L_2915 - .L_2914)
	.align		4
.L_2914:
        /*4450*/ 	.word	index@(_Z9cuda_gemmIiLi256ELi4ELi1ELi1024ELi4ELi4ELi32ELi0ELi0EEviiiPT_S1_S1_ii)
        /*4454*/ 	.word	0x00000000


	//----- nvinfo : EIATTR_MIN_STACK_SIZE
	.align		4
.L_2915:
        /*4458*/ 	.byte	0x04, 0x12
        /*445a*/ 	.short	(.L_2917 - .L_2916)
	.align		4
.L_2916:
        /*445c*/ 	.word	index@(_Z9cuda_gemmIiLi256ELi4ELi1ELi1024ELi2ELi2ELi32ELi1ELi1EEviiiPT_S1_S1_ii)
        /*4460*/ 	.word	0x00000000


	//----- nvinfo : EIATTR_MIN_STACK_SIZE
	.align		4
.L_2917:
        /*4464*/ 	.byte	0x04, 0x12
        /*4466*/ 	.short	(.L_2919 - .L_2918)
	.align		4
.L_2918:
        /*4468*/ 	.word	index@(_Z9cuda_gemmIiLi256ELi4ELi1ELi1024ELi2ELi2ELi32ELi1ELi0EEviiiPT_S1_S1_ii)
        /*446c*/ 	.word	0x00000000


	//----- nvinfo : EIATTR_MIN_STACK_SIZE
	.align		4
.L_2919:
        /*4470*/ 	.byte	0x04, 0x12
        /*4472*/ 	.short	(.L_2921 - .L_2920)
	.align		4
.L_2920:
        /*4474*/ 	.word	index@(_Z9cuda_gemmIiLi256ELi4ELi1ELi1024ELi2ELi2ELi32ELi0ELi1EEviiiPT_S1_S1_ii)
        /*4478*/ 	.word	0x00000000


	//----- nvinfo : EIATTR_MIN_STACK_SIZE
	.align		4
.L_2921:
        /*447c*/ 	.byte	0x04, 0x12
        /*447e*/ 	.short	(.L_2923 - .L_2922)
	.align		4
.L_2922:
        /*4480*/ 	.word	index@(_Z9cuda_gemmIiLi256ELi4ELi1ELi1024ELi2ELi2ELi32ELi0ELi0EEviiiPT_S1_S1_ii)
        /*4484*/ 	.word	0x00000000


	//----- nvinfo : EIATTR_MIN_STACK_SIZE
	.align		4
.L_2923:
        /*4488*/ 	.byte	0x04, 0x12
        /*448a*/ 	.short	(.L_2925 - .L_2924)
	.align		4
.L_2924:
        /*448c*/ 	.word	index@(_Z9cuda_gemmIiLi256ELi4ELi1ELi512ELi128ELi128ELi32ELi1ELi1EEviiiPT_S1_S1_ii)
        /*4490*/ 	.word	0x00000000


	//----- nvinfo : EIATTR_MIN_STACK_SIZE
	.align		4
.L_2925:
        /*4494*/ 	.byte	0x04, 0x12
        /*4496*/ 	.short	(.L_2927 - .L_2926)
	.align		4
.L_2926:
        /*4498*/ 	.word	index@(_Z9cuda_gemmIiLi256ELi4ELi1ELi512ELi128ELi128ELi32ELi1ELi0EEviiiPT_S1_S1_ii)
        /*449c*/ 	.word	0x00000000


	//----- nvinfo : EIATTR_MIN_STACK_SIZE
	.align		4
.L_2927:
        /*44a0*/ 	.byte	0x04, 0x12
        /*44a2*/ 	.short	(.L_2929 - .L_2928)
	.align		4
.L_2928:
        /*44a4*/ 	.word	index@(_Z9cuda_gemmIiLi256ELi4ELi1ELi512ELi128ELi128ELi32ELi0ELi1EEviiiPT_S1_S1_ii)
        /*44a8*/ 	.word	0x00000000


	//----- nvinfo : EIATTR_MIN_STACK_SIZE
	.align		4
.L_2929:
        /*44ac*/ 	.byte	0x04, 0x12
        /*44ae*/ 	.short	(.L_2931 - .L_2930)
	.align		4
.L_2930:
        /*44b0*/ 	.word	index@(_Z9cuda_gemmIiLi256ELi4ELi1ELi512ELi128ELi128ELi32ELi0ELi0EEviiiPT_S1_S1_ii)
        /*44b4*/ 	.word	0x00000000


	//----- nvinfo : EIATTR_MIN_STACK_SIZE
	.align		4
.L_2931:
        /*44b8*/ 	.byte	0x04, 0x12
        /*44ba*/ 	.short	(.L_2933 - .L_2932)
	.align		4
.L_2932:
        /*44bc*/ 	.word	index@(_Z9cuda_gemmIiLi256ELi4ELi1ELi512ELi64ELi64ELi32ELi1ELi1EEviiiPT_S1_S1_ii)
        /*44c0*/ 	.word	0x00000000


	//----- nvinfo : EIATTR_MIN_STACK_SIZE
	.align		4
.L_2933:
        /*44c4*/ 	.byte	0x04, 0x12
        /*44c6*/ 	.short	(.L_2935 - .L_2934)
	.align		4
.L_2934:
        /*44c8*/ 	.word	index@(_Z9cuda_gemmIiLi256ELi4ELi1ELi512ELi64ELi64ELi32ELi1ELi0EEviiiPT_S1_S1_ii)
        /*44cc*/ 	.word	0x00000000


	//----- nvinfo : EIATTR_MIN_STACK_SIZE
	.align		4
.L_2935:
        /*44d0*/ 	.byte	0x04, 0x12
        /*44d2*/ 	.short	(.L_2937 - .L_2936)
	.align		4
.L_2936:
        /*44d4*/ 	.word	index@(_Z9cuda_gemmIiLi256ELi4ELi1ELi512ELi64ELi64ELi32ELi0ELi1EEviiiPT_S1_S1_ii)
        /*44d8*/ 	.word	0x00000000


	//----- nvinfo : EIATTR_MIN_STACK_SIZE
	.align		4
.L_2937:
        /*44dc*/ 	.byte	0x04, 0x12
        /*44de*/ 	.short	(.L_2939 - .L_2938)
	.align		4
.L_2938:
        /*44e0*/ 	.word	index@(_Z9cuda_gemmIiLi256ELi4ELi1ELi512ELi64ELi64ELi32ELi0ELi0EEviiiPT_S1_S1_ii)
        /*44e4*/ 	.word	0x00000000


	//----- nvinfo : EIATTR_MIN_STACK_SIZE
	.align		4
.L_2939:
        /*44e8*/ 	.byte	0x04, 0x12
        /*44ea*/ 	.short	(.L_2941 - .L_2940)
	.align		4
.L_2940:
        /*44ec*/ 	.word	index@(_Z9cuda_gemmIiLi256ELi4ELi1ELi512ELi32ELi32ELi32ELi1ELi1EEviiiPT_S1_S1_ii)
        /*44f0*/ 	.word	0x00000000


	//----- nvinfo : EIATTR_MIN_STACK_SIZE
	.align		4
.L_2941:
        /*44f4*/ 	.byte	0x04, 0x12
        /*44f6*/ 	.short	(.L_2943 - .L_2942)
	.align		4
.L_2942:
        /*44f8*/ 	.word	index@(_Z9cuda_gemmIiLi256ELi4ELi1ELi512ELi32ELi32ELi32ELi1ELi0EEviiiPT_S1_S1_ii)
        /*44fc*/ 	.word	0x00000000


	//----- nvinfo : EIATTR_MIN_STACK_SIZE
	.align		4
.L_2943:
        /*4500*/ 	.byte	0x04, 0x12
        /*4502*/ 	.short	(.L_2945 - .L_2944)
	.align		4
.L_2944:
        /*4504*/ 	.word	index@(_Z9cuda_gemmIiLi256ELi4ELi1ELi512ELi32ELi32ELi32ELi0ELi1EEviiiPT_S1_S1_ii)
        /*4508*/ 	.word	0x00000000


	//----- nvinfo : EIATTR_MIN_STACK_SIZE
	.align		4
.L_2945:
        /*450c*/ 	.byte	0x04, 0x12
        /*450e*/ 	.short	(.L_2947 - .L_2946)
	.align		4
.L_2946:
        /*4510*/ 	.word	index@(_Z9cuda_gemmIiLi256ELi4ELi1ELi512ELi32ELi32ELi32ELi0ELi0EEviiiPT_S1_S1_ii)
        /*4514*/ 	.word	0x00000010


	//----- nvinfo : EIATTR_MIN_STACK_SIZE
	.align		4
.L_2947:
        /*4518*/ 	.byte	0x04, 0x12
        /*451a*/ 	.short	(.L_2949 - .L_2948)
	.align		4
.L_2948:
        /*451c*/ 	.word	index@(_Z9cuda_gemmIiLi256ELi4ELi1ELi512ELi16ELi16ELi32ELi1ELi1EEviiiPT_S1_S1_ii)
        /*4520*/ 	.word	0x00000000


	//----- nvinfo : EIATTR_MIN_STACK_SIZE
	.align		4
.L_2949:
        /*4524*/ 	.byte	0x04, 0x12
        /*4526*/ 	.short	(.L_2951 - .L_2950)
	.align		4
.L_2950:
        /*4528*/ 	.word	index@(_Z9cuda_gemmIiLi256ELi4ELi1ELi512ELi16ELi16ELi32ELi1ELi0EEviiiPT_S1_S1_ii)
        /*452c*/ 	.word	0x00000000


	//----- nvinfo : EIATTR_MIN_STACK_SIZE
	.align		4
.L_2951:
        /*4530*/ 	.byte	0x04, 0x12
        /*4532*/ 	.short	(.L_2953 - .L_2952)
	.align		4
.L_2952:
        /*4534*/ 	.word	index@(_Z9cuda_gemmIiLi256ELi4ELi1ELi512ELi16ELi16ELi32ELi0ELi1EEviiiPT_S1_S1_ii)
        /*4538*/ 	.word	0x00000000


	//----- nvinfo : EIATTR_MIN_STACK_SIZE
	.align		4
.L_2953:
        /*453c*/ 	.byte	0x04, 0x12
        /*453e*/ 	.short	(.L_2955 - .L_2954)
	.align		4
.L_2954:
        /*4540*/ 	.word	index@(_Z9cuda_gemmIiLi256ELi4ELi1ELi512ELi16ELi16ELi32ELi0ELi0EEviiiPT_S1_S1_ii)
        /*4544*/ 	.word	0x00000010


	//----- nvinfo : EIATTR_MIN_STACK_SIZE
	.align		4
.L_2955:
        /*4548*/ 	.byte	0x04, 0x12
        /*454a*/ 	.short	(.L_2957 - .L_2956)
	.align		4
.L_2956:
        /*454c*/ 	.word	index@(_Z9cuda_gemmIiLi256ELi4ELi1ELi512ELi8ELi8ELi32ELi1ELi1EEviiiPT_S1_S1_ii)
        /*4550*/ 	.word	0x00000000


	//----- nvinfo : EIATTR_MIN_STACK_SIZE
	.align		4
.L_2957:
        /*4554*/ 	.byte	0x04, 0x12
        /*4556*/ 	.short	(.L_2959 - .L_2958)
	.align		4
.L_2958:
        /*4558*/ 	.word	index@(_Z9cuda_gemmIiLi256ELi4ELi1ELi512ELi8ELi8ELi32ELi1ELi0EEviiiPT_S1_S1_ii)
        /*455c*/ 	.word	0x00000008


	//----- nvinfo : EIATTR_MIN_STACK_SIZE
	.align		4
.L_2959:
        /*4560*/ 	.byte	0x04, 0x12
        /*4562*/ 	.short	(.L_2961 - .L_2960)
	.align		4
.L_2960:
        /*4564*/ 	.word	index@(_Z9cuda_gemmIiLi256ELi4ELi1ELi512ELi8ELi8ELi32ELi0ELi1EEviiiPT_S1_S1_ii)
        /*4568*/ 	.word	0x00000000


	//----- nvinfo : EIATTR_MIN_STACK_SIZE
	.align		4
.L_2961:
        /*456c*/ 	.byte	0x04, 0x12
        /*456e*/ 	.short	(.L_2963 - .L_2962)
	.align		4
.L_2962:
        /*4570*/ 	.word	index@(_Z9cuda_gemmIiLi256ELi4ELi1ELi512ELi8ELi8ELi32ELi0ELi0EEviiiPT_S1_S1_ii)
        /*4574*/ 	.word	0x00000000


	//----- nvinfo : EIATTR_MIN_STACK_SIZE
	.align		4
.L_2963:
        /*4578*/ 	.byte	0x04, 0x12
        /*457a*/ 	.short	(.L_2965 - .L_2964)
	.align		4
.L_2964:
        /*457c*/ 	.word	index@(_Z9cuda_gemmIiLi256ELi4ELi1ELi512ELi4ELi4ELi32ELi1ELi1EEviiiPT_S1_S1_ii)
        /*4580*/ 	.word	0x00000000


	//----- nvinfo : EIATTR_MIN_STACK_SIZE
	.align		4
.L_2965:
        /*4584*/ 	.byte	0x04, 0x12
        /*4586*/ 	.short	(.L_2967 - .L_2966)
	.align		4
.L_2966:
        /*4588*/ 	.word	index@(_Z9cuda_gemmIiLi256ELi4ELi1ELi512ELi4ELi4ELi32ELi1ELi0EEviiiPT_S1_S1_ii)
        /*458c*/ 	.word	0x00000000


	//----- nvinfo : EIATTR_MIN_STACK_SIZE
	.align		4
.L_2967:
        /*4590*/ 	.byte	0x04, 0x12
        /*4592*/ 	.short	(.L_2969 - .L_2968)
	.align		4
.L_2968:
        /*4594*/ 	.word	index@(_Z9cuda_gemmIiLi256ELi4ELi1ELi512ELi4ELi4ELi32ELi0ELi1EEviiiPT_S1_S1_ii)
        /*4598*/ 	.word	0x00000000


	//----- nvinfo : EIATTR_MIN_STACK_SIZE
	.align		4
.L_2969:
        /*459c*/ 	.byte	0x04, 0x12
        /*459e*/ 	.short	(.L_2971 - .L_2970)
	.align		4
.L_2970:
        /*45a0*/ 	.word	index@(_Z9cuda_gemmIiLi256ELi4ELi1ELi512ELi4ELi4ELi32ELi0ELi0EEviiiPT_S1_S1_ii)
        /*45a4*/ 	.word	0x00000000


	//----- nvinfo : EIATTR_MIN_STACK_SIZE
	.align		4
.L_2971:
        /*45a8*/ 	.byte	0x04, 0x12
        /*45aa*/ 	.short	(.L_2973 - .L_2972)
	.align		4
.L_2972:
        /*45ac*/ 	.word	index@(_Z9cuda_gemmIiLi256ELi4ELi1ELi512ELi2ELi2ELi32ELi1ELi1EEviiiPT_S1_S1_ii)
        /*45b0*/ 	.word	0x00000000


	//----- nvinfo : EIATTR_MIN_STACK_SIZE
	.align		4
.L_2973:
        /*45b4*/ 	.byte	0x04, 0x12
        /*45b6*/ 	.short	(.L_2975 - .L_2974)
	.align		4
.L_2974:
        /*45b8*/ 	.word	index@(_Z9cuda_gemmIiLi256ELi4ELi1ELi512ELi2ELi2ELi32ELi1ELi0EEviiiPT_S1_S1_ii)
        /*45bc*/ 	.word	0x00000000


	//----- nvinfo : EIATTR_MIN_STACK_SIZE
	.align		4
.L_2975:
        /*45c0*/ 	.byte	0x04, 0x12
        /*45c2*/ 	.short	(.L_2977 - .L_2976)
	.align		4
.L_2976:
        /*45c4*/ 	.word	index@(_Z9cuda_gemmIiLi256ELi4ELi1ELi512ELi2ELi2ELi32ELi0ELi1EEviiiPT_S1_S1_ii)
        /*45c8*/ 	.word	0x00000000


	//----- nvinfo : EIATTR_MIN_STACK_SIZE
	.align		4
.L_2977:
        /*45cc*/ 	.byte	0x04, 0x12
        /*45ce*/ 	.short	(.L_2979 - .L_2978)
	.align		4
.L_2978:
        /*45d0*/ 	.word	index@(_Z9cuda_gemmIiLi256ELi4ELi1ELi512ELi2ELi2ELi32ELi0ELi0EEviiiPT_S1_S1_ii)
        /*45d4*/ 	.word	0x00000000


	//----- nvinfo : EIATTR_MIN_STACK_SIZE
	.align		4
.L_2979:
        /*45d8*/ 	.byte	0x04, 0x12
        /*45da*/ 	.short	(.L_2981 - .L_2980)
	.align		4
.L_2980:
        /*45dc*/ 	.word	index@(_Z9cuda_gemmIiLi256ELi4ELi1ELi256ELi128ELi128ELi32ELi1ELi1EEviiiPT_S1_S1_ii)
        /*45e0*/ 	.word	0x00000000


	//----- nvinfo : EIATTR_MIN_STACK_SIZE
	.align		4
.L_2981:
        /*45e4*/ 	.byte	0x04, 0x12
        /*45e6*/ 	.short	(.L_2983 - .L_2982)
	.align		4
.L_2982:
        /*45e8*/ 	.word	index@(_Z9cuda_gemmIiLi256ELi4ELi1ELi256ELi128ELi128ELi32ELi1ELi0EEviiiPT_S1_S1_ii)
        /*45ec*/ 	.word	0x00000000


	//----- nvinfo : EIATTR_MIN_STACK_SIZE
	.align		4
.L_2983:
        /*45f0*/ 	.byte	0x04, 0x12
        /*45f2*/ 	.short	(.L_2985 - .L_2984)
	.align		4
.L_2984:
        /*45f4*/ 	.word	index@(_Z9cuda_gemmIiLi256ELi4ELi1ELi256ELi128ELi128ELi32ELi0ELi1EEviiiPT_S1_S1_ii)
        /*45f8*/ 	.word	0x00000000


	//----- nvinfo : EIATTR_MIN_STACK_SIZE
	.align		4
.L_2985:
        /*45fc*/ 	.byte	0x04, 0x12
        /*45fe*/ 	.short	(.L_2987 - .L_2986)
	.align		4
.L_2986:
        /*4600*/ 	.word	index@(_Z9cuda_gemmIiLi256ELi4ELi1ELi256ELi128ELi128ELi32ELi0ELi0EEviiiPT_S1_S1_ii)
        /*4604*/ 	.word	0x00000000


	//----- nvinfo : EIATTR_MIN_STACK_SIZE
	.align		4
.L_2987:
        /*4608*/ 	.byte	0x04, 0x12
        /*460a*/ 	.short	(.L_2989 - .L_2988)
	.align		4
.L_2988:
        /*460c*/ 	.word	index@(_Z9cuda_gemmIiLi256ELi4ELi1ELi256ELi64ELi64ELi32ELi1ELi1EEviiiPT_S1_S1_ii)
        /*4610*/ 	.word	0x00000000


	//----- nvinfo : EIATTR_MIN_STACK_SIZE
	.align		4
.L_2989:
        /*4614*/ 	.byte	0x04, 0x12
        /*4616*/ 	.short	(.L_2991 - .L_2990)
	.align		4
.L_2990:
        /*4618*/ 	.word	index@(_Z9cuda_gemmIiLi256ELi4ELi1ELi256ELi64ELi64ELi32ELi1ELi0EEviiiPT_S1_S1_ii)
        /*461c*/ 	.word	0x00000000


	//----- nvinfo : EIATTR_MIN_STACK_SIZE
	.align		4
.L_2991:
        /*4620*/ 	.byte	0x04, 0x12
        /*4622*/ 	.short	(.L_2993 - .L_2992)
	.align		4
.L_2992:
        /*4624*/ 	.word	index@(_Z9cuda_gemmIiLi256ELi4ELi1ELi256ELi64ELi64ELi32ELi0ELi1EEviiiPT_S1_S1_ii)
        /*4628*/ 	.word	0x00000000


	//----- nvinfo : EIATTR_MIN_STACK_SIZE
	.align		4
.L_2993:
        /*462c*/ 	.byte	0x04, 0x12
        /*462e*/ 	.short	(.L_2995 - .L_2994)
	.align		4
.L_2994:
        /*4630*/ 	.word	index@(_Z9cuda_gemmIiLi256ELi4ELi1ELi256ELi64ELi64ELi32ELi0ELi0EEviiiPT_S1_S1_ii)
        /*4634*/ 	.word	0x00000000


	//----- nvinfo : EIATTR_MIN_STACK_SIZE
	.align		4
.L_2995:
        /*4638*/ 	.byte	0x04, 0x12
        /*463a*/ 	.short	(.L_2997 - .L_2996)
	.align		4
.L_2996:
        /*463c*/ 	.word	index@(_Z9cuda_gemmIiLi256ELi4ELi1ELi256ELi32ELi32ELi32ELi1ELi1EEviiiPT_S1_S1_ii)
        /*4640*/ 	.word	0x00000000


	//----- nvinfo : EIATTR_MIN_STACK_SIZE
	.align		4
.L_2997:
        /*4644*/ 	.byte	0x04, 0x12
        /*4646*/ 	.short	(.L_2999 - .L_2998)
	.align		4
.L_2998:
        /*4648*/ 	.word	index@(_Z9cuda_gemmIiLi256ELi4ELi1ELi256ELi32ELi32ELi32ELi1ELi0EEviiiPT_S1_S1_ii)
        /*464c*/ 	.word	0x00000000


	//----- nvinfo : EIATTR_MIN_STACK_SIZE
	.align		4
.L_2999:
        /*4650*/ 	.byte	0x04, 0x12
        /*4652*/ 	.short	(.L_3001 - .L_3000)
	.align		4
.L_3000:
        /*4654*/ 	.word	index@(_Z9cuda_gemmIiLi256ELi4ELi1ELi256ELi32ELi32ELi32ELi0ELi1EEviiiPT_S1_S1_ii)
        /*4658*/ 	.word	0x00000000


	//----- nvinfo : EIATTR_MIN_STACK_SIZE
	.align		4
.L_3001:
        /*465c*/ 	.byte	0x04, 0x12
        /*465e*/ 	.short	(.L_3003 - .L_3002)
	.align		4
.L_3002:
        /*4660*/ 	.word	index@(_Z9cuda_gemmIiLi256ELi4ELi1ELi256ELi32ELi32ELi32ELi0ELi0EEviiiPT_S1_S1_ii)
        /*4664*/ 	.word	0x00000008


	//----- nvinfo : EIATTR_MIN_STACK_SIZE
	.align		4
.L_3003:
        /*4668*/ 	.byte	0x04, 0x12
        /*466a*/ 	.short	(.L_3005 - .L_3004)
	.align		4
.L_3004:
        /*466c*/ 	.word	index@(_Z9cuda_gemmIiLi256ELi4ELi1ELi256ELi16ELi16ELi32ELi1ELi1EEviiiPT_S1_S1_ii)
        /*4670*/ 	.word	0x00000000


	//----- nvinfo : EIATTR_MIN_STACK_SIZE
	.align		4
.L_3005:
        /*4674*/ 	.byte	0x04, 0x12
        /*4676*/ 	.short	(.L_3007 - .L_3006)
	.align		4
.L_3006:
        /*4678*/ 	.word	index@(_Z9cuda_gemmIiLi256ELi4ELi1ELi256ELi16ELi16ELi32ELi1ELi0EEviiiPT_S1_S1_ii)
        /*467c*/ 	.word	0x00000000


	//----- nvinfo : EIATTR_MIN_STACK_SIZE
	.align		4
.L_3007:
        /*4680*/ 	.byte	0x04, 0x12
        /*4682*/ 	.short	(.L_3009 - .L_3008)
	.align		4
.L_3008:
        /*4684*/ 	.word	index@(_Z9cuda_gemmIiLi256ELi4ELi1ELi256ELi16ELi16ELi32ELi0ELi1EEviiiPT_S1_S1_ii)
        /*4688*/ 	.word	0x00000000


	//----- nvinfo : EIATTR_MIN_STACK_SIZE
	.align		4
.L_3009:
        /*468c*/ 	.byte	0x04, 0x12
        /*468e*/ 	.short	(.L_3011 - .L_3010)
	.align		4
.L_3010:
        /*4690*/ 	.word	index@(_Z9cuda_gemmIiLi256ELi4ELi1ELi256ELi16ELi16ELi32ELi0ELi0EEviiiPT_S1_S1_ii)
        /*4694*/ 	.word	0x00000008


	//----- nvinfo : EIATTR_MIN_STACK_SIZE
	.align		4
.L_3011:
        /*4698*/ 	.byte	0x04, 0x12
        /*469a*/ 	.short	(.L_3013 - .L_3012)
	.align		4
.L_3012:
        /*469c*/ 	.word	index@(_Z9cuda_gemmIiLi256ELi4ELi1ELi256ELi8ELi8ELi32ELi1ELi1EEviiiPT_S1_S1_ii)
        /*46a0*/ 	.word	0x00000000


	//----- nvinfo : EIATTR_MIN_STACK_SIZE
	.align		4
.L_3013:
        /*46a4*/ 	.byte	0x04, 0x12
        /*46a6*/ 	.short	(.L_3015 - .L_3014)
	.align		4
.L_3014:
        /*46a8*/ 	.word	index@(_Z9cuda_gemmIiLi256ELi4ELi1ELi256ELi8ELi8ELi32ELi1ELi0EEviiiPT_S1_S1_ii)
        /*46ac*/ 	.word	0x00000008


	//----- nvinfo : EIATTR_MIN_STACK_SIZE
	.align		4
.L_3015:
        /*46b0*/ 	.byte	0x04, 0x12
        /*46b2*/ 	.short	(.L_3017 - .L_3016)
	.align		4
.L_3016:
        /*46b4*/ 	.word	index@(_Z9cuda_gemmIiLi256ELi4ELi1ELi256ELi8ELi8ELi32ELi0ELi1EEviiiPT_S1_S1_ii)
        /*46b8*/ 	.word	0x00000000


	//----- nvinfo : EIATTR_MIN_STACK_SIZE
	.align		4
.L_3017:
        /*46bc*/ 	.byte	0x04, 0x12
        /*46be*/ 	.short	(.L_3019 - .L_3018)
	.align		4
.L_3018:
        /*46c0*/ 	.word	index@(_Z9cuda_gemmIiLi256ELi4ELi1ELi256ELi8ELi8ELi32ELi0ELi0EEviiiPT_S1_S1_ii)
        /*46c4*/ 	.word	0x00000000


	//----- nvinfo : EIATTR_MIN_STACK_SIZE
	.align		4
.L_3019:
        /*46c8*/ 	.byte	0x04, 0x12
        /*46ca*/ 	.short	(.L_3021 - .L_3020)
	.align		4
.L_3020:
        /*46cc*/ 	.word	index@(_Z9cuda_gemmIiLi256ELi4ELi1ELi256ELi4ELi4ELi32ELi1ELi1EEviiiPT_S1_S1_ii)
        /*46d0*/ 	.word	0x00000000


	//----- nvinfo : EIATTR_MIN_STACK_SIZE
	.align		4
.L_3021:
        /*46d4*/ 	.byte	0x04, 0x12
        /*46d6*/ 	.short	(.L_3023 - .L_3022)
	.align		4
.L_3022:
        /*46d8*/ 	.word	index@(_Z9cuda_gemmIiLi256ELi4ELi1ELi256ELi4ELi4ELi32ELi1ELi0EEviiiPT_S1_S1_ii)
        /*46dc*/ 	.word	0x00000000


	//----- nvinfo : EIATTR_MIN_STACK_SIZE
	.align		4
.L_3023:
        /*46e0*/ 	.byte	0x04, 0x12
        /*46e2*/ 	.short	(.L_3025 - .L_3024)
	.align		4
.L_3024:
        /*46e4*/ 	.word	index@(_Z9cuda_gemmIiLi256ELi4ELi1ELi256ELi4ELi4ELi32ELi0ELi1EEviiiPT_S1_S1_ii)
        /*46e8*/ 	.word	0x00000000


	//----- nvinfo : EIATTR_MIN_STACK_SIZE
	.align		4
.L_3025:
        /*46ec*/ 	.byte	0x04, 0x12
        /*46ee*/ 	.short	(.L_3027 - .L_3026)
	.align		4
.L_3026:
        /*46f0*/ 	.word	index@(_Z9cuda_gemmIiLi256ELi4ELi1ELi256ELi4ELi4ELi32ELi0ELi0EEviiiPT_S1_S1_ii)
        /*46f4*/ 	.word	0x00000000


	//----- nvinfo : EIATTR_MIN_STACK_SIZE
	.align		4
.L_3027:
        /*46f8*/ 	.byte	0x04, 0x12
        /*46fa*/ 	.short	(.L_3029 - .L_3028)
	.align		4
.L_3028:
        /*46fc*/ 	.word	index@(_Z9cuda_gemmIiLi256ELi4ELi1ELi256ELi2ELi2ELi32ELi1ELi1EEviiiPT_S1_S1_ii)
        /*4700*/ 	.word	0x00000000


	//----- nvinfo : EIATTR_MIN_STACK_SIZE
	.align		4
.L_3029:
        /*4704*/ 	.byte	0x04, 0x12
        /*4706*/ 	.short	(.L_3031 - .L_3030)
	.align		4
.L_3030:
        /*4708*/ 	.word	index@(_Z9cuda_gemmIiLi256ELi4ELi1ELi256ELi2ELi2ELi32ELi1ELi0EEviiiPT_S1_S1_ii)
        /*470c*/ 	.word	0x00000000


	//----- nvinfo : EIATTR_MIN_STACK_SIZE
	.align		4
.L_3031:
        /*4710*/ 	.byte	0x04, 0x12
        /*4712*/ 	.short	(.L_3033 - .L_3032)
	.align		4
.L_3032:
        /*4714*/ 	.word	index@(_Z9cuda_gemmIiLi256ELi4ELi1ELi256ELi2ELi2ELi32ELi0ELi1EEviiiPT_S1_S1_ii)
        /*4718*/ 	.word	0x00000000


	//----- nvinfo : EIATTR_MIN_STACK_SIZE
	.align		4
.L_3033:
        /*471c*/ 	.byte	0x04, 0x12
        /*471e*/ 	.short	(.L_3035 - .L_3034)
	.align		4
.L_3034:
        /*4720*/ 	.word	index@(_Z9cuda_gemmIiLi256ELi4ELi1ELi256ELi2ELi2ELi32ELi0ELi0EEviiiPT_S1_S1_ii)
        /*4724*/ 	.word	0x00000000


	//----- nvinfo : EIATTR_MIN_STACK_SIZE
	.align		4
.L_3035:
        /*4728*/ 	.byte	0x04, 0x12
        /*472a*/ 	.short	(.L_3037 - .L_3036)
	.align		4
.L_3036:
        /*472c*/ 	.word	index@(_Z9cuda_gemmIiLi256ELi4ELi1ELi128ELi128ELi128ELi32ELi1ELi1EEviiiPT_S1_S1_ii)
        /*4730*/ 	.word	0x00000000


	//----- nvinfo : EIATTR_MIN_STACK_SIZE
	.align		4
.L_3037:
        /*4734*/ 	.byte	0x04, 0x12
        /*4736*/ 	.short	(.L_3039 - .L_3038)
	.align		4
.L_3038:
        /*4738*/ 	.word	index@(_Z9cuda_gemmIiLi256ELi4ELi1ELi128ELi128ELi128ELi32ELi1ELi0EEviiiPT_S1_S1_ii)
        /*473c*/ 	.word	0x00000000


	//----- nvinfo : EIATTR_MIN_STACK_SIZE
	.align		4
.L_3039:
        /*4740*/ 	.byte	0x04, 0x12
        /*4742*/ 	.short	(.L_3041 - .L_3040)
	.align		4
.L_3040:
        /*4744*/ 	.word	index@(_Z9cuda_gemmIiLi256ELi4ELi1ELi128ELi128ELi128ELi32ELi0ELi1EEviiiPT_S1_S1_ii)
        /*4748*/ 	.word	0x00000000


	//----- nvinfo : EIATTR_MIN_STACK_SIZE
	.align		4
.L_3041:
        /*474c*/ 	.byte	0x04, 0x12
        /*474e*/ 	.short	(.L_3043 - .L_3042)
	.align		4
.L_3042:
        /*4750*/ 	.word	index@(_Z9cuda_gemmIiLi256ELi4ELi1ELi128ELi128ELi128ELi32ELi0ELi0EEviiiPT_S1_S1_ii)
        /*4754*/ 	.word	0x00000000


	//----- nvinfo : EIATTR_MIN_STACK_SIZE
	.align		4
.L_3043:
        /*4758*/ 	.byte	0x04, 0x12
        /*475a*/ 	.short	(.L_3045 - .L_3044)
	.align		4
.L_3044:
        /*475c*/ 	.word	index@(_Z9cuda_gemmIiLi256ELi4ELi1ELi128ELi64ELi64ELi32ELi1ELi1EEviiiPT_S1_S1_ii)
        /*4760*/ 	.word	0x00000000


	//----- nvinfo : EIATTR_MIN_STACK_SIZE
	.align		4
.L_3045:
        /*4764*/ 	.byte	0x04, 0x12
        /*4766*/ 	.short	(.L_3047 - .L_3046)
	.align		4
.L_3046:
        /*4768*/ 	.word	index@(_Z9cuda_gemmIiLi256ELi4ELi1ELi128ELi64ELi64ELi32ELi1ELi0EEviiiPT_S1_S1_ii)
        /*476c*/ 	.word	0x00000000


	//----- nvinfo : EIATTR_MIN_STACK_SIZE
	.align		4
.L_3047:
        /*4770*/ 	.byte	0x04, 0x12
        /*4772*/ 	.short	(.L_3049 - .L_3048)
	.align		4
.L_3048:
        /*4774*/ 	.word	index@(_Z9cuda_gemmIiLi256ELi4ELi1ELi128ELi64ELi64ELi32ELi0ELi1EEviiiPT_S1_S1_ii)
        /*4778*/ 	.word	0x00000000


	//----- nvinfo : EIATTR_MIN_STACK_SIZE
	.align		4
.L_3049:
        /*477c*/ 	.byte	0x04, 0x12
        /*477e*/ 	.short	(.L_3051 - .L_3050)
	.align		4
.L_3050:
        /*4780*/ 	.word	index@(_Z9cuda_gemmIiLi256ELi4ELi1ELi128ELi64ELi64ELi32ELi0ELi0EEviiiPT_S1_S1_ii)
        /*4784*/ 	.word	0x00000000


	//----- nvinfo : EIATTR_MIN_STACK_SIZE
	.align		4
.L_3051:
        /*4788*/ 	.byte	0x04, 0x12
        /*478a*/ 	.short	(.L_3053 - .L_3052)
	.align		4
.L_3052:
        /*478c*/ 	.word	index@(_Z9cuda_gemmIiLi256ELi4ELi1ELi128ELi32ELi32ELi32ELi1ELi1EEviiiPT_S1_S1_ii)
        /*4790*/ 	.word	0x00000000


	//----- nvinfo : EIATTR_MIN_STACK_SIZE
	.align		4
.L_3053:
        /*4794*/ 	.byte	0x04, 0x12
        /*4796*/ 	.short	(.L_3055 - .L_3054)
	.align		4
.L_3054:
        /*4798*/ 	.word	index@(_Z9cuda_gemmIiLi256ELi4ELi1ELi128ELi32ELi32ELi32ELi1ELi0EEviiiPT_S1_S1_ii)
        /*479c*/ 	.word	0x00000008


	//----- nvinfo : EIATTR_MIN_STACK_SIZE
	.align		4
.L_3055:
        /*47a0*/ 	.byte	0x04, 0x12
        /*47a2*/ 	.short	(.L_3057 - .L_3056)
	.align		4
.L_3056:
        /*47a4*/ 	.word	index@(_Z9cuda_gemmIiLi256ELi4ELi1ELi128ELi32ELi32ELi32ELi0ELi1EEviiiPT_S1_S1_ii)
        /*47a8*/ 	.word	0x00000000


	//----- nvinfo : EIATTR_MIN_STACK_SIZE
	.align		4
.L_3057:
        /*47ac*/ 	.byte	0x04, 0x12
        /*47ae*/ 	.short	(.L_3059 - .L_3058)
	.align		4
.L_3058:
        /*47b0*/ 	.word	index@(_Z9cuda_gemmIiLi256ELi4ELi1ELi128ELi32ELi32ELi32ELi0ELi0EEviiiPT_S1_S1_ii)
        /*47b4*/ 	.word	0x00000008


	//----- nvinfo : EIATTR_MIN_STACK_SIZE
	.align		4
.L_3059:
        /*47b8*/ 	.byte	0x04, 0x12
        /*47ba*/ 	.short	(.L_3061 - .L_3060)
	.align		4
.L_3060:
        /*47bc*/ 	.word	index@(_Z9cuda_gemmIiLi256ELi4ELi1ELi128ELi16ELi16ELi32ELi1ELi1EEviiiPT_S1_S1_ii)
        /*47c0*/ 	.word	0x00000000


	//----- nvinfo : EIATTR_MIN_STACK_SIZE
	.align		4
.L_3061:
        /*47c4*/ 	.byte	0x04, 0x12
        /*47c6*/ 	.short	(.L_3063 - .L_3062)
	.align		4
.L_3062:
        /*47c8*/ 	.word	index@(_Z9cuda_gemmIiLi256ELi4ELi1ELi128ELi16ELi16ELi32ELi1ELi0EEviiiPT_S1_S1_ii)
        /*47cc*/ 	.word	0x00000008


	//----- nvinfo : EIATTR_MIN_STACK_SIZE
	.align		4
.L_3063:
        /*47d0*/ 	.byte	0x04, 0x12
        /*47d2*/ 	.short	(.L_3065 - .L_3064)
	.align		4
.L_3064:
        /*47d4*/ 	.word	index@(_Z9cuda_gemmIiLi256ELi4ELi1ELi128ELi16ELi16ELi32ELi0ELi1EEviiiPT_S1_S1_ii)
        /*47d8*/ 	.word	0x00000000


	//----- nvinfo : EIATTR_MIN_STACK_SIZE
	.align		4
.L_3065:
        /*47dc*/ 	.byte	0x04, 0x12
        /*47de*/ 	.short	(.L_3067 - .L_3066)
	.align		4
.L_3066:
        /*47e0*/ 	.word	index@(_Z9cuda_gemmIiLi256ELi4ELi1ELi128ELi16ELi16ELi32ELi0ELi0EEviiiPT_S1_S1_ii)
        /*47e4*/ 	.word	0x00000008


	//----- nvinfo : EIATTR_MIN_STACK_SIZE
	.align		4
.L_3067:
        /*47e8*/ 	.byte	0x04, 0x12
        /*47ea*/ 	.short	(.L_3069 - .L_3068)
	.align		4
.L_3068:
        /*47ec*/ 	.word	index@(_Z9cuda_gemmIiLi256ELi4ELi1ELi128ELi8ELi8ELi32ELi1ELi1EEviiiPT_S1_S1_ii)
        /*47f0*/ 	.word	0x00000000


	//----- nvinfo : EIATTR_MIN_STACK_SIZE
	.align		4
.L_3069:
        /*47f4*/ 	.byte	0x04, 0x12
        /*47f6*/ 	.short	(.L_3071 - .L_3070)
	.align		4
.L_3070:
        /*47f8*/ 	.word	index@(_Z9cuda_gemmIiLi256ELi4ELi1ELi128ELi8ELi8ELi32ELi1ELi0EEviiiPT_S1_S1_ii)
        /*47fc*/ 	.word	0x00000000


	//----- nvinfo : EIATTR_MIN_STACK_SIZE
	.align		4
.L_3071:
        /*4800*/ 	.byte	0x04, 0x12
        /*4802*/ 	.short	(.L_3073 - .L_3072)
	.align		4
.L_3072:
        /*4804*/ 	.word	index@(_Z9cuda_gemmIiLi256ELi4ELi1ELi128ELi8ELi8ELi32ELi0ELi1EEviiiPT_S1_S1_ii)
        /*4808*/ 	.word	0x00000000


	//----- nvinfo : EIATTR_MIN_STACK_SIZE
	.align		4
.L_3073:
        /*480c*/ 	.byte	0x04, 0x12
        /*480e*/ 	.short	(.L_3075 - .L_3074)
	.align		4
.L_3074:
        /*4810*/ 	.word	index@(_Z9cuda_gemmIiLi256ELi4ELi1ELi128ELi8ELi8ELi32ELi0ELi0EEviiiPT_S1_S1_ii)
        /*4814*/ 	.word	0x00000000


	//----- nvinfo : EIATTR_MIN_STACK_SIZE
	.align		4
.L_3075:
        /*4818*/ 	.byte	0x04, 0x12
        /*481a*/ 	.short	(.L_3077 - .L_3076)
	.align		4
.L_3076:
        /*481c*/ 	.word	index@(_Z9cuda_gemmIiLi256ELi4ELi1ELi128ELi4ELi4ELi32ELi1ELi1EEviiiPT_S1_S1_ii)
        /*4820*/ 	.word	0x00000000


	//----- nvinfo : EIATTR_MIN_STACK_SIZE
	.align		4
.L_3077:
        /*4824*/ 	.byte	0x04, 0x12
        /*4826*/ 	.short	(.L_3079 - .L_3078)
	.align		4
.L_3078:
        /*4828*/ 	.word	index@(_Z9cuda_gemmIiLi256ELi4ELi1ELi128ELi4ELi4ELi32ELi1ELi0EEviiiPT_S1_S1_ii)
        /*482c*/ 	.word	0x00000000


	//----- nvinfo : EIATTR_MIN_STACK_SIZE
	.align		4
.L_3079:
        /*4830*/ 	.byte	0x04, 0x12
        /*4832*/ 	.short	(.L_3081 - .L_3080)
	.align		4
.L_3080:
        /*4834*/ 	.word	index@(_Z9cuda_gemmIiLi256ELi4ELi1ELi128ELi4ELi4ELi32ELi0ELi1EEviiiPT_S1_S1_ii)
        /*4838*/ 	.word	0x00000000


	//----- nvinfo : EIATTR_MIN_STACK_SIZE
	.align		4
.L_3081:
        /*483c*/ 	.byte	0x04, 0x12
        /*483e*/ 	.short	(.L_3083 - .L_3082)
	.align		4
.L_3082:
        /*4840*/ 	.word	index@(_Z9cuda_gemmIiLi256ELi4ELi1ELi128ELi4ELi4ELi32ELi0ELi0EEviiiPT_S1_S1_ii)
        /*4844*/ 	.word	0x00000000


	//----- nvinfo : EIATTR_MIN_STACK_SIZE
	.align		4
.L_3083:
        /*4848*/ 	.byte	0x04, 0x12
        /*484a*/ 	.short	(.L_3085 - .L_3084)
	.align		4
.L_3084:
        /*484c*/ 	.word	index@(_Z9cuda_gemmIiLi256ELi4ELi1ELi128ELi2ELi2ELi32ELi1ELi1EEviiiPT_S1_S1_ii)
        /*4850*/ 	.word	0x00000000


	//----- nvinfo : EIATTR_MIN_STACK_SIZE
	.align		4
.L_3085:
        /*4854*/ 	.byte	0x04, 0x12
        /*4856*/ 	.short	(.L_3087 - .L_3086)
	.align		4
.L_3086:
        /*4858*/ 	.word	index@(_Z9cuda_gemmIiLi256ELi4ELi1ELi128ELi2ELi2ELi32ELi1ELi0EEviiiPT_S1_S1_ii)
        /*485c*/ 	.word	0x00000000


	//----- nvinfo : EIATTR_MIN_STACK_SIZE
	.align		4
.L_3087:
        /*4860*/ 	.byte	0x04, 0x12
        /*4862*/ 	.short	(.L_3089 - .L_3088)
	.align		4
.L_3088:
        /*4864*/ 	.word	index@(_Z9cuda_gemmIiLi256ELi4ELi1ELi128ELi2ELi2ELi32ELi0ELi1EEviiiPT_S1_S1_ii)
        /*4868*/ 	.word	0x00000000


	//----- nvinfo : EIATTR_MIN_STACK_SIZE
	.align		4
.L_3089:
        /*486c*/ 	.byte	0x04, 0x12
        /*486e*/ 	.short	(.L_3091 - .L_3090)
	.align		4
.L_3090:
        /*4870*/ 	.word	index@(_Z9cuda_gemmIiLi256ELi4ELi1ELi128ELi2ELi2ELi32ELi0ELi0EEviiiPT_S1_S1_ii)
        /*4874*/ 	.word	0x00000000


	//----- nvinfo : EIATTR_MIN_STACK_SIZE
	.align		4
.L_3091:
        /*4878*/ 	.byte	0x04, 0x12
        /*487a*/ 	.short	(.L_3093 - .L_3092)
	.align		4
.L_3092:
        /*487c*/ 	.word	index@(_Z9cuda_gemmIiLi256ELi4ELi1ELi64ELi128ELi128ELi32ELi1ELi1EEviiiPT_S1_S1_ii)
        /*4880*/ 	.word	0x00000000


	//----- nvinfo : EIATTR_MIN_STACK_SIZE
	.align		4
.L_3093:
        /*4884*/ 	.byte	0x04, 0x12
        /*4886*/ 	.short	(.L_3095 - .L_3094)
	.align		4
.L_3094:
        /*4888*/ 	.word	index@(_Z9cuda_gemmIiLi256ELi4ELi1ELi64ELi128ELi128ELi32ELi1ELi0EEviiiPT_S1_S1_ii)
        /*488c*/ 	.word	0x00000000


	//----- nvinfo : EIATTR_MIN_STACK_SIZE
	.align		4
.L_3095:
        /*4890*/ 	.byte	0x04, 0x12
        /*4892*/ 	.short	(.L_3097 - .L_3096)
	.align		4
.L_3096:
        /*4894*/ 	.word	index@(_Z9cuda_gemmIiLi256ELi4ELi1ELi64ELi128ELi128ELi32ELi0ELi1EEviiiPT_S1_S1_ii)
        /*4898*/ 	.word	0x00000000


	//----- nvinfo : EIATTR_MIN_STACK_SIZE
	.align		4
.L_3097:
        /*489c*/ 	.byte	0x04, 0x12
        /*489e*/ 	.short	(.L_3099 - .L_3098)
	.align		4
.L_3098:
        /*48a0*/ 	.word	index@(_Z9cuda_gemmIiLi256ELi4ELi1ELi64ELi128ELi128ELi32ELi0ELi0EEviiiPT_S1_S1_ii)
        /*48a4*/ 	.word	0x00000000


	//----- nvinfo : EIATTR_MIN_STACK_SIZE
	.align		4
.L_3099:
        /*48a8*/ 	.byte	0x04, 0x12
        /*48aa*/ 	.short	(.L_3101 - .L_3100)
	.align		4
.L_3100:
        /*48ac*/ 	.word	index@(_Z9cuda_gemmIiLi256ELi4ELi1ELi64ELi64ELi64ELi32ELi1ELi1EEviiiPT_S1_S1_ii)
        /*48b0*/ 	.word	0x00000000


	//----- nvinfo : EIATTR_MIN_STACK_SIZE
	.align		4
.L_3101:
        /*48b4*/ 	.byte	0x04, 0x12
        /*48b6*/ 	.short	(.L_3103 - .L_3102)
	.align		4
.L_3102:
        /*48b8*/ 	.word	index@(_Z9cuda_gemmIiLi256ELi4ELi1ELi64ELi64ELi64ELi32ELi1ELi0EEviiiPT_S1_S1_ii)
        /*48bc*/ 	.word	0x00000000


	//----- nvinfo : EIATTR_MIN_STACK_SIZE
	.align		4
.L_3103:
        /*48c0*/ 	.byte	0x04, 0x12
        /*48c2*/ 	.short	(.L_3105 - .L_3104)
	.align		4
.L_3104:
        /*48c4*/ 	.word	index@(_Z9cuda_gemmIiLi256ELi4ELi1ELi64ELi64ELi64ELi32ELi0ELi1EEviiiPT_S1_S1_ii)
        /*48c8*/ 	.word	0x00000000


	//----- nvinfo : EIATTR_MIN_STACK_SIZE
	.align		4
.L_3105:
        /*48cc*/ 	.byte	0x04, 0x12
        /*48ce*/ 	.short	(.L_3107 - .L_3106)
	.align		4
.L_3106:
        /*48d0*/ 	.word	index@(_Z9cuda_gemmIiLi256ELi4ELi1ELi64ELi64ELi64ELi32ELi0ELi0EEviiiPT_S1_S1_ii)
        /*48d4*/ 	.word	0x00000000


	//----- nvinfo : EIATTR_MIN_STACK_SIZE
	.align		4
.L_3107:
        /*48d8*/ 	.byte	0x04, 0x12
        /*48da*/ 	.short	(.L_3109 - .L_3108)
	.align		4
.L_3108:
        /*48dc*/ 	.word	index@(_Z9cuda_gemmIiLi256ELi4ELi1ELi64ELi32ELi32ELi32ELi1ELi1EEviiiPT_S1_S1_ii)
        /*48e0*/ 	.word	0x00000000


	//----- nvinfo : EIATTR_MIN_STACK_SIZE
	.align		4
.L_3109:
        /*48e4*/ 	.byte	0x04, 0x12
        /*48e6*/ 	.short	(.L_3111 - .L_3110)
	.align		4
.L_3110:
        /*48e8*/ 	.word	index@(_Z9cuda_gemmIiLi256ELi4ELi1ELi64ELi32ELi32ELi32ELi1ELi0EEviiiPT_S1_S1_ii)
        /*48ec*/ 	.word	0x00000008


	//----- nvinfo : EIATTR_MIN_STACK_SIZE
	.align		4
.L_3111:
        /*48f0*/ 	.byte	0x04, 0x12
        /*48f2*/ 	.short	(.L_3113 - .L_3112)
	.align		4
.L_3112:
        /*48f4*/ 	.word	index@(_Z9cuda_gemmIiLi256ELi4ELi1ELi64ELi32ELi32ELi32ELi0ELi1EEviiiPT_S1_S1_ii)
        /*48f8*/ 	.word	0x00000000


	//----- nvinfo : EIATTR_MIN_STACK_SIZE
	.align		4
.L_3113:
        /*48fc*/ 	.byte	0x04, 0x12
        /*48fe*/ 	.short	(.L_3115 - .L_3114)
	.align		4
.L_3114:
        /*4900*/ 	.word	index@(_Z9cuda_gemmIiLi256ELi4ELi1ELi64ELi32ELi32ELi32ELi0ELi0EEviiiPT_S1_S1_ii)
        /*4904*/ 	.word	0x00000008


	//----- nvinfo : EIATTR_MIN_STACK_SIZE
	.align		4
.L_3115:
        /*4908*/ 	.byte	0x04, 0x12
        /*490a*/ 	.short	(.L_3117 - .L_3116)
	.align		4
.L_3116:
        /*490c*/ 	.word	index@(_Z9cuda_gemmIiLi256ELi4ELi1ELi64ELi16ELi16ELi32ELi1ELi1EEviiiPT_S1_S1_ii)
        /*4910*/ 	.word	0x00000000


	//----- nvinfo : EIATTR_MIN_STACK_SIZE
	.align		4
.L_3117:
        /*4914*/ 	.byte	0x04, 0x12
        /*4916*/ 	.short	(.L_3119 - .L_3118)
	.align		4
.L_3118:
        /*4918*/ 	.word	index@(_Z9cuda_gemmIiLi256ELi4ELi1ELi64ELi16ELi16ELi32ELi1ELi0EEviiiPT_S1_S1_ii)
        /*491c*/ 	.word	0x00000008


	//----- nvinfo : EIATTR_MIN_STACK_SIZE
	.align		4
.L_3119:
        /*4920*/ 	.byte	0x04, 0x12
        /*4922*/ 	.short	(.L_3121 - .L_3120)
	.align		4
.L_3120:
        /*4924*/ 	.word	index@(_Z9cuda_gemmIiLi256ELi4ELi1ELi64ELi16ELi16ELi32ELi0ELi1EEviiiPT_S1_S1_ii)
        /*4928*/ 	.word	0x00000000


	//----- nvinfo : EIATTR_MIN_STACK_SIZE
	.align		4
.L_3121:
        /*492c*/ 	.byte	0x04, 0x12
        /*492e*/ 	.short	(.L_3123 - .L_3122)
	.align		4
.L_3122:
        /*4930*/ 	.word	index@(_Z9cuda_gemmIiLi256ELi4ELi1ELi64ELi16ELi16ELi32ELi0ELi0EEviiiPT_S1_S1_ii)
        /*4934*/ 	.word	0x00000008


	//----- nvinfo : EIATTR_MIN_STACK_SIZE
	.align		4
.L_3123:
        /*4938*/ 	.byte	0x04, 0x12
        /*493a*/ 	.short	(.L_3125 - .L_3124)
	.align		4
.L_3124:
        /*493c*/ 	.word	index@(_Z9cuda_gemmIiLi256ELi4ELi1ELi64ELi8ELi8ELi32ELi1ELi1EEviiiPT_S1_S1_ii)
        /*4940*/ 	.word	0x00000000


	//----- nvinfo : EIATTR_MIN_STACK_SIZE
	.align		4
.L_3125:
        /*4944*/ 	.byte	0x04, 0x12
        /*4946*/ 	.short	(.L_3127 - .L_3126)
	.align		4
.L_3126:
        /*4948*/ 	.word	index@(_Z9cuda_gemmIiLi256ELi4ELi1ELi64ELi8ELi8ELi32ELi1ELi0EEviiiPT_S1_S1_ii)
        /*494c*/ 	.word	0x00000000


	//----- nvinfo : EIATTR_MIN_STACK_SIZE
	.align		4
.L_3127:
        /*4950*/ 	.byte	0x04, 0x12
        /*4952*/ 	.short	(.L_3129 - .L_3128)
	.align		4
.L_3128:
        /*4954*/ 	.word	index@(_Z9cuda_gemmIiLi256ELi4ELi1ELi64ELi8ELi8ELi32ELi0ELi1EEviiiPT_S1_S1_ii)
        /*4958*/ 	.word	0x00000000


	//----- nvinfo : EIATTR_MIN_STACK_SIZE
	.align		4
.L_3129:
        /*495c*/ 	.byte	0x04, 0x12
        /*495e*/ 	.short	(.L_3131 - .L_3130)
	.align		4
.L_3130:
        /*4960*/ 	.word	index@(_Z9cuda_gemmIiLi256ELi4ELi1ELi64ELi8ELi8ELi32ELi0ELi0EEviiiPT_S1_S1_ii)
        /*4964*/ 	.word	0x00000000


	//----- nvinfo : EIATTR_MIN_STACK_SIZE
	.align		4
.L_3131:
        /*4968*/ 	.byte	0x04, 0x12
        /*496a*/ 	.short	(.L_3133 - .L_3132)
	.align		4
.L_3132:
        /*496c*/ 	.word	index@(_Z9cuda_gemmIiLi256ELi4ELi1ELi64ELi4ELi4ELi32ELi1ELi1EEviiiPT_S1_S1_ii)
        /*4970*/ 	.word	0x00000000


	//----- nvinfo : EIATTR_MIN_STACK_SIZE
	.align		4
.L_3133:
        /*4974*/ 	.byte	0x04, 0x12
        /*4976*/ 	.short	(.L_3135 - .L_3134)
	.align		4
.L_3134:
        /*4978*/ 	.word	index@(_Z9cuda_gemmIiLi256ELi4ELi1ELi64ELi4ELi4ELi32ELi1ELi0EEviiiPT_S1_S1_ii)
        /*497c*/ 	.word	0x00000000


	//----- nvinfo : EIATTR_MIN_STACK_SIZE
	.align		4
.L_3135:
        /*4980*/ 	.byte	0x04, 0x12
        /*4982*/ 	.short	(.L_3137 - .L_3136)
	.align		4
.L_3136:
        /*4984*/ 	.word	index@(_Z9cuda_gemmIiLi256ELi4ELi1ELi64ELi4ELi4ELi32ELi0ELi1EEviiiPT_S1_S1_ii)
        /*4988*/ 	.word	0x00000000


	//----- nvinfo : EIATTR_MIN_STACK_SIZE
	.align		4
.L_3137:
        /*498c*/ 	.byte	0x04, 0x12
        /*498e*/ 	.short	(.L_3139 - .L_3138)
	.align		4
.L_3138:
        /*4990*/ 	.word	index@(_Z9cuda_gemmIiLi256ELi4ELi1ELi64ELi4ELi4ELi32ELi0ELi0EEviiiPT_S1_S1_ii)
        /*4994*/ 	.word	0x00000000


	//----- nvinfo : EIATTR_MIN_STACK_SIZE
	.align		4
.L_3139:
        /*4998*/ 	.byte	0x04, 0x12
        /*499a*/ 	.short	(.L_3141 - .L_3140)
	.align		4
.L_3140:
        /*499c*/ 	.word	index@(_Z9cuda_gemmIiLi256ELi4ELi1ELi64ELi2ELi2ELi32ELi1ELi1EEviiiPT_S1_S1_ii)
        /*49a0*/ 	.word	0x00000000


	//----- nvinfo : EIATTR_MIN_STACK_SIZE
	.align		4
.L_3141:
        /*49a4*/ 	.byte	0x04, 0x12
        /*49a6*/ 	.short	(.L_3143 - .L_3142)
	.align		4
.L_3142:
        /*49a8*/ 	.word	index@(_Z9cuda_gemmIiLi256ELi4ELi1ELi64ELi2ELi2ELi32ELi1ELi0EEviiiPT_S1_S1_ii)
        /*49ac*/ 	.word	0x00000000


	//----- nvinfo : EIATTR_MIN_STACK_SIZE
	.align		4
.L_3143:
        /*49b0*/ 	.byte	0x04, 0x12
        /*49b2*/ 	.short	(.L_3145 - .L_3144)
	.align		4
.L_3144:
        /*49b4*/ 	.word	index@(_Z9cuda_gemmIiLi256ELi4ELi1ELi64ELi2ELi2ELi32ELi0ELi1EEviiiPT_S1_S1_ii)
        /*49b8*/ 	.word	0x00000000


	//----- nvinfo : EIATTR_MIN_STACK_SIZE
	.align		4
.L_3145:
        /*49bc*/ 	.byte	0x04, 0x12
        /*49be*/ 	.short	(.L_3147 - .L_3146)
	.align		4
.L_3146:
        /*49c0*/ 	.word	index@(_Z9cuda_gemmIiLi256ELi4ELi1ELi64ELi2ELi2ELi32ELi0ELi0EEviiiPT_S1_S1_ii)
        /*49c4*/ 	.word	0x00000000


	//----- nvinfo : EIATTR_MIN_STACK_SIZE
	.align		4
.L_3147:
        /*49c8*/ 	.byte	0x04, 0x12
        /*49ca*/ 	.short	(.L_3149 - .L_3148)
	.align		4
.L_3148:
        /*49cc*/ 	.word	index@(_Z9cuda_gemmIiLi256ELi4ELi1ELi32ELi128ELi128ELi32ELi1ELi1EEviiiPT_S1_S1_ii)
        /*49d0*/ 	.word	0x00000000


	//----- nvinfo : EIATTR_MIN_STACK_SIZE
	.align		4
.L_3149:
        /*49d4*/ 	.byte	0x04, 0x12
        /*49d6*/ 	.short	(.L_3151 - .L_3150)
	.align		4
.L_3150:
        /*49d8*/ 	.word	index@(_Z9cuda_gemmIiLi256ELi4ELi1ELi32ELi128ELi128ELi32ELi1ELi0EEviiiPT_S1_S1_ii)
        /*49dc*/ 	.word	0x00000000


	//----- nvinfo : EIATTR_MIN_STACK_SIZE
	.align		4
.L_3151:
        /*49e0*/ 	.byte	0x04, 0x12
        /*49e2*/ 	.short	(.L_3153 - .L_3152)
	.align		4
.L_3152:
        /*49e4*/ 	.word	index@(_Z9cuda_gemmIiLi256ELi4ELi1ELi32ELi128ELi128ELi32ELi0ELi1EEviiiPT_S1_S1_ii)
        /*49e8*/ 	.word	0x00000000


	//----- nvinfo : EIATTR_MIN_STACK_SIZE
	.align		4
.L_3153:
        /*49ec*/ 	.byte	0x04, 0x12
        /*49ee*/ 	.short	(.L_3155 - .L_3154)
	.align		4
.L_3154:
        /*49f0*/ 	.word	index@(_Z9cuda_gemmIiLi256ELi4ELi1ELi32ELi128ELi128ELi32ELi0ELi0EEviiiPT_S1_S1_ii)
        /*49f4*/ 	.word	0x00000000


	//----- nvinfo : EIATTR_MIN_STACK_SIZE
	.align		4
.L_3155:
        /*49f8*/ 	.byte	0x04, 0x12
        /*49fa*/ 	.short	(.L_3157 - .L_3156)
	.align		4
.L_3156:
        /*49fc*/ 	.word	index@(_Z9cuda_gemmIiLi256ELi4ELi1ELi32ELi64ELi64ELi32ELi1ELi1EEviiiPT_S1_S1_ii)
        /*4a00*/ 	.word	0x00000000


	//----- nvinfo : EIATTR_MIN_STACK_SIZE
	.align		4
.L_3157:
        /*4a04*/ 	.byte	0x04, 0x12
        /*4a06*/ 	.short	(.L_3159 - .L_3158)
	.align		4
.L_3158:
        /*4a08*/ 	.word	index@(_Z9cuda_gemmIiLi256ELi4ELi1ELi32ELi64ELi64ELi32ELi1ELi0EEviiiPT_S1_S1_ii)
        /*4a0c*/ 	.word	0x00000000


	//----- nvinfo : EIATTR_MIN_STACK_SIZE
	.align		4
.L_3159:
        /*4a10*/ 	.byte	0x04, 0x12
        /*4a12*/ 	.short	(.L_3161 - .L_3160)
	.align		4
.L_3160:
        /*4a14*/ 	.word	index@(_Z9cuda_gemmIiLi256ELi4ELi1ELi32ELi64ELi64ELi32ELi0ELi1EEviiiPT_S1_S1_ii)
        /*4a18*/ 	.word	0x00000000


	//----- nvinfo : EIATTR_MIN_STACK_SIZE
	.align		4
.L_3161:
        /*4a1c*/ 	.byte	0x04, 0x12
        /*4a1e*/ 	.short	(.L_3163 - .L_3162)
	.align		4
.L_3162:
        /*4a20*/ 	.word	index@(_Z9cuda_gemmIiLi256ELi4ELi1ELi32ELi64ELi64ELi32ELi0ELi0EEviiiPT_S1_S1_ii)
        /*4a24*/ 	.word	0x00000000


	//----- nvinfo : EIATTR_MIN_STACK_SIZE
	.align		4
.L_3163:
        /*4a28*/ 	.byte	0x04, 0x12
        /*4a2a*/ 	.short	(.L_3165 - .L_3164)
	.align		4
.L_3164:
        /*4a2c*/ 	.word	index@(_Z9cuda_gemmIiLi256ELi4ELi1ELi32ELi32ELi32ELi32ELi1ELi1EEviiiPT_S1_S1_ii)
        /*4a30*/ 	.word	0x00000000


	//----- nvinfo : EIATTR_MIN_STACK_SIZE
	.align		4
.L_3165:
        /*4a34*/ 	.byte	0x04, 0x12
        /*4a36*/ 	.short	(.L_3167 - .L_3166)
	.align		4
.L_3166:
        /*4a38*/ 	.word	index@(_Z9cuda_gemmIiLi256ELi4ELi1ELi32ELi32ELi32ELi32ELi1ELi0EEviiiPT_S1_S1_ii)
        /*4a3c*/ 	.word	0x00000008


	//----- nvinfo : EIATTR_MIN_STACK_SIZE
	.align		4
.L_3167:
        /*4a40*/ 	.byte	0x04, 0x12
        /*4a42*/ 	.short	(.L_3169 - .L_3168)
	.align		4
.L_3168:
        /*4a44*/ 	.word	index@(_Z9cuda_gemmIiLi256ELi4ELi1ELi32ELi32ELi32ELi32ELi0ELi1EEviiiPT_S1_S1_ii)
        /*4a48*/ 	.word	0x00000000


	//----- nvinfo : EIATTR_MIN_STACK_SIZE
	.align		4
.L_3169:
        /*4a4c*/ 	.byte	0x04, 0x12
        /*4a4e*/ 	.short	(.L_3171 - .L_3170)
	.align		4
.L_3170:
        /*4a50*/ 	.word	index@(_Z9cuda_gemmIiLi256ELi4ELi1ELi32ELi32ELi32ELi32ELi0ELi0EEviiiPT_S1_S1_ii)
        /*4a54*/ 	.word	0x00000008


	//----- nvinfo : EIATTR_MIN_STACK_SIZE
	.align		4
.L_3171:
        /*4a58*/ 	.byte	0x04, 0x12
        /*4a5a*/ 	.short	(.L_3173 - .L_3172)
	.align		4
.L_3172:
        /*4a5c*/ 	.word	index@(_Z9cuda_gemmIiLi256ELi4ELi1ELi32ELi16ELi16ELi32ELi1ELi1EEviiiPT_S1_S1_ii)
        /*4a60*/ 	.word	0x00000000


	//----- nvinfo : EIATTR_MIN_STACK_SIZE
	.align		4
.L_3173:
        /*4a64*/ 	.byte	0x04, 0x12
        /*4a66*/ 	.short	(.L_3175 - .L_3174)
	.align		4
.L_3174:
        /*4a68*/ 	.word	index@(_Z9cuda_gemmIiLi256ELi4ELi1ELi32ELi16ELi16ELi32ELi1ELi0EEviiiPT_S1_S1_ii)
        /*4a6c*/ 	.word	0x00000008


	//----- nvinfo : EIATTR_MIN_STACK_SIZE
	.align		4
.L_3175:
        /*4a70*/ 	.byte	0x04, 0x12
        /*4a72*/ 	.short	(.L_3177 - .L_3176)
	.align		4
.L_3176:
        /*4a74*/ 	.word	index@(_Z9cuda_gemmIiLi256ELi4ELi1ELi32ELi16ELi16ELi32ELi0ELi1EEviiiPT_S1_S1_ii)
        /*4a78*/ 	.word	0x00000000


	//----- nvinfo : EIATTR_MIN_STACK_SIZE
	.align		4
.L_3177:
        /*4a7c*/ 	.byte	0x04, 0x12
        /*4a7e*/ 	.short	(.L_3179 - .L_3178)
	.align		4
.L_3178:
        /*4a80*/ 	.word	index@(_Z9cuda_gemmIiLi256ELi4ELi1ELi32ELi16ELi16ELi32ELi0ELi0EEviiiPT_S1_S1_ii)
        /*4a84*/ 	.word	0x00000008


	//----- nvinfo : EIATTR_MIN_STACK_SIZE
	.align		4
.L_3179:
        /*4a88*/ 	.byte	0x04, 0x12
        /*4a8a*/ 	.short	(.L_3181 - .L_3180)
	.align		4
.L_3180:
        /*4a8c*/ 	.word	index@(_Z9cuda_gemmIiLi256ELi4ELi1ELi32ELi8ELi8ELi32ELi1ELi1EEviiiPT_S1_S1_ii)
        /*4a90*/ 	.word	0x00000000


	//----- nvinfo : EIATTR_MIN_STACK_SIZE
	.align		4
.L_3181:
        /*4a94*/ 	.byte	0x04, 0x12
        /*4a96*/ 	.short	(.L_3183 - .L_3182)
	.align		4
.L_3182:
        /*4a98*/ 	.word	index@(_Z9cuda_gemmIiLi256ELi4ELi1ELi32ELi8ELi8ELi32ELi1ELi0EEviiiPT_S1_S1_ii)
        /*4a9c*/ 	.word	0x00000000


	//----- nvinfo : EIATTR_MIN_STACK_SIZE
	.align		4
.L_3183:
        /*4aa0*/ 	.byte	0x04, 0x12
        /*4aa2*/ 	.short	(.L_3185 - .L_3184)
	.align		4
.L_3184:
        /*4aa4*/ 	.word	index@(_Z9cuda_gemmIiLi256ELi4ELi1ELi32ELi8ELi8ELi32ELi0ELi1EEviiiPT_S1_S1_ii)
        /*4aa8*/ 	.word	0x00000000


	//----- nvinfo : EIATTR_MIN_STACK_SIZE
	.align		4
.L_3185:
        /*4aac*/ 	.byte	0x04, 0x12
        /*4aae*/ 	.short	(.L_3187 - .L_3186)
	.align		4
.L_3186:
        /*4ab0*/ 	.word	index@(_Z9cuda_gemmIiLi256ELi4ELi1ELi32ELi8ELi8ELi32ELi0ELi0EEviiiPT_S1_S1_ii)
        /*4ab4*/ 	.word	0x00000000


	//----- nvinfo : EIATTR_MIN_STACK_SIZE
	.align		4
.L_3187:
        /*4ab8*/ 	.byte	0x04, 0x12
        /*4aba*/ 	.short	(.L_3189 - .L_3188)
	.align		4
.L_3188:
        /*4abc*/ 	.word	index@(_Z9cuda_gemmIiLi256ELi4ELi1ELi32ELi4ELi4ELi32ELi1ELi1EEviiiPT_S1_S1_ii)
        /*4ac0*/ 	.word	0x00000000


	//----- nvinfo : EIATTR_MIN_STACK_SIZE
	.align		4
.L_3189:
        /*4ac4*/ 	.byte	0x04, 0x12
        /*4ac6*/ 	.short	(.L_3191 - .L_3190)
	.align		4
.L_3190:
        /*4ac8*/ 	.word	index@(_Z9cuda_gemmIiLi256ELi4ELi1ELi32ELi4ELi4ELi32ELi1ELi0EEviiiPT_S1_S1_ii)
        /*4acc*/ 	.word	0x00000000


	//----- nvinfo : EIATTR_MIN_STACK_SIZE
	.align		4
.L_3191:
        /*4ad0*/ 	.byte	0x04, 0x12
        /*4ad2*/ 	.short	(.L_3193 - .L_3192)
	.align		4
.L_3192:
        /*4ad4*/ 	.word	index@(_Z9cuda_gemmIiLi256ELi4ELi1ELi32ELi4ELi4ELi32ELi0ELi1EEviiiPT_S1_S1_ii)
        /*4ad8*/ 	.word	0x00000000


	//----- nvinfo : EIATTR_MIN_STACK_SIZE
	.align		4
.L_3193:
        /*4adc*/ 	.byte	0x04, 0x12
        /*4ade*/ 	.short	(.L_3195 - .L_3194)
	.align		4
.L_3194:
        /*4ae0*/ 	.word	index@(_Z9cuda_gemmIiLi256ELi4ELi1ELi32ELi4ELi4ELi32ELi0ELi0EEviiiPT_S1_S1_ii)
        /*4ae4*/ 	.word	0x00000000


	//----- nvinfo : EIATTR_MIN_STACK_SIZE
	.align		4
.L_3195:
        /*4ae8*/ 	.byte	0x04, 0x12
        /*4aea*/ 	.short	(.L_3197 - .L_3196)
	.align		4
.L_3196:
        /*4aec*/ 	.word	index@(_Z9cuda_gemmIiLi256ELi4ELi1ELi32ELi2ELi2ELi32ELi1ELi1EEviiiPT_S1_S1_ii)
        /*4af0*/ 	.word	0x00000000


	//----- nvinfo : EIATTR_MIN_STACK_SIZE
	.align		4
.L_3197:
        /*4af4*/ 	.byte	0x04, 0x12
        /*4af6*/ 	.short	(.L_3199 - .L_3198)
	.align		4
.L_3198:
        /*4af8*/ 	.word	index@(_Z9cuda_gemmIiLi256ELi4ELi1ELi32ELi2ELi2ELi32ELi1ELi0EEviiiPT_S1_S1_ii)
        /*4afc*/ 	.word	0x00000000


	//----- nvinfo : EIATTR_MIN_STACK_SIZE
	.align		4
.L_3199:
        /*4b00*/ 	.byte	0x04, 0x12
        /*4b02*/ 	.short	(.L_3201 - .L_3200)
	.align		4
.L_3200:
        /*4b04*/ 	.word	index@(_Z9cuda_gemmIiLi256ELi4ELi1ELi32ELi2ELi2ELi32ELi0ELi1EEviiiPT_S1_S1_ii)
        /*4b08*/ 	.word	0x00000000


	//----- nvinfo : EIATTR_MIN_STACK_SIZE
	.align		4
.L_3201:
        /*4b0c*/ 	.byte	0x04, 0x12
        /*4b0e*/ 	.short	(.L_3203 - .L_3202)
	.align		4
.L_3202:
        /*4b10*/ 	.word	index@(_Z9cuda_gemmIiLi256ELi4ELi1ELi32ELi2ELi2ELi32ELi0ELi0EEviiiPT_S1_S1_ii)
        /*4b14*/ 	.word	0x00000000


	//----- nvinfo : EIATTR_MIN_STACK_SIZE
	.align		4
.L_3203:
        /*4b18*/ 	.byte	0x04, 0x12
        /*4b1a*/ 	.short	(.L_3205 - .L_3204)
	.align		4
.L_3204:
        /*4b1c*/ 	.word	index@(_Z9cuda_gemmIiLi256ELi4ELi1ELi16ELi128ELi128ELi32ELi1ELi1EEviiiPT_S1_S1_ii)
        /*4b20*/ 	.word	0x00000000


	//----- nvinfo : EIATTR_MIN_STACK_SIZE
	.align		4
.L_3205:
        /*4b24*/ 	.byte	0x04, 0x12
        /*4b26*/ 	.short	(.L_3207 - .L_3206)
	.align		4
.L_3206:
        /*4b28*/ 	.word	index@(_Z9cuda_gemmIiLi256ELi4ELi1ELi16ELi128ELi128ELi32ELi1ELi0EEviiiPT_S1_S1_ii)
        /*4b2c*/ 	.word	0x00000000


	//----- nvinfo : EIATTR_MIN_STACK_SIZE
	.align		4
.L_3207:
        /*4b30*/ 	.byte	0x04, 0x12
        /*4b32*/ 	.short	(.L_3209 - .L_3208)
	.align		4
.L_3208:
        /*4b34*/ 	.word	index@(_Z9cuda_gemmIiLi256ELi4ELi1ELi16ELi128ELi128ELi32ELi0ELi1EEviiiPT_S1_S1_ii)
        /*4b38*/ 	.word	0x00000000


	//----- nvinfo : EIATTR_MIN_STACK_SIZE
	.align		4
.L_3209:
        /*4b3c*/ 	.byte	0x04, 0x12
        /*4b3e*/ 	.short	(.L_3211 - .L_3210)
	.align		4
.L_3210:
        /*4b40*/ 	.word	index@(_Z9cuda_gemmIiLi256ELi4ELi1ELi16ELi128ELi128ELi32ELi0ELi0EEviiiPT_S1_S1_ii)
        /*4b44*/ 	.word	0x00000000


	//----- nvinfo : EIATTR_MIN_STACK_SIZE
	.align		4
.L_3211:
        /*4b48*/ 	.byte	0x04, 0x12
        /*4b4a*/ 	.short	(.L_3213 - .L_3212)
	.align		4
.L_3212:
        /*4b4c*/ 	.word	index@(_Z9cuda_gemmIiLi256ELi4ELi1ELi16ELi64ELi64ELi32ELi1ELi1EEviiiPT_S1_S1_ii)
        /*4b50*/ 	.word	0x00000000


	//----- nvinfo : EIATTR_MIN_STACK_SIZE
	.align		4
.L_3213:
        /*4b54*/ 	.byte	0x04, 0x12
        /*4b56*/ 	.short	(.L_3215 - .L_3214)
	.align		4
.L_3214:
        /*4b58*/ 	.word	index@(_Z9cuda_gemmIiLi256ELi4ELi1ELi16ELi64ELi64ELi32ELi1ELi0EEviiiPT_S1_S1_ii)
        /*4b5c*/ 	.word	0x00000000


	//----- nvinfo : EIATTR_MIN_STACK_SIZE
	.align		4
.L_3215:
        /*4b60*/ 	.byte	0x04, 0x12
        /*4b62*/ 	.short	(.L_3217 - .L_3216)
	.align		4
.L_3216:
        /*4b64*/ 	.word	index@(_Z9cuda_gemmIiLi256ELi4ELi1ELi16ELi64ELi64ELi32ELi0ELi1EEviiiPT_S1_S1_ii)
        /*4b68*/ 	.word	0x00000000


	//----- nvinfo : EIATTR_MIN_STACK_SIZE
	.align		4
.L_3217:
        /*4b6c*/ 	.byte	0x04, 0x12
        /*4b6e*/ 	.short	(.L_3219 - .L_3218)
	.align		4
.L_3218:
        /*4b70*/ 	.word	index@(_Z9cuda_gemmIiLi256ELi4ELi1ELi16ELi64ELi64ELi32ELi0ELi0EEviiiPT_S1_S1_ii)
        /*4b74*/ 	.word	0x00000000


	//----- nvinfo : EIATTR_MIN_STACK_SIZE
	.align		4
.L_3219:
        /*4b78*/ 	.byte	0x04, 0x12
        /*4b7a*/ 	.short	(.L_3221 - .L_3220)
	.align		4
.L_3220:
        /*4b7c*/ 	.word	index@(_Z9cuda_gemmIiLi256ELi4ELi1ELi16ELi32ELi32ELi32ELi1ELi1EEviiiPT_S1_S1_ii)
        /*4b80*/ 	.word	0x00000000


	//----- nvinfo : EIATTR_MIN_STACK_SIZE
	.align		4
.L_3221:
        /*4b84*/ 	.byte	0x04, 0x12
        /*4b86*/ 	.short	(.L_3223 - .L_3222)
	.align		4
.L_3222:
        /*4b88*/ 	.word	index@(_Z9cuda_gemmIiLi256ELi4ELi1ELi16ELi32ELi32ELi32ELi1ELi0EEviiiPT_S1_S1_ii)
        /*4b8c*/ 	.word	0x00000008


	//----- nvinfo : EIATTR_MIN_STACK_SIZE
	.align		4
.L_3223:
        /*4b90*/ 	.byte	0x04, 0x12
        /*4b92*/ 	.short	(.L_3225 - .L_3224)
	.align		4
.L_3224:
        /*4b94*/ 	.word	index@(_Z9cuda_gemmIiLi256ELi4ELi1ELi16ELi32ELi32ELi32ELi0ELi1EEviiiPT_S1_S1_ii)
        /*4b98*/ 	.word	0x00000000


	//----- nvinfo : EIATTR_MIN_STACK_SIZE
	.align		4
.L_3225:
        /*4b9c*/ 	.byte	0x04, 0x12
        /*4b9e*/ 	.short	(.L_3227 - .L_3226)
	.align		4
.L_3226:
        /*4ba0*/ 	.word	index@(_Z9cuda_gemmIiLi256ELi4ELi1ELi16ELi32ELi32ELi32ELi0ELi0EEviiiPT_S1_S1_ii)
        /*4ba4*/ 	.word	0x00000008


	//----- nvinfo : EIATTR_MIN_STACK_SIZE
	.align		4
.L_3227:
        /*4ba8*/ 	.byte	0x04, 0x12
        /*4baa*/ 	.short	(.L_3229 - .L_3228)
	.align		4
.L_3228:
        /*4bac*/ 	.word	index@(_Z9cuda_gemmIiLi256ELi4ELi1ELi16ELi16ELi16ELi32ELi1ELi1EEviiiPT_S1_S1_ii)
        /*4bb0*/ 	.word	0x00000000


	//----- nvinfo : EIATTR_MIN_STACK_SIZE
	.align		4
.L_3229:
        /*4bb4*/ 	.byte	0x04, 0x12
        /*4bb6*/ 	.short	(.L_3231 - .L_3230)
	.align		4
.L_3230:
        /*4bb8*/ 	.word	index@(_Z9cuda_gemmIiLi256ELi4ELi1ELi16ELi16ELi16ELi32ELi1ELi0EEviiiPT_S1_S1_ii)
        /*4bbc*/ 	.word	0x00000008


	//----- nvinfo : EIATTR_MIN_STACK_SIZE
	.align		4
.L_3231:
        /*4bc0*/ 	.byte	0x04, 0x12
        /*4bc2*/ 	.short	(.L_3233 - .L_3232)
	.align		4
.L_3232:
        /*4bc4*/ 	.word	index@(_Z9cuda_gemmIiLi256ELi4ELi1ELi16ELi16ELi16ELi32ELi0ELi1EEviiiPT_S1_S1_ii)
        /*4bc8*/ 	.word	0x00000000


	//----- nvinfo : EIATTR_MIN_STACK_SIZE
	.align		4
.L_3233:
        /*4bcc*/ 	.byte	0x04, 0x12
        /*4bce*/ 	.short	(.L_3235 - .L_3234)
	.align		4
.L_3234:
        /*4bd0*/ 	.word	index@(_Z9cuda_gemmIiLi256ELi4ELi1ELi16ELi16ELi16ELi32ELi0ELi0EEviiiPT_S1_S1_ii)
        /*4bd4*/ 	.word	0x00000008


	//----- nvinfo : EIATTR_MIN_STACK_SIZE
	.align		4
.L_3235:
        /*4bd8*/ 	.byte	0x04, 0x12
        /*4bda*/ 	.short	(.L_3237 - .L_3236)
	.align		4
.L_3236:
        /*4bdc*/ 	.word	index@(_Z9cuda_gemmIiLi256ELi4ELi1ELi16ELi8ELi8ELi32ELi1ELi1EEviiiPT_S1_S1_ii)
        /*4be0*/ 	.word	0x00000000


	//----- nvinfo : EIATTR_MIN_STACK_SIZE
	.align		4
.L_3237:
        /*4be4*/ 	.byte	0x04, 0x12
        /*4be6*/ 	.short	(.L_3239 - .L_3238)
	.align		4
.L_3238:
        /*4be8*/ 	.word	index@(_Z9cuda_gemmIiLi256ELi4ELi1ELi16ELi8ELi8ELi32ELi1ELi0EEviiiPT_S1_S1_ii)
        /*4bec*/ 	.word	0x00000000


	//----- nvinfo : EIATTR_MIN_STACK_SIZE
	.align		4
.L_3239:
        /*4bf0*/ 	.byte	0x04, 0x12
        /*4bf2*/ 	.short	(.L_3241 - .L_3240)
	.align		4
.L_3240:
        /*4bf4*/ 	.word	index@(_Z9cuda_gemmIiLi256ELi4ELi1ELi16ELi8ELi8ELi32ELi0ELi1EEviiiPT_S1_S1_ii)
        /*4bf8*/ 	.word	0x00000000


	//----- nvinfo : EIATTR_MIN_STACK_SIZE
	.align		4
.L_3241:
        /*4bfc*/ 	.byte	0x04, 0x12
        /*4bfe*/ 	.short	(.L_3243 - .L_3242)
	.align		4
.L_3242:
        /*4c00*/ 	.word	index@(_Z9cuda_gemmIiLi256ELi4ELi1ELi16ELi8ELi8ELi32ELi0ELi0EEviiiPT_S1_S1_ii)
        /*4c04*/ 	.word	0x00000000


	//----- nvinfo : EIATTR_MIN_STACK_SIZE
	.align		4
.L_3243:
        /*4c08*/ 	.byte	0x04, 0x12
        /*4c0a*/ 	.short	(.L_3245 - .L_3244)
	.align		4
.L_3244:
        /*4c0c*/ 	.word	index@(_Z9cuda_gemmIiLi256ELi4ELi1ELi16ELi4ELi4ELi32ELi1ELi1EEviiiPT_S1_S1_ii)
        /*4c10*/ 	.word	0x00000000


	//----- nvinfo : EIATTR_MIN_STACK_SIZE
	.align		4
.L_3245:
        /*4c14*/ 	.byte	0x04, 0x12
        /*4c16*/ 	.short	(.L_3247 - .L_3246)
	.align		4
.L_3246:
        /*4c18*/ 	.word	index@(_Z9cuda_gemmIiLi256ELi4ELi1ELi16ELi4ELi4ELi32ELi1ELi0EEviiiPT_S1_S1_ii)
        /*4c1c*/ 	.word	0x00000000


	//----- nvinfo : EIATTR_MIN_STACK_SIZE
	.align		4
.L_3247:
        /*4c20*/ 	.byte	0x04, 0x12
        /*4c22*/ 	.short	(.L_3249 - .L_3248)
	.align		4
.L_3248:
        /*4c24*/ 	.word	index@(_Z9cuda_gemmIiLi256ELi4ELi1ELi16ELi4ELi4ELi32ELi0ELi1EEviiiPT_S1_S1_ii)
        /*4c28*/ 	.word	0x00000000


	//----- nvinfo : EIATTR_MIN_STACK_SIZE
	.align		4
.L_3249:
        /*4c2c*/ 	.byte	0x04, 0x12
        /*4c2e*/ 	.short	(.L_3251 - .L_3250)
	.align		4
.L_3250:
        /*4c30*/ 	.word	index@(_Z9cuda_gemmIiLi256ELi4ELi1ELi16ELi4ELi4ELi32ELi0ELi0EEviiiPT_S1_S1_ii)
        /*4c34*/ 	.word	0x00000000


	//----- nvinfo : EIATTR_MIN_STACK_SIZE
	.align		4
.L_3251:
        /*4c38*/ 	.byte	0x04, 0x12
        /*4c3a*/ 	.short	(.L_3253 - .L_3252)
	.align		4
.L_3252:
        /*4c3c*/ 	.word	index@(_Z9cuda_gemmIiLi256ELi4ELi1ELi16ELi2ELi2ELi32ELi1ELi1EEviiiPT_S1_S1_ii)
        /*4c40*/ 	.word	0x00000000


	//----- nvinfo : EIATTR_MIN_STACK_SIZE
	.align		4
.L_3253:
        /*4c44*/ 	.byte	0x04, 0x12
        /*4c46*/ 	.short	(.L_3255 - .L_3254)
	.align		4
.L_3254:
        /*4c48*/ 	.word	index@(_Z9cuda_gemmIiLi256ELi4ELi1ELi16ELi2ELi2ELi32ELi1ELi0EEviiiPT_S1_S1_ii)
        /*4c4c*/ 	.word	0x00000000


	//----- nvinfo : EIATTR_MIN_STACK_SIZE
	.align		4
.L_3255:
        /*4c50*/ 	.byte	0x04, 0x12
        /*4c52*/ 	.short	(.L_3257 - .L_3256)
	.align		4
.L_3256:
        /*4c54*/ 	.word	index@(_Z9cuda_gemmIiLi256ELi4ELi1ELi16ELi2ELi2ELi32ELi0ELi1EEviiiPT_S1_S1_ii)
        /*4c58*/ 	.word	0x00000000


	//----- nvinfo : EIATTR_MIN_STACK_SIZE
	.align		4
.L_3257:
        /*4c5c*/ 	.byte	0x04, 0x12
        /*4c5e*/ 	.short	(.L_3259 - .L_3258)
	.align		4
.L_3258:
        /*4c60*/ 	.word	index@(_Z9cuda_gemmIiLi256ELi4ELi1ELi16ELi2ELi2ELi32ELi0ELi0EEviiiPT_S1_S1_ii)
        /*4c64*/ 	.word	0x00000000


	//----- nvinfo : EIATTR_MIN_STACK_SIZE
	.align		4
.L_3259:
        /*4c68*/ 	.byte	0x04, 0x12
        /*4c6a*/ 	.short	(.L_3261 - .L_3260)
	.align		4
.L_3260:
        /*4c6c*/ 	.word	index@(_Z9cuda_gemmIiLi256ELi2ELi1ELi1024ELi128ELi128ELi32ELi1ELi1EEviiiPT_S1_S1_ii)
        /*4c70*/ 	.word	0x00000000


	//----- nvinfo : EIATTR_MIN_STACK_SIZE
	.align		4
.L_3261:
        /*4c74*/ 	.byte	0x04, 0x12
        /*4c76*/ 	.short	(.L_3263 - .L_3262)
	.align		4
.L_3262:
        /*4c78*/ 	.word	index@(_Z9cuda_gemmIiLi256ELi2ELi1ELi1024ELi128ELi128ELi32ELi1ELi0EEviiiPT_S1_S1_ii)
        /*4c7c*/ 	.word	0x00000000


	//----- nvinfo : EIATTR_MIN_STACK_SIZE
	.align		4
.L_3263:
        /*4c80*/ 	.byte	0x04, 0x12
        /*4c82*/ 	.short	(.L_3265 - .L_3264)
	.align		4
.L_3264:
        /*4c84*/ 	.word	index@(_Z9cuda_gemmIiLi256ELi2ELi1ELi1024ELi128ELi128ELi32ELi0ELi1EEviiiPT_S1_S1_ii)
        /*4c88*/ 	.word	0x00000000


	//----- nvinfo : EIATTR_MIN_STACK_SIZE
	.align		4
.L_3265:
        /*4c8c*/ 	.byte	0x04, 0x12
        /*4c8e*/ 	.short	(.L_3267 - .L_3266)
	.align		4
.L_3266:
        /*4c90*/ 	.word	index@(_Z9cuda_gemmIiLi256ELi2ELi1ELi1024ELi128ELi128ELi32ELi0ELi0EEviiiPT_S1_S1_ii)
        /*4c94*/ 	.word	0x00000000


	//----- nvinfo : EIATTR_MIN_STACK_SIZE
	.align		4
.L_3267:
        /*4c98*/ 	.byte	0x04, 0x12
        /*4c9a*/ 	.short	(.L_3269 - .L_3268)
	.align		4
.L_3268:
        /*4c9c*/ 	.word	index@(_Z9cuda_gemmIiLi256ELi2ELi1ELi1024ELi64ELi64ELi32ELi1ELi1EEviiiPT_S1_S1_ii)
        /*4ca0*/ 	.word	0x00000000


	//----- nvinfo : EIATTR_MIN_STACK_SIZE
	.align		4
.L_3269:
        /*4ca4*/ 	.byte	0x04, 0x12
        /*4ca6*/ 	.short	(.L_3271 - .L_3270)
	.align		4
.L_3270:
        /*4ca8*/ 	.word	index@(_Z9cuda_gemmIiLi256ELi2ELi1ELi1024ELi64ELi64ELi32ELi1ELi0EEviiiPT_S1_S1_ii)
        /*4cac*/ 	.word	0x00000000


	//----- nvinfo : EIATTR_MIN_STACK_SIZE
	.align		4
.L_3271:
        /*4cb0*/ 	.byte	0x04, 0x12
        /*4cb2*/ 	.short	(.L_3273 - .L_3272)
	.align		4
.L_3272:
        /*4cb4*/ 	.word	index@(_Z9cuda_gemmIiLi256ELi2ELi1ELi1024ELi64ELi64ELi32ELi0ELi1EEviiiPT_S1_S1_ii)
        /*4cb8*/ 	.word	0x00000000


	//----- nvinfo : EIATTR_MIN_STACK_SIZE
	.align		4
.L_3273:
        /*4cbc*/ 	.byte	0x04, 0x12
        /*4cbe*/ 	.short	(.L_3275 - .L_3274)
	.align		4
.L_3274:
        /*4cc0*/ 	.word	index@(_Z9cuda_gemmIiLi256ELi2ELi1ELi1024ELi64ELi64ELi32ELi0ELi0EEviiiPT_S1_S1_ii)
        /*4cc4*/ 	.word	0x00000000


	//----- nvinfo : EIATTR_MIN_STACK_SIZE
	.align		4
.L_3275:
        /*4cc8*/ 	.byte	0x04, 0x12
        /*4cca*/ 	.short	(.L_3277 - .L_3276)
	.align		4
.L_3276:
        /*4ccc*/ 	.word	index@(_Z9cuda_gemmIiLi256ELi2ELi1ELi1024ELi32ELi32ELi32ELi1ELi1EEviiiPT_S1_S1_ii)
        /*4cd0*/ 	.word	0x00000000


	//----- nvinfo : EIATTR_MIN_STACK_SIZE
	.align		4
.L_3277:
        /*4cd4*/ 	.byte	0x04, 0x12
        /*4cd6*/ 	.short	(.L_3279 - .L_3278)
	.align		4
.L_3278:
        /*4cd8*/ 	.word	index@(_Z9cuda_gemmIiLi256ELi2ELi1ELi1024ELi32ELi32ELi32ELi1ELi0EEviiiPT_S1_S1_ii)
        /*4cdc*/ 	.word	0x00000000


	//----- nvinfo : EIATTR_MIN_STACK_SIZE
	.align		4
.L_3279:
        /*4ce0*/ 	.byte	0x04, 0x12
        /*4ce2*/ 	.short	(.L_3281 - .L_3280)
	.align		4
.L_3280:
        /*4ce4*/ 	.word	index@(_Z9cuda_gemmIiLi256ELi2ELi1ELi1024ELi32ELi32ELi32ELi0ELi1EEviiiPT_S1_S1_ii)
        /*4ce8*/ 	.word	0x00000000


	//----- nvinfo : EIATTR_MIN_STACK_SIZE
	.align		4
.L_3281:
        /*4cec*/ 	.byte	0x04, 0x12
        /*4cee*/ 	.short	(.L_3283 - .L_3282)
	.align		4
.L_3282:
        /*4cf0*/ 	.word	index@(_Z9cuda_gemmIiLi256ELi2ELi1ELi1024ELi32ELi32ELi32ELi0ELi0EEviiiPT_S1_S1_ii)
        /*4cf4*/ 	.word	0x00000000


	//----- nvinfo : EIATTR_MIN_STACK_SIZE
	.align		4
.L_3283:
        /*4cf8*/ 	.byte	0x04, 0x12
        /*4cfa*/ 	.short	(.L_3285 - .L_3284)
	.align		4
.L_3284:
        /*4cfc*/ 	.word	index@(_Z9cuda_gemmIiLi256ELi2ELi1ELi1024ELi16ELi16ELi32ELi1ELi1EEviiiPT_S1_S1_ii)
        /*4d00*/ 	.word	0x00000000


	//----- nvinfo : EIATTR_MIN_STACK_SIZE
	.align		4
.L_3285:
        /*4d04*/ 	.byte	0x04, 0x12
        /*4d06*/ 	.short	(.L_3287 - .L_3286)
	.align		4
.L_3286:
        /*4d08*/ 	.word	index@(_Z9cuda_gemmIiLi256ELi2ELi1ELi1024ELi16ELi16ELi32ELi1ELi0EEviiiPT_S1_S1_ii)
        /*4d0c*/ 	.word	0x00000000


	//----- nvinfo : EIATTR_MIN_STACK_SIZE
	.align		4
.L_3287:
        /*4d10*/ 	.byte	0x04, 0x12
        /*4d12*/ 	.short	(.L_3289 - .L_3288)
	.align		4
.L_3288:
        /*4d14*/ 	.word	index@(_Z9cuda_gemmIiLi256ELi2ELi1ELi1024ELi16ELi16ELi32ELi0ELi1EEviiiPT_S1_S1_ii)
        /*4d18*/ 	.word	0x00000000


	//----- nvinfo : EIATTR_MIN_STACK_SIZE
	.align		4
.L_3289:
        /*4d1c*/ 	.byte	0x04, 0x12
        /*4d1e*/ 	.short	(.L_3291 - .L_3290)
	.align		4
.L_3290:
        /*4d20*/ 	.word	index@(_Z9cuda_gemmIiLi256ELi2ELi1ELi1024ELi16ELi16ELi32ELi0ELi0EEviiiPT_S1_S1_ii)
        /*4d24*/ 	.word	0x00000000


	//----- nvinfo : EIATTR_MIN_STACK_SIZE
	.align		4
.L_3291:
        /*4d28*/ 	.byte	0x04, 0x12
        /*4d2a*/ 	.short	(.L_3293 - .L_3292)
	.align		4
.L_3292:
        /*4d2c*/ 	.word	index@(_Z9cuda_gemmIiLi256ELi2ELi1ELi1024ELi8ELi8ELi32ELi1ELi1EEviiiPT_S1_S1_ii)
        /*4d30*/ 	.word	0x00000000


	//----- nvinfo : EIATTR_MIN_STACK_SIZE
	.align		4
.L_3293:
        /*4d34*/ 	.byte	0x04, 0x12
        /*4d36*/ 	.short	(.L_3295 - .L_3294)
	.align		4
.L_3294:
        /*4d38*/ 	.word	index@(_Z9cuda_gemmIiLi256ELi2ELi1ELi1024ELi8ELi8ELi32ELi1ELi0EEviiiPT_S1_S1_ii)
        /*4d3c*/ 	.word	0x00000000


	//----- nvinfo : EIATTR_MIN_STACK_SIZE
	.align		4
.L_3295:
        /*4d40*/ 	.byte	0x04, 0x12
        /*4d42*/ 	.short	(.L_3297 - .L_3296)
	.align		4
.L_3296:
        /*4d44*/ 	.word	index@(_Z9cuda_gemmIiLi256ELi2ELi1ELi1024ELi8ELi8ELi32ELi0ELi1EEviiiPT_S1_S1_ii)
        /*4d48*/ 	.word	0x00000000


	//----- nvinfo : EIATTR_MIN_STACK_SIZE
	.align		4
.L_3297:
        /*4d4c*/ 	.byte	0x04, 0x12
        /*4d4e*/ 	.short	(.L_3299 - .L_3298)
	.align		4
.L_3298:
        /*4d50*/ 	.word	index@(_Z9cuda_gemmIiLi256ELi2ELi1ELi1024ELi8ELi8ELi32ELi0ELi0EEviiiPT_S1_S1_ii)
        /*4d54*/ 	.word	0x00000008


	//----- nvinfo : EIATTR_MIN_STACK_SIZE
	.align		4
.L_3299:
        /*4d58*/ 	.byte	0x04, 0x12
        /*4d5a*/ 	.short	(.L_3301 - .L_3300)
	.align		4
.L_3300:
        /*4d5c*/ 	.word	index@(_Z9cuda_gemmIiLi256ELi2ELi1ELi1024ELi4ELi4ELi32ELi1ELi1EEviiiPT_S1_S1_ii)
        /*4d60*/ 	.word	0x00000000


	//----- nvinfo : EIATTR_MIN_STACK_SIZE
	.align		4
.L_3301:
        /*4d64*/ 	.byte	0x04, 0x12
        /*4d66*/ 	.short	(.L_3303 - .L_3302)
	.align		4
.L_3302:
        /*4d68*/ 	.word	index@(_Z9cuda_gemmIiLi256ELi2ELi1ELi1024ELi4ELi4ELi32ELi1ELi0EEviiiPT_S1_S1_ii)
        /*4d6c*/ 	.word	0x00000000


	//----- nvinfo : EIATTR_MIN_STACK_SIZE
	.align		4
.L_3303:
        /*4d70*/ 	.byte	0x04, 0x12
        /*4d72*/ 	.short	(.L_3305 - .L_3304)
	.align		4
.L_3304:
        /*4d74*/ 	.word	index@(_Z9cuda_gemmIiLi256ELi2ELi1ELi1024ELi4ELi4ELi32ELi0ELi1EEviiiPT_S1_S1_ii)
        /*4d78*/ 	.word	0x00000000


	//----- nvinfo : EIATTR_MIN_STACK_SIZE
	.align		4
.L_3305:
        /*4d7c*/ 	.byte	0x04, 0x12
        /*4d7e*/ 	.short	(.L_3307 - .L_3306)
	.align		4
.L_3306:
        /*4d80*/ 	.word	index@(_Z9cuda_gemmIiLi256ELi2ELi1ELi1024ELi4ELi4ELi32ELi0ELi0EEviiiPT_S1_S1_ii)
        /*4d84*/ 	.word	0x00000000


	//----- nvinfo : EIATTR_MIN_STACK_SIZE
	.align		4
.L_3307:
        /*4d88*/ 	.byte	0x04, 0x12
        /*4d8a*/ 	.short	(.L_3309 - .L_3308)
	.align		4
.L_3308:
        /*4d8c*/ 	.word	index@(_Z9cuda_gemmIiLi256ELi2ELi1ELi1024ELi2ELi2ELi32ELi1ELi1EEviiiPT_S1_S1_ii)
        /*4d90*/ 	.word	0x00000000


	//----- nvinfo : EIATTR_MIN_STACK_SIZE
	.align		4
.L_3309:
        /*4d94*/ 	.byte	0x04, 0x12
        /*4d96*/ 	.short	(.L_3311 - .L_3310)
	.align		4
.L_3310:
        /*4d98*/ 	.word	index@(_Z9cuda_gemmIiLi256ELi2ELi1ELi1024ELi2ELi2ELi32ELi1ELi0EEviiiPT_S1_S1_ii)
        /*4d9c*/ 	.word	0x00000000


	//----- nvinfo : EIATTR_MIN_STACK_SIZE
	.align		4
.L_3311:
        /*4da0*/ 	.byte	0x04, 0x12
        /*4da2*/ 	.short	(.L_3313 - .L_3312)
	.align		4
.L_3312:
        /*4da4*/ 	.word	index@(_Z9cuda_gemmIiLi256ELi2ELi1ELi1024ELi2ELi2ELi32ELi0ELi1EEviiiPT_S1_S1_ii)
        /*4da8*/ 	.word	0x00000000


	//----- nvinfo : EIATTR_MIN_STACK_SIZE
	.align		4
.L_3313:
        /*4dac*/ 	.byte	0x04, 0x12
        /*4dae*/ 	.short	(.L_3315 - .L_3314)
	.align		4
.L_3314:
        /*4db0*/ 	.word	index@(_Z9cuda_gemmIiLi256ELi2ELi1ELi1024ELi2ELi2ELi32ELi0ELi0EEviiiPT_S1_S1_ii)
        /*4db4*/ 	.word	0x00000000


	//----- nvinfo : EIATTR_MIN_STACK_SIZE
	.align		4
.L_3315:
        /*4db8*/ 	.byte	0x04, 0x12
        /*4dba*/ 	.short	(.L_3317 - .L_3316)
	.align		4
.L_3316:
        /*4dbc*/ 	.word	index@(_Z9cuda_gemmIiLi256ELi2ELi1ELi512ELi128ELi128ELi32ELi1ELi1EEviiiPT_S1_S1_ii)
        /*4dc0*/ 	.word	0x00000000


	//----- nvinfo : EIATTR_MIN_STACK_SIZE
	.align		4
.L_3317:
        /*4dc4*/ 	.byte	0x04, 0x12
        /*4dc6*/ 	.short	(.L_3319 - .L_3318)
	.align		4
.L_3318:
        /*4dc8*/ 	.word	index@(_Z9cuda_gemmIiLi256ELi2ELi1ELi512ELi128ELi128ELi32ELi1ELi0EEviiiPT_S1_S1_ii)
        /*4dcc*/ 	.word	0x00000000


	//----- nvinfo : EIATTR_MIN_STACK_SIZE
	.align		4
.L_3319:
        /*4dd0*/ 	.byte	0x04, 0x12
        /*4dd2*/ 	.short	(.L_3321 - .L_3320)
	.align		4
.L_3320:
        /*4dd4*/ 	.word	index@(_Z9cuda_gemmIiLi256ELi2ELi1ELi512ELi128ELi128ELi32ELi0ELi1EEviiiPT_S1_S1_ii)
        /*4dd8*/ 	.word	0x00000000


	//----- nvinfo : EIATTR_MIN_STACK_SIZE
	.align		4
.L_3321:
        /*4ddc*/ 	.byte	0x04, 0x12
        /*4dde*/ 	.short	(.L_3323 - .L_3322)
	.align		4
.L_3322:
        /*4de0*/ 	.word	index@(_Z9cuda_gemmIiLi256ELi2ELi1ELi512ELi128ELi128ELi32ELi0ELi0EEviiiPT_S1_S1_ii)
        /*4de4*/ 	.word	0x00000000


	//----- nvinfo : EIATTR_MIN_STACK_SIZE
	.align		4
.L_3323:
        /*4de8*/ 	.byte	0x04, 0x12
        /*4dea*/ 	.short	(.L_3325 - .L_3324)
	.align		4
.L_3324:
        /*4dec*/ 	.word	index@(_Z9cuda_gemmIiLi256ELi2ELi1ELi512ELi64ELi64ELi32ELi1ELi1EEviiiPT_S1_S1_ii)
        /*4df0*/ 	.word	0x00000000


	//----- nvinfo : EIATTR_MIN_STACK_SIZE
	.align		4
.L_3325:
        /*4df4*/ 	.byte	0x04, 0x12
        /*4df6*/ 	.short	(.L_3327 - .L_3326)
	.align		4
.L_3326:
        /*4df8*/ 	.word	index@(_Z9cuda_gemmIiLi256ELi2ELi1ELi512ELi64ELi64ELi32ELi1ELi0EEviiiPT_S1_S1_ii)
        /*4dfc*/ 	.word	0x00000000


	//----- nvinfo : EIATTR_MIN_STACK_SIZE
	.align		4
.L_3327:
        /*4e00*/ 	.byte	0x04, 0x12
        /*4e02*/ 	.short	(.L_3329 - .L_3328)
	.align		4
.L_3328:
        /*4e04*/ 	.word	index@(_Z9cuda_gemmIiLi256ELi2ELi1ELi512ELi64ELi64ELi32ELi0ELi1EEviiiPT_S1_S1_ii)
        /*4e08*/ 	.word	0x00000000


	//----- nvinfo : EIATTR_MIN_STACK_SIZE
	.align		4
.L_3329:
        /*4e0c*/ 	.byte	0x04, 0x12
        /*4e0e*/ 	.short	(.L_3331 - .L_3330)
	.align		4
.L_3330:
        /*4e10*/ 	.word	index@(_Z9cuda_gemmIiLi256ELi2ELi1ELi512ELi64ELi64ELi32ELi0ELi0EEviiiPT_S1_S1_ii)
        /*4e14*/ 	.word	0x00000000


	//----- nvinfo : EIATTR_MIN_STACK_SIZE
	.align		4
.L_3331:
        /*4e18*/ 	.byte	0x04, 0x12
        /*4e1a*/ 	.short	(.L_3333 - .L_3332)
	.align		4
.L_3332:
        /*4e1c*/ 	.word	index@(_Z9cuda_gemmIiLi256ELi2ELi1ELi512ELi32ELi32ELi32ELi1ELi1EEviiiPT_S1_S1_ii)
        /*4e20*/ 	.word	0x00000000


	//----- nvinfo : EIATTR_MIN_STACK_SIZE
	.align		4
.L_3333:
        /*4e24*/ 	.byte	0x04, 0x12
        /*4e26*/ 	.short	(.L_3335 - .L_3334)
	.align		4
.L_3334:
        /*4e28*/ 	.word	index@(_Z9cuda_gemmIiLi256ELi2ELi1ELi512ELi32ELi32ELi32ELi1ELi0EEviiiPT_S1_S1_ii)
        /*4e2c*/ 	.word	0x00000000


	//----- nvinfo : EIATTR_MIN_STACK_SIZE
	.align		4
.L_3335:
        /*4e30*/ 	.byte	0x04, 0x12
        /*4e32*/ 	.short	(.L_3337 - .L_3336)
	.align		4
.L_3336:
        /*4e34*/ 	.word	index@(_Z9cuda_gemmIiLi256ELi2ELi1ELi512ELi32ELi32ELi32ELi0ELi1EEviiiPT_S1_S1_ii)
        /*4e38*/ 	.word	0x00000000


	//----- nvinfo : EIATTR_MIN_STACK_SIZE
	.align		4
.L_3337:
        /*4e3c*/ 	.byte	0x04, 0x12
        /*4e3e*/ 	.short	(.L_3339 - .L_3338)
	.align		4
.L_3338:
        /*4e40*/ 	.word	index@(_Z9cuda_gemmIiLi256ELi2ELi1ELi512ELi32ELi32ELi32ELi0ELi0EEviiiPT_S1_S1_ii)
        /*4e44*/ 	.word	0x00000010


	//----- nvinfo : EIATTR_MIN_STACK_SIZE
	.align		4
.L_3339:
        /*4e48*/ 	.byte	0x04, 0x12
        /*4e4a*/ 	.short	(.L_3341 - .L_3340)
	.align		4
.L_3340:
        /*4e4c*/ 	.word	index@(_Z9cuda_gemmIiLi256ELi2ELi1ELi512ELi16ELi16ELi32ELi1ELi1EEviiiPT_S1_S1_ii)
        /*4e50*/ 	.word	0x00000000


	//----- nvinfo : EIATTR_MIN_STACK_SIZE
	.align		4
.L_3341:
        /*4e54*/ 	.byte	0x04, 0x12
        /*4e56*/ 	.short	(.L_3343 - .L_3342)
	.align		4
.L_3342:
        /*4e58*/ 	.word	index@(_Z9cuda_gemmIiLi256ELi2ELi1ELi512ELi16ELi16ELi32ELi1ELi0EEviiiPT_S1_S1_ii)
        /*4e5c*/ 	.word	0x00000000


	//----- nvinfo : EIATTR_MIN_STACK_SIZE
	.align		4
.L_3343:
        /*4e60*/ 	.byte	0x04, 0x12
        /*4e62*/ 	.short	(.L_3345 - .L_3344)
	.align		4
.L_3344:
        /*4e64*/ 	.word	index@(_Z9cuda_gemmIiLi256ELi2ELi1ELi512ELi16ELi16ELi32ELi0ELi1EEviiiPT_S1_S1_ii)
        /*4e68*/ 	.word	0x00000000


	//----- nvinfo : EIATTR_MIN_STACK_SIZE
	.align		4
.L_3345:
        /*4e6c*/ 	.byte	0x04, 0x12
        /*4e6e*/ 	.short	(.L_3347 - .L_3346)
	.align		4
.L_3346:
        /*4e70*/ 	.word	index@(_Z9cuda_gemmIiLi256ELi2ELi1ELi512ELi16ELi16ELi32ELi0ELi0EEviiiPT_S1_S1_ii)
        /*4e74*/ 	.word	0x00000010


	//----- nvinfo : EIATTR_MIN_STACK_SIZE
	.align		4
.L_3347:
        /*4e78*/ 	.byte	0x04, 0x12
        /*4e7a*/ 	.short	(.L_3349 - .L_3348)
	.align		4
.L_3348:
        /*4e7c*/ 	.word	index@(_Z9cuda_gemmIiLi256ELi2ELi1ELi512ELi8ELi8ELi32ELi1ELi1EEviiiPT_S1_S1_ii)
        /*4e80*/ 	.word	0x00000000


	//----- nvinfo : EIATTR_MIN_STACK_SIZE
	.align		4
.L_3349:
        /*4e84*/ 	.byte	0x04, 0x12
        /*4e86*/ 	.short	(.L_3351 - .L_3350)
	.align		4
.L_3350:
        /*4e88*/ 	.word	index@(_Z9cuda_gemmIiLi256ELi2ELi1ELi512ELi8ELi8ELi32ELi1ELi0EEviiiPT_S1_S1_ii)
        /*4e8c*/ 	.word	0x00000008


	//----- nvinfo : EIATTR_MIN_STACK_SIZE
	.align		4
.L_3351:
        /*4e90*/ 	.byte	0x04, 0x12
        /*4e92*/ 	.short	(.L_3353 - .L_3352)
	.align		4
.L_3352:
        /*4e94*/ 	.word	index@(_Z9cuda_gemmIiLi256ELi2ELi1ELi512ELi8ELi8ELi32ELi0ELi1EEviiiPT_S1_S1_ii)
        /*4e98*/ 	.word	0x00000000


	//----- nvinfo : EIATTR_MIN_STACK_SIZE
	.align		4
.L_3353:
        /*4e9c*/ 	.byte	0x04, 0x12
        /*4e9e*/ 	.short	(.L_3355 - .L_3354)
	.align		4
.L_3354:
        /*4ea0*/ 	.word	index@(_Z9cuda_gemmIiLi256ELi2ELi1ELi512ELi8ELi8ELi32ELi0ELi0EEviiiPT_S1_S1_ii)
        /*4ea4*/ 	.word	0x00000000


	//----- nvinfo : EIATTR_MIN_STACK_SIZE
	.align		4
.L_3355:
        /*4ea8*/ 	.byte	0x04, 0x12
        /*4eaa*/ 	.short	(.L_3357 - .L_3356)
	.align		4
.L_3356:
        /*4eac*/ 	.word	index@(_Z9cuda_gemmIiLi256ELi2ELi1ELi512ELi4ELi4ELi32ELi1ELi1EEviiiPT_S1_S1_ii)
        /*4eb0*/ 	.word	0x00000000


	//----- nvinfo : EIATTR_MIN_STACK_SIZE
	.align		4
.L_3357:
        /*4eb4*/ 	.byte	0x04, 0x12
        /*4eb6*/ 	.short	(.L_3359 - .L_3358)
	.align		4
.L_3358:
        /*4eb8*/ 	.word	index@(_Z9cuda_gemmIiLi256ELi2ELi1ELi512ELi4ELi4ELi32ELi1ELi0EEviiiPT_S1_S1_ii)
        /*4ebc*/ 	.word	0x00000000


	//----- nvinfo : EIATTR_MIN_STACK_SIZE
	.align		4
.L_3359:
        /*4ec0*/ 	.byte	0x04, 0x12
        /*4ec2*/ 	.short	(.L_3361 - .L_3360)
	.align		4
.L_3360:
        /*4ec4*/ 	.word	index@(_Z9cuda_gemmIiLi256ELi2ELi1ELi512ELi4ELi4ELi32ELi0ELi1EEviiiPT_S1_S1_ii)
        /*4ec8*/ 	.word	0x00000000


	//----- nvinfo : EIATTR_MIN_STACK_SIZE
	.align		4
.L_3361:
        /*4ecc*/ 	.byte	0x04, 0x12
        /*4ece*/ 	.short	(.L_3363 - .L_3362)
	.align		4
.L_3362:
        /*4ed0*/ 	.word	index@(_Z9cuda_gemmIiLi256ELi2ELi1ELi512ELi4ELi4ELi32ELi0ELi0EEviiiPT_S1_S1_ii)
        /*4ed4*/ 	.word	0x00000000


	//----- nvinfo : EIATTR_MIN_STACK_SIZE
	.align		4
.L_3363:
        /*4ed8*/ 	.byte	0x04, 0x12
        /*4eda*/ 	.short	(.L_3365 - .L_3364)
	.align		4
.L_3364:
        /*4edc*/ 	.word	index@(_Z9cuda_gemmIiLi256ELi2ELi1ELi512ELi2ELi2ELi32ELi1ELi1EEviiiPT_S1_S1_ii)
        /*4ee0*/ 	.word	0x00000000


	//----- nvinfo : EIATTR_MIN_STACK_SIZE
	.align		4
.L_3365:
        /*4ee4*/ 	.byte	0x04, 0x12
        /*4ee6*/ 	.short	(.L_3367 - .L_3366)
	.align		4
.L_3366:
        /*4ee8*/ 	.word	index@(_Z9cuda_gemmIiLi256ELi2ELi1ELi512ELi2ELi2ELi32ELi1ELi0EEviiiPT_S1_S1_ii)
        /*4eec*/ 	.word	0x00000000


	//----- nvinfo : EIATTR_MIN_STACK_SIZE
	.align		4
.L_3367:
        /*4ef0*/ 	.byte	0x04, 0x12
        /*4ef2*/ 	.short	(.L_3369 - .L_3368)
	.align		4
.L_3368:
        /*4ef4*/ 	.word	index@(_Z9cuda_gemmIiLi256ELi2ELi1ELi512ELi2ELi2ELi32ELi0ELi1EEviiiPT_S1_S1_ii)
        /*4ef8*/ 	.word	0x00000000


	//----- nvinfo : EIATTR_MIN_STACK_SIZE
	.align		4
.L_3369:
        /*4efc*/ 	.byte	0x04, 0x12
        /*4efe*/ 	.short	(.L_3371 - .L_3370)
	.align		4
.L_3370:
        /*4f00*/ 	.word	index@(_Z9cuda_gemmIiLi256ELi2ELi1ELi512ELi2ELi2ELi32ELi0ELi0EEviiiPT_S1_S1_ii)
        /*4f04*/ 	.word	0x00000000


	//----- nvinfo : EIATTR_MIN_STACK_SIZE
	.align		4
.L_3371:
        /*4f08*/ 	.byte	0x04, 0x12
        /*4f0a*/ 	.short	(.L_3373 - .L_3372)
	.align		4
.L_3372:
        /*4f0c*/ 	.word	index@(_Z9cuda_gemmIiLi256ELi2ELi1ELi256ELi128ELi128ELi32ELi1ELi1EEviiiPT_S1_S1_ii)
        /*4f10*/ 	.word	0x00000000


	//----- nvinfo : EIATTR_MIN_STACK_SIZE
	.align		4
.L_3373:
        /*4f14*/ 	.byte	0x04, 0x12
        /*4f16*/ 	.short	(.L_3375 - .L_3374)
	.align		4
.L_3374:
        /*4f18*/ 	.word	index@(_Z9cuda_gemmIiLi256ELi2ELi1ELi256ELi128ELi128ELi32ELi1ELi0EEviiiPT_S1_S1_ii)
        /*4f1c*/ 	.word	0x00000000


	//----- nvinfo : EIATTR_MIN_STACK_SIZE
	.align		4
.L_3375:
        /*4f20*/ 	.byte	0x04, 0x12
        /*4f22*/ 	.short	(.L_3377 - .L_3376)
	.align		4
.L_3376:
        /*4f24*/ 	.word	index@(_Z9cuda_gemmIiLi256ELi2ELi1ELi256ELi128ELi128ELi32ELi0ELi1EEviiiPT_S1_S1_ii)
        /*4f28*/ 	.word	0x00000000


	//----- nvinfo : EIATTR_MIN_STACK_SIZE
	.align		4
.L_3377:
        /*4f2c*/ 	.byte	0x04, 0x12
        /*4f2e*/ 	.short	(.L_3379 - .L_3378)
	.align		4
.L_3378:
        /*4f30*/ 	.word	index@(_Z9cuda_gemmIiLi256ELi2ELi1ELi256ELi128ELi128ELi32ELi0ELi0EEviiiPT_S1_S1_ii)
        /*4f34*/ 	.word	0x00000000


	//----- nvinfo : EIATTR_MIN_STACK_SIZE
	.align		4
.L_3379:
        /*4f38*/ 	.byte	0x04, 0x12
        /*4f3a*/ 	.short	(.L_3381 - .L_3380)
	.align		4
.L_3380:
        /*4f3c*/ 	.word	index@(_Z9cuda_gemmIiLi256ELi2ELi1ELi256ELi64ELi64ELi32ELi1ELi1EEviiiPT_S1_S1_ii)
        /*4f40*/ 	.word	0x00000000


	//----- nvinfo : EIATTR_MIN_STACK_SIZE
	.align		4
.L_3381:
        /*4f44*/ 	.byte	0x04, 0x12
        /*4f46*/ 	.short	(.L_3383 - .L_3382)
	.align		4
.L_3382:
        /*4f48*/ 	.word	index@(_Z9cuda_gemmIiLi256ELi2ELi1ELi256ELi64ELi64ELi32ELi1ELi0EEviiiPT_S1_S1_ii)
        /*4f4c*/ 	.word	0x00000000


	//----- nvinfo : EIATTR_MIN_STACK_SIZE
	.align		4
.L_3383:
        /*4f50*/ 	.byte	0x04, 0x12
        /*4f52*/ 	.short	(.L_3385 - .L_3384)
	.align		4
.L_3384:
        /*4f54*/ 	.word	index@(_Z9cuda_gemmIiLi256ELi2ELi1ELi256ELi64ELi64ELi32ELi0ELi1EEviiiPT_S1_S1_ii)
        /*4f58*/ 	.word	0x00000000


	//----- nvinfo : EIATTR_MIN_STACK_SIZE
	.align		4
.L_3385:
        /*4f5c*/ 	.byte	0x04, 0x12
        /*4f5e*/ 	.short	(.L_3387 - .L_3386)
	.align		4
.L_3386:
        /*4f60*/ 	.word	index@(_Z9cuda_gemmIiLi256ELi2ELi1ELi256ELi64ELi64ELi32ELi0ELi0EEviiiPT_S1_S1_ii)
        /*4f64*/ 	.word	0x00000000


	//----- nvinfo : EIATTR_MIN_STACK_SIZE
	.align		4
.L_3387:
        /*4f68*/ 	.byte	0x04, 0x12
        /*4f6a*/ 	.short	(.L_3389 - .L_3388)
	.align		4
.L_3388:
        /*4f6c*/ 	.word	index@(_Z9cuda_gemmIiLi256ELi2ELi1ELi256ELi32ELi32ELi32ELi1ELi1EEviiiPT_S1_S1_ii)
        /*4f70*/ 	.word	0x00000000


	//----- nvinfo : EIATTR_MIN_STACK_SIZE
	.align		4
.L_3389:
        /*4f74*/ 	.byte	0x04, 0x12
        /*4f76*/ 	.short	(.L_3391 - .L_3390)
	.align		4
.L_3390:
        /*4f78*/ 	.word	index@(_Z9cuda_gemmIiLi256ELi2ELi1ELi256ELi32ELi32ELi32ELi1ELi0EEviiiPT_S1_S1_ii)
        /*4f7c*/ 	.word	0x00000000


	//----- nvinfo : EIATTR_MIN_STACK_SIZE
	.align		4
.L_3391:
        /*4f80*/ 	.byte	0x04, 0x12
        /*4f82*/ 	.short	(.L_3393 - .L_3392)
	.align		4
.L_3392:
        /*4f84*/ 	.word	index@(_Z9cuda_gemmIiLi256ELi2ELi1ELi256ELi32ELi32ELi32ELi0ELi1EEviiiPT_S1_S1_ii)
        /*4f88*/ 	.word	0x00000000


	//----- nvinfo : EIATTR_MIN_STACK_SIZE
	.align		4
.L_3393:
        /*4f8c*/ 	.byte	0x04, 0x12
        /*4f8e*/ 	.short	(.L_3395 - .L_3394)
	.align		4
.L_3394:
        /*4f90*/ 	.word	index@(_Z9cuda_gemmIiLi256ELi2ELi1ELi256ELi32ELi32ELi32ELi0ELi0EEviiiPT_S1_S1_ii)
        /*4f94*/ 	.word	0x00000008


	//----- nvinfo : EIATTR_MIN_STACK_SIZE
	.align		4
.L_3395:
        /*4f98*/ 	.byte	0x04, 0x12
        /*4f9a*/ 	.short	(.L_3397 - .L_3396)
	.align		4
.L_3396:
        /*4f9c*/ 	.word	index@(_Z9cuda_gemmIiLi256ELi2ELi1ELi256ELi16ELi16ELi32ELi1ELi1EEviiiPT_S1_S1_ii)
        /*4fa0*/ 	.word	0x00000000


	//----- nvinfo : EIATTR_MIN_STACK_SIZE
	.align		4
.L_3397:
        /*4fa4*/ 	.byte	0x04, 0x12
        /*4fa6*/ 	.short	(.L_3399 - .L_3398)
	.align		4
.L_3398:
        /*4fa8*/ 	.word	index@(_Z9cuda_gemmIiLi256ELi2ELi1ELi256ELi16ELi16ELi32ELi1ELi0EEviiiPT_S1_S1_ii)
        /*4fac*/ 	.word	0x00000000


	//----- nvinfo : EIATTR_MIN_STACK_SIZE
	.align		4
.L_3399:
        /*4fb0*/ 	.byte	0x04, 0x12
        /*4fb2*/ 	.short	(.L_3401 - .L_3400)
	.align		4
.L_3400:
        /*4fb4*/ 	.word	index@(_Z9cuda_gemmIiLi256ELi2ELi1ELi256ELi16ELi16ELi32ELi0ELi1EEviiiPT_S1_S1_ii)
        /*4fb8*/ 	.word	0x00000000


	//----- nvinfo : EIATTR_MIN_STACK_SIZE
	.align		4
.L_3401:
        /*4fbc*/ 	.byte	0x04, 0x12
        /*4fbe*/ 	.short	(.L_3403 - .L_3402)
	.align		4
.L_3402:
        /*4fc0*/ 	.word	index@(_Z9cuda_gemmIiLi256ELi2ELi1ELi256ELi16ELi16ELi32ELi0ELi0EEviiiPT_S1_S1_ii)
        /*4fc4*/ 	.word	0x00000008


	//----- nvinfo : EIATTR_MIN_STACK_SIZE
	.align		4
.L_3403:
        /*4fc8*/ 	.byte	0x04, 0x12
        /*4fca*/ 	.short	(.L_3405 - .L_3404)
	.align		4
.L_3404:
        /*4fcc*/ 	.word	index@(_Z9cuda_gemmIiLi256ELi2ELi1ELi256ELi8ELi8ELi32ELi1ELi1EEviiiPT_S1_S1_ii)
        /*4fd0*/ 	.word	0x00000000


	//----- nvinfo : EIATTR_MIN_STACK_SIZE
	.align		4
.L_3405:
        /*4fd4*/ 	.byte	0x04, 0x12
        /*4fd6*/ 	.short	(.L_3407 - .L_3406)
	.align		4
.L_3406:
        /*4fd8*/ 	.word	index@(_Z9cuda_gemmIiLi256ELi2ELi1ELi256ELi8ELi8ELi32ELi1ELi0EEviiiPT_S1_S1_ii)
        /*4fdc*/ 	.word	0x00000008


	//----- nvinfo : EIATTR_MIN_STACK_SIZE
	.align		4
.L_3407:
        /*4fe0*/ 	.byte	0x04, 0x12
        /*4fe2*/ 	.short	(.L_3409 - .L_3408)
	.align		4
.L_3408:
        /*4fe4*/ 	.word	index@(_Z9cuda_gemmIiLi256ELi2ELi1ELi256ELi8ELi8ELi32ELi0ELi1EEviiiPT_S1_S1_ii)
        /*4fe8*/ 	.word	0x00000000


	//----- nvinfo : EIATTR_MIN_STACK_SIZE
	.align		4
.L_3409:
        /*4fec*/ 	.byte	0x04, 0x12
        /*4fee*/ 	.short	(.L_3411 - .L_3410)
	.align		4
.L_3410:
        /*4ff0*/ 	.word	index@(_Z9cuda_gemmIiLi256ELi2ELi1ELi256ELi8ELi8ELi32ELi0ELi0EEviiiPT_S1_S1_ii)
        /*4ff4*/ 	.word	0x00000000


	//----- nvinfo : EIATTR_MIN_STACK_SIZE
	.align		4
.L_3411:
        /*4ff8*/ 	.byte	0x04, 0x12
        /*4ffa*/ 	.short	(.L_3413 - .L_3412)
	.align		4
.L_3412:
        /*4ffc*/ 	.word	index@(_Z9cuda_gemmIiLi256ELi2ELi1ELi256ELi4ELi4ELi32ELi1ELi1EEviiiPT_S1_S1_ii)
        /*5000*/ 	.word	0x00000000


	//----- nvinfo : EIATTR_MIN_STACK_SIZE
	.align		4
.L_3413:
        /*5004*/ 	.byte	0x04, 0x12
        /*5006*/ 	.short	(.L_3415 - .L_3414)
	.align		4
.L_3414:
        /*5008*/ 	.word	index@(_Z9cuda_gemmIiLi256ELi2ELi1ELi256ELi4ELi4ELi32ELi1ELi0EEviiiPT_S1_S1_ii)
        /*500c*/ 	.word	0x00000000


	//----- nvinfo : EIATTR_MIN_STACK_SIZE
	.align		4
.L_3415:
        /*5010*/ 	.byte	0x04, 0x12
        /*5012*/ 	.short	(.L_3417 - .L_3416)
	.align		4
.L_3416:
        /*5014*/ 	.word	index@(_Z9cuda_gemmIiLi256ELi2ELi1ELi256ELi4ELi4ELi32ELi0ELi1EEviiiPT_S1_S1_ii)
        /*5018*/ 	.word	0x00000000


	//----- nvinfo : EIATTR_MIN_STACK_SIZE
	.align		4
.L_3417:
        /*501c*/ 	.byte	0x04, 0x12
        /*501e*/ 	.short	(.L_3419 - .L_3418)
	.align		4
.L_3418:
        /*5020*/ 	.word	index@(_Z9cuda_gemmIiLi256ELi2ELi1ELi256ELi4ELi4ELi32ELi0ELi0EEviiiPT_S1_S1_ii)
        /*5024*/ 	.word	0x00000000


	//----- nvinfo : EIATTR_MIN_STACK_SIZE
	.align		4
.L_3419:
        /*5028*/ 	.byte	0x04, 0x12
        /*502a*/ 	.short	(.L_3421 - .L_3420)
	.align		4
.L_3420:
        /*502c*/ 	.word	index@(_Z9cuda_gemmIiLi256ELi2ELi1ELi256ELi2ELi2ELi32ELi1ELi1EEviiiPT_S1_S1_ii)
        /*5030*/ 	.word	0x00000000


	//----- nvinfo : EIATTR_MIN_STACK_SIZE
	.align		4
.L_3421:
        /*5034*/ 	.byte	0x04, 0x12
        /*5036*/ 	.short	(.L_3423 - .L_3422)
	.align		4
.L_3422:
        /*5038*/ 	.word	index@(_Z9cuda_gemmIiLi256ELi2ELi1ELi256ELi2ELi2ELi32ELi1ELi0EEviiiPT_S1_S1_ii)
        /*503c*/ 	.word	0x00000000


	//----- nvinfo : EIATTR_MIN_STACK_SIZE
	.align		4
.L_3423:
        /*5040*/ 	.byte	0x04, 0x12
        /*5042*/ 	.short	(.L_3425 - .L_3424)
	.align		4
.L_3424:
        /*5044*/ 	.word	index@(_Z9cuda_gemmIiLi256ELi2ELi1ELi256ELi2ELi2ELi32ELi0ELi1EEviiiPT_S1_S1_ii)
        /*5048*/ 	.word	0x00000000


	//----- nvinfo : EIATTR_MIN_STACK_SIZE
	.align		4
.L_3425:
        /*504c*/ 	.byte	0x04, 0x12
        /*504e*/ 	.short	(.L_3427 - .L_3426)
	.align		4
.L_3426:
        /*5050*/ 	.word	index@(_Z9cuda_gemmIiLi256ELi2ELi1ELi256ELi2ELi2ELi32ELi0ELi0EEviiiPT_S1_S1_ii)
        /*5054*/ 	.word	0x00000000


	//----- nvinfo : EIATTR_MIN_STACK_SIZE
	.align		4
.L_3427:
        /*5058*/ 	.byte	0x04, 0x12
        /*505a*/ 	.short	(.L_3429 - .L_3428)
	.align		4
.L_3428:
        /*505c*/ 	.word	index@(_Z9cuda_gemmIiLi256ELi2ELi1ELi128ELi128ELi128ELi32ELi1ELi1EEviiiPT_S1_S1_ii)
        /*5060*/ 	.word	0x00000000


	//----- nvinfo : EIATTR_MIN_STACK_SIZE
	.align		4
.L_3429:
        /*5064*/ 	.byte	0x04, 0x12
        /*5066*/ 	.short	(.L_3431 - .L_3430)
	.align		4
.L_3430:
        /*5068*/ 	.word	index@(_Z9cuda_gemmIiLi256ELi2ELi1ELi128ELi128ELi128ELi32ELi1ELi0EEviiiPT_S1_S1_ii)
        /*506c*/ 	.word	0x00000000


	//----- nvinfo : EIATTR_MIN_STACK_SIZE
	.align		4
.L_3431:
        /*5070*/ 	.byte	0x04, 0x12
        /*5072*/ 	.short	(.L_3433 - .L_3432)
	.align		4
.L_3432:
        /*5074*/ 	.word	index@(_Z9cuda_gemmIiLi256ELi2ELi1ELi128ELi128ELi128ELi32ELi0ELi1EEviiiPT_S1_S1_ii)
        /*5078*/ 	.word	0x00000000


	//----- nvinfo : EIATTR_MIN_STACK_SIZE
	.align		4
.L_3433:
        /*507c*/ 	.byte	0x04, 0x12
        /*507e*/ 	.short	(.L_3435 - .L_3434)
	.align		4
.L_3434:
        /*5080*/ 	.word	index@(_Z9cuda_gemmIiLi256ELi2ELi1ELi128ELi128ELi128ELi32ELi0ELi0EEviiiPT_S1_S1_ii)
        /*5084*/ 	.word	0x00000000


	//----- nvinfo : EIATTR_MIN_STACK_SIZE
	.align		4
.L_3435:
        /*5088*/ 	.byte	0x04, 0x12
        /*508a*/ 	.short	(.L_3437 - .L_3436)
	.align		4
.L_3436:
        /*508c*/ 	.word	index@(_Z9cuda_gemmIiLi256ELi2ELi1ELi128ELi64ELi64ELi32ELi1ELi1EEviiiPT_S1_S1_ii)
        /*5090*/ 	.word	0x00000000


	//----- nvinfo : EIATTR_MIN_STACK_SIZE
	.align		4
.L_3437:
        /*5094*/ 	.byte	0x04, 0x12
        /*5096*/ 	.short	(.L_3439 - .L_3438)
	.align		4
.L_3438:
        /*5098*/ 	.word	index@(_Z9cuda_gemmIiLi256ELi2ELi1ELi128ELi64ELi64ELi32ELi1ELi0EEviiiPT_S1_S1_ii)
        /*509c*/ 	.word	0x00000000


	//----- nvinfo : EIATTR_MIN_STACK_SIZE
	.align		4
.L_3439:
        /*50a0*/ 	.byte	0x04, 0x12
        /*50a2*/ 	.short	(.L_3441 - .L_3440)
	.align		4
.L_3440:
        /*50a4*/ 	.word	index@(_Z9cuda_gemmIiLi256ELi2ELi1ELi128ELi64ELi64ELi32ELi0ELi1EEviiiPT_S1_S1_ii)
        /*50a8*/ 	.word	0x00000000


	//----- nvinfo : EIATTR_MIN_STACK_SIZE
	.align		4
.L_3441:
        /*50ac*/ 	.byte	0x04, 0x12
        /*50ae*/ 	.short	(.L_3443 - .L_3442)
	.align		4
.L_3442:
        /*50b0*/ 	.word	index@(_Z9cuda_gemmIiLi256ELi2ELi1ELi128ELi64ELi64ELi32ELi0ELi0EEviiiPT_S1_S1_ii)
        /*50b4*/ 	.word	0x00000000


	//----- nvinfo : EIATTR_MIN_STACK_SIZE
	.align		4
.L_3443:
        /*50b8*/ 	.byte	0x04, 0x12
        /*50ba*/ 	.short	(.L_3445 - .L_3444)
	.align		4
.L_3444:
        /*50bc*/ 	.word	index@(_Z9cuda_gemmIiLi256ELi2ELi1ELi128ELi32ELi32ELi32ELi1ELi1EEviiiPT_S1_S1_ii)
        /*50c0*/ 	.word	0x00000000


	//----- nvinfo : EIATTR_MIN_STACK_SIZE
	.align		4
.L_3445:
        /*50c4*/ 	.byte	0x04, 0x12
        /*50c6*/ 	.short	(.L_3447 - .L_3446)
	.align		4
.L_3446:
        /*50c8*/ 	.word	index@(_Z9cuda_gemmIiLi256ELi2ELi1ELi128ELi32ELi32ELi32ELi1ELi0EEviiiPT_S1_S1_ii)
        /*50cc*/ 	.word	0x00000008


	//----- nvinfo : EIATTR_MIN_STACK_SIZE
	.align		4
.L_3447:
        /*50d0*/ 	.byte	0x04, 0x12
        /*50d2*/ 	.short	(.L_3449 - .L_3448)
	.align		4
.L_3448:
        /*50d4*/ 	.word	index@(_Z9cuda_gemmIiLi256ELi2ELi1ELi128ELi32ELi32ELi32ELi0ELi1EEviiiPT_S1_S1_ii)
        /*50d8*/ 	.word	0x00000000


	//----- nvinfo : EIATTR_MIN_STACK_SIZE
	.align		4
.L_3449:
        /*50dc*/ 	.byte	0x04, 0x12
        /*50de*/ 	.short	(.L_3451 - .L_3450)
	.align		4
.L_3450:
        /*50e0*/ 	.word	index@(_Z9cuda_gemmIiLi256ELi2ELi1ELi128ELi32ELi32ELi32ELi0ELi0EEviiiPT_S1_S1_ii)
        /*50e4*/ 	.word	0x00000008


	//----- nvinfo : EIATTR_MIN_STACK_SIZE
	.align		4
.L_3451:
        /*50e8*/ 	.byte	0x04, 0x12
        /*50ea*/ 	.short	(.L_3453 - .L_3452)
	.align		4
.L_3452:
        /*50ec*/ 	.word	index@(_Z9cuda_gemmIiLi256ELi2ELi1ELi128ELi16ELi16ELi32ELi1ELi1EEviiiPT_S1_S1_ii)
        /*50f0*/ 	.word	0x00000000


	//----- nvinfo : EIATTR_MIN_STACK_SIZE
	.align		4
.L_3453:
        /*50f4*/ 	.byte	0x04, 0x12
        /*50f6*/ 	.short	(.L_3455 - .L_3454)
	.align		4
.L_3454:
        /*50f8*/ 	.word	index@(_Z9cuda_gemmIiLi256ELi2ELi1ELi128ELi16ELi16ELi32ELi1ELi0EEviiiPT_S1_S1_ii)
        /*50fc*/ 	.word	0x00000008


	//----- nvinfo : EIATTR_MIN_STACK_SIZE
	.align		4
.L_3455:
        /*5100*/ 	.byte	0x04, 0x12
        /*5102*/ 	.short	(.L_3457 - .L_3456)
	.align		4
.L_3456:
        /*5104*/ 	.word	index@(_Z9cuda_gemmIiLi256ELi2ELi1ELi128ELi16ELi16ELi32ELi0ELi1EEviiiPT_S1_S1_ii)
        /*5108*/ 	.word	0x00000000


	//----- nvinfo : EIATTR_MIN_STACK_SIZE
	.align		4
.L_3457:
        /*510c*/ 	.byte	0x04, 0x12
        /*510e*/ 	.short	(.L_3459 - .L_3458)
	.align		4
.L_3458:
        /*5110*/ 	.word	index@(_Z9cuda_gemmIiLi256ELi2ELi1ELi128ELi16ELi16ELi32ELi0ELi0EEviiiPT_S1_S1_ii)
        /*5114*/ 	.word	0x00000008


	//----- nvinfo : EIATTR_MIN_STACK_SIZE
	.align		4
.L_3459:
        /*5118*/ 	.byte	0x04, 0x12
        /*511a*/ 	.short	(.L_3461 - .L_3460)
	.align		4
.L_3460:
        /*511c*/ 	.word	index@(_Z9cuda_gemmIiLi256ELi2ELi1ELi128ELi8ELi8ELi32ELi1ELi1EEviiiPT_S1_S1_ii)
        /*5120*/ 	.word	0x00000000


	//----- nvinfo : EIATTR_MIN_STACK_SIZE
	.align		4
.L_3461:
        /*5124*/ 	.byte	0x04, 0x12
        /*5126*/ 	.short	(.L_3463 - .L_3462)
	.align		4
.L_3462:
        /*5128*/ 	.word	index@(_Z9cuda_gemmIiLi256ELi2ELi1ELi128ELi8ELi8ELi32ELi1ELi0EEviiiPT_S1_S1_ii)
        /*512c*/ 	.word	0x00000000


	//----- nvinfo : EIATTR_MIN_STACK_SIZE
	.align		4
.L_3463:
        /*5130*/ 	.byte	0x04, 0x12
        /*5132*/ 	.short	(.L_3465 - .L_3464)
	.align		4
.L_3464:
        /*5134*/ 	.word	index@(_Z9cuda_gemmIiLi256ELi2ELi1ELi128ELi8ELi8ELi32ELi0ELi1EEviiiPT_S1_S1_ii)
        /*5138*/ 	.word	0x00000000


	//----- nvinfo : EIATTR_MIN_STACK_SIZE
	.align		4
.L_3465:
        /*513c*/ 	.byte	0x04, 0x12
        /*513e*/ 	.short	(.L_3467 - .L_3466)
	.align		4
.L_3466:
        /*5140*/ 	.word	index@(_Z9cuda_gemmIiLi256ELi2ELi1ELi128ELi8ELi8ELi32ELi0ELi0EEviiiPT_S1_S1_ii)
        /*5144*/ 	.word	0x00000000


	//----- nvinfo : EIATTR_MIN_STACK_SIZE
	.align		4
.L_3467:
        /*5148*/ 	.byte	0x04, 0x12
        /*514a*/ 	.short	(.L_3469 - .L_3468)
	.align		4
.L_3468:
        /*514c*/ 	.word	index@(_Z9cuda_gemmIiLi256ELi2ELi1ELi128ELi4ELi4ELi32ELi1ELi1EEviiiPT_S1_S1_ii)
        /*5150*/ 	.word	0x00000000


	//----- nvinfo : EIATTR_MIN_STACK_SIZE
	.align		4
.L_3469:
        /*5154*/ 	.byte	0x04, 0x12
        /*5156*/ 	.short	(.L_3471 - .L_3470)
	.align		4
.L_3470:
        /*5158*/ 	.word	index@(_Z9cuda_gemmIiLi256ELi2ELi1ELi128ELi4ELi4ELi32ELi1ELi0EEviiiPT_S1_S1_ii)
        /*515c*/ 	.word	0x00000000


	//----- nvinfo : EIATTR_MIN_STACK_SIZE
	.align		4
.L_3471:
        /*5160*/ 	.byte	0x04, 0x12
        /*5162*/ 	.short	(.L_3473 - .L_3472)
	.align		4
.L_3472:
        /*5164*/ 	.word	index@(_Z9cuda_gemmIiLi256ELi2ELi1ELi128ELi4ELi4ELi32ELi0ELi1EEviiiPT_S1_S1_ii)
        /*5168*/ 	.word	0x00000000


	//----- nvinfo : EIATTR_MIN_STACK_SIZE
	.align		4
.L_3473:
        /*516c*/ 	.byte	0x04, 0x12
        /*516e*/ 	.short	(.L_3475 - .L_3474)
	.align		4
.L_3474:
        /*5170*/ 	.word	index@(_Z9cuda_gemmIiLi256ELi2ELi1ELi128ELi4ELi4ELi32ELi0ELi0EEviiiPT_S1_S1_ii)
        /*5174*/ 	.word	0x00000000


	//----- nvinfo : EIATTR_MIN_STACK_SIZE
	.align		4
.L_3475:
        /*5178*/ 	.byte	0x04, 0x12
        /*517a*/ 	.short	(.L_3477 - .L_3476)
	.align		4
.L_3476:
        /*517c*/ 	.word	index@(_Z9cuda_gemmIiLi256ELi2ELi1ELi128ELi2ELi2ELi32ELi1ELi1EEviiiPT_S1_S1_ii)
        /*5180*/ 	.word	0x00000000


	//----- nvinfo : EIATTR_MIN_STACK_SIZE
	.align		4
.L_3477:
        /*5184*/ 	.byte	0x04, 0x12
        /*5186*/ 	.short	(.L_3479 - .L_3478)
	.align		4
.L_3478:
        /*5188*/ 	.word	index@(_Z9cuda_gemmIiLi256ELi2ELi1ELi128ELi2ELi2ELi32ELi1ELi0EEviiiPT_S1_S1_ii)
        /*518c*/ 	.word	0x00000000


	//----- nvinfo : EIATTR_MIN_STACK_SIZE
	.align		4
.L_3479:
        /*5190*/ 	.byte	0x04, 0x12
        /*5192*/ 	.short	(.L_3481 - .L_3480)
	.align		4
.L_3480:
        /*5194*/ 	.word	index@(_Z9cuda_gemmIiLi256ELi2ELi1ELi128ELi2ELi2ELi32ELi0ELi1EEviiiPT_S1_S1_ii)
        /*5198*/ 	.word	0x00000000


	//----- nvinfo : EIATTR_MIN_STACK_SIZE
	.align		4
.L_3481:
        /*519c*/ 	.byte	0x04, 0x12
        /*519e*/ 	.short	(.L_3483 - .L_3482)
	.align		4
.L_3482:
        /*51a0*/ 	.word	index@(_Z9cuda_gemmIiLi256ELi2ELi1ELi128ELi2ELi2ELi32ELi0ELi0EEviiiPT_S1_S1_ii)
        /*51a4*/ 	.word	0x00000000


	//----- nvinfo : EIATTR_MIN_STACK_SIZE
	.align		4
.L_3483:
        /*51a8*/ 	.byte	0x04, 0x12
        /*51aa*/ 	.short	(.L_3485 - .L_3484)
	.align		4
.L_3484:
        /*51ac*/ 	.word	index@(_Z9cuda_gemmIiLi256ELi2ELi1ELi64ELi128ELi128ELi32ELi1ELi1EEviiiPT_S1_S1_ii)
        /*51b0*/ 	.word	0x00000000


	//----- nvinfo : EIATTR_MIN_STACK_SIZE
	.align		4
.L_3485:
        /*51b4*/ 	.byte	0x04, 0x12
        /*51b6*/ 	.short	(.L_3487 - .L_3486)
	.align		4
.L_3486:
        /*51b8*/ 	.word	index@(_Z9cuda_gemmIiLi256ELi2ELi1ELi64ELi128ELi128ELi32ELi1ELi0EEviiiPT_S1_S1_ii)
        /*51bc*/ 	.word	0x00000000


	//----- nvinfo : EIATTR_MIN_STACK_SIZE
	.align		4
.L_3487:
        /*51c0*/ 	.byte	0x04, 0x12
        /*51c2*/ 	.short	(.L_3489 - .L_3488)
	.align		4
.L_3488:
        /*51c4*/ 	.word	index@(_Z9cuda_gemmIiLi256ELi2ELi1ELi64ELi128ELi128ELi32ELi0ELi1EEviiiPT_S1_S1_ii)
        /*51c8*/ 	.word	0x00000000


	//----- nvinfo : EIATTR_MIN_STACK_SIZE
	.align		4
.L_3489:
        /*51cc*/ 	.byte	0x04, 0x12
        /*51ce*/ 	.short	(.L_3491 - .L_3490)
	.align		4
.L_3490:
        /*51d0*/ 	.word	index@(_Z9cuda_gemmIiLi256ELi2ELi1ELi64ELi128ELi128ELi32ELi0ELi0EEviiiPT_S1_S1_ii)
        /*51d4*/ 	.word	0x00000000


	//----- nvinfo : EIATTR_MIN_STACK_SIZE
	.align		4
.L_3491:
        /*51d8*/ 	.byte	0x04, 0x12
        /*51da*/ 	.short	(.L_3493 - .L_3492)
	.align		4
.L_3492:
        /*51dc*/ 	.word	index@(_Z9cuda_gemmIiLi256ELi2ELi1ELi64ELi64ELi64ELi32ELi1ELi1EEviiiPT_S1_S1_ii)
        /*51e0*/ 	.word	0x00000000


	//----- nvinfo : EIATTR_MIN_STACK_SIZE
	.align		4
.L_3493:
        /*51e4*/ 	.byte	0x04, 0x12
        /*51e6*/ 	.short	(.L_3495 - .L_3494)
	.align		4
.L_3494:
        /*51e8*/ 	.word	index@(_Z9cuda_gemmIiLi256ELi2ELi1ELi64ELi64ELi64ELi32ELi1ELi0EEviiiPT_S1_S1_ii)
        /*51ec*/ 	.word	0x00000000


	//----- nvinfo : EIATTR_MIN_STACK_SIZE
	.align		4
.L_3495:
        /*51f0*/ 	.byte	0x04, 0x12
        /*51f2*/ 	.short	(.L_3497 - .L_3496)
	.align		4
.L_3496:
        /*51f4*/ 	.word	index@(_Z9cuda_gemmIiLi256ELi2ELi1ELi64ELi64ELi64ELi32ELi0ELi1EEviiiPT_S1_S1_ii)
        /*51f8*/ 	.word	0x00000000


	//----- nvinfo : EIATTR_MIN_STACK_SIZE
	.align		4
.L_3497:
        /*51fc*/ 	.byte	0x04, 0x12
        /*51fe*/ 	.short	(.L_3499 - .L_3498)
	.align		4
.L_3498:
        /*5200*/ 	.word	index@(_Z9cuda_gemmIiLi256ELi2ELi1ELi64ELi64ELi64ELi32ELi0ELi0EEviiiPT_S1_S1_ii)
        /*5204*/ 	.word	0x00000000


	//----- nvinfo : EIATTR_MIN_STACK_SIZE
	.align		4
.L_3499:
        /*5208*/ 	.byte	0x04, 0x12
        /*520a*/ 	.short	(.L_3501 - .L_3500)
	.align		4
.L_3500:
        /*520c*/ 	.word	index@(_Z9cuda_gemmIiLi256ELi2ELi1ELi64ELi32ELi32ELi32ELi1ELi1EEviiiPT_S1_S1_ii)
        /*5210*/ 	.word	0x00000000


	//----- nvinfo : EIATTR_MIN_STACK_SIZE
	.align		4
.L_3501:
        /*5214*/ 	.byte	0x04, 0x12
        /*5216*/ 	.short	(.L_3503 - .L_3502)
	.align		4
.L_3502:
        /*5218*/ 	.word	index@(_Z9cuda_gemmIiLi256ELi2ELi1ELi64ELi32ELi32ELi32ELi1ELi0EEviiiPT_S1_S1_ii)
        /*521c*/ 	.word	0x00000008


	//----- nvinfo : EIATTR_MIN_STACK_SIZE
	.align		4
.L_3503:
        /*5220*/ 	.byte	0x04, 0x12
        /*5222*/ 	.short	(.L_3505 - .L_3504)
	.align		4
.L_3504:
        /*5224*/ 	.word	index@(_Z9cuda_gemmIiLi256ELi2ELi1ELi64ELi32ELi32ELi32ELi0ELi1EEviiiPT_S1_S1_ii)
        /*5228*/ 	.word	0x00000000


	//----- nvinfo : EIATTR_MIN_STACK_SIZE
	.align		4
.L_3505:
        /*522c*/ 	.byte	0x04, 0x12
        /*522e*/ 	.short	(.L_3507 - .L_3506)
	.align		4
.L_3506:
        /*5230*/ 	.word	index@(_Z9cuda_gemmIiLi256ELi2ELi1ELi64ELi32ELi32ELi32ELi0ELi0EEviiiPT_S1_S1_ii)
        /*5234*/ 	.word	0x00000008


	//----- nvinfo : EIATTR_MIN_STACK_SIZE
	.align		4
.L_3507:
        /*5238*/ 	.byte	0x04, 0x12
        /*523a*/ 	.short	(.L_3509 - .L_3508)
	.align		4
.L_3508:
        /*523c*/ 	.word	index@(_Z9cuda_gemmIiLi256ELi2ELi1ELi64ELi16ELi16ELi32ELi1ELi1EEviiiPT_S1_S1_ii)
        /*5240*/ 	.word	0x00000000


	//----- nvinfo : EIATTR_MIN_STACK_SIZE
	.align		4
.L_3509:
        /*5244*/ 	.byte	0x04, 0x12
        /*5246*/ 	.short	(.L_3511 - .L_3510)
	.align		4
.L_3510:
        /*5248*/ 	.word	index@(_Z9cuda_gemmIiLi256ELi2ELi1ELi64ELi16ELi16ELi32ELi1ELi0EEviiiPT_S1_S1_ii)
        /*524c*/ 	.word	0x00000008


	//----- nvinfo : EIATTR_MIN_STACK_SIZE
	.align		4
.L_3511:
        /*5250*/ 	.byte	0x04, 0x12
        /*5252*/ 	.short	(.L_3513 - .L_3512)
	.align		4
.L_3512:
        /*5254*/ 	.word	index@(_Z9cuda_gemmIiLi256ELi2ELi1ELi64ELi16ELi16ELi32ELi0ELi1EEviiiPT_S1_S1_ii)
        /*5258*/ 	.word	0x00000000


	//----- nvinfo : EIATTR_MIN_STACK_SIZE
	.align		4
.L_3513:
        /*525c*/ 	.byte	0x04, 0x12
        /*525e*/ 	.short	(.L_3515 - .L_3514)
	.align		4
.L_3514:
        /*5260*/ 	.word	index@(_Z9cuda_gemmIiLi256ELi2ELi1ELi64ELi16ELi16ELi32ELi0ELi0EEviiiPT_S1_S1_ii)
        /*5264*/ 	.word	0x00000008


	//----- nvinfo : EIATTR_MIN_STACK_SIZE
	.align		4
.L_3515:
        /*5268*/ 	.byte	0x04, 0x12
        /*526a*/ 	.short	(.L_3517 - .L_3516)
	.align		4
.L_3516:
        /*526c*/ 	.word	index@(_Z9cuda_gemmIiLi256ELi2ELi1ELi64ELi8ELi8ELi32ELi1ELi1EEviiiPT_S1_S1_ii)
        /*5270*/ 	.word	0x00000000


	//----- nvinfo : EIATTR_MIN_STACK_SIZE
	.align		4
.L_3517:
        /*5274*/ 	.byte	0x04, 0x12
        /*5276*/ 	.short	(.L_3519 - .L_3518)
	.align		4
.L_3518:
        /*5278*/ 	.word	index@(_Z9cuda_gemmIiLi256ELi2ELi1ELi64ELi8ELi8ELi32ELi1ELi0EEviiiPT_S1_S1_ii)
        /*527c*/ 	.word	0x00000000


	//----- nvinfo : EIATTR_MIN_STACK_SIZE
	.align		4
.L_3519:
        /*5280*/ 	.byte	0x04, 0x12
        /*5282*/ 	.short	(.L_3521 - .L_3520)
	.align		4
.L_3520:
        /*5284*/ 	.word	index@(_Z9cuda_gemmIiLi256ELi2ELi1ELi64ELi8ELi8ELi32ELi0ELi1EEviiiPT_S1_S1_ii)
        /*5288*/ 	.word	0x00000000


	//----- nvinfo : EIATTR_MIN_STACK_SIZE
	.align		4
.L_3521:
        /*528c*/ 	.byte	0x04, 0x12
        /*528e*/ 	.short	(.L_3523 - .L_3522)
	.align		4
.L_3522:
        /*5290*/ 	.word	index@(_Z9cuda_gemmIiLi256ELi2ELi1ELi64ELi8ELi8ELi32ELi0ELi0EEviiiPT_S1_S1_ii)
        /*5294*/ 	.word	0x00000000


	//----- nvinfo : EIATTR_MIN_STACK_SIZE
	.align		4
.L_3523:
        /*5298*/ 	.byte	0x04, 0x12
        /*529a*/ 	.short	(.L_3525 - .L_3524)
	.align		4
.L_3524:
        /*529c*/ 	.word	index@(_Z9cuda_gemmIiLi256ELi2ELi1ELi64ELi4ELi4ELi32ELi1ELi1EEviiiPT_S1_S1_ii)
        /*52a0*/ 	.word	0x00000000


	//----- nvinfo : EIATTR_MIN_STACK_SIZE
	.align		4
.L_3525:
        /*52a4*/ 	.byte	0x04, 0x12
        /*52a6*/ 	.short	(.L_3527 - .L_3526)
	.align		4
.L_3526:
        /*52a8*/ 	.word	index@(_Z9cuda_gemmIiLi256ELi2ELi1ELi64ELi4ELi4ELi32ELi1ELi0EEviiiPT_S1_S1_ii)
        /*52ac*/ 	.word	0x00000000


	//----- nvinfo : EIATTR_MIN_STACK_SIZE
	.align		4
.L_3527:
        /*52b0*/ 	.byte	0x04, 0x12
        /*52b2*/ 	.short	(.L_3529 - .L_3528)
	.align		4
.L_3528:
        /*52b4*/ 	.word	index@(_Z9cuda_gemmIiLi256ELi2ELi1ELi64ELi4ELi4ELi32ELi0ELi1EEviiiPT_S1_S1_ii)
        /*52b8*/ 	.word	0x00000000


	//----- nvinfo : EIATTR_MIN_STACK_SIZE
	.align		4
.L_3529:
        /*52bc*/ 	.byte	0x04, 0x12
        /*52be*/ 	.short	(.L_3531 - .L_3530)
	.align		4
.L_3530:
        /*52c0*/ 	.word	index@(_Z9cuda_gemmIiLi256ELi2ELi1ELi64ELi4ELi4ELi32ELi0ELi0EEviiiPT_S1_S1_ii)
        /*52c4*/ 	.word	0x00000000


	//----- nvinfo : EIATTR_MIN_STACK_SIZE
	.align		4
.L_3531:
        /*52c8*/ 	.byte	0x04, 0x12
        /*52ca*/ 	.short	(.L_3533 - .L_3532)
	.align		4
.L_3532:
        /*52cc*/ 	.word	index@(_Z9cuda_gemmIiLi256ELi2ELi1ELi64ELi2ELi2ELi32ELi1ELi1EEviiiPT_S1_S1_ii)
        /*52d0*/ 	.word	0x00000000


	//----- nvinfo : EIATTR_MIN_STACK_SIZE
	.align		4
.L_3533:
        /*52d4*/ 	.byte	0x04, 0x12
        /*52d6*/ 	.short	(.L_3535 - .L_3534)
	.align		4
.L_3534:
        /*52d8*/ 	.word	index@(_Z9cuda_gemmIiLi256ELi2ELi1ELi64ELi2ELi2ELi32ELi1ELi0EEviiiPT_S1_S1_ii)
        /*52dc*/ 	.word	0x00000000


	//----- nvinfo : EIATTR_MIN_STACK_SIZE
	.align		4
.L_3535:
        /*52e0*/ 	.byte	0x04, 0x12
        /*52e2*/ 	.short	(.L_3537 - .L_3536)
	.align		4
.L_3536:
        /*52e4*/ 	.word	index@(_Z9cuda_gemmIiLi256ELi2ELi1ELi64ELi2ELi2ELi32ELi0ELi1EEviiiPT_S1_S1_ii)
        /*52e8*/ 	.word	0x00000000


	//----- nvinfo : EIATTR_MIN_STACK_SIZE
	.align		4
.L_3537:
        /*52ec*/ 	.byte	0x04, 0x12
        /*52ee*/ 	.short	(.L_3539 - .L_3538)
	.align		4
.L_3538:
        /*52f0*/ 	.word	index@(_Z9cuda_gemmIiLi256ELi2ELi1ELi64ELi2ELi2ELi32ELi0ELi0EEviiiPT_S1_S1_ii)
        /*52f4*/ 	.word	0x00000000


	//----- nvinfo : EIATTR_MIN_STACK_SIZE
	.align		4
.L_3539:
        /*52f8*/ 	.byte	0x04, 0x12
        /*52fa*/ 	.short	(.L_3541 - .L_3540)
	.align		4
.L_3540:
        /*52fc*/ 	.word	index@(_Z9cuda_gemmIiLi256ELi2ELi1ELi32ELi128ELi128ELi32ELi1ELi1EEviiiPT_S1_S1_ii)
        /*5300*/ 	.word	0x00000000


	//----- nvinfo : EIATTR_MIN_STACK_SIZE
	.align		4
.L_3541:
        /*5304*/ 	.byte	0x04, 0x12
        /*5306*/ 	.short	(.L_3543 - .L_3542)
	.align		4
.L_3542:
        /*5308*/ 	.word	index@(_Z9cuda_gemmIiLi256ELi2ELi1ELi32ELi128ELi128ELi32ELi1ELi0EEviiiPT_S1_S1_ii)
        /*530c*/ 	.word	0x00000000


	//----- nvinfo : EIATTR_MIN_STACK_SIZE
	.align		4
.L_3543:
        /*5310*/ 	.byte	0x04, 0x12
        /*5312*/ 	.short	(.L_3545 - .L_3544)
	.align		4
.L_3544:
        /*5314*/ 	.word	index@(_Z9cuda_gemmIiLi256ELi2ELi1ELi32ELi128ELi128ELi32ELi0ELi1EEviiiPT_S1_S1_ii)
        /*5318*/ 	.word	0x00000000


	//----- nvinfo : EIATTR_MIN_STACK_SIZE
	.align		4
.L_3545:
        /*531c*/ 	.byte	0x04, 0x12
        /*531e*/ 	.short	(.L_3547 - .L_3546)
	.align		4
.L_3546:
        /*5320*/ 	.word	index@(_Z9cuda_gemmIiLi256ELi2ELi1ELi32ELi128ELi128ELi32ELi0ELi0EEviiiPT_S1_S1_ii)
        /*5324*/ 	.word	0x00000000


	//----- nvinfo : EIATTR_MIN_STACK_SIZE
	.align		4
.L_3547:
        /*5328*/ 	.byte	0x04, 0x12
        /*532a*/ 	.short	(.L_3549 - .L_3548)
	.align		4
.L_3548:
        /*532c*/ 	.word	index@(_Z9cuda_gemmIiLi256ELi2ELi1ELi32ELi64ELi64ELi32ELi1ELi1EEviiiPT_S1_S1_ii)
        /*5330*/ 	.word	0x00000000


	//----- nvinfo : EIATTR_MIN_STACK_SIZE
	.align		4
.L_3549:
        /*5334*/ 	.byte	0x04, 0x12
        /*5336*/ 	.short	(.L_3551 - .L_3550)
	.align		4
.L_3550:
        /*5338*/ 	.word	index@(_Z9cuda_gemmIiLi256ELi2ELi1ELi32ELi64ELi64ELi32ELi1ELi0EEviiiPT_S1_S1_ii)
        /*533c*/ 	.word	0x00000000


	//----- nvinfo : EIATTR_MIN_STACK_SIZE
	.align		4
.L_3551:
        /*5340*/ 	.byte	0x04, 0x12
        /*5342*/ 	.short	(.L_3553 - .L_3552)
	.align		4
.L_3552:
        /*5344*/ 	.word	index@(_Z9cuda_gemmIiLi256ELi2ELi1ELi32ELi64ELi64ELi32ELi0ELi1EEviiiPT_S1_S1_ii)
        /*5348*/ 	.word	0x00000000


	//----- nvinfo : EIATTR_MIN_STACK_SIZE
	.align		4
.L_3553:
        /*534c*/ 	.byte	0x04, 0x12
        /*534e*/ 	.short	(.L_3555 - .L_3554)
	.align		4
.L_3554:
        /*5350*/ 	.word	index@(_Z9cuda_gemmIiLi256ELi2ELi1ELi32ELi64ELi64ELi32ELi0ELi0EEviiiPT_S1_S1_ii)
        /*5354*/ 	.word	0x00000000


	//----- nvinfo : EIATTR_MIN_STACK_SIZE
	.align		4
.L_3555:
        /*5358*/ 	.byte	0x04, 0x12
        /*535a*/ 	.short	(.L_3557 - .L_3556)
	.align		4
.L_3556:
        /*535c*/ 	.word	index@(_Z9cuda_gemmIiLi256ELi2ELi1ELi32ELi32ELi32ELi32ELi1ELi1EEviiiPT_S1_S1_ii)
        /*5360*/ 	.word	0x00000000


	//----- nvinfo : EIATTR_MIN_STACK_SIZE
	.align		4
.L_3557:
        /*5364*/ 	.byte	0x04, 0x12
        /*5366*/ 	.short	(.L_3559 - .L_3558)
	.align		4
.L_3558:
        /*5368*/ 	.word	index@(_Z9cuda_gemmIiLi256ELi2ELi1ELi32ELi32ELi32ELi32ELi1ELi0EEviiiPT_S1_S1_ii)
        /*536c*/ 	.word	0x00000008


	//----- nvinfo : EIATTR_MIN_STACK_SIZE
	.align		4
.L_3559:
        /*5370*/ 	.byte	0x04, 0x12
        /*5372*/ 	.short	(.L_3561 - .L_3560)
	.align		4
.L_3560:
        /*5374*/ 	.word	index@(_Z9cuda_gemmIiLi256ELi2ELi1ELi32ELi32ELi32ELi32ELi0ELi1EEviiiPT_S1_S1_ii)
        /*5378*/ 	.word	0x00000000


	//----- nvinfo : EIATTR_MIN_STACK_SIZE
	.align		4
.L_3561:
        /*537c*/ 	.byte	0x04, 0x12
        /*537e*/ 	.short	(.L_3563 - .L_3562)
	.align		4
.L_3562:
        /*5380*/ 	.word	index@(_Z9cuda_gemmIiLi256ELi2ELi1ELi32ELi32ELi32ELi32ELi0ELi0EEviiiPT_S1_S1_ii)
        /*5384*/ 	.word	0x00000008


	//----- nvinfo : EIATTR_MIN_STACK_SIZE
	.align		4
.L_3563:
        /*5388*/ 	.byte	0x04, 0x12
        /*538a*/ 	.short	(.L_3565 - .L_3564)
	.align		4
.L_3564:
        /*538c*/ 	.word	index@(_Z9cuda_gemmIiLi256ELi2ELi1ELi32ELi16ELi16ELi32ELi1ELi1EEviiiPT_S1_S1_ii)
        /*5390*/ 	.word	0x00000000


	//----- nvinfo : EIATTR_MIN_STACK_SIZE
	.align		4
.L_3565:
        /*5394*/ 	.byte	0x04, 0x12
        /*5396*/ 	.short	(.L_3567 - .L_3566)
	.align		4
.L_3566:
        /*5398*/ 	.word	index@(_Z9cuda_gemmIiLi256ELi2ELi1ELi32ELi16ELi16ELi32ELi1ELi0EEviiiPT_S1_S1_ii)
        /*539c*/ 	.word	0x00000008


	//----- nvinfo : EIATTR_MIN_STACK_SIZE
	.align		4
.L_3567:
        /*53a0*/ 	.byte	0x04, 0x12
        /*53a2*/ 	.short	(.L_3569 - .L_3568)
	.align		4
.L_3568:
        /*53a4*/ 	.word	index@(_Z9cuda_gemmIiLi256ELi2ELi1ELi32ELi16ELi16ELi32ELi0ELi1EEviiiPT_S1_S1_ii)
        /*53a8*/ 	.word	0x00000000


	//----- nvinfo : EIATTR_MIN_STACK_SIZE
	.align		4
.L_3569:
        /*53ac*/ 	.byte	0x04, 0x12
        /*53ae*/ 	.short	(.L_3571 - .L_3570)
	.align		4
.L_3570:
        /*53b0*/ 	.word	index@(_Z9cuda_gemmIiLi256ELi2ELi1ELi32ELi16ELi16ELi32ELi0ELi0EEviiiPT_S1_S1_ii)
        /*53b4*/ 	.word	0x00000008


	//----- nvinfo : EIATTR_MIN_STACK_SIZE
	.align		4
.L_3571:
        /*53b8*/ 	.byte	0x04, 0x12
        /*53ba*/ 	.short	(.L_3573 - .L_3572)
	.align		4
.L_3572:
        /*53bc*/ 	.word	index@(_Z9cuda_gemmIiLi256ELi2ELi1ELi32ELi8ELi8ELi32ELi1ELi1EEviiiPT_S1_S1_ii)
        /*53c0*/ 	.word	0x00000000


	//----- nvinfo : EIATTR_MIN_STACK_SIZE
	.align		4
.L_3573:
        /*53c4*/ 	.byte	0x04, 0x12
        /*53c6*/ 	.short	(.L_3575 - .L_3574)
	.align		4
.L_3574:
        /*53c8*/ 	.word	index@(_Z9cuda_gemmIiLi256ELi2ELi1ELi32ELi8ELi8ELi32ELi1ELi0EEviiiPT_S1_S1_ii)
        /*53cc*/ 	.word	0x00000000


	//----- nvinfo : EIATTR_MIN_STACK_SIZE
	.align		4
.L_3575:
        /*53d0*/ 	.byte	0x04, 0x12
        /*53d2*/ 	.short	(.L_3577 - .L_3576)
	.align		4
.L_3576:
        /*53d4*/ 	.word	index@(_Z9cuda_gemmIiLi256ELi2ELi1ELi32ELi8ELi8ELi32ELi0ELi1EEviiiPT_S1_S1_ii)
        /*53d8*/ 	.word	0x00000000


	//----- nvinfo : EIATTR_MIN_STACK_SIZE
	.align		4
.L_3577:
        /*53dc*/ 	.byte	0x04, 0x12
        /*53de*/ 	.short	(.L_3579 - .L_3578)
	.align		4
.L_3578:
        /*53e0*/ 	.word	index@(_Z9cuda_gemmIiLi256ELi2ELi1ELi32ELi8ELi8ELi32ELi0ELi0EEviiiPT_S1_S1_ii)
        /*53e4*/ 	.word	0x00000000


	//----- nvinfo : EIATTR_MIN_STACK_SIZE
	.align		4
.L_3579:
        /*53e8*/ 	.byte	0x04, 0x12
        /*53ea*/ 	.short	(.L_3581 - .L_3580)
	.align		4
.L_3580:
        /*53ec*/ 	.word	index@(_Z9cuda_gemmIiLi256ELi2ELi1ELi32ELi4ELi4ELi32ELi1ELi1EEviiiPT_S1_S1_ii)
        /*53f0*/ 	.word	0x00000000


	//----- nvinfo : EIATTR_MIN_STACK_SIZE
	.align		4
.L_3581:
        /*53f4*/ 	.byte	0x04, 0x12
        /*53f6*/ 	.short	(.L_3583 - .L_3582)
	.align		4
.L_3582:
        /*53f8*/ 	.word	index@(_Z9cuda_gemmIiLi256ELi2ELi1ELi32ELi4ELi4ELi32ELi1ELi0EEviiiPT_S1_S1_ii)
        /*53fc*/ 	.word	0x00000000


	//----- nvinfo : EIATTR_MIN_STACK_SIZE
	.align		4
.L_3583:
        /*5400*/ 	.byte	0x04, 0x12
        /*5402*/ 	.short	(.L_3585 - .L_3584)
	.align		4
.L_3584:
        /*5404*/ 	.word	index@(_Z9cuda_gemmIiLi256ELi2ELi1ELi32ELi4ELi4ELi32ELi0ELi1EEviiiPT_S1_S1_ii)
        /*5408*/ 	.word	0x00000000


	//----- nvinfo : EIATTR_MIN_STACK_SIZE
	.align		4
.L_3585:
        /*540c*/ 	.byte	0x04, 0x12
        /*540e*/ 	.short	(.L_3587 - .L_3586)
	.align		4
.L_3586:
        /*5410*/ 	.word	index@(_Z9cuda_gemmIiLi256ELi2ELi1ELi32ELi4ELi4ELi32ELi0ELi0EEviiiPT_S1_S1_ii)
        /*5414*/ 	.word	0x00000000


	//----- nvinfo : EIATTR_MIN_STACK_SIZE
	.align		4
.L_3587:
        /*5418*/ 	.byte	0x04, 0x12
        /*541a*/ 	.short	(.L_3589 - .L_3588)
	.align		4
.L_3588:
        /*541c*/ 	.word	index@(_Z9cuda_gemmIiLi256ELi2ELi1ELi32ELi2ELi2ELi32ELi1ELi1EEviiiPT_S1_S1_ii)
        /*5420*/ 	.word	0x00000000


	//----- nvinfo : EIATTR_MIN_STACK_SIZE
	.align		4
.L_3589:
        /*5424*/ 	.byte	0x04, 0x12
        /*5426*/ 	.short	(.L_3591 - .L_3590)
	.align		4
.L_3590:
        /*5428*/ 	.word	index@(_Z9cuda_gemmIiLi256ELi2ELi1ELi32ELi2ELi2ELi32ELi1ELi0EEviiiPT_S1_S1_ii)
        /*542c*/ 	.word	0x00000000


	//----- nvinfo : EIATTR_MIN_STACK_SIZE
	.align		4
.L_3591:
        /*5430*/ 	.byte	0x04, 0x12
        /*5432*/ 	.short	(.L_3593 - .L_3592)
	.align		4
.L_3592:
        /*5434*/ 	.word	index@(_Z9cuda_gemmIiLi256ELi2ELi1ELi32ELi2ELi2ELi32ELi0ELi1EEviiiPT_S1_S1_ii)
        /*5438*/ 	.word	0x00000000


	//----- nvinfo : EIATTR_MIN_STACK_SIZE
	.align		4
.L_3593:
        /*543c*/ 	.byte	0x04, 0x12
        /*543e*/ 	.short	(.L_3595 - .L_3594)
	.align		4
.L_3594:
        /*5440*/ 	.word	index@(_Z9cuda_gemmIiLi256ELi2ELi1ELi32ELi2ELi2ELi32ELi0ELi0EEviiiPT_S1_S1_ii)
        /*5444*/ 	.word	0x00000000


	//----- nvinfo : EIATTR_MIN_STACK_SIZE
	.align		4
.L_3595:
        /*5448*/ 	.byte	0x04, 0x12
        /*544a*/ 	.short	(.L_3597 - .L_3596)
	.align		4
.L_3596:
        /*544c*/ 	.word	index@(_Z9cuda_gemmIiLi256ELi2ELi1ELi16ELi128ELi128ELi32ELi1ELi1EEviiiPT_S1_S1_ii)
        /*5450*/ 	.word	0x00000000


	//----- nvinfo : EIATTR_MIN_STACK_SIZE
	.align		4
.L_3597:
        /*5454*/ 	.byte	0x04, 0x12
        /*5456*/ 	.short	(.L_3599 - .L_3598)
	.align		4
.L_3598:
        /*5458*/ 	.word	index@(_Z9cuda_gemmIiLi256ELi2ELi1ELi16ELi128ELi128ELi32ELi1ELi0EEviiiPT_S1_S1_ii)
        /*545c*/ 	.word	0x00000000


	//----- nvinfo : EIATTR_MIN_STACK_SIZE
	.align		4
.L_3599:
        /*5460*/ 	.byte	0x04, 0x12
        /*5462*/ 	.short	(.L_3601 - .L_3600)
	.align		4
.L_3600:
        /*5464*/ 	.word	index@(_Z9cuda_gemmIiLi256ELi2ELi1ELi16ELi128ELi128ELi32ELi0ELi1EEviiiPT_S1_S1_ii)
        /*5468*/ 	.word	0x00000000


	//----- nvinfo : EIATTR_MIN_STACK_SIZE
	.align		4
.L_3601:
        /*546c*/ 	.byte	0x04, 0x12
        /*546e*/ 	.short	(.L_3603 - .L_3602)
	.align		4
.L_3602:
        /*5470*/ 	.word	index@(_Z9cuda_gemmIiLi256ELi2ELi1ELi16ELi128ELi128ELi32ELi0ELi0EEviiiPT_S1_S1_ii)
        /*5474*/ 	.word	0x00000000


	//----- nvinfo : EIATTR_MIN_STACK_SIZE
	.align		4
.L_3603:
        /*5478*/ 	.byte	0x04, 0x12
        /*547a*/ 	.short	(.L_3605 - .L_3604)
	.align		4
.L_3604:
        /*547c*/ 	.word	index@(_Z9cuda_gemmIiLi256ELi2ELi1ELi16ELi64ELi64ELi32ELi1ELi1EEviiiPT_S1_S1_ii)
        /*5480*/ 	.word	0x00000000


	//----- nvinfo : EIATTR_MIN_STACK_SIZE
	.align		4
.L_3605:
        /*5484*/ 	.byte	0x04, 0x12
        /*5486*/ 	.short	(.L_3607 - .L_3606)
	.align		4
.L_3606:
        /*5488*/ 	.word	index@(_Z9cuda_gemmIiLi256ELi2ELi1ELi16ELi64ELi64ELi32ELi1ELi0EEviiiPT_S1_S1_ii)
        /*548c*/ 	.word	0x00000000


	//----- nvinfo : EIATTR_MIN_STACK_SIZE
	.align		4
.L_3607:
        /*5490*/ 	.byte	0x04, 0x12
        /*5492*/ 	.short	(.L_3609 - .L_3608)
	.align		4
.L_3608:
        /*5494*/ 	.word	index@(_Z9cuda_gemmIiLi256ELi2ELi1ELi16ELi64ELi64ELi32ELi0ELi1EEviiiPT_S1_S1_ii)
        /*5498*/ 	.word	0x00000000


	//----- nvinfo : EIATTR_MIN_STACK_SIZE
	.align		4
.L_3609:
        /*549c*/ 	.byte	0x04, 0x12
        /*549e*/ 	.short	(.L_3611 - .L_3610)
	.align		4
.L_3610:
        /*54a0*/ 	.word	index@(_Z9cuda_gemmIiLi256ELi2ELi1ELi16ELi64ELi64ELi32ELi0ELi0EEviiiPT_S1_S1_ii)
        /*54a4*/ 	.word	0x00000000


	//----- nvinfo : EIATTR_MIN_STACK_SIZE
	.align		4
.L_3611:
        /*54a8*/ 	.byte	0x04, 0x12
        /*54aa*/ 	.short	(.L_3613 - .L_3612)
	.align		4
.L_3612:
        /*54ac*/ 	.word	index@(_Z9cuda_gemmIiLi256ELi2ELi1ELi16ELi32ELi32ELi32ELi1ELi1EEviiiPT_S1_S1_ii)
        /*54b0*/ 	.word	0x00000000


	//----- nvinfo : EIATTR_MIN_STACK_SIZE
	.align		4
.L_3613:
        /*54b4*/ 	.byte	0x04, 0x12
        /*54b6*/ 	.short	(.L_3615 - .L_3614)
	.align		4
.L_3614:
        /*54b8*/ 	.word	index@(_Z9cuda_gemmIiLi256ELi2ELi1ELi16ELi32ELi32ELi32ELi1ELi0EEviiiPT_S1_S1_ii)
        /*54bc*/ 	.word	0x00000008


	//----- nvinfo : EIATTR_MIN_STACK_SIZE
	.align		4
.L_3615:
        /*54c0*/ 	.byte	0x04, 0x12
        /*54c2*/ 	.short	(.L_3617 - .L_3616)
	.align		4
.L_3616:
        /*54c4*/ 	.word	index@(_Z9cuda_gemmIiLi256ELi2ELi1ELi16ELi32ELi32ELi32ELi0ELi1EEviiiPT_S1_S1_ii)
        /*54c8*/ 	.word	0x00000000


	//----- nvinfo : EIATTR_MIN_STACK_SIZE
	.align		4
.L_3617:
        /*54cc*/ 	.byte	0x04, 0x12
        /*54ce*/ 	.short	(.L_3619 - .L_3618)
	.align		4
.L_3618:
        /*54d0*/ 	.word	index@(_Z9cuda_gemmIiLi256ELi2ELi1ELi16ELi32ELi32ELi32ELi0ELi0EEviiiPT_S1_S1_ii)
        /*54d4*/ 	.word	0x00000008


	//----- nvinfo : EIATTR_MIN_STACK_SIZE
	.align		4
.L_3619:
        /*54d8*/ 	.byte	0x04, 0x12
        /*54da*/ 	.short	(.L_3621 - .L_3620)
	.align		4
.L_3620:
        /*54dc*/ 	.word	index@(_Z9cuda_gemmIiLi256ELi2ELi1ELi16ELi16ELi16ELi32ELi1ELi1EEviiiPT_S1_S1_ii)
        /*54e0*/ 	.word	0x00000000


	//----- nvinfo : EIATTR_MIN_STACK_SIZE
	.align		4
.L_3621:
        /*54e4*/ 	.byte	0x04, 0x12
        /*54e6*/ 	.short	(.L_3623 - .L_3622)
	.align		4
.L_3622:
        /*54e8*/ 	.word	index@(_Z9cuda_gemmIiLi256ELi2ELi1ELi16ELi16ELi16ELi32ELi1ELi0EEviiiPT_S1_S1_ii)
        /*54ec*/ 	.word	0x00000008


	//----- nvinfo : EIATTR_MIN_STACK_SIZE
	.align		4
.L_3623:
        /*54f0*/ 	.byte	0x04, 0x12
        /*54f2*/ 	.short	(.L_3625 - .L_3624)
	.align		4
.L_3624:
        /*54f4*/ 	.word	index@(_Z9cuda_gemmIiLi256ELi2ELi1ELi16ELi16ELi16ELi32ELi0ELi1EEviiiPT_S1_S1_ii)
        /*54f8*/ 	.word	0x00000000


	//----- nvinfo : EIATTR_MIN_STACK_SIZE
	.align		4
.L_3625:
        /*54fc*/ 	.byte	0x04, 0x12
        /*54fe*/ 	.short	(.L_3627 - .L_3626)
	.align		4
.L_3626:
        /*5500*/ 	.word	index@(_Z9cuda_gemmIiLi256ELi2ELi1ELi16ELi16ELi16ELi32ELi0ELi0EEviiiPT_S1_S1_ii)
        /*5504*/ 	.word	0x00000008


	//----- nvinfo : EIATTR_MIN_STACK_SIZE
	.align		4
.L_3627:
        /*5508*/ 	.byte	0x04, 0x12
        /*550a*/ 	.short	(.L_3629 - .L_3628)
	.align		4
.L_3628:
        /*550c*/ 	.word	index@(_Z9cuda_gemmIiLi256ELi2ELi1ELi16ELi8ELi8ELi32ELi1ELi1EEviiiPT_S1_S1_ii)
        /*5510*/ 	.word	0x00000000


	//----- nvinfo : EIATTR_MIN_STACK_SIZE
	.align		4
.L_3629:
        /*5514*/ 	.byte	0x04, 0x12
        /*5516*/ 	.short	(.L_3631 - .L_3630)
	.align		4
.L_3630:
        /*5518*/ 	.word	index@(_Z9cuda_gemmIiLi256ELi2ELi1ELi16ELi8ELi8ELi32ELi1ELi0EEviiiPT_S1_S1_ii)
        /*551c*/ 	.word	0x00000000


	//----- nvinfo : EIATTR_MIN_STACK_SIZE
	.align		4
.L_3631:
        /*5520*/ 	.byte	0x04, 0x12
        /*5522*/ 	.short	(.L_3633 - .L_3632)
	.align		4
.L_3632:
        /*5524*/ 	.word	index@(_Z9cuda_gemmIiLi256ELi2ELi1ELi16ELi8ELi8ELi32ELi0ELi1EEviiiPT_S1_S1_ii)
        /*5528*/ 	.word	0x00000000


	//----- nvinfo : EIATTR_MIN_STACK_SIZE
	.align		4
.L_3633:
        /*552c*/ 	.byte	0x04, 0x12
        /*552e*/ 	.short	(.L_3635 - .L_3634)
	.align		4
.L_3634:
        /*5530*/ 	.word	index@(_Z9cuda_gemmIiLi256ELi2ELi1ELi16ELi8ELi8ELi32ELi0ELi0EEviiiPT_S1_S1_ii)
        /*5534*/ 	.word	0x00000000


	//----- nvinfo : EIATTR_MIN_STACK_SIZE
	.align		4
.L_3635:
        /*5538*/ 	.byte	0x04, 0x12
        /*553a*/ 	.short	(.L_3637 - .L_3636)
	.align		4
.L_3636:
        /*553c*/ 	.word	index@(_Z9cuda_gemmIiLi256ELi2ELi1ELi16ELi4ELi4ELi32ELi1ELi1EEviiiPT_S1_S1_ii)
        /*5540*/ 	.word	0x00000000


	//----- nvinfo : EIATTR_MIN_STACK_SIZE
	.align		4
.L_3637:
        /*5544*/ 	.byte	0x04, 0x12
        /*5546*/ 	.short	(.L_3639 - .L_3638)
	.align		4
.L_3638:
        /*5548*/ 	.word	index@(_Z9cuda_gemmIiLi256ELi2ELi1ELi16ELi4ELi4ELi32ELi1ELi0EEviiiPT_S1_S1_ii)
        /*554c*/ 	.word	0x00000000


	//----- nvinfo : EIATTR_MIN_STACK_SIZE
	.align		4
.L_3639:
        /*5550*/ 	.byte	0x04, 0x12
        /*5552*/ 	.short	(.L_3641 - .L_3640)
	.align		4
.L_3640:
        /*5554*/ 	.word	index@(_Z9cuda_gemmIiLi256ELi2ELi1ELi16ELi4ELi4ELi32ELi0ELi1EEviiiPT_S1_S1_ii)
        /*5558*/ 	.word	0x00000000


	//----- nvinfo : EIATTR_MIN_STACK_SIZE
	.align		4
.L_3641:
        /*555c*/ 	.byte	0x04, 0x12
        /*555e*/ 	.short	(.L_3643 - .L_3642)
	.align		4
.L_3642:
        /*5560*/ 	.word	index@(_Z9cuda_gemmIiLi256ELi2ELi1ELi16ELi4ELi4ELi32ELi0ELi0EEviiiPT_S1_S1_ii)
        /*5564*/ 	.word	0x00000000


	//----- nvinfo : EIATTR_MIN_STACK_SIZE
	.align		4
.L_3643:
        /*5568*/ 	.byte	0x04, 0x12
        /*556a*/ 	.short	(.L_3645 - .L_3644)
	.align		4
.L_3644:
        /*556c*/ 	.word	index@(_Z9cuda_gemmIiLi256ELi2ELi1ELi16ELi2ELi2ELi32ELi1ELi1EEviiiPT_S1_S1_ii)
        /*5570*/ 	.word	0x00000000


	//----- nvinfo : EIATTR_MIN_STACK_SIZE
	.align		4
.L_3645:
        /*5574*/ 	.byte	0x04, 0x12
        /*5576*/ 	.short	(.L_3647 - .L_3646)
	.align		4
.L_3646:
        /*5578*/ 	.word	index@(_Z9cuda_gemmIiLi256ELi2ELi1ELi16ELi2ELi2ELi32ELi1ELi0EEviiiPT_S1_S1_ii)
        /*557c*/ 	.word	0x00000000


	//----- nvinfo : EIATTR_MIN_STACK_SIZE
	.align		4
.L_3647:
        /*5580*/ 	.byte	0x04, 0x12
        /*5582*/ 	.short	(.L_3649 - .L_3648)
	.align		4
.L_3648:
        /*5584*/ 	.word	index@(_Z9cuda_gemmIiLi256ELi2ELi1ELi16ELi2ELi2ELi32ELi0ELi1EEviiiPT_S1_S1_ii)
        /*5588*/ 	.word	0x00000000


	//----- nvinfo : EIATTR_MIN_STACK_SIZE
	.align		4
.L_3649:
        /*558c*/ 	.byte	0x04, 0x12
        /*558e*/ 	.short	(.L_3651 - .L_3650)
	.align		4
.L_3650:
        /*5590*/ 	.word	index@(_Z9cuda_gemmIiLi256ELi2ELi1ELi16ELi2ELi2ELi32ELi0ELi0EEviiiPT_S1_S1_ii)
        /*5594*/ 	.word	0x00000000


	//----- nvinfo : EIATTR_MIN_STACK_SIZE
	.align		4
.L_3651:
        /*5598*/ 	.byte	0x04, 0x12
        /*559a*/ 	.short	(.L_3653 - .L_3652)
	.align		4
.L_3652:
        /*559c*/ 	.word	index@(_Z9cuda_gemmIiLi256ELi1ELi1ELi1024ELi128ELi128ELi32ELi1ELi1EEviiiPT_S1_S1_ii)
        /*55a0*/ 	.word	0x00000000


	//----- nvinfo : EIATTR_MIN_STACK_SIZE
	.align		4
.L_3653:
        /*55a4*/ 	.byte	0x04, 0x12
        /*55a6*/ 	.short	(.L_3655 - .L_3654)
	.align		4
.L_3654:
        /*55a8*/ 	.word	index@(_Z9cuda_gemmIiLi256ELi1ELi1ELi1024ELi128ELi128ELi32ELi1ELi0EEviiiPT_S1_S1_ii)
        /*55ac*/ 	.word	0x00000000


	//----- nvinfo : EIATTR_MIN_STACK_SIZE
	.align		4
.L_3655:
        /*55b0*/ 	.byte	0x04, 0x12
        /*55b2*/ 	.short	(.L_3657 - .L_3656)
	.align		4
.L_3656:
        /*55b4*/ 	.word	index@(_Z9cuda_gemmIiLi256ELi1ELi1ELi1024ELi128ELi128ELi32ELi0ELi1EEviiiPT_S1_S1_ii)
        /*55b8*/ 	.word	0x00000000


	//----- nvinfo : EIATTR_MIN_STACK_SIZE
	.align		4
.L_3657:
        /*55bc*/ 	.byte	0x04, 0x12
        /*55be*/ 	.short	(.L_3659 - .L_3658)
	.align		4
.L_3658:
        /*55c0*/ 	.word	index@(_Z9cuda_gemmIiLi256ELi1ELi1ELi1024ELi128ELi128ELi32ELi0ELi0EEviiiPT_S1_S1_ii)
        /*55c4*/ 	.word	0x00000000


	//----- nvinfo : EIATTR_MIN_STACK_SIZE
	.align		4
.L_3659:
        /*55c8*/ 	.byte	0x04, 0x12
        /*55ca*/ 	.short	(.L_3661 - .L_3660)
	.align		4
.L_3660:
        /*55cc*/ 	.word	index@(_Z9cuda_gemmIiLi256ELi1ELi1ELi1024ELi64ELi64ELi32ELi1ELi1EEviiiPT_S1_S1_ii)
        /*55d0*/ 	.word	0x00000000


	//----- nvinfo : EIATTR_MIN_STACK_SIZE
	.align		4
.L_3661:
        /*55d4*/ 	.byte	0x04, 0x12
        /*55d6*/ 	.short	(.L_3663 - .L_3662)
	.align		4
.L_3662:
        /*55d8*/ 	.word	index@(_Z9cuda_gemmIiLi256ELi1ELi1ELi1024ELi64ELi64ELi32ELi1ELi0EEviiiPT_S1_S1_ii)
        /*55dc*/ 	.word	0x00000000


	//----- nvinfo : EIATTR_MIN_STACK_SIZE
	.align		4
.L_3663:
        /*55e0*/ 	.byte	0x04, 0x12
        /*55e2*/ 	.short	(.L_3665 - .L_3664)
	.align		4
.L_3664:
        /*55e4*/ 	.word	index@(_Z9cuda_gemmIiLi256ELi1ELi1ELi1024ELi64ELi64ELi32ELi0ELi1EEviiiPT_S1_S1_ii)
        /*55e8*/ 	.word	0x00000000


	//----- nvinfo : EIATTR_MIN_STACK_SIZE
	.align		4
.L_3665:
        /*55ec*/ 	.byte	0x04, 0x12
        /*55ee*/ 	.short	(.L_3667 - .L_3666)
	.align		4
.L_3666:
        /*55f0*/ 	.word	index@(_Z9cuda_gemmIiLi256ELi1ELi1ELi1024ELi64ELi64ELi32ELi0ELi0EEviiiPT_S1_S1_ii)
        /*55f4*/ 	.word	0x00000000


	//----- nvinfo : EIATTR_MIN_STACK_SIZE
	.align		4
.L_3667:
        /*55f8*/ 	.byte	0x04, 0x12
        /*55fa*/ 	.short	(.L_3669 - .L_3668)
	.align		4
.L_3668:
        /*55fc*/ 	.word	index@(_Z9cuda_gemmIiLi256ELi1ELi1ELi1024ELi32ELi32ELi32ELi1ELi1EEviiiPT_S1_S1_ii)
        /*5600*/ 	.word	0x00000000


	//----- nvinfo : EIATTR_MIN_STACK_SIZE
	.align		4
.L_3669:
        /*5604*/ 	.byte	0x04, 0x12
        /*5606*/ 	.short	(.L_3671 - .L_3670)
	.align		4
.L_3670:
        /*5608*/ 	.word	index@(_Z9cuda_gemmIiLi256ELi1ELi1ELi1024ELi32ELi32ELi32ELi1ELi0EEviiiPT_S1_S1_ii)
        /*560c*/ 	.word	0x00000000


	//----- nvinfo : EIATTR_MIN_STACK_SIZE
	.align		4
.L_3671:
        /*5610*/ 	.byte	0x04, 0x12
        /*5612*/ 	.short	(.L_3673 - .L_3672)
	.align		4
.L_3672:
        /*5614*/ 	.word	index@(_Z9cuda_gemmIiLi256ELi1ELi1ELi1024ELi32ELi32ELi32ELi0ELi1EEviiiPT_S1_S1_ii)
        /*5618*/ 	.word	0x00000000


	//----- nvinfo : EIATTR_MIN_STACK_SIZE
	.align		4
.L_3673:
        /*561c*/ 	.byte	0x04, 0x12
        /*561e*/ 	.short	(.L_3675 - .L_3674)
	.align		4
.L_3674:
        /*5620*/ 	.word	index@(_Z9cuda_gemmIiLi256ELi1ELi1ELi1024ELi32ELi32ELi32ELi0ELi0EEviiiPT_S1_S1_ii)
        /*5624*/ 	.word	0x00000000


	//----- nvinfo : EIATTR_MIN_STACK_SIZE
	.align		4
.L_3675:
        /*5628*/ 	.byte	0x04, 0x12
        /*562a*/ 	.short	(.L_3677 - .L_3676)
	.align		4
.L_3676:
        /*562c*/ 	.word	index@(_Z9cuda_gemmIiLi256ELi1ELi1ELi1024ELi16ELi16ELi32ELi1ELi1EEviiiPT_S1_S1_ii)
        /*5630*/ 	.word	0x00000000


	//----- nvinfo : EIATTR_MIN_STACK_SIZE
	.align		4
.L_3677:
        /*5634*/ 	.byte	0x04, 0x12
        /*5636*/ 	.short	(.L_3679 - .L_3678)
	.align		4
.L_3678:
        /*5638*/ 	.word	index@(_Z9cuda_gemmIiLi256ELi1ELi1ELi1024ELi16ELi16ELi32ELi1ELi0EEviiiPT_S1_S1_ii)
        /*563c*/ 	.word	0x00000000


	//----- nvinfo : EIATTR_MIN_STACK_SIZE
	.align		4
.L_3679:
        /*5640*/ 	.byte	0x04, 0x12
        /*5642*/ 	.short	(.L_3681 - .L_3680)
	.align		4
.L_3680:
        /*5644*/ 	.word	index@(_Z9cuda_gemmIiLi256ELi1ELi1ELi1024ELi16ELi16ELi32ELi0ELi1EEviiiPT_S1_S1_ii)
        /*5648*/ 	.word	0x00000000


	//----- nvinfo : EIATTR_MIN_STACK_SIZE
	.align		4
.L_3681:
        /*564c*/ 	.byte	0x04, 0x12
        /*564e*/ 	.short	(.L_3683 - .L_3682)
	.align		4
.L_3682:
        /*5650*/ 	.word	index@(_Z9cuda_gemmIiLi256ELi1ELi1ELi1024ELi16ELi16ELi32ELi0ELi0EEviiiPT_S1_S1_ii)
        /*5654*/ 	.word	0x00000000


	//----- nvinfo : EIATTR_MIN_STACK_SIZE
	.align		4
.L_3683:
        /*5658*/ 	.byte	0x04, 0x12
        /*565a*/ 	.short	(.L_3685 - .L_3684)
	.align		4
.L_3684:
        /*565c*/ 	.word	index@(_Z9cuda_gemmIiLi256ELi1ELi1ELi1024ELi8ELi8ELi32ELi1ELi1EEviiiPT_S1_S1_ii)
        /*5660*/ 	.word	0x00000000


	//----- nvinfo : EIATTR_MIN_STACK_SIZE
	.align		4
.L_3685:
        /*5664*/ 	.byte	0x04, 0x12
        /*5666*/ 	.short	(.L_3687 - .L_3686)
	.align		4
.L_3686:
        /*5668*/ 	.word	index@(_Z9cuda_gemmIiLi256ELi1ELi1ELi1024ELi8ELi8ELi32ELi1ELi0EEviiiPT_S1_S1_ii)
        /*566c*/ 	.word	0x00000000


	//----- nvinfo : EIATTR_MIN_STACK_SIZE
	.align		4
.L_3687:
        /*5670*/ 	.byte	0x04, 0x12
        /*5672*/ 	.short	(.L_3689 - .L_3688)
	.align		4
.L_3688:
        /*5674*/ 	.word	index@(_Z9cuda_gemmIiLi256ELi1ELi1ELi1024ELi8ELi8ELi32ELi0ELi1EEviiiPT_S1_S1_ii)
        /*5678*/ 	.word	0x00000000


	//----- nvinfo : EIATTR_MIN_STACK_SIZE
	.align		4
.L_3689:
        /*567c*/ 	.byte	0x04, 0x12
        /*567e*/ 	.short	(.L_3691 - .L_3690)
	.align		4
.L_3690:
        /*5680*/ 	.word	index@(_Z9cuda_gemmIiLi256ELi1ELi1ELi1024ELi8ELi8ELi32ELi0ELi0EEviiiPT_S1_S1_ii)
        /*5684*/ 	.word	0x00000000


	//----- nvinfo : EIATTR_MIN_STACK_SIZE
	.align		4
.L_3691:
        /*5688*/ 	.byte	0x04, 0x12
        /*568a*/ 	.short	(.L_3693 - .L_3692)
	.align		4
.L_3692:
        /*568c*/ 	.word	index@(_Z9cuda_gemmIiLi256ELi1ELi1ELi1024ELi4ELi4ELi32ELi1ELi1EEviiiPT_S1_S1_ii)
        /*5690*/ 	.word	0x00000000


	//----- nvinfo : EIATTR_MIN_STACK_SIZE
	.align		4
.L_3693:
        /*5694*/ 	.byte	0x04, 0x12
        /*5696*/ 	.short	(.L_3695 - .L_3694)
	.align		4
.L_3694:
        /*5698*/ 	.word	index@(_Z9cuda_gemmIiLi256ELi1ELi1ELi1024ELi4ELi4ELi32ELi1ELi0EEviiiPT_S1_S1_ii)
        /*569c*/ 	.word	0x00000000


	//----- nvinfo : EIATTR_MIN_STACK_SIZE
	.align		4
.L_3695:
        /*56a0*/ 	.byte	0x04, 0x12
        /*56a2*/ 	.short	(.L_3697 - .L_3696)
	.align		4
.L_3696:
        /*56a4*/ 	.word	index@(_Z9cuda_gemmIiLi256ELi1ELi1ELi1024ELi4ELi4ELi32ELi0ELi1EEviiiPT_S1_S1_ii)
        /*56a8*/ 	.word	0x00000000


	//----- nvinfo : EIATTR_MIN_STACK_SIZE
	.align		4
.L_3697:
        /*56ac*/ 	.byte	0x04, 0x12
        /*56ae*/ 	.short	(.L_3699 - .L_3698)
	.align		4
.L_3698:
        /*56b0*/ 	.word	index@(_Z9cuda_gemmIiLi256ELi1ELi1ELi1024ELi4ELi4ELi32ELi0ELi0EEviiiPT_S1_S1_ii)
        /*56b4*/ 	.word	0x00000000


	//----- nvinfo : EIATTR_MIN_STACK_SIZE
	.align		4
.L_3699:
        /*56b8*/ 	.byte	0x04, 0x12
        /*56ba*/ 	.short	(.L_3701 - .L_3700)
	.align		4
.L_3700:
        /*56bc*/ 	.word	index@(_Z9cuda_gemmIiLi256ELi1ELi1ELi1024ELi2ELi2ELi32ELi1ELi1EEviiiPT_S1_S1_ii)
        /*56c0*/ 	.word	0x00000000


	//----- nvinfo : EIATTR_MIN_STACK_SIZE
	.align		4
.L_3701:
        /*56c4*/ 	.byte	0x04, 0x12
        /*56c6*/ 	.short	(.L_3703 - .L_3702)
	.align		4
.L_3702:
        /*56c8*/ 	.word	index@(_Z9cuda_gemmIiLi256ELi1ELi1ELi1024ELi2ELi2ELi32ELi1ELi0EEviiiPT_S1_S1_ii)
        /*56cc*/ 	.word	0x00000000


	//----- nvinfo : EIATTR_MIN_STACK_SIZE
	.align		4
.L_3703:
        /*56d0*/ 	.byte	0x04, 0x12
        /*56d2*/ 	.short	(.L_3705 - .L_3704)
	.align		4
.L_3704:
        /*56d4*/ 	.word	index@(_Z9cuda_gemmIiLi256ELi1ELi1ELi1024ELi2ELi2ELi32ELi0ELi1EEviiiPT_S1_S1_ii)
        /*56d8*/ 	.word	0x00000000


	//----- nvinfo : EIATTR_MIN_STACK_SIZE
	.align		4
.L_3705:
        /*56dc*/ 	.byte	0x04, 0x12
        /*56de*/ 	.short	(.L_3707 - .L_3706)
	.align		4
.L_3706:
        /*56e0*/ 	.word	index@(_Z9cuda_gemmIiLi256ELi1ELi1ELi1024ELi2ELi2ELi32ELi0ELi0EEviiiPT_S1_S1_ii)
        /*56e4*/ 	.word	0x00000000


	//----- nvinfo : EIATTR_MIN_STACK_SIZE
	.align		4
.L_3707:
        /*56e8*/ 	.byte	0x04, 0x12
        /*56ea*/ 	.short	(.L_3709 - .L_3708)
	.align		4
.L_3708:
        /*56ec*/ 	.word	index@(_Z9cuda_gemmIiLi256ELi1ELi1ELi512ELi128ELi128ELi32ELi1ELi1EEviiiPT_S1_S1_ii)
        /*56f0*/ 	.word	0x00000000


	//----- nvinfo : EIATTR_MIN_STACK_SIZE
	.align		4
.L_3709:
        /*56f4*/ 	.byte	0x04, 0x12
        /*56f6*/ 	.short	(.L_3711 - .L_3710)
	.align		4
.L_3710:
        /*56f8*/ 	.word	index@(_Z9cuda_gemmIiLi256ELi1ELi1ELi512ELi128ELi128ELi32ELi1ELi0EEviiiPT_S1_S1_ii)
        /*56fc*/ 	.word	0x00000000


	//----- nvinfo : EIATTR_MIN_STACK_SIZE
	.align		4
.L_3711:
        /*5700*/ 	.byte	0x04, 0x12
        /*5702*/ 	.short	(.L_3713 - .L_3712)
	.align		4
.L_3712:
        /*5704*/ 	.word	index@(_Z9cuda_gemmIiLi256ELi1ELi1ELi512ELi128ELi128ELi32ELi0ELi1EEviiiPT_S1_S1_ii)
        /*5708*/ 	.word	0x00000000


	//----- nvinfo : EIATTR_MIN_STACK_SIZE
	.align		4
.L_3713:
        /*570c*/ 	.byte	0x04, 0x12
        /*570e*/ 	.short	(.L_3715 - .L_3714)
	.align		4
.L_3714:
        /*5710*/ 	.word	index@(_Z9cuda_gemmIiLi256ELi1ELi1ELi512ELi128ELi128ELi32ELi0ELi0EEviiiPT_S1_S1_ii)
        /*5714*/ 	.word	0x00000000


	//----- nvinfo : EIATTR_MIN_STACK_SIZE
	.align		4
.L_3715:
        /*5718*/ 	.byte	0x04, 0x12
        /*571a*/ 	.short	(.L_3717 - .L_3716)
	.align		4
.L_3716:
        /*571c*/ 	.word	index@(_Z9cuda_gemmIiLi256ELi1ELi1ELi512ELi64ELi64ELi32ELi1ELi1EEviiiPT_S1_S1_ii)
        /*5720*/ 	.word	0x00000000


	//----- nvinfo : EIATTR_MIN_STACK_SIZE
	.align		4
.L_3717:
        /*5724*/ 	.byte	0x04, 0x12
        /*5726*/ 	.short	(.L_3719 - .L_3718)
	.align		4
.L_3718:
        /*5728*/ 	.word	index@(_Z9cuda_gemmIiLi256ELi1ELi1ELi512ELi64ELi64ELi32ELi1ELi0EEviiiPT_S1_S1_ii)
        /*572c*/ 	.word	0x00000000


	//----- nvinfo : EIATTR_MIN_STACK_SIZE
	.align		4
.L_3719:
        /*5730*/ 	.byte	0x04, 0x12
        /*5732*/ 	.short	(.L_3721 - .L_3720)
	.align		4
.L_3720:
        /*5734*/ 	.word	index@(_Z9cuda_gemmIiLi256ELi1ELi1ELi512ELi64ELi64ELi32ELi0ELi1EEviiiPT_S1_S1_ii)
        /*5738*/ 	.word	0x00000000


	//----- nvinfo : EIATTR_MIN_STACK_SIZE
	.align		4
.L_3721:
        /*573c*/ 	.byte	0x04, 0x12
        /*573e*/ 	.short	(.L_3723 - .L_3722)
	.align		4
.L_3722:
        /*5740*/ 	.word	index@(_Z9cuda_gemmIiLi256ELi1ELi1ELi512ELi64ELi64ELi32ELi0ELi0EEviiiPT_S1_S1_ii)
        /*5744*/ 	.word	0x00000000


	//----- nvinfo : EIATTR_MIN_STACK_SIZE
	.align		4
.L_3723:
        /*5748*/ 	.byte	0x04, 0x12
        /*574a*/ 	.short	(.L_3725 - .L_3724)
	.align		4
.L_3724:
        /*574c*/ 	.word	index@(_Z9cuda_gemmIiLi256ELi1ELi1ELi512ELi32ELi32ELi32ELi1ELi1EEviiiPT_S1_S1_ii)
        /*5750*/ 	.word	0x00000000


	//----- nvinfo : EIATTR_MIN_STACK_SIZE
	.align		4
.L_3725:
        /*5754*/ 	.byte	0x04, 0x12
        /*5756*/ 	.short	(.L_3727 - .L_3726)
	.align		4
.L_3726:
        /*5758*/ 	.word	index@(_Z9cuda_gemmIiLi256ELi1ELi1ELi512ELi32ELi32ELi32ELi1ELi0EEviiiPT_S1_S1_ii)
        /*575c*/ 	.word	0x00000008


	//----- nvinfo : EIATTR_MIN_STACK_SIZE
	.align		4
.L_3727:
        /*5760*/ 	.byte	0x04, 0x12
        /*5762*/ 	.short	(.L_3729 - .L_3728)
	.align		4
.L_3728:
        /*5764*/ 	.word	index@(_Z9cuda_gemmIiLi256ELi1ELi1ELi512ELi32ELi32ELi32ELi0ELi1EEviiiPT_S1_S1_ii)
        /*5768*/ 	.word	0x00000000


	//----- nvinfo : EIATTR_MIN_STACK_SIZE
	.align		4
.L_3729:
        /*576c*/ 	.byte	0x04, 0x12
        /*576e*/ 	.short	(.L_3731 - .L_3730)
	.align		4
.L_3730:
        /*5770*/ 	.word	index@(_Z9cuda_gemmIiLi256ELi1ELi1ELi512ELi32ELi32ELi32ELi0ELi0EEviiiPT_S1_S1_ii)
        /*5774*/ 	.word	0x00000000


	//----- nvinfo : EIATTR_MIN_STACK_SIZE
	.align		4
.L_3731:
        /*5778*/ 	.byte	0x04, 0x12
        /*577a*/ 	.short	(.L_3733 - .L_3732)
	.align		4
.L_3732:
        /*577c*/ 	.word	index@(_Z9cuda_gemmIiLi256ELi1ELi1ELi512ELi16ELi16ELi32ELi1ELi1EEviiiPT_S1_S1_ii)
        /*5780*/ 	.word	0x00000000


	//----- nvinfo : EIATTR_MIN_STACK_SIZE
	.align		4
.L_3733:
        /*5784*/ 	.byte	0x04, 0x12
        /*5786*/ 	.short	(.L_3735 - .L_3734)
	.align		4
.L_3734:
        /*5788*/ 	.word	index@(_Z9cuda_gemmIiLi256ELi1ELi1ELi512ELi16ELi16ELi32ELi1ELi0EEviiiPT_S1_S1_ii)
        /*578c*/ 	.word	0x00000008


	//----- nvinfo : EIATTR_MIN_STACK_SIZE
	.align		4
.L_3735:
        /*5790*/ 	.byte	0x04, 0x12
        /*5792*/ 	.short	(.L_3737 - .L_3736)
	.align		4
.L_3736:
        /*5794*/ 	.word	index@(_Z9cuda_gemmIiLi256ELi1ELi1ELi512ELi16ELi16ELi32ELi0ELi1EEviiiPT_S1_S1_ii)
        /*5798*/ 	.word	0x00000000


	//----- nvinfo : EIATTR_MIN_STACK_SIZE
	.align		4
.L_3737:
        /*579c*/ 	.byte	0x04, 0x12
        /*579e*/ 	.short	(.L_3739 - .L_3738)
	.align		4
.L_3738:
        /*57a0*/ 	.word	index@(_Z9cuda_gemmIiLi256ELi1ELi1ELi512ELi16ELi16ELi32ELi0ELi0EEviiiPT_S1_S1_ii)
        /*57a4*/ 	.word	0x00000000


	//----- nvinfo : EIATTR_MIN_STACK_SIZE
	.align		4
.L_3739:
        /*57a8*/ 	.byte	0x04, 0x12
        /*57aa*/ 	.short	(.L_3741 - .L_3740)
	.align		4
.L_3740:
        /*57ac*/ 	.word	index@(_Z9cuda_gemmIiLi256ELi1ELi1ELi512ELi8ELi8ELi32ELi1ELi1EEviiiPT_S1_S1_ii)
        /*57b0*/ 	.word	0x00000000


	//----- nvinfo : EIATTR_MIN_STACK_SIZE
	.align		4
.L_3741:
        /*57b4*/ 	.byte	0x04, 0x12
        /*57b6*/ 	.short	(.L_3743 - .L_3742)
	.align		4
.L_3742:
        /*57b8*/ 	.word	index@(_Z9cuda_gemmIiLi256ELi1ELi1ELi512ELi8ELi8ELi32ELi1ELi0EEviiiPT_S1_S1_ii)
        /*57bc*/ 	.word	0x00000000


	//----- nvinfo : EIATTR_MIN_STACK_SIZE
	.align		4
.L_3743:
        /*57c0*/ 	.byte	0x04, 0x12
        /*57c2*/ 	.short	(.L_3745 - .L_3744)
	.align		4
.L_3744:
        /*57c4*/ 	.word	index@(_Z9cuda_gemmIiLi256ELi1ELi1ELi512ELi8ELi8ELi32ELi0ELi1EEviiiPT_S1_S1_ii)
        /*57c8*/ 	.word	0x00000000


	//----- nvinfo : EIATTR_MIN_STACK_SIZE
	.align		4
.L_3745:
        /*57cc*/ 	.byte	0x04, 0x12
        /*57ce*/ 	.short	(.L_3747 - .L_3746)
	.align		4
.L_3746:
        /*57d0*/ 	.word	index@(_Z9cuda_gemmIiLi256ELi1ELi1ELi512ELi8ELi8ELi32ELi0ELi0EEviiiPT_S1_S1_ii)
        /*57d4*/ 	.word	0x00000000


	//----- nvinfo : EIATTR_MIN_STACK_SIZE
	.align		4
.L_3747:
        /*57d8*/ 	.byte	0x04, 0x12
        /*57da*/ 	.short	(.L_3749 - .L_3748)
	.align		4
.L_3748:
        /*57dc*/ 	.word	index@(_Z9cuda_gemmIiLi256ELi1ELi1ELi512ELi4ELi4ELi32ELi1ELi1EEviiiPT_S1_S1_ii)
        /*57e0*/ 	.word	0x00000000


	//----- nvinfo : EIATTR_MIN_STACK_SIZE
	.align		4
.L_3749:
        /*57e4*/ 	.byte	0x04, 0x12
        /*57e6*/ 	.short	(.L_3751 - .L_3750)
	.align		4
.L_3750:
        /*57e8*/ 	.word	index@(_Z9cuda_gemmIiLi256ELi1ELi1ELi512ELi4ELi4ELi32ELi1ELi0EEviiiPT_S1_S1_ii)
        /*57ec*/ 	.word	0x00000000


	//----- nvinfo : EIATTR_MIN_STACK_SIZE
	.align		4
.L_3751:
        /*57f0*/ 	.byte	0x04, 0x12
        /*57f2*/ 	.short	(.L_3753 - .L_3752)
	.align		4
.L_3752:
        /*57f4*/ 	.word	index@(_Z9cuda_gemmIiLi256ELi1ELi1ELi512ELi4ELi4ELi32ELi0ELi1EEviiiPT_S1_S1_ii)
        /*57f8*/ 	.word	0x00000000


	//----- nvinfo : EIATTR_MIN_STACK_SIZE
	.align		4
.L_3753:
        /*57fc*/ 	.byte	0x04, 0x12
        /*57fe*/ 	.short	(.L_3755 - .L_3754)
	.align		4
.L_3754:
        /*5800*/ 	.word	index@(_Z9cuda_gemmIiLi256ELi1ELi1ELi512ELi4ELi4ELi32ELi0ELi0EEviiiPT_S1_S1_ii)
        /*5804*/ 	.word	0x00000000


	//----- nvinfo : EIATTR_MIN_STACK_SIZE
	.align		4
.L_3755:
        /*5808*/ 	.byte	0x04, 0x12
        /*580a*/ 	.short	(.L_3757 - .L_3756)
	.align		4
.L_3756:
        /*580c*/ 	.word	index@(_Z9cuda_gemmIiLi256ELi1ELi1ELi512ELi2ELi2ELi32ELi1ELi1EEviiiPT_S1_S1_ii)
        /*5810*/ 	.word	0x00000000


	//----- nvinfo : EIATTR_MIN_STACK_SIZE
	.align		4
.L_3757:
        /*5814*/ 	.byte	0x04, 0x12
        /*5816*/ 	.short	(.L_3759 - .L_3758)
	.align		4
.L_3758:
        /*5818*/ 	.word	index@(_Z9cuda_gemmIiLi256ELi1ELi1ELi512ELi2ELi2ELi32ELi1ELi0EEviiiPT_S1_S1_ii)
        /*581c*/ 	.word	0x00000000


	//----- nvinfo : EIATTR_MIN_STACK_SIZE
	.align		4
.L_3759:
        /*5820*/ 	.byte	0x04, 0x12
        /*5822*/ 	.short	(.L_3761 - .L_3760)
	.align		4
.L_3760:
        /*5824*/ 	.word	index@(_Z9cuda_gemmIiLi256ELi1ELi1ELi512ELi2ELi2ELi32ELi0ELi1EEviiiPT_S1_S1_ii)
        /*5828*/ 	.word	0x00000000


	//----- nvinfo : EIATTR_MIN_STACK_SIZE
	.align		4
.L_3761:
        /*582c*/ 	.byte	0x04, 0x12
        /*582e*/ 	.short	(.L_3763 - .L_3762)
	.align		4
.L_3762:
        /*5830*/ 	.word	index@(_Z9cuda_gemmIiLi256ELi1ELi1ELi512ELi2ELi2ELi32ELi0ELi0EEviiiPT_S1_S1_ii)
        /*5834*/ 	.word	0x00000000


	//----- nvinfo : EIATTR_MIN_STACK_SIZE
	.align		4
.L_3763:
        /*5838*/ 	.byte	0x04, 0x12
        /*583a*/ 	.short	(.L_3765 - .L_3764)
	.align		4
.L_3764:
        /*583c*/ 	.word	index@(_Z9cuda_gemmIiLi256ELi1ELi1ELi256ELi128ELi128ELi32ELi1ELi1EEviiiPT_S1_S1_ii)
        /*5840*/ 	.word	0x00000000


	//----- nvinfo : EIATTR_MIN_STACK_SIZE
	.align		4
.L_3765:
        /*5844*/ 	.byte	0x04, 0x12
        /*5846*/ 	.short	(.L_3767 - .L_3766)
	.align		4
.L_3766:
        /*5848*/ 	.word	index@(_Z9cuda_gemmIiLi256ELi1ELi1ELi256ELi128ELi128ELi32ELi1ELi0EEviiiPT_S1_S1_ii)
        /*584c*/ 	.word	0x00000000


	//----- nvinfo : EIATTR_MIN_STACK_SIZE
	.align		4
.L_3767:
        /*5850*/ 	.byte	0x04, 0x12
        /*5852*/ 	.short	(.L_3769 - .L_3768)
	.align		4
.L_3768:
        /*5854*/ 	.word	index@(_Z9cuda_gemmIiLi256ELi1ELi1ELi256ELi128ELi128ELi32ELi0ELi1EEviiiPT_S1_S1_ii)
        /*5858*/ 	.word	0x00000000


	//----- nvinfo : EIATTR_MIN_STACK_SIZE
	.align		4
.L_3769:
        /*585c*/ 	.byte	0x04, 0x12
        /*585e*/ 	.short	(.L_3771 - .L_3770)
	.align		4
.L_3770:
        /*5860*/ 	.word	index@(_Z9cuda_gemmIiLi256ELi1ELi1ELi256ELi128ELi128ELi32ELi0ELi0EEviiiPT_S1_S1_ii)
        /*5864*/ 	.word	0x00000000


	//----- nvinfo : EIATTR_MIN_STACK_SIZE
	.align		4
.L_3771:
        /*5868*/ 	.byte	0x04, 0x12
        /*586a*/ 	.short	(.L_3773 - .L_3772)
	.align		4
.L_3772:
        /*586c*/ 	.word	index@(_Z9cuda_gemmIiLi256ELi1ELi1ELi256ELi64ELi64ELi32ELi1ELi1EEviiiPT_S1_S1_ii)
        /*5870*/ 	.word	0x00000000


	//----- nvinfo : EIATTR_MIN_STACK_SIZE
	.align		4
.L_3773:
        /*5874*/ 	.byte	0x04, 0x12
        /*5876*/ 	.short	(.L_3775 - .L_3774)
	.align		4
.L_3774:
        /*5878*/ 	.word	index@(_Z9cuda_gemmIiLi256ELi1ELi1ELi256ELi64ELi64ELi32ELi1ELi0EEviiiPT_S1_S1_ii)
        /*587c*/ 	.word	0x00000000


	//----- nvinfo : EIATTR_MIN_STACK_SIZE
	.align		4
.L_3775:
        /*5880*/ 	.byte	0x04, 0x12
        /*5882*/ 	.short	(.L_3777 - .L_3776)
	.align		4
.L_3776:
        /*5884*/ 	.word	index@(_Z9cuda_gemmIiLi256ELi1ELi1ELi256ELi64ELi64ELi32ELi0ELi1EEviiiPT_S1_S1_ii)
        /*5888*/ 	.word	0x00000000


	//----- nvinfo : EIATTR_MIN_STACK_SIZE
	.align		4
.L_3777:
        /*588c*/ 	.byte	0x04, 0x12
        /*588e*/ 	.short	(.L_3779 - .L_3778)
	.align		4
.L_3778:
        /*5890*/ 	.word	index@(_Z9cuda_gemmIiLi256ELi1ELi1ELi256ELi64ELi64ELi32ELi0ELi0EEviiiPT_S1_S1_ii)
        /*5894*/ 	.word	0x00000000


	//----- nvinfo : EIATTR_MIN_STACK_SIZE
	.align		4
.L_3779:
        /*5898*/ 	.byte	0x04, 0x12
        /*589a*/ 	.short	(.L_3781 - .L_3780)
	.align		4
.L_3780:
        /*589c*/ 	.word	index@(_Z9cuda_gemmIiLi256ELi1ELi1ELi256ELi32ELi32ELi32ELi1ELi1EEviiiPT_S1_S1_ii)
        /*58a0*/ 	.word	0x00000000


	//----- nvinfo : EIATTR_MIN_STACK_SIZE
	.align		4
.L_3781:
        /*58a4*/ 	.byte	0x04, 0x12
        /*58a6*/ 	.short	(.L_3783 - .L_3782)
	.align		4
.L_3782:
        /*58a8*/ 	.word	index@(_Z9cuda_gemmIiLi256ELi1ELi1ELi256ELi32ELi32ELi32ELi1ELi0EEviiiPT_S1_S1_ii)
        /*58ac*/ 	.word	0x00000000


	//----- nvinfo : EIATTR_MIN_STACK_SIZE
	.align		4
.L_3783:
        /*58b0*/ 	.byte	0x04, 0x12
        /*58b2*/ 	.short	(.L_3785 - .L_3784)
	.align		4
.L_3784:
        /*58b4*/ 	.word	index@(_Z9cuda_gemmIiLi256ELi1ELi1ELi256ELi32ELi32ELi32ELi0ELi1EEviiiPT_S1_S1_ii)
        /*58b8*/ 	.word	0x00000000


	//----- nvinfo : EIATTR_MIN_STACK_SIZE
	.align		4
.L_3785:
        /*58bc*/ 	.byte	0x04, 0x12
        /*58be*/ 	.short	(.L_3787 - .L_3786)
	.align		4
.L_3786:
        /*58c0*/ 	.word	index@(_Z9cuda_gemmIiLi256ELi1ELi1ELi256ELi32ELi32ELi32ELi0ELi0EEviiiPT_S1_S1_ii)
        /*58c4*/ 	.word	0x00000000


	//----- nvinfo : EIATTR_MIN_STACK_SIZE
	.align		4
.L_3787:
        /*58c8*/ 	.byte	0x04, 0x12
        /*58ca*/ 	.short	(.L_3789 - .L_3788)
	.align		4
.L_3788:
        /*58cc*/ 	.word	index@(_Z9cuda_gemmIiLi256ELi1ELi1ELi256ELi16ELi16ELi32ELi1ELi1EEviiiPT_S1_S1_ii)
        /*58d0*/ 	.word	0x00000000


	//----- nvinfo : EIATTR_MIN_STACK_SIZE
	.align		4
.L_3789:
        /*58d4*/ 	.byte	0x04, 0x12
        /*58d6*/ 	.short	(.L_3791 - .L_3790)
	.align		4
.L_3790:
        /*58d8*/ 	.word	index@(_Z9cuda_gemmIiLi256ELi1ELi1ELi256ELi16ELi16ELi32ELi1ELi0EEviiiPT_S1_S1_ii)
        /*58dc*/ 	.word	0x00000000


	//----- nvinfo : EIATTR_MIN_STACK_SIZE
	.align		4
.L_3791:
        /*58e0*/ 	.byte	0x04, 0x12
        /*58e2*/ 	.short	(.L_3793 - .L_3792)
	.align		4
.L_3792:
        /*58e4*/ 	.word	index@(_Z9cuda_gemmIiLi256ELi1ELi1ELi256ELi16ELi16ELi32ELi0ELi1EEviiiPT_S1_S1_ii)
        /*58e8*/ 	.word	0x00000000


	//----- nvinfo : EIATTR_MIN_STACK_SIZE
	.align		4
.L_3793:
        /*58ec*/ 	.byte	0x04, 0x12
        /*58ee*/ 	.short	(.L_3795 - .L_3794)
	.align		4
.L_3794:
        /*58f0*/ 	.word	index@(_Z9cuda_gemmIiLi256ELi1ELi1ELi256ELi16ELi16ELi32ELi0ELi0EEviiiPT_S1_S1_ii)
        /*58f4*/ 	.word	0x00000000


	//----- nvinfo : EIATTR_MIN_STACK_SIZE
	.align		4
.L_3795:
        /*58f8*/ 	.byte	0x04, 0x12
        /*58fa*/ 	.short	(.L_3797 - .L_3796)
	.align		4
.L_3796:
        /*58fc*/ 	.word	index@(_Z9cuda_gemmIiLi256ELi1ELi1ELi256ELi8ELi8ELi32ELi1ELi1EEviiiPT_S1_S1_ii)
        /*5900*/ 	.word	0x00000000


	//----- nvinfo : EIATTR_MIN_STACK_SIZE
	.align		4
.L_3797:
        /*5904*/ 	.byte	0x04, 0x12
        /*5906*/ 	.short	(.L_3799 - .L_3798)
	.align		4
.L_3798:
        /*5908*/ 	.word	index@(_Z9cuda_gemmIiLi256ELi1ELi1ELi256ELi8ELi8ELi32ELi1ELi0EEviiiPT_S1_S1_ii)
        /*590c*/ 	.word	0x00000000


	//----- nvinfo : EIATTR_MIN_STACK_SIZE
	.align		4
.L_3799:
        /*5910*/ 	.byte	0x04, 0x12
        /*5912*/ 	.short	(.L_3801 - .L_3800)
	.align		4
.L_3800:
        /*5914*/ 	.word	index@(_Z9cuda_gemmIiLi256ELi1ELi1ELi256ELi8ELi8ELi32ELi0ELi1EEviiiPT_S1_S1_ii)
        /*5918*/ 	.word	0x00000000


	//----- nvinfo : EIATTR_MIN_STACK_SIZE
	.align		4
.L_3801:
        /*591c*/ 	.byte	0x04, 0x12
        /*591e*/ 	.short	(.L_3803 - .L_3802)
	.align		4
.L_3802:
        /*5920*/ 	.word	index@(_Z9cuda_gemmIiLi256ELi1ELi1ELi256ELi8ELi8ELi32ELi0ELi0EEviiiPT_S1_S1_ii)
        /*5924*/ 	.word	0x00000000


	//----- nvinfo : EIATTR_MIN_STACK_SIZE
	.align		4
.L_3803:
        /*5928*/ 	.byte	0x04, 0x12
        /*592a*/ 	.short	(.L_3805 - .L_3804)
	.align		4
.L_3804:
        /*592c*/ 	.word	index@(_Z9cuda_gemmIiLi256ELi1ELi1ELi256ELi4ELi4ELi32ELi1ELi1EEviiiPT_S1_S1_ii)
        /*5930*/ 	.word	0x00000000


	//----- nvinfo : EIATTR_MIN_STACK_SIZE
	.align		4
.L_3805:
        /*5934*/ 	.byte	0x04, 0x12
        /*5936*/ 	.short	(.L_3807 - .L_3806)
	.align		4
.L_3806:
        /*5938*/ 	.word	index@(_Z9cuda_gemmIiLi256ELi1ELi1ELi256ELi4ELi4ELi32ELi1ELi0EEviiiPT_S1_S1_ii)
        /*593c*/ 	.word	0x00000000


	//----- nvinfo : EIATTR_MIN_STACK_SIZE
	.align		4
.L_3807:
        /*5940*/ 	.byte	0x04, 0x12
        /*5942*/ 	.short	(.L_3809 - .L_3808)
	.align		4
.L_3808:
        /*5944*/ 	.word	index@(_Z9cuda_gemmIiLi256ELi1ELi1ELi256ELi4ELi4ELi32ELi0ELi1EEviiiPT_S1_S1_ii)
        /*5948*/ 	.word	0x00000000


	//----- nvinfo : EIATTR_MIN_STACK_SIZE
	.align		4
.L_3809:
        /*594c*/ 	.byte	0x04, 0x12
        /*594e*/ 	.short	(.L_3811 - .L_3810)
	.align		4
.L_3810:
        /*5950*/ 	.word	index@(_Z9cuda_gemmIiLi256ELi1ELi1ELi256ELi4ELi4ELi32ELi0ELi0EEviiiPT_S1_S1_ii)
        /*5954*/ 	.word	0x00000000


	//----- nvinfo : EIATTR_MIN_STACK_SIZE
	.align		4
.L_3811:
        /*5958*/ 	.byte	0x04, 0x12
        /*595a*/ 	.short	(.L_3813 - .L_3812)
	.align		4
.L_3812:
        /*595c*/ 	.word	index@(_Z9cuda_gemmIiLi256ELi1ELi1ELi256ELi2ELi2ELi32ELi1ELi1EEviiiPT_S1_S1_ii)
        /*5960*/ 	.word	0x00000000


	//----- nvinfo : EIATTR_MIN_STACK_SIZE
	.align		4
.L_3813:
        /*5964*/ 	.byte	0x04, 0x12
        /*5966*/ 	.short	(.L_3815 - .L_3814)
	.align		4
.L_3814:
        /*5968*/ 	.word	index@(_Z9cuda_gemmIiLi256ELi1ELi1ELi256ELi2ELi2ELi32ELi1ELi0EEviiiPT_S1_S1_ii)
        /*596c*/ 	.word	0x00000000


	//----- nvinfo : EIATTR_MIN_STACK_SIZE
	.align		4
.L_3815:
        /*5970*/ 	.byte	0x04, 0x12
        /*5972*/ 	.short	(.L_3817 - .L_3816)
	.align		4
.L_3816:
        /*5974*/ 	.word	index@(_Z9cuda_gemmIiLi256ELi1ELi1ELi256ELi2ELi2ELi32ELi0ELi1EEviiiPT_S1_S1_ii)
        /*5978*/ 	.word	0x00000000


	//----- nvinfo : EIATTR_MIN_STACK_SIZE
	.align		4
.L_3817:
        /*597c*/ 	.byte	0x04, 0x12
        /*597e*/ 	.short	(.L_3819 - .L_3818)
	.align		4
.L_3818:
        /*5980*/ 	.word	index@(_Z9cuda_gemmIiLi256ELi1ELi1ELi256ELi2ELi2ELi32ELi0ELi0EEviiiPT_S1_S1_ii)
        /*5984*/ 	.word	0x00000000


	//----- nvinfo : EIATTR_MIN_STACK_SIZE
	.align		4
.L_3819:
        /*5988*/ 	.byte	0x04, 0x12
        /*598a*/ 	.short	(.L_3821 - .L_3820)
	.align		4
.L_3820:
        /*598c*/ 	.word	index@(_Z9cuda_gemmIiLi256ELi1ELi1ELi128ELi128ELi128ELi32ELi1ELi1EEviiiPT_S1_S1_ii)
        /*5990*/ 	.word	0x00000000


	//----- nvinfo : EIATTR_MIN_STACK_SIZE
	.align		4
.L_3821:
        /*5994*/ 	.byte	0x04, 0x12
        /*5996*/ 	.short	(.L_3823 - .L_3822)
	.align		4
.L_3822:
        /*5998*/ 	.word	index@(_Z9cuda_gemmIiLi256ELi1ELi1ELi128ELi128ELi128ELi32ELi1ELi0EEviiiPT_S1_S1_ii)
        /*599c*/ 	.word	0x00000000


	//----- nvinfo : EIATTR_MIN_STACK_SIZE
	.align		4
.L_3823:
        /*59a0*/ 	.byte	0x04, 0x12
        /*59a2*/ 	.short	(.L_3825 - .L_3824)
	.align		4
.L_3824:
        /*59a4*/ 	.word	index@(_Z9cuda_gemmIiLi256ELi1ELi1ELi128ELi128ELi128ELi32ELi0ELi1EEviiiPT_S1_S1_ii)
        /*59a8*/ 	.word	0x00000000


	//----- nvinfo : EIATTR_MIN_STACK_SIZE
	.align		4
.L_3825:
        /*59ac*/ 	.byte	0x04, 0x12
        /*59ae*/ 	.short	(.L_3827 - .L_3826)
	.align		4
.L_3826:
        /*59b0*/ 	.word	index@(_Z9cuda_gemmIiLi256ELi1ELi1ELi128ELi128ELi128ELi32ELi0ELi0EEviiiPT_S1_S1_ii)
        /*59b4*/ 	.word	0x00000000


	//----- nvinfo : EIATTR_MIN_STACK_SIZE
	.align		4
.L_3827:
        /*59b8*/ 	.byte	0x04, 0x12
        /*59ba*/ 	.short	(.L_3829 - .L_3828)
	.align		4
.L_3828:
        /*59bc*/ 	.word	index@(_Z9cuda_gemmIiLi256ELi1ELi1ELi128ELi64ELi64ELi32ELi1ELi1EEviiiPT_S1_S1_ii)
        /*59c0*/ 	.word	0x00000000


	//----- nvinfo : EIATTR_MIN_STACK_SIZE
	.align		4
.L_3829:
        /*59c4*/ 	.byte	0x04, 0x12
        /*59c6*/ 	.short	(.L_3831 - .L_3830)
	.align		4
.L_3830:
        /*59c8*/ 	.word	index@(_Z9cuda_gemmIiLi256ELi1ELi1ELi128ELi64ELi64ELi32ELi1ELi0EEviiiPT_S1_S1_ii)
        /*59cc*/ 	.word	0x00000000


	//----- nvinfo : EIATTR_MIN_STACK_SIZE
	.align		4
.L_3831:
        /*59d0*/ 	.byte	0x04, 0x12
        /*59d2*/ 	.short	(.L_3833 - .L_3832)
	.align		4
.L_3832:
        /*59d4*/ 	.word	index@(_Z9cuda_gemmIiLi256ELi1ELi1ELi128ELi64ELi64ELi32ELi0ELi1EEviiiPT_S1_S1_ii)
        /*59d8*/ 	.word	0x00000000


	//----- nvinfo : EIATTR_MIN_STACK_SIZE
	.align		4
.L_3833:
        /*59dc*/ 	.byte	0x04, 0x12
        /*59de*/ 	.short	(.L_3835 - .L_3834)
	.align		4
.L_3834:
        /*59e0*/ 	.word	index@(_Z9cuda_gemmIiLi256ELi1ELi1ELi128ELi64ELi64ELi32ELi0ELi0EEviiiPT_S1_S1_ii)
        /*59e4*/ 	.word	0x00000000


	//----- nvinfo : EIATTR_MIN_STACK_SIZE
	.align		4
.L_3835:
        /*59e8*/ 	.byte	0x04, 0x12
        /*59ea*/ 	.short	(.L_3837 - .L_3836)
	.align		4
.L_3836:
        /*59ec*/ 	.word	index@(_Z9cuda_gemmIiLi256ELi1ELi1ELi128ELi32ELi32ELi32ELi1ELi1EEviiiPT_S1_S1_ii)
        /*59f0*/ 	.word	0x00000000


	//----- nvinfo : EIATTR_MIN_STACK_SIZE
	.align		4
.L_3837:
        /*59f4*/ 	.byte	0x04, 0x12
        /*59f6*/ 	.short	(.L_3839 - .L_3838)
	.align		4
.L_3838:
        /*59f8*/ 	.word	index@(_Z9cuda_gemmIiLi256ELi1ELi1ELi128ELi32ELi32ELi32ELi1ELi0EEviiiPT_S1_S1_ii)
        /*59fc*/ 	.word	0x00000008


	//----- nvinfo : EIATTR_MIN_STACK_SIZE
	.align		4
.L_3839:
        /*5a00*/ 	.byte	0x04, 0x12
        /*5a02*/ 	.short	(.L_3841 - .L_3840)
	.align		4
.L_3840:
        /*5a04*/ 	.word	index@(_Z9cuda_gemmIiLi256ELi1ELi1ELi128ELi32ELi32ELi32ELi0ELi1EEviiiPT_S1_S1_ii)
        /*5a08*/ 	.word	0x00000000


	//----- nvinfo : EIATTR_MIN_STACK_SIZE
	.align		4
.L_3841:
        /*5a0c*/ 	.byte	0x04, 0x12
        /*5a0e*/ 	.short	(.L_3843 - .L_3842)
	.align		4
.L_3842:
        /*5a10*/ 	.word	index@(_Z9cuda_gemmIiLi256ELi1ELi1ELi128ELi32ELi32ELi32ELi0ELi0EEviiiPT_S1_S1_ii)
        /*5a14*/ 	.word	0x00000000


	//----- nvinfo : EIATTR_MIN_STACK_SIZE
	.align		4
.L_3843:
        /*5a18*/ 	.byte	0x04, 0x12
        /*5a1a*/ 	.short	(.L_3845 - .L_3844)
	.align		4
.L_3844:
        /*5a1c*/ 	.word	index@(_Z9cuda_gemmIiLi256ELi1ELi1ELi128ELi16ELi16ELi32ELi1ELi1EEviiiPT_S1_S1_ii)
        /*5a20*/ 	.word	0x00000000


	//----- nvinfo : EIATTR_MIN_STACK_SIZE
	.align		4
.L_3845:
        /*5a24*/ 	.byte	0x04, 0x12
        /*5a26*/ 	.short	(.L_3847 - .L_3846)
	.align		4
.L_3846:
        /*5a28*/ 	.word	index@(_Z9cuda_gemmIiLi256ELi1ELi1ELi128ELi16ELi16ELi32ELi1ELi0EEviiiPT_S1_S1_ii)
        /*5a2c*/ 	.word	0x00000008


	//----- nvinfo : EIATTR_MIN_STACK_SIZE
	.align		4
.L_3847:
        /*5a30*/ 	.byte	0x04, 0x12
        /*5a32*/ 	.short	(.L_3849 - .L_3848)
	.align		4
.L_3848:
        /*5a34*/ 	.word	index@(_Z9cuda_gemmIiLi256ELi1ELi1ELi128ELi16ELi16ELi32ELi0ELi1EEviiiPT_S1_S1_ii)
        /*5a38*/ 	.word	0x00000000


	//----- nvinfo : EIATTR_MIN_STACK_SIZE
	.align		4
.L_3849:
        /*5a3c*/ 	.byte	0x04, 0x12
        /*5a3e*/ 	.short	(.L_3851 - .L_3850)
	.align		4
.L_3850:
        /*5a40*/ 	.word	index@(_Z9cuda_gemmIiLi256ELi1ELi1ELi128ELi16ELi16ELi32ELi0ELi0EEviiiPT_S1_S1_ii)
        /*5a44*/ 	.word	0x00000000


	//----- nvinfo : EIATTR_MIN_STACK_SIZE
	.align		4
.L_3851:
        /*5a48*/ 	.byte	0x04, 0x12
        /*5a4a*/ 	.short	(.L_3853 - .L_3852)
	.align		4
.L_3852:
        /*5a4c*/ 	.word	index@(_Z9cuda_gemmIiLi256ELi1ELi1ELi128ELi8ELi8ELi32ELi1ELi1EEviiiPT_S1_S1_ii)
        /*5a50*/ 	.word	0x00000000


	//----- nvinfo : EIATTR_MIN_STACK_SIZE
	.align		4
.L_3853:
        /*5a54*/ 	.byte	0x04, 0x12
        /*5a56*/ 	.short	(.L_3855 - .L_3854)
	.align		4
.L_3854:
        /*5a58*/ 	.word	index@(_Z9cuda_gemmIiLi256ELi1ELi1ELi128ELi8ELi8ELi32ELi1ELi0EEviiiPT_S1_S1_ii)
        /*5a5c*/ 	.word	0x00000000


	//----- nvinfo : EIATTR_MIN_STACK_SIZE
	.align		4
.L_3855:
        /*5a60*/ 	.byte	0x04, 0x12
        /*5a62*/ 	.short	(.L_3857 - .L_3856)
	.align		4
.L_3856:
        /*5a64*/ 	.word	index@(_Z9cuda_gemmIiLi256ELi1ELi1ELi128ELi8ELi8ELi32ELi0ELi1EEviiiPT_S1_S1_ii)
        /*5a68*/ 	.word	0x00000000


	//----- nvinfo : EIATTR_MIN_STACK_SIZE
	.align		4
.L_3857:
        /*5a6c*/ 	.byte	0x04, 0x12
        /*5a6e*/ 	.short	(.L_3859 - .L_3858)
	.align		4
.L_3858:
        /*5a70*/ 	.word	index@(_Z9cuda_gemmIiLi256ELi1ELi1ELi128ELi8ELi8ELi32ELi0ELi0EEviiiPT_S1_S1_ii)
        /*5a74*/ 	.word	0x00000000


	//----- nvinfo : EIATTR_MIN_STACK_SIZE
	.align		4
.L_3859:
        /*5a78*/ 	.byte	0x04, 0x12
        /*5a7a*/ 	.short	(.L_3861 - .L_3860)
	.align		4
.L_3860:
        /*5a7c*/ 	.word	index@(_Z9cuda_gemmIiLi256ELi1ELi1ELi128ELi4ELi4ELi32ELi1ELi1EEviiiPT_S1_S1_ii)
        /*5a80*/ 	.word	0x00000000


	//----- nvinfo : EIATTR_MIN_STACK_SIZE
	.align		4
.L_3861:
        /*5a84*/ 	.byte	0x04, 0x12
        /*5a86*/ 	.short	(.L_3863 - .L_3862)
	.align		4
.L_3862:
        /*5a88*/ 	.word	index@(_Z9cuda_gemmIiLi256ELi1ELi1ELi128ELi4ELi4ELi32ELi1ELi0EEviiiPT_S1_S1_ii)
        /*5a8c*/ 	.word	0x00000000


	//----- nvinfo : EIATTR_MIN_STACK_SIZE
	.align		4
.L_3863:
        /*5a90*/ 	.byte	0x04, 0x12
        /*5a92*/ 	.short	(.L_3865 - .L_3864)
	.align		4
.L_3864:
        /*5a94*/ 	.word	index@(_Z9cuda_gemmIiLi256ELi1ELi1ELi128ELi4ELi4ELi32ELi0ELi1EEviiiPT_S1_S1_ii)
        /*5a98*/ 	.word	0x00000000


	//----- nvinfo : EIATTR_MIN_STACK_SIZE
	.align		4
.L_3865:
        /*5a9c*/ 	.byte	0x04, 0x12
        /*5a9e*/ 	.short	(.L_3867 - .L_3866)
	.align		4
.L_3866:
        /*5aa0*/ 	.word	index@(_Z9cuda_gemmIiLi256ELi1ELi1ELi128ELi4ELi4ELi32ELi0ELi0EEviiiPT_S1_S1_ii)
        /*5aa4*/ 	.word	0x00000000


	//----- nvinfo : EIATTR_MIN_STACK_SIZE
	.align		4
.L_3867:
        /*5aa8*/ 	.byte	0x04, 0x12
        /*5aaa*/ 	.short	(.L_3869 - .L_3868)
	.align		4
.L_3868:
        /*5aac*/ 	.word	index@(_Z9cuda_gemmIiLi256ELi1ELi1ELi128ELi2ELi2ELi32ELi1ELi1EEviiiPT_S1_S1_ii)
        /*5ab0*/ 	.word	0x00000000


	//----- nvinfo : EIATTR_MIN_STACK_SIZE
	.align		4
.L_3869:
        /*5ab4*/ 	.byte	0x04, 0x12
        /*5ab6*/ 	.short	(.L_3871 - .L_3870)
	.align		4
.L_3870:
        /*5ab8*/ 	.word	index@(_Z9cuda_gemmIiLi256ELi1ELi1ELi128ELi2ELi2ELi32ELi1ELi0EEviiiPT_S1_S1_ii)
        /*5abc*/ 	.word	0x00000000


	//----- nvinfo : EIATTR_MIN_STACK_SIZE
	.align		4
.L_3871:
        /*5ac0*/ 	.byte	0x04, 0x12
        /*5ac2*/ 	.short	(.L_3873 - .L_3872)
	.align		4
.L_3872:
        /*5ac4*/ 	.word	index@(_Z9cuda_gemmIiLi256ELi1ELi1ELi128ELi2ELi2ELi32ELi0ELi1EEviiiPT_S1_S1_ii)
        /*5ac8*/ 	.word	0x00000000


	//----- nvinfo : EIATTR_MIN_STACK_SIZE
	.align		4
.L_3873:
        /*5acc*/ 	.byte	0x04, 0x12
        /*5ace*/ 	.short	(.L_3875 - .L_3874)
	.align		4
.L_3874:
        /*5ad0*/ 	.word	index@(_Z9cuda_gemmIiLi256ELi1ELi1ELi128ELi2ELi2ELi32ELi0ELi0EEviiiPT_S1_S1_ii)
        /*5ad4*/ 	.word	0x00000000


	//----- nvinfo : EIATTR_MIN_STACK_SIZE
	.align		4
.L_3875:
        /*5ad8*/ 	.byte	0x04, 0x12
        /*5ada*/ 	.short	(.L_3877 - .L_3876)
	.align		4
.L_3876:
        /*5adc*/ 	.word	index@(_Z9cuda_gemmIiLi256ELi1ELi1ELi64ELi128ELi128ELi32ELi1ELi1EEviiiPT_S1_S1_ii)
        /*5ae0*/ 	.word	0x00000000


	//----- nvinfo : EIATTR_MIN_STACK_SIZE
	.align		4
.L_3877:
        /*5ae4*/ 	.byte	0x04, 0x12
        /*5ae6*/ 	.short	(.L_3879 - .L_3878)
	.align		4
.L_3878:
        /*5ae8*/ 	.word	index@(_Z9cuda_gemmIiLi256ELi1ELi1ELi64ELi128ELi128ELi32ELi1ELi0EEviiiPT_S1_S1_ii)
        /*5aec*/ 	.word	0x00000000


	//----- nvinfo : EIATTR_MIN_STACK_SIZE
	.align		4
.L_3879:
        /*5af0*/ 	.byte	0x04, 0x12
        /*5af2*/ 	.short	(.L_3881 - .L_3880)
	.align		4
.L_3880:
        /*5af4*/ 	.word	index@(_Z9cuda_gemmIiLi256ELi1ELi1ELi64ELi128ELi128ELi32ELi0ELi1EEviiiPT_S1_S1_ii)
        /*5af8*/ 	.word	0x00000000


	//----- nvinfo : EIATTR_MIN_STACK_SIZE
	.align		4
.L_3881:
        /*5afc*/ 	.byte	0x04, 0x12
        /*5afe*/ 	.short	(.L_3883 - .L_3882)
	.align		4
.L_3882:
        /*5b00*/ 	.word	index@(_Z9cuda_gemmIiLi256ELi1ELi1ELi64ELi128ELi128ELi32ELi0ELi0EEviiiPT_S1_S1_ii)
        /*5b04*/ 	.word	0x00000000


	//----- nvinfo : EIATTR_MIN_STACK_SIZE
	.align		4
.L_3883:
        /*5b08*/ 	.byte	0x04, 0x12
        /*5b0a*/ 	.short	(.L_3885 - .L_3884)
	.align		4
.L_3884:
        /*5b0c*/ 	.word	index@(_Z9cuda_gemmIiLi256ELi1ELi1ELi64ELi64ELi64ELi32ELi1ELi1EEviiiPT_S1_S1_ii)
        /*5b10*/ 	.word	0x00000000


	//----- nvinfo : EIATTR_MIN_STACK_SIZE
	.align		4
.L_3885:
        /*5b14*/ 	.byte	0x04, 0x12
        /*5b16*/ 	.short	(.L_3887 - .L_3886)
	.align		4
.L_3886:
        /*5b18*/ 	.word	index@(_Z9cuda_gemmIiLi256ELi1ELi1ELi64ELi64ELi64ELi32ELi1ELi0EEviiiPT_S1_S1_ii)
        /*5b1c*/ 	.word	0x00000000


	//----- nvinfo : EIATTR_MIN_STACK_SIZE
	.align		4
.L_3887:
        /*5b20*/ 	.byte	0x04, 0x12
        /*5b22*/ 	.short	(.L_3889 - .L_3888)
	.align		4
.L_3888:
        /*5b24*/ 	.word	index@(_Z9cuda_gemmIiLi256ELi1ELi1ELi64ELi64ELi64ELi32ELi0ELi1EEviiiPT_S1_S1_ii)
        /*5b28*/ 	.word	0x00000000


	//----- nvinfo : EIATTR_MIN_STACK_SIZE
	.align		4
.L_3889:
        /*5b2c*/ 	.byte	0x04, 0x12
        /*5b2e*/ 	.short	(.L_3891 - .L_3890)
	.align		4
.L_3890:
        /*5b30*/ 	.word	index@(_Z9cuda_gemmIiLi256ELi1ELi1ELi64ELi64ELi64ELi32ELi0ELi0EEviiiPT_S1_S1_ii)
        /*5b34*/ 	.word	0x00000000


	//----- nvinfo : EIATTR_MIN_STACK_SIZE
	.align		4
.L_3891:
        /*5b38*/ 	.byte	0x04, 0x12
        /*5b3a*/ 	.short	(.L_3893 - .L_3892)
	.align		4
.L_3892:
        /*5b3c*/ 	.word	index@(_Z9cuda_gemmIiLi256ELi1ELi1ELi64ELi32ELi32ELi32ELi1ELi1EEviiiPT_S1_S1_ii)
        /*5b40*/ 	.word	0x00000000


	//----- nvinfo : EIATTR_MIN_STACK_SIZE
	.align		4
.L_3893:
        /*5b44*/ 	.byte	0x04, 0x12
        /*5b46*/ 	.short	(.L_3895 - .L_3894)
	.align		4
.L_3894:
        /*5b48*/ 	.word	index@(_Z9cuda_gemmIiLi256ELi1ELi1ELi64ELi32ELi32ELi32ELi1ELi0EEviiiPT_S1_S1_ii)
        /*5b4c*/ 	.word	0x00000008


	//----- nvinfo : EIATTR_MIN_STACK_SIZE
	.align		4
.L_3895:
        /*5b50*/ 	.byte	0x04, 0x12
        /*5b52*/ 	.short	(.L_3897 - .L_3896)
	.align		4
.L_3896:
        /*5b54*/ 	.word	index@(_Z9cuda_gemmIiLi256ELi1ELi1ELi64ELi32ELi32ELi32ELi0ELi1EEviiiPT_S1_S1_ii)
        /*5b58*/ 	.word	0x00000000


	//----- nvinfo : EIATTR_MIN_STACK_SIZE
	.align		4
.L_3897:
        /*5b5c*/ 	.byte	0x04, 0x12
        /*5b5e*/ 	.short	(.L_3899 - .L_3898)
	.align		4
.L_3898:
        /*5b60*/ 	.word	index@(_Z9cuda_gemmIiLi256ELi1ELi1ELi64ELi32ELi32ELi32ELi0ELi0EEviiiPT_S1_S1_ii)
        /*5b64*/ 	.word	0x00000000


	//----- nvinfo : EIATTR_MIN_STACK_SIZE
	.align		4
.L_3899:
        /*5b68*/ 	.byte	0x04, 0x12
        /*5b6a*/ 	.short	(.L_3901 - .L_3900)
	.align		4
.L_3900:
        /*5b6c*/ 	.word	index@(_Z9cuda_gemmIiLi256ELi1ELi1ELi64ELi16ELi16ELi32ELi1ELi1EEviiiPT_S1_S1_ii)
        /*5b70*/ 	.word	0x00000000


	//----- nvinfo : EIATTR_MIN_STACK_SIZE
	.align		4
.L_3901:
        /*5b74*/ 	.byte	0x04, 0x12
        /*5b76*/ 	.short	(.L_3903 - .L_3902)
	.align		4
.L_3902:
        /*5b78*/ 	.word	index@(_Z9cuda_gemmIiLi256ELi1ELi1ELi64ELi16ELi16ELi32ELi1ELi0EEviiiPT_S1_S1_ii)
        /*5b7c*/ 	.word	0x00000008


	//----- nvinfo : EIATTR_MIN_STACK_SIZE
	.align		4
.L_3903:
        /*5b80*/ 	.byte	0x04, 0x12
        /*5b82*/ 	.short	(.L_3905 - .L_3904)
	.align		4
.L_3904:
        /*5b84*/ 	.word	index@(_Z9cuda_gemmIiLi256ELi1ELi1ELi64ELi16ELi16ELi32ELi0ELi1EEviiiPT_S1_S1_ii)
        /*5b88*/ 	.word	0x00000000


	//----- nvinfo : EIATTR_MIN_STACK_SIZE
	.align		4
.L_3905:
        /*5b8c*/ 	.byte	0x04, 0x12
        /*5b8e*/ 	.short	(.L_3907 - .L_3906)
	.align		4
.L_3906:
        /*5b90*/ 	.word	index@(_Z9cuda_gemmIiLi256ELi1ELi1ELi64ELi16ELi16ELi32ELi0ELi0EEviiiPT_S1_S1_ii)
        /*5b94*/ 	.word	0x00000000


	//----- nvinfo : EIATTR_MIN_STACK_SIZE
	.align		4
.L_3907:
        /*5b98*/ 	.byte	0x04, 0x12
        /*5b9a*/ 	.short	(.L_3909 - .L_3908)
	.align		4
.L_3908:
        /*5b9c*/ 	.word	index@(_Z9cuda_gemmIiLi256ELi1ELi1ELi64ELi8ELi8ELi32ELi1ELi1EEviiiPT_S1_S1_ii)
        /*5ba0*/ 	.word	0x00000000


	//----- nvinfo : EIATTR_MIN_STACK_SIZE
	.align		4
.L_3909:
        /*5ba4*/ 	.byte	0x04, 0x12
        /*5ba6*/ 	.short	(.L_3911 - .L_3910)
	.align		4
.L_3910:
        /*5ba8*/ 	.word	index@(_Z9cuda_gemmIiLi256ELi1ELi1ELi64ELi8ELi8ELi32ELi1ELi0EEviiiPT_S1_S1_ii)
        /*5bac*/ 	.word	0x00000000


	//----- nvinfo : EIATTR_MIN_STACK_SIZE
	.align		4
.L_3911:
        /*5bb0*/ 	.byte	0x04, 0x12
        /*5bb2*/ 	.short	(.L_3913 - .L_3912)
	.align		4
.L_3912:
        /*5bb4*/ 	.word	index@(_Z9cuda_gemmIiLi256ELi1ELi1ELi64ELi8ELi8ELi32ELi0ELi1EEviiiPT_S1_S1_ii)
        /*5bb8*/ 	.word	0x00000000


	//----- nvinfo : EIATTR_MIN_STACK_SIZE
	.align		4
.L_3913:
        /*5bbc*/ 	.byte	0x04, 0x12
        /*5bbe*/ 	.short	(.L_3915 - .L_3914)
	.align		4
.L_3914:
        /*5bc0*/ 	.word	index@(_Z9cuda_gemmIiLi256ELi1ELi1ELi64ELi8ELi8ELi32ELi0ELi0EEviiiPT_S1_S1_ii)
        /*5bc4*/ 	.word	0x00000000


	//----- nvinfo : EIATTR_MIN_STACK_SIZE
	.align		4
.L_3915:
        /*5bc8*/ 	.byte	0x04, 0x12
        /*5bca*/ 	.short	(.L_3917 - .L_3916)
	.align		4
.L_3916:
        /*5bcc*/ 	.word	index@(_Z9cuda_gemmIiLi256ELi1ELi1ELi64ELi4ELi4ELi32ELi1ELi1EEviiiPT_S1_S1_ii)
        /*5bd0*/ 	.word	0x00000000


	//----- nvinfo : EIATTR_MIN_STACK_SIZE
	.align		4
.L_3917:
        /*5bd4*/ 	.byte	0x04, 0x12
        /*5bd6*/ 	.short	(.L_3919 - .L_3918)
	.align		4
.L_3918:
        /*5bd8*/ 	.word	index@(_Z9cuda_gemmIiLi256ELi1ELi1ELi64ELi4ELi4ELi32ELi1ELi0EEviiiPT_S1_S1_ii)
        /*5bdc*/ 	.word	0x00000000


	//----- nvinfo : EIATTR_MIN_STACK_SIZE
	.align		4
.L_3919:
        /*5be0*/ 	.byte	0x04, 0x12
        /*5be2*/ 	.short	(.L_3921 - .L_3920)
	.align		4
.L_3920:
        /*5be4*/ 	.word	index@(_Z9cuda_gemmIiLi256ELi1ELi1ELi64ELi4ELi4ELi32ELi0ELi1EEviiiPT_S1_S1_ii)
        /*5be8*/ 	.word	0x00000000


	//----- nvinfo : EIATTR_MIN_STACK_SIZE
	.align		4
.L_3921:
        /*5bec*/ 	.byte	0x04, 0x12
        /*5bee*/ 	.short	(.L_3923 - .L_3922)
	.align		4
.L_3922:
        /*5bf0*/ 	.word	index@(_Z9cuda_gemmIiLi256ELi1ELi1ELi64ELi4ELi4ELi32ELi0ELi0EEviiiPT_S1_S1_ii)
        /*5bf4*/ 	.word	0x00000000


	//----- nvinfo : EIATTR_MIN_STACK_SIZE
	.align		4
.L_3923:
        /*5bf8*/ 	.byte	0x04, 0x12
        /*5bfa*/ 	.short	(.L_3925 - .L_3924)
	.align		4
.L_3924:
        /*5bfc*/ 	.word	index@(_Z9cuda_gemmIiLi256ELi1ELi1ELi64ELi2ELi2ELi32ELi1ELi1EEviiiPT_S1_S1_ii)
        /*5c00*/ 	.word	0x00000000


	//----- nvinfo : EIATTR_MIN_STACK_SIZE
	.align		4
.L_3925:
        /*5c04*/ 	.byte	0x04, 0x12
        /*5c06*/ 	.short	(.L_3927 - .L_3926)
	.align		4
.L_3926:
        /*5c08*/ 	.word	index@(_Z9cuda_gemmIiLi256ELi1ELi1ELi64ELi2ELi2ELi32ELi1ELi0EEviiiPT_S1_S1_ii)
        /*5c0c*/ 	.word	0x00000000


	//----- nvinfo : EIATTR_MIN_STACK_SIZE
	.align		4
.L_3927:
        /*5c10*/ 	.byte	0x04, 0x12
        /*5c12*/ 	.short	(.L_3929 - .L_3928)
	.align		4
.L_3928:
        /*5c14*/ 	.word	index@(_Z9cuda_gemmIiLi256ELi1ELi1ELi64ELi2ELi2ELi32ELi0ELi1EEviiiPT_S1_S1_ii)
        /*5c18*/ 	.word	0x00000000


	//----- nvinfo : EIATTR_MIN_STACK_SIZE
	.align		4
.L_3929:
        /*5c1c*/ 	.byte	0x04, 0x12
        /*5c1e*/ 	.short	(.L_3931 - .L_3930)
	.align		4
.L_3930:
        /*5c20*/ 	.word	index@(_Z9cuda_gemmIiLi256ELi1ELi1ELi64ELi2ELi2ELi32ELi0ELi0EEviiiPT_S1_S1_ii)
        /*5c24*/ 	.word	0x00000000


	//----- nvinfo : EIATTR_MIN_STACK_SIZE
	.align		4
.L_3931:
        /*5c28*/ 	.byte	0x04, 0x12
        /*5c2a*/ 	.short	(.L_3933 - .L_3932)
	.align		4
.L_3932:
        /*5c2c*/ 	.word	index@(_Z9cuda_gemmIiLi256ELi1ELi1ELi32ELi128ELi128ELi32ELi1ELi1EEviiiPT_S1_S1_ii)
        /*5c30*/ 	.word	0x00000000


	//----- nvinfo : EIATTR_MIN_STACK_SIZE
	.align		4
.L_3933:
        /*5c34*/ 	.byte	0x04, 0x12
        /*5c36*/ 	.short	(.L_3935 - .L_3934)
	.align		4
.L_3934:
        /*5c38*/ 	.word	index@(_Z9cuda_gemmIiLi256ELi1ELi1ELi32ELi128ELi128ELi32ELi1ELi0EEviiiPT_S1_S1_ii)
        /*5c3c*/ 	.word	0x00000000


	//----- nvinfo : EIATTR_MIN_STACK_SIZE
	.align		4
.L_3935:
        /*5c40*/ 	.byte	0x04, 0x12
        /*5c42*/ 	.short	(.L_3937 - .L_3936)
	.align		4
.L_3936:
        /*5c44*/ 	.word	index@(_Z9cuda_gemmIiLi256ELi1ELi1ELi32ELi128ELi128ELi32ELi0ELi1EEviiiPT_S1_S1_ii)
        /*5c48*/ 	.word	0x00000000


	//----- nvinfo : EIATTR_MIN_STACK_SIZE
	.align		4
.L_3937:
        /*5c4c*/ 	.byte	0x04, 0x12
        /*5c4e*/ 	.short	(.L_3939 - .L_3938)
	.align		4
.L_3938:
        /*5c50*/ 	.word	index@(_Z9cuda_gemmIiLi256ELi1ELi1ELi32ELi128ELi128ELi32ELi0ELi0EEviiiPT_S1_S1_ii)
        /*5c54*/ 	.word	0x00000000


	//----- nvinfo : EIATTR_MIN_STACK_SIZE
	.align		4
.L_3939:
        /*5c58*/ 	.byte	0x04, 0x12
        /*5c5a*/ 	.short	(.L_3941 - .L_3940)
	.align		4
.L_3940:
        /*5c5c*/ 	.word	index@(_Z9cuda_gemmIiLi256ELi1ELi1ELi32ELi64ELi64ELi32ELi1ELi1EEviiiPT_S1_S1_ii)
        /*5c60*/ 	.word	0x00000000


	//----- nvinfo : EIATTR_MIN_STACK_SIZE
	.align		4
.L_3941:
        /*5c64*/ 	.byte	0x04, 0x12
        /*5c66*/ 	.short	(.L_3943 - .L_3942)
	.align		4
.L_3942:
        /*5c68*/ 	.word	index@(_Z9cuda_gemmIiLi256ELi1ELi1ELi32ELi64ELi64ELi32ELi1ELi0EEviiiPT_S1_S1_ii)
        /*5c6c*/ 	.word	0x00000000


	//----- nvinfo : EIATTR_MIN_STACK_SIZE
	.align		4
.L_3943:
        /*5c70*/ 	.byte	0x04, 0x12
        /*5c72*/ 	.short	(.L_3945 - .L_3944)
	.align		4
.L_3944:
        /*5c74*/ 	.word	index@(_Z9cuda_gemmIiLi256ELi1ELi1ELi32ELi64ELi64ELi32ELi0ELi1EEviiiPT_S1_S1_ii)
        /*5c78*/ 	.word	0x00000000


	//----- nvinfo : EIATTR_MIN_STACK_SIZE
	.align		4
.L_3945:
        /*5c7c*/ 	.byte	0x04, 0x12
        /*5c7e*/ 	.short	(.L_3947 - .L_3946)
	.align		4
.L_3946:
        /*5c80*/ 	.word	index@(_Z9cuda_gemmIiLi256ELi1ELi1ELi32ELi64ELi64ELi32ELi0ELi0EEviiiPT_S1_S1_ii)
        /*5c84*/ 	.word	0x00000000


	//----- nvinfo : EIATTR_MIN_STACK_SIZE
	.align		4
.L_3947:
        /*5c88*/ 	.byte	0x04, 0x12
        /*5c8a*/ 	.short	(.L_3949 - .L_3948)
	.align		4
.L_3948:
        /*5c8c*/ 	.word	index@(_Z9cuda_gemmIiLi256ELi1ELi1ELi32ELi32ELi32ELi32ELi1ELi1EEviiiPT_S1_S1_ii)
        /*5c90*/ 	.word	0x00000000


	//----- nvinfo : EIATTR_MIN_STACK_SIZE
	.align		4
.L_3949:
        /*5c94*/ 	.byte	0x04, 0x12
        /*5c96*/ 	.short	(.L_3951 - .L_3950)
	.align		4
.L_3950:
        /*5c98*/ 	.word	index@(_Z9cuda_gemmIiLi256ELi1ELi1ELi32ELi32ELi32ELi32ELi1ELi0EEviiiPT_S1_S1_ii)
        /*5c9c*/ 	.word	0x00000008


	//----- nvinfo : EIATTR_MIN_STACK_SIZE
	.align		4
.L_3951:
        /*5ca0*/ 	.byte	0x04, 0x12
        /*5ca2*/ 	.short	(.L_3953 - .L_3952)
	.align		4
.L_3952:
        /*5ca4*/ 	.word	index@(_Z9cuda_gemmIiLi256ELi1ELi1ELi32ELi32ELi32ELi32ELi0ELi1EEviiiPT_S1_S1_ii)
        /*5ca8*/ 	.word	0x00000000


	//----- nvinfo : EIATTR_MIN_STACK_SIZE
	.align		4
.L_3953:
        /*5cac*/ 	.byte	0x04, 0x12
        /*5cae*/ 	.short	(.L_3955 - .L_3954)
	.align		4
.L_3954:
        /*5cb0*/ 	.word	index@(_Z9cuda_gemmIiLi256ELi1ELi1ELi32ELi32ELi32ELi32ELi0ELi0EEviiiPT_S1_S1_ii)
        /*5cb4*/ 	.word	0x00000000


	//----- nvinfo : EIATTR_MIN_STACK_SIZE
	.align		4
.L_3955:
        /*5cb8*/ 	.byte	0x04, 0x12
        /*5cba*/ 	.short	(.L_3957 - .L_3956)
	.align		4
.L_3956:
        /*5cbc*/ 	.word	index@(_Z9cuda_gemmIiLi256ELi1ELi1ELi32ELi16ELi16ELi32ELi1ELi1EEviiiPT_S1_S1_ii)
        /*5cc0*/ 	.word	0x00000000


	//----- nvinfo : EIATTR_MIN_STACK_SIZE
	.align		4
.L_3957:
        /*5cc4*/ 	.byte	0x04, 0x12
        /*5cc6*/ 	.short	(.L_3959 - .L_3958)
	.align		4
.L_3958:
        /*5cc8*/ 	.word	index@(_Z9cuda_gemmIiLi256ELi1ELi1ELi32ELi16ELi16ELi32ELi1ELi0EEviiiPT_S1_S1_ii)
        /*5ccc*/ 	.word	0x00000008


	//----- nvinfo : EIATTR_MIN_STACK_SIZE
	.align		4
.L_3959:
        /*5cd0*/ 	.byte	0x04, 0x12
        /*5cd2*/ 	.short	(.L_3961 - .L_3960)
	.align		4
.L_3960:
        /*5cd4*/ 	.word	index@(_Z9cuda_gemmIiLi256ELi1ELi1ELi32ELi16ELi16ELi32ELi0ELi1EEviiiPT_S1_S1_ii)
        /*5cd8*/ 	.word	0x00000000


	//----- nvinfo : EIATTR_MIN_STACK_SIZE
	.align		4
.L_3961:
        /*5cdc*/ 	.byte	0x04, 0x12
        /*5cde*/ 	.short	(.L_3963 - .L_3962)
	.align		4
.L_3962:
        /*5ce0*/ 	.word	index@(_Z9cuda_gemmIiLi256ELi1ELi1ELi32ELi16ELi16ELi32ELi0ELi0EEviiiPT_S1_S1_ii)
        /*5ce4*/ 	.word	0x00000000


	//----- nvinfo : EIATTR_MIN_STACK_SIZE
	.align		4
.L_3963:
        /*5ce8*/ 	.byte	0x04, 0x12
        /*5cea*/ 	.short	(.L_3965 - .L_3964)
	.align		4
.L_3964:
        /*5cec*/ 	.word	index@(_Z9cuda_gemmIiLi256ELi1ELi1ELi32ELi8ELi8ELi32ELi1ELi1EEviiiPT_S1_S1_ii)
        /*5cf0*/ 	.word	0x00000000


	//----- nvinfo : EIATTR_MIN_STACK_SIZE
	.align		4
.L_3965:
        /*5cf4*/ 	.byte	0x04, 0x12
        /*5cf6*/ 	.short	(.L_3967 - .L_3966)
	.align		4
.L_3966:
        /*5cf8*/ 	.word	index@(_Z9cuda_gemmIiLi256ELi1ELi1ELi32ELi8ELi8ELi32ELi1ELi0EEviiiPT_S1_S1_ii)
        /*5cfc*/ 	.word	0x00000000


	//----- nvinfo : EIATTR_MIN_STACK_SIZE
	.align		4
.L_3967:
        /*5d00*/ 	.byte	0x04, 0x12
        /*5d02*/ 	.short	(.L_3969 - .L_3968)
	.align		4
.L_3968:
        /*5d04*/ 	.word	index@(_Z9cuda_gemmIiLi256ELi1ELi1ELi32ELi8ELi8ELi32ELi0ELi1EEviiiPT_S1_S1_ii)
        /*5d08*/ 	.word	0x00000000


	//----- nvinfo : EIATTR_MIN_STACK_SIZE
	.align		4
.L_3969:
        /*5d0c*/ 	.byte	0x04, 0x12
        /*5d0e*/ 	.short	(.L_3971 - .L_3970)
	.align		4
.L_3970:
        /*5d10*/ 	.word	index@(_Z9cuda_gemmIiLi256ELi1ELi1ELi32ELi8ELi8ELi32ELi0ELi0EEviiiPT_S1_S1_ii)
        /*5d14*/ 	.word	0x00000000


	//----- nvinfo : EIATTR_MIN_STACK_SIZE
	.align		4
.L_3971:
        /*5d18*/ 	.byte	0x04, 0x12
        /*5d1a*/ 	.short	(.L_3973 - .L_3972)
	.align		4
.L_3972:
        /*5d1c*/ 	.word	index@(_Z9cuda_gemmIiLi256ELi1ELi1ELi32ELi4ELi4ELi32ELi1ELi1EEviiiPT_S1_S1_ii)
        /*5d20*/ 	.word	0x00000000


	//----- nvinfo : EIATTR_MIN_STACK_SIZE
	.align		4
.L_3973:
        /*5d24*/ 	.byte	0x04, 0x12
        /*5d26*/ 	.short	(.L_3975 - .L_3974)
	.align		4
.L_3974:
        /*5d28*/ 	.word	index@(_Z9cuda_gemmIiLi256ELi1ELi1ELi32ELi4ELi4ELi32ELi1ELi0EEviiiPT_S1_S1_ii)
        /*5d2c*/ 	.word	0x00000000


	//----- nvinfo : EIATTR_MIN_STACK_SIZE
	.align		4
.L_3975:
        /*5d30*/ 	.byte	0x04, 0x12
        /*5d32*/ 	.short	(.L_3977 - .L_3976)
	.align		4
.L_3976:
        /*5d34*/ 	.word	index@(_Z9cuda_gemmIiLi256ELi1ELi1ELi32ELi4ELi4ELi32ELi0ELi1EEviiiPT_S1_S1_ii)
        /*5d38*/ 	.word	0x00000000


	//----- nvinfo : EIATTR_MIN_STACK_SIZE
	.align		4
.L_3977:
        /*5d3c*/ 	.byte	0x04, 0x12
        /*5d3e*/ 	.short	(.L_3979 - .L_3978)
	.align		4
.L_3978:
        /*5d40*/ 	.word	index@(_Z9cuda_gemmIiLi256ELi1ELi1ELi32ELi4ELi4ELi32ELi0ELi0EEviiiPT_S1_S1_ii)
        /*5d44*/ 	.word	0x00000000


	//----- nvinfo : EIATTR_MIN_STACK_SIZE
	.align		4
.L_3979:
        /*5d48*/ 	.byte	0x04, 0x12
        /*5d4a*/ 	.short	(.L_3981 - .L_3980)
	.align		4
.L_3980:
        /*5d4c*/ 	.word	index@(_Z9cuda_gemmIiLi256ELi1ELi1ELi32ELi2ELi2ELi32ELi1ELi1EEviiiPT_S1_S1_ii)
        /*5d50*/ 	.word	0x00000000


	//----- nvinfo : EIATTR_MIN_STACK_SIZE
	.align		4
.L_3981:
        /*5d54*/ 	.byte	0x04, 0x12
        /*5d56*/ 	.short	(.L_3983 - .L_3982)
	.align		4
.L_3982:
        /*5d58*/ 	.word	index@(_Z9cuda_gemmIiLi256ELi1ELi1ELi32ELi2ELi2ELi32ELi1ELi0EEviiiPT_S1_S1_ii)
        /*5d5c*/ 	.word	0x00000000


	//----- nvinfo : EIATTR_MIN_STACK_SIZE
	.align		4
.L_3983:
        /*5d60*/ 	.byte	0x04, 0x12
        /*5d62*/ 	.short	(.L_3985 - .L_3984)
	.align		4
.L_3984:
        /*5d64*/ 	.word	index@(_Z9cuda_gemmIiLi256ELi1ELi1ELi32ELi2ELi2ELi32ELi0ELi1EEviiiPT_S1_S1_ii)
        /*5d68*/ 	.word	0x00000000


	//----- nvinfo : EIATTR_MIN_STACK_SIZE
	.align		4
.L_3985:
        /*5d6c*/ 	.byte	0x04, 0x12
        /*5d6e*/ 	.short	(.L_3987 - .L_3986)
	.align		4
.L_3986:
        /*5d70*/ 	.word	index@(_Z9cuda_gemmIiLi256ELi1ELi1ELi32ELi2ELi2ELi32ELi0ELi0EEviiiPT_S1_S1_ii)
        /*5d74*/ 	.word	0x00000000


	//----- nvinfo : EIATTR_MIN_STACK_SIZE
	.align		4
.L_3987:
        /*5d78*/ 	.byte	0x04, 0x12
        /*5d7a*/ 	.short	(.L_3989 - .L_3988)
	.align		4
.L_3988:
        /*5d7c*/ 	.word	index@(_Z9cuda_gemmIiLi256ELi1ELi1ELi16ELi128ELi128ELi32ELi1ELi1EEviiiPT_S1_S1_ii)
        /*5d80*/ 	.word	0x00000000


	//----- nvinfo : EIATTR_MIN_STACK_SIZE
	.align		4
.L_3989:
        /*5d84*/ 	.byte	0x04, 0x12
        /*5d86*/ 	.short	(.L_3991 - .L_3990)
	.align		4
.L_3990:
        /*5d88*/ 	.word	index@(_Z9cuda_gemmIiLi256ELi1ELi1ELi16ELi128ELi128ELi32ELi1ELi0EEviiiPT_S1_S1_ii)
        /*5d8c*/ 	.word	0x00000000


	//----- nvinfo : EIATTR_MIN_STACK_SIZE
	.align		4
.L_3991:
        /*5d90*/ 	.byte	0x04, 0x12
        /*5d92*/ 	.short	(.L_3993 - .L_3992)
	.align		4
.L_3992:
        /*5d94*/ 	.word	index@(_Z9cuda_gemmIiLi256ELi1ELi1ELi16ELi128ELi128ELi32ELi0ELi1EEviiiPT_S1_S1_ii)
        /*5d98*/ 	.word	0x00000000


	//----- nvinfo : EIATTR_MIN_STACK_SIZE
	.align		4
.L_3993:
        /*5d9c*/ 	.byte	0x04, 0x12
        /*5d9e*/ 	.short	(.L_3995 - .L_3994)
	.align		4
.L_3994:
        /*5da0*/ 	.word	index@(_Z9cuda_gemmIiLi256ELi1ELi1ELi16ELi128ELi128ELi32ELi0ELi0EEviiiPT_S1_S1_ii)
        /*5da4*/ 	.word	0x00000000


	//----- nvinfo : EIATTR_MIN_STACK_SIZE
	.align		4
.L_3995:
        /*5da8*/ 	.byte	0x04, 0x12
        /*5daa*/ 	.short	(.L_3997 - .L_3996)
	.align		4
.L_3996:
        /*5dac*/ 	.word	index@(_Z9cuda_gemmIiLi256ELi1ELi1ELi16ELi64ELi64ELi32ELi1ELi1EEviiiPT_S1_S1_ii)
        /*5db0*/ 	.word	0x00000000


	//----- nvinfo : EIATTR_MIN_STACK_SIZE
	.align		4
.L_3997:
        /*5db4*/ 	.byte	0x04, 0x12
        /*5db6*/ 	.short	(.L_3999 - .L_3998)
	.align		4
.L_3998:
        /*5db8*/ 	.word	index@(_Z9cuda_gemmIiLi256ELi1ELi1ELi16ELi64ELi64ELi32ELi1ELi0EEviiiPT_S1_S1_ii)
        /*5dbc*/ 	.word	0x00000000


	//----- nvinfo : EIATTR_MIN_STACK_SIZE
	.align		4
.L_3999:
        /*5dc0*/ 	.byte	0x04, 0x12
        /*5dc2*/ 	.short	(.L_4001 - .L_4000)
	.align		4
.L_4000:
        /*5dc4*/ 	.word	index@(_Z9cuda_gemmIiLi256ELi1ELi1ELi16ELi64ELi64ELi32ELi0ELi1EEviiiPT_S1_S1_ii)
        /*5dc8*/ 	.word	0x00000000


	//----- nvinfo : EIATTR_MIN_STACK_SIZE
	.align		4
.L_4001:
        /*5dcc*/ 	.byte	0x04, 0x12
        /*5dce*/ 	.short	(.L_4003 - .L_4002)
	.align		4
.L_4002:
        /*5dd0*/ 	.word	index@(_Z9cuda_gemmIiLi256ELi1ELi1ELi16ELi64ELi64ELi32ELi0ELi0EEviiiPT_S1_S1_ii)
        /*5dd4*/ 	.word	0x00000000


	//----- nvinfo : EIATTR_MIN_STACK_SIZE
	.align		4
.L_4003:
        /*5dd8*/ 	.byte	0x04, 0x12
        /*5dda*/ 	.short	(.L_4005 - .L_4004)
	.align		4
.L_4004:
        /*5ddc*/ 	.word	index@(_Z9cuda_gemmIiLi256ELi1ELi1ELi16ELi32ELi32ELi32ELi1ELi1EEviiiPT_S1_S1_ii)
        /*5de0*/ 	.word	0x00000000


	//----- nvinfo : EIATTR_MIN_STACK_SIZE
	.align		4
.L_4005:
        /*5de4*/ 	.byte	0x04, 0x12
        /*5de6*/ 	.short	(.L_4007 - .L_4006)
	.align		4
.L_4006:
        /*5de8*/ 	.word	index@(_Z9cuda_gemmIiLi256ELi1ELi1ELi16ELi32ELi32ELi32ELi1ELi0EEviiiPT_S1_S1_ii)
        /*5dec*/ 	.word	0x00000000


	//----- nvinfo : EIATTR_MIN_STACK_SIZE
	.align		4
.L_4007:
        /*5df0*/ 	.byte	0x04, 0x12
        /*5df2*/ 	.short	(.L_4009 - .L_4008)
	.align		4
.L_4008:
        /*5df4*/ 	.word	index@(_Z9cuda_gemmIiLi256ELi1ELi1ELi16ELi32ELi32ELi32ELi0ELi1EEviiiPT_S1_S1_ii)
        /*5df8*/ 	.word	0x00000000


	//----- nvinfo : EIATTR_MIN_STACK_SIZE
	.align		4
.L_4009:
        /*5dfc*/ 	.byte	0x04, 0x12
        /*5dfe*/ 	.short	(.L_4011 - .L_4010)
	.align		4
.L_4010:
        /*5e00*/ 	.word	index@(_Z9cuda_gemmIiLi256ELi1ELi1ELi16ELi32ELi32ELi32ELi0ELi0EEviiiPT_S1_S1_ii)
        /*5e04*/ 	.word	0x00000000


	//----- nvinfo : EIATTR_MIN_STACK_SIZE
	.align		4
.L_4011:
        /*5e08*/ 	.byte	0x04, 0x12
        /*5e0a*/ 	.short	(.L_4013 - .L_4012)
	.align		4
.L_4012:
        /*5e0c*/ 	.word	index@(_Z9cuda_gemmIiLi256ELi1ELi1ELi16ELi16ELi16ELi32ELi1ELi1EEviiiPT_S1_S1_ii)
        /*5e10*/ 	.word	0x00000000


	//----- nvinfo : EIATTR_MIN_STACK_SIZE
	.align		4
.L_4013:
        /*5e14*/ 	.byte	0x04, 0x12
        /*5e16*/ 	.short	(.L_4015 - .L_4014)
	.align		4
.L_4014:
        /*5e18*/ 	.word	index@(_Z9cuda_gemmIiLi256ELi1ELi1ELi16ELi16ELi16ELi32ELi1ELi0EEviiiPT_S1_S1_ii)
        /*5e1c*/ 	.word	0x00000000


	//----- nvinfo : EIATTR_MIN_STACK_SIZE
	.align		4
.L_4015:
        /*5e20*/ 	.byte	0x04, 0x12
        /*5e22*/ 	.short	(.L_4017 - .L_4016)
	.align		4
.L_4016:
        /*5e24*/ 	.word	index@(_Z9cuda_gemmIiLi256ELi1ELi1ELi16ELi16ELi16ELi32ELi0ELi1EEviiiPT_S1_S1_ii)
        /*5e28*/ 	.word	0x00000000


	//----- nvinfo : EIATTR_MIN_STACK_SIZE
	.align		4
.L_4017:
        /*5e2c*/ 	.byte	0x04, 0x12
        /*5e2e*/ 	.short	(.L_4019 - .L_4018)
	.align		4
.L_4018:
        /*5e30*/ 	.word	index@(_Z9cuda_gemmIiLi256ELi1ELi1ELi16ELi16ELi16ELi32ELi0ELi0EEviiiPT_S1_S1_ii)
        /*5e34*/ 	.word	0x00000000


	//----- nvinfo : EIATTR_MIN_STACK_SIZE
	.align		4
.L_4019:
        /*5e38*/ 	.byte	0x04, 0x12
        /*5e3a*/ 	.short	(.L_4021 - .L_4020)
	.align		4
.L_4020:
        /*5e3c*/ 	.word	index@(_Z9cuda_gemmIiLi256ELi1ELi1ELi16ELi8ELi8ELi32ELi1ELi1EEviiiPT_S1_S1_ii)
        /*5e40*/ 	.word	0x00000000


	//----- nvinfo : EIATTR_MIN_STACK_SIZE
	.align		4
.L_4021:
        /*5e44*/ 	.byte	0x04, 0x12
        /*5e46*/ 	.short	(.L_4023 - .L_4022)
	.align		4
.L_4022:
        /*5e48*/ 	.word	index@(_Z9cuda_gemmIiLi256ELi1ELi1ELi16ELi8ELi8ELi32ELi1ELi0EEviiiPT_S1_S1_ii)
        /*5e4c*/ 	.word	0x00000000


	//----- nvinfo : EIATTR_MIN_STACK_SIZE
	.align		4
.L_4023:
        /*5e50*/ 	.byte	0x04, 0x12
        /*5e52*/ 	.short	(.L_4025 - .L_4024)
	.align		4
.L_4024:
        /*5e54*/ 	.word	index@(_Z9cuda_gemmIiLi256ELi1ELi1ELi16ELi8ELi8ELi32ELi0ELi1EEviiiPT_S1_S1_ii)
        /*5e58*/ 	.word	0x00000000


	//----- nvinfo : EIATTR_MIN_STACK_SIZE
	.align		4
.L_4025:
        /*5e5c*/ 	.byte	0x04, 0x12
        /*5e5e*/ 	.short	(.L_4027 - .L_4026)
	.align		4
.L_4026:
        /*5e60*/ 	.word	index@(_Z9cuda_gemmIiLi256ELi1ELi1ELi16ELi8ELi8ELi32ELi0ELi0EEviiiPT_S1_S1_ii)
        /*5e64*/ 	.word	0x00000000


	//----- nvinfo : EIATTR_MIN_STACK_SIZE
	.align		4
.L_4027:
        /*5e68*/ 	.byte	0x04, 0x12
        /*5e6a*/ 	.short	(.L_4029 - .L_4028)
	.align		4
.L_4028:
        /*5e6c*/ 	.word	index@(_Z9cuda_gemmIiLi256ELi1ELi1ELi16ELi4ELi4ELi32ELi1ELi1EEviiiPT_S1_S1_ii)
        /*5e70*/ 	.word	0x00000000


	//----- nvinfo : EIATTR_MIN_STACK_SIZE
	.align		4
.L_4029:
        /*5e74*/ 	.byte	0x04, 0x12
        /*5e76*/ 	.short	(.L_4031 - .L_4030)
	.align		4
.L_4030:
        /*5e78*/ 	.word	index@(_Z9cuda_gemmIiLi256ELi1ELi1ELi16ELi4ELi4ELi32ELi1ELi0EEviiiPT_S1_S1_ii)
        /*5e7c*/ 	.word	0x00000000


	//----- nvinfo : EIATTR_MIN_STACK_SIZE
	.align		4
.L_4031:
        /*5e80*/ 	.byte	0x04, 0x12
        /*5e82*/ 	.short	(.L_4033 - .L_4032)
	.align		4
.L_4032:
        /*5e84*/ 	.word	index@(_Z9cuda_gemmIiLi256ELi1ELi1ELi16ELi4ELi4ELi32ELi0ELi1EEviiiPT_S1_S1_ii)
        /*5e88*/ 	.word	0x00000000


	//----- nvinfo : EIATTR_MIN_STACK_SIZE
	.align		4
.L_4033:
        /*5e8c*/ 	.byte	0x04, 0x12
        /*5e8e*/ 	.short	(.L_4035 - .L_4034)
	.align		4
.L_4034:
        /*5e90*/ 	.word	index@(_Z9cuda_gemmIiLi256ELi1ELi1ELi16ELi4ELi4ELi32ELi0ELi0EEviiiPT_S1_S1_ii)
        /*5e94*/ 	.word	0x00000000


	//----- nvinfo : EIATTR_MIN_STACK_SIZE
	.align		4
.L_4035:
        /*5e98*/ 	.byte	0x04, 0x12
        /*5e9a*/ 	.short	(.L_4037 - .L_4036)
	.align		4
.L_4036:
        /*5e9c*/ 	.word	index@(_Z9cuda_gemmIiLi256ELi1ELi1ELi16ELi2ELi2ELi32ELi1ELi1EEviiiPT_S1_S1_ii)
        /*5ea0*/ 	.word	0x00000000


	//----- nvinfo : EIATTR_MIN_STACK_SIZE
	.align		4
.L_4037:
        /*5ea4*/ 	.byte	0x04, 0x12
        /*5ea6*/ 	.short	(.L_4039 - .L_4038)
	.align		4
.L_4038:
        /*5ea8*/ 	.word	index@(_Z9cuda_gemmIiLi256ELi1ELi1ELi16ELi2ELi2ELi32ELi1ELi0EEviiiPT_S1_S1_ii)
        /*5eac*/ 	.word	0x00000000


	//----- nvinfo : EIATTR_MIN_STACK_SIZE
	.align		4
.L_4039:
        /*5eb0*/ 	.byte	0x04, 0x12
        /*5eb2*/ 	.short	(.L_4041 - .L_4040)
	.align		4
.L_4040:
        /*5eb4*/ 	.word	index@(_Z9cuda_gemmIiLi256ELi1ELi1ELi16ELi2ELi2ELi32ELi0ELi1EEviiiPT_S1_S1_ii)
        /*5eb8*/ 	.word	0x00000000


	//----- nvinfo : EIATTR_MIN_STACK_SIZE
	.align		4
.L_4041:
        /*5ebc*/ 	.byte	0x04, 0x12
        /*5ebe*/ 	.short	(.L_4043 - .L_4042)
	.align		4
.L_4042:
        /*5ec0*/ 	.word	index@(_Z9cuda_gemmIiLi256ELi1ELi1ELi16ELi2ELi2ELi32ELi0ELi0EEviiiPT_S1_S1_ii)
        /*5ec4*/ 	.word	0x00000000
.L_4043:


//--------------------- .nv.compat                --------------------------
	.section	.nv.compat,"",@"SHT_CUDA_COMPAT_INFO"
	.align	4
        /*0000*/ 	.byte	0x02, 0x09, 0x00, 0x00, 0x02, 0x02, 0x01, 0x00, 0x02, 0x05, 0x05, 0x00, 0x03, 0x07, 0x01, 0x01
        /*0010*/ 	.byte	0x02, 0x03, 0x00, 0x00, 0x02, 0x06, 0x01, 0x00, 0x04, 0x0b, 0x08, 0x00, 0x01, 0x00, 0x00, 0x00
        /*0020*/ 	.byte	0x00, 0x00, 0x00, 0x00


//--------------------- .nv.info._Z9cuda_gemmIiLi256ELi4ELi1ELi1024ELi128ELi128ELi32ELi1ELi1EEviiiPT_S1_S1_ii --------------------------
	.section	.nv.info._Z9cuda_gemmIiLi256ELi4ELi1ELi1024ELi128ELi128ELi32ELi1ELi1EEviiiPT_S1_S1_ii,"",@"SHT_CUDA_INFO"
	.sectionflags	@""
	.align	4


	//----- nvinfo : EIATTR_CUDA_API_VERSION
	.align		4
        /*0000*/ 	.byte	0x04, 0x37
        /*0002*/ 	.short	(.L_4045 - .L_4044)
.L_4044:
        /*0004*/ 	.word	0x00000082


	//----- nvinfo : EIATTR_KPARAM_INFO
	.align		4
.L_4045:
        /*0008*/ 	.byte	0x04, 0x17
        /*000a*/ 	.short	(.L_4047 - .L_4046)
.L_4046:
        /*000c*/ 	.word	0x00000000
        /*0010*/ 	.short	0x0007
        /*0012*/ 	.short	0x002c
        /*0014*/ 	.byte	0x00, 0xf0, 0x11, 0x00


	//----- nvinfo : EIATTR_KPARAM_INFO
	.align		4
.L_4047:
        /*0018*/ 	.byte	0x04, 0x17
        /*001a*/ 	.short	(.L_4049 - .L_4048)
.L_4048:
        /*001c*/ 	.word	0x00000000
        /*0020*/ 	.short	0x0006
        /*0022*/ 	.short	0x0028
        /*0024*/ 	.byte	0x00, 0xf0, 0x11, 0x00


	//----- nvinfo : EIATTR_KPARAM_INFO
	.align		4
.L_4049:
        /*0028*/ 	.byte	0x04, 0x17
        /*002a*/ 	.short	(.L_4051 - .L_4050)
.L_4050:
        /*002c*/ 	.word	0x00000000
        /*0030*/ 	.short	0x0005
        /*0032*/ 	.short	0x0020
        /*0034*/ 	.byte	0x00, 0xf5, 0x21, 0x00


	//----- nvinfo : EIATTR_KPARAM_INFO
	.align		4
.L_4051:
        /*0038*/ 	.byte	0x04, 0x17
        /*003a*/ 	.short	(.L_4053 - .L_4052)
.L_4052:
        /*003c*/ 	.word	0x00000000
        /*0040*/ 	.short	0x0004
        /*0042*/ 	.short	0x0018
        /*0044*/ 	.byte	0x00, 0xf5, 0x21, 0x00


	//----- nvinfo : EIATTR_KPARAM_INFO
	.align		4
.L_4053:
        /*0048*/ 	.byte	0x04, 0x17
        /*004a*/ 	.short	(.L_4055 - .L_4054)
.L_4054:
        /*004c*/ 	.word	0x00000000
        /*0050*/ 	.short	0x0003
        /*0052*/ 	.short	0x0010
        /*0054*/ 	.byte	0x00, 0xf5, 0x21, 0x00


	//----- nvinfo : EIATTR_KPARAM_INFO
	.align		4
.L_4055:
        /*0058*/ 	.byte	0x04, 0x17
        /*005a*/ 	.short	(.L_4057 - .L_4056)
.L_4056:
        /*005c*/ 	.word	0x00000000
        /*0060*/ 	.short	0x0002
        /*0062*/ 	.short	0x0008
        /*0064*/ 	.byte	0x00, 0xf0, 0x11, 0x00


	//----- nvinfo : EIATTR_KPARAM_INFO
	.align		4
.L_4057:
        /*0068*/ 	.byte	0x04, 0x17
        /*006a*/ 	.short	(.L_4059 - .L_4058)
.L_4058:
        /*006c*/ 	.word	0x00000000
        /*0070*/ 	.short	0x0001
        /*0072*/ 	.short	0x0004
        /*0074*/ 	.byte	0x00, 0xf0, 0x11, 0x00


	//----- nvinfo : EIATTR_KPARAM_INFO
	.align		4
.L_4059:
        /*0078*/ 	.byte	0x04, 0x17
        /*007a*/ 	.short	(.L_4061 - .L_4060)
.L_4060:
        /*007c*/ 	.word	0x00000000
        /*0080*/ 	.short	0x0000
        /*0082*/ 	.short	0x0000
        /*0084*/ 	.byte	0x00, 0xf0, 0x11, 0x00


	//----- nvinfo : EIATTR_SPARSE_MMA_MASK
	.align		4
.L_4061:
        /*0088*/ 	.byte	0x03, 0x50
        /*008a*/ 	.short	0x0000


	//----- nvinfo : EIATTR_MAXREG_COUNT
	.align		4
        /*008c*/ 	.byte	0x03, 0x1b
        /*008e*/ 	.short	0x00ff


	//----- nvinfo : EIATTR_NUM_BARRIERS
	.align		4
        /*0090*/ 	.byte	0x02, 0x4c
        /*0092*/ 	.byte	0x01
	.zero		1


	//----- nvinfo : EIATTR_MERCURY_ISA_VERSION
	.align		4
        /*0094*/ 	.byte	0x03, 0x5f
        /*0096*/ 	.short	0x0101


	//----- nvinfo : EIATTR_INT_WARP_WIDE_INSTR_OFFSETS
	.align		4
        /*0098*/ 	.byte	0x04, 0x31
        /*009a*/ 	.short	(.L_4063 - .L_4062)


	//   ....[0]....
.L_4062:
        /*009c*/ 	.word	0x00001680


	//----- nvinfo : EIATTR_COOP_GROUP_MASK_REGIDS
	.align		4
.L_4063:
        /*00a0*/ 	.byte	0x04, 0x29
        /*00a2*/ 	.short	(.L_4065 - .L_4064)


	//   ....[0]....
.L_4064:
        /*00a4*/ 	.word	0xffffffff


	//   ....[1]....
        /*00a8*/ 	.word	0xffffffff


	//   ....[2]....
        /*00ac*/ 	.word	0xffffffff


	//   ....[3]....
        /*00b0*/ 	.word	0x05000027


	//   ....[4]....
        /*00b4*/ 	.word	0x05000027


	//   ....[5]....
        /*00b8*/ 	.word	0x05000027


	//----- nvinfo : EIATTR_COOP_GROUP_INSTR_OFFSETS
	.align		4
.L_4065:
        /*00bc*/ 	.byte	0x04, 0x28
        /*00be*/ 	.short	(.L_4067 - .L_4066)


	//   ....[0]....
.L_4066:
        /*00c0*/ 	.word	0x00001600


	//   ....[1]....
        /*00c4*/ 	.word	0x00001620


	//   ....[2]....
        /*00c8*/ 	.word	0x00001640


	//   ....[3]....
        /*00cc*/ 	.word	0x00001ba0


	//   ....[4]....
        /*00d0*/ 	.word	0x00001c30


	//   ....[5]....
        /*00d4*/ 	.word	0x00001ca0


	//----- nvinfo : EIATTR_VRC_CTA_INIT_COUNT
	.align		4
.L_4067:
        /*00d8*/ 	.byte	0x02, 0x4a
	.zero		1
	.zero		1


	//----- nvinfo : EIATTR_EXIT_INSTR_OFFSETS
	.align		4
        /*00dc*/ 	.byte	0x04, 0x1c
        /*00de*/ 	.short	(.L_4069 - .L_4068)


	//   ....[0]....
.L_4068:
        /*00e0*/ 	.word	0x00000060


	//   ....[1]....
        /*00e4*/ 	.word	0x00001b30


	//----- nvinfo : EIATTR_MAX_THREADS
	.align		4
.L_4069:
        /*00e8*/ 	.byte	0x04, 0x05
        /*00ea*/ 	.short	(.L_4071 - .L_4070)
.L_4070:
        /*00ec*/ 	.word	0x00000100
        /*00f0*/ 	.word	0x00000001
        /*00f4*/ 	.word	0x00000001


	//----- nvinfo : EIATTR_CRS_STACK_SIZE
	.align		4
.L_4071:
        /*00f8*/ 	.byte	0x04, 0x1e
        /*00fa*/ 	.short	(.L_4073 - .L_4072)
.L_4072:
        /*00fc*/ 	.word	0x00000000


	//----- nvinfo : EIATTR_CBANK_PARAM_SIZE
	.align		4
.L_4073:
        /*0100*/ 	.byte	0x03, 0x19
        /*0102*/ 	.short	0x0030


	//----- nvinfo : EIATTR_PARAM_CBANK
	.align		4
        /*0104*/ 	.byte	0x04, 0x0a
        /*0106*/ 	.short	(.L_4075 - .L_4074)
	.align		4
.L_4074:
        /*0108*/ 	.word	index@(.nv.constant0._Z9cuda_gemmIiLi256ELi4ELi1ELi1024ELi128ELi128ELi32ELi1ELi1EEviiiPT_S1_S1_ii)
        /*010c*/ 	.short	0x0380
        /*010e*/ 	.short	0x0030


	//----- nvinfo : EIATTR_SW_WAR
	.align		4
.L_4075:
        /*0110*/ 	.byte	0x04, 0x36
        /*0112*/ 	.short	(.L_4077 - .L_4076)
.L_4076:
        /*0114*/ 	.word	0x00000008
.L_4077:


//--------------------- .nv.info._Z9cuda_gemmIiLi256ELi4ELi1ELi1024ELi128ELi128ELi32ELi1ELi0EEviiiPT_S1_S1_ii --------------------------
	.section	.nv.info._Z9cuda_gemmIiLi256ELi4ELi1ELi1024ELi128ELi128ELi32ELi1ELi0EEviiiPT_S1_S1_ii,"",@"SHT_CUDA_INFO"
	.sectionflags	@""
	.align	4


	//----- nvinfo : EIATTR_CUDA_API_VERSION
	.align		4
        /*0000*/ 	.byte	0x04, 0x37
        /*0002*/ 	.short	(.L_4079 - .L_4078)
.L_4078:
        /*0004*/ 	.word	0x00000082


	//----- nvinfo : EIATTR_KPARAM_INFO
	.align		4
.L_4079:
        /*0008*/ 	.byte	0x04, 0x17
        /*000a*/ 	.short	(.L_4081 - .L_4080)
.L_4080:
        /*000c*/ 	.word	0x00000000
        /*0010*/ 	.short	0x0007
        /*0012*/ 	.short	0x002c
        /*0014*/ 	.byte	0x00, 0xf0, 0x11, 0x00


	//----- nvinfo : EIATTR_KPARAM_INFO
	.align		4
.L_4081:
        /*0018*/ 	.byte	0x04, 0x17
        /*001a*/ 	.short	(.L_4083 - .L_4082)
.L_4082:
        /*001c*/ 	.word	0x00000000
        /*0020*/ 	.short	0x0006
        /*0022*/ 	.short	0x0028
        /*0024*/ 	.byte	0x00, 0xf0, 0x11, 0x00


	//----- nvinfo : EIATTR_KPARAM_INFO
	.align		4
.L_4083:
        /*0028*/ 	.byte	0x04, 0x17
        /*002a*/ 	.short	(.L_4085 - .L_4084)
.L_4084:
        /*002c*/ 	.word	0x00000000
        /*0030*/ 	.short	0x0005
        /*0032*/ 	.short	0x0020
        /*0034*/ 	.byte	0x00, 0xf5, 0x21, 0x00


	//----- nvinfo : EIATTR_KPARAM_INFO
	.align		4
.L_4085:
        /*0038*/ 	.byte	0x04, 0x17
        /*003a*/ 	.short	(.L_4087 - .L_4086)
.L_4086:
        /*003c*/ 	.word	0x00000000
        /*0040*/ 	.short	0x0004
        /*0042*/ 	.short	0x0018
        /*0044*/ 	.byte	0x00, 0xf5, 0x21, 0x00


	//----- nvinfo : EIATTR_KPARAM_INFO
	.align		4
.L_4087:
        /*0048*/ 	.byte	0x04, 0x17
        /*004a*/ 	.short	(.L_4089 - .L_4088)
.L_4088:
        /*004c*/ 	.word	0x00000000
        /*0050*/ 	.short	0x0003
        /*0052*/ 	.short	0x0010
        /*0054*/ 	.byte	0x00, 0xf5, 0x21, 0x00


	//----- nvinfo : EIATTR_KPARAM_INFO
	.align		4
.L_4089:
        /*0058*/ 	.byte	0x04, 0x17
        /*005a*/ 	.short	(.L_4091 - .L_4090)
.L_4090:
        /*005c*/ 	.word	0x00000000
        /*0060*/ 	.short	0x0002
        /*0062*/ 	.short	0x0008
        /*0064*/ 	.byte	0x00, 0xf0, 0x11, 0x00


	//----- nvinfo : EIATTR_KPARAM_INFO
	.align		4
.L_4091:
        /*0068*/ 	.byte	0x04, 0x17
        /*006a*/ 	.short	(.L_4093 - .L_4092)
.L_4092:
        /*006c*/ 	.word	0x00000000
        /*0070*/ 	.short	0x0001
        /*0072*/ 	.short	0x0004
        /*0074*/ 	.byte	0x00, 0xf0, 0x11, 0x00


	//----- nvinfo : EIATTR_KPARAM_INFO
	.align		4
.L_4093:
        /*0078*/ 	.byte	0x04, 0x17
        /*007a*/ 	.short	(.L_4095 - .L_4094)
.L_4094:
        /*007c*/ 	.word	0x00000000
        /*0080*/ 	.short	0x0000
        /*0082*/ 	.short	0x0000
        /*0084*/ 	.byte	0x00, 0xf0, 0x11, 0x00


	//----- nvinfo : EIATTR_SPARSE_MMA_MASK
	.align		4
.L_4095:
        /*0088*/ 	.byte	0x03, 0x50
        /*008a*/ 	.short	0x0000


	//----- nvinfo : EIATTR_MAXREG_COUNT
	.align		4
        /*008c*/ 	.byte	0x03, 0x1b
        /*008e*/ 	.short	0x00ff


	//----- nvinfo : EIATTR_NUM_BARRIERS
	.align		4
        /*0090*/ 	.byte	0x02, 0x4c
        /*0092*/ 	.byte	0x01
	.zero		1


	//----- nvinfo : EIATTR_MERCURY_ISA_VERSION
	.align		4
        /*0094*/ 	.byte	0x03, 0x5f
        /*0096*/ 	.short	0x0101


	//----- nvinfo : EIATTR_COOP_GROUP_MASK_REGIDS
	.align		4
        /*0098*/ 	.byte	0x04, 0x29
        /*009a*/ 	.short	(.L_4097 - .L_4096)


	//   ....[0]....
.L_4096:
        /*009c*/ 	.word	0xffffffff


	//----- nvinfo : EIATTR_COOP_GROUP_INSTR_OFFSETS
	.align		4
.L_4097:
        /*00a0*/ 	.byte	0x04, 0x28
        /*00a2*/ 	.short	(.L_4099 - .L_4098)


	//   ....[0]....
.L_4098:
        /*00a4*/ 	.word	0x00004760


	//----- nvinfo : EIATTR_VRC_CTA_INIT_COUNT
	.align		4
.L_4099:
        /*00a8*/ 	.byte	0x02, 0x4a
	.zero		1
	.zero		1


	//----- nvinfo : EIATTR_EXIT_INSTR_OFFSETS
	.align		4
        /*00ac*/ 	.byte	0x04, 0x1c
        /*00ae*/ 	.short	(.L_4101 - .L_4100)


	//   ....[0]....
.L_4100:
        /*00b0*/ 	.word	0x00000470


	//   ....[1]....
        /*00b4*/ 	.word	0x00004de0


	//----- nvinfo : EIATTR_MAX_THREADS
	.align		4
.L_4101:
        /*00b8*/ 	.byte	0x04, 0x05
        /*00ba*/ 	.short	(.L_4103 - .L_4102)
.L_4102:
        /*00bc*/ 	.word	0x00000100
        /*00c0*/ 	.word	0x00000001
        /*00c4*/ 	.word	0x00000001


	//----- nvinfo : EIATTR_CRS_STACK_SIZE
	.align		4
.L_4103:
        /*00c8*/ 	.byte	0x04, 0x1e
        /*00ca*/ 	.short	(.L_4105 - .L_4104)
.L_4104:
        /*00cc*/ 	.word	0x00000000


	//----- nvinfo : EIATTR_CBANK_PARAM_SIZE
	.align		4
.L_4105:
        /*00d0*/ 	.byte	0x03, 0x19
        /*00d2*/ 	.short	0x0030


	//----- nvinfo : EIATTR_PARAM_CBANK
	.align		4
        /*00d4*/ 	.byte	0x04, 0x0a
        /*00d6*/ 	.short	(.L_4107 - .L_4106)
	.align		4
.L_4106:
        /*00d8*/ 	.word	index@(.nv.constant0._Z9cuda_gemmIiLi256ELi4ELi1ELi1024ELi128ELi128ELi32ELi1ELi0EEviiiPT_S1_S1_ii)
        /*00dc*/ 	.short	0x0380
        /*00de*/ 	.short	0x0030


	//----- nvinfo : EIATTR_SW_WAR
	.align		4
.L_4107:
        /*00e0*/ 	.byte	0x04, 0x36
        /*00e2*/ 	.short	(.L_4109 - .L_4108)
.L_4108:
        /*00e4*/ 	.word	0x00000008
.L_4109:


//--------------------- .nv.info._Z9cuda_gemmIiLi256ELi4ELi1ELi1024ELi128ELi128ELi32ELi0ELi1EEviiiPT_S1_S1_ii --------------------------
	.section	.nv.info._Z9cuda_gemmIiLi256ELi4ELi1ELi1024ELi128ELi128ELi32ELi0ELi1EEviiiPT_S1_S1_ii,"",@"SHT_CUDA_INFO"
	.sectionflags	@""
	.align	4


	//----- nvinfo : EIATTR_CUDA_API_VERSION
	.align		4
        /*0000*/ 	.byte	0x04, 0x37
        /*0002*/ 	.short	(.L_4111 - .L_4110)
.L_4110:
        /*0004*/ 	.word	0x00000082


	//----- nvinfo : EIATTR_KPARAM_INFO
	.align		4
.L_4111:
        /*0008*/ 	.byte	0x04, 0x17
        /*000a*/ 	.short	(.L_4113 - .L_4112)
.L_4112:
        /*000c*/ 	.word	0x00000000
        /*0010*/ 	.short	0x0007
        /*0012*/ 	.short	0x002c
        /*0014*/ 	.byte	0x00, 0xf0, 0x11, 0x00


	//----- nvinfo : EIATTR_KPARAM_INFO
	.align		4
.L_4113:
        /*0018*/ 	.byte	0x04, 0x17
        /*001a*/ 	.short	(.L_4115 - .L_4114)
.L_4114:
        /*001c*/ 	.word	0x00000000
        /*0020*/ 	.short	0x0006
        /*0022*/ 	.short	0x0028
        /*0024*/ 	.byte	0x00, 0xf0, 0x11, 0x00


	//----- nvinfo : EIATTR_KPARAM_INFO
	.align		4
.L_4115:
        /*0028*/ 	.byte	0x04, 0x17
        /*002a*/ 	.short	(.L_4117 - .L_4116)
.L_4116:
        /*002c*/ 	.word	0x00000000
        /*0030*/ 	.short	0x0005
        /*0032*/ 	.short	0x0020
        /*0034*/ 	.byte	0x00, 0xf5, 0x21, 0x00


	//----- nvinfo : EIATTR_KPARAM_INFO
	.align		4
.L_4117:
        /*0038*/ 	.byte	0x04, 0x17
        /*003a*/ 	.short	(.L_4119 - .L_4118)
.L_4118:
        /*003c*/ 	.word	0x00000000
        /*0040*/ 	.short	0x0004
        /*0042*/ 	.short	0x0018
        /*0044*/ 	.byte	0x00, 0xf5, 0x21, 0x00


	//----- nvinfo : EIATTR_KPARAM_INFO
	.align		4
.L_4119:
        /*0048*/ 	.byte	0x04, 0x17
        /*004a*/ 	.short	(.L_4121 - .L_4120)
.L_4120:
        /*004c*/ 	.word	0x00000000
        /*0050*/ 	.short	0x0003
        /*0052*/ 	.short	0x0010
        /*0054*/ 	.byte	0x00, 0xf5, 0x21, 0x00


	//----- nvinfo : EIATTR_KPARAM_INFO
	.align		4
.L_4121:
        /*0058*/ 	.byte	0x04, 0x17
        /*005a*/ 	.short	(.L_4123 - .L_4122)
.L_4122:
        /*005c*/ 	.word	0x00000000
        /*0060*/ 	.short	0x0002
        /*0062*/ 	.short	0x0008
        /*0064*/ 	.byte	0x00, 0xf0, 0x11, 0x00


	//----- nvinfo : EIATTR_KPARAM_INFO
	.align		4
.L_4123:
        /*0068*/ 	.byte	0x04, 0x17
        /*006a*/ 	.short	(.L_4125 - .L_4124)
.L_4124:
        /*006c*/ 	.word	0x00000000
        /*0070*/ 	.short	0x0001
        /*0072*/ 	.short	0x0004
        /*0074*/ 	.byte	0x00, 0xf0, 0x11, 0x00


	//----- nvinfo : EIATTR_KPARAM_INFO
	.align		4
.L_4125:
        /*0078*/ 	.byte	0x04, 0x17
        /*007a*/ 	.short	(.L_4127 - .L_4126)
.L_4126:
        /*007c*/ 	.word	0x00000000
        /*0080*/ 	.short	0x0000
        /*0082*/ 	.short	0x0000
        /*0084*/ 	.byte	0x00, 0xf0, 0x11, 0x00


	//----- nvinfo : EIATTR_SPARSE_MMA_MASK
	.align		4
.L_4127:
        /*0088*/ 	.byte	0x03, 0x50
        /*008a*/ 	.short	0x0000


	//----- nvinfo : EIATTR_MAXREG_COUNT
	.align		4
        /*008c*/ 	.byte	0x03, 0x1b
        /*008e*/ 	.short	0x00ff


	//----- nvinfo : EIATTR_NUM_BARRIERS
	.align		4
        /*0090*/ 	.byte	0x02, 0x4c
        /*0092*/ 	.byte	0x01
	.zero		1


	//----- nvinfo : EIATTR_MERCURY_ISA_VERSION
	.align		4
        /*0094*/ 	.byte	0x03, 0x5f
        /*0096*/ 	.short	0x0101


	//----- nvinfo : EIATTR_INT_WARP_WIDE_INSTR_OFFSETS
	.align		4
        /*0098*/ 	.byte	0x04, 0x31
        /*009a*/ 	.short	(.L_4129 - .L_4128)


	//   ....[0]....
.L_4128:
        /*009c*/ 	.word	0x00001970


	//----- nvinfo : EIATTR_COOP_GROUP_MASK_REGIDS
	.align		4
.L_4129:
        /*00a0*/ 	.byte	0x04, 0x29
        /*00a2*/ 	.short	(.L_4131 - .L_4130)


	//   ....[0]....
.L_4130:
        /*00a4*/ 	.word	0xffffffff


	//   ....[1]....
        /*00a8*/ 	.word	0xffffffff


	//   ....[2]....
        /*00ac*/ 	.word	0xffffffff


	//   ....[3]....
        /*00b0*/ 	.word	0x05000027


	//   ....[4]....
        /*00b4*/ 	.word	0x05000027


	//   ....[5]....
        /*00b8*/ 	.word	0x05000027


	//----- nvinfo : EIATTR_COOP_GROUP_INSTR_OFFSETS
	.align		4
.L_4131:
        /*00bc*/ 	.byte	0x04, 0x28
        /*00be*/ 	.short	(.L_4133 - .L_4132)


	//   ....[0]....
.L_4132:
        /*00c0*/ 	.word	0x000018f0


	//   ....[1]....
        /*00c4*/ 	.word	0x00001910


	//   ....[2]....
        /*00c8*/ 	.word	0x00001930


	//   ....[3]....
        /*00cc*/ 	.word	0x00002050


	//   ....[4]....
        /*00d0*/ 	.word	0x000020e0


	//   ....[5]....
        /*00d4*/ 	.word	0x00002150


	//----- nvinfo : EIATTR_VRC_CTA_INIT_COUNT
	.align		4
.L_4133:
        /*00d8*/ 	.byte	0x02, 0x4a
	.zero		1
	.zero		1


	//----- nvinfo : EIATTR_EXIT_INSTR_OFFSETS
	.align		4
        /*00dc*/ 	.byte	0x04, 0x1c
        /*00de*/ 	.short	(.L_4135 - .L_4134)


	//   ....[0]....
.L_4134:
        /*00e0*/ 	.word	0x00000310


	//   ....[1]....
        /*00e4*/ 	.word	0x00001fe0


	//----- nvinfo : EIATTR_MAX_THREADS
	.align		4
.L_4135:
        /*00e8*/ 	.byte	0x04, 0x05
        /*00ea*/ 	.short	(.L_4137 - .L_4136)
.L_4136:
        /*00ec*/ 	.word	0x00000100
        /*00f0*/ 	.word	0x00000001
        /*00f4*/ 	.word	0x00000001


	//----- nvinfo : EIATTR_CRS_STACK_SIZE
	.align		4
.L_4137:
        /*00f8*/ 	.byte	0x04, 0x1e
        /*00fa*/ 	.short	(.L_4139 - .L_4138)
.L_4138:
        /*00fc*/ 	.word	0x00000000


	//----- nvinfo : EIATTR_CBANK_PARAM_SIZE
	.align		4
.L_4139:
        /*0100*/ 	.byte	0x03, 0x19
        /*0102*/ 	.short	0x0030


	//----- nvinfo : EIATTR_PARAM_CBANK
	.align		4
        /*0104*/ 	.byte	0x04, 0x0a
        /*0106*/ 	.short	(.L_4141 - .L_4140)
	.align		4
.L_4140:
        /*0108*/ 	.word	index@(.nv.constant0._Z9cuda_gemmIiLi256ELi4ELi1ELi1024ELi128ELi128ELi32ELi0ELi1EEviiiPT_S1_S1_ii)
        /*010c*/ 	.short	0x0380
        /*010e*/ 	.short	0x0030


	//----- nvinfo : EIATTR_SW_WAR
	.align		4
.L_4141:
        /*0110*/ 	.byte	0x04, 0x36
        /*0112*/ 	.short	(.L_4143 - .L_4142)
.L_4142:
        /*0114*/ 	.word	0x00000008
.L_4143:


//--------------------- .nv.info._Z9cuda_gemmIiLi256ELi4ELi1ELi1024ELi128ELi128ELi32ELi0ELi0EEviiiPT_S1_S1_ii --------------------------
	.section	.nv.info._Z9cuda_gemmIiLi256ELi4ELi1ELi1024ELi128ELi128ELi32ELi0ELi0EEviiiPT_S1_S1_ii,"",@"SHT_CUDA_INFO"
	.sectionflags	@""
	.align	4


	//----- nvinfo : EIATTR_CUDA_API_VERSION
	.align		4
        /*0000*/ 	.byte	0x04, 0x37
        /*0002*/ 	.short	(.L_4145 - .L_4144)
.L_4144:
        /*0004*/ 	.word	0x00000082


	//----- nvinfo : EIATTR_KPARAM_INFO
	.align		4
.L_4145:
        /*0008*/ 	.byte	0x04, 0x17
        /*000a*/ 	.short	(.L_4147 - .L_4146)
.L_4146:
        /*000c*/ 	.word	0x00000000
        /*0010*/ 	.short	0x0007
        /*0012*/ 	.short	0x002c
        /*0014*/ 	.byte	0x00, 0xf0, 0x11, 0x00


	//----- nvinfo : EIATTR_KPARAM_INFO
	.align		4
.L_4147:
        /*0018*/ 	.byte	0x04, 0x17
        /*001a*/ 	.short	(.L_4149 - .L_4148)
.L_4148:
        /*001c*/ 	.word	0x00000000
        /*0020*/ 	.short	0x0006
        /*0022*/ 	.short	0x0028
        /*0024*/ 	.byte	0x00, 0xf0, 0x11, 0x00


	//----- nvinfo : EIATTR_KPARAM_INFO
	.align		4
.L_4149:
        /*0028*/ 	.byte	0x04, 0x17
        /*002a*/ 	.short	(.L_4151 - .L_4150)
.L_4150:
        /*002c*/ 	.word	0x00000000
        /*0030*/ 	.short	0x0005
        /*0032*/ 	.short	0x0020
        /*0034*/ 	.byte	0x00, 0xf5, 0x21, 0x00


	//----- nvinfo : EIATTR_KPARAM_INFO
	.align		4
.L_4151:
        /*0038*/ 	.byte	0x04, 0x17
        /*003a*/ 	.short	(.L_4153 - .L_4152)
.L_4152:
        /*003c*/ 	.word	0x00000000
        /*0040*/ 	.short	0x0004
        /*0042*/ 	.short	0x0018
        /*0044*/ 	.byte	0x00, 0xf5, 0x21, 0x00


	//----- nvinfo : EIATTR_KPARAM_INFO
	.align		4
.L_4153:
        /*0048*/ 	.byte	0x04, 0x17
        /*004a*/ 	.short	(.L_4155 - .L_4154)
.L_4154:
        /*004c*/ 	.word	0x00000000
        /*0050*/ 	.short	0x0003
        /*0052*/ 	.short	0x0010
        /*0054*/ 	.byte	0x00, 0xf5, 0x21, 0x00


	//----- nvinfo : EIATTR_KPARAM_INFO
	.align		4
.L_4155:
        /*0058*/ 	.byte	0x04, 0x17
        /*005a*/ 	.short	(.L_4157 - .L_4156)
.L_4156:
        /*005c*/ 	.word	0x00000000
        /*0060*/ 	.short	0x0002
        /*0062*/ 	.short	0x0008
        /*0064*/ 	.byte	0x00, 0xf0, 0x11, 0x00


	//----- nvinfo : EIATTR_KPARAM_INFO
	.align		4
.L_4157:
        /*0068*/ 	.byte	0x04, 0x17
        /*006a*/ 	.short	(.L_4159 - .L_4158)
.L_4158:
        /*006c*/ 	.word	0x00000000
        /*0070*/ 	.short	0x0001
        /*0072*/ 	.short	0x0004
        /*0074*/ 	.byte	0x00, 0xf0, 0x11, 0x00


	//----- nvinfo : EIATTR_KPARAM_INFO
	.align		4
.L_4159:
        /*0078*/ 	.byte	0x04, 0x17
        /*007a*/ 	.short	(.L_4161 - .L_4160)
.L_4160:
        /*007c*/ 	.word	0x00000000
        /*0080*/ 	.short	0x0000
        /*0082*/ 	.short	0x0000
        /*0084*/ 	.byte	0x00, 0xf0, 0x11, 0x00


	//----- nvinfo : EIATTR_SPARSE_MMA_MASK
	.align		4
.L_4161:
        /*0088*/ 	.byte	0x03, 0x50
        /*008a*/ 	.short	0x0000


	//----- nvinfo : EIATTR_MAXREG_COUNT
	.align		4
        /*008c*/ 	.byte	0x03, 0x1b
        /*008e*/ 	.short	0x00ff


	//----- nvinfo : EIATTR_NUM_BARRIERS
	.align		4
        /*0090*/ 	.byte	0x02, 0x4c
        /*0092*/ 	.byte	0x01
	.zero		1


	//----- nvinfo : EIATTR_MERCURY_ISA_VERSION
	.align		4
        /*0094*/ 	.byte	0x03, 0x5f
        /*0096*/ 	.short	0x0101


	//----- nvinfo : EIATTR_COOP_GROUP_MASK_REGIDS
	.align		4
        /*0098*/ 	.byte	0x04, 0x29
        /*009a*/ 	.short	(.L_4163 - .L_4162)


	//   ....[0]....
.L_4162:
        /*009c*/ 	.word	0xffffffff


	//----- nvinfo : EIATTR_COOP_GROUP_INSTR_OFFSETS
	.align		4
.L_4163:
        /*00a0*/ 	.byte	0x04, 0x28
        /*00a2*/ 	.short	(.L_4165 - .L_4164)


	//   ....[0]....
.L_4164:
        /*00a4*/ 	.word	0x00004900


	//----- nvinfo : EIATTR_VRC_CTA_INIT_COUNT
	.align		4
.L_4165:
        /*00a8*/ 	.byte	0x02, 0x4a
	.zero		1
	.zero		1


	//----- nvinfo : EIATTR_EXIT_INSTR_OFFSETS
	.align		4
        /*00ac*/ 	.byte	0x04, 0x1c
        /*00ae*/ 	.short	(.L_4167 - .L_4166)


	//   ....[0]....
.L_4166:
        /*00b0*/ 	.word	0x000006f0


	//   ....[1]....
        /*00b4*/ 	.word	0x00005a80


	//----- nvinfo : EIATTR_MAX_THREADS
	.align		4
.L_4167:
        /*00b8*/ 	.byte	0x04, 0x05
        /*00ba*/ 	.short	(.L_4169 - .L_4168)
.L_4168:
        /*00bc*/ 	.word	0x00000100
        /*00c0*/ 	.word	0x00000001
        /*00c4*/ 	.word	0x00000001


	//----- nvinfo : EIATTR_CRS_STACK_SIZE
	.align		4
.L_4169:
        /*00c8*/ 	.byte	0x04, 0x1e
        /*00ca*/ 	.short	(.L_4171 - .L_4170)
.L_4170:
        /*00cc*/ 	.word	0x00000000


	//----- nvinfo : EIATTR_CBANK_PARAM_SIZE
	.align		4
.L_4171:
        /*00d0*/ 	.byte	0x03, 0x19
        /*00d2*/ 	.short	0x0030


	//----- nvinfo : EIATTR_PARAM_CBANK
	.align		4
        /*00d4*/ 	.byte	0x04, 0x0a
        /*00d6*/ 	.short	(.L_4173 - .L_4172)
	.align		4
.L_4172:
        /*00d8*/ 	.word	index@(.nv.constant0._Z9cuda_gemmIiLi256ELi4ELi1ELi1024ELi128ELi128ELi32ELi0ELi0EEviiiPT_S1_S1_ii)
        /*00dc*/ 	.short	0x0380
        /*00de*/ 	.short	0x0030


	//----- nvinfo : EIATTR_SW_WAR
	.align		4
.L_4173:
        /*00e0*/ 	.byte	0x04, 0x36
        /*00e2*/ 	.short	(.L_4175 - .L_4174)
.L_4174:
        /*00e4*/ 	.word	0x00000008
.L_4175:


//--------------------- .nv.info._Z9cuda_gemmIiLi256ELi4ELi1ELi1024ELi64ELi64ELi32ELi1ELi1EEviiiPT_S1_S1_ii --------------------------
	.section	.nv.info._Z9cuda_gemmIiLi256ELi4ELi1ELi1024ELi64ELi64ELi32ELi1ELi1EEviiiPT_S1_S1_ii,"",@"SHT_CUDA_INFO"
	.sectionflags	@""
	.align	4


	//----- nvinfo : EIATTR_CUDA_API_VERSION
	.align		4
        /*0000*/ 	.byte	0x04, 0x37
        /*0002*/ 	.short	(.L_4177 - .L_4176)
.L_4176:
        /*0004*/ 	.word	0x00000082


	//----- nvinfo : EIATTR_KPARAM_INFO
	.align		4
.L_4177:
        /*0008*/ 	.byte	0x04, 0x17
        /*000a*/ 	.short	(.L_4179 - .L_4178)
.L_4178:
        /*000c*/ 	.word	0x00000000
        /*0010*/ 	.short	0x0007
        /*0012*/ 	.short	0x002c
        /*0014*/ 	.byte	0x00, 0xf0, 0x11, 0x00


	//----- nvinfo : EIATTR_KPARAM_INFO
	.align		4
.L_4179:
        /*0018*/ 	.byte	0x04, 0x17
        /*001a*/ 	.short	(.L_4181 - .L_4180)
.L_4180:
        /*001c*/ 	.word	0x00000000
        /*0020*/ 	.short	0x0006
        /*0022*/ 	.short	0x0028
        /*0024*/ 	.byte	0x00, 0xf0, 0x11, 0x00


	//----- nvinfo : EIATTR_KPARAM_INFO
	.align		4
.L_4181:
        /*0028*/ 	.byte	0x04, 0x17
        /*002a*/ 	.short	(.L_4183 - .L_4182)
.L_4182:
        /*002c*/ 	.word	0x00000000
        /*0030*/ 	.short	0x0005
        /*0032*/ 	.short	0x0020
        /*0034*/ 	.byte	0x00, 0xf5, 0x21, 0x00


	//----- nvinfo : EIATTR_KPARAM_INFO
	.align		4
.L_4183:
        /*0038*/ 	.byte	0x04, 0x17
        /*003a*/ 	.short	(.L_4185 - .L_4184)
.L_4184:
        /*003c*/ 	.word	0x00000000
        /*0040*/ 	.short	0x0004
        /*0042*/ 	.short	0x0018
        /*0044*/ 	.byte	0x00, 0xf5, 0x21, 0x00


	//----- nvinfo : EIATTR_KPARAM_INFO
	.align		4
.L_4185:
        /*0048*/ 	.byte	0x04, 0x17
        /*004a*/ 	.short	(.L_4187 - .L_4186)
.L_4186:
        /*004c*/ 	.word	0x00000000
        /*0050*/ 	.short	0x0003
        /*0052*/ 	.short	0x0010
        /*0054*/ 	.byte	0x00, 0xf5, 0x21, 0x00


	//----- nvinfo : EIATTR_KPARAM_INFO
	.align		4
.L_4187:
        /*0058*/ 	.byte	0x04, 0x17
        /*005a*/ 	.short	(.L_4189 - .L_4188)
.L_4188:
        /*005c*/ 	.word	0x00000000
        /*0060*/ 	.short	0x0002
        /*0062*/ 	.short	0x0008
        /*0064*/ 	.byte	0x00, 0xf0, 0x11, 0x00


	//----- nvinfo : EIATTR_KPARAM_INFO
	.align		4
.L_4189:
        /*0068*/ 	.byte	0x04, 0x17
        /*006a*/ 	.short	(.L_4191 - .L_4190)
.L_4190:
        /*006c*/ 	.word	0x00000000
        /*0070*/ 	.short	0x0001
        /*0072*/ 	.short	0x0004
        /*0074*/ 	.byte	0x00, 0xf0, 0x11, 0x00


	//----- nvinfo : EIATTR_KPARAM_INFO
	.align		4
.L_4191:
        /*0078*/ 	.byte	0x04, 0x17
        /*007a*/ 	.short	(.L_4193 - .L_4192)
.L_4192:
        /*007c*/ 	.word	0x00000000
        /*0080*/ 	.short	0x0000
        /*0082*/ 	.short	0x0000
        /*0084*/ 	.byte	0x00, 0xf0, 0x11, 0x00


	//----- nvinfo : EIATTR_SPARSE_MMA_MASK
	.align		4
.L_4193:
        /*0088*/ 	.byte	0x03, 0x50
        /*008a*/ 	.short	0x0000


	//----- nvinfo : EIATTR_MAXREG_COUNT
	.align		4
        /*008c*/ 	.byte	0x03, 0x1b
        /*008e*/ 	.short	0x00ff


	//----- nvinfo : EIATTR_NUM_BARRIERS
	.align		4
        /*0090*/ 	.byte	0x02, 0x4c
        /*0092*/ 	.byte	0x01
	.zero		1


	//----- nvinfo : EIATTR_MERCURY_ISA_VERSION
	.align		4
        /*0094*/ 	.byte	0x03, 0x5f
        /*0096*/ 	.short	0x0101


	//----- nvinfo : EIATTR_INT_WARP_WIDE_INSTR_OFFSETS
	.align		4
        /*0098*/ 	.byte	0x04, 0x31
        /*009a*/ 	.short	(.L_4195 - .L_4194)


	//   ....[0]....
.L_4194:
        /*009c*/ 	.word	0x000019c0


	//----- nvinfo : EIATTR_COOP_GROUP_MASK_REGIDS
	.align		4
.L_4195:
        /*00a0*/ 	.byte	0x04, 0x29
        /*00a2*/ 	.short	(.L_4197 - .L_4196)


	//   ....[0]....
.L_4196:
        /*00a4*/ 	.word	0xffffffff


	//   ....[1]....
        /*00a8*/ 	.word	0xffffffff


	//   ....[2]....
        /*00ac*/ 	.word	0x0500001e


	//   ....[3]....
        /*00b0*/ 	.word	0x0500001e


	//----- nvinfo : EIATTR_COOP_GROUP_INSTR_OFFSETS
	.align		4
.L_4197:
        /*00b4*/ 	.byte	0x04, 0x28
        /*00b6*/ 	.short	(.L_4199 - .L_4198)


	//   ....[0]....
.L_4198:
        /*00b8*/ 	.word	0x00001960


	//   ....[1]....
        /*00bc*/ 	.word	0x00001980


	//   ....[2]....
        /*00c0*/ 	.word	0x00001ec0


	//   ....[3]....
        /*00c4*/ 	.word	0x00001f60


	//----- nvinfo : EIATTR_VRC_CTA_INIT_COUNT
	.align		4
.L_4199:
        /*00c8*/ 	.byte	0x02, 0x4a
	.zero		1
	.zero		1


	//----- nvinfo : EIATTR_EXIT_INSTR_OFFSETS
	.align		4
        /*00cc*/ 	.byte	0x04, 0x1c
        /*00ce*/ 	.short	(.L_4201 - .L_4200)


	//   ....[0]....
.L_4200:
        /*00d0*/ 	.word	0x00000060


	//   ....[1]....
        /*00d4*/ 	.word	0x00001e60


	//----- nvinfo : EIATTR_MAX_THREADS
	.align		4
.L_4201:
        /*00d8*/ 	.byte	0x04, 0x05
        /*00da*/ 	.short	(.L_4203 - .L_4202)
.L_4202:
        /*00dc*/ 	.word	0x00000100
        /*00e0*/ 	.word	0x00000001
        /*00e4*/ 	.word	0x00000001


	//----- nvinfo : EIATTR_CRS_STACK_SIZE
	.align		4
.L_4203:
        /*00e8*/ 	.byte	0x04, 0x1e
        /*00ea*/ 	.short	(.L_4205 - .L_4204)
.L_4204:
        /*00ec*/ 	.word	0x00000000


	//----- nvinfo : EIATTR_CBANK_PARAM_SIZE
	.align		4
.L_4205:
        /*00f0*/ 	.byte	0x03, 0x19
        /*00f2*/ 	.short	0x0030


	//----- nvinfo : EIATTR_PARAM_CBANK
	.align		4
        /*00f4*/ 	.byte	0x04, 0x0a
        /*00f6*/ 	.short	(.L_4207 - .L_4206)
	.align		4
.L_4206:
        /*00f8*/ 	.word	index@(.nv.constant0._Z9cuda_gemmIiLi256ELi4ELi1ELi1024ELi64ELi64ELi32ELi1ELi1EEviiiPT_S1_S1_ii)
        /*00fc*/ 	.short	0x0380
        /*00fe*/ 	.short	0x0030


	//----- nvinfo : EIATTR_SW_WAR
	.align		4
.L_4207:
        /*0100*/ 	.byte	0x04, 0x36
        /*0102*/ 	.short	(.L_4209 - .L_4208)
.L_4208:
        /*0104*/ 	.word	0x00000008
.L_4209:


//--------------------- .nv.info._Z9cuda_gemmIiLi256ELi4ELi1ELi1024ELi64ELi64ELi32ELi1ELi0EEviiiPT_S1_S1_ii --------------------------
	.section	.nv.info._Z9cuda_gemmIiLi256ELi4ELi1ELi1024ELi64ELi64ELi32ELi1ELi0EEviiiPT_S1_S1_ii,"",@"SHT_CUDA_INFO"
	.sectionflags	@""
	.align	4


	//----- nvinfo : EIATTR_CUDA_API_VERSION
	.align		4
        /*0000*/ 	.byte	0x04, 0x37
        /*0002*/ 	.short	(.L_4211 - .L_4210)
.L_4210:
        /*0004*/ 	.word	0x00000082


	//----- nvinfo : EIATTR_KPARAM_INFO
	.align		4
.L_4211:
        /*0008*/ 	.byte	0x04, 0x17
        /*000a*/ 	.short	(.L_4213 - .L_4212)
.L_4212:
        /*000c*/ 	.word	0x00000000
        /*0010*/ 	.short	0x0007
        /*0012*/ 	.short	0x002c
        /*0014*/ 	.byte	0x00, 0xf0, 0x11, 0x00


	//----- nvinfo : EIATTR_KPARAM_INFO
	.align		4
.L_4213:
        /*0018*/ 	.byte	0x04, 0x17
        /*001a*/ 	.short	(.L_4215 - .L_4214)
.L_4214:
        /*001c*/ 	.word	0x00000000
        /*0020*/ 	.short	0x0006
        /*0022*/ 	.short	0x0028
        /*0024*/ 	.byte	0x00, 0xf0, 0x11, 0x00


	//----- nvinfo : EIATTR_KPARAM_INFO
	.align		4
.L_4215:
        /*0028*/ 	.byte	0x04, 0x17
        /*002a*/ 	.short	(.L_4217 - .L_4216)
.L_4216:
        /*002c*/ 	.word	0x00000000
        /*0030*/ 	.short	0x0005
        /*0032*/ 	.short	0x0020
        /*0034*/ 	.byte	0x00, 0xf5, 0x21, 0x00


	//----- nvinfo : EIATTR_KPARAM_INFO
	.align		4
.L_4217:
        /*0038*/ 	.byte	0x04, 0x17
        /*003a*/ 	.short	(.L_4219 - .L_4218)
.L_4218:
        /*003c*/ 	.word	0x00000000
        /*0040*/ 	.short	0x0004
        /*0042*/ 	.short	0x0018
        /*0044*/ 	.byte	0x00, 0xf5, 0x21, 0x00


	//----- nvinfo : EIATTR_KPARAM_INFO
	.align		4
.L_4219:
        /*0048*/ 	.byte	0x04, 0x17
        /*004a*/ 	.short	(.L_4221 - .L_4220)
.L_4220:
        /*004c*/ 	.word	0x00000000
        /*0050*/ 	.short	0x0003
        /*0052*/ 	.short	0x0010
        /*0054*/ 	.byte	0x00, 0xf5, 0x21, 0x00


	//----- nvinfo : EIATTR_KPARAM_INFO
	.align		4
.L_4221:
        /*0058*/ 	.byte	0x04, 0x17
        /*005a*/ 	.short	(.L_4223 - .L_4222)
.L_4222:
        /*005c*/ 	.word	0x00000000
        /*0060*/ 	.short	0x0002
        /*0062*/ 	.short	0x0008
        /*0064*/ 	.byte	0x00, 0xf0, 0x11, 0x00


	//----- nvinfo : EIATTR_KPARAM_INFO
	.align		4
.L_4223:
        /*0068*/ 	.byte	0x04, 0x17
        /*006a*/ 	.short	(.L_4225 - .L_4224)
.L_4224:
        /*006c*/ 	.word	0x00000000
        /*0070*/ 	.short	0x0001
        /*0072*/ 	.short	0x0004
        /*0074*/ 	.byte	0x00, 0xf0, 0x11, 0x00


	//----- nvinfo : EIATTR_KPARAM_INFO
	.align		4
.L_4225:
        /*0078*/ 	.byte	0x04, 0x17
        /*007a*/ 	.short	(.L_4227 - .L_4226)
.L_4226:
        /*007c*/ 	.word	0x00000000
        /*0080*/ 	.short	0x0000
        /*0082*/ 	.short	0x0000
        /*0084*/ 	.byte	0x00, 0xf0, 0x11, 0x00


	//----- nvinfo : EIATTR_SPARSE_MMA_MASK
	.align		4
.L_4227:
        /*0088*/ 	.byte	0x03, 0x50
        /*008a*/ 	.short	0x0000


	//----- nvinfo : EIATTR_MAXREG_COUNT
	.align		4
        /*008c*/ 	.byte	0x03, 0x1b
        /*008e*/ 	.short	0x00ff


	//----- nvinfo : EIATTR_NUM_BARRIERS
	.align		4
        /*0090*/ 	.byte	0x02, 0x4c
        /*0092*/ 	.byte	0x01
	.zero		1


	//----- nvinfo : EIATTR_MERCURY_ISA_VERSION
	.align		4
        /*0094*/ 	.byte	0x03, 0x5f
        /*0096*/ 	.short	0x0101


	//----- nvinfo : EIATTR_COOP_GROUP_MASK_REGIDS
	.align		4
        /*0098*/ 	.byte	0x04, 0x29
        /*009a*/ 	.short	(.L_4229 - .L_4228)


	//   ....[0]....
.L_4228:
        /*009c*/ 	.word	0xffffffff


	//----- nvinfo : EIATTR_COOP_GROUP_INSTR_OFFSETS
	.align		4
.L_4229:
        /*00a0*/ 	.byte	0x04, 0x28
        /*00a2*/ 	.short	(.L_4231 - .L_4230)


	//   ....[0]....
.L_4230:
        /*00a4*/ 	.word	0x00004670


	//----- nvinfo : EIATTR_VRC_CTA_INIT_COUNT
	.align		4
.L_4231:
        /*00a8*/ 	.byte	0x02, 0x4a
	.zero		1
	.zero		1


	//----- nvinfo : EIATTR_EXIT_INSTR_OFFSETS
	.align		4
        /*00ac*/ 	.byte	0x04, 0x1c
        /*00ae*/ 	.short	(.L_4233 - .L_4232)


	//   ....[0]....
.L_4232:
        /*00b0*/ 	.word	0x00000460


	//   ....[1]....
        /*00b4*/ 	.word	0x00004cf0


	//----- nvinfo : EIATTR_MAX_THREADS
	.align		4
.L_4233:
        /*00b8*/ 	.byte	0x04, 0x05
        /*00ba*/ 	.short	(.L_4235 - .L_4234)
.L_4234:
        /*00bc*/ 	.word	0x00000100
        /*00c0*/ 	.word	0x00000001
        /*00c4*/ 	.word	0x00000001


	//----- nvinfo : EIATTR_CRS_STACK_SIZE
	.align		4
.L_4235:
        /*00c8*/ 	.byte	0x04, 0x1e
        /*00ca*/ 	.short	(.L_4237 - .L_4236)
.L_4236:
        /*00cc*/ 	.word	0x00000000


	//----- nvinfo : EIATTR_CBANK_PARAM_SIZE
	.align		4
.L_4237:
        /*00d0*/ 	.byte	0x03, 0x19
        /*00d2*/ 	.short	0x0030


	//----- nvinfo : EIATTR_PARAM_CBANK
	.align		4
        /*00d4*/ 	.byte	0x04, 0x0a
        /*00d6*/ 	.short	(.L_4239 - .L_4238)
	.align		4
.L_4238:
        /*00d8*/ 	.word	index@(.nv.constant0._Z9cuda_gemmIiLi256ELi4ELi1ELi1024ELi64ELi64ELi32ELi1ELi0EEviiiPT_S1_S1_ii)
        /*00dc*/ 	.short	0x0380
        /*00de*/ 	.short	0x0030


	//----- nvinfo : EIATTR_SW_WAR
	.align		4
.L_4239:
        /*00e0*/ 	.byte	0x04, 0x36
        /*00e2*/ 	.short	(.L_4241 - .L_4240)
.L_4240:
        /*00e4*/ 	.word	0x00000008
.L_4241:


//--------------------- .nv.info._Z9cuda_gemmIiLi256ELi4ELi1ELi1024ELi64ELi64ELi32ELi0ELi1EEviiiPT_S1_S1_ii --------------------------
	.section	.nv.info._Z9cuda_gemmIiLi256ELi4ELi1ELi1024ELi64ELi64ELi32ELi0ELi1EEviiiPT_S1_S1_ii,"",@"SHT_CUDA_INFO"
	.sectionflags	@""
	.align	4


	//----- nvinfo : EIATTR_CUDA_API_VERSION
	.align		4
        /*0000*/ 	.byte	0x04, 0x37
        /*0002*/ 	.short	(.L_4243 - .L_4242)
.L_4242:
        /*0004*/ 	.word	0x00000082


	//----- nvinfo : EIATTR_KPARAM_INFO
	.align		4
.L_4243:
        /*0008*/ 	.byte	0x04, 0x17
        /*000a*/ 	.short	(.L_4245 - .L_4244)
.L_4244:
        /*000c*/ 	.word	0x00000000
        /*0010*/ 	.short	0x0007
        /*0012*/ 	.short	0x002c
        /*0014*/ 	.byte	0x00, 0xf0, 0x11, 0x00


	//----- nvinfo : EIATTR_KPARAM_INFO
	.align		4
.L_4245:
        /*0018*/ 	.byte	0x04, 0x17
        /*001a*/ 	.short	(.L_4247 - .L_4246)
.L_4246:
        /*001c*/ 	.word	0x00000000
        /*0020*/ 	.short	0x0006
        /*0022*/ 	.short	0x0028
        /*0024*/ 	.byte	0x00, 0xf0, 0x11, 0x00


	//----- nvinfo : EIATTR_KPARAM_INFO
	.align		4
.L_4247:
        /*0028*/ 	.byte	0x04, 0x17
        /*002a*/ 	.short	(.L_4249 - .L_4248)
.L_4248:
        /*002c*/ 	.word	0x00000000
        /*0030*/ 	.short	0x0005
        /*0032*/ 	.short	0x0020
        /*0034*/ 	.byte	0x00, 0xf5, 0x21, 0x00


	//----- nvinfo : EIATTR_KPARAM_INFO
	.align		4
.L_4249:
        /*0038*/ 	.byte	0x04, 0x17
        /*003a*/ 	.short	(.L_4251 - .L_4250)
.L_4250:
        /*003c*/ 	.word	0x00000000
        /*0040*/ 	.short	0x0004
        /*0042*/ 	.short	0x0018
        /*0044*/ 	.byte	0x00, 0xf5, 0x21, 0x00


	//----- nvinfo : EIATTR_KPARAM_INFO
	.align		4
.L_4251:
        /*0048*/ 	.byte	0x04, 0x17
        /*004a*/ 	.short	(.L_4253 - .L_4252)
.L_4252:
        /*004c*/ 	.word	0x00000000
        /*0050*/ 	.short	0x0003
        /*0052*/ 	.short	0x0010
        /*0054*/ 	.byte	0x00, 0xf5, 0x21, 0x00


	//----- nvinfo : EIATTR_KPARAM_INFO
	.align		4
.L_4253:
        /*0058*/ 	.byte	0x04, 0x17
        /*005a*/ 	.short	(.L_4255 - .L_4254)
.L_4254:
        /*005c*/ 	.word	0x00000000
        /*0060*/ 	.short	0x0002
        /*0062*/ 	.short	0x0008
        /*0064*/ 	.byte	0x00, 0xf0, 0x11, 0x00


	//----- nvinfo : EIATTR_KPARAM_INFO
	.align		4
.L_4255:
        /*0068*/ 	.byte	0x04, 0x17
        /*006a*/ 	.short	(.L_4257 - .L_4256)
.L_4256:
        /*006c*/ 	.word	0x00000000
        /*0070*/ 	.short	0x0001
        /*0072*/ 	.short	0x0004
        /*0074*/ 	.byte	0x00, 0xf0, 0x11, 0x00


	//----- nvinfo : EIATTR_KPARAM_INFO
	.align		4
.L_4257:
        /*0078*/ 	.byte	0x04, 0x17
        /*007a*/ 	.short	(.L_4259 - .L_4258)
.L_4258:
        /*007c*/ 	.word	0x00000000
        /*0080*/ 	.short	0x0000
        /*0082*/ 	.short	0x0000
        /*0084*/ 	.byte	0x00, 0xf0, 0x11, 0x00


	//----- nvinfo : EIATTR_SPARSE_MMA_MASK
	.align		4
.L_4259:
        /*0088*/ 	.byte	0x03, 0x50
        /*008a*/ 	.short	0x0000


	//----- nvinfo : EIATTR_MAXREG_COUNT
	.align		4
        /*008c*/ 	.byte	0x03, 0x1b
        /*008e*/ 	.short	0x00ff


	//----- nvinfo : EIATTR_NUM_BARRIERS
	.align		4
        /*0090*/ 	.byte	0x02, 0x4c
        /*0092*/ 	.byte	0x01
	.zero		1


	//----- nvinfo : EIATTR_MERCURY_ISA_VERSION
	.align		4
        /*0094*/ 	.byte	0x03, 0x5f
        /*0096*/ 	.short	0x0101


	//----- nvinfo : EIATTR_INT_WARP_WIDE_INSTR_OFFSETS
	.align		4
        /*0098*/ 	.byte	0x04, 0x31
        /*009a*/ 	.short	(.L_4261 - .L_4260)


	//   ....[0]....
.L_4260:
        /*009c*/ 	.word	0x00001c50


	//----- nvinfo : EIATTR_COOP_GROUP_MASK_REGIDS
	.align		4
.L_4261:
        /*00a0*/ 	.byte	0x04, 0x29
        /*00a2*/ 	.short	(.L_4263 - .L_4262)


	//   ....[0]....
.L_4262:
        /*00a4*/ 	.word	0xffffffff


	//   ....[1]....
        /*00a8*/ 	.word	0xffffffff


	//   ....[2]....
        /*00ac*/ 	.word	0x0500002f


	//   ....[3]....
        /*00b0*/ 	.word	0x0500002f


	//----- nvinfo : EIATTR_COOP_GROUP_INSTR_OFFSETS
	.align		4
.L_4263:
        /*00b4*/ 	.byte	0x04, 0x28
        /*00b6*/ 	.short	(.L_4265 - .L_4264)


	//   ....[0]....
.L_4264:
        /*00b8*/ 	.word	0x00001c00


	//   ....[1]....
        /*00bc*/ 	.word	0x00001c20


	//   ....[2]....
        /*00c0*/ 	.word	0x00002340


	//   ....[3]....
        /*00c4*/ 	.word	0x000023e0


	//----- nvinfo : EIATTR_VRC_CTA_INIT_COUNT
	.align		4
.L_4265:
        /*00c8*/ 	.byte	0x02, 0x4a
	.zero		1
	.zero		1


	//----- nvinfo : EIATTR_EXIT_INSTR_OFFSETS
	.align		4
        /*00cc*/ 	.byte	0x04, 0x1c
        /*00ce*/ 	.short	(.L_4267 - .L_4266)


	//   ....[0]....
.L_4266:
        /*00d0*/ 	.word	0x00000310


	//   ....[1]....
        /*00d4*/ 	.word	0x000022e0


	//----- nvinfo : EIATTR_MAX_THREADS
	.align		4
.L_4267:
        /*00d8*/ 	.byte	0x04, 0x05
        /*00da*/ 	.short	(.L_4269 - .L_4268)
.L_4268:
        /*00dc*/ 	.word	0x00000100
        /*00e0*/ 	.word	0x00000001
        /*00e4*/ 	.word	0x00000001


	//----- nvinfo : EIATTR_CRS_STACK_SIZE
	.align		4
.L_4269:
        /*00e8*/ 	.byte	0x04, 0x1e
        /*00ea*/ 	.short	(.L_4271 - .L_4270)
.L_4270:
        /*00ec*/ 	.word	0x00000000


	//----- nvinfo : EIATTR_CBANK_PARAM_SIZE
	.align		4
.L_4271:
        /*00f0*/ 	.byte	0x03, 0x19
        /*00f2*/ 	.short	0x0030


	//----- nvinfo : EIATTR_PARAM_CBANK
	.align		4
        /*00f4*/ 	.byte	0x04, 0x0a
        /*00f6*/ 	.short	(.L_4273 - .L_4272)
	.align		4
.L_4272:
        /*00f8*/ 	.word	index@(.nv.constant0._Z9cuda_gemmIiLi256ELi4ELi1ELi1024ELi64ELi64ELi32ELi0ELi1EEviiiPT_S1_S1_ii)
        /*00fc*/ 	.short	0x0380
        /*00fe*/ 	.short	0x0030


	//----- nvinfo : EIATTR_SW_WAR
	.align		4
.L_4273:
        /*0100*/ 	.byte	0x04, 0x36
        /*0102*/ 	.short	(.L_4275 - .L_4274)
.L_4274:
        /*0104*/ 	.word	0x00000008
.L_4275:


//--------------------- .nv.info._Z9cuda_gemmIiLi256ELi4ELi1ELi1024ELi64ELi64ELi32ELi0ELi0EEviiiPT_S1_S1_ii --------------------------
	.section	.nv.info._Z9cuda_gemmIiLi256ELi4ELi1ELi1024ELi64ELi64ELi32ELi0ELi0EEviiiPT_S1_S1_ii,"",@"SHT_CUDA_INFO"
	.sectionflags	@""
	.align	4


	//----- nvinfo : EIATTR_CUDA_API_VERSION
	.align		4
        /*0000*/ 	.byte	0x04, 0x37
        /*0002*/ 	.short	(.L_4277 - .L_4276)
.L_4276:
        /*0004*/ 	.word	0x00000082


	//----- nvinfo : EIATTR_KPARAM_INFO
	.align		4
.L_4277:
        /*0008*/ 	.byte	0x04, 0x17
        /*000a*/ 	.short	(.L_4279 - .L_4278)
.L_4278:
        /*000c*/ 	.word	0x00000000
        /*0010*/ 	.short	0x0007
        /*0012*/ 	.short	0x002c
        /*0014*/ 	.byte	0x00, 0xf0, 0x11, 0x00


	//----- nvinfo : EIATTR_KPARAM_INFO
	.align		4
.L_4279:
        /*0018*/ 	.byte	0x04, 0x17
        /*001a*/ 	.short	(.L_4281 - .L_4280)
.L_4280:
        /*001c*/ 	.word	0x00000000
        /*0020*/ 	.short	0x0006
        /*0022*/ 	.short	0x0028
        /*0024*/ 	.byte	0x00, 0xf0, 0x11, 0x00


	//----- nvinfo : EIATTR_KPARAM_INFO
	.align		4
.L_4281:
        /*0028*/ 	.byte	0x04, 0x17
        /*002a*/ 	.short	(.L_4283 - .L_4282)
.L_4282:
        /*002c*/ 	.word	0x00000000
        /*0030*/ 	.short	0x0005
        /*0032*/ 	.short	0x0020
        /*0034*/ 	.byte	0x00, 0xf5, 0x21, 0x00


	//----- nvinfo : EIATTR_KPARAM_INFO
	.align		4
.L_4283:
        /*0038*/ 	.byte	0x04, 0x17
        /*003a*/ 	.short	(.L_4285 - .L_4284)
.L_4284:
        /*003c*/ 	.word	0x00000000
        /*0040*/ 	.short	0x0004
        /*0042*/ 	.short	0x0018
        /*0044*/ 	.byte	0x00, 0xf5, 0x21, 0x00


	//----- nvinfo : EIATTR_KPARAM_INFO
	.align		4
.L_4285:
        /*0048*/ 	.byte	0x04, 0x17
        /*004a*/ 	.short	(.L_4287 - .L_4286)
.L_4286:
        /*004c*/ 	.word	0x00000000
        /*0050*/ 	.short	0x0003
        /*0052*/ 	.short	0x0010
        /*0054*/ 	.byte	0x00, 0xf5, 0x21, 0x00


	//----- nvinfo : EIATTR_KPARAM_INFO
	.align		4
.L_4287:
        /*0058*/ 	.byte	0x04, 0x17
        /*005a*/ 	.short	(.L_4289 - .L_4288)
.L_4288:
        /*005c*/ 	.word	0x00000000
        /*0060*/ 	.short	0x0002
        /*0062*/ 	.short	0x0008
        /*0064*/ 	.byte	0x00, 0xf0, 0x11, 0x00


	//----- nvinfo : EIATTR_KPARAM_INFO
	.align		4
.L_4289:
        /*0068*/ 	.byte	0x04, 0x17
        /*006a*/ 	.short	(.L_4291 - .L_4290)
.L_4290:
        /*006c*/ 	.word	0x00000000
        /*0070*/ 	.short	0x0001
        /*0072*/ 	.short	0x0004
        /*0074*/ 	.byte	0x00, 0xf0, 0x11, 0x00


	//----- nvinfo : EIATTR_KPARAM_INFO
	.align		4
.L_4291:
        /*0078*/ 	.byte	0x04, 0x17
        /*007a*/ 	.short	(.L_4293 - .L_4292)
.L_4292:
        /*007c*/ 	.word	0x00000000
        /*0080*/ 	.short	0x0000
        /*0082*/ 	.short	0x0000
        /*0084*/ 	.byte	0x00, 0xf0, 0x11, 0x00


	//----- nvinfo : EIATTR_SPARSE_MMA_MASK
	.align		4
.L_4293:
        /*0088*/ 	.byte	0x03, 0x50
        /*008a*/ 	.short	0x0000


	//----- nvinfo : EIATTR_MAXREG_COUNT
	.align		4
        /*008c*/ 	.byte	0x03, 0x1b
        /*008e*/ 	.short	0x00ff


	//----- nvinfo : EIATTR_NUM_BARRIERS
	.align		4
        /*0090*/ 	.byte	0x02, 0x4c
        /*0092*/ 	.byte	0x01
	.zero		1


	//----- nvinfo : EIATTR_MERCURY_ISA_VERSION
	.align		4
        /*0094*/ 	.byte	0x03, 0x5f
        /*0096*/ 	.short	0x0101


	//----- nvinfo : EIATTR_COOP_GROUP_MASK_REGIDS
	.align		4
        /*0098*/ 	.byte	0x04, 0x29
        /*009a*/ 	.short	(.L_4295 - .L_4294)


	//   ....[0]....
.L_4294:
        /*009c*/ 	.word	0xffffffff


	//----- nvinfo : EIATTR_COOP_GROUP_INSTR_OFFSETS
	.align		4
.L_4295:
        /*00a0*/ 	.byte	0x04, 0x28
        /*00a2*/ 	.short	(.L_4297 - .L_4296)


	//   ....[0]....
.L_4296:
        /*00a4*/ 	.word	0x000047f0


	//----- nvinfo : EIATTR_VRC_CTA_INIT_COUNT
	.align		4
.L_4297:
        /*00a8*/ 	.byte	0x02, 0x4a
	.zero		1
	.zero		1


	//----- nvinfo : EIATTR_EXIT_INSTR_OFFSETS
	.align		4
        /*00ac*/ 	.byte	0x04, 0x1c
        /*00ae*/ 	.short	(.L_4299 - .L_4298)


	//   ....[0]....
.L_4298:
        /*00b0*/ 	.word	0x000006f0


	//   ....[1]....
        /*00b4*/ 	.word	0x00005970


	//----- nvinfo : EIATTR_MAX_THREADS
	.align		4
.L_4299:
        /*00b8*/ 	.byte	0x04, 0x05
        /*00ba*/ 	.short	(.L_4301 - .L_4300)
.L_4300:
        /*00bc*/ 	.word	0x00000100
        /*00c0*/ 	.word	0x00000001
        /*00c4*/ 	.word	0x00000001


	//----- nvinfo : EIATTR_CRS_STACK_SIZE
	.align		4
.L_4301:
        /*00c8*/ 	.byte	0x04, 0x1e
        /*00ca*/ 	.short	(.L_4303 - .L_4302)
.L_4302:
        /*00cc*/ 	.word	0x00000000


	//----- nvinfo : EIATTR_CBANK_PARAM_SIZE
	.align		4
.L_4303:
        /*00d0*/ 	.byte	0x03, 0x19
        /*00d2*/ 	.short	0x0030


	//----- nvinfo : EIATTR_PARAM_CBANK
	.align		4
        /*00d4*/ 	.byte	0x04, 0x0a
        /*00d6*/ 	.short	(.L_4305 - .L_4304)
	.align		4
.L_4304:
        /*00d8*/ 	.word	index@(.nv.constant0._Z9cuda_gemmIiLi256ELi4ELi1ELi1024ELi64ELi64ELi32ELi0ELi0EEviiiPT_S1_S1_ii)
        /*00dc*/ 	.short	0x0380
        /*00de*/ 	.short	0x0030


	//----- nvinfo : EIATTR_SW_WAR
	.align		4
.L_4305:
        /*00e0*/ 	.byte	0x04, 0x36
        /*00e2*/ 	.short	(.L_4307 - .L_4306)
.L_4306:
        /*00e4*/ 	.word	0x00000008
.L_4307:


//--------------------- .nv.info._Z9cuda_gemmIiLi256ELi4ELi1ELi1024ELi32ELi32ELi32ELi1ELi1EEviiiPT_S1_S1_ii --------------------------
	.section	.nv.info._Z9cuda_gemmIiLi256ELi4ELi1ELi1024ELi32ELi32ELi32ELi1ELi1EEviiiPT_S1_S1_ii,"",@"SHT_CUDA_INFO"
	.sectionflags	@""
	.align	4


	//----- nvinfo : EIATTR_CUDA_API_VERSION
	.align		4
        /*0000*/ 	.byte	0x04, 0x37
        /*0002*/ 	.short	(.L_4309 - .L_4308)
.L_4308:
        /*0004*/ 	.word	0x00000082


	//----- nvinfo : EIATTR_KPARAM_INFO
	.align		4
.L_4309:
        /*0008*/ 	.byte	0x04, 0x17
        /*000a*/ 	.short	(.L_4311 - .L_4310)
.L_4310:
        /*000c*/ 	.word	0x00000000
        /*0010*/ 	.short	0x0007
        /*0012*/ 	.short	0x002c
        /*0014*/ 	.byte	0x00, 0xf0, 0x11, 0x00


	//----- nvinfo : EIATTR_KPARAM_INFO
	.align		4
.L_4311:
        /*0018*/ 	.byte	0x04, 0x17
        /*001a*/ 	.short	(.L_4313 - .L_4312)
.L_4312:
        /*001c*/ 	.word	0x00000000
        /*0020*/ 	.short	0x0006
        /*0022*/ 	.short	0x0028
        /*0024*/ 	.byte	0x00, 0xf0, 0x11, 0x00


	//----- nvinfo : EIATTR_KPARAM_INFO
	.align		4
.L_4313:
        /*0028*/ 	.byte	0x04, 0x17
        /*002a*/ 	.short	(.L_4315 - .L_4314)
.L_4314:
        /*002c*/ 	.word	0x00000000
        /*0030*/ 	.short	0x0005
        /*0032*/ 	.short	0x0020
        /*0034*/ 	.byte	0x00, 0xf5, 0x21, 0x00


	//----- nvinfo : EIATTR_KPARAM_INFO
	.align		4
.L_4315:
        /*0038*/ 	.byte	0x04, 0x17
        /*003a*/ 	.short	(.L_4317 - .L_4316)
.L_4316:
        /*003c*/ 	.word	0x00000000
        /*0040*/ 	.short	0x0004
        /*0042*/ 	.short	0x0018
        /*0044*/ 	.byte	0x00, 0xf5, 0x21, 0x00


	//----- nvinfo : EIATTR_KPARAM_INFO
	.align		4
.L_4317:
        /*0048*/ 	.byte	0x04, 0x17
        /*004a*/ 	.short	(.L_4319 - .L_4318)
.L_4318:
        /*004c*/ 	.word	0x00000000
        /*0050*/ 	.short	0x0003
        /*0052*/ 	.short	0x0010
        /*0054*/ 	.byte	0x00, 0xf5, 0x21, 0x00


	//----- nvinfo : EIATTR_KPARAM_INFO
	.align		4
.L_4319:
        /*0058*/ 	.byte	0x04, 0x17
        /*005a*/ 	.short	(.L_4321 - .L_4320)
.L_4320:
        /*005c*/ 	.word	0x00000000
        /*0060*/ 	.short	0x0002
        /*0062*/ 	.short	0x0008
        /*0064*/ 	.byte	0x00, 0xf0, 0x11, 0x00


	//----- nvinfo : EIATTR_KPARAM_INFO
	.align		4
.L_4321:
        /*0068*/ 	.byte	0x04, 0x17
        /*006a*/ 	.short	(.L_4323 - .L_4322)
.L_4322:
        /*006c*/ 	.word	0x00000000
        /*0070*/ 	.short	0x0001
        /*0072*/ 	.short	0x0004
        /*0074*/ 	.byte	0x00, 0xf0, 0x11, 0x00


	//----- nvinfo : EIATTR_KPARAM_INFO
	.align		4
.L_4323:
        /*0078*/ 	.byte	0x04, 0x17
        /*007a*/ 	.short	(.L_4325 - .L_4324)
.L_4324:
        /*007c*/ 	.word	0x00000000
        /*0080*/ 	.short	0x0000
        /*0082*/ 	.short	0x0000
        /*0084*/ 	.byte	0x00, 0xf0, 0x11, 0x00


	//----- nvinfo : EIATTR_SPARSE_MMA_MASK
	.align		4
.L_4325:
        /*0088*/ 	.byte	0x03, 0x50
        /*008a*/ 	.short	0x0000


	//----- nvinfo : EIATTR_MAXREG_COUNT
	.align		4
        /*008c*/ 	.byte	0x03, 0x1b
        /*008e*/ 	.short	0x00ff


	//----- nvinfo : EIATTR_NUM_BARRIERS
	.align		4
        /*0090*/ 	.byte	0x02, 0x4c
        /*0092*/ 	.byte	0x01
	.zero		1


	//----- nvinfo : EIATTR_MERCURY_ISA_VERSION
	.align		4
        /*0094*/ 	.byte	0x03, 0x5f
        /*0096*/ 	.short	0x0101


	//----- nvinfo : EIATTR_COOP_GROUP_MASK_REGIDS
	.align		4
        /*0098*/ 	.byte	0x04, 0x29
        /*009a*/ 	.short	(.L_4327 - .L_4326)


	//   ....[0]....
.L_4326:
        /*009c*/ 	.word	0xffffffff


	//   ....[1]....
        /*00a0*/ 	.word	0xffffffff


	//   ....[2]....
        /*00a4*/ 	.word	0xffffffff


	//   ....[3]....
        /*00a8*/ 	.word	0xffffffff


	//   ....[4]....
        /*00ac*/ 	.word	0xffffffff


	//   ....[5]....
        /*00b0*/ 	.word	0xffffffff


	//   ....[6]....
        /*00b4*/ 	.word	0xffffffff


	//   ....[7]....
        /*00b8*/ 	.word	0xffffffff


	//   ....[8]....
        /*00bc*/ 	.word	0xffffffff


	//   ....[9]....
        /*00c0*/ 	.word	0xffffffff


	//   ....[10]....
        /*00c4*/ 	.word	0xffffffff


	//   ....[11]....
        /*00c8*/ 	.word	0xffffffff


	//   ....[12]....
        /*00cc*/ 	.word	0xffffffff


	//   ....[13]....
        /*00d0*/ 	.word	0xffffffff


	//   ....[14]....
        /*00d4*/ 	.word	0xffffffff


	//   ....[15]....
        /*00d8*/ 	.word	0xffffffff


	//   ....[16]....
        /*00dc*/ 	.word	0xffffffff


	//   ....[17]....
        /*00e0*/ 	.word	0x05000032


	//   ....[18]....
        /*00e4*/ 	.word	0x05000032


	//   ....[19]....
        /*00e8*/ 	.word	0x05000032


	//   ....[20]....
        /*00ec*/ 	.word	0x05000032


	//   ....[21]....
        /*00f0*/ 	.word	0x05000032


	//   ....[22]....
        /*00f4*/ 	.word	0x05000032


	//   ....[23]....
        /*00f8*/ 	.word	0x05000032


	//   ....[24]....
        /*00fc*/ 	.word	0x05000032


	//   ....[25]....
        /*0100*/ 	.word	0x05000032


	//   ....[26]....
        /*0104*/ 	.word	0x05000032


	//   ....[27]....
        /*0108*/ 	.word	0x05000032


	//   ....[28]....
        /*010c*/ 	.word	0x05000032


	//   ....[29]....
        /*0110*/ 	.word	0x05000032


	//   ....[30]....
        /*0114*/ 	.word	0x05000032


	//   ....[31]....
        /*0118*/ 	.word	0x05000032


	//   ....[32]....
        /*011c*/ 	.word	0x05000032


	//----- nvinfo : EIATTR_COOP_GROUP_INSTR_OFFSETS
	.align		4
.L_4327:
        /*0120*/ 	.byte	0x04, 0x28
        /*0122*/ 	.short	(.L_4329 - .L_4328)


	//   ....[0]....
.L_4328:
        /*0124*/ 	.word	0x000014c0


	//   ....[1]....
        /*0128*/ 	.word	0x000014d0


	//   ....[2]....
        /*012c*/ 	.word	0x00001500


	//   ....[3]....
        /*0130*/ 	.word	0x00001520


	//   ....[4]....
        /*0134*/ 	.word	0x00001540


	//   ....[5]....
        /*0138*/ 	.word	0x00001560


	//   ....[6]....
        /*013c*/ 	.word	0x00001580


	//   ....[7]....
        /*0140*/ 	.word	0x000015a0


	//   ....[8]....
        /*0144*/ 	.word	0x000015c0


	//   ....[9]....
        /*0148*/ 	.word	0x000015e0


	//   ....[10]....
        /*014c*/ 	.word	0x00001600


	//   ....[11]....
        /*0150*/ 	.word	0x00001620


	//   ....[12]....
        /*0154*/ 	.word	0x00001640


	//   ....[13]....
        /*0158*/ 	.word	0x00001660


	//   ....[14]....
        /*015c*/ 	.word	0x00001680


	//   ....[15]....
        /*0160*/ 	.word	0x000016a0


	//   ....[16]....
        /*0164*/ 	.word	0x000016d0


	//   ....[17]....
        /*0168*/ 	.word	0x00001bd0


	//   ....[18]....
        /*016c*/ 	.word	0x00001c20


	//   ....[19]....
        /*0170*/ 	.word	0x00001c80


	//   ....[20]....
        /*0174*/ 	.word	0x00001cd0


	//   ....[21]....
        /*0178*/ 	.word	0x00001d20


	//   ....[22]....
        /*017c*/ 	.word	0x00001d70


	//   ....[23]....
        /*0180*/ 	.word	0x00001dc0


	//   ....[24]....
        /*0184*/ 	.word	0x00001e10


	//   ....[25]....
        /*0188*/ 	.word	0x00001e60


	//   ....[26]....
        /*018c*/ 	.word	0x00001eb0


	//   ....[27]....
        /*0190*/ 	.word	0x00001f00


	//   ....[28]....
        /*0194*/ 	.word	0x00001f50


	//   ....[29]....
        /*0198*/ 	.word	0x00001fa0


	//   ....[30]....
        /*019c*/ 	.word	0x00001ff0


	//   ....[31]....
        /*01a0*/ 	.word	0x00002040


	//   ....[32]....
        /*01a4*/ 	.word	0x00002090


	//----- nvinfo : EIATTR_VRC_CTA_INIT_COUNT
	.align		4
.L_4329:
        /*01a8*/ 	.byte	0x02, 0x4a
	.zero		1
	.zero		1


	//----- nvinfo : EIATTR_EXIT_INSTR_OFFSETS
	.align		4
        /*01ac*/ 	.byte	0x04, 0x1c
        /*01ae*/ 	.short	(.L_4331 - .L_4330)


	//   ....[0]....
.L_4330:
        /*01b0*/ 	.word	0x00000540


	//   ....[1]....
        /*01b4*/ 	.word	0x00001b80


	//----- nvinfo : EIATTR_MAX_THREADS
	.align		4
.L_4331:
        /*01b8*/ 	.byte	0x04, 0x05
        /*01ba*/ 	.short	(.L_4333 - .L_4332)
.L_4332:
        /*01bc*/ 	.word	0x00000100
        /*01c0*/ 	.word	0x00000001
        /*01c4*/ 	.word	0x00000001


	//----- nvinfo : EIATTR_CRS_STACK_SIZE
	.align		4
.L_4333:
        /*01c8*/ 	.byte	0x04, 0x1e
        /*01ca*/ 	.short	(.L_4335 - .L_4334)
.L_4334:
        /*01cc*/ 	.word	0x00000000


	//----- nvinfo : EIATTR_CBANK_PARAM_SIZE
	.align		4
.L_4335:
        /*01d0*/ 	.byte	0x03, 0x19
        /*01d2*/ 	.short	0x0030


	//----- nvinfo : EIATTR_PARAM_CBANK
	.align		4
        /*01d4*/ 	.byte	0x04, 0x0a
        /*01d6*/ 	.short	(.L_4337 - .L_4336)
	.align		4
.L_4336:
        /*01d8*/ 	.word	index@(.nv.constant0._Z9cuda_gemmIiLi256ELi4ELi1ELi1024ELi32ELi32ELi32ELi1ELi1EEviiiPT_S1_S1_ii)
        /*01dc*/ 	.short	0x0380
        /*01de*/ 	.short	0x0030


	//----- nvinfo : EIATTR_SW_WAR
	.align		4
.L_4337:
        /*01e0*/ 	.byte	0x04, 0x36
        /*01e2*/ 	.short	(.L_4339 - .L_4338)
.L_4338:
        /*01e4*/ 	.word	0x00000008
.L_4339:


//--------------------- .nv.info._Z9cuda_gemmIiLi256ELi4ELi1ELi1024ELi32ELi32ELi32ELi1ELi0EEviiiPT_S1_S1_ii --------------------------
	.section	.nv.info._Z9cuda_gemmIiLi256ELi4ELi1ELi1024ELi32ELi32ELi32ELi1ELi0EEviiiPT_S1_S1_ii,"",@"SHT_CUDA_INFO"
	.sectionflags	@""
	.align	4


	//----- nvinfo : EIATTR_CUDA_API_VERSION
	.align		4
        /*0000*/ 	.byte	0x04, 0x37
        /*0002*/ 	.short	(.L_4341 - .L_4340)
.L_4340:
        /*0004*/ 	.word	0x00000082


	//----- nvinfo : EIATTR_KPARAM_INFO
	.align		4
.L_4341:
        /*0008*/ 	.byte	0x04, 0x17
        /*000a*/ 	.short	(.L_4343 - .L_4342)
.L_4342:
        /*000c*/ 	.word	0x00000000
        /*0010*/ 	.short	0x0007
        /*0012*/ 	.short	0x002c
        /*0014*/ 	.byte	0x00, 0xf0, 0x11, 0x00


	//----- nvinfo : EIATTR_KPARAM_INFO
	.align		4
.L_4343:
        /*0018*/ 	.byte	0x04, 0x17
        /*001a*/ 	.short	(.L_4345 - .L_4344)
.L_4344:
        /*001c*/ 	.word	0x00000000
        /*0020*/ 	.short	0x0006
        /*0022*/ 	.short	0x0028
        /*0024*/ 	.byte	0x00, 0xf0, 0x11, 0x00


	//----- nvinfo : EIATTR_KPARAM_INFO
	.align		4
.L_4345:
        /*0028*/ 	.byte	0x04, 0x17
        /*002a*/ 	.short	(.L_4347 - .L_4346)
.L_4346:
        /*002c*/ 	.word	0x00000000
        /*0030*/ 	.short	0x0005
        /*0032*/ 	.short	0x0020
        /*0034*/ 	.byte	0x00, 0xf5, 0x21, 0x00


	//----- nvinfo : EIATTR_KPARAM_INFO
	.align		4
.L_4347:
        /*0038*/ 	.byte	0x04, 0x17
        /*003a*/ 	.short	(.L_4349 - .L_4348)
.L_4348:
        /*003c*/ 	.word	0x00000000
        /*0040*/ 	.short	0x0004
        /*0042*/ 	.short	0x0018
        /*0044*/ 	.byte	0x00, 0xf5, 0x21, 0x00


	//----- nvinfo : EIATTR_KPARAM_INFO
	.align		4
.L_4349:
        /*0048*/ 	.byte	0x04, 0x17
        /*004a*/ 	.short	(.L_4351 - .L_4350)
.L_4350:
        /*004c*/ 	.word	0x00000000
        /*0050*/ 	.short	0x0003
        /*0052*/ 	.short	0x0010
        /*0054*/ 	.byte	0x00, 0xf5, 0x21, 0x00


	//----- nvinfo : EIATTR_KPARAM_INFO
	.align		4
.L_4351:
        /*0058*/ 	.byte	0x04, 0x17
        /*005a*/ 	.short	(.L_4353 - .L_4352)
.L_4352:
        /*005c*/ 	.word	0x00000000
        /*0060*/ 	.short	0x0002
        /*0062*/ 	.short	0x0008
        /*0064*/ 	.byte	0x00, 0xf0, 0x11, 0x00


	//----- nvinfo : EIATTR_KPARAM_INFO
	.align		4
.L_4353:
        /*0068*/ 	.byte	0x04, 0x17
        /*006a*/ 	.short	(.L_4355 - .L_4354)
.L_4354:
        /*006c*/ 	.word	0x00000000
        /*0070*/ 	.short	0x0001
        /*0072*/ 	.short	0x0004
        /*0074*/ 	.byte	0x00, 0xf0, 0x11, 0x00


	//----- nvinfo : EIATTR_KPARAM_INFO
	.align		4
.L_4355:
        /*0078*/ 	.byte	0x04, 0x17
        /*007a*/ 	.short	(.L_4357 - .L_4356)
.L_4356:
        /*007c*/ 	.word	0x00000000
        /*0080*/ 	.short	0x0000
        /*0082*/ 	.short	0x0000
        /*0084*/ 	.byte	0x00, 0xf0, 0x11, 0x00


	//----- nvinfo : EIATTR_SPARSE_MMA_MASK
	.align		4
.L_4357:
        /*0088*/ 	.byte	0x03, 0x50
        /*008a*/ 	.short	0x0000


	//----- nvinfo : EIATTR_MAXREG_COUNT
	.align		4
        /*008c*/ 	.byte	0x03, 0x1b
        /*008e*/ 	.short	0x00ff


	//----- nvinfo : EIATTR_NUM_BARRIERS
	.align		4
        /*0090*/ 	.byte	0x02, 0x4c
        /*0092*/ 	.byte	0x01
	.zero		1


	//----- nvinfo : EIATTR_MERCURY_ISA_VERSION
	.align		4
        /*0094*/ 	.byte	0x03, 0x5f
        /*0096*/ 	.short	0x0101


	//----- nvinfo : EIATTR_COOP_GROUP_MASK_REGIDS
	.align		4
        /*0098*/ 	.byte	0x04, 0x29
        /*009a*/ 	.short	(.L_4359 - .L_4358)


	//   ....[0]....
.L_4358:
        /*009c*/ 	.word	0xffffffff


	//   ....[1]....
        /*00a0*/ 	.word	0xffffffff


	//   ....[2]....
        /*00a4*/ 	.word	0xffffffff


	//   ....[3]....
        /*00a8*/ 	.word	0xffffffff


	//   ....[4]....
        /*00ac*/ 	.word	0xffffffff


	//   ....[5]....
        /*00b0*/ 	.word	0xffffffff


	//   ....[6]....
        /*00b4*/ 	.word	0xffffffff


	//   ....[7]....
        /*00b8*/ 	.word	0xffffffff


	//   ....[8]....
        /*00bc*/ 	.word	0xffffffff


	//   ....[9]....
        /*00c0*/ 	.word	0xffffffff


	//   ....[10]....
        /*00c4*/ 	.word	0xffffffff


	//   ....[11]....
        /*00c8*/ 	.word	0xffffffff


	//   ....[12]....
        /*00cc*/ 	.word	0xffffffff


	//   ....[13]....
        /*00d0*/ 	.word	0xffffffff


	//   ....[14]....
        /*00d4*/ 	.word	0xffffffff


	//   ....[15]....
        /*00d8*/ 	.word	0xffffffff


	//   ....[16]....
        /*00dc*/ 	.word	0xffffffff


	//   ....[17]....
        /*00e0*/ 	.word	0xffffffff


	//   ....[18]....
        /*00e4*/ 	.word	0xffffffff


	//   ....[19]....
        /*00e8*/ 	.word	0xffffffff


	//   ....[20]....
        /*00ec*/ 	.word	0xffffffff


	//   ....[21]....
        /*00f0*/ 	.word	0xffffffff


	//   ....[22]....
        /*00f4*/ 	.word	0xffffffff


	//   ....[23]....
        /*00f8*/ 	.word	0xffffffff


	//   ....[24]....
        /*00fc*/ 	.word	0xffffffff


	//   ....[25]....
        /*0100*/ 	.word	0xffffffff


	//   ....[26]....
        /*0104*/ 	.word	0xffffffff


	//   ....[27]....
        /*0108*/ 	.word	0xffffffff


	//   ....[28]....
        /*010c*/ 	.word	0xffffffff


	//   ....[29]....
        /*0110*/ 	.word	0xffffffff


	//   ....[30]....
        /*0114*/ 	.word	0xffffffff


	//   ....[31]....
        /*0118*/ 	.word	0xffffffff


	//   ....[32]....
        /*011c*/ 	.word	0xffffffff


	//   ....[33]....
        /*0120*/ 	.word	0xffffffff


	//   ....[34]....
        /*0124*/ 	.word	0xffffffff


	//   ....[35]....
        /*0128*/ 	.word	0xffffffff


	//   ....[36]....
        /*012c*/ 	.word	0xffffffff


	//   ....[37]....
        /*0130*/ 	.word	0xffffffff


	//   ....[38]....
        /*0134*/ 	.word	0xffffffff


	//   ....[39]....
        /*0138*/ 	.word	0xffffffff


	//   ....[40]....
        /*013c*/ 	.word	0xffffffff


	//   ....[41]....
        /*0140*/ 	.word	0xffffffff


	//   ....[42]....
        /*0144*/ 	.word	0xffffffff


	//   ....[43]....
        /*0148*/ 	.word	0xffffffff


	//   ....[44]....
        /*014c*/ 	.word	0xffffffff


	//   ....[45]....
        /*0150*/ 	.word	0xffffffff


	//   ....[46]....
        /*0154*/ 	.word	0xffffffff


	//   ....[47]....
        /*0158*/ 	.word	0xffffffff


	//   ....[48]....
        /*015c*/ 	.word	0xffffffff


	//   ....[49]....
        /*0160*/ 	.word	0x0500001c


	//   ....[50]....
        /*0164*/ 	.word	0x0500001c


	//   ....[51]....
        /*0168*/ 	.word	0x0500001c


	//   ....[52]....
        /*016c*/ 	.word	0x0500001c


	//   ....[53]....
        /*0170*/ 	.word	0x0500001c


	//   ....[54]....
        /*0174*/ 	.word	0x0500001c


	//   ....[55]....
        /*0178*/ 	.word	0x0500001c


	//   ....[56]....
        /*017c*/ 	.word	0x0500001c


	//   ....[57]....
        /*0180*/ 	.word	0x0500001c


	//   ....[58]....
        /*0184*/ 	.word	0x0500001c


	//   ....[59]....
        /*0188*/ 	.word	0x0500001c


	//   ....[60]....
        /*018c*/ 	.word	0x0500001c


	//   ....[61]....
        /*0190*/ 	.word	0x0500001c


	//   ....[62]....
        /*0194*/ 	.word	0x0500001c


	//   ....[63]....
        /*0198*/ 	.word	0x0500001c


	//   ....[64]....
        /*019c*/ 	.word	0x0500001c


	//   ....[65]....
        /*01a0*/ 	.word	0x0500001c


	//   ....[66]....
        /*01a4*/ 	.word	0x0500001c


	//   ....[67]....
        /*01a8*/ 	.word	0x0500001c


	//   ....[68]....
        /*01ac*/ 	.word	0x0500001c


	//   ....[69]....
        /*01b0*/ 	.word	0x0500001c


	//   ....[70]....
        /*01b4*/ 	.word	0x0500001c


	//   ....[71]....
        /*01b8*/ 	.word	0x0500001c


	//   ....[72]....
        /*01bc*/ 	.word	0x0500001c


	//   ....[73]....
        /*01c0*/ 	.word	0x0500001c


	//   ....[74]....
        /*01c4*/ 	.word	0x0500001c


	//   ....[75]....
        /*01c8*/ 	.word	0x0500001c


	//   ....[76]....
        /*01cc*/ 	.word	0x0500001c


	//   ....[77]....
        /*01d0*/ 	.word	0x0500001c


	//   ....[78]....
        /*01d4*/ 	.word	0x0500001c


	//   ....[79]....
        /*01d8*/ 	.word	0x0500001c


	//   ....[80]....
        /*01dc*/ 	.word	0x0500001c


	//   ....[81]....
        /*01e0*/ 	.word	0x0500001c


	//   ....[82]....
        /*01e4*/ 	.word	0x0500001c


	//   ....[83]....
        /*01e8*/ 	.word	0x0500001c


	//   ....[84]....
        /*01ec*/ 	.word	0x0500001c


	//   ....[85]....
        /*01f0*/ 	.word	0x0500001c


	//   ....[86]....
        /*01f4*/ 	.word	0x0500001c


	//   ....[87]....
        /*01f8*/ 	.word	0x0500001c


	//   ....[88]....
        /*01fc*/ 	.word	0x0500001c


	//   ....[89]....
        /*0200*/ 	.word	0x0500001c


	//   ....[90]....
        /*0204*/ 	.word	0x0500001c


	//   ....[91]....
        /*0208*/ 	.word	0x0500001c


	//   ....[92]....
        /*020c*/ 	.word	0x0500001c


	//   ....[93]....
        /*0210*/ 	.word	0x0500001c


	//   ....[94]....
        /*0214*/ 	.word	0x0500001c


	//   ....[95]....
        /*0218*/ 	.word	0x0500001c


	//   ....[96]....
        /*021c*/ 	.word	0x0500001c


	//----- nvinfo : EIATTR_COOP_GROUP_INSTR_OFFSETS
	.align		4
.L_4359:
        /*0220*/ 	.byte	0x04, 0x28
        /*0222*/ 	.short	(.L_4361 - .L_4360)


	//   ....[0]....
.L_4360:
        /*0224*/ 	.word	0x00002390


	//   ....[1]....
        /*0228*/ 	.word	0x000023e0


	//   ....[2]....
        /*022c*/ 	.word	0x00002430


	//   ....[3]....
        /*0230*/ 	.word	0x00002480


	//   ....[4]....
        /*0234*/ 	.word	0x000024d0


	//   ....[5]....
        /*0238*/ 	.word	0x00002540


	//   ....[6]....
        /*023c*/ 	.word	0x000025a0


	//   ....[7]....
        /*0240*/ 	.word	0x00002600


	//   ....[8]....
        /*0244*/ 	.word	0x00002660


	//   ....[9]....
        /*0248*/ 	.word	0x000026c0


	//   ....[10]....
        /*024c*/ 	.word	0x00002720


	//   ....[11]....
        /*0250*/ 	.word	0x00002780


	//   ....[12]....
        /*0254*/ 	.word	0x000027e0


	//   ....[13]....
        /*0258*/ 	.word	0x00002840


	//   ....[14]....
        /*025c*/ 	.word	0x000028a0


	//   ....[15]....
        /*0260*/ 	.word	0x00002900


	//   ....[16]....
        /*0264*/ 	.word	0x00003730


	//   ....[17]....
        /*0268*/ 	.word	0x00003780


	//   ....[18]....
        /*026c*/ 	.word	0x000037d0


	//   ....[19]....
        /*0270*/ 	.word	0x00003820


	//   ....[20]....
        /*0274*/ 	.word	0x00003870


	//   ....[21]....
        /*0278*/ 	.word	0x000038e0


	//   ....[22]....
        /*027c*/ 	.word	0x00003940


	//   ....[23]....
        /*0280*/ 	.word	0x000039a0


	//   ....[24]....
        /*0284*/ 	.word	0x00003a00


	//   ....[25]....
        /*0288*/ 	.word	0x00003a60


	//   ....[26]....
        /*028c*/ 	.word	0x00003ac0


	//   ....[27]....
        /*0290*/ 	.word	0x00003b20


	//   ....[28]....
        /*0294*/ 	.word	0x00003b80


	//   ....[29]....
        /*0298*/ 	.word	0x00003be0


	//   ....[30]....
        /*029c*/ 	.word	0x00003c40


	//   ....[31]....
        /*02a0*/ 	.word	0x00003ca0


	//   ....[32]....
        /*02a4*/ 	.word	0x00004ab0


	//   ....[33]....
        /*02a8*/ 	.word	0x00004b00


	//   ....[34]....
        /*02ac*/ 	.word	0x00004b50


	//   ....[35]....
        /*02b0*/ 	.word	0x00004ba0


	//   ....[36]....
        /*02b4*/ 	.word	0x00004c10


	//   ....[37]....
        /*02b8*/ 	.word	0x00004c70


	//   ....[38]....
        /*02bc*/ 	.word	0x00004cd0


	//   ....[39]....
        /*02c0*/ 	.word	0x00004d30


	//   ....[40]....
        /*02c4*/ 	.word	0x00004d90


	//   ....[41]....
        /*02c8*/ 	.word	0x00004df0


	//   ....[42]....
        /*02cc*/ 	.word	0x00004e50


	//   ....[43]....
        /*02d0*/ 	.word	0x00004eb0


	//   ....[44]....
        /*02d4*/ 	.word	0x00004f10


	//   ....[45]....
        /*02d8*/ 	.word	0x00004f70


	//   ....[46]....
        /*02dc*/ 	.word	0x00004fd0


	//   ....[47]....
        /*02e0*/ 	.word	0x00005030


	//   ....[48]....
        /*02e4*/ 	.word	0x00005090


	//   ....[49]....
        /*02e8*/ 	.word	0x000056f0


	//   ....[50]....
        /*02ec*/ 	.word	0x00005770


	//   ....[51]....
        /*02f0*/ 	.word	0x000057f0


	//   ....[52]....
        /*02f4*/ 	.word	0x00005870


	//   ....[53]....
        /*02f8*/ 	.word	0x000058f0


	//   ....[54]....
        /*02fc*/ 	.word	0x00005970


	//   ....[55]....
        /*0300*/ 	.word	0x000059f0


	//   ....[56]....
        /*0304*/ 	.word	0x00005a70


	//   ....[57]....
        /*0308*/ 	.word	0x00005af0


	//   ....[58]....
        /*030c*/ 	.word	0x00005b70


	//   ....[59]....
        /*0310*/ 	.word	0x00005bf0


	//   ....[60]....
        /*0314*/ 	.word	0x00005c70


	//   ....[61]....
        /*0318*/ 	.word	0x00005cf0


	//   ....[62]....
        /*031c*/ 	.word	0x00005d70


	//   ....[63]....
        /*0320*/ 	.word	0x00005df0


	//   ....[64]....
        /*0324*/ 	.word	0x00005e70


	//   ....[65]....
        /*0328*/ 	.word	0x00005ef0


	//   ....[66]....
        /*032c*/ 	.word	0x00005f70


	//   ....[67]....
        /*0330*/ 	.word	0x00005ff0


	//   ....[68]....
        /*0334*/ 	.word	0x00006070


	//   ....[69]....
        /*0338*/ 	.word	0x000060f0


	//   ....[70]....
        /*033c*/ 	.word	0x00006170


	//   ....[71]....
        /*0340*/ 	.word	0x000061f0


	//   ....[72]....
        /*0344*/ 	.word	0x00006270


	//   ....[73]....
        /*0348*/ 	.word	0x000062f0


	//   ....[74]....
        /*034c*/ 	.word	0x00006370


	//   ....[75]....
        /*0350*/ 	.word	0x000063f0


	//   ....[76]....
        /*0354*/ 	.word	0x00006470


	//   ....[77]....
        /*0358*/ 	.word	0x000064f0


	//   ....[78]....
        /*035c*/ 	.word	0x00006570


	//   ....[79]....
        /*0360*/ 	.word	0x000065f0


	//   ....[80]....
        /*0364*/ 	.word	0x00006670


	//   ....[81]....
        /*0368*/ 	.word	0x000066e0


	//   ....[82]....
        /*036c*/ 	.word	0x00006760


	//   ....[83]....
        /*0370*/ 	.word	0x000067e0


	//   ....[84]....
        /*0374*/ 	.word	0x00006860


	//   ....[85]....
        /*0378*/ 	.word	0x000068e0


	//   ....[86]....
        /*037c*/ 	.word	0x00006960


	//   ....[87]....
        /*0380*/ 	.word	0x000069e0


	//   ....[88]....
        /*0384*/ 	.word	0x00006a60


	//   ....[89]....
        /*0388*/ 	.word	0x00006ae0


	//   ....[90]....
        /*038c*/ 	.word	0x00006b60


	//   ....[91]....
        /*0390*/ 	.word	0x00006be0


	//   ....[92]....
        /*0394*/ 	.word	0x00006c60


	//   ....[93]....
        /*0398*/ 	.word	0x00006ce0


	//   ....[94]....
        /*039c*/ 	.word	0x00006d60


	//   ....[95]....
        /*03a0*/ 	.word	0x00006de0


	//   ....[96]....
        /*03a4*/ 	.word	0x00006e60


	//----- nvinfo : EIATTR_VRC_CTA_INIT_COUNT
	.align		4
.L_4361:
        /*03a8*/ 	.byte	0x02, 0x4a
	.zero		1
	.zero		1


	//----- nvinfo : EIATTR_EXIT_INSTR_OFFSETS
	.align		4
        /*03ac*/ 	.byte	0x04, 0x1c
        /*03ae*/ 	.short	(.L_4363 - .L_4362)


	//   ....[0]....
.L_4362:
        /*03b0*/ 	.word	0x00000900


	//   ....[1]....
        /*03b4*/ 	.word	0x000056a0


	//----- nvinfo : EIATTR_MAX_THREADS
	.align		4
.L_4363:
        /*03b8*/ 	.byte	0x04, 0x05
        /*03ba*/ 	.short	(.L_4365 - .L_4364)
.L_4364:
        /*03bc*/ 	.word	0x00000100
        /*03c0*/ 	.word	0x00000001
        /*03c4*/ 	.word	0x00000001


	//----- nvinfo : EIATTR_CRS_STACK_SIZE
	.align		4
.L_4365:
        /*03c8*/ 	.byte	0x04, 0x1e
        /*03ca*/ 	.short	(.L_4367 - .L_4366)
.L_4366:
        /*03cc*/ 	.word	0x00000000


	//----- nvinfo : EIATTR_CBANK_PARAM_SIZE
	.align		4
.L_4367:
        /*03d0*/ 	.byte	0x03, 0x19
        /*03d2*/ 	.short	0x0030


	//----- nvinfo : EIATTR_PARAM_CBANK
	.align		4
        /*03d4*/ 	.byte	0x04, 0x0a
        /*03d6*/ 	.short	(.L_4369 - .L_4368)
	.align		4
.L_4368:
        /*03d8*/ 	.word	index@(.nv.constant0._Z9cuda_gemmIiLi256ELi4ELi1ELi1024ELi32ELi32ELi32ELi1ELi0EEviiiPT_S1_S1_ii)
        /*03dc*/ 	.short	0x0380
        /*03de*/ 	.short	0x0030


	//----- nvinfo : EIATTR_SW_WAR
	.align		4
.L_4369:
        /*03e0*/ 	.byte	0x04, 0x36
        /*03e2*/ 	.short	(.L_4371 - .L_4370)
.L_4370:
        /*03e4*/ 	.word	0x00000008
.L_4371:


//--------------------- .nv.info._Z9cuda_gemmIiLi256ELi4ELi1ELi1024ELi32ELi32ELi32ELi0ELi1EEviiiPT_S1_S1_ii --------------------------
	.section	.nv.info._Z9cuda_gemmIiLi256ELi4ELi1ELi1024ELi32ELi32ELi32ELi0ELi1EEviiiPT_S1_S1_ii,"",@"SHT_CUDA_INFO"
	.sectionflags	@""
	.align	4


	//----- nvinfo : EIATTR_CUDA_API_VERSION
	.align		4
        /*0000*/ 	.byte	0x04, 0x37
        /*0002*/ 	.short	(.L_4373 - .L_4372)
.L_4372:
        /*0004*/ 	.word	0x00000082


	//----- nvinfo : EIATTR_KPARAM_INFO
	.align		4
.L_4373:
        /*0008*/ 	.byte	0x04, 0x17
        /*000a*/ 	.short	(.L_4375 - .L_4374)
.L_4374:
        /*000c*/ 	.word	0x00000000
        /*0010*/ 	.short	0x0007
        /*0012*/ 	.short	0x002c
        /*0014*/ 	.byte	0x00, 0xf0, 0x11, 0x00


	//----- nvinfo : EIATTR_KPARAM_INFO
	.align		4
.L_4375:
        /*0018*/ 	.byte	0x04, 0x17
        /*001a*/ 	.short	(.L_4377 - .L_4376)
.L_4376:
        /*001c*/ 	.word	0x00000000
        /*0020*/ 	.short	0x0006
        /*0022*/ 	.short	0x0028
        /*0024*/ 	.byte	0x00, 0xf0, 0x11, 0x00


	//----- nvinfo : EIATTR_KPARAM_INFO
	.align		4
.L_4377:
        /*0028*/ 	.byte	0x04, 0x17
        /*002a*/ 	.short	(.L_4379 - .L_4378)
.L_4378:
        /*002c*/ 	.word	0x00000000
        /*0030*/ 	.short	0x0005
        /*0032*/ 	.short	0x0020
        /*0034*/ 	.byte	0x00, 0xf5, 0x21, 0x00


	//----- nvinfo : EIATTR_KPARAM_INFO
	.align		4
.L_4379:
        /*0038*/ 	.byte	0x04, 0x17
        /*003a*/ 	.short	(.L_4381 - .L_4380)
.L_4380:
        /*003c*/ 	.word	0x00000000
        /*0040*/ 	.short	0x0004
        /*0042*/ 	.short	0x0018
        /*0044*/ 	.byte	0x00, 0xf5, 0x21, 0x00


	//----- nvinfo : EIATTR_KPARAM_INFO
	.align		4
.L_4381:
        /*0048*/ 	.byte	0x04, 0x17
        /*004a*/ 	.short	(.L_4383 - .L_4382)
.L_4382:
        /*004c*/ 	.word	0x00000000
        /*0050*/ 	.short	0x0003
        /*0052*/ 	.short	0x0010
        /*0054*/ 	.byte	0x00, 0xf5, 0x21, 0x00


	//----- nvinfo : EIATTR_KPARAM_INFO
	.align		4
.L_4383:
        /*0058*/ 	.byte	0x04, 0x17
        /*005a*/ 	.short	(.L_4385 - .L_4384)
.L_4384:
        /*005c*/ 	.word	0x00000000
        /*0060*/ 	.short	0x0002
        /*0062*/ 	.short	0x0008
        /*0064*/ 	.byte	0x00, 0xf0, 0x11, 0x00


	//----- nvinfo : EIATTR_KPARAM_INFO
	.align		4
.L_4385:
        /*0068*/ 	.byte	0x04, 0x17
        /*006a*/ 	.short	(.L_4387 - .L_4386)
.L_4386:
        /*006c*/ 	.word	0x00000000
        /*0070*/ 	.short	0x0001
        /*0072*/ 	.short	0x0004
        /*0074*/ 	.byte	0x00, 0xf0, 0x11, 0x00


	//----- nvinfo : EIATTR_KPARAM_INFO
	.align		4
.L_4387:
        /*0078*/ 	.byte	0x04, 0x17
        /*007a*/ 	.short	(.L_4389 - .L_4388)
.L_4388:
        /*007c*/ 	.word	0x00000000
        /*0080*/ 	.short	0x0000
        /*0082*/ 	.short	0x0000
        /*0084*/ 	.byte	0x00, 0xf0, 0x11, 0x00


	//----- nvinfo : EIATTR_SPARSE_MMA_MASK
	.align		4
.L_4389:
        /*0088*/ 	.byte	0x03, 0x50
        /*008a*/ 	.short	0x0000


	//----- nvinfo : EIATTR_MAXREG_COUNT
	.align		4
        /*008c*/ 	.byte	0x03, 0x1b
        /*008e*/ 	.short	0x00ff


	//----- nvinfo : EIATTR_NUM_BARRIERS
	.align		4
        /*0090*/ 	.byte	0x02, 0x4c
        /*0092*/ 	.byte	0x01
	.zero		1


	//----- nvinfo : EIATTR_MERCURY_ISA_VERSION
	.align		4
        /*0094*/ 	.byte	0x03, 0x5f
        /*0096*/ 	.short	0x0101


	//----- nvinfo : EIATTR_COOP_GROUP_MASK_REGIDS
	.align		4
        /*0098*/ 	.byte	0x04, 0x29
        /*009a*/ 	.short	(.L_4391 - .L_4390)


	//   ....[0]....
.L_4390:
        /*009c*/ 	.word	0xffffffff


	//   ....[1]....
        /*00a0*/ 	.word	0xffffffff


	//   ....[2]....
        /*00a4*/ 	.word	0xffffffff


	//   ....[3]....
        /*00a8*/ 	.word	0xffffffff


	//   ....[4]....
        /*00ac*/ 	.word	0xffffffff


	//   ....[5]....
        /*00b0*/ 	.word	0xffffffff


	//   ....[6]....
        /*00b4*/ 	.word	0xffffffff


	//   ....[7]....
        /*00b8*/ 	.word	0xffffffff


	//   ....[8]....
        /*00bc*/ 	.word	0xffffffff


	//   ....[9]....
        /*00c0*/ 	.word	0xffffffff


	//   ....[10]....
        /*00c4*/ 	.word	0xffffffff


	//   ....[11]....
        /*00c8*/ 	.word	0xffffffff


	//   ....[12]....
        /*00cc*/ 	.word	0xffffffff


	//   ....[13]....
        /*00d0*/ 	.word	0xffffffff


	//   ....[14]....
        /*00d4*/ 	.word	0xffffffff


	//   ....[15]....
        /*00d8*/ 	.word	0xffffffff


	//   ....[16]....
        /*00dc*/ 	.word	0xffffffff


	//   ....[17]....
        /*00e0*/ 	.word	0x05000031


	//   ....[18]....
        /*00e4*/ 	.word	0x05000031


	//   ....[19]....
        /*00e8*/ 	.word	0x05000031


	//   ....[20]....
        /*00ec*/ 	.word	0x05000031


	//   ....[21]....
        /*00f0*/ 	.word	0x05000031


	//   ....[22]....
        /*00f4*/ 	.word	0x05000031


	//   ....[23]....
        /*00f8*/ 	.word	0x05000031


	//   ....[24]....
        /*00fc*/ 	.word	0x05000031


	//   ....[25]....
        /*0100*/ 	.word	0x05000031


	//   ....[26]....
        /*0104*/ 	.word	0x05000031


	//   ....[27]....
        /*0108*/ 	.word	0x05000031


	//   ....[28]....
        /*010c*/ 	.word	0x05000031


	//   ....[29]....
        /*0110*/ 	.word	0x05000031


	//   ....[30]....
        /*0114*/ 	.word	0x05000031


	//   ....[31]....
        /*0118*/ 	.word	0x05000031


	//   ....[32]....
        /*011c*/ 	.word	0x05000031


	//----- nvinfo : EIATTR_COOP_GROUP_INSTR_OFFSETS
	.align		4
.L_4391:
        /*0120*/ 	.byte	0x04, 0x28
        /*0122*/ 	.short	(.L_4393 - .L_4392)


	//   ....[0]....
.L_4392:
        /*0124*/ 	.word	0x000014f0


	//   ....[1]....
        /*0128*/ 	.word	0x00001500


	//   ....[2]....
        /*012c*/ 	.word	0x00001510


	//   ....[3]....
        /*0130*/ 	.word	0x00001540


	//   ....[4]....
        /*0134*/ 	.word	0x00001560


	//   ....[5]....
        /*0138*/ 	.word	0x00001580


	//   ....[6]....
        /*013c*/ 	.word	0x000015a0


	//   ....[7]....
        /*0140*/ 	.word	0x000015c0


	//   ....[8]....
        /*0144*/ 	.word	0x000015e0


	//   ....[9]....
        /*0148*/ 	.word	0x00001600


	//   ....[10]....
        /*014c*/ 	.word	0x00001620


	//   ....[11]....
        /*0150*/ 	.word	0x00001640


	//   ....[12]....
        /*0154*/ 	.word	0x00001660


	//   ....[13]....
        /*0158*/ 	.word	0x00001680


	//   ....[14]....
        /*015c*/ 	.word	0x000016a0


	//   ....[15]....
        /*0160*/ 	.word	0x000016c0


	//   ....[16]....
        /*0164*/ 	.word	0x00001700


	//   ....[17]....
        /*0168*/ 	.word	0x00001df0


	//   ....[18]....
        /*016c*/ 	.word	0x00001e40


	//   ....[19]....
        /*0170*/ 	.word	0x00001ea0


	//   ....[20]....
        /*0174*/ 	.word	0x00001ef0


	//   ....[21]....
        /*0178*/ 	.word	0x00001f40


	//   ....[22]....
        /*017c*/ 	.word	0x00001f90


	//   ....[23]....
        /*0180*/ 	.word	0x00001fe0


	//   ....[24]....
        /*0184*/ 	.word	0x00002030


	//   ....[25]....
        /*0188*/ 	.word	0x00002080


	//   ....[26]....
        /*018c*/ 	.word	0x000020d0


	//   ....[27]....
        /*0190*/ 	.word	0x00002120


	//   ....[28]....
        /*0194*/ 	.word	0x00002170


	//   ....[29]....
        /*0198*/ 	.word	0x000021c0


	//   ....[30]....
        /*019c*/ 	.word	0x00002210


	//   ....[31]....
        /*01a0*/ 	.word	0x00002260


	//   ....[32]....
        /*01a4*/ 	.word	0x000022b0


	//----- nvinfo : EIATTR_VRC_CTA_INIT_COUNT
	.align		4
.L_4393:
        /*01a8*/ 	.byte	0x02, 0x4a
	.zero		1
	.zero		1


	//----- nvinfo : EIATTR_EXIT_INSTR_OFFSETS
	.align		4
        /*01ac*/ 	.byte	0x04, 0x1c
        /*01ae*/ 	.short	(.L_4395 - .L_4394)


	//   ....[0]....
.L_4394:
        /*01b0*/ 	.word	0x00000540


	//   ....[1]....
        /*01b4*/ 	.word	0x00001da0


	//----- nvinfo : EIATTR_MAX_THREADS
	.align		4
.L_4395:
        /*01b8*/ 	.byte	0x04, 0x05
        /*01ba*/ 	.short	(.L_4397 - .L_4396)
.L_4396:
        /*01bc*/ 	.word	0x00000100
        /*01c0*/ 	.word	0x00000001
        /*01c4*/ 	.word	0x00000001


	//----- nvinfo : EIATTR_CRS_STACK_SIZE
	.align		4
.L_4397:
        /*01c8*/ 	.byte	0x04, 0x1e
        /*01ca*/ 	.short	(.L_4399 - .L_4398)
.L_4398:
        /*01cc*/ 	.word	0x00000000


	//----- nvinfo : EIATTR_CBANK_PARAM_SIZE
	.align		4
.L_4399:
        /*01d0*/ 	.byte	0x03, 0x19
        /*01d2*/ 	.short	0x0030


	//----- nvinfo : EIATTR_PARAM_CBANK
	.align		4
        /*01d4*/ 	.byte	0x04, 0x0a
        /*01d6*/ 	.short	(.L_4401 - .L_4400)
	.align		4
.L_4400:
        /*01d8*/ 	.word	index@(.nv.constant0._Z9cuda_gemmIiLi256ELi4ELi1ELi1024ELi32ELi32ELi32ELi0ELi1EEviiiPT_S1_S1_ii)
        /*01dc*/ 	.short	0x0380
        /*01de*/ 	.short	0x0030


	//----- nvinfo : EIATTR_SW_WAR
	.align		4
.L_4401:
        /*01e0*/ 	.byte	0x04, 0x36
        /*01e2*/ 	.short	(.L_4403 - .L_4402)
.L_4402:
        /*01e4*/ 	.word	0x00000008
.L_4403:


//--------------------- .nv.info._Z9cuda_gemmIiLi256ELi4ELi1ELi1024ELi32ELi32ELi32ELi0ELi0EEviiiPT_S1_S1_ii --------------------------
	.section	.nv.info._Z9cuda_gemmIiLi256ELi4ELi1ELi1024ELi32ELi32ELi32ELi0ELi0EEviiiPT_S1_S1_ii,"",@"SHT_CUDA_INFO"
	.sectionflags	@""
	.align	4


	//----- nvinfo : EIATTR_CUDA_API_VERSION
	.align		4
        /*0000*/ 	.byte	0x04, 0x37
        /*0002*/ 	.short	(.L_4405 - .L_4404)
.L_4404:
        /*0004*/ 	.word	0x00000082


	//----- nvinfo : EIATTR_KPARAM_INFO
	.align		4
.L_4405:
        /*0008*/ 	.byte	0x04, 0x17
        /*000a*/ 	.short	(.L_4407 - .L_4406)
.L_4406:
        /*000c*/ 	.word	0x00000000
        /*0010*/ 	.short	0x0007
        /*0012*/ 	.short	0x002c
        /*0014*/ 	.byte	0x00, 0xf0, 0x11, 0x00


	//----- nvinfo : EIATTR_KPARAM_INFO
	.align		4
.L_4407:
        /*0018*/ 	.byte	0x04, 0x17
        /*001a*/ 	.short	(.L_4409 - .L_4408)
.L_4408:
        /*001c*/ 	.word	0x00000000
        /*0020*/ 	.short	0x0006
        /*0022*/ 	.short	0x0028
        /*0024*/ 	.byte	0x00, 0xf0, 0x11, 0x00


	//----- nvinfo : EIATTR_KPARAM_INFO
	.align		4
.L_4409:
        /*0028*/ 	.byte	0x04, 0x17
        /*002a*/ 	.short	(.L_4411 - .L_4410)
.L_4410:
        /*002c*/ 	.word	0x00000000
        /*0030*/ 	.short	0x0005
        /*0032*/ 	.short	0x0020
        /*0034*/ 	.byte	0x00, 0xf5, 0x21, 0x00


	//----- nvinfo : EIATTR_KPARAM_INFO
	.align		4
.L_4411:
        /*0038*/ 	.byte	0x04, 0x17
        /*003a*/ 	.short	(.L_4413 - .L_4412)
.L_4412:
        /*003c*/ 	.word	0x00000000
        /*0040*/ 	.short	0x0004
        /*0042*/ 	.short	0x0018
        /*0044*/ 	.byte	0x00, 0xf5, 0x21, 0x00


	//----- nvinfo : EIATTR_KPARAM_INFO
	.align		4
.L_4413:
        /*0048*/ 	.byte	0x04, 0x17
        /*004a*/ 	.short	(.L_4415 - .L_4414)
.L_4414:
        /*004c*/ 	.word	0x00000000
        /*0050*/ 	.short	0x0003
        /*0052*/ 	.short	0x0010
        /*0054*/ 	.byte	0x00, 0xf5, 0x21, 0x00


	//----- nvinfo : EIATTR_KPARAM_INFO
	.align		4
.L_4415:
        /*0058*/ 	.byte	0x04, 0x17
        /*005a*/ 	.short	(.L_4417 - .L_4416)
.L_4416:
        /*005c*/ 	.word	0x00000000
        /*0060*/ 	.short	0x0002
        /*0062*/ 	.short	0x0008
        /*0064*/ 	.byte	0x00, 0xf0, 0x11, 0x00


	//----- nvinfo : EIATTR_KPARAM_INFO
	.align		4
.L_4417:
        /*0068*/ 	.byte	0x04, 0x17
        /*006a*/ 	.short	(.L_4419 - .L_4418)
.L_4418:
        /*006c*/ 	.word	0x00000000
        /*0070*/ 	.short	0x0001
        /*0072*/ 	.short	0x0004
        /*0074*/ 	.byte	0x00, 0xf0, 0x11, 0x00


	//----- nvinfo : EIATTR_KPARAM_INFO
	.align		4
.L_4419:
        /*0078*/ 	.byte	0x04, 0x17
        /*007a*/ 	.short	(.L_4421 - .L_4420)
.L_4420:
        /*007c*/ 	.word	0x00000000
        /*0080*/ 	.short	0x0000
        /*0082*/ 	.short	0x0000
        /*0084*/ 	.byte	0x00, 0xf0, 0x11, 0x00


	//----- nvinfo : EIATTR_SPARSE_MMA_MASK
	.align		4
.L_4421:
        /*0088*/ 	.byte	0x03, 0x50
        /*008a*/ 	.short	0x0000


	//----- nvinfo : EIATTR_MAXREG_COUNT
	.align		4
        /*008c*/ 	.byte	0x03, 0x1b
        /*008e*/ 	.short	0x00ff


	//----- nvinfo : EIATTR_NUM_BARRIERS
	.align		4
        /*0090*/ 	.byte	0x02, 0x4c
        /*0092*/ 	.byte	0x01
	.zero		1


	//----- nvinfo : EIATTR_MERCURY_ISA_VERSION
	.align		4
        /*0094*/ 	.byte	0x03, 0x5f
        /*0096*/ 	.short	0x0101


	//----- nvinfo : EIATTR_COOP_GROUP_MASK_REGIDS
	.align		4
        /*0098*/ 	.byte	0x04, 0x29
        /*009a*/ 	.short	(.L_4423 - .L_4422)


	//   ....[0]....
.L_4422:
        /*009c*/ 	.word	0xffffffff


	//   ....[1]....
        /*00a0*/ 	.word	0xffffffff


	//   ....[2]....
        /*00a4*/ 	.word	0xffffffff


	//   ....[3]....
        /*00a8*/ 	.word	0xffffffff


	//   ....[4]....
        /*00ac*/ 	.word	0xffffffff


	//   ....[5]....
        /*00b0*/ 	.word	0xffffffff


	//   ....[6]....
        /*00b4*/ 	.word	0xffffffff


	//   ....[7]....
        /*00b8*/ 	.word	0xffffffff


	//   ....[8]....
        /*00bc*/ 	.word	0xffffffff


	//   ....[9]....
        /*00c0*/ 	.word	0xffffffff


	//   ....[10]....
        /*00c4*/ 	.word	0xffffffff


	//   ....[11]....
        /*00c8*/ 	.word	0xffffffff


	//   ....[12]....
        /*00cc*/ 	.word	0xffffffff


	//   ....[13]....
        /*00d0*/ 	.word	0xffffffff


	//   ....[14]....
        /*00d4*/ 	.word	0xffffffff


	//   ....[15]....
        /*00d8*/ 	.word	0xffffffff


	//   ....[16]....
        /*00dc*/ 	.word	0xffffffff


	//   ....[17]....
        /*00e0*/ 	.word	0xffffffff


	//   ....[18]....
        /*00e4*/ 	.word	0xffffffff


	//   ....[19]....
        /*00e8*/ 	.word	0xffffffff


	//   ....[20]....
        /*00ec*/ 	.word	0xffffffff


	//   ....[21]....
        /*00f0*/ 	.word	0xffffffff


	//   ....[22]....
        /*00f4*/ 	.word	0xffffffff


	//   ....[23]....
        /*00f8*/ 	.word	0xffffffff


	//   ....[24]....
        /*00fc*/ 	.word	0xffffffff


	//   ....[25]....
        /*0100*/ 	.word	0xffffffff


	//   ....[26]....
        /*0104*/ 	.word	0xffffffff


	//   ....[27]....
        /*0108*/ 	.word	0xffffffff


	//   ....[28]....
        /*010c*/ 	.word	0xffffffff


	//   ....[29]....
        /*0110*/ 	.word	0xffffffff


	//   ....[30]....
        /*0114*/ 	.word	0xffffffff


	//   ....[31]....
        /*0118*/ 	.word	0xffffffff


	//   ....[32]....
        /*011c*/ 	.word	0xffffffff


	//   ....[33]....
        /*0120*/ 	.word	0xffffffff


	//   ....[34]....
        /*0124*/ 	.word	0xffffffff


	//   ....[35]....
        /*0128*/ 	.word	0xffffffff


	//   ....[36]....
        /*012c*/ 	.word	0xffffffff


	//   ....[37]....
        /*0130*/ 	.word	0xffffffff


	//   ....[38]....
        /*0134*/ 	.word	0xffffffff


	//   ....[39]....
        /*0138*/ 	.word	0xffffffff


	//   ....[40]....
        /*013c*/ 	.word	0xffffffff


	//   ....[41]....
        /*0140*/ 	.word	0xffffffff


	//   ....[42]....
        /*0144*/ 	.word	0xffffffff


	//   ....[43]....
        /*0148*/ 	.word	0xffffffff


	//   ....[44]....
        /*014c*/ 	.word	0xffffffff


	//   ....[45]....
        /*0150*/ 	.word	0xffffffff


	//   ....[46]....
        /*0154*/ 	.word	0xffffffff


	//   ....[47]....
        /*0158*/ 	.word	0xffffffff


	//   ....[48]....
        /*015c*/ 	.word	0xffffffff


	//   ....[49]....
        /*0160*/ 	.word	0x0500001c


	//   ....[50]....
        /*0164*/ 	.word	0x0500001c


	//   ....[51]....
        /*0168*/ 	.word	0x0500001c


	//   ....[52]....
        /*016c*/ 	.word	0x0500001c


	//   ....[53]....
        /*0170*/ 	.word	0x0500001c


	//   ....[54]....
        /*0174*/ 	.word	0x0500001c


	//   ....[55]....
        /*0178*/ 	.word	0x0500001c


	//   ....[56]....
        /*017c*/ 	.word	0x0500001c


	//   ....[57]....
        /*0180*/ 	.word	0x0500001c


	//   ....[58]....
        /*0184*/ 	.word	0x0500001c


	//   ....[59]....
        /*0188*/ 	.word	0x0500001c


	//   ....[60]....
        /*018c*/ 	.word	0x0500001c


	//   ....[61]....
        /*0190*/ 	.word	0x0500001c


	//   ....[62]....
        /*0194*/ 	.word	0x0500001c


	//   ....[63]....
        /*0198*/ 	.word	0x0500001c


	//   ....[64]....
        /*019c*/ 	.word	0x0500001c


	//   ....[65]....
        /*01a0*/ 	.word	0x0500001c


	//   ....[66]....
        /*01a4*/ 	.word	0x0500001c


	//   ....[67]....
        /*01a8*/ 	.word	0x0500001c


	//   ....[68]....
        /*01ac*/ 	.word	0x0500001c


	//   ....[69]....
        /*01b0*/ 	.word	0x0500001c


	//   ....[70]....
        /*01b4*/ 	.word	0x0500001c


	//   ....[71]....
        /*01b8*/ 	.word	0x0500001c


	//   ....[72]....
        /*01bc*/ 	.word	0x0500001c


	//   ....[73]....
        /*01c0*/ 	.word	0x0500001c


	//   ....[74]....
        /*01c4*/ 	.word	0x0500001c


	//   ....[75]....
        /*01c8*/ 	.word	0x0500001c


	//   ....[76]....
        /*01cc*/ 	.word	0x0500001c


	//   ....[77]....
        /*01d0*/ 	.word	0x0500001c


	//   ....[78]....
        /*01d4*/ 	.word	0x0500001c


	//   ....[79]....
        /*01d8*/ 	.word	0x0500001c


	//   ....[80]....
        /*01dc*/ 	.word	0x0500001c


	//   ....[81]....
        /*01e0*/ 	.word	0x0500001c


	//   ....[82]....
        /*01e4*/ 	.word	0x0500001c


	//   ....[83]....
        /*01e8*/ 	.word	0x0500001c


	//   ....[84]....
        /*01ec*/ 	.word	0x0500001c


	//   ....[85]....
        /*01f0*/ 	.word	0x0500001c


	//   ....[86]....
        /*01f4*/ 	.word	0x0500001c


	//   ....[87]....
        /*01f8*/ 	.word	0x0500001c


	//   ....[88]....
        /*01fc*/ 	.word	0x0500001c


	//   ....[89]....
        /*0200*/ 	.word	0x0500001c


	//   ....[90]....
        /*0204*/ 	.word	0x0500001c


	//   ....[91]....
        /*0208*/ 	.word	0x0500001c


	//   ....[92]....
        /*020c*/ 	.word	0x0500001c


	//   ....[93]....
        /*0210*/ 	.word	0x0500001c


	//   ....[94]....
        /*0214*/ 	.word	0x0500001c


	//   ....[95]....
        /*0218*/ 	.word	0x0500001c


	//   ....[96]....
        /*021c*/ 	.word	0x0500001c


	//----- nvinfo : EIATTR_COOP_GROUP_INSTR_OFFSETS
	.align		4
.L_4423:
        /*0220*/ 	.byte	0x04, 0x28
        /*0222*/ 	.short	(.L_4425 - .L_4424)


	//   ....[0]....
.L_4424:
        /*0224*/ 	.word	0x000023c0


	//   ....[1]....
        /*0228*/ 	.word	0x00002410


	//   ....[2]....
        /*022c*/ 	.word	0x00002460


	//   ....[3]....
        /*0230*/ 	.word	0x000024b0


	//   ....[4]....
        /*0234*/ 	.word	0x00002500


	//   ....[5]....
        /*0238*/ 	.word	0x00002570


	//   ....[6]....
        /*023c*/ 	.word	0x000025d0


	//   ....[7]....
        /*0240*/ 	.word	0x00002630


	//   ....[8]....
        /*0244*/ 	.word	0x00002690


	//   ....[9]....
        /*0248*/ 	.word	0x000026f0


	//   ....[10]....
        /*024c*/ 	.word	0x00002750


	//   ....[11]....
        /*0250*/ 	.word	0x000027b0


	//   ....[12]....
        /*0254*/ 	.word	0x00002810


	//   ....[13]....
        /*0258*/ 	.word	0x00002870


	//   ....[14]....
        /*025c*/ 	.word	0x000028d0


	//   ....[15]....
        /*0260*/ 	.word	0x00002930


	//   ....[16]....
        /*0264*/ 	.word	0x00003720


	//   ....[17]....
        /*0268*/ 	.word	0x00003770


	//   ....[18]....
        /*026c*/ 	.word	0x000037c0


	//   ....[19]....
        /*0270*/ 	.word	0x00003810


	//   ....[20]....
        /*0274*/ 	.word	0x00003860


	//   ....[21]....
        /*0278*/ 	.word	0x000038d0


	//   ....[22]....
        /*027c*/ 	.word	0x00003930


	//   ....[23]....
        /*0280*/ 	.word	0x00003990


	//   ....[24]....
        /*0284*/ 	.word	0x000039f0


	//   ....[25]....
        /*0288*/ 	.word	0x00003a50


	//   ....[26]....
        /*028c*/ 	.word	0x00003ab0


	//   ....[27]....
        /*0290*/ 	.word	0x00003b10


	//   ....[28]....
        /*0294*/ 	.word	0x00003b70


	//   ....[29]....
        /*0298*/ 	.word	0x00003bd0


	//   ....[30]....
        /*029c*/ 	.word	0x00003c30


	//   ....[31]....
        /*02a0*/ 	.word	0x00003c90


	//   ....[32]....
        /*02a4*/ 	.word	0x00004a60


	//   ....[33]....
        /*02a8*/ 	.word	0x00004ab0


	//   ....[34]....
        /*02ac*/ 	.word	0x00004b00


	//   ....[35]....
        /*02b0*/ 	.word	0x00004b50


	//   ....[36]....
        /*02b4*/ 	.word	0x00004bc0


	//   ....[37]....
        /*02b8*/ 	.word	0x00004c20


	//   ....[38]....
        /*02bc*/ 	.word	0x00004c80


	//   ....[39]....
        /*02c0*/ 	.word	0x00004ce0


	//   ....[40]....
        /*02c4*/ 	.word	0x00004d40


	//   ....[41]....
        /*02c8*/ 	.word	0x00004da0


	//   ....[42]....
        /*02cc*/ 	.word	0x00004e00


	//   ....[43]....
        /*02d0*/ 	.word	0x00004e60


	//   ....[44]....
        /*02d4*/ 	.word	0x00004ec0


	//   ....[45]....
        /*02d8*/ 	.word	0x00004f20


	//   ....[46]....
        /*02dc*/ 	.word	0x00004f80


	//   ....[47]....
        /*02e0*/ 	.word	0x00004fe0


	//   ....[48]....
        /*02e4*/ 	.word	0x00005040


	//   ....[49]....
        /*02e8*/ 	.word	0x00006120


	//   ....[50]....
        /*02ec*/ 	.word	0x000061a0


	//   ....[51]....
        /*02f0*/ 	.word	0x00006220


	//   ....[52]....
        /*02f4*/ 	.word	0x000062a0


	//   ....[53]....
        /*02f8*/ 	.word	0x00006320


	//   ....[54]....
        /*02fc*/ 	.word	0x000063a0


	//   ....[55]....
        /*0300*/ 	.word	0x00006420


	//   ....[56]....
        /*0304*/ 	.word	0x000064a0


	//   ....[57]....
        /*0308*/ 	.word	0x00006520


	//   ....[58]....
        /*030c*/ 	.word	0x000065a0


	//   ....[59]....
        /*0310*/ 	.word	0x00006620


	//   ....[60]....
        /*0314*/ 	.word	0x000066a0


	//   ....[61]....
        /*0318*/ 	.word	0x00006720


	//   ....[62]....
        /*031c*/ 	.word	0x000067a0


	//   ....[63]....
        /*0320*/ 	.word	0x00006820


	//   ....[64]....
        /*0324*/ 	.word	0x000068a0


	//   ....[65]....
        /*0328*/ 	.word	0x00006920


	//   ....[66]....
        /*032c*/ 	.word	0x000069a0


	//   ....[67]....
        /*0330*/ 	.word	0x00006a20


	//   ....[68]....
        /*0334*/ 	.word	0x00006aa0


	//   ....[69]....
        /*0338*/ 	.word	0x00006b20


	//   ....[70]....
        /*033c*/ 	.word	0x00006ba0


	//   ....[71]....
        /*0340*/ 	.word	0x00006c20


	//   ....[72]....
        /*0344*/ 	.word	0x00006ca0


	//   ....[73]....
        /*0348*/ 	.word	0x00006d20


	//   ....[74]....
        /*034c*/ 	.word	0x00006da0


	//   ....[75]....
        /*0350*/ 	.word	0x00006e20


	//   ....[76]....
        /*0354*/ 	.word	0x00006ea0


	//   ....[77]....
        /*0358*/ 	.word	0x00006f20


	//   ....[78]....
        /*035c*/ 	.word	0x00006fa0


	//   ....[79]....
        /*0360*/ 	.word	0x00007020


	//   ....[80]....
        /*0364*/ 	.word	0x000070a0


	//   ....[81]....
        /*0368*/ 	.word	0x00007110


	//   ....[82]....
        /*036c*/ 	.word	0x00007190


	//   ....[83]....
        /*0370*/ 	.word	0x00007210


	//   ....[84]....
        /*0374*/ 	.word	0x00007290


	//   ....[85]....
        /*0378*/ 	.word	0x00007310


	//   ....[86]....
        /*037c*/ 	.word	0x00007390


	//   ....[87]....
        /*0380*/ 	.word	0x00007410


	//   ....[88]....
        /*0384*/ 	.word	0x00007490


	//   ....[89]....
        /*0388*/ 	.word	0x00007510


	//   ....[90]....
        /*038c*/ 	.word	0x00007590


	//   ....[91]....
        /*0390*/ 	.word	0x00007610


	//   ....[92]....
        /*0394*/ 	.word	0x00007690


	//   ....[93]....
        /*0398*/ 	.word	0x00007710


	//   ....[94]....
        /*039c*/ 	.word	0x00007790


	//   ....[95]....
        /*03a0*/ 	.word	0x00007810


	//   ....[96]....
        /*03a4*/ 	.word	0x00007890


	//----- nvinfo : EIATTR_VRC_CTA_INIT_COUNT
	.align		4
.L_4425:
        /*03a8*/ 	.byte	0x02, 0x4a
	.zero		1
	.zero		1


	//----- nvinfo : EIATTR_EXIT_INSTR_OFFSETS
	.align		4
        /*03ac*/ 	.byte	0x04, 0x1c
        /*03ae*/ 	.short	(.L_4427 - .L_4426)


	//   ....[0]....
.L_4426:
        /*03b0*/ 	.word	0x00000900


	//   ....[1]....
        /*03b4*/ 	.word	0x000060d0


	//----- nvinfo : EIATTR_MAX_THREADS
	.align		4
.L_4427:
        /*03b8*/ 	.byte	0x04, 0x05
        /*03ba*/ 	.short	(.L_4429 - .L_4428)
.L_4428:
        /*03bc*/ 	.word	0x00000100
        /*03c0*/ 	.word	0x00000001
        /*03c4*/ 	.word	0x00000001


	//----- nvinfo : EIATTR_CRS_STACK_SIZE
	.align		4
.L_4429:
        /*03c8*/ 	.byte	0x04, 0x1e
        /*03ca*/ 	.short	(.L_4431 - .L_4430)
.L_4430:
        /*03cc*/ 	.word	0x00000000


	//----- nvinfo : EIATTR_CBANK_PARAM_SIZE
	.align		4
.L_4431:
        /*03d0*/ 	.byte	0x03, 0x19
        /*03d2*/ 	.short	0x0030


	//----- nvinfo : EIATTR_PARAM_CBANK
	.align		4
        /*03d4*/ 	.byte	0x04, 0x0a
        /*03d6*/ 	.short	(.L_4433 - .L_4432)
	.align		4
.L_4432:
        /*03d8*/ 	.word	index@(.nv.constant0._Z9cuda_gemmIiLi256ELi4ELi1ELi1024ELi32ELi32ELi32ELi0ELi0EEviiiPT_S1_S1_ii)
        /*03dc*/ 	.short	0x0380
        /*03de*/ 	.short	0x0030


	//----- nvinfo : EIATTR_SW_WAR
	.align		4
.L_4433:
        /*03e0*/ 	.byte	0x04, 0x36
        /*03e2*/ 	.short	(.L_4435 - .L_4434)
.L_4434:
        /*03e4*/ 	.word	0x00000008
.L_4435:


//--------------------- .nv.info._Z9cuda_gemmIiLi256ELi4ELi1ELi1024ELi16ELi16ELi32ELi1ELi1EEviiiPT_S1_S1_ii --------------------------
	.section	.nv.info._Z9cuda_gemmIiLi256ELi4ELi1ELi1024ELi16ELi16ELi32ELi1ELi1EEviiiPT_S1_S1_ii,"",@"SHT_CUDA_INFO"
	.sectionflags	@""
	.align	4


	//----- nvinfo : EIATTR_CUDA_API_VERSION
	.align		4
        /*0000*/ 	.byte	0x04, 0x37
        /*0002*/ 	.short	(.L_4437 - .L_4436)
.L_4436:
        /*0004*/ 	.word	0x00000082


	//----- nvinfo : EIATTR_KPARAM_INFO
	.align		4
.L_4437:
        /*0008*/ 	.byte	0x04, 0x17
        /*000a*/ 	.short	(.L_4439 - .L_4438)
.L_4438:
        /*000c*/ 	.word	0x00000000
        /*0010*/ 	.short	0x0007
        /*0012*/ 	.short	0x002c
        /*0014*/ 	.byte	0x00, 0xf0, 0x11, 0x00


	//----- nvinfo : EIATTR_KPARAM_INFO
	.align		4
.L_4439:
        /*0018*/ 	.byte	0x04, 0x17
        /*001a*/ 	.short	(.L_4441 - .L_4440)
.L_4440:
        /*001c*/ 	.word	0x00000000
        /*0020*/ 	.short	0x0006
        /*0022*/ 	.short	0x0028
        /*0024*/ 	.byte	0x00, 0xf0, 0x11, 0x00


	//----- nvinfo : EIATTR_KPARAM_INFO
	.align		4
.L_4441:
        /*0028*/ 	.byte	0x04, 0x17
        /*002a*/ 	.short	(.L_4443 - .L_4442)
.L_4442:
        /*002c*/ 	.word	0x00000000
        /*0030*/ 	.short	0x0005
        /*0032*/ 	.short	0x0020
        /*0034*/ 	.byte	0x00, 0xf5, 0x21, 0x00


	//----- nvinfo : EIATTR_KPARAM_INFO
	.align		4
.L_4443:
        /*0038*/ 	.byte	0x04, 0x17
        /*003a*/ 	.short	(.L_4445 - .L_4444)
.L_4444:
        /*003c*/ 	.word	0x00000000
        /*0040*/ 	.short	0x0004
        /*0042*/ 	.short	0x0018
        /*0044*/ 	.byte	0x00, 0xf5, 0x21, 0x00


	//----- nvinfo : EIATTR_KPARAM_INFO
	.align		4
.L_4445:
        /*0048*/ 	.byte	0x04, 0x17
        /*004a*/ 	.short	(.L_4447 - .L_4446)
.L_4446:
        /*004c*/ 	.word	0x00000000
        /*0050*/ 	.short	0x0003
        /*0052*/ 	.short	0x0010
        /*0054*/ 	.byte	0x00, 0xf5, 0x21, 0x00


	//----- nvinfo : EIATTR_KPARAM_INFO
	.align		4
.L_4447:
        /*0058*/ 	.byte	0x04, 0x17
        /*005a*/ 	.short	(.L_4449 - .L_4448)
.L_4448:
        /*005c*/ 	.word	0x00000000
        /*0060*/ 	.short	0x0002
        /*0062*/ 	.short	0x0008
        /*0064*/ 	.byte	0x00, 0xf0, 0x11, 0x00


	//----- nvinfo : EIATTR_KPARAM_INFO
	.align		4
.L_4449:
        /*0068*/ 	.byte	0x04, 0x17
        /*006a*/ 	.short	(.L_4451 - .L_4450)
.L_4450:
        /*006c*/ 	.word	0x00000000
        /*0070*/ 	.short	0x0001
        /*0072*/ 	.short	0x0004
        /*0074*/ 	.byte	0x00, 0xf0, 0x11, 0x00


	//----- nvinfo : EIATTR_KPARAM_INFO
	.align		4
.L_4451:
        /*0078*/ 	.byte	0x04, 0x17
        /*007a*/ 	.short	(.L_4453 - .L_4452)
.L_4452:
        /*007c*/ 	.word	0x00000000
        /*0080*/ 	.short	0x0000
        /*0082*/ 	.short	0x0000
        /*0084*/ 	.byte	0x00, 0xf0, 0x11, 0x00


	//----- nvinfo : EIATTR_SPARSE_MMA_MASK
	.align		4
.L_4453:
        /*0088*/ 	.byte	0x03, 0x50
        /*008a*/ 	.short	0x0000


	//----- nvinfo : EIATTR_MAXREG_COUNT
	.align		4
        /*008c*/ 	.byte	0x03, 0x1b
        /*008e*/ 	.short	0x00ff


	//----- nvinfo : EIATTR_NUM_BARRIERS
	.align		4
        /*0090*/ 	.byte	0x02, 0x4c
        /*0092*/ 	.byte	0x01
	.zero		1


	//----- nvinfo : EIATTR_MERCURY_ISA_VERSION
	.align		4
        /*0094*/ 	.byte	0x03, 0x5f
        /*0096*/ 	.short	0x0101


	//----- nvinfo : EIATTR_COOP_GROUP_MASK_REGIDS
	.align		4
        /*0098*/ 	.byte	0x04, 0x29
        /*009a*/ 	.short	(.L_4455 - .L_4454)


	//   ....[0]....
.L_4454:
        /*009c*/ 	.word	0xffffffff


	//   ....[1]....
        /*00a0*/ 	.word	0xffffffff


	//   ....[2]....
        /*00a4*/ 	.word	0xffffffff


	//   ....[3]....
        /*00a8*/ 	.word	0xffffffff


	//   ....[4]....
        /*00ac*/ 	.word	0xffffffff


	//   ....[5]....
        /*00b0*/ 	.word	0xffffffff


	//   ....[6]....
        /*00b4*/ 	.word	0xffffffff


	//   ....[7]....
        /*00b8*/ 	.word	0xffffffff


	//   ....[8]....
        /*00bc*/ 	.word	0xffffffff


	//   ....[9]....
        /*00c0*/ 	.word	0xffffffff


	//   ....[10]....
        /*00c4*/ 	.word	0xffffffff


	//   ....[11]....
        /*00c8*/ 	.word	0xffffffff


	//   ....[12]....
        /*00cc*/ 	.word	0xffffffff


	//   ....[13]....
        /*00d0*/ 	.word	0xffffffff


	//   ....[14]....
        /*00d4*/ 	.word	0xffffffff


	//   ....[15]....
        /*00d8*/ 	.word	0xffffffff


	//   ....[16]....
        /*00dc*/ 	.word	0x05000033


	//   ....[17]....
        /*00e0*/ 	.word	0x05000033


	//   ....[18]....
        /*00e4*/ 	.word	0x05000033


	//   ....[19]....
        /*00e8*/ 	.word	0x05000033


	//   ....[20]....
        /*00ec*/ 	.word	0x05000033


	//   ....[21]....
        /*00f0*/ 	.word	0x05000033


	//   ....[22]....
        /*00f4*/ 	.word	0x05000033


	//   ....[23]....
        /*00f8*/ 	.word	0x05000033


	//   ....[24]....
        /*00fc*/ 	.word	0x05000033


	//   ....[25]....
        /*0100*/ 	.word	0x05000033


	//   ....[26]....
        /*0104*/ 	.word	0x05000033


	//   ....[27]....
        /*0108*/ 	.word	0x05000033


	//   ....[28]....
        /*010c*/ 	.word	0x05000033


	//   ....[29]....
        /*0110*/ 	.word	0x05000033


	//   ....[30]....
        /*0114*/ 	.word	0x05000033


	//   ....[31]....
        /*0118*/ 	.word	0x05000033


	//----- nvinfo : EIATTR_COOP_GROUP_INSTR_OFFSETS
	.align		4
.L_4455:
        /*011c*/ 	.byte	0x04, 0x28
        /*011e*/ 	.short	(.L_4457 - .L_4456)


	//   ....[0]....
.L_4456:
        /*0120*/ 	.word	0x00001470


	//   ....[1]....
        /*0124*/ 	.word	0x00001480


	//   ....[2]....
        /*0128*/ 	.word	0x000014b0


	//   ....[3]....
        /*012c*/ 	.word	0x000014d0


	//   ....[4]....
        /*0130*/ 	.word	0x000014f0


	//   ....[5]....
        /*0134*/ 	.word	0x00001510


	//   ....[6]....
        /*0138*/ 	.word	0x00001530


	//   ....[7]....
        /*013c*/ 	.word	0x00001550


	//   ....[8]....
        /*0140*/ 	.word	0x00001570


	//   ....[9]....
        /*0144*/ 	.word	0x00001590


	//   ....[10]....
        /*0148*/ 	.word	0x000015b0


	//   ....[11]....
        /*014c*/ 	.word	0x000015d0


	//   ....[12]....
        /*0150*/ 	.word	0x000015f0


	//   ....[13]....
        /*0154*/ 	.word	0x00001610


	//   ....[14]....
        /*0158*/ 	.word	0x00001630


	//   ....[15]....
        /*015c*/ 	.word	0x00001650


	//   ....[16]....
        /*0160*/ 	.word	0x00001ac0


	//   ....[17]....
        /*0164*/ 	.word	0x00001b40


	//   ....[18]....
        /*0168*/ 	.word	0x00001ba0


	//   ....[19]....
        /*016c*/ 	.word	0x00001bf0


	//   ....[20]....
        /*0170*/ 	.word	0x00001c40


	//   ....[21]....
        /*0174*/ 	.word	0x00001c90


	//   ....[22]....
        /*0178*/ 	.word	0x00001ce0


	//   ....[23]....
        /*017c*/ 	.word	0x00001d30


	//   ....[24]....
        /*0180*/ 	.word	0x00001d80


	//   ....[25]....
        /*0184*/ 	.word	0x00001dd0


	//   ....[26]....
        /*0188*/ 	.word	0x00001e20


	//   ....[27]....
        /*018c*/ 	.word	0x00001e70


	//   ....[28]....
        /*0190*/ 	.word	0x00001ec0


	//   ....[29]....
        /*0194*/ 	.word	0x00001f10


	//   ....[30]....
        /*0198*/ 	.word	0x00001f60


	//   ....[31]....
        /*019c*/ 	.word	0x00001fb0


	//----- nvinfo : EIATTR_VRC_CTA_INIT_COUNT
	.align		4
.L_4457:
        /*01a0*/ 	.byte	0x02, 0x4a
	.zero		1
	.zero		1


	//----- nvinfo : EIATTR_EXIT_INSTR_OFFSETS
	.align		4
        /*01a4*/ 	.byte	0x04, 0x1c
        /*01a6*/ 	.short	(.L_4459 - .L_4458)


	//   ....[0]....
.L_4458:
        /*01a8*/ 	.word	0x00000680


	//   ....[1]....
        /*01ac*/ 	.word	0x00001a60


	//----- nvinfo : EIATTR_MAX_THREADS
	.align		4
.L_4459:
        /*01b0*/ 	.byte	0x04, 0x05
        /*01b2*/ 	.short	(.L_4461 - .L_4460)
.L_4460:
        /*01b4*/ 	.word	0x00000100
        /*01b8*/ 	.word	0x00000001
        /*01bc*/ 	.word	0x00000001


	//----- nvinfo : EIATTR_CRS_STACK_SIZE
	.align		4
.L_4461:
        /*01c0*/ 	.byte	0x04, 0x1e
        /*01c2*/ 	.short	(.L_4463 - .L_4462)
.L_4462:
        /*01c4*/ 	.word	0x00000000


	//----- nvinfo : EIATTR_CBANK_PARAM_SIZE
	.align		4
.L_4463:
        /*01c8*/ 	.byte	0x03, 0x19
        /*01ca*/ 	.short	0x0030


	//----- nvinfo : EIATTR_PARAM_CBANK
	.align		4
        /*01cc*/ 	.byte	0x04, 0x0a
        /*01ce*/ 	.short	(.L_4465 - .L_4464)
	.align		4
.L_4464:
        /*01d0*/ 	.word	index@(.nv.constant0._Z9cuda_gemmIiLi256ELi4ELi1ELi1024ELi16ELi16ELi32ELi1ELi1EEviiiPT_S1_S1_ii)
        /*01d4*/ 	.short	0x0380
        /*01d6*/ 	.short	0x0030


	//----- nvinfo : EIATTR_SW_WAR
	.align		4
.L_4465:
        /*01d8*/ 	.byte	0x04, 0x36
        /*01da*/ 	.short	(.L_4467 - .L_4466)
.L_4466:
        /*01dc*/ 	.word	0x00000008
.L_4467:


//--------------------- .nv.info._Z9cuda_gemmIiLi256ELi4ELi1ELi1024ELi16ELi16ELi32ELi1ELi0EEviiiPT_S1_S1_ii --------------------------
	.section	.nv.info._Z9cuda_gemmIiLi256ELi4ELi1ELi1024ELi16ELi16ELi32ELi1ELi0EEviiiPT_S1_S1_ii,"",@"SHT_CUDA_INFO"
	.sectionflags	@""
	.align	4


	//----- nvinfo : EIATTR_CUDA_API_VERSION
	.align		4
        /*0000*/ 	.byte	0x04, 0x37
        /*0002*/ 	.short	(.L_4469 - .L_4468)
.L_4468:
        /*0004*/ 	.word	0x00000082


	//----- nvinfo : EIATTR_KPARAM_INFO
	.align		4
.L_4469:
        /*0008*/ 	.byte	0x04, 0x17
        /*000a*/ 	.short	(.L_4471 - .L_4470)
.L_4470:
        /*000c*/ 	.word	0x00000000
        /*0010*/ 	.short	0x0007
        /*0012*/ 	.short	0x002c
        /*0014*/ 	.byte	0x00, 0xf0, 0x11, 0x00


	//----- nvinfo : EIATTR_KPARAM_INFO
	.align		4
.L_4471:
        /*0018*/ 	.byte	0x04, 0x17
        /*001a*/ 	.short	(.L_4473 - .L_4472)
.L_4472:
        /*001c*/ 	.word	0x00000000
        /*0020*/ 	.short	0x0006
        /*0022*/ 	.short	0x0028
        /*0024*/ 	.byte	0x00, 0xf0, 0x11, 0x00


	//----- nvinfo : EIATTR_KPARAM_INFO
	.align		4
.L_4473:
        /*0028*/ 	.byte	0x04, 0x17
        /*002a*/ 	.short	(.L_4475 - .L_4474)
.L_4474:
        /*002c*/ 	.word	0x00000000
        /*0030*/ 	.short	0x0005
        /*0032*/ 	.short	0x0020
        /*0034*/ 	.byte	0x00, 0xf5, 0x21, 0x00


	//----- nvinfo : EIATTR_KPARAM_INFO
	.align		4
.L_4475:
        /*0038*/ 	.byte	0x04, 0x17
        /*003a*/ 	.short	(.L_4477 - .L_4476)
.L_4476:
        /*003c*/ 	.word	0x00000000
        /*0040*/ 	.short	0x0004
        /*0042*/ 	.short	0x0018
        /*0044*/ 	.byte	0x00, 0xf5, 0x21, 0x00


	//----- nvinfo : EIATTR_KPARAM_INFO
	.align		4
.L_4477:
        /*0048*/ 	.byte	0x04, 0x17
        /*004a*/ 	.short	(.L_4479 - .L_4478)
.L_4478:
        /*004c*/ 	.word	0x00000000
        /*0050*/ 	.short	0x0003
        /*0052*/ 	.short	0x0010
        /*0054*/ 	.byte	0x00, 0xf5, 0x21, 0x00


	//----- nvinfo : EIATTR_KPARAM_INFO
	.align		4
.L_4479:
        /*0058*/ 	.byte	0x04, 0x17
        /*005a*/ 	.short	(.L_4481 - .L_4480)
.L_4480:
        /*005c*/ 	.word	0x00000000
        /*0060*/ 	.short	0x0002
        /*0062*/ 	.short	0x0008
        /*0064*/ 	.byte	0x00, 0xf0, 0x11, 0x00


	//----- nvinfo : EIATTR_KPARAM_INFO
	.align		4
.L_4481:
        /*0068*/ 	.byte	0x04, 0x17
        /*006a*/ 	.short	(.L_4483 - .L_4482)
.L_4482:
        /*006c*/ 	.word	0x00000000
        /*0070*/ 	.short	0x0001
        /*0072*/ 	.short	0x0004
        /*0074*/ 	.byte	0x00, 0xf0, 0x11, 0x00


	//----- nvinfo : EIATTR_KPARAM_INFO
	.align		4
.L_4483:
        /*0078*/ 	.byte	0x04, 0x17
        /*007a*/ 	.short	(.L_4485 - .L_4484)
.L_4484:
        /*007c*/ 	.word	0x00000000
        /*0080*/ 	.short	0x0000
        /*0082*/ 	.short	0x0000
        /*0084*/ 	.byte	0x00, 0xf0, 0x11, 0x00


	//----- nvinfo : EIATTR_SPARSE_MMA_MASK
	.align		4
.L_4485:
        /*0088*/ 	.byte	0x03, 0x50
        /*008a*/ 	.short	0x0000


	//----- nvinfo : EIATTR_MAXREG_COUNT
	.align		4
        /*008c*/ 	.byte	0x03, 0x1b
        /*008e*/ 	.short	0x00ff


	//----- nvinfo : EIATTR_NUM_BARRIERS
	.align		4
        /*0090*/ 	.byte	0x02, 0x4c
        /*0092*/ 	.byte	0x01
	.zero		1


	//----- nvinfo : EIATTR_MERCURY_ISA_VERSION
	.align		4
        /*0094*/ 	.byte	0x03, 0x5f
        /*0096*/ 	.short	0x0101


	//----- nvinfo : EIATTR_COOP_GROUP_MASK_REGIDS
	.align		4
        /*0098*/ 	.byte	0x04, 0x29
        /*009a*/ 	.short	(.L_4487 - .L_4486)


	//   ....[0]....
.L_4486:
        /*009c*/ 	.word	0xffffffff


	//   ....[1]....
        /*00a0*/ 	.word	0xffffffff


	//   ....[2]....
        /*00a4*/ 	.word	0xffffffff


	//   ....[3]....
        /*00a8*/ 	.word	0xffffffff


	//   ....[4]....
        /*00ac*/ 	.word	0xffffffff


	//   ....[5]....
        /*00b0*/ 	.word	0xffffffff


	//   ....[6]....
        /*00b4*/ 	.word	0xffffffff


	//   ....[7]....
        /*00b8*/ 	.word	0xffffffff


	//   ....[8]....
        /*00bc*/ 	.word	0xffffffff


	//   ....[9]....
        /*00c0*/ 	.word	0xffffffff


	//   ....[10]....
        /*00c4*/ 	.word	0xffffffff


	//   ....[11]....
        /*00c8*/ 	.word	0xffffffff


	//   ....[12]....
        /*00cc*/ 	.word	0xffffffff


	//   ....[13]....
        /*00d0*/ 	.word	0xffffffff


	//   ....[14]....
        /*00d4*/ 	.word	0xffffffff


	//   ....[15]....
        /*00d8*/ 	.word	0xffffffff


	//   ....[16]....
        /*00dc*/ 	.word	0xffffffff


	//   ....[17]....
        /*00e0*/ 	.word	0xffffffff


	//   ....[18]....
        /*00e4*/ 	.word	0xffffffff


	//   ....[19]....
        /*00e8*/ 	.word	0xffffffff


	//   ....[20]....
        /*00ec*/ 	.word	0xffffffff


	//   ....[21]....
        /*00f0*/ 	.word	0xffffffff


	//   ....[22]....
        /*00f4*/ 	.word	0xffffffff


	//   ....[23]....
        /*00f8*/ 	.word	0xffffffff


	//   ....[24]....
        /*00fc*/ 	.word	0xffffffff


	//   ....[25]....
        /*0100*/ 	.word	0xffffffff


	//   ....[26]....
        /*0104*/ 	.word	0xffffffff


	//   ....[27]....
        /*0108*/ 	.word	0xffffffff


	//   ....[28]....
        /*010c*/ 	.word	0xffffffff


	//   ....[29]....
        /*0110*/ 	.word	0xffffffff


	//   ....[30]....
        /*0114*/ 	.word	0xffffffff


	//   ....[31]....
        /*0118*/ 	.word	0xffffffff


	//   ....[32]....
        /*011c*/ 	.word	0xffffffff


	//   ....[33]....
        /*0120*/ 	.word	0xffffffff


	//   ....[34]....
        /*0124*/ 	.word	0xffffffff


	//   ....[35]....
        /*0128*/ 	.word	0xffffffff


	//   ....[36]....
        /*012c*/ 	.word	0xffffffff


	//   ....[37]....
        /*0130*/ 	.word	0xffffffff


	//   ....[38]....
        /*0134*/ 	.word	0xffffffff


	//   ....[39]....
        /*0138*/ 	.word	0xffffffff


	//   ....[40]....
        /*013c*/ 	.word	0xffffffff


	//   ....[41]....
        /*0140*/ 	.word	0xffffffff


	//   ....[42]....
        /*0144*/ 	.word	0xffffffff


	//   ....[43]....
        /*0148*/ 	.word	0xffffffff


	//   ....[44]....
        /*014c*/ 	.word	0xffffffff


	//   ....[45]....
        /*0150*/ 	.word	0xffffffff


	//   ....[46]....
        /*0154*/ 	.word	0xffffffff


	//   ....[47]....
        /*0158*/ 	.word	0xffffffff


	//   ....[48]....
        /*015c*/ 	.word	0xffffffff


	//   ....[49]....
        /*0160*/ 	.word	0x0500001c


	//   ....[50]....
        /*0164*/ 	.word	0x0500001c


	//   ....[51]....
        /*0168*/ 	.word	0x0500001c


	//   ....[52]....
        /*016c*/ 	.word	0x0500001c


	//   ....[53]....
        /*0170*/ 	.word	0x0500001c


	//   ....[54]....
        /*0174*/ 	.word	0x0500001c


	//   ....[55]....
        /*0178*/ 	.word	0x0500001c


	//   ....[56]....
        /*017c*/ 	.word	0x0500001c


	//   ....[57]....
        /*0180*/ 	.word	0x0500001c


	//   ....[58]....
        /*0184*/ 	.word	0x0500001c


	//   ....[59]....
        /*0188*/ 	.word	0x0500001c


	//   ....[60]....
        /*018c*/ 	.word	0x0500001c


	//   ....[61]....
        /*0190*/ 	.word	0x0500001c


	//   ....[62]....
        /*0194*/ 	.word	0x0500001c


	//   ....[63]....
        /*0198*/ 	.word	0x0500001c


	//   ....[64]....
        /*019c*/ 	.word	0x0500001c


	//   ....[65]....
        /*01a0*/ 	.word	0x0500001c


	//   ....[66]....
        /*01a4*/ 	.word	0x0500001c


	//   ....[67]....
        /*01a8*/ 	.word	0x0500001c


	//   ....[68]....
        /*01ac*/ 	.word	0x0500001c


	//   ....[69]....
        /*01b0*/ 	.word	0x0500001c


	//   ....[70]....
        /*01b4*/ 	.word	0x0500001c


	//   ....[71]....
        /*01b8*/ 	.word	0x0500001c


	//   ....[72]....
        /*01bc*/ 	.word	0x0500001c


	//   ....[73]....
        /*01c0*/ 	.word	0x0500001c


	//   ....[74]....
        /*01c4*/ 	.word	0x0500001c


	//   ....[75]....
        /*01c8*/ 	.word	0x0500001c


	//   ....[76]....
        /*01cc*/ 	.word	0x0500001c


	//   ....[77]....
        /*01d0*/ 	.word	0x0500001c


	//   ....[78]....
        /*01d4*/ 	.word	0x0500001c


	//   ....[79]....
        /*01d8*/ 	.word	0x0500001c


	//   ....[80]....
        /*01dc*/ 	.word	0x0500001c


	//   ....[81]....
        /*01e0*/ 	.word	0x0500001c


	//   ....[82]....
        /*01e4*/ 	.word	0x0500001c


	//   ....[83]....
        /*01e8*/ 	.word	0x0500001c


	//   ....[84]....
        /*01ec*/ 	.word	0x0500001c


	//   ....[85]....
        /*01f0*/ 	.word	0x0500001c


	//   ....[86]....
        /*01f4*/ 	.word	0x0500001c


	//   ....[87]....
        /*01f8*/ 	.word	0x0500001c


	//   ....[88]....
        /*01fc*/ 	.word	0x0500001c


	//   ....[89]....
        /*0200*/ 	.word	0x0500001c


	//   ....[90]....
        /*0204*/ 	.word	0x0500001c


	//   ....[91]....
        /*0208*/ 	.word	0x0500001c


	//   ....[92]....
        /*020c*/ 	.word	0x0500001c


	//   ....[93]....
        /*0210*/ 	.word	0x0500001c


	//   ....[94]....
        /*0214*/ 	.word	0x0500001c


	//   ....[95]....
        /*0218*/ 	.word	0x0500001c


	//   ....[96]....
        /*021c*/ 	.word	0x0500001c


	//----- nvinfo : EIATTR_COOP_GROUP_INSTR_OFFSETS
	.align		4
.L_4487:
        /*0220*/ 	.byte	0x04, 0x28
        /*0222*/ 	.short	(.L_4489 - .L_4488)


	//   ....[0]....
.L_4488:
        /*0224*/ 	.word	0x00002390


	//   ....[1]....
        /*0228*/ 	.word	0x000023e0


	//   ....[2]....
        /*022c*/ 	.word	0x00002430


	//   ....[3]....
        /*0230*/ 	.word	0x00002480


	//   ....[4]....
        /*0234*/ 	.word	0x000024d0


	//   ....[5]....
        /*0238*/ 	.word	0x00002540


	//   ....[6]....
        /*023c*/ 	.word	0x000025a0


	//   ....[7]....
        /*0240*/ 	.word	0x00002600


	//   ....[8]....
        /*0244*/ 	.word	0x00002660


	//   ....[9]....
        /*0248*/ 	.word	0x000026c0


	//   ....[10]....
        /*024c*/ 	.word	0x00002720


	//   ....[11]....
        /*0250*/ 	.word	0x00002780


	//   ....[12]....
        /*0254*/ 	.word	0x000027e0


	//   ....[13]....
        /*0258*/ 	.word	0x00002840


	//   ....[14]....
        /*025c*/ 	.word	0x000028a0


	//   ....[15]....
        /*0260*/ 	.word	0x00002900


	//   ....[16]....
        /*0264*/ 	.word	0x00003730


	//   ....[17]....
        /*0268*/ 	.word	0x00003780


	//   ....[18]....
        /*026c*/ 	.word	0x000037d0


	//   ....[19]....
        /*0270*/ 	.word	0x00003820


	//   ....[20]....
        /*0274*/ 	.word	0x00003870


	//   ....[21]....
        /*0278*/ 	.word	0x000038e0


	//   ....[22]....
        /*027c*/ 	.word	0x00003940


	//   ....[23]....
        /*0280*/ 	.word	0x000039a0


	//   ....[24]....
        /*0284*/ 	.word	0x00003a00


	//   ....[25]....
        /*0288*/ 	.word	0x00003a60


	//   ....[26]....
        /*028c*/ 	.word	0x00003ac0


	//   ....[27]....
        /*0290*/ 	.word	0x00003b20


	//   ....[28]....
        /*0294*/ 	.word	0x00003b80


	//   ....[29]....
        /*0298*/ 	.word	0x00003be0


	//   ....[30]....
        /*029c*/ 	.word	0x00003c40


	//   ....[31]....
        /*02a0*/ 	.word	0x00003ca0


	//   ....[32]....
        /*02a4*/ 	.word	0x00004ab0


	//   ....[33]....
        /*02a8*/ 	.word	0x00004b00


	//   ....[34]....
        /*02ac*/ 	.word	0x00004b50


	//   ....[35]....
        /*02b0*/ 	.word	0x00004ba0


	//   ....[36]....
        /*02b4*/ 	.word	0x00004c10


	//   ....[37]....
        /*02b8*/ 	.word	0x00004c70


	//   ....[38]....
        /*02bc*/ 	.word	0x00004cd0


	//   ....[39]....
        /*02c0*/ 	.word	0x00004d30


	//   ....[40]....
        /*02c4*/ 	.word	0x00004d90


	//   ....[41]....
        /*02c8*/ 	.word	0x00004df0


	//   ....[42]....
        /*02cc*/ 	.word	0x00004e50


	//   ....[43]....
        /*02d0*/ 	.word	0x00004eb0


	//   ....[44]....
        /*02d4*/ 	.word	0x00004f10


	//   ....[45]....
        /*02d8*/ 	.word	0x00004f70


	//   ....[46]....
        /*02dc*/ 	.word	0x00004fd0


	//   ....[47]....
        /*02e0*/ 	.word	0x00005030


	//   ....[48]....
        /*02e4*/ 	.word	0x00005090


	//   ....[49]....
        /*02e8*/ 	.word	0x000056f0


	//   ....[50]....
        /*02ec*/ 	.word	0x00005770


	//   ....[51]....
        /*02f0*/ 	.word	0x000057f0


	//   ....[52]....
        /*02f4*/ 	.word	0x00005870


	//   ....[53]....
        /*02f8*/ 	.word	0x000058f0


	//   ....[54]....
        /*02fc*/ 	.word	0x00005970


	//   ....[55]....
        /*0300*/ 	.word	0x000059f0


	//   ....[56]....
        /*0304*/ 	.word	0x00005a70


	//   ....[57]....
        /*0308*/ 	.word	0x00005af0


	//   ....[58]....
        /*030c*/ 	.word	0x00005b70


	//   ....[59]....
        /*0310*/ 	.word	0x00005bf0


	//   ....[60]....
        /*0314*/ 	.word	0x00005c70


	//   ....[61]....
        /*0318*/ 	.word	0x00005cf0


	//   ....[62]....
        /*031c*/ 	.word	0x00005d70


	//   ....[63]....
        /*0320*/ 	.word	0x00005df0


	//   ....[64]....
        /*0324*/ 	.word	0x00005e70


	//   ....[65]....
        /*0328*/ 	.word	0x00005ef0


	//   ....[66]....
        /*032c*/ 	.word	0x00005f70


	//   ....[67]....
        /*0330*/ 	.word	0x00005ff0


	//   ....[68]....
        /*0334*/ 	.word	0x00006070


	//   ....[69]....
        /*0338*/ 	.word	0x000060f0


	//   ....[70]....
        /*033c*/ 	.word	0x00006170


	//   ....[71]....
        /*0340*/ 	.word	0x000061f0


	//   ....[72]....
        /*0344*/ 	.word	0x00006270


	//   ....[73]....
        /*0348*/ 	.word	0x000062f0


	//   ....[74]....
        /*034c*/ 	.word	0x00006370


	//   ....[75]....
        /*0350*/ 	.word	0x000063f0


	//   ....[76]....
        /*0354*/ 	.word	0x00006470


	//   ....[77]....
        /*0358*/ 	.word	0x000064f0


	//   ....[78]....
        /*035c*/ 	.word	0x00006570


	//   ....[79]....
        /*0360*/ 	.word	0x000065f0


	//   ....[80]....
        /*0364*/ 	.word	0x00006670


	//   ....[81]....
        /*0368*/ 	.word	0x000066e0


	//   ....[82]....
        /*036c*/ 	.word	0x00006760


	//   ....[83]....
        /*0370*/ 	.word	0x000067e0


	//   ....[84]....
        /*0374*/ 	.word	0x00006860


	//   ....[85]....
        /*0378*/ 	.word	0x000068e0


	//   ....[86]....
        /*037c*/ 	.word	0x00006960


	//   ....[87]....
        /*0380*/ 	.word	0x000069e0


	//   ....[88]....
        /*0384*/ 	.word	0x00006a60


	//   ....[89]....
        /*0388*/ 	.word	0x00006ae0


	//   ....[90]....
        /*038c*/ 	.word	0x00006b60


	//   ....[91]....
        /*0390*/ 	.word	0x00006be0


	//   ....[92]....
        /*0394*/ 	.word	0x00006c60


	//   ....[93]....
        /*0398*/ 	.word	0x00006ce0


	//   ....[94]....
        /*039c*/ 	.word	0x00006d60


	//   ....[95]....
        /*03a0*/ 	.word	0x00006de0


	//   ....[96]....
        /*03a4*/ 	.word	0x00006e60


	//----- nvinfo : EIATTR_VRC_CTA_INIT_COUNT
	.align		4
.L_4489:
        /*03a8*/ 	.byte	0x02, 0x4a
	.zero		1
	.zero		1


	//----- nvinfo : EIATTR_EXIT_INSTR_OFFSETS
	.align		4
        /*03ac*/ 	.byte	0x04, 0x1c
        /*03ae*/ 	.short	(.L_4491 - .L_4490)


	//   ....[0]....
.L_4490:
        /*03b0*/ 	.word	0x00000900


	//   ....[1]....
        /*03b4*/ 	.word	0x000056a0


	//----- nvinfo : EIATTR_MAX_THREADS
	.align		4
.L_4491:
        /*03b8*/ 	.byte	0x04, 0x05
        /*03ba*/ 	.short	(.L_4493 - .L_4492)
.L_4492:
        /*03bc*/ 	.word	0x00000100
        /*03c0*/ 	.word	0x00000001
        /*03c4*/ 	.word	0x00000001


	//----- nvinfo : EIATTR_CRS_STACK_SIZE
	.align		4
.L_4493:
        /*03c8*/ 	.byte	0x04, 0x1e
        /*03ca*/ 	.short	(.L_4495 - .L_4494)
.L_4494:
        /*03cc*/ 	.word	0x00000000


	//----- nvinfo : EIATTR_CBANK_PARAM_SIZE
	.align		4
.L_4495:
        /*03d0*/ 	.byte	0x03, 0x19
        /*03d2*/ 	.short	0x0030


	//----- nvinfo : EIATTR_PARAM_CBANK
	.align		4
        /*03d4*/ 	.byte	0x04, 0x0a
        /*03d6*/ 	.short	(.L_4497 - .L_4496)
	.align		4
.L_4496:
        /*03d8*/ 	.word	index@(.nv.constant0._Z9cuda_gemmIiLi256ELi4ELi1ELi1024ELi16ELi16ELi32ELi1ELi0EEviiiPT_S1_S1_ii)
        /*03dc*/ 	.short	0x0380
        /*03de*/ 	.short	0x0030


	//----- nvinfo : EIATTR_SW_WAR
	.align		4
.L_4497:
        /*03e0*/ 	.byte	0x04, 0x36
        /*03e2*/ 	.short	(.L_4499 - .L_4498)
.L_4498:
        /*03e4*/ 	.word	0x00000008
.L_4499:


//--------------------- .nv.info._Z9cuda_gemmIiLi256ELi4ELi1ELi1024ELi16ELi16ELi32ELi0ELi1EEviiiPT_S1_S1_ii --------------------------
	.section	.nv.info._Z9cuda_gemmIiLi256ELi4ELi1ELi1024ELi16ELi16ELi32ELi0ELi1EEviiiPT_S1_S1_ii,"",@"SHT_CUDA_INFO"
	.sectionflags	@""
	.align	4


	//----- nvinfo : EIATTR_CUDA_API_VERSION
	.align		4
        /*0000*/ 	.byte	0x04, 0x37
        /*0002*/ 	.short	(.L_4501 - .L_4500)
.L_4500:
        /*0004*/ 	.word	0x00000082


	//----- nvinfo : EIATTR_KPARAM_INFO
	.align		4
.L_4501:
        /*0008*/ 	.byte	0x04, 0x17
        /*000a*/ 	.short	(.L_4503 - .L_4502)
.L_4502:
        /*000c*/ 	.word	0x00000000
        /*0010*/ 	.short	0x0007
        /*0012*/ 	.short	0x002c
        /*0014*/ 	.byte	0x00, 0xf0, 0x11, 0x00


	//----- nvinfo : EIATTR_KPARAM_INFO
	.align		4
.L_4503:
        /*0018*/ 	.byte	0x04, 0x17
        /*001a*/ 	.short	(.L_4505 - .L_4504)
.L_4504:
        /*001c*/ 	.word	0x00000000
        /*0020*/ 	.short	0x0006
        /*0022*/ 	.short	0x0028
        /*0024*/ 	.byte	0x00, 0xf0, 0x11, 0x00


	//----- nvinfo : EIATTR_KPARAM_INFO
	.align		4
.L_4505:
        /*0028*/ 	.byte	0x04, 0x17
        /*002a*/ 	.short	(.L_4507 - .L_4506)
.L_4506:
        /*002c*/ 	.word	0x00000000
        /*0030*/ 	.short	0x0005
        /*0032*/ 	.short	0x0020
        /*0034*/ 	.byte	0x00, 0xf5, 0x21, 0x00


	//----- nvinfo : EIATTR_KPARAM_INFO
	.align		4
.L_4507:
        /*0038*/ 	.byte	0x04, 0x17
        /*003a*/ 	.short	(.L_4509 - .L_4508)
.L_4508:
        /*003c*/ 	.word	0x00000000
        /*0040*/ 	.short	0x0004
        /*0042*/ 	.short	0x0018
        /*0044*/ 	.byte	0x00, 0xf5, 0x21, 0x00


	//----- nvinfo : EIATTR_KPARAM_INFO
	.align		4
.L_4509:
        /*0048*/ 	.byte	0x04, 0x17
        /*004a*/ 	.short	(.L_4511 - .L_4510)
.L_4510:
        /*004c*/ 	.word	0x00000000
        /*0050*/ 	.short	0x0003
        /*0052*/ 	.short	0x0010
        /*0054*/ 	.byte	0x00, 0xf5, 0x21, 0x00


	//----- nvinfo : EIATTR_KPARAM_INFO
	.align		4
.L_4511:
        /*0058*/ 	.byte	0x04, 0x17
        /*005a*/ 	.short	(.L_4513 - .L_4512)
.L_4512:
        /*005c*/ 	.word	0x00000000
        /*0060*/ 	.short	0x0002
        /*0062*/ 	.short	0x0008
        /*0064*/ 	.byte	0x00, 0xf0, 0x11, 0x00


	//----- nvinfo : EIATTR_KPARAM_INFO
	.align		4
.L_4513:
        /*0068*/ 	.byte	0x04, 0x17
        /*006a*/ 	.short	(.L_4515 - .L_4514)
.L_4514:
        /*006c*/ 	.word	0x00000000
        /*0070*/ 	.short	0x0001
        /*0072*/ 	.short	0x0004
        /*0074*/ 	.byte	0x00, 0xf0, 0x11, 0x00


	//----- nvinfo : EIATTR_KPARAM_INFO
	.align		4
.L_4515:
        /*0078*/ 	.byte	0x04, 0x17
        /*007a*/ 	.short	(.L_4517 - .L_4516)
.L_4516:
        /*007c*/ 	.word	0x00000000
        /*0080*/ 	.short	0x0000
        /*0082*/ 	.short	0x0000
        /*0084*/ 	.byte	0x00, 0xf0, 0x11, 0x00


	//----- nvinfo : EIATTR_SPARSE_MMA_MASK
	.align		4
.L_4517:
        /*0088*/ 	.byte	0x03, 0x50
        /*008a*/ 	.short	0x0000


	//----- nvinfo : EIATTR_MAXREG_COUNT
	.align		4
        /*008c*/ 	.byte	0x03, 0x1b
        /*008e*/ 	.short	0x00ff


	//----- nvinfo : EIATTR_NUM_BARRIERS
	.align		4
        /*0090*/ 	.byte	0x02, 0x4c
        /*0092*/ 	.byte	0x01
	.zero		1


	//----- nvinfo : EIATTR_MERCURY_ISA_VERSION
	.align		4
        /*0094*/ 	.byte	0x03, 0x5f
        /*0096*/ 	.short	0x0101


	//----- nvinfo : EIATTR_COOP_GROUP_MASK_REGIDS
	.align		4
        /*0098*/ 	.byte	0x04, 0x29
        /*009a*/ 	.short	(.L_4519 - .L_4518)


	//   ....[0]....
.L_4518:
        /*009c*/ 	.word	0xffffffff


	//   ....[1]....
        /*00a0*/ 	.word	0xffffffff


	//   ....[2]....
        /*00a4*/ 	.word	0xffffffff


	//   ....[3]....
        /*00a8*/ 	.word	0xffffffff


	//   ....[4]....
        /*00ac*/ 	.word	0xffffffff


	//   ....[5]....
        /*00b0*/ 	.word	0xffffffff


	//   ....[6]....
        /*00b4*/ 	.word	0xffffffff


	//   ....[7]....
        /*00b8*/ 	.word	0xffffffff


	//   ....[8]....
        /*00bc*/ 	.word	0xffffffff


	//   ....[9]....
        /*00c0*/ 	.word	0xffffffff


	//   ....[10]....
        /*00c4*/ 	.word	0xffffffff


	//   ....[11]....
        /*00c8*/ 	.word	0xffffffff


	//   ....[12]....
        /*00cc*/ 	.word	0xffffffff


	//   ....[13]....
        /*00d0*/ 	.word	0xffffffff


	//   ....[14]....
        /*00d4*/ 	.word	0xffffffff


	//   ....[15]....
        /*00d8*/ 	.word	0xffffffff


	//   ....[16]....
        /*00dc*/ 	.word	0x05000031


	//   ....[17]....
        /*00e0*/ 	.word	0x05000031


	//   ....[18]....
        /*00e4*/ 	.word	0x05000031


	//   ....[19]....
        /*00e8*/ 	.word	0x05000031


	//   ....[20]....
        /*00ec*/ 	.word	0x05000031


	//   ....[21]....
        /*00f0*/ 	.word	0x05000031


	//   ....[22]....
        /*00f4*/ 	.word	0x05000031


	//   ....[23]....
        /*00f8*/ 	.word	0x05000031


	//   ....[24]....
        /*00fc*/ 	.word	0x05000031


	//   ....[25]....
        /*0100*/ 	.word	0x05000031


	//   ....[26]....
        /*0104*/ 	.word	0x05000031


	//   ....[27]....
        /*0108*/ 	.word	0x05000031


	//   ....[28]....
        /*010c*/ 	.word	0x05000031


	//   ....[29]....
        /*0110*/ 	.word	0x05000031


	//   ....[30]....
        /*0114*/ 	.word	0x05000031


	//   ....[31]....
        /*0118*/ 	.word	0x05000031


	//----- nvinfo : EIATTR_COOP_GROUP_INSTR_OFFSETS
	.align		4
.L_4519:
        /*011c*/ 	.byte	0x04, 0x28
        /*011e*/ 	.short	(.L_4521 - .L_4520)


	//   ....[0]....
.L_4520:
        /*0120*/ 	.word	0x000014a0


	//   ....[1]....
        /*0124*/ 	.word	0x000014b0


	//   ....[2]....
        /*0128*/ 	.word	0x000014e0


	//   ....[3]....
        /*012c*/ 	.word	0x00001500


	//   ....[4]....
        /*0130*/ 	.word	0x00001520


	//   ....[5]....
        /*0134*/ 	.word	0x00001540


	//   ....[6]....
        /*0138*/ 	.word	0x00001560


	//   ....[7]....
        /*013c*/ 	.word	0x00001580


	//   ....[8]....
        /*0140*/ 	.word	0x000015a0


	//   ....[9]....
        /*0144*/ 	.word	0x000015c0


	//   ....[10]....
        /*0148*/ 	.word	0x000015e0


	//   ....[11]....
        /*014c*/ 	.word	0x00001600


	//   ....[12]....
        /*0150*/ 	.word	0x00001620


	//   ....[13]....
        /*0154*/ 	.word	0x00001640


	//   ....[14]....
        /*0158*/ 	.word	0x00001660


	//   ....[15]....
        /*015c*/ 	.word	0x00001670


	//   ....[16]....
        /*0160*/ 	.word	0x00001cc0


	//   ....[17]....
        /*0164*/ 	.word	0x00001d40


	//   ....[18]....
        /*0168*/ 	.word	0x00001db0


	//   ....[19]....
        /*016c*/ 	.word	0x00001e00


	//   ....[20]....
        /*0170*/ 	.word	0x00001e50


	//   ....[21]....
        /*0174*/ 	.word	0x00001ea0


	//   ....[22]....
        /*0178*/ 	.word	0x00001ef0


	//   ....[23]....
        /*017c*/ 	.word	0x00001f40


	//   ....[24]....
        /*0180*/ 	.word	0x00001f90


	//   ....[25]....
        /*0184*/ 	.word	0x00001fe0


	//   ....[26]....
        /*0188*/ 	.word	0x00002030


	//   ....[27]....
        /*018c*/ 	.word	0x00002080


	//   ....[28]....
        /*0190*/ 	.word	0x000020d0


	//   ....[29]....
        /*0194*/ 	.word	0x00002120


	//   ....[30]....
        /*0198*/ 	.word	0x00002170


	//   ....[31]....
        /*019c*/ 	.word	0x000021c0


	//----- nvinfo : EIATTR_VRC_CTA_INIT_COUNT
	.align		4
.L_4521:
        /*01a0*/ 	.byte	0x02, 0x4a
	.zero		1
	.zero		1


	//----- nvinfo : EIATTR_EXIT_INSTR_OFFSETS
	.align		4
        /*01a4*/ 	.byte	0x04, 0x1c
        /*01a6*/ 	.short	(.L_4523 - .L_4522)


	//   ....[0]....
.L_4522:
        /*01a8*/ 	.word	0x00000680


	//   ....[1]....
        /*01ac*/ 	.word	0x00001c60


	//----- nvinfo : EIATTR_MAX_THREADS
	.align		4
.L_4523:
        /*01b0*/ 	.byte	0x04, 0x05
        /*01b2*/ 	.short	(.L_4525 - .L_4524)
.L_4524:
        /*01b4*/ 	.word	0x00000100
        /*01b8*/ 	.word	0x00000001
        /*01bc*/ 	.word	0x00000001


	//----- nvinfo : EIATTR_CRS_STACK_SIZE
	.align		4
.L_4525:
        /*01c0*/ 	.byte	0x04, 0x1e
        /*01c2*/ 	.short	(.L_4527 - .L_4526)
.L_4526:
        /*01c4*/ 	.word	0x00000000


	//----- nvinfo : EIATTR_CBANK_PARAM_SIZE
	.align		4
.L_4527:
        /*01c8*/ 	.byte	0x03, 0x19
        /*01ca*/ 	.short	0x0030


	//----- nvinfo : EIATTR_PARAM_CBANK
	.align		4
        /*01cc*/ 	.byte	0x04, 0x0a
        /*01ce*/ 	.short	(.L_4529 - .L_4528)
	.align		4
.L_4528:
        /*01d0*/ 	.word	index@(.nv.constant0._Z9cuda_gemmIiLi256ELi4ELi1ELi1024ELi16ELi16ELi32ELi0ELi1EEviiiPT_S1_S1_ii)
        /*01d4*/ 	.short	0x0380
        /*01d6*/ 	.short	0x0030


	//----- nvinfo : EIATTR_SW_WAR
	.align		4
.L_4529:
        /*01d8*/ 	.byte	0x04, 0x36
        /*01da*/ 	.short	(.L_4531 - .L_4530)
.L_4530:
        /*01dc*/ 	.word	0x00000008
.L_4531:


//--------------------- .nv.info._Z9cuda_gemmIiLi256ELi4ELi1ELi1024ELi16ELi16ELi32ELi0ELi0EEviiiPT_S1_S1_ii --------------------------
	.section	.nv.info._Z9cuda_gemmIiLi256ELi4ELi1ELi1024ELi16ELi16ELi32ELi0ELi0EEviiiPT_S1_S1_ii,"",@"SHT_CUDA_INFO"
	.sectionflags	@""
	.align	4


	//----- nvinfo : EIATTR_CUDA_API_VERSION
	.align		4
        /*0000*/ 	.byte	0x04, 0x37
        /*0002*/ 	.short	(.L_4533 - .L_4532)
.L_4532:
        /*0004*/ 	.word	0x00000082


	//----- nvinfo : EIATTR_KPARAM_INFO
	.align		4
.L_4533:
        /*0008*/ 	.byte	0x04, 0x17
        /*000a*/ 	.short	(.L_4535 - .L_4534)
.L_4534:
        /*000c*/ 	.word	0x00000000
        /*0010*/ 	.short	0x0007
        /*0012*/ 	.short	0x002c
        /*0014*/ 	.byte	0x00, 0xf0, 0x11, 0x00


	//----- nvinfo : EIATTR_KPARAM_INFO
	.align		4
.L_4535:
        /*0018*/ 	.byte	0x04, 0x17
        /*001a*/ 	.short	(.L_4537 - .L_4536)
.L_4536:
        /*001c*/ 	.word	0x00000000
        /*0020*/ 	.short	0x0006
        /*0022*/ 	.short	0x0028
        /*0024*/ 	.byte	0x00, 0xf0, 0x11, 0x00


	//----- nvinfo : EIATTR_KPARAM_INFO
	.align		4
.L_4537:
        /*0028*/ 	.byte	0x04, 0x17
        /*002a*/ 	.short	(.L_4539 - .L_4538)
.L_4538:
        /*002c*/ 	.word	0x00000000
        /*0030*/ 	.short	0x0005
        /*0032*/ 	.short	0x0020
        /*0034*/ 	.byte	0x00, 0xf5, 0x21, 0x00


	//----- nvinfo : EIATTR_KPARAM_INFO
	.align		4
.L_4539:
        /*0038*/ 	.byte	0x04, 0x17
        /*003a*/ 	.short	(.L_4541 - .L_4540)
.L_4540:
        /*003c*/ 	.word	0x00000000
        /*0040*/ 	.short	0x0004
        /*0042*/ 	.short	0x0018
        /*0044*/ 	.byte	0x00, 0xf5, 0x21, 0x00


	//----- nvinfo : EIATTR_KPARAM_INFO
	.align		4
.L_4541:
        /*0048*/ 	.byte	0x04, 0x17
        /*004a*/ 	.short	(.L_4543 - .L_4542)
.L_4542:
        /*004c*/ 	.word	0x00000000
        /*0050*/ 	.short	0x0003
        /*0052*/ 	.short	0x0010
        /*0054*/ 	.byte	0x00, 0xf5, 0x21, 0x00


	//----- nvinfo : EIATTR_KPARAM_INFO
	.align		4
.L_4543:
        /*0058*/ 	.byte	0x04, 0x17
        /*005a*/ 	.short	(.L_4545 - .L_4544)
.L_4544:
        /*005c*/ 	.word	0x00000000
        /*0060*/ 	.short	0x0002
        /*0062*/ 	.short	0x0008
        /*0064*/ 	.byte	0x00, 0xf0, 0x11, 0x00


	//----- nvinfo : EIATTR_KPARAM_INFO
	.align		4
.L_4545:
        /*0068*/ 	.byte	0x04, 0x17
        /*006a*/ 	.short	(.L_4547 - .L_4546)
.L_4546:
        /*006c*/ 	.word	0x00000000
        /*0070*/ 	.short	0x0001
        /*0072*/ 	.short	0x0004
        /*0074*/ 	.byte	0x00, 0xf0, 0x11, 0x00


	//----- nvinfo : EIATTR_KPARAM_INFO
	.align		4
.L_4547:
        /*0078*/ 	.byte	0x04, 0x17
        /*007a*/ 	.short	(.L_4549 - .L_4548)
.L_4548:
        /*007c*/ 	.word	0x00000000
        /*0080*/ 	.short	0x0000
        /*0082*/ 	.short	0x0000
        /*0084*/ 	.byte	0x00, 0xf0, 0x11, 0x00


	//----- nvinfo : EIATTR_SPARSE_MMA_MASK
	.align		4
.L_4549:
        /*0088*/ 	.byte	0x03, 0x50
        /*008a*/ 	.short	0x0000


	//----- nvinfo : EIATTR_MAXREG_COUNT
	.align		4
        /*008c*/ 	.byte	0x03, 0x1b
        /*008e*/ 	.short	0x00ff


	//----- nvinfo : EIATTR_NUM_BARRIERS
	.align		4
        /*0090*/ 	.byte	0x02, 0x4c
        /*0092*/ 	.byte	0x01
	.zero		1


	//----- nvinfo : EIATTR_MERCURY_ISA_VERSION
	.align		4
        /*0094*/ 	.byte	0x03, 0x5f
        /*0096*/ 	.short	0x0101


	//----- nvinfo : EIATTR_COOP_GROUP_MASK_REGIDS
	.align		4
        /*0098*/ 	.byte	0x04, 0x29
        /*009a*/ 	.short	(.L_4551 - .L_4550)


	//   ....[0]....
.L_4550:
        /*009c*/ 	.word	0xffffffff


	//   ....[1]....
        /*00a0*/ 	.word	0xffffffff


	//   ....[2]....
        /*00a4*/ 	.word	0xffffffff


	//   ....[3]....
        /*00a8*/ 	.word	0xffffffff


	//   ....[4]....
        /*00ac*/ 	.word	0xffffffff


	//   ....[5]....
        /*00b0*/ 	.word	0xffffffff


	//   ....[6]....
        /*00b4*/ 	.word	0xffffffff


	//   ....[7]....
        /*00b8*/ 	.word	0xffffffff


	//   ....[8]....
        /*00bc*/ 	.word	0xffffffff


	//   ....[9]....
        /*00c0*/ 	.word	0xffffffff


	//   ....[10]....
        /*00c4*/ 	.word	0xffffffff


	//   ....[11]....
        /*00c8*/ 	.word	0xffffffff


	//   ....[12]....
        /*00cc*/ 	.word	0xffffffff


	//   ....[13]....
        /*00d0*/ 	.word	0xffffffff


	//   ....[14]....
        /*00d4*/ 	.word	0xffffffff


	//   ....[15]....
        /*00d8*/ 	.word	0xffffffff


	//   ....[16]....
        /*00dc*/ 	.word	0xffffffff


	//   ....[17]....
        /*00e0*/ 	.word	0xffffffff


	//   ....[18]....
        /*00e4*/ 	.word	0xffffffff


	//   ....[19]....
        /*00e8*/ 	.word	0xffffffff


	//   ....[20]....
        /*00ec*/ 	.word	0xffffffff


	//   ....[21]....
        /*00f0*/ 	.word	0xffffffff


	//   ....[22]....
        /*00f4*/ 	.word	0xffffffff


	//   ....[23]....
        /*00f8*/ 	.word	0xffffffff


	//   ....[24]....
        /*00fc*/ 	.word	0xffffffff


	//   ....[25]....
        /*0100*/ 	.word	0xffffffff


	//   ....[26]....
        /*0104*/ 	.word	0xffffffff


	//   ....[27]....
        /*0108*/ 	.word	0xffffffff


	//   ....[28]....
        /*010c*/ 	.word	0xffffffff


	//   ....[29]....
        /*0110*/ 	.word	0xffffffff


	//   ....[30]....
        /*0114*/ 	.word	0xffffffff


	//   ....[31]....
        /*0118*/ 	.word	0xffffffff


	//   ....[32]....
        /*011c*/ 	.word	0xffffffff


	//   ....[33]....
        /*0120*/ 	.word	0xffffffff


	//   ....[34]....
        /*0124*/ 	.word	0xffffffff


	//   ....[35]....
        /*0128*/ 	.word	0xffffffff


	//   ....[36]....
        /*012c*/ 	.word	0xffffffff


	//   ....[37]....
        /*0130*/ 	.word	0xffffffff


	//   ....[38]....
        /*0134*/ 	.word	0xffffffff


	//   ....[39]....
        /*0138*/ 	.word	0xffffffff


	//   ....[40]....
        /*013c*/ 	.word	0xffffffff


	//   ....[41]....
        /*0140*/ 	.word	0xffffffff


	//   ....[42]....
        /*0144*/ 	.word	0xffffffff


	//   ....[43]....
        /*0148*/ 	.word	0xffffffff


	//   ....[44]....
        /*014c*/ 	.word	0xffffffff


	//   ....[45]....
        /*0150*/ 	.word	0xffffffff


	//   ....[46]....
        /*0154*/ 	.word	0xffffffff


	//   ....[47]....
        /*0158*/ 	.word	0xffffffff


	//   ....[48]....
        /*015c*/ 	.word	0xffffffff


	//   ....[49]....
        /*0160*/ 	.word	0x0500001c


	//   ....[50]....
        /*0164*/ 	.word	0x0500001c


	//   ....[51]....
        /*0168*/ 	.word	0x0500001c


	//   ....[52]....
        /*016c*/ 	.word	0x0500001c


	//   ....[53]....
        /*0170*/ 	.word	0x0500001c


	//   ....[54]....
        /*0174*/ 	.word	0x0500001c


	//   ....[55]....
        /*0178*/ 	.word	0x0500001c


	//   ....[56]....
        /*017c*/ 	.word	0x0500001c


	//   ....[57]....
        /*0180*/ 	.word	0x0500001c


	//   ....[58]....
        /*0184*/ 	.word	0x0500001c


	//   ....[59]....
        /*0188*/ 	.word	0x0500001c


	//   ....[60]....
        /*018c*/ 	.word	0x0500001c


	//   ....[61]....
        /*0190*/ 	.word	0x0500001c


	//   ....[62]....
        /*0194*/ 	.word	0x0500001c


	//   ....[63]....
        /*0198*/ 	.word	0x0500001c


	//   ....[64]....
        /*019c*/ 	.word	0x0500001c


	//   ....[65]....
        /*01a0*/ 	.word	0x0500001c


	//   ....[66]....
        /*01a4*/ 	.word	0x0500001c


	//   ....[67]....
        /*01a8*/ 	.word	0x0500001c


	//   ....[68]....
        /*01ac*/ 	.word	0x0500001c


	//   ....[69]....
        /*01b0*/ 	.word	0x0500001c


	//   ....[70]....
        /*01b4*/ 	.word	0x0500001c


	//   ....[71]....
        /*01b8*/ 	.word	0x0500001c


	//   ....[72]....
        /*01bc*/ 	.word	0x0500001c


	//   ....[73]....
        /*01c0*/ 	.word	0x0500001c


	//   ....[74]....
        /*01c4*/ 	.word	0x0500001c


	//   ....[75]....
        /*01c8*/ 	.word	0x0500001c


	//   ....[76]....
        /*01cc*/ 	.word	0x0500001c


	//   ....[77]....
        /*01d0*/ 	.word	0x0500001c


	//   ....[78]....
        /*01d4*/ 	.word	0x0500001c


	//   ....[79]....
        /*01d8*/ 	.word	0x0500001c


	//   ....[80]....
        /*01dc*/ 	.word	0x0500001c


	//   ....[81]....
        /*01e0*/ 	.word	0x0500001c


	//   ....[82]....
        /*01e4*/ 	.word	0x0500001c


	//   ....[83]....
        /*01e8*/ 	.word	0x0500001c


	//   ....[84]....
        /*01ec*/ 	.word	0x0500001c


	//   ....[85]....
        /*01f0*/ 	.word	0x0500001c


	//   ....[86]....
        /*01f4*/ 	.word	0x0500001c


	//   ....[87]....
        /*01f8*/ 	.word	0x0500001c


	//   ....[88]....
        /*01fc*/ 	.word	0x0500001c


	//   ....[89]....
        /*0200*/ 	.word	0x0500001c


	//   ....[90]....
        /*0204*/ 	.word	0x0500001c


	//   ....[91]....
        /*0208*/ 	.word	0x0500001c


	//   ....[92]....
        /*020c*/ 	.word	0x0500001c


	//   ....[93]....
        /*0210*/ 	.word	0x0500001c


	//   ....[94]....
        /*0214*/ 	.word	0x0500001c


	//   ....[95]....
        /*0218*/ 	.word	0x0500001c


	//   ....[96]....
        /*021c*/ 	.word	0x0500001c


	//----- nvinfo : EIATTR_COOP_GROUP_INSTR_OFFSETS
	.align		4
.L_4551:
        /*0220*/ 	.byte	0x04, 0x28
        /*0222*/ 	.short	(.L_4553 - .L_4552)


	//   ....[0]....
.L_4552:
        /*0224*/ 	.word	0x000023c0


	//   ....[1]....
        /*0228*/ 	.word	0x00002410


	//   ....[2]....
        /*022c*/ 	.word	0x00002460


	//   ....[3]....
        /*0230*/ 	.word	0x000024b0


	//   ....[4]....
        /*0234*/ 	.word	0x00002500


	//   ....[5]....
        /*0238*/ 	.word	0x00002570


	//   ....[6]....
        /*023c*/ 	.word	0x000025d0


	//   ....[7]....
        /*0240*/ 	.word	0x00002630


	//   ....[8]....
        /*0244*/ 	.word	0x00002690


	//   ....[9]....
        /*0248*/ 	.word	0x000026f0


	//   ....[10]....
        /*024c*/ 	.word	0x00002750


	//   ....[11]....
        /*0250*/ 	.word	0x000027b0


	//   ....[12]....
        /*0254*/ 	.word	0x00002810


	//   ....[13]....
        /*0258*/ 	.word	0x00002870


	//   ....[14]....
        /*025c*/ 	.word	0x000028d0


	//   ....[15]....
        /*0260*/ 	.word	0x00002930


	//   ....[16]....
        /*0264*/ 	.word	0x00003720


	//   ....[17]....
        /*0268*/ 	.word	0x00003770


	//   ....[18]....
        /*026c*/ 	.word	0x000037c0


	//   ....[19]....
        /*0270*/ 	.word	0x00003810


	//   ....[20]....
        /*0274*/ 	.word	0x00003860


	//   ....[21]....
        /*0278*/ 	.word	0x000038d0


	//   ....[22]....
        /*027c*/ 	.word	0x00003930


	//   ....[23]....
        /*0280*/ 	.word	0x00003990


	//   ....[24]....
        /*0284*/ 	.word	0x000039f0


	//   ....[25]....
        /*0288*/ 	.word	0x00003a50


	//   ....[26]....
        /*028c*/ 	.word	0x00003ab0


	//   ....[27]....
        /*0290*/ 	.word	0x00003b10


	//   ....[28]....
        /*0294*/ 	.word	0x00003b70


	//   ....[29]....
        /*0298*/ 	.word	0x00003bd0


	//   ....[30]....
        /*029c*/ 	.word	0x00003c30


	//   ....[31]....
        /*02a0*/ 	.word	0x00003c90


	//   ....[32]....
        /*02a4*/ 	.word	0x00004a60


	//   ....[33]....
        /*02a8*/ 	.word	0x00004ab0


	//   ....[34]....
        /*02ac*/ 	.word	0x00004b00


	//   ....[35]....
        /*02b0*/ 	.word	0x00004b50


	//   ....[36]....
        /*02b4*/ 	.word	0x00004bc0


	//   ....[37]....
        /*02b8*/ 	.word	0x00004c20


	//   ....[38]....
        /*02bc*/ 	.word	0x00004c80


	//   ....[39]....
        /*02c0*/ 	.word	0x00004ce0


	//   ....[40]....
        /*02c4*/ 	.word	0x00004d40


	//   ....[41]....
        /*02c8*/ 	.word	0x00004da0


	//   ....[42]....
        /*02cc*/ 	.word	0x00004e00


	//   ....[43]....
        /*02d0*/ 	.word	0x00004e60


	//   ....[44]....
        /*02d4*/ 	.word	0x00004ec0


	//   ....[45]....
        /*02d8*/ 	.word	0x00004f20


	//   ....[46]....
        /*02dc*/ 	.word	0x00004f80


	//   ....[47]....
        /*02e0*/ 	.word	0x00004fe0


	//   ....[48]....
        /*02e4*/ 	.word	0x00005040


	//   ....[49]....
        /*02e8*/ 	.word	0x00006120


	//   ....[50]....
        /*02ec*/ 	.word	0x000061a0


	//   ....[51]....
        /*02f0*/ 	.word	0x00006220


	//   ....[52]....
        /*02f4*/ 	.word	0x000062a0


	//   ....[53]....
        /*02f8*/ 	.word	0x00006320


	//   ....[54]....
        /*02fc*/ 	.word	0x000063a0


	//   ....[55]....
        /*0300*/ 	.word	0x00006420


	//   ....[56]....
        /*0304*/ 	.word	0x000064a0


	//   ....[57]....
        /*0308*/ 	.word	0x00006520


	//   ....[58]....
        /*030c*/ 	.word	0x000065a0


	//   ....[59]....
        /*0310*/ 	.word	0x00006620


	//   ....[60]....
        /*0314*/ 	.word	0x000066a0


	//   ....[61]....
        /*0318*/ 	.word	0x00006720


	//   ....[62]....
        /*031c*/ 	.word	0x000067a0


	//   ....[63]....
        /*0320*/ 	.word	0x00006820


	//   ....[64]....
        /*0324*/ 	.word	0x000068a0


	//   ....[65]....
        /*0328*/ 	.word	0x00006920


	//   ....[66]....
        /*032c*/ 	.word	0x000069a0


	//   ....[67]....
        /*0330*/ 	.word	0x00006a20


	//   ....[68]....
        /*0334*/ 	.word	0x00006aa0


	//   ....[69]....
        /*0338*/ 	.word	0x00006b20


	//   ....[70]....
        /*033c*/ 	.word	0x00006ba0


	//   ....[71]....
        /*0340*/ 	.word	0x00006c20


	//   ....[72]....
        /*0344*/ 	.word	0x00006ca0


	//   ....[73]....
        /*0348*/ 	.word	0x00006d20


	//   ....[74]....
        /*034c*/ 	.word	0x00006da0


	//   ....[75]....
        /*0350*/ 	.word	0x00006e20


	//   ....[76]....
        /*0354*/ 	.word	0x00006ea0


	//   ....[77]....
        /*0358*/ 	.word	0x00006f20


	//   ....[78]....
        /*035c*/ 	.word	0x00006fa0


	//   ....[79]....
        /*0360*/ 	.word	0x00007020


	//   ....[80]....
        /*0364*/ 	.word	0x000070a0


	//   ....[81]....
        /*0368*/ 	.word	0x00007110


	//   ....[82]....
        /*036c*/ 	.word	0x00007190


	//   ....[83]....
        /*0370*/ 	.word	0x00007210


	//   ....[84]....
        /*0374*/ 	.word	0x00007290


	//   ....[85]....
        /*0378*/ 	.word	0x00007310


	//   ....[86]....
        /*037c*/ 	.word	0x00007390


	//   ....[87]....
        /*0380*/ 	.word	0x00007410


	//   ....[88]....
        /*0384*/ 	.word	0x00007490


	//   ....[89]....
        /*0388*/ 	.word	0x00007510


	//   ....[90]....
        /*038c*/ 	.word	0x00007590


	//   ....[91]....
        /*0390*/ 	.word	0x00007610


	//   ....[92]....
        /*0394*/ 	.word	0x00007690


	//   ....[93]....
        /*0398*/ 	.word	0x00007710


	//   ....[94]....
        /*039c*/ 	.word	0x00007790


	//   ....[95]....
        /*03a0*/ 	.word	0x00007810


	//   ....[96]....
        /*03a4*/ 	.word	0x00007890


	//----- nvinfo : EIATTR_VRC_CTA_INIT_COUNT
	.align		4
.L_4553:
        /*03a8*/ 	.byte	0x02, 0x4a
	.zero		1
	.zero		1


	//----- nvinfo : EIATTR_EXIT_INSTR_OFFSETS
	.align		4
        /*03ac*/ 	.byte	0x04, 0x1c
        /*03ae*/ 	.short	(.L_4555 - .L_4554)


	//   ....[0]....
.L_4554:
        /*03b0*/ 	.word	0x00000900


	//   ....[1]....
        /*03b4*/ 	.word	0x000060d0


	//----- nvinfo : EIATTR_MAX_THREADS
	.align		4
.L_4555:
        /*03b8*/ 	.byte	0x04, 0x05
        /*03ba*/ 	.short	(.L_4557 - .L_4556)
.L_4556:
        /*03bc*/ 	.word	0x00000100
        /*03c0*/ 	.word	0x00000001
        /*03c4*/ 	.word	0x00000001


	//----- nvinfo : EIATTR_CRS_STACK_SIZE
	.align		4
.L_4557:
        /*03c8*/ 	.byte	0x04, 0x1e
        /*03ca*/ 	.short	(.L_4559 - .L_4558)
.L_4558:
        /*03cc*/ 	.word	0x00000000


	//----- nvinfo : EIATTR_CBANK_PARAM_SIZE
	.align		4
.L_4559:
        /*03d0*/ 	.byte	0x03, 0x19
        /*03d2*/ 	.short	0x0030


	//----- nvinfo : EIATTR_PARAM_CBANK
	.align		4
        /*03d4*/ 	.byte	0x04, 0x0a
        /*03d6*/ 	.short	(.L_4561 - .L_4560)
	.align		4
.L_4560:
        /*03d8*/ 	.word	index@(.nv.constant0._Z9cuda_gemmIiLi256ELi4ELi1ELi1024ELi16ELi16ELi32ELi0ELi0EEviiiPT_S1_S1_ii)
        /*03dc*/ 	.short	0x0380
        /*03de*/ 	.short	0x0030


	//----- nvinfo : EIATTR_SW_WAR
	.align		4
.L_4561:
        /*03e0*/ 	.byte	0x04, 0x36
        /*03e2*/ 	.short	(.L_4563 - .L_4562)
.L_4562:
        /*03e4*/ 	.word	0x00000008
.L_4563:


//--------------------- .nv.info._Z9cuda_gemmIiLi256ELi4ELi1ELi1024ELi8ELi8ELi32ELi1ELi1EEviiiPT_S1_S1_ii --------------------------
	.section	.nv.info._Z9cuda_gemmIiLi256ELi4ELi1ELi1024ELi8ELi8ELi32ELi1ELi1EEviiiPT_S1_S1_ii,"",@"SHT_CUDA_INFO"
	.sectionflags	@""
	.align	4


	//----- nvinfo : EIATTR_CUDA_API_VERSION
	.align		4
        /*0000*/ 	.byte	0x04, 0x37
        /*0002*/ 	.short	(.L_4565 - .L_4564)
.L_4564:
        /*0004*/ 	.word	0x00000082


	//----- nvinfo : EIATTR_KPARAM_INFO
	.align		4
.L_4565:
        /*0008*/ 	.byte	0x04, 0x17
        /*000a*/ 	.short	(.L_4567 - .L_4566)
.L_4566:
        /*000c*/ 	.word	0x00000000
        /*0010*/ 	.short	0x0007
        /*0012*/ 	.short	0x002c
        /*0014*/ 	.byte	0x00, 0xf0, 0x11, 0x00


	//----- nvinfo : EIATTR_KPARAM_INFO
	.align		4
.L_4567:
        /*0018*/ 	.byte	0x04, 0x17
        /*001a*/ 	.short	(.L_4569 - .L_4568)
.L_4568:
        /*001c*/ 	.word	0x00000000
        /*0020*/ 	.short	0x0006
        /*0022*/ 	.short	0x0028
        /*0024*/ 	.byte	0x00, 0xf0, 0x11, 0x00


	//----- nvinfo : EIATTR_KPARAM_INFO
	.align		4
.L_4569:
        /*0028*/ 	.byte	0x04, 0x17
        /*002a*/ 	.short	(.L_4571 - .L_4570)
.L_4570:
        /*002c*/ 	.word	0x00000000
        /*0030*/ 	.short	0x0005
        /*0032*/ 	.short	0x0020
        /*0034*/ 	.byte	0x00, 0xf5, 0x21, 0x00


	//----- nvinfo : EIATTR_KPARAM_INFO
	.align		4
.L_4571:
        /*0038*/ 	.byte	0x04, 0x17
        /*003a*/ 	.short	(.L_4573 - .L_4572)
.L_4572:
        /*003c*/ 	.word	0x00000000
        /*0040*/ 	.short	0x0004
        /*0042*/ 	.short	0x0018
        /*0044*/ 	.byte	0x00, 0xf5, 0x21, 0x00


	//----- nvinfo : EIATTR_KPARAM_INFO
	.align		4
.L_4573:
        /*0048*/ 	.byte	0x04, 0x17
        /*004a*/ 	.short	(.L_4575 - .L_4574)
.L_4574:
        /*004c*/ 	.word	0x00000000
        /*0050*/ 	.short	0x0003
        /*0052*/ 	.short	0x0010
        /*0054*/ 	.byte	0x00, 0xf5, 0x21, 0x00


	//----- nvinfo : EIATTR_KPARAM_INFO
	.align		4
.L_4575:
        /*0058*/ 	.byte	0x04, 0x17
        /*005a*/ 	.short	(.L_4577 - .L_4576)
.L_4576:
        /*005c*/ 	.word	0x00000000
        /*0060*/ 	.short	0x0002
        /*0062*/ 	.short	0x0008
        /*0064*/ 	.byte	0x00, 0xf0, 0x11, 0x00


	//----- nvinfo : EIATTR_KPARAM_INFO
	.align		4
.L_4577:
        /*0068*/ 	.byte	0x04, 0x17
        /*006a*/ 	.short	(.L_4579 - .L_4578)
.L_4578:
        /*006c*/ 	.word	0x00000000
        /*0070*/ 	.short	0x0001
        /*0072*/ 	.short	0x0004
        /*0074*/ 	.byte	0x00, 0xf0, 0x11, 0x00


	//----- nvinfo : EIATTR_KPARAM_INFO
	.align		4
.L_4579:
        /*0078*/ 	.byte	0x04, 0x17
        /*007a*/ 	.short	(.L_4581 - .L_4580)
.L_4580:
        /*007c*/ 	.word	0x00000000
        /*0080*/ 	.short	0x0000
        /*0082*/ 	.short	0x0000
        /*0084*/ 	.byte	0x00, 0xf0, 0x11, 0x00


	//----- nvinfo : EIATTR_SPARSE_MMA_MASK
	.align		4
.L_4581:
        /*0088*/ 	.byte	0x03, 0x50
        /*008a*/ 	.short	0x0000


	//----- nvinfo : EIATTR_MAXREG_COUNT
	.align		4
        /*008c*/ 	.byte	0x03, 0x1b
        /*008e*/ 	.short	0x00ff


	//----- nvinfo : EIATTR_NUM_BARRIERS
	.align		4
        /*0090*/ 	.byte	0x02, 0x4c
        /*0092*/ 	.byte	0x01
	.zero		1


	//----- nvinfo : EIATTR_MERCURY_ISA_VERSION
	.align		4
        /*0094*/ 	.byte	0x03, 0x5f
        /*0096*/ 	.short	0x0101


	//----- nvinfo : EIATTR_COOP_GROUP_MASK_REGIDS
	.align		4
        /*0098*/ 	.byte	0x04, 0x29
        /*009a*/ 	.short	(.L_4583 - .L_4582)


	//   ....[0]....
.L_4582:
        /*009c*/ 	.word	0xffffffff


	//   ....[1]....
        /*00a0*/ 	.word	0xffffffff


	//   ....[2]....
        /*00a4*/ 	.word	0xffffffff


	//   ....[3]....
        /*00a8*/ 	.word	0xffffffff


	//   ....[4]....
        /*00ac*/ 	.word	0xffffffff


	//   ....[5]....
        /*00b0*/ 	.word	0xffffffff


	//   ....[6]....
        /*00b4*/ 	.word	0xffffffff


	//   ....[7]....
        /*00b8*/ 	.word	0xffffffff


	//   ....[8]....
        /*00bc*/ 	.word	0x05000017


	//   ....[9]....
        /*00c0*/ 	.word	0x05000017


	//   ....[10]....
        /*00c4*/ 	.word	0x05000017


	//   ....[11]....
        /*00c8*/ 	.word	0x05000017


	//   ....[12]....
        /*00cc*/ 	.word	0x05000017


	//   ....[13]....
        /*00d0*/ 	.word	0x05000017


	//   ....[14]....
        /*00d4*/ 	.word	0x05000017


	//   ....[15]....
        /*00d8*/ 	.word	0x05000017


	//----- nvinfo : EIATTR_COOP_GROUP_INSTR_OFFSETS
	.align		4
.L_4583:
        /*00dc*/ 	.byte	0x04, 0x28
        /*00de*/ 	.short	(.L_4585 - .L_4584)


	//   ....[0]....
.L_4584:
        /*00e0*/ 	.word	0x00001150


	//   ....[1]....
        /*00e4*/ 	.word	0x00001160


	//   ....[2]....
        /*00e8*/ 	.word	0x00001170


	//   ....[3]....
        /*00ec*/ 	.word	0x00001180


	//   ....[4]....
        /*00f0*/ 	.word	0x000011b0


	//   ....[5]....
        /*00f4*/ 	.word	0x000011d0


	//   ....[6]....
        /*00f8*/ 	.word	0x000011f0


	//   ....[7]....
        /*00fc*/ 	.word	0x00001210


	//   ....[8]....
        /*0100*/ 	.word	0x00001710


	//   ....[9]....
        /*0104*/ 	.word	0x00001790


	//   ....[10]....
        /*0108*/ 	.word	0x00001800


	//   ....[11]....
        /*010c*/ 	.word	0x00001870


	//   ....[12]....
        /*0110*/ 	.word	0x000018c0


	//   ....[13]....
        /*0114*/ 	.word	0x00001930


	//   ....[14]....
        /*0118*/ 	.word	0x000019a0


	//   ....[15]....
        /*011c*/ 	.word	0x00001a10


	//----- nvinfo : EIATTR_VRC_CTA_INIT_COUNT
	.align		4
.L_4585:
        /*0120*/ 	.byte	0x02, 0x4a
	.zero		1
	.zero		1


	//----- nvinfo : EIATTR_EXIT_INSTR_OFFSETS
	.align		4
        /*0124*/ 	.byte	0x04, 0x1c
        /*0126*/ 	.short	(.L_4587 - .L_4586)


	//   ....[0]....
.L_4586:
        /*0128*/ 	.word	0x000006a0


	//   ....[1]....
        /*012c*/ 	.word	0x000016b0


	//----- nvinfo : EIATTR_MAX_THREADS
	.align		4
.L_4587:
        /*0130*/ 	.byte	0x04, 0x05
        /*0132*/ 	.short	(.L_4589 - .L_4588)
.L_4588:
        /*0134*/ 	.word	0x00000100
        /*0138*/ 	.word	0x00000001
        /*013c*/ 	.word	0x00000001


	//----- nvinfo : EIATTR_CRS_STACK_SIZE
	.align		4
.L_4589:
        /*0140*/ 	.byte	0x04, 0x1e
        /*0142*/ 	.short	(.L_4591 - .L_4590)
.L_4590:
        /*0144*/ 	.word	0x00000000


	//----- nvinfo : EIATTR_CBANK_PARAM_SIZE
	.align		4
.L_4591:
        /*0148*/ 	.byte	0x03, 0x19
        /*014a*/ 	.short	0x0030


	//----- nvinfo : EIATTR_PARAM_CBANK
	.align		4
        /*014c*/ 	.byte	0x04, 0x0a
        /*014e*/ 	.short	(.L_4593 - .L_4592)
	.align		4
.L_4592:
        /*0150*/ 	.word	index@(.nv.constant0._Z9cuda_gemmIiLi256ELi4ELi1ELi1024ELi8ELi8ELi32ELi1ELi1EEviiiPT_S1_S1_ii)
        /*0154*/ 	.short	0x0380
        /*0156*/ 	.short	0x0030


	//----- nvinfo : EIATTR_SW_WAR
	.align		4
.L_4593:
        /*0158*/ 	.byte	0x04, 0x36
        /*015a*/ 	.short	(.L_4595 - .L_4594)
.L_4594:
        /*015c*/ 	.word	0x00000008
.L_4595:


//--------------------- .nv.info._Z9cuda_gemmIiLi256ELi4ELi1ELi1024ELi8ELi8ELi32ELi1ELi0EEviiiPT_S1_S1_ii --------------------------
	.section	.nv.info._Z9cuda_gemmIiLi256ELi4ELi1ELi1024ELi8ELi8ELi32ELi1ELi0EEviiiPT_S1_S1_ii,"",@"SHT_CUDA_INFO"
	.sectionflags	@""
	.align	4


	//----- nvinfo : EIATTR_CUDA_API_VERSION
	.align		4
        /*0000*/ 	.byte	0x04, 0x37
        /*0002*/ 	.short	(.L_4597 - .L_4596)
.L_4596:
        /*0004*/ 	.word	0x00000082


	//----- nvinfo : EIATTR_KPARAM_INFO
	.align		4
.L_4597:
        /*0008*/ 	.byte	0x04, 0x17
        /*000a*/ 	.short	(.L_4599 - .L_4598)
.L_4598:
        /*000c*/ 	.word	0x00000000
        /*0010*/ 	.short	0x0007
        /*0012*/ 	.short	0x002c
        /*0014*/ 	.byte	0x00, 0xf0, 0x11, 0x00


	//----- nvinfo : EIATTR_KPARAM_INFO
	.align		4
.L_4599:
        /*0018*/ 	.byte	0x04, 0x17
        /*001a*/ 	.short	(.L_4601 - .L_4600)
.L_4600:
        /*001c*/ 	.word	0x00000000
        /*0020*/ 	.short	0x0006
        /*0022*/ 	.short	0x0028
        /*0024*/ 	.byte	0x00, 0xf0, 0x11, 0x00


	//----- nvinfo : EIATTR_KPARAM_INFO
	.align		4
.L_4601:
        /*0028*/ 	.byte	0x04, 0x17
        /*002a*/ 	.short	(.L_4603 - .L_4602)
.L_4602:
        /*002c*/ 	.word	0x00000000
        /*0030*/ 	.short	0x0005
        /*0032*/ 	.short	0x0020
        /*0034*/ 	.byte	0x00, 0xf5, 0x21, 0x00


	//----- nvinfo : EIATTR_KPARAM_INFO
	.align		4
.L_4603:
        /*0038*/ 	.byte	0x04, 0x17
        /*003a*/ 	.short	(.L_4605 - .L_4604)
.L_4604:
        /*003c*/ 	.word	0x00000000
        /*0040*/ 	.short	0x0004
        /*0042*/ 	.short	0x0018
        /*0044*/ 	.byte	0x00, 0xf5, 0x21, 0x00


	//----- nvinfo : EIATTR_KPARAM_INFO
	.align		4
.L_4605:
        /*0048*/ 	.byte	0x04, 0x17
        /*004a*/ 	.short	(.L_4607 - .L_4606)
.L_4606:
        /*004c*/ 	.word	0x00000000
        /*0050*/ 	.short	0x0003
        /*0052*/ 	.short	0x0010
        /*0054*/ 	.byte	0x00, 0xf5, 0x21, 0x00


	//----- nvinfo : EIATTR_KPARAM_INFO
	.align		4
.L_4607:
        /*0058*/ 	.byte	0x04, 0x17
        /*005a*/ 	.short	(.L_4609 - .L_4608)
.L_4608:
        /*005c*/ 	.word	0x00000000
        /*0060*/ 	.short	0x0002
        /*0062*/ 	.short	0x0008
        /*0064*/ 	.byte	0x00, 0xf0, 0x11, 0x00


	//----- nvinfo : EIATTR_KPARAM_INFO
	.align		4
.L_4609:
        /*0068*/ 	.byte	0x04, 0x17
        /*006a*/ 	.short	(.L_4611 - .L_4610)
.L_4610:
        /*006c*/ 	.word	0x00000000
        /*0070*/ 	.short	0x0001
        /*0072*/ 	.short	0x0004
        /*0074*/ 	.byte	0x00, 0xf0, 0x11, 0x00


	//----- nvinfo : EIATTR_KPARAM_INFO
	.align		4
.L_4611:
        /*0078*/ 	.byte	0x04, 0x17
        /*007a*/ 	.short	(.L_4613 - .L_4612)
.L_4612:
        /*007c*/ 	.word	0x00000000
        /*0080*/ 	.short	0x0000
        /*0082*/ 	.short	0x0000
        /*0084*/ 	.byte	0x00, 0xf0, 0x11, 0x00


	//----- nvinfo : EIATTR_SPARSE_MMA_MASK
	.align		4
.L_4613:
        /*0088*/ 	.byte	0x03, 0x50
        /*008a*/ 	.short	0x0000


	//----- nvinfo : EIATTR_MAXREG_COUNT
	.align		4
        /*008c*/ 	.byte	0x03, 0x1b
        /*008e*/ 	.short	0x00ff


	//----- nvinfo : EIATTR_NUM_BARRIERS
	.align		4
        /*0090*/ 	.byte	0x02, 0x4c
        /*0092*/ 	.byte	0x01
	.zero		1


	//----- nvinfo : EIATTR_MERCURY_ISA_VERSION
	.align		4
        /*0094*/ 	.byte	0x03, 0x5f
        /*0096*/ 	.short	0x0101


	//----- nvinfo : EIATTR_COOP_GROUP_MASK_REGIDS
	.align		4
        /*0098*/ 	.byte	0x04, 0x29
        /*009a*/ 	.short	(.L_4615 - .L_4614)


	//   ....[0]....
.L_4614:
        /*009c*/ 	.word	0xffffffff


	//   ....[1]....
        /*00a0*/ 	.word	0xffffffff


	//   ....[2]....
        /*00a4*/ 	.word	0xffffffff


	//   ....[3]....
        /*00a8*/ 	.word	0xffffffff


	//   ....[4]....
        /*00ac*/ 	.word	0xffffffff


	//   ....[5]....
        /*00b0*/ 	.word	0xffffffff


	//   ....[6]....
        /*00b4*/ 	.word	0xffffffff


	//   ....[7]....
        /*00b8*/ 	.word	0xffffffff


	//   ....[8]....
        /*00bc*/ 	.word	0xffffffff


	//   ....[9]....
        /*00c0*/ 	.word	0xffffffff


	//   ....[10]....
        /*00c4*/ 	.word	0xffffffff


	//   ....[11]....
        /*00c8*/ 	.word	0xffffffff


	//   ....[12]....
        /*00cc*/ 	.word	0xffffffff


	//   ....[13]....
        /*00d0*/ 	.word	0xffffffff


	//   ....[14]....
        /*00d4*/ 	.word	0xffffffff


	//   ....[15]....
        /*00d8*/ 	.word	0xffffffff


	//   ....[16]....
        /*00dc*/ 	.word	0xffffffff


	//   ....[17]....
        /*00e0*/ 	.word	0xffffffff


	//   ....[18]....
        /*00e4*/ 	.word	0xffffffff


	//   ....[19]....
        /*00e8*/ 	.word	0xffffffff


	//   ....[20]....
        /*00ec*/ 	.word	0xffffffff


	//   ....[21]....
        /*00f0*/ 	.word	0xffffffff


	//   ....[22]....
        /*00f4*/ 	.word	0xffffffff


	//   ....[23]....
        /*00f8*/ 	.word	0xffffffff


	//   ....[24]....
        /*00fc*/ 	.word	0xffffffff


	//   ....[25]....
        /*0100*/ 	.word	0x05000022


	//   ....[26]....
        /*0104*/ 	.word	0x05000022


	//   ....[27]....
        /*0108*/ 	.word	0x05000022


	//   ....[28]....
        /*010c*/ 	.word	0x05000022


	//   ....[29]....
        /*0110*/ 	.word	0x05000022


	//   ....[30]....
        /*0114*/ 	.word	0x05000022


	//   ....[31]....
        /*0118*/ 	.word	0x05000022


	//   ....[32]....
        /*011c*/ 	.word	0x05000022


	//   ....[33]....
        /*0120*/ 	.word	0x05000022


	//   ....[34]....
        /*0124*/ 	.word	0x05000022


	//   ....[35]....
        /*0128*/ 	.word	0x05000022


	//   ....[36]....
        /*012c*/ 	.word	0x05000022


	//   ....[37]....
        /*0130*/ 	.word	0x05000022


	//   ....[38]....
        /*0134*/ 	.word	0x05000022


	//   ....[39]....
        /*0138*/ 	.word	0x05000022


	//   ....[40]....
        /*013c*/ 	.word	0x05000022


	//   ....[41]....
        /*0140*/ 	.word	0x05000022


	//   ....[42]....
        /*0144*/ 	.word	0x05000022


	//   ....[43]....
        /*0148*/ 	.word	0x05000022


	//   ....[44]....
        /*014c*/ 	.word	0x05000022


	//   ....[45]....
        /*0150*/ 	.word	0x05000022


	//   ....[46]....
        /*0154*/ 	.word	0x05000022


	//   ....[47]....
        /*0158*/ 	.word	0x05000022


	//   ....[48]....
        /*015c*/ 	.word	0x05000022


	//----- nvinfo : EIATTR_COOP_GROUP_INSTR_OFFSETS
	.align		4
.L_4615:
        /*0160*/ 	.byte	0x04, 0x28
        /*0162*/ 	.short	(.L_4617 - .L_4616)


	//   ....[0]....
.L_4616:
        /*0164*/ 	.word	0x00001c40


	//   ....[1]....
        /*0168*/ 	.word	0x00001c90


	//   ....[2]....
        /*016c*/ 	.word	0x00001ce0


	//   ....[3]....
        /*0170*/ 	.word	0x00001d30


	//   ....[4]....
        /*0174*/ 	.word	0x00001d80


	//   ....[5]....
        /*0178*/ 	.word	0x00001df0


	//   ....[6]....
        /*017c*/ 	.word	0x00001e50


	//   ....[7]....
        /*0180*/ 	.word	0x00001eb0


	//   ....[8]....
        /*0184*/ 	.word	0x00002760


	//   ....[9]....
        /*0188*/ 	.word	0x000027b0


	//   ....[10]....
        /*018c*/ 	.word	0x00002800


	//   ....[11]....
        /*0190*/ 	.word	0x00002850


	//   ....[12]....
        /*0194*/ 	.word	0x000028a0


	//   ....[13]....
        /*0198*/ 	.word	0x00002910


	//   ....[14]....
        /*019c*/ 	.word	0x00002970


	//   ....[15]....
        /*01a0*/ 	.word	0x000029d0


	//   ....[16]....
        /*01a4*/ 	.word	0x00003260


	//   ....[17]....
        /*01a8*/ 	.word	0x000032b0


	//   ....[18]....
        /*01ac*/ 	.word	0x00003300


	//   ....[19]....
        /*01b0*/ 	.word	0x00003350


	//   ....[20]....
        /*01b4*/ 	.word	0x000033c0


	//   ....[21]....
        /*01b8*/ 	.word	0x00003420


	//   ....[22]....
        /*01bc*/ 	.word	0x00003480


	//   ....[23]....
        /*01c0*/ 	.word	0x000034e0


	//   ....[24]....
        /*01c4*/ 	.word	0x00003550


	//   ....[25]....
        /*01c8*/ 	.word	0x00003bb0


	//   ....[26]....
        /*01cc*/ 	.word	0x00003c30


	//   ....[27]....
        /*01d0*/ 	.word	0x00003cb0


	//   ....[28]....
        /*01d4*/ 	.word	0x00003d30


	//   ....[29]....
        /*01d8*/ 	.word	0x00003db0


	//   ....[30]....
        /*01dc*/ 	.word	0x00003e30


	//   ....[31]....
        /*01e0*/ 	.word	0x00003eb0


	//   ....[32]....
        /*01e4*/ 	.word	0x00003f30


	//   ....[33]....
        /*01e8*/ 	.word	0x00003fb0


	//   ....[34]....
        /*01ec*/ 	.word	0x00004030


	//   ....[35]....
        /*01f0*/ 	.word	0x000040b0


	//   ....[36]....
        /*01f4*/ 	.word	0x00004130


	//   ....[37]....
        /*01f8*/ 	.word	0x000041b0


	//   ....[38]....
        /*01fc*/ 	.word	0x00004230


	//   ....[39]....
        /*0200*/ 	.word	0x000042b0


	//   ....[40]....
        /*0204*/ 	.word	0x00004330


	//   ....[41]....
        /*0208*/ 	.word	0x000043a0


	//   ....[42]....
        /*020c*/ 	.word	0x00004420


	//   ....[43]....
        /*0210*/ 	.word	0x000044a0


	//   ....[44]....
        /*0214*/ 	.word	0x00004520


	//   ....[45]....
        /*0218*/ 	.word	0x000045a0


	//   ....[46]....
        /*021c*/ 	.word	0x00004620


	//   ....[47]....
        /*0220*/ 	.word	0x000046a0


	//   ....[48]....
        /*0224*/ 	.word	0x00004720


	//----- nvinfo : EIATTR_VRC_CTA_INIT_COUNT
	.align		4
.L_4617:
        /*0228*/ 	.byte	0x02, 0x4a
	.zero		1
	.zero		1


	//----- nvinfo : EIATTR_EXIT_INSTR_OFFSETS
	.align		4
        /*022c*/ 	.byte	0x04, 0x1c
        /*022e*/ 	.short	(.L_4619 - .L_4618)


	//   ....[0]....
.L_4618:
        /*0230*/ 	.word	0x00000910


	//   ....[1]....
        /*0234*/ 	.word	0x00003b60


	//----- nvinfo : EIATTR_MAX_THREADS
	.align		4
.L_4619:
        /*0238*/ 	.byte	0x04, 0x05
        /*023a*/ 	.short	(.L_4621 - .L_4620)
.L_4620:
        /*023c*/ 	.word	0x00000100
        /*0240*/ 	.word	0x00000001
        /*0244*/ 	.word	0x00000001


	//----- nvinfo : EIATTR_CRS_STACK_SIZE
	.align		4
.L_4621:
        /*0248*/ 	.byte	0x04, 0x1e
        /*024a*/ 	.short	(.L_4623 - .L_4622)
.L_4622:
        /*024c*/ 	.word	0x00000000


	//----- nvinfo : EIATTR_CBANK_PARAM_SIZE
	.align		4
.L_4623:
        /*0250*/ 	.byte	0x03, 0x19
        /*0252*/ 	.short	0x0030


	//----- nvinfo : EIATTR_PARAM_CBANK
	.align		4
        /*0254*/ 	.byte	0x04, 0x0a
        /*0256*/ 	.short	(.L_4625 - .L_4624)
	.align		4
.L_4624:
        /*0258*/ 	.word	index@(.nv.constant0._Z9cuda_gemmIiLi256ELi4ELi1ELi1024ELi8ELi8ELi32ELi1ELi0EEviiiPT_S1_S1_ii)
        /*025c*/ 	.short	0x0380
        /*025e*/ 	.short	0x0030


	//----- nvinfo : EIATTR_SW_WAR
	.align		4
.L_4625:
        /*0260*/ 	.byte	0x04, 0x36
        /*0262*/ 	.short	(.L_4627 - .L_4626)
.L_4626:
        /*0264*/ 	.word	0x00000008
.L_4627:


//--------------------- .nv.info._Z9cuda_gemmIiLi256ELi4ELi1ELi1024ELi8ELi8ELi32ELi0ELi1EEviiiPT_S1_S1_ii --------------------------
	.section	.nv.info._Z9cuda_gemmIiLi256ELi4ELi1ELi1024ELi8ELi8ELi32ELi0ELi1EEviiiPT_S1_S1_ii,"",@"SHT_CUDA_INFO"
	.sectionflags	@""
	.align	4


	//----- nvinfo : EIATTR_CUDA_API_VERSION
	.align		4
        /*0000*/ 	.byte	0x04, 0x37
        /*0002*/ 	.short	(.L_4629 - .L_4628)
.L_4628:
        /*0004*/ 	.word	0x00000082


	//----- nvinfo : EIATTR_KPARAM_INFO
	.align		4
.L_4629:
        /*0008*/ 	.byte	0x04, 0x17
        /*000a*/ 	.short	(.L_4631 - .L_4630)
.L_4630:
        /*000c*/ 	.word	0x00000000
        /*0010*/ 	.short	0x0007
        /*0012*/ 	.short	0x002c
        /*0014*/ 	.byte	0x00, 0xf0, 0x11, 0x00


	//----- nvinfo : EIATTR_KPARAM_INFO
	.align		4
.L_4631:
        /*0018*/ 	.byte	0x04, 0x17
        /*001a*/ 	.short	(.L_4633 - .L_4632)
.L_4632:
        /*001c*/ 	.word	0x00000000
        /*0020*/ 	.short	0x0006
        /*0022*/ 	.short	0x0028
        /*0024*/ 	.byte	0x00, 0xf0, 0x11, 0x00


	//----- nvinfo : EIATTR_KPARAM_INFO
	.align		4
.L_4633:
        /*0028*/ 	.byte	0x04, 0x17
        /*002a*/ 	.short	(.L_4635 - .L_4634)
.L_4634:
        /*002c*/ 	.word	0x00000000
        /*0030*/ 	.short	0x0005
        /*0032*/ 	.short	0x0020
        /*0034*/ 	.byte	0x00, 0xf5, 0x21, 0x00


	//----- nvinfo : EIATTR_KPARAM_INFO
	.align		4
.L_4635:
        /*0038*/ 	.byte	0x04, 0x17
        /*003a*/ 	.short	(.L_4637 - .L_4636)
.L_4636:
        /*003c*/ 	.word	0x00000000
        /*0040*/ 	.short	0x0004
        /*0042*/ 	.short	0x0018
        /*0044*/ 	.byte	0x00, 0xf5, 0x21, 0x00


	//----- nvinfo : EIATTR_KPARAM_INFO
	.align		4
.L_4637:
        /*0048*/ 	.byte	0x04, 0x17
        /*004a*/ 	.short	(.L_4639 - .L_4638)
.L_4638:
        /*004c*/ 	.word	0x00000000
        /*0050*/ 	.short	0x0003
        /*0052*/ 	.short	0x0010
        /*0054*/ 	.byte	0x00, 0xf5, 0x21, 0x00


	//----- nvinfo : EIATTR_KPARAM_INFO
	.align		4
.L_4639:
        /*0058*/ 	.byte	0x04, 0x17
        /*005a*/ 	.short	(.L_4641 - .L_4640)
.L_4640:
        /*005c*/ 	.word	0x00000000
        /*0060*/ 	.short	0x0002
        /*0062*/ 	.short	0x0008
        /*0064*/ 	.byte	0x00, 0xf0, 0x11, 0x00


	//----- nvinfo : EIATTR_KPARAM_INFO
	.align		4
.L_4641:
        /*0068*/ 	.byte	0x04, 0x17
        /*006a*/ 	.short	(.L_4643 - .L_4642)
.L_4642:
        /*006c*/ 	.word	0x00000000
        /*0070*/ 	.short	0x0001
        /*0072*/ 	.short	0x0004
        /*0074*/ 	.byte	0x00, 0xf0, 0x11, 0x00


	//----- nvinfo : EIATTR_KPARAM_INFO
	.align		4
.L_4643:
        /*0078*/ 	.byte	0x04, 0x17
        /*007a*/ 	.short	(.L_4645 - .L_4644)
.L_4644:
        /*007c*/ 	.word	0x00000000
        /*0080*/ 	.short	0x0000
        /*0082*/ 	.short	0x0000
        /*0084*/ 	.byte	0x00, 0xf0, 0x11, 0x00


	//----- nvinfo : EIATTR_SPARSE_MMA_MASK
	.align		4
.L_4645:
        /*0088*/ 	.byte	0x03, 0x50
        /*008a*/ 	.short	0x0000


	//----- nvinfo : EIATTR_MAXREG_COUNT
	.align		4
        /*008c*/ 	.byte	0x03, 0x1b
        /*008e*/ 	.short	0x00ff


	//----- nvinfo : EIATTR_NUM_BARRIERS
	.align		4
        /*0090*/ 	.byte	0x02, 0x4c
        /*0092*/ 	.byte	0x01
	.zero		1


	//----- nvinfo : EIATTR_MERCURY_ISA_VERSION
	.align		4
        /*0094*/ 	.byte	0x03, 0x5f
        /*0096*/ 	.short	0x0101


	//----- nvinfo : EIATTR_COOP_GROUP_MASK_REGIDS
	.align		4
        /*0098*/ 	.byte	0x04, 0x29
        /*009a*/ 	.short	(.L_4647 - .L_4646)


	//   ....[0]....
.L_4646:
        /*009c*/ 	.word	0xffffffff


	//   ....[1]....
        /*00a0*/ 	.word	0xffffffff


	//   ....[2]....
        /*00a4*/ 	.word	0xffffffff


	//   ....[3]....
        /*00a8*/ 	.word	0xffffffff


	//   ....[4]....
        /*00ac*/ 	.word	0xffffffff


	//   ....[5]....
        /*00b0*/ 	.word	0xffffffff


	//   ....[6]....
        /*00b4*/ 	.word	0xffffffff


	//   ....[7]....
        /*00b8*/ 	.word	0xffffffff


	//   ....[8]....
        /*00bc*/ 	.word	0x05000010


	//   ....[9]....
        /*00c0*/ 	.word	0x05000010


	//   ....[10]....
        /*00c4*/ 	.word	0x05000010


	//   ....[11]....
        /*00c8*/ 	.word	0x05000010


	//   ....[12]....
        /*00cc*/ 	.word	0x05000010


	//   ....[13]....
        /*00d0*/ 	.word	0x05000010


	//   ....[14]....
        /*00d4*/ 	.word	0x05000010


	//   ....[15]....
        /*00d8*/ 	.word	0x05000010


	//----- nvinfo : EIATTR_COOP_GROUP_INSTR_OFFSETS
	.align		4
.L_4647:
        /*00dc*/ 	.byte	0x04, 0x28
        /*00de*/ 	.short	(.L_4649 - .L_4648)


	//   ....[0]....
.L_4648:
        /*00e0*/ 	.word	0x00001270


	//   ....[1]....
        /*00e4*/ 	.word	0x00001280


	//   ....[2]....
        /*00e8*/ 	.word	0x000012b0


	//   ....[3]....
        /*00ec*/ 	.word	0x000012d0


	//   ....[4]....
        /*00f0*/ 	.word	0x000012f0


	//   ....[5]....
        /*00f4*/ 	.word	0x00001310


	//   ....[6]....
        /*00f8*/ 	.word	0x00001330


	//   ....[7]....
        /*00fc*/ 	.word	0x00001350


	//   ....[8]....
        /*0100*/ 	.word	0x00001920


	//   ....[9]....
        /*0104*/ 	.word	0x000019b0


	//   ....[10]....
        /*0108*/ 	.word	0x00001a10


	//   ....[11]....
        /*010c*/ 	.word	0x00001a70


	//   ....[12]....
        /*0110*/ 	.word	0x00001ad0


	//   ....[13]....
        /*0114*/ 	.word	0x00001b30


	//   ....[14]....
        /*0118*/ 	.word	0x00001b90


	//   ....[15]....
        /*011c*/ 	.word	0x00001bf0


	//----- nvinfo : EIATTR_VRC_CTA_INIT_COUNT
	.align		4
.L_4649:
        /*0120*/ 	.byte	0x02, 0x4a
	.zero		1
	.zero		1


	//----- nvinfo : EIATTR_EXIT_INSTR_OFFSETS
	.align		4
        /*0124*/ 	.byte	0x04, 0x1c
        /*0126*/ 	.short	(.L_4651 - .L_4650)


	//   ....[0]....
.L_4650:
        /*0128*/ 	.word	0x000006b0


	//   ....[1]....
        /*012c*/ 	.word	0x000018c0


	//----- nvinfo : EIATTR_MAX_THREADS
	.align		4
.L_4651:
        /*0130*/ 	.byte	0x04, 0x05
        /*0132*/ 	.short	(.L_4653 - .L_4652)
.L_4652:
        /*0134*/ 	.word	0x00000100
        /*0138*/ 	.word	0x00000001
        /*013c*/ 	.word	0x00000001


	//----- nvinfo : EIATTR_CRS_STACK_SIZE
	.align		4
.L_4653:
        /*0140*/ 	.byte	0x04, 0x1e
        /*0142*/ 	.short	(.L_4655 - .L_4654)
.L_4654:
        /*0144*/ 	.word	0x00000000


	//----- nvinfo : EIATTR_CBANK_PARAM_SIZE
	.align		4
.L_4655:
        /*0148*/ 	.byte	0x03, 0x19
        /*014a*/ 	.short	0x0030


	//----- nvinfo : EIATTR_PARAM_CBANK
	.align		4
        /*014c*/ 	.byte	0x04, 0x0a
        /*014e*/ 	.short	(.L_4657 - .L_4656)
	.align		4
.L_4656:
        /*0150*/ 	.word	index@(.nv.constant0._Z9cuda_gemmIiLi256ELi4ELi1ELi1024ELi8ELi8ELi32ELi0ELi1EEviiiPT_S1_S1_ii)
        /*0154*/ 	.short	0x0380
        /*0156*/ 	.short	0x0030


	//----- nvinfo : EIATTR_SW_WAR
	.align		4
.L_4657:
        /*0158*/ 	.byte	0x04, 0x36
        /*015a*/ 	.short	(.L_4659 - .L_4658)
.L_4658:
        /*015c*/ 	.word	0x00000008
.L_4659:


//--------------------- .nv.info._Z9cuda_gemmIiLi256ELi4ELi1ELi1024ELi8ELi8ELi32ELi0ELi0EEviiiPT_S1_S1_ii --------------------------
	.section	.nv.info._Z9cuda_gemmIiLi256ELi4ELi1ELi1024ELi8ELi8ELi32ELi0ELi0EEviiiPT_S1_S1_ii,"",@"SHT_CUDA_INFO"
	.sectionflags	@""
	.align	4


	//----- nvinfo : EIATTR_CUDA_API_VERSION
	.align		4
        /*0000*/ 	.byte	0x04, 0x37
        /*0002*/ 	.short	(.L_4661 - .L_4660)
.L_4660:
        /*0004*/ 	.word	0x00000082


	//----- nvinfo : EIATTR_KPARAM_INFO
	.align		4
.L_4661:
        /*0008*/ 	.byte	0x04, 0x17
        /*000a*/ 	.short	(.L_4663 - .L_4662)
.L_4662:
        /*000c*/ 	.word	0x00000000
        /*0010*/ 	.short	0x0007
        /*0012*/ 	.short	0x002c
        /*0014*/ 	.byte	0x00, 0xf0, 0x11, 0x00


	//----- nvinfo : EIATTR_KPARAM_INFO
	.align		4
.L_4663:
        /*0018*/ 	.byte	0x04, 0x17
        /*001a*/ 	.short	(.L_4665 - .L_4664)
.L_4664:
        /*001c*/ 	.word	0x00000000
        /*0020*/ 	.short	0x0006
        /*0022*/ 	.short	0x0028
        /*0024*/ 	.byte	0x00, 0xf0, 0x11, 0x00


	//----- nvinfo : EIATTR_KPARAM_INFO
	.align		4
.L_4665:
        /*0028*/ 	.byte	0x04, 0x17
        /*002a*/ 	.short	(.L_4667 - .L_4666)
.L_4666:
        /*002c*/ 	.word	0x00000000
        /*0030*/ 	.short	0x0005
        /*0032*/ 	.short	0x0020
        /*0034*/ 	.byte	0x00, 0xf5, 0x21, 0x00


	//----- nvinfo : EIATTR_KPARAM_INFO
	.align		4
.L_4667:
        /*0038*/ 	.byte	0x04, 0x17
        /*003a*/ 	.short	(.L_4669 - .L_4668)
.L_4668:
        /*003c*/ 	.word	0x00000000
        /*0040*/ 	.short	0x0004
        /*0042*/ 	.short	0x0018
        /*0044*/ 	.byte	0x00, 0xf5, 0x21, 0x00


	//----- nvinfo : EIATTR_KPARAM_INFO
	.align		4
.L_4669:
        /*0048*/ 	.byte	0x04, 0x17
        /*004a*/ 	.short	(.L_4671 - .L_4670)
.L_4670:
        /*004c*/ 	.word	0x00000000
        /*0050*/ 	.short	0x0003
        /*0052*/ 	.short	0x0010
        /*0054*/ 	.byte	0x00, 0xf5, 0x21, 0x00


	//----- nvinfo : EIATTR_KPARAM_INFO
	.align		4
.L_4671:
        /*0058*/ 	.byte	0x04, 0x17
        /*005a*/ 	.short	(.L_4673 - .L_4672)
.L_4672:
        /*005c*/ 	.word	0x00000000
        /*0060*/ 	.short	0x0002
        /*0062*/ 	.short	0x0008
        /*0064*/ 	.byte	0x00, 0xf0, 0x11, 0x00


	//----- nvinfo : EIATTR_KPARAM_INFO
	.align		4
.L_4673:
        /*0068*/ 	.byte	0x04, 0x17
        /*006a*/ 	.short	(.L_4675 - .L_4674)
.L_4674:
        /*006c*/ 	.word	0x00000000
        /*0070*/ 	.short	0x0001
        /*0072*/ 	.short	0x0004
        /*0074*/ 	.byte	0x00, 0xf0, 0x11, 0x00


	//----- nvinfo : EIATTR_KPARAM_INFO
	.align		4
.L_4675:
        /*0078*/ 	.byte	0x04, 0x17
        /*007a*/ 	.short	(.L_4677 - .L_4676)
.L_4676:
        /*007c*/ 	.word	0x00000000
        /*0080*/ 	.short	0x0000
        /*0082*/ 	.short	0x0000
        /*0084*/ 	.byte	0x00, 0xf0, 0x11, 0x00


	//----- nvinfo : EIATTR_SPARSE_MMA_MASK
	.align		4
.L_4677:
        /*0088*/ 	.byte	0x03, 0x50
        /*008a*/ 	.short	0x0000


	//----- nvinfo : EIATTR_MAXREG_COUNT
	.align		4
        /*008c*/ 	.byte	0x03, 0x1b
        /*008e*/ 	.short	0x00ff


	//----- nvinfo : EIATTR_NUM_BARRIERS
	.align		4
        /*0090*/ 	.byte	0x02, 0x4c
        /*0092*/ 	.byte	0x01
	.zero		1


	//----- nvinfo : EIATTR_ANNOTATIONS
	.align		4
        /*0094*/ 	.byte	0x04, 0x55
        /*0096*/ 	.short	(.L_4679 - .L_4678)


	//   ....[0]....
.L_4678:
        /*0098*/ 	.word	0x00000001
        /*009c*/ 	.byte	0xa0, 0x3f, 0x00, 0x00, 0x01, 0x00, 0x00, 0x00, 0x90, 0x45, 0x00, 0x00


	//----- nvinfo : EIATTR_MERCURY_ISA_VERSION
	.align		4
.L_4679:
        /*00a8*/ 	.byte	0x03, 0x5f
        /*00aa*/ 	.short	0x0101


	//----- nvinfo : EIATTR_COOP_GROUP_MASK_REGIDS
	.align		4
        /*00ac*/ 	.byte	0x04, 0x29
        /*00ae*/ 	.short	(.L_4681 - .L_4680)


	//   ....[0]....
.L_4680:
        /*00b0*/ 	.word	0xffffffff


	//   ....[1]....
        /*00b4*/ 	.word	0xffffffff


	//   ....[2]....
        /*00b8*/ 	.word	0xffffffff


	//   ....[3]....
        /*00bc*/ 	.word	0xffffffff


	//   ....[4]....
        /*00c0*/ 	.word	0xffffffff


	//   ....[5]....
        /*00c4*/ 	.word	0xffffffff


	//   ....[6]....
        /*00c8*/ 	.word	0xffffffff


	//   ....[7]....
        /*00cc*/ 	.word	0xffffffff


	//   ....[8]....
        /*00d0*/ 	.word	0xffffffff


	//   ....[9]....
        /*00d4*/ 	.word	0xffffffff


	//   ....[10]....
        /*00d8*/ 	.word	0xffffffff


	//   ....[11]....
        /*00dc*/ 	.word	0xffffffff


	//   ....[12]....
        /*00e0*/ 	.word	0xffffffff


	//   ....[13]....
        /*00e4*/ 	.word	0xffffffff


	//   ....[14]....
        /*00e8*/ 	.word	0xffffffff


	//   ....[15]....
        /*00ec*/ 	.word	0xffffffff


	//   ....[16]....
        /*00f0*/ 	.word	0xffffffff


	//   ....[17]....
        /*00f4*/ 	.word	0xffffffff


	//   ....[18]....
        /*00f8*/ 	.word	0xffffffff


	//   ....[19]....
        /*00fc*/ 	.word	0xffffffff


	//   ....[20]....
        /*0100*/ 	.word	0xffffffff


	//   ....[21]....
        /*0104*/ 	.word	0xffffffff


	//   ....[22]....
        /*0108*/ 	.word	0xffffffff


	//   ....[23]....
        /*010c*/ 	.word	0xffffffff


	//   ....[24]....
        /*0110*/ 	.word	0xffffffff


	//   ....[25]....
        /*0114*/ 	.word	0x05000025


	//   ....[26]....
        /*0118*/ 	.word	0x05000025


	//   ....[27]....
        /*011c*/ 	.word	0x05000025


	//   ....[28]....
        /*0120*/ 	.word	0x05000025


	//   ....[29]....
        /*0124*/ 	.word	0x05000025


	//   ....[30]....
        /*0128*/ 	.word	0x05000025


	//   ....[31]....
        /*012c*/ 	.word	0x05000025


	//   ....[32]....
        /*0130*/ 	.word	0x05000025


	//   ....[33]....
        /*0134*/ 	.word	0x05000025


	//   ....[34]....
        /*0138*/ 	.word	0x05000025


	//   ....[35]....
        /*013c*/ 	.word	0x05000025


	//   ....[36]....
        /*0140*/ 	.word	0x05000025


	//   ....[37]....
        /*0144*/ 	.word	0x05000025


	//   ....[38]....
        /*0148*/ 	.word	0x05000025


	//   ....[39]....
        /*014c*/ 	.word	0x05000025


	//   ....[40]....
        /*0150*/ 	.word	0x05000025


	//   ....[41]....
        /*0154*/ 	.word	0x05000025


	//   ....[42]....
        /*0158*/ 	.word	0x05000025


	//   ....[43]....
        /*015c*/ 	.word	0x05000025


	//   ....[44]....
        /*0160*/ 	.word	0x05000025


	//   ....[45]....
        /*0164*/ 	.word	0x05000025


	//   ....[46]....
        /*0168*/ 	.word	0x05000025


	//   ....[47]....
        /*016c*/ 	.word	0x05000025


	//   ....[48]....
        /*0170*/ 	.word	0x05000025


	//----- nvinfo : EIATTR_COOP_GROUP_INSTR_OFFSETS
	.align		4
.L_4681:
        /*0174*/ 	.byte	0x04, 0x28
        /*0176*/ 	.short	(.L_4683 - .L_4682)


	//   ....[0]....
.L_4682:
        /*0178*/ 	.word	0x00001de0


	//   ....[1]....
        /*017c*/ 	.word	0x00001e30


	//   ....[2]....
        /*0180*/ 	.word	0x00001e80


	//   ....[3]....
        /*0184*/ 	.word	0x00001ed0


	//   ....[4]....
        /*0188*/ 	.word	0x00001f20


	//   ....[5]....
        /*018c*/ 	.word	0x00001f90


	//   ....[6]....
        /*0190*/ 	.word	0x00001ff0


	//   ....[7]....
        /*0194*/ 	.word	0x00002050


	//   ....[8]....
        /*0198*/ 	.word	0x00002830


	//   ....[9]....
        /*019c*/ 	.word	0x00002880


	//   ....[10]....
        /*01a0*/ 	.word	0x000028d0


	//   ....[11]....
        /*01a4*/ 	.word	0x00002920


	//   ....[12]....
        /*01a8*/ 	.word	0x00002970


	//   ....[13]....
        /*01ac*/ 	.word	0x000029e0


	//   ....[14]....
        /*01b0*/ 	.word	0x00002a40


	//   ....[15]....
        /*01b4*/ 	.word	0x00002aa0


	//   ....[16]....
        /*01b8*/ 	.word	0x00003260


	//   ....[17]....
        /*01bc*/ 	.word	0x000032b0


	//   ....[18]....
        /*01c0*/ 	.word	0x00003300


	//   ....[19]....
        /*01c4*/ 	.word	0x00003350


	//   ....[20]....
        /*01c8*/ 	.word	0x000033c0


	//   ....[21]....
        /*01cc*/ 	.word	0x00003420


	//   ....[22]....
        /*01d0*/ 	.word	0x00003480


	//   ....[23]....
        /*01d4*/ 	.word	0x000034e0


	//   ....[24]....
        /*01d8*/ 	.word	0x00003540


	//   ....[25]....
        /*01dc*/ 	.word	0x00004680


	//   ....[26]....
        /*01e0*/ 	.word	0x00004700


	//   ....[27]....
        /*01e4*/ 	.word	0x00004780


	//   ....[28]....
        /*01e8*/ 	.word	0x00004800


	//   ....[29]....
        /*01ec*/ 	.word	0x00004880


	//   ....[30]....
        /*01f0*/ 	.word	0x00004900


	//   ....[31]....
        /*01f4*/ 	.word	0x00004980


	//   ....[32]....
        /*01f8*/ 	.word	0x00004a00


	//   ....[33]....
        /*01fc*/ 	.word	0x00004a80


	//   ....[34]....
        /*0200*/ 	.word	0x00004b00


	//   ....[35]....
        /*0204*/ 	.word	0x00004b80


	//   ....[36]....
        /*0208*/ 	.word	0x00004c00


	//   ....[37]....
        /*020c*/ 	.word	0x00004c80


	//   ....[38]....
        /*0210*/ 	.word	0x00004d00


	//   ....[39]....
        /*0214*/ 	.word	0x00004d80


	//   ....[40]....
        /*0218*/ 	.word	0x00004e00


	//   ....[41]....
        /*021c*/ 	.word	0x00004e70


	//   ....[42]....
        /*0220*/ 	.word	0x00004ef0


	//   ....[43]....
        /*0224*/ 	.word	0x00004f70


	//   ....[44]....
        /*0228*/ 	.word	0x00004ff0


	//   ....[45]....
        /*022c*/ 	.word	0x00005070


	//   ....[46]....
        /*0230*/ 	.word	0x000050f0


	//   ....[47]....
        /*0234*/ 	.word	0x00005170


	//   ....[48]....
        /*0238*/ 	.word	0x000051f0


	//----- nvinfo : EIATTR_VRC_CTA_INIT_COUNT
	.align		4
.L_4683:
        /*023c*/ 	.byte	0x02, 0x4a
	.zero		1
	.zero		1


	//----- nvinfo : EIATTR_EXIT_INSTR_OFFSETS
	.align		4
        /*0240*/ 	.byte	0x04, 0x1c
        /*0242*/ 	.short	(.L_4685 - .L_4684)


	//   ....[0]....
.L_4684:
        /*0244*/ 	.word	0x00000930


	//   ....[1]....
        /*0248*/ 	.word	0x00004630


	//----- nvinfo : EIATTR_MAX_THREADS
	.align		4
.L_4685:
        /*024c*/ 	.byte	0x04, 0x05
        /*024e*/ 	.short	(.L_4687 - .L_4686)
.L_4686:
        /*0250*/ 	.word	0x00000100
        /*0254*/ 	.word	0x00000001
        /*0258*/ 	.word	0x00000001


	//----- nvinfo : EIATTR_CRS_STACK_SIZE
	.align		4
.L_4687:
        /*025c*/ 	.byte	0x04, 0x1e
        /*025e*/ 	.short	(.L_4689 - .L_4688)
.L_4688:
        /*0260*/ 	.word	0x00000000


	//----- nvinfo : EIATTR_CBANK_PARAM_SIZE
	.align		4
.L_4689:
        /*0264*/ 	.byte	0x03, 0x19
        /*0266*/ 	.short	0x0030


	//----- nvinfo : EIATTR_PARAM_CBANK
	.align		4
        /*0268*/ 	.byte	0x04, 0x0a
        /*026a*/ 	.short	(.L_4691 - .L_4690)
	.align		4
.L_4690:
        /*026c*/ 	.word	index@(.nv.constant0._Z9cuda_gemmIiLi256ELi4ELi1ELi1024ELi8ELi8ELi32ELi0ELi0EEviiiPT_S1_S1_ii)
        /*0270*/ 	.short	0x0380
        /*0272*/ 	.short	0x0030


	//----- nvinfo : EIATTR_SW_WAR
	.align		4
.L_4691:
        /*0274*/ 	.byte	0x04, 0x36
        /*0276*/ 	.short	(.L_4693 - .L_4692)
.L_4692:
        /*0278*/ 	.word	0x00000008
.L_4693:


//--------------------- .nv.info._Z9cuda_gemmIiLi256ELi4ELi1ELi1024ELi4ELi4ELi32ELi1ELi1EEviiiPT_S1_S1_ii --------------------------
	.section	.nv.info._Z9cuda_gemmIiLi256ELi4ELi1ELi1024ELi4ELi4ELi32ELi1ELi1EEviiiPT_S1_S1_ii,"",@"SHT_CUDA_INFO"
	.sectionflags	@""
	.align	4


	//----- nvinfo : EIATTR_CUDA_API_VERSION
	.align		4
        /*0000*/ 	.byte	0x04, 0x37
        /*0002*/ 	.short	(.L_4695 - .L_4694)
.L_4694:
        /*0004*/ 	.word	0x00000082


	//----- nvinfo : EIATTR_KPARAM_INFO
	.align		4
.L_4695:
        /*0008*/ 	.byte	0x04, 0x17
        /*000a*/ 	.short	(.L_4697 - .L_4696)
.L_4696:
        /*000c*/ 	.word	0x00000000
        /*0010*/ 	.short	0x0007
        /*0012*/ 	.short	0x002c
        /*0014*/ 	.byte	0x00, 0xf0, 0x11, 0x00


	//----- nvinfo : EIATTR_KPARAM_INFO
	.align		4
.L_4697:
        /*0018*/ 	.byte	0x04, 0x17
        /*001a*/ 	.short	(.L_4699 - .L_4698)
.L_4698:
        /*001c*/ 	.word	0x00000000
        /*0020*/ 	.short	0x0006
        /*0022*/ 	.short	0x0028
        /*0024*/ 	.byte	0x00, 0xf0, 0x11, 0x00


	//----- nvinfo : EIATTR_KPARAM_INFO
	.align		4
.L_4699:
        /*0028*/ 	.byte	0x04, 0x17
        /*002a*/ 	.short	(.L_4701 - .L_4700)
.L_4700:
        /*002c*/ 	.word	0x00000000
        /*0030*/ 	.short	0x0005
        /*0032*/ 	.short	0x0020
        /*0034*/ 	.byte	0x00, 0xf5, 0x21, 0x00


	//----- nvinfo : EIATTR_KPARAM_INFO
	.align		4
.L_4701:
        /*0038*/ 	.byte	0x04, 0x17
        /*003a*/ 	.short	(.L_4703 - .L_4702)
.L_4702:
        /*003c*/ 	.word	0x00000000
        /*0040*/ 	.short	0x0004
        /*0042*/ 	.short	0x0018
        /*0044*/ 	.byte	0x00, 0xf5, 0x21, 0x00


	//----- nvinfo : EIATTR_KPARAM_INFO
	.align		4
.L_4703:
        /*0048*/ 	.byte	0x04, 0x17
        /*004a*/ 	.short	(.L_4705 - .L_4704)
.L_4704:
        /*004c*/ 	.word	0x00000000
        /*0050*/ 	.short	0x0003
        /*0052*/ 	.short	0x0010
        /*0054*/ 	.byte	0x00, 0xf5, 0x21, 0x00


	//----- nvinfo : EIATTR_KPARAM_INFO
	.align		4
.L_4705:
        /*0058*/ 	.byte	0x04, 0x17
        /*005a*/ 	.short	(.L_4707 - .L_4706)
.L_4706:
        /*005c*/ 	.word	0x00000000
        /*0060*/ 	.short	0x0002
        /*0062*/ 	.short	0x0008
        /*0064*/ 	.byte	0x00, 0xf0, 0x11, 0x00


	//----- nvinfo : EIATTR_KPARAM_INFO
	.align		4
.L_4707:
        /*0068*/ 	.byte	0x04, 0x17
        /*006a*/ 	.short	(.L_4709 - .L_4708)
.L_4708:
        /*006c*/ 	.word	0x00000000
        /*0070*/ 	.short	0x0001
        /*0072*/ 	.short	0x0004
        /*0074*/ 	.byte	0x00, 0xf0, 0x11, 0x00


	//----- nvinfo : EIATTR_KPARAM_INFO
	.align		4
.L_4709:
        /*0078*/ 	.byte	0x04, 0x17
        /*007a*/ 	.short	(.L_4711 - .L_4710)
.L_4710:
        /*007c*/ 	.word	0x00000000
        /*0080*/ 	.short	0x0000
        /*0082*/ 	.short	0x0000
        /*0084*/ 	.byte	0x00, 0xf0, 0x11, 0x00


	//----- nvinfo : EIATTR_SPARSE_MMA_MASK
	.align		4
.L_4711:
        /*0088*/ 	.byte	0x03, 0x50
        /*008a*/ 	.short	0x0000


	//----- nvinfo : EIATTR_MAXREG_COUNT
	.align		4
        /*008c*/ 	.byte	0x03, 0x1b
        /*008e*/ 	.short	0x00ff


	//----- nvinfo : EIATTR_NUM_BARRIERS
	.align		4
        /*0090*/ 	.byte	0x02, 0x4c
        /*0092*/ 	.byte	0x01
	.zero		1


	//----- nvinfo : EIATTR_MERCURY_ISA_VERSION
	.align		4
        /*0094*/ 	.byte	0x03, 0x5f
        /*0096*/ 	.short	0x0101


	//----- nvinfo : EIATTR_COOP_GROUP_MASK_REGIDS
	.align		4
        /*0098*/ 	.byte	0x04, 0x29
        /*009a*/ 	.short	(.L_4713 - .L_4712)


	//   ....[0]....
.L_4712:
        /*009c*/ 	.word	0xffffffff


	//   ....[1]....
        /*00a0*/ 	.word	0xffffffff


	//   ....[2]....
        /*00a4*/ 	.word	0xffffffff


	//   ....[3]....
        /*00a8*/ 	.word	0xffffffff


	//----- nvinfo : EIATTR_COOP_GROUP_INSTR_OFFSETS
	.align		4
.L_4713:
        /*00ac*/ 	.byte	0x04, 0x28
        /*00ae*/ 	.short	(.L_4715 - .L_4714)


	//   ....[0]....
.L_4714:
        /*00b0*/ 	.word	0x00000b60


	//   ....[1]....
        /*00b4*/ 	.word	0x00000b70


	//   ....[2]....
        /*00b8*/ 	.word	0x00000b90


	//   ....[3]....
        /*00bc*/ 	.word	0x00000bc0


	//----- nvinfo : EIATTR_VRC_CTA_INIT_COUNT
	.align		4
.L_4715:
        /*00c0*/ 	.byte	0x02, 0x4a
	.zero		1
	.zero		1


	//----- nvinfo : EIATTR_EXIT_INSTR_OFFSETS
	.align		4
        /*00c4*/ 	.byte	0x04, 0x1c
        /*00c6*/ 	.short	(.L_4717 - .L_4716)


	//   ....[0]....
.L_4716:
        /*00c8*/ 	.word	0x000001b0


	//   ....[1]....
        /*00cc*/ 	.word	0x00000f40


	//----- nvinfo : EIATTR_MAX_THREADS
	.align		4
.L_4717:
        /*00d0*/ 	.byte	0x04, 0x05
        /*00d2*/ 	.short	(.L_4719 - .L_4718)
.L_4718:
        /*00d4*/ 	.word	0x00000100
        /*00d8*/ 	.word	0x00000001
        /*00dc*/ 	.word	0x00000001


	//----- nvinfo : EIATTR_CRS_STACK_SIZE
	.align		4
.L_4719:
        /*00e0*/ 	.byte	0x04, 0x1e
        /*00e2*/ 	.short	(.L_4721 - .L_4720)
.L_4720:
        /*00e4*/ 	.word	0x00000000


	//----- nvinfo : EIATTR_CBANK_PARAM_SIZE
	.align		4
.L_4721:
        /*00e8*/ 	.byte	0x03, 0x19
        /*00ea*/ 	.short	0x0030


	//----- nvinfo : EIATTR_PARAM_CBANK
	.align		4
        /*00ec*/ 	.byte	0x04, 0x0a
        /*00ee*/ 	.short	(.L_4723 - .L_4722)
	.align		4
.L_4722:
        /*00f0*/ 	.word	index@(.nv.constant0._Z9cuda_gemmIiLi256ELi4ELi1ELi1024ELi4ELi4ELi32ELi1ELi1EEviiiPT_S1_S1_ii)
        /*00f4*/ 	.short	0x0380
        /*00f6*/ 	.short	0x0030


	//----- nvinfo : EIATTR_SW_WAR
	.align		4
.L_4723:
        /*00f8*/ 	.byte	0x04, 0x36
        /*00fa*/ 	.short	(.L_4725 - .L_4724)
.L_4724:
        /*00fc*/ 	.word	0x00000008
.L_4725:


//--------------------- .nv.info._Z9cuda_gemmIiLi256ELi4ELi1ELi1024ELi4ELi4ELi32ELi1ELi0EEviiiPT_S1_S1_ii --------------------------
	.section	.nv.info._Z9cuda_gemmIiLi256ELi4ELi1ELi1024ELi4ELi4ELi32ELi1ELi0EEviiiPT_S1_S1_ii,"",@"SHT_CUDA_INFO"
	.sectionflags	@""
	.align	4


	//----- nvinfo : EIATTR_CUDA_API_VERSION
	.align		4
        /*0000*/ 	.byte	0x04, 0x37
        /*0002*/ 	.short	(.L_4727 - .L_4726)
.L_4726:
        /*0004*/ 	.word	0x00000082


	//----- nvinfo : EIATTR_KPARAM_INFO
	.align		4
.L_4727:
        /*0008*/ 	.byte	0x04, 0x17
        /*000a*/ 	.short	(.L_4729 - .L_4728)
.L_4728:
        /*000c*/ 	.word	0x00000000
        /*0010*/ 	.short	0x0007
        /*0012*/ 	.short	0x002c
        /*0014*/ 	.byte	0x00, 0xf0, 0x11, 0x00


	//----- nvinfo : EIATTR_KPARAM_INFO
	.align		4
.L_4729:
        /*0018*/ 	.byte	0x04, 0x17
        /*001a*/ 	.short	(.L_4731 - .L_4730)
.L_4730:
        /*001c*/ 	.word	0x00000000
        /*0020*/ 	.short	0x0006
        /*0022*/ 	.short	0x0028
        /*0024*/ 	.byte	0x00, 0xf0, 0x11, 0x00


	//----- nvinfo : EIATTR_KPARAM_INFO
	.align		4
.L_4731:
        /*0028*/ 	.byte	0x04, 0x17
        /*002a*/ 	.short	(.L_4733 - .L_4732)
.L_4732:
        /*002c*/ 	.word	0x00000000
        /*0030*/ 	.short	0x0005
        /*0032*/ 	.short	0x0020
        /*0034*/ 	.byte	0x00, 0xf5, 0x21, 0x00


	//----- nvinfo : EIATTR_KPARAM_INFO
	.align		4
.L_4733:
        /*0038*/ 	.byte	0x04, 0x17
        /*003a*/ 	.short	(.L_4735 - .L_4734)
.L_4734:
        /*003c*/ 	.word	0x00000000
        /*0040*/ 	.short	0x0004
        /*0042*/ 	.short	0x0018
        /*0044*/ 	.byte	0x00, 0xf5, 0x21, 0x00


	//----- nvinfo : EIATTR_KPARAM_INFO
	.align		4
.L_4735:
        /*0048*/ 	.byte	0x04, 0x17
        /*004a*/ 	.short	(.L_4737 - .L_4736)
.L_4736:
        /*004c*/ 	.word	0x00000000
        /*0050*/ 	.short	0x0003
        /*0052*/ 	.short	0x0010
        /*0054*/ 	.byte	0x00, 0xf5, 0x21, 0x00


	//----- nvinfo : EIATTR_KPARAM_INFO
	.align		4
.L_4737:
        /*0058*/ 	.byte	0x04, 0x17
        /*005a*/ 	.short	(.L_4739 - .L_4738)
.L_4738:
        /*005c*/ 	.word	0x00000000
        /*0060*/ 	.short	0x0002
        /*0062*/ 	.short	0x0008
        /*0064*/ 	.byte	0x00, 0xf0, 0x11, 0x00


	//----- nvinfo : EIATTR_KPARAM_INFO
	.align		4
.L_4739:
        /*0068*/ 	.byte	0x04, 0x17
        /*006a*/ 	.short	(.L_4741 - .L_4740)
.L_4740:
        /*006c*/ 	.word	0x00000000
        /*0070*/ 	.short	0x0001
        /*0072*/ 	.short	0x0004
        /*0074*/ 	.byte	0x00, 0xf0, 0x11, 0x00


	//----- nvinfo : EIATTR_KPARAM_INFO
	.align		4
.L_4741:
        /*0078*/ 	.byte	0x04, 0x17
        /*007a*/ 	.short	(.L_4743 - .L_4742)
.L_4742:
        /*007c*/ 	.word	0x00000000
        /*0080*/ 	.short	0x0000
        /*0082*/ 	.short	0x0000
        /*0084*/ 	.byte	0x00, 0xf0, 0x11, 0x00


	//----- nvinfo : EIATTR_SPARSE_MMA_MASK
	.align		4
.L_4743:
        /*0088*/ 	.byte	0x03, 0x50
        /*008a*/ 	.short	0x0000


	//----- nvinfo : EIATTR_MAXREG_COUNT
	.align		4
        /*008c*/ 	.byte	0x03, 0x1b
        /*008e*/ 	.short	0x00ff


	//----- nvinfo : EIATTR_NUM_BARRIERS
	.align		4
        /*0090*/ 	.byte	0x02, 0x4c
        /*0092*/ 	.byte	0x01
	.zero		1


	//----- nvinfo : EIATTR_MERCURY_ISA_VERSION
	.align		4
        /*0094*/ 	.byte	0x03, 0x5f
        /*0096*/ 	.short	0x0101


	//----- nvinfo : EIATTR_COOP_GROUP_MASK_REGIDS
	.align		4
        /*0098*/ 	.byte	0x04, 0x29
        /*009a*/ 	.short	(.L_4745 - .L_4744)


	//   ....[0]....
.L_4744:
        /*009c*/ 	.word	0xffffffff


	//   ....[1]....
        /*00a0*/ 	.word	0xffffffff


	//   ....[2]....
        /*00a4*/ 	.word	0xffffffff


	//   ....[3]....
        /*00a8*/ 	.word	0xffffffff


	//   ....[4]....
        /*00ac*/ 	.word	0xffffffff


	//   ....[5]....
        /*00b0*/ 	.word	0xffffffff


	//   ....[6]....
        /*00b4*/ 	.word	0xffffffff


	//   ....[7]....
        /*00b8*/ 	.word	0xffffffff


	//   ....[8]....
        /*00bc*/ 	.word	0xffffffff


	//   ....[9]....
        /*00c0*/ 	.word	0xffffffff


	//   ....[10]....
        /*00c4*/ 	.word	0xffffffff


	//   ....[11]....
        /*00c8*/ 	.word	0xffffffff


	//   ....[12]....
        /*00cc*/ 	.word	0xffffffff


	//   ....[13]....
        /*00d0*/ 	.word	0x05000012


	//   ....[14]....
        /*00d4*/ 	.word	0x05000012


	//   ....[15]....
        /*00d8*/ 	.word	0x05000012


	//   ....[16]....
        /*00dc*/ 	.word	0x05000012


	//   ....[17]....
        /*00e0*/ 	.word	0x05000012


	//   ....[18]....
        /*00e4*/ 	.word	0x05000012


	//   ....[19]....
        /*00e8*/ 	.word	0x05000012


	//   ....[20]....
        /*00ec*/ 	.word	0x05000012


	//   ....[21]....
        /*00f0*/ 	.word	0x05000012


	//   ....[22]....
        /*00f4*/ 	.word	0x05000012


	//   ....[23]....
        /*00f8*/ 	.word	0x05000012


	//   ....[24]....
        /*00fc*/ 	.word	0x05000012


	//----- nvinfo : EIATTR_COOP_GROUP_INSTR_OFFSETS
	.align		4
.L_4745:
        /*0100*/ 	.byte	0x04, 0x28
        /*0102*/ 	.short	(.L_4747 - .L_4746)


	//   ....[0]....
.L_4746:
        /*0104*/ 	.word	0x00001840


	//   ....[1]....
        /*0108*/ 	.word	0x00001890


	//   ....[2]....
        /*010c*/ 	.word	0x000018e0


	//   ....[3]....
        /*0110*/ 	.word	0x00001930


	//   ....[4]....
        /*0114*/ 	.word	0x00001ee0


	//   ....[5]....
        /*0118*/ 	.word	0x00001f30


	//   ....[6]....
        /*011c*/ 	.word	0x00001f80


	//   ....[7]....
        /*0120*/ 	.word	0x00001fd0


	//   ....[8]....
        /*0124*/ 	.word	0x00002550


	//   ....[9]....
        /*0128*/ 	.word	0x000025a0


	//   ....[10]....
        /*012c*/ 	.word	0x000025f0


	//   ....[11]....
        /*0130*/ 	.word	0x00002640


	//   ....[12]....
        /*0134*/ 	.word	0x000026a0


	//   ....[13]....
        /*0138*/ 	.word	0x00002c00


	//   ....[14]....
        /*013c*/ 	.word	0x00002c80


	//   ....[15]....
        /*0140*/ 	.word	0x00002d00


	//   ....[16]....
        /*0144*/ 	.word	0x00002d80


	//   ....[17]....
        /*0148*/ 	.word	0x00002e00


	//   ....[18]....
        /*014c*/ 	.word	0x00002e80


	//   ....[19]....
        /*0150*/ 	.word	0x00002f00


	//   ....[20]....
        /*0154*/ 	.word	0x00002f80


	//   ....[21]....
        /*0158*/ 	.word	0x00002ff0


	//   ....[22]....
        /*015c*/ 	.word	0x00003070


	//   ....[23]....
        /*0160*/ 	.word	0x000030f0


	//   ....[24]....
        /*0164*/ 	.word	0x00003170


	//----- nvinfo : EIATTR_VRC_CTA_INIT_COUNT
	.align		4
.L_4747:
        /*0168*/ 	.byte	0x02, 0x4a
	.zero		1
	.zero		1


	//----- nvinfo : EIATTR_EXIT_INSTR_OFFSETS
	.align		4
        /*016c*/ 	.byte	0x04, 0x1c
        /*016e*/ 	.short	(.L_4749 - .L_4748)


	//   ....[0]....
.L_4748:
        /*0170*/ 	.word	0x00000910


	//   ....[1]....
        /*0174*/ 	.word	0x00002bb0


	//----- nvinfo : EIATTR_MAX_THREADS
	.align		4
.L_4749:
        /*0178*/ 	.byte	0x04, 0x05
        /*017a*/ 	.short	(.L_4751 - .L_4750)
.L_4750:
        /*017c*/ 	.word	0x00000100
        /*0180*/ 	.word	0x00000001
        /*0184*/ 	.word	0x00000001


	//----- nvinfo : EIATTR_CRS_STACK_SIZE
	.align		4
.L_4751:
        /*0188*/ 	.byte	0x04, 0x1e
        /*018a*/ 	.short	(.L_4753 - .L_4752)
.L_4752:
        /*018c*/ 	.word	0x00000000


	//----- nvinfo : EIATTR_CBANK_PARAM_SIZE
	.align		4
.L_4753:
        /*0190*/ 	.byte	0x03, 0x19
        /*0192*/ 	.short	0x0030


	//----- nvinfo : EIATTR_PARAM_CBANK
	.align		4
        /*0194*/ 	.byte	0x04, 0x0a
        /*0196*/ 	.short	(.L_4755 - .L_4754)
	.align		4
.L_4754:
        /*0198*/ 	.word	index@(.nv.constant0._Z9cuda_gemmIiLi256ELi4ELi1ELi1024ELi4ELi4ELi32ELi1ELi0EEviiiPT_S1_S1_ii)
        /*019c*/ 	.short	0x0380
        /*019e*/ 	.short	0x0030


	//----- nvinfo : EIATTR_SW_WAR
	.align		4
.L_4755:
        /*01a0*/ 	.byte	0x04, 0x36
        /*01a2*/ 	.short	(.L_4757 - .L_4756)
.L_4756:
        /*01a4*/ 	.word	0x00000008
.L_4757:


//--------------------- .nv.info._Z9cuda_gemmIiLi256ELi4ELi1ELi1024ELi4ELi4ELi32ELi0ELi1EEviiiPT_S1_S1_ii --------------------------
	.section	.nv.info._Z9cuda_gemmIiLi256ELi4ELi1ELi1024ELi4ELi4ELi32ELi0ELi1EEviiiPT_S1_S1_ii,"",@"SHT_CUDA_INFO"
	.sectionflags	@""
	.align	4


	//----- nvinfo : EIATTR_CUDA_API_VERSION
	.align		4
        /*0000*/ 	.byte	0x04, 0x37
        /*0002*/ 	.short	(.L_4759 - .L_4758)
.L_4758:
        /*0004*/ 	.word	0x00000082


	//----- nvinfo : EIATTR_KPARAM_INFO
	.align		4
.L_4759:
        /*0008*/ 	.byte	0x04, 0x17
        /*000a*/ 	.short	(.L_4761 - .L_4760)
.L_4760:
        /*000c*/ 	.word	0x00000000
        /*0010*/ 	.short	0x0007
        /*0012*/ 	.short	0x002c
        /*0014*/ 	.byte	0x00, 0xf0, 0x11, 0x00


	//----- nvinfo : EIATTR_KPARAM_INFO
	.align		4
.L_4761:
        /*0018*/ 	.byte	0x04, 0x17
        /*001a*/ 	.short	(.L_4763 - .L_4762)
.L_4762:
        /*001c*/ 	.word	0x00000000
        /*0020*/ 	.short	0x0006
        /*0022*/ 	.short	0x0028
        /*0024*/ 	.byte	0x00, 0xf0, 0x11, 0x00


	//----- nvinfo : EIATTR_KPARAM_INFO
	.align		4
.L_4763:
        /*0028*/ 	.byte	0x04, 0x17
        /*002a*/ 	.short	(.L_4765 - .L_4764)
.L_4764:
        /*002c*/ 	.word	0x00000000
        /*0030*/ 	.short	0x0005
        /*0032*/ 	.short	0x0020
        /*0034*/ 	.byte	0x00, 0xf5, 0x21, 0x00


	//----- nvinfo : EIATTR_KPARAM_INFO
	.align		4
.L_4765:
        /*0038*/ 	.byte	0x04, 0x17
        /*003a*/ 	.short	(.L_4767 - .L_4766)
.L_4766:
        /*003c*/ 	.word	0x00000000
        /*0040*/ 	.short	0x0004
        /*0042*/ 	.short	0x0018
        /*0044*/ 	.byte	0x00, 0xf5, 0x21, 0x00


	//----- nvinfo : EIATTR_KPARAM_INFO
	.align		4
.L_4767:
        /*0048*/ 	.byte	0x04, 0x17
        /*004a*/ 	.short	(.L_4769 - .L_4768)
.L_4768:
        /*004c*/ 	.word	0x00000000
        /*0050*/ 	.short	0x0003
        /*0052*/ 	.short	0x0010
        /*0054*/ 	.byte	0x00, 0xf5, 0x21, 0x00


	//----- nvinfo : EIATTR_KPARAM_INFO
	.align		4
.L_4769:
        /*0058*/ 	.byte	0x04, 0x17
        /*005a*/ 	.short	(.L_4771 - .L_4770)
.L_4770:
        /*005c*/ 	.word	0x00000000
        /*0060*/ 	.short	0x0002
        /*0062*/ 	.short	0x0008
        /*0064*/ 	.byte	0x00, 0xf0, 0x11, 0x00


	//----- nvinfo : EIATTR_KPARAM_INFO
	.align		4
.L_4771:
        /*0068*/ 	.byte	0x04, 0x17
        /*006a*/ 	.short	(.L_4773 - .L_4772)
.L_4772:
        /*006c*/ 	.word	0x00000000
        /*0070*/ 	.short	0x0001
        /*0072*/ 	.short	0x0004
        /*0074*/ 	.byte	0x00, 0xf0, 0x11, 0x00


	//----- nvinfo : EIATTR_KPARAM_INFO
	.align		4
.L_4773:
        /*0078*/ 	.byte	0x04, 0x17
        /*007a*/ 	.short	(.L_4775 - .L_4774)
.L_4774:
        /*007c*/ 	.word	0x00000000
        /*0080*/ 	.short	0x0000
        /*0082*/ 	.short	0x0000
        /*0084*/ 	.byte	0x00, 0xf0, 0x11, 0x00


	//----- nvinfo : EIATTR_SPARSE_MMA_MASK
	.align		4
.L_4775:
        /*0088*/ 	.byte	0x03, 0x50
        /*008a*/ 	.short	0x0000


	//----- nvinfo : EIATTR_MAXREG_COUNT
	.align		4
        /*008c*/ 	.byte	0x03, 0x1b
        /*008e*/ 	.short	0x00ff


	//----- nvinfo : EIATTR_NUM_BARRIERS
	.align		4
        /*0090*/ 	.byte	0x02, 0x4c
        /*0092*/ 	.byte	0x01
	.zero		1


	//----- nvinfo : EIATTR_MERCURY_ISA_VERSION
	.align		4
        /*0094*/ 	.byte	0x03, 0x5f
        /*0096*/ 	.short	0x0101


	//----- nvinfo : EIATTR_COOP_GROUP_MASK_REGIDS
	.align		4
        /*0098*/ 	.byte	0x04, 0x29
        /*009a*/ 	.short	(.L_4777 - .L_4776)


	//   ....[0]....
.L_4776:
        /*009c*/ 	.word	0xffffffff


	//   ....[1]....
        /*00a0*/ 	.word	0xffffffff


	//   ....[2]....
        /*00a4*/ 	.word	0xffffffff


	//   ....[3]....
        /*00a8*/ 	.word	0xffffffff


	//----- nvinfo : EIATTR_COOP_GROUP_INSTR_OFFSETS
	.align		4
.L_4777:
        /*00ac*/ 	.byte	0x04, 0x28
        /*00ae*/ 	.short	(.L_4779 - .L_4778)


	//   ....[0]....
.L_4778:
        /*00b0*/ 	.word	0x00000c10


	//   ....[1]....
        /*00b4*/ 	.word	0x00000c20


	//   ....[2]....
        /*00b8*/ 	.word	0x00000c30


	//   ....[3]....
        /*00bc*/ 	.word	0x00000c40


	//----- nvinfo : EIATTR_VRC_CTA_INIT_COUNT
	.align		4
.L_4779:
        /*00c0*/ 	.byte	0x02, 0x4a
	.zero		1
	.zero		1


	//----- nvinfo : EIATTR_EXIT_INSTR_OFFSETS
	.align		4
        /*00c4*/ 	.byte	0x04, 0x1c
        /*00c6*/ 	.short	(.L_4781 - .L_4780)


	//   ....[0]....
.L_4780:
        /*00c8*/ 	.word	0x000001c0


	//   ....[1]....
        /*00cc*/ 	.word	0x000011b0


	//----- nvinfo : EIATTR_MAX_THREADS
	.align		4
.L_4781:
        /*00d0*/ 	.byte	0x04, 0x05
        /*00d2*/ 	.short	(.L_4783 - .L_4782)
.L_4782:
        /*00d4*/ 	.word	0x00000100
        /*00d8*/ 	.word	0x00000001
        /*00dc*/ 	.word	0x00000001


	//----- nvinfo : EIATTR_CRS_STACK_SIZE
	.align		4
.L_4783:
        /*00e0*/ 	.byte	0x04, 0x1e
        /*00e2*/ 	.short	(.L_4785 - .L_4784)
.L_4784:
        /*00e4*/ 	.word	0x00000000


	//----- nvinfo : EIATTR_CBANK_PARAM_SIZE
	.align		4
.L_4785:
        /*00e8*/ 	.byte	0x03, 0x19
        /*00ea*/ 	.short	0x0030


	//----- nvinfo : EIATTR_PARAM_CBANK
	.align		4
        /*00ec*/ 	.byte	0x04, 0x0a
        /*00ee*/ 	.short	(.L_4787 - .L_4786)
	.align		4
.L_4786:
        /*00f0*/ 	.word	index@(.nv.constant0._Z9cuda_gemmIiLi256ELi4ELi1ELi1024ELi4ELi4ELi32ELi0ELi1EEviiiPT_S1_S1_ii)
        /*00f4*/ 	.short	0x0380
        /*00f6*/ 	.short	0x0030


	//----- nvinfo : EIATTR_SW_WAR
	.align		4
.L_4787:
        /*00f8*/ 	.byte	0x04, 0x36
        /*00fa*/ 	.short	(.L_4789 - .L_4788)
.L_4788:
        /*00fc*/ 	.word	0x00000008
.L_4789:


//--------------------- .nv.info._Z9cuda_gemmIiLi256ELi4ELi1ELi1024ELi4ELi4ELi32ELi0ELi0EEviiiPT_S1_S1_ii --------------------------
	.section	.nv.info._Z9cuda_gemmIiLi256ELi4ELi1ELi1024ELi4ELi4ELi32ELi0ELi0EEviiiPT_S1_S1_ii,"",@"SHT_CUDA_INFO"
	.sectionflags	@""
	.align	4


	//----- nvinfo : EIATTR_CUDA_API_VERSION
	.align		4
        /*0000*/ 	.byte	0x04, 0x37
        /*0002*/ 	.short	(.L_4791 - .L_4790)
.L_4790:
        /*0004*/ 	.word	0x00000082


	//----- nvinfo : EIATTR_KPARAM_INFO
	.align		4
.L_4791:
        /*0008*/ 	.byte	0x04, 0x17
        /*000a*/ 	.short	(.L_4793 - .L_4792)
.L_4792:
        /*000c*/ 	.word	0x00000000
        /*0010*/ 	.short	0x0007
        /*0012*/ 	.short	0x002c
        /*0014*/ 	.byte	0x00, 0xf0, 0x11, 0x00


	//----- nvinfo : EIATTR_KPARAM_INFO
	.align		4
.L_4793:
        /*0018*/ 	.byte	0x04, 0x17
        /*001a*/ 	.short	(.L_4795 - .L_4794)
.L_4794:
        /*001c*/ 	.word	0x00000000
        /*0020*/ 	.short	0x0006
        /*0022*/ 	.short	0x0028
        /*0024*/ 	.byte	0x00, 0xf0, 0x11, 0x00


	//----- nvinfo : EIATTR_KPARAM_INFO
	.align		4
.L_4795:
        /*0028*/ 	.byte	0x04, 0x17
        /*002a*/ 	.short	(.L_4797 - .L_4796)
.L_4796:
        /*002c*/ 	.word	0x00000000
        /*0030*/ 	.short	0x0005
        /*0032*/ 	.short	0x0020
        /*0034*/ 	.byte	0x00, 0xf5, 0x21, 0x00


	//----- nvinfo : EIATTR_KPARAM_INFO
	.align		4
.L_4797:
        /*0038*/ 	.byte	0x04, 0x17
        /*003a*/ 	.short	(.L_4799 - .L_4798)
.L_4798:
        /*003c*/ 	.word	0x00000000
        /*0040*/ 	.short	0x0004
        /*0042*/ 	.short	0x0018
        /*0044*/ 	.byte	0x00, 0xf5, 0x21, 0x00


	//----- nvinfo : EIATTR_KPARAM_INFO
	.align		4
.L_4799:
        /*0048*/ 	.byte	0x04, 0x17
        /*004a*/ 	.short	(.L_4801 - .L_4800)
.L_4800:
        /*004c*/ 	.word	0x00000000
        /*0050*/ 	.short	0x0003
        /*0052*/ 	.short	0x0010
        /*0054*/ 	.byte	0x00, 0xf5, 0x21, 0x00


	//----- nvinfo : EIATTR_KPARAM_INFO
	.align		4
.L_4801:
        /*0058*/ 	.byte	0x04, 0x17
        /*005a*/ 	.short	(.L_4803 - .L_4802)
.L_4802:
        /*005c*/ 	.word	0x00000000
        /*0060*/ 	.short	0x0002
        /*0062*/ 	.short	0x0008
        /*0064*/ 	.byte	0x00, 0xf0, 0x11, 0x00


	//----- nvinfo : EIATTR_KPARAM_INFO
	.align		4
.L_4803:
        /*0068*/ 	.byte	0x04, 0x17
        /*006a*/ 	.short	(.L_4805 - .L_4804)
.L_4804:
        /*006c*/ 	.word	0x00000000
        /*0070*/ 	.short	0x0001
        /*0072*/ 	.short	0x0004
        /*0074*/ 	.byte	0x00, 0xf0, 0x11, 0x00


	//----- nvinfo : EIATTR_KPARAM_INFO
	.align		4
.L_4805:
        /*0078*/ 	.byte	0x04, 0x17
        /*007a*/ 	.short	(.L_4807 - .L_4806)
.L_4806:
        /*007c*/ 	.word	0x00000000
        /*0080*/ 	.short	0x0000
        /*0082*/ 	.short	0x0000
        /*0084*/ 	.byte	0x00, 0xf0, 0x11, 0x00


	//----- nvinfo : EIATTR_SPARSE_MMA_MASK
	.align		4
.L_4807:
        /*0088*/ 	.byte	0x03, 0x50
        /*008a*/ 	.short	0x0000


	//----- nvinfo : EIATTR_MAXREG_COUNT
	.align		4
        /*008c*/ 	.byte	0x03, 0x1b
        /*008e*/ 	.short	0x00ff


	//----- nvinfo : EIATTR_NUM_BARRIERS
	.align		4
        /*0090*/ 	.byte	0x02, 0x4c
        /*0092*/ 	.byte	0x01
	.zero		1


	//----- nvinfo : EIATTR_MERCURY_ISA_VERSION
	.align		4
        /*0094*/ 	.byte	0x03, 0x5f
        /*0096*/ 	.short	0x0101


	//----- nvinfo : EIATTR_COOP_GROUP_MASK_REGIDS
	.align		4
        /*0098*/ 	.byte	0x04, 0x29
        /*009a*/ 	.short	(.L_4809 - .L_4808)


	//   ....[0]....
.L_4808:
        /*009c*/ 	.word	0xffffffff


	//   ....[1]....
        /*00a0*/ 	.word	0xffffffff


	//   ....[2]....
        /*00a4*/ 	.word	0xffffffff


	//   ....[3]....
        /*00a8*/ 	.word	0xffffffff


	//   ....[4]....
        /*00ac*/ 	.word	0xffffffff


	//   ....[5]....
        /*00b0*/ 	.word	0xffffffff


	//   ....[6]....
        /*00b4*/ 	.word	0xffffffff


	//   ....[7]....
        /*00b8*/ 	.word	0xffffffff


	//   ....[8]....
        /*00bc*/ 	.word	0xffffffff


	//   ....[9]....
        /*00c0*/ 	.word	0xffffffff


	//   ....[10]....
        /*00c4*/ 	.word	0xffffffff


	//   ....[11]....
        /*00c8*/ 	.word	0xffffffff


	//   ....[12]....
        /*00cc*/ 	.word	0xffffffff


	//   ....[13]....
        /*00d0*/ 	.word	0x05000014


	//   ....[14]....
        /*00d4*/ 	.word	0x05000014


	//   ....[15]....
        /*00d8*/ 	.word	0x05000014


	//   ....[16]....
        /*00dc*/ 	.word	0x05000014


	//   ....[17]....
        /*00e0*/ 	.word	0x05000014


	//   ....[18]....
        /*00e4*/ 	.word	0x05000014


	//   ....[19]....
        /*00e8*/ 	.word	0x05000014


	//   ....[20]....
        /*00ec*/ 	.word	0x05000014


	//   ....[21]....
        /*00f0*/ 	.word	0x05000014


	//   ....[22]....
        /*00f4*/ 	.word	0x05000014


	//   ....[23]....
        /*00f8*/ 	.word	0x05000014


	//   ....[24]....
        /*00fc*/ 	.word	0x05000014


	//----- nvinfo : EIATTR_COOP_GROUP_INSTR_OFFSETS
	.align		4
.L_4809:
        /*0100*/ 	.byte	0x04, 0x28
        /*0102*/ 	.short	(.L_4811 - .L_4810)


	//   ....[0]....
.L_4810:
        /*0104*/ 	.word	0x00001890


	//   ....[1]....
        /*0108*/ 	.word	0x000018e0


	//   ....[2]....
        /*010c*/ 	.word	0x00001930


	//   ....[3]....
        /*0110*/ 	.word	0x00001980


	//   ....[4]....
        /*0114*/ 	.word	0x00001f20


	//   ....[5]....
        /*0118*/ 	.word	0x00001f70


	//   ....[6]....
        /*011c*/ 	.word	0x00001fc0


	//   ....[7]....
        /*0120*/ 	.word	0x00002010


	//   ....[8]....
        /*0124*/ 	.word	0x00002590


	//   ....[9]....
        /*0128*/ 	.word	0x000025e0


	//   ....[10]....
        /*012c*/ 	.word	0x00002630


	//   ....[11]....
        /*0130*/ 	.word	0x00002680


	//   ....[12]....
        /*0134*/ 	.word	0x000026e0


	//   ....[13]....
        /*0138*/ 	.word	0x00003770


	//   ....[14]....
        /*013c*/ 	.word	0x000037f0


	//   ....[15]....
        /*0140*/ 	.word	0x00003870


	//   ....[16]....
        /*0144*/ 	.word	0x000038f0


	//   ....[17]....
        /*0148*/ 	.word	0x00003980


	//   ....[18]....
        /*014c*/ 	.word	0x00003a10


	//   ....[19]....
        /*0150*/ 	.word	0x00003aa0


	//   ....[20]....
        /*0154*/ 	.word	0x00003b30


	//   ....[21]....
        /*0158*/ 	.word	0x00003ba0


	//   ....[22]....
        /*015c*/ 	.word	0x00003c20


	//   ....[23]....
        /*0160*/ 	.word	0x00003ca0


	//   ....[24]....
        /*0164*/ 	.word	0x00003d20


	//----- nvinfo : EIATTR_VRC_CTA_INIT_COUNT
	.align		4
.L_4811:
        /*0168*/ 	.byte	0x02, 0x4a
	.zero		1
	.zero		1


	//----- nvinfo : EIATTR_EXIT_INSTR_OFFSETS
	.align		4
        /*016c*/ 	.byte	0x04, 0x1c
        /*016e*/ 	.short	(.L_4813 - .L_4812)


	//   ....[0]....
.L_4812:
        /*0170*/ 	.word	0x00000910


	//   ....[1]....
        /*0174*/ 	.word	0x00003720


	//----- nvinfo : EIATTR_MAX_THREADS
	.align		4
.L_4813:
        /*0178*/ 	.byte	0x04, 0x05
        /*017a*/ 	.short	(.L_4815 - .L_4814)
.L_4814:
        /*017c*/ 	.word	0x00000100
        /*0180*/ 	.word	0x00000001
        /*0184*/ 	.word	0x00000001


	//----- nvinfo : EIATTR_CRS_STACK_SIZE
	.align		4
.L_4815:
        /*0188*/ 	.byte	0x04, 0x1e
        /*018a*/ 	.short	(.L_4817 - .L_4816)
.L_4816:
        /*018c*/ 	.word	0x00000000


	//----- nvinfo : EIATTR_CBANK_PARAM_SIZE
	.align		4
.L_4817:
        /*0190*/ 	.byte	0x03, 0x19
        /*0192*/ 	.short	0x0030


	//----- nvinfo : EIATTR_PARAM_CBANK
	.align		4
        /*0194*/ 	.byte	0x04, 0x0a
        /*0196*/ 	.short	(.L_4819 - .L_4818)
	.align		4
.L_4818:
        /*0198*/ 	.word	index@(.nv.constant0._Z9cuda_gemmIiLi256ELi4ELi1ELi1024ELi4ELi4ELi32ELi0ELi0EEviiiPT_S1_S1_ii)
        /*019c*/ 	.short	0x0380
        /*019e*/ 	.short	0x0030


	//----- nvinfo : EIATTR_SW_WAR
	.align		4
.L_4819:
        /*01a0*/ 	.byte	0x04, 0x36
        /*01a2*/ 	.short	(.L_4821 - .L_4820)
.L_4820:
        /*01a4*/ 	.word	0x00000008
.L_4821:


//--------------------- .nv.info._Z9cuda_gemmIiLi256ELi4ELi1ELi1024ELi2ELi2ELi32ELi1ELi1EEviiiPT_S1_S1_ii --------------------------
	.section	.nv.info._Z9cuda_gemmIiLi256ELi4ELi1ELi1024ELi2ELi2ELi32ELi1ELi1EEviiiPT_S1_S1_ii,"",@"SHT_CUDA_INFO"
	.sectionflags	@""
	.align	4


	//----- nvinfo : EIATTR_CUDA_API_VERSION
	.align		4
        /*0000*/ 	.byte	0x04, 0x37
        /*0002*/ 	.short	(.L_4823 - .L_4822)
.L_4822:
        /*0004*/ 	.word	0x00000082


	//----- nvinfo : EIATTR_KPARAM_INFO
	.align		4
.L_4823:
        /*0008*/ 	.byte	0x04, 0x17
        /*000a*/ 	.short	(.L_4825 - .L_4824)
.L_4824:
        /*000c*/ 	.word	0x00000000
        /*0010*/ 	.short	0x0007
        /*0012*/ 	.short	0x002c
        /*0014*/ 	.byte	0x00, 0xf0, 0x11, 0x00


	//----- nvinfo : EIATTR_KPARAM_INFO
	.align		4
.L_4825:
        /*0018*/ 	.byte	0x04, 0x17
        /*001a*/ 	.short	(.L_4827 - .L_4826)
.L_4826:
        /*001c*/ 	.word	0x00000000
        /*0020*/ 	.short	0x0006
        /*0022*/ 	.short	0x0028
        /*0024*/ 	.byte	0x00, 0xf0, 0x11, 0x00


	//----- nvinfo : EIATTR_KPARAM_INFO
	.align		4
.L_4827:
        /*0028*/ 	.byte	0x04, 0x17
        /*002a*/ 	.short	(.L_4829 - .L_4828)
.L_4828:
        /*002c*/ 	.word	0x00000000
        /*0030*/ 	.short	0x0005
        /*0032*/ 	.short	0x0020
        /*0034*/ 	.byte	0x00, 0xf5, 0x21, 0x00


	//----- nvinfo : EIATTR_KPARAM_INFO
	.align		4
.L_4829:
        /*0038*/ 	.byte	0x04, 0x17
        /*003a*/ 	.short	(.L_4831 - .L_4830)
.L_4830:
        /*003c*/ 	.word	0x00000000
        /*0040*/ 	.short	0x0004
        /*0042*/ 	.short	0x0018
        /*0044*/ 	.byte	0x00, 0xf5, 0x21, 0x00


	//----- nvinfo : EIATTR_KPARAM_INFO
	.align		4
.L_4831:
        /*0048*/ 	.byte	0x04, 0x17
        /*004a*/ 	.short	(.L_4833 - .L_4832)
.L_4832:
        /*004c*/ 	.word	0x00000000
        /*0050*/ 	.short	0x0003
        /*0052*/ 	.short	0x0010
        /*0054*/ 	.byte	0x00, 0xf5, 0x21, 0x00


	//----- nvinfo : EIATTR_KPARAM_INFO
	.align		4
.L_4833:
        /*0058*/ 	.byte	0x04, 0x17
        /*005a*/ 	.short	(.L_4835 - .L_4834)
.L_4834:
        /*005c*/ 	.word	0x00000000
        /*0060*/ 	.short	0x0002
        /*0062*/ 	.short	0x0008
        /*0064*/ 	.byte	0x00, 0xf0, 0x11, 0x00


	//----- nvinfo : EIATTR_KPARAM_INFO
	.align		4
.L_4835:
        /*0068*/ 	.byte	0x04, 0x17
        /*006a*/ 	.short	(.L_4837 - .L_4836)
.L_4836:
        /*006c*/ 	.word	0x00000000
        /*0070*/ 	.short	0x0001
        /*0072*/ 	.short	0x0004
        /*0074*/ 	.byte	0x00, 0xf0, 0x11, 0x00


	//----- nvinfo : EIATTR_KPARAM_INFO
	.align		4
.L_4837:
        /*0078*/ 	.byte	0x04, 0x17
        /*007a*/ 	.short	(.L_4839 - .L_4838)
.L_4838:
        /*007c*/ 	.word	0x00000000
        /*0080*/ 	.short	0x0000
        /*0082*/ 	.short	0x0000
        /*0084*/ 	.byte	0x00, 0xf0, 0x11, 0x00


	//----- nvinfo : EIATTR_SPARSE_MMA_MASK
	.align		4
.L_4839:
        /*0088*/ 	.byte	0x03, 0x50
        /*008a*/ 	.short	0x0000


	//----- nvinfo : EIATTR_MAXREG_COUNT
	.align		4
        /*008c*/ 	.byte	0x03, 0x1b
        /*008e*/ 	.short	0x00ff


	//----- nvinfo : EIATTR_NUM_BARRIERS
	.align		4
        /*0090*/ 	.byte	0x02, 0x4c
        /*0092*/ 	.byte	0x01
	.zero		1


	//----- nvinfo : EIATTR_MERCURY_ISA_VERSION
	.align		4
        /*0094*/ 	.byte	0x03, 0x5f
        /*0096*/ 	.short	0x0101


	//----- nvinfo : EIATTR_COOP_GROUP_MASK_REGIDS
	.align		4
        /*0098*/ 	.byte	0x04, 0x29
        /*009a*/ 	.short	(.L_4841 - .L_4840)


	//   ....[0]....
.L_4840:
        /*009c*/ 	.word	0xffffffff


	//   ....[1]....
        /*00a0*/ 	.word	0xffffffff


	//   ....[2]....
        /*00a4*/ 	.word	0xffffffff


	//   ....[3]....
        /*00a8*/ 	.word	0xffffffff


	//----- nvinfo : EIATTR_COOP_GROUP_INSTR_OFFSETS
	.align		4
.L_4841:
        /*00ac*/ 	.byte	0x04, 0x28
        /*00ae*/ 	.short	(.L_4843 - .L_4842)


	//   ....[0]....
.L_4842:
        /*00b0*/ 	.word	0x00000a80


	//   ....[1]....
        /*00b4*/ 	.word	0x00000a90


	//   ....[2]....
        /*00b8*/ 	.word	0x00000b80


	//   ....[3]....
        /*00bc*/ 	.word	0x00000b90


	//----- nvinfo : EIATTR_VRC_CTA_INIT_COUNT
	.align		4
.L_4843:
        /*00c0*/ 	.byte	0x02, 0x4a
	.zero		1
	.zero		1


	//----- nvinfo : EIATTR_EXIT_INSTR_OFFSETS
	.align		4
        /*00c4*/ 	.byte	0x04, 0x1c
        /*00c6*/ 	.short	(.L_4845 - .L_4844)


	//   ....[0]....
.L_4844:
        /*00c8*/ 	.word	0x000001d0


	//   ....[1]....
        /*00cc*/ 	.word	0x00000f70


	//----- nvinfo : EIATTR_MAX_THREADS
	.align		4
.L_4845:
        /*00d0*/ 	.byte	0x04, 0x05
        /*00d2*/ 	.short	(.L_4847 - .L_4846)
.L_4846:
        /*00d4*/ 	.word	0x00000100
        /*00d8*/ 	.word	0x00000001
        /*00dc*/ 	.word	0x00000001


	//----- nvinfo : EIATTR_CRS_STACK_SIZE
	.align		4
.L_4847:
        /*00e0*/ 	.byte	0x04, 0x1e
        /*00e2*/ 	.short	(.L_4849 - .L_4848)
.L_4848:
        /*00e4*/ 	.word	0x00000000


	//----- nvinfo : EIATTR_CBANK_PARAM_SIZE
	.align		4
.L_4849:
        /*00e8*/ 	.byte	0x03, 0x19
        /*00ea*/ 	.short	0x0030


	//----- nvinfo : EIATTR_PARAM_CBANK
	.align		4
        /*00ec*/ 	.byte	0x04, 0x0a
        /*00ee*/ 	.short	(.L_4851 - .L_4850)
	.align		4
.L_4850:
        /*00f0*/ 	.word	index@(.nv.constant0._Z9cuda_gemmIiLi256ELi4ELi1ELi1024ELi2ELi2ELi32ELi1ELi1EEviiiPT_S1_S1_ii)
        /*00f4*/ 	.short	0x0380
        /*00f6*/ 	.short	0x0030


	//----- nvinfo : EIATTR_SW_WAR
	.align		4
.L_4851:
        /*00f8*/ 	.byte	0x04, 0x36
        /*00fa*/ 	.short	(.L_4853 - .L_4852)
.L_4852:
        /*00fc*/ 	.word	0x00000008
.L_4853:


//--------------------- .nv.info._Z9cuda_gemmIiLi256ELi4ELi1ELi1024ELi2ELi2ELi32ELi1ELi0EEviiiPT_S1_S1_ii --------------------------
	.section	.nv.info._Z9cuda_gemmIiLi256ELi4ELi1ELi1024ELi2ELi2ELi32ELi1ELi0EEviiiPT_S1_S1_ii,"",@"SHT_CUDA_INFO"
	.sectionflags	@""
	.align	4


	//----- nvinfo : EIATTR_CUDA_API_VERSION
	.align		4
        /*0000*/ 	.byte	0x04, 0x37
        /*0002*/ 	.short	(.L_4855 - .L_4854)
.L_4854:
        /*0004*/ 	.word	0x00000082


	//----- nvinfo : EIATTR_KPARAM_INFO
	.align		4
.L_4855:
        /*0008*/ 	.byte	0x04, 0x17
        /*000a*/ 	.short	(.L_4857 - .L_4856)
.L_4856:
        /*000c*/ 	.word	0x00000000
        /*0010*/ 	.short	0x0007
        /*0012*/ 	.short	0x002c
        /*0014*/ 	.byte	0x00, 0xf0, 0x11, 0x00


	//----- nvinfo : EIATTR_KPARAM_INFO
	.align		4
.L_4857:
        /*0018*/ 	.byte	0x04, 0x17
        /*001a*/ 	.short	(.L_4859 - .L_4858)
.L_4858:
        /*001c*/ 	.word	0x00000000
        /*0020*/ 	.short	0x0006
        /*0022*/ 	.short	0x0028
        /*0024*/ 	.byte	0x00, 0xf0, 0x11, 0x00


	//----- nvinfo : EIATTR_KPARAM_INFO
	.align		4
.L_4859:
        /*0028*/ 	.byte	0x04, 0x17
        /*002a*/ 	.short	(.L_4861 - .L_4860)
.L_4860:
        /*002c*/ 	.word	0x00000000
        /*0030*/ 	.short	0x0005
        /*0032*/ 	.short	0x0020
        /*0034*/ 	.byte	0x00, 0xf5, 0x21, 0x00


	//----- nvinfo : EIATTR_KPARAM_INFO
	.align		4
.L_4861:
        /*0038*/ 	.byte	0x04, 0x17
        /*003a*/ 	.short	(.L_4863 - .L_4862)
.L_4862:
        /*003c*/ 	.word	0x00000000
        /*0040*/ 	.short	0x0004
        /*0042*/ 	.short	0x0018
        /*0044*/ 	.byte	0x00, 0xf5, 0x21, 0x00


	//----- nvinfo : EIATTR_KPARAM_INFO
	.align		4
.L_4863:
        /*0048*/ 	.byte	0x04, 0x17
        /*004a*/ 	.short	(.L_4865 - .L_4864)
.L_4864:
        /*004c*/ 	.word	0x00000000
        /*0050*/ 	.short	0x0003
        /*0052*/ 	.short	0x0010
        /*0054*/ 	.byte	0x00, 0xf5, 0x21, 0x00


	//----- nvinfo : EIATTR_KPARAM_INFO
	.align		4
.L_4865:
        /*0058*/ 	.byte	0x04, 0x17
        /*005a*/ 	.short	(.L_4867 - .L_4866)
.L_4866:
        /*005c*/ 	.word	0x00000000
        /*0060*/ 	.short	0x0002
        /*0062*/ 	.short	0x0008
        /*0064*/ 	.byte	0x00, 0xf0, 0x11, 0x00


	//----- nvinfo : EIATTR_KPARAM_INFO
	.align		4
.L_4867:
        /*0068*/ 	.byte	0x04, 0x17
        /*006a*/ 	.short	(.L_4869 - .L_4868)
.L_4868:
        /*006c*/ 	.word	0x00000000
        /*0070*/ 	.short	0x0001
        /*0072*/ 	.short	0x0004
        /*0074*/ 	.byte	0x00, 0xf0, 0x11, 0x00


	//----- nvinfo : EIATTR_KPARAM_INFO
	.align		4
.L_4869:
        /*0078*/ 	.byte	0x04, 0x17
        /*007a*/ 	.short	(.L_4871 - .L_4870)
.L_4870:
        /*007c*/ 	.word	0x00000000
        /*0080*/ 	.short	0x0000
        /*0082*/ 	.short	0x0000
        /*0084*/ 	.byte	0x00, 0xf0, 0x11, 0x00


	//----- nvinfo : EIATTR_SPARSE_MMA_MASK
	.align		4
.L_4871:
        /*0088*/ 	.byte	0x03, 0x50
        /*008a*/ 	.short	0x0000


	//----- nvinfo : EIATTR_MAXREG_COUNT
	.align		4
        /*008c*/ 	.byte	0x03, 0x1b
        /*008e*/ 	.short	0x00ff


	//----- nvinfo : EIATTR_NUM_BARRIERS
	.align		4
        /*0090*/ 	.byte	0x02, 0x4c
        /*0092*/ 	.byte	0x01
	.zero		1


	//----- nvinfo : EIATTR_MERCURY_ISA_VERSION
	.align		4
        /*0094*/ 	.byte	0x03, 0x5f
        /*0096*/ 	.short	0x0101


	//----- nvinfo : EIATTR_COOP_GROUP_MASK_REGIDS
	.align		4
        /*0098*/ 	.byte	0x04, 0x29
        /*009a*/ 	.short	(.L_4873 - .L_4872)


	//   ....[0]....
.L_4872:
        /*009c*/ 	.word	0xffffffff


	//   ....[1]....
        /*00a0*/ 	.word	0xffffffff


	//   ....[2]....
        /*00a4*/ 	.word	0xffffffff


	//   ....[3]....
        /*00a8*/ 	.word	0xffffffff


	//   ....[4]....
        /*00ac*/ 	.word	0xffffffff


	//   ....[5]....
        /*00b0*/ 	.word	0xffffffff


	//   ....[6]....
        /*00b4*/ 	.word	0xffffffff


	//   ....[7]....
        /*00b8*/ 	.word	0x0500000c


	//   ....[8]....
        /*00bc*/ 	.word	0x0500000c


	//   ....[9]....
        /*00c0*/ 	.word	0x0500000c


	//   ....[10]....
        /*00c4*/ 	.word	0x0500000c


	//   ....[11]....
        /*00c8*/ 	.word	0x0500000c


	//   ....[12]....
        /*00cc*/ 	.word	0x0500000c


	//----- nvinfo : EIATTR_COOP_GROUP_INSTR_OFFSETS
	.align		4
.L_4873:
        /*00d0*/ 	.byte	0x04, 0x28
        /*00d2*/ 	.short	(.L_4875 - .L_4874)


	//   ....[0]....
.L_4874:
        /*00d4*/ 	.word	0x00001640


	//   ....[1]....
        /*00d8*/ 	.word	0x00001690


	//   ....[2]....
        /*00dc*/ 	.word	0x00001aa0


	//   ....[3]....
        /*00e0*/ 	.word	0x00001af0


	//   ....[4]....
        /*00e4*/ 	.word	0x00001f90


	//   ....[5]....
        /*00e8*/ 	.word	0x00001fe0


	//   ....[6]....
        /*00ec*/ 	.word	0x00002040


	//   ....[7]....
        /*00f0*/ 	.word	0x000026c0


	//   ....[8]....
        /*00f4*/ 	.word	0x00002740


	//   ....[9]....
        /*00f8*/ 	.word	0x000027c0


	//   ....[10]....
        /*00fc*/ 	.word	0x00002840


	//   ....[11]....
        /*0100*/ 	.word	0x000028b0


	//   ....[12]....
        /*0104*/ 	.word	0x00002930


	//----- nvinfo : EIATTR_VRC_CTA_INIT_COUNT
	.align		4
.L_4875:
        /*0108*/ 	.byte	0x02, 0x4a
	.zero		1
	.zero		1


	//----- nvinfo : EIATTR_EXIT_INSTR_OFFSETS
	.align		4
        /*010c*/ 	.byte	0x04, 0x1c
        /*010e*/ 	.short	(.L_4877 - .L_4876)


	//   ....[0]....
.L_4876:
        /*0110*/ 	.word	0x00000830


	//   ....[1]....
        /*0114*/ 	.word	0x00002670


	//----- nvinfo : EIATTR_MAX_THREADS
	.align		4
.L_4877:
        /*0118*/ 	.byte	0x04, 0x05
        /*011a*/ 	.short	(.L_4879 - .L_4878)
.L_4878:
        /*011c*/ 	.word	0x00000100
        /*0120*/ 	.word	0x00000001
        /*0124*/ 	.word	0x00000001


	//----- nvinfo : EIATTR_CRS_STACK_SIZE
	.align		4
.L_4879:
        /*0128*/ 	.byte	0x04, 0x1e
        /*012a*/ 	.short	(.L_4881 - .L_4880)
.L_4880:
        /*012c*/ 	.word	0x00000000


	//----- nvinfo : EIATTR_CBANK_PARAM_SIZE
	.align		4
.L_4881:
        /*0130*/ 	.byte	0x03, 0x19
        /*0132*/ 	.short	0x0030


	//----- nvinfo : EIATTR_PARAM_CBANK
	.align		4
        /*0134*/ 	.byte	0x04, 0x0a
        /*0136*/ 	.short	(.L_4883 - .L_4882)
	.align		4
.L_4882:
        /*0138*/ 	.word	index@(.nv.constant0._Z9cuda_gemmIiLi256ELi4ELi1ELi1024ELi2ELi2ELi32ELi1ELi0EEviiiPT_S1_S1_ii)
        /*013c*/ 	.short	0x0380
        /*013e*/ 	.short	0x0030


	//----- nvinfo : EIATTR_SW_WAR
	.align		4
.L_4883:
        /*0140*/ 	.byte	0x04, 0x36
        /*0142*/ 	.short	(.L_4885 - .L_4884)
.L_4884:
        /*0144*/ 	.word	0x00000008
.L_4885:


//--------------------- .nv.info._Z9cuda_gemmIiLi256ELi4ELi1ELi1024ELi2ELi2ELi32ELi0ELi1EEviiiPT_S1_S1_ii --------------------------
	.section	.nv.info._Z9cuda_gemmIiLi256ELi4ELi1ELi1024ELi2ELi2ELi32ELi0ELi1EEviiiPT_S1_S1_ii,"",@"SHT_CUDA_INFO"
	.sectionflags	@""
	.align	4


	//----- nvinfo : EIATTR_CUDA_API_VERSION
	.align		4
        /*0000*/ 	.byte	0x04, 0x37
        /*0002*/ 	.short	(.L_4887 - .L_4886)
.L_4886:
        /*0004*/ 	.word	0x00000082


	//----- nvinfo : EIATTR_KPARAM_INFO
	.align		4
.L_4887:
        /*0008*/ 	.byte	0x04, 0x17
        /*000a*/ 	.short	(.L_4889 - .L_4888)
.L_4888:
        /*000c*/ 	.word	0x00000000
        /*0010*/ 	.short	0x0007
        /*0012*/ 	.short	0x002c
        /*0014*/ 	.byte	0x00, 0xf0, 0x11, 0x00


	//----- nvinfo : EIATTR_KPARAM_INFO
	.align		4
.L_4889:
        /*0018*/ 	.byte	0x04, 0x17
        /*001a*/ 	.short	(.L_4891 - .L_4890)
.L_4890:
        /*001c*/ 	.word	0x00000000
        /*0020*/ 	.short	0x0006
        /*0022*/ 	.short	0x0028
        /*0024*/ 	.byte	0x00, 0xf0, 0x11, 0x00


	//----- nvinfo : EIATTR_KPARAM_INFO
	.align		4
.L_4891:
        /*0028*/ 	.byte	0x04, 0x17
        /*002a*/ 	.short	(.L_4893 - .L_4892)
.L_4892:
        /*002c*/ 	.word	0x00000000
        /*0030*/ 	.short	0x0005
        /*0032*/ 	.short	0x0020
        /*0034*/ 	.byte	0x00, 0xf5, 0x21, 0x00


	//----- nvinfo : EIATTR_KPARAM_INFO
	.align		4
.L_4893:
        /*0038*/ 	.byte	0x04, 0x17
        /*003a*/ 	.short	(.L_4895 - .L_4894)
.L_4894:
        /*003c*/ 	.word	0x00000000
        /*0040*/ 	.short	0x0004
        /*0042*/ 	.short	0x0018
        /*0044*/ 	.byte	0x00, 0xf5, 0x21, 0x00


	//----- nvinfo : EIATTR_KPARAM_INFO
	.align		4
.L_4895:
        /*0048*/ 	.byte	0x04, 0x17
        /*004a*/ 	.short	(.L_4897 - .L_4896)
.L_4896:
        /*004c*/ 	.word	0x00000000
        /*0050*/ 	.short	0x0003
        /*0052*/ 	.short	0x0010
        /*0054*/ 	.byte	0x00, 0xf5, 0x21, 0x00


	//----- nvinfo : EIATTR_KPARAM_INFO
	.align		4
.L_4897:
        /*0058*/ 	.byte	0x04, 0x17
        /*005a*/ 	.short	(.L_4899 - .L_4898)
.L_4898:
        /*005c*/ 	.word	0x00000000
        /*0060*/ 	.short	0x0002
        /*0062*/ 	.short	0x0008
        /*0064*/ 	.byte	0x00, 0xf0, 0x11, 0x00


	//----- nvinfo : EIATTR_KPARAM_INFO
	.align		4
.L_4899:
        /*0068*/ 	.byte	0x04, 0x17
        /*006a*/ 	.short	(.L_4901 - .L_4900)
.L_4900:
        /*006c*/ 	.word	0x00000000
        /*0070*/ 	.short	0x0001
        /*0072*/ 	.short	0x0004
        /*0074*/ 	.byte	0x00, 0xf0, 0x11, 0x00


	//----- nvinfo : EIATTR_KPARAM_INFO
	.align		4
.L_4901:
        /*0078*/ 	.byte	0x04, 0x17
        /*007a*/ 	.short	(.L_4903 - .L_4902)
.L_4902:
        /*007c*/ 	.word	0x00000000
        /*0080*/ 	.short	0x0000
        /*0082*/ 	.short	0x0000
        /*0084*/ 	.byte	0x00, 0xf0, 0x11, 0x00


	//----- nvinfo : EIATTR_SPARSE_MMA_MASK
	.align		4
.L_4903:
        /*0088*/ 	.byte	0x03, 0x50
        /*008a*/ 	.short	0x0000


	//----- nvinfo : EIATTR_MAXREG_COUNT
	.align		4
        /*008c*/ 	.byte	0x03, 0x1b
        /*008e*/ 	.short	0x00ff


	//----- nvinfo : EIATTR_NUM_BARRIERS
	.align		4
        /*0090*/ 	.byte	0x02, 0x4c
        /*0092*/ 	.byte	0x01
	.zero		1


	//----- nvinfo : EIATTR_MERCURY_ISA_VERSION
	.align		4
        /*0094*/ 	.byte	0x03, 0x5f
        /*0096*/ 	.short	0x0101


	//----- nvinfo : EIATTR_COOP_GROUP_MASK_REGIDS
	.align		4
        /*0098*/ 	.byte	0x04, 0x29
        /*009a*/ 	.short	(.L_4905 - .L_4904)


	//   ....[0]....
.L_4904:
        /*009c*/ 	.word	0xffffffff


	//   ....[1]....
        /*00a0*/ 	.word	0xffffffff


	//   ....[2]....
        /*00a4*/ 	.word	0xffffffff


	//   ....[3]....
        /*00a8*/ 	.word	0xffffffff


	//----- nvinfo : EIATTR_COOP_GROUP_INSTR_OFFSETS
	.align		4
.L_4905:
        /*00ac*/ 	.byte	0x04, 0x28
        /*00ae*/ 	.short	(.L_4907 - .L_4906)


	//   ....[0]....
.L_4906:
        /*00b0*/ 	.word	0x00000bc0


	//   ....[1]....
        /*00b4*/ 	.word	0x00000bd0


	//   ....[2]....
        /*00b8*/ 	.word	0x00000ce0


	//   ....[3]....
        /*00bc*/ 	.word	0x00000cf0


	//----- nvinfo : EIATTR_VRC_CTA_INIT_COUNT
	.align		4
.L_4907:
        /*00c0*/ 	.byte	0x02, 0x4a
	.zero		1
	.zero		1


	//----- nvinfo : EIATTR_EXIT_INSTR_OFFSETS
	.align		4
        /*00c4*/ 	.byte	0x04, 0x1c
        /*00c6*/ 	.short	(.L_4909 - .L_4908)


	//   ....[0]....
.L_4908:
        /*00c8*/ 	.word	0x000001d0


	//   ....[1]....
        /*00cc*/ 	.word	0x00001200


	//----- nvinfo : EIATTR_MAX_THREADS
	.align		4
.L_4909:
        /*00d0*/ 	.byte	0x04, 0x05
        /*00d2*/ 	.short	(.L_4911 - .L_4910)
.L_4910:
        /*00d4*/ 	.word	0x00000100
        /*00d8*/ 	.word	0x00000001
        /*00dc*/ 	.word	0x00000001


	//----- nvinfo : EIATTR_CRS_STACK_SIZE
	.align		4
.L_4911:
        /*00e0*/ 	.byte	0x04, 0x1e
        /*00e2*/ 	.short	(.L_4913 - .L_4912)
.L_4912:
        /*00e4*/ 	.word	0x00000000


	//----- nvinfo : EIATTR_CBANK_PARAM_SIZE
	.align		4
.L_4913:
        /*00e8*/ 	.byte	0x03, 0x19
        /*00ea*/ 	.short	0x0030


	//----- nvinfo : EIATTR_PARAM_CBANK
	.align		4
        /*00ec*/ 	.byte	0x04, 0x0a
        /*00ee*/ 	.short	(.L_4915 - .L_4914)
	.align		4
.L_4914:
        /*00f0*/ 	.word	index@(.nv.constant0._Z9cuda_gemmIiLi256ELi4ELi1ELi1024ELi2ELi2ELi32ELi0ELi1EEviiiPT_S1_S1_ii)
        /*00f4*/ 	.short	0x0380
        /*00f6*/ 	.short	0x0030


	//----- nvinfo : EIATTR_SW_WAR
	.align		4
.L_4915:
        /*00f8*/ 	.byte	0x04, 0x36
        /*00fa*/ 	.short	(.L_4917 - .L_4916)
.L_4916:
        /*00fc*/ 	.word	0x00000008
.L_4917:


//--------------------- .nv.info._Z9cuda_gemmIiLi256ELi4ELi1ELi1024ELi2ELi2ELi32ELi0ELi0EEviiiPT_S1_S1_ii --------------------------
	.section	.nv.info._Z9cuda_gemmIiLi256ELi4ELi1ELi1024ELi2ELi2ELi32ELi0ELi0EEviiiPT_S1_S1_ii,"",@"SHT_CUDA_INFO"
	.sectionflags	@""
	.align	4


	//----- nvinfo : EIATTR_CUDA_API_VERSION
	.align		4
        /*0000*/ 	.byte	0x04, 0x37
        /*0002*/ 	.short	(.L_4919 - .L_4918)
.L_4918:
        /*0004*/ 	.word	0x00000082


	//----- nvinfo : EIATTR_KPARAM_INFO
	.align		4
.L_4919:
        /*0008*/ 	.byte	0x04, 0x17
        /*000a*/ 	.short	(.L_4921 - .L_4920)
.L_4920:
        /*000c*/ 	.word	0x00000000
        /*0010*/ 	.short	0x0007
        /*0012*/ 	.short	0x002c
        /*0014*/ 	.byte	0x00, 0xf0, 0x11, 0x00


	//----- nvinfo : EIATTR_KPARAM_INFO
	.align		4
.L_4921:
        /*0018*/ 	.byte	0x04, 0x17
        /*001a*/ 	.short	(.L_4923 - .L_4922)
.L_4922:
        /*001c*/ 	.word	0x00000000
        /*0020*/ 	.short	0x0006
        /*0022*/ 	.short	0x0028
        /*0024*/ 	.byte	0x00, 0xf0, 0x11, 0x00


	//----- nvinfo : EIATTR_KPARAM_INFO
	.align		4
.L_4923:
        /*0028*/ 	.byte	0x04, 0x17
        /*002a*/ 	.short	(.L_4925 - .L_4924)
.L_4924:
        /*002c*/ 	.word	0x00000000
        /*0030*/ 	.short	0x0005
        /*0032*/ 	.short	0x0020
        /*0034*/ 	.byte	0x00, 0xf5, 0x21, 0x00


	//----- nvinfo : EIATTR_KPARAM_INFO
	.align		4
.L_4925:
        /*0038*/ 	.byte	0x04, 0x17
        /*003a*/ 	.short	(.L_4927 - .L_4926)
.L_4926:
        /*003c*/ 	.word	0x00000000
        /*0040*/ 	.short	0x0004
        /*0042*/ 	.short	0x0018
        /*0044*/ 	.byte	0x00, 0xf5, 0x21, 0x00


	//----- nvinfo : EIATTR_KPARAM_INFO
	.align		4
.L_4927:
        /*0048*/ 	.byte	0x04, 0x17
        /*004a*/ 	.short	(.L_4929 - .L_4928)
.L_4928:
        /*004c*/ 	.word	0x00000000
        /*0050*/ 	.short	0x0003
        /*0052*/ 	.short	0x0010
        /*0054*/ 	.byte	0x00, 0xf5, 0x21, 0x00


	//----- nvinfo : EIATTR_KPARAM_INFO
	.align		4
.L_4929:
        /*0058*/ 	.byte	0x04, 0x17
        /*005a*/ 	.short	(.L_4931 - .L_4930)
.L_4930:
        /*005c*/ 	.word	0x00000000
        /*0060*/ 	.short	0x0002
        /*0062*/ 	.short	0x0008
        /*0064*/ 	.byte	0x00, 0xf0, 0x11, 0x00


	//----- nvinfo : EIATTR_KPARAM_INFO
	.align		4
.L_4931:
        /*0068*/ 	.byte	0x04, 0x17
        /*006a*/ 	.short	(.L_4933 - .L_4932)
.L_4932:
        /*006c*/ 	.word	0x00000000
        /*0070*/ 	.short	0x0001
        /*0072*/ 	.short	0x0004
        /*0074*/ 	.byte	0x00, 0xf0, 0x11, 0x00


	//----- nvinfo : EIATTR_KPARAM_INFO
	.align		4
.L_4933:
        /*0078*/ 	.byte	0x04, 0x17
        /*007a*/ 	.short	(.L_4935 - .L_4934)
.L_4934:
        /*007c*/ 	.word	0x00000000
        /*0080*/ 	.short	0x0000
        /*0082*/ 	.short	0x0000
        /*0084*/ 	.byte	0x00, 0xf0, 0x11, 0x00


	//----- nvinfo : EIATTR_SPARSE_MMA_MASK
	.align		4
.L_4935:
        /*0088*/ 	.byte	0x03, 0x50
        /*008a*/ 	.short	0x0000


	//----- nvinfo : EIATTR_MAXREG_COUNT
	.align		4
        /*008c*/ 	.byte	0x03, 0x1b
        /*008e*/ 	.short	0x00ff


	//----- nvinfo : EIATTR_NUM_BARRIERS
	.align		4
        /*0090*/ 	.byte	0x02, 0x4c
        /*0092*/ 	.byte	0x01
	.zero		1


	//----- nvinfo : EIATTR_MERCURY_ISA_VERSION
	.align		4
        /*0094*/ 	.byte	0x03, 0x5f
        /*0096*/ 	.short	0x0101


	//----- nvinfo : EIATTR_COOP_GROUP_MASK_REGIDS
	.align		4
        /*0098*/ 	.byte	0x04, 0x29
        /*009a*/ 	.short	(.L_4937 - .L_4936)


	//   ....[0]....
.L_4936:
        /*009c*/ 	.word	0xffffffff


	//   ....[1]....
        /*00a0*/ 	.word	0xffffffff


	//   ....[2]....
        /*00a4*/ 	.word	0xffffffff


	//   ....[3]....
        /*00a8*/ 	.word	0xffffffff


	//   ....[4]....
        /*00ac*/ 	.word	0xffffffff


	//   ....[5]....
        /*00b0*/ 	.word	0xffffffff


	//   ....[6]....
        /*00b4*/ 	.word	0xffffffff


	//   ....[7]....
        /*00b8*/ 	.word	0x0500000c


	//   ....[8]....
        /*00bc*/ 	.word	0x0500000c


	//   ....[9]....
        /*00c0*/ 	.word	0x0500000c


	//   ....[10]....
        /*00c4*/ 	.word	0x0500000c


	//   ....[11]....
        /*00c8*/ 	.word	0x0500000c


	//   ....[12]....
        /*00cc*/ 	.word	0x0500000c


	//----- nvinfo : EIATTR_COOP_GROUP_INSTR_OFFSETS
	.align		4
.L_4937:
        /*00d0*/ 	.byte	0x04, 0x28
        /*00d2*/ 	.short	(.L_4939 - .L_4938)


	//   ....[0]....
.L_4938:
        /*00d4*/ 	.word	0x00001660


	//   ....[1]....
        /*00d8*/ 	.word	0x000016b0


	//   ....[2]....
        /*00dc*/ 	.word	0x00001ac0


	//   ....[3]....
        /*00e0*/ 	.word	0x00001b10


	//   ....[4]....
        /*00e4*/ 	.word	0x00001f70


	//   ....[5]....
        /*00e8*/ 	.word	0x00001fc0


	//   ....[6]....
        /*00ec*/ 	.word	0x00002030


	//   ....[7]....
        /*00f0*/ 	.word	0x00003170


	//   ....[8]....
        /*00f4*/ 	.word	0x000031f0


	//   ....[9]....
        /*00f8*/ 	.word	0x00003270


	//   ....[10]....
        /*00fc*/ 	.word	0x000032f0


	//   ....[11]....
        /*0100*/ 	.word	0x00003360


	//   ....[12]....
        /*0104*/ 	.word	0x000033e0


	//----- nvinfo : EIATTR_VRC_CTA_INIT_COUNT
	.align		4
.L_4939:
        /*0108*/ 	.byte	0x02, 0x4a
	.zero		1
	.zero		1


	//----- nvinfo : EIATTR_EXIT_INSTR_OFFSETS
	.align		4
        /*010c*/ 	.byte	0x04, 0x1c
        /*010e*/ 	.short	(.L_4941 - .L_4940)


	//   ....[0]....
.L_4940:
        /*0110*/ 	.word	0x00000900


	//   ....[1]....
        /*0114*/ 	.word	0x00003120


	//----- nvinfo : EIATTR_MAX_THREADS
	.align		4
.L_4941:
        /*0118*/ 	.byte	0x04, 0x05
        /*011a*/ 	.short	(.L_4943 - .L_4942)
.L_4942:
        /*011c*/ 	.word	0x00000100
        /*0120*/ 	.word	0x00000001
        /*0124*/ 	.word	0x00000001


	//----- nvinfo : EIATTR_CRS_STACK_SIZE
	.align		4
.L_4943:
        /*0128*/ 	.byte	0x04, 0x1e
        /*012a*/ 	.short	(.L_4945 - .L_4944)
.L_4944:
        /*012c*/ 	.word	0x00000000


	//----- nvinfo : EIATTR_CBANK_PARAM_SIZE
	.align		4
.L_4945:
        /*0130*/ 	.byte	0x03, 0x19
        /*0132*/ 	.short	0x0030


	//----- nvinfo : EIATTR_PARAM_CBANK
	.align		4
        /*0134*/ 	.byte	0x04, 0x0a
        /*0136*/ 	.short	(.L_4947 - .L_4946)
	.align		4
.L_4946:
        /*0138*/ 	.word	index@(.nv.constant0._Z9cuda_gemmIiLi256ELi4ELi1ELi1024ELi2ELi2ELi32ELi0ELi0EEviiiPT_S1_S1_ii)
        /*013c*/ 	.short	0x0380
        /*013e*/ 	.short	0x0030


	//----- nvinfo : EIATTR_SW_WAR
	.align		4
.L_4947:
        /*0140*/ 	.byte	0x04, 0x36
        /*0142*/ 	.short	(.L_4949 - .L_4948)
.L_4948:
        /*0144*/ 	.word	0x00000008
.L_4949:


//--------------------- .nv.info._Z9cuda_gemmIiLi256ELi4ELi1ELi512ELi128ELi128ELi32ELi1ELi1EEviiiPT_S1_S1_ii --------------------------
	.section	.nv.info._Z9cuda_gemmIiLi256ELi4ELi1ELi512ELi128ELi128ELi32ELi1ELi1EEviiiPT_S1_S1_ii,"",@"SHT_CUDA_INFO"
	.sectionflags	@""
	.align	4


	//----- nvinfo : EIATTR_CUDA_API_VERSION
	.align		4
        /*0000*/ 	.byte	0x04, 0x37
        /*0002*/ 	.short	(.L_4951 - .L_4950)
.L_4950:
        /*0004*/ 	.word	0x00000082


	//----- nvinfo : EIATTR_KPARAM_INFO
	.align		4
.L_4951:
        /*0008*/ 	.byte	0x04, 0x17
        /*000a*/ 	.short	(.L_4953 - .L_4952)
.L_4952:
        /*000c*/ 	.word	0x00000000
        /*0010*/ 	.short	0x0007
        /*0012*/ 	.short	0x002c
        /*0014*/ 	.byte	0x00, 0xf0, 0x11, 0x00


	//----- nvinfo : EIATTR_KPARAM_INFO
	.align		4
.L_4953:
        /*0018*/ 	.byte	0x04, 0x17
        /*001a*/ 	.short	(.L_4955 - .L_4954)
.L_4954:
        /*001c*/ 	.word	0x00000000
        /*0020*/ 	.short	0x0006
        /*0022*/ 	.short	0x0028
        /*0024*/ 	.byte	0x00, 0xf0, 0x11, 0x00


	//----- nvinfo : EIATTR_KPARAM_INFO
	.align		4
.L_4955:
        /*0028*/ 	.byte	0x04, 0x17
        /*002a*/ 	.short	(.L_4957 - .L_4956)
.L_4956:
        /*002c*/ 	.word	0x00000000
        /*0030*/ 	.short	0x0005
        /*0032*/ 	.short	0x0020
        /*0034*/ 	.byte	0x00, 0xf5, 0x21, 0x00


	//----- nvinfo : EIATTR_KPARAM_INFO
	.align		4
.L_4957:
        /*0038*/ 	.byte	0x04, 0x17
        /*003a*/ 	.short	(.L_4959 - .L_4958)
.L_4958:
        /*003c*/ 	.word	0x00000000
        /*0040*/ 	.short	0x0004
        /*0042*/ 	.short	0x0018
        /*0044*/ 	.byte	0x00, 0xf5, 0x21, 0x00


	//----- nvinfo : EIATTR_KPARAM_INFO
	.align		4
.L_4959:
        /*0048*/ 	.byte	0x04, 0x17
        /*004a*/ 	.short	(.L_4961 - .L_4960)
.L_4960:
        /*004c*/ 	.word	0x00000000
        /*0050*/ 	.short	0x0003
        /*0052*/ 	.short	0x0010
        /*0054*/ 	.byte	0x00, 0xf5, 0x21, 0x00


	//----- nvinfo : EIATTR_KPARAM_INFO
	.align		4
.L_4961:
        /*0058*/ 	.byte	0x04, 0x17
        /*005a*/ 	.short	(.L_4963 - .L_4962)
.L_4962:
        /*005c*/ 	.word	0x00000000
        /*0060*/ 	.short	0x0002
        /*0062*/ 	.short	0x0008
        /*0064*/ 	.byte	0x00, 0xf0, 0x11, 0x00


	//----- nvinfo : EIATTR_KPARAM_INFO
	.align		4
.L_4963:
        /*0068*/ 	.byte	0x04, 0x17
        /*006a*/ 	.short	(.L_4965 - .L_4964)
.L_4964:
        /*006c*/ 	.word	0x00000000
        /*0070*/ 	.short	0x0001
        /*0072*/ 	.short	0x0004
        /*0074*/ 	.byte	0x00, 0xf0, 0x11, 0x00


	//----- nvinfo : EIATTR_KPARAM_INFO
	.align		4
.L_4965:
        /*0078*/ 	.byte	0x04, 0x17
        /*007a*/ 	.short	(.L_4967 - .L_4966)
.L_4966:
        /*007c*/ 	.word	0x00000000
        /*0080*/ 	.short	0x0000
        /*0082*/ 	.short	0x0000
        /*0084*/ 	.byte	0x00, 0xf0, 0x11, 0x00


	//----- nvinfo : EIATTR_SPARSE_MMA_MASK
	.align		4
.L_4967:
        /*0088*/ 	.byte	0x03, 0x50
        /*008a*/ 	.short	0x0000


	//----- nvinfo : EIATTR_MAXREG_COUNT
	.align		4
        /*008c*/ 	.byte	0x03, 0x1b
        /*008e*/ 	.short	0x00ff


	//----- nvinfo : EIATTR_NUM_BARRIERS
	.align		4
        /*0090*/ 	.byte	0x02, 0x4c
        /*0092*/ 	.byte	0x01
	.zero		1


	//----- nvinfo : EIATTR_MERCURY_ISA_VERSION
	.align		4
        /*0094*/ 	.byte	0x03, 0x5f
        /*0096*/ 	.short	0x0101


	//----- nvinfo : EIATTR_INT_WARP_WIDE_INSTR_OFFSETS
	.align		4
        /*0098*/ 	.byte	0x04, 0x31
        /*009a*/ 	.short	(.L_4969 - .L_4968)


	//   ....[0]....
.L_4968:
        /*009c*/ 	.word	0x00001540


	//----- nvinfo : EIATTR_COOP_GROUP_MASK_REGIDS
	.align		4
.L_4969:
        /*00a0*/ 	.byte	0x04, 0x29
        /*00a2*/ 	.short	(.L_4971 - .L_4970)


	//   ....[0]....
.L_4970:
        /*00a4*/ 	.word	0xffffffff


	//   ....[1]....
        /*00a8*/ 	.word	0xffffffff


	//   ....[2]....
        /*00ac*/ 	.word	0xffffffff


	//   ....[3]....
        /*00b0*/ 	.word	0x0500002a


	//   ....[4]....
        /*00b4*/ 	.word	0x0500002a


	//   ....[5]....
        /*00b8*/ 	.word	0x0500002a


	//----- nvinfo : EIATTR_COOP_GROUP_INSTR_OFFSETS
	.align		4
.L_4971:
        /*00bc*/ 	.byte	0x04, 0x28
        /*00be*/ 	.short	(.L_4973 - .L_4972)


	//   ....[0]....
.L_4972:
        /*00c0*/ 	.word	0x000014d0


	//   ....[1]....
        /*00c4*/ 	.word	0x000014f0


	//   ....[2]....
        /*00c8*/ 	.word	0x00001510


	//   ....[3]....
        /*00cc*/ 	.word	0x00001a90


	//   ....[4]....
        /*00d0*/ 	.word	0x00001b20


	//   ....[5]....
        /*00d4*/ 	.word	0x00001b90


	//----- nvinfo : EIATTR_VRC_CTA_INIT_COUNT
	.align		4
.L_4973:
        /*00d8*/ 	.byte	0x02, 0x4a
	.zero		1
	.zero		1


	//----- nvinfo : EIATTR_EXIT_INSTR_OFFSETS
	.align		4
        /*00dc*/ 	.byte	0x04, 0x1c
        /*00de*/ 	.short	(.L_4975 - .L_4974)


	//   ....[0]....
.L_4974:
        /*00e0*/ 	.word	0x00000070


	//   ....[1]....
        /*00e4*/ 	.word	0x00001a20


	//----- nvinfo : EIATTR_MAX_THREADS
	.align		4
.L_4975:
        /*00e8*/ 	.byte	0x04, 0x05
        /*00ea*/ 	.short	(.L_4977 - .L_4976)
.L_4976:
        /*00ec*/ 	.word	0x00000100
        /*00f0*/ 	.word	0x00000001
        /*00f4*/ 	.word	0x00000001


	//----- nvinfo : EIATTR_CRS_STACK_SIZE
	.align		4
.L_4977:
        /*00f8*/ 	.byte	0x04, 0x1e
        /*00fa*/ 	.short	(.L_4979 - .L_4978)
.L_4978:
        /*00fc*/ 	.word	0x00000000


	//----- nvinfo : EIATTR_CBANK_PARAM_SIZE
	.align		4
.L_4979:
        /*0100*/ 	.byte	0x03, 0x19
        /*0102*/ 	.short	0x0030


	//----- nvinfo : EIATTR_PARAM_CBANK
	.align		4
        /*0104*/ 	.byte	0x04, 0x0a
        /*0106*/ 	.short	(.L_4981 - .L_4980)
	.align		4
.L_4980:
        /*0108*/ 	.word	index@(.nv.constant0._Z9cuda_gemmIiLi256ELi4ELi1ELi512ELi128ELi128ELi32ELi1ELi1EEviiiPT_S1_S1_ii)
        /*010c*/ 	.short	0x0380
        /*010e*/ 	.short	0x0030


	//----- nvinfo : EIATTR_SW_WAR
	.align		4
.L_4981:
        /*0110*/ 	.byte	0x04, 0x36
        /*0112*/ 	.short	(.L_4983 - .L_4982)
.L_4982:
        /*0114*/ 	.word	0x00000008
.L_4983:


//--------------------- .nv.info._Z9cuda_gemmIiLi256ELi4ELi1ELi512ELi128ELi128ELi32ELi1ELi0EEviiiPT_S1_S1_ii --------------------------
	.section	.nv.info._Z9cuda_gemmIiLi256ELi4ELi1ELi512ELi128ELi128ELi32ELi1ELi0EEviiiPT_S1_S1_ii,"",@"SHT_CUDA_INFO"
	.sectionflags	@""
	.align	4


	//----- nvinfo : EIATTR_CUDA_API_VERSION
	.align		4
        /*0000*/ 	.byte	0x04, 0x37
        /*0002*/ 	.short	(.L_4985 - .L_4984)
.L_4984:
        /*0004*/ 	.word	0x00000082


	//----- nvinfo : EIATTR_KPARAM_INFO
	.align		4
.L_4985:
        /*0008*/ 	.byte	0x04, 0x17
        /*000a*/ 	.short	(.L_4987 - .L_4986)
.L_4986:
        /*000c*/ 	.word	0x00000000
        /*0010*/ 	.short	0x0007
        /*0012*/ 	.short	0x002c
        /*0014*/ 	.byte	0x00, 0xf0, 0x11, 0x00


	//----- nvinfo : EIATTR_KPARAM_INFO
	.align		4
.L_4987:
        /*0018*/ 	.byte	0x04, 0x17
        /*001a*/ 	.short	(.L_4989 - .L_4988)
.L_4988:
        /*001c*/ 	.word	0x00000000
        /*0020*/ 	.short	0x0006
        /*0022*/ 	.short	0x0028
        /*0024*/ 	.byte	0x00, 0xf0, 0x11, 0x00


	//----- nvinfo : EIATTR_KPARAM_INFO
	.align		4
.L_4989:
        /*0028*/ 	.byte	0x04, 0x17
        /*002a*/ 	.short	(.L_4991 - .L_4990)
.L_4990:
        /*002c*/ 	.word	0x00000000
        /*0030*/ 	.short	0x0005
        /*0032*/ 	.short	0x0020
        /*0034*/ 	.byte	0x00, 0xf5, 0x21, 0x00


	//----- nvinfo : EIATTR_KPARAM_INFO
	.align		4
.L_4991:
        /*0038*/ 	.byte	0x04, 0x17
        /*003a*/ 	.short	(.L_4993 - .L_4992)
.L_4992:
        /*003c*/ 	.word	0x00000000
        /*0040*/ 	.short	0x0004
        /*0042*/ 	.short	0x0018
        /*0044*/ 	.byte	0x00, 0xf5, 0x21, 0x00


	//----- nvinfo : EIATTR_KPARAM_INFO
	.align		4
.L_4993:
        /*0048*/ 	.byte	0x04, 0x17
        /*004a*/ 	.short	(.L_4995 - .L_4994)
.L_4994:
        /*004c*/ 	.word	0x00000000
        /*0050*/ 	.short	0x0003
        /*0052*/ 	.short	0x0010
        /*0054*/ 	.byte	0x00, 0xf5, 0x21, 0x00


	//----- nvinfo : EIATTR_KPARAM_INFO
	.align		4
.L_4995:
        /*0058*/ 	.byte	0x04, 0x17
        /*005a*/ 	.short	(.L_4997 - .L_4996)
.L_4996:
        /*005c*/ 	.word	0x00000000
        /*0060*/ 	.short	0x0002
        /*0062*/ 	.short	0x0008
        /*0064*/ 	.byte	0x00, 0xf0, 0x11, 0x00


	//----- nvinfo : EIATTR_KPARAM_INFO
	.align		4
.L_4997:
        /*0068*/ 	.byte	0x04, 0x17
        /*006a*/ 	.short	(.L_4999 - .L_4998)
.L_4998:
        /*006c*/ 	.word	0x00000000
        /*0070*/ 	.short	0x0001
        /*0072*/ 	.short	0x0004
        /*0074*/ 	.byte	0x00, 0xf0, 0x11, 0x00


	//----- nvinfo : EIATTR_KPARAM_INFO
	.align		4
.L_4999:
        /*0078*/ 	.byte	0x04, 0x17
        /*007a*/ 	.short	(.L_5001 - .L_5000)
.L_5000:
        /*007c*/ 	.word	0x00000000
        /*0080*/ 	.short	0x0000
        /*0082*/ 	.short	0x0000
        /*0084*/ 	.byte	0x00, 0xf0, 0x11, 0x00


	//----- nvinfo : EIATTR_SPARSE_MMA_MASK
	.align		4
.L_5001:
        /*0088*/ 	.byte	0x03, 0x50
        /*008a*/ 	.short	0x0000


	//----- nvinfo : EIATTR_MAXREG_COUNT
	.align		4
        /*008c*/ 	.byte	0x03, 0x1b
        /*008e*/ 	.short	0x00ff


	//----- nvinfo : EIATTR_NUM_BARRIERS
	.align		4
        /*0090*/ 	.byte	0x02, 0x4c
        /*0092*/ 	.byte	0x01
	.zero		1


	//----- nvinfo : EIATTR_MERCURY_ISA_VERSION
	.align		4
        /*0094*/ 	.byte	0x03, 0x5f
        /*0096*/ 	.short	0x0101


	//----- nvinfo : EIATTR_COOP_GROUP_MASK_REGIDS
	.align		4
        /*0098*/ 	.byte	0x04, 0x29
        /*009a*/ 	.short	(.L_5003 - .L_5002)


	//   ....[0]....
.L_5002:
        /*009c*/ 	.word	0xffffffff


	//----- nvinfo : EIATTR_COOP_GROUP_INSTR_OFFSETS
	.align		4
.L_5003:
        /*00a0*/ 	.byte	0x04, 0x28
        /*00a2*/ 	.short	(.L_5005 - .L_5004)


	//   ....[0]....
.L_5004:
        /*00a4*/ 	.word	0x00004890


	//----- nvinfo : EIATTR_VRC_CTA_INIT_COUNT
	.align		4
.L_5005:
        /*00a8*/ 	.byte	0x02, 0x4a
	.zero		1
	.zero		1


	//----- nvinfo : EIATTR_EXIT_INSTR_OFFSETS
	.align		4
        /*00ac*/ 	.byte	0x04, 0x1c
        /*00ae*/ 	.short	(.L_5007 - .L_5006)


	//   ....[0]....
.L_5006:
        /*00b0*/ 	.word	0x00000470


	//   ....[1]....
        /*00b4*/ 	.word	0x00004f50


	//----- nvinfo : EIATTR_MAX_THREADS
	.align		4
.L_5007:
        /*00b8*/ 	.byte	0x04, 0x05
        /*00ba*/ 	.short	(.L_5009 - .L_5008)
.L_5008:
        /*00bc*/ 	.word	0x00000100
        /*00c0*/ 	.word	0x00000001
        /*00c4*/ 	.word	0x00000001


	//----- nvinfo : EIATTR_CRS_STACK_SIZE
	.align		4
.L_5009:
        /*00c8*/ 	.byte	0x04, 0x1e
        /*00ca*/ 	.short	(.L_5011 - .L_5010)
.L_5010:
        /*00cc*/ 	.word	0x00000000


	//----- nvinfo : EIATTR_CBANK_PARAM_SIZE
	.align		4
.L_5011:
        /*00d0*/ 	.byte	0x03, 0x19
        /*00d2*/ 	.short	0x0030


	//----- nvinfo : EIATTR_PARAM_CBANK
	.align		4
        /*00d4*/ 	.byte	0x04, 0x0a
        /*00d6*/ 	.short	(.L_5013 - .L_5012)
	.align		4
.L_5012:
        /*00d8*/ 	.word	index@(.nv.constant0._Z9cuda_gemmIiLi256ELi4ELi1ELi512ELi128ELi128ELi32ELi1ELi0EEviiiPT_S1_S1_ii)
        /*00dc*/ 	.short	0x0380
        /*00de*/ 	.short	0x0030


	//----- nvinfo : EIATTR_SW_WAR
	.align		4
.L_5013:
        /*00e0*/ 	.byte	0x04, 0x36
        /*00e2*/ 	.short	(.L_5015 - .L_5014)
.L_5014:
        /*00e4*/ 	.word	0x00000008
.L_5015:


//--------------------- .nv.info._Z9cuda_gemmIiLi256ELi4ELi1ELi512ELi128ELi128ELi32ELi0ELi1EEviiiPT_S1_S1_ii --------------------------
	.section	.nv.info._Z9cuda_gemmIiLi256ELi4ELi1ELi512ELi128ELi128ELi32ELi0ELi1EEviiiPT_S1_S1_ii,"",@"SHT_CUDA_INFO"
	.sectionflags	@""
	.align	4


	//----- nvinfo : EIATTR_CUDA_API_VERSION
	.align		4
        /*0000*/ 	.byte	0x04, 0x37
        /*0002*/ 	.short	(.L_5017 - .L_5016)
.L_5016:
        /*0004*/ 	.word	0x00000082


	//----- nvinfo : EIATTR_KPARAM_INFO
	.align		4
.L_5017:
        /*0008*/ 	.byte	0x04, 0x17
        /*000a*/ 	.short	(.L_5019 - .L_5018)
.L_5018:
        /*000c*/ 	.word	0x00000000
        /*0010*/ 	.short	0x0007
        /*0012*/ 	.short	0x002c
        /*0014*/ 	.byte	0x00, 0xf0, 0x11, 0x00


	//----- nvinfo : EIATTR_KPARAM_INFO
	.align		4
.L_5019:
        /*0018*/ 	.byte	0x04, 0x17
        /*001a*/ 	.short	(.L_5021 - .L_5020)
.L_5020:
        /*001c*/ 	.word	0x00000000
        /*0020*/ 	.short	0x0006
        /*0022*/ 	.short	0x0028
        /*0024*/ 	.byte	0x00, 0xf0, 0x11, 0x00


	//----- nvinfo : EIATTR_KPARAM_INFO
	.align		4
.L_5021:
        /*0028*/ 	.byte	0x04, 0x17
        /*002a*/ 	.short	(.L_5023 - .L_5022)
.L_5022:
        /*002c*/ 	.word	0x00000000
        /*0030*/ 	.short	0x0005
        /*0032*/ 	.short	0x0020
        /*0034*/ 	.byte	0x00, 0xf5, 0x21, 0x00


	//----- nvinfo : EIATTR_KPARAM_INFO
	.align		4
.L_5023:
        /*0038*/ 	.byte	0x04, 0x17
        /*003a*/ 	.short	(.L_5025 - .L_5024)
.L_5024:
        /*003c*/ 	.word	0x00000000
        /*0040*/ 	.short	0x0004
        /*0042*/ 	.short	0x0018
        /*0044*/ 	.byte	0x00, 0xf5, 0x21, 0x00


	//----- nvinfo : EIATTR_KPARAM_INFO
	.align		4
.L_5025:
        /*0048*/ 	.byte	0x04, 0x17
        /*004a*/ 	.short	(.L_5027 - .L_5026)
.L_5026:
        /*004c*/ 	.word	0x00000000
        /*0050*/ 	.short	0x0003
        /*0052*/ 	.short	0x0010
        /*0054*/ 	.byte	0x00, 0xf5, 0x21, 0x00


	//----- nvinfo : EIATTR_KPARAM_INFO
	.align		4
.L_5027:
        /*0058*/ 	.byte	0x04, 0x17
        /*005a*/ 	.short	(.L_5029 - .L_5028)
.L_5028:
        /*005c*/ 	.word	0x00000000
        /*0060*/ 	.short	0x0002
        /*0062*/ 	.short	0x0008
        /*0064*/ 	.byte	0x00, 0xf0, 0x11, 0x00


	//----- nvinfo : EIATTR_KPARAM_INFO
	.align		4
.L_5029:
        /*0068*/ 	.byte	0x04, 0x17
        /*006a*/ 	.short	(.L_5031 - .L_5030)
.L_5030:
        /*006c*/ 	.word	0x00000000
        /*0070*/ 	.short	0x0001
        /*0072*/ 	.short	0x0004
        /*0074*/ 	.byte	0x00, 0xf0, 0x11, 0x00


	//----- nvinfo : EIATTR_KPARAM_INFO
	.align		4
.L_5031:
        /*0078*/ 	.byte	0x04, 0x17
        /*007a*/ 	.short	(.L_5033 - .L_5032)
.L_5032:
        /*007c*/ 	.word	0x00000000
        /*0080*/ 	.short	0x0000
        /*0082*/ 	.short	0x0000
        /*0084*/ 	.byte	0x00, 0xf0, 0x11, 0x00


	//----- nvinfo : EIATTR_SPARSE_MMA_MASK
	.align		4
.L_5033:
        /*0088*/ 	.byte	0x03, 0x50
        /*008a*/ 	.short	0x0000


	//----- nvinfo : EIATTR_MAXREG_COUNT
	.align		4
        /*008c*/ 	.byte	0x03, 0x1b
        /*008e*/ 	.short	0x00ff


	//----- nvinfo : EIATTR_NUM_BARRIERS
	.align		4
        /*0090*/ 	.byte	0x02, 0x4c
        /*0092*/ 	.byte	0x01
	.zero		1


	//----- nvinfo : EIATTR_MERCURY_ISA_VERSION
	.align		4
        /*0094*/ 	.byte	0x03, 0x5f
        /*0096*/ 	.short	0x0101


	//----- nvinfo : EIATTR_COOP_GROUP_MASK_REGIDS
	.align		4
        /*0098*/ 	.byte	0x04, 0x29
        /*009a*/ 	.short	(.L_5035 - .L_5034)


	//   ....[0]....
.L_5034:
        /*009c*/ 	.word	0xffffffff


	//   ....[1]....
        /*00a0*/ 	.word	0xffffffff


	//   ....[2]....
        /*00a4*/ 	.word	0xffffffff


	//   ....[3]....
        /*00a8*/ 	.word	0x0500002e


	//   ....[4]....
        /*00ac*/ 	.word	0x0500002e


	//   ....[5]....
        /*00b0*/ 	.word	0x0500002e


	//----- nvinfo : EIATTR_COOP_GROUP_INSTR_OFFSETS
	.align		4
.L_5035:
        /*00b4*/ 	.byte	0x04, 0x28
        /*00b6*/ 	.short	(.L_5037 - .L_5036)


	//   ....[0]....
.L_5036:
        /*00b8*/ 	.word	0x00001770


	//   ....[1]....
        /*00bc*/ 	.word	0x00001790


	//   ....[2]....
        /*00c0*/ 	.word	0x000017b0


	//   ....[3]....
        /*00c4*/ 	.word	0x00001f10


	//   ....[4]....
        /*00c8*/ 	.word	0x00001fb0


	//   ....[5]....
        /*00cc*/ 	.word	0x00002020


	//----- nvinfo : EIATTR_VRC_CTA_INIT_COUNT
	.align		4
.L_5037:
        /*00d0*/ 	.byte	0x02, 0x4a
	.zero		1
	.zero		1


	//----- nvinfo : EIATTR_EXIT_INSTR_OFFSETS
	.align		4
        /*00d4*/ 	.byte	0x04, 0x1c
        /*00d6*/ 	.short	(.L_5039 - .L_5038)


	//   ....[0]....
.L_5038:
        /*00d8*/ 	.word	0x00000310


	//   ....[1]....
        /*00dc*/ 	.word	0x00001eb0


	//----- nvinfo : EIATTR_MAX_THREADS
	.align		4
.L_5039:
        /*00e0*/ 	.byte	0x04, 0x05
        /*00e2*/ 	.short	(.L_5041 - .L_5040)
.L_5040:
        /*00e4*/ 	.word	0x00000100
        /*00e8*/ 	.word	0x00000001
        /*00ec*/ 	.word	0x00000001


	//----- nvinfo : EIATTR_CRS_STACK_SIZE
	.align		4
.L_5041:
        /*00f0*/ 	.byte	0x04, 0x1e
        /*00f2*/ 	.short	(.L_5043 - .L_5042)
.L_5042:
        /*00f4*/ 	.word	0x00000000


	//----- nvinfo : EIATTR_CBANK_PARAM_SIZE
	.align		4
.L_5043:
        /*00f8*/ 	.byte	0x03, 0x19
        /*00fa*/ 	.short	0x0030


	//----- nvinfo : EIATTR_PARAM_CBANK
	.align		4
        /*00fc*/ 	.byte	0x04, 0x0a
        /*00fe*/ 	.short	(.L_5045 - .L_5044)
	.align		4
.L_5044:
        /*0100*/ 	.word	index@(.nv.constant0._Z9cuda_gemmIiLi256ELi4ELi1ELi512ELi128ELi128ELi32ELi0ELi1EEviiiPT_S1_S1_ii)
        /*0104*/ 	.short	0x0380
        /*0106*/ 	.short	0x0030


	//----- nvinfo : EIATTR_SW_WAR
	.align		4
.L_5045:
        /*0108*/ 	.byte	0x04, 0x36
        /*010a*/ 	.short	(.L_5047 - .L_5046)
.L_5046:
        /*010c*/ 	.word	0x00000008
.L_5047:


//--------------------- .nv.info._Z9cuda_gemmIiLi256ELi4ELi1ELi512ELi128ELi128ELi32ELi0ELi0EEviiiPT_S1_S1_ii --------------------------
	.section	.nv.info._Z9cuda_gemmIiLi256ELi4ELi1ELi512ELi128ELi128ELi32ELi0ELi0EEviiiPT_S1_S1_ii,"",@"SHT_CUDA_INFO"
	.sectionflags	@""
	.align	4


	//----- nvinfo : EIATTR_CUDA_API_VERSION
	.align		4
        /*0000*/ 	.byte	0x04, 0x37
        /*0002*/ 	.short	(.L_5049 - .L_5048)
.L_5048:
        /*0004*/ 	.word	0x00000082


	//----- nvinfo : EIATTR_KPARAM_INFO
	.align		4
.L_5049:
        /*0008*/ 	.byte	0x04, 0x17
        /*000a*/ 	.short	(.L_5051 - .L_5050)
.L_5050:
        /*000c*/ 	.word	0x00000000
        /*0010*/ 	.short	0x0007
        /*0012*/ 	.short	0x002c
        /*0014*/ 	.byte	0x00, 0xf0, 0x11, 0x00


	//----- nvinfo : EIATTR_KPARAM_INFO
	.align		4
.L_5051:
        /*0018*/ 	.byte	0x04, 0x17
        /*001a*/ 	.short	(.L_5053 - .L_5052)
.L_5052:
        /*001c*/ 	.word	0x00000000
        /*0020*/ 	.short	0x0006
        /*0022*/ 	.short	0x0028
        /*0024*/ 	.byte	0x00, 0xf0, 0x11, 0x00


	//----- nvinfo : EIATTR_KPARAM_INFO
	.align		4
.L_5053:
        /*0028*/ 	.byte	0x04, 0x17
        /*002a*/ 	.short	(.L_5055 - .L_5054)
.L_5054:
        /*002c*/ 	.word	0x00000000
        /*0030*/ 	.short	0x0005
        /*0032*/ 	.short	0x0020
        /*0034*/ 	.byte	0x00, 0xf5, 0x21, 0x00


	//----- nvinfo : EIATTR_KPARAM_INFO
	.align		4
.L_5055:
        /*0038*/ 	.byte	0x04, 0x17
        /*003a*/ 	.short	(.L_5057 - .L_5056)
.L_5056:
        /*003c*/ 	.word	0x00000000
        /*0040*/ 	.short	0x0004
        /*0042*/ 	.short	0x0018
        /*0044*/ 	.byte	0x00, 0xf5, 0x21, 0x00


	//----- nvinfo : EIATTR_KPARAM_INFO
	.align		4
.L_5057:
        /*0048*/ 	.byte	0x04, 0x17
        /*004a*/ 	.short	(.L_5059 - .L_5058)
.L_5058:
        /*004c*/ 	.word	0x00000000
        /*0050*/ 	.short	0x0003
        /*0052*/ 	.short	0x0010
        /*0054*/ 	.byte	0x00, 0xf5, 0x21, 0x00


	//----- nvinfo : EIATTR_KPARAM_INFO
	.align		4
.L_5059:
        /*0058*/ 	.byte	0x04, 0x17
        /*005a*/ 	.short	(.L_5061 - .L_5060)
.L_5060:
        /*005c*/ 	.word	0x00000000
        /*0060*/ 	.short	0x0002
        /*0062*/ 	.short	0x0008
        /*0064*/ 	.byte	0x00, 0xf0, 0x11, 0x00


	//----- nvinfo : EIATTR_KPARAM_INFO
	.align		4
.L_5061:
        /*0068*/ 	.byte	0x04, 0x17
        /*006a*/ 	.short	(.L_5063 - .L_5062)
.L_5062:
        /*006c*/ 	.word	0x00000000
        /*0070*/ 	.short	0x0001
        /*0072*/ 	.short	0x0004
        /*0074*/ 	.byte	0x00, 0xf0, 0x11, 0x00


	//----- nvinfo : EIATTR_KPARAM_INFO
	.align		4
.L_5063:
        /*0078*/ 	.byte	0x04, 0x17
        /*007a*/ 	.short	(.L_5065 - .L_5064)
.L_5064:
        /*007c*/ 	.word	0x00000000
        /*0080*/ 	.short	0x0000
        /*0082*/ 	.short	0x0000
        /*0084*/ 	.byte	0x00, 0xf0, 0x11, 0x00


	//----- nvinfo : EIATTR_SPARSE_MMA_MASK
	.align		4
.L_5065:
        /*0088*/ 	.byte	0x03, 0x50
        /*008a*/ 	.short	0x0000


	//----- nvinfo : EIATTR_MAXREG_COUNT
	.align		4
        /*008c*/ 	.byte	0x03, 0x1b
        /*008e*/ 	.short	0x00ff


	//----- nvinfo : EIATTR_NUM_BARRIERS
	.align		4
        /*0090*/ 	.byte	0x02, 0x4c
        /*0092*/ 	.byte	0x01
	.zero		1


	//----- nvinfo : EIATTR_MERCURY_ISA_VERSION
	.align		4
        /*0094*/ 	.byte	0x03, 0x5f
        /*0096*/ 	.short	0x0101


	//----- nvinfo : EIATTR_COOP_GROUP_MASK_REGIDS
	.align		4
        /*0098*/ 	.byte	0x04, 0x29
        /*009a*/ 	.short	(.L_5067 - .L_5066)


	//   ....[0]....
.L_5066:
        /*009c*/ 	.word	0xffffffff


	//----- nvinfo : EIATTR_COOP_GROUP_INSTR_OFFSETS
	.align		4
.L_5067:
        /*00a0*/ 	.byte	0x04, 0x28
        /*00a2*/ 	.short	(.L_5069 - .L_5068)


	//   ....[0]....
.L_5068:
        /*00a4*/ 	.word	0x00004a10


	//----- nvinfo : EIATTR_VRC_CTA_INIT_COUNT
	.align		4
.L_5069:
        /*00a8*/ 	.byte	0x02, 0x4a
	.zero		1
	.zero		1


	//----- nvinfo : EIATTR_EXIT_INSTR_OFFSETS
	.align		4
        /*00ac*/ 	.byte	0x04, 0x1c
        /*00ae*/ 	.short	(.L_5071 - .L_5070)


	//   ....[0]....
.L_5070:
        /*00b0*/ 	.word	0x000006e0


	//   ....[1]....
        /*00b4*/ 	.word	0x00005b80


	//----- nvinfo : EIATTR_MAX_THREADS
	.align		4
.L_5071:
        /*00b8*/ 	.byte	0x04, 0x05
        /*00ba*/ 	.short	(.L_5073 - .L_5072)
.L_5072:
        /*00bc*/ 	.word	0x00000100
        /*00c0*/ 	.word	0x00000001
        /*00c4*/ 	.word	0x00000001


	//----- nvinfo : EIATTR_CRS_STACK_SIZE
	.align		4
.L_5073:
        /*00c8*/ 	.byte	0x04, 0x1e
        /*00ca*/ 	.short	(.L_5075 - .L_5074)
.L_5074:
        /*00cc*/ 	.word	0x00000000


	//----- nvinfo : EIATTR_CBANK_PARAM_SIZE
	.align		4
.L_5075:
        /*00d0*/ 	.byte	0x03, 0x19
        /*00d2*/ 	.short	0x0030


	//----- nvinfo : EIATTR_PARAM_CBANK
	.align		4
        /*00d4*/ 	.byte	0x04, 0x0a
        /*00d6*/ 	.short	(.L_5077 - .L_5076)
	.align		4
.L_5076:
        /*00d8*/ 	.word	index@(.nv.constant0._Z9cuda_gemmIiLi256ELi4ELi1ELi512ELi128ELi128ELi32ELi0ELi0EEviiiPT_S1_S1_ii)
        /*00dc*/ 	.short	0x0380
        /*00de*/ 	.short	0x0030


	//----- nvinfo : EIATTR_SW_WAR
	.align		4
.L_5077:
        /*00e0*/ 	.byte	0x04, 0x36
        /*00e2*/ 	.short	(.L_5079 - .L_5078)
.L_5078:
        /*00e4*/ 	.word	0x00000008
.L_5079:


//--------------------- .nv.info._Z9cuda_gemmIiLi256ELi4ELi1ELi512ELi64ELi64ELi32ELi1ELi1EEviiiPT_S1_S1_ii --------------------------
	.section	.nv.info._Z9cuda_gemmIiLi256ELi4ELi1ELi512ELi64ELi64ELi32ELi1ELi1EEviiiPT_S1_S1_ii,"",@"SHT_CUDA_INFO"
	.sectionflags	@""
	.align	4


	//----- nvinfo : EIATTR_CUDA_API_VERSION
	.align		4
        /*0000*/ 	.byte	0x04, 0x37
        /*0002*/ 	.short	(.L_5081 - .L_5080)
.L_5080:
        /*0004*/ 	.word	0x00000082


	//----- nvinfo : EIATTR_KPARAM_INFO
	.align		4
.L_5081:
        /*0008*/ 	.byte	0x04, 0x17
        /*000a*/ 	.short	(.L_5083 - .L_5082)
.L_5082:
        /*000c*/ 	.word	0x00000000
        /*0010*/ 	.short	0x0007
        /*0012*/ 	.short	0x002c
        /*0014*/ 	.byte	0x00, 0xf0, 0x11, 0x00


	//----- nvinfo : EIATTR_KPARAM_INFO
	.align		4
.L_5083:
        /*0018*/ 	.byte	0x04, 0x17
        /*001a*/ 	.short	(.L_5085 - .L_5084)
.L_5084:
        /*001c*/ 	.word	0x00000000
        /*0020*/ 	.short	0x0006
        /*0022*/ 	.short	0x0028
        /*0024*/ 	.byte	0x00, 0xf0, 0x11, 0x00


	//----- nvinfo : EIATTR_KPARAM_INFO
	.align		4
.L_5085:
        /*0028*/ 	.byte	0x04, 0x17
        /*002a*/ 	.short	(.L_5087 - .L_5086)
.L_5086:
        /*002c*/ 	.word	0x00000000
        /*0030*/ 	.short	0x0005
        /*0032*/ 	.short	0x0020
        /*0034*/ 	.byte	0x00, 0xf5, 0x21, 0x00


	//----- nvinfo : EIATTR_KPARAM_INFO
	.align		4
.L_5087:
        /*0038*/ 	.byte	0x04, 0x17
        /*003a*/ 	.short	(.L_5089 - .L_5088)
.L_5088:
        /*003c*/ 	.word	0x00000000
        /*0040*/ 	.short	0x0004
        /*0042*/ 	.short	0x0018
        /*0044*/ 	.byte	0x00, 0xf5, 0x21, 0x00


	//----- nvinfo : EIATTR_KPARAM_INFO
	.align		4
.L_5089:
        /*0048*/ 	.byte	0x04, 0x17
        /*004a*/ 	.short	(.L_5091 - .L_5090)
.L_5090:
        /*004c*/ 	.word	0x00000000
        /*0050*/ 	.short	0x0003
        /*0052*/ 	.short	0x0010
        /*0054*/ 	.byte	0x00, 0xf5, 0x21, 0x00


	//----- nvinfo : EIATTR_KPARAM_INFO
	.align		4
.L_5091:
        /*0058*/ 	.byte	0x04, 0x17
        /*005a*/ 	.short	(.L_5093 - .L_5092)
.L_5092:
        /*005c*/ 	.word	0x00000000
        /*0060*/ 	.short	0x0002
        /*0062*/ 	.short	0x0008
        /*0064*/ 	.byte	0x00, 0xf0, 0x11, 0x00


	//----- nvinfo : EIATTR_KPARAM_INFO
	.align		4
.L_5093:
        /*0068*/ 	.byte	0x04, 0x17
        /*006a*/ 	.short	(.L_5095 - .L_5094)
.L_5094:
        /*006c*/ 	.word	0x00000000
        /*0070*/ 	.short	0x0001
        /*0072*/ 	.short	0x0004
        /*0074*/ 	.byte	0x00, 0xf0, 0x11, 0x00


	//----- nvinfo : EIATTR_KPARAM_INFO
	.align		4
.L_5095:
        /*0078*/ 	.byte	0x04, 0x17
        /*007a*/ 	.short	(.L_5097 - .L_5096)
.L_5096:
        /*007c*/ 	.word	0x00000000
        /*0080*/ 	.short	0x0000
        /*0082*/ 	.short	0x0000
        /*0084*/ 	.byte	0x00, 0xf0, 0x11, 0x00


	//----- nvinfo : EIATTR_SPARSE_MMA_MASK
	.align		4
.L_5097:
        /*0088*/ 	.byte	0x03, 0x50
        /*008a*/ 	.short	0x0000


	//----- nvinfo : EIATTR_MAXREG_COUNT
	.align		4
        /*008c*/ 	.byte	0x03, 0x1b
        /*008e*/ 	.short	0x00ff


	//----- nvinfo : EIATTR_NUM_BARRIERS
	.align		4
        /*0090*/ 	.byte	0x02, 0x4c
        /*0092*/ 	.byte	0x01
	.zero		1


	//----- nvinfo : EIATTR_MERCURY_ISA_VERSION
	.align		4
        /*0094*/ 	.byte	0x03, 0x5f
        /*0096*/ 	.short	0x0101


	//----- nvinfo : EIATTR_INT_WARP_WIDE_INSTR_OFFSETS
	.align		4
        /*0098*/ 	.byte	0x04, 0x31
        /*009a*/ 	.short	(.L_5099 - .L_5098)


	//   ....[0]....
.L_5098:
        /*009c*/ 	.word	0x000016c0


	//----- nvinfo : EIATTR_COOP_GROUP_MASK_REGIDS
	.align		4
.L_5099:
        /*00a0*/ 	.byte	0x04, 0x29
        /*00a2*/ 	.short	(.L_5101 - .L_5100)


	//   ....[0]....
.L_5100:
        /*00a4*/ 	.word	0xffffffff


	//   ....[1]....
        /*00a8*/ 	.word	0xffffffff


	//   ....[2]....
        /*00ac*/ 	.word	0x05000027


	//   ....[3]....
        /*00b0*/ 	.word	0x05000027


	//----- nvinfo : EIATTR_COOP_GROUP_INSTR_OFFSETS
	.align		4
.L_5101:
        /*00b4*/ 	.byte	0x04, 0x28
        /*00b6*/ 	.short	(.L_5103 - .L_5102)


	//   ....[0]....
.L_5102:
        /*00b8*/ 	.word	0x00001670


	//   ....[1]....
        /*00bc*/ 	.word	0x00001690


	//   ....[2]....
        /*00c0*/ 	.word	0x00001bf0


	//   ....[3]....
        /*00c4*/ 	.word	0x00001c80


	//----- nvinfo : EIATTR_VRC_CTA_INIT_COUNT
	.align		4
.L_5103:
        /*00c8*/ 	.byte	0x02, 0x4a
	.zero		1
	.zero		1


	//----- nvinfo : EIATTR_EXIT_INSTR_OFFSETS
	.align		4
        /*00cc*/ 	.byte	0x04, 0x1c
        /*00ce*/ 	.short	(.L_5105 - .L_5104)


	//   ....[0]....
.L_5104:
        /*00d0*/ 	.word	0x00000070


	//   ....[1]....
        /*00d4*/ 	.word	0x00001b80


	//----- nvinfo : EIATTR_MAX_THREADS
	.align		4
.L_5105:
        /*00d8*/ 	.byte	0x04, 0x05
        /*00da*/ 	.short	(.L_5107 - .L_5106)
.L_5106:
        /*00dc*/ 	.word	0x00000100
        /*00e0*/ 	.word	0x00000001
        /*00e4*/ 	.word	0x00000001


	//----- nvinfo : EIATTR_CRS_STACK_SIZE
	.align		4
.L_5107:
        /*00e8*/ 	.byte	0x04, 0x1e
        /*00ea*/ 	.short	(.L_5109 - .L_5108)
.L_5108:
        /*00ec*/ 	.word	0x00000000


	//----- nvinfo : EIATTR_CBANK_PARAM_SIZE
	.align		4
.L_5109:
        /*00f0*/ 	.byte	0x03, 0x19
        /*00f2*/ 	.short	0x0030


	//----- nvinfo : EIATTR_PARAM_CBANK
	.align		4
        /*00f4*/ 	.byte	0x04, 0x0a
        /*00f6*/ 	.short	(.L_5111 - .L_5110)
	.align		4
.L_5110:
        /*00f8*/ 	.word	index@(.nv.constant0._Z9cuda_gemmIiLi256ELi4ELi1ELi512ELi64ELi64ELi32ELi1ELi1EEviiiPT_S1_S1_ii)
        /*00fc*/ 	.short	0x0380
        /*00fe*/ 	.short	0x0030


	//----- nvinfo : EIATTR_SW_WAR
	.align		4
.L_5111:
        /*0100*/ 	.byte	0x04, 0x36
        /*0102*/ 	.short	(.L_5113 - .L_5112)
.L_5112:
        /*0104*/ 	.word	0x00000008
.L_5113:


//--------------------- .nv.info._Z9cuda_gemmIiLi256ELi4ELi1ELi512ELi64ELi64ELi32ELi1ELi0EEviiiPT_S1_S1_ii --------------------------
	.section	.nv.info._Z9cuda_gemmIiLi256ELi4ELi1ELi512ELi64ELi64ELi32ELi1ELi0EEviiiPT_S1_S1_ii,"",@"SHT_CUDA_INFO"
	.sectionflags	@""
	.align	4


	//----- nvinfo : EIATTR_CUDA_API_VERSION
	.align		4
        /*0000*/ 	.byte	0x04, 0x37
        /*0002*/ 	.short	(.L_5115 - .L_5114)
.L_5114:
        /*0004*/ 	.word	0x00000082


	//----- nvinfo : EIATTR_KPARAM_INFO
	.align		4
.L_5115:
        /*0008*/ 	.byte	0x04, 0x17
        /*000a*/ 	.short	(.L_5117 - .L_5116)
.L_5116:
        /*000c*/ 	.word	0x00000000
        /*0010*/ 	.short	0x0007
        /*0012*/ 	.short	0x002c
        /*0014*/ 	.byte	0x00, 0xf0, 0x11, 0x00


	//----- nvinfo : EIATTR_KPARAM_INFO
	.align		4
.L_5117:
        /*0018*/ 	.byte	0x04, 0x17
        /*001a*/ 	.short	(.L_5119 - .L_5118)
.L_5118:
        /*001c*/ 	.word	0x00000000
        /*0020*/ 	.short	0x0006
        /*0022*/ 	.short	0x0028
        /*0024*/ 	.byte	0x00, 0xf0, 0x11, 0x00


	//----- nvinfo : EIATTR_KPARAM_INFO
	.align		4
.L_5119:
        /*0028*/ 	.byte	0x04, 0x17
        /*002a*/ 	.short	(.L_5121 - .L_5120)
.L_5120:
        /*002c*/ 	.word	0x00000000
        /*0030*/ 	.short	0x0005
        /*0032*/ 	.short	0x0020
        /*0034*/ 	.byte	0x00, 0xf5, 0x21, 0x00


	//----- nvinfo : EIATTR_KPARAM_INFO
	.align		4
.L_5121:
        /*0038*/ 	.byte	0x04, 0x17
        /*003a*/ 	.short	(.L_5123 - .L_5122)
.L_5122:
        /*003c*/ 	.word	0x00000000
        /*0040*/ 	.short	0x0004
        /*0042*/ 	.short	0x0018
        /*0044*/ 	.byte	0x00, 0xf5, 0x21, 0x00


	//----- nvinfo : EIATTR_KPARAM_INFO
	.align		4
.L_5123:
        /*0048*/ 	.byte	0x04, 0x17
        /*004a*/ 	.short	(.L_5125 - .L_5124)
.L_5124:
        /*004c*/ 	.word	0x00000000
        /*0050*/ 	.short	0x0003
        /*0052*/ 	.short	0x0010
        /*0054*/ 	.byte	0x00, 0xf5, 0x21, 0x00


	//----- nvinfo : EIATTR_KPARAM_INFO
	.align		4
.L_5125:
        /*0058*/ 	.byte	0x04, 0x17
        /*005a*/ 	.short	(.L_5127 - .L_5126)
.L_5126:
        /*005c*/ 	.word	0x00000000
        /*0060*/ 	.short	0x0002
        /*0062*/ 	.short	0x0008
        /*0064*/ 	.byte	0x00, 0xf0, 0x11, 0x00


	//----- nvinfo : EIATTR_KPARAM_INFO
	.align		4
.L_5127:
        /*0068*/ 	.byte	0x04, 0x17
        /*006a*/ 	.short	(.L_5129 - .L_5128)
.L_5128:
        /*006c*/ 	.word	0x00000000
        /*0070*/ 	.short	0x0001
        /*0072*/ 	.short	0x0004
        /*0074*/ 	.byte	0x00, 0xf0, 0x11, 0x00


	//----- nvinfo : EIATTR_KPARAM_INFO
	.align		4
.L_5129:
        /*0078*/ 	.byte	0x04, 0x17
        /*007a*/ 	.short	(.L_5131 - .L_5130)
.L_5130:
        /*007c*/ 	.word	0x00000000
        /*0080*/ 	.short	0x0000
        /*0082*/ 	.short	0x0000
        /*0084*/ 	.byte	0x00, 0xf0, 0x11, 0x00


	//----- nvinfo : EIATTR_SPARSE_MMA_MASK
	.align		4
.L_5131:
        /*0088*/ 	.byte	0x03, 0x50
        /*008a*/ 	.short	0x0000


	//----- nvinfo : EIATTR_MAXREG_COUNT
	.align		4
        /*008c*/ 	.byte	0x03, 0x1b
        /*008e*/ 	.short	0x00ff


	//----- nvinfo : EIATTR_NUM_BARRIERS
	.align		4
        /*0090*/ 	.byte	0x02, 0x4c
        /*0092*/ 	.byte	0x01
	.zero		1


	//----- nvinfo : EIATTR_MERCURY_ISA_VERSION
	.align		4
        /*0094*/ 	.byte	0x03, 0x5f
        /*0096*/ 	.short	0x0101


	//----- nvinfo : EIATTR_COOP_GROUP_MASK_REGIDS
	.align		4
        /*0098*/ 	.byte	0x04, 0x29
        /*009a*/ 	.short	(.L_5133 - .L_5132)


	//   ....[0]....
.L_5132:
        /*009c*/ 	.word	0xffffffff


	//----- nvinfo : EIATTR_COOP_GROUP_INSTR_OFFSETS
	.align		4
.L_5133:
        /*00a0*/ 	.byte	0x04, 0x28
        /*00a2*/ 	.short	(.L_5135 - .L_5134)


	//   ....[0]....
.L_5134:
        /*00a4*/ 	.word	0x000048f0


	//----- nvinfo : EIATTR_VRC_CTA_INIT_COUNT
	.align		4
.L_5135:
        /*00a8*/ 	.byte	0x02, 0x4a
	.zero		1
	.zero		1


	//----- nvinfo : EIATTR_EXIT_INSTR_OFFSETS
	.align		4
        /*00ac*/ 	.byte	0x04, 0x1c
        /*00ae*/ 	.short	(.L_5137 - .L_5136)


	//   ....[0]....
.L_5136:
        /*00b0*/ 	.word	0x00000470


	//   ....[1]....
        /*00b4*/ 	.word	0x00004f60


	//----- nvinfo : EIATTR_MAX_THREADS
	.align		4
.L_5137:
        /*00b8*/ 	.byte	0x04, 0x05
        /*00ba*/ 	.short	(.L_5139 - .L_5138)
.L_5138:
        /*00bc*/ 	.word	0x00000100
        /*00c0*/ 	.word	0x00000001
        /*00c4*/ 	.word	0x00000001


	//----- nvinfo : EIATTR_CRS_STACK_SIZE
	.align		4
.L_5139:
        /*00c8*/ 	.byte	0x04, 0x1e
        /*00ca*/ 	.short	(.L_5141 - .L_5140)
.L_5140:
        /*00cc*/ 	.word	0x00000000


	//----- nvinfo : EIATTR_CBANK_PARAM_SIZE
	.align		4
.L_5141:
        /*00d0*/ 	.byte	0x03, 0x19
        /*00d2*/ 	.short	0x0030


	//----- nvinfo : EIATTR_PARAM_CBANK
	.align		4
        /*00d4*/ 	.byte	0x04, 0x0a
        /*00d6*/ 	.short	(.L_5143 - .L_5142)
	.align		4
.L_5142:
        /*00d8*/ 	.word	index@(.nv.constant0._Z9cuda_gemmIiLi256ELi4ELi1ELi512ELi64ELi64ELi32ELi1ELi0EEviiiPT_S1_S1_ii)
        /*00dc*/ 	.short	0x0380
        /*00de*/ 	.short	0x0030


	//----- nvinfo : EIATTR_SW_WAR
	.align		4
.L_5143:
        /*00e0*/ 	.byte	0x04, 0x36
        /*00e2*/ 	.short	(.L_5145 - .L_5144)
.L_5144:
        /*00e4*/ 	.word	0x00000008
.L_5145:


//--------------------- .nv.info._Z9cuda_gemmIiLi256ELi4ELi1ELi512ELi64ELi64ELi32ELi0ELi1EEviiiPT_S1_S1_ii --------------------------
	.section	.nv.info._Z9cuda_gemmIiLi256ELi4ELi1ELi512ELi64ELi64ELi32ELi0ELi1EEviiiPT_S1_S1_ii,"",@"SHT_CUDA_INFO"
	.sectionflags	@""
	.align	4


	//----- nvinfo : EIATTR_CUDA_API_VERSION
	.align		4
        /*0000*/ 	.byte	0x04, 0x37
        /*0002*/ 	.short	(.L_5147 - .L_5146)
.L_5146:
        /*0004*/ 	.word	0x00000082


	//----- nvinfo : EIATTR_KPARAM_INFO
	.align		4
.L_5147:
        /*0008*/ 	.byte	0x04, 0x17
        /*000a*/ 	.short	(.L_5149 - .L_5148)
.L_5148:
        /*000c*/ 	.word	0x00000000
        /*0010*/ 	.short	0x0007
        /*0012*/ 	.short	0x002c
        /*0014*/ 	.byte	0x00, 0xf0, 0x11, 0x00


	//----- nvinfo : EIATTR_KPARAM_INFO
	.align		4
.L_5149:
        /*0018*/ 	.byte	0x04, 0x17
        /*001a*/ 	.short	(.L_5151 - .L_5150)
.L_5150:
        /*001c*/ 	.word	0x00000000
        /*0020*/ 	.short	0x0006
        /*0022*/ 	.short	0x0028
        /*0024*/ 	.byte	0x00, 0xf0, 0x11, 0x00


	//----- nvinfo : EIATTR_KPARAM_INFO
	.align		4
.L_5151:
        /*0028*/ 	.byte	0x04, 0x17
        /*002a*/ 	.short	(.L_5153 - .L_5152)
.L_5152:
        /*002c*/ 	.word	0x00000000
        /*0030*/ 	.short	0x0005
        /*0032*/ 	.short	0x0020
        /*0034*/ 	.byte	0x00, 0xf5, 0x21, 0x00


	//----- nvinfo : EIATTR_KPARAM_INFO
	.align		4
.L_5153:
        /*0038*/ 	.byte	0x04, 0x17
        /*003a*/ 	.short	(.L_5155 - .L_5154)
.L_5154:
        /*003c*/ 	.word	0x00000000
        /*0040*/ 	.short	0x0004
        /*0042*/ 	.short	0x0018
        /*0044*/ 	.byte	0x00, 0xf5, 0x21, 0x00


	//----- nvinfo : EIATTR_KPARAM_INFO
	.align		4
.L_5155:
        /*0048*/ 	.byte	0x04, 0x17
        /*004a*/ 	.short	(.L_5157 - .L_5156)
.L_5156:
        /*004c*/ 	.word	0x00000000
        /*0050*/ 	.short	0x0003
        /*0052*/ 	.short	0x0010
        /*0054*/ 	.byte	0x00, 0xf5, 0x21, 0x00


	//----- nvinfo : EIATTR_KPARAM_INFO
	.align		4
.L_5157:
        /*0058*/ 	.byte	0x04, 0x17
        /*005a*/ 	.short	(.L_5159 - .L_5158)
.L_5158:
        /*005c*/ 	.word	0x00000000
        /*0060*/ 	.short	0x0002
        /*0062*/ 	.short	0x0008
        /*0064*/ 	.byte	0x00, 0xf0, 0x11, 0x00


	//----- nvinfo : EIATTR_KPARAM_INFO
	.align		4
.L_5159:
        /*0068*/ 	.byte	0x04, 0x17
        /*006a*/ 	.short	(.L_5161 - .L_5160)
.L_5160:
        /*006c*/ 	.word	0x00000000
        /*0070*/ 	.short	0x0001
        /*0072*/ 	.short	0x0004
        /*0074*/ 	.byte	0x00, 0xf0, 0x11, 0x00


	//----- nvinfo : EIATTR_KPARAM_INFO
	.align		4
.L_5161:
        /*0078*/ 	.byte	0x04, 0x17
        /*007a*/ 	.short	(.L_5163 - .L_5162)
.L_5162:
        /*007c*/ 	.word	0x00000000
        /*0080*/ 	.short	0x0000
        /*0082*/ 	.short	0x0000
        /*0084*/ 	.byte	0x00, 0xf0, 0x11, 0x00


	//----- nvinfo : EIATTR_SPARSE_MMA_MASK
	.align		4
.L_5163:
        /*0088*/ 	.byte	0x03, 0x50
        /*008a*/ 	.short	0x0000


	//----- nvinfo : EIATTR_MAXREG_COUNT
	.align		4
        /*008c*/ 	.byte	0x03, 0x1b
        /*008e*/ 	.short	0x00ff


	//----- nvinfo : EIATTR_NUM_BARRIERS
	.align		4
        /*0090*/ 	.byte	0x02, 0x4c
        /*0092*/ 	.byte	0x01
	.zero		1


	//----- nvinfo : EIATTR_MERCURY_ISA_VERSION
	.align		4
        /*0094*/ 	.byte	0x03, 0x5f
        /*0096*/ 	.short	0x0101


	//----- nvinfo : EIATTR_COOP_GROUP_MASK_REGIDS
	.align		4
        /*0098*/ 	.byte	0x04, 0x29
        /*009a*/ 	.short	(.L_5165 - .L_5164)


	//   ....[0]....
.L_5164:
        /*009c*/ 	.word	0xffffffff


	//   ....[1]....
        /*00a0*/ 	.word	0xffffffff


	//   ....[2]....
        /*00a4*/ 	.word	0x05000029


	//   ....[3]....
        /*00a8*/ 	.word	0x05000029


	//----- nvinfo : EIATTR_COOP_GROUP_INSTR_OFFSETS
	.align		4
.L_5165:
        /*00ac*/ 	.byte	0x04, 0x28
        /*00ae*/ 	.short	(.L_5167 - .L_5166)


	//   ....[0]....
.L_5166:
        /*00b0*/ 	.word	0x00001990


	//   ....[1]....
        /*00b4*/ 	.word	0x000019b0


	//   ....[2]....
        /*00b8*/ 	.word	0x000020c0


	//   ....[3]....
        /*00bc*/ 	.word	0x00002160


	//----- nvinfo : EIATTR_VRC_CTA_INIT_COUNT
	.align		4
.L_5167:
        /*00c0*/ 	.byte	0x02, 0x4a
	.zero		1
	.zero		1


	//----- nvinfo : EIATTR_EXIT_INSTR_OFFSETS
	.align		4
        /*00c4*/ 	.byte	0x04, 0x1c
        /*00c6*/ 	.short	(.L_5169 - .L_5168)


	//   ....[0]....
.L_5168:
        /*00c8*/ 	.word	0x00000310


	//   ....[1]....
        /*00cc*/ 	.word	0x00002060


	//----- nvinfo : EIATTR_MAX_THREADS
	.align		4
.L_5169:
        /*00d0*/ 	.byte	0x04, 0x05
        /*00d2*/ 	.short	(.L_5171 - .L_5170)
.L_5170:
        /*00d4*/ 	.word	0x00000100
        /*00d8*/ 	.word	0x00000001
        /*00dc*/ 	.word	0x00000001


	//----- nvinfo : EIATTR_CRS_STACK_SIZE
	.align		4
.L_5171:
        /*00e0*/ 	.byte	0x04, 0x1e
        /*00e2*/ 	.short	(.L_5173 - .L_5172)
.L_5172:
        /*00e4*/ 	.word	0x00000000


	//----- nvinfo : EIATTR_CBANK_PARAM_SIZE
	.align		4
.L_5173:
        /*00e8*/ 	.byte	0x03, 0x19
        /*00ea*/ 	.short	0x0030


	//----- nvinfo : EIATTR_PARAM_CBANK
	.align		4
        /*00ec*/ 	.byte	0x04, 0x0a
        /*00ee*/ 	.short	(.L_5175 - .L_5174)
	.align		4
.L_5174:
        /*00f0*/ 	.word	index@(.nv.constant0._Z9cuda_gemmIiLi256ELi4ELi1ELi512ELi64ELi64ELi32ELi0ELi1EEviiiPT_S1_S1_ii)
        /*00f4*/ 	.short	0x0380
        /*00f6*/ 	.short	0x0030


	//----- nvinfo : EIATTR_SW_WAR
	.align		4
.L_5175:
        /*00f8*/ 	.byte	0x04, 0x36
        /*00fa*/ 	.short	(.L_5177 - .L_5176)
.L_5176:
        /*00fc*/ 	.word	0x00000008
.L_5177:


//--------------------- .nv.info._Z9cuda_gemmIiLi256ELi4ELi1ELi512ELi64ELi64ELi32ELi0ELi0EEviiiPT_S1_S1_ii --------------------------
	.section	.nv.info._Z9cuda_gemmIiLi256ELi4ELi1ELi512ELi64ELi64ELi32ELi0ELi0EEviiiPT_S1_S1_ii,"",@"SHT_CUDA_INFO"
	.sectionflags	@""
	.align	4


	//----- nvinfo : EIATTR_CUDA_API_VERSION
	.align		4
        /*0000*/ 	.byte	0x04, 0x37
        /*0002*/ 	.short	(.L_5179 - .L_5178)
.L_5178:
        /*0004*/ 	.word	0x00000082


	//----- nvinfo : EIATTR_KPARAM_INFO
	.align		4
.L_5179:
        /*0008*/ 	.byte	0x04, 0x17
        /*000a*/ 	.short	(.L_5181 - .L_5180)
.L_5180:
        /*000c*/ 	.word	0x00000000
        /*0010*/ 	.short	0x0007
        /*0012*/ 	.short	0x002c
        /*0014*/ 	.byte	0x00, 0xf0, 0x11, 0x00


	//----- nvinfo : EIATTR_KPARAM_INFO
	.align		4
.L_5181:
        /*0018*/ 	.byte	0x04, 0x17
        /*001a*/ 	.short	(.L_5183 - .L_5182)
.L_5182:
        /*001c*/ 	.word	0x00000000
        /*0020*/ 	.short	0x0006
        /*0022*/ 	.short	0x0028
        /*0024*/ 	.byte	0x00, 0xf0, 0x11, 0x00


	//----- nvinfo : EIATTR_KPARAM_INFO
	.align		4
.L_5183:
        /*0028*/ 	.byte	0x04, 0x17
        /*002a*/ 	.short	(.L_5185 - .L_5184)
.L_5184:
        /*002c*/ 	.word	0x00000000
        /*0030*/ 	.short	0x0005
        /*0032*/ 	.short	0x0020
        /*0034*/ 	.byte	0x00, 0xf5, 0x21, 0x00


	//----- nvinfo : EIATTR_KPARAM_INFO
	.align		4
.L_5185:
        /*0038*/ 	.byte	0x04, 0x17
        /*003a*/ 	.short	(.L_5187 - .L_5186)
.L_5186:
        /*003c*/ 	.word	0x00000000
        /*0040*/ 	.short	0x0004
        /*0042*/ 	.short	0x0018
        /*0044*/ 	.byte	0x00, 0xf5, 0x21, 0x00


	//----- nvinfo : EIATTR_KPARAM_INFO
	.align		4
.L_5187:
        /*0048*/ 	.byte	0x04, 0x17
        /*004a*/ 	.short	(.L_5189 - .L_5188)
.L_5188:
        /*004c*/ 	.word	0x00000000
        /*0050*/ 	.short	0x0003
        /*0052*/ 	.short	0x0010
        /*0054*/ 	.byte	0x00, 0xf5, 0x21, 0x00


	//----- nvinfo : EIATTR_KPARAM_INFO
	.align		4
.L_5189:
        /*0058*/ 	.byte	0x04, 0x17
        /*005a*/ 	.short	(.L_5191 - .L_5190)
.L_5190:
        /*005c*/ 	.word	0x00000000
        /*0060*/ 	.short	0x0002
        /*0062*/ 	.short	0x0008
        /*0064*/ 	.byte	0x00, 0xf0, 0x11, 0x00


	//----- nvinfo : EIATTR_KPARAM_INFO
	.align		4
.L_5191:
        /*0068*/ 	.byte	0x04, 0x17
        /*006a*/ 	.short	(.L_5193 - .L_5192)
.L_5192:
        /*006c*/ 	.word	0x00000000
        /*0070*/ 	.short	0x0001
        /*0072*/ 	.short	0x0004
        /*0074*/ 	.byte	0x00, 0xf0, 0x11, 0x00


	//----- nvinfo : EIATTR_KPARAM_INFO
	.align		4
.L_5193:
        /*0078*/ 	.byte	0x04, 0x17
        /*007a*/ 	.short	(.L_5195 - .L_5194)
.L_5194:
        /*007c*/ 	.word	0x00000000
        /*0080*/ 	.short	0x0000
        /*0082*/ 	.short	0x0000
        /*0084*/ 	.byte	0x00, 0xf0, 0x11, 0x00


	//----- nvinfo : EIATTR_SPARSE_MMA_MASK
	.align		4
.L_5195:
        /*0088*/ 	.byte	0x03, 0x50
        /*008a*/ 	.short	0x0000


	//----- nvinfo : EIATTR_MAXREG_COUNT
	.align		4
        /*008c*/ 	.byte	0x03, 0x1b
        /*008e*/ 	.short	0x00ff


	//----- nvinfo : EIATTR_NUM_BARRIERS
	.align		4
        /*0090*/ 	.byte	0x02, 0x4c
        /*0092*/ 	.byte	0x01
	.zero		1


	//----- nvinfo : EIATTR_MERCURY_ISA_VERSION
	.align		4
        /*0094*/ 	.byte	0x03, 0x5f
        /*0096*/ 	.short	0x0101


	//----- nvinfo : EIATTR_COOP_GROUP_MASK_REGIDS
	.align		4
        /*0098*/ 	.byte	0x04, 0x29
        /*009a*/ 	.short	(.L_5197 - .L_5196)


	//   ....[0]....
.L_5196:
        /*009c*/ 	.word	0xffffffff


	//----- nvinfo : EIATTR_COOP_GROUP_INSTR_OFFSETS
	.align		4
.L_5197:
        /*00a0*/ 	.byte	0x04, 0x28
        /*00a2*/ 	.short	(.L_5199 - .L_5198)


	//   ....[0]....
.L_5198:
        /*00a4*/ 	.word	0x00004a00


	//----- nvinfo : EIATTR_VRC_CTA_INIT_COUNT
	.align		4
.L_5199:
        /*00a8*/ 	.byte	0x02, 0x4a
	.zero		1
	.zero		1


	//----- nvinfo : EIATTR_EXIT_INSTR_OFFSETS
	.align		4
        /*00ac*/ 	.byte	0x04, 0x1c
        /*00ae*/ 	.short	(.L_5201 - .L_5200)


	//   ....[0]....
.L_5200:
        /*00b0*/ 	.word	0x000006e0


	//   ....[1]....
        /*00b4*/ 	.word	0x00005b40


	//----- nvinfo : EIATTR_MAX_THREADS
	.align		4
.L_5201:
        /*00b8*/ 	.byte	0x04, 0x05
        /*00ba*/ 	.short	(.L_5203 - .L_5202)
.L_5202:
        /*00bc*/ 	.word	0x00000100
        /*00c0*/ 	.word	0x00000001
        /*00c4*/ 	.word	0x00000001


	//----- nvinfo : EIATTR_CRS_STACK_SIZE
	.align		4
.L_5203:
        /*00c8*/ 	.byte	0x04, 0x1e
        /*00ca*/ 	.short	(.L_5205 - .L_5204)
.L_5204:
        /*00cc*/ 	.word	0x00000000


	//----- nvinfo : EIATTR_CBANK_PARAM_SIZE
	.align		4
.L_5205:
        /*00d0*/ 	.byte	0x03, 0x19
        /*00d2*/ 	.short	0x0030


	//----- nvinfo : EIATTR_PARAM_CBANK
	.align		4
        /*00d4*/ 	.byte	0x04, 0x0a
        /*00d6*/ 	.short	(.L_5207 - .L_5206)
	.align		4
.L_5206:
        /*00d8*/ 	.word	index@(.nv.constant0._Z9cuda_gemmIiLi256ELi4ELi1ELi512ELi64ELi64ELi32ELi0ELi0EEviiiPT_S1_S1_ii)
        /*00dc*/ 	.short	0x0380
        /*00de*/ 	.short	0x0030


	//----- nvinfo : EIATTR_SW_WAR
	.align		4
.L_5207:
        /*00e0*/ 	.byte	0x04, 0x36
        /*00e2*/ 	.short	(.L_5209 - .L_5208)
.L_5208:
        /*00e4*/ 	.word	0x00000008
.L_5209:


//--------------------- .nv.info._Z9cuda_gemmIiLi256ELi4ELi1ELi512ELi32ELi32ELi32ELi1ELi1EEviiiPT_S1_S1_ii --------------------------
	.section	.nv.info._Z9cuda_gemmIiLi256ELi4ELi1ELi512ELi32ELi32ELi32ELi1ELi1EEviiiPT_S1_S1_ii,"",@"SHT_CUDA_INFO"
	.sectionflags	@""
	.align	4


	//----- nvinfo : EIATTR_CUDA_API_VERSION
	.align		4
        /*0000*/ 	.byte	0x04, 0x37
        /*0002*/ 	.short	(.L_5211 - .L_5210)
.L_5210:
        /*0004*/ 	.word	0x00000082


	//----- nvinfo : EIATTR_KPARAM_INFO
	.align		4
.L_5211:
        /*0008*/ 	.byte	0x04, 0x17
        /*000a*/ 	.short	(.L_5213 - .L_5212)
.L_5212:
        /*000c*/ 	.word	0x00000000
        /*0010*/ 	.short	0x0007
        /*0012*/ 	.short	0x002c
        /*0014*/ 	.byte	0x00, 0xf0, 0x11, 0x00


	//----- nvinfo : EIATTR_KPARAM_INFO
	.align		4
.L_5213:
        /*0018*/ 	.byte	0x04, 0x17
        /*001a*/ 	.short	(.L_5215 - .L_5214)
.L_5214:
        /*001c*/ 	.word	0x00000000
        /*0020*/ 	.short	0x0006
        /*0022*/ 	.short	0x0028
        /*0024*/ 	.byte	0x00, 0xf0, 0x11, 0x00


	//----- nvinfo : EIATTR_KPARAM_INFO
	.align		4
.L_5215:
        /*0028*/ 	.byte	0x04, 0x17
        /*002a*/ 	.short	(.L_5217 - .L_5216)
.L_5216:
        /*002c*/ 	.word	0x00000000
        /*0030*/ 	.short	0x0005
        /*0032*/ 	.short	0x0020
        /*0034*/ 	.byte	0x00, 0xf5, 0x21, 0x00


	//----- nvinfo : EIATTR_KPARAM_INFO
	.align		4
.L_5217:
        /*0038*/ 	.byte	0x04, 0x17
        /*003a*/ 	.short	(.L_5219 - .L_5218)
.L_5218:
        /*003c*/ 	.word	0x00000000
        /*0040*/ 	.short	0x0004
        /*0042*/ 	.short	0x0018
        /*0044*/ 	.byte	0x00, 0xf5, 0x21, 0x00


	//----- nvinfo : EIATTR_KPARAM_INFO
	.align		4
.L_5219:
        /*0048*/ 	.byte	0x04, 0x17
        /*004a*/ 	.short	(.L_5221 - .L_5220)
.L_5220:
        /*004c*/ 	.word	0x00000000
        /*0050*/ 	.short	0x0003
        /*0052*/ 	.short	0x0010
        /*0054*/ 	.byte	0x00, 0xf5, 0x21, 0x00


	//----- nvinfo : EIATTR_KPARAM_INFO
	.align		4
.L_5221:
        /*0058*/ 	.byte	0x04, 0x17
        /*005a*/ 	.short	(.L_5223 - .L_5222)
.L_5222:
        /*005c*/ 	.word	0x00000000
        /*0060*/ 	.short	0x0002
        /*0062*/ 	.short	0x0008
        /*0064*/ 	.byte	0x00, 0xf0, 0x11, 0x00


	//----- nvinfo : EIATTR_KPARAM_INFO
	.align		4
.L_5223:
        /*0068*/ 	.byte	0x04, 0x17
        /*006a*/ 	.short	(.L_5225 - .L_5224)
.L_5224:
        /*006c*/ 	.word	0x00000000
        /*0070*/ 	.short	0x0001
        /*0072*/ 	.short	0x0004
        /*0074*/ 	.byte	0x00, 0xf0, 0x11, 0x00


	//----- nvinfo : EIATTR_KPARAM_INFO
	.align		4
.L_5225:
        /*0078*/ 	.byte	0x04, 0x17
        /*007a*/ 	.short	(.L_5227 - .L_5226)
.L_5226:
        /*007c*/ 	.word	0x00000000
        /*0080*/ 	.short	0x0000
        /*0082*/ 	.short	0x0000
        /*0084*/ 	.byte	0x00, 0xf0, 0x11, 0x00


	//----- nvinfo : EIATTR_SPARSE_MMA_MASK
	.align		4
.L_5227:
        /*0088*/ 	.byte	0x03, 0x50
        /*008a*/ 	.short	0x0000


	//----- nvinfo : EIATTR_MAXREG_COUNT
	.align		4
        /*008c*/ 	.byte	0x03, 0x1b
        /*008e*/ 	.short	0x00ff


	//----- nvinfo : EIATTR_NUM_BARRIERS
	.align		4
        /*0090*/ 	.byte	0x02, 0x4c
        /*0092*/ 	.byte	0x01
	.zero		1


	//----- nvinfo : EIATTR_MERCURY_ISA_VERSION
	.align		4
        /*0094*/ 	.byte	0x03, 0x5f
        /*0096*/ 	.short	0x0101


	//----- nvinfo : EIATTR_COOP_GROUP_MASK_REGIDS
	.align		4
        /*0098*/ 	.byte	0x04, 0x29
        /*009a*/ 	.short	(.L_5229 - .L_5228)


	//   ....[0]....
.L_5228:
        /*009c*/ 	.word	0xffffffff


	//   ....[1]....
        /*00a0*/ 	.word	0xffffffff


	//   ....[2]....
        /*00a4*/ 	.word	0xffffffff


	//   ....[3]....
        /*00a8*/ 	.word	0xffffffff


	//   ....[4]....
        /*00ac*/ 	.word	0xffffffff


	//   ....[5]....
        /*00b0*/ 	.word	0xffffffff


	//   ....[6]....
        /*00b4*/ 	.word	0xffffffff


	//   ....[7]....
        /*00b8*/ 	.word	0xffffffff


	//   ....[8]....
        /*00bc*/ 	.word	0xffffffff


	//   ....[9]....
        /*00c0*/ 	.word	0xffffffff


	//   ....[10]....
        /*00c4*/ 	.word	0xffffffff


	//   ....[11]....
        /*00c8*/ 	.word	0xffffffff


	//   ....[12]....
        /*00cc*/ 	.word	0xffffffff


	//   ....[13]....
        /*00d0*/ 	.word	0xffffffff


	//   ....[14]....
        /*00d4*/ 	.word	0xffffffff


	//   ....[15]....
        /*00d8*/ 	.word	0xffffffff


	//   ....[16]....
        /*00dc*/ 	.word	0xffffffff


	//   ....[17]....
        /*00e0*/ 	.word	0x05000032


	//   ....[18]....
        /*00e4*/ 	.word	0x05000032


	//   ....[19]....
        /*00e8*/ 	.word	0x05000032


	//   ....[20]....
        /*00ec*/ 	.word	0x05000032


	//   ....[21]....
        /*00f0*/ 	.word	0x05000032


	//   ....[22]....
        /*00f4*/ 	.word	0x05000032


	//   ....[23]....
        /*00f8*/ 	.word	0x05000032


	//   ....[24]....
        /*00fc*/ 	.word	0x05000032


	//   ....[25]....
        /*0100*/ 	.word	0x05000032


	//   ....[26]....
        /*0104*/ 	.word	0x05000032


	//   ....[27]....
        /*0108*/ 	.word	0x05000032


	//   ....[28]....
        /*010c*/ 	.word	0x05000032


	//   ....[29]....
        /*0110*/ 	.word	0x05000032


	//   ....[30]....
        /*0114*/ 	.word	0x05000032


	//   ....[31]....
        /*0118*/ 	.word	0x05000032


	//   ....[32]....
        /*011c*/ 	.word	0x05000032


	//----- nvinfo : EIATTR_COOP_GROUP_INSTR_OFFSETS
	.align		4
.L_5229:
        /*0120*/ 	.byte	0x04, 0x28
        /*0122*/ 	.short	(.L_5231 - .L_5230)


	//   ....[0]....
.L_5230:
        /*0124*/ 	.word	0x00001630


	//   ....[1]....
        /*0128*/ 	.word	0x00001640


	//   ....[2]....
        /*012c*/ 	.word	0x00001670


	//   ....[3]....
        /*0130*/ 	.word	0x00001690


	//   ....[4]....
        /*0134*/ 	.word	0x000016b0


	//   ....[5]....
        /*0138*/ 	.word	0x000016d0


	//   ....[6]....
        /*013c*/ 	.word	0x000016f0


	//   ....[7]....
        /*0140*/ 	.word	0x00001710


	//   ....[8]....
        /*0144*/ 	.word	0x00001730


	//   ....[9]....
        /*0148*/ 	.word	0x00001750


	//   ....[10]....
        /*014c*/ 	.word	0x00001770


	//   ....[11]....
        /*0150*/ 	.word	0x00001790


	//   ....[12]....
        /*0154*/ 	.word	0x000017b0


	//   ....[13]....
        /*0158*/ 	.word	0x000017d0


	//   ....[14]....
        /*015c*/ 	.word	0x000017f0


	//   ....[15]....
        /*0160*/ 	.word	0x00001810


	//   ....[16]....
        /*0164*/ 	.word	0x00001840


	//   ....[17]....
        /*0168*/ 	.word	0x00001d70


	//   ....[18]....
        /*016c*/ 	.word	0x00001dc0


	//   ....[19]....
        /*0170*/ 	.word	0x00001e20


	//   ....[20]....
        /*0174*/ 	.word	0x00001e70


	//   ....[21]....
        /*0178*/ 	.word	0x00001ec0


	//   ....[22]....
        /*017c*/ 	.word	0x00001f10


	//   ....[23]....
        /*0180*/ 	.word	0x00001f60


	//   ....[24]....
        /*0184*/ 	.word	0x00001fb0


	//   ....[25]....
        /*0188*/ 	.word	0x00002000


	//   ....[26]....
        /*018c*/ 	.word	0x00002050


	//   ....[27]....
        /*0190*/ 	.word	0x000020a0


	//   ....[28]....
        /*0194*/ 	.word	0x000020f0


	//   ....[29]....
        /*0198*/ 	.word	0x00002140


	//   ....[30]....
        /*019c*/ 	.word	0x00002190


	//   ....[31]....
        /*01a0*/ 	.word	0x000021e0


	//   ....[32]....
        /*01a4*/ 	.word	0x00002230


	//----- nvinfo : EIATTR_VRC_CTA_INIT_COUNT
	.align		4
.L_5231:
        /*01a8*/ 	.byte	0x02, 0x4a
	.zero		1
	.zero		1


	//----- nvinfo : EIATTR_EXIT_INSTR_OFFSETS
	.align		4
        /*01ac*/ 	.byte	0x04, 0x1c
        /*01ae*/ 	.short	(.L_5233 - .L_5232)


	//   ....[0]....
.L_5232:
        /*01b0*/ 	.word	0x00000530


	//   ....[1]....
        /*01b4*/ 	.word	0x00001d20


	//----- nvinfo : EIATTR_MAX_THREADS
	.align		4
.L_5233:
        /*01b8*/ 	.byte	0x04, 0x05
        /*01ba*/ 	.short	(.L_5235 - .L_5234)
.L_5234:
        /*01bc*/ 	.word	0x00000100
        /*01c0*/ 	.word	0x00000001
        /*01c4*/ 	.word	0x00000001


	//----- nvinfo : EIATTR_CRS_STACK_SIZE
	.align		4
.L_5235:
        /*01c8*/ 	.byte	0x04, 0x1e
        /*01ca*/ 	.short	(.L_5237 - .L_5236)
.L_5236:
        /*01cc*/ 	.word	0x00000000


	//----- nvinfo : EIATTR_CBANK_PARAM_SIZE
	.align		4
.L_5237:
        /*01d0*/ 	.byte	0x03, 0x19
        /*01d2*/ 	.short	0x0030


	//----- nvinfo : EIATTR_PARAM_CBANK
	.align		4
        /*01d4*/ 	.byte	0x04, 0x0a
        /*01d6*/ 	.short	(.L_5239 - .L_5238)
	.align		4
.L_5238:
        /*01d8*/ 	.word	index@(.nv.constant0._Z9cuda_gemmIiLi256ELi4ELi1ELi512ELi32ELi32ELi32ELi1ELi1EEviiiPT_S1_S1_ii)
        /*01dc*/ 	.short	0x0380
        /*01de*/ 	.short	0x0030


	//----- nvinfo : EIATTR_SW_WAR
	.align		4
.L_5239:
        /*01e0*/ 	.byte	0x04, 0x36
        /*01e2*/ 	.short	(.L_5241 - .L_5240)
.L_5240:
        /*01e4*/ 	.word	0x00000008
.L_5241:


//--------------------- .nv.info._Z9cuda_gemmIiLi256ELi4ELi1ELi512ELi32ELi32ELi32ELi1ELi0EEviiiPT_S1_S1_ii --------------------------
	.section	.nv.info._Z9cuda_gemmIiLi256ELi4ELi1ELi512ELi32ELi32ELi32ELi1ELi0EEviiiPT_S1_S1_ii,"",@"SHT_CUDA_INFO"
	.sectionflags	@""
	.align	4


	//----- nvinfo : EIATTR_CUDA_API_VERSION
	.align		4
        /*0000*/ 	.byte	0x04, 0x37
        /*0002*/ 	.short	(.L_5243 - .L_5242)
.L_5242:
        /*0004*/ 	.word	0x00000082


	//----- nvinfo : EIATTR_KPARAM_INFO
	.align		4
.L_5243:
        /*0008*/ 	.byte	0x04, 0x17
        /*000a*/ 	.short	(.L_5245 - .L_5244)
.L_5244:
        /*000c*/ 	.word	0x00000000
        /*0010*/ 	.short	0x0007
        /*0012*/ 	.short	0x002c
        /*0014*/ 	.byte	0x00, 0xf0, 0x11, 0x00


	//----- nvinfo : EIATTR_KPARAM_INFO
	.align		4
.L_5245:
        /*0018*/ 	.byte	0x04, 0x17
        /*001a*/ 	.short	(.L_5247 - .L_5246)
.L_5246:
        /*001c*/ 	.word	0x00000000
        /*0020*/ 	.short	0x0006
        /*0022*/ 	.short	0x0028
        /*0024*/ 	.byte	0x00, 0xf0, 0x11, 0x00


	//----- nvinfo : EIATTR_KPARAM_INFO
	.align		4
.L_5247:
        /*0028*/ 	.byte	0x04, 0x17
        /*002a*/ 	.short	(.L_5249 - .L_5248)
.L_5248:
        /*002c*/ 	.word	0x00000000
        /*0030*/ 	.short	0x0005
        /*0032*/ 	.short	0x0020
        /*0034*/ 	.byte	0x00, 0xf5, 0x21, 0x00


	//----- nvinfo : EIATTR_KPARAM_INFO
	.align		4
.L_5249:
        /*0038*/ 	.byte	0x04, 0x17
        /*003a*/ 	.short	(.L_5251 - .L_5250)
.L_5250:
        /*003c*/ 	.word	0x00000000
        /*0040*/ 	.short	0x0004
        /*0042*/ 	.short	0x0018
        /*0044*/ 	.byte	0x00, 0xf5, 0x21, 0x00


	//----- nvinfo : EIATTR_KPARAM_INFO
	.align		4
.L_5251:
        /*0048*/ 	.byte	0x04, 0x17
        /*004a*/ 	.short	(.L_5253 - .L_5252)
.L_5252:
        /*004c*/ 	.word	0x00000000
        /*0050*/ 	.short	0x0003
        /*0052*/ 	.short	0x0010
        /*0054*/ 	.byte	0x00, 0xf5, 0x21, 0x00


	//----- nvinfo : EIATTR_KPARAM_INFO
	.align		4
.L_5253:
        /*0058*/ 	.byte	0x04, 0x17
        /*005a*/ 	.short	(.L_5255 - .L_5254)
.L_5254:
        /*005c*/ 	.word	0x00000000
        /*0060*/ 	.short	0x0002
        /*0062*/ 	.short	0x0008
        /*0064*/ 	.byte	0x00, 0xf0, 0x11, 0x00


	//----- nvinfo : EIATTR_KPARAM_INFO
	.align		4
.L_5255:
        /*0068*/ 	.byte	0x04, 0x17
        /*006a*/ 	.short	(.L_5257 - .L_5256)
.L_5256:
        /*006c*/ 	.word	0x00000000
        /*0070*/ 	.short	0x0001
        /*0072*/ 	.short	0x0004
        /*0074*/ 	.byte	0x00, 0xf0, 0x11, 0x00


	//----- nvinfo : EIATTR_KPARAM_INFO
	.align		4
.L_5257:
        /*0078*/ 	.byte	0x04, 0x17
        /*007a*/ 	.short	(.L_5259 - .L_5258)
.L_5258:
        /*007c*/ 	.word	0x00000000
        /*0080*/ 	.short	0x0000
        /*0082*/ 	.short	0x0000
        /*0084*/ 	.byte	0x00, 0xf0, 0x11, 0x00


	//----- nvinfo : EIATTR_SPARSE_MMA_MASK
	.align		4
.L_5259:
        /*0088*/ 	.byte	0x03, 0x50
        /*008a*/ 	.short	0x0000


	//----- nvinfo : EIATTR_MAXREG_COUNT
	.align		4
        /*008c*/ 	.byte	0x03, 0x1b
        /*008e*/ 	.short	0x00ff


	//----- nvinfo : EIATTR_NUM_BARRIERS
	.align		4
        /*0090*/ 	.byte	0x02, 0x4c
        /*0092*/ 	.byte	0x01
	.zero		1


	//----- nvinfo : EIATTR_MERCURY_ISA_VERSION
	.align		4
        /*0094*/ 	.byte	0x03, 0x5f
        /*0096*/ 	.short	0x0101


	//----- nvinfo : EIATTR_COOP_GROUP_MASK_REGIDS
	.align		4
        /*0098*/ 	.byte	0x04, 0x29
        /*009a*/ 	.short	(.L_5261 - .L_5260)


	//   ....[0]....
.L_5260:
        /*009c*/ 	.word	0xffffffff


	//   ....[1]....
        /*00a0*/ 	.word	0xffffffff


	//   ....[2]....
        /*00a4*/ 	.word	0xffffffff


	//   ....[3]....
        /*00a8*/ 	.word	0xffffffff


	//   ....[4]....
        /*00ac*/ 	.word	0xffffffff


	//   ....[5]....
        /*00b0*/ 	.word	0xffffffff


	//   ....[6]....
        /*00b4*/ 	.word	0xffffffff


	//   ....[7]....
        /*00b8*/ 	.word	0xffffffff


	//   ....[8]....
        /*00bc*/ 	.word	0xffffffff


	//   ....[9]....
        /*00c0*/ 	.word	0xffffffff


	//   ....[10]....
        /*00c4*/ 	.word	0xffffffff


	//   ....[11]....
        /*00c8*/ 	.word	0xffffffff


	//   ....[12]....
        /*00cc*/ 	.word	0xffffffff


	//   ....[13]....
        /*00d0*/ 	.word	0xffffffff


	//   ....[14]....
        /*00d4*/ 	.word	0xffffffff


	//   ....[15]....
        /*00d8*/ 	.word	0xffffffff


	//   ....[16]....
        /*00dc*/ 	.word	0xffffffff


	//   ....[17]....
        /*00e0*/ 	.word	0xffffffff


	//   ....[18]....
        /*00e4*/ 	.word	0xffffffff


	//   ....[19]....
        /*00e8*/ 	.word	0xffffffff


	//   ....[20]....
        /*00ec*/ 	.word	0xffffffff


	//   ....[21]....
        /*00f0*/ 	.word	0xffffffff


	//   ....[22]....
        /*00f4*/ 	.word	0xffffffff


	//   ....[23]....
        /*00f8*/ 	.word	0xffffffff


	//   ....[24]....
        /*00fc*/ 	.word	0xffffffff


	//   ....[25]....
        /*0100*/ 	.word	0xffffffff


	//   ....[26]....
        /*0104*/ 	.word	0xffffffff


	//   ....[27]....
        /*0108*/ 	.word	0xffffffff


	//   ....[28]....
        /*010c*/ 	.word	0xffffffff


	//   ....[29]....
        /*0110*/ 	.word	0xffffffff


	//   ....[30]....
        /*0114*/ 	.word	0xffffffff


	//   ....[31]....
        /*0118*/ 	.word	0xffffffff


	//   ....[32]....
        /*011c*/ 	.word	0xffffffff


	//   ....[33]....
        /*0120*/ 	.word	0xffffffff


	//   ....[34]....
        /*0124*/ 	.word	0xffffffff


	//   ....[35]....
        /*0128*/ 	.word	0xffffffff


	//   ....[36]....
        /*012c*/ 	.word	0xffffffff


	//   ....[37]....
        /*0130*/ 	.word	0xffffffff


	//   ....[38]....
        /*0134*/ 	.word	0xffffffff


	//   ....[39]....
        /*0138*/ 	.word	0xffffffff


	//   ....[40]....
        /*013c*/ 	.word	0xffffffff


	//   ....[41]....
        /*0140*/ 	.word	0xffffffff


	//   ....[42]....
        /*0144*/ 	.word	0xffffffff


	//   ....[43]....
        /*0148*/ 	.word	0xffffffff


	//   ....[44]....
        /*014c*/ 	.word	0xffffffff


	//   ....[45]....
        /*0150*/ 	.word	0xffffffff


	//   ....[46]....
        /*0154*/ 	.word	0xffffffff


	//   ....[47]....
        /*0158*/ 	.word	0xffffffff


	//   ....[48]....
        /*015c*/ 	.word	0xffffffff


	//   ....[49]....
        /*0160*/ 	.word	0x0500001d


	//   ....[50]....
        /*0164*/ 	.word	0x0500001d


	//   ....[51]....
        /*0168*/ 	.word	0x0500001d


	//   ....[52]....
        /*016c*/ 	.word	0x0500001d


	//   ....[53]....
        /*0170*/ 	.word	0x0500001d


	//   ....[54]....
        /*0174*/ 	.word	0x0500001d


	//   ....[55]....
        /*0178*/ 	.word	0x0500001d


	//   ....[56]....
        /*017c*/ 	.word	0x0500001d


	//   ....[57]....
        /*0180*/ 	.word	0x0500001d


	//   ....[58]....
        /*0184*/ 	.word	0x0500001d


	//   ....[59]....
        /*0188*/ 	.word	0x0500001d


	//   ....[60]....
        /*018c*/ 	.word	0x0500001d


	//   ....[61]....
        /*0190*/ 	.word	0x0500001d


	//   ....[62]....
        /*0194*/ 	.word	0x0500001d


	//   ....[63]....
        /*0198*/ 	.word	0x0500001d


	//   ....[64]....
        /*019c*/ 	.word	0x0500001d


	//   ....[65]....
        /*01a0*/ 	.word	0x0500001d


	//   ....[66]....
        /*01a4*/ 	.word	0x0500001d


	//   ....[67]....
        /*01a8*/ 	.word	0x0500001d


	//   ....[68]....
        /*01ac*/ 	.word	0x0500001d


	//   ....[69]....
        /*01b0*/ 	.word	0x0500001d


	//   ....[70]....
        /*01b4*/ 	.word	0x0500001d


	//   ....[71]....
        /*01b8*/ 	.word	0x0500001d


	//   ....[72]....
        /*01bc*/ 	.word	0x0500001d


	//   ....[73]....
        /*01c0*/ 	.word	0x0500001d


	//   ....[74]....
        /*01c4*/ 	.word	0x0500001d


	//   ....[75]....
        /*01c8*/ 	.word	0x0500001d


	//   ....[76]....
        /*01cc*/ 	.word	0x0500001d


	//   ....[77]....
        /*01d0*/ 	.word	0x0500001d


	//   ....[78]....
        /*01d4*/ 	.word	0x0500001d


	//   ....[79]....
        /*01d8*/ 	.word	0x0500001d


	//   ....[80]....
        /*01dc*/ 	.word	0x0500001d


	//   ....[81]....
        /*01e0*/ 	.word	0x0500001d


	//   ....[82]....
        /*01e4*/ 	.word	0x0500001d


	//   ....[83]....
        /*01e8*/ 	.word	0x0500001d


	//   ....[84]....
        /*01ec*/ 	.word	0x0500001d


	//   ....[85]....
        /*01f0*/ 	.word	0x0500001d


	//   ....[86]....
        /*01f4*/ 	.word	0x0500001d


	//   ....[87]....
        /*01f8*/ 	.word	0x0500001d


	//   ....[88]....
        /*01fc*/ 	.word	0x0500001d


	//   ....[89]....
        /*0200*/ 	.word	0x0500001d


	//   ....[90]....
        /*0204*/ 	.word	0x0500001d


	//   ....[91]....
        /*0208*/ 	.word	0x0500001d


	//   ....[92]....
        /*020c*/ 	.word	0x0500001d


	//   ....[93]....
        /*0210*/ 	.word	0x0500001d


	//   ....[94]....
        /*0214*/ 	.word	0x0500001d


	//   ....[95]....
        /*0218*/ 	.word	0x0500001d


	//   ....[96]....
        /*021c*/ 	.word	0x0500001d


	//----- nvinfo : EIATTR_COOP_GROUP_INSTR_OFFSETS
	.align		4
.L_5261:
        /*0220*/ 	.byte	0x04, 0x28
        /*0222*/ 	.short	(.L_5263 - .L_5262)


	//   ....[0]....
.L_5262:
        /*0224*/ 	.word	0x00002450


	//   ....[1]....
        /*0228*/ 	.word	0x000024a0


	//   ....[2]....
        /*022c*/ 	.word	0x000024f0


	//   ....[3]....
        /*0230*/ 	.word	0x00002540


	//   ....[4]....
        /*0234*/ 	.word	0x000025b0


	//   ....[5]....
        /*0238*/ 	.word	0x00002610


	//   ....[6]....
        /*023c*/ 	.word	0x00002670


	//   ....[7]....
        /*0240*/ 	.word	0x000026d0


	//   ....[8]....
        /*0244*/ 	.word	0x00002730


	//   ....[9]....
        /*0248*/ 	.word	0x00002790


	//   ....[10]....
        /*024c*/ 	.word	0x000027f0


	//   ....[11]....
        /*0250*/ 	.word	0x00002850


	//   ....[12]....
        /*0254*/ 	.word	0x000028b0


	//   ....[13]....
        /*0258*/ 	.word	0x00002910


	//   ....[14]....
        /*025c*/ 	.word	0x00002970


	//   ....[15]....
        /*0260*/ 	.word	0x000029d0


	//   ....[16]....
        /*0264*/ 	.word	0x00003820


	//   ....[17]....
        /*0268*/ 	.word	0x00003870


	//   ....[18]....
        /*026c*/ 	.word	0x000038c0


	//   ....[19]....
        /*0270*/ 	.word	0x00003910


	//   ....[20]....
        /*0274*/ 	.word	0x00003980


	//   ....[21]....
        /*0278*/ 	.word	0x000039e0


	//   ....[22]....
        /*027c*/ 	.word	0x00003a40


	//   ....[23]....
        /*0280*/ 	.word	0x00003aa0


	//   ....[24]....
        /*0284*/ 	.word	0x00003b00


	//   ....[25]....
        /*0288*/ 	.word	0x00003b60


	//   ....[26]....
        /*028c*/ 	.word	0x00003bc0


	//   ....[27]....
        /*0290*/ 	.word	0x00003c20


	//   ....[28]....
        /*0294*/ 	.word	0x00003c80


	//   ....[29]....
        /*0298*/ 	.word	0x00003ce0


	//   ....[30]....
        /*029c*/ 	.word	0x00003d40


	//   ....[31]....
        /*02a0*/ 	.word	0x00003da0


	//   ....[32]....
        /*02a4*/ 	.word	0x00004ba0


	//   ....[33]....
        /*02a8*/ 	.word	0x00004bf0


	//   ....[34]....
        /*02ac*/ 	.word	0x00004c40


	//   ....[35]....
        /*02b0*/ 	.word	0x00004cb0


	//   ....[36]....
        /*02b4*/ 	.word	0x00004d10


	//   ....[37]....
        /*02b8*/ 	.word	0x00004d70


	//   ....[38]....
        /*02bc*/ 	.word	0x00004dd0


	//   ....[39]....
        /*02c0*/ 	.word	0x00004e30


	//   ....[40]....
        /*02c4*/ 	.word	0x00004e90


	//   ....[41]....
        /*02c8*/ 	.word	0x00004ef0


	//   ....[42]....
        /*02cc*/ 	.word	0x00004f50


	//   ....[43]....
        /*02d0*/ 	.word	0x00004fb0


	//   ....[44]....
        /*02d4*/ 	.word	0x00005010


	//   ....[45]....
        /*02d8*/ 	.word	0x00005070


	//   ....[46]....
        /*02dc*/ 	.word	0x000050d0


	//   ....[47]....
        /*02e0*/ 	.word	0x00005130


	//   ....[48]....
        /*02e4*/ 	.word	0x00005190


	//   ....[49]....
        /*02e8*/ 	.word	0x00005860


	//   ....[50]....
        /*02ec*/ 	.word	0x000058e0


	//   ....[51]....
        /*02f0*/ 	.word	0x00005960


	//   ....[52]....
        /*02f4*/ 	.word	0x000059e0


	//   ....[53]....
        /*02f8*/ 	.word	0x00005a60


	//   ....[54]....
        /*02fc*/ 	.word	0x00005ae0


	//   ....[55]....
        /*0300*/ 	.word	0x00005b60


	//   ....[56]....
        /*0304*/ 	.word	0x00005be0


	//   ....[57]....
        /*0308*/ 	.word	0x00005c60


	//   ....[58]....
        /*030c*/ 	.word	0x00005ce0


	//   ....[59]....
        /*0310*/ 	.word	0x00005d60


	//   ....[60]....
        /*0314*/ 	.word	0x00005de0


	//   ....[61]....
        /*0318*/ 	.word	0x00005e60


	//   ....[62]....
        /*031c*/ 	.word	0x00005ee0


	//   ....[63]....
        /*0320*/ 	.word	0x00005f60


	//   ....[64]....
        /*0324*/ 	.word	0x00005fe0


	//   ....[65]....
        /*0328*/ 	.word	0x00006060


	//   ....[66]....
        /*032c*/ 	.word	0x000060e0


	//   ....[67]....
        /*0330*/ 	.word	0x00006160


	//   ....[68]....
        /*0334*/ 	.word	0x000061e0


	//   ....[69]....
        /*0338*/ 	.word	0x00006260


	//   ....[70]....
        /*033c*/ 	.word	0x000062e0


	//   ....[71]....
        /*0340*/ 	.word	0x00006360


	//   ....[72]....
        /*0344*/ 	.word	0x000063e0


	//   ....[73]....
        /*0348*/ 	.word	0x00006460


	//   ....[74]....
        /*034c*/ 	.word	0x000064e0


	//   ....[75]....
        /*0350*/ 	.word	0x00006560


	//   ....[76]....
        /*0354*/ 	.word	0x000065e0


	//   ....[77]....
        /*0358*/ 	.word	0x00006660


	//   ....[78]....
        /*035c*/ 	.word	0x000066e0


	//   ....[79]....
        /*0360*/ 	.word	0x00006760


	//   ....[80]....
        /*0364*/ 	.word	0x000067e0


	//   ....[81]....
        /*0368*/ 	.word	0x00006850


	//   ....[82]....
        /*036c*/ 	.word	0x000068d0


	//   ....[83]....
        /*0370*/ 	.word	0x00006950


	//   ....[84]....
        /*0374*/ 	.word	0x000069d0


	//   ....[85]....
        /*0378*/ 	.word	0x00006a50


	//   ....[86]....
        /*037c*/ 	.word	0x00006ad0


	//   ....[87]....
        /*0380*/ 	.word	0x00006b50


	//   ....[88]....
        /*0384*/ 	.word	0x00006bd0


	//   ....[89]....
        /*0388*/ 	.word	0x00006c50


	//   ....[90]....
        /*038c*/ 	.word	0x00006cd0


	//   ....[91]....
        /*0390*/ 	.word	0x00006d50


	//   ....[92]....
        /*0394*/ 	.word	0x00006dd0


	//   ....[93]....
        /*0398*/ 	.word	0x00006e50


	//   ....[94]....
        /*039c*/ 	.word	0x00006ed0


	//   ....[95]....
        /*03a0*/ 	.word	0x00006f50


	//   ....[96]....
        /*03a4*/ 	.word	0x00006fd0


	//----- nvinfo : EIATTR_VRC_CTA_INIT_COUNT
	.align		4
.L_5263:
        /*03a8*/ 	.byte	0x02, 0x4a
	.zero		1
	.zero		1


	//----- nvinfo : EIATTR_EXIT_INSTR_OFFSETS
	.align		4
        /*03ac*/ 	.byte	0x04, 0x1c
        /*03ae*/ 	.short	(.L_5265 - .L_5264)


	//   ....[0]....
.L_5264:
        /*03b0*/ 	.word	0x00000900


	//   ....[1]....
        /*03b4*/ 	.word	0x00005810


	//----- nvinfo : EIATTR_MAX_THREADS
	.align		4
.L_5265:
        /*03b8*/ 	.byte	0x04, 0x05
        /*03ba*/ 	.short	(.L_5267 - .L_5266)
.L_5266:
        /*03bc*/ 	.word	0x00000100
        /*03c0*/ 	.word	0x00000001
        /*03c4*/ 	.word	0x00000001


	//----- nvinfo : EIATTR_CRS_STACK_SIZE
	.align		4
.L_5267:
        /*03c8*/ 	.byte	0x04, 0x1e
        /*03ca*/ 	.short	(.L_5269 - .L_5268)
.L_5268:
        /*03cc*/ 	.word	0x00000000


	//----- nvinfo : EIATTR_CBANK_PARAM_SIZE
	.align		4
.L_5269:
        /*03d0*/ 	.byte	0x03, 0x19
        /*03d2*/ 	.short	0x0030


	//----- nvinfo : EIATTR_PARAM_CBANK
	.align		4
        /*03d4*/ 	.byte	0x04, 0x0a
        /*03d6*/ 	.short	(.L_5271 - .L_5270)
	.align		4
.L_5270:
        /*03d8*/ 	.word	index@(.nv.constant0._Z9cuda_gemmIiLi256ELi4ELi1ELi512ELi32ELi32ELi32ELi1ELi0EEviiiPT_S1_S1_ii)
        /*03dc*/ 	.short	0x0380
        /*03de*/ 	.short	0x0030


	//----- nvinfo : EIATTR_SW_WAR
	.align		4
.L_5271:
        /*03e0*/ 	.byte	0x04, 0x36
        /*03e2*/ 	.short	(.L_5273 - .L_5272)
.L_5272:
        /*03e4*/ 	.word	0x00000008
.L_5273:


//--------------------- .nv.info._Z9cuda_gemmIiLi256ELi4ELi1ELi512ELi32ELi32ELi32ELi0ELi1EEviiiPT_S1_S1_ii --------------------------
	.section	.nv.info._Z9cuda_gemmIiLi256ELi4ELi1ELi512ELi32ELi32ELi32ELi0ELi1EEviiiPT_S1_S1_ii,"",@"SHT_CUDA_INFO"
	.sectionflags	@""
	.align	4


	//----- nvinfo : EIATTR_CUDA_API_VERSION
	.align		4
        /*0000*/ 	.byte	0x04, 0x37
        /*0002*/ 	.short	(.L_5275 - .L_5274)
.L_5274:
        /*0004*/ 	.word	0x00000082


	//----- nvinfo : EIATTR_KPARAM_INFO
	.align		4
.L_5275:
        /*0008*/ 	.byte	0x04, 0x17
        /*000a*/ 	.short	(.L_5277 - .L_5276)
.L_5276:
        /*000c*/ 	.word	0x00000000
        /*0010*/ 	.short	0x0007
        /*0012*/ 	.short	0x002c
        /*0014*/ 	.byte	0x00, 0xf0, 0x11, 0x00


	//----- nvinfo : EIATTR_KPARAM_INFO
	.align		4
.L_5277:
        /*0018*/ 	.byte	0x04, 0x17
        /*001a*/ 	.short	(.L_5279 - .L_5278)
.L_5278:
        /*001c*/ 	.word	0x00000000
        /*0020*/ 	.short	0x0006
        /*0022*/ 	.short	0x0028
        /*0024*/ 	.byte	0x00, 0xf0, 0x11, 0x00


	//----- nvinfo : EIATTR_KPARAM_INFO
	.align		4
.L_5279:
        /*0028*/ 	.byte	0x04, 0x17
        /*002a*/ 	.short	(.L_5281 - .L_5280)
.L_5280:
        /*002c*/ 	.word	0x00000000
        /*0030*/ 	.short	0x0005
        /*0032*/ 	.short	0x0020
        /*0034*/ 	.byte	0x00, 0xf5, 0x21, 0x00


	//----- nvinfo : EIATTR_KPARAM_INFO
	.align		4
.L_5281:
        /*0038*/ 	.byte	0x04, 0x17
        /*003a*/ 	.short	(.L_5283 - .L_5282)
.L_5282:
        /*003c*/ 	.word	0x00000000
        /*0040*/ 	.short	0x0004
        /*0042*/ 	.short	0x0018
        /*0044*/ 	.byte	0x00, 0xf5, 0x21, 0x00


	//----- nvinfo : EIATTR_KPARAM_INFO
	.align		4
.L_5283:
        /*0048*/ 	.byte	0x04, 0x17
        /*004a*/ 	.short	(.L_5285 - .L_5284)
.L_5284:
        /*004c*/ 	.word	0x00000000
        /*0050*/ 	.short	0x0003
        /*0052*/ 	.short	0x0010
        /*0054*/ 	.byte	0x00, 0xf5, 0x21, 0x00


	//----- nvinfo : EIATTR_KPARAM_INFO
	.align		4
.L_5285:
        /*0058*/ 	.byte	0x04, 0x17
        /*005a*/ 	.short	(.L_5287 - .L_5286)
.L_5286:
        /*005c*/ 	.word	0x00000000
        /*0060*/ 	.short	0x0002
        /*0062*/ 	.short	0x0008
        /*0064*/ 	.byte	0x00, 0xf0, 0x11, 0x00


	//----- nvinfo : EIATTR_KPARAM_INFO
	.align		4
.L_5287:
        /*0068*/ 	.byte	0x04, 0x17
        /*006a*/ 	.short	(.L_5289 - .L_5288)
.L_5288:
        /*006c*/ 	.word	0x00000000
        /*0070*/ 	.short	0x0001
        /*0072*/ 	.short	0x0004
        /*0074*/ 	.byte	0x00, 0xf0, 0x11, 0x00


	//----- nvinfo : EIATTR_KPARAM_INFO
	.align		4
.L_5289:
        /*0078*/ 	.byte	0x04, 0x17
        /*007a*/ 	.short	(.L_5291 - .L_5290)
.L_5290:
        /*007c*/ 	.word	0x00000000
        /*0080*/ 	.short	0x0000
        /*0082*/ 	.short	0x0000
        /*0084*/ 	.byte	0x00, 0xf0, 0x11, 0x00


	//----- nvinfo : EIATTR_SPARSE_MMA_MASK
	.align		4
.L_5291:
        /*0088*/ 	.byte	0x03, 0x50
        /*008a*/ 	.short	0x0000


	//----- nvinfo : EIATTR_MAXREG_COUNT
	.align		4
        /*008c*/ 	.byte	0x03, 0x1b
        /*008e*/ 	.short	0x00ff


	//----- nvinfo : EIATTR_NUM_BARRIERS
	.align		4
        /*0090*/ 	.byte	0x02, 0x4c
        /*0092*/ 	.byte	0x01
	.zero		1


	//----- nvinfo : EIATTR_MERCURY_ISA_VERSION
	.align		4
        /*0094*/ 	.byte	0x03, 0x5f
        /*0096*/ 	.short	0x0101


	//----- nvinfo : EIATTR_COOP_GROUP_MASK_REGIDS
	.align		4
        /*0098*/ 	.byte	0x04, 0x29
        /*009a*/ 	.short	(.L_5293 - .L_5292)


	//   ....[0]....
.L_5292:
        /*009c*/ 	.word	0xffffffff


	//   ....[1]....
        /*00a0*/ 	.word	0xffffffff


	//   ....[2]....
        /*00a4*/ 	.word	0xffffffff


	//   ....[3]....
        /*00a8*/ 	.word	0xffffffff


	//   ....[4]....
        /*00ac*/ 	.word	0xffffffff


	//   ....[5]....
        /*00b0*/ 	.word	0xffffffff


	//   ....[6]....
        /*00b4*/ 	.word	0xffffffff


	//   ....[7]....
        /*00b8*/ 	.word	0xffffffff


	//   ....[8]....
        /*00bc*/ 	.word	0xffffffff


	//   ....[9]....
        /*00c0*/ 	.word	0xffffffff


	//   ....[10]....
        /*00c4*/ 	.word	0xffffffff


	//   ....[11]....
        /*00c8*/ 	.word	0xffffffff


	//   ....[12]....
        /*00cc*/ 	.word	0xffffffff


	//   ....[13]....
        /*00d0*/ 	.word	0xffffffff


	//   ....[14]....
        /*00d4*/ 	.word	0xffffffff


	//   ....[15]....
        /*00d8*/ 	.word	0xffffffff


	//   ....[16]....
        /*00dc*/ 	.word	0xffffffff


	//   ....[17]....
        /*00e0*/ 	.word	0x05000031


	//   ....[18]....
        /*00e4*/ 	.word	0x05000031


	//   ....[19]....
        /*00e8*/ 	.word	0x05000031


	//   ....[20]....
        /*00ec*/ 	.word	0x05000031


	//   ....[21]....
        /*00f0*/ 	.word	0x05000031


	//   ....[22]....
        /*00f4*/ 	.word	0x05000031


	//   ....[23]....
        /*00f8*/ 	.word	0x05000031


	//   ....[24]....
        /*00fc*/ 	.word	0x05000031


	//   ....[25]....
        /*0100*/ 	.word	0x05000031


	//   ....[26]....
        /*0104*/ 	.word	0x05000031


	//   ....[27]....
        /*0108*/ 	.word	0x05000031


	//   ....[28]....
        /*010c*/ 	.word	0x05000031


	//   ....[29]....
        /*0110*/ 	.word	0x05000031


	//   ....[30]....
        /*0114*/ 	.word	0x05000031


	//   ....[31]....
        /*0118*/ 	.word	0x05000031


	//   ....[32]....
        /*011c*/ 	.word	0x05000031


	//----- nvinfo : EIATTR_COOP_GROUP_INSTR_OFFSETS
	.align		4
.L_5293:
        /*0120*/ 	.byte	0x04, 0x28
        /*0122*/ 	.short	(.L_5295 - .L_5294)


	//   ....[0]....
.L_5294:
        /*0124*/ 	.word	0x00001680


	//   ....[1]....
        /*0128*/ 	.word	0x00001690


	//   ....[2]....
        /*012c*/ 	.word	0x000016a0


	//   ....[3]....
        /*0130*/ 	.word	0x000016d0


	//   ....[4]....
        /*0134*/ 	.word	0x000016f0


	//   ....[5]....
        /*0138*/ 	.word	0x00001710


	//   ....[6]....
        /*013c*/ 	.word	0x00001730


	//   ....[7]....
        /*0140*/ 	.word	0x00001750


	//   ....[8]....
        /*0144*/ 	.word	0x00001770


	//   ....[9]....
        /*0148*/ 	.word	0x00001790


	//   ....[10]....
        /*014c*/ 	.word	0x000017b0


	//   ....[11]....
        /*0150*/ 	.word	0x000017d0


	//   ....[12]....
        /*0154*/ 	.word	0x000017f0


	//   ....[13]....
        /*0158*/ 	.word	0x00001810


	//   ....[14]....
        /*015c*/ 	.word	0x00001830


	//   ....[15]....
        /*0160*/ 	.word	0x00001850


	//   ....[16]....
        /*0164*/ 	.word	0x00001890


	//   ....[17]....
        /*0168*/ 	.word	0x00001fb0


	//   ....[18]....
        /*016c*/ 	.word	0x00002000


	//   ....[19]....
        /*0170*/ 	.word	0x00002060


	//   ....[20]....
        /*0174*/ 	.word	0x000020b0


	//   ....[21]....
        /*0178*/ 	.word	0x00002100


	//   ....[22]....
        /*017c*/ 	.word	0x00002150


	//   ....[23]....
        /*0180*/ 	.word	0x000021a0


	//   ....[24]....
        /*0184*/ 	.word	0x000021f0


	//   ....[25]....
        /*0188*/ 	.word	0x00002240


	//   ....[26]....
        /*018c*/ 	.word	0x00002290


	//   ....[27]....
        /*0190*/ 	.word	0x000022e0


	//   ....[28]....
        /*0194*/ 	.word	0x00002330


	//   ....[29]....
        /*0198*/ 	.word	0x00002380


	//   ....[30]....
        /*019c*/ 	.word	0x000023d0


	//   ....[31]....
        /*01a0*/ 	.word	0x00002420


	//   ....[32]....
        /*01a4*/ 	.word	0x00002470


	//----- nvinfo : EIATTR_VRC_CTA_INIT_COUNT
	.align		4
.L_5295:
        /*01a8*/ 	.byte	0x02, 0x4a
	.zero		1
	.zero		1


	//----- nvinfo : EIATTR_EXIT_INSTR_OFFSETS
	.align		4
        /*01ac*/ 	.byte	0x04, 0x1c
        /*01ae*/ 	.short	(.L_5297 - .L_5296)


	//   ....[0]....
.L_5296:
        /*01b0*/ 	.word	0x00000530


	//   ....[1]....
        /*01b4*/ 	.word	0x00001f60


	//----- nvinfo : EIATTR_MAX_THREADS
	.align		4
.L_5297:
        /*01b8*/ 	.byte	0x04, 0x05
        /*01ba*/ 	.short	(.L_5299 - .L_5298)
.L_5298:
        /*01bc*/ 	.word	0x00000100
        /*01c0*/ 	.word	0x00000001
        /*01c4*/ 	.word	0x00000001


	//----- nvinfo : EIATTR_CRS_STACK_SIZE
	.align		4
.L_5299:
        /*01c8*/ 	.byte	0x04, 0x1e
        /*01ca*/ 	.short	(.L_5301 - .L_5300)
.L_5300:
        /*01cc*/ 	.word	0x00000000


	//----- nvinfo : EIATTR_CBANK_PARAM_SIZE
	.align		4
.L_5301:
        /*01d0*/ 	.byte	0x03, 0x19
        /*01d2*/ 	.short	0x0030


	//----- nvinfo : EIATTR_PARAM_CBANK
	.align		4
        /*01d4*/ 	.byte	0x04, 0x0a
        /*01d6*/ 	.short	(.L_5303 - .L_5302)
	.align		4
.L_5302:
        /*01d8*/ 	.word	index@(.nv.constant0._Z9cuda_gemmIiLi256ELi4ELi1ELi512ELi32ELi32ELi32ELi0ELi1EEviiiPT_S1_S1_ii)
        /*01dc*/ 	.short	0x0380
        /*01de*/ 	.short	0x0030


	//----- nvinfo : EIATTR_SW_WAR
	.align		4
.L_5303:
        /*01e0*/ 	.byte	0x04, 0x36
        /*01e2*/ 	.short	(.L_5305 - .L_5304)
.L_5304:
        /*01e4*/ 	.word	0x00000008
.L_5305:


//--------------------- .nv.info._Z9cuda_gemmIiLi256ELi4ELi1ELi512ELi32ELi32ELi32ELi0ELi0EEviiiPT_S1_S1_ii --------------------------
	.section	.nv.info._Z9cuda_gemmIiLi256ELi4ELi1ELi512ELi32ELi32ELi32ELi0ELi0EEviiiPT_S1_S1_ii,"",@"SHT_CUDA_INFO"
	.sectionflags	@""
	.align	4


	//----- nvinfo : EIATTR_CUDA_API_VERSION
	.align		4
        /*0000*/ 	.byte	0x04, 0x37
        /*0002*/ 	.short	(.L_5307 - .L_5306)
.L_5306:
        /*0004*/ 	.word	0x00000082


	//----- nvinfo : EIATTR_KPARAM_INFO
	.align		4
.L_5307:
        /*0008*/ 	.byte	0x04, 0x17
        /*000a*/ 	.short	(.L_5309 - .L_5308)
.L_5308:
        /*000c*/ 	.word	0x00000000
        /*0010*/ 	.short	0x0007
        /*0012*/ 	.short	0x002c
        /*0014*/ 	.byte	0x00, 0xf0, 0x11, 0x00


	//----- nvinfo : EIATTR_KPARAM_INFO
	.align		4
.L_5309:
        /*0018*/ 	.byte	0x04, 0x17
        /*001a*/ 	.short	(.L_5311 - .L_5310)
.L_5310:
        /*001c*/ 	.word	0x00000000
        /*0020*/ 	.short	0x0006
        /*0022*/ 	.short	0x0028
        /*0024*/ 	.byte	0x00, 0xf0, 0x11, 0x00


	//----- nvinfo : EIATTR_KPARAM_INFO
	.align		4
.L_5311:
        /*0028*/ 	.byte	0x04, 0x17
        /*002a*/ 	.short	(.L_5313 - .L_5312)
.L_5312:
        /*002c*/ 	.word	0x00000000
        /*0030*/ 	.short	0x0005
        /*0032*/ 	.short	0x0020
        /*0034*/ 	.byte	0x00, 0xf5, 0x21, 0x00


	//----- nvinfo : EIATTR_KPARAM_INFO
	.align		4
.L_5313:
        /*0038*/ 	.byte	0x04, 0x17
        /*003a*/ 	.short	(.L_5315 - .L_5314)
.L_5314:
        /*003c*/ 	.word	0x00000000
        /*0040*/ 	.short	0x0004
        /*0042*/ 	.short	0x0018
        /*0044*/ 	.byte	0x00, 0xf5, 0x21, 0x00


	//----- nvinfo : EIATTR_KPARAM_INFO
	.align		4
.L_5315:
        /*0048*/ 	.byte	0x04, 0x17
        /*004a*/ 	.short	(.L_5317 - .L_5316)
.L_5316:
        /*004c*/ 	.word	0x00000000
        /*0050*/ 	.short	0x0003
        /*0052*/ 	.short	0x0010
        /*0054*/ 	.byte	0x00, 0xf5, 0x21, 0x00


	//----- nvinfo : EIATTR_KPARAM_INFO
	.align		4
.L_5317:
        /*0058*/ 	.byte	0x04, 0x17
        /*005a*/ 	.short	(.L_5319 - .L_5318)
.L_5318:
        /*005c*/ 	.word	0x00000000
        /*0060*/ 	.short	0x0002
        /*0062*/ 	.short	0x0008
        /*0064*/ 	.byte	0x00, 0xf0, 0x11, 0x00


	//----- nvinfo : EIATTR_KPARAM_INFO
	.align		4
.L_5319:
        /*0068*/ 	.byte	0x04, 0x17
        /*006a*/ 	.short	(.L_5321 - .L_5320)
.L_5320:
        /*006c*/ 	.word	0x00000000
        /*0070*/ 	.short	0x0001
        /*0072*/ 	.short	0x0004
        /*0074*/ 	.byte	0x00, 0xf0, 0x11, 0x00


	//----- nvinfo : EIATTR_KPARAM_INFO
	.align		4
.L_5321:
        /*0078*/ 	.byte	0x04, 0x17
        /*007a*/ 	.short	(.L_5323 - .L_5322)
.L_5322:
        /*007c*/ 	.word	0x00000000
        /*0080*/ 	.short	0x0000
        /*0082*/ 	.short	0x0000
        /*0084*/ 	.byte	0x00, 0xf0, 0x11, 0x00


	//----- nvinfo : EIATTR_SPARSE_MMA_MASK
	.align		4
.L_5323:
        /*0088*/ 	.byte	0x03, 0x50
        /*008a*/ 	.short	0x0000


	//----- nvinfo : EIATTR_MAXREG_COUNT
	.align		4
        /*008c*/ 	.byte	0x03, 0x1b
        /*008e*/ 	.short	0x00ff


	//----- nvinfo : EIATTR_NUM_BARRIERS
	.align		4
        /*0090*/ 	.byte	0x02, 0x4c
        /*0092*/ 	.byte	0x01
	.zero		1


	//----- nvinfo : EIATTR_ANNOTATIONS
	.align		4
        /*0094*/ 	.byte	0x04, 0x55
        /*0096*/ 	.short	(.L_5325 - .L_5324)


	//   ....[0]....
.L_5324:
        /*0098*/ 	.word	0x00000001
        /*009c*/ 	.byte	0xd0, 0x0a, 0x00, 0x00, 0x01, 0x00, 0x00, 0x00, 0x80, 0x10, 0x00, 0x00, 0x01, 0x00, 0x00, 0x00
        /*00ac*/ 	.byte	0x20, 0x5b, 0x00, 0x00, 0x01, 0x00, 0x00, 0x00, 0xf0, 0x60, 0x00, 0x00, 0x01, 0x00, 0x00, 0x00
        /*00bc*/ 	.byte	0xe0, 0x7a, 0x00, 0x00


	//----- nvinfo : EIATTR_MERCURY_ISA_VERSION
	.align		4
.L_5325:
        /*00c0*/ 	.byte	0x03, 0x5f
        /*00c2*/ 	.short	0x0101


	//----- nvinfo : EIATTR_COOP_GROUP_MASK_REGIDS
	.align		4
        /*00c4*/ 	.byte	0x04, 0x29
        /*00c6*/ 	.short	(.L_5327 - .L_5326)


	//   ....[0]....
.L_5326:
        /*00c8*/ 	.word	0xffffffff


	//   ....[1]....
        /*00cc*/ 	.word	0xffffffff


	//   ....[2]....
        /*00d0*/ 	.word	0xffffffff


	//   ....[3]....
        /*00d4*/ 	.word	0xffffffff


	//   ....[4]....
        /*00d8*/ 	.word	0xffffffff


	//   ....[5]....
        /*00dc*/ 	.word	0xffffffff


	//   ....[6]....
        /*00e0*/ 	.word	0xffffffff


	//   ....[7]....
        /*00e4*/ 	.word	0xffffffff


	//   ....[8]....
        /*00e8*/ 	.word	0xffffffff


	//   ....[9]....
        /*00ec*/ 	.word	0xffffffff


	//   ....[10]....
        /*00f0*/ 	.word	0xffffffff


	//   ....[11]....
        /*00f4*/ 	.word	0xffffffff


	//   ....[12]....
        /*00f8*/ 	.word	0xffffffff


	//   ....[13]....
        /*00fc*/ 	.word	0xffffffff


	//   ....[14]....
        /*0100*/ 	.word	0xffffffff


	//   ....[15]....
        /*0104*/ 	.word	0xffffffff


	//   ....[16]....
        /*0108*/ 	.word	0xffffffff


	//   ....[17]....
        /*010c*/ 	.word	0xffffffff


	//   ....[18]....
        /*0110*/ 	.word	0xffffffff


	//   ....[19]....
        /*0114*/ 	.word	0xffffffff


	//   ....[20]....
        /*0118*/ 	.word	0xffffffff


	//   ....[21]....
        /*011c*/ 	.word	0xffffffff


	//   ....[22]....
        /*0120*/ 	.word	0xffffffff


	//   ....[23]....
        /*0124*/ 	.word	0xffffffff


	//   ....[24]....
        /*0128*/ 	.word	0xffffffff


	//   ....[25]....
        /*012c*/ 	.word	0xffffffff


	//   ....[26]....
        /*0130*/ 	.word	0xffffffff


	//   ....[27]....
        /*0134*/ 	.word	0xffffffff


	//   ....[28]....
        /*0138*/ 	.word	0xffffffff


	//   ....[29]....
        /*013c*/ 	.word	0xffffffff


	//   ....[30]....
        /*0140*/ 	.word	0xffffffff


	//   ....[31]....
        /*0144*/ 	.word	0xffffffff


	//   ....[32]....
        /*0148*/ 	.word	0xffffffff


	//   ....[33]....
        /*014c*/ 	.word	0xffffffff


	//   ....[34]....
        /*0150*/ 	.word	0xffffffff


	//   ....[35]....
        /*0154*/ 	.word	0xffffffff


	//   ....[36]....
        /*0158*/ 	.word	0xffffffff


	//   ....[37]....
        /*015c*/ 	.word	0xffffffff


	//   ....[38]....
        /*0160*/ 	.word	0xffffffff


	//   ....[39]....
        /*0164*/ 	.word	0xffffffff


	//   ....[40]....
        /*0168*/ 	.word	0xffffffff


	//   ....[41]....
        /*016c*/ 	.word	0xffffffff


	//   ....[42]....
        /*0170*/ 	.word	0xffffffff


	//   ....[43]....
        /*0174*/ 	.word	0xffffffff


	//   ....[44]....
        /*0178*/ 	.word	0xffffffff


	//   ....[45]....
        /*017c*/ 	.word	0xffffffff


	//   ....[46]....
        /*0180*/ 	.word	0xffffffff


	//   ....[47]....
        /*0184*/ 	.word	0xffffffff


	//   ....[48]....
        /*0188*/ 	.word	0xffffffff


	//   ....[49]....
        /*018c*/ 	.word	0x0500001e


	//   ....[50]....
        /*0190*/ 	.word	0x0500001e


	//   ....[51]....
        /*0194*/ 	.word	0x0500001e


	//   ....[52]....
        /*0198*/ 	.word	0x0500001e


	//   ....[53]....
        /*019c*/ 	.word	0x0500001e


	//   ....[54]....
        /*01a0*/ 	.word	0x0500001e


	//   ....[55]....
        /*01a4*/ 	.word	0x0500001e


	//   ....[56]....
        /*01a8*/ 	.word	0x0500001e


	//   ....[57]....
        /*01ac*/ 	.word	0x0500001e


	//   ....[58]....
        /*01b0*/ 	.word	0x0500001e


	//   ....[59]....
        /*01b4*/ 	.word	0x0500001e


	//   ....[60]....
        /*01b8*/ 	.word	0x0500001e


	//   ....[61]....
        /*01bc*/ 	.word	0x0500001e


	//   ....[62]....
        /*01c0*/ 	.word	0x0500001e


	//   ....[63]....
        /*01c4*/ 	.word	0x0500001e


	//   ....[64]....
        /*01c8*/ 	.word	0x0500001e


	//   ....[65]....
        /*01cc*/ 	.word	0x0500001e


	//   ....[66]....
        /*01d0*/ 	.word	0x0500001e


	//   ....[67]....
        /*01d4*/ 	.word	0x0500001e


	//   ....[68]....
        /*01d8*/ 	.word	0x0500001e


	//   ....[69]....
        /*01dc*/ 	.word	0x0500001e


	//   ....[70]....
        /*01e0*/ 	.word	0x0500001e


	//   ....[71]....
        /*01e4*/ 	.word	0x0500001e


	//   ....[72]....
        /*01e8*/ 	.word	0x0500001e


	//   ....[73]....
        /*01ec*/ 	.word	0x0500001e


	//   ....[74]....
        /*01f0*/ 	.word	0x0500001e


	//   ....[75]....
        /*01f4*/ 	.word	0x0500001e


	//   ....[76]....
        /*01f8*/ 	.word	0x0500001e


	//   ....[77]....
        /*01fc*/ 	.word	0x0500001e


	//   ....[78]....
        /*0200*/ 	.word	0x0500001e


	//   ....[79]....
        /*0204*/ 	.word	0x0500001e


	//   ....[80]....
        /*0208*/ 	.word	0x0500001e


	//   ....[81]....
        /*020c*/ 	.word	0x0500001e


	//   ....[82]....
        /*0210*/ 	.word	0x0500001e


	//   ....[83]....
        /*0214*/ 	.word	0x0500001e


	//   ....[84]....
        /*0218*/ 	.word	0x0500001e


	//   ....[85]....
        /*021c*/ 	.word	0x0500001e


	//   ....[86]....
        /*0220*/ 	.word	0x0500001e


	//   ....[87]....
        /*0224*/ 	.word	0x0500001e


	//   ....[88]....
        /*0228*/ 	.word	0x0500001e


	//   ....[89]....
        /*022c*/ 	.word	0x0500001e


	//   ....[90]....
        /*0230*/ 	.word	0x0500001e


	//   ....[91]....
        /*0234*/ 	.word	0x0500001e


	//   ....[92]....
        /*0238*/ 	.word	0x0500001e


	//   ....[93]....
        /*023c*/ 	.word	0x0500001e


	//   ....[94]....
        /*0240*/ 	.word	0x0500001e


	//   ....[95]....
        /*0244*/ 	.word	0x0500001e


	//   ....[96]....
        /*0248*/ 	.word	0x0500001e


	//----- nvinfo : EIATTR_COOP_GROUP_INSTR_OFFSETS
	.align		4
.L_5327:
        /*024c*/ 	.byte	0x04, 0x28
        /*024e*/ 	.short	(.L_5329 - .L_5328)


	//   ....[0]....
.L_5328:
        /*0250*/ 	.word	0x00002470


	//   ....[1]....
        /*0254*/ 	.word	0x000024c0


	//   ....[2]....
        /*0258*/ 	.word	0x00002510


	//   ....[3]....
        /*025c*/ 	.word	0x00002560


	//   ....[4]....
        /*0260*/ 	.word	0x000025d0


	//   ....[5]....
        /*0264*/ 	.word	0x00002630


	//   ....[6]....
        /*0268*/ 	.word	0x00002690


	//   ....[7]....
        /*026c*/ 	.word	0x000026f0


	//   ....[8]....
        /*0270*/ 	.word	0x00002750


	//   ....[9]....
        /*0274*/ 	.word	0x000027b0


	//   ....[10]....
        /*0278*/ 	.word	0x00002810


	//   ....[11]....
        /*027c*/ 	.word	0x00002870


	//   ....[12]....
        /*0280*/ 	.word	0x000028d0


	//   ....[13]....
        /*0284*/ 	.word	0x00002930


	//   ....[14]....
        /*0288*/ 	.word	0x00002990


	//   ....[15]....
        /*028c*/ 	.word	0x000029f0


	//   ....[16]....
        /*0290*/ 	.word	0x00003760


	//   ....[17]....
        /*0294*/ 	.word	0x000037b0


	//   ....[18]....
        /*0298*/ 	.word	0x00003800


	//   ....[19]....
        /*029c*/ 	.word	0x00003850


	//   ....[20]....
        /*02a0*/ 	.word	0x000038c0


	//   ....[21]....
        /*02a4*/ 	.word	0x00003920


	//   ....[22]....
        /*02a8*/ 	.word	0x00003980


	//   ....[23]....
        /*02ac*/ 	.word	0x000039e0


	//   ....[24]....
        /*02b0*/ 	.word	0x00003a40


	//   ....[25]....
        /*02b4*/ 	.word	0x00003aa0


	//   ....[26]....
        /*02b8*/ 	.word	0x00003b00


	//   ....[27]....
        /*02bc*/ 	.word	0x00003b60


	//   ....[28]....
        /*02c0*/ 	.word	0x00003bc0


	//   ....[29]....
        /*02c4*/ 	.word	0x00003c20


	//   ....[30]....
        /*02c8*/ 	.word	0x00003c80


	//   ....[31]....
        /*02cc*/ 	.word	0x00003ce0


	//   ....[32]....
        /*02d0*/ 	.word	0x00004a10


	//   ....[33]....
        /*02d4*/ 	.word	0x00004a60


	//   ....[34]....
        /*02d8*/ 	.word	0x00004ab0


	//   ....[35]....
        /*02dc*/ 	.word	0x00004b20


	//   ....[36]....
        /*02e0*/ 	.word	0x00004b80


	//   ....[37]....
        /*02e4*/ 	.word	0x00004be0


	//   ....[38]....
        /*02e8*/ 	.word	0x00004c40


	//   ....[39]....
        /*02ec*/ 	.word	0x00004ca0


	//   ....[40]....
        /*02f0*/ 	.word	0x00004d00


	//   ....[41]....
        /*02f4*/ 	.word	0x00004d60


	//   ....[42]....
        /*02f8*/ 	.word	0x00004dc0


	//   ....[43]....
        /*02fc*/ 	.word	0x00004e20


	//   ....[44]....
        /*0300*/ 	.word	0x00004e80


	//   ....[45]....
        /*0304*/ 	.word	0x00004ee0


	//   ....[46]....
        /*0308*/ 	.word	0x00004f40


	//   ....[47]....
        /*030c*/ 	.word	0x00004fa0


	//   ....[48]....
        /*0310*/ 	.word	0x00005000


	//   ....[49]....
        /*0314*/ 	.word	0x00006210


	//   ....[50]....
        /*0318*/ 	.word	0x00006290


	//   ....[51]....
        /*031c*/ 	.word	0x00006310


	//   ....[52]....
        /*0320*/ 	.word	0x00006390


	//   ....[53]....
        /*0324*/ 	.word	0x00006410


	//   ....[54]....
        /*0328*/ 	.word	0x00006490


	//   ....[55]....
        /*032c*/ 	.word	0x00006510


	//   ....[56]....
        /*0330*/ 	.word	0x00006590


	//   ....[57]....
        /*0334*/ 	.word	0x00006610


	//   ....[58]....
        /*0338*/ 	.word	0x00006690


	//   ....[59]....
        /*033c*/ 	.word	0x00006710


	//   ....[60]....
        /*0340*/ 	.word	0x00006790


	//   ....[61]....
        /*0344*/ 	.word	0x00006810


	//   ....[62]....
        /*0348*/ 	.word	0x00006890


	//   ....[63]....
        /*034c*/ 	.word	0x00006910


	//   ....[64]....
        /*0350*/ 	.word	0x00006990


	//   ....[65]....
        /*0354*/ 	.word	0x00006a10


	//   ....[66]....
        /*0358*/ 	.word	0x00006a90


	//   ....[67]....
        /*035c*/ 	.word	0x00006b10


	//   ....[68]....
        /*0360*/ 	.word	0x00006b90


	//   ....[69]....
        /*0364*/ 	.word	0x00006c10


	//   ....[70]....
        /*0368*/ 	.word	0x00006c90


	//   ....[71]....
        /*036c*/ 	.word	0x00006d10


	//   ....[72]....
        /*0370*/ 	.word	0x00006d90


	//   ....[73]....
        /*0374*/ 	.word	0x00006e10


	//   ....[74]....
        /*0378*/ 	.word	0x00006e90


	//   ....[75]....
        /*037c*/ 	.word	0x00006f10


	//   ....[76]....
        /*0380*/ 	.word	0x00006f90


	//   ....[77]....
        /*0384*/ 	.word	0x00007010


	//   ....[78]....
        /*0388*/ 	.word	0x00007090


	//   ....[79]....
        /*038c*/ 	.word	0x00007110


	//   ....[80]....
        /*0390*/ 	.word	0x00007190


	//   ....[81]....
        /*0394*/ 	.word	0x00007200


	//   ....[82]....
        /*0398*/ 	.word	0x00007280


	//   ....[83]....
        /*039c*/ 	.word	0x00007300


	//   ....[84]....
        /*03a0*/ 	.word	0x00007380


	//   ....[85]....
        /*03a4*/ 	.word	0x00007400


	//   ....[86]....
        /*03a8*/ 	.word	0x00007480


	//   ....[87]....
        /*03ac*/ 	.word	0x00007500


	//   ....[88]....
        /*03b0*/ 	.word	0x00007580


	//   ....[89]....
        /*03b4*/ 	.word	0x00007600


	//   ....[90]....
        /*03b8*/ 	.word	0x00007680


	//   ....[91]....
        /*03bc*/ 	.word	0x00007700


	//   ....[92]....
        /*03c0*/ 	.word	0x00007780


	//   ....[93]....
        /*03c4*/ 	.word	0x00007800


	//   ....[94]....
        /*03c8*/ 	.word	0x00007880


	//   ....[95]....
        /*03cc*/ 	.word	0x00007900


	//   ....[96]....
        /*03d0*/ 	.word	0x00007980


	//----- nvinfo : EIATTR_VRC_CTA_INIT_COUNT
	.align		4
.L_5329:
        /*03d4*/ 	.byte	0x02, 0x4a
	.zero		1
	.zero		1


	//----- nvinfo : EIATTR_EXIT_INSTR_OFFSETS
	.align		4
        /*03d8*/ 	.byte	0x04, 0x1c
        /*03da*/ 	.short	(.L_5331 - .L_5330)


	//   ....[0]....
.L_5330:
        /*03dc*/ 	.word	0x00000910


	//   ....[1]....
        /*03e0*/ 	.word	0x000061c0


	//----- nvinfo : EIATTR_MAX_THREADS
	.align		4
.L_5331:
        /*03e4*/ 	.byte	0x04, 0x05
        /*03e6*/ 	.short	(.L_5333 - .L_5332)
.L_5332:
        /*03e8*/ 	.word	0x00000100
        /*03ec*/ 	.word	0x00000001
        /*03f0*/ 	.word	0x00000001


	//----- nvinfo : EIATTR_CRS_STACK_SIZE
	.align		4
.L_5333:
        /*03f4*/ 	.byte	0x04, 0x1e
        /*03f6*/ 	.short	(.L_5335 - .L_5334)
.L_5334:
        /*03f8*/ 	.word	0x00000000


	//----- nvinfo : EIATTR_CBANK_PARAM_SIZE
	.align		4
.L_5335:
        /*03fc*/ 	.byte	0x03, 0x19
        /*03fe*/ 	.short	0x0030


	//----- nvinfo : EIATTR_PARAM_CBANK
	.align		4
        /*0400*/ 	.byte	0x04, 0x0a
        /*0402*/ 	.short	(.L_5337 - .L_5336)
	.align		4
.L_5336:
        /*0404*/ 	.word	index@(.nv.constant0._Z9cuda_gemmIiLi256ELi4ELi1ELi512ELi32ELi32ELi32ELi0ELi0EEviiiPT_S1_S1_ii)
        /*0408*/ 	.short	0x0380
        /*040a*/ 	.short	0x0030


	//----- nvinfo : EIATTR_SW_WAR
	.align		4
.L_5337:
        /*040c*/ 	.byte	0x04, 0x36
        /*040e*/ 	.short	(.L_5339 - .L_5338)
.L_5338:
        /*0410*/ 	.word	0x00000008
.L_5339:


//--------------------- .nv.info._Z9cuda_gemmIiLi256ELi4ELi1ELi512ELi16ELi16ELi32ELi1ELi1EEviiiPT_S1_S1_ii --------------------------
	.section	.nv.info._Z9cuda_gemmIiLi256ELi4ELi1ELi512ELi16ELi16ELi32ELi1ELi1EEviiiPT_S1_S1_ii,"",@"SHT_CUDA_INFO"
	.sectionflags	@""
	.align	4


	//----- nvinfo : EIATTR_CUDA_API_VERSION
	.align		4
        /*0000*/ 	.byte	0x04, 0x37
        /*0002*/ 	.short	(.L_5341 - .L_5340)
.L_5340:
        /*0004*/ 	.word	0x00000082


	//----- nvinfo : EIATTR_KPARAM_INFO
	.align		4
.L_5341:
        /*0008*/ 	.byte	0x04, 0x17
        /*000a*/ 	.short	(.L_5343 - .L_5342)
.L_5342:
        /*000c*/ 	.word	0x00000000
        /*0010*/ 	.short	0x0007
        /*0012*/ 	.short	0x002c
        /*0014*/ 	.byte	0x00, 0xf0, 0x11, 0x00


	//----- nvinfo : EIATTR_KPARAM_INFO
	.align		4
.L_5343:
        /*0018*/ 	.byte	0x04, 0x17
        /*001a*/ 	.short	(.L_5345 - .L_5344)
.L_5344:
        /*001c*/ 	.word	0x00000000
        /*0020*/ 	.short	0x0006
        /*0022*/ 	.short	0x0028
        /*0024*/ 	.byte	0x00, 0xf0, 0x11, 0x00


	//----- nvinfo : EIATTR_KPARAM_INFO
	.align		4
.L_5345:
        /*0028*/ 	.byte	0x04, 0x17
        /*002a*/ 	.short	(.L_5347 - .L_5346)
.L_5346:
        /*002c*/ 	.word	0x00000000
        /*0030*/ 	.short	0x0005
        /*0032*/ 	.short	0x0020
        /*0034*/ 	.byte	0x00, 0xf5, 0x21, 0x00


	//----- nvinfo : EIATTR_KPARAM_INFO
	.align		4
.L_5347:
        /*0038*/ 	.byte	0x04, 0x17
        /*003a*/ 	.short	(.L_5349 - .L_5348)
.L_5348:
        /*003c*/ 	.word	0x00000000
        /*0040*/ 	.short	0x0004
        /*0042*/ 	.short	0x0018
        /*0044*/ 	.byte	0x00, 0xf5, 0x21, 0x00


	//----- nvinfo : EIATTR_KPARAM_INFO
	.align		4
.L_5349:
        /*0048*/ 	.byte	0x04, 0x17
        /*004a*/ 	.short	(.L_5351 - .L_5350)
.L_5350:
        /*004c*/ 	.word	0x00000000
        /*0050*/ 	.short	0x0003
        /*0052*/ 	.short	0x0010
        /*0054*/ 	.byte	0x00, 0xf5, 0x21, 0x00


	//----- nvinfo : EIATTR_KPARAM_INFO
	.align		4
.L_5351:
        /*0058*/ 	.byte	0x04, 0x17
        /*005a*/ 	.short	(.L_5353 - .L_5352)
.L_5352:
        /*005c*/ 	.word	0x00000000
        /*0060*/ 	.short	0x0002
        /*0062*/ 	.short	0x0008
        /*0064*/ 	.byte	0x00, 0xf0, 0x11, 0x00


	//----- nvinfo : EIATTR_KPARAM_INFO
	.align		4
.L_5353:
        /*0068*/ 	.byte	0x04, 0x17
        /*006a*/ 	.short	(.L_5355 - .L_5354)
.L_5354:
        /*006c*/ 	.word	0x00000000
        /*0070*/ 	.short	0x0001
        /*0072*/ 	.short	0x0004
        /*0074*/ 	.byte	0x00, 0xf0, 0x11, 0x00


	//----- nvinfo : EIATTR_KPARAM_INFO
	.align		4
.L_5355:
        /*0078*/ 	.byte	0x04, 0x17
        /*007a*/ 	.short	(.L_5357 - .L_5356)
.L_5356:
        /*007c*/ 	.word	0x00000000
        /*0080*/ 	.short	0x0000
        /*0082*/ 	.short	0x0000
        /*0084*/ 	.byte	0x00, 0xf0, 0x11, 0x00


	//----- nvinfo : EIATTR_SPARSE_MMA_MASK
	.align		4
.L_5357:
        /*0088*/ 	.byte	0x03, 0x50
        /*008a*/ 	.short	0x0000


	//----- nvinfo : EIATTR_MAXREG_COUNT
	.align		4
        /*008c*/ 	.byte	0x03, 0x1b
        /*008e*/ 	.short	0x00ff


	//----- nvinfo : EIATTR_NUM_BARRIERS
	.align		4
        /*0090*/ 	.byte	0x02, 0x4c
        /*0092*/ 	.byte	0x01
	.zero		1


	//----- nvinfo : EIATTR_MERCURY_ISA_VERSION
	.align		4
        /*0094*/ 	.byte	0x03, 0x5f
        /*0096*/ 	.short	0x0101


	//----- nvinfo : EIATTR_COOP_GROUP_MASK_REGIDS
	.align		4
        /*0098*/ 	.byte	0x04, 0x29
        /*009a*/ 	.short	(.L_5359 - .L_5358)


	//   ....[0]....
.L_5358:
        /*009c*/ 	.word	0xffffffff


	//   ....[1]....
        /*00a0*/ 	.word	0xffffffff


	//   ....[2]....
        /*00a4*/ 	.word	0xffffffff


	//   ....[3]....
        /*00a8*/ 	.word	0xffffffff


	//   ....[4]....
        /*00ac*/ 	.word	0xffffffff


	//   ....[5]....
        /*00b0*/ 	.word	0xffffffff


	//   ....[6]....
        /*00b4*/ 	.word	0xffffffff


	//   ....[7]....
        /*00b8*/ 	.word	0xffffffff


	//   ....[8]....
        /*00bc*/ 	.word	0xffffffff


	//   ....[9]....
        /*00c0*/ 	.word	0xffffffff


	//   ....[10]....
        /*00c4*/ 	.word	0xffffffff


	//   ....[11]....
        /*00c8*/ 	.word	0xffffffff


	//   ....[12]....
        /*00cc*/ 	.word	0xffffffff


	//   ....[13]....
        /*00d0*/ 	.word	0xffffffff


	//   ....[14]....
        /*00d4*/ 	.word	0xffffffff


	//   ....[15]....
        /*00d8*/ 	.word	0xffffffff


	//   ....[16]....
        /*00dc*/ 	.word	0x05000032


	//   ....[17]....
        /*00e0*/ 	.word	0x05000032


	//   ....[18]....
        /*00e4*/ 	.word	0x05000032


	//   ....[19]....
        /*00e8*/ 	.word	0x05000032


	//   ....[20]....
        /*00ec*/ 	.word	0x05000032


	//   ....[21]....
        /*00f0*/ 	.word	0x05000032


	//   ....[22]....
        /*00f4*/ 	.word	0x05000032


	//   ....[23]....
        /*00f8*/ 	.word	0x05000032


	//   ....[24]....
        /*00fc*/ 	.word	0x05000032


	//   ....[25]....
        /*0100*/ 	.word	0x05000032


	//   ....[26]....
        /*0104*/ 	.word	0x05000032


	//   ....[27]....
        /*0108*/ 	.word	0x05000032


	//   ....[28]....
        /*010c*/ 	.word	0x05000032


	//   ....[29]....
        /*0110*/ 	.word	0x05000032


	//   ....[30]....
        /*0114*/ 	.word	0x05000032


	//   ....[31]....
        /*0118*/ 	.word	0x05000032


	//----- nvinfo : EIATTR_COOP_GROUP_INSTR_OFFSETS
	.align		4
.L_5359:
        /*011c*/ 	.byte	0x04, 0x28
        /*011e*/ 	.short	(.L_5361 - .L_5360)


	//   ....[0]....
.L_5360:
        /*0120*/ 	.word	0x00001540


	//   ....[1]....
        /*0124*/ 	.word	0x00001550


	//   ....[2]....
        /*0128*/ 	.word	0x00001580


	//   ....[3]....
        /*012c*/ 	.word	0x000015a0


	//   ....[4]....
        /*0130*/ 	.word	0x000015c0


	//   ....[5]....
        /*0134*/ 	.word	0x000015e0


	//   ....[6]....
        /*0138*/ 	.word	0x00001600


	//   ....[7]....
        /*013c*/ 	.word	0x00001620


	//   ....[8]....
        /*0140*/ 	.word	0x00001640


	//   ....[9]....
        /*0144*/ 	.word	0x00001660


	//   ....[10]....
        /*0148*/ 	.word	0x00001680


	//   ....[11]....
        /*014c*/ 	.word	0x000016a0


	//   ....[12]....
        /*0150*/ 	.word	0x000016c0


	//   ....[13]....
        /*0154*/ 	.word	0x000016e0


	//   ....[14]....
        /*0158*/ 	.word	0x00001700


	//   ....[15]....
        /*015c*/ 	.word	0x00001720


	//   ....[16]....
        /*0160*/ 	.word	0x00001bc0


	//   ....[17]....
        /*0164*/ 	.word	0x00001c50


	//   ....[18]....
        /*0168*/ 	.word	0x00001ca0


	//   ....[19]....
        /*016c*/ 	.word	0x00001cf0


	//   ....[20]....
        /*0170*/ 	.word	0x00001d40


	//   ....[21]....
        /*0174*/ 	.word	0x00001d90


	//   ....[22]....
        /*0178*/ 	.word	0x00001de0


	//   ....[23]....
        /*017c*/ 	.word	0x00001e30


	//   ....[24]....
        /*0180*/ 	.word	0x00001e80


	//   ....[25]....
        /*0184*/ 	.word	0x00001ed0


	//   ....[26]....
        /*0188*/ 	.word	0x00001f20


	//   ....[27]....
        /*018c*/ 	.word	0x00001f70


	//   ....[28]....
        /*0190*/ 	.word	0x00001fc0


	//   ....[29]....
        /*0194*/ 	.word	0x00002010


	//   ....[30]....
        /*0198*/ 	.word	0x00002060


	//   ....[31]....
        /*019c*/ 	.word	0x000020b0


	//----- nvinfo : EIATTR_VRC_CTA_INIT_COUNT
	.align		4
.L_5361:
        /*01a0*/ 	.byte	0x02, 0x4a
	.zero		1
	.zero		1


	//----- nvinfo : EIATTR_EXIT_INSTR_OFFSETS
	.align		4
        /*01a4*/ 	.byte	0x04, 0x1c
        /*01a6*/ 	.short	(.L_5363 - .L_5362)


	//   ....[0]....
.L_5362:
        /*01a8*/ 	.word	0x00000680


	//   ....[1]....
        /*01ac*/ 	.word	0x00001b60


	//----- nvinfo : EIATTR_MAX_THREADS
	.align		4
.L_5363:
        /*01b0*/ 	.byte	0x04, 0x05
        /*01b2*/ 	.short	(.L_5365 - .L_5364)
.L_5364:
        /*01b4*/ 	.word	0x00000100
        /*01b8*/ 	.word	0x00000001
        /*01bc*/ 	.word	0x00000001


	//----- nvinfo : EIATTR_CRS_STACK_SIZE
	.align		4
.L_5365:
        /*01c0*/ 	.byte	0x04, 0x1e
        /*01c2*/ 	.short	(.L_5367 - .L_5366)
.L_5366:
        /*01c4*/ 	.word	0x00000000


	//----- nvinfo : EIATTR_CBANK_PARAM_SIZE
	.align		4
.L_5367:
        /*01c8*/ 	.byte	0x03, 0x19
        /*01ca*/ 	.short	0x0030


	//----- nvinfo : EIATTR_PARAM_CBANK
	.align		4
        /*01cc*/ 	.byte	0x04, 0x0a
        /*01ce*/ 	.short	(.L_5369 - .L_5368)
	.align		4
.L_5368:
        /*01d0*/ 	.word	index@(.nv.constant0._Z9cuda_gemmIiLi256ELi4ELi1ELi512ELi16ELi16ELi32ELi1ELi1EEviiiPT_S1_S1_ii)
        /*01d4*/ 	.short	0x0380
        /*01d6*/ 	.short	0x0030


	//----- nvinfo : EIATTR_SW_WAR
	.align		4
.L_5369:
        /*01d8*/ 	.byte	0x04, 0x36
        /*01da*/ 	.short	(.L_5371 - .L_5370)
.L_5370:
        /*01dc*/ 	.word	0x00000008
.L_5371:


//--------------------- .nv.info._Z9cuda_gemmIiLi256ELi4ELi1ELi512ELi16ELi16ELi32ELi1ELi0EEviiiPT_S1_S1_ii --------------------------
	.section	.nv.info._Z9cuda_gemmIiLi256ELi4ELi1ELi512ELi16ELi16ELi32ELi1ELi0EEviiiPT_S1_S1_ii,"",@"SHT_CUDA_INFO"
	.sectionflags	@""
	.align	4


	//----- nvinfo : EIATTR_CUDA_API_VERSION
	.align		4
        /*0000*/ 	.byte	0x04, 0x37
        /*0002*/ 	.short	(.L_5373 - .L_5372)
.L_5372:
        /*0004*/ 	.word	0x00000082


	//----- nvinfo : EIATTR_KPARAM_INFO
	.align		4
.L_5373:
        /*0008*/ 	.byte	0x04, 0x17
        /*000a*/ 	.short	(.L_5375 - .L_5374)
.L_5374:
        /*000c*/ 	.word	0x00000000
        /*0010*/ 	.short	0x0007
        /*0012*/ 	.short	0x002c
        /*0014*/ 	.byte	0x00, 0xf0, 0x11, 0x00


	//----- nvinfo : EIATTR_KPARAM_INFO
	.align		4
.L_5375:
        /*0018*/ 	.byte	0x04, 0x17
        /*001a*/ 	.short	(.L_5377 - .L_5376)
.L_5376:
        /*001c*/ 	.word	0x00000000
        /*0020*/ 	.short	0x0006
        /*0022*/ 	.short	0x0028
        /*0024*/ 	.byte	0x00, 0xf0, 0x11, 0x00


	//----- nvinfo : EIATTR_KPARAM_INFO
	.align		4
.L_5377:
        /*0028*/ 	.byte	0x04, 0x17
        /*002a*/ 	.short	(.L_5379 - .L_5378)
.L_5378:
        /*002c*/ 	.word	0x00000000
        /*0030*/ 	.short	0x0005
        /*0032*/ 	.short	0x0020
        /*0034*/ 	.byte	0x00, 0xf5, 0x21, 0x00


	//----- nvinfo : EIATTR_KPARAM_INFO
	.align		4
.L_5379:
        /*0038*/ 	.byte	0x04, 0x17
        /*003a*/ 	.short	(.L_5381 - .L_5380)
.L_5380:
        /*003c*/ 	.word	0x00000000
        /*0040*/ 	.short	0x0004
        /*0042*/ 	.short	0x0018
        /*0044*/ 	.byte	0x00, 0xf5, 0x21, 0x00


	//----- nvinfo : EIATTR_KPARAM_INFO
	.align		4
.L_5381:
        /*0048*/ 	.byte	0x04, 0x17
        /*004a*/ 	.short	(.L_5383 - .L_5382)
.L_5382:
        /*004c*/ 	.word	0x00000000
        /*0050*/ 	.short	0x0003
        /*0052*/ 	.short	0x0010
        /*0054*/ 	.byte	0x00, 0xf5, 0x21, 0x00


	//----- nvinfo : EIATTR_KPARAM_INFO
	.align		4
.L_5383:
        /*0058*/ 	.byte	0x04, 0x17
        /*005a*/ 	.short	(.L_5385 - .L_5384)
.L_5384:
        /*005c*/ 	.word	0x00000000
        /*0060*/ 	.short	0x0002
        /*0062*/ 	.short	0x0008
        /*0064*/ 	.byte	0x00, 0xf0, 0x11, 0x00


	//----- nvinfo : EIATTR_KPARAM_INFO
	.align		4
.L_5385:
        /*0068*/ 	.byte	0x04, 0x17
        /*006a*/ 	.short	(.L_5387 - .L_5386)
.L_5386:
        /*006c*/ 	.word	0x00000000
        /*0070*/ 	.short	0x0001
        /*0072*/ 	.short	0x0004
        /*0074*/ 	.byte	0x00, 0xf0, 0x11, 0x00


	//----- nvinfo : EIATTR_KPARAM_INFO
	.align		4
.L_5387:
        /*0078*/ 	.byte	0x04, 0x17
        /*007a*/ 	.short	(.L_5389 - .L_5388)
.L_5388:
        /*007c*/ 	.word	0x00000000
        /*0080*/ 	.short	0x0000
        /*0082*/ 	.short	0x0000
        /*0084*/ 	.byte	0x00, 0xf0, 0x11, 0x00


	//----- nvinfo : EIATTR_SPARSE_MMA_MASK
	.align		4
.L_5389:
        /*0088*/ 	.byte	0x03, 0x50
        /*008a*/ 	.short	0x0000


	//----- nvinfo : EIATTR_MAXREG_COUNT
	.align		4
        /*008c*/ 	.byte	0x03, 0x1b
        /*008e*/ 	.short	0x00ff


	//----- nvinfo : EIATTR_NUM_BARRIERS
	.align		4
        /*0090*/ 	.byte	0x02, 0x4c
        /*0092*/ 	.byte	0x01
	.zero		1


	//----- nvinfo : EIATTR_MERCURY_ISA_VERSION
	.align		4
        /*0094*/ 	.byte	0x03, 0x5f
        /*0096*/ 	.short	0x0101


	//----- nvinfo : EIATTR_COOP_GROUP_MASK_REGIDS
	.align		4
        /*0098*/ 	.byte	0x04, 0x29
        /*009a*/ 	.short	(.L_5391 - .L_5390)


	//   ....[0]....
.L_5390:
        /*009c*/ 	.word	0xffffffff


	//   ....[1]....
        /*00a0*/ 	.word	0xffffffff


	//   ....[2]....
        /*00a4*/ 	.word	0xffffffff


	//   ....[3]....
        /*00a8*/ 	.word	0xffffffff


	//   ....[4]....
        /*00ac*/ 	.word	0xffffffff


	//   ....[5]....
        /*00b0*/ 	.word	0xffffffff


	//   ....[6]....
        /*00b4*/ 	.word	0xffffffff


	//   ....[7]....
        /*00b8*/ 	.word	0xffffffff


	//   ....[8]....
        /*00bc*/ 	.word	0xffffffff


	//   ....[9]....
        /*00c0*/ 	.word	0xffffffff


	//   ....[10]....
        /*00c4*/ 	.word	0xffffffff


	//   ....[11]....
        /*00c8*/ 	.word	0xffffffff


	//   ....[12]....
        /*00cc*/ 	.word	0xffffffff


	//   ....[13]....
        /*00d0*/ 	.word	0xffffffff


	//   ....[14]....
        /*00d4*/ 	.word	0xffffffff


	//   ....[15]....
        /*00d8*/ 	.word	0xffffffff


	//   ....[16]....
        /*00dc*/ 	.word	0xffffffff


	//   ....[17]....
        /*00e0*/ 	.word	0xffffffff


	//   ....[18]....
        /*00e4*/ 	.word	0xffffffff


	//   ....[19]....
        /*00e8*/ 	.word	0xffffffff


	//   ....[20]....
        /*00ec*/ 	.word	0xffffffff


	//   ....[21]....
        /*00f0*/ 	.word	0xffffffff


	//   ....[22]....
        /*00f4*/ 	.word	0xffffffff


	//   ....[23]....
        /*00f8*/ 	.word	0xffffffff


	//   ....[24]....
        /*00fc*/ 	.word	0xffffffff


	//   ....[25]....
        /*0100*/ 	.word	0xffffffff


	//   ....[26]....
        /*0104*/ 	.word	0xffffffff


	//   ....[27]....
        /*0108*/ 	.word	0xffffffff


	//   ....[28]....
        /*010c*/ 	.word	0xffffffff


	//   ....[29]....
        /*0110*/ 	.word	0xffffffff


	//   ....[30]....
        /*0114*/ 	.word	0xffffffff


	//   ....[31]....
        /*0118*/ 	.word	0xffffffff


	//   ....[32]....
        /*011c*/ 	.word	0xffffffff


	//   ....[33]....
        /*0120*/ 	.word	0xffffffff


	//   ....[34]....
        /*0124*/ 	.word	0xffffffff


	//   ....[35]....
        /*0128*/ 	.word	0xffffffff


	//   ....[36]....
        /*012c*/ 	.word	0xffffffff


	//   ....[37]....
        /*0130*/ 	.word	0xffffffff


	//   ....[38]....
        /*0134*/ 	.word	0xffffffff


	//   ....[39]....
        /*0138*/ 	.word	0xffffffff


	//   ....[40]....
        /*013c*/ 	.word	0xffffffff


	//   ....[41]....
        /*0140*/ 	.word	0xffffffff


	//   ....[42]....
        /*0144*/ 	.word	0xffffffff


	//   ....[43]....
        /*0148*/ 	.word	0xffffffff


	//   ....[44]....
        /*014c*/ 	.word	0xffffffff


	//   ....[45]....
        /*0150*/ 	.word	0xffffffff


	//   ....[46]....
        /*0154*/ 	.word	0xffffffff


	//   ....[47]....
        /*0158*/ 	.word	0xffffffff


	//   ....[48]....
        /*015c*/ 	.word	0xffffffff


	//   ....[49]....
        /*0160*/ 	.word	0x0500001d


	//   ....[50]....
        /*0164*/ 	.word	0x0500001d


	//   ....[51]....
        /*0168*/ 	.word	0x0500001d


	//   ....[52]....
        /*016c*/ 	.word	0x0500001d


	//   ....[53]....
        /*0170*/ 	.word	0x0500001d


	//   ....[54]....
        /*0174*/ 	.word	0x0500001d


	//   ....[55]....
        /*0178*/ 	.word	0x0500001d


	//   ....[56]....
        /*017c*/ 	.word	0x0500001d


	//   ....[57]....
        /*0180*/ 	.word	0x0500001d


	//   ....[58]....
        /*0184*/ 	.word	0x0500001d


	//   ....[59]....
        /*0188*/ 	.word	0x0500001d


	//   ....[60]....
        /*018c*/ 	.word	0x0500001d


	//   ....[61]....
        /*0190*/ 	.word	0x0500001d


	//   ....[62]....
        /*0194*/ 	.word	0x0500001d


	//   ....[63]....
        /*0198*/ 	.word	0x0500001d


	//   ....[64]....
        /*019c*/ 	.word	0x0500001d


	//   ....[65]....
        /*01a0*/ 	.word	0x0500001d


	//   ....[66]....
        /*01a4*/ 	.word	0x0500001d


	//   ....[67]....
        /*01a8*/ 	.word	0x0500001d


	//   ....[68]....
        /*01ac*/ 	.word	0x0500001d


	//   ....[69]....
        /*01b0*/ 	.word	0x0500001d


	//   ....[70]....
        /*01b4*/ 	.word	0x0500001d


	//   ....[71]....
        /*01b8*/ 	.word	0x0500001d


	//   ....[72]....
        /*01bc*/ 	.word	0x0500001d


	//   ....[73]....
        /*01c0*/ 	.word	0x0500001d


	//   ....[74]....
        /*01c4*/ 	.word	0x0500001d


	//   ....[75]....
        /*01c8*/ 	.word	0x0500001d


	//   ....[76]....
        /*01cc*/ 	.word	0x0500001d


	//   ....[77]....
        /*01d0*/ 	.word	0x0500001d


	//   ....[78]....
        /*01d4*/ 	.word	0x0500001d


	//   ....[79]....
        /*01d8*/ 	.word	0x0500001d


	//   ....[80]....
        /*01dc*/ 	.word	0x0500001d


	//   ....[81]....
        /*01e0*/ 	.word	0x0500001d


	//   ....[82]....
        /*01e4*/ 	.word	0x0500001d


	//   ....[83]....
        /*01e8*/ 	.word	0x0500001d


	//   ....[84]....
        /*01ec*/ 	.word	0x0500001d


	//   ....[85]....
        /*01f0*/ 	.word	0x0500001d


	//   ....[86]....
        /*01f4*/ 	.word	0x0500001d


	//   ....[87]....
        /*01f8*/ 	.word	0x0500001d


	//   ....[88]....
        /*01fc*/ 	.word	0x0500001d


	//   ....[89]....
        /*0200*/ 	.word	0x0500001d


	//   ....[90]....
        /*0204*/ 	.word	0x0500001d


	//   ....[91]....
        /*0208*/ 	.word	0x0500001d


	//   ....[92]....
        /*020c*/ 	.word	0x0500001d


	//   ....[93]....
        /*0210*/ 	.word	0x0500001d


	//   ....[94]....
        /*0214*/ 	.word	0x0500001d


	//   ....[95]....
        /*0218*/ 	.word	0x0500001d


	//   ....[96]....
        /*021c*/ 	.word	0x0500001d


	//----- nvinfo : EIATTR_COOP_GROUP_INSTR_OFFSETS
	.align		4
.L_5391:
        /*0220*/ 	.byte	0x04, 0x28
        /*0222*/ 	.short	(.L_5393 - .L_5392)


	//   ....[0]....
.L_5392:
        /*0224*/ 	.word	0x00002450


	//   ....[1]....
        /*0228*/ 	.word	0x000024a0


	//   ....[2]....
        /*022c*/ 	.word	0x000024f0


	//   ....[3]....
        /*0230*/ 	.word	0x00002540


	//   ....[4]....
        /*0234*/ 	.word	0x000025b0


	//   ....[5]....
        /*0238*/ 	.word	0x00002610


	//   ....[6]....
        /*023c*/ 	.word	0x00002670


	//   ....[7]....
        /*0240*/ 	.word	0x000026d0


	//   ....[8]....
        /*0244*/ 	.word	0x00002730


	//   ....[9]....
        /*0248*/ 	.word	0x00002790


	//   ....[10]....
        /*024c*/ 	.word	0x000027f0


	//   ....[11]....
        /*0250*/ 	.word	0x00002850


	//   ....[12]....
        /*0254*/ 	.word	0x000028b0


	//   ....[13]....
        /*0258*/ 	.word	0x00002910


	//   ....[14]....
        /*025c*/ 	.word	0x00002970


	//   ....[15]....
        /*0260*/ 	.word	0x000029d0


	//   ....[16]....
        /*0264*/ 	.word	0x00003820


	//   ....[17]....
        /*0268*/ 	.word	0x00003870


	//   ....[18]....
        /*026c*/ 	.word	0x000038c0


	//   ....[19]....
        /*0270*/ 	.word	0x00003910


	//   ....[20]....
        /*0274*/ 	.word	0x00003980


	//   ....[21]....
        /*0278*/ 	.word	0x000039e0


	//   ....[22]....
        /*027c*/ 	.word	0x00003a40


	//   ....[23]....
        /*0280*/ 	.word	0x00003aa0


	//   ....[24]....
        /*0284*/ 	.word	0x00003b00


	//   ....[25]....
        /*0288*/ 	.word	0x00003b60


	//   ....[26]....
        /*028c*/ 	.word	0x00003bc0


	//   ....[27]....
        /*0290*/ 	.word	0x00003c20


	//   ....[28]....
        /*0294*/ 	.word	0x00003c80


	//   ....[29]....
        /*0298*/ 	.word	0x00003ce0


	//   ....[30]....
        /*029c*/ 	.word	0x00003d40


	//   ....[31]....
        /*02a0*/ 	.word	0x00003da0


	//   ....[32]....
        /*02a4*/ 	.word	0x00004ba0


	//   ....[33]....
        /*02a8*/ 	.word	0x00004bf0


	//   ....[34]....
        /*02ac*/ 	.word	0x00004c40


	//   ....[35]....
        /*02b0*/ 	.word	0x00004cb0


	//   ....[36]....
        /*02b4*/ 	.word	0x00004d10


	//   ....[37]....
        /*02b8*/ 	.word	0x00004d70


	//   ....[38]....
        /*02bc*/ 	.word	0x00004dd0


	//   ....[39]....
        /*02c0*/ 	.word	0x00004e30


	//   ....[40]....
        /*02c4*/ 	.word	0x00004e90


	//   ....[41]....
        /*02c8*/ 	.word	0x00004ef0


	//   ....[42]....
        /*02cc*/ 	.word	0x00004f50


	//   ....[43]....
        /*02d0*/ 	.word	0x00004fb0


	//   ....[44]....
        /*02d4*/ 	.word	0x00005010


	//   ....[45]....
        /*02d8*/ 	.word	0x00005070


	//   ....[46]....
        /*02dc*/ 	.word	0x000050d0


	//   ....[47]....
        /*02e0*/ 	.word	0x00005130


	//   ....[48]....
        /*02e4*/ 	.word	0x00005190


	//   ....[49]....
        /*02e8*/ 	.word	0x00005860


	//   ....[50]....
        /*02ec*/ 	.word	0x000058e0


	//   ....[51]....
        /*02f0*/ 	.word	0x00005960


	//   ....[52]....
        /*02f4*/ 	.word	0x000059e0


	//   ....[53]....
        /*02f8*/ 	.word	0x00005a60


	//   ....[54]....
        /*02fc*/ 	.word	0x00005ae0


	//   ....[55]....
        /*0300*/ 	.word	0x00005b60


	//   ....[56]....
        /*0304*/ 	.word	0x00005be0


	//   ....[57]....
        /*0308*/ 	.word	0x00005c60


	//   ....[58]....
        /*030c*/ 	.word	0x00005ce0


	//   ....[59]....
        /*0310*/ 	.word	0x00005d60


	//   ....[60]....
        /*0314*/ 	.word	0x00005de0


	//   ....[61]....
        /*0318*/ 	.word	0x00005e60


	//   ....[62]....
        /*031c*/ 	.word	0x00005ee0


	//   ....[63]....
        /*0320*/ 	.word	0x00005f60


	//   ....[64]....
        /*0324*/ 	.word	0x00005fe0


	//   ....[65]....
        /*0328*/ 	.word	0x00006060


	//   ....[66]....
        /*032c*/ 	.word	0x000060e0


	//   ....[67]....
        /*0330*/ 	.word	0x00006160


	//   ....[68]....
        /*0334*/ 	.word	0x000061e0


	//   ....[69]....
        /*0338*/ 	.word	0x00006260


	//   ....[70]....
        /*033c*/ 	.word	0x000062e0


	//   ....[71]....
        /*0340*/ 	.word	0x00006360


	//   ....[72]....
        /*0344*/ 	.word	0x000063e0


	//   ....[73]....
        /*0348*/ 	.word	0x00006460


	//   ....[74]....
        /*034c*/ 	.word	0x000064e0


	//   ....[75]....
        /*0350*/ 	.word	0x00006560


	//   ....[76]....
        /*0354*/ 	.word	0x000065e0


	//   ....[77]....
        /*0358*/ 	.word	0x00006660


	//   ....[78]....
        /*035c*/ 	.word	0x000066e0


	//   ....[79]....
        /*0360*/ 	.word	0x00006760


	//   ....[80]....
        /*0364*/ 	.word	0x000067e0


	//   ....[81]....
        /*0368*/ 	.word	0x00006850


	//   ....[82]....
        /*036c*/ 	.word	0x000068d0


	//   ....[83]....
        /*0370*/ 	.word	0x00006950


	//   ....[84]....
        /*0374*/ 	.word	0x000069d0


	//   ....[85]....
        /*0378*/ 	.word	0x00006a50


	//   ....[86]....
        /*037c*/ 	.word	0x00006ad0


	//   ....[87]....
        /*0380*/ 	.word	0x00006b50


	//   ....[88]....
        /*0384*/ 	.word	0x00006bd0


	//   ....[89]....
        /*0388*/ 	.word	0x00006c50


	//   ....[90]....
        /*038c*/ 	.word	0x00006cd0


	//   ....[91]....
        /*0390*/ 	.word	0x00006d50


	//   ....[92]....
        /*0394*/ 	.word	0x00006dd0


	//   ....[93]....
        /*0398*/ 	.word	0x00006e50


	//   ....[94]....
        /*039c*/ 	.word	0x00006ed0


	//   ....[95]....
        /*03a0*/ 	.word	0x00006f50


	//   ....[96]....
        /*03a4*/ 	.word	0x00006fd0


	//----- nvinfo : EIATTR_VRC_CTA_INIT_COUNT
	.align		4
.L_5393:
        /*03a8*/ 	.byte	0x02, 0x4a
	.zero		1
	.zero		1


	//----- nvinfo : EIATTR_EXIT_INSTR_OFFSETS
	.align		4
        /*03ac*/ 	.byte	0x04, 0x1c
        /*03ae*/ 	.short	(.L_5395 - .L_5394)


	//   ....[0]....
.L_5394:
        /*03b0*/ 	.word	0x00000900


	//   ....[1]....
        /*03b4*/ 	.word	0x00005810


	//----- nvinfo : EIATTR_MAX_THREADS
	.align		4
.L_5395:
        /*03b8*/ 	.byte	0x04, 0x05
        /*03ba*/ 	.short	(.L_5397 - .L_5396)
.L_5396:
        /*03bc*/ 	.word	0x00000100
        /*03c0*/ 	.word	0x00000001
        /*03c4*/ 	.word	0x00000001


	//----- nvinfo : EIATTR_CRS_STACK_SIZE
	.align		4
.L_5397:
        /*03c8*/ 	.byte	0x04, 0x1e
        /*03ca*/ 	.short	(.L_5399 - .L_5398)
.L_5398:
        /*03cc*/ 	.word	0x00000000


	//----- nvinfo : EIATTR_CBANK_PARAM_SIZE
	.align		4
.L_5399:
        /*03d0*/ 	.byte	0x03, 0x19
        /*03d2*/ 	.short	0x0030


	//----- nvinfo : EIATTR_PARAM_CBANK
	.align		4
        /*03d4*/ 	.byte	0x04, 0x0a
        /*03d6*/ 	.short	(.L_5401 - .L_5400)
	.align		4
.L_5400:
        /*03d8*/ 	.word	index@(.nv.constant0._Z9cuda_gemmIiLi256ELi4ELi1ELi512ELi16ELi16ELi32ELi1ELi0EEviiiPT_S1_S1_ii)
        /*03dc*/ 	.short	0x0380
        /*03de*/ 	.short	0x0030


	//----- nvinfo : EIATTR_SW_WAR
	.align		4
.L_5401:
        /*03e0*/ 	.byte	0x04, 0x36
        /*03e2*/ 	.short	(.L_5403 - .L_5402)
.L_5402:
        /*03e4*/ 	.word	0x00000008
.L_5403:


//--------------------- .nv.info._Z9cuda_gemmIiLi256ELi4ELi1ELi512ELi16ELi16ELi32ELi0ELi1EEviiiPT_S1_S1_ii --------------------------
	.section	.nv.info._Z9cuda_gemmIiLi256ELi4ELi1ELi512ELi16ELi16ELi32ELi0ELi1EEviiiPT_S1_S1_ii,"",@"SHT_CUDA_INFO"
	.sectionflags	@""
	.align	4


	//----- nvinfo : EIATTR_CUDA_API_VERSION
	.align		4
        /*0000*/ 	.byte	0x04, 0x37
        /*0002*/ 	.short	(.L_5405 - .L_5404)
.L_5404:
        /*0004*/ 	.word	0x00000082


	//----- nvinfo : EIATTR_KPARAM_INFO
	.align		4
.L_5405:
        /*0008*/ 	.byte	0x04, 0x17
        /*000a*/ 	.short	(.L_5407 - .L_5406)
.L_5406:
        /*000c*/ 	.word	0x00000000
        /*0010*/ 	.short	0x0007
        /*0012*/ 	.short	0x002c
        /*0014*/ 	.byte	0x00, 0xf0, 0x11, 0x00


	//----- nvinfo : EIATTR_KPARAM_INFO
	.align		4
.L_5407:
        /*0018*/ 	.byte	0x04, 0x17
        /*001a*/ 	.short	(.L_5409 - .L_5408)
.L_5408:
        /*001c*/ 	.word	0x00000000
        /*0020*/ 	.short	0x0006
        /*0022*/ 	.short	0x0028
        /*0024*/ 	.byte	0x00, 0xf0, 0x11, 0x00


	//----- nvinfo : EIATTR_KPARAM_INFO
	.align		4
.L_5409:
        /*0028*/ 	.byte	0x04, 0x17
        /*002a*/ 	.short	(.L_5411 - .L_5410)
.L_5410:
        /*002c*/ 	.word	0x00000000
        /*0030*/ 	.short	0x0005
        /*0032*/ 	.short	0x0020
        /*0034*/ 	.byte	0x00, 0xf5, 0x21, 0x00


	//----- nvinfo : EIATTR_KPARAM_INFO
	.align		4
.L_5411:
        /*0038*/ 	.byte	0x04, 0x17
        /*003a*/ 	.short	(.L_5413 - .L_5412)
.L_5412:
        /*003c*/ 	.word	0x00000000
        /*0040*/ 	.short	0x0004
        /*0042*/ 	.short	0x0018
        /*0044*/ 	.byte	0x00, 0xf5, 0x21, 0x00


	//----- nvinfo : EIATTR_KPARAM_INFO
	.align		4
.L_5413:
        /*0048*/ 	.byte	0x04, 0x17
        /*004a*/ 	.short	(.L_5415 - .L_5414)
.L_5414:
        /*004c*/ 	.word	0x00000000
        /*0050*/ 	.short	0x0003
        /*0052*/ 	.short	0x0010
        /*0054*/ 	.byte	0x00, 0xf5, 0x21, 0x00


	//----- nvinfo : EIATTR_KPARAM_INFO
	.align		4
.L_5415:
        /*0058*/ 	.byte	0x04, 0x17
        /*005a*/ 	.short	(.L_5417 - .L_5416)
.L_5416:
        /*005c*/ 	.word	0x00000000
        /*0060*/ 	.short	0x0002
        /*0062*/ 	.short	0x0008
        /*0064*/ 	.byte	0x00, 0xf0, 0x11, 0x00


	//----- nvinfo : EIATTR_KPARAM_INFO
	.align		4
.L_5417:
        /*0068*/ 	.byte	0x04, 0x17
        /*006a*/ 	.short	(.L_5419 - .L_5418)
.L_5418:
        /*006c*/ 	.word	0x00000000
        /*0070*/ 	.short	0x0001
        /*0072*/ 	.short	0x0004
        /*0074*/ 	.byte	0x00, 0xf0, 0x11, 0x00


	//----- nvinfo : EIATTR_KPARAM_INFO
	.align		4
.L_5419:
        /*0078*/ 	.byte	0x04, 0x17
        /*007a*/ 	.short	(.L_5421 - .L_5420)
.L_5420:
        /*007c*/ 	.word	0x00000000
        /*0080*/ 	.short	0x0000
        /*0082*/ 	.short	0x0000
        /*0084*/ 	.byte	0x00, 0xf0, 0x11, 0x00


	//----- nvinfo : EIATTR_SPARSE_MMA_MASK
	.align		4
.L_5421:
        /*0088*/ 	.byte	0x03, 0x50
        /*008a*/ 	.short	0x0000


	//----- nvinfo : EIATTR_MAXREG_COUNT
	.align		4
        /*008c*/ 	.byte	0x03, 0x1b
        /*008e*/ 	.short	0x00ff


	//----- nvinfo : EIATTR_NUM_BARRIERS
	.align		4
        /*0090*/ 	.byte	0x02, 0x4c
        /*0092*/ 	.byte	0x01
	.zero		1


	//----- nvinfo : EIATTR_MERCURY_ISA_VERSION
	.align		4
        /*0094*/ 	.byte	0x03, 0x5f
        /*0096*/ 	.short	0x0101


	//----- nvinfo : EIATTR_COOP_GROUP_MASK_REGIDS
	.align		4
        /*0098*/ 	.byte	0x04, 0x29
        /*009a*/ 	.short	(.L_5423 - .L_5422)


	//   ....[0]....
.L_5422:
        /*009c*/ 	.word	0xffffffff


	//   ....[1]....
        /*00a0*/ 	.word	0xffffffff


	//   ....[2]....
        /*00a4*/ 	.word	0xffffffff


	//   ....[3]....
        /*00a8*/ 	.word	0xffffffff


	//   ....[4]....
        /*00ac*/ 	.word	0xffffffff


	//   ....[5]....
        /*00b0*/ 	.word	0xffffffff


	//   ....[6]....
        /*00b4*/ 	.word	0xffffffff


	//   ....[7]....
        /*00b8*/ 	.word	0xffffffff


	//   ....[8]....
        /*00bc*/ 	.word	0xffffffff


	//   ....[9]....
        /*00c0*/ 	.word	0xffffffff


	//   ....[10]....
        /*00c4*/ 	.word	0xffffffff


	//   ....[11]....
        /*00c8*/ 	.word	0xffffffff


	//   ....[12]....
        /*00cc*/ 	.word	0xffffffff


	//   ....[13]....
        /*00d0*/ 	.word	0xffffffff


	//   ....[14]....
        /*00d4*/ 	.word	0xffffffff


	//   ....[15]....
        /*00d8*/ 	.word	0xffffffff


	//   ....[16]....
        /*00dc*/ 	.word	0x05000031


	//   ....[17]....
        /*00e0*/ 	.word	0x05000031


	//   ....[18]....
        /*00e4*/ 	.word	0x05000031


	//   ....[19]....
        /*00e8*/ 	.word	0x05000031


	//   ....[20]....
        /*00ec*/ 	.word	0x05000031


	//   ....[21]....
        /*00f0*/ 	.word	0x05000031


	//   ....[22]....
        /*00f4*/ 	.word	0x05000031


	//   ....[23]....
        /*00f8*/ 	.word	0x05000031


	//   ....[24]....
        /*00fc*/ 	.word	0x05000031


	//   ....[25]....
        /*0100*/ 	.word	0x05000031


	//   ....[26]....
        /*0104*/ 	.word	0x05000031


	//   ....[27]....
        /*0108*/ 	.word	0x05000031


	//   ....[28]....
        /*010c*/ 	.word	0x05000031


	//   ....[29]....
        /*0110*/ 	.word	0x05000031


	//   ....[30]....
        /*0114*/ 	.word	0x05000031


	//   ....[31]....
        /*0118*/ 	.word	0x05000031


	//----- nvinfo : EIATTR_COOP_GROUP_INSTR_OFFSETS
	.align		4
.L_5423:
        /*011c*/ 	.byte	0x04, 0x28
        /*011e*/ 	.short	(.L_5425 - .L_5424)


	//   ....[0]....
.L_5424:
        /*0120*/ 	.word	0x000015b0


	//   ....[1]....
        /*0124*/ 	.word	0x000015c0


	//   ....[2]....
        /*0128*/ 	.word	0x000015f0


	//   ....[3]....
        /*012c*/ 	.word	0x00001610


	//   ....[4]....
        /*0130*/ 	.word	0x00001630


	//   ....[5]....
        /*0134*/ 	.word	0x00001650


	//   ....[6]....
        /*0138*/ 	.word	0x00001670


	//   ....[7]....
        /*013c*/ 	.word	0x00001690


	//   ....[8]....
        /*0140*/ 	.word	0x000016b0


	//   ....[9]....
        /*0144*/ 	.word	0x000016d0


	//   ....[10]....
        /*0148*/ 	.word	0x000016f0


	//   ....[11]....
        /*014c*/ 	.word	0x00001710


	//   ....[12]....
        /*0150*/ 	.word	0x00001730


	//   ....[13]....
        /*0154*/ 	.word	0x00001750


	//   ....[14]....
        /*0158*/ 	.word	0x00001770


	//   ....[15]....
        /*015c*/ 	.word	0x00001780


	//   ....[16]....
        /*0160*/ 	.word	0x00001e00


	//   ....[17]....
        /*0164*/ 	.word	0x00001e80


	//   ....[18]....
        /*0168*/ 	.word	0x00001ee0


	//   ....[19]....
        /*016c*/ 	.word	0x00001f30


	//   ....[20]....
        /*0170*/ 	.word	0x00001f80


	//   ....[21]....
        /*0174*/ 	.word	0x00001fd0


	//   ....[22]....
        /*0178*/ 	.word	0x00002020


	//   ....[23]....
        /*017c*/ 	.word	0x00002070


	//   ....[24]....
        /*0180*/ 	.word	0x000020c0


	//   ....[25]....
        /*0184*/ 	.word	0x00002110


	//   ....[26]....
        /*0188*/ 	.word	0x00002160


	//   ....[27]....
        /*018c*/ 	.word	0x000021b0


	//   ....[28]....
        /*0190*/ 	.word	0x00002200


	//   ....[29]....
        /*0194*/ 	.word	0x00002250


	//   ....[30]....
        /*0198*/ 	.word	0x000022a0


	//   ....[31]....
        /*019c*/ 	.word	0x000022f0


	//----- nvinfo : EIATTR_VRC_CTA_INIT_COUNT
	.align		4
.L_5425:
        /*01a0*/ 	.byte	0x02, 0x4a
	.zero		1
	.zero		1


	//----- nvinfo : EIATTR_EXIT_INSTR_OFFSETS
	.align		4
        /*01a4*/ 	.byte	0x04, 0x1c
        /*01a6*/ 	.short	(.L_5427 - .L_5426)


	//   ....[0]....
.L_5426:
        /*01a8*/ 	.word	0x00000680


	//   ....[1]....
        /*01ac*/ 	.word	0x00001da0


	//----- nvinfo : EIATTR_MAX_THREADS
	.align		4
.L_5427:
        /*01b0*/ 	.byte	0x04, 0x05
        /*01b2*/ 	.short	(.L_5429 - .L_5428)
.L_5428:
        /*01b4*/ 	.word	0x00000100
        /*01b8*/ 	.word	0x00000001
        /*01bc*/ 	.word	0x00000001


	//----- nvinfo : EIATTR_CRS_STACK_SIZE
	.align		4
.L_5429:
        /*01c0*/ 	.byte	0x04, 0x1e
        /*01c2*/ 	.short	(.L_5431 - .L_5430)
.L_5430:
        /*01c4*/ 	.word	0x00000000


	//----- nvinfo : EIATTR_CBANK_PARAM_SIZE
	.align		4
.L_5431:
        /*01c8*/ 	.byte	0x03, 0x19
        /*01ca*/ 	.short	0x0030


	//----- nvinfo : EIATTR_PARAM_CBANK
	.align		4
        /*01cc*/ 	.byte	0x04, 0x0a
        /*01ce*/ 	.short	(.L_5433 - .L_5432)
	.align		4
.L_5432:
        /*01d0*/ 	.word	index@(.nv.constant0._Z9cuda_gemmIiLi256ELi4ELi1ELi512ELi16ELi16ELi32ELi0ELi1EEviiiPT_S1_S1_ii)
        /*01d4*/ 	.short	0x0380
        /*01d6*/ 	.short	0x0030


	//----- nvinfo : EIATTR_SW_WAR
	.align		4
.L_5433:
        /*01d8*/ 	.byte	0x04, 0x36
        /*01da*/ 	.short	(.L_5435 - .L_5434)
.L_5434:
        /*01dc*/ 	.word	0x00000008
.L_5435:


//--------------------- .nv.info._Z9cuda_gemmIiLi256ELi4ELi1ELi512ELi16ELi16ELi32ELi0ELi0EEviiiPT_S1_S1_ii --------------------------
	.section	.nv.info._Z9cuda_gemmIiLi256ELi4ELi1ELi512ELi16ELi16ELi32ELi0ELi0EEviiiPT_S1_S1_ii,"",@"SHT_CUDA_INFO"
	.sectionflags	@""
	.align	4


	//----- nvinfo : EIATTR_CUDA_API_VERSION
	.align		4
        /*0000*/ 	.byte	0x04, 0x37
        /*0002*/ 	.short	(.L_5437 - .L_5436)
.L_5436:
        /*0004*/ 	.word	0x00000082


	//----- nvinfo : EIATTR_KPARAM_INFO
	.align		4
.L_5437:
        /*0008*/ 	.byte	0x04, 0x17
        /*000a*/ 	.short	(.L_5439 - .L_5438)
.L_5438:
        /*000c*/ 	.word	0x00000000
        /*0010*/ 	.short	0x0007
        /*0012*/ 	.short	0x002c
        /*0014*/ 	.byte	0x00, 0xf0, 0x11, 0x00


	//----- nvinfo : EIATTR_KPARAM_INFO
	.align		4
.L_5439:
        /*0018*/ 	.byte	0x04, 0x17
        /*001a*/ 	.short	(.L_5441 - .L_5440)
.L_5440:
        /*001c*/ 	.word	0x00000000
        /*0020*/ 	.short	0x0006
        /*0022*/ 	.short	0x0028
        /*0024*/ 	.byte	0x00, 0xf0, 0x11, 0x00


	//----- nvinfo : EIATTR_KPARAM_INFO
	.align		4
.L_5441:
        /*0028*/ 	.byte	0x04, 0x17
        /*002a*/ 	.short	(.L_5443 - .L_5442)
.L_5442:
        /*002c*/ 	.word	0x00000000
        /*0030*/ 	.short	0x0005
        /*0032*/ 	.short	0x0020
        /*0034*/ 	.byte	0x00, 0xf5, 0x21, 0x00


	//----- nvinfo : EIATTR_KPARAM_INFO
	.align		4
.L_5443:
        /*0038*/ 	.byte	0x04, 0x17
        /*003a*/ 	.short	(.L_5445 - .L_5444)
.L_5444:
        /*003c*/ 	.word	0x00000000
        /*0040*/ 	.short	0x0004
        /*0042*/ 	.short	0x0018
        /*0044*/ 	.byte	0x00, 0xf5, 0x21, 0x00


	//----- nvinfo : EIATTR_KPARAM_INFO
	.align		4
.L_5445:
        /*0048*/ 	.byte	0x04, 0x17
        /*004a*/ 	.short	(.L_5447 - .L_5446)
.L_5446:
        /*004c*/ 	.word	0x00000000
        /*0050*/ 	.short	0x0003
        /*0052*/ 	.short	0x0010
        /*0054*/ 	.byte	0x00, 0xf5, 0x21, 0x00


	//----- nvinfo : EIATTR_KPARAM_INFO
	.align		4
.L_5447:
        /*0058*/ 	.byte	0x04, 0x17
        /*005a*/ 	.short	(.L_5449 - .L_5448)
.L_5448:
        /*005c*/ 	.word	0x00000000
        /*0060*/ 	.short	0x0002
        /*0062*/ 	.short	0x0008
        /*0064*/ 	.byte	0x00, 0xf0, 0x11, 0x00


	//----- nvinfo : EIATTR_KPARAM_INFO
	.align		4
.L_5449:
        /*0068*/ 	.byte	0x04, 0x17
        /*006a*/ 	.short	(.L_5451 - .L_5450)
.L_5450:
        /*006c*/ 	.word	0x00000000
        /*0070*/ 	.short	0x0001
        /*0072*/ 	.short	0x0004
        /*0074*/ 	.byte	0x00, 0xf0, 0x11, 0x00


	//----- nvinfo : EIATTR_KPARAM_INFO
	.align		4
.L_5451:
        /*0078*/ 	.byte	0x04, 0x17
        /*007a*/ 	.short	(.L_5453 - .L_5452)
.L_5452:
        /*007c*/ 	.word	0x00000000
        /*0080*/ 	.short	0x0000
        /*0082*/ 	.short	0x0000
        /*0084*/ 	.byte	0x00, 0xf0, 0x11, 0x00


	//----- nvinfo : EIATTR_SPARSE_MMA_MASK
	.align		4
.L_5453:
        /*0088*/ 	.byte	0x03, 0x50
        /*008a*/ 	.short	0x0000


	//----- nvinfo : EIATTR_MAXREG_COUNT
	.align		4
        /*008c*/ 	.byte	0x03, 0x1b
        /*008e*/ 	.short	0x00ff


	//----- nvinfo : EIATTR_NUM_BARRIERS
	.align		4
        /*0090*/ 	.byte	0x02, 0x4c
        /*0092*/ 	.byte	0x01
	.zero		1


	//----- nvinfo : EIATTR_ANNOTATIONS
	.align		4
        /*0094*/ 	.byte	0x04, 0x55
        /*0096*/ 	.short	(.L_5455 - .L_5454)


	//   ....[0]....
.L_5454:
        /*0098*/ 	.word	0x00000001
        /*009c*/ 	.byte	0xd0, 0x0a, 0x00, 0x00, 0x01, 0x00, 0x00, 0x00, 0x80, 0x10, 0x00, 0x00, 0x01, 0x00, 0x00, 0x00
        /*00ac*/ 	.byte	0x20, 0x5b, 0x00, 0x00, 0x01, 0x00, 0x00, 0x00, 0xf0, 0x60, 0x00, 0x00, 0x01, 0x00, 0x00, 0x00
        /*00bc*/ 	.byte	0xe0, 0x7a, 0x00, 0x00


	//----- nvinfo : EIATTR_MERCURY_ISA_VERSION
	.align		4
.L_5455:
        /*00c0*/ 	.byte	0x03, 0x5f
        /*00c2*/ 	.short	0x0101


	//----- nvinfo : EIATTR_COOP_GROUP_MASK_REGIDS
	.align		4
        /*00c4*/ 	.byte	0x04, 0x29
        /*00c6*/ 	.short	(.L_5457 - .L_5456)


	//   ....[0]....
.L_5456:
        /*00c8*/ 	.word	0xffffffff


	//   ....[1]....
        /*00cc*/ 	.word	0xffffffff


	//   ....[2]....
        /*00d0*/ 	.word	0xffffffff


	//   ....[3]....
        /*00d4*/ 	.word	0xffffffff


	//   ....[4]....
        /*00d8*/ 	.word	0xffffffff


	//   ....[5]....
        /*00dc*/ 	.word	0xffffffff


	//   ....[6]....
        /*00e0*/ 	.word	0xffffffff


	//   ....[7]....
        /*00e4*/ 	.word	0xffffffff


	//   ....[8]....
        /*00e8*/ 	.word	0xffffffff


	//   ....[9]....
        /*00ec*/ 	.word	0xffffffff


	//   ....[10]....
        /*00f0*/ 	.word	0xffffffff


	//   ....[11]....
        /*00f4*/ 	.word	0xffffffff


	//   ....[12]....
        /*00f8*/ 	.word	0xffffffff


	//   ....[13]....
        /*00fc*/ 	.word	0xffffffff


	//   ....[14]....
        /*0100*/ 	.word	0xffffffff


	//   ....[15]....
        /*0104*/ 	.word	0xffffffff


	//   ....[16]....
        /*0108*/ 	.word	0xffffffff


	//   ....[17]....
        /*010c*/ 	.word	0xffffffff


	//   ....[18]....
        /*0110*/ 	.word	0xffffffff


	//   ....[19]....
        /*0114*/ 	.word	0xffffffff


	//   ....[20]....
        /*0118*/ 	.word	0xffffffff


	//   ....[21]....
        /*011c*/ 	.word	0xffffffff


	//   ....[22]....
        /*0120*/ 	.word	0xffffffff


	//   ....[23]....
        /*0124*/ 	.word	0xffffffff


	//   ....[24]....
        /*0128*/ 	.word	0xffffffff


	//   ....[25]....
        /*012c*/ 	.word	0xffffffff


	//   ....[26]....
        /*0130*/ 	.word	0xffffffff


	//   ....[27]....
        /*0134*/ 	.word	0xffffffff


	//   ....[28]....
        /*0138*/ 	.word	0xffffffff


	//   ....[29]....
        /*013c*/ 	.word	0xffffffff


	//   ....[30]....
        /*0140*/ 	.word	0xffffffff


	//   ....[31]....
        /*0144*/ 	.word	0xffffffff


	//   ....[32]....
        /*0148*/ 	.word	0xffffffff


	//   ....[33]....
        /*014c*/ 	.word	0xffffffff


	//   ....[34]....
        /*0150*/ 	.word	0xffffffff


	//   ....[35]....
        /*0154*/ 	.word	0xffffffff


	//   ....[36]....
        /*0158*/ 	.word	0xffffffff


	//   ....[37]....
        /*015c*/ 	.word	0xffffffff


	//   ....[38]....
        /*0160*/ 	.word	0xffffffff


	//   ....[39]....
        /*0164*/ 	.word	0xffffffff


	//   ....[40]....
        /*0168*/ 	.word	0xffffffff


	//   ....[41]....
        /*016c*/ 	.word	0xffffffff


	//   ....[42]....
        /*0170*/ 	.word	0xffffffff


	//   ....[43]....
        /*0174*/ 	.word	0xffffffff


	//   ....[44]....
        /*0178*/ 	.word	0xffffffff


	//   ....[45]....
        /*017c*/ 	.word	0xffffffff


	//   ....[46]....
        /*0180*/ 	.word	0xffffffff


	//   ....[47]....
        /*0184*/ 	.word	0xffffffff


	//   ....[48]....
        /*0188*/ 	.word	0xffffffff


	//   ....[49]....
        /*018c*/ 	.word	0x0500001e


	//   ....[50]....
        /*0190*/ 	.word	0x0500001e


	//   ....[51]....
        /*0194*/ 	.word	0x0500001e


	//   ....[52]....
        /*0198*/ 	.word	0x0500001e


	//   ....[53]....
        /*019c*/ 	.word	0x0500001e


	//   ....[54]....
        /*01a0*/ 	.word	0x0500001e


	//   ....[55]....
        /*01a4*/ 	.word	0x0500001e


	//   ....[56]....
        /*01a8*/ 	.word	0x0500001e


	//   ....[57]....
        /*01ac*/ 	.word	0x0500001e


	//   ....[58]....
        /*01b0*/ 	.word	0x0500001e


	//   ....[59]....
        /*01b4*/ 	.word	0x0500001e


	//   ....[60]....
        /*01b8*/ 	.word	0x0500001e


	//   ....[61]....
        /*01bc*/ 	.word	0x0500001e


	//   ....[62]....
        /*01c0*/ 	.word	0x0500001e


	//   ....[63]....
        /*01c4*/ 	.word	0x0500001e


	//   ....[64]....
        /*01c8*/ 	.word	0x0500001e


	//   ....[65]....
        /*01cc*/ 	.word	0x0500001e


	//   ....[66]....
        /*01d0*/ 	.word	0x0500001e


	//   ....[67]....
        /*01d4*/ 	.word	0x0500001e


	//   ....[68]....
        /*01d8*/ 	.word	0x0500001e


	//   ....[69]....
        /*01dc*/ 	.word	0x0500001e


	//   ....[70]....
        /*01e0*/ 	.word	0x0500001e


	//   ....[71]....
        /*01e4*/ 	.word	0x0500001e


	//   ....[72]....
        /*01e8*/ 	.word	0x0500001e


	//   ....[73]....
        /*01ec*/ 	.word	0x0500001e


	//   ....[74]....
        /*01f0*/ 	.word	0x0500001e


	//   ....[75]....
        /*01f4*/ 	.word	0x0500001e


	//   ....[76]....
        /*01f8*/ 	.word	0x0500001e


	//   ....[77]....
        /*01fc*/ 	.word	0x0500001e


	//   ....[78]....
        /*0200*/ 	.word	0x0500001e


	//   ....[79]....
        /*0204*/ 	.word	0x0500001e


	//   ....[80]....
        /*0208*/ 	.word	0x0500001e


	//   ....[81]....
        /*020c*/ 	.word	0x0500001e


	//   ....[82]....
        /*0210*/ 	.word	0x0500001e


	//   ....[83]....
        /*0214*/ 	.word	0x0500001e


	//   ....[84]....
        /*0218*/ 	.word	0x0500001e


	//   ....[85]....
        /*021c*/ 	.word	0x0500001e


	//   ....[86]....
        /*0220*/ 	.word	0x0500001e


	//   ....[87]....
        /*0224*/ 	.word	0x0500001e


	//   ....[88]....
        /*0228*/ 	.word	0x0500001e


	//   ....[89]....
        /*022c*/ 	.word	0x0500001e


	//   ....[90]....
        /*0230*/ 	.word	0x0500001e


	//   ....[91]....
        /*0234*/ 	.word	0x0500001e


	//   ....[92]....
        /*0238*/ 	.word	0x0500001e


	//   ....[93]....
        /*023c*/ 	.word	0x0500001e


	//   ....[94]....
        /*0240*/ 	.word	0x0500001e


	//   ....[95]....
        /*0244*/ 	.word	0x0500001e


	//   ....[96]....
        /*0248*/ 	.word	0x0500001e


	//----- nvinfo : EIATTR_COOP_GROUP_INSTR_OFFSETS
	.align		4
.L_5457:
        /*024c*/ 	.byte	0x04, 0x28
        /*024e*/ 	.short	(.L_5459 - .L_5458)


	//   ....[0]....
.L_5458:
        /*0250*/ 	.word	0x00002470


	//   ....[1]....
        /*0254*/ 	.word	0x000024c0


	//   ....[2]....
        /*0258*/ 	.word	0x00002510


	//   ....[3]....
        /*025c*/ 	.word	0x00002560


	//   ....[4]....
        /*0260*/ 	.word	0x000025d0


	//   ....[5]....
        /*0264*/ 	.word	0x00002630


	//   ....[6]....
        /*0268*/ 	.word	0x00002690


	//   ....[7]....
        /*026c*/ 	.word	0x000026f0


	//   ....[8]....
        /*0270*/ 	.word	0x00002750


	//   ....[9]....
        /*0274*/ 	.word	0x000027b0


	//   ....[10]....
        /*0278*/ 	.word	0x00002810


	//   ....[11]....
        /*027c*/ 	.word	0x00002870


	//   ....[12]....
        /*0280*/ 	.word	0x000028d0


	//   ....[13]....
        /*0284*/ 	.word	0x00002930


	//   ....[14]....
        /*0288*/ 	.word	0x00002990


	//   ....[15]....
        /*028c*/ 	.word	0x000029f0


	//   ....[16]....
        /*0290*/ 	.word	0x00003760


	//   ....[17]....
        /*0294*/ 	.word	0x000037b0


	//   ....[18]....
        /*0298*/ 	.word	0x00003800


	//   ....[19]....
        /*029c*/ 	.word	0x00003850


	//   ....[20]....
        /*02a0*/ 	.word	0x000038c0


	//   ....[21]....
        /*02a4*/ 	.word	0x00003920


	//   ....[22]....
        /*02a8*/ 	.word	0x00003980


	//   ....[23]....
        /*02ac*/ 	.word	0x000039e0


	//   ....[24]....
        /*02b0*/ 	.word	0x00003a40


	//   ....[25]....
        /*02b4*/ 	.word	0x00003aa0


	//   ....[26]....
        /*02b8*/ 	.word	0x00003b00


	//   ....[27]....
        /*02bc*/ 	.word	0x00003b60


	//   ....[28]....
        /*02c0*/ 	.word	0x00003bc0


	//   ....[29]....
        /*02c4*/ 	.word	0x00003c20


	//   ....[30]....
        /*02c8*/ 	.word	0x00003c80


	//   ....[31]....
        /*02cc*/ 	.word	0x00003ce0


	//   ....[32]....
        /*02d0*/ 	.word	0x00004a10


	//   ....[33]....
        /*02d4*/ 	.word	0x00004a60


	//   ....[34]....
        /*02d8*/ 	.word	0x00004ab0


	//   ....[35]....
        /*02dc*/ 	.word	0x00004b20


	//   ....[36]....
        /*02e0*/ 	.word	0x00004b80


	//   ....[37]....
        /*02e4*/ 	.word	0x00004be0


	//   ....[38]....
        /*02e8*/ 	.word	0x00004c40


	//   ....[39]....
        /*02ec*/ 	.word	0x00004ca0


	//   ....[40]....
        /*02f0*/ 	.word	0x00004d00


	//   ....[41]....
        /*02f4*/ 	.word	0x00004d60


	//   ....[42]....
        /*02f8*/ 	.word	0x00004dc0


	//   ....[43]....
        /*02fc*/ 	.word	0x00004e20


	//   ....[44]....
        /*0300*/ 	.word	0x00004e80


	//   ....[45]....
        /*0304*/ 	.word	0x00004ee0


	//   ....[46]....
        /*0308*/ 	.word	0x00004f40


	//   ....[47]....
        /*030c*/ 	.word	0x00004fa0


	//   ....[48]....
        /*0310*/ 	.word	0x00005000


	//   ....[49]....
        /*0314*/ 	.word	0x00006210


	//   ....[50]....
        /*0318*/ 	.word	0x00006290


	//   ....[51]....
        /*031c*/ 	.word	0x00006310


	//   ....[52]....
        /*0320*/ 	.word	0x00006390


	//   ....[53]....
        /*0324*/ 	.word	0x00006410


	//   ....[54]....
        /*0328*/ 	.word	0x00006490


	//   ....[55]....
        /*032c*/ 	.word	0x00006510


	//   ....[56]....
        /*0330*/ 	.word	0x00006590


	//   ....[57]....
        /*0334*/ 	.word	0x00006610


	//   ....[58]....
        /*0338*/ 	.word	0x00006690


	//   ....[59]....
        /*033c*/ 	.word	0x00006710


	//   ....[60]....
        /*0340*/ 	.word	0x00006790


	//   ....[61]....
        /*0344*/ 	.word	0x00006810


	//   ....[62]....
        /*0348*/ 	.word	0x00006890


	//   ....[63]....
        /*034c*/ 	.word	0x00006910


	//   ....[64]....
        /*0350*/ 	.word	0x00006990


	//   ....[65]....
        /*0354*/ 	.word	0x00006a10


	//   ....[66]....
        /*0358*/ 	.word	0x00006a90


	//   ....[67]....
        /*035c*/ 	.word	0x00006b10


	//   ....[68]....
        /*0360*/ 	.word	0x00006b90


	//   ....[69]....
        /*0364*/ 	.word	0x00006c10


	//   ....[70]....
        /*0368*/ 	.word	0x00006c90


	//   ....[71]....
        /*036c*/ 	.word	0x00006d10


	//   ....[72]....
        /*0370*/ 	.word	0x00006d90


	//   ....[73]....
        /*0374*/ 	.word	0x00006e10


	//   ....[74]....
        /*0378*/ 	.word	0x00006e90


	//   ....[75]....
        /*037c*/ 	.word	0x00006f10


	//   ....[76]....
        /*0380*/ 	.word	0x00006f90


	//   ....[77]....
        /*0384*/ 	.word	0x00007010


	//   ....[78]....
        /*0388*/ 	.word	0x00007090


	//   ....[79]....
        /*038c*/ 	.word	0x00007110


	//   ....[80]....
        /*0390*/ 	.word	0x00007190


	//   ....[81]....
        /*0394*/ 	.word	0x00007200


	//   ....[82]....
        /*0398*/ 	.word	0x00007280


	//   ....[83]....
        /*039c*/ 	.word	0x00007300


	//   ....[84]....
        /*03a0*/ 	.word	0x00007380


	//   ....[85]....
        /*03a4*/ 	.word	0x00007400


	//   ....[86]....
        /*03a8*/ 	.word	0x00007480


	//   ....[87]....
        /*03ac*/ 	.word	0x00007500


	//   ....[88]....
        /*03b0*/ 	.word	0x00007580


	//   ....[89]....
        /*03b4*/ 	.word	0x00007600


	//   ....[90]....
        /*03b8*/ 	.word	0x00007680


	//   ....[91]....
        /*03bc*/ 	.word	0x00007700


	//   ....[92]....
        /*03c0*/ 	.word	0x00007780


	//   ....[93]....
        /*03c4*/ 	.word	0x00007800


	//   ....[94]....
        /*03c8*/ 	.word	0x00007880


	//   ....[95]....
        /*03cc*/ 	.word	0x00007900


	//   ....[96]....
        /*03d0*/ 	.word	0x00007980


	//----- nvinfo : EIATTR_VRC_CTA_INIT_COUNT
	.align		4
.L_5459:
        /*03d4*/ 	.byte	0x02, 0x4a
	.zero		1
	.zero		1


	//----- nvinfo : EIATTR_EXIT_INSTR_OFFSETS
	.align		4
        /*03d8*/ 	.byte	0x04, 0x1c
        /*03da*/ 	.short	(.L_5461 - .L_5460)


	//   ....[0]....
.L_5460:
        /*03dc*/ 	.word	0x00000910


	//   ....[1]....
        /*03e0*/ 	.word	0x000061c0


	//----- nvinfo : EIATTR_MAX_THREADS
	.align		4
.L_5461:
        /*03e4*/ 	.byte	0x04, 0x05
        /*03e6*/ 	.short	(.L_5463 - .L_5462)
.L_5462:
        /*03e8*/ 	.word	0x00000100
        /*03ec*/ 	.word	0x00000001
        /*03f0*/ 	.word	0x00000001


	//----- nvinfo : EIATTR_CRS_STACK_SIZE
	.align		4
.L_5463:
        /*03f4*/ 	.byte	0x04, 0x1e
        /*03f6*/ 	.short	(.L_5465 - .L_5464)
.L_5464:
        /*03f8*/ 	.word	0x00000000


	//----- nvinfo : EIATTR_CBANK_PARAM_SIZE
	.align		4
.L_5465:
        /*03fc*/ 	.byte	0x03, 0x19
        /*03fe*/ 	.short	0x0030


	//----- nvinfo : EIATTR_PARAM_CBANK
	.align		4
        /*0400*/ 	.byte	0x04, 0x0a
        /*0402*/ 	.short	(.L_5467 - .L_5466)
	.align		4
.L_5466:
        /*0404*/ 	.word	index@(.nv.constant0._Z9cuda_gemmIiLi256ELi4ELi1ELi512ELi16ELi16ELi32ELi0ELi0EEviiiPT_S1_S1_ii)
        /*0408*/ 	.short	0x0380
        /*040a*/ 	.short	0x0030


	//----- nvinfo : EIATTR_SW_WAR
	.align		4
.L_5467:
        /*040c*/ 	.byte	0x04, 0x36
        /*040e*/ 	.short	(.L_5469 - .L_5468)
.L_5468:
        /*0410*/ 	.word	0x00000008
.L_5469:


//--------------------- .nv.info._Z9cuda_gemmIiLi256ELi4ELi1ELi512ELi8ELi8ELi32ELi1ELi1EEviiiPT_S1_S1_ii --------------------------
	.section	.nv.info._Z9cuda_gemmIiLi256ELi4ELi1ELi512ELi8ELi8ELi32ELi1ELi1EEviiiPT_S1_S1_ii,"",@"SHT_CUDA_INFO"
	.sectionflags	@""
	.align	4


	//----- nvinfo : EIATTR_CUDA_API_VERSION
	.align		4
        /*0000*/ 	.byte	0x04, 0x37
        /*0002*/ 	.short	(.L_5471 - .L_5470)
.L_5470:
        /*0004*/ 	.word	0x00000082


	//----- nvinfo : EIATTR_KPARAM_INFO
	.align		4
.L_5471:
        /*0008*/ 	.byte	0x04, 0x17
        /*000a*/ 	.short	(.L_5473 - .L_5472)
.L_5472:
        /*000c*/ 	.word	0x00000000
        /*0010*/ 	.short	0x0007
        /*0012*/ 	.short	0x002c
        /*0014*/ 	.byte	0x00, 0xf0, 0x11, 0x00


	//----- nvinfo : EIATTR_KPARAM_INFO
	.align		4
.L_5473:
        /*0018*/ 	.byte	0x04, 0x17
        /*001a*/ 	.short	(.L_5475 - .L_5474)
.L_5474:
        /*001c*/ 	.word	0x00000000
        /*0020*/ 	.short	0x0006
        /*0022*/ 	.short	0x0028
        /*0024*/ 	.byte	0x00, 0xf0, 0x11, 0x00


	//----- nvinfo : EIATTR_KPARAM_INFO
	.align		4
.L_5475:
        /*0028*/ 	.byte	0x04, 0x17
        /*002a*/ 	.short	(.L_5477 - .L_5476)
.L_5476:
        /*002c*/ 	.word	0x00000000
        /*0030*/ 	.short	0x0005
        /*0032*/ 	.short	0x0020
        /*0034*/ 	.byte	0x00, 0xf5, 0x21, 0x00


	//----- nvinfo : EIATTR_KPARAM_INFO
	.align		4
.L_5477:
        /*0038*/ 	.byte	0x04, 0x17
        /*003a*/ 	.short	(.L_5479 - .L_5478)
.L_5478:
        /*003c*/ 	.word	0x00000000
        /*0040*/ 	.short	0x0004
        /*0042*/ 	.short	0x0018
        /*0044*/ 	.byte	0x00, 0xf5, 0x21, 0x00


	//----- nvinfo : EIATTR_KPARAM_INFO
	.align		4
.L_5479:
        /*0048*/ 	.byte	0x04, 0x17
        /*004a*/ 	.short	(.L_5481 - .L_5480)
.L_5480:
        /*004c*/ 	.word	0x00000000
        /*0050*/ 	.short	0x0003
        /*0052*/ 	.short	0x0010
        /*0054*/ 	.byte	0x00, 0xf5, 0x21, 0x00


	//----- nvinfo : EIATTR_KPARAM_INFO
	.align		4
.L_5481:
        /*0058*/ 	.byte	0x04, 0x17
        /*005a*/ 	.short	(.L_5483 - .L_5482)
.L_5482:
        /*005c*/ 	.word	0x00000000
        /*0060*/ 	.short	0x0002
        /*0062*/ 	.short	0x0008
        /*0064*/ 	.byte	0x00, 0xf0, 0x11, 0x00


	//----- nvinfo : EIATTR_KPARAM_INFO
	.align		4
.L_5483:
        /*0068*/ 	.byte	0x04, 0x17
        /*006a*/ 	.short	(.L_5485 - .L_5484)
.L_5484:
        /*006c*/ 	.word	0x00000000
        /*0070*/ 	.short	0x0001
        /*0072*/ 	.short	0x0004
        /*0074*/ 	.byte	0x00, 0xf0, 0x11, 0x00


	//----- nvinfo : EIATTR_KPARAM_INFO
	.align		4
.L_5485:
        /*0078*/ 	.byte	0x04, 0x17
        /*007a*/ 	.short	(.L_5487 - .L_5486)
.L_5486:
        /*007c*/ 	.word	0x00000000
        /*0080*/ 	.short	0x0000
        /*0082*/ 	.short	0x0000
        /*0084*/ 	.byte	0x00, 0xf0, 0x11, 0x00


	//----- nvinfo : EIATTR_SPARSE_MMA_MASK
	.align		4
.L_5487:
        /*0088*/ 	.byte	0x03, 0x50
        /*008a*/ 	.short	0x0000


	//----- nvinfo : EIATTR_MAXREG_COUNT
	.align		4
        /*008c*/ 	.byte	0x03, 0x1b
        /*008e*/ 	.short	0x00ff


	//----- nvinfo : EIATTR_NUM_BARRIERS
	.align		4
        /*0090*/ 	.byte	0x02, 0x4c
        /*0092*/ 	.byte	0x01
	.zero		1


	//----- nvinfo : EIATTR_MERCURY_ISA_VERSION
	.align		4
        /*0094*/ 	.byte	0x03, 0x5f
        /*0096*/ 	.short	0x0101


	//----- nvinfo : EIATTR_COOP_GROUP_MASK_REGIDS
	.align		4
        /*0098*/ 	.byte	0x04, 0x29
        /*009a*/ 	.short	(.L_5489 - .L_5488)


	//   ....[0]....
.L_5488:
        /*009c*/ 	.word	0xffffffff


	//   ....[1]....
        /*00a0*/ 	.word	0xffffffff


	//   ....[2]....
        /*00a4*/ 	.word	0xffffffff


	//   ....[3]....
        /*00a8*/ 	.word	0xffffffff


	//   ....[4]....
        /*00ac*/ 	.word	0xffffffff


	//   ....[5]....
        /*00b0*/ 	.word	0xffffffff


	//   ....[6]....
        /*00b4*/ 	.word	0xffffffff


	//   ....[7]....
        /*00b8*/ 	.word	0xffffffff


	//   ....[8]....
        /*00bc*/ 	.word	0x05000000


	//   ....[9]....
        /*00c0*/ 	.word	0x05000000


	//   ....[10]....
        /*00c4*/ 	.word	0x05000000


	//   ....[11]....
        /*00c8*/ 	.word	0x05000000


	//   ....[12]....
        /*00cc*/ 	.word	0x05000000


	//   ....[13]....
        /*00d0*/ 	.word	0x05000000


	//   ....[14]....
        /*00d4*/ 	.word	0x05000000


	//   ....[15]....
        /*00d8*/ 	.word	0x05000000


	//----- nvinfo : EIATTR_COOP_GROUP_INSTR_OFFSETS
	.align		4
.L_5489:
        /*00dc*/ 	.byte	0x04, 0x28
        /*00de*/ 	.short	(.L_5491 - .L_5490)


	//   ....[0]....
.L_5490:
        /*00e0*/ 	.word	0x000011d0


	//   ....[1]....
        /*00e4*/ 	.word	0x000011e0


	//   ....[2]....
        /*00e8*/ 	.word	0x000011f0


	//   ....[3]....
        /*00ec*/ 	.word	0x00001220


	//   ....[4]....
        /*00f0*/ 	.word	0x00001240


	//   ....[5]....
        /*00f4*/ 	.word	0x00001260


	//   ....[6]....
        /*00f8*/ 	.word	0x00001280


	//   ....[7]....
        /*00fc*/ 	.word	0x000012a0


	//   ....[8]....
        /*0100*/ 	.word	0x000017d0


	//   ....[9]....
        /*0104*/ 	.word	0x00001860


	//   ....[10]....
        /*0108*/ 	.word	0x000018c0


	//   ....[11]....
        /*010c*/ 	.word	0x00001930


	//   ....[12]....
        /*0110*/ 	.word	0x000019a0


	//   ....[13]....
        /*0114*/ 	.word	0x00001a10


	//   ....[14]....
        /*0118*/ 	.word	0x00001a80


	//   ....[15]....
        /*011c*/ 	.word	0x00001af0


	//----- nvinfo : EIATTR_VRC_CTA_INIT_COUNT
	.align		4
.L_5491:
        /*0120*/ 	.byte	0x02, 0x4a
	.zero		1
	.zero		1


	//----- nvinfo : EIATTR_EXIT_INSTR_OFFSETS
	.align		4
        /*0124*/ 	.byte	0x04, 0x1c
        /*0126*/ 	.short	(.L_5493 - .L_5492)


	//   ....[0]....
.L_5492:
        /*0128*/ 	.word	0x000006a0


	//   ....[1]....
        /*012c*/ 	.word	0x00001770


	//----- nvinfo : EIATTR_MAX_THREADS
	.align		4
.L_5493:
        /*0130*/ 	.byte	0x04, 0x05
        /*0132*/ 	.short	(.L_5495 - .L_5494)
.L_5494:
        /*0134*/ 	.word	0x00000100
        /*0138*/ 	.word	0x00000001
        /*013c*/ 	.word	0x00000001


	//----- nvinfo : EIATTR_CRS_STACK_SIZE
	.align		4
.L_5495:
        /*0140*/ 	.byte	0x04, 0x1e
        /*0142*/ 	.short	(.L_5497 - .L_5496)
.L_5496:
        /*0144*/ 	.word	0x00000000


	//----- nvinfo : EIATTR_CBANK_PARAM_SIZE
	.align		4
.L_5497:
        /*0148*/ 	.byte	0x03, 0x19
        /*014a*/ 	.short	0x0030


	//----- nvinfo : EIATTR_PARAM_CBANK
	.align		4
        /*014c*/ 	.byte	0x04, 0x0a
        /*014e*/ 	.short	(.L_5499 - .L_5498)
	.align		4
.L_5498:
        /*0150*/ 	.word	index@(.nv.constant0._Z9cuda_gemmIiLi256ELi4ELi1ELi512ELi8ELi8ELi32ELi1ELi1EEviiiPT_S1_S1_ii)
        /*0154*/ 	.short	0x0380
        /*0156*/ 	.short	0x0030


	//----- nvinfo : EIATTR_SW_WAR
	.align		4
.L_5499:
        /*0158*/ 	.byte	0x04, 0x36
        /*015a*/ 	.short	(.L_5501 - .L_5500)
.L_5500:
        /*015c*/ 	.word	0x00000008
.L_5501:


//--------------------- .nv.info._Z9cuda_gemmIiLi256ELi4ELi1ELi512ELi8ELi8ELi32ELi1ELi0EEviiiPT_S1_S1_ii --------------------------
	.section	.nv.info._Z9cuda_gemmIiLi256ELi4ELi1ELi512ELi8ELi8ELi32ELi1ELi0EEviiiPT_S1_S1_ii,"",@"SHT_CUDA_INFO"
	.sectionflags	@""
	.align	4


	//----- nvinfo : EIATTR_CUDA_API_VERSION
	.align		4
        /*0000*/ 	.byte	0x04, 0x37
        /*0002*/ 	.short	(.L_5503 - .L_5502)
.L_5502:
        /*0004*/ 	.word	0x00000082


	//----- nvinfo : EIATTR_KPARAM_INFO
	.align		4
.L_5503:
        /*0008*/ 	.byte	0x04, 0x17
        /*000a*/ 	.short	(.L_5505 - .L_5504)
.L_5504:
        /*000c*/ 	.word	0x00000000
        /*0010*/ 	.short	0x0007
        /*0012*/ 	.short	0x002c
        /*0014*/ 	.byte	0x00, 0xf0, 0x11, 0x00


	//----- nvinfo : EIATTR_KPARAM_INFO
	.align		4
.L_5505:
        /*0018*/ 	.byte	0x04, 0x17
        /*001a*/ 	.short	(.L_5507 - .L_5506)
.L_5506:
        /*001c*/ 	.word	0x00000000
        /*0020*/ 	.short	0x0006
        /*0022*/ 	.short	0x0028
        /*0024*/ 	.byte	0x00, 0xf0, 0x11, 0x00


	//----- nvinfo : EIATTR_KPARAM_INFO
	.align		4
.L_5507:
        /*0028*/ 	.byte	0x04, 0x17
        /*002a*/ 	.short	(.L_5509 - .L_5508)
.L_5508:
        /*002c*/ 	.word	0x00000000
        /*0030*/ 	.short	0x0005
        /*0032*/ 	.short	0x0020
        /*0034*/ 	.byte	0x00, 0xf5, 0x21, 0x00


	//----- nvinfo : EIATTR_KPARAM_INFO
	.align		4
.L_5509:
        /*0038*/ 	.byte	0x04, 0x17
        /*003a*/ 	.short	(.L_5511 - .L_5510)
.L_5510:
        /*003c*/ 	.word	0x00000000
        /*0040*/ 	.short	0x0004
        /*0042*/ 	.short	0x0018
        /*0044*/ 	.byte	0x00, 0xf5, 0x21, 0x00


	//----- nvinfo : EIATTR_KPARAM_INFO
	.align		4
.L_5511:
        /*0048*/ 	.byte	0x04, 0x17
        /*004a*/ 	.short	(.L_5513 - .L_5512)
.L_5512:
        /*004c*/ 	.word	0x00000000
        /*0050*/ 	.short	0x0003
        /*0052*/ 	.short	0x0010
        /*0054*/ 	.byte	0x00, 0xf5, 0x21, 0x00


	//----- nvinfo : EIATTR_KPARAM_INFO
	.align		4
.L_5513:
        /*0058*/ 	.byte	0x04, 0x17
        /*005a*/ 	.short	(.L_5515 - .L_5514)
.L_5514:
        /*005c*/ 	.word	0x00000000
        /*0060*/ 	.short	0x0002
        /*0062*/ 	.short	0x0008
        /*0064*/ 	.byte	0x00, 0xf0, 0x11, 0x00


	//----- nvinfo : EIATTR_KPARAM_INFO
	.align		4
.L_5515:
        /*0068*/ 	.byte	0x04, 0x17
        /*006a*/ 	.short	(.L_5517 - .L_5516)
.L_5516:
        /*006c*/ 	.word	0x00000000
        /*0070*/ 	.short	0x0001
        /*0072*/ 	.short	0x0004
        /*0074*/ 	.byte	0x00, 0xf0, 0x11, 0x00


	//----- nvinfo : EIATTR_KPARAM_INFO
	.align		4
.L_5517:
        /*0078*/ 	.byte	0x04, 0x17
        /*007a*/ 	.short	(.L_5519 - .L_5518)
.L_5518:
        /*007c*/ 	.word	0x00000000
        /*0080*/ 	.short	0x0000
        /*0082*/ 	.short	0x0000
        /*0084*/ 	.byte	0x00, 0xf0, 0x11, 0x00


	//----- nvinfo : EIATTR_SPARSE_MMA_MASK
	.align		4
.L_5519:
        /*0088*/ 	.byte	0x03, 0x50
        /*008a*/ 	.short	0x0000


	//----- nvinfo : EIATTR_MAXREG_COUNT
	.align		4
        /*008c*/ 	.byte	0x03, 0x1b
        /*008e*/ 	.short	0x00ff


	//----- nvinfo : EIATTR_NUM_BARRIERS
	.align		4
        /*0090*/ 	.byte	0x02, 0x4c
        /*0092*/ 	.byte	0x01
	.zero		1


	//----- nvinfo : EIATTR_ANNOTATIONS
	.align		4
        /*0094*/ 	.byte	0x04, 0x55
        /*0096*/ 	.short	(.L_5521 - .L_5520)


	//   ....[0]....
.L_5520:
        /*0098*/ 	.word	0x00000001
        /*009c*/ 	.byte	0xb0, 0x0a, 0x00, 0x00, 0x01, 0x00, 0x00, 0x00, 0xd0, 0x0d, 0x00, 0x00, 0x01, 0x00, 0x00, 0x00
        /*00ac*/ 	.byte	0x10, 0x4a, 0x00, 0x00


	//----- nvinfo : EIATTR_MERCURY_ISA_VERSION
	.align		4
.L_5521:
        /*00b0*/ 	.byte	0x03, 0x5f
        /*00b2*/ 	.short	0x0101


	//----- nvinfo : EIATTR_COOP_GROUP_MASK_REGIDS
	.align		4
        /*00b4*/ 	.byte	0x04, 0x29
        /*00b6*/ 	.short	(.L_5523 - .L_5522)


	//   ....[0]....
.L_5522:
        /*00b8*/ 	.word	0xffffffff


	//   ....[1]....
        /*00bc*/ 	.word	0xffffffff


	//   ....[2]....
        /*00c0*/ 	.word	0xffffffff


	//   ....[3]....
        /*00c4*/ 	.word	0xffffffff


	//   ....[4]....
        /*00c8*/ 	.word	0xffffffff


	//   ....[5]....
        /*00cc*/ 	.word	0xffffffff


	//   ....[6]....
        /*00d0*/ 	.word	0xffffffff


	//   ....[7]....
        /*00d4*/ 	.word	0xffffffff


	//   ....[8]....
        /*00d8*/ 	.word	0xffffffff


	//   ....[9]....
        /*00dc*/ 	.word	0xffffffff


	//   ....[10]....
        /*00e0*/ 	.word	0xffffffff


	//   ....[11]....
        /*00e4*/ 	.word	0xffffffff


	//   ....[12]....
        /*00e8*/ 	.word	0xffffffff


	//   ....[13]....
        /*00ec*/ 	.word	0xffffffff


	//   ....[14]....
        /*00f0*/ 	.word	0xffffffff


	//   ....[15]....
        /*00f4*/ 	.word	0xffffffff


	//   ....[16]....
        /*00f8*/ 	.word	0xffffffff


	//   ....[17]....
        /*00fc*/ 	.word	0xffffffff


	//   ....[18]....
        /*0100*/ 	.word	0xffffffff


	//   ....[19]....
        /*0104*/ 	.word	0xffffffff


	//   ....[20]....
        /*0108*/ 	.word	0xffffffff


	//   ....[21]....
        /*010c*/ 	.word	0xffffffff


	//   ....[22]....
        /*0110*/ 	.word	0xffffffff


	//   ....[23]....
        /*0114*/ 	.word	0xffffffff


	//   ....[24]....
        /*0118*/ 	.word	0xffffffff


	//   ....[25]....
        /*011c*/ 	.word	0x05000012


	//   ....[26]....
        /*0120*/ 	.word	0x05000012


	//   ....[27]....
        /*0124*/ 	.word	0x05000012


	//   ....[28]....
        /*0128*/ 	.word	0x05000012


	//   ....[29]....
        /*012c*/ 	.word	0x05000012


	//   ....[30]....
        /*0130*/ 	.word	0x05000012


	//   ....[31]....
        /*0134*/ 	.word	0x05000012


	//   ....[32]....
        /*0138*/ 	.word	0x05000012


	//   ....[33]....
        /*013c*/ 	.word	0x05000012


	//   ....[34]....
        /*0140*/ 	.word	0x05000012


	//   ....[35]....
        /*0144*/ 	.word	0x05000012


	//   ....[36]....
        /*0148*/ 	.word	0x05000012


	//   ....[37]....
        /*014c*/ 	.word	0x05000012


	//   ....[38]....
        /*0150*/ 	.word	0x05000012


	//   ....[39]....
        /*0154*/ 	.word	0x05000012


	//   ....[40]....
        /*0158*/ 	.word	0x05000012


	//   ....[41]....
        /*015c*/ 	.word	0x05000012


	//   ....[42]....
        /*0160*/ 	.word	0x05000012


	//   ....[43]....
        /*0164*/ 	.word	0x05000012


	//   ....[44]....
        /*0168*/ 	.word	0x05000012


	//   ....[45]....
        /*016c*/ 	.word	0x05000012


	//   ....[46]....
        /*0170*/ 	.word	0x05000012


	//   ....[47]....
        /*0174*/ 	.word	0x05000012


	//   ....[48]....
        /*0178*/ 	.word	0x05000012


	//----- nvinfo : EIATTR_COOP_GROUP_INSTR_OFFSETS
	.align		4
.L_5523:
        /*017c*/ 	.byte	0x04, 0x28
        /*017e*/ 	.short	(.L_5525 - .L_5524)


	//   ....[0]....
.L_5524:
        /*0180*/ 	.word	0x00001d20


	//   ....[1]....
        /*0184*/ 	.word	0x00001d70


	//   ....[2]....
        /*0188*/ 	.word	0x00001dc0


	//   ....[3]....
        /*018c*/ 	.word	0x00001e10


	//   ....[4]....
        /*0190*/ 	.word	0x00001e80


	//   ....[5]....
        /*0194*/ 	.word	0x00001ee0


	//   ....[6]....
        /*0198*/ 	.word	0x00001f40


	//   ....[7]....
        /*019c*/ 	.word	0x00001fa0


	//   ....[8]....
        /*01a0*/ 	.word	0x00002870


	//   ....[9]....
        /*01a4*/ 	.word	0x000028c0


	//   ....[10]....
        /*01a8*/ 	.word	0x00002910


	//   ....[11]....
        /*01ac*/ 	.word	0x00002960


	//   ....[12]....
        /*01b0*/ 	.word	0x000029d0


	//   ....[13]....
        /*01b4*/ 	.word	0x00002a30


	//   ....[14]....
        /*01b8*/ 	.word	0x00002a90


	//   ....[15]....
        /*01bc*/ 	.word	0x00002af0


	//   ....[16]....
        /*01c0*/ 	.word	0x00003370


	//   ....[17]....
        /*01c4*/ 	.word	0x000033c0


	//   ....[18]....
        /*01c8*/ 	.word	0x00003410


	//   ....[19]....
        /*01cc*/ 	.word	0x00003480


	//   ....[20]....
        /*01d0*/ 	.word	0x000034e0


	//   ....[21]....
        /*01d4*/ 	.word	0x00003540


	//   ....[22]....
        /*01d8*/ 	.word	0x000035a0


	//   ....[23]....
        /*01dc*/ 	.word	0x00003600


	//   ....[24]....
        /*01e0*/ 	.word	0x00003670


	//   ....[25]....
        /*01e4*/ 	.word	0x00003d40


	//   ....[26]....
        /*01e8*/ 	.word	0x00003dc0


	//   ....[27]....
        /*01ec*/ 	.word	0x00003e40


	//   ....[28]....
        /*01f0*/ 	.word	0x00003ec0


	//   ....[29]....
        /*01f4*/ 	.word	0x00003f40


	//   ....[30]....
        /*01f8*/ 	.word	0x00003fc0


	//   ....[31]....
        /*01fc*/ 	.word	0x00004040


	//   ....[32]....
        /*0200*/ 	.word	0x000040c0


	//   ....[33]....
        /*0204*/ 	.word	0x00004140


	//   ....[34]....
        /*0208*/ 	.word	0x000041c0


	//   ....[35]....
        /*020c*/ 	.word	0x00004240


	//   ....[36]....
        /*0210*/ 	.word	0x000042c0


	//   ....[37]....
        /*0214*/ 	.word	0x00004340


	//   ....[38]....
        /*0218*/ 	.word	0x000043c0


	//   ....[39]....
        /*021c*/ 	.word	0x00004440


	//   ....[40]....
        /*0220*/ 	.word	0x000044c0


	//   ....[41]....
        /*0224*/ 	.word	0x00004530


	//   ....[42]....
        /*0228*/ 	.word	0x000045b0


	//   ....[43]....
        /*022c*/ 	.word	0x00004630


	//   ....[44]....
        /*0230*/ 	.word	0x000046b0


	//   ....[45]....
        /*0234*/ 	.word	0x00004730


	//   ....[46]....
        /*0238*/ 	.word	0x000047b0


	//   ....[47]....
        /*023c*/ 	.word	0x00004830


	//   ....[48]....
        /*0240*/ 	.word	0x000048b0


	//----- nvinfo : EIATTR_VRC_CTA_INIT_COUNT
	.align		4
.L_5525:
        /*0244*/ 	.byte	0x02, 0x4a
	.zero		1
	.zero		1


	//----- nvinfo : EIATTR_EXIT_INSTR_OFFSETS
	.align		4
        /*0248*/ 	.byte	0x04, 0x1c
        /*024a*/ 	.short	(.L_5527 - .L_5526)


	//   ....[0]....
.L_5526:
        /*024c*/ 	.word	0x00000920


	//   ....[1]....
        /*0250*/ 	.word	0x00003cf0


	//----- nvinfo : EIATTR_MAX_THREADS
	.align		4
.L_5527:
        /*0254*/ 	.byte	0x04, 0x05
        /*0256*/ 	.short	(.L_5529 - .L_5528)
.L_5528:
        /*0258*/ 	.word	0x00000100
        /*025c*/ 	.word	0x00000001
        /*0260*/ 	.word	0x00000001


	//----- nvinfo : EIATTR_CRS_STACK_SIZE
	.align		4
.L_5529:
        /*0264*/ 	.byte	0x04, 0x1e
        /*0266*/ 	.short	(.L_5531 - .L_5530)
.L_5530:
        /*0268*/ 	.word	0x00000000


	//----- nvinfo : EIATTR_CBANK_PARAM_SIZE
	.align		4
.L_5531:
        /*026c*/ 	.byte	0x03, 0x19
        /*026e*/ 	.short	0x0030


	//----- nvinfo : EIATTR_PARAM_CBANK
	.align		4
        /*0270*/ 	.byte	0x04, 0x0a
        /*0272*/ 	.short	(.L_5533 - .L_5532)
	.align		4
.L_5532:
        /*0274*/ 	.word	index@(.nv.constant0._Z9cuda_gemmIiLi256ELi4ELi1ELi512ELi8ELi8ELi32ELi1ELi0EEviiiPT_S1_S1_ii)
        /*0278*/ 	.short	0x0380
        /*027a*/ 	.short	0x0030


	//----- nvinfo : EIATTR_SW_WAR
	.align		4
.L_5533:
        /*027c*/ 	.byte	0x04, 0x36
        /*027e*/ 	.short	(.L_5535 - .L_5534)
.L_5534:
        /*0280*/ 	.word	0x00000008
.L_5535:


//--------------------- .nv.info._Z9cuda_gemmIiLi256ELi4ELi1ELi512ELi8ELi8ELi32ELi0ELi1EEviiiPT_S1_S1_ii --------------------------
	.section	.nv.info._Z9cuda_gemmIiLi256ELi4ELi1ELi512ELi8ELi8ELi32ELi0ELi1EEviiiPT_S1_S1_ii,"",@"SHT_CUDA_INFO"
	.sectionflags	@""
	.align	4


	//----- nvinfo : EIATTR_CUDA_API_VERSION
	.align		4
        /*0000*/ 	.byte	0x04, 0x37
        /*0002*/ 	.short	(.L_5537 - .L_5536)
.L_5536:
        /*0004*/ 	.word	0x00000082


	//----- nvinfo : EIATTR_KPARAM_INFO
	.align		4
.L_5537:
        /*0008*/ 	.byte	0x04, 0x17
        /*000a*/ 	.short	(.L_5539 - .L_5538)
.L_5538:
        /*000c*/ 	.word	0x00000000
        /*0010*/ 	.short	0x0007
        /*0012*/ 	.short	0x002c
        /*0014*/ 	.byte	0x00, 0xf0, 0x11, 0x00


	//----- nvinfo : EIATTR_KPARAM_INFO
	.align		4
.L_5539:
        /*0018*/ 	.byte	0x04, 0x17
        /*001a*/ 	.short	(.L_5541 - .L_5540)
.L_5540:
        /*001c*/ 	.word	0x00000000
        /*0020*/ 	.short	0x0006
        /*0022*/ 	.short	0x0028
        /*0024*/ 	.byte	0x00, 0xf0, 0x11, 0x00


	//----- nvinfo : EIATTR_KPARAM_INFO
	.align		4
.L_5541:
        /*0028*/ 	.byte	0x04, 0x17
        /*002a*/ 	.short	(.L_5543 - .L_5542)
.L_5542:
        /*002c*/ 	.word	0x00000000
        /*0030*/ 	.short	0x0005
        /*0032*/ 	.short	0x0020
        /*0034*/ 	.byte	0x00, 0xf5, 0x21, 0x00


	//----- nvinfo : EIATTR_KPARAM_INFO
	.align		4
.L_5543:
        /*0038*/ 	.byte	0x04, 0x17
        /*003a*/ 	.short	(.L_5545 - .L_5544)
.L_5544:
        /*003c*/ 	.word	0x00000000
        /*0040*/ 	.short	0x0004
        /*0042*/ 	.short	0x0018
        /*0044*/ 	.byte	0x00, 0xf5, 0x21, 0x00


	//----- nvinfo : EIATTR_KPARAM_INFO
	.align		4
.L_5545:
        /*0048*/ 	.byte	0x04, 0x17
        /*004a*/ 	.short	(.L_5547 - .L_5546)
.L_5546:
        /*004c*/ 	.word	0x00000000
        /*0050*/ 	.short	0x0003
        /*0052*/ 	.short	0x0010
        /*0054*/ 	.byte	0x00, 0xf5, 0x21, 0x00


	//----- nvinfo : EIATTR_KPARAM_INFO
	.align		4
.L_5547:
        /*0058*/ 	.byte	0x04, 0x17
        /*005a*/ 	.short	(.L_5549 - .L_5548)
.L_5548:
        /*005c*/ 	.word	0x00000000
        /*0060*/ 	.short	0x0002
        /*0062*/ 	.short	0x0008
        /*0064*/ 	.byte	0x00, 0xf0, 0x11, 0x00


	//----- nvinfo : EIATTR_KPARAM_INFO
	.align		4
.L_5549:
        /*0068*/ 	.byte	0x04, 0x17
        /*006a*/ 	.short	(.L_5551 - .L_5550)
.L_5550:
        /*006c*/ 	.word	0x00000000
        /*0070*/ 	.short	0x0001
        /*0072*/ 	.short	0x0004
        /*0074*/ 	.byte	0x00, 0xf0, 0x11, 0x00


	//----- nvinfo : EIATTR_KPARAM_INFO
	.align		4
.L_5551:
        /*0078*/ 	.byte	0x04, 0x17
        /*007a*/ 	.short	(.L_5553 - .L_5552)
.L_5552:
        /*007c*/ 	.word	0x00000000
        /*0080*/ 	.short	0x0000
        /*0082*/ 	.short	0x0000
        /*0084*/ 	.byte	0x00, 0xf0, 0x11, 0x00


	//----- nvinfo : EIATTR_SPARSE_MMA_MASK
	.align		4
.L_5553:
        /*0088*/ 	.byte	0x03, 0x50
        /*008a*/ 	.short	0x0000


	//----- nvinfo : EIATTR_MAXREG_COUNT
	.align		4
        /*008c*/ 	.byte	0x03, 0x1b
        /*008e*/ 	.short	0x00ff


	//----- nvinfo : EIATTR_NUM_BARRIERS
	.align		4
        /*0090*/ 	.byte	0x02, 0x4c
        /*0092*/ 	.byte	0x01
	.zero		1


	//----- nvinfo : EIATTR_MERCURY_ISA_VERSION
	.align		4
        /*0094*/ 	.byte	0x03, 0x5f
        /*0096*/ 	.short	0x0101


	//----- nvinfo : EIATTR_COOP_GROUP_MASK_REGIDS
	.align		4
        /*0098*/ 	.byte	0x04, 0x29
        /*009a*/ 	.short	(.L_5555 - .L_5554)


	//   ....[0]....
.L_5554:
        /*009c*/ 	.word	0xffffffff


	//   ....[1]....
        /*00a0*/ 	.word	0xffffffff


	//   ....[2]....
        /*00a4*/ 	.word	0xffffffff


	//   ....[3]....
        /*00a8*/ 	.word	0xffffffff


	//   ....[4]....
        /*00ac*/ 	.word	0xffffffff


	//   ....[5]....
        /*00b0*/ 	.word	0xffffffff


	//   ....[6]....
        /*00b4*/ 	.word	0xffffffff


	//   ....[7]....
        /*00b8*/ 	.word	0xffffffff


	//   ....[8]....
        /*00bc*/ 	.word	0x05000034


	//   ....[9]....
        /*00c0*/ 	.word	0x05000034


	//   ....[10]....
        /*00c4*/ 	.word	0x05000034


	//   ....[11]....
        /*00c8*/ 	.word	0x05000034


	//   ....[12]....
        /*00cc*/ 	.word	0x05000034


	//   ....[13]....
        /*00d0*/ 	.word	0x05000034


	//   ....[14]....
        /*00d4*/ 	.word	0x05000034


	//   ....[15]....
        /*00d8*/ 	.word	0x05000034


	//----- nvinfo : EIATTR_COOP_GROUP_INSTR_OFFSETS
	.align		4
.L_5555:
        /*00dc*/ 	.byte	0x04, 0x28
        /*00de*/ 	.short	(.L_5557 - .L_5556)


	//   ....[0]....
.L_5556:
        /*00e0*/ 	.word	0x000012e0


	//   ....[1]....
        /*00e4*/ 	.word	0x000012f0


	//   ....[2]....
        /*00e8*/ 	.word	0x00001300


	//   ....[3]....
        /*00ec*/ 	.word	0x00001310


	//   ....[4]....
        /*00f0*/ 	.word	0x00001320


	//   ....[5]....
        /*00f4*/ 	.word	0x00001330


	//   ....[6]....
        /*00f8*/ 	.word	0x00001350


	//   ....[7]....
        /*00fc*/ 	.word	0x00001370


	//   ....[8]....
        /*0100*/ 	.word	0x00001980


	//   ....[9]....
        /*0104*/ 	.word	0x00001a00


	//   ....[10]....
        /*0108*/ 	.word	0x00001a60


	//   ....[11]....
        /*010c*/ 	.word	0x00001ac0


	//   ....[12]....
        /*0110*/ 	.word	0x00001b20


	//   ....[13]....
        /*0114*/ 	.word	0x00001b70


	//   ....[14]....
        /*0118*/ 	.word	0x00001bd0


	//   ....[15]....
        /*011c*/ 	.word	0x00001c30


	//----- nvinfo : EIATTR_VRC_CTA_INIT_COUNT
	.align		4
.L_5557:
        /*0120*/ 	.byte	0x02, 0x4a
	.zero		1
	.zero		1


	//----- nvinfo : EIATTR_EXIT_INSTR_OFFSETS
	.align		4
        /*0124*/ 	.byte	0x04, 0x1c
        /*0126*/ 	.short	(.L_5559 - .L_5558)


	//   ....[0]....
.L_5558:
        /*0128*/ 	.word	0x000006b0


	//   ....[1]....
        /*012c*/ 	.word	0x00001920


	//----- nvinfo : EIATTR_MAX_THREADS
	.align		4
.L_5559:
        /*0130*/ 	.byte	0x04, 0x05
        /*0132*/ 	.short	(.L_5561 - .L_5560)
.L_5560:
        /*0134*/ 	.word	0x00000100
        /*0138*/ 	.word	0x00000001
        /*013c*/ 	.word	0x00000001


	//----- nvinfo : EIATTR_CRS_STACK_SIZE
	.align		4
.L_5561:
        /*0140*/ 	.byte	0x04, 0x1e
        /*0142*/ 	.short	(.L_5563 - .L_5562)
.L_5562:
        /*0144*/ 	.word	0x00000000


	//----- nvinfo : EIATTR_CBANK_PARAM_SIZE
	.align		4
.L_5563:
        /*0148*/ 	.byte	0x03, 0x19
        /*014a*/ 	.short	0x0030


	//----- nvinfo : EIATTR_PARAM_CBANK
	.align		4
        /*014c*/ 	.byte	0x04, 0x0a
        /*014e*/ 	.short	(.L_5565 - .L_5564)
	.align		4
.L_5564:
        /*0150*/ 	.word	index@(.nv.constant0._Z9cuda_gemmIiLi256ELi4ELi1ELi512ELi8ELi8ELi32ELi0ELi1EEviiiPT_S1_S1_ii)
        /*0154*/ 	.short	0x0380
        /*0156*/ 	.short	0x0030


	//----- nvinfo : EIATTR_SW_WAR
	.align		4
.L_5565:
        /*0158*/ 	.byte	0x04, 0x36
        /*015a*/ 	.short	(.L_5567 - .L_5566)
.L_5566:
        /*015c*/ 	.word	0x00000008
.L_5567:


//--------------------- .nv.info._Z9cuda_gemmIiLi256ELi4ELi1ELi512ELi8ELi8ELi32ELi0ELi0EEviiiPT_S1_S1_ii --------------------------
	.section	.nv.info._Z9cuda_gemmIiLi256ELi4ELi1ELi512ELi8ELi8ELi32ELi0ELi0EEviiiPT_S1_S1_ii,"",@"SHT_CUDA_INFO"
	.sectionflags	@""
	.align	4


	//----- nvinfo : EIATTR_CUDA_API_VERSION
	.align		4
        /*0000*/ 	.byte	0x04, 0x37
        /*0002*/ 	.short	(.L_5569 - .L_5568)
.L_5568:
        /*0004*/ 	.word	0x00000082


	//----- nvinfo : EIATTR_KPARAM_INFO
	.align		4
.L_5569:
        /*0008*/ 	.byte	0x04, 0x17
        /*000a*/ 	.short	(.L_5571 - .L_5570)
.L_5570:
        /*000c*/ 	.word	0x00000000
        /*0010*/ 	.short	0x0007
        /*0012*/ 	.short	0x002c
        /*0014*/ 	.byte	0x00, 0xf0, 0x11, 0x00


	//----- nvinfo : EIATTR_KPARAM_INFO
	.align		4
.L_5571:
        /*0018*/ 	.byte	0x04, 0x17
        /*001a*/ 	.short	(.L_5573 - .L_5572)
.L_5572:
        /*001c*/ 	.word	0x00000000
        /*0020*/ 	.short	0x0006
        /*0022*/ 	.short	0x0028
        /*0024*/ 	.byte	0x00, 0xf0, 0x11, 0x00


	//----- nvinfo : EIATTR_KPARAM_INFO
	.align		4
.L_5573:
        /*0028*/ 	.byte	0x04, 0x17
        /*002a*/ 	.short	(.L_5575 - .L_5574)
.L_5574:
        /*002c*/ 	.word	0x00000000
        /*0030*/ 	.short	0x0005
        /*0032*/ 	.short	0x0020
        /*0034*/ 	.byte	0x00, 0xf5, 0x21, 0x00


	//----- nvinfo : EIATTR_KPARAM_INFO
	.align		4
.L_5575:
        /*0038*/ 	.byte	0x04, 0x17
        /*003a*/ 	.short	(.L_5577 - .L_5576)
.L_5576:
        /*003c*/ 	.word	0x00000000
        /*0040*/ 	.short	0x0004
        /*0042*/ 	.short	0x0018
        /*0044*/ 	.byte	0x00, 0xf5, 0x21, 0x00


	//----- nvinfo : EIATTR_KPARAM_INFO
	.align		4
.L_5577:
        /*0048*/ 	.byte	0x04, 0x17
        /*004a*/ 	.short	(.L_5579 - .L_5578)
.L_5578:
        /*004c*/ 	.word	0x00000000
        /*0050*/ 	.short	0x0003
        /*0052*/ 	.short	0x0010
        /*0054*/ 	.byte	0x00, 0xf5, 0x21, 0x00


	//----- nvinfo : EIATTR_KPARAM_INFO
	.align		4
.L_5579:
        /*0058*/ 	.byte	0x04, 0x17
        /*005a*/ 	.short	(.L_5581 - .L_5580)
.L_5580:
        /*005c*/ 	.word	0x00000000
        /*0060*/ 	.short	0x0002
        /*0062*/ 	.short	0x0008
        /*0064*/ 	.byte	0x00, 0xf0, 0x11, 0x00


	//----- nvinfo : EIATTR_KPARAM_INFO
	.align		4
.L_5581:
        /*0068*/ 	.byte	0x04, 0x17
        /*006a*/ 	.short	(.L_5583 - .L_5582)
.L_5582:
        /*006c*/ 	.word	0x00000000
        /*0070*/ 	.short	0x0001
        /*0072*/ 	.short	0x0004
        /*0074*/ 	.byte	0x00, 0xf0, 0x11, 0x00


	//----- nvinfo : EIATTR_KPARAM_INFO
	.align		4
.L_5583:
        /*0078*/ 	.byte	0x04, 0x17
        /*007a*/ 	.short	(.L_5585 - .L_5584)
.L_5584:
        /*007c*/ 	.word	0x00000000
        /*0080*/ 	.short	0x0000
        /*0082*/ 	.short	0x0000
        /*0084*/ 	.byte	0x00, 0xf0, 0x11, 0x00


	//----- nvinfo : EIATTR_SPARSE_MMA_MASK
	.align		4
.L_5585:
        /*0088*/ 	.byte	0x03, 0x50
        /*008a*/ 	.short	0x0000


	//----- nvinfo : EIATTR_MAXREG_COUNT
	.align		4
        /*008c*/ 	.byte	0x03, 0x1b
        /*008e*/ 	.short	0x00ff


	//----- nvinfo : EIATTR_NUM_BARRIERS
	.align		4
        /*0090*/ 	.byte	0x02, 0x4c
        /*0092*/ 	.byte	0x01
	.zero		1


	//----- nvinfo : EIATTR_MERCURY_ISA_VERSION
	.align		4
        /*0094*/ 	.byte	0x03, 0x5f
        /*0096*/ 	.short	0x0101


	//----- nvinfo : EIATTR_COOP_GROUP_MASK_REGIDS
	.align		4
        /*0098*/ 	.byte	0x04, 0x29
        /*009a*/ 	.short	(.L_5587 - .L_5586)


	//   ....[0]....
.L_5586:
        /*009c*/ 	.word	0xffffffff


	//   ....[1]....
        /*00a0*/ 	.word	0xffffffff


	//   ....[2]....
        /*00a4*/ 	.word	0xffffffff


	//   ....[3]....
        /*00a8*/ 	.word	0xffffffff


	//   ....[4]....
        /*00ac*/ 	.word	0xffffffff


	//   ....[5]....
        /*00b0*/ 	.word	0xffffffff


	//   ....[6]....
        /*00b4*/ 	.word	0xffffffff


	//   ....[7]....
        /*00b8*/ 	.word	0xffffffff


	//   ....[8]....
        /*00bc*/ 	.word	0xffffffff


	//   ....[9]....
        /*00c0*/ 	.word	0xffffffff


	//   ....[10]....
        /*00c4*/ 	.word	0xffffffff


	//   ....[11]....
        /*00c8*/ 	.word	0xffffffff


	//   ....[12]....
        /*00cc*/ 	.word	0xffffffff


	//   ....[13]....
        /*00d0*/ 	.word	0xffffffff


	//   ....[14]....
        /*00d4*/ 	.word	0xffffffff


	//   ....[15]....
        /*00d8*/ 	.word	0xffffffff


	//   ....[16]....
        /*00dc*/ 	.word	0xffffffff


	//   ....[17]....
        /*00e0*/ 	.word	0xffffffff


	//   ....[18]....
        /*00e4*/ 	.word	0xffffffff


	//   ....[19]....
        /*00e8*/ 	.word	0xffffffff


	//   ....[20]....
        /*00ec*/ 	.word	0xffffffff


	//   ....[21]....
        /*00f0*/ 	.word	0xffffffff


	//   ....[22]....
        /*00f4*/ 	.word	0xffffffff


	//   ....[23]....
        /*00f8*/ 	.word	0xffffffff


	//   ....[24]....
        /*00fc*/ 	.word	0xffffffff


	//   ....[25]....
        /*0100*/ 	.word	0x05000028


	//   ....[26]....
        /*0104*/ 	.word	0x05000028


	//   ....[27]....
        /*0108*/ 	.word	0x05000028


	//   ....[28]....
        /*010c*/ 	.word	0x05000028


	//   ....[29]....
        /*0110*/ 	.word	0x05000028


	//   ....[30]....
        /*0114*/ 	.word	0x05000028


	//   ....[31]....
        /*0118*/ 	.word	0x05000028


	//   ....[32]....
        /*011c*/ 	.word	0x05000028


	//   ....[33]....
        /*0120*/ 	.word	0x05000028


	//   ....[34]....
        /*0124*/ 	.word	0x05000028


	//   ....[35]....
        /*0128*/ 	.word	0x05000028


	//   ....[36]....
        /*012c*/ 	.word	0x05000028


	//   ....[37]....
        /*0130*/ 	.word	0x05000028


	//   ....[38]....
        /*0134*/ 	.word	0x05000028


	//   ....[39]....
        /*0138*/ 	.word	0x05000028


	//   ....[40]....
        /*013c*/ 	.word	0x05000028


	//   ....[41]....
        /*0140*/ 	.word	0x05000028


	//   ....[42]....
        /*0144*/ 	.word	0x05000028


	//   ....[43]....
        /*0148*/ 	.word	0x05000028


	//   ....[44]....
        /*014c*/ 	.word	0x05000028


	//   ....[45]....
        /*0150*/ 	.word	0x05000028


	//   ....[46]....
        /*0154*/ 	.word	0x05000028


	//   ....[47]....
        /*0158*/ 	.word	0x05000028


	//   ....[48]....
        /*015c*/ 	.word	0x05000028


	//----- nvinfo : EIATTR_COOP_GROUP_INSTR_OFFSETS
	.align		4
.L_5587:
        /*0160*/ 	.byte	0x04, 0x28
        /*0162*/ 	.short	(.L_5589 - .L_5588)


	//   ....[0]....
.L_5588:
        /*0164*/ 	.word	0x00001d30


	//   ....[1]....
        /*0168*/ 	.word	0x00001d80


	//   ....[2]....
        /*016c*/ 	.word	0x00001dd0


	//   ....[3]....
        /*0170*/ 	.word	0x00001e20


	//   ....[4]....
        /*0174*/ 	.word	0x00001e90


	//   ....[5]....
        /*0178*/ 	.word	0x00001ef0


	//   ....[6]....
        /*017c*/ 	.word	0x00001f50


	//   ....[7]....
        /*0180*/ 	.word	0x00001fb0


	//   ....[8]....
        /*0184*/ 	.word	0x000027b0


	//   ....[9]....
        /*0188*/ 	.word	0x00002800


	//   ....[10]....
        /*018c*/ 	.word	0x00002850


	//   ....[11]....
        /*0190*/ 	.word	0x000028a0


	//   ....[12]....
        /*0194*/ 	.word	0x00002910


	//   ....[13]....
        /*0198*/ 	.word	0x00002970


	//   ....[14]....
        /*019c*/ 	.word	0x000029d0


	//   ....[15]....
        /*01a0*/ 	.word	0x00002a30


	//   ....[16]....
        /*01a4*/ 	.word	0x000031e0


	//   ....[17]....
        /*01a8*/ 	.word	0x00003230


	//   ....[18]....
        /*01ac*/ 	.word	0x00003280


	//   ....[19]....
        /*01b0*/ 	.word	0x000032f0


	//   ....[20]....
        /*01b4*/ 	.word	0x00003350


	//   ....[21]....
        /*01b8*/ 	.word	0x000033b0


	//   ....[22]....
        /*01bc*/ 	.word	0x00003410


	//   ....[23]....
        /*01c0*/ 	.word	0x00003470


	//   ....[24]....
        /*01c4*/ 	.word	0x000034d0


	//   ....[25]....
        /*01c8*/ 	.word	0x00004610


	//   ....[26]....
        /*01cc*/ 	.word	0x00004690


	//   ....[27]....
        /*01d0*/ 	.word	0x00004710


	//   ....[28]....
        /*01d4*/ 	.word	0x00004790


	//   ....[29]....
        /*01d8*/ 	.word	0x00004810


	//   ....[30]....
        /*01dc*/ 	.word	0x00004890


	//   ....[31]....
        /*01e0*/ 	.word	0x00004910


	//   ....[32]....
        /*01e4*/ 	.word	0x00004990


	//   ....[33]....
        /*01e8*/ 	.word	0x00004a10


	//   ....[34]....
        /*01ec*/ 	.word	0x00004a90


	//   ....[35]....
        /*01f0*/ 	.word	0x00004b10


	//   ....[36]....
        /*01f4*/ 	.word	0x00004b90


	//   ....[37]....
        /*01f8*/ 	.word	0x00004c10


	//   ....[38]....
        /*01fc*/ 	.word	0x00004c90


	//   ....[39]....
        /*0200*/ 	.word	0x00004d10


	//   ....[40]....
        /*0204*/ 	.word	0x00004d90


	//   ....[41]....
        /*0208*/ 	.word	0x00004e00


	//   ....[42]....
        /*020c*/ 	.word	0x00004e80


	//   ....[43]....
        /*0210*/ 	.word	0x00004f00


	//   ....[44]....
        /*0214*/ 	.word	0x00004f80


	//   ....[45]....
        /*0218*/ 	.word	0x00005000


	//   ....[46]....
        /*021c*/ 	.word	0x00005080


	//   ....[47]....
        /*0220*/ 	.word	0x00005100


	//   ....[48]....
        /*0224*/ 	.word	0x00005180


	//----- nvinfo : EIATTR_VRC_CTA_INIT_COUNT
	.align		4
.L_5589:
        /*0228*/ 	.byte	0x02, 0x4a
	.zero		1
	.zero		1


	//----- nvinfo : EIATTR_EXIT_INSTR_OFFSETS
	.align		4
        /*022c*/ 	.byte	0x04, 0x1c
        /*022e*/ 	.short	(.L_5591 - .L_5590)


	//   ....[0]....
.L_5590:
        /*0230*/ 	.word	0x00000910


	//   ....[1]....
        /*0234*/ 	.word	0x000045c0


	//----- nvinfo : EIATTR_MAX_THREADS
	.align		4
.L_5591:
        /*0238*/ 	.byte	0x04, 0x05
        /*023a*/ 	.short	(.L_5593 - .L_5592)
.L_5592:
        /*023c*/ 	.word	0x00000100
        /*0240*/ 	.word	0x00000001
        /*0244*/ 	.word	0x00000001


	//----- nvinfo : EIATTR_CRS_STACK_SIZE
	.align		4
.L_5593:
        /*0248*/ 	.byte	0x04, 0x1e
        /*024a*/ 	.short	(.L_5595 - .L_5594)
.L_5594:
        /*024c*/ 	.word	0x00000000


	//----- nvinfo : EIATTR_CBANK_PARAM_SIZE
	.align		4
.L_5595:
        /*0250*/ 	.byte	0x03, 0x19
        /*0252*/ 	.short	0x0030


	//----- nvinfo : EIATTR_PARAM_CBANK
	.align		4
        /*0254*/ 	.byte	0x04, 0x0a
        /*0256*/ 	.short	(.L_5597 - .L_5596)
	.align		4
.L_5596:
        /*0258*/ 	.word	index@(.nv.constant0._Z9cuda_gemmIiLi256ELi4ELi1ELi512ELi8ELi8ELi32ELi0ELi0EEviiiPT_S1_S1_ii)
        /*025c*/ 	.short	0x0380
        /*025e*/ 	.short	0x0030


	//----- nvinfo : EIATTR_SW_WAR
	.align		4
.L_5597:
        /*0260*/ 	.byte	0x04, 0x36
        /*0262*/ 	.short	(.L_5599 - .L_5598)
.L_5598:
        /*0264*/ 	.word	0x00000008
.L_5599:


//--------------------- .nv.info._Z9cuda_gemmIiLi256ELi4ELi1ELi512ELi4ELi4ELi32ELi1ELi1EEviiiPT_S1_S1_ii --------------------------
	.section	.nv.info._Z9cuda_gemmIiLi256ELi4ELi1ELi512ELi4ELi4ELi32ELi1ELi1EEviiiPT_S1_S1_ii,"",@"SHT_CUDA_INFO"
	.sectionflags	@""
	.align	4


	//----- nvinfo : EIATTR_CUDA_API_VERSION
	.align		4
        /*0000*/ 	.byte	0x04, 0x37
        /*0002*/ 	.short	(.L_5601 - .L_5600)
.L_5600:
        /*0004*/ 	.word	0x00000082


	//----- nvinfo : EIATTR_KPARAM_INFO
	.align		4
.L_5601:
        /*0008*/ 	.byte	0x04, 0x17
        /*000a*/ 	.short	(.L_5603 - .L_5602)
.L_5602:
        /*000c*/ 	.word	0x00000000
        /*0010*/ 	.short	0x0007
        /*0012*/ 	.short	0x002c
        /*0014*/ 	.byte	0x00, 0xf0, 0x11, 0x00


	//----- nvinfo : EIATTR_KPARAM_INFO
	.align		4
.L_5603:
        /*0018*/ 	.byte	0x04, 0x17
        /*001a*/ 	.short	(.L_5605 - .L_5604)
.L_5604:
        /*001c*/ 	.word	0x00000000
        /*0020*/ 	.short	0x0006
        /*0022*/ 	.short	0x0028
        /*0024*/ 	.byte	0x00, 0xf0, 0x11, 0x00


	//----- nvinfo : EIATTR_KPARAM_INFO
	.align		4
.L_5605:
        /*0028*/ 	.byte	0x04, 0x17
        /*002a*/ 	.short	(.L_5607 - .L_5606)
.L_5606:
        /*002c*/ 	.word	0x00000000
        /*0030*/ 	.short	0x0005
        /*0032*/ 	.short	0x0020
        /*0034*/ 	.byte	0x00, 0xf5, 0x21, 0x00


	//----- nvinfo : EIATTR_KPARAM_INFO
	.align		4
.L_5607:
        /*0038*/ 	.byte	0x04, 0x17
        /*003a*/ 	.short	(.L_5609 - .L_5608)
.L_5608:
        /*003c*/ 	.word	0x00000000
        /*0040*/ 	.short	0x0004
        /*0042*/ 	.short	0x0018
        /*0044*/ 	.byte	0x00, 0xf5, 0x21, 0x00


	//----- nvinfo : EIATTR_KPARAM_INFO
	.align		4
.L_5609:
        /*0048*/ 	.byte	0x04, 0x17
        /*004a*/ 	.short	(.L_5611 - .L_5610)
.L_5610:
        /*004c*/ 	.word	0x00000000
        /*0050*/ 	.short	0x0003
        /*0052*/ 	.short	0x0010
        /*0054*/ 	.byte	0x00, 0xf5, 0x21, 0x00


	//----- nvinfo : EIATTR_KPARAM_INFO
	.align		4
.L_5611:
        /*0058*/ 	.byte	0x04, 0x17
        /*005a*/ 	.short	(.L_5613 - .L_5612)
.L_5612:
        /*005c*/ 	.word	0x00000000
        /*0060*/ 	.short	0x0002
        /*0062*/ 	.short	0x0008
        /*0064*/ 	.byte	0x00, 0xf0, 0x11, 0x00


	//----- nvinfo : EIATTR_KPARAM_INFO
	.align		4
.L_5613:
        /*0068*/ 	.byte	0x04, 0x17
        /*006a*/ 	.short	(.L_5615 - .L_5614)
.L_5614:
        /*006c*/ 	.word	0x00000000
        /*0070*/ 	.short	0x0001
        /*0072*/ 	.short	0x0004
        /*0074*/ 	.byte	0x00, 0xf0, 0x11, 0x00


	//----- nvinfo : EIATTR_KPARAM_INFO
	.align		4
.L_5615:
        /*0078*/ 	.byte	0x04, 0x17
        /*007a*/ 	.short	(.L_5617 - .L_5616)
.L_5616:
        /*007c*/ 	.word	0x00000000
        /*0080*/ 	.short	0x0000
        /*0082*/ 	.short	0x0000
        /*0084*/ 	.byte	0x00, 0xf0, 0x11, 0x00


	//----- nvinfo : EIATTR_SPARSE_MMA_MASK
	.align		4
.L_5617:
        /*0088*/ 	.byte	0x03, 0x50
        /*008a*/ 	.short	0x0000


	//----- nvinfo : EIATTR_MAXREG_COUNT
	.align		4
        /*008c*/ 	.byte	0x03, 0x1b
        /*008e*/ 	.short	0x00ff


	//----- nvinfo : EIATTR_NUM_BARRIERS
	.align		4
        /*0090*/ 	.byte	0x02, 0x4c
        /*0092*/ 	.byte	0x01
	.zero		1


	//----- nvinfo : EIATTR_MERCURY_ISA_VERSION
	.align		4
        /*0094*/ 	.byte	0x03, 0x5f
        /*0096*/ 	.short	0x0101


	//----- nvinfo : EIATTR_COOP_GROUP_MASK_REGIDS
	.align		4
        /*0098*/ 	.byte	0x04, 0x29
        /*009a*/ 	.short	(.L_5619 - .L_5618)


	//   ....[0]....
.L_5618:
        /*009c*/ 	.word	0xffffffff


	//   ....[1]....
        /*00a0*/ 	.word	0xffffffff


	//   ....[2]....
        /*00a4*/ 	.word	0xffffffff


	//   ....[3]....
        /*00a8*/ 	.word	0xffffffff


	//   ....[4]....
        /*00ac*/ 	.word	0x0500001a


	//   ....[5]....
        /*00b0*/ 	.word	0x0500001a


	//   ....[6]....
        /*00b4*/ 	.word	0x0500001a


	//   ....[7]....
        /*00b8*/ 	.word	0x0500001a


	//----- nvinfo : EIATTR_COOP_GROUP_INSTR_OFFSETS
	.align		4
.L_5619:
        /*00bc*/ 	.byte	0x04, 0x28
        /*00be*/ 	.short	(.L_5621 - .L_5620)


	//   ....[0]....
.L_5620:
        /*00c0*/ 	.word	0x00000c30


	//   ....[1]....
        /*00c4*/ 	.word	0x00000c40


	//   ....[2]....
        /*00c8*/ 	.word	0x00000c50


	//   ....[3]....
        /*00cc*/ 	.word	0x00000c60


	//   ....[4]....
        /*00d0*/ 	.word	0x00001110


	//   ....[5]....
        /*00d4*/ 	.word	0x00001190


	//   ....[6]....
        /*00d8*/ 	.word	0x000011f0


	//   ....[7]....
        /*00dc*/ 	.word	0x00001250


	//----- nvinfo : EIATTR_VRC_CTA_INIT_COUNT
	.align		4
.L_5621:
        /*00e0*/ 	.byte	0x02, 0x4a
	.zero		1
	.zero		1


	//----- nvinfo : EIATTR_EXIT_INSTR_OFFSETS
	.align		4
        /*00e4*/ 	.byte	0x04, 0x1c
        /*00e6*/ 	.short	(.L_5623 - .L_5622)


	//   ....[0]....
.L_5622:
        /*00e8*/ 	.word	0x000001b0


	//   ....[1]....
        /*00ec*/ 	.word	0x000010b0


	//----- nvinfo : EIATTR_MAX_THREADS
	.align		4
.L_5623:
        /*00f0*/ 	.byte	0x04, 0x05
        /*00f2*/ 	.short	(.L_5625 - .L_5624)
.L_5624:
        /*00f4*/ 	.word	0x00000100
        /*00f8*/ 	.word	0x00000001
        /*00fc*/ 	.word	0x00000001


	//----- nvinfo : EIATTR_CRS_STACK_SIZE
	.align		4
.L_5625:
        /*0100*/ 	.byte	0x04, 0x1e
        /*0102*/ 	.short	(.L_5627 - .L_5626)
.L_5626:
        /*0104*/ 	.word	0x00000000


	//----- nvinfo : EIATTR_CBANK_PARAM_SIZE
	.align		4
.L_5627:
        /*0108*/ 	.byte	0x03, 0x19
        /*010a*/ 	.short	0x0030


	//----- nvinfo : EIATTR_PARAM_CBANK
	.align		4
        /*010c*/ 	.byte	0x04, 0x0a
        /*010e*/ 	.short	(.L_5629 - .L_5628)
	.align		4
.L_5628:
        /*0110*/ 	.word	index@(.nv.constant0._Z9cuda_gemmIiLi256ELi4ELi1ELi512ELi4ELi4ELi32ELi1ELi1EEviiiPT_S1_S1_ii)
        /*0114*/ 	.short	0x0380
        /*0116*/ 	.short	0x0030


	//----- nvinfo : EIATTR_SW_WAR
	.align		4
.L_5629:
        /*0118*/ 	.byte	0x04, 0x36
        /*011a*/ 	.short	(.L_5631 - .L_5630)
.L_5630:
        /*011c*/ 	.word	0x00000008
.L_5631:


//--------------------- .nv.info._Z9cuda_gemmIiLi256ELi4ELi1ELi512ELi4ELi4ELi32ELi1ELi0EEviiiPT_S1_S1_ii --------------------------
	.section	.nv.info._Z9cuda_gemmIiLi256ELi4ELi1ELi512ELi4ELi4ELi32ELi1ELi0EEviiiPT_S1_S1_ii,"",@"SHT_CUDA_INFO"
	.sectionflags	@""
	.align	4


	//----- nvinfo : EIATTR_CUDA_API_VERSION
	.align		4
        /*0000*/ 	.byte	0x04, 0x37
        /*0002*/ 	.short	(.L_5633 - .L_5632)
.L_5632:
        /*0004*/ 	.word	0x00000082


	//----- nvinfo : EIATTR_KPARAM_INFO
	.align		4
.L_5633:
        /*0008*/ 	.byte	0x04, 0x17
        /*000a*/ 	.short	(.L_5635 - .L_5634)
.L_5634:
        /*000c*/ 	.word	0x00000000
        /*0010*/ 	.short	0x0007
        /*0012*/ 	.short	0x002c
        /*0014*/ 	.byte	0x00, 0xf0, 0x11, 0x00


	//----- nvinfo : EIATTR_KPARAM_INFO
	.align		4
.L_5635:
        /*0018*/ 	.byte	0x04, 0x17
        /*001a*/ 	.short	(.L_5637 - .L_5636)
.L_5636:
        /*001c*/ 	.word	0x00000000
        /*0020*/ 	.short	0x0006
        /*0022*/ 	.short	0x0028
        /*0024*/ 	.byte	0x00, 0xf0, 0x11, 0x00


	//----- nvinfo : EIATTR_KPARAM_INFO
	.align		4
.L_5637:
        /*0028*/ 	.byte	0x04, 0x17
        /*002a*/ 	.short	(.L_5639 - .L_5638)
.L_5638:
        /*002c*/ 	.word	0x00000000
        /*0030*/ 	.short	0x0005
        /*0032*/ 	.short	0x0020
        /*0034*/ 	.byte	0x00, 0xf5, 0x21, 0x00


	//----- nvinfo : EIATTR_KPARAM_INFO
	.align		4
.L_5639:
        /*0038*/ 	.byte	0x04, 0x17
        /*003a*/ 	.short	(.L_5641 - .L_5640)
.L_5640:
        /*003c*/ 	.word	0x00000000
        /*0040*/ 	.short	0x0004
        /*0042*/ 	.short	0x0018
        /*0044*/ 	.byte	0x00, 0xf5, 0x21, 0x00


	//----- nvinfo : EIATTR_KPARAM_INFO
	.align		4
.L_5641:
        /*0048*/ 	.byte	0x04, 0x17
        /*004a*/ 	.short	(.L_5643 - .L_5642)
.L_5642:
        /*004c*/ 	.word	0x00000000
        /*0050*/ 	.short	0x0003
        /*0052*/ 	.short	0x0010
        /*0054*/ 	.byte	0x00, 0xf5, 0x21, 0x00


	//----- nvinfo : EIATTR_KPARAM_INFO
	.align		4
.L_5643:
        /*0058*/ 	.byte	0x04, 0x17
        /*005a*/ 	.short	(.L_5645 - .L_5644)
.L_5644:
        /*005c*/ 	.word	0x00000000
        /*0060*/ 	.short	0x0002
        /*0062*/ 	.short	0x0008
        /*0064*/ 	.byte	0x00, 0xf0, 0x11, 0x00


	//----- nvinfo : EIATTR_KPARAM_INFO
	.align		4
.L_5645:
        /*0068*/ 	.byte	0x04, 0x17
        /*006a*/ 	.short	(.L_5647 - .L_5646)
.L_5646:
        /*006c*/ 	.word	0x00000000
        /*0070*/ 	.short	0x0001
        /*0072*/ 	.short	0x0004
        /*0074*/ 	.byte	0x00, 0xf0, 0x11, 0x00


	//----- nvinfo : EIATTR_KPARAM_INFO
	.align		4
.L_5647:
        /*0078*/ 	.byte	0x04, 0x17
        /*007a*/ 	.short	(.L_5649 - .L_5648)
.L_5648:
        /*007c*/ 	.word	0x00000000
        /*0080*/ 	.short	0x0000
        /*0082*/ 	.short	0x0000
        /*0084*/ 	.byte	0x00, 0xf0, 0x11, 0x00


	//----- nvinfo : EIATTR_SPARSE_MMA_MASK
	.align		4
.L_5649:
        /*0088*/ 	.byte	0x03, 0x50
        /*008a*/ 	.short	0x0000


	//----- nvinfo : EIATTR_MAXREG_COUNT
	.align		4
        /*008c*/ 	.byte	0x03, 0x1b
        /*008e*/ 	.short	0x00ff


	//----- nvinfo : EIATTR_NUM_BARRIERS
	.align		4
        /*0090*/ 	.byte	0x02, 0x4c
        /*0092*/ 	.byte	0x01
	.zero		1


	//----- nvinfo : EIATTR_MERCURY_ISA_VERSION
	.align		4
        /*0094*/ 	.byte	0x03, 0x5f
        /*0096*/ 	.short	0x0101


	//----- nvinfo : EIATTR_COOP_GROUP_MASK_REGIDS
	.align		4
        /*0098*/ 	.byte	0x04, 0x29
        /*009a*/ 	.short	(.L_5651 - .L_5650)


	//   ....[0]....
.L_5650:
        /*009c*/ 	.word	0xffffffff


	//   ....[1]....
        /*00a0*/ 	.word	0xffffffff


	//   ....[2]....
        /*00a4*/ 	.word	0xffffffff


	//   ....[3]....
        /*00a8*/ 	.word	0xffffffff


	//   ....[4]....
        /*00ac*/ 	.word	0xffffffff


	//   ....[5]....
        /*00b0*/ 	.word	0xffffffff


	//   ....[6]....
        /*00b4*/ 	.word	0xffffffff


	//   ....[7]....
        /*00b8*/ 	.word	0xffffffff


	//   ....[8]....
        /*00bc*/ 	.word	0xffffffff


	//   ....[9]....
        /*00c0*/ 	.word	0xffffffff


	//   ....[10]....
        /*00c4*/ 	.word	0xffffffff


	//   ....[11]....
        /*00c8*/ 	.word	0xffffffff


	//   ....[12]....
        /*00cc*/ 	.word	0xffffffff


	//   ....[13]....
        /*00d0*/ 	.word	0x0500001d


	//   ....[14]....
        /*00d4*/ 	.word	0x0500001d


	//   ....[15]....
        /*00d8*/ 	.word	0x0500001d


	//   ....[16]....
        /*00dc*/ 	.word	0x0500001d


	//   ....[17]....
        /*00e0*/ 	.word	0x0500001d


	//   ....[18]....
        /*00e4*/ 	.word	0x0500001d


	//   ....[19]....
        /*00e8*/ 	.word	0x0500001d


	//   ....[20]....
        /*00ec*/ 	.word	0x0500001d


	//   ....[21]....
        /*00f0*/ 	.word	0x0500001d


	//   ....[22]....
        /*00f4*/ 	.word	0x0500001d


	//   ....[23]....
        /*00f8*/ 	.word	0x0500001d


	//   ....[24]....
        /*00fc*/ 	.word	0x0500001d


	//----- nvinfo : EIATTR_COOP_GROUP_INSTR_OFFSETS
	.align		4
.L_5651:
        /*0100*/ 	.byte	0x04, 0x28
        /*0102*/ 	.short	(.L_5653 - .L_5652)


	//   ....[0]....
.L_5652:
        /*0104*/ 	.word	0x000018f0


	//   ....[1]....
        /*0108*/ 	.word	0x00001940


	//   ....[2]....
        /*010c*/ 	.word	0x00001990


	//   ....[3]....
        /*0110*/ 	.word	0x000019e0


	//   ....[4]....
        /*0114*/ 	.word	0x00001fb0


	//   ....[5]....
        /*0118*/ 	.word	0x00002000


	//   ....[6]....
        /*011c*/ 	.word	0x00002050


	//   ....[7]....
        /*0120*/ 	.word	0x000020a0


	//   ....[8]....
        /*0124*/ 	.word	0x00002630


	//   ....[9]....
        /*0128*/ 	.word	0x00002680


	//   ....[10]....
        /*012c*/ 	.word	0x000026d0


	//   ....[11]....
        /*0130*/ 	.word	0x00002740


	//   ....[12]....
        /*0134*/ 	.word	0x000027a0


	//   ....[13]....
        /*0138*/ 	.word	0x00002de0


	//   ....[14]....
        /*013c*/ 	.word	0x00002e60


	//   ....[15]....
        /*0140*/ 	.word	0x00002ee0


	//   ....[16]....
        /*0144*/ 	.word	0x00002f60


	//   ....[17]....
        /*0148*/ 	.word	0x00002fe0


	//   ....[18]....
        /*014c*/ 	.word	0x00003060


	//   ....[19]....
        /*0150*/ 	.word	0x000030e0


	//   ....[20]....
        /*0154*/ 	.word	0x00003160


	//   ....[21]....
        /*0158*/ 	.word	0x000031d0


	//   ....[22]....
        /*015c*/ 	.word	0x00003250


	//   ....[23]....
        /*0160*/ 	.word	0x000032d0


	//   ....[24]....
        /*0164*/ 	.word	0x00003350


	//----- nvinfo : EIATTR_VRC_CTA_INIT_COUNT
	.align		4
.L_5653:
        /*0168*/ 	.byte	0x02, 0x4a
	.zero		1
	.zero		1


	//----- nvinfo : EIATTR_EXIT_INSTR_OFFSETS
	.align		4
        /*016c*/ 	.byte	0x04, 0x1c
        /*016e*/ 	.short	(.L_5655 - .L_5654)


	//   ....[0]....
.L_5654:
        /*0170*/ 	.word	0x00000910


	//   ....[1]....
        /*0174*/ 	.word	0x00002d90


	//----- nvinfo : EIATTR_MAX_THREADS
	.align		4
.L_5655:
        /*0178*/ 	.byte	0x04, 0x05
        /*017a*/ 	.short	(.L_5657 - .L_5656)
.L_5656:
        /*017c*/ 	.word	0x00000100
        /*0180*/ 	.word	0x00000001
        /*0184*/ 	.word	0x00000001


	//----- nvinfo : EIATTR_CRS_STACK_SIZE
	.align		4
.L_5657:
        /*0188*/ 	.byte	0x04, 0x1e
        /*018a*/ 	.short	(.L_5659 - .L_5658)
.L_5658:
        /*018c*/ 	.word	0x00000000


	//----- nvinfo : EIATTR_CBANK_PARAM_SIZE
	.align		4
.L_5659:
        /*0190*/ 	.byte	0x03, 0x19
        /*0192*/ 	.short	0x0030


	//----- nvinfo : EIATTR_PARAM_CBANK
	.align		4
        /*0194*/ 	.byte	0x04, 0x0a
        /*0196*/ 	.short	(.L_5661 - .L_5660)
	.align		4
.L_5660:
        /*0198*/ 	.word	index@(.nv.constant0._Z9cuda_gemmIiLi256ELi4ELi1ELi512ELi4ELi4ELi32ELi1ELi0EEviiiPT_S1_S1_ii)
        /*019c*/ 	.short	0x0380
        /*019e*/ 	.short	0x0030


	//----- nvinfo : EIATTR_SW_WAR
	.align		4
.L_5661:
        /*01a0*/ 	.byte	0x04, 0x36
        /*01a2*/ 	.short	(.L_5663 - .L_5662)
.L_5662:
        /*01a4*/ 	.word	0x00000008
.L_5663:


//--------------------- .nv.info._Z9cuda_gemmIiLi256ELi4ELi1ELi512ELi4ELi4ELi32ELi0ELi1EEviiiPT_S1_S1_ii --------------------------
	.section	.nv.info._Z9cuda_gemmIiLi256ELi4ELi1ELi512ELi4ELi4ELi32ELi0ELi1EEviiiPT_S1_S1_ii,"",@"SHT_CUDA_INFO"
	.sectionflags	@""
	.align	4


	//----- nvinfo : EIATTR_CUDA_API_VERSION
	.align		4
        /*0000*/ 	.byte	0x04, 0x37
        /*0002*/ 	.short	(.L_5665 - .L_5664)
.L_5664:
        /*0004*/ 	.word	0x00000082


	//----- nvinfo : EIATTR_KPARAM_INFO
	.align		4
.L_5665:
        /*0008*/ 	.byte	0x04, 0x17
        /*000a*/ 	.short	(.L_5667 - .L_5666)
.L_5666:
        /*000c*/ 	.word	0x00000000
        /*0010*/ 	.short	0x0007
        /*0012*/ 	.short	0x002c
        /*0014*/ 	.byte	0x00, 0xf0, 0x11, 0x00


	//----- nvinfo : EIATTR_KPARAM_INFO
	.align		4
.L_5667:
        /*0018*/ 	.byte	0x04, 0x17
        /*001a*/ 	.short	(.L_5669 - .L_5668)
.L_5668:
        /*001c*/ 	.word	0x00000000
        /*0020*/ 	.short	0x0006
        /*0022*/ 	.short	0x0028
        /*0024*/ 	.byte	0x00, 0xf0, 0x11, 0x00


	//----- nvinfo : EIATTR_KPARAM_INFO
	.align		4
.L_5669:
        /*0028*/ 	.byte	0x04, 0x17
        /*002a*/ 	.short	(.L_5671 - .L_5670)
.L_5670:
        /*002c*/ 	.word	0x00000000
        /*0030*/ 	.short	0x0005
        /*0032*/ 	.short	0x0020
        /*0034*/ 	.byte	0x00, 0xf5, 0x21, 0x00


	//----- nvinfo : EIATTR_KPARAM_INFO
	.align		4
.L_5671:
        /*0038*/ 	.byte	0x04, 0x17
        /*003a*/ 	.short	(.L_5673 - .L_5672)
.L_5672:
        /*003c*/ 	.word	0x00000000
        /*0040*/ 	.short	0x0004
        /*0042*/ 	.short	0x0018
        /*0044*/ 	.byte	0x00, 0xf5, 0x21, 0x00


	//----- nvinfo : EIATTR_KPARAM_INFO
	.align		4
.L_5673:
        /*0048*/ 	.byte	0x04, 0x17
        /*004a*/ 	.short	(.L_5675 - .L_5674)
.L_5674:
        /*004c*/ 	.word	0x00000000
        /*0050*/ 	.short	0x0003
        /*0052*/ 	.short	0x0010
        /*0054*/ 	.byte	0x00, 0xf5, 0x21, 0x00


	//----- nvinfo : EIATTR_KPARAM_INFO
	.align		4
.L_5675:
        /*0058*/ 	.byte	0x04, 0x17
        /*005a*/ 	.short	(.L_5677 - .L_5676)
.L_5676:
        /*005c*/ 	.word	0x00000000
        /*0060*/ 	.short	0x0002
        /*0062*/ 	.short	0x0008
        /*0064*/ 	.byte	0x00, 0xf0, 0x11, 0x00


	//----- nvinfo : EIATTR_KPARAM_INFO
	.align		4
.L_5677:
        /*0068*/ 	.byte	0x04, 0x17
        /*006a*/ 	.short	(.L_5679 - .L_5678)
.L_5678:
        /*006c*/ 	.word	0x00000000
        /*0070*/ 	.short	0x0001
        /*0072*/ 	.short	0x0004
        /*0074*/ 	.byte	0x00, 0xf0, 0x11, 0x00


	//----- nvinfo : EIATTR_KPARAM_INFO
	.align		4
.L_5679:
        /*0078*/ 	.byte	0x04, 0x17
        /*007a*/ 	.short	(.L_5681 - .L_5680)
.L_5680:
        /*007c*/ 	.word	0x00000000
        /*0080*/ 	.short	0x0000
        /*0082*/ 	.short	0x0000
        /*0084*/ 	.byte	0x00, 0xf0, 0x11, 0x00


	//----- nvinfo : EIATTR_SPARSE_MMA_MASK
	.align		4
.L_5681:
        /*0088*/ 	.byte	0x03, 0x50
        /*008a*/ 	.short	0x0000


	//----- nvinfo : EIATTR_MAXREG_COUNT
	.align		4
        /*008c*/ 	.byte	0x03, 0x1b
        /*008e*/ 	.short	0x00ff


	//----- nvinfo : EIATTR_NUM_BARRIERS
	.align		4
        /*0090*/ 	.byte	0x02, 0x4c
        /*0092*/ 	.byte	0x01
	.zero		1


	//----- nvinfo : EIATTR_MERCURY_ISA_VERSION
	.align		4
        /*0094*/ 	.byte	0x03, 0x5f
        /*0096*/ 	.short	0x0101


	//----- nvinfo : EIATTR_COOP_GROUP_MASK_REGIDS
	.align		4
        /*0098*/ 	.byte	0x04, 0x29
        /*009a*/ 	.short	(.L_5683 - .L_5682)


	//   ....[0]....
.L_5682:
        /*009c*/ 	.word	0xffffffff


	//   ....[1]....
        /*00a0*/ 	.word	0xffffffff


	//   ....[2]....
        /*00a4*/ 	.word	0xffffffff


	//   ....[3]....
        /*00a8*/ 	.word	0xffffffff


	//   ....[4]....
        /*00ac*/ 	.word	0x05000019


	//   ....[5]....
        /*00b0*/ 	.word	0x05000019


	//   ....[6]....
        /*00b4*/ 	.word	0x05000019


	//   ....[7]....
        /*00b8*/ 	.word	0x05000019


	//----- nvinfo : EIATTR_COOP_GROUP_INSTR_OFFSETS
	.align		4
.L_5683:
        /*00bc*/ 	.byte	0x04, 0x28
        /*00be*/ 	.short	(.L_5685 - .L_5684)


	//   ....[0]....
.L_5684:
        /*00c0*/ 	.word	0x00000c60


	//   ....[1]....
        /*00c4*/ 	.word	0x00000c70


	//   ....[2]....
        /*00c8*/ 	.word	0x00000c80


	//   ....[3]....
        /*00cc*/ 	.word	0x00000c90


	//   ....[4]....
        /*00d0*/ 	.word	0x00001310


	//   ....[5]....
        /*00d4*/ 	.word	0x00001390


	//   ....[6]....
        /*00d8*/ 	.word	0x000013f0


	//   ....[7]....
        /*00dc*/ 	.word	0x00001450


	//----- nvinfo : EIATTR_VRC_CTA_INIT_COUNT
	.align		4
.L_5685:
        /*00e0*/ 	.byte	0x02, 0x4a
	.zero		1
	.zero		1


	//----- nvinfo : EIATTR_EXIT_INSTR_OFFSETS
	.align		4
        /*00e4*/ 	.byte	0x04, 0x1c
        /*00e6*/ 	.short	(.L_5687 - .L_5686)


	//   ....[0]....
.L_5686:
        /*00e8*/ 	.word	0x000001c0


	//   ....[1]....
        /*00ec*/ 	.word	0x000012b0


	//----- nvinfo : EIATTR_MAX_THREADS
	.align		4
.L_5687:
        /*00f0*/ 	.byte	0x04, 0x05
        /*00f2*/ 	.short	(.L_5689 - .L_5688)
.L_5688:
        /*00f4*/ 	.word	0x00000100
        /*00f8*/ 	.word	0x00000001
        /*00fc*/ 	.word	0x00000001


	//----- nvinfo : EIATTR_CRS_STACK_SIZE
	.align		4
.L_5689:
        /*0100*/ 	.byte	0x04, 0x1e
        /*0102*/ 	.short	(.L_5691 - .L_5690)
.L_5690:
        /*0104*/ 	.word	0x00000000


	//----- nvinfo : EIATTR_CBANK_PARAM_SIZE
	.align		4
.L_5691:
        /*0108*/ 	.byte	0x03, 0x19
        /*010a*/ 	.short	0x0030


	//----- nvinfo : EIATTR_PARAM_CBANK
	.align		4
        /*010c*/ 	.byte	0x04, 0x0a
        /*010e*/ 	.short	(.L_5693 - .L_5692)
	.align		4
.L_5692:
        /*0110*/ 	.word	index@(.nv.constant0._Z9cuda_gemmIiLi256ELi4ELi1ELi512ELi4ELi4ELi32ELi0ELi1EEviiiPT_S1_S1_ii)
        /*0114*/ 	.short	0x0380
        /*0116*/ 	.short	0x0030


	//----- nvinfo : EIATTR_SW_WAR
	.align		4
.L_5693:
        /*0118*/ 	.byte	0x04, 0x36
        /*011a*/ 	.short	(.L_5695 - .L_5694)
.L_5694:
        /*011c*/ 	.word	0x00000008
.L_5695:


//--------------------- .nv.info._Z9cuda_gemmIiLi256ELi4ELi1ELi512ELi4ELi4ELi32ELi0ELi0EEviiiPT_S1_S1_ii --------------------------
	.section	.nv.info._Z9cuda_gemmIiLi256ELi4ELi1ELi512ELi4ELi4ELi32ELi0ELi0EEviiiPT_S1_S1_ii,"",@"SHT_CUDA_INFO"
	.sectionflags	@""
	.align	4


	//----- nvinfo : EIATTR_CUDA_API_VERSION
	.align		4
        /*0000*/ 	.byte	0x04, 0x37
        /*0002*/ 	.short	(.L_5697 - .L_5696)
.L_5696:
        /*0004*/ 	.word	0x00000082


	//----- nvinfo : EIATTR_KPARAM_INFO
	.align		4
.L_5697:
        /*0008*/ 	.byte	0x04, 0x17
        /*000a*/ 	.short	(.L_5699 - .L_5698)
.L_5698:
        /*000c*/ 	.word	0x00000000
        /*0010*/ 	.short	0x0007
        /*0012*/ 	.short	0x002c
        /*0014*/ 	.byte	0x00, 0xf0, 0x11, 0x00


	//----- nvinfo : EIATTR_KPARAM_INFO
	.align		4
.L_5699:
        /*0018*/ 	.byte	0x04, 0x17
        /*001a*/ 	.short	(.L_5701 - .L_5700)
.L_5700:
        /*001c*/ 	.word	0x00000000
        /*0020*/ 	.short	0x0006
        /*0022*/ 	.short	0x0028
        /*0024*/ 	.byte	0x00, 0xf0, 0x11, 0x00


	//----- nvinfo : EIATTR_KPARAM_INFO
	.align		4
.L_5701:
        /*0028*/ 	.byte	0x04, 0x17
        /*002a*/ 	.short	(.L_5703 - .L_5702)
.L_5702:
        /*002c*/ 	.word	0x00000000
        /*0030*/ 	.short	0x0005
        /*0032*/ 	.short	0x0020
        /*0034*/ 	.byte	0x00, 0xf5, 0x21, 0x00


	//----- nvinfo : EIATTR_KPARAM_INFO
	.align		4
.L_5703:
        /*0038*/ 	.byte	0x04, 0x17
        /*003a*/ 	.short	(.L_5705 - .L_5704)
.L_5704:
        /*003c*/ 	.word	0x00000000
        /*0040*/ 	.short	0x0004
        /*0042*/ 	.short	0x0018
        /*0044*/ 	.byte	0x00, 0xf5, 0x21, 0x00


	//----- nvinfo : EIATTR_KPARAM_INFO
	.align		4
.L_5705:
        /*0048*/ 	.byte	0x04, 0x17
        /*004a*/ 	.short	(.L_5707 - .L_5706)
.L_5706:
        /*004c*/ 	.word	0x00000000
        /*0050*/ 	.short	0x0003
        /*0052*/ 	.short	0x0010
        /*0054*/ 	.byte	0x00, 0xf5, 0x21, 0x00


	//----- nvinfo : EIATTR_KPARAM_INFO
	.align		4
.L_5707:
        /*0058*/ 	.byte	0x04, 0x17
        /*005a*/ 	.short	(.L_5709 - .L_5708)
.L_5708:
        /*005c*/ 	.word	0x00000000
        /*0060*/ 	.short	0x0002
        /*0062*/ 	.short	0x0008
        /*0064*/ 	.byte	0x00, 0xf0, 0x11, 0x00


	//----- nvinfo : EIATTR_KPARAM_INFO
	.align		4
.L_5709:
        /*0068*/ 	.byte	0x04, 0x17
        /*006a*/ 	.short	(.L_5711 - .L_5710)
.L_5710:
        /*006c*/ 	.word	0x00000000
        /*0070*/ 	.short	0x0001
        /*0072*/ 	.short	0x0004
        /*0074*/ 	.byte	0x00, 0xf0, 0x11, 0x00


	//----- nvinfo : EIATTR_KPARAM_INFO
	.align		4
.L_5711:
        /*0078*/ 	.byte	0x04, 0x17
        /*007a*/ 	.short	(.L_5713 - .L_5712)
.L_5712:
        /*007c*/ 	.word	0x00000000
        /*0080*/ 	.short	0x0000
        /*0082*/ 	.short	0x0000
        /*0084*/ 	.byte	0x00, 0xf0, 0x11, 0x00


	//----- nvinfo : EIATTR_SPARSE_MMA_MASK
	.align		4
.L_5713:
        /*0088*/ 	.byte	0x03, 0x50
        /*008a*/ 	.short	0x0000


	//----- nvinfo : EIATTR_MAXREG_COUNT
	.align		4
        /*008c*/ 	.byte	0x03, 0x1b
        /*008e*/ 	.short	0x00ff


	//----- nvinfo : EIATTR_NUM_BARRIERS
	.align		4
        /*0090*/ 	.byte	0x02, 0x4c
        /*0092*/ 	.byte	0x01
	.zero		1


	//----- nvinfo : EIATTR_MERCURY_ISA_VERSION
	.align		4
        /*0094*/ 	.byte	0x03, 0x5f
        /*0096*/ 	.short	0x0101


	//----- nvinfo : EIATTR_COOP_GROUP_MASK_REGIDS
	.align		4
        /*0098*/ 	.byte	0x04, 0x29
        /*009a*/ 	.short	(.L_5715 - .L_5714)


	//   ....[0]....
.L_5714:
        /*009c*/ 	.word	0xffffffff


	//   ....[1]....
        /*00a0*/ 	.word	0xffffffff


	//   ....[2]....
        /*00a4*/ 	.word	0xffffffff


	//   ....[3]....
        /*00a8*/ 	.word	0xffffffff


	//   ....[4]....
        /*00ac*/ 	.word	0xffffffff


	//   ....[5]....
        /*00b0*/ 	.word	0xffffffff


	//   ....[6]....
        /*00b4*/ 	.word	0xffffffff


	//   ....[7]....
        /*00b8*/ 	.word	0xffffffff


	//   ....[8]....
        /*00bc*/ 	.word	0xffffffff


	//   ....[9]....
        /*00c0*/ 	.word	0xffffffff


	//   ....[10]....
        /*00c4*/ 	.word	0xffffffff


	//   ....[11]....
        /*00c8*/ 	.word	0xffffffff


	//   ....[12]....
        /*00cc*/ 	.word	0xffffffff


	//   ....[13]....
        /*00d0*/ 	.word	0x05000014


	//   ....[14]....
        /*00d4*/ 	.word	0x05000014


	//   ....[15]....
        /*00d8*/ 	.word	0x05000014


	//   ....[16]....
        /*00dc*/ 	.word	0x05000014


	//   ....[17]....
        /*00e0*/ 	.word	0x05000014


	//   ....[18]....
        /*00e4*/ 	.word	0x05000014


	//   ....[19]....
        /*00e8*/ 	.word	0x05000014


	//   ....[20]....
        /*00ec*/ 	.word	0x05000014


	//   ....[21]....
        /*00f0*/ 	.word	0x05000014


	//   ....[22]....
        /*00f4*/ 	.word	0x05000014


	//   ....[23]....
        /*00f8*/ 	.word	0x05000014


	//   ....[24]....
        /*00fc*/ 	.word	0x05000014


	//----- nvinfo : EIATTR_COOP_GROUP_INSTR_OFFSETS
	.align		4
.L_5715:
        /*0100*/ 	.byte	0x04, 0x28
        /*0102*/ 	.short	(.L_5717 - .L_5716)


	//   ....[0]....
.L_5716:
        /*0104*/ 	.word	0x00001940


	//   ....[1]....
        /*0108*/ 	.word	0x00001990


	//   ....[2]....
        /*010c*/ 	.word	0x000019e0


	//   ....[3]....
        /*0110*/ 	.word	0x00001a30


	//   ....[4]....
        /*0114*/ 	.word	0x00001ff0


	//   ....[5]....
        /*0118*/ 	.word	0x00002040


	//   ....[6]....
        /*011c*/ 	.word	0x00002090


	//   ....[7]....
        /*0120*/ 	.word	0x000020e0


	//   ....[8]....
        /*0124*/ 	.word	0x00002660


	//   ....[9]....
        /*0128*/ 	.word	0x000026b0


	//   ....[10]....
        /*012c*/ 	.word	0x00002700


	//   ....[11]....
        /*0130*/ 	.word	0x00002770


	//   ....[12]....
        /*0134*/ 	.word	0x000027d0


	//   ....[13]....
        /*0138*/ 	.word	0x00003920


	//   ....[14]....
        /*013c*/ 	.word	0x000039a0


	//   ....[15]....
        /*0140*/ 	.word	0x00003a20


	//   ....[16]....
        /*0144*/ 	.word	0x00003aa0


	//   ....[17]....
        /*0148*/ 	.word	0x00003b20


	//   ....[18]....
        /*014c*/ 	.word	0x00003ba0


	//   ....[19]....
        /*0150*/ 	.word	0x00003c20


	//   ....[20]....
        /*0154*/ 	.word	0x00003ca0


	//   ....[21]....
        /*0158*/ 	.word	0x00003d10


	//   ....[22]....
        /*015c*/ 	.word	0x00003d90


	//   ....[23]....
        /*0160*/ 	.word	0x00003e10


	//   ....[24]....
        /*0164*/ 	.word	0x00003e90


	//----- nvinfo : EIATTR_VRC_CTA_INIT_COUNT
	.align		4
.L_5717:
        /*0168*/ 	.byte	0x02, 0x4a
	.zero		1
	.zero		1


	//----- nvinfo : EIATTR_EXIT_INSTR_OFFSETS
	.align		4
        /*016c*/ 	.byte	0x04, 0x1c
        /*016e*/ 	.short	(.L_5719 - .L_5718)


	//   ....[0]....
.L_5718:
        /*0170*/ 	.word	0x00000910


	//   ....[1]....
        /*0174*/ 	.word	0x000038d0


	//----- nvinfo : EIATTR_MAX_THREADS
	.align		4
.L_5719:
        /*0178*/ 	.byte	0x04, 0x05
        /*017a*/ 	.short	(.L_5721 - .L_5720)
.L_5720:
        /*017c*/ 	.word	0x00000100
        /*0180*/ 	.word	0x00000001
        /*0184*/ 	.word	0x00000001


	//----- nvinfo : EIATTR_CRS_STACK_SIZE
	.align		4
.L_5721:
        /*0188*/ 	.byte	0x04, 0x1e
        /*018a*/ 	.short	(.L_5723 - .L_5722)
.L_5722:
        /*018c*/ 	.word	0x00000000


	//----- nvinfo : EIATTR_CBANK_PARAM_SIZE
	.align		4
.L_5723:
        /*0190*/ 	.byte	0x03, 0x19
        /*0192*/ 	.short	0x0030


	//----- nvinfo : EIATTR_PARAM_CBANK
	.align		4
        /*0194*/ 	.byte	0x04, 0x0a
        /*0196*/ 	.short	(.L_5725 - .L_5724)
	.align		4
.L_5724:
        /*0198*/ 	.word	index@(.nv.constant0._Z9cuda_gemmIiLi256ELi4ELi1ELi512ELi4ELi4ELi32ELi0ELi0EEviiiPT_S1_S1_ii)
        /*019c*/ 	.short	0x0380
        /*019e*/ 	.short	0x0030


	//----- nvinfo : EIATTR_SW_WAR
	.align		4
.L_5725:
        /*01a0*/ 	.byte	0x04, 0x36
        /*01a2*/ 	.short	(.L_5727 - .L_5726)
.L_5726:
        /*01a4*/ 	.word	0x00000008
.L_5727:


//--------------------- .nv.info._Z9cuda_gemmIiLi256ELi4ELi1ELi512ELi2ELi2ELi32ELi1ELi1EEviiiPT_S1_S1_ii --------------------------
	.section	.nv.info._Z9cuda_gemmIiLi256ELi4ELi1ELi512ELi2ELi2ELi32ELi1ELi1EEviiiPT_S1_S1_ii,"",@"SHT_CUDA_INFO"
	.sectionflags	@""
	.align	4


	//----- nvinfo : EIATTR_CUDA_API_VERSION
	.align		4
        /*0000*/ 	.byte	0x04, 0x37
        /*0002*/ 	.short	(.L_5729 - .L_5728)
.L_5728:
        /*0004*/ 	.word	0x00000082


	//----- nvinfo : EIATTR_KPARAM_INFO
	.align		4
.L_5729:
        /*0008*/ 	.byte	0x04, 0x17
        /*000a*/ 	.short	(.L_5731 - .L_5730)
.L_5730:
        /*000c*/ 	.word	0x00000000
        /*0010*/ 	.short	0x0007
        /*0012*/ 	.short	0x002c
        /*0014*/ 	.byte	0x00, 0xf0, 0x11, 0x00


	//----- nvinfo : EIATTR_KPARAM_INFO
	.align		4
.L_5731:
        /*0018*/ 	.byte	0x04, 0x17
        /*001a*/ 	.short	(.L_5733 - .L_5732)
.L_5732:
        /*001c*/ 	.word	0x00000000
        /*0020*/ 	.short	0x0006
        /*0022*/ 	.short	0x0028
        /*0024*/ 	.byte	0x00, 0xf0, 0x11, 0x00


	//----- nvinfo : EIATTR_KPARAM_INFO
	.align		4
.L_5733:
        /*0028*/ 	.byte	0x04, 0x17
        /*002a*/ 	.short	(.L_5735 - .L_5734)
.L_5734:
        /*002c*/ 	.word	0x00000000
        /*0030*/ 	.short	0x0005
        /*0032*/ 	.short	0x0020
        /*0034*/ 	.byte	0x00, 0xf5, 0x21, 0x00


	//----- nvinfo : EIATTR_KPARAM_INFO
	.align		4
.L_5735:
        /*0038*/ 	.byte	0x04, 0x17
        /*003a*/ 	.short	(.L_5737 - .L_5736)
.L_5736:
        /*003c*/ 	.word	0x00000000
        /*0040*/ 	.short	0x0004
        /*0042*/ 	.short	0x0018
        /*0044*/ 	.byte	0x00, 0xf5, 0x21, 0x00


	//----- nvinfo : EIATTR_KPARAM_INFO
	.align		4
.L_5737:
        /*0048*/ 	.byte	0x04, 0x17
        /*004a*/ 	.short	(.L_5739 - .L_5738)
.L_5738:
        /*004c*/ 	.word	0x00000000
        /*0050*/ 	.short	0x0003
        /*0052*/ 	.short	0x0010
        /*0054*/ 	.byte	0x00, 0xf5, 0x21, 0x00


	//----- nvinfo : EIATTR_KPARAM_INFO
	.align		4
.L_5739:
        /*0058*/ 	.byte	0x04, 0x17
        /*005a*/ 	.short	(.L_5741 - .L_5740)
.L_5740:
        /*005c*/ 	.word	0x00000000
        /*0060*/ 	.short	0x0002
        /*0062*/ 	.short	0x0008
        /*0064*/ 	.byte	0x00, 0xf0, 0x11, 0x00


	//----- nvinfo : EIATTR_KPARAM_INFO
	.align		4
.L_5741:
        /*0068*/ 	.byte	0x04, 0x17
        /*006a*/ 	.short	(.L_5743 - .L_5742)
.L_5742:
        /*006c*/ 	.word	0x00000000
        /*0070*/ 	.short	0x0001
        /*0072*/ 	.short	0x0004
        /*0074*/ 	.byte	0x00, 0xf0, 0x11, 0x00


	//----- nvinfo : EIATTR_KPARAM_INFO
	.align		4
.L_5743:
        /*0078*/ 	.byte	0x04, 0x17
        /*007a*/ 	.short	(.L_5745 - .L_5744)
.L_5744:
        /*007c*/ 	.word	0x00000000
        /*0080*/ 	.short	0x0000
        /*0082*/ 	.short	0x0000
        /*0084*/ 	.byte	0x00, 0xf0, 0x11, 0x00


	//----- nvinfo : EIATTR_SPARSE_MMA_MASK
	.align		4
.L_5745:
        /*0088*/ 	.byte	0x03, 0x50
        /*008a*/ 	.short	0x0000


	//----- nvinfo : EIATTR_MAXREG_COUNT
	.align		4
        /*008c*/ 	.byte	0x03, 0x1b
        /*008e*/ 	.short	0x00ff


	//----- nvinfo : EIATTR_NUM_BARRIERS
	.align		4
        /*0090*/ 	.byte	0x02, 0x4c
        /*0092*/ 	.byte	0x01
	.zero		1


	//----- nvinfo : EIATTR_MERCURY_ISA_VERSION
	.align		4
        /*0094*/ 	.byte	0x03, 0x5f
        /*0096*/ 	.short	0x0101


	//----- nvinfo : EIATTR_COOP_GROUP_MASK_REGIDS
	.align		4
        /*0098*/ 	.byte	0x04, 0x29
        /*009a*/ 	.short	(.L_5747 - .L_5746)


	//   ....[0]....
.L_5746:
        /*009c*/ 	.word	0xffffffff


	//   ....[1]....
        /*00a0*/ 	.word	0xffffffff


	//----- nvinfo : EIATTR_COOP_GROUP_INSTR_OFFSETS
	.align		4
.L_5747:
        /*00a4*/ 	.byte	0x04, 0x28
        /*00a6*/ 	.short	(.L_5749 - .L_5748)


	//   ....[0]....
.L_5748:
        /*00a8*/ 	.word	0x00000b50


	//   ....[1]....
        /*00ac*/ 	.word	0x00000b60


	//----- nvinfo : EIATTR_VRC_CTA_INIT_COUNT
	.align		4
.L_5749:
        /*00b0*/ 	.byte	0x02, 0x4a
	.zero		1
	.zero		1


	//----- nvinfo : EIATTR_EXIT_INSTR_OFFSETS
	.align		4
        /*00b4*/ 	.byte	0x04, 0x1c
        /*00b6*/ 	.short	(.L_5751 - .L_5750)


	//   ....[0]....
.L_5750:
        /*00b8*/ 	.word	0x000001c0


	//   ....[1]....
        /*00bc*/ 	.word	0x00000fa0


	//----- nvinfo : EIATTR_MAX_THREADS
	.align		4
.L_5751:
        /*00c0*/ 	.byte	0x04, 0x05
        /*00c2*/ 	.short	(.L_5753 - .L_5752)
.L_5752:
        /*00c4*/ 	.word	0x00000100
        /*00c8*/ 	.word	0x00000001
        /*00cc*/ 	.word	0x00000001


	//----- nvinfo : EIATTR_CRS_STACK_SIZE
	.align		4
.L_5753:
        /*00d0*/ 	.byte	0x04, 0x1e
        /*00d2*/ 	.short	(.L_5755 - .L_5754)
.L_5754:
        /*00d4*/ 	.word	0x00000000


	//----- nvinfo : EIATTR_CBANK_PARAM_SIZE
	.align		4
.L_5755:
        /*00d8*/ 	.byte	0x03, 0x19
        /*00da*/ 	.short	0x0030


	//----- nvinfo : EIATTR_PARAM_CBANK
	.align		4
        /*00dc*/ 	.byte	0x04, 0x0a
        /*00de*/ 	.short	(.L_5757 - .L_5756)
	.align		4
.L_5756:
        /*00e0*/ 	.word	index@(.nv.constant0._Z9cuda_gemmIiLi256ELi4ELi1ELi512ELi2ELi2ELi32ELi1ELi1EEviiiPT_S1_S1_ii)
        /*00e4*/ 	.short	0x0380
        /*00e6*/ 	.short	0x0030


	//----- nvinfo : EIATTR_SW_WAR
	.align		4
.L_5757:
        /*00e8*/ 	.byte	0x04, 0x36
        /*00ea*/ 	.short	(.L_5759 - .L_5758)
.L_5758:
        /*00ec*/ 	.word	0x00000008
.L_5759:


//--------------------- .nv.info._Z9cuda_gemmIiLi256ELi4ELi1ELi512ELi2ELi2ELi32ELi1ELi0EEviiiPT_S1_S1_ii --------------------------
	.section	.nv.info._Z9cuda_gemmIiLi256ELi4ELi1ELi512ELi2ELi2ELi32ELi1ELi0EEviiiPT_S1_S1_ii,"",@"SHT_CUDA_INFO"
	.sectionflags	@""
	.align	4


	//----- nvinfo : EIATTR_CUDA_API_VERSION
	.align		4
        /*0000*/ 	.byte	0x04, 0x37
        /*0002*/ 	.short	(.L_5761 - .L_5760)
.L_5760:
        /*0004*/ 	.word	0x00000082


	//----- nvinfo : EIATTR_KPARAM_INFO
	.align		4
.L_5761:
        /*0008*/ 	.byte	0x04, 0x17
        /*000a*/ 	.short	(.L_5763 - .L_5762)
.L_5762:
        /*000c*/ 	.word	0x00000000
        /*0010*/ 	.short	0x0007
        /*0012*/ 	.short	0x002c
        /*0014*/ 	.byte	0x00, 0xf0, 0x11, 0x00


	//----- nvinfo : EIATTR_KPARAM_INFO
	.align		4
.L_5763:
        /*0018*/ 	.byte	0x04, 0x17
        /*001a*/ 	.short	(.L_5765 - .L_5764)
.L_5764:
        /*001c*/ 	.word	0x00000000
        /*0020*/ 	.short	0x0006
        /*0022*/ 	.short	0x0028
        /*0024*/ 	.byte	0x00, 0xf0, 0x11, 0x00


	//----- nvinfo : EIATTR_KPARAM_INFO
	.align		4
.L_5765:
        /*0028*/ 	.byte	0x04, 0x17
        /*002a*/ 	.short	(.L_5767 - .L_5766)
.L_5766:
        /*002c*/ 	.word	0x00000000
        /*0030*/ 	.short	0x0005
        /*0032*/ 	.short	0x0020
        /*0034*/ 	.byte	0x00, 0xf5, 0x21, 0x00


	//----- nvinfo : EIATTR_KPARAM_INFO
	.align		4
.L_5767:
        /*0038*/ 	.byte	0x04, 0x17
        /*003a*/ 	.short	(.L_5769 - .L_5768)
.L_5768:
        /*003c*/ 	.word	0x00000000
        /*0040*/ 	.short	0x0004
        /*0042*/ 	.short	0x0018
        /*0044*/ 	.byte	0x00, 0xf5, 0x21, 0x00


	//----- nvinfo : EIATTR_KPARAM_INFO
	.align		4
.L_5769:
        /*0048*/ 	.byte	0x04, 0x17
        /*004a*/ 	.short	(.L_5771 - .L_5770)
.L_5770:
        /*004c*/ 	.word	0x00000000
        /*0050*/ 	.short	0x0003
        /*0052*/ 	.short	0x0010
        /*0054*/ 	.byte	0x00, 0xf5, 0x21, 0x00


	//----- nvinfo : EIATTR_KPARAM_INFO
	.align		4
.L_5771:
        /*0058*/ 	.byte	0x04, 0x17
        /*005a*/ 	.short	(.L_5773 - .L_5772)
.L_5772:
        /*005c*/ 	.word	0x00000000
        /*0060*/ 	.short	0x0002
        /*0062*/ 	.short	0x0008
        /*0064*/ 	.byte	0x00, 0xf0, 0x11, 0x00


	//----- nvinfo : EIATTR_KPARAM_INFO
	.align		4
.L_5773:
        /*0068*/ 	.byte	0x04, 0x17
        /*006a*/ 	.short	(.L_5775 - .L_5774)
.L_5774:
        /*006c*/ 	.word	0x00000000
        /*0070*/ 	.short	0x0001
        /*0072*/ 	.short	0x0004
        /*0074*/ 	.byte	0x00, 0xf0, 0x11, 0x00


	//----- nvinfo : EIATTR_KPARAM_INFO
	.align		4
.L_5775:
        /*0078*/ 	.byte	0x04, 0x17
        /*007a*/ 	.short	(.L_5777 - .L_5776)
.L_5776:
        /*007c*/ 	.word	0x00000000
        /*0080*/ 	.short	0x0000
        /*0082*/ 	.short	0x0000
        /*0084*/ 	.byte	0x00, 0xf0, 0x11, 0x00


	//----- nvinfo : EIATTR_SPARSE_MMA_MASK
	.align		4
.L_5777:
        /*0088*/ 	.byte	0x03, 0x50
        /*008a*/ 	.short	0x0000


	//----- nvinfo : EIATTR_MAXREG_COUNT
	.align		4
        /*008c*/ 	.byte	0x03, 0x1b
        /*008e*/ 	.short	0x00ff


	//----- nvinfo : EIATTR_NUM_BARRIERS
	.align		4
        /*0090*/ 	.byte	0x02, 0x4c
        /*0092*/ 	.byte	0x01
	.zero		1


	//----- nvinfo : EIATTR_MERCURY_ISA_VERSION
	.align		4
        /*0094*/ 	.byte	0x03, 0x5f
        /*0096*/ 	.short	0x0101


	//----- nvinfo : EIATTR_COOP_GROUP_MASK_REGIDS
	.align		4
        /*0098*/ 	.byte	0x04, 0x29
        /*009a*/ 	.short	(.L_5779 - .L_5778)


	//   ....[0]....
.L_5778:
        /*009c*/ 	.word	0xffffffff


	//   ....[1]....
        /*00a0*/ 	.word	0xffffffff


	//   ....[2]....
        /*00a4*/ 	.word	0xffffffff


	//   ....[3]....
        /*00a8*/ 	.word	0xffffffff


	//   ....[4]....
        /*00ac*/ 	.word	0xffffffff


	//   ....[5]....
        /*00b0*/ 	.word	0xffffffff


	//   ....[6]....
        /*00b4*/ 	.word	0xffffffff


	//   ....[7]....
        /*00b8*/ 	.word	0x0500000e


	//   ....[8]....
        /*00bc*/ 	.word	0x0500000e


	//   ....[9]....
        /*00c0*/ 	.word	0x0500000e


	//   ....[10]....
        /*00c4*/ 	.word	0x0500000e


	//   ....[11]....
        /*00c8*/ 	.word	0x0500000e


	//   ....[12]....
        /*00cc*/ 	.word	0x0500000e


	//----- nvinfo : EIATTR_COOP_GROUP_INSTR_OFFSETS
	.align		4
.L_5779:
        /*00d0*/ 	.byte	0x04, 0x28
        /*00d2*/ 	.short	(.L_5781 - .L_5780)


	//   ....[0]....
.L_5780:
        /*00d4*/ 	.word	0x000016f0


	//   ....[1]....
        /*00d8*/ 	.word	0x00001740


	//   ....[2]....
        /*00dc*/ 	.word	0x00001b50


	//   ....[3]....
        /*00e0*/ 	.word	0x00001ba0


	//   ....[4]....
        /*00e4*/ 	.word	0x00002000


	//   ....[5]....
        /*00e8*/ 	.word	0x00002050


	//   ....[6]....
        /*00ec*/ 	.word	0x000020b0


	//   ....[7]....
        /*00f0*/ 	.word	0x00002720


	//   ....[8]....
        /*00f4*/ 	.word	0x000027a0


	//   ....[9]....
        /*00f8*/ 	.word	0x00002820


	//   ....[10]....
        /*00fc*/ 	.word	0x000028a0


	//   ....[11]....
        /*0100*/ 	.word	0x00002910


	//   ....[12]....
        /*0104*/ 	.word	0x00002990


	//----- nvinfo : EIATTR_VRC_CTA_INIT_COUNT
	.align		4
.L_5781:
        /*0108*/ 	.byte	0x02, 0x4a
	.zero		1
	.zero		1


	//----- nvinfo : EIATTR_EXIT_INSTR_OFFSETS
	.align		4
        /*010c*/ 	.byte	0x04, 0x1c
        /*010e*/ 	.short	(.L_5783 - .L_5782)


	//   ....[0]....
.L_5782:
        /*0110*/ 	.word	0x00000910


	//   ....[1]....
        /*0114*/ 	.word	0x000026d0


	//----- nvinfo : EIATTR_MAX_THREADS
	.align		4
.L_5783:
        /*0118*/ 	.byte	0x04, 0x05
        /*011a*/ 	.short	(.L_5785 - .L_5784)
.L_5784:
        /*011c*/ 	.word	0x00000100
        /*0120*/ 	.word	0x00000001
        /*0124*/ 	.word	0x00000001


	//----- nvinfo : EIATTR_CRS_STACK_SIZE
	.align		4
.L_5785:
        /*0128*/ 	.byte	0x04, 0x1e
        /*012a*/ 	.short	(.L_5787 - .L_5786)
.L_5786:
        /*012c*/ 	.word	0x00000000


	//----- nvinfo : EIATTR_CBANK_PARAM_SIZE
	.align		4
.L_5787:
        /*0130*/ 	.byte	0x03, 0x19
        /*0132*/ 	.short	0x0030


	//----- nvinfo : EIATTR_PARAM_CBANK
	.align		4
        /*0134*/ 	.byte	0x04, 0x0a
        /*0136*/ 	.short	(.L_5789 - .L_5788)
	.align		4
.L_5788:
        /*0138*/ 	.word	index@(.nv.constant0._Z9cuda_gemmIiLi256ELi4ELi1ELi512ELi2ELi2ELi32ELi1ELi0EEviiiPT_S1_S1_ii)
        /*013c*/ 	.short	0x0380
        /*013e*/ 	.short	0x0030


	//----- nvinfo : EIATTR_SW_WAR
	.align		4
.L_5789:
        /*0140*/ 	.byte	0x04, 0x36
        /*0142*/ 	.short	(.L_5791 - .L_5790)
.L_5790:
        /*0144*/ 	.word	0x00000008
.L_5791:


//--------------------- .nv.info._Z9cuda_gemmIiLi256ELi4ELi1ELi512ELi2ELi2ELi32ELi0ELi1EEviiiPT_S1_S1_ii --------------------------
	.section	.nv.info._Z9cuda_gemmIiLi256ELi4ELi1ELi512ELi2ELi2ELi32ELi0ELi1EEviiiPT_S1_S1_ii,"",@"SHT_CUDA_INFO"
	.sectionflags	@""
	.align	4


	//----- nvinfo : EIATTR_CUDA_API_VERSION
	.align		4
        /*0000*/ 	.byte	0x04, 0x37
        /*0002*/ 	.short	(.L_5793 - .L_5792)
.L_5792:
        /*0004*/ 	.word	0x00000082


	//----- nvinfo : EIATTR_KPARAM_INFO
	.align		4
.L_5793:
        /*0008*/ 	.byte	0x04, 0x17
        /*000a*/ 	.short	(.L_5795 - .L_5794)
.L_5794:
        /*000c*/ 	.word	0x00000000
        /*0010*/ 	.short	0x0007
        /*0012*/ 	.short	0x002c
        /*0014*/ 	.byte	0x00, 0xf0, 0x11, 0x00


	//----- nvinfo : EIATTR_KPARAM_INFO
	.align		4
.L_5795:
        /*0018*/ 	.byte	0x04, 0x17
        /*001a*/ 	.short	(.L_5797 - .L_5796)
.L_5796:
        /*001c*/ 	.word	0x00000000
        /*0020*/ 	.short	0x0006
        /*0022*/ 	.short	0x0028
        /*0024*/ 	.byte	0x00, 0xf0, 0x11, 0x00


	//----- nvinfo : EIATTR_KPARAM_INFO
	.align		4
.L_5797:
        /*0028*/ 	.byte	0x04, 0x17
        /*002a*/ 	.short	(.L_5799 - .L_5798)
.L_5798:
        /*002c*/ 	.word	0x00000000
        /*0030*/ 	.short	0x0005
        /*0032*/ 	.short	0x0020
        /*0034*/ 	.byte	0x00, 0xf5, 0x21, 0x00


	//----- nvinfo : EIATTR_KPARAM_INFO
	.align		4
.L_5799:
        /*0038*/ 	.byte	0x04, 0x17
        /*003a*/ 	.short	(.L_5801 - .L_5800)
.L_5800:
        /*003c*/ 	.word	0x00000000
        /*0040*/ 	.short	0x0004
        /*0042*/ 	.short	0x0018
        /*0044*/ 	.byte	0x00, 0xf5, 0x21, 0x00


	//----- nvinfo : EIATTR_KPARAM_INFO
	.align		4
.L_5801:
        /*0048*/ 	.byte	0x04, 0x17
        /*004a*/ 	.short	(.L_5803 - .L_5802)
.L_5802:
        /*004c*/ 	.word	0x00000000
        /*0050*/ 	.short	0x0003
        /*0052*/ 	.short	0x0010
        /*0054*/ 	.byte	0x00, 0xf5, 0x21, 0x00


	//----- nvinfo : EIATTR_KPARAM_INFO
	.align		4
.L_5803:
        /*0058*/ 	.byte	0x04, 0x17
        /*005a*/ 	.short	(.L_5805 - .L_5804)
.L_5804:
        /*005c*/ 	.word	0x00000000
        /*0060*/ 	.short	0x0002
        /*0062*/ 	.short	0x0008
        /*0064*/ 	.byte	0x00, 0xf0, 0x11, 0x00


	//----- nvinfo : EIATTR_KPARAM_INFO
	.align		4
.L_5805:
        /*0068*/ 	.byte	0x04, 0x17
        /*006a*/ 	.short	(.L_5807 - .L_5806)
.L_5806:
        /*006c*/ 	.word	0x00000000
        /*0070*/ 	.short	0x0001
        /*0072*/ 	.short	0x0004
        /*0074*/ 	.byte	0x00, 0xf0, 0x11, 0x00


	//----- nvinfo : EIATTR_KPARAM_INFO
	.align		4
.L_5807:
        /*0078*/ 	.byte	0x04, 0x17
        /*007a*/ 	.short	(.L_5809 - .L_5808)
.L_5808:
        /*007c*/ 	.word	0x00000000
        /*0080*/ 	.short	0x0000
        /*0082*/ 	.short	0x0000
        /*0084*/ 	.byte	0x00, 0xf0, 0x11, 0x00


	//----- nvinfo : EIATTR_SPARSE_MMA_MASK
	.align		4
.L_5809:
        /*0088*/ 	.byte	0x03, 0x50
        /*008a*/ 	.short	0x0000


	//----- nvinfo : EIATTR_MAXREG_COUNT
	.align		4
        /*008c*/ 	.byte	0x03, 0x1b
        /*008e*/ 	.short	0x00ff


	//----- nvinfo : EIATTR_NUM_BARRIERS
	.align		4
        /*0090*/ 	.byte	0x02, 0x4c
        /*0092*/ 	.byte	0x01
	.zero		1


	//----- nvinfo : EIATTR_MERCURY_ISA_VERSION
	.align		4
        /*0094*/ 	.byte	0x03, 0x5f
        /*0096*/ 	.short	0x0101


	//----- nvinfo : EIATTR_COOP_GROUP_MASK_REGIDS
	.align		4
        /*0098*/ 	.byte	0x04, 0x29
        /*009a*/ 	.short	(.L_5811 - .L_5810)


	//   ....[0]....
.L_5810:
        /*009c*/ 	.word	0xffffffff


	//   ....[1]....
        /*00a0*/ 	.word	0xffffffff


	//----- nvinfo : EIATTR_COOP_GROUP_INSTR_OFFSETS
	.align		4
.L_5811:
        /*00a4*/ 	.byte	0x04, 0x28
        /*00a6*/ 	.short	(.L_5813 - .L_5812)


	//   ....[0]....
.L_5812:
        /*00a8*/ 	.word	0x00000c30


	//   ....[1]....
        /*00ac*/ 	.word	0x00000c40


	//----- nvinfo : EIATTR_VRC_CTA_INIT_COUNT
	.align		4
.L_5813:
        /*00b0*/ 	.byte	0x02, 0x4a
	.zero		1
	.zero		1


	//----- nvinfo : EIATTR_EXIT_INSTR_OFFSETS
	.align		4
        /*00b4*/ 	.byte	0x04, 0x1c
        /*00b6*/ 	.short	(.L_5815 - .L_5814)


	//   ....[0]....
.L_5814:
        /*00b8*/ 	.word	0x000001d0


	//   ....[1]....
        /*00bc*/ 	.word	0x000011f0


	//----- nvinfo : EIATTR_MAX_THREADS
	.align		4
.L_5815:
        /*00c0*/ 	.byte	0x04, 0x05
        /*00c2*/ 	.short	(.L_5817 - .L_5816)
.L_5816:
        /*00c4*/ 	.word	0x00000100
        /*00c8*/ 	.word	0x00000001
        /*00cc*/ 	.word	0x00000001


	//----- nvinfo : EIATTR_CRS_STACK_SIZE
	.align		4
.L_5817:
        /*00d0*/ 	.byte	0x04, 0x1e
        /*00d2*/ 	.short	(.L_5819 - .L_5818)
.L_5818:
        /*00d4*/ 	.word	0x00000000


	//----- nvinfo : EIATTR_CBANK_PARAM_SIZE
	.align		4
.L_5819:
        /*00d8*/ 	.byte	0x03, 0x19
        /*00da*/ 	.short	0x0030


	//----- nvinfo : EIATTR_PARAM_CBANK
	.align		4
        /*00dc*/ 	.byte	0x04, 0x0a
        /*00de*/ 	.short	(.L_5821 - .L_5820)
	.align		4
.L_5820:
        /*00e0*/ 	.word	index@(.nv.constant0._Z9cuda_gemmIiLi256ELi4ELi1ELi512ELi2ELi2ELi32ELi0ELi1EEviiiPT_S1_S1_ii)
        /*00e4*/ 	.short	0x0380
        /*00e6*/ 	.short	0x0030


	//----- nvinfo : EIATTR_SW_WAR
	.align		4
.L_5821:
        /*00e8*/ 	.byte	0x04, 0x36
        /*00ea*/ 	.short	(.L_5823 - .L_5822)
.L_5822:
        /*00ec*/ 	.word	0x00000008
.L_5823:


//--------------------- .nv.info._Z9cuda_gemmIiLi256ELi4ELi1ELi512ELi2ELi2ELi32ELi0ELi0EEviiiPT_S1_S1_ii --------------------------
	.section	.nv.info._Z9cuda_gemmIiLi256ELi4ELi1ELi512ELi2ELi2ELi32ELi0ELi0EEviiiPT_S1_S1_ii,"",@"SHT_CUDA_INFO"
	.sectionflags	@""
	.align	4


	//----- nvinfo : EIATTR_CUDA_API_VERSION
	.align		4
        /*0000*/ 	.byte	0x04, 0x37
        /*0002*/ 	.short	(.L_5825 - .L_5824)
.L_5824:
        /*0004*/ 	.word	0x00000082


	//----- nvinfo : EIATTR_KPARAM_INFO
	.align		4
.L_5825:
        /*0008*/ 	.byte	0x04, 0x17
        /*000a*/ 	.short	(.L_5827 - .L_5826)
.L_5826:
        /*000c*/ 	.word	0x00000000
        /*0010*/ 	.short	0x0007
        /*0012*/ 	.short	0x002c
        /*0014*/ 	.byte	0x00, 0xf0, 0x11, 0x00


	//----- nvinfo : EIATTR_KPARAM_INFO
	.align		4
.L_5827:
        /*0018*/ 	.byte	0x04, 0x17
        /*001a*/ 	.short	(.L_5829 - .L_5828)
.L_5828:
        /*001c*/ 	.word	0x00000000
        /*0020*/ 	.short	0x0006
        /*0022*/ 	.short	0x0028
        /*0024*/ 	.byte	0x00, 0xf0, 0x11, 0x00


	//----- nvinfo : EIATTR_KPARAM_INFO
	.align		4
.L_5829:
        /*0028*/ 	.byte	0x04, 0x17
        /*002a*/ 	.short	(.L_5831 - .L_5830)
.L_5830:
        /*002c*/ 	.word	0x00000000
        /*0030*/ 	.short	0x0005
        /*0032*/ 	.short	0x0020
        /*0034*/ 	.byte	0x00, 0xf5, 0x21, 0x00


	//----- nvinfo : EIATTR_KPARAM_INFO
	.align		4
.L_5831:
        /*0038*/ 	.byte	0x04, 0x17
        /*003a*/ 	.short	(.L_5833 - .L_5832)
.L_5832:
        /*003c*/ 	.word	0x00000000
        /*0040*/ 	.short	0x0004
        /*0042*/ 	.short	0x0018
        /*0044*/ 	.byte	0x00, 0xf5, 0x21, 0x00


	//----- nvinfo : EIATTR_KPARAM_INFO
	.align		4
.L_5833:
        /*0048*/ 	.byte	0x04, 0x17
        /*004a*/ 	.short	(.L_5835 - .L_5834)
.L_5834:
        /*004c*/ 	.word	0x00000000
        /*0050*/ 	.short	0x0003
        /*0052*/ 	.short	0x0010
        /*0054*/ 	.byte	0x00, 0xf5, 0x21, 0x00


	//----- nvinfo : EIATTR_KPARAM_INFO
	.align		4
.L_5835:
        /*0058*/ 	.byte	0x04, 0x17
        /*005a*/ 	.short	(.L_5837 - .L_5836)
.L_5836:
        /*005c*/ 	.word	0x00000000
        /*0060*/ 	.short	0x0002
        /*0062*/ 	.short	0x0008
        /*0064*/ 	.byte	0x00, 0xf0, 0x11, 0x00


	//----- nvinfo : EIATTR_KPARAM_INFO
	.align		4
.L_5837:
        /*0068*/ 	.byte	0x04, 0x17
        /*006a*/ 	.short	(.L_5839 - .L_5838)
.L_5838:
        /*006c*/ 	.word	0x00000000
        /*0070*/ 	.short	0x0001
        /*0072*/ 	.short	0x0004
        /*0074*/ 	.byte	0x00, 0xf0, 0x11, 0x00


	//----- nvinfo : EIATTR_KPARAM_INFO
	.align		4
.L_5839:
        /*0078*/ 	.byte	0x04, 0x17
        /*007a*/ 	.short	(.L_5841 - .L_5840)
.L_5840:
        /*007c*/ 	.word	0x00000000
        /*0080*/ 	.short	0x0000
        /*0082*/ 	.short	0x0000
        /*0084*/ 	.byte	0x00, 0xf0, 0x11, 0x00


	//----- nvinfo : EIATTR_SPARSE_MMA_MASK
	.align		4
.L_5841:
        /*0088*/ 	.byte	0x03, 0x50
        /*008a*/ 	.short	0x0000


	//----- nvinfo : EIATTR_MAXREG_COUNT
	.align		4
        /*008c*/ 	.byte	0x03, 0x1b
        /*008e*/ 	.short	0x00ff


	//----- nvinfo : EIATTR_NUM_BARRIERS
	.align		4
        /*0090*/ 	.byte	0x02, 0x4c
        /*0092*/ 	.byte	0x01
	.zero		1


	//----- nvinfo : EIATTR_MERCURY_ISA_VERSION
	.align		4
        /*0094*/ 	.byte	0x03, 0x5f
        /*0096*/ 	.short	0x0101


	//----- nvinfo : EIATTR_COOP_GROUP_MASK_REGIDS
	.align		4
        /*0098*/ 	.byte	0x04, 0x29
        /*009a*/ 	.short	(.L_5843 - .L_5842)


	//   ....[0]....
.L_5842:
        /*009c*/ 	.word	0xffffffff


	//   ....[1]....
        /*00a0*/ 	.word	0xffffffff


	//   ....[2]....
        /*00a4*/ 	.word	0xffffffff


	//   ....[3]....
        /*00a8*/ 	.word	0xffffffff


	//   ....[4]....
        /*00ac*/ 	.word	0xffffffff


	//   ....[5]....
        /*00b0*/ 	.word	0xffffffff


	//   ....[6]....
        /*00b4*/ 	.word	0xffffffff


	//   ....[7]....
        /*00b8*/ 	.word	0x05000010


	//   ....[8]....
        /*00bc*/ 	.word	0x05000010


	//   ....[9]....
        /*00c0*/ 	.word	0x05000010


	//   ....[10]....
        /*00c4*/ 	.word	0x05000010


	//   ....[11]....
        /*00c8*/ 	.word	0x05000010


	//   ....[12]....
        /*00cc*/ 	.word	0x05000010


	//----- nvinfo : EIATTR_COOP_GROUP_INSTR_OFFSETS
	.align		4
.L_5843:
        /*00d0*/ 	.byte	0x04, 0x28
        /*00d2*/ 	.short	(.L_5845 - .L_5844)


	//   ....[0]....
.L_5844:
        /*00d4*/ 	.word	0x00001750


	//   ....[1]....
        /*00d8*/ 	.word	0x000017a0


	//   ....[2]....
        /*00dc*/ 	.word	0x00001ba0


	//   ....[3]....
        /*00e0*/ 	.word	0x00001bf0


	//   ....[4]....
        /*00e4*/ 	.word	0x00002040


	//   ....[5]....
        /*00e8*/ 	.word	0x00002090


	//   ....[6]....
        /*00ec*/ 	.word	0x00002100


	//   ....[7]....
        /*00f0*/ 	.word	0x00003200


	//   ....[8]....
        /*00f4*/ 	.word	0x00003280


	//   ....[9]....
        /*00f8*/ 	.word	0x00003300


	//   ....[10]....
        /*00fc*/ 	.word	0x00003380


	//   ....[11]....
        /*0100*/ 	.word	0x000033f0


	//   ....[12]....
        /*0104*/ 	.word	0x00003470


	//----- nvinfo : EIATTR_VRC_CTA_INIT_COUNT
	.align		4
.L_5845:
        /*0108*/ 	.byte	0x02, 0x4a
	.zero		1
	.zero		1


	//----- nvinfo : EIATTR_EXIT_INSTR_OFFSETS
	.align		4
        /*010c*/ 	.byte	0x04, 0x1c
        /*010e*/ 	.short	(.L_5847 - .L_5846)


	//   ....[0]....
.L_5846:
        /*0110*/ 	.word	0x00000910


	//   ....[1]....
        /*0114*/ 	.word	0x000031b0


	//----- nvinfo : EIATTR_MAX_THREADS
	.align		4
.L_5847:
        /*0118*/ 	.byte	0x04, 0x05
        /*011a*/ 	.short	(.L_5849 - .L_5848)
.L_5848:
        /*011c*/ 	.word	0x00000100
        /*0120*/ 	.word	0x00000001
        /*0124*/ 	.word	0x00000001


	//----- nvinfo : EIATTR_CRS_STACK_SIZE
	.align		4
.L_5849:
        /*0128*/ 	.byte	0x04, 0x1e
        /*012a*/ 	.short	(.L_5851 - .L_5850)
.L_5850:
        /*012c*/ 	.word	0x00000000


	//----- nvinfo : EIATTR_CBANK_PARAM_SIZE
	.align		4
.L_5851:
        /*0130*/ 	.byte	0x03, 0x19
        /*0132*/ 	.short	0x0030


	//----- nvinfo : EIATTR_PARAM_CBANK
	.align		4
        /*0134*/ 	.byte	0x04, 0x0a
        /*0136*/ 	.short	(.L_5853 - .L_5852)
	.align		4
.L_5852:
        /*0138*/ 	.word	index@(.nv.constant0._Z9cuda_gemmIiLi256ELi4ELi1ELi512ELi2ELi2ELi32ELi0ELi0EEviiiPT_S1_S1_ii)
        /*013c*/ 	.short	0x0380
        /*013e*/ 	.short	0x0030


	//----- nvinfo : EIATTR_SW_WAR
	.align		4
.L_5853:
        /*0140*/ 	.byte	0x04, 0x36
        /*0142*/ 	.short	(.L_5855 - .L_5854)
.L_5854:
        /*0144*/ 	.word	0x00000008
.L_5855:


//--------------------- .nv.info._Z9cuda_gemmIiLi256ELi4ELi1ELi256ELi128ELi128ELi32ELi1ELi1EEviiiPT_S1_S1_ii --------------------------
	.section	.nv.info._Z9cuda_gemmIiLi256ELi4ELi1ELi256ELi128ELi128ELi32ELi1ELi1EEviiiPT_S1_S1_ii,"",@"SHT_CUDA_INFO"
	.sectionflags	@""
	.align	4


	//----- nvinfo : EIATTR_CUDA_API_VERSION
	.align		4
        /*0000*/ 	.byte	0x04, 0x37
        /*0002*/ 	.short	(.L_5857 - .L_5856)
.L_5856:
        /*0004*/ 	.word	0x00000082


	//----- nvinfo : EIATTR_KPARAM_INFO
	.align		4
.L_5857:
        /*0008*/ 	.byte	0x04, 0x17
        /*000a*/ 	.short	(.L_5859 - .L_5858)
.L_5858:
        /*000c*/ 	.word	0x00000000
        /*0010*/ 	.short	0x0007
        /*0012*/ 	.short	0x002c
        /*0014*/ 	.byte	0x00, 0xf0, 0x11, 0x00


	//----- nvinfo : EIATTR_KPARAM_INFO
	.align		4
.L_5859:
        /*0018*/ 	.byte	0x04, 0x17
        /*001a*/ 	.short	(.L_5861 - .L_5860)
.L_5860:
        /*001c*/ 	.word	0x00000000
        /*0020*/ 	.short	0x0006
        /*0022*/ 	.short	0x0028
        /*0024*/ 	.byte	0x00, 0xf0, 0x11, 0x00


	//----- nvinfo : EIATTR_KPARAM_INFO
	.align		4
.L_5861:
        /*0028*/ 	.byte	0x04, 0x17
        /*002a*/ 	.short	(.L_5863 - .L_5862)
.L_5862:
        /*002c*/ 	.word	0x00000000
        /*0030*/ 	.short	0x0005
        /*0032*/ 	.short	0x0020
        /*0034*/ 	.byte	0x00, 0xf5, 0x21, 0x00


	//----- nvinfo : EIATTR_KPARAM_INFO
	.align		4
.L_5863:
        /*0038*/ 	.byte	0x04, 0x17
        /*003a*/ 	.short	(.L_5865 - .L_5864)
.L_5864:
        /*003c*/ 	.word	0x00000000
        /*0040*/ 	.short	0x0004
        /*0042*/ 	.short	0x0018
        /*0044*/ 	.byte	0x00, 0xf5, 0x21, 0x00


	//----- nvinfo : EIATTR_KPARAM_INFO
	.align		4
.L_5865:
        /*0048*/ 	.byte	0x04, 0x17
        /*004a*/ 	.short	(.L_5867 - .L_5866)
.L_5866:
        /*004c*/ 	.word	0x00000000
        /*0050*/ 	.short	0x0003
        /*0052*/ 	.short	0x0010
        /*0054*/ 	.byte	0x00, 0xf5, 0x21, 0x00


	//----- nvinfo : EIATTR_KPARAM_INFO
	.align		4
.L_5867:
        /*0058*/ 	.byte	0x04, 0x17
        /*005a*/ 	.short	(.L_5869 - .L_5868)
.L_5868:
        /*005c*/ 	.word	0x00000000
        /*0060*/ 	.short	0x0002
        /*0062*/ 	.short	0x0008
        /*0064*/ 	.byte	0x00, 0xf0, 0x11, 0x00


	//----- nvinfo : EIATTR_KPARAM_INFO
	.align		4
.L_5869:
        /*0068*/ 	.byte	0x04, 0x17
        /*006a*/ 	.short	(.L_5871 - .L_5870)
.L_5870:
        /*006c*/ 	.word	0x00000000
        /*0070*/ 	.short	0x0001
        /*0072*/ 	.short	0x0004
        /*0074*/ 	.byte	0x00, 0xf0, 0x11, 0x00


	//----- nvinfo : EIATTR_KPARAM_INFO
	.align		4
.L_5871:
        /*0078*/ 	.byte	0x04, 0x17
        /*007a*/ 	.short	(.L_5873 - .L_5872)
.L_5872:
        /*007c*/ 	.word	0x00000000
        /*0080*/ 	.short	0x0000
        /*0082*/ 	.short	0x0000
        /*0084*/ 	.byte	0x00, 0xf0, 0x11, 0x00


	//----- nvinfo : EIATTR_SPARSE_MMA_MASK
	.align		4
.L_5873:
        /*0088*/ 	.byte	0x03, 0x50
        /*008a*/ 	.short	0x0000


	//----- nvinfo : EIATTR_MAXREG_COUNT
	.align		4
        /*008c*/ 	.byte	0x03, 0x1b
        /*008e*/ 	.short	0x00ff


	//----- nvinfo : EIATTR_NUM_BARRIERS
	.align		4
        /*0090*/ 	.byte	0x02, 0x4c
        /*0092*/ 	.byte	0x01
	.zero		1


	//----- nvinfo : EIATTR_MERCURY_ISA_VERSION
	.align		4
        /*0094*/ 	.byte	0x03, 0x5f
        /*0096*/ 	.short	0x0101


	//----- nvinfo : EIATTR_INT_WARP_WIDE_INSTR_OFFSETS
	.align		4
        /*0098*/ 	.byte	0x04, 0x31
        /*009a*/ 	.short	(.L_5875 - .L_5874)


	//   ....[0]....
.L_5874:
        /*009c*/ 	.word	0x00001040


	//----- nvinfo : EIATTR_COOP_GROUP_MASK_REGIDS
	.align		4
.L_5875:
        /*00a0*/ 	.byte	0x04, 0x29
        /*00a2*/ 	.short	(.L_5877 - .L_5876)


	//   ....[0]....
.L_5876:
        /*00a4*/ 	.word	0xffffffff


	//   ....[1]....
        /*00a8*/ 	.word	0xffffffff


	//   ....[2]....
        /*00ac*/ 	.word	0xffffffff


	//   ....[3]....
        /*00b0*/ 	.word	0x0500002c


	//   ....[4]....
        /*00b4*/ 	.word	0x0500002c


	//   ....[5]....
        /*00b8*/ 	.word	0x0500002c


	//----- nvinfo : EIATTR_COOP_GROUP_INSTR_OFFSETS
	.align		4
.L_5877:
        /*00bc*/ 	.byte	0x04, 0x28
        /*00be*/ 	.short	(.L_5879 - .L_5878)


	//   ....[0]....
.L_5878:
        /*00c0*/ 	.word	0x000013f0


	//   ....[1]....
        /*00c4*/ 	.word	0x00001410


	//   ....[2]....
        /*00c8*/ 	.word	0x00001430


	//   ....[3]....
        /*00cc*/ 	.word	0x00001910


	//   ....[4]....
        /*00d0*/ 	.word	0x000019a0


	//   ....[5]....
        /*00d4*/ 	.word	0x00001a10


	//----- nvinfo : EIATTR_VRC_CTA_INIT_COUNT
	.align		4
.L_5879:
        /*00d8*/ 	.byte	0x02, 0x4a
	.zero		1
	.zero		1


	//----- nvinfo : EIATTR_EXIT_INSTR_OFFSETS
	.align		4
        /*00dc*/ 	.byte	0x04, 0x1c
        /*00de*/ 	.short	(.L_5881 - .L_5880)


	//   ....[0]....
.L_5880:
        /*00e0*/ 	.word	0x00000060


	//   ....[1]....
        /*00e4*/ 	.word	0x000018a0


	//----- nvinfo : EIATTR_MAX_THREADS
	.align		4
.L_5881:
        /*00e8*/ 	.byte	0x04, 0x05
        /*00ea*/ 	.short	(.L_5883 - .L_5882)
.L_5882:
        /*00ec*/ 	.word	0x00000100
        /*00f0*/ 	.word	0x00000001
        /*00f4*/ 	.word	0x00000001


	//----- nvinfo : EIATTR_CRS_STACK_SIZE
	.align		4
.L_5883:
        /*00f8*/ 	.byte	0x04, 0x1e
        /*00fa*/ 	.short	(.L_5885 - .L_5884)
.L_5884:
        /*00fc*/ 	.word	0x00000000


	//----- nvinfo : EIATTR_CBANK_PARAM_SIZE
	.align		4
.L_5885:
        /*0100*/ 	.byte	0x03, 0x19
        /*0102*/ 	.short	0x0030


	//----- nvinfo : EIATTR_PARAM_CBANK
	.align		4
        /*0104*/ 	.byte	0x04, 0x0a
        /*0106*/ 	.short	(.L_5887 - .L_5886)
	.align		4
.L_5886:
        /*0108*/ 	.word	index@(.nv.constant0._Z9cuda_gemmIiLi256ELi4ELi1ELi256ELi128ELi128ELi32ELi1ELi1EEviiiPT_S1_S1_ii)
        /*010c*/ 	.short	0x0380
        /*010e*/ 	.short	0x0030


	//----- nvinfo : EIATTR_SW_WAR
	.align		4
.L_5887:
        /*0110*/ 	.byte	0x04, 0x36
        /*0112*/ 	.short	(.L_5889 - .L_5888)
.L_5888:
        /*0114*/ 	.word	0x00000008
.L_5889:


//--------------------- .nv.info._Z9cuda_gemmIiLi256ELi4ELi1ELi256ELi128ELi128ELi32ELi1ELi0EEviiiPT_S1_S1_ii --------------------------
	.section	.nv.info._Z9cuda_gemmIiLi256ELi4ELi1ELi256ELi128ELi128ELi32ELi1ELi0EEviiiPT_S1_S1_ii,"",@"SHT_CUDA_INFO"
	.sectionflags	@""
	.align	4


	//----- nvinfo : EIATTR_CUDA_API_VERSION
	.align		4
        /*0000*/ 	.byte	0x04, 0x37
        /*0002*/ 	.short	(.L_5891 - .L_5890)
.L_5890:
        /*0004*/ 	.word	0x00000082


	//----- nvinfo : EIATTR_KPARAM_INFO
	.align		4
.L_5891:
        /*0008*/ 	.byte	0x04, 0x17
        /*000a*/ 	.short	(.L_5893 - .L_5892)
.L_5892:
        /*000c*/ 	.word	0x00000000
        /*0010*/ 	.short	0x0007
        /*0012*/ 	.short	0x002c
        /*0014*/ 	.byte	0x00, 0xf0, 0x11, 0x00


	//----- nvinfo : EIATTR_KPARAM_INFO
	.align		4
.L_5893:
        /*0018*/ 	.byte	0x04, 0x17
        /*001a*/ 	.short	(.L_5895 - .L_5894)
.L_5894:
        /*001c*/ 	.word	0x00000000
        /*0020*/ 	.short	0x0006
        /*0022*/ 	.short	0x0028
        /*0024*/ 	.byte	0x00, 0xf0, 0x11, 0x00


	//----- nvinfo : EIATTR_KPARAM_INFO
	.align		4
.L_5895:
        /*0028*/ 	.byte	0x04, 0x17
        /*002a*/ 	.short	(.L_5897 - .L_5896)
.L_5896:
        /*002c*/ 	.word	0x00000000
        /*0030*/ 	.short	0x0005
        /*0032*/ 	.short	0x0020
        /*0034*/ 	.byte	0x00, 0xf5, 0x21, 0x00


	//----- nvinfo : EIATTR_KPARAM_INFO
	.align		4
.L_5897:
        /*0038*/ 	.byte	0x04, 0x17
        /*003a*/ 	.short	(.L_5899 - .L_5898)
.L_5898:
        /*003c*/ 	.word	0x00000000
        /*0040*/ 	.short	0x0004
        /*0042*/ 	.short	0x0018
        /*0044*/ 	.byte	0x00, 0xf5, 0x21, 0x00


	//----- nvinfo : EIATTR_KPARAM_INFO
	.align		4
.L_5899:
        /*0048*/ 	.byte	0x04, 0x17
        /*004a*/ 	.short	(.L_5901 - .L_5900)
.L_5900:
        /*004c*/ 	.word	0x00000000
        /*0050*/ 	.short	0x0003
        /*0052*/ 	.short	0x0010
        /*0054*/ 	.byte	0x00, 0xf5, 0x21, 0x00


	//----- nvinfo : EIATTR_KPARAM_INFO
	.align		4
.L_5901:
        /*0058*/ 	.byte	0x04, 0x17
        /*005a*/ 	.short	(.L_5903 - .L_5902)
.L_5902:
        /*005c*/ 	.word	0x00000000
        /*0060*/ 	.short	0x0002
        /*0062*/ 	.short	0x0008
        /*0064*/ 	.byte	0x00, 0xf0, 0x11, 0x00


	//----- nvinfo : EIATTR_KPARAM_INFO
	.align		4
.L_5903:
        /*0068*/ 	.byte	0x04, 0x17
        /*006a*/ 	.short	(.L_5905 - .L_5904)
.L_5904:
        /*006c*/ 	.word	0x00000000
        /*0070*/ 	.short	0x0001
        /*0072*/ 	.short	0x0004
        /*0074*/ 	.byte	0x00, 0xf0, 0x11, 0x00


	//----- nvinfo : EIATTR_KPARAM_INFO
	.align		4
.L_5905:
        /*0078*/ 	.byte	0x04, 0x17
        /*007a*/ 	.short	(.L_5907 - .L_5906)
.L_5906:
        /*007c*/ 	.word	0x00000000
        /*0080*/ 	.short	0x0000
        /*0082*/ 	.short	0x0000
        /*0084*/ 	.byte	0x00, 0xf0, 0x11, 0x00


	//----- nvinfo : EIATTR_SPARSE_MMA_MASK
	.align		4
.L_5907:
        /*0088*/ 	.byte	0x03, 0x50
        /*008a*/ 	.short	0x0000


	//----- nvinfo : EIATTR_MAXREG_COUNT
	.align		4
        /*008c*/ 	.byte	0x03, 0x1b
        /*008e*/ 	.short	0x00ff


	//----- nvinfo : EIATTR_NUM_BARRIERS
	.align		4
        /*0090*/ 	.byte	0x02, 0x4c
        /*0092*/ 	.byte	0x01
	.zero		1


	//----- nvinfo : EIATTR_MERCURY_ISA_VERSION
	.align		4
        /*0094*/ 	.byte	0x03, 0x5f
        /*0096*/ 	.short	0x0101


	//----- nvinfo : EIATTR_COOP_GROUP_MASK_REGIDS
	.align		4
        /*0098*/ 	.byte	0x04, 0x29
        /*009a*/ 	.short	(.L_5909 - .L_5908)


	//   ....[0]....
.L_5908:
        /*009c*/ 	.word	0xffffffff


	//----- nvinfo : EIATTR_COOP_GROUP_INSTR_OFFSETS
	.align		4
.L_5909:
        /*00a0*/ 	.byte	0x04, 0x28
        /*00a2*/ 	.short	(.L_5911 - .L_5910)


	//   ....[0]....
.L_5910:
        /*00a4*/ 	.word	0x000047f0


	//----- nvinfo : EIATTR_VRC_CTA_INIT_COUNT
	.align		4
.L_5911:
        /*00a8*/ 	.byte	0x02, 0x4a
	.zero		1
	.zero		1


	//----- nvinfo : EIATTR_EXIT_INSTR_OFFSETS
	.align		4
        /*00ac*/ 	.byte	0x04, 0x1c
        /*00ae*/ 	.short	(.L_5913 - .L_5912)


	//   ....[0]....
.L_5912:
        /*00b0*/ 	.word	0x000002b0


	//   ....[1]....
        /*00b4*/ 	.word	0x00004eb0


	//----- nvinfo : EIATTR_MAX_THREADS
	.align		4
.L_5913:
        /*00b8*/ 	.byte	0x04, 0x05
        /*00ba*/ 	.short	(.L_5915 - .L_5914)
.L_5914:
        /*00bc*/ 	.word	0x00000100
        /*00c0*/ 	.word	0x00000001
        /*00c4*/ 	.word	0x00000001


	//----- nvinfo : EIATTR_CRS_STACK_SIZE
	.align		4
.L_5915:
        /*00c8*/ 	.byte	0x04, 0x1e
        /*00ca*/ 	.short	(.L_5917 - .L_5916)
.L_5916:
        /*00cc*/ 	.word	0x00000000


	//----- nvinfo : EIATTR_CBANK_PARAM_SIZE
	.align		4
.L_5917:
        /*00d0*/ 	.byte	0x03, 0x19
        /*00d2*/ 	.short	0x0030


	//----- nvinfo : EIATTR_PARAM_CBANK
	.align		4
        /*00d4*/ 	.byte	0x04, 0x0a
        /*00d6*/ 	.short	(.L_5919 - .L_5918)
	.align		4
.L_5918:
        /*00d8*/ 	.word	index@(.nv.constant0._Z9cuda_gemmIiLi256ELi4ELi1ELi256ELi128ELi128ELi32ELi1ELi0EEviiiPT_S1_S1_ii)
        /*00dc*/ 	.short	0x0380
        /*00de*/ 	.short	0x0030


	//----- nvinfo : EIATTR_SW_WAR
	.align		4
.L_5919:
        /*00e0*/ 	.byte	0x04, 0x36
        /*00e2*/ 	.short	(.L_5921 - .L_5920)
.L_5920:
        /*00e4*/ 	.word	0x00000008
.L_5921:


//--------------------- .nv.info._Z9cuda_gemmIiLi256ELi4ELi1ELi256ELi128ELi128ELi32ELi0ELi1EEviiiPT_S1_S1_ii --------------------------
	.section	.nv.info._Z9cuda_gemmIiLi256ELi4ELi1ELi256ELi128ELi128ELi32ELi0ELi1EEviiiPT_S1_S1_ii,"",@"SHT_CUDA_INFO"
	.sectionflags	@""
	.align	4


	//----- nvinfo : EIATTR_CUDA_API_VERSION
	.align		4
        /*0000*/ 	.byte	0x04, 0x37
        /*0002*/ 	.short	(.L_5923 - .L_5922)
.L_5922:
        /*0004*/ 	.word	0x00000082


	//----- nvinfo : EIATTR_KPARAM_INFO
	.align		4
.L_5923:
        /*0008*/ 	.byte	0x04, 0x17
        /*000a*/ 	.short	(.L_5925 - .L_5924)
.L_5924:
        /*000c*/ 	.word	0x00000000
        /*0010*/ 	.short	0x0007
        /*0012*/ 	.short	0x002c
        /*0014*/ 	.byte	0x00, 0xf0, 0x11, 0x00


	//----- nvinfo : EIATTR_KPARAM_INFO
	.align		4
.L_5925:
        /*0018*/ 	.byte	0x04, 0x17
        /*001a*/ 	.short	(.L_5927 - .L_5926)
.L_5926:
        /*001c*/ 	.word	0x00000000
        /*0020*/ 	.short	0x0006
        /*0022*/ 	.short	0x0028
        /*0024*/ 	.byte	0x00, 0xf0, 0x11, 0x00


	//----- nvinfo : EIATTR_KPARAM_INFO
	.align		4
.L_5927:
        /*0028*/ 	.byte	0x04, 0x17
        /*002a*/ 	.short	(.L_5929 - .L_5928)
.L_5928:
        /*002c*/ 	.word	0x00000000
        /*0030*/ 	.short	0x0005
        /*0032*/ 	.short	0x0020
        /*0034*/ 	.byte	0x00, 0xf5, 0x21, 0x00


	//----- nvinfo : EIATTR_KPARAM_INFO
	.align		4
.L_5929:
        /*0038*/ 	.byte	0x04, 0x17
        /*003a*/ 	.short	(.L_5931 - .L_5930)
.L_5930:
        /*003c*/ 	.word	0x00000000
        /*0040*/ 	.short	0x0004
        /*0042*/ 	.short	0x0018
        /*0044*/ 	.byte	0x00, 0xf5, 0x21, 0x00


	//----- nvinfo : EIATTR_KPARAM_INFO
	.align		4
.L_5931:
        /*0048*/ 	.byte	0x04, 0x17
        /*004a*/ 	.short	(.L_5933 - .L_5932)
.L_5932:
        /*004c*/ 	.word	0x00000000
        /*0050*/ 	.short	0x0003
        /*0052*/ 	.short	0x0010
        /*0054*/ 	.byte	0x00, 0xf5, 0x21, 0x00


	//----- nvinfo : EIATTR_KPARAM_INFO
	.align		4
.L_5933:
        /*0058*/ 	.byte	0x04, 0x17
        /*005a*/ 	.short	(.L_5935 - .L_5934)
.L_5934:
        /*005c*/ 	.word	0x00000000
        /*0060*/ 	.short	0x0002
        /*0062*/ 	.short	0x0008
        /*0064*/ 	.byte	0x00, 0xf0, 0x11, 0x00


	//----- nvinfo : EIATTR_KPARAM_INFO
	.align		4
.L_5935:
        /*0068*/ 	.byte	0x04, 0x17
        /*006a*/ 	.short	(.L_5937 - .L_5936)
.L_5936:
        /*006c*/ 	.word	0x00000000
        /*0070*/ 	.short	0x0001
        /*0072*/ 	.short	0x0004
        /*0074*/ 	.byte	0x00, 0xf0, 0x11, 0x00


	//----- nvinfo : EIATTR_KPARAM_INFO
	.align		4
.L_5937:
        /*0078*/ 	.byte	0x04, 0x17
        /*007a*/ 	.short	(.L_5939 - .L_5938)
.L_5938:
        /*007c*/ 	.word	0x00000000
        /*0080*/ 	.short	0x0000
        /*0082*/ 	.short	0x0000
        /*0084*/ 	.byte	0x00, 0xf0, 0x11, 0x00


	//----- nvinfo : EIATTR_SPARSE_MMA_MASK
	.align		4
.L_5939:
        /*0088*/ 	.byte	0x03, 0x50
        /*008a*/ 	.short	0x0000


	//----- nvinfo : EIATTR_MAXREG_COUNT
	.align		4
        /*008c*/ 	.byte	0x03, 0x1b
        /*008e*/ 	.short	0x00ff


	//----- nvinfo : EIATTR_NUM_BARRIERS
	.align		4
        /*0090*/ 	.byte	0x02, 0x4c
        /*0092*/ 	.byte	0x01
	.zero		1


	//----- nvinfo : EIATTR_MERCURY_ISA_VERSION
	.align		4
        /*0094*/ 	.byte	0x03, 0x5f
        /*0096*/ 	.short	0x0101


	//----- nvinfo : EIATTR_COOP_GROUP_MASK_REGIDS
	.align		4
        /*0098*/ 	.byte	0x04, 0x29
        /*009a*/ 	.short	(.L_5941 - .L_5940)


	//   ....[0]....
.L_5940:
        /*009c*/ 	.word	0xffffffff


	//   ....[1]....
        /*00a0*/ 	.word	0xffffffff


	//   ....[2]....
        /*00a4*/ 	.word	0xffffffff


	//   ....[3]....
        /*00a8*/ 	.word	0x05000031


	//   ....[4]....
        /*00ac*/ 	.word	0x05000031


	//   ....[5]....
        /*00b0*/ 	.word	0x05000031


	//----- nvinfo : EIATTR_COOP_GROUP_INSTR_OFFSETS
	.align		4
.L_5941:
        /*00b4*/ 	.byte	0x04, 0x28
        /*00b6*/ 	.short	(.L_5943 - .L_5942)


	//   ....[0]....
.L_5942:
        /*00b8*/ 	.word	0x00001710


	//   ....[1]....
        /*00bc*/ 	.word	0x00001730


	//   ....[2]....
        /*00c0*/ 	.word	0x00001750


	//   ....[3]....
        /*00c4*/ 	.word	0x00001d90


	//   ....[4]....
        /*00c8*/ 	.word	0x00001e30


	//   ....[5]....
        /*00cc*/ 	.word	0x00001ea0


	//----- nvinfo : EIATTR_VRC_CTA_INIT_COUNT
	.align		4
.L_5943:
        /*00d0*/ 	.byte	0x02, 0x4a
	.zero		1
	.zero		1


	//----- nvinfo : EIATTR_EXIT_INSTR_OFFSETS
	.align		4
        /*00d4*/ 	.byte	0x04, 0x1c
        /*00d6*/ 	.short	(.L_5945 - .L_5944)


	//   ....[0]....
.L_5944:
        /*00d8*/ 	.word	0x00000310


	//   ....[1]....
        /*00dc*/ 	.word	0x00001d30


	//----- nvinfo : EIATTR_MAX_THREADS
	.align		4
.L_5945:
        /*00e0*/ 	.byte	0x04, 0x05
        /*00e2*/ 	.short	(.L_5947 - .L_5946)
.L_5946:
        /*00e4*/ 	.word	0x00000100
        /*00e8*/ 	.word	0x00000001
        /*00ec*/ 	.word	0x00000001


	//----- nvinfo : EIATTR_CRS_STACK_SIZE
	.align		4
.L_5947:
        /*00f0*/ 	.byte	0x04, 0x1e
        /*00f2*/ 	.short	(.L_5949 - .L_5948)
.L_5948:
        /*00f4*/ 	.word	0x00000000


	//----- nvinfo : EIATTR_CBANK_PARAM_SIZE
	.align		4
.L_5949:
        /*00f8*/ 	.byte	0x03, 0x19
        /*00fa*/ 	.short	0x0030


	//----- nvinfo : EIATTR_PARAM_CBANK
	.align		4
        /*00fc*/ 	.byte	0x04, 0x0a
        /*00fe*/ 	.short	(.L_5951 - .L_5950)
	.align		4
.L_5950:
        /*0100*/ 	.word	index@(.nv.constant0._Z9cuda_gemmIiLi256ELi4ELi1ELi256ELi128ELi128ELi32ELi0ELi1EEviiiPT_S1_S1_ii)
        /*0104*/ 	.short	0x0380
        /*0106*/ 	.short	0x0030


	//----- nvinfo : EIATTR_SW_WAR
	.align		4
.L_5951:
        /*0108*/ 	.byte	0x04, 0x36
        /*010a*/ 	.short	(.L_5953 - .L_5952)
.L_5952:
        /*010c*/ 	.word	0x00000008
.L_5953:


//--------------------- .nv.info._Z9cuda_gemmIiLi256ELi4ELi1ELi256ELi128ELi128ELi32ELi0ELi0EEviiiPT_S1_S1_ii --------------------------
	.section	.nv.info._Z9cuda_gemmIiLi256ELi4ELi1ELi256ELi128ELi128ELi32ELi0ELi0EEviiiPT_S1_S1_ii,"",@"SHT_CUDA_INFO"
	.sectionflags	@""
	.align	4


	//----- nvinfo : EIATTR_CUDA_API_VERSION
	.align		4
        /*0000*/ 	.byte	0x04, 0x37
        /*0002*/ 	.short	(.L_5955 - .L_5954)
.L_5954:
        /*0004*/ 	.word	0x00000082


	//----- nvinfo : EIATTR_KPARAM_INFO
	.align		4
.L_5955:
        /*0008*/ 	.byte	0x04, 0x17
        /*000a*/ 	.short	(.L_5957 - .L_5956)
.L_5956:
        /*000c*/ 	.word	0x00000000
        /*0010*/ 	.short	0x0007
        /*0012*/ 	.short	0x002c
        /*0014*/ 	.byte	0x00, 0xf0, 0x11, 0x00


	//----- nvinfo : EIATTR_KPARAM_INFO
	.align		4
.L_5957:
        /*0018*/ 	.byte	0x04, 0x17
        /*001a*/ 	.short	(.L_5959 - .L_5958)
.L_5958:
        /*001c*/ 	.word	0x00000000
        /*0020*/ 	.short	0x0006
        /*0022*/ 	.short	0x0028
        /*0024*/ 	.byte	0x00, 0xf0, 0x11, 0x00


	//----- nvinfo : EIATTR_KPARAM_INFO
	.align		4
.L_5959:
        /*0028*/ 	.byte	0x04, 0x17
        /*002a*/ 	.short	(.L_5961 - .L_5960)
.L_5960:
        /*002c*/ 	.word	0x00000000
        /*0030*/ 	.short	0x0005
        /*0032*/ 	.short	0x0020
        /*0034*/ 	.byte	0x00, 0xf5, 0x21, 0x00


	//----- nvinfo : EIATTR_KPARAM_INFO
	.align		4
.L_5961:
        /*0038*/ 	.byte	0x04, 0x17
        /*003a*/ 	.short	(.L_5963 - .L_5962)
.L_5962:
        /*003c*/ 	.word	0x00000000
        /*0040*/ 	.short	0x0004
        /*0042*/ 	.short	0x0018
        /*0044*/ 	.byte	0x00, 0xf5, 0x21, 0x00


	//----- nvinfo : EIATTR_KPARAM_INFO
	.align		4
.L_5963:
        /*0048*/ 	.byte	0x04, 0x17
        /*004a*/ 	.short	(.L_5965 - .L_5964)
.L_5964:
        /*004c*/ 	.word	0x00000000
        /*0050*/ 	.short	0x0003
        /*0052*/ 	.short	0x0010
        /*0054*/ 	.byte	0x00, 0xf5, 0x21, 0x00


	//----- nvinfo : EIATTR_KPARAM_INFO
	.align		4
.L_5965:
        /*0058*/ 	.byte	0x04, 0x17
        /*005a*/ 	.short	(.L_5967 - .L_5966)
.L_5966:
        /*005c*/ 	.word	0x00000000
        /*0060*/ 	.short	0x0002
        /*0062*/ 	.short	0x0008
        /*0064*/ 	.byte	0x00, 0xf0, 0x11, 0x00


	//----- nvinfo : EIATTR_KPARAM_INFO
	.align		4
.L_5967:
        /*0068*/ 	.byte	0x04, 0x17
        /*006a*/ 	.short	(.L_5969 - .L_5968)
.L_5968:
        /*006c*/ 	.word	0x00000000
        /*0070*/ 	.short	0x0001
        /*0072*/ 	.short	0x0004
        /*0074*/ 	.byte	0x00, 0xf0, 0x11, 0x00


	//----- nvinfo : EIATTR_KPARAM_INFO
	.align		4
.L_5969:
        /*0078*/ 	.byte	0x04, 0x17
        /*007a*/ 	.short	(.L_5971 - .L_5970)
.L_5970:
        /*007c*/ 	.word	0x00000000
        /*0080*/ 	.short	0x0000
        /*0082*/ 	.short	0x0000
        /*0084*/ 	.byte	0x00, 0xf0, 0x11, 0x00


	//----- nvinfo : EIATTR_SPARSE_MMA_MASK
	.align		4
.L_5971:
        /*0088*/ 	.byte	0x03, 0x50
        /*008a*/ 	.short	0x0000


	//----- nvinfo : EIATTR_MAXREG_COUNT
	.align		4
        /*008c*/ 	.byte	0x03, 0x1b
        /*008e*/ 	.short	0x00ff


	//----- nvinfo : EIATTR_NUM_BARRIERS
	.align		4
        /*0090*/ 	.byte	0x02, 0x4c
        /*0092*/ 	.byte	0x01
	.zero		1


	//----- nvinfo : EIATTR_MERCURY_ISA_VERSION
	.align		4
        /*0094*/ 	.byte	0x03, 0x5f
        /*0096*/ 	.short	0x0101


	//----- nvinfo : EIATTR_COOP_GROUP_MASK_REGIDS
	.align		4
        /*0098*/ 	.byte	0x04, 0x29
        /*009a*/ 	.short	(.L_5973 - .L_5972)


	//   ....[0]....
.L_5972:
        /*009c*/ 	.word	0xffffffff


	//----- nvinfo : EIATTR_COOP_GROUP_INSTR_OFFSETS
	.align		4
.L_5973:
        /*00a0*/ 	.byte	0x04, 0x28
        /*00a2*/ 	.short	(.L_5975 - .L_5974)


	//   ....[0]....
.L_5974:
        /*00a4*/ 	.word	0x00004a90


	//----- nvinfo : EIATTR_VRC_CTA_INIT_COUNT
	.align		4
.L_5975:
        /*00a8*/ 	.byte	0x02, 0x4a
	.zero		1
	.zero		1


	//----- nvinfo : EIATTR_EXIT_INSTR_OFFSETS
	.align		4
        /*00ac*/ 	.byte	0x04, 0x1c
        /*00ae*/ 	.short	(.L_5977 - .L_5976)


	//   ....[0]....
.L_5976:
        /*00b0*/ 	.word	0x00000560


	//   ....[1]....
        /*00b4*/ 	.word	0x00005c00


	//----- nvinfo : EIATTR_MAX_THREADS
	.align		4
.L_5977:
        /*00b8*/ 	.byte	0x04, 0x05
        /*00ba*/ 	.short	(.L_5979 - .L_5978)
.L_5978:
        /*00bc*/ 	.word	0x00000100
        /*00c0*/ 	.word	0x00000001
        /*00c4*/ 	.word	0x00000001


	//----- nvinfo : EIATTR_CRS_STACK_SIZE
	.align		4
.L_5979:
        /*00c8*/ 	.byte	0x04, 0x1e
        /*00ca*/ 	.short	(.L_5981 - .L_5980)
.L_5980:
        /*00cc*/ 	.word	0x00000000


	//----- nvinfo : EIATTR_CBANK_PARAM_SIZE
	.align		4
.L_5981:
        /*00d0*/ 	.byte	0x03, 0x19
        /*00d2*/ 	.short	0x0030


	//----- nvinfo : EIATTR_PARAM_CBANK
	.align		4
        /*00d4*/ 	.byte	0x04, 0x0a
        /*00d6*/ 	.short	(.L_5983 - .L_5982)
	.align		4
.L_5982:
        /*00d8*/ 	.word	index@(.nv.constant0._Z9cuda_gemmIiLi256ELi4ELi1ELi256ELi128ELi128ELi32ELi0ELi0EEviiiPT_S1_S1_ii)
        /*00dc*/ 	.short	0x0380
        /*00de*/ 	.short	0x0030


	//----- nvinfo : EIATTR_SW_WAR
	.align		4
.L_5983:
        /*00e0*/ 	.byte	0x04, 0x36
        /*00e2*/ 	.short	(.L_5985 - .L_5984)
.L_5984:
        /*00e4*/ 	.word	0x00000008
.L_5985:


//--------------------- .nv.info._Z9cuda_gemmIiLi256ELi4ELi1ELi256ELi64ELi64ELi32ELi1ELi1EEviiiPT_S1_S1_ii --------------------------
	.section	.nv.info._Z9cuda_gemmIiLi256ELi4ELi1ELi256ELi64ELi64ELi32ELi1ELi1EEviiiPT_S1_S1_ii,"",@"SHT_CUDA_INFO"
	.sectionflags	@""
	.align	4


	//----- nvinfo : EIATTR_CUDA_API_VERSION
	.align		4
        /*0000*/ 	.byte	0x04, 0x37
        /*0002*/ 	.short	(.L_5987 - .L_5986)
.L_5986:
        /*0004*/ 	.word	0x00000082


	//----- nvinfo : EIATTR_KPARAM_INFO
	.align		4
.L_5987:
        /*0008*/ 	.byte	0x04, 0x17
        /*000a*/ 	.short	(.L_5989 - .L_5988)
.L_5988:
        /*000c*/ 	.word	0x00000000
        /*0010*/ 	.short	0x0007
        /*0012*/ 	.short	0x002c
        /*0014*/ 	.byte	0x00, 0xf0, 0x11, 0x00


	//----- nvinfo : EIATTR_KPARAM_INFO
	.align		4
.L_5989:
        /*0018*/ 	.byte	0x04, 0x17
        /*001a*/ 	.short	(.L_5991 - .L_5990)
.L_5990:
        /*001c*/ 	.word	0x00000000
        /*0020*/ 	.short	0x0006
        /*0022*/ 	.short	0x0028
        /*0024*/ 	.byte	0x00, 0xf0, 0x11, 0x00


	//----- nvinfo : EIATTR_KPARAM_INFO
	.align		4
.L_5991:
        /*0028*/ 	.byte	0x04, 0x17
        /*002a*/ 	.short	(.L_5993 - .L_5992)
.L_5992:
        /*002c*/ 	.word	0x00000000
        /*0030*/ 	.short	0x0005
        /*0032*/ 	.short	0x0020
        /*0034*/ 	.byte	0x00, 0xf5, 0x21, 0x00


	//----- nvinfo : EIATTR_KPARAM_INFO
	.align		4
.L_5993:
        /*0038*/ 	.byte	0x04, 0x17
        /*003a*/ 	.short	(.L_5995 - .L_5994)
.L_5994:
        /*003c*/ 	.word	0x00000000
        /*0040*/ 	.short	0x0004
        /*0042*/ 	.short	0x0018
        /*0044*/ 	.byte	0x00, 0xf5, 0x21, 0x00


	//----- nvinfo : EIATTR_KPARAM_INFO
	.align		4
.L_5995:
        /*0048*/ 	.byte	0x04, 0x17
        /*004a*/ 	.short	(.L_5997 - .L_5996)
.L_5996:
        /*004c*/ 	.word	0x00000000
        /*0050*/ 	.short	0x0003
        /*0052*/ 	.short	0x0010
        /*0054*/ 	.byte	0x00, 0xf5, 0x21, 0x00


	//----- nvinfo : EIATTR_KPARAM_INFO
	.align		4
.L_5997:
        /*0058*/ 	.byte	0x04, 0x17
        /*005a*/ 	.short	(.L_5999 - .L_5998)
.L_5998:
        /*005c*/ 	.word	0x00000000
        /*0060*/ 	.short	0x0002
        /*0062*/ 	.short	0x0008
        /*0064*/ 	.byte	0x00, 0xf0, 0x11, 0x00


	//----- nvinfo : EIATTR_KPARAM_INFO
	.align		4
.L_5999:
        /*0068*/ 	.byte	0x04, 0x17
        /*006a*/ 	.short	(.L_6001 - .L_6000)
.L_6000:
        /*006c*/ 	.word	0x00000000
        /*0070*/ 	.short	0x0001
        /*0072*/ 	.short	0x0004
        /*0074*/ 	.byte	0x00, 0xf0, 0x11, 0x00


	//----- nvinfo : EIATTR_KPARAM_INFO
	.align		4
.L_6001:
        /*0078*/ 	.byte	0x04, 0x17
        /*007a*/ 	.short	(.L_6003 - .L_6002)
.L_6002:
        /*007c*/ 	.word	0x00000000
        /*0080*/ 	.short	0x0000
        /*0082*/ 	.short	0x0000
        /*0084*/ 	.byte	0x00, 0xf0, 0x11, 0x00


	//----- nvinfo : EIATTR_SPARSE_MMA_MASK
	.align		4
.L_6003:
        /*0088*/ 	.byte	0x03, 0x50
        /*008a*/ 	.short	0x0000


	//----- nvinfo : EIATTR_MAXREG_COUNT
	.align		4
        /*008c*/ 	.byte	0x03, 0x1b
        /*008e*/ 	.short	0x00ff


	//----- nvinfo : EIATTR_NUM_BARRIERS
	.align		4
        /*0090*/ 	.byte	0x02, 0x4c
        /*0092*/ 	.byte	0x01
	.zero		1


	//----- nvinfo : EIATTR_MERCURY_ISA_VERSION
	.align		4
        /*0094*/ 	.byte	0x03, 0x5f
        /*0096*/ 	.short	0x0101


	//----- nvinfo : EIATTR_COOP_GROUP_MASK_REGIDS
	.align		4
        /*0098*/ 	.byte	0x04, 0x29
        /*009a*/ 	.short	(.L_6005 - .L_6004)


	//   ....[0]....
.L_6004:
        /*009c*/ 	.word	0xffffffff


	//   ....[1]....
        /*00a0*/ 	.word	0xffffffff


	//   ....[2]....
        /*00a4*/ 	.word	0x0500002b


	//   ....[3]....
        /*00a8*/ 	.word	0x0500002b


	//----- nvinfo : EIATTR_COOP_GROUP_INSTR_OFFSETS
	.align		4
.L_6005:
        /*00ac*/ 	.byte	0x04, 0x28
        /*00ae*/ 	.short	(.L_6007 - .L_6006)


	//   ....[0]....
.L_6006:
        /*00b0*/ 	.word	0x00001540


	//   ....[1]....
        /*00b4*/ 	.word	0x00001560


	//   ....[2]....
        /*00b8*/ 	.word	0x00001a80


	//   ....[3]....
        /*00bc*/ 	.word	0x00001b20


	//----- nvinfo : EIATTR_VRC_CTA_INIT_COUNT
	.align		4
.L_6007:
        /*00c0*/ 	.byte	0x02, 0x4a
	.zero		1
	.zero		1


	//----- nvinfo : EIATTR_EXIT_INSTR_OFFSETS
	.align		4
        /*00c4*/ 	.byte	0x04, 0x1c
        /*00c6*/ 	.short	(.L_6009 - .L_6008)


	//   ....[0]....
.L_6008:
        /*00c8*/ 	.word	0x00000060


	//   ....[1]....
        /*00cc*/ 	.word	0x00001a20


	//----- nvinfo : EIATTR_MAX_THREADS
	.align		4
.L_6009:
        /*00d0*/ 	.byte	0x04, 0x05
        /*00d2*/ 	.short	(.L_6011 - .L_6010)
.L_6010:
        /*00d4*/ 	.word	0x00000100
        /*00d8*/ 	.word	0x00000001
        /*00dc*/ 	.word	0x00000001


	//----- nvinfo : EIATTR_CRS_STACK_SIZE
	.align		4
.L_6011:
        /*00e0*/ 	.byte	0x04, 0x1e
        /*00e2*/ 	.short	(.L_6013 - .L_6012)
.L_6012:
        /*00e4*/ 	.word	0x00000000


	//----- nvinfo : EIATTR_CBANK_PARAM_SIZE
	.align		4
.L_6013:
        /*00e8*/ 	.byte	0x03, 0x19
        /*00ea*/ 	.short	0x0030


	//----- nvinfo : EIATTR_PARAM_CBANK
	.align		4
        /*00ec*/ 	.byte	0x04, 0x0a
        /*00ee*/ 	.short	(.L_6015 - .L_6014)
	.align		4
.L_6014:
        /*00f0*/ 	.word	index@(.nv.constant0._Z9cuda_gemmIiLi256ELi4ELi1ELi256ELi64ELi64ELi32ELi1ELi1EEviiiPT_S1_S1_ii)
        /*00f4*/ 	.short	0x0380
        /*00f6*/ 	.short	0x0030


	//----- nvinfo : EIATTR_SW_WAR
	.align		4
.L_6015:
        /*00f8*/ 	.byte	0x04, 0x36
        /*00fa*/ 	.short	(.L_6017 - .L_6016)
.L_6016:
        /*00fc*/ 	.word	0x00000008
.L_6017:


//--------------------- .nv.info._Z9cuda_gemmIiLi256ELi4ELi1ELi256ELi64ELi64ELi32ELi1ELi0EEviiiPT_S1_S1_ii --------------------------
	.section	.nv.info._Z9cuda_gemmIiLi256ELi4ELi1ELi256ELi64ELi64ELi32ELi1ELi0EEviiiPT_S1_S1_ii,"",@"SHT_CUDA_INFO"
	.sectionflags	@""
	.align	4


	//----- nvinfo : EIATTR_CUDA_API_VERSION
	.align		4
        /*0000*/ 	.byte	0x04, 0x37
        /*0002*/ 	.short	(.L_6019 - .L_6018)
.L_6018:
        /*0004*/ 	.word	0x00000082


	//----- nvinfo : EIATTR_KPARAM_INFO
	.align		4
.L_6019:
        /*0008*/ 	.byte	0x04, 0x17
        /*000a*/ 	.short	(.L_6021 - .L_6020)
.L_6020:
        /*000c*/ 	.word	0x00000000
        /*0010*/ 	.short	0x0007
        /*0012*/ 	.short	0x002c
        /*0014*/ 	.byte	0x00, 0xf0, 0x11, 0x00


	//----- nvinfo : EIATTR_KPARAM_INFO
	.align		4
.L_6021:
        /*0018*/ 	.byte	0x04, 0x17
        /*001a*/ 	.short	(.L_6023 - .L_6022)
.L_6022:
        /*001c*/ 	.word	0x00000000
        /*0020*/ 	.short	0x0006
        /*0022*/ 	.short	0x0028
        /*0024*/ 	.byte	0x00, 0xf0, 0x11, 0x00


	//----- nvinfo : EIATTR_KPARAM_INFO
	.align		4
.L_6023:
        /*0028*/ 	.byte	0x04, 0x17
        /*002a*/ 	.short	(.L_6025 - .L_6024)
.L_6024:
        /*002c*/ 	.word	0x00000000
        /*0030*/ 	.short	0x0005
        /*0032*/ 	.short	0x0020
        /*0034*/ 	.byte	0x00, 0xf5, 0x21, 0x00


	//----- nvinfo : EIATTR_KPARAM_INFO
	.align		4
.L_6025:
        /*0038*/ 	.byte	0x04, 0x17
        /*003a*/ 	.short	(.L_6027 - .L_6026)
.L_6026:
        /*003c*/ 	.word	0x00000000
        /*0040*/ 	.short	0x0004
        /*0042*/ 	.short	0x0018
        /*0044*/ 	.byte	0x00, 0xf5, 0x21, 0x00


	//----- nvinfo : EIATTR_KPARAM_INFO
	.align		4
.L_6027:
        /*0048*/ 	.byte	0x04, 0x17
        /*004a*/ 	.short	(.L_6029 - .L_6028)
.L_6028:
        /*004c*/ 	.word	0x00000000
        /*0050*/ 	.short	0x0003
        /*0052*/ 	.short	0x0010
        /*0054*/ 	.byte	0x00, 0xf5, 0x21, 0x00


	//----- nvinfo : EIATTR_KPARAM_INFO
	.align		4
.L_6029:
        /*0058*/ 	.byte	0x04, 0x17
        /*005a*/ 	.short	(.L_6031 - .L_6030)
.L_6030:
        /*005c*/ 	.word	0x00000000
        /*0060*/ 	.short	0x0002
        /*0062*/ 	.short	0x0008
        /*0064*/ 	.byte	0x00, 0xf0, 0x11, 0x00


	//----- nvinfo : EIATTR_KPARAM_INFO
	.align		4
.L_6031:
        /*0068*/ 	.byte	0x04, 0x17
        /*006a*/ 	.short	(.L_6033 - .L_6032)
.L_6032:
        /*006c*/ 	.word	0x00000000
        /*0070*/ 	.short	0x0001
        /*0072*/ 	.short	0x0004
        /*0074*/ 	.byte	0x00, 0xf0, 0x11, 0x00


	//----- nvinfo : EIATTR_KPARAM_INFO
	.align		4
.L_6033:
        /*0078*/ 	.byte	0x04, 0x17
        /*007a*/ 	.short	(.L_6035 - .L_6034)
.L_6034:
        /*007c*/ 	.word	0x00000000
        /*0080*/ 	.short	0x0000
        /*0082*/ 	.short	0x0000
        /*0084*/ 	.byte	0x00, 0xf0, 0x11, 0x00


	//----- nvinfo : EIATTR_SPARSE_MMA_MASK
	.align		4
.L_6035:
        /*0088*/ 	.byte	0x03, 0x50
        /*008a*/ 	.short	0x0000


	//----- nvinfo : EIATTR_MAXREG_COUNT
	.align		4
        /*008c*/ 	.byte	0x03, 0x1b
        /*008e*/ 	.short	0x00ff


	//----- nvinfo : EIATTR_NUM_BARRIERS
	.align		4
        /*0090*/ 	.byte	0x02, 0x4c
        /*0092*/ 	.byte	0x01
	.zero		1


	//----- nvinfo : EIATTR_MERCURY_ISA_VERSION
	.align		4
        /*0094*/ 	.byte	0x03, 0x5f
        /*0096*/ 	.short	0x0101


	//----- nvinfo : EIATTR_COOP_GROUP_MASK_REGIDS
	.align		4
        /*0098*/ 	.byte	0x04, 0x29
        /*009a*/ 	.short	(.L_6037 - .L_6036)


	//   ....[0]....
.L_6036:
        /*009c*/ 	.word	0xffffffff


	//----- nvinfo : EIATTR_COOP_GROUP_INSTR_OFFSETS
	.align		4
.L_6037:
        /*00a0*/ 	.byte	0x04, 0x28
        /*00a2*/ 	.short	(.L_6039 - .L_6038)


	//   ....[0]....
.L_6038:
        /*00a4*/ 	.word	0x000047f0


	//----- nvinfo : EIATTR_VRC_CTA_INIT_COUNT
	.align		4
.L_6039:
        /*00a8*/ 	.byte	0x02, 0x4a
	.zero		1
	.zero		1


	//----- nvinfo : EIATTR_EXIT_INSTR_OFFSETS
	.align		4
        /*00ac*/ 	.byte	0x04, 0x1c
        /*00ae*/ 	.short	(.L_6041 - .L_6040)


	//   ....[0]....
.L_6040:
        /*00b0*/ 	.word	0x000002b0


	//   ....[1]....
        /*00b4*/ 	.word	0x00004eb0


	//----- nvinfo : EIATTR_MAX_THREADS
	.align		4
.L_6041:
        /*00b8*/ 	.byte	0x04, 0x05
        /*00ba*/ 	.short	(.L_6043 - .L_6042)
.L_6042:
        /*00bc*/ 	.word	0x00000100
        /*00c0*/ 	.word	0x00000001
        /*00c4*/ 	.word	0x00000001


	//----- nvinfo : EIATTR_CRS_STACK_SIZE
	.align		4
.L_6043:
        /*00c8*/ 	.byte	0x04, 0x1e
        /*00ca*/ 	.short	(.L_6045 - .L_6044)
.L_6044:
        /*00cc*/ 	.word	0x00000000


	//----- nvinfo : EIATTR_CBANK_PARAM_SIZE
	.align		4
.L_6045:
        /*00d0*/ 	.byte	0x03, 0x19
        /*00d2*/ 	.short	0x0030


	//----- nvinfo : EIATTR_PARAM_CBANK
	.align		4
        /*00d4*/ 	.byte	0x04, 0x0a
        /*00d6*/ 	.short	(.L_6047 - .L_6046)
	.align		4
.L_6046:
        /*00d8*/ 	.word	index@(.nv.constant0._Z9cuda_gemmIiLi256ELi4ELi1ELi256ELi64ELi64ELi32ELi1ELi0EEviiiPT_S1_S1_ii)
        /*00dc*/ 	.short	0x0380
        /*00de*/ 	.short	0x0030


	//----- nvinfo : EIATTR_SW_WAR
	.align		4
.L_6047:
        /*00e0*/ 	.byte	0x04, 0x36
        /*00e2*/ 	.short	(.L_6049 - .L_6048)
.L_6048:
        /*00e4*/ 	.word	0x00000008
.L_6049:


//--------------------- .nv.info._Z9cuda_gemmIiLi256ELi4ELi1ELi256ELi64ELi64ELi32ELi0ELi1EEviiiPT_S1_S1_ii --------------------------
	.section	.nv.info._Z9cuda_gemmIiLi256ELi4ELi1ELi256ELi64ELi64ELi32ELi0ELi1EEviiiPT_S1_S1_ii,"",@"SHT_CUDA_INFO"
	.sectionflags	@""
	.align	4


	//----- nvinfo : EIATTR_CUDA_API_VERSION
	.align		4
        /*0000*/ 	.byte	0x04, 0x37
        /*0002*/ 	.short	(.L_6051 - .L_6050)
.L_6050:
        /*0004*/ 	.word	0x00000082


	//----- nvinfo : EIATTR_KPARAM_INFO
	.align		4
.L_6051:
        /*0008*/ 	.byte	0x04, 0x17
        /*000a*/ 	.short	(.L_6053 - .L_6052)
.L_6052:
        /*000c*/ 	.word	0x00000000
        /*0010*/ 	.short	0x0007
        /*0012*/ 	.short	0x002c
        /*0014*/ 	.byte	0x00, 0xf0, 0x11, 0x00


	//----- nvinfo : EIATTR_KPARAM_INFO
	.align		4
.L_6053:
        /*0018*/ 	.byte	0x04, 0x17
        /*001a*/ 	.short	(.L_6055 - .L_6054)
.L_6054:
        /*001c*/ 	.word	0x00000000
        /*0020*/ 	.short	0x0006
        /*0022*/ 	.short	0x0028
        /*0024*/ 	.byte	0x00, 0xf0, 0x11, 0x00


	//----- nvinfo : EIATTR_KPARAM_INFO
	.align		4
.L_6055:
        /*0028*/ 	.byte	0x04, 0x17
        /*002a*/ 	.short	(.L_6057 - .L_6056)
.L_6056:
        /*002c*/ 	.word	0x00000000
        /*0030*/ 	.short	0x0005
        /*0032*/ 	.short	0x0020
        /*0034*/ 	.byte	0x00, 0xf5, 0x21, 0x00


	//----- nvinfo : EIATTR_KPARAM_INFO
	.align		4
.L_6057:
        /*0038*/ 	.byte	0x04, 0x17
        /*003a*/ 	.short	(.L_6059 - .L_6058)
.L_6058:
        /*003c*/ 	.word	0x00000000
        /*0040*/ 	.short	0x0004
        /*0042*/ 	.short	0x0018
        /*0044*/ 	.byte	0x00, 0xf5, 0x21, 0x00


	//----- nvinfo : EIATTR_KPARAM_INFO
	.align		4
.L_6059:
        /*0048*/ 	.byte	0x04, 0x17
        /*004a*/ 	.short	(.L_6061 - .L_6060)
.L_6060:
        /*004c*/ 	.word	0x00000000
        /*0050*/ 	.short	0x0003
        /*0052*/ 	.short	0x0010
        /*0054*/ 	.byte	0x00, 0xf5, 0x21, 0x00


	//----- nvinfo : EIATTR_KPARAM_INFO
	.align		4
.L_6061:
        /*0058*/ 	.byte	0x04, 0x17
        /*005a*/ 	.short	(.L_6063 - .L_6062)
.L_6062:
        /*005c*/ 	.word	0x00000000
        /*0060*/ 	.short	0x0002
        /*0062*/ 	.short	0x0008
        /*0064*/ 	.byte	0x00, 0xf0, 0x11, 0x00


	//----- nvinfo : EIATTR_KPARAM_INFO
	.align		4
.L_6063:
        /*0068*/ 	.byte	0x04, 0x17
        /*006a*/ 	.short	(.L_6065 - .L_6064)
.L_6064:
        /*006c*/ 	.word	0x00000000
        /*0070*/ 	.short	0x0001
        /*0072*/ 	.short	0x0004
        /*0074*/ 	.byte	0x00, 0xf0, 0x11, 0x00


	//----- nvinfo : EIATTR_KPARAM_INFO
	.align		4
.L_6065:
        /*0078*/ 	.byte	0x04, 0x17
        /*007a*/ 	.short	(.L_6067 - .L_6066)
.L_6066:
        /*007c*/ 	.word	0x00000000
        /*0080*/ 	.short	0x0000
        /*0082*/ 	.short	0x0000
        /*0084*/ 	.byte	0x00, 0xf0, 0x11, 0x00


	//----- nvinfo : EIATTR_SPARSE_MMA_MASK
	.align		4
.L_6067:
        /*0088*/ 	.byte	0x03, 0x50
        /*008a*/ 	.short	0x0000


	//----- nvinfo : EIATTR_MAXREG_COUNT
	.align		4
        /*008c*/ 	.byte	0x03, 0x1b
        /*008e*/ 	.short	0x00ff


	//----- nvinfo : EIATTR_NUM_BARRIERS
	.align		4
        /*0090*/ 	.byte	0x02, 0x4c
        /*0092*/ 	.byte	0x01
	.zero		1


	//----- nvinfo : EIATTR_MERCURY_ISA_VERSION
	.align		4
        /*0094*/ 	.byte	0x03, 0x5f
        /*0096*/ 	.short	0x0101


	//----- nvinfo : EIATTR_COOP_GROUP_MASK_REGIDS
	.align		4
        /*0098*/ 	.byte	0x04, 0x29
        /*009a*/ 	.short	(.L_6069 - .L_6068)


	//   ....[0]....
.L_6068:
        /*009c*/ 	.word	0xffffffff


	//   ....[1]....
        /*00a0*/ 	.word	0xffffffff


	//   ....[2]....
        /*00a4*/ 	.word	0x0500002c


	//   ....[3]....
        /*00a8*/ 	.word	0x0500002c


	//----- nvinfo : EIATTR_COOP_GROUP_INSTR_OFFSETS
	.align		4
.L_6069:
        /*00ac*/ 	.byte	0x04, 0x28
        /*00ae*/ 	.short	(.L_6071 - .L_6070)


	//   ....[0]....
.L_6070:
        /*00b0*/ 	.word	0x000017e0


	//   ....[1]....
        /*00b4*/ 	.word	0x00001800


	//   ....[2]....
        /*00b8*/ 	.word	0x00001f00


	//   ....[3]....
        /*00bc*/ 	.word	0x00001fa0


	//----- nvinfo : EIATTR_VRC_CTA_INIT_COUNT
	.align		4
.L_6071:
        /*00c0*/ 	.byte	0x02, 0x4a
	.zero		1
	.zero		1


	//----- nvinfo : EIATTR_EXIT_INSTR_OFFSETS
	.align		4
        /*00c4*/ 	.byte	0x04, 0x1c
        /*00c6*/ 	.short	(.L_6073 - .L_6072)


	//   ....[0]....
.L_6072:
        /*00c8*/ 	.word	0x00000310


	//   ....[1]....
        /*00cc*/ 	.word	0x00001ea0


	//----- nvinfo : EIATTR_MAX_THREADS
	.align		4
.L_6073:
        /*00d0*/ 	.byte	0x04, 0x05
        /*00d2*/ 	.short	(.L_6075 - .L_6074)
.L_6074:
        /*00d4*/ 	.word	0x00000100
        /*00d8*/ 	.word	0x00000001
        /*00dc*/ 	.word	0x00000001


	//----- nvinfo : EIATTR_CRS_STACK_SIZE
	.align		4
.L_6075:
        /*00e0*/ 	.byte	0x04, 0x1e
        /*00e2*/ 	.short	(.L_6077 - .L_6076)
.L_6076:
        /*00e4*/ 	.word	0x00000000


	//----- nvinfo : EIATTR_CBANK_PARAM_SIZE
	.align		4
.L_6077:
        /*00e8*/ 	.byte	0x03, 0x19
        /*00ea*/ 	.short	0x0030


	//----- nvinfo : EIATTR_PARAM_CBANK
	.align		4
        /*00ec*/ 	.byte	0x04, 0x0a
        /*00ee*/ 	.short	(.L_6079 - .L_6078)
	.align		4
.L_6078:
        /*00f0*/ 	.word	index@(.nv.constant0._Z9cuda_gemmIiLi256ELi4ELi1ELi256ELi64ELi64ELi32ELi0ELi1EEviiiPT_S1_S1_ii)
        /*00f4*/ 	.short	0x0380
        /*00f6*/ 	.short	0x0030


	//----- nvinfo : EIATTR_SW_WAR
	.align		4
.L_6079:
        /*00f8*/ 	.byte	0x04, 0x36
        /*00fa*/ 	.short	(.L_6081 - .L_6080)
.L_6080:
        /*00fc*/ 	.word	0x00000008
.L_6081:


//--------------------- .nv.info._Z9cuda_gemmIiLi256ELi4ELi1ELi256ELi64ELi64ELi32ELi0ELi0EEviiiPT_S1_S1_ii --------------------------
	.section	.nv.info._Z9cuda_gemmIiLi256ELi4ELi1ELi256ELi64ELi64ELi32ELi0ELi0EEviiiPT_S1_S1_ii,"",@"SHT_CUDA_INFO"
	.sectionflags	@""
	.align	4


	//----- nvinfo : EIATTR_CUDA_API_VERSION
	.align		4
        /*0000*/ 	.byte	0x04, 0x37
        /*0002*/ 	.short	(.L_6083 - .L_6082)
.L_6082:
        /*0004*/ 	.word	0x00000082


	//----- nvinfo : EIATTR_KPARAM_INFO
	.align		4
.L_6083:
        /*0008*/ 	.byte	0x04, 0x17
        /*000a*/ 	.short	(.L_6085 - .L_6084)
.L_6084:
        /*000c*/ 	.word	0x00000000
        /*0010*/ 	.short	0x0007
        /*0012*/ 	.short	0x002c
        /*0014*/ 	.byte	0x00, 0xf0, 0x11, 0x00


	//----- nvinfo : EIATTR_KPARAM_INFO
	.align		4
.L_6085:
        /*0018*/ 	.byte	0x04, 0x17
        /*001a*/ 	.short	(.L_6087 - .L_6086)
.L_6086:
        /*001c*/ 	.word	0x00000000
        /*0020*/ 	.short	0x0006
        /*0022*/ 	.short	0x0028
        /*0024*/ 	.byte	0x00, 0xf0, 0x11, 0x00


	//----- nvinfo : EIATTR_KPARAM_INFO
	.align		4
.L_6087:
        /*0028*/ 	.byte	0x04, 0x17
        /*002a*/ 	.short	(.L_6089 - .L_6088)
.L_6088:
        /*002c*/ 	.word	0x00000000
        /*0030*/ 	.short	0x0005
        /*0032*/ 	.short	0x0020
        /*0034*/ 	.byte	0x00, 0xf5, 0x21, 0x00


	//----- nvinfo : EIATTR_KPARAM_INFO
	.align		4
.L_6089:
        /*0038*/ 	.byte	0x04, 0x17
        /*003a*/ 	.short	(.L_6091 - .L_6090)
.L_6090:
        /*003c*/ 	.word	0x00000000
        /*0040*/ 	.short	0x0004
        /*0042*/ 	.short	0x0018
        /*0044*/ 	.byte	0x00, 0xf5, 0x21, 0x00


	//----- nvinfo : EIATTR_KPARAM_INFO
	.align		4
.L_6091:
        /*0048*/ 	.byte	0x04, 0x17
        /*004a*/ 	.short	(.L_6093 - .L_6092)
.L_6092:
        /*004c*/ 	.word	0x00000000
        /*0050*/ 	.short	0x0003
        /*0052*/ 	.short	0x0010
        /*0054*/ 	.byte	0x00, 0xf5, 0x21, 0x00


	//----- nvinfo : EIATTR_KPARAM_INFO
	.align		4
.L_6093:
        /*0058*/ 	.byte	0x04, 0x17
        /*005a*/ 	.short	(.L_6095 - .L_6094)
.L_6094:
        /*005c*/ 	.word	0x00000000
        /*0060*/ 	.short	0x0002
        /*0062*/ 	.short	0x0008
        /*0064*/ 	.byte	0x00, 0xf0, 0x11, 0x00


	//----- nvinfo : EIATTR_KPARAM_INFO
	.align		4
.L_6095:
        /*0068*/ 	.byte	0x04, 0x17
        /*006a*/ 	.short	(.L_6097 - .L_6096)
.L_6096:
        /*006c*/ 	.word	0x00000000
        /*0070*/ 	.short	0x0001
        /*0072*/ 	.short	0x0004
        /*0074*/ 	.byte	0x00, 0xf0, 0x11, 0x00


	//----- nvinfo : EIATTR_KPARAM_INFO
	.align		4
.L_6097:
        /*0078*/ 	.byte	0x04, 0x17
        /*007a*/ 	.short	(.L_6099 - .L_6098)
.L_6098:
        /*007c*/ 	.word	0x00000000
        /*0080*/ 	.short	0x0000
        /*0082*/ 	.short	0x0000
        /*0084*/ 	.byte	0x00, 0xf0, 0x11, 0x00


	//----- nvinfo : EIATTR_SPARSE_MMA_MASK
	.align		4
.L_6099:
        /*0088*/ 	.byte	0x03, 0x50
        /*008a*/ 	.short	0x0000


	//----- nvinfo : EIATTR_MAXREG_COUNT
	.align		4
        /*008c*/ 	.byte	0x03, 0x1b
        /*008e*/ 	.short	0x00ff


	//----- nvinfo : EIATTR_NUM_BARRIERS
	.align		4
        /*0090*/ 	.byte	0x02, 0x4c
        /*0092*/ 	.byte	0x01
	.zero		1


	//----- nvinfo : EIATTR_MERCURY_ISA_VERSION
	.align		4
        /*0094*/ 	.byte	0x03, 0x5f
        /*0096*/ 	.short	0x0101


	//----- nvinfo : EIATTR_COOP_GROUP_MASK_REGIDS
	.align		4
        /*0098*/ 	.byte	0x04, 0x29
        /*009a*/ 	.short	(.L_6101 - .L_6100)


	//   ....[0]....
.L_6100:
        /*009c*/ 	.word	0xffffffff


	//----- nvinfo : EIATTR_COOP_GROUP_INSTR_OFFSETS
	.align		4
.L_6101:
        /*00a0*/ 	.byte	0x04, 0x28
        /*00a2*/ 	.short	(.L_6103 - .L_6102)


	//   ....[0]....
.L_6102:
        /*00a4*/ 	.word	0x00004a80


	//----- nvinfo : EIATTR_VRC_CTA_INIT_COUNT
	.align		4
.L_6103:
        /*00a8*/ 	.byte	0x02, 0x4a
	.zero		1
	.zero		1


	//----- nvinfo : EIATTR_EXIT_INSTR_OFFSETS
	.align		4
        /*00ac*/ 	.byte	0x04, 0x1c
        /*00ae*/ 	.short	(.L_6105 - .L_6104)


	//   ....[0]....
.L_6104:
        /*00b0*/ 	.word	0x00000560


	//   ....[1]....
        /*00b4*/ 	.word	0x00005bf0


	//----- nvinfo : EIATTR_MAX_THREADS
	.align		4
.L_6105:
        /*00b8*/ 	.byte	0x04, 0x05
        /*00ba*/ 	.short	(.L_6107 - .L_6106)
.L_6106:
        /*00bc*/ 	.word	0x00000100
        /*00c0*/ 	.word	0x00000001
        /*00c4*/ 	.word	0x00000001


	//----- nvinfo : EIATTR_CRS_STACK_SIZE
	.align		4
.L_6107:
        /*00c8*/ 	.byte	0x04, 0x1e
        /*00ca*/ 	.short	(.L_6109 - .L_6108)
.L_6108:
        /*00cc*/ 	.word	0x00000000


	//----- nvinfo : EIATTR_CBANK_PARAM_SIZE
	.align		4
.L_6109:
        /*00d0*/ 	.byte	0x03, 0x19
        /*00d2*/ 	.short	0x0030


	//----- nvinfo : EIATTR_PARAM_CBANK
	.align		4
        /*00d4*/ 	.byte	0x04, 0x0a
        /*00d6*/ 	.short	(.L_6111 - .L_6110)
	.align		4
.L_6110:
        /*00d8*/ 	.word	index@(.nv.constant0._Z9cuda_gemmIiLi256ELi4ELi1ELi256ELi64ELi64ELi32ELi0ELi0EEviiiPT_S1_S1_ii)
        /*00dc*/ 	.short	0x0380
        /*00de*/ 	.short	0x0030


	//----- nvinfo : EIATTR_SW_WAR
	.align		4
.L_6111:
        /*00e0*/ 	.byte	0x04, 0x36
        /*00e2*/ 	.short	(.L_6113 - .L_6112)
.L_6112:
        /*00e4*/ 	.word	0x00000008
.L_6113:


//--------------------- .nv.info._Z9cuda_gemmIiLi256ELi4ELi1ELi256ELi32ELi32ELi32ELi1ELi1EEviiiPT_S1_S1_ii --------------------------
	.section	.nv.info._Z9cuda_gemmIiLi256ELi4ELi1ELi256ELi32ELi32ELi32ELi1ELi1EEviiiPT_S1_S1_ii,"",@"SHT_CUDA_INFO"
	.sectionflags	@""
	.align	4


	//----- nvinfo : EIATTR_CUDA_API_VERSION
	.align		4
        /*0000*/ 	.byte	0x04, 0x37
        /*0002*/ 	.short	(.L_6115 - .L_6114)
.L_6114:
        /*0004*/ 	.word	0x00000082


	//----- nvinfo : EIATTR_KPARAM_INFO
	.align		4
.L_6115:
        /*0008*/ 	.byte	0x04, 0x17
        /*000a*/ 	.short	(.L_6117 - .L_6116)
.L_6116:
        /*000c*/ 	.word	0x00000000
        /*0010*/ 	.short	0x0007
        /*0012*/ 	.short	0x002c
        /*0014*/ 	.byte	0x00, 0xf0, 0x11, 0x00


	//----- nvinfo : EIATTR_KPARAM_INFO
	.align		4
.L_6117:
        /*0018*/ 	.byte	0x04, 0x17
        /*001a*/ 	.short	(.L_6119 - .L_6118)
.L_6118:
        /*001c*/ 	.word	0x00000000
        /*0020*/ 	.short	0x0006
        /*0022*/ 	.short	0x0028
        /*0024*/ 	.byte	0x00, 0xf0, 0x11, 0x00


	//----- nvinfo : EIATTR_KPARAM_INFO
	.align		4
.L_6119:
        /*0028*/ 	.byte	0x04, 0x17
        /*002a*/ 	.short	(.L_6121 - .L_6120)
.L_6120:
        /*002c*/ 	.word	0x00000000
        /*0030*/ 	.short	0x0005
        /*0032*/ 	.short	0x0020
        /*0034*/ 	.byte	0x00, 0xf5, 0x21, 0x00


	//----- nvinfo : EIATTR_KPARAM_INFO
	.align		4
.L_6121:
        /*0038*/ 	.byte	0x04, 0x17
        /*003a*/ 	.short	(.L_6123 - .L_6122)
.L_6122:
        /*003c*/ 	.word	0x00000000
        /*0040*/ 	.short	0x0004
        /*0042*/ 	.short	0x0018
        /*0044*/ 	.byte	0x00, 0xf5, 0x21, 0x00


	//----- nvinfo : EIATTR_KPARAM_INFO
	.align		4
.L_6123:
        /*0048*/ 	.byte	0x04, 0x17
        /*004a*/ 	.short	(.L_6125 - .L_6124)
.L_6124:
        /*004c*/ 	.word	0x00000000
        /*0050*/ 	.short	0x0003
        /*0052*/ 	.short	0x0010
        /*0054*/ 	.byte	0x00, 0xf5, 0x21, 0x00


	//----- nvinfo : EIATTR_KPARAM_INFO
	.align		4
.L_6125:
        /*0058*/ 	.byte	0x04, 0x17
        /*005a*/ 	.short	(.L_6127 - .L_6126)
.L_6126:
        /*005c*/ 	.word	0x00000000
        /*0060*/ 	.short	0x0002
        /*0062*/ 	.short	0x0008
        /*0064*/ 	.byte	0x00, 0xf0, 0x11, 0x00


	//----- nvinfo : EIATTR_KPARAM_INFO
	.align		4
.L_6127:
        /*0068*/ 	.byte	0x04, 0x17
        /*006a*/ 	.short	(.L_6129 - .L_6128)
.L_6128:
        /*006c*/ 	.word	0x00000000
        /*0070*/ 	.short	0x0001
        /*0072*/ 	.short	0x0004
        /*0074*/ 	.byte	0x00, 0xf0, 0x11, 0x00


	//----- nvinfo : EIATTR_KPARAM_INFO
	.align		4
.L_6129:
        /*0078*/ 	.byte	0x04, 0x17
        /*007a*/ 	.short	(.L_6131 - .L_6130)
.L_6130:
        /*007c*/ 	.word	0x00000000
        /*0080*/ 	.short	0x0000
        /*0082*/ 	.short	0x0000
        /*0084*/ 	.byte	0x00, 0xf0, 0x11, 0x00


	//----- nvinfo : EIATTR_SPARSE_MMA_MASK
	.align		4
.L_6131:
        /*0088*/ 	.byte	0x03, 0x50
        /*008a*/ 	.short	0x0000


	//----- nvinfo : EIATTR_MAXREG_COUNT
	.align		4
        /*008c*/ 	.byte	0x03, 0x1b
        /*008e*/ 	.short	0x00ff


	//----- nvinfo : EIATTR_NUM_BARRIERS
	.align		4
        /*0090*/ 	.byte	0x02, 0x4c
        /*0092*/ 	.byte	0x01
	.zero		1


	//----- nvinfo : EIATTR_MERCURY_ISA_VERSION
	.align		4
        /*0094*/ 	.byte	0x03, 0x5f
        /*0096*/ 	.short	0x0101


	//----- nvinfo : EIATTR_COOP_GROUP_MASK_REGIDS
	.align		4
        /*0098*/ 	.byte	0x04, 0x29
        /*009a*/ 	.short	(.L_6133 - .L_6132)


	//   ....[0]....
.L_6132:
        /*009c*/ 	.word	0xffffffff


	//   ....[1]....
        /*00a0*/ 	.word	0xffffffff


	//   ....[2]....
        /*00a4*/ 	.word	0xffffffff


	//   ....[3]....
        /*00a8*/ 	.word	0xffffffff


	//   ....[4]....
        /*00ac*/ 	.word	0xffffffff


	//   ....[5]....
        /*00b0*/ 	.word	0xffffffff


	//   ....[6]....
        /*00b4*/ 	.word	0xffffffff


	//   ....[7]....
        /*00b8*/ 	.word	0xffffffff


	//   ....[8]....
        /*00bc*/ 	.word	0xffffffff


	//   ....[9]....
        /*00c0*/ 	.word	0xffffffff


	//   ....[10]....
        /*00c4*/ 	.word	0xffffffff


	//   ....[11]....
        /*00c8*/ 	.word	0xffffffff


	//   ....[12]....
        /*00cc*/ 	.word	0xffffffff


	//   ....[13]....
        /*00d0*/ 	.word	0xffffffff


	//   ....[14]....
        /*00d4*/ 	.word	0xffffffff


	//   ....[15]....
        /*00d8*/ 	.word	0xffffffff


	//   ....[16]....
        /*00dc*/ 	.word	0xffffffff


	//   ....[17]....
        /*00e0*/ 	.word	0x05000025


	//   ....[18]....
        /*00e4*/ 	.word	0x05000025


	//   ....[19]....
        /*00e8*/ 	.word	0x05000025


	//   ....[20]....
        /*00ec*/ 	.word	0x05000025


	//   ....[21]....
        /*00f0*/ 	.word	0x05000025


	//   ....[22]....
        /*00f4*/ 	.word	0x05000025


	//   ....[23]....
        /*00f8*/ 	.word	0x05000025


	//   ....[24]....
        /*00fc*/ 	.word	0x05000025


	//   ....[25]....
        /*0100*/ 	.word	0x05000025


	//   ....[26]....
        /*0104*/ 	.word	0x05000025


	//   ....[27]....
        /*0108*/ 	.word	0x05000025


	//   ....[28]....
        /*010c*/ 	.word	0x05000025


	//   ....[29]....
        /*0110*/ 	.word	0x05000025


	//   ....[30]....
        /*0114*/ 	.word	0x05000025


	//   ....[31]....
        /*0118*/ 	.word	0x05000025


	//   ....[32]....
        /*011c*/ 	.word	0x05000025


	//----- nvinfo : EIATTR_COOP_GROUP_INSTR_OFFSETS
	.align		4
.L_6133:
        /*0120*/ 	.byte	0x04, 0x28
        /*0122*/ 	.short	(.L_6135 - .L_6134)


	//   ....[0]....
.L_6134:
        /*0124*/ 	.word	0x000014d0


	//   ....[1]....
        /*0128*/ 	.word	0x000014e0


	//   ....[2]....
        /*012c*/ 	.word	0x000014f0


	//   ....[3]....
        /*0130*/ 	.word	0x00001500


	//   ....[4]....
        /*0134*/ 	.word	0x00001510


	//   ....[5]....
        /*0138*/ 	.word	0x00001520


	//   ....[6]....
        /*013c*/ 	.word	0x00001550


	//   ....[7]....
        /*0140*/ 	.word	0x00001570


	//   ....[8]....
        /*0144*/ 	.word	0x00001590


	//   ....[9]....
        /*0148*/ 	.word	0x000015b0


	//   ....[10]....
        /*014c*/ 	.word	0x000015c0


	//   ....[11]....
        /*0150*/ 	.word	0x000015e0


	//   ....[12]....
        /*0154*/ 	.word	0x00001600


	//   ....[13]....
        /*0158*/ 	.word	0x00001630


	//   ....[14]....
        /*015c*/ 	.word	0x00001650


	//   ....[15]....
        /*0160*/ 	.word	0x00001670


	//   ....[16]....
        /*0164*/ 	.word	0x000016e0


	//   ....[17]....
        /*0168*/ 	.word	0x00001cd0


	//   ....[18]....
        /*016c*/ 	.word	0x00001d20


	//   ....[19]....
        /*0170*/ 	.word	0x00001d80


	//   ....[20]....
        /*0174*/ 	.word	0x00001de0


	//   ....[21]....
        /*0178*/ 	.word	0x00001e40


	//   ....[22]....
        /*017c*/ 	.word	0x00001eb0


	//   ....[23]....
        /*0180*/ 	.word	0x00001f00


	//   ....[24]....
        /*0184*/ 	.word	0x00001f60


	//   ....[25]....
        /*0188*/ 	.word	0x00001fc0


	//   ....[26]....
        /*018c*/ 	.word	0x00002020


	//   ....[27]....
        /*0190*/ 	.word	0x000020a0


	//   ....[28]....
        /*0194*/ 	.word	0x000020f0


	//   ....[29]....
        /*0198*/ 	.word	0x00002140


	//   ....[30]....
        /*019c*/ 	.word	0x000021a0


	//   ....[31]....
        /*01a0*/ 	.word	0x00002220


	//   ....[32]....
        /*01a4*/ 	.word	0x00002270


	//----- nvinfo : EIATTR_VRC_CTA_INIT_COUNT
	.align		4
.L_6135:
        /*01a8*/ 	.byte	0x02, 0x4a
	.zero		1
	.zero		1


	//----- nvinfo : EIATTR_EXIT_INSTR_OFFSETS
	.align		4
        /*01ac*/ 	.byte	0x04, 0x1c
        /*01ae*/ 	.short	(.L_6137 - .L_6136)


	//   ....[0]....
.L_6136:
        /*01b0*/ 	.word	0x00000540


	//   ....[1]....
        /*01b4*/ 	.word	0x00001c80


	//----- nvinfo : EIATTR_MAX_THREADS
	.align		4
.L_6137:
        /*01b8*/ 	.byte	0x04, 0x05
        /*01ba*/ 	.short	(.L_6139 - .L_6138)
.L_6138:
        /*01bc*/ 	.word	0x00000100
        /*01c0*/ 	.word	0x00000001
        /*01c4*/ 	.word	0x00000001


	//----- nvinfo : EIATTR_CRS_STACK_SIZE
	.align		4
.L_6139:
        /*01c8*/ 	.byte	0x04, 0x1e
        /*01ca*/ 	.short	(.L_6141 - .L_6140)
.L_6140:
        /*01cc*/ 	.word	0x00000000


	//----- nvinfo : EIATTR_CBANK_PARAM_SIZE
	.align		4
.L_6141:
        /*01d0*/ 	.byte	0x03, 0x19
        /*01d2*/ 	.short	0x0030


	//----- nvinfo : EIATTR_PARAM_CBANK
	.align		4
        /*01d4*/ 	.byte	0x04, 0x0a
        /*01d6*/ 	.short	(.L_6143 - .L_6142)
	.align		4
.L_6142:
        /*01d8*/ 	.word	index@(.nv.constant0._Z9cuda_gemmIiLi256ELi4ELi1ELi256ELi32ELi32ELi32ELi1ELi1EEviiiPT_S1_S1_ii)
        /*01dc*/ 	.short	0x0380
        /*01de*/ 	.short	0x0030


	//----- nvinfo : EIATTR_SW_WAR
	.align		4
.L_6143:
        /*01e0*/ 	.byte	0x04, 0x36
        /*01e2*/ 	.short	(.L_6145 - .L_6144)
.L_6144:
        /*01e4*/ 	.word	0x00000008
.L_6145:


//--------------------- .nv.info._Z9cuda_gemmIiLi256ELi4ELi1ELi256ELi32ELi32ELi32ELi1ELi0EEviiiPT_S1_S1_ii --------------------------
	.section	.nv.info._Z9cuda_gemmIiLi256ELi4ELi1ELi256ELi32ELi32ELi32ELi1ELi0EEviiiPT_S1_S1_ii,"",@"SHT_CUDA_INFO"
	.sectionflags	@""
	.align	4


	//----- nvinfo : EIATTR_CUDA_API_VERSION
	.align		4
        /*0000*/ 	.byte	0x04, 0x37
        /*0002*/ 	.short	(.L_6147 - .L_6146)
.L_6146:
        /*0004*/ 	.word	0x00000082


	//----- nvinfo : EIATTR_KPARAM_INFO
	.align		4
.L_6147:
        /*0008*/ 	.byte	0x04, 0x17
        /*000a*/ 	.short	(.L_6149 - .L_6148)
.L_6148:
        /*000c*/ 	.word	0x00000000
        /*0010*/ 	.short	0x0007
        /*0012*/ 	.short	0x002c
        /*0014*/ 	.byte	0x00, 0xf0, 0x11, 0x00


	//----- nvinfo : EIATTR_KPARAM_INFO
	.align		4
.L_6149:
        /*0018*/ 	.byte	0x04, 0x17
        /*001a*/ 	.short	(.L_6151 - .L_6150)
.L_6150:
        /*001c*/ 	.word	0x00000000
        /*0020*/ 	.short	0x0006
        /*0022*/ 	.short	0x0028
        /*0024*/ 	.byte	0x00, 0xf0, 0x11, 0x00


	//----- nvinfo : EIATTR_KPARAM_INFO
	.align		4
.L_6151:
        /*0028*/ 	.byte	0x04, 0x17
        /*002a*/ 	.short	(.L_6153 - .L_6152)
.L_6152:
        /*002c*/ 	.word	0x00000000
        /*0030*/ 	.short	0x0005
        /*0032*/ 	.short	0x0020
        /*0034*/ 	.byte	0x00, 0xf5, 0x21, 0x00


	//----- nvinfo : EIATTR_KPARAM_INFO
	.align		4
.L_6153:
        /*0038*/ 	.byte	0x04, 0x17
        /*003a*/ 	.short	(.L_6155 - .L_6154)
.L_6154:
        /*003c*/ 	.word	0x00000000
        /*0040*/ 	.short	0x0004
        /*0042*/ 	.short	0x0018
        /*0044*/ 	.byte	0x00, 0xf5, 0x21, 0x00


	//----- nvinfo : EIATTR_KPARAM_INFO
	.align		4
.L_6155:
        /*0048*/ 	.byte	0x04, 0x17
        /*004a*/ 	.short	(.L_6157 - .L_6156)
.L_6156:
        /*004c*/ 	.word	0x00000000
        /*0050*/ 	.short	0x0003
        /*0052*/ 	.short	0x0010
        /*0054*/ 	.byte	0x00, 0xf5, 0x21, 0x00


	//----- nvinfo : EIATTR_KPARAM_INFO
	.align		4
.L_6157:
        /*0058*/ 	.byte	0x04, 0x17
        /*005a*/ 	.short	(.L_6159 - .L_6158)
.L_6158:
        /*005c*/ 	.word	0x00000000
        /*0060*/ 	.short	0x0002
        /*0062*/ 	.short	0x0008
        /*0064*/ 	.byte	0x00, 0xf0, 0x11, 0x00


	//----- nvinfo : EIATTR_KPARAM_INFO
	.align		4
.L_6159:
        /*0068*/ 	.byte	0x04, 0x17
        /*006a*/ 	.short	(.L_6161 - .L_6160)
.L_6160:
        /*006c*/ 	.word	0x00000000
        /*0070*/ 	.short	0x0001
        /*0072*/ 	.short	0x0004
        /*0074*/ 	.byte	0x00, 0xf0, 0x11, 0x00


	//----- nvinfo : EIATTR_KPARAM_INFO
	.align		4
.L_6161:
        /*0078*/ 	.byte	0x04, 0x17
        /*007a*/ 	.short	(.L_6163 - .L_6162)
.L_6162:
        /*007c*/ 	.word	0x00000000
        /*0080*/ 	.short	0x0000
        /*0082*/ 	.short	0x0000
        /*0084*/ 	.byte	0x00, 0xf0, 0x11, 0x00


	//----- nvinfo : EIATTR_SPARSE_MMA_MASK
	.align		4
.L_6163:
        /*0088*/ 	.byte	0x03, 0x50
        /*008a*/ 	.short	0x0000


	//----- nvinfo : EIATTR_MAXREG_COUNT
	.align		4
        /*008c*/ 	.byte	0x03, 0x1b
        /*008e*/ 	.short	0x00ff


	//----- nvinfo : EIATTR_NUM_BARRIERS
	.align		4
        /*0090*/ 	.byte	0x02, 0x4c
        /*0092*/ 	.byte	0x01
	.zero		1


	//----- nvinfo : EIATTR_MERCURY_ISA_VERSION
	.align		4
        /*0094*/ 	.byte	0x03, 0x5f
        /*0096*/ 	.short	0x0101


	//----- nvinfo : EIATTR_COOP_GROUP_MASK_REGIDS
	.align		4
        /*0098*/ 	.byte	0x04, 0x29
        /*009a*/ 	.short	(.L_6165 - .L_6164)


	//   ....[0]....
.L_6164:
        /*009c*/ 	.word	0xffffffff


	//   ....[1]....
        /*00a0*/ 	.word	0xffffffff


	//   ....[2]....
        /*00a4*/ 	.word	0xffffffff


	//   ....[3]....
        /*00a8*/ 	.word	0xffffffff


	//   ....[4]....
        /*00ac*/ 	.word	0xffffffff


	//   ....[5]....
        /*00b0*/ 	.word	0xffffffff


	//   ....[6]....
        /*00b4*/ 	.word	0xffffffff


	//   ....[7]....
        /*00b8*/ 	.word	0xffffffff


	//   ....[8]....
        /*00bc*/ 	.word	0xffffffff


	//   ....[9]....
        /*00c0*/ 	.word	0xffffffff


	//   ....[10]....
        /*00c4*/ 	.word	0xffffffff


	//   ....[11]....
        /*00c8*/ 	.word	0xffffffff


	//   ....[12]....
        /*00cc*/ 	.word	0xffffffff


	//   ....[13]....
        /*00d0*/ 	.word	0xffffffff


	//   ....[14]....
        /*00d4*/ 	.word	0xffffffff


	//   ....[15]....
        /*00d8*/ 	.word	0xffffffff


	//   ....[16]....
        /*00dc*/ 	.word	0xffffffff


	//   ....[17]....
        /*00e0*/ 	.word	0xffffffff


	//   ....[18]....
        /*00e4*/ 	.word	0xffffffff


	//   ....[19]....
        /*00e8*/ 	.word	0xffffffff


	//   ....[20]....
        /*00ec*/ 	.word	0xffffffff


	//   ....[21]....
        /*00f0*/ 	.word	0xffffffff


	//   ....[22]....
        /*00f4*/ 	.word	0xffffffff


	//   ....[23]....
        /*00f8*/ 	.word	0xffffffff


	//   ....[24]....
        /*00fc*/ 	.word	0xffffffff


	//   ....[25]....
        /*0100*/ 	.word	0xffffffff


	//   ....[26]....
        /*0104*/ 	.word	0xffffffff


	//   ....[27]....
        /*0108*/ 	.word	0xffffffff


	//   ....[28]....
        /*010c*/ 	.word	0xffffffff


	//   ....[29]....
        /*0110*/ 	.word	0xffffffff


	//   ....[30]....
        /*0114*/ 	.word	0xffffffff


	//   ....[31]....
        /*0118*/ 	.word	0xffffffff


	//   ....[32]....
        /*011c*/ 	.word	0xffffffff


	//   ....[33]....
        /*0120*/ 	.word	0xffffffff


	//   ....[34]....
        /*0124*/ 	.word	0xffffffff


	//   ....[35]....
        /*0128*/ 	.word	0xffffffff


	//   ....[36]....
        /*012c*/ 	.word	0xffffffff


	//   ....[37]....
        /*0130*/ 	.word	0xffffffff


	//   ....[38]....
        /*0134*/ 	.word	0xffffffff


	//   ....[39]....
        /*0138*/ 	.word	0xffffffff


	//   ....[40]....
        /*013c*/ 	.word	0xffffffff


	//   ....[41]....
        /*0140*/ 	.word	0xffffffff


	//   ....[42]....
        /*0144*/ 	.word	0xffffffff


	//   ....[43]....
        /*0148*/ 	.word	0xffffffff


	//   ....[44]....
        /*014c*/ 	.word	0xffffffff


	//   ....[45]....
        /*0150*/ 	.word	0xffffffff


	//   ....[46]....
        /*0154*/ 	.word	0xffffffff


	//   ....[47]....
        /*0158*/ 	.word	0xffffffff


	//   ....[48]....
        /*015c*/ 	.word	0xffffffff


	//   ....[49]....
        /*0160*/ 	.word	0x0500001d


	//   ....[50]....
        /*0164*/ 	.word	0x0500001d


	//   ....[51]....
        /*0168*/ 	.word	0x0500001d


	//   ....[52]....
        /*016c*/ 	.word	0x0500001d


	//   ....[53]....
        /*0170*/ 	.word	0x0500001d


	//   ....[54]....
        /*0174*/ 	.word	0x0500001d


	//   ....[55]....
        /*0178*/ 	.word	0x0500001d


	//   ....[56]....
        /*017c*/ 	.word	0x0500001d


	//   ....[57]....
        /*0180*/ 	.word	0x0500001d


	//   ....[58]....
        /*0184*/ 	.word	0x0500001d


	//   ....[59]....
        /*0188*/ 	.word	0x0500001d


	//   ....[60]....
        /*018c*/ 	.word	0x0500001d


	//   ....[61]....
        /*0190*/ 	.word	0x0500001d


	//   ....[62]....
        /*0194*/ 	.word	0x0500001d


	//   ....[63]....
        /*0198*/ 	.word	0x0500001d


	//   ....[64]....
        /*019c*/ 	.word	0x0500001d


	//   ....[65]....
        /*01a0*/ 	.word	0x0500001d


	//   ....[66]....
        /*01a4*/ 	.word	0x0500001d


	//   ....[67]....
        /*01a8*/ 	.word	0x0500001d


	//   ....[68]....
        /*01ac*/ 	.word	0x0500001d


	//   ....[69]....
        /*01b0*/ 	.word	0x0500001d


	//   ....[70]....
        /*01b4*/ 	.word	0x0500001d


	//   ....[71]....
        /*01b8*/ 	.word	0x0500001d


	//   ....[72]....
        /*01bc*/ 	.word	0x0500001d


	//   ....[73]....
        /*01c0*/ 	.word	0x0500001d


	//   ....[74]....
        /*01c4*/ 	.word	0x0500001d


	//   ....[75]....
        /*01c8*/ 	.word	0x0500001d


	//   ....[76]....
        /*01cc*/ 	.word	0x0500001d


	//   ....[77]....
        /*01d0*/ 	.word	0x0500001d


	//   ....[78]....
        /*01d4*/ 	.word	0x0500001d


	//   ....[79]....
        /*01d8*/ 	.word	0x0500001d


	//   ....[80]....
        /*01dc*/ 	.word	0x0500001d


	//   ....[81]....
        /*01e0*/ 	.word	0x0500001d


	//   ....[82]....
        /*01e4*/ 	.word	0x0500001d


	//   ....[83]....
        /*01e8*/ 	.word	0x0500001d


	//   ....[84]....
        /*01ec*/ 	.word	0x0500001d


	//   ....[85]....
        /*01f0*/ 	.word	0x0500001d


	//   ....[86]....
        /*01f4*/ 	.word	0x0500001d


	//   ....[87]....
        /*01f8*/ 	.word	0x0500001d


	//   ....[88]....
        /*01fc*/ 	.word	0x0500001d


	//   ....[89]....
        /*0200*/ 	.word	0x0500001d


	//   ....[90]....
        /*0204*/ 	.word	0x0500001d


	//   ....[91]....
        /*0208*/ 	.word	0x0500001d


	//   ....[92]....
        /*020c*/ 	.word	0x0500001d


	//   ....[93]....
        /*0210*/ 	.word	0x0500001d


	//   ....[94]....
        /*0214*/ 	.word	0x0500001d


	//   ....[95]....
        /*0218*/ 	.word	0x0500001d


	//   ....[96]....
        /*021c*/ 	.word	0x0500001d


	//----- nvinfo : EIATTR_COOP_GROUP_INSTR_OFFSETS
	.align		4
.L_6165:
        /*0220*/ 	.byte	0x04, 0x28
        /*0222*/ 	.short	(.L_6167 - .L_6166)


	//   ....[0]....
.L_6166:
        /*0224*/ 	.word	0x00002510


	//   ....[1]....
        /*0228*/ 	.word	0x00002560


	//   ....[2]....
        /*022c*/ 	.word	0x000025b0


	//   ....[3]....
        /*0230*/ 	.word	0x00002600


	//   ....[4]....
        /*0234*/ 	.word	0x00002670


	//   ....[5]....
        /*0238*/ 	.word	0x000026d0


	//   ....[6]....
        /*023c*/ 	.word	0x00002730


	//   ....[7]....
        /*0240*/ 	.word	0x00002790


	//   ....[8]....
        /*0244*/ 	.word	0x000027f0


	//   ....[9]....
        /*0248*/ 	.word	0x00002850


	//   ....[10]....
        /*024c*/ 	.word	0x000028b0


	//   ....[11]....
        /*0250*/ 	.word	0x00002910


	//   ....[12]....
        /*0254*/ 	.word	0x00002970


	//   ....[13]....
        /*0258*/ 	.word	0x000029d0


	//   ....[14]....
        /*025c*/ 	.word	0x00002a30


	//   ....[15]....
        /*0260*/ 	.word	0x00002a90


	//   ....[16]....
        /*0264*/ 	.word	0x000038e0


	//   ....[17]....
        /*0268*/ 	.word	0x00003930


	//   ....[18]....
        /*026c*/ 	.word	0x00003980


	//   ....[19]....
        /*0270*/ 	.word	0x000039d0


	//   ....[20]....
        /*0274*/ 	.word	0x00003a40


	//   ....[21]....
        /*0278*/ 	.word	0x00003aa0


	//   ....[22]....
        /*027c*/ 	.word	0x00003b00


	//   ....[23]....
        /*0280*/ 	.word	0x00003b60


	//   ....[24]....
        /*0284*/ 	.word	0x00003bc0


	//   ....[25]....
        /*0288*/ 	.word	0x00003c20


	//   ....[26]....
        /*028c*/ 	.word	0x00003c80


	//   ....[27]....
        /*0290*/ 	.word	0x00003ce0


	//   ....[28]....
        /*0294*/ 	.word	0x00003d40


	//   ....[29]....
        /*0298*/ 	.word	0x00003da0


	//   ....[30]....
        /*029c*/ 	.word	0x00003e00


	//   ....[31]....
        /*02a0*/ 	.word	0x00003e60


	//   ....[32]....
        /*02a4*/ 	.word	0x00004c60


	//   ....[33]....
        /*02a8*/ 	.word	0x00004cb0


	//   ....[34]....
        /*02ac*/ 	.word	0x00004d00


	//   ....[35]....
        /*02b0*/ 	.word	0x00004d70


	//   ....[36]....
        /*02b4*/ 	.word	0x00004dd0


	//   ....[37]....
        /*02b8*/ 	.word	0x00004e30


	//   ....[38]....
        /*02bc*/ 	.word	0x00004e90


	//   ....[39]....
        /*02c0*/ 	.word	0x00004ef0


	//   ....[40]....
        /*02c4*/ 	.word	0x00004f50


	//   ....[41]....
        /*02c8*/ 	.word	0x00004fb0


	//   ....[42]....
        /*02cc*/ 	.word	0x00005010


	//   ....[43]....
        /*02d0*/ 	.word	0x00005070


	//   ....[44]....
        /*02d4*/ 	.word	0x000050d0


	//   ....[45]....
        /*02d8*/ 	.word	0x00005130


	//   ....[46]....
        /*02dc*/ 	.word	0x00005190


	//   ....[47]....
        /*02e0*/ 	.word	0x000051f0


	//   ....[48]....
        /*02e4*/ 	.word	0x00005250


	//   ....[49]....
        /*02e8*/ 	.word	0x00005920


	//   ....[50]....
        /*02ec*/ 	.word	0x000059a0


	//   ....[51]....
        /*02f0*/ 	.word	0x00005a20


	//   ....[52]....
        /*02f4*/ 	.word	0x00005aa0


	//   ....[53]....
        /*02f8*/ 	.word	0x00005b20


	//   ....[54]....
        /*02fc*/ 	.word	0x00005ba0


	//   ....[55]....
        /*0300*/ 	.word	0x00005c20


	//   ....[56]....
        /*0304*/ 	.word	0x00005ca0


	//   ....[57]....
        /*0308*/ 	.word	0x00005d20


	//   ....[58]....
        /*030c*/ 	.word	0x00005da0


	//   ....[59]....
        /*0310*/ 	.word	0x00005e20


	//   ....[60]....
        /*0314*/ 	.word	0x00005ea0


	//   ....[61]....
        /*0318*/ 	.word	0x00005f20


	//   ....[62]....
        /*031c*/ 	.word	0x00005fa0


	//   ....[63]....
        /*0320*/ 	.word	0x00006020


	//   ....[64]....
        /*0324*/ 	.word	0x000060a0


	//   ....[65]....
        /*0328*/ 	.word	0x00006120


	//   ....[66]....
        /*032c*/ 	.word	0x000061a0


	//   ....[67]....
        /*0330*/ 	.word	0x00006220


	//   ....[68]....
        /*0334*/ 	.word	0x000062a0


	//   ....[69]....
        /*0338*/ 	.word	0x00006320


	//   ....[70]....
        /*033c*/ 	.word	0x000063a0


	//   ....[71]....
        /*0340*/ 	.word	0x00006420


	//   ....[72]....
        /*0344*/ 	.word	0x000064a0


	//   ....[73]....
        /*0348*/ 	.word	0x00006520


	//   ....[74]....
        /*034c*/ 	.word	0x000065a0


	//   ....[75]....
        /*0350*/ 	.word	0x00006620


	//   ....[76]....
        /*0354*/ 	.word	0x000066a0


	//   ....[77]....
        /*0358*/ 	.word	0x00006720


	//   ....[78]....
        /*035c*/ 	.word	0x000067a0


	//   ....[79]....
        /*0360*/ 	.word	0x00006820


	//   ....[80]....
        /*0364*/ 	.word	0x000068a0


	//   ....[81]....
        /*0368*/ 	.word	0x00006910


	//   ....[82]....
        /*036c*/ 	.word	0x00006990


	//   ....[83]....
        /*0370*/ 	.word	0x00006a10


	//   ....[84]....
        /*0374*/ 	.word	0x00006a90


	//   ....[85]....
        /*0378*/ 	.word	0x00006b10


	//   ....[86]....
        /*037c*/ 	.word	0x00006b90


	//   ....[87]....
        /*0380*/ 	.word	0x00006c10


	//   ....[88]....
        /*0384*/ 	.word	0x00006c90


	//   ....[89]....
        /*0388*/ 	.word	0x00006d10


	//   ....[90]....
        /*038c*/ 	.word	0x00006d90


	//   ....[91]....
        /*0390*/ 	.word	0x00006e10


	//   ....[92]....
        /*0394*/ 	.word	0x00006e90


	//   ....[93]....
        /*0398*/ 	.word	0x00006f10


	//   ....[94]....
        /*039c*/ 	.word	0x00006f90


	//   ....[95]....
        /*03a0*/ 	.word	0x00007010


	//   ....[96]....
        /*03a4*/ 	.word	0x00007090


	//----- nvinfo : EIATTR_VRC_CTA_INIT_COUNT
	.align		4
.L_6167:
        /*03a8*/ 	.byte	0x02, 0x4a
	.zero		1
	.zero		1


	//----- nvinfo : EIATTR_EXIT_INSTR_OFFSETS
	.align		4
        /*03ac*/ 	.byte	0x04, 0x1c
        /*03ae*/ 	.short	(.L_6169 - .L_6168)


	//   ....[0]....
.L_6168:
        /*03b0*/ 	.word	0x000008b0


	//   ....[1]....
        /*03b4*/ 	.word	0x000058d0


	//----- nvinfo : EIATTR_MAX_THREADS
	.align		4
.L_6169:
        /*03b8*/ 	.byte	0x04, 0x05
        /*03ba*/ 	.short	(.L_6171 - .L_6170)
.L_6170:
        /*03bc*/ 	.word	0x00000100
        /*03c0*/ 	.word	0x00000001
        /*03c4*/ 	.word	0x00000001


	//----- nvinfo : EIATTR_CRS_STACK_SIZE
	.align		4
.L_6171:
        /*03c8*/ 	.byte	0x04, 0x1e
        /*03ca*/ 	.short	(.L_6173 - .L_6172)
.L_6172:
        /*03cc*/ 	.word	0x00000000


	//----- nvinfo : EIATTR_CBANK_PARAM_SIZE
	.align		4
.L_6173:
        /*03d0*/ 	.byte	0x03, 0x19
        /*03d2*/ 	.short	0x0030


	//----- nvinfo : EIATTR_PARAM_CBANK
	.align		4
        /*03d4*/ 	.byte	0x04, 0x0a
        /*03d6*/ 	.short	(.L_6175 - .L_6174)
	.align		4
.L_6174:
        /*03d8*/ 	.word	index@(.nv.constant0._Z9cuda_gemmIiLi256ELi4ELi1ELi256ELi32ELi32ELi32ELi1ELi0EEviiiPT_S1_S1_ii)
        /*03dc*/ 	.short	0x0380
        /*03de*/ 	.short	0x0030


	//----- nvinfo : EIATTR_SW_WAR
	.align		4
.L_6175:
        /*03e0*/ 	.byte	0x04, 0x36
        /*03e2*/ 	.short	(.L_6177 - .L_6176)
.L_6176:
        /*03e4*/ 	.word	0x00000008
.L_6177:


//--------------------- .nv.info._Z9cuda_gemmIiLi256ELi4ELi1ELi256ELi32ELi32ELi32ELi0ELi1EEviiiPT_S1_S1_ii --------------------------
	.section	.nv.info._Z9cuda_gemmIiLi256ELi4ELi1ELi256ELi32ELi32ELi32ELi0ELi1EEviiiPT_S1_S1_ii,"",@"SHT_CUDA_INFO"
	.sectionflags	@""
	.align	4


	//----- nvinfo : EIATTR_CUDA_API_VERSION
	.align		4
        /*0000*/ 	.byte	0x04, 0x37
        /*0002*/ 	.short	(.L_6179 - .L_6178)
.L_6178:
        /*0004*/ 	.word	0x00000082


	//----- nvinfo : EIATTR_KPARAM_INFO
	.align		4
.L_6179:
        /*0008*/ 	.byte	0x04, 0x17
        /*000a*/ 	.short	(.L_6181 - .L_6180)
.L_6180:
        /*000c*/ 	.word	0x00000000
        /*0010*/ 	.short	0x0007
        /*0012*/ 	.short	0x002c
        /*0014*/ 	.byte	0x00, 0xf0, 0x11, 0x00


	//----- nvinfo : EIATTR_KPARAM_INFO
	.align		4
.L_6181:
        /*0018*/ 	.byte	0x04, 0x17
        /*001a*/ 	.short	(.L_6183 - .L_6182)
.L_6182:
        /*001c*/ 	.word	0x00000000
        /*0020*/ 	.short	0x0006
        /*0022*/ 	.short	0x0028
        /*0024*/ 	.byte	0x00, 0xf0, 0x11, 0x00


	//----- nvinfo : EIATTR_KPARAM_INFO
	.align		4
.L_6183:
        /*0028*/ 	.byte	0x04, 0x17
        /*002a*/ 	.short	(.L_6185 - .L_6184)
.L_6184:
        /*002c*/ 	.word	0x00000000
        /*0030*/ 	.short	0x0005
        /*0032*/ 	.short	0x0020
        /*0034*/ 	.byte	0x00, 0xf5, 0x21, 0x00


	//----- nvinfo : EIATTR_KPARAM_INFO
	.align		4
.L_6185:
        /*0038*/ 	.byte	0x04, 0x17
        /*003a*/ 	.short	(.L_6187 - .L_6186)
.L_6186:
        /*003c*/ 	.word	0x00000000
        /*0040*/ 	.short	0x0004
        /*0042*/ 	.short	0x0018
        /*0044*/ 	.byte	0x00, 0xf5, 0x21, 0x00


	//----- nvinfo : EIATTR_KPARAM_INFO
	.align		4
.L_6187:
        /*0048*/ 	.byte	0x04, 0x17
        /*004a*/ 	.short	(.L_6189 - .L_6188)
.L_6188:
        /*004c*/ 	.word	0x00000000
        /*0050*/ 	.short	0x0003
        /*0052*/ 	.short	0x0010
        /*0054*/ 	.byte	0x00, 0xf5, 0x21, 0x00


	//----- nvinfo : EIATTR_KPARAM_INFO
	.align		4
.L_6189:
        /*0058*/ 	.byte	0x04, 0x17
        /*005a*/ 	.short	(.L_6191 - .L_6190)
.L_6190:
        /*005c*/ 	.word	0x00000000
        /*0060*/ 	.short	0x0002
        /*0062*/ 	.short	0x0008
        /*0064*/ 	.byte	0x00, 0xf0, 0x11, 0x00


	//----- nvinfo : EIATTR_KPARAM_INFO
	.align		4
.L_6191:
        /*0068*/ 	.byte	0x04, 0x17
        /*006a*/ 	.short	(.L_6193 - .L_6192)
.L_6192:
        /*006c*/ 	.word	0x00000000
        /*0070*/ 	.short	0x0001
        /*0072*/ 	.short	0x0004
        /*0074*/ 	.byte	0x00, 0xf0, 0x11, 0x00


	//----- nvinfo : EIATTR_KPARAM_INFO
	.align		4
.L_6193:
        /*0078*/ 	.byte	0x04, 0x17
        /*007a*/ 	.short	(.L_6195 - .L_6194)
.L_6194:
        /*007c*/ 	.word	0x00000000
        /*0080*/ 	.short	0x0000
        /*0082*/ 	.short	0x0000
        /*0084*/ 	.byte	0x00, 0xf0, 0x11, 0x00


	//----- nvinfo : EIATTR_SPARSE_MMA_MASK
	.align		4
.L_6195:
        /*0088*/ 	.byte	0x03, 0x50
        /*008a*/ 	.short	0x0000


	//----- nvinfo : EIATTR_MAXREG_COUNT
	.align		4
        /*008c*/ 	.byte	0x03, 0x1b
        /*008e*/ 	.short	0x00ff


	//----- nvinfo : EIATTR_NUM_BARRIERS
	.align		4
        /*0090*/ 	.byte	0x02, 0x4c
        /*0092*/ 	.byte	0x01
	.zero		1


	//----- nvinfo : EIATTR_MERCURY_ISA_VERSION
	.align		4
        /*0094*/ 	.byte	0x03, 0x5f
        /*0096*/ 	.short	0x0101


	//----- nvinfo : EIATTR_COOP_GROUP_MASK_REGIDS
	.align		4
        /*0098*/ 	.byte	0x04, 0x29
        /*009a*/ 	.short	(.L_6197 - .L_6196)


	//   ....[0]....
.L_6196:
        /*009c*/ 	.word	0xffffffff


	//   ....[1]....
        /*00a0*/ 	.word	0xffffffff


	//   ....[2]....
        /*00a4*/ 	.word	0xffffffff


	//   ....[3]....
        /*00a8*/ 	.word	0xffffffff


	//   ....[4]....
        /*00ac*/ 	.word	0xffffffff


	//   ....[5]....
        /*00b0*/ 	.word	0xffffffff


	//   ....[6]....
        /*00b4*/ 	.word	0xffffffff


	//   ....[7]....
        /*00b8*/ 	.word	0xffffffff


	//   ....[8]....
        /*00bc*/ 	.word	0xffffffff


	//   ....[9]....
        /*00c0*/ 	.word	0xffffffff


	//   ....[10]....
        /*00c4*/ 	.word	0xffffffff


	//   ....[11]....
        /*00c8*/ 	.word	0xffffffff


	//   ....[12]....
        /*00cc*/ 	.word	0xffffffff


	//   ....[13]....
        /*00d0*/ 	.word	0xffffffff


	//   ....[14]....
        /*00d4*/ 	.word	0xffffffff


	//   ....[15]....
        /*00d8*/ 	.word	0xffffffff


	//   ....[16]....
        /*00dc*/ 	.word	0xffffffff


	//   ....[17]....
        /*00e0*/ 	.word	0x05000031


	//   ....[18]....
        /*00e4*/ 	.word	0x05000031


	//   ....[19]....
        /*00e8*/ 	.word	0x05000031


	//   ....[20]....
        /*00ec*/ 	.word	0x05000031


	//   ....[21]....
        /*00f0*/ 	.word	0x05000031


	//   ....[22]....
        /*00f4*/ 	.word	0x05000031


	//   ....[23]....
        /*00f8*/ 	.word	0x05000031


	//   ....[24]....
        /*00fc*/ 	.word	0x05000031


	//   ....[25]....
        /*0100*/ 	.word	0x05000031


	//   ....[26]....
        /*0104*/ 	.word	0x05000031


	//   ....[27]....
        /*0108*/ 	.word	0x05000031


	//   ....[28]....
        /*010c*/ 	.word	0x05000031


	//   ....[29]....
        /*0110*/ 	.word	0x05000031


	//   ....[30]....
        /*0114*/ 	.word	0x05000031


	//   ....[31]....
        /*0118*/ 	.word	0x05000031


	//   ....[32]....
        /*011c*/ 	.word	0x05000031


	//----- nvinfo : EIATTR_COOP_GROUP_INSTR_OFFSETS
	.align		4
.L_6197:
        /*0120*/ 	.byte	0x04, 0x28
        /*0122*/ 	.short	(.L_6199 - .L_6198)


	//   ....[0]....
.L_6198:
        /*0124*/ 	.word	0x00001480


	//   ....[1]....
        /*0128*/ 	.word	0x00001490


	//   ....[2]....
        /*012c*/ 	.word	0x000014a0


	//   ....[3]....
        /*0130*/ 	.word	0x000014d0


	//   ....[4]....
        /*0134*/ 	.word	0x000014f0


	//   ....[5]....
        /*0138*/ 	.word	0x00001510


	//   ....[6]....
        /*013c*/ 	.word	0x00001530


	//   ....[7]....
        /*0140*/ 	.word	0x00001550


	//   ....[8]....
        /*0144*/ 	.word	0x00001570


	//   ....[9]....
        /*0148*/ 	.word	0x00001590


	//   ....[10]....
        /*014c*/ 	.word	0x000015b0


	//   ....[11]....
        /*0150*/ 	.word	0x000015d0


	//   ....[12]....
        /*0154*/ 	.word	0x000015f0


	//   ....[13]....
        /*0158*/ 	.word	0x00001610


	//   ....[14]....
        /*015c*/ 	.word	0x00001630


	//   ....[15]....
        /*0160*/ 	.word	0x00001650


	//   ....[16]....
        /*0164*/ 	.word	0x00001690


	//   ....[17]....
        /*0168*/ 	.word	0x00001d20


	//   ....[18]....
        /*016c*/ 	.word	0x00001d70


	//   ....[19]....
        /*0170*/ 	.word	0x00001dd0


	//   ....[20]....
        /*0174*/ 	.word	0x00001e20


	//   ....[21]....
        /*0178*/ 	.word	0x00001e70


	//   ....[22]....
        /*017c*/ 	.word	0x00001ec0


	//   ....[23]....
        /*0180*/ 	.word	0x00001f10


	//   ....[24]....
        /*0184*/ 	.word	0x00001f60


	//   ....[25]....
        /*0188*/ 	.word	0x00001fb0


	//   ....[26]....
        /*018c*/ 	.word	0x00002000


	//   ....[27]....
        /*0190*/ 	.word	0x00002050


	//   ....[28]....
        /*0194*/ 	.word	0x000020a0


	//   ....[29]....
        /*0198*/ 	.word	0x000020f0


	//   ....[30]....
        /*019c*/ 	.word	0x00002140


	//   ....[31]....
        /*01a0*/ 	.word	0x00002190


	//   ....[32]....
        /*01a4*/ 	.word	0x000021e0


	//----- nvinfo : EIATTR_VRC_CTA_INIT_COUNT
	.align		4
.L_6199:
        /*01a8*/ 	.byte	0x02, 0x4a
	.zero		1
	.zero		1


	//----- nvinfo : EIATTR_EXIT_INSTR_OFFSETS
	.align		4
        /*01ac*/ 	.byte	0x04, 0x1c
        /*01ae*/ 	.short	(.L_6201 - .L_6200)


	//   ....[0]....
.L_6200:
        /*01b0*/ 	.word	0x00000540


	//   ....[1]....
        /*01b4*/ 	.word	0x00001cd0


	//----- nvinfo : EIATTR_MAX_THREADS
	.align		4
.L_6201:
        /*01b8*/ 	.byte	0x04, 0x05
        /*01ba*/ 	.short	(.L_6203 - .L_6202)
.L_6202:
        /*01bc*/ 	.word	0x00000100
        /*01c0*/ 	.word	0x00000001
        /*01c4*/ 	.word	0x00000001


	//----- nvinfo : EIATTR_CRS_STACK_SIZE
	.align		4
.L_6203:
        /*01c8*/ 	.byte	0x04, 0x1e
        /*01ca*/ 	.short	(.L_6205 - .L_6204)
.L_6204:
        /*01cc*/ 	.word	0x00000000


	//----- nvinfo : EIATTR_CBANK_PARAM_SIZE
	.align		4
.L_6205:
        /*01d0*/ 	.byte	0x03, 0x19
        /*01d2*/ 	.short	0x0030


	//----- nvinfo : EIATTR_PARAM_CBANK
	.align		4
        /*01d4*/ 	.byte	0x04, 0x0a
        /*01d6*/ 	.short	(.L_6207 - .L_6206)
	.align		4
.L_6206:
        /*01d8*/ 	.word	index@(.nv.constant0._Z9cuda_gemmIiLi256ELi4ELi1ELi256ELi32ELi32ELi32ELi0ELi1EEviiiPT_S1_S1_ii)
        /*01dc*/ 	.short	0x0380
        /*01de*/ 	.short	0x0030


	//----- nvinfo : EIATTR_SW_WAR
	.align		4
.L_6207:
        /*01e0*/ 	.byte	0x04, 0x36
        /*01e2*/ 	.short	(.L_6209 - .L_6208)
.L_6208:
        /*01e4*/ 	.word	0x00000008
.L_6209:


//--------------------- .nv.info._Z9cuda_gemmIiLi256ELi4ELi1ELi256ELi32ELi32ELi32ELi0ELi0EEviiiPT_S1_S1_ii --------------------------
	.section	.nv.info._Z9cuda_gemmIiLi256ELi4ELi1ELi256ELi32ELi32ELi32ELi0ELi0EEviiiPT_S1_S1_ii,"",@"SHT_CUDA_INFO"
	.sectionflags	@""
	.align	4


	//----- nvinfo : EIATTR_CUDA_API_VERSION
	.align		4
        /*0000*/ 	.byte	0x04, 0x37
        /*0002*/ 	.short	(.L_6211 - .L_6210)
.L_6210:
        /*0004*/ 	.word	0x00000082


	//----- nvinfo : EIATTR_KPARAM_INFO
	.align		4
.L_6211:
        /*0008*/ 	.byte	0x04, 0x17
        /*000a*/ 	.short	(.L_6213 - .L_6212)
.L_6212:
        /*000c*/ 	.word	0x00000000
        /*0010*/ 	.short	0x0007
        /*0012*/ 	.short	0x002c
        /*0014*/ 	.byte	0x00, 0xf0, 0x11, 0x00


	//----- nvinfo : EIATTR_KPARAM_INFO
	.align		4
.L_6213:
        /*0018*/ 	.byte	0x04, 0x17
        /*001a*/ 	.short	(.L_6215 - .L_6214)
.L_6214:
        /*001c*/ 	.word	0x00000000
        /*0020*/ 	.short	0x0006
        /*0022*/ 	.short	0x0028
        /*0024*/ 	.byte	0x00, 0xf0, 0x11, 0x00


	//----- nvinfo : EIATTR_KPARAM_INFO
	.align		4
.L_6215:
        /*0028*/ 	.byte	0x04, 0x17
        /*002a*/ 	.short	(.L_6217 - .L_6216)
.L_6216:
        /*002c*/ 	.word	0x00000000
        /*0030*/ 	.short	0x0005
        /*0032*/ 	.short	0x0020
        /*0034*/ 	.byte	0x00, 0xf5, 0x21, 0x00


	//----- nvinfo : EIATTR_KPARAM_INFO
	.align		4
.L_6217:
        /*0038*/ 	.byte	0x04, 0x17
        /*003a*/ 	.short	(.L_6219 - .L_6218)
.L_6218:
        /*003c*/ 	.word	0x00000000
        /*0040*/ 	.short	0x0004
        /*0042*/ 	.short	0x0018
        /*0044*/ 	.byte	0x00, 0xf5, 0x21, 0x00


	//----- nvinfo : EIATTR_KPARAM_INFO
	.align		4
.L_6219:
        /*0048*/ 	.byte	0x04, 0x17
        /*004a*/ 	.short	(.L_6221 - .L_6220)
.L_6220:
        /*004c*/ 	.word	0x00000000
        /*0050*/ 	.short	0x0003
        /*0052*/ 	.short	0x0010
        /*0054*/ 	.byte	0x00, 0xf5, 0x21, 0x00


	//----- nvinfo : EIATTR_KPARAM_INFO
	.align		4
.L_6221:
        /*0058*/ 	.byte	0x04, 0x17
        /*005a*/ 	.short	(.L_6223 - .L_6222)
.L_6222:
        /*005c*/ 	.word	0x00000000
        /*0060*/ 	.short	0x0002
        /*0062*/ 	.short	0x0008
        /*0064*/ 	.byte	0x00, 0xf0, 0x11, 0x00


	//----- nvinfo : EIATTR_KPARAM_INFO
	.align		4
.L_6223:
        /*0068*/ 	.byte	0x04, 0x17
        /*006a*/ 	.short	(.L_6225 - .L_6224)
.L_6224:
        /*006c*/ 	.word	0x00000000
        /*0070*/ 	.short	0x0001
        /*0072*/ 	.short	0x0004
        /*0074*/ 	.byte	0x00, 0xf0, 0x11, 0x00


	//----- nvinfo : EIATTR_KPARAM_INFO
	.align		4
.L_6225:
        /*0078*/ 	.byte	0x04, 0x17
        /*007a*/ 	.short	(.L_6227 - .L_6226)
.L_6226:
        /*007c*/ 	.word	0x00000000
        /*0080*/ 	.short	0x0000
        /*0082*/ 	.short	0x0000
        /*0084*/ 	.byte	0x00, 0xf0, 0x11, 0x00


	//----- nvinfo : EIATTR_SPARSE_MMA_MASK
	.align		4
.L_6227:
        /*0088*/ 	.byte	0x03, 0x50
        /*008a*/ 	.short	0x0000


	//----- nvinfo : EIATTR_MAXREG_COUNT
	.align		4
        /*008c*/ 	.byte	0x03, 0x1b
        /*008e*/ 	.short	0x00ff


	//----- nvinfo : EIATTR_NUM_BARRIERS
	.align		4
        /*0090*/ 	.byte	0x02, 0x4c
        /*0092*/ 	.byte	0x01
	.zero		1


	//----- nvinfo : EIATTR_ANNOTATIONS
	.align		4
        /*0094*/ 	.byte	0x04, 0x55
        /*0096*/ 	.short	(.L_6229 - .L_6228)


	//   ....[0]....
.L_6228:
        /*0098*/ 	.word	0x00000001
        /*009c*/ 	.byte	0x00, 0x10, 0x00, 0x00, 0x01, 0x00, 0x00, 0x00, 0x40, 0x11, 0x00, 0x00


	//----- nvinfo : EIATTR_MERCURY_ISA_VERSION
	.align		4
.L_6229:
        /*00a8*/ 	.byte	0x03, 0x5f
        /*00aa*/ 	.short	0x0101


	//----- nvinfo : EIATTR_COOP_GROUP_MASK_REGIDS
	.align		4
        /*00ac*/ 	.byte	0x04, 0x29
        /*00ae*/ 	.short	(.L_6231 - .L_6230)


	//   ....[0]....
.L_6230:
        /*00b0*/ 	.word	0xffffffff


	//   ....[1]....
        /*00b4*/ 	.word	0xffffffff


	//   ....[2]....
        /*00b8*/ 	.word	0xffffffff


	//   ....[3]....
        /*00bc*/ 	.word	0xffffffff


	//   ....[4]....
        /*00c0*/ 	.word	0xffffffff


	//   ....[5]....
        /*00c4*/ 	.word	0xffffffff


	//   ....[6]....
        /*00c8*/ 	.word	0xffffffff


	//   ....[7]....
        /*00cc*/ 	.word	0xffffffff


	//   ....[8]....
        /*00d0*/ 	.word	0xffffffff


	//   ....[9]....
        /*00d4*/ 	.word	0xffffffff


	//   ....[10]....
        /*00d8*/ 	.word	0xffffffff


	//   ....[11]....
        /*00dc*/ 	.word	0xffffffff


	//   ....[12]....
        /*00e0*/ 	.word	0xffffffff


	//   ....[13]....
        /*00e4*/ 	.word	0xffffffff


	//   ....[14]....
        /*00e8*/ 	.word	0xffffffff


	//   ....[15]....
        /*00ec*/ 	.word	0xffffffff


	//   ....[16]....
        /*00f0*/ 	.word	0xffffffff


	//   ....[17]....
        /*00f4*/ 	.word	0xffffffff


	//   ....[18]....
        /*00f8*/ 	.word	0xffffffff


	//   ....[19]....
        /*00fc*/ 	.word	0xffffffff


	//   ....[20]....
        /*0100*/ 	.word	0xffffffff


	//   ....[21]....
        /*0104*/ 	.word	0xffffffff


	//   ....[22]....
        /*0108*/ 	.word	0xffffffff


	//   ....[23]....
        /*010c*/ 	.word	0xffffffff


	//   ....[24]....
        /*0110*/ 	.word	0xffffffff


	//   ....[25]....
        /*0114*/ 	.word	0xffffffff


	//   ....[26]....
        /*0118*/ 	.word	0xffffffff


	//   ....[27]....
        /*011c*/ 	.word	0xffffffff


	//   ....[28]....
        /*0120*/ 	.word	0xffffffff


	//   ....[29]....
        /*0124*/ 	.word	0xffffffff


	//   ....[30]....
        /*0128*/ 	.word	0xffffffff


	//   ....[31]....
        /*012c*/ 	.word	0xffffffff


	//   ....[32]....
        /*0130*/ 	.word	0xffffffff


	//   ....[33]....
        /*0134*/ 	.word	0xffffffff


	//   ....[34]....
        /*0138*/ 	.word	0xffffffff


	//   ....[35]....
        /*013c*/ 	.word	0xffffffff


	//   ....[36]....
        /*0140*/ 	.word	0xffffffff


	//   ....[37]....
        /*0144*/ 	.word	0xffffffff


	//   ....[38]....
        /*0148*/ 	.word	0xffffffff


	//   ....[39]....
        /*014c*/ 	.word	0xffffffff


	//   ....[40]....
        /*0150*/ 	.word	0xffffffff


	//   ....[41]....
        /*0154*/ 	.word	0xffffffff


	//   ....[42]....
        /*0158*/ 	.word	0xffffffff


	//   ....[43]....
        /*015c*/ 	.word	0xffffffff


	//   ....[44]....
        /*0160*/ 	.word	0xffffffff


	//   ....[45]....
        /*0164*/ 	.word	0xffffffff


	//   ....[46]....
        /*0168*/ 	.word	0xffffffff


	//   ....[47]....
        /*016c*/ 	.word	0xffffffff


	//   ....[48]....
        /*0170*/ 	.word	0xffffffff


	//   ....[49]....
        /*0174*/ 	.word	0x0500001e


	//   ....[50]....
        /*0178*/ 	.word	0x0500001e


	//   ....[51]....
        /*017c*/ 	.word	0x0500001e


	//   ....[52]....
        /*0180*/ 	.word	0x0500001e


	//   ....[53]....
        /*0184*/ 	.word	0x0500001e


	//   ....[54]....
        /*0188*/ 	.word	0x0500001e


	//   ....[55]....
        /*018c*/ 	.word	0x0500001e


	//   ....[56]....
        /*0190*/ 	.word	0x0500001e


	//   ....[57]....
        /*0194*/ 	.word	0x0500001e


	//   ....[58]....
        /*0198*/ 	.word	0x0500001e


	//   ....[59]....
        /*019c*/ 	.word	0x0500001e


	//   ....[60]....
        /*01a0*/ 	.word	0x0500001e


	//   ....[61]....
        /*01a4*/ 	.word	0x0500001e


	//   ....[62]....
        /*01a8*/ 	.word	0x0500001e


	//   ....[63]....
        /*01ac*/ 	.word	0x0500001e


	//   ....[64]....
        /*01b0*/ 	.word	0x0500001e


	//   ....[65]....
        /*01b4*/ 	.word	0x0500001e


	//   ....[66]....
        /*01b8*/ 	.word	0x0500001e


	//   ....[67]....
        /*01bc*/ 	.word	0x0500001e


	//   ....[68]....
        /*01c0*/ 	.word	0x0500001e


	//   ....[69]....
        /*01c4*/ 	.word	0x0500001e


	//   ....[70]....
        /*01c8*/ 	.word	0x0500001e


	//   ....[71]....
        /*01cc*/ 	.word	0x0500001e


	//   ....[72]....
        /*01d0*/ 	.word	0x0500001e


	//   ....[73]....
        /*01d4*/ 	.word	0x0500001e


	//   ....[74]....
        /*01d8*/ 	.word	0x0500001e


	//   ....[75]....
        /*01dc*/ 	.word	0x0500001e


	//   ....[76]....
        /*01e0*/ 	.word	0x0500001e


	//   ....[77]....
        /*01e4*/ 	.word	0x0500001e


	//   ....[78]....
        /*01e8*/ 	.word	0x0500001e


	//   ....[79]....
        /*01ec*/ 	.word	0x0500001e


	//   ....[80]....
        /*01f0*/ 	.word	0x0500001e


	//   ....[81]....
        /*01f4*/ 	.word	0x0500001e


	//   ....[82]....
        /*01f8*/ 	.word	0x0500001e


	//   ....[83]....
        /*01fc*/ 	.word	0x0500001e


	//   ....[84]....
        /*0200*/ 	.word	0x0500001e


	//   ....[85]....
        /*0204*/ 	.word	0x0500001e


	//   ....[86]....
        /*0208*/ 	.word	0x0500001e


	//   ....[87]....
        /*020c*/ 	.word	0x0500001e


	//   ....[88]....
        /*0210*/ 	.word	0x0500001e


	//   ....[89]....
        /*0214*/ 	.word	0x0500001e


	//   ....[90]....
        /*0218*/ 	.word	0x0500001e


	//   ....[91]....
        /*021c*/ 	.word	0x0500001e


	//   ....[92]....
        /*0220*/ 	.word	0x0500001e


	//   ....[93]....
        /*0224*/ 	.word	0x0500001e


	//   ....[94]....
        /*0228*/ 	.word	0x0500001e


	//   ....[95]....
        /*022c*/ 	.word	0x0500001e


	//   ....[96]....
        /*0230*/ 	.word	0x0500001e


	//----- nvinfo : EIATTR_COOP_GROUP_INSTR_OFFSETS
	.align		4
.L_6231:
        /*0234*/ 	.byte	0x04, 0x28
        /*0236*/ 	.short	(.L_6233 - .L_6232)


	//   ....[0]....
.L_6232:
        /*0238*/ 	.word	0x00002590


	//   ....[1]....
        /*023c*/ 	.word	0x000025e0


	//   ....[2]....
        /*0240*/ 	.word	0x00002630


	//   ....[3]....
        /*0244*/ 	.word	0x00002680


	//   ....[4]....
        /*0248*/ 	.word	0x000026f0


	//   ....[5]....
        /*024c*/ 	.word	0x00002750


	//   ....[6]....
        /*0250*/ 	.word	0x000027b0


	//   ....[7]....
        /*0254*/ 	.word	0x00002810


	//   ....[8]....
        /*0258*/ 	.word	0x00002870


	//   ....[9]....
        /*025c*/ 	.word	0x000028d0


	//   ....[10]....
        /*0260*/ 	.word	0x00002930


	//   ....[11]....
        /*0264*/ 	.word	0x00002990


	//   ....[12]....
        /*0268*/ 	.word	0x000029f0


	//   ....[13]....
        /*026c*/ 	.word	0x00002a50


	//   ....[14]....
        /*0270*/ 	.word	0x00002ab0


	//   ....[15]....
        /*0274*/ 	.word	0x00002b10


	//   ....[16]....
        /*0278*/ 	.word	0x00003880


	//   ....[17]....
        /*027c*/ 	.word	0x000038d0


	//   ....[18]....
        /*0280*/ 	.word	0x00003920


	//   ....[19]....
        /*0284*/ 	.word	0x00003970


	//   ....[20]....
        /*0288*/ 	.word	0x000039e0


	//   ....[21]....
        /*028c*/ 	.word	0x00003a40


	//   ....[22]....
        /*0290*/ 	.word	0x00003aa0


	//   ....[23]....
        /*0294*/ 	.word	0x00003b00


	//   ....[24]....
        /*0298*/ 	.word	0x00003b60


	//   ....[25]....
        /*029c*/ 	.word	0x00003bc0


	//   ....[26]....
        /*02a0*/ 	.word	0x00003c20


	//   ....[27]....
        /*02a4*/ 	.word	0x00003c80


	//   ....[28]....
        /*02a8*/ 	.word	0x00003ce0


	//   ....[29]....
        /*02ac*/ 	.word	0x00003d40


	//   ....[30]....
        /*02b0*/ 	.word	0x00003da0


	//   ....[31]....
        /*02b4*/ 	.word	0x00003e00


	//   ....[32]....
        /*02b8*/ 	.word	0x00004b20


	//   ....[33]....
        /*02bc*/ 	.word	0x00004b70


	//   ....[34]....
        /*02c0*/ 	.word	0x00004bc0


	//   ....[35]....
        /*02c4*/ 	.word	0x00004c30


	//   ....[36]....
        /*02c8*/ 	.word	0x00004c90


	//   ....[37]....
        /*02cc*/ 	.word	0x00004cf0


	//   ....[38]....
        /*02d0*/ 	.word	0x00004d50


	//   ....[39]....
        /*02d4*/ 	.word	0x00004db0


	//   ....[40]....
        /*02d8*/ 	.word	0x00004e10


	//   ....[41]....
        /*02dc*/ 	.word	0x00004e70


	//   ....[42]....
        /*02e0*/ 	.word	0x00004ed0


	//   ....[43]....
        /*02e4*/ 	.word	0x00004f30


	//   ....[44]....
        /*02e8*/ 	.word	0x00004f90


	//   ....[45]....
        /*02ec*/ 	.word	0x00004ff0


	//   ....[46]....
        /*02f0*/ 	.word	0x00005050


	//   ....[47]....
        /*02f4*/ 	.word	0x000050b0


	//   ....[48]....
        /*02f8*/ 	.word	0x00005110


	//   ....[49]....
        /*02fc*/ 	.word	0x00006340


	//   ....[50]....
        /*0300*/ 	.word	0x000063c0


	//   ....[51]....
        /*0304*/ 	.word	0x00006440


	//   ....[52]....
        /*0308*/ 	.word	0x000064c0


	//   ....[53]....
        /*030c*/ 	.word	0x00006540


	//   ....[54]....
        /*0310*/ 	.word	0x000065c0


	//   ....[55]....
        /*0314*/ 	.word	0x00006640


	//   ....[56]....
        /*0318*/ 	.word	0x000066c0


	//   ....[57]....
        /*031c*/ 	.word	0x00006740


	//   ....[58]....
        /*0320*/ 	.word	0x000067c0


	//   ....[59]....
        /*0324*/ 	.word	0x00006840


	//   ....[60]....
        /*0328*/ 	.word	0x000068c0


	//   ....[61]....
        /*032c*/ 	.word	0x00006940


	//   ....[62]....
        /*0330*/ 	.word	0x000069c0


	//   ....[63]....
        /*0334*/ 	.word	0x00006a40


	//   ....[64]....
        /*0338*/ 	.word	0x00006ac0


	//   ....[65]....
        /*033c*/ 	.word	0x00006b40


	//   ....[66]....
        /*0340*/ 	.word	0x00006bc0


	//   ....[67]....
        /*0344*/ 	.word	0x00006c40


	//   ....[68]....
        /*0348*/ 	.word	0x00006cc0


	//   ....[69]....
        /*034c*/ 	.word	0x00006d40


	//   ....[70]....
        /*0350*/ 	.word	0x00006dc0


	//   ....[71]....
        /*0354*/ 	.word	0x00006e40


	//   ....[72]....
        /*0358*/ 	.word	0x00006ec0


	//   ....[73]....
        /*035c*/ 	.word	0x00006f40


	//   ....[74]....
        /*0360*/ 	.word	0x00006fc0


	//   ....[75]....
        /*0364*/ 	.word	0x00007040


	//   ....[76]....
        /*0368*/ 	.word	0x000070c0


	//   ....[77]....
        /*036c*/ 	.word	0x00007140


	//   ....[78]....
        /*0370*/ 	.word	0x000071c0


	//   ....[79]....
        /*0374*/ 	.word	0x00007240


	//   ....[80]....
        /*0378*/ 	.word	0x000072c0


	//   ....[81]....
        /*037c*/ 	.word	0x00007330


	//   ....[82]....
        /*0380*/ 	.word	0x000073b0


	//   ....[83]....
        /*0384*/ 	.word	0x00007430


	//   ....[84]....
        /*0388*/ 	.word	0x000074b0


	//   ....[85]....
        /*038c*/ 	.word	0x00007530


	//   ....[86]....
        /*0390*/ 	.word	0x000075b0


	//   ....[87]....
        /*0394*/ 	.word	0x00007630


	//   ....[88]....
        /*0398*/ 	.word	0x000076b0


	//   ....[89]....
        /*039c*/ 	.word	0x00007730


	//   ....[90]....
        /*03a0*/ 	.word	0x000077b0


	//   ....[91]....
        /*03a4*/ 	.word	0x00007830


	//   ....[92]....
        /*03a8*/ 	.word	0x000078b0


	//   ....[93]....
        /*03ac*/ 	.word	0x00007930


	//   ....[94]....
        /*03b0*/ 	.word	0x000079b0


	//   ....[95]....
        /*03b4*/ 	.word	0x00007a30


	//   ....[96]....
        /*03b8*/ 	.word	0x00007ab0


	//----- nvinfo : EIATTR_VRC_CTA_INIT_COUNT
	.align		4
.L_6233:
        /*03bc*/ 	.byte	0x02, 0x4a
	.zero		1
	.zero		1


	//----- nvinfo : EIATTR_EXIT_INSTR_OFFSETS
	.align		4
        /*03c0*/ 	.byte	0x04, 0x1c
        /*03c2*/ 	.short	(.L_6235 - .L_6234)


	//   ....[0]....
.L_6234:
        /*03c4*/ 	.word	0x00000880


	//   ....[1]....
        /*03c8*/ 	.word	0x000062f0


	//----- nvinfo : EIATTR_MAX_THREADS
	.align		4
.L_6235:
        /*03cc*/ 	.byte	0x04, 0x05
        /*03ce*/ 	.short	(.L_6237 - .L_6236)
.L_6236:
        /*03d0*/ 	.word	0x00000100
        /*03d4*/ 	.word	0x00000001
        /*03d8*/ 	.word	0x00000001


	//----- nvinfo : EIATTR_CRS_STACK_SIZE
	.align		4
.L_6237:
        /*03dc*/ 	.byte	0x04, 0x1e
        /*03de*/ 	.short	(.L_6239 - .L_6238)
.L_6238:
        /*03e0*/ 	.word	0x00000000


	//----- nvinfo : EIATTR_CBANK_PARAM_SIZE
	.align		4
.L_6239:
        /*03e4*/ 	.byte	0x03, 0x19
        /*03e6*/ 	.short	0x0030


	//----- nvinfo : EIATTR_PARAM_CBANK
	.align		4
        /*03e8*/ 	.byte	0x04, 0x0a
        /*03ea*/ 	.short	(.L_6241 - .L_6240)
	.align		4
.L_6240:
        /*03ec*/ 	.word	index@(.nv.constant0._Z9cuda_gemmIiLi256ELi4ELi1ELi256ELi32ELi32ELi32ELi0ELi0EEviiiPT_S1_S1_ii)
        /*03f0*/ 	.short	0x0380
        /*03f2*/ 	.short	0x0030


	//----- nvinfo : EIATTR_SW_WAR
	.align		4
.L_6241:
        /*03f4*/ 	.byte	0x04, 0x36
        /*03f6*/ 	.short	(.L_6243 - .L_6242)
.L_6242:
        /*03f8*/ 	.word	0x00000008
.L_6243:


//--------------------- .nv.info._Z9cuda_gemmIiLi256ELi4ELi1ELi256ELi16ELi16ELi32ELi1ELi1EEviiiPT_S1_S1_ii --------------------------
	.section	.nv.info._Z9cuda_gemmIiLi256ELi4ELi1ELi256ELi16ELi16ELi32ELi1ELi1EEviiiPT_S1_S1_ii,"",@"SHT_CUDA_INFO"
	.sectionflags	@""
	.align	4


	//----- nvinfo : EIATTR_CUDA_API_VERSION
	.align		4
        /*0000*/ 	.byte	0x04, 0x37
        /*0002*/ 	.short	(.L_6245 - .L_6244)
.L_6244:
        /*0004*/ 	.word	0x00000082


	//----- nvinfo : EIATTR_KPARAM_INFO
	.align		4
.L_6245:
        /*0008*/ 	.byte	0x04, 0x17
        /*000a*/ 	.short	(.L_6247 - .L_6246)
.L_6246:
        /*000c*/ 	.word	0x00000000
        /*0010*/ 	.short	0x0007
        /*0012*/ 	.short	0x002c
        /*0014*/ 	.byte	0x00, 0xf0, 0x11, 0x00


	//----- nvinfo : EIATTR_KPARAM_INFO
	.align		4
.L_6247:
        /*0018*/ 	.byte	0x04, 0x17
        /*001a*/ 	.short	(.L_6249 - .L_6248)
.L_6248:
        /*001c*/ 	.word	0x00000000
        /*0020*/ 	.short	0x0006
        /*0022*/ 	.short	0x0028
        /*0024*/ 	.byte	0x00, 0xf0, 0x11, 0x00


	//----- nvinfo : EIATTR_KPARAM_INFO
	.align		4
.L_6249:
        /*0028*/ 	.byte	0x04, 0x17
        /*002a*/ 	.short	(.L_6251 - .L_6250)
.L_6250:
        /*002c*/ 	.word	0x00000000
        /*0030*/ 	.short	0x0005
        /*0032*/ 	.short	0x0020
        /*0034*/ 	.byte	0x00, 0xf5, 0x21, 0x00


	//----- nvinfo : EIATTR_KPARAM_INFO
	.align		4
.L_6251:
        /*0038*/ 	.byte	0x04, 0x17
        /*003a*/ 	.short	(.L_6253 - .L_6252)
.L_6252:
        /*003c*/ 	.word	0x00000000
        /*0040*/ 	.short	0x0004
        /*0042*/ 	.short	0x0018
        /*0044*/ 	.byte	0x00, 0xf5, 0x21, 0x00


	//----- nvinfo : EIATTR_KPARAM_INFO
	.align		4
.L_6253:
        /*0048*/ 	.byte	0x04, 0x17
        /*004a*/ 	.short	(.L_6255 - .L_6254)
.L_6254:
        /*004c*/ 	.word	0x00000000
        /*0050*/ 	.short	0x0003
        /*0052*/ 	.short	0x0010
        /*0054*/ 	.byte	0x00, 0xf5, 0x21, 0x00


	//----- nvinfo : EIATTR_KPARAM_INFO
	.align		4
.L_6255:
        /*0058*/ 	.byte	0x04, 0x17
        /*005a*/ 	.short	(.L_6257 - .L_6256)
.L_6256:
        /*005c*/ 	.word	0x00000000
        /*0060*/ 	.short	0x0002
        /*0062*/ 	.short	0x0008
        /*0064*/ 	.byte	0x00, 0xf0, 0x11, 0x00


	//----- nvinfo : EIATTR_KPARAM_INFO
	.align		4
.L_6257:
        /*0068*/ 	.byte	0x04, 0x17
        /*006a*/ 	.short	(.L_6259 - .L_6258)
.L_6258:
        /*006c*/ 	.word	0x00000000
        /*0070*/ 	.short	0x0001
        /*0072*/ 	.short	0x0004
        /*0074*/ 	.byte	0x00, 0xf0, 0x11, 0x00


	//----- nvinfo : EIATTR_KPARAM_INFO
	.align		4
.L_6259:
        /*0078*/ 	.byte	0x04, 0x17
        /*007a*/ 	.short	(.L_6261 - .L_6260)
.L_6260:
        /*007c*/ 	.word	0x00000000
        /*0080*/ 	.short	0x0000
        /*0082*/ 	.short	0x0000
        /*0084*/ 	.byte	0x00, 0xf0, 0x11, 0x00


	//----- nvinfo : EIATTR_SPARSE_MMA_MASK
	.align		4
.L_6261:
        /*0088*/ 	.byte	0x03, 0x50
        /*008a*/ 	.short	0x0000


	//----- nvinfo : EIATTR_MAXREG_COUNT
	.align		4
        /*008c*/ 	.byte	0x03, 0x1b
        /*008e*/ 	.short	0x00ff


	//----- nvinfo : EIATTR_NUM_BARRIERS
	.align		4
        /*0090*/ 	.byte	0x02, 0x4c
        /*0092*/ 	.byte	0x01
	.zero		1


	//----- nvinfo : EIATTR_MERCURY_ISA_VERSION
	.align		4
        /*0094*/ 	.byte	0x03, 0x5f
        /*0096*/ 	.short	0x0101


	//----- nvinfo : EIATTR_COOP_GROUP_MASK_REGIDS
	.align		4
        /*0098*/ 	.byte	0x04, 0x29
        /*009a*/ 	.short	(.L_6263 - .L_6262)


	//   ....[0]....
.L_6262:
        /*009c*/ 	.word	0xffffffff


	//   ....[1]....
        /*00a0*/ 	.word	0xffffffff


	//   ....[2]....
        /*00a4*/ 	.word	0xffffffff


	//   ....[3]....
        /*00a8*/ 	.word	0xffffffff


	//   ....[4]....
        /*00ac*/ 	.word	0xffffffff


	//   ....[5]....
        /*00b0*/ 	.word	0xffffffff


	//   ....[6]....
        /*00b4*/ 	.word	0xffffffff


	//   ....[7]....
        /*00b8*/ 	.word	0xffffffff


	//   ....[8]....
        /*00bc*/ 	.word	0xffffffff


	//   ....[9]....
        /*00c0*/ 	.word	0xffffffff


	//   ....[10]....
        /*00c4*/ 	.word	0xffffffff


	//   ....[11]....
        /*00c8*/ 	.word	0xffffffff


	//   ....[12]....
        /*00cc*/ 	.word	0xffffffff


	//   ....[13]....
        /*00d0*/ 	.word	0xffffffff


	//   ....[14]....
        /*00d4*/ 	.word	0xffffffff


	//   ....[15]....
        /*00d8*/ 	.word	0xffffffff


	//   ....[16]....
        /*00dc*/ 	.word	0x05000014


	//   ....[17]....
        /*00e0*/ 	.word	0x05000014


	//   ....[18]....
        /*00e4*/ 	.word	0x05000014


	//   ....[19]....
        /*00e8*/ 	.word	0x05000014


	//   ....[20]....
        /*00ec*/ 	.word	0x05000014


	//   ....[21]....
        /*00f0*/ 	.word	0x05000014


	//   ....[22]....
        /*00f4*/ 	.word	0x05000014


	//   ....[23]....
        /*00f8*/ 	.word	0x05000014


	//   ....[24]....
        /*00fc*/ 	.word	0x05000014


	//   ....[25]....
        /*0100*/ 	.word	0x05000014


	//   ....[26]....
        /*0104*/ 	.word	0x05000014


	//   ....[27]....
        /*0108*/ 	.word	0x05000014


	//   ....[28]....
        /*010c*/ 	.word	0x05000014


	//   ....[29]....
        /*0110*/ 	.word	0x05000014


	//   ....[30]....
        /*0114*/ 	.word	0x05000014


	//   ....[31]....
        /*0118*/ 	.word	0x05000014


	//----- nvinfo : EIATTR_COOP_GROUP_INSTR_OFFSETS
	.align		4
.L_6263:
        /*011c*/ 	.byte	0x04, 0x28
        /*011e*/ 	.short	(.L_6265 - .L_6264)


	//   ....[0]....
.L_6264:
        /*0120*/ 	.word	0x00001490


	//   ....[1]....
        /*0124*/ 	.word	0x000014a0


	//   ....[2]....
        /*0128*/ 	.word	0x000014b0


	//   ....[3]....
        /*012c*/ 	.word	0x000014c0


	//   ....[4]....
        /*0130*/ 	.word	0x000014d0


	//   ....[5]....
        /*0134*/ 	.word	0x000014e0


	//   ....[6]....
        /*0138*/ 	.word	0x00001510


	//   ....[7]....
        /*013c*/ 	.word	0x00001530


	//   ....[8]....
        /*0140*/ 	.word	0x00001570


	//   ....[9]....
        /*0144*/ 	.word	0x000015a0


	//   ....[10]....
        /*0148*/ 	.word	0x00001600


	//   ....[11]....
        /*014c*/ 	.word	0x00001650


	//   ....[12]....
        /*0150*/ 	.word	0x00001680


	//   ....[13]....
        /*0154*/ 	.word	0x00001690


	//   ....[14]....
        /*0158*/ 	.word	0x000016a0


	//   ....[15]....
        /*015c*/ 	.word	0x000016b0


	//   ....[16]....
        /*0160*/ 	.word	0x00001bb0


	//   ....[17]....
        /*0164*/ 	.word	0x00001c30


	//   ....[18]....
        /*0168*/ 	.word	0x00001ca0


	//   ....[19]....
        /*016c*/ 	.word	0x00001d10


	//   ....[20]....
        /*0170*/ 	.word	0x00001d80


	//   ....[21]....
        /*0174*/ 	.word	0x00001dd0


	//   ....[22]....
        /*0178*/ 	.word	0x00001e20


	//   ....[23]....
        /*017c*/ 	.word	0x00001ea0


	//   ....[24]....
        /*0180*/ 	.word	0x00001f20


	//   ....[25]....
        /*0184*/ 	.word	0x00001f90


	//   ....[26]....
        /*0188*/ 	.word	0x00002010


	//   ....[27]....
        /*018c*/ 	.word	0x000020b0


	//   ....[28]....
        /*0190*/ 	.word	0x00002120


	//   ....[29]....
        /*0194*/ 	.word	0x00002180


	//   ....[30]....
        /*0198*/ 	.word	0x000021f0


	//   ....[31]....
        /*019c*/ 	.word	0x00002260


	//----- nvinfo : EIATTR_VRC_CTA_INIT_COUNT
	.align		4
.L_6265:
        /*01a0*/ 	.byte	0x02, 0x4a
	.zero		1
	.zero		1


	//----- nvinfo : EIATTR_EXIT_INSTR_OFFSETS
	.align		4
        /*01a4*/ 	.byte	0x04, 0x1c
        /*01a6*/ 	.short	(.L_6267 - .L_6266)


	//   ....[0]....
.L_6266:
        /*01a8*/ 	.word	0x00000690


	//   ....[1]....
        /*01ac*/ 	.word	0x00001b50


	//----- nvinfo : EIATTR_MAX_THREADS
	.align		4
.L_6267:
        /*01b0*/ 	.byte	0x04, 0x05
        /*01b2*/ 	.short	(.L_6269 - .L_6268)
.L_6268:
        /*01b4*/ 	.word	0x00000100
        /*01b8*/ 	.word	0x00000001
        /*01bc*/ 	.word	0x00000001


	//----- nvinfo : EIATTR_CRS_STACK_SIZE
	.align		4
.L_6269:
        /*01c0*/ 	.byte	0x04, 0x1e
        /*01c2*/ 	.short	(.L_6271 - .L_6270)
.L_6270:
        /*01c4*/ 	.word	0x00000000


	//----- nvinfo : EIATTR_CBANK_PARAM_SIZE
	.align		4
.L_6271:
        /*01c8*/ 	.byte	0x03, 0x19
        /*01ca*/ 	.short	0x0030


	//----- nvinfo : EIATTR_PARAM_CBANK
	.align		4
        /*01cc*/ 	.byte	0x04, 0x0a
        /*01ce*/ 	.short	(.L_6273 - .L_6272)
	.align		4
.L_6272:
        /*01d0*/ 	.word	index@(.nv.constant0._Z9cuda_gemmIiLi256ELi4ELi1ELi256ELi16ELi16ELi32ELi1ELi1EEviiiPT_S1_S1_ii)
        /*01d4*/ 	.short	0x0380
        /*01d6*/ 	.short	0x0030


	//----- nvinfo : EIATTR_SW_WAR
	.align		4
.L_6273:
        /*01d8*/ 	.byte	0x04, 0x36
        /*01da*/ 	.short	(.L_6275 - .L_6274)
.L_6274:
        /*01dc*/ 	.word	0x00000008
.L_6275:


//--------------------- .nv.info._Z9cuda_gemmIiLi256ELi4ELi1ELi256ELi16ELi16ELi32ELi1ELi0EEviiiPT_S1_S1_ii --------------------------
	.section	.nv.info._Z9cuda_gemmIiLi256ELi4ELi1ELi256ELi16ELi16ELi32ELi1ELi0EEviiiPT_S1_S1_ii,"",@"SHT_CUDA_INFO"
	.sectionflags	@""
	.align	4


	//----- nvinfo : EIATTR_CUDA_API_VERSION
	.align		4
        /*0000*/ 	.byte	0x04, 0x37
        /*0002*/ 	.short	(.L_6277 - .L_6276)
.L_6276:
        /*0004*/ 	.word	0x00000082


	//----- nvinfo : EIATTR_KPARAM_INFO
	.align		4
.L_6277:
        /*0008*/ 	.byte	0x04, 0x17
        /*000a*/ 	.short	(.L_6279 - .L_6278)
.L_6278:
        /*000c*/ 	.word	0x00000000
        /*0010*/ 	.short	0x0007
        /*0012*/ 	.short	0x002c
        /*0014*/ 	.byte	0x00, 0xf0, 0x11, 0x00


	//----- nvinfo : EIATTR_KPARAM_INFO
	.align		4
.L_6279:
        /*0018*/ 	.byte	0x04, 0x17
        /*001a*/ 	.short	(.L_6281 - .L_6280)
.L_6280:
        /*001c*/ 	.word	0x00000000
        /*0020*/ 	.short	0x0006
        /*0022*/ 	.short	0x0028
        /*0024*/ 	.byte	0x00, 0xf0, 0x11, 0x00


	//----- nvinfo : EIATTR_KPARAM_INFO
	.align		4
.L_6281:
        /*0028*/ 	.byte	0x04, 0x17
        /*002a*/ 	.short	(.L_6283 - .L_6282)
.L_6282:
        /*002c*/ 	.word	0x00000000
        /*0030*/ 	.short	0x0005
        /*0032*/ 	.short	0x0020
        /*0034*/ 	.byte	0x00, 0xf5, 0x21, 0x00


	//----- nvinfo : EIATTR_KPARAM_INFO
	.align		4
.L_6283:
        /*0038*/ 	.byte	0x04, 0x17
        /*003a*/ 	.short	(.L_6285 - .L_6284)
.L_6284:
        /*003c*/ 	.word	0x00000000
        /*0040*/ 	.short	0x0004
        /*0042*/ 	.short	0x0018
        /*0044*/ 	.byte	0x00, 0xf5, 0x21, 0x00


	//----- nvinfo : EIATTR_KPARAM_INFO
	.align		4
.L_6285:
        /*0048*/ 	.byte	0x04, 0x17
        /*004a*/ 	.short	(.L_6287 - .L_6286)
.L_6286:
        /*004c*/ 	.word	0x00000000
        /*0050*/ 	.short	0x0003
        /*0052*/ 	.short	0x0010
        /*0054*/ 	.byte	0x00, 0xf5, 0x21, 0x00


	//----- nvinfo : EIATTR_KPARAM_INFO
	.align		4
.L_6287:
        /*0058*/ 	.byte	0x04, 0x17
        /*005a*/ 	.short	(.L_6289 - .L_6288)
.L_6288:
        /*005c*/ 	.word	0x00000000
        /*0060*/ 	.short	0x0002
        /*0062*/ 	.short	0x0008
        /*0064*/ 	.byte	0x00, 0xf0, 0x11, 0x00


	//----- nvinfo : EIATTR_KPARAM_INFO
	.align		4
.L_6289:
        /*0068*/ 	.byte	0x04, 0x17
        /*006a*/ 	.short	(.L_6291 - .L_6290)
.L_6290:
        /*006c*/ 	.word	0x00000000
        /*0070*/ 	.short	0x0001
        /*0072*/ 	.short	0x0004
        /*0074*/ 	.byte	0x00, 0xf0, 0x11, 0x00


	//----- nvinfo : EIATTR_KPARAM_INFO
	.align		4
.L_6291:
        /*0078*/ 	.byte	0x04, 0x17
        /*007a*/ 	.short	(.L_6293 - .L_6292)
.L_6292:
        /*007c*/ 	.word	0x00000000
        /*0080*/ 	.short	0x0000
        /*0082*/ 	.short	0x0000
        /*0084*/ 	.byte	0x00, 0xf0, 0x11, 0x00


	//----- nvinfo : EIATTR_SPARSE_MMA_MASK
	.align		4
.L_6293:
        /*0088*/ 	.byte	0x03, 0x50
        /*008a*/ 	.short	0x0000


	//----- nvinfo : EIATTR_MAXREG_COUNT
	.align		4
        /*008c*/ 	.byte	0x03, 0x1b
        /*008e*/ 	.short	0x00ff


	//----- nvinfo : EIATTR_NUM_BARRIERS
	.align		4
        /*0090*/ 	.byte	0x02, 0x4c
        /*0092*/ 	.byte	0x01
	.zero		1


	//----- nvinfo : EIATTR_MERCURY_ISA_VERSION
	.align		4
        /*0094*/ 	.byte	0x03, 0x5f
        /*0096*/ 	.short	0x0101


	//----- nvinfo : EIATTR_COOP_GROUP_MASK_REGIDS
	.align		4
        /*0098*/ 	.byte	0x04, 0x29
        /*009a*/ 	.short	(.L_6295 - .L_6294)


	//   ....[0]....
.L_6294:
        /*009c*/ 	.word	0xffffffff


	//   ....[1]....
        /*00a0*/ 	.word	0xffffffff


	//   ....[2]....
        /*00a4*/ 	.word	0xffffffff


	//   ....[3]....
        /*00a8*/ 	.word	0xffffffff


	//   ....[4]....
        /*00ac*/ 	.word	0xffffffff


	//   ....[5]....
        /*00b0*/ 	.word	0xffffffff


	//   ....[6]....
        /*00b4*/ 	.word	0xffffffff


	//   ....[7]....
        /*00b8*/ 	.word	0xffffffff


	//   ....[8]....
        /*00bc*/ 	.word	0xffffffff


	//   ....[9]....
        /*00c0*/ 	.word	0xffffffff


	//   ....[10]....
        /*00c4*/ 	.word	0xffffffff


	//   ....[11]....
        /*00c8*/ 	.word	0xffffffff


	//   ....[12]....
        /*00cc*/ 	.word	0xffffffff


	//   ....[13]....
        /*00d0*/ 	.word	0xffffffff


	//   ....[14]....
        /*00d4*/ 	.word	0xffffffff


	//   ....[15]....
        /*00d8*/ 	.word	0xffffffff


	//   ....[16]....
        /*00dc*/ 	.word	0xffffffff


	//   ....[17]....
        /*00e0*/ 	.word	0xffffffff


	//   ....[18]....
        /*00e4*/ 	.word	0xffffffff


	//   ....[19]....
        /*00e8*/ 	.word	0xffffffff


	//   ....[20]....
        /*00ec*/ 	.word	0xffffffff


	//   ....[21]....
        /*00f0*/ 	.word	0xffffffff


	//   ....[22]....
        /*00f4*/ 	.word	0xffffffff


	//   ....[23]....
        /*00f8*/ 	.word	0xffffffff


	//   ....[24]....
        /*00fc*/ 	.word	0xffffffff


	//   ....[25]....
        /*0100*/ 	.word	0xffffffff


	//   ....[26]....
        /*0104*/ 	.word	0xffffffff


	//   ....[27]....
        /*0108*/ 	.word	0xffffffff


	//   ....[28]....
        /*010c*/ 	.word	0xffffffff


	//   ....[29]....
        /*0110*/ 	.word	0xffffffff


	//   ....[30]....
        /*0114*/ 	.word	0xffffffff


	//   ....[31]....
        /*0118*/ 	.word	0xffffffff


	//   ....[32]....
        /*011c*/ 	.word	0xffffffff


	//   ....[33]....
        /*0120*/ 	.word	0xffffffff


	//   ....[34]....
        /*0124*/ 	.word	0xffffffff


	//   ....[35]....
        /*0128*/ 	.word	0xffffffff


	//   ....[36]....
        /*012c*/ 	.word	0xffffffff


	//   ....[37]....
        /*0130*/ 	.word	0xffffffff


	//   ....[38]....
        /*0134*/ 	.word	0xffffffff


	//   ....[39]....
        /*0138*/ 	.word	0xffffffff


	//   ....[40]....
        /*013c*/ 	.word	0xffffffff


	//   ....[41]....
        /*0140*/ 	.word	0xffffffff


	//   ....[42]....
        /*0144*/ 	.word	0xffffffff


	//   ....[43]....
        /*0148*/ 	.word	0xffffffff


	//   ....[44]....
        /*014c*/ 	.word	0xffffffff


	//   ....[45]....
        /*0150*/ 	.word	0xffffffff


	//   ....[46]....
        /*0154*/ 	.word	0xffffffff


	//   ....[47]....
        /*0158*/ 	.word	0xffffffff


	//   ....[48]....
        /*015c*/ 	.word	0xffffffff


	//   ....[49]....
        /*0160*/ 	.word	0x0500001d


	//   ....[50]....
        /*0164*/ 	.word	0x0500001d


	//   ....[51]....
        /*0168*/ 	.word	0x0500001d


	//   ....[52]....
        /*016c*/ 	.word	0x0500001d


	//   ....[53]....
        /*0170*/ 	.word	0x0500001d


	//   ....[54]....
        /*0174*/ 	.word	0x0500001d


	//   ....[55]....
        /*0178*/ 	.word	0x0500001d


	//   ....[56]....
        /*017c*/ 	.word	0x0500001d


	//   ....[57]....
        /*0180*/ 	.word	0x0500001d


	//   ....[58]....
        /*0184*/ 	.word	0x0500001d


	//   ....[59]....
        /*0188*/ 	.word	0x0500001d


	//   ....[60]....
        /*018c*/ 	.word	0x0500001d


	//   ....[61]....
        /*0190*/ 	.word	0x0500001d


	//   ....[62]....
        /*0194*/ 	.word	0x0500001d


	//   ....[63]....
        /*0198*/ 	.word	0x0500001d


	//   ....[64]....
        /*019c*/ 	.word	0x0500001d


	//   ....[65]....
        /*01a0*/ 	.word	0x0500001d


	//   ....[66]....
        /*01a4*/ 	.word	0x0500001d


	//   ....[67]....
        /*01a8*/ 	.word	0x0500001d


	//   ....[68]....
        /*01ac*/ 	.word	0x0500001d


	//   ....[69]....
        /*01b0*/ 	.word	0x0500001d


	//   ....[70]....
        /*01b4*/ 	.word	0x0500001d


	//   ....[71]....
        /*01b8*/ 	.word	0x0500001d


	//   ....[72]....
        /*01bc*/ 	.word	0x0500001d


	//   ....[73]....
        /*01c0*/ 	.word	0x0500001d


	//   ....[74]....
        /*01c4*/ 	.word	0x0500001d


	//   ....[75]....
        /*01c8*/ 	.word	0x0500001d


	//   ....[76]....
        /*01cc*/ 	.word	0x0500001d


	//   ....[77]....
        /*01d0*/ 	.word	0x0500001d


	//   ....[78]....
        /*01d4*/ 	.word	0x0500001d


	//   ....[79]....
        /*01d8*/ 	.word	0x0500001d


	//   ....[80]....
        /*01dc*/ 	.word	0x0500001d


	//   ....[81]....
        /*01e0*/ 	.word	0x0500001d


	//   ....[82]....
        /*01e4*/ 	.word	0x0500001d


	//   ....[83]....
        /*01e8*/ 	.word	0x0500001d


	//   ....[84]....
        /*01ec*/ 	.word	0x0500001d


	//   ....[85]....
        /*01f0*/ 	.word	0x0500001d


	//   ....[86]....
        /*01f4*/ 	.word	0x0500001d


	//   ....[87]....
        /*01f8*/ 	.word	0x0500001d


	//   ....[88]....
        /*01fc*/ 	.word	0x0500001d


	//   ....[89]....
        /*0200*/ 	.word	0x0500001d


	//   ....[90]....
        /*0204*/ 	.word	0x0500001d


	//   ....[91]....
        /*0208*/ 	.word	0x0500001d


	//   ....[92]....
        /*020c*/ 	.word	0x0500001d


	//   ....[93]....
        /*0210*/ 	.word	0x0500001d


	//   ....[94]....
        /*0214*/ 	.word	0x0500001d


	//   ....[95]....
        /*0218*/ 	.word	0x0500001d


	//   ....[96]....
        /*021c*/ 	.word	0x0500001d


	//----- nvinfo : EIATTR_COOP_GROUP_INSTR_OFFSETS
	.align		4
.L_6295:
        /*0220*/ 	.byte	0x04, 0x28
        /*0222*/ 	.short	(.L_6297 - .L_6296)


	//   ....[0]....
.L_6296:
        /*0224*/ 	.word	0x00002510


	//   ....[1]....
        /*0228*/ 	.word	0x00002560


	//   ....[2]....
        /*022c*/ 	.word	0x000025b0


	//   ....[3]....
        /*0230*/ 	.word	0x00002600


	//   ....[4]....
        /*0234*/ 	.word	0x00002670


	//   ....[5]....
        /*0238*/ 	.word	0x000026d0


	//   ....[6]....
        /*023c*/ 	.word	0x00002730


	//   ....[7]....
        /*0240*/ 	.word	0x00002790


	//   ....[8]....
        /*0244*/ 	.word	0x000027f0


	//   ....[9]....
        /*0248*/ 	.word	0x00002850


	//   ....[10]....
        /*024c*/ 	.word	0x000028b0


	//   ....[11]....
        /*0250*/ 	.word	0x00002910


	//   ....[12]....
        /*0254*/ 	.word	0x00002970


	//   ....[13]....
        /*0258*/ 	.word	0x000029d0


	//   ....[14]....
        /*025c*/ 	.word	0x00002a30


	//   ....[15]....
        /*0260*/ 	.word	0x00002a90


	//   ....[16]....
        /*0264*/ 	.word	0x000038e0


	//   ....[17]....
        /*0268*/ 	.word	0x00003930


	//   ....[18]....
        /*026c*/ 	.word	0x00003980


	//   ....[19]....
        /*0270*/ 	.word	0x000039d0


	//   ....[20]....
        /*0274*/ 	.word	0x00003a40


	//   ....[21]....
        /*0278*/ 	.word	0x00003aa0


	//   ....[22]....
        /*027c*/ 	.word	0x00003b00


	//   ....[23]....
        /*0280*/ 	.word	0x00003b60


	//   ....[24]....
        /*0284*/ 	.word	0x00003bc0


	//   ....[25]....
        /*0288*/ 	.word	0x00003c20


	//   ....[26]....
        /*028c*/ 	.word	0x00003c80


	//   ....[27]....
        /*0290*/ 	.word	0x00003ce0


	//   ....[28]....
        /*0294*/ 	.word	0x00003d40


	//   ....[29]....
        /*0298*/ 	.word	0x00003da0


	//   ....[30]....
        /*029c*/ 	.word	0x00003e00


	//   ....[31]....
        /*02a0*/ 	.word	0x00003e60


	//   ....[32]....
        /*02a4*/ 	.word	0x00004c60


	//   ....[33]....
        /*02a8*/ 	.word	0x00004cb0


	//   ....[34]....
        /*02ac*/ 	.word	0x00004d00


	//   ....[35]....
        /*02b0*/ 	.word	0x00004d70


	//   ....[36]....
        /*02b4*/ 	.word	0x00004dd0


	//   ....[37]....
        /*02b8*/ 	.word	0x00004e30


	//   ....[38]....
        /*02bc*/ 	.word	0x00004e90


	//   ....[39]....
        /*02c0*/ 	.word	0x00004ef0


	//   ....[40]....
        /*02c4*/ 	.word	0x00004f50


	//   ....[41]....
        /*02c8*/ 	.word	0x00004fb0


	//   ....[42]....
        /*02cc*/ 	.word	0x00005010


	//   ....[43]....
        /*02d0*/ 	.word	0x00005070


	//   ....[44]....
        /*02d4*/ 	.word	0x000050d0


	//   ....[45]....
        /*02d8*/ 	.word	0x00005130


	//   ....[46]....
        /*02dc*/ 	.word	0x00005190


	//   ....[47]....
        /*02e0*/ 	.word	0x000051f0


	//   ....[48]....
        /*02e4*/ 	.word	0x00005250


	//   ....[49]....
        /*02e8*/ 	.word	0x00005920


	//   ....[50]....
        /*02ec*/ 	.word	0x000059a0


	//   ....[51]....
        /*02f0*/ 	.word	0x00005a20


	//   ....[52]....
        /*02f4*/ 	.word	0x00005aa0


	//   ....[53]....
        /*02f8*/ 	.word	0x00005b20


	//   ....[54]....
        /*02fc*/ 	.word	0x00005ba0


	//   ....[55]....
        /*0300*/ 	.word	0x00005c20


	//   ....[56]....
        /*0304*/ 	.word	0x00005ca0


	//   ....[57]....
        /*0308*/ 	.word	0x00005d20


	//   ....[58]....
        /*030c*/ 	.word	0x00005da0


	//   ....[59]....
        /*0310*/ 	.word	0x00005e20


	//   ....[60]....
        /*0314*/ 	.word	0x00005ea0


	//   ....[61]....
        /*0318*/ 	.word	0x00005f20


	//   ....[62]....
        /*031c*/ 	.word	0x00005fa0


	//   ....[63]....
        /*0320*/ 	.word	0x00006020


	//   ....[64]....
        /*0324*/ 	.word	0x000060a0


	//   ....[65]....
        /*0328*/ 	.word	0x00006120


	//   ....[66]....
        /*032c*/ 	.word	0x000061a0


	//   ....[67]....
        /*0330*/ 	.word	0x00006220


	//   ....[68]....
        /*0334*/ 	.word	0x000062a0


	//   ....[69]....
        /*0338*/ 	.word	0x00006320


	//   ....[70]....
        /*033c*/ 	.word	0x000063a0


	//   ....[71]....
        /*0340*/ 	.word	0x00006420


	//   ....[72]....
        /*0344*/ 	.word	0x000064a0


	//   ....[73]....
        /*0348*/ 	.word	0x00006520


	//   ....[74]....
        /*034c*/ 	.word	0x000065a0


	//   ....[75]....
        /*0350*/ 	.word	0x00006620


	//   ....[76]....
        /*0354*/ 	.word	0x000066a0


	//   ....[77]....
        /*0358*/ 	.word	0x00006720


	//   ....[78]....
        /*035c*/ 	.word	0x000067a0


	//   ....[79]....
        /*0360*/ 	.word	0x00006820


	//   ....[80]....
        /*0364*/ 	.word	0x000068a0


	//   ....[81]....
        /*0368*/ 	.word	0x00006910


	//   ....[82]....
        /*036c*/ 	.word	0x00006990


	//   ....[83]....
        /*0370*/ 	.word	0x00006a10


	//   ....[84]....
        /*0374*/ 	.word	0x00006a90


	//   ....[85]....
        /*0378*/ 	.word	0x00006b10


	//   ....[86]....
        /*037c*/ 	.word	0x00006b90


	//   ....[87]....
        /*0380*/ 	.word	0x00006c10


	//   ....[88]....
        /*0384*/ 	.word	0x00006c90


	//   ....[89]....
        /*0388*/ 	.word	0x00006d10


	//   ....[90]....
        /*038c*/ 	.word	0x00006d90


	//   ....[91]....
        /*0390*/ 	.word	0x00006e10


	//   ....[92]....
        /*0394*/ 	.word	0x00006e90


	//   ....[93]....
        /*0398*/ 	.word	0x00006f10


	//   ....[94]....
        /*039c*/ 	.word	0x00006f90


	//   ....[95]....
        /*03a0*/ 	.word	0x00007010


	//   ....[96]....
        /*03a4*/ 	.word	0x00007090


	//----- nvinfo : EIATTR_VRC_CTA_INIT_COUNT
	.align		4
.L_6297:
        /*03a8*/ 	.byte	0x02, 0x4a
	.zero		1
	.zero		1


	//----- nvinfo : EIATTR_EXIT_INSTR_OFFSETS
	.align		4
        /*03ac*/ 	.byte	0x04, 0x1c
        /*03ae*/ 	.short	(.L_6299 - .L_6298)


	//   ....[0]....
.L_6298:
        /*03b0*/ 	.word	0x000008b0


	//   ....[1]....
        /*03b4*/ 	.word	0x000058d0


	//----- nvinfo : EIATTR_MAX_THREADS
	.align		4
.L_6299:
        /*03b8*/ 	.byte	0x04, 0x05
        /*03ba*/ 	.short	(.L_6301 - .L_6300)
.L_6300:
        /*03bc*/ 	.word	0x00000100
        /*03c0*/ 	.word	0x00000001
        /*03c4*/ 	.word	0x00000001


	//----- nvinfo : EIATTR_CRS_STACK_SIZE
	.align		4
.L_6301:
        /*03c8*/ 	.byte	0x04, 0x1e
        /*03ca*/ 	.short	(.L_6303 - .L_6302)
.L_6302:
        /*03cc*/ 	.word	0x00000000


	//----- nvinfo : EIATTR_CBANK_PARAM_SIZE
	.align		4
.L_6303:
        /*03d0*/ 	.byte	0x03, 0x19
        /*03d2*/ 	.short	0x0030


	//----- nvinfo : EIATTR_PARAM_CBANK
	.align		4
        /*03d4*/ 	.byte	0x04, 0x0a
        /*03d6*/ 	.short	(.L_6305 - .L_6304)
	.align		4
.L_6304:
        /*03d8*/ 	.word	index@(.nv.constant0._Z9cuda_gemmIiLi256ELi4ELi1ELi256ELi16ELi16ELi32ELi1ELi0EEviiiPT_S1_S1_ii)
        /*03dc*/ 	.short	0x0380
        /*03de*/ 	.short	0x0030


	//----- nvinfo : EIATTR_SW_WAR
	.align		4
.L_6305:
        /*03e0*/ 	.byte	0x04, 0x36
        /*03e2*/ 	.short	(.L_6307 - .L_6306)
.L_6306:
        /*03e4*/ 	.word	0x00000008
.L_6307:


//--------------------- .nv.info._Z9cuda_gemmIiLi256ELi4ELi1ELi256ELi16ELi16ELi32ELi0ELi1EEviiiPT_S1_S1_ii --------------------------
	.section	.nv.info._Z9cuda_gemmIiLi256ELi4ELi1ELi256ELi16ELi16ELi32ELi0ELi1EEviiiPT_S1_S1_ii,"",@"SHT_CUDA_INFO"
	.sectionflags	@""
	.align	4


	//----- nvinfo : EIATTR_CUDA_API_VERSION
	.align		4
        /*0000*/ 	.byte	0x04, 0x37
        /*0002*/ 	.short	(.L_6309 - .L_6308)
.L_6308:
        /*0004*/ 	.word	0x00000082


	//----- nvinfo : EIATTR_KPARAM_INFO
	.align		4
.L_6309:
        /*0008*/ 	.byte	0x04, 0x17
        /*000a*/ 	.short	(.L_6311 - .L_6310)
.L_6310:
        /*000c*/ 	.word	0x00000000
        /*0010*/ 	.short	0x0007
        /*0012*/ 	.short	0x002c
        /*0014*/ 	.byte	0x00, 0xf0, 0x11, 0x00


	//----- nvinfo : EIATTR_KPARAM_INFO
	.align		4
.L_6311:
        /*0018*/ 	.byte	0x04, 0x17
        /*001a*/ 	.short	(.L_6313 - .L_6312)
.L_6312:
        /*001c*/ 	.word	0x00000000
        /*0020*/ 	.short	0x0006
        /*0022*/ 	.short	0x0028
        /*0024*/ 	.byte	0x00, 0xf0, 0x11, 0x00


	//----- nvinfo : EIATTR_KPARAM_INFO
	.align		4
.L_6313:
        /*0028*/ 	.byte	0x04, 0x17
        /*002a*/ 	.short	(.L_6315 - .L_6314)
.L_6314:
        /*002c*/ 	.word	0x00000000
        /*0030*/ 	.short	0x0005
        /*0032*/ 	.short	0x0020
        /*0034*/ 	.byte	0x00, 0xf5, 0x21, 0x00


	//----- nvinfo : EIATTR_KPARAM_INFO
	.align		4
.L_6315:
        /*0038*/ 	.byte	0x04, 0x17
        /*003a*/ 	.short	(.L_6317 - .L_6316)
.L_6316:
        /*003c*/ 	.word	0x00000000
        /*0040*/ 	.short	0x0004
        /*0042*/ 	.short	0x0018
        /*0044*/ 	.byte	0x00, 0xf5, 0x21, 0x00


	//----- nvinfo : EIATTR_KPARAM_INFO
	.align		4
.L_6317:
        /*0048*/ 	.byte	0x04, 0x17
        /*004a*/ 	.short	(.L_6319 - .L_6318)
.L_6318:
        /*004c*/ 	.word	0x00000000
        /*0050*/ 	.short	0x0003
        /*0052*/ 	.short	0x0010
        /*0054*/ 	.byte	0x00, 0xf5, 0x21, 0x00


	//----- nvinfo : EIATTR_KPARAM_INFO
	.align		4
.L_6319:
        /*0058*/ 	.byte	0x04, 0x17
        /*005a*/ 	.short	(.L_6321 - .L_6320)
.L_6320:
        /*005c*/ 	.word	0x00000000
        /*0060*/ 	.short	0x0002
        /*0062*/ 	.short	0x0008
        /*0064*/ 	.byte	0x00, 0xf0, 0x11, 0x00


	//----- nvinfo : EIATTR_KPARAM_INFO
	.align		4
.L_6321:
        /*0068*/ 	.byte	0x04, 0x17
        /*006a*/ 	.short	(.L_6323 - .L_6322)
.L_6322:
        /*006c*/ 	.word	0x00000000
        /*0070*/ 	.short	0x0001
        /*0072*/ 	.short	0x0004
        /*0074*/ 	.byte	0x00, 0xf0, 0x11, 0x00


	//----- nvinfo : EIATTR_KPARAM_INFO
	.align		4
.L_6323:
        /*0078*/ 	.byte	0x04, 0x17
        /*007a*/ 	.short	(.L_6325 - .L_6324)
.L_6324:
        /*007c*/ 	.word	0x00000000
        /*0080*/ 	.short	0x0000
        /*0082*/ 	.short	0x0000
        /*0084*/ 	.byte	0x00, 0xf0, 0x11, 0x00


	//----- nvinfo : EIATTR_SPARSE_MMA_MASK
	.align		4
.L_6325:
        /*0088*/ 	.byte	0x03, 0x50
        /*008a*/ 	.short	0x0000


	//----- nvinfo : EIATTR_MAXREG_COUNT
	.align		4
        /*008c*/ 	.byte	0x03, 0x1b
        /*008e*/ 	.short	0x00ff


	//----- nvinfo : EIATTR_NUM_BARRIERS
	.align		4
        /*0090*/ 	.byte	0x02, 0x4c
        /*0092*/ 	.byte	0x01
	.zero		1


	//----- nvinfo : EIATTR_MERCURY_ISA_VERSION
	.align		4
        /*0094*/ 	.byte	0x03, 0x5f
        /*0096*/ 	.short	0x0101


	//----- nvinfo : EIATTR_COOP_GROUP_MASK_REGIDS
	.align		4
        /*0098*/ 	.byte	0x04, 0x29
        /*009a*/ 	.short	(.L_6327 - .L_6326)


	//   ....[0]....
.L_6326:
        /*009c*/ 	.word	0xffffffff


	//   ....[1]....
        /*00a0*/ 	.word	0xffffffff


	//   ....[2]....
        /*00a4*/ 	.word	0xffffffff


	//   ....[3]....
        /*00a8*/ 	.word	0xffffffff


	//   ....[4]....
        /*00ac*/ 	.word	0xffffffff


	//   ....[5]....
        /*00b0*/ 	.word	0xffffffff


	//   ....[6]....
        /*00b4*/ 	.word	0xffffffff


	//   ....[7]....
        /*00b8*/ 	.word	0xffffffff


	//   ....[8]....
        /*00bc*/ 	.word	0xffffffff


	//   ....[9]....
        /*00c0*/ 	.word	0xffffffff


	//   ....[10]....
        /*00c4*/ 	.word	0xffffffff


	//   ....[11]....
        /*00c8*/ 	.word	0xffffffff


	//   ....[12]....
        /*00cc*/ 	.word	0xffffffff


	//   ....[13]....
        /*00d0*/ 	.word	0xffffffff


	//   ....[14]....
        /*00d4*/ 	.word	0xffffffff


	//   ....[15]....
        /*00d8*/ 	.word	0xffffffff


	//   ....[16]....
        /*00dc*/ 	.word	0x05000014


	//   ....[17]....
        /*00e0*/ 	.word	0x05000014


	//   ....[18]....
        /*00e4*/ 	.word	0x05000014


	//   ....[19]....
        /*00e8*/ 	.word	0x05000014


	//   ....[20]....
        /*00ec*/ 	.word	0x05000014


	//   ....[21]....
        /*00f0*/ 	.word	0x05000014


	//   ....[22]....
        /*00f4*/ 	.word	0x05000014


	//   ....[23]....
        /*00f8*/ 	.word	0x05000014


	//   ....[24]....
        /*00fc*/ 	.word	0x05000014


	//   ....[25]....
        /*0100*/ 	.word	0x05000014


	//   ....[26]....
        /*0104*/ 	.word	0x05000014


	//   ....[27]....
        /*0108*/ 	.word	0x05000014


	//   ....[28]....
        /*010c*/ 	.word	0x05000014


	//   ....[29]....
        /*0110*/ 	.word	0x05000014


	//   ....[30]....
        /*0114*/ 	.word	0x05000014


	//   ....[31]....
        /*0118*/ 	.word	0x05000014


	//----- nvinfo : EIATTR_COOP_GROUP_INSTR_OFFSETS
	.align		4
.L_6327:
        /*011c*/ 	.byte	0x04, 0x28
        /*011e*/ 	.short	(.L_6329 - .L_6328)


	//   ....[0]....
.L_6328:
        /*0120*/ 	.word	0x000014f0


	//   ....[1]....
        /*0124*/ 	.word	0x00001510


	//   ....[2]....
        /*0128*/ 	.word	0x00001550


	//   ....[3]....
        /*012c*/ 	.word	0x00001590


	//   ....[4]....
        /*0130*/ 	.word	0x000015b0


	//   ....[5]....
        /*0134*/ 	.word	0x000015d0


	//   ....[6]....
        /*0138*/ 	.word	0x000015f0


	//   ....[7]....
        /*013c*/ 	.word	0x00001610


	//   ....[8]....
        /*0140*/ 	.word	0x00001630


	//   ....[9]....
        /*0144*/ 	.word	0x00001650


	//   ....[10]....
        /*0148*/ 	.word	0x00001670


	//   ....[11]....
        /*014c*/ 	.word	0x00001690


	//   ....[12]....
        /*0150*/ 	.word	0x000016b0


	//   ....[13]....
        /*0154*/ 	.word	0x000016d0


	//   ....[14]....
        /*0158*/ 	.word	0x000016f0


	//   ....[15]....
        /*015c*/ 	.word	0x00001710


	//   ....[16]....
        /*0160*/ 	.word	0x00001d70


	//   ....[17]....
        /*0164*/ 	.word	0x00001df0


	//   ....[18]....
        /*0168*/ 	.word	0x00001e50


	//   ....[19]....
        /*016c*/ 	.word	0x00001ea0


	//   ....[20]....
        /*0170*/ 	.word	0x00001ef0


	//   ....[21]....
        /*0174*/ 	.word	0x00001f40


	//   ....[22]....
        /*0178*/ 	.word	0x00001f90


	//   ....[23]....
        /*017c*/ 	.word	0x00001fe0


	//   ....[24]....
        /*0180*/ 	.word	0x00002050


	//   ....[25]....
        /*0184*/ 	.word	0x000020e0


	//   ....[26]....
        /*0188*/ 	.word	0x00002130


	//   ....[27]....
        /*018c*/ 	.word	0x00002180


	//   ....[28]....
        /*0190*/ 	.word	0x000021d0


	//   ....[29]....
        /*0194*/ 	.word	0x00002220


	//   ....[30]....
        /*0198*/ 	.word	0x00002270


	//   ....[31]....
        /*019c*/ 	.word	0x000022c0


	//----- nvinfo : EIATTR_VRC_CTA_INIT_COUNT
	.align		4
.L_6329:
        /*01a0*/ 	.byte	0x02, 0x4a
	.zero		1
	.zero		1


	//----- nvinfo : EIATTR_EXIT_INSTR_OFFSETS
	.align		4
        /*01a4*/ 	.byte	0x04, 0x1c
        /*01a6*/ 	.short	(.L_6331 - .L_6330)


	//   ....[0]....
.L_6330:
        /*01a8*/ 	.word	0x00000690


	//   ....[1]....
        /*01ac*/ 	.word	0x00001d10


	//----- nvinfo : EIATTR_MAX_THREADS
	.align		4
.L_6331:
        /*01b0*/ 	.byte	0x04, 0x05
        /*01b2*/ 	.short	(.L_6333 - .L_6332)
.L_6332:
        /*01b4*/ 	.word	0x00000100
        /*01b8*/ 	.word	0x00000001
        /*01bc*/ 	.word	0x00000001


	//----- nvinfo : EIATTR_CRS_STACK_SIZE
	.align		4
.L_6333:
        /*01c0*/ 	.byte	0x04, 0x1e
        /*01c2*/ 	.short	(.L_6335 - .L_6334)
.L_6334:
        /*01c4*/ 	.word	0x00000000


	//----- nvinfo : EIATTR_CBANK_PARAM_SIZE
	.align		4
.L_6335:
        /*01c8*/ 	.byte	0x03, 0x19
        /*01ca*/ 	.short	0x0030


	//----- nvinfo : EIATTR_PARAM_CBANK
	.align		4
        /*01cc*/ 	.byte	0x04, 0x0a
        /*01ce*/ 	.short	(.L_6337 - .L_6336)
	.align		4
.L_6336:
        /*01d0*/ 	.word	index@(.nv.constant0._Z9cuda_gemmIiLi256ELi4ELi1ELi256ELi16ELi16ELi32ELi0ELi1EEviiiPT_S1_S1_ii)
        /*01d4*/ 	.short	0x0380
        /*01d6*/ 	.short	0x0030


	//----- nvinfo : EIATTR_SW_WAR
	.align		4
.L_6337:
        /*01d8*/ 	.byte	0x04, 0x36
        /*01da*/ 	.short	(.L_6339 - .L_6338)
.L_6338:
        /*01dc*/ 	.word	0x00000008
.L_6339:


//--------------------- .nv.info._Z9cuda_gemmIiLi256ELi4ELi1ELi256ELi16ELi16ELi32ELi0ELi0EEviiiPT_S1_S1_ii --------------------------
	.section	.nv.info._Z9cuda_gemmIiLi256ELi4ELi1ELi256ELi16ELi16ELi32ELi0ELi0EEviiiPT_S1_S1_ii,"",@"SHT_CUDA_INFO"
	.sectionflags	@""
	.align	4


	//----- nvinfo : EIATTR_CUDA_API_VERSION
	.align		4
        /*0000*/ 	.byte	0x04, 0x37
        /*0002*/ 	.short	(.L_6341 - .L_6340)
.L_6340:
        /*0004*/ 	.word	0x00000082


	//----- nvinfo : EIATTR_KPARAM_INFO
	.align		4
.L_6341:
        /*0008*/ 	.byte	0x04, 0x17
        /*000a*/ 	.short	(.L_6343 - .L_6342)
.L_6342:
        /*000c*/ 	.word	0x00000000
        /*0010*/ 	.short	0x0007
        /*0012*/ 	.short	0x002c
        /*0014*/ 	.byte	0x00, 0xf0, 0x11, 0x00


	//----- nvinfo : EIATTR_KPARAM_INFO
	.align		4
.L_6343:
        /*0018*/ 	.byte	0x04, 0x17
        /*001a*/ 	.short	(.L_6345 - .L_6344)
.L_6344:
        /*001c*/ 	.word	0x00000000
        /*0020*/ 	.short	0x0006
        /*0022*/ 	.short	0x0028
        /*0024*/ 	.byte	0x00, 0xf0, 0x11, 0x00


	//----- nvinfo : EIATTR_KPARAM_INFO
	.align		4
.L_6345:
        /*0028*/ 	.byte	0x04, 0x17
        /*002a*/ 	.short	(.L_6347 - .L_6346)
.L_6346:
        /*002c*/ 	.word	0x00000000
        /*0030*/ 	.short	0x0005
        /*0032*/ 	.short	0x0020
        /*0034*/ 	.byte	0x00, 0xf5, 0x21, 0x00


	//----- nvinfo : EIATTR_KPARAM_INFO
	.align		4
.L_6347:
        /*0038*/ 	.byte	0x04, 0x17
        /*003a*/ 	.short	(.L_6349 - .L_6348)
.L_6348:
        /*003c*/ 	.word	0x00000000
        /*0040*/ 	.short	0x0004
        /*0042*/ 	.short	0x0018
        /*0044*/ 	.byte	0x00, 0xf5, 0x21, 0x00


	//----- nvinfo : EIATTR_KPARAM_INFO
	.align		4
.L_6349:
        /*0048*/ 	.byte	0x04, 0x17
        /*004a*/ 	.short	(.L_6351 - .L_6350)
.L_6350:
        /*004c*/ 	.word	0x00000000
        /*0050*/ 	.short	0x0003
        /*0052*/ 	.short	0x0010
        /*0054*/ 	.byte	0x00, 0xf5, 0x21, 0x00


	//----- nvinfo : EIATTR_KPARAM_INFO
	.align		4
.L_6351:
        /*0058*/ 	.byte	0x04, 0x17
        /*005a*/ 	.short	(.L_6353 - .L_6352)
.L_6352:
        /*005c*/ 	.word	0x00000000
        /*0060*/ 	.short	0x0002
        /*0062*/ 	.short	0x0008
        /*0064*/ 	.byte	0x00, 0xf0, 0x11, 0x00


	//----- nvinfo : EIATTR_KPARAM_INFO
	.align		4
.L_6353:
        /*0068*/ 	.byte	0x04, 0x17
        /*006a*/ 	.short	(.L_6355 - .L_6354)
.L_6354:
        /*006c*/ 	.word	0x00000000
        /*0070*/ 	.short	0x0001
        /*0072*/ 	.short	0x0004
        /*0074*/ 	.byte	0x00, 0xf0, 0x11, 0x00


	//----- nvinfo : EIATTR_KPARAM_INFO
	.align		4
.L_6355:
        /*0078*/ 	.byte	0x04, 0x17
        /*007a*/ 	.short	(.L_6357 - .L_6356)
.L_6356:
        /*007c*/ 	.word	0x00000000
        /*0080*/ 	.short	0x0000
        /*0082*/ 	.short	0x0000
        /*0084*/ 	.byte	0x00, 0xf0, 0x11, 0x00


	//----- nvinfo : EIATTR_SPARSE_MMA_MASK
	.align		4
.L_6357:
        /*0088*/ 	.byte	0x03, 0x50
        /*008a*/ 	.short	0x0000


	//----- nvinfo : EIATTR_MAXREG_COUNT
	.align		4
        /*008c*/ 	.byte	0x03, 0x1b
        /*008e*/ 	.short	0x00ff


	//----- nvinfo : EIATTR_NUM_BARRIERS
	.align		4
        /*0090*/ 	.byte	0x02, 0x4c
        /*0092*/ 	.byte	0x01
	.zero		1


	//----- nvinfo : EIATTR_ANNOTATIONS
	.align		4
        /*0094*/ 	.byte	0x04, 0x55
        /*0096*/ 	.short	(.L_6359 - .L_6358)


	//   ....[0]....
.L_6358:
        /*0098*/ 	.word	0x00000001
        /*009c*/ 	.byte	0x00, 0x10, 0x00, 0x00, 0x01, 0x00, 0x00, 0x00, 0x40, 0x11, 0x00, 0x00


	//----- nvinfo : EIATTR_MERCURY_ISA_VERSION
	.align		4
.L_6359:
        /*00a8*/ 	.byte	0x03, 0x5f
        /*00aa*/ 	.short	0x0101


	//----- nvinfo : EIATTR_COOP_GROUP_MASK_REGIDS
	.align		4
        /*00ac*/ 	.byte	0x04, 0x29
        /*00ae*/ 	.short	(.L_6361 - .L_6360)


	//   ....[0]....
.L_6360:
        /*00b0*/ 	.word	0xffffffff


	//   ....[1]....
        /*00b4*/ 	.word	0xffffffff


	//   ....[2]....
        /*00b8*/ 	.word	0xffffffff


	//   ....[3]....
        /*00bc*/ 	.word	0xffffffff


	//   ....[4]....
        /*00c0*/ 	.word	0xffffffff


	//   ....[5]....
        /*00c4*/ 	.word	0xffffffff


	//   ....[6]....
        /*00c8*/ 	.word	0xffffffff


	//   ....[7]....
        /*00cc*/ 	.word	0xffffffff


	//   ....[8]....
        /*00d0*/ 	.word	0xffffffff


	//   ....[9]....
        /*00d4*/ 	.word	0xffffffff


	//   ....[10]....
        /*00d8*/ 	.word	0xffffffff


	//   ....[11]....
        /*00dc*/ 	.word	0xffffffff


	//   ....[12]....
        /*00e0*/ 	.word	0xffffffff


	//   ....[13]....
        /*00e4*/ 	.word	0xffffffff


	//   ....[14]....
        /*00e8*/ 	.word	0xffffffff


	//   ....[15]....
        /*00ec*/ 	.word	0xffffffff


	//   ....[16]....
        /*00f0*/ 	.word	0xffffffff


	//   ....[17]....
        /*00f4*/ 	.word	0xffffffff


	//   ....[18]....
        /*00f8*/ 	.word	0xffffffff


	//   ....[19]....
        /*00fc*/ 	.word	0xffffffff


	//   ....[20]....
        /*0100*/ 	.word	0xffffffff


	//   ....[21]....
        /*0104*/ 	.word	0xffffffff


	//   ....[22]....
        /*0108*/ 	.word	0xffffffff


	//   ....[23]....
        /*010c*/ 	.word	0xffffffff


	//   ....[24]....
        /*0110*/ 	.word	0xffffffff


	//   ....[25]....
        /*0114*/ 	.word	0xffffffff


	//   ....[26]....
        /*0118*/ 	.word	0xffffffff


	//   ....[27]....
        /*011c*/ 	.word	0xffffffff


	//   ....[28]....
        /*0120*/ 	.word	0xffffffff


	//   ....[29]....
        /*0124*/ 	.word	0xffffffff


	//   ....[30]....
        /*0128*/ 	.word	0xffffffff


	//   ....[31]....
        /*012c*/ 	.word	0xffffffff


	//   ....[32]....
        /*0130*/ 	.word	0xffffffff


	//   ....[33]....
        /*0134*/ 	.word	0xffffffff


	//   ....[34]....
        /*0138*/ 	.word	0xffffffff


	//   ....[35]....
        /*013c*/ 	.word	0xffffffff


	//   ....[36]....
        /*0140*/ 	.word	0xffffffff


	//   ....[37]....
        /*0144*/ 	.word	0xffffffff


	//   ....[38]....
        /*0148*/ 	.word	0xffffffff


	//   ....[39]....
        /*014c*/ 	.word	0xffffffff


	//   ....[40]....
        /*0150*/ 	.word	0xffffffff


	//   ....[41]....
        /*0154*/ 	.word	0xffffffff


	//   ....[42]....
        /*0158*/ 	.word	0xffffffff


	//   ....[43]....
        /*015c*/ 	.word	0xffffffff


	//   ....[44]....
        /*0160*/ 	.word	0xffffffff


	//   ....[45]....
        /*0164*/ 	.word	0xffffffff


	//   ....[46]....
        /*0168*/ 	.word	0xffffffff


	//   ....[47]....
        /*016c*/ 	.word	0xffffffff


	//   ....[48]....
        /*0170*/ 	.word	0xffffffff


	//   ....[49]....
        /*0174*/ 	.word	0x0500001e


	//   ....[50]....
        /*0178*/ 	.word	0x0500001e


	//   ....[51]....
        /*017c*/ 	.word	0x0500001e


	//   ....[52]....
        /*0180*/ 	.word	0x0500001e


	//   ....[53]....
        /*0184*/ 	.word	0x0500001e


	//   ....[54]....
        /*0188*/ 	.word	0x0500001e


	//   ....[55]....
        /*018c*/ 	.word	0x0500001e


	//   ....[56]....
        /*0190*/ 	.word	0x0500001e


	//   ....[57]....
        /*0194*/ 	.word	0x0500001e


	//   ....[58]....
        /*0198*/ 	.word	0x0500001e


	//   ....[59]....
        /*019c*/ 	.word	0x0500001e


	//   ....[60]....
        /*01a0*/ 	.word	0x0500001e


	//   ....[61]....
        /*01a4*/ 	.word	0x0500001e


	//   ....[62]....
        /*01a8*/ 	.word	0x0500001e


	//   ....[63]....
        /*01ac*/ 	.word	0x0500001e


	//   ....[64]....
        /*01b0*/ 	.word	0x0500001e


	//   ....[65]....
        /*01b4*/ 	.word	0x0500001e


	//   ....[66]....
        /*01b8*/ 	.word	0x0500001e


	//   ....[67]....
        /*01bc*/ 	.word	0x0500001e


	//   ....[68]....
        /*01c0*/ 	.word	0x0500001e


	//   ....[69]....
        /*01c4*/ 	.word	0x0500001e


	//   ....[70]....
        /*01c8*/ 	.word	0x0500001e


	//   ....[71]....
        /*01cc*/ 	.word	0x0500001e


	//   ....[72]....
        /*01d0*/ 	.word	0x0500001e


	//   ....[73]....
        /*01d4*/ 	.word	0x0500001e


	//   ....[74]....
        /*01d8*/ 	.word	0x0500001e


	//   ....[75]....
        /*01dc*/ 	.word	0x0500001e


	//   ....[76]....
        /*01e0*/ 	.word	0x0500001e


	//   ....[77]....
        /*01e4*/ 	.word	0x0500001e


	//   ....[78]....
        /*01e8*/ 	.word	0x0500001e


	//   ....[79]....
        /*01ec*/ 	.word	0x0500001e


	//   ....[80]....
        /*01f0*/ 	.word	0x0500001e


	//   ....[81]....
        /*01f4*/ 	.word	0x0500001e


	//   ....[82]....
        /*01f8*/ 	.word	0x0500001e


	//   ....[83]....
        /*01fc*/ 	.word	0x0500001e


	//   ....[84]....
        /*0200*/ 	.word	0x0500001e


	//   ....[85]....
        /*0204*/ 	.word	0x0500001e


	//   ....[86]....
        /*0208*/ 	.word	0x0500001e


	//   ....[87]....
        /*020c*/ 	.word	0x0500001e


	//   ....[88]....
        /*0210*/ 	.word	0x0500001e


	//   ....[89]....
        /*0214*/ 	.word	0x0500001e


	//   ....[90]....
        /*0218*/ 	.word	0x0500001e


	//   ....[91]....
        /*021c*/ 	.word	0x0500001e


	//   ....[92]....
        /*0220*/ 	.word	0x0500001e


	//   ....[93]....
        /*0224*/ 	.word	0x0500001e


	//   ....[94]....
        /*0228*/ 	.word	0x0500001e


	//   ....[95]....
        /*022c*/ 	.word	0x0500001e


	//   ....[96]....
        /*0230*/ 	.word	0x0500001e


	//----- nvinfo : EIATTR_COOP_GROUP_INSTR_OFFSETS
	.align		4
.L_6361:
        /*0234*/ 	.byte	0x04, 0x28
        /*0236*/ 	.short	(.L_6363 - .L_6362)


	//   ....[0]....
.L_6362:
        /*0238*/ 	.word	0x00002590


	//   ....[1]....
        /*023c*/ 	.word	0x000025e0


	//   ....[2]....
        /*0240*/ 	.word	0x00002630


	//   ....[3]....
        /*0244*/ 	.word	0x00002680


	//   ....[4]....
        /*0248*/ 	.word	0x000026f0


	//   ....[5]....
        /*024c*/ 	.word	0x00002750


	//   ....[6]....
        /*0250*/ 	.word	0x000027b0


	//   ....[7]....
        /*0254*/ 	.word	0x00002810


	//   ....[8]....
        /*0258*/ 	.word	0x00002870


	//   ....[9]....
        /*025c*/ 	.word	0x000028d0


	//   ....[10]....
        /*0260*/ 	.word	0x00002930


	//   ....[11]....
        /*0264*/ 	.word	0x00002990


	//   ....[12]....
        /*0268*/ 	.word	0x000029f0


	//   ....[13]....
        /*026c*/ 	.word	0x00002a50


	//   ....[14]....
        /*0270*/ 	.word	0x00002ab0


	//   ....[15]....
        /*0274*/ 	.word	0x00002b10


	//   ....[16]....
        /*0278*/ 	.word	0x00003880


	//   ....[17]....
        /*027c*/ 	.word	0x000038d0


	//   ....[18]....
        /*0280*/ 	.word	0x00003920


	//   ....[19]....
        /*0284*/ 	.word	0x00003970


	//   ....[20]....
        /*0288*/ 	.word	0x000039e0


	//   ....[21]....
        /*028c*/ 	.word	0x00003a40


	//   ....[22]....
        /*0290*/ 	.word	0x00003aa0


	//   ....[23]....
        /*0294*/ 	.word	0x00003b00


	//   ....[24]....
        /*0298*/ 	.word	0x00003b60


	//   ....[25]....
        /*029c*/ 	.word	0x00003bc0


	//   ....[26]....
        /*02a0*/ 	.word	0x00003c20


	//   ....[27]....
        /*02a4*/ 	.word	0x00003c80


	//   ....[28]....
        /*02a8*/ 	.word	0x00003ce0


	//   ....[29]....
        /*02ac*/ 	.word	0x00003d40


	//   ....[30]....
        /*02b0*/ 	.word	0x00003da0


	//   ....[31]....
        /*02b4*/ 	.word	0x00003e00


	//   ....[32]....
        /*02b8*/ 	.word	0x00004b20


	//   ....[33]....
        /*02bc*/ 	.word	0x00004b70


	//   ....[34]....
        /*02c0*/ 	.word	0x00004bc0


	//   ....[35]....
        /*02c4*/ 	.word	0x00004c30


	//   ....[36]....
        /*02c8*/ 	.word	0x00004c90


	//   ....[37]....
        /*02cc*/ 	.word	0x00004cf0


	//   ....[38]....
        /*02d0*/ 	.word	0x00004d50


	//   ....[39]....
        /*02d4*/ 	.word	0x00004db0


	//   ....[40]....
        /*02d8*/ 	.word	0x00004e10


	//   ....[41]....
        /*02dc*/ 	.word	0x00004e70


	//   ....[42]....
        /*02e0*/ 	.word	0x00004ed0


	//   ....[43]....
        /*02e4*/ 	.word	0x00004f30


	//   ....[44]....
        /*02e8*/ 	.word	0x00004f90


	//   ....[45]....
        /*02ec*/ 	.word	0x00004ff0


	//   ....[46]....
        /*02f0*/ 	.word	0x00005050


	//   ....[47]....
        /*02f4*/ 	.word	0x000050b0


	//   ....[48]....
        /*02f8*/ 	.word	0x00005110


	//   ....[49]....
        /*02fc*/ 	.word	0x00006340


	//   ....[50]....
        /*0300*/ 	.word	0x000063c0


	//   ....[51]....
        /*0304*/ 	.word	0x00006440


	//   ....[52]....
        /*0308*/ 	.word	0x000064c0


	//   ....[53]....
        /*030c*/ 	.word	0x00006540


	//   ....[54]....
        /*0310*/ 	.word	0x000065c0


	//   ....[55]....
        /*0314*/ 	.word	0x00006640


	//   ....[56]....
        /*0318*/ 	.word	0x000066c0


	//   ....[57]....
        /*031c*/ 	.word	0x00006740


	//   ....[58]....
        /*0320*/ 	.word	0x000067c0


	//   ....[59]....
        /*0324*/ 	.word	0x00006840


	//   ....[60]....
        /*0328*/ 	.word	0x000068c0


	//   ....[61]....
        /*032c*/ 	.word	0x00006940


	//   ....[62]....
        /*0330*/ 	.word	0x000069c0


	//   ....[63]....
        /*0334*/ 	.word	0x00006a40


	//   ....[64]....
        /*0338*/ 	.word	0x00006ac0


	//   ....[65]....
        /*033c*/ 	.word	0x00006b40


	//   ....[66]....
        /*0340*/ 	.word	0x00006bc0


	//   ....[67]....
        /*0344*/ 	.word	0x00006c40


	//   ....[68]....
        /*0348*/ 	.word	0x00006cc0


	//   ....[69]....
        /*034c*/ 	.word	0x00006d40


	//   ....[70]....
        /*0350*/ 	.word	0x00006dc0


	//   ....[71]....
        /*0354*/ 	.word	0x00006e40


	//   ....[72]....
        /*0358*/ 	.word	0x00006ec0


	//   ....[73]....
        /*035c*/ 	.word	0x00006f40


	//   ....[74]....
        /*0360*/ 	.word	0x00006fc0


	//   ....[75]....
        /*0364*/ 	.word	0x00007040


	//   ....[76]....
        /*0368*/ 	.word	0x000070c0


	//   ....[77]....
        /*036c*/ 	.word	0x00007140


	//   ....[78]....
        /*0370*/ 	.word	0x000071c0


	//   ....[79]....
        /*0374*/ 	.word	0x00007240


	//   ....[80]....
        /*0378*/ 	.word	0x000072c0


	//   ....[81]....
        /*037c*/ 	.word	0x00007330


	//   ....[82]....
        /*0380*/ 	.word	0x000073b0


	//   ....[83]....
        /*0384*/ 	.word	0x00007430


	//   ....[84]....
        /*0388*/ 	.word	0x000074b0


	//   ....[85]....
        /*038c*/ 	.word	0x00007530


	//   ....[86]....
        /*0390*/ 	.word	0x000075b0


	//   ....[87]....
        /*0394*/ 	.word	0x00007630


	//   ....[88]....
        /*0398*/ 	.word	0x000076b0


	//   ....[89]....
        /*039c*/ 	.word	0x00007730


	//   ....[90]....
        /*03a0*/ 	.word	0x000077b0


	//   ....[91]....
        /*03a4*/ 	.word	0x00007830


	//   ....[92]....
        /*03a8*/ 	.word	0x000078b0


	//   ....[93]....
        /*03ac*/ 	.word	0x00007930


	//   ....[94]....
        /*03b0*/ 	.word	0x000079b0


	//   ....[95]....
        /*03b4*/ 	.word	0x00007a30


	//   ....[96]....
        /*03b8*/ 	.word	0x00007ab0


	//----- nvinfo : EIATTR_VRC_CTA_INIT_COUNT
	.align		4
.L_6363:
        /*03bc*/ 	.byte	0x02, 0x4a
	.zero		1
	.zero		1


	//----- nvinfo : EIATTR_EXIT_INSTR_OFFSETS
	.align		4
        /*03c0*/ 	.byte	0x04, 0x1c
        /*03c2*/ 	.short	(.L_6365 - .L_6364)


	//   ....[0]....
.L_6364:
        /*03c4*/ 	.word	0x00000880


	//   ....[1]....
        /*03c8*/ 	.word	0x000062f0


	//----- nvinfo : EIATTR_MAX_THREADS
	.align		4
.L_6365:
        /*03cc*/ 	.byte	0x04, 0x05
        /*03ce*/ 	.short	(.L_6367 - .L_6366)
.L_6366:
        /*03d0*/ 	.word	0x00000100
        /*03d4*/ 	.word	0x00000001
        /*03d8*/ 	.word	0x00000001


	//----- nvinfo : EIATTR_CRS_STACK_SIZE
	.align		4
.L_6367:
        /*03dc*/ 	.byte	0x04, 0x1e
        /*03de*/ 	.short	(.L_6369 - .L_6368)
.L_6368:
        /*03e0*/ 	.word	0x00000000


	//----- nvinfo : EIATTR_CBANK_PARAM_SIZE
	.align		4
.L_6369:
        /*03e4*/ 	.byte	0x03, 0x19
        /*03e6*/ 	.short	0x0030


	//----- nvinfo : EIATTR_PARAM_CBANK
	.align		4
        /*03e8*/ 	.byte	0x04, 0x0a
        /*03ea*/ 	.short	(.L_6371 - .L_6370)
	.align		4
.L_6370:
        /*03ec*/ 	.word	index@(.nv.constant0._Z9cuda_gemmIiLi256ELi4ELi1ELi256ELi16ELi16ELi32ELi0ELi0EEviiiPT_S1_S1_ii)
        /*03f0*/ 	.short	0x0380
        /*03f2*/ 	.short	0x0030


	//----- nvinfo : EIATTR_SW_WAR
	.align		4
.L_6371:
        /*03f4*/ 	.byte	0x04, 0x36
        /*03f6*/ 	.short	(.L_6373 - .L_6372)
.L_6372:
        /*03f8*/ 	.word	0x00000008
.L_6373:


//--------------------- .nv.info._Z9cuda_gemmIiLi256ELi4ELi1ELi256ELi8ELi8ELi32ELi1ELi1EEviiiPT_S1_S1_ii --------------------------
	.section	.nv.info._Z9cuda_gemmIiLi256ELi4ELi1ELi256ELi8ELi8ELi32ELi1ELi1EEviiiPT_S1_S1_ii,"",@"SHT_CUDA_INFO"
	.sectionflags	@""
	.align	4


	//----- nvinfo : EIATTR_CUDA_API_VERSION
	.align		4
        /*0000*/ 	.byte	0x04, 0x37
        /*0002*/ 	.short	(.L_6375 - .L_6374)
.L_6374:
        /*0004*/ 	.word	0x00000082


	//----- nvinfo : EIATTR_KPARAM_INFO
	.align		4
.L_6375:
        /*0008*/ 	.byte	0x04, 0x17
        /*000a*/ 	.short	(.L_6377 - .L_6376)
.L_6376:
        /*000c*/ 	.word	0x00000000
        /*0010*/ 	.short	0x0007
        /*0012*/ 	.short	0x002c
        /*0014*/ 	.byte	0x00, 0xf0, 0x11, 0x00


	//----- nvinfo : EIATTR_KPARAM_INFO
	.align		4
.L_6377:
        /*0018*/ 	.byte	0x04, 0x17
        /*001a*/ 	.short	(.L_6379 - .L_6378)
.L_6378:
        /*001c*/ 	.word	0x00000000
        /*0020*/ 	.short	0x0006
        /*0022*/ 	.short	0x0028
        /*0024*/ 	.byte	0x00, 0xf0, 0x11, 0x00


	//----- nvinfo : EIATTR_KPARAM_INFO
	.align		4
.L_6379:
        /*0028*/ 	.byte	0x04, 0x17
        /*002a*/ 	.short	(.L_6381 - .L_6380)
.L_6380:
        /*002c*/ 	.word	0x00000000
        /*0030*/ 	.short	0x0005
        /*0032*/ 	.short	0x0020
        /*0034*/ 	.byte	0x00, 0xf5, 0x21, 0x00


	//----- nvinfo : EIATTR_KPARAM_INFO
	.align		4
.L_6381:
        /*0038*/ 	.byte	0x04, 0x17
        /*003a*/ 	.short	(.L_6383 - .L_6382)
.L_6382:
        /*003c*/ 	.word	0x00000000
        /*0040*/ 	.short	0x0004
        /*0042*/ 	.short	0x0018
        /*0044*/ 	.byte	0x00, 0xf5, 0x21, 0x00


	//----- nvinfo : EIATTR_KPARAM_INFO
	.align		4
.L_6383:
        /*0048*/ 	.byte	0x04, 0x17
        /*004a*/ 	.short	(.L_6385 - .L_6384)
.L_6384:
        /*004c*/ 	.word	0x00000000
        /*0050*/ 	.short	0x0003
        /*0052*/ 	.short	0x0010
        /*0054*/ 	.byte	0x00, 0xf5, 0x21, 0x00


	//----- nvinfo : EIATTR_KPARAM_INFO
	.align		4
.L_6385:
        /*0058*/ 	.byte	0x04, 0x17
        /*005a*/ 	.short	(.L_6387 - .L_6386)
.L_6386:
        /*005c*/ 	.word	0x00000000
        /*0060*/ 	.short	0x0002
        /*0062*/ 	.short	0x0008
        /*0064*/ 	.byte	0x00, 0xf0, 0x11, 0x00


	//----- nvinfo : EIATTR_KPARAM_INFO
	.align		4
.L_6387:
        /*0068*/ 	.byte	0x04, 0x17
        /*006a*/ 	.short	(.L_6389 - .L_6388)
.L_6388:
        /*006c*/ 	.word	0x00000000
        /*0070*/ 	.short	0x0001
        /*0072*/ 	.short	0x0004
        /*0074*/ 	.byte	0x00, 0xf0, 0x11, 0x00


	//----- nvinfo : EIATTR_KPARAM_INFO
	.align		4
.L_6389:
        /*0078*/ 	.byte	0x04, 0x17
        /*007a*/ 	.short	(.L_6391 - .L_6390)
.L_6390:
        /*007c*/ 	.word	0x00000000
        /*0080*/ 	.short	0x0000
        /*0082*/ 	.short	0x0000
        /*0084*/ 	.byte	0x00, 0xf0, 0x11, 0x00


	//----- nvinfo : EIATTR_SPARSE_MMA_MASK
	.align		4
.L_6391:
        /*0088*/ 	.byte	0x03, 0x50
        /*008a*/ 	.short	0x0000


	//----- nvinfo : EIATTR_MAXREG_COUNT
	.align		4
        /*008c*/ 	.byte	0x03, 0x1b
        /*008e*/ 	.short	0x00ff


	//----- nvinfo : EIATTR_NUM_BARRIERS
	.align		4
        /*0090*/ 	.byte	0x02, 0x4c
        /*0092*/ 	.byte	0x01
	.zero		1


	//----- nvinfo : EIATTR_MERCURY_ISA_VERSION
	.align		4
        /*0094*/ 	.byte	0x03, 0x5f
        /*0096*/ 	.short	0x0101


	//----- nvinfo : EIATTR_COOP_GROUP_MASK_REGIDS
	.align		4
        /*0098*/ 	.byte	0x04, 0x29
        /*009a*/ 	.short	(.L_6393 - .L_6392)


	//   ....[0]....
.L_6392:
        /*009c*/ 	.word	0xffffffff


	//   ....[1]....
        /*00a0*/ 	.word	0xffffffff


	//   ....[2]....
        /*00a4*/ 	.word	0xffffffff


	//   ....[3]....
        /*00a8*/ 	.word	0xffffffff


	//   ....[4]....
        /*00ac*/ 	.word	0xffffffff


	//   ....[5]....
        /*00b0*/ 	.word	0xffffffff


	//   ....[6]....
        /*00b4*/ 	.word	0xffffffff


	//   ....[7]....
        /*00b8*/ 	.word	0xffffffff


	//   ....[8]....
        /*00bc*/ 	.word	0x05000017


	//   ....[9]....
        /*00c0*/ 	.word	0x05000017


	//   ....[10]....
        /*00c4*/ 	.word	0x05000017


	//   ....[11]....
        /*00c8*/ 	.word	0x05000017


	//   ....[12]....
        /*00cc*/ 	.word	0x05000017


	//   ....[13]....
        /*00d0*/ 	.word	0x05000017


	//   ....[14]....
        /*00d4*/ 	.word	0x05000017


	//   ....[15]....
        /*00d8*/ 	.word	0x05000017


	//----- nvinfo : EIATTR_COOP_GROUP_INSTR_OFFSETS
	.align		4
.L_6393:
        /*00dc*/ 	.byte	0x04, 0x28
        /*00de*/ 	.short	(.L_6395 - .L_6394)


	//   ....[0]....
.L_6394:
        /*00e0*/ 	.word	0x00001320


	//   ....[1]....
        /*00e4*/ 	.word	0x00001330


	//   ....[2]....
        /*00e8*/ 	.word	0x00001340


	//   ....[3]....
        /*00ec*/ 	.word	0x00001350


	//   ....[4]....
        /*00f0*/ 	.word	0x00001380


	//   ....[5]....
        /*00f4*/ 	.word	0x000013a0


	//   ....[6]....
        /*00f8*/ 	.word	0x000013c0


	//   ....[7]....
        /*00fc*/ 	.word	0x000013e0


	//   ....[8]....
        /*0100*/ 	.word	0x000018f0


	//   ....[9]....
        /*0104*/ 	.word	0x00001970


	//   ....[10]....
        /*0108*/ 	.word	0x000019d0


	//   ....[11]....
        /*010c*/ 	.word	0x00001a40


	//   ....[12]....
        /*0110*/ 	.word	0x00001a90


	//   ....[13]....
        /*0114*/ 	.word	0x00001b00


	//   ....[14]....
        /*0118*/ 	.word	0x00001b70


	//   ....[15]....
        /*011c*/ 	.word	0x00001be0


	//----- nvinfo : EIATTR_VRC_CTA_INIT_COUNT
	.align		4
.L_6395:
        /*0120*/ 	.byte	0x02, 0x4a
	.zero		1
	.zero		1


	//----- nvinfo : EIATTR_EXIT_INSTR_OFFSETS
	.align		4
        /*0124*/ 	.byte	0x04, 0x1c
        /*0126*/ 	.short	(.L_6397 - .L_6396)


	//   ....[0]....
.L_6396:
        /*0128*/ 	.word	0x000006b0


	//   ....[1]....
        /*012c*/ 	.word	0x00001890


	//----- nvinfo : EIATTR_MAX_THREADS
	.align		4
.L_6397:
        /*0130*/ 	.byte	0x04, 0x05
        /*0132*/ 	.short	(.L_6399 - .L_6398)
.L_6398:
        /*0134*/ 	.word	0x00000100
        /*0138*/ 	.word	0x00000001
        /*013c*/ 	.word	0x00000001


	//----- nvinfo : EIATTR_CRS_STACK_SIZE
	.align		4
.L_6399:
        /*0140*/ 	.byte	0x04, 0x1e
        /*0142*/ 	.short	(.L_6401 - .L_6400)
.L_6400:
        /*0144*/ 	.word	0x00000000


	//----- nvinfo : EIATTR_CBANK_PARAM_SIZE
	.align		4
.L_6401:
        /*0148*/ 	.byte	0x03, 0x19
        /*014a*/ 	.short	0x0030


	//----- nvinfo : EIATTR_PARAM_CBANK
	.align		4
        /*014c*/ 	.byte	0x04, 0x0a
        /*014e*/ 	.short	(.L_6403 - .L_6402)
	.align		4
.L_6402:
        /*0150*/ 	.word	index@(.nv.constant0._Z9cuda_gemmIiLi256ELi4ELi1ELi256ELi8ELi8ELi32ELi1ELi1EEviiiPT_S1_S1_ii)
        /*0154*/ 	.short	0x0380
        /*0156*/ 	.short	0x0030


	//----- nvinfo : EIATTR_SW_WAR
	.align		4
.L_6403:
        /*0158*/ 	.byte	0x04, 0x36
        /*015a*/ 	.short	(.L_6405 - .L_6404)
.L_6404:
        /*015c*/ 	.word	0x00000008
.L_6405:


//--------------------- .nv.info._Z9cuda_gemmIiLi256ELi4ELi1ELi256ELi8ELi8ELi32ELi1ELi0EEviiiPT_S1_S1_ii --------------------------
	.section	.nv.info._Z9cuda_gemmIiLi256ELi4ELi1ELi256ELi8ELi8ELi32ELi1ELi0EEviiiPT_S1_S1_ii,"",@"SHT_CUDA_INFO"
	.sectionflags	@""
	.align	4


	//----- nvinfo : EIATTR_CUDA_API_VERSION
	.align		4
        /*0000*/ 	.byte	0x04, 0x37
        /*0002*/ 	.short	(.L_6407 - .L_6406)
.L_6406:
        /*0004*/ 	.word	0x00000082


	//----- nvinfo : EIATTR_KPARAM_INFO
	.align		4
.L_6407:
        /*0008*/ 	.byte	0x04, 0x17
        /*000a*/ 	.short	(.L_6409 - .L_6408)
.L_6408:
        /*000c*/ 	.word	0x00000000
        /*0010*/ 	.short	0x0007
        /*0012*/ 	.short	0x002c
        /*0014*/ 	.byte	0x00, 0xf0, 0x11, 0x00


	//----- nvinfo : EIATTR_KPARAM_INFO
	.align		4
.L_6409:
        /*0018*/ 	.byte	0x04, 0x17
        /*001a*/ 	.short	(.L_6411 - .L_6410)
.L_6410:
        /*001c*/ 	.word	0x00000000
        /*0020*/ 	.short	0x0006
        /*0022*/ 	.short	0x0028
        /*0024*/ 	.byte	0x00, 0xf0, 0x11, 0x00


	//----- nvinfo : EIATTR_KPARAM_INFO
	.align		4
.L_6411:
        /*0028*/ 	.byte	0x04, 0x17
        /*002a*/ 	.short	(.L_6413 - .L_6412)
.L_6412:
        /*002c*/ 	.word	0x00000000
        /*0030*/ 	.short	0x0005
        /*0032*/ 	.short	0x0020
        /*0034*/ 	.byte	0x00, 0xf5, 0x21, 0x00


	//----- nvinfo : EIATTR_KPARAM_INFO
	.align		4
.L_6413:
        /*0038*/ 	.byte	0x04, 0x17
        /*003a*/ 	.short	(.L_6415 - .L_6414)
.L_6414:
        /*003c*/ 	.word	0x00000000
        /*0040*/ 	.short	0x0004
        /*0042*/ 	.short	0x0018
        /*0044*/ 	.byte	0x00, 0xf5, 0x21, 0x00


	//----- nvinfo : EIATTR_KPARAM_INFO
	.align		4
.L_6415:
        /*0048*/ 	.byte	0x04, 0x17
        /*004a*/ 	.short	(.L_6417 - .L_6416)
.L_6416:
        /*004c*/ 	.word	0x00000000
        /*0050*/ 	.short	0x0003
        /*0052*/ 	.short	0x0010
        /*0054*/ 	.byte	0x00, 0xf5, 0x21, 0x00


	//----- nvinfo : EIATTR_KPARAM_INFO
	.align		4
.L_6417:
        /*0058*/ 	.byte	0x04, 0x17
        /*005a*/ 	.short	(.L_6419 - .L_6418)
.L_6418:
        /*005c*/ 	.word	0x00000000
        /*0060*/ 	.short	0x0002
        /*0062*/ 	.short	0x0008
        /*0064*/ 	.byte	0x00, 0xf0, 0x11, 0x00


	//----- nvinfo : EIATTR_KPARAM_INFO
	.align		4
.L_6419:
        /*0068*/ 	.byte	0x04, 0x17
        /*006a*/ 	.short	(.L_6421 - .L_6420)
.L_6420:
        /*006c*/ 	.word	0x00000000
        /*0070*/ 	.short	0x0001
        /*0072*/ 	.short	0x0004
        /*0074*/ 	.byte	0x00, 0xf0, 0x11, 0x00


	//----- nvinfo : EIATTR_KPARAM_INFO
	.align		4
.L_6421:
        /*0078*/ 	.byte	0x04, 0x17
        /*007a*/ 	.short	(.L_6423 - .L_6422)
.L_6422:
        /*007c*/ 	.word	0x00000000
        /*0080*/ 	.short	0x0000
        /*0082*/ 	.short	0x0000
        /*0084*/ 	.byte	0x00, 0xf0, 0x11, 0x00


	//----- nvinfo : EIATTR_SPARSE_MMA_MASK
	.align		4
.L_6423:
        /*0088*/ 	.byte	0x03, 0x50
        /*008a*/ 	.short	0x0000


	//----- nvinfo : EIATTR_MAXREG_COUNT
	.align		4
        /*008c*/ 	.byte	0x03, 0x1b
        /*008e*/ 	.short	0x00ff


	//----- nvinfo : EIATTR_NUM_BARRIERS
	.align		4
        /*0090*/ 	.byte	0x02, 0x4c
        /*0092*/ 	.byte	0x01
	.zero		1


	//----- nvinfo : EIATTR_ANNOTATIONS
	.align		4
        /*0094*/ 	.byte	0x04, 0x55
        /*0096*/ 	.short	(.L_6425 - .L_6424)


	//   ....[0]....
.L_6424:
        /*0098*/ 	.word	0x00000001
        /*009c*/ 	.byte	0x50, 0x0e, 0x00, 0x00, 0x01, 0x00, 0x00, 0x00, 0xa0, 0x0e, 0x00, 0x00


	//----- nvinfo : EIATTR_MERCURY_ISA_VERSION
	.align		4
.L_6425:
        /*00a8*/ 	.byte	0x03, 0x5f
        /*00aa*/ 	.short	0x0101


	//----- nvinfo : EIATTR_COOP_GROUP_MASK_REGIDS
	.align		4
        /*00ac*/ 	.byte	0x04, 0x29
        /*00ae*/ 	.short	(.L_6427 - .L_6426)


	//   ....[0]....
.L_6426:
        /*00b0*/ 	.word	0xffffffff


	//   ....[1]....
        /*00b4*/ 	.word	0xffffffff


	//   ....[2]....
        /*00b8*/ 	.word	0xffffffff


	//   ....[3]....
        /*00bc*/ 	.word	0xffffffff


	//   ....[4]....
        /*00c0*/ 	.word	0xffffffff


	//   ....[5]....
        /*00c4*/ 	.word	0xffffffff


	//   ....[6]....
        /*00c8*/ 	.word	0xffffffff


	//   ....[7]....
        /*00cc*/ 	.word	0xffffffff


	//   ....[8]....
        /*00d0*/ 	.word	0xffffffff


	//   ....[9]....
        /*00d4*/ 	.word	0xffffffff


	//   ....[10]....
        /*00d8*/ 	.word	0xffffffff


	//   ....[11]....
        /*00dc*/ 	.word	0xffffffff


	//   ....[12]....
        /*00e0*/ 	.word	0xffffffff


	//   ....[13]....
        /*00e4*/ 	.word	0xffffffff


	//   ....[14]....
        /*00e8*/ 	.word	0xffffffff


	//   ....[15]....
        /*00ec*/ 	.word	0xffffffff


	//   ....[16]....
        /*00f0*/ 	.word	0xffffffff


	//   ....[17]....
        /*00f4*/ 	.word	0xffffffff


	//   ....[18]....
        /*00f8*/ 	.word	0xffffffff


	//   ....[19]....
        /*00fc*/ 	.word	0xffffffff


	//   ....[20]....
        /*0100*/ 	.word	0xffffffff


	//   ....[21]....
        /*0104*/ 	.word	0xffffffff


	//   ....[22]....
        /*0108*/ 	.word	0xffffffff


	//   ....[23]....
        /*010c*/ 	.word	0xffffffff


	//   ....[24]....
        /*0110*/ 	.word	0xffffffff


	//   ....[25]....
        /*0114*/ 	.word	0x05000012


	//   ....[26]....
        /*0118*/ 	.word	0x05000012


	//   ....[27]....
        /*011c*/ 	.word	0x05000012


	//   ....[28]....
        /*0120*/ 	.word	0x05000012


	//   ....[29]....
        /*0124*/ 	.word	0x05000012


	//   ....[30]....
        /*0128*/ 	.word	0x05000012


	//   ....[31]....
        /*012c*/ 	.word	0x05000012


	//   ....[32]....
        /*0130*/ 	.word	0x05000012


	//   ....[33]....
        /*0134*/ 	.word	0x05000012


	//   ....[34]....
        /*0138*/ 	.word	0x05000012


	//   ....[35]....
        /*013c*/ 	.word	0x05000012


	//   ....[36]....
        /*0140*/ 	.word	0x05000012


	//   ....[37]....
        /*0144*/ 	.word	0x05000012


	//   ....[38]....
        /*0148*/ 	.word	0x05000012


	//   ....[39]....
        /*014c*/ 	.word	0x05000012


	//   ....[40]....
        /*0150*/ 	.word	0x05000012


	//   ....[41]....
        /*0154*/ 	.word	0x05000012


	//   ....[42]....
        /*0158*/ 	.word	0x05000012


	//   ....[43]....
        /*015c*/ 	.word	0x05000012


	//   ....[44]....
        /*0160*/ 	.word	0x05000012


	//   ....[45]....
        /*0164*/ 	.word	0x05000012


	//   ....[46]....
        /*0168*/ 	.word	0x05000012


	//   ....[47]....
        /*016c*/ 	.word	0x05000012


	//   ....[48]....
        /*0170*/ 	.word	0x05000012


	//----- nvinfo : EIATTR_COOP_GROUP_INSTR_OFFSETS
	.align		4
.L_6427:
        /*0174*/ 	.byte	0x04, 0x28
        /*0176*/ 	.short	(.L_6429 - .L_6428)


	//   ....[0]....
.L_6428:
        /*0178*/ 	.word	0x00001de0


	//   ....[1]....
        /*017c*/ 	.word	0x00001e30


	//   ....[2]....
        /*0180*/ 	.word	0x00001e80


	//   ....[3]....
        /*0184*/ 	.word	0x00001ed0


	//   ....[4]....
        /*0188*/ 	.word	0x00001f40


	//   ....[5]....
        /*018c*/ 	.word	0x00001fa0


	//   ....[6]....
        /*0190*/ 	.word	0x00002000


	//   ....[7]....
        /*0194*/ 	.word	0x00002060


	//   ....[8]....
        /*0198*/ 	.word	0x00002930


	//   ....[9]....
        /*019c*/ 	.word	0x00002980


	//   ....[10]....
        /*01a0*/ 	.word	0x000029d0


	//   ....[11]....
        /*01a4*/ 	.word	0x00002a20


	//   ....[12]....
        /*01a8*/ 	.word	0x00002a90


	//   ....[13]....
        /*01ac*/ 	.word	0x00002af0


	//   ....[14]....
        /*01b0*/ 	.word	0x00002b50


	//   ....[15]....
        /*01b4*/ 	.word	0x00002bb0


	//   ....[16]....
        /*01b8*/ 	.word	0x00003430


	//   ....[17]....
        /*01bc*/ 	.word	0x00003480


	//   ....[18]....
        /*01c0*/ 	.word	0x000034d0


	//   ....[19]....
        /*01c4*/ 	.word	0x00003540


	//   ....[20]....
        /*01c8*/ 	.word	0x000035a0


	//   ....[21]....
        /*01cc*/ 	.word	0x00003600


	//   ....[22]....
        /*01d0*/ 	.word	0x00003660


	//   ....[23]....
        /*01d4*/ 	.word	0x000036c0


	//   ....[24]....
        /*01d8*/ 	.word	0x00003730


	//   ....[25]....
        /*01dc*/ 	.word	0x00003e00


	//   ....[26]....
        /*01e0*/ 	.word	0x00003e80


	//   ....[27]....
        /*01e4*/ 	.word	0x00003f00


	//   ....[28]....
        /*01e8*/ 	.word	0x00003f80


	//   ....[29]....
        /*01ec*/ 	.word	0x00004000


	//   ....[30]....
        /*01f0*/ 	.word	0x00004080


	//   ....[31]....
        /*01f4*/ 	.word	0x00004100


	//   ....[32]....
        /*01f8*/ 	.word	0x00004180


	//   ....[33]....
        /*01fc*/ 	.word	0x00004200


	//   ....[34]....
        /*0200*/ 	.word	0x00004280


	//   ....[35]....
        /*0204*/ 	.word	0x00004300


	//   ....[36]....
        /*0208*/ 	.word	0x00004380


	//   ....[37]....
        /*020c*/ 	.word	0x00004400


	//   ....[38]....
        /*0210*/ 	.word	0x00004480


	//   ....[39]....
        /*0214*/ 	.word	0x00004500


	//   ....[40]....
        /*0218*/ 	.word	0x00004580


	//   ....[41]....
        /*021c*/ 	.word	0x000045f0


	//   ....[42]....
        /*0220*/ 	.word	0x00004670


	//   ....[43]....
        /*0224*/ 	.word	0x000046f0


	//   ....[44]....
        /*0228*/ 	.word	0x00004770


	//   ....[45]....
        /*022c*/ 	.word	0x000047f0


	//   ....[46]....
        /*0230*/ 	.word	0x00004870


	//   ....[47]....
        /*0234*/ 	.word	0x000048f0


	//   ....[48]....
        /*0238*/ 	.word	0x00004970


	//----- nvinfo : EIATTR_VRC_CTA_INIT_COUNT
	.align		4
.L_6429:
        /*023c*/ 	.byte	0x02, 0x4a
	.zero		1
	.zero		1


	//----- nvinfo : EIATTR_EXIT_INSTR_OFFSETS
	.align		4
        /*0240*/ 	.byte	0x04, 0x1c
        /*0242*/ 	.short	(.L_6431 - .L_6430)


	//   ....[0]....
.L_6430:
        /*0244*/ 	.word	0x00000830


	//   ....[1]....
        /*0248*/ 	.word	0x00003db0


	//----- nvinfo : EIATTR_MAX_THREADS
	.align		4
.L_6431:
        /*024c*/ 	.byte	0x04, 0x05
        /*024e*/ 	.short	(.L_6433 - .L_6432)
.L_6432:
        /*0250*/ 	.word	0x00000100
        /*0254*/ 	.word	0x00000001
        /*0258*/ 	.word	0x00000001


	//----- nvinfo : EIATTR_CRS_STACK_SIZE
	.align		4
.L_6433:
        /*025c*/ 	.byte	0x04, 0x1e
        /*025e*/ 	.short	(.L_6435 - .L_6434)
.L_6434:
        /*0260*/ 	.word	0x00000000


	//----- nvinfo : EIATTR_CBANK_PARAM_SIZE
	.align		4
.L_6435:
        /*0264*/ 	.byte	0x03, 0x19
        /*0266*/ 	.short	0x0030


	//----- nvinfo : EIATTR_PARAM_CBANK
	.align		4
        /*0268*/ 	.byte	0x04, 0x0a
        /*026a*/ 	.short	(.L_6437 - .L_6436)
	.align		4
.L_6436:
        /*026c*/ 	.word	index@(.nv.constant0._Z9cuda_gemmIiLi256ELi4ELi1ELi256ELi8ELi8ELi32ELi1ELi0EEviiiPT_S1_S1_ii)
        /*0270*/ 	.short	0x0380
        /*0272*/ 	.short	0x0030


	//----- nvinfo : EIATTR_SW_WAR
	.align		4
.L_6437:
        /*0274*/ 	.byte	0x04, 0x36
        /*0276*/ 	.short	(.L_6439 - .L_6438)
.L_6438:
        /*0278*/ 	.word	0x00000008
.L_6439:


//--------------------- .nv.info._Z9cuda_gemmIiLi256ELi4ELi1ELi256ELi8ELi8ELi32ELi0ELi1EEviiiPT_S1_S1_ii --------------------------
	.section	.nv.info._Z9cuda_gemmIiLi256ELi4ELi1ELi256ELi8ELi8ELi32ELi0ELi1EEviiiPT_S1_S1_ii,"",@"SHT_CUDA_INFO"
	.sectionflags	@""
	.align	4


	//----- nvinfo : EIATTR_CUDA_API_VERSION
	.align		4
        /*0000*/ 	.byte	0x04, 0x37
        /*0002*/ 	.short	(.L_6441 - .L_6440)
.L_6440:
        /*0004*/ 	.word	0x00000082


	//----- nvinfo : EIATTR_KPARAM_INFO
	.align		4
.L_6441:
        /*0008*/ 	.byte	0x04, 0x17
        /*000a*/ 	.short	(.L_6443 - .L_6442)
.L_6442:
        /*000c*/ 	.word	0x00000000
        /*0010*/ 	.short	0x0007
        /*0012*/ 	.short	0x002c
        /*0014*/ 	.byte	0x00, 0xf0, 0x11, 0x00


	//----- nvinfo : EIATTR_KPARAM_INFO
	.align		4
.L_6443:
        /*0018*/ 	.byte	0x04, 0x17
        /*001a*/ 	.short	(.L_6445 - .L_6444)
.L_6444:
        /*001c*/ 	.word	0x00000000
        /*0020*/ 	.short	0x0006
        /*0022*/ 	.short	0x0028
        /*0024*/ 	.byte	0x00, 0xf0, 0x11, 0x00


	//----- nvinfo : EIATTR_KPARAM_INFO
	.align		4
.L_6445:
        /*0028*/ 	.byte	0x04, 0x17
        /*002a*/ 	.short	(.L_6447 - .L_6446)
.L_6446:
        /*002c*/ 	.word	0x00000000
        /*0030*/ 	.short	0x0005
        /*0032*/ 	.short	0x0020
        /*0034*/ 	.byte	0x00, 0xf5, 0x21, 0x00


	//----- nvinfo : EIATTR_KPARAM_INFO
	.align		4
.L_6447:
        /*0038*/ 	.byte	0x04, 0x17
        /*003a*/ 	.short	(.L_6449 - .L_6448)
.L_6448:
        /*003c*/ 	.word	0x00000000
        /*0040*/ 	.short	0x0004
        /*0042*/ 	.short	0x0018
        /*0044*/ 	.byte	0x00, 0xf5, 0x21, 0x00


	//----- nvinfo : EIATTR_KPARAM_INFO
	.align		4
.L_6449:
        /*0048*/ 	.byte	0x04, 0x17
        /*004a*/ 	.short	(.L_6451 - .L_6450)
.L_6450:
        /*004c*/ 	.word	0x00000000
        /*0050*/ 	.short	0x0003
        /*0052*/ 	.short	0x0010
        /*0054*/ 	.byte	0x00, 0xf5, 0x21, 0x00


	//----- nvinfo : EIATTR_KPARAM_INFO
	.align		4
.L_6451:
        /*0058*/ 	.byte	0x04, 0x17
        /*005a*/ 	.short	(.L_6453 - .L_6452)
.L_6452:
        /*005c*/ 	.word	0x00000000
        /*0060*/ 	.short	0x0002
        /*0062*/ 	.short	0x0008
        /*0064*/ 	.byte	0x00, 0xf0, 0x11, 0x00


	//----- nvinfo : EIATTR_KPARAM_INFO
	.align		4
.L_6453:
        /*0068*/ 	.byte	0x04, 0x17
        /*006a*/ 	.short	(.L_6455 - .L_6454)
.L_6454:
        /*006c*/ 	.word	0x00000000
        /*0070*/ 	.short	0x0001
        /*0072*/ 	.short	0x0004
        /*0074*/ 	.byte	0x00, 0xf0, 0x11, 0x00


	//----- nvinfo : EIATTR_KPARAM_INFO
	.align		4
.L_6455:
        /*0078*/ 	.byte	0x04, 0x17
        /*007a*/ 	.short	(.L_6457 - .L_6456)
.L_6456:
        /*007c*/ 	.word	0x00000000
        /*0080*/ 	.short	0x0000
        /*0082*/ 	.short	0x0000
        /*0084*/ 	.byte	0x00, 0xf0, 0x11, 0x00


	//----- nvinfo : EIATTR_SPARSE_MMA_MASK
	.align		4
.L_6457:
        /*0088*/ 	.byte	0x03, 0x50
        /*008a*/ 	.short	0x0000


	//----- nvinfo : EIATTR_MAXREG_COUNT
	.align		4
        /*008c*/ 	.byte	0x03, 0x1b
        /*008e*/ 	.short	0x00ff


	//----- nvinfo : EIATTR_NUM_BARRIERS
	.align		4
        /*0090*/ 	.byte	0x02, 0x4c
        /*0092*/ 	.byte	0x01
	.zero		1


	//----- nvinfo : EIATTR_MERCURY_ISA_VERSION
	.align		4
        /*0094*/ 	.byte	0x03, 0x5f
        /*0096*/ 	.short	0x0101


	//----- nvinfo : EIATTR_COOP_GROUP_MASK_REGIDS
	.align		4
        /*0098*/ 	.byte	0x04, 0x29
        /*009a*/ 	.short	(.L_6459 - .L_6458)


	//   ....[0]....
.L_6458:
        /*009c*/ 	.word	0xffffffff


	//   ....[1]....
        /*00a0*/ 	.word	0xffffffff


	//   ....[2]....
        /*00a4*/ 	.word	0xffffffff


	//   ....[3]....
        /*00a8*/ 	.word	0xffffffff


	//   ....[4]....
        /*00ac*/ 	.word	0xffffffff


	//   ....[5]....
        /*00b0*/ 	.word	0xffffffff


	//   ....[6]....
        /*00b4*/ 	.word	0xffffffff


	//   ....[7]....
        /*00b8*/ 	.word	0xffffffff


	//   ....[8]....
        /*00bc*/ 	.word	0x05000034


	//   ....[9]....
        /*00c0*/ 	.word	0x05000034


	//   ....[10]....
        /*00c4*/ 	.word	0x05000034


	//   ....[11]....
        /*00c8*/ 	.word	0x05000034


	//   ....[12]....
        /*00cc*/ 	.word	0x05000034


	//   ....[13]....
        /*00d0*/ 	.word	0x05000034


	//   ....[14]....
        /*00d4*/ 	.word	0x05000034


	//   ....[15]....
        /*00d8*/ 	.word	0x05000034


	//----- nvinfo : EIATTR_COOP_GROUP_INSTR_OFFSETS
	.align		4
.L_6459:
        /*00dc*/ 	.byte	0x04, 0x28
        /*00de*/ 	.short	(.L_6461 - .L_6460)


	//   ....[0]....
.L_6460:
        /*00e0*/ 	.word	0x000013c0


	//   ....[1]....
        /*00e4*/ 	.word	0x000013d0


	//   ....[2]....
        /*00e8*/ 	.word	0x000013e0


	//   ....[3]....
        /*00ec*/ 	.word	0x000013f0


	//   ....[4]....
        /*00f0*/ 	.word	0x00001400


	//   ....[5]....
        /*00f4*/ 	.word	0x00001410


	//   ....[6]....
        /*00f8*/ 	.word	0x00001430


	//   ....[7]....
        /*00fc*/ 	.word	0x00001460


	//   ....[8]....
        /*0100*/ 	.word	0x00001a30


	//   ....[9]....
        /*0104*/ 	.word	0x00001ab0


	//   ....[10]....
        /*0108*/ 	.word	0x00001b10


	//   ....[11]....
        /*010c*/ 	.word	0x00001b70


	//   ....[12]....
        /*0110*/ 	.word	0x00001bc0


	//   ....[13]....
        /*0114*/ 	.word	0x00001c20


	//   ....[14]....
        /*0118*/ 	.word	0x00001c80


	//   ....[15]....
        /*011c*/ 	.word	0x00001ce0


	//----- nvinfo : EIATTR_VRC_CTA_INIT_COUNT
	.align		4
.L_6461:
        /*0120*/ 	.byte	0x02, 0x4a
	.zero		1
	.zero		1


	//----- nvinfo : EIATTR_EXIT_INSTR_OFFSETS
	.align		4
        /*0124*/ 	.byte	0x04, 0x1c
        /*0126*/ 	.short	(.L_6463 - .L_6462)


	//   ....[0]....
.L_6462:
        /*0128*/ 	.word	0x000006b0


	//   ....[1]....
        /*012c*/ 	.word	0x000019d0


	//----- nvinfo : EIATTR_MAX_THREADS
	.align		4
.L_6463:
        /*0130*/ 	.byte	0x04, 0x05
        /*0132*/ 	.short	(.L_6465 - .L_6464)
.L_6464:
        /*0134*/ 	.word	0x00000100
        /*0138*/ 	.word	0x00000001
        /*013c*/ 	.word	0x00000001


	//----- nvinfo : EIATTR_CRS_STACK_SIZE
	.align		4
.L_6465:
        /*0140*/ 	.byte	0x04, 0x1e
        /*0142*/ 	.short	(.L_6467 - .L_6466)
.L_6466:
        /*0144*/ 	.word	0x00000000


	//----- nvinfo : EIATTR_CBANK_PARAM_SIZE
	.align		4
.L_6467:
        /*0148*/ 	.byte	0x03, 0x19
        /*014a*/ 	.short	0x0030


	//----- nvinfo : EIATTR_PARAM_CBANK
	.align		4
        /*014c*/ 	.byte	0x04, 0x0a
        /*014e*/ 	.short	(.L_6469 - .L_6468)
	.align		4
.L_6468:
        /*0150*/ 	.word	index@(.nv.constant0._Z9cuda_gemmIiLi256ELi4ELi1ELi256ELi8ELi8ELi32ELi0ELi1EEviiiPT_S1_S1_ii)
        /*0154*/ 	.short	0x0380
        /*0156*/ 	.short	0x0030


	//----- nvinfo : EIATTR_SW_WAR
	.align		4
.L_6469:
        /*0158*/ 	.byte	0x04, 0x36
        /*015a*/ 	.short	(.L_6471 - .L_6470)
.L_6470:
        /*015c*/ 	.word	0x00000008
.L_6471:


//--------------------- .nv.info._Z9cuda_gemmIiLi256ELi4ELi1ELi256ELi8ELi8ELi32ELi0ELi0EEviiiPT_S1_S1_ii --------------------------
	.section	.nv.info._Z9cuda_gemmIiLi256ELi4ELi1ELi256ELi8ELi8ELi32ELi0ELi0EEviiiPT_S1_S1_ii,"",@"SHT_CUDA_INFO"
	.sectionflags	@""
	.align	4


	//----- nvinfo : EIATTR_CUDA_API_VERSION
	.align		4
        /*0000*/ 	.byte	0x04, 0x37
        /*0002*/ 	.short	(.L_6473 - .L_6472)
.L_6472:
        /*0004*/ 	.word	0x00000082


	//----- nvinfo : EIATTR_KPARAM_INFO
	.align		4
.L_6473:
        /*0008*/ 	.byte	0x04, 0x17
        /*000a*/ 	.short	(.L_6475 - .L_6474)
.L_6474:
        /*000c*/ 	.word	0x00000000
        /*0010*/ 	.short	0x0007
        /*0012*/ 	.short	0x002c
        /*0014*/ 	.byte	0x00, 0xf0, 0x11, 0x00


	//----- nvinfo : EIATTR_KPARAM_INFO
	.align		4
.L_6475:
        /*0018*/ 	.byte	0x04, 0x17
        /*001a*/ 	.short	(.L_6477 - .L_6476)
.L_6476:
        /*001c*/ 	.word	0x00000000
        /*0020*/ 	.short	0x0006
        /*0022*/ 	.short	0x0028
        /*0024*/ 	.byte	0x00, 0xf0, 0x11, 0x00


	//----- nvinfo : EIATTR_KPARAM_INFO
	.align		4
.L_6477:
        /*0028*/ 	.byte	0x04, 0x17
        /*002a*/ 	.short	(.L_6479 - .L_6478)
.L_6478:
        /*002c*/ 	.word	0x00000000
        /*0030*/ 	.short	0x0005
        /*0032*/ 	.short	0x0020
        /*0034*/ 	.byte	0x00, 0xf5, 0x21, 0x00


	//----- nvinfo : EIATTR_KPARAM_INFO
	.align		4
.L_6479:
        /*0038*/ 	.byte	0x04, 0x17
        /*003a*/ 	.short	(.L_6481 - .L_6480)
.L_6480:
        /*003c*/ 	.word	0x00000000
        /*0040*/ 	.short	0x0004
        /*0042*/ 	.short	0x0018
        /*0044*/ 	.byte	0x00, 0xf5, 0x21, 0x00


	//----- nvinfo : EIATTR_KPARAM_INFO
	.align		4
.L_6481:
        /*0048*/ 	.byte	0x04, 0x17
        /*004a*/ 	.short	(.L_6483 - .L_6482)
.L_6482:
        /*004c*/ 	.word	0x00000000
        /*0050*/ 	.short	0x0003
        /*0052*/ 	.short	0x0010
        /*0054*/ 	.byte	0x00, 0xf5, 0x21, 0x00


	//----- nvinfo : EIATTR_KPARAM_INFO
	.align		4
.L_6483:
        /*0058*/ 	.byte	0x04, 0x17
        /*005a*/ 	.short	(.L_6485 - .L_6484)
.L_6484:
        /*005c*/ 	.word	0x00000000
        /*0060*/ 	.short	0x0002
        /*0062*/ 	.short	0x0008
        /*0064*/ 	.byte	0x00, 0xf0, 0x11, 0x00


	//----- nvinfo : EIATTR_KPARAM_INFO
	.align		4
.L_6485:
        /*0068*/ 	.byte	0x04, 0x17
        /*006a*/ 	.short	(.L_6487 - .L_6486)
.L_6486:
        /*006c*/ 	.word	0x00000000
        /*0070*/ 	.short	0x0001
        /*0072*/ 	.short	0x0004
        /*0074*/ 	.byte	0x00, 0xf0, 0x11, 0x00


	//----- nvinfo : EIATTR_KPARAM_INFO
	.align		4
.L_6487:
        /*0078*/ 	.byte	0x04, 0x17
        /*007a*/ 	.short	(.L_6489 - .L_6488)
.L_6488:
        /*007c*/ 	.word	0x00000000
        /*0080*/ 	.short	0x0000
        /*0082*/ 	.short	0x0000
        /*0084*/ 	.byte	0x00, 0xf0, 0x11, 0x00


	//----- nvinfo : EIATTR_SPARSE_MMA_MASK
	.align		4
.L_6489:
        /*0088*/ 	.byte	0x03, 0x50
        /*008a*/ 	.short	0x0000


	//----- nvinfo : EIATTR_MAXREG_COUNT
	.align		4
        /*008c*/ 	.byte	0x03, 0x1b
        /*008e*/ 	.short	0x00ff


	//----- nvinfo : EIATTR_NUM_BARRIERS
	.align		4
        /*0090*/ 	.byte	0x02, 0x4c
        /*0092*/ 	.byte	0x01
	.zero		1


	//----- nvinfo : EIATTR_MERCURY_ISA_VERSION
	.align		4
        /*0094*/ 	.byte	0x03, 0x5f
        /*0096*/ 	.short	0x0101


	//----- nvinfo : EIATTR_COOP_GROUP_MASK_REGIDS
	.align		4
        /*0098*/ 	.byte	0x04, 0x29
        /*009a*/ 	.short	(.L_6491 - .L_6490)


	//   ....[0]....
.L_6490:
        /*009c*/ 	.word	0xffffffff


	//   ....[1]....
        /*00a0*/ 	.word	0xffffffff


	//   ....[2]....
        /*00a4*/ 	.word	0xffffffff


	//   ....[3]....
        /*00a8*/ 	.word	0xffffffff


	//   ....[4]....
        /*00ac*/ 	.word	0xffffffff


	//   ....[5]....
        /*00b0*/ 	.word	0xffffffff


	//   ....[6]....
        /*00b4*/ 	.word	0xffffffff


	//   ....[7]....
        /*00b8*/ 	.word	0xffffffff


	//   ....[8]....
        /*00bc*/ 	.word	0xffffffff


	//   ....[9]....
        /*00c0*/ 	.word	0xffffffff


	//   ....[10]....
        /*00c4*/ 	.word	0xffffffff


	//   ....[11]....
        /*00c8*/ 	.word	0xffffffff


	//   ....[12]....
        /*00cc*/ 	.word	0xffffffff


	//   ....[13]....
        /*00d0*/ 	.word	0xffffffff


	//   ....[14]....
        /*00d4*/ 	.word	0xffffffff


	//   ....[15]....
        /*00d8*/ 	.word	0xffffffff


	//   ....[16]....
        /*00dc*/ 	.word	0xffffffff


	//   ....[17]....
        /*00e0*/ 	.word	0xffffffff


	//   ....[18]....
        /*00e4*/ 	.word	0xffffffff


	//   ....[19]....
        /*00e8*/ 	.word	0xffffffff


	//   ....[20]....
        /*00ec*/ 	.word	0xffffffff


	//   ....[21]....
        /*00f0*/ 	.word	0xffffffff


	//   ....[22]....
        /*00f4*/ 	.word	0xffffffff


	//   ....[23]....
        /*00f8*/ 	.word	0xffffffff


	//   ....[24]....
        /*00fc*/ 	.word	0xffffffff


	//   ....[25]....
        /*0100*/ 	.word	0x05000028


	//   ....[26]....
        /*0104*/ 	.word	0x05000028


	//   ....[27]....
        /*0108*/ 	.word	0x05000028


	//   ....[28]....
        /*010c*/ 	.word	0x05000028


	//   ....[29]....
        /*0110*/ 	.word	0x05000028


	//   ....[30]....
        /*0114*/ 	.word	0x05000028


	//   ....[31]....
        /*0118*/ 	.word	0x05000028


	//   ....[32]....
        /*011c*/ 	.word	0x05000028


	//   ....[33]....
        /*0120*/ 	.word	0x05000028


	//   ....[34]....
        /*0124*/ 	.word	0x05000028


	//   ....[35]....
        /*0128*/ 	.word	0x05000028


	//   ....[36]....
        /*012c*/ 	.word	0x05000028


	//   ....[37]....
        /*0130*/ 	.word	0x05000028


	//   ....[38]....
        /*0134*/ 	.word	0x05000028


	//   ....[39]....
        /*0138*/ 	.word	0x05000028


	//   ....[40]....
        /*013c*/ 	.word	0x05000028


	//   ....[41]....
        /*0140*/ 	.word	0x05000028


	//   ....[42]....
        /*0144*/ 	.word	0x05000028


	//   ....[43]....
        /*0148*/ 	.word	0x05000028


	//   ....[44]....
        /*014c*/ 	.word	0x05000028


	//   ....[45]....
        /*0150*/ 	.word	0x05000028


	//   ....[46]....
        /*0154*/ 	.word	0x05000028


	//   ....[47]....
        /*0158*/ 	.word	0x05000028


	//   ....[48]....
        /*015c*/ 	.word	0x05000028


	//----- nvinfo : EIATTR_COOP_GROUP_INSTR_OFFSETS
	.align		4
.L_6491:
        /*0160*/ 	.byte	0x04, 0x28
        /*0162*/ 	.short	(.L_6493 - .L_6492)


	//   ....[0]....
.L_6492:
        /*0164*/ 	.word	0x00001e00


	//   ....[1]....
        /*0168*/ 	.word	0x00001e50


	//   ....[2]....
        /*016c*/ 	.word	0x00001ea0


	//   ....[3]....
        /*0170*/ 	.word	0x00001ef0


	//   ....[4]....
        /*0174*/ 	.word	0x00001f60


	//   ....[5]....
        /*0178*/ 	.word	0x00001fc0


	//   ....[6]....
        /*017c*/ 	.word	0x00002020


	//   ....[7]....
        /*0180*/ 	.word	0x00002080


	//   ....[8]....
        /*0184*/ 	.word	0x00002880


	//   ....[9]....
        /*0188*/ 	.word	0x000028d0


	//   ....[10]....
        /*018c*/ 	.word	0x00002920


	//   ....[11]....
        /*0190*/ 	.word	0x00002970


	//   ....[12]....
        /*0194*/ 	.word	0x000029e0


	//   ....[13]....
        /*0198*/ 	.word	0x00002a40


	//   ....[14]....
        /*019c*/ 	.word	0x00002aa0


	//   ....[15]....
        /*01a0*/ 	.word	0x00002b00


	//   ....[16]....
        /*01a4*/ 	.word	0x000032b0


	//   ....[17]....
        /*01a8*/ 	.word	0x00003300


	//   ....[18]....
        /*01ac*/ 	.word	0x00003350


	//   ....[19]....
        /*01b0*/ 	.word	0x000033c0


	//   ....[20]....
        /*01b4*/ 	.word	0x00003420


	//   ....[21]....
        /*01b8*/ 	.word	0x00003480


	//   ....[22]....
        /*01bc*/ 	.word	0x000034e0


	//   ....[23]....
        /*01c0*/ 	.word	0x00003540


	//   ....[24]....
        /*01c4*/ 	.word	0x000035b0


	//   ....[25]....
        /*01c8*/ 	.word	0x000046e0


	//   ....[26]....
        /*01cc*/ 	.word	0x00004760


	//   ....[27]....
        /*01d0*/ 	.word	0x000047e0


	//   ....[28]....
        /*01d4*/ 	.word	0x00004860


	//   ....[29]....
        /*01d8*/ 	.word	0x000048e0


	//   ....[30]....
        /*01dc*/ 	.word	0x00004960


	//   ....[31]....
        /*01e0*/ 	.word	0x000049e0


	//   ....[32]....
        /*01e4*/ 	.word	0x00004a60


	//   ....[33]....
        /*01e8*/ 	.word	0x00004ae0


	//   ....[34]....
        /*01ec*/ 	.word	0x00004b60


	//   ....[35]....
        /*01f0*/ 	.word	0x00004be0


	//   ....[36]....
        /*01f4*/ 	.word	0x00004c60


	//   ....[37]....
        /*01f8*/ 	.word	0x00004ce0


	//   ....[38]....
        /*01fc*/ 	.word	0x00004d60


	//   ....[39]....
        /*0200*/ 	.word	0x00004de0


	//   ....[40]....
        /*0204*/ 	.word	0x00004e60


	//   ....[41]....
        /*0208*/ 	.word	0x00004ed0


	//   ....[42]....
        /*020c*/ 	.word	0x00004f50


	//   ....[43]....
        /*0210*/ 	.word	0x00004fd0


	//   ....[44]....
        /*0214*/ 	.word	0x00005050


	//   ....[45]....
        /*0218*/ 	.word	0x000050d0


	//   ....[46]....
        /*021c*/ 	.word	0x00005150


	//   ....[47]....
        /*0220*/ 	.word	0x000051d0


	//   ....[48]....
        /*0224*/ 	.word	0x00005250


	//----- nvinfo : EIATTR_VRC_CTA_INIT_COUNT
	.align		4
.L_6493:
        /*0228*/ 	.byte	0x02, 0x4a
	.zero		1
	.zero		1


	//----- nvinfo : EIATTR_EXIT_INSTR_OFFSETS
	.align		4
        /*022c*/ 	.byte	0x04, 0x1c
        /*022e*/ 	.short	(.L_6495 - .L_6494)


	//   ....[0]....
.L_6494:
        /*0230*/ 	.word	0x00000820


	//   ....[1]....
        /*0234*/ 	.word	0x00004690


	//----- nvinfo : EIATTR_MAX_THREADS
	.align		4
.L_6495:
        /*0238*/ 	.byte	0x04, 0x05
        /*023a*/ 	.short	(.L_6497 - .L_6496)
.L_6496:
        /*023c*/ 	.word	0x00000100
        /*0240*/ 	.word	0x00000001
        /*0244*/ 	.word	0x00000001


	//----- nvinfo : EIATTR_CRS_STACK_SIZE
	.align		4
.L_6497:
        /*0248*/ 	.byte	0x04, 0x1e
        /*024a*/ 	.short	(.L_6499 - .L_6498)
.L_6498:
        /*024c*/ 	.word	0x00000000


	//----- nvinfo : EIATTR_CBANK_PARAM_SIZE
	.align		4
.L_6499:
        /*0250*/ 	.byte	0x03, 0x19
        /*0252*/ 	.short	0x0030


	//----- nvinfo : EIATTR_PARAM_CBANK
	.align		4
        /*0254*/ 	.byte	0x04, 0x0a
        /*0256*/ 	.short	(.L_6501 - .L_6500)
	.align		4
.L_6500:
        /*0258*/ 	.word	index@(.nv.constant0._Z9cuda_gemmIiLi256ELi4ELi1ELi256ELi8ELi8ELi32ELi0ELi0EEviiiPT_S1_S1_ii)
        /*025c*/ 	.short	0x0380
        /*025e*/ 	.short	0x0030


	//----- nvinfo : EIATTR_SW_WAR
	.align		4
.L_6501:
        /*0260*/ 	.byte	0x04, 0x36
        /*0262*/ 	.short	(.L_6503 - .L_6502)
.L_6502:
        /*0264*/ 	.word	0x00000008
.L_6503:


//--------------------- .nv.info._Z9cuda_gemmIiLi256ELi4ELi1ELi256ELi4ELi4ELi32ELi1ELi1EEviiiPT_S1_S1_ii --------------------------
	.section	.nv.info._Z9cuda_gemmIiLi256ELi4ELi1ELi256ELi4ELi4ELi32ELi1ELi1EEviiiPT_S1_S1_ii,"",@"SHT_CUDA_INFO"
	.sectionflags	@""
	.align	4


	//----- nvinfo : EIATTR_CUDA_API_VERSION
	.align		4
        /*0000*/ 	.byte	0x04, 0x37
        /*0002*/ 	.short	(.L_6505 - .L_6504)
.L_6504:
        /*0004*/ 	.word	0x00000082


	//----- nvinfo : EIATTR_KPARAM_INFO
	.align		4
.L_6505:
        /*0008*/ 	.byte	0x04, 0x17
        /*000a*/ 	.short	(.L_6507 - .L_6506)
.L_6506:
        /*000c*/ 	.word	0x00000000
        /*0010*/ 	.short	0x0007
        /*0012*/ 	.short	0x002c
        /*0014*/ 	.byte	0x00, 0xf0, 0x11, 0x00


	//----- nvinfo : EIATTR_KPARAM_INFO
	.align		4
.L_6507:
        /*0018*/ 	.byte	0x04, 0x17
        /*001a*/ 	.short	(.L_6509 - .L_6508)
.L_6508:
        /*001c*/ 	.word	0x00000000
        /*0020*/ 	.short	0x0006
        /*0022*/ 	.short	0x0028
        /*0024*/ 	.byte	0x00, 0xf0, 0x11, 0x00


	//----- nvinfo : EIATTR_KPARAM_INFO
	.align		4
.L_6509:
        /*0028*/ 	.byte	0x04, 0x17
        /*002a*/ 	.short	(.L_6511 - .L_6510)
.L_6510:
        /*002c*/ 	.word	0x00000000
        /*0030*/ 	.short	0x0005
        /*0032*/ 	.short	0x0020
        /*0034*/ 	.byte	0x00, 0xf5, 0x21, 0x00


	//----- nvinfo : EIATTR_KPARAM_INFO
	.align		4
.L_6511:
        /*0038*/ 	.byte	0x04, 0x17
        /*003a*/ 	.short	(.L_6513 - .L_6512)
.L_6512:
        /*003c*/ 	.word	0x00000000
        /*0040*/ 	.short	0x0004
        /*0042*/ 	.short	0x0018
        /*0044*/ 	.byte	0x00, 0xf5, 0x21, 0x00


	//----- nvinfo : EIATTR_KPARAM_INFO
	.align		4
.L_6513:
        /*0048*/ 	.byte	0x04, 0x17
        /*004a*/ 	.short	(.L_6515 - .L_6514)
.L_6514:
        /*004c*/ 	.word	0x00000000
        /*0050*/ 	.short	0x0003
        /*0052*/ 	.short	0x0010
        /*0054*/ 	.byte	0x00, 0xf5, 0x21, 0x00


	//----- nvinfo : EIATTR_KPARAM_INFO
	.align		4
.L_6515:
        /*0058*/ 	.byte	0x04, 0x17
        /*005a*/ 	.short	(.L_6517 - .L_6516)
.L_6516:
        /*005c*/ 	.word	0x00000000
        /*0060*/ 	.short	0x0002
        /*0062*/ 	.short	0x0008
        /*0064*/ 	.byte	0x00, 0xf0, 0x11, 0x00


	//----- nvinfo : EIATTR_KPARAM_INFO
	.align		4
.L_6517:
        /*0068*/ 	.byte	0x04, 0x17
        /*006a*/ 	.short	(.L_6519 - .L_6518)
.L_6518:
        /*006c*/ 	.word	0x00000000
        /*0070*/ 	.short	0x0001
        /*0072*/ 	.short	0x0004
        /*0074*/ 	.byte	0x00, 0xf0, 0x11, 0x00


	//----- nvinfo : EIATTR_KPARAM_INFO
	.align		4
.L_6519:
        /*0078*/ 	.byte	0x04, 0x17
        /*007a*/ 	.short	(.L_6521 - .L_6520)
.L_6520:
        /*007c*/ 	.word	0x00000000
        /*0080*/ 	.short	0x0000
        /*0082*/ 	.short	0x0000
        /*0084*/ 	.byte	0x00, 0xf0, 0x11, 0x00


	//----- nvinfo : EIATTR_SPARSE_MMA_MASK
	.align		4
.L_6521:
        /*0088*/ 	.byte	0x03, 0x50
        /*008a*/ 	.short	0x0000


	//----- nvinfo : EIATTR_MAXREG_COUNT
	.align		4
        /*008c*/ 	.byte	0x03, 0x1b
        /*008e*/ 	.short	0x00ff


	//----- nvinfo : EIATTR_NUM_BARRIERS
	.align		4
        /*0090*/ 	.byte	0x02, 0x4c
        /*0092*/ 	.byte	0x01
	.zero		1


	//----- nvinfo : EIATTR_MERCURY_ISA_VERSION
	.align		4
        /*0094*/ 	.byte	0x03, 0x5f
        /*0096*/ 	.short	0x0101


	//----- nvinfo : EIATTR_COOP_GROUP_MASK_REGIDS
	.align		4
        /*0098*/ 	.byte	0x04, 0x29
        /*009a*/ 	.short	(.L_6523 - .L_6522)


	//   ....[0]....
.L_6522:
        /*009c*/ 	.word	0xffffffff


	//   ....[1]....
        /*00a0*/ 	.word	0xffffffff


	//   ....[2]....
        /*00a4*/ 	.word	0xffffffff


	//   ....[3]....
        /*00a8*/ 	.word	0xffffffff


	//   ....[4]....
        /*00ac*/ 	.word	0x05000018


	//   ....[5]....
        /*00b0*/ 	.word	0x05000018


	//   ....[6]....
        /*00b4*/ 	.word	0x05000018


	//   ....[7]....
        /*00b8*/ 	.word	0x05000018


	//----- nvinfo : EIATTR_COOP_GROUP_INSTR_OFFSETS
	.align		4
.L_6523:
        /*00bc*/ 	.byte	0x04, 0x28
        /*00be*/ 	.short	(.L_6525 - .L_6524)


	//   ....[0]....
.L_6524:
        /*00c0*/ 	.word	0x00000ce0


	//   ....[1]....
        /*00c4*/ 	.word	0x00000cf0


	//   ....[2]....
        /*00c8*/ 	.word	0x00000d00


	//   ....[3]....
        /*00cc*/ 	.word	0x00000d10


	//   ....[4]....
        /*00d0*/ 	.word	0x000011a0


	//   ....[5]....
        /*00d4*/ 	.word	0x00001220


	//   ....[6]....
        /*00d8*/ 	.word	0x00001280


	//   ....[7]....
        /*00dc*/ 	.word	0x000012e0


	//----- nvinfo : EIATTR_VRC_CTA_INIT_COUNT
	.align		4
.L_6525:
        /*00e0*/ 	.byte	0x02, 0x4a
	.zero		1
	.zero		1


	//----- nvinfo : EIATTR_EXIT_INSTR_OFFSETS
	.align		4
        /*00e4*/ 	.byte	0x04, 0x1c
        /*00e6*/ 	.short	(.L_6527 - .L_6526)


	//   ....[0]....
.L_6526:
        /*00e8*/ 	.word	0x000001b0


	//   ....[1]....
        /*00ec*/ 	.word	0x00001140


	//----- nvinfo : EIATTR_MAX_THREADS
	.align		4
.L_6527:
        /*00f0*/ 	.byte	0x04, 0x05
        /*00f2*/ 	.short	(.L_6529 - .L_6528)
.L_6528:
        /*00f4*/ 	.word	0x00000100
        /*00f8*/ 	.word	0x00000001
        /*00fc*/ 	.word	0x00000001


	//----- nvinfo : EIATTR_CRS_STACK_SIZE
	.align		4
.L_6529:
        /*0100*/ 	.byte	0x04, 0x1e
        /*0102*/ 	.short	(.L_6531 - .L_6530)
.L_6530:
        /*0104*/ 	.word	0x00000000


	//----- nvinfo : EIATTR_CBANK_PARAM_SIZE
	.align		4
.L_6531:
        /*0108*/ 	.byte	0x03, 0x19
        /*010a*/ 	.short	0x0030


	//----- nvinfo : EIATTR_PARAM_CBANK
	.align		4
        /*010c*/ 	.byte	0x04, 0x0a
        /*010e*/ 	.short	(.L_6533 - .L_6532)
	.align		4
.L_6532:
        /*0110*/ 	.word	index@(.nv.constant0._Z9cuda_gemmIiLi256ELi4ELi1ELi256ELi4ELi4ELi32ELi1ELi1EEviiiPT_S1_S1_ii)
        /*0114*/ 	.short	0x0380
        /*0116*/ 	.short	0x0030


	//----- nvinfo : EIATTR_SW_WAR
	.align		4
.L_6533:
        /*0118*/ 	.byte	0x04, 0x36
        /*011a*/ 	.short	(.L_6535 - .L_6534)
.L_6534:
        /*011c*/ 	.word	0x00000008
.L_6535:


//--------------------- .nv.info._Z9cuda_gemmIiLi256ELi4ELi1ELi256ELi4ELi4ELi32ELi1ELi0EEviiiPT_S1_S1_ii --------------------------
	.section	.nv.info._Z9cuda_gemmIiLi256ELi4ELi1ELi256ELi4ELi4ELi32ELi1ELi0EEviiiPT_S1_S1_ii,"",@"SHT_CUDA_INFO"
	.sectionflags	@""
	.align	4


	//----- nvinfo : EIATTR_CUDA_API_VERSION
	.align		4
        /*0000*/ 	.byte	0x04, 0x37
        /*0002*/ 	.short	(.L_6537 - .L_6536)
.L_6536:
        /*0004*/ 	.word	0x00000082


	//----- nvinfo : EIATTR_KPARAM_INFO
	.align		4
.L_6537:
        /*0008*/ 	.byte	0x04, 0x17
        /*000a*/ 	.short	(.L_6539 - .L_6538)
.L_6538:
        /*000c*/ 	.word	0x00000000
        /*0010*/ 	.short	0x0007
        /*0012*/ 	.short	0x002c
        /*0014*/ 	.byte	0x00, 0xf0, 0x11, 0x00


	//----- nvinfo : EIATTR_KPARAM_INFO
	.align		4
.L_6539:
        /*0018*/ 	.byte	0x04, 0x17
        /*001a*/ 	.short	(.L_6541 - .L_6540)
.L_6540:
        /*001c*/ 	.word	0x00000000
        /*0020*/ 	.short	0x0006
        /*0022*/ 	.short	0x0028
        /*0024*/ 	.byte	0x00, 0xf0, 0x11, 0x00


	//----- nvinfo : EIATTR_KPARAM_INFO
	.align		4
.L_6541:
        /*0028*/ 	.byte	0x04, 0x17
        /*002a*/ 	.short	(.L_6543 - .L_6542)
.L_6542:
        /*002c*/ 	.word	0x00000000
        /*0030*/ 	.short	0x0005
        /*0032*/ 	.short	0x0020
        /*0034*/ 	.byte	0x00, 0xf5, 0x21, 0x00


	//----- nvinfo : EIATTR_KPARAM_INFO
	.align		4
.L_6543:
        /*0038*/ 	.byte	0x04, 0x17
        /*003a*/ 	.short	(.L_6545 - .L_6544)
.L_6544:
        /*003c*/ 	.word	0x00000000
        /*0040*/ 	.short	0x0004
        /*0042*/ 	.short	0x0018
        /*0044*/ 	.byte	0x00, 0xf5, 0x21, 0x00


	//----- nvinfo : EIATTR_KPARAM_INFO
	.align		4
.L_6545:
        /*0048*/ 	.byte	0x04, 0x17
        /*004a*/ 	.short	(.L_6547 - .L_6546)
.L_6546:
        /*004c*/ 	.word	0x00000000
        /*0050*/ 	.short	0x0003
        /*0052*/ 	.short	0x0010
        /*0054*/ 	.byte	0x00, 0xf5, 0x21, 0x00


	//----- nvinfo : EIATTR_KPARAM_INFO
	.align		4
.L_6547:
        /*0058*/ 	.byte	0x04, 0x17
        /*005a*/ 	.short	(.L_6549 - .L_6548)
.L_6548:
        /*005c*/ 	.word	0x00000000
        /*0060*/ 	.short	0x0002
        /*0062*/ 	.short	0x0008
        /*0064*/ 	.byte	0x00, 0xf0, 0x11, 0x00


	//----- nvinfo : EIATTR_KPARAM_INFO
	.align		4
.L_6549:
        /*0068*/ 	.byte	0x04, 0x17
        /*006a*/ 	.short	(.L_6551 - .L_6550)
.L_6550:
        /*006c*/ 	.word	0x00000000
        /*0070*/ 	.short	0x0001
        /*0072*/ 	.short	0x0004
        /*0074*/ 	.byte	0x00, 0xf0, 0x11, 0x00


	//----- nvinfo : EIATTR_KPARAM_INFO
	.align		4
.L_6551:
        /*0078*/ 	.byte	0x04, 0x17
        /*007a*/ 	.short	(.L_6553 - .L_6552)
.L_6552:
        /*007c*/ 	.word	0x00000000
        /*0080*/ 	.short	0x0000
        /*0082*/ 	.short	0x0000
        /*0084*/ 	.byte	0x00, 0xf0, 0x11, 0x00


	//----- nvinfo : EIATTR_SPARSE_MMA_MASK
	.align		4
.L_6553:
        /*0088*/ 	.byte	0x03, 0x50
        /*008a*/ 	.short	0x0000


	//----- nvinfo : EIATTR_MAXREG_COUNT
	.align		4
        /*008c*/ 	.byte	0x03, 0x1b
        /*008e*/ 	.short	0x00ff


	//----- nvinfo : EIATTR_NUM_BARRIERS
	.align		4
        /*0090*/ 	.byte	0x02, 0x4c
        /*0092*/ 	.byte	0x01
	.zero		1


	//----- nvinfo : EIATTR_MERCURY_ISA_VERSION
	.align		4
        /*0094*/ 	.byte	0x03, 0x5f
        /*0096*/ 	.short	0x0101


	//----- nvinfo : EIATTR_COOP_GROUP_MASK_REGIDS
	.align		4
        /*0098*/ 	.byte	0x04, 0x29
        /*009a*/ 	.short	(.L_6555 - .L_6554)


	//   ....[0]....
.L_6554:
        /*009c*/ 	.word	0xffffffff


	//   ....[1]....
        /*00a0*/ 	.word	0xffffffff


	//   ....[2]....
        /*00a4*/ 	.word	0xffffffff


	//   ....[3]....
        /*00a8*/ 	.word	0xffffffff


	//   ....[4]....
        /*00ac*/ 	.word	0xffffffff


	//   ....[5]....
        /*00b0*/ 	.word	0xffffffff


	//   ....[6]....
        /*00b4*/ 	.word	0xffffffff


	//   ....[7]....
        /*00b8*/ 	.word	0xffffffff


	//   ....[8]....
        /*00bc*/ 	.word	0xffffffff


	//   ....[9]....
        /*00c0*/ 	.word	0xffffffff


	//   ....[10]....
        /*00c4*/ 	.word	0xffffffff


	//   ....[11]....
        /*00c8*/ 	.word	0xffffffff


	//   ....[12]....
        /*00cc*/ 	.word	0xffffffff


	//   ....[13]....
        /*00d0*/ 	.word	0x0500001d


	//   ....[14]....
        /*00d4*/ 	.word	0x0500001d


	//   ....[15]....
        /*00d8*/ 	.word	0x0500001d


	//   ....[16]....
        /*00dc*/ 	.word	0x0500001d


	//   ....[17]....
        /*00e0*/ 	.word	0x0500001d


	//   ....[18]....
        /*00e4*/ 	.word	0x0500001d


	//   ....[19]....
        /*00e8*/ 	.word	0x0500001d


	//   ....[20]....
        /*00ec*/ 	.word	0x0500001d


	//   ....[21]....
        /*00f0*/ 	.word	0x0500001d


	//   ....[22]....
        /*00f4*/ 	.word	0x0500001d


	//   ....[23]....
        /*00f8*/ 	.word	0x0500001d


	//   ....[24]....
        /*00fc*/ 	.word	0x0500001d


	//----- nvinfo : EIATTR_COOP_GROUP_INSTR_OFFSETS
	.align		4
.L_6555:
        /*0100*/ 	.byte	0x04, 0x28
        /*0102*/ 	.short	(.L_6557 - .L_6556)


	//   ....[0]....
.L_6556:
        /*0104*/ 	.word	0x000019a0


	//   ....[1]....
        /*0108*/ 	.word	0x000019f0


	//   ....[2]....
        /*010c*/ 	.word	0x00001a40


	//   ....[3]....
        /*0110*/ 	.word	0x00001a90


	//   ....[4]....
        /*0114*/ 	.word	0x00002060


	//   ....[5]....
        /*0118*/ 	.word	0x000020b0


	//   ....[6]....
        /*011c*/ 	.word	0x00002100


	//   ....[7]....
        /*0120*/ 	.word	0x00002150


	//   ....[8]....
        /*0124*/ 	.word	0x000026d0


	//   ....[9]....
        /*0128*/ 	.word	0x00002720


	//   ....[10]....
        /*012c*/ 	.word	0x00002770


	//   ....[11]....
        /*0130*/ 	.word	0x000027e0


	//   ....[12]....
        /*0134*/ 	.word	0x00002850


	//   ....[13]....
        /*0138*/ 	.word	0x00002e80


	//   ....[14]....
        /*013c*/ 	.word	0x00002f00


	//   ....[15]....
        /*0140*/ 	.word	0x00002f80


	//   ....[16]....
        /*0144*/ 	.word	0x00003000


	//   ....[17]....
        /*0148*/ 	.word	0x00003080


	//   ....[18]....
        /*014c*/ 	.word	0x00003100


	//   ....[19]....
        /*0150*/ 	.word	0x00003180


	//   ....[20]....
        /*0154*/ 	.word	0x00003200


	//   ....[21]....
        /*0158*/ 	.word	0x00003270


	//   ....[22]....
        /*015c*/ 	.word	0x000032f0


	//   ....[23]....
        /*0160*/ 	.word	0x00003370


	//   ....[24]....
        /*0164*/ 	.word	0x000033f0


	//----- nvinfo : EIATTR_VRC_CTA_INIT_COUNT
	.align		4
.L_6557:
        /*0168*/ 	.byte	0x02, 0x4a
	.zero		1
	.zero		1


	//----- nvinfo : EIATTR_EXIT_INSTR_OFFSETS
	.align		4
        /*016c*/ 	.byte	0x04, 0x1c
        /*016e*/ 	.short	(.L_6559 - .L_6558)


	//   ....[0]....
.L_6558:
        /*0170*/ 	.word	0x00000810


	//   ....[1]....
        /*0174*/ 	.word	0x00002e30


	//----- nvinfo : EIATTR_MAX_THREADS
	.align		4
.L_6559:
        /*0178*/ 	.byte	0x04, 0x05
        /*017a*/ 	.short	(.L_6561 - .L_6560)
.L_6560:
        /*017c*/ 	.word	0x00000100
        /*0180*/ 	.word	0x00000001
        /*0184*/ 	.word	0x00000001


	//----- nvinfo : EIATTR_CRS_STACK_SIZE
	.align		4
.L_6561:
        /*0188*/ 	.byte	0x04, 0x1e
        /*018a*/ 	.short	(.L_6563 - .L_6562)
.L_6562:
        /*018c*/ 	.word	0x00000000


	//----- nvinfo : EIATTR_CBANK_PARAM_SIZE
	.align		4
.L_6563:
        /*0190*/ 	.byte	0x03, 0x19
        /*0192*/ 	.short	0x0030


	//----- nvinfo : EIATTR_PARAM_CBANK
	.align		4
        /*0194*/ 	.byte	0x04, 0x0a
        /*0196*/ 	.short	(.L_6565 - .L_6564)
	.align		4
.L_6564:
        /*0198*/ 	.word	index@(.nv.constant0._Z9cuda_gemmIiLi256ELi4ELi1ELi256ELi4ELi4ELi32ELi1ELi0EEviiiPT_S1_S1_ii)
        /*019c*/ 	.short	0x0380
        /*019e*/ 	.short	0x0030


	//----- nvinfo : EIATTR_SW_WAR
	.align		4
.L_6565:
        /*01a0*/ 	.byte	0x04, 0x36
        /*01a2*/ 	.short	(.L_6567 - .L_6566)
.L_6566:
        /*01a4*/ 	.word	0x00000008
.L_6567:


//--------------------- .nv.info._Z9cuda_gemmIiLi256ELi4ELi1ELi256ELi4ELi4ELi32ELi0ELi1EEviiiPT_S1_S1_ii --------------------------
	.section	.nv.info._Z9cuda_gemmIiLi256ELi4ELi1ELi256ELi4ELi4ELi32ELi0ELi1EEviiiPT_S1_S1_ii,"",@"SHT_CUDA_INFO"
	.sectionflags	@""
	.align	4


	//----- nvinfo : EIATTR_CUDA_API_VERSION
	.align		4
        /*0000*/ 	.byte	0x04, 0x37
        /*0002*/ 	.short	(.L_6569 - .L_6568)
.L_6568:
        /*0004*/ 	.word	0x00000082


	//----- nvinfo : EIATTR_KPARAM_INFO
	.align		4
.L_6569:
        /*0008*/ 	.byte	0x04, 0x17
        /*000a*/ 	.short	(.L_6571 - .L_6570)
.L_6570:
        /*000c*/ 	.word	0x00000000
        /*0010*/ 	.short	0x0007
        /*0012*/ 	.short	0x002c
        /*0014*/ 	.byte	0x00, 0xf0, 0x11, 0x00


	//----- nvinfo : EIATTR_KPARAM_INFO
	.align		4
.L_6571:
        /*0018*/ 	.byte	0x04, 0x17
        /*001a*/ 	.short	(.L_6573 - .L_6572)
.L_6572:
        /*001c*/ 	.word	0x00000000
        /*0020*/ 	.short	0x0006
        /*0022*/ 	.short	0x0028
        /*0024*/ 	.byte	0x00, 0xf0, 0x11, 0x00


	//----- nvinfo : EIATTR_KPARAM_INFO
	.align		4
.L_6573:
        /*0028*/ 	.byte	0x04, 0x17
        /*002a*/ 	.short	(.L_6575 - .L_6574)
.L_6574:
        /*002c*/ 	.word	0x00000000
        /*0030*/ 	.short	0x0005
        /*0032*/ 	.short	0x0020
        /*0034*/ 	.byte	0x00, 0xf5, 0x21, 0x00


	//----- nvinfo : EIATTR_KPARAM_INFO
	.align		4
.L_6575:
        /*0038*/ 	.byte	0x04, 0x17
        /*003a*/ 	.short	(.L_6577 - .L_6576)
.L_6576:
        /*003c*/ 	.word	0x00000000
        /*0040*/ 	.short	0x0004
        /*0042*/ 	.short	0x0018
        /*0044*/ 	.byte	0x00, 0xf5, 0x21, 0x00


	//----- nvinfo : EIATTR_KPARAM_INFO
	.align		4
.L_6577:
        /*0048*/ 	.byte	0x04, 0x17
        /*004a*/ 	.short	(.L_6579 - .L_6578)
.L_6578:
        /*004c*/ 	.word	0x00000000
        /*0050*/ 	.short	0x0003
        /*0052*/ 	.short	0x0010
        /*0054*/ 	.byte	0x00, 0xf5, 0x21, 0x00


	//----- nvinfo : EIATTR_KPARAM_INFO
	.align		4
.L_6579:
        /*0058*/ 	.byte	0x04, 0x17
        /*005a*/ 	.short	(.L_6581 - .L_6580)
.L_6580:
        /*005c*/ 	.word	0x00000000
        /*0060*/ 	.short	0x0002
        /*0062*/ 	.short	0x0008
        /*0064*/ 	.byte	0x00, 0xf0, 0x11, 0x00


	//----- nvinfo : EIATTR_KPARAM_INFO
	.align		4
.L_6581:
        /*0068*/ 	.byte	0x04, 0x17
        /*006a*/ 	.short	(.L_6583 - .L_6582)
.L_6582:
        /*006c*/ 	.word	0x00000000
        /*0070*/ 	.short	0x0001
        /*0072*/ 	.short	0x0004
        /*0074*/ 	.byte	0x00, 0xf0, 0x11, 0x00


	//----- nvinfo : EIATTR_KPARAM_INFO
	.align		4
.L_6583:
        /*0078*/ 	.byte	0x04, 0x17
        /*007a*/ 	.short	(.L_6585 - .L_6584)
.L_6584:
        /*007c*/ 	.word	0x00000000
        /*0080*/ 	.short	0x0000
        /*0082*/ 	.short	0x0000
        /*0084*/ 	.byte	0x00, 0xf0, 0x11, 0x00


	//----- nvinfo : EIATTR_SPARSE_MMA_MASK
	.align		4
.L_6585:
        /*0088*/ 	.byte	0x03, 0x50
        /*008a*/ 	.short	0x0000


	//----- nvinfo : EIATTR_MAXREG_COUNT
	.align		4
        /*008c*/ 	.byte	0x03, 0x1b
        /*008e*/ 	.short	0x00ff


	//----- nvinfo : EIATTR_NUM_BARRIERS
	.align		4
        /*0090*/ 	.byte	0x02, 0x4c
        /*0092*/ 	.byte	0x01
	.zero		1


	//----- nvinfo : EIATTR_MERCURY_ISA_VERSION
	.align		4
        /*0094*/ 	.byte	0x03, 0x5f
        /*0096*/ 	.short	0x0101


	//----- nvinfo : EIATTR_COOP_GROUP_MASK_REGIDS
	.align		4
        /*0098*/ 	.byte	0x04, 0x29
        /*009a*/ 	.short	(.L_6587 - .L_6586)


	//   ....[0]....
.L_6586:
        /*009c*/ 	.word	0xffffffff


	//   ....[1]....
        /*00a0*/ 	.word	0xffffffff


	//   ....[2]....
        /*00a4*/ 	.word	0xffffffff


	//   ....[3]....
        /*00a8*/ 	.word	0xffffffff


	//   ....[4]....
        /*00ac*/ 	.word	0x05000018


	//   ....[5]....
        /*00b0*/ 	.word	0x05000018


	//   ....[6]....
        /*00b4*/ 	.word	0x05000018


	//   ....[7]....
        /*00b8*/ 	.word	0x05000018


	//----- nvinfo : EIATTR_COOP_GROUP_INSTR_OFFSETS
	.align		4
.L_6587:
        /*00bc*/ 	.byte	0x04, 0x28
        /*00be*/ 	.short	(.L_6589 - .L_6588)


	//   ....[0]....
.L_6588:
        /*00c0*/ 	.word	0x00000d40


	//   ....[1]....
        /*00c4*/ 	.word	0x00000d50


	//   ....[2]....
        /*00c8*/ 	.word	0x00000d60


	//   ....[3]....
        /*00cc*/ 	.word	0x00000d70


	//   ....[4]....
        /*00d0*/ 	.word	0x00001400


	//   ....[5]....
        /*00d4*/ 	.word	0x00001480


	//   ....[6]....
        /*00d8*/ 	.word	0x000014e0


	//   ....[7]....
        /*00dc*/ 	.word	0x00001540


	//----- nvinfo : EIATTR_VRC_CTA_INIT_COUNT
	.align		4
.L_6589:
        /*00e0*/ 	.byte	0x02, 0x4a
	.zero		1
	.zero		1


	//----- nvinfo : EIATTR_EXIT_INSTR_OFFSETS
	.align		4
        /*00e4*/ 	.byte	0x04, 0x1c
        /*00e6*/ 	.short	(.L_6591 - .L_6590)


	//   ....[0]....
.L_6590:
        /*00e8*/ 	.word	0x000001c0


	//   ....[1]....
        /*00ec*/ 	.word	0x000013a0


	//----- nvinfo : EIATTR_MAX_THREADS
	.align		4
.L_6591:
        /*00f0*/ 	.byte	0x04, 0x05
        /*00f2*/ 	.short	(.L_6593 - .L_6592)
.L_6592:
        /*00f4*/ 	.word	0x00000100
        /*00f8*/ 	.word	0x00000001
        /*00fc*/ 	.word	0x00000001


	//----- nvinfo : EIATTR_CRS_STACK_SIZE
	.align		4
.L_6593:
        /*0100*/ 	.byte	0x04, 0x1e
        /*0102*/ 	.short	(.L_6595 - .L_6594)
.L_6594:
        /*0104*/ 	.word	0x00000000


	//----- nvinfo : EIATTR_CBANK_PARAM_SIZE
	.align		4
.L_6595:
        /*0108*/ 	.byte	0x03, 0x19
        /*010a*/ 	.short	0x0030


	//----- nvinfo : EIATTR_PARAM_CBANK
	.align		4
        /*010c*/ 	.byte	0x04, 0x0a
        /*010e*/ 	.short	(.L_6597 - .L_6596)
	.align		4
.L_6596:
        /*0110*/ 	.word	index@(.nv.constant0._Z9cuda_gemmIiLi256ELi4ELi1ELi256ELi4ELi4ELi32ELi0ELi1EEviiiPT_S1_S1_ii)
        /*0114*/ 	.short	0x0380
        /*0116*/ 	.short	0x0030


	//----- nvinfo : EIATTR_SW_WAR
	.align		4
.L_6597:
        /*0118*/ 	.byte	0x04, 0x36
        /*011a*/ 	.short	(.L_6599 - .L_6598)
.L_6598:
        /*011c*/ 	.word	0x00000008
.L_6599:


//--------------------- .nv.info._Z9cuda_gemmIiLi256ELi4ELi1ELi256ELi4ELi4ELi32ELi0ELi0EEviiiPT_S1_S1_ii --------------------------
	.section	.nv.info._Z9cuda_gemmIiLi256ELi4ELi1ELi256ELi4ELi4ELi32ELi0ELi0EEviiiPT_S1_S1_ii,"",@"SHT_CUDA_INFO"
	.sectionflags	@""
	.align	4


	//----- nvinfo : EIATTR_CUDA_API_VERSION
	.align		4
        /*0000*/ 	.byte	0x04, 0x37
        /*0002*/ 	.short	(.L_6601 - .L_6600)
.L_6600:
        /*0004*/ 	.word	0x00000082


	//----- nvinfo : EIATTR_KPARAM_INFO
	.align		4
.L_6601:
        /*0008*/ 	.byte	0x04, 0x17
        /*000a*/ 	.short	(.L_6603 - .L_6602)
.L_6602:
        /*000c*/ 	.word	0x00000000
        /*0010*/ 	.short	0x0007
        /*0012*/ 	.short	0x002c
        /*0014*/ 	.byte	0x00, 0xf0, 0x11, 0x00


	//----- nvinfo : EIATTR_KPARAM_INFO
	.align		4
.L_6603:
        /*0018*/ 	.byte	0x04, 0x17
        /*001a*/ 	.short	(.L_6605 - .L_6604)
.L_6604:
        /*001c*/ 	.word	0x00000000
        /*0020*/ 	.short	0x0006
        /*0022*/ 	.short	0x0028
        /*0024*/ 	.byte	0x00, 0xf0, 0x11, 0x00


	//----- nvinfo : EIATTR_KPARAM_INFO
	.align		4
.L_6605:
        /*0028*/ 	.byte	0x04, 0x17
        /*002a*/ 	.short	(.L_6607 - .L_6606)
.L_6606:
        /*002c*/ 	.word	0x00000000
        /*0030*/ 	.short	0x0005
        /*0032*/ 	.short	0x0020
        /*0034*/ 	.byte	0x00, 0xf5, 0x21, 0x00


	//----- nvinfo : EIATTR_KPARAM_INFO
	.align		4
.L_6607:
        /*0038*/ 	.byte	0x04, 0x17
        /*003a*/ 	.short	(.L_6609 - .L_6608)
.L_6608:
        /*003c*/ 	.word	0x00000000
        /*0040*/ 	.short	0x0004
        /*0042*/ 	.short	0x0018
        /*0044*/ 	.byte	0x00, 0xf5, 0x21, 0x00


	//----- nvinfo : EIATTR_KPARAM_INFO
	.align		4
.L_6609:
        /*0048*/ 	.byte	0x04, 0x17
        /*004a*/ 	.short	(.L_6611 - .L_6610)
.L_6610:
        /*004c*/ 	.word	0x00000000
        /*0050*/ 	.short	0x0003
        /*0052*/ 	.short	0x0010
        /*0054*/ 	.byte	0x00, 0xf5, 0x21, 0x00


	//----- nvinfo : EIATTR_KPARAM_INFO
	.align		4
.L_6611:
        /*0058*/ 	.byte	0x04, 0x17
        /*005a*/ 	.short	(.L_6613 - .L_6612)
.L_6612:
        /*005c*/ 	.word	0x00000000
        /*0060*/ 	.short	0x0002
        /*0062*/ 	.short	0x0008
        /*0064*/ 	.byte	0x00, 0xf0, 0x11, 0x00


	//----- nvinfo : EIATTR_KPARAM_INFO
	.align		4
.L_6613:
        /*0068*/ 	.byte	0x04, 0x17
        /*006a*/ 	.short	(.L_6615 - .L_6614)
.L_6614:
        /*006c*/ 	.word	0x00000000
        /*0070*/ 	.short	0x0001
        /*0072*/ 	.short	0x0004
        /*0074*/ 	.byte	0x00, 0xf0, 0x11, 0x00


	//----- nvinfo : EIATTR_KPARAM_INFO
	.align		4
.L_6615:
        /*0078*/ 	.byte	0x04, 0x17
        /*007a*/ 	.short	(.L_6617 - .L_6616)
.L_6616:
        /*007c*/ 	.word	0x00000000
        /*0080*/ 	.short	0x0000
        /*0082*/ 	.short	0x0000
        /*0084*/ 	.byte	0x00, 0xf0, 0x11, 0x00


	//----- nvinfo : EIATTR_SPARSE_MMA_MASK
	.align		4
.L_6617:
        /*0088*/ 	.byte	0x03, 0x50
        /*008a*/ 	.short	0x0000


	//----- nvinfo : EIATTR_MAXREG_COUNT
	.align		4
        /*008c*/ 	.byte	0x03, 0x1b
        /*008e*/ 	.short	0x00ff


	//----- nvinfo : EIATTR_NUM_BARRIERS
	.align		4
        /*0090*/ 	.byte	0x02, 0x4c
        /*0092*/ 	.byte	0x01
	.zero		1


	//----- nvinfo : EIATTR_MERCURY_ISA_VERSION
	.align		4
        /*0094*/ 	.byte	0x03, 0x5f
        /*0096*/ 	.short	0x0101


	//----- nvinfo : EIATTR_COOP_GROUP_MASK_REGIDS
	.align		4
        /*0098*/ 	.byte	0x04, 0x29
        /*009a*/ 	.short	(.L_6619 - .L_6618)


	//   ....[0]....
.L_6618:
        /*009c*/ 	.word	0xffffffff


	//   ....[1]....
        /*00a0*/ 	.word	0xffffffff


	//   ....[2]....
        /*00a4*/ 	.word	0xffffffff


	//   ....[3]....
        /*00a8*/ 	.word	0xffffffff


	//   ....[4]....
        /*00ac*/ 	.word	0xffffffff


	//   ....[5]....
        /*00b0*/ 	.word	0xffffffff


	//   ....[6]....
        /*00b4*/ 	.word	0xffffffff


	//   ....[7]....
        /*00b8*/ 	.word	0xffffffff


	//   ....[8]....
        /*00bc*/ 	.word	0xffffffff


	//   ....[9]....
        /*00c0*/ 	.word	0xffffffff


	//   ....[10]....
        /*00c4*/ 	.word	0xffffffff


	//   ....[11]....
        /*00c8*/ 	.word	0xffffffff


	//   ....[12]....
        /*00cc*/ 	.word	0xffffffff


	//   ....[13]....
        /*00d0*/ 	.word	0x05000014


	//   ....[14]....
        /*00d4*/ 	.word	0x05000014


	//   ....[15]....
        /*00d8*/ 	.word	0x05000014


	//   ....[16]....
        /*00dc*/ 	.word	0x05000014


	//   ....[17]....
        /*00e0*/ 	.word	0x05000014


	//   ....[18]....
        /*00e4*/ 	.word	0x05000014


	//   ....[19]....
        /*00e8*/ 	.word	0x05000014


	//   ....[20]....
        /*00ec*/ 	.word	0x05000014


	//   ....[21]....
        /*00f0*/ 	.word	0x05000014


	//   ....[22]....
        /*00f4*/ 	.word	0x05000014


	//   ....[23]....
        /*00f8*/ 	.word	0x05000014


	//   ....[24]....
        /*00fc*/ 	.word	0x05000014


	//----- nvinfo : EIATTR_COOP_GROUP_INSTR_OFFSETS
	.align		4
.L_6619:
        /*0100*/ 	.byte	0x04, 0x28
        /*0102*/ 	.short	(.L_6621 - .L_6620)


	//   ....[0]....
.L_6620:
        /*0104*/ 	.word	0x00001a10


	//   ....[1]....
        /*0108*/ 	.word	0x00001a60


	//   ....[2]....
        /*010c*/ 	.word	0x00001ab0


	//   ....[3]....
        /*0110*/ 	.word	0x00001b00


	//   ....[4]....
        /*0114*/ 	.word	0x000020c0


	//   ....[5]....
        /*0118*/ 	.word	0x00002110


	//   ....[6]....
        /*011c*/ 	.word	0x00002160


	//   ....[7]....
        /*0120*/ 	.word	0x000021b0


	//   ....[8]....
        /*0124*/ 	.word	0x00002740


	//   ....[9]....
        /*0128*/ 	.word	0x00002790


	//   ....[10]....
        /*012c*/ 	.word	0x000027e0


	//   ....[11]....
        /*0130*/ 	.word	0x00002850


	//   ....[12]....
        /*0134*/ 	.word	0x000028b0


	//   ....[13]....
        /*0138*/ 	.word	0x00003a00


	//   ....[14]....
        /*013c*/ 	.word	0x00003a80


	//   ....[15]....
        /*0140*/ 	.word	0x00003b00


	//   ....[16]....
        /*0144*/ 	.word	0x00003b80


	//   ....[17]....
        /*0148*/ 	.word	0x00003c00


	//   ....[18]....
        /*014c*/ 	.word	0x00003c80


	//   ....[19]....
        /*0150*/ 	.word	0x00003d00


	//   ....[20]....
        /*0154*/ 	.word	0x00003d80


	//   ....[21]....
        /*0158*/ 	.word	0x00003df0


	//   ....[22]....
        /*015c*/ 	.word	0x00003e70


	//   ....[23]....
        /*0160*/ 	.word	0x00003ef0


	//   ....[24]....
        /*0164*/ 	.word	0x00003f70


	//----- nvinfo : EIATTR_VRC_CTA_INIT_COUNT
	.align		4
.L_6621:
        /*0168*/ 	.byte	0x02, 0x4a
	.zero		1
	.zero		1


	//----- nvinfo : EIATTR_EXIT_INSTR_OFFSETS
	.align		4
        /*016c*/ 	.byte	0x04, 0x1c
        /*016e*/ 	.short	(.L_6623 - .L_6622)


	//   ....[0]....
.L_6622:
        /*0170*/ 	.word	0x00000830


	//   ....[1]....
        /*0174*/ 	.word	0x000039b0


	//----- nvinfo : EIATTR_MAX_THREADS
	.align		4
.L_6623:
        /*0178*/ 	.byte	0x04, 0x05
        /*017a*/ 	.short	(.L_6625 - .L_6624)
.L_6624:
        /*017c*/ 	.word	0x00000100
        /*0180*/ 	.word	0x00000001
        /*0184*/ 	.word	0x00000001


	//----- nvinfo : EIATTR_CRS_STACK_SIZE
	.align		4
.L_6625:
        /*0188*/ 	.byte	0x04, 0x1e
        /*018a*/ 	.short	(.L_6627 - .L_6626)
.L_6626:
        /*018c*/ 	.word	0x00000000


	//----- nvinfo : EIATTR_CBANK_PARAM_SIZE
	.align		4
.L_6627:
        /*0190*/ 	.byte	0x03, 0x19
        /*0192*/ 	.short	0x0030


	//----- nvinfo : EIATTR_PARAM_CBANK
	.align		4
        /*0194*/ 	.byte	0x04, 0x0a
        /*0196*/ 	.short	(.L_6629 - .L_6628)
	.align		4
.L_6628:
        /*0198*/ 	.word	index@(.nv.constant0._Z9cuda_gemmIiLi256ELi4ELi1ELi256ELi4ELi4ELi32ELi0ELi0EEviiiPT_S1_S1_ii)
        /*019c*/ 	.short	0x0380
        /*019e*/ 	.short	0x0030


	//----- nvinfo : EIATTR_SW_WAR
	.align		4
.L_6629:
        /*01a0*/ 	.byte	0x04, 0x36
        /*01a2*/ 	.short	(.L_6631 - .L_6630)
.L_6630:
        /*01a4*/ 	.word	0x00000008
.L_6631:


//--------------------- .nv.info._Z9cuda_gemmIiLi256ELi4ELi1ELi256ELi2ELi2ELi32ELi1ELi1EEviiiPT_S1_S1_ii --------------------------
	.section	.nv.info._Z9cuda_gemmIiLi256ELi4ELi1ELi256ELi2ELi2ELi32ELi1ELi1EEviiiPT_S1_S1_ii,"",@"SHT_CUDA_INFO"
	.sectionflags	@""
	.align	4


	//----- nvinfo : EIATTR_CUDA_API_VERSION
	.align		4
        /*0000*/ 	.byte	0x04, 0x37
        /*0002*/ 	.short	(.L_6633 - .L_6632)
.L_6632:
        /*0004*/ 	.word	0x00000082


	//----- nvinfo : EIATTR_KPARAM_INFO
	.align		4
.L_6633:
        /*0008*/ 	.byte	0x04, 0x17
        /*000a*/ 	.short	(.L_6635 - .L_6634)
.L_6634:
        /*000c*/ 	.word	0x00000000
        /*0010*/ 	.short	0x0007
        /*0012*/ 	.short	0x002c
        /*0014*/ 	.byte	0x00, 0xf0, 0x11, 0x00


	//----- nvinfo : EIATTR_KPARAM_INFO
	.align		4
.L_6635:
        /*0018*/ 	.byte	0x04, 0x17
        /*001a*/ 	.short	(.L_6637 - .L_6636)
.L_6636:
        /*001c*/ 	.word	0x00000000
        /*0020*/ 	.short	0x0006
        /*0022*/ 	.short	0x0028
        /*0024*/ 	.byte	0x00, 0xf0, 0x11, 0x00


	//----- nvinfo : EIATTR_KPARAM_INFO
	.align		4
.L_6637:
        /*0028*/ 	.byte	0x04, 0x17
        /*002a*/ 	.short	(.L_6639 - .L_6638)
.L_6638:
        /*002c*/ 	.word	0x00000000
        /*0030*/ 	.short	0x0005
        /*0032*/ 	.short	0x0020
        /*0034*/ 	.byte	0x00, 0xf5, 0x21, 0x00


	//----- nvinfo : EIATTR_KPARAM_INFO
	.align		4
.L_6639:
        /*0038*/ 	.byte	0x04, 0x17
        /*003a*/ 	.short	(.L_6641 - .L_6640)
.L_6640:
        /*003c*/ 	.word	0x00000000
        /*0040*/ 	.short	0x0004
        /*0042*/ 	.short	0x0018
        /*0044*/ 	.byte	0x00, 0xf5, 0x21, 0x00


	//----- nvinfo : EIATTR_KPARAM_INFO
	.align		4
.L_6641:
        /*0048*/ 	.byte	0x04, 0x17
        /*004a*/ 	.short	(.L_6643 - .L_6642)
.L_6642:
        /*004c*/ 	.word	0x00000000
        /*0050*/ 	.short	0x0003
        /*0052*/ 	.short	0x0010
        /*0054*/ 	.byte	0x00, 0xf5, 0x21, 0x00


	//----- nvinfo : EIATTR_KPARAM_INFO
	.align		4
.L_6643:
        /*0058*/ 	.byte	0x04, 0x17
        /*005a*/ 	.short	(.L_6645 - .L_6644)
.L_6644:
        /*005c*/ 	.word	0x00000000
        /*0060*/ 	.short	0x0002
        /*0062*/ 	.short	0x0008
        /*0064*/ 	.byte	0x00, 0xf0, 0x11, 0x00


	//----- nvinfo : EIATTR_KPARAM_INFO
	.align		4
.L_6645:
        /*0068*/ 	.byte	0x04, 0x17
        /*006a*/ 	.short	(.L_6647 - .L_6646)
.L_6646:
        /*006c*/ 	.word	0x00000000
        /*0070*/ 	.short	0x0001
        /*0072*/ 	.short	0x0004
        /*0074*/ 	.byte	0x00, 0xf0, 0x11, 0x00


	//----- nvinfo : EIATTR_KPARAM_INFO
	.align		4
.L_6647:
        /*0078*/ 	.byte	0x04, 0x17
        /*007a*/ 	.short	(.L_6649 - .L_6648)
.L_6648:
        /*007c*/ 	.word	0x00000000
        /*0080*/ 	.short	0x0000
        /*0082*/ 	.short	0x0000
        /*0084*/ 	.byte	0x00, 0xf0, 0x11, 0x00


	//----- nvinfo : EIATTR_SPARSE_MMA_MASK
	.align		4
.L_6649:
        /*0088*/ 	.byte	0x03, 0x50
        /*008a*/ 	.short	0x0000


	//----- nvinfo : EIATTR_MAXREG_COUNT
	.align		4
        /*008c*/ 	.byte	0x03, 0x1b
        /*008e*/ 	.short	0x00ff


	//----- nvinfo : EIATTR_NUM_BARRIERS
	.align		4
        /*0090*/ 	.byte	0x02, 0x4c
        /*0092*/ 	.byte	0x01
	.zero		1


	//----- nvinfo : EIATTR_MERCURY_ISA_VERSION
	.align		4
        /*0094*/ 	.byte	0x03, 0x5f
        /*0096*/ 	.short	0x0101


	//----- nvinfo : EIATTR_COOP_GROUP_MASK_REGIDS
	.align		4
        /*0098*/ 	.byte	0x04, 0x29
        /*009a*/ 	.short	(.L_6651 - .L_6650)


	//   ....[0]....
.L_6650:
        /*009c*/ 	.word	0xffffffff


	//   ....[1]....
        /*00a0*/ 	.word	0xffffffff


	//   ....[2]....
        /*00a4*/ 	.word	0x05000016


	//   ....[3]....
        /*00a8*/ 	.word	0x05000016


	//----- nvinfo : EIATTR_COOP_GROUP_INSTR_OFFSETS
	.align		4
.L_6651:
        /*00ac*/ 	.byte	0x04, 0x28
        /*00ae*/ 	.short	(.L_6653 - .L_6652)


	//   ....[0]....
.L_6652:
        /*00b0*/ 	.word	0x00000c70


	//   ....[1]....
        /*00b4*/ 	.word	0x00000c80


	//   ....[2]....
        /*00b8*/ 	.word	0x00001110


	//   ....[3]....
        /*00bc*/ 	.word	0x00001190


	//----- nvinfo : EIATTR_VRC_CTA_INIT_COUNT
	.align		4
.L_6653:
        /*00c0*/ 	.byte	0x02, 0x4a
	.zero		1
	.zero		1


	//----- nvinfo : EIATTR_EXIT_INSTR_OFFSETS
	.align		4
        /*00c4*/ 	.byte	0x04, 0x1c
        /*00c6*/ 	.short	(.L_6655 - .L_6654)


	//   ....[0]....
.L_6654:
        /*00c8*/ 	.word	0x000001c0


	//   ....[1]....
        /*00cc*/ 	.word	0x000010b0


	//----- nvinfo : EIATTR_MAX_THREADS
	.align		4
.L_6655:
        /*00d0*/ 	.byte	0x04, 0x05
        /*00d2*/ 	.short	(.L_6657 - .L_6656)
.L_6656:
        /*00d4*/ 	.word	0x00000100
        /*00d8*/ 	.word	0x00000001
        /*00dc*/ 	.word	0x00000001


	//----- nvinfo : EIATTR_CRS_STACK_SIZE
	.align		4
.L_6657:
        /*00e0*/ 	.byte	0x04, 0x1e
        /*00e2*/ 	.short	(.L_6659 - .L_6658)
.L_6658:
        /*00e4*/ 	.word	0x00000000


	//----- nvinfo : EIATTR_CBANK_PARAM_SIZE
	.align		4
.L_6659:
        /*00e8*/ 	.byte	0x03, 0x19
        /*00ea*/ 	.short	0x0030


	//----- nvinfo : EIATTR_PARAM_CBANK
	.align		4
        /*00ec*/ 	.byte	0x04, 0x0a
        /*00ee*/ 	.short	(.L_6661 - .L_6660)
	.align		4
.L_6660:
        /*00f0*/ 	.word	index@(.nv.constant0._Z9cuda_gemmIiLi256ELi4ELi1ELi256ELi2ELi2ELi32ELi1ELi1EEviiiPT_S1_S1_ii)
        /*00f4*/ 	.short	0x0380
        /*00f6*/ 	.short	0x0030


	//----- nvinfo : EIATTR_SW_WAR
	.align		4
.L_6661:
        /*00f8*/ 	.byte	0x04, 0x36
        /*00fa*/ 	.short	(.L_6663 - .L_6662)
.L_6662:
        /*00fc*/ 	.word	0x00000008
.L_6663:


//--------------------- .nv.info._Z9cuda_gemmIiLi256ELi4ELi1ELi256ELi2ELi2ELi32ELi1ELi0EEviiiPT_S1_S1_ii --------------------------
	.section	.nv.info._Z9cuda_gemmIiLi256ELi4ELi1ELi256ELi2ELi2ELi32ELi1ELi0EEviiiPT_S1_S1_ii,"",@"SHT_CUDA_INFO"
	.sectionflags	@""
	.align	4


	//----- nvinfo : EIATTR_CUDA_API_VERSION
	.align		4
        /*0000*/ 	.byte	0x04, 0x37
        /*0002*/ 	.short	(.L_6665 - .L_6664)
.L_6664:
        /*0004*/ 	.word	0x00000082


	//----- nvinfo : EIATTR_KPARAM_INFO
	.align		4
.L_6665:
        /*0008*/ 	.byte	0x04, 0x17
        /*000a*/ 	.short	(.L_6667 - .L_6666)
.L_6666:
        /*000c*/ 	.word	0x00000000
        /*0010*/ 	.short	0x0007
        /*0012*/ 	.short	0x002c
        /*0014*/ 	.byte	0x00, 0xf0, 0x11, 0x00


	//----- nvinfo : EIATTR_KPARAM_INFO
	.align		4
.L_6667:
        /*0018*/ 	.byte	0x04, 0x17
        /*001a*/ 	.short	(.L_6669 - .L_6668)
.L_6668:
        /*001c*/ 	.word	0x00000000
        /*0020*/ 	.short	0x0006
        /*0022*/ 	.short	0x0028
        /*0024*/ 	.byte	0x00, 0xf0, 0x11, 0x00


	//----- nvinfo : EIATTR_KPARAM_INFO
	.align		4
.L_6669:
        /*0028*/ 	.byte	0x04, 0x17
        /*002a*/ 	.short	(.L_6671 - .L_6670)
.L_6670:
        /*002c*/ 	.word	0x00000000
        /*0030*/ 	.short	0x0005
        /*0032*/ 	.short	0x0020
        /*0034*/ 	.byte	0x00, 0xf5, 0x21, 0x00


	//----- nvinfo : EIATTR_KPARAM_INFO
	.align		4
.L_6671:
        /*0038*/ 	.byte	0x04, 0x17
        /*003a*/ 	.short	(.L_6673 - .L_6672)
.L_6672:
        /*003c*/ 	.word	0x00000000
        /*0040*/ 	.short	0x0004
        /*0042*/ 	.short	0x0018
        /*0044*/ 	.byte	0x00, 0xf5, 0x21, 0x00


	//----- nvinfo : EIATTR_KPARAM_INFO
	.align		4
.L_6673:
        /*0048*/ 	.byte	0x04, 0x17
        /*004a*/ 	.short	(.L_6675 - .L_6674)
.L_6674:
        /*004c*/ 	.word	0x00000000
        /*0050*/ 	.short	0x0003
        /*0052*/ 	.short	0x0010
        /*0054*/ 	.byte	0x00, 0xf5, 0x21, 0x00


	//----- nvinfo : EIATTR_KPARAM_INFO
	.align		4
.L_6675:
        /*0058*/ 	.byte	0x04, 0x17
        /*005a*/ 	.short	(.L_6677 - .L_6676)
.L_6676:
        /*005c*/ 	.word	0x00000000
        /*0060*/ 	.short	0x0002
        /*0062*/ 	.short	0x0008
        /*0064*/ 	.byte	0x00, 0xf0, 0x11, 0x00


	//----- nvinfo : EIATTR_KPARAM_INFO
	.align		4
.L_6677:
        /*0068*/ 	.byte	0x04, 0x17
        /*006a*/ 	.short	(.L_6679 - .L_6678)
.L_6678:
        /*006c*/ 	.word	0x00000000
        /*0070*/ 	.short	0x0001
        /*0072*/ 	.short	0x0004
        /*0074*/ 	.byte	0x00, 0xf0, 0x11, 0x00


	//----- nvinfo : EIATTR_KPARAM_INFO
	.align		4
.L_6679:
        /*0078*/ 	.byte	0x04, 0x17
        /*007a*/ 	.short	(.L_6681 - .L_6680)
.L_6680:
        /*007c*/ 	.word	0x00000000
        /*0080*/ 	.short	0x0000
        /*0082*/ 	.short	0x0000
        /*0084*/ 	.byte	0x00, 0xf0, 0x11, 0x00


	//----- nvinfo : EIATTR_SPARSE_MMA_MASK
	.align		4
.L_6681:
        /*0088*/ 	.byte	0x03, 0x50
        /*008a*/ 	.short	0x0000


	//----- nvinfo : EIATTR_MAXREG_COUNT
	.align		4
        /*008c*/ 	.byte	0x03, 0x1b
        /*008e*/ 	.short	0x00ff


	//----- nvinfo : EIATTR_NUM_BARRIERS
	.align		4
        /*0090*/ 	.byte	0x02, 0x4c
        /*0092*/ 	.byte	0x01
	.zero		1


	//----- nvinfo : EIATTR_MERCURY_ISA_VERSION
	.align		4
        /*0094*/ 	.byte	0x03, 0x5f
        /*0096*/ 	.short	0x0101


	//----- nvinfo : EIATTR_COOP_GROUP_MASK_REGIDS
	.align		4
        /*0098*/ 	.byte	0x04, 0x29
        /*009a*/ 	.short	(.L_6683 - .L_6682)


	//   ....[0]....
.L_6682:
        /*009c*/ 	.word	0xffffffff


	//   ....[1]....
        /*00a0*/ 	.word	0xffffffff


	//   ....[2]....
        /*00a4*/ 	.word	0xffffffff


	//   ....[3]....
        /*00a8*/ 	.word	0xffffffff


	//   ....[4]....
        /*00ac*/ 	.word	0xffffffff


	//   ....[5]....
        /*00b0*/ 	.word	0xffffffff


	//   ....[6]....
        /*00b4*/ 	.word	0xffffffff


	//   ....[7]....
        /*00b8*/ 	.word	0x0500000e


	//   ....[8]....
        /*00bc*/ 	.word	0x0500000e


	//   ....[9]....
        /*00c0*/ 	.word	0x0500000e


	//   ....[10]....
        /*00c4*/ 	.word	0x0500000e


	//   ....[11]....
        /*00c8*/ 	.word	0x0500000e


	//   ....[12]....
        /*00cc*/ 	.word	0x0500000e


	//----- nvinfo : EIATTR_COOP_GROUP_INSTR_OFFSETS
	.align		4
.L_6683:
        /*00d0*/ 	.byte	0x04, 0x28
        /*00d2*/ 	.short	(.L_6685 - .L_6684)


	//   ....[0]....
.L_6684:
        /*00d4*/ 	.word	0x00001780


	//   ....[1]....
        /*00d8*/ 	.word	0x000017d0


	//   ....[2]....
        /*00dc*/ 	.word	0x00001be0


	//   ....[3]....
        /*00e0*/ 	.word	0x00001c30


	//   ....[4]....
        /*00e4*/ 	.word	0x000020a0


	//   ....[5]....
        /*00e8*/ 	.word	0x000020f0


	//   ....[6]....
        /*00ec*/ 	.word	0x00002160


	//   ....[7]....
        /*00f0*/ 	.word	0x000027b0


	//   ....[8]....
        /*00f4*/ 	.word	0x00002830


	//   ....[9]....
        /*00f8*/ 	.word	0x000028b0


	//   ....[10]....
        /*00fc*/ 	.word	0x00002930


	//   ....[11]....
        /*0100*/ 	.word	0x000029a0


	//   ....[12]....
        /*0104*/ 	.word	0x00002a20


	//----- nvinfo : EIATTR_VRC_CTA_INIT_COUNT
	.align		4
.L_6685:
        /*0108*/ 	.byte	0x02, 0x4a
	.zero		1
	.zero		1


	//----- nvinfo : EIATTR_EXIT_INSTR_OFFSETS
	.align		4
        /*010c*/ 	.byte	0x04, 0x1c
        /*010e*/ 	.short	(.L_6687 - .L_6686)


	//   ....[0]....
.L_6686:
        /*0110*/ 	.word	0x000007e0


	//   ....[1]....
        /*0114*/ 	.word	0x00002760


	//----- nvinfo : EIATTR_MAX_THREADS
	.align		4
.L_6687:
        /*0118*/ 	.byte	0x04, 0x05
        /*011a*/ 	.short	(.L_6689 - .L_6688)
.L_6688:
        /*011c*/ 	.word	0x00000100
        /*0120*/ 	.word	0x00000001
        /*0124*/ 	.word	0x00000001


	//----- nvinfo : EIATTR_CRS_STACK_SIZE
	.align		4
.L_6689:
        /*0128*/ 	.byte	0x04, 0x1e
        /*012a*/ 	.short	(.L_6691 - .L_6690)
.L_6690:
        /*012c*/ 	.word	0x00000000


	//----- nvinfo : EIATTR_CBANK_PARAM_SIZE
	.align		4
.L_6691:
        /*0130*/ 	.byte	0x03, 0x19
        /*0132*/ 	.short	0x0030


	//----- nvinfo : EIATTR_PARAM_CBANK
	.align		4
        /*0134*/ 	.byte	0x04, 0x0a
        /*0136*/ 	.short	(.L_6693 - .L_6692)
	.align		4
.L_6692:
        /*0138*/ 	.word	index@(.nv.constant0._Z9cuda_gemmIiLi256ELi4ELi1ELi256ELi2ELi2ELi32ELi1ELi0EEviiiPT_S1_S1_ii)
        /*013c*/ 	.short	0x0380
        /*013e*/ 	.short	0x0030


	//----- nvinfo : EIATTR_SW_WAR
	.align		4
.L_6693:
        /*0140*/ 	.byte	0x04, 0x36
        /*0142*/ 	.short	(.L_6695 - .L_6694)
.L_6694:
        /*0144*/ 	.word	0x00000008
.L_6695:


//--------------------- .nv.info._Z9cuda_gemmIiLi256ELi4ELi1ELi256ELi2ELi2ELi32ELi0ELi1EEviiiPT_S1_S1_ii --------------------------
	.section	.nv.info._Z9cuda_gemmIiLi256ELi4ELi1ELi256ELi2ELi2ELi32ELi0ELi1EEviiiPT_S1_S1_ii,"",@"SHT_CUDA_INFO"
	.sectionflags	@""
	.align	4


	//----- nvinfo : EIATTR_CUDA_API_VERSION
	.align		4
        /*0000*/ 	.byte	0x04, 0x37
        /*0002*/ 	.short	(.L_6697 - .L_6696)
.L_6696:
        /*0004*/ 	.word	0x00000082


	//----- nvinfo : EIATTR_KPARAM_INFO
	.align		4
.L_6697:
        /*0008*/ 	.byte	0x04, 0x17
        /*000a*/ 	.short	(.L_6699 - .L_6698)
.L_6698:
        /*000c*/ 	.word	0x00000000
        /*0010*/ 	.short	0x0007
        /*0012*/ 	.short	0x002c
        /*0014*/ 	.byte	0x00, 0xf0, 0x11, 0x00


	//----- nvinfo : EIATTR_KPARAM_INFO
	.align		4
.L_6699:
        /*0018*/ 	.byte	0x04, 0x17
        /*001a*/ 	.short	(.L_6701 - .L_6700)
.L_6700:
        /*001c*/ 	.word	0x00000000
        /*0020*/ 	.short	0x0006
        /*0022*/ 	.short	0x0028
        /*0024*/ 	.byte	0x00, 0xf0, 0x11, 0x00


	//----- nvinfo : EIATTR_KPARAM_INFO
	.align		4
.L_6701:
        /*0028*/ 	.byte	0x04, 0x17
        /*002a*/ 	.short	(.L_6703 - .L_6702)
.L_6702:
        /*002c*/ 	.word	0x00000000
        /*0030*/ 	.short	0x0005
        /*0032*/ 	.short	0x0020
        /*0034*/ 	.byte	0x00, 0xf5, 0x21, 0x00


	//----- nvinfo : EIATTR_KPARAM_INFO
	.align		4
.L_6703:
        /*0038*/ 	.byte	0x04, 0x17
        /*003a*/ 	.short	(.L_6705 - .L_6704)
.L_6704:
        /*003c*/ 	.word	0x00000000
        /*0040*/ 	.short	0x0004
        /*0042*/ 	.short	0x0018
        /*0044*/ 	.byte	0x00, 0xf5, 0x21, 0x00


	//----- nvinfo : EIATTR_KPARAM_INFO
	.align		4
.L_6705:
        /*0048*/ 	.byte	0x04, 0x17
        /*004a*/ 	.short	(.L_6707 - .L_6706)
.L_6706:
        /*004c*/ 	.word	0x00000000
        /*0050*/ 	.short	0x0003
        /*0052*/ 	.short	0x0010
        /*0054*/ 	.byte	0x00, 0xf5, 0x21, 0x00


	//----- nvinfo : EIATTR_KPARAM_INFO
	.align		4
.L_6707:
        /*0058*/ 	.byte	0x04, 0x17
        /*005a*/ 	.short	(.L_6709 - .L_6708)
.L_6708:
        /*005c*/ 	.word	0x00000000
        /*0060*/ 	.short	0x0002
        /*0062*/ 	.short	0x0008
        /*0064*/ 	.byte	0x00, 0xf0, 0x11, 0x00


	//----- nvinfo : EIATTR_KPARAM_INFO
	.align		4
.L_6709:
        /*0068*/ 	.byte	0x04, 0x17
        /*006a*/ 	.short	(.L_6711 - .L_6710)
.L_6710:
        /*006c*/ 	.word	0x00000000
        /*0070*/ 	.short	0x0001
        /*0072*/ 	.short	0x0004
        /*0074*/ 	.byte	0x00, 0xf0, 0x11, 0x00


	//----- nvinfo : EIATTR_KPARAM_INFO
	.align		4
.L_6711:
        /*0078*/ 	.byte	0x04, 0x17
        /*007a*/ 	.short	(.L_6713 - .L_6712)
.L_6712:
        /*007c*/ 	.word	0x00000000
        /*0080*/ 	.short	0x0000
        /*0082*/ 	.short	0x0000
        /*0084*/ 	.byte	0x00, 0xf0, 0x11, 0x00


	//----- nvinfo : EIATTR_SPARSE_MMA_MASK
	.align		4
.L_6713:
        /*0088*/ 	.byte	0x03, 0x50
        /*008a*/ 	.short	0x0000


	//----- nvinfo : EIATTR_MAXREG_COUNT
	.align		4
        /*008c*/ 	.byte	0x03, 0x1b
        /*008e*/ 	.short	0x00ff


	//----- nvinfo : EIATTR_NUM_BARRIERS
	.align		4
        /*0090*/ 	.byte	0x02, 0x4c
        /*0092*/ 	.byte	0x01
	.zero		1


	//----- nvinfo : EIATTR_MERCURY_ISA_VERSION
	.align		4
        /*0094*/ 	.byte	0x03, 0x5f
        /*0096*/ 	.short	0x0101


	//----- nvinfo : EIATTR_COOP_GROUP_MASK_REGIDS
	.align		4
        /*0098*/ 	.byte	0x04, 0x29
        /*009a*/ 	.short	(.L_6715 - .L_6714)


	//   ....[0]....
.L_6714:
        /*009c*/ 	.word	0xffffffff


	//   ....[1]....
        /*00a0*/ 	.word	0xffffffff


	//   ....[2]....
        /*00a4*/ 	.word	0x0500000b


	//   ....[3]....
        /*00a8*/ 	.word	0x0500000b


	//----- nvinfo : EIATTR_COOP_GROUP_INSTR_OFFSETS
	.align		4
.L_6715:
        /*00ac*/ 	.byte	0x04, 0x28
        /*00ae*/ 	.short	(.L_6717 - .L_6716)


	//   ....[0]....
.L_6716:
        /*00b0*/ 	.word	0x00000cd0


	//   ....[1]....
        /*00b4*/ 	.word	0x00000ce0


	//   ....[2]....
        /*00b8*/ 	.word	0x00001330


	//   ....[3]....
        /*00bc*/ 	.word	0x000013b0


	//----- nvinfo : EIATTR_VRC_CTA_INIT_COUNT
	.align		4
.L_6717:
        /*00c0*/ 	.byte	0x02, 0x4a
	.zero		1
	.zero		1


	//----- nvinfo : EIATTR_EXIT_INSTR_OFFSETS
	.align		4
        /*00c4*/ 	.byte	0x04, 0x1c
        /*00c6*/ 	.short	(.L_6719 - .L_6718)


	//   ....[0]....
.L_6718:
        /*00c8*/ 	.word	0x000001d0


	//   ....[1]....
        /*00cc*/ 	.word	0x000012d0


	//----- nvinfo : EIATTR_MAX_THREADS
	.align		4
.L_6719:
        /*00d0*/ 	.byte	0x04, 0x05
        /*00d2*/ 	.short	(.L_6721 - .L_6720)
.L_6720:
        /*00d4*/ 	.word	0x00000100
        /*00d8*/ 	.word	0x00000001
        /*00dc*/ 	.word	0x00000001


	//----- nvinfo : EIATTR_CRS_STACK_SIZE
	.align		4
.L_6721:
        /*00e0*/ 	.byte	0x04, 0x1e
        /*00e2*/ 	.short	(.L_6723 - .L_6722)
.L_6722:
        /*00e4*/ 	.word	0x00000000


	//----- nvinfo : EIATTR_CBANK_PARAM_SIZE
	.align		4
.L_6723:
        /*00e8*/ 	.byte	0x03, 0x19
        /*00ea*/ 	.short	0x0030


	//----- nvinfo : EIATTR_PARAM_CBANK
	.align		4
        /*00ec*/ 	.byte	0x04, 0x0a
        /*00ee*/ 	.short	(.L_6725 - .L_6724)
	.align		4
.L_6724:
        /*00f0*/ 	.word	index@(.nv.constant0._Z9cuda_gemmIiLi256ELi4ELi1ELi256ELi2ELi2ELi32ELi0ELi1EEviiiPT_S1_S1_ii)
        /*00f4*/ 	.short	0x0380
        /*00f6*/ 	.short	0x0030


	//----- nvinfo : EIATTR_SW_WAR
	.align		4
.L_6725:
        /*00f8*/ 	.byte	0x04, 0x36
        /*00fa*/ 	.short	(.L_6727 - .L_6726)
.L_6726:
        /*00fc*/ 	.word	0x00000008
.L_6727:


//--------------------- .nv.info._Z9cuda_gemmIiLi256ELi4ELi1ELi256ELi2ELi2ELi32ELi0ELi0EEviiiPT_S1_S1_ii --------------------------
	.section	.nv.info._Z9cuda_gemmIiLi256ELi4ELi1ELi256ELi2ELi2ELi32ELi0ELi0EEviiiPT_S1_S1_ii,"",@"SHT_CUDA_INFO"
	.sectionflags	@""
	.align	4


	//----- nvinfo : EIATTR_CUDA_API_VERSION
	.align		4
        /*0000*/ 	.byte	0x04, 0x37
        /*0002*/ 	.short	(.L_6729 - .L_6728)
.L_6728:
        /*0004*/ 	.word	0x00000082


	//----- nvinfo : EIATTR_KPARAM_INFO
	.align		4
.L_6729:
        /*0008*/ 	.byte	0x04, 0x17
        /*000a*/ 	.short	(.L_6731 - .L_6730)
.L_6730:
        /*000c*/ 	.word	0x00000000
        /*0010*/ 	.short	0x0007
        /*0012*/ 	.short	0x002c
        /*0014*/ 	.byte	0x00, 0xf0, 0x11, 0x00


	//----- nvinfo : EIATTR_KPARAM_INFO
	.align		4
.L_6731:
        /*0018*/ 	.byte	0x04, 0x17
        /*001a*/ 	.short	(.L_6733 - .L_6732)
.L_6732:
        /*001c*/ 	.word	0x00000000
        /*0020*/ 	.short	0x0006
        /*0022*/ 	.short	0x0028
        /*0024*/ 	.byte	0x00, 0xf0, 0x11, 0x00


	//----- nvinfo : EIATTR_KPARAM_INFO
	.align		4
.L_6733:
        /*0028*/ 	.byte	0x04, 0x17
        /*002a*/ 	.short	(.L_6735 - .L_6734)
.L_6734:
        /*002c*/ 	.word	0x00000000
        /*0030*/ 	.short	0x0005
        /*0032*/ 	.short	0x0020
        /*0034*/ 	.byte	0x00, 0xf5, 0x21, 0x00


	//----- nvinfo : EIATTR_KPARAM_INFO
	.align		4
.L_6735:
        /*0038*/ 	.byte	0x04, 0x17
        /*003a*/ 	.short	(.L_6737 - .L_6736)
.L_6736:
        /*003c*/ 	.word	0x00000000
        /*0040*/ 	.short	0x0004
        /*0042*/ 	.short	0x0018
        /*0044*/ 	.byte	0x00, 0xf5, 0x21, 0x00


	//----- nvinfo : EIATTR_KPARAM_INFO
	.align		4
.L_6737:
        /*0048*/ 	.byte	0x04, 0x17
        /*004a*/ 	.short	(.L_6739 - .L_6738)
.L_6738:
        /*004c*/ 	.word	0x00000000
        /*0050*/ 	.short	0x0003
        /*0052*/ 	.short	0x0010
        /*0054*/ 	.byte	0x00, 0xf5, 0x21, 0x00


	//----- nvinfo : EIATTR_KPARAM_INFO
	.align		4
.L_6739:
        /*0058*/ 	.byte	0x04, 0x17
        /*005a*/ 	.short	(.L_6741 - .L_6740)
.L_6740:
        /*005c*/ 	.word	0x00000000
        /*0060*/ 	.short	0x0002
        /*0062*/ 	.short	0x0008
        /*0064*/ 	.byte	0x00, 0xf0, 0x11, 0x00


	//----- nvinfo : EIATTR_KPARAM_INFO
	.align		4
.L_6741:
        /*0068*/ 	.byte	0x04, 0x17
        /*006a*/ 	.short	(.L_6743 - .L_6742)
.L_6742:
        /*006c*/ 	.word	0x00000000
        /*0070*/ 	.short	0x0001
        /*0072*/ 	.short	0x0004
        /*0074*/ 	.byte	0x00, 0xf0, 0x11, 0x00


	//----- nvinfo : EIATTR_KPARAM_INFO
	.align		4
.L_6743:
        /*0078*/ 	.byte	0x04, 0x17
        /*007a*/ 	.short	(.L_6745 - .L_6744)
.L_6744:
        /*007c*/ 	.word	0x00000000
        /*0080*/ 	.short	0x0000
        /*0082*/ 	.short	0x0000
        /*0084*/ 	.byte	0x00, 0xf0, 0x11, 0x00


	//----- nvinfo : EIATTR_SPARSE_MMA_MASK
	.align		4
.L_6745:
        /*0088*/ 	.byte	0x03, 0x50
        /*008a*/ 	.short	0x0000


	//----- nvinfo : EIATTR_MAXREG_COUNT
	.align		4
        /*008c*/ 	.byte	0x03, 0x1b
        /*008e*/ 	.short	0x00ff


	//----- nvinfo : EIATTR_NUM_BARRIERS
	.align		4
        /*0090*/ 	.byte	0x02, 0x4c
        /*0092*/ 	.byte	0x01
	.zero		1


	//----- nvinfo : EIATTR_MERCURY_ISA_VERSION
	.align		4
        /*0094*/ 	.byte	0x03, 0x5f
        /*0096*/ 	.short	0x0101


	//----- nvinfo : EIATTR_COOP_GROUP_MASK_REGIDS
	.align		4
        /*0098*/ 	.byte	0x04, 0x29
        /*009a*/ 	.short	(.L_6747 - .L_6746)


	//   ....[0]....
.L_6746:
        /*009c*/ 	.word	0xffffffff


	//   ....[1]....
        /*00a0*/ 	.word	0xffffffff


	//   ....[2]....
        /*00a4*/ 	.word	0xffffffff


	//   ....[3]....
        /*00a8*/ 	.word	0xffffffff


	//   ....[4]....
        /*00ac*/ 	.word	0xffffffff


	//   ....[5]....
        /*00b0*/ 	.word	0xffffffff


	//   ....[6]....
        /*00b4*/ 	.word	0xffffffff


	//   ....[7]....
        /*00b8*/ 	.word	0x05000013


	//   ....[8]....
        /*00bc*/ 	.word	0x05000013


	//   ....[9]....
        /*00c0*/ 	.word	0x05000013


	//   ....[10]....
        /*00c4*/ 	.word	0x05000013


	//   ....[11]....
        /*00c8*/ 	.word	0x05000013


	//   ....[12]....
        /*00cc*/ 	.word	0x05000013


	//----- nvinfo : EIATTR_COOP_GROUP_INSTR_OFFSETS
	.align		4
.L_6747:
        /*00d0*/ 	.byte	0x04, 0x28
        /*00d2*/ 	.short	(.L_6749 - .L_6748)


	//   ....[0]....
.L_6748:
        /*00d4*/ 	.word	0x00001830


	//   ....[1]....
        /*00d8*/ 	.word	0x00001890


	//   ....[2]....
        /*00dc*/ 	.word	0x00001ca0


	//   ....[3]....
        /*00e0*/ 	.word	0x00001d00


	//   ....[4]....
        /*00e4*/ 	.word	0x00002160


	//   ....[5]....
        /*00e8*/ 	.word	0x000021c0


	//   ....[6]....
        /*00ec*/ 	.word	0x00002220


	//   ....[7]....
        /*00f0*/ 	.word	0x00003330


	//   ....[8]....
        /*00f4*/ 	.word	0x000033c0


	//   ....[9]....
        /*00f8*/ 	.word	0x00003450


	//   ....[10]....
        /*00fc*/ 	.word	0x000034e0


	//   ....[11]....
        /*0100*/ 	.word	0x00003560


	//   ....[12]....
        /*0104*/ 	.word	0x000035f0


	//----- nvinfo : EIATTR_VRC_CTA_INIT_COUNT
	.align		4
.L_6749:
        /*0108*/ 	.byte	0x02, 0x4a
	.zero		1
	.zero		1


	//----- nvinfo : EIATTR_EXIT_INSTR_OFFSETS
	.align		4
        /*010c*/ 	.byte	0x04, 0x1c
        /*010e*/ 	.short	(.L_6751 - .L_6750)


	//   ....[0]....
.L_6750:
        /*0110*/ 	.word	0x000007e0


	//   ....[1]....
        /*0114*/ 	.word	0x000032d0


	//----- nvinfo : EIATTR_MAX_THREADS
	.align		4
.L_6751:
        /*0118*/ 	.byte	0x04, 0x05
        /*011a*/ 	.short	(.L_6753 - .L_6752)
.L_6752:
        /*011c*/ 	.word	0x00000100
        /*0120*/ 	.word	0x00000001
        /*0124*/ 	.word	0x00000001


	//----- nvinfo : EIATTR_CRS_STACK_SIZE
	.align		4
.L_6753:
        /*0128*/ 	.byte	0x04, 0x1e
        /*012a*/ 	.short	(.L_6755 - .L_6754)
.L_6754:
        /*012c*/ 	.word	0x00000000


	//----- nvinfo : EIATTR_CBANK_PARAM_SIZE
	.align		4
.L_6755:
        /*0130*/ 	.byte	0x03, 0x19
        /*0132*/ 	.short	0x0030


	//----- nvinfo : EIATTR_PARAM_CBANK
	.align		4
        /*0134*/ 	.byte	0x04, 0x0a
        /*0136*/ 	.short	(.L_6757 - .L_6756)
	.align		4
.L_6756:
        /*0138*/ 	.word	index@(.nv.constant0._Z9cuda_gemmIiLi256ELi4ELi1ELi256ELi2ELi2ELi32ELi0ELi0EEviiiPT_S1_S1_ii)
        /*013c*/ 	.short	0x0380
        /*013e*/ 	.short	0x0030


	//----- nvinfo : EIATTR_SW_WAR
	.align		4
.L_6757:
        /*0140*/ 	.byte	0x04, 0x36
        /*0142*/ 	.short	(.L_6759 - .L_6758)
.L_6758:
        /*0144*/ 	.word	0x00000008
.L_6759:


//--------------------- .nv.info._Z9cuda_gemmIiLi256ELi4ELi1ELi128ELi128ELi128ELi32ELi1ELi1EEviiiPT_S1_S1_ii --------------------------
	.section	.nv.info._Z9cuda_gemmIiLi256ELi4ELi1ELi128ELi128ELi128ELi32ELi1ELi1EEviiiPT_S1_S1_ii,"",@"SHT_CUDA_INFO"
	.sectionflags	@""
	.align	4


	//----- nvinfo : EIATTR_CUDA_API_VERSION
	.align		4
        /*0000*/ 	.byte	0x04, 0x37
        /*0002*/ 	.short	(.L_6761 - .L_6760)
.L_6760:
        /*0004*/ 	.word	0x00000082


	//----- nvinfo : EIATTR_KPARAM_INFO
	.align		4
.L_6761:
        /*0008*/ 	.byte	0x04, 0x17
        /*000a*/ 	.short	(.L_6763 - .L_6762)
.L_6762:
        /*000c*/ 	.word	0x00000000
        /*0010*/ 	.short	0x0007
        /*0012*/ 	.short	0x002c
        /*0014*/ 	.byte	0x00, 0xf0, 0x11, 0x00


	//----- nvinfo : EIATTR_KPARAM_INFO
	.align		4
.L_6763:
        /*0018*/ 	.byte	0x04, 0x17
        /*001a*/ 	.short	(.L_6765 - .L_6764)
.L_6764:
        /*001c*/ 	.word	0x00000000
        /*0020*/ 	.short	0x0006
        /*0022*/ 	.short	0x0028
        /*0024*/ 	.byte	0x00, 0xf0, 0x11, 0x00


	//----- nvinfo : EIATTR_KPARAM_INFO
	.align		4
.L_6765:
        /*0028*/ 	.byte	0x04, 0x17
        /*002a*/ 	.short	(.L_6767 - .L_6766)
.L_6766:
        /*002c*/ 	.word	0x00000000
        /*0030*/ 	.short	0x0005
        /*0032*/ 	.short	0x0020
        /*0034*/ 	.byte	0x00, 0xf5, 0x21, 0x00


	//----- nvinfo : EIATTR_KPARAM_INFO
	.align		4
.L_6767:
        /*0038*/ 	.byte	0x04, 0x17
        /*003a*/ 	.short	(.L_6769 - .L_6768)
.L_6768:
        /*003c*/ 	.word	0x00000000
        /*0040*/ 	.short	0x0004
        /*0042*/ 	.short	0x0018
        /*0044*/ 	.byte	0x00, 0xf5, 0x21, 0x00


	//----- nvinfo : EIATTR_KPARAM_INFO
	.align		4
.L_6769:
        /*0048*/ 	.byte	0x04, 0x17
        /*004a*/ 	.short	(.L_6771 - .L_6770)
.L_6770:
        /*004c*/ 	.word	0x00000000
        /*0050*/ 	.short	0x0003
        /*0052*/ 	.short	0x0010
        /*0054*/ 	.byte	0x00, 0xf5, 0x21, 0x00


	//----- nvinfo : EIATTR_KPARAM_INFO
	.align		4
.L_6771:
        /*0058*/ 	.byte	0x04, 0x17
        /*005a*/ 	.short	(.L_6773 - .L_6772)
.L_6772:
        /*005c*/ 	.word	0x00000000
        /*0060*/ 	.short	0x0002
        /*0062*/ 	.short	0x0008
        /*0064*/ 	.byte	0x00, 0xf0, 0x11, 0x00


	//----- nvinfo : EIATTR_KPARAM_INFO
	.align		4
.L_6773:
        /*0068*/ 	.byte	0x04, 0x17
        /*006a*/ 	.short	(.L_6775 - .L_6774)
.L_6774:
        /*006c*/ 	.word	0x00000000
        /*0070*/ 	.short	0x0001
        /*0072*/ 	.short	0x0004
        /*0074*/ 	.byte	0x00, 0xf0, 0x11, 0x00


	//----- nvinfo : EIATTR_KPARAM_INFO
	.align		4
.L_6775:
        /*0078*/ 	.byte	0x04, 0x17
        /*007a*/ 	.short	(.L_6777 - .L_6776)
.L_6776:
        /*007c*/ 	.word	0x00000000
        /*0080*/ 	.short	0x0000
        /*0082*/ 	.short	0x0000
        /*0084*/ 	.byte	0x00, 0xf0, 0x11, 0x00


	//----- nvinfo : EIATTR_SPARSE_MMA_MASK
	.align		4
.L_6777:
        /*0088*/ 	.byte	0x03, 0x50
        /*008a*/ 	.short	0x0000


	//----- nvinfo : EIATTR_MAXREG_COUNT
	.align		4
        /*008c*/ 	.byte	0x03, 0x1b
        /*008e*/ 	.short	0x00ff


	//----- nvinfo : EIATTR_NUM_BARRIERS
	.align		4
        /*0090*/ 	.byte	0x02, 0x4c
        /*0092*/ 	.byte	0x01
	.zero		1


	//----- nvinfo : EIATTR_MERCURY_ISA_VERSION
	.align		4
        /*0094*/ 	.byte	0x03, 0x5f
        /*0096*/ 	.short	0x0101


	//----- nvinfo : EIATTR_INT_WARP_WIDE_INSTR_OFFSETS
	.align		4
        /*0098*/ 	.byte	0x04, 0x31
        /*009a*/ 	.short	(.L_6779 - .L_6778)


	//   ....[0]....
.L_6778:
        /*009c*/ 	.word	0x00000fd0


	//----- nvinfo : EIATTR_COOP_GROUP_MASK_REGIDS
	.align		4
.L_6779:
        /*00a0*/ 	.byte	0x04, 0x29
        /*00a2*/ 	.short	(.L_6781 - .L_6780)


	//   ....[0]....
.L_6780:
        /*00a4*/ 	.word	0xffffffff


	//   ....[1]....
        /*00a8*/ 	.word	0xffffffff


	//   ....[2]....
        /*00ac*/ 	.word	0xffffffff


	//   ....[3]....
        /*00b0*/ 	.word	0x05000020


	//   ....[4]....
        /*00b4*/ 	.word	0x05000020


	//   ....[5]....
        /*00b8*/ 	.word	0x05000020


	//----- nvinfo : EIATTR_COOP_GROUP_INSTR_OFFSETS
	.align		4
.L_6781:
        /*00bc*/ 	.byte	0x04, 0x28
        /*00be*/ 	.short	(.L_6783 - .L_6782)


	//   ....[0]....
.L_6782:
        /*00c0*/ 	.word	0x000012c0


	//   ....[1]....
        /*00c4*/ 	.word	0x000012e0


	//   ....[2]....
        /*00c8*/ 	.word	0x00001300


	//   ....[3]....
        /*00cc*/ 	.word	0x000017f0


	//   ....[4]....
        /*00d0*/ 	.word	0x00001890


	//   ....[5]....
        /*00d4*/ 	.word	0x00001900


	//----- nvinfo : EIATTR_VRC_CTA_INIT_COUNT
	.align		4
.L_6783:
        /*00d8*/ 	.byte	0x02, 0x4a
	.zero		1
	.zero		1


	//----- nvinfo : EIATTR_EXIT_INSTR_OFFSETS
	.align		4
        /*00dc*/ 	.byte	0x04, 0x1c
        /*00de*/ 	.short	(.L_6785 - .L_6784)


	//   ....[0]....
.L_6784:
        /*00e0*/ 	.word	0x00000060


	//   ....[1]....
        /*00e4*/ 	.word	0x00001790


	//----- nvinfo : EIATTR_MAX_THREADS
	.align		4
.L_6785:
        /*00e8*/ 	.byte	0x04, 0x05
        /*00ea*/ 	.short	(.L_6787 - .L_6786)
.L_6786:
        /*00ec*/ 	.word	0x00000100
        /*00f0*/ 	.word	0x00000001
        /*00f4*/ 	.word	0x00000001


	//----- nvinfo : EIATTR_CRS_STACK_SIZE
	.align		4
.L_6787:
        /*00f8*/ 	.byte	0x04, 0x1e
        /*00fa*/ 	.short	(.L_6789 - .L_6788)
.L_6788:
        /*00fc*/ 	.word	0x00000000


	//----- nvinfo : EIATTR_CBANK_PARAM_SIZE
	.align		4
.L_6789:
        /*0100*/ 	.byte	0x03, 0x19
        /*0102*/ 	.short	0x0030


	//----- nvinfo : EIATTR_PARAM_CBANK
	.align		4
        /*0104*/ 	.byte	0x04, 0x0a
        /*0106*/ 	.short	(.L_6791 - .L_6790)
	.align		4
.L_6790:
        /*0108*/ 	.word	index@(.nv.constant0._Z9cuda_gemmIiLi256ELi4ELi1ELi128ELi128ELi128ELi32ELi1ELi1EEviiiPT_S1_S1_ii)
        /*010c*/ 	.short	0x0380
        /*010e*/ 	.short	0x0030


	//----- nvinfo : EIATTR_SW_WAR
	.align		4
.L_6791:
        /*0110*/ 	.byte	0x04, 0x36
        /*0112*/ 	.short	(.L_6793 - .L_6792)
.L_6792:
        /*0114*/ 	.word	0x00000008
.L_6793:


//--------------------- .nv.info._Z9cuda_gemmIiLi256ELi4ELi1ELi128ELi128ELi128ELi32ELi1ELi0EEviiiPT_S1_S1_ii --------------------------
	.section	.nv.info._Z9cuda_gemmIiLi256ELi4ELi1ELi128ELi128ELi128ELi32ELi1ELi0EEviiiPT_S1_S1_ii,"",@"SHT_CUDA_INFO"
	.sectionflags	@""
	.align	4


	//----- nvinfo : EIATTR_CUDA_API_VERSION
	.align		4
        /*0000*/ 	.byte	0x04, 0x37
        /*0002*/ 	.short	(.L_6795 - .L_6794)
.L_6794:
        /*0004*/ 	.word	0x00000082


	//----- nvinfo : EIATTR_KPARAM_INFO
	.align		4
.L_6795:
        /*0008*/ 	.byte	0x04, 0x17
        /*000a*/ 	.short	(.L_6797 - .L_6796)
.L_6796:
        /*000c*/ 	.word	0x00000000
        /*0010*/ 	.short	0x0007
        /*0012*/ 	.short	0x002c
        /*0014*/ 	.byte	0x00, 0xf0, 0x11, 0x00


	//----- nvinfo : EIATTR_KPARAM_INFO
	.align		4
.L_6797:
        /*0018*/ 	.byte	0x04, 0x17
        /*001a*/ 	.short	(.L_6799 - .L_6798)
.L_6798:
        /*001c*/ 	.word	0x00000000
        /*0020*/ 	.short	0x0006
        /*0022*/ 	.short	0x0028
        /*0024*/ 	.byte	0x00, 0xf0, 0x11, 0x00


	//----- nvinfo : EIATTR_KPARAM_INFO
	.align		4
.L_6799:
        /*0028*/ 	.byte	0x04, 0x17
        /*002a*/ 	.short	(.L_6801 - .L_6800)
.L_6800:
        /*002c*/ 	.word	0x00000000
        /*0030*/ 	.short	0x0005
        /*0032*/ 	.short	0x0020
        /*0034*/ 	.byte	0x00, 0xf5, 0x21, 0x00


	//----- nvinfo : EIATTR_KPARAM_INFO
	.align		4
.L_6801:
        /*0038*/ 	.byte	0x04, 0x17
        /*003a*/ 	.short	(.L_6803 - .L_6802)
.L_6802:
        /*003c*/ 	.word	0x00000000
        /*0040*/ 	.short	0x0004
        /*0042*/ 	.short	0x0018
        /*0044*/ 	.byte	0x00, 0xf5, 0x21, 0x00


	//----- nvinfo : EIATTR_KPARAM_INFO
	.align		4
.L_6803:
        /*0048*/ 	.byte	0x04, 0x17
        /*004a*/ 	.short	(.L_6805 - .L_6804)
.L_6804:
        /*004c*/ 	.word	0x00000000
        /*0050*/ 	.short	0x0003
        /*0052*/ 	.short	0x0010
        /*0054*/ 	.byte	0x00, 0xf5, 0x21, 0x00


	//----- nvinfo : EIATTR_KPARAM_INFO
	.align		4
.L_6805:
        /*0058*/ 	.byte	0x04, 0x17
        /*005a*/ 	.short	(.L_6807 - .L_6806)
.L_6806:
        /*005c*/ 	.word	0x00000000
        /*0060*/ 	.short	0x0002
        /*0062*/ 	.short	0x0008
        /*0064*/ 	.byte	0x00, 0xf0, 0x11, 0x00


	//----- nvinfo : EIATTR_KPARAM_INFO
	.align		4
.L_6807:
        /*0068*/ 	.byte	0x04, 0x17
        /*006a*/ 	.short	(.L_6809 - .L_6808)
.L_6808:
        /*006c*/ 	.word	0x00000000
        /*0070*/ 	.short	0x0001
        /*0072*/ 	.short	0x0004
        /*0074*/ 	.byte	0x00, 0xf0, 0x11, 0x00


	//----- nvinfo : EIATTR_KPARAM_INFO
	.align		4
.L_6809:
        /*0078*/ 	.byte	0x04, 0x17
        /*007a*/ 	.short	(.L_6811 - .L_6810)
.L_6810:
        /*007c*/ 	.word	0x00000000
        /*0080*/ 	.short	0x0000
        /*0082*/ 	.short	0x0000
        /*0084*/ 	.byte	0x00, 0xf0, 0x11, 0x00


	//----- nvinfo : EIATTR_SPARSE_MMA_MASK
	.align		4
.L_6811:
        /*0088*/ 	.byte	0x03, 0x50
        /*008a*/ 	.short	0x0000


	//----- nvinfo : EIATTR_MAXREG_COUNT
	.align		4
        /*008c*/ 	.byte	0x03, 0x1b
        /*008e*/ 	.short	0x00ff


	//----- nvinfo : EIATTR_NUM_BARRIERS
	.align		4
        /*0090*/ 	.byte	0x02, 0x4c
        /*0092*/ 	.byte	0x01
	.zero		1


	//----- nvinfo : EIATTR_MERCURY_ISA_VERSION
	.align		4
        /*0094*/ 	.byte	0x03, 0x5f
        /*0096*/ 	.short	0x0101


	//----- nvinfo : EIATTR_COOP_GROUP_MASK_REGIDS
	.align		4
        /*0098*/ 	.byte	0x04, 0x29
        /*009a*/ 	.short	(.L_6813 - .L_6812)


	//   ....[0]....
.L_6812:
        /*009c*/ 	.word	0xffffffff


	//----- nvinfo : EIATTR_COOP_GROUP_INSTR_OFFSETS
	.align		4
.L_6813:
        /*00a0*/ 	.byte	0x04, 0x28
        /*00a2*/ 	.short	(.L_6815 - .L_6814)


	//   ....[0]....
.L_6814:
        /*00a4*/ 	.word	0x00004700


	//----- nvinfo : EIATTR_VRC_CTA_INIT_COUNT
	.align		4
.L_6815:
        /*00a8*/ 	.byte	0x02, 0x4a
	.zero		1
	.zero		1


	//----- nvinfo : EIATTR_EXIT_INSTR_OFFSETS
	.align		4
        /*00ac*/ 	.byte	0x04, 0x1c
        /*00ae*/ 	.short	(.L_6817 - .L_6816)


	//   ....[0]....
.L_6816:
        /*00b0*/ 	.word	0x00000300


	//   ....[1]....
        /*00b4*/ 	.word	0x00004d90


	//----- nvinfo : EIATTR_MAX_THREADS
	.align		4
.L_6817:
        /*00b8*/ 	.byte	0x04, 0x05
        /*00ba*/ 	.short	(.L_6819 - .L_6818)
.L_6818:
        /*00bc*/ 	.word	0x00000100
        /*00c0*/ 	.word	0x00000001
        /*00c4*/ 	.word	0x00000001


	//----- nvinfo : EIATTR_CRS_STACK_SIZE
	.align		4
.L_6819:
        /*00c8*/ 	.byte	0x04, 0x1e
        /*00ca*/ 	.short	(.L_6821 - .L_6820)
.L_6820:
        /*00cc*/ 	.word	0x00000000


	//----- nvinfo : EIATTR_CBANK_PARAM_SIZE
	.align		4
.L_6821:
        /*00d0*/ 	.byte	0x03, 0x19
        /*00d2*/ 	.short	0x0030


	//----- nvinfo : EIATTR_PARAM_CBANK
	.align		4
        /*00d4*/ 	.byte	0x04, 0x0a
        /*00d6*/ 	.short	(.L_6823 - .L_6822)
	.align		4
.L_6822:
        /*00d8*/ 	.word	index@(.nv.constant0._Z9cuda_gemmIiLi256ELi4ELi1ELi128ELi128ELi128ELi32ELi1ELi0EEviiiPT_S1_S1_ii)
        /*00dc*/ 	.short	0x0380
        /*00de*/ 	.short	0x0030


	//----- nvinfo : EIATTR_SW_WAR
	.align		4
.L_6823:
        /*00e0*/ 	.byte	0x04, 0x36
        /*00e2*/ 	.short	(.L_6825 - .L_6824)
.L_6824:
        /*00e4*/ 	.word	0x00000008
.L_6825:


//--------------------- .nv.info._Z9cuda_gemmIiLi256ELi4ELi1ELi128ELi128ELi128ELi32ELi0ELi1EEviiiPT_S1_S1_ii --------------------------
	.section	.nv.info._Z9cuda_gemmIiLi256ELi4ELi1ELi128ELi128ELi128ELi32ELi0ELi1EEviiiPT_S1_S1_ii,"",@"SHT_CUDA_INFO"
	.sectionflags	@""
	.align	4


	//----- nvinfo : EIATTR_CUDA_API_VERSION
	.align		4
        /*0000*/ 	.byte	0x04, 0x37
        /*0002*/ 	.short	(.L_6827 - .L_6826)
.L_6826:
        /*0004*/ 	.word	0x00000082


	//----- nvinfo : EIATTR_KPARAM_INFO
	.align		4
.L_6827:
        /*0008*/ 	.byte	0x04, 0x17
        /*000a*/ 	.short	(.L_6829 - .L_6828)
.L_6828:
        /*000c*/ 	.word	0x00000000
        /*0010*/ 	.short	0x0007
        /*0012*/ 	.short	0x002c
        /*0014*/ 	.byte	0x00, 0xf0, 0x11, 0x00


	//----- nvinfo : EIATTR_KPARAM_INFO
	.align		4
.L_6829:
        /*0018*/ 	.byte	0x04, 0x17
        /*001a*/ 	.short	(.L_6831 - .L_6830)
.L_6830:
        /*001c*/ 	.word	0x00000000
        /*0020*/ 	.short	0x0006
        /*0022*/ 	.short	0x0028
        /*0024*/ 	.byte	0x00, 0xf0, 0x11, 0x00


	//----- nvinfo : EIATTR_KPARAM_INFO
	.align		4
.L_6831:
        /*0028*/ 	.byte	0x04, 0x17
        /*002a*/ 	.short	(.L_6833 - .L_6832)
.L_6832:
        /*002c*/ 	.word	0x00000000
        /*0030*/ 	.short	0x0005
        /*0032*/ 	.short	0x0020
        /*0034*/ 	.byte	0x00, 0xf5, 0x21, 0x00


	//----- nvinfo : EIATTR_KPARAM_INFO
	.align		4
.L_6833:
        /*0038*/ 	.byte	0x04, 0x17
        /*003a*/ 	.short	(.L_6835 - .L_6834)
.L_6834:
        /*003c*/ 	.word	0x00000000
        /*0040*/ 	.short	0x0004
        /*0042*/ 	.short	0x0018
        /*0044*/ 	.byte	0x00, 0xf5, 0x21, 0x00


	//----- nvinfo : EIATTR_KPARAM_INFO
	.align		4
.L_6835:
        /*0048*/ 	.byte	0x04, 0x17
        /*004a*/ 	.short	(.L_6837 - .L_6836)
.L_6836:
        /*004c*/ 	.word	0x00000000
        /*0050*/ 	.short	0x0003
        /*0052*/ 	.short	0x0010
        /*0054*/ 	.byte	0x00, 0xf5, 0x21, 0x00


	//----- nvinfo : EIATTR_KPARAM_INFO
	.align		4
.L_6837:
        /*0058*/ 	.byte	0x04, 0x17
        /*005a*/ 	.short	(.L_6839 - .L_6838)
.L_6838:
        /*005c*/ 	.word	0x00000000
        /*0060*/ 	.short	0x0002
        /*0062*/ 	.short	0x0008
        /*0064*/ 	.byte	0x00, 0xf0, 0x11, 0x00


	//----- nvinfo : EIATTR_KPARAM_INFO
	.align		4
.L_6839:
        /*0068*/ 	.byte	0x04, 0x17
        /*006a*/ 	.short	(.L_6841 - .L_6840)
.L_6840:
        /*006c*/ 	.word	0x00000000
        /*0070*/ 	.short	0x0001
        /*0072*/ 	.short	0x0004
        /*0074*/ 	.byte	0x00, 0xf0, 0x11, 0x00


	//----- nvinfo : EIATTR_KPARAM_INFO
	.align		4
.L_6841:
        /*0078*/ 	.byte	0x04, 0x17
        /*007a*/ 	.short	(.L_6843 - .L_6842)
.L_6842:
        /*007c*/ 	.word	0x00000000
        /*0080*/ 	.short	0x0000
        /*0082*/ 	.short	0x0000
        /*0084*/ 	.byte	0x00, 0xf0, 0x11, 0x00


	//----- nvinfo : EIATTR_SPARSE_MMA_MASK
	.align		4
.L_6843:
        /*0088*/ 	.byte	0x03, 0x50
        /*008a*/ 	.short	0x0000


	//----- nvinfo : EIATTR_MAXREG_COUNT
	.align		4
        /*008c*/ 	.byte	0x03, 0x1b
        /*008e*/ 	.short	0x00ff


	//----- nvinfo : EIATTR_NUM_BARRIERS
	.align		4
        /*0090*/ 	.byte	0x02, 0x4c
        /*0092*/ 	.byte	0x01
	.zero		1


	//----- nvinfo : EIATTR_MERCURY_ISA_VERSION
	.align		4
        /*0094*/ 	.byte	0x03, 0x5f
        /*0096*/ 	.short	0x0101


	//----- nvinfo : EIATTR_COOP_GROUP_MASK_REGIDS
	.align		4
        /*0098*/ 	.byte	0x04, 0x29
        /*009a*/ 	.short	(.L_6845 - .L_6844)


	//   ....[0]....
.L_6844:
        /*009c*/ 	.word	0xffffffff


	//   ....[1]....
        /*00a0*/ 	.word	0xffffffff


	//   ....[2]....
        /*00a4*/ 	.word	0xffffffff


	//   ....[3]....
        /*00a8*/ 	.word	0x05000031


	//   ....[4]....
        /*00ac*/ 	.word	0x05000031


	//   ....[5]....
        /*00b0*/ 	.word	0x05000031


	//----- nvinfo : EIATTR_COOP_GROUP_INSTR_OFFSETS
	.align		4
.L_6845:
        /*00b4*/ 	.byte	0x04, 0x28
        /*00b6*/ 	.short	(.L_6847 - .L_6846)


	//   ....[0]....
.L_6846:
        /*00b8*/ 	.word	0x000015d0


	//   ....[1]....
        /*00bc*/ 	.word	0x000015f0


	//   ....[2]....
        /*00c0*/ 	.word	0x00001610


	//   ....[3]....
        /*00c4*/ 	.word	0x00001b40


	//   ....[4]....
        /*00c8*/ 	.word	0x00001be0


	//   ....[5]....
        /*00cc*/ 	.word	0x00001c50


	//----- nvinfo : EIATTR_VRC_CTA_INIT_COUNT
	.align		4
.L_6847:
        /*00d0*/ 	.byte	0x02, 0x4a
	.zero		1
	.zero		1


	//----- nvinfo : EIATTR_EXIT_INSTR_OFFSETS
	.align		4
        /*00d4*/ 	.byte	0x04, 0x1c
        /*00d6*/ 	.short	(.L_6849 - .L_6848)


	//   ....[0]....
.L_6848:
        /*00d8*/ 	.word	0x00000300


	//   ....[1]....
        /*00dc*/ 	.word	0x00001ae0


	//----- nvinfo : EIATTR_MAX_THREADS
	.align		4
.L_6849:
        /*00e0*/ 	.byte	0x04, 0x05
        /*00e2*/ 	.short	(.L_6851 - .L_6850)
.L_6850:
        /*00e4*/ 	.word	0x00000100
        /*00e8*/ 	.word	0x00000001
        /*00ec*/ 	.word	0x00000001


	//----- nvinfo : EIATTR_CRS_STACK_SIZE
	.align		4
.L_6851:
        /*00f0*/ 	.byte	0x04, 0x1e
        /*00f2*/ 	.short	(.L_6853 - .L_6852)
.L_6852:
        /*00f4*/ 	.word	0x00000000


	//----- nvinfo : EIATTR_CBANK_PARAM_SIZE
	.align		4
.L_6853:
        /*00f8*/ 	.byte	0x03, 0x19
        /*00fa*/ 	.short	0x0030


	//----- nvinfo : EIATTR_PARAM_CBANK
	.align		4
        /*00fc*/ 	.byte	0x04, 0x0a
        /*00fe*/ 	.short	(.L_6855 - .L_6854)
	.align		4
.L_6854:
        /*0100*/ 	.word	index@(.nv.constant0._Z9cuda_gemmIiLi256ELi4ELi1ELi128ELi128ELi128ELi32ELi0ELi1EEviiiPT_S1_S1_ii)
        /*0104*/ 	.short	0x0380
        /*0106*/ 	.short	0x0030


	//----- nvinfo : EIATTR_SW_WAR
	.align		4
.L_6855:
        /*0108*/ 	.byte	0x04, 0x36
        /*010a*/ 	.short	(.L_6857 - .L_6856)
.L_6856:
        /*010c*/ 	.word	0x00000008
.L_6857:


//--------------------- .nv.info._Z9cuda_gemmIiLi256ELi4ELi1ELi128ELi128ELi128ELi32ELi0ELi0EEviiiPT_S1_S1_ii --------------------------
	.section	.nv.info._Z9cuda_gemmIiLi256ELi4ELi1ELi128ELi128ELi128ELi32ELi0ELi0EEviiiPT_S1_S1_ii,"",@"SHT_CUDA_INFO"
	.sectionflags	@""
	.align	4


	//----- nvinfo : EIATTR_CUDA_API_VERSION
	.align		4
        /*0000*/ 	.byte	0x04, 0x37
        /*0002*/ 	.short	(.L_6859 - .L_6858)
.L_6858:
        /*0004*/ 	.word	0x00000082


	//----- nvinfo : EIATTR_KPARAM_INFO
	.align		4
.L_6859:
        /*0008*/ 	.byte	0x04, 0x17
        /*000a*/ 	.short	(.L_6861 - .L_6860)
.L_6860:
        /*000c*/ 	.word	0x00000000
        /*0010*/ 	.short	0x0007
        /*0012*/ 	.short	0x002c
        /*0014*/ 	.byte	0x00, 0xf0, 0x11, 0x00


	//----- nvinfo : EIATTR_KPARAM_INFO
	.align		4
.L_6861:
        /*0018*/ 	.byte	0x04, 0x17
        /*001a*/ 	.short	(.L_6863 - .L_6862)
.L_6862:
        /*001c*/ 	.word	0x00000000
        /*0020*/ 	.short	0x0006
        /*0022*/ 	.short	0x0028
        /*0024*/ 	.byte	0x00, 0xf0, 0x11, 0x00


	//----- nvinfo : EIATTR_KPARAM_INFO
	.align		4
.L_6863:
        /*0028*/ 	.byte	0x04, 0x17
        /*002a*/ 	.short	(.L_6865 - .L_6864)
.L_6864:
        /*002c*/ 	.word	0x00000000
        /*0030*/ 	.short	0x0005
        /*0032*/ 	.short	0x0020
        /*0034*/ 	.byte	0x00, 0xf5, 0x21, 0x00


	//----- nvinfo : EIATTR_KPARAM_INFO
	.align		4
.L_6865:
        /*0038*/ 	.byte	0x04, 0x17
        /*003a*/ 	.short	(.L_6867 - .L_6866)
.L_6866:
        /*003c*/ 	.word	0x00000000
        /*0040*/ 	.short	0x0004
        /*0042*/ 	.short	0x0018
        /*0044*/ 	.byte	0x00, 0xf5, 0x21, 0x00


	//----- nvinfo : EIATTR_KPARAM_INFO
	.align		4
.L_6867:
        /*0048*/ 	.byte	0x04, 0x17
        /*004a*/ 	.short	(.L_6869 - .L_6868)
.L_6868:
        /*004c*/ 	.word	0x00000000
        /*0050*/ 	.short	0x0003
        /*0052*/ 	.short	0x0010
        /*0054*/ 	.byte	0x00, 0xf5, 0x21, 0x00


	//----- nvinfo : EIATTR_KPARAM_INFO
	.align		4
.L_6869:
        /*0058*/ 	.byte	0x04, 0x17
        /*005a*/ 	.short	(.L_6871 - .L_6870)
.L_6870:
        /*005c*/ 	.word	0x00000000
        /*0060*/ 	.short	0x0002
        /*0062*/ 	.short	0x0008
        /*0064*/ 	.byte	0x00, 0xf0, 0x11, 0x00


	//----- nvinfo : EIATTR_KPARAM_INFO
	.align		4
.L_6871:
        /*0068*/ 	.byte	0x04, 0x17
        /*006a*/ 	.short	(.L_6873 - .L_6872)
.L_6872:
        /*006c*/ 	.word	0x00000000
        /*0070*/ 	.short	0x0001
        /*0072*/ 	.short	0x0004
        /*0074*/ 	.byte	0x00, 0xf0, 0x11, 0x00


	//----- nvinfo : EIATTR_KPARAM_INFO
	.align		4
.L_6873:
        /*0078*/ 	.byte	0x04, 0x17
        /*007a*/ 	.short	(.L_6875 - .L_6874)
.L_6874:
        /*007c*/ 	.word	0x00000000
        /*0080*/ 	.short	0x0000
        /*0082*/ 	.short	0x0000
        /*0084*/ 	.byte	0x00, 0xf0, 0x11, 0x00


	//----- nvinfo : EIATTR_SPARSE_MMA_MASK
	.align		4
.L_6875:
        /*0088*/ 	.byte	0x03, 0x50
        /*008a*/ 	.short	0x0000


	//----- nvinfo : EIATTR_MAXREG_COUNT
	.align		4
        /*008c*/ 	.byte	0x03, 0x1b
        /*008e*/ 	.short	0x00ff


	//----- nvinfo : EIATTR_NUM_BARRIERS
	.align		4
        /*0090*/ 	.byte	0x02, 0x4c
        /*0092*/ 	.byte	0x01
	.zero		1


	//----- nvinfo : EIATTR_MERCURY_ISA_VERSION
	.align		4
        /*0094*/ 	.byte	0x03, 0x5f
        /*0096*/ 	.short	0x0101


	//----- nvinfo : EIATTR_COOP_GROUP_MASK_REGIDS
	.align		4
        /*0098*/ 	.byte	0x04, 0x29
        /*009a*/ 	.short	(.L_6877 - .L_6876)


	//   ....[0]....
.L_6876:
        /*009c*/ 	.word	0xffffffff


	//----- nvinfo : EIATTR_COOP_GROUP_INSTR_OFFSETS
	.align		4
.L_6877:
        /*00a0*/ 	.byte	0x04, 0x28
        /*00a2*/ 	.short	(.L_6879 - .L_6878)


	//   ....[0]....
.L_6878:
        /*00a4*/ 	.word	0x00004aa0


	//----- nvinfo : EIATTR_VRC_CTA_INIT_COUNT
	.align		4
.L_6879:
        /*00a8*/ 	.byte	0x02, 0x4a
	.zero		1
	.zero		1


	//----- nvinfo : EIATTR_EXIT_INSTR_OFFSETS
	.align		4
        /*00ac*/ 	.byte	0x04, 0x1c
        /*00ae*/ 	.short	(.L_6881 - .L_6880)


	//   ....[0]....
.L_6880:
        /*00b0*/ 	.word	0x00000560


	//   ....[1]....
        /*00b4*/ 	.word	0x00005c10


	//----- nvinfo : EIATTR_MAX_THREADS
	.align		4
.L_6881:
        /*00b8*/ 	.byte	0x04, 0x05
        /*00ba*/ 	.short	(.L_6883 - .L_6882)
.L_6882:
        /*00bc*/ 	.word	0x00000100
        /*00c0*/ 	.word	0x00000001
        /*00c4*/ 	.word	0x00000001


	//----- nvinfo : EIATTR_CRS_STACK_SIZE
	.align		4
.L_6883:
        /*00c8*/ 	.byte	0x04, 0x1e
        /*00ca*/ 	.short	(.L_6885 - .L_6884)
.L_6884:
        /*00cc*/ 	.word	0x00000000


	//----- nvinfo : EIATTR_CBANK_PARAM_SIZE
	.align		4
.L_6885:
        /*00d0*/ 	.byte	0x03, 0x19
        /*00d2*/ 	.short	0x0030


	//----- nvinfo : EIATTR_PARAM_CBANK
	.align		4
        /*00d4*/ 	.byte	0x04, 0x0a
        /*00d6*/ 	.short	(.L_6887 - .L_6886)
	.align		4
.L_6886:
        /*00d8*/ 	.word	index@(.nv.constant0._Z9cuda_gemmIiLi256ELi4ELi1ELi128ELi128ELi128ELi32ELi0ELi0EEviiiPT_S1_S1_ii)
        /*00dc*/ 	.short	0x0380
        /*00de*/ 	.short	0x0030


	//----- nvinfo : EIATTR_SW_WAR
	.align		4
.L_6887:
        /*00e0*/ 	.byte	0x04, 0x36
        /*00e2*/ 	.short	(.L_6889 - .L_6888)
.L_6888:
        /*00e4*/ 	.word	0x00000008
.L_6889:


//--------------------- .nv.info._Z9cuda_gemmIiLi256ELi4ELi1ELi128ELi64ELi64ELi32ELi1ELi1EEviiiPT_S1_S1_ii --------------------------
	.section	.nv.info._Z9cuda_gemmIiLi256ELi4ELi1ELi128ELi64ELi64ELi32ELi1ELi1EEviiiPT_S1_S1_ii,"",@"SHT_CUDA_INFO"
	.sectionflags	@""
	.align	4


	//----- nvinfo : EIATTR_CUDA_API_VERSION
	.align		4
        /*0000*/ 	.byte	0x04, 0x37
        /*0002*/ 	.short	(.L_6891 - .L_6890)
.L_6890:
        /*0004*/ 	.word	0x00000082


	//----- nvinfo : EIATTR_KPARAM_INFO
	.align		4
.L_6891:
        /*0008*/ 	.byte	0x04, 0x17
        /*000a*/ 	.short	(.L_6893 - .L_6892)
.L_6892:
        /*000c*/ 	.word	0x00000000
        /*0010*/ 	.short	0x0007
        /*0012*/ 	.short	0x002c
        /*0014*/ 	.byte	0x00, 0xf0, 0x11, 0x00


	//----- nvinfo : EIATTR_KPARAM_INFO
	.align		4
.L_6893:
        /*0018*/ 	.byte	0x04, 0x17
        /*001a*/ 	.short	(.L_6895 - .L_6894)
.L_6894:
        /*001c*/ 	.word	0x00000000
        /*0020*/ 	.short	0x0006
        /*0022*/ 	.short	0x0028
        /*0024*/ 	.byte	0x00, 0xf0, 0x11, 0x00


	//----- nvinfo : EIATTR_KPARAM_INFO
	.align		4
.L_6895:
        /*0028*/ 	.byte	0x04, 0x17
        /*002a*/ 	.short	(.L_6897 - .L_6896)
.L_6896:
        /*002c*/ 	.word	0x00000000
        /*0030*/ 	.short	0x0005
        /*0032*/ 	.short	0x0020
        /*0034*/ 	.byte	0x00, 0xf5, 0x21, 0x00


	//----- nvinfo : EIATTR_KPARAM_INFO
	.align		4
.L_6897:
        /*0038*/ 	.byte	0x04, 0x17
        /*003a*/ 	.short	(.L_6899 - .L_6898)
.L_6898:
        /*003c*/ 	.word	0x00000000
        /*0040*/ 	.short	0x0004
        /*0042*/ 	.short	0x0018
        /*0044*/ 	.byte	0x00, 0xf5, 0x21, 0x00


	//----- nvinfo : EIATTR_KPARAM_INFO
	.align		4
.L_6899:
        /*0048*/ 	.byte	0x04, 0x17
        /*004a*/ 	.short	(.L_6901 - .L_6900)
.L_6900:
        /*004c*/ 	.word	0x00000000
        /*0050*/ 	.short	0x0003
        /*0052*/ 	.short	0x0010
        /*0054*/ 	.byte	0x00, 0xf5, 0x21, 0x00


	//----- nvinfo : EIATTR_KPARAM_INFO
	.align		4
.L_6901:
        /*0058*/ 	.byte	0x04, 0x17
        /*005a*/ 	.short	(.L_6903 - .L_6902)
.L_6902:
        /*005c*/ 	.word	0x00000000
        /*0060*/ 	.short	0x0002
        /*0062*/ 	.short	0x0008
        /*0064*/ 	.byte	0x00, 0xf0, 0x11, 0x00


	//----- nvinfo : EIATTR_KPARAM_INFO
	.align		4
.L_6903:
        /*0068*/ 	.byte	0x04, 0x17
        /*006a*/ 	.short	(.L_6905 - .L_6904)
.L_6904:
        /*006c*/ 	.word	0x00000000
        /*0070*/ 	.short	0x0001
        /*0072*/ 	.short	0x0004
        /*0074*/ 	.byte	0x00, 0xf0, 0x11, 0x00


	//----- nvinfo : EIATTR_KPARAM_INFO
	.align		4
.L_6905:
        /*0078*/ 	.byte	0x04, 0x17
        /*007a*/ 	.short	(.L_6907 - .L_6906)
.L_6906:
        /*007c*/ 	.word	0x00000000
        /*0080*/ 	.short	0x0000
        /*0082*/ 	.short	0x0000
        /*0084*/ 	.byte	0x00, 0xf0, 0x11, 0x00


	//----- nvinfo : EIATTR_SPARSE_MMA_MASK
	.align		4
.L_6907:
        /*0088*/ 	.byte	0x03, 0x50
        /*008a*/ 	.short	0x0000


	//----- nvinfo : EIATTR_MAXREG_COUNT
	.align		4
        /*008c*/ 	.byte	0x03, 0x1b
        /*008e*/ 	.short	0x00ff


	//----- nvinfo : EIATTR_NUM_BARRIERS
	.align		4
        /*0090*/ 	.byte	0x02, 0x4c
        /*0092*/ 	.byte	0x01
	.zero		1


	//----- nvinfo : EIATTR_MERCURY_ISA_VERSION
	.align		4
        /*0094*/ 	.byte	0x03, 0x5f
        /*0096*/ 	.short	0x0101


	//----- nvinfo : EIATTR_INT_WARP_WIDE_INSTR_OFFSETS
	.align		4
        /*0098*/ 	.byte	0x04, 0x31
        /*009a*/ 	.short	(.L_6909 - .L_6908)


	//   ....[0]....
.L_6908:
        /*009c*/ 	.word	0x00001100


	//----- nvinfo : EIATTR_COOP_GROUP_MASK_REGIDS
	.align		4
.L_6909:
        /*00a0*/ 	.byte	0x04, 0x29
        /*00a2*/ 	.short	(.L_6911 - .L_6910)


	//   ....[0]....
.L_6910:
        /*00a4*/ 	.word	0xffffffff


	//   ....[1]....
        /*00a8*/ 	.word	0xffffffff


	//   ....[2]....
        /*00ac*/ 	.word	0x0500001e


	//   ....[3]....
        /*00b0*/ 	.word	0x0500001e


	//----- nvinfo : EIATTR_COOP_GROUP_INSTR_OFFSETS
	.align		4
.L_6911:
        /*00b4*/ 	.byte	0x04, 0x28
        /*00b6*/ 	.short	(.L_6913 - .L_6912)


	//   ....[0]....
.L_6912:
        /*00b8*/ 	.word	0x00001530


	//   ....[1]....
        /*00bc*/ 	.word	0x00001550


	//   ....[2]....
        /*00c0*/ 	.word	0x00001ab0


	//   ....[3]....
        /*00c4*/ 	.word	0x00001b40


	//----- nvinfo : EIATTR_VRC_CTA_INIT_COUNT
	.align		4
.L_6913:
        /*00c8*/ 	.byte	0x02, 0x4a
	.zero		1
	.zero		1


	//----- nvinfo : EIATTR_EXIT_INSTR_OFFSETS
	.align		4
        /*00cc*/ 	.byte	0x04, 0x1c
        /*00ce*/ 	.short	(.L_6915 - .L_6914)


	//   ....[0]....
.L_6914:
        /*00d0*/ 	.word	0x00000060


	//   ....[1]....
        /*00d4*/ 	.word	0x00001a40


	//----- nvinfo : EIATTR_MAX_THREADS
	.align		4
.L_6915:
        /*00d8*/ 	.byte	0x04, 0x05
        /*00da*/ 	.short	(.L_6917 - .L_6916)
.L_6916:
        /*00dc*/ 	.word	0x00000100
        /*00e0*/ 	.word	0x00000001
        /*00e4*/ 	.word	0x00000001


	//----- nvinfo : EIATTR_CRS_STACK_SIZE
	.align		4
.L_6917:
        /*00e8*/ 	.byte	0x04, 0x1e
        /*00ea*/ 	.short	(.L_6919 - .L_6918)
.L_6918:
        /*00ec*/ 	.word	0x00000000


	//----- nvinfo : EIATTR_CBANK_PARAM_SIZE
	.align		4
.L_6919:
        /*00f0*/ 	.byte	0x03, 0x19
        /*00f2*/ 	.short	0x0030


	//----- nvinfo : EIATTR_PARAM_CBANK
	.align		4
        /*00f4*/ 	.byte	0x04, 0x0a
        /*00f6*/ 	.short	(.L_6921 - .L_6920)
	.align		4
.L_6920:
        /*00f8*/ 	.word	index@(.nv.constant0._Z9cuda_gemmIiLi256ELi4ELi1ELi128ELi64ELi64ELi32ELi1ELi1EEviiiPT_S1_S1_ii)
        /*00fc*/ 	.short	0x0380
        /*00fe*/ 	.short	0x0030


	//----- nvinfo : EIATTR_SW_WAR
	.align		4
.L_6921:
        /*0100*/ 	.byte	0x04, 0x36
        /*0102*/ 	.short	(.L_6923 - .L_6922)
.L_6922:
        /*0104*/ 	.word	0x00000008
.L_6923:


//--------------------- .nv.info._Z9cuda_gemmIiLi256ELi4ELi1ELi128ELi64ELi64ELi32ELi1ELi0EEviiiPT_S1_S1_ii --------------------------
	.section	.nv.info._Z9cuda_gemmIiLi256ELi4ELi1ELi128ELi64ELi64ELi32ELi1ELi0EEviiiPT_S1_S1_ii,"",@"SHT_CUDA_INFO"
	.sectionflags	@""
	.align	4


	//----- nvinfo : EIATTR_CUDA_API_VERSION
	.align		4
        /*0000*/ 	.byte	0x04, 0x37
        /*0002*/ 	.short	(.L_6925 - .L_6924)
.L_6924:
        /*0004*/ 	.word	0x00000082


	//----- nvinfo : EIATTR_KPARAM_INFO
	.align		4
.L_6925:
        /*0008*/ 	.byte	0x04, 0x17
        /*000a*/ 	.short	(.L_6927 - .L_6926)
.L_6926:
        /*000c*/ 	.word	0x00000000
        /*0010*/ 	.short	0x0007
        /*0012*/ 	.short	0x002c
        /*0014*/ 	.byte	0x00, 0xf0, 0x11, 0x00


	//----- nvinfo : EIATTR_KPARAM_INFO
	.align		4
.L_6927:
        /*0018*/ 	.byte	0x04, 0x17
        /*001a*/ 	.short	(.L_6929 - .L_6928)
.L_6928:
        /*001c*/ 	.word	0x00000000
        /*0020*/ 	.short	0x0006
        /*0022*/ 	.short	0x0028
        /*0024*/ 	.byte	0x00, 0xf0, 0x11, 0x00


	//----- nvinfo : EIATTR_KPARAM_INFO
	.align		4
.L_6929:
        /*0028*/ 	.byte	0x04, 0x17
        /*002a*/ 	.short	(.L_6931 - .L_6930)
.L_6930:
        /*002c*/ 	.word	0x00000000
        /*0030*/ 	.short	0x0005
        /*0032*/ 	.short	0x0020
        /*0034*/ 	.byte	0x00, 0xf5, 0x21, 0x00


	//----- nvinfo : EIATTR_KPARAM_INFO
	.align		4
.L_6931:
        /*0038*/ 	.byte	0x04, 0x17
        /*003a*/ 	.short	(.L_6933 - .L_6932)
.L_6932:
        /*003c*/ 	.word	0x00000000
        /*0040*/ 	.short	0x0004
        /*0042*/ 	.short	0x0018
        /*0044*/ 	.byte	0x00, 0xf5, 0x21, 0x00


	//----- nvinfo : EIATTR_KPARAM_INFO
	.align		4
.L_6933:
        /*0048*/ 	.byte	0x04, 0x17
        /*004a*/ 	.short	(.L_6935 - .L_6934)
.L_6934:
        /*004c*/ 	.word	0x00000000
        /*0050*/ 	.short	0x0003
        /*0052*/ 	.short	0x0010
        /*0054*/ 	.byte	0x00, 0xf5, 0x21, 0x00


	//----- nvinfo : EIATTR_KPARAM_INFO
	.align		4
.L_6935:
        /*0058*/ 	.byte	0x04, 0x17
        /*005a*/ 	.short	(.L_6937 - .L_6936)
.L_6936:
        /*005c*/ 	.word	0x00000000
        /*0060*/ 	.short	0x0002
        /*0062*/ 	.short	0x0008
        /*0064*/ 	.byte	0x00, 0xf0, 0x11, 0x00


	//----- nvinfo : EIATTR_KPARAM_INFO
	.align		4
.L_6937:
        /*0068*/ 	.byte	0x04, 0x17
        /*006a*/ 	.short	(.L_6939 - .L_6938)
.L_6938:
        /*006c*/ 	.word	0x00000000
        /*0070*/ 	.short	0x0001
        /*0072*/ 	.short	0x0004
        /*0074*/ 	.byte	0x00, 0xf0, 0x11, 0x00


	//----- nvinfo : EIATTR_KPARAM_INFO
	.align		4
.L_6939:
        /*0078*/ 	.byte	0x04, 0x17
        /*007a*/ 	.short	(.L_6941 - .L_6940)
.L_6940:
        /*007c*/ 	.word	0x00000000
        /*0080*/ 	.short	0x0000
        /*0082*/ 	.short	0x0000
        /*0084*/ 	.byte	0x00, 0xf0, 0x11, 0x00


	//----- nvinfo : EIATTR_SPARSE_MMA_MASK
	.align		4
.L_6941:
        /*0088*/ 	.byte	0x03, 0x50
        /*008a*/ 	.short	0x0000


	//----- nvinfo : EIATTR_MAXREG_COUNT
	.align		4
        /*008c*/ 	.byte	0x03, 0x1b
        /*008e*/ 	.short	0x00ff


	//----- nvinfo : EIATTR_NUM_BARRIERS
	.align		4
        /*0090*/ 	.byte	0x02, 0x4c
        /*0092*/ 	.byte	0x01
	.zero		1


	//----- nvinfo : EIATTR_MERCURY_ISA_VERSION
	.align		4
        /*0094*/ 	.byte	0x03, 0x5f
        /*0096*/ 	.short	0x0101


	//----- nvinfo : EIATTR_COOP_GROUP_MASK_REGIDS
	.align		4
        /*0098*/ 	.byte	0x04, 0x29
        /*009a*/ 	.short	(.L_6943 - .L_6942)


	//   ....[0]....
.L_6942:
        /*009c*/ 	.word	0xffffffff


	//----- nvinfo : EIATTR_COOP_GROUP_INSTR_OFFSETS
	.align		4
.L_6943:
        /*00a0*/ 	.byte	0x04, 0x28
        /*00a2*/ 	.short	(.L_6945 - .L_6944)


	//   ....[0]....
.L_6944:
        /*00a4*/ 	.word	0x000046f0


	//----- nvinfo : EIATTR_VRC_CTA_INIT_COUNT
	.align		4
.L_6945:
        /*00a8*/ 	.byte	0x02, 0x4a
	.zero		1
	.zero		1


	//----- nvinfo : EIATTR_EXIT_INSTR_OFFSETS
	.align		4
        /*00ac*/ 	.byte	0x04, 0x1c
        /*00ae*/ 	.short	(.L_6947 - .L_6946)


	//   ....[0]....
.L_6946:
        /*00b0*/ 	.word	0x00000300


	//   ....[1]....
        /*00b4*/ 	.word	0x00004da0


	//----- nvinfo : EIATTR_MAX_THREADS
	.align		4
.L_6947:
        /*00b8*/ 	.byte	0x04, 0x05
        /*00ba*/ 	.short	(.L_6949 - .L_6948)
.L_6948:
        /*00bc*/ 	.word	0x00000100
        /*00c0*/ 	.word	0x00000001
        /*00c4*/ 	.word	0x00000001


	//----- nvinfo : EIATTR_CRS_STACK_SIZE
	.align		4
.L_6949:
        /*00c8*/ 	.byte	0x04, 0x1e
        /*00ca*/ 	.short	(.L_6951 - .L_6950)
.L_6950:
        /*00cc*/ 	.word	0x00000000


	//----- nvinfo : EIATTR_CBANK_PARAM_SIZE
	.align		4
.L_6951:
        /*00d0*/ 	.byte	0x03, 0x19
        /*00d2*/ 	.short	0x0030


	//----- nvinfo : EIATTR_PARAM_CBANK
	.align		4
        /*00d4*/ 	.byte	0x04, 0x0a
        /*00d6*/ 	.short	(.L_6953 - .L_6952)
	.align		4
.L_6952:
        /*00d8*/ 	.word	index@(.nv.constant0._Z9cuda_gemmIiLi256ELi4ELi1ELi128ELi64ELi64ELi32ELi1ELi0EEviiiPT_S1_S1_ii)
        /*00dc*/ 	.short	0x0380
        /*00de*/ 	.short	0x0030


	//----- nvinfo : EIATTR_SW_WAR
	.align		4
.L_6953:
        /*00e0*/ 	.byte	0x04, 0x36
        /*00e2*/ 	.short	(.L_6955 - .L_6954)
.L_6954:
        /*00e4*/ 	.word	0x00000008
.L_6955:


//--------------------- .nv.info._Z9cuda_gemmIiLi256ELi4ELi1ELi128ELi64ELi64ELi32ELi0ELi1EEviiiPT_S1_S1_ii --------------------------
	.section	.nv.info._Z9cuda_gemmIiLi256ELi4ELi1ELi128ELi64ELi64ELi32ELi0ELi1EEviiiPT_S1_S1_ii,"",@"SHT_CUDA_INFO"
	.sectionflags	@""
	.align	4


	//----- nvinfo : EIATTR_CUDA_API_VERSION
	.align		4
        /*0000*/ 	.byte	0x04, 0x37
        /*0002*/ 	.short	(.L_6957 - .L_6956)
.L_6956:
        /*0004*/ 	.word	0x00000082


	//----- nvinfo : EIATTR_KPARAM_INFO
	.align		4
.L_6957:
        /*0008*/ 	.byte	0x04, 0x17
        /*000a*/ 	.short	(.L_6959 - .L_6958)
.L_6958:
        /*000c*/ 	.word	0x00000000
        /*0010*/ 	.short	0x0007
        /*0012*/ 	.short	0x002c
        /*0014*/ 	.byte	0x00, 0xf0, 0x11, 0x00


	//----- nvinfo : EIATTR_KPARAM_INFO
	.align		4
.L_6959:
        /*0018*/ 	.byte	0x04, 0x17
        /*001a*/ 	.short	(.L_6961 - .L_6960)
.L_6960:
        /*001c*/ 	.word	0x00000000
        /*0020*/ 	.short	0x0006
        /*0022*/ 	.short	0x0028
        /*0024*/ 	.byte	0x00, 0xf0, 0x11, 0x00


	//----- nvinfo : EIATTR_KPARAM_INFO
	.align		4
.L_6961:
        /*0028*/ 	.byte	0x04, 0x17
        /*002a*/ 	.short	(.L_6963 - .L_6962)
.L_6962:
        /*002c*/ 	.word	0x00000000
        /*0030*/ 	.short	0x0005
        /*0032*/ 	.short	0x0020
        /*0034*/ 	.byte	0x00, 0xf5, 0x21, 0x00


	//----- nvinfo : EIATTR_KPARAM_INFO
	.align		4
.L_6963:
        /*0038*/ 	.byte	0x04, 0x17
        /*003a*/ 	.short	(.L_6965 - .L_6964)
.L_6964:
        /*003c*/ 	.word	0x00000000
        /*0040*/ 	.short	0x0004
        /*0042*/ 	.short	0x0018
        /*0044*/ 	.byte	0x00, 0xf5, 0x21, 0x00


	//----- nvinfo : EIATTR_KPARAM_INFO
	.align		4
.L_6965:
        /*0048*/ 	.byte	0x04, 0x17
        /*004a*/ 	.short	(.L_6967 - .L_6966)
.L_6966:
        /*004c*/ 	.word	0x00000000
        /*0050*/ 	.short	0x0003
        /*0052*/ 	.short	0x0010
        /*0054*/ 	.byte	0x00, 0xf5, 0x21, 0x00


	//----- nvinfo : EIATTR_KPARAM_INFO
	.align		4
.L_6967:
        /*0058*/ 	.byte	0x04, 0x17
        /*005a*/ 	.short	(.L_6969 - .L_6968)
.L_6968:
        /*005c*/ 	.word	0x00000000
        /*0060*/ 	.short	0x0002
        /*0062*/ 	.short	0x0008
        /*0064*/ 	.byte	0x00, 0xf0, 0x11, 0x00


	//----- nvinfo : EIATTR_KPARAM_INFO
	.align		4
.L_6969:
        /*0068*/ 	.byte	0x04, 0x17
        /*006a*/ 	.short	(.L_6971 - .L_6970)
.L_6970:
        /*006c*/ 	.word	0x00000000
        /*0070*/ 	.short	0x0001
        /*0072*/ 	.short	0x0004
        /*0074*/ 	.byte	0x00, 0xf0, 0x11, 0x00


	//----- nvinfo : EIATTR_KPARAM_INFO
	.align		4
.L_6971:
        /*0078*/ 	.byte	0x04, 0x17
        /*007a*/ 	.short	(.L_6973 - .L_6972)
.L_6972:
        /*007c*/ 	.word	0x00000000
        /*0080*/ 	.short	0x0000
        /*0082*/ 	.short	0x0000
        /*0084*/ 	.byte	0x00, 0xf0, 0x11, 0x00


	//----- nvinfo : EIATTR_SPARSE_MMA_MASK
	.align		4
.L_6973:
        /*0088*/ 	.byte	0x03, 0x50
        /*008a*/ 	.short	0x0000


	//----- nvinfo : EIATTR_MAXREG_COUNT
	.align		4
        /*008c*/ 	.byte	0x03, 0x1b
        /*008e*/ 	.short	0x00ff


	//----- nvinfo : EIATTR_NUM_BARRIERS
	.align		4
        /*0090*/ 	.byte	0x02, 0x4c
        /*0092*/ 	.byte	0x01
	.zero		1


	//----- nvinfo : EIATTR_MERCURY_ISA_VERSION
	.align		4
        /*0094*/ 	.byte	0x03, 0x5f
        /*0096*/ 	.short	0x0101


	//----- nvinfo : EIATTR_COOP_GROUP_MASK_REGIDS
	.align		4
        /*0098*/ 	.byte	0x04, 0x29
        /*009a*/ 	.short	(.L_6975 - .L_6974)


	//   ....[0]....
.L_6974:
        /*009c*/ 	.word	0xffffffff


	//   ....[1]....
        /*00a0*/ 	.word	0xffffffff


	//   ....[2]....
        /*00a4*/ 	.word	0x05000030


	//   ....[3]....
        /*00a8*/ 	.word	0x05000030


	//----- nvinfo : EIATTR_COOP_GROUP_INSTR_OFFSETS
	.align		4
.L_6975:
        /*00ac*/ 	.byte	0x04, 0x28
        /*00ae*/ 	.short	(.L_6977 - .L_6976)


	//   ....[0]....
.L_6976:
        /*00b0*/ 	.word	0x00001730


	//   ....[1]....
        /*00b4*/ 	.word	0x00001750


	//   ....[2]....
        /*00b8*/ 	.word	0x00001db0


	//   ....[3]....
        /*00bc*/ 	.word	0x00001e40


	//----- nvinfo : EIATTR_VRC_CTA_INIT_COUNT
	.align		4
.L_6977:
        /*00c0*/ 	.byte	0x02, 0x4a
	.zero		1
	.zero		1


	//----- nvinfo : EIATTR_EXIT_INSTR_OFFSETS
	.align		4
        /*00c4*/ 	.byte	0x04, 0x1c
        /*00c6*/ 	.short	(.L_6979 - .L_6978)


	//   ....[0]....
.L_6978:
        /*00c8*/ 	.word	0x00000310


	//   ....[1]....
        /*00cc*/ 	.word	0x00001d40


	//----- nvinfo : EIATTR_MAX_THREADS
	.align		4
.L_6979:
        /*00d0*/ 	.byte	0x04, 0x05
        /*00d2*/ 	.short	(.L_6981 - .L_6980)
.L_6980:
        /*00d4*/ 	.word	0x00000100
        /*00d8*/ 	.word	0x00000001
        /*00dc*/ 	.word	0x00000001


	//----- nvinfo : EIATTR_CRS_STACK_SIZE
	.align		4
.L_6981:
        /*00e0*/ 	.byte	0x04, 0x1e
        /*00e2*/ 	.short	(.L_6983 - .L_6982)
.L_6982:
        /*00e4*/ 	.word	0x00000000


	//----- nvinfo : EIATTR_CBANK_PARAM_SIZE
	.align		4
.L_6983:
        /*00e8*/ 	.byte	0x03, 0x19
        /*00ea*/ 	.short	0x0030


	//----- nvinfo : EIATTR_PARAM_CBANK
	.align		4
        /*00ec*/ 	.byte	0x04, 0x0a
        /*00ee*/ 	.short	(.L_6985 - .L_6984)
	.align		4
.L_6984:
        /*00f0*/ 	.word	index@(.nv.constant0._Z9cuda_gemmIiLi256ELi4ELi1ELi128ELi64ELi64ELi32ELi0ELi1EEviiiPT_S1_S1_ii)
        /*00f4*/ 	.short	0x0380
        /*00f6*/ 	.short	0x0030


	//----- nvinfo : EIATTR_SW_WAR
	.align		4
.L_6985:
        /*00f8*/ 	.byte	0x04, 0x36
        /*00fa*/ 	.short	(.L_6987 - .L_6986)
.L_6986:
        /*00fc*/ 	.word	0x00000008
.L_6987:


//--------------------- .nv.info._Z9cuda_gemmIiLi256ELi4ELi1ELi128ELi64ELi64ELi32ELi0ELi0EEviiiPT_S1_S1_ii --------------------------
	.section	.nv.info._Z9cuda_gemmIiLi256ELi4ELi1ELi128ELi64ELi64ELi32ELi0ELi0EEviiiPT_S1_S1_ii,"",@"SHT_CUDA_INFO"
	.sectionflags	@""
	.align	4


	//----- nvinfo : EIATTR_CUDA_API_VERSION
	.align		4
        /*0000*/ 	.byte	0x04, 0x37
        /*0002*/ 	.short	(.L_6989 - .L_6988)
.L_6988:
        /*0004*/ 	.word	0x00000082


	//----- nvinfo : EIATTR_KPARAM_INFO
	.align		4
.L_6989:
        /*0008*/ 	.byte	0x04, 0x17
        /*000a*/ 	.short	(.L_6991 - .L_6990)
.L_6990:
        /*000c*/ 	.word	0x00000000
        /*0010*/ 	.short	0x0007
        /*0012*/ 	.short	0x002c
        /*0014*/ 	.byte	0x00, 0xf0, 0x11, 0x00


	//----- nvinfo : EIATTR_KPARAM_INFO
	.align		4
.L_6991:
        /*0018*/ 	.byte	0x04, 0x17
        /*001a*/ 	.short	(.L_6993 - .L_6992)
.L_6992:
        /*001c*/ 	.word	0x00000000
        /*0020*/ 	.short	0x0006
        /*0022*/ 	.short	0x0028
        /*0024*/ 	.byte	0x00, 0xf0, 0x11, 0x00


	//----- nvinfo : EIATTR_KPARAM_INFO
	.align		4
.L_6993:
        /*0028*/ 	.byte	0x04, 0x17
        /*002a*/ 	.short	(.L_6995 - .L_6994)
.L_6994:
        /*002c*/ 	.word	0x00000000
        /*0030*/ 	.short	0x0005
        /*0032*/ 	.short	0x0020
        /*0034*/ 	.byte	0x00, 0xf5, 0x21, 0x00


	//----- nvinfo : EIATTR_KPARAM_INFO
	.align		4
.L_6995:
        /*0038*/ 	.byte	0x04, 0x17
        /*003a*/ 	.short	(.L_6997 - .L_6996)
.L_6996:
        /*003c*/ 	.word	0x00000000
        /*0040*/ 	.short	0x0004
        /*0042*/ 	.short	0x0018
        /*0044*/ 	.byte	0x00, 0xf5, 0x21, 0x00


	//----- nvinfo : EIATTR_KPARAM_INFO
	.align		4
.L_6997:
        /*0048*/ 	.byte	0x04, 0x17
        /*004a*/ 	.short	(.L_6999 - .L_6998)
.L_6998:
        /*004c*/ 	.word	0x00000000
        /*0050*/ 	.short	0x0003
        /*0052*/ 	.short	0x0010
        /*0054*/ 	.byte	0x00, 0xf5, 0x21, 0x00


	//----- nvinfo : EIATTR_KPARAM_INFO
	.align		4
.L_6999:
        /*0058*/ 	.byte	0x04, 0x17
        /*005a*/ 	.short	(.L_7001 - .L_7000)
.L_7000:
        /*005c*/ 	.word	0x00000000
        /*0060*/ 	.short	0x0002
        /*0062*/ 	.short	0x0008
        /*0064*/ 	.byte	0x00, 0xf0, 0x11, 0x00


	//----- nvinfo : EIATTR_KPARAM_INFO
	.align		4
.L_7001:
        /*0068*/ 	.byte	0x04, 0x17
        /*006a*/ 	.short	(.L_7003 - .L_7002)
.L_7002:
        /*006c*/ 	.word	0x00000000
        /*0070*/ 	.short	0x0001
        /*0072*/ 	.short	0x0004
        /*0074*/ 	.byte	0x00, 0xf0, 0x11, 0x00


	//----- nvinfo : EIATTR_KPARAM_INFO
	.align		4
.L_7003:
        /*0078*/ 	.byte	0x04, 0x17
        /*007a*/ 	.short	(.L_7005 - .L_7004)
.L_7004:
        /*007c*/ 	.word	0x00000000
        /*0080*/ 	.short	0x0000
        /*0082*/ 	.short	0x0000
        /*0084*/ 	.byte	0x00, 0xf0, 0x11, 0x00


	//----- nvinfo : EIATTR_SPARSE_MMA_MASK
	.align		4
.L_7005:
        /*0088*/ 	.byte	0x03, 0x50
        /*008a*/ 	.short	0x0000


	//----- nvinfo : EIATTR_MAXREG_COUNT
	.align		4
        /*008c*/ 	.byte	0x03, 0x1b
        /*008e*/ 	.short	0x00ff


	//----- nvinfo : EIATTR_NUM_BARRIERS
	.align		4
        /*0090*/ 	.byte	0x02, 0x4c
        /*0092*/ 	.byte	0x01
	.zero		1


	//----- nvinfo : EIATTR_MERCURY_ISA_VERSION
	.align		4
        /*0094*/ 	.byte	0x03, 0x5f
        /*0096*/ 	.short	0x0101


	//----- nvinfo : EIATTR_COOP_GROUP_MASK_REGIDS
	.align		4
        /*0098*/ 	.byte	0x04, 0x29
        /*009a*/ 	.short	(.L_7007 - .L_7006)


	//   ....[0]....
.L_7006:
        /*009c*/ 	.word	0xffffffff


	//----- nvinfo : EIATTR_COOP_GROUP_INSTR_OFFSETS
	.align		4
.L_7007:
        /*00a0*/ 	.byte	0x04, 0x28
        /*00a2*/ 	.short	(.L_7009 - .L_7008)


	//   ....[0]....
.L_7008:
        /*00a4*/ 	.word	0x00004a90


	//----- nvinfo : EIATTR_VRC_CTA_INIT_COUNT
	.align		4
.L_7009:
        /*00a8*/ 	.byte	0x02, 0x4a
	.zero		1
	.zero		1


	//----- nvinfo : EIATTR_EXIT_INSTR_OFFSETS
	.align		4
        /*00ac*/ 	.byte	0x04, 0x1c
        /*00ae*/ 	.short	(.L_7011 - .L_7010)


	//   ....[0]....
.L_7010:
        /*00b0*/ 	.word	0x00000560


	//   ....[1]....
        /*00b4*/ 	.word	0x00005c00


	//----- nvinfo : EIATTR_MAX_THREADS
	.align		4
.L_7011:
        /*00b8*/ 	.byte	0x04, 0x05
        /*00ba*/ 	.short	(.L_7013 - .L_7012)
.L_7012:
        /*00bc*/ 	.word	0x00000100
        /*00c0*/ 	.word	0x00000001
        /*00c4*/ 	.word	0x00000001


	//----- nvinfo : EIATTR_CRS_STACK_SIZE
	.align		4
.L_7013:
        /*00c8*/ 	.byte	0x04, 0x1e
        /*00ca*/ 	.short	(.L_7015 - .L_7014)
.L_7014:
        /*00cc*/ 	.word	0x00000000


	//----- nvinfo : EIATTR_CBANK_PARAM_SIZE
	.align		4
.L_7015:
        /*00d0*/ 	.byte	0x03, 0x19
        /*00d2*/ 	.short	0x0030


	//----- nvinfo : EIATTR_PARAM_CBANK
	.align		4
        /*00d4*/ 	.byte	0x04, 0x0a
        /*00d6*/ 	.short	(.L_7017 - .L_7016)
	.align		4
.L_7016:
        /*00d8*/ 	.word	index@(.nv.constant0._Z9cuda_gemmIiLi256ELi4ELi1ELi128ELi64ELi64ELi32ELi0ELi0EEviiiPT_S1_S1_ii)
        /*00dc*/ 	.short	0x0380
        /*00de*/ 	.short	0x0030


	//----- nvinfo : EIATTR_SW_WAR
	.align		4
.L_7017:
        /*00e0*/ 	.byte	0x04, 0x36
        /*00e2*/ 	.short	(.L_7019 - .L_7018)
.L_7018:
        /*00e4*/ 	.word	0x00000008
.L_7019:


//--------------------- .nv.info._Z9cuda_gemmIiLi256ELi4ELi1ELi128ELi32ELi32ELi32ELi1ELi1EEviiiPT_S1_S1_ii --------------------------
	.section	.nv.info._Z9cuda_gemmIiLi256ELi4ELi1ELi128ELi32ELi32ELi32ELi1ELi1EEviiiPT_S1_S1_ii,"",@"SHT_CUDA_INFO"
	.sectionflags	@""
	.align	4


	//----- nvinfo : EIATTR_CUDA_API_VERSION
	.align		4
        /*0000*/ 	.byte	0x04, 0x37
        /*0002*/ 	.short	(.L_7021 - .L_7020)
.L_7020:
        /*0004*/ 	.word	0x00000082


	//----- nvinfo : EIATTR_KPARAM_INFO
	.align		4
.L_7021:
        /*0008*/ 	.byte	0x04, 0x17
        /*000a*/ 	.short	(.L_7023 - .L_7022)
.L_7022:
        /*000c*/ 	.word	0x00000000
        /*0010*/ 	.short	0x0007
        /*0012*/ 	.short	0x002c
        /*0014*/ 	.byte	0x00, 0xf0, 0x11, 0x00


	//----- nvinfo : EIATTR_KPARAM_INFO
	.align		4
.L_7023:
        /*0018*/ 	.byte	0x04, 0x17
        /*001a*/ 	.short	(.L_7025 - .L_7024)
.L_7024:
        /*001c*/ 	.word	0x00000000
        /*0020*/ 	.short	0x0006
        /*0022*/ 	.short	0x0028
        /*0024*/ 	.byte	0x00, 0xf0, 0x11, 0x00


	//----- nvinfo : EIATTR_KPARAM_INFO
	.align		4
.L_7025:
        /*0028*/ 	.byte	0x04, 0x17
        /*002a*/ 	.short	(.L_7027 - .L_7026)
.L_7026:
        /*002c*/ 	.word	0x00000000
        /*0030*/ 	.short	0x0005
        /*0032*/ 	.short	0x0020
        /*0034*/ 	.byte	0x00, 0xf5, 0x21, 0x00


	//----- nvinfo : EIATTR_KPARAM_INFO
	.align		4
.L_7027:
        /*0038*/ 	.byte	0x04, 0x17
        /*003a*/ 	.short	(.L_7029 - .L_7028)
.L_7028:
        /*003c*/ 	.word	0x00000000
        /*0040*/ 	.short	0x0004
        /*0042*/ 	.short	0x0018
        /*0044*/ 	.byte	0x00, 0xf5, 0x21, 0x00


	//----- nvinfo : EIATTR_KPARAM_INFO
	.align		4
.L_7029:
        /*0048*/ 	.byte	0x04, 0x17
        /*004a*/ 	.short	(.L_7031 - .L_7030)
.L_7030:
        /*004c*/ 	.word	0x00000000
        /*0050*/ 	.short	0x0003
        /*0052*/ 	.short	0x0010
        /*0054*/ 	.byte	0x00, 0xf5, 0x21, 0x00


	//----- nvinfo : EIATTR_KPARAM_INFO
	.align		4
.L_7031:
        /*0058*/ 	.byte	0x04, 0x17
        /*005a*/ 	.short	(.L_7033 - .L_7032)
.L_7032:
        /*005c*/ 	.word	0x00000000
        /*0060*/ 	.short	0x0002
        /*0062*/ 	.short	0x0008
        /*0064*/ 	.byte	0x00, 0xf0, 0x11, 0x00


	//----- nvinfo : EIATTR_KPARAM_INFO
	.align		4
.L_7033:
        /*0068*/ 	.byte	0x04, 0x17
        /*006a*/ 	.short	(.L_7035 - .L_7034)
.L_7034:
        /*006c*/ 	.word	0x00000000
        /*0070*/ 	.short	0x0001
        /*0072*/ 	.short	0x0004
        /*0074*/ 	.byte	0x00, 0xf0, 0x11, 0x00


	//----- nvinfo : EIATTR_KPARAM_INFO
	.align		4
.L_7035:
        /*0078*/ 	.byte	0x04, 0x17
        /*007a*/ 	.short	(.L_7037 - .L_7036)
.L_7036:
        /*007c*/ 	.word	0x00000000
        /*0080*/ 	.short	0x0000
        /*0082*/ 	.short	0x0000
        /*0084*/ 	.byte	0x00, 0xf0, 0x11, 0x00


	//----- nvinfo : EIATTR_SPARSE_MMA_MASK
	.align		4
.L_7037:
        /*0088*/ 	.byte	0x03, 0x50
        /*008a*/ 	.short	0x0000


	//----- nvinfo : EIATTR_MAXREG_COUNT
	.align		4
        /*008c*/ 	.byte	0x03, 0x1b
        /*008e*/ 	.short	0x00ff


	//----- nvinfo : EIATTR_NUM_BARRIERS
	.align		4
        /*0090*/ 	.byte	0x02, 0x4c
        /*0092*/ 	.byte	0x01
	.zero		1


	//----- nvinfo : EIATTR_MERCURY_ISA_VERSION
	.align		4
        /*0094*/ 	.byte	0x03, 0x5f
        /*0096*/ 	.short	0x0101


	//----- nvinfo : EIATTR_COOP_GROUP_MASK_REGIDS
	.align		4
        /*0098*/ 	.byte	0x04, 0x29
        /*009a*/ 	.short	(.L_7039 - .L_7038)


	//   ....[0]....
.L_7038:
        /*009c*/ 	.word	0xffffffff


	//   ....[1]....
        /*00a0*/ 	.word	0xffffffff


	//   ....[2]....
        /*00a4*/ 	.word	0xffffffff


	//   ....[3]....
        /*00a8*/ 	.word	0xffffffff


	//   ....[4]....
        /*00ac*/ 	.word	0xffffffff


	//   ....[5]....
        /*00b0*/ 	.word	0xffffffff


	//   ....[6]....
        /*00b4*/ 	.word	0xffffffff


	//   ....[7]....
        /*00b8*/ 	.word	0xffffffff


	//   ....[8]....
        /*00bc*/ 	.word	0xffffffff


	//   ....[9]....
        /*00c0*/ 	.word	0xffffffff


	//   ....[10]....
        /*00c4*/ 	.word	0xffffffff


	//   ....[11]....
        /*00c8*/ 	.word	0xffffffff


	//   ....[12]....
        /*00cc*/ 	.word	0xffffffff


	//   ....[13]....
        /*00d0*/ 	.word	0xffffffff


	//   ....[14]....
        /*00d4*/ 	.word	0xffffffff


	//   ....[15]....
        /*00d8*/ 	.word	0xffffffff


	//   ....[16]....
        /*00dc*/ 	.word	0xffffffff


	//   ....[17]....
        /*00e0*/ 	.word	0x05000026


	//   ....[18]....
        /*00e4*/ 	.word	0x05000026


	//   ....[19]....
        /*00e8*/ 	.word	0x05000026


	//   ....[20]....
        /*00ec*/ 	.word	0x05000026


	//   ....[21]....
        /*00f0*/ 	.word	0x05000026


	//   ....[22]....
        /*00f4*/ 	.word	0x05000026


	//   ....[23]....
        /*00f8*/ 	.word	0x05000026


	//   ....[24]....
        /*00fc*/ 	.word	0x05000026


	//   ....[25]....
        /*0100*/ 	.word	0x05000026


	//   ....[26]....
        /*0104*/ 	.word	0x05000026


	//   ....[27]....
        /*0108*/ 	.word	0x05000026


	//   ....[28]....
        /*010c*/ 	.word	0x05000026


	//   ....[29]....
        /*0110*/ 	.word	0x05000026


	//   ....[30]....
        /*0114*/ 	.word	0x05000026


	//   ....[31]....
        /*0118*/ 	.word	0x05000026


	//   ....[32]....
        /*011c*/ 	.word	0x05000026


	//----- nvinfo : EIATTR_COOP_GROUP_INSTR_OFFSETS
	.align		4
.L_7039:
        /*0120*/ 	.byte	0x04, 0x28
        /*0122*/ 	.short	(.L_7041 - .L_7040)


	//   ....[0]....
.L_7040:
        /*0124*/ 	.word	0x000013a0


	//   ....[1]....
        /*0128*/ 	.word	0x000013b0


	//   ....[2]....
        /*012c*/ 	.word	0x000013c0


	//   ....[3]....
        /*0130*/ 	.word	0x000013d0


	//   ....[4]....
        /*0134*/ 	.word	0x00001400


	//   ....[5]....
        /*0138*/ 	.word	0x00001420


	//   ....[6]....
        /*013c*/ 	.word	0x00001440


	//   ....[7]....
        /*0140*/ 	.word	0x00001460


	//   ....[8]....
        /*0144*/ 	.word	0x00001480


	//   ....[9]....
        /*0148*/ 	.word	0x000014a0


	//   ....[10]....
        /*014c*/ 	.word	0x000014c0


	//   ....[11]....
        /*0150*/ 	.word	0x000014e0


	//   ....[12]....
        /*0154*/ 	.word	0x00001500


	//   ....[13]....
        /*0158*/ 	.word	0x00001520


	//   ....[14]....
        /*015c*/ 	.word	0x00001540


	//   ....[15]....
        /*0160*/ 	.word	0x00001550


	//   ....[16]....
        /*0164*/ 	.word	0x000015b0


	//   ....[17]....
        /*0168*/ 	.word	0x00001b80


	//   ....[18]....
        /*016c*/ 	.word	0x00001bd0


	//   ....[19]....
        /*0170*/ 	.word	0x00001c40


	//   ....[20]....
        /*0174*/ 	.word	0x00001c90


	//   ....[21]....
        /*0178*/ 	.word	0x00001cf0


	//   ....[22]....
        /*017c*/ 	.word	0x00001d40


	//   ....[23]....
        /*0180*/ 	.word	0x00001dc0


	//   ....[24]....
        /*0184*/ 	.word	0x00001e10


	//   ....[25]....
        /*0188*/ 	.word	0x00001e60


	//   ....[26]....
        /*018c*/ 	.word	0x00001ee0


	//   ....[27]....
        /*0190*/ 	.word	0x00001f30


	//   ....[28]....
        /*0194*/ 	.word	0x00001f80


	//   ....[29]....
        /*0198*/ 	.word	0x00002000


	//   ....[30]....
        /*019c*/ 	.word	0x00002050


	//   ....[31]....
        /*01a0*/ 	.word	0x000020a0


	//   ....[32]....
        /*01a4*/ 	.word	0x00002100


	//----- nvinfo : EIATTR_VRC_CTA_INIT_COUNT
	.align		4
.L_7041:
        /*01a8*/ 	.byte	0x02, 0x4a
	.zero		1
	.zero		1


	//----- nvinfo : EIATTR_EXIT_INSTR_OFFSETS
	.align		4
        /*01ac*/ 	.byte	0x04, 0x1c
        /*01ae*/ 	.short	(.L_7043 - .L_7042)


	//   ....[0]....
.L_7042:
        /*01b0*/ 	.word	0x00000540


	//   ....[1]....
        /*01b4*/ 	.word	0x00001b30


	//----- nvinfo : EIATTR_MAX_THREADS
	.align		4
.L_7043:
        /*01b8*/ 	.byte	0x04, 0x05
        /*01ba*/ 	.short	(.L_7045 - .L_7044)
.L_7044:
        /*01bc*/ 	.word	0x00000100
        /*01c0*/ 	.word	0x00000001
        /*01c4*/ 	.word	0x00000001


	//----- nvinfo : EIATTR_CRS_STACK_SIZE
	.align		4
.L_7045:
        /*01c8*/ 	.byte	0x04, 0x1e
        /*01ca*/ 	.short	(.L_7047 - .L_7046)
.L_7046:
        /*01cc*/ 	.word	0x00000000


	//----- nvinfo : EIATTR_CBANK_PARAM_SIZE
	.align		4
.L_7047:
        /*01d0*/ 	.byte	0x03, 0x19
        /*01d2*/ 	.short	0x0030


	//----- nvinfo : EIATTR_PARAM_CBANK
	.align		4
        /*01d4*/ 	.byte	0x04, 0x0a
        /*01d6*/ 	.short	(.L_7049 - .L_7048)
	.align		4
.L_7048:
        /*01d8*/ 	.word	index@(.nv.constant0._Z9cuda_gemmIiLi256ELi4ELi1ELi128ELi32ELi32ELi32ELi1ELi1EEviiiPT_S1_S1_ii)
        /*01dc*/ 	.short	0x0380
        /*01de*/ 	.short	0x0030


	//----- nvinfo : EIATTR_SW_WAR
	.align		4
.L_7049:
        /*01e0*/ 	.byte	0x04, 0x36
        /*01e2*/ 	.short	(.L_7051 - .L_7050)
.L_7050:
        /*01e4*/ 	.word	0x00000008
.L_7051:


//--------------------- .nv.info._Z9cuda_gemmIiLi256ELi4ELi1ELi128ELi32ELi32ELi32ELi1ELi0EEviiiPT_S1_S1_ii --------------------------
	.section	.nv.info._Z9cuda_gemmIiLi256ELi4ELi1ELi128ELi32ELi32ELi32ELi1ELi0EEviiiPT_S1_S1_ii,"",@"SHT_CUDA_INFO"
	.sectionflags	@""
	.align	4


	//----- nvinfo : EIATTR_CUDA_API_VERSION
	.align		4
        /*0000*/ 	.byte	0x04, 0x37
        /*0002*/ 	.short	(.L_7053 - .L_7052)
.L_7052:
        /*0004*/ 	.word	0x00000082


	//----- nvinfo : EIATTR_KPARAM_INFO
	.align		4
.L_7053:
        /*0008*/ 	.byte	0x04, 0x17
        /*000a*/ 	.short	(.L_7055 - .L_7054)
.L_7054:
        /*000c*/ 	.word	0x00000000
        /*0010*/ 	.short	0x0007
        /*0012*/ 	.short	0x002c
        /*0014*/ 	.byte	0x00, 0xf0, 0x11, 0x00


	//----- nvinfo : EIATTR_KPARAM_INFO
	.align		4
.L_7055:
        /*0018*/ 	.byte	0x04, 0x17
        /*001a*/ 	.short	(.L_7057 - .L_7056)
.L_7056:
        /*001c*/ 	.word	0x00000000
        /*0020*/ 	.short	0x0006
        /*0022*/ 	.short	0x0028
        /*0024*/ 	.byte	0x00, 0xf0, 0x11, 0x00


	//----- nvinfo : EIATTR_KPARAM_INFO
	.align		4
.L_7057:
        /*0028*/ 	.byte	0x04, 0x17
        /*002a*/ 	.short	(.L_7059 - .L_7058)
.L_7058:
        /*002c*/ 	.word	0x00000000
        /*0030*/ 	.short	0x0005
        /*0032*/ 	.short	0x0020
        /*0034*/ 	.byte	0x00, 0xf5, 0x21, 0x00


	//----- nvinfo : EIATTR_KPARAM_INFO
	.align		4
.L_7059:
        /*0038*/ 	.byte	0x04, 0x17
        /*003a*/ 	.short	(.L_7061 - .L_7060)
.L_7060:
        /*003c*/ 	.word	0x00000000
        /*0040*/ 	.short	0x0004
        /*0042*/ 	.short	0x0018
        /*0044*/ 	.byte	0x00, 0xf5, 0x21, 0x00


	//----- nvinfo : EIATTR_KPARAM_INFO
	.align		4
.L_7061:
        /*0048*/ 	.byte	0x04, 0x17
        /*004a*/ 	.short	(.L_7063 - .L_7062)
.L_7062:
        /*004c*/ 	.word	0x00000000
        /*0050*/ 	.short	0x0003
        /*0052*/ 	.short	0x0010
        /*0054*/ 	.byte	0x00, 0xf5, 0x21, 0x00


	//----- nvinfo : EIATTR_KPARAM_INFO
	.align		4
.L_7063:
        /*0058*/ 	.byte	0x04, 0x17
        /*005a*/ 	.short	(.L_7065 - .L_7064)
.L_7064:
        /*005c*/ 	.word	0x00000000
        /*0060*/ 	.short	0x0002
        /*0062*/ 	.short	0x0008
        /*0064*/ 	.byte	0x00, 0xf0, 0x11, 0x00


	//----- nvinfo : EIATTR_KPARAM_INFO
	.align		4
.L_7065:
        /*0068*/ 	.byte	0x04, 0x17
        /*006a*/ 	.short	(.L_7067 - .L_7066)
.L_7066:
        /*006c*/ 	.word	0x00000000
        /*0070*/ 	.short	0x0001
        /*0072*/ 	.short	0x0004
        /*0074*/ 	.byte	0x00, 0xf0, 0x11, 0x00


	//----- nvinfo : EIATTR_KPARAM_INFO
	.align		4
.L_7067:
        /*0078*/ 	.byte	0x04, 0x17
        /*007a*/ 	.short	(.L_7069 - .L_7068)
.L_7068:
        /*007c*/ 	.word	0x00000000
        /*0080*/ 	.short	0x0000
        /*0082*/ 	.short	0x0000
        /*0084*/ 	.byte	0x00, 0xf0, 0x11, 0x00


	//----- nvinfo : EIATTR_SPARSE_MMA_MASK
	.align		4
.L_7069:
        /*0088*/ 	.byte	0x03, 0x50
        /*008a*/ 	.short	0x0000


	//----- nvinfo : EIATTR_MAXREG_COUNT
	.align		4
        /*008c*/ 	.byte	0x03, 0x1b
        /*008e*/ 	.short	0x00ff


	//----- nvinfo : EIATTR_NUM_BARRIERS
	.align		4
        /*0090*/ 	.byte	0x02, 0x4c
        /*0092*/ 	.byte	0x01
	.zero		1


	//----- nvinfo : EIATTR_ANNOTATIONS
	.align		4
        /*0094*/ 	.byte	0x04, 0x55
        /*0096*/ 	.short	(.L_7071 - .L_7070)


	//   ....[0]....
.L_7070:
        /*0098*/ 	.word	0x00000001
        /*009c*/ 	.byte	0x70, 0x10, 0x00, 0x00, 0x01, 0x00, 0x00, 0x00, 0x10, 0x13, 0x00, 0x00, 0x01, 0x00, 0x00, 0x00
        /*00ac*/ 	.byte	0xc0, 0x16, 0x00, 0x00, 0x01, 0x00, 0x00, 0x00, 0xc0, 0x53, 0x00, 0x00


	//----- nvinfo : EIATTR_MERCURY_ISA_VERSION
	.align		4
.L_7071:
        /*00b8*/ 	.byte	0x03, 0x5f
        /*00ba*/ 	.short	0x0101


	//----- nvinfo : EIATTR_COOP_GROUP_MASK_REGIDS
	.align		4
        /*00bc*/ 	.byte	0x04, 0x29
        /*00be*/ 	.short	(.L_7073 - .L_7072)


	//   ....[0]....
.L_7072:
        /*00c0*/ 	.word	0xffffffff


	//   ....[1]....
        /*00c4*/ 	.word	0xffffffff


	//   ....[2]....
        /*00c8*/ 	.word	0xffffffff


	//   ....[3]....
        /*00cc*/ 	.word	0xffffffff


	//   ....[4]....
        /*00d0*/ 	.word	0xffffffff


	//   ....[5]....
        /*00d4*/ 	.word	0xffffffff


	//   ....[6]....
        /*00d8*/ 	.word	0xffffffff


	//   ....[7]....
        /*00dc*/ 	.word	0xffffffff


	//   ....[8]....
        /*00e0*/ 	.word	0xffffffff


	//   ....[9]....
        /*00e4*/ 	.word	0xffffffff


	//   ....[10]....
        /*00e8*/ 	.word	0xffffffff


	//   ....[11]....
        /*00ec*/ 	.word	0xffffffff


	//   ....[12]....
        /*00f0*/ 	.word	0xffffffff


	//   ....[13]....
        /*00f4*/ 	.word	0xffffffff


	//   ....[14]....
        /*00f8*/ 	.word	0xffffffff


	//   ....[15]....
        /*00fc*/ 	.word	0xffffffff


	//   ....[16]....
        /*0100*/ 	.word	0xffffffff


	//   ....[17]....
        /*0104*/ 	.word	0xffffffff


	//   ....[18]....
        /*0108*/ 	.word	0xffffffff


	//   ....[19]....
        /*010c*/ 	.word	0xffffffff


	//   ....[20]....
        /*0110*/ 	.word	0xffffffff


	//   ....[21]....
        /*0114*/ 	.word	0xffffffff


	//   ....[22]....
        /*0118*/ 	.word	0xffffffff


	//   ....[23]....
        /*011c*/ 	.word	0xffffffff


	//   ....[24]....
        /*0120*/ 	.word	0xffffffff


	//   ....[25]....
        /*0124*/ 	.word	0xffffffff


	//   ....[26]....
        /*0128*/ 	.word	0xffffffff


	//   ....[27]....
        /*012c*/ 	.word	0xffffffff


	//   ....[28]....
        /*0130*/ 	.word	0xffffffff


	//   ....[29]....
        /*0134*/ 	.word	0xffffffff


	//   ....[30]....
        /*0138*/ 	.word	0xffffffff


	//   ....[31]....
        /*013c*/ 	.word	0xffffffff


	//   ....[32]....
        /*0140*/ 	.word	0xffffffff


	//   ....[33]....
        /*0144*/ 	.word	0xffffffff


	//   ....[34]....
        /*0148*/ 	.word	0xffffffff


	//   ....[35]....
        /*014c*/ 	.word	0xffffffff


	//   ....[36]....
        /*0150*/ 	.word	0xffffffff


	//   ....[37]....
        /*0154*/ 	.word	0xffffffff


	//   ....[38]....
        /*0158*/ 	.word	0xffffffff


	//   ....[39]....
        /*015c*/ 	.word	0xffffffff


	//   ....[40]....
        /*0160*/ 	.word	0xffffffff


	//   ....[41]....
        /*0164*/ 	.word	0xffffffff


	//   ....[42]....
        /*0168*/ 	.word	0xffffffff


	//   ....[43]....
        /*016c*/ 	.word	0xffffffff


	//   ....[44]....
        /*0170*/ 	.word	0xffffffff


	//   ....[45]....
        /*0174*/ 	.word	0xffffffff


	//   ....[46]....
        /*0178*/ 	.word	0xffffffff


	//   ....[47]....
        /*017c*/ 	.word	0xffffffff


	//   ....[48]....
        /*0180*/ 	.word	0xffffffff


	//   ....[49]....
        /*0184*/ 	.word	0x0500001c


	//   ....[50]....
        /*0188*/ 	.word	0x0500001c


	//   ....[51]....
        /*018c*/ 	.word	0x0500001c


	//   ....[52]....
        /*0190*/ 	.word	0x0500001c


	//   ....[53]....
        /*0194*/ 	.word	0x0500001c


	//   ....[54]....
        /*0198*/ 	.word	0x0500001c


	//   ....[55]....
        /*019c*/ 	.word	0x0500001c


	//   ....[56]....
        /*01a0*/ 	.word	0x0500001c


	//   ....[57]....
        /*01a4*/ 	.word	0x0500001c


	//   ....[58]....
        /*01a8*/ 	.word	0x0500001c


	//   ....[59]....
        /*01ac*/ 	.word	0x0500001c


	//   ....[60]....
        /*01b0*/ 	.word	0x0500001c


	//   ....[61]....
        /*01b4*/ 	.word	0x0500001c


	//   ....[62]....
        /*01b8*/ 	.word	0x0500001c


	//   ....[63]....
        /*01bc*/ 	.word	0x0500001c


	//   ....[64]....
        /*01c0*/ 	.word	0x0500001c


	//   ....[65]....
        /*01c4*/ 	.word	0x0500001c


	//   ....[66]....
        /*01c8*/ 	.word	0x0500001c


	//   ....[67]....
        /*01cc*/ 	.word	0x0500001c


	//   ....[68]....
        /*01d0*/ 	.word	0x0500001c


	//   ....[69]....
        /*01d4*/ 	.word	0x0500001c


	//   ....[70]....
        /*01d8*/ 	.word	0x0500001c


	//   ....[71]....
        /*01dc*/ 	.word	0x0500001c


	//   ....[72]....
        /*01e0*/ 	.word	0x0500001c


	//   ....[73]....
        /*01e4*/ 	.word	0x0500001c


	//   ....[74]....
        /*01e8*/ 	.word	0x0500001c


	//   ....[75]....
        /*01ec*/ 	.word	0x0500001c


	//   ....[76]....
        /*01f0*/ 	.word	0x0500001c


	//   ....[77]....
        /*01f4*/ 	.word	0x0500001c


	//   ....[78]....
        /*01f8*/ 	.word	0x0500001c


	//   ....[79]....
        /*01fc*/ 	.word	0x0500001c


	//   ....[80]....
        /*0200*/ 	.word	0x0500001c


	//   ....[81]....
        /*0204*/ 	.word	0x0500001c


	//   ....[82]....
        /*0208*/ 	.word	0x0500001c


	//   ....[83]....
        /*020c*/ 	.word	0x0500001c


	//   ....[84]....
        /*0210*/ 	.word	0x0500001c


	//   ....[85]....
        /*0214*/ 	.word	0x0500001c


	//   ....[86]....
        /*0218*/ 	.word	0x0500001c


	//   ....[87]....
        /*021c*/ 	.word	0x0500001c


	//   ....[88]....
        /*0220*/ 	.word	0x0500001c


	//   ....[89]....
        /*0224*/ 	.word	0x0500001c


	//   ....[90]....
        /*0228*/ 	.word	0x0500001c


	//   ....[91]....
        /*022c*/ 	.word	0x0500001c


	//   ....[92]....
        /*0230*/ 	.word	0x0500001c


	//   ....[93]....
        /*0234*/ 	.word	0x0500001c


	//   ....[94]....
        /*0238*/ 	.word	0x0500001c


	//   ....[95]....
        /*023c*/ 	.word	0x0500001c


	//   ....[96]....
        /*0240*/ 	.word	0x0500001c


	//----- nvinfo : EIATTR_COOP_GROUP_INSTR_OFFSETS
	.align		4
.L_7073:
        /*0244*/ 	.byte	0x04, 0x28
        /*0246*/ 	.short	(.L_7075 - .L_7074)


	//   ....[0]....
.L_7074:
        /*0248*/ 	.word	0x00002510


	//   ....[1]....
        /*024c*/ 	.word	0x00002560


	//   ....[2]....
        /*0250*/ 	.word	0x000025b0


	//   ....[3]....
        /*0254*/ 	.word	0x00002600


	//   ....[4]....
        /*0258*/ 	.word	0x00002650


	//   ....[5]....
        /*025c*/ 	.word	0x000026c0


	//   ....[6]....
        /*0260*/ 	.word	0x00002720


	//   ....[7]....
        /*0264*/ 	.word	0x00002780


	//   ....[8]....
        /*0268*/ 	.word	0x000027e0


	//   ....[9]....
        /*026c*/ 	.word	0x00002840


	//   ....[10]....
        /*0270*/ 	.word	0x000028a0


	//   ....[11]....
        /*0274*/ 	.word	0x00002900


	//   ....[12]....
        /*0278*/ 	.word	0x00002960


	//   ....[13]....
        /*027c*/ 	.word	0x000029c0


	//   ....[14]....
        /*0280*/ 	.word	0x00002a20


	//   ....[15]....
        /*0284*/ 	.word	0x00002a80


	//   ....[16]....
        /*0288*/ 	.word	0x000037b0


	//   ....[17]....
        /*028c*/ 	.word	0x00003800


	//   ....[18]....
        /*0290*/ 	.word	0x00003850


	//   ....[19]....
        /*0294*/ 	.word	0x000038a0


	//   ....[20]....
        /*0298*/ 	.word	0x000038f0


	//   ....[21]....
        /*029c*/ 	.word	0x00003960


	//   ....[22]....
        /*02a0*/ 	.word	0x000039c0


	//   ....[23]....
        /*02a4*/ 	.word	0x00003a20


	//   ....[24]....
        /*02a8*/ 	.word	0x00003a80


	//   ....[25]....
        /*02ac*/ 	.word	0x00003ae0


	//   ....[26]....
        /*02b0*/ 	.word	0x00003b40


	//   ....[27]....
        /*02b4*/ 	.word	0x00003ba0


	//   ....[28]....
        /*02b8*/ 	.word	0x00003c00


	//   ....[29]....
        /*02bc*/ 	.word	0x00003c60


	//   ....[30]....
        /*02c0*/ 	.word	0x00003cc0


	//   ....[31]....
        /*02c4*/ 	.word	0x00003d20


	//   ....[32]....
        /*02c8*/ 	.word	0x00004a10


	//   ....[33]....
        /*02cc*/ 	.word	0x00004a60


	//   ....[34]....
        /*02d0*/ 	.word	0x00004ab0


	//   ....[35]....
        /*02d4*/ 	.word	0x00004b00


	//   ....[36]....
        /*02d8*/ 	.word	0x00004b70


	//   ....[37]....
        /*02dc*/ 	.word	0x00004bd0


	//   ....[38]....
        /*02e0*/ 	.word	0x00004c30


	//   ....[39]....
        /*02e4*/ 	.word	0x00004c90


	//   ....[40]....
        /*02e8*/ 	.word	0x00004cf0


	//   ....[41]....
        /*02ec*/ 	.word	0x00004d50


	//   ....[42]....
        /*02f0*/ 	.word	0x00004db0


	//   ....[43]....
        /*02f4*/ 	.word	0x00004e10


	//   ....[44]....
        /*02f8*/ 	.word	0x00004e70


	//   ....[45]....
        /*02fc*/ 	.word	0x00004ed0


	//   ....[46]....
        /*0300*/ 	.word	0x00004f30


	//   ....[47]....
        /*0304*/ 	.word	0x00004f90


	//   ....[48]....
        /*0308*/ 	.word	0x00004ff0


	//   ....[49]....
        /*030c*/ 	.word	0x00005730


	//   ....[50]....
        /*0310*/ 	.word	0x000057b0


	//   ....[51]....
        /*0314*/ 	.word	0x00005830


	//   ....[52]....
        /*0318*/ 	.word	0x000058b0


	//   ....[53]....
        /*031c*/ 	.word	0x00005930


	//   ....[54]....
        /*0320*/ 	.word	0x000059b0


	//   ....[55]....
        /*0324*/ 	.word	0x00005a30


	//   ....[56]....
        /*0328*/ 	.word	0x00005ab0


	//   ....[57]....
        /*032c*/ 	.word	0x00005b30


	//   ....[58]....
        /*0330*/ 	.word	0x00005bb0


	//   ....[59]....
        /*0334*/ 	.word	0x00005c30


	//   ....[60]....
        /*0338*/ 	.word	0x00005cb0


	//   ....[61]....
        /*033c*/ 	.word	0x00005d30


	//   ....[62]....
        /*0340*/ 	.word	0x00005db0


	//   ....[63]....
        /*0344*/ 	.word	0x00005e30


	//   ....[64]....
        /*0348*/ 	.word	0x00005eb0


	//   ....[65]....
        /*034c*/ 	.word	0x00005f30


	//   ....[66]....
        /*0350*/ 	.word	0x00005fb0


	//   ....[67]....
        /*0354*/ 	.word	0x00006030


	//   ....[68]....
        /*0358*/ 	.word	0x000060b0


	//   ....[69]....
        /*035c*/ 	.word	0x00006130


	//   ....[70]....
        /*0360*/ 	.word	0x000061b0


	//   ....[71]....
        /*0364*/ 	.word	0x00006230


	//   ....[72]....
        /*0368*/ 	.word	0x000062b0


	//   ....[73]....
        /*036c*/ 	.word	0x00006330


	//   ....[74]....
        /*0370*/ 	.word	0x000063b0


	//   ....[75]....
        /*0374*/ 	.word	0x00006430


	//   ....[76]....
        /*0378*/ 	.word	0x000064b0


	//   ....[77]....
        /*037c*/ 	.word	0x00006530


	//   ....[78]....
        /*0380*/ 	.word	0x000065b0


	//   ....[79]....
        /*0384*/ 	.word	0x00006630


	//   ....[80]....
        /*0388*/ 	.word	0x000066b0


	//   ....[81]....
        /*038c*/ 	.word	0x00006720


	//   ....[82]....
        /*0390*/ 	.word	0x000067a0


	//   ....[83]....
        /*0394*/ 	.word	0x00006820


	//   ....[84]....
        /*0398*/ 	.word	0x000068a0


	//   ....[85]....
        /*039c*/ 	.word	0x00006920


	//   ....[86]....
        /*03a0*/ 	.word	0x000069a0


	//   ....[87]....
        /*03a4*/ 	.word	0x00006a20


	//   ....[88]....
        /*03a8*/ 	.word	0x00006aa0


	//   ....[89]....
        /*03ac*/ 	.word	0x00006b20


	//   ....[90]....
        /*03b0*/ 	.word	0x00006ba0


	//   ....[91]....
        /*03b4*/ 	.word	0x00006c20


	//   ....[92]....
        /*03b8*/ 	.word	0x00006ca0


	//   ....[93]....
        /*03bc*/ 	.word	0x00006d20


	//   ....[94]....
        /*03c0*/ 	.word	0x00006da0


	//   ....[95]....
        /*03c4*/ 	.word	0x00006e20


	//   ....[96]....
        /*03c8*/ 	.word	0x00006ea0


	//----- nvinfo : EIATTR_VRC_CTA_INIT_COUNT
	.align		4
.L_7075:
        /*03cc*/ 	.byte	0x02, 0x4a
	.zero		1
	.zero		1


	//----- nvinfo : EIATTR_EXIT_INSTR_OFFSETS
	.align		4
        /*03d0*/ 	.byte	0x04, 0x1c
        /*03d2*/ 	.short	(.L_7077 - .L_7076)


	//   ....[0]....
.L_7076:
        /*03d4*/ 	.word	0x00000880


	//   ....[1]....
        /*03d8*/ 	.word	0x000056e0


	//----- nvinfo : EIATTR_MAX_THREADS
	.align		4
.L_7077:
        /*03dc*/ 	.byte	0x04, 0x05
        /*03de*/ 	.short	(.L_7079 - .L_7078)
.L_7078:
        /*03e0*/ 	.word	0x00000100
        /*03e4*/ 	.word	0x00000001
        /*03e8*/ 	.word	0x00000001


	//----- nvinfo : EIATTR_CRS_STACK_SIZE
	.align		4
.L_7079:
        /*03ec*/ 	.byte	0x04, 0x1e
        /*03ee*/ 	.short	(.L_7081 - .L_7080)
.L_7080:
        /*03f0*/ 	.word	0x00000000


	//----- nvinfo : EIATTR_CBANK_PARAM_SIZE
	.align		4
.L_7081:
        /*03f4*/ 	.byte	0x03, 0x19
        /*03f6*/ 	.short	0x0030


	//----- nvinfo : EIATTR_PARAM_CBANK
	.align		4
        /*03f8*/ 	.byte	0x04, 0x0a
        /*03fa*/ 	.short	(.L_7083 - .L_7082)
	.align		4
.L_7082:
        /*03fc*/ 	.word	index@(.nv.constant0._Z9cuda_gemmIiLi256ELi4ELi1ELi128ELi32ELi32ELi32ELi1ELi0EEviiiPT_S1_S1_ii)
        /*0400*/ 	.short	0x0380
        /*0402*/ 	.short	0x0030


	//----- nvinfo : EIATTR_SW_WAR
	.align		4
.L_7083:
        /*0404*/ 	.byte	0x04, 0x36
        /*0406*/ 	.short	(.L_7085 - .L_7084)
.L_7084:
        /*0408*/ 	.word	0x00000008
.L_7085:


//--------------------- .nv.info._Z9cuda_gemmIiLi256ELi4ELi1ELi128ELi32ELi32ELi32ELi0ELi1EEviiiPT_S1_S1_ii --------------------------
	.section	.nv.info._Z9cuda_gemmIiLi256ELi4ELi1ELi128ELi32ELi32ELi32ELi0ELi1EEviiiPT_S1_S1_ii,"",@"SHT_CUDA_INFO"
	.sectionflags	@""
	.align	4


	//----- nvinfo : EIATTR_CUDA_API_VERSION
	.align		4
        /*0000*/ 	.byte	0x04, 0x37
        /*0002*/ 	.short	(.L_7087 - .L_7086)
.L_7086:
        /*0004*/ 	.word	0x00000082


	//----- nvinfo : EIATTR_KPARAM_INFO
	.align		4
.L_7087:
        /*0008*/ 	.byte	0x04, 0x17
        /*000a*/ 	.short	(.L_7089 - .L_7088)
.L_7088:
        /*000c*/ 	.word	0x00000000
        /*0010*/ 	.short	0x0007
        /*0012*/ 	.short	0x002c
        /*0014*/ 	.byte	0x00, 0xf0, 0x11, 0x00


	//----- nvinfo : EIATTR_KPARAM_INFO
	.align		4
.L_7089:
        /*0018*/ 	.byte	0x04, 0x17
        /*001a*/ 	.short	(.L_7091 - .L_7090)
.L_7090:
        /*001c*/ 	.word	0x00000000
        /*0020*/ 	.short	0x0006
        /*0022*/ 	.short	0x0028
        /*0024*/ 	.byte	0x00, 0xf0, 0x11, 0x00


	//----- nvinfo : EIATTR_KPARAM_INFO
	.align		4
.L_7091:
        /*0028*/ 	.byte	0x04, 0x17
        /*002a*/ 	.short	(.L_7093 - .L_7092)
.L_7092:
        /*002c*/ 	.word	0x00000000
        /*0030*/ 	.short	0x0005
        /*0032*/ 	.short	0x0020
        /*0034*/ 	.byte	0x00, 0xf5, 0x21, 0x00


	//----- nvinfo : EIATTR_KPARAM_INFO
	.align		4
.L_7093:
        /*0038*/ 	.byte	0x04, 0x17
        /*003a*/ 	.short	(.L_7095 - .L_7094)
.L_7094:
        /*003c*/ 	.word	0x00000000
        /*0040*/ 	.short	0x0004
        /*0042*/ 	.short	0x0018
        /*0044*/ 	.byte	0x00, 0xf5, 0x21, 0x00


	//----- nvinfo : EIATTR_KPARAM_INFO
	.align		4
.L_7095:
        /*0048*/ 	.byte	0x04, 0x17
        /*004a*/ 	.short	(.L_7097 - .L_7096)
.L_7096:
        /*004c*/ 	.word	0x00000000
        /*0050*/ 	.short	0x0003
        /*0052*/ 	.short	0x0010
        /*0054*/ 	.byte	0x00, 0xf5, 0x21, 0x00


	//----- nvinfo : EIATTR_KPARAM_INFO
	.align		4
.L_7097:
        /*0058*/ 	.byte	0x04, 0x17
        /*005a*/ 	.short	(.L_7099 - .L_7098)
.L_7098:
        /*005c*/ 	.word	0x00000000
        /*0060*/ 	.short	0x0002
        /*0062*/ 	.short	0x0008
        /*0064*/ 	.byte	0x00, 0xf0, 0x11, 0x00


	//----- nvinfo : EIATTR_KPARAM_INFO
	.align		4
.L_7099:
        /*0068*/ 	.byte	0x04, 0x17
        /*006a*/ 	.short	(.L_7101 - .L_7100)
.L_7100:
        /*006c*/ 	.word	0x00000000
        /*0070*/ 	.short	0x0001
        /*0072*/ 	.short	0x0004
        /*0074*/ 	.byte	0x00, 0xf0, 0x11, 0x00


	//----- nvinfo : EIATTR_KPARAM_INFO
	.align		4
.L_7101:
        /*0078*/ 	.byte	0x04, 0x17
        /*007a*/ 	.short	(.L_7103 - .L_7102)
.L_7102:
        /*007c*/ 	.word	0x00000000
        /*0080*/ 	.short	0x0000
        /*0082*/ 	.short	0x0000
        /*0084*/ 	.byte	0x00, 0xf0, 0x11, 0x00


	//----- nvinfo : EIATTR_SPARSE_MMA_MASK
	.align		4
.L_7103:
        /*0088*/ 	.byte	0x03, 0x50
        /*008a*/ 	.short	0x0000


	//----- nvinfo : EIATTR_MAXREG_COUNT
	.align		4
        /*008c*/ 	.byte	0x03, 0x1b
        /*008e*/ 	.short	0x00ff


	//----- nvinfo : EIATTR_NUM_BARRIERS
	.align		4
        /*0090*/ 	.byte	0x02, 0x4c
        /*0092*/ 	.byte	0x01
	.zero		1


	//----- nvinfo : EIATTR_MERCURY_ISA_VERSION
	.align		4
        /*0094*/ 	.byte	0x03, 0x5f
        /*0096*/ 	.short	0x0101


	//----- nvinfo : EIATTR_COOP_GROUP_MASK_REGIDS
	.align		4
        /*0098*/ 	.byte	0x04, 0x29
        /*009a*/ 	.short	(.L_7105 - .L_7104)


	//   ....[0]....
.L_7104:
        /*009c*/ 	.word	0xffffffff


	//   ....[1]....
        /*00a0*/ 	.word	0xffffffff


	//   ....[2]....
        /*00a4*/ 	.word	0xffffffff


	//   ....[3]....
        /*00a8*/ 	.word	0xffffffff


	//   ....[4]....
        /*00ac*/ 	.word	0xffffffff


	//   ....[5]....
        /*00b0*/ 	.word	0xffffffff


	//   ....[6]....
        /*00b4*/ 	.word	0xffffffff


	//   ....[7]....
        /*00b8*/ 	.word	0xffffffff


	//   ....[8]....
        /*00bc*/ 	.word	0xffffffff


	//   ....[9]....
        /*00c0*/ 	.word	0xffffffff


	//   ....[10]....
        /*00c4*/ 	.word	0xffffffff


	//   ....[11]....
        /*00c8*/ 	.word	0xffffffff


	//   ....[12]....
        /*00cc*/ 	.word	0xffffffff


	//   ....[13]....
        /*00d0*/ 	.word	0xffffffff


	//   ....[14]....
        /*00d4*/ 	.word	0xffffffff


	//   ....[15]....
        /*00d8*/ 	.word	0xffffffff


	//   ....[16]....
        /*00dc*/ 	.word	0xffffffff


	//   ....[17]....
        /*00e0*/ 	.word	0x05000030


	//   ....[18]....
        /*00e4*/ 	.word	0x05000030


	//   ....[19]....
        /*00e8*/ 	.word	0x05000030


	//   ....[20]....
        /*00ec*/ 	.word	0x05000030


	//   ....[21]....
        /*00f0*/ 	.word	0x05000030


	//   ....[22]....
        /*00f4*/ 	.word	0x05000030


	//   ....[23]....
        /*00f8*/ 	.word	0x05000030


	//   ....[24]....
        /*00fc*/ 	.word	0x05000030


	//   ....[25]....
        /*0100*/ 	.word	0x05000030


	//   ....[26]....
        /*0104*/ 	.word	0x05000030


	//   ....[27]....
        /*0108*/ 	.word	0x05000030


	//   ....[28]....
        /*010c*/ 	.word	0x05000030


	//   ....[29]....
        /*0110*/ 	.word	0x05000030


	//   ....[30]....
        /*0114*/ 	.word	0x05000030


	//   ....[31]....
        /*0118*/ 	.word	0x05000030


	//   ....[32]....
        /*011c*/ 	.word	0x05000030


	//----- nvinfo : EIATTR_COOP_GROUP_INSTR_OFFSETS
	.align		4
.L_7105:
        /*0120*/ 	.byte	0x04, 0x28
        /*0122*/ 	.short	(.L_7107 - .L_7106)


	//   ....[0]....
.L_7106:
        /*0124*/ 	.word	0x00001300


	//   ....[1]....
        /*0128*/ 	.word	0x00001310


	//   ....[2]....
        /*012c*/ 	.word	0x00001320


	//   ....[3]....
        /*0130*/ 	.word	0x00001350


	//   ....[4]....
        /*0134*/ 	.word	0x00001370


	//   ....[5]....
        /*0138*/ 	.word	0x00001390


	//   ....[6]....
        /*013c*/ 	.word	0x000013b0


	//   ....[7]....
        /*0140*/ 	.word	0x000013d0


	//   ....[8]....
        /*0144*/ 	.word	0x000013f0


	//   ....[9]....
        /*0148*/ 	.word	0x00001410


	//   ....[10]....
        /*014c*/ 	.word	0x00001430


	//   ....[11]....
        /*0150*/ 	.word	0x00001450


	//   ....[12]....
        /*0154*/ 	.word	0x00001470


	//   ....[13]....
        /*0158*/ 	.word	0x00001490


	//   ....[14]....
        /*015c*/ 	.word	0x000014b0


	//   ....[15]....
        /*0160*/ 	.word	0x000014d0


	//   ....[16]....
        /*0164*/ 	.word	0x00001510


	//   ....[17]....
        /*0168*/ 	.word	0x00001be0


	//   ....[18]....
        /*016c*/ 	.word	0x00001c30


	//   ....[19]....
        /*0170*/ 	.word	0x00001c90


	//   ....[20]....
        /*0174*/ 	.word	0x00001ce0


	//   ....[21]....
        /*0178*/ 	.word	0x00001d30


	//   ....[22]....
        /*017c*/ 	.word	0x00001d80


	//   ....[23]....
        /*0180*/ 	.word	0x00001dd0


	//   ....[24]....
        /*0184*/ 	.word	0x00001e20


	//   ....[25]....
        /*0188*/ 	.word	0x00001e70


	//   ....[26]....
        /*018c*/ 	.word	0x00001ec0


	//   ....[27]....
        /*0190*/ 	.word	0x00001f10


	//   ....[28]....
        /*0194*/ 	.word	0x00001f60


	//   ....[29]....
        /*0198*/ 	.word	0x00001fb0


	//   ....[30]....
        /*019c*/ 	.word	0x00002000


	//   ....[31]....
        /*01a0*/ 	.word	0x00002050


	//   ....[32]....
        /*01a4*/ 	.word	0x000020a0


	//----- nvinfo : EIATTR_VRC_CTA_INIT_COUNT
	.align		4
.L_7107:
        /*01a8*/ 	.byte	0x02, 0x4a
	.zero		1
	.zero		1


	//----- nvinfo : EIATTR_EXIT_INSTR_OFFSETS
	.align		4
        /*01ac*/ 	.byte	0x04, 0x1c
        /*01ae*/ 	.short	(.L_7109 - .L_7108)


	//   ....[0]....
.L_7108:
        /*01b0*/ 	.word	0x00000540


	//   ....[1]....
        /*01b4*/ 	.word	0x00001b90


	//----- nvinfo : EIATTR_MAX_THREADS
	.align		4
.L_7109:
        /*01b8*/ 	.byte	0x04, 0x05
        /*01ba*/ 	.short	(.L_7111 - .L_7110)
.L_7110:
        /*01bc*/ 	.word	0x00000100
        /*01c0*/ 	.word	0x00000001
        /*01c4*/ 	.word	0x00000001


	//----- nvinfo : EIATTR_CRS_STACK_SIZE
	.align		4
.L_7111:
        /*01c8*/ 	.byte	0x04, 0x1e
        /*01ca*/ 	.short	(.L_7113 - .L_7112)
.L_7112:
        /*01cc*/ 	.word	0x00000000


	//----- nvinfo : EIATTR_CBANK_PARAM_SIZE
	.align		4
.L_7113:
        /*01d0*/ 	.byte	0x03, 0x19
        /*01d2*/ 	.short	0x0030


	//----- nvinfo : EIATTR_PARAM_CBANK
	.align		4
        /*01d4*/ 	.byte	0x04, 0x0a
        /*01d6*/ 	.short	(.L_7115 - .L_7114)
	.align		4
.L_7114:
        /*01d8*/ 	.word	index@(.nv.constant0._Z9cuda_gemmIiLi256ELi4ELi1ELi128ELi32ELi32ELi32ELi0ELi1EEviiiPT_S1_S1_ii)
        /*01dc*/ 	.short	0x0380
        /*01de*/ 	.short	0x0030


	//----- nvinfo : EIATTR_SW_WAR
	.align		4
.L_7115:
        /*01e0*/ 	.byte	0x04, 0x36
        /*01e2*/ 	.short	(.L_7117 - .L_7116)
.L_7116:
        /*01e4*/ 	.word	0x00000008
.L_7117:


//--------------------- .nv.info._Z9cuda_gemmIiLi256ELi4ELi1ELi128ELi32ELi32ELi32ELi0ELi0EEviiiPT_S1_S1_ii --------------------------
	.section	.nv.info._Z9cuda_gemmIiLi256ELi4ELi1ELi128ELi32ELi32ELi32ELi0ELi0EEviiiPT_S1_S1_ii,"",@"SHT_CUDA_INFO"
	.sectionflags	@""
	.align	4


	//----- nvinfo : EIATTR_CUDA_API_VERSION
	.align		4
        /*0000*/ 	.byte	0x04, 0x37
        /*0002*/ 	.short	(.L_7119 - .L_7118)
.L_7118:
        /*0004*/ 	.word	0x00000082


	//----- nvinfo : EIATTR_KPARAM_INFO
	.align		4
.L_7119:
        /*0008*/ 	.byte	0x04, 0x17
        /*000a*/ 	.short	(.L_7121 - .L_7120)
.L_7120:
        /*000c*/ 	.word	0x00000000
        /*0010*/ 	.short	0x0007
        /*0012*/ 	.short	0x002c
        /*0014*/ 	.byte	0x00, 0xf0, 0x11, 0x00


	//----- nvinfo : EIATTR_KPARAM_INFO
	.align		4
.L_7121:
        /*0018*/ 	.byte	0x04, 0x17
        /*001a*/ 	.short	(.L_7123 - .L_7122)
.L_7122:
        /*001c*/ 	.word	0x00000000
        /*0020*/ 	.short	0x0006
        /*0022*/ 	.short	0x0028
        /*0024*/ 	.byte	0x00, 0xf0, 0x11, 0x00


	//----- nvinfo : EIATTR_KPARAM_INFO
	.align		4
.L_7123:
        /*0028*/ 	.byte	0x04, 0x17
        /*002a*/ 	.short	(.L_7125 - .L_7124)
.L_7124:
        /*002c*/ 	.word	0x00000000
        /*0030*/ 	.short	0x0005
        /*0032*/ 	.short	0x0020
        /*0034*/ 	.byte	0x00, 0xf5, 0x21, 0x00


	//----- nvinfo : EIATTR_KPARAM_INFO
	.align		4
.L_7125:
        /*0038*/ 	.byte	0x04, 0x17
        /*003a*/ 	.short	(.L_7127 - .L_7126)
.L_7126:
        /*003c*/ 	.word	0x00000000
        /*0040*/ 	.short	0x0004
        /*0042*/ 	.short	0x0018
        /*0044*/ 	.byte	0x00, 0xf5, 0x21, 0x00


	//----- nvinfo : EIATTR_KPARAM_INFO
	.align		4
.L_7127:
        /*0048*/ 	.byte	0x04, 0x17
        /*004a*/ 	.short	(.L_7129 - .L_7128)
.L_7128:
        /*004c*/ 	.word	0x00000000
        /*0050*/ 	.short	0x0003
        /*0052*/ 	.short	0x0010
        /*0054*/ 	.byte	0x00, 0xf5, 0x21, 0x00


	//----- nvinfo : EIATTR_KPARAM_INFO
	.align		4
.L_7129:
        /*0058*/ 	.byte	0x04, 0x17
        /*005a*/ 	.short	(.L_7131 - .L_7130)
.L_7130:
        /*005c*/ 	.word	0x00000000
        /*0060*/ 	.short	0x0002
        /*0062*/ 	.short	0x0008
        /*0064*/ 	.byte	0x00, 0xf0, 0x11, 0x00


	//----- nvinfo : EIATTR_KPARAM_INFO
	.align		4
.L_7131:
        /*0068*/ 	.byte	0x04, 0x17
        /*006a*/ 	.short	(.L_7133 - .L_7132)
.L_7132:
        /*006c*/ 	.word	0x00000000
        /*0070*/ 	.short	0x0001
        /*0072*/ 	.short	0x0004
        /*0074*/ 	.byte	0x00, 0xf0, 0x11, 0x00


	//----- nvinfo : EIATTR_KPARAM_INFO
	.align		4
.L_7133:
        /*0078*/ 	.byte	0x04, 0x17
        /*007a*/ 	.short	(.L_7135 - .L_7134)
.L_7134:
        /*007c*/ 	.word	0x00000000
        /*0080*/ 	.short	0x0000
        /*0082*/ 	.short	0x0000
        /*0084*/ 	.byte	0x00, 0xf0, 0x11, 0x00


	//----- nvinfo : EIATTR_SPARSE_MMA_MASK
	.align		4
.L_7135:
        /*0088*/ 	.byte	0x03, 0x50
        /*008a*/ 	.short	0x0000


	//----- nvinfo : EIATTR_MAXREG_COUNT
	.align		4
        /*008c*/ 	.byte	0x03, 0x1b
        /*008e*/ 	.short	0x00ff


	//----- nvinfo : EIATTR_NUM_BARRIERS
	.align		4
        /*0090*/ 	.byte	0x02, 0x4c
        /*0092*/ 	.byte	0x01
	.zero		1


	//----- nvinfo : EIATTR_ANNOTATIONS
	.align		4
        /*0094*/ 	.byte	0x04, 0x55
        /*0096*/ 	.short	(.L_7137 - .L_7136)


	//   ....[0]....
.L_7136:
        /*0098*/ 	.word	0x00000001
        /*009c*/ 	.byte	0x10, 0x10, 0x00, 0x00, 0x01, 0x00, 0x00, 0x00, 0x90, 0x11, 0x00, 0x00, 0x01, 0x00, 0x00, 0x00
        /*00ac*/ 	.byte	0x80, 0x5b, 0x00, 0x00


	//----- nvinfo : EIATTR_MERCURY_ISA_VERSION
	.align		4
.L_7137:
        /*00b0*/ 	.byte	0x03, 0x5f
        /*00b2*/ 	.short	0x0101


	//----- nvinfo : EIATTR_COOP_GROUP_MASK_REGIDS
	.align		4
        /*00b4*/ 	.byte	0x04, 0x29
        /*00b6*/ 	.short	(.L_7139 - .L_7138)


	//   ....[0]....
.L_7138:
        /*00b8*/ 	.word	0xffffffff


	//   ....[1]....
        /*00bc*/ 	.word	0xffffffff


	//   ....[2]....
        /*00c0*/ 	.word	0xffffffff


	//   ....[3]....
        /*00c4*/ 	.word	0xffffffff


	//   ....[4]....
        /*00c8*/ 	.word	0xffffffff


	//   ....[5]....
        /*00cc*/ 	.word	0xffffffff


	//   ....[6]....
        /*00d0*/ 	.word	0xffffffff


	//   ....[7]....
        /*00d4*/ 	.word	0xffffffff


	//   ....[8]....
        /*00d8*/ 	.word	0xffffffff


	//   ....[9]....
        /*00dc*/ 	.word	0xffffffff


	//   ....[10]....
        /*00e0*/ 	.word	0xffffffff


	//   ....[11]....
        /*00e4*/ 	.word	0xffffffff


	//   ....[12]....
        /*00e8*/ 	.word	0xffffffff


	//   ....[13]....
        /*00ec*/ 	.word	0xffffffff


	//   ....[14]....
        /*00f0*/ 	.word	0xffffffff


	//   ....[15]....
        /*00f4*/ 	.word	0xffffffff


	//   ....[16]....
        /*00f8*/ 	.word	0xffffffff


	//   ....[17]....
        /*00fc*/ 	.word	0xffffffff


	//   ....[18]....
        /*0100*/ 	.word	0xffffffff


	//   ....[19]....
        /*0104*/ 	.word	0xffffffff


	//   ....[20]....
        /*0108*/ 	.word	0xffffffff


	//   ....[21]....
        /*010c*/ 	.word	0xffffffff


	//   ....[22]....
        /*0110*/ 	.word	0xffffffff


	//   ....[23]....
        /*0114*/ 	.word	0xffffffff


	//   ....[24]....
        /*0118*/ 	.word	0xffffffff


	//   ....[25]....
        /*011c*/ 	.word	0xffffffff


	//   ....[26]....
        /*0120*/ 	.word	0xffffffff


	//   ....[27]....
        /*0124*/ 	.word	0xffffffff


	//   ....[28]....
        /*0128*/ 	.word	0xffffffff


	//   ....[29]....
        /*012c*/ 	.word	0xffffffff


	//   ....[30]....
        /*0130*/ 	.word	0xffffffff


	//   ....[31]....
        /*0134*/ 	.word	0xffffffff


	//   ....[32]....
        /*0138*/ 	.word	0xffffffff


	//   ....[33]....
        /*013c*/ 	.word	0xffffffff


	//   ....[34]....
        /*0140*/ 	.word	0xffffffff


	//   ....[35]....
        /*0144*/ 	.word	0xffffffff


	//   ....[36]....
        /*0148*/ 	.word	0xffffffff


	//   ....[37]....
        /*014c*/ 	.word	0xffffffff


	//   ....[38]....
        /*0150*/ 	.word	0xffffffff


	//   ....[39]....
        /*0154*/ 	.word	0xffffffff


	//   ....[40]....
        /*0158*/ 	.word	0xffffffff


	//   ....[41]....
        /*015c*/ 	.word	0xffffffff


	//   ....[42]....
        /*0160*/ 	.word	0xffffffff


	//   ....[43]....
        /*0164*/ 	.word	0xffffffff


	//   ....[44]....
        /*0168*/ 	.word	0xffffffff


	//   ....[45]....
        /*016c*/ 	.word	0xffffffff


	//   ....[46]....
        /*0170*/ 	.word	0xffffffff


	//   ....[47]....
        /*0174*/ 	.word	0xffffffff


	//   ....[48]....
        /*0178*/ 	.word	0xffffffff


	//   ....[49]....
        /*017c*/ 	.word	0x0500001e


	//   ....[50]....
        /*0180*/ 	.word	0x0500001e


	//   ....[51]....
        /*0184*/ 	.word	0x0500001e


	//   ....[52]....
        /*0188*/ 	.word	0x0500001e


	//   ....[53]....
        /*018c*/ 	.word	0x0500001e


	//   ....[54]....
        /*0190*/ 	.word	0x0500001e


	//   ....[55]....
        /*0194*/ 	.word	0x0500001e


	//   ....[56]....
        /*0198*/ 	.word	0x0500001e


	//   ....[57]....
        /*019c*/ 	.word	0x0500001e


	//   ....[58]....
        /*01a0*/ 	.word	0x0500001e


	//   ....[59]....
        /*01a4*/ 	.word	0x0500001e


	//   ....[60]....
        /*01a8*/ 	.word	0x0500001e


	//   ....[61]....
        /*01ac*/ 	.word	0x0500001e


	//   ....[62]....
        /*01b0*/ 	.word	0x0500001e


	//   ....[63]....
        /*01b4*/ 	.word	0x0500001e


	//   ....[64]....
        /*01b8*/ 	.word	0x0500001e


	//   ....[65]....
        /*01bc*/ 	.word	0x0500001e


	//   ....[66]....
        /*01c0*/ 	.word	0x0500001e


	//   ....[67]....
        /*01c4*/ 	.word	0x0500001e


	//   ....[68]....
        /*01c8*/ 	.word	0x0500001e


	//   ....[69]....
        /*01cc*/ 	.word	0x0500001e


	//   ....[70]....
        /*01d0*/ 	.word	0x0500001e


	//   ....[71]....
        /*01d4*/ 	.word	0x0500001e


	//   ....[72]....
        /*01d8*/ 	.word	0x0500001e


	//   ....[73]....
        /*01dc*/ 	.word	0x0500001e


	//   ....[74]....
        /*01e0*/ 	.word	0x0500001e


	//   ....[75]....
        /*01e4*/ 	.word	0x0500001e


	//   ....[76]....
        /*01e8*/ 	.word	0x0500001e


	//   ....[77]....
        /*01ec*/ 	.word	0x0500001e


	//   ....[78]....
        /*01f0*/ 	.word	0x0500001e


	//   ....[79]....
        /*01f4*/ 	.word	0x0500001e


	//   ....[80]....
        /*01f8*/ 	.word	0x0500001e


	//   ....[81]....
        /*01fc*/ 	.word	0x0500001e


	//   ....[82]....
        /*0200*/ 	.word	0x0500001e


	//   ....[83]....
        /*0204*/ 	.word	0x0500001e


	//   ....[84]....
        /*0208*/ 	.word	0x0500001e


	//   ....[85]....
        /*020c*/ 	.word	0x0500001e


	//   ....[86]....
        /*0210*/ 	.word	0x0500001e


	//   ....[87]....
        /*0214*/ 	.word	0x0500001e


	//   ....[88]....
        /*0218*/ 	.word	0x0500001e


	//   ....[89]....
        /*021c*/ 	.word	0x0500001e


	//   ....[90]....
        /*0220*/ 	.word	0x0500001e


	//   ....[91]....
        /*0224*/ 	.word	0x0500001e


	//   ....[92]....
        /*0228*/ 	.word	0x0500001e


	//   ....[93]....
        /*022c*/ 	.word	0x0500001e


	//   ....[94]....
        /*0230*/ 	.word	0x0500001e


	//   ....[95]....
        /*0234*/ 	.word	0x0500001e


	//   ....[96]....
        /*0238*/ 	.word	0x0500001e


	//----- nvinfo : EIATTR_COOP_GROUP_INSTR_OFFSETS
	.align		4
.L_7139:
        /*023c*/ 	.byte	0x04, 0x28
        /*023e*/ 	.short	(.L_7141 - .L_7140)


	//   ....[0]....
.L_7140:
        /*0240*/ 	.word	0x000025b0


	//   ....[1]....
        /*0244*/ 	.word	0x00002600


	//   ....[2]....
        /*0248*/ 	.word	0x00002650


	//   ....[3]....
        /*024c*/ 	.word	0x000026a0


	//   ....[4]....
        /*0250*/ 	.word	0x000026f0


	//   ....[5]....
        /*0254*/ 	.word	0x00002760


	//   ....[6]....
        /*0258*/ 	.word	0x000027c0


	//   ....[7]....
        /*025c*/ 	.word	0x00002820


	//   ....[8]....
        /*0260*/ 	.word	0x00002880


	//   ....[9]....
        /*0264*/ 	.word	0x000028e0


	//   ....[10]....
        /*0268*/ 	.word	0x00002940


	//   ....[11]....
        /*026c*/ 	.word	0x000029a0


	//   ....[12]....
        /*0270*/ 	.word	0x00002a00


	//   ....[13]....
        /*0274*/ 	.word	0x00002a60


	//   ....[14]....
        /*0278*/ 	.word	0x00002ac0


	//   ....[15]....
        /*027c*/ 	.word	0x00002b20


	//   ....[16]....
        /*0280*/ 	.word	0x00003890


	//   ....[17]....
        /*0284*/ 	.word	0x000038e0


	//   ....[18]....
        /*0288*/ 	.word	0x00003930


	//   ....[19]....
        /*028c*/ 	.word	0x00003980


	//   ....[20]....
        /*0290*/ 	.word	0x000039d0


	//   ....[21]....
        /*0294*/ 	.word	0x00003a40


	//   ....[22]....
        /*0298*/ 	.word	0x00003aa0


	//   ....[23]....
        /*029c*/ 	.word	0x00003b00


	//   ....[24]....
        /*02a0*/ 	.word	0x00003b60


	//   ....[25]....
        /*02a4*/ 	.word	0x00003bc0


	//   ....[26]....
        /*02a8*/ 	.word	0x00003c20


	//   ....[27]....
        /*02ac*/ 	.word	0x00003c80


	//   ....[28]....
        /*02b0*/ 	.word	0x00003ce0


	//   ....[29]....
        /*02b4*/ 	.word	0x00003d40


	//   ....[30]....
        /*02b8*/ 	.word	0x00003da0


	//   ....[31]....
        /*02bc*/ 	.word	0x00003e00


	//   ....[32]....
        /*02c0*/ 	.word	0x00004b20


	//   ....[33]....
        /*02c4*/ 	.word	0x00004b70


	//   ....[34]....
        /*02c8*/ 	.word	0x00004bc0


	//   ....[35]....
        /*02cc*/ 	.word	0x00004c10


	//   ....[36]....
        /*02d0*/ 	.word	0x00004c80


	//   ....[37]....
        /*02d4*/ 	.word	0x00004ce0


	//   ....[38]....
        /*02d8*/ 	.word	0x00004d40


	//   ....[39]....
        /*02dc*/ 	.word	0x00004da0


	//   ....[40]....
        /*02e0*/ 	.word	0x00004e00


	//   ....[41]....
        /*02e4*/ 	.word	0x00004e60


	//   ....[42]....
        /*02e8*/ 	.word	0x00004ec0


	//   ....[43]....
        /*02ec*/ 	.word	0x00004f20


	//   ....[44]....
        /*02f0*/ 	.word	0x00004f80


	//   ....[45]....
        /*02f4*/ 	.word	0x00004fe0


	//   ....[46]....
        /*02f8*/ 	.word	0x00005040


	//   ....[47]....
        /*02fc*/ 	.word	0x000050a0


	//   ....[48]....
        /*0300*/ 	.word	0x00005100


	//   ....[49]....
        /*0304*/ 	.word	0x000063a0


	//   ....[50]....
        /*0308*/ 	.word	0x00006420


	//   ....[51]....
        /*030c*/ 	.word	0x000064a0


	//   ....[52]....
        /*0310*/ 	.word	0x00006520


	//   ....[53]....
        /*0314*/ 	.word	0x000065a0


	//   ....[54]....
        /*0318*/ 	.word	0x00006620


	//   ....[55]....
        /*031c*/ 	.word	0x000066a0


	//   ....[56]....
        /*0320*/ 	.word	0x00006720


	//   ....[57]....
        /*0324*/ 	.word	0x000067a0


	//   ....[58]....
        /*0328*/ 	.word	0x00006820


	//   ....[59]....
        /*032c*/ 	.word	0x000068a0


	//   ....[60]....
        /*0330*/ 	.word	0x00006920


	//   ....[61]....
        /*0334*/ 	.word	0x000069a0


	//   ....[62]....
        /*0338*/ 	.word	0x00006a20


	//   ....[63]....
        /*033c*/ 	.word	0x00006aa0


	//   ....[64]....
        /*0340*/ 	.word	0x00006b20


	//   ....[65]....
        /*0344*/ 	.word	0x00006ba0


	//   ....[66]....
        /*0348*/ 	.word	0x00006c20


	//   ....[67]....
        /*034c*/ 	.word	0x00006ca0


	//   ....[68]....
        /*0350*/ 	.word	0x00006d20


	//   ....[69]....
        /*0354*/ 	.word	0x00006da0


	//   ....[70]....
        /*0358*/ 	.word	0x00006e20


	//   ....[71]....
        /*035c*/ 	.word	0x00006ea0


	//   ....[72]....
        /*0360*/ 	.word	0x00006f20


	//   ....[73]....
        /*0364*/ 	.word	0x00006fa0


	//   ....[74]....
        /*0368*/ 	.word	0x00007020


	//   ....[75]....
        /*036c*/ 	.word	0x000070a0


	//   ....[76]....
        /*0370*/ 	.word	0x00007120


	//   ....[77]....
        /*0374*/ 	.word	0x000071a0


	//   ....[78]....
        /*0378*/ 	.word	0x00007220


	//   ....[79]....
        /*037c*/ 	.word	0x000072a0


	//   ....[80]....
        /*0380*/ 	.word	0x00007320


	//   ....[81]....
        /*0384*/ 	.word	0x00007390


	//   ....[82]....
        /*0388*/ 	.word	0x00007410


	//   ....[83]....
        /*038c*/ 	.word	0x00007490


	//   ....[84]....
        /*0390*/ 	.word	0x00007510


	//   ....[85]....
        /*0394*/ 	.word	0x00007590


	//   ....[86]....
        /*0398*/ 	.word	0x00007610


	//   ....[87]....
        /*039c*/ 	.word	0x00007690


	//   ....[88]....
        /*03a0*/ 	.word	0x00007710


	//   ....[89]....
        /*03a4*/ 	.word	0x00007790


	//   ....[90]....
        /*03a8*/ 	.word	0x00007810


	//   ....[91]....
        /*03ac*/ 	.word	0x00007890


	//   ....[92]....
        /*03b0*/ 	.word	0x00007910


	//   ....[93]....
        /*03b4*/ 	.word	0x00007990


	//   ....[94]....
        /*03b8*/ 	.word	0x00007a10


	//   ....[95]....
        /*03bc*/ 	.word	0x00007a90


	//   ....[96]....
        /*03c0*/ 	.word	0x00007b10


	//----- nvinfo : EIATTR_VRC_CTA_INIT_COUNT
	.align		4
.L_7141:
        /*03c4*/ 	.byte	0x02, 0x4a
	.zero		1
	.zero		1


	//----- nvinfo : EIATTR_EXIT_INSTR_OFFSETS
	.align		4
        /*03c8*/ 	.byte	0x04, 0x1c
        /*03ca*/ 	.short	(.L_7143 - .L_7142)


	//   ....[0]....
.L_7142:
        /*03cc*/ 	.word	0x00000880


	//   ....[1]....
        /*03d0*/ 	.word	0x00006350


	//----- nvinfo : EIATTR_MAX_THREADS
	.align		4
.L_7143:
        /*03d4*/ 	.byte	0x04, 0x05
        /*03d6*/ 	.short	(.L_7145 - .L_7144)
.L_7144:
        /*03d8*/ 	.word	0x00000100
        /*03dc*/ 	.word	0x00000001
        /*03e0*/ 	.word	0x00000001


	//----- nvinfo : EIATTR_CRS_STACK_SIZE
	.align		4
.L_7145:
        /*03e4*/ 	.byte	0x04, 0x1e
        /*03e6*/ 	.short	(.L_7147 - .L_7146)
.L_7146:
        /*03e8*/ 	.word	0x00000000


	//----- nvinfo : EIATTR_CBANK_PARAM_SIZE
	.align		4
.L_7147:
        /*03ec*/ 	.byte	0x03, 0x19
        /*03ee*/ 	.short	0x0030


	//----- nvinfo : EIATTR_PARAM_CBANK
	.align		4
        /*03f0*/ 	.byte	0x04, 0x0a
        /*03f2*/ 	.short	(.L_7149 - .L_7148)
	.align		4
.L_7148:
        /*03f4*/ 	.word	index@(.nv.constant0._Z9cuda_gemmIiLi256ELi4ELi1ELi128ELi32ELi32ELi32ELi0ELi0EEviiiPT_S1_S1_ii)
        /*03f8*/ 	.short	0x0380
        /*03fa*/ 	.short	0x0030


	//----- nvinfo : EIATTR_SW_WAR
	.align		4
.L_7149:
        /*03fc*/ 	.byte	0x04, 0x36
        /*03fe*/ 	.short	(.L_7151 - .L_7150)
.L_7150:
        /*0400*/ 	.word	0x00000008
.L_7151:


//--------------------- .nv.info._Z9cuda_gemmIiLi256ELi4ELi1ELi128ELi16ELi16ELi32ELi1ELi1EEviiiPT_S1_S1_ii --------------------------
	.section	.nv.info._Z9cuda_gemmIiLi256ELi4ELi1ELi128ELi16ELi16ELi32ELi1ELi1EEviiiPT_S1_S1_ii,"",@"SHT_CUDA_INFO"
	.sectionflags	@""
	.align	4


	//----- nvinfo : EIATTR_CUDA_API_VERSION
	.align		4
        /*0000*/ 	.byte	0x04, 0x37
        /*0002*/ 	.short	(.L_7153 - .L_7152)
.L_7152:
        /*0004*/ 	.word	0x00000082


	//----- nvinfo : EIATTR_KPARAM_INFO
	.align		4
.L_7153:
        /*0008*/ 	.byte	0x04, 0x17
        /*000a*/ 	.short	(.L_7155 - .L_7154)
.L_7154:
        /*000c*/ 	.word	0x00000000
        /*0010*/ 	.short	0x0007
        /*0012*/ 	.short	0x002c
        /*0014*/ 	.byte	0x00, 0xf0, 0x11, 0x00


	//----- nvinfo : EIATTR_KPARAM_INFO
	.align		4
.L_7155:
        /*0018*/ 	.byte	0x04, 0x17
        /*001a*/ 	.short	(.L_7157 - .L_7156)
.L_7156:
        /*001c*/ 	.word	0x00000000
        /*0020*/ 	.short	0x0006
        /*0022*/ 	.short	0x0028
        /*0024*/ 	.byte	0x00, 0xf0, 0x11, 0x00


	//----- nvinfo : EIATTR_KPARAM_INFO
	.align		4
.L_7157:
        /*0028*/ 	.byte	0x04, 0x17
        /*002a*/ 	.short	(.L_7159 - .L_7158)
.L_7158:
        /*002c*/ 	.word	0x00000000
        /*0030*/ 	.short	0x0005
        /*0032*/ 	.short	0x0020
        /*0034*/ 	.byte	0x00, 0xf5, 0x21, 0x00


	//----- nvinfo : EIATTR_KPARAM_INFO
	.align		4
.L_7159:
        /*0038*/ 	.byte	0x04, 0x17
        /*003a*/ 	.short	(.L_7161 - .L_7160)
.L_7160:
        /*003c*/ 	.word	0x00000000
        /*0040*/ 	.short	0x0004
        /*0042*/ 	.short	0x0018
        /*0044*/ 	.byte	0x00, 0xf5, 0x21, 0x00


	//----- nvinfo : EIATTR_KPARAM_INFO
	.align		4
.L_7161:
        /*0048*/ 	.byte	0x04, 0x17
        /*004a*/ 	.short	(.L_7163 - .L_7162)
.L_7162:
        /*004c*/ 	.word	0x00000000
        /*0050*/ 	.short	0x0003
        /*0052*/ 	.short	0x0010
        /*0054*/ 	.byte	0x00, 0xf5, 0x21, 0x00


	//----- nvinfo : EIATTR_KPARAM_INFO
	.align		4
.L_7163:
        /*0058*/ 	.byte	0x04, 0x17
        /*005a*/ 	.short	(.L_7165 - .L_7164)
.L_7164:
        /*005c*/ 	.word	0x00000000
        /*0060*/ 	.short	0x0002
        /*0062*/ 	.short	0x0008
        /*0064*/ 	.byte	0x00, 0xf0, 0x11, 0x00


	//----- nvinfo : EIATTR_KPARAM_INFO
	.align		4
.L_7165:
        /*0068*/ 	.byte	0x04, 0x17
        /*006a*/ 	.short	(.L_7167 - .L_7166)
.L_7166:
        /*006c*/ 	.word	0x00000000
        /*0070*/ 	.short	0x0001
        /*0072*/ 	.short	0x0004
        /*0074*/ 	.byte	0x00, 0xf0, 0x11, 0x00


	//----- nvinfo : EIATTR_KPARAM_INFO
	.align		4
.L_7167:
        /*0078*/ 	.byte	0x04, 0x17
        /*007a*/ 	.short	(.L_7169 - .L_7168)
.L_7168:
        /*007c*/ 	.word	0x00000000
        /*0080*/ 	.short	0x0000
        /*0082*/ 	.short	0x0000
        /*0084*/ 	.byte	0x00, 0xf0, 0x11, 0x00


	//----- nvinfo : EIATTR_SPARSE_MMA_MASK
	.align		4
.L_7169:
        /*0088*/ 	.byte	0x03, 0x50
        /*008a*/ 	.short	0x0000


	//----- nvinfo : EIATTR_MAXREG_COUNT
	.align		4
        /*008c*/ 	.byte	0x03, 0x1b
        /*008e*/ 	.short	0x00ff


	//----- nvinfo : EIATTR_NUM_BARRIERS
	.align		4
        /*0090*/ 	.byte	0x02, 0x4c
        /*0092*/ 	.byte	0x01
	.zero		1


	//----- nvinfo : EIATTR_MERCURY_ISA_VERSION
	.align		4
        /*0094*/ 	.byte	0x03, 0x5f
        /*0096*/ 	.short	0x0101


	//----- nvinfo : EIATTR_COOP_GROUP_MASK_REGIDS
	.align		4
        /*0098*/ 	.byte	0x04, 0x29
        /*009a*/ 	.short	(.L_7171 - .L_7170)


	//   ....[0]....
.L_7170:
        /*009c*/ 	.word	0xffffffff


	//   ....[1]....
        /*00a0*/ 	.word	0xffffffff


	//   ....[2]....
        /*00a4*/ 	.word	0xffffffff


	//   ....[3]....
        /*00a8*/ 	.word	0xffffffff


	//   ....[4]....
        /*00ac*/ 	.word	0xffffffff


	//   ....[5]....
        /*00b0*/ 	.word	0xffffffff


	//   ....[6]....
        /*00b4*/ 	.word	0xffffffff


	//   ....[7]....
        /*00b8*/ 	.word	0xffffffff


	//   ....[8]....
        /*00bc*/ 	.word	0xffffffff


	//   ....[9]....
        /*00c0*/ 	.word	0xffffffff


	//   ....[10]....
        /*00c4*/ 	.word	0xffffffff


	//   ....[11]....
        /*00c8*/ 	.word	0xffffffff


	//   ....[12]....
        /*00cc*/ 	.word	0xffffffff


	//   ....[13]....
        /*00d0*/ 	.word	0xffffffff


	//   ....[14]....
        /*00d4*/ 	.word	0xffffffff


	//   ....[15]....
        /*00d8*/ 	.word	0xffffffff


	//   ....[16]....
        /*00dc*/ 	.word	0x05000027


	//   ....[17]....
        /*00e0*/ 	.word	0x05000027


	//   ....[18]....
        /*00e4*/ 	.word	0x05000027


	//   ....[19]....
        /*00e8*/ 	.word	0x05000027


	//   ....[20]....
        /*00ec*/ 	.word	0x05000027


	//   ....[21]....
        /*00f0*/ 	.word	0x05000027


	//   ....[22]....
        /*00f4*/ 	.word	0x05000027


	//   ....[23]....
        /*00f8*/ 	.word	0x05000027


	//   ....[24]....
        /*00fc*/ 	.word	0x05000027


	//   ....[25]....
        /*0100*/ 	.word	0x05000027


	//   ....[26]....
        /*0104*/ 	.word	0x05000027


	//   ....[27]....
        /*0108*/ 	.word	0x05000027


	//   ....[28]....
        /*010c*/ 	.word	0x05000027


	//   ....[29]....
        /*0110*/ 	.word	0x05000027


	//   ....[30]....
        /*0114*/ 	.word	0x05000027


	//   ....[31]....
        /*0118*/ 	.word	0x05000027


	//----- nvinfo : EIATTR_COOP_GROUP_INSTR_OFFSETS
	.align		4
.L_7171:
        /*011c*/ 	.byte	0x04, 0x28
        /*011e*/ 	.short	(.L_7173 - .L_7172)


	//   ....[0]....
.L_7172:
        /*0120*/ 	.word	0x00001400


	//   ....[1]....
        /*0124*/ 	.word	0x00001410


	//   ....[2]....
        /*0128*/ 	.word	0x00001420


	//   ....[3]....
        /*012c*/ 	.word	0x00001450


	//   ....[4]....
        /*0130*/ 	.word	0x00001470


	//   ....[5]....
        /*0134*/ 	.word	0x00001490


	//   ....[6]....
        /*0138*/ 	.word	0x000014b0


	//   ....[7]....
        /*013c*/ 	.word	0x000014d0


	//   ....[8]....
        /*0140*/ 	.word	0x000014f0


	//   ....[9]....
        /*0144*/ 	.word	0x00001500


	//   ....[10]....
        /*0148*/ 	.word	0x00001520


	//   ....[11]....
        /*014c*/ 	.word	0x00001540


	//   ....[12]....
        /*0150*/ 	.word	0x00001560


	//   ....[13]....
        /*0154*/ 	.word	0x00001590


	//   ....[14]....
        /*0158*/ 	.word	0x000015b0


	//   ....[15]....
        /*015c*/ 	.word	0x000015c0


	//   ....[16]....
        /*0160*/ 	.word	0x00001b70


	//   ....[17]....
        /*0164*/ 	.word	0x00001c00


	//   ....[18]....
        /*0168*/ 	.word	0x00001c50


	//   ....[19]....
        /*016c*/ 	.word	0x00001cc0


	//   ....[20]....
        /*0170*/ 	.word	0x00001d10


	//   ....[21]....
        /*0174*/ 	.word	0x00001d80


	//   ....[22]....
        /*0178*/ 	.word	0x00001dd0


	//   ....[23]....
        /*017c*/ 	.word	0x00001e40


	//   ....[24]....
        /*0180*/ 	.word	0x00001e90


	//   ....[25]....
        /*0184*/ 	.word	0x00001ee0


	//   ....[26]....
        /*0188*/ 	.word	0x00001f40


	//   ....[27]....
        /*018c*/ 	.word	0x00001f90


	//   ....[28]....
        /*0190*/ 	.word	0x00001ff0


	//   ....[29]....
        /*0194*/ 	.word	0x00002060


	//   ....[30]....
        /*0198*/ 	.word	0x000020b0


	//   ....[31]....
        /*019c*/ 	.word	0x00002130


	//----- nvinfo : EIATTR_VRC_CTA_INIT_COUNT
	.align		4
.L_7173:
        /*01a0*/ 	.byte	0x02, 0x4a
	.zero		1
	.zero		1


	//----- nvinfo : EIATTR_EXIT_INSTR_OFFSETS
	.align		4
        /*01a4*/ 	.byte	0x04, 0x1c
        /*01a6*/ 	.short	(.L_7175 - .L_7174)


	//   ....[0]....
.L_7174:
        /*01a8*/ 	.word	0x00000690


	//   ....[1]....
        /*01ac*/ 	.word	0x00001b10


	//----- nvinfo : EIATTR_MAX_THREADS
	.align		4
.L_7175:
        /*01b0*/ 	.byte	0x04, 0x05
        /*01b2*/ 	.short	(.L_7177 - .L_7176)
.L_7176:
        /*01b4*/ 	.word	0x00000100
        /*01b8*/ 	.word	0x00000001
        /*01bc*/ 	.word	0x00000001


	//----- nvinfo : EIATTR_CRS_STACK_SIZE
	.align		4
.L_7177:
        /*01c0*/ 	.byte	0x04, 0x1e
        /*01c2*/ 	.short	(.L_7179 - .L_7178)
.L_7178:
        /*01c4*/ 	.word	0x00000000


	//----- nvinfo : EIATTR_CBANK_PARAM_SIZE
	.align		4
.L_7179:
        /*01c8*/ 	.byte	0x03, 0x19
        /*01ca*/ 	.short	0x0030


	//----- nvinfo : EIATTR_PARAM_CBANK
	.align		4
        /*01cc*/ 	.byte	0x04, 0x0a
        /*01ce*/ 	.short	(.L_7181 - .L_7180)
	.align		4
.L_7180:
        /*01d0*/ 	.word	index@(.nv.constant0._Z9cuda_gemmIiLi256ELi4ELi1ELi128ELi16ELi16ELi32ELi1ELi1EEviiiPT_S1_S1_ii)
        /*01d4*/ 	.short	0x0380
        /*01d6*/ 	.short	0x0030


	//----- nvinfo : EIATTR_SW_WAR
	.align		4
.L_7181:
        /*01d8*/ 	.byte	0x04, 0x36
        /*01da*/ 	.short	(.L_7183 - .L_7182)
.L_7182:
        /*01dc*/ 	.word	0x00000008
.L_7183:


//--------------------- .nv.info._Z9cuda_gemmIiLi256ELi4ELi1ELi128ELi16ELi16ELi32ELi1ELi0EEviiiPT_S1_S1_ii --------------------------
	.section	.nv.info._Z9cuda_gemmIiLi256ELi4ELi1ELi128ELi16ELi16ELi32ELi1ELi0EEviiiPT_S1_S1_ii,"",@"SHT_CUDA_INFO"
	.sectionflags	@""
	.align	4


	//----- nvinfo : EIATTR_CUDA_API_VERSION
	.align		4
        /*0000*/ 	.byte	0x04, 0x37
        /*0002*/ 	.short	(.L_7185 - .L_7184)
.L_7184:
        /*0004*/ 	.word	0x00000082


	//----- nvinfo : EIATTR_KPARAM_INFO
	.align		4
.L_7185:
        /*0008*/ 	.byte	0x04, 0x17
        /*000a*/ 	.short	(.L_7187 - .L_7186)
.L_7186:
        /*000c*/ 	.word	0x00000000
        /*0010*/ 	.short	0x0007
        /*0012*/ 	.short	0x002c
        /*0014*/ 	.byte	0x00, 0xf0, 0x11, 0x00


	//----- nvinfo : EIATTR_KPARAM_INFO
	.align		4
.L_7187:
        /*0018*/ 	.byte	0x04, 0x17
        /*001a*/ 	.short	(.L_7189 - .L_7188)
.L_7188:
        /*001c*/ 	.word	0x00000000
        /*0020*/ 	.short	0x0006
        /*0022*/ 	.short	0x0028
        /*0024*/ 	.byte	0x00, 0xf0, 0x11, 0x00


	//----- nvinfo : EIATTR_KPARAM_INFO
	.align		4
.L_7189:
        /*0028*/ 	.byte	0x04, 0x17
        /*002a*/ 	.short	(.L_7191 - .L_7190)
.L_7190:
        /*002c*/ 	.word	0x00000000
        /*0030*/ 	.short	0x0005
        /*0032*/ 	.short	0x0020
        /*0034*/ 	.byte	0x00, 0xf5, 0x21, 0x00


	//----- nvinfo : EIATTR_KPARAM_INFO
	.align		4
.L_7191:
        /*0038*/ 	.byte	0x04, 0x17
        /*003a*/ 	.short	(.L_7193 - .L_7192)
.L_7192:
        /*003c*/ 	.word	0x00000000
        /*0040*/ 	.short	0x0004
        /*0042*/ 	.short	0x0018
        /*0044*/ 	.byte	0x00, 0xf5, 0x21, 0x00


	//----- nvinfo : EIATTR_KPARAM_INFO
	.align		4
.L_7193:
        /*0048*/ 	.byte	0x04, 0x17
        /*004a*/ 	.short	(.L_7195 - .L_7194)
.L_7194:
        /*004c*/ 	.word	0x00000000
        /*0050*/ 	.short	0x0003
        /*0052*/ 	.short	0x0010
        /*0054*/ 	.byte	0x00, 0xf5, 0x21, 0x00


	//----- nvinfo : EIATTR_KPARAM_INFO
	.align		4
.L_7195:
        /*0058*/ 	.byte	0x04, 0x17
        /*005a*/ 	.short	(.L_7197 - .L_7196)
.L_7196:
        /*005c*/ 	.word	0x00000000
        /*0060*/ 	.short	0x0002
        /*0062*/ 	.short	0x0008
        /*0064*/ 	.byte	0x00, 0xf0, 0x11, 0x00


	//----- nvinfo : EIATTR_KPARAM_INFO
	.align		4
.L_7197:
        /*0068*/ 	.byte	0x04, 0x17
        /*006a*/ 	.short	(.L_7199 - .L_7198)
.L_7198:
        /*006c*/ 	.word	0x00000000
        /*0070*/ 	.short	0x0001
        /*0072*/ 	.short	0x0004
        /*0074*/ 	.byte	0x00, 0xf0, 0x11, 0x00


	//----- nvinfo : EIATTR_KPARAM_INFO
	.align		4
.L_7199:
        /*0078*/ 	.byte	0x04, 0x17
        /*007a*/ 	.short	(.L_7201 - .L_7200)
.L_7200:
        /*007c*/ 	.word	0x00000000
        /*0080*/ 	.short	0x0000
        /*0082*/ 	.short	0x0000
        /*0084*/ 	.byte	0x00, 0xf0, 0x11, 0x00


	//----- nvinfo : EIATTR_SPARSE_MMA_MASK
	.align		4
.L_7201:
        /*0088*/ 	.byte	0x03, 0x50
        /*008a*/ 	.short	0x0000


	//----- nvinfo : EIATTR_MAXREG_COUNT
	.align		4
        /*008c*/ 	.byte	0x03, 0x1b
        /*008e*/ 	.short	0x00ff


	//----- nvinfo : EIATTR_NUM_BARRIERS
	.align		4
        /*0090*/ 	.byte	0x02, 0x4c
        /*0092*/ 	.byte	0x01
	.zero		1


	//----- nvinfo : EIATTR_ANNOTATIONS
	.align		4
        /*0094*/ 	.byte	0x04, 0x55
        /*0096*/ 	.short	(.L_7203 - .L_7202)


	//   ....[0]....
.L_7202:
        /*0098*/ 	.word	0x00000001
        /*009c*/ 	.byte	0x70, 0x10, 0x00, 0x00, 0x01, 0x00, 0x00, 0x00, 0x10, 0x13, 0x00, 0x00, 0x01, 0x00, 0x00, 0x00
        /*00ac*/ 	.byte	0xc0, 0x16, 0x00, 0x00, 0x01, 0x00, 0x00, 0x00, 0xc0, 0x53, 0x00, 0x00


	//----- nvinfo : EIATTR_MERCURY_ISA_VERSION
	.align		4
.L_7203:
        /*00b8*/ 	.byte	0x03, 0x5f
        /*00ba*/ 	.short	0x0101


	//----- nvinfo : EIATTR_COOP_GROUP_MASK_REGIDS
	.align		4
        /*00bc*/ 	.byte	0x04, 0x29
        /*00be*/ 	.short	(.L_7205 - .L_7204)


	//   ....[0]....
.L_7204:
        /*00c0*/ 	.word	0xffffffff


	//   ....[1]....
        /*00c4*/ 	.word	0xffffffff


	//   ....[2]....
        /*00c8*/ 	.word	0xffffffff


	//   ....[3]....
        /*00cc*/ 	.word	0xffffffff


	//   ....[4]....
        /*00d0*/ 	.word	0xffffffff


	//   ....[5]....
        /*00d4*/ 	.word	0xffffffff


	//   ....[6]....
        /*00d8*/ 	.word	0xffffffff


	//   ....[7]....
        /*00dc*/ 	.word	0xffffffff


	//   ....[8]....
        /*00e0*/ 	.word	0xffffffff


	//   ....[9]....
        /*00e4*/ 	.word	0xffffffff


	//   ....[10]....
        /*00e8*/ 	.word	0xffffffff


	//   ....[11]....
        /*00ec*/ 	.word	0xffffffff


	//   ....[12]....
        /*00f0*/ 	.word	0xffffffff


	//   ....[13]....
        /*00f4*/ 	.word	0xffffffff


	//   ....[14]....
        /*00f8*/ 	.word	0xffffffff


	//   ....[15]....
        /*00fc*/ 	.word	0xffffffff


	//   ....[16]....
        /*0100*/ 	.word	0xffffffff


	//   ....[17]....
        /*0104*/ 	.word	0xffffffff


	//   ....[18]....
        /*0108*/ 	.word	0xffffffff


	//   ....[19]....
        /*010c*/ 	.word	0xffffffff


	//   ....[20]....
        /*0110*/ 	.word	0xffffffff


	//   ....[21]....
        /*0114*/ 	.word	0xffffffff


	//   ....[22]....
        /*0118*/ 	.word	0xffffffff


	//   ....[23]....
        /*011c*/ 	.word	0xffffffff


	//   ....[24]....
        /*0120*/ 	.word	0xffffffff


	//   ....[25]....
        /*0124*/ 	.word	0xffffffff


	//   ....[26]....
        /*0128*/ 	.word	0xffffffff


	//   ....[27]....
        /*012c*/ 	.word	0xffffffff


	//   ....[28]....
        /*0130*/ 	.word	0xffffffff


	//   ....[29]....
        /*0134*/ 	.word	0xffffffff


	//   ....[30]....
        /*0138*/ 	.word	0xffffffff


	//   ....[31]....
        /*013c*/ 	.word	0xffffffff


	//   ....[32]....
        /*0140*/ 	.word	0xffffffff


	//   ....[33]....
        /*0144*/ 	.word	0xffffffff


	//   ....[34]....
        /*0148*/ 	.word	0xffffffff


	//   ....[35]....
        /*014c*/ 	.word	0xffffffff


	//   ....[36]....
        /*0150*/ 	.word	0xffffffff


	//   ....[37]....
        /*0154*/ 	.word	0xffffffff


	//   ....[38]....
        /*0158*/ 	.word	0xffffffff


	//   ....[39]....
        /*015c*/ 	.word	0xffffffff


	//   ....[40]....
        /*0160*/ 	.word	0xffffffff


	//   ....[41]....
        /*0164*/ 	.word	0xffffffff


	//   ....[42]....
        /*0168*/ 	.word	0xffffffff


	//   ....[43]....
        /*016c*/ 	.word	0xffffffff


	//   ....[44]....
        /*0170*/ 	.word	0xffffffff


	//   ....[45]....
        /*0174*/ 	.word	0xffffffff


	//   ....[46]....
        /*0178*/ 	.word	0xffffffff


	//   ....[47]....
        /*017c*/ 	.word	0xffffffff


	//   ....[48]....
        /*0180*/ 	.word	0xffffffff


	//   ....[49]....
        /*0184*/ 	.word	0x0500001c


	//   ....[50]....
        /*0188*/ 	.word	0x0500001c


	//   ....[51]....
        /*018c*/ 	.word	0x0500001c


	//   ....[52]....
        /*0190*/ 	.word	0x0500001c


	//   ....[53]....
        /*0194*/ 	.word	0x0500001c


	//   ....[54]....
        /*0198*/ 	.word	0x0500001c


	//   ....[55]....
        /*019c*/ 	.word	0x0500001c


	//   ....[56]....
        /*01a0*/ 	.word	0x0500001c


	//   ....[57]....
        /*01a4*/ 	.word	0x0500001c


	//   ....[58]....
        /*01a8*/ 	.word	0x0500001c


	//   ....[59]....
        /*01ac*/ 	.word	0x0500001c


	//   ....[60]....
        /*01b0*/ 	.word	0x0500001c


	//   ....[61]....
        /*01b4*/ 	.word	0x0500001c


	//   ....[62]....
        /*01b8*/ 	.word	0x0500001c


	//   ....[63]....
        /*01bc*/ 	.word	0x0500001c


	//   ....[64]....
        /*01c0*/ 	.word	0x0500001c


	//   ....[65]....
        /*01c4*/ 	.word	0x0500001c


	//   ....[66]....
        /*01c8*/ 	.word	0x0500001c


	//   ....[67]....
        /*01cc*/ 	.word	0x0500001c


	//   ....[68]....
        /*01d0*/ 	.word	0x0500001c


	//   ....[69]....
        /*01d4*/ 	.word	0x0500001c


	//   ....[70]....
        /*01d8*/ 	.word	0x0500001c


	//   ....[71]....
        /*01dc*/ 	.word	0x0500001c


	//   ....[72]....
        /*01e0*/ 	.word	0x0500001c


	//   ....[73]....
        /*01e4*/ 	.word	0x0500001c


	//   ....[74]....
        /*01e8*/ 	.word	0x0500001c


	//   ....[75]....
        /*01ec*/ 	.word	0x0500001c


	//   ....[76]....
        /*01f0*/ 	.word	0x0500001c


	//   ....[77]....
        /*01f4*/ 	.word	0x0500001c


	//   ....[78]....
        /*01f8*/ 	.word	0x0500001c


	//   ....[79]....
        /*01fc*/ 	.word	0x0500001c


	//   ....[80]....
        /*0200*/ 	.word	0x0500001c


	//   ....[81]....
        /*0204*/ 	.word	0x0500001c


	//   ....[82]....
        /*0208*/ 	.word	0x0500001c


	//   ....[83]....
        /*020c*/ 	.word	0x0500001c


	//   ....[84]....
        /*0210*/ 	.word	0x0500001c


	//   ....[85]....
        /*0214*/ 	.word	0x0500001c


	//   ....[86]....
        /*0218*/ 	.word	0x0500001c


	//   ....[87]....
        /*021c*/ 	.word	0x0500001c


	//   ....[88]....
        /*0220*/ 	.word	0x0500001c


	//   ....[89]....
        /*0224*/ 	.word	0x0500001c


	//   ....[90]....
        /*0228*/ 	.word	0x0500001c


	//   ....[91]....
        /*022c*/ 	.word	0x0500001c


	//   ....[92]....
        /*0230*/ 	.word	0x0500001c


	//   ....[93]....
        /*0234*/ 	.word	0x0500001c


	//   ....[94]....
        /*0238*/ 	.word	0x0500001c


	//   ....[95]....
        /*023c*/ 	.word	0x0500001c


	//   ....[96]....
        /*0240*/ 	.word	0x0500001c


	//----- nvinfo : EIATTR_COOP_GROUP_INSTR_OFFSETS
	.align		4
.L_7205:
        /*0244*/ 	.byte	0x04, 0x28
        /*0246*/ 	.short	(.L_7207 - .L_7206)


	//   ....[0]....
.L_7206:
        /*0248*/ 	.word	0x00002510


	//   ....[1]....
        /*024c*/ 	.word	0x00002560


	//   ....[2]....
        /*0250*/ 	.word	0x000025b0


	//   ....[3]....
        /*0254*/ 	.word	0x00002600


	//   ....[4]....
        /*0258*/ 	.word	0x00002650


	//   ....[5]....
        /*025c*/ 	.word	0x000026c0


	//   ....[6]....
        /*0260*/ 	.word	0x00002720


	//   ....[7]....
        /*0264*/ 	.word	0x00002780


	//   ....[8]....
        /*0268*/ 	.word	0x000027e0


	//   ....[9]....
        /*026c*/ 	.word	0x00002840


	//   ....[10]....
        /*0270*/ 	.word	0x000028a0


	//   ....[11]....
        /*0274*/ 	.word	0x00002900


	//   ....[12]....
        /*0278*/ 	.word	0x00002960


	//   ....[13]....
        /*027c*/ 	.word	0x000029c0


	//   ....[14]....
        /*0280*/ 	.word	0x00002a20


	//   ....[15]....
        /*0284*/ 	.word	0x00002a80


	//   ....[16]....
        /*0288*/ 	.word	0x000037b0


	//   ....[17]....
        /*028c*/ 	.word	0x00003800


	//   ....[18]....
        /*0290*/ 	.word	0x00003850


	//   ....[19]....
        /*0294*/ 	.word	0x000038a0


	//   ....[20]....
        /*0298*/ 	.word	0x000038f0


	//   ....[21]....
        /*029c*/ 	.word	0x00003960


	//   ....[22]....
        /*02a0*/ 	.word	0x000039c0


	//   ....[23]....
        /*02a4*/ 	.word	0x00003a20


	//   ....[24]....
        /*02a8*/ 	.word	0x00003a80


	//   ....[25]....
        /*02ac*/ 	.word	0x00003ae0


	//   ....[26]....
        /*02b0*/ 	.word	0x00003b40


	//   ....[27]....
        /*02b4*/ 	.word	0x00003ba0


	//   ....[28]....
        /*02b8*/ 	.word	0x00003c00


	//   ....[29]....
        /*02bc*/ 	.word	0x00003c60


	//   ....[30]....
        /*02c0*/ 	.word	0x00003cc0


	//   ....[31]....
        /*02c4*/ 	.word	0x00003d20


	//   ....[32]....
        /*02c8*/ 	.word	0x00004a10


	//   ....[33]....
        /*02cc*/ 	.word	0x00004a60


	//   ....[34]....
        /*02d0*/ 	.word	0x00004ab0


	//   ....[35]....
        /*02d4*/ 	.word	0x00004b00


	//   ....[36]....
        /*02d8*/ 	.word	0x00004b70


	//   ....[37]....
        /*02dc*/ 	.word	0x00004bd0


	//   ....[38]....
        /*02e0*/ 	.word	0x00004c30


	//   ....[39]....
        /*02e4*/ 	.word	0x00004c90


	//   ....[40]....
        /*02e8*/ 	.word	0x00004cf0


	//   ....[41]....
        /*02ec*/ 	.word	0x00004d50


	//   ....[42]....
        /*02f0*/ 	.word	0x00004db0


	//   ....[43]....
        /*02f4*/ 	.word	0x00004e10


	//   ....[44]....
        /*02f8*/ 	.word	0x00004e70


	//   ....[45]....
        /*02fc*/ 	.word	0x00004ed0


	//   ....[46]....
        /*0300*/ 	.word	0x00004f30


	//   ....[47]....
        /*0304*/ 	.word	0x00004f90


	//   ....[48]....
        /*0308*/ 	.word	0x00004ff0


	//   ....[49]....
        /*030c*/ 	.word	0x00005730


	//   ....[50]....
        /*0310*/ 	.word	0x000057b0


	//   ....[51]....
        /*0314*/ 	.word	0x00005830


	//   ....[52]....
        /*0318*/ 	.word	0x000058b0


	//   ....[53]....
        /*031c*/ 	.word	0x00005930


	//   ....[54]....
        /*0320*/ 	.word	0x000059b0


	//   ....[55]....
        /*0324*/ 	.word	0x00005a30


	//   ....[56]....
        /*0328*/ 	.word	0x00005ab0


	//   ....[57]....
        /*032c*/ 	.word	0x00005b30


	//   ....[58]....
        /*0330*/ 	.word	0x00005bb0


	//   ....[59]....
        /*0334*/ 	.word	0x00005c30


	//   ....[60]....
        /*0338*/ 	.word	0x00005cb0


	//   ....[61]....
        /*033c*/ 	.word	0x00005d30


	//   ....[62]....
        /*0340*/ 	.word	0x00005db0


	//   ....[63]....
        /*0344*/ 	.word	0x00005e30


	//   ....[64]....
        /*0348*/ 	.word	0x00005eb0


	//   ....[65]....
        /*034c*/ 	.word	0x00005f30


	//   ....[66]....
        /*0350*/ 	.word	0x00005fb0


	//   ....[67]....
        /*0354*/ 	.word	0x00006030


	//   ....[68]....
        /*0358*/ 	.word	0x000060b0


	//   ....[69]....
        /*035c*/ 	.word	0x00006130


	//   ....[70]....
        /*0360*/ 	.word	0x000061b0


	//   ....[71]....
        /*0364*/ 	.word	0x00006230


	//   ....[72]....
        /*0368*/ 	.word	0x000062b0


	//   ....[73]....
        /*036c*/ 	.word	0x00006330


	//   ....[74]....
        /*0370*/ 	.word	0x000063b0


	//   ....[75]....
        /*0374*/ 	.word	0x00006430


	//   ....[76]....
        /*0378*/ 	.word	0x000064b0


	//   ....[77]....
        /*037c*/ 	.word	0x00006530


	//   ....[78]....
        /*0380*/ 	.word	0x000065b0


	//   ....[79]....
        /*0384*/ 	.word	0x00006630


	//   ....[80]....
        /*0388*/ 	.word	0x000066b0


	//   ....[81]....
        /*038c*/ 	.word	0x00006720


	//   ....[82]....
        /*0390*/ 	.word	0x000067a0


	//   ....[83]....
        /*0394*/ 	.word	0x00006820


	//   ....[84]....
        /*0398*/ 	.word	0x000068a0


	//   ....[85]....
        /*039c*/ 	.word	0x00006920


	//   ....[86]....
        /*03a0*/ 	.word	0x000069a0


	//   ....[87]....
        /*03a4*/ 	.word	0x00006a20


	//   ....[88]....
        /*03a8*/ 	.word	0x00006aa0


	//   ....[89]....
        /*03ac*/ 	.word	0x00006b20


	//   ....[90]....
        /*03b0*/ 	.word	0x00006ba0


	//   ....[91]....
        /*03b4*/ 	.word	0x00006c20


	//   ....[92]....
        /*03b8*/ 	.word	0x00006ca0


	//   ....[93]....
        /*03bc*/ 	.word	0x00006d20


	//   ....[94]....
        /*03c0*/ 	.word	0x00006da0


	//   ....[95]....
        /*03c4*/ 	.word	0x00006e20


	//   ....[96]....
        /*03c8*/ 	.word	0x00006ea0


	//----- nvinfo : EIATTR_VRC_CTA_INIT_COUNT
	.align		4
.L_7207:
        /*03cc*/ 	.byte	0x02, 0x4a
	.zero		1
	.zero		1


	//----- nvinfo : EIATTR_EXIT_INSTR_OFFSETS
	.align		4
        /*03d0*/ 	.byte	0x04, 0x1c
        /*03d2*/ 	.short	(.L_7209 - .L_7208)


	//   ....[0]....
.L_7208:
        /*03d4*/ 	.word	0x00000880


	//   ....[1]....
        /*03d8*/ 	.word	0x000056e0


	//----- nvinfo : EIATTR_MAX_THREADS
	.align		4
.L_7209:
        /*03dc*/ 	.byte	0x04, 0x05
        /*03de*/ 	.short	(.L_7211 - .L_7210)
.L_7210:
        /*03e0*/ 	.word	0x00000100
        /*03e4*/ 	.word	0x00000001
        /*03e8*/ 	.word	0x00000001


	//----- nvinfo : EIATTR_CRS_STACK_SIZE
	.align		4
.L_7211:
        /*03ec*/ 	.byte	0x04, 0x1e
        /*03ee*/ 	.short	(.L_7213 - .L_7212)
.L_7212:
        /*03f0*/ 	.word	0x00000000


	//----- nvinfo : EIATTR_CBANK_PARAM_SIZE
	.align		4
.L_7213:
        /*03f4*/ 	.byte	0x03, 0x19
        /*03f6*/ 	.short	0x0030


	//----- nvinfo : EIATTR_PARAM_CBANK
	.align		4
        /*03f8*/ 	.byte	0x04, 0x0a
        /*03fa*/ 	.short	(.L_7215 - .L_7214)
	.align		4
.L_7214:
        /*03fc*/ 	.word	index@(.nv.constant0._Z9cuda_gemmIiLi256ELi4ELi1ELi128ELi16ELi16ELi32ELi1ELi0EEviiiPT_S1_S1_ii)
        /*0400*/ 	.short	0x0380
        /*0402*/ 	.short	0x0030


	//----- nvinfo : EIATTR_SW_WAR
	.align		4
.L_7215:
        /*0404*/ 	.byte	0x04, 0x36
        /*0406*/ 	.short	(.L_7217 - .L_7216)
.L_7216:
        /*0408*/ 	.word	0x00000008
.L_7217:


//--------------------- .nv.info._Z9cuda_gemmIiLi256ELi4ELi1ELi128ELi16ELi16ELi32ELi0ELi1EEviiiPT_S1_S1_ii --------------------------
	.section	.nv.info._Z9cuda_gemmIiLi256ELi4ELi1ELi128ELi16ELi16ELi32ELi0ELi1EEviiiPT_S1_S1_ii,"",@"SHT_CUDA_INFO"
	.sectionflags	@""
	.align	4


	//----- nvinfo : EIATTR_CUDA_API_VERSION
	.align		4
        /*0000*/ 	.byte	0x04, 0x37
        /*0002*/ 	.short	(.L_7219 - .L_7218)
.L_7218:
        /*0004*/ 	.word	0x00000082


	//----- nvinfo : EIATTR_KPARAM_INFO
	.align		4
.L_7219:
        /*0008*/ 	.byte	0x04, 0x17
        /*000a*/ 	.short	(.L_7221 - .L_7220)
.L_7220:
        /*000c*/ 	.word	0x00000000
        /*0010*/ 	.short	0x0007
        /*0012*/ 	.short	0x002c
        /*0014*/ 	.byte	0x00, 0xf0, 0x11, 0x00


	//----- nvinfo : EIATTR_KPARAM_INFO
	.align		4
.L_7221:
        /*0018*/ 	.byte	0x04, 0x17
        /*001a*/ 	.short	(.L_7223 - .L_7222)
.L_7222:
        /*001c*/ 	.word	0x00000000
        /*0020*/ 	.short	0x0006
        /*0022*/ 	.short	0x0028
        /*0024*/ 	.byte	0x00, 0xf0, 0x11, 0x00


	//----- nvinfo : EIATTR_KPARAM_INFO
	.align		4
.L_7223:
        /*0028*/ 	.byte	0x04, 0x17
        /*002a*/ 	.short	(.L_7225 - .L_7224)
.L_7224:
        /*002c*/ 	.word	0x00000000
        /*0030*/ 	.short	0x0005
        /*0032*/ 	.short	0x0020
        /*0034*/ 	.byte	0x00, 0xf5, 0x21, 0x00


	//----- nvinfo : EIATTR_KPARAM_INFO
	.align		4
.L_7225:
        /*0038*/ 	.byte	0x04, 0x17
        /*003a*/ 	.short	(.L_7227 - .L_7226)
.L_7226:
        /*003c*/ 	.word	0x00000000
        /*0040*/ 	.short	0x0004
        /*0042*/ 	.short	0x0018
        /*0044*/ 	.byte	0x00, 0xf5, 0x21, 0x00


	//----- nvinfo : EIATTR_KPARAM_INFO
	.align		4
.L_7227:
        /*0048*/ 	.byte	0x04, 0x17
        /*004a*/ 	.short	(.L_7229 - .L_7228)
.L_7228:
        /*004c*/ 	.word	0x00000000
        /*0050*/ 	.short	0x0003
        /*0052*/ 	.short	0x0010
        /*0054*/ 	.byte	0x00, 0xf5, 0x21, 0x00


	//----- nvinfo : EIATTR_KPARAM_INFO
	.align		4
.L_7229:
        /*0058*/ 	.byte	0x04, 0x17
        /*005a*/ 	.short	(.L_7231 - .L_7230)
.L_7230:
        /*005c*/ 	.word	0x00000000
        /*0060*/ 	.short	0x0002
        /*0062*/ 	.short	0x0008
        /*0064*/ 	.byte	0x00, 0xf0, 0x11, 0x00


	//----- nvinfo : EIATTR_KPARAM_INFO
	.align		4
.L_7231:
        /*0068*/ 	.byte	0x04, 0x17
        /*006a*/ 	.short	(.L_7233 - .L_7232)
.L_7232:
        /*006c*/ 	.word	0x00000000
        /*0070*/ 	.short	0x0001
        /*0072*/ 	.short	0x0004
        /*0074*/ 	.byte	0x00, 0xf0, 0x11, 0x00


	//----- nvinfo : EIATTR_KPARAM_INFO
	.align		4
.L_7233:
        /*0078*/ 	.byte	0x04, 0x17
        /*007a*/ 	.short	(.L_7235 - .L_7234)
.L_7234:
        /*007c*/ 	.word	0x00000000
        /*0080*/ 	.short	0x0000
        /*0082*/ 	.short	0x0000
        /*0084*/ 	.byte	0x00, 0xf0, 0x11, 0x00


	//----- nvinfo : EIATTR_SPARSE_MMA_MASK
	.align		4
.L_7235:
        /*0088*/ 	.byte	0x03, 0x50
        /*008a*/ 	.short	0x0000


	//----- nvinfo : EIATTR_MAXREG_COUNT
	.align		4
        /*008c*/ 	.byte	0x03, 0x1b
        /*008e*/ 	.short	0x00ff


	//----- nvinfo : EIATTR_NUM_BARRIERS
	.align		4
        /*0090*/ 	.byte	0x02, 0x4c
        /*0092*/ 	.byte	0x01
	.zero		1


	//----- nvinfo : EIATTR_MERCURY_ISA_VERSION
	.align		4
        /*0094*/ 	.byte	0x03, 0x5f
        /*0096*/ 	.short	0x0101


	//----- nvinfo : EIATTR_COOP_GROUP_MASK_REGIDS
	.align		4
        /*0098*/ 	.byte	0x04, 0x29
        /*009a*/ 	.short	(.L_7237 - .L_7236)


	//   ....[0]....
.L_7236:
        /*009c*/ 	.word	0xffffffff


	//   ....[1]....
        /*00a0*/ 	.word	0xffffffff


	//   ....[2]....
        /*00a4*/ 	.word	0xffffffff


	//   ....[3]....
        /*00a8*/ 	.word	0xffffffff


	//   ....[4]....
        /*00ac*/ 	.word	0xffffffff


	//   ....[5]....
        /*00b0*/ 	.word	0xffffffff


	//   ....[6]....
        /*00b4*/ 	.word	0xffffffff


	//   ....[7]....
        /*00b8*/ 	.word	0xffffffff


	//   ....[8]....
        /*00bc*/ 	.word	0xffffffff


	//   ....[9]....
        /*00c0*/ 	.word	0xffffffff


	//   ....[10]....
        /*00c4*/ 	.word	0xffffffff


	//   ....[11]....
        /*00c8*/ 	.word	0xffffffff


	//   ....[12]....
        /*00cc*/ 	.word	0xffffffff


	//   ....[13]....
        /*00d0*/ 	.word	0xffffffff


	//   ....[14]....
        /*00d4*/ 	.word	0xffffffff


	//   ....[15]....
        /*00d8*/ 	.word	0xffffffff


	//   ....[16]....
        /*00dc*/ 	.word	0x05000030


	//   ....[17]....
        /*00e0*/ 	.word	0x05000030


	//   ....[18]....
        /*00e4*/ 	.word	0x05000030


	//   ....[19]....
        /*00e8*/ 	.word	0x05000030


	//   ....[20]....
        /*00ec*/ 	.word	0x05000030


	//   ....[21]....
        /*00f0*/ 	.word	0x05000030


	//   ....[22]....
        /*00f4*/ 	.word	0x05000030


	//   ....[23]....
        /*00f8*/ 	.word	0x05000030


	//   ....[24]....
        /*00fc*/ 	.word	0x05000030


	//   ....[25]....
        /*0100*/ 	.word	0x05000030


	//   ....[26]....
        /*0104*/ 	.word	0x05000030


	//   ....[27]....
        /*0108*/ 	.word	0x05000030


	//   ....[28]....
        /*010c*/ 	.word	0x05000030


	//   ....[29]....
        /*0110*/ 	.word	0x05000030


	//   ....[30]....
        /*0114*/ 	.word	0x05000030


	//   ....[31]....
        /*0118*/ 	.word	0x05000030


	//----- nvinfo : EIATTR_COOP_GROUP_INSTR_OFFSETS
	.align		4
.L_7237:
        /*011c*/ 	.byte	0x04, 0x28
        /*011e*/ 	.short	(.L_7239 - .L_7238)


	//   ....[0]....
.L_7238:
        /*0120*/ 	.word	0x00001490


	//   ....[1]....
        /*0124*/ 	.word	0x000014a0


	//   ....[2]....
        /*0128*/ 	.word	0x000014b0


	//   ....[3]....
        /*012c*/ 	.word	0x000014e0


	//   ....[4]....
        /*0130*/ 	.word	0x00001500


	//   ....[5]....
        /*0134*/ 	.word	0x00001520


	//   ....[6]....
        /*0138*/ 	.word	0x00001540


	//   ....[7]....
        /*013c*/ 	.word	0x00001560


	//   ....[8]....
        /*0140*/ 	.word	0x00001580


	//   ....[9]....
        /*0144*/ 	.word	0x000015a0


	//   ....[10]....
        /*0148*/ 	.word	0x000015c0


	//   ....[11]....
        /*014c*/ 	.word	0x000015e0


	//   ....[12]....
        /*0150*/ 	.word	0x00001600


	//   ....[13]....
        /*0154*/ 	.word	0x00001620


	//   ....[14]....
        /*0158*/ 	.word	0x00001640


	//   ....[15]....
        /*015c*/ 	.word	0x00001660


	//   ....[16]....
        /*0160*/ 	.word	0x00001d40


	//   ....[17]....
        /*0164*/ 	.word	0x00001dc0


	//   ....[18]....
        /*0168*/ 	.word	0x00001e30


	//   ....[19]....
        /*016c*/ 	.word	0x00001e80


	//   ....[20]....
        /*0170*/ 	.word	0x00001ed0


	//   ....[21]....
        /*0174*/ 	.word	0x00001f20


	//   ....[22]....
        /*0178*/ 	.word	0x00001f70


	//   ....[23]....
        /*017c*/ 	.word	0x00001fc0


	//   ....[24]....
        /*0180*/ 	.word	0x00002010


	//   ....[25]....
        /*0184*/ 	.word	0x00002060


	//   ....[26]....
        /*0188*/ 	.word	0x000020b0


	//   ....[27]....
        /*018c*/ 	.word	0x00002100


	//   ....[28]....
        /*0190*/ 	.word	0x00002150


	//   ....[29]....
        /*0194*/ 	.word	0x000021a0


	//   ....[30]....
        /*0198*/ 	.word	0x000021f0


	//   ....[31]....
        /*019c*/ 	.word	0x00002240


	//----- nvinfo : EIATTR_VRC_CTA_INIT_COUNT
	.align		4
.L_7239:
        /*01a0*/ 	.byte	0x02, 0x4a
	.zero		1
	.zero		1


	//----- nvinfo : EIATTR_EXIT_INSTR_OFFSETS
	.align		4
        /*01a4*/ 	.byte	0x04, 0x1c
        /*01a6*/ 	.short	(.L_7241 - .L_7240)


	//   ....[0]....
.L_7240:
        /*01a8*/ 	.word	0x00000690


	//   ....[1]....
        /*01ac*/ 	.word	0x00001ce0


	//----- nvinfo : EIATTR_MAX_THREADS
	.align		4
.L_7241:
        /*01b0*/ 	.byte	0x04, 0x05
        /*01b2*/ 	.short	(.L_7243 - .L_7242)
.L_7242:
        /*01b4*/ 	.word	0x00000100
        /*01b8*/ 	.word	0x00000001
        /*01bc*/ 	.word	0x00000001


	//----- nvinfo : EIATTR_CRS_STACK_SIZE
	.align		4
.L_7243:
        /*01c0*/ 	.byte	0x04, 0x1e
        /*01c2*/ 	.short	(.L_7245 - .L_7244)
.L_7244:
        /*01c4*/ 	.word	0x00000000


	//----- nvinfo : EIATTR_CBANK_PARAM_SIZE
	.align		4
.L_7245:
        /*01c8*/ 	.byte	0x03, 0x19
        /*01ca*/ 	.short	0x0030


	//----- nvinfo : EIATTR_PARAM_CBANK
	.align		4
        /*01cc*/ 	.byte	0x04, 0x0a
        /*01ce*/ 	.short	(.L_7247 - .L_7246)
	.align		4
.L_7246:
        /*01d0*/ 	.word	index@(.nv.constant0._Z9cuda_gemmIiLi256ELi4ELi1ELi128ELi16ELi16ELi32ELi0ELi1EEviiiPT_S1_S1_ii)
        /*01d4*/ 	.short	0x0380
        /*01d6*/ 	.short	0x0030


	//----- nvinfo : EIATTR_SW_WAR
	.align		4
.L_7247:
        /*01d8*/ 	.byte	0x04, 0x36
        /*01da*/ 	.short	(.L_7249 - .L_7248)
.L_7248:
        /*01dc*/ 	.word	0x00000008
.L_7249:


//--------------------- .nv.info._Z9cuda_gemmIiLi256ELi4ELi1ELi128ELi16ELi16ELi32ELi0ELi0EEviiiPT_S1_S1_ii --------------------------
	.section	.nv.info._Z9cuda_gemmIiLi256ELi4ELi1ELi128ELi16ELi16ELi32ELi0ELi0EEviiiPT_S1_S1_ii,"",@"SHT_CUDA_INFO"
	.sectionflags	@""
	.align	4


	//----- nvinfo : EIATTR_CUDA_API_VERSION
	.align		4
        /*0000*/ 	.byte	0x04, 0x37
        /*0002*/ 	.short	(.L_7251 - .L_7250)
.L_7250:
        /*0004*/ 	.word	0x00000082


	//----- nvinfo : EIATTR_KPARAM_INFO
	.align		4
.L_7251:
        /*0008*/ 	.byte	0x04, 0x17
        /*000a*/ 	.short	(.L_7253 - .L_7252)
.L_7252:
        /*000c*/ 	.word	0x00000000
        /*0010*/ 	.short	0x0007
        /*0012*/ 	.short	0x002c
        /*0014*/ 	.byte	0x00, 0xf0, 0x11, 0x00


	//----- nvinfo : EIATTR_KPARAM_INFO
	.align		4
.L_7253:
        /*0018*/ 	.byte	0x04, 0x17
        /*001a*/ 	.short	(.L_7255 - .L_7254)
.L_7254:
        /*001c*/ 	.word	0x00000000
        /*0020*/ 	.short	0x0006
        /*0022*/ 	.short	0x0028
        /*0024*/ 	.byte	0x00, 0xf0, 0x11, 0x00


	//----- nvinfo : EIATTR_KPARAM_INFO
	.align		4
.L_7255:
        /*0028*/ 	.byte	0x04, 0x17
        /*002a*/ 	.short	(.L_7257 - .L_7256)
.L_7256:
        /*002c*/ 	.word	0x00000000
        /*0030*/ 	.short	0x0005
        /*0032*/ 	.short	0x0020
        /*0034*/ 	.byte	0x00, 0xf5, 0x21, 0x00


	//----- nvinfo : EIATTR_KPARAM_INFO
	.align		4
.L_7257:
        /*0038*/ 	.byte	0x04, 0x17
        /*003a*/ 	.short	(.L_7259 - .L_7258)
.L_7258:
        /*003c*/ 	.word	0x00000000
        /*0040*/ 	.short	0x0004
        /*0042*/ 	.short	0x0018
        /*0044*/ 	.byte	0x00, 0xf5, 0x21, 0x00


	//----- nvinfo : EIATTR_KPARAM_INFO
	.align		4
.L_7259:
        /*0048*/ 	.byte	0x04, 0x17
        /*004a*/ 	.short	(.L_7261 - .L_7260)
.L_7260:
        /*004c*/ 	.word	0x00000000
        /*0050*/ 	.short	0x0003
        /*0052*/ 	.short	0x0010
        /*0054*/ 	.byte	0x00, 0xf5, 0x21, 0x00


	//----- nvinfo : EIATTR_KPARAM_INFO
	.align		4
.L_7261:
        /*0058*/ 	.byte	0x04, 0x17
        /*005a*/ 	.short	(.L_7263 - .L_7262)
.L_7262:
        /*005c*/ 	.word	0x00000000
        /*0060*/ 	.short	0x0002
        /*0062*/ 	.short	0x0008
        /*0064*/ 	.byte	0x00, 0xf0, 0x11, 0x00


	//----- nvinfo : EIATTR_KPARAM_INFO
	.align		4
.L_7263:
        /*0068*/ 	.byte	0x04, 0x17
        /*006a*/ 	.short	(.L_7265 - .L_7264)
.L_7264:
        /*006c*/ 	.word	0x00000000
        /*0070*/ 	.short	0x0001
        /*0072*/ 	.short	0x0004
        /*0074*/ 	.byte	0x00, 0xf0, 0x11, 0x00


	//----- nvinfo : EIATTR_KPARAM_INFO
	.align		4
.L_7265:
        /*0078*/ 	.byte	0x04, 0x17
        /*007a*/ 	.short	(.L_7267 - .L_7266)
.L_7266:
        /*007c*/ 	.word	0x00000000
        /*0080*/ 	.short	0x0000
        /*0082*/ 	.short	0x0000
        /*0084*/ 	.byte	0x00, 0xf0, 0x11, 0x00


	//----- nvinfo : EIATTR_SPARSE_MMA_MASK
	.align		4
.L_7267:
        /*0088*/ 	.byte	0x03, 0x50
        /*008a*/ 	.short	0x0000


	//----- nvinfo : EIATTR_MAXREG_COUNT
	.align		4
        /*008c*/ 	.byte	0x03, 0x1b
        /*008e*/ 	.short	0x00ff


	//----- nvinfo : EIATTR_NUM_BARRIERS
	.align		4
        /*0090*/ 	.byte	0x02, 0x4c
        /*0092*/ 	.byte	0x01
	.zero		1


	//----- nvinfo : EIATTR_ANNOTATIONS
	.align		4
        /*0094*/ 	.byte	0x04, 0x55
        /*0096*/ 	.short	(.L_7269 - .L_7268)


	//   ....[0]....
.L_7268:
        /*0098*/ 	.word	0x00000001
        /*009c*/ 	.byte	0x10, 0x10, 0x00, 0x00, 0x01, 0x00, 0x00, 0x00, 0x90, 0x11, 0x00, 0x00, 0x01, 0x00, 0x00, 0x00
        /*00ac*/ 	.byte	0x80, 0x5b, 0x00, 0x00


	//----- nvinfo : EIATTR_MERCURY_ISA_VERSION
	.align		4
.L_7269:
        /*00b0*/ 	.byte	0x03, 0x5f
        /*00b2*/ 	.short	0x0101


	//----- nvinfo : EIATTR_COOP_GROUP_MASK_REGIDS
	.align		4
        /*00b4*/ 	.byte	0x04, 0x29
        /*00b6*/ 	.short	(.L_7271 - .L_7270)


	//   ....[0]....
.L_7270:
        /*00b8*/ 	.word	0xffffffff


	//   ....[1]....
        /*00bc*/ 	.word	0xffffffff


	//   ....[2]....
        /*00c0*/ 	.word	0xffffffff


	//   ....[3]....
        /*00c4*/ 	.word	0xffffffff


	//   ....[4]....
        /*00c8*/ 	.word	0xffffffff


	//   ....[5]....
        /*00cc*/ 	.word	0xffffffff


	//   ....[6]....
        /*00d0*/ 	.word	0xffffffff


	//   ....[7]....
        /*00d4*/ 	.word	0xffffffff


	//   ....[8]....
        /*00d8*/ 	.word	0xffffffff


	//   ....[9]....
        /*00dc*/ 	.word	0xffffffff


	//   ....[10]....
        /*00e0*/ 	.word	0xffffffff


	//   ....[11]....
        /*00e4*/ 	.word	0xffffffff


	//   ....[12]....
        /*00e8*/ 	.word	0xffffffff


	//   ....[13]....
        /*00ec*/ 	.word	0xffffffff


	//   ....[14]....
        /*00f0*/ 	.word	0xffffffff


	//   ....[15]....
        /*00f4*/ 	.word	0xffffffff


	//   ....[16]....
        /*00f8*/ 	.word	0xffffffff


	//   ....[17]....
        /*00fc*/ 	.word	0xffffffff


	//   ....[18]....
        /*0100*/ 	.word	0xffffffff


	//   ....[19]....
        /*0104*/ 	.word	0xffffffff


	//   ....[20]....
        /*0108*/ 	.word	0xffffffff


	//   ....[21]....
        /*010c*/ 	.word	0xffffffff


	//   ....[22]....
        /*0110*/ 	.word	0xffffffff


	//   ....[23]....
        /*0114*/ 	.word	0xffffffff


	//   ....[24]....
        /*0118*/ 	.word	0xffffffff


	//   ....[25]....
        /*011c*/ 	.word	0xffffffff


	//   ....[26]....
        /*0120*/ 	.word	0xffffffff


	//   ....[27]....
        /*0124*/ 	.word	0xffffffff


	//   ....[28]....
        /*0128*/ 	.word	0xffffffff


	//   ....[29]....
        /*012c*/ 	.word	0xffffffff


	//   ....[30]....
        /*0130*/ 	.word	0xffffffff


	//   ....[31]....
        /*0134*/ 	.word	0xffffffff


	//   ....[32]....
        /*0138*/ 	.word	0xffffffff


	//   ....[33]....
        /*013c*/ 	.word	0xffffffff


	//   ....[34]....
        /*0140*/ 	.word	0xffffffff


	//   ....[35]....
        /*0144*/ 	.word	0xffffffff


	//   ....[36]....
        /*0148*/ 	.word	0xffffffff


	//   ....[37]....
        /*014c*/ 	.word	0xffffffff


	//   ....[38]....
        /*0150*/ 	.word	0xffffffff


	//   ....[39]....
        /*0154*/ 	.word	0xffffffff


	//   ....[40]....
        /*0158*/ 	.word	0xffffffff


	//   ....[41]....
        /*015c*/ 	.word	0xffffffff


	//   ....[42]....
        /*0160*/ 	.word	0xffffffff


	//   ....[43]....
        /*0164*/ 	.word	0xffffffff


	//   ....[44]....
        /*0168*/ 	.word	0xffffffff


	//   ....[45]....
        /*016c*/ 	.word	0xffffffff


	//   ....[46]....
        /*0170*/ 	.word	0xffffffff


	//   ....[47]....
        /*0174*/ 	.word	0xffffffff


	//   ....[48]....
        /*0178*/ 	.word	0xffffffff


	//   ....[49]....
        /*017c*/ 	.word	0x0500001e


	//   ....[50]....
        /*0180*/ 	.word	0x0500001e


	//   ....[51]....
        /*0184*/ 	.word	0x0500001e


	//   ....[52]....
        /*0188*/ 	.word	0x0500001e


	//   ....[53]....
        /*018c*/ 	.word	0x0500001e


	//   ....[54]....
        /*0190*/ 	.word	0x0500001e


	//   ....[55]....
        /*0194*/ 	.word	0x0500001e


	//   ....[56]....
        /*0198*/ 	.word	0x0500001e


	//   ....[57]....
        /*019c*/ 	.word	0x0500001e


	//   ....[58]....
        /*01a0*/ 	.word	0x0500001e


	//   ....[59]....
        /*01a4*/ 	.word	0x0500001e


	//   ....[60]....
        /*01a8*/ 	.word	0x0500001e


	//   ....[61]....
        /*01ac*/ 	.word	0x0500001e


	//   ....[62]....
        /*01b0*/ 	.word	0x0500001e


	//   ....[63]....
        /*01b4*/ 	.word	0x0500001e


	//   ....[64]....
        /*01b8*/ 	.word	0x0500001e


	//   ....[65]....
        /*01bc*/ 	.word	0x0500001e


	//   ....[66]....
        /*01c0*/ 	.word	0x0500001e


	//   ....[67]....
        /*01c4*/ 	.word	0x0500001e


	//   ....[68]....
        /*01c8*/ 	.word	0x0500001e


	//   ....[69]....
        /*01cc*/ 	.word	0x0500001e


	//   ....[70]....
        /*01d0*/ 	.word	0x0500001e


	//   ....[71]....
        /*01d4*/ 	.word	0x0500001e


	//   ....[72]....
        /*01d8*/ 	.word	0x0500001e


	//   ....[73]....
        /*01dc*/ 	.word	0x0500001e


	//   ....[74]....
        /*01e0*/ 	.word	0x0500001e


	//   ....[75]....
        /*01e4*/ 	.word	0x0500001e


	//   ....[76]....
        /*01e8*/ 	.word	0x0500001e


	//   ....[77]....
        /*01ec*/ 	.word	0x0500001e


	//   ....[78]....
        /*01f0*/ 	.word	0x0500001e


	//   ....[79]....
        /*01f4*/ 	.word	0x0500001e


	//   ....[80]....
        /*01f8*/ 	.word	0x0500001e


	//   ....[81]....
        /*01fc*/ 	.word	0x0500001e


	//   ....[82]....
        /*0200*/ 	.word	0x0500001e


	//   ....[83]....
        /*0204*/ 	.word	0x0500001e


	//   ....[84]....
        /*0208*/ 	.word	0x0500001e


	//   ....[85]....
        /*020c*/ 	.word	0x0500001e


	//   ....[86]....
        /*0210*/ 	.word	0x0500001e


	//   ....[87]....
        /*0214*/ 	.word	0x0500001e


	//   ....[88]....
        /*0218*/ 	.word	0x0500001e


	//   ....[89]....
        /*021c*/ 	.word	0x0500001e


	//   ....[90]....
        /*0220*/ 	.word	0x0500001e


	//   ....[91]....
        /*0224*/ 	.word	0x0500001e


	//   ....[92]....
        /*0228*/ 	.word	0x0500001e


	//   ....[93]....
        /*022c*/ 	.word	0x0500001e


	//   ....[94]....
        /*0230*/ 	.word	0x0500001e


	//   ....[95]....
        /*0234*/ 	.word	0x0500001e


	//   ....[96]....
        /*0238*/ 	.word	0x0500001e


	//----- nvinfo : EIATTR_COOP_GROUP_INSTR_OFFSETS
	.align		4
.L_7271:
        /*023c*/ 	.byte	0x04, 0x28
        /*023e*/ 	.short	(.L_7273 - .L_7272)


	//   ....[0]....
.L_7272:
        /*0240*/ 	.word	0x000025b0


	//   ....[1]....
        /*0244*/ 	.word	0x00002600


	//   ....[2]....
        /*0248*/ 	.word	0x00002650


	//   ....[3]....
        /*024c*/ 	.word	0x000026a0


	//   ....[4]....
        /*0250*/ 	.word	0x000026f0


	//   ....[5]....
        /*0254*/ 	.word	0x00002760


	//   ....[6]....
        /*0258*/ 	.word	0x000027c0


	//   ....[7]....
        /*025c*/ 	.word	0x00002820


	//   ....[8]....
        /*0260*/ 	.word	0x00002880


	//   ....[9]....
        /*0264*/ 	.word	0x000028e0


	//   ....[10]....
        /*0268*/ 	.word	0x00002940


	//   ....[11]....
        /*026c*/ 	.word	0x000029a0


	//   ....[12]....
        /*0270*/ 	.word	0x00002a00


	//   ....[13]....
        /*0274*/ 	.word	0x00002a60


	//   ....[14]....
        /*0278*/ 	.word	0x00002ac0


	//   ....[15]....
        /*027c*/ 	.word	0x00002b20


	//   ....[16]....
        /*0280*/ 	.word	0x00003890


	//   ....[17]....
        /*0284*/ 	.word	0x000038e0


	//   ....[18]....
        /*0288*/ 	.word	0x00003930


	//   ....[19]....
        /*028c*/ 	.word	0x00003980


	//   ....[20]....
        /*0290*/ 	.word	0x000039d0


	//   ....[21]....
        /*0294*/ 	.word	0x00003a40


	//   ....[22]....
        /*0298*/ 	.word	0x00003aa0


	//   ....[23]....
        /*029c*/ 	.word	0x00003b00


	//   ....[24]....
        /*02a0*/ 	.word	0x00003b60


	//   ....[25]....
        /*02a4*/ 	.word	0x00003bc0


	//   ....[26]....
        /*02a8*/ 	.word	0x00003c20


	//   ....[27]....
        /*02ac*/ 	.word	0x00003c80


	//   ....[28]....
        /*02b0*/ 	.word	0x00003ce0


	//   ....[29]....
        /*02b4*/ 	.word	0x00003d40


	//   ....[30]....
        /*02b8*/ 	.word	0x00003da0


	//   ....[31]....
        /*02bc*/ 	.word	0x00003e00


	//   ....[32]....
        /*02c0*/ 	.word	0x00004b20


	//   ....[33]....
        /*02c4*/ 	.word	0x00004b70


	//   ....[34]....
        /*02c8*/ 	.word	0x00004bc0


	//   ....[35]....
        /*02cc*/ 	.word	0x00004c10


	//   ....[36]....
        /*02d0*/ 	.word	0x00004c80


	//   ....[37]....
        /*02d4*/ 	.word	0x00004ce0


	//   ....[38]....
        /*02d8*/ 	.word	0x00004d40


	//   ....[39]....
        /*02dc*/ 	.word	0x00004da0


	//   ....[40]....
        /*02e0*/ 	.word	0x00004e00


	//   ....[41]....
        /*02e4*/ 	.word	0x00004e60


	//   ....[42]....
        /*02e8*/ 	.word	0x00004ec0


	//   ....[43]....
        /*02ec*/ 	.word	0x00004f20


	//   ....[44]....
        /*02f0*/ 	.word	0x00004f80


	//   ....[45]....
        /*02f4*/ 	.word	0x00004fe0


	//   ....[46]....
        /*02f8*/ 	.word	0x00005040


	//   ....[47]....
        /*02fc*/ 	.word	0x000050a0


	//   ....[48]....
        /*0300*/ 	.word	0x00005100


	//   ....[49]....
        /*0304*/ 	.word	0x000063a0


	//   ....[50]....
        /*0308*/ 	.word	0x00006420


	//   ....[51]....
        /*030c*/ 	.word	0x000064a0


	//   ....[52]....
        /*0310*/ 	.word	0x00006520


	//   ....[53]....
        /*0314*/ 	.word	0x000065a0


	//   ....[54]....
        /*0318*/ 	.word	0x00006620


	//   ....[55]....
        /*031c*/ 	.word	0x000066a0


	//   ....[56]....
        /*0320*/ 	.word	0x00006720


	//   ....[57]....
        /*0324*/ 	.word	0x000067a0


	//   ....[58]....
        /*0328*/ 	.word	0x00006820


	//   ....[59]....
        /*032c*/ 	.word	0x000068a0


	//   ....[60]....
        /*0330*/ 	.word	0x00006920


	//   ....[61]....
        /*0334*/ 	.word	0x000069a0


	//   ....[62]....
        /*0338*/ 	.word	0x00006a20


	//   ....[63]....
        /*033c*/ 	.word	0x00006aa0


	//   ....[64]....
        /*0340*/ 	.word	0x00006b20


	//   ....[65]....
        /*0344*/ 	.word	0x00006ba0


	//   ....[66]....
        /*0348*/ 	.word	0x00006c20


	//   ....[67]....
        /*034c*/ 	.word	0x00006ca0


	//   ....[68]....
        /*0350*/ 	.word	0x00006d20


	//   ....[69]....
        /*0354*/ 	.word	0x00006da0


	//   ....[70]....
        /*0358*/ 	.word	0x00006e20


	//   ....[71]....
        /*035c*/ 	.word	0x00006ea0


	//   ....[72]....
        /*0360*/ 	.word	0x00006f20


	//   ....[73]....
        /*0364*/ 	.word	0x00006fa0


	//   ....[74]....
        /*0368*/ 	.word	0x00007020


	//   ....[75]....
        /*036c*/ 	.word	0x000070a0


	//   ....[76]....
        /*0370*/ 	.word	0x00007120


	//   ....[77]....
        /*0374*/ 	.word	0x000071a0


	//   ....[78]....
        /*0378*/ 	.word	0x00007220


	//   ....[79]....
        /*037c*/ 	.word	0x000072a0


	//   ....[80]....
        /*0380*/ 	.word	0x00007320


	//   ....[81]....
        /*0384*/ 	.word	0x00007390


	//   ....[82]....
        /*0388*/ 	.word	0x00007410


	//   ....[83]....
        /*038c*/ 	.word	0x00007490


	//   ....[84]....
        /*0390*/ 	.word	0x00007510


	//   ....[85]....
        /*0394*/ 	.word	0x00007590


	//   ....[86]....
        /*0398*/ 	.word	0x00007610


	//   ....[87]....
        /*039c*/ 	.word	0x00007690


	//   ....[88]....
        /*03a0*/ 	.word	0x00007710


	//   ....[89]....
        /*03a4*/ 	.word	0x00007790


	//   ....[90]....
        /*03a8*/ 	.word	0x00007810


	//   ....[91]....
        /*03ac*/ 	.word	0x00007890


	//   ....[92]....
        /*03b0*/ 	.word	0x00007910


	//   ....[93]....
        /*03b4*/ 	.word	0x00007990


	//   ....[94]....
        /*03b8*/ 	.word	0x00007a10


	//   ....[95]....
        /*03bc*/ 	.word	0x00007a90


	//   ....[96]....
        /*03c0*/ 	.word	0x00007b10


	//----- nvinfo : EIATTR_VRC_CTA_INIT_COUNT
	.align		4
.L_7273:
        /*03c4*/ 	.byte	0x02, 0x4a
	.zero		1
	.zero		1


	//----- nvinfo : EIATTR_EXIT_INSTR_OFFSETS
	.align		4
        /*03c8*/ 	.byte	0x04, 0x1c
        /*03ca*/ 	.short	(.L_7275 - .L_7274)


	//   ....[0]....
.L_7274:
        /*03cc*/ 	.word	0x00000880


	//   ....[1]....
        /*03d0*/ 	.word	0x00006350


	//----- nvinfo : EIATTR_MAX_THREADS
	.align		4
.L_7275:
        /*03d4*/ 	.byte	0x04, 0x05
        /*03d6*/ 	.short	(.L_7277 - .L_7276)
.L_7276:
        /*03d8*/ 	.word	0x00000100
        /*03dc*/ 	.word	0x00000001
        /*03e0*/ 	.word	0x00000001


	//----- nvinfo : EIATTR_CRS_STACK_SIZE
	.align		4
.L_7277:
        /*03e4*/ 	.byte	0x04, 0x1e
        /*03e6*/ 	.short	(.L_7279 - .L_7278)
.L_7278:
        /*03e8*/ 	.word	0x00000000


	//----- nvinfo : EIATTR_CBANK_PARAM_SIZE
	.align		4
.L_7279:
        /*03ec*/ 	.byte	0x03, 0x19
        /*03ee*/ 	.short	0x0030


	//----- nvinfo : EIATTR_PARAM_CBANK
	.align		4
        /*03f0*/ 	.byte	0x04, 0x0a
        /*03f2*/ 	.short	(.L_7281 - .L_7280)
	.align		4
.L_7280:
        /*03f4*/ 	.word	index@(.nv.constant0._Z9cuda_gemmIiLi256ELi4ELi1ELi128ELi16ELi16ELi32ELi0ELi0EEviiiPT_S1_S1_ii)
        /*03f8*/ 	.short	0x0380
        /*03fa*/ 	.short	0x0030


	//----- nvinfo : EIATTR_SW_WAR
	.align		4
.L_7281:
        /*03fc*/ 	.byte	0x04, 0x36
        /*03fe*/ 	.short	(.L_7283 - .L_7282)
.L_7282:
        /*0400*/ 	.word	0x00000008
.L_7283:


//--------------------- .nv.info._Z9cuda_gemmIiLi256ELi4ELi1ELi128ELi8ELi8ELi32ELi1ELi1EEviiiPT_S1_S1_ii --------------------------
	.section	.nv.info._Z9cuda_gemmIiLi256ELi4ELi1ELi128ELi8ELi8ELi32ELi1ELi1EEviiiPT_S1_S1_ii,"",@"SHT_CUDA_INFO"
	.sectionflags	@""
	.align	4


	//----- nvinfo : EIATTR_CUDA_API_VERSION
	.align		4
        /*0000*/ 	.byte	0x04, 0x37
        /*0002*/ 	.short	(.L_7285 - .L_7284)
.L_7284:
        /*0004*/ 	.word	0x00000082


	//----- nvinfo : EIATTR_KPARAM_INFO
	.align		4
.L_7285:
        /*0008*/ 	.byte	0x04, 0x17
        /*000a*/ 	.short	(.L_7287 - .L_7286)
.L_7286:
        /*000c*/ 	.word	0x00000000
        /*0010*/ 	.short	0x0007
        /*0012*/ 	.short	0x002c
        /*0014*/ 	.byte	0x00, 0xf0, 0x11, 0x00


	//----- nvinfo : EIATTR_KPARAM_INFO
	.align		4
.L_7287:
        /*0018*/ 	.byte	0x04, 0x17
        /*001a*/ 	.short	(.L_7289 - .L_7288)
.L_7288:
        /*001c*/ 	.word	0x00000000
        /*0020*/ 	.short	0x0006
        /*0022*/ 	.short	0x0028
        /*0024*/ 	.byte	0x00, 0xf0, 0x11, 0x00


	//----- nvinfo : EIATTR_KPARAM_INFO
	.align		4
.L_7289:
        /*0028*/ 	.byte	0x04, 0x17
        /*002a*/ 	.short	(.L_7291 - .L_7290)
.L_7290:
        /*002c*/ 	.word	0x00000000
        /*0030*/ 	.short	0x0005
        /*0032*/ 	.short	0x0020
        /*0034*/ 	.byte	0x00, 0xf5, 0x21, 0x00


	//----- nvinfo : EIATTR_KPARAM_INFO
	.align		4
.L_7291:
        /*0038*/ 	.byte	0x04, 0x17
        /*003a*/ 	.short	(.L_7293 - .L_7292)
.L_7292:
        /*003c*/ 	.word	0x00000000
        /*0040*/ 	.short	0x0004
        /*0042*/ 	.short	0x0018
        /*0044*/ 	.byte	0x00, 0xf5, 0x21, 0x00


	//----- nvinfo : EIATTR_KPARAM_INFO
	.align		4
.L_7293:
        /*0048*/ 	.byte	0x04, 0x17
        /*004a*/ 	.short	(.L_7295 - .L_7294)
.L_7294:
        /*004c*/ 	.word	0x00000000
        /*0050*/ 	.short	0x0003
        /*0052*/ 	.short	0x0010
        /*0054*/ 	.byte	0x00, 0xf5, 0x21, 0x00


	//----- nvinfo : EIATTR_KPARAM_INFO
	.align		4
.L_7295:
        /*0058*/ 	.byte	0x04, 0x17
        /*005a*/ 	.short	(.L_7297 - .L_7296)
.L_7296:
        /*005c*/ 	.word	0x00000000
        /*0060*/ 	.short	0x0002
        /*0062*/ 	.short	0x0008
        /*0064*/ 	.byte	0x00, 0xf0, 0x11, 0x00


	//----- nvinfo : EIATTR_KPARAM_INFO
	.align		4
.L_7297:
        /*0068*/ 	.byte	0x04, 0x17
        /*006a*/ 	.short	(.L_7299 - .L_7298)
.L_7298:
        /*006c*/ 	.word	0x00000000
        /*0070*/ 	.short	0x0001
        /*0072*/ 	.short	0x0004
        /*0074*/ 	.byte	0x00, 0xf0, 0x11, 0x00


	//----- nvinfo : EIATTR_KPARAM_INFO
	.align		4
.L_7299:
        /*0078*/ 	.byte	0x04, 0x17
        /*007a*/ 	.short	(.L_7301 - .L_7300)
.L_7300:
        /*007c*/ 	.word	0x00000000
        /*0080*/ 	.short	0x0000
        /*0082*/ 	.short	0x0000
        /*0084*/ 	.byte	0x00, 0xf0, 0x11, 0x00


	//----- nvinfo : EIATTR_SPARSE_MMA_MASK
	.align		4
.L_7301:
        /*0088*/ 	.byte	0x03, 0x50
        /*008a*/ 	.short	0x0000


	//----- nvinfo : EIATTR_MAXREG_COUNT
	.align		4
        /*008c*/ 	.byte	0x03, 0x1b
        /*008e*/ 	.short	0x00ff


	//----- nvinfo : EIATTR_NUM_BARRIERS
	.align		4
        /*0090*/ 	.byte	0x02, 0x4c
        /*0092*/ 	.byte	0x01
	.zero		1


	//----- nvinfo : EIATTR_MERCURY_ISA_VERSION
	.align		4
        /*0094*/ 	.byte	0x03, 0x5f
        /*0096*/ 	.short	0x0101


	//----- nvinfo : EIATTR_COOP_GROUP_MASK_REGIDS
	.align		4
        /*0098*/ 	.byte	0x04, 0x29
        /*009a*/ 	.short	(.L_7303 - .L_7302)


	//   ....[0]....
.L_7302:
        /*009c*/ 	.word	0xffffffff


	//   ....[1]....
        /*00a0*/ 	.word	0xffffffff


	//   ....[2]....
        /*00a4*/ 	.word	0xffffffff


	//   ....[3]....
        /*00a8*/ 	.word	0xffffffff


	//   ....[4]....
        /*00ac*/ 	.word	0xffffffff


	//   ....[5]....
        /*00b0*/ 	.word	0xffffffff


	//   ....[6]....
        /*00b4*/ 	.word	0xffffffff


	//   ....[7]....
        /*00b8*/ 	.word	0xffffffff


	//   ....[8]....
        /*00bc*/ 	.word	0x05000000


	//   ....[9]....
        /*00c0*/ 	.word	0x05000000


	//   ....[10]....
        /*00c4*/ 	.word	0x05000000


	//   ....[11]....
        /*00c8*/ 	.word	0x05000000


	//   ....[12]....
        /*00cc*/ 	.word	0x05000000


	//   ....[13]....
        /*00d0*/ 	.word	0x05000000


	//   ....[14]....
        /*00d4*/ 	.word	0x05000000


	//   ....[15]....
        /*00d8*/ 	.word	0x05000000


	//----- nvinfo : EIATTR_COOP_GROUP_INSTR_OFFSETS
	.align		4
.L_7303:
        /*00dc*/ 	.byte	0x04, 0x28
        /*00de*/ 	.short	(.L_7305 - .L_7304)


	//   ....[0]....
.L_7304:
        /*00e0*/ 	.word	0x000012c0


	//   ....[1]....
        /*00e4*/ 	.word	0x000012d0


	//   ....[2]....
        /*00e8*/ 	.word	0x000012e0


	//   ....[3]....
        /*00ec*/ 	.word	0x00001310


	//   ....[4]....
        /*00f0*/ 	.word	0x00001330


	//   ....[5]....
        /*00f4*/ 	.word	0x00001350


	//   ....[6]....
        /*00f8*/ 	.word	0x00001370


	//   ....[7]....
        /*00fc*/ 	.word	0x00001390


	//   ....[8]....
        /*0100*/ 	.word	0x00001920


	//   ....[9]....
        /*0104*/ 	.word	0x000019b0


	//   ....[10]....
        /*0108*/ 	.word	0x00001a10


	//   ....[11]....
        /*010c*/ 	.word	0x00001a80


	//   ....[12]....
        /*0110*/ 	.word	0x00001af0


	//   ....[13]....
        /*0114*/ 	.word	0x00001b60


	//   ....[14]....
        /*0118*/ 	.word	0x00001bd0


	//   ....[15]....
        /*011c*/ 	.word	0x00001c40


	//----- nvinfo : EIATTR_VRC_CTA_INIT_COUNT
	.align		4
.L_7305:
        /*0120*/ 	.byte	0x02, 0x4a
	.zero		1
	.zero		1


	//----- nvinfo : EIATTR_EXIT_INSTR_OFFSETS
	.align		4
        /*0124*/ 	.byte	0x04, 0x1c
        /*0126*/ 	.short	(.L_7307 - .L_7306)


	//   ....[0]....
.L_7306:
        /*0128*/ 	.word	0x000006a0


	//   ....[1]....
        /*012c*/ 	.word	0x000018c0


	//----- nvinfo : EIATTR_MAX_THREADS
	.align		4
.L_7307:
        /*0130*/ 	.byte	0x04, 0x05
        /*0132*/ 	.short	(.L_7309 - .L_7308)
.L_7308:
        /*0134*/ 	.word	0x00000100
        /*0138*/ 	.word	0x00000001
        /*013c*/ 	.word	0x00000001


	//----- nvinfo : EIATTR_CRS_STACK_SIZE
	.align		4
.L_7309:
        /*0140*/ 	.byte	0x04, 0x1e
        /*0142*/ 	.short	(.L_7311 - .L_7310)
.L_7310:
        /*0144*/ 	.word	0x00000000


	//----- nvinfo : EIATTR_CBANK_PARAM_SIZE
	.align		4
.L_7311:
        /*0148*/ 	.byte	0x03, 0x19
        /*014a*/ 	.short	0x0030


	//----- nvinfo : EIATTR_PARAM_CBANK
	.align		4
        /*014c*/ 	.byte	0x04, 0x0a
        /*014e*/ 	.short	(.L_7313 - .L_7312)
	.align		4
.L_7312:
        /*0150*/ 	.word	index@(.nv.constant0._Z9cuda_gemmIiLi256ELi4ELi1ELi128ELi8ELi8ELi32ELi1ELi1EEviiiPT_S1_S1_ii)
        /*0154*/ 	.short	0x0380
        /*0156*/ 	.short	0x0030


	//----- nvinfo : EIATTR_SW_WAR
	.align		4
.L_7313:
        /*0158*/ 	.byte	0x04, 0x36
        /*015a*/ 	.short	(.L_7315 - .L_7314)
.L_7314:
        /*015c*/ 	.word	0x00000008
.L_7315:


//--------------------- .nv.info._Z9cuda_gemmIiLi256ELi4ELi1ELi128ELi8ELi8ELi32ELi1ELi0EEviiiPT_S1_S1_ii --------------------------
	.section	.nv.info._Z9cuda_gemmIiLi256ELi4ELi1ELi128ELi8ELi8ELi32ELi1ELi0EEviiiPT_S1_S1_ii,"",@"SHT_CUDA_INFO"
	.sectionflags	@""
	.align	4


	//----- nvinfo : EIATTR_CUDA_API_VERSION
	.align		4
        /*0000*/ 	.byte	0x04, 0x37
        /*0002*/ 	.short	(.L_7317 - .L_7316)
.L_7316:
        /*0004*/ 	.word	0x00000082


	//----- nvinfo : EIATTR_KPARAM_INFO
	.align		4
.L_7317:
        /*0008*/ 	.byte	0x04, 0x17
        /*000a*/ 	.short	(.L_7319 - .L_7318)
.L_7318:
        /*000c*/ 	.word	0x00000000
        /*0010*/ 	.short	0x0007
        /*0012*/ 	.short	0x002c
        /*0014*/ 	.byte	0x00, 0xf0, 0x11, 0x00


	//----- nvinfo : EIATTR_KPARAM_INFO
	.align		4
.L_7319:
        /*0018*/ 	.byte	0x04, 0x17
        /*001a*/ 	.short	(.L_7321 - .L_7320)
.L_7320:
        /*001c*/ 	.word	0x00000000
        /*0020*/ 	.short	0x0006
        /*0022*/ 	.short	0x0028
        /*0024*/ 	.byte	0x00, 0xf0, 0x11, 0x00


	//----- nvinfo : EIATTR_KPARAM_INFO
	.align		4
.L_7321:
        /*0028*/ 	.byte	0x04, 0x17
        /*002a*/ 	.short	(.L_7323 - .L_7322)
.L_7322:
        /*002c*/ 	.word	0x00000000
        /*0030*/ 	.short	0x0005
        /*0032*/ 	.short	0x0020
        /*0034*/ 	.byte	0x00, 0xf5, 0x21, 0x00


	//----- nvinfo : EIATTR_KPARAM_INFO
	.align		4
.L_7323:
        /*0038*/ 	.byte	0x04, 0x17
        /*003a*/ 	.short	(.L_7325 - .L_7324)
.L_7324:
        /*003c*/ 	.word	0x00000000
        /*0040*/ 	.short	0x0004
        /*0042*/ 	.short	0x0018
        /*0044*/ 	.byte	0x00, 0xf5, 0x21, 0x00


	//----- nvinfo : EIATTR_KPARAM_INFO
	.align		4
.L_7325:
        /*0048*/ 	.byte	0x04, 0x17
        /*004a*/ 	.short	(.L_7327 - .L_7326)
.L_7326:
        /*004c*/ 	.word	0x00000000
        /*0050*/ 	.short	0x0003
        /*0052*/ 	.short	0x0010
        /*0054*/ 	.byte	0x00, 0xf5, 0x21, 0x00


	//----- nvinfo : EIATTR_KPARAM_INFO
	.align		4
.L_7327:
        /*0058*/ 	.byte	0x04, 0x17
        /*005a*/ 	.short	(.L_7329 - .L_7328)
.L_7328:
        /*005c*/ 	.word	0x00000000
        /*0060*/ 	.short	0x0002
        /*0062*/ 	.short	0x0008
        /*0064*/ 	.byte	0x00, 0xf0, 0x11, 0x00


	//----- nvinfo : EIATTR_KPARAM_INFO
	.align		4
.L_7329:
        /*0068*/ 	.byte	0x04, 0x17
        /*006a*/ 	.short	(.L_7331 - .L_7330)
.L_7330:
        /*006c*/ 	.word	0x00000000
        /*0070*/ 	.short	0x0001
        /*0072*/ 	.short	0x0004
        /*0074*/ 	.byte	0x00, 0xf0, 0x11, 0x00


	//----- nvinfo : EIATTR_KPARAM_INFO
	.align		4
.L_7331:
        /*0078*/ 	.byte	0x04, 0x17
        /*007a*/ 	.short	(.L_7333 - .L_7332)
.L_7332:
        /*007c*/ 	.word	0x00000000
        /*0080*/ 	.short	0x0000
        /*0082*/ 	.short	0x0000
        /*0084*/ 	.byte	0x00, 0xf0, 0x11, 0x00


	//----- nvinfo : EIATTR_SPARSE_MMA_MASK
	.align		4
.L_7333:
        /*0088*/ 	.byte	0x03, 0x50
        /*008a*/ 	.short	0x0000


	//----- nvinfo : EIATTR_MAXREG_COUNT
	.align		4
        /*008c*/ 	.byte	0x03, 0x1b
        /*008e*/ 	.short	0x00ff


	//----- nvinfo : EIATTR_NUM_BARRIERS
	.align		4
        /*0090*/ 	.byte	0x02, 0x4c
        /*0092*/ 	.byte	0x01
	.zero		1


	//----- nvinfo : EIATTR_MERCURY_ISA_VERSION
	.align		4
        /*0094*/ 	.byte	0x03, 0x5f
        /*0096*/ 	.short	0x0101


	//----- nvinfo : EIATTR_COOP_GROUP_MASK_REGIDS
	.align		4
        /*0098*/ 	.byte	0x04, 0x29
        /*009a*/ 	.short	(.L_7335 - .L_7334)


	//   ....[0]....
.L_7334:
        /*009c*/ 	.word	0xffffffff


	//   ....[1]....
        /*00a0*/ 	.word	0xffffffff


	//   ....[2]....
        /*00a4*/ 	.word	0xffffffff


	//   ....[3]....
        /*00a8*/ 	.word	0xffffffff


	//   ....[4]....
        /*00ac*/ 	.word	0xffffffff


	//   ....[5]....
        /*00b0*/ 	.word	0xffffffff


	//   ....[6]....
        /*00b4*/ 	.word	0xffffffff


	//   ....[7]....
        /*00b8*/ 	.word	0xffffffff


	//   ....[8]....
        /*00bc*/ 	.word	0xffffffff


	//   ....[9]....
        /*00c0*/ 	.word	0xffffffff


	//   ....[10]....
        /*00c4*/ 	.word	0xffffffff


	//   ....[11]....
        /*00c8*/ 	.word	0xffffffff


	//   ....[12]....
        /*00cc*/ 	.word	0xffffffff


	//   ....[13]....
        /*00d0*/ 	.word	0xffffffff


	//   ....[14]....
        /*00d4*/ 	.word	0xffffffff


	//   ....[15]....
        /*00d8*/ 	.word	0xffffffff


	//   ....[16]....
        /*00dc*/ 	.word	0xffffffff


	//   ....[17]....
        /*00e0*/ 	.word	0xffffffff


	//   ....[18]....
        /*00e4*/ 	.word	0xffffffff


	//   ....[19]....
        /*00e8*/ 	.word	0xffffffff


	//   ....[20]....
        /*00ec*/ 	.word	0xffffffff


	//   ....[21]....
        /*00f0*/ 	.word	0xffffffff


	//   ....[22]....
        /*00f4*/ 	.word	0xffffffff


	//   ....[23]....
        /*00f8*/ 	.word	0xffffffff


	//   ....[24]....
        /*00fc*/ 	.word	0xffffffff


	//   ....[25]....
        /*0100*/ 	.word	0x05000016


	//   ....[26]....
        /*0104*/ 	.word	0x05000016


	//   ....[27]....
        /*0108*/ 	.word	0x05000016


	//   ....[28]....
        /*010c*/ 	.word	0x05000016


	//   ....[29]....
        /*0110*/ 	.word	0x05000016


	//   ....[30]....
        /*0114*/ 	.word	0x05000016


	//   ....[31]....
        /*0118*/ 	.word	0x05000016


	//   ....[32]....
        /*011c*/ 	.word	0x05000016


	//   ....[33]....
        /*0120*/ 	.word	0x05000016


	//   ....[34]....
        /*0124*/ 	.word	0x05000016


	//   ....[35]....
        /*0128*/ 	.word	0x05000016


	//   ....[36]....
        /*012c*/ 	.word	0x05000016


	//   ....[37]....
        /*0130*/ 	.word	0x05000016


	//   ....[38]....
        /*0134*/ 	.word	0x05000016


	//   ....[39]....
        /*0138*/ 	.word	0x05000016


	//   ....[40]....
        /*013c*/ 	.word	0x05000016


	//   ....[41]....
        /*0140*/ 	.word	0x05000016


	//   ....[42]....
        /*0144*/ 	.word	0x05000016


	//   ....[43]....
        /*0148*/ 	.word	0x05000016


	//   ....[44]....
        /*014c*/ 	.word	0x05000016


	//   ....[45]....
        /*0150*/ 	.word	0x05000016


	//   ....[46]....
        /*0154*/ 	.word	0x05000016


	//   ....[47]....
        /*0158*/ 	.word	0x05000016


	//   ....[48]....
        /*015c*/ 	.word	0x05000016


	//----- nvinfo : EIATTR_COOP_GROUP_INSTR_OFFSETS
	.align		4
.L_7335:
        /*0160*/ 	.byte	0x04, 0x28
        /*0162*/ 	.short	(.L_7337 - .L_7336)


	//   ....[0]....
.L_7336:
        /*0164*/ 	.word	0x00001d20


	//   ....[1]....
        /*0168*/ 	.word	0x00001d70


	//   ....[2]....
        /*016c*/ 	.word	0x00001dc0


	//   ....[3]....
        /*0170*/ 	.word	0x00001e10


	//   ....[4]....
        /*0174*/ 	.word	0x00001e60


	//   ....[5]....
        /*0178*/ 	.word	0x00001ed0


	//   ....[6]....
        /*017c*/ 	.word	0x00001f30


	//   ....[7]....
        /*0180*/ 	.word	0x00001f90


	//   ....[8]....
        /*0184*/ 	.word	0x000027a0


	//   ....[9]....
        /*0188*/ 	.word	0x000027f0


	//   ....[10]....
        /*018c*/ 	.word	0x00002840


	//   ....[11]....
        /*0190*/ 	.word	0x00002890


	//   ....[12]....
        /*0194*/ 	.word	0x000028e0


	//   ....[13]....
        /*0198*/ 	.word	0x00002950


	//   ....[14]....
        /*019c*/ 	.word	0x000029b0


	//   ....[15]....
        /*01a0*/ 	.word	0x00002a10


	//   ....[16]....
        /*01a4*/ 	.word	0x000031d0


	//   ....[17]....
        /*01a8*/ 	.word	0x00003220


	//   ....[18]....
        /*01ac*/ 	.word	0x00003270


	//   ....[19]....
        /*01b0*/ 	.word	0x000032c0


	//   ....[20]....
        /*01b4*/ 	.word	0x00003330


	//   ....[21]....
        /*01b8*/ 	.word	0x00003390


	//   ....[22]....
        /*01bc*/ 	.word	0x000033f0


	//   ....[23]....
        /*01c0*/ 	.word	0x00003450


	//   ....[24]....
        /*01c4*/ 	.word	0x000034c0


	//   ....[25]....
        /*01c8*/ 	.word	0x00003b40


	//   ....[26]....
        /*01cc*/ 	.word	0x00003bc0


	//   ....[27]....
        /*01d0*/ 	.word	0x00003c40


	//   ....[28]....
        /*01d4*/ 	.word	0x00003cc0


	//   ....[29]....
        /*01d8*/ 	.word	0x00003d40


	//   ....[30]....
        /*01dc*/ 	.word	0x00003dc0


	//   ....[31]....
        /*01e0*/ 	.word	0x00003e40


	//   ....[32]....
        /*01e4*/ 	.word	0x00003ec0


	//   ....[33]....
        /*01e8*/ 	.word	0x00003f40


	//   ....[34]....
        /*01ec*/ 	.word	0x00003fc0


	//   ....[35]....
        /*01f0*/ 	.word	0x00004040


	//   ....[36]....
        /*01f4*/ 	.word	0x000040c0


	//   ....[37]....
        /*01f8*/ 	.word	0x00004140


	//   ....[38]....
        /*01fc*/ 	.word	0x000041c0


	//   ....[39]....
        /*0200*/ 	.word	0x00004240


	//   ....[40]....
        /*0204*/ 	.word	0x000042c0


	//   ....[41]....
        /*0208*/ 	.word	0x00004330


	//   ....[42]....
        /*020c*/ 	.word	0x000043b0


	//   ....[43]....
        /*0210*/ 	.word	0x00004430


	//   ....[44]....
        /*0214*/ 	.word	0x000044b0


	//   ....[45]....
        /*0218*/ 	.word	0x00004530


	//   ....[46]....
        /*021c*/ 	.word	0x000045b0


	//   ....[47]....
        /*0220*/ 	.word	0x00004630


	//   ....[48]....
        /*0224*/ 	.word	0x000046b0


	//----- nvinfo : EIATTR_VRC_CTA_INIT_COUNT
	.align		4
.L_7337:
        /*0228*/ 	.byte	0x02, 0x4a
	.zero		1
	.zero		1


	//----- nvinfo : EIATTR_EXIT_INSTR_OFFSETS
	.align		4
        /*022c*/ 	.byte	0x04, 0x1c
        /*022e*/ 	.short	(.L_7339 - .L_7338)


	//   ....[0]....
.L_7338:
        /*0230*/ 	.word	0x00000820


	//   ....[1]....
        /*0234*/ 	.word	0x00003af0


	//----- nvinfo : EIATTR_MAX_THREADS
	.align		4
.L_7339:
        /*0238*/ 	.byte	0x04, 0x05
        /*023a*/ 	.short	(.L_7341 - .L_7340)
.L_7340:
        /*023c*/ 	.word	0x00000100
        /*0240*/ 	.word	0x00000001
        /*0244*/ 	.word	0x00000001


	//----- nvinfo : EIATTR_CRS_STACK_SIZE
	.align		4
.L_7341:
        /*0248*/ 	.byte	0x04, 0x1e
        /*024a*/ 	.short	(.L_7343 - .L_7342)
.L_7342:
        /*024c*/ 	.word	0x00000000


	//----- nvinfo : EIATTR_CBANK_PARAM_SIZE
	.align		4
.L_7343:
        /*0250*/ 	.byte	0x03, 0x19
        /*0252*/ 	.short	0x0030


	//----- nvinfo : EIATTR_PARAM_CBANK
	.align		4
        /*0254*/ 	.byte	0x04, 0x0a
        /*0256*/ 	.short	(.L_7345 - .L_7344)
	.align		4
.L_7344:
        /*0258*/ 	.word	index@(.nv.constant0._Z9cuda_gemmIiLi256ELi4ELi1ELi128ELi8ELi8ELi32ELi1ELi0EEviiiPT_S1_S1_ii)
        /*025c*/ 	.short	0x0380
        /*025e*/ 	.short	0x0030


	//----- nvinfo : EIATTR_SW_WAR
	.align		4
.L_7345:
        /*0260*/ 	.byte	0x04, 0x36
        /*0262*/ 	.short	(.L_7347 - .L_7346)
.L_7346:
        /*0264*/ 	.word	0x00000008
.L_7347:


//--------------------- .nv.info._Z9cuda_gemmIiLi256ELi4ELi1ELi128ELi8ELi8ELi32ELi0ELi1EEviiiPT_S1_S1_ii --------------------------
	.section	.nv.info._Z9cuda_gemmIiLi256ELi4ELi1ELi128ELi8ELi8ELi32ELi0ELi1EEviiiPT_S1_S1_ii,"",@"SHT_CUDA_INFO"
	.sectionflags	@""
	.align	4


	//----- nvinfo : EIATTR_CUDA_API_VERSION
	.align		4
        /*0000*/ 	.byte	0x04, 0x37
        /*0002*/ 	.short	(.L_7349 - .L_7348)
.L_7348:
        /*0004*/ 	.word	0x00000082


	//----- nvinfo : EIATTR_KPARAM_INFO
	.align		4
.L_7349:
        /*0008*/ 	.byte	0x04, 0x17
        /*000a*/ 	.short	(.L_7351 - .L_7350)
.L_7350:
        /*000c*/ 	.word	0x00000000
        /*0010*/ 	.short	0x0007
        /*0012*/ 	.short	0x002c
        /*0014*/ 	.byte	0x00, 0xf0, 0x11, 0x00


	//----- nvinfo : EIATTR_KPARAM_INFO
	.align		4
.L_7351:
        /*0018*/ 	.byte	0x04, 0x17
        /*001a*/ 	.short	(.L_7353 - .L_7352)
.L_7352:
        /*001c*/ 	.word	0x00000000
        /*0020*/ 	.short	0x0006
        /*0022*/ 	.short	0x0028
        /*0024*/ 	.byte	0x00, 0xf0, 0x11, 0x00


	//----- nvinfo : EIATTR_KPARAM_INFO
	.align		4
.L_7353:
        /*0028*/ 	.byte	0x04, 0x17
        /*002a*/ 	.short	(.L_7355 - .L_7354)
.L_7354:
        /*002c*/ 	.word	0x00000000
        /*0030*/ 	.short	0x0005
        /*0032*/ 	.short	0x0020
        /*0034*/ 	.byte	0x00, 0xf5, 0x21, 0x00


	//----- nvinfo : EIATTR_KPARAM_INFO
	.align		4
.L_7355:
        /*0038*/ 	.byte	0x04, 0x17
        /*003a*/ 	.short	(.L_7357 - .L_7356)
.L_7356:
        /*003c*/ 	.word	0x00000000
        /*0040*/ 	.short	0x0004
        /*0042*/ 	.short	0x0018
        /*0044*/ 	.byte	0x00, 0xf5, 0x21, 0x00


	//----- nvinfo : EIATTR_KPARAM_INFO
	.align		4
.L_7357:
        /*0048*/ 	.byte	0x04, 0x17
        /*004a*/ 	.short	(.L_7359 - .L_7358)
.L_7358:
        /*004c*/ 	.word	0x00000000
        /*0050*/ 	.short	0x0003
        /*0052*/ 	.short	0x0010
        /*0054*/ 	.byte	0x00, 0xf5, 0x21, 0x00


	//----- nvinfo : EIATTR_KPARAM_INFO
	.align		4
.L_7359:
        /*0058*/ 	.byte	0x04, 0x17
        /*005a*/ 	.short	(.L_7361 - .L_7360)
.L_7360:
        /*005c*/ 	.word	0x00000000
        /*0060*/ 	.short	0x0002
        /*0062*/ 	.short	0x0008
        /*0064*/ 	.byte	0x00, 0xf0, 0x11, 0x00


	//----- nvinfo : EIATTR_KPARAM_INFO
	.align		4
.L_7361:
        /*0068*/ 	.byte	0x04, 0x17
        /*006a*/ 	.short	(.L_7363 - .L_7362)
.L_7362:
        /*006c*/ 	.word	0x00000000
        /*0070*/ 	.short	0x0001
        /*0072*/ 	.short	0x0004
        /*0074*/ 	.byte	0x00, 0xf0, 0x11, 0x00


	//----- nvinfo : EIATTR_KPARAM_INFO
	.align		4
.L_7363:
        /*0078*/ 	.byte	0x04, 0x17
        /*007a*/ 	.short	(.L_7365 - .L_7364)
.L_7364:
        /*007c*/ 	.word	0x00000000
        /*0080*/ 	.short	0x0000
        /*0082*/ 	.short	0x0000
        /*0084*/ 	.byte	0x00, 0xf0, 0x11, 0x00


	//----- nvinfo : EIATTR_SPARSE_MMA_MASK
	.align		4
.L_7365:
        /*0088*/ 	.byte	0x03, 0x50
        /*008a*/ 	.short	0x0000


	//----- nvinfo : EIATTR_MAXREG_COUNT
	.align		4
        /*008c*/ 	.byte	0x03, 0x1b
        /*008e*/ 	.short	0x00ff


	//----- nvinfo : EIATTR_NUM_BARRIERS
	.align		4
        /*0090*/ 	.byte	0x02, 0x4c
        /*0092*/ 	.byte	0x01
	.zero		1


	//----- nvinfo : EIATTR_MERCURY_ISA_VERSION
	.align		4
        /*0094*/ 	.byte	0x03, 0x5f
        /*0096*/ 	.short	0x0101


	//----- nvinfo : EIATTR_COOP_GROUP_MASK_REGIDS
	.align		4
        /*0098*/ 	.byte	0x04, 0x29
        /*009a*/ 	.short	(.L_7367 - .L_7366)


	//   ....[0]....
.L_7366:
        /*009c*/ 	.word	0xffffffff


	//   ....[1]....
        /*00a0*/ 	.word	0xffffffff


	//   ....[2]....
        /*00a4*/ 	.word	0xffffffff


	//   ....[3]....
        /*00a8*/ 	.word	0xffffffff


	//   ....[4]....
        /*00ac*/ 	.word	0xffffffff


	//   ....[5]....
        /*00b0*/ 	.word	0xffffffff


	//   ....[6]....
        /*00b4*/ 	.word	0xffffffff


	//   ....[7]....
        /*00b8*/ 	.word	0xffffffff


	//   ....[8]....
        /*00bc*/ 	.word	0x05000035


	//   ....[9]....
        /*00c0*/ 	.word	0x05000035


	//   ....[10]....
        /*00c4*/ 	.word	0x05000035


	//   ....[11]....
        /*00c8*/ 	.word	0x05000035


	//   ....[12]....
        /*00cc*/ 	.word	0x05000035


	//   ....[13]....
        /*00d0*/ 	.word	0x05000035


	//   ....[14]....
        /*00d4*/ 	.word	0x05000035


	//   ....[15]....
        /*00d8*/ 	.word	0x05000035


	//----- nvinfo : EIATTR_COOP_GROUP_INSTR_OFFSETS
	.align		4
.L_7367:
        /*00dc*/ 	.byte	0x04, 0x28
        /*00de*/ 	.short	(.L_7369 - .L_7368)


	//   ....[0]....
.L_7368:
        /*00e0*/ 	.word	0x000013d0


	//   ....[1]....
        /*00e4*/ 	.word	0x000013e0


	//   ....[2]....
        /*00e8*/ 	.word	0x000013f0


	//   ....[3]....
        /*00ec*/ 	.word	0x00001400


	//   ....[4]....
        /*00f0*/ 	.word	0x00001410


	//   ....[5]....
        /*00f4*/ 	.word	0x00001420


	//   ....[6]....
        /*00f8*/ 	.word	0x00001450


	//   ....[7]....
        /*00fc*/ 	.word	0x00001470


	//   ....[8]....
        /*0100*/ 	.word	0x00001ac0


	//   ....[9]....
        /*0104*/ 	.word	0x00001b40


	//   ....[10]....
        /*0108*/ 	.word	0x00001ba0


	//   ....[11]....
        /*010c*/ 	.word	0x00001c00


	//   ....[12]....
        /*0110*/ 	.word	0x00001c50


	//   ....[13]....
        /*0114*/ 	.word	0x00001cb0


	//   ....[14]....
        /*0118*/ 	.word	0x00001d00


	//   ....[15]....
        /*011c*/ 	.word	0x00001d60


	//----- nvinfo : EIATTR_VRC_CTA_INIT_COUNT
	.align		4
.L_7369:
        /*0120*/ 	.byte	0x02, 0x4a
	.zero		1
	.zero		1


	//----- nvinfo : EIATTR_EXIT_INSTR_OFFSETS
	.align		4
        /*0124*/ 	.byte	0x04, 0x1c
        /*0126*/ 	.short	(.L_7371 - .L_7370)


	//   ....[0]....
.L_7370:
        /*0128*/ 	.word	0x000006b0


	//   ....[1]....
        /*012c*/ 	.word	0x00001a60


	//----- nvinfo : EIATTR_MAX_THREADS
	.align		4
.L_7371:
        /*0130*/ 	.byte	0x04, 0x05
        /*0132*/ 	.short	(.L_7373 - .L_7372)
.L_7372:
        /*0134*/ 	.word	0x00000100
        /*0138*/ 	.word	0x00000001
        /*013c*/ 	.word	0x00000001


	//----- nvinfo : EIATTR_CRS_STACK_SIZE
	.align		4
.L_7373:
        /*0140*/ 	.byte	0x04, 0x1e
        /*0142*/ 	.short	(.L_7375 - .L_7374)
.L_7374:
        /*0144*/ 	.word	0x00000000


	//----- nvinfo : EIATTR_CBANK_PARAM_SIZE
	.align		4
.L_7375:
        /*0148*/ 	.byte	0x03, 0x19
        /*014a*/ 	.short	0x0030


	//----- nvinfo : EIATTR_PARAM_CBANK
	.align		4
        /*014c*/ 	.byte	0x04, 0x0a
        /*014e*/ 	.short	(.L_7377 - .L_7376)
	.align		4
.L_7376:
        /*0150*/ 	.word	index@(.nv.constant0._Z9cuda_gemmIiLi256ELi4ELi1ELi128ELi8ELi8ELi32ELi0ELi1EEviiiPT_S1_S1_ii)
        /*0154*/ 	.short	0x0380
        /*0156*/ 	.short	0x0030


	//----- nvinfo : EIATTR_SW_WAR
	.align		4
.L_7377:
        /*0158*/ 	.byte	0x04, 0x36
        /*015a*/ 	.short	(.L_7379 - .L_7378)
.L_7378:
        /*015c*/ 	.word	0x00000008
.L_7379:


//--------------------- .nv.info._Z9cuda_gemmIiLi256ELi4ELi1ELi128ELi8ELi8ELi32ELi0ELi0EEviiiPT_S1_S1_ii --------------------------
	.section	.nv.info._Z9cuda_gemmIiLi256ELi4ELi1ELi128ELi8ELi8ELi32ELi0ELi0EEviiiPT_S1_S1_ii,"",@"SHT_CUDA_INFO"
	.sectionflags	@""
	.align	4


	//----- nvinfo : EIATTR_CUDA_API_VERSION
	.align		4
        /*0000*/ 	.byte	0x04, 0x37
        /*0002*/ 	.short	(.L_7381 - .L_7380)
.L_7380:
        /*0004*/ 	.word	0x00000082


	//----- nvinfo : EIATTR_KPARAM_INFO
	.align		4
.L_7381:
        /*0008*/ 	.byte	0x04, 0x17
        /*000a*/ 	.short	(.L_7383 - .L_7382)
.L_7382:
        /*000c*/ 	.word	0x00000000
        /*0010*/ 	.short	0x0007
        /*0012*/ 	.short	0x002c
        /*0014*/ 	.byte	0x00, 0xf0, 0x11, 0x00


	//----- nvinfo : EIATTR_KPARAM_INFO
	.align		4
.L_7383:
        /*0018*/ 	.byte	0x04, 0x17
        /*001a*/ 	.short	(.L_7385 - .L_7384)
.L_7384:
        /*001c*/ 	.word	0x00000000
        /*0020*/ 	.short	0x0006
        /*0022*/ 	.short	0x0028
        /*0024*/ 	.byte	0x00, 0xf0, 0x11, 0x00


	//----- nvinfo : EIATTR_KPARAM_INFO
	.align		4
.L_7385:
        /*0028*/ 	.byte	0x04, 0x17
        /*002a*/ 	.short	(.L_7387 - .L_7386)
.L_7386:
        /*002c*/ 	.word	0x00000000
        /*0030*/ 	.short	0x0005
        /*0032*/ 	.short	0x0020
        /*0034*/ 	.byte	0x00, 0xf5, 0x21, 0x00


	//----- nvinfo : EIATTR_KPARAM_INFO
	.align		4
.L_7387:
        /*0038*/ 	.byte	0x04, 0x17
        /*003a*/ 	.short	(.L_7389 - .L_7388)
.L_7388:
        /*003c*/ 	.word	0x00000000
        /*0040*/ 	.short	0x0004
        /*0042*/ 	.short	0x0018
        /*0044*/ 	.byte	0x00, 0xf5, 0x21, 0x00


	//----- nvinfo : EIATTR_KPARAM_INFO
	.align		4
.L_7389:
        /*0048*/ 	.byte	0x04, 0x17
        /*004a*/ 	.short	(.L_7391 - .L_7390)
.L_7390:
        /*004c*/ 	.word	0x00000000
        /*0050*/ 	.short	0x0003
        /*0052*/ 	.short	0x0010
        /*0054*/ 	.byte	0x00, 0xf5, 0x21, 0x00


	//----- nvinfo : EIATTR_KPARAM_INFO
	.align		4
.L_7391:
        /*0058*/ 	.byte	0x04, 0x17
        /*005a*/ 	.short	(.L_7393 - .L_7392)
.L_7392:
        /*005c*/ 	.word	0x00000000
        /*0060*/ 	.short	0x0002
        /*0062*/ 	.short	0x0008
        /*0064*/ 	.byte	0x00, 0xf0, 0x11, 0x00


	//----- nvinfo : EIATTR_KPARAM_INFO
	.align		4
.L_7393:
        /*0068*/ 	.byte	0x04, 0x17
        /*006a*/ 	.short	(.L_7395 - .L_7394)
.L_7394:
        /*006c*/ 	.word	0x00000000
        /*0070*/ 	.short	0x0001
        /*0072*/ 	.short	0x0004
        /*0074*/ 	.byte	0x00, 0xf0, 0x11, 0x00


	//----- nvinfo : EIATTR_KPARAM_INFO
	.align		4
.L_7395:
        /*0078*/ 	.byte	0x04, 0x17
        /*007a*/ 	.short	(.L_7397 - .L_7396)
.L_7396:
        /*007c*/ 	.word	0x00000000
        /*0080*/ 	.short	0x0000
        /*0082*/ 	.short	0x0000
        /*0084*/ 	.byte	0x00, 0xf0, 0x11, 0x00


	//----- nvinfo : EIATTR_SPARSE_MMA_MASK
	.align		4
.L_7397:
        /*0088*/ 	.byte	0x03, 0x50
        /*008a*/ 	.short	0x0000


	//----- nvinfo : EIATTR_MAXREG_COUNT
	.align		4
        /*008c*/ 	.byte	0x03, 0x1b
        /*008e*/ 	.short	0x00ff


	//----- nvinfo : EIATTR_NUM_BARRIERS
	.align		4
        /*0090*/ 	.byte	0x02, 0x4c
        /*0092*/ 	.byte	0x01
	.zero		1


	//----- nvinfo : EIATTR_MERCURY_ISA_VERSION
	.align		4
        /*0094*/ 	.byte	0x03, 0x5f
        /*0096*/ 	.short	0x0101


	//----- nvinfo : EIATTR_COOP_GROUP_MASK_REGIDS
	.align		4
        /*0098*/ 	.byte	0x04, 0x29
        /*009a*/ 	.short	(.L_7399 - .L_7398)


	//   ....[0]....
.L_7398:
        /*009c*/ 	.word	0xffffffff


	//   ....[1]....
        /*00a0*/ 	.word	0xffffffff


	//   ....[2]....
        /*00a4*/ 	.word	0xffffffff


	//   ....[3]....
        /*00a8*/ 	.word	0xffffffff


	//   ....[4]....
        /*00ac*/ 	.word	0xffffffff


	//   ....[5]....
        /*00b0*/ 	.word	0xffffffff


	//   ....[6]....
        /*00b4*/ 	.word	0xffffffff


	//   ....[7]....
        /*00b8*/ 	.word	0xffffffff


	//   ....[8]....
        /*00bc*/ 	.word	0xffffffff


	//   ....[9]....
        /*00c0*/ 	.word	0xffffffff


	//   ....[10]....
        /*00c4*/ 	.word	0xffffffff


	//   ....[11]....
        /*00c8*/ 	.word	0xffffffff


	//   ....[12]....
        /*00cc*/ 	.word	0xffffffff


	//   ....[13]....
        /*00d0*/ 	.word	0xffffffff


	//   ....[14]....
        /*00d4*/ 	.word	0xffffffff


	//   ....[15]....
        /*00d8*/ 	.word	0xffffffff


	//   ....[16]....
        /*00dc*/ 	.word	0xffffffff


	//   ....[17]....
        /*00e0*/ 	.word	0xffffffff


	//   ....[18]....
        /*00e4*/ 	.word	0xffffffff


	//   ....[19]....
        /*00e8*/ 	.word	0xffffffff


	//   ....[20]....
        /*00ec*/ 	.word	0xffffffff


	//   ....[21]....
        /*00f0*/ 	.word	0xffffffff


	//   ....[22]....
        /*00f4*/ 	.word	0xffffffff


	//   ....[23]....
        /*00f8*/ 	.word	0xffffffff


	//   ....[24]....
        /*00fc*/ 	.word	0xffffffff


	//   ....[25]....
        /*0100*/ 	.word	0x05000023


	//   ....[26]....
        /*0104*/ 	.word	0x05000023


	//   ....[27]....
        /*0108*/ 	.word	0x05000023


	//   ....[28]....
        /*010c*/ 	.word	0x05000023


	//   ....[29]....
        /*0110*/ 	.word	0x05000023


	//   ....[30]....
        /*0114*/ 	.word	0x05000023


	//   ....[31]....
        /*0118*/ 	.word	0x05000023


	//   ....[32]....
        /*011c*/ 	.word	0x05000023


	//   ....[33]....
        /*0120*/ 	.word	0x05000023


	//   ....[34]....
        /*0124*/ 	.word	0x05000023


	//   ....[35]....
        /*0128*/ 	.word	0x05000023


	//   ....[36]....
        /*012c*/ 	.word	0x05000023


	//   ....[37]....
        /*0130*/ 	.word	0x05000023


	//   ....[38]....
        /*0134*/ 	.word	0x05000023


	//   ....[39]....
        /*0138*/ 	.word	0x05000023


	//   ....[40]....
        /*013c*/ 	.word	0x05000023


	//   ....[41]....
        /*0140*/ 	.word	0x05000023


	//   ....[42]....
        /*0144*/ 	.word	0x05000023


	//   ....[43]....
        /*0148*/ 	.word	0x05000023


	//   ....[44]....
        /*014c*/ 	.word	0x05000023


	//   ....[45]....
        /*0150*/ 	.word	0x05000023


	//   ....[46]....
        /*0154*/ 	.word	0x05000023


	//   ....[47]....
        /*0158*/ 	.word	0x05000023


	//   ....[48]....
        /*015c*/ 	.word	0x05000023


	//----- nvinfo : EIATTR_COOP_GROUP_INSTR_OFFSETS
	.align		4
.L_7399:
        /*0160*/ 	.byte	0x04, 0x28
        /*0162*/ 	.short	(.L_7401 - .L_7400)


	//   ....[0]....
.L_7400:
        /*0164*/ 	.word	0x00001e20


	//   ....[1]....
        /*0168*/ 	.word	0x00001e70


	//   ....[2]....
        /*016c*/ 	.word	0x00001ec0


	//   ....[3]....
        /*0170*/ 	.word	0x00001f10


	//   ....[4]....
        /*0174*/ 	.word	0x00001f60


	//   ....[5]....
        /*0178*/ 	.word	0x00001fd0


	//   ....[6]....
        /*017c*/ 	.word	0x00002030


	//   ....[7]....
        /*0180*/ 	.word	0x00002090


	//   ....[8]....
        /*0184*/ 	.word	0x00002890


	//   ....[9]....
        /*0188*/ 	.word	0x000028e0


	//   ....[10]....
        /*018c*/ 	.word	0x00002930


	//   ....[11]....
        /*0190*/ 	.word	0x00002980


	//   ....[12]....
        /*0194*/ 	.word	0x000029d0


	//   ....[13]....
        /*0198*/ 	.word	0x00002a40


	//   ....[14]....
        /*019c*/ 	.word	0x00002aa0


	//   ....[15]....
        /*01a0*/ 	.word	0x00002b00


	//   ....[16]....
        /*01a4*/ 	.word	0x000032b0


	//   ....[17]....
        /*01a8*/ 	.word	0x00003300


	//   ....[18]....
        /*01ac*/ 	.word	0x00003350


	//   ....[19]....
        /*01b0*/ 	.word	0x000033a0


	//   ....[20]....
        /*01b4*/ 	.word	0x00003410


	//   ....[21]....
        /*01b8*/ 	.word	0x00003470


	//   ....[22]....
        /*01bc*/ 	.word	0x000034d0


	//   ....[23]....
        /*01c0*/ 	.word	0x00003530


	//   ....[24]....
        /*01c4*/ 	.word	0x000035a0


	//   ....[25]....
        /*01c8*/ 	.word	0x00004700


	//   ....[26]....
        /*01cc*/ 	.word	0x00004780


	//   ....[27]....
        /*01d0*/ 	.word	0x00004800


	//   ....[28]....
        /*01d4*/ 	.word	0x00004880


	//   ....[29]....
        /*01d8*/ 	.word	0x00004900


	//   ....[30]....
        /*01dc*/ 	.word	0x00004980


	//   ....[31]....
        /*01e0*/ 	.word	0x00004a00


	//   ....[32]....
        /*01e4*/ 	.word	0x00004a80


	//   ....[33]....
        /*01e8*/ 	.word	0x00004b00


	//   ....[34]....
        /*01ec*/ 	.word	0x00004b80


	//   ....[35]....
        /*01f0*/ 	.word	0x00004c00


	//   ....[36]....
        /*01f4*/ 	.word	0x00004c80


	//   ....[37]....
        /*01f8*/ 	.word	0x00004d00


	//   ....[38]....
        /*01fc*/ 	.word	0x00004d80


	//   ....[39]....
        /*0200*/ 	.word	0x00004e00


	//   ....[40]....
        /*0204*/ 	.word	0x00004e80


	//   ....[41]....
        /*0208*/ 	.word	0x00004ef0


	//   ....[42]....
        /*020c*/ 	.word	0x00004f70


	//   ....[43]....
        /*0210*/ 	.word	0x00004ff0


	//   ....[44]....
        /*0214*/ 	.word	0x00005070


	//   ....[45]....
        /*0218*/ 	.word	0x000050f0


	//   ....[46]....
        /*021c*/ 	.word	0x00005170


	//   ....[47]....
        /*0220*/ 	.word	0x000051f0


	//   ....[48]....
        /*0224*/ 	.word	0x00005270


	//----- nvinfo : EIATTR_VRC_CTA_INIT_COUNT
	.align		4
.L_7401:
        /*0228*/ 	.byte	0x02, 0x4a
	.zero		1
	.zero		1


	//----- nvinfo : EIATTR_EXIT_INSTR_OFFSETS
	.align		4
        /*022c*/ 	.byte	0x04, 0x1c
        /*022e*/ 	.short	(.L_7403 - .L_7402)


	//   ....[0]....
.L_7402:
        /*0230*/ 	.word	0x00000820


	//   ....[1]....
        /*0234*/ 	.word	0x000046b0


	//----- nvinfo : EIATTR_MAX_THREADS
	.align		4
.L_7403:
        /*0238*/ 	.byte	0x04, 0x05
        /*023a*/ 	.short	(.L_7405 - .L_7404)
.L_7404:
        /*023c*/ 	.word	0x00000100
        /*0240*/ 	.word	0x00000001
        /*0244*/ 	.word	0x00000001


	//----- nvinfo : EIATTR_CRS_STACK_SIZE
	.align		4
.L_7405:
        /*0248*/ 	.byte	0x04, 0x1e
        /*024a*/ 	.short	(.L_7407 - .L_7406)
.L_7406:
        /*024c*/ 	.word	0x00000000


	//----- nvinfo : EIATTR_CBANK_PARAM_SIZE
	.align		4
.L_7407:
        /*0250*/ 	.byte	0x03, 0x19
        /*0252*/ 	.short	0x0030


	//----- nvinfo : EIATTR_PARAM_CBANK
	.align		4
        /*0254*/ 	.byte	0x04, 0x0a
        /*0256*/ 	.short	(.L_7409 - .L_7408)
	.align		4
.L_7408:
        /*0258*/ 	.word	index@(.nv.constant0._Z9cuda_gemmIiLi256ELi4ELi1ELi128ELi8ELi8ELi32ELi0ELi0EEviiiPT_S1_S1_ii)
        /*025c*/ 	.short	0x0380
        /*025e*/ 	.short	0x0030


	//----- nvinfo : EIATTR_SW_WAR
	.align		4
.L_7409:
        /*0260*/ 	.byte	0x04, 0x36
        /*0262*/ 	.short	(.L_7411 - .L_7410)
.L_7410:
        /*0264*/ 	.word	0x00000008
.L_7411:


//--------------------- .nv.info._Z9cuda_gemmIiLi256ELi4ELi1ELi128ELi4ELi4ELi32ELi1ELi1EEviiiPT_S1_S1_ii --------------------------
	.section	.nv.info._Z9cuda_gemmIiLi256ELi4ELi1ELi128ELi4ELi4ELi32ELi1ELi1EEviiiPT_S1_S1_ii,"",@"SHT_CUDA_INFO"
	.sectionflags	@""
	.align	4


	//----- nvinfo : EIATTR_CUDA_API_VERSION
	.align		4
        /*0000*/ 	.byte	0x04, 0x37
        /*0002*/ 	.short	(.L_7413 - .L_7412)
.L_7412:
        /*0004*/ 	.word	0x00000082


	//----- nvinfo : EIATTR_KPARAM_INFO
	.align		4
.L_7413:
        /*0008*/ 	.byte	0x04, 0x17
        /*000a*/ 	.short	(.L_7415 - .L_7414)
.L_7414:
        /*000c*/ 	.word	0x00000000
        /*0010*/ 	.short	0x0007
        /*0012*/ 	.short	0x002c
        /*0014*/ 	.byte	0x00, 0xf0, 0x11, 0x00


	//----- nvinfo : EIATTR_KPARAM_INFO
	.align		4
.L_7415:
        /*0018*/ 	.byte	0x04, 0x17
        /*001a*/ 	.short	(.L_7417 - .L_7416)
.L_7416:
        /*001c*/ 	.word	0x00000000
        /*0020*/ 	.short	0x0006
        /*0022*/ 	.short	0x0028
        /*0024*/ 	.byte	0x00, 0xf0, 0x11, 0x00


	//----- nvinfo : EIATTR_KPARAM_INFO
	.align		4
.L_7417:
        /*0028*/ 	.byte	0x04, 0x17
        /*002a*/ 	.short	(.L_7419 - .L_7418)
.L_7418:
        /*002c*/ 	.word	0x00000000
        /*0030*/ 	.short	0x0005
        /*0032*/ 	.short	0x0020
        /*0034*/ 	.byte	0x00, 0xf5, 0x21, 0x00


	//----- nvinfo : EIATTR_KPARAM_INFO
	.align		4
.L_7419:
        /*0038*/ 	.byte	0x04, 0x17
        /*003a*/ 	.short	(.L_7421 - .L_7420)
.L_7420:
        /*003c*/ 	.word	0x00000000
        /*0040*/ 	.short	0x0004
        /*0042*/ 	.short	0x0018
        /*0044*/ 	.byte	0x00, 0xf5, 0x21, 0x00


	//----- nvinfo : EIATTR_KPARAM_INFO
	.align		4
.L_7421:
        /*0048*/ 	.byte	0x04, 0x17
        /*004a*/ 	.short	(.L_7423 - .L_7422)
.L_7422:
        /*004c*/ 	.word	0x00000000
        /*0050*/ 	.short	0x0003
        /*0052*/ 	.short	0x0010
        /*0054*/ 	.byte	0x00, 0xf5, 0x21, 0x00


	//----- nvinfo : EIATTR_KPARAM_INFO
	.align		4
.L_7423:
        /*0058*/ 	.byte	0x04, 0x17
        /*005a*/ 	.short	(.L_7425 - .L_7424)
.L_7424:
        /*005c*/ 	.word	0x00000000
        /*0060*/ 	.short	0x0002
        /*0062*/ 	.short	0x0008
        /*0064*/ 	.byte	0x00, 0xf0, 0x11, 0x00


	//----- nvinfo : EIATTR_KPARAM_INFO
	.align		4
.L_7425:
        /*0068*/ 	.byte	0x04, 0x17
        /*006a*/ 	.short	(.L_7427 - .L_7426)
.L_7426:
        /*006c*/ 	.word	0x00000000
        /*0070*/ 	.short	0x0001
        /*0072*/ 	.short	0x0004
        /*0074*/ 	.byte	0x00, 0xf0, 0x11, 0x00


	//----- nvinfo : EIATTR_KPARAM_INFO
	.align		4
.L_7427:
        /*0078*/ 	.byte	0x04, 0x17
        /*007a*/ 	.short	(.L_7429 - .L_7428)
.L_7428:
        /*007c*/ 	.word	0x00000000
        /*0080*/ 	.short	0x0000
        /*0082*/ 	.short	0x0000
        /*0084*/ 	.byte	0x00, 0xf0, 0x11, 0x00


	//----- nvinfo : EIATTR_SPARSE_MMA_MASK
	.align		4
.L_7429:
        /*0088*/ 	.byte	0x03, 0x50
        /*008a*/ 	.short	0x0000


	//----- nvinfo : EIATTR_MAXREG_COUNT
	.align		4
        /*008c*/ 	.byte	0x03, 0x1b
        /*008e*/ 	.short	0x00ff


	//----- nvinfo : EIATTR_NUM_BARRIERS
	.align		4
        /*0090*/ 	.byte	0x02, 0x4c
        /*0092*/ 	.byte	0x01
	.zero		1


	//----- nvinfo : EIATTR_MERCURY_ISA_VERSION
	.align		4
        /*0094*/ 	.byte	0x03, 0x5f
        /*0096*/ 	.short	0x0101


	//----- nvinfo : EIATTR_COOP_GROUP_MASK_REGIDS
	.align		4
        /*0098*/ 	.byte	0x04, 0x29
        /*009a*/ 	.short	(.L_7431 - .L_7430)


	//   ....[0]....
.L_7430:
        /*009c*/ 	.word	0xffffffff


	//   ....[1]....
        /*00a0*/ 	.word	0xffffffff


	//   ....[2]....
        /*00a4*/ 	.word	0xffffffff


	//   ....[3]....
        /*00a8*/ 	.word	0xffffffff


	//   ....[4]....
        /*00ac*/ 	.word	0x0500001a


	//   ....[5]....
        /*00b0*/ 	.word	0x0500001a


	//   ....[6]....
        /*00b4*/ 	.word	0x0500001a


	//   ....[7]....
        /*00b8*/ 	.word	0x0500001a


	//----- nvinfo : EIATTR_COOP_GROUP_INSTR_OFFSETS
	.align		4
.L_7431:
        /*00bc*/ 	.byte	0x04, 0x28
        /*00be*/ 	.short	(.L_7433 - .L_7432)


	//   ....[0]....
.L_7432:
        /*00c0*/ 	.word	0x00000cc0


	//   ....[1]....
        /*00c4*/ 	.word	0x00000cd0


	//   ....[2]....
        /*00c8*/ 	.word	0x00000ce0


	//   ....[3]....
        /*00cc*/ 	.word	0x00000cf0


	//   ....[4]....
        /*00d0*/ 	.word	0x00001250


	//   ....[5]....
        /*00d4*/ 	.word	0x000012d0


	//   ....[6]....
        /*00d8*/ 	.word	0x00001330


	//   ....[7]....
        /*00dc*/ 	.word	0x00001390


	//----- nvinfo : EIATTR_VRC_CTA_INIT_COUNT
	.align		4
.L_7433:
        /*00e0*/ 	.byte	0x02, 0x4a
	.zero		1
	.zero		1


	//----- nvinfo : EIATTR_EXIT_INSTR_OFFSETS
	.align		4
        /*00e4*/ 	.byte	0x04, 0x1c
        /*00e6*/ 	.short	(.L_7435 - .L_7434)


	//   ....[0]....
.L_7434:
        /*00e8*/ 	.word	0x000001b0


	//   ....[1]....
        /*00ec*/ 	.word	0x000011f0


	//----- nvinfo : EIATTR_MAX_THREADS
	.align		4
.L_7435:
        /*00f0*/ 	.byte	0x04, 0x05
        /*00f2*/ 	.short	(.L_7437 - .L_7436)
.L_7436:
        /*00f4*/ 	.word	0x00000100
        /*00f8*/ 	.word	0x00000001
        /*00fc*/ 	.word	0x00000001


	//----- nvinfo : EIATTR_CRS_STACK_SIZE
	.align		4
.L_7437:
        /*0100*/ 	.byte	0x04, 0x1e
        /*0102*/ 	.short	(.L_7439 - .L_7438)
.L_7438:
        /*0104*/ 	.word	0x00000000


	//----- nvinfo : EIATTR_CBANK_PARAM_SIZE
	.align		4
.L_7439:
        /*0108*/ 	.byte	0x03, 0x19
        /*010a*/ 	.short	0x0030


	//----- nvinfo : EIATTR_PARAM_CBANK
	.align		4
        /*010c*/ 	.byte	0x04, 0x0a
        /*010e*/ 	.short	(.L_7441 - .L_7440)
	.align		4
.L_7440:
        /*0110*/ 	.word	index@(.nv.constant0._Z9cuda_gemmIiLi256ELi4ELi1ELi128ELi4ELi4ELi32ELi1ELi1EEviiiPT_S1_S1_ii)
        /*0114*/ 	.short	0x0380
        /*0116*/ 	.short	0x0030


	//----- nvinfo : EIATTR_SW_WAR
	.align		4
.L_7441:
        /*0118*/ 	.byte	0x04, 0x36
        /*011a*/ 	.short	(.L_7443 - .L_7442)
.L_7442:
        /*011c*/ 	.word	0x00000008
.L_7443:


//--------------------- .nv.info._Z9cuda_gemmIiLi256ELi4ELi1ELi128ELi4ELi4ELi32ELi1ELi0EEviiiPT_S1_S1_ii --------------------------
	.section	.nv.info._Z9cuda_gemmIiLi256ELi4ELi1ELi128ELi4ELi4ELi32ELi1ELi0EEviiiPT_S1_S1_ii,"",@"SHT_CUDA_INFO"
	.sectionflags	@""
	.align	4


	//----- nvinfo : EIATTR_CUDA_API_VERSION
	.align		4
        /*0000*/ 	.byte	0x04, 0x37
        /*0002*/ 	.short	(.L_7445 - .L_7444)
.L_7444:
        /*0004*/ 	.word	0x00000082


	//----- nvinfo : EIATTR_KPARAM_INFO
	.align		4
.L_7445:
        /*0008*/ 	.byte	0x04, 0x17
        /*000a*/ 	.short	(.L_7447 - .L_7446)
.L_7446:
        /*000c*/ 	.word	0x00000000
        /*0010*/ 	.short	0x0007
        /*0012*/ 	.short	0x002c
        /*0014*/ 	.byte	0x00, 0xf0, 0x11, 0x00


	//----- nvinfo : EIATTR_KPARAM_INFO
	.align		4
.L_7447:
        /*0018*/ 	.byte	0x04, 0x17
        /*001a*/ 	.short	(.L_7449 - .L_7448)
.L_7448:
        /*001c*/ 	.word	0x00000000
        /*0020*/ 	.short	0x0006
        /*0022*/ 	.short	0x0028
        /*0024*/ 	.byte	0x00, 0xf0, 0x11, 0x00


	//----- nvinfo : EIATTR_KPARAM_INFO
	.align		4
.L_7449:
        /*0028*/ 	.byte	0x04, 0x17
        /*002a*/ 	.short	(.L_7451 - .L_7450)
.L_7450:
        /*002c*/ 	.word	0x00000000
        /*0030*/ 	.short	0x0005
        /*0032*/ 	.short	0x0020
        /*0034*/ 	.byte	0x00, 0xf5, 0x21, 0x00


	//----- nvinfo : EIATTR_KPARAM_INFO
	.align		4
.L_7451:
        /*0038*/ 	.byte	0x04, 0x17
        /*003a*/ 	.short	(.L_7453 - .L_7452)
.L_7452:
        /*003c*/ 	.word	0x00000000
        /*0040*/ 	.short	0x0004
        /*0042*/ 	.short	0x0018
        /*0044*/ 	.byte	0x00, 0xf5, 0x21, 0x00


	//----- nvinfo : EIATTR_KPARAM_INFO
	.align		4
.L_7453:
        /*0048*/ 	.byte	0x04, 0x17
        /*004a*/ 	.short	(.L_7455 - .L_7454)
.L_7454:
        /*004c*/ 	.word	0x00000000
        /*0050*/ 	.short	0x0003
        /*0052*/ 	.short	0x0010
        /*0054*/ 	.byte	0x00, 0xf5, 0x21, 0x00


	//----- nvinfo : EIATTR_KPARAM_INFO
	.align		4
.L_7455:
        /*0058*/ 	.byte	0x04, 0x17
        /*005a*/ 	.short	(.L_7457 - .L_7456)
.L_7456:
        /*005c*/ 	.word	0x00000000
        /*0060*/ 	.short	0x0002
        /*0062*/ 	.short	0x0008
        /*0064*/ 	.byte	0x00, 0xf0, 0x11, 0x00


	//----- nvinfo : EIATTR_KPARAM_INFO
	.align		4
.L_7457:
        /*0068*/ 	.byte	0x04, 0x17
        /*006a*/ 	.short	(.L_7459 - .L_7458)
.L_7458:
        /*006c*/ 	.word	0x00000000
        /*0070*/ 	.short	0x0001
        /*0072*/ 	.short	0x0004
        /*0074*/ 	.byte	0x00, 0xf0, 0x11, 0x00


	//----- nvinfo : EIATTR_KPARAM_INFO
	.align		4
.L_7459:
        /*0078*/ 	.byte	0x04, 0x17
        /*007a*/ 	.short	(.L_7461 - .L_7460)
.L_7460:
        /*007c*/ 	.word	0x00000000
        /*0080*/ 	.short	0x0000
        /*0082*/ 	.short	0x0000
        /*0084*/ 	.byte	0x00, 0xf0, 0x11, 0x00


	//----- nvinfo : EIATTR_SPARSE_MMA_MASK
	.align		4
.L_7461:
        /*0088*/ 	.byte	0x03, 0x50
        /*008a*/ 	.short	0x0000


	//----- nvinfo : EIATTR_MAXREG_COUNT
	.align		4
        /*008c*/ 	.byte	0x03, 0x1b
        /*008e*/ 	.short	0x00ff


	//----- nvinfo : EIATTR_NUM_BARRIERS
	.align		4
        /*0090*/ 	.byte	0x02, 0x4c
        /*0092*/ 	.byte	0x01
	.zero		1


	//----- nvinfo : EIATTR_MERCURY_ISA_VERSION
	.align		4
        /*0094*/ 	.byte	0x03, 0x5f
        /*0096*/ 	.short	0x0101


	//----- nvinfo : EIATTR_COOP_GROUP_MASK_REGIDS
	.align		4
        /*0098*/ 	.byte	0x04, 0x29
        /*009a*/ 	.short	(.L_7463 - .L_7462)


	//   ....[0]....
.L_7462:
        /*009c*/ 	.word	0xffffffff


	//   ....[1]....
        /*00a0*/ 	.word	0xffffffff


	//   ....[2]....
        /*00a4*/ 	.word	0xffffffff


	//   ....[3]....
        /*00a8*/ 	.word	0xffffffff


	//   ....[4]....
        /*00ac*/ 	.word	0xffffffff


	//   ....[5]....
        /*00b0*/ 	.word	0xffffffff


	//   ....[6]....
        /*00b4*/ 	.word	0xffffffff


	//   ....[7]....
        /*00b8*/ 	.word	0xffffffff


	//   ....[8]....
        /*00bc*/ 	.word	0xffffffff


	//   ....[9]....
        /*00c0*/ 	.word	0xffffffff


	//   ....[10]....
        /*00c4*/ 	.word	0xffffffff


	//   ....[11]....
        /*00c8*/ 	.word	0xffffffff


	//   ....[12]....
        /*00cc*/ 	.word	0xffffffff


	//   ....[13]....
        /*00d0*/ 	.word	0x05000022


	//   ....[14]....
        /*00d4*/ 	.word	0x05000022


	//   ....[15]....
        /*00d8*/ 	.word	0x05000022


	//   ....[16]....
        /*00dc*/ 	.word	0x05000022


	//   ....[17]....
        /*00e0*/ 	.word	0x05000022


	//   ....[18]....
        /*00e4*/ 	.word	0x05000022


	//   ....[19]....
        /*00e8*/ 	.word	0x05000022


	//   ....[20]....
        /*00ec*/ 	.word	0x05000022


	//   ....[21]....
        /*00f0*/ 	.word	0x05000022


	//   ....[22]....
        /*00f4*/ 	.word	0x05000022


	//   ....[23]....
        /*00f8*/ 	.word	0x05000022


	//   ....[24]....
        /*00fc*/ 	.word	0x05000022


	//----- nvinfo : EIATTR_COOP_GROUP_INSTR_OFFSETS
	.align		4
.L_7463:
        /*0100*/ 	.byte	0x04, 0x28
        /*0102*/ 	.short	(.L_7465 - .L_7464)


	//   ....[0]....
.L_7464:
        /*0104*/ 	.word	0x000019c0


	//   ....[1]....
        /*0108*/ 	.word	0x00001a10


	//   ....[2]....
        /*010c*/ 	.word	0x00001a60


	//   ....[3]....
        /*0110*/ 	.word	0x00001ab0


	//   ....[4]....
        /*0114*/ 	.word	0x00002070


	//   ....[5]....
        /*0118*/ 	.word	0x000020c0


	//   ....[6]....
        /*011c*/ 	.word	0x00002110


	//   ....[7]....
        /*0120*/ 	.word	0x00002160


	//   ....[8]....
        /*0124*/ 	.word	0x000026d0


	//   ....[9]....
        /*0128*/ 	.word	0x00002720


	//   ....[10]....
        /*012c*/ 	.word	0x00002770


	//   ....[11]....
        /*0130*/ 	.word	0x000027c0


	//   ....[12]....
        /*0134*/ 	.word	0x00002830


	//   ....[13]....
        /*0138*/ 	.word	0x00002e80


	//   ....[14]....
        /*013c*/ 	.word	0x00002f00


	//   ....[15]....
        /*0140*/ 	.word	0x00002f80


	//   ....[16]....
        /*0144*/ 	.word	0x00003000


	//   ....[17]....
        /*0148*/ 	.word	0x00003080


	//   ....[18]....
        /*014c*/ 	.word	0x00003100


	//   ....[19]....
        /*0150*/ 	.word	0x00003180


	//   ....[20]....
        /*0154*/ 	.word	0x00003200


	//   ....[21]....
        /*0158*/ 	.word	0x00003270


	//   ....[22]....
        /*015c*/ 	.word	0x000032f0


	//   ....[23]....
        /*0160*/ 	.word	0x00003370


	//   ....[24]....
        /*0164*/ 	.word	0x000033f0


	//----- nvinfo : EIATTR_VRC_CTA_INIT_COUNT
	.align		4
.L_7465:
        /*0168*/ 	.byte	0x02, 0x4a
	.zero		1
	.zero		1


	//----- nvinfo : EIATTR_EXIT_INSTR_OFFSETS
	.align		4
        /*016c*/ 	.byte	0x04, 0x1c
        /*016e*/ 	.short	(.L_7467 - .L_7466)


	//   ....[0]....
.L_7466:
        /*0170*/ 	.word	0x00000810


	//   ....[1]....
        /*0174*/ 	.word	0x00002e30


	//----- nvinfo : EIATTR_MAX_THREADS
	.align		4
.L_7467:
        /*0178*/ 	.byte	0x04, 0x05
        /*017a*/ 	.short	(.L_7469 - .L_7468)
.L_7468:
        /*017c*/ 	.word	0x00000100
        /*0180*/ 	.word	0x00000001
        /*0184*/ 	.word	0x00000001


	//----- nvinfo : EIATTR_CRS_STACK_SIZE
	.align		4
.L_7469:
        /*0188*/ 	.byte	0x04, 0x1e
        /*018a*/ 	.short	(.L_7471 - .L_7470)
.L_7470:
        /*018c*/ 	.word	0x00000000


	//----- nvinfo : EIATTR_CBANK_PARAM_SIZE
	.align		4
.L_7471:
        /*0190*/ 	.byte	0x03, 0x19
        /*0192*/ 	.short	0x0030


	//----- nvinfo : EIATTR_PARAM_CBANK
	.align		4
        /*0194*/ 	.byte	0x04, 0x0a
        /*0196*/ 	.short	(.L_7473 - .L_7472)
	.align		4
.L_7472:
        /*0198*/ 	.word	index@(.nv.constant0._Z9cuda_gemmIiLi256ELi4ELi1ELi128ELi4ELi4ELi32ELi1ELi0EEviiiPT_S1_S1_ii)
        /*019c*/ 	.short	0x0380
        /*019e*/ 	.short	0x0030


	//----- nvinfo : EIATTR_SW_WAR
	.align		4
.L_7473:
        /*01a0*/ 	.byte	0x04, 0x36
        /*01a2*/ 	.short	(.L_7475 - .L_7474)
.L_7474:
        /*01a4*/ 	.word	0x00000008
.L_7475:


//--------------------- .nv.info._Z9cuda_gemmIiLi256ELi4ELi1ELi128ELi4ELi4ELi32ELi0ELi1EEviiiPT_S1_S1_ii --------------------------
	.section	.nv.info._Z9cuda_gemmIiLi256ELi4ELi1ELi128ELi4ELi4ELi32ELi0ELi1EEviiiPT_S1_S1_ii,"",@"SHT_CUDA_INFO"
	.sectionflags	@""
	.align	4


	//----- nvinfo : EIATTR_CUDA_API_VERSION
	.align		4
        /*0000*/ 	.byte	0x04, 0x37
        /*0002*/ 	.short	(.L_7477 - .L_7476)
.L_7476:
        /*0004*/ 	.word	0x00000082


	//----- nvinfo : EIATTR_KPARAM_INFO
	.align		4
.L_7477:
        /*0008*/ 	.byte	0x04, 0x17
        /*000a*/ 	.short	(.L_7479 - .L_7478)
.L_7478:
        /*000c*/ 	.word	0x00000000
        /*0010*/ 	.short	0x0007
        /*0012*/ 	.short	0x002c
        /*0014*/ 	.byte	0x00, 0xf0, 0x11, 0x00


	//----- nvinfo : EIATTR_KPARAM_INFO
	.align		4
.L_7479:
        /*0018*/ 	.byte	0x04, 0x17
        /*001a*/ 	.short	(.L_7481 - .L_7480)
.L_7480:
        /*001c*/ 	.word	0x00000000
        /*0020*/ 	.short	0x0006
        /*0022*/ 	.short	0x0028
        /*0024*/ 	.byte	0x00, 0xf0, 0x11, 0x00


	//----- nvinfo : EIATTR_KPARAM_INFO
	.align		4
.L_7481:
        /*0028*/ 	.byte	0x04, 0x17
        /*002a*/ 	.short	(.L_7483 - .L_7482)
.L_7482:
        /*002c*/ 	.word	0x00000000
        /*0030*/ 	.short	0x0005
        /*0032*/ 	.short	0x0020
        /*0034*/ 	.byte	0x00, 0xf5, 0x21, 0x00


	//----- nvinfo : EIATTR_KPARAM_INFO
	.align		4
.L_7483:
        /*0038*/ 	.byte	0x04, 0x17
        /*003a*/ 	.short	(.L_7485 - .L_7484)
.L_7484:
        /*003c*/ 	.word	0x00000000
        /*0040*/ 	.short	0x0004
        /*0042*/ 	.short	0x0018
        /*0044*/ 	.byte	0x00, 0xf5, 0x21, 0x00


	//----- nvinfo : EIATTR_KPARAM_INFO
	.align		4
.L_7485:
        /*0048*/ 	.byte	0x04, 0x17
        /*004a*/ 	.short	(.L_7487 - .L_7486)
.L_7486:
        /*004c*/ 	.word	0x00000000
        /*0050*/ 	.short	0x0003
        /*0052*/ 	.short	0x0010
        /*0054*/ 	.byte	0x00, 0xf5, 0x21, 0x00


	//----- nvinfo : EIATTR_KPARAM_INFO
	.align		4
.L_7487:
        /*0058*/ 	.byte	0x04, 0x17
        /*005a*/ 	.short	(.L_7489 - .L_7488)
.L_7488:
        /*005c*/ 	.word	0x00000000
        /*0060*/ 	.short	0x0002
        /*0062*/ 	.short	0x0008
        /*0064*/ 	.byte	0x00, 0xf0, 0x11, 0x00


	//----- nvinfo : EIATTR_KPARAM_INFO
	.align		4
.L_7489:
        /*0068*/ 	.byte	0x04, 0x17
        /*006a*/ 	.short	(.L_7491 - .L_7490)
.L_7490:
        /*006c*/ 	.word	0x00000000
        /*0070*/ 	.short	0x0001
        /*0072*/ 	.short	0x0004
        /*0074*/ 	.byte	0x00, 0xf0, 0x11, 0x00


	//----- nvinfo : EIATTR_KPARAM_INFO
	.align		4
.L_7491:
        /*0078*/ 	.byte	0x04, 0x17
        /*007a*/ 	.short	(.L_7493 - .L_7492)
.L_7492:
        /*007c*/ 	.word	0x00000000
        /*0080*/ 	.short	0x0000
        /*0082*/ 	.short	0x0000
        /*0084*/ 	.byte	0x00, 0xf0, 0x11, 0x00


	//----- nvinfo : EIATTR_SPARSE_MMA_MASK
	.align		4
.L_7493:
        /*0088*/ 	.byte	0x03, 0x50
        /*008a*/ 	.short	0x0000


	//----- nvinfo : EIATTR_MAXREG_COUNT
	.align		4
        /*008c*/ 	.byte	0x03, 0x1b
        /*008e*/ 	.short	0x00ff


	//----- nvinfo : EIATTR_NUM_BARRIERS
	.align		4
        /*0090*/ 	.byte	0x02, 0x4c
        /*0092*/ 	.byte	0x01
	.zero		1


	//----- nvinfo : EIATTR_MERCURY_ISA_VERSION
	.align		4
        /*0094*/ 	.byte	0x03, 0x5f
        /*0096*/ 	.short	0x0101


	//----- nvinfo : EIATTR_COOP_GROUP_MASK_REGIDS
	.align		4
        /*0098*/ 	.byte	0x04, 0x29
        /*009a*/ 	.short	(.L_7495 - .L_7494)


	//   ....[0]....
.L_7494:
        /*009c*/ 	.word	0xffffffff


	//   ....[1]....
        /*00a0*/ 	.word	0xffffffff


	//   ....[2]....
        /*00a4*/ 	.word	0xffffffff


	//   ....[3]....
        /*00a8*/ 	.word	0xffffffff


	//   ....[4]....
        /*00ac*/ 	.word	0x05000019


	//   ....[5]....
        /*00b0*/ 	.word	0x05000019


	//   ....[6]....
        /*00b4*/ 	.word	0x05000019


	//   ....[7]....
        /*00b8*/ 	.word	0x05000019


	//----- nvinfo : EIATTR_COOP_GROUP_INSTR_OFFSETS
	.align		4
.L_7495:
        /*00bc*/ 	.byte	0x04, 0x28
        /*00be*/ 	.short	(.L_7497 - .L_7496)


	//   ....[0]....
.L_7496:
        /*00c0*/ 	.word	0x00000d10


	//   ....[1]....
        /*00c4*/ 	.word	0x00000d20


	//   ....[2]....
        /*00c8*/ 	.word	0x00000d30


	//   ....[3]....
        /*00cc*/ 	.word	0x00000d40


	//   ....[4]....
        /*00d0*/ 	.word	0x00001430


	//   ....[5]....
        /*00d4*/ 	.word	0x000014b0


	//   ....[6]....
        /*00d8*/ 	.word	0x00001510


	//   ....[7]....
        /*00dc*/ 	.word	0x00001570


	//----- nvinfo : EIATTR_VRC_CTA_INIT_COUNT
	.align		4
.L_7497:
        /*00e0*/ 	.byte	0x02, 0x4a
	.zero		1
	.zero		1


	//----- nvinfo : EIATTR_EXIT_INSTR_OFFSETS
	.align		4
        /*00e4*/ 	.byte	0x04, 0x1c
        /*00e6*/ 	.short	(.L_7499 - .L_7498)


	//   ....[0]....
.L_7498:
        /*00e8*/ 	.word	0x000001c0


	//   ....[1]....
        /*00ec*/ 	.word	0x000013d0


	//----- nvinfo : EIATTR_MAX_THREADS
	.align		4
.L_7499:
        /*00f0*/ 	.byte	0x04, 0x05
        /*00f2*/ 	.short	(.L_7501 - .L_7500)
.L_7500:
        /*00f4*/ 	.word	0x00000100
        /*00f8*/ 	.word	0x00000001
        /*00fc*/ 	.word	0x00000001


	//----- nvinfo : EIATTR_CRS_STACK_SIZE
	.align		4
.L_7501:
        /*0100*/ 	.byte	0x04, 0x1e
        /*0102*/ 	.short	(.L_7503 - .L_7502)
.L_7502:
        /*0104*/ 	.word	0x00000000


	//----- nvinfo : EIATTR_CBANK_PARAM_SIZE
	.align		4
.L_7503:
        /*0108*/ 	.byte	0x03, 0x19
        /*010a*/ 	.short	0x0030


	//----- nvinfo : EIATTR_PARAM_CBANK
	.align		4
        /*010c*/ 	.byte	0x04, 0x0a
        /*010e*/ 	.short	(.L_7505 - .L_7504)
	.align		4
.L_7504:
        /*0110*/ 	.word	index@(.nv.constant0._Z9cuda_gemmIiLi256ELi4ELi1ELi128ELi4ELi4ELi32ELi0ELi1EEviiiPT_S1_S1_ii)
        /*0114*/ 	.short	0x0380
        /*0116*/ 	.short	0x0030


	//----- nvinfo : EIATTR_SW_WAR
	.align		4
.L_7505:
        /*0118*/ 	.byte	0x04, 0x36
        /*011a*/ 	.short	(.L_7507 - .L_7506)
.L_7506:
        /*011c*/ 	.word	0x00000008
.L_7507:


//--------------------- .nv.info._Z9cuda_gemmIiLi256ELi4ELi1ELi128ELi4ELi4ELi32ELi0ELi0EEviiiPT_S1_S1_ii --------------------------
	.section	.nv.info._Z9cuda_gemmIiLi256ELi4ELi1ELi128ELi4ELi4ELi32ELi0ELi0EEviiiPT_S1_S1_ii,"",@"SHT_CUDA_INFO"
	.sectionflags	@""
	.align	4


	//----- nvinfo : EIATTR_CUDA_API_VERSION
	.align		4
        /*0000*/ 	.byte	0x04, 0x37
        /*0002*/ 	.short	(.L_7509 - .L_7508)
.L_7508:
        /*0004*/ 	.word	0x00000082


	//----- nvinfo : EIATTR_KPARAM_INFO
	.align		4
.L_7509:
        /*0008*/ 	.byte	0x04, 0x17
        /*000a*/ 	.short	(.L_7511 - .L_7510)
.L_7510:
        /*000c*/ 	.word	0x00000000
        /*0010*/ 	.short	0x0007
        /*0012*/ 	.short	0x002c
        /*0014*/ 	.byte	0x00, 0xf0, 0x11, 0x00


	//----- nvinfo : EIATTR_KPARAM_INFO
	.align		4
.L_7511:
        /*0018*/ 	.byte	0x04, 0x17
        /*001a*/ 	.short	(.L_7513 - .L_7512)
.L_7512:
        /*001c*/ 	.word	0x00000000
        /*0020*/ 	.short	0x0006
        /*0022*/ 	.short	0x0028
        /*0024*/ 	.byte	0x00, 0xf0, 0x11, 0x00


	//----- nvinfo : EIATTR_KPARAM_INFO
	.align		4
.L_7513:
        /*0028*/ 	.byte	0x04, 0x17
        /*002a*/ 	.short	(.L_7515 - .L_7514)
.L_7514:
        /*002c*/ 	.word	0x00000000
        /*0030*/ 	.short	0x0005
        /*0032*/ 	.short	0x0020
        /*0034*/ 	.byte	0x00, 0xf5, 0x21, 0x00


	//----- nvinfo : EIATTR_KPARAM_INFO
	.align		4
.L_7515:
        /*0038*/ 	.byte	0x04, 0x17
        /*003a*/ 	.short	(.L_7517 - .L_7516)
.L_7516:
        /*003c*/ 	.word	0x00000000
        /*0040*/ 	.short	0x0004
        /*0042*/ 	.short	0x0018
        /*0044*/ 	.byte	0x00, 0xf5, 0x21, 0x00


	//----- nvinfo : EIATTR_KPARAM_INFO
	.align		4
.L_7517:
        /*0048*/ 	.byte	0x04, 0x17
        /*004a*/ 	.short	(.L_7519 - .L_7518)
.L_7518:
        /*004c*/ 	.word	0x00000000
        /*0050*/ 	.short	0x0003
        /*0052*/ 	.short	0x0010
        /*0054*/ 	.byte	0x00, 0xf5, 0x21, 0x00


	//----- nvinfo : EIATTR_KPARAM_INFO
	.align		4
.L_7519:
        /*0058*/ 	.byte	0x04, 0x17
        /*005a*/ 	.short	(.L_7521 - .L_7520)
.L_7520:
        /*005c*/ 	.word	0x00000000
        /*0060*/ 	.short	0x0002
        /*0062*/ 	.short	0x0008
        /*0064*/ 	.byte	0x00, 0xf0, 0x11, 0x00


	//----- nvinfo : EIATTR_KPARAM_INFO
	.align		4
.L_7521:
        /*0068*/ 	.byte	0x04, 0x17
        /*006a*/ 	.short	(.L_7523 - .L_7522)
.L_7522:
        /*006c*/ 	.word	0x00000000
        /*0070*/ 	.short	0x0001
        /*0072*/ 	.short	0x0004
        /*0074*/ 	.byte	0x00, 0xf0, 0x11, 0x00


	//----- nvinfo : EIATTR_KPARAM_INFO
	.align		4
.L_7523:
        /*0078*/ 	.byte	0x04, 0x17
        /*007a*/ 	.short	(.L_7525 - .L_7524)
.L_7524:
        /*007c*/ 	.word	0x00000000
        /*0080*/ 	.short	0x0000
        /*0082*/ 	.short	0x0000
        /*0084*/ 	.byte	0x00, 0xf0, 0x11, 0x00


	//----- nvinfo : EIATTR_SPARSE_MMA_MASK
	.align		4
.L_7525:
        /*0088*/ 	.byte	0x03, 0x50
        /*008a*/ 	.short	0x0000


	//----- nvinfo : EIATTR_MAXREG_COUNT
	.align		4
        /*008c*/ 	.byte	0x03, 0x1b
        /*008e*/ 	.short	0x00ff


	//----- nvinfo : EIATTR_NUM_BARRIERS
	.align		4
        /*0090*/ 	.byte	0x02, 0x4c
        /*0092*/ 	.byte	0x01
	.zero		1


	//----- nvinfo : EIATTR_MERCURY_ISA_VERSION
	.align		4
        /*0094*/ 	.byte	0x03, 0x5f
        /*0096*/ 	.short	0x0101


	//----- nvinfo : EIATTR_COOP_GROUP_MASK_REGIDS
	.align		4
        /*0098*/ 	.byte	0x04, 0x29
        /*009a*/ 	.short	(.L_7527 - .L_7526)


	//   ....[0]....
.L_7526:
        /*009c*/ 	.word	0xffffffff


	//   ....[1]....
        /*00a0*/ 	.word	0xffffffff


	//   ....[2]....
        /*00a4*/ 	.word	0xffffffff


	//   ....[3]....
        /*00a8*/ 	.word	0xffffffff


	//   ....[4]....
        /*00ac*/ 	.word	0xffffffff


	//   ....[5]....
        /*00b0*/ 	.word	0xffffffff


	//   ....[6]....
        /*00b4*/ 	.word	0xffffffff


	//   ....[7]....
        /*00b8*/ 	.word	0xffffffff


	//   ....[8]....
        /*00bc*/ 	.word	0xffffffff


	//   ....[9]....
        /*00c0*/ 	.word	0xffffffff


	//   ....[10]....
        /*00c4*/ 	.word	0xffffffff


	//   ....[11]....
        /*00c8*/ 	.word	0xffffffff


	//   ....[12]....
        /*00cc*/ 	.word	0xffffffff


	//   ....[13]....
        /*00d0*/ 	.word	0x05000016


	//   ....[14]....
        /*00d4*/ 	.word	0x05000016


	//   ....[15]....
        /*00d8*/ 	.word	0x05000016


	//   ....[16]....
        /*00dc*/ 	.word	0x05000016


	//   ....[17]....
        /*00e0*/ 	.word	0x05000016


	//   ....[18]....
        /*00e4*/ 	.word	0x05000016


	//   ....[19]....
        /*00e8*/ 	.word	0x05000016


	//   ....[20]....
        /*00ec*/ 	.word	0x05000016


	//   ....[21]....
        /*00f0*/ 	.word	0x05000016


	//   ....[22]....
        /*00f4*/ 	.word	0x05000016


	//   ....[23]....
        /*00f8*/ 	.word	0x05000016


	//   ....[24]....
        /*00fc*/ 	.word	0x05000016


	//----- nvinfo : EIATTR_COOP_GROUP_INSTR_OFFSETS
	.align		4
.L_7527:
        /*0100*/ 	.byte	0x04, 0x28
        /*0102*/ 	.short	(.L_7529 - .L_7528)


	//   ....[0]....
.L_7528:
        /*0104*/ 	.word	0x000019e0


	//   ....[1]....
        /*0108*/ 	.word	0x00001a30


	//   ....[2]....
        /*010c*/ 	.word	0x00001a80


	//   ....[3]....
        /*0110*/ 	.word	0x00001ad0


	//   ....[4]....
        /*0114*/ 	.word	0x00002090


	//   ....[5]....
        /*0118*/ 	.word	0x000020e0


	//   ....[6]....
        /*011c*/ 	.word	0x00002130


	//   ....[7]....
        /*0120*/ 	.word	0x00002180


	//   ....[8]....
        /*0124*/ 	.word	0x000026f0


	//   ....[9]....
        /*0128*/ 	.word	0x00002740


	//   ....[10]....
        /*012c*/ 	.word	0x00002790


	//   ....[11]....
        /*0130*/ 	.word	0x000027e0


	//   ....[12]....
        /*0134*/ 	.word	0x00002850


	//   ....[13]....
        /*0138*/ 	.word	0x000039a0


	//   ....[14]....
        /*013c*/ 	.word	0x00003a20


	//   ....[15]....
        /*0140*/ 	.word	0x00003aa0


	//   ....[16]....
        /*0144*/ 	.word	0x00003b20


	//   ....[17]....
        /*0148*/ 	.word	0x00003ba0


	//   ....[18]....
        /*014c*/ 	.word	0x00003c20


	//   ....[19]....
        /*0150*/ 	.word	0x00003ca0


	//   ....[20]....
        /*0154*/ 	.word	0x00003d20


	//   ....[21]....
        /*0158*/ 	.word	0x00003d90


	//   ....[22]....
        /*015c*/ 	.word	0x00003e10


	//   ....[23]....
        /*0160*/ 	.word	0x00003e90


	//   ....[24]....
        /*0164*/ 	.word	0x00003f10


	//----- nvinfo : EIATTR_VRC_CTA_INIT_COUNT
	.align		4
.L_7529:
        /*0168*/ 	.byte	0x02, 0x4a
	.zero		1
	.zero		1


	//----- nvinfo : EIATTR_EXIT_INSTR_OFFSETS
	.align		4
        /*016c*/ 	.byte	0x04, 0x1c
        /*016e*/ 	.short	(.L_7531 - .L_7530)


	//   ....[0]....
.L_7530:
        /*0170*/ 	.word	0x000007e0


	//   ....[1]....
        /*0174*/ 	.word	0x00003950


	//----- nvinfo : EIATTR_MAX_THREADS
	.align		4
.L_7531:
        /*0178*/ 	.byte	0x04, 0x05
        /*017a*/ 	.short	(.L_7533 - .L_7532)
.L_7532:
        /*017c*/ 	.word	0x00000100
        /*0180*/ 	.word	0x00000001
        /*0184*/ 	.word	0x00000001


	//----- nvinfo : EIATTR_CRS_STACK_SIZE
	.align		4
.L_7533:
        /*0188*/ 	.byte	0x04, 0x1e
        /*018a*/ 	.short	(.L_7535 - .L_7534)
.L_7534:
        /*018c*/ 	.word	0x00000000


	//----- nvinfo : EIATTR_CBANK_PARAM_SIZE
	.align		4
.L_7535:
        /*0190*/ 	.byte	0x03, 0x19
        /*0192*/ 	.short	0x0030


	//----- nvinfo : EIATTR_PARAM_CBANK
	.align		4
        /*0194*/ 	.byte	0x04, 0x0a
        /*0196*/ 	.short	(.L_7537 - .L_7536)
	.align		4
.L_7536:
        /*0198*/ 	.word	index@(.nv.constant0._Z9cuda_gemmIiLi256ELi4ELi1ELi128ELi4ELi4ELi32ELi0ELi0EEviiiPT_S1_S1_ii)
        /*019c*/ 	.short	0x0380
        /*019e*/ 	.short	0x0030


	//----- nvinfo : EIATTR_SW_WAR
	.align		4
.L_7537:
        /*01a0*/ 	.byte	0x04, 0x36
        /*01a2*/ 	.short	(.L_7539 - .L_7538)
.L_7538:
        /*01a4*/ 	.word	0x00000008
.L_7539:


//--------------------- .nv.info._Z9cuda_gemmIiLi256ELi4ELi1ELi128ELi2ELi2ELi32ELi1ELi1EEviiiPT_S1_S1_ii --------------------------
	.section	.nv.info._Z9cuda_gemmIiLi256ELi4ELi1ELi128ELi2ELi2ELi32ELi1ELi1EEviiiPT_S1_S1_ii,"",@"SHT_CUDA_INFO"
	.sectionflags	@""
	.align	4


	//----- nvinfo : EIATTR_CUDA_API_VERSION
	.align		4
        /*0000*/ 	.byte	0x04, 0x37
        /*0002*/ 	.short	(.L_7541 - .L_7540)
.L_7540:
        /*0004*/ 	.word	0x00000082


	//----- nvinfo : EIATTR_KPARAM_INFO
	.align		4
.L_7541:
        /*0008*/ 	.byte	0x04, 0x17
        /*000a*/ 	.short	(.L_7543 - .L_7542)
.L_7542:
        /*000c*/ 	.word	0x00000000
        /*0010*/ 	.short	0x0007
        /*0012*/ 	.short	0x002c
        /*0014*/ 	.byte	0x00, 0xf0, 0x11, 0x00


	//----- nvinfo : EIATTR_KPARAM_INFO
	.align		4
.L_7543:
        /*0018*/ 	.byte	0x04, 0x17
        /*001a*/ 	.short	(.L_7545 - .L_7544)
.L_7544:
        /*001c*/ 	.word	0x00000000
        /*0020*/ 	.short	0x0006
        /*0022*/ 	.short	0x0028
        /*0024*/ 	.byte	0x00, 0xf0, 0x11, 0x00


	//----- nvinfo : EIATTR_KPARAM_INFO
	.align		4
.L_7545:
        /*0028*/ 	.byte	0x04, 0x17
        /*002a*/ 	.short	(.L_7547 - .L_7546)
.L_7546:
        /*002c*/ 	.word	0x00000000
        /*0030*/ 	.short	0x0005
        /*0032*/ 	.short	0x0020
        /*0034*/ 	.byte	0x00, 0xf5, 0x21, 0x00


	//----- nvinfo : EIATTR_KPARAM_INFO
	.align		4
.L_7547:
        /*0038*/ 	.byte	0x04, 0x17
        /*003a*/ 	.short	(.L_7549 - .L_7548)
.L_7548:
        /*003c*/ 	.word	0x00000000
        /*0040*/ 	.short	0x0004
        /*0042*/ 	.short	0x0018
        /*0044*/ 	.byte	0x00, 0xf5, 0x21, 0x00


	//----- nvinfo : EIATTR_KPARAM_INFO
	.align		4
.L_7549:
        /*0048*/ 	.byte	0x04, 0x17
        /*004a*/ 	.short	(.L_7551 - .L_7550)
.L_7550:
        /*004c*/ 	.word	0x00000000
        /*0050*/ 	.short	0x0003
        /*0052*/ 	.short	0x0010
        /*0054*/ 	.byte	0x00, 0xf5, 0x21, 0x00


	//----- nvinfo : EIATTR_KPARAM_INFO
	.align		4
.L_7551:
        /*0058*/ 	.byte	0x04, 0x17
        /*005a*/ 	.short	(.L_7553 - .L_7552)
.L_7552:
        /*005c*/ 	.word	0x00000000
        /*0060*/ 	.short	0x0002
        /*0062*/ 	.short	0x0008
        /*0064*/ 	.byte	0x00, 0xf0, 0x11, 0x00


	//----- nvinfo : EIATTR_KPARAM_INFO
	.align		4
.L_7553:
        /*0068*/ 	.byte	0x04, 0x17
        /*006a*/ 	.short	(.L_7555 - .L_7554)
.L_7554:
        /*006c*/ 	.word	0x00000000
        /*0070*/ 	.short	0x0001
        /*0072*/ 	.short	0x0004
        /*0074*/ 	.byte	0x00, 0xf0, 0x11, 0x00


	//----- nvinfo : EIATTR_KPARAM_INFO
	.align		4
.L_7555:
        /*0078*/ 	.byte	0x04, 0x17
        /*007a*/ 	.short	(.L_7557 - .L_7556)
.L_7556:
        /*007c*/ 	.word	0x00000000
        /*0080*/ 	.short	0x0000
        /*0082*/ 	.short	0x0000
        /*0084*/ 	.byte	0x00, 0xf0, 0x11, 0x00


	//----- nvinfo : EIATTR_SPARSE_MMA_MASK
	.align		4
.L_7557:
        /*0088*/ 	.byte	0x03, 0x50
        /*008a*/ 	.short	0x0000


	//----- nvinfo : EIATTR_MAXREG_COUNT
	.align		4
        /*008c*/ 	.byte	0x03, 0x1b
        /*008e*/ 	.short	0x00ff


	//----- nvinfo : EIATTR_NUM_BARRIERS
	.align		4
        /*0090*/ 	.byte	0x02, 0x4c
        /*0092*/ 	.byte	0x01
	.zero		1


	//----- nvinfo : EIATTR_MERCURY_ISA_VERSION
	.align		4
        /*0094*/ 	.byte	0x03, 0x5f
        /*0096*/ 	.short	0x0101


	//----- nvinfo : EIATTR_COOP_GROUP_MASK_REGIDS
	.align		4
        /*0098*/ 	.byte	0x04, 0x29
        /*009a*/ 	.short	(.L_7559 - .L_7558)


	//   ....[0]....
.L_7558:
        /*009c*/ 	.word	0xffffffff


	//   ....[1]....
        /*00a0*/ 	.word	0xffffffff


	//   ....[2]....
        /*00a4*/ 	.word	0x05000015


	//   ....[3]....
        /*00a8*/ 	.word	0x05000015


	//----- nvinfo : EIATTR_COOP_GROUP_INSTR_OFFSETS
	.align		4
.L_7559:
        /*00ac*/ 	.byte	0x04, 0x28
        /*00ae*/ 	.short	(.L_7561 - .L_7560)


	//   ....[0]....
.L_7560:
        /*00b0*/ 	.word	0x00000c90


	//   ....[1]....
        /*00b4*/ 	.word	0x00000ca0


	//   ....[2]....
        /*00b8*/ 	.word	0x000011d0


	//   ....[3]....
        /*00bc*/ 	.word	0x00001250


	//----- nvinfo : EIATTR_VRC_CTA_INIT_COUNT
	.align		4
.L_7561:
        /*00c0*/ 	.byte	0x02, 0x4a
	.zero		1
	.zero		1


	//----- nvinfo : EIATTR_EXIT_INSTR_OFFSETS
	.align		4
        /*00c4*/ 	.byte	0x04, 0x1c
        /*00c6*/ 	.short	(.L_7563 - .L_7562)


	//   ....[0]....
.L_7562:
        /*00c8*/ 	.word	0x000001c0


	//   ....[1]....
        /*00cc*/ 	.word	0x00001170


	//----- nvinfo : EIATTR_MAX_THREADS
	.align		4
.L_7563:
        /*00d0*/ 	.byte	0x04, 0x05
        /*00d2*/ 	.short	(.L_7565 - .L_7564)
.L_7564:
        /*00d4*/ 	.word	0x00000100
        /*00d8*/ 	.word	0x00000001
        /*00dc*/ 	.word	0x00000001


	//----- nvinfo : EIATTR_CRS_STACK_SIZE
	.align		4
.L_7565:
        /*00e0*/ 	.byte	0x04, 0x1e
        /*00e2*/ 	.short	(.L_7567 - .L_7566)
.L_7566:
        /*00e4*/ 	.word	0x00000000


	//----- nvinfo : EIATTR_CBANK_PARAM_SIZE
	.align		4
.L_7567:
        /*00e8*/ 	.byte	0x03, 0x19
        /*00ea*/ 	.short	0x0030


	//----- nvinfo : EIATTR_PARAM_CBANK
	.align		4
        /*00ec*/ 	.byte	0x04, 0x0a
        /*00ee*/ 	.short	(.L_7569 - .L_7568)
	.align		4
.L_7568:
        /*00f0*/ 	.word	index@(.nv.constant0._Z9cuda_gemmIiLi256ELi4ELi1ELi128ELi2ELi2ELi32ELi1ELi1EEviiiPT_S1_S1_ii)
        /*00f4*/ 	.short	0x0380
        /*00f6*/ 	.short	0x0030


	//----- nvinfo : EIATTR_SW_WAR
	.align		4
.L_7569:
        /*00f8*/ 	.byte	0x04, 0x36
        /*00fa*/ 	.short	(.L_7571 - .L_7570)
.L_7570:
        /*00fc*/ 	.word	0x00000008
.L_7571:


//--------------------- .nv.info._Z9cuda_gemmIiLi256ELi4ELi1ELi128ELi2ELi2ELi32ELi1ELi0EEviiiPT_S1_S1_ii --------------------------
	.section	.nv.info._Z9cuda_gemmIiLi256ELi4ELi1ELi128ELi2ELi2ELi32ELi1ELi0EEviiiPT_S1_S1_ii,"",@"SHT_CUDA_INFO"
	.sectionflags	@""
	.align	4


	//----- nvinfo : EIATTR_CUDA_API_VERSION
	.align		4
        /*0000*/ 	.byte	0x04, 0x37
        /*0002*/ 	.short	(.L_7573 - .L_7572)
.L_7572:
        /*0004*/ 	.word	0x00000082


	//----- nvinfo : EIATTR_KPARAM_INFO
	.align		4
.L_7573:
        /*0008*/ 	.byte	0x04, 0x17
        /*000a*/ 	.short	(.L_7575 - .L_7574)
.L_7574:
        /*000c*/ 	.word	0x00000000
        /*0010*/ 	.short	0x0007
        /*0012*/ 	.short	0x002c
        /*0014*/ 	.byte	0x00, 0xf0, 0x11, 0x00


	//----- nvinfo : EIATTR_KPARAM_INFO
	.align		4
.L_7575:
        /*0018*/ 	.byte	0x04, 0x17
        /*001a*/ 	.short	(.L_7577 - .L_7576)
.L_7576:
        /*001c*/ 	.word	0x00000000
        /*0020*/ 	.short	0x0006
        /*0022*/ 	.short	0x0028
        /*0024*/ 	.byte	0x00, 0xf0, 0x11, 0x00


	//----- nvinfo : EIATTR_KPARAM_INFO
	.align		4
.L_7577:
        /*0028*/ 	.byte	0x04, 0x17
        /*002a*/ 	.short	(.L_7579 - .L_7578)
.L_7578:
        /*002c*/ 	.word	0x00000000
        /*0030*/ 	.short	0x0005
        /*0032*/ 	.short	0x0020
        /*0034*/ 	.byte	0x00, 0xf5, 0x21, 0x00


	//----- nvinfo : EIATTR_KPARAM_INFO
	.align		4
.L_7579:
        /*0038*/ 	.byte	0x04, 0x17
        /*003a*/ 	.short	(.L_7581 - .L_7580)
.L_7580:
        /*003c*/ 	.word	0x00000000
        /*0040*/ 	.short	0x0004
        /*0042*/ 	.short	0x0018
        /*0044*/ 	.byte	0x00, 0xf5, 0x21, 0x00


	//----- nvinfo : EIATTR_KPARAM_INFO
	.align		4
.L_7581:
        /*0048*/ 	.byte	0x04, 0x17
        /*004a*/ 	.short	(.L_7583 - .L_7582)
.L_7582:
        /*004c*/ 	.word	0x00000000
        /*0050*/ 	.short	0x0003
        /*0052*/ 	.short	0x0010
        /*0054*/ 	.byte	0x00, 0xf5, 0x21, 0x00


	//----- nvinfo : EIATTR_KPARAM_INFO
	.align		4
.L_7583:
        /*0058*/ 	.byte	0x04, 0x17
        /*005a*/ 	.short	(.L_7585 - .L_7584)
.L_7584:
        /*005c*/ 	.word	0x00000000
        /*0060*/ 	.short	0x0002
        /*0062*/ 	.short	0x0008
        /*0064*/ 	.byte	0x00, 0xf0, 0x11, 0x00


	//----- nvinfo : EIATTR_KPARAM_INFO
	.align		4
.L_7585:
        /*0068*/ 	.byte	0x04, 0x17
        /*006a*/ 	.short	(.L_7587 - .L_7586)
.L_7586:
        /*006c*/ 	.word	0x00000000
        /*0070*/ 	.short	0x0001
        /*0072*/ 	.short	0x0004
        /*0074*/ 	.byte	0x00, 0xf0, 0x11, 0x00


	//----- nvinfo : EIATTR_KPARAM_INFO
	.align		4
.L_7587:
        /*0078*/ 	.byte	0x04, 0x17
        /*007a*/ 	.short	(.L_7589 - .L_7588)
.L_7588:
        /*007c*/ 	.word	0x00000000
        /*0080*/ 	.short	0x0000
        /*0082*/ 	.short	0x0000
        /*0084*/ 	.byte	0x00, 0xf0, 0x11, 0x00


	//----- nvinfo : EIATTR_SPARSE_MMA_MASK
	.align		4
.L_7589:
        /*0088*/ 	.byte	0x03, 0x50
        /*008a*/ 	.short	0x0000


	//----- nvinfo : EIATTR_MAXREG_COUNT
	.align		4
        /*008c*/ 	.byte	0x03, 0x1b
        /*008e*/ 	.short	0x00ff


	//----- nvinfo : EIATTR_NUM_BARRIERS
	.align		4
        /*0090*/ 	.byte	0x02, 0x4c
        /*0092*/ 	.byte	0x01
	.zero		1


	//----- nvinfo : EIATTR_MERCURY_ISA_VERSION
	.align		4
        /*0094*/ 	.byte	0x03, 0x5f
        /*0096*/ 	.short	0x0101


	//----- nvinfo : EIATTR_COOP_GROUP_MASK_REGIDS
	.align		4
        /*0098*/ 	.byte	0x04, 0x29
        /*009a*/ 	.short	(.L_7591 - .L_7590)


	//   ....[0]....
.L_7590:
        /*009c*/ 	.word	0xffffffff


	//   ....[1]....
        /*00a0*/ 	.word	0xffffffff


	//   ....[2]....
        /*00a4*/ 	.word	0xffffffff


	//   ....[3]....
        /*00a8*/ 	.word	0xffffffff


	//   ....[4]....
        /*00ac*/ 	.word	0xffffffff


	//   ....[5]....
        /*00b0*/ 	.word	0xffffffff


	//   ....[6]....
        /*00b4*/ 	.word	0xffffffff


	//   ....[7]....
        /*00b8*/ 	.word	0x0500000c


	//   ....[8]....
        /*00bc*/ 	.word	0x0500000c


	//   ....[9]....
        /*00c0*/ 	.word	0x0500000c


	//   ....[10]....
        /*00c4*/ 	.word	0x0500000c


	//   ....[11]....
        /*00c8*/ 	.word	0x0500000c


	//   ....[12]....
        /*00cc*/ 	.word	0x0500000c


	//----- nvinfo : EIATTR_COOP_GROUP_INSTR_OFFSETS
	.align		4
.L_7591:
        /*00d0*/ 	.byte	0x04, 0x28
        /*00d2*/ 	.short	(.L_7593 - .L_7592)


	//   ....[0]....
.L_7592:
        /*00d4*/ 	.word	0x00001790


	//   ....[1]....
        /*00d8*/ 	.word	0x000017e0


	//   ....[2]....
        /*00dc*/ 	.word	0x00001bf0


	//   ....[3]....
        /*00e0*/ 	.word	0x00001c40


	//   ....[4]....
        /*00e4*/ 	.word	0x000020a0


	//   ....[5]....
        /*00e8*/ 	.word	0x000020f0


	//   ....[6]....
        /*00ec*/ 	.word	0x00002160


	//   ....[7]....
        /*00f0*/ 	.word	0x00002850


	//   ....[8]....
        /*00f4*/ 	.word	0x000028d0


	//   ....[9]....
        /*00f8*/ 	.word	0x00002950


	//   ....[10]....
        /*00fc*/ 	.word	0x000029d0


	//   ....[11]....
        /*0100*/ 	.word	0x00002a40


	//   ....[12]....
        /*0104*/ 	.word	0x00002ac0


	//----- nvinfo : EIATTR_VRC_CTA_INIT_COUNT
	.align		4
.L_7593:
        /*0108*/ 	.byte	0x02, 0x4a
	.zero		1
	.zero		1


	//----- nvinfo : EIATTR_EXIT_INSTR_OFFSETS
	.align		4
        /*010c*/ 	.byte	0x04, 0x1c
        /*010e*/ 	.short	(.L_7595 - .L_7594)


	//   ....[0]....
.L_7594:
        /*0110*/ 	.word	0x000007e0


	//   ....[1]....
        /*0114*/ 	.word	0x00002800


	//----- nvinfo : EIATTR_MAX_THREADS
	.align		4
.L_7595:
        /*0118*/ 	.byte	0x04, 0x05
        /*011a*/ 	.short	(.L_7597 - .L_7596)
.L_7596:
        /*011c*/ 	.word	0x00000100
        /*0120*/ 	.word	0x00000001
        /*0124*/ 	.word	0x00000001


	//----- nvinfo : EIATTR_CRS_STACK_SIZE
	.align		4
.L_7597:
        /*0128*/ 	.byte	0x04, 0x1e
        /*012a*/ 	.short	(.L_7599 - .L_7598)
.L_7598:
        /*012c*/ 	.word	0x00000000


	//----- nvinfo : EIATTR_CBANK_PARAM_SIZE
	.align		4
.L_7599:
        /*0130*/ 	.byte	0x03, 0x19
        /*0132*/ 	.short	0x0030


	//----- nvinfo : EIATTR_PARAM_CBANK
	.align		4
        /*0134*/ 	.byte	0x04, 0x0a
        /*0136*/ 	.short	(.L_7601 - .L_7600)
	.align		4
.L_7600:
        /*0138*/ 	.word	index@(.nv.constant0._Z9cuda_gemmIiLi256ELi4ELi1ELi128ELi2ELi2ELi32ELi1ELi0EEviiiPT_S1_S1_ii)
        /*013c*/ 	.short	0x0380
        /*013e*/ 	.short	0x0030


	//----- nvinfo : EIATTR_SW_WAR
	.align		4
.L_7601:
        /*0140*/ 	.byte	0x04, 0x36
        /*0142*/ 	.short	(.L_7603 - .L_7602)
.L_7602:
        /*0144*/ 	.word	0x00000008
.L_7603:


//--------------------- .nv.info._Z9cuda_gemmIiLi256ELi4ELi1ELi128ELi2ELi2ELi32ELi0ELi1EEviiiPT_S1_S1_ii --------------------------
	.section	.nv.info._Z9cuda_gemmIiLi256ELi4ELi1ELi128ELi2ELi2ELi32ELi0ELi1EEviiiPT_S1_S1_ii,"",@"SHT_CUDA_INFO"
	.sectionflags	@""
	.align	4


	//----- nvinfo : EIATTR_CUDA_API_VERSION
	.align		4
        /*0000*/ 	.byte	0x04, 0x37
        /*0002*/ 	.short	(.L_7605 - .L_7604)
.L_7604:
        /*0004*/ 	.word	0x00000082


	//----- nvinfo : EIATTR_KPARAM_INFO
	.align		4
.L_7605:
        /*0008*/ 	.byte	0x04, 0x17
        /*000a*/ 	.short	(.L_7607 - .L_7606)
.L_7606:
        /*000c*/ 	.word	0x00000000
        /*0010*/ 	.short	0x0007
        /*0012*/ 	.short	0x002c
        /*0014*/ 	.byte	0x00, 0xf0, 0x11, 0x00


	//----- nvinfo : EIATTR_KPARAM_INFO
	.align		4
.L_7607:
        /*0018*/ 	.byte	0x04, 0x17
        /*001a*/ 	.short	(.L_7609 - .L_7608)
.L_7608:
        /*001c*/ 	.word	0x00000000
        /*0020*/ 	.short	0x0006
        /*0022*/ 	.short	0x0028
        /*0024*/ 	.byte	0x00, 0xf0, 0x11, 0x00


	//----- nvinfo : EIATTR_KPARAM_INFO
	.align		4
.L_7609:
        /*0028*/ 	.byte	0x04, 0x17
        /*002a*/ 	.short	(.L_7611 - .L_7610)
.L_7610:
        /*002c*/ 	.word	0x00000000
        /*0030*/ 	.short	0x0005
        /*0032*/ 	.short	0x0020
        /*0034*/ 	.byte	0x00, 0xf5, 0x21, 0x00


	//----- nvinfo : EIATTR_KPARAM_INFO
	.align		4
.L_7611:
        /*0038*/ 	.byte	0x04, 0x17
        /*003a*/ 	.short	(.L_7613 - .L_7612)
.L_7612:
        /*003c*/ 	.word	0x00000000
        /*0040*/ 	.short	0x0004
        /*0042*/ 	.short	0x0018
        /*0044*/ 	.byte	0x00, 0xf5, 0x21, 0x00


	//----- nvinfo : EIATTR_KPARAM_INFO
	.align		4
.L_7613:
        /*0048*/ 	.byte	0x04, 0x17
        /*004a*/ 	.short	(.L_7615 - .L_7614)
.L_7614:
        /*004c*/ 	.word	0x00000000
        /*0050*/ 	.short	0x0003
        /*0052*/ 	.short	0x0010
        /*0054*/ 	.byte	0x00, 0xf5, 0x21, 0x00


	//----- nvinfo : EIATTR_KPARAM_INFO
	.align		4
.L_7615:
        /*0058*/ 	.byte	0x04, 0x17
        /*005a*/ 	.short	(.L_7617 - .L_7616)
.L_7616:
        /*005c*/ 	.word	0x00000000
        /*0060*/ 	.short	0x0002
        /*0062*/ 	.short	0x0008
        /*0064*/ 	.byte	0x00, 0xf0, 0x11, 0x00


	//----- nvinfo : EIATTR_KPARAM_INFO
	.align		4
.L_7617:
        /*0068*/ 	.byte	0x04, 0x17
        /*006a*/ 	.short	(.L_7619 - .L_7618)
.L_7618:
        /*006c*/ 	.word	0x00000000
        /*0070*/ 	.short	0x0001
        /*0072*/ 	.short	0x0004
        /*0074*/ 	.byte	0x00, 0xf0, 0x11, 0x00


	//----- nvinfo : EIATTR_KPARAM_INFO
	.align		4
.L_7619:
        /*0078*/ 	.byte	0x04, 0x17
        /*007a*/ 	.short	(.L_7621 - .L_7620)
.L_7620:
        /*007c*/ 	.word	0x00000000
        /*0080*/ 	.short	0x0000
        /*0082*/ 	.short	0x0000
        /*0084*/ 	.byte	0x00, 0xf0, 0x11, 0x00


	//----- nvinfo : EIATTR_SPARSE_MMA_MASK
	.align		4
.L_7621:
        /*0088*/ 	.byte	0x03, 0x50
        /*008a*/ 	.short	0x0000


	//----- nvinfo : EIATTR_MAXREG_COUNT
	.align		4
        /*008c*/ 	.byte	0x03, 0x1b
        /*008e*/ 	.short	0x00ff


	//----- nvinfo : EIATTR_NUM_BARRIERS
	.align		4
        /*0090*/ 	.byte	0x02, 0x4c
        /*0092*/ 	.byte	0x01
	.zero		1


	//----- nvinfo : EIATTR_MERCURY_ISA_VERSION
	.align		4
        /*0094*/ 	.byte	0x03, 0x5f
        /*0096*/ 	.short	0x0101


	//----- nvinfo : EIATTR_COOP_GROUP_MASK_REGIDS
	.align		4
        /*0098*/ 	.byte	0x04, 0x29
        /*009a*/ 	.short	(.L_7623 - .L_7622)


	//   ....[0]....
.L_7622:
        /*009c*/ 	.word	0xffffffff


	//   ....[1]....
        /*00a0*/ 	.word	0xffffffff


	//   ....[2]....
        /*00a4*/ 	.word	0x0500000b


	//   ....[3]....
        /*00a8*/ 	.word	0x0500000b


	//----- nvinfo : EIATTR_COOP_GROUP_INSTR_OFFSETS
	.align		4
.L_7623:
        /*00ac*/ 	.byte	0x04, 0x28
        /*00ae*/ 	.short	(.L_7625 - .L_7624)


	//   ....[0]....
.L_7624:
        /*00b0*/ 	.word	0x00000cf0


	//   ....[1]....
        /*00b4*/ 	.word	0x00000d00


	//   ....[2]....
        /*00b8*/ 	.word	0x000013d0


	//   ....[3]....
        /*00bc*/ 	.word	0x00001450


	//----- nvinfo : EIATTR_VRC_CTA_INIT_COUNT
	.align		4
.L_7625:
        /*00c0*/ 	.byte	0x02, 0x4a
	.zero		1
	.zero		1


	//----- nvinfo : EIATTR_EXIT_INSTR_OFFSETS
	.align		4
        /*00c4*/ 	.byte	0x04, 0x1c
        /*00c6*/ 	.short	(.L_7627 - .L_7626)


	//   ....[0]....
.L_7626:
        /*00c8*/ 	.word	0x000001d0


	//   ....[1]....
        /*00cc*/ 	.word	0x00001370


	//----- nvinfo : EIATTR_MAX_THREADS
	.align		4
.L_7627:
        /*00d0*/ 	.byte	0x04, 0x05
        /*00d2*/ 	.short	(.L_7629 - .L_7628)
.L_7628:
        /*00d4*/ 	.word	0x00000100
        /*00d8*/ 	.word	0x00000001
        /*00dc*/ 	.word	0x00000001


	//----- nvinfo : EIATTR_CRS_STACK_SIZE
	.align		4
.L_7629:
        /*00e0*/ 	.byte	0x04, 0x1e
        /*00e2*/ 	.short	(.L_7631 - .L_7630)
.L_7630:
        /*00e4*/ 	.word	0x00000000


	//----- nvinfo : EIATTR_CBANK_PARAM_SIZE
	.align		4
.L_7631:
        /*00e8*/ 	.byte	0x03, 0x19
        /*00ea*/ 	.short	0x0030


	//----- nvinfo : EIATTR_PARAM_CBANK
	.align		4
        /*00ec*/ 	.byte	0x04, 0x0a
        /*00ee*/ 	.short	(.L_7633 - .L_7632)
	.align		4
.L_7632:
        /*00f0*/ 	.word	index@(.nv.constant0._Z9cuda_gemmIiLi256ELi4ELi1ELi128ELi2ELi2ELi32ELi0ELi1EEviiiPT_S1_S1_ii)
        /*00f4*/ 	.short	0x0380
        /*00f6*/ 	.short	0x0030


	//----- nvinfo : EIATTR_SW_WAR
	.align		4
.L_7633:
        /*00f8*/ 	.byte	0x04, 0x36
        /*00fa*/ 	.short	(.L_7635 - .L_7634)
.L_7634:
        /*00fc*/ 	.word	0x00000008
.L_7635:


//--------------------- .nv.info._Z9cuda_gemmIiLi256ELi4ELi1ELi128ELi2ELi2ELi32ELi0ELi0EEviiiPT_S1_S1_ii --------------------------
	.section	.nv.info._Z9cuda_gemmIiLi256ELi4ELi1ELi128ELi2ELi2ELi32ELi0ELi0EEviiiPT_S1_S1_ii,"",@"SHT_CUDA_INFO"
	.sectionflags	@""
	.align	4


	//----- nvinfo : EIATTR_CUDA_API_VERSION
	.align		4
        /*0000*/ 	.byte	0x04, 0x37
        /*0002*/ 	.short	(.L_7637 - .L_7636)
.L_7636:
        /*0004*/ 	.word	0x00000082


	//----- nvinfo : EIATTR_KPARAM_INFO
	.align		4
.L_7637:
        /*0008*/ 	.byte	0x04, 0x17
        /*000a*/ 	.short	(.L_7639 - .L_7638)
.L_7638:
        /*000c*/ 	.word	0x00000000
        /*0010*/ 	.short	0x0007
        /*0012*/ 	.short	0x002c
        /*0014*/ 	.byte	0x00, 0xf0, 0x11, 0x00


	//----- nvinfo : EIATTR_KPARAM_INFO
	.align		4
.L_7639:
        /*0018*/ 	.byte	0x04, 0x17
        /*001a*/ 	.short	(.L_7641 - .L_7640)
.L_7640:
        /*001c*/ 	.word	0x00000000
        /*0020*/ 	.short	0x0006
        /*0022*/ 	.short	0x0028
        /*0024*/ 	.byte	0x00, 0xf0, 0x11, 0x00


	//----- nvinfo : EIATTR_KPARAM_INFO
	.align		4
.L_7641:
        /*0028*/ 	.byte	0x04, 0x17
        /*002a*/ 	.short	(.L_7643 - .L_7642)
.L_7642:
        /*002c*/ 	.word	0x00000000
        /*0030*/ 	.short	0x0005
        /*0032*/ 	.short	0x0020
        /*0034*/ 	.byte	0x00, 0xf5, 0x21, 0x00


	//----- nvinfo : EIATTR_KPARAM_INFO
	.align		4
.L_7643:
        /*0038*/ 	.byte	0x04, 0x17
        /*003a*/ 	.short	(.L_7645 - .L_7644)
.L_7644:
        /*003c*/ 	.word	0x00000000
        /*0040*/ 	.short	0x0004
        /*0042*/ 	.short	0x0018
        /*0044*/ 	.byte	0x00, 0xf5, 0x21, 0x00


	//----- nvinfo : EIATTR_KPARAM_INFO
	.align		4
.L_7645:
        /*0048*/ 	.byte	0x04, 0x17
        /*004a*/ 	.short	(.L_7647 - .L_7646)
.L_7646:
        /*004c*/ 	.word	0x00000000
        /*0050*/ 	.short	0x0003
        /*0052*/ 	.short	0x0010
        /*0054*/ 	.byte	0x00, 0xf5, 0x21, 0x00


	//----- nvinfo : EIATTR_KPARAM_INFO
	.align		4
.L_7647:
        /*0058*/ 	.byte	0x04, 0x17
        /*005a*/ 	.short	(.L_7649 - .L_7648)
.L_7648:
        /*005c*/ 	.word	0x00000000
        /*0060*/ 	.short	0x0002
        /*0062*/ 	.short	0x0008
        /*0064*/ 	.byte	0x00, 0xf0, 0x11, 0x00


	//----- nvinfo : EIATTR_KPARAM_INFO
	.align		4
.L_7649:
        /*0068*/ 	.byte	0x04, 0x17
        /*006a*/ 	.short	(.L_7651 - .L_7650)
.L_7650:
        /*006c*/ 	.word	0x00000000
        /*0070*/ 	.short	0x0001
        /*0072*/ 	.short	0x0004
        /*0074*/ 	.byte	0x00, 0xf0, 0x11, 0x00


	//----- nvinfo : EIATTR_KPARAM_INFO
	.align		4
.L_7651:
        /*0078*/ 	.byte	0x04, 0x17
        /*007a*/ 	.short	(.L_7653 - .L_7652)
.L_7652:
        /*007c*/ 	.word	0x00000000
        /*0080*/ 	.short	0x0000
        /*0082*/ 	.short	0x0000
        /*0084*/ 	.byte	0x00, 0xf0, 0x11, 0x00


	//----- nvinfo : EIATTR_SPARSE_MMA_MASK
	.align		4
.L_7653:
        /*0088*/ 	.byte	0x03, 0x50
        /*008a*/ 	.short	0x0000


	//----- nvinfo : EIATTR_MAXREG_COUNT
	.align		4
        /*008c*/ 	.byte	0x03, 0x1b
        /*008e*/ 	.short	0x00ff


	//----- nvinfo : EIATTR_NUM_BARRIERS
	.align		4
        /*0090*/ 	.byte	0x02, 0x4c
        /*0092*/ 	.byte	0x01
	.zero		1


	//----- nvinfo : EIATTR_MERCURY_ISA_VERSION
	.align		4
        /*0094*/ 	.byte	0x03, 0x5f
        /*0096*/ 	.short	0x0101


	//----- nvinfo : EIATTR_COOP_GROUP_MASK_REGIDS
	.align		4
        /*0098*/ 	.byte	0x04, 0x29
        /*009a*/ 	.short	(.L_7655 - .L_7654)


	//   ....[0]....
.L_7654:
        /*009c*/ 	.word	0xffffffff


	//   ....[1]....
        /*00a0*/ 	.word	0xffffffff


	//   ....[2]....
        /*00a4*/ 	.word	0xffffffff


	//   ....[3]....
        /*00a8*/ 	.word	0xffffffff


	//   ....[4]....
        /*00ac*/ 	.word	0xffffffff


	//   ....[5]....
        /*00b0*/ 	.word	0xffffffff


	//   ....[6]....
        /*00b4*/ 	.word	0xffffffff


	//   ....[7]....
        /*00b8*/ 	.word	0x05000013


	//   ....[8]....
        /*00bc*/ 	.word	0x05000013


	//   ....[9]....
        /*00c0*/ 	.word	0x05000013


	//   ....[10]....
        /*00c4*/ 	.word	0x05000013


	//   ....[11]....
        /*00c8*/ 	.word	0x05000013


	//   ....[12]....
        /*00cc*/ 	.word	0x05000013


	//----- nvinfo : EIATTR_COOP_GROUP_INSTR_OFFSETS
	.align		4
.L_7655:
        /*00d0*/ 	.byte	0x04, 0x28
        /*00d2*/ 	.short	(.L_7657 - .L_7656)


	//   ....[0]....
.L_7656:
        /*00d4*/ 	.word	0x00001860


	//   ....[1]....
        /*00d8*/ 	.word	0x000018c0


	//   ....[2]....
        /*00dc*/ 	.word	0x00001cd0


	//   ....[3]....
        /*00e0*/ 	.word	0x00001d30


	//   ....[4]....
        /*00e4*/ 	.word	0x00002190


	//   ....[5]....
        /*00e8*/ 	.word	0x000021f0


	//   ....[6]....
        /*00ec*/ 	.word	0x00002260


	//   ....[7]....
        /*00f0*/ 	.word	0x000033c0


	//   ....[8]....
        /*00f4*/ 	.word	0x00003450


	//   ....[9]....
        /*00f8*/ 	.word	0x000034e0


	//   ....[10]....
        /*00fc*/ 	.word	0x00003570


	//   ....[11]....
        /*0100*/ 	.word	0x000035f0


	//   ....[12]....
        /*0104*/ 	.word	0x00003680


	//----- nvinfo : EIATTR_VRC_CTA_INIT_COUNT
	.align		4
.L_7657:
        /*0108*/ 	.byte	0x02, 0x4a
	.zero		1
	.zero		1


	//----- nvinfo : EIATTR_EXIT_INSTR_OFFSETS
	.align		4
        /*010c*/ 	.byte	0x04, 0x1c
        /*010e*/ 	.short	(.L_7659 - .L_7658)


	//   ....[0]....
.L_7658:
        /*0110*/ 	.word	0x000007e0


	//   ....[1]....
        /*0114*/ 	.word	0x00003360


	//----- nvinfo : EIATTR_MAX_THREADS
	.align		4
.L_7659:
        /*0118*/ 	.byte	0x04, 0x05
        /*011a*/ 	.short	(.L_7661 - .L_7660)
.L_7660:
        /*011c*/ 	.word	0x00000100
        /*0120*/ 	.word	0x00000001
        /*0124*/ 	.word	0x00000001


	//----- nvinfo : EIATTR_CRS_STACK_SIZE
	.align		4
.L_7661:
        /*0128*/ 	.byte	0x04, 0x1e
        /*012a*/ 	.short	(.L_7663 - .L_7662)
.L_7662:
        /*012c*/ 	.word	0x00000000


	//----- nvinfo : EIATTR_CBANK_PARAM_SIZE
	.align		4
.L_7663:
        /*0130*/ 	.byte	0x03, 0x19
        /*0132*/ 	.short	0x0030


	//----- nvinfo : EIATTR_PARAM_CBANK
	.align		4
        /*0134*/ 	.byte	0x04, 0x0a
        /*0136*/ 	.short	(.L_7665 - .L_7664)
	.align		4
.L_7664:
        /*0138*/ 	.word	index@(.nv.constant0._Z9cuda_gemmIiLi256ELi4ELi1ELi128ELi2ELi2ELi32ELi0ELi0EEviiiPT_S1_S1_ii)
        /*013c*/ 	.short	0x0380
        /*013e*/ 	.short	0x0030


	//----- nvinfo : EIATTR_SW_WAR
	.align		4
.L_7665:
        /*0140*/ 	.byte	0x04, 0x36
        /*0142*/ 	.short	(.L_7667 - .L_7666)
.L_7666:
        /*0144*/ 	.word	0x00000008
.L_7667:


//--------------------- .nv.info._Z9cuda_gemmIiLi256ELi4ELi1ELi64ELi128ELi128ELi32ELi1ELi1EEviiiPT_S1_S1_ii --------------------------
	.section	.nv.info._Z9cuda_gemmIiLi256ELi4ELi1ELi64ELi128ELi128ELi32ELi1ELi1EEviiiPT_S1_S1_ii,"",@"SHT_CUDA_INFO"
	.sectionflags	@""
	.align	4


	//----- nvinfo : EIATTR_CUDA_API_VERSION
	.align		4
        /*0000*/ 	.byte	0x04, 0x37
        /*0002*/ 	.short	(.L_7669 - .L_7668)
.L_7668:
        /*0004*/ 	.word	0x00000082


	//----- nvinfo : EIATTR_KPARAM_INFO
	.align		4
.L_7669:
        /*0008*/ 	.byte	0x04, 0x17
        /*000a*/ 	.short	(.L_7671 - .L_7670)
.L_7670:
        /*000c*/ 	.word	0x00000000
        /*0010*/ 	.short	0x0007
        /*0012*/ 	.short	0x002c
        /*0014*/ 	.byte	0x00, 0xf0, 0x11, 0x00


	//----- nvinfo : EIATTR_KPARAM_INFO
	.align		4
.L_7671:
        /*0018*/ 	.byte	0x04, 0x17
        /*001a*/ 	.short	(.L_7673 - .L_7672)
.L_7672:
        /*001c*/ 	.word	0x00000000
        /*0020*/ 	.short	0x0006
        /*0022*/ 	.short	0x0028
        /*0024*/ 	.byte	0x00, 0xf0, 0x11, 0x00


	//----- nvinfo : EIATTR_KPARAM_INFO
	.align		4
.L_7673:
        /*0028*/ 	.byte	0x04, 0x17
        /*002a*/ 	.short	(.L_7675 - .L_7674)
.L_7674:
        /*002c*/ 	.word	0x00000000
        /*0030*/ 	.short	0x0005
        /*0032*/ 	.short	0x0020
        /*0034*/ 	.byte	0x00, 0xf5, 0x21, 0x00


	//----- nvinfo : EIATTR_KPARAM_INFO
	.align		4
.L_7675:
        /*0038*/ 	.byte	0x04, 0x17
        /*003a*/ 	.short	(.L_7677 - .L_7676)
.L_7676:
        /*003c*/ 	.word	0x00000000
        /*0040*/ 	.short	0x0004
        /*0042*/ 	.short	0x0018
        /*0044*/ 	.byte	0x00, 0xf5, 0x21, 0x00


	//----- nvinfo : EIATTR_KPARAM_INFO
	.align		4
.L_7677:
        /*0048*/ 	.byte	0x04, 0x17
        /*004a*/ 	.short	(.L_7679 - .L_7678)
.L_7678:
        /*004c*/ 	.word	0x00000000
        /*0050*/ 	.short	0x0003
        /*0052*/ 	.short	0x0010
        /*0054*/ 	.byte	0x00, 0xf5, 0x21, 0x00


	//----- nvinfo : EIATTR_KPARAM_INFO
	.align		4
.L_7679:
        /*0058*/ 	.byte	0x04, 0x17
        /*005a*/ 	.short	(.L_7681 - .L_7680)
.L_7680:
        /*005c*/ 	.word	0x00000000
        /*0060*/ 	.short	0x0002
        /*0062*/ 	.short	0x0008
        /*0064*/ 	.byte	0x00, 0xf0, 0x11, 0x00


	//----- nvinfo : EIATTR_KPARAM_INFO
	.align		4
.L_7681:
        /*0068*/ 	.byte	0x04, 0x17
        /*006a*/ 	.short	(.L_7683 - .L_7682)
.L_7682:
        /*006c*/ 	.word	0x00000000
        /*0070*/ 	.short	0x0001
        /*0072*/ 	.short	0x0004
        /*0074*/ 	.byte	0x00, 0xf0, 0x11, 0x00


	//----- nvinfo : EIATTR_KPARAM_INFO
	.align		4
.L_7683:
        /*0078*/ 	.byte	0x04, 0x17
        /*007a*/ 	.short	(.L_7685 - .L_7684)
.L_7684:
        /*007c*/ 	.word	0x00000000
        /*0080*/ 	.short	0x0000
        /*0082*/ 	.short	0x0000
        /*0084*/ 	.byte	0x00, 0xf0, 0x11, 0x00


	//----- nvinfo : EIATTR_SPARSE_MMA_MASK
	.align		4
.L_7685:
        /*0088*/ 	.byte	0x03, 0x50
        /*008a*/ 	.short	0x0000


	//----- nvinfo : EIATTR_MAXREG_COUNT
	.align		4
        /*008c*/ 	.byte	0x03, 0x1b
        /*008e*/ 	.short	0x00ff


	//----- nvinfo : EIATTR_NUM_BARRIERS
	.align		4
        /*0090*/ 	.byte	0x02, 0x4c
        /*0092*/ 	.byte	0x01
	.zero		1


	//----- nvinfo : EIATTR_MERCURY_ISA_VERSION
	.align		4
        /*0094*/ 	.byte	0x03, 0x5f
        /*0096*/ 	.short	0x0101


	//----- nvinfo : EIATTR_VRC_CTA_INIT_COUNT
	.align		4
        /*0098*/ 	.byte	0x02, 0x4a
	.zero		1
	.zero		1


	//----- nvinfo : EIATTR_EXIT_INSTR_OFFSETS
	.align		4
        /*009c*/ 	.byte	0x04, 0x1c
        /*009e*/ 	.short	(.L_7687 - .L_7686)


	//   ....[0]....
.L_7686:
        /*00a0*/ 	.word	0x00000050


	//   ....[1]....
        /*00a4*/ 	.word	0x00001260


	//----- nvinfo : EIATTR_MAX_THREADS
	.align		4
.L_7687:
        /*00a8*/ 	.byte	0x04, 0x05
        /*00aa*/ 	.short	(.L_7689 - .L_7688)
.L_7688:
        /*00ac*/ 	.word	0x00000100
        /*00b0*/ 	.word	0x00000001
        /*00b4*/ 	.word	0x00000001


	//----- nvinfo : EIATTR_CRS_STACK_SIZE
	.align		4
.L_7689:
        /*00b8*/ 	.byte	0x04, 0x1e
        /*00ba*/ 	.short	(.L_7691 - .L_7690)
.L_7690:
        /*00bc*/ 	.word	0x00000000


	//----- nvinfo : EIATTR_CBANK_PARAM_SIZE
	.align		4
.L_7691:
        /*00c0*/ 	.byte	0x03, 0x19
        /*00c2*/ 	.short	0x0030


	//----- nvinfo : EIATTR_PARAM_CBANK
	.align		4
        /*00c4*/ 	.byte	0x04, 0x0a
        /*00c6*/ 	.short	(.L_7693 - .L_7692)
	.align		4
.L_7692:
        /*00c8*/ 	.word	index@(.nv.constant0._Z9cuda_gemmIiLi256ELi4ELi1ELi64ELi128ELi128ELi32ELi1ELi1EEviiiPT_S1_S1_ii)
        /*00cc*/ 	.short	0x0380
        /*00ce*/ 	.short	0x0030


	//----- nvinfo : EIATTR_SW_WAR
	.align		4
.L_7693:
        /*00d0*/ 	.byte	0x04, 0x36
        /*00d2*/ 	.short	(.L_7695 - .L_7694)
.L_7694:
        /*00d4*/ 	.word	0x00000008
.L_7695:


//--------------------- .nv.info._Z9cuda_gemmIiLi256ELi4ELi1ELi64ELi128ELi128ELi32ELi1ELi0EEviiiPT_S1_S1_ii --------------------------
	.section	.nv.info._Z9cuda_gemmIiLi256ELi4ELi1ELi64ELi128ELi128ELi32ELi1ELi0EEviiiPT_S1_S1_ii,"",@"SHT_CUDA_INFO"
	.sectionflags	@""
	.align	4


	//----- nvinfo : EIATTR_CUDA_API_VERSION
	.align		4
        /*0000*/ 	.byte	0x04, 0x37
        /*0002*/ 	.short	(.L_7697 - .L_7696)
.L_7696:
        /*0004*/ 	.word	0x00000082


	//----- nvinfo : EIATTR_KPARAM_INFO
	.align		4
.L_7697:
        /*0008*/ 	.byte	0x04, 0x17
        /*000a*/ 	.short	(.L_7699 - .L_7698)
.L_7698:
        /*000c*/ 	.word	0x00000000
        /*0010*/ 	.short	0x0007
        /*0012*/ 	.short	0x002c
        /*0014*/ 	.byte	0x00, 0xf0, 0x11, 0x00


	//----- nvinfo : EIATTR_KPARAM_INFO
	.align		4
.L_7699:
        /*0018*/ 	.byte	0x04, 0x17
        /*001a*/ 	.short	(.L_7701 - .L_7700)
.L_7700:
        /*001c*/ 	.word	0x00000000
        /*0020*/ 	.short	0x0006
        /*0022*/ 	.short	0x0028
        /*0024*/ 	.byte	0x00, 0xf0, 0x11, 0x00


	//----- nvinfo : EIATTR_KPARAM_INFO
	.align		4
.L_7701:
        /*0028*/ 	.byte	0x04, 0x17
        /*002a*/ 	.short	(.L_7703 - .L_7702)
.L_7702:
        /*002c*/ 	.word	0x00000000
        /*0030*/ 	.short	0x0005
        /*0032*/ 	.short	0x0020
        /*0034*/ 	.byte	0x00, 0xf5, 0x21, 0x00


	//----- nvinfo : EIATTR_KPARAM_INFO
	.align		4
.L_7703:
        /*0038*/ 	.byte	0x04, 0x17
        /*003a*/ 	.short	(.L_7705 - .L_7704)
.L_7704:
        /*003c*/ 	.word	0x00000000
        /*0040*/ 	.short	0x0004
        /*0042*/ 	.short	0x0018
        /*0044*/ 	.byte	0x00, 0xf5, 0x21, 0x00


	//----- nvinfo : EIATTR_KPARAM_INFO
	.align		4
.L_7705:
        /*0048*/ 	.byte	0x04, 0x17
        /*004a*/ 	.short	(.L_7707 - .L_7706)
.L_7706:
        /*004c*/ 	.word	0x00000000
        /*0050*/ 	.short	0x0003
        /*0052*/ 	.short	0x0010
        /*0054*/ 	.byte	0x00, 0xf5, 0x21, 0x00


	//----- nvinfo : EIATTR_KPARAM_INFO
	.align		4
.L_7707:
        /*0058*/ 	.byte	0x04, 0x17
        /*005a*/ 	.short	(.L_7709 - .L_7708)
.L_7708:
        /*005c*/ 	.word	0x00000000
        /*0060*/ 	.short	0x0002
        /*0062*/ 	.short	0x0008
        /*0064*/ 	.byte	0x00, 0xf0, 0x11, 0x00


	//----- nvinfo : EIATTR_KPARAM_INFO
	.align		4
.L_7709:
        /*0068*/ 	.byte	0x04, 0x17
        /*006a*/ 	.short	(.L_7711 - .L_7710)
.L_7710:
        /*006c*/ 	.word	0x00000000
        /*0070*/ 	.short	0x0001
        /*0072*/ 	.short	0x0004
        /*0074*/ 	.byte	0x00, 0xf0, 0x11, 0x00


	//----- nvinfo : EIATTR_KPARAM_INFO
	.align		4
.L_7711:
        /*0078*/ 	.byte	0x04, 0x17
        /*007a*/ 	.short	(.L_7713 - .L_7712)
.L_7712:
        /*007c*/ 	.word	0x00000000
        /*0080*/ 	.short	0x0000
        /*0082*/ 	.short	0x0000
        /*0084*/ 	.byte	0x00, 0xf0, 0x11, 0x00


	//----- nvinfo : EIATTR_SPARSE_MMA_MASK
	.align		4
.L_7713:
        /*0088*/ 	.byte	0x03, 0x50
        /*008a*/ 	.short	0x0000


	//----- nvinfo : EIATTR_MAXREG_COUNT
	.align		4
        /*008c*/ 	.byte	0x03, 0x1b
        /*008e*/ 	.short	0x00ff


	//----- nvinfo : EIATTR_NUM_BARRIERS
	.align		4
        /*0090*/ 	.byte	0x02, 0x4c
        /*0092*/ 	.byte	0x01
	.zero		1


	//----- nvinfo : EIATTR_MERCURY_ISA_VERSION
	.align		4
        /*0094*/ 	.byte	0x03, 0x5f
        /*0096*/ 	.short	0x0101


	//----- nvinfo : EIATTR_COOP_GROUP_MASK_REGIDS
	.align		4
        /*0098*/ 	.byte	0x04, 0x29
        /*009a*/ 	.short	(.L_7715 - .L_7714)


	//   ....[0]....
.L_7714:
        /*009c*/ 	.word	0xffffffff


	//----- nvinfo : EIATTR_COOP_GROUP_INSTR_OFFSETS
	.align		4
.L_7715:
        /*00a0*/ 	.byte	0x04, 0x28
        /*00a2*/ 	.short	(.L_7717 - .L_7716)


	//   ....[0]....
.L_7716:
        /*00a4*/ 	.word	0x000046f0


	//----- nvinfo : EIATTR_VRC_CTA_INIT_COUNT
	.align		4
.L_7717:
        /*00a8*/ 	.byte	0x02, 0x4a
	.zero		1
	.zero		1


	//----- nvinfo : EIATTR_EXIT_INSTR_OFFSETS
	.align		4
        /*00ac*/ 	.byte	0x04, 0x1c
        /*00ae*/ 	.short	(.L_7719 - .L_7718)


	//   ....[0]....
.L_7718:
        /*00b0*/ 	.word	0x00000300


	//   ....[1]....
        /*00b4*/ 	.word	0x00004da0


	//----- nvinfo : EIATTR_MAX_THREADS
	.align		4
.L_7719:
        /*00b8*/ 	.byte	0x04, 0x05
        /*00ba*/ 	.short	(.L_7721 - .L_7720)
.L_7720:
        /*00bc*/ 	.word	0x00000100
        /*00c0*/ 	.word	0x00000001
        /*00c4*/ 	.word	0x00000001


	//----- nvinfo : EIATTR_CRS_STACK_SIZE
	.align		4
.L_7721:
        /*00c8*/ 	.byte	0x04, 0x1e
        /*00ca*/ 	.short	(.L_7723 - .L_7722)
.L_7722:
        /*00cc*/ 	.word	0x00000000


	//----- nvinfo : EIATTR_CBANK_PARAM_SIZE
	.align		4
.L_7723:
        /*00d0*/ 	.byte	0x03, 0x19
        /*00d2*/ 	.short	0x0030


	//----- nvinfo : EIATTR_PARAM_CBANK
	.align		4
        /*00d4*/ 	.byte	0x04, 0x0a
        /*00d6*/ 	.short	(.L_7725 - .L_7724)
	.align		4
.L_7724:
        /*00d8*/ 	.word	index@(.nv.constant0._Z9cuda_gemmIiLi256ELi4ELi1ELi64ELi128ELi128ELi32ELi1ELi0EEviiiPT_S1_S1_ii)
        /*00dc*/ 	.short	0x0380
        /*00de*/ 	.short	0x0030


	//----- nvinfo : EIATTR_SW_WAR
	.align		4
.L_7725:
        /*00e0*/ 	.byte	0x04, 0x36
        /*00e2*/ 	.short	(.L_7727 - .L_7726)
.L_7726:
        /*00e4*/ 	.word	0x00000008
.L_7727:


//--------------------- .nv.info._Z9cuda_gemmIiLi256ELi4ELi1ELi64ELi128ELi128ELi32ELi0ELi1EEviiiPT_S1_S1_ii --------------------------
	.section	.nv.info._Z9cuda_gemmIiLi256ELi4ELi1ELi64ELi128ELi128ELi32ELi0ELi1EEviiiPT_S1_S1_ii,"",@"SHT_CUDA_INFO"
	.sectionflags	@""
	.align	4


	//----- nvinfo : EIATTR_CUDA_API_VERSION
	.align		4
        /*0000*/ 	.byte	0x04, 0x37
        /*0002*/ 	.short	(.L_7729 - .L_7728)
.L_7728:
        /*0004*/ 	.word	0x00000082


	//----- nvinfo : EIATTR_KPARAM_INFO
	.align		4
.L_7729:
        /*0008*/ 	.byte	0x04, 0x17
        /*000a*/ 	.short	(.L_7731 - .L_7730)
.L_7730:
        /*000c*/ 	.word	0x00000000
        /*0010*/ 	.short	0x0007
        /*0012*/ 	.short	0x002c
        /*0014*/ 	.byte	0x00, 0xf0, 0x11, 0x00


	//----- nvinfo : EIATTR_KPARAM_INFO
	.align		4
.L_7731:
        /*0018*/ 	.byte	0x04, 0x17
        /*001a*/ 	.short	(.L_7733 - .L_7732)
.L_7732:
        /*001c*/ 	.word	0x00000000
        /*0020*/ 	.short	0x0006
        /*0022*/ 	.short	0x0028
        /*0024*/ 	.byte	0x00, 0xf0, 0x11, 0x00


	//----- nvinfo : EIATTR_KPARAM_INFO
	.align		4
.L_7733:
        /*0028*/ 	.byte	0x04, 0x17
        /*002a*/ 	.short	(.L_7735 - .L_7734)
.L_7734:
        /*002c*/ 	.word	0x00000000
        /*0030*/ 	.short	0x0005
        /*0032*/ 	.short	0x0020
        /*0034*/ 	.byte	0x00, 0xf5, 0x21, 0x00


	//----- nvinfo : EIATTR_KPARAM_INFO
	.align		4
.L_7735:
        /*0038*/ 	.byte	0x04, 0x17
        /*003a*/ 	.short	(.L_7737 - .L_7736)
.L_7736:
        /*003c*/ 	.word	0x00000000
        /*0040*/ 	.short	0x0004
        /*0042*/ 	.short	0x0018
        /*0044*/ 	.byte	0x00, 0xf5, 0x21, 0x00


	//----- nvinfo : EIATTR_KPARAM_INFO
	.align		4
.L_7737:
        /*0048*/ 	.byte	0x04, 0x17
        /*004a*/ 	.short	(.L_7739 - .L_7738)
.L_7738:
        /*004c*/ 	.word	0x00000000
        /*0050*/ 	.short	0x0003
        /*0052*/ 	.short	0x0010
        /*0054*/ 	.byte	0x00, 0xf5, 0x21, 0x00


	//----- nvinfo : EIATTR_KPARAM_INFO
	.align		4
.L_7739:
        /*0058*/ 	.byte	0x04, 0x17
        /*005a*/ 	.short	(.L_7741 - .L_7740)
.L_7740:
        /*005c*/ 	.word	0x00000000
        /*0060*/ 	.short	0x0002
        /*0062*/ 	.short	0x0008
        /*0064*/ 	.byte	0x00, 0xf0, 0x11, 0x00


	//----- nvinfo : EIATTR_KPARAM_INFO
	.align		4
.L_7741:
        /*0068*/ 	.byte	0x04, 0x17
        /*006a*/ 	.short	(.L_7743 - .L_7742)
.L_7742:
        /*006c*/ 	.word	0x00000000
        /*0070*/ 	.short	0x0001
        /*0072*/ 	.short	0x0004
        /*0074*/ 	.byte	0x00, 0xf0, 0x11, 0x00


	//----- nvinfo : EIATTR_KPARAM_INFO
	.align		4
.L_7743:
        /*0078*/ 	.byte	0x04, 0x17
        /*007a*/ 	.short	(.L_7745 - .L_7744)
.L_7744:
        /*007c*/ 	.word	0x00000000
        /*0080*/ 	.short	0x0000
        /*0082*/ 	.short	0x0000
        /*0084*/ 	.byte	0x00, 0xf0, 0x11, 0x00


	//----- nvinfo : EIATTR_SPARSE_MMA_MASK
	.align		4
.L_7745:
        /*0088*/ 	.byte	0x03, 0x50
        /*008a*/ 	.short	0x0000


	//----- nvinfo : EIATTR_MAXREG_COUNT
	.align		4
        /*008c*/ 	.byte	0x03, 0x1b
        /*008e*/ 	.short	0x00ff


	//----- nvinfo : EIATTR_NUM_BARRIERS
	.align		4
        /*0090*/ 	.byte	0x02, 0x4c
        /*0092*/ 	.byte	0x01
	.zero		1


	//----- nvinfo : EIATTR_MERCURY_ISA_VERSION
	.align		4
        /*0094*/ 	.byte	0x03, 0x5f
        /*0096*/ 	.short	0x0101


	//----- nvinfo : EIATTR_VRC_CTA_INIT_COUNT
	.align		4
        /*0098*/ 	.byte	0x02, 0x4a
	.zero		1
	.zero		1


	//----- nvinfo : EIATTR_EXIT_INSTR_OFFSETS
	.align		4
        /*009c*/ 	.byte	0x04, 0x1c
        /*009e*/ 	.short	(.L_7747 - .L_7746)


	//   ....[0]....
.L_7746:
        /*00a0*/ 	.word	0x000002f0


	//   ....[1]....
        /*00a4*/ 	.word	0x00000eb0


	//----- nvinfo : EIATTR_MAX_THREADS
	.align		4
.L_7747:
        /*00a8*/ 	.byte	0x04, 0x05
        /*00aa*/ 	.short	(.L_7749 - .L_7748)
.L_7748:
        /*00ac*/ 	.word	0x00000100
        /*00b0*/ 	.word	0x00000001
        /*00b4*/ 	.word	0x00000001


	//----- nvinfo : EIATTR_CRS_STACK_SIZE
	.align		4
.L_7749:
        /*00b8*/ 	.byte	0x04, 0x1e
        /*00ba*/ 	.short	(.L_7751 - .L_7750)
.L_7750:
        /*00bc*/ 	.word	0x00000000


	//----- nvinfo : EIATTR_CBANK_PARAM_SIZE
	.align		4
.L_7751:
        /*00c0*/ 	.byte	0x03, 0x19
        /*00c2*/ 	.short	0x0030


	//----- nvinfo : EIATTR_PARAM_CBANK
	.align		4
        /*00c4*/ 	.byte	0x04, 0x0a
        /*00c6*/ 	.short	(.L_7753 - .L_7752)
	.align		4
.L_7752:
        /*00c8*/ 	.word	index@(.nv.constant0._Z9cuda_gemmIiLi256ELi4ELi1ELi64ELi128ELi128ELi32ELi0ELi1EEviiiPT_S1_S1_ii)
        /*00cc*/ 	.short	0x0380
        /*00ce*/ 	.short	0x0030


	//----- nvinfo : EIATTR_SW_WAR
	.align		4
.L_7753:
        /*00d0*/ 	.byte	0x04, 0x36
        /*00d2*/ 	.short	(.L_7755 - .L_7754)
.L_7754:
        /*00d4*/ 	.word	0x00000008
.L_7755:


//--------------------- .nv.info._Z9cuda_gemmIiLi256ELi4ELi1ELi64ELi128ELi128ELi32ELi0ELi0EEviiiPT_S1_S1_ii --------------------------
	.section	.nv.info._Z9cuda_gemmIiLi256ELi4ELi1ELi64ELi128ELi128ELi32ELi0ELi0EEviiiPT_S1_S1_ii,"",@"SHT_CUDA_INFO"
	.sectionflags	@""
	.align	4


	//----- nvinfo : EIATTR_CUDA_API_VERSION
	.align		4
        /*0000*/ 	.byte	0x04, 0x37
        /*0002*/ 	.short	(.L_7757 - .L_7756)
.L_7756:
        /*0004*/ 	.word	0x00000082


	//----- nvinfo : EIATTR_KPARAM_INFO
	.align		4
.L_7757:
        /*0008*/ 	.byte	0x04, 0x17
        /*000a*/ 	.short	(.L_7759 - .L_7758)
.L_7758:
        /*000c*/ 	.word	0x00000000
        /*0010*/ 	.short	0x0007
        /*0012*/ 	.short	0x002c
        /*0014*/ 	.byte	0x00, 0xf0, 0x11, 0x00


	//----- nvinfo : EIATTR_KPARAM_INFO
	.align		4
.L_7759:
        /*0018*/ 	.byte	0x04, 0x17
        /*001a*/ 	.short	(.L_7761 - .L_7760)
.L_7760:
        /*001c*/ 	.word	0x00000000
        /*0020*/ 	.short	0x0006
        /*0022*/ 	.short	0x0028
        /*0024*/ 	.byte	0x00, 0xf0, 0x11, 0x00


	//----- nvinfo : EIATTR_KPARAM_INFO
	.align		4
.L_7761:
        /*0028*/ 	.byte	0x04, 0x17
        /*002a*/ 	.short	(.L_7763 - .L_7762)
.L_7762:
        /*002c*/ 	.word	0x00000000
        /*0030*/ 	.short	0x0005
        /*0032*/ 	.short	0x0020
        /*0034*/ 	.byte	0x00, 0xf5, 0x21, 0x00


	//----- nvinfo : EIATTR_KPARAM_INFO
	.align		4
.L_7763:
        /*0038*/ 	.byte	0x04, 0x17
        /*003a*/ 	.short	(.L_7765 - .L_7764)
.L_7764:
        /*003c*/ 	.word	0x00000000
        /*0040*/ 	.short	0x0004
        /*0042*/ 	.short	0x0018
        /*0044*/ 	.byte	0x00, 0xf5, 0x21, 0x00


	//----- nvinfo : EIATTR_KPARAM_INFO
	.align		4
.L_7765:
        /*0048*/ 	.byte	0x04, 0x17
        /*004a*/ 	.short	(.L_7767 - .L_7766)
.L_7766:
        /*004c*/ 	.word	0x00000000
        /*0050*/ 	.short	0x0003
        /*0052*/ 	.short	0x0010
        /*0054*/ 	.byte	0x00, 0xf5, 0x21, 0x00


	//----- nvinfo : EIATTR_KPARAM_INFO
	.align		4
.L_7767:
        /*0058*/ 	.byte	0x04, 0x17
        /*005a*/ 	.short	(.L_7769 - .L_7768)
.L_7768:
        /*005c*/ 	.word	0x00000000
        /*0060*/ 	.short	0x0002
        /*0062*/ 	.short	0x0008
        /*0064*/ 	.byte	0x00, 0xf0, 0x11, 0x00


	//----- nvinfo : EIATTR_KPARAM_INFO
	.align		4
.L_7769:
        /*0068*/ 	.byte	0x04, 0x17
        /*006a*/ 	.short	(.L_7771 - .L_7770)
.L_7770:
        /*006c*/ 	.word	0x00000000
        /*0070*/ 	.short	0x0001
        /*0072*/ 	.short	0x0004
        /*0074*/ 	.byte	0x00, 0xf0, 0x11, 0x00


	//----- nvinfo : EIATTR_KPARAM_INFO
	.align		4
.L_7771:
        /*0078*/ 	.byte	0x04, 0x17
        /*007a*/ 	.short	(.L_7773 - .L_7772)
.L_7772:
        /*007c*/ 	.word	0x00000000
        /*0080*/ 	.short	0x0000
        /*0082*/ 	.short	0x0000
        /*0084*/ 	.byte	0x00, 0xf0, 0x11, 0x00


	//----- nvinfo : EIATTR_SPARSE_MMA_MASK
	.align		4
.L_7773:
        /*0088*/ 	.byte	0x03, 0x50
        /*008a*/ 	.short	0x0000


	//----- nvinfo : EIATTR_MAXREG_COUNT
	.align		4
        /*008c*/ 	.byte	0x03, 0x1b
        /*008e*/ 	.short	0x00ff


	//----- nvinfo : EIATTR_NUM_BARRIERS
	.align		4
        /*0090*/ 	.byte	0x02, 0x4c
        /*0092*/ 	.byte	0x01
	.zero		1


	//----- nvinfo : EIATTR_MERCURY_ISA_VERSION
	.align		4
        /*0094*/ 	.byte	0x03, 0x5f
        /*0096*/ 	.short	0x0101


	//----- nvinfo : EIATTR_COOP_GROUP_MASK_REGIDS
	.align		4
        /*0098*/ 	.byte	0x04, 0x29
        /*009a*/ 	.short	(.L_7775 - .L_7774)


	//   ....[0]....
.L_7774:
        /*009c*/ 	.word	0xffffffff


	//----- nvinfo : EIATTR_COOP_GROUP_INSTR_OFFSETS
	.align		4
.L_7775:
        /*00a0*/ 	.byte	0x04, 0x28
        /*00a2*/ 	.short	(.L_7777 - .L_7776)


	//   ....[0]....
.L_7776:
        /*00a4*/ 	.word	0x00004aa0


	//----- nvinfo : EIATTR_VRC_CTA_INIT_COUNT
	.align		4
.L_7777:
        /*00a8*/ 	.byte	0x02, 0x4a
	.zero		1
	.zero		1


	//----- nvinfo : EIATTR_EXIT_INSTR_OFFSETS
	.align		4
        /*00ac*/ 	.byte	0x04, 0x1c
        /*00ae*/ 	.short	(.L_7779 - .L_7778)


	//   ....[0]....
.L_7778:
        /*00b0*/ 	.word	0x00000560


	//   ....[1]....
        /*00b4*/ 	.word	0x00005c10


	//----- nvinfo : EIATTR_MAX_THREADS
	.align		4
.L_7779:
        /*00b8*/ 	.byte	0x04, 0x05
        /*00ba*/ 	.short	(.L_7781 - .L_7780)
.L_7780:
        /*00bc*/ 	.word	0x00000100
        /*00c0*/ 	.word	0x00000001
        /*00c4*/ 	.word	0x00000001


	//----- nvinfo : EIATTR_CRS_STACK_SIZE
	.align		4
.L_7781:
        /*00c8*/ 	.byte	0x04, 0x1e
        /*00ca*/ 	.short	(.L_7783 - .L_7782)
.L_7782:
        /*00cc*/ 	.word	0x00000000


	//----- nvinfo : EIATTR_CBANK_PARAM_SIZE
	.align		4
.L_7783:
        /*00d0*/ 	.byte	0x03, 0x19
        /*00d2*/ 	.short	0x0030


	//----- nvinfo : EIATTR_PARAM_CBANK
	.align		4
        /*00d4*/ 	.byte	0x04, 0x0a
        /*00d6*/ 	.short	(.L_7785 - .L_7784)
	.align		4
.L_7784:
        /*00d8*/ 	.word	index@(.nv.constant0._Z9cuda_gemmIiLi256ELi4ELi1ELi64ELi128ELi128ELi32ELi0ELi0EEviiiPT_S1_S1_ii)
        /*00dc*/ 	.short	0x0380
        /*00de*/ 	.short	0x0030


	//----- nvinfo : EIATTR_SW_WAR
	.align		4
.L_7785:
        /*00e0*/ 	.byte	0x04, 0x36
        /*00e2*/ 	.short	(.L_7787 - .L_7786)
.L_7786:
        /*00e4*/ 	.word	0x00000008
.L_7787:


//--------------------- .nv.info._Z9cuda_gemmIiLi256ELi4ELi1ELi64ELi64ELi64ELi32ELi1ELi1EEviiiPT_S1_S1_ii --------------------------
	.section	.nv.info._Z9cuda_gemmIiLi256ELi4ELi1ELi64ELi64ELi64ELi32ELi1ELi1EEviiiPT_S1_S1_ii,"",@"SHT_CUDA_INFO"
	.sectionflags	@""
	.align	4


	//----- nvinfo : EIATTR_CUDA_API_VERSION
	.align		4
        /*0000*/ 	.byte	0x04, 0x37
        /*0002*/ 	.short	(.L_7789 - .L_7788)
.L_7788:
        /*0004*/ 	.word	0x00000082


	//----- nvinfo : EIATTR_KPARAM_INFO
	.align		4
.L_7789:
        /*0008*/ 	.byte	0x04, 0x17
        /*000a*/ 	.short	(.L_7791 - .L_7790)
.L_7790:
        /*000c*/ 	.word	0x00000000
        /*0010*/ 	.short	0x0007
        /*0012*/ 	.short	0x002c
        /*0014*/ 	.byte	0x00, 0xf0, 0x11, 0x00


	//----- nvinfo : EIATTR_KPARAM_INFO
	.align		4
.L_7791:
        /*0018*/ 	.byte	0x04, 0x17
        /*001a*/ 	.short	(.L_7793 - .L_7792)
.L_7792:
        /*001c*/ 	.word	0x00000000
        /*0020*/ 	.short	0x0006
        /*0022*/ 	.short	0x0028
        /*0024*/ 	.byte	0x00, 0xf0, 0x11, 0x00


	//----- nvinfo : EIATTR_KPARAM_INFO
	.align		4
.L_7793:
        /*0028*/ 	.byte	0x04, 0x17
        /*002a*/ 	.short	(.L_7795 - .L_7794)
.L_7794:
        /*002c*/ 	.word	0x00000000
        /*0030*/ 	.short	0x0005
        /*0032*/ 	.short	0x0020
        /*0034*/ 	.byte	0x00, 0xf5, 0x21, 0x00


	//----- nvinfo : EIATTR_KPARAM_INFO
	.align		4
.L_7795:
        /*0038*/ 	.byte	0x04, 0x17
        /*003a*/ 	.short	(.L_7797 - .L_7796)
.L_7796:
        /*003c*/ 	.word	0x00000000
        /*0040*/ 	.short	0x0004
        /*0042*/ 	.short	0x0018
        /*0044*/ 	.byte	0x00, 0xf5, 0x21, 0x00


	//----- nvinfo : EIATTR_KPARAM_INFO
	.align		4
.L_7797:
        /*0048*/ 	.byte	0x04, 0x17
        /*004a*/ 	.short	(.L_7799 - .L_7798)
.L_7798:
        /*004c*/ 	.word	0x00000000
        /*0050*/ 	.short	0x0003
        /*0052*/ 	.short	0x0010
        /*0054*/ 	.byte	0x00, 0xf5, 0x21, 0x00


	//----- nvinfo : EIATTR_KPARAM_INFO
	.align		4
.L_7799:
        /*0058*/ 	.byte	0x04, 0x17
        /*005a*/ 	.short	(.L_7801 - .L_7800)
.L_7800:
        /*005c*/ 	.word	0x00000000
        /*0060*/ 	.short	0x0002
        /*0062*/ 	.short	0x0008
        /*0064*/ 	.byte	0x00, 0xf0, 0x11, 0x00


	//----- nvinfo : EIATTR_KPARAM_INFO
	.align		4
.L_7801:
        /*0068*/ 	.byte	0x04, 0x17
        /*006a*/ 	.short	(.L_7803 - .L_7802)
.L_7802:
        /*006c*/ 	.word	0x00000000
        /*0070*/ 	.short	0x0001
        /*0072*/ 	.short	0x0004
        /*0074*/ 	.byte	0x00, 0xf0, 0x11, 0x00


	//----- nvinfo : EIATTR_KPARAM_INFO
	.align		4
.L_7803:
        /*0078*/ 	.byte	0x04, 0x17
        /*007a*/ 	.short	(.L_7805 - .L_7804)
.L_7804:
        /*007c*/ 	.word	0x00000000
        /*0080*/ 	.short	0x0000
        /*0082*/ 	.short	0x0000
        /*0084*/ 	.byte	0x00, 0xf0, 0x11, 0x00


	//----- nvinfo : EIATTR_SPARSE_MMA_MASK
	.align		4
.L_7805:
        /*0088*/ 	.byte	0x03, 0x50
        /*008a*/ 	.short	0x0000


	//----- nvinfo : EIATTR_MAXREG_COUNT
	.align		4
        /*008c*/ 	.byte	0x03, 0x1b
        /*008e*/ 	.short	0x00ff


	//----- nvinfo : EIATTR_NUM_BARRIERS
	.align		4
        /*0090*/ 	.byte	0x02, 0x4c
        /*0092*/ 	.byte	0x01
	.zero		1


	//----- nvinfo : EIATTR_MERCURY_ISA_VERSION
	.align		4
        /*0094*/ 	.byte	0x03, 0x5f
        /*0096*/ 	.short	0x0101


	//----- nvinfo : EIATTR_COOP_GROUP_MASK_REGIDS
	.align		4
        /*0098*/ 	.byte	0x04, 0x29
        /*009a*/ 	.short	(.L_7807 - .L_7806)


	//   ....[0]....
.L_7806:
        /*009c*/ 	.word	0xffffffff


	//   ....[1]....
        /*00a0*/ 	.word	0xffffffff


	//   ....[2]....
        /*00a4*/ 	.word	0x05000023


	//   ....[3]....
        /*00a8*/ 	.word	0x05000023


	//----- nvinfo : EIATTR_COOP_GROUP_INSTR_OFFSETS
	.align		4
.L_7807:
        /*00ac*/ 	.byte	0x04, 0x28
        /*00ae*/ 	.short	(.L_7809 - .L_7808)


	//   ....[0]....
.L_7808:
        /*00b0*/ 	.word	0x000012a0


	//   ....[1]....
        /*00b4*/ 	.word	0x000012c0


	//   ....[2]....
        /*00b8*/ 	.word	0x000017b0


	//   ....[3]....
        /*00bc*/ 	.word	0x00001830


	//----- nvinfo : EIATTR_VRC_CTA_INIT_COUNT
	.align		4
.L_7809:
        /*00c0*/ 	.byte	0x02, 0x4a
	.zero		1
	.zero		1


	//----- nvinfo : EIATTR_EXIT_INSTR_OFFSETS
	.align		4
        /*00c4*/ 	.byte	0x04, 0x1c
        /*00c6*/ 	.short	(.L_7811 - .L_7810)


	//   ....[0]....
.L_7810:
        /*00c8*/ 	.word	0x00000050


	//   ....[1]....
        /*00cc*/ 	.word	0x00001740


	//----- nvinfo : EIATTR_MAX_THREADS
	.align		4
.L_7811:
        /*00d0*/ 	.byte	0x04, 0x05
        /*00d2*/ 	.short	(.L_7813 - .L_7812)
.L_7812:
        /*00d4*/ 	.word	0x00000100
        /*00d8*/ 	.word	0x00000001
        /*00dc*/ 	.word	0x00000001


	//----- nvinfo : EIATTR_CRS_STACK_SIZE
	.align		4
.L_7813:
        /*00e0*/ 	.byte	0x04, 0x1e
        /*00e2*/ 	.short	(.L_7815 - .L_7814)
.L_7814:
        /*00e4*/ 	.word	0x00000000


	//----- nvinfo : EIATTR_CBANK_PARAM_SIZE
	.align		4
.L_7815:
        /*00e8*/ 	.byte	0x03, 0x19
        /*00ea*/ 	.short	0x0030


	//----- nvinfo : EIATTR_PARAM_CBANK
	.align		4
        /*00ec*/ 	.byte	0x04, 0x0a
        /*00ee*/ 	.short	(.L_7817 - .L_7816)
	.align		4
.L_7816:
        /*00f0*/ 	.word	index@(.nv.constant0._Z9cuda_gemmIiLi256ELi4ELi1ELi64ELi64ELi64ELi32ELi1ELi1EEviiiPT_S1_S1_ii)
        /*00f4*/ 	.short	0x0380
        /*00f6*/ 	.short	0x0030


	//----- nvinfo : EIATTR_SW_WAR
	.align		4
.L_7817:
        /*00f8*/ 	.byte	0x04, 0x36
        /*00fa*/ 	.short	(.L_7819 - .L_7818)
.L_7818:
        /*00fc*/ 	.word	0x00000008
.L_7819:


//--------------------- .nv.info._Z9cuda_gemmIiLi256ELi4ELi1ELi64ELi64ELi64ELi32ELi1ELi0EEviiiPT_S1_S1_ii --------------------------
	.section	.nv.info._Z9cuda_gemmIiLi256ELi4ELi1ELi64ELi64ELi64ELi32ELi1ELi0EEviiiPT_S1_S1_ii,"",@"SHT_CUDA_INFO"
	.sectionflags	@""
	.align	4


	//----- nvinfo : EIATTR_CUDA_API_VERSION
	.align		4
        /*0000*/ 	.byte	0x04, 0x37
        /*0002*/ 	.short	(.L_7821 - .L_7820)
.L_7820:
        /*0004*/ 	.word	0x00000082


	//----- nvinfo : EIATTR_KPARAM_INFO
	.align		4
.L_7821:
        /*0008*/ 	.byte	0x04, 0x17
        /*000a*/ 	.short	(.L_7823 - .L_7822)
.L_7822:
        /*000c*/ 	.word	0x00000000
        /*0010*/ 	.short	0x0007
        /*0012*/ 	.short	0x002c
        /*0014*/ 	.byte	0x00, 0xf0, 0x11, 0x00


	//----- nvinfo : EIATTR_KPARAM_INFO
	.align		4
.L_7823:
        /*0018*/ 	.byte	0x04, 0x17
        /*001a*/ 	.short	(.L_7825 - .L_7824)
.L_7824:
        /*001c*/ 	.word	0x00000000
        /*0020*/ 	.short	0x0006
        /*0022*/ 	.short	0x0028
        /*0024*/ 	.byte	0x00, 0xf0, 0x11, 0x00


	//----- nvinfo : EIATTR_KPARAM_INFO
	.align		4
.L_7825:
        /*0028*/ 	.byte	0x04, 0x17
        /*002a*/ 	.short	(.L_7827 - .L_7826)
.L_7826:
        /*002c*/ 	.word	0x00000000
        /*0030*/ 	.short	0x0005
        /*0032*/ 	.short	0x0020
        /*0034*/ 	.byte	0x00, 0xf5, 0x21, 0x00


	//----- nvinfo : EIATTR_KPARAM_INFO
	.align		4
.L_7827:
        /*0038*/ 	.byte	0x04, 0x17
        /*003a*/ 	.short	(.L_7829 - .L_7828)
.L_7828:
        /*003c*/ 	.word	0x00000000
        /*0040*/ 	.short	0x0004
        /*0042*/ 	.short	0x0018
        /*0044*/ 	.byte	0x00, 0xf5, 0x21, 0x00


	//----- nvinfo : EIATTR_KPARAM_INFO
	.align		4
.L_7829:
        /*0048*/ 	.byte	0x04, 0x17
        /*004a*/ 	.short	(.L_7831 - .L_7830)
.L_7830:
        /*004c*/ 	.word	0x00000000
        /*0050*/ 	.short	0x0003
        /*0052*/ 	.short	0x0010
        /*0054*/ 	.byte	0x00, 0xf5, 0x21, 0x00


	//----- nvinfo : EIATTR_KPARAM_INFO
	.align		4
.L_7831:
        /*0058*/ 	.byte	0x04, 0x17
        /*005a*/ 	.short	(.L_7833 - .L_7832)
.L_7832:
        /*005c*/ 	.word	0x00000000
        /*0060*/ 	.short	0x0002
        /*0062*/ 	.short	0x0008
        /*0064*/ 	.byte	0x00, 0xf0, 0x11, 0x00


	//----- nvinfo : EIATTR_KPARAM_INFO
	.align		4
.L_7833:
        /*0068*/ 	.byte	0x04, 0x17
        /*006a*/ 	.short	(.L_7835 - .L_7834)
.L_7834:
        /*006c*/ 	.word	0x00000000
        /*0070*/ 	.short	0x0001
        /*0072*/ 	.short	0x0004
        /*0074*/ 	.byte	0x00, 0xf0, 0x11, 0x00


	//----- nvinfo : EIATTR_KPARAM_INFO
	.align		4
.L_7835:
        /*0078*/ 	.byte	0x04, 0x17
        /*007a*/ 	.short	(.L_7837 - .L_7836)
.L_7836:
        /*007c*/ 	.word	0x00000000
        /*0080*/ 	.short	0x0000
        /*0082*/ 	.short	0x0000
        /*0084*/ 	.byte	0x00, 0xf0, 0x11, 0x00


	//----- nvinfo : EIATTR_SPARSE_MMA_MASK
	.align		4
.L_7837:
        /*0088*/ 	.byte	0x03, 0x50
        /*008a*/ 	.short	0x0000


	//----- nvinfo : EIATTR_MAXREG_COUNT
	.align		4
        /*008c*/ 	.byte	0x03, 0x1b
        /*008e*/ 	.short	0x00ff


	//----- nvinfo : EIATTR_NUM_BARRIERS
	.align		4
        /*0090*/ 	.byte	0x02, 0x4c
        /*0092*/ 	.byte	0x01
	.zero		1


	//----- nvinfo : EIATTR_MERCURY_ISA_VERSION
	.align		4
        /*0094*/ 	.byte	0x03, 0x5f
        /*0096*/ 	.short	0x0101


	//----- nvinfo : EIATTR_COOP_GROUP_MASK_REGIDS
	.align		4
        /*0098*/ 	.byte	0x04, 0x29
        /*009a*/ 	.short	(.L_7839 - .L_7838)


	//   ....[0]....
.L_7838:
        /*009c*/ 	.word	0xffffffff


	//----- nvinfo : EIATTR_COOP_GROUP_INSTR_OFFSETS
	.align		4
.L_7839:
        /*00a0*/ 	.byte	0x04, 0x28
        /*00a2*/ 	.short	(.L_7841 - .L_7840)


	//   ....[0]....
.L_7840:
        /*00a4*/ 	.word	0x00004700


	//----- nvinfo : EIATTR_VRC_CTA_INIT_COUNT
	.align		4
.L_7841:
        /*00a8*/ 	.byte	0x02, 0x4a
	.zero		1
	.zero		1


	//----- nvinfo : EIATTR_EXIT_INSTR_OFFSETS
	.align		4
        /*00ac*/ 	.byte	0x04, 0x1c
        /*00ae*/ 	.short	(.L_7843 - .L_7842)


	//   ....[0]....
.L_7842:
        /*00b0*/ 	.word	0x00000300


	//   ....[1]....
        /*00b4*/ 	.word	0x00004d90


	//----- nvinfo : EIATTR_MAX_THREADS
	.align		4
.L_7843:
        /*00b8*/ 	.byte	0x04, 0x05
        /*00ba*/ 	.short	(.L_7845 - .L_7844)
.L_7844:
        /*00bc*/ 	.word	0x00000100
        /*00c0*/ 	.word	0x00000001
        /*00c4*/ 	.word	0x00000001


	//----- nvinfo : EIATTR_CRS_STACK_SIZE
	.align		4
.L_7845:
        /*00c8*/ 	.byte	0x04, 0x1e
        /*00ca*/ 	.short	(.L_7847 - .L_7846)
.L_7846:
        /*00cc*/ 	.word	0x00000000


	//----- nvinfo : EIATTR_CBANK_PARAM_SIZE
	.align		4
.L_7847:
        /*00d0*/ 	.byte	0x03, 0x19
        /*00d2*/ 	.short	0x0030


	//----- nvinfo : EIATTR_PARAM_CBANK
	.align		4
        /*00d4*/ 	.byte	0x04, 0x0a
        /*00d6*/ 	.short	(.L_7849 - .L_7848)
	.align		4
.L_7848:
        /*00d8*/ 	.word	index@(.nv.constant0._Z9cuda_gemmIiLi256ELi4ELi1ELi64ELi64ELi64ELi32ELi1ELi0EEviiiPT_S1_S1_ii)
        /*00dc*/ 	.short	0x0380
        /*00de*/ 	.short	0x0030


	//----- nvinfo : EIATTR_SW_WAR
	.align		4
.L_7849:
        /*00e0*/ 	.byte	0x04, 0x36
        /*00e2*/ 	.short	(.L_7851 - .L_7850)
.L_7850:
        /*00e4*/ 	.word	0x00000008
.L_7851:


//--------------------- .nv.info._Z9cuda_gemmIiLi256ELi4ELi1ELi64ELi64ELi64ELi32ELi0ELi1EEviiiPT_S1_S1_ii --------------------------
	.section	.nv.info._Z9cuda_gemmIiLi256ELi4ELi1ELi64ELi64ELi64ELi32ELi0ELi1EEviiiPT_S1_S1_ii,"",@"SHT_CUDA_INFO"
	.sectionflags	@""
	.align	4


	//----- nvinfo : EIATTR_CUDA_API_VERSION
	.align		4
        /*0000*/ 	.byte	0x04, 0x37
        /*0002*/ 	.short	(.L_7853 - .L_7852)
.L_7852:
        /*0004*/ 	.word	0x00000082


	//----- nvinfo : EIATTR_KPARAM_INFO
	.align		4
.L_7853:
        /*0008*/ 	.byte	0x04, 0x17
        /*000a*/ 	.short	(.L_7855 - .L_7854)
.L_7854:
        /*000c*/ 	.word	0x00000000
        /*0010*/ 	.short	0x0007
        /*0012*/ 	.short	0x002c
        /*0014*/ 	.byte	0x00, 0xf0, 0x11, 0x00


	//----- nvinfo : EIATTR_KPARAM_INFO
	.align		4
.L_7855:
        /*0018*/ 	.byte	0x04, 0x17
        /*001a*/ 	.short	(.L_7857 - .L_7856)
.L_7856:
        /*001c*/ 	.word	0x00000000
        /*0020*/ 	.short	0x0006
        /*0022*/ 	.short	0x0028
        /*0024*/ 	.byte	0x00, 0xf0, 0x11, 0x00


	//----- nvinfo : EIATTR_KPARAM_INFO
	.align		4
.L_7857:
        /*0028*/ 	.byte	0x04, 0x17
        /*002a*/ 	.short	(.L_7859 - .L_7858)
.L_7858:
        /*002c*/ 	.word	0x00000000
        /*0030*/ 	.short	0x0005
        /*0032*/ 	.short	0x0020
        /*0034*/ 	.byte	0x00, 0xf5, 0x21, 0x00


	//----- nvinfo : EIATTR_KPARAM_INFO
	.align		4
.L_7859:
        /*0038*/ 	.byte	0x04, 0x17
        /*003a*/ 	.short	(.L_7861 - .L_7860)
.L_7860:
        /*003c*/ 	.word	0x00000000
        /*0040*/ 	.short	0x0004
        /*0042*/ 	.short	0x0018
        /*0044*/ 	.byte	0x00, 0xf5, 0x21, 0x00


	//----- nvinfo : EIATTR_KPARAM_INFO
	.align		4
.L_7861:
        /*0048*/ 	.byte	0x04, 0x17
        /*004a*/ 	.short	(.L_7863 - .L_7862)
.L_7862:
        /*004c*/ 	.word	0x00000000
        /*0050*/ 	.short	0x0003
        /*0052*/ 	.short	0x0010
        /*0054*/ 	.byte	0x00, 0xf5, 0x21, 0x00


	//----- nvinfo : EIATTR_KPARAM_INFO
	.align		4
.L_7863:
        /*0058*/ 	.byte	0x04, 0x17
        /*005a*/ 	.short	(.L_7865 - .L_7864)
.L_7864:
        /*005c*/ 	.word	0x00000000
        /*0060*/ 	.short	0x0002
        /*0062*/ 	.short	0x0008
        /*0064*/ 	.byte	0x00, 0xf0, 0x11, 0x00


	//----- nvinfo : EIATTR_KPARAM_INFO
	.align		4
.L_7865:
        /*0068*/ 	.byte	0x04, 0x17
        /*006a*/ 	.short	(.L_7867 - .L_7866)
.L_7866:
        /*006c*/ 	.word	0x00000000
        /*0070*/ 	.short	0x0001
        /*0072*/ 	.short	0x0004
        /*0074*/ 	.byte	0x00, 0xf0, 0x11, 0x00


	//----- nvinfo : EIATTR_KPARAM_INFO
	.align		4
.L_7867:
        /*0078*/ 	.byte	0x04, 0x17
        /*007a*/ 	.short	(.L_7869 - .L_7868)
.L_7868:
        /*007c*/ 	.word	0x00000000
        /*0080*/ 	.short	0x0000
        /*0082*/ 	.short	0x0000
        /*0084*/ 	.byte	0x00, 0xf0, 0x11, 0x00


	//----- nvinfo : EIATTR_SPARSE_MMA_MASK
	.align		4
.L_7869:
        /*0088*/ 	.byte	0x03, 0x50
        /*008a*/ 	.short	0x0000


	//----- nvinfo : EIATTR_MAXREG_COUNT
	.align		4
        /*008c*/ 	.byte	0x03, 0x1b
        /*008e*/ 	.short	0x00ff


	//----- nvinfo : EIATTR_NUM_BARRIERS
	.align		4
        /*0090*/ 	.byte	0x02, 0x4c
        /*0092*/ 	.byte	0x01
	.zero		1


	//----- nvinfo : EIATTR_MERCURY_ISA_VERSION
	.align		4
        /*0094*/ 	.byte	0x03, 0x5f
        /*0096*/ 	.short	0x0101


	//----- nvinfo : EIATTR_COOP_GROUP_MASK_REGIDS
	.align		4
        /*0098*/ 	.byte	0x04, 0x29
        /*009a*/ 	.short	(.L_7871 - .L_7870)


	//   ....[0]....
.L_7870:
        /*009c*/ 	.word	0xffffffff


	//   ....[1]....
        /*00a0*/ 	.word	0xffffffff


	//   ....[2]....
        /*00a4*/ 	.word	0x05000033


	//   ....[3]....
        /*00a8*/ 	.word	0x05000033


	//----- nvinfo : EIATTR_COOP_GROUP_INSTR_OFFSETS
	.align		4
.L_7871:
        /*00ac*/ 	.byte	0x04, 0x28
        /*00ae*/ 	.short	(.L_7873 - .L_7872)


	//   ....[0]....
.L_7872:
        /*00b0*/ 	.word	0x00001570


	//   ....[1]....
        /*00b4*/ 	.word	0x00001590


	//   ....[2]....
        /*00b8*/ 	.word	0x00001aa0


	//   ....[3]....
        /*00bc*/ 	.word	0x00001b40


	//----- nvinfo : EIATTR_VRC_CTA_INIT_COUNT
	.align		4
.L_7873:
        /*00c0*/ 	.byte	0x02, 0x4a
	.zero		1
	.zero		1


	//----- nvinfo : EIATTR_EXIT_INSTR_OFFSETS
	.align		4
        /*00c4*/ 	.byte	0x04, 0x1c
        /*00c6*/ 	.short	(.L_7875 - .L_7874)


	//   ....[0]....
.L_7874:
        /*00c8*/ 	.word	0x000002b0


	//   ....[1]....
        /*00cc*/ 	.word	0x00001a40


	//----- nvinfo : EIATTR_MAX_THREADS
	.align		4
.L_7875:
        /*00d0*/ 	.byte	0x04, 0x05
        /*00d2*/ 	.short	(.L_7877 - .L_7876)
.L_7876:
        /*00d4*/ 	.word	0x00000100
        /*00d8*/ 	.word	0x00000001
        /*00dc*/ 	.word	0x00000001


	//----- nvinfo : EIATTR_CRS_STACK_SIZE
	.align		4
.L_7877:
        /*00e0*/ 	.byte	0x04, 0x1e
        /*00e2*/ 	.short	(.L_7879 - .L_7878)
.L_7878:
        /*00e4*/ 	.word	0x00000000


	//----- nvinfo : EIATTR_CBANK_PARAM_SIZE
	.align		4
.L_7879:
        /*00e8*/ 	.byte	0x03, 0x19
        /*00ea*/ 	.short	0x0030


	//----- nvinfo : EIATTR_PARAM_CBANK
	.align		4
        /*00ec*/ 	.byte	0x04, 0x0a
        /*00ee*/ 	.short	(.L_7881 - .L_7880)
	.align		4
.L_7880:
        /*00f0*/ 	.word	index@(.nv.constant0._Z9cuda_gemmIiLi256ELi4ELi1ELi64ELi64ELi64ELi32ELi0ELi1EEviiiPT_S1_S1_ii)
        /*00f4*/ 	.short	0x0380
        /*00f6*/ 	.short	0x0030


	//----- nvinfo : EIATTR_SW_WAR
	.align		4
.L_7881:
        /*00f8*/ 	.byte	0x04, 0x36
        /*00fa*/ 	.short	(.L_7883 - .L_7882)
.L_7882:
        /*00fc*/ 	.word	0x00000008
.L_7883:


//--------------------- .nv.info._Z9cuda_gemmIiLi256ELi4ELi1ELi64ELi64ELi64ELi32ELi0ELi0EEviiiPT_S1_S1_ii --------------------------
	.section	.nv.info._Z9cuda_gemmIiLi256ELi4ELi1ELi64ELi64ELi64ELi32ELi0ELi0EEviiiPT_S1_S1_ii,"",@"SHT_CUDA_INFO"
	.sectionflags	@""
	.align	4


	//----- nvinfo : EIATTR_CUDA_API_VERSION
	.align		4
        /*0000*/ 	.byte	0x04, 0x37
        /*0002*/ 	.short	(.L_7885 - .L_7884)
.L_7884:
        /*0004*/ 	.word	0x00000082


	//----- nvinfo : EIATTR_KPARAM_INFO
	.align		4
.L_7885:
        /*0008*/ 	.byte	0x04, 0x17
        /*000a*/ 	.short	(.L_7887 - .L_7886)
.L_7886:
        /*000c*/ 	.word	0x00000000
        /*0010*/ 	.short	0x0007
        /*0012*/ 	.short	0x002c
        /*0014*/ 	.byte	0x00, 0xf0, 0x11, 0x00


	//----- nvinfo : EIATTR_KPARAM_INFO
	.align		4
.L_7887:
        /*0018*/ 	.byte	0x04, 0x17
        /*001a*/ 	.short	(.L_7889 - .L_7888)
.L_7888:
        /*001c*/ 	.word	0x00000000
        /*0020*/ 	.short	0x0006
        /*0022*/ 	.short	0x0028
        /*0024*/ 	.byte	0x00, 0xf0, 0x11, 0x00


	//----- nvinfo : EIATTR_KPARAM_INFO
	.align		4
.L_7889:
        /*0028*/ 	.byte	0x04, 0x17
        /*002a*/ 	.short	(.L_7891 - .L_7890)
.L_7890:
        /*002c*/ 	.word	0x00000000
        /*0030*/ 	.short	0x0005
        /*0032*/ 	.short	0x0020
        /*0034*/ 	.byte	0x00, 0xf5, 0x21, 0x00


	//----- nvinfo : EIATTR_KPARAM_INFO
	.align		4
.L_7891:
        /*0038*/ 	.byte	0x04, 0x17
        /*003a*/ 	.short	(.L_7893 - .L_7892)
.L_7892:
        /*003c*/ 	.word	0x00000000
        /*0040*/ 	.short	0x0004
        /*0042*/ 	.short	0x0018
        /*0044*/ 	.byte	0x00, 0xf5, 0x21, 0x00


	//----- nvinfo : EIATTR_KPARAM_INFO
	.align		4
.L_7893:
        /*0048*/ 	.byte	0x04, 0x17
        /*004a*/ 	.short	(.L_7895 - .L_7894)
.L_7894:
        /*004c*/ 	.word	0x00000000
        /*0050*/ 	.short	0x0003
        /*0052*/ 	.short	0x0010
        /*0054*/ 	.byte	0x00, 0xf5, 0x21, 0x00


	//----- nvinfo : EIATTR_KPARAM_INFO
	.align		4
.L_7895:
        /*0058*/ 	.byte	0x04, 0x17
        /*005a*/ 	.short	(.L_7897 - .L_7896)
.L_7896:
        /*005c*/ 	.word	0x00000000
        /*0060*/ 	.short	0x0002
        /*0062*/ 	.short	0x0008
        /*0064*/ 	.byte	0x00, 0xf0, 0x11, 0x00


	//----- nvinfo : EIATTR_KPARAM_INFO
	.align		4
.L_7897:
        /*0068*/ 	.byte	0x04, 0x17
        /*006a*/ 	.short	(.L_7899 - .L_7898)
.L_7898:
        /*006c*/ 	.word	0x00000000
        /*0070*/ 	.short	0x0001
        /*0072*/ 	.short	0x0004
        /*0074*/ 	.byte	0x00, 0xf0, 0x11, 0x00


	//----- nvinfo : EIATTR_KPARAM_INFO
	.align		4
.L_7899:
        /*0078*/ 	.byte	0x04, 0x17
        /*007a*/ 	.short	(.L_7901 - .L_7900)
.L_7900:
        /*007c*/ 	.word	0x00000000
        /*0080*/ 	.short	0x0000
        /*0082*/ 	.short	0x0000
        /*0084*/ 	.byte	0x00, 0xf0, 0x11, 0x00


	//----- nvinfo : EIATTR_SPARSE_MMA_MASK
	.align		4
.L_7901:
        /*0088*/ 	.byte	0x03, 0x50
        /*008a*/ 	.short	0x0000


	//----- nvinfo : EIATTR_MAXREG_COUNT
	.align		4
        /*008c*/ 	.byte	0x03, 0x1b
        /*008e*/ 	.short	0x00ff


	//----- nvinfo : EIATTR_NUM_BARRIERS
	.align		4
        /*0090*/ 	.byte	0x02, 0x4c
        /*0092*/ 	.byte	0x01
	.zero		1


	//----- nvinfo : EIATTR_MERCURY_ISA_VERSION
	.align		4
        /*0094*/ 	.byte	0x03, 0x5f
        /*0096*/ 	.short	0x0101


	//----- nvinfo : EIATTR_COOP_GROUP_MASK_REGIDS
	.align		4
        /*0098*/ 	.byte	0x04, 0x29
        /*009a*/ 	.short	(.L_7903 - .L_7902)


	//   ....[0]....
.L_7902:
        /*009c*/ 	.word	0xffffffff


	//----- nvinfo : EIATTR_COOP_GROUP_INSTR_OFFSETS
	.align		4
.L_7903:
        /*00a0*/ 	.byte	0x04, 0x28
        /*00a2*/ 	.short	(.L_7905 - .L_7904)


	//   ....[0]....
.L_7904:
        /*00a4*/ 	.word	0x00004a90


	//----- nvinfo : EIATTR_VRC_CTA_INIT_COUNT
	.align		4
.L_7905:
        /*00a8*/ 	.byte	0x02, 0x4a
	.zero		1
	.zero		1


	//----- nvinfo : EIATTR_EXIT_INSTR_OFFSETS
	.align		4
        /*00ac*/ 	.byte	0x04, 0x1c
        /*00ae*/ 	.short	(.L_7907 - .L_7906)


	//   ....[0]....
.L_7906:
        /*00b0*/ 	.word	0x00000560


	//   ....[1]....
        /*00b4*/ 	.word	0x00005c00


	//----- nvinfo : EIATTR_MAX_THREADS
	.align		4
.L_7907:
        /*00b8*/ 	.byte	0x04, 0x05
        /*00ba*/ 	.short	(.L_7909 - .L_7908)
.L_7908:
        /*00bc*/ 	.word	0x00000100
        /*00c0*/ 	.word	0x00000001
        /*00c4*/ 	.word	0x00000001


	//----- nvinfo : EIATTR_CRS_STACK_SIZE
	.align		4
.L_7909:
        /*00c8*/ 	.byte	0x04, 0x1e
        /*00ca*/ 	.short	(.L_7911 - .L_7910)
.L_7910:
        /*00cc*/ 	.word	0x00000000


	//----- nvinfo : EIATTR_CBANK_PARAM_SIZE
	.align		4
.L_7911:
        /*00d0*/ 	.byte	0x03, 0x19
        /*00d2*/ 	.short	0x0030


	//----- nvinfo : EIATTR_PARAM_CBANK
	.align		4
        /*00d4*/ 	.byte	0x04, 0x0a
        /*00d6*/ 	.short	(.L_7913 - .L_7912)
	.align		4
.L_7912:
        /*00d8*/ 	.word	index@(.nv.constant0._Z9cuda_gemmIiLi256ELi4ELi1ELi64ELi64ELi64ELi32ELi0ELi0EEviiiPT_S1_S1_ii)
        /*00dc*/ 	.short	0x0380
        /*00de*/ 	.short	0x0030


	//----- nvinfo : EIATTR_SW_WAR
	.align		4
.L_7913:
        /*00e0*/ 	.byte	0x04, 0x36
        /*00e2*/ 	.short	(.L_7915 - .L_7914)
.L_7914:
        /*00e4*/ 	.word	0x00000008
.L_7915:


//--------------------- .nv.info._Z9cuda_gemmIiLi256ELi4ELi1ELi64ELi32ELi32ELi32ELi1ELi1EEviiiPT_S1_S1_ii --------------------------
	.section	.nv.info._Z9cuda_gemmIiLi256ELi4ELi1ELi64ELi32ELi32ELi32ELi1ELi1EEviiiPT_S1_S1_ii,"",@"SHT_CUDA_INFO"
	.sectionflags	@""
	.align	4


	//----- nvinfo : EIATTR_CUDA_API_VERSION
	.align		4
        /*0000*/ 	.byte	0x04, 0x37
        /*0002*/ 	.short	(.L_7917 - .L_7916)
.L_7916:
        /*0004*/ 	.word	0x00000082


	//----- nvinfo : EIATTR_KPARAM_INFO
	.align		4
.L_7917:
        /*0008*/ 	.byte	0x04, 0x17
        /*000a*/ 	.short	(.L_7919 - .L_7918)
.L_7918:
        /*000c*/ 	.word	0x00000000
        /*0010*/ 	.short	0x0007
        /*0012*/ 	.short	0x002c
        /*0014*/ 	.byte	0x00, 0xf0, 0x11, 0x00


	//----- nvinfo : EIATTR_KPARAM_INFO
	.align		4
.L_7919:
        /*0018*/ 	.byte	0x04, 0x17
        /*001a*/ 	.short	(.L_7921 - .L_7920)
.L_7920:
        /*001c*/ 	.word	0x00000000
        /*0020*/ 	.short	0x0006
        /*0022*/ 	.short	0x0028
        /*0024*/ 	.byte	0x00, 0xf0, 0x11, 0x00


	//----- nvinfo : EIATTR_KPARAM_INFO
	.align		4
.L_7921:
        /*0028*/ 	.byte	0x04, 0x17
        /*002a*/ 	.short	(.L_7923 - .L_7922)
.L_7922:
        /*002c*/ 	.word	0x00000000
        /*0030*/ 	.short	0x0005
        /*0032*/ 	.short	0x0020
        /*0034*/ 	.byte	0x00, 0xf5, 0x21, 0x00


	//----- nvinfo : EIATTR_KPARAM_INFO
	.align		4
.L_7923:
        /*0038*/ 	.byte	0x04, 0x17
        /*003a*/ 	.short	(.L_7925 - .L_7924)
.L_7924:
        /*003c*/ 	.word	0x00000000
        /*0040*/ 	.short	0x0004
        /*0042*/ 	.short	0x0018
        /*0044*/ 	.byte	0x00, 0xf5, 0x21, 0x00


	//----- nvinfo : EIATTR_KPARAM_INFO
	.align		4
.L_7925:
        /*0048*/ 	.byte	0x04, 0x17
        /*004a*/ 	.short	(.L_7927 - .L_7926)
.L_7926:
        /*004c*/ 	.word	0x00000000
        /*0050*/ 	.short	0x0003
        /*0052*/ 	.short	0x0010
        /*0054*/ 	.byte	0x00, 0xf5, 0x21, 0x00


	//----- nvinfo : EIATTR_KPARAM_INFO
	.align		4
.L_7927:
        /*0058*/ 	.byte	0x04, 0x17
        /*005a*/ 	.short	(.L_7929 - .L_7928)
.L_7928:
        /*005c*/ 	.word	0x00000000
        /*0060*/ 	.short	0x0002
        /*0062*/ 	.short	0x0008
        /*0064*/ 	.byte	0x00, 0xf0, 0x11, 0x00


	//----- nvinfo : EIATTR_KPARAM_INFO
	.align		4
.L_7929:
        /*0068*/ 	.byte	0x04, 0x17
        /*006a*/ 	.short	(.L_7931 - .L_7930)
.L_7930:
        /*006c*/ 	.word	0x00000000
        /*0070*/ 	.short	0x0001
        /*0072*/ 	.short	0x0004
        /*0074*/ 	.byte	0x00, 0xf0, 0x11, 0x00


	//----- nvinfo : EIATTR_KPARAM_INFO
	.align		4
.L_7931:
        /*0078*/ 	.byte	0x04, 0x17
        /*007a*/ 	.short	(.L_7933 - .L_7932)
.L_7932:
        /*007c*/ 	.word	0x00000000
        /*0080*/ 	.short	0x0000
        /*0082*/ 	.short	0x0000
        /*0084*/ 	.byte	0x00, 0xf0, 0x11, 0x00


	//----- nvinfo : EIATTR_SPARSE_MMA_MASK
	.align		4
.L_7933:
        /*0088*/ 	.byte	0x03, 0x50
        /*008a*/ 	.short	0x0000


	//----- nvinfo : EIATTR_MAXREG_COUNT
	.align		4
        /*008c*/ 	.byte	0x03, 0x1b
        /*008e*/ 	.short	0x00ff


	//----- nvinfo : EIATTR_NUM_BARRIERS
	.align		4
        /*0090*/ 	.byte	0x02, 0x4c
        /*0092*/ 	.byte	0x01
	.zero		1


	//----- nvinfo : EIATTR_MERCURY_ISA_VERSION
	.align		4
        /*0094*/ 	.byte	0x03, 0x5f
        /*0096*/ 	.short	0x0101


	//----- nvinfo : EIATTR_COOP_GROUP_MASK_REGIDS
	.align		4
        /*0098*/ 	.byte	0x04, 0x29
        /*009a*/ 	.short	(.L_7935 - .L_7934)


	//   ....[0]....
.L_7934:
        /*009c*/ 	.word	0xffffffff


	//   ....[1]....
        /*00a0*/ 	.word	0xffffffff


	//   ....[2]....
        /*00a4*/ 	.word	0xffffffff


	//   ....[3]....
        /*00a8*/ 	.word	0xffffffff


	//   ....[4]....
        /*00ac*/ 	.word	0xffffffff


	//   ....[5]....
        /*00b0*/ 	.word	0xffffffff


	//   ....[6]....
        /*00b4*/ 	.word	0xffffffff


	//   ....[7]....
        /*00b8*/ 	.word	0xffffffff


	//   ....[8]....
        /*00bc*/ 	.word	0xffffffff


	//   ....[9]....
        /*00c0*/ 	.word	0xffffffff


	//   ....[10]....
        /*00c4*/ 	.word	0xffffffff


	//   ....[11]....
        /*00c8*/ 	.word	0xffffffff


	//   ....[12]....
        /*00cc*/ 	.word	0xffffffff


	//   ....[13]....
        /*00d0*/ 	.word	0xffffffff


	//   ....[14]....
        /*00d4*/ 	.word	0xffffffff


	//   ....[15]....
        /*00d8*/ 	.word	0xffffffff


	//   ....[16]....
        /*00dc*/ 	.word	0xffffffff


	//   ....[17]....
        /*00e0*/ 	.word	0x05000000


	//   ....[18]....
        /*00e4*/ 	.word	0x05000000


	//   ....[19]....
        /*00e8*/ 	.word	0x05000000


	//   ....[20]....
        /*00ec*/ 	.word	0x05000000


	//   ....[21]....
        /*00f0*/ 	.word	0x05000000


	//   ....[22]....
        /*00f4*/ 	.word	0x05000000


	//   ....[23]....
        /*00f8*/ 	.word	0x05000000


	//   ....[24]....
        /*00fc*/ 	.word	0x05000000


	//   ....[25]....
        /*0100*/ 	.word	0x05000000


	//   ....[26]....
        /*0104*/ 	.word	0x05000000


	//   ....[27]....
        /*0108*/ 	.word	0x05000000


	//   ....[28]....
        /*010c*/ 	.word	0x05000000


	//   ....[29]....
        /*0110*/ 	.word	0x05000000


	//   ....[30]....
        /*0114*/ 	.word	0x05000000


	//   ....[31]....
        /*0118*/ 	.word	0x05000000


	//   ....[32]....
        /*011c*/ 	.word	0x05000000


	//----- nvinfo : EIATTR_COOP_GROUP_INSTR_OFFSETS
	.align		4
.L_7935:
        /*0120*/ 	.byte	0x04, 0x28
        /*0122*/ 	.short	(.L_7937 - .L_7936)


	//   ....[0]....
.L_7936:
        /*0124*/ 	.word	0x000012b0


	//   ....[1]....
        /*0128*/ 	.word	0x000012c0


	//   ....[2]....
        /*012c*/ 	.word	0x000012f0


	//   ....[3]....
        /*0130*/ 	.word	0x00001300


	//   ....[4]....
        /*0134*/ 	.word	0x00001320


	//   ....[5]....
        /*0138*/ 	.word	0x00001340


	//   ....[6]....
        /*013c*/ 	.word	0x00001360


	//   ....[7]....
        /*0140*/ 	.word	0x00001380


	//   ....[8]....
        /*0144*/ 	.word	0x000013a0


	//   ....[9]....
        /*0148*/ 	.word	0x000013c0


	//   ....[10]....
        /*014c*/ 	.word	0x000013e0


	//   ....[11]....
        /*0150*/ 	.word	0x00001400


	//   ....[12]....
        /*0154*/ 	.word	0x00001420


	//   ....[13]....
        /*0158*/ 	.word	0x00001440


	//   ....[14]....
        /*015c*/ 	.word	0x00001460


	//   ....[15]....
        /*0160*/ 	.word	0x00001480


	//   ....[16]....
        /*0164*/ 	.word	0x000014c0


	//   ....[17]....
        /*0168*/ 	.word	0x00001a30


	//   ....[18]....
        /*016c*/ 	.word	0x00001aa0


	//   ....[19]....
        /*0170*/ 	.word	0x00001b00


	//   ....[20]....
        /*0174*/ 	.word	0x00001b70


	//   ....[21]....
        /*0178*/ 	.word	0x00001be0


	//   ....[22]....
        /*017c*/ 	.word	0x00001c50


	//   ....[23]....
        /*0180*/ 	.word	0x00001cc0


	//   ....[24]....
        /*0184*/ 	.word	0x00001d30


	//   ....[25]....
        /*0188*/ 	.word	0x00001da0


	//   ....[26]....
        /*018c*/ 	.word	0x00001e10


	//   ....[27]....
        /*0190*/ 	.word	0x00001e80


	//   ....[28]....
        /*0194*/ 	.word	0x00001ef0


	//   ....[29]....
        /*0198*/ 	.word	0x00001f60


	//   ....[30]....
        /*019c*/ 	.word	0x00001fd0


	//   ....[31]....
        /*01a0*/ 	.word	0x00002040


	//   ....[32]....
        /*01a4*/ 	.word	0x000020b0


	//----- nvinfo : EIATTR_VRC_CTA_INIT_COUNT
	.align		4
.L_7937:
        /*01a8*/ 	.byte	0x02, 0x4a
	.zero		1
	.zero		1


	//----- nvinfo : EIATTR_EXIT_INSTR_OFFSETS
	.align		4
        /*01ac*/ 	.byte	0x04, 0x1c
        /*01ae*/ 	.short	(.L_7939 - .L_7938)


	//   ....[0]....
.L_7938:
        /*01b0*/ 	.word	0x00000530


	//   ....[1]....
        /*01b4*/ 	.word	0x000019e0


	//----- nvinfo : EIATTR_MAX_THREADS
	.align		4
.L_7939:
        /*01b8*/ 	.byte	0x04, 0x05
        /*01ba*/ 	.short	(.L_7941 - .L_7940)
.L_7940:
        /*01bc*/ 	.word	0x00000100
        /*01c0*/ 	.word	0x00000001
        /*01c4*/ 	.word	0x00000001


	//----- nvinfo : EIATTR_CRS_STACK_SIZE
	.align		4
.L_7941:
        /*01c8*/ 	.byte	0x04, 0x1e
        /*01ca*/ 	.short	(.L_7943 - .L_7942)
.L_7942:
        /*01cc*/ 	.word	0x00000000


	//----- nvinfo : EIATTR_CBANK_PARAM_SIZE
	.align		4
.L_7943:
        /*01d0*/ 	.byte	0x03, 0x19
        /*01d2*/ 	.short	0x0030


	//----- nvinfo : EIATTR_PARAM_CBANK
	.align		4
        /*01d4*/ 	.byte	0x04, 0x0a
        /*01d6*/ 	.short	(.L_7945 - .L_7944)
	.align		4
.L_7944:
        /*01d8*/ 	.word	index@(.nv.constant0._Z9cuda_gemmIiLi256ELi4ELi1ELi64ELi32ELi32ELi32ELi1ELi1EEviiiPT_S1_S1_ii)
        /*01dc*/ 	.short	0x0380
        /*01de*/ 	.short	0x0030


	//----- nvinfo : EIATTR_SW_WAR
	.align		4
.L_7945:
        /*01e0*/ 	.byte	0x04, 0x36
        /*01e2*/ 	.short	(.L_7947 - .L_7946)
.L_7946:
        /*01e4*/ 	.word	0x00000008
.L_7947:


//--------------------- .nv.info._Z9cuda_gemmIiLi256ELi4ELi1ELi64ELi32ELi32ELi32ELi1ELi0EEviiiPT_S1_S1_ii --------------------------
	.section	.nv.info._Z9cuda_gemmIiLi256ELi4ELi1ELi64ELi32ELi32ELi32ELi1ELi0EEviiiPT_S1_S1_ii,"",@"SHT_CUDA_INFO"
	.sectionflags	@""
	.align	4


	//----- nvinfo : EIATTR_CUDA_API_VERSION
	.align		4
        /*0000*/ 	.byte	0x04, 0x37
        /*0002*/ 	.short	(.L_7949 - .L_7948)
.L_7948:
        /*0004*/ 	.word	0x00000082


	//----- nvinfo : EIATTR_KPARAM_INFO
	.align		4
.L_7949:
        /*0008*/ 	.byte	0x04, 0x17
        /*000a*/ 	.short	(.L_7951 - .L_7950)
.L_7950:
        /*000c*/ 	.word	0x00000000
        /*0010*/ 	.short	0x0007
        /*0012*/ 	.short	0x002c
        /*0014*/ 	.byte	0x00, 0xf0, 0x11, 0x00


	//----- nvinfo : EIATTR_KPARAM_INFO
	.align		4
.L_7951:
        /*0018*/ 	.byte	0x04, 0x17
        /*001a*/ 	.short	(.L_7953 - .L_7952)
.L_7952:
        /*001c*/ 	.word	0x00000000
        /*0020*/ 	.short	0x0006
        /*0022*/ 	.short	0x0028
        /*0024*/ 	.byte	0x00, 0xf0, 0x11, 0x00


	//----- nvinfo : EIATTR_KPARAM_INFO
	.align		4
.L_7953:
        /*0028*/ 	.byte	0x04, 0x17
        /*002a*/ 	.short	(.L_7955 - .L_7954)
.L_7954:
        /*002c*/ 	.word	0x00000000
        /*0030*/ 	.short	0x0005
        /*0032*/ 	.short	0x0020
        /*0034*/ 	.byte	0x00, 0xf5, 0x21, 0x00


	//----- nvinfo : EIATTR_KPARAM_INFO
	.align		4
.L_7955:
        /*0038*/ 	.byte	0x04, 0x17
        /*003a*/ 	.short	(.L_7957 - .L_7956)
.L_7956:
        /*003c*/ 	.word	0x00000000
        /*0040*/ 	.short	0x0004
        /*0042*/ 	.short	0x0018
        /*0044*/ 	.byte	0x00, 0xf5, 0x21, 0x00


	//----- nvinfo : EIATTR_KPARAM_INFO
	.align		4
.L_7957:
        /*0048*/ 	.byte	0x04, 0x17
        /*004a*/ 	.short	(.L_7959 - .L_7958)
.L_7958:
        /*004c*/ 	.word	0x00000000
        /*0050*/ 	.short	0x0003
        /*0052*/ 	.short	0x0010
        /*0054*/ 	.byte	0x00, 0xf5, 0x21, 0x00


	//----- nvinfo : EIATTR_KPARAM_INFO
	.align		4
.L_7959:
        /*0058*/ 	.byte	0x04, 0x17
        /*005a*/ 	.short	(.L_7961 - .L_7960)
.L_7960:
        /*005c*/ 	.word	0x00000000
        /*0060*/ 	.short	0x0002
        /*0062*/ 	.short	0x0008
        /*0064*/ 	.byte	0x00, 0xf0, 0x11, 0x00


	//----- nvinfo : EIATTR_KPARAM_INFO
	.align		4
.L_7961:
        /*0068*/ 	.byte	0x04, 0x17
        /*006a*/ 	.short	(.L_7963 - .L_7962)
.L_7962:
        /*006c*/ 	.word	0x00000000
        /*0070*/ 	.short	0x0001
        /*0072*/ 	.short	0x0004
        /*0074*/ 	.byte	0x00, 0xf0, 0x11, 0x00


	//----- nvinfo : EIATTR_KPARAM_INFO
	.align		4
.L_7963:
        /*0078*/ 	.byte	0x04, 0x17
        /*007a*/ 	.short	(.L_7965 - .L_7964)
.L_7964:
        /*007c*/ 	.word	0x00000000
        /*0080*/ 	.short	0x0000
        /*0082*/ 	.short	0x0000
        /*0084*/ 	.byte	0x00, 0xf0, 0x11, 0x00


	//----- nvinfo : EIATTR_SPARSE_MMA_MASK
	.align		4
.L_7965:
        /*0088*/ 	.byte	0x03, 0x50
        /*008a*/ 	.short	0x0000


	//----- nvinfo : EIATTR_MAXREG_COUNT
	.align		4
        /*008c*/ 	.byte	0x03, 0x1b
        /*008e*/ 	.short	0x00ff


	//----- nvinfo : EIATTR_NUM_BARRIERS
	.align		4
        /*0090*/ 	.byte	0x02, 0x4c
        /*0092*/ 	.byte	0x01
	.zero		1


	//----- nvinfo : EIATTR_ANNOTATIONS
	.align		4
        /*0094*/ 	.byte	0x04, 0x55
        /*0096*/ 	.short	(.L_7967 - .L_7966)


	//   ....[0]....
.L_7966:
        /*0098*/ 	.word	0x00000001
        /*009c*/ 	.byte	0x70, 0x10, 0x00, 0x00, 0x01, 0x00, 0x00, 0x00, 0x10, 0x13, 0x00, 0x00, 0x01, 0x00, 0x00, 0x00
        /*00ac*/ 	.byte	0xc0, 0x16, 0x00, 0x00, 0x01, 0x00, 0x00, 0x00, 0xc0, 0x53, 0x00, 0x00


	//----- nvinfo : EIATTR_MERCURY_ISA_VERSION
	.align		4
.L_7967:
        /*00b8*/ 	.byte	0x03, 0x5f
        /*00ba*/ 	.short	0x0101


	//----- nvinfo : EIATTR_COOP_GROUP_MASK_REGIDS
	.align		4
        /*00bc*/ 	.byte	0x04, 0x29
        /*00be*/ 	.short	(.L_7969 - .L_7968)


	//   ....[0]....
.L_7968:
        /*00c0*/ 	.word	0xffffffff


	//   ....[1]....
        /*00c4*/ 	.word	0xffffffff


	//   ....[2]....
        /*00c8*/ 	.word	0xffffffff


	//   ....[3]....
        /*00cc*/ 	.word	0xffffffff


	//   ....[4]....
        /*00d0*/ 	.word	0xffffffff


	//   ....[5]....
        /*00d4*/ 	.word	0xffffffff


	//   ....[6]....
        /*00d8*/ 	.word	0xffffffff


	//   ....[7]....
        /*00dc*/ 	.word	0xffffffff


	//   ....[8]....
        /*00e0*/ 	.word	0xffffffff


	//   ....[9]....
        /*00e4*/ 	.word	0xffffffff


	//   ....[10]....
        /*00e8*/ 	.word	0xffffffff


	//   ....[11]....
        /*00ec*/ 	.word	0xffffffff


	//   ....[12]....
        /*00f0*/ 	.word	0xffffffff


	//   ....[13]....
        /*00f4*/ 	.word	0xffffffff


	//   ....[14]....
        /*00f8*/ 	.word	0xffffffff


	//   ....[15]....
        /*00fc*/ 	.word	0xffffffff


	//   ....[16]....
        /*0100*/ 	.word	0xffffffff


	//   ....[17]....
        /*0104*/ 	.word	0xffffffff


	//   ....[18]....
        /*0108*/ 	.word	0xffffffff


	//   ....[19]....
        /*010c*/ 	.word	0xffffffff


	//   ....[20]....
        /*0110*/ 	.word	0xffffffff


	//   ....[21]....
        /*0114*/ 	.word	0xffffffff


	//   ....[22]....
        /*0118*/ 	.word	0xffffffff


	//   ....[23]....
        /*011c*/ 	.word	0xffffffff


	//   ....[24]....
        /*0120*/ 	.word	0xffffffff


	//   ....[25]....
        /*0124*/ 	.word	0xffffffff


	//   ....[26]....
        /*0128*/ 	.word	0xffffffff


	//   ....[27]....
        /*012c*/ 	.word	0xffffffff


	//   ....[28]....
        /*0130*/ 	.word	0xffffffff


	//   ....[29]....
        /*0134*/ 	.word	0xffffffff


	//   ....[30]....
        /*0138*/ 	.word	0xffffffff


	//   ....[31]....
        /*013c*/ 	.word	0xffffffff


	//   ....[32]....
        /*0140*/ 	.word	0xffffffff


	//   ....[33]....
        /*0144*/ 	.word	0xffffffff


	//   ....[34]....
        /*0148*/ 	.word	0xffffffff


	//   ....[35]....
        /*014c*/ 	.word	0xffffffff


	//   ....[36]....
        /*0150*/ 	.word	0xffffffff


	//   ....[37]....
        /*0154*/ 	.word	0xffffffff


	//   ....[38]....
        /*0158*/ 	.word	0xffffffff


	//   ....[39]....
        /*015c*/ 	.word	0xffffffff


	//   ....[40]....
        /*0160*/ 	.word	0xffffffff


	//   ....[41]....
        /*0164*/ 	.word	0xffffffff


	//   ....[42]....
        /*0168*/ 	.word	0xffffffff


	//   ....[43]....
        /*016c*/ 	.word	0xffffffff


	//   ....[44]....
        /*0170*/ 	.word	0xffffffff


	//   ....[45]....
        /*0174*/ 	.word	0xffffffff


	//   ....[46]....
        /*0178*/ 	.word	0xffffffff


	//   ....[47]....
        /*017c*/ 	.word	0xffffffff


	//   ....[48]....
        /*0180*/ 	.word	0xffffffff


	//   ....[49]....
        /*0184*/ 	.word	0x0500001c


	//   ....[50]....
        /*0188*/ 	.word	0x0500001c


	//   ....[51]....
        /*018c*/ 	.word	0x0500001c


	//   ....[52]....
        /*0190*/ 	.word	0x0500001c


	//   ....[53]....
        /*0194*/ 	.word	0x0500001c


	//   ....[54]....
        /*0198*/ 	.word	0x0500001c


	//   ....[55]....
        /*019c*/ 	.word	0x0500001c


	//   ....[56]....
        /*01a0*/ 	.word	0x0500001c


	//   ....[57]....
        /*01a4*/ 	.word	0x0500001c


	//   ....[58]....
        /*01a8*/ 	.word	0x0500001c


	//   ....[59]....
        /*01ac*/ 	.word	0x0500001c


	//   ....[60]....
        /*01b0*/ 	.word	0x0500001c


	//   ....[61]....
        /*01b4*/ 	.word	0x0500001c


	//   ....[62]....
        /*01b8*/ 	.word	0x0500001c


	//   ....[63]....
        /*01bc*/ 	.word	0x0500001c


	//   ....[64]....
        /*01c0*/ 	.word	0x0500001c


	//   ....[65]....
        /*01c4*/ 	.word	0x0500001c


	//   ....[66]....
        /*01c8*/ 	.word	0x0500001c


	//   ....[67]....
        /*01cc*/ 	.word	0x0500001c


	//   ....[68]....
        /*01d0*/ 	.word	0x0500001c


	//   ....[69]....
        /*01d4*/ 	.word	0x0500001c


	//   ....[70]....
        /*01d8*/ 	.word	0x0500001c


	//   ....[71]....
        /*01dc*/ 	.word	0x0500001c


	//   ....[72]....
        /*01e0*/ 	.word	0x0500001c


	//   ....[73]....
        /*01e4*/ 	.word	0x0500001c


	//   ....[74]....
        /*01e8*/ 	.word	0x0500001c


	//   ....[75]....
        /*01ec*/ 	.word	0x0500001c


	//   ....[76]....
        /*01f0*/ 	.word	0x0500001c


	//   ....[77]....
        /*01f4*/ 	.word	0x0500001c


	//   ....[78]....
        /*01f8*/ 	.word	0x0500001c


	//   ....[79]....
        /*01fc*/ 	.word	0x0500001c


	//   ....[80]....
        /*0200*/ 	.word	0x0500001c


	//   ....[81]....
        /*0204*/ 	.word	0x0500001c


	//   ....[82]....
        /*0208*/ 	.word	0x0500001c


	//   ....[83]....
        /*020c*/ 	.word	0x0500001c


	//   ....[84]....
        /*0210*/ 	.word	0x0500001c


	//   ....[85]....
        /*0214*/ 	.word	0x0500001c


	//   ....[86]....
        /*0218*/ 	.word	0x0500001c


	//   ....[87]....
        /*021c*/ 	.word	0x0500001c


	//   ....[88]....
        /*0220*/ 	.word	0x0500001c


	//   ....[89]....
        /*0224*/ 	.word	0x0500001c


	//   ....[90]....
        /*0228*/ 	.word	0x0500001c


	//   ....[91]....
        /*022c*/ 	.word	0x0500001c


	//   ....[92]....
        /*0230*/ 	.word	0x0500001c


	//   ....[93]....
        /*0234*/ 	.word	0x0500001c


	//   ....[94]....
        /*0238*/ 	.word	0x0500001c


	//   ....[95]....
        /*023c*/ 	.word	0x0500001c


	//   ....[96]....
        /*0240*/ 	.word	0x0500001c


	//----- nvinfo : EIATTR_COOP_GROUP_INSTR_OFFSETS
	.align		4
.L_7969:
        /*0244*/ 	.byte	0x04, 0x28
        /*0246*/ 	.short	(.L_7971 - .L_7970)


	//   ....[0]....
.L_7970:
        /*0248*/ 	.word	0x00002510


	//   ....[1]....
        /*024c*/ 	.word	0x00002560


	//   ....[2]....
        /*0250*/ 	.word	0x000025b0


	//   ....[3]....
        /*0254*/ 	.word	0x00002600


	//   ....[4]....
        /*0258*/ 	.word	0x00002650


	//   ....[5]....
        /*025c*/ 	.word	0x000026c0


	//   ....[6]....
        /*0260*/ 	.word	0x00002720


	//   ....[7]....
        /*0264*/ 	.word	0x00002780


	//   ....[8]....
        /*0268*/ 	.word	0x000027e0


	//   ....[9]....
        /*026c*/ 	.word	0x00002840


	//   ....[10]....
        /*0270*/ 	.word	0x000028a0


	//   ....[11]....
        /*0274*/ 	.word	0x00002900


	//   ....[12]....
        /*0278*/ 	.word	0x00002960


	//   ....[13]....
        /*027c*/ 	.word	0x000029c0


	//   ....[14]....
        /*0280*/ 	.word	0x00002a20


	//   ....[15]....
        /*0284*/ 	.word	0x00002a80


	//   ....[16]....
        /*0288*/ 	.word	0x000037b0


	//   ....[17]....
        /*028c*/ 	.word	0x00003800


	//   ....[18]....
        /*0290*/ 	.word	0x00003850


	//   ....[19]....
        /*0294*/ 	.word	0x000038a0


	//   ....[20]....
        /*0298*/ 	.word	0x000038f0


	//   ....[21]....
        /*029c*/ 	.word	0x00003960


	//   ....[22]....
        /*02a0*/ 	.word	0x000039c0


	//   ....[23]....
        /*02a4*/ 	.word	0x00003a20


	//   ....[24]....
        /*02a8*/ 	.word	0x00003a80


	//   ....[25]....
        /*02ac*/ 	.word	0x00003ae0


	//   ....[26]....
        /*02b0*/ 	.word	0x00003b40


	//   ....[27]....
        /*02b4*/ 	.word	0x00003ba0


	//   ....[28]....
        /*02b8*/ 	.word	0x00003c00


	//   ....[29]....
        /*02bc*/ 	.word	0x00003c60


	//   ....[30]....
        /*02c0*/ 	.word	0x00003cc0


	//   ....[31]....
        /*02c4*/ 	.word	0x00003d20


	//   ....[32]....
        /*02c8*/ 	.word	0x00004a10


	//   ....[33]....
        /*02cc*/ 	.word	0x00004a60


	//   ....[34]....
        /*02d0*/ 	.word	0x00004ab0


	//   ....[35]....
        /*02d4*/ 	.word	0x00004b00


	//   ....[36]....
        /*02d8*/ 	.word	0x00004b70


	//   ....[37]....
        /*02dc*/ 	.word	0x00004bd0


	//   ....[38]....
        /*02e0*/ 	.word	0x00004c30


	//   ....[39]....
        /*02e4*/ 	.word	0x00004c90


	//   ....[40]....
        /*02e8*/ 	.word	0x00004cf0


	//   ....[41]....
        /*02ec*/ 	.word	0x00004d50


	//   ....[42]....
        /*02f0*/ 	.word	0x00004db0


	//   ....[43]....
        /*02f4*/ 	.word	0x00004e10


	//   ....[44]....
        /*02f8*/ 	.word	0x00004e70


	//   ....[45]....
        /*02fc*/ 	.word	0x00004ed0


	//   ....[46]....
        /*0300*/ 	.word	0x00004f30


	//   ....[47]....
        /*0304*/ 	.word	0x00004f90


	//   ....[48]....
        /*0308*/ 	.word	0x00004ff0


	//   ....[49]....
        /*030c*/ 	.word	0x00005730


	//   ....[50]....
        /*0310*/ 	.word	0x000057b0


	//   ....[51]....
        /*0314*/ 	.word	0x00005830


	//   ....[52]....
        /*0318*/ 	.word	0x000058b0


	//   ....[53]....
        /*031c*/ 	.word	0x00005930


	//   ....[54]....
        /*0320*/ 	.word	0x000059b0


	//   ....[55]....
        /*0324*/ 	.word	0x00005a30


	//   ....[56]....
        /*0328*/ 	.word	0x00005ab0


	//   ....[57]....
        /*032c*/ 	.word	0x00005b30


	//   ....[58]....
        /*0330*/ 	.word	0x00005bb0


	//   ....[59]....
        /*0334*/ 	.word	0x00005c30


	//   ....[60]....
        /*0338*/ 	.word	0x00005cb0


	//   ....[61]....
        /*033c*/ 	.word	0x00005d30


	//   ....[62]....
        /*0340*/ 	.word	0x00005db0


	//   ....[63]....
        /*0344*/ 	.word	0x00005e30


	//   ....[64]....
        /*0348*/ 	.word	0x00005eb0


	//   ....[65]....
        /*034c*/ 	.word	0x00005f30


	//   ....[66]....
        /*0350*/ 	.word	0x00005fb0


	//   ....[67]....
        /*0354*/ 	.word	0x00006030


	//   ....[68]....
        /*0358*/ 	.word	0x000060b0


	//   ....[69]....
        /*035c*/ 	.word	0x00006130


	//   ....[70]....
        /*0360*/ 	.word	0x000061b0


	//   ....[71]....
        /*0364*/ 	.word	0x00006230


	//   ....[72]....
        /*0368*/ 	.word	0x000062b0


	//   ....[73]....
        /*036c*/ 	.word	0x00006330


	//   ....[74]....
        /*0370*/ 	.word	0x000063b0


	//   ....[75]....
        /*0374*/ 	.word	0x00006430


	//   ....[76]....
        /*0378*/ 	.word	0x000064b0


	//   ....[77]....
        /*037c*/ 	.word	0x00006530


	//   ....[78]....
        /*0380*/ 	.word	0x000065b0


	//   ....[79]....
        /*0384*/ 	.word	0x00006630


	//   ....[80]....
        /*0388*/ 	.word	0x000066b0


	//   ....[81]....
        /*038c*/ 	.word	0x00006720


	//   ....[82]....
        /*0390*/ 	.word	0x000067a0


	//   ....[83]....
        /*0394*/ 	.word	0x00006820


	//   ....[84]....
        /*0398*/ 	.word	0x000068a0


	//   ....[85]....
        /*039c*/ 	.word	0x00006920


	//   ....[86]....
        /*03a0*/ 	.word	0x000069a0


	//   ....[87]....
        /*03a4*/ 	.word	0x00006a20


	//   ....[88]....
        /*03a8*/ 	.word	0x00006aa0


	//   ....[89]....
        /*03ac*/ 	.word	0x00006b20


	//   ....[90]....
        /*03b0*/ 	.word	0x00006ba0


	//   ....[91]....
        /*03b4*/ 	.word	0x00006c20


	//   ....[92]....
        /*03b8*/ 	.word	0x00006ca0


	//   ....[93]....
        /*03bc*/ 	.word	0x00006d20


	//   ....[94]....
        /*03c0*/ 	.word	0x00006da0


	//   ....[95]....
        /*03c4*/ 	.word	0x00006e20


	//   ....[96]....
        /*03c8*/ 	.word	0x00006ea0


	//----- nvinfo : EIATTR_VRC_CTA_INIT_COUNT
	.align		4
.L_7971:
        /*03cc*/ 	.byte	0x02, 0x4a
	.zero		1
	.zero		1


	//----- nvinfo : EIATTR_EXIT_INSTR_OFFSETS
	.align		4
        /*03d0*/ 	.byte	0x04, 0x1c
        /*03d2*/ 	.short	(.L_7973 - .L_7972)


	//   ....[0]....
.L_7972:
        /*03d4*/ 	.word	0x00000880


	//   ....[1]....
        /*03d8*/ 	.word	0x000056e0


	//----- nvinfo : EIATTR_MAX_THREADS
	.align		4
.L_7973:
        /*03dc*/ 	.byte	0x04, 0x05
        /*03de*/ 	.short	(.L_7975 - .L_7974)
.L_7974:
        /*03e0*/ 	.word	0x00000100
        /*03e4*/ 	.word	0x00000001
        /*03e8*/ 	.word	0x00000001


	//----- nvinfo : EIATTR_CRS_STACK_SIZE
	.align		4
.L_7975:
        /*03ec*/ 	.byte	0x04, 0x1e
        /*03ee*/ 	.short	(.L_7977 - .L_7976)
.L_7976:
        /*03f0*/ 	.word	0x00000000


	//----- nvinfo : EIATTR_CBANK_PARAM_SIZE
	.align		4
.L_7977:
        /*03f4*/ 	.byte	0x03, 0x19
        /*03f6*/ 	.short	0x0030


	//----- nvinfo : EIATTR_PARAM_CBANK
	.align		4
        /*03f8*/ 	.byte	0x04, 0x0a
        /*03fa*/ 	.short	(.L_7979 - .L_7978)
	.align		4
.L_7978:
        /*03fc*/ 	.word	index@(.nv.constant0._Z9cuda_gemmIiLi256ELi4ELi1ELi64ELi32ELi32ELi32ELi1ELi0EEviiiPT_S1_S1_ii)
        /*0400*/ 	.short	0x0380
        /*0402*/ 	.short	0x0030


	//----- nvinfo : EIATTR_SW_WAR
	.align		4
.L_7979:
        /*0404*/ 	.byte	0x04, 0x36
        /*0406*/ 	.short	(.L_7981 - .L_7980)
.L_7980:
        /*0408*/ 	.word	0x00000008
.L_7981:


//--------------------- .nv.info._Z9cuda_gemmIiLi256ELi4ELi1ELi64ELi32ELi32ELi32ELi0ELi1EEviiiPT_S1_S1_ii --------------------------
	.section	.nv.info._Z9cuda_gemmIiLi256ELi4ELi1ELi64ELi32ELi32ELi32ELi0ELi1EEviiiPT_S1_S1_ii,"",@"SHT_CUDA_INFO"
	.sectionflags	@""
	.align	4


	//----- nvinfo : EIATTR_CUDA_API_VERSION
	.align		4
        /*0000*/ 	.byte	0x04, 0x37
        /*0002*/ 	.short	(.L_7983 - .L_7982)
.L_7982:
        /*0004*/ 	.word	0x00000082


	//----- nvinfo : EIATTR_KPARAM_INFO
	.align		4
.L_7983:
        /*0008*/ 	.byte	0x04, 0x17
        /*000a*/ 	.short	(.L_7985 - .L_7984)
.L_7984:
        /*000c*/ 	.word	0x00000000
        /*0010*/ 	.short	0x0007
        /*0012*/ 	.short	0x002c
        /*0014*/ 	.byte	0x00, 0xf0, 0x11, 0x00


	//----- nvinfo : EIATTR_KPARAM_INFO
	.align		4
.L_7985:
        /*0018*/ 	.byte	0x04, 0x17
        /*001a*/ 	.short	(.L_7987 - .L_7986)
.L_7986:
        /*001c*/ 	.word	0x00000000
        /*0020*/ 	.short	0x0006
        /*0022*/ 	.short	0x0028
        /*0024*/ 	.byte	0x00, 0xf0, 0x11, 0x00


	//----- nvinfo : EIATTR_KPARAM_INFO
	.align		4
.L_7987:
        /*0028*/ 	.byte	0x04, 0x17
        /*002a*/ 	.short	(.L_7989 - .L_7988)
.L_7988:
        /*002c*/ 	.word	0x00000000
        /*0030*/ 	.short	0x0005
        /*0032*/ 	.short	0x0020
        /*0034*/ 	.byte	0x00, 0xf5, 0x21, 0x00


	//----- nvinfo : EIATTR_KPARAM_INFO
	.align		4
.L_7989:
        /*0038*/ 	.byte	0x04, 0x17
        /*003a*/ 	.short	(.L_7991 - .L_7990)
.L_7990:
        /*003c*/ 	.word	0x00000000
        /*0040*/ 	.short	0x0004
        /*0042*/ 	.short	0x0018
        /*0044*/ 	.byte	0x00, 0xf5, 0x21, 0x00


	//----- nvinfo : EIATTR_KPARAM_INFO
	.align		4
.L_7991:
        /*0048*/ 	.byte	0x04, 0x17
        /*004a*/ 	.short	(.L_7993 - .L_7992)
.L_7992:
        /*004c*/ 	.word	0x00000000
        /*0050*/ 	.short	0x0003
        /*0052*/ 	.short	0x0010
        /*0054*/ 	.byte	0x00, 0xf5, 0x21, 0x00


	//----- nvinfo : EIATTR_KPARAM_INFO
	.align		4
.L_7993:
        /*0058*/ 	.byte	0x04, 0x17
        /*005a*/ 	.short	(.L_7995 - .L_7994)
.L_7994:
        /*005c*/ 	.word	0x00000000
        /*0060*/ 	.short	0x0002
        /*0062*/ 	.short	0x0008
        /*0064*/ 	.byte	0x00, 0xf0, 0x11, 0x00


	//----- nvinfo : EIATTR_KPARAM_INFO
	.align		4
.L_7995:
        /*0068*/ 	.byte	0x04, 0x17
        /*006a*/ 	.short	(.L_7997 - .L_7996)
.L_7996:
        /*006c*/ 	.word	0x00000000
        /*0070*/ 	.short	0x0001
        /*0072*/ 	.short	0x0004
        /*0074*/ 	.byte	0x00, 0xf0, 0x11, 0x00


	//----- nvinfo : EIATTR_KPARAM_INFO
	.align		4
.L_7997:
        /*0078*/ 	.byte	0x04, 0x17
        /*007a*/ 	.short	(.L_7999 - .L_7998)
.L_7998:
        /*007c*/ 	.word	0x00000000
        /*0080*/ 	.short	0x0000
        /*0082*/ 	.short	0x0000
        /*0084*/ 	.byte	0x00, 0xf0, 0x11, 0x00


	//----- nvinfo : EIATTR_SPARSE_MMA_MASK
	.align		4
.L_7999:
        /*0088*/ 	.byte	0x03, 0x50
        /*008a*/ 	.short	0x0000


	//----- nvinfo : EIATTR_MAXREG_COUNT
	.align		4
        /*008c*/ 	.byte	0x03, 0x1b
        /*008e*/ 	.short	0x00ff


	//----- nvinfo : EIATTR_NUM_BARRIERS
	.align		4
        /*0090*/ 	.byte	0x02, 0x4c
        /*0092*/ 	.byte	0x01
	.zero		1


	//----- nvinfo : EIATTR_MERCURY_ISA_VERSION
	.align		4
        /*0094*/ 	.byte	0x03, 0x5f
        /*0096*/ 	.short	0x0101


	//----- nvinfo : EIATTR_COOP_GROUP_MASK_REGIDS
	.align		4
        /*0098*/ 	.byte	0x04, 0x29
        /*009a*/ 	.short	(.L_8001 - .L_8000)


	//   ....[0]....
.L_8000:
        /*009c*/ 	.word	0xffffffff


	//   ....[1]....
        /*00a0*/ 	.word	0xffffffff


	//   ....[2]....
        /*00a4*/ 	.word	0xffffffff


	//   ....[3]....
        /*00a8*/ 	.word	0xffffffff


	//   ....[4]....
        /*00ac*/ 	.word	0xffffffff


	//   ....[5]....
        /*00b0*/ 	.word	0xffffffff


	//   ....[6]....
        /*00b4*/ 	.word	0xffffffff


	//   ....[7]....
        /*00b8*/ 	.word	0xffffffff


	//   ....[8]....
        /*00bc*/ 	.word	0xffffffff


	//   ....[9]....
        /*00c0*/ 	.word	0xffffffff


	//   ....[10]....
        /*00c4*/ 	.word	0xffffffff


	//   ....[11]....
        /*00c8*/ 	.word	0xffffffff


	//   ....[12]....
        /*00cc*/ 	.word	0xffffffff


	//   ....[13]....
        /*00d0*/ 	.word	0xffffffff


	//   ....[14]....
        /*00d4*/ 	.word	0xffffffff


	//   ....[15]....
        /*00d8*/ 	.word	0xffffffff


	//   ....[16]....
        /*00dc*/ 	.word	0xffffffff


	//   ....[17]....
        /*00e0*/ 	.word	0x05000031


	//   ....[18]....
        /*00e4*/ 	.word	0x05000031


	//   ....[19]....
        /*00e8*/ 	.word	0x05000031


	//   ....[20]....
        /*00ec*/ 	.word	0x05000031


	//   ....[21]....
        /*00f0*/ 	.word	0x05000031


	//   ....[22]....
        /*00f4*/ 	.word	0x05000031


	//   ....[23]....
        /*00f8*/ 	.word	0x05000031


	//   ....[24]....
        /*00fc*/ 	.word	0x05000031


	//   ....[25]....
        /*0100*/ 	.word	0x05000031


	//   ....[26]....
        /*0104*/ 	.word	0x05000031


	//   ....[27]....
        /*0108*/ 	.word	0x05000031


	//   ....[28]....
        /*010c*/ 	.word	0x05000031


	//   ....[29]....
        /*0110*/ 	.word	0x05000031


	//   ....[30]....
        /*0114*/ 	.word	0x05000031


	//   ....[31]....
        /*0118*/ 	.word	0x05000031


	//   ....[32]....
        /*011c*/ 	.word	0x05000031


	//----- nvinfo : EIATTR_COOP_GROUP_INSTR_OFFSETS
	.align		4
.L_8001:
        /*0120*/ 	.byte	0x04, 0x28
        /*0122*/ 	.short	(.L_8003 - .L_8002)


	//   ....[0]....
.L_8002:
        /*0124*/ 	.word	0x00001260


	//   ....[1]....
        /*0128*/ 	.word	0x00001270


	//   ....[2]....
        /*012c*/ 	.word	0x00001280


	//   ....[3]....
        /*0130*/ 	.word	0x000012b0


	//   ....[4]....
        /*0134*/ 	.word	0x000012d0


	//   ....[5]....
        /*0138*/ 	.word	0x000012f0


	//   ....[6]....
        /*013c*/ 	.word	0x00001310


	//   ....[7]....
        /*0140*/ 	.word	0x00001330


	//   ....[8]....
        /*0144*/ 	.word	0x00001350


	//   ....[9]....
        /*0148*/ 	.word	0x00001370


	//   ....[10]....
        /*014c*/ 	.word	0x00001390


	//   ....[11]....
        /*0150*/ 	.word	0x000013b0


	//   ....[12]....
        /*0154*/ 	.word	0x000013d0


	//   ....[13]....
        /*0158*/ 	.word	0x000013f0


	//   ....[14]....
        /*015c*/ 	.word	0x00001410


	//   ....[15]....
        /*0160*/ 	.word	0x00001430


	//   ....[16]....
        /*0164*/ 	.word	0x00001470


	//   ....[17]....
        /*0168*/ 	.word	0x00001ae0


	//   ....[18]....
        /*016c*/ 	.word	0x00001b30


	//   ....[19]....
        /*0170*/ 	.word	0x00001b90


	//   ....[20]....
        /*0174*/ 	.word	0x00001be0


	//   ....[21]....
        /*0178*/ 	.word	0x00001c30


	//   ....[22]....
        /*017c*/ 	.word	0x00001c80


	//   ....[23]....
        /*0180*/ 	.word	0x00001cd0


	//   ....[24]....
        /*0184*/ 	.word	0x00001d20


	//   ....[25]....
        /*0188*/ 	.word	0x00001d70


	//   ....[26]....
        /*018c*/ 	.word	0x00001dc0


	//   ....[27]....
        /*0190*/ 	.word	0x00001e10


	//   ....[28]....
        /*0194*/ 	.word	0x00001e60


	//   ....[29]....
        /*0198*/ 	.word	0x00001eb0


	//   ....[30]....
        /*019c*/ 	.word	0x00001f00


	//   ....[31]....
        /*01a0*/ 	.word	0x00001f50


	//   ....[32]....
        /*01a4*/ 	.word	0x00001fa0


	//----- nvinfo : EIATTR_VRC_CTA_INIT_COUNT
	.align		4
.L_8003:
        /*01a8*/ 	.byte	0x02, 0x4a
	.zero		1
	.zero		1


	//----- nvinfo : EIATTR_EXIT_INSTR_OFFSETS
	.align		4
        /*01ac*/ 	.byte	0x04, 0x1c
        /*01ae*/ 	.short	(.L_8005 - .L_8004)


	//   ....[0]....
.L_8004:
        /*01b0*/ 	.word	0x00000540


	//   ....[1]....
        /*01b4*/ 	.word	0x00001a90


	//----- nvinfo : EIATTR_MAX_THREADS
	.align		4
.L_8005:
        /*01b8*/ 	.byte	0x04, 0x05
        /*01ba*/ 	.short	(.L_8007 - .L_8006)
.L_8006:
        /*01bc*/ 	.word	0x00000100
        /*01c0*/ 	.word	0x00000001
        /*01c4*/ 	.word	0x00000001


	//----- nvinfo : EIATTR_CRS_STACK_SIZE
	.align		4
.L_8007:
        /*01c8*/ 	.byte	0x04, 0x1e
        /*01ca*/ 	.short	(.L_8009 - .L_8008)
.L_8008:
        /*01cc*/ 	.word	0x00000000


	//----- nvinfo : EIATTR_CBANK_PARAM_SIZE
	.align		4
.L_8009:
        /*01d0*/ 	.byte	0x03, 0x19
        /*01d2*/ 	.short	0x0030


	//----- nvinfo : EIATTR_PARAM_CBANK
	.align		4
        /*01d4*/ 	.byte	0x04, 0x0a
        /*01d6*/ 	.short	(.L_8011 - .L_8010)
	.align		4
.L_8010:
        /*01d8*/ 	.word	index@(.nv.constant0._Z9cuda_gemmIiLi256ELi4ELi1ELi64ELi32ELi32ELi32ELi0ELi1EEviiiPT_S1_S1_ii)
        /*01dc*/ 	.short	0x0380
        /*01de*/ 	.short	0x0030


	//----- nvinfo : EIATTR_SW_WAR
	.align		4
.L_8011:
        /*01e0*/ 	.byte	0x04, 0x36
        /*01e2*/ 	.short	(.L_8013 - .L_8012)
.L_8012:
        /*01e4*/ 	.word	0x00000008
.L_8013:


//--------------------- .nv.info._Z9cuda_gemmIiLi256ELi4ELi1ELi64ELi32ELi32ELi32ELi0ELi0EEviiiPT_S1_S1_ii --------------------------
	.section	.nv.info._Z9cuda_gemmIiLi256ELi4ELi1ELi64ELi32ELi32ELi32ELi0ELi0EEviiiPT_S1_S1_ii,"",@"SHT_CUDA_INFO"
	.sectionflags	@""
	.align	4


	//----- nvinfo : EIATTR_CUDA_API_VERSION
	.align		4
        /*0000*/ 	.byte	0x04, 0x37
        /*0002*/ 	.short	(.L_8015 - .L_8014)
.L_8014:
        /*0004*/ 	.word	0x00000082


	//----- nvinfo : EIATTR_KPARAM_INFO
	.align		4
.L_8015:
        /*0008*/ 	.byte	0x04, 0x17
        /*000a*/ 	.short	(.L_8017 - .L_8016)
.L_8016:
        /*000c*/ 	.word	0x00000000
        /*0010*/ 	.short	0x0007
        /*0012*/ 	.short	0x002c
        /*0014*/ 	.byte	0x00, 0xf0, 0x11, 0x00


	//----- nvinfo : EIATTR_KPARAM_INFO
	.align		4
.L_8017:
        /*0018*/ 	.byte	0x04, 0x17
        /*001a*/ 	.short	(.L_8019 - .L_8018)
.L_8018:
        /*001c*/ 	.word	0x00000000
        /*0020*/ 	.short	0x0006
        /*0022*/ 	.short	0x0028
        /*0024*/ 	.byte	0x00, 0xf0, 0x11, 0x00


	//----- nvinfo : EIATTR_KPARAM_INFO
	.align		4
.L_8019:
        /*0028*/ 	.byte	0x04, 0x17
        /*002a*/ 	.short	(.L_8021 - .L_8020)
.L_8020:
        /*002c*/ 	.word	0x00000000
        /*0030*/ 	.short	0x0005
        /*0032*/ 	.short	0x0020
        /*0034*/ 	.byte	0x00, 0xf5, 0x21, 0x00


	//----- nvinfo : EIATTR_KPARAM_INFO
	.align		4
.L_8021:
        /*0038*/ 	.byte	0x04, 0x17
        /*003a*/ 	.short	(.L_8023 - .L_8022)
.L_8022:
        /*003c*/ 	.word	0x00000000
        /*0040*/ 	.short	0x0004
        /*0042*/ 	.short	0x0018
        /*0044*/ 	.byte	0x00, 0xf5, 0x21, 0x00


	//----- nvinfo : EIATTR_KPARAM_INFO
	.align		4
.L_8023:
        /*0048*/ 	.byte	0x04, 0x17
        /*004a*/ 	.short	(.L_8025 - .L_8024)
.L_8024:
        /*004c*/ 	.word	0x00000000
        /*0050*/ 	.short	0x0003
        /*0052*/ 	.short	0x0010
        /*0054*/ 	.byte	0x00, 0xf5, 0x21, 0x00


	//----- nvinfo : EIATTR_KPARAM_INFO
	.align		4
.L_8025:
        /*0058*/ 	.byte	0x04, 0x17
        /*005a*/ 	.short	(.L_8027 - .L_8026)
.L_8026:
        /*005c*/ 	.word	0x00000000
        /*0060*/ 	.short	0x0002
        /*0062*/ 	.short	0x0008
        /*0064*/ 	.byte	0x00, 0xf0, 0x11, 0x00


	//----- nvinfo : EIATTR_KPARAM_INFO
	.align		4
.L_8027:
        /*0068*/ 	.byte	0x04, 0x17
        /*006a*/ 	.short	(.L_8029 - .L_8028)
.L_8028:
        /*006c*/ 	.word	0x00000000
        /*0070*/ 	.short	0x0001
        /*0072*/ 	.short	0x0004
        /*0074*/ 	.byte	0x00, 0xf0, 0x11, 0x00


	//----- nvinfo : EIATTR_KPARAM_INFO
	.align		4
.L_8029:
        /*0078*/ 	.byte	0x04, 0x17
        /*007a*/ 	.short	(.L_8031 - .L_8030)
.L_8030:
        /*007c*/ 	.word	0x00000000
        /*0080*/ 	.short	0x0000
        /*0082*/ 	.short	0x0000
        /*0084*/ 	.byte	0x00, 0xf0, 0x11, 0x00


	//----- nvinfo : EIATTR_SPARSE_MMA_MASK
	.align		4
.L_8031:
        /*0088*/ 	.byte	0x03, 0x50
        /*008a*/ 	.short	0x0000


	//----- nvinfo : EIATTR_MAXREG_COUNT
	.align		4
        /*008c*/ 	.byte	0x03, 0x1b
        /*008e*/ 	.short	0x00ff


	//----- nvinfo : EIATTR_NUM_BARRIERS
	.align		4
        /*0090*/ 	.byte	0x02, 0x4c
        /*0092*/ 	.byte	0x01
	.zero		1


	//----- nvinfo : EIATTR_ANNOTATIONS
	.align		4
        /*0094*/ 	.byte	0x04, 0x55
        /*0096*/ 	.short	(.L_8033 - .L_8032)


	//   ....[0]....
.L_8032:
        /*0098*/ 	.word	0x00000001
        /*009c*/ 	.byte	0x10, 0x10, 0x00, 0x00, 0x01, 0x00, 0x00, 0x00, 0x90, 0x11, 0x00, 0x00, 0x01, 0x00, 0x00, 0x00
        /*00ac*/ 	.byte	0x80, 0x5b, 0x00, 0x00


	//----- nvinfo : EIATTR_MERCURY_ISA_VERSION
	.align		4
.L_8033:
        /*00b0*/ 	.byte	0x03, 0x5f
        /*00b2*/ 	.short	0x0101


	//----- nvinfo : EIATTR_COOP_GROUP_MASK_REGIDS
	.align		4
        /*00b4*/ 	.byte	0x04, 0x29
        /*00b6*/ 	.short	(.L_8035 - .L_8034)


	//   ....[0]....
.L_8034:
        /*00b8*/ 	.word	0xffffffff


	//   ....[1]....
        /*00bc*/ 	.word	0xffffffff


	//   ....[2]....
        /*00c0*/ 	.word	0xffffffff


	//   ....[3]....
        /*00c4*/ 	.word	0xffffffff


	//   ....[4]....
        /*00c8*/ 	.word	0xffffffff


	//   ....[5]....
        /*00cc*/ 	.word	0xffffffff


	//   ....[6]....
        /*00d0*/ 	.word	0xffffffff


	//   ....[7]....
        /*00d4*/ 	.word	0xffffffff


	//   ....[8]....
        /*00d8*/ 	.word	0xffffffff


	//   ....[9]....
        /*00dc*/ 	.word	0xffffffff


	//   ....[10]....
        /*00e0*/ 	.word	0xffffffff


	//   ....[11]....
        /*00e4*/ 	.word	0xffffffff


	//   ....[12]....
        /*00e8*/ 	.word	0xffffffff


	//   ....[13]....
        /*00ec*/ 	.word	0xffffffff


	//   ....[14]....
        /*00f0*/ 	.word	0xffffffff


	//   ....[15]....
        /*00f4*/ 	.word	0xffffffff


	//   ....[16]....
        /*00f8*/ 	.word	0xffffffff


	//   ....[17]....
        /*00fc*/ 	.word	0xffffffff


	//   ....[18]....
        /*0100*/ 	.word	0xffffffff


	//   ....[19]....
        /*0104*/ 	.word	0xffffffff


	//   ....[20]....
        /*0108*/ 	.word	0xffffffff


	//   ....[21]....
        /*010c*/ 	.word	0xffffffff


	//   ....[22]....
        /*0110*/ 	.word	0xffffffff


	//   ....[23]....
        /*0114*/ 	.word	0xffffffff


	//   ....[24]....
        /*0118*/ 	.word	0xffffffff


	//   ....[25]....
        /*011c*/ 	.word	0xffffffff


	//   ....[26]....
        /*0120*/ 	.word	0xffffffff


	//   ....[27]....
        /*0124*/ 	.word	0xffffffff


	//   ....[28]....
        /*0128*/ 	.word	0xffffffff


	//   ....[29]....
        /*012c*/ 	.word	0xffffffff


	//   ....[30]....
        /*0130*/ 	.word	0xffffffff


	//   ....[31]....
        /*0134*/ 	.word	0xffffffff


	//   ....[32]....
        /*0138*/ 	.word	0xffffffff


	//   ....[33]....
        /*013c*/ 	.word	0xffffffff


	//   ....[34]....
        /*0140*/ 	.word	0xffffffff


	//   ....[35]....
        /*0144*/ 	.word	0xffffffff


	//   ....[36]....
        /*0148*/ 	.word	0xffffffff


	//   ....[37]....
        /*014c*/ 	.word	0xffffffff


	//   ....[38]....
        /*0150*/ 	.word	0xffffffff


	//   ....[39]....
        /*0154*/ 	.word	0xffffffff


	//   ....[40]....
        /*0158*/ 	.word	0xffffffff


	//   ....[41]....
        /*015c*/ 	.word	0xffffffff


	//   ....[42]....
        /*0160*/ 	.word	0xffffffff


	//   ....[43]....
        /*0164*/ 	.word	0xffffffff


	//   ....[44]....
        /*0168*/ 	.word	0xffffffff


	//   ....[45]....
        /*016c*/ 	.word	0xffffffff


	//   ....[46]....
        /*0170*/ 	.word	0xffffffff


	//   ....[47]....
        /*0174*/ 	.word	0xffffffff


	//   ....[48]....
        /*0178*/ 	.word	0xffffffff


	//   ....[49]....
        /*017c*/ 	.word	0x0500001e


	//   ....[50]....
        /*0180*/ 	.word	0x0500001e


	//   ....[51]....
        /*0184*/ 	.word	0x0500001e


	//   ....[52]....
        /*0188*/ 	.word	0x0500001e


	//   ....[53]....
        /*018c*/ 	.word	0x0500001e


	//   ....[54]....
        /*0190*/ 	.word	0x0500001e


	//   ....[55]....
        /*0194*/ 	.word	0x0500001e


	//   ....[56]....
        /*0198*/ 	.word	0x0500001e


	//   ....[57]....
        /*019c*/ 	.word	0x0500001e


	//   ....[58]....
        /*01a0*/ 	.word	0x0500001e


	//   ....[59]....
        /*01a4*/ 	.word	0x0500001e


	//   ....[60]....
        /*01a8*/ 	.word	0x0500001e


	//   ....[61]....
        /*01ac*/ 	.word	0x0500001e


	//   ....[62]....
        /*01b0*/ 	.word	0x0500001e


	//   ....[63]....
        /*01b4*/ 	.word	0x0500001e


	//   ....[64]....
        /*01b8*/ 	.word	0x0500001e


	//   ....[65]....
        /*01bc*/ 	.word	0x0500001e


	//   ....[66]....
        /*01c0*/ 	.word	0x0500001e


	//   ....[67]....
        /*01c4*/ 	.word	0x0500001e


	//   ....[68]....
        /*01c8*/ 	.word	0x0500001e


	//   ....[69]....
        /*01cc*/ 	.word	0x0500001e


	//   ....[70]....
        /*01d0*/ 	.word	0x0500001e


	//   ....[71]....
        /*01d4*/ 	.word	0x0500001e


	//   ....[72]....
        /*01d8*/ 	.word	0x0500001e


	//   ....[73]....
        /*01dc*/ 	.word	0x0500001e


	//   ....[74]....
        /*01e0*/ 	.word	0x0500001e


	//   ....[75]....
        /*01e4*/ 	.word	0x0500001e


	//   ....[76]....
        /*01e8*/ 	.word	0x0500001e


	//   ....[77]....
        /*01ec*/ 	.word	0x0500001e


	//   ....[78]....
        /*01f0*/ 	.word	0x0500001e


	//   ....[79]....
        /*01f4*/ 	.word	0x0500001e


	//   ....[80]....
        /*01f8*/ 	.word	0x0500001e


	//   ....[81]....
        /*01fc*/ 	.word	0x0500001e


	//   ....[82]....
        /*0200*/ 	.word	0x0500001e


	//   ....[83]....
        /*0204*/ 	.word	0x0500001e


	//   ....[84]....
        /*0208*/ 	.word	0x0500001e


	//   ....[85]....
        /*020c*/ 	.word	0x0500001e


	//   ....[86]....
        /*0210*/ 	.word	0x0500001e


	//   ....[87]....
        /*0214*/ 	.word	0x0500001e


	//   ....[88]....
        /*0218*/ 	.word	0x0500001e


	//   ....[89]....
        /*021c*/ 	.word	0x0500001e


	//   ....[90]....
        /*0220*/ 	.word	0x0500001e


	//   ....[91]....
        /*0224*/ 	.word	0x0500001e


	//   ....[92]....
        /*0228*/ 	.word	0x0500001e


	//   ....[93]....
        /*022c*/ 	.word	0x0500001e


	//   ....[94]....
        /*0230*/ 	.word	0x0500001e


	//   ....[95]....
        /*0234*/ 	.word	0x0500001e


	//   ....[96]....
        /*0238*/ 	.word	0x0500001e


	//----- nvinfo : EIATTR_COOP_GROUP_INSTR_OFFSETS
	.align		4
.L_8035:
        /*023c*/ 	.byte	0x04, 0x28
        /*023e*/ 	.short	(.L_8037 - .L_8036)


	//   ....[0]....
.L_8036:
        /*0240*/ 	.word	0x000025b0


	//   ....[1]....
        /*0244*/ 	.word	0x00002600


	//   ....[2]....
        /*0248*/ 	.word	0x00002650


	//   ....[3]....
        /*024c*/ 	.word	0x000026a0


	//   ....[4]....
        /*0250*/ 	.word	0x000026f0


	//   ....[5]....
        /*0254*/ 	.word	0x00002760


	//   ....[6]....
        /*0258*/ 	.word	0x000027c0


	//   ....[7]....
        /*025c*/ 	.word	0x00002820


	//   ....[8]....
        /*0260*/ 	.word	0x00002880


	//   ....[9]....
        /*0264*/ 	.word	0x000028e0


	//   ....[10]....
        /*0268*/ 	.word	0x00002940


	//   ....[11]....
        /*026c*/ 	.word	0x000029a0


	//   ....[12]....
        /*0270*/ 	.word	0x00002a00


	//   ....[13]....
        /*0274*/ 	.word	0x00002a60


	//   ....[14]....
        /*0278*/ 	.word	0x00002ac0


	//   ....[15]....
        /*027c*/ 	.word	0x00002b20


	//   ....[16]....
        /*0280*/ 	.word	0x00003890


	//   ....[17]....
        /*0284*/ 	.word	0x000038e0


	//   ....[18]....
        /*0288*/ 	.word	0x00003930


	//   ....[19]....
        /*028c*/ 	.word	0x00003980


	//   ....[20]....
        /*0290*/ 	.word	0x000039d0


	//   ....[21]....
        /*0294*/ 	.word	0x00003a40


	//   ....[22]....
        /*0298*/ 	.word	0x00003aa0


	//   ....[23]....
        /*029c*/ 	.word	0x00003b00


	//   ....[24]....
        /*02a0*/ 	.word	0x00003b60


	//   ....[25]....
        /*02a4*/ 	.word	0x00003bc0


	//   ....[26]....
        /*02a8*/ 	.word	0x00003c20


	//   ....[27]....
        /*02ac*/ 	.word	0x00003c80


	//   ....[28]....
        /*02b0*/ 	.word	0x00003ce0


	//   ....[29]....
        /*02b4*/ 	.word	0x00003d40


	//   ....[30]....
        /*02b8*/ 	.word	0x00003da0


	//   ....[31]....
        /*02bc*/ 	.word	0x00003e00


	//   ....[32]....
        /*02c0*/ 	.word	0x00004b20


	//   ....[33]....
        /*02c4*/ 	.word	0x00004b70


	//   ....[34]....
        /*02c8*/ 	.word	0x00004bc0


	//   ....[35]....
        /*02cc*/ 	.word	0x00004c10


	//   ....[36]....
        /*02d0*/ 	.word	0x00004c80


	//   ....[37]....
        /*02d4*/ 	.word	0x00004ce0


	//   ....[38]....
        /*02d8*/ 	.word	0x00004d40


	//   ....[39]....
        /*02dc*/ 	.word	0x00004da0


	//   ....[40]....
        /*02e0*/ 	.word	0x00004e00


	//   ....[41]....
        /*02e4*/ 	.word	0x00004e60


	//   ....[42]....
        /*02e8*/ 	.word	0x00004ec0


	//   ....[43]....
        /*02ec*/ 	.word	0x00004f20


	//   ....[44]....
        /*02f0*/ 	.word	0x00004f80


	//   ....[45]....
        /*02f4*/ 	.word	0x00004fe0


	//   ....[46]....
        /*02f8*/ 	.word	0x00005040


	//   ....[47]....
        /*02fc*/ 	.word	0x000050a0


	//   ....[48]....
        /*0300*/ 	.word	0x00005100


	//   ....[49]....
        /*0304*/ 	.word	0x000063a0


	//   ....[50]....
        /*0308*/ 	.word	0x00006420


	//   ....[51]....
        /*030c*/ 	.word	0x000064a0


	//   ....[52]....
        /*0310*/ 	.word	0x00006520


	//   ....[53]....
        /*0314*/ 	.word	0x000065a0


	//   ....[54]....
        /*0318*/ 	.word	0x00006620


	//   ....[55]....
        /*031c*/ 	.word	0x000066a0


	//   ....[56]....
        /*0320*/ 	.word	0x00006720


	//   ....[57]....
        /*0324*/ 	.word	0x000067a0


	//   ....[58]....
        /*0328*/ 	.word	0x00006820


	//   ....[59]....
        /*032c*/ 	.word	0x000068a0


	//   ....[60]....
        /*0330*/ 	.word	0x00006920


	//   ....[61]....
        /*0334*/ 	.word	0x000069a0


	//   ....[62]....
        /*0338*/ 	.word	0x00006a20


	//   ....[63]....
        /*033c*/ 	.word	0x00006aa0


	//   ....[64]....
        /*0340*/ 	.word	0x00006b20


	//   ....[65]....
        /*0344*/ 	.word	0x00006ba0


	//   ....[66]....
        /*0348*/ 	.word	0x00006c20


	//   ....[67]....
        /*034c*/ 	.word	0x00006ca0


	//   ....[68]....
        /*0350*/ 	.word	0x00006d20


	//   ....[69]....
        /*0354*/ 	.word	0x00006da0


	//   ....[70]....
        /*0358*/ 	.word	0x00006e20


	//   ....[71]....
        /*035c*/ 	.word	0x00006ea0


	//   ....[72]....
        /*0360*/ 	.word	0x00006f20


	//   ....[73]....
        /*0364*/ 	.word	0x00006fa0


	//   ....[74]....
        /*0368*/ 	.word	0x00007020


	//   ....[75]....
        /*036c*/ 	.word	0x000070a0


	//   ....[76]....
        /*0370*/ 	.word	0x00007120


	//   ....[77]....
        /*0374*/ 	.word	0x000071a0


	//   ....[78]....
        /*0378*/ 	.word	0x00007220


	//   ....[79]....
        /*037c*/ 	.word	0x000072a0


	//   ....[80]....
        /*0380*/ 	.word	0x00007320


	//   ....[81]....
        /*0384*/ 	.word	0x00007390


	//   ....[82]....
        /*0388*/ 	.word	0x00007410


	//   ....[83]....
        /*038c*/ 	.word	0x00007490


	//   ....[84]....
        /*0390*/ 	.word	0x00007510


	//   ....[85]....
        /*0394*/ 	.word	0x00007590


	//   ....[86]....
        /*0398*/ 	.word	0x00007610


	//   ....[87]....
        /*039c*/ 	.word	0x00007690


	//   ....[88]....
        /*03a0*/ 	.word	0x00007710


	//   ....[89]....
        /*03a4*/ 	.word	0x00007790


	//   ....[90]....
        /*03a8*/ 	.word	0x00007810


	//   ....[91]....
        /*03ac*/ 	.word	0x00007890


	//   ....[92]....
        /*03b0*/ 	.word	0x00007910


	//   ....[93]....
        /*03b4*/ 	.word	0x00007990


	//   ....[94]....
        /*03b8*/ 	.word	0x00007a10


	//   ....[95]....
        /*03bc*/ 	.word	0x00007a90


	//   ....[96]....
        /*03c0*/ 	.word	0x00007b10


	//----- nvinfo : EIATTR_VRC_CTA_INIT_COUNT
	.align		4
.L_8037:
        /*03c4*/ 	.byte	0x02, 0x4a
	.zero		1
	.zero		1


	//----- nvinfo : EIATTR_EXIT_INSTR_OFFSETS
	.align		4
        /*03c8*/ 	.byte	0x04, 0x1c
        /*03ca*/ 	.short	(.L_8039 - .L_8038)


	//   ....[0]....
.L_8038:
        /*03cc*/ 	.word	0x00000880


	//   ....[1]....
        /*03d0*/ 	.word	0x00006350


	//----- nvinfo : EIATTR_MAX_THREADS
	.align		4
.L_8039:
        /*03d4*/ 	.byte	0x04, 0x05
        /*03d6*/ 	.short	(.L_8041 - .L_8040)
.L_8040:
        /*03d8*/ 	.word	0x00000100
        /*03dc*/ 	.word	0x00000001
        /*03e0*/ 	.word	0x00000001


	//----- nvinfo : EIATTR_CRS_STACK_SIZE
	.align		4
.L_8041:
        /*03e4*/ 	.byte	0x04, 0x1e
        /*03e6*/ 	.short	(.L_8043 - .L_8042)
.L_8042:
        /*03e8*/ 	.word	0x00000000


	//----- nvinfo : EIATTR_CBANK_PARAM_SIZE
	.align		4
.L_8043:
        /*03ec*/ 	.byte	0x03, 0x19
        /*03ee*/ 	.short	0x0030


	//----- nvinfo : EIATTR_PARAM_CBANK
	.align		4
        /*03f0*/ 	.byte	0x04, 0x0a
        /*03f2*/ 	.short	(.L_8045 - .L_8044)
	.align		4
.L_8044:
        /*03f4*/ 	.word	index@(.nv.constant0._Z9cuda_gemmIiLi256ELi4ELi1ELi64ELi32ELi32ELi32ELi0ELi0EEviiiPT_S1_S1_ii)
        /*03f8*/ 	.short	0x0380
        /*03fa*/ 	.short	0x0030


	//----- nvinfo : EIATTR_SW_WAR
	.align		4
.L_8045:
        /*03fc*/ 	.byte	0x04, 0x36
        /*03fe*/ 	.short	(.L_8047 - .L_8046)
.L_8046:
        /*0400*/ 	.word	0x00000008
.L_8047:


//--------------------- .nv.info._Z9cuda_gemmIiLi256ELi4ELi1ELi64ELi16ELi16ELi32ELi1ELi1EEviiiPT_S1_S1_ii --------------------------
	.section	.nv.info._Z9cuda_gemmIiLi256ELi4ELi1ELi64ELi16ELi16ELi32ELi1ELi1EEviiiPT_S1_S1_ii,"",@"SHT_CUDA_INFO"
	.sectionflags	@""
	.align	4


	//----- nvinfo : EIATTR_CUDA_API_VERSION
	.align		4
        /*0000*/ 	.byte	0x04, 0x37
        /*0002*/ 	.short	(.L_8049 - .L_8048)
.L_8048:
        /*0004*/ 	.word	0x00000082


	//----- nvinfo : EIATTR_KPARAM_INFO
	.align		4
.L_8049:
        /*0008*/ 	.byte	0x04, 0x17
        /*000a*/ 	.short	(.L_8051 - .L_8050)
.L_8050:
        /*000c*/ 	.word	0x00000000
        /*0010*/ 	.short	0x0007
        /*0012*/ 	.short	0x002c
        /*0014*/ 	.byte	0x00, 0xf0, 0x11, 0x00


	//----- nvinfo : EIATTR_KPARAM_INFO
	.align		4
.L_8051:
        /*0018*/ 	.byte	0x04, 0x17
        /*001a*/ 	.short	(.L_8053 - .L_8052)
.L_8052:
        /*001c*/ 	.word	0x00000000
        /*0020*/ 	.short	0x0006
        /*0022*/ 	.short	0x0028
        /*0024*/ 	.byte	0x00, 0xf0, 0x11, 0x00


	//----- nvinfo : EIATTR_KPARAM_INFO
	.align		4
.L_8053:
        /*0028*/ 	.byte	0x04, 0x17
        /*002a*/ 	.short	(.L_8055 - .L_8054)
.L_8054:
        /*002c*/ 	.word	0x00000000
        /*0030*/ 	.short	0x0005
        /*0032*/ 	.short	0x0020
        /*0034*/ 	.byte	0x00, 0xf5, 0x21, 0x00


	//----- nvinfo : EIATTR_KPARAM_INFO
	.align		4
.L_8055:
        /*0038*/ 	.byte	0x04, 0x17
        /*003a*/ 	.short	(.L_8057 - .L_8056)
.L_8056:
        /*003c*/ 	.word	0x00000000
        /*0040*/ 	.short	0x0004
        /*0042*/ 	.short	0x0018
        /*0044*/ 	.byte	0x00, 0xf5, 0x21, 0x00


	//----- nvinfo : EIATTR_KPARAM_INFO
	.align		4
.L_8057:
        /*0048*/ 	.byte	0x04, 0x17
        /*004a*/ 	.short	(.L_8059 - .L_8058)
.L_8058:
        /*004c*/ 	.word	0x00000000
        /*0050*/ 	.short	0x0003
        /*0052*/ 	.short	0x0010
        /*0054*/ 	.byte	0x00, 0xf5, 0x21, 0x00


	//----- nvinfo : EIATTR_KPARAM_INFO
	.align		4
.L_8059:
        /*0058*/ 	.byte	0x04, 0x17
        /*005a*/ 	.short	(.L_8061 - .L_8060)
.L_8060:
        /*005c*/ 	.word	0x00000000
        /*0060*/ 	.short	0x0002
        /*0062*/ 	.short	0x0008
        /*0064*/ 	.byte	0x00, 0xf0, 0x11, 0x00


	//----- nvinfo : EIATTR_KPARAM_INFO
	.align		4
.L_8061:
        /*0068*/ 	.byte	0x04, 0x17
        /*006a*/ 	.short	(.L_8063 - .L_8062)
.L_8062:
        /*006c*/ 	.word	0x00000000
        /*0070*/ 	.short	0x0001
        /*0072*/ 	.short	0x0004
        /*0074*/ 	.byte	0x00, 0xf0, 0x11, 0x00


	//----- nvinfo : EIATTR_KPARAM_INFO
	.align		4
.L_8063:
        /*0078*/ 	.byte	0x04, 0x17
        /*007a*/ 	.short	(.L_8065 - .L_8064)
.L_8064:
        /*007c*/ 	.word	0x00000000
        /*0080*/ 	.short	0x0000
        /*0082*/ 	.short	0x0000
        /*0084*/ 	.byte	0x00, 0xf0, 0x11, 0x00


	//----- nvinfo : EIATTR_SPARSE_MMA_MASK
	.align		4
.L_8065:
        /*0088*/ 	.byte	0x03, 0x50
        /*008a*/ 	.short	0x0000


	//----- nvinfo : EIATTR_MAXREG_COUNT
	.align		4
        /*008c*/ 	.byte	0x03, 0x1b
        /*008e*/ 	.short	0x00ff


	//----- nvinfo : EIATTR_NUM_BARRIERS
	.align		4
        /*0090*/ 	.byte	0x02, 0x4c
        /*0092*/ 	.byte	0x01
	.zero		1


	//----- nvinfo : EIATTR_MERCURY_ISA_VERSION
	.align		4
        /*0094*/ 	.byte	0x03, 0x5f
        /*0096*/ 	.short	0x0101


	//----- nvinfo : EIATTR_COOP_GROUP_MASK_REGIDS
	.align		4
        /*0098*/ 	.byte	0x04, 0x29
        /*009a*/ 	.short	(.L_8067 - .L_8066)


	//   ....[0]....
.L_8066:
        /*009c*/ 	.word	0xffffffff


	//   ....[1]....
        /*00a0*/ 	.word	0xffffffff


	//   ....[2]....
        /*00a4*/ 	.word	0xffffffff


	//   ....[3]....
        /*00a8*/ 	.word	0xffffffff


	//   ....[4]....
        /*00ac*/ 	.word	0xffffffff


	//   ....[5]....
        /*00b0*/ 	.word	0xffffffff


	//   ....[6]....
        /*00b4*/ 	.word	0xffffffff


	//   ....[7]....
        /*00b8*/ 	.word	0xffffffff


	//   ....[8]....
        /*00bc*/ 	.word	0xffffffff


	//   ....[9]....
        /*00c0*/ 	.word	0xffffffff


	//   ....[10]....
        /*00c4*/ 	.word	0xffffffff


	//   ....[11]....
        /*00c8*/ 	.word	0xffffffff


	//   ....[12]....
        /*00cc*/ 	.word	0xffffffff


	//   ....[13]....
        /*00d0*/ 	.word	0xffffffff


	//   ....[14]....
        /*00d4*/ 	.word	0xffffffff


	//   ....[15]....
        /*00d8*/ 	.word	0xffffffff


	//   ....[16]....
        /*00dc*/ 	.word	0x05000027


	//   ....[17]....
        /*00e0*/ 	.word	0x05000027


	//   ....[18]....
        /*00e4*/ 	.word	0x05000027


	//   ....[19]....
        /*00e8*/ 	.word	0x05000027


	//   ....[20]....
        /*00ec*/ 	.word	0x05000027


	//   ....[21]....
        /*00f0*/ 	.word	0x05000027


	//   ....[22]....
        /*00f4*/ 	.word	0x05000027


	//   ....[23]....
        /*00f8*/ 	.word	0x05000027


	//   ....[24]....
        /*00fc*/ 	.word	0x05000027


	//   ....[25]....
        /*0100*/ 	.word	0x05000027


	//   ....[26]....
        /*0104*/ 	.word	0x05000027


	//   ....[27]....
        /*0108*/ 	.word	0x05000027


	//   ....[28]....
        /*010c*/ 	.word	0x05000027


	//   ....[29]....
        /*0110*/ 	.word	0x05000027


	//   ....[30]....
        /*0114*/ 	.word	0x05000027


	//   ....[31]....
        /*0118*/ 	.word	0x05000027


	//----- nvinfo : EIATTR_COOP_GROUP_INSTR_OFFSETS
	.align		4
.L_8067:
        /*011c*/ 	.byte	0x04, 0x28
        /*011e*/ 	.short	(.L_8069 - .L_8068)


	//   ....[0]....
.L_8068:
        /*0120*/ 	.word	0x00001330


	//   ....[1]....
        /*0124*/ 	.word	0x00001340


	//   ....[2]....
        /*0128*/ 	.word	0x00001350


	//   ....[3]....
        /*012c*/ 	.word	0x00001380


	//   ....[4]....
        /*0130*/ 	.word	0x000013a0


	//   ....[5]....
        /*0134*/ 	.word	0x000013c0


	//   ....[6]....
        /*0138*/ 	.word	0x000013e0


	//   ....[7]....
        /*013c*/ 	.word	0x00001400


	//   ....[8]....
        /*0140*/ 	.word	0x00001420


	//   ....[9]....
        /*0144*/ 	.word	0x00001430


	//   ....[10]....
        /*0148*/ 	.word	0x00001450


	//   ....[11]....
        /*014c*/ 	.word	0x00001480


	//   ....[12]....
        /*0150*/ 	.word	0x000014a0


	//   ....[13]....
        /*0154*/ 	.word	0x000014c0


	//   ....[14]....
        /*0158*/ 	.word	0x000014e0


	//   ....[15]....
        /*015c*/ 	.word	0x000014f0


	//   ....[16]....
        /*0160*/ 	.word	0x00001aa0


	//   ....[17]....
        /*0164*/ 	.word	0x00001b20


	//   ....[18]....
        /*0168*/ 	.word	0x00001b80


	//   ....[19]....
        /*016c*/ 	.word	0x00001bf0


	//   ....[20]....
        /*0170*/ 	.word	0x00001c40


	//   ....[21]....
        /*0174*/ 	.word	0x00001cb0


	//   ....[22]....
        /*0178*/ 	.word	0x00001d00


	//   ....[23]....
        /*017c*/ 	.word	0x00001d70


	//   ....[24]....
        /*0180*/ 	.word	0x00001dc0


	//   ....[25]....
        /*0184*/ 	.word	0x00001e10


	//   ....[26]....
        /*0188*/ 	.word	0x00001e70


	//   ....[27]....
        /*018c*/ 	.word	0x00001ee0


	//   ....[28]....
        /*0190*/ 	.word	0x00001f30


	//   ....[29]....
        /*0194*/ 	.word	0x00001fa0


	//   ....[30]....
        /*0198*/ 	.word	0x00001ff0


	//   ....[31]....
        /*019c*/ 	.word	0x00002070


	//----- nvinfo : EIATTR_VRC_CTA_INIT_COUNT
	.align		4
.L_8069:
        /*01a0*/ 	.byte	0x02, 0x4a
	.zero		1
	.zero		1


	//----- nvinfo : EIATTR_EXIT_INSTR_OFFSETS
	.align		4
        /*01a4*/ 	.byte	0x04, 0x1c
        /*01a6*/ 	.short	(.L_8071 - .L_8070)


	//   ....[0]....
.L_8070:
        /*01a8*/ 	.word	0x00000690


	//   ....[1]....
        /*01ac*/ 	.word	0x00001a40


	//----- nvinfo : EIATTR_MAX_THREADS
	.align		4
.L_8071:
        /*01b0*/ 	.byte	0x04, 0x05
        /*01b2*/ 	.short	(.L_8073 - .L_8072)
.L_8072:
        /*01b4*/ 	.word	0x00000100
        /*01b8*/ 	.word	0x00000001
        /*01bc*/ 	.word	0x00000001


	//----- nvinfo : EIATTR_CRS_STACK_SIZE
	.align		4
.L_8073:
        /*01c0*/ 	.byte	0x04, 0x1e
        /*01c2*/ 	.short	(.L_8075 - .L_8074)
.L_8074:
        /*01c4*/ 	.word	0x00000000


	//----- nvinfo : EIATTR_CBANK_PARAM_SIZE
	.align		4
.L_8075:
        /*01c8*/ 	.byte	0x03, 0x19
        /*01ca*/ 	.short	0x0030


	//----- nvinfo : EIATTR_PARAM_CBANK
	.align		4
        /*01cc*/ 	.byte	0x04, 0x0a
        /*01ce*/ 	.short	(.L_8077 - .L_8076)
	.align		4
.L_8076:
        /*01d0*/ 	.word	index@(.nv.constant0._Z9cuda_gemmIiLi256ELi4ELi1ELi64ELi16ELi16ELi32ELi1ELi1EEviiiPT_S1_S1_ii)
        /*01d4*/ 	.short	0x0380
        /*01d6*/ 	.short	0x0030


	//----- nvinfo : EIATTR_SW_WAR
	.align		4
.L_8077:
        /*01d8*/ 	.byte	0x04, 0x36
        /*01da*/ 	.short	(.L_8079 - .L_8078)
.L_8078:
        /*01dc*/ 	.word	0x00000008
.L_8079:


//--------------------- .nv.info._Z9cuda_gemmIiLi256ELi4ELi1ELi64ELi16ELi16ELi32ELi1ELi0EEviiiPT_S1_S1_ii --------------------------
	.section	.nv.info._Z9cuda_gemmIiLi256ELi4ELi1ELi64ELi16ELi16ELi32ELi1ELi0EEviiiPT_S1_S1_ii,"",@"SHT_CUDA_INFO"
	.sectionflags	@""
	.align	4


	//----- nvinfo : EIATTR_CUDA_API_VERSION
	.align		4
        /*0000*/ 	.byte	0x04, 0x37
        /*0002*/ 	.short	(.L_8081 - .L_8080)
.L_8080:
        /*0004*/ 	.word	0x00000082


	//----- nvinfo : EIATTR_KPARAM_INFO
	.align		4
.L_8081:
        /*0008*/ 	.byte	0x04, 0x17
        /*000a*/ 	.short	(.L_8083 - .L_8082)
.L_8082:
        /*000c*/ 	.word	0x00000000
        /*0010*/ 	.short	0x0007
        /*0012*/ 	.short	0x002c
        /*0014*/ 	.byte	0x00, 0xf0, 0x11, 0x00


	//----- nvinfo : EIATTR_KPARAM_INFO
	.align		4
.L_8083:
        /*0018*/ 	.byte	0x04, 0x17
        /*001a*/ 	.short	(.L_8085 - .L_8084)
.L_8084:
        /*001c*/ 	.word	0x00000000
        /*0020*/ 	.short	0x0006
        /*0022*/ 	.short	0x0028
        /*0024*/ 	.byte	0x00, 0xf0, 0x11, 0x00


	//----- nvinfo : EIATTR_KPARAM_INFO
	.align		4
.L_8085:
        /*0028*/ 	.byte	0x04, 0x17
        /*002a*/ 	.short	(.L_8087 - .L_8086)
.L_8086:
        /*002c*/ 	.word	0x00000000
        /*0030*/ 	.short	0x0005
        /*0032*/ 	.short	0x0020
        /*0034*/ 	.byte	0x00, 0xf5, 0x21, 0x00


	//----- nvinfo : EIATTR_KPARAM_INFO
	.align		4
.L_8087:
        /*0038*/ 	.byte	0x04, 0x17
        /*003a*/ 	.short	(.L_8089 - .L_8088)
.L_8088:
        /*003c*/ 	.word	0x00000000
        /*0040*/ 	.short	0x0004
        /*0042*/ 	.short	0x0018
        /*0044*/ 	.byte	0x00, 0xf5, 0x21, 0x00


	//----- nvinfo : EIATTR_KPARAM_INFO
	.align		4
.L_8089:
        /*0048*/ 	.byte	0x04, 0x17
        /*004a*/ 	.short	(.L_8091 - .L_8090)
.L_8090:
        /*004c*/ 	.word	0x00000000
        /*0050*/ 	.short	0x0003
        /*0052*/ 	.short	0x0010
        /*0054*/ 	.byte	0x00, 0xf5, 0x21, 0x00


	//----- nvinfo : EIATTR_KPARAM_INFO
	.align		4
.L_8091:
        /*0058*/ 	.byte	0x04, 0x17
        /*005a*/ 	.short	(.L_8093 - .L_8092)
.L_8092:
        /*005c*/ 	.word	0x00000000
        /*0060*/ 	.short	0x0002
        /*0062*/ 	.short	0x0008
        /*0064*/ 	.byte	0x00, 0xf0, 0x11, 0x00


	//----- nvinfo : EIATTR_KPARAM_INFO
	.align		4
.L_8093:
        /*0068*/ 	.byte	0x04, 0x17
        /*006a*/ 	.short	(.L_8095 - .L_8094)
.L_8094:
        /*006c*/ 	.word	0x00000000
        /*0070*/ 	.short	0x0001
        /*0072*/ 	.short	0x0004
        /*0074*/ 	.byte	0x00, 0xf0, 0x11, 0x00


	//----- nvinfo : EIATTR_KPARAM_INFO
	.align		4
.L_8095:
        /*0078*/ 	.byte	0x04, 0x17
        /*007a*/ 	.short	(.L_8097 - .L_8096)
.L_8096:
        /*007c*/ 	.word	0x00000000
        /*0080*/ 	.short	0x0000
        /*0082*/ 	.short	0x0000
        /*0084*/ 	.byte	0x00, 0xf0, 0x11, 0x00


	//----- nvinfo : EIATTR_SPARSE_MMA_MASK
	.align		4
.L_8097:
        /*0088*/ 	.byte	0x03, 0x50
        /*008a*/ 	.short	0x0000


	//----- nvinfo : EIATTR_MAXREG_COUNT
	.align		4
        /*008c*/ 	.byte	0x03, 0x1b
        /*008e*/ 	.short	0x00ff


	//----- nvinfo : EIATTR_NUM_BARRIERS
	.align		4
        /*0090*/ 	.byte	0x02, 0x4c
        /*0092*/ 	.byte	0x01
	.zero		1


	//----- nvinfo : EIATTR_ANNOTATIONS
	.align		4
        /*0094*/ 	.byte	0x04, 0x55
        /*0096*/ 	.short	(.L_8099 - .L_8098)


	//   ....[0]....
.L_8098:
        /*0098*/ 	.word	0x00000001
        /*009c*/ 	.byte	0x70, 0x10, 0x00, 0x00, 0x01, 0x00, 0x00, 0x00, 0x10, 0x13, 0x00, 0x00, 0x01, 0x00, 0x00, 0x00
        /*00ac*/ 	.byte	0xc0, 0x16, 0x00, 0x00, 0x01, 0x00, 0x00, 0x00, 0xc0, 0x53, 0x00, 0x00


	//----- nvinfo : EIATTR_MERCURY_ISA_VERSION
	.align		4
.L_8099:
        /*00b8*/ 	.byte	0x03, 0x5f
        /*00ba*/ 	.short	0x0101


	//----- nvinfo : EIATTR_COOP_GROUP_MASK_REGIDS
	.align		4
        /*00bc*/ 	.byte	0x04, 0x29
        /*00be*/ 	.short	(.L_8101 - .L_8100)


	//   ....[0]....
.L_8100:
        /*00c0*/ 	.word	0xffffffff


	//   ....[1]....
        /*00c4*/ 	.word	0xffffffff


	//   ....[2]....
        /*00c8*/ 	.word	0xffffffff


	//   ....[3]....
        /*00cc*/ 	.word	0xffffffff


	//   ....[4]....
        /*00d0*/ 	.word	0xffffffff


	//   ....[5]....
        /*00d4*/ 	.word	0xffffffff


	//   ....[6]....
        /*00d8*/ 	.word	0xffffffff


	//   ....[7]....
        /*00dc*/ 	.word	0xffffffff


	//   ....[8]....
        /*00e0*/ 	.word	0xffffffff


	//   ....[9]....
        /*00e4*/ 	.word	0xffffffff


	//   ....[10]....
        /*00e8*/ 	.word	0xffffffff


	//   ....[11]....
        /*00ec*/ 	.word	0xffffffff


	//   ....[12]....
        /*00f0*/ 	.word	0xffffffff


	//   ....[13]....
        /*00f4*/ 	.word	0xffffffff


	//   ....[14]....
        /*00f8*/ 	.word	0xffffffff


	//   ....[15]....
        /*00fc*/ 	.word	0xffffffff


	//   ....[16]....
        /*0100*/ 	.word	0xffffffff


	//   ....[17]....
        /*0104*/ 	.word	0xffffffff


	//   ....[18]....
        /*0108*/ 	.word	0xffffffff


	//   ....[19]....
        /*010c*/ 	.word	0xffffffff


	//   ....[20]....
        /*0110*/ 	.word	0xffffffff


	//   ....[21]....
        /*0114*/ 	.word	0xffffffff


	//   ....[22]....
        /*0118*/ 	.word	0xffffffff


	//   ....[23]....
        /*011c*/ 	.word	0xffffffff


	//   ....[24]....
        /*0120*/ 	.word	0xffffffff


	//   ....[25]....
        /*0124*/ 	.word	0xffffffff


	//   ....[26]....
        /*0128*/ 	.word	0xffffffff


	//   ....[27]....
        /*012c*/ 	.word	0xffffffff


	//   ....[28]....
        /*0130*/ 	.word	0xffffffff


	//   ....[29]....
        /*0134*/ 	.word	0xffffffff


	//   ....[30]....
        /*0138*/ 	.word	0xffffffff


	//   ....[31]....
        /*013c*/ 	.word	0xffffffff


	//   ....[32]....
        /*0140*/ 	.word	0xffffffff


	//   ....[33]....
        /*0144*/ 	.word	0xffffffff


	//   ....[34]....
        /*0148*/ 	.word	0xffffffff


	//   ....[35]....
        /*014c*/ 	.word	0xffffffff


	//   ....[36]....
        /*0150*/ 	.word	0xffffffff


	//   ....[37]....
        /*0154*/ 	.word	0xffffffff


	//   ....[38]....
        /*0158*/ 	.word	0xffffffff


	//   ....[39]....
        /*015c*/ 	.word	0xffffffff


	//   ....[40]....
        /*0160*/ 	.word	0xffffffff


	//   ....[41]....
        /*0164*/ 	.word	0xffffffff


	//   ....[42]....
        /*0168*/ 	.word	0xffffffff


	//   ....[43]....
        /*016c*/ 	.word	0xffffffff


	//   ....[44]....
        /*0170*/ 	.word	0xffffffff


	//   ....[45]....
        /*0174*/ 	.word	0xffffffff


	//   ....[46]....
        /*0178*/ 	.word	0xffffffff


	//   ....[47]....
        /*017c*/ 	.word	0xffffffff


	//   ....[48]....
        /*0180*/ 	.word	0xffffffff


	//   ....[49]....
        /*0184*/ 	.word	0x0500001c


	//   ....[50]....
        /*0188*/ 	.word	0x0500001c


	//   ....[51]....
        /*018c*/ 	.word	0x0500001c


	//   ....[52]....
        /*0190*/ 	.word	0x0500001c


	//   ....[53]....
        /*0194*/ 	.word	0x0500001c


	//   ....[54]....
        /*0198*/ 	.word	0x0500001c


	//   ....[55]....
        /*019c*/ 	.word	0x0500001c


	//   ....[56]....
        /*01a0*/ 	.word	0x0500001c


	//   ....[57]....
        /*01a4*/ 	.word	0x0500001c


	//   ....[58]....
        /*01a8*/ 	.word	0x0500001c


	//   ....[59]....
        /*01ac*/ 	.word	0x0500001c


	//   ....[60]....
        /*01b0*/ 	.word	0x0500001c


	//   ....[61]....
        /*01b4*/ 	.word	0x0500001c


	//   ....[62]....
        /*01b8*/ 	.word	0x0500001c


	//   ....[63]....
        /*01bc*/ 	.word	0x0500001c


	//   ....[64]....
        /*01c0*/ 	.word	0x0500001c


	//   ....[65]....
        /*01c4*/ 	.word	0x0500001c


	//   ....[66]....
        /*01c8*/ 	.word	0x0500001c


	//   ....[67]....
        /*01cc*/ 	.word	0x0500001c


	//   ....[68]....
        /*01d0*/ 	.word	0x0500001c


	//   ....[69]....
        /*01d4*/ 	.word	0x0500001c


	//   ....[70]....
        /*01d8*/ 	.word	0x0500001c


	//   ....[71]....
        /*01dc*/ 	.word	0x0500001c


	//   ....[72]....
        /*01e0*/ 	.word	0x0500001c


	//   ....[73]....
        /*01e4*/ 	.word	0x0500001c


	//   ....[74]....
        /*01e8*/ 	.word	0x0500001c


	//   ....[75]....
        /*01ec*/ 	.word	0x0500001c


	//   ....[76]....
        /*01f0*/ 	.word	0x0500001c


	//   ....[77]....
        /*01f4*/ 	.word	0x0500001c


	//   ....[78]....
        /*01f8*/ 	.word	0x0500001c


	//   ....[79]....
        /*01fc*/ 	.word	0x0500001c


	//   ....[80]....
        /*0200*/ 	.word	0x0500001c


	//   ....[81]....
        /*0204*/ 	.word	0x0500001c


	//   ....[82]....
        /*0208*/ 	.word	0x0500001c


	//   ....[83]....
        /*020c*/ 	.word	0x0500001c


	//   ....[84]....
        /*0210*/ 	.word	0x0500001c


	//   ....[85]....
        /*0214*/ 	.word	0x0500001c


	//   ....[86]....
        /*0218*/ 	.word	0x0500001c


	//   ....[87]....
        /*021c*/ 	.word	0x0500001c


	//   ....[88]....
        /*0220*/ 	.word	0x0500001c


	//   ....[89]....
        /*0224*/ 	.word	0x0500001c


	//   ....[90]....
        /*0228*/ 	.word	0x0500001c


	//   ....[91]....
        /*022c*/ 	.word	0x0500001c


	//   ....[92]....
        /*0230*/ 	.word	0x0500001c


	//   ....[93]....
        /*0234*/ 	.word	0x0500001c


	//   ....[94]....
        /*0238*/ 	.word	0x0500001c


	//   ....[95]....
        /*023c*/ 	.word	0x0500001c


	//   ....[96]....
        /*0240*/ 	.word	0x0500001c


	//----- nvinfo : EIATTR_COOP_GROUP_INSTR_OFFSETS
	.align		4
.L_8101:
        /*0244*/ 	.byte	0x04, 0x28
        /*0246*/ 	.short	(.L_8103 - .L_8102)


	//   ....[0]....
.L_8102:
        /*0248*/ 	.word	0x00002510


	//   ....[1]....
        /*024c*/ 	.word	0x00002560


	//   ....[2]....
        /*0250*/ 	.word	0x000025b0


	//   ....[3]....
        /*0254*/ 	.word	0x00002600


	//   ....[4]....
        /*0258*/ 	.word	0x00002650


	//   ....[5]....
        /*025c*/ 	.word	0x000026c0


	//   ....[6]....
        /*0260*/ 	.word	0x00002720


	//   ....[7]....
        /*0264*/ 	.word	0x00002780


	//   ....[8]....
        /*0268*/ 	.word	0x000027e0


	//   ....[9]....
        /*026c*/ 	.word	0x00002840


	//   ....[10]....
        /*0270*/ 	.word	0x000028a0


	//   ....[11]....
        /*0274*/ 	.word	0x00002900


	//   ....[12]....
        /*0278*/ 	.word	0x00002960


	//   ....[13]....
        /*027c*/ 	.word	0x000029c0


	//   ....[14]....
        /*0280*/ 	.word	0x00002a20


	//   ....[15]....
        /*0284*/ 	.word	0x00002a80


	//   ....[16]....
        /*0288*/ 	.word	0x000037b0


	//   ....[17]....
        /*028c*/ 	.word	0x00003800


	//   ....[18]....
        /*0290*/ 	.word	0x00003850


	//   ....[19]....
        /*0294*/ 	.word	0x000038a0


	//   ....[20]....
        /*0298*/ 	.word	0x000038f0


	//   ....[21]....
        /*029c*/ 	.word	0x00003960


	//   ....[22]....
        /*02a0*/ 	.word	0x000039c0


	//   ....[23]....
        /*02a4*/ 	.word	0x00003a20


	//   ....[24]....
        /*02a8*/ 	.word	0x00003a80


	//   ....[25]....
        /*02ac*/ 	.word	0x00003ae0


	//   ....[26]....
        /*02b0*/ 	.word	0x00003b40


	//   ....[27]....
        /*02b4*/ 	.word	0x00003ba0


	//   ....[28]....
        /*02b8*/ 	.word	0x00003c00


	//   ....[29]....
        /*02bc*/ 	.word	0x00003c60


	//   ....[30]....
        /*02c0*/ 	.word	0x00003cc0


	//   ....[31]....
        /*02c4*/ 	.word	0x00003d20


	//   ....[32]....
        /*02c8*/ 	.word	0x00004a10


	//   ....[33]....
        /*02cc*/ 	.word	0x00004a60


	//   ....[34]....
        /*02d0*/ 	.word	0x00004ab0


	//   ....[35]....
        /*02d4*/ 	.word	0x00004b00


	//   ....[36]....
        /*02d8*/ 	.word	0x00004b70


	//   ....[37]....
        /*02dc*/ 	.word	0x00004bd0


	//   ....[38]....
        /*02e0*/ 	.word	0x00004c30


	//   ....[39]....
        /*02e4*/ 	.word	0x00004c90


	//   ....[40]....
        /*02e8*/ 	.word	0x00004cf0


	//   ....[41]....
        /*02ec*/ 	.word	0x00004d50


	//   ....[42]....
        /*02f0*/ 	.word	0x00004db0


	//   ....[43]....
        /*02f4*/ 	.word	0x00004e10


	//   ....[44]....
        /*02f8*/ 	.word	0x00004e70


	//   ....[45]....
        /*02fc*/ 	.word	0x00004ed0


	//   ....[46]....
        /*0300*/ 	.word	0x00004f30


	//   ....[47]....
        /*0304*/ 	.word	0x00004f90


	//   ....[48]....
        /*0308*/ 	.word	0x00004ff0


	//   ....[49]....
        /*030c*/ 	.word	0x00005730


	//   ....[50]....
        /*0310*/ 	.word	0x000057b0


	//   ....[51]....
        /*0314*/ 	.word	0x00005830


	//   ....[52]....
        /*0318*/ 	.word	0x000058b0


	//   ....[53]....
        /*031c*/ 	.word	0x00005930


	//   ....[54]....
        /*0320*/ 	.word	0x000059b0


	//   ....[55]....
        /*0324*/ 	.word	0x00005a30


	//   ....[56]....
        /*0328*/ 	.word	0x00005ab0


	//   ....[57]....
        /*032c*/ 	.word	0x00005b30


	//   ....[58]....
        /*0330*/ 	.word	0x00005bb0


	//   ....[59]....
        /*0334*/ 	.word	0x00005c30


	//   ....[60]....
        /*0338*/ 	.word	0x00005cb0


	//   ....[61]....
        /*033c*/ 	.word	0x00005d30


	//   ....[62]....
        /*0340*/ 	.word	0x00005db0


	//   ....[63]....
        /*0344*/ 	.word	0x00005e30


	//   ....[64]....
        /*0348*/ 	.word	0x00005eb0


	//   ....[65]....
        /*034c*/ 	.word	0x00005f30


	//   ....[66]....
        /*0350*/ 	.word	0x00005fb0


	//   ....[67]....
        /*0354*/ 	.word	0x00006030


	//   ....[68]....
        /*0358*/ 	.word	0x000060b0


	//   ....[69]....
        /*035c*/ 	.word	0x00006130


	//   ....[70]....
        /*0360*/ 	.word	0x000061b0


	//   ....[71]....
        /*0364*/ 	.word	0x00006230


	//   ....[72]....
        /*0368*/ 	.word	0x000062b0


	//   ....[73]....
        /*036c*/ 	.word	0x00006330


	//   ....[74]....
        /*0370*/ 	.word	0x000063b0


	//   ....[75]....
        /*0374*/ 	.word	0x00006430


	//   ....[76]....
        /*0378*/ 	.word	0x000064b0


	//   ....[77]....
        /*037c*/ 	.word	0x00006530


	//   ....[78]....
        /*0380*/ 	.word	0x000065b0


	//   ....[79]....
        /*0384*/ 	.word	0x00006630


	//   ....[80]....
        /*0388*/ 	.word	0x000066b0


	//   ....[81]....
        /*038c*/ 	.word	0x00006720


	//   ....[82]....
        /*0390*/ 	.word	0x000067a0


	//   ....[83]....
        /*0394*/ 	.word	0x00006820


	//   ....[84]....
        /*0398*/ 	.word	0x000068a0


	//   ....[85]....
        /*039c*/ 	.word	0x00006920


	//   ....[86]....
        /*03a0*/ 	.word	0x000069a0


	//   ....[87]....
        /*03a4*/ 	.word	0x00006a20


	//   ....[88]....
        /*03a8*/ 	.word	0x00006aa0


	//   ....[89]....
        /*03ac*/ 	.word	0x00006b20


	//   ....[90]....
        /*03b0*/ 	.word	0x00006ba0


	//   ....[91]....
        /*03b4*/ 	.word	0x00006c20


	//   ....[92]....
        /*03b8*/ 	.word	0x00006ca0


	//   ....[93]....
        /*03bc*/ 	.word	0x00006d20


	//   ....[94]....
        /*03c0*/ 	.word	0x00006da0


	//   ....[95]....
        /*03c4*/ 	.word	0x00006e20


	//   ....[96]....
        /*03c8*/ 	.word	0x00006ea0


	//----- nvinfo : EIATTR_VRC_CTA_INIT_COUNT
	.align		4
.L_8103:
        /*03cc*/ 	.byte	0x02, 0x4a
	.zero		1
	.zero		1


	//----- nvinfo : EIATTR_EXIT_INSTR_OFFSETS
	.align		4
        /*03d0*/ 	.byte	0x04, 0x1c
        /*03d2*/ 	.short	(.L_8105 - .L_8104)


	//   ....[0]....
.L_8104:
        /*03d4*/ 	.word	0x00000880


	//   ....[1]....
        /*03d8*/ 	.word	0x000056e0


	//----- nvinfo : EIATTR_MAX_THREADS
	.align		4
.L_8105:
        /*03dc*/ 	.byte	0x04, 0x05
        /*03de*/ 	.short	(.L_8107 - .L_8106)
.L_8106:
        /*03e0*/ 	.word	0x00000100
        /*03e4*/ 	.word	0x00000001
        /*03e8*/ 	.word	0x00000001


	//----- nvinfo : EIATTR_CRS_STACK_SIZE
	.align		4
.L_8107:
        /*03ec*/ 	.byte	0x04, 0x1e
        /*03ee*/ 	.short	(.L_8109 - .L_8108)
.L_8108:
        /*03f0*/ 	.word	0x00000000


	//----- nvinfo : EIATTR_CBANK_PARAM_SIZE
	.align		4
.L_8109:
        /*03f4*/ 	.byte	0x03, 0x19
        /*03f6*/ 	.short	0x0030


	//----- nvinfo : EIATTR_PARAM_CBANK
	.align		4
        /*03f8*/ 	.byte	0x04, 0x0a
        /*03fa*/ 	.short	(.L_8111 - .L_8110)
	.align		4
.L_8110:
        /*03fc*/ 	.word	index@(.nv.constant0._Z9cuda_gemmIiLi256ELi4ELi1ELi64ELi16ELi16ELi32ELi1ELi0EEviiiPT_S1_S1_ii)
        /*0400*/ 	.short	0x0380
        /*0402*/ 	.short	0x0030


	//----- nvinfo : EIATTR_SW_WAR
	.align		4
.L_8111:
        /*0404*/ 	.byte	0x04, 0x36
        /*0406*/ 	.short	(.L_8113 - .L_8112)
.L_8112:
        /*0408*/ 	.word	0x00000008
.L_8113:


//--------------------- .nv.info._Z9cuda_gemmIiLi256ELi4ELi1ELi64ELi16ELi16ELi32ELi0ELi1EEviiiPT_S1_S1_ii --------------------------
	.section	.nv.info._Z9cuda_gemmIiLi256ELi4ELi1ELi64ELi16ELi16ELi32ELi0ELi1EEviiiPT_S1_S1_ii,"",@"SHT_CUDA_INFO"
	.sectionflags	@""
	.align	4


	//----- nvinfo : EIATTR_CUDA_API_VERSION
	.align		4
        /*0000*/ 	.byte	0x04, 0x37
        /*0002*/ 	.short	(.L_8115 - .L_8114)
.L_8114:
        /*0004*/ 	.word	0x00000082


	//----- nvinfo : EIATTR_KPARAM_INFO
	.align		4
.L_8115:
        /*0008*/ 	.byte	0x04, 0x17
        /*000a*/ 	.short	(.L_8117 - .L_8116)
.L_8116:
        /*000c*/ 	.word	0x00000000
        /*0010*/ 	.short	0x0007
        /*0012*/ 	.short	0x002c
        /*0014*/ 	.byte	0x00, 0xf0, 0x11, 0x00


	//----- nvinfo : EIATTR_KPARAM_INFO
	.align		4
.L_8117:
        /*0018*/ 	.byte	0x04, 0x17
        /*001a*/ 	.short	(.L_8119 - .L_8118)
.L_8118:
        /*001c*/ 	.word	0x00000000
        /*0020*/ 	.short	0x0006
        /*0022*/ 	.short	0x0028
        /*0024*/ 	.byte	0x00, 0xf0, 0x11, 0x00


	//----- nvinfo : EIATTR_KPARAM_INFO
	.align		4
.L_8119:
        /*0028*/ 	.byte	0x04, 0x17
        /*002a*/ 	.short	(.L_8121 - .L_8120)
.L_8120:
        /*002c*/ 	.word	0x00000000
        /*0030*/ 	.short	0x0005
        /*0032*/ 	.short	0x0020
        /*0034*/ 	.byte	0x00, 0xf5, 0x21, 0x00


	//----- nvinfo : EIATTR_KPARAM_INFO
	.align		4
.L_8121:
        /*0038*/ 	.byte	0x04, 0x17
        /*003a*/ 	.short	(.L_8123 - .L_8122)
.L_8122:
        /*003c*/ 	.word	0x00000000
        /*0040*/ 	.short	0x0004
        /*0042*/ 	.short	0x0018
        /*0044*/ 	.byte	0x00, 0xf5, 0x21, 0x00


	//----- nvinfo : EIATTR_KPARAM_INFO
	.align		4
.L_8123:
        /*0048*/ 	.byte	0x04, 0x17
        /*004a*/ 	.short	(.L_8125 - .L_8124)
.L_8124:
        /*004c*/ 	.word	0x00000000
        /*0050*/ 	.short	0x0003
        /*0052*/ 	.short	0x0010
        /*0054*/ 	.byte	0x00, 0xf5, 0x21, 0x00


	//----- nvinfo : EIATTR_KPARAM_INFO
	.align		4
.L_8125:
        /*0058*/ 	.byte	0x04, 0x17
        /*005a*/ 	.short	(.L_8127 - .L_8126)
.L_8126:
        /*005c*/ 	.word	0x00000000
        /*0060*/ 	.short	0x0002
        /*0062*/ 	.short	0x0008
        /*0064*/ 	.byte	0x00, 0xf0, 0x11, 0x00


	//----- nvinfo : EIATTR_KPARAM_INFO
	.align		4
.L_8127:
        /*0068*/ 	.byte	0x04, 0x17
        /*006a*/ 	.short	(.L_8129 - .L_8128)
.L_8128:
        /*006c*/ 	.word	0x00000000
        /*0070*/ 	.short	0x0001
        /*0072*/ 	.short	0x0004
        /*0074*/ 	.byte	0x00, 0xf0, 0x11, 0x00


	//----- nvinfo : EIATTR_KPARAM_INFO
	.align		4
.L_8129:
        /*0078*/ 	.byte	0x04, 0x17
        /*007a*/ 	.short	(.L_8131 - .L_8130)
.L_8130:
        /*007c*/ 	.word	0x00000000
        /*0080*/ 	.short	0x0000
        /*0082*/ 	.short	0x0000
        /*0084*/ 	.byte	0x00, 0xf0, 0x11, 0x00


	//----- nvinfo : EIATTR_SPARSE_MMA_MASK
	.align		4
.L_8131:
        /*0088*/ 	.byte	0x03, 0x50
        /*008a*/ 	.short	0x0000


	//----- nvinfo : EIATTR_MAXREG_COUNT
	.align		4
        /*008c*/ 	.byte	0x03, 0x1b
        /*008e*/ 	.short	0x00ff


	//----- nvinfo : EIATTR_NUM_BARRIERS
	.align		4
        /*0090*/ 	.byte	0x02, 0x4c
        /*0092*/ 	.byte	0x01
	.zero		1


	//----- nvinfo : EIATTR_MERCURY_ISA_VERSION
	.align		4
        /*0094*/ 	.byte	0x03, 0x5f
        /*0096*/ 	.short	0x0101


	//----- nvinfo : EIATTR_COOP_GROUP_MASK_REGIDS
	.align		4
        /*0098*/ 	.byte	0x04, 0x29
        /*009a*/ 	.short	(.L_8133 - .L_8132)


	//   ....[0]....
.L_8132:
        /*009c*/ 	.word	0xffffffff


	//   ....[1]....
        /*00a0*/ 	.word	0xffffffff


	//   ....[2]....
        /*00a4*/ 	.word	0xffffffff


	//   ....[3]....
        /*00a8*/ 	.word	0xffffffff


	//   ....[4]....
        /*00ac*/ 	.word	0xffffffff


	//   ....[5]....
        /*00b0*/ 	.word	0xffffffff


	//   ....[6]....
        /*00b4*/ 	.word	0xffffffff


	//   ....[7]....
        /*00b8*/ 	.word	0xffffffff


	//   ....[8]....
        /*00bc*/ 	.word	0xffffffff


	//   ....[9]....
        /*00c0*/ 	.word	0xffffffff


	//   ....[10]....
        /*00c4*/ 	.word	0xffffffff


	//   ....[11]....
        /*00c8*/ 	.word	0xffffffff


	//   ....[12]....
        /*00cc*/ 	.word	0xffffffff


	//   ....[13]....
        /*00d0*/ 	.word	0xffffffff


	//   ....[14]....
        /*00d4*/ 	.word	0xffffffff


	//   ....[15]....
        /*00d8*/ 	.word	0xffffffff


	//   ....[16]....
        /*00dc*/ 	.word	0x05000030


	//   ....[17]....
        /*00e0*/ 	.word	0x05000030


	//   ....[18]....
        /*00e4*/ 	.word	0x05000030


	//   ....[19]....
        /*00e8*/ 	.word	0x05000030


	//   ....[20]....
        /*00ec*/ 	.word	0x05000030


	//   ....[21]....
        /*00f0*/ 	.word	0x05000030


	//   ....[22]....
        /*00f4*/ 	.word	0x05000030


	//   ....[23]....
        /*00f8*/ 	.word	0x05000030


	//   ....[24]....
        /*00fc*/ 	.word	0x05000030


	//   ....[25]....
        /*0100*/ 	.word	0x05000030


	//   ....[26]....
        /*0104*/ 	.word	0x05000030


	//   ....[27]....
        /*0108*/ 	.word	0x05000030


	//   ....[28]....
        /*010c*/ 	.word	0x05000030


	//   ....[29]....
        /*0110*/ 	.word	0x05000030


	//   ....[30]....
        /*0114*/ 	.word	0x05000030


	//   ....[31]....
        /*0118*/ 	.word	0x05000030


	//----- nvinfo : EIATTR_COOP_GROUP_INSTR_OFFSETS
	.align		4
.L_8133:
        /*011c*/ 	.byte	0x04, 0x28
        /*011e*/ 	.short	(.L_8135 - .L_8134)


	//   ....[0]....
.L_8134:
        /*0120*/ 	.word	0x00001330


	//   ....[1]....
        /*0124*/ 	.word	0x00001340


	//   ....[2]....
        /*0128*/ 	.word	0x00001350


	//   ....[3]....
        /*012c*/ 	.word	0x00001380


	//   ....[4]....
        /*0130*/ 	.word	0x000013a0


	//   ....[5]....
        /*0134*/ 	.word	0x000013c0


	//   ....[6]....
        /*0138*/ 	.word	0x000013e0


	//   ....[7]....
        /*013c*/ 	.word	0x00001400


	//   ....[8]....
        /*0140*/ 	.word	0x00001420


	//   ....[9]....
        /*0144*/ 	.word	0x00001440


	//   ....[10]....
        /*0148*/ 	.word	0x00001460


	//   ....[11]....
        /*014c*/ 	.word	0x00001480


	//   ....[12]....
        /*0150*/ 	.word	0x000014a0


	//   ....[13]....
        /*0154*/ 	.word	0x000014c0


	//   ....[14]....
        /*0158*/ 	.word	0x000014e0


	//   ....[15]....
        /*015c*/ 	.word	0x00001500


	//   ....[16]....
        /*0160*/ 	.word	0x00001bf0


	//   ....[17]....
        /*0164*/ 	.word	0x00001c80


	//   ....[18]....
        /*0168*/ 	.word	0x00001cd0


	//   ....[19]....
        /*016c*/ 	.word	0x00001d20


	//   ....[20]....
        /*0170*/ 	.word	0x00001d70


	//   ....[21]....
        /*0174*/ 	.word	0x00001dc0


	//   ....[22]....
        /*0178*/ 	.word	0x00001e10


	//   ....[23]....
        /*017c*/ 	.word	0x00001e60


	//   ....[24]....
        /*0180*/ 	.word	0x00001eb0


	//   ....[25]....
        /*0184*/ 	.word	0x00001f00


	//   ....[26]....
        /*0188*/ 	.word	0x00001f50


	//   ....[27]....
        /*018c*/ 	.word	0x00001fa0


	//   ....[28]....
        /*0190*/ 	.word	0x00001ff0


	//   ....[29]....
        /*0194*/ 	.word	0x00002040


	//   ....[30]....
        /*0198*/ 	.word	0x00002090


	//   ....[31]....
        /*019c*/ 	.word	0x000020e0


	//----- nvinfo : EIATTR_VRC_CTA_INIT_COUNT
	.align		4
.L_8135:
        /*01a0*/ 	.byte	0x02, 0x4a
	.zero		1
	.zero		1


	//----- nvinfo : EIATTR_EXIT_INSTR_OFFSETS
	.align		4
        /*01a4*/ 	.byte	0x04, 0x1c
        /*01a6*/ 	.short	(.L_8137 - .L_8136)


	//   ....[0]....
.L_8136:
        /*01a8*/ 	.word	0x00000690


	//   ....[1]....
        /*01ac*/ 	.word	0x00001b90


	//----- nvinfo : EIATTR_MAX_THREADS
	.align		4
.L_8137:
        /*01b0*/ 	.byte	0x04, 0x05
        /*01b2*/ 	.short	(.L_8139 - .L_8138)
.L_8138:
        /*01b4*/ 	.word	0x00000100
        /*01b8*/ 	.word	0x00000001
        /*01bc*/ 	.word	0x00000001


	//----- nvinfo : EIATTR_CRS_STACK_SIZE
	.align		4
.L_8139:
        /*01c0*/ 	.byte	0x04, 0x1e
        /*01c2*/ 	.short	(.L_8141 - .L_8140)
.L_8140:
        /*01c4*/ 	.word	0x00000000


	//----- nvinfo : EIATTR_CBANK_PARAM_SIZE
	.align		4
.L_8141:
        /*01c8*/ 	.byte	0x03, 0x19
        /*01ca*/ 	.short	0x0030


	//----- nvinfo : EIATTR_PARAM_CBANK
	.align		4
        /*01cc*/ 	.byte	0x04, 0x0a
        /*01ce*/ 	.short	(.L_8143 - .L_8142)
	.align		4
.L_8142:
        /*01d0*/ 	.word	index@(.nv.constant0._Z9cuda_gemmIiLi256ELi4ELi1ELi64ELi16ELi16ELi32ELi0ELi1EEviiiPT_S1_S1_ii)
        /*01d4*/ 	.short	0x0380
        /*01d6*/ 	.short	0x0030


	//----- nvinfo : EIATTR_SW_WAR
	.align		4
.L_8143:
        /*01d8*/ 	.byte	0x04, 0x36
        /*01da*/ 	.short	(.L_8145 - .L_8144)
.L_8144:
        /*01dc*/ 	.word	0x00000008
.L_8145:


//--------------------- .nv.info._Z9cuda_gemmIiLi256ELi4ELi1ELi64ELi16ELi16ELi32ELi0ELi0EEviiiPT_S1_S1_ii --------------------------
	.section	.nv.info._Z9cuda_gemmIiLi256ELi4ELi1ELi64ELi16ELi16ELi32ELi0ELi0EEviiiPT_S1_S1_ii,"",@"SHT_CUDA_INFO"
	.sectionflags	@""
	.align	4


	//----- nvinfo : EIATTR_CUDA_API_VERSION
	.align		4
        /*0000*/ 	.byte	0x04, 0x37
        /*0002*/ 	.short	(.L_8147 - .L_8146)
.L_8146:
        /*0004*/ 	.word	0x00000082


	//----- nvinfo : EIATTR_KPARAM_INFO
	.align		4
.L_8147:
        /*0008*/ 	.byte	0x04, 0x17
        /*000a*/ 	.short	(.L_8149 - .L_8148)
.L_8148:
        /*000c*/ 	.word	0x00000000
        /*0010*/ 	.short	0x0007
        /*0012*/ 	.short	0x002c
        /*0014*/ 	.byte	0x00, 0xf0, 0x11, 0x00


	//----- nvinfo : EIATTR_KPARAM_INFO
	.align		4
.L_8149:
        /*0018*/ 	.byte	0x04, 0x17
        /*001a*/ 	.short	(.L_8151 - .L_8150)
.L_8150:
        /*001c*/ 	.word	0x00000000
        /*0020*/ 	.short	0x0006
        /*0022*/ 	.short	0x0028
        /*0024*/ 	.byte	0x00, 0xf0, 0x11, 0x00


	//----- nvinfo : EIATTR_KPARAM_INFO
	.align		4
.L_8151:
        /*0028*/ 	.byte	0x04, 0x17
        /*002a*/ 	.short	(.L_8153 - .L_8152)
.L_8152:
        /*002c*/ 	.word	0x00000000
        /*0030*/ 	.short	0x0005
        /*0032*/ 	.short	0x0020
        /*0034*/ 	.byte	0x00, 0xf5, 0x21, 0x00


	//----- nvinfo : EIATTR_KPARAM_INFO
	.align		4
.L_8153:
        /*0038*/ 	.byte	0x04, 0x17
        /*003a*/ 	.short	(.L_8155 - .L_8154)
.L_8154:
        /*003c*/ 	.word	0x00000000
        /*0040*/ 	.short	0x0004
        /*0042*/ 	.short	0x0018
        /*0044*/ 	.byte	0x00, 0xf5, 0x21, 0x00


	//----- nvinfo : EIATTR_KPARAM_INFO
	.align		4
.L_8155:
        /*0048*/ 	.byte	0x04, 0x17
        /*004a*/ 	.short	(.L_8157 - .L_8156)
.L_8156:
        /*004c*/ 	.word	0x00000000
        /*0050*/ 	.short	0x0003
        /*0052*/ 	.short	0x0010
        /*0054*/ 	.byte	0x00, 0xf5, 0x21, 0x00


	//----- nvinfo : EIATTR_KPARAM_INFO
	.align		4
.L_8157:
        /*0058*/ 	.byte	0x04, 0x17
        /*005a*/ 	.short	(.L_8159 - .L_8158)
.L_8158:
        /*005c*/ 	.word	0x00000000
        /*0060*/ 	.short	0x0002
        /*0062*/ 	.short	0x0008
        /*0064*/ 	.byte	0x00, 0xf0, 0x11, 0x00


	//----- nvinfo : EIATTR_KPARAM_INFO
	.align		4
.L_8159:
        /*0068*/ 	.byte	0x04, 0x17
        /*006a*/ 	.short	(.L_8161 - .L_8160)
.L_8160:
        /*006c*/ 	.word	0x00000000
        /*0070*/ 	.short	0x0001
        /*0072*/ 	.short	0x0004
        /*0074*/ 	.byte	0x00, 0xf0, 0x11, 0x00


	//----- nvinfo : EIATTR_KPARAM_INFO
	.align		4
.L_8161:
        /*0078*/ 	.byte	0x04, 0x17
        /*007a*/ 	.short	(.L_8163 - .L_8162)
.L_8162:
        /*007c*/ 	.word	0x00000000
        /*0080*/ 	.short	0x0000
        /*0082*/ 	.short	0x0000
        /*0084*/ 	.byte	0x00, 0xf0, 0x11, 0x00


	//----- nvinfo : EIATTR_SPARSE_MMA_MASK
	.align		4
.L_8163:
        /*0088*/ 	.byte	0x03, 0x50
        /*008a*/ 	.short	0x0000


	//----- nvinfo : EIATTR_MAXREG_COUNT
	.align		4
        /*008c*/ 	.byte	0x03, 0x1b
        /*008e*/ 	.short	0x00ff


	//----- nvinfo : EIATTR_NUM_BARRIERS
	.align		4
        /*0090*/ 	.byte	0x02, 0x4c
        /*0092*/ 	.byte	0x01
	.zero		1


	//----- nvinfo : EIATTR_ANNOTATIONS
	.align		4
        /*0094*/ 	.byte	0x04, 0x55
        /*0096*/ 	.short	(.L_8165 - .L_8164)


	//   ....[0]....
.L_8164:
        /*0098*/ 	.word	0x00000001
        /*009c*/ 	.byte	0x10, 0x10, 0x00, 0x00, 0x01, 0x00, 0x00, 0x00, 0x90, 0x11, 0x00, 0x00, 0x01, 0x00, 0x00, 0x00
        /*00ac*/ 	.byte	0x80, 0x5b, 0x00, 0x00


	//----- nvinfo : EIATTR_MERCURY_ISA_VERSION
	.align		4
.L_8165:
        /*00b0*/ 	.byte	0x03, 0x5f
        /*00b2*/ 	.short	0x0101


	//----- nvinfo : EIATTR_COOP_GROUP_MASK_REGIDS
	.align		4
        /*00b4*/ 	.byte	0x04, 0x29
        /*00b6*/ 	.short	(.L_8167 - .L_8166)


	//   ....[0]....
.L_8166:
        /*00b8*/ 	.word	0xffffffff


	//   ....[1]....
        /*00bc*/ 	.word	0xffffffff


	//   ....[2]....
        /*00c0*/ 	.word	0xffffffff


	//   ....[3]....
        /*00c4*/ 	.word	0xffffffff


	//   ....[4]....
        /*00c8*/ 	.word	0xffffffff


	//   ....[5]....
        /*00cc*/ 	.word	0xffffffff


	//   ....[6]....
        /*00d0*/ 	.word	0xffffffff


	//   ....[7]....
        /*00d4*/ 	.word	0xffffffff


	//   ....[8]....
        /*00d8*/ 	.word	0xffffffff


	//   ....[9]....
        /*00dc*/ 	.word	0xffffffff


	//   ....[10]....
        /*00e0*/ 	.word	0xffffffff


	//   ....[11]....
        /*00e4*/ 	.word	0xffffffff


	//   ....[12]....
        /*00e8*/ 	.word	0xffffffff


	//   ....[13]....
        /*00ec*/ 	.word	0xffffffff


	//   ....[14]....
        /*00f0*/ 	.word	0xffffffff


	//   ....[15]....
        /*00f4*/ 	.word	0xffffffff


	//   ....[16]....
        /*00f8*/ 	.word	0xffffffff


	//   ....[17]....
        /*00fc*/ 	.word	0xffffffff


	//   ....[18]....
        /*0100*/ 	.word	0xffffffff


	//   ....[19]....
        /*0104*/ 	.word	0xffffffff


	//   ....[20]....
        /*0108*/ 	.word	0xffffffff


	//   ....[21]....
        /*010c*/ 	.word	0xffffffff


	//   ....[22]....
        /*0110*/ 	.word	0xffffffff


	//   ....[23]....
        /*0114*/ 	.word	0xffffffff


	//   ....[24]....
        /*0118*/ 	.word	0xffffffff


	//   ....[25]....
        /*011c*/ 	.word	0xffffffff


	//   ....[26]....
        /*0120*/ 	.word	0xffffffff


	//   ....[27]....
        /*0124*/ 	.word	0xffffffff


	//   ....[28]....
        /*0128*/ 	.word	0xffffffff


	//   ....[29]....
        /*012c*/ 	.word	0xffffffff


	//   ....[30]....
        /*0130*/ 	.word	0xffffffff


	//   ....[31]....
        /*0134*/ 	.word	0xffffffff


	//   ....[32]....
        /*0138*/ 	.word	0xffffffff


	//   ....[33]....
        /*013c*/ 	.word	0xffffffff


	//   ....[34]....
        /*0140*/ 	.word	0xffffffff


	//   ....[35]....
        /*0144*/ 	.word	0xffffffff


	//   ....[36]....
        /*0148*/ 	.word	0xffffffff


	//   ....[37]....
        /*014c*/ 	.word	0xffffffff


	//   ....[38]....
        /*0150*/ 	.word	0xffffffff


	//   ....[39]....
        /*0154*/ 	.word	0xffffffff


	//   ....[40]....
        /*0158*/ 	.word	0xffffffff


	//   ....[41]....
        /*015c*/ 	.word	0xffffffff


	//   ....[42]....
        /*0160*/ 	.word	0xffffffff


	//   ....[43]....
        /*0164*/ 	.word	0xffffffff


	//   ....[44]....
        /*0168*/ 	.word	0xffffffff


	//   ....[45]....
        /*016c*/ 	.word	0xffffffff


	//   ....[46]....
        /*0170*/ 	.word	0xffffffff


	//   ....[47]....
        /*0174*/ 	.word	0xffffffff


	//   ....[48]....
        /*0178*/ 	.word	0xffffffff


	//   ....[49]....
        /*017c*/ 	.word	0x0500001e


	//   ....[50]....
        /*0180*/ 	.word	0x0500001e


	//   ....[51]....
        /*0184*/ 	.word	0x0500001e


	//   ....[52]....
        /*0188*/ 	.word	0x0500001e


	//   ....[53]....
        /*018c*/ 	.word	0x0500001e


	//   ....[54]....
        /*0190*/ 	.word	0x0500001e


	//   ....[55]....
        /*0194*/ 	.word	0x0500001e


	//   ....[56]....
        /*0198*/ 	.word	0x0500001e


	//   ....[57]....
        /*019c*/ 	.word	0x0500001e


	//   ....[58]....
        /*01a0*/ 	.word	0x0500001e


	//   ....[59]....
        /*01a4*/ 	.word	0x0500001e


	//   ....[60]....
        /*01a8*/ 	.word	0x0500001e


	//   ....[61]....
        /*01ac*/ 	.word	0x0500001e


	//   ....[62]....
        /*01b0*/ 	.word	0x0500001e


	//   ....[63]....
        /*01b4*/ 	.word	0x0500001e


	//   ....[64]....
        /*01b8*/ 	.word	0x0500001e


	//   ....[65]....
        /*01bc*/ 	.word	0x0500001e


	//   ....[66]....
        /*01c0*/ 	.word	0x0500001e


	//   ....[67]....
        /*01c4*/ 	.word	0x0500001e


	//   ....[68]....
        /*01c8*/ 	.word	0x0500001e


	//   ....[69]....
        /*01cc*/ 	.word	0x0500001e


	//   ....[70]....
        /*01d0*/ 	.word	0x0500001e


	//   ....[71]....
        /*01d4*/ 	.word	0x0500001e


	//   ....[72]....
        /*01d8*/ 	.word	0x0500001e


	//   ....[73]....
        /*01dc*/ 	.word	0x0500001e


	//   ....[74]....
        /*01e0*/ 	.word	0x0500001e


	//   ....[75]....
        /*01e4*/ 	.word	0x0500001e


	//   ....[76]....
        /*01e8*/ 	.word	0x0500001e


	//   ....[77]....
        /*01ec*/ 	.word	0x0500001e


	//   ....[78]....
        /*01f0*/ 	.word	0x0500001e


	//   ....[79]....
        /*01f4*/ 	.word	0x0500001e


	//   ....[80]....
        /*01f8*/ 	.word	0x0500001e


	//   ....[81]....
        /*01fc*/ 	.word	0x0500001e


	//   ....[82]....
        /*0200*/ 	.word	0x0500001e


	//   ....[83]....
        /*0204*/ 	.word	0x0500001e


	//   ....[84]....
        /*0208*/ 	.word	0x0500001e


	//   ....[85]....
        /*020c*/ 	.word	0x0500001e


	//   ....[86]....
        /*0210*/ 	.word	0x0500001e


	//   ....[87]....
        /*0214*/ 	.word	0x0500001e


	//   ....[88]....
        /*0218*/ 	.word	0x0500001e


	//   ....[89]....
        /*021c*/ 	.word	0x0500001e


	//   ....[90]....
        /*0220*/ 	.word	0x0500001e


	//   ....[91]....
        /*0224*/ 	.word	0x0500001e


	//   ....[92]....
        /*0228*/ 	.word	0x0500001e


	//   ....[93]....
        /*022c*/ 	.word	0x0500001e


	//   ....[94]....
        /*0230*/ 	.word	0x0500001e


	//   ....[95]....
        /*0234*/ 	.word	0x0500001e


	//   ....[96]....
        /*0238*/ 	.word	0x0500001e


	//----- nvinfo : EIATTR_COOP_GROUP_INSTR_OFFSETS
	.align		4
.L_8167:
        /*023c*/ 	.byte	0x04, 0x28
        /*023e*/ 	.short	(.L_8169 - .L_8168)


	//   ....[0]....
.L_8168:
        /*0240*/ 	.word	0x000025b0


	//   ....[1]....
        /*0244*/ 	.word	0x00002600


	//   ....[2]....
        /*0248*/ 	.word	0x00002650


	//   ....[3]....
        /*024c*/ 	.word	0x000026a0


	//   ....[4]....
        /*0250*/ 	.word	0x000026f0


	//   ....[5]....
        /*0254*/ 	.word	0x00002760


	//   ....[6]....
        /*0258*/ 	.word	0x000027c0


	//   ....[7]....
        /*025c*/ 	.word	0x00002820


	//   ....[8]....
        /*0260*/ 	.word	0x00002880


	//   ....[9]....
        /*0264*/ 	.word	0x000028e0


	//   ....[10]....
        /*0268*/ 	.word	0x00002940


	//   ....[11]....
        /*026c*/ 	.word	0x000029a0


	//   ....[12]....
        /*0270*/ 	.word	0x00002a00


	//   ....[13]....
        /*0274*/ 	.word	0x00002a60


	//   ....[14]....
        /*0278*/ 	.word	0x00002ac0


	//   ....[15]....
        /*027c*/ 	.word	0x00002b20


	//   ....[16]....
        /*0280*/ 	.word	0x00003890


	//   ....[17]....
        /*0284*/ 	.word	0x000038e0


	//   ....[18]....
        /*0288*/ 	.word	0x00003930


	//   ....[19]....
        /*028c*/ 	.word	0x00003980


	//   ....[20]....
        /*0290*/ 	.word	0x000039d0


	//   ....[21]....
        /*0294*/ 	.word	0x00003a40


	//   ....[22]....
        /*0298*/ 	.word	0x00003aa0


	//   ....[23]....
        /*029c*/ 	.word	0x00003b00


	//   ....[24]....
        /*02a0*/ 	.word	0x00003b60


	//   ....[25]....
        /*02a4*/ 	.word	0x00003bc0


	//   ....[26]....
        /*02a8*/ 	.word	0x00003c20


	//   ....[27]....
        /*02ac*/ 	.word	0x00003c80


	//   ....[28]....
        /*02b0*/ 	.word	0x00003ce0


	//   ....[29]....
        /*02b4*/ 	.word	0x00003d40


	//   ....[30]....
        /*02b8*/ 	.word	0x00003da0


	//   ....[31]....
        /*02bc*/ 	.word	0x00003e00


	//   ....[32]....
        /*02c0*/ 	.word	0x00004b20


	//   ....[33]....
        /*02c4*/ 	.word	0x00004b70


	//   ....[34]....
        /*02c8*/ 	.word	0x00004bc0


	//   ....[35]....
        /*02cc*/ 	.word	0x00004c10


	//   ....[36]....
        /*02d0*/ 	.word	0x00004c80


	//   ....[37]....
        /*02d4*/ 	.word	0x00004ce0


	//   ....[38]....
        /*02d8*/ 	.word	0x00004d40


	//   ....[39]....
        /*02dc*/ 	.word	0x00004da0


	//   ....[40]....
        /*02e0*/ 	.word	0x00004e00


	//   ....[41]....
        /*02e4*/ 	.word	0x00004e60


	//   ....[42]....
        /*02e8*/ 	.word	0x00004ec0


	//   ....[43]....
        /*02ec*/ 	.word	0x00004f20


	//   ....[44]....
        /*02f0*/ 	.word	0x00004f80


	//   ....[45]....
        /*02f4*/ 	.word	0x00004fe0


	//   ....[46]....
        /*02f8*/ 	.word	0x00005040


	//   ....[47]....
        /*02fc*/ 	.word	0x000050a0


	//   ....[48]....
        /*0300*/ 	.word	0x00005100


	//   ....[49]....
        /*0304*/ 	.word	0x000063a0


	//   ....[50]....
        /*0308*/ 	.word	0x00006420


	//   ....[51]....
        /*030c*/ 	.word	0x000064a0


	//   ....[52]....
        /*0310*/ 	.word	0x00006520


	//   ....[53]....
        /*0314*/ 	.word	0x000065a0


	//   ....[54]....
        /*0318*/ 	.word	0x00006620


	//   ....[55]....
        /*031c*/ 	.word	0x000066a0


	//   ....[56]....
        /*0320*/ 	.word	0x00006720


	//   ....[57]....
        /*0324*/ 	.word	0x000067a0


	//   ....[58]....
        /*0328*/ 	.word	0x00006820


	//   ....[59]....
        /*032c*/ 	.word	0x000068a0


	//   ....[60]....
        /*0330*/ 	.word	0x00006920


	//   ....[61]....
        /*0334*/ 	.word	0x000069a0


	//   ....[62]....
        /*0338*/ 	.word	0x00006a20


	//   ....[63]....
        /*033c*/ 	.word	0x00006aa0


	//   ....[64]....
        /*0340*/ 	.word	0x00006b20


	//   ....[65]....
        /*0344*/ 	.word	0x00006ba0


	//   ....[66]....
        /*0348*/ 	.word	0x00006c20


	//   ....[67]....
        /*034c*/ 	.word	0x00006ca0


	//   ....[68]....
        /*0350*/ 	.word	0x00006d20


	//   ....[69]....
        /*0354*/ 	.word	0x00006da0


	//   ....[70]....
        /*0358*/ 	.word	0x00006e20


	//   ....[71]....
        /*035c*/ 	.word	0x00006ea0


	//   ....[72]....
        /*0360*/ 	.word	0x00006f20


	//   ....[73]....
        /*0364*/ 	.word	0x00006fa0


	//   ....[74]....
        /*0368*/ 	.word	0x00007020


	//   ....[75]....
        /*036c*/ 	.word	0x000070a0


	//   ....[76]....
        /*0370*/ 	.word	0x00007120


	//   ....[77]....
        /*0374*/ 	.word	0x000071a0


	//   ....[78]....
        /*0378*/ 	.word	0x00007220


	//   ....[79]....
        /*037c*/ 	.word	0x000072a0


	//   ....[80]....
        /*0380*/ 	.word	0x00007320


	//   ....[81]....
        /*0384*/ 	.word	0x00007390


	//   ....[82]....
        /*0388*/ 	.word	0x00007410


	//   ....[83]....
        /*038c*/ 	.word	0x00007490


	//   ....[84]....
        /*0390*/ 	.word	0x00007510


	//   ....[85]....
        /*0394*/ 	.word	0x00007590


	//   ....[86]....
        /*0398*/ 	.word	0x00007610


	//   ....[87]....
        /*039c*/ 	.word	0x00007690


	//   ....[88]....
        /*03a0*/ 	.word	0x00007710


	//   ....[89]....
        /*03a4*/ 	.word	0x00007790


	//   ....[90]....
        /*03a8*/ 	.word	0x00007810


	//   ....[91]....
        /*03ac*/ 	.word	0x00007890


	//   ....[92]....
        /*03b0*/ 	.word	0x00007910


	//   ....[93]....
        /*03b4*/ 	.word	0x00007990


	//   ....[94]....
        /*03b8*/ 	.word	0x00007a10


	//   ....[95]....
        /*03bc*/ 	.word	0x00007a90


	//   ....[96]....
        /*03c0*/ 	.word	0x00007b10


	//----- nvinfo : EIATTR_VRC_CTA_INIT_COUNT
	.align		4
.L_8169:
        /*03c4*/ 	.byte	0x02, 0x4a
	.zero		1
	.zero		1


	//----- nvinfo : EIATTR_EXIT_INSTR_OFFSETS
	.align		4
        /*03c8*/ 	.byte	0x04, 0x1c
        /*03ca*/ 	.short	(.L_8171 - .L_8170)


	//   ....[0]....
.L_8170:
        /*03cc*/ 	.word	0x00000880


	//   ....[1]....
        /*03d0*/ 	.word	0x00006350


	//----- nvinfo : EIATTR_MAX_THREADS
	.align		4
.L_8171:
        /*03d4*/ 	.byte	0x04, 0x05
        /*03d6*/ 	.short	(.L_8173 - .L_8172)
.L_8172:
        /*03d8*/ 	.word	0x00000100
        /*03dc*/ 	.word	0x00000001
        /*03e0*/ 	.word	0x00000001


	//----- nvinfo : EIATTR_CRS_STACK_SIZE
	.align		4
.L_8173:
        /*03e4*/ 	.byte	0x04, 0x1e
        /*03e6*/ 	.short	(.L_8175 - .L_8174)
.L_8174:
        /*03e8*/ 	.word	0x00000000


	//----- nvinfo : EIATTR_CBANK_PARAM_SIZE
	.align		4
.L_8175:
        /*03ec*/ 	.byte	0x03, 0x19
        /*03ee*/ 	.short	0x0030


	//----- nvinfo : EIATTR_PARAM_CBANK
	.align		4
        /*03f0*/ 	.byte	0x04, 0x0a
        /*03f2*/ 	.short	(.L_8177 - .L_8176)
	.align		4
.L_8176:
        /*03f4*/ 	.word	index@(.nv.constant0._Z9cuda_gemmIiLi256ELi4ELi1ELi64ELi16ELi16ELi32ELi0ELi0EEviiiPT_S1_S1_ii)
        /*03f8*/ 	.short	0x0380
        /*03fa*/ 	.short	0x0030


	//----- nvinfo : EIATTR_SW_WAR
	.align		4
.L_8177:
        /*03fc*/ 	.byte	0x04, 0x36
        /*03fe*/ 	.short	(.L_8179 - .L_8178)
.L_8178:
        /*0400*/ 	.word	0x00000008
.L_8179:


//--------------------- .nv.info._Z9cuda_gemmIiLi256ELi4ELi1ELi64ELi8ELi8ELi32ELi1ELi1EEviiiPT_S1_S1_ii --------------------------
	.section	.nv.info._Z9cuda_gemmIiLi256ELi4ELi1ELi64ELi8ELi8ELi32ELi1ELi1EEviiiPT_S1_S1_ii,"",@"SHT_CUDA_INFO"
	.sectionflags	@""
	.align	4


	//----- nvinfo : EIATTR_CUDA_API_VERSION
	.align		4
        /*0000*/ 	.byte	0x04, 0x37
        /*0002*/ 	.short	(.L_8181 - .L_8180)
.L_8180:
        /*0004*/ 	.word	0x00000082


	//----- nvinfo : EIATTR_KPARAM_INFO
	.align		4
.L_8181:
        /*0008*/ 	.byte	0x04, 0x17
        /*000a*/ 	.short	(.L_8183 - .L_8182)
.L_8182:
        /*000c*/ 	.word	0x00000000
        /*0010*/ 	.short	0x0007
        /*0012*/ 	.short	0x002c
        /*0014*/ 	.byte	0x00, 0xf0, 0x11, 0x00


	//----- nvinfo : EIATTR_KPARAM_INFO
	.align		4
.L_8183:
        /*0018*/ 	.byte	0x04, 0x17
        /*001a*/ 	.short	(.L_8185 - .L_8184)
.L_8184:
        /*001c*/ 	.word	0x00000000
        /*0020*/ 	.short	0x0006
        /*0022*/ 	.short	0x0028
        /*0024*/ 	.byte	0x00, 0xf0, 0x11, 0x00


	//----- nvinfo : EIATTR_KPARAM_INFO
	.align		4
.L_8185:
        /*0028*/ 	.byte	0x04, 0x17
        /*002a*/ 	.short	(.L_8187 - .L_8186)
.L_8186:
        /*002c*/ 	.word	0x00000000
        /*0030*/ 	.short	0x0005
        /*0032*/ 	.short	0x0020
        /*0034*/ 	.byte	0x00, 0xf5, 0x21, 0x00


	//----- nvinfo : EIATTR_KPARAM_INFO
	.align		4
.L_8187:
        /*0038*/ 	.byte	0x04, 0x17
        /*003a*/ 	.short	(.L_8189 - .L_8188)
.L_8188:
        /*003c*/ 	.word	0x00000000
        /*0040*/ 	.short	0x0004
        /*0042*/ 	.short	0x0018
        /*0044*/ 	.byte	0x00, 0xf5, 0x21, 0x00


	//----- nvinfo : EIATTR_KPARAM_INFO
	.align		4
.L_8189:
        /*0048*/ 	.byte	0x04, 0x17
        /*004a*/ 	.short	(.L_8191 - .L_8190)
.L_8190:
        /*004c*/ 	.word	0x00000000
        /*0050*/ 	.short	0x0003
        /*0052*/ 	.short	0x0010
        /*0054*/ 	.byte	0x00, 0xf5, 0x21, 0x00


	//----- nvinfo : EIATTR_KPARAM_INFO
	.align		4
.L_8191:
        /*0058*/ 	.byte	0x04, 0x17
        /*005a*/ 	.short	(.L_8193 - .L_8192)
.L_8192:
        /*005c*/ 	.word	0x00000000
        /*0060*/ 	.short	0x0002
        /*0062*/ 	.short	0x0008
        /*0064*/ 	.byte	0x00, 0xf0, 0x11, 0x00


	//----- nvinfo : EIATTR_KPARAM_INFO
	.align		4
.L_8193:
        /*0068*/ 	.byte	0x04, 0x17
        /*006a*/ 	.short	(.L_8195 - .L_8194)
.L_8194:
        /*006c*/ 	.word	0x00000000
        /*0070*/ 	.short	0x0001
        /*0072*/ 	.short	0x0004
        /*0074*/ 	.byte	0x00, 0xf0, 0x11, 0x00


	//----- nvinfo : EIATTR_KPARAM_INFO
	.align		4
.L_8195:
        /*0078*/ 	.byte	0x04, 0x17
        /*007a*/ 	.short	(.L_8197 - .L_8196)
.L_8196:
        /*007c*/ 	.word	0x00000000
        /*0080*/ 	.short	0x0000
        /*0082*/ 	.short	0x0000
        /*0084*/ 	.byte	0x00, 0xf0, 0x11, 0x00


	//----- nvinfo : EIATTR_SPARSE_MMA_MASK
	.align		4
.L_8197:
        /*0088*/ 	.byte	0x03, 0x50
        /*008a*/ 	.short	0x0000


	//----- nvinfo : EIATTR_MAXREG_COUNT
	.align		4
        /*008c*/ 	.byte	0x03, 0x1b
        /*008e*/ 	.short	0x00ff


	//----- nvinfo : EIATTR_NUM_BARRIERS
	.align		4
        /*0090*/ 	.byte	0x02, 0x4c
        /*0092*/ 	.byte	0x01
	.zero		1


	//----- nvinfo : EIATTR_MERCURY_ISA_VERSION
	.align		4
        /*0094*/ 	.byte	0x03, 0x5f
        /*0096*/ 	.short	0x0101


	//----- nvinfo : EIATTR_COOP_GROUP_MASK_REGIDS
	.align		4
        /*0098*/ 	.byte	0x04, 0x29
        /*009a*/ 	.short	(.L_8199 - .L_8198)


	//   ....[0]....
.L_8198:
        /*009c*/ 	.word	0xffffffff


	//   ....[1]....
        /*00a0*/ 	.word	0xffffffff


	//   ....[2]....
        /*00a4*/ 	.word	0xffffffff


	//   ....[3]....
        /*00a8*/ 	.word	0xffffffff


	//   ....[4]....
        /*00ac*/ 	.word	0xffffffff


	//   ....[5]....
        /*00b0*/ 	.word	0xffffffff


	//   ....[6]....
        /*00b4*/ 	.word	0xffffffff


	//   ....[7]....
        /*00b8*/ 	.word	0xffffffff


	//   ....[8]....
        /*00bc*/ 	.word	0x05000000


	//   ....[9]....
        /*00c0*/ 	.word	0x05000000


	//   ....[10]....
        /*00c4*/ 	.word	0x05000000


	//   ....[11]....
        /*00c8*/ 	.word	0x05000000


	//   ....[12]....
        /*00cc*/ 	.word	0x05000000


	//   ....[13]....
        /*00d0*/ 	.word	0x05000000


	//   ....[14]....
        /*00d4*/ 	.word	0x05000000


	//   ....[15]....
        /*00d8*/ 	.word	0x05000000


	//----- nvinfo : EIATTR_COOP_GROUP_INSTR_OFFSETS
	.align		4
.L_8199:
        /*00dc*/ 	.byte	0x04, 0x28
        /*00de*/ 	.short	(.L_8201 - .L_8200)


	//   ....[0]....
.L_8200:
        /*00e0*/ 	.word	0x00001330


	//   ....[1]....
        /*00e4*/ 	.word	0x00001340


	//   ....[2]....
        /*00e8*/ 	.word	0x00001350


	//   ....[3]....
        /*00ec*/ 	.word	0x00001380


	//   ....[4]....
        /*00f0*/ 	.word	0x000013a0


	//   ....[5]....
        /*00f4*/ 	.word	0x000013c0


	//   ....[6]....
        /*00f8*/ 	.word	0x000013e0


	//   ....[7]....
        /*00fc*/ 	.word	0x00001400


	//   ....[8]....
        /*0100*/ 	.word	0x00001960


	//   ....[9]....
        /*0104*/ 	.word	0x000019f0


	//   ....[10]....
        /*0108*/ 	.word	0x00001a50


	//   ....[11]....
        /*010c*/ 	.word	0x00001ac0


	//   ....[12]....
        /*0110*/ 	.word	0x00001b30


	//   ....[13]....
        /*0114*/ 	.word	0x00001ba0


	//   ....[14]....
        /*0118*/ 	.word	0x00001c10


	//   ....[15]....
        /*011c*/ 	.word	0x00001c80


	//----- nvinfo : EIATTR_VRC_CTA_INIT_COUNT
	.align		4
.L_8201:
        /*0120*/ 	.byte	0x02, 0x4a
	.zero		1
	.zero		1


	//----- nvinfo : EIATTR_EXIT_INSTR_OFFSETS
	.align		4
        /*0124*/ 	.byte	0x04, 0x1c
        /*0126*/ 	.short	(.L_8203 - .L_8202)


	//   ....[0]....
.L_8202:
        /*0128*/ 	.word	0x000006b0


	//   ....[1]....
        /*012c*/ 	.word	0x00001900


	//----- nvinfo : EIATTR_MAX_THREADS
	.align		4
.L_8203:
        /*0130*/ 	.byte	0x04, 0x05
        /*0132*/ 	.short	(.L_8205 - .L_8204)
.L_8204:
        /*0134*/ 	.word	0x00000100
        /*0138*/ 	.word	0x00000001
        /*013c*/ 	.word	0x00000001


	//----- nvinfo : EIATTR_CRS_STACK_SIZE
	.align		4
.L_8205:
        /*0140*/ 	.byte	0x04, 0x1e
        /*0142*/ 	.short	(.L_8207 - .L_8206)
.L_8206:
        /*0144*/ 	.word	0x00000000


	//----- nvinfo : EIATTR_CBANK_PARAM_SIZE
	.align		4
.L_8207:
        /*0148*/ 	.byte	0x03, 0x19
        /*014a*/ 	.short	0x0030


	//----- nvinfo : EIATTR_PARAM_CBANK
	.align		4
        /*014c*/ 	.byte	0x04, 0x0a
        /*014e*/ 	.short	(.L_8209 - .L_8208)
	.align		4
.L_8208:
        /*0150*/ 	.word	index@(.nv.constant0._Z9cuda_gemmIiLi256ELi4ELi1ELi64ELi8ELi8ELi32ELi1ELi1EEviiiPT_S1_S1_ii)
        /*0154*/ 	.short	0x0380
        /*0156*/ 	.short	0x0030


	//----- nvinfo : EIATTR_SW_WAR
	.align		4
.L_8209:
        /*0158*/ 	.byte	0x04, 0x36
        /*015a*/ 	.short	(.L_8211 - .L_8210)
.L_8210:
        /*015c*/ 	.word	0x00000008
.L_8211:


//--------------------- .nv.info._Z9cuda_gemmIiLi256ELi4ELi1ELi64ELi8ELi8ELi32ELi1ELi0EEviiiPT_S1_S1_ii --------------------------
	.section	.nv.info._Z9cuda_gemmIiLi256ELi4ELi1ELi64ELi8ELi8ELi32ELi1ELi0EEviiiPT_S1_S1_ii,"",@"SHT_CUDA_INFO"
	.sectionflags	@""
	.align	4


	//----- nvinfo : EIATTR_CUDA_API_VERSION
	.align		4
        /*0000*/ 	.byte	0x04, 0x37
        /*0002*/ 	.short	(.L_8213 - .L_8212)
.L_8212:
        /*0004*/ 	.word	0x00000082


	//----- nvinfo : EIATTR_KPARAM_INFO
	.align		4
.L_8213:
        /*0008*/ 	.byte	0x04, 0x17
        /*000a*/ 	.short	(.L_8215 - .L_8214)
.L_8214:
        /*000c*/ 	.word	0x00000000
        /*0010*/ 	.short	0x0007
        /*0012*/ 	.short	0x002c
        /*0014*/ 	.byte	0x00, 0xf0, 0x11, 0x00


	//----- nvinfo : EIATTR_KPARAM_INFO
	.align		4
.L_8215:
        /*0018*/ 	.byte	0x04, 0x17
        /*001a*/ 	.short	(.L_8217 - .L_8216)
.L_8216:
        /*001c*/ 	.word	0x00000000
        /*0020*/ 	.short	0x0006
        /*0022*/ 	.short	0x0028
        /*0024*/ 	.byte	0x00, 0xf0, 0x11, 0x00


	//----- nvinfo : EIATTR_KPARAM_INFO
	.align		4
.L_8217:
        /*0028*/ 	.byte	0x04, 0x17
        /*002a*/ 	.short	(.L_8219 - .L_8218)
.L_8218:
        /*002c*/ 	.word	0x00000000
        /*0030*/ 	.short	0x0005
        /*0032*/ 	.short	0x0020
        /*0034*/ 	.byte	0x00, 0xf5, 0x21, 0x00


	//----- nvinfo : EIATTR_KPARAM_INFO
	.align		4
.L_8219:
        /*0038*/ 	.byte	0x04, 0x17
        /*003a*/ 	.short	(.L_8221 - .L_8220)
.L_8220:
        /*003c*/ 	.word	0x00000000
        /*0040*/ 	.short	0x0004
        /*0042*/ 	.short	0x0018
        /*0044*/ 	.byte	0x00, 0xf5, 0x21, 0x00


	//----- nvinfo : EIATTR_KPARAM_INFO
	.align		4
.L_8221:
        /*0048*/ 	.byte	0x04, 0x17
        /*004a*/ 	.short	(.L_8223 - .L_8222)
.L_8222:
        /*004c*/ 	.word	0x00000000
        /*0050*/ 	.short	0x0003
        /*0052*/ 	.short	0x0010
        /*0054*/ 	.byte	0x00, 0xf5, 0x21, 0x00


	//----- nvinfo : EIATTR_KPARAM_INFO
	.align		4
.L_8223:
        /*0058*/ 	.byte	0x04, 0x17
        /*005a*/ 	.short	(.L_8225 - .L_8224)
.L_8224:
        /*005c*/ 	.word	0x00000000
        /*0060*/ 	.short	0x0002
        /*0062*/ 	.short	0x0008
        /*0064*/ 	.byte	0x00, 0xf0, 0x11, 0x00


	//----- nvinfo : EIATTR_KPARAM_INFO
	.align		4
.L_8225:
        /*0068*/ 	.byte	0x04, 0x17
        /*006a*/ 	.short	(.L_8227 - .L_8226)
.L_8226:
        /*006c*/ 	.word	0x00000000
        /*0070*/ 	.short	0x0001
        /*0072*/ 	.short	0x0004
        /*0074*/ 	.byte	0x00, 0xf0, 0x11, 0x00


	//----- nvinfo : EIATTR_KPARAM_INFO
	.align		4
.L_8227:
        /*0078*/ 	.byte	0x04, 0x17
        /*007a*/ 	.short	(.L_8229 - .L_8228)
.L_8228:
        /*007c*/ 	.word	0x00000000
        /*0080*/ 	.short	0x0000
        /*0082*/ 	.short	0x0000
        /*0084*/ 	.byte	0x00, 0xf0, 0x11, 0x00


	//----- nvinfo : EIATTR_SPARSE_MMA_MASK
	.align		4
.L_8229:
        /*0088*/ 	.byte	0x03, 0x50
        /*008a*/ 	.short	0x0000


	//----- nvinfo : EIATTR_MAXREG_COUNT
	.align		4
        /*008c*/ 	.byte	0x03, 0x1b
        /*008e*/ 	.short	0x00ff


	//----- nvinfo : EIATTR_NUM_BARRIERS
	.align		4
        /*0090*/ 	.byte	0x02, 0x4c
        /*0092*/ 	.byte	0x01
	.zero		1


	//----- nvinfo : EIATTR_MERCURY_ISA_VERSION
	.align		4
        /*0094*/ 	.byte	0x03, 0x5f
        /*0096*/ 	.short	0x0101


	//----- nvinfo : EIATTR_COOP_GROUP_MASK_REGIDS
	.align		4
        /*0098*/ 	.byte	0x04, 0x29
        /*009a*/ 	.short	(.L_8231 - .L_8230)


	//   ....[0]....
.L_8230:
        /*009c*/ 	.word	0xffffffff


	//   ....[1]....
        /*00a0*/ 	.word	0xffffffff


	//   ....[2]....
        /*00a4*/ 	.word	0xffffffff


	//   ....[3]....
        /*00a8*/ 	.word	0xffffffff


	//   ....[4]....
        /*00ac*/ 	.word	0xffffffff


	//   ....[5]....
        /*00b0*/ 	.word	0xffffffff


	//   ....[6]....
        /*00b4*/ 	.word	0xffffffff


	//   ....[7]....
        /*00b8*/ 	.word	0xffffffff


	//   ....[8]....
        /*00bc*/ 	.word	0xffffffff


	//   ....[9]....
        /*00c0*/ 	.word	0xffffffff


	//   ....[10]....
        /*00c4*/ 	.word	0xffffffff


	//   ....[11]....
        /*00c8*/ 	.word	0xffffffff


	//   ....[12]....
        /*00cc*/ 	.word	0xffffffff


	//   ....[13]....
        /*00d0*/ 	.word	0xffffffff


	//   ....[14]....
        /*00d4*/ 	.word	0xffffffff


	//   ....[15]....
        /*00d8*/ 	.word	0xffffffff


	//   ....[16]....
        /*00dc*/ 	.word	0xffffffff


	//   ....[17]....
        /*00e0*/ 	.word	0xffffffff


	//   ....[18]....
        /*00e4*/ 	.word	0xffffffff


	//   ....[19]....
        /*00e8*/ 	.word	0xffffffff


	//   ....[20]....
        /*00ec*/ 	.word	0xffffffff


	//   ....[21]....
        /*00f0*/ 	.word	0xffffffff


	//   ....[22]....
        /*00f4*/ 	.word	0xffffffff


	//   ....[23]....
        /*00f8*/ 	.word	0xffffffff


	//   ....[24]....
        /*00fc*/ 	.word	0xffffffff


	//   ....[25]....
        /*0100*/ 	.word	0x05000016


	//   ....[26]....
        /*0104*/ 	.word	0x05000016


	//   ....[27]....
        /*0108*/ 	.word	0x05000016


	//   ....[28]....
        /*010c*/ 	.word	0x05000016


	//   ....[29]....
        /*0110*/ 	.word	0x05000016


	//   ....[30]....
        /*0114*/ 	.word	0x05000016


	//   ....[31]....
        /*0118*/ 	.word	0x05000016


	//   ....[32]....
        /*011c*/ 	.word	0x05000016


	//   ....[33]....
        /*0120*/ 	.word	0x05000016


	//   ....[34]....
        /*0124*/ 	.word	0x05000016


	//   ....[35]....
        /*0128*/ 	.word	0x05000016


	//   ....[36]....
        /*012c*/ 	.word	0x05000016


	//   ....[37]....
        /*0130*/ 	.word	0x05000016


	//   ....[38]....
        /*0134*/ 	.word	0x05000016


	//   ....[39]....
        /*0138*/ 	.word	0x05000016


	//   ....[40]....
        /*013c*/ 	.word	0x05000016


	//   ....[41]....
        /*0140*/ 	.word	0x05000016


	//   ....[42]....
        /*0144*/ 	.word	0x05000016


	//   ....[43]....
        /*0148*/ 	.word	0x05000016


	//   ....[44]....
        /*014c*/ 	.word	0x05000016


	//   ....[45]....
        /*0150*/ 	.word	0x05000016


	//   ....[46]....
        /*0154*/ 	.word	0x05000016


	//   ....[47]....
        /*0158*/ 	.word	0x05000016


	//   ....[48]....
        /*015c*/ 	.word	0x05000016


	//----- nvinfo : EIATTR_COOP_GROUP_INSTR_OFFSETS
	.align		4
.L_8231:
        /*0160*/ 	.byte	0x04, 0x28
        /*0162*/ 	.short	(.L_8233 - .L_8232)


	//   ....[0]....
.L_8232:
        /*0164*/ 	.word	0x00001d20


	//   ....[1]....
        /*0168*/ 	.word	0x00001d70


	//   ....[2]....
        /*016c*/ 	.word	0x00001dc0


	//   ....[3]....
        /*0170*/ 	.word	0x00001e10


	//   ....[4]....
        /*0174*/ 	.word	0x00001e60


	//   ....[5]....
        /*0178*/ 	.word	0x00001ed0


	//   ....[6]....
        /*017c*/ 	.word	0x00001f30


	//   ....[7]....
        /*0180*/ 	.word	0x00001f90


	//   ....[8]....
        /*0184*/ 	.word	0x000027a0


	//   ....[9]....
        /*0188*/ 	.word	0x000027f0


	//   ....[10]....
        /*018c*/ 	.word	0x00002840


	//   ....[11]....
        /*0190*/ 	.word	0x00002890


	//   ....[12]....
        /*0194*/ 	.word	0x000028e0


	//   ....[13]....
        /*0198*/ 	.word	0x00002950


	//   ....[14]....
        /*019c*/ 	.word	0x000029b0


	//   ....[15]....
        /*01a0*/ 	.word	0x00002a10


	//   ....[16]....
        /*01a4*/ 	.word	0x000031d0


	//   ....[17]....
        /*01a8*/ 	.word	0x00003220


	//   ....[18]....
        /*01ac*/ 	.word	0x00003270


	//   ....[19]....
        /*01b0*/ 	.word	0x000032c0


	//   ....[20]....
        /*01b4*/ 	.word	0x00003330


	//   ....[21]....
        /*01b8*/ 	.word	0x00003390


	//   ....[22]....
        /*01bc*/ 	.word	0x000033f0


	//   ....[23]....
        /*01c0*/ 	.word	0x00003450


	//   ....[24]....
        /*01c4*/ 	.word	0x000034c0


	//   ....[25]....
        /*01c8*/ 	.word	0x00003b40


	//   ....[26]....
        /*01cc*/ 	.word	0x00003bc0


	//   ....[27]....
        /*01d0*/ 	.word	0x00003c40


	//   ....[28]....
        /*01d4*/ 	.word	0x00003cc0


	//   ....[29]....
        /*01d8*/ 	.word	0x00003d40


	//   ....[30]....
        /*01dc*/ 	.word	0x00003dc0


	//   ....[31]....
        /*01e0*/ 	.word	0x00003e40


	//   ....[32]....
        /*01e4*/ 	.word	0x00003ec0


	//   ....[33]....
        /*01e8*/ 	.word	0x00003f40


	//   ....[34]....
        /*01ec*/ 	.word	0x00003fc0


	//   ....[35]....
        /*01f0*/ 	.word	0x00004040


	//   ....[36]....
        /*01f4*/ 	.word	0x000040c0


	//   ....[37]....
        /*01f8*/ 	.word	0x00004140


	//   ....[38]....
        /*01fc*/ 	.word	0x000041c0


	//   ....[39]....
        /*0200*/ 	.word	0x00004240


	//   ....[40]....
        /*0204*/ 	.word	0x000042c0


	//   ....[41]....
        /*0208*/ 	.word	0x00004330


	//   ....[42]....
        /*020c*/ 	.word	0x000043b0


	//   ....[43]....
        /*0210*/ 	.word	0x00004430


	//   ....[44]....
        /*0214*/ 	.word	0x000044b0


	//   ....[45]....
        /*0218*/ 	.word	0x00004530


	//   ....[46]....
        /*021c*/ 	.word	0x000045b0


	//   ....[47]....
        /*0220*/ 	.word	0x00004630


	//   ....[48]....
        /*0224*/ 	.word	0x000046b0


	//----- nvinfo : EIATTR_VRC_CTA_INIT_COUNT
	.align		4
.L_8233:
        /*0228*/ 	.byte	0x02, 0x4a
	.zero		1
	.zero		1


	//----- nvinfo : EIATTR_EXIT_INSTR_OFFSETS
	.align		4
        /*022c*/ 	.byte	0x04, 0x1c
        /*022e*/ 	.short	(.L_8235 - .L_8234)


	//   ....[0]....
.L_8234:
        /*0230*/ 	.word	0x00000820


	//   ....[1]....
        /*0234*/ 	.word	0x00003af0


	//----- nvinfo : EIATTR_MAX_THREADS
	.align		4
.L_8235:
        /*0238*/ 	.byte	0x04, 0x05
        /*023a*/ 	.short	(.L_8237 - .L_8236)
.L_8236:
        /*023c*/ 	.word	0x00000100
        /*0240*/ 	.word	0x00000001
        /*0244*/ 	.word	0x00000001


	//----- nvinfo : EIATTR_CRS_STACK_SIZE
	.align		4
.L_8237:
        /*0248*/ 	.byte	0x04, 0x1e
        /*024a*/ 	.short	(.L_8239 - .L_8238)
.L_8238:
        /*024c*/ 	.word	0x00000000


	//----- nvinfo : EIATTR_CBANK_PARAM_SIZE
	.align		4
.L_8239:
        /*0250*/ 	.byte	0x03, 0x19
        /*0252*/ 	.short	0x0030


	//----- nvinfo : EIATTR_PARAM_CBANK
	.align		4
        /*0254*/ 	.byte	0x04, 0x0a
        /*0256*/ 	.short	(.L_8241 - .L_8240)
	.align		4
.L_8240:
        /*0258*/ 	.word	index@(.nv.constant0._Z9cuda_gemmIiLi256ELi4ELi1ELi64ELi8ELi8ELi32ELi1ELi0EEviiiPT_S1_S1_ii)
        /*025c*/ 	.short	0x0380
        /*025e*/ 	.short	0x0030


	//----- nvinfo : EIATTR_SW_WAR
	.align		4
.L_8241:
        /*0260*/ 	.byte	0x04, 0x36
        /*0262*/ 	.short	(.L_8243 - .L_8242)
.L_8242:
        /*0264*/ 	.word	0x00000008
.L_8243:


//--------------------- .nv.info._Z9cuda_gemmIiLi256ELi4ELi1ELi64ELi8ELi8ELi32ELi0ELi1EEviiiPT_S1_S1_ii --------------------------
	.section	.nv.info._Z9cuda_gemmIiLi256ELi4ELi1ELi64ELi8ELi8ELi32ELi0ELi1EEviiiPT_S1_S1_ii,"",@"SHT_CUDA_INFO"
	.sectionflags	@""
	.align	4


	//----- nvinfo : EIATTR_CUDA_API_VERSION
	.align		4
        /*0000*/ 	.byte	0x04, 0x37
        /*0002*/ 	.short	(.L_8245 - .L_8244)
.L_8244:
        /*0004*/ 	.word	0x00000082


	//----- nvinfo : EIATTR_KPARAM_INFO
	.align		4
.L_8245:
        /*0008*/ 	.byte	0x04, 0x17
        /*000a*/ 	.short	(.L_8247 - .L_8246)
.L_8246:
        /*000c*/ 	.word	0x00000000
        /*0010*/ 	.short	0x0007
        /*0012*/ 	.short	0x002c
        /*0014*/ 	.byte	0x00, 0xf0, 0x11, 0x00


	//----- nvinfo : EIATTR_KPARAM_INFO
	.align		4
.L_8247:
        /*0018*/ 	.byte	0x04, 0x17
        /*001a*/ 	.short	(.L_8249 - .L_8248)
.L_8248:
        /*001c*/ 	.word	0x00000000
        /*0020*/ 	.short	0x0006
        /*0022*/ 	.short	0x0028
        /*0024*/ 	.byte	0x00, 0xf0, 0x11, 0x00


	//----- nvinfo : EIATTR_KPARAM_INFO
	.align		4
.L_8249:
        /*0028*/ 	.byte	0x04, 0x17
        /*002a*/ 	.short	(.L_8251 - .L_8250)
.L_8250:
        /*002c*/ 	.word	0x00000000
        /*0030*/ 	.short	0x0005
        /*0032*/ 	.short	0x0020
        /*0034*/ 	.byte	0x00, 0xf5, 0x21, 0x00


	//----- nvinfo : EIATTR_KPARAM_INFO
	.align		4
.L_8251:
        /*0038*/ 	.byte	0x04, 0x17
        /*003a*/ 	.short	(.L_8253 - .L_8252)
.L_8252:
        /*003c*/ 	.word	0x00000000
        /*0040*/ 	.short	0x0004
        /*0042*/ 	.short	0x0018
        /*0044*/ 	.byte	0x00, 0xf5, 0x21, 0x00


	//----- nvinfo : EIATTR_KPARAM_INFO
	.align		4
.L_8253:
        /*0048*/ 	.byte	0x04, 0x17
        /*004a*/ 	.short	(.L_8255 - .L_8254)
.L_8254:
        /*004c*/ 	.word	0x00000000
        /*0050*/ 	.short	0x0003
        /*0052*/ 	.short	0x0010
        /*0054*/ 	.byte	0x00, 0xf5, 0x21, 0x00


	//----- nvinfo : EIATTR_KPARAM_INFO
	.align		4
.L_8255:
        /*0058*/ 	.byte	0x04, 0x17
        /*005a*/ 	.short	(.L_8257 - .L_8256)
.L_8256:
        /*005c*/ 	.word	0x00000000
        /*0060*/ 	.short	0x0002
        /*0062*/ 	.short	0x0008
        /*0064*/ 	.byte	0x00, 0xf0, 0x11, 0x00


	//----- nvinfo : EIATTR_KPARAM_INFO
	.align		4
.L_8257:
        /*0068*/ 	.byte	0x04, 0x17
        /*006a*/ 	.short	(.L_8259 - .L_8258)
.L_8258:
        /*006c*/ 	.word	0x00000000
        /*0070*/ 	.short	0x0001
        /*0072*/ 	.short	0x0004
        /*0074*/ 	.byte	0x00, 0xf0, 0x11, 0x00


	//----- nvinfo : EIATTR_KPARAM_INFO
	.align		4
.L_8259:
        /*0078*/ 	.byte	0x04, 0x17
        /*007a*/ 	.short	(.L_8261 - .L_8260)
.L_8260:
        /*007c*/ 	.word	0x00000000
        /*0080*/ 	.short	0x0000
        /*0082*/ 	.short	0x0000
        /*0084*/ 	.byte	0x00, 0xf0, 0x11, 0x00


	//----- nvinfo : EIATTR_SPARSE_MMA_MASK
	.align		4
.L_8261:
        /*0088*/ 	.byte	0x03, 0x50
        /*008a*/ 	.short	0x0000


	//----- nvinfo : EIATTR_MAXREG_COUNT
	.align		4
        /*008c*/ 	.byte	0x03, 0x1b
        /*008e*/ 	.short	0x00ff


	//----- nvinfo : EIATTR_NUM_BARRIERS
	.align		4
        /*0090*/ 	.byte	0x02, 0x4c
        /*0092*/ 	.byte	0x01
	.zero		1


	//----- nvinfo : EIATTR_MERCURY_ISA_VERSION
	.align		4
        /*0094*/ 	.byte	0x03, 0x5f
        /*0096*/ 	.short	0x0101


	//----- nvinfo : EIATTR_COOP_GROUP_MASK_REGIDS
	.align		4
        /*0098*/ 	.byte	0x04, 0x29
        /*009a*/ 	.short	(.L_8263 - .L_8262)


	//   ....[0]....
.L_8262:
        /*009c*/ 	.word	0xffffffff


	//   ....[1]....
        /*00a0*/ 	.word	0xffffffff


	//   ....[2]....
        /*00a4*/ 	.word	0xffffffff


	//   ....[3]....
        /*00a8*/ 	.word	0xffffffff


	//   ....[4]....
        /*00ac*/ 	.word	0xffffffff


	//   ....[5]....
        /*00b0*/ 	.word	0xffffffff


	//   ....[6]....
        /*00b4*/ 	.word	0xffffffff


	//   ....[7]....
        /*00b8*/ 	.word	0xffffffff


	//   ....[8]....
        /*00bc*/ 	.word	0x05000016


	//   ....[9]....
        /*00c0*/ 	.word	0x05000016


	//   ....[10]....
        /*00c4*/ 	.word	0x05000016


	//   ....[11]....
        /*00c8*/ 	.word	0x05000016


	//   ....[12]....
        /*00cc*/ 	.word	0x05000016


	//   ....[13]....
        /*00d0*/ 	.word	0x05000016


	//   ....[14]....
        /*00d4*/ 	.word	0x05000016


	//   ....[15]....
        /*00d8*/ 	.word	0x05000016


	//----- nvinfo : EIATTR_COOP_GROUP_INSTR_OFFSETS
	.align		4
.L_8263:
        /*00dc*/ 	.byte	0x04, 0x28
        /*00de*/ 	.short	(.L_8265 - .L_8264)


	//   ....[0]....
.L_8264:
        /*00e0*/ 	.word	0x000013e0


	//   ....[1]....
        /*00e4*/ 	.word	0x000013f0


	//   ....[2]....
        /*00e8*/ 	.word	0x00001420


	//   ....[3]....
        /*00ec*/ 	.word	0x00001440


	//   ....[4]....
        /*00f0*/ 	.word	0x00001460


	//   ....[5]....
        /*00f4*/ 	.word	0x00001480


	//   ....[6]....
        /*00f8*/ 	.word	0x000014a0


	//   ....[7]....
        /*00fc*/ 	.word	0x000014c0


	//   ....[8]....
        /*0100*/ 	.word	0x00001ad0


	//   ....[9]....
        /*0104*/ 	.word	0x00001b60


	//   ....[10]....
        /*0108*/ 	.word	0x00001bc0


	//   ....[11]....
        /*010c*/ 	.word	0x00001c20


	//   ....[12]....
        /*0110*/ 	.word	0x00001c80


	//   ....[13]....
        /*0114*/ 	.word	0x00001ce0


	//   ....[14]....
        /*0118*/ 	.word	0x00001d40


	//   ....[15]....
        /*011c*/ 	.word	0x00001da0


	//----- nvinfo : EIATTR_VRC_CTA_INIT_COUNT
	.align		4
.L_8265:
        /*0120*/ 	.byte	0x02, 0x4a
	.zero		1
	.zero		1


	//----- nvinfo : EIATTR_EXIT_INSTR_OFFSETS
	.align		4
        /*0124*/ 	.byte	0x04, 0x1c
        /*0126*/ 	.short	(.L_8267 - .L_8266)


	//   ....[0]....
.L_8266:
        /*0128*/ 	.word	0x000006b0


	//   ....[1]....
        /*012c*/ 	.word	0x00001a70


	//----- nvinfo : EIATTR_MAX_THREADS
	.align		4
.L_8267:
        /*0130*/ 	.byte	0x04, 0x05
        /*0132*/ 	.short	(.L_8269 - .L_8268)
.L_8268:
        /*0134*/ 	.word	0x00000100
        /*0138*/ 	.word	0x00000001
        /*013c*/ 	.word	0x00000001


	//----- nvinfo : EIATTR_CRS_STACK_SIZE
	.align		4
.L_8269:
        /*0140*/ 	.byte	0x04, 0x1e
        /*0142*/ 	.short	(.L_8271 - .L_8270)
.L_8270:
        /*0144*/ 	.word	0x00000000


	//----- nvinfo : EIATTR_CBANK_PARAM_SIZE
	.align		4
.L_8271:
        /*0148*/ 	.byte	0x03, 0x19
        /*014a*/ 	.short	0x0030


	//----- nvinfo : EIATTR_PARAM_CBANK
	.align		4
        /*014c*/ 	.byte	0x04, 0x0a
        /*014e*/ 	.short	(.L_8273 - .L_8272)
	.align		4
.L_8272:
        /*0150*/ 	.word	index@(.nv.constant0._Z9cuda_gemmIiLi256ELi4ELi1ELi64ELi8ELi8ELi32ELi0ELi1EEviiiPT_S1_S1_ii)
        /*0154*/ 	.short	0x0380
        /*0156*/ 	.short	0x0030


	//----- nvinfo : EIATTR_SW_WAR
	.align		4
.L_8273:
        /*0158*/ 	.byte	0x04, 0x36
        /*015a*/ 	.short	(.L_8275 - .L_8274)
.L_8274:
        /*015c*/ 	.word	0x00000008
.L_8275:


//--------------------- .nv.info._Z9cuda_gemmIiLi256ELi4ELi1ELi64ELi8ELi8ELi32ELi0ELi0EEviiiPT_S1_S1_ii --------------------------
	.section	.nv.info._Z9cuda_gemmIiLi256ELi4ELi1ELi64ELi8ELi8ELi32ELi0ELi0EEviiiPT_S1_S1_ii,"",@"SHT_CUDA_INFO"
	.sectionflags	@""
	.align	4


	//----- nvinfo : EIATTR_CUDA_API_VERSION
	.align		4
        /*0000*/ 	.byte	0x04, 0x37
        /*0002*/ 	.short	(.L_8277 - .L_8276)
.L_8276:
        /*0004*/ 	.word	0x00000082


	//----- nvinfo : EIATTR_KPARAM_INFO
	.align		4
.L_8277:
        /*0008*/ 	.byte	0x04, 0x17
        /*000a*/ 	.short	(.L_8279 - .L_8278)
.L_8278:
        /*000c*/ 	.word	0x00000000
        /*0010*/ 	.short	0x0007
        /*0012*/ 	.short	0x002c
        /*0014*/ 	.byte	0x00, 0xf0, 0x11, 0x00


	//----- nvinfo : EIATTR_KPARAM_INFO
	.align		4
.L_8279:
        /*0018*/ 	.byte	0x04, 0x17
        /*001a*/ 	.short	(.L_8281 - .L_8280)
.L_8280:
        /*001c*/ 	.word	0x00000000
        /*0020*/ 	.short	0x0006
        /*0022*/ 	.short	0x0028
        /*0024*/ 	.byte	0x00, 0xf0, 0x11, 0x00


	//----- nvinfo : EIATTR_KPARAM_INFO
	.align		4
.L_8281:
        /*0028*/ 	.byte	0x04, 0x17
        /*002a*/ 	.short	(.L_8283 - .L_8282)
.L_8282:
        /*002c*/ 	.word	0x00000000
        /*0030*/ 	.short	0x0005
        /*0032*/ 	.short	0x0020
        /*0034*/ 	.byte	0x00, 0xf5, 0x21, 0x00


	//----- nvinfo : EIATTR_KPARAM_INFO
	.align		4
.L_8283:
        /*0038*/ 	.byte	0x04, 0x17
        /*003a*/ 	.short	(.L_8285 - .L_8284)
.L_8284:
        /*003c*/ 	.word	0x00000000
        /*0040*/ 	.short	0x0004
        /*0042*/ 	.short	0x0018
        /*0044*/ 	.byte	0x00, 0xf5, 0x21, 0x00


	//----- nvinfo : EIATTR_KPARAM_INFO
	.align		4
.L_8285:
        /*0048*/ 	.byte	0x04, 0x17
        /*004a*/ 	.short	(.L_8287 - .L_8286)
.L_8286:
        /*004c*/ 	.word	0x00000000
        /*0050*/ 	.short	0x0003
        /*0052*/ 	.short	0x0010
        /*0054*/ 	.byte	0x00, 0xf5, 0x21, 0x00


	//----- nvinfo : EIATTR_KPARAM_INFO
	.align		4
.L_8287:
        /*0058*/ 	.byte	0x04, 0x17
        /*005a*/ 	.short	(.L_8289 - .L_8288)
.L_8288:
        /*005c*/ 	.word	0x00000000
        /*0060*/ 	.short	0x0002
        /*0062*/ 	.short	0x0008
        /*0064*/ 	.byte	0x00, 0xf0, 0x11, 0x00


	//----- nvinfo : EIATTR_KPARAM_INFO
	.align		4
.L_8289:
        /*0068*/ 	.byte	0x04, 0x17
        /*006a*/ 	.short	(.L_8291 - .L_8290)
.L_8290:
        /*006c*/ 	.word	0x00000000
        /*0070*/ 	.short	0x0001
        /*0072*/ 	.short	0x0004
        /*0074*/ 	.byte	0x00, 0xf0, 0x11, 0x00


	//----- nvinfo : EIATTR_KPARAM_INFO
	.align		4
.L_8291:
        /*0078*/ 	.byte	0x04, 0x17
        /*007a*/ 	.short	(.L_8293 - .L_8292)
.L_8292:
        /*007c*/ 	.word	0x00000000
        /*0080*/ 	.short	0x0000
        /*0082*/ 	.short	0x0000
        /*0084*/ 	.byte	0x00, 0xf0, 0x11, 0x00


	//----- nvinfo : EIATTR_SPARSE_MMA_MASK
	.align		4
.L_8293:
        /*0088*/ 	.byte	0x03, 0x50
        /*008a*/ 	.short	0x0000


	//----- nvinfo : EIATTR_MAXREG_COUNT
	.align		4
        /*008c*/ 	.byte	0x03, 0x1b
        /*008e*/ 	.short	0x00ff


	//----- nvinfo : EIATTR_NUM_BARRIERS
	.align		4
        /*0090*/ 	.byte	0x02, 0x4c
        /*0092*/ 	.byte	0x01
	.zero		1


	//----- nvinfo : EIATTR_MERCURY_ISA_VERSION
	.align		4
        /*0094*/ 	.byte	0x03, 0x5f
        /*0096*/ 	.short	0x0101


	//----- nvinfo : EIATTR_COOP_GROUP_MASK_REGIDS
	.align		4
        /*0098*/ 	.byte	0x04, 0x29
        /*009a*/ 	.short	(.L_8295 - .L_8294)


	//   ....[0]....
.L_8294:
        /*009c*/ 	.word	0xffffffff


	//   ....[1]....
        /*00a0*/ 	.word	0xffffffff


	//   ....[2]....
        /*00a4*/ 	.word	0xffffffff


	//   ....[3]....
        /*00a8*/ 	.word	0xffffffff


	//   ....[4]....
        /*00ac*/ 	.word	0xffffffff


	//   ....[5]....
        /*00b0*/ 	.word	0xffffffff


	//   ....[6]....
        /*00b4*/ 	.word	0xffffffff


	//   ....[7]....
        /*00b8*/ 	.word	0xffffffff


	//   ....[8]....
        /*00bc*/ 	.word	0xffffffff


	//   ....[9]....
        /*00c0*/ 	.word	0xffffffff


	//   ....[10]....
        /*00c4*/ 	.word	0xffffffff


	//   ....[11]....
        /*00c8*/ 	.word	0xffffffff


	//   ....[12]....
        /*00cc*/ 	.word	0xffffffff


	//   ....[13]....
        /*00d0*/ 	.word	0xffffffff


	//   ....[14]....
        /*00d4*/ 	.word	0xffffffff


	//   ....[15]....
        /*00d8*/ 	.word	0xffffffff


	//   ....[16]....
        /*00dc*/ 	.word	0xffffffff


	//   ....[17]....
        /*00e0*/ 	.word	0xffffffff


	//   ....[18]....
        /*00e4*/ 	.word	0xffffffff


	//   ....[19]....
        /*00e8*/ 	.word	0xffffffff


	//   ....[20]....
        /*00ec*/ 	.word	0xffffffff


	//   ....[21]....
        /*00f0*/ 	.word	0xffffffff


	//   ....[22]....
        /*00f4*/ 	.word	0xffffffff


	//   ....[23]....
        /*00f8*/ 	.word	0xffffffff


	//   ....[24]....
        /*00fc*/ 	.word	0xffffffff


	//   ....[25]....
        /*0100*/ 	.word	0x05000023


	//   ....[26]....
        /*0104*/ 	.word	0x05000023


	//   ....[27]....
        /*0108*/ 	.word	0x05000023


	//   ....[28]....
        /*010c*/ 	.word	0x05000023


	//   ....[29]....
        /*0110*/ 	.word	0x05000023


	//   ....[30]....
        /*0114*/ 	.word	0x05000023


	//   ....[31]....
        /*0118*/ 	.word	0x05000023


	//   ....[32]....
        /*011c*/ 	.word	0x05000023


	//   ....[33]....
        /*0120*/ 	.word	0x05000023


	//   ....[34]....
        /*0124*/ 	.word	0x05000023


	//   ....[35]....
        /*0128*/ 	.word	0x05000023


	//   ....[36]....
        /*012c*/ 	.word	0x05000023


	//   ....[37]....
        /*0130*/ 	.word	0x05000023


	//   ....[38]....
        /*0134*/ 	.word	0x05000023


	//   ....[39]....
        /*0138*/ 	.word	0x05000023


	//   ....[40]....
        /*013c*/ 	.word	0x05000023


	//   ....[41]....
        /*0140*/ 	.word	0x05000023


	//   ....[42]....
        /*0144*/ 	.word	0x05000023


	//   ....[43]....
        /*0148*/ 	.word	0x05000023


	//   ....[44]....
        /*014c*/ 	.word	0x05000023


	//   ....[45]....
        /*0150*/ 	.word	0x05000023


	//   ....[46]....
        /*0154*/ 	.word	0x05000023


	//   ....[47]....
        /*0158*/ 	.word	0x05000023


	//   ....[48]....
        /*015c*/ 	.word	0x05000023


	//----- nvinfo : EIATTR_COOP_GROUP_INSTR_OFFSETS
	.align		4
.L_8295:
        /*0160*/ 	.byte	0x04, 0x28
        /*0162*/ 	.short	(.L_8297 - .L_8296)


	//   ....[0]....
.L_8296:
        /*0164*/ 	.word	0x00001e20


	//   ....[1]....
        /*0168*/ 	.word	0x00001e70


	//   ....[2]....
        /*016c*/ 	.word	0x00001ec0


	//   ....[3]....
        /*0170*/ 	.word	0x00001f10


	//   ....[4]....
        /*0174*/ 	.word	0x00001f60


	//   ....[5]....
        /*0178*/ 	.word	0x00001fd0


	//   ....[6]....
        /*017c*/ 	.word	0x00002030


	//   ....[7]....
        /*0180*/ 	.word	0x00002090


	//   ....[8]....
        /*0184*/ 	.word	0x00002890


	//   ....[9]....
        /*0188*/ 	.word	0x000028e0


	//   ....[10]....
        /*018c*/ 	.word	0x00002930


	//   ....[11]....
        /*0190*/ 	.word	0x00002980


	//   ....[12]....
        /*0194*/ 	.word	0x000029d0


	//   ....[13]....
        /*0198*/ 	.word	0x00002a40


	//   ....[14]....
        /*019c*/ 	.word	0x00002aa0


	//   ....[15]....
        /*01a0*/ 	.word	0x00002b00


	//   ....[16]....
        /*01a4*/ 	.word	0x000032b0


	//   ....[17]....
        /*01a8*/ 	.word	0x00003300


	//   ....[18]....
        /*01ac*/ 	.word	0x00003350


	//   ....[19]....
        /*01b0*/ 	.word	0x000033a0


	//   ....[20]....
        /*01b4*/ 	.word	0x00003410


	//   ....[21]....
        /*01b8*/ 	.word	0x00003470


	//   ....[22]....
        /*01bc*/ 	.word	0x000034d0


	//   ....[23]....
        /*01c0*/ 	.word	0x00003530


	//   ....[24]....
        /*01c4*/ 	.word	0x000035a0


	//   ....[25]....
        /*01c8*/ 	.word	0x00004700


	//   ....[26]....
        /*01cc*/ 	.word	0x00004780


	//   ....[27]....
        /*01d0*/ 	.word	0x00004800


	//   ....[28]....
        /*01d4*/ 	.word	0x00004880


	//   ....[29]....
        /*01d8*/ 	.word	0x00004900


	//   ....[30]....
        /*01dc*/ 	.word	0x00004980


	//   ....[31]....
        /*01e0*/ 	.word	0x00004a00


	//   ....[32]....
        /*01e4*/ 	.word	0x00004a80


	//   ....[33]....
        /*01e8*/ 	.word	0x00004b00


	//   ....[34]....
        /*01ec*/ 	.word	0x00004b80


	//   ....[35]....
        /*01f0*/ 	.word	0x00004c00


	//   ....[36]....
        /*01f4*/ 	.word	0x00004c80


	//   ....[37]....
        /*01f8*/ 	.word	0x00004d00


	//   ....[38]....
        /*01fc*/ 	.word	0x00004d80


	//   ....[39]....
        /*0200*/ 	.word	0x00004e00


	//   ....[40]....
        /*0204*/ 	.word	0x00004e80


	//   ....[41]....
        /*0208*/ 	.word	0x00004ef0


	//   ....[42]....
        /*020c*/ 	.word	0x00004f70


	//   ....[43]....
        /*0210*/ 	.word	0x00004ff0


	//   ....[44]....
        /*0214*/ 	.word	0x00005070


	//   ....[45]....
        /*0218*/ 	.word	0x000050f0


	//   ....[46]....
        /*021c*/ 	.word	0x00005170


	//   ....[47]....
        /*0220*/ 	.word	0x000051f0


	//   ....[48]....
        /*0224*/ 	.word	0x00005270


	//----- nvinfo : EIATTR_VRC_CTA_INIT_COUNT
	.align		4
.L_8297:
        /*0228*/ 	.byte	0x02, 0x4a
	.zero		1
	.zero		1


	//----- nvinfo : EIATTR_EXIT_INSTR_OFFSETS
	.align		4
        /*022c*/ 	.byte	0x04, 0x1c
        /*022e*/ 	.short	(.L_8299 - .L_8298)


	//   ....[0]....
.L_8298:
        /*0230*/ 	.word	0x00000820


	//   ....[1]....
        /*0234*/ 	.word	0x000046b0


	//----- nvinfo : EIATTR_MAX_THREADS
	.align		4
.L_8299:
        /*0238*/ 	.byte	0x04, 0x05
        /*023a*/ 	.short	(.L_8301 - .L_8300)
.L_8300:
        /*023c*/ 	.word	0x00000100
        /*0240*/ 	.word	0x00000001
        /*0244*/ 	.word	0x00000001


	//----- nvinfo : EIATTR_CRS_STACK_SIZE
	.align		4
.L_8301:
        /*0248*/ 	.byte	0x04, 0x1e
        /*024a*/ 	.short	(.L_8303 - .L_8302)
.L_8302:
        /*024c*/ 	.word	0x00000000


	//----- nvinfo : EIATTR_CBANK_PARAM_SIZE
	.align		4
.L_8303:
        /*0250*/ 	.byte	0x03, 0x19
        /*0252*/ 	.short	0x0030


	//----- nvinfo : EIATTR_PARAM_CBANK
	.align		4
        /*0254*/ 	.byte	0x04, 0x0a
        /*0256*/ 	.short	(.L_8305 - .L_8304)
	.align		4
.L_8304:
        /*0258*/ 	.word	index@(.nv.constant0._Z9cuda_gemmIiLi256ELi4ELi1ELi64ELi8ELi8ELi32ELi0ELi0EEviiiPT_S1_S1_ii)
        /*025c*/ 	.short	0x0380
        /*025e*/ 	.short	0x0030


	//----- nvinfo : EIATTR_SW_WAR
	.align		4
.L_8305:
        /*0260*/ 	.byte	0x04, 0x36
        /*0262*/ 	.short	(.L_8307 - .L_8306)
.L_8306:
        /*0264*/ 	.word	0x00000008
.L_8307:


//--------------------- .nv.info._Z9cuda_gemmIiLi256ELi4ELi1ELi64ELi4ELi4ELi32ELi1ELi1EEviiiPT_S1_S1_ii --------------------------
	.section	.nv.info._Z9cuda_gemmIiLi256ELi4ELi1ELi64ELi4ELi4ELi32ELi1ELi1EEviiiPT_S1_S1_ii,"",@"SHT_CUDA_INFO"
	.sectionflags	@""
	.align	4


	//----- nvinfo : EIATTR_CUDA_API_VERSION
	.align		4
        /*0000*/ 	.byte	0x04, 0x37
        /*0002*/ 	.short	(.L_8309 - .L_8308)
.L_8308:
        /*0004*/ 	.word	0x00000082


	//----- nvinfo : EIATTR_KPARAM_INFO
	.align		4
.L_8309:
        /*0008*/ 	.byte	0x04, 0x17
        /*000a*/ 	.short	(.L_8311 - .L_8310)
.L_8310:
        /*000c*/ 	.word	0x00000000
        /*0010*/ 	.short	0x0007
        /*0012*/ 	.short	0x002c
        /*0014*/ 	.byte	0x00, 0xf0, 0x11, 0x00


	//----- nvinfo : EIATTR_KPARAM_INFO
	.align		4
.L_8311:
        /*0018*/ 	.byte	0x04, 0x17
        /*001a*/ 	.short	(.L_8313 - .L_8312)
.L_8312:
        /*001c*/ 	.word	0x00000000
        /*0020*/ 	.short	0x0006
        /*0022*/ 	.short	0x0028
        /*0024*/ 	.byte	0x00, 0xf0, 0x11, 0x00


	//----- nvinfo : EIATTR_KPARAM_INFO
	.align		4
.L_8313:
        /*0028*/ 	.byte	0x04, 0x17
        /*002a*/ 	.short	(.L_8315 - .L_8314)
.L_8314:
        /*002c*/ 	.word	0x00000000
        /*0030*/ 	.short	0x0005
        /*0032*/ 	.short	0x0020
        /*0034*/ 	.byte	0x00, 0xf5, 0x21, 0x00


	//----- nvinfo : EIATTR_KPARAM_INFO
	.align		4
.L_8315:
        /*0038*/ 	.byte	0x04, 0x17
        /*003a*/ 	.short	(.L_8317 - .L_8316)
.L_8316:
        /*003c*/ 	.word	0x00000000
        /*0040*/ 	.short	0x0004
        /*0042*/ 	.short	0x0018
        /*0044*/ 	.byte	0x00, 0xf5, 0x21, 0x00


	//----- nvinfo : EIATTR_KPARAM_INFO
	.align		4
.L_8317:
        /*0048*/ 	.byte	0x04, 0x17
        /*004a*/ 	.short	(.L_8319 - .L_8318)
.L_8318:
        /*004c*/ 	.word	0x00000000
        /*0050*/ 	.short	0x0003
        /*0052*/ 	.short	0x0010
        /*0054*/ 	.byte	0x00, 0xf5, 0x21, 0x00


	//----- nvinfo : EIATTR_KPARAM_INFO
	.align		4
.L_8319:
        /*0058*/ 	.byte	0x04, 0x17
        /*005a*/ 	.short	(.L_8321 - .L_8320)
.L_8320:
        /*005c*/ 	.word	0x00000000
        /*0060*/ 	.short	0x0002
        /*0062*/ 	.short	0x0008
        /*0064*/ 	.byte	0x00, 0xf0, 0x11, 0x00


	//----- nvinfo : EIATTR_KPARAM_INFO
	.align		4
.L_8321:
        /*0068*/ 	.byte	0x04, 0x17
        /*006a*/ 	.short	(.L_8323 - .L_8322)
.L_8322:
        /*006c*/ 	.word	0x00000000
        /*0070*/ 	.short	0x0001
        /*0072*/ 	.short	0x0004
        /*0074*/ 	.byte	0x00, 0xf0, 0x11, 0x00


	//----- nvinfo : EIATTR_KPARAM_INFO
	.align		4
.L_8323:
        /*0078*/ 	.byte	0x04, 0x17
        /*007a*/ 	.short	(.L_8325 - .L_8324)
.L_8324:
        /*007c*/ 	.word	0x00000000
        /*0080*/ 	.short	0x0000
        /*0082*/ 	.short	0x0000
        /*0084*/ 	.byte	0x00, 0xf0, 0x11, 0x00


	//----- nvinfo : EIATTR_SPARSE_MMA_MASK
	.align		4
.L_8325:
        /*0088*/ 	.byte	0x03, 0x50
        /*008a*/ 	.short	0x0000


	//----- nvinfo : EIATTR_MAXREG_COUNT
	.align		4
        /*008c*/ 	.byte	0x03, 0x1b
        /*008e*/ 	.short	0x00ff


	//----- nvinfo : EIATTR_NUM_BARRIERS
	.align		4
        /*0090*/ 	.byte	0x02, 0x4c
        /*0092*/ 	.byte	0x01
	.zero		1


	//----- nvinfo : EIATTR_MERCURY_ISA_VERSION
	.align		4
        /*0094*/ 	.byte	0x03, 0x5f
        /*0096*/ 	.short	0x0101


	//----- nvinfo : EIATTR_COOP_GROUP_MASK_REGIDS
	.align		4
        /*0098*/ 	.byte	0x04, 0x29
        /*009a*/ 	.short	(.L_8327 - .L_8326)


	//   ....[0]....
.L_8326:
        /*009c*/ 	.word	0xffffffff


	//   ....[1]....
        /*00a0*/ 	.word	0xffffffff


	//   ....[2]....
        /*00a4*/ 	.word	0xffffffff


	//   ....[3]....
        /*00a8*/ 	.word	0xffffffff


	//   ....[4]....
        /*00ac*/ 	.word	0x0500001a


	//   ....[5]....
        /*00b0*/ 	.word	0x0500001a


	//   ....[6]....
        /*00b4*/ 	.word	0x0500001a


	//   ....[7]....
        /*00b8*/ 	.word	0x0500001a


	//----- nvinfo : EIATTR_COOP_GROUP_INSTR_OFFSETS
	.align		4
.L_8327:
        /*00bc*/ 	.byte	0x04, 0x28
        /*00be*/ 	.short	(.L_8329 - .L_8328)


	//   ....[0]....
.L_8328:
        /*00c0*/ 	.word	0x00000cc0


	//   ....[1]....
        /*00c4*/ 	.word	0x00000cd0


	//   ....[2]....
        /*00c8*/ 	.word	0x00000ce0


	//   ....[3]....
        /*00cc*/ 	.word	0x00000cf0


	//   ....[4]....
        /*00d0*/ 	.word	0x00001250


	//   ....[5]....
        /*00d4*/ 	.word	0x000012d0


	//   ....[6]....
        /*00d8*/ 	.word	0x00001330


	//   ....[7]....
        /*00dc*/ 	.word	0x00001390


	//----- nvinfo : EIATTR_VRC_CTA_INIT_COUNT
	.align		4
.L_8329:
        /*00e0*/ 	.byte	0x02, 0x4a
	.zero		1
	.zero		1


	//----- nvinfo : EIATTR_EXIT_INSTR_OFFSETS
	.align		4
        /*00e4*/ 	.byte	0x04, 0x1c
        /*00e6*/ 	.short	(.L_8331 - .L_8330)


	//   ....[0]....
.L_8330:
        /*00e8*/ 	.word	0x000001b0


	//   ....[1]....
        /*00ec*/ 	.word	0x000011f0


	//----- nvinfo : EIATTR_MAX_THREADS
	.align		4
.L_8331:
        /*00f0*/ 	.byte	0x04, 0x05
        /*00f2*/ 	.short	(.L_8333 - .L_8332)
.L_8332:
        /*00f4*/ 	.word	0x00000100
        /*00f8*/ 	.word	0x00000001
        /*00fc*/ 	.word	0x00000001


	//----- nvinfo : EIATTR_CRS_STACK_SIZE
	.align		4
.L_8333:
        /*0100*/ 	.byte	0x04, 0x1e
        /*0102*/ 	.short	(.L_8335 - .L_8334)
.L_8334:
        /*0104*/ 	.word	0x00000000


	//----- nvinfo : EIATTR_CBANK_PARAM_SIZE
	.align		4
.L_8335:
        /*0108*/ 	.byte	0x03, 0x19
        /*010a*/ 	.short	0x0030


	//----- nvinfo : EIATTR_PARAM_CBANK
	.align		4
        /*010c*/ 	.byte	0x04, 0x0a
        /*010e*/ 	.short	(.L_8337 - .L_8336)
	.align		4
.L_8336:
        /*0110*/ 	.word	index@(.nv.constant0._Z9cuda_gemmIiLi256ELi4ELi1ELi64ELi4ELi4ELi32ELi1ELi1EEviiiPT_S1_S1_ii)
        /*0114*/ 	.short	0x0380
        /*0116*/ 	.short	0x0030


	//----- nvinfo : EIATTR_SW_WAR
	.align		4
.L_8337:
        /*0118*/ 	.byte	0x04, 0x36
        /*011a*/ 	.short	(.L_8339 - .L_8338)
.L_8338:
        /*011c*/ 	.word	0x00000008
.L_8339:


//--------------------- .nv.info._Z9cuda_gemmIiLi256ELi4ELi1ELi64ELi4ELi4ELi32ELi1ELi0EEviiiPT_S1_S1_ii --------------------------
	.section	.nv.info._Z9cuda_gemmIiLi256ELi4ELi1ELi64ELi4ELi4ELi32ELi1ELi0EEviiiPT_S1_S1_ii,"",@"SHT_CUDA_INFO"
	.sectionflags	@""
	.align	4


	//----- nvinfo : EIATTR_CUDA_API_VERSION
	.align		4
        /*0000*/ 	.byte	0x04, 0x37
        /*0002*/ 	.short	(.L_8341 - .L_8340)
.L_8340:
        /*0004*/ 	.word	0x00000082


	//----- nvinfo : EIATTR_KPARAM_INFO
	.align		4
.L_8341:
        /*0008*/ 	.byte	0x04, 0x17
        /*000a*/ 	.short	(.L_8343 - .L_8342)
.L_8342:
        /*000c*/ 	.word	0x00000000
        /*0010*/ 	.short	0x0007
        /*0012*/ 	.short	0x002c
        /*0014*/ 	.byte	0x00, 0xf0, 0x11, 0x00


	//----- nvinfo : EIATTR_KPARAM_INFO
	.align		4
.L_8343:
        /*0018*/ 	.byte	0x04, 0x17
        /*001a*/ 	.short	(.L_8345 - .L_8344)
.L_8344:
        /*001c*/ 	.word	0x00000000
        /*0020*/ 	.short	0x0006
        /*0022*/ 	.short	0x0028
        /*0024*/ 	.byte	0x00, 0xf0, 0x11, 0x00


	//----- nvinfo : EIATTR_KPARAM_INFO
	.align		4
.L_8345:
        /*0028*/ 	.byte	0x04, 0x17
        /*002a*/ 	.short	(.L_8347 - .L_8346)
.L_8346:
        /*002c*/ 	.word	0x00000000
        /*0030*/ 	.short	0x0005
        /*0032*/ 	.short	0x0020
        /*0034*/ 	.byte	0x00, 0xf5, 0x21, 0x00


	//----- nvinfo : EIATTR_KPARAM_INFO
	.align		4
.L_8347:
        /*0038*/ 	.byte	0x04, 0x17
        /*003a*/ 	.short	(.L_8349 - .L_8348)
.L_8348:
        /*003c*/ 	.word	0x00000000
        /*0040*/ 	.short	0x0004
        /*0042*/ 	.short	0x0018
        /*0044*/ 	.byte	0x00, 0xf5, 0x21, 0x00


	//----- nvinfo : EIATTR_KPARAM_INFO
	.align		4
.L_8349:
        /*0048*/ 	.byte	0x04, 0x17
        /*004a*/ 	.short	(.L_8351 - .L_8350)
.L_8350:
        /*004c*/ 	.word	0x00000000
        /*0050*/ 	.short	0x0003
        /*0052*/ 	.short	0x0010
        /*0054*/ 	.byte	0x00, 0xf5, 0x21, 0x00


	//----- nvinfo : EIATTR_KPARAM_INFO
	.align		4
.L_8351:
        /*0058*/ 	.byte	0x04, 0x17
        /*005a*/ 	.short	(.L_8353 - .L_8352)
.L_8352:
        /*005c*/ 	.word	0x00000000
        /*0060*/ 	.short	0x0002
        /*0062*/ 	.short	0x0008
        /*0064*/ 	.byte	0x00, 0xf0, 0x11, 0x00


	//----- nvinfo : EIATTR_KPARAM_INFO
	.align		4
.L_8353:
        /*0068*/ 	.byte	0x04, 0x17
        /*006a*/ 	.short	(.L_8355 - .L_8354)
.L_8354:
        /*006c*/ 	.word	0x00000000
        /*0070*/ 	.short	0x0001
        /*0072*/ 	.short	0x0004
        /*0074*/ 	.byte	0x00, 0xf0, 0x11, 0x00


	//----- nvinfo : EIATTR_KPARAM_INFO
	.align		4
.L_8355:
        /*0078*/ 	.byte	0x04, 0x17
        /*007a*/ 	.short	(.L_8357 - .L_8356)
.L_8356:
        /*007c*/ 	.word	0x00000000
        /*0080*/ 	.short	0x0000
        /*0082*/ 	.short	0x0000
        /*0084*/ 	.byte	0x00, 0xf0, 0x11, 0x00


	//----- nvinfo : EIATTR_SPARSE_MMA_MASK
	.align		4
.L_8357:
        /*0088*/ 	.byte	0x03, 0x50
        /*008a*/ 	.short	0x0000


	//----- nvinfo : EIATTR_MAXREG_COUNT
	.align		4
        /*008c*/ 	.byte	0x03, 0x1b
        /*008e*/ 	.short	0x00ff


	//----- nvinfo : EIATTR_NUM_BARRIERS
	.align		4
        /*0090*/ 	.byte	0x02, 0x4c
        /*0092*/ 	.byte	0x01
	.zero		1


	//----- nvinfo : EIATTR_MERCURY_ISA_VERSION
	.align		4
        /*0094*/ 	.byte	0x03, 0x5f
        /*0096*/ 	.short	0x0101


	//----- nvinfo : EIATTR_COOP_GROUP_MASK_REGIDS
	.align		4
        /*0098*/ 	.byte	0x04, 0x29
        /*009a*/ 	.short	(.L_8359 - .L_8358)


	//   ....[0]....
.L_8358:
        /*009c*/ 	.word	0xffffffff


	//   ....[1]....
        /*00a0*/ 	.word	0xffffffff


	//   ....[2]....
        /*00a4*/ 	.word	0xffffffff


	//   ....[3]....
        /*00a8*/ 	.word	0xffffffff


	//   ....[4]....
        /*00ac*/ 	.word	0xffffffff


	//   ....[5]....
        /*00b0*/ 	.word	0xffffffff


	//   ....[6]....
        /*00b4*/ 	.word	0xffffffff


	//   ....[7]....
        /*00b8*/ 	.word	0xffffffff


	//   ....[8]....
        /*00bc*/ 	.word	0xffffffff


	//   ....[9]....
        /*00c0*/ 	.word	0xffffffff


	//   ....[10]....
        /*00c4*/ 	.word	0xffffffff


	//   ....[11]....
        /*00c8*/ 	.word	0xffffffff


	//   ....[12]....
        /*00cc*/ 	.word	0xffffffff


	//   ....[13]....
        /*00d0*/ 	.word	0x05000022


	//   ....[14]....
        /*00d4*/ 	.word	0x05000022


	//   ....[15]....
        /*00d8*/ 	.word	0x05000022


	//   ....[16]....
        /*00dc*/ 	.word	0x05000022


	//   ....[17]....
        /*00e0*/ 	.word	0x05000022


	//   ....[18]....
        /*00e4*/ 	.word	0x05000022


	//   ....[19]....
        /*00e8*/ 	.word	0x05000022


	//   ....[20]....
        /*00ec*/ 	.word	0x05000022


	//   ....[21]....
        /*00f0*/ 	.word	0x05000022


	//   ....[22]....
        /*00f4*/ 	.word	0x05000022


	//   ....[23]....
        /*00f8*/ 	.word	0x05000022


	//   ....[24]....
        /*00fc*/ 	.word	0x05000022


	//----- nvinfo : EIATTR_COOP_GROUP_INSTR_OFFSETS
	.align		4
.L_8359:
        /*0100*/ 	.byte	0x04, 0x28
        /*0102*/ 	.short	(.L_8361 - .L_8360)


	//   ....[0]....
.L_8360:
        /*0104*/ 	.word	0x000019c0


	//   ....[1]....
        /*0108*/ 	.word	0x00001a10


	//   ....[2]....
        /*010c*/ 	.word	0x00001a60


	//   ....[3]....
        /*0110*/ 	.word	0x00001ab0


	//   ....[4]....
        /*0114*/ 	.word	0x00002070


	//   ....[5]....
        /*0118*/ 	.word	0x000020c0


	//   ....[6]....
        /*011c*/ 	.word	0x00002110


	//   ....[7]....
        /*0120*/ 	.word	0x00002160


	//   ....[8]....
        /*0124*/ 	.word	0x000026d0


	//   ....[9]....
        /*0128*/ 	.word	0x00002720


	//   ....[10]....
        /*012c*/ 	.word	0x00002770


	//   ....[11]....
        /*0130*/ 	.word	0x000027c0


	//   ....[12]....
        /*0134*/ 	.word	0x00002830


	//   ....[13]....
        /*0138*/ 	.word	0x00002e80


	//   ....[14]....
        /*013c*/ 	.word	0x00002f00


	//   ....[15]....
        /*0140*/ 	.word	0x00002f80


	//   ....[16]....
        /*0144*/ 	.word	0x00003000


	//   ....[17]....
        /*0148*/ 	.word	0x00003080


	//   ....[18]....
        /*014c*/ 	.word	0x00003100


	//   ....[19]....
        /*0150*/ 	.word	0x00003180


	//   ....[20]....
        /*0154*/ 	.word	0x00003200


	//   ....[21]....
        /*0158*/ 	.word	0x00003270


	//   ....[22]....
        /*015c*/ 	.word	0x000032f0


	//   ....[23]....
        /*0160*/ 	.word	0x00003370


	//   ....[24]....
        /*0164*/ 	.word	0x000033f0


	//----- nvinfo : EIATTR_VRC_CTA_INIT_COUNT
	.align		4
.L_8361:
        /*0168*/ 	.byte	0x02, 0x4a
	.zero		1
	.zero		1


	//----- nvinfo : EIATTR_EXIT_INSTR_OFFSETS
	.align		4
        /*016c*/ 	.byte	0x04, 0x1c
        /*016e*/ 	.short	(.L_8363 - .L_8362)


	//   ....[0]....
.L_8362:
        /*0170*/ 	.word	0x00000810


	//   ....[1]....
        /*0174*/ 	.word	0x00002e30


	//----- nvinfo : EIATTR_MAX_THREADS
	.align		4
.L_8363:
        /*0178*/ 	.byte	0x04, 0x05
        /*017a*/ 	.short	(.L_8365 - .L_8364)
.L_8364:
        /*017c*/ 	.word	0x00000100
        /*0180*/ 	.word	0x00000001
        /*0184*/ 	.word	0x00000001


	//----- nvinfo : EIATTR_CRS_STACK_SIZE
	.align		4
.L_8365:
        /*0188*/ 	.byte	0x04, 0x1e
        /*018a*/ 	.short	(.L_8367 - .L_8366)
.L_8366:
        /*018c*/ 	.word	0x00000000


	//----- nvinfo : EIATTR_CBANK_PARAM_SIZE
	.align		4
.L_8367:
        /*0190*/ 	.byte	0x03, 0x19
        /*0192*/ 	.short	0x0030


	//----- nvinfo : EIATTR_PARAM_CBANK
	.align		4
        /*0194*/ 	.byte	0x04, 0x0a
        /*0196*/ 	.short	(.L_8369 - .L_8368)
	.align		4
.L_8368:
        /*0198*/ 	.word	index@(.nv.constant0._Z9cuda_gemmIiLi256ELi4ELi1ELi64ELi4ELi4ELi32ELi1ELi0EEviiiPT_S1_S1_ii)
        /*019c*/ 	.short	0x0380
        /*019e*/ 	.short	0x0030


	//----- nvinfo : EIATTR_SW_WAR
	.align		4
.L_8369:
        /*01a0*/ 	.byte	0x04, 0x36
        /*01a2*/ 	.short	(.L_8371 - .L_8370)
.L_8370:
        /*01a4*/ 	.word	0x00000008
.L_8371:


//--------------------- .nv.info._Z9cuda_gemmIiLi256ELi4ELi1ELi64ELi4ELi4ELi32ELi0ELi1EEviiiPT_S1_S1_ii --------------------------
	.section	.nv.info._Z9cuda_gemmIiLi256ELi4ELi1ELi64ELi4ELi4ELi32ELi0ELi1EEviiiPT_S1_S1_ii,"",@"SHT_CUDA_INFO"
	.sectionflags	@""
	.align	4


	//----- nvinfo : EIATTR_CUDA_API_VERSION
	.align		4
        /*0000*/ 	.byte	0x04, 0x37
        /*0002*/ 	.short	(.L_8373 - .L_8372)
.L_8372:
        /*0004*/ 	.word	0x00000082


	//----- nvinfo : EIATTR_KPARAM_INFO
	.align		4
.L_8373:
        /*0008*/ 	.byte	0x04, 0x17
        /*000a*/ 	.short	(.L_8375 - .L_8374)
.L_8374:
        /*000c*/ 	.word	0x00000000
        /*0010*/ 	.short	0x0007
        /*0012*/ 	.short	0x002c
        /*0014*/ 	.byte	0x00, 0xf0, 0x11, 0x00


	//----- nvinfo : EIATTR_KPARAM_INFO
	.align		4
.L_8375:
        /*0018*/ 	.byte	0x04, 0x17
        /*001a*/ 	.short	(.L_8377 - .L_8376)
.L_8376:
        /*001c*/ 	.word	0x00000000
        /*0020*/ 	.short	0x0006
        /*0022*/ 	.short	0x0028
        /*0024*/ 	.byte	0x00, 0xf0, 0x11, 0x00


	//----- nvinfo : EIATTR_KPARAM_INFO
	.align		4
.L_8377:
        /*0028*/ 	.byte	0x04, 0x17
        /*002a*/ 	.short	(.L_8379 - .L_8378)
.L_8378:
        /*002c*/ 	.word	0x00000000
        /*0030*/ 	.short	0x0005
        /*0032*/ 	.short	0x0020
        /*0034*/ 	.byte	0x00, 0xf5, 0x21, 0x00


	//----- nvinfo : EIATTR_KPARAM_INFO
	.align		4
.L_8379:
        /*0038*/ 	.byte	0x04, 0x17
        /*003a*/ 	.short	(.L_8381 - .L_8380)
.L_8380:
        /*003c*/ 	.word	0x00000000
        /*0040*/ 	.short	0x0004
        /*0042*/ 	.short	0x0018
        /*0044*/ 	.byte	0x00, 0xf5, 0x21, 0x00


	//----- nvinfo : EIATTR_KPARAM_INFO
	.align		4
.L_8381:
        /*0048*/ 	.byte	0x04, 0x17
        /*004a*/ 	.short	(.L_8383 - .L_8382)
.L_8382:
        /*004c*/ 	.word	0x00000000
        /*0050*/ 	.short	0x0003
        /*0052*/ 	.short	0x0010
        /*0054*/ 	.byte	0x00, 0xf5, 0x21, 0x00


	//----- nvinfo : EIATTR_KPARAM_INFO
	.align		4
.L_8383:
        /*0058*/ 	.byte	0x04, 0x17
        /*005a*/ 	.short	(.L_8385 - .L_8384)
.L_8384:
        /*005c*/ 	.word	0x00000000
        /*0060*/ 	.short	0x0002
        /*0062*/ 	.short	0x0008
        /*0064*/ 	.byte	0x00, 0xf0, 0x11, 0x00


	//----- nvinfo : EIATTR_KPARAM_INFO
	.align		4
.L_8385:
        /*0068*/ 	.byte	0x04, 0x17
        /*006a*/ 	.short	(.L_8387 - .L_8386)
.L_8386:
        /*006c*/ 	.word	0x00000000
        /*0070*/ 	.short	0x0001
        /*0072*/ 	.short	0x0004
        /*0074*/ 	.byte	0x00, 0xf0, 0x11, 0x00


	//----- nvinfo : EIATTR_KPARAM_INFO
	.align		4
.L_8387:
        /*0078*/ 	.byte	0x04, 0x17
        /*007a*/ 	.short	(.L_8389 - .L_8388)
.L_8388:
        /*007c*/ 	.word	0x00000000
        /*0080*/ 	.short	0x0000
        /*0082*/ 	.short	0x0000
        /*0084*/ 	.byte	0x00, 0xf0, 0x11, 0x00


	//----- nvinfo : EIATTR_SPARSE_MMA_MASK
	.align		4
.L_8389:
        /*0088*/ 	.byte	0x03, 0x50
        /*008a*/ 	.short	0x0000


	//----- nvinfo : EIATTR_MAXREG_COUNT
	.align		4
        /*008c*/ 	.byte	0x03, 0x1b
        /*008e*/ 	.short	0x00ff


	//----- nvinfo : EIATTR_NUM_BARRIERS
	.align		4
        /*0090*/ 	.byte	0x02, 0x4c
        /*0092*/ 	.byte	0x01
	.zero		1


	//----- nvinfo : EIATTR_MERCURY_ISA_VERSION
	.align		4
        /*0094*/ 	.byte	0x03, 0x5f
        /*0096*/ 	.short	0x0101


	//----- nvinfo : EIATTR_COOP_GROUP_MASK_REGIDS
	.align		4
        /*0098*/ 	.byte	0x04, 0x29
        /*009a*/ 	.short	(.L_8391 - .L_8390)


	//   ....[0]....
.L_8390:
        /*009c*/ 	.word	0xffffffff


	//   ....[1]....
        /*00a0*/ 	.word	0xffffffff


	//   ....[2]....
        /*00a4*/ 	.word	0xffffffff


	//   ....[3]....
        /*00a8*/ 	.word	0xffffffff


	//   ....[4]....
        /*00ac*/ 	.word	0x05000019


	//   ....[5]....
        /*00b0*/ 	.word	0x05000019


	//   ....[6]....
        /*00b4*/ 	.word	0x05000019


	//   ....[7]....
        /*00b8*/ 	.word	0x05000019


	//----- nvinfo : EIATTR_COOP_GROUP_INSTR_OFFSETS
	.align		4
.L_8391:
        /*00bc*/ 	.byte	0x04, 0x28
        /*00be*/ 	.short	(.L_8393 - .L_8392)


	//   ....[0]....
.L_8392:
        /*00c0*/ 	.word	0x00000d10


	//   ....[1]....
        /*00c4*/ 	.word	0x00000d20


	//   ....[2]....
        /*00c8*/ 	.word	0x00000d30


	//   ....[3]....
        /*00cc*/ 	.word	0x00000d40


	//   ....[4]....
        /*00d0*/ 	.word	0x00001430


	//   ....[5]....
        /*00d4*/ 	.word	0x000014b0


	//   ....[6]....
        /*00d8*/ 	.word	0x00001510


	//   ....[7]....
        /*00dc*/ 	.word	0x00001570


	//----- nvinfo : EIATTR_VRC_CTA_INIT_COUNT
	.align		4
.L_8393:
        /*00e0*/ 	.byte	0x02, 0x4a
	.zero		1
	.zero		1


	//----- nvinfo : EIATTR_EXIT_INSTR_OFFSETS
	.align		4
        /*00e4*/ 	.byte	0x04, 0x1c
        /*00e6*/ 	.short	(.L_8395 - .L_8394)


	//   ....[0]....
.L_8394:
        /*00e8*/ 	.word	0x000001c0


	//   ....[1]....
        /*00ec*/ 	.word	0x000013d0


	//----- nvinfo : EIATTR_MAX_THREADS
	.align		4
.L_8395:
        /*00f0*/ 	.byte	0x04, 0x05
        /*00f2*/ 	.short	(.L_8397 - .L_8396)
.L_8396:
        /*00f4*/ 	.word	0x00000100
        /*00f8*/ 	.word	0x00000001
        /*00fc*/ 	.word	0x00000001


	//----- nvinfo : EIATTR_CRS_STACK_SIZE
	.align		4
.L_8397:
        /*0100*/ 	.byte	0x04, 0x1e
        /*0102*/ 	.short	(.L_8399 - .L_8398)
.L_8398:
        /*0104*/ 	.word	0x00000000


	//----- nvinfo : EIATTR_CBANK_PARAM_SIZE
	.align		4
.L_8399:
        /*0108*/ 	.byte	0x03, 0x19
        /*010a*/ 	.short	0x0030


	//----- nvinfo : EIATTR_PARAM_CBANK
	.align		4
        /*010c*/ 	.byte	0x04, 0x0a
        /*010e*/ 	.short	(.L_8401 - .L_8400)
	.align		4
.L_8400:
        /*0110*/ 	.word	index@(.nv.constant0._Z9cuda_gemmIiLi256ELi4ELi1ELi64ELi4ELi4ELi32ELi0ELi1EEviiiPT_S1_S1_ii)
        /*0114*/ 	.short	0x0380
        /*0116*/ 	.short	0x0030


	//----- nvinfo : EIATTR_SW_WAR
	.align		4
.L_8401:
        /*0118*/ 	.byte	0x04, 0x36
        /*011a*/ 	.short	(.L_8403 - .L_8402)
.L_8402:
        /*011c*/ 	.word	0x00000008
.L_8403:


//--------------------- .nv.info._Z9cuda_gemmIiLi256ELi4ELi1ELi64ELi4ELi4ELi32ELi0ELi0EEviiiPT_S1_S1_ii --------------------------
	.section	.nv.info._Z9cuda_gemmIiLi256ELi4ELi1ELi64ELi4ELi4ELi32ELi0ELi0EEviiiPT_S1_S1_ii,"",@"SHT_CUDA_INFO"
	.sectionflags	@""
	.align	4


	//----- nvinfo : EIATTR_CUDA_API_VERSION
	.align		4
        /*0000*/ 	.byte	0x04, 0x37
        /*0002*/ 	.short	(.L_8405 - .L_8404)
.L_8404:
        /*0004*/ 	.word	0x00000082


	//----- nvinfo : EIATTR_KPARAM_INFO
	.align		4
.L_8405:
        /*0008*/ 	.byte	0x04, 0x17
        /*000a*/ 	.short	(.L_8407 - .L_8406)
.L_8406:
        /*000c*/ 	.word	0x00000000
        /*0010*/ 	.short	0x0007
        /*0012*/ 	.short	0x002c
        /*0014*/ 	.byte	0x00, 0xf0, 0x11, 0x00


	//----- nvinfo : EIATTR_KPARAM_INFO
	.align		4
.L_8407:
        /*0018*/ 	.byte	0x04, 0x17
        /*001a*/ 	.short	(.L_8409 - .L_8408)
.L_8408:
        /*001c*/ 	.word	0x00000000
        /*0020*/ 	.short	0x0006
        /*0022*/ 	.short	0x0028
        /*0024*/ 	.byte	0x00, 0xf0, 0x11, 0x00


	//----- nvinfo : EIATTR_KPARAM_INFO
	.align		4
.L_8409:
        /*0028*/ 	.byte	0x04, 0x17
        /*002a*/ 	.short	(.L_8411 - .L_8410)
.L_8410:
        /*002c*/ 	.word	0x00000000
        /*0030*/ 	.short	0x0005
        /*0032*/ 	.short	0x0020
        /*0034*/ 	.byte	0x00, 0xf5, 0x21, 0x00


	//----- nvinfo : EIATTR_KPARAM_INFO
	.align		4
.L_8411:
        /*0038*/ 	.byte	0x04, 0x17
        /*003a*/ 	.short	(.L_8413 - .L_8412)
.L_8412:
        /*003c*/ 	.word	0x00000000
        /*0040*/ 	.short	0x0004
        /*0042*/ 	.short	0x0018
        /*0044*/ 	.byte	0x00, 0xf5, 0x21, 0x00


	//----- nvinfo : EIATTR_KPARAM_INFO
	.align		4
.L_8413:
        /*0048*/ 	.byte	0x04, 0x17
        /*004a*/ 	.short	(.L_8415 - .L_8414)
.L_8414:
        /*004c*/ 	.word	0x00000000
        /*0050*/ 	.short	0x0003
        /*0052*/ 	.short	0x0010
        /*0054*/ 	.byte	0x00, 0xf5, 0x21, 0x00


	//----- nvinfo : EIATTR_KPARAM_INFO
	.align		4
.L_8415:
        /*0058*/ 	.byte	0x04, 0x17
        /*005a*/ 	.short	(.L_8417 - .L_8416)
.L_8416:
        /*005c*/ 	.word	0x00000000
        /*0060*/ 	.short	0x0002
        /*0062*/ 	.short	0x0008
        /*0064*/ 	.byte	0x00, 0xf0, 0x11, 0x00


	//----- nvinfo : EIATTR_KPARAM_INFO
	.align		4
.L_8417:
        /*0068*/ 	.byte	0x04, 0x17
        /*006a*/ 	.short	(.L_8419 - .L_8418)
.L_8418:
        /*006c*/ 	.word	0x00000000
        /*0070*/ 	.short	0x0001
        /*0072*/ 	.short	0x0004
        /*0074*/ 	.byte	0x00, 0xf0, 0x11, 0x00


	//----- nvinfo : EIATTR_KPARAM_INFO
	.align		4
.L_8419:
        /*0078*/ 	.byte	0x04, 0x17
        /*007a*/ 	.short	(.L_8421 - .L_8420)
.L_8420:
        /*007c*/ 	.word	0x00000000
        /*0080*/ 	.short	0x0000
        /*0082*/ 	.short	0x0000
        /*0084*/ 	.byte	0x00, 0xf0, 0x11, 0x00


	//----- nvinfo : EIATTR_SPARSE_MMA_MASK
	.align		4
.L_8421:
        /*0088*/ 	.byte	0x03, 0x50
        /*008a*/ 	.short	0x0000


	//----- nvinfo : EIATTR_MAXREG_COUNT
	.align		4
        /*008c*/ 	.byte	0x03, 0x1b
        /*008e*/ 	.short	0x00ff


	//----- nvinfo : EIATTR_NUM_BARRIERS
	.align		4
        /*0090*/ 	.byte	0x02, 0x4c
        /*0092*/ 	.byte	0x01
	.zero		1


	//----- nvinfo : EIATTR_MERCURY_ISA_VERSION
	.align		4
        /*0094*/ 	.byte	0x03, 0x5f
        /*0096*/ 	.short	0x0101


	//----- nvinfo : EIATTR_COOP_GROUP_MASK_REGIDS
	.align		4
        /*0098*/ 	.byte	0x04, 0x29
        /*009a*/ 	.short	(.L_8423 - .L_8422)


	//   ....[0]....
.L_8422:
        /*009c*/ 	.word	0xffffffff


	//   ....[1]....
        /*00a0*/ 	.word	0xffffffff


	//   ....[2]....
        /*00a4*/ 	.word	0xffffffff


	//   ....[3]....
        /*00a8*/ 	.word	0xffffffff


	//   ....[4]....
        /*00ac*/ 	.word	0xffffffff


	//   ....[5]....
        /*00b0*/ 	.word	0xffffffff


	//   ....[6]....
        /*00b4*/ 	.word	0xffffffff


	//   ....[7]....
        /*00b8*/ 	.word	0xffffffff


	//   ....[8]....
        /*00bc*/ 	.word	0xffffffff


	//   ....[9]....
        /*00c0*/ 	.word	0xffffffff


	//   ....[10]....
        /*00c4*/ 	.word	0xffffffff


	//   ....[11]....
        /*00c8*/ 	.word	0xffffffff


	//   ....[12]....
        /*00cc*/ 	.word	0xffffffff


	//   ....[13]....
        /*00d0*/ 	.word	0x05000016


	//   ....[14]....
        /*00d4*/ 	.word	0x05000016


	//   ....[15]....
        /*00d8*/ 	.word	0x05000016


	//   ....[16]....
        /*00dc*/ 	.word	0x05000016


	//   ....[17]....
        /*00e0*/ 	.word	0x05000016


	//   ....[18]....
        /*00e4*/ 	.word	0x05000016


	//   ....[19]....
        /*00e8*/ 	.word	0x05000016


	//   ....[20]....
        /*00ec*/ 	.word	0x05000016


	//   ....[21]....
        /*00f0*/ 	.word	0x05000016


	//   ....[22]....
        /*00f4*/ 	.word	0x05000016


	//   ....[23]....
        /*00f8*/ 	.word	0x05000016


	//   ....[24]....
        /*00fc*/ 	.word	0x05000016


	//----- nvinfo : EIATTR_COOP_GROUP_INSTR_OFFSETS
	.align		4
.L_8423:
        /*0100*/ 	.byte	0x04, 0x28
        /*0102*/ 	.short	(.L_8425 - .L_8424)


	//   ....[0]....
.L_8424:
        /*0104*/ 	.word	0x000019e0


	//   ....[1]....
        /*0108*/ 	.word	0x00001a30


	//   ....[2]....
        /*010c*/ 	.word	0x00001a80


	//   ....[3]....
        /*0110*/ 	.word	0x00001ad0


	//   ....[4]....
        /*0114*/ 	.word	0x00002090


	//   ....[5]....
        /*0118*/ 	.word	0x000020e0


	//   ....[6]....
        /*011c*/ 	.word	0x00002130


	//   ....[7]....
        /*0120*/ 	.word	0x00002180


	//   ....[8]....
        /*0124*/ 	.word	0x000026f0


	//   ....[9]....
        /*0128*/ 	.word	0x00002740


	//   ....[10]....
        /*012c*/ 	.word	0x00002790


	//   ....[11]....
        /*0130*/ 	.word	0x000027e0


	//   ....[12]....
        /*0134*/ 	.word	0x00002850


	//   ....[13]....
        /*0138*/ 	.word	0x000039a0


	//   ....[14]....
        /*013c*/ 	.word	0x00003a20


	//   ....[15]....
        /*0140*/ 	.word	0x00003aa0


	//   ....[16]....
        /*0144*/ 	.word	0x00003b20


	//   ....[17]....
        /*0148*/ 	.word	0x00003ba0


	//   ....[18]....
        /*014c*/ 	.word	0x00003c20


	//   ....[19]....
        /*0150*/ 	.word	0x00003ca0


	//   ....[20]....
        /*0154*/ 	.word	0x00003d20


	//   ....[21]....
        /*0158*/ 	.word	0x00003d90


	//   ....[22]....
        /*015c*/ 	.word	0x00003e10


	//   ....[23]....
        /*0160*/ 	.word	0x00003e90


	//   ....[24]....
        /*0164*/ 	.word	0x00003f10


	//----- nvinfo : EIATTR_VRC_CTA_INIT_COUNT
	.align		4
.L_8425:
        /*0168*/ 	.byte	0x02, 0x4a
	.zero		1
	.zero		1


	//----- nvinfo : EIATTR_EXIT_INSTR_OFFSETS
	.align		4
        /*016c*/ 	.byte	0x04, 0x1c
        /*016e*/ 	.short	(.L_8427 - .L_8426)


	//   ....[0]....
.L_8426:
        /*0170*/ 	.word	0x000007e0


	//   ....[1]....
        /*0174*/ 	.word	0x00003950


	//----- nvinfo : EIATTR_MAX_THREADS
	.align		4
.L_8427:
        /*0178*/ 	.byte	0x04, 0x05
        /*017a*/ 	.short	(.L_8429 - .L_8428)
.L_8428:
        /*017c*/ 	.word	0x00000100
        /*0180*/ 	.word	0x00000001
        /*0184*/ 	.word	0x00000001


	//----- nvinfo : EIATTR_CRS_STACK_SIZE
	.align		4
.L_8429:
        /*0188*/ 	.byte	0x04, 0x1e
        /*018a*/ 	.short	(.L_8431 - .L_8430)
.L_8430:
        /*018c*/ 	.word	0x00000000


	//----- nvinfo : EIATTR_CBANK_PARAM_SIZE
	.align		4
.L_8431:
        /*0190*/ 	.byte	0x03, 0x19
        /*0192*/ 	.short	0x0030


	//----- nvinfo : EIATTR_PARAM_CBANK
	.align		4
        /*0194*/ 	.byte	0x04, 0x0a
        /*0196*/ 	.short	(.L_8433 - .L_8432)
	.align		4
.L_8432:
        /*0198*/ 	.word	index@(.nv.constant0._Z9cuda_gemmIiLi256ELi4ELi1ELi64ELi4ELi4ELi32ELi0ELi0EEviiiPT_S1_S1_ii)
        /*019c*/ 	.short	0x0380
        /*019e*/ 	.short	0x0030


	//----- nvinfo : EIATTR_SW_WAR
	.align		4
.L_8433:
        /*01a0*/ 	.byte	0x04, 0x36
        /*01a2*/ 	.short	(.L_8435 - .L_8434)
.L_8434:
        /*01a4*/ 	.word	0x00000008
.L_8435:


//--------------------- .nv.info._Z9cuda_gemmIiLi256ELi4ELi1ELi64ELi2ELi2ELi32ELi1ELi1EEviiiPT_S1_S1_ii --------------------------
	.section	.nv.info._Z9cuda_gemmIiLi256ELi4ELi1ELi64ELi2ELi2ELi32ELi1ELi1EEviiiPT_S1_S1_ii,"",@"SHT_CUDA_INFO"
	.sectionflags	@""
	.align	4


	//----- nvinfo : EIATTR_CUDA_API_VERSION
	.align		4
        /*0000*/ 	.byte	0x04, 0x37
        /*0002*/ 	.short	(.L_8437 - .L_8436)
.L_8436:
        /*0004*/ 	.word	0x00000082


	//----- nvinfo : EIATTR_KPARAM_INFO
	.align		4
.L_8437:
        /*0008*/ 	.byte	0x04, 0x17
        /*000a*/ 	.short	(.L_8439 - .L_8438)
.L_8438:
        /*000c*/ 	.word	0x00000000
        /*0010*/ 	.short	0x0007
        /*0012*/ 	.short	0x002c
        /*0014*/ 	.byte	0x00, 0xf0, 0x11, 0x00


	//----- nvinfo : EIATTR_KPARAM_INFO
	.align		4
.L_8439:
        /*0018*/ 	.byte	0x04, 0x17
        /*001a*/ 	.short	(.L_8441 - .L_8440)
.L_8440:
        /*001c*/ 	.word	0x00000000
        /*0020*/ 	.short	0x0006
        /*0022*/ 	.short	0x0028
        /*0024*/ 	.byte	0x00, 0xf0, 0x11, 0x00


	//----- nvinfo : EIATTR_KPARAM_INFO
	.align		4
.L_8441:
        /*0028*/ 	.byte	0x04, 0x17
        /*002a*/ 	.short	(.L_8443 - .L_8442)
.L_8442:
        /*002c*/ 	.word	0x00000000
        /*0030*/ 	.short	0x0005
        /*0032*/ 	.short	0x0020
        /*0034*/ 	.byte	0x00, 0xf5, 0x21, 0x00


	//----- nvinfo : EIATTR_KPARAM_INFO
	.align		4
.L_8443:
        /*0038*/ 	.byte	0x04, 0x17
        /*003a*/ 	.short	(.L_8445 - .L_8444)
.L_8444:
        /*003c*/ 	.word	0x00000000
        /*0040*/ 	.short	0x0004
        /*0042*/ 	.short	0x0018
        /*0044*/ 	.byte	0x00, 0xf5, 0x21, 0x00


	//----- nvinfo : EIATTR_KPARAM_INFO
	.align		4
.L_8445:
        /*0048*/ 	.byte	0x04, 0x17
        /*004a*/ 	.short	(.L_8447 - .L_8446)
.L_8446:
        /*004c*/ 	.word	0x00000000
        /*0050*/ 	.short	0x0003
        /*0052*/ 	.short	0x0010
        /*0054*/ 	.byte	0x00, 0xf5, 0x21, 0x00


	//----- nvinfo : EIATTR_KPARAM_INFO
	.align		4
.L_8447:
        /*0058*/ 	.byte	0x04, 0x17
        /*005a*/ 	.short	(.L_8449 - .L_8448)
.L_8448:
        /*005c*/ 	.word	0x00000000
        /*0060*/ 	.short	0x0002
        /*0062*/ 	.short	0x0008
        /*0064*/ 	.byte	0x00, 0xf0, 0x11, 0x00


	//----- nvinfo : EIATTR_KPARAM_INFO
	.align		4
.L_8449:
        /*0068*/ 	.byte	0x04, 0x17
        /*006a*/ 	.short	(.L_8451 - .L_8450)
.L_8450:
        /*006c*/ 	.word	0x00000000
        /*0070*/ 	.short	0x0001
        /*0072*/ 	.short	0x0004
        /*0074*/ 	.byte	0x00, 0xf0, 0x11, 0x00


	//----- nvinfo : EIATTR_KPARAM_INFO
	.align		4
.L_8451:
        /*0078*/ 	.byte	0x04, 0x17
        /*007a*/ 	.short	(.L_8453 - .L_8452)
.L_8452:
        /*007c*/ 	.word	0x00000000
        /*0080*/ 	.short	0x0000
        /*0082*/ 	.short	0x0000
        /*0084*/ 	.byte	0x00, 0xf0, 0x11, 0x00


	//----- nvinfo : EIATTR_SPARSE_MMA_MASK
	.align		4
.L_8453:
        /*0088*/ 	.byte	0x03, 0x50
        /*008a*/ 	.short	0x0000


	//----- nvinfo : EIATTR_MAXREG_COUNT
	.align		4
        /*008c*/ 	.byte	0x03, 0x1b
        /*008e*/ 	.short	0x00ff


	//----- nvinfo : EIATTR_NUM_BARRIERS
	.align		4
        /*0090*/ 	.byte	0x02, 0x4c
        /*0092*/ 	.byte	0x01
	.zero		1


	//----- nvinfo : EIATTR_MERCURY_ISA_VERSION
	.align		4
        /*0094*/ 	.byte	0x03, 0x5f
        /*0096*/ 	.short	0x0101


	//----- nvinfo : EIATTR_COOP_GROUP_MASK_REGIDS
	.align		4
        /*0098*/ 	.byte	0x04, 0x29
        /*009a*/ 	.short	(.L_8455 - .L_8454)


	//   ....[0]....
.L_8454:
        /*009c*/ 	.word	0xffffffff


	//   ....[1]....
        /*00a0*/ 	.word	0xffffffff


	//   ....[2]....
        /*00a4*/ 	.word	0x05000015


	//   ....[3]....
        /*00a8*/ 	.word	0x05000015


	//----- nvinfo : EIATTR_COOP_GROUP_INSTR_OFFSETS
	.align		4
.L_8455:
        /*00ac*/ 	.byte	0x04, 0x28
        /*00ae*/ 	.short	(.L_8457 - .L_8456)


	//   ....[0]....
.L_8456:
        /*00b0*/ 	.word	0x00000c90


	//   ....[1]....
        /*00b4*/ 	.word	0x00000ca0


	//   ....[2]....
        /*00b8*/ 	.word	0x000011d0


	//   ....[3]....
        /*00bc*/ 	.word	0x00001250


	//----- nvinfo : EIATTR_VRC_CTA_INIT_COUNT
	.align		4
.L_8457:
        /*00c0*/ 	.byte	0x02, 0x4a
	.zero		1
	.zero		1


	//----- nvinfo : EIATTR_EXIT_INSTR_OFFSETS
	.align		4
        /*00c4*/ 	.byte	0x04, 0x1c
        /*00c6*/ 	.short	(.L_8459 - .L_8458)


	//   ....[0]....
.L_8458:
        /*00c8*/ 	.word	0x000001c0


	//   ....[1]....
        /*00cc*/ 	.word	0x00001170


	//----- nvinfo : EIATTR_MAX_THREADS
	.align		4
.L_8459:
        /*00d0*/ 	.byte	0x04, 0x05
        /*00d2*/ 	.short	(.L_8461 - .L_8460)
.L_8460:
        /*00d4*/ 	.word	0x00000100
        /*00d8*/ 	.word	0x00000001
        /*00dc*/ 	.word	0x00000001


	//----- nvinfo : EIATTR_CRS_STACK_SIZE
	.align		4
.L_8461:
        /*00e0*/ 	.byte	0x04, 0x1e
        /*00e2*/ 	.short	(.L_8463 - .L_8462)
.L_8462:
        /*00e4*/ 	.word	0x00000000


	//----- nvinfo : EIATTR_CBANK_PARAM_SIZE
	.align		4
.L_8463:
        /*00e8*/ 	.byte	0x03, 0x19
        /*00ea*/ 	.short	0x0030


	//----- nvinfo : EIATTR_PARAM_CBANK
	.align		4
        /*00ec*/ 	.byte	0x04, 0x0a
        /*00ee*/ 	.short	(.L_8465 - .L_8464)
	.align		4
.L_8464:
        /*00f0*/ 	.word	index@(.nv.constant0._Z9cuda_gemmIiLi256ELi4ELi1ELi64ELi2ELi2ELi32ELi1ELi1EEviiiPT_S1_S1_ii)
        /*00f4*/ 	.short	0x0380
        /*00f6*/ 	.short	0x0030


	//----- nvinfo : EIATTR_SW_WAR
	.align		4
.L_8465:
        /*00f8*/ 	.byte	0x04, 0x36
        /*00fa*/ 	.short	(.L_8467 - .L_8466)
.L_8466:
        /*00fc*/ 	.word	0x00000008
.L_8467:


//--------------------- .nv.info._Z9cuda_gemmIiLi256ELi4ELi1ELi64ELi2ELi2ELi32ELi1ELi0EEviiiPT_S1_S1_ii --------------------------
	.section	.nv.info._Z9cuda_gemmIiLi256ELi4ELi1ELi64ELi2ELi2ELi32ELi1ELi0EEviiiPT_S1_S1_ii,"",@"SHT_CUDA_INFO"
	.sectionflags	@""
	.align	4


	//----- nvinfo : EIATTR_CUDA_API_VERSION
	.align		4
        /*0000*/ 	.byte	0x04, 0x37
        /*0002*/ 	.short	(.L_8469 - .L_8468)
.L_8468:
        /*0004*/ 	.word	0x00000082


	//----- nvinfo : EIATTR_KPARAM_INFO
	.align		4
.L_8469:
        /*0008*/ 	.byte	0x04, 0x17
        /*000a*/ 	.short	(.L_8471 - .L_8470)
.L_8470:
        /*000c*/ 	.word	0x00000000
        /*0010*/ 	.short	0x0007
        /*0012*/ 	.short	0x002c
        /*0014*/ 	.byte	0x00, 0xf0, 0x11, 0x00


	//----- nvinfo : EIATTR_KPARAM_INFO
	.align		4
.L_8471:
        /*0018*/ 	.byte	0x04, 0x17
        /*001a*/ 	.short	(.L_8473 - .L_8472)
.L_8472:
        /*001c*/ 	.word	0x00000000
        /*0020*/ 	.short	0x0006
        /*0022*/ 	.short	0x0028
        /*0024*/ 	.byte	0x00, 0xf0, 0x11, 0x00


	//----- nvinfo : EIATTR_KPARAM_INFO
	.align		4
.L_8473:
        /*0028*/ 	.byte	0x04, 0x17
        /*002a*/ 	.short	(.L_8475 - .L_8474)
.L_8474:
        /*002c*/ 	.word	0x00000000
        /*0030*/ 	.short	0x0005
        /*0032*/ 	.short	0x0020
        /*0034*/ 	.byte	0x00, 0xf5, 0x21, 0x00


	//----- nvinfo : EIATTR_KPARAM_INFO
	.align		4
.L_8475:
        /*0038*/ 	.byte	0x04, 0x17
        /*003a*/ 	.short	(.L_8477 - .L_8476)
.L_8476:
        /*003c*/ 	.word	0x00000000
        /*0040*/ 	.short	0x0004
        /*0042*/ 	.short	0x0018
        /*0044*/ 	.byte	0x00, 0xf5, 0x21, 0x00


	//----- nvinfo : EIATTR_KPARAM_INFO
	.align		4
.L_8477:
        /*0048*/ 	.byte	0x04, 0x17
        /*004a*/ 	.short	(.L_8479 - .L_8478)
.L_8478:
        /*004c*/ 	.word	0x00000000
        /*0050*/ 	.short	0x0003
        /*0052*/ 	.short	0x0010
        /*0054*/ 	.byte	0x00, 0xf5, 0x21, 0x00


	//----- nvinfo : EIATTR_KPARAM_INFO
	.align		4
.L_8479:
        /*0058*/ 	.byte	0x04, 0x17
        /*005a*/ 	.short	(.L_8481 - .L_8480)
.L_8480:
        /*005c*/ 	.word	0x00000000
        /*0060*/ 	.short	0x0002
        /*0062*/ 	.short	0x0008
        /*0064*/ 	.byte	0x00, 0xf0, 0x11, 0x00


	//----- nvinfo : EIATTR_KPARAM_INFO
	.align		4
.L_8481:
        /*0068*/ 	.byte	0x04, 0x17
        /*006a*/ 	.short	(.L_8483 - .L_8482)
.L_8482:
        /*006c*/ 	.word	0x00000000
        /*0070*/ 	.short	0x0001
        /*0072*/ 	.short	0x0004
        /*0074*/ 	.byte	0x00, 0xf0, 0x11, 0x00


	//----- nvinfo : EIATTR_KPARAM_INFO
	.align		4
.L_8483:
        /*0078*/ 	.byte	0x04, 0x17
        /*007a*/ 	.short	(.L_8485 - .L_8484)
.L_8484:
        /*007c*/ 	.word	0x00000000
        /*0080*/ 	.short	0x0000
        /*0082*/ 	.short	0x0000
        /*0084*/ 	.byte	0x00, 0xf0, 0x11, 0x00


	//----- nvinfo : EIATTR_SPARSE_MMA_MASK
	.align		4
.L_8485:
        /*0088*/ 	.byte	0x03, 0x50
        /*008a*/ 	.short	0x0000


	//----- nvinfo : EIATTR_MAXREG_COUNT
	.align		4
        /*008c*/ 	.byte	0x03, 0x1b
        /*008e*/ 	.short	0x00ff


	//----- nvinfo : EIATTR_NUM_BARRIERS
	.align		4
        /*0090*/ 	.byte	0x02, 0x4c
        /*0092*/ 	.byte	0x01
	.zero		1


	//----- nvinfo : EIATTR_MERCURY_ISA_VERSION
	.align		4
        /*0094*/ 	.byte	0x03, 0x5f
        /*0096*/ 	.short	0x0101


	//----- nvinfo : EIATTR_COOP_GROUP_MASK_REGIDS
	.align		4
        /*0098*/ 	.byte	0x04, 0x29
        /*009a*/ 	.short	(.L_8487 - .L_8486)


	//   ....[0]....
.L_8486:
        /*009c*/ 	.word	0xffffffff


	//   ....[1]....
        /*00a0*/ 	.word	0xffffffff


	//   ....[2]....
        /*00a4*/ 	.word	0xffffffff


	//   ....[3]....
        /*00a8*/ 	.word	0xffffffff


	//   ....[4]....
        /*00ac*/ 	.word	0xffffffff


	//   ....[5]....
        /*00b0*/ 	.word	0xffffffff


	//   ....[6]....
        /*00b4*/ 	.word	0xffffffff


	//   ....[7]....
        /*00b8*/ 	.word	0x0500000c


	//   ....[8]....
        /*00bc*/ 	.word	0x0500000c


	//   ....[9]....
        /*00c0*/ 	.word	0x0500000c


	//   ....[10]....
        /*00c4*/ 	.word	0x0500000c


	//   ....[11]....
        /*00c8*/ 	.word	0x0500000c


	//   ....[12]....
        /*00cc*/ 	.word	0x0500000c


	//----- nvinfo : EIATTR_COOP_GROUP_INSTR_OFFSETS
	.align		4
.L_8487:
        /*00d0*/ 	.byte	0x04, 0x28
        /*00d2*/ 	.short	(.L_8489 - .L_8488)


	//   ....[0]....
.L_8488:
        /*00d4*/ 	.word	0x00001790


	//   ....[1]....
        /*00d8*/ 	.word	0x000017e0


	//   ....[2]....
        /*00dc*/ 	.word	0x00001bf0


	//   ....[3]....
        /*00e0*/ 	.word	0x00001c40


	//   ....[4]....
        /*00e4*/ 	.word	0x000020a0


	//   ....[5]....
        /*00e8*/ 	.word	0x000020f0


	//   ....[6]....
        /*00ec*/ 	.word	0x00002160


	//   ....[7]....
        /*00f0*/ 	.word	0x00002850


	//   ....[8]....
        /*00f4*/ 	.word	0x000028d0


	//   ....[9]....
        /*00f8*/ 	.word	0x00002950


	//   ....[10]....
        /*00fc*/ 	.word	0x000029d0


	//   ....[11]....
        /*0100*/ 	.word	0x00002a40


	//   ....[12]....
        /*0104*/ 	.word	0x00002ac0


	//----- nvinfo : EIATTR_VRC_CTA_INIT_COUNT
	.align		4
.L_8489:
        /*0108*/ 	.byte	0x02, 0x4a
	.zero		1
	.zero		1


	//----- nvinfo : EIATTR_EXIT_INSTR_OFFSETS
	.align		4
        /*010c*/ 	.byte	0x04, 0x1c
        /*010e*/ 	.short	(.L_8491 - .L_8490)


	//   ....[0]....
.L_8490:
        /*0110*/ 	.word	0x000007e0


	//   ....[1]....
        /*0114*/ 	.word	0x00002800


	//----- nvinfo : EIATTR_MAX_THREADS
	.align		4
.L_8491:
        /*0118*/ 	.byte	0x04, 0x05
        /*011a*/ 	.short	(.L_8493 - .L_8492)
.L_8492:
        /*011c*/ 	.word	0x00000100
        /*0120*/ 	.word	0x00000001
        /*0124*/ 	.word	0x00000001


	//----- nvinfo : EIATTR_CRS_STACK_SIZE
	.align		4
.L_8493:
        /*0128*/ 	.byte	0x04, 0x1e
        /*012a*/ 	.short	(.L_8495 - .L_8494)
.L_8494:
        /*012c*/ 	.word	0x00000000


	//----- nvinfo : EIATTR_CBANK_PARAM_SIZE
	.align		4
.L_8495:
        /*0130*/ 	.byte	0x03, 0x19
        /*0132*/ 	.short	0x0030


	//----- nvinfo : EIATTR_PARAM_CBANK
	.align		4
        /*0134*/ 	.byte	0x04, 0x0a
        /*0136*/ 	.short	(.L_8497 - .L_8496)
	.align		4
.L_8496:
        /*0138*/ 	.word	index@(.nv.constant0._Z9cuda_gemmIiLi256ELi4ELi1ELi64ELi2ELi2ELi32ELi1ELi0EEviiiPT_S1_S1_ii)
        /*013c*/ 	.short	0x0380
        /*013e*/ 	.short	0x0030


	//----- nvinfo : EIATTR_SW_WAR
	.align		4
.L_8497:
        /*0140*/ 	.byte	0x04, 0x36
        /*0142*/ 	.short	(.L_8499 - .L_8498)
.L_8498:
        /*0144*/ 	.word	0x00000008
.L_8499:


//--------------------- .nv.info._Z9cuda_gemmIiLi256ELi4ELi1ELi64ELi2ELi2ELi32ELi0ELi1EEviiiPT_S1_S1_ii --------------------------
	.section	.nv.info._Z9cuda_gemmIiLi256ELi4ELi1ELi64ELi2ELi2ELi32ELi0ELi1EEviiiPT_S1_S1_ii,"",@"SHT_CUDA_INFO"
	.sectionflags	@""
	.align	4


	//----- nvinfo : EIATTR_CUDA_API_VERSION
	.align		4
        /*0000*/ 	.byte	0x04, 0x37
        /*0002*/ 	.short	(.L_8501 - .L_8500)
.L_8500:
        /*0004*/ 	.word	0x00000082


	//----- nvinfo : EIATTR_KPARAM_INFO
	.align		4
.L_8501:
        /*0008*/ 	.byte	0x04, 0x17
        /*000a*/ 	.short	(.L_8503 - .L_8502)
.L_8502:
        /*000c*/ 	.word	0x00000000
        /*0010*/ 	.short	0x0007
        /*0012*/ 	.short	0x002c
        /*0014*/ 	.byte	0x00, 0xf0, 0x11, 0x00


	//----- nvinfo : EIATTR_KPARAM_INFO
	.align		4
.L_8503:
        /*0018*/ 	.byte	0x04, 0x17
        /*001a*/ 	.short	(.L_8505 - .L_8504)
.L_8504:
        /*001c*/ 	.word	0x00000000
        /*0020*/ 	.short	0x0006
        /*0022*/ 	.short	0x0028
        /*0024*/ 	.byte	0x00, 0xf0, 0x11, 0x00


	//----- nvinfo : EIATTR_KPARAM_INFO
	.align		4
.L_8505:
        /*0028*/ 	.byte	0x04, 0x17
        /*002a*/ 	.short	(.L_8507 - .L_8506)
.L_8506:
        /*002c*/ 	.word	0x00000000
        /*0030*/ 	.short	0x0005
        /*0032*/ 	.short	0x0020
        /*0034*/ 	.byte	0x00, 0xf5, 0x21, 0x00


	//----- nvinfo : EIATTR_KPARAM_INFO
	.align		4
.L_8507:
        /*0038*/ 	.byte	0x04, 0x17
        /*003a*/ 	.short	(.L_8509 - .L_8508)
.L_8508:
        /*003c*/ 	.word	0x00000000
        /*0040*/ 	.short	0x0004
        /*0042*/ 	.short	0x0018
        /*0044*/ 	.byte	0x00, 0xf5, 0x21, 0x00


	//----- nvinfo : EIATTR_KPARAM_INFO
	.align		4
.L_8509:
        /*0048*/ 	.byte	0x04, 0x17
        /*004a*/ 	.short	(.L_8511 - .L_8510)
.L_8510:
        /*004c*/ 	.word	0x00000000
        /*0050*/ 	.short	0x0003
        /*0052*/ 	.short	0x0010
        /*0054*/ 	.byte	0x00, 0xf5, 0x21, 0x00


	//----- nvinfo : EIATTR_KPARAM_INFO
	.align		4
.L_8511:
        /*0058*/ 	.byte	0x04, 0x17
        /*005a*/ 	.short	(.L_8513 - .L_8512)
.L_8512:
        /*005c*/ 	.word	0x00000000
        /*0060*/ 	.short	0x0002
        /*0062*/ 	.short	0x0008
        /*0064*/ 	.byte	0x00, 0xf0, 0x11, 0x00


	//----- nvinfo : EIATTR_KPARAM_INFO
	.align		4
.L_8513:
        /*0068*/ 	.byte	0x04, 0x17
        /*006a*/ 	.short	(.L_8515 - .L_8514)
.L_8514:
        /*006c*/ 	.word	0x00000000
        /*0070*/ 	.short	0x0001
        /*0072*/ 	.short	0x0004
        /*0074*/ 	.byte	0x00, 0xf0, 0x11, 0x00


	//----- nvinfo : EIATTR_KPARAM_INFO
	.align		4
.L_8515:
        /*0078*/ 	.byte	0x04, 0x17
        /*007a*/ 	.short	(.L_8517 - .L_8516)
.L_8516:
        /*007c*/ 	.word	0x00000000
        /*0080*/ 	.short	0x0000
        /*0082*/ 	.short	0x0000
        /*0084*/ 	.byte	0x00, 0xf0, 0x11, 0x00


	//----- nvinfo : EIATTR_SPARSE_MMA_MASK
	.align		4
.L_8517:
        /*0088*/ 	.byte	0x03, 0x50
        /*008a*/ 	.short	0x0000


	//----- nvinfo : EIATTR_MAXREG_COUNT
	.align		4
        /*008c*/ 	.byte	0x03, 0x1b
        /*008e*/ 	.short	0x00ff


	//----- nvinfo : EIATTR_NUM_BARRIERS
	.align		4
        /*0090*/ 	.byte	0x02, 0x4c
        /*0092*/ 	.byte	0x01
	.zero		1


	//----- nvinfo : EIATTR_MERCURY_ISA_VERSION
	.align		4
        /*0094*/ 	.byte	0x03, 0x5f
        /*0096*/ 	.short	0x0101


	//----- nvinfo : EIATTR_COOP_GROUP_MASK_REGIDS
	.align		4
        /*0098*/ 	.byte	0x04, 0x29
        /*009a*/ 	.short	(.L_8519 - .L_8518)


	//   ....[0]....
.L_8518:
        /*009c*/ 	.word	0xffffffff


	//   ....[1]....
        /*00a0*/ 	.word	0xffffffff


	//   ....[2]....
        /*00a4*/ 	.word	0x0500000b


	//   ....[3]....
        /*00a8*/ 	.word	0x0500000b


	//----- nvinfo : EIATTR_COOP_GROUP_INSTR_OFFSETS
	.align		4
.L_8519:
        /*00ac*/ 	.byte	0x04, 0x28
        /*00ae*/ 	.short	(.L_8521 - .L_8520)


	//   ....[0]....
.L_8520:
        /*00b0*/ 	.word	0x00000cf0


	//   ....[1]....
        /*00b4*/ 	.word	0x00000d00


	//   ....[2]....
        /*00b8*/ 	.word	0x000013d0


	//   ....[3]....
        /*00bc*/ 	.word	0x00001450


	//----- nvinfo : EIATTR_VRC_CTA_INIT_COUNT
	.align		4
.L_8521:
        /*00c0*/ 	.byte	0x02, 0x4a
	.zero		1
	.zero		1


	//----- nvinfo : EIATTR_EXIT_INSTR_OFFSETS
	.align		4
        /*00c4*/ 	.byte	0x04, 0x1c
        /*00c6*/ 	.short	(.L_8523 - .L_8522)


	//   ....[0]....
.L_8522:
        /*00c8*/ 	.word	0x000001d0


	//   ....[1]....
        /*00cc*/ 	.word	0x00001370


	//----- nvinfo : EIATTR_MAX_THREADS
	.align		4
.L_8523:
        /*00d0*/ 	.byte	0x04, 0x05
        /*00d2*/ 	.short	(.L_8525 - .L_8524)
.L_8524:
        /*00d4*/ 	.word	0x00000100
        /*00d8*/ 	.word	0x00000001
        /*00dc*/ 	.word	0x00000001


	//----- nvinfo : EIATTR_CRS_STACK_SIZE
	.align		4
.L_8525:
        /*00e0*/ 	.byte	0x04, 0x1e
        /*00e2*/ 	.short	(.L_8527 - .L_8526)
.L_8526:
        /*00e4*/ 	.word	0x00000000


	//----- nvinfo : EIATTR_CBANK_PARAM_SIZE
	.align		4
.L_8527:
        /*00e8*/ 	.byte	0x03, 0x19
        /*00ea*/ 	.short	0x0030


	//----- nvinfo : EIATTR_PARAM_CBANK
	.align		4
        /*00ec*/ 	.byte	0x04, 0x0a
        /*00ee*/ 	.short	(.L_8529 - .L_8528)
	.align		4
.L_8528:
        /*00f0*/ 	.word	index@(.nv.constant0._Z9cuda_gemmIiLi256ELi4ELi1ELi64ELi2ELi2ELi32ELi0ELi1EEviiiPT_S1_S1_ii)
        /*00f4*/ 	.short	0x0380
        /*00f6*/ 	.short	0x0030


	//----- nvinfo : EIATTR_SW_WAR
	.align		4
.L_8529:
        /*00f8*/ 	.byte	0x04, 0x36
        /*00fa*/ 	.short	(.L_8531 - .L_8530)
.L_8530:
        /*00fc*/ 	.word	0x00000008
.L_8531:


//--------------------- .nv.info._Z9cuda_gemmIiLi256ELi4ELi1ELi64ELi2ELi2ELi32ELi0ELi0EEviiiPT_S1_S1_ii --------------------------
	.section	.nv.info._Z9cuda_gemmIiLi256ELi4ELi1ELi64ELi2ELi2ELi32ELi0ELi0EEviiiPT_S1_S1_ii,"",@"SHT_CUDA_INFO"
	.sectionflags	@""
	.align	4


	//----- nvinfo : EIATTR_CUDA_API_VERSION
	.align		4
        /*0000*/ 	.byte	0x04, 0x37
        /*0002*/ 	.short	(.L_8533 - .L_8532)
.L_8532:
        /*0004*/ 	.word	0x00000082


	//----- nvinfo : EIATTR_KPARAM_INFO
	.align		4
.L_8533:
        /*0008*/ 	.byte	0x04, 0x17
        /*000a*/ 	.short	(.L_8535 - .L_8534)
.L_8534:
        /*000c*/ 	.word	0x00000000
        /*0010*/ 	.short	0x0007
        /*0012*/ 	.short	0x002c
        /*0014*/ 	.byte	0x00, 0xf0, 0x11, 0x00


	//----- nvinfo : EIATTR_KPARAM_INFO
	.align		4
.L_8535:
        /*0018*/ 	.byte	0x04, 0x17
        /*001a*/ 	.short	(.L_8537 - .L_8536)
.L_8536:
        /*001c*/ 	.word	0x00000000
        /*0020*/ 	.short	0x0006
        /*0022*/ 	.short	0x0028
        /*0024*/ 	.byte	0x00, 0xf0, 0x11, 0x00


	//----- nvinfo : EIATTR_KPARAM_INFO
	.align		4
.L_8537:
        /*0028*/ 	.byte	0x04, 0x17
        /*002a*/ 	.short	(.L_8539 - .L_8538)
.L_8538:
        /*002c*/ 	.word	0x00000000
        /*0030*/ 	.short	0x0005
        /*0032*/ 	.short	0x0020
        /*0034*/ 	.byte	0x00, 0xf5, 0x21, 0x00


	//----- nvinfo : EIATTR_KPARAM_INFO
	.align		4
.L_8539:
        /*0038*/ 	.byte	0x04, 0x17
        /*003a*/ 	.short	(.L_8541 - .L_8540)
.L_8540:
        /*003c*/ 	.word	0x00000000
        /*0040*/ 	.short	0x0004
        /*0042*/ 	.short	0x0018
        /*0044*/ 	.byte	0x00, 0xf5, 0x21, 0x00


	//----- nvinfo : EIATTR_KPARAM_INFO
	.align		4
.L_8541:
        /*0048*/ 	.byte	0x04, 0x17
        /*004a*/ 	.short	(.L_8543 - .L_8542)
.L_8542:
        /*004c*/ 	.word	0x00000000
        /*0050*/ 	.short	0x0003
        /*0052*/ 	.short	0x0010
        /*0054*/ 	.byte	0x00, 0xf5, 0x21, 0x00


	//----- nvinfo : EIATTR_KPARAM_INFO
	.align		4
.L_8543:
        /*0058*/ 	.byte	0x04, 0x17
        /*005a*/ 	.short	(.L_8545 - .L_8544)
.L_8544:
        /*005c*/ 	.word	0x00000000
        /*0060*/ 	.short	0x0002
        /*0062*/ 	.short	0x0008
        /*0064*/ 	.byte	0x00, 0xf0, 0x11, 0x00


	//----- nvinfo : EIATTR_KPARAM_INFO
	.align		4
.L_8545:
        /*0068*/ 	.byte	0x04, 0x17
        /*006a*/ 	.short	(.L_8547 - .L_8546)
.L_8546:
        /*006c*/ 	.word	0x00000000
        /*0070*/ 	.short	0x0001
        /*0072*/ 	.short	0x0004
        /*0074*/ 	.byte	0x00, 0xf0, 0x11, 0x00


	//----- nvinfo : EIATTR_KPARAM_INFO
	.align		4
.L_8547:
        /*0078*/ 	.byte	0x04, 0x17
        /*007a*/ 	.short	(.L_8549 - .L_8548)
.L_8548:
        /*007c*/ 	.word	0x00000000
        /*0080*/ 	.short	0x0000
        /*0082*/ 	.short	0x0000
        /*0084*/ 	.byte	0x00, 0xf0, 0x11, 0x00


	//----- nvinfo : EIATTR_SPARSE_MMA_MASK
	.align		4
.L_8549:
        /*0088*/ 	.byte	0x03, 0x50
        /*008a*/ 	.short	0x0000


	//----- nvinfo : EIATTR_MAXREG_COUNT
	.align		4
        /*008c*/ 	.byte	0x03, 0x1b
        /*008e*/ 	.short	0x00ff


	//----- nvinfo : EIATTR_NUM_BARRIERS
	.align		4
        /*0090*/ 	.byte	0x02, 0x4c
        /*0092*/ 	.byte	0x01
	.zero		1


	//----- nvinfo : EIATTR_MERCURY_ISA_VERSION
	.align		4
        /*0094*/ 	.byte	0x03, 0x5f
        /*0096*/ 	.short	0x0101


	//----- nvinfo : EIATTR_COOP_GROUP_MASK_REGIDS
	.align		4
        /*0098*/ 	.byte	0x04, 0x29
        /*009a*/ 	.short	(.L_8551 - .L_8550)


	//   ....[0]....
.L_8550:
        /*009c*/ 	.word	0xffffffff


	//   ....[1]....
        /*00a0*/ 	.word	0xffffffff


	//   ....[2]....
        /*00a4*/ 	.word	0xffffffff


	//   ....[3]....
        /*00a8*/ 	.word	0xffffffff


	//   ....[4]....
        /*00ac*/ 	.word	0xffffffff


	//   ....[5]....
        /*00b0*/ 	.word	0xffffffff


	//   ....[6]....
        /*00b4*/ 	.word	0xffffffff


	//   ....[7]....
        /*00b8*/ 	.word	0x05000013


	//   ....[8]....
        /*00bc*/ 	.word	0x05000013


	//   ....[9]....
        /*00c0*/ 	.word	0x05000013


	//   ....[10]....
        /*00c4*/ 	.word	0x05000013


	//   ....[11]....
        /*00c8*/ 	.word	0x05000013


	//   ....[12]....
        /*00cc*/ 	.word	0x05000013


	//----- nvinfo : EIATTR_COOP_GROUP_INSTR_OFFSETS
	.align		4
.L_8551:
        /*00d0*/ 	.byte	0x04, 0x28
        /*00d2*/ 	.short	(.L_8553 - .L_8552)


	//   ....[0]....
.L_8552:
        /*00d4*/ 	.word	0x00001860


	//   ....[1]....
        /*00d8*/ 	.word	0x000018c0


	//   ....[2]....
        /*00dc*/ 	.word	0x00001cd0


	//   ....[3]....
        /*00e0*/ 	.word	0x00001d30


	//   ....[4]....
        /*00e4*/ 	.word	0x00002190


	//   ....[5]....
        /*00e8*/ 	.word	0x000021f0


	//   ....[6]....
        /*00ec*/ 	.word	0x00002260


	//   ....[7]....
        /*00f0*/ 	.word	0x000033c0


	//   ....[8]....
        /*00f4*/ 	.word	0x00003450


	//   ....[9]....
        /*00f8*/ 	.word	0x000034e0


	//   ....[10]....
        /*00fc*/ 	.word	0x00003570


	//   ....[11]....
        /*0100*/ 	.word	0x000035f0


	//   ....[12]....
        /*0104*/ 	.word	0x00003680


	//----- nvinfo : EIATTR_VRC_CTA_INIT_COUNT
	.align		4
.L_8553:
        /*0108*/ 	.byte	0x02, 0x4a
	.zero		1
	.zero		1


	//----- nvinfo : EIATTR_EXIT_INSTR_OFFSETS
	.align		4
        /*010c*/ 	.byte	0x04, 0x1c
        /*010e*/ 	.short	(.L_8555 - .L_8554)


	//   ....[0]....
.L_8554:
        /*0110*/ 	.word	0x000007e0


	//   ....[1]....
        /*0114*/ 	.word	0x00003360


	//----- nvinfo : EIATTR_MAX_THREADS
	.align		4
.L_8555:
        /*0118*/ 	.byte	0x04, 0x05
        /*011a*/ 	.short	(.L_8557 - .L_8556)
.L_8556:
        /*011c*/ 	.word	0x00000100
        /*0120*/ 	.word	0x00000001
        /*0124*/ 	.word	0x00000001


	//----- nvinfo : EIATTR_CRS_STACK_SIZE
	.align		4
.L_8557:
        /*0128*/ 	.byte	0x04, 0x1e
        /*012a*/ 	.short	(.L_8559 - .L_8558)
.L_8558:
        /*012c*/ 	.word	0x00000000


	//----- nvinfo : EIATTR_CBANK_PARAM_SIZE
	.align		4
.L_8559:
        /*0130*/ 	.byte	0x03, 0x19
        /*0132*/ 	.short	0x0030


	//----- nvinfo : EIATTR_PARAM_CBANK
	.align		4
        /*0134*/ 	.byte	0x04, 0x0a
        /*0136*/ 	.short	(.L_8561 - .L_8560)
	.align		4
.L_8560:
        /*0138*/ 	.word	index@(.nv.constant0._Z9cuda_gemmIiLi256ELi4ELi1ELi64ELi2ELi2ELi32ELi0ELi0EEviiiPT_S1_S1_ii)
        /*013c*/ 	.short	0x0380
        /*013e*/ 	.short	0x0030


	//----- nvinfo : EIATTR_SW_WAR
	.align		4
.L_8561:
        /*0140*/ 	.byte	0x04, 0x36
        /*0142*/ 	.short	(.L_8563 - .L_8562)
.L_8562:
        /*0144*/ 	.word	0x00000008
.L_8563:


//--------------------- .nv.info._Z9cuda_gemmIiLi256ELi4ELi1ELi32ELi128ELi128ELi32ELi1ELi1EEviiiPT_S1_S1_ii --------------------------
	.section	.nv.info._Z9cuda_gemmIiLi256ELi4ELi1ELi32ELi128ELi128ELi32ELi1ELi1EEviiiPT_S1_S1_ii,"",@"SHT_CUDA_INFO"
	.sectionflags	@""
	.align	4


	//----- nvinfo : EIATTR_CUDA_API_VERSION
	.align		4
        /*0000*/ 	.byte	0x04, 0x37
        /*0002*/ 	.short	(.L_8565 - .L_8564)
.L_8564:
        /*0004*/ 	.word	0x00000082


	//----- nvinfo : EIATTR_KPARAM_INFO
	.align		4
.L_8565:
        /*0008*/ 	.byte	0x04, 0x17
        /*000a*/ 	.short	(.L_8567 - .L_8566)
.L_8566:
        /*000c*/ 	.word	0x00000000
        /*0010*/ 	.short	0x0007
        /*0012*/ 	.short	0x002c
        /*0014*/ 	.byte	0x00, 0xf0, 0x11, 0x00


	//----- nvinfo : EIATTR_KPARAM_INFO
	.align		4
.L_8567:
        /*0018*/ 	.byte	0x04, 0x17
        /*001a*/ 	.short	(.L_8569 - .L_8568)
.L_8568:
        /*001c*/ 	.word	0x00000000
        /*0020*/ 	.short	0x0006
        /*0022*/ 	.short	0x0028
        /*0024*/ 	.byte	0x00, 0xf0, 0x11, 0x00


	//----- nvinfo : EIATTR_KPARAM_INFO
	.align		4
.L_8569:
        /*0028*/ 	.byte	0x04, 0x17
        /*002a*/ 	.short	(.L_8571 - .L_8570)
.L_8570:
        /*002c*/ 	.word	0x00000000
        /*0030*/ 	.short	0x0005
        /*0032*/ 	.short	0x0020
        /*0034*/ 	.byte	0x00, 0xf5, 0x21, 0x00


	//----- nvinfo : EIATTR_KPARAM_INFO
	.align		4
.L_8571:
        /*0038*/ 	.byte	0x04, 0x17
        /*003a*/ 	.short	(.L_8573 - .L_8572)
.L_8572:
        /*003c*/ 	.word	0x00000000
        /*0040*/ 	.short	0x0004
        /*0042*/ 	.short	0x0018
        /*0044*/ 	.byte	0x00, 0xf5, 0x21, 0x00


	//----- nvinfo : EIATTR_KPARAM_INFO
	.align		4
.L_8573:
        /*0048*/ 	.byte	0x04, 0x17
        /*004a*/ 	.short	(.L_8575 - .L_8574)
.L_8574:
        /*004c*/ 	.word	0x00000000
        /*0050*/ 	.short	0x0003
        /*0052*/ 	.short	0x0010
        /*0054*/ 	.byte	0x00, 0xf5, 0x21, 0x00


	//----- nvinfo : EIATTR_KPARAM_INFO
	.align		4
.L_8575:
        /*0058*/ 	.byte	0x04, 0x17
        /*005a*/ 	.short	(.L_8577 - .L_8576)
.L_8576:
        /*005c*/ 	.word	0x00000000
        /*0060*/ 	.short	0x0002
        /*0062*/ 	.short	0x0008
        /*0064*/ 	.byte	0x00, 0xf0, 0x11, 0x00


	//----- nvinfo : EIATTR_KPARAM_INFO
	.align		4
.L_8577:
        /*0068*/ 	.byte	0x04, 0x17
        /*006a*/ 	.short	(.L_8579 - .L_8578)
.L_8578:
        /*006c*/ 	.word	0x00000000
        /*0070*/ 	.short	0x0001
        /*0072*/ 	.short	0x0004
        /*0074*/ 	.byte	0x00, 0xf0, 0x11, 0x00


	//----- nvinfo : EIATTR_KPARAM_INFO
	.align		4
.L_8579:
        /*0078*/ 	.byte	0x04, 0x17
        /*007a*/ 	.short	(.L_8581 - .L_8580)
.L_8580:
        /*007c*/ 	.word	0x00000000
        /*0080*/ 	.short	0x0000
        /*0082*/ 	.short	0x0000
        /*0084*/ 	.byte	0x00, 0xf0, 0x11, 0x00


	//----- nvinfo : EIATTR_SPARSE_MMA_MASK
	.align		4
.L_8581:
        /*0088*/ 	.byte	0x03, 0x50
        /*008a*/ 	.short	0x0000


	//----- nvinfo : EIATTR_MAXREG_COUNT
	.align		4
        /*008c*/ 	.byte	0x03, 0x1b
        /*008e*/ 	.short	0x00ff


	//----- nvinfo : EIATTR_NUM_BARRIERS
	.align		4
        /*0090*/ 	.byte	0x02, 0x4c
        /*0092*/ 	.byte	0x01
	.zero		1


	//----- nvinfo : EIATTR_MERCURY_ISA_VERSION
	.align		4
        /*0094*/ 	.byte	0x03, 0x5f
        /*0096*/ 	.short	0x0101


	//----- nvinfo : EIATTR_VRC_CTA_INIT_COUNT
	.align		4
        /*0098*/ 	.byte	0x02, 0x4a
	.zero		1
	.zero		1


	//----- nvinfo : EIATTR_EXIT_INSTR_OFFSETS
	.align		4
        /*009c*/ 	.byte	0x04, 0x1c
        /*009e*/ 	.short	(.L_8583 - .L_8582)


	//   ....[0]....
.L_8582:
        /*00a0*/ 	.word	0x00000050


	//   ....[1]....
        /*00a4*/ 	.word	0x00001260


	//----- nvinfo : EIATTR_MAX_THREADS
	.align		4
.L_8583:
        /*00a8*/ 	.byte	0x04, 0x05
        /*00aa*/ 	.short	(.L_8585 - .L_8584)
.L_8584:
        /*00ac*/ 	.word	0x00000100
        /*00b0*/ 	.word	0x00000001
        /*00b4*/ 	.word	0x00000001


	//----- nvinfo : EIATTR_CRS_STACK_SIZE
	.align		4
.L_8585:
        /*00b8*/ 	.byte	0x04, 0x1e
        /*00ba*/ 	.short	(.L_8587 - .L_8586)
.L_8586:
        /*00bc*/ 	.word	0x00000000


	//----- nvinfo : EIATTR_CBANK_PARAM_SIZE
	.align		4
.L_8587:
        /*00c0*/ 	.byte	0x03, 0x19
        /*00c2*/ 	.short	0x0030


	//----- nvinfo : EIATTR_PARAM_CBANK
	.align		4
        /*00c4*/ 	.byte	0x04, 0x0a
        /*00c6*/ 	.short	(.L_8589 - .L_8588)
	.align		4
.L_8588:
        /*00c8*/ 	.word	index@(.nv.constant0._Z9cuda_gemmIiLi256ELi4ELi1ELi32ELi128ELi128ELi32ELi1ELi1EEviiiPT_S1_S1_ii)
        /*00cc*/ 	.short	0x0380
        /*00ce*/ 	.short	0x0030


	//----- nvinfo : EIATTR_SW_WAR
	.align		4
.L_8589:
        /*00d0*/ 	.byte	0x04, 0x36
        /*00d2*/ 	.short	(.L_8591 - .L_8590)
.L_8590:
        /*00d4*/ 	.word	0x00000008
.L_8591:


//--------------------- .nv.info._Z9cuda_gemmIiLi256ELi4ELi1ELi32ELi128ELi128ELi32ELi1ELi0EEviiiPT_S1_S1_ii --------------------------
	.section	.nv.info._Z9cuda_gemmIiLi256ELi4ELi1ELi32ELi128ELi128ELi32ELi1ELi0EEviiiPT_S1_S1_ii,"",@"SHT_CUDA_INFO"
	.sectionflags	@""
	.align	4


	//----- nvinfo : EIATTR_CUDA_API_VERSION
	.align		4
        /*0000*/ 	.byte	0x04, 0x37
        /*0002*/ 	.short	(.L_8593 - .L_8592)
.L_8592:
        /*0004*/ 	.word	0x00000082


	//----- nvinfo : EIATTR_KPARAM_INFO
	.align		4
.L_8593:
        /*0008*/ 	.byte	0x04, 0x17
        /*000a*/ 	.short	(.L_8595 - .L_8594)
.L_8594:
        /*000c*/ 	.word	0x00000000
        /*0010*/ 	.short	0x0007
        /*0012*/ 	.short	0x002c
        /*0014*/ 	.byte	0x00, 0xf0, 0x11, 0x00


	//----- nvinfo : EIATTR_KPARAM_INFO
	.align		4
.L_8595:
        /*0018*/ 	.byte	0x04, 0x17
        /*001a*/ 	.short	(.L_8597 - .L_8596)
.L_8596:
        /*001c*/ 	.word	0x00000000
        /*0020*/ 	.short	0x0006
        /*0022*/ 	.short	0x0028
        /*0024*/ 	.byte	0x00, 0xf0, 0x11, 0x00


	//----- nvinfo : EIATTR_KPARAM_INFO
	.align		4
.L_8597:
        /*0028*/ 	.byte	0x04, 0x17
        /*002a*/ 	.short	(.L_8599 - .L_8598)
.L_8598:
        /*002c*/ 	.word	0x00000000
        /*0030*/ 	.short	0x0005
        /*0032*/ 	.short	0x0020
        /*0034*/ 	.byte	0x00, 0xf5, 0x21, 0x00


	//----- nvinfo : EIATTR_KPARAM_INFO
	.align		4
.L_8599:
        /*0038*/ 	.byte	0x04, 0x17
        /*003a*/ 	.short	(.L_8601 - .L_8600)
.L_8600:
        /*003c*/ 	.word	0x00000000
        /*0040*/ 	.short	0x0004
        /*0042*/ 	.short	0x0018
        /*0044*/ 	.byte	0x00, 0xf5, 0x21, 0x00


	//----- nvinfo : EIATTR_KPARAM_INFO
	.align		4
.L_8601:
        /*0048*/ 	.byte	0x04, 0x17
        /*004a*/ 	.short	(.L_8603 - .L_8602)
.L_8602:
        /*004c*/ 	.word	0x00000000
        /*0050*/ 	.short	0x0003
        /*0052*/ 	.short	0x0010
        /*0054*/ 	.byte	0x00, 0xf5, 0x21, 0x00


	//----- nvinfo : EIATTR_KPARAM_INFO
	.align		4
.L_8603:
        /*0058*/ 	.byte	0x04, 0x17
        /*005a*/ 	.short	(.L_8605 - .L_8604)
.L_8604:
        /*005c*/ 	.word	0x00000000
        /*0060*/ 	.short	0x0002
        /*0062*/ 	.short	0x0008
        /*0064*/ 	.byte	0x00, 0xf0, 0x11, 0x00


	//----- nvinfo : EIATTR_KPARAM_INFO
	.align		4
.L_8605:
        /*0068*/ 	.byte	0x04, 0x17
        /*006a*/ 	.short	(.L_8607 - .L_8606)
.L_8606:
        /*006c*/ 	.word	0x00000000
        /*0070*/ 	.short	0x0001
        /*0072*/ 	.short	0x0004
        /*0074*/ 	.byte	0x00, 0xf0, 0x11, 0x00


	//----- nvinfo : EIATTR_KPARAM_INFO
	.align		4
.L_8607:
        /*0078*/ 	.byte	0x04, 0x17
        /*007a*/ 	.short	(.L_8609 - .L_8608)
.L_8608:
        /*007c*/ 	.word	0x00000000
        /*0080*/ 	.short	0x0000
        /*0082*/ 	.short	0x0000
        /*0084*/ 	.byte	0x00, 0xf0, 0x11, 0x00


	//----- nvinfo : EIATTR_SPARSE_MMA_MASK
	.align		4
.L_8609:
        /*0088*/ 	.byte	0x03, 0x50
        /*008a*/ 	.short	0x0000


	//----- nvinfo : EIATTR_MAXREG_COUNT
	.align		4
        /*008c*/ 	.byte	0x03, 0x1b
        /*008e*/ 	.short	0x00ff


	//----- nvinfo : EIATTR_NUM_BARRIERS
	.align		4
        /*0090*/ 	.byte	0x02, 0x4c
        /*0092*/ 	.byte	0x01
	.zero		1


	//----- nvinfo : EIATTR_MERCURY_ISA_VERSION
	.align		4
        /*0094*/ 	.byte	0x03, 0x5f
        /*0096*/ 	.short	0x0101


	//----- nvinfo : EIATTR_COOP_GROUP_MASK_REGIDS
	.align		4
        /*0098*/ 	.byte	0x04, 0x29
        /*009a*/ 	.short	(.L_8611 - .L_8610)


	//   ....[0]....
.L_8610:
        /*009c*/ 	.word	0xffffffff


	//----- nvinfo : EIATTR_COOP_GROUP_INSTR_OFFSETS
	.align		4
.L_8611:
        /*00a0*/ 	.byte	0x04, 0x28
        /*00a2*/ 	.short	(.L_8613 - .L_8612)


	//   ....[0]....
.L_8612:
        /*00a4*/ 	.word	0x000046f0


	//----- nvinfo : EIATTR_VRC_CTA_INIT_COUNT
	.align		4
.L_8613:
        /*00a8*/ 	.byte	0x02, 0x4a
	.zero		1
	.zero		1


	//----- nvinfo : EIATTR_EXIT_INSTR_OFFSETS
	.align		4
        /*00ac*/ 	.byte	0x04, 0x1c
        /*00ae*/ 	.short	(.L_8615 - .L_8614)


	//   ....[0]....
.L_8614:
        /*00b0*/ 	.word	0x00000300


	//   ....[1]....
        /*00b4*/ 	.word	0x00004da0


	//----- nvinfo : EIATTR_MAX_THREADS
	.align		4
.L_8615:
        /*00b8*/ 	.byte	0x04, 0x05
        /*00ba*/ 	.short	(.L_8617 - .L_8616)
.L_8616:
        /*00bc*/ 	.word	0x00000100
        /*00c0*/ 	.word	0x00000001
        /*00c4*/ 	.word	0x00000001


	//----- nvinfo : EIATTR_CRS_STACK_SIZE
	.align		4
.L_8617:
        /*00c8*/ 	.byte	0x04, 0x1e
        /*00ca*/ 	.short	(.L_8619 - .L_8618)
.L_8618:
        /*00cc*/ 	.word	0x00000000


	//----- nvinfo : EIATTR_CBANK_PARAM_SIZE
	.align		4
.L_8619:
        /*00d0*/ 	.byte	0x03, 0x19
        /*00d2*/ 	.short	0x0030


	//----- nvinfo : EIATTR_PARAM_CBANK
	.align		4
        /*00d4*/ 	.byte	0x04, 0x0a
        /*00d6*/ 	.short	(.L_8621 - .L_8620)
	.align		4
.L_8620:
        /*00d8*/ 	.word	index@(.nv.constant0._Z9cuda_gemmIiLi256ELi4ELi1ELi32ELi128ELi128ELi32ELi1ELi0EEviiiPT_S1_S1_ii)
        /*00dc*/ 	.short	0x0380
        /*00de*/ 	.short	0x0030


	//----- nvinfo : EIATTR_SW_WAR
	.align		4
.L_8621:
        /*00e0*/ 	.byte	0x04, 0x36
        /*00e2*/ 	.short	(.L_8623 - .L_8622)
.L_8622:
        /*00e4*/ 	.word	0x00000008
.L_8623:


//--------------------- .nv.info._Z9cuda_gemmIiLi256ELi4ELi1ELi32ELi128ELi128ELi32ELi0ELi1EEviiiPT_S1_S1_ii --------------------------
	.section	.nv.info._Z9cuda_gemmIiLi256ELi4ELi1ELi32ELi128ELi128ELi32ELi0ELi1EEviiiPT_S1_S1_ii,"",@"SHT_CUDA_INFO"
	.sectionflags	@""
	.align	4


	//----- nvinfo : EIATTR_CUDA_API_VERSION
	.align		4
        /*0000*/ 	.byte	0x04, 0x37
        /*0002*/ 	.short	(.L_8625 - .L_8624)
.L_8624:
        /*0004*/ 	.word	0x00000082


	//----- nvinfo : EIATTR_KPARAM_INFO
	.align		4
.L_8625:
        /*0008*/ 	.byte	0x04, 0x17
        /*000a*/ 	.short	(.L_8627 - .L_8626)
.L_8626:
        /*000c*/ 	.word	0x00000000
        /*0010*/ 	.short	0x0007
        /*0012*/ 	.short	0x002c
        /*0014*/ 	.byte	0x00, 0xf0, 0x11, 0x00


	//----- nvinfo : EIATTR_KPARAM_INFO
	.align		4
.L_8627:
        /*0018*/ 	.byte	0x04, 0x17
        /*001a*/ 	.short	(.L_8629 - .L_8628)
.L_8628:
        /*001c*/ 	.word	0x00000000
        /*0020*/ 	.short	0x0006
        /*0022*/ 	.short	0x0028
        /*0024*/ 	.byte	0x00, 0xf0, 0x11, 0x00


	//----- nvinfo : EIATTR_KPARAM_INFO
	.align		4
.L_8629:
        /*0028*/ 	.byte	0x04, 0x17
        /*002a*/ 	.short	(.L_8631 - .L_8630)
.L_8630:
        /*002c*/ 	.word	0x00000000
        /*0030*/ 	.short	0x0005
        /*0032*/ 	.short	0x0020
        /*0034*/ 	.byte	0x00, 0xf5, 0x21, 0x00


	//----- nvinfo : EIATTR_KPARAM_INFO
	.align		4
.L_8631:
        /*0038*/ 	.byte	0x04, 0x17
        /*003a*/ 	.short	(.L_8633 - .L_8632)
.L_8632:
        /*003c*/ 	.word	0x00000000
        /*0040*/ 	.short	0x0004
        /*0042*/ 	.short	0x0018
        /*0044*/ 	.byte	0x00, 0xf5, 0x21, 0x00


	//----- nvinfo : EIATTR_KPARAM_INFO
	.align		4
.L_8633:
        /*0048*/ 	.byte	0x04, 0x17
        /*004a*/ 	.short	(.L_8635 - .L_8634)
.L_8634:
        /*004c*/ 	.word	0x00000000
        /*0050*/ 	.short	0x0003
        /*0052*/ 	.short	0x0010
        /*0054*/ 	.byte	0x00, 0xf5, 0x21, 0x00


	//----- nvinfo : EIATTR_KPARAM_INFO
	.align		4
.L_8635:
        /*0058*/ 	.byte	0x04, 0x17
        /*005a*/ 	.short	(.L_8637 - .L_8636)
.L_8636:
        /*005c*/ 	.word	0x00000000
        /*0060*/ 	.short	0x0002
        /*0062*/ 	.short	0x0008
        /*0064*/ 	.byte	0x00, 0xf0, 0x11, 0x00


	//----- nvinfo : EIATTR_KPARAM_INFO
	.align		4
.L_8637:
        /*0068*/ 	.byte	0x04, 0x17
        /*006a*/ 	.short	(.L_8639 - .L_8638)
.L_8638:
        /*006c*/ 	.word	0x00000000
        /*0070*/ 	.short	0x0001
        /*0072*/ 	.short	0x0004
        /*0074*/ 	.byte	0x00, 0xf0, 0x11, 0x00


	//----- nvinfo : EIATTR_KPARAM_INFO
	.align		4
.L_8639:
        /*0078*/ 	.byte	0x04, 0x17
        /*007a*/ 	.short	(.L_8641 - .L_8640)
.L_8640:
        /*007c*/ 	.word	0x00000000
        /*0080*/ 	.short	0x0000
        /*0082*/ 	.short	0x0000
        /*0084*/ 	.byte	0x00, 0xf0, 0x11, 0x00


	//----- nvinfo : EIATTR_SPARSE_MMA_MASK
	.align		4
.L_8641:
        /*0088*/ 	.byte	0x03, 0x50
        /*008a*/ 	.short	0x0000


	//----- nvinfo : EIATTR_MAXREG_COUNT
	.align		4
        /*008c*/ 	.byte	0x03, 0x1b
        /*008e*/ 	.short	0x00ff


	//----- nvinfo : EIATTR_NUM_BARRIERS
	.align		4
        /*0090*/ 	.byte	0x02, 0x4c
        /*0092*/ 	.byte	0x01
	.zero		1


	//----- nvinfo : EIATTR_MERCURY_ISA_VERSION
	.align		4
        /*0094*/ 	.byte	0x03, 0x5f
        /*0096*/ 	.short	0x0101


	//----- nvinfo : EIATTR_VRC_CTA_INIT_COUNT
	.align		4
        /*0098*/ 	.byte	0x02, 0x4a
	.zero		1
	.zero		1


	//----- nvinfo : EIATTR_EXIT_INSTR_OFFSETS
	.align		4
        /*009c*/ 	.byte	0x04, 0x1c
        /*009e*/ 	.short	(.L_8643 - .L_8642)


	//   ....[0]....
.L_8642:
        /*00a0*/ 	.word	0x000002f0


	//   ....[1]....
        /*00a4*/ 	.word	0x00000eb0


	//----- nvinfo : EIATTR_MAX_THREADS
	.align		4
.L_8643:
        /*00a8*/ 	.byte	0x04, 0x05
        /*00aa*/ 	.short	(.L_8645 - .L_8644)
.L_8644:
        /*00ac*/ 	.word	0x00000100
        /*00b0*/ 	.word	0x00000001
        /*00b4*/ 	.word	0x00000001


	//----- nvinfo : EIATTR_CRS_STACK_SIZE
	.align		4
.L_8645:
        /*00b8*/ 	.byte	0x04, 0x1e
        /*00ba*/ 	.short	(.L_8647 - .L_8646)
.L_8646:
        /*00bc*/ 	.word	0x00000000


	//----- nvinfo : EIATTR_CBANK_PARAM_SIZE
	.align		4
.L_8647:
        /*00c0*/ 	.byte	0x03, 0x19
        /*00c2*/ 	.short	0x0030


	//----- nvinfo : EIATTR_PARAM_CBANK
	.align		4
        /*00c4*/ 	.byte	0x04, 0x0a
        /*00c6*/ 	.short	(.L_8649 - .L_8648)
	.align		4
.L_8648:
        /*00c8*/ 	.word	index@(.nv.constant0._Z9cuda_gemmIiLi256ELi4ELi1ELi32ELi128ELi128ELi32ELi0ELi1EEviiiPT_S1_S1_ii)
        /*00cc*/ 	.short	0x0380
        /*00ce*/ 	.short	0x0030


	//----- nvinfo : EIATTR_SW_WAR
	.align		4
.L_8649:
        /*00d0*/ 	.byte	0x04, 0x36
        /*00d2*/ 	.short	(.L_8651 - .L_8650)
.L_8650:
        /*00d4*/ 	.word	0x00000008
.L_8651:


//--------------------- .nv.info._Z9cuda_gemmIiLi256ELi4ELi1ELi32ELi128ELi128ELi32ELi0ELi0EEviiiPT_S1_S1_ii --------------------------
	.section	.nv.info._Z9cuda_gemmIiLi256ELi4ELi1ELi32ELi128ELi128ELi32ELi0ELi0EEviiiPT_S1_S1_ii,"",@"SHT_CUDA_INFO"
	.sectionflags	@""
	.align	4


	//----- nvinfo : EIATTR_CUDA_API_VERSION
	.align		4
        /*0000*/ 	.byte	0x04, 0x37
        /*0002*/ 	.short	(.L_8653 - .L_8652)
.L_8652:
        /*0004*/ 	.word	0x00000082


	//----- nvinfo : EIATTR_KPARAM_INFO
	.align		4
.L_8653:
        /*0008*/ 	.byte	0x04, 0x17
        /*000a*/ 	.short	(.L_8655 - .L_8654)
.L_8654:
        /*000c*/ 	.word	0x00000000
        /*0010*/ 	.short	0x0007
        /*0012*/ 	.short	0x002c
        /*0014*/ 	.byte	0x00, 0xf0, 0x11, 0x00


	//----- nvinfo : EIATTR_KPARAM_INFO
	.align		4
.L_8655:
        /*0018*/ 	.byte	0x04, 0x17
        /*001a*/ 	.short	(.L_8657 - .L_8656)
.L_8656:
        /*001c*/ 	.word	0x00000000
        /*0020*/ 	.short	0x0006
        /*0022*/ 	.short	0x0028
        /*0024*/ 	.byte	0x00, 0xf0, 0x11, 0x00


	//----- nvinfo : EIATTR_KPARAM_INFO
	.align		4
.L_8657:
        /*0028*/ 	.byte	0x04, 0x17
        /*002a*/ 	.short	(.L_8659 - .L_8658)
.L_8658:
        /*002c*/ 	.word	0x00000000
        /*0030*/ 	.short	0x0005
        /*0032*/ 	.short	0x0020
        /*0034*/ 	.byte	0x00, 0xf5, 0x21, 0x00


	//----- nvinfo : EIATTR_KPARAM_INFO
	.align		4
.L_8659:
        /*0038*/ 	.byte	0x04, 0x17
        /*003a*/ 	.short	(.L_8661 - .L_8660)
.L_8660:
        /*003c*/ 	.word	0x00000000
        /*0040*/ 	.short	0x0004
        /*0042*/ 	.short	0x0018
        /*0044*/ 	.byte	0x00, 0xf5, 0x21, 0x00


	//----- nvinfo : EIATTR_KPARAM_INFO
	.align		4
.L_8661:
        /*0048*/ 	.byte	0x04, 0x17
        /*004a*/ 	.short	(.L_8663 - .L_8662)
.L_8662:
        /*004c*/ 	.word	0x00000000
        /*0050*/ 	.short	0x0003
        /*0052*/ 	.short	0x0010
        /*0054*/ 	.byte	0x00, 0xf5, 0x21, 0x00


	//----- nvinfo : EIATTR_KPARAM_INFO
	.align		4
.L_8663:
        /*0058*/ 	.byte	0x04, 0x17
        /*005a*/ 	.short	(.L_8665 - .L_8664)
.L_8664:
        /*005c*/ 	.word	0x00000000
        /*0060*/ 	.short	0x0002
        /*0062*/ 	.short	0x0008
        /*0064*/ 	.byte	0x00, 0xf0, 0x11, 0x00


	//----- nvinfo : EIATTR_KPARAM_INFO
	.align		4
.L_8665:
        /*0068*/ 	.byte	0x04, 0x17
        /*006a*/ 	.short	(.L_8667 - .L_8666)
.L_8666:
        /*006c*/ 	.word	0x00000000
        /*0070*/ 	.short	0x0001
        /*0072*/ 	.short	0x0004
        /*0074*/ 	.byte	0x00, 0xf0, 0x11, 0x00


	//----- nvinfo : EIATTR_KPARAM_INFO
	.align		4
.L_8667:
        /*0078*/ 	.byte	0x04, 0x17
        /*007a*/ 	.short	(.L_8669 - .L_8668)
.L_8668:
        /*007c*/ 	.word	0x00000000
        /*0080*/ 	.short	0x0000
        /*0082*/ 	.short	0x0000
        /*0084*/ 	.byte	0x00, 0xf0, 0x11, 0x00


	//----- nvinfo : EIATTR_SPARSE_MMA_MASK
	.align		4
.L_8669:
        /*0088*/ 	.byte	0x03, 0x50
        /*008a*/ 	.short	0x0000


	//----- nvinfo : EIATTR_MAXREG_COUNT
	.align		4
        /*008c*/ 	.byte	0x03, 0x1b
        /*008e*/ 	.short	0x00ff


	//----- nvinfo : EIATTR_NUM_BARRIERS
	.align		4
        /*0090*/ 	.byte	0x02, 0x4c
        /*0092*/ 	.byte	0x01
	.zero		1


	//----- nvinfo : EIATTR_MERCURY_ISA_VERSION
	.align		4
        /*0094*/ 	.byte	0x03, 0x5f
        /*0096*/ 	.short	0x0101


	//----- nvinfo : EIATTR_COOP_GROUP_MASK_REGIDS
	.align		4
        /*0098*/ 	.byte	0x04, 0x29
        /*009a*/ 	.short	(.L_8671 - .L_8670)


	//   ....[0]....
.L_8670:
        /*009c*/ 	.word	0xffffffff


	//----- nvinfo : EIATTR_COOP_GROUP_INSTR_OFFSETS
	.align		4
.L_8671:
        /*00a0*/ 	.byte	0x04, 0x28
        /*00a2*/ 	.short	(.L_8673 - .L_8672)


	//   ....[0]....
.L_8672:
        /*00a4*/ 	.word	0x00004aa0


	//----- nvinfo : EIATTR_VRC_CTA_INIT_COUNT
	.align		4
.L_8673:
        /*00a8*/ 	.byte	0x02, 0x4a
	.zero		1
	.zero		1


	//----- nvinfo : EIATTR_EXIT_INSTR_OFFSETS
	.align		4
        /*00ac*/ 	.byte	0x04, 0x1c
        /*00ae*/ 	.short	(.L_8675 - .L_8674)


	//   ....[0]....
.L_8674:
        /*00b0*/ 	.word	0x00000560


	//   ....[1]....
        /*00b4*/ 	.word	0x00005c10


	//----- nvinfo : EIATTR_MAX_THREADS
	.align		4
.L_8675:
        /*00b8*/ 	.byte	0x04, 0x05
        /*00ba*/ 	.short	(.L_8677 - .L_8676)
.L_8676:
        /*00bc*/ 	.word	0x00000100
        /*00c0*/ 	.word	0x00000001
        /*00c4*/ 	.word	0x00000001


	//----- nvinfo : EIATTR_CRS_STACK_SIZE
	.align		4
.L_8677:
        /*00c8*/ 	.byte	0x04, 0x1e
        /*00ca*/ 	.short	(.L_8679 - .L_8678)
.L_8678:
        /*00cc*/ 	.word	0x00000000


	//----- nvinfo : EIATTR_CBANK_PARAM_SIZE
	.align		4
.L_8679:
        /*00d0*/ 	.byte	0x03, 0x19
        /*00d2*/ 	.short	0x0030


	//----- nvinfo : EIATTR_PARAM_CBANK
	.align		4
        /*00d4*/ 	.byte	0x04, 0x0a
        /*00d6*/ 	.short	(.L_8681 - .L_8680)
	.align		4
.L_8680:
        /*00d8*/ 	.word	index@(.nv.constant0._Z9cuda_gemmIiLi256ELi4ELi1ELi32ELi128ELi128ELi32ELi0ELi0EEviiiPT_S1_S1_ii)
        /*00dc*/ 	.short	0x0380
        /*00de*/ 	.short	0x0030


	//----- nvinfo : EIATTR_SW_WAR
	.align		4
.L_8681:
        /*00e0*/ 	.byte	0x04, 0x36
        /*00e2*/ 	.short	(.L_8683 - .L_8682)
.L_8682:
        /*00e4*/ 	.word	0x00000008
.L_8683:


//--------------------- .nv.info._Z9cuda_gemmIiLi256ELi4ELi1ELi32ELi64ELi64ELi32ELi1ELi1EEviiiPT_S1_S1_ii --------------------------
	.section	.nv.info._Z9cuda_gemmIiLi256ELi4ELi1ELi32ELi64ELi64ELi32ELi1ELi1EEviiiPT_S1_S1_ii,"",@"SHT_CUDA_INFO"
	.sectionflags	@""
	.align	4


	//----- nvinfo : EIATTR_CUDA_API_VERSION
	.align		4
        /*0000*/ 	.byte	0x04, 0x37
        /*0002*/ 	.short	(.L_8685 - .L_8684)
.L_8684:
        /*0004*/ 	.word	0x00000082


	//----- nvinfo : EIATTR_KPARAM_INFO
	.align		4
.L_8685:
        /*0008*/ 	.byte	0x04, 0x17
        /*000a*/ 	.short	(.L_8687 - .L_8686)
.L_8686:
        /*000c*/ 	.word	0x00000000
        /*0010*/ 	.short	0x0007
        /*0012*/ 	.short	0x002c
        /*0014*/ 	.byte	0x00, 0xf0, 0x11, 0x00


	//----- nvinfo : EIATTR_KPARAM_INFO
	.align		4
.L_8687:
        /*0018*/ 	.byte	0x04, 0x17
        /*001a*/ 	.short	(.L_8689 - .L_8688)
.L_8688:
        /*001c*/ 	.word	0x00000000
        /*0020*/ 	.short	0x0006
        /*0022*/ 	.short	0x0028
        /*0024*/ 	.byte	0x00, 0xf0, 0x11, 0x00


	//----- nvinfo : EIATTR_KPARAM_INFO
	.align		4
.L_8689:
        /*0028*/ 	.byte	0x04, 0x17
        /*002a*/ 	.short	(.L_8691 - .L_8690)
.L_8690:
        /*002c*/ 	.word	0x00000000
        /*0030*/ 	.short	0x0005
        /*0032*/ 	.short	0x0020
        /*0034*/ 	.byte	0x00, 0xf5, 0x21, 0x00


	//----- nvinfo : EIATTR_KPARAM_INFO
	.align		4
.L_8691:
        /*0038*/ 	.byte	0x04, 0x17
        /*003a*/ 	.short	(.L_8693 - .L_8692)
.L_8692:
        /*003c*/ 	.word	0x00000000
        /*0040*/ 	.short	0x0004
        /*0042*/ 	.short	0x0018
        /*0044*/ 	.byte	0x00, 0xf5, 0x21, 0x00


	//----- nvinfo : EIATTR_KPARAM_INFO
	.align		4
.L_8693:
        /*0048*/ 	.byte	0x04, 0x17
        /*004a*/ 	.short	(.L_8695 - .L_8694)
.L_8694:
        /*004c*/ 	.word	0x00000000
        /*0050*/ 	.short	0x0003
        /*0052*/ 	.short	0x0010
        /*0054*/ 	.byte	0x00, 0xf5, 0x21, 0x00


	//----- nvinfo : EIATTR_KPARAM_INFO
	.align		4
.L_8695:
        /*0058*/ 	.byte	0x04, 0x17
        /*005a*/ 	.short	(.L_8697 - .L_8696)
.L_8696:
        /*005c*/ 	.word	0x00000000
        /*0060*/ 	.short	0x0002
        /*0062*/ 	.short	0x0008
        /*0064*/ 	.byte	0x00, 0xf0, 0x11, 0x00


	//----- nvinfo : EIATTR_KPARAM_INFO
	.align		4
.L_8697:
        /*0068*/ 	.byte	0x04, 0x17
        /*006a*/ 	.short	(.L_8699 - .L_8698)
.L_8698:
        /*006c*/ 	.word	0x00000000
        /*0070*/ 	.short	0x0001
        /*0072*/ 	.short	0x0004
        /*0074*/ 	.byte	0x00, 0xf0, 0x11, 0x00


	//----- nvinfo : EIATTR_KPARAM_INFO
	.align		4
.L_8699:
        /*0078*/ 	.byte	0x04, 0x17
        /*007a*/ 	.short	(.L_8701 - .L_8700)
.L_8700:
        /*007c*/ 	.word	0x00000000
        /*0080*/ 	.short	0x0000
        /*0082*/ 	.short	0x0000
        /*0084*/ 	.byte	0x00, 0xf0, 0x11, 0x00


	//----- nvinfo : EIATTR_SPARSE_MMA_MASK
	.align		4
.L_8701:
        /*0088*/ 	.byte	0x03, 0x50
        /*008a*/ 	.short	0x0000


	//----- nvinfo : EIATTR_MAXREG_COUNT
	.align		4
        /*008c*/ 	.byte	0x03, 0x1b
        /*008e*/ 	.short	0x00ff


	//----- nvinfo : EIATTR_NUM_BARRIERS
	.align		4
        /*0090*/ 	.byte	0x02, 0x4c
        /*0092*/ 	.byte	0x01
	.zero		1


	//----- nvinfo : EIATTR_MERCURY_ISA_VERSION
	.align		4
        /*0094*/ 	.byte	0x03, 0x5f
        /*0096*/ 	.short	0x0101


	//----- nvinfo : EIATTR_VRC_CTA_INIT_COUNT
	.align		4
        /*0098*/ 	.byte	0x02, 0x4a
	.zero		1
	.zero		1


	//----- nvinfo : EIATTR_EXIT_INSTR_OFFSETS
	.align		4
        /*009c*/ 	.byte	0x04, 0x1c
        /*009e*/ 	.short	(.L_8703 - .L_8702)


	//   ....[0]....
.L_8702:
        /*00a0*/ 	.word	0x00000050


	//   ....[1]....
        /*00a4*/ 	.word	0x00001260


	//----- nvinfo : EIATTR_MAX_THREADS
	.align		4
.L_8703:
        /*00a8*/ 	.byte	0x04, 0x05
        /*00aa*/ 	.short	(.L_8705 - .L_8704)
.L_8704:
        /*00ac*/ 	.word	0x00000100
        /*00b0*/ 	.word	0x00000001
        /*00b4*/ 	.word	0x00000001


	//----- nvinfo : EIATTR_CRS_STACK_SIZE
	.align		4
.L_8705:
        /*00b8*/ 	.byte	0x04, 0x1e
        /*00ba*/ 	.short	(.L_8707 - .L_8706)
.L_8706:
        /*00bc*/ 	.word	0x00000000


	//----- nvinfo : EIATTR_CBANK_PARAM_SIZE
	.align		4
.L_8707:
        /*00c0*/ 	.byte	0x03, 0x19
        /*00c2*/ 	.short	0x0030


	//----- nvinfo : EIATTR_PARAM_CBANK
	.align		4
        /*00c4*/ 	.byte	0x04, 0x0a
        /*00c6*/ 	.short	(.L_8709 - .L_8708)
	.align		4
.L_8708:
        /*00c8*/ 	.word	index@(.nv.constant0._Z9cuda_gemmIiLi256ELi4ELi1ELi32ELi64ELi64ELi32ELi1ELi1EEviiiPT_S1_S1_ii)
        /*00cc*/ 	.short	0x0380
        /*00ce*/ 	.short	0x0030


	//----- nvinfo : EIATTR_SW_WAR
	.align		4
.L_8709:
        /*00d0*/ 	.byte	0x04, 0x36
        /*00d2*/ 	.short	(.L_8711 - .L_8710)
.L_8710:
        /*00d4*/ 	.word	0x00000008
.L_8711:


//--------------------- .nv.info._Z9cuda_gemmIiLi256ELi4ELi1ELi32ELi64ELi64ELi32ELi1ELi0EEviiiPT_S1_S1_ii --------------------------
	.section	.nv.info._Z9cuda_gemmIiLi256ELi4ELi1ELi32ELi64ELi64ELi32ELi1ELi0EEviiiPT_S1_S1_ii,"",@"SHT_CUDA_INFO"
	.sectionflags	@""
	.align	4


	//----- nvinfo : EIATTR_CUDA_API_VERSION
	.align		4
        /*0000*/ 	.byte	0x04, 0x37
        /*0002*/ 	.short	(.L_8713 - .L_8712)
.L_8712:
        /*0004*/ 	.word	0x00000082


	//----- nvinfo : EIATTR_KPARAM_INFO
	.align		4
.L_8713:
        /*0008*/ 	.byte	0x04, 0x17
        /*000a*/ 	.short	(.L_8715 - .L_8714)
.L_8714:
        /*000c*/ 	.word	0x00000000
        /*0010*/ 	.short	0x0007
        /*0012*/ 	.short	0x002c
        /*0014*/ 	.byte	0x00, 0xf0, 0x11, 0x00


	//----- nvinfo : EIATTR_KPARAM_INFO
	.align		4
.L_8715:
        /*0018*/ 	.byte	0x04, 0x17
        /*001a*/ 	.short	(.L_8717 - .L_8716)
.L_8716:
        /*001c*/ 	.word	0x00000000
        /*0020*/ 	.short	0x0006
        /*0022*/ 	.short	0x0028
        /*0024*/ 	.byte	0x00, 0xf0, 0x11, 0x00


	//----- nvinfo : EIATTR_KPARAM_INFO
	.align		4
.L_8717:
        /*0028*/ 	.byte	0x04, 0x17
        /*002a*/ 	.short	(.L_8719 - .L_8718)
.L_8718:
        /*002c*/ 	.word	0x00000000
        /*0030*/ 	.short	0x0005
        /*0032*/ 	.short	0x0020
        /*0034*/ 	.byte	0x00, 0xf5, 0x21, 0x00


	//----- nvinfo : EIATTR_KPARAM_INFO
	.align		4
.L_8719:
        /*0038*/ 	.byte	0x04, 0x17
        /*003a*/ 	.short	(.L_8721 - .L_8720)
.L_8720:
        /*003c*/ 	.word	0x00000000
        /*0040*/ 	.short	0x0004
        /*0042*/ 	.short	0x0018
        /*0044*/ 	.byte	0x00, 0xf5, 0x21, 0x00


	//----- nvinfo : EIATTR_KPARAM_INFO
	.align		4
.L_8721:
        /*0048*/ 	.byte	0x04, 0x17
        /*004a*/ 	.short	(.L_8723 - .L_8722)
.L_8722:
        /*004c*/ 	.word	0x00000000
        /*0050*/ 	.short	0x0003
        /*0052*/ 	.short	0x0010
        /*0054*/ 	.byte	0x00, 0xf5, 0x21, 0x00


	//----- nvinfo : EIATTR_KPARAM_INFO
	.align		4
.L_8723:
        /*0058*/ 	.byte	0x04, 0x17
        /*005a*/ 	.short	(.L_8725 - .L_8724)
.L_8724:
        /*005c*/ 	.word	0x00000000
        /*0060*/ 	.short	0x0002
        /*0062*/ 	.short	0x0008
        /*0064*/ 	.byte	0x00, 0xf0, 0x11, 0x00


	//----- nvinfo : EIATTR_KPARAM_INFO
	.align		4
.L_8725:
        /*0068*/ 	.byte	0x04, 0x17
        /*006a*/ 	.short	(.L_8727 - .L_8726)
.L_8726:
        /*006c*/ 	.word	0x00000000
        /*0070*/ 	.short	0x0001
        /*0072*/ 	.short	0x0004
        /*0074*/ 	.byte	0x00, 0xf0, 0x11, 0x00


	//----- nvinfo : EIATTR_KPARAM_INFO
	.align		4
.L_8727:
        /*0078*/ 	.byte	0x04, 0x17
        /*007a*/ 	.short	(.L_8729 - .L_8728)
.L_8728:
        /*007c*/ 	.word	0x00000000
        /*0080*/ 	.short	0x0000
        /*0082*/ 	.short	0x0000
        /*0084*/ 	.byte	0x00, 0xf0, 0x11, 0x00


	//----- nvinfo : EIATTR_SPARSE_MMA_MASK
	.align		4
.L_8729:
        /*0088*/ 	.byte	0x03, 0x50
        /*008a*/ 	.short	0x0000


	//----- nvinfo : EIATTR_MAXREG_COUNT
	.align		4
        /*008c*/ 	.byte	0x03, 0x1b
        /*008e*/ 	.short	0x00ff


	//----- nvinfo : EIATTR_NUM_BARRIERS
	.align		4
        /*0090*/ 	.byte	0x02, 0x4c
        /*0092*/ 	.byte	0x01
	.zero		1


	//----- nvinfo : EIATTR_MERCURY_ISA_VERSION
	.align		4
        /*0094*/ 	.byte	0x03, 0x5f
        /*0096*/ 	.short	0x0101


	//----- nvinfo : EIATTR_COOP_GROUP_MASK_REGIDS
	.align		4
        /*0098*/ 	.byte	0x04, 0x29
        /*009a*/ 	.short	(.L_8731 - .L_8730)


	//   ....[0]....
.L_8730:
        /*009c*/ 	.word	0xffffffff


	//----- nvinfo : EIATTR_COOP_GROUP_INSTR_OFFSETS
	.align		4
.L_8731:
        /*00a0*/ 	.byte	0x04, 0x28
        /*00a2*/ 	.short	(.L_8733 - .L_8732)


	//   ....[0]....
.L_8732:
        /*00a4*/ 	.word	0x000046f0


	//----- nvinfo : EIATTR_VRC_CTA_INIT_COUNT
	.align		4
.L_8733:
        /*00a8*/ 	.byte	0x02, 0x4a
	.zero		1
	.zero		1


	//----- nvinfo : EIATTR_EXIT_INSTR_OFFSETS
	.align		4
        /*00ac*/ 	.byte	0x04, 0x1c
        /*00ae*/ 	.short	(.L_8735 - .L_8734)


	//   ....[0]....
.L_8734:
        /*00b0*/ 	.word	0x00000300


	//   ....[1]....
        /*00b4*/ 	.word	0x00004da0


	//----- nvinfo : EIATTR_MAX_THREADS
	.align		4
.L_8735:
        /*00b8*/ 	.byte	0x04, 0x05
        /*00ba*/ 	.short	(.L_8737 - .L_8736)
.L_8736:
        /*00bc*/ 	.word	0x00000100
        /*00c0*/ 	.word	0x00000001
        /*00c4*/ 	.word	0x00000001


	//----- nvinfo : EIATTR_CRS_STACK_SIZE
	.align		4
.L_8737:
        /*00c8*/ 	.byte	0x04, 0x1e
        /*00ca*/ 	.short	(.L_8739 - .L_8738)
.L_8738:
        /*00cc*/ 	.word	0x00000000


	//----- nvinfo : EIATTR_CBANK_PARAM_SIZE
	.align		4
.L_8739:
        /*00d0*/ 	.byte	0x03, 0x19
        /*00d2*/ 	.short	0x0030


	//----- nvinfo : EIATTR_PARAM_CBANK
	.align		4
        /*00d4*/ 	.byte	0x04, 0x0a
        /*00d6*/ 	.short	(.L_8741 - .L_8740)
	.align		4
.L_8740:
        /*00d8*/ 	.word	index@(.nv.constant0._Z9cuda_gemmIiLi256ELi4ELi1ELi32ELi64ELi64ELi32ELi1ELi0EEviiiPT_S1_S1_ii)
        /*00dc*/ 	.short	0x0380
        /*00de*/ 	.short	0x0030


	//----- nvinfo : EIATTR_SW_WAR
	.align		4
.L_8741:
        /*00e0*/ 	.byte	0x04, 0x36
        /*00e2*/ 	.short	(.L_8743 - .L_8742)
.L_8742:
        /*00e4*/ 	.word	0x00000008
.L_8743:


//--------------------- .nv.info._Z9cuda_gemmIiLi256ELi4ELi1ELi32ELi64ELi64ELi32ELi0ELi1EEviiiPT_S1_S1_ii --------------------------
	.section	.nv.info._Z9cuda_gemmIiLi256ELi4ELi1ELi32ELi64ELi64ELi32ELi0ELi1EEviiiPT_S1_S1_ii,"",@"SHT_CUDA_INFO"
	.sectionflags	@""
	.align	4


	//----- nvinfo : EIATTR_CUDA_API_VERSION
	.align		4
        /*0000*/ 	.byte	0x04, 0x37
        /*0002*/ 	.short	(.L_8745 - .L_8744)
.L_8744:
        /*0004*/ 	.word	0x00000082


	//----- nvinfo : EIATTR_KPARAM_INFO
	.align		4
.L_8745:
        /*0008*/ 	.byte	0x04, 0x17
        /*000a*/ 	.short	(.L_8747 - .L_8746)
.L_8746:
        /*000c*/ 	.word	0x00000000
        /*0010*/ 	.short	0x0007
        /*0012*/ 	.short	0x002c
        /*0014*/ 	.byte	0x00, 0xf0, 0x11, 0x00


	//----- nvinfo : EIATTR_KPARAM_INFO
	.align		4
.L_8747:
        /*0018*/ 	.byte	0x04, 0x17
        /*001a*/ 	.short	(.L_8749 - .L_8748)
.L_8748:
        /*001c*/ 	.word	0x00000000
        /*0020*/ 	.short	0x0006
        /*0022*/ 	.short	0x0028
        /*0024*/ 	.byte	0x00, 0xf0, 0x11, 0x00


	//----- nvinfo : EIATTR_KPARAM_INFO
	.align		4
.L_8749:
        /*0028*/ 	.byte	0x04, 0x17
        /*002a*/ 	.short	(.L_8751 - .L_8750)
.L_8750:
        /*002c*/ 	.word	0x00000000
        /*0030*/ 	.short	0x0005
        /*0032*/ 	.short	0x0020
        /*0034*/ 	.byte	0x00, 0xf5, 0x21, 0x00


	//----- nvinfo : EIATTR_KPARAM_INFO
	.align		4
.L_8751:
        /*0038*/ 	.byte	0x04, 0x17
        /*003a*/ 	.short	(.L_8753 - .L_8752)
.L_8752:
        /*003c*/ 	.word	0x00000000
        /*0040*/ 	.short	0x0004
        /*0042*/ 	.short	0x0018
        /*0044*/ 	.byte	0x00, 0xf5, 0x21, 0x00


	//----- nvinfo : EIATTR_KPARAM_INFO
	.align		4
.L_8753:
        /*0048*/ 	.byte	0x04, 0x17
        /*004a*/ 	.short	(.L_8755 - .L_8754)
.L_8754:
        /*004c*/ 	.word	0x00000000
        /*0050*/ 	.short	0x0003
        /*0052*/ 	.short	0x0010
        /*0054*/ 	.byte	0x00, 0xf5, 0x21, 0x00


	//----- nvinfo : EIATTR_KPARAM_INFO
	.align		4
.L_8755:
        /*0058*/ 	.byte	0x04, 0x17
        /*005a*/ 	.short	(.L_8757 - .L_8756)
.L_8756:
        /*005c*/ 	.word	0x00000000
        /*0060*/ 	.short	0x0002
        /*0062*/ 	.short	0x0008
        /*0064*/ 	.byte	0x00, 0xf0, 0x11, 0x00


	//----- nvinfo : EIATTR_KPARAM_INFO
	.align		4
.L_8757:
        /*0068*/ 	.byte	0x04, 0x17
        /*006a*/ 	.short	(.L_8759 - .L_8758)
.L_8758:
        /*006c*/ 	.word	0x00000000
        /*0070*/ 	.short	0x0001
        /*0072*/ 	.short	0x0004
        /*0074*/ 	.byte	0x00, 0xf0, 0x11, 0x00


	//----- nvinfo : EIATTR_KPARAM_INFO
	.align		4
.L_8759:
        /*0078*/ 	.byte	0x04, 0x17
        /*007a*/ 	.short	(.L_8761 - .L_8760)
.L_8760:
        /*007c*/ 	.word	0x00000000
        /*0080*/ 	.short	0x0000
        /*0082*/ 	.short	0x0000
        /*0084*/ 	.byte	0x00, 0xf0, 0x11, 0x00


	//----- nvinfo : EIATTR_SPARSE_MMA_MASK
	.align		4
.L_8761:
        /*0088*/ 	.byte	0x03, 0x50
        /*008a*/ 	.short	0x0000


	//----- nvinfo : EIATTR_MAXREG_COUNT
	.align		4
        /*008c*/ 	.byte	0x03, 0x1b
        /*008e*/ 	.short	0x00ff


	//----- nvinfo : EIATTR_NUM_BARRIERS
	.align		4
        /*0090*/ 	.byte	0x02, 0x4c
        /*0092*/ 	.byte	0x01
	.zero		1


	//----- nvinfo : EIATTR_MERCURY_ISA_VERSION
	.align		4
        /*0094*/ 	.byte	0x03, 0x5f
        /*0096*/ 	.short	0x0101


	//----- nvinfo : EIATTR_VRC_CTA_INIT_COUNT
	.align		4
        /*0098*/ 	.byte	0x02, 0x4a
	.zero		1
	.zero		1


	//----- nvinfo : EIATTR_EXIT_INSTR_OFFSETS
	.align		4
        /*009c*/ 	.byte	0x04, 0x1c
        /*009e*/ 	.short	(.L_8763 - .L_8762)


	//   ....[0]....
.L_8762:
        /*00a0*/ 	.word	0x000002f0


	//   ....[1]....
        /*00a4*/ 	.word	0x00000eb0


	//----- nvinfo : EIATTR_MAX_THREADS
	.align		4
.L_8763:
        /*00a8*/ 	.byte	0x04, 0x05
        /*00aa*/ 	.short	(.L_8765 - .L_8764)
.L_8764:
        /*00ac*/ 	.word	0x00000100
        /*00b0*/ 	.word	0x00000001
        /*00b4*/ 	.word	0x00000001


	//----- nvinfo : EIATTR_CRS_STACK_SIZE
	.align		4
.L_8765:
        /*00b8*/ 	.byte	0x04, 0x1e
        /*00ba*/ 	.short	(.L_8767 - .L_8766)
.L_8766:
        /*00bc*/ 	.word	0x00000000


	//----- nvinfo : EIATTR_CBANK_PARAM_SIZE
	.align		4
.L_8767:
        /*00c0*/ 	.byte	0x03, 0x19
        /*00c2*/ 	.short	0x0030


	//----- nvinfo : EIATTR_PARAM_CBANK
	.align		4
        /*00c4*/ 	.byte	0x04, 0x0a
        /*00c6*/ 	.short	(.L_8769 - .L_8768)
	.align		4
.L_8768:
        /*00c8*/ 	.word	index@(.nv.constant0._Z9cuda_gemmIiLi256ELi4ELi1ELi32ELi64ELi64ELi32ELi0ELi1EEviiiPT_S1_S1_ii)
        /*00cc*/ 	.short	0x0380
        /*00ce*/ 	.short	0x0030


	//----- nvinfo : EIATTR_SW_WAR
	.align		4
.L_8769:
        /*00d0*/ 	.byte	0x04, 0x36
        /*00d2*/ 	.short	(.L_8771 - .L_8770)
.L_8770:
        /*00d4*/ 	.word	0x00000008
.L_8771:


//--------------------- .nv.info._Z9cuda_gemmIiLi256ELi4ELi1ELi32ELi64ELi64ELi32ELi0ELi0EEviiiPT_S1_S1_ii --------------------------
	.section	.nv.info._Z9cuda_gemmIiLi256ELi4ELi1ELi32ELi64ELi64ELi32ELi0ELi0EEviiiPT_S1_S1_ii,"",@"SHT_CUDA_INFO"
	.sectionflags	@""
	.align	4


	//----- nvinfo : EIATTR_CUDA_API_VERSION
	.align		4
        /*0000*/ 	.byte	0x04, 0x37
        /*0002*/ 	.short	(.L_8773 - .L_8772)
.L_8772:
        /*0004*/ 	.word	0x00000082


	//----- nvinfo : EIATTR_KPARAM_INFO
	.align		4
.L_8773:
        /*0008*/ 	.byte	0x04, 0x17
        /*000a*/ 	.short	(.L_8775 - .L_8774)
.L_8774:
        /*000c*/ 	.word	0x00000000
        /*0010*/ 	.short	0x0007
        /*0012*/ 	.short	0x002c
        /*0014*/ 	.byte	0x00, 0xf0, 0x11, 0x00


	//----- nvinfo : EIATTR_KPARAM_INFO
	.align		4
.L_8775:
        /*0018*/ 	.byte	0x04, 0x17
        /*001a*/ 	.short	(.L_8777 - .L_8776)
.L_8776:
        /*001c*/ 	.word	0x00000000
        /*0020*/ 	.short	0x0006
        /*0022*/ 	.short	0x0028
        /*0024*/ 	.byte	0x00, 0xf0, 0x11, 0x00


	//----- nvinfo : EIATTR_KPARAM_INFO
	.align		4
.L_8777:
        /*0028*/ 	.byte	0x04, 0x17
        /*002a*/ 	.short	(.L_8779 - .L_8778)
.L_8778:
        /*002c*/ 	.word	0x00000000
        /*0030*/ 	.short	0x0005
        /*0032*/ 	.short	0x0020
        /*0034*/ 	.byte	0x00, 0xf5, 0x21, 0x00


	//----- nvinfo : EIATTR_KPARAM_INFO
	.align		4
.L_8779:
        /*0038*/ 	.byte	0x04, 0x17
        /*003a*/ 	.short	(.L_8781 - .L_8780)
.L_8780:
        /*003c*/ 	.word	0x00000000
        /*0040*/ 	.short	0x0004
        /*0042*/ 	.short	0x0018
        /*0044*/ 	.byte	0x00, 0xf5, 0x21, 0x00


	//----- nvinfo : EIATTR_KPARAM_INFO
	.align		4
.L_8781:
        /*0048*/ 	.byte	0x04, 0x17
        /*004a*/ 	.short	(.L_8783 - .L_8782)
.L_8782:
        /*004c*/ 	.word	0x00000000
        /*0050*/ 	.short	0x0003
        /*0052*/ 	.short	0x0010
        /*0054*/ 	.byte	0x00, 0xf5, 0x21, 0x00


	//----- nvinfo : EIATTR_KPARAM_INFO
	.align		4
.L_8783:
        /*0058*/ 	.byte	0x04, 0x17
        /*005a*/ 	.short	(.L_8785 - .L_8784)
.L_8784:
        /*005c*/ 	.word	0x00000000
        /*0060*/ 	.short	0x0002
        /*0062*/ 	.short	0x0008
        /*0064*/ 	.byte	0x00, 0xf0, 0x11, 0x00


	//----- nvinfo : EIATTR_KPARAM_INFO
	.align		4
.L_8785:
        /*0068*/ 	.byte	0x04, 0x17
        /*006a*/ 	.short	(.L_8787 - .L_8786)
.L_8786:
        /*006c*/ 	.word	0x00000000
        /*0070*/ 	.short	0x0001
        /*0072*/ 	.short	0x0004
        /*0074*/ 	.byte	0x00, 0xf0, 0x11, 0x00


	//----- nvinfo : EIATTR_KPARAM_INFO
	.align		4
.L_8787:
        /*0078*/ 	.byte	0x04, 0x17
        /*007a*/ 	.short	(.L_8789 - .L_8788)
.L_8788:
        /*007c*/ 	.word	0x00000000
        /*0080*/ 	.short	0x0000
        /*0082*/ 	.short	0x0000
        /*0084*/ 	.byte	0x00, 0xf0, 0x11, 0x00


	//----- nvinfo : EIATTR_SPARSE_MMA_MASK
	.align		4
.L_8789:
        /*0088*/ 	.byte	0x03, 0x50
        /*008a*/ 	.short	0x0000


	//----- nvinfo : EIATTR_MAXREG_COUNT
	.align		4
        /*008c*/ 	.byte	0x03, 0x1b
        /*008e*/ 	.short	0x00ff


	//----- nvinfo : EIATTR_NUM_BARRIERS
	.align		4
        /*0090*/ 	.byte	0x02, 0x4c
        /*0092*/ 	.byte	0x01
	.zero		1


	//----- nvinfo : EIATTR_MERCURY_ISA_VERSION
	.align		4
        /*0094*/ 	.byte	0x03, 0x5f
        /*0096*/ 	.short	0x0101


	//----- nvinfo : EIATTR_COOP_GROUP_MASK_REGIDS
	.align		4
        /*0098*/ 	.byte	0x04, 0x29
        /*009a*/ 	.short	(.L_8791 - .L_8790)


	//   ....[0]....
.L_8790:
        /*009c*/ 	.word	0xffffffff


	//----- nvinfo : EIATTR_COOP_GROUP_INSTR_OFFSETS
	.align		4
.L_8791:
        /*00a0*/ 	.byte	0x04, 0x28
        /*00a2*/ 	.short	(.L_8793 - .L_8792)


	//   ....[0]....
.L_8792:
        /*00a4*/ 	.word	0x00004a90


	//----- nvinfo : EIATTR_VRC_CTA_INIT_COUNT
	.align		4
.L_8793:
        /*00a8*/ 	.byte	0x02, 0x4a
	.zero		1
	.zero		1


	//----- nvinfo : EIATTR_EXIT_INSTR_OFFSETS
	.align		4
        /*00ac*/ 	.byte	0x04, 0x1c
        /*00ae*/ 	.short	(.L_8795 - .L_8794)


	//   ....[0]....
.L_8794:
        /*00b0*/ 	.word	0x00000560


	//   ....[1]....
        /*00b4*/ 	.word	0x00005c00


	//----- nvinfo : EIATTR_MAX_THREADS
	.align		4
.L_8795:
        /*00b8*/ 	.byte	0x04, 0x05
        /*00ba*/ 	.short	(.L_8797 - .L_8796)
.L_8796:
        /*00bc*/ 	.word	0x00000100
        /*00c0*/ 	.word	0x00000001
        /*00c4*/ 	.word	0x00000001


	//----- nvinfo : EIATTR_CRS_STACK_SIZE
	.align		4
.L_8797:
        /*00c8*/ 	.byte	0x04, 0x1e
        /*00ca*/ 	.short	(.L_8799 - .L_8798)
.L_8798:
        /*00cc*/ 	.word	0x00000000


	//----- nvinfo : EIATTR_CBANK_PARAM_SIZE
	.align		4
.L_8799:
        /*00d0*/ 	.byte	0x03, 0x19
        /*00d2*/ 	.short	0x0030


	//----- nvinfo : EIATTR_PARAM_CBANK
	.align		4
        /*00d4*/ 	.byte	0x04, 0x0a
        /*00d6*/ 	.short	(.L_8801 - .L_8800)
	.align		4
.L_8800:
        /*00d8*/ 	.word	index@(.nv.constant0._Z9cuda_gemmIiLi256ELi4ELi1ELi32ELi64ELi64ELi32ELi0ELi0EEviiiPT_S1_S1_ii)
        /*00dc*/ 	.short	0x0380
        /*00de*/ 	.short	0x0030


	//----- nvinfo : EIATTR_SW_WAR
	.align		4
.L_8801:
        /*00e0*/ 	.byte	0x04, 0x36
        /*00e2*/ 	.short	(.L_8803 - .L_8802)
.L_8802:
        /*00e4*/ 	.word	0x00000008
.L_8803:


//--------------------- .nv.info._Z9cuda_gemmIiLi256ELi4ELi1ELi32ELi32ELi32ELi32ELi1ELi1EEviiiPT_S1_S1_ii --------------------------
	.section	.nv.info._Z9cuda_gemmIiLi256ELi4ELi1ELi32ELi32ELi32ELi32ELi1ELi1EEviiiPT_S1_S1_ii,"",@"SHT_CUDA_INFO"
	.sectionflags	@""
	.align	4


	//----- nvinfo : EIATTR_CUDA_API_VERSION
	.align		4
        /*0000*/ 	.byte	0x04, 0x37
        /*0002*/ 	.short	(.L_8805 - .L_8804)
.L_8804:
        /*0004*/ 	.word	0x00000082


	//----- nvinfo : EIATTR_KPARAM_INFO
	.align		4
.L_8805:
        /*0008*/ 	.byte	0x04, 0x17
        /*000a*/ 	.short	(.L_8807 - .L_8806)
.L_8806:
        /*000c*/ 	.word	0x00000000
        /*0010*/ 	.short	0x0007
        /*0012*/ 	.short	0x002c
        /*0014*/ 	.byte	0x00, 0xf0, 0x11, 0x00


	//----- nvinfo : EIATTR_KPARAM_INFO
	.align		4
.L_8807:
        /*0018*/ 	.byte	0x04, 0x17
        /*001a*/ 	.short	(.L_8809 - .L_8808)
.L_8808:
        /*001c*/ 	.word	0x00000000
        /*0020*/ 	.short	0x0006
        /*0022*/ 	.short	0x0028
        /*0024*/ 	.byte	0x00, 0xf0, 0x11, 0x00


	//----- nvinfo : EIATTR_KPARAM_INFO
	.align		4
.L_8809:
        /*0028*/ 	.byte	0x04, 0x17
        /*002a*/ 	.short	(.L_8811 - .L_8810)
.L_8810:
        /*002c*/ 	.word	0x00000000
        /*0030*/ 	.short	0x0005
        /*0032*/ 	.short	0x0020
        /*0034*/ 	.byte	0x00, 0xf5, 0x21, 0x00


	//----- nvinfo : EIATTR_KPARAM_INFO
	.align		4
.L_8811:
        /*0038*/ 	.byte	0x04, 0x17
        /*003a*/ 	.short	(.L_8813 - .L_8812)
.L_8812:
        /*003c*/ 	.word	0x00000000
        /*0040*/ 	.short	0x0004
        /*0042*/ 	.short	0x0018
        /*0044*/ 	.byte	0x00, 0xf5, 0x21, 0x00


	//----- nvinfo : EIATTR_KPARAM_INFO
	.align		4
.L_8813:
        /*0048*/ 	.byte	0x04, 0x17
        /*004a*/ 	.short	(.L_8815 - .L_8814)
.L_8814:
        /*004c*/ 	.word	0x00000000
        /*0050*/ 	.short	0x0003
        /*0052*/ 	.short	0x0010
        /*0054*/ 	.byte	0x00, 0xf5, 0x21, 0x00


	//----- nvinfo : EIATTR_KPARAM_INFO
	.align		4
.L_8815:
        /*0058*/ 	.byte	0x04, 0x17
        /*005a*/ 	.short	(.L_8817 - .L_8816)
.L_8816:
        /*005c*/ 	.word	0x00000000
        /*0060*/ 	.short	0x0002
        /*0062*/ 	.short	0x0008
        /*0064*/ 	.byte	0x00, 0xf0, 0x11, 0x00


	//----- nvinfo : EIATTR_KPARAM_INFO
	.align		4
.L_8817:
        /*0068*/ 	.byte	0x04, 0x17
        /*006a*/ 	.short	(.L_8819 - .L_8818)
.L_8818:
        /*006c*/ 	.word	0x00000000
        /*0070*/ 	.short	0x0001
        /*0072*/ 	.short	0x0004
        /*0074*/ 	.byte	0x00, 0xf0, 0x11, 0x00


	//----- nvinfo : EIATTR_KPARAM_INFO
	.align		4
.L_8819:
        /*0078*/ 	.byte	0x04, 0x17
        /*007a*/ 	.short	(.L_8821 - .L_8820)
.L_8820:
        /*007c*/ 	.word	0x00000000
        /*0080*/ 	.short	0x0000
        /*0082*/ 	.short	0x0000
        /*0084*/ 	.byte	0x00, 0xf0, 0x11, 0x00


	//----- nvinfo : EIATTR_SPARSE_MMA_MASK
	.align		4
.L_8821:
        /*0088*/ 	.byte	0x03, 0x50
        /*008a*/ 	.short	0x0000


	//----- nvinfo : EIATTR_MAXREG_COUNT
	.align		4
        /*008c*/ 	.byte	0x03, 0x1b
        /*008e*/ 	.short	0x00ff


	//----- nvinfo : EIATTR_NUM_BARRIERS
	.align		4
        /*0090*/ 	.byte	0x02, 0x4c
        /*0092*/ 	.byte	0x01
	.zero		1


	//----- nvinfo : EIATTR_MERCURY_ISA_VERSION
	.align		4
        /*0094*/ 	.byte	0x03, 0x5f
        /*0096*/ 	.short	0x0101


	//----- nvinfo : EIATTR_COOP_GROUP_MASK_REGIDS
	.align		4
        /*0098*/ 	.byte	0x04, 0x29
        /*009a*/ 	.short	(.L_8823 - .L_8822)


	//   ....[0]....
.L_8822:
        /*009c*/ 	.word	0xffffffff


	//   ....[1]....
        /*00a0*/ 	.word	0xffffffff


	//   ....[2]....
        /*00a4*/ 	.word	0xffffffff


	//   ....[3]....
        /*00a8*/ 	.word	0xffffffff


	//   ....[4]....
        /*00ac*/ 	.word	0xffffffff


	//   ....[5]....
        /*00b0*/ 	.word	0xffffffff


	//   ....[6]....
        /*00b4*/ 	.word	0xffffffff


	//   ....[7]....
        /*00b8*/ 	.word	0xffffffff


	//   ....[8]....
        /*00bc*/ 	.word	0xffffffff


	//   ....[9]....
        /*00c0*/ 	.word	0xffffffff


	//   ....[10]....
        /*00c4*/ 	.word	0xffffffff


	//   ....[11]....
        /*00c8*/ 	.word	0xffffffff


	//   ....[12]....
        /*00cc*/ 	.word	0xffffffff


	//   ....[13]....
        /*00d0*/ 	.word	0xffffffff


	//   ....[14]....
        /*00d4*/ 	.word	0xffffffff


	//   ....[15]....
        /*00d8*/ 	.word	0xffffffff


	//   ....[16]....
        /*00dc*/ 	.word	0xffffffff


	//   ....[17]....
        /*00e0*/ 	.word	0x05000027


	//   ....[18]....
        /*00e4*/ 	.word	0x05000027


	//   ....[19]....
        /*00e8*/ 	.word	0x05000027


	//   ....[20]....
        /*00ec*/ 	.word	0x05000027


	//   ....[21]....
        /*00f0*/ 	.word	0x05000027


	//   ....[22]....
        /*00f4*/ 	.word	0x05000027


	//   ....[23]....
        /*00f8*/ 	.word	0x05000027


	//   ....[24]....
        /*00fc*/ 	.word	0x05000027


	//   ....[25]....
        /*0100*/ 	.word	0x05000027


	//   ....[26]....
        /*0104*/ 	.word	0x05000027


	//   ....[27]....
        /*0108*/ 	.word	0x05000027


	//   ....[28]....
        /*010c*/ 	.word	0x05000027


	//   ....[29]....
        /*0110*/ 	.word	0x05000027


	//   ....[30]....
        /*0114*/ 	.word	0x05000027


	//   ....[31]....
        /*0118*/ 	.word	0x05000027


	//   ....[32]....
        /*011c*/ 	.word	0x05000027


	//----- nvinfo : EIATTR_COOP_GROUP_INSTR_OFFSETS
	.align		4
.L_8823:
        /*0120*/ 	.byte	0x04, 0x28
        /*0122*/ 	.short	(.L_8825 - .L_8824)


	//   ....[0]....
.L_8824:
        /*0124*/ 	.word	0x00001100


	//   ....[1]....
        /*0128*/ 	.word	0x00001110


	//   ....[2]....
        /*012c*/ 	.word	0x00001120


	//   ....[3]....
        /*0130*/ 	.word	0x00001130


	//   ....[4]....
        /*0134*/ 	.word	0x00001160


	//   ....[5]....
        /*0138*/ 	.word	0x00001180


	//   ....[6]....
        /*013c*/ 	.word	0x000011a0


	//   ....[7]....
        /*0140*/ 	.word	0x000011c0


	//   ....[8]....
        /*0144*/ 	.word	0x000011e0


	//   ....[9]....
        /*0148*/ 	.word	0x00001200


	//   ....[10]....
        /*014c*/ 	.word	0x00001220


	//   ....[11]....
        /*0150*/ 	.word	0x00001240


	//   ....[12]....
        /*0154*/ 	.word	0x00001260


	//   ....[13]....
        /*0158*/ 	.word	0x00001280


	//   ....[14]....
        /*015c*/ 	.word	0x000012a0


	//   ....[15]....
        /*0160*/ 	.word	0x000012c0


	//   ....[16]....
        /*0164*/ 	.word	0x00001310


	//   ....[17]....
        /*0168*/ 	.word	0x00001860


	//   ....[18]....
        /*016c*/ 	.word	0x000018b0


	//   ....[19]....
        /*0170*/ 	.word	0x00001920


	//   ....[20]....
        /*0174*/ 	.word	0x00001990


	//   ....[21]....
        /*0178*/ 	.word	0x000019e0


	//   ....[22]....
        /*017c*/ 	.word	0x00001a50


	//   ....[23]....
        /*0180*/ 	.word	0x00001aa0


	//   ....[24]....
        /*0184*/ 	.word	0x00001b10


	//   ....[25]....
        /*0188*/ 	.word	0x00001b60


	//   ....[26]....
        /*018c*/ 	.word	0x00001bd0


	//   ....[27]....
        /*0190*/ 	.word	0x00001c20


	//   ....[28]....
        /*0194*/ 	.word	0x00001c90


	//   ....[29]....
        /*0198*/ 	.word	0x00001ce0


	//   ....[30]....
        /*019c*/ 	.word	0x00001d50


	//   ....[31]....
        /*01a0*/ 	.word	0x00001da0


	//   ....[32]....
        /*01a4*/ 	.word	0x00001e10


	//----- nvinfo : EIATTR_VRC_CTA_INIT_COUNT
	.align		4
.L_8825:
        /*01a8*/ 	.byte	0x02, 0x4a
	.zero		1
	.zero		1


	//----- nvinfo : EIATTR_EXIT_INSTR_OFFSETS
	.align		4
        /*01ac*/ 	.byte	0x04, 0x1c
        /*01ae*/ 	.short	(.L_8827 - .L_8826)


	//   ....[0]....
.L_8826:
        /*01b0*/ 	.word	0x00000530


	//   ....[1]....
        /*01b4*/ 	.word	0x00001810


	//----- nvinfo : EIATTR_MAX_THREADS
	.align		4
.L_8827:
        /*01b8*/ 	.byte	0x04, 0x05
        /*01ba*/ 	.short	(.L_8829 - .L_8828)
.L_8828:
        /*01bc*/ 	.word	0x00000100
        /*01c0*/ 	.word	0x00000001
        /*01c4*/ 	.word	0x00000001


	//----- nvinfo : EIATTR_CRS_STACK_SIZE
	.align		4
.L_8829:
        /*01c8*/ 	.byte	0x04, 0x1e
        /*01ca*/ 	.short	(.L_8831 - .L_8830)
.L_8830:
        /*01cc*/ 	.word	0x00000000


	//----- nvinfo : EIATTR_CBANK_PARAM_SIZE
	.align		4
.L_8831:
        /*01d0*/ 	.byte	0x03, 0x19
        /*01d2*/ 	.short	0x0030


	//----- nvinfo : EIATTR_PARAM_CBANK
	.align		4
        /*01d4*/ 	.byte	0x04, 0x0a
        /*01d6*/ 	.short	(.L_8833 - .L_8832)
	.align		4
.L_8832:
        /*01d8*/ 	.word	index@(.nv.constant0._Z9cuda_gemmIiLi256ELi4ELi1ELi32ELi32ELi32ELi32ELi1ELi1EEviiiPT_S1_S1_ii)
        /*01dc*/ 	.short	0x0380
        /*01de*/ 	.short	0x0030


	//----- nvinfo : EIATTR_SW_WAR
	.align		4
.L_8833:
        /*01e0*/ 	.byte	0x04, 0x36
        /*01e2*/ 	.short	(.L_8835 - .L_8834)
.L_8834:
        /*01e4*/ 	.word	0x00000008
.L_8835:


//--------------------- .nv.info._Z9cuda_gemmIiLi256ELi4ELi1ELi32ELi32ELi32ELi32ELi1ELi0EEviiiPT_S1_S1_ii --------------------------
	.section	.nv.info._Z9cuda_gemmIiLi256ELi4ELi1ELi32ELi32ELi32ELi32ELi1ELi0EEviiiPT_S1_S1_ii,"",@"SHT_CUDA_INFO"
	.sectionflags	@""
	.align	4


	//----- nvinfo : EIATTR_CUDA_API_VERSION
	.align		4
        /*0000*/ 	.byte	0x04, 0x37
        /*0002*/ 	.short	(.L_8837 - .L_8836)
.L_8836:
        /*0004*/ 	.word	0x00000082


	//----- nvinfo : EIATTR_KPARAM_INFO
	.align		4
.L_8837:
        /*0008*/ 	.byte	0x04, 0x17
        /*000a*/ 	.short	(.L_8839 - .L_8838)
.L_8838:
        /*000c*/ 	.word	0x00000000
        /*0010*/ 	.short	0x0007
        /*0012*/ 	.short	0x002c
        /*0014*/ 	.byte	0x00, 0xf0, 0x11, 0x00


	//----- nvinfo : EIATTR_KPARAM_INFO
	.align		4
.L_8839:
        /*0018*/ 	.byte	0x04, 0x17
        /*001a*/ 	.short	(.L_8841 - .L_8840)
.L_8840:
        /*001c*/ 	.word	0x00000000
        /*0020*/ 	.short	0x0006
        /*0022*/ 	.short	0x0028
        /*0024*/ 	.byte	0x00, 0xf0, 0x11, 0x00


	//----- nvinfo : EIATTR_KPARAM_INFO
	.align		4
.L_8841:
        /*0028*/ 	.byte	0x04, 0x17
        /*002a*/ 	.short	(.L_8843 - .L_8842)
.L_8842:
        /*002c*/ 	.word	0x00000000
        /*0030*/ 	.short	0x0005
        /*0032*/ 	.short	0x0020
        /*0034*/ 	.byte	0x00, 0xf5, 0x21, 0x00


	//----- nvinfo : EIATTR_KPARAM_INFO
	.align		4
.L_8843:
        /*0038*/ 	.byte	0x04, 0x17
        /*003a*/ 	.short	(.L_8845 - .L_8844)
.L_8844:
        /*003c*/ 	.word	0x00000000
        /*0040*/ 	.short	0x0004
        /*0042*/ 	.short	0x0018
        /*0044*/ 	.byte	0x00, 0xf5, 0x21, 0x00


	//----- nvinfo : EIATTR_KPARAM_INFO
	.align		4
.L_8845:
        /*0048*/ 	.byte	0x04, 0x17
        /*004a*/ 	.short	(.L_8847 - .L_8846)
.L_8846:
        /*004c*/ 	.word	0x00000000
        /*0050*/ 	.short	0x0003
        /*0052*/ 	.short	0x0010
        /*0054*/ 	.byte	0x00, 0xf5, 0x21, 0x00


	//----- nvinfo : EIATTR_KPARAM_INFO
	.align		4
.L_8847:
        /*0058*/ 	.byte	0x04, 0x17
        /*005a*/ 	.short	(.L_8849 - .L_8848)
.L_8848:
        /*005c*/ 	.word	0x00000000
        /*0060*/ 	.short	0x0002
        /*0062*/ 	.short	0x0008
        /*0064*/ 	.byte	0x00, 0xf0, 0x11, 0x00


	//----- nvinfo : EIATTR_KPARAM_INFO
	.align		4
.L_8849:
        /*0068*/ 	.byte	0x04, 0x17
        /*006a*/ 	.short	(.L_8851 - .L_8850)
.L_8850:
        /*006c*/ 	.word	0x00000000
        /*0070*/ 	.short	0x0001
        /*0072*/ 	.short	0x0004
        /*0074*/ 	.byte	0x00, 0xf0, 0x11, 0x00


	//----- nvinfo : EIATTR_KPARAM_INFO
	.align		4
.L_8851:
        /*0078*/ 	.byte	0x04, 0x17
        /*007a*/ 	.short	(.L_8853 - .L_8852)
.L_8852:
        /*007c*/ 	.word	0x00000000
        /*0080*/ 	.short	0x0000
        /*0082*/ 	.short	0x0000
        /*0084*/ 	.byte	0x00, 0xf0, 0x11, 0x00


	//----- nvinfo : EIATTR_SPARSE_MMA_MASK
	.align		4
.L_8853:
        /*0088*/ 	.byte	0x03, 0x50
        /*008a*/ 	.short	0x0000


	//----- nvinfo : EIATTR_MAXREG_COUNT
	.align		4
        /*008c*/ 	.byte	0x03, 0x1b
        /*008e*/ 	.short	0x00ff


	//----- nvinfo : EIATTR_NUM_BARRIERS
	.align		4
        /*0090*/ 	.byte	0x02, 0x4c
        /*0092*/ 	.byte	0x01
	.zero		1


	//----- nvinfo : EIATTR_ANNOTATIONS
	.align		4
        /*0094*/ 	.byte	0x04, 0x55
        /*0096*/ 	.short	(.L_8855 - .L_8854)


	//   ....[0]....
.L_8854:
        /*0098*/ 	.word	0x00000001
        /*009c*/ 	.byte	0x70, 0x10, 0x00, 0x00, 0x01, 0x00, 0x00, 0x00, 0x10, 0x13, 0x00, 0x00, 0x01, 0x00, 0x00, 0x00
        /*00ac*/ 	.byte	0xc0, 0x16, 0x00, 0x00, 0x01, 0x00, 0x00, 0x00, 0xc0, 0x53, 0x00, 0x00


	//----- nvinfo : EIATTR_MERCURY_ISA_VERSION
	.align		4
.L_8855:
        /*00b8*/ 	.byte	0x03, 0x5f
        /*00ba*/ 	.short	0x0101


	//----- nvinfo : EIATTR_COOP_GROUP_MASK_REGIDS
	.align		4
        /*00bc*/ 	.byte	0x04, 0x29
        /*00be*/ 	.short	(.L_8857 - .L_8856)


	//   ....[0]....
.L_8856:
        /*00c0*/ 	.word	0xffffffff


	//   ....[1]....
        /*00c4*/ 	.word	0xffffffff


	//   ....[2]....
        /*00c8*/ 	.word	0xffffffff


	//   ....[3]....
        /*00cc*/ 	.word	0xffffffff


	//   ....[4]....
        /*00d0*/ 	.word	0xffffffff


	//   ....[5]....
        /*00d4*/ 	.word	0xffffffff


	//   ....[6]....
        /*00d8*/ 	.word	0xffffffff


	//   ....[7]....
        /*00dc*/ 	.word	0xffffffff


	//   ....[8]....
        /*00e0*/ 	.word	0xffffffff


	//   ....[9]....
        /*00e4*/ 	.word	0xffffffff


	//   ....[10]....
        /*00e8*/ 	.word	0xffffffff


	//   ....[11]....
        /*00ec*/ 	.word	0xffffffff


	//   ....[12]....
        /*00f0*/ 	.word	0xffffffff


	//   ....[13]....
        /*00f4*/ 	.word	0xffffffff


	//   ....[14]....
        /*00f8*/ 	.word	0xffffffff


	//   ....[15]....
        /*00fc*/ 	.word	0xffffffff


	//   ....[16]....
        /*0100*/ 	.word	0xffffffff


	//   ....[17]....
        /*0104*/ 	.word	0xffffffff


	//   ....[18]....
        /*0108*/ 	.word	0xffffffff


	//   ....[19]....
        /*010c*/ 	.word	0xffffffff


	//   ....[20]....
        /*0110*/ 	.word	0xffffffff


	//   ....[21]....
        /*0114*/ 	.word	0xffffffff


	//   ....[22]....
        /*0118*/ 	.word	0xffffffff


	//   ....[23]....
        /*011c*/ 	.word	0xffffffff


	//   ....[24]....
        /*0120*/ 	.word	0xffffffff


	//   ....[25]....
        /*0124*/ 	.word	0xffffffff


	//   ....[26]....
        /*0128*/ 	.word	0xffffffff


	//   ....[27]....
        /*012c*/ 	.word	0xffffffff


	//   ....[28]....
        /*0130*/ 	.word	0xffffffff


	//   ....[29]....
        /*0134*/ 	.word	0xffffffff


	//   ....[30]....
        /*0138*/ 	.word	0xffffffff


	//   ....[31]....
        /*013c*/ 	.word	0xffffffff


	//   ....[32]....
        /*0140*/ 	.word	0xffffffff


	//   ....[33]....
        /*0144*/ 	.word	0xffffffff


	//   ....[34]....
        /*0148*/ 	.word	0xffffffff


	//   ....[35]....
        /*014c*/ 	.word	0xffffffff


	//   ....[36]....
        /*0150*/ 	.word	0xffffffff


	//   ....[37]....
        /*0154*/ 	.word	0xffffffff


	//   ....[38]....
        /*0158*/ 	.word	0xffffffff


	//   ....[39]....
        /*015c*/ 	.word	0xffffffff


	//   ....[40]....
        /*0160*/ 	.word	0xffffffff


	//   ....[41]....
        /*0164*/ 	.word	0xffffffff


	//   ....[42]....
        /*0168*/ 	.word	0xffffffff


	//   ....[43]....
        /*016c*/ 	.word	0xffffffff


	//   ....[44]....
        /*0170*/ 	.word	0xffffffff


	//   ....[45]....
        /*0174*/ 	.word	0xffffffff


	//   ....[46]....
        /*0178*/ 	.word	0xffffffff


	//   ....[47]....
        /*017c*/ 	.word	0xffffffff


	//   ....[48]....
        /*0180*/ 	.word	0xffffffff


	//   ....[49]....
        /*0184*/ 	.word	0x0500001c


	//   ....[50]....
        /*0188*/ 	.word	0x0500001c


	//   ....[51]....
        /*018c*/ 	.word	0x0500001c


	//   ....[52]....
        /*0190*/ 	.word	0x0500001c


	//   ....[53]....
        /*0194*/ 	.word	0x0500001c


	//   ....[54]....
        /*0198*/ 	.word	0x0500001c


	//   ....[55]....
        /*019c*/ 	.word	0x0500001c


	//   ....[56]....
        /*01a0*/ 	.word	0x0500001c


	//   ....[57]....
        /*01a4*/ 	.word	0x0500001c


	//   ....[58]....
        /*01a8*/ 	.word	0x0500001c


	//   ....[59]....
        /*01ac*/ 	.word	0x0500001c


	//   ....[60]....
        /*01b0*/ 	.word	0x0500001c


	//   ....[61]....
        /*01b4*/ 	.word	0x0500001c


	//   ....[62]....
        /*01b8*/ 	.word	0x0500001c


	//   ....[63]....
        /*01bc*/ 	.word	0x0500001c


	//   ....[64]....
        /*01c0*/ 	.word	0x0500001c


	//   ....[65]....
        /*01c4*/ 	.word	0x0500001c


	//   ....[66]....
        /*01c8*/ 	.word	0x0500001c


	//   ....[67]....
        /*01cc*/ 	.word	0x0500001c


	//   ....[68]....
        /*01d0*/ 	.word	0x0500001c


	//   ....[69]....
        /*01d4*/ 	.word	0x0500001c


	//   ....[70]....
        /*01d8*/ 	.word	0x0500001c


	//   ....[71]....
        /*01dc*/ 	.word	0x0500001c


	//   ....[72]....
        /*01e0*/ 	.word	0x0500001c


	//   ....[73]....
        /*01e4*/ 	.word	0x0500001c


	//   ....[74]....
        /*01e8*/ 	.word	0x0500001c


	//   ....[75]....
        /*01ec*/ 	.word	0x0500001c


	//   ....[76]....
        /*01f0*/ 	.word	0x0500001c


	//   ....[77]....
        /*01f4*/ 	.word	0x0500001c


	//   ....[78]....
        /*01f8*/ 	.word	0x0500001c


	//   ....[79]....
        /*01fc*/ 	.word	0x0500001c


	//   ....[80]....
        /*0200*/ 	.word	0x0500001c


	//   ....[81]....
        /*0204*/ 	.word	0x0500001c


	//   ....[82]....
        /*0208*/ 	.word	0x0500001c


	//   ....[83]....
        /*020c*/ 	.word	0x0500001c


	//   ....[84]....
        /*0210*/ 	.word	0x0500001c


	//   ....[85]....
        /*0214*/ 	.word	0x0500001c


	//   ....[86]....
        /*0218*/ 	.word	0x0500001c


	//   ....[87]....
        /*021c*/ 	.word	0x0500001c


	//   ....[88]....
        /*0220*/ 	.word	0x0500001c


	//   ....[89]....
        /*0224*/ 	.word	0x0500001c


	//   ....[90]....
        /*0228*/ 	.word	0x0500001c


	//   ....[91]....
        /*022c*/ 	.word	0x0500001c


	//   ....[92]....
        /*0230*/ 	.word	0x0500001c


	//   ....[93]....
        /*0234*/ 	.word	0x0500001c


	//   ....[94]....
        /*0238*/ 	.word	0x0500001c


	//   ....[95]....
        /*023c*/ 	.word	0x0500001c


	//   ....[96]....
        /*0240*/ 	.word	0x0500001c


	//----- nvinfo : EIATTR_COOP_GROUP_INSTR_OFFSETS
	.align		4
.L_8857:
        /*0244*/ 	.byte	0x04, 0x28
        /*0246*/ 	.short	(.L_8859 - .L_8858)


	//   ....[0]....
.L_8858:
        /*0248*/ 	.word	0x00002510


	//   ....[1]....
        /*024c*/ 	.word	0x00002560


	//   ....[2]....
        /*0250*/ 	.word	0x000025b0


	//   ....[3]....
        /*0254*/ 	.word	0x00002600


	//   ....[4]....
        /*0258*/ 	.word	0x00002650


	//   ....[5]....
        /*025c*/ 	.word	0x000026c0


	//   ....[6]....
        /*0260*/ 	.word	0x00002720


	//   ....[7]....
        /*0264*/ 	.word	0x00002780


	//   ....[8]....
        /*0268*/ 	.word	0x000027e0


	//   ....[9]....
        /*026c*/ 	.word	0x00002840


	//   ....[10]....
        /*0270*/ 	.word	0x000028a0


	//   ....[11]....
        /*0274*/ 	.word	0x00002900


	//   ....[12]....
        /*0278*/ 	.word	0x00002960


	//   ....[13]....
        /*027c*/ 	.word	0x000029c0


	//   ....[14]....
        /*0280*/ 	.word	0x00002a20


	//   ....[15]....
        /*0284*/ 	.word	0x00002a80


	//   ....[16]....
        /*0288*/ 	.word	0x000037b0


	//   ....[17]....
        /*028c*/ 	.word	0x00003800


	//   ....[18]....
        /*0290*/ 	.word	0x00003850


	//   ....[19]....
        /*0294*/ 	.word	0x000038a0


	//   ....[20]....
        /*0298*/ 	.word	0x000038f0


	//   ....[21]....
        /*029c*/ 	.word	0x00003960


	//   ....[22]....
        /*02a0*/ 	.word	0x000039c0


	//   ....[23]....
        /*02a4*/ 	.word	0x00003a20


	//   ....[24]....
        /*02a8*/ 	.word	0x00003a80


	//   ....[25]....
        /*02ac*/ 	.word	0x00003ae0


	//   ....[26]....
        /*02b0*/ 	.word	0x00003b40


	//   ....[27]....
        /*02b4*/ 	.word	0x00003ba0


	//   ....[28]....
        /*02b8*/ 	.word	0x00003c00


	//   ....[29]....
        /*02bc*/ 	.word	0x00003c60


	//   ....[30]....
        /*02c0*/ 	.word	0x00003cc0


	//   ....[31]....
        /*02c4*/ 	.word	0x00003d20


	//   ....[32]....
        /*02c8*/ 	.word	0x00004a10


	//   ....[33]....
        /*02cc*/ 	.word	0x00004a60


	//   ....[34]....
        /*02d0*/ 	.word	0x00004ab0


	//   ....[35]....
        /*02d4*/ 	.word	0x00004b00


	//   ....[36]....
        /*02d8*/ 	.word	0x00004b70


	//   ....[37]....
        /*02dc*/ 	.word	0x00004bd0


	//   ....[38]....
        /*02e0*/ 	.word	0x00004c30


	//   ....[39]....
        /*02e4*/ 	.word	0x00004c90


	//   ....[40]....
        /*02e8*/ 	.word	0x00004cf0


	//   ....[41]....
        /*02ec*/ 	.word	0x00004d50


	//   ....[42]....
        /*02f0*/ 	.word	0x00004db0


	//   ....[43]....
        /*02f4*/ 	.word	0x00004e10


	//   ....[44]....
        /*02f8*/ 	.word	0x00004e70


	//   ....[45]....
        /*02fc*/ 	.word	0x00004ed0


	//   ....[46]....
        /*0300*/ 	.word	0x00004f30


	//   ....[47]....
        /*0304*/ 	.word	0x00004f90


	//   ....[48]....
        /*0308*/ 	.word	0x00004ff0


	//   ....[49]....
        /*030c*/ 	.word	0x00005730


	//   ....[50]....
        /*0310*/ 	.word	0x000057b0


	//   ....[51]....
        /*0314*/ 	.word	0x00005830


	//   ....[52]....
        /*0318*/ 	.word	0x000058b0


	//   ....[53]....
        /*031c*/ 	.word	0x00005930


	//   ....[54]....
        /*0320*/ 	.word	0x000059b0


	//   ....[55]....
        /*0324*/ 	.word	0x00005a30


	//   ....[56]....
        /*0328*/ 	.word	0x00005ab0


	//   ....[57]....
        /*032c*/ 	.word	0x00005b30


	//   ....[58]....
        /*0330*/ 	.word	0x00005bb0


	//   ....[59]....
        /*0334*/ 	.word	0x00005c30


	//   ....[60]....
        /*0338*/ 	.word	0x00005cb0


	//   ....[61]....
        /*033c*/ 	.word	0x00005d30


	//   ....[62]....
        /*0340*/ 	.word	0x00005db0


	//   ....[63]....
        /*0344*/ 	.word	0x00005e30


	//   ....[64]....
        /*0348*/ 	.word	0x00005eb0


	//   ....[65]....
        /*034c*/ 	.word	0x00005f30


	//   ....[66]....
        /*0350*/ 	.word	0x00005fb0


	//   ....[67]....
        /*0354*/ 	.word	0x00006030


	//   ....[68]....
        /*0358*/ 	.word	0x000060b0


	//   ....[69]....
        /*035c*/ 	.word	0x00006130


	//   ....[70]....
        /*0360*/ 	.word	0x000061b0


	//   ....[71]....
        /*0364*/ 	.word	0x00006230


	//   ....[72]....
        /*0368*/ 	.word	0x000062b0


	//   ....[73]....
        /*036c*/ 	.word	0x00006330


	//   ....[74]....
        /*0370*/ 	.word	0x000063b0


	//   ....[75]....
        /*0374*/ 	.word	0x00006430


	//   ....[76]....
        /*0378*/ 	.word	0x000064b0


	//   ....[77]....
        /*037c*/ 	.word	0x00006530


	//   ....[78]....
        /*0380*/ 	.word	0x000065b0


	//   ....[79]....
        /*0384*/ 	.word	0x00006630


	//   ....[80]....
        /*0388*/ 	.word	0x000066b0


	//   ....[81]....
        /*038c*/ 	.word	0x00006720


	//   ....[82]....
        /*0390*/ 	.word	0x000067a0


	//   ....[83]....
        /*0394*/ 	.word	0x00006820


	//   ....[84]....
        /*0398*/ 	.word	0x000068a0


	//   ....[85]....
        /*039c*/ 	.word	0x00006920


	//   ....[86]....
        /*03a0*/ 	.word	0x000069a0


	//   ....[87]....
        /*03a4*/ 	.word	0x00006a20


	//   ....[88]....
        /*03a8*/ 	.word	0x00006aa0


	//   ....[89]....
        /*03ac*/ 	.word	0x00006b20


	//   ....[90]....
        /*03b0*/ 	.word	0x00006ba0


	//   ....[91]....
        /*03b4*/ 	.word	0x00006c20


	//   ....[92]....
        /*03b8*/ 	.word	0x00006ca0


	//   ....[93]....
        /*03bc*/ 	.word	0x00006d20


	//   ....[94]....
        /*03c0*/ 	.word	0x00006da0


	//   ....[95]....
        /*03c4*/ 	.word	0x00006e20


	//   ....[96]....
        /*03c8*/ 	.word	0x00006ea0


	//----- nvinfo : EIATTR_VRC_CTA_INIT_COUNT
	.align		4
.L_8859:
        /*03cc*/ 	.byte	0x02, 0x4a
	.zero		1
	.zero		1


	//----- nvinfo : EIATTR_EXIT_INSTR_OFFSETS
	.align		4
        /*03d0*/ 	.byte	0x04, 0x1c
        /*03d2*/ 	.short	(.L_8861 - .L_8860)


	//   ....[0]....
.L_8860:
        /*03d4*/ 	.word	0x00000880


	//   ....[1]....
        /*03d8*/ 	.word	0x000056e0


	//----- nvinfo : EIATTR_MAX_THREADS
	.align		4
.L_8861:
        /*03dc*/ 	.byte	0x04, 0x05
        /*03de*/ 	.short	(.L_8863 - .L_8862)
.L_8862:
        /*03e0*/ 	.word	0x00000100
        /*03e4*/ 	.word	0x00000001
        /*03e8*/ 	.word	0x00000001


	//----- nvinfo : EIATTR_CRS_STACK_SIZE
	.align		4
.L_8863:
        /*03ec*/ 	.byte	0x04, 0x1e
        /*03ee*/ 	.short	(.L_8865 - .L_8864)
.L_8864:
        /*03f0*/ 	.word	0x00000000


	//----- nvinfo : EIATTR_CBANK_PARAM_SIZE
	.align		4
.L_8865:
        /*03f4*/ 	.byte	0x03, 0x19
        /*03f6*/ 	.short	0x0030


	//----- nvinfo : EIATTR_PARAM_CBANK
	.align		4
        /*03f8*/ 	.byte	0x04, 0x0a
        /*03fa*/ 	.short	(.L_8867 - .L_8866)
	.align		4
.L_8866:
        /*03fc*/ 	.word	index@(.nv.constant0._Z9cuda_gemmIiLi256ELi4ELi1ELi32ELi32ELi32ELi32ELi1ELi0EEviiiPT_S1_S1_ii)
        /*0400*/ 	.short	0x0380
        /*0402*/ 	.short	0x0030


	//----- nvinfo : EIATTR_SW_WAR
	.align		4
.L_8867:
        /*0404*/ 	.byte	0x04, 0x36
        /*0406*/ 	.short	(.L_8869 - .L_8868)
.L_8868:
        /*0408*/ 	.word	0x00000008
.L_8869:


//--------------------- .nv.info._Z9cuda_gemmIiLi256ELi4ELi1ELi32ELi32ELi32ELi32ELi0ELi1EEviiiPT_S1_S1_ii --------------------------
	.section	.nv.info._Z9cuda_gemmIiLi256ELi4ELi1ELi32ELi32ELi32ELi32ELi0ELi1EEviiiPT_S1_S1_ii,"",@"SHT_CUDA_INFO"
	.sectionflags	@""
	.align	4


	//----- nvinfo : EIATTR_CUDA_API_VERSION
	.align		4
        /*0000*/ 	.byte	0x04, 0x37
        /*0002*/ 	.short	(.L_8871 - .L_8870)
.L_8870:
        /*0004*/ 	.word	0x00000082


	//----- nvinfo : EIATTR_KPARAM_INFO
	.align		4
.L_8871:
        /*0008*/ 	.byte	0x04, 0x17
        /*000a*/ 	.short	(.L_8873 - .L_8872)
.L_8872:
        /*000c*/ 	.word	0x00000000
        /*0010*/ 	.short	0x0007
        /*0012*/ 	.short	0x002c
        /*0014*/ 	.byte	0x00, 0xf0, 0x11, 0x00


	//----- nvinfo : EIATTR_KPARAM_INFO
	.align		4
.L_8873:
        /*0018*/ 	.byte	0x04, 0x17
        /*001a*/ 	.short	(.L_8875 - .L_8874)
.L_8874:
        /*001c*/ 	.word	0x00000000
        /*0020*/ 	.short	0x0006
        /*0022*/ 	.short	0x0028
        /*0024*/ 	.byte	0x00, 0xf0, 0x11, 0x00


	//----- nvinfo : EIATTR_KPARAM_INFO
	.align		4
.L_8875:
        /*0028*/ 	.byte	0x04, 0x17
        /*002a*/ 	.short	(.L_8877 - .L_8876)
.L_8876:
        /*002c*/ 	.word	0x00000000
        /*0030*/ 	.short	0x0005
        /*0032*/ 	.short	0x0020
        /*0034*/ 	.byte	0x00, 0xf5, 0x21, 0x00


	//----- nvinfo : EIATTR_KPARAM_INFO
	.align		4
.L_8877:
        /*0038*/ 	.byte	0x04, 0x17
        /*003a*/ 	.short	(.L_8879 - .L_8878)
.L_8878:
        /*003c*/ 	.word	0x00000000
        /*0040*/ 	.short	0x0004
        /*0042*/ 	.short	0x0018
        /*0044*/ 	.byte	0x00, 0xf5, 0x21, 0x00


	//----- nvinfo : EIATTR_KPARAM_INFO
	.align		4
.L_8879:
        /*0048*/ 	.byte	0x04, 0x17
        /*004a*/ 	.short	(.L_8881 - .L_8880)
.L_8880:
        /*004c*/ 	.word	0x00000000
        /*0050*/ 	.short	0x0003
        /*0052*/ 	.short	0x0010
        /*0054*/ 	.byte	0x00, 0xf5, 0x21, 0x00


	//----- nvinfo : EIATTR_KPARAM_INFO
	.align		4
.L_8881:
        /*0058*/ 	.byte	0x04, 0x17
        /*005a*/ 	.short	(.L_8883 - .L_8882)
.L_8882:
        /*005c*/ 	.word	0x00000000
        /*0060*/ 	.short	0x0002
        /*0062*/ 	.short	0x0008
        /*0064*/ 	.byte	0x00, 0xf0, 0x11, 0x00


	//----- nvinfo : EIATTR_KPARAM_INFO
	.align		4
.L_8883:
        /*0068*/ 	.byte	0x04, 0x17
        /*006a*/ 	.short	(.L_8885 - .L_8884)
.L_8884:
        /*006c*/ 	.word	0x00000000
        /*0070*/ 	.short	0x0001
        /*0072*/ 	.short	0x0004
        /*0074*/ 	.byte	0x00, 0xf0, 0x11, 0x00


	//----- nvinfo : EIATTR_KPARAM_INFO
	.align		4
.L_8885:
        /*0078*/ 	.byte	0x04, 0x17
        /*007a*/ 	.short	(.L_8887 - .L_8886)
.L_8886:
        /*007c*/ 	.word	0x00000000
        /*0080*/ 	.short	0x0000
        /*0082*/ 	.short	0x0000
        /*0084*/ 	.byte	0x00, 0xf0, 0x11, 0x00


	//----- nvinfo : EIATTR_SPARSE_MMA_MASK
	.align		4
.L_8887:
        /*0088*/ 	.byte	0x03, 0x50
        /*008a*/ 	.short	0x0000


	//----- nvinfo : EIATTR_MAXREG_COUNT
	.align		4
        /*008c*/ 	.byte	0x03, 0x1b
        /*008e*/ 	.short	0x00ff


	//----- nvinfo : EIATTR_NUM_BARRIERS
	.align		4
        /*0090*/ 	.byte	0x02, 0x4c
        /*0092*/ 	.byte	0x01
	.zero		1


	//----- nvinfo : EIATTR_MERCURY_ISA_VERSION
	.align		4
        /*0094*/ 	.byte	0x03, 0x5f
        /*0096*/ 	.short	0x0101


	//----- nvinfo : EIATTR_COOP_GROUP_MASK_REGIDS
	.align		4
        /*0098*/ 	.byte	0x04, 0x29
        /*009a*/ 	.short	(.L_8889 - .L_8888)


	//   ....[0]....
.L_8888:
        /*009c*/ 	.word	0xffffffff


	//   ....[1]....
        /*00a0*/ 	.word	0xffffffff


	//   ....[2]....
        /*00a4*/ 	.word	0xffffffff


	//   ....[3]....
        /*00a8*/ 	.word	0xffffffff


	//   ....[4]....
        /*00ac*/ 	.word	0xffffffff


	//   ....[5]....
        /*00b0*/ 	.word	0xffffffff


	//   ....[6]....
        /*00b4*/ 	.word	0xffffffff


	//   ....[7]....
        /*00b8*/ 	.word	0xffffffff


	//   ....[8]....
        /*00bc*/ 	.word	0xffffffff


	//   ....[9]....
        /*00c0*/ 	.word	0xffffffff


	//   ....[10]....
        /*00c4*/ 	.word	0xffffffff


	//   ....[11]....
        /*00c8*/ 	.word	0xffffffff


	//   ....[12]....
        /*00cc*/ 	.word	0xffffffff


	//   ....[13]....
        /*00d0*/ 	.word	0xffffffff


	//   ....[14]....
        /*00d4*/ 	.word	0xffffffff


	//   ....[15]....
        /*00d8*/ 	.word	0xffffffff


	//   ....[16]....
        /*00dc*/ 	.word	0xffffffff


	//   ....[17]....
        /*00e0*/ 	.word	0x05000000


	//   ....[18]....
        /*00e4*/ 	.word	0x05000000


	//   ....[19]....
        /*00e8*/ 	.word	0x05000000


	//   ....[20]....
        /*00ec*/ 	.word	0x05000000


	//   ....[21]....
        /*00f0*/ 	.word	0x05000000


	//   ....[22]....
        /*00f4*/ 	.word	0x05000000


	//   ....[23]....
        /*00f8*/ 	.word	0x05000000


	//   ....[24]....
        /*00fc*/ 	.word	0x05000000


	//   ....[25]....
        /*0100*/ 	.word	0x05000000


	//   ....[26]....
        /*0104*/ 	.word	0x05000000


	//   ....[27]....
        /*0108*/ 	.word	0x05000000


	//   ....[28]....
        /*010c*/ 	.word	0x05000000


	//   ....[29]....
        /*0110*/ 	.word	0x05000000


	//   ....[30]....
        /*0114*/ 	.word	0x05000000


	//   ....[31]....
        /*0118*/ 	.word	0x05000000


	//   ....[32]....
        /*011c*/ 	.word	0x05000000


	//----- nvinfo : EIATTR_COOP_GROUP_INSTR_OFFSETS
	.align		4
.L_8889:
        /*0120*/ 	.byte	0x04, 0x28
        /*0122*/ 	.short	(.L_8891 - .L_8890)


	//   ....[0]....
.L_8890:
        /*0124*/ 	.word	0x00001180


	//   ....[1]....
        /*0128*/ 	.word	0x00001190


	//   ....[2]....
        /*012c*/ 	.word	0x000011c0


	//   ....[3]....
        /*0130*/ 	.word	0x000011e0


	//   ....[4]....
        /*0134*/ 	.word	0x00001200


	//   ....[5]....
        /*0138*/ 	.word	0x00001220


	//   ....[6]....
        /*013c*/ 	.word	0x00001240


	//   ....[7]....
        /*0140*/ 	.word	0x00001260


	//   ....[8]....
        /*0144*/ 	.word	0x00001280


	//   ....[9]....
        /*0148*/ 	.word	0x000012a0


	//   ....[10]....
        /*014c*/ 	.word	0x000012c0


	//   ....[11]....
        /*0150*/ 	.word	0x000012e0


	//   ....[12]....
        /*0154*/ 	.word	0x00001300


	//   ....[13]....
        /*0158*/ 	.word	0x00001320


	//   ....[14]....
        /*015c*/ 	.word	0x00001340


	//   ....[15]....
        /*0160*/ 	.word	0x00001360


	//   ....[16]....
        /*0164*/ 	.word	0x00001390


	//   ....[17]....
        /*0168*/ 	.word	0x00001980


	//   ....[18]....
        /*016c*/ 	.word	0x000019f0


	//   ....[19]....
        /*0170*/ 	.word	0x00001a50


	//   ....[20]....
        /*0174*/ 	.word	0x00001ab0


	//   ....[21]....
        /*0178*/ 	.word	0x00001b10


	//   ....[22]....
        /*017c*/ 	.word	0x00001b70


	//   ....[23]....
        /*0180*/ 	.word	0x00001bd0


	//   ....[24]....
        /*0184*/ 	.word	0x00001c30


	//   ....[25]....
        /*0188*/ 	.word	0x00001c90


	//   ....[26]....
        /*018c*/ 	.word	0x00001cf0


	//   ....[27]....
        /*0190*/ 	.word	0x00001d50


	//   ....[28]....
        /*0194*/ 	.word	0x00001db0


	//   ....[29]....
        /*0198*/ 	.word	0x00001e10


	//   ....[30]....
        /*019c*/ 	.word	0x00001e70


	//   ....[31]....
        /*01a0*/ 	.word	0x00001ed0


	//   ....[32]....
        /*01a4*/ 	.word	0x00001f30


	//----- nvinfo : EIATTR_VRC_CTA_INIT_COUNT
	.align		4
.L_8891:
        /*01a8*/ 	.byte	0x02, 0x4a
	.zero		1
	.zero		1


	//----- nvinfo : EIATTR_EXIT_INSTR_OFFSETS
	.align		4
        /*01ac*/ 	.byte	0x04, 0x1c
        /*01ae*/ 	.short	(.L_8893 - .L_8892)


	//   ....[0]....
.L_8892:
        /*01b0*/ 	.word	0x00000530


	//   ....[1]....
        /*01b4*/ 	.word	0x00001930


	//----- nvinfo : EIATTR_MAX_THREADS
	.align		4
.L_8893:
        /*01b8*/ 	.byte	0x04, 0x05
        /*01ba*/ 	.short	(.L_8895 - .L_8894)
.L_8894:
        /*01bc*/ 	.word	0x00000100
        /*01c0*/ 	.word	0x00000001
        /*01c4*/ 	.word	0x00000001


	//----- nvinfo : EIATTR_CRS_STACK_SIZE
	.align		4
.L_8895:
        /*01c8*/ 	.byte	0x04, 0x1e
        /*01ca*/ 	.short	(.L_8897 - .L_8896)
.L_8896:
        /*01cc*/ 	.word	0x00000000


	//----- nvinfo : EIATTR_CBANK_PARAM_SIZE
	.align		4
.L_8897:
        /*01d0*/ 	.byte	0x03, 0x19
        /*01d2*/ 	.short	0x0030


	//----- nvinfo : EIATTR_PARAM_CBANK
	.align		4
        /*01d4*/ 	.byte	0x04, 0x0a
        /*01d6*/ 	.short	(.L_8899 - .L_8898)
	.align		4
.L_8898:
        /*01d8*/ 	.word	index@(.nv.constant0._Z9cuda_gemmIiLi256ELi4ELi1ELi32ELi32ELi32ELi32ELi0ELi1EEviiiPT_S1_S1_ii)
        /*01dc*/ 	.short	0x0380
        /*01de*/ 	.short	0x0030


	//----- nvinfo : EIATTR_SW_WAR
	.align		4
.L_8899:
        /*01e0*/ 	.byte	0x04, 0x36
        /*01e2*/ 	.short	(.L_8901 - .L_8900)
.L_8900:
        /*01e4*/ 	.word	0x00000008
.L_8901:


//--------------------- .nv.info._Z9cuda_gemmIiLi256ELi4ELi1ELi32ELi32ELi32ELi32ELi0ELi0EEviiiPT_S1_S1_ii --------------------------
	.section	.nv.info._Z9cuda_gemmIiLi256ELi4ELi1ELi32ELi32ELi32ELi32ELi0ELi0EEviiiPT_S1_S1_ii,"",@"SHT_CUDA_INFO"
	.sectionflags	@""
	.align	4


	//----- nvinfo : EIATTR_CUDA_API_VERSION
	.align		4
        /*0000*/ 	.byte	0x04, 0x37
        /*0002*/ 	.short	(.L_8903 - .L_8902)
.L_8902:
        /*0004*/ 	.word	0x00000082


	//----- nvinfo : EIATTR_KPARAM_INFO
	.align		4
.L_8903:
        /*0008*/ 	.byte	0x04, 0x17
        /*000a*/ 	.short	(.L_8905 - .L_8904)
.L_8904:
        /*000c*/ 	.word	0x00000000
        /*0010*/ 	.short	0x0007
        /*0012*/ 	.short	0x002c
        /*0014*/ 	.byte	0x00, 0xf0, 0x11, 0x00


	//----- nvinfo : EIATTR_KPARAM_INFO
	.align		4
.L_8905:
        /*0018*/ 	.byte	0x04, 0x17
        /*001a*/ 	.short	(.L_8907 - .L_8906)
.L_8906:
        /*001c*/ 	.word	0x00000000
        /*0020*/ 	.short	0x0006
        /*0022*/ 	.short	0x0028
        /*0024*/ 	.byte	0x00, 0xf0, 0x11, 0x00


	//----- nvinfo : EIATTR_KPARAM_INFO
	.align		4
.L_8907:
        /*0028*/ 	.byte	0x04, 0x17
        /*002a*/ 	.short	(.L_8909 - .L_8908)
.L_8908:
        /*002c*/ 	.word	0x00000000
        /*0030*/ 	.short	0x0005
        /*0032*/ 	.short	0x0020
        /*0034*/ 	.byte	0x00, 0xf5, 0x21, 0x00


	//----- nvinfo : EIATTR_KPARAM_INFO
	.align		4
.L_8909:
        /*0038*/ 	.byte	0x04, 0x17
        /*003a*/ 	.short	(.L_8911 - .L_8910)
.L_8910:
        /*003c*/ 	.word	0x00000000
        /*0040*/ 	.short	0x0004
        /*0042*/ 	.short	0x0018
        /*0044*/ 	.byte	0x00, 0xf5, 0x21, 0x00


	//----- nvinfo : EIATTR_KPARAM_INFO
	.align		4
.L_8911:
        /*0048*/ 	.byte	0x04, 0x17
        /*004a*/ 	.short	(.L_8913 - .L_8912)
.L_8912:
        /*004c*/ 	.word	0x00000000
        /*0050*/ 	.short	0x0003
        /*0052*/ 	.short	0x0010
        /*0054*/ 	.byte	0x00, 0xf5, 0x21, 0x00


	//----- nvinfo : EIATTR_KPARAM_INFO
	.align		4
.L_8913:
        /*0058*/ 	.byte	0x04, 0x17
        /*005a*/ 	.short	(.L_8915 - .L_8914)
.L_8914:
        /*005c*/ 	.word	0x00000000
        /*0060*/ 	.short	0x0002
        /*0062*/ 	.short	0x0008
        /*0064*/ 	.byte	0x00, 0xf0, 0x11, 0x00


	//----- nvinfo : EIATTR_KPARAM_INFO
	.align		4
.L_8915:
        /*0068*/ 	.byte	0x04, 0x17
        /*006a*/ 	.short	(.L_8917 - .L_8916)
.L_8916:
        /*006c*/ 	.word	0x00000000
        /*0070*/ 	.short	0x0001
        /*0072*/ 	.short	0x0004
        /*0074*/ 	.byte	0x00, 0xf0, 0x11, 0x00


	//----- nvinfo : EIATTR_KPARAM_INFO
	.align		4
.L_8917:
        /*0078*/ 	.byte	0x04, 0x17
        /*007a*/ 	.short	(.L_8919 - .L_8918)
.L_8918:
        /*007c*/ 	.word	0x00000000
        /*0080*/ 	.short	0x0000
        /*0082*/ 	.short	0x0000
        /*0084*/ 	.byte	0x00, 0xf0, 0x11, 0x00


	//----- nvinfo : EIATTR_SPARSE_MMA_MASK
	.align		4
.L_8919:
        /*0088*/ 	.byte	0x03, 0x50
        /*008a*/ 	.short	0x0000


	//----- nvinfo : EIATTR_MAXREG_COUNT
	.align		4
        /*008c*/ 	.byte	0x03, 0x1b
        /*008e*/ 	.short	0x00ff


	//----- nvinfo : EIATTR_NUM_BARRIERS
	.align		4
        /*0090*/ 	.byte	0x02, 0x4c
        /*0092*/ 	.byte	0x01
	.zero		1


	//----- nvinfo : EIATTR_ANNOTATIONS
	.align		4
        /*0094*/ 	.byte	0x04, 0x55
        /*0096*/ 	.short	(.L_8921 - .L_8920)


	//   ....[0]....
.L_8920:
        /*0098*/ 	.word	0x00000001
        /*009c*/ 	.byte	0x10, 0x10, 0x00, 0x00, 0x01, 0x00, 0x00, 0x00, 0x90, 0x11, 0x00, 0x00, 0x01, 0x00, 0x00, 0x00
        /*00ac*/ 	.byte	0x80, 0x5b, 0x00, 0x00


	//----- nvinfo : EIATTR_MERCURY_ISA_VERSION
	.align		4
.L_8921:
        /*00b0*/ 	.byte	0x03, 0x5f
        /*00b2*/ 	.short	0x0101


	//----- nvinfo : EIATTR_COOP_GROUP_MASK_REGIDS
	.align		4
        /*00b4*/ 	.byte	0x04, 0x29
        /*00b6*/ 	.short	(.L_8923 - .L_8922)


	//   ....[0]....
.L_8922:
        /*00b8*/ 	.word	0xffffffff


	//   ....[1]....
        /*00bc*/ 	.word	0xffffffff


	//   ....[2]....
        /*00c0*/ 	.word	0xffffffff


	//   ....[3]....
        /*00c4*/ 	.word	0xffffffff


	//   ....[4]....
        /*00c8*/ 	.word	0xffffffff


	//   ....[5]....
        /*00cc*/ 	.word	0xffffffff


	//   ....[6]....
        /*00d0*/ 	.word	0xffffffff


	//   ....[7]....
        /*00d4*/ 	.word	0xffffffff


	//   ....[8]....
        /*00d8*/ 	.word	0xffffffff


	//   ....[9]....
        /*00dc*/ 	.word	0xffffffff


	//   ....[10]....
        /*00e0*/ 	.word	0xffffffff


	//   ....[11]....
        /*00e4*/ 	.word	0xffffffff


	//   ....[12]....
        /*00e8*/ 	.word	0xffffffff


	//   ....[13]....
        /*00ec*/ 	.word	0xffffffff


	//   ....[14]....
        /*00f0*/ 	.word	0xffffffff


	//   ....[15]....
        /*00f4*/ 	.word	0xffffffff


	//   ....[16]....
        /*00f8*/ 	.word	0xffffffff


	//   ....[17]....
        /*00fc*/ 	.word	0xffffffff


	//   ....[18]....
        /*0100*/ 	.word	0xffffffff


	//   ....[19]....
        /*0104*/ 	.word	0xffffffff


	//   ....[20]....
        /*0108*/ 	.word	0xffffffff


	//   ....[21]....
        /*010c*/ 	.word	0xffffffff


	//   ....[22]....
        /*0110*/ 	.word	0xffffffff


	//   ....[23]....
        /*0114*/ 	.word	0xffffffff


	//   ....[24]....
        /*0118*/ 	.word	0xffffffff


	//   ....[25]....
        /*011c*/ 	.word	0xffffffff


	//   ....[26]....
        /*0120*/ 	.word	0xffffffff


	//   ....[27]....
        /*0124*/ 	.word	0xffffffff


	//   ....[28]....
        /*0128*/ 	.word	0xffffffff


	//   ....[29]....
        /*012c*/ 	.word	0xffffffff


	//   ....[30]....
        /*0130*/ 	.word	0xffffffff


	//   ....[31]....
        /*0134*/ 	.word	0xffffffff


	//   ....[32]....
        /*0138*/ 	.word	0xffffffff


	//   ....[33]....
        /*013c*/ 	.word	0xffffffff


	//   ....[34]....
        /*0140*/ 	.word	0xffffffff


	//   ....[35]....
        /*0144*/ 	.word	0xffffffff


	//   ....[36]....
        /*0148*/ 	.word	0xffffffff


	//   ....[37]....
        /*014c*/ 	.word	0xffffffff


	//   ....[38]....
        /*0150*/ 	.word	0xffffffff


	//   ....[39]....
        /*0154*/ 	.word	0xffffffff


	//   ....[40]....
        /*0158*/ 	.word	0xffffffff


	//   ....[41]....
        /*015c*/ 	.word	0xffffffff


	//   ....[42]....
        /*0160*/ 	.word	0xffffffff


	//   ....[43]....
        /*0164*/ 	.word	0xffffffff


	//   ....[44]....
        /*0168*/ 	.word	0xffffffff


	//   ....[45]....
        /*016c*/ 	.word	0xffffffff


	//   ....[46]....
        /*0170*/ 	.word	0xffffffff


	//   ....[47]....
        /*0174*/ 	.word	0xffffffff


	//   ....[48]....
        /*0178*/ 	.word	0xffffffff


	//   ....[49]....
        /*017c*/ 	.word	0x0500001e


	//   ....[50]....
        /*0180*/ 	.word	0x0500001e


	//   ....[51]....
        /*0184*/ 	.word	0x0500001e


	//   ....[52]....
        /*0188*/ 	.word	0x0500001e


	//   ....[53]....
        /*018c*/ 	.word	0x0500001e


	//   ....[54]....
        /*0190*/ 	.word	0x0500001e


	//   ....[55]....
        /*0194*/ 	.word	0x0500001e


	//   ....[56]....
        /*0198*/ 	.word	0x0500001e


	//   ....[57]....
        /*019c*/ 	.word	0x0500001e


	//   ....[58]....
        /*01a0*/ 	.word	0x0500001e


	//   ....[59]....
        /*01a4*/ 	.word	0x0500001e


	//   ....[60]....
        /*01a8*/ 	.word	0x0500001e


	//   ....[61]....
        /*01ac*/ 	.word	0x0500001e


	//   ....[62]....
        /*01b0*/ 	.word	0x0500001e


	//   ....[63]....
        /*01b4*/ 	.word	0x0500001e


	//   ....[64]....
        /*01b8*/ 	.word	0x0500001e


	//   ....[65]....
        /*01bc*/ 	.word	0x0500001e


	//   ....[66]....
        /*01c0*/ 	.word	0x0500001e


	//   ....[67]....
        /*01c4*/ 	.word	0x0500001e


	//   ....[68]....
        /*01c8*/ 	.word	0x0500001e


	//   ....[69]....
        /*01cc*/ 	.word	0x0500001e


	//   ....[70]....
        /*01d0*/ 	.word	0x0500001e


	//   ....[71]....
        /*01d4*/ 	.word	0x0500001e


	//   ....[72]....
        /*01d8*/ 	.word	0x0500001e


	//   ....[73]....
        /*01dc*/ 	.word	0x0500001e


	//   ....[74]....
        /*01e0*/ 	.word	0x0500001e


	//   ....[75]....
        /*01e4*/ 	.word	0x0500001e


	//   ....[76]....
        /*01e8*/ 	.word	0x0500001e


	//   ....[77]....
        /*01ec*/ 	.word	0x0500001e


	//   ....[78]....
        /*01f0*/ 	.word	0x0500001e


	//   ....[79]....
        /*01f4*/ 	.word	0x0500001e


	//   ....[80]....
        /*01f8*/ 	.word	0x0500001e


	//   ....[81]....
        /*01fc*/ 	.word	0x0500001e


	//   ....[82]....
        /*0200*/ 	.word	0x0500001e


	//   ....[83]....
        /*0204*/ 	.word	0x0500001e


	//   ....[84]....
        /*0208*/ 	.word	0x0500001e


	//   ....[85]....
        /*020c*/ 	.word	0x0500001e


	//   ....[86]....
        /*0210*/ 	.word	0x0500001e


	//   ....[87]....
        /*0214*/ 	.word	0x0500001e


	//   ....[88]....
        /*0218*/ 	.word	0x0500001e


	//   ....[89]....
        /*021c*/ 	.word	0x0500001e


	//   ....[90]....
        /*0220*/ 	.word	0x0500001e


	//   ....[91]....
        /*0224*/ 	.word	0x0500001e


	//   ....[92]....
        /*0228*/ 	.word	0x0500001e


	//   ....[93]....
        /*022c*/ 	.word	0x0500001e


	//   ....[94]....
        /*0230*/ 	.word	0x0500001e


	//   ....[95]....
        /*0234*/ 	.word	0x0500001e


	//   ....[96]....
        /*0238*/ 	.word	0x0500001e


	//----- nvinfo : EIATTR_COOP_GROUP_INSTR_OFFSETS
	.align		4
.L_8923:
        /*023c*/ 	.byte	0x04, 0x28
        /*023e*/ 	.short	(.L_8925 - .L_8924)


	//   ....[0]....
.L_8924:
        /*0240*/ 	.word	0x000025b0


	//   ....[1]....
        /*0244*/ 	.word	0x00002600


	//   ....[2]....
        /*0248*/ 	.word	0x00002650


	//   ....[3]....
        /*024c*/ 	.word	0x000026a0


	//   ....[4]....
        /*0250*/ 	.word	0x000026f0


	//   ....[5]....
        /*0254*/ 	.word	0x00002760


	//   ....[6]....
        /*0258*/ 	.word	0x000027c0


	//   ....[7]....
        /*025c*/ 	.word	0x00002820


	//   ....[8]....
        /*0260*/ 	.word	0x00002880


	//   ....[9]....
        /*0264*/ 	.word	0x000028e0


	//   ....[10]....
        /*0268*/ 	.word	0x00002940


	//   ....[11]....
        /*026c*/ 	.word	0x000029a0


	//   ....[12]....
        /*0270*/ 	.word	0x00002a00


	//   ....[13]....
        /*0274*/ 	.word	0x00002a60


	//   ....[14]....
        /*0278*/ 	.word	0x00002ac0


	//   ....[15]....
        /*027c*/ 	.word	0x00002b20


	//   ....[16]....
        /*0280*/ 	.word	0x00003890


	//   ....[17]....
        /*0284*/ 	.word	0x000038e0


	//   ....[18]....
        /*0288*/ 	.word	0x00003930


	//   ....[19]....
        /*028c*/ 	.word	0x00003980


	//   ....[20]....
        /*0290*/ 	.word	0x000039d0


	//   ....[21]....
        /*0294*/ 	.word	0x00003a40


	//   ....[22]....
        /*0298*/ 	.word	0x00003aa0


	//   ....[23]....
        /*029c*/ 	.word	0x00003b00


	//   ....[24]....
        /*02a0*/ 	.word	0x00003b60


	//   ....[25]....
        /*02a4*/ 	.word	0x00003bc0


	//   ....[26]....
        /*02a8*/ 	.word	0x00003c20


	//   ....[27]....
        /*02ac*/ 	.word	0x00003c80


	//   ....[28]....
        /*02b0*/ 	.word	0x00003ce0


	//   ....[29]....
        /*02b4*/ 	.word	0x00003d40


	//   ....[30]....
        /*02b8*/ 	.word	0x00003da0


	//   ....[31]....
        /*02bc*/ 	.word	0x00003e00


	//   ....[32]....
        /*02c0*/ 	.word	0x00004b20


	//   ....[33]....
        /*02c4*/ 	.word	0x00004b70


	//   ....[34]....
        /*02c8*/ 	.word	0x00004bc0


	//   ....[35]....
        /*02cc*/ 	.word	0x00004c10


	//   ....[36]....
        /*02d0*/ 	.word	0x00004c80


	//   ....[37]....
        /*02d4*/ 	.word	0x00004ce0


	//   ....[38]....
        /*02d8*/ 	.word	0x00004d40


	//   ....[39]....
        /*02dc*/ 	.word	0x00004da0


	//   ....[40]....
        /*02e0*/ 	.word	0x00004e00


	//   ....[41]....
        /*02e4*/ 	.word	0x00004e60


	//   ....[42]....
        /*02e8*/ 	.word	0x00004ec0


	//   ....[43]....
        /*02ec*/ 	.word	0x00004f20


	//   ....[44]....
        /*02f0*/ 	.word	0x00004f80


	//   ....[45]....
        /*02f4*/ 	.word	0x00004fe0


	//   ....[46]....
        /*02f8*/ 	.word	0x00005040


	//   ....[47]....
        /*02fc*/ 	.word	0x000050a0


	//   ....[48]....
        /*0300*/ 	.word	0x00005100


	//   ....[49]....
        /*0304*/ 	.word	0x000063a0


	//   ....[50]....
        /*0308*/ 	.word	0x00006420


	//   ....[51]....
        /*030c*/ 	.word	0x000064a0


	//   ....[52]....
        /*0310*/ 	.word	0x00006520


	//   ....[53]....
        /*0314*/ 	.word	0x000065a0


	//   ....[54]....
        /*0318*/ 	.word	0x00006620


	//   ....[55]....
        /*031c*/ 	.word	0x000066a0


	//   ....[56]....
        /*0320*/ 	.word	0x00006720


	//   ....[57]....
        /*0324*/ 	.word	0x000067a0


	//   ....[58]....
        /*0328*/ 	.word	0x00006820


	//   ....[59]....
        /*032c*/ 	.word	0x000068a0


	//   ....[60]....
        /*0330*/ 	.word	0x00006920


	//   ....[61]....
        /*0334*/ 	.word	0x000069a0


	//   ....[62]....
        /*0338*/ 	.word	0x00006a20


	//   ....[63]....
        /*033c*/ 	.word	0x00006aa0


	//   ....[64]....
        /*0340*/ 	.word	0x00006b20


	//   ....[65]....
        /*0344*/ 	.word	0x00006ba0


	//   ....[66]....
        /*0348*/ 	.word	0x00006c20


	//   ....[67]....
        /*034c*/ 	.word	0x00006ca0


	//   ....[68]....
        /*0350*/ 	.word	0x00006d20


	//   ....[69]....
        /*0354*/ 	.word	0x00006da0


	//   ....[70]....
        /*0358*/ 	.word	0x00006e20


	//   ....[71]....
        /*035c*/ 	.word	0x00006ea0


	//   ....[72]....
        /*0360*/ 	.word	0x00006f20


	//   ....[73]....
        /*0364*/ 	.word	0x00006fa0


	//   ....[74]....
        /*0368*/ 	.word	0x00007020


	//   ....[75]....
        /*036c*/ 	.word	0x000070a0


	//   ....[76]....
        /*0370*/ 	.word	0x00007120


	//   ....[77]....
        /*0374*/ 	.word	0x000071a0


	//   ....[78]....
        /*0378*/ 	.word	0x00007220


	//   ....[79]....
        /*037c*/ 	.word	0x000072a0


	//   ....[80]....
        /*0380*/ 	.word	0x00007320


	//   ....[81]....
        /*0384*/ 	.word	0x00007390


	//   ....[82]....
        /*0388*/ 	.word	0x00007410


	//   ....[83]....
        /*038c*/ 	.word	0x00007490


	//   ....[84]....
        /*0390*/ 	.word	0x00007510


	//   ....[85]....
        /*0394*/ 	.word	0x00007590


	//   ....[86]....
        /*0398*/ 	.word	0x00007610


	//   ....[87]....
        /*039c*/ 	.word	0x00007690


	//   ....[88]....
        /*03a0*/ 	.word	0x00007710


	//   ....[89]....
        /*03a4*/ 	.word	0x00007790


	//   ....[90]....
        /*03a8*/ 	.word	0x00007810


	//   ....[91]....
        /*03ac*/ 	.word	0x00007890


	//   ....[92]....
        /*03b0*/ 	.word	0x00007910


	//   ....[93]....
        /*03b4*/ 	.word	0x00007990


	//   ....[94]....
        /*03b8*/ 	.word	0x00007a10


	//   ....[95]....
        /*03bc*/ 	.word	0x00007a90


	//   ....[96]....
        /*03c0*/ 	.word	0x00007b10


	//----- nvinfo : EIATTR_VRC_CTA_INIT_COUNT
	.align		4
.L_8925:
        /*03c4*/ 	.byte	0x02, 0x4a
	.zero		1
	.zero		1


	//----- nvinfo : EIATTR_EXIT_INSTR_OFFSETS
	.align		4
        /*03c8*/ 	.byte	0x04, 0x1c
        /*03ca*/ 	.short	(.L_8927 - .L_8926)


	//   ....[0]....
.L_8926:
        /*03cc*/ 	.word	0x00000880


	//   ....[1]....
        /*03d0*/ 	.word	0x00006350


	//----- nvinfo : EIATTR_MAX_THREADS
	.align		4
.L_8927:
        /*03d4*/ 	.byte	0x04, 0x05
        /*03d6*/ 	.short	(.L_8929 - .L_8928)
.L_8928:
        /*03d8*/ 	.word	0x00000100
        /*03dc*/ 	.word	0x00000001
        /*03e0*/ 	.word	0x00000001


	//----- nvinfo : EIATTR_CRS_STACK_SIZE
	.align		4
.L_8929:
        /*03e4*/ 	.byte	0x04, 0x1e
        /*03e6*/ 	.short	(.L_8931 - .L_8930)
.L_8930:
        /*03e8*/ 	.word	0x00000000


	//----- nvinfo : EIATTR_CBANK_PARAM_SIZE
	.align		4
.L_8931:
        /*03ec*/ 	.byte	0x03, 0x19
        /*03ee*/ 	.short	0x0030


	//----- nvinfo : EIATTR_PARAM_CBANK
	.align		4
        /*03f0*/ 	.byte	0x04, 0x0a
        /*03f2*/ 	.short	(.L_8933 - .L_8932)
	.align		4
.L_8932:
        /*03f4*/ 	.word	index@(.nv.constant0._Z9cuda_gemmIiLi256ELi4ELi1ELi32ELi32ELi32ELi32ELi0ELi0EEviiiPT_S1_S1_ii)
        /*03f8*/ 	.short	0x0380
        /*03fa*/ 	.short	0x0030


	//----- nvinfo : EIATTR_SW_WAR
	.align		4
.L_8933:
        /*03fc*/ 	.byte	0x04, 0x36
        /*03fe*/ 	.short	(.L_8935 - .L_8934)
.L_8934:
        /*0400*/ 	.word	0x00000008
.L_8935:


//--------------------- .nv.info._Z9cuda_gemmIiLi256ELi4ELi1ELi32ELi16ELi16ELi32ELi1ELi1EEviiiPT_S1_S1_ii --------------------------
	.section	.nv.info._Z9cuda_gemmIiLi256ELi4ELi1ELi32ELi16ELi16ELi32ELi1ELi1EEviiiPT_S1_S1_ii,"",@"SHT_CUDA_INFO"
	.sectionflags	@""
	.align	4


	//----- nvinfo : EIATTR_CUDA_API_VERSION
	.align		4
        /*0000*/ 	.byte	0x04, 0x37
        /*0002*/ 	.short	(.L_8937 - .L_8936)
.L_8936:
        /*0004*/ 	.word	0x00000082


	//----- nvinfo : EIATTR_KPARAM_INFO
	.align		4
.L_8937:
        /*0008*/ 	.byte	0x04, 0x17
        /*000a*/ 	.short	(.L_8939 - .L_8938)
.L_8938:
        /*000c*/ 	.word	0x00000000
        /*0010*/ 	.short	0x0007
        /*0012*/ 	.short	0x002c
        /*0014*/ 	.byte	0x00, 0xf0, 0x11, 0x00


	//----- nvinfo : EIATTR_KPARAM_INFO
	.align		4
.L_8939:
        /*0018*/ 	.byte	0x04, 0x17
        /*001a*/ 	.short	(.L_8941 - .L_8940)
.L_8940:
        /*001c*/ 	.word	0x00000000
        /*0020*/ 	.short	0x0006
        /*0022*/ 	.short	0x0028
        /*0024*/ 	.byte	0x00, 0xf0, 0x11, 0x00


	//----- nvinfo : EIATTR_KPARAM_INFO
	.align		4
.L_8941:
        /*0028*/ 	.byte	0x04, 0x17
        /*002a*/ 	.short	(.L_8943 - .L_8942)
.L_8942:
        /*002c*/ 	.word	0x00000000
        /*0030*/ 	.short	0x0005
        /*0032*/ 	.short	0x0020
        /*0034*/ 	.byte	0x00, 0xf5, 0x21, 0x00


	//----- nvinfo : EIATTR_KPARAM_INFO
	.align		4
.L_8943:
        /*0038*/ 	.byte	0x04, 0x17
        /*003a*/ 	.short	(.L_8945 - .L_8944)
.L_8944:
        /*003c*/ 	.word	0x00000000
        /*0040*/ 	.short	0x0004
        /*0042*/ 	.short	0x0018
        /*0044*/ 	.byte	0x00, 0xf5, 0x21, 0x00


	//----- nvinfo : EIATTR_KPARAM_INFO
	.align		4
.L_8945:
        /*0048*/ 	.byte	0x04, 0x17
        /*004a*/ 	.short	(.L_8947 - .L_8946)
.L_8946:
        /*004c*/ 	.word	0x00000000
        /*0050*/ 	.short	0x0003
        /*0052*/ 	.short	0x0010
        /*0054*/ 	.byte	0x00, 0xf5, 0x21, 0x00


	//----- nvinfo : EIATTR_KPARAM_INFO
	.align		4
.L_8947:
        /*0058*/ 	.byte	0x04, 0x17
        /*005a*/ 	.short	(.L_8949 - .L_8948)
.L_8948:
        /*005c*/ 	.word	0x00000000
        /*0060*/ 	.short	0x0002
        /*0062*/ 	.short	0x0008
        /*0064*/ 	.byte	0x00, 0xf0, 0x11, 0x00


	//----- nvinfo : EIATTR_KPARAM_INFO
	.align		4
.L_8949:
        /*0068*/ 	.byte	0x04, 0x17
        /*006a*/ 	.short	(.L_8951 - .L_8950)
.L_8950:
        /*006c*/ 	.word	0x00000000
        /*0070*/ 	.short	0x0001
        /*0072*/ 	.short	0x0004
        /*0074*/ 	.byte	0x00, 0xf0, 0x11, 0x00


	//----- nvinfo : EIATTR_KPARAM_INFO
	.align		4
.L_8951:
        /*0078*/ 	.byte	0x04, 0x17
        /*007a*/ 	.short	(.L_8953 - .L_8952)
.L_8952:
        /*007c*/ 	.word	0x00000000
        /*0080*/ 	.short	0x0000
        /*0082*/ 	.short	0x0000
        /*0084*/ 	.byte	0x00, 0xf0, 0x11, 0x00


	//----- nvinfo : EIATTR_SPARSE_MMA_MASK
	.align		4
.L_8953:
        /*0088*/ 	.byte	0x03, 0x50
        /*008a*/ 	.short	0x0000


	//----- nvinfo : EIATTR_MAXREG_COUNT
	.align		4
        /*008c*/ 	.byte	0x03, 0x1b
        /*008e*/ 	.short	0x00ff


	//----- nvinfo : EIATTR_NUM_BARRIERS
	.align		4
        /*0090*/ 	.byte	0x02, 0x4c
        /*0092*/ 	.byte	0x01
	.zero		1


	//----- nvinfo : EIATTR_MERCURY_ISA_VERSION
	.align		4
        /*0094*/ 	.byte	0x03, 0x5f
        /*0096*/ 	.short	0x0101


	//----- nvinfo : EIATTR_COOP_GROUP_MASK_REGIDS
	.align		4
        /*0098*/ 	.byte	0x04, 0x29
        /*009a*/ 	.short	(.L_8955 - .L_8954)


	//   ....[0]....
.L_8954:
        /*009c*/ 	.word	0xffffffff


	//   ....[1]....
        /*00a0*/ 	.word	0xffffffff


	//   ....[2]....
        /*00a4*/ 	.word	0xffffffff


	//   ....[3]....
        /*00a8*/ 	.word	0xffffffff


	//   ....[4]....
        /*00ac*/ 	.word	0xffffffff


	//   ....[5]....
        /*00b0*/ 	.word	0xffffffff


	//   ....[6]....
        /*00b4*/ 	.word	0xffffffff


	//   ....[7]....
        /*00b8*/ 	.word	0xffffffff


	//   ....[8]....
        /*00bc*/ 	.word	0xffffffff


	//   ....[9]....
        /*00c0*/ 	.word	0xffffffff


	//   ....[10]....
        /*00c4*/ 	.word	0xffffffff


	//   ....[11]....
        /*00c8*/ 	.word	0xffffffff


	//   ....[12]....
        /*00cc*/ 	.word	0xffffffff


	//   ....[13]....
        /*00d0*/ 	.word	0xffffffff


	//   ....[14]....
        /*00d4*/ 	.word	0xffffffff


	//   ....[15]....
        /*00d8*/ 	.word	0xffffffff


	//   ....[16]....
        /*00dc*/ 	.word	0x05000027


	//   ....[17]....
        /*00e0*/ 	.word	0x05000027


	//   ....[18]....
        /*00e4*/ 	.word	0x05000027


	//   ....[19]....
        /*00e8*/ 	.word	0x05000027


	//   ....[20]....
        /*00ec*/ 	.word	0x05000027


	//   ....[21]....
        /*00f0*/ 	.word	0x05000027


	//   ....[22]....
        /*00f4*/ 	.word	0x05000027


	//   ....[23]....
        /*00f8*/ 	.word	0x05000027


	//   ....[24]....
        /*00fc*/ 	.word	0x05000027


	//   ....[25]....
        /*0100*/ 	.word	0x05000027


	//   ....[26]....
        /*0104*/ 	.word	0x05000027


	//   ....[27]....
        /*0108*/ 	.word	0x05000027


	//   ....[28]....
        /*010c*/ 	.word	0x05000027


	//   ....[29]....
        /*0110*/ 	.word	0x05000027


	//   ....[30]....
        /*0114*/ 	.word	0x05000027


	//   ....[31]....
        /*0118*/ 	.word	0x05000027


	//----- nvinfo : EIATTR_COOP_GROUP_INSTR_OFFSETS
	.align		4
.L_8955:
        /*011c*/ 	.byte	0x04, 0x28
        /*011e*/ 	.short	(.L_8957 - .L_8956)


	//   ....[0]....
.L_8956:
        /*0120*/ 	.word	0x000012d0


	//   ....[1]....
        /*0124*/ 	.word	0x000012e0


	//   ....[2]....
        /*0128*/ 	.word	0x000012f0


	//   ....[3]....
        /*012c*/ 	.word	0x00001320


	//   ....[4]....
        /*0130*/ 	.word	0x00001340


	//   ....[5]....
        /*0134*/ 	.word	0x00001360


	//   ....[6]....
        /*0138*/ 	.word	0x00001380


	//   ....[7]....
        /*013c*/ 	.word	0x000013a0


	//   ....[8]....
        /*0140*/ 	.word	0x000013c0


	//   ....[9]....
        /*0144*/ 	.word	0x000013e0


	//   ....[10]....
        /*0148*/ 	.word	0x00001400


	//   ....[11]....
        /*014c*/ 	.word	0x00001420


	//   ....[12]....
        /*0150*/ 	.word	0x00001440


	//   ....[13]....
        /*0154*/ 	.word	0x00001460


	//   ....[14]....
        /*0158*/ 	.word	0x00001480


	//   ....[15]....
        /*015c*/ 	.word	0x00001490


	//   ....[16]....
        /*0160*/ 	.word	0x00001a30


	//   ....[17]....
        /*0164*/ 	.word	0x00001ac0


	//   ....[18]....
        /*0168*/ 	.word	0x00001b10


	//   ....[19]....
        /*016c*/ 	.word	0x00001b80


	//   ....[20]....
        /*0170*/ 	.word	0x00001bd0


	//   ....[21]....
        /*0174*/ 	.word	0x00001c40


	//   ....[22]....
        /*0178*/ 	.word	0x00001c90


	//   ....[23]....
        /*017c*/ 	.word	0x00001d00


	//   ....[24]....
        /*0180*/ 	.word	0x00001d50


	//   ....[25]....
        /*0184*/ 	.word	0x00001dc0


	//   ....[26]....
        /*0188*/ 	.word	0x00001e10


	//   ....[27]....
        /*018c*/ 	.word	0x00001e80


	//   ....[28]....
        /*0190*/ 	.word	0x00001ed0


	//   ....[29]....
        /*0194*/ 	.word	0x00001f40


	//   ....[30]....
        /*0198*/ 	.word	0x00001f90


	//   ....[31]....
        /*019c*/ 	.word	0x00002010


	//----- nvinfo : EIATTR_VRC_CTA_INIT_COUNT
	.align		4
.L_8957:
        /*01a0*/ 	.byte	0x02, 0x4a
	.zero		1
	.zero		1


	//----- nvinfo : EIATTR_EXIT_INSTR_OFFSETS
	.align		4
        /*01a4*/ 	.byte	0x04, 0x1c
        /*01a6*/ 	.short	(.L_8959 - .L_8958)


	//   ....[0]....
.L_8958:
        /*01a8*/ 	.word	0x00000690


	//   ....[1]....
        /*01ac*/ 	.word	0x000019d0


	//----- nvinfo : EIATTR_MAX_THREADS
	.align		4
.L_8959:
        /*01b0*/ 	.byte	0x04, 0x05
        /*01b2*/ 	.short	(.L_8961 - .L_8960)
.L_8960:
        /*01b4*/ 	.word	0x00000100
        /*01b8*/ 	.word	0x00000001
        /*01bc*/ 	.word	0x00000001


	//----- nvinfo : EIATTR_CRS_STACK_SIZE
	.align		4
.L_8961:
        /*01c0*/ 	.byte	0x04, 0x1e
        /*01c2*/ 	.short	(.L_8963 - .L_8962)
.L_8962:
        /*01c4*/ 	.word	0x00000000


	//----- nvinfo : EIATTR_CBANK_PARAM_SIZE
	.align		4
.L_8963:
        /*01c8*/ 	.byte	0x03, 0x19
        /*01ca*/ 	.short	0x0030


	//----- nvinfo : EIATTR_PARAM_CBANK
	.align		4
        /*01cc*/ 	.byte	0x04, 0x0a
        /*01ce*/ 	.short	(.L_8965 - .L_8964)
	.align		4
.L_8964:
        /*01d0*/ 	.word	index@(.nv.constant0._Z9cuda_gemmIiLi256ELi4ELi1ELi32ELi16ELi16ELi32ELi1ELi1EEviiiPT_S1_S1_ii)
        /*01d4*/ 	.short	0x0380
        /*01d6*/ 	.short	0x0030


	//----- nvinfo : EIATTR_SW_WAR
	.align		4
.L_8965:
        /*01d8*/ 	.byte	0x04, 0x36
        /*01da*/ 	.short	(.L_8967 - .L_8966)
.L_8966:
        /*01dc*/ 	.word	0x00000008
.L_8967:


//--------------------- .nv.info._Z9cuda_gemmIiLi256ELi4ELi1ELi32ELi16ELi16ELi32ELi1ELi0EEviiiPT_S1_S1_ii --------------------------
	.section	.nv.info._Z9cuda_gemmIiLi256ELi4ELi1ELi32ELi16ELi16ELi32ELi1ELi0EEviiiPT_S1_S1_ii,"",@"SHT_CUDA_INFO"
	.sectionflags	@""
	.align	4


	//----- nvinfo : EIATTR_CUDA_API_VERSION
	.align		4
        /*0000*/ 	.byte	0x04, 0x37
        /*0002*/ 	.short	(.L_8969 - .L_8968)
.L_8968:
        /*0004*/ 	.word	0x00000082


	//----- nvinfo : EIATTR_KPARAM_INFO
	.align		4
.L_8969:
        /*0008*/ 	.byte	0x04, 0x17
        /*000a*/ 	.short	(.L_8971 - .L_8970)
.L_8970:
        /*000c*/ 	.word	0x00000000
        /*0010*/ 	.short	0x0007
        /*0012*/ 	.short	0x002c
        /*0014*/ 	.byte	0x00, 0xf0, 0x11, 0x00


	//----- nvinfo : EIATTR_KPARAM_INFO
	.align		4
.L_8971:
        /*0018*/ 	.byte	0x04, 0x17
        /*001a*/ 	.short	(.L_8973 - .L_8972)
.L_8972:
        /*001c*/ 	.word	0x00000000
        /*0020*/ 	.short	0x0006
        /*0022*/ 	.short	0x0028
        /*0024*/ 	.byte	0x00, 0xf0, 0x11, 0x00


	//----- nvinfo : EIATTR_KPARAM_INFO
	.align		4
.L_8973:
        /*0028*/ 	.byte	0x04, 0x17
        /*002a*/ 	.short	(.L_8975 - .L_8974)
.L_8974:
        /*002c*/ 	.word	0x00000000
        /*0030*/ 	.short	0x0005
        /*0032*/ 	.short	0x0020
        /*0034*/ 	.byte	0x00, 0xf5, 0x21, 0x00


	//----- nvinfo : EIATTR_KPARAM_INFO
	.align		4
.L_8975:
        /*0038*/ 	.byte	0x04, 0x17
        /*003a*/ 	.short	(.L_8977 - .L_8976)
.L_8976:
        /*003c*/ 	.word	0x00000000
        /*0040*/ 	.short	0x0004
        /*0042*/ 	.short	0x0018
        /*0044*/ 	.byte	0x00, 0xf5, 0x21, 0x00


	//----- nvinfo : EIATTR_KPARAM_INFO
	.align		4
.L_8977:
        /*0048*/ 	.byte	0x04, 0x17
        /*004a*/ 	.short	(.L_8979 - .L_8978)
.L_8978:
        /*004c*/ 	.word	0x00000000
        /*0050*/ 	.short	0x0003
        /*0052*/ 	.short	0x0010
        /*0054*/ 	.byte	0x00, 0xf5, 0x21, 0x00


	//----- nvinfo : EIATTR_KPARAM_INFO
	.align		4
.L_8979:
        /*0058*/ 	.byte	0x04, 0x17
        /*005a*/ 	.short	(.L_8981 - .L_8980)
.L_8980:
        /*005c*/ 	.word	0x00000000
        /*0060*/ 	.short	0x0002
        /*0062*/ 	.short	0x0008
        /*0064*/ 	.byte	0x00, 0xf0, 0x11, 0x00


	//----- nvinfo : EIATTR_KPARAM_INFO
	.align		4
.L_8981:
        /*0068*/ 	.byte	0x04, 0x17
        /*006a*/ 	.short	(.L_8983 - .L_8982)
.L_8982:
        /*006c*/ 	.word	0x00000000
        /*0070*/ 	.short	0x0001
        /*0072*/ 	.short	0x0004
        /*0074*/ 	.byte	0x00, 0xf0, 0x11, 0x00


	//----- nvinfo : EIATTR_KPARAM_INFO
	.align		4
.L_8983:
        /*0078*/ 	.byte	0x04, 0x17
        /*007a*/ 	.short	(.L_8985 - .L_8984)
.L_8984:
        /*007c*/ 	.word	0x00000000
        /*0080*/ 	.short	0x0000
        /*0082*/ 	.short	0x0000
        /*0084*/ 	.byte	0x00, 0xf0, 0x11, 0x00


	//----- nvinfo : EIATTR_SPARSE_MMA_MASK
	.align		4
.L_8985:
        /*0088*/ 	.byte	0x03, 0x50
        /*008a*/ 	.short	0x0000


	//----- nvinfo : EIATTR_MAXREG_COUNT
	.align		4
        /*008c*/ 	.byte	0x03, 0x1b
        /*008e*/ 	.short	0x00ff


	//----- nvinfo : EIATTR_NUM_BARRIERS
	.align		4
        /*0090*/ 	.byte	0x02, 0x4c
        /*0092*/ 	.byte	0x01
	.zero		1


	//----- nvinfo : EIATTR_ANNOTATIONS
	.align		4
        /*0094*/ 	.byte	0x04, 0x55
        /*0096*/ 	.short	(.L_8987 - .L_8986)


	//   ....[0]....
.L_8986:
        /*0098*/ 	.word	0x00000001
        /*009c*/ 	.byte	0x70, 0x10, 0x00, 0x00, 0x01, 0x00, 0x00, 0x00, 0x10, 0x13, 0x00, 0x00, 0x01, 0x00, 0x00, 0x00
        /*00ac*/ 	.byte	0xc0, 0x16, 0x00, 0x00, 0x01, 0x00, 0x00, 0x00, 0xc0, 0x53, 0x00, 0x00


	//----- nvinfo : EIATTR_MERCURY_ISA_VERSION
	.align		4
.L_8987:
        /*00b8*/ 	.byte	0x03, 0x5f
        /*00ba*/ 	.short	0x0101


	//----- nvinfo : EIATTR_COOP_GROUP_MASK_REGIDS
	.align		4
        /*00bc*/ 	.byte	0x04, 0x29
        /*00be*/ 	.short	(.L_8989 - .L_8988)


	//   ....[0]....
.L_8988:
        /*00c0*/ 	.word	0xffffffff


	//   ....[1]....
        /*00c4*/ 	.word	0xffffffff


	//   ....[2]....
        /*00c8*/ 	.word	0xffffffff


	//   ....[3]....
        /*00cc*/ 	.word	0xffffffff


	//   ....[4]....
        /*00d0*/ 	.word	0xffffffff


	//   ....[5]....
        /*00d4*/ 	.word	0xffffffff


	//   ....[6]....
        /*00d8*/ 	.word	0xffffffff


	//   ....[7]....
        /*00dc*/ 	.word	0xffffffff


	//   ....[8]....
        /*00e0*/ 	.word	0xffffffff


	//   ....[9]....
        /*00e4*/ 	.word	0xffffffff


	//   ....[10]....
        /*00e8*/ 	.word	0xffffffff


	//   ....[11]....
        /*00ec*/ 	.word	0xffffffff


	//   ....[12]....
        /*00f0*/ 	.word	0xffffffff


	//   ....[13]....
        /*00f4*/ 	.word	0xffffffff


	//   ....[14]....
        /*00f8*/ 	.word	0xffffffff


	//   ....[15]....
        /*00fc*/ 	.word	0xffffffff


	//   ....[16]....
        /*0100*/ 	.word	0xffffffff


	//   ....[17]....
        /*0104*/ 	.word	0xffffffff


	//   ....[18]....
        /*0108*/ 	.word	0xffffffff


	//   ....[19]....
        /*010c*/ 	.word	0xffffffff


	//   ....[20]....
        /*0110*/ 	.word	0xffffffff


	//   ....[21]....
        /*0114*/ 	.word	0xffffffff


	//   ....[22]....
        /*0118*/ 	.word	0xffffffff


	//   ....[23]....
        /*011c*/ 	.word	0xffffffff


	//   ....[24]....
        /*0120*/ 	.word	0xffffffff


	//   ....[25]....
        /*0124*/ 	.word	0xffffffff


	//   ....[26]....
        /*0128*/ 	.word	0xffffffff


	//   ....[27]....
        /*012c*/ 	.word	0xffffffff


	//   ....[28]....
        /*0130*/ 	.word	0xffffffff


	//   ....[29]....
        /*0134*/ 	.word	0xffffffff


	//   ....[30]....
        /*0138*/ 	.word	0xffffffff


	//   ....[31]....
        /*013c*/ 	.word	0xffffffff


	//   ....[32]....
        /*0140*/ 	.word	0xffffffff


	//   ....[33]....
        /*0144*/ 	.word	0xffffffff


	//   ....[34]....
        /*0148*/ 	.word	0xffffffff


	//   ....[35]....
        /*014c*/ 	.word	0xffffffff


	//   ....[36]....
        /*0150*/ 	.word	0xffffffff


	//   ....[37]....
        /*0154*/ 	.word	0xffffffff


	//   ....[38]....
        /*0158*/ 	.word	0xffffffff


	//   ....[39]....
        /*015c*/ 	.word	0xffffffff


	//   ....[40]....
        /*0160*/ 	.word	0xffffffff


	//   ....[41]....
        /*0164*/ 	.word	0xffffffff


	//   ....[42]....
        /*0168*/ 	.word	0xffffffff


	//   ....[43]....
        /*016c*/ 	.word	0xffffffff


	//   ....[44]....
        /*0170*/ 	.word	0xffffffff


	//   ....[45]....
        /*0174*/ 	.word	0xffffffff


	//   ....[46]....
        /*0178*/ 	.word	0xffffffff


	//   ....[47]....
        /*017c*/ 	.word	0xffffffff


	//   ....[48]....
        /*0180*/ 	.word	0xffffffff


	//   ....[49]....
        /*0184*/ 	.word	0x0500001c


	//   ....[50]....
        /*0188*/ 	.word	0x0500001c


	//   ....[51]....
        /*018c*/ 	.word	0x0500001c


	//   ....[52]....
        /*0190*/ 	.word	0x0500001c


	//   ....[53]....
        /*0194*/ 	.word	0x0500001c


	//   ....[54]....
        /*0198*/ 	.word	0x0500001c


	//   ....[55]....
        /*019c*/ 	.word	0x0500001c


	//   ....[56]....
        /*01a0*/ 	.word	0x0500001c


	//   ....[57]....
        /*01a4*/ 	.word	0x0500001c


	//   ....[58]....
        /*01a8*/ 	.word	0x0500001c


	//   ....[59]....
        /*01ac*/ 	.word	0x0500001c


	//   ....[60]....
        /*01b0*/ 	.word	0x0500001c


	//   ....[61]....
        /*01b4*/ 	.word	0x0500001c


	//   ....[62]....
        /*01b8*/ 	.word	0x0500001c


	//   ....[63]....
        /*01bc*/ 	.word	0x0500001c


	//   ....[64]....
        /*01c0*/ 	.word	0x0500001c


	//   ....[65]....
        /*01c4*/ 	.word	0x0500001c


	//   ....[66]....
        /*01c8*/ 	.word	0x0500001c


	//   ....[67]....
        /*01cc*/ 	.word	0x0500001c


	//   ....[68]....
        /*01d0*/ 	.word	0x0500001c


	//   ....[69]....
        /*01d4*/ 	.word	0x0500001c


	//   ....[70]....
        /*01d8*/ 	.word	0x0500001c


	//   ....[71]....
        /*01dc*/ 	.word	0x0500001c


	//   ....[72]....
        /*01e0*/ 	.word	0x0500001c


	//   ....[73]....
        /*01e4*/ 	.word	0x0500001c


	//   ....[74]....
        /*01e8*/ 	.word	0x0500001c


	//   ....[75]....
        /*01ec*/ 	.word	0x0500001c


	//   ....[76]....
        /*01f0*/ 	.word	0x0500001c


	//   ....[77]....
        /*01f4*/ 	.word	0x0500001c


	//   ....[78]....
        /*01f8*/ 	.word	0x0500001c


	//   ....[79]....
        /*01fc*/ 	.word	0x0500001c


	//   ....[80]....
        /*0200*/ 	.word	0x0500001c


	//   ....[81]....
        /*0204*/ 	.word	0x0500001c


	//   ....[82]....
        /*0208*/ 	.word	0x0500001c


	//   ....[83]....
        /*020c*/ 	.word	0x0500001c


	//   ....[84]....
        /*0210*/ 	.word	0x0500001c


	//   ....[85]....
        /*0214*/ 	.word	0x0500001c


	//   ....[86]....
        /*0218*/ 	.word	0x0500001c


	//   ....[87]....
        /*021c*/ 	.word	0x0500001c


	//   ....[88]....
        /*0220*/ 	.word	0x0500001c


	//   ....[89]....
        /*0224*/ 	.word	0x0500001c


	//   ....[90]....
        /*0228*/ 	.word	0x0500001c


	//   ....[91]....
        /*022c*/ 	.word	0x0500001c


	//   ....[92]....
        /*0230*/ 	.word	0x0500001c


	//   ....[93]....
        /*0234*/ 	.word	0x0500001c


	//   ....[94]....
        /*0238*/ 	.word	0x0500001c


	//   ....[95]....
        /*023c*/ 	.word	0x0500001c


	//   ....[96]....
        /*0240*/ 	.word	0x0500001c


	//----- nvinfo : EIATTR_COOP_GROUP_INSTR_OFFSETS
	.align		4
.L_8989:
        /*0244*/ 	.byte	0x04, 0x28
        /*0246*/ 	.short	(.L_8991 - .L_8990)


	//   ....[0]....
.L_8990:
        /*0248*/ 	.word	0x00002510


	//   ....[1]....
        /*024c*/ 	.word	0x00002560


	//   ....[2]....
        /*0250*/ 	.word	0x000025b0


	//   ....[3]....
        /*0254*/ 	.word	0x00002600


	//   ....[4]....
        /*0258*/ 	.word	0x00002650


	//   ....[5]....
        /*025c*/ 	.word	0x000026c0


	//   ....[6]....
        /*0260*/ 	.word	0x00002720


	//   ....[7]....
        /*0264*/ 	.word	0x00002780


	//   ....[8]....
        /*0268*/ 	.word	0x000027e0


	//   ....[9]....
        /*026c*/ 	.word	0x00002840


	//   ....[10]....
        /*0270*/ 	.word	0x000028a0


	//   ....[11]....
        /*0274*/ 	.word	0x00002900


	//   ....[12]....
        /*0278*/ 	.word	0x00002960


	//   ....[13]....
        /*027c*/ 	.word	0x000029c0


	//   ....[14]....
        /*0280*/ 	.word	0x00002a20


	//   ....[15]....
        /*0284*/ 	.word	0x00002a80


	//   ....[16]....
        /*0288*/ 	.word	0x000037b0


	//   ....[17]....
        /*028c*/ 	.word	0x00003800


	//   ....[18]....
        /*0290*/ 	.word	0x00003850


	//   ....[19]....
        /*0294*/ 	.word	0x000038a0


	//   ....[20]....
        /*0298*/ 	.word	0x000038f0


	//   ....[21]....
        /*029c*/ 	.word	0x00003960


	//   ....[22]....
        /*02a0*/ 	.word	0x000039c0


	//   ....[23]....
        /*02a4*/ 	.word	0x00003a20


	//   ....[24]....
        /*02a8*/ 	.word	0x00003a80


	//   ....[25]....
        /*02ac*/ 	.word	0x00003ae0


	//   ....[26]....
        /*02b0*/ 	.word	0x00003b40


	//   ....[27]....
        /*02b4*/ 	.word	0x00003ba0


	//   ....[28]....
        /*02b8*/ 	.word	0x00003c00


	//   ....[29]....
        /*02bc*/ 	.word	0x00003c60


	//   ....[30]....
        /*02c0*/ 	.word	0x00003cc0


	//   ....[31]....
        /*02c4*/ 	.word	0x00003d20


	//   ....[32]....
        /*02c8*/ 	.word	0x00004a10


	//   ....[33]....
        /*02cc*/ 	.word	0x00004a60


	//   ....[34]....
        /*02d0*/ 	.word	0x00004ab0


	//   ....[35]....
        /*02d4*/ 	.word	0x00004b00


	//   ....[36]....
        /*02d8*/ 	.word	0x00004b70


	//   ....[37]....
        /*02dc*/ 	.word	0x00004bd0


	//   ....[38]....
        /*02e0*/ 	.word	0x00004c30


	//   ....[39]....
        /*02e4*/ 	.word	0x00004c90


	//   ....[40]....
        /*02e8*/ 	.word	0x00004cf0


	//   ....[41]....
        /*02ec*/ 	.word	0x00004d50


	//   ....[42]....
        /*02f0*/ 	.word	0x00004db0


	//   ....[43]....
        /*02f4*/ 	.word	0x00004e10


	//   ....[44]....
        /*02f8*/ 	.word	0x00004e70


	//   ....[45]....
        /*02fc*/ 	.word	0x00004ed0


	//   ....[46]....
        /*0300*/ 	.word	0x00004f30


	//   ....[47]....
        /*0304*/ 	.word	0x00004f90


	//   ....[48]....
        /*0308*/ 	.word	0x00004ff0


	//   ....[49]....
        /*030c*/ 	.word	0x00005730


	//   ....[50]....
        /*0310*/ 	.word	0x000057b0


	//   ....[51]....
        /*0314*/ 	.word	0x00005830


	//   ....[52]....
        /*0318*/ 	.word	0x000058b0


	//   ....[53]....
        /*031c*/ 	.word	0x00005930


	//   ....[54]....
        /*0320*/ 	.word	0x000059b0


	//   ....[55]....
        /*0324*/ 	.word	0x00005a30


	//   ....[56]....
        /*0328*/ 	.word	0x00005ab0


	//   ....[57]....
        /*032c*/ 	.word	0x00005b30


	//   ....[58]....
        /*0330*/ 	.word	0x00005bb0


	//   ....[59]....
        /*0334*/ 	.word	0x00005c30


	//   ....[60]....
        /*0338*/ 	.word	0x00005cb0


	//   ....[61]....
        /*033c*/ 	.word	0x00005d30


	//   ....[62]....
        /*0340*/ 	.word	0x00005db0


	//   ....[63]....
        /*0344*/ 	.word	0x00005e30


	//   ....[64]....
        /*0348*/ 	.word	0x00005eb0


	//   ....[65]....
        /*034c*/ 	.word	0x00005f30


	//   ....[66]....
        /*0350*/ 	.word	0x00005fb0


	//   ....[67]....
        /*0354*/ 	.word	0x00006030


	//   ....[68]....
        /*0358*/ 	.word	0x000060b0


	//   ....[69]....
        /*035c*/ 	.word	0x00006130


	//   ....[70]....
        /*0360*/ 	.word	0x000061b0


	//   ....[71]....
        /*0364*/ 	.word	0x00006230


	//   ....[72]....
        /*0368*/ 	.word	0x000062b0


	//   ....[73]....
        /*036c*/ 	.word	0x00006330


	//   ....[74]....
        /*0370*/ 	.word	0x000063b0


	//   ....[75]....
        /*0374*/ 	.word	0x00006430


	//   ....[76]....
        /*0378*/ 	.word	0x000064b0


	//   ....[77]....
        /*037c*/ 	.word	0x00006530


	//   ....[78]....
        /*0380*/ 	.word	0x000065b0


	//   ....[79]....
        /*0384*/ 	.word	0x00006630


	//   ....[80]....
        /*0388*/ 	.word	0x000066b0


	//   ....[81]....
        /*038c*/ 	.word	0x00006720


	//   ....[82]....
        /*0390*/ 	.word	0x000067a0


	//   ....[83]....
        /*0394*/ 	.word	0x00006820


	//   ....[84]....
        /*0398*/ 	.word	0x000068a0


	//   ....[85]....
        /*039c*/ 	.word	0x00006920


	//   ....[86]....
        /*03a0*/ 	.word	0x000069a0


	//   ....[87]....
        /*03a4*/ 	.word	0x00006a20


	//   ....[88]....
        /*03a8*/ 	.word	0x00006aa0


	//   ....[89]....
        /*03ac*/ 	.word	0x00006b20


	//   ....[90]....
        /*03b0*/ 	.word	0x00006ba0


	//   ....[91]....
        /*03b4*/ 	.word	0x00006c20


	//   ....[92]....
        /*03b8*/ 	.word	0x00006ca0


	//   ....[93]....
        /*03bc*/ 	.word	0x00006d20


	//   ....[94]....
        /*03c0*/ 	.word	0x00006da0


	//   ....[95]....
        /*03c4*/ 	.word	0x00006e20


	//   ....[96]....
        /*03c8*/ 	.word	0x00006ea0


	//----- nvinfo : EIATTR_VRC_CTA_INIT_COUNT
	.align		4
.L_8991:
        /*03cc*/ 	.byte	0x02, 0x4a
	.zero		1
	.zero		1


	//----- nvinfo : EIATTR_EXIT_INSTR_OFFSETS
	.align		4
        /*03d0*/ 	.byte	0x04, 0x1c
        /*03d2*/ 	.short	(.L_8993 - .L_8992)


	//   ....[0]....
.L_8992:
        /*03d4*/ 	.word	0x00000880


	//   ....[1]....
        /*03d8*/ 	.word	0x000056e0


	//----- nvinfo : EIATTR_MAX_THREADS
	.align		4
.L_8993:
        /*03dc*/ 	.byte	0x04, 0x05
        /*03de*/ 	.short	(.L_8995 - .L_8994)
.L_8994:
        /*03e0*/ 	.word	0x00000100
        /*03e4*/ 	.word	0x00000001
        /*03e8*/ 	.word	0x00000001


	//----- nvinfo : EIATTR_CRS_STACK_SIZE
	.align		4
.L_8995:
        /*03ec*/ 	.byte	0x04, 0x1e
        /*03ee*/ 	.short	(.L_8997 - .L_8996)
.L_8996:
        /*03f0*/ 	.word	0x00000000


	//----- nvinfo : EIATTR_CBANK_PARAM_SIZE
	.align		4
.L_8997:
        /*03f4*/ 	.byte	0x03, 0x19
        /*03f6*/ 	.short	0x0030


	//----- nvinfo : EIATTR_PARAM_CBANK
	.align		4
        /*03f8*/ 	.byte	0x04, 0x0a
        /*03fa*/ 	.short	(.L_8999 - .L_8998)
	.align		4
.L_8998:
        /*03fc*/ 	.word	index@(.nv.constant0._Z9cuda_gemmIiLi256ELi4ELi1ELi32ELi16ELi16ELi32ELi1ELi0EEviiiPT_S1_S1_ii)
        /*0400*/ 	.short	0x0380
        /*0402*/ 	.short	0x0030


	//----- nvinfo : EIATTR_SW_WAR
	.align		4
.L_8999:
        /*0404*/ 	.byte	0x04, 0x36
        /*0406*/ 	.short	(.L_9001 - .L_9000)
.L_9000:
        /*0408*/ 	.word	0x00000008
.L_9001:


//--------------------- .nv.info._Z9cuda_gemmIiLi256ELi4ELi1ELi32ELi16ELi16ELi32ELi0ELi1EEviiiPT_S1_S1_ii --------------------------
	.section	.nv.info._Z9cuda_gemmIiLi256ELi4ELi1ELi32ELi16ELi16ELi32ELi0ELi1EEviiiPT_S1_S1_ii,"",@"SHT_CUDA_INFO"
	.sectionflags	@""
	.align	4


	//----- nvinfo : EIATTR_CUDA_API_VERSION
	.align		4
        /*0000*/ 	.byte	0x04, 0x37
        /*0002*/ 	.short	(.L_9003 - .L_9002)
.L_9002:
        /*0004*/ 	.word	0x00000082


	//----- nvinfo : EIATTR_KPARAM_INFO
	.align		4
.L_9003:
        /*0008*/ 	.byte	0x04, 0x17
        /*000a*/ 	.short	(.L_9005 - .L_9004)
.L_9004:
        /*000c*/ 	.word	0x00000000
        /*0010*/ 	.short	0x0007
        /*0012*/ 	.short	0x002c
        /*0014*/ 	.byte	0x00, 0xf0, 0x11, 0x00


	//----- nvinfo : EIATTR_KPARAM_INFO
	.align		4
.L_9005:
        /*0018*/ 	.byte	0x04, 0x17
        /*001a*/ 	.short	(.L_9007 - .L_9006)
.L_9006:
        /*001c*/ 	.word	0x00000000
        /*0020*/ 	.short	0x0006
        /*0022*/ 	.short	0x0028
        /*0024*/ 	.byte	0x00, 0xf0, 0x11, 0x00


	//----- nvinfo : EIATTR_KPARAM_INFO
	.align		4
.L_9007:
        /*0028*/ 	.byte	0x04, 0x17
        /*002a*/ 	.short	(.L_9009 - .L_9008)
.L_9008:
        /*002c*/ 	.word	0x00000000
        /*0030*/ 	.short	0x0005
        /*0032*/ 	.short	0x0020
        /*0034*/ 	.byte	0x00, 0xf5, 0x21, 0x00


	//----- nvinfo : EIATTR_KPARAM_INFO
	.align		4
.L_9009:
        /*0038*/ 	.byte	0x04, 0x17
        /*003a*/ 	.short	(.L_9011 - .L_9010)
.L_9010:
        /*003c*/ 	.word	0x00000000
        /*0040*/ 	.short	0x0004
        /*0042*/ 	.short	0x0018
        /*0044*/ 	.byte	0x00, 0xf5, 0x21, 0x00


	//----- nvinfo : EIATTR_KPARAM_INFO
	.align		4
.L_9011:
        /*0048*/ 	.byte	0x04, 0x17
        /*004a*/ 	.short	(.L_9013 - .L_9012)
.L_9012:
        /*004c*/ 	.word	0x00000000
        /*0050*/ 	.short	0x0003
        /*0052*/ 	.short	0x0010
        /*0054*/ 	.byte	0x00, 0xf5, 0x21, 0x00


	//----- nvinfo : EIATTR_KPARAM_INFO
	.align		4
.L_9013:
        /*0058*/ 	.byte	0x04, 0x17
        /*005a*/ 	.short	(.L_9015 - .L_9014)
.L_9014:
        /*005c*/ 	.word	0x00000000
        /*0060*/ 	.short	0x0002
        /*0062*/ 	.short	0x0008
        /*0064*/ 	.byte	0x00, 0xf0, 0x11, 0x00


	//----- nvinfo : EIATTR_KPARAM_INFO
	.align		4
.L_9015:
        /*0068*/ 	.byte	0x04, 0x17
        /*006a*/ 	.short	(.L_9017 - .L_9016)
.L_9016:
        /*006c*/ 	.word	0x00000000
        /*0070*/ 	.short	0x0001
        /*0072*/ 	.short	0x0004
        /*0074*/ 	.byte	0x00, 0xf0, 0x11, 0x00


	//----- nvinfo : EIATTR_KPARAM_INFO
	.align		4
.L_9017:
        /*0078*/ 	.byte	0x04, 0x17
        /*007a*/ 	.short	(.L_9019 - .L_9018)
.L_9018:
        /*007c*/ 	.word	0x00000000
        /*0080*/ 	.short	0x0000
        /*0082*/ 	.short	0x0000
        /*0084*/ 	.byte	0x00, 0xf0, 0x11, 0x00


	//----- nvinfo : EIATTR_SPARSE_MMA_MASK
	.align		4
.L_9019:
        /*0088*/ 	.byte	0x03, 0x50
        /*008a*/ 	.short	0x0000


	//----- nvinfo : EIATTR_MAXREG_COUNT
	.align		4
        /*008c*/ 	.byte	0x03, 0x1b
        /*008e*/ 	.short	0x00ff


	//----- nvinfo : EIATTR_NUM_BARRIERS
	.align		4
        /*0090*/ 	.byte	0x02, 0x4c
        /*0092*/ 	.byte	0x01
	.zero		1


	//----- nvinfo : EIATTR_MERCURY_ISA_VERSION
	.align		4
        /*0094*/ 	.byte	0x03, 0x5f
        /*0096*/ 	.short	0x0101


	//----- nvinfo : EIATTR_COOP_GROUP_MASK_REGIDS
	.align		4
        /*0098*/ 	.byte	0x04, 0x29
        /*009a*/ 	.short	(.L_9021 - .L_9020)


	//   ....[0]....
.L_9020:
        /*009c*/ 	.word	0xffffffff


	//   ....[1]....
        /*00a0*/ 	.word	0xffffffff


	//   ....[2]....
        /*00a4*/ 	.word	0xffffffff


	//   ....[3]....
        /*00a8*/ 	.word	0xffffffff


	//   ....[4]....
        /*00ac*/ 	.word	0xffffffff


	//   ....[5]....
        /*00b0*/ 	.word	0xffffffff


	//   ....[6]....
        /*00b4*/ 	.word	0xffffffff


	//   ....[7]....
        /*00b8*/ 	.word	0xffffffff


	//   ....[8]....
        /*00bc*/ 	.word	0xffffffff


	//   ....[9]....
        /*00c0*/ 	.word	0xffffffff


	//   ....[10]....
        /*00c4*/ 	.word	0xffffffff


	//   ....[11]....
        /*00c8*/ 	.word	0xffffffff


	//   ....[12]....
        /*00cc*/ 	.word	0xffffffff


	//   ....[13]....
        /*00d0*/ 	.word	0xffffffff


	//   ....[14]....
        /*00d4*/ 	.word	0xffffffff


	//   ....[15]....
        /*00d8*/ 	.word	0xffffffff


	//   ....[16]....
        /*00dc*/ 	.word	0x05000000


	//   ....[17]....
        /*00e0*/ 	.word	0x05000000


	//   ....[18]....
        /*00e4*/ 	.word	0x05000000


	//   ....[19]....
        /*00e8*/ 	.word	0x05000000


	//   ....[20]....
        /*00ec*/ 	.word	0x05000000


	//   ....[21]....
        /*00f0*/ 	.word	0x05000000


	//   ....[22]....
        /*00f4*/ 	.word	0x05000000


	//   ....[23]....
        /*00f8*/ 	.word	0x05000000


	//   ....[24]....
        /*00fc*/ 	.word	0x05000000


	//   ....[25]....
        /*0100*/ 	.word	0x05000000


	//   ....[26]....
        /*0104*/ 	.word	0x05000000


	//   ....[27]....
        /*0108*/ 	.word	0x05000000


	//   ....[28]....
        /*010c*/ 	.word	0x05000000


	//   ....[29]....
        /*0110*/ 	.word	0x05000000


	//   ....[30]....
        /*0114*/ 	.word	0x05000000


	//   ....[31]....
        /*0118*/ 	.word	0x05000000


	//----- nvinfo : EIATTR_COOP_GROUP_INSTR_OFFSETS
	.align		4
.L_9021:
        /*011c*/ 	.byte	0x04, 0x28
        /*011e*/ 	.short	(.L_9023 - .L_9022)


	//   ....[0]....
.L_9022:
        /*0120*/ 	.word	0x00001350


	//   ....[1]....
        /*0124*/ 	.word	0x00001380


	//   ....[2]....
        /*0128*/ 	.word	0x00001390


	//   ....[3]....
        /*012c*/ 	.word	0x000013c0


	//   ....[4]....
        /*0130*/ 	.word	0x000013e0


	//   ....[5]....
        /*0134*/ 	.word	0x00001420


	//   ....[6]....
        /*0138*/ 	.word	0x00001440


	//   ....[7]....
        /*013c*/ 	.word	0x00001460


	//   ....[8]....
        /*0140*/ 	.word	0x00001480


	//   ....[9]....
        /*0144*/ 	.word	0x00001490


	//   ....[10]....
        /*0148*/ 	.word	0x000014b0


	//   ....[11]....
        /*014c*/ 	.word	0x000014d0


	//   ....[12]....
        /*0150*/ 	.word	0x000014f0


	//   ....[13]....
        /*0154*/ 	.word	0x00001510


	//   ....[14]....
        /*0158*/ 	.word	0x00001530


	//   ....[15]....
        /*015c*/ 	.word	0x00001550


	//   ....[16]....
        /*0160*/ 	.word	0x00001c60


	//   ....[17]....
        /*0164*/ 	.word	0x00001cf0


	//   ....[18]....
        /*0168*/ 	.word	0x00001d60


	//   ....[19]....
        /*016c*/ 	.word	0x00001dd0


	//   ....[20]....
        /*0170*/ 	.word	0x00001e60


	//   ....[21]....
        /*0174*/ 	.word	0x00001eb0


	//   ....[22]....
        /*0178*/ 	.word	0x00001f40


	//   ....[23]....
        /*017c*/ 	.word	0x00001fb0


	//   ....[24]....
        /*0180*/ 	.word	0x00002020


	//   ....[25]....
        /*0184*/ 	.word	0x00002070


	//   ....[26]....
        /*0188*/ 	.word	0x000020e0


	//   ....[27]....
        /*018c*/ 	.word	0x00002130


	//   ....[28]....
        /*0190*/ 	.word	0x000021a0


	//   ....[29]....
        /*0194*/ 	.word	0x000021f0


	//   ....[30]....
        /*0198*/ 	.word	0x00002260


	//   ....[31]....
        /*019c*/ 	.word	0x000022b0


	//----- nvinfo : EIATTR_VRC_CTA_INIT_COUNT
	.align		4
.L_9023:
        /*01a0*/ 	.byte	0x02, 0x4a
	.zero		1
	.zero		1


	//----- nvinfo : EIATTR_EXIT_INSTR_OFFSETS
	.align		4
        /*01a4*/ 	.byte	0x04, 0x1c
        /*01a6*/ 	.short	(.L_9025 - .L_9024)


	//   ....[0]....
.L_9024:
        /*01a8*/ 	.word	0x000006a0


	//   ....[1]....
        /*01ac*/ 	.word	0x00001c00


	//----- nvinfo : EIATTR_MAX_THREADS
	.align		4
.L_9025:
        /*01b0*/ 	.byte	0x04, 0x05
        /*01b2*/ 	.short	(.L_9027 - .L_9026)
.L_9026:
        /*01b4*/ 	.word	0x00000100
        /*01b8*/ 	.word	0x00000001
        /*01bc*/ 	.word	0x00000001


	//----- nvinfo : EIATTR_CRS_STACK_SIZE
	.align		4
.L_9027:
        /*01c0*/ 	.byte	0x04, 0x1e
        /*01c2*/ 	.short	(.L_9029 - .L_9028)
.L_9028:
        /*01c4*/ 	.word	0x00000000


	//----- nvinfo : EIATTR_CBANK_PARAM_SIZE
	.align		4
.L_9029:
        /*01c8*/ 	.byte	0x03, 0x19
        /*01ca*/ 	.short	0x0030


	//----- nvinfo : EIATTR_PARAM_CBANK
	.align		4
        /*01cc*/ 	.byte	0x04, 0x0a
        /*01ce*/ 	.short	(.L_9031 - .L_9030)
	.align		4
.L_9030:
        /*01d0*/ 	.word	index@(.nv.constant0._Z9cuda_gemmIiLi256ELi4ELi1ELi32ELi16ELi16ELi32ELi0ELi1EEviiiPT_S1_S1_ii)
        /*01d4*/ 	.short	0x0380
        /*01d6*/ 	.short	0x0030


	//----- nvinfo : EIATTR_SW_WAR
	.align		4
.L_9031:
        /*01d8*/ 	.byte	0x04, 0x36
        /*01da*/ 	.short	(.L_9033 - .L_9032)
.L_9032:
        /*01dc*/ 	.word	0x00000008
.L_9033:


//--------------------- .nv.info._Z9cuda_gemmIiLi256ELi4ELi1ELi32ELi16ELi16ELi32ELi0ELi0EEviiiPT_S1_S1_ii --------------------------
	.section	.nv.info._Z9cuda_gemmIiLi256ELi4ELi1ELi32ELi16ELi16ELi32ELi0ELi0EEviiiPT_S1_S1_ii,"",@"SHT_CUDA_INFO"
	.sectionflags	@""
	.align	4


	//----- nvinfo : EIATTR_CUDA_API_VERSION
	.align		4
        /*0000*/ 	.byte	0x04, 0x37
        /*0002*/ 	.short	(.L_9035 - .L_9034)
.L_9034:
        /*0004*/ 	.word	0x00000082


	//----- nvinfo : EIATTR_KPARAM_INFO
	.align		4
.L_9035:
        /*0008*/ 	.byte	0x04, 0x17
        /*000a*/ 	.short	(.L_9037 - .L_9036)
.L_9036:
        /*000c*/ 	.word	0x00000000
        /*0010*/ 	.short	0x0007
        /*0012*/ 	.short	0x002c
        /*0014*/ 	.byte	0x00, 0xf0, 0x11, 0x00


	//----- nvinfo : EIATTR_KPARAM_INFO
	.align		4
.L_9037:
        /*0018*/ 	.byte	0x04, 0x17
        /*001a*/ 	.short	(.L_9039 - .L_9038)
.L_9038:
        /*001c*/ 	.word	0x00000000
        /*0020*/ 	.short	0x0006
        /*0022*/ 	.short	0x0028
        /*0024*/ 	.byte	0x00, 0xf0, 0x11, 0x00


	//----- nvinfo : EIATTR_KPARAM_INFO
	.align		4
.L_9039:
        /*0028*/ 	.byte	0x04, 0x17
        /*002a*/ 	.short	(.L_9041 - .L_9040)
.L_9040:
        /*002c*/ 	.word	0x00000000
        /*0030*/ 	.short	0x0005
        /*0032*/ 	.short	0x0020
        /*0034*/ 	.byte	0x00, 0xf5, 0x21, 0x00


	//----- nvinfo : EIATTR_KPARAM_INFO
	.align		4
.L_9041:
        /*0038*/ 	.byte	0x04, 0x17
        /*003a*/ 	.short	(.L_9043 - .L_9042)
.L_9042:
        /*003c*/ 	.word	0x00000000
        /*0040*/ 	.short	0x0004
        /*0042*/ 	.short	0x0018
        /*0044*/ 	.byte	0x00, 0xf5, 0x21, 0x00


	//----- nvinfo : EIATTR_KPARAM_INFO
	.align		4
.L_9043:
        /*0048*/ 	.byte	0x04, 0x17
        /*004a*/ 	.short	(.L_9045 - .L_9044)
.L_9044:
        /*004c*/ 	.word	0x00000000
        /*0050*/ 	.short	0x0003
        /*0052*/ 	.short	0x0010
        /*0054*/ 	.byte	0x00, 0xf5, 0x21, 0x00


	//----- nvinfo : EIATTR_KPARAM_INFO
	.align		4
.L_9045:
        /*0058*/ 	.byte	0x04, 0x17
        /*005a*/ 	.short	(.L_9047 - .L_9046)
.L_9046:
        /*005c*/ 	.word	0x00000000
        /*0060*/ 	.short	0x0002
        /*0062*/ 	.short	0x0008
        /*0064*/ 	.byte	0x00, 0xf0, 0x11, 0x00


	//----- nvinfo : EIATTR_KPARAM_INFO
	.align		4
.L_9047:
        /*0068*/ 	.byte	0x04, 0x17
        /*006a*/ 	.short	(.L_9049 - .L_9048)
.L_9048:
        /*006c*/ 	.word	0x00000000
        /*0070*/ 	.short	0x0001
        /*0072*/ 	.short	0x0004
        /*0074*/ 	.byte	0x00, 0xf0, 0x11, 0x00


	//----- nvinfo : EIATTR_KPARAM_INFO
	.align		4
.L_9049:
        /*0078*/ 	.byte	0x04, 0x17
        /*007a*/ 	.short	(.L_9051 - .L_9050)
.L_9050:
        /*007c*/ 	.word	0x00000000
        /*0080*/ 	.short	0x0000
        /*0082*/ 	.short	0x0000
        /*0084*/ 	.byte	0x00, 0xf0, 0x11, 0x00


	//----- nvinfo : EIATTR_SPARSE_MMA_MASK
	.align		4
.L_9051:
        /*0088*/ 	.byte	0x03, 0x50
        /*008a*/ 	.short	0x0000


	//----- nvinfo : EIATTR_MAXREG_COUNT
	.align		4
        /*008c*/ 	.byte	0x03, 0x1b
        /*008e*/ 	.short	0x00ff


	//----- nvinfo : EIATTR_NUM_BARRIERS
	.align		4
        /*0090*/ 	.byte	0x02, 0x4c
        /*0092*/ 	.byte	0x01
	.zero		1


	//----- nvinfo : EIATTR_ANNOTATIONS
	.align		4
        /*0094*/ 	.byte	0x04, 0x55
        /*0096*/ 	.short	(.L_9053 - .L_9052)


	//   ....[0]....
.L_9052:
        /*0098*/ 	.word	0x00000001
        /*009c*/ 	.byte	0x10, 0x10, 0x00, 0x00, 0x01, 0x00, 0x00, 0x00, 0x90, 0x11, 0x00, 0x00, 0x01, 0x00, 0x00, 0x00
        /*00ac*/ 	.byte	0x80, 0x5b, 0x00, 0x00


	//----- nvinfo : EIATTR_MERCURY_ISA_VERSION
	.align		4
.L_9053:
        /*00b0*/ 	.byte	0x03, 0x5f
        /*00b2*/ 	.short	0x0101


	//----- nvinfo : EIATTR_COOP_GROUP_MASK_REGIDS
	.align		4
        /*00b4*/ 	.byte	0x04, 0x29
        /*00b6*/ 	.short	(.L_9055 - .L_9054)


	//   ....[0]....
.L_9054:
        /*00b8*/ 	.word	0xffffffff


	//   ....[1]....
        /*00bc*/ 	.word	0xffffffff


	//   ....[2]....
        /*00c0*/ 	.word	0xffffffff


	//   ....[3]....
        /*00c4*/ 	.word	0xffffffff


	//   ....[4]....
        /*00c8*/ 	.word	0xffffffff


	//   ....[5]....
        /*00cc*/ 	.word	0xffffffff


	//   ....[6]....
        /*00d0*/ 	.word	0xffffffff


	//   ....[7]....
        /*00d4*/ 	.word	0xffffffff


	//   ....[8]....
        /*00d8*/ 	.word	0xffffffff


	//   ....[9]....
        /*00dc*/ 	.word	0xffffffff


	//   ....[10]....
        /*00e0*/ 	.word	0xffffffff


	//   ....[11]....
        /*00e4*/ 	.word	0xffffffff


	//   ....[12]....
        /*00e8*/ 	.word	0xffffffff


	//   ....[13]....
        /*00ec*/ 	.word	0xffffffff


	//   ....[14]....
        /*00f0*/ 	.word	0xffffffff


	//   ....[15]....
        /*00f4*/ 	.word	0xffffffff


	//   ....[16]....
        /*00f8*/ 	.word	0xffffffff


	//   ....[17]....
        /*00fc*/ 	.word	0xffffffff


	//   ....[18]....
        /*0100*/ 	.word	0xffffffff


	//   ....[19]....
        /*0104*/ 	.word	0xffffffff


	//   ....[20]....
        /*0108*/ 	.word	0xffffffff


	//   ....[21]....
        /*010c*/ 	.word	0xffffffff


	//   ....[22]....
        /*0110*/ 	.word	0xffffffff


	//   ....[23]....
        /*0114*/ 	.word	0xffffffff


	//   ....[24]....
        /*0118*/ 	.word	0xffffffff


	//   ....[25]....
        /*011c*/ 	.word	0xffffffff


	//   ....[26]....
        /*0120*/ 	.word	0xffffffff


	//   ....[27]....
        /*0124*/ 	.word	0xffffffff


	//   ....[28]....
        /*0128*/ 	.word	0xffffffff


	//   ....[29]....
        /*012c*/ 	.word	0xffffffff


	//   ....[30]....
        /*0130*/ 	.word	0xffffffff


	//   ....[31]....
        /*0134*/ 	.word	0xffffffff


	//   ....[32]....
        /*0138*/ 	.word	0xffffffff


	//   ....[33]....
        /*013c*/ 	.word	0xffffffff


	//   ....[34]....
        /*0140*/ 	.word	0xffffffff


	//   ....[35]....
        /*0144*/ 	.word	0xffffffff


	//   ....[36]....
        /*0148*/ 	.word	0xffffffff


	//   ....[37]....
        /*014c*/ 	.word	0xffffffff


	//   ....[38]....
        /*0150*/ 	.word	0xffffffff


	//   ....[39]....
        /*0154*/ 	.word	0xffffffff


	//   ....[40]....
        /*0158*/ 	.word	0xffffffff


	//   ....[41]....
        /*015c*/ 	.word	0xffffffff


	//   ....[42]....
        /*0160*/ 	.word	0xffffffff


	//   ....[43]....
        /*0164*/ 	.word	0xffffffff


	//   ....[44]....
        /*0168*/ 	.word	0xffffffff


	//   ....[45]....
        /*016c*/ 	.word	0xffffffff


	//   ....[46]....
        /*0170*/ 	.word	0xffffffff


	//   ....[47]....
        /*0174*/ 	.word	0xffffffff


	//   ....[48]....
        /*0178*/ 	.word	0xffffffff


	//   ....[49]....
        /*017c*/ 	.word	0x0500001e


	//   ....[50]....
        /*0180*/ 	.word	0x0500001e


	//   ....[51]....
        /*0184*/ 	.word	0x0500001e


	//   ....[52]....
        /*0188*/ 	.word	0x0500001e


	//   ....[53]....
        /*018c*/ 	.word	0x0500001e


	//   ....[54]....
        /*0190*/ 	.word	0x0500001e


	//   ....[55]....
        /*0194*/ 	.word	0x0500001e


	//   ....[56]....
        /*0198*/ 	.word	0x0500001e


	//   ....[57]....
        /*019c*/ 	.word	0x0500001e


	//   ....[58]....
        /*01a0*/ 	.word	0x0500001e


	//   ....[59]....
        /*01a4*/ 	.word	0x0500001e


	//   ....[60]....
        /*01a8*/ 	.word	0x0500001e


	//   ....[61]....
        /*01ac*/ 	.word	0x0500001e


	//   ....[62]....
        /*01b0*/ 	.word	0x0500001e


	//   ....[63]....
        /*01b4*/ 	.word	0x0500001e


	//   ....[64]....
        /*01b8*/ 	.word	0x0500001e


	//   ....[65]....
        /*01bc*/ 	.word	0x0500001e


	//   ....[66]....
        /*01c0*/ 	.word	0x0500001e


	//   ....[67]....
        /*01c4*/ 	.word	0x0500001e


	//   ....[68]....
        /*01c8*/ 	.word	0x0500001e


	//   ....[69]....
        /*01cc*/ 	.word	0x0500001e


	//   ....[70]....
        /*01d0*/ 	.word	0x0500001e


	//   ....[71]....
        /*01d4*/ 	.word	0x0500001e


	//   ....[72]....
        /*01d8*/ 	.word	0x0500001e


	//   ....[73]....
        /*01dc*/ 	.word	0x0500001e


	//   ....[74]....
        /*01e0*/ 	.word	0x0500001e


	//   ....[75]....
        /*01e4*/ 	.word	0x0500001e


	//   ....[76]....
        /*01e8*/ 	.word	0x0500001e


	//   ....[77]....
        /*01ec*/ 	.word	0x0500001e


	//   ....[78]....
        /*01f0*/ 	.word	0x0500001e


	//   ....[79]....
        /*01f4*/ 	.word	0x0500001e


	//   ....[80]....
        /*01f8*/ 	.word	0x0500001e


	//   ....[81]....
        /*01fc*/ 	.word	0x0500001e


	//   ....[82]....
        /*0200*/ 	.word	0x0500001e


	//   ....[83]....
        /*0204*/ 	.word	0x0500001e


	//   ....[84]....
        /*0208*/ 	.word	0x0500001e


	//   ....[85]....
        /*020c*/ 	.word	0x0500001e


	//   ....[86]....
        /*0210*/ 	.word	0x0500001e


	//   ....[87]....
        /*0214*/ 	.word	0x0500001e


	//   ....[88]....
        /*0218*/ 	.word	0x0500001e


	//   ....[89]....
        /*021c*/ 	.word	0x0500001e


	//   ....[90]....
        /*0220*/ 	.word	0x0500001e


	//   ....[91]....
        /*0224*/ 	.word	0x0500001e


	//   ....[92]....
        /*0228*/ 	.word	0x0500001e


	//   ....[93]....
        /*022c*/ 	.word	0x0500001e


	//   ....[94]....
        /*0230*/ 	.word	0x0500001e


	//   ....[95]....
        /*0234*/ 	.word	0x0500001e


	//   ....[96]....
        /*0238*/ 	.word	0x0500001e


	//----- nvinfo : EIATTR_COOP_GROUP_INSTR_OFFSETS
	.align		4
.L_9055:
        /*023c*/ 	.byte	0x04, 0x28
        /*023e*/ 	.short	(.L_9057 - .L_9056)


	//   ....[0]....
.L_9056:
        /*0240*/ 	.word	0x000025b0


	//   ....[1]....
        /*0244*/ 	.word	0x00002600


	//   ....[2]....
        /*0248*/ 	.word	0x00002650


	//   ....[3]....
        /*024c*/ 	.word	0x000026a0


	//   ....[4]....
        /*0250*/ 	.word	0x000026f0


	//   ....[5]....
        /*0254*/ 	.word	0x00002760


	//   ....[6]....
        /*0258*/ 	.word	0x000027c0


	//   ....[7]....
        /*025c*/ 	.word	0x00002820


	//   ....[8]....
        /*0260*/ 	.word	0x00002880


	//   ....[9]....
        /*0264*/ 	.word	0x000028e0


	//   ....[10]....
        /*0268*/ 	.word	0x00002940


	//   ....[11]....
        /*026c*/ 	.word	0x000029a0


	//   ....[12]....
        /*0270*/ 	.word	0x00002a00


	//   ....[13]....
        /*0274*/ 	.word	0x00002a60


	//   ....[14]....
        /*0278*/ 	.word	0x00002ac0


	//   ....[15]....
        /*027c*/ 	.word	0x00002b20


	//   ....[16]....
        /*0280*/ 	.word	0x00003890


	//   ....[17]....
        /*0284*/ 	.word	0x000038e0


	//   ....[18]....
        /*0288*/ 	.word	0x00003930


	//   ....[19]....
        /*028c*/ 	.word	0x00003980


	//   ....[20]....
        /*0290*/ 	.word	0x000039d0


	//   ....[21]....
        /*0294*/ 	.word	0x00003a40


	//   ....[22]....
        /*0298*/ 	.word	0x00003aa0


	//   ....[23]....
        /*029c*/ 	.word	0x00003b00


	//   ....[24]....
        /*02a0*/ 	.word	0x00003b60


	//   ....[25]....
        /*02a4*/ 	.word	0x00003bc0


	//   ....[26]....
        /*02a8*/ 	.word	0x00003c20


	//   ....[27]....
        /*02ac*/ 	.word	0x00003c80


	//   ....[28]....
        /*02b0*/ 	.word	0x00003ce0


	//   ....[29]....
        /*02b4*/ 	.word	0x00003d40


	//   ....[30]....
        /*02b8*/ 	.word	0x00003da0


	//   ....[31]....
        /*02bc*/ 	.word	0x00003e00


	//   ....[32]....
        /*02c0*/ 	.word	0x00004b20


	//   ....[33]....
        /*02c4*/ 	.word	0x00004b70


	//   ....[34]....
        /*02c8*/ 	.word	0x00004bc0


	//   ....[35]....
        /*02cc*/ 	.word	0x00004c10


	//   ....[36]....
        /*02d0*/ 	.word	0x00004c80


	//   ....[37]....
        /*02d4*/ 	.word	0x00004ce0


	//   ....[38]....
        /*02d8*/ 	.word	0x00004d40


	//   ....[39]....
        /*02dc*/ 	.word	0x00004da0


	//   ....[40]....
        /*02e0*/ 	.word	0x00004e00


	//   ....[41]....
        /*02e4*/ 	.word	0x00004e60


	//   ....[42]....
        /*02e8*/ 	.word	0x00004ec0


	//   ....[43]....
        /*02ec*/ 	.word	0x00004f20


	//   ....[44]....
        /*02f0*/ 	.word	0x00004f80


	//   ....[45]....
        /*02f4*/ 	.word	0x00004fe0


	//   ....[46]....
        /*02f8*/ 	.word	0x00005040


	//   ....[47]....
        /*02fc*/ 	.word	0x000050a0


	//   ....[48]....
        /*0300*/ 	.word	0x00005100


	//   ....[49]....
        /*0304*/ 	.word	0x000063a0


	//   ....[50]....
        /*0308*/ 	.word	0x00006420


	//   ....[51]....
        /*030c*/ 	.word	0x000064a0


	//   ....[52]....
        /*0310*/ 	.word	0x00006520


	//   ....[53]....
        /*0314*/ 	.word	0x000065a0


	//   ....[54]....
        /*0318*/ 	.word	0x00006620


	//   ....[55]....
        /*031c*/ 	.word	0x000066a0


	//   ....[56]....
        /*0320*/ 	.word	0x00006720


	//   ....[57]....
        /*0324*/ 	.word	0x000067a0


	//   ....[58]....
        /*0328*/ 	.word	0x00006820


	//   ....[59]....
        /*032c*/ 	.word	0x000068a0


	//   ....[60]....
        /*0330*/ 	.word	0x00006920


	//   ....[61]....
        /*0334*/ 	.word	0x000069a0


	//   ....[62]....
        /*0338*/ 	.word	0x00006a20


	//   ....[63]....
        /*033c*/ 	.word	0x00006aa0


	//   ....[64]....
        /*0340*/ 	.word	0x00006b20


	//   ....[65]....
        /*0344*/ 	.word	0x00006ba0


	//   ....[66]....
        /*0348*/ 	.word	0x00006c20


	//   ....[67]....
        /*034c*/ 	.word	0x00006ca0


	//   ....[68]....
        /*0350*/ 	.word	0x00006d20


	//   ....[69]....
        /*0354*/ 	.word	0x00006da0


	//   ....[70]....
        /*0358*/ 	.word	0x00006e20


	//   ....[71]....
        /*035c*/ 	.word	0x00006ea0


	//   ....[72]....
        /*0360*/ 	.word	0x00006f20


	//   ....[73]....
        /*0364*/ 	.word	0x00006fa0


	//   ....[74]....
        /*0368*/ 	.word	0x00007020


	//   ....[75]....
        /*036c*/ 	.word	0x000070a0


	//   ....[76]....
        /*0370*/ 	.word	0x00007120


	//   ....[77]....
        /*0374*/ 	.word	0x000071a0


	//   ....[78]....
        /*0378*/ 	.word	0x00007220


	//   ....[79]....
        /*037c*/ 	.word	0x000072a0


	//   ....[80]....
        /*0380*/ 	.word	0x00007320


	//   ....[81]....
        /*0384*/ 	.word	0x00007390


	//   ....[82]....
        /*0388*/ 	.word	0x00007410


	//   ....[83]....
        /*038c*/ 	.word	0x00007490


	//   ....[84]....
        /*0390*/ 	.word	0x00007510


	//   ....[85]....
        /*0394*/ 	.word	0x00007590


	//   ....[86]....
        /*0398*/ 	.word	0x00007610


	//   ....[87]....
        /*039c*/ 	.word	0x00007690


	//   ....[88]....
        /*03a0*/ 	.word	0x00007710


	//   ....[89]....
        /*03a4*/ 	.word	0x00007790


	//   ....[90]....
        /*03a8*/ 	.word	0x00007810


	//   ....[91]....
        /*03ac*/ 	.word	0x00007890


	//   ....[92]....
        /*03b0*/ 	.word	0x00007910


	//   ....[93]....
        /*03b4*/ 	.word	0x00007990


	//   ....[94]....
        /*03b8*/ 	.word	0x00007a10


	//   ....[95]....
        /*03bc*/ 	.word	0x00007a90


	//   ....[96]....
        /*03c0*/ 	.word	0x00007b10


	//----- nvinfo : EIATTR_VRC_CTA_INIT_COUNT
	.align		4
.L_9057:
        /*03c4*/ 	.byte	0x02, 0x4a
	.zero		1
	.zero		1


	//----- nvinfo : EIATTR_EXIT_INSTR_OFFSETS
	.align		4
        /*03c8*/ 	.byte	0x04, 0x1c
        /*03ca*/ 	.short	(.L_9059 - .L_9058)


	//   ....[0]....
.L_9058:
        /*03cc*/ 	.word	0x00000880


	//   ....[1]....
        /*03d0*/ 	.word	0x00006350


	//----- nvinfo : EIATTR_MAX_THREADS
	.align		4
.L_9059:
        /*03d4*/ 	.byte	0x04, 0x05
        /*03d6*/ 	.short	(.L_9061 - .L_9060)
.L_9060:
        /*03d8*/ 	.word	0x00000100
        /*03dc*/ 	.word	0x00000001
        /*03e0*/ 	.word	0x00000001


	//----- nvinfo : EIATTR_CRS_STACK_SIZE
	.align		4
.L_9061:
        /*03e4*/ 	.byte	0x04, 0x1e
        /*03e6*/ 	.short	(.L_9063 - .L_9062)
.L_9062:
        /*03e8*/ 	.word	0x00000000


	//----- nvinfo : EIATTR_CBANK_PARAM_SIZE
	.align		4
.L_9063:
        /*03ec*/ 	.byte	0x03, 0x19
        /*03ee*/ 	.short	0x0030


	//----- nvinfo : EIATTR_PARAM_CBANK
	.align		4
        /*03f0*/ 	.byte	0x04, 0x0a
        /*03f2*/ 	.short	(.L_9065 - .L_9064)
	.align		4
.L_9064:
        /*03f4*/ 	.word	index@(.nv.constant0._Z9cuda_gemmIiLi256ELi4ELi1ELi32ELi16ELi16ELi32ELi0ELi0EEviiiPT_S1_S1_ii)
        /*03f8*/ 	.short	0x0380
        /*03fa*/ 	.short	0x0030


	//----- nvinfo : EIATTR_SW_WAR
	.align		4
.L_9065:
        /*03fc*/ 	.byte	0x04, 0x36
        /*03fe*/ 	.short	(.L_9067 - .L_9066)
.L_9066:
        /*0400*/ 	.word	0x00000008
.L_9067:


//--------------------- .nv.info._Z9cuda_gemmIiLi256ELi4ELi1ELi32ELi8ELi8ELi32ELi1ELi1EEviiiPT_S1_S1_ii --------------------------
	.section	.nv.info._Z9cuda_gemmIiLi256ELi4ELi1ELi32ELi8ELi8ELi32ELi1ELi1EEviiiPT_S1_S1_ii,"",@"SHT_CUDA_INFO"
	.sectionflags	@""
	.align	4


	//----- nvinfo : EIATTR_CUDA_API_VERSION
	.align		4
        /*0000*/ 	.byte	0x04, 0x37
        /*0002*/ 	.short	(.L_9069 - .L_9068)
.L_9068:
        /*0004*/ 	.word	0x00000082


	//----- nvinfo : EIATTR_KPARAM_INFO
	.align		4
.L_9069:
        /*0008*/ 	.byte	0x04, 0x17
        /*000a*/ 	.short	(.L_9071 - .L_9070)
.L_9070:
        /*000c*/ 	.word	0x00000000
        /*0010*/ 	.short	0x0007
        /*0012*/ 	.short	0x002c
        /*0014*/ 	.byte	0x00, 0xf0, 0x11, 0x00


	//----- nvinfo : EIATTR_KPARAM_INFO
	.align		4
.L_9071:
        /*0018*/ 	.byte	0x04, 0x17
        /*001a*/ 	.short	(.L_9073 - .L_9072)
.L_9072:
        /*001c*/ 	.word	0x00000000
        /*0020*/ 	.short	0x0006
        /*0022*/ 	.short	0x0028
        /*0024*/ 	.byte	0x00, 0xf0, 0x11, 0x00


	//----- nvinfo : EIATTR_KPARAM_INFO
	.align		4
.L_9073:
        /*0028*/ 	.byte	0x04, 0x17
        /*002a*/ 	.short	(.L_9075 - .L_9074)
.L_9074:
        /*002c*/ 	.word	0x00000000
        /*0030*/ 	.short	0x0005
        /*0032*/ 	.short	0x0020
        /*0034*/ 	.byte	0x00, 0xf5, 0x21, 0x00


	//----- nvinfo : EIATTR_KPARAM_INFO
	.align		4
.L_9075:
        /*0038*/ 	.byte	0x04, 0x17
        /*003a*/ 	.short	(.L_9077 - .L_9076)
.L_9076:
        /*003c*/ 	.word	0x00000000
        /*0040*/ 	.short	0x0004
        /*0042*/ 	.short	0x0018
        /*0044*/ 	.byte	0x00, 0xf5, 0x21, 0x00


	//----- nvinfo : EIATTR_KPARAM_INFO
	.align		4
.L_9077:
        /*0048*/ 	.byte	0x04, 0x17
        /*004a*/ 	.short	(.L_9079 - .L_9078)
.L_9078:
        /*004c*/ 	.word	0x00000000
        /*0050*/ 	.short	0x0003
        /*0052*/ 	.short	0x0010
        /*0054*/ 	.byte	0x00, 0xf5, 0x21, 0x00


	//----- nvinfo : EIATTR_KPARAM_INFO
	.align		4
.L_9079:
        /*0058*/ 	.byte	0x04, 0x17
        /*005a*/ 	.short	(.L_9081 - .L_9080)
.L_9080:
        /*005c*/ 	.word	0x00000000
        /*0060*/ 	.short	0x0002
        /*0062*/ 	.short	0x0008
        /*0064*/ 	.byte	0x00, 0xf0, 0x11, 0x00


	//----- nvinfo : EIATTR_KPARAM_INFO
	.align		4
.L_9081:
        /*0068*/ 	.byte	0x04, 0x17
        /*006a*/ 	.short	(.L_9083 - .L_9082)
.L_9082:
        /*006c*/ 	.word	0x00000000
        /*0070*/ 	.short	0x0001
        /*0072*/ 	.short	0x0004
        /*0074*/ 	.byte	0x00, 0xf0, 0x11, 0x00


	//----- nvinfo : EIATTR_KPARAM_INFO
	.align		4
.L_9083:
        /*0078*/ 	.byte	0x04, 0x17
        /*007a*/ 	.short	(.L_9085 - .L_9084)
.L_9084:
        /*007c*/ 	.word	0x00000000
        /*0080*/ 	.short	0x0000
        /*0082*/ 	.short	0x0000
        /*0084*/ 	.byte	0x00, 0xf0, 0x11, 0x00


	//----- nvinfo : EIATTR_SPARSE_MMA_MASK
	.align		4
.L_9085:
        /*0088*/ 	.byte	0x03, 0x50
        /*008a*/ 	.short	0x0000


	//----- nvinfo : EIATTR_MAXREG_COUNT
	.align		4
        /*008c*/ 	.byte	0x03, 0x1b
        /*008e*/ 	.short	0x00ff


	//----- nvinfo : EIATTR_NUM_BARRIERS
	.align		4
        /*0090*/ 	.byte	0x02, 0x4c
        /*0092*/ 	.byte	0x01
	.zero		1


	//----- nvinfo : EIATTR_MERCURY_ISA_VERSION
	.align		4
        /*0094*/ 	.byte	0x03, 0x5f
        /*0096*/ 	.short	0x0101


	//----- nvinfo : EIATTR_COOP_GROUP_MASK_REGIDS
	.align		4
        /*0098*/ 	.byte	0x04, 0x29
        /*009a*/ 	.short	(.L_9087 - .L_9086)


	//   ....[0]....
.L_9086:
        /*009c*/ 	.word	0xffffffff


	//   ....[1]....
        /*00a0*/ 	.word	0xffffffff


	//   ....[2]....
        /*00a4*/ 	.word	0xffffffff


	//   ....[3]....
        /*00a8*/ 	.word	0xffffffff


	//   ....[4]....
        /*00ac*/ 	.word	0xffffffff


	//   ....[5]....
        /*00b0*/ 	.word	0xffffffff


	//   ....[6]....
        /*00b4*/ 	.word	0xffffffff


	//   ....[7]....
        /*00b8*/ 	.word	0xffffffff


	//   ....[8]....
        /*00bc*/ 	.word	0x05000000


	//   ....[9]....
        /*00c0*/ 	.word	0x05000000


	//   ....[10]....
        /*00c4*/ 	.word	0x05000000


	//   ....[11]....
        /*00c8*/ 	.word	0x05000000


	//   ....[12]....
        /*00cc*/ 	.word	0x05000000


	//   ....[13]....
        /*00d0*/ 	.word	0x05000000


	//   ....[14]....
        /*00d4*/ 	.word	0x05000000


	//   ....[15]....
        /*00d8*/ 	.word	0x05000000


	//----- nvinfo : EIATTR_COOP_GROUP_INSTR_OFFSETS
	.align		4
.L_9087:
        /*00dc*/ 	.byte	0x04, 0x28
        /*00de*/ 	.short	(.L_9089 - .L_9088)


	//   ....[0]....
.L_9088:
        /*00e0*/ 	.word	0x00001320


	//   ....[1]....
        /*00e4*/ 	.word	0x00001330


	//   ....[2]....
        /*00e8*/ 	.word	0x00001360


	//   ....[3]....
        /*00ec*/ 	.word	0x00001380


	//   ....[4]....
        /*00f0*/ 	.word	0x000013a0


	//   ....[5]....
        /*00f4*/ 	.word	0x000013c0


	//   ....[6]....
        /*00f8*/ 	.word	0x000013e0


	//   ....[7]....
        /*00fc*/ 	.word	0x00001400


	//   ....[8]....
        /*0100*/ 	.word	0x00001950


	//   ....[9]....
        /*0104*/ 	.word	0x000019e0


	//   ....[10]....
        /*0108*/ 	.word	0x00001a40


	//   ....[11]....
        /*010c*/ 	.word	0x00001aa0


	//   ....[12]....
        /*0110*/ 	.word	0x00001b00


	//   ....[13]....
        /*0114*/ 	.word	0x00001b60


	//   ....[14]....
        /*0118*/ 	.word	0x00001bc0


	//   ....[15]....
        /*011c*/ 	.word	0x00001c20


	//----- nvinfo : EIATTR_VRC_CTA_INIT_COUNT
	.align		4
.L_9089:
        /*0120*/ 	.byte	0x02, 0x4a
	.zero		1
	.zero		1


	//----- nvinfo : EIATTR_EXIT_INSTR_OFFSETS
	.align		4
        /*0124*/ 	.byte	0x04, 0x1c
        /*0126*/ 	.short	(.L_9091 - .L_9090)


	//   ....[0]....
.L_9090:
        /*0128*/ 	.word	0x000006b0


	//   ....[1]....
        /*012c*/ 	.word	0x000018f0


	//----- nvinfo : EIATTR_MAX_THREADS
	.align		4
.L_9091:
        /*0130*/ 	.byte	0x04, 0x05
        /*0132*/ 	.short	(.L_9093 - .L_9092)
.L_9092:
        /*0134*/ 	.word	0x00000100
        /*0138*/ 	.word	0x00000001
        /*013c*/ 	.word	0x00000001


	//----- nvinfo : EIATTR_CRS_STACK_SIZE
	.align		4
.L_9093:
        /*0140*/ 	.byte	0x04, 0x1e
        /*0142*/ 	.short	(.L_9095 - .L_9094)
.L_9094:
        /*0144*/ 	.word	0x00000000


	//----- nvinfo : EIATTR_CBANK_PARAM_SIZE
	.align		4
.L_9095:
        /*0148*/ 	.byte	0x03, 0x19
        /*014a*/ 	.short	0x0030


	//----- nvinfo : EIATTR_PARAM_CBANK
	.align		4
        /*014c*/ 	.byte	0x04, 0x0a
        /*014e*/ 	.short	(.L_9097 - .L_9096)
	.align		4
.L_9096:
        /*0150*/ 	.word	index@(.nv.constant0._Z9cuda_gemmIiLi256ELi4ELi1ELi32ELi8ELi8ELi32ELi1ELi1EEviiiPT_S1_S1_ii)
        /*0154*/ 	.short	0x0380
        /*0156*/ 	.short	0x0030


	//----- nvinfo : EIATTR_SW_WAR
	.align		4
.L_9097:
        /*0158*/ 	.byte	0x04, 0x36
        /*015a*/ 	.short	(.L_9099 - .L_9098)
.L_9098:
        /*015c*/ 	.word	0x00000008
.L_9099:


//--------------------- .nv.info._Z9cuda_gemmIiLi256ELi4ELi1ELi32ELi8ELi8ELi32ELi1ELi0EEviiiPT_S1_S1_ii --------------------------
	.section	.nv.info._Z9cuda_gemmIiLi256ELi4ELi1ELi32ELi8ELi8ELi32ELi1ELi0EEviiiPT_S1_S1_ii,"",@"SHT_CUDA_INFO"
	.sectionflags	@""
	.align	4


	//----- nvinfo : EIATTR_CUDA_API_VERSION
	.align		4
        /*0000*/ 	.byte	0x04, 0x37
        /*0002*/ 	.short	(.L_9101 - .L_9100)
.L_9100:
        /*0004*/ 	.word	0x00000082


	//----- nvinfo : EIATTR_KPARAM_INFO
	.align		4
.L_9101:
        /*0008*/ 	.byte	0x04, 0x17
        /*000a*/ 	.short	(.L_9103 - .L_9102)
.L_9102:
        /*000c*/ 	.word	0x00000000
        /*0010*/ 	.short	0x0007
        /*0012*/ 	.short	0x002c
        /*0014*/ 	.byte	0x00, 0xf0, 0x11, 0x00


	//----- nvinfo : EIATTR_KPARAM_INFO
	.align		4
.L_9103:
        /*0018*/ 	.byte	0x04, 0x17
        /*001a*/ 	.short	(.L_9105 - .L_9104)
.L_9104:
        /*001c*/ 	.word	0x00000000
        /*0020*/ 	.short	0x0006
        /*0022*/ 	.short	0x0028
        /*0024*/ 	.byte	0x00, 0xf0, 0x11, 0x00


	//----- nvinfo : EIATTR_KPARAM_INFO
	.align		4
.L_9105:
        /*0028*/ 	.byte	0x04, 0x17
        /*002a*/ 	.short	(.L_9107 - .L_9106)
.L_9106:
        /*002c*/ 	.word	0x00000000
        /*0030*/ 	.short	0x0005
        /*0032*/ 	.short	0x0020
        /*0034*/ 	.byte	0x00, 0xf5, 0x21, 0x00


	//----- nvinfo : EIATTR_KPARAM_INFO
	.align		4
.L_9107:
        /*0038*/ 	.byte	0x04, 0x17
        /*003a*/ 	.short	(.L_9109 - .L_9108)
.L_9108:
        /*003c*/ 	.word	0x00000000
        /*0040*/ 	.short	0x0004
        /*0042*/ 	.short	0x0018
        /*0044*/ 	.byte	0x00, 0xf5, 0x21, 0x00


	//----- nvinfo : EIATTR_KPARAM_INFO
	.align		4
.L_9109:
        /*0048*/ 	.byte	0x04, 0x17
        /*004a*/ 	.short	(.L_9111 - .L_9110)
.L_9110:
        /*004c*/ 	.word	0x00000000
        /*0050*/ 	.short	0x0003
        /*0052*/ 	.short	0x0010
        /*0054*/ 	.byte	0x00, 0xf5, 0x21, 0x00


	//----- nvinfo : EIATTR_KPARAM_INFO
	.align		4
.L_9111:
        /*0058*/ 	.byte	0x04, 0x17
        /*005a*/ 	.short	(.L_9113 - .L_9112)
.L_9112:
        /*005c*/ 	.word	0x00000000
        /*0060*/ 	.short	0x0002
        /*0062*/ 	.short	0x0008
        /*0064*/ 	.byte	0x00, 0xf0, 0x11, 0x00


	//----- nvinfo : EIATTR_KPARAM_INFO
	.align		4
.L_9113:
        /*0068*/ 	.byte	0x04, 0x17
        /*006a*/ 	.short	(.L_9115 - .L_9114)
.L_9114:
        /*006c*/ 	.word	0x00000000
        /*0070*/ 	.short	0x0001
        /*0072*/ 	.short	0x0004
        /*0074*/ 	.byte	0x00, 0xf0, 0x11, 0x00


	//----- nvinfo : EIATTR_KPARAM_INFO
	.align		4
.L_9115:
        /*0078*/ 	.byte	0x04, 0x17
        /*007a*/ 	.short	(.L_9117 - .L_9116)
.L_9116:
        /*007c*/ 	.word	0x00000000
        /*0080*/ 	.short	0x0000
        /*0082*/ 	.short	0x0000
        /*0084*/ 	.byte	0x00, 0xf0, 0x11, 0x00


	//----- nvinfo : EIATTR_SPARSE_MMA_MASK
	.align		4
.L_9117:
        /*0088*/ 	.byte	0x03, 0x50
        /*008a*/ 	.short	0x0000


	//----- nvinfo : EIATTR_MAXREG_COUNT
	.align		4
        /*008c*/ 	.byte	0x03, 0x1b
        /*008e*/ 	.short	0x00ff


	//----- nvinfo : EIATTR_NUM_BARRIERS
	.align		4
        /*0090*/ 	.byte	0x02, 0x4c
        /*0092*/ 	.byte	0x01
	.zero		1


	//----- nvinfo : EIATTR_MERCURY_ISA_VERSION
	.align		4
        /*0094*/ 	.byte	0x03, 0x5f
        /*0096*/ 	.short	0x0101


	//----- nvinfo : EIATTR_COOP_GROUP_MASK_REGIDS
	.align		4
        /*0098*/ 	.byte	0x04, 0x29
        /*009a*/ 	.short	(.L_9119 - .L_9118)


	//   ....[0]....
.L_9118:
        /*009c*/ 	.word	0xffffffff


	//   ....[1]....
        /*00a0*/ 	.word	0xffffffff


	//   ....[2]....
        /*00a4*/ 	.word	0xffffffff


	//   ....[3]....
        /*00a8*/ 	.word	0xffffffff


	//   ....[4]....
        /*00ac*/ 	.word	0xffffffff


	//   ....[5]....
        /*00b0*/ 	.word	0xffffffff


	//   ....[6]....
        /*00b4*/ 	.word	0xffffffff


	//   ....[7]....
        /*00b8*/ 	.word	0xffffffff


	//   ....[8]....
        /*00bc*/ 	.word	0xffffffff


	//   ....[9]....
        /*00c0*/ 	.word	0xffffffff


	//   ....[10]....
        /*00c4*/ 	.word	0xffffffff


	//   ....[11]....
        /*00c8*/ 	.word	0xffffffff


	//   ....[12]....
        /*00cc*/ 	.word	0xffffffff


	//   ....[13]....
        /*00d0*/ 	.word	0xffffffff


	//   ....[14]....
        /*00d4*/ 	.word	0xffffffff


	//   ....[15]....
        /*00d8*/ 	.word	0xffffffff


	//   ....[16]....
        /*00dc*/ 	.word	0xffffffff


	//   ....[17]....
        /*00e0*/ 	.word	0xffffffff


	//   ....[18]....
        /*00e4*/ 	.word	0xffffffff


	//   ....[19]....
        /*00e8*/ 	.word	0xffffffff


	//   ....[20]....
        /*00ec*/ 	.word	0xffffffff


	//   ....[21]....
        /*00f0*/ 	.word	0xffffffff


	//   ....[22]....
        /*00f4*/ 	.word	0xffffffff


	//   ....[23]....
        /*00f8*/ 	.word	0xffffffff


	//   ....[24]....
        /*00fc*/ 	.word	0xffffffff


	//   ....[25]....
        /*0100*/ 	.word	0x05000016


	//   ....[26]....
        /*0104*/ 	.word	0x05000016


	//   ....[27]....
        /*0108*/ 	.word	0x05000016


	//   ....[28]....
        /*010c*/ 	.word	0x05000016


	//   ....[29]....
        /*0110*/ 	.word	0x05000016


	//   ....[30]....
        /*0114*/ 	.word	0x05000016


	//   ....[31]....
        /*0118*/ 	.word	0x05000016


	//   ....[32]....
        /*011c*/ 	.word	0x05000016


	//   ....[33]....
        /*0120*/ 	.word	0x05000016


	//   ....[34]....
        /*0124*/ 	.word	0x05000016


	//   ....[35]....
        /*0128*/ 	.word	0x05000016


	//   ....[36]....
        /*012c*/ 	.word	0x05000016


	//   ....[37]....
        /*0130*/ 	.word	0x05000016


	//   ....[38]....
        /*0134*/ 	.word	0x05000016


	//   ....[39]....
        /*0138*/ 	.word	0x05000016


	//   ....[40]....
        /*013c*/ 	.word	0x05000016


	//   ....[41]....
        /*0140*/ 	.word	0x05000016


	//   ....[42]....
        /*0144*/ 	.word	0x05000016


	//   ....[43]....
        /*0148*/ 	.word	0x05000016


	//   ....[44]....
        /*014c*/ 	.word	0x05000016


	//   ....[45]....
        /*0150*/ 	.word	0x05000016


	//   ....[46]....
        /*0154*/ 	.word	0x05000016


	//   ....[47]....
        /*0158*/ 	.word	0x05000016


	//   ....[48]....
        /*015c*/ 	.word	0x05000016


	//----- nvinfo : EIATTR_COOP_GROUP_INSTR_OFFSETS
	.align		4
.L_9119:
        /*0160*/ 	.byte	0x04, 0x28
        /*0162*/ 	.short	(.L_9121 - .L_9120)


	//   ....[0]....
.L_9120:
        /*0164*/ 	.word	0x00001d20


	//   ....[1]....
        /*0168*/ 	.word	0x00001d70


	//   ....[2]....
        /*016c*/ 	.word	0x00001dc0


	//   ....[3]....
        /*0170*/ 	.word	0x00001e10


	//   ....[4]....
        /*0174*/ 	.word	0x00001e60


	//   ....[5]....
        /*0178*/ 	.word	0x00001ed0


	//   ....[6]....
        /*017c*/ 	.word	0x00001f30


	//   ....[7]....
        /*0180*/ 	.word	0x00001f90


	//   ....[8]....
        /*0184*/ 	.word	0x000027a0


	//   ....[9]....
        /*0188*/ 	.word	0x000027f0


	//   ....[10]....
        /*018c*/ 	.word	0x00002840


	//   ....[11]....
        /*0190*/ 	.word	0x00002890


	//   ....[12]....
        /*0194*/ 	.word	0x000028e0


	//   ....[13]....
        /*0198*/ 	.word	0x00002950


	//   ....[14]....
        /*019c*/ 	.word	0x000029b0


	//   ....[15]....
        /*01a0*/ 	.word	0x00002a10


	//   ....[16]....
        /*01a4*/ 	.word	0x000031d0


	//   ....[17]....
        /*01a8*/ 	.word	0x00003220


	//   ....[18]....
        /*01ac*/ 	.word	0x00003270


	//   ....[19]....
        /*01b0*/ 	.word	0x000032c0


	//   ....[20]....
        /*01b4*/ 	.word	0x00003330


	//   ....[21]....
        /*01b8*/ 	.word	0x00003390


	//   ....[22]....
        /*01bc*/ 	.word	0x000033f0


	//   ....[23]....
        /*01c0*/ 	.word	0x00003450


	//   ....[24]....
        /*01c4*/ 	.word	0x000034c0


	//   ....[25]....
        /*01c8*/ 	.word	0x00003b40


	//   ....[26]....
        /*01cc*/ 	.word	0x00003bc0


	//   ....[27]....
        /*01d0*/ 	.word	0x00003c40


	//   ....[28]....
        /*01d4*/ 	.word	0x00003cc0


	//   ....[29]....
        /*01d8*/ 	.word	0x00003d40


	//   ....[30]....
        /*01dc*/ 	.word	0x00003dc0


	//   ....[31]....
        /*01e0*/ 	.word	0x00003e40


	//   ....[32]....
        /*01e4*/ 	.word	0x00003ec0


	//   ....[33]....
        /*01e8*/ 	.word	0x00003f40


	//   ....[34]....
        /*01ec*/ 	.word	0x00003fc0


	//   ....[35]....
        /*01f0*/ 	.word	0x00004040


	//   ....[36]....
        /*01f4*/ 	.word	0x000040c0


	//   ....[37]....
        /*01f8*/ 	.word	0x00004140


	//   ....[38]....
        /*01fc*/ 	.word	0x000041c0


	//   ....[39]....
        /*0200*/ 	.word	0x00004240


	//   ....[40]....
        /*0204*/ 	.word	0x000042c0


	//   ....[41]....
        /*0208*/ 	.word	0x00004330


	//   ....[42]....
        /*020c*/ 	.word	0x000043b0


	//   ....[43]....
        /*0210*/ 	.word	0x00004430


	//   ....[44]....
        /*0214*/ 	.word	0x000044b0


	//   ....[45]....
        /*0218*/ 	.word	0x00004530


	//   ....[46]....
        /*021c*/ 	.word	0x000045b0


	//   ....[47]....
        /*0220*/ 	.word	0x00004630


	//   ....[48]....
        /*0224*/ 	.word	0x000046b0


	//----- nvinfo : EIATTR_VRC_CTA_INIT_COUNT
	.align		4
.L_9121:
        /*0228*/ 	.byte	0x02, 0x4a
	.zero		1
	.zero		1


	//----- nvinfo : EIATTR_EXIT_INSTR_OFFSETS
	.align		4
        /*022c*/ 	.byte	0x04, 0x1c
        /*022e*/ 	.short	(.L_9123 - .L_9122)


	//   ....[0]....
.L_9122:
        /*0230*/ 	.word	0x00000820


	//   ....[1]....
        /*0234*/ 	.word	0x00003af0


	//----- nvinfo : EIATTR_MAX_THREADS
	.align		4
.L_9123:
        /*0238*/ 	.byte	0x04, 0x05
        /*023a*/ 	.short	(.L_9125 - .L_9124)
.L_9124:
        /*023c*/ 	.word	0x00000100
        /*0240*/ 	.word	0x00000001
        /*0244*/ 	.word	0x00000001


	//----- nvinfo : EIATTR_CRS_STACK_SIZE
	.align		4
.L_9125:
        /*0248*/ 	.byte	0x04, 0x1e
        /*024a*/ 	.short	(.L_9127 - .L_9126)
.L_9126:
        /*024c*/ 	.word	0x00000000


	//----- nvinfo : EIATTR_CBANK_PARAM_SIZE
	.align		4
.L_9127:
        /*0250*/ 	.byte	0x03, 0x19
        /*0252*/ 	.short	0x0030


	//----- nvinfo : EIATTR_PARAM_CBANK
	.align		4
        /*0254*/ 	.byte	0x04, 0x0a
        /*0256*/ 	.short	(.L_9129 - .L_9128)
	.align		4
.L_9128:
        /*0258*/ 	.word	index@(.nv.constant0._Z9cuda_gemmIiLi256ELi4ELi1ELi32ELi8ELi8ELi32ELi1ELi0EEviiiPT_S1_S1_ii)
        /*025c*/ 	.short	0x0380
        /*025e*/ 	.short	0x0030


	//----- nvinfo : EIATTR_SW_WAR
	.align		4
.L_9129:
        /*0260*/ 	.byte	0x04, 0x36
        /*0262*/ 	.short	(.L_9131 - .L_9130)
.L_9130:
        /*0264*/ 	.word	0x00000008
.L_9131:


//--------------------- .nv.info._Z9cuda_gemmIiLi256ELi4ELi1ELi32ELi8ELi8ELi32ELi0ELi1EEviiiPT_S1_S1_ii --------------------------
	.section	.nv.info._Z9cuda_gemmIiLi256ELi4ELi1ELi32ELi8ELi8ELi32ELi0ELi1EEviiiPT_S1_S1_ii,"",@"SHT_CUDA_INFO"
	.sectionflags	@""
	.align	4


	//----- nvinfo : EIATTR_CUDA_API_VERSION
	.align		4
        /*0000*/ 	.byte	0x04, 0x37
        /*0002*/ 	.short	(.L_9133 - .L_9132)
.L_9132:
        /*0004*/ 	.word	0x00000082


	//----- nvinfo : EIATTR_KPARAM_INFO
	.align		4
.L_9133:
        /*0008*/ 	.byte	0x04, 0x17
        /*000a*/ 	.short	(.L_9135 - .L_9134)
.L_9134:
        /*000c*/ 	.word	0x00000000
        /*0010*/ 	.short	0x0007
        /*0012*/ 	.short	0x002c
        /*0014*/ 	.byte	0x00, 0xf0, 0x11, 0x00


	//----- nvinfo : EIATTR_KPARAM_INFO
	.align		4
.L_9135:
        /*0018*/ 	.byte	0x04, 0x17
        /*001a*/ 	.short	(.L_9137 - .L_9136)
.L_9136:
        /*001c*/ 	.word	0x00000000
        /*0020*/ 	.short	0x0006
        /*0022*/ 	.short	0x0028
        /*0024*/ 	.byte	0x00, 0xf0, 0x11, 0x00


	//----- nvinfo : EIATTR_KPARAM_INFO
	.align		4
.L_9137:
        /*0028*/ 	.byte	0x04, 0x17
        /*002a*/ 	.short	(.L_9139 - .L_9138)
.L_9138:
        /*002c*/ 	.word	0x00000000
        /*0030*/ 	.short	0x0005
        /*0032*/ 	.short	0x0020
        /*0034*/ 	.byte	0x00, 0xf5, 0x21, 0x00


	//----- nvinfo : EIATTR_KPARAM_INFO
	.align		4
.L_9139:
        /*0038*/ 	.byte	0x04, 0x17
        /*003a*/ 	.short	(.L_9141 - .L_9140)
.L_9140:
        /*003c*/ 	.word	0x00000000
        /*0040*/ 	.short	0x0004
        /*0042*/ 	.short	0x0018
        /*0044*/ 	.byte	0x00, 0xf5, 0x21, 0x00


	//----- nvinfo : EIATTR_KPARAM_INFO
	.align		4
.L_9141:
        /*0048*/ 	.byte	0x04, 0x17
        /*004a*/ 	.short	(.L_9143 - .L_9142)
.L_9142:
        /*004c*/ 	.word	0x00000000
        /*0050*/ 	.short	0x0003
        /*0052*/ 	.short	0x0010
        /*0054*/ 	.byte	0x00, 0xf5, 0x21, 0x00


	//----- nvinfo : EIATTR_KPARAM_INFO
	.align		4
.L_9143:
        /*0058*/ 	.byte	0x04, 0x17
        /*005a*/ 	.short	(.L_9145 - .L_9144)
.L_9144:
        /*005c*/ 	.word	0x00000000
        /*0060*/ 	.short	0x0002
        /*0062*/ 	.short	0x0008
        /*0064*/ 	.byte	0x00, 0xf0, 0x11, 0x00


	//----- nvinfo : EIATTR_KPARAM_INFO
	.align		4
.L_9145:
        /*0068*/ 	.byte	0x04, 0x17
        /*006a*/ 	.short	(.L_9147 - .L_9146)
.L_9146:
        /*006c*/ 	.word	0x00000000
        /*0070*/ 	.short	0x0001
        /*0072*/ 	.short	0x0004
        /*0074*/ 	.byte	0x00, 0xf0, 0x11, 0x00


	//----- nvinfo : EIATTR_KPARAM_INFO
	.align		4
.L_9147:
        /*0078*/ 	.byte	0x04, 0x17
        /*007a*/ 	.short	(.L_9149 - .L_9148)
.L_9148:
        /*007c*/ 	.word	0x00000000
        /*0080*/ 	.short	0x0000
        /*0082*/ 	.short	0x0000
        /*0084*/ 	.byte	0x00, 0xf0, 0x11, 0x00


	//----- nvinfo : EIATTR_SPARSE_MMA_MASK
	.align		4
.L_9149:
        /*0088*/ 	.byte	0x03, 0x50
        /*008a*/ 	.short	0x0000


	//----- nvinfo : EIATTR_MAXREG_COUNT
	.align		4
        /*008c*/ 	.byte	0x03, 0x1b
        /*008e*/ 	.short	0x00ff


	//----- nvinfo : EIATTR_NUM_BARRIERS
	.align		4
        /*0090*/ 	.byte	0x02, 0x4c
        /*0092*/ 	.byte	0x01
	.zero		1


	//----- nvinfo : EIATTR_MERCURY_ISA_VERSION
	.align		4
        /*0094*/ 	.byte	0x03, 0x5f
        /*0096*/ 	.short	0x0101


	//----- nvinfo : EIATTR_COOP_GROUP_MASK_REGIDS
	.align		4
        /*0098*/ 	.byte	0x04, 0x29
        /*009a*/ 	.short	(.L_9151 - .L_9150)


	//   ....[0]....
.L_9150:
        /*009c*/ 	.word	0xffffffff


	//   ....[1]....
        /*00a0*/ 	.word	0xffffffff


	//   ....[2]....
        /*00a4*/ 	.word	0xffffffff


	//   ....[3]....
        /*00a8*/ 	.word	0xffffffff


	//   ....[4]....
        /*00ac*/ 	.word	0xffffffff


	//   ....[5]....
        /*00b0*/ 	.word	0xffffffff


	//   ....[6]....
        /*00b4*/ 	.word	0xffffffff


	//   ....[7]....
        /*00b8*/ 	.word	0xffffffff


	//   ....[8]....
        /*00bc*/ 	.word	0x05000000


	//   ....[9]....
        /*00c0*/ 	.word	0x05000000


	//   ....[10]....
        /*00c4*/ 	.word	0x05000000


	//   ....[11]....
        /*00c8*/ 	.word	0x05000000


	//   ....[12]....
        /*00cc*/ 	.word	0x05000000


	//   ....[13]....
        /*00d0*/ 	.word	0x05000000


	//   ....[14]....
        /*00d4*/ 	.word	0x05000000


	//   ....[15]....
        /*00d8*/ 	.word	0x05000000


	//----- nvinfo : EIATTR_COOP_GROUP_INSTR_OFFSETS
	.align		4
.L_9151:
        /*00dc*/ 	.byte	0x04, 0x28
        /*00de*/ 	.short	(.L_9153 - .L_9152)


	//   ....[0]....
.L_9152:
        /*00e0*/ 	.word	0x00001370


	//   ....[1]....
        /*00e4*/ 	.word	0x00001380


	//   ....[2]....
        /*00e8*/ 	.word	0x00001390


	//   ....[3]....
        /*00ec*/ 	.word	0x000013c0


	//   ....[4]....
        /*00f0*/ 	.word	0x000013e0


	//   ....[5]....
        /*00f4*/ 	.word	0x00001400


	//   ....[6]....
        /*00f8*/ 	.word	0x00001420


	//   ....[7]....
        /*00fc*/ 	.word	0x00001440


	//   ....[8]....
        /*0100*/ 	.word	0x00001a60


	//   ....[9]....
        /*0104*/ 	.word	0x00001af0


	//   ....[10]....
        /*0108*/ 	.word	0x00001b50


	//   ....[11]....
        /*010c*/ 	.word	0x00001bc0


	//   ....[12]....
        /*0110*/ 	.word	0x00001c30


	//   ....[13]....
        /*0114*/ 	.word	0x00001ca0


	//   ....[14]....
        /*0118*/ 	.word	0x00001d10


	//   ....[15]....
        /*011c*/ 	.word	0x00001d80


	//----- nvinfo : EIATTR_VRC_CTA_INIT_COUNT
	.align		4
.L_9153:
        /*0120*/ 	.byte	0x02, 0x4a
	.zero		1
	.zero		1


	//----- nvinfo : EIATTR_EXIT_INSTR_OFFSETS
	.align		4
        /*0124*/ 	.byte	0x04, 0x1c
        /*0126*/ 	.short	(.L_9155 - .L_9154)


	//   ....[0]....
.L_9154:
        /*0128*/ 	.word	0x000006c0


	//   ....[1]....
        /*012c*/ 	.word	0x00001a00


	//----- nvinfo : EIATTR_MAX_THREADS
	.align		4
.L_9155:
        /*0130*/ 	.byte	0x04, 0x05
        /*0132*/ 	.short	(.L_9157 - .L_9156)
.L_9156:
        /*0134*/ 	.word	0x00000100
        /*0138*/ 	.word	0x00000001
        /*013c*/ 	.word	0x00000001


	//----- nvinfo : EIATTR_CRS_STACK_SIZE
	.align		4
.L_9157:
        /*0140*/ 	.byte	0x04, 0x1e
        /*0142*/ 	.short	(.L_9159 - .L_9158)
.L_9158:
        /*0144*/ 	.word	0x00000000


	//----- nvinfo : EIATTR_CBANK_PARAM_SIZE
	.align		4
.L_9159:
        /*0148*/ 	.byte	0x03, 0x19
        /*014a*/ 	.short	0x0030


	//----- nvinfo : EIATTR_PARAM_CBANK
	.align		4
        /*014c*/ 	.byte	0x04, 0x0a
        /*014e*/ 	.short	(.L_9161 - .L_9160)
	.align		4
.L_9160:
        /*0150*/ 	.word	index@(.nv.constant0._Z9cuda_gemmIiLi256ELi4ELi1ELi32ELi8ELi8ELi32ELi0ELi1EEviiiPT_S1_S1_ii)
        /*0154*/ 	.short	0x0380
        /*0156*/ 	.short	0x0030


	//----- nvinfo : EIATTR_SW_WAR
	.align		4
.L_9161:
        /*0158*/ 	.byte	0x04, 0x36
        /*015a*/ 	.short	(.L_9163 - .L_9162)
.L_9162:
        /*015c*/ 	.word	0x00000008
.L_9163:


//--------------------- .nv.info._Z9cuda_gemmIiLi256ELi4ELi1ELi32ELi8ELi8ELi32ELi0ELi0EEviiiPT_S1_S1_ii --------------------------
	.section	.nv.info._Z9cuda_gemmIiLi256ELi4ELi1ELi32ELi8ELi8ELi32ELi0ELi0EEviiiPT_S1_S1_ii,"",@"SHT_CUDA_INFO"
	.sectionflags	@""
	.align	4


	//----- nvinfo : EIATTR_CUDA_API_VERSION
	.align		4
        /*0000*/ 	.byte	0x04, 0x37
        /*0002*/ 	.short	(.L_9165 - .L_9164)
.L_9164:
        /*0004*/ 	.word	0x00000082


	//----- nvinfo : EIATTR_KPARAM_INFO
	.align		4
.L_9165:
        /*0008*/ 	.byte	0x04, 0x17
        /*000a*/ 	.short	(.L_9167 - .L_9166)
.L_9166:
        /*000c*/ 	.word	0x00000000
        /*0010*/ 	.short	0x0007
        /*0012*/ 	.short	0x002c
        /*0014*/ 	.byte	0x00, 0xf0, 0x11, 0x00


	//----- nvinfo : EIATTR_KPARAM_INFO
	.align		4
.L_9167:
        /*0018*/ 	.byte	0x04, 0x17
        /*001a*/ 	.short	(.L_9169 - .L_9168)
.L_9168:
        /*001c*/ 	.word	0x00000000
        /*0020*/ 	.short	0x0006
        /*0022*/ 	.short	0x0028
        /*0024*/ 	.byte	0x00, 0xf0, 0x11, 0x00


	//----- nvinfo : EIATTR_KPARAM_INFO
	.align		4
.L_9169:
        /*0028*/ 	.byte	0x04, 0x17
        /*002a*/ 	.short	(.L_9171 - .L_9170)
.L_9170:
        /*002c*/ 	.word	0x00000000
        /*0030*/ 	.short	0x0005
        /*0032*/ 	.short	0x0020
        /*0034*/ 	.byte	0x00, 0xf5, 0x21, 0x00


	//----- nvinfo : EIATTR_KPARAM_INFO
	.align		4
.L_9171:
        /*0038*/ 	.byte	0x04, 0x17
        /*003a*/ 	.short	(.L_9173 - .L_9172)
.L_9172:
        /*003c*/ 	.word	0x00000000
        /*0040*/ 	.short	0x0004
        /*0042*/ 	.short	0x0018
        /*0044*/ 	.byte	0x00, 0xf5, 0x21, 0x00


	//----- nvinfo : EIATTR_KPARAM_INFO
	.align		4
.L_9173:
        /*0048*/ 	.byte	0x04, 0x17
        /*004a*/ 	.short	(.L_9175 - .L_9174)
.L_9174:
        /*004c*/ 	.word	0x00000000
        /*0050*/ 	.short	0x0003
        /*0052*/ 	.short	0x0010
        /*0054*/ 	.byte	0x00, 0xf5, 0x21, 0x00


	//----- nvinfo : EIATTR_KPARAM_INFO
	.align		4
.L_9175:
        /*0058*/ 	.byte	0x04, 0x17
        /*005a*/ 	.short	(.L_9177 - .L_9176)
.L_9176:
        /*005c*/ 	.word	0x00000000
        /*0060*/ 	.short	0x0002
        /*0062*/ 	.short	0x0008
        /*0064*/ 	.byte	0x00, 0xf0, 0x11, 0x00


	//----- nvinfo : EIATTR_KPARAM_INFO
	.align		4
.L_9177:
        /*0068*/ 	.byte	0x04, 0x17
        /*006a*/ 	.short	(.L_9179 - .L_9178)
.L_9178:
        /*006c*/ 	.word	0x00000000
        /*0070*/ 	.short	0x0001
        /*0072*/ 	.short	0x0004
        /*0074*/ 	.byte	0x00, 0xf0, 0x11, 0x00


	//----- nvinfo : EIATTR_KPARAM_INFO
	.align		4
.L_9179:
        /*0078*/ 	.byte	0x04, 0x17
        /*007a*/ 	.short	(.L_9181 - .L_9180)
.L_9180:
        /*007c*/ 	.word	0x00000000
        /*0080*/ 	.short	0x0000
        /*0082*/ 	.short	0x0000
        /*0084*/ 	.byte	0x00, 0xf0, 0x11, 0x00


	//----- nvinfo : EIATTR_SPARSE_MMA_MASK
	.align		4
.L_9181:
        /*0088*/ 	.byte	0x03, 0x50
        /*008a*/ 	.short	0x0000


	//----- nvinfo : EIATTR_MAXREG_COUNT
	.align		4
        /*008c*/ 	.byte	0x03, 0x1b
        /*008e*/ 	.short	0x00ff


	//----- nvinfo : EIATTR_NUM_BARRIERS
	.align		4
        /*0090*/ 	.byte	0x02, 0x4c
        /*0092*/ 	.byte	0x01
	.zero		1


	//----- nvinfo : EIATTR_MERCURY_ISA_VERSION
	.align		4
        /*0094*/ 	.byte	0x03, 0x5f
        /*0096*/ 	.short	0x0101


	//----- nvinfo : EIATTR_COOP_GROUP_MASK_REGIDS
	.align		4
        /*0098*/ 	.byte	0x04, 0x29
        /*009a*/ 	.short	(.L_9183 - .L_9182)


	//   ....[0]....
.L_9182:
        /*009c*/ 	.word	0xffffffff


	//   ....[1]....
        /*00a0*/ 	.word	0xffffffff


	//   ....[2]....
        /*00a4*/ 	.word	0xffffffff


	//   ....[3]....
        /*00a8*/ 	.word	0xffffffff


	//   ....[4]....
        /*00ac*/ 	.word	0xffffffff


	//   ....[5]....
        /*00b0*/ 	.word	0xffffffff


	//   ....[6]....
        /*00b4*/ 	.word	0xffffffff


	//   ....[7]....
        /*00b8*/ 	.word	0xffffffff


	//   ....[8]....
        /*00bc*/ 	.word	0xffffffff


	//   ....[9]....
        /*00c0*/ 	.word	0xffffffff


	//   ....[10]....
        /*00c4*/ 	.word	0xffffffff


	//   ....[11]....
        /*00c8*/ 	.word	0xffffffff


	//   ....[12]....
        /*00cc*/ 	.word	0xffffffff


	//   ....[13]....
        /*00d0*/ 	.word	0xffffffff


	//   ....[14]....
        /*00d4*/ 	.word	0xffffffff


	//   ....[15]....
        /*00d8*/ 	.word	0xffffffff


	//   ....[16]....
        /*00dc*/ 	.word	0xffffffff


	//   ....[17]....
        /*00e0*/ 	.word	0xffffffff


	//   ....[18]....
        /*00e4*/ 	.word	0xffffffff


	//   ....[19]....
        /*00e8*/ 	.word	0xffffffff


	//   ....[20]....
        /*00ec*/ 	.word	0xffffffff


	//   ....[21]....
        /*00f0*/ 	.word	0xffffffff


	//   ....[22]....
        /*00f4*/ 	.word	0xffffffff


	//   ....[23]....
        /*00f8*/ 	.word	0xffffffff


	//   ....[24]....
        /*00fc*/ 	.word	0xffffffff


	//   ....[25]....
        /*0100*/ 	.word	0x05000023


	//   ....[26]....
        /*0104*/ 	.word	0x05000023


	//   ....[27]....
        /*0108*/ 	.word	0x05000023


	//   ....[28]....
        /*010c*/ 	.word	0x05000023


	//   ....[29]....
        /*0110*/ 	.word	0x05000023


	//   ....[30]....
        /*0114*/ 	.word	0x05000023


	//   ....[31]....
        /*0118*/ 	.word	0x05000023


	//   ....[32]....
        /*011c*/ 	.word	0x05000023


	//   ....[33]....
        /*0120*/ 	.word	0x05000023


	//   ....[34]....
        /*0124*/ 	.word	0x05000023


	//   ....[35]....
        /*0128*/ 	.word	0x05000023


	//   ....[36]....
        /*012c*/ 	.word	0x05000023


	//   ....[37]....
        /*0130*/ 	.word	0x05000023


	//   ....[38]....
        /*0134*/ 	.word	0x05000023


	//   ....[39]....
        /*0138*/ 	.word	0x05000023


	//   ....[40]....
        /*013c*/ 	.word	0x05000023


	//   ....[41]....
        /*0140*/ 	.word	0x05000023


	//   ....[42]....
        /*0144*/ 	.word	0x05000023


	//   ....[43]....
        /*0148*/ 	.word	0x05000023


	//   ....[44]....
        /*014c*/ 	.word	0x05000023


	//   ....[45]....
        /*0150*/ 	.word	0x05000023


	//   ....[46]....
        /*0154*/ 	.word	0x05000023


	//   ....[47]....
        /*0158*/ 	.word	0x05000023


	//   ....[48]....
        /*015c*/ 	.word	0x05000023


	//----- nvinfo : EIATTR_COOP_GROUP_INSTR_OFFSETS
	.align		4
.L_9183:
        /*0160*/ 	.byte	0x04, 0x28
        /*0162*/ 	.short	(.L_9185 - .L_9184)


	//   ....[0]....
.L_9184:
        /*0164*/ 	.word	0x00001e20


	//   ....[1]....
        /*0168*/ 	.word	0x00001e70


	//   ....[2]....
        /*016c*/ 	.word	0x00001ec0


	//   ....[3]....
        /*0170*/ 	.word	0x00001f10


	//   ....[4]....
        /*0174*/ 	.word	0x00001f60


	//   ....[5]....
        /*0178*/ 	.word	0x00001fd0


	//   ....[6]....
        /*017c*/ 	.word	0x00002030


	//   ....[7]....
        /*0180*/ 	.word	0x00002090


	//   ....[8]....
        /*0184*/ 	.word	0x00002890


	//   ....[9]....
        /*0188*/ 	.word	0x000028e0


	//   ....[10]....
        /*018c*/ 	.word	0x00002930


	//   ....[11]....
        /*0190*/ 	.word	0x00002980


	//   ....[12]....
        /*0194*/ 	.word	0x000029d0


	//   ....[13]....
        /*0198*/ 	.word	0x00002a40


	//   ....[14]....
        /*019c*/ 	.word	0x00002aa0


	//   ....[15]....
        /*01a0*/ 	.word	0x00002b00


	//   ....[16]....
        /*01a4*/ 	.word	0x000032b0


	//   ....[17]....
        /*01a8*/ 	.word	0x00003300


	//   ....[18]....
        /*01ac*/ 	.word	0x00003350


	//   ....[19]....
        /*01b0*/ 	.word	0x000033a0


	//   ....[20]....
        /*01b4*/ 	.word	0x00003410


	//   ....[21]....
        /*01b8*/ 	.word	0x00003470


	//   ....[22]....
        /*01bc*/ 	.word	0x000034d0


	//   ....[23]....
        /*01c0*/ 	.word	0x00003530


	//   ....[24]....
        /*01c4*/ 	.word	0x000035a0


	//   ....[25]....
        /*01c8*/ 	.word	0x00004700


	//   ....[26]....
        /*01cc*/ 	.word	0x00004780


	//   ....[27]....
        /*01d0*/ 	.word	0x00004800


	//   ....[28]....
        /*01d4*/ 	.word	0x00004880


	//   ....[29]....
        /*01d8*/ 	.word	0x00004900


	//   ....[30]....
        /*01dc*/ 	.word	0x00004980


	//   ....[31]....
        /*01e0*/ 	.word	0x00004a00


	//   ....[32]....
        /*01e4*/ 	.word	0x00004a80


	//   ....[33]....
        /*01e8*/ 	.word	0x00004b00


	//   ....[34]....
        /*01ec*/ 	.word	0x00004b80


	//   ....[35]....
        /*01f0*/ 	.word	0x00004c00


	//   ....[36]....
        /*01f4*/ 	.word	0x00004c80


	//   ....[37]....
        /*01f8*/ 	.word	0x00004d00


	//   ....[38]....
        /*01fc*/ 	.word	0x00004d80


	//   ....[39]....
        /*0200*/ 	.word	0x00004e00


	//   ....[40]....
        /*0204*/ 	.word	0x00004e80


	//   ....[41]....
        /*0208*/ 	.word	0x00004ef0


	//   ....[42]....
        /*020c*/ 	.word	0x00004f70


	//   ....[43]....
        /*0210*/ 	.word	0x00004ff0


	//   ....[44]....
        /*0214*/ 	.word	0x00005070


	//   ....[45]....
        /*0218*/ 	.word	0x000050f0


	//   ....[46]....
        /*021c*/ 	.word	0x00005170


	//   ....[47]....
        /*0220*/ 	.word	0x000051f0


	//   ....[48]....
        /*0224*/ 	.word	0x00005270


	//----- nvinfo : EIATTR_VRC_CTA_INIT_COUNT
	.align		4
.L_9185:
        /*0228*/ 	.byte	0x02, 0x4a
	.zero		1
	.zero		1


	//----- nvinfo : EIATTR_EXIT_INSTR_OFFSETS
	.align		4
        /*022c*/ 	.byte	0x04, 0x1c
        /*022e*/ 	.short	(.L_9187 - .L_9186)


	//   ....[0]....
.L_9186:
        /*0230*/ 	.word	0x00000820


	//   ....[1]....
        /*0234*/ 	.word	0x000046b0


	//----- nvinfo : EIATTR_MAX_THREADS
	.align		4
.L_9187:
        /*0238*/ 	.byte	0x04, 0x05
        /*023a*/ 	.short	(.L_9189 - .L_9188)
.L_9188:
        /*023c*/ 	.word	0x00000100
        /*0240*/ 	.word	0x00000001
        /*0244*/ 	.word	0x00000001


	//----- nvinfo : EIATTR_CRS_STACK_SIZE
	.align		4
.L_9189:
        /*0248*/ 	.byte	0x04, 0x1e
        /*024a*/ 	.short	(.L_9191 - .L_9190)
.L_9190:
        /*024c*/ 	.word	0x00000000


	//----- nvinfo : EIATTR_CBANK_PARAM_SIZE
	.align		4
.L_9191:
        /*0250*/ 	.byte	0x03, 0x19
        /*0252*/ 	.short	0x0030


	//----- nvinfo : EIATTR_PARAM_CBANK
	.align		4
        /*0254*/ 	.byte	0x04, 0x0a
        /*0256*/ 	.short	(.L_9193 - .L_9192)
	.align		4
.L_9192:
        /*0258*/ 	.word	index@(.nv.constant0._Z9cuda_gemmIiLi256ELi4ELi1ELi32ELi8ELi8ELi32ELi0ELi0EEviiiPT_S1_S1_ii)
        /*025c*/ 	.short	0x0380
        /*025e*/ 	.short	0x0030


	//----- nvinfo : EIATTR_SW_WAR
	.align		4
.L_9193:
        /*0260*/ 	.byte	0x04, 0x36
        /*0262*/ 	.short	(.L_9195 - .L_9194)
.L_9194:
        /*0264*/ 	.word	0x00000008
.L_9195:


//--------------------- .nv.info._Z9cuda_gemmIiLi256ELi4ELi1ELi32ELi4ELi4ELi32ELi1ELi1EEviiiPT_S1_S1_ii --------------------------
	.section	.nv.info._Z9cuda_gemmIiLi256ELi4ELi1ELi32ELi4ELi4ELi32ELi1ELi1EEviiiPT_S1_S1_ii,"",@"SHT_CUDA_INFO"
	.sectionflags	@""
	.align	4


	//----- nvinfo : EIATTR_CUDA_API_VERSION
	.align		4
        /*0000*/ 	.byte	0x04, 0x37
        /*0002*/ 	.short	(.L_9197 - .L_9196)
.L_9196:
        /*0004*/ 	.word	0x00000082


	//----- nvinfo : EIATTR_KPARAM_INFO
	.align		4
.L_9197:
        /*0008*/ 	.byte	0x04, 0x17
        /*000a*/ 	.short	(.L_9199 - .L_9198)
.L_9198:
        /*000c*/ 	.word	0x00000000
        /*0010*/ 	.short	0x0007
        /*0012*/ 	.short	0x002c
        /*0014*/ 	.byte	0x00, 0xf0, 0x11, 0x00


	//----- nvinfo : EIATTR_KPARAM_INFO
	.align		4
.L_9199:
        /*0018*/ 	.byte	0x04, 0x17
        /*001a*/ 	.short	(.L_9201 - .L_9200)
.L_9200:
        /*001c*/ 	.word	0x00000000
        /*0020*/ 	.short	0x0006
        /*0022*/ 	.short	0x0028
        /*0024*/ 	.byte	0x00, 0xf0, 0x11, 0x00


	//----- nvinfo : EIATTR_KPARAM_INFO
	.align		4
.L_9201:
        /*0028*/ 	.byte	0x04, 0x17
        /*002a*/ 	.short	(.L_9203 - .L_9202)
.L_9202:
        /*002c*/ 	.word	0x00000000
        /*0030*/ 	.short	0x0005
        /*0032*/ 	.short	0x0020
        /*0034*/ 	.byte	0x00, 0xf5, 0x21, 0x00


	//----- nvinfo : EIATTR_KPARAM_INFO
	.align		4
.L_9203:
        /*0038*/ 	.byte	0x04, 0x17
        /*003a*/ 	.short	(.L_9205 - .L_9204)
.L_9204:
        /*003c*/ 	.word	0x00000000
        /*0040*/ 	.short	0x0004
        /*0042*/ 	.short	0x0018
        /*0044*/ 	.byte	0x00, 0xf5, 0x21, 0x00


	//----- nvinfo : EIATTR_KPARAM_INFO
	.align		4
.L_9205:
        /*0048*/ 	.byte	0x04, 0x17
        /*004a*/ 	.short	(.L_9207 - .L_9206)
.L_9206:
        /*004c*/ 	.word	0x00000000
        /*0050*/ 	.short	0x0003
        /*0052*/ 	.short	0x0010
        /*0054*/ 	.byte	0x00, 0xf5, 0x21, 0x00


	//----- nvinfo : EIATTR_KPARAM_INFO
	.align		4
.L_9207:
        /*0058*/ 	.byte	0x04, 0x17
        /*005a*/ 	.short	(.L_9209 - .L_9208)
.L_9208:
        /*005c*/ 	.word	0x00000000
        /*0060*/ 	.short	0x0002
        /*0062*/ 	.short	0x0008
        /*0064*/ 	.byte	0x00, 0xf0, 0x11, 0x00


	//----- nvinfo : EIATTR_KPARAM_INFO
	.align		4
.L_9209:
        /*0068*/ 	.byte	0x04, 0x17
        /*006a*/ 	.short	(.L_9211 - .L_9210)
.L_9210:
        /*006c*/ 	.word	0x00000000
        /*0070*/ 	.short	0x0001
        /*0072*/ 	.short	0x0004
        /*0074*/ 	.byte	0x00, 0xf0, 0x11, 0x00


	//----- nvinfo : EIATTR_KPARAM_INFO
	.align		4
.L_9211:
        /*0078*/ 	.byte	0x04, 0x17
        /*007a*/ 	.short	(.L_9213 - .L_9212)
.L_9212:
        /*007c*/ 	.word	0x00000000
        /*0080*/ 	.short	0x0000
        /*0082*/ 	.short	0x0000
        /*0084*/ 	.byte	0x00, 0xf0, 0x11, 0x00


	//----- nvinfo : EIATTR_SPARSE_MMA_MASK
	.align		4
.L_9213:
        /*0088*/ 	.byte	0x03, 0x50
        /*008a*/ 	.short	0x0000


	//----- nvinfo : EIATTR_MAXREG_COUNT
	.align		4
        /*008c*/ 	.byte	0x03, 0x1b
        /*008e*/ 	.short	0x00ff


	//----- nvinfo : EIATTR_NUM_BARRIERS
	.align		4
        /*0090*/ 	.byte	0x02, 0x4c
        /*0092*/ 	.byte	0x01
	.zero		1


	//----- nvinfo : EIATTR_MERCURY_ISA_VERSION
	.align		4
        /*0094*/ 	.byte	0x03, 0x5f
        /*0096*/ 	.short	0x0101


	//----- nvinfo : EIATTR_COOP_GROUP_MASK_REGIDS
	.align		4
        /*0098*/ 	.byte	0x04, 0x29
        /*009a*/ 	.short	(.L_9215 - .L_9214)


	//   ....[0]....
.L_9214:
        /*009c*/ 	.word	0xffffffff


	//   ....[1]....
        /*00a0*/ 	.word	0xffffffff


	//   ....[2]....
        /*00a4*/ 	.word	0xffffffff


	//   ....[3]....
        /*00a8*/ 	.word	0xffffffff


	//   ....[4]....
        /*00ac*/ 	.word	0x0500001a


	//   ....[5]....
        /*00b0*/ 	.word	0x0500001a


	//   ....[6]....
        /*00b4*/ 	.word	0x0500001a


	//   ....[7]....
        /*00b8*/ 	.word	0x0500001a


	//----- nvinfo : EIATTR_COOP_GROUP_INSTR_OFFSETS
	.align		4
.L_9215:
        /*00bc*/ 	.byte	0x04, 0x28
        /*00be*/ 	.short	(.L_9217 - .L_9216)


	//   ....[0]....
.L_9216:
        /*00c0*/ 	.word	0x00000cc0


	//   ....[1]....
        /*00c4*/ 	.word	0x00000cd0


	//   ....[2]....
        /*00c8*/ 	.word	0x00000ce0


	//   ....[3]....
        /*00cc*/ 	.word	0x00000cf0


	//   ....[4]....
        /*00d0*/ 	.word	0x00001250


	//   ....[5]....
        /*00d4*/ 	.word	0x000012d0


	//   ....[6]....
        /*00d8*/ 	.word	0x00001330


	//   ....[7]....
        /*00dc*/ 	.word	0x00001390


	//----- nvinfo : EIATTR_VRC_CTA_INIT_COUNT
	.align		4
.L_9217:
        /*00e0*/ 	.byte	0x02, 0x4a
	.zero		1
	.zero		1


	//----- nvinfo : EIATTR_EXIT_INSTR_OFFSETS
	.align		4
        /*00e4*/ 	.byte	0x04, 0x1c
        /*00e6*/ 	.short	(.L_9219 - .L_9218)


	//   ....[0]....
.L_9218:
        /*00e8*/ 	.word	0x000001b0


	//   ....[1]....
        /*00ec*/ 	.word	0x000011f0


	//----- nvinfo : EIATTR_MAX_THREADS
	.align		4
.L_9219:
        /*00f0*/ 	.byte	0x04, 0x05
        /*00f2*/ 	.short	(.L_9221 - .L_9220)
.L_9220:
        /*00f4*/ 	.word	0x00000100
        /*00f8*/ 	.word	0x00000001
        /*00fc*/ 	.word	0x00000001


	//----- nvinfo : EIATTR_CRS_STACK_SIZE
	.align		4
.L_9221:
        /*0100*/ 	.byte	0x04, 0x1e
        /*0102*/ 	.short	(.L_9223 - .L_9222)
.L_9222:
        /*0104*/ 	.word	0x00000000


	//----- nvinfo : EIATTR_CBANK_PARAM_SIZE
	.align		4
.L_9223:
        /*0108*/ 	.byte	0x03, 0x19
        /*010a*/ 	.short	0x0030


	//----- nvinfo : EIATTR_PARAM_CBANK
	.align		4
        /*010c*/ 	.byte	0x04, 0x0a
        /*010e*/ 	.short	(.L_9225 - .L_9224)
	.align		4
.L_9224:
        /*0110*/ 	.word	index@(.nv.constant0._Z9cuda_gemmIiLi256ELi4ELi1ELi32ELi4ELi4ELi32ELi1ELi1EEviiiPT_S1_S1_ii)
        /*0114*/ 	.short	0x0380
        /*0116*/ 	.short	0x0030


	//----- nvinfo : EIATTR_SW_WAR
	.align		4
.L_9225:
        /*0118*/ 	.byte	0x04, 0x36
        /*011a*/ 	.short	(.L_9227 - .L_9226)
.L_9226:
        /*011c*/ 	.word	0x00000008
.L_9227:


//--------------------- .nv.info._Z9cuda_gemmIiLi256ELi4ELi1ELi32ELi4ELi4ELi32ELi1ELi0EEviiiPT_S1_S1_ii --------------------------
	.section	.nv.info._Z9cuda_gemmIiLi256ELi4ELi1ELi32ELi4ELi4ELi32ELi1ELi0EEviiiPT_S1_S1_ii,"",@"SHT_CUDA_INFO"
	.sectionflags	@""
	.align	4


	//----- nvinfo : EIATTR_CUDA_API_VERSION
	.align		4
        /*0000*/ 	.byte	0x04, 0x37
        /*0002*/ 	.short	(.L_9229 - .L_9228)
.L_9228:
        /*0004*/ 	.word	0x00000082


	//----- nvinfo : EIATTR_KPARAM_INFO
	.align		4
.L_9229:
        /*0008*/ 	.byte	0x04, 0x17
        /*000a*/ 	.short	(.L_9231 - .L_9230)
.L_9230:
        /*000c*/ 	.word	0x00000000
        /*0010*/ 	.short	0x0007
        /*0012*/ 	.short	0x002c
        /*0014*/ 	.byte	0x00, 0xf0, 0x11, 0x00


	//----- nvinfo : EIATTR_KPARAM_INFO
	.align		4
.L_9231:
        /*0018*/ 	.byte	0x04, 0x17
        /*001a*/ 	.short	(.L_9233 - .L_9232)
.L_9232:
        /*001c*/ 	.word	0x00000000
        /*0020*/ 	.short	0x0006
        /*0022*/ 	.short	0x0028
        /*0024*/ 	.byte	0x00, 0xf0, 0x11, 0x00


	//----- nvinfo : EIATTR_KPARAM_INFO
	.align		4
.L_9233:
        /*0028*/ 	.byte	0x04, 0x17
        /*002a*/ 	.short	(.L_9235 - .L_9234)
.L_9234:
        /*002c*/ 	.word	0x00000000
        /*0030*/ 	.short	0x0005
        /*0032*/ 	.short	0x0020
        /*0034*/ 	.byte	0x00, 0xf5, 0x21, 0x00


	//----- nvinfo : EIATTR_KPARAM_INFO
	.align		4
.L_9235:
        /*0038*/ 	.byte	0x04, 0x17
        /*003a*/ 	.short	(.L_9237 - .L_9236)
.L_9236:
        /*003c*/ 	.word	0x00000000
        /*0040*/ 	.short	0x0004
        /*0042*/ 	.short	0x0018
        /*0044*/ 	.byte	0x00, 0xf5, 0x21, 0x00


	//----- nvinfo : EIATTR_KPARAM_INFO
	.align		4
.L_9237:
        /*0048*/ 	.byte	0x04, 0x17
        /*004a*/ 	.short	(.L_9239 - .L_9238)
.L_9238:
        /*004c*/ 	.word	0x00000000
        /*0050*/ 	.short	0x0003
        /*0052*/ 	.short	0x0010
        /*0054*/ 	.byte	0x00, 0xf5, 0x21, 0x00


	//----- nvinfo : EIATTR_KPARAM_INFO
	.align		4
.L_9239:
        /*0058*/ 	.byte	0x04, 0x17
        /*005a*/ 	.short	(.L_9241 - .L_9240)
.L_9240:
        /*005c*/ 	.word	0x00000000
        /*0060*/ 	.short	0x0002
        /*0062*/ 	.short	0x0008
        /*0064*/ 	.byte	0x00, 0xf0, 0x11, 0x00


	//----- nvinfo : EIATTR_KPARAM_INFO
	.align		4
.L_9241:
        /*0068*/ 	.byte	0x04, 0x17
        /*006a*/ 	.short	(.L_9243 - .L_9242)
.L_9242:
        /*006c*/ 	.word	0x00000000
        /*0070*/ 	.short	0x0001
        /*0072*/ 	.short	0x0004
        /*0074*/ 	.byte	0x00, 0xf0, 0x11, 0x00


	//----- nvinfo : EIATTR_KPARAM_INFO
	.align		4
.L_9243:
        /*0078*/ 	.byte	0x04, 0x17
        /*007a*/ 	.short	(.L_9245 - .L_9244)
.L_9244:
        /*007c*/ 	.word	0x00000000
        /*0080*/ 	.short	0x0000
        /*0082*/ 	.short	0x0000
        /*0084*/ 	.byte	0x00, 0xf0, 0x11, 0x00


	//----- nvinfo : EIATTR_SPARSE_MMA_MASK
	.align		4
.L_9245:
        /*0088*/ 	.byte	0x03, 0x50
        /*008a*/ 	.short	0x0000


	//----- nvinfo : EIATTR_MAXREG_COUNT
	.align		4
        /*008c*/ 	.byte	0x03, 0x1b
        /*008e*/ 	.short	0x00ff


	//----- nvinfo : EIATTR_NUM_BARRIERS
	.align		4
        /*0090*/ 	.byte	0x02, 0x4c
        /*0092*/ 	.byte	0x01
	.zero		1


	//----- nvinfo : EIATTR_MERCURY_ISA_VERSION
	.align		4
        /*0094*/ 	.byte	0x03, 0x5f
        /*0096*/ 	.short	0x0101


	//----- nvinfo : EIATTR_COOP_GROUP_MASK_REGIDS
	.align		4
        /*0098*/ 	.byte	0x04, 0x29
        /*009a*/ 	.short	(.L_9247 - .L_9246)


	//   ....[0]....
.L_9246:
        /*009c*/ 	.word	0xffffffff


	//   ....[1]....
        /*00a0*/ 	.word	0xffffffff


	//   ....[2]....
        /*00a4*/ 	.word	0xffffffff


	//   ....[3]....
        /*00a8*/ 	.word	0xffffffff


	//   ....[4]....
        /*00ac*/ 	.word	0xffffffff


	//   ....[5]....
        /*00b0*/ 	.word	0xffffffff


	//   ....[6]....
        /*00b4*/ 	.word	0xffffffff


	//   ....[7]....
        /*00b8*/ 	.word	0xffffffff


	//   ....[8]....
        /*00bc*/ 	.word	0xffffffff


	//   ....[9]....
        /*00c0*/ 	.word	0xffffffff


	//   ....[10]....
        /*00c4*/ 	.word	0xffffffff


	//   ....[11]....
        /*00c8*/ 	.word	0xffffffff


	//   ....[12]....
        /*00cc*/ 	.word	0xffffffff


	//   ....[13]....
        /*00d0*/ 	.word	0x05000022


	//   ....[14]....
        /*00d4*/ 	.word	0x05000022


	//   ....[15]....
        /*00d8*/ 	.word	0x05000022


	//   ....[16]....
        /*00dc*/ 	.word	0x05000022


	//   ....[17]....
        /*00e0*/ 	.word	0x05000022


	//   ....[18]....
        /*00e4*/ 	.word	0x05000022


	//   ....[19]....
        /*00e8*/ 	.word	0x05000022


	//   ....[20]....
        /*00ec*/ 	.word	0x05000022


	//   ....[21]....
        /*00f0*/ 	.word	0x05000022


	//   ....[22]....
        /*00f4*/ 	.word	0x05000022


	//   ....[23]....
        /*00f8*/ 	.word	0x05000022


	//   ....[24]....
        /*00fc*/ 	.word	0x05000022


	//----- nvinfo : EIATTR_COOP_GROUP_INSTR_OFFSETS
	.align		4
.L_9247:
        /*0100*/ 	.byte	0x04, 0x28
        /*0102*/ 	.short	(.L_9249 - .L_9248)


	//   ....[0]....
.L_9248:
        /*0104*/ 	.word	0x000019c0


	//   ....[1]....
        /*0108*/ 	.word	0x00001a10


	//   ....[2]....
        /*010c*/ 	.word	0x00001a60


	//   ....[3]....
        /*0110*/ 	.word	0x00001ab0


	//   ....[4]....
        /*0114*/ 	.word	0x00002070


	//   ....[5]....
        /*0118*/ 	.word	0x000020c0


	//   ....[6]....
        /*011c*/ 	.word	0x00002110


	//   ....[7]....
        /*0120*/ 	.word	0x00002160


	//   ....[8]....
        /*0124*/ 	.word	0x000026d0


	//   ....[9]....
        /*0128*/ 	.word	0x00002720


	//   ....[10]....
        /*012c*/ 	.word	0x00002770


	//   ....[11]....
        /*0130*/ 	.word	0x000027c0


	//   ....[12]....
        /*0134*/ 	.word	0x00002830


	//   ....[13]....
        /*0138*/ 	.word	0x00002e80


	//   ....[14]....
        /*013c*/ 	.word	0x00002f00


	//   ....[15]....
        /*0140*/ 	.word	0x00002f80


	//   ....[16]....
        /*0144*/ 	.word	0x00003000


	//   ....[17]....
        /*0148*/ 	.word	0x00003080


	//   ....[18]....
        /*014c*/ 	.word	0x00003100


	//   ....[19]....
        /*0150*/ 	.word	0x00003180


	//   ....[20]....
        /*0154*/ 	.word	0x00003200


	//   ....[21]....
        /*0158*/ 	.word	0x00003270


	//   ....[22]....
        /*015c*/ 	.word	0x000032f0


	//   ....[23]....
        /*0160*/ 	.word	0x00003370


	//   ....[24]....
        /*0164*/ 	.word	0x000033f0


	//----- nvinfo : EIATTR_VRC_CTA_INIT_COUNT
	.align		4
.L_9249:
        /*0168*/ 	.byte	0x02, 0x4a
	.zero		1
	.zero		1


	//----- nvinfo : EIATTR_EXIT_INSTR_OFFSETS
	.align		4
        /*016c*/ 	.byte	0x04, 0x1c
        /*016e*/ 	.short	(.L_9251 - .L_9250)


	//   ....[0]....
.L_9250:
        /*0170*/ 	.word	0x00000810


	//   ....[1]....
        /*0174*/ 	.word	0x00002e30


	//----- nvinfo : EIATTR_MAX_THREADS
	.align		4
.L_9251:
        /*0178*/ 	.byte	0x04, 0x05
        /*017a*/ 	.short	(.L_9253 - .L_9252)
.L_9252:
        /*017c*/ 	.word	0x00000100
        /*0180*/ 	.word	0x00000001
        /*0184*/ 	.word	0x00000001


	//----- nvinfo : EIATTR_CRS_STACK_SIZE
	.align		4
.L_9253:
        /*0188*/ 	.byte	0x04, 0x1e
        /*018a*/ 	.short	(.L_9255 - .L_9254)
.L_9254:
        /*018c*/ 	.word	0x00000000


	//----- nvinfo : EIATTR_CBANK_PARAM_SIZE
	.align		4
.L_9255:
        /*0190*/ 	.byte	0x03, 0x19
        /*0192*/ 	.short	0x0030


	//----- nvinfo : EIATTR_PARAM_CBANK
	.align		4
        /*0194*/ 	.byte	0x04, 0x0a
        /*0196*/ 	.short	(.L_9257 - .L_9256)
	.align		4
.L_9256:
        /*0198*/ 	.word	index@(.nv.constant0._Z9cuda_gemmIiLi256ELi4ELi1ELi32ELi4ELi4ELi32ELi1ELi0EEviiiPT_S1_S1_ii)
        /*019c*/ 	.short	0x0380
        /*019e*/ 	.short	0x0030


	//----- nvinfo : EIATTR_SW_WAR
	.align		4
.L_9257:
        /*01a0*/ 	.byte	0x04, 0x36
        /*01a2*/ 	.short	(.L_9259 - .L_9258)
.L_9258:
        /*01a4*/ 	.word	0x00000008
.L_9259:


//--------------------- .nv.info._Z9cuda_gemmIiLi256ELi4ELi1ELi32ELi4ELi4ELi32ELi0ELi1EEviiiPT_S1_S1_ii --------------------------
	.section	.nv.info._Z9cuda_gemmIiLi256ELi4ELi1ELi32ELi4ELi4ELi32ELi0ELi1EEviiiPT_S1_S1_ii,"",@"SHT_CUDA_INFO"
	.sectionflags	@""
	.align	4


	//----- nvinfo : EIATTR_CUDA_API_VERSION
	.align		4
        /*0000*/ 	.byte	0x04, 0x37
        /*0002*/ 	.short	(.L_9261 - .L_9260)
.L_9260:
        /*0004*/ 	.word	0x00000082


	//----- nvinfo : EIATTR_KPARAM_INFO
	.align		4
.L_9261:
        /*0008*/ 	.byte	0x04, 0x17
        /*000a*/ 	.short	(.L_9263 - .L_9262)
.L_9262:
        /*000c*/ 	.word	0x00000000
        /*0010*/ 	.short	0x0007
        /*0012*/ 	.short	0x002c
        /*0014*/ 	.byte	0x00, 0xf0, 0x11, 0x00


	//----- nvinfo : EIATTR_KPARAM_INFO
	.align		4
.L_9263:
        /*0018*/ 	.byte	0x04, 0x17
        /*001a*/ 	.short	(.L_9265 - .L_9264)
.L_9264:
        /*001c*/ 	.word	0x00000000
        /*0020*/ 	.short	0x0006
        /*0022*/ 	.short	0x0028
        /*0024*/ 	.byte	0x00, 0xf0, 0x11, 0x00


	//----- nvinfo : EIATTR_KPARAM_INFO
	.align		4
.L_9265:
        /*0028*/ 	.byte	0x04, 0x17
        /*002a*/ 	.short	(.L_9267 - .L_9266)
.L_9266:
        /*002c*/ 	.word	0x00000000
        /*0030*/ 	.short	0x0005
        /*0032*/ 	.short	0x0020
        /*0034*/ 	.byte	0x00, 0xf5, 0x21, 0x00


	//----- nvinfo : EIATTR_KPARAM_INFO
	.align		4
.L_9267:
        /*0038*/ 	.byte	0x04, 0x17
        /*003a*/ 	.short	(.L_9269 - .L_9268)
.L_9268:
        /*003c*/ 	.word	0x00000000
        /*0040*/ 	.short	0x0004
        /*0042*/ 	.short	0x0018
        /*0044*/ 	.byte	0x00, 0xf5, 0x21, 0x00


	//----- nvinfo : EIATTR_KPARAM_INFO
	.align		4
.L_9269:
        /*0048*/ 	.byte	0x04, 0x17
        /*004a*/ 	.short	(.L_9271 - .L_9270)
.L_9270:
        /*004c*/ 	.word	0x00000000
        /*0050*/ 	.short	0x0003
        /*0052*/ 	.short	0x0010
        /*0054*/ 	.byte	0x00, 0xf5, 0x21, 0x00


	//----- nvinfo : EIATTR_KPARAM_INFO
	.align		4
.L_9271:
        /*0058*/ 	.byte	0x04, 0x17
        /*005a*/ 	.short	(.L_9273 - .L_9272)
.L_9272:
        /*005c*/ 	.word	0x00000000
        /*0060*/ 	.short	0x0002
        /*0062*/ 	.short	0x0008
        /*0064*/ 	.byte	0x00, 0xf0, 0x11, 0x00


	//----- nvinfo : EIATTR_KPARAM_INFO
	.align		4
.L_9273:
        /*0068*/ 	.byte	0x04, 0x17
        /*006a*/ 	.short	(.L_9275 - .L_9274)
.L_9274:
        /*006c*/ 	.word	0x00000000
        /*0070*/ 	.short	0x0001
        /*0072*/ 	.short	0x0004
        /*0074*/ 	.byte	0x00, 0xf0, 0x11, 0x00


	//----- nvinfo : EIATTR_KPARAM_INFO
	.align		4
.L_9275:
        /*0078*/ 	.byte	0x04, 0x17
        /*007a*/ 	.short	(.L_9277 - .L_9276)
.L_9276:
        /*007c*/ 	.word	0x00000000
        /*0080*/ 	.short	0x0000
        /*0082*/ 	.short	0x0000
        /*0084*/ 	.byte	0x00, 0xf0, 0x11, 0x00


	//----- nvinfo : EIATTR_SPARSE_MMA_MASK
	.align		4
.L_9277:
        /*0088*/ 	.byte	0x03, 0x50
        /*008a*/ 	.short	0x0000


	//----- nvinfo : EIATTR_MAXREG_COUNT
	.align		4
        /*008c*/ 	.byte	0x03, 0x1b
        /*008e*/ 	.short	0x00ff


	//----- nvinfo : EIATTR_NUM_BARRIERS
	.align		4
        /*0090*/ 	.byte	0x02, 0x4c
        /*0092*/ 	.byte	0x01
	.zero		1


	//----- nvinfo : EIATTR_MERCURY_ISA_VERSION
	.align		4
        /*0094*/ 	.byte	0x03, 0x5f
        /*0096*/ 	.short	0x0101


	//----- nvinfo : EIATTR_COOP_GROUP_MASK_REGIDS
	.align		4
        /*0098*/ 	.byte	0x04, 0x29
        /*009a*/ 	.short	(.L_9279 - .L_9278)


	//   ....[0]....
.L_9278:
        /*009c*/ 	.word	0xffffffff


	//   ....[1]....
        /*00a0*/ 	.word	0xffffffff


	//   ....[2]....
        /*00a4*/ 	.word	0xffffffff


	//   ....[3]....
        /*00a8*/ 	.word	0xffffffff


	//   ....[4]....
        /*00ac*/ 	.word	0x05000019


	//   ....[5]....
        /*00b0*/ 	.word	0x05000019


	//   ....[6]....
        /*00b4*/ 	.word	0x05000019


	//   ....[7]....
        /*00b8*/ 	.word	0x05000019


	//----- nvinfo : EIATTR_COOP_GROUP_INSTR_OFFSETS
	.align		4
.L_9279:
        /*00bc*/ 	.byte	0x04, 0x28
        /*00be*/ 	.short	(.L_9281 - .L_9280)


	//   ....[0]....
.L_9280:
        /*00c0*/ 	.word	0x00000d10


	//   ....[1]....
        /*00c4*/ 	.word	0x00000d20


	//   ....[2]....
        /*00c8*/ 	.word	0x00000d30


	//   ....[3]....
        /*00cc*/ 	.word	0x00000d40


	//   ....[4]....
        /*00d0*/ 	.word	0x00001430


	//   ....[5]....
        /*00d4*/ 	.word	0x000014b0


	//   ....[6]....
        /*00d8*/ 	.word	0x00001510


	//   ....[7]....
        /*00dc*/ 	.word	0x00001570


	//----- nvinfo : EIATTR_VRC_CTA_INIT_COUNT
	.align		4
.L_9281:
        /*00e0*/ 	.byte	0x02, 0x4a
	.zero		1
	.zero		1


	//----- nvinfo : EIATTR_EXIT_INSTR_OFFSETS
	.align		4
        /*00e4*/ 	.byte	0x04, 0x1c
        /*00e6*/ 	.short	(.L_9283 - .L_9282)


	//   ....[0]....
.L_9282:
        /*00e8*/ 	.word	0x000001c0


	//   ....[1]....
        /*00ec*/ 	.word	0x000013d0


	//----- nvinfo : EIATTR_MAX_THREADS
	.align		4
.L_9283:
        /*00f0*/ 	.byte	0x04, 0x05
        /*00f2*/ 	.short	(.L_9285 - .L_9284)
.L_9284:
        /*00f4*/ 	.word	0x00000100
        /*00f8*/ 	.word	0x00000001
        /*00fc*/ 	.word	0x00000001


	//----- nvinfo : EIATTR_CRS_STACK_SIZE
	.align		4
.L_9285:
        /*0100*/ 	.byte	0x04, 0x1e
        /*0102*/ 	.short	(.L_9287 - .L_9286)
.L_9286:
        /*0104*/ 	.word	0x00000000


	//----- nvinfo : EIATTR_CBANK_PARAM_SIZE
	.align		4
.L_9287:
        /*0108*/ 	.byte	0x03, 0x19
        /*010a*/ 	.short	0x0030


	//----- nvinfo : EIATTR_PARAM_CBANK
	.align		4
        /*010c*/ 	.byte	0x04, 0x0a
        /*010e*/ 	.short	(.L_9289 - .L_9288)
	.align		4
.L_9288:
        /*0110*/ 	.word	index@(.nv.constant0._Z9cuda_gemmIiLi256ELi4ELi1ELi32ELi4ELi4ELi32ELi0ELi1EEviiiPT_S1_S1_ii)
        /*0114*/ 	.short	0x0380
        /*0116*/ 	.short	0x0030


	//----- nvinfo : EIATTR_SW_WAR
	.align		4
.L_9289:
        /*0118*/ 	.byte	0x04, 0x36
        /*011a*/ 	.short	(.L_9291 - .L_9290)
.L_9290:
        /*011c*/ 	.word	0x00000008
.L_9291:


//--------------------- .nv.info._Z9cuda_gemmIiLi256ELi4ELi1ELi32ELi4ELi4ELi32ELi0ELi0EEviiiPT_S1_S1_ii --------------------------
	.section	.nv.info._Z9cuda_gemmIiLi256ELi4ELi1ELi32ELi4ELi4ELi32ELi0ELi0EEviiiPT_S1_S1_ii,"",@"SHT_CUDA_INFO"
	.sectionflags	@""
	.align	4


	//----- nvinfo : EIATTR_CUDA_API_VERSION
	.align		4
        /*0000*/ 	.byte	0x04, 0x37
        /*0002*/ 	.short	(.L_9293 - .L_9292)
.L_9292:
        /*0004*/ 	.word	0x00000082


	//----- nvinfo : EIATTR_KPARAM_INFO
	.align		4
.L_9293:
        /*0008*/ 	.byte	0x04, 0x17
        /*000a*/ 	.short	(.L_9295 - .L_9294)
.L_9294:
        /*000c*/ 	.word	0x00000000
        /*0010*/ 	.short	0x0007
        /*0012*/ 	.short	0x002c
        /*0014*/ 	.byte	0x00, 0xf0, 0x11, 0x00


	//----- nvinfo : EIATTR_KPARAM_INFO
	.align		4
.L_9295:
        /*0018*/ 	.byte	0x04, 0x17
        /*001a*/ 	.short	(.L_9297 - .L_9296)
.L_9296:
        /*001c*/ 	.word	0x00000000
        /*0020*/ 	.short	0x0006
        /*0022*/ 	.short	0x0028
        /*0024*/ 	.byte	0x00, 0xf0, 0x11, 0x00


	//----- nvinfo : EIATTR_KPARAM_INFO
	.align		4
.L_9297:
        /*0028*/ 	.byte	0x04, 0x17
        /*002a*/ 	.short	(.L_9299 - .L_9298)
.L_9298:
        /*002c*/ 	.word	0x00000000
        /*0030*/ 	.short	0x0005
        /*0032*/ 	.short	0x0020
        /*0034*/ 	.byte	0x00, 0xf5, 0x21, 0x00


	//----- nvinfo : EIATTR_KPARAM_INFO
	.align		4
.L_9299:
        /*0038*/ 	.byte	0x04, 0x17
        /*003a*/ 	.short	(.L_9301 - .L_9300)
.L_9300:
        /*003c*/ 	.word	0x00000000
        /*0040*/ 	.short	0x0004
        /*0042*/ 	.short	0x0018
        /*0044*/ 	.byte	0x00, 0xf5, 0x21, 0x00


	//----- nvinfo : EIATTR_KPARAM_INFO
	.align		4
.L_9301:
        /*0048*/ 	.byte	0x04, 0x17
        /*004a*/ 	.short	(.L_9303 - .L_9302)
.L_9302:
        /*004c*/ 	.word	0x00000000
        /*0050*/ 	.short	0x0003
        /*0052*/ 	.short	0x0010
        /*0054*/ 	.byte	0x00, 0xf5, 0x21, 0x00


	//----- nvinfo : EIATTR_KPARAM_INFO
	.align		4
.L_9303:
        /*0058*/ 	.byte	0x04, 0x17
        /*005a*/ 	.short	(.L_9305 - .L_9304)
.L_9304:
        /*005c*/ 	.word	0x00000000
        /*0060*/ 	.short	0x0002
        /*0062*/ 	.short	0x0008
        /*0064*/ 	.byte	0x00, 0xf0, 0x11, 0x00


	//----- nvinfo : EIATTR_KPARAM_INFO
	.align		4
.L_9305:
        /*0068*/ 	.byte	0x04, 0x17
        /*006a*/ 	.short	(.L_9307 - .L_9306)
.L_9306:
        /*006c*/ 	.word	0x00000000
        /*0070*/ 	.short	0x0001
        /*0072*/ 	.short	0x0004
        /*0074*/ 	.byte	0x00, 0xf0, 0x11, 0x00


	//----- nvinfo : EIATTR_KPARAM_INFO
	.align		4
.L_9307:
        /*0078*/ 	.byte	0x04, 0x17
        /*007a*/ 	.short	(.L_9309 - .L_9308)
.L_9308:
        /*007c*/ 	.word	0x00000000
        /*0080*/ 	.short	0x0000
        /*0082*/ 	.short	0x0000
        /*0084*/ 	.byte	0x00, 0xf0, 0x11, 0x00


	//----- nvinfo : EIATTR_SPARSE_MMA_MASK
	.align		4
.L_9309:
        /*0088*/ 	.byte	0x03, 0x50
        /*008a*/ 	.short	0x0000


	//----- nvinfo : EIATTR_MAXREG_COUNT
	.align		4
        /*008c*/ 	.byte	0x03, 0x1b
        /*008e*/ 	.short	0x00ff


	//----- nvinfo : EIATTR_NUM_BARRIERS
	.align		4
        /*0090*/ 	.byte	0x02, 0x4c
        /*0092*/ 	.byte	0x01
	.zero		1


	//----- nvinfo : EIATTR_MERCURY_ISA_VERSION
	.align		4
        /*0094*/ 	.byte	0x03, 0x5f
        /*0096*/ 	.short	0x0101


	//----- nvinfo : EIATTR_COOP_GROUP_MASK_REGIDS
	.align		4
        /*0098*/ 	.byte	0x04, 0x29
        /*009a*/ 	.short	(.L_9311 - .L_9310)


	//   ....[0]....
.L_9310:
        /*009c*/ 	.word	0xffffffff


	//   ....[1]....
        /*00a0*/ 	.word	0xffffffff


	//   ....[2]....
        /*00a4*/ 	.word	0xffffffff


	//   ....[3]....
        /*00a8*/ 	.word	0xffffffff


	//   ....[4]....
        /*00ac*/ 	.word	0xffffffff


	//   ....[5]....
        /*00b0*/ 	.word	0xffffffff


	//   ....[6]....
        /*00b4*/ 	.word	0xffffffff


	//   ....[7]....
        /*00b8*/ 	.word	0xffffffff


	//   ....[8]....
        /*00bc*/ 	.word	0xffffffff


	//   ....[9]....
        /*00c0*/ 	.word	0xffffffff


	//   ....[10]....
        /*00c4*/ 	.word	0xffffffff


	//   ....[11]....
        /*00c8*/ 	.word	0xffffffff


	//   ....[12]....
        /*00cc*/ 	.word	0xffffffff


	//   ....[13]....
        /*00d0*/ 	.word	0x05000016


	//   ....[14]....
        /*00d4*/ 	.word	0x05000016


	//   ....[15]....
        /*00d8*/ 	.word	0x05000016


	//   ....[16]....
        /*00dc*/ 	.word	0x05000016


	//   ....[17]....
        /*00e0*/ 	.word	0x05000016


	//   ....[18]....
        /*00e4*/ 	.word	0x05000016


	//   ....[19]....
        /*00e8*/ 	.word	0x05000016


	//   ....[20]....
        /*00ec*/ 	.word	0x05000016


	//   ....[21]....
        /*00f0*/ 	.word	0x05000016


	//   ....[22]....
        /*00f4*/ 	.word	0x05000016


	//   ....[23]....
        /*00f8*/ 	.word	0x05000016


	//   ....[24]....
        /*00fc*/ 	.word	0x05000016


	//----- nvinfo : EIATTR_COOP_GROUP_INSTR_OFFSETS
	.align		4
.L_9311:
        /*0100*/ 	.byte	0x04, 0x28
        /*0102*/ 	.short	(.L_9313 - .L_9312)


	//   ....[0]....
.L_9312:
        /*0104*/ 	.word	0x000019e0


	//   ....[1]....
        /*0108*/ 	.word	0x00001a30


	//   ....[2]....
        /*010c*/ 	.word	0x00001a80


	//   ....[3]....
        /*0110*/ 	.word	0x00001ad0


	//   ....[4]....
        /*0114*/ 	.word	0x00002090


	//   ....[5]....
        /*0118*/ 	.word	0x000020e0


	//   ....[6]....
        /*011c*/ 	.word	0x00002130


	//   ....[7]....
        /*0120*/ 	.word	0x00002180


	//   ....[8]....
        /*0124*/ 	.word	0x000026f0


	//   ....[9]....
        /*0128*/ 	.word	0x00002740


	//   ....[10]....
        /*012c*/ 	.word	0x00002790


	//   ....[11]....
        /*0130*/ 	.word	0x000027e0


	//   ....[12]....
        /*0134*/ 	.word	0x00002850


	//   ....[13]....
        /*0138*/ 	.word	0x000039a0


	//   ....[14]....
        /*013c*/ 	.word	0x00003a20


	//   ....[15]....
        /*0140*/ 	.word	0x00003aa0


	//   ....[16]....
        /*0144*/ 	.word	0x00003b20


	//   ....[17]....
        /*0148*/ 	.word	0x00003ba0


	//   ....[18]....
        /*014c*/ 	.word	0x00003c20


	//   ....[19]....
        /*0150*/ 	.word	0x00003ca0


	//   ....[20]....
        /*0154*/ 	.word	0x00003d20


	//   ....[21]....
        /*0158*/ 	.word	0x00003d90


	//   ....[22]....
        /*015c*/ 	.word	0x00003e10


	//   ....[23]....
        /*0160*/ 	.word	0x00003e90


	//   ....[24]....
        /*0164*/ 	.word	0x00003f10


	//----- nvinfo : EIATTR_VRC_CTA_INIT_COUNT
	.align		4
.L_9313:
        /*0168*/ 	.byte	0x02, 0x4a
	.zero		1
	.zero		1


	//----- nvinfo : EIATTR_EXIT_INSTR_OFFSETS
	.align		4
        /*016c*/ 	.byte	0x04, 0x1c
        /*016e*/ 	.short	(.L_9315 - .L_9314)


	//   ....[0]....
.L_9314:
        /*0170*/ 	.word	0x000007e0


	//   ....[1]....
        /*0174*/ 	.word	0x00003950


	//----- nvinfo : EIATTR_MAX_THREADS
	.align		4
.L_9315:
        /*0178*/ 	.byte	0x04, 0x05
        /*017a*/ 	.short	(.L_9317 - .L_9316)
.L_9316:
        /*017c*/ 	.word	0x00000100
        /*0180*/ 	.word	0x00000001
        /*0184*/ 	.word	0x00000001


	//----- nvinfo : EIATTR_CRS_STACK_SIZE
	.align		4
.L_9317:
        /*0188*/ 	.byte	0x04, 0x1e
        /*018a*/ 	.short	(.L_9319 - .L_9318)
.L_9318:
        /*018c*/ 	.word	0x00000000


	//----- nvinfo : EIATTR_CBANK_PARAM_SIZE
	.align		4
.L_9319:
        /*0190*/ 	.byte	0x03, 0x19
        /*0192*/ 	.short	0x0030


	//----- nvinfo : EIATTR_PARAM_CBANK
	.align		4
        /*0194*/ 	.byte	0x04, 0x0a
        /*0196*/ 	.short	(.L_9321 - .L_9320)
	.align		4
.L_9320:
        /*0198*/ 	.word	index@(.nv.constant0._Z9cuda_gemmIiLi256ELi4ELi1ELi32ELi4ELi4ELi32ELi0ELi0EEviiiPT_S1_S1_ii)
        /*019c*/ 	.short	0x0380
        /*019e*/ 	.short	0x0030


	//----- nvinfo : EIATTR_SW_WAR
	.align		4
.L_9321:
        /*01a0*/ 	.byte	0x04, 0x36
        /*01a2*/ 	.short	(.L_9323 - .L_9322)
.L_9322:
        /*01a4*/ 	.word	0x00000008
.L_9323:


//--------------------- .nv.info._Z9cuda_gemmIiLi256ELi4ELi1ELi32ELi2ELi2ELi32ELi1ELi1EEviiiPT_S1_S1_ii --------------------------
	.section	.nv.info._Z9cuda_gemmIiLi256ELi4ELi1ELi32ELi2ELi2ELi32ELi1ELi1EEviiiPT_S1_S1_ii,"",@"SHT_CUDA_INFO"
	.sectionflags	@""
	.align	4


	//----- nvinfo : EIATTR_CUDA_API_VERSION
	.align		4
        /*0000*/ 	.byte	0x04, 0x37
        /*0002*/ 	.short	(.L_9325 - .L_9324)
.L_9324:
        /*0004*/ 	.word	0x00000082


	//----- nvinfo : EIATTR_KPARAM_INFO
	.align		4
.L_9325:
        /*0008*/ 	.byte	0x04, 0x17
        /*000a*/ 	.short	(.L_9327 - .L_9326)
.L_9326:
        /*000c*/ 	.word	0x00000000
        /*0010*/ 	.short	0x0007
        /*0012*/ 	.short	0x002c
        /*0014*/ 	.byte	0x00, 0xf0, 0x11, 0x00


	//----- nvinfo : EIATTR_KPARAM_INFO
	.align		4
.L_9327:
        /*0018*/ 	.byte	0x04, 0x17
        /*001a*/ 	.short	(.L_9329 - .L_9328)
.L_9328:
        /*001c*/ 	.word	0x00000000
        /*0020*/ 	.short	0x0006
        /*0022*/ 	.short	0x0028
        /*0024*/ 	.byte	0x00, 0xf0, 0x11, 0x00


	//----- nvinfo : EIATTR_KPARAM_INFO
	.align		4
.L_9329:
        /*0028*/ 	.byte	0x04, 0x17
        /*002a*/ 	.short	(.L_9331 - .L_9330)
.L_9330:
        /*002c*/ 	.word	0x00000000
        /*0030*/ 	.short	0x0005
        /*0032*/ 	.short	0x0020
        /*0034*/ 	.byte	0x00, 0xf5, 0x21, 0x00


	//----- nvinfo : EIATTR_KPARAM_INFO
	.align		4
.L_9331:
        /*0038*/ 	.byte	0x04, 0x17
        /*003a*/ 	.short	(.L_9333 - .L_9332)
.L_9332:
        /*003c*/ 	.word	0x00000000
        /*0040*/ 	.short	0x0004
        /*0042*/ 	.short	0x0018
        /*0044*/ 	.byte	0x00, 0xf5, 0x21, 0x00


	//----- nvinfo : EIATTR_KPARAM_INFO
	.align		4
.L_9333:
        /*0048*/ 	.byte	0x04, 0x17
        /*004a*/ 	.short	(.L_9335 - .L_9334)
.L_9334:
        /*004c*/ 	.word	0x00000000
        /*0050*/ 	.short	0x0003
        /*0052*/ 	.short	0x0010
        /*0054*/ 	.byte	0x00, 0xf5, 0x21, 0x00


	//----- nvinfo : EIATTR_KPARAM_INFO
	.align		4
.L_9335:
        /*0058*/ 	.byte	0x04, 0x17
        /*005a*/ 	.short	(.L_9337 - .L_9336)
.L_9336:
        /*005c*/ 	.word	0x00000000
        /*0060*/ 	.short	0x0002
        /*0062*/ 	.short	0x0008
        /*0064*/ 	.byte	0x00, 0xf0, 0x11, 0x00


	//----- nvinfo : EIATTR_KPARAM_INFO
	.align		4
.L_9337:
        /*0068*/ 	.byte	0x04, 0x17
        /*006a*/ 	.short	(.L_9339 - .L_9338)
.L_9338:
        /*006c*/ 	.word	0x00000000
        /*0070*/ 	.short	0x0001
        /*0072*/ 	.short	0x0004
        /*0074*/ 	.byte	0x00, 0xf0, 0x11, 0x00


	//----- nvinfo : EIATTR_KPARAM_INFO
	.align		4
.L_9339:
        /*0078*/ 	.byte	0x04, 0x17
        /*007a*/ 	.short	(.L_9341 - .L_9340)
.L_9340:
        /*007c*/ 	.word	0x00000000
        /*0080*/ 	.short	0x0000
        /*0082*/ 	.short	0x0000
        /*0084*/ 	.byte	0x00, 0xf0, 0x11, 0x00


	//----- nvinfo : EIATTR_SPARSE_MMA_MASK
	.align		4
.L_9341:
        /*0088*/ 	.byte	0x03, 0x50
        /*008a*/ 	.short	0x0000


	//----- nvinfo : EIATTR_MAXREG_COUNT
	.align		4
        /*008c*/ 	.byte	0x03, 0x1b
        /*008e*/ 	.short	0x00ff


	//----- nvinfo : EIATTR_NUM_BARRIERS
	.align		4
        /*0090*/ 	.byte	0x02, 0x4c
        /*0092*/ 	.byte	0x01
	.zero		1


	//----- nvinfo : EIATTR_MERCURY_ISA_VERSION
	.align		4
        /*0094*/ 	.byte	0x03, 0x5f
        /*0096*/ 	.short	0x0101


	//----- nvinfo : EIATTR_COOP_GROUP_MASK_REGIDS
	.align		4
        /*0098*/ 	.byte	0x04, 0x29
        /*009a*/ 	.short	(.L_9343 - .L_9342)


	//   ....[0]....
.L_9342:
        /*009c*/ 	.word	0xffffffff


	//   ....[1]....
        /*00a0*/ 	.word	0xffffffff


	//   ....[2]....
        /*00a4*/ 	.word	0x05000015


	//   ....[3]....
        /*00a8*/ 	.word	0x05000015


	//----- nvinfo : EIATTR_COOP_GROUP_INSTR_OFFSETS
	.align		4
.L_9343:
        /*00ac*/ 	.byte	0x04, 0x28
        /*00ae*/ 	.short	(.L_9345 - .L_9344)


	//   ....[0]....
.L_9344:
        /*00b0*/ 	.word	0x00000c90


	//   ....[1]....
        /*00b4*/ 	.word	0x00000ca0


	//   ....[2]....
        /*00b8*/ 	.word	0x000011d0


	//   ....[3]....
        /*00bc*/ 	.word	0x00001250


	//----- nvinfo : EIATTR_VRC_CTA_INIT_COUNT
	.align		4
.L_9345:
        /*00c0*/ 	.byte	0x02, 0x4a
	.zero		1
	.zero		1


	//----- nvinfo : EIATTR_EXIT_INSTR_OFFSETS
	.align		4
        /*00c4*/ 	.byte	0x04, 0x1c
        /*00c6*/ 	.short	(.L_9347 - .L_9346)


	//   ....[0]....
.L_9346:
        /*00c8*/ 	.word	0x000001c0


	//   ....[1]....
        /*00cc*/ 	.word	0x00001170


	//----- nvinfo : EIATTR_MAX_THREADS
	.align		4
.L_9347:
        /*00d0*/ 	.byte	0x04, 0x05
        /*00d2*/ 	.short	(.L_9349 - .L_9348)
.L_9348:
        /*00d4*/ 	.word	0x00000100
        /*00d8*/ 	.word	0x00000001
        /*00dc*/ 	.word	0x00000001


	//----- nvinfo : EIATTR_CRS_STACK_SIZE
	.align		4
.L_9349:
        /*00e0*/ 	.byte	0x04, 0x1e
        /*00e2*/ 	.short	(.L_9351 - .L_9350)
.L_9350:
        /*00e4*/ 	.word	0x00000000


	//----- nvinfo : EIATTR_CBANK_PARAM_SIZE
	.align		4
.L_9351:
        /*00e8*/ 	.byte	0x03, 0x19
        /*00ea*/ 	.short	0x0030


	//----- nvinfo : EIATTR_PARAM_CBANK
	.align		4
        /*00ec*/ 	.byte	0x04, 0x0a
        /*00ee*/ 	.short	(.L_9353 - .L_9352)
	.align		4
.L_9352:
        /*00f0*/ 	.word	index@(.nv.constant0._Z9cuda_gemmIiLi256ELi4ELi1ELi32ELi2ELi2ELi32ELi1ELi1EEviiiPT_S1_S1_ii)
        /*00f4*/ 	.short	0x0380
        /*00f6*/ 	.short	0x0030


	//----- nvinfo : EIATTR_SW_WAR
	.align		4
.L_9353:
        /*00f8*/ 	.byte	0x04, 0x36
        /*00fa*/ 	.short	(.L_9355 - .L_9354)
.L_9354:
        /*00fc*/ 	.word	0x00000008
.L_9355:


//--------------------- .nv.info._Z9cuda_gemmIiLi256ELi4ELi1ELi32ELi2ELi2ELi32ELi1ELi0EEviiiPT_S1_S1_ii --------------------------
	.section	.nv.info._Z9cuda_gemmIiLi256ELi4ELi1ELi32ELi2ELi2ELi32ELi1ELi0EEviiiPT_S1_S1_ii,"",@"SHT_CUDA_INFO"
	.sectionflags	@""
	.align	4


	//----- nvinfo : EIATTR_CUDA_API_VERSION
	.align		4
        /*0000*/ 	.byte	0x04, 0x37
        /*0002*/ 	.short	(.L_9357 - .L_9356)
.L_9356:
        /*0004*/ 	.word	0x00000082


	//----- nvinfo : EIATTR_KPARAM_INFO
	.align		4
.L_9357:
        /*0008*/ 	.byte	0x04, 0x17
        /*000a*/ 	.short	(.L_9359 - .L_9358)
.L_9358:
        /*000c*/ 	.word	0x00000000
        /*0010*/ 	.short	0x0007
        /*0012*/ 	.short	0x002c
        /*0014*/ 	.byte	0x00, 0xf0, 0x11, 0x00


	//----- nvinfo : EIATTR_KPARAM_INFO
	.align		4
.L_9359:
        /*0018*/ 	.byte	0x04, 0x17
        /*001a*/ 	.short	(.L_9361 - .L_9360)
.L_9360:
        /*001c*/ 	.word	0x00000000
        /*0020*/ 	.short	0x0006
        /*0022*/ 	.short	0x0028
        /*0024*/ 	.byte	0x00, 0xf0, 0x11, 0x00


	//----- nvinfo : EIATTR_KPARAM_INFO
	.align		4
.L_9361:
        /*0028*/ 	.byte	0x04, 0x17
        /*002a*/ 	.short	(.L_9363 - .L_9362)
.L_9362:
        /*002c*/ 	.word	0x00000000
        /*0030*/ 	.short	0x0005
        /*0032*/ 	.short	0x0020
        /*0034*/ 	.byte	0x00, 0xf5, 0x21, 0x00


	//----- nvinfo : EIATTR_KPARAM_INFO
	.align		4
.L_9363:
        /*0038*/ 	.byte	0x04, 0x17
        /*003a*/ 	.short	(.L_9365 - .L_9364)
.L_9364:
        /*003c*/ 	.word	0x00000000
        /*0040*/ 	.short	0x0004
        /*0042*/ 	.short	0x0018
        /*0044*/ 	.byte	0x00, 0xf5, 0x21, 0x00


	//----- nvinfo : EIATTR_KPARAM_INFO
	.align		4
.L_9365:
        /*0048*/ 	.byte	0x04, 0x17
        /*004a*/ 	.short	(.L_9367 - .L_9366)
.L_9366:
        /*004c*/ 	.word	0x00000000
        /*0050*/ 	.short	0x0003
        /*0052*/ 	.short	0x0010
        /*0054*/ 	.byte	0x00, 0xf5, 0x21, 0x00


	//----- nvinfo : EIATTR_KPARAM_INFO
	.align		4
.L_9367:
        /*0058*/ 	.byte	0x04, 0x17
        /*005a*/ 	.short	(.L_9369 - .L_9368)
.L_9368:
        /*005c*/ 	.word	0x00000000
        /*0060*/ 	.short	0x0002
        /*0062*/ 	.short	0x0008
        /*0064*/ 	.byte	0x00, 0xf0, 0x11, 0x00


	//----- nvinfo : EIATTR_KPARAM_INFO
	.align		4
.L_9369:
        /*0068*/ 	.byte	0x04, 0x17
        /*006a*/ 	.short	(.L_9371 - .L_9370)
.L_9370:
        /*006c*/ 	.word	0x00000000
        /*0070*/ 	.short	0x0001
        /*0072*/ 	.short	0x0004
        /*0074*/ 	.byte	0x00, 0xf0, 0x11, 0x00


	//----- nvinfo : EIATTR_KPARAM_INFO
	.align		4
.L_9371:
        /*0078*/ 	.byte	0x04, 0x17
        /*007a*/ 	.short	(.L_9373 - .L_9372)
.L_9372:
        /*007c*/ 	.word	0x00000000
        /*0080*/ 	.short	0x0000
        /*0082*/ 	.short	0x0000
        /*0084*/ 	.byte	0x00, 0xf0, 0x11, 0x00


	//----- nvinfo : EIATTR_SPARSE_MMA_MASK
	.align		4
.L_9373:
        /*0088*/ 	.byte	0x03, 0x50
        /*008a*/ 	.short	0x0000


	//----- nvinfo : EIATTR_MAXREG_COUNT
	.align		4
        /*008c*/ 	.byte	0x03, 0x1b
        /*008e*/ 	.short	0x00ff


	//----- nvinfo : EIATTR_NUM_BARRIERS
	.align		4
        /*0090*/ 	.byte	0x02, 0x4c
        /*0092*/ 	.byte	0x01
	.zero		1


	//----- nvinfo : EIATTR_MERCURY_ISA_VERSION
	.align		4
        /*0094*/ 	.byte	0x03, 0x5f
        /*0096*/ 	.short	0x0101


	//----- nvinfo : EIATTR_COOP_GROUP_MASK_REGIDS
	.align		4
        /*0098*/ 	.byte	0x04, 0x29
        /*009a*/ 	.short	(.L_9375 - .L_9374)


	//   ....[0]....
.L_9374:
        /*009c*/ 	.word	0xffffffff


	//   ....[1]....
        /*00a0*/ 	.word	0xffffffff


	//   ....[2]....
        /*00a4*/ 	.word	0xffffffff


	//   ....[3]....
        /*00a8*/ 	.word	0xffffffff


	//   ....[4]....
        /*00ac*/ 	.word	0xffffffff


	//   ....[5]....
        /*00b0*/ 	.word	0xffffffff


	//   ....[6]....
        /*00b4*/ 	.word	0xffffffff


	//   ....[7]....
        /*00b8*/ 	.word	0x0500000c


	//   ....[8]....
        /*00bc*/ 	.word	0x0500000c


	//   ....[9]....
        /*00c0*/ 	.word	0x0500000c


	//   ....[10]....
        /*00c4*/ 	.word	0x0500000c


	//   ....[11]....
        /*00c8*/ 	.word	0x0500000c


	//   ....[12]....
        /*00cc*/ 	.word	0x0500000c


	//----- nvinfo : EIATTR_COOP_GROUP_INSTR_OFFSETS
	.align		4
.L_9375:
        /*00d0*/ 	.byte	0x04, 0x28
        /*00d2*/ 	.short	(.L_9377 - .L_9376)


	//   ....[0]....
.L_9376:
        /*00d4*/ 	.word	0x00001790


	//   ....[1]....
        /*00d8*/ 	.word	0x000017e0


	//   ....[2]....
        /*00dc*/ 	.word	0x00001bf0


	//   ....[3]....
        /*00e0*/ 	.word	0x00001c40


	//   ....[4]....
        /*00e4*/ 	.word	0x000020a0


	//   ....[5]....
        /*00e8*/ 	.word	0x000020f0


	//   ....[6]....
        /*00ec*/ 	.word	0x00002160


	//   ....[7]....
        /*00f0*/ 	.word	0x00002850


	//   ....[8]....
        /*00f4*/ 	.word	0x000028d0


	//   ....[9]....
        /*00f8*/ 	.word	0x00002950


	//   ....[10]....
        /*00fc*/ 	.word	0x000029d0


	//   ....[11]....
        /*0100*/ 	.word	0x00002a40


	//   ....[12]....
        /*0104*/ 	.word	0x00002ac0


	//----- nvinfo : EIATTR_VRC_CTA_INIT_COUNT
	.align		4
.L_9377:
        /*0108*/ 	.byte	0x02, 0x4a
	.zero		1
	.zero		1


	//----- nvinfo : EIATTR_EXIT_INSTR_OFFSETS
	.align		4
        /*010c*/ 	.byte	0x04, 0x1c
        /*010e*/ 	.short	(.L_9379 - .L_9378)


	//   ....[0]....
.L_9378:
        /*0110*/ 	.word	0x000007e0


	//   ....[1]....
        /*0114*/ 	.word	0x00002800


	//----- nvinfo : EIATTR_MAX_THREADS
	.align		4
.L_9379:
        /*0118*/ 	.byte	0x04, 0x05
        /*011a*/ 	.short	(.L_9381 - .L_9380)
.L_9380:
        /*011c*/ 	.word	0x00000100
        /*0120*/ 	.word	0x00000001
        /*0124*/ 	.word	0x00000001


	//----- nvinfo : EIATTR_CRS_STACK_SIZE
	.align		4
.L_9381:
        /*0128*/ 	.byte	0x04, 0x1e
        /*012a*/ 	.short	(.L_9383 - .L_9382)
.L_9382:
        /*012c*/ 	.word	0x00000000


	//----- nvinfo : EIATTR_CBANK_PARAM_SIZE
	.align		4
.L_9383:
        /*0130*/ 	.byte	0x03, 0x19
        /*0132*/ 	.short	0x0030


	//----- nvinfo : EIATTR_PARAM_CBANK
	.align		4
        /*0134*/ 	.byte	0x04, 0x0a
        /*0136*/ 	.short	(.L_9385 - .L_9384)
	.align		4
.L_9384:
        /*0138*/ 	.word	index@(.nv.constant0._Z9cuda_gemmIiLi256ELi4ELi1ELi32ELi2ELi2ELi32ELi1ELi0EEviiiPT_S1_S1_ii)
        /*013c*/ 	.short	0x0380
        /*013e*/ 	.short	0x0030


	//----- nvinfo : EIATTR_SW_WAR
	.align		4
.L_9385:
        /*0140*/ 	.byte	0x04, 0x36
        /*0142*/ 	.short	(.L_9387 - .L_9386)
.L_9386:
        /*0144*/ 	.word	0x00000008
.L_9387:


//--------------------- .nv.info._Z9cuda_gemmIiLi256ELi4ELi1ELi32ELi2ELi2ELi32ELi0ELi1EEviiiPT_S1_S1_ii --------------------------
	.section	.nv.info._Z9cuda_gemmIiLi256ELi4ELi1ELi32ELi2ELi2ELi32ELi0ELi1EEviiiPT_S1_S1_ii,"",@"SHT_CUDA_INFO"
	.sectionflags	@""
	.align	4


	//----- nvinfo : EIATTR_CUDA_API_VERSION
	.align		4
        /*0000*/ 	.byte	0x04, 0x37
        /*0002*/ 	.short	(.L_9389 - .L_9388)
.L_9388:
        /*0004*/ 	.word	0x00000082


	//----- nvinfo : EIATTR_KPARAM_INFO
	.align		4
.L_9389:
        /*0008*/ 	.byte	0x04, 0x17
        /*000a*/ 	.short	(.L_9391 - .L_9390)
.L_9390:
        /*000c*/ 	.word	0x00000000
        /*0010*/ 	.short	0x0007
        /*0012*/ 	.short	0x002c
        /*0014*/ 	.byte	0x00, 0xf0, 0x11, 0x00


	//----- nvinfo : EIATTR_KPARAM_INFO
	.align		4
.L_9391:
        /*0018*/ 	.byte	0x04, 0x17
        /*001a*/ 	.short	(.L_9393 - .L_9392)
.L_9392:
        /*001c*/ 	.word	0x00000000
        /*0020*/ 	.short	0x0006
        /*0022*/ 	.short	0x0028
        /*0024*/ 	.byte	0x00, 0xf0, 0x11, 0x00


	//----- nvinfo : EIATTR_KPARAM_INFO
	.align		4
.L_9393:
        /*0028*/ 	.byte	0x04, 0x17
        /*002a*/ 	.short	(.L_9395 - .L_9394)
.L_9394:
        /*002c*/ 	.word	0x00000000
        /*0030*/ 	.short	0x0005
        /*0032*/ 	.short	0x0020
        /*0034*/ 	.byte	0x00, 0xf5, 0x21, 0x00


	//----- nvinfo : EIATTR_KPARAM_INFO
	.align		4
.L_9395:
        /*0038*/ 	.byte	0x04, 0x17
        /*003a*/ 	.short	(.L_9397 - .L_9396)
.L_9396:
        /*003c*/ 	.word	0x00000000
        /*0040*/ 	.short	0x0004
        /*0042*/ 	.short	0x0018
        /*0044*/ 	.byte	0x00, 0xf5, 0x21, 0x00


	//----- nvinfo : EIATTR_KPARAM_INFO
	.align		4
.L_9397:
        /*0048*/ 	.byte	0x04, 0x17
        /*004a*/ 	.short	(.L_9399 - .L_9398)
.L_9398:
        /*004c*/ 	.word	0x00000000
        /*0050*/ 	.short	0x0003
        /*0052*/ 	.short	0x0010
        /*0054*/ 	.byte	0x00, 0xf5, 0x21, 0x00


	//----- nvinfo : EIATTR_KPARAM_INFO
	.align		4
.L_9399:
        /*0058*/ 	.byte	0x04, 0x17
        /*005a*/ 	.short	(.L_9401 - .L_9400)
.L_9400:
        /*005c*/ 	.word	0x00000000
        /*0060*/ 	.short	0x0002
        /*0062*/ 	.short	0x0008
        /*0064*/ 	.byte	0x00, 0xf0, 0x11, 0x00


	//----- nvinfo : EIATTR_KPARAM_INFO
	.align		4
.L_9401:
        /*0068*/ 	.byte	0x04, 0x17
        /*006a*/ 	.short	(.L_9403 - .L_9402)
.L_9402:
        /*006c*/ 	.word	0x00000000
        /*0070*/ 	.short	0x0001
        /*0072*/ 	.short	0x0004
        /*0074*/ 	.byte	0x00, 0xf0, 0x11, 0x00


	//----- nvinfo : EIATTR_KPARAM_INFO
	.align		4
.L_9403:
        /*0078*/ 	.byte	0x04, 0x17
        /*007a*/ 	.short	(.L_9405 - .L_9404)
.L_9404:
        /*007c*/ 	.word	0x00000000
        /*0080*/ 	.short	0x0000
        /*0082*/ 	.short	0x0000
        /*0084*/ 	.byte	0x00, 0xf0, 0x11, 0x00


	//----- nvinfo : EIATTR_SPARSE_MMA_MASK
	.align		4
.L_9405:
        /*0088*/ 	.byte	0x03, 0x50
        /*008a*/ 	.short	0x0000


	//----- nvinfo : EIATTR_MAXREG_COUNT
	.align		4
        /*008c*/ 	.byte	0x03, 0x1b
        /*008e*/ 	.short	0x00ff


	//----- nvinfo : EIATTR_NUM_BARRIERS
	.align		4
        /*0090*/ 	.byte	0x02, 0x4c
        /*0092*/ 	.byte	0x01
	.zero		1


	//----- nvinfo : EIATTR_MERCURY_ISA_VERSION
	.align		4
        /*0094*/ 	.byte	0x03, 0x5f
        /*0096*/ 	.short	0x0101


	//----- nvinfo : EIATTR_COOP_GROUP_MASK_REGIDS
	.align		4
        /*0098*/ 	.byte	0x04, 0x29
        /*009a*/ 	.short	(.L_9407 - .L_9406)


	//   ....[0]....
.L_9406:
        /*009c*/ 	.word	0xffffffff


	//   ....[1]....
        /*00a0*/ 	.word	0xffffffff


	//   ....[2]....
        /*00a4*/ 	.word	0x0500000b


	//   ....[3]....
        /*00a8*/ 	.word	0x0500000b


	//----- nvinfo : EIATTR_COOP_GROUP_INSTR_OFFSETS
	.align		4
.L_9407:
        /*00ac*/ 	.byte	0x04, 0x28
        /*00ae*/ 	.short	(.L_9409 - .L_9408)


	//   ....[0]....
.L_9408:
        /*00b0*/ 	.word	0x00000cf0


	//   ....[1]....
        /*00b4*/ 	.word	0x00000d00


	//   ....[2]....
        /*00b8*/ 	.word	0x000013d0


	//   ....[3]....
        /*00bc*/ 	.word	0x00001450


	//----- nvinfo : EIATTR_VRC_CTA_INIT_COUNT
	.align		4
.L_9409:
        /*00c0*/ 	.byte	0x02, 0x4a
	.zero		1
	.zero		1


	//----- nvinfo : EIATTR_EXIT_INSTR_OFFSETS
	.align		4
        /*00c4*/ 	.byte	0x04, 0x1c
        /*00c6*/ 	.short	(.L_9411 - .L_9410)


	//   ....[0]....
.L_9410:
        /*00c8*/ 	.word	0x000001d0


	//   ....[1]....
        /*00cc*/ 	.word	0x00001370


	//----- nvinfo : EIATTR_MAX_THREADS
	.align		4
.L_9411:
        /*00d0*/ 	.byte	0x04, 0x05
        /*00d2*/ 	.short	(.L_9413 - .L_9412)
.L_9412:
        /*00d4*/ 	.word	0x00000100
        /*00d8*/ 	.word	0x00000001
        /*00dc*/ 	.word	0x00000001


	//----- nvinfo : EIATTR_CRS_STACK_SIZE
	.align		4
.L_9413:
        /*00e0*/ 	.byte	0x04, 0x1e
        /*00e2*/ 	.short	(.L_9415 - .L_9414)
.L_9414:
        /*00e4*/ 	.word	0x00000000


	//----- nvinfo : EIATTR_CBANK_PARAM_SIZE
	.align		4
.L_9415:
        /*00e8*/ 	.byte	0x03, 0x19
        /*00ea*/ 	.short	0x0030


	//----- nvinfo : EIATTR_PARAM_CBANK
	.align		4
        /*00ec*/ 	.byte	0x04, 0x0a
        /*00ee*/ 	.short	(.L_9417 - .L_9416)
	.align		4
.L_9416:
        /*00f0*/ 	.word	index@(.nv.constant0._Z9cuda_gemmIiLi256ELi4ELi1ELi32ELi2ELi2ELi32ELi0ELi1EEviiiPT_S1_S1_ii)
        /*00f4*/ 	.short	0x0380
        /*00f6*/ 	.short	0x0030


	//----- nvinfo : EIATTR_SW_WAR
	.align		4
.L_9417:
        /*00f8*/ 	.byte	0x04, 0x36
        /*00fa*/ 	.short	(.L_9419 - .L_9418)
.L_9418:
        /*00fc*/ 	.word	0x00000008
.L_9419:


//--------------------- .nv.info._Z9cuda_gemmIiLi256ELi4ELi1ELi32ELi2ELi2ELi32ELi0ELi0EEviiiPT_S1_S1_ii --------------------------
	.section	.nv.info._Z9cuda_gemmIiLi256ELi4ELi1ELi32ELi2ELi2ELi32ELi0ELi0EEviiiPT_S1_S1_ii,"",@"SHT_CUDA_INFO"
	.sectionflags	@""
	.align	4


	//----- nvinfo : EIATTR_CUDA_API_VERSION
	.align		4
        /*0000*/ 	.byte	0x04, 0x37
        /*0002*/ 	.short	(.L_9421 - .L_9420)
.L_9420:
        /*0004*/ 	.word	0x00000082


	//----- nvinfo : EIATTR_KPARAM_INFO
	.align		4
.L_9421:
        /*0008*/ 	.byte	0x04, 0x17
        /*000a*/ 	.short	(.L_9423 - .L_9422)
.L_9422:
        /*000c*/ 	.word	0x00000000
        /*0010*/ 	.short	0x0007
        /*0012*/ 	.short	0x002c
        /*0014*/ 	.byte	0x00, 0xf0, 0x11, 0x00


	//----- nvinfo : EIATTR_KPARAM_INFO
	.align		4
.L_9423:
        /*0018*/ 	.byte	0x04, 0x17
        /*001a*/ 	.short	(.L_9425 - .L_9424)
.L_9424:
        /*001c*/ 	.word	0x00000000
        /*0020*/ 	.short	0x0006
        /*0022*/ 	.short	0x0028
        /*0024*/ 	.byte	0x00, 0xf0, 0x11, 0x00


	//----- nvinfo : EIATTR_KPARAM_INFO
	.align		4
.L_9425:
        /*0028*/ 	.byte	0x04, 0x17
        /*002a*/ 	.short	(.L_9427 - .L_9426)
.L_9426:
        /*002c*/ 	.word	0x00000000
        /*0030*/ 	.short	0x0005
        /*0032*/ 	.short	0x0020
        /*0034*/ 	.byte	0x00, 0xf5, 0x21, 0x00


	//----- nvinfo : EIATTR_KPARAM_INFO
	.align		4
.L_9427:
        /*0038*/ 	.byte	0x04, 0x17
        /*003a*/ 	.short	(.L_9429 - .L_9428)
.L_9428:
        /*003c*/ 	.word	0x00000000
        /*0040*/ 	.short	0x0004
        /*0042*/ 	.short	0x0018
        /*0044*/ 	.byte	0x00, 0xf5, 0x21, 0x00


	//----- nvinfo : EIATTR_KPARAM_INFO
	.align		4
.L_9429:
        /*0048*/ 	.byte	0x04, 0x17
        /*004a*/ 	.short	(.L_9431 - .L_9430)
.L_9430:
        /*004c*/ 	.word	0x00000000
        /*0050*/ 	.short	0x0003
        /*0052*/ 	.short	0x0010
        /*0054*/ 	.byte	0x00, 0xf5, 0x21, 0x00


	//----- nvinfo : EIATTR_KPARAM_INFO
	.align		4
.L_9431:
        /*0058*/ 	.byte	0x04, 0x17
        /*005a*/ 	.short	(.L_9433 - .L_9432)
.L_9432:
        /*005c*/ 	.word	0x00000000
        /*0060*/ 	.short	0x0002
        /*0062*/ 	.short	0x0008
        /*0064*/ 	.byte	0x00, 0xf0, 0x11, 0x00


	//----- nvinfo : EIATTR_KPARAM_INFO
	.align		4
.L_9433:
        /*0068*/ 	.byte	0x04, 0x17
        /*006a*/ 	.short	(.L_9435 - .L_9434)
.L_9434:
        /*006c*/ 	.word	0x00000000
        /*0070*/ 	.short	0x0001
        /*0072*/ 	.short	0x0004
        /*0074*/ 	.byte	0x00, 0xf0, 0x11, 0x00


	//----- nvinfo : EIATTR_KPARAM_INFO
	.align		4
.L_9435:
        /*0078*/ 	.byte	0x04, 0x17
        /*007a*/ 	.short	(.L_9437 - .L_9436)
.L_9436:
        /*007c*/ 	.word	0x00000000
        /*0080*/ 	.short	0x0000
        /*0082*/ 	.short	0x0000
        /*0084*/ 	.byte	0x00, 0xf0, 0x11, 0x00


	//----- nvinfo : EIATTR_SPARSE_MMA_MASK
	.align		4
.L_9437:
        /*0088*/ 	.byte	0x03, 0x50
        /*008a*/ 	.short	0x0000


	//----- nvinfo : EIATTR_MAXREG_COUNT
	.align		4
        /*008c*/ 	.byte	0x03, 0x1b
        /*008e*/ 	.short	0x00ff


	//----- nvinfo : EIATTR_NUM_BARRIERS
	.align		4
        /*0090*/ 	.byte	0x02, 0x4c
        /*0092*/ 	.byte	0x01
	.zero		1


	//----- nvinfo : EIATTR_MERCURY_ISA_VERSION
	.align		4
        /*0094*/ 	.byte	0x03, 0x5f
        /*0096*/ 	.short	0x0101


	//----- nvinfo : EIATTR_COOP_GROUP_MASK_REGIDS
	.align		4
        /*0098*/ 	.byte	0x04, 0x29
        /*009a*/ 	.short	(.L_9439 - .L_9438)


	//   ....[0]....
.L_9438:
        /*009c*/ 	.word	0xffffffff


	//   ....[1]....
        /*00a0*/ 	.word	0xffffffff


	//   ....[2]....
        /*00a4*/ 	.word	0xffffffff


	//   ....[3]....
        /*00a8*/ 	.word	0xffffffff


	//   ....[4]....
        /*00ac*/ 	.word	0xffffffff


	//   ....[5]....
        /*00b0*/ 	.word	0xffffffff


	//   ....[6]....
        /*00b4*/ 	.word	0xffffffff


	//   ....[7]....
        /*00b8*/ 	.word	0x05000013


	//   ....[8]....
        /*00bc*/ 	.word	0x05000013


	//   ....[9]....
        /*00c0*/ 	.word	0x05000013


	//   ....[10]....
        /*00c4*/ 	.word	0x05000013


	//   ....[11]....
        /*00c8*/ 	.word	0x05000013


	//   ....[12]....
        /*00cc*/ 	.word	0x05000013


	//----- nvinfo : EIATTR_COOP_GROUP_INSTR_OFFSETS
	.align		4
.L_9439:
        /*00d0*/ 	.byte	0x04, 0x28
        /*00d2*/ 	.short	(.L_9441 - .L_9440)


	//   ....[0]....
.L_9440:
        /*00d4*/ 	.word	0x00001860


	//   ....[1]....
        /*00d8*/ 	.word	0x000018c0


	//   ....[2]....
        /*00dc*/ 	.word	0x00001cd0


	//   ....[3]....
        /*00e0*/ 	.word	0x00001d30


	//   ....[4]....
        /*00e4*/ 	.word	0x00002190


	//   ....[5]....
        /*00e8*/ 	.word	0x000021f0


	//   ....[6]....
        /*00ec*/ 	.word	0x00002260


	//   ....[7]....
        /*00f0*/ 	.word	0x000033c0


	//   ....[8]....
        /*00f4*/ 	.word	0x00003450


	//   ....[9]....
        /*00f8*/ 	.word	0x000034e0


	//   ....[10]....
        /*00fc*/ 	.word	0x00003570


	//   ....[11]....
        /*0100*/ 	.word	0x000035f0


	//   ....[12]....
        /*0104*/ 	.word	0x00003680


	//----- nvinfo : EIATTR_VRC_CTA_INIT_COUNT
	.align		4
.L_9441:
        /*0108*/ 	.byte	0x02, 0x4a
	.zero		1
	.zero		1


	//----- nvinfo : EIATTR_EXIT_INSTR_OFFSETS
	.align		4
        /*010c*/ 	.byte	0x04, 0x1c
        /*010e*/ 	.short	(.L_9443 - .L_9442)


	//   ....[0]....
.L_9442:
        /*0110*/ 	.word	0x000007e0


	//   ....[1]....
        /*0114*/ 	.word	0x00003360


	//----- nvinfo : EIATTR_MAX_THREADS
	.align		4
.L_9443:
        /*0118*/ 	.byte	0x04, 0x05
        /*011a*/ 	.short	(.L_9445 - .L_9444)
.L_9444:
        /*011c*/ 	.word	0x00000100
        /*0120*/ 	.word	0x00000001
        /*0124*/ 	.word	0x00000001


	//----- nvinfo : EIATTR_CRS_STACK_SIZE
	.align		4
.L_9445:
        /*0128*/ 	.byte	0x04, 0x1e
        /*012a*/ 	.short	(.L_9447 - .L_9446)
.L_9446:
        /*012c*/ 	.word	0x00000000


	//----- nvinfo : EIATTR_CBANK_PARAM_SIZE
	.align		4
.L_9447:
        /*0130*/ 	.byte	0x03, 0x19
        /*0132*/ 	.short	0x0030


	//----- nvinfo : EIATTR_PARAM_CBANK
	.align		4
        /*0134*/ 	.byte	0x04, 0x0a
        /*0136*/ 	.short	(.L_9449 - .L_9448)
	.align		4
.L_9448:
        /*0138*/ 	.word	index@(.nv.constant0._Z9cuda_gemmIiLi256ELi4ELi1ELi32ELi2ELi2ELi32ELi0ELi0EEviiiPT_S1_S1_ii)
        /*013c*/ 	.short	0x0380
        /*013e*/ 	.short	0x0030


	//----- nvinfo : EIATTR_SW_WAR
	.align		4
.L_9449:
        /*0140*/ 	.byte	0x04, 0x36
        /*0142*/ 	.short	(.L_9451 - .L_9450)
.L_9450:
        /*0144*/ 	.word	0x00000008
.L_9451:


//--------------------- .nv.info._Z9cuda_gemmIiLi256ELi4ELi1ELi16ELi128ELi128ELi32ELi1ELi1EEviiiPT_S1_S1_ii --------------------------
	.section	.nv.info._Z9cuda_gemmIiLi256ELi4ELi1ELi16ELi128ELi128ELi32ELi1ELi1EEviiiPT_S1_S1_ii,"",@"SHT_CUDA_INFO"
	.sectionflags	@""
	.align	4


	//----- nvinfo : EIATTR_CUDA_API_VERSION
	.align		4
        /*0000*/ 	.byte	0x04, 0x37
        /*0002*/ 	.short	(.L_9453 - .L_9452)
.L_9452:
        /*0004*/ 	.word	0x00000082


	//----- nvinfo : EIATTR_KPARAM_INFO
	.align		4
.L_9453:
        /*0008*/ 	.byte	0x04, 0x17
        /*000a*/ 	.short	(.L_9455 - .L_9454)
.L_9454:
        /*000c*/ 	.word	0x00000000
        /*0010*/ 	.short	0x0007
        /*0012*/ 	.short	0x002c
        /*0014*/ 	.byte	0x00, 0xf0, 0x11, 0x00


	//----- nvinfo : EIATTR_KPARAM_INFO
	.align		4
.L_9455:
        /*0018*/ 	.byte	0x04, 0x17
        /*001a*/ 	.short	(.L_9457 - .L_9456)
.L_9456:
        /*001c*/ 	.word	0x00000000
        /*0020*/ 	.short	0x0006
        /*0022*/ 	.short	0x0028
        /*0024*/ 	.byte	0x00, 0xf0, 0x11, 0x00


	//----- nvinfo : EIATTR_KPARAM_INFO
	.align		4
.L_9457:
        /*0028*/ 	.byte	0x04, 0x17
        /*002a*/ 	.short	(.L_9459 - .L_9458)
.L_9458:
        /*002c*/ 	.word	0x00000000
        /*0030*/ 	.short	0x0005
        /*0032*/ 	.short	0x0020
        /*0034*/ 	.byte	0x00, 0xf5, 0x21, 0x00


	//----- nvinfo : EIATTR_KPARAM_INFO
	.align		4
.L_9459:
        /*0038*/ 	.byte	0x04, 0x17
        /*003a*/ 	.short	(.L_9461 - .L_9460)
.L_9460:
        /*003c*/ 	.word	0x00000000
        /*0040*/ 	.short	0x0004
        /*0042*/ 	.short	0x0018
        /*0044*/ 	.byte	0x00, 0xf5, 0x21, 0x00


	//----- nvinfo : EIATTR_KPARAM_INFO
	.align		4
.L_9461:
        /*0048*/ 	.byte	0x04, 0x17
        /*004a*/ 	.short	(.L_9463 - .L_9462)
.L_9462:
        /*004c*/ 	.word	0x00000000
        /*0050*/ 	.short	0x0003
        /*0052*/ 	.short	0x0010
        /*0054*/ 	.byte	0x00, 0xf5, 0x21, 0x00


	//----- nvinfo : EIATTR_KPARAM_INFO
	.align		4
.L_9463:
        /*0058*/ 	.byte	0x04, 0x17
        /*005a*/ 	.short	(.L_9465 - .L_9464)
.L_9464:
        /*005c*/ 	.word	0x00000000
        /*0060*/ 	.short	0x0002
        /*0062*/ 	.short	0x0008
        /*0064*/ 	.byte	0x00, 0xf0, 0x11, 0x00


	//----- nvinfo : EIATTR_KPARAM_INFO
	.align		4
.L_9465:
        /*0068*/ 	.byte	0x04, 0x17
        /*006a*/ 	.short	(.L_9467 - .L_9466)
.L_9466:
        /*006c*/ 	.word	0x00000000
        /*0070*/ 	.short	0x0001
        /*0072*/ 	.short	0x0004
        /*0074*/ 	.byte	0x00, 0xf0, 0x11, 0x00


	//----- nvinfo : EIATTR_KPARAM_INFO
	.align		4
.L_9467:
        /*0078*/ 	.byte	0x04, 0x17
        /*007a*/ 	.short	(.L_9469 - .L_9468)
.L_9468:
        /*007c*/ 	.word	0x00000000
        /*0080*/ 	.short	0x0000
        /*0082*/ 	.short	0x0000
        /*0084*/ 	.byte	0x00, 0xf0, 0x11, 0x00


	//----- nvinfo : EIATTR_SPARSE_MMA_MASK
	.align		4
.L_9469:
        /*0088*/ 	.byte	0x03, 0x50
        /*008a*/ 	.short	0x0000


	//----- nvinfo : EIATTR_MAXREG_COUNT
	.align		4
        /*008c*/ 	.byte	0x03, 0x1b
        /*008e*/ 	.short	0x00ff


	//----- nvinfo : EIATTR_NUM_BARRIERS
	.align		4
        /*0090*/ 	.byte	0x02, 0x4c
        /*0092*/ 	.byte	0x01
	.zero		1


	//----- nvinfo : EIATTR_MERCURY_ISA_VERSION
	.align		4
        /*0094*/ 	.byte	0x03, 0x5f
        /*0096*/ 	.short	0x0101


	//----- nvinfo : EIATTR_VRC_CTA_INIT_COUNT
	.align		4
        /*0098*/ 	.byte	0x02, 0x4a
	.zero		1
	.zero		1


	//----- nvinfo : EIATTR_EXIT_INSTR_OFFSETS
	.align		4
        /*009c*/ 	.byte	0x04, 0x1c
        /*009e*/ 	.short	(.L_9471 - .L_9470)


	//   ....[0]....
.L_9470:
        /*00a0*/ 	.word	0x00000050


	//   ....[1]....
        /*00a4*/ 	.word	0x00000d40


	//----- nvinfo : EIATTR_MAX_THREADS
	.align		4
.L_9471:
        /*00a8*/ 	.byte	0x04, 0x05
        /*00aa*/ 	.short	(.L_9473 - .L_9472)
.L_9472:
        /*00ac*/ 	.word	0x00000100
        /*00b0*/ 	.word	0x00000001
        /*00b4*/ 	.word	0x00000001


	//----- nvinfo : EIATTR_CRS_STACK_SIZE
	.align		4
.L_9473:
        /*00b8*/ 	.byte	0x04, 0x1e
        /*00ba*/ 	.short	(.L_9475 - .L_9474)
.L_9474:
        /*00bc*/ 	.word	0x00000000


	//----- nvinfo : EIATTR_CBANK_PARAM_SIZE
	.align		4
.L_9475:
        /*00c0*/ 	.byte	0x03, 0x19
        /*00c2*/ 	.short	0x0030


	//----- nvinfo : EIATTR_PARAM_CBANK
	.align		4
        /*00c4*/ 	.byte	0x04, 0x0a
        /*00c6*/ 	.short	(.L_9477 - .L_9476)
	.align		4
.L_9476:
        /*00c8*/ 	.word	index@(.nv.constant0._Z9cuda_gemmIiLi256ELi4ELi1ELi16ELi128ELi128ELi32ELi1ELi1EEviiiPT_S1_S1_ii)
        /*00cc*/ 	.short	0x0380
        /*00ce*/ 	.short	0x0030


	//----- nvinfo : EIATTR_SW_WAR
	.align		4
.L_9477:
        /*00d0*/ 	.byte	0x04, 0x36
        /*00d2*/ 	.short	(.L_9479 - .L_9478)
.L_9478:
        /*00d4*/ 	.word	0x00000008
.L_9479:


//--------------------- .nv.info._Z9cuda_gemmIiLi256ELi4ELi1ELi16ELi128ELi128ELi32ELi1ELi0EEviiiPT_S1_S1_ii --------------------------
	.section	.nv.info._Z9cuda_gemmIiLi256ELi4ELi1ELi16ELi128ELi128ELi32ELi1ELi0EEviiiPT_S1_S1_ii,"",@"SHT_CUDA_INFO"
	.sectionflags	@""
	.align	4


	//----- nvinfo : EIATTR_CUDA_API_VERSION
	.align		4
        /*0000*/ 	.byte	0x04, 0x37
        /*0002*/ 	.short	(.L_9481 - .L_9480)
.L_9480:
        /*0004*/ 	.word	0x00000082


	//----- nvinfo : EIATTR_KPARAM_INFO
	.align		4
.L_9481:
        /*0008*/ 	.byte	0x04, 0x17
        /*000a*/ 	.short	(.L_9483 - .L_9482)
.L_9482:
        /*000c*/ 	.word	0x00000000
        /*0010*/ 	.short	0x0007
        /*0012*/ 	.short	0x002c
        /*0014*/ 	.byte	0x00, 0xf0, 0x11, 0x00


	//----- nvinfo : EIATTR_KPARAM_INFO
	.align		4
.L_9483:
        /*0018*/ 	.byte	0x04, 0x17
        /*001a*/ 	.short	(.L_9485 - .L_9484)
.L_9484:
        /*001c*/ 	.word	0x00000000
        /*0020*/ 	.short	0x0006
        /*0022*/ 	.short	0x0028
        /*0024*/ 	.byte	0x00, 0xf0, 0x11, 0x00


	//----- nvinfo : EIATTR_KPARAM_INFO
	.align		4
.L_9485:
        /*0028*/ 	.byte	0x04, 0x17
        /*002a*/ 	.short	(.L_9487 - .L_9486)
.L_9486:
        /*002c*/ 	.word	0x00000000
        /*0030*/ 	.short	0x0005
        /*0032*/ 	.short	0x0020
        /*0034*/ 	.byte	0x00, 0xf5, 0x21, 0x00


	//----- nvinfo : EIATTR_KPARAM_INFO
	.align		4
.L_9487:
        /*0038*/ 	.byte	0x04, 0x17
        /*003a*/ 	.short	(.L_9489 - .L_9488)
.L_9488:
        /*003c*/ 	.word	0x00000000
        /*0040*/ 	.short	0x0004
        /*0042*/ 	.short	0x0018
        /*0044*/ 	.byte	0x00, 0xf5, 0x21, 0x00


	//----- nvinfo : EIATTR_KPARAM_INFO
	.align		4
.L_9489:
        /*0048*/ 	.byte	0x04, 0x17
        /*004a*/ 	.short	(.L_9491 - .L_9490)
.L_9490:
        /*004c*/ 	.word	0x00000000
        /*0050*/ 	.short	0x0003
        /*0052*/ 	.short	0x0010
        /*0054*/ 	.byte	0x00, 0xf5, 0x21, 0x00


	//----- nvinfo : EIATTR_KPARAM_INFO
	.align		4
.L_9491:
        /*0058*/ 	.byte	0x04, 0x17
        /*005a*/ 	.short	(.L_9493 - .L_9492)
.L_9492:
        /*005c*/ 	.word	0x00000000
        /*0060*/ 	.short	0x0002
        /*0062*/ 	.short	0x0008
        /*0064*/ 	.byte	0x00, 0xf0, 0x11, 0x00


	//----- nvinfo : EIATTR_KPARAM_INFO
	.align		4
.L_9493:
        /*0068*/ 	.byte	0x04, 0x17
        /*006a*/ 	.short	(.L_9495 - .L_9494)
.L_9494:
        /*006c*/ 	.word	0x00000000
        /*0070*/ 	.short	0x0001
        /*0072*/ 	.short	0x0004
        /*0074*/ 	.byte	0x00, 0xf0, 0x11, 0x00


	//----- nvinfo : EIATTR_KPARAM_INFO
	.align		4
.L_9495:
        /*0078*/ 	.byte	0x04, 0x17
        /*007a*/ 	.short	(.L_9497 - .L_9496)
.L_9496:
        /*007c*/ 	.word	0x00000000
        /*0080*/ 	.short	0x0000
        /*0082*/ 	.short	0x0000
        /*0084*/ 	.byte	0x00, 0xf0, 0x11, 0x00


	//----- nvinfo : EIATTR_SPARSE_MMA_MASK
	.align		4
.L_9497:
        /*0088*/ 	.byte	0x03, 0x50
        /*008a*/ 	.short	0x0000


	//----- nvinfo : EIATTR_MAXREG_COUNT
	.align		4
        /*008c*/ 	.byte	0x03, 0x1b
        /*008e*/ 	.short	0x00ff


	//----- nvinfo : EIATTR_NUM_BARRIERS
	.align		4
        /*0090*/ 	.byte	0x02, 0x4c
        /*0092*/ 	.byte	0x01
	.zero		1


	//----- nvinfo : EIATTR_MERCURY_ISA_VERSION
	.align		4
        /*0094*/ 	.byte	0x03, 0x5f
        /*0096*/ 	.short	0x0101


	//----- nvinfo : EIATTR_COOP_GROUP_MASK_REGIDS
	.align		4
        /*0098*/ 	.byte	0x04, 0x29
        /*009a*/ 	.short	(.L_9499 - .L_9498)


	//   ....[0]....
.L_9498:
        /*009c*/ 	.word	0xffffffff


	//----- nvinfo : EIATTR_COOP_GROUP_INSTR_OFFSETS
	.align		4
.L_9499:
        /*00a0*/ 	.byte	0x04, 0x28
        /*00a2*/ 	.short	(.L_9501 - .L_9500)


	//   ....[0]....
.L_9500:
        /*00a4*/ 	.word	0x00004300


	//----- nvinfo : EIATTR_VRC_CTA_INIT_COUNT
	.align		4
.L_9501:
        /*00a8*/ 	.byte	0x02, 0x4a
	.zero		1
	.zero		1


	//----- nvinfo : EIATTR_EXIT_INSTR_OFFSETS
	.align		4
        /*00ac*/ 	.byte	0x04, 0x1c
        /*00ae*/ 	.short	(.L_9503 - .L_9502)


	//   ....[0]....
.L_9502:
        /*00b0*/ 	.word	0x00000320


	//   ....[1]....
        /*00b4*/ 	.word	0x000046d0


	//----- nvinfo : EIATTR_MAX_THREADS
	.align		4
.L_9503:
        /*00b8*/ 	.byte	0x04, 0x05
        /*00ba*/ 	.short	(.L_9505 - .L_9504)
.L_9504:
        /*00bc*/ 	.word	0x00000100
        /*00c0*/ 	.word	0x00000001
        /*00c4*/ 	.word	0x00000001


	//----- nvinfo : EIATTR_CRS_STACK_SIZE
	.align		4
.L_9505:
        /*00c8*/ 	.byte	0x04, 0x1e
        /*00ca*/ 	.short	(.L_9507 - .L_9506)
.L_9506:
        /*00cc*/ 	.word	0x00000000


	//----- nvinfo : EIATTR_CBANK_PARAM_SIZE
	.align		4
.L_9507:
        /*00d0*/ 	.byte	0x03, 0x19
        /*00d2*/ 	.short	0x0030


	//----- nvinfo : EIATTR_PARAM_CBANK
	.align		4
        /*00d4*/ 	.byte	0x04, 0x0a
        /*00d6*/ 	.short	(.L_9509 - .L_9508)
	.align		4
.L_9508:
        /*00d8*/ 	.word	index@(.nv.constant0._Z9cuda_gemmIiLi256ELi4ELi1ELi16ELi128ELi128ELi32ELi1ELi0EEviiiPT_S1_S1_ii)
        /*00dc*/ 	.short	0x0380
        /*00de*/ 	.short	0x0030


	//----- nvinfo : EIATTR_SW_WAR
	.align		4
.L_9509:
        /*00e0*/ 	.byte	0x04, 0x36
        /*00e2*/ 	.short	(.L_9511 - .L_9510)
.L_9510:
        /*00e4*/ 	.word	0x00000008
.L_9511:


//--------------------- .nv.info._Z9cuda_gemmIiLi256ELi4ELi1ELi16ELi128ELi128ELi32ELi0ELi1EEviiiPT_S1_S1_ii --------------------------
	.section	.nv.info._Z9cuda_gemmIiLi256ELi4ELi1ELi16ELi128ELi128ELi32ELi0ELi1EEviiiPT_S1_S1_ii,"",@"SHT_CUDA_INFO"
	.sectionflags	@""
	.align	4


	//----- nvinfo : EIATTR_CUDA_API_VERSION
	.align		4
        /*0000*/ 	.byte	0x04, 0x37
        /*0002*/ 	.short	(.L_9513 - .L_9512)
.L_9512:
        /*0004*/ 	.word	0x00000082


	//----- nvinfo : EIATTR_KPARAM_INFO
	.align		4
.L_9513:
        /*0008*/ 	.byte	0x04, 0x17
        /*000a*/ 	.short	(.L_9515 - .L_9514)
.L_9514:
        /*000c*/ 	.word	0x00000000
        /*0010*/ 	.short	0x0007
        /*0012*/ 	.short	0x002c
        /*0014*/ 	.byte	0x00, 0xf0, 0x11, 0x00


	//----- nvinfo : EIATTR_KPARAM_INFO
	.align		4
.L_9515:
        /*0018*/ 	.byte	0x04, 0x17
        /*001a*/ 	.short	(.L_9517 - .L_9516)
.L_9516:
        /*001c*/ 	.word	0x00000000
        /*0020*/ 	.short	0x0006
        /*0022*/ 	.short	0x0028
        /*0024*/ 	.byte	0x00, 0xf0, 0x11, 0x00


	//----- nvinfo : EIATTR_KPARAM_INFO
	.align		4
.L_9517:
        /*0028*/ 	.byte	0x04, 0x17
        /*002a*/ 	.short	(.L_9519 - .L_9518)
.L_9518:
        /*002c*/ 	.word	0x00000000
        /*0030*/ 	.short	0x0005
        /*0032*/ 	.short	0x0020
        /*0034*/ 	.byte	0x00, 0xf5, 0x21, 0x00


	//----- nvinfo : EIATTR_KPARAM_INFO
	.align		4
.L_9519:
        /*0038*/ 	.byte	0x04, 0x17
        /*003a*/ 	.short	(.L_9521 - .L_9520)
.L_9520:
        /*003c*/ 	.word	0x00000000
        /*0040*/ 	.short	0x0004
        /*0042*/ 	.short	0x0018
        /*0044*/ 	.byte	0x00, 0xf5, 0x21, 0x00


	//----- nvinfo : EIATTR_KPARAM_INFO
	.align		4
.L_9521:
        /*0048*/ 	.byte	0x04, 0x17
        /*004a*/ 	.short	(.L_9523 - .L_9522)
.L_9522:
        /*004c*/ 	.word	0x00000000
        /*0050*/ 	.short	0x0003
        /*0052*/ 	.short	0x0010
        /*0054*/ 	.byte	0x00, 0xf5, 0x21, 0x00


	//----- nvinfo : EIATTR_KPARAM_INFO
	.align		4
.L_9523:
        /*0058*/ 	.byte	0x04, 0x17
        /*005a*/ 	.short	(.L_9525 - .L_9524)
.L_9524:
        /*005c*/ 	.word	0x00000000
        /*0060*/ 	.short	0x0002
        /*0062*/ 	.short	0x0008
        /*0064*/ 	.byte	0x00, 0xf0, 0x11, 0x00


	//----- nvinfo : EIATTR_KPARAM_INFO
	.align		4
.L_9525:
        /*0068*/ 	.byte	0x04, 0x17
        /*006a*/ 	.short	(.L_9527 - .L_9526)
.L_9526:
        /*006c*/ 	.word	0x00000000
        /*0070*/ 	.short	0x0001
        /*0072*/ 	.short	0x0004
        /*0074*/ 	.byte	0x00, 0xf0, 0x11, 0x00


	//----- nvinfo : EIATTR_KPARAM_INFO
	.align		4
.L_9527:
        /*0078*/ 	.byte	0x04, 0x17
        /*007a*/ 	.short	(.L_9529 - .L_9528)
.L_9528:
        /*007c*/ 	.word	0x00000000
        /*0080*/ 	.short	0x0000
        /*0082*/ 	.short	0x0000
        /*0084*/ 	.byte	0x00, 0xf0, 0x11, 0x00


	//----- nvinfo : EIATTR_SPARSE_MMA_MASK
	.align		4
.L_9529:
        /*0088*/ 	.byte	0x03, 0x50
        /*008a*/ 	.short	0x0000


	//----- nvinfo : EIATTR_MAXREG_COUNT
	.align		4
        /*008c*/ 	.byte	0x03, 0x1b
        /*008e*/ 	.short	0x00ff


	//----- nvinfo : EIATTR_NUM_BARRIERS
	.align		4
        /*0090*/ 	.byte	0x02, 0x4c
        /*0092*/ 	.byte	0x01
	.zero		1


	//----- nvinfo : EIATTR_MERCURY_ISA_VERSION
	.align		4
        /*0094*/ 	.byte	0x03, 0x5f
        /*0096*/ 	.short	0x0101


	//----- nvinfo : EIATTR_VRC_CTA_INIT_COUNT
	.align		4
        /*0098*/ 	.byte	0x02, 0x4a
	.zero		1
	.zero		1


	//----- nvinfo : EIATTR_EXIT_INSTR_OFFSETS
	.align		4
        /*009c*/ 	.byte	0x04, 0x1c
        /*009e*/ 	.short	(.L_9531 - .L_9530)


	//   ....[0]....
.L_9530:
        /*00a0*/ 	.word	0x000002f0


	//   ....[1]....
        /*00a4*/ 	.word	0x00000eb0


	//----- nvinfo : EIATTR_MAX_THREADS
	.align		4
.L_9531:
        /*00a8*/ 	.byte	0x04, 0x05
        /*00aa*/ 	.short	(.L_9533 - .L_9532)
.L_9532:
        /*00ac*/ 	.word	0x00000100
        /*00b0*/ 	.word	0x00000001
        /*00b4*/ 	.word	0x00000001


	//----- nvinfo : EIATTR_CRS_STACK_SIZE
	.align		4
.L_9533:
        /*00b8*/ 	.byte	0x04, 0x1e
        /*00ba*/ 	.short	(.L_9535 - .L_9534)
.L_9534:
        /*00bc*/ 	.word	0x00000000


	//----- nvinfo : EIATTR_CBANK_PARAM_SIZE
	.align		4
.L_9535:
        /*00c0*/ 	.byte	0x03, 0x19
        /*00c2*/ 	.short	0x0030


	//----- nvinfo : EIATTR_PARAM_CBANK
	.align		4
        /*00c4*/ 	.byte	0x04, 0x0a
        /*00c6*/ 	.short	(.L_9537 - .L_9536)
	.align		4
.L_9536:
        /*00c8*/ 	.word	index@(.nv.constant0._Z9cuda_gemmIiLi256ELi4ELi1ELi16ELi128ELi128ELi32ELi0ELi1EEviiiPT_S1_S1_ii)
        /*00cc*/ 	.short	0x0380
        /*00ce*/ 	.short	0x0030


	//----- nvinfo : EIATTR_SW_WAR
	.align		4
.L_9537:
        /*00d0*/ 	.byte	0x04, 0x36
        /*00d2*/ 	.short	(.L_9539 - .L_9538)
.L_9538:
        /*00d4*/ 	.word	0x00000008
.L_9539:


//--------------------- .nv.info._Z9cuda_gemmIiLi256ELi4ELi1ELi16ELi128ELi128ELi32ELi0ELi0EEviiiPT_S1_S1_ii --------------------------
	.section	.nv.info._Z9cuda_gemmIiLi256ELi4ELi1ELi16ELi128ELi128ELi32ELi0ELi0EEviiiPT_S1_S1_ii,"",@"SHT_CUDA_INFO"
	.sectionflags	@""
	.align	4


	//----- nvinfo : EIATTR_CUDA_API_VERSION
	.align		4
        /*0000*/ 	.byte	0x04, 0x37
        /*0002*/ 	.short	(.L_9541 - .L_9540)
.L_9540:
        /*0004*/ 	.word	0x00000082


	//----- nvinfo : EIATTR_KPARAM_INFO
	.align		4
.L_9541:
        /*0008*/ 	.byte	0x04, 0x17
        /*000a*/ 	.short	(.L_9543 - .L_9542)
.L_9542:
        /*000c*/ 	.word	0x00000000
        /*0010*/ 	.short	0x0007
        /*0012*/ 	.short	0x002c
        /*0014*/ 	.byte	0x00, 0xf0, 0x11, 0x00


	//----- nvinfo : EIATTR_KPARAM_INFO
	.align		4
.L_9543:
        /*0018*/ 	.byte	0x04, 0x17
        /*001a*/ 	.short	(.L_9545 - .L_9544)
.L_9544:
        /*001c*/ 	.word	0x00000000
        /*0020*/ 	.short	0x0006
        /*0022*/ 	.short	0x0028
        /*0024*/ 	.byte	0x00, 0xf0, 0x11, 0x00


	//----- nvinfo : EIATTR_KPARAM_INFO
	.align		4
.L_9545:
        /*0028*/ 	.byte	0x04, 0x17
        /*002a*/ 	.short	(.L_9547 - .L_9546)
.L_9546:
        /*002c*/ 	.word	0x00000000
        /*0030*/ 	.short	0x0005
        /*0032*/ 	.short	0x0020
        /*0034*/ 	.byte	0x00, 0xf5, 0x21, 0x00


	//----- nvinfo : EIATTR_KPARAM_INFO
	.align		4
.L_9547:
        /*0038*/ 	.byte	0x04, 0x17
        /*003a*/ 	.short	(.L_9549 - .L_9548)
.L_9548:
        /*003c*/ 	.word	0x00000000
        /*0040*/ 	.short	0x0004
        /*0042*/ 	.short	0x0018
        /*0044*/ 	.byte	0x00, 0xf5, 0x21, 0x00


	//----- nvinfo : EIATTR_KPARAM_INFO
	.align		4
.L_9549:
        /*0048*/ 	.byte	0x04, 0x17
        /*004a*/ 	.short	(.L_9551 - .L_9550)
.L_9550:
        /*004c*/ 	.word	0x00000000
        /*0050*/ 	.short	0x0003
        /*0052*/ 	.short	0x0010
        /*0054*/ 	.byte	0x00, 0xf5, 0x21, 0x00


	//----- nvinfo : EIATTR_KPARAM_INFO
	.align		4
.L_9551:
        /*0058*/ 	.byte	0x04, 0x17
        /*005a*/ 	.short	(.L_9553 - .L_9552)
.L_9552:
        /*005c*/ 	.word	0x00000000
        /*0060*/ 	.short	0x0002
        /*0062*/ 	.short	0x0008
        /*0064*/ 	.byte	0x00, 0xf0, 0x11, 0x00


	//----- nvinfo : EIATTR_KPARAM_INFO
	.align		4
.L_9553:
        /*0068*/ 	.byte	0x04, 0x17
        /*006a*/ 	.short	(.L_9555 - .L_9554)
.L_9554:
        /*006c*/ 	.word	0x00000000
        /*0070*/ 	.short	0x0001
        /*0072*/ 	.short	0x0004
        /*0074*/ 	.byte	0x00, 0xf0, 0x11, 0x00


	//----- nvinfo : EIATTR_KPARAM_INFO
	.align		4
.L_9555:
        /*0078*/ 	.byte	0x04, 0x17
        /*007a*/ 	.short	(.L_9557 - .L_9556)
.L_9556:
        /*007c*/ 	.word	0x00000000
        /*0080*/ 	.short	0x0000
        /*0082*/ 	.short	0x0000
        /*0084*/ 	.byte	0x00, 0xf0, 0x11, 0x00


	//----- nvinfo : EIATTR_SPARSE_MMA_MASK
	.align		4
.L_9557:
        /*0088*/ 	.byte	0x03, 0x50
        /*008a*/ 	.short	0x0000


	//----- nvinfo : EIATTR_MAXREG_COUNT
	.align		4
        /*008c*/ 	.byte	0x03, 0x1b
        /*008e*/ 	.short	0x00ff


	//----- nvinfo : EIATTR_NUM_BARRIERS
	.align		4
        /*0090*/ 	.byte	0x02, 0x4c
        /*0092*/ 	.byte	0x01
	.zero		1


	//----- nvinfo : EIATTR_MERCURY_ISA_VERSION
	.align		4
        /*0094*/ 	.byte	0x03, 0x5f
        /*0096*/ 	.short	0x0101


	//----- nvinfo : EIATTR_COOP_GROUP_MASK_REGIDS
	.align		4
        /*0098*/ 	.byte	0x04, 0x29
        /*009a*/ 	.short	(.L_9559 - .L_9558)


	//   ....[0]....
.L_9558:
        /*009c*/ 	.word	0xffffffff


	//----- nvinfo : EIATTR_COOP_GROUP_INSTR_OFFSETS
	.align		4
.L_9559:
        /*00a0*/ 	.byte	0x04, 0x28
        /*00a2*/ 	.short	(.L_9561 - .L_9560)


	//   ....[0]....
.L_9560:
        /*00a4*/ 	.word	0x000047a0


	//----- nvinfo : EIATTR_VRC_CTA_INIT_COUNT
	.align		4
.L_9561:
        /*00a8*/ 	.byte	0x02, 0x4a
	.zero		1
	.zero		1


	//----- nvinfo : EIATTR_EXIT_INSTR_OFFSETS
	.align		4
        /*00ac*/ 	.byte	0x04, 0x1c
        /*00ae*/ 	.short	(.L_9563 - .L_9562)


	//   ....[0]....
.L_9562:
        /*00b0*/ 	.word	0x000005f0


	//   ....[1]....
        /*00b4*/ 	.word	0x00004ed0


	//----- nvinfo : EIATTR_MAX_THREADS
	.align		4
.L_9563:
        /*00b8*/ 	.byte	0x04, 0x05
        /*00ba*/ 	.short	(.L_9565 - .L_9564)
.L_9564:
        /*00bc*/ 	.word	0x00000100
        /*00c0*/ 	.word	0x00000001
        /*00c4*/ 	.word	0x00000001


	//----- nvinfo : EIATTR_CRS_STACK_SIZE
	.align		4
.L_9565:
        /*00c8*/ 	.byte	0x04, 0x1e
        /*00ca*/ 	.short	(.L_9567 - .L_9566)
.L_9566:
        /*00cc*/ 	.word	0x00000000


	//----- nvinfo : EIATTR_CBANK_PARAM_SIZE
	.align		4
.L_9567:
        /*00d0*/ 	.byte	0x03, 0x19
        /*00d2*/ 	.short	0x0030


	//----- nvinfo : EIATTR_PARAM_CBANK
	.align		4
        /*00d4*/ 	.byte	0x04, 0x0a
        /*00d6*/ 	.short	(.L_9569 - .L_9568)
	.align		4
.L_9568:
        /*00d8*/ 	.word	index@(.nv.constant0._Z9cuda_gemmIiLi256ELi4ELi1ELi16ELi128ELi128ELi32ELi0ELi0EEviiiPT_S1_S1_ii)
        /*00dc*/ 	.short	0x0380
        /*00de*/ 	.short	0x0030


	//----- nvinfo : EIATTR_SW_WAR
	.align		4
.L_9569:
        /*00e0*/ 	.byte	0x04, 0x36
        /*00e2*/ 	.short	(.L_9571 - .L_9570)
.L_9570:
        /*00e4*/ 	.word	0x00000008
.L_9571:


//--------------------- .nv.info._Z9cuda_gemmIiLi256ELi4ELi1ELi16ELi64ELi64ELi32ELi1ELi1EEviiiPT_S1_S1_ii --------------------------
	.section	.nv.info._Z9cuda_gemmIiLi256ELi4ELi1ELi16ELi64ELi64ELi32ELi1ELi1EEviiiPT_S1_S1_ii,"",@"SHT_CUDA_INFO"
	.sectionflags	@""
	.align	4


	//----- nvinfo : EIATTR_CUDA_API_VERSION
	.align		4
        /*0000*/ 	.byte	0x04, 0x37
        /*0002*/ 	.short	(.L_9573 - .L_9572)
.L_9572:
        /*0004*/ 	.word	0x00000082


	//----- nvinfo : EIATTR_KPARAM_INFO
	.align		4
.L_9573:
        /*0008*/ 	.byte	0x04, 0x17
        /*000a*/ 	.short	(.L_9575 - .L_9574)
.L_9574:
        /*000c*/ 	.word	0x00000000
        /*0010*/ 	.short	0x0007
        /*0012*/ 	.short	0x002c
        /*0014*/ 	.byte	0x00, 0xf0, 0x11, 0x00


	//----- nvinfo : EIATTR_KPARAM_INFO
	.align		4
.L_9575:
        /*0018*/ 	.byte	0x04, 0x17
        /*001a*/ 	.short	(.L_9577 - .L_9576)
.L_9576:
        /*001c*/ 	.word	0x00000000
        /*0020*/ 	.short	0x0006
        /*0022*/ 	.short	0x0028
        /*0024*/ 	.byte	0x00, 0xf0, 0x11, 0x00


	//----- nvinfo : EIATTR_KPARAM_INFO
	.align		4
.L_9577:
        /*0028*/ 	.byte	0x04, 0x17
        /*002a*/ 	.short	(.L_9579 - .L_9578)
.L_9578:
        /*002c*/ 	.word	0x00000000
        /*0030*/ 	.short	0x0005
        /*0032*/ 	.short	0x0020
        /*0034*/ 	.byte	0x00, 0xf5, 0x21, 0x00


	//----- nvinfo : EIATTR_KPARAM_INFO
	.align		4
.L_9579:
        /*0038*/ 	.byte	0x04, 0x17
        /*003a*/ 	.short	(.L_9581 - .L_9580)
.L_9580:
        /*003c*/ 	.word	0x00000000
        /*0040*/ 	.short	0x0004
        /*0042*/ 	.short	0x0018
        /*0044*/ 	.byte	0x00, 0xf5, 0x21, 0x00


	//----- nvinfo : EIATTR_KPARAM_INFO
	.align		4
.L_9581:
        /*0048*/ 	.byte	0x04, 0x17
        /*004a*/ 	.short	(.L_9583 - .L_9582)
.L_9582:
        /*004c*/ 	.word	0x00000000
        /*0050*/ 	.short	0x0003
        /*0052*/ 	.short	0x0010
        /*0054*/ 	.byte	0x00, 0xf5, 0x21, 0x00


	//----- nvinfo : EIATTR_KPARAM_INFO
	.align		4
.L_9583:
        /*0058*/ 	.byte	0x04, 0x17
        /*005a*/ 	.short	(.L_9585 - .L_9584)
.L_9584:
        /*005c*/ 	.word	0x00000000
        /*0060*/ 	.short	0x0002
        /*0062*/ 	.short	0x0008
        /*0064*/ 	.byte	0x00, 0xf0, 0x11, 0x00


	//----- nvinfo : EIATTR_KPARAM_INFO
	.align		4
.L_9585:
        /*0068*/ 	.byte	0x04, 0x17
        /*006a*/ 	.short	(.L_9587 - .L_9586)
.L_9586:
        /*006c*/ 	.word	0x00000000
        /*0070*/ 	.short	0x0001
        /*0072*/ 	.short	0x0004
        /*0074*/ 	.byte	0x00, 0xf0, 0x11, 0x00


	//----- nvinfo : EIATTR_KPARAM_INFO
	.align		4
.L_9587:
        /*0078*/ 	.byte	0x04, 0x17
        /*007a*/ 	.short	(.L_9589 - .L_9588)
.L_9588:
        /*007c*/ 	.word	0x00000000
        /*0080*/ 	.short	0x0000
        /*0082*/ 	.short	0x0000
        /*0084*/ 	.byte	0x00, 0xf0, 0x11, 0x00


	//----- nvinfo : EIATTR_SPARSE_MMA_MASK
	.align		4
.L_9589:
        /*0088*/ 	.byte	0x03, 0x50
        /*008a*/ 	.short	0x0000


	//----- nvinfo : EIATTR_MAXREG_COUNT
	.align		4
        /*008c*/ 	.byte	0x03, 0x1b
        /*008e*/ 	.short	0x00ff


	//----- nvinfo : EIATTR_NUM_BARRIERS
	.align		4
        /*0090*/ 	.byte	0x02, 0x4c
        /*0092*/ 	.byte	0x01
	.zero		1


	//----- nvinfo : EIATTR_MERCURY_ISA_VERSION
	.align		4
        /*0094*/ 	.byte	0x03, 0x5f
        /*0096*/ 	.short	0x0101


	//----- nvinfo : EIATTR_VRC_CTA_INIT_COUNT
	.align		4
        /*0098*/ 	.byte	0x02, 0x4a
	.zero		1
	.zero		1


	//----- nvinfo : EIATTR_EXIT_INSTR_OFFSETS
	.align		4
        /*009c*/ 	.byte	0x04, 0x1c
        /*009e*/ 	.short	(.L_9591 - .L_9590)


	//   ....[0]....
.L_9590:
        /*00a0*/ 	.word	0x00000050


	//   ....[1]....
        /*00a4*/ 	.word	0x00001260


	//----- nvinfo : EIATTR_MAX_THREADS
	.align		4
.L_9591:
        /*00a8*/ 	.byte	0x04, 0x05
        /*00aa*/ 	.short	(.L_9593 - .L_9592)
.L_9592:
        /*00ac*/ 	.word	0x00000100
        /*00b0*/ 	.word	0x00000001
        /*00b4*/ 	.word	0x00000001


	//----- nvinfo : EIATTR_CRS_STACK_SIZE
	.align		4
.L_9593:
        /*00b8*/ 	.byte	0x04, 0x1e
        /*00ba*/ 	.short	(.L_9595 - .L_9594)
.L_9594:
        /*00bc*/ 	.word	0x00000000


	//----- nvinfo : EIATTR_CBANK_PARAM_SIZE
	.align		4
.L_9595:
        /*00c0*/ 	.byte	0x03, 0x19
        /*00c2*/ 	.short	0x0030


	//----- nvinfo : EIATTR_PARAM_CBANK
	.align		4
        /*00c4*/ 	.byte	0x04, 0x0a
        /*00c6*/ 	.short	(.L_9597 - .L_9596)
	.align		4
.L_9596:
        /*00c8*/ 	.word	index@(.nv.constant0._Z9cuda_gemmIiLi256ELi4ELi1ELi16ELi64ELi64ELi32ELi1ELi1EEviiiPT_S1_S1_ii)
        /*00cc*/ 	.short	0x0380
        /*00ce*/ 	.short	0x0030


	//----- nvinfo : EIATTR_SW_WAR
	.align		4
.L_9597:
        /*00d0*/ 	.byte	0x04, 0x36
        /*00d2*/ 	.short	(.L_9599 - .L_9598)
.L_9598:
        /*00d4*/ 	.word	0x00000008
.L_9599:


//--------------------- .nv.info._Z9cuda_gemmIiLi256ELi4ELi1ELi16ELi64ELi64ELi32ELi1ELi0EEviiiPT_S1_S1_ii --------------------------
	.section	.nv.info._Z9cuda_gemmIiLi256ELi4ELi1ELi16ELi64ELi64ELi32ELi1ELi0EEviiiPT_S1_S1_ii,"",@"SHT_CUDA_INFO"
	.sectionflags	@""
	.align	4


	//----- nvinfo : EIATTR_CUDA_API_VERSION
	.align		4
        /*0000*/ 	.byte	0x04, 0x37
        /*0002*/ 	.short	(.L_9601 - .L_9600)
.L_9600:
        /*0004*/ 	.word	0x00000082


	//----- nvinfo : EIATTR_KPARAM_INFO
	.align		4
.L_9601:
        /*0008*/ 	.byte	0x04, 0x17
        /*000a*/ 	.short	(.L_9603 - .L_9602)
.L_9602:
        /*000c*/ 	.word	0x00000000
        /*0010*/ 	.short	0x0007
        /*0012*/ 	.short	0x002c
        /*0014*/ 	.byte	0x00, 0xf0, 0x11, 0x00


	//----- nvinfo : EIATTR_KPARAM_INFO
	.align		4
.L_9603:
        /*0018*/ 	.byte	0x04, 0x17
        /*001a*/ 	.short	(.L_9605 - .L_9604)
.L_9604:
        /*001c*/ 	.word	0x00000000
        /*0020*/ 	.short	0x0006
        /*0022*/ 	.short	0x0028
        /*0024*/ 	.byte	0x00, 0xf0, 0x11, 0x00


	//----- nvinfo : EIATTR_KPARAM_INFO
	.align		4
.L_9605:
        /*0028*/ 	.byte	0x04, 0x17
        /*002a*/ 	.short	(.L_9607 - .L_9606)
.L_9606:
        /*002c*/ 	.word	0x00000000
        /*0030*/ 	.short	0x0005
        /*0032*/ 	.short	0x0020
        /*0034*/ 	.byte	0x00, 0xf5, 0x21, 0x00


	//----- nvinfo : EIATTR_KPARAM_INFO
	.align		4
.L_9607:
        /*0038*/ 	.byte	0x04, 0x17
        /*003a*/ 	.short	(.L_9609 - .L_9608)
.L_9608:
        /*003c*/ 	.word	0x00000000
        /*0040*/ 	.short	0x0004
        /*0042*/ 	.short	0x0018
        /*0044*/ 	.byte	0x00, 0xf5, 0x21, 0x00


	//----- nvinfo : EIATTR_KPARAM_INFO
	.align		4
.L_9609:
        /*0048*/ 	.byte	0x04, 0x17
        /*004a*/ 	.short	(.L_9611 - .L_9610)
.L_9610:
        /*004c*/ 	.word	0x00000000
        /*0050*/ 	.short	0x0003
        /*0052*/ 	.short	0x0010
        /*0054*/ 	.byte	0x00, 0xf5, 0x21, 0x00


	//----- nvinfo : EIATTR_KPARAM_INFO
	.align		4
.L_9611:
        /*0058*/ 	.byte	0x04, 0x17
        /*005a*/ 	.short	(.L_9613 - .L_9612)
.L_9612:
        /*005c*/ 	.word	0x00000000
        /*0060*/ 	.short	0x0002
        /*0062*/ 	.short	0x0008
        /*0064*/ 	.byte	0x00, 0xf0, 0x11, 0x00


	//----- nvinfo : EIATTR_KPARAM_INFO
	.align		4
.L_9613:
        /*0068*/ 	.byte	0x04, 0x17
        /*006a*/ 	.short	(.L_9615 - .L_9614)
.L_9614:
        /*006c*/ 	.word	0x00000000
        /*0070*/ 	.short	0x0001
        /*0072*/ 	.short	0x0004
        /*0074*/ 	.byte	0x00, 0xf0, 0x11, 0x00


	//----- nvinfo : EIATTR_KPARAM_INFO
	.align		4
.L_9615:
        /*0078*/ 	.byte	0x04, 0x17
        /*007a*/ 	.short	(.L_9617 - .L_9616)
.L_9616:
        /*007c*/ 	.word	0x00000000
        /*0080*/ 	.short	0x0000
        /*0082*/ 	.short	0x0000
        /*0084*/ 	.byte	0x00, 0xf0, 0x11, 0x00


	//----- nvinfo : EIATTR_SPARSE_MMA_MASK
	.align		4
.L_9617:
        /*0088*/ 	.byte	0x03, 0x50
        /*008a*/ 	.short	0x0000


	//----- nvinfo : EIATTR_MAXREG_COUNT
	.align		4
        /*008c*/ 	.byte	0x03, 0x1b
        /*008e*/ 	.short	0x00ff


	//----- nvinfo : EIATTR_NUM_BARRIERS
	.align		4
        /*0090*/ 	.byte	0x02, 0x4c
        /*0092*/ 	.byte	0x01
	.zero		1


	//----- nvinfo : EIATTR_MERCURY_ISA_VERSION
	.align		4
        /*0094*/ 	.byte	0x03, 0x5f
        /*0096*/ 	.short	0x0101


	//----- nvinfo : EIATTR_COOP_GROUP_MASK_REGIDS
	.align		4
        /*0098*/ 	.byte	0x04, 0x29
        /*009a*/ 	.short	(.L_9619 - .L_9618)


	//   ....[0]....
.L_9618:
        /*009c*/ 	.word	0xffffffff


	//----- nvinfo : EIATTR_COOP_GROUP_INSTR_OFFSETS
	.align		4
.L_9619:
        /*00a0*/ 	.byte	0x04, 0x28
        /*00a2*/ 	.short	(.L_9621 - .L_9620)


	//   ....[0]....
.L_9620:
        /*00a4*/ 	.word	0x000046f0


	//----- nvinfo : EIATTR_VRC_CTA_INIT_COUNT
	.align		4
.L_9621:
        /*00a8*/ 	.byte	0x02, 0x4a
	.zero		1
	.zero		1


	//----- nvinfo : EIATTR_EXIT_INSTR_OFFSETS
	.align		4
        /*00ac*/ 	.byte	0x04, 0x1c
        /*00ae*/ 	.short	(.L_9623 - .L_9622)


	//   ....[0]....
.L_9622:
        /*00b0*/ 	.word	0x00000300


	//   ....[1]....
        /*00b4*/ 	.word	0x00004da0


	//----- nvinfo : EIATTR_MAX_THREADS
	.align		4
.L_9623:
        /*00b8*/ 	.byte	0x04, 0x05
        /*00ba*/ 	.short	(.L_9625 - .L_9624)
.L_9624:
        /*00bc*/ 	.word	0x00000100
        /*00c0*/ 	.word	0x00000001
        /*00c4*/ 	.word	0x00000001


	//----- nvinfo : EIATTR_CRS_STACK_SIZE
	.align		4
.L_9625:
        /*00c8*/ 	.byte	0x04, 0x1e
        /*00ca*/ 	.short	(.L_9627 - .L_9626)
.L_9626:
        /*00cc*/ 	.word	0x00000000


	//----- nvinfo : EIATTR_CBANK_PARAM_SIZE
	.align		4
.L_9627:
        /*00d0*/ 	.byte	0x03, 0x19
        /*00d2*/ 	.short	0x0030


	//----- nvinfo : EIATTR_PARAM_CBANK
	.align		4
        /*00d4*/ 	.byte	0x04, 0x0a
        /*00d6*/ 	.short	(.L_9629 - .L_9628)
	.align		4
.L_9628:
        /*00d8*/ 	.word	index@(.nv.constant0._Z9cuda_gemmIiLi256ELi4ELi1ELi16ELi64ELi64ELi32ELi1ELi0EEviiiPT_S1_S1_ii)
        /*00dc*/ 	.short	0x0380
        /*00de*/ 	.short	0x0030


	//----- nvinfo : EIATTR_SW_WAR
	.align		4
.L_9629:
        /*00e0*/ 	.byte	0x04, 0x36
        /*00e2*/ 	.short	(.L_9631 - .L_9630)
.L_9630:
        /*00e4*/ 	.word	0x00000008
.L_9631:


//--------------------- .nv.info._Z9cuda_gemmIiLi256ELi4ELi1ELi16ELi64ELi64ELi32ELi0ELi1EEviiiPT_S1_S1_ii --------------------------
	.section	.nv.info._Z9cuda_gemmIiLi256ELi4ELi1ELi16ELi64ELi64ELi32ELi0ELi1EEviiiPT_S1_S1_ii,"",@"SHT_CUDA_INFO"
	.sectionflags	@""
	.align	4


	//----- nvinfo : EIATTR_CUDA_API_VERSION
	.align		4
        /*0000*/ 	.byte	0x04, 0x37
        /*0002*/ 	.short	(.L_9633 - .L_9632)
.L_9632:
        /*0004*/ 	.word	0x00000082


	//----- nvinfo : EIATTR_KPARAM_INFO
	.align		4
.L_9633:
        /*0008*/ 	.byte	0x04, 0x17
        /*000a*/ 	.short	(.L_9635 - .L_9634)
.L_9634:
        /*000c*/ 	.word	0x00000000
        /*0010*/ 	.short	0x0007
        /*0012*/ 	.short	0x002c
        /*0014*/ 	.byte	0x00, 0xf0, 0x11, 0x00


	//----- nvinfo : EIATTR_KPARAM_INFO
	.align		4
.L_9635:
        /*0018*/ 	.byte	0x04, 0x17
        /*001a*/ 	.short	(.L_9637 - .L_9636)
.L_9636:
        /*001c*/ 	.word	0x00000000
        /*0020*/ 	.short	0x0006
        /*0022*/ 	.short	0x0028
        /*0024*/ 	.byte	0x00, 0xf0, 0x11, 0x00


	//----- nvinfo : EIATTR_KPARAM_INFO
	.align		4
.L_9637:
        /*0028*/ 	.byte	0x04, 0x17
        /*002a*/ 	.short	(.L_9639 - .L_9638)
.L_9638:
        /*002c*/ 	.word	0x00000000
        /*0030*/ 	.short	0x0005
        /*0032*/ 	.short	0x0020
        /*0034*/ 	.byte	0x00, 0xf5, 0x21, 0x00


	//----- nvinfo : EIATTR_KPARAM_INFO
	.align		4
.L_9639:
        /*0038*/ 	.byte	0x04, 0x17
        /*003a*/ 	.short	(.L_9641 - .L_9640)
.L_9640:
        /*003c*/ 	.word	0x00000000
        /*0040*/ 	.short	0x0004
        /*0042*/ 	.short	0x0018
        /*0044*/ 	.byte	0x00, 0xf5, 0x21, 0x00


	//----- nvinfo : EIATTR_KPARAM_INFO
	.align		4
.L_9641:
        /*0048*/ 	.byte	0x04, 0x17
        /*004a*/ 	.short	(.L_9643 - .L_9642)
.L_9642:
        /*004c*/ 	.word	0x00000000
        /*0050*/ 	.short	0x0003
        /*0052*/ 	.short	0x0010
        /*0054*/ 	.byte	0x00, 0xf5, 0x21, 0x00


	//----- nvinfo : EIATTR_KPARAM_INFO
	.align		4
.L_9643:
        /*0058*/ 	.byte	0x04, 0x17
        /*005a*/ 	.short	(.L_9645 - .L_9644)
.L_9644:
        /*005c*/ 	.word	0x00000000
        /*0060*/ 	.short	0x0002
        /*0062*/ 	.short	0x0008
        /*0064*/ 	.byte	0x00, 0xf0, 0x11, 0x00


	//----- nvinfo : EIATTR_KPARAM_INFO
	.align		4
.L_9645:
        /*0068*/ 	.byte	0x04, 0x17
        /*006a*/ 	.short	(.L_9647 - .L_9646)
.L_9646:
        /*006c*/ 	.word	0x00000000
        /*0070*/ 	.short	0x0001
        /*0072*/ 	.short	0x0004
        /*0074*/ 	.byte	0x00, 0xf0, 0x11, 0x00


	//----- nvinfo : EIATTR_KPARAM_INFO
	.align		4
.L_9647:
        /*0078*/ 	.byte	0x04, 0x17
        /*007a*/ 	.short	(.L_9649 - .L_9648)
.L_9648:
        /*007c*/ 	.word	0x00000000
        /*0080*/ 	.short	0x0000
        /*0082*/ 	.short	0x0000
        /*0084*/ 	.byte	0x00, 0xf0, 0x11, 0x00


	//----- nvinfo : EIATTR_SPARSE_MMA_MASK
	.align		4
.L_9649:
        /*0088*/ 	.byte	0x03, 0x50
        /*008a*/ 	.short	0x0000


	//----- nvinfo : EIATTR_MAXREG_COUNT
	.align		4
        /*008c*/ 	.byte	0x03, 0x1b
        /*008e*/ 	.short	0x00ff


	//----- nvinfo : EIATTR_NUM_BARRIERS
	.align		4
        /*0090*/ 	.byte	0x02, 0x4c
        /*0092*/ 	.byte	0x01
	.zero		1


	//----- nvinfo : EIATTR_MERCURY_ISA_VERSION
	.align		4
        /*0094*/ 	.byte	0x03, 0x5f
        /*0096*/ 	.short	0x0101


	//----- nvinfo : EIATTR_VRC_CTA_INIT_COUNT
	.align		4
        /*0098*/ 	.byte	0x02, 0x4a
	.zero		1
	.zero		1


	//----- nvinfo : EIATTR_EXIT_INSTR_OFFSETS
	.align		4
        /*009c*/ 	.byte	0x04, 0x1c
        /*009e*/ 	.short	(.L_9651 - .L_9650)


	//   ....[0]....
.L_9650:
        /*00a0*/ 	.word	0x000002f0


	//   ....[1]....
        /*00a4*/ 	.word	0x00000eb0


	//----- nvinfo : EIATTR_MAX_THREADS
	.align		4
.L_9651:
        /*00a8*/ 	.byte	0x04, 0x05
        /*00aa*/ 	.short	(.L_9653 - .L_9652)
.L_9652:
        /*00ac*/ 	.word	0x00000100
        /*00b0*/ 	.word	0x00000001
        /*00b4*/ 	.word	0x00000001


	//----- nvinfo : EIATTR_CRS_STACK_SIZE
	.align		4
.L_9653:
        /*00b8*/ 	.byte	0x04, 0x1e
        /*00ba*/ 	.short	(.L_9655 - .L_9654)
.L_9654:
        /*00bc*/ 	.word	0x00000000


	//----- nvinfo : EIATTR_CBANK_PARAM_SIZE
	.align		4
.L_9655:
        /*00c0*/ 	.byte	0x03, 0x19
        /*00c2*/ 	.short	0x0030


	//----- nvinfo : EIATTR_PARAM_CBANK
	.align		4
        /*00c4*/ 	.byte	0x04, 0x0a
        /*00c6*/ 	.short	(.L_9657 - .L_9656)
	.align		4
.L_9656:
        /*00c8*/ 	.word	index@(.nv.constant0._Z9cuda_gemmIiLi256ELi4ELi1ELi16ELi64ELi64ELi32ELi0ELi1EEviiiPT_S1_S1_ii)
        /*00cc*/ 	.short	0x0380
        /*00ce*/ 	.short	0x0030


	//----- nvinfo : EIATTR_SW_WAR
	.align		4
.L_9657:
        /*00d0*/ 	.byte	0x04, 0x36
        /*00d2*/ 	.short	(.L_9659 - .L_9658)
.L_9658:
        /*00d4*/ 	.word	0x00000008
.L_9659:


//--------------------- .nv.info._Z9cuda_gemmIiLi256ELi4ELi1ELi16ELi64ELi64ELi32ELi0ELi0EEviiiPT_S1_S1_ii --------------------------
	.section	.nv.info._Z9cuda_gemmIiLi256ELi4ELi1ELi16ELi64ELi64ELi32ELi0ELi0EEviiiPT_S1_S1_ii,"",@"SHT_CUDA_INFO"
	.sectionflags	@""
	.align	4


	//----- nvinfo : EIATTR_CUDA_API_VERSION
	.align		4
        /*0000*/ 	.byte	0x04, 0x37
        /*0002*/ 	.short	(.L_9661 - .L_9660)
.L_9660:
        /*0004*/ 	.word	0x00000082


	//----- nvinfo : EIATTR_KPARAM_INFO
	.align		4
.L_9661:
        /*0008*/ 	.byte	0x04, 0x17
        /*000a*/ 	.short	(.L_9663 - .L_9662)
.L_9662:
        /*000c*/ 	.word	0x00000000
        /*0010*/ 	.short	0x0007
        /*0012*/ 	.short	0x002c
        /*0014*/ 	.byte	0x00, 0xf0, 0x11, 0x00


	//----- nvinfo : EIATTR_KPARAM_INFO
	.align		4
.L_9663:
        /*0018*/ 	.byte	0x04, 0x17
        /*001a*/ 	.short	(.L_9665 - .L_9664)
.L_9664:
        /*001c*/ 	.word	0x00000000
        /*0020*/ 	.short	0x0006
        /*0022*/ 	.short	0x0028
        /*0024*/ 	.byte	0x00, 0xf0, 0x11, 0x00


	//----- nvinfo : EIATTR_KPARAM_INFO
	.align		4
.L_9665:
        /*0028*/ 	.byte	0x04, 0x17
        /*002a*/ 	.short	(.L_9667 - .L_9666)
.L_9666:
        /*002c*/ 	.word	0x00000000
        /*0030*/ 	.short	0x0005
        /*0032*/ 	.short	0x0020
        /*0034*/ 	.byte	0x00, 0xf5, 0x21, 0x00


	//----- nvinfo : EIATTR_KPARAM_INFO
	.align		4
.L_9667:
        /*0038*/ 	.byte	0x04, 0x17
        /*003a*/ 	.short	(.L_9669 - .L_9668)
.L_9668:
        /*003c*/ 	.word	0x00000000
        /*0040*/ 	.short	0x0004
        /*0042*/ 	.short	0x0018
        /*0044*/ 	.byte	0x00, 0xf5, 0x21, 0x00


	//----- nvinfo : EIATTR_KPARAM_INFO
	.align		4
.L_9669:
        /*0048*/ 	.byte	0x04, 0x17
        /*004a*/ 	.short	(.L_9671 - .L_9670)
.L_9670:
        /*004c*/ 	.word	0x00000000
        /*0050*/ 	.short	0x0003
        /*0052*/ 	.short	0x0010
        /*0054*/ 	.byte	0x00, 0xf5, 0x21, 0x00


	//----- nvinfo : EIATTR_KPARAM_INFO
	.align		4
.L_9671:
        /*0058*/ 	.byte	0x04, 0x17
        /*005a*/ 	.short	(.L_9673 - .L_9672)
.L_9672:
        /*005c*/ 	.word	0x00000000
        /*0060*/ 	.short	0x0002
        /*0062*/ 	.short	0x0008
        /*0064*/ 	.byte	0x00, 0xf0, 0x11, 0x00


	//----- nvinfo : EIATTR_KPARAM_INFO
	.align		4
.L_9673:
        /*0068*/ 	.byte	0x04, 0x17
        /*006a*/ 	.short	(.L_9675 - .L_9674)
.L_9674:
        /*006c*/ 	.word	0x00000000
        /*0070*/ 	.short	0x0001
        /*0072*/ 	.short	0x0004
        /*0074*/ 	.byte	0x00, 0xf0, 0x11, 0x00


	//----- nvinfo : EIATTR_KPARAM_INFO
	.align		4
.L_9675:
        /*0078*/ 	.byte	0x04, 0x17
        /*007a*/ 	.short	(.L_9677 - .L_9676)
.L_9676:
        /*007c*/ 	.word	0x00000000
        /*0080*/ 	.short	0x0000
        /*0082*/ 	.short	0x0000
        /*0084*/ 	.byte	0x00, 0xf0, 0x11, 0x00


	//----- nvinfo : EIATTR_SPARSE_MMA_MASK
	.align		4
.L_9677:
        /*0088*/ 	.byte	0x03, 0x50
        /*008a*/ 	.short	0x0000


	//----- nvinfo : EIATTR_MAXREG_COUNT
	.align		4
        /*008c*/ 	.byte	0x03, 0x1b
        /*008e*/ 	.short	0x00ff


	//----- nvinfo : EIATTR_NUM_BARRIERS
	.align		4
        /*0090*/ 	.byte	0x02, 0x4c
        /*0092*/ 	.byte	0x01
	.zero		1


	//----- nvinfo : EIATTR_MERCURY_ISA_VERSION
	.align		4
        /*0094*/ 	.byte	0x03, 0x5f
        /*0096*/ 	.short	0x0101


	//----- nvinfo : EIATTR_COOP_GROUP_MASK_REGIDS
	.align		4
        /*0098*/ 	.byte	0x04, 0x29
        /*009a*/ 	.short	(.L_9679 - .L_9678)


	//   ....[0]....
.L_9678:
        /*009c*/ 	.word	0xffffffff


	//----- nvinfo : EIATTR_COOP_GROUP_INSTR_OFFSETS
	.align		4
.L_9679:
        /*00a0*/ 	.byte	0x04, 0x28
        /*00a2*/ 	.short	(.L_9681 - .L_9680)


	//   ....[0]....
.L_9680:
        /*00a4*/ 	.word	0x00004a90


	//----- nvinfo : EIATTR_VRC_CTA_INIT_COUNT
	.align		4
.L_9681:
        /*00a8*/ 	.byte	0x02, 0x4a
	.zero		1
	.zero		1


	//----- nvinfo : EIATTR_EXIT_INSTR_OFFSETS
	.align		4
        /*00ac*/ 	.byte	0x04, 0x1c
        /*00ae*/ 	.short	(.L_9683 - .L_9682)


	//   ....[0]....
.L_9682:
        /*00b0*/ 	.word	0x00000560


	//   ....[1]....
        /*00b4*/ 	.word	0x00005c00


	//----- nvinfo : EIATTR_MAX_THREADS
	.align		4
.L_9683:
        /*00b8*/ 	.byte	0x04, 0x05
        /*00ba*/ 	.short	(.L_9685 - .L_9684)
.L_9684:
        /*00bc*/ 	.word	0x00000100
        /*00c0*/ 	.word	0x00000001
        /*00c4*/ 	.word	0x00000001


	//----- nvinfo : EIATTR_CRS_STACK_SIZE
	.align		4
.L_9685:
        /*00c8*/ 	.byte	0x04, 0x1e
        /*00ca*/ 	.short	(.L_9687 - .L_9686)
.L_9686:
        /*00cc*/ 	.word	0x00000000


	//----- nvinfo : EIATTR_CBANK_PARAM_SIZE
	.align		4
.L_9687:
        /*00d0*/ 	.byte	0x03, 0x19
        /*00d2*/ 	.short	0x0030


	//----- nvinfo : EIATTR_PARAM_CBANK
	.align		4
        /*00d4*/ 	.byte	0x04, 0x0a
        /*00d6*/ 	.short	(.L_9689 - .L_9688)
	.align		4
.L_9688:
        /*00d8*/ 	.word	index@(.nv.constant0._Z9cuda_gemmIiLi256ELi4ELi1ELi16ELi64ELi64ELi32ELi0ELi0EEviiiPT_S1_S1_ii)
        /*00dc*/ 	.short	0x0380
        /*00de*/ 	.short	0x0030


	//----- nvinfo : EIATTR_SW_WAR
	.align		4
.L_9689:
        /*00e0*/ 	.byte	0x04, 0x36
        /*00e2*/ 	.short	(.L_9691 - .L_9690)
.L_9690:
        /*00e4*/ 	.word	0x00000008
.L_9691:


//--------------------- .nv.info._Z9cuda_gemmIiLi256ELi4ELi1ELi16ELi32ELi32ELi32ELi1ELi1EEviiiPT_S1_S1_ii --------------------------
	.section	.nv.info._Z9cuda_gemmIiLi256ELi4ELi1ELi16ELi32ELi32ELi32ELi1ELi1EEviiiPT_S1_S1_ii,"",@"SHT_CUDA_INFO"
	.sectionflags	@""
	.align	4


	//----- nvinfo : EIATTR_CUDA_API_VERSION
	.align		4
        /*0000*/ 	.byte	0x04, 0x37
        /*0002*/ 	.short	(.L_9693 - .L_9692)
.L_9692:
        /*0004*/ 	.word	0x00000082


	//----- nvinfo : EIATTR_KPARAM_INFO
	.align		4
.L_9693:
        /*0008*/ 	.byte	0x04, 0x17
        /*000a*/ 	.short	(.L_9695 - .L_9694)
.L_9694:
        /*000c*/ 	.word	0x00000000
        /*0010*/ 	.short	0x0007
        /*0012*/ 	.short	0x002c
        /*0014*/ 	.byte	0x00, 0xf0, 0x11, 0x00


	//----- nvinfo : EIATTR_KPARAM_INFO
	.align		4
.L_9695:
        /*0018*/ 	.byte	0x04, 0x17
        /*001a*/ 	.short	(.L_9697 - .L_9696)
.L_9696:
        /*001c*/ 	.word	0x00000000
        /*0020*/ 	.short	0x0006
        /*0022*/ 	.short	0x0028
        /*0024*/ 	.byte	0x00, 0xf0, 0x11, 0x00


	//----- nvinfo : EIATTR_KPARAM_INFO
	.align		4
.L_9697:
        /*0028*/ 	.byte	0x04, 0x17
        /*002a*/ 	.short	(.L_9699 - .L_9698)
.L_9698:
        /*002c*/ 	.word	0x00000000
        /*0030*/ 	.short	0x0005
        /*0032*/ 	.short	0x0020
        /*0034*/ 	.byte	0x00, 0xf5, 0x21, 0x00


	//----- nvinfo : EIATTR_KPARAM_INFO
	.align		4
.L_9699:
        /*0038*/ 	.byte	0x04, 0x17
        /*003a*/ 	.short	(.L_9701 - .L_9700)
.L_9700:
        /*003c*/ 	.word	0x00000000
        /*0040*/ 	.short	0x0004
        /*0042*/ 	.short	0x0018
        /*0044*/ 	.byte	0x00, 0xf5, 0x21, 0x00


	//----- nvinfo : EIATTR_KPARAM_INFO
	.align		4
.L_9701:
        /*0048*/ 	.byte	0x04, 0x17
        /*004a*/ 	.short	(.L_9703 - .L_9702)
.L_9702:
        /*004c*/ 	.word	0x00000000
        /*0050*/ 	.short	0x0003
        /*0052*/ 	.short	0x0010
        /*0054*/ 	.byte	0x00, 0xf5, 0x21, 0x00


	//----- nvinfo : EIATTR_KPARAM_INFO
	.align		4
.L_9703:
        /*0058*/ 	.byte	0x04, 0x17
        /*005a*/ 	.short	(.L_9705 - .L_9704)
.L_9704:
        /*005c*/ 	.word	0x00000000
        /*0060*/ 	.short	0x0002
        /*0062*/ 	.short	0x0008
        /*0064*/ 	.byte	0x00, 0xf0, 0x11, 0x00


	//----- nvinfo : EIATTR_KPARAM_INFO
	.align		4
.L_9705:
        /*0068*/ 	.byte	0x04, 0x17
        /*006a*/ 	.short	(.L_9707 - .L_9706)
.L_9706:
        /*006c*/ 	.word	0x00000000
        /*0070*/ 	.short	0x0001
        /*0072*/ 	.short	0x0004
        /*0074*/ 	.byte	0x00, 0xf0, 0x11, 0x00


	//----- nvinfo : EIATTR_KPARAM_INFO
	.align		4
.L_9707:
        /*0078*/ 	.byte	0x04, 0x17
        /*007a*/ 	.short	(.L_9709 - .L_9708)
.L_9708:
        /*007c*/ 	.word	0x00000000
        /*0080*/ 	.short	0x0000
        /*0082*/ 	.short	0x0000
        /*0084*/ 	.byte	0x00, 0xf0, 0x11, 0x00


	//----- nvinfo : EIATTR_SPARSE_MMA_MASK
	.align		4
.L_9709:
        /*0088*/ 	.byte	0x03, 0x50
        /*008a*/ 	.short	0x0000


	//----- nvinfo : EIATTR_MAXREG_COUNT
	.align		4
        /*008c*/ 	.byte	0x03, 0x1b
        /*008e*/ 	.short	0x00ff


	//----- nvinfo : EIATTR_NUM_BARRIERS
	.align		4
        /*0090*/ 	.byte	0x02, 0x4c
        /*0092*/ 	.byte	0x01
	.zero		1


	//----- nvinfo : EIATTR_MERCURY_ISA_VERSION
	.align		4
        /*0094*/ 	.byte	0x03, 0x5f
        /*0096*/ 	.short	0x0101


	//----- nvinfo : EIATTR_VRC_CTA_INIT_COUNT
	.align		4
        /*0098*/ 	.byte	0x02, 0x4a
	.zero		1
	.zero		1


	//----- nvinfo : EIATTR_EXIT_INSTR_OFFSETS
	.align		4
        /*009c*/ 	.byte	0x04, 0x1c
        /*009e*/ 	.short	(.L_9711 - .L_9710)


	//   ....[0]....
.L_9710:
        /*00a0*/ 	.word	0x00000530


	//   ....[1]....
        /*00a4*/ 	.word	0x000011b0


	//----- nvinfo : EIATTR_MAX_THREADS
	.align		4
.L_9711:
        /*00a8*/ 	.byte	0x04, 0x05
        /*00aa*/ 	.short	(.L_9713 - .L_9712)
.L_9712:
        /*00ac*/ 	.word	0x00000100
        /*00b0*/ 	.word	0x00000001
        /*00b4*/ 	.word	0x00000001


	//----- nvinfo : EIATTR_CRS_STACK_SIZE
	.align		4
.L_9713:
        /*00b8*/ 	.byte	0x04, 0x1e
        /*00ba*/ 	.short	(.L_9715 - .L_9714)
.L_9714:
        /*00bc*/ 	.word	0x00000000


	//----- nvinfo : EIATTR_CBANK_PARAM_SIZE
	.align		4
.L_9715:
        /*00c0*/ 	.byte	0x03, 0x19
        /*00c2*/ 	.short	0x0030


	//----- nvinfo : EIATTR_PARAM_CBANK
	.align		4
        /*00c4*/ 	.byte	0x04, 0x0a
        /*00c6*/ 	.short	(.L_9717 - .L_9716)
	.align		4
.L_9716:
        /*00c8*/ 	.word	index@(.nv.constant0._Z9cuda_gemmIiLi256ELi4ELi1ELi16ELi32ELi32ELi32ELi1ELi1EEviiiPT_S1_S1_ii)
        /*00cc*/ 	.short	0x0380
        /*00ce*/ 	.short	0x0030


	//----- nvinfo : EIATTR_SW_WAR
	.align		4
.L_9717:
        /*00d0*/ 	.byte	0x04, 0x36
        /*00d2*/ 	.short	(.L_9719 - .L_9718)
.L_9718:
        /*00d4*/ 	.word	0x00000008
.L_9719:


//--------------------- .nv.info._Z9cuda_gemmIiLi256ELi4ELi1ELi16ELi32ELi32ELi32ELi1ELi0EEviiiPT_S1_S1_ii --------------------------
	.section	.nv.info._Z9cuda_gemmIiLi256ELi4ELi1ELi16ELi32ELi32ELi32ELi1ELi0EEviiiPT_S1_S1_ii,"",@"SHT_CUDA_INFO"
	.sectionflags	@""
	.align	4


	//----- nvinfo : EIATTR_CUDA_API_VERSION
	.align		4
        /*0000*/ 	.byte	0x04, 0x37
        /*0002*/ 	.short	(.L_9721 - .L_9720)
.L_9720:
        /*0004*/ 	.word	0x00000082


	//----- nvinfo : EIATTR_KPARAM_INFO
	.align		4
.L_9721:
        /*0008*/ 	.byte	0x04, 0x17
        /*000a*/ 	.short	(.L_9723 - .L_9722)
.L_9722:
        /*000c*/ 	.word	0x00000000
        /*0010*/ 	.short	0x0007
        /*0012*/ 	.short	0x002c
        /*0014*/ 	.byte	0x00, 0xf0, 0x11, 0x00


	//----- nvinfo : EIATTR_KPARAM_INFO
	.align		4
.L_9723:
        /*0018*/ 	.byte	0x04, 0x17
        /*001a*/ 	.short	(.L_9725 - .L_9724)
.L_9724:
        /*001c*/ 	.word	0x00000000
        /*0020*/ 	.short	0x0006
        /*0022*/ 	.short	0x0028
        /*0024*/ 	.byte	0x00, 0xf0, 0x11, 0x00


	//----- nvinfo : EIATTR_KPARAM_INFO
	.align		4
.L_9725:
        /*0028*/ 	.byte	0x04, 0x17
        /*002a*/ 	.short	(.L_9727 - .L_9726)
.L_9726:
        /*002c*/ 	.word	0x00000000
        /*0030*/ 	.short	0x0005
        /*0032*/ 	.short	0x0020
        /*0034*/ 	.byte	0x00, 0xf5, 0x21, 0x00


	//----- nvinfo : EIATTR_KPARAM_INFO
	.align		4
.L_9727:
        /*0038*/ 	.byte	0x04, 0x17
        /*003a*/ 	.short	(.L_9729 - .L_9728)
.L_9728:
        /*003c*/ 	.word	0x00000000
        /*0040*/ 	.short	0x0004
        /*0042*/ 	.short	0x0018
        /*0044*/ 	.byte	0x00, 0xf5, 0x21, 0x00


	//----- nvinfo : EIATTR_KPARAM_INFO
	.align		4
.L_9729:
        /*0048*/ 	.byte	0x04, 0x17
        /*004a*/ 	.short	(.L_9731 - .L_9730)
.L_9730:
        /*004c*/ 	.word	0x00000000
        /*0050*/ 	.short	0x0003
        /*0052*/ 	.short	0x0010
        /*0054*/ 	.byte	0x00, 0xf5, 0x21, 0x00


	//----- nvinfo : EIATTR_KPARAM_INFO
	.align		4
.L_9731:
        /*0058*/ 	.byte	0x04, 0x17
        /*005a*/ 	.short	(.L_9733 - .L_9732)
.L_9732:
        /*005c*/ 	.word	0x00000000
        /*0060*/ 	.short	0x0002
        /*0062*/ 	.short	0x0008
        /*0064*/ 	.byte	0x00, 0xf0, 0x11, 0x00


	//----- nvinfo : EIATTR_KPARAM_INFO
	.align		4
.L_9733:
        /*0068*/ 	.byte	0x04, 0x17
        /*006a*/ 	.short	(.L_9735 - .L_9734)
.L_9734:
        /*006c*/ 	.word	0x00000000
        /*0070*/ 	.short	0x0001
        /*0072*/ 	.short	0x0004
        /*0074*/ 	.byte	0x00, 0xf0, 0x11, 0x00


	//----- nvinfo : EIATTR_KPARAM_INFO
	.align		4
.L_9735:
        /*0078*/ 	.byte	0x04, 0x17
        /*007a*/ 	.short	(.L_9737 - .L_9736)
.L_9736:
        /*007c*/ 	.word	0x00000000
        /*0080*/ 	.short	0x0000
        /*0082*/ 	.short	0x0000
        /*0084*/ 	.byte	0x00, 0xf0, 0x11, 0x00


	//----- nvinfo : EIATTR_SPARSE_MMA_MASK
	.align		4
.L_9737:
        /*0088*/ 	.byte	0x03, 0x50
        /*008a*/ 	.short	0x0000


	//----- nvinfo : EIATTR_MAXREG_COUNT
	.align		4
        /*008c*/ 	.byte	0x03, 0x1b
        /*008e*/ 	.short	0x00ff


	//----- nvinfo : EIATTR_NUM_BARRIERS
	.align		4
        /*0090*/ 	.byte	0x02, 0x4c
        /*0092*/ 	.byte	0x01
	.zero		1


	//----- nvinfo : EIATTR_ANNOTATIONS
	.align		4
        /*0094*/ 	.byte	0x04, 0x55
        /*0096*/ 	.short	(.L_9739 - .L_9738)


	//   ....[0]....
.L_9738:
        /*0098*/ 	.word	0x00000001
        /*009c*/ 	.byte	0x70, 0x10, 0x00, 0x00, 0x01, 0x00, 0x00, 0x00, 0x10, 0x13, 0x00, 0x00, 0x01, 0x00, 0x00, 0x00
        /*00ac*/ 	.byte	0xc0, 0x16, 0x00, 0x00, 0x01, 0x00, 0x00, 0x00, 0xc0, 0x53, 0x00, 0x00


	//----- nvinfo : EIATTR_MERCURY_ISA_VERSION
	.align		4
.L_9739:
        /*00b8*/ 	.byte	0x03, 0x5f
        /*00ba*/ 	.short	0x0101


	//----- nvinfo : EIATTR_COOP_GROUP_MASK_REGIDS
	.align		4
        /*00bc*/ 	.byte	0x04, 0x29
        /*00be*/ 	.short	(.L_9741 - .L_9740)


	//   ....[0]....
.L_9740:
        /*00c0*/ 	.word	0xffffffff


	//   ....[1]....
        /*00c4*/ 	.word	0xffffffff


	//   ....[2]....
        /*00c8*/ 	.word	0xffffffff


	//   ....[3]....
        /*00cc*/ 	.word	0xffffffff


	//   ....[4]....
        /*00d0*/ 	.word	0xffffffff


	//   ....[5]....
        /*00d4*/ 	.word	0xffffffff


	//   ....[6]....
        /*00d8*/ 	.word	0xffffffff


	//   ....[7]....
        /*00dc*/ 	.word	0xffffffff


	//   ....[8]....
        /*00e0*/ 	.word	0xffffffff


	//   ....[9]....
        /*00e4*/ 	.word	0xffffffff


	//   ....[10]....
        /*00e8*/ 	.word	0xffffffff


	//   ....[11]....
        /*00ec*/ 	.word	0xffffffff


	//   ....[12]....
        /*00f0*/ 	.word	0xffffffff


	//   ....[13]....
        /*00f4*/ 	.word	0xffffffff


	//   ....[14]....
        /*00f8*/ 	.word	0xffffffff


	//   ....[15]....
        /*00fc*/ 	.word	0xffffffff


	//   ....[16]....
        /*0100*/ 	.word	0xffffffff


	//   ....[17]....
        /*0104*/ 	.word	0xffffffff


	//   ....[18]....
        /*0108*/ 	.word	0xffffffff


	//   ....[19]....
        /*010c*/ 	.word	0xffffffff


	//   ....[20]....
        /*0110*/ 	.word	0xffffffff


	//   ....[21]....
        /*0114*/ 	.word	0xffffffff


	//   ....[22]....
        /*0118*/ 	.word	0xffffffff


	//   ....[23]....
        /*011c*/ 	.word	0xffffffff


	//   ....[24]....
        /*0120*/ 	.word	0xffffffff


	//   ....[25]....
        /*0124*/ 	.word	0xffffffff


	//   ....[26]....
        /*0128*/ 	.word	0xffffffff


	//   ....[27]....
        /*012c*/ 	.word	0xffffffff


	//   ....[28]....
        /*0130*/ 	.word	0xffffffff


	//   ....[29]....
        /*0134*/ 	.word	0xffffffff


	//   ....[30]....
        /*0138*/ 	.word	0xffffffff


	//   ....[31]....
        /*013c*/ 	.word	0xffffffff


	//   ....[32]....
        /*0140*/ 	.word	0xffffffff


	//   ....[33]....
        /*0144*/ 	.word	0xffffffff


	//   ....[34]....
        /*0148*/ 	.word	0xffffffff


	//   ....[35]....
        /*014c*/ 	.word	0xffffffff


	//   ....[36]....
        /*0150*/ 	.word	0xffffffff


	//   ....[37]....
        /*0154*/ 	.word	0xffffffff


	//   ....[38]....
        /*0158*/ 	.word	0xffffffff


	//   ....[39]....
        /*015c*/ 	.word	0xffffffff


	//   ....[40]....
        /*0160*/ 	.word	0xffffffff


	//   ....[41]....
        /*0164*/ 	.word	0xffffffff


	//   ....[42]....
        /*0168*/ 	.word	0xffffffff


	//   ....[43]....
        /*016c*/ 	.word	0xffffffff


	//   ....[44]....
        /*0170*/ 	.word	0xffffffff


	//   ....[45]....
        /*0174*/ 	.word	0xffffffff


	//   ....[46]....
        /*0178*/ 	.word	0xffffffff


	//   ....[47]....
        /*017c*/ 	.word	0xffffffff


	//   ....[48]....
        /*0180*/ 	.word	0xffffffff


	//   ....[49]....
        /*0184*/ 	.word	0x0500001c


	//   ....[50]....
        /*0188*/ 	.word	0x0500001c


	//   ....[51]....
        /*018c*/ 	.word	0x0500001c


	//   ....[52]....
        /*0190*/ 	.word	0x0500001c


	//   ....[53]....
        /*0194*/ 	.word	0x0500001c


	//   ....[54]....
        /*0198*/ 	.word	0x0500001c


	//   ....[55]....
        /*019c*/ 	.word	0x0500001c


	//   ....[56]....
        /*01a0*/ 	.word	0x0500001c


	//   ....[57]....
        /*01a4*/ 	.word	0x0500001c


	//   ....[58]....
        /*01a8*/ 	.word	0x0500001c


	//   ....[59]....
        /*01ac*/ 	.word	0x0500001c


	//   ....[60]....
        /*01b0*/ 	.word	0x0500001c


	//   ....[61]....
        /*01b4*/ 	.word	0x0500001c


	//   ....[62]....
        /*01b8*/ 	.word	0x0500001c


	//   ....[63]....
        /*01bc*/ 	.word	0x0500001c


	//   ....[64]....
        /*01c0*/ 	.word	0x0500001c


	//   ....[65]....
        /*01c4*/ 	.word	0x0500001c


	//   ....[66]....
        /*01c8*/ 	.word	0x0500001c


	//   ....[67]....
        /*01cc*/ 	.word	0x0500001c


	//   ....[68]....
        /*01d0*/ 	.word	0x0500001c


	//   ....[69]....
        /*01d4*/ 	.word	0x0500001c


	//   ....[70]....
        /*01d8*/ 	.word	0x0500001c


	//   ....[71]....
        /*01dc*/ 	.word	0x0500001c


	//   ....[72]....
        /*01e0*/ 	.word	0x0500001c


	//   ....[73]....
        /*01e4*/ 	.word	0x0500001c


	//   ....[74]....
        /*01e8*/ 	.word	0x0500001c


	//   ....[75]....
        /*01ec*/ 	.word	0x0500001c


	//   ....[76]....
        /*01f0*/ 	.word	0x0500001c


	//   ....[77]....
        /*01f4*/ 	.word	0x0500001c


	//   ....[78]....
        /*01f8*/ 	.word	0x0500001c


	//   ....[79]....
        /*01fc*/ 	.word	0x0500001c


	//   ....[80]....
        /*0200*/ 	.word	0x0500001c


	//   ....[81]....
        /*0204*/ 	.word	0x0500001c


	//   ....[82]....
        /*0208*/ 	.word	0x0500001c


	//   ....[83]....
        /*020c*/ 	.word	0x0500001c


	//   ....[84]....
        /*0210*/ 	.word	0x0500001c


	//   ....[85]....
        /*0214*/ 	.word	0x0500001c


	//   ....[86]....
        /*0218*/ 	.word	0x0500001c


	//   ....[87]....
        /*021c*/ 	.word	0x0500001c


	//   ....[88]....
        /*0220*/ 	.word	0x0500001c


	//   ....[89]....
        /*0224*/ 	.word	0x0500001c


	//   ....[90]....
        /*0228*/ 	.word	0x0500001c


	//   ....[91]....
        /*022c*/ 	.word	0x0500001c


	//   ....[92]....
        /*0230*/ 	.word	0x0500001c


	//   ....[93]....
        /*0234*/ 	.word	0x0500001c


	//   ....[94]....
        /*0238*/ 	.word	0x0500001c


	//   ....[95]....
        /*023c*/ 	.word	0x0500001c


	//   ....[96]....
        /*0240*/ 	.word	0x0500001c


	//----- nvinfo : EIATTR_COOP_GROUP_INSTR_OFFSETS
	.align		4
.L_9741:
        /*0244*/ 	.byte	0x04, 0x28
        /*0246*/ 	.short	(.L_9743 - .L_9742)


	//   ....[0]....
.L_9742:
        /*0248*/ 	.word	0x00002510


	//   ....[1]....
        /*024c*/ 	.word	0x00002560


	//   ....[2]....
        /*0250*/ 	.word	0x000025b0


	//   ....[3]....
        /*0254*/ 	.word	0x00002600


	//   ....[4]....
        /*0258*/ 	.word	0x00002650


	//   ....[5]....
        /*025c*/ 	.word	0x000026c0


	//   ....[6]....
        /*0260*/ 	.word	0x00002720


	//   ....[7]....
        /*0264*/ 	.word	0x00002780


	//   ....[8]....
        /*0268*/ 	.word	0x000027e0


	//   ....[9]....
        /*026c*/ 	.word	0x00002840


	//   ....[10]....
        /*0270*/ 	.word	0x000028a0


	//   ....[11]....
        /*0274*/ 	.word	0x00002900


	//   ....[12]....
        /*0278*/ 	.word	0x00002960


	//   ....[13]....
        /*027c*/ 	.word	0x000029c0


	//   ....[14]....
        /*0280*/ 	.word	0x00002a20


	//   ....[15]....
        /*0284*/ 	.word	0x00002a80


	//   ....[16]....
        /*0288*/ 	.word	0x000037b0


	//   ....[17]....
        /*028c*/ 	.word	0x00003800


	//   ....[18]....
        /*0290*/ 	.word	0x00003850


	//   ....[19]....
        /*0294*/ 	.word	0x000038a0


	//   ....[20]....
        /*0298*/ 	.word	0x000038f0


	//   ....[21]....
        /*029c*/ 	.word	0x00003960


	//   ....[22]....
        /*02a0*/ 	.word	0x000039c0


	//   ....[23]....
        /*02a4*/ 	.word	0x00003a20


	//   ....[24]....
        /*02a8*/ 	.word	0x00003a80


	//   ....[25]....
        /*02ac*/ 	.word	0x00003ae0


	//   ....[26]....
        /*02b0*/ 	.word	0x00003b40


	//   ....[27]....
        /*02b4*/ 	.word	0x00003ba0


	//   ....[28]....
        /*02b8*/ 	.word	0x00003c00


	//   ....[29]....
        /*02bc*/ 	.word	0x00003c60


	//   ....[30]....
        /*02c0*/ 	.word	0x00003cc0


	//   ....[31]....
        /*02c4*/ 	.word	0x00003d20


	//   ....[32]....
        /*02c8*/ 	.word	0x00004a10


	//   ....[33]....
        /*02cc*/ 	.word	0x00004a60


	//   ....[34]....
        /*02d0*/ 	.word	0x00004ab0


	//   ....[35]....
        /*02d4*/ 	.word	0x00004b00


	//   ....[36]....
        /*02d8*/ 	.word	0x00004b70


	//   ....[37]....
        /*02dc*/ 	.word	0x00004bd0


	//   ....[38]....
        /*02e0*/ 	.word	0x00004c30


	//   ....[39]....
        /*02e4*/ 	.word	0x00004c90


	//   ....[40]....
        /*02e8*/ 	.word	0x00004cf0


	//   ....[41]....
        /*02ec*/ 	.word	0x00004d50


	//   ....[42]....
        /*02f0*/ 	.word	0x00004db0


	//   ....[43]....
        /*02f4*/ 	.word	0x00004e10


	//   ....[44]....
        /*02f8*/ 	.word	0x00004e70


	//   ....[45]....
        /*02fc*/ 	.word	0x00004ed0


	//   ....[46]....
        /*0300*/ 	.word	0x00004f30


	//   ....[47]....
        /*0304*/ 	.word	0x00004f90


	//   ....[48]....
        /*0308*/ 	.word	0x00004ff0


	//   ....[49]....
        /*030c*/ 	.word	0x00005730


	//   ....[50]....
        /*0310*/ 	.word	0x000057b0


	//   ....[51]....
        /*0314*/ 	.word	0x00005830


	//   ....[52]....
        /*0318*/ 	.word	0x000058b0


	//   ....[53]....
        /*031c*/ 	.word	0x00005930


	//   ....[54]....
        /*0320*/ 	.word	0x000059b0


	//   ....[55]....
        /*0324*/ 	.word	0x00005a30


	//   ....[56]....
        /*0328*/ 	.word	0x00005ab0


	//   ....[57]....
        /*032c*/ 	.word	0x00005b30


	//   ....[58]....
        /*0330*/ 	.word	0x00005bb0


	//   ....[59]....
        /*0334*/ 	.word	0x00005c30


	//   ....[60]....
        /*0338*/ 	.word	0x00005cb0


	//   ....[61]....
        /*033c*/ 	.word	0x00005d30


	//   ....[62]....
        /*0340*/ 	.word	0x00005db0


	//   ....[63]....
        /*0344*/ 	.word	0x00005e30


	//   ....[64]....
        /*0348*/ 	.word	0x00005eb0


	//   ....[65]....
        /*034c*/ 	.word	0x00005f30


	//   ....[66]....
        /*0350*/ 	.word	0x00005fb0


	//   ....[67]....
        /*0354*/ 	.word	0x00006030


	//   ....[68]....
        /*0358*/ 	.word	0x000060b0


	//   ....[69]....
        /*035c*/ 	.word	0x00006130


	//   ....[70]....
        /*0360*/ 	.word	0x000061b0


	//   ....[71]....
        /*0364*/ 	.word	0x00006230


	//   ....[72]....
        /*0368*/ 	.word	0x000062b0


	//   ....[73]....
        /*036c*/ 	.word	0x00006330


	//   ....[74]....
        /*0370*/ 	.word	0x000063b0


	//   ....[75]....
        /*0374*/ 	.word	0x00006430


	//   ....[76]....
        /*0378*/ 	.word	0x000064b0


	//   ....[77]....
        /*037c*/ 	.word	0x00006530


	//   ....[78]....
        /*0380*/ 	.word	0x000065b0


	//   ....[79]....
        /*0384*/ 	.word	0x00006630


	//   ....[80]....
        /*0388*/ 	.word	0x000066b0


	//   ....[81]....
        /*038c*/ 	.word	0x00006720


	//   ....[82]....
        /*0390*/ 	.word	0x000067a0


	//   ....[83]....
        /*0394*/ 	.word	0x00006820


	//   ....[84]....
        /*0398*/ 	.word	0x000068a0


	//   ....[85]....
        /*039c*/ 	.word	0x00006920


	//   ....[86]....
        /*03a0*/ 	.word	0x000069a0


	//   ....[87]....
        /*03a4*/ 	.word	0x00006a20


	//   ....[88]....
        /*03a8*/ 	.word	0x00006aa0


	//   ....[89]....
        /*03ac*/ 	.word	0x00006b20


	//   ....[90]....
        /*03b0*/ 	.word	0x00006ba0


	//   ....[91]....
        /*03b4*/ 	.word	0x00006c20


	//   ....[92]....
        /*03b8*/ 	.word	0x00006ca0


	//   ....[93]....
        /*03bc*/ 	.word	0x00006d20


	//   ....[94]....
        /*03c0*/ 	.word	0x00006da0


	//   ....[95]....
        /*03c4*/ 	.word	0x00006e20


	//   ....[96]....
        /*03c8*/ 	.word	0x00006ea0


	//----- nvinfo : EIATTR_VRC_CTA_INIT_COUNT
	.align		4
.L_9743:
        /*03cc*/ 	.byte	0x02, 0x4a
	.zero		1
	.zero		1


	//----- nvinfo : EIATTR_EXIT_INSTR_OFFSETS
	.align		4
        /*03d0*/ 	.byte	0x04, 0x1c
        /*03d2*/ 	.short	(.L_9745 - .L_9744)


	//   ....[0]....
.L_9744:
        /*03d4*/ 	.word	0x00000880


	//   ....[1]....
        /*03d8*/ 	.word	0x000056e0


	//----- nvinfo : EIATTR_MAX_THREADS
	.align		4
.L_9745:
        /*03dc*/ 	.byte	0x04, 0x05
        /*03de*/ 	.short	(.L_9747 - .L_9746)
.L_9746:
        /*03e0*/ 	.word	0x00000100
        /*03e4*/ 	.word	0x00000001
        /*03e8*/ 	.word	0x00000001


	//----- nvinfo : EIATTR_CRS_STACK_SIZE
	.align		4
.L_9747:
        /*03ec*/ 	.byte	0x04, 0x1e
        /*03ee*/ 	.short	(.L_9749 - .L_9748)
.L_9748:
        /*03f0*/ 	.word	0x00000000


	//----- nvinfo : EIATTR_CBANK_PARAM_SIZE
	.align		4
.L_9749:
        /*03f4*/ 	.byte	0x03, 0x19
        /*03f6*/ 	.short	0x0030


	//----- nvinfo : EIATTR_PARAM_CBANK
	.align		4
        /*03f8*/ 	.byte	0x04, 0x0a
        /*03fa*/ 	.short	(.L_9751 - .L_9750)
	.align		4
.L_9750:
        /*03fc*/ 	.word	index@(.nv.constant0._Z9cuda_gemmIiLi256ELi4ELi1ELi16ELi32ELi32ELi32ELi1ELi0EEviiiPT_S1_S1_ii)
        /*0400*/ 	.short	0x0380
        /*0402*/ 	.short	0x0030


	//----- nvinfo : EIATTR_SW_WAR
	.align		4
.L_9751:
        /*0404*/ 	.byte	0x04, 0x36
        /*0406*/ 	.short	(.L_9753 - .L_9752)
.L_9752:
        /*0408*/ 	.word	0x00000008
.L_9753:


//--------------------- .nv.info._Z9cuda_gemmIiLi256ELi4ELi1ELi16ELi32ELi32ELi32ELi0ELi1EEviiiPT_S1_S1_ii --------------------------
	.section	.nv.info._Z9cuda_gemmIiLi256ELi4ELi1ELi16ELi32ELi32ELi32ELi0ELi1EEviiiPT_S1_S1_ii,"",@"SHT_CUDA_INFO"
	.sectionflags	@""
	.align	4


	//----- nvinfo : EIATTR_CUDA_API_VERSION
	.align		4
        /*0000*/ 	.byte	0x04, 0x37
        /*0002*/ 	.short	(.L_9755 - .L_9754)
.L_9754:
        /*0004*/ 	.word	0x00000082


	//----- nvinfo : EIATTR_KPARAM_INFO
	.align		4
.L_9755:
        /*0008*/ 	.byte	0x04, 0x17
        /*000a*/ 	.short	(.L_9757 - .L_9756)
.L_9756:
        /*000c*/ 	.word	0x00000000
        /*0010*/ 	.short	0x0007
        /*0012*/ 	.short	0x002c
        /*0014*/ 	.byte	0x00, 0xf0, 0x11, 0x00


	//----- nvinfo : EIATTR_KPARAM_INFO
	.align		4
.L_9757:
        /*0018*/ 	.byte	0x04, 0x17
        /*001a*/ 	.short	(.L_9759 - .L_9758)
.L_9758:
        /*001c*/ 	.word	0x00000000
        /*0020*/ 	.short	0x0006
        /*0022*/ 	.short	0x0028
        /*0024*/ 	.byte	0x00, 0xf0, 0x11, 0x00


	//----- nvinfo : EIATTR_KPARAM_INFO
	.align		4
.L_9759:
        /*0028*/ 	.byte	0x04, 0x17
        /*002a*/ 	.short	(.L_9761 - .L_9760)
.L_9760:
        /*002c*/ 	.word	0x00000000
        /*0030*/ 	.short	0x0005
        /*0032*/ 	.short	0x0020
        /*0034*/ 	.byte	0x00, 0xf5, 0x21, 0x00


	//----- nvinfo : EIATTR_KPARAM_INFO
	.align		4
.L_9761:
        /*0038*/ 	.byte	0x04, 0x17
        /*003a*/ 	.short	(.L_9763 - .L_9762)
.L_9762:
        /*003c*/ 	.word	0x00000000
        /*0040*/ 	.short	0x0004
        /*0042*/ 	.short	0x0018
        /*0044*/ 	.byte	0x00, 0xf5, 0x21, 0x00


	//----- nvinfo : EIATTR_KPARAM_INFO
	.align		4
.L_9763:
        /*0048*/ 	.byte	0x04, 0x17
        /*004a*/ 	.short	(.L_9765 - .L_9764)
.L_9764:
        /*004c*/ 	.word	0x00000000
        /*0050*/ 	.short	0x0003
        /*0052*/ 	.short	0x0010
        /*0054*/ 	.byte	0x00, 0xf5, 0x21, 0x00


	//----- nvinfo : EIATTR_KPARAM_INFO
	.align		4
.L_9765:
        /*0058*/ 	.byte	0x04, 0x17
        /*005a*/ 	.short	(.L_9767 - .L_9766)
.L_9766:
        /*005c*/ 	.word	0x00000000
        /*0060*/ 	.short	0x0002
        /*0062*/ 	.short	0x0008
        /*0064*/ 	.byte	0x00, 0xf0, 0x11, 0x00


	//----- nvinfo : EIATTR_KPARAM_INFO
	.align		4
.L_9767:
        /*0068*/ 	.byte	0x04, 0x17
        /*006a*/ 	.short	(.L_9769 - .L_9768)
.L_9768:
        /*006c*/ 	.word	0x00000000
        /*0070*/ 	.short	0x0001
        /*0072*/ 	.short	0x0004
        /*0074*/ 	.byte	0x00, 0xf0, 0x11, 0x00


	//----- nvinfo : EIATTR_KPARAM_INFO
	.align		4
.L_9769:
        /*0078*/ 	.byte	0x04, 0x17
        /*007a*/ 	.short	(.L_9771 - .L_9770)
.L_9770:
        /*007c*/ 	.word	0x00000000
        /*0080*/ 	.short	0x0000
        /*0082*/ 	.short	0x0000
        /*0084*/ 	.byte	0x00, 0xf0, 0x11, 0x00


	//----- nvinfo : EIATTR_SPARSE_MMA_MASK
	.align		4
.L_9771:
        /*0088*/ 	.byte	0x03, 0x50
        /*008a*/ 	.short	0x0000


	//----- nvinfo : EIATTR_MAXREG_COUNT
	.align		4
        /*008c*/ 	.byte	0x03, 0x1b
        /*008e*/ 	.short	0x00ff


	//----- nvinfo : EIATTR_NUM_BARRIERS
	.align		4
        /*0090*/ 	.byte	0x02, 0x4c
        /*0092*/ 	.byte	0x01
	.zero		1


	//----- nvinfo : EIATTR_MERCURY_ISA_VERSION
	.align		4
        /*0094*/ 	.byte	0x03, 0x5f
        /*0096*/ 	.short	0x0101


	//----- nvinfo : EIATTR_VRC_CTA_INIT_COUNT
	.align		4
        /*0098*/ 	.byte	0x02, 0x4a
	.zero		1
	.zero		1


	//----- nvinfo : EIATTR_EXIT_INSTR_OFFSETS
	.align		4
        /*009c*/ 	.byte	0x04, 0x1c
        /*009e*/ 	.short	(.L_9773 - .L_9772)


	//   ....[0]....
.L_9772:
        /*00a0*/ 	.word	0x00000530


	//   ....[1]....
        /*00a4*/ 	.word	0x00000c20


	//----- nvinfo : EIATTR_MAX_THREADS
	.align		4
.L_9773:
        /*00a8*/ 	.byte	0x04, 0x05
        /*00aa*/ 	.short	(.L_9775 - .L_9774)
.L_9774:
        /*00ac*/ 	.word	0x00000100
        /*00b0*/ 	.word	0x00000001
        /*00b4*/ 	.word	0x00000001


	//----- nvinfo : EIATTR_CRS_STACK_SIZE
	.align		4
.L_9775:
        /*00b8*/ 	.byte	0x04, 0x1e
        /*00ba*/ 	.short	(.L_9777 - .L_9776)
.L_9776:
        /*00bc*/ 	.word	0x00000000


	//----- nvinfo : EIATTR_CBANK_PARAM_SIZE
	.align		4
.L_9777:
        /*00c0*/ 	.byte	0x03, 0x19
        /*00c2*/ 	.short	0x0030


	//----- nvinfo : EIATTR_PARAM_CBANK
	.align		4
        /*00c4*/ 	.byte	0x04, 0x0a
        /*00c6*/ 	.short	(.L_9779 - .L_9778)
	.align		4
.L_9778:
        /*00c8*/ 	.word	index@(.nv.constant0._Z9cuda_gemmIiLi256ELi4ELi1ELi16ELi32ELi32ELi32ELi0ELi1EEviiiPT_S1_S1_ii)
        /*00cc*/ 	.short	0x0380
        /*00ce*/ 	.short	0x0030


	//----- nvinfo : EIATTR_SW_WAR
	.align		4
.L_9779:
        /*00d0*/ 	.byte	0x04, 0x36
        /*00d2*/ 	.short	(.L_9781 - .L_9780)
.L_9780:
        /*00d4*/ 	.word	0x00000008
.L_9781:


//--------------------- .nv.info._Z9cuda_gemmIiLi256ELi4ELi1ELi16ELi32ELi32ELi32ELi0ELi0EEviiiPT_S1_S1_ii --------------------------
	.section	.nv.info._Z9cuda_gemmIiLi256ELi4ELi1ELi16ELi32ELi32ELi32ELi0ELi0EEviiiPT_S1_S1_ii,"",@"SHT_CUDA_INFO"
	.sectionflags	@""
	.align	4


	//----- nvinfo : EIATTR_CUDA_API_VERSION
	.align		4
        /*0000*/ 	.byte	0x04, 0x37
        /*0002*/ 	.short	(.L_9783 - .L_9782)
.L_9782:
        /*0004*/ 	.word	0x00000082


	//----- nvinfo : EIATTR_KPARAM_INFO
	.align		4
.L_9783:
        /*0008*/ 	.byte	0x04, 0x17
        /*000a*/ 	.short	(.L_9785 - .L_9784)
.L_9784:
        /*000c*/ 	.word	0x00000000
        /*0010*/ 	.short	0x0007
        /*0012*/ 	.short	0x002c
        /*0014*/ 	.byte	0x00, 0xf0, 0x11, 0x00


	//----- nvinfo : EIATTR_KPARAM_INFO
	.align		4
.L_9785:
        /*0018*/ 	.byte	0x04, 0x17
        /*001a*/ 	.short	(.L_9787 - .L_9786)
.L_9786:
        /*001c*/ 	.word	0x00000000
        /*0020*/ 	.short	0x0006
        /*0022*/ 	.short	0x0028
        /*0024*/ 	.byte	0x00, 0xf0, 0x11, 0x00


	//----- nvinfo : EIATTR_KPARAM_INFO
	.align		4
.L_9787:
        /*0028*/ 	.byte	0x04, 0x17
        /*002a*/ 	.short	(.L_9789 - .L_9788)
.L_9788:
        /*002c*/ 	.word	0x00000000
        /*0030*/ 	.short	0x0005
        /*0032*/ 	.short	0x0020
        /*0034*/ 	.byte	0x00, 0xf5, 0x21, 0x00


	//----- nvinfo : EIATTR_KPARAM_INFO
	.align		4
.L_9789:
        /*0038*/ 	.byte	0x04, 0x17
        /*003a*/ 	.short	(.L_9791 - .L_9790)
.L_9790:
        /*003c*/ 	.word	0x00000000
        /*0040*/ 	.short	0x0004
        /*0042*/ 	.short	0x0018
        /*0044*/ 	.byte	0x00, 0xf5, 0x21, 0x00


	//----- nvinfo : EIATTR_KPARAM_INFO
	.align		4
.L_9791:
        /*0048*/ 	.byte	0x04, 0x17
        /*004a*/ 	.short	(.L_9793 - .L_9792)
.L_9792:
        /*004c*/ 	.word	0x00000000
        /*0050*/ 	.short	0x0003
        /*0052*/ 	.short	0x0010
        /*0054*/ 	.byte	0x00, 0xf5, 0x21, 0x00


	//----- nvinfo : EIATTR_KPARAM_INFO
	.align		4
.L_9793:
        /*0058*/ 	.byte	0x04, 0x17
        /*005a*/ 	.short	(.L_9795 - .L_9794)
.L_9794:
        /*005c*/ 	.word	0x00000000
        /*0060*/ 	.short	0x0002
        /*0062*/ 	.short	0x0008
        /*0064*/ 	.byte	0x00, 0xf0, 0x11, 0x00


	//----- nvinfo : EIATTR_KPARAM_INFO
	.align		4
.L_9795:
        /*0068*/ 	.byte	0x04, 0x17
        /*006a*/ 	.short	(.L_9797 - .L_9796)
.L_9796:
        /*006c*/ 	.word	0x00000000
        /*0070*/ 	.short	0x0001
        /*0072*/ 	.short	0x0004
        /*0074*/ 	.byte	0x00, 0xf0, 0x11, 0x00


	//----- nvinfo : EIATTR_KPARAM_INFO
	.align		4
.L_9797:
        /*0078*/ 	.byte	0x04, 0x17
        /*007a*/ 	.short	(.L_9799 - .L_9798)
.L_9798:
        /*007c*/ 	.word	0x00000000
        /*0080*/ 	.short	0x0000
        /*0082*/ 	.short	0x0000
        /*0084*/ 	.byte	0x00, 0xf0, 0x11, 0x00


	//----- nvinfo : EIATTR_SPARSE_MMA_MASK
	.align		4
.L_9799:
        /*0088*/ 	.byte	0x03, 0x50
        /*008a*/ 	.short	0x0000


	//----- nvinfo : EIATTR_MAXREG_COUNT
	.align		4
        /*008c*/ 	.byte	0x03, 0x1b
        /*008e*/ 	.short	0x00ff


	//----- nvinfo : EIATTR_NUM_BARRIERS
	.align		4
        /*0090*/ 	.byte	0x02, 0x4c
        /*0092*/ 	.byte	0x01
	.zero		1


	//----- nvinfo : EIATTR_ANNOTATIONS
	.align		4
        /*0094*/ 	.byte	0x04, 0x55
        /*0096*/ 	.short	(.L_9801 - .L_9800)


	//   ....[0]....
.L_9800:
        /*0098*/ 	.word	0x00000001
        /*009c*/ 	.byte	0x10, 0x10, 0x00, 0x00, 0x01, 0x00, 0x00, 0x00, 0x90, 0x11, 0x00, 0x00, 0x01, 0x00, 0x00, 0x00
        /*00ac*/ 	.byte	0x80, 0x5b, 0x00, 0x00


	//----- nvinfo : EIATTR_MERCURY_ISA_VERSION
	.align		4
.L_9801:
        /*00b0*/ 	.byte	0x03, 0x5f
        /*00b2*/ 	.short	0x0101


	//----- nvinfo : EIATTR_COOP_GROUP_MASK_REGIDS
	.align		4
        /*00b4*/ 	.byte	0x04, 0x29
        /*00b6*/ 	.short	(.L_9803 - .L_9802)


	//   ....[0]....
.L_9802:
        /*00b8*/ 	.word	0xffffffff


	//   ....[1]....
        /*00bc*/ 	.word	0xffffffff


	//   ....[2]....
        /*00c0*/ 	.word	0xffffffff


	//   ....[3]....
        /*00c4*/ 	.word	0xffffffff


	//   ....[4]....
        /*00c8*/ 	.word	0xffffffff


	//   ....[5]....
        /*00cc*/ 	.word	0xffffffff


	//   ....[6]....
        /*00d0*/ 	.word	0xffffffff


	//   ....[7]....
        /*00d4*/ 	.word	0xffffffff


	//   ....[8]....
        /*00d8*/ 	.word	0xffffffff


	//   ....[9]....
        /*00dc*/ 	.word	0xffffffff


	//   ....[10]....
        /*00e0*/ 	.word	0xffffffff


	//   ....[11]....
        /*00e4*/ 	.word	0xffffffff


	//   ....[12]....
        /*00e8*/ 	.word	0xffffffff


	//   ....[13]....
        /*00ec*/ 	.word	0xffffffff


	//   ....[14]....
        /*00f0*/ 	.word	0xffffffff


	//   ....[15]....
        /*00f4*/ 	.word	0xffffffff


	//   ....[16]....
        /*00f8*/ 	.word	0xffffffff


	//   ....[17]....
        /*00fc*/ 	.word	0xffffffff


	//   ....[18]....
        /*0100*/ 	.word	0xffffffff


	//   ....[19]....
        /*0104*/ 	.word	0xffffffff


	//   ....[20]....
        /*0108*/ 	.word	0xffffffff


	//   ....[21]....
        /*010c*/ 	.word	0xffffffff


	//   ....[22]....
        /*0110*/ 	.word	0xffffffff


	//   ....[23]....
        /*0114*/ 	.word	0xffffffff


	//   ....[24]....
        /*0118*/ 	.word	0xffffffff


	//   ....[25]....
        /*011c*/ 	.word	0xffffffff


	//   ....[26]....
        /*0120*/ 	.word	0xffffffff


	//   ....[27]....
        /*0124*/ 	.word	0xffffffff


	//   ....[28]....
        /*0128*/ 	.word	0xffffffff


	//   ....[29]....
        /*012c*/ 	.word	0xffffffff


	//   ....[30]....
        /*0130*/ 	.word	0xffffffff


	//   ....[31]....
        /*0134*/ 	.word	0xffffffff


	//   ....[32]....
        /*0138*/ 	.word	0xffffffff


	//   ....[33]....
        /*013c*/ 	.word	0xffffffff


	//   ....[34]....
        /*0140*/ 	.word	0xffffffff


	//   ....[35]....
        /*0144*/ 	.word	0xffffffff


	//   ....[36]....
        /*0148*/ 	.word	0xffffffff


	//   ....[37]....
        /*014c*/ 	.word	0xffffffff


	//   ....[38]....
        /*0150*/ 	.word	0xffffffff


	//   ....[39]....
        /*0154*/ 	.word	0xffffffff


	//   ....[40]....
        /*0158*/ 	.word	0xffffffff


	//   ....[41]....
        /*015c*/ 	.word	0xffffffff


	//   ....[42]....
        /*0160*/ 	.word	0xffffffff


	//   ....[43]....
        /*0164*/ 	.word	0xffffffff


	//   ....[44]....
        /*0168*/ 	.word	0xffffffff


	//   ....[45]....
        /*016c*/ 	.word	0xffffffff


	//   ....[46]....
        /*0170*/ 	.word	0xffffffff


	//   ....[47]....
        /*0174*/ 	.word	0xffffffff


	//   ....[48]....
        /*0178*/ 	.word	0xffffffff


	//   ....[49]....
        /*017c*/ 	.word	0x0500001e


	//   ....[50]....
        /*0180*/ 	.word	0x0500001e


	//   ....[51]....
        /*0184*/ 	.word	0x0500001e


	//   ....[52]....
        /*0188*/ 	.word	0x0500001e


	//   ....[53]....
        /*018c*/ 	.word	0x0500001e


	//   ....[54]....
        /*0190*/ 	.word	0x0500001e


	//   ....[55]....
        /*0194*/ 	.word	0x0500001e


	//   ....[56]....
        /*0198*/ 	.word	0x0500001e


	//   ....[57]....
        /*019c*/ 	.word	0x0500001e


	//   ....[58]....
        /*01a0*/ 	.word	0x0500001e


	//   ....[59]....
        /*01a4*/ 	.word	0x0500001e


	//   ....[60]....
        /*01a8*/ 	.word	0x0500001e


	//   ....[61]....
        /*01ac*/ 	.word	0x0500001e


	//   ....[62]....
        /*01b0*/ 	.word	0x0500001e


	//   ....[63]....
        /*01b4*/ 	.word	0x0500001e


	//   ....[64]....
        /*01b8*/ 	.word	0x0500001e


	//   ....[65]....
        /*01bc*/ 	.word	0x0500001e


	//   ....[66]....
        /*01c0*/ 	.word	0x0500001e


	//   ....[67]....
        /*01c4*/ 	.word	0x0500001e


	//   ....[68]....
        /*01c8*/ 	.word	0x0500001e


	//   ....[69]....
        /*01cc*/ 	.word	0x0500001e


	//   ....[70]....
        /*01d0*/ 	.word	0x0500001e


	//   ....[71]....
        /*01d4*/ 	.word	0x0500001e


	//   ....[72]....
        /*01d8*/ 	.word	0x0500001e


	//   ....[73]....
        /*01dc*/ 	.word	0x0500001e


	//   ....[74]....
        /*01e0*/ 	.word	0x0500001e


	//   ....[75]....
        /*01e4*/ 	.word	0x0500001e


	//   ....[76]....
        /*01e8*/ 	.word	0x0500001e


	//   ....[77]....
        /*01ec*/ 	.word	0x0500001e


	//   ....[78]....
        /*01f0*/ 	.word	0x0500001e


	//   ....[79]....
        /*01f4*/ 	.word	0x0500001e


	//   ....[80]....
        /*01f8*/ 	.word	0x0500001e


	//   ....[81]....
        /*01fc*/ 	.word	0x0500001e


	//   ....[82]....
        /*0200*/ 	.word	0x0500001e


	//   ....[83]....
        /*0204*/ 	.word	0x0500001e


	//   ....[84]....
        /*0208*/ 	.word	0x0500001e


	//   ....[85]....
        /*020c*/ 	.word	0x0500001e


	//   ....[86]....
        /*0210*/ 	.word	0x0500001e


	//   ....[87]....
        /*0214*/ 	.word	0x0500001e


	//   ....[88]....
        /*0218*/ 	.word	0x0500001e


	//   ....[89]....
        /*021c*/ 	.word	0x0500001e


	//   ....[90]....
        /*0220*/ 	.word	0x0500001e


	//   ....[91]....
        /*0224*/ 	.word	0x0500001e


	//   ....[92]....
        /*0228*/ 	.word	0x0500001e


	//   ....[93]....
        /*022c*/ 	.word	0x0500001e


	//   ....[94]....
        /*0230*/ 	.word	0x0500001e


	//   ....[95]....
        /*0234*/ 	.word	0x0500001e


	//   ....[96]....
        /*0238*/ 	.word	0x0500001e


	//----- nvinfo : EIATTR_COOP_GROUP_INSTR_OFFSETS
	.align		4
.L_9803:
        /*023c*/ 	.byte	0x04, 0x28
        /*023e*/ 	.short	(.L_9805 - .L_9804)


	//   ....[0]....
.L_9804:
        /*0240*/ 	.word	0x000025b0


	//   ....[1]....
        /*0244*/ 	.word	0x00002600


	//   ....[2]....
        /*0248*/ 	.word	0x00002650


	//   ....[3]....
        /*024c*/ 	.word	0x000026a0


	//   ....[4]....
        /*0250*/ 	.word	0x000026f0


	//   ....[5]....
        /*0254*/ 	.word	0x00002760


	//   ....[6]....
        /*0258*/ 	.word	0x000027c0


	//   ....[7]....
        /*025c*/ 	.word	0x00002820


	//   ....[8]....
        /*0260*/ 	.word	0x00002880


	//   ....[9]....
        /*0264*/ 	.word	0x000028e0


	//   ....[10]....
        /*0268*/ 	.word	0x00002940


	//   ....[11]....
        /*026c*/ 	.word	0x000029a0


	//   ....[12]....
        /*0270*/ 	.word	0x00002a00


	//   ....[13]....
        /*0274*/ 	.word	0x00002a60


	//   ....[14]....
        /*0278*/ 	.word	0x00002ac0


	//   ....[15]....
        /*027c*/ 	.word	0x00002b20


	//   ....[16]....
        /*0280*/ 	.word	0x00003890


	//   ....[17]....
        /*0284*/ 	.word	0x000038e0


	//   ....[18]....
        /*0288*/ 	.word	0x00003930


	//   ....[19]....
        /*028c*/ 	.word	0x00003980


	//   ....[20]....
        /*0290*/ 	.word	0x000039d0


	//   ....[21]....
        /*0294*/ 	.word	0x00003a40


	//   ....[22]....
        /*0298*/ 	.word	0x00003aa0


	//   ....[23]....
        /*029c*/ 	.word	0x00003b00


	//   ....[24]....
        /*02a0*/ 	.word	0x00003b60


	//   ....[25]....
        /*02a4*/ 	.word	0x00003bc0


	//   ....[26]....
        /*02a8*/ 	.word	0x00003c20


	//   ....[27]....
        /*02ac*/ 	.word	0x00003c80


	//   ....[28]....
        /*02b0*/ 	.word	0x00003ce0


	//   ....[29]....
        /*02b4*/ 	.word	0x00003d40


	//   ....[30]....
        /*02b8*/ 	.word	0x00003da0


	//   ....[31]....
        /*02bc*/ 	.word	0x00003e00


	//   ....[32]....
        /*02c0*/ 	.word	0x00004b20


	//   ....[33]....
        /*02c4*/ 	.word	0x00004b70


	//   ....[34]....
        /*02c8*/ 	.word	0x00004bc0


	//   ....[35]....
        /*02cc*/ 	.word	0x00004c10


	//   ....[36]....
        /*02d0*/ 	.word	0x00004c80


	//   ....[37]....
        /*02d4*/ 	.word	0x00004ce0


	//   ....[38]....
        /*02d8*/ 	.word	0x00004d40


	//   ....[39]....
        /*02dc*/ 	.word	0x00004da0


	//   ....[40]....
        /*02e0*/ 	.word	0x00004e00


	//   ....[41]....
        /*02e4*/ 	.word	0x00004e60


	//   ....[42]....
        /*02e8*/ 	.word	0x00004ec0


	//   ....[43]....
        /*02ec*/ 	.word	0x00004f20


	//   ....[44]....
        /*02f0*/ 	.word	0x00004f80


	//   ....[45]....
        /*02f4*/ 	.word	0x00004fe0


	//   ....[46]....
        /*02f8*/ 	.word	0x00005040


	//   ....[47]....
        /*02fc*/ 	.word	0x000050a0


	//   ....[48]....
        /*0300*/ 	.word	0x00005100


	//   ....[49]....
        /*0304*/ 	.word	0x000063a0


	//   ....[50]....
        /*0308*/ 	.word	0x00006420


	//   ....[51]....
        /*030c*/ 	.word	0x000064a0


	//   ....[52]....
        /*0310*/ 	.word	0x00006520


	//   ....[53]....
        /*0314*/ 	.word	0x000065a0


	//   ....[54]....
        /*0318*/ 	.word	0x00006620


	//   ....[55]....
        /*031c*/ 	.word	0x000066a0


	//   ....[56]....
        /*0320*/ 	.word	0x00006720


	//   ....[57]....
        /*0324*/ 	.word	0x000067a0


	//   ....[58]....
        /*0328*/ 	.word	0x00006820


	//   ....[59]....
        /*032c*/ 	.word	0x000068a0


	//   ....[60]....
        /*0330*/ 	.word	0x00006920


	//   ....[61]....
        /*0334*/ 	.word	0x000069a0


	//   ....[62]....
        /*0338*/ 	.word	0x00006a20


	//   ....[63]....
        /*033c*/ 	.word	0x00006aa0


	//   ....[64]....
        /*0340*/ 	.word	0x00006b20


	//   ....[65]....
        /*0344*/ 	.word	0x00006ba0


	//   ....[66]....
        /*0348*/ 	.word	0x00006c20


	//   ....[67]....
        /*034c*/ 	.word	0x00006ca0


	//   ....[68]....
        /*0350*/ 	.word	0x00006d20


	//   ....[69]....
        /*0354*/ 	.word	0x00006da0


	//   ....[70]....
        /*0358*/ 	.word	0x00006e20


	//   ....[71]....
        /*035c*/ 	.word	0x00006ea0


	//   ....[72]....
        /*0360*/ 	.word	0x00006f20


	//   ....[73]....
        /*0364*/ 	.word	0x00006fa0


	//   ....[74]....
        /*0368*/ 	.word	0x00007020


	//   ....[75]....
        /*036c*/ 	.word	0x000070a0


	//   ....[76]....
        /*0370*/ 	.word	0x00007120


	//   ....[77]....
        /*0374*/ 	.word	0x000071a0


	//   ....[78]....
        /*0378*/ 	.word	0x00007220


	//   ....[79]....
        /*037c*/ 	.word	0x000072a0


	//   ....[80]....
        /*0380*/ 	.word	0x00007320


	//   ....[81]....
        /*0384*/ 	.word	0x00007390


	//   ....[82]....
        /*0388*/ 	.word	0x00007410


	//   ....[83]....
        /*038c*/ 	.word	0x00007490


	//   ....[84]....
        /*0390*/ 	.word	0x00007510


	//   ....[85]....
        /*0394*/ 	.word	0x00007590


	//   ....[86]....
        /*0398*/ 	.word	0x00007610


	//   ....[87]....
        /*039c*/ 	.word	0x00007690


	//   ....[88]....
        /*03a0*/ 	.word	0x00007710


	//   ....[89]....
        /*03a4*/ 	.word	0x00007790


	//   ....[90]....
        /*03a8*/ 	.word	0x00007810


	//   ....[91]....
        /*03ac*/ 	.word	0x00007890


	//   ....[92]....
        /*03b0*/ 	.word	0x00007910


	//   ....[93]....
        /*03b4*/ 	.word	0x00007990


	//   ....[94]....
        /*03b8*/ 	.word	0x00007a10


	//   ....[95]....
        /*03bc*/ 	.word	0x00007a90


	//   ....[96]....
        /*03c0*/ 	.word	0x00007b10


	//----- nvinfo : EIATTR_VRC_CTA_INIT_COUNT
	.align		4
.L_9805:
        /*03c4*/ 	.byte	0x02, 0x4a
	.zero		1
	.zero		1


	//----- nvinfo : EIATTR_EXIT_INSTR_OFFSETS
	.align		4
        /*03c8*/ 	.byte	0x04, 0x1c
        /*03ca*/ 	.short	(.L_9807 - .L_9806)


	//   ....[0]....
.L_9806:
        /*03cc*/ 	.word	0x00000880


	//   ....[1]....
        /*03d0*/ 	.word	0x00006350


	//----- nvinfo : EIATTR_MAX_THREADS
	.align		4
.L_9807:
        /*03d4*/ 	.byte	0x04, 0x05
        /*03d6*/ 	.short	(.L_9809 - .L_9808)
.L_9808:
        /*03d8*/ 	.word	0x00000100
        /*03dc*/ 	.word	0x00000001
        /*03e0*/ 	.word	0x00000001


	//----- nvinfo : EIATTR_CRS_STACK_SIZE
	.align		4
.L_9809:
        /*03e4*/ 	.byte	0x04, 0x1e
        /*03e6*/ 	.short	(.L_9811 - .L_9810)
.L_9810:
        /*03e8*/ 	.word	0x00000000


	//----- nvinfo : EIATTR_CBANK_PARAM_SIZE
	.align		4
.L_9811:
        /*03ec*/ 	.byte	0x03, 0x19
        /*03ee*/ 	.short	0x0030


	//----- nvinfo : EIATTR_PARAM_CBANK
	.align		4
        /*03f0*/ 	.byte	0x04, 0x0a
        /*03f2*/ 	.short	(.L_9813 - .L_9812)
	.align		4
.L_9812:
        /*03f4*/ 	.word	index@(.nv.constant0._Z9cuda_gemmIiLi256ELi4ELi1ELi16ELi32ELi32ELi32ELi0ELi0EEviiiPT_S1_S1_ii)
        /*03f8*/ 	.short	0x0380
        /*03fa*/ 	.short	0x0030


	//----- nvinfo : EIATTR_SW_WAR
	.align		4
.L_9813:
        /*03fc*/ 	.byte	0x04, 0x36
        /*03fe*/ 	.short	(.L_9815 - .L_9814)
.L_9814:
        /*0400*/ 	.word	0x00000008
.L_9815:


//--------------------- .nv.info._Z9cuda_gemmIiLi256ELi4ELi1ELi16ELi16ELi16ELi32ELi1ELi1EEviiiPT_S1_S1_ii --------------------------
	.section	.nv.info._Z9cuda_gemmIiLi256ELi4ELi1ELi16ELi16ELi16ELi32ELi1ELi1EEviiiPT_S1_S1_ii,"",@"SHT_CUDA_INFO"
	.sectionflags	@""
	.align	4


	//----- nvinfo : EIATTR_CUDA_API_VERSION
	.align		4
        /*0000*/ 	.byte	0x04, 0x37
        /*0002*/ 	.short	(.L_9817 - .L_9816)
.L_9816:
        /*0004*/ 	.word	0x00000082


	//----- nvinfo : EIATTR_KPARAM_INFO
	.align		4
.L_9817:
        /*0008*/ 	.byte	0x04, 0x17
        /*000a*/ 	.short	(.L_9819 - .L_9818)
.L_9818:
        /*000c*/ 	.word	0x00000000
        /*0010*/ 	.short	0x0007
        /*0012*/ 	.short	0x002c
        /*0014*/ 	.byte	0x00, 0xf0, 0x11, 0x00


	//----- nvinfo : EIATTR_KPARAM_INFO
	.align		4
.L_9819:
        /*0018*/ 	.byte	0x04, 0x17
        /*001a*/ 	.short	(.L_9821 - .L_9820)
.L_9820:
        /*001c*/ 	.word	0x00000000
        /*0020*/ 	.short	0x0006
        /*0022*/ 	.short	0x0028
        /*0024*/ 	.byte	0x00, 0xf0, 0x11, 0x00


	//----- nvinfo : EIATTR_KPARAM_INFO
	.align		4
.L_9821:
        /*0028*/ 	.byte	0x04, 0x17
        /*002a*/ 	.short	(.L_9823 - .L_9822)
.L_9822:
        /*002c*/ 	.word	0x00000000
        /*0030*/ 	.short	0x0005
        /*0032*/ 	.short	0x0020
        /*0034*/ 	.byte	0x00, 0xf5, 0x21, 0x00


	//----- nvinfo : EIATTR_KPARAM_INFO
	.align		4
.L_9823:
        /*0038*/ 	.byte	0x04, 0x17
        /*003a*/ 	.short	(.L_9825 - .L_9824)
.L_9824:
        /*003c*/ 	.word	0x00000000
        /*0040*/ 	.short	0x0004
        /*0042*/ 	.short	0x0018
        /*0044*/ 	.byte	0x00, 0xf5, 0x21, 0x00


	//----- nvinfo : EIATTR_KPARAM_INFO
	.align		4
.L_9825:
        /*0048*/ 	.byte	0x04, 0x17
        /*004a*/ 	.short	(.L_9827 - .L_9826)
.L_9826:
        /*004c*/ 	.word	0x00000000
        /*0050*/ 	.short	0x0003
        /*0052*/ 	.short	0x0010
        /*0054*/ 	.byte	0x00, 0xf5, 0x21, 0x00


	//----- nvinfo : EIATTR_KPARAM_INFO
	.align		4
.L_9827:
        /*0058*/ 	.byte	0x04, 0x17
        /*005a*/ 	.short	(.L_9829 - .L_9828)
.L_9828:
        /*005c*/ 	.word	0x00000000
        /*0060*/ 	.short	0x0002
        /*0062*/ 	.short	0x0008
        /*0064*/ 	.byte	0x00, 0xf0, 0x11, 0x00


	//----- nvinfo : EIATTR_KPARAM_INFO
	.align		4
.L_9829:
        /*0068*/ 	.byte	0x04, 0x17
        /*006a*/ 	.short	(.L_9831 - .L_9830)
.L_9830:
        /*006c*/ 	.word	0x00000000
        /*0070*/ 	.short	0x0001
        /*0072*/ 	.short	0x0004
        /*0074*/ 	.byte	0x00, 0xf0, 0x11, 0x00


	//----- nvinfo : EIATTR_KPARAM_INFO
	.align		4
.L_9831:
        /*0078*/ 	.byte	0x04, 0x17
        /*007a*/ 	.short	(.L_9833 - .L_9832)
.L_9832:
        /*007c*/ 	.word	0x00000000
        /*0080*/ 	.short	0x0000
        /*0082*/ 	.short	0x0000
        /*0084*/ 	.byte	0x00, 0xf0, 0x11, 0x00


	//----- nvinfo : EIATTR_SPARSE_MMA_MASK
	.align		4
.L_9833:
        /*0088*/ 	.byte	0x03, 0x50
        /*008a*/ 	.short	0x0000


	//----- nvinfo : EIATTR_MAXREG_COUNT
	.align		4
        /*008c*/ 	.byte	0x03, 0x1b
        /*008e*/ 	.short	0x00ff


	//----- nvinfo : EIATTR_NUM_BARRIERS
	.align		4
        /*0090*/ 	.byte	0x02, 0x4c
        /*0092*/ 	.byte	0x01
	.zero		1


	//----- nvinfo : EIATTR_MERCURY_ISA_VERSION
	.align		4
        /*0094*/ 	.byte	0x03, 0x5f
        /*0096*/ 	.short	0x0101


	//----- nvinfo : EIATTR_COOP_GROUP_MASK_REGIDS
	.align		4
        /*0098*/ 	.byte	0x04, 0x29
        /*009a*/ 	.short	(.L_9835 - .L_9834)


	//   ....[0]....
.L_9834:
        /*009c*/ 	.word	0xffffffff


	//   ....[1]....
        /*00a0*/ 	.word	0xffffffff


	//   ....[2]....
        /*00a4*/ 	.word	0xffffffff


	//   ....[3]....
        /*00a8*/ 	.word	0xffffffff


	//   ....[4]....
        /*00ac*/ 	.word	0xffffffff


	//   ....[5]....
        /*00b0*/ 	.word	0xffffffff


	//   ....[6]....
        /*00b4*/ 	.word	0xffffffff


	//   ....[7]....
        /*00b8*/ 	.word	0xffffffff


	//   ....[8]....
        /*00bc*/ 	.word	0xffffffff


	//   ....[9]....
        /*00c0*/ 	.word	0xffffffff


	//   ....[10]....
        /*00c4*/ 	.word	0xffffffff


	//   ....[11]....
        /*00c8*/ 	.word	0xffffffff


	//   ....[12]....
        /*00cc*/ 	.word	0xffffffff


	//   ....[13]....
        /*00d0*/ 	.word	0xffffffff


	//   ....[14]....
        /*00d4*/ 	.word	0xffffffff


	//   ....[15]....
        /*00d8*/ 	.word	0xffffffff


	//   ....[16]....
        /*00dc*/ 	.word	0xffffffff


	//   ....[17]....
        /*00e0*/ 	.word	0xffffffff


	//   ....[18]....
        /*00e4*/ 	.word	0xffffffff


	//   ....[19]....
        /*00e8*/ 	.word	0xffffffff


	//   ....[20]....
        /*00ec*/ 	.word	0xffffffff


	//   ....[21]....
        /*00f0*/ 	.word	0xffffffff


	//   ....[22]....
        /*00f4*/ 	.word	0xffffffff


	//   ....[23]....
        /*00f8*/ 	.word	0xffffffff


	//   ....[24]....
        /*00fc*/ 	.word	0xffffffff


	//   ....[25]....
        /*0100*/ 	.word	0xffffffff


	//   ....[26]....
        /*0104*/ 	.word	0xffffffff


	//   ....[27]....
        /*0108*/ 	.word	0xffffffff


	//   ....[28]....
        /*010c*/ 	.word	0xffffffff


	//   ....[29]....
        /*0110*/ 	.word	0xffffffff


	//   ....[30]....
        /*0114*/ 	.word	0xffffffff


	//   ....[31]....
        /*0118*/ 	.word	0xffffffff


	//   ....[32]....
        /*011c*/ 	.word	0xffffffff


	//   ....[33]....
        /*0120*/ 	.word	0xffffffff


	//   ....[34]....
        /*0124*/ 	.word	0xffffffff


	//   ....[35]....
        /*0128*/ 	.word	0xffffffff


	//   ....[36]....
        /*012c*/ 	.word	0xffffffff


	//   ....[37]....
        /*0130*/ 	.word	0xffffffff


	//   ....[38]....
        /*0134*/ 	.word	0xffffffff


	//   ....[39]....
        /*0138*/ 	.word	0xffffffff


	//   ....[40]....
        /*013c*/ 	.word	0xffffffff


	//   ....[41]....
        /*0140*/ 	.word	0xffffffff


	//   ....[42]....
        /*0144*/ 	.word	0xffffffff


	//   ....[43]....
        /*0148*/ 	.word	0xffffffff


	//   ....[44]....
        /*014c*/ 	.word	0xffffffff


	//   ....[45]....
        /*0150*/ 	.word	0xffffffff


	//   ....[46]....
        /*0154*/ 	.word	0xffffffff


	//   ....[47]....
        /*0158*/ 	.word	0xffffffff


	//   ....[48]....
        /*015c*/ 	.word	0x05000014


	//   ....[49]....
        /*0160*/ 	.word	0x05000014


	//   ....[50]....
        /*0164*/ 	.word	0x05000014


	//   ....[51]....
        /*0168*/ 	.word	0x05000014


	//   ....[52]....
        /*016c*/ 	.word	0x05000014


	//   ....[53]....
        /*0170*/ 	.word	0x05000014


	//   ....[54]....
        /*0174*/ 	.word	0x05000014


	//   ....[55]....
        /*0178*/ 	.word	0x05000014


	//   ....[56]....
        /*017c*/ 	.word	0x05000014


	//   ....[57]....
        /*0180*/ 	.word	0x05000014


	//   ....[58]....
        /*0184*/ 	.word	0x05000014


	//   ....[59]....
        /*0188*/ 	.word	0x05000014


	//   ....[60]....
        /*018c*/ 	.word	0x05000014


	//   ....[61]....
        /*0190*/ 	.word	0x05000014


	//   ....[62]....
        /*0194*/ 	.word	0x05000014


	//   ....[63]....
        /*0198*/ 	.word	0x05000014


	//   ....[64]....
        /*019c*/ 	.word	0x05000014


	//   ....[65]....
        /*01a0*/ 	.word	0x05000014


	//   ....[66]....
        /*01a4*/ 	.word	0x05000014


	//   ....[67]....
        /*01a8*/ 	.word	0x05000014


	//   ....[68]....
        /*01ac*/ 	.word	0x05000014


	//   ....[69]....
        /*01b0*/ 	.word	0x05000014


	//   ....[70]....
        /*01b4*/ 	.word	0x05000014


	//   ....[71]....
        /*01b8*/ 	.word	0x05000014


	//   ....[72]....
        /*01bc*/ 	.word	0x05000014


	//   ....[73]....
        /*01c0*/ 	.word	0x05000014


	//   ....[74]....
        /*01c4*/ 	.word	0x05000014


	//   ....[75]....
        /*01c8*/ 	.word	0x05000014


	//   ....[76]....
        /*01cc*/ 	.word	0x05000014


	//   ....[77]....
        /*01d0*/ 	.word	0x05000014


	//   ....[78]....
        /*01d4*/ 	.word	0x05000014


	//   ....[79]....
        /*01d8*/ 	.word	0x05000014


	//   ....[80]....
        /*01dc*/ 	.word	0x05000014


	//   ....[81]....
        /*01e0*/ 	.word	0x05000014


	//   ....[82]....
        /*01e4*/ 	.word	0x05000014


	//   ....[83]....
        /*01e8*/ 	.word	0x05000014


	//   ....[84]....
        /*01ec*/ 	.word	0x05000014


	//   ....[85]....
        /*01f0*/ 	.word	0x05000014


	//   ....[86]....
        /*01f4*/ 	.word	0x05000014


	//   ....[87]....
        /*01f8*/ 	.word	0x05000014


	//   ....[88]....
        /*01fc*/ 	.word	0x05000014


	//   ....[89]....
        /*0200*/ 	.word	0x05000014


	//   ....[90]....
        /*0204*/ 	.word	0x05000014


	//   ....[91]....
        /*0208*/ 	.word	0x05000014


	//   ....[92]....
        /*020c*/ 	.word	0x05000014


	//   ....[93]....
        /*0210*/ 	.word	0x05000014


	//   ....[94]....
        /*0214*/ 	.word	0x05000014


	//   ....[95]....
        /*0218*/ 	.word	0x05000014


	//----- nvinfo : EIATTR_COOP_GROUP_INSTR_OFFSETS
	.align		4
.L_9835:
        /*021c*/ 	.byte	0x04, 0x28
        /*021e*/ 	.short	(.L_9837 - .L_9836)


	//   ....[0]....
.L_9836:
        /*0220*/ 	.word	0x00001040


	//   ....[1]....
        /*0224*/ 	.word	0x00001050


	//   ....[2]....
        /*0228*/ 	.word	0x00001060


	//   ....[3]....
        /*022c*/ 	.word	0x00001070


	//   ....[4]....
        /*0230*/ 	.word	0x00001080


	//   ....[5]....
        /*0234*/ 	.word	0x000010b0


	//   ....[6]....
        /*0238*/ 	.word	0x000010d0


	//   ....[7]....
        /*023c*/ 	.word	0x000010f0


	//   ....[8]....
        /*0240*/ 	.word	0x00001110


	//   ....[9]....
        /*0244*/ 	.word	0x00001130


	//   ....[10]....
        /*0248*/ 	.word	0x00001150


	//   ....[11]....
        /*024c*/ 	.word	0x00001170


	//   ....[12]....
        /*0250*/ 	.word	0x00001190


	//   ....[13]....
        /*0254*/ 	.word	0x000011a0


	//   ....[14]....
        /*0258*/ 	.word	0x000011c0


	//   ....[15]....
        /*025c*/ 	.word	0x000011e0


	//   ....[16]....
        /*0260*/ 	.word	0x00001330


	//   ....[17]....
        /*0264*/ 	.word	0x00001350


	//   ....[18]....
        /*0268*/ 	.word	0x00001370


	//   ....[19]....
        /*026c*/ 	.word	0x000013a0


	//   ....[20]....
        /*0270*/ 	.word	0x000013c0


	//   ....[21]....
        /*0274*/ 	.word	0x000013e0


	//   ....[22]....
        /*0278*/ 	.word	0x00001400


	//   ....[23]....
        /*027c*/ 	.word	0x00001420


	//   ....[24]....
        /*0280*/ 	.word	0x00001440


	//   ....[25]....
        /*0284*/ 	.word	0x00001460


	//   ....[26]....
        /*0288*/ 	.word	0x00001480


	//   ....[27]....
        /*028c*/ 	.word	0x000014a0


	//   ....[28]....
        /*0290*/ 	.word	0x000014c0


	//   ....[29]....
        /*0294*/ 	.word	0x000014e0


	//   ....[30]....
        /*0298*/ 	.word	0x00001500


	//   ....[31]....
        /*029c*/ 	.word	0x00001520


	//   ....[32]....
        /*02a0*/ 	.word	0x000015a0


	//   ....[33]....
        /*02a4*/ 	.word	0x000015b0


	//   ....[34]....
        /*02a8*/ 	.word	0x000015e0


	//   ....[35]....
        /*02ac*/ 	.word	0x00001600


	//   ....[36]....
        /*02b0*/ 	.word	0x00001620


	//   ....[37]....
        /*02b4*/ 	.word	0x00001640


	//   ....[38]....
        /*02b8*/ 	.word	0x00001660


	//   ....[39]....
        /*02bc*/ 	.word	0x00001680


	//   ....[40]....
        /*02c0*/ 	.word	0x000016a0


	//   ....[41]....
        /*02c4*/ 	.word	0x000016c0


	//   ....[42]....
        /*02c8*/ 	.word	0x000016e0


	//   ....[43]....
        /*02cc*/ 	.word	0x00001700


	//   ....[44]....
        /*02d0*/ 	.word	0x00001720


	//   ....[45]....
        /*02d4*/ 	.word	0x00001740


	//   ....[46]....
        /*02d8*/ 	.word	0x00001760


	//   ....[47]....
        /*02dc*/ 	.word	0x00001780


	//   ....[48]....
        /*02e0*/ 	.word	0x00001ca0


	//   ....[49]....
        /*02e4*/ 	.word	0x00001cf0


	//   ....[50]....
        /*02e8*/ 	.word	0x00001d50


	//   ....[51]....
        /*02ec*/ 	.word	0x00001da0


	//   ....[52]....
        /*02f0*/ 	.word	0x00001e00


	//   ....[53]....
        /*02f4*/ 	.word	0x00001e60


	//   ....[54]....
        /*02f8*/ 	.word	0x00001ec0


	//   ....[55]....
        /*02fc*/ 	.word	0x00001f10


	//   ....[56]....
        /*0300*/ 	.word	0x00001f70


	//   ....[57]....
        /*0304*/ 	.word	0x00001fd0


	//   ....[58]....
        /*0308*/ 	.word	0x00002030


	//   ....[59]....
        /*030c*/ 	.word	0x00002080


	//   ....[60]....
        /*0310*/ 	.word	0x000020e0


	//   ....[61]....
        /*0314*/ 	.word	0x00002140


	//   ....[62]....
        /*0318*/ 	.word	0x000021a0


	//   ....[63]....
        /*031c*/ 	.word	0x000021f0


	//   ....[64]....
        /*0320*/ 	.word	0x00002290


	//   ....[65]....
        /*0324*/ 	.word	0x00002320


	//   ....[66]....
        /*0328*/ 	.word	0x00002380


	//   ....[67]....
        /*032c*/ 	.word	0x000023d0


	//   ....[68]....
        /*0330*/ 	.word	0x00002420


	//   ....[69]....
        /*0334*/ 	.word	0x00002470


	//   ....[70]....
        /*0338*/ 	.word	0x000024c0


	//   ....[71]....
        /*033c*/ 	.word	0x00002510


	//   ....[72]....
        /*0340*/ 	.word	0x00002560


	//   ....[73]....
        /*0344*/ 	.word	0x000025b0


	//   ....[74]....
        /*0348*/ 	.word	0x00002600


	//   ....[75]....
        /*034c*/ 	.word	0x00002650


	//   ....[76]....
        /*0350*/ 	.word	0x000026a0


	//   ....[77]....
        /*0354*/ 	.word	0x000026f0


	//   ....[78]....
        /*0358*/ 	.word	0x00002740


	//   ....[79]....
        /*035c*/ 	.word	0x00002790


	//   ....[80]....
        /*0360*/ 	.word	0x00002860


	//   ....[81]....
        /*0364*/ 	.word	0x000028b0


	//   ....[82]....
        /*0368*/ 	.word	0x00002920


	//   ....[83]....
        /*036c*/ 	.word	0x00002970


	//   ....[84]....
        /*0370*/ 	.word	0x000029c0


	//   ....[85]....
        /*0374*/ 	.word	0x00002a10


	//   ....[86]....
        /*0378*/ 	.word	0x00002a60


	//   ....[87]....
        /*037c*/ 	.word	0x00002ab0


	//   ....[88]....
        /*0380*/ 	.word	0x00002b00


	//   ....[89]....
        /*0384*/ 	.word	0x00002b50


	//   ....[90]....
        /*0388*/ 	.word	0x00002ba0


	//   ....[91]....
        /*038c*/ 	.word	0x00002bf0


	//   ....[92]....
        /*0390*/ 	.word	0x00002c40


	//   ....[93]....
        /*0394*/ 	.word	0x00002c90


	//   ....[94]....
        /*0398*/ 	.word	0x00002ce0


	//   ....[95]....
        /*039c*/ 	.word	0x00002d30


	//----- nvinfo : EIATTR_VRC_CTA_INIT_COUNT
	.align		4
.L_9837:
        /*03a0*/ 	.byte	0x02, 0x4a
	.zero		1
	.zero		1


	//----- nvinfo : EIATTR_EXIT_INSTR_OFFSETS
	.align		4
        /*03a4*/ 	.byte	0x04, 0x1c
        /*03a6*/ 	.short	(.L_9839 - .L_9838)


	//   ....[0]....
.L_9838:
        /*03a8*/ 	.word	0x000006a0


	//   ....[1]....
        /*03ac*/ 	.word	0x00001c50


	//----- nvinfo : EIATTR_MAX_THREADS
	.align		4
.L_9839:
        /*03b0*/ 	.byte	0x04, 0x05
        /*03b2*/ 	.short	(.L_9841 - .L_9840)
.L_9840:
        /*03b4*/ 	.word	0x00000100
        /*03b8*/ 	.word	0x00000001
        /*03bc*/ 	.word	0x00000001


	//----- nvinfo : EIATTR_CRS_STACK_SIZE
	.align		4
.L_9841:
        /*03c0*/ 	.byte	0x04, 0x1e
        /*03c2*/ 	.short	(.L_9843 - .L_9842)
.L_9842:
        /*03c4*/ 	.word	0x00000000


	//----- nvinfo : EIATTR_CBANK_PARAM_SIZE
	.align		4
.L_9843:
        /*03c8*/ 	.byte	0x03, 0x19
        /*03ca*/ 	.short	0x0030


	//----- nvinfo : EIATTR_PARAM_CBANK
	.align		4
        /*03cc*/ 	.byte	0x04, 0x0a
        /*03ce*/ 	.short	(.L_9845 - .L_9844)
	.align		4
.L_9844:
        /*03d0*/ 	.word	index@(.nv.constant0._Z9cuda_gemmIiLi256ELi4ELi1ELi16ELi16ELi16ELi32ELi1ELi1EEviiiPT_S1_S1_ii)
        /*03d4*/ 	.short	0x0380
        /*03d6*/ 	.short	0x0030


	//----- nvinfo : EIATTR_SW_WAR
	.align		4
.L_9845:
        /*03d8*/ 	.byte	0x04, 0x36
        /*03da*/ 	.short	(.L_9847 - .L_9846)
.L_9846:
        /*03dc*/ 	.word	0x00000008
.L_9847:


//--------------------- .nv.info._Z9cuda_gemmIiLi256ELi4ELi1ELi16ELi16ELi16ELi32ELi1ELi0EEviiiPT_S1_S1_ii --------------------------
	.section	.nv.info._Z9cuda_gemmIiLi256ELi4ELi1ELi16ELi16ELi16ELi32ELi1ELi0EEviiiPT_S1_S1_ii,"",@"SHT_CUDA_INFO"
	.sectionflags	@""
	.align	4


	//----- nvinfo : EIATTR_CUDA_API_VERSION
	.align		4
        /*0000*/ 	.byte	0x04, 0x37
        /*0002*/ 	.short	(.L_9849 - .L_9848)
.L_9848:
        /*0004*/ 	.word	0x00000082


	//----- nvinfo : EIATTR_KPARAM_INFO
	.align		4
.L_9849:
        /*0008*/ 	.byte	0x04, 0x17
        /*000a*/ 	.short	(.L_9851 - .L_9850)
.L_9850:
        /*000c*/ 	.word	0x00000000
        /*0010*/ 	.short	0x0007
        /*0012*/ 	.short	0x002c
        /*0014*/ 	.byte	0x00, 0xf0, 0x11, 0x00


	//----- nvinfo : EIATTR_KPARAM_INFO
	.align		4
.L_9851:
        /*0018*/ 	.byte	0x04, 0x17
        /*001a*/ 	.short	(.L_9853 - .L_9852)
.L_9852:
        /*001c*/ 	.word	0x00000000
        /*0020*/ 	.short	0x0006
        /*0022*/ 	.short	0x0028
        /*0024*/ 	.byte	0x00, 0xf0, 0x11, 0x00


	//----- nvinfo : EIATTR_KPARAM_INFO
	.align		4
.L_9853:
        /*0028*/ 	.byte	0x04, 0x17
        /*002a*/ 	.short	(.L_9855 - .L_9854)
.L_9854:
        /*002c*/ 	.word	0x00000000
        /*0030*/ 	.short	0x0005
        /*0032*/ 	.short	0x0020
        /*0034*/ 	.byte	0x00, 0xf5, 0x21, 0x00


	//----- nvinfo : EIATTR_KPARAM_INFO
	.align		4
.L_9855:
        /*0038*/ 	.byte	0x04, 0x17
        /*003a*/ 	.short	(.L_9857 - .L_9856)
.L_9856:
        /*003c*/ 	.word	0x00000000
        /*0040*/ 	.short	0x0004
        /*0042*/ 	.short	0x0018
        /*0044*/ 	.byte	0x00, 0xf5, 0x21, 0x00


	//----- nvinfo : EIATTR_KPARAM_INFO
	.align		4
.L_9857:
        /*0048*/ 	.byte	0x04, 0x17
        /*004a*/ 	.short	(.L_9859 - .L_9858)
.L_9858:
        /*004c*/ 	.word	0x00000000
        /*0050*/ 	.short	0x0003
        /*0052*/ 	.short	0x0010
        /*0054*/ 	.byte	0x00, 0xf5, 0x21, 0x00


	//----- nvinfo : EIATTR_KPARAM_INFO
	.align		4
.L_9859:
        /*0058*/ 	.byte	0x04, 0x17
        /*005a*/ 	.short	(.L_9861 - .L_9860)
.L_9860:
        /*005c*/ 	.word	0x00000000
        /*0060*/ 	.short	0x0002
        /*0062*/ 	.short	0x0008
        /*0064*/ 	.byte	0x00, 0xf0, 0x11, 0x00


	//----- nvinfo : EIATTR_KPARAM_INFO
	.align		4
.L_9861:
        /*0068*/ 	.byte	0x04, 0x17
        /*006a*/ 	.short	(.L_9863 - .L_9862)
.L_9862:
        /*006c*/ 	.word	0x00000000
        /*0070*/ 	.short	0x0001
        /*0072*/ 	.short	0x0004
        /*0074*/ 	.byte	0x00, 0xf0, 0x11, 0x00


	//----- nvinfo : EIATTR_KPARAM_INFO
	.align		4
.L_9863:
        /*0078*/ 	.byte	0x04, 0x17
        /*007a*/ 	.short	(.L_9865 - .L_9864)
.L_9864:
        /*007c*/ 	.word	0x00000000
        /*0080*/ 	.short	0x0000
        /*0082*/ 	.short	0x0000
        /*0084*/ 	.byte	0x00, 0xf0, 0x11, 0x00


	//----- nvinfo : EIATTR_SPARSE_MMA_MASK
	.align		4
.L_9865:
        /*0088*/ 	.byte	0x03, 0x50
        /*008a*/ 	.short	0x0000


	//----- nvinfo : EIATTR_MAXREG_COUNT
	.align		4
        /*008c*/ 	.byte	0x03, 0x1b
        /*008e*/ 	.short	0x00ff


	//----- nvinfo : EIATTR_NUM_BARRIERS
	.align		4
        /*0090*/ 	.byte	0x02, 0x4c
        /*0092*/ 	.byte	0x01
	.zero		1


	//----- nvinfo : EIATTR_ANNOTATIONS
	.align		4
        /*0094*/ 	.byte	0x04, 0x55
        /*0096*/ 	.short	(.L_9867 - .L_9866)


	//   ....[0]....
.L_9866:
        /*0098*/ 	.word	0x00000001
        /*009c*/ 	.byte	0x70, 0x10, 0x00, 0x00, 0x01, 0x00, 0x00, 0x00, 0x10, 0x13, 0x00, 0x00, 0x01, 0x00, 0x00, 0x00
        /*00ac*/ 	.byte	0xc0, 0x16, 0x00, 0x00, 0x01, 0x00, 0x00, 0x00, 0xc0, 0x53, 0x00, 0x00


	//----- nvinfo : EIATTR_MERCURY_ISA_VERSION
	.align		4
.L_9867:
        /*00b8*/ 	.byte	0x03, 0x5f
        /*00ba*/ 	.short	0x0101


	//----- nvinfo : EIATTR_COOP_GROUP_MASK_REGIDS
	.align		4
        /*00bc*/ 	.byte	0x04, 0x29
        /*00be*/ 	.short	(.L_9869 - .L_9868)


	//   ....[0]....
.L_9868:
        /*00c0*/ 	.word	0xffffffff


	//   ....[1]....
        /*00c4*/ 	.word	0xffffffff


	//   ....[2]....
        /*00c8*/ 	.word	0xffffffff


	//   ....[3]....
        /*00cc*/ 	.word	0xffffffff


	//   ....[4]....
        /*00d0*/ 	.word	0xffffffff


	//   ....[5]....
        /*00d4*/ 	.word	0xffffffff


	//   ....[6]....
        /*00d8*/ 	.word	0xffffffff


	//   ....[7]....
        /*00dc*/ 	.word	0xffffffff


	//   ....[8]....
        /*00e0*/ 	.word	0xffffffff


	//   ....[9]....
        /*00e4*/ 	.word	0xffffffff


	//   ....[10]....
        /*00e8*/ 	.word	0xffffffff


	//   ....[11]....
        /*00ec*/ 	.word	0xffffffff


	//   ....[12]....
        /*00f0*/ 	.word	0xffffffff


	//   ....[13]....
        /*00f4*/ 	.word	0xffffffff


	//   ....[14]....
        /*00f8*/ 	.word	0xffffffff


	//   ....[15]....
        /*00fc*/ 	.word	0xffffffff


	//   ....[16]....
        /*0100*/ 	.word	0xffffffff


	//   ....[17]....
        /*0104*/ 	.word	0xffffffff


	//   ....[18]....
        /*0108*/ 	.word	0xffffffff


	//   ....[19]....
        /*010c*/ 	.word	0xffffffff


	//   ....[20]....
        /*0110*/ 	.word	0xffffffff


	//   ....[21]....
        /*0114*/ 	.word	0xffffffff


	//   ....[22]....
        /*0118*/ 	.word	0xffffffff


	//   ....[23]....
        /*011c*/ 	.word	0xffffffff


	//   ....[24]....
        /*0120*/ 	.word	0xffffffff


	//   ....[25]....
        /*0124*/ 	.word	0xffffffff


	//   ....[26]....
        /*0128*/ 	.word	0xffffffff


	//   ....[27]....
        /*012c*/ 	.word	0xffffffff


	//   ....[28]....
        /*0130*/ 	.word	0xffffffff


	//   ....[29]....
        /*0134*/ 	.word	0xffffffff


	//   ....[30]....
        /*0138*/ 	.word	0xffffffff


	//   ....[31]....
        /*013c*/ 	.word	0xffffffff


	//   ....[32]....
        /*0140*/ 	.word	0xffffffff


	//   ....[33]....
        /*0144*/ 	.word	0xffffffff


	//   ....[34]....
        /*0148*/ 	.word	0xffffffff


	//   ....[35]....
        /*014c*/ 	.word	0xffffffff


	//   ....[36]....
        /*0150*/ 	.word	0xffffffff


	//   ....[37]....
        /*0154*/ 	.word	0xffffffff


	//   ....[38]....
        /*0158*/ 	.word	0xffffffff


	//   ....[39]....
        /*015c*/ 	.word	0xffffffff


	//   ....[40]....
        /*0160*/ 	.word	0xffffffff


	//   ....[41]....
        /*0164*/ 	.word	0xffffffff


	//   ....[42]....
        /*0168*/ 	.word	0xffffffff


	//   ....[43]....
        /*016c*/ 	.word	0xffffffff


	//   ....[44]....
        /*0170*/ 	.word	0xffffffff


	//   ....[45]....
        /*0174*/ 	.word	0xffffffff


	//   ....[46]....
        /*0178*/ 	.word	0xffffffff


	//   ....[47]....
        /*017c*/ 	.word	0xffffffff


	//   ....[48]....
        /*0180*/ 	.word	0xffffffff


	//   ....[49]....
        /*0184*/ 	.word	0x0500001c


	//   ....[50]....
        /*0188*/ 	.word	0x0500001c


	//   ....[51]....
        /*018c*/ 	.word	0x0500001c


	//   ....[52]....
        /*0190*/ 	.word	0x0500001c


	//   ....[53]....
        /*0194*/ 	.word	0x0500001c


	//   ....[54]....
        /*0198*/ 	.word	0x0500001c


	//   ....[55]....
        /*019c*/ 	.word	0x0500001c


	//   ....[56]....
        /*01a0*/ 	.word	0x0500001c


	//   ....[57]....
        /*01a4*/ 	.word	0x0500001c


	//   ....[58]....
        /*01a8*/ 	.word	0x0500001c


	//   ....[59]....
        /*01ac*/ 	.word	0x0500001c


	//   ....[60]....
        /*01b0*/ 	.word	0x0500001c


	//   ....[61]....
        /*01b4*/ 	.word	0x0500001c


	//   ....[62]....
        /*01b8*/ 	.word	0x0500001c


	//   ....[63]....
        /*01bc*/ 	.word	0x0500001c


	//   ....[64]....
        /*01c0*/ 	.word	0x0500001c


	//   ....[65]....
        /*01c4*/ 	.word	0x0500001c


	//   ....[66]....
        /*01c8*/ 	.word	0x0500001c


	//   ....[67]....
        /*01cc*/ 	.word	0x0500001c


	//   ....[68]....
        /*01d0*/ 	.word	0x0500001c


	//   ....[69]....
        /*01d4*/ 	.word	0x0500001c


	//   ....[70]....
        /*01d8*/ 	.word	0x0500001c


	//   ....[71]....
        /*01dc*/ 	.word	0x0500001c


	//   ....[72]....
        /*01e0*/ 	.word	0x0500001c


	//   ....[73]....
        /*01e4*/ 	.word	0x0500001c


	//   ....[74]....
        /*01e8*/ 	.word	0x0500001c


	//   ....[75]....
        /*01ec*/ 	.word	0x0500001c


	//   ....[76]....
        /*01f0*/ 	.word	0x0500001c


	//   ....[77]....
        /*01f4*/ 	.word	0x0500001c


	//   ....[78]....
        /*01f8*/ 	.word	0x0500001c


	//   ....[79]....
        /*01fc*/ 	.word	0x0500001c


	//   ....[80]....
        /*0200*/ 	.word	0x0500001c


	//   ....[81]....
        /*0204*/ 	.word	0x0500001c


	//   ....[82]....
        /*0208*/ 	.word	0x0500001c


	//   ....[83]....
        /*020c*/ 	.word	0x0500001c


	//   ....[84]....
        /*0210*/ 	.word	0x0500001c


	//   ....[85]....
        /*0214*/ 	.word	0x0500001c


	//   ....[86]....
        /*0218*/ 	.word	0x0500001c


	//   ....[87]....
        /*021c*/ 	.word	0x0500001c


	//   ....[88]....
        /*0220*/ 	.word	0x0500001c


	//   ....[89]....
        /*0224*/ 	.word	0x0500001c


	//   ....[90]....
        /*0228*/ 	.word	0x0500001c


	//   ....[91]....
        /*022c*/ 	.word	0x0500001c


	//   ....[92]....
        /*0230*/ 	.word	0x0500001c


	//   ....[93]....
        /*0234*/ 	.word	0x0500001c


	//   ....[94]....
        /*0238*/ 	.word	0x0500001c


	//   ....[95]....
        /*023c*/ 	.word	0x0500001c


	//   ....[96]....
        /*0240*/ 	.word	0x0500001c


	//----- nvinfo : EIATTR_COOP_GROUP_INSTR_OFFSETS
	.align		4
.L_9869:
        /*0244*/ 	.byte	0x04, 0x28
        /*0246*/ 	.short	(.L_9871 - .L_9870)


	//   ....[0]....
.L_9870:
        /*0248*/ 	.word	0x00002510


	//   ....[1]....
        /*024c*/ 	.word	0x00002560


	//   ....[2]....
        /*0250*/ 	.word	0x000025b0


	//   ....[3]....
        /*0254*/ 	.word	0x00002600


	//   ....[4]....
        /*0258*/ 	.word	0x00002650


	//   ....[5]....
        /*025c*/ 	.word	0x000026c0


	//   ....[6]....
        /*0260*/ 	.word	0x00002720


	//   ....[7]....
        /*0264*/ 	.word	0x00002780


	//   ....[8]....
        /*0268*/ 	.word	0x000027e0


	//   ....[9]....
        /*026c*/ 	.word	0x00002840


	//   ....[10]....
        /*0270*/ 	.word	0x000028a0


	//   ....[11]....
        /*0274*/ 	.word	0x00002900


	//   ....[12]....
        /*0278*/ 	.word	0x00002960


	//   ....[13]....
        /*027c*/ 	.word	0x000029c0


	//   ....[14]....
        /*0280*/ 	.word	0x00002a20


	//   ....[15]....
        /*0284*/ 	.word	0x00002a80


	//   ....[16]....
        /*0288*/ 	.word	0x000037b0


	//   ....[17]....
        /*028c*/ 	.word	0x00003800


	//   ....[18]....
        /*0290*/ 	.word	0x00003850


	//   ....[19]....
        /*0294*/ 	.word	0x000038a0


	//   ....[20]....
        /*0298*/ 	.word	0x000038f0


	//   ....[21]....
        /*029c*/ 	.word	0x00003960


	//   ....[22]....
        /*02a0*/ 	.word	0x000039c0


	//   ....[23]....
        /*02a4*/ 	.word	0x00003a20


	//   ....[24]....
        /*02a8*/ 	.word	0x00003a80


	//   ....[25]....
        /*02ac*/ 	.word	0x00003ae0


	//   ....[26]....
        /*02b0*/ 	.word	0x00003b40


	//   ....[27]....
        /*02b4*/ 	.word	0x00003ba0


	//   ....[28]....
        /*02b8*/ 	.word	0x00003c00


	//   ....[29]....
        /*02bc*/ 	.word	0x00003c60


	//   ....[30]....
        /*02c0*/ 	.word	0x00003cc0


	//   ....[31]....
        /*02c4*/ 	.word	0x00003d20


	//   ....[32]....
        /*02c8*/ 	.word	0x00004a10


	//   ....[33]....
        /*02cc*/ 	.word	0x00004a60


	//   ....[34]....
        /*02d0*/ 	.word	0x00004ab0


	//   ....[35]....
        /*02d4*/ 	.word	0x00004b00


	//   ....[36]....
        /*02d8*/ 	.word	0x00004b70


	//   ....[37]....
        /*02dc*/ 	.word	0x00004bd0


	//   ....[38]....
        /*02e0*/ 	.word	0x00004c30


	//   ....[39]....
        /*02e4*/ 	.word	0x00004c90


	//   ....[40]....
        /*02e8*/ 	.word	0x00004cf0


	//   ....[41]....
        /*02ec*/ 	.word	0x00004d50


	//   ....[42]....
        /*02f0*/ 	.word	0x00004db0


	//   ....[43]....
        /*02f4*/ 	.word	0x00004e10


	//   ....[44]....
        /*02f8*/ 	.word	0x00004e70


	//   ....[45]....
        /*02fc*/ 	.word	0x00004ed0


	//   ....[46]....
        /*0300*/ 	.word	0x00004f30


	//   ....[47]....
        /*0304*/ 	.word	0x00004f90


	//   ....[48]....
        /*0308*/ 	.word	0x00004ff0


	//   ....[49]....
        /*030c*/ 	.word	0x00005730


	//   ....[50]....
        /*0310*/ 	.word	0x000057b0


	//   ....[51]....
        /*0314*/ 	.word	0x00005830


	//   ....[52]....
        /*0318*/ 	.word	0x000058b0


	//   ....[53]....
        /*031c*/ 	.word	0x00005930


	//   ....[54]....
        /*0320*/ 	.word	0x000059b0


	//   ....[55]....
        /*0324*/ 	.word	0x00005a30


	//   ....[56]....
        /*0328*/ 	.word	0x00005ab0


	//   ....[57]....
        /*032c*/ 	.word	0x00005b30


	//   ....[58]....
        /*0330*/ 	.word	0x00005bb0


	//   ....[59]....
        /*0334*/ 	.word	0x00005c30


	//   ....[60]....
        /*0338*/ 	.word	0x00005cb0


	//   ....[61]....
        /*033c*/ 	.word	0x00005d30


	//   ....[62]....
        /*0340*/ 	.word	0x00005db0


	//   ....[63]....
        /*0344*/ 	.word	0x00005e30


	//   ....[64]....
        /*0348*/ 	.word	0x00005eb0


	//   ....[65]....
        /*034c*/ 	.word	0x00005f30


	//   ....[66]....
        /*0350*/ 	.word	0x00005fb0


	//   ....[67]....
        /*0354*/ 	.word	0x00006030


	//   ....[68]....
        /*0358*/ 	.word	0x000060b0


	//   ....[69]....
        /*035c*/ 	.word	0x00006130


	//   ....[70]....
        /*0360*/ 	.word	0x000061b0


	//   ....[71]....
        /*0364*/ 	.word	0x00006230


	//   ....[72]....
        /*0368*/ 	.word	0x000062b0


	//   ....[73]....
        /*036c*/ 	.word	0x00006330


	//   ....[74]....
        /*0370*/ 	.word	0x000063b0


	//   ....[75]....
        /*0374*/ 	.word	0x00006430


	//   ....[76]....
        /*0378*/ 	.word	0x000064b0


	//   ....[77]....
        /*037c*/ 	.word	0x00006530


	//   ....[78]....
        /*0380*/ 	.word	0x000065b0


	//   ....[79]....
        /*0384*/ 	.word	0x00006630


	//   ....[80]....
        /*0388*/ 	.word	0x000066b0


	//   ....[81]....
        /*038c*/ 	.word	0x00006720


	//   ....[82]....
        /*0390*/ 	.word	0x000067a0


	//   ....[83]....
        /*0394*/ 	.word	0x00006820


	//   ....[84]....
        /*0398*/ 	.word	0x000068a0


	//   ....[85]....
        /*039c*/ 	.word	0x00006920


	//   ....[86]....
        /*03a0*/ 	.word	0x000069a0


	//   ....[87]....
        /*03a4*/ 	.word	0x00006a20


	//   ....[88]....
        /*03a8*/ 	.word	0x00006aa0


	//   ....[89]....
        /*03ac*/ 	.word	0x00006b20


	//   ....[90]....
        /*03b0*/ 	.word	0x00006ba0


	//   ....[91]....
        /*03b4*/ 	.word	0x00006c20


	//   ....[92]....
        /*03b8*/ 	.word	0x00006ca0


	//   ....[93]....
        /*03bc*/ 	.word	0x00006d20


	//   ....[94]....
        /*03c0*/ 	.word	0x00006da0


	//   ....[95]....
        /*03c4*/ 	.word	0x00006e20


	//   ....[96]....
        /*03c8*/ 	.word	0x00006ea0


	//----- nvinfo : EIATTR_VRC_CTA_INIT_COUNT
	.align		4
.L_9871:
        /*03cc*/ 	.byte	0x02, 0x4a
	.zero		1
	.zero		1


	//----- nvinfo : EIATTR_EXIT_INSTR_OFFSETS
	.align		4
        /*03d0*/ 	.byte	0x04, 0x1c
        /*03d2*/ 	.short	(.L_9873 - .L_9872)


	//   ....[0]....
.L_9872:
        /*03d4*/ 	.word	0x00000880


	//   ....[1]....
        /*03d8*/ 	.word	0x000056e0


	//----- nvinfo : EIATTR_MAX_THREADS
	.align		4
.L_9873:
        /*03dc*/ 	.byte	0x04, 0x05
        /*03de*/ 	.short	(.L_9875 - .L_9874)
.L_9874:
        /*03e0*/ 	.word	0x00000100
        /*03e4*/ 	.word	0x00000001
        /*03e8*/ 	.word	0x00000001


	//----- nvinfo : EIATTR_CRS_STACK_SIZE
	.align		4
.L_9875:
        /*03ec*/ 	.byte	0x04, 0x1e
        /*03ee*/ 	.short	(.L_9877 - .L_9876)
.L_9876:
        /*03f0*/ 	.word	0x00000000


	//----- nvinfo : EIATTR_CBANK_PARAM_SIZE
	.align		4
.L_9877:
        /*03f4*/ 	.byte	0x03, 0x19
        /*03f6*/ 	.short	0x0030


	//----- nvinfo : EIATTR_PARAM_CBANK
	.align		4
        /*03f8*/ 	.byte	0x04, 0x0a
        /*03fa*/ 	.short	(.L_9879 - .L_9878)
	.align		4
.L_9878:
        /*03fc*/ 	.word	index@(.nv.constant0._Z9cuda_gemmIiLi256ELi4ELi1ELi16ELi16ELi16ELi32ELi1ELi0EEviiiPT_S1_S1_ii)
        /*0400*/ 	.short	0x0380
        /*0402*/ 	.short	0x0030


	//----- nvinfo : EIATTR_SW_WAR
	.align		4
.L_9879:
        /*0404*/ 	.byte	0x04, 0x36
        /*0406*/ 	.short	(.L_9881 - .L_9880)
.L_9880:
        /*0408*/ 	.word	0x00000008
.L_9881:


//--------------------- .nv.info._Z9cuda_gemmIiLi256ELi4ELi1ELi16ELi16ELi16ELi32ELi0ELi1EEviiiPT_S1_S1_ii --------------------------
	.section	.nv.info._Z9cuda_gemmIiLi256ELi4ELi1ELi16ELi16ELi16ELi32ELi0ELi1EEviiiPT_S1_S1_ii,"",@"SHT_CUDA_INFO"
	.sectionflags	@""
	.align	4


	//----- nvinfo : EIATTR_CUDA_API_VERSION
	.align		4
        /*0000*/ 	.byte	0x04, 0x37
        /*0002*/ 	.short	(.L_9883 - .L_9882)
.L_9882:
        /*0004*/ 	.word	0x00000082


	//----- nvinfo : EIATTR_KPARAM_INFO
	.align		4
.L_9883:
        /*0008*/ 	.byte	0x04, 0x17
        /*000a*/ 	.short	(.L_9885 - .L_9884)
.L_9884:
        /*000c*/ 	.word	0x00000000
        /*0010*/ 	.short	0x0007
        /*0012*/ 	.short	0x002c
        /*0014*/ 	.byte	0x00, 0xf0, 0x11, 0x00


	//----- nvinfo : EIATTR_KPARAM_INFO
	.align		4
.L_9885:
        /*0018*/ 	.byte	0x04, 0x17
        /*001a*/ 	.short	(.L_9887 - .L_9886)
.L_9886:
        /*001c*/ 	.word	0x00000000
        /*0020*/ 	.short	0x0006
        /*0022*/ 	.short	0x0028
        /*0024*/ 	.byte	0x00, 0xf0, 0x11, 0x00


	//----- nvinfo : EIATTR_KPARAM_INFO
	.align		4
.L_9887:
        /*0028*/ 	.byte	0x04, 0x17
        /*002a*/ 	.short	(.L_9889 - .L_9888)
.L_9888:
        /*002c*/ 	.word	0x00000000
        /*0030*/ 	.short	0x0005
        /*0032*/ 	.short	0x0020
        /*0034*/ 	.byte	0x00, 0xf5, 0x21, 0x00


	//----- nvinfo : EIATTR_KPARAM_INFO
	.align		4
.L_9889:
        /*0038*/ 	.byte	0x04, 0x17
        /*003a*/ 	.short	(.L_9891 - .L_9890)
.L_9890:
        /*003c*/ 	.word	0x00000000
        /*0040*/ 	.short	0x0004
        /*0042*/ 	.short	0x0018
        /*0044*/ 	.byte	0x00, 0xf5, 0x21, 0x00


	//----- nvinfo : EIATTR_KPARAM_INFO
	.align		4
.L_9891:
        /*0048*/ 	.byte	0x04, 0x17
        /*004a*/ 	.short	(.L_9893 - .L_9892)
.L_9892:
        /*004c*/ 	.word	0x00000000
        /*0050*/ 	.short	0x0003
        /*0052*/ 	.short	0x0010
        /*0054*/ 	.byte	0x00, 0xf5, 0x21, 0x00


	//----- nvinfo : EIATTR_KPARAM_INFO
	.align		4
.L_9893:
        /*0058*/ 	.byte	0x04, 0x17
        /*005a*/ 	.short	(.L_9895 - .L_9894)
.L_9894:
        /*005c*/ 	.word	0x00000000
        /*0060*/ 	.short	0x0002
        /*0062*/ 	.short	0x0008
        /*0064*/ 	.byte	0x00, 0xf0, 0x11, 0x00


	//----- nvinfo : EIATTR_KPARAM_INFO
	.align		4
.L_9895:
        /*0068*/ 	.byte	0x04, 0x17
        /*006a*/ 	.short	(.L_9897 - .L_9896)
.L_9896:
        /*006c*/ 	.word	0x00000000
        /*0070*/ 	.short	0x0001
        /*0072*/ 	.short	0x0004
        /*0074*/ 	.byte	0x00, 0xf0, 0x11, 0x00


	//----- nvinfo : EIATTR_KPARAM_INFO
	.align		4
.L_9897:
        /*0078*/ 	.byte	0x04, 0x17
        /*007a*/ 	.short	(.L_9899 - .L_9898)
.L_9898:
        /*007c*/ 	.word	0x00000000
        /*0080*/ 	.short	0x0000
        /*0082*/ 	.short	0x0000
        /*0084*/ 	.byte	0x00, 0xf0, 0x11, 0x00


	//----- nvinfo : EIATTR_SPARSE_MMA_MASK
	.align		4
.L_9899:
        /*0088*/ 	.byte	0x03, 0x50
        /*008a*/ 	.short	0x0000


	//----- nvinfo : EIATTR_MAXREG_COUNT
	.align		4
        /*008c*/ 	.byte	0x03, 0x1b
        /*008e*/ 	.short	0x00ff


	//----- nvinfo : EIATTR_NUM_BARRIERS
	.align		4
        /*0090*/ 	.byte	0x02, 0x4c
        /*0092*/ 	.byte	0x01
	.zero		1


	//----- nvinfo : EIATTR_MERCURY_ISA_VERSION
	.align		4
        /*0094*/ 	.byte	0x03, 0x5f
        /*0096*/ 	.short	0x0101


	//----- nvinfo : EIATTR_COOP_GROUP_MASK_REGIDS
	.align		4
        /*0098*/ 	.byte	0x04, 0x29
        /*009a*/ 	.short	(.L_9901 - .L_9900)


	//   ....[0]....
.L_9900:
        /*009c*/ 	.word	0xffffffff


	//   ....[1]....
        /*00a0*/ 	.word	0xffffffff


	//   ....[2]....
        /*00a4*/ 	.word	0xffffffff


	//   ....[3]....
        /*00a8*/ 	.word	0xffffffff


	//   ....[4]....
        /*00ac*/ 	.word	0xffffffff


	//   ....[5]....
        /*00b0*/ 	.word	0xffffffff


	//   ....[6]....
        /*00b4*/ 	.word	0xffffffff


	//   ....[7]....
        /*00b8*/ 	.word	0xffffffff


	//   ....[8]....
        /*00bc*/ 	.word	0xffffffff


	//   ....[9]....
        /*00c0*/ 	.word	0xffffffff


	//   ....[10]....
        /*00c4*/ 	.word	0xffffffff


	//   ....[11]....
        /*00c8*/ 	.word	0xffffffff


	//   ....[12]....
        /*00cc*/ 	.word	0xffffffff


	//   ....[13]....
        /*00d0*/ 	.word	0xffffffff


	//   ....[14]....
        /*00d4*/ 	.word	0xffffffff


	//   ....[15]....
        /*00d8*/ 	.word	0xffffffff


	//   ....[16]....
        /*00dc*/ 	.word	0xffffffff


	//   ....[17]....
        /*00e0*/ 	.word	0xffffffff


	//   ....[18]....
        /*00e4*/ 	.word	0xffffffff


	//   ....[19]....
        /*00e8*/ 	.word	0xffffffff


	//   ....[20]....
        /*00ec*/ 	.word	0xffffffff


	//   ....[21]....
        /*00f0*/ 	.word	0xffffffff


	//   ....[22]....
        /*00f4*/ 	.word	0xffffffff


	//   ....[23]....
        /*00f8*/ 	.word	0xffffffff


	//   ....[24]....
        /*00fc*/ 	.word	0xffffffff


	//   ....[25]....
        /*0100*/ 	.word	0xffffffff


	//   ....[26]....
        /*0104*/ 	.word	0xffffffff


	//   ....[27]....
        /*0108*/ 	.word	0xffffffff


	//   ....[28]....
        /*010c*/ 	.word	0xffffffff


	//   ....[29]....
        /*0110*/ 	.word	0xffffffff


	//   ....[30]....
        /*0114*/ 	.word	0xffffffff


	//   ....[31]....
        /*0118*/ 	.word	0xffffffff


	//   ....[32]....
        /*011c*/ 	.word	0xffffffff


	//   ....[33]....
        /*0120*/ 	.word	0xffffffff


	//   ....[34]....
        /*0124*/ 	.word	0xffffffff


	//   ....[35]....
        /*0128*/ 	.word	0xffffffff


	//   ....[36]....
        /*012c*/ 	.word	0xffffffff


	//   ....[37]....
        /*0130*/ 	.word	0xffffffff


	//   ....[38]....
        /*0134*/ 	.word	0xffffffff


	//   ....[39]....
        /*0138*/ 	.word	0xffffffff


	//   ....[40]....
        /*013c*/ 	.word	0xffffffff


	//   ....[41]....
        /*0140*/ 	.word	0xffffffff


	//   ....[42]....
        /*0144*/ 	.word	0xffffffff


	//   ....[43]....
        /*0148*/ 	.word	0xffffffff


	//   ....[44]....
        /*014c*/ 	.word	0xffffffff


	//   ....[45]....
        /*0150*/ 	.word	0xffffffff


	//   ....[46]....
        /*0154*/ 	.word	0xffffffff


	//   ....[47]....
        /*0158*/ 	.word	0xffffffff


	//   ....[48]....
        /*015c*/ 	.word	0x0500001d


	//   ....[49]....
        /*0160*/ 	.word	0x0500001d


	//   ....[50]....
        /*0164*/ 	.word	0x0500001d


	//   ....[51]....
        /*0168*/ 	.word	0x0500001d


	//   ....[52]....
        /*016c*/ 	.word	0x0500001d


	//   ....[53]....
        /*0170*/ 	.word	0x0500001d


	//   ....[54]....
        /*0174*/ 	.word	0x0500001d


	//   ....[55]....
        /*0178*/ 	.word	0x0500001d


	//   ....[56]....
        /*017c*/ 	.word	0x0500001d


	//   ....[57]....
        /*0180*/ 	.word	0x0500001d


	//   ....[58]....
        /*0184*/ 	.word	0x0500001d


	//   ....[59]....
        /*0188*/ 	.word	0x0500001d


	//   ....[60]....
        /*018c*/ 	.word	0x0500001d


	//   ....[61]....
        /*0190*/ 	.word	0x0500001d


	//   ....[62]....
        /*0194*/ 	.word	0x0500001d


	//   ....[63]....
        /*0198*/ 	.word	0x0500001d


	//   ....[64]....
        /*019c*/ 	.word	0x0500001d


	//   ....[65]....
        /*01a0*/ 	.word	0x0500001d


	//   ....[66]....
        /*01a4*/ 	.word	0x0500001d


	//   ....[67]....
        /*01a8*/ 	.word	0x0500001d


	//   ....[68]....
        /*01ac*/ 	.word	0x0500001d


	//   ....[69]....
        /*01b0*/ 	.word	0x0500001d


	//   ....[70]....
        /*01b4*/ 	.word	0x0500001d


	//   ....[71]....
        /*01b8*/ 	.word	0x0500001d


	//   ....[72]....
        /*01bc*/ 	.word	0x0500001d


	//   ....[73]....
        /*01c0*/ 	.word	0x0500001d


	//   ....[74]....
        /*01c4*/ 	.word	0x0500001d


	//   ....[75]....
        /*01c8*/ 	.word	0x0500001d


	//   ....[76]....
        /*01cc*/ 	.word	0x0500001d


	//   ....[77]....
        /*01d0*/ 	.word	0x0500001d


	//   ....[78]....
        /*01d4*/ 	.word	0x0500001d


	//   ....[79]....
        /*01d8*/ 	.word	0x0500001d


	//   ....[80]....
        /*01dc*/ 	.word	0x0500001d


	//   ....[81]....
        /*01e0*/ 	.word	0x0500001d


	//   ....[82]....
        /*01e4*/ 	.word	0x0500001d


	//   ....[83]....
        /*01e8*/ 	.word	0x0500001d


	//   ....[84]....
        /*01ec*/ 	.word	0x0500001d


	//   ....[85]....
        /*01f0*/ 	.word	0x0500001d


	//   ....[86]....
        /*01f4*/ 	.word	0x0500001d


	//   ....[87]....
        /*01f8*/ 	.word	0x0500001d


	//   ....[88]....
        /*01fc*/ 	.word	0x0500001d


	//   ....[89]....
        /*0200*/ 	.word	0x0500001d


	//   ....[90]....
        /*0204*/ 	.word	0x0500001d


	//   ....[91]....
        /*0208*/ 	.word	0x0500001d


	//   ....[92]....
        /*020c*/ 	.word	0x0500001d


	//   ....[93]....
        /*0210*/ 	.word	0x0500001d


	//   ....[94]....
        /*0214*/ 	.word	0x0500001d


	//   ....[95]....
        /*0218*/ 	.word	0x0500001d


	//----- nvinfo : EIATTR_COOP_GROUP_INSTR_OFFSETS
	.align		4
.L_9901:
        /*021c*/ 	.byte	0x04, 0x28
        /*021e*/ 	.short	(.L_9903 - .L_9902)


	//   ....[0]....
.L_9902:
        /*0220*/ 	.word	0x00001010


	//   ....[1]....
        /*0224*/ 	.word	0x00001020


	//   ....[2]....
        /*0228*/ 	.word	0x00001030


	//   ....[3]....
        /*022c*/ 	.word	0x00001040


	//   ....[4]....
        /*0230*/ 	.word	0x00001050


	//   ....[5]....
        /*0234*/ 	.word	0x00001060


	//   ....[6]....
        /*0238*/ 	.word	0x00001080


	//   ....[7]....
        /*023c*/ 	.word	0x000010a0


	//   ....[8]....
        /*0240*/ 	.word	0x000010c0


	//   ....[9]....
        /*0244*/ 	.word	0x000010e0


	//   ....[10]....
        /*0248*/ 	.word	0x00001100


	//   ....[11]....
        /*024c*/ 	.word	0x00001120


	//   ....[12]....
        /*0250*/ 	.word	0x00001140


	//   ....[13]....
        /*0254*/ 	.word	0x00001160


	//   ....[14]....
        /*0258*/ 	.word	0x00001180


	//   ....[15]....
        /*025c*/ 	.word	0x000011a0


	//   ....[16]....
        /*0260*/ 	.word	0x000012f0


	//   ....[17]....
        /*0264*/ 	.word	0x00001300


	//   ....[18]....
        /*0268*/ 	.word	0x00001310


	//   ....[19]....
        /*026c*/ 	.word	0x00001320


	//   ....[20]....
        /*0270*/ 	.word	0x00001330


	//   ....[21]....
        /*0274*/ 	.word	0x00001340


	//   ....[22]....
        /*0278*/ 	.word	0x00001370


	//   ....[23]....
        /*027c*/ 	.word	0x00001390


	//   ....[24]....
        /*0280*/ 	.word	0x000013b0


	//   ....[25]....
        /*0284*/ 	.word	0x000013d0


	//   ....[26]....
        /*0288*/ 	.word	0x000013f0


	//   ....[27]....
        /*028c*/ 	.word	0x00001410


	//   ....[28]....
        /*0290*/ 	.word	0x00001430


	//   ....[29]....
        /*0294*/ 	.word	0x00001450


	//   ....[30]....
        /*0298*/ 	.word	0x00001480


	//   ....[31]....
        /*029c*/ 	.word	0x000014b0


	//   ....[32]....
        /*02a0*/ 	.word	0x00001560


	//   ....[33]....
        /*02a4*/ 	.word	0x00001570


	//   ....[34]....
        /*02a8*/ 	.word	0x00001580


	//   ....[35]....
        /*02ac*/ 	.word	0x00001590


	//   ....[36]....
        /*02b0*/ 	.word	0x000015a0


	//   ....[37]....
        /*02b4*/ 	.word	0x000015b0


	//   ....[38]....
        /*02b8*/ 	.word	0x000015e0


	//   ....[39]....
        /*02bc*/ 	.word	0x00001600


	//   ....[40]....
        /*02c0*/ 	.word	0x00001620


	//   ....[41]....
        /*02c4*/ 	.word	0x00001640


	//   ....[42]....
        /*02c8*/ 	.word	0x00001670


	//   ....[43]....
        /*02cc*/ 	.word	0x00001680


	//   ....[44]....
        /*02d0*/ 	.word	0x000016a0


	//   ....[45]....
        /*02d4*/ 	.word	0x000016c0


	//   ....[46]....
        /*02d8*/ 	.word	0x000016e0


	//   ....[47]....
        /*02dc*/ 	.word	0x00001700


	//   ....[48]....
        /*02e0*/ 	.word	0x00001c90


	//   ....[49]....
        /*02e4*/ 	.word	0x00001ce0


	//   ....[50]....
        /*02e8*/ 	.word	0x00001d40


	//   ....[51]....
        /*02ec*/ 	.word	0x00001da0


	//   ....[52]....
        /*02f0*/ 	.word	0x00001e00


	//   ....[53]....
        /*02f4*/ 	.word	0x00001e60


	//   ....[54]....
        /*02f8*/ 	.word	0x00001ec0


	//   ....[55]....
        /*02fc*/ 	.word	0x00001f10


	//   ....[56]....
        /*0300*/ 	.word	0x00001f70


	//   ....[57]....
        /*0304*/ 	.word	0x00001fd0


	//   ....[58]....
        /*0308*/ 	.word	0x00002030


	//   ....[59]....
        /*030c*/ 	.word	0x00002090


	//   ....[60]....
        /*0310*/ 	.word	0x000020f0


	//   ....[61]....
        /*0314*/ 	.word	0x00002140


	//   ....[62]....
        /*0318*/ 	.word	0x000021a0


	//   ....[63]....
        /*031c*/ 	.word	0x00002200


	//   ....[64]....
        /*0320*/ 	.word	0x000022a0


	//   ....[65]....
        /*0324*/ 	.word	0x00002320


	//   ....[66]....
        /*0328*/ 	.word	0x00002380


	//   ....[67]....
        /*032c*/ 	.word	0x000023d0


	//   ....[68]....
        /*0330*/ 	.word	0x00002430


	//   ....[69]....
        /*0334*/ 	.word	0x00002490


	//   ....[70]....
        /*0338*/ 	.word	0x000024f0


	//   ....[71]....
        /*033c*/ 	.word	0x00002550


	//   ....[72]....
        /*0340*/ 	.word	0x000025a0


	//   ....[73]....
        /*0344*/ 	.word	0x00002600


	//   ....[74]....
        /*0348*/ 	.word	0x00002660


	//   ....[75]....
        /*034c*/ 	.word	0x000026d0


	//   ....[76]....
        /*0350*/ 	.word	0x00002730


	//   ....[77]....
        /*0354*/ 	.word	0x000027a0


	//   ....[78]....
        /*0358*/ 	.word	0x00002800


	//   ....[79]....
        /*035c*/ 	.word	0x00002860


	//   ....[80]....
        /*0360*/ 	.word	0x00002910


	//   ....[81]....
        /*0364*/ 	.word	0x00002960


	//   ....[82]....
        /*0368*/ 	.word	0x000029c0


	//   ....[83]....
        /*036c*/ 	.word	0x00002a20


	//   ....[84]....
        /*0370*/ 	.word	0x00002a80


	//   ....[85]....
        /*0374*/ 	.word	0x00002ae0


	//   ....[86]....
        /*0378*/ 	.word	0x00002b50


	//   ....[87]....
        /*037c*/ 	.word	0x00002ba0


	//   ....[88]....
        /*0380*/ 	.word	0x00002c00


	//   ....[89]....
        /*0384*/ 	.word	0x00002c60


	//   ....[90]....
        /*0388*/ 	.word	0x00002cc0


	//   ....[91]....
        /*038c*/ 	.word	0x00002d10


	//   ....[92]....
        /*0390*/ 	.word	0x00002d70


	//   ....[93]....
        /*0394*/ 	.word	0x00002dd0


	//   ....[94]....
        /*0398*/ 	.word	0x00002e30


	//   ....[95]....
        /*039c*/ 	.word	0x00002e80


	//----- nvinfo : EIATTR_VRC_CTA_INIT_COUNT
	.align		4
.L_9903:
        /*03a0*/ 	.byte	0x02, 0x4a
	.zero		1
	.zero		1


	//----- nvinfo : EIATTR_EXIT_INSTR_OFFSETS
	.align		4
        /*03a4*/ 	.byte	0x04, 0x1c
        /*03a6*/ 	.short	(.L_9905 - .L_9904)


	//   ....[0]....
.L_9904:
        /*03a8*/ 	.word	0x000006a0


	//   ....[1]....
        /*03ac*/ 	.word	0x00001c40


	//----- nvinfo : EIATTR_MAX_THREADS
	.align		4
.L_9905:
        /*03b0*/ 	.byte	0x04, 0x05
        /*03b2*/ 	.short	(.L_9907 - .L_9906)
.L_9906:
        /*03b4*/ 	.word	0x00000100
        /*03b8*/ 	.word	0x00000001
        /*03bc*/ 	.word	0x00000001


	//----- nvinfo : EIATTR_CRS_STACK_SIZE
	.align		4
.L_9907:
        /*03c0*/ 	.byte	0x04, 0x1e
        /*03c2*/ 	.short	(.L_9909 - .L_9908)
.L_9908:
        /*03c4*/ 	.word	0x00000000


	//----- nvinfo : EIATTR_CBANK_PARAM_SIZE
	.align		4
.L_9909:
        /*03c8*/ 	.byte	0x03, 0x19
        /*03ca*/ 	.short	0x0030


	//----- nvinfo : EIATTR_PARAM_CBANK
	.align		4
        /*03cc*/ 	.byte	0x04, 0x0a
        /*03ce*/ 	.short	(.L_9911 - .L_9910)
	.align		4
.L_9910:
        /*03d0*/ 	.word	index@(.nv.constant0._Z9cuda_gemmIiLi256ELi4ELi1ELi16ELi16ELi16ELi32ELi0ELi1EEviiiPT_S1_S1_ii)
        /*03d4*/ 	.short	0x0380
        /*03d6*/ 	.short	0x0030


	//----- nvinfo : EIATTR_SW_WAR
	.align		4
.L_9911:
        /*03d8*/ 	.byte	0x04, 0x36
        /*03da*/ 	.short	(.L_9913 - .L_9912)
.L_9912:
        /*03dc*/ 	.word	0x00000008
.L_9913:


//--------------------- .nv.info._Z9cuda_gemmIiLi256ELi4ELi1ELi16ELi16ELi16ELi32ELi0ELi0EEviiiPT_S1_S1_ii --------------------------
	.section	.nv.info._Z9cuda_gemmIiLi256ELi4ELi1ELi16ELi16ELi16ELi32ELi0ELi0EEviiiPT_S1_S1_ii,"",@"SHT_CUDA_INFO"
	.sectionflags	@""
	.align	4


	//----- nvinfo : EIATTR_CUDA_API_VERSION
	.align		4
        /*0000*/ 	.byte	0x04, 0x37
        /*0002*/ 	.short	(.L_9915 - .L_9914)
.L_9914:
        /*0004*/ 	.word	0x00000082


	//----- nvinfo : EIATTR_KPARAM_INFO
	.align		4
.L_9915:
        /*0008*/ 	.byte	0x04, 0x17
        /*000a*/ 	.short	(.L_9917 - .L_9916)
.L_9916:
        /*000c*/ 	.word	0x00000000
        /*0010*/ 	.short	0x0007
        /*0012*/ 	.short	0x002c
        /*0014*/ 	.byte	0x00, 0xf0, 0x11, 0x00


	//----- nvinfo : EIATTR_KPARAM_INFO
	.align		4
.L_9917:
        /*0018*/ 	.byte	0x04, 0x17
        /*001a*/ 	.short	(.L_9919 - .L_9918)
.L_9918:
        /*001c*/ 	.word	0x00000000
        /*0020*/ 	.short	0x0006
        /*0022*/ 	.short	0x0028
        /*0024*/ 	.byte	0x00, 0xf0, 0x11, 0x00


	//----- nvinfo : EIATTR_KPARAM_INFO
	.align		4
.L_9919:
        /*0028*/ 	.byte	0x04, 0x17
        /*002a*/ 	.short	(.L_9921 - .L_9920)
.L_9920:
        /*002c*/ 	.word	0x00000000
        /*0030*/ 	.short	0x0005
        /*0032*/ 	.short	0x0020
        /*0034*/ 	.byte	0x00, 0xf5, 0x21, 0x00


	//----- nvinfo : EIATTR_KPARAM_INFO
	.align		4
.L_9921:
        /*0038*/ 	.byte	0x04, 0x17
        /*003a*/ 	.short	(.L_9923 - .L_9922)
.L_9922:
        /*003c*/ 	.word	0x00000000
        /*0040*/ 	.short	0x0004
        /*0042*/ 	.short	0x0018
        /*0044*/ 	.byte	0x00, 0xf5, 0x21, 0x00


	//----- nvinfo : EIATTR_KPARAM_INFO
	.align		4
.L_9923:
        /*0048*/ 	.byte	0x04, 0x17
        /*004a*/ 	.short	(.L_9925 - .L_9924)
.L_9924:
        /*004c*/ 	.word	0x00000000
        /*0050*/ 	.short	0x0003
        /*0052*/ 	.short	0x0010
        /*0054*/ 	.byte	0x00, 0xf5, 0x21, 0x00


	//----- nvinfo : EIATTR_KPARAM_INFO
	.align		4
.L_9925:
        /*0058*/ 	.byte	0x04, 0x17
        /*005a*/ 	.short	(.L_9927 - .L_9926)
.L_9926:
        /*005c*/ 	.word	0x00000000
        /*0060*/ 	.short	0x0002
        /*0062*/ 	.short	0x0008
        /*0064*/ 	.byte	0x00, 0xf0, 0x11, 0x00


	//----- nvinfo : EIATTR_KPARAM_INFO
	.align		4
.L_9927:
        /*0068*/ 	.byte	0x04, 0x17
        /*006a*/ 	.short	(.L_9929 - .L_9928)
.L_9928:
        /*006c*/ 	.word	0x00000000
        /*0070*/ 	.short	0x0001
        /*0072*/ 	.short	0x0004
        /*0074*/ 	.byte	0x00, 0xf0, 0x11, 0x00


	//----- nvinfo : EIATTR_KPARAM_INFO
	.align		4
.L_9929:
        /*0078*/ 	.byte	0x04, 0x17
        /*007a*/ 	.short	(.L_9931 - .L_9930)
.L_9930:
        /*007c*/ 	.word	0x00000000
        /*0080*/ 	.short	0x0000
        /*0082*/ 	.short	0x0000
        /*0084*/ 	.byte	0x00, 0xf0, 0x11, 0x00


	//----- nvinfo : EIATTR_SPARSE_MMA_MASK
	.align		4
.L_9931:
        /*0088*/ 	.byte	0x03, 0x50
        /*008a*/ 	.short	0x0000


	//----- nvinfo : EIATTR_MAXREG_COUNT
	.align		4
        /*008c*/ 	.byte	0x03, 0x1b
        /*008e*/ 	.short	0x00ff


	//----- nvinfo : EIATTR_NUM_BARRIERS
	.align		4
        /*0090*/ 	.byte	0x02, 0x4c
        /*0092*/ 	.byte	0x01
	.zero		1


	//----- nvinfo : EIATTR_ANNOTATIONS
	.align		4
        /*0094*/ 	.byte	0x04, 0x55
        /*0096*/ 	.short	(.L_9933 - .L_9932)


	//   ....[0]....
.L_9932:
        /*0098*/ 	.word	0x00000001
        /*009c*/ 	.byte	0x10, 0x10, 0x00, 0x00, 0x01, 0x00, 0x00, 0x00, 0x90, 0x11, 0x00, 0x00, 0x01, 0x00, 0x00, 0x00
        /*00ac*/ 	.byte	0x80, 0x5b, 0x00, 0x00


	//----- nvinfo : EIATTR_MERCURY_ISA_VERSION
	.align		4
.L_9933:
        /*00b0*/ 	.byte	0x03, 0x5f
        /*00b2*/ 	.short	0x0101


	//----- nvinfo : EIATTR_COOP_GROUP_MASK_REGIDS
	.align		4
        /*00b4*/ 	.byte	0x04, 0x29
        /*00b6*/ 	.short	(.L_9935 - .L_9934)


	//   ....[0]....
.L_9934:
        /*00b8*/ 	.word	0xffffffff


	//   ....[1]....
        /*00bc*/ 	.word	0xffffffff


	//   ....[2]....
        /*00c0*/ 	.word	0xffffffff


	//   ....[3]....
        /*00c4*/ 	.word	0xffffffff


	//   ....[4]....
        /*00c8*/ 	.word	0xffffffff


	//   ....[5]....
        /*00cc*/ 	.word	0xffffffff


	//   ....[6]....
        /*00d0*/ 	.word	0xffffffff


	//   ....[7]....
        /*00d4*/ 	.word	0xffffffff


	//   ....[8]....
        /*00d8*/ 	.word	0xffffffff


	//   ....[9]....
        /*00dc*/ 	.word	0xffffffff


	//   ....[10]....
        /*00e0*/ 	.word	0xffffffff


	//   ....[11]....
        /*00e4*/ 	.word	0xffffffff


	//   ....[12]....
        /*00e8*/ 	.word	0xffffffff


	//   ....[13]....
        /*00ec*/ 	.word	0xffffffff


	//   ....[14]....
        /*00f0*/ 	.word	0xffffffff


	//   ....[15]....
        /*00f4*/ 	.word	0xffffffff


	//   ....[16]....
        /*00f8*/ 	.word	0xffffffff


	//   ....[17]....
        /*00fc*/ 	.word	0xffffffff


	//   ....[18]....
        /*0100*/ 	.word	0xffffffff


	//   ....[19]....
        /*0104*/ 	.word	0xffffffff


	//   ....[20]....
        /*0108*/ 	.word	0xffffffff


	//   ....[21]....
        /*010c*/ 	.word	0xffffffff


	//   ....[22]....
        /*0110*/ 	.word	0xffffffff


	//   ....[23]....
        /*0114*/ 	.word	0xffffffff


	//   ....[24]....
        /*0118*/ 	.word	0xffffffff


	//   ....[25]....
        /*011c*/ 	.word	0xffffffff


	//   ....[26]....
        /*0120*/ 	.word	0xffffffff


	//   ....[27]....
        /*0124*/ 	.word	0xffffffff


	//   ....[28]....
        /*0128*/ 	.word	0xffffffff


	//   ....[29]....
        /*012c*/ 	.word	0xffffffff


	//   ....[30]....
        /*0130*/ 	.word	0xffffffff


	//   ....[31]....
        /*0134*/ 	.word	0xffffffff


	//   ....[32]....
        /*0138*/ 	.word	0xffffffff


	//   ....[33]....
        /*013c*/ 	.word	0xffffffff


	//   ....[34]....
        /*0140*/ 	.word	0xffffffff


	//   ....[35]....
        /*0144*/ 	.word	0xffffffff


	//   ....[36]....
        /*0148*/ 	.word	0xffffffff


	//   ....[37]....
        /*014c*/ 	.word	0xffffffff


	//   ....[38]....
        /*0150*/ 	.word	0xffffffff


	//   ....[39]....
        /*0154*/ 	.word	0xffffffff


	//   ....[40]....
        /*0158*/ 	.word	0xffffffff


	//   ....[41]....
        /*015c*/ 	.word	0xffffffff


	//   ....[42]....
        /*0160*/ 	.word	0xffffffff


	//   ....[43]....
        /*0164*/ 	.word	0xffffffff


	//   ....[44]....
        /*0168*/ 	.word	0xffffffff


	//   ....[45]....
        /*016c*/ 	.word	0xffffffff


	//   ....[46]....
        /*0170*/ 	.word	0xffffffff


	//   ....[47]....
        /*0174*/ 	.word	0xffffffff


	//   ....[48]....
        /*0178*/ 	.word	0xffffffff


	//   ....[49]....
        /*017c*/ 	.word	0x0500001e


	//   ....[50]....
        /*0180*/ 	.word	0x0500001e


	//   ....[51]....
        /*0184*/ 	.word	0x0500001e


	//   ....[52]....
        /*0188*/ 	.word	0x0500001e


	//   ....[53]....
        /*018c*/ 	.word	0x0500001e


	//   ....[54]....
        /*0190*/ 	.word	0x0500001e


	//   ....[55]....
        /*0194*/ 	.word	0x0500001e


	//   ....[56]....
        /*0198*/ 	.word	0x0500001e


	//   ....[57]....
        /*019c*/ 	.word	0x0500001e


	//   ....[58]....
        /*01a0*/ 	.word	0x0500001e


	//   ....[59]....
        /*01a4*/ 	.word	0x0500001e


	//   ....[60]....
        /*01a8*/ 	.word	0x0500001e


	//   ....[61]....
        /*01ac*/ 	.word	0x0500001e


	//   ....[62]....
        /*01b0*/ 	.word	0x0500001e


	//   ....[63]....
        /*01b4*/ 	.word	0x0500001e


	//   ....[64]....
        /*01b8*/ 	.word	0x0500001e


	//   ....[65]....
        /*01bc*/ 	.word	0x0500001e


	//   ....[66]....
        /*01c0*/ 	.word	0x0500001e


	//   ....[67]....
        /*01c4*/ 	.word	0x0500001e


	//   ....[68]....
        /*01c8*/ 	.word	0x0500001e


	//   ....[69]....
        /*01cc*/ 	.word	0x0500001e


	//   ....[70]....
        /*01d0*/ 	.word	0x0500001e


	//   ....[71]....
        /*01d4*/ 	.word	0x0500001e


	//   ....[72]....
        /*01d8*/ 	.word	0x0500001e


	//   ....[73]....
        /*01dc*/ 	.word	0x0500001e


	//   ....[74]....
        /*01e0*/ 	.word	0x0500001e


	//   ....[75]....
        /*01e4*/ 	.word	0x0500001e


	//   ....[76]....
        /*01e8*/ 	.word	0x0500001e


	//   ....[77]....
        /*01ec*/ 	.word	0x0500001e


	//   ....[78]....
        /*01f0*/ 	.word	0x0500001e


	//   ....[79]....
        /*01f4*/ 	.word	0x0500001e


	//   ....[80]....
        /*01f8*/ 	.word	0x0500001e


	//   ....[81]....
        /*01fc*/ 	.word	0x0500001e


	//   ....[82]....
        /*0200*/ 	.word	0x0500001e


	//   ....[83]....
        /*0204*/ 	.word	0x0500001e


	//   ....[84]....
        /*0208*/ 	.word	0x0500001e


	//   ....[85]....
        /*020c*/ 	.word	0x0500001e


	//   ....[86]....
        /*0210*/ 	.word	0x0500001e


	//   ....[87]....
        /*0214*/ 	.word	0x0500001e


	//   ....[88]....
        /*0218*/ 	.word	0x0500001e


	//   ....[89]....
        /*021c*/ 	.word	0x0500001e


	//   ....[90]....
        /*0220*/ 	.word	0x0500001e


	//   ....[91]....
        /*0224*/ 	.word	0x0500001e


	//   ....[92]....
        /*0228*/ 	.word	0x0500001e


	//   ....[93]....
        /*022c*/ 	.word	0x0500001e


	//   ....[94]....
        /*0230*/ 	.word	0x0500001e


	//   ....[95]....
        /*0234*/ 	.word	0x0500001e


	//   ....[96]....
        /*0238*/ 	.word	0x0500001e


	//----- nvinfo : EIATTR_COOP_GROUP_INSTR_OFFSETS
	.align		4
.L_9935:
        /*023c*/ 	.byte	0x04, 0x28
        /*023e*/ 	.short	(.L_9937 - .L_9936)


	//   ....[0]....
.L_9936:
        /*0240*/ 	.word	0x000025b0


	//   ....[1]....
        /*0244*/ 	.word	0x00002600


	//   ....[2]....
        /*0248*/ 	.word	0x00002650


	//   ....[3]....
        /*024c*/ 	.word	0x000026a0


	//   ....[4]....
        /*0250*/ 	.word	0x000026f0


	//   ....[5]....
        /*0254*/ 	.word	0x00002760


	//   ....[6]....
        /*0258*/ 	.word	0x000027c0


	//   ....[7]....
        /*025c*/ 	.word	0x00002820


	//   ....[8]....
        /*0260*/ 	.word	0x00002880


	//   ....[9]....
        /*0264*/ 	.word	0x000028e0


	//   ....[10]....
        /*0268*/ 	.word	0x00002940


	//   ....[11]....
        /*026c*/ 	.word	0x000029a0


	//   ....[12]....
        /*0270*/ 	.word	0x00002a00


	//   ....[13]....
        /*0274*/ 	.word	0x00002a60


	//   ....[14]....
        /*0278*/ 	.word	0x00002ac0


	//   ....[15]....
        /*027c*/ 	.word	0x00002b20


	//   ....[16]....
        /*0280*/ 	.word	0x00003890


	//   ....[17]....
        /*0284*/ 	.word	0x000038e0


	//   ....[18]....
        /*0288*/ 	.word	0x00003930


	//   ....[19]....
        /*028c*/ 	.word	0x00003980


	//   ....[20]....
        /*0290*/ 	.word	0x000039d0


	//   ....[21]....
        /*0294*/ 	.word	0x00003a40


	//   ....[22]....
        /*0298*/ 	.word	0x00003aa0


	//   ....[23]....
        /*029c*/ 	.word	0x00003b00


	//   ....[24]....
        /*02a0*/ 	.word	0x00003b60


	//   ....[25]....
        /*02a4*/ 	.word	0x00003bc0


	//   ....[26]....
        /*02a8*/ 	.word	0x00003c20


	//   ....[27]....
        /*02ac*/ 	.word	0x00003c80


	//   ....[28]....
        /*02b0*/ 	.word	0x00003ce0


	//   ....[29]....
        /*02b4*/ 	.word	0x00003d40


	//   ....[30]....
        /*02b8*/ 	.word	0x00003da0


	//   ....[31]....
        /*02bc*/ 	.word	0x00003e00


	//   ....[32]....
        /*02c0*/ 	.word	0x00004b20


	//   ....[33]....
        /*02c4*/ 	.word	0x00004b70


	//   ....[34]....
        /*02c8*/ 	.word	0x00004bc0


	//   ....[35]....
        /*02cc*/ 	.word	0x00004c10


	//   ....[36]....
        /*02d0*/ 	.word	0x00004c80


	//   ....[37]....
        /*02d4*/ 	.word	0x00004ce0


	//   ....[38]....
        /*02d8*/ 	.word	0x00004d40


	//   ....[39]....
        /*02dc*/ 	.word	0x00004da0


	//   ....[40]....
        /*02e0*/ 	.word	0x00004e00


	//   ....[41]....
        /*02e4*/ 	.word	0x00004e60


	//   ....[42]....
        /*02e8*/ 	.word	0x00004ec0


	//   ....[43]....
        /*02ec*/ 	.word	0x00004f20


	//   ....[44]....
        /*02f0*/ 	.word	0x00004f80


	//   ....[45]....
        /*02f4*/ 	.word	0x00004fe0


	//   ....[46]....
        /*02f8*/ 	.word	0x00005040


	//   ....[47]....
        /*02fc*/ 	.word	0x000050a0


	//   ....[48]....
        /*0300*/ 	.word	0x00005100


	//   ....[49]....
        /*0304*/ 	.word	0x000063a0


	//   ....[50]....
        /*0308*/ 	.word	0x00006420


	//   ....[51]....
        /*030c*/ 	.word	0x000064a0


	//   ....[52]....
        /*0310*/ 	.word	0x00006520


	//   ....[53]....
        /*0314*/ 	.word	0x000065a0


	//   ....[54]....
        /*0318*/ 	.word	0x00006620


	//   ....[55]....
        /*031c*/ 	.word	0x000066a0


	//   ....[56]....
        /*0320*/ 	.word	0x00006720


	//   ....[57]....
        /*0324*/ 	.word	0x000067a0


	//   ....[58]....
        /*0328*/ 	.word	0x00006820


	//   ....[59]....
        /*032c*/ 	.word	0x000068a0


	//   ....[60]....
        /*0330*/ 	.word	0x00006920


	//   ....[61]....
        /*0334*/ 	.word	0x000069a0


	//   ....[62]....
        /*0338*/ 	.word	0x00006a20


	//   ....[63]....
        /*033c*/ 	.word	0x00006aa0


	//   ....[64]....
        /*0340*/ 	.word	0x00006b20


	//   ....[65]....
        /*0344*/ 	.word	0x00006ba0


	//   ....[66]....
        /*0348*/ 	.word	0x00006c20


	//   ....[67]....
        /*034c*/ 	.word	0x00006ca0


	//   ....[68]....
        /*0350*/ 	.word	0x00006d20


	//   ....[69]....
        /*0354*/ 	.word	0x00006da0


	//   ....[70]....
        /*0358*/ 	.word	0x00006e20


	//   ....[71]....
        /*035c*/ 	.word	0x00006ea0


	//   ....[72]....
        /*0360*/ 	.word	0x00006f20


	//   ....[73]....
        /*0364*/ 	.word	0x00006fa0


	//   ....[74]....
        /*0368*/ 	.word	0x00007020


	//   ....[75]....
        /*036c*/ 	.word	0x000070a0


	//   ....[76]....
        /*0370*/ 	.word	0x00007120


	//   ....[77]....
        /*0374*/ 	.word	0x000071a0


	//   ....[78]....
        /*0378*/ 	.word	0x00007220


	//   ....[79]....
        /*037c*/ 	.word	0x000072a0


	//   ....[80]....
        /*0380*/ 	.word	0x00007320


	//   ....[81]....
        /*0384*/ 	.word	0x00007390


	//   ....[82]....
        /*0388*/ 	.word	0x00007410


	//   ....[83]....
        /*038c*/ 	.word	0x00007490


	//   ....[84]....
        /*0390*/ 	.word	0x00007510


	//   ....[85]....
        /*0394*/ 	.word	0x00007590


	//   ....[86]....
        /*0398*/ 	.word	0x00007610


	//   ....[87]....
        /*039c*/ 	.word	0x00007690


	//   ....[88]....
        /*03a0*/ 	.word	0x00007710


	//   ....[89]....
        /*03a4*/ 	.word	0x00007790


	//   ....[90]....
        /*03a8*/ 	.word	0x00007810


	//   ....[91]....
        /*03ac*/ 	.word	0x00007890


	//   ....[92]....
        /*03b0*/ 	.word	0x00007910


	//   ....[93]....
        /*03b4*/ 	.word	0x00007990


	//   ....[94]....
        /*03b8*/ 	.word	0x00007a10


	//   ....[95]....
        /*03bc*/ 	.word	0x00007a90


	//   ....[96]....
        /*03c0*/ 	.word	0x00007b10


	//----- nvinfo : EIATTR_VRC_CTA_INIT_COUNT
	.align		4
.L_9937:
        /*03c4*/ 	.byte	0x02, 0x4a
	.zero		1
	.zero		1


	//----- nvinfo : EIATTR_EXIT_INSTR_OFFSETS
	.align		4
        /*03c8*/ 	.byte	0x04, 0x1c
        /*03ca*/ 	.short	(.L_9939 - .L_9938)


	//   ....[0]....
.L_9938:
        /*03cc*/ 	.word	0x00000880


	//   ....[1]....
        /*03d0*/ 	.word	0x00006350


	//----- nvinfo : EIATTR_MAX_THREADS
	.align		4
.L_9939:
        /*03d4*/ 	.byte	0x04, 0x05
        /*03d6*/ 	.short	(.L_9941 - .L_9940)
.L_9940:
        /*03d8*/ 	.word	0x00000100
        /*03dc*/ 	.word	0x00000001
        /*03e0*/ 	.word	0x00000001


	//----- nvinfo : EIATTR_CRS_STACK_SIZE
	.align		4
.L_9941:
        /*03e4*/ 	.byte	0x04, 0x1e
        /*03e6*/ 	.short	(.L_9943 - .L_9942)
.L_9942:
        /*03e8*/ 	.word	0x00000000


	//----- nvinfo : EIATTR_CBANK_PARAM_SIZE
	.align		4
.L_9943:
        /*03ec*/ 	.byte	0x03, 0x19
        /*03ee*/ 	.short	0x0030


	//----- nvinfo : EIATTR_PARAM_CBANK
	.align		4
        /*03f0*/ 	.byte	0x04, 0x0a
        /*03f2*/ 	.short	(.L_9945 - .L_9944)
	.align		4
.L_9944:
        /*03f4*/ 	.word	index@(.nv.constant0._Z9cuda_gemmIiLi256ELi4ELi1ELi16ELi16ELi16ELi32ELi0ELi0EEviiiPT_S1_S1_ii)
        /*03f8*/ 	.short	0x0380
        /*03fa*/ 	.short	0x0030


	//----- nvinfo : EIATTR_SW_WAR
	.align		4
.L_9945:
        /*03fc*/ 	.byte	0x04, 0x36
        /*03fe*/ 	.short	(.L_9947 - .L_9946)
.L_9946:
        /*0400*/ 	.word	0x00000008
.L_9947:


//--------------------- .nv.info._Z9cuda_gemmIiLi256ELi4ELi1ELi16ELi8ELi8ELi32ELi1ELi1EEviiiPT_S1_S1_ii --------------------------
	.section	.nv.info._Z9cuda_gemmIiLi256ELi4ELi1ELi16ELi8ELi8ELi32ELi1ELi1EEviiiPT_S1_S1_ii,"",@"SHT_CUDA_INFO"
	.sectionflags	@""
	.align	4


	//----- nvinfo : EIATTR_CUDA_API_VERSION
	.align		4
        /*0000*/ 	.byte	0x04, 0x37
        /*0002*/ 	.short	(.L_9949 - .L_9948)
.L_9948:
        /*0004*/ 	.word	0x00000082


	//----- nvinfo : EIATTR_KPARAM_INFO
	.align		4
.L_9949:
        /*0008*/ 	.byte	0x04, 0x17
        /*000a*/ 	.short	(.L_9951 - .L_9950)
.L_9950:
        /*000c*/ 	.word	0x00000000
        /*0010*/ 	.short	0x0007
        /*0012*/ 	.short	0x002c
        /*0014*/ 	.byte	0x00, 0xf0, 0x11, 0x00


	//----- nvinfo : EIATTR_KPARAM_INFO
	.align		4
.L_9951:
        /*0018*/ 	.byte	0x04, 0x17
        /*001a*/ 	.short	(.L_9953 - .L_9952)
.L_9952:
        /*001c*/ 	.word	0x00000000
        /*0020*/ 	.short	0x0006
        /*0022*/ 	.short	0x0028
        /*0024*/ 	.byte	0x00, 0xf0, 0x11, 0x00


	//----- nvinfo : EIATTR_KPARAM_INFO
	.align		4
.L_9953:
        /*0028*/ 	.byte	0x04, 0x17
        /*002a*/ 	.short	(.L_9955 - .L_9954)
.L_9954:
        /*002c*/ 	.word	0x00000000
        /*0030*/ 	.short	0x0005
        /*0032*/ 	.short	0x0020
        /*0034*/ 	.byte	0x00, 0xf5, 0x21, 0x00


	//----- nvinfo : EIATTR_KPARAM_INFO
	.align		4
.L_9955:
        /*0038*/ 	.byte	0x04, 0x17
        /*003a*/ 	.short	(.L_9957 - .L_9956)
.L_9956:
        /*003c*/ 	.word	0x00000000
        /*0040*/ 	.short	0x0004
        /*0042*/ 	.short	0x0018
        /*0044*/ 	.byte	0x00, 0xf5, 0x21, 0x00


	//----- nvinfo : EIATTR_KPARAM_INFO
	.align		4
.L_9957:
        /*0048*/ 	.byte	0x04, 0x17
        /*004a*/ 	.short	(.L_9959 - .L_9958)
.L_9958:
        /*004c*/ 	.word	0x00000000
        /*0050*/ 	.short	0x0003
        /*0052*/ 	.short	0x0010
        /*0054*/ 	.byte	0x00, 0xf5, 0x21, 0x00


	//----- nvinfo : EIATTR_KPARAM_INFO
	.align		4
.L_9959:
        /*0058*/ 	.byte	0x04, 0x17
        /*005a*/ 	.short	(.L_9961 - .L_9960)
.L_9960:
        /*005c*/ 	.word	0x00000000
        /*0060*/ 	.short	0x0002
        /*0062*/ 	.short	0x0008
        /*0064*/ 	.byte	0x00, 0xf0, 0x11, 0x00


	//----- nvinfo : EIATTR_KPARAM_INFO
	.align		4
.L_9961:
        /*0068*/ 	.byte	0x04, 0x17
        /*006a*/ 	.short	(.L_9963 - .L_9962)
.L_9962:
        /*006c*/ 	.word	0x00000000
        /*0070*/ 	.short	0x0001
        /*0072*/ 	.short	0x0004
        /*0074*/ 	.byte	0x00, 0xf0, 0x11, 0x00


	//----- nvinfo : EIATTR_KPARAM_INFO
	.align		4
.L_9963:
        /*0078*/ 	.byte	0x04, 0x17
        /*007a*/ 	.short	(.L_9965 - .L_9964)
.L_9964:
        /*007c*/ 	.word	0x00000000
        /*0080*/ 	.short	0x0000
        /*0082*/ 	.short	0x0000
        /*0084*/ 	.byte	0x00, 0xf0, 0x11, 0x00


	//----- nvinfo : EIATTR_SPARSE_MMA_MASK
	.align		4
.L_9965:
        /*0088*/ 	.byte	0x03, 0x50
        /*008a*/ 	.short	0x0000


	//----- nvinfo : EIATTR_MAXREG_COUNT
	.align		4
        /*008c*/ 	.byte	0x03, 0x1b
        /*008e*/ 	.short	0x00ff


	//----- nvinfo : EIATTR_NUM_BARRIERS
	.align		4
        /*0090*/ 	.byte	0x02, 0x4c
        /*0092*/ 	.byte	0x01
	.zero		1


	//----- nvinfo : EIATTR_MERCURY_ISA_VERSION
	.align		4
        /*0094*/ 	.byte	0x03, 0x5f
        /*0096*/ 	.short	0x0101


	//----- nvinfo : EIATTR_COOP_GROUP_MASK_REGIDS
	.align		4
        /*0098*/ 	.byte	0x04, 0x29
        /*009a*/ 	.short	(.L_9967 - .L_9966)


	//   ....[0]....
.L_9966:
        /*009c*/ 	.word	0xffffffff


	//   ....[1]....
        /*00a0*/ 	.word	0xffffffff


	//   ....[2]....
        /*00a4*/ 	.word	0xffffffff


	//   ....[3]....
        /*00a8*/ 	.word	0xffffffff


	//   ....[4]....
        /*00ac*/ 	.word	0xffffffff


	//   ....[5]....
        /*00b0*/ 	.word	0xffffffff


	//   ....[6]....
        /*00b4*/ 	.word	0xffffffff


	//   ....[7]....
        /*00b8*/ 	.word	0xffffffff


	//   ....[8]....
        /*00bc*/ 	.word	0x05000000


	//   ....[9]....
        /*00c0*/ 	.word	0x05000000


	//   ....[10]....
        /*00c4*/ 	.word	0x05000000


	//   ....[11]....
        /*00c8*/ 	.word	0x05000000


	//   ....[12]....
        /*00cc*/ 	.word	0x05000000


	//   ....[13]....
        /*00d0*/ 	.word	0x05000000


	//   ....[14]....
        /*00d4*/ 	.word	0x05000000


	//   ....[15]....
        /*00d8*/ 	.word	0x05000000


	//----- nvinfo : EIATTR_COOP_GROUP_INSTR_OFFSETS
	.align		4
.L_9967:
        /*00dc*/ 	.byte	0x04, 0x28
        /*00de*/ 	.short	(.L_9969 - .L_9968)


	//   ....[0]....
.L_9968:
        /*00e0*/ 	.word	0x00001290


	//   ....[1]....
        /*00e4*/ 	.word	0x000012a0


	//   ....[2]....
        /*00e8*/ 	.word	0x000012d0


	//   ....[3]....
        /*00ec*/ 	.word	0x000012e0


	//   ....[4]....
        /*00f0*/ 	.word	0x00001300


	//   ....[5]....
        /*00f4*/ 	.word	0x00001320


	//   ....[6]....
        /*00f8*/ 	.word	0x00001340


	//   ....[7]....
        /*00fc*/ 	.word	0x00001360


	//   ....[8]....
        /*0100*/ 	.word	0x000018b0


	//   ....[9]....
        /*0104*/ 	.word	0x00001940


	//   ....[10]....
        /*0108*/ 	.word	0x000019a0


	//   ....[11]....
        /*010c*/ 	.word	0x00001a10


	//   ....[12]....
        /*0110*/ 	.word	0x00001a80


	//   ....[13]....
        /*0114*/ 	.word	0x00001af0


	//   ....[14]....
        /*0118*/ 	.word	0x00001b60


	//   ....[15]....
        /*011c*/ 	.word	0x00001bd0


	//----- nvinfo : EIATTR_VRC_CTA_INIT_COUNT
	.align		4
.L_9969:
        /*0120*/ 	.byte	0x02, 0x4a
	.zero		1
	.zero		1


	//----- nvinfo : EIATTR_EXIT_INSTR_OFFSETS
	.align		4
        /*0124*/ 	.byte	0x04, 0x1c
        /*0126*/ 	.short	(.L_9971 - .L_9970)


	//   ....[0]....
.L_9970:
        /*0128*/ 	.word	0x000006b0


	//   ....[1]....
        /*012c*/ 	.word	0x00001850


	//----- nvinfo : EIATTR_MAX_THREADS
	.align		4
.L_9971:
        /*0130*/ 	.byte	0x04, 0x05
        /*0132*/ 	.short	(.L_9973 - .L_9972)
.L_9972:
        /*0134*/ 	.word	0x00000100
        /*0138*/ 	.word	0x00000001
        /*013c*/ 	.word	0x00000001


	//----- nvinfo : EIATTR_CRS_STACK_SIZE
	.align		4
.L_9973:
        /*0140*/ 	.byte	0x04, 0x1e
        /*0142*/ 	.short	(.L_9975 - .L_9974)
.L_9974:
        /*0144*/ 	.word	0x00000000


	//----- nvinfo : EIATTR_CBANK_PARAM_SIZE
	.align		4
.L_9975:
        /*0148*/ 	.byte	0x03, 0x19
        /*014a*/ 	.short	0x0030


	//----- nvinfo : EIATTR_PARAM_CBANK
	.align		4
        /*014c*/ 	.byte	0x04, 0x0a
        /*014e*/ 	.short	(.L_9977 - .L_9976)
	.align		4
.L_9976:
        /*0150*/ 	.word	index@(.nv.constant0._Z9cuda_gemmIiLi256ELi4ELi1ELi16ELi8ELi8ELi32ELi1ELi1EEviiiPT_S1_S1_ii)
        /*0154*/ 	.short	0x0380
        /*0156*/ 	.short	0x0030


	//----- nvinfo : EIATTR_SW_WAR
	.align		4
.L_9977:
        /*0158*/ 	.byte	0x04, 0x36
        /*015a*/ 	.short	(.L_9979 - .L_9978)
.L_9978:
        /*015c*/ 	.word	0x00000008
.L_9979:


//--------------------- .nv.info._Z9cuda_gemmIiLi256ELi4ELi1ELi16ELi8ELi8ELi32ELi1ELi0EEviiiPT_S1_S1_ii --------------------------
	.section	.nv.info._Z9cuda_gemmIiLi256ELi4ELi1ELi16ELi8ELi8ELi32ELi1ELi0EEviiiPT_S1_S1_ii,"",@"SHT_CUDA_INFO"
	.sectionflags	@""
	.align	4


	//----- nvinfo : EIATTR_CUDA_API_VERSION
	.align		4
        /*0000*/ 	.byte	0x04, 0x37
        /*0002*/ 	.short	(.L_9981 - .L_9980)
.L_9980:
        /*0004*/ 	.word	0x00000082


	//----- nvinfo : EIATTR_KPARAM_INFO
	.align		4
.L_9981:
        /*0008*/ 	.byte	0x04, 0x17
        /*000a*/ 	.short	(.L_9983 - .L_9982)
.L_9982:
        /*000c*/ 	.word	0x00000000
        /*0010*/ 	.short	0x0007
        /*0012*/ 	.short	0x002c
        /*0014*/ 	.byte	0x00, 0xf0, 0x11, 0x00


	//----- nvinfo : EIATTR_KPARAM_INFO
	.align		4
.L_9983:
        /*0018*/ 	.byte	0x04, 0x17
        /*001a*/ 	.short	(.L_9985 - .L_9984)
.L_9984:
        /*001c*/ 	.word	0x00000000
        /*0020*/ 	.short	0x0006
        /*0022*/ 	.short	0x0028
        /*0024*/ 	.byte	0x00, 0xf0, 0x11, 0x00


	//----- nvinfo : EIATTR_KPARAM_INFO
	.align		4
.L_9985:
        /*0028*/ 	.byte	0x04, 0x17
        /*002a*/ 	.short	(.L_9987 - .L_9986)
.L_9986:
        /*002c*/ 	.word	0x00000000
        /*0030*/ 	.short	0x0005
        /*0032*/ 	.short	0x0020
        /*0034*/ 	.byte	0x00, 0xf5, 0x21, 0x00


	//----- nvinfo : EIATTR_KPARAM_INFO
	.align		4
.L_9987:
        /*0038*/ 	.byte	0x04, 0x17
        /*003a*/ 	.short	(.L_9989 - .L_9988)
.L_9988:
        /*003c*/ 	.word	0x00000000
        /*0040*/ 	.short	0x0004
        /*0042*/ 	.short	0x0018
        /*0044*/ 	.byte	0x00, 0xf5, 0x21, 0x00


	//----- nvinfo : EIATTR_KPARAM_INFO
	.align		4
.L_9989:
        /*0048*/ 	.byte	0x04, 0x17
        /*004a*/ 	.short	(.L_9991 - .L_9990)
.L_9990:
        /*004c*/ 	.word	0x00000000
        /*0050*/ 	.short	0x0003
        /*0052*/ 	.short	0x0010
        /*0054*/ 	.byte	0x00, 0xf5, 0x21, 0x00


	//----- nvinfo : EIATTR_KPARAM_INFO
	.align		4
.L_9991:
        /*0058*/ 	.byte	0x04, 0x17
        /*005a*/ 	.short	(.L_9993 - .L_9992)
.L_9992:
        /*005c*/ 	.word	0x00000000
        /*0060*/ 	.short	0x0002
        /*0062*/ 	.short	0x0008
        /*0064*/ 	.byte	0x00, 0xf0, 0x11, 0x00


	//----- nvinfo : EIATTR_KPARAM_INFO
	.align		4
.L_9993:
        /*0068*/ 	.byte	0x04, 0x17
        /*006a*/ 	.short	(.L_9995 - .L_9994)
.L_9994:
        /*006c*/ 	.word	0x00000000
        /*0070*/ 	.short	0x0001
        /*0072*/ 	.short	0x0004
        /*0074*/ 	.byte	0x00, 0xf0, 0x11, 0x00


	//----- nvinfo : EIATTR_KPARAM_INFO
	.align		4
.L_9995:
        /*0078*/ 	.byte	0x04, 0x17
        /*007a*/ 	.short	(.L_9997 - .L_9996)
.L_9996:
        /*007c*/ 	.word	0x00000000
        /*0080*/ 	.short	0x0000
        /*0082*/ 	.short	0x0000
        /*0084*/ 	.byte	0x00, 0xf0, 0x11, 0x00


	//----- nvinfo : EIATTR_SPARSE_MMA_MASK
	.align		4
.L_9997:
        /*0088*/ 	.byte	0x03, 0x50
        /*008a*/ 	.short	0x0000


	//----- nvinfo : EIATTR_MAXREG_COUNT
	.align		4
        /*008c*/ 	.byte	0x03, 0x1b
        /*008e*/ 	.short	0x00ff


	//----- nvinfo : EIATTR_NUM_BARRIERS
	.align		4
        /*0090*/ 	.byte	0x02, 0x4c
        /*0092*/ 	.byte	0x01
	.zero		1


	//----- nvinfo : EIATTR_MERCURY_ISA_VERSION
	.align		4
        /*0094*/ 	.byte	0x03, 0x5f
        /*0096*/ 	.short	0x0101


	//----- nvinfo : EIATTR_COOP_GROUP_MASK_REGIDS
	.align		4
        /*0098*/ 	.byte	0x04, 0x29
        /*009a*/ 	.short	(.L_9999 - .L_9998)


	//   ....[0]....
.L_9998:
        /*009c*/ 	.word	0xffffffff


	//   ....[1]....
        /*00a0*/ 	.word	0xffffffff


	//   ....[2]....
        /*00a4*/ 	.word	0xffffffff


	//   ....[3]....
        /*00a8*/ 	.word	0xffffffff


	//   ....[4]....
        /*00ac*/ 	.word	0xffffffff


	//   ....[5]....
        /*00b0*/ 	.word	0xffffffff


	//   ....[6]....
        /*00b4*/ 	.word	0xffffffff


	//   ....[7]....
        /*00b8*/ 	.word	0xffffffff


	//   ....[8]....
        /*00bc*/ 	.word	0xffffffff


	//   ....[9]....
        /*00c0*/ 	.word	0xffffffff


	//   ....[10]....
        /*00c4*/ 	.word	0xffffffff


	//   ....[11]....
        /*00c8*/ 	.word	0xffffffff


	//   ....[12]....
        /*00cc*/ 	.word	0xffffffff


	//   ....[13]....
        /*00d0*/ 	.word	0xffffffff


	//   ....[14]....
        /*00d4*/ 	.word	0xffffffff


	//   ....[15]....
        /*00d8*/ 	.word	0xffffffff


	//   ....[16]....
        /*00dc*/ 	.word	0xffffffff


	//   ....[17]....
        /*00e0*/ 	.word	0xffffffff


	//   ....[18]....
        /*00e4*/ 	.word	0xffffffff


	//   ....[19]....
        /*00e8*/ 	.word	0xffffffff


	//   ....[20]....
        /*00ec*/ 	.word	0xffffffff


	//   ....[21]....
        /*00f0*/ 	.word	0xffffffff


	//   ....[22]....
        /*00f4*/ 	.word	0xffffffff


	//   ....[23]....
        /*00f8*/ 	.word	0xffffffff


	//   ....[24]....
        /*00fc*/ 	.word	0xffffffff


	//   ....[25]....
        /*0100*/ 	.word	0x05000016


	//   ....[26]....
        /*0104*/ 	.word	0x05000016


	//   ....[27]....
        /*0108*/ 	.word	0x05000016


	//   ....[28]....
        /*010c*/ 	.word	0x05000016


	//   ....[29]....
        /*0110*/ 	.word	0x05000016


	//   ....[30]....
        /*0114*/ 	.word	0x05000016


	//   ....[31]....
        /*0118*/ 	.word	0x05000016


	//   ....[32]....
        /*011c*/ 	.word	0x05000016


	//   ....[33]....
        /*0120*/ 	.word	0x05000016


	//   ....[34]....
        /*0124*/ 	.word	0x05000016


	//   ....[35]....
        /*0128*/ 	.word	0x05000016


	//   ....[36]....
        /*012c*/ 	.word	0x05000016


	//   ....[37]....
        /*0130*/ 	.word	0x05000016


	//   ....[38]....
        /*0134*/ 	.word	0x05000016


	//   ....[39]....
        /*0138*/ 	.word	0x05000016


	//   ....[40]....
        /*013c*/ 	.word	0x05000016


	//   ....[41]....
        /*0140*/ 	.word	0x05000016


	//   ....[42]....
        /*0144*/ 	.word	0x05000016


	//   ....[43]....
        /*0148*/ 	.word	0x05000016


	//   ....[44]....
        /*014c*/ 	.word	0x05000016


	//   ....[45]....
        /*0150*/ 	.word	0x05000016


	//   ....[46]....
        /*0154*/ 	.word	0x05000016


	//   ....[47]....
        /*0158*/ 	.word	0x05000016


	//   ....[48]....
        /*015c*/ 	.word	0x05000016


	//----- nvinfo : EIATTR_COOP_GROUP_INSTR_OFFSETS
	.align		4
.L_9999:
        /*0160*/ 	.byte	0x04, 0x28
        /*0162*/ 	.short	(.L_10001 - .L_10000)


	//   ....[0]....
.L_10000:
        /*0164*/ 	.word	0x00001d20


	//   ....[1]....
        /*0168*/ 	.word	0x00001d70


	//   ....[2]....
        /*016c*/ 	.word	0x00001dc0


	//   ....[3]....
        /*0170*/ 	.word	0x00001e10


	//   ....[4]....
        /*0174*/ 	.word	0x00001e60


	//   ....[5]....
        /*0178*/ 	.word	0x00001ed0


	//   ....[6]....
        /*017c*/ 	.word	0x00001f30


	//   ....[7]....
        /*0180*/ 	.word	0x00001f90


	//   ....[8]....
        /*0184*/ 	.word	0x000027a0


	//   ....[9]....
        /*0188*/ 	.word	0x000027f0


	//   ....[10]....
        /*018c*/ 	.word	0x00002840


	//   ....[11]....
        /*0190*/ 	.word	0x00002890


	//   ....[12]....
        /*0194*/ 	.word	0x000028e0


	//   ....[13]....
        /*0198*/ 	.word	0x00002950


	//   ....[14]....
        /*019c*/ 	.word	0x000029b0


	//   ....[15]....
        /*01a0*/ 	.word	0x00002a10


	//   ....[16]....
        /*01a4*/ 	.word	0x000031d0


	//   ....[17]....
        /*01a8*/ 	.word	0x00003220


	//   ....[18]....
        /*01ac*/ 	.word	0x00003270


	//   ....[19]....
        /*01b0*/ 	.word	0x000032c0


	//   ....[20]....
        /*01b4*/ 	.word	0x00003330


	//   ....[21]....
        /*01b8*/ 	.word	0x00003390


	//   ....[22]....
        /*01bc*/ 	.word	0x000033f0


	//   ....[23]....
        /*01c0*/ 	.word	0x00003450


	//   ....[24]....
        /*01c4*/ 	.word	0x000034c0


	//   ....[25]....
        /*01c8*/ 	.word	0x00003b40


	//   ....[26]....
        /*01cc*/ 	.word	0x00003bc0


	//   ....[27]....
        /*01d0*/ 	.word	0x00003c40


	//   ....[28]....
        /*01d4*/ 	.word	0x00003cc0


	//   ....[29]....
        /*01d8*/ 	.word	0x00003d40


	//   ....[30]....
        /*01dc*/ 	.word	0x00003dc0


	//   ....[31]....
        /*01e0*/ 	.word	0x00003e40


	//   ....[32]....
        /*01e4*/ 	.word	0x00003ec0


	//   ....[33]....
        /*01e8*/ 	.word	0x00003f40


	//   ....[34]....
        /*01ec*/ 	.word	0x00003fc0


	//   ....[35]....
        /*01f0*/ 	.word	0x00004040


	//   ....[36]....
        /*01f4*/ 	.word	0x000040c0


	//   ....[37]....
        /*01f8*/ 	.word	0x00004140


	//   ....[38]....
        /*01fc*/ 	.word	0x000041c0


	//   ....[39]....
        /*0200*/ 	.word	0x00004240


	//   ....[40]....
        /*0204*/ 	.word	0x000042c0


	//   ....[41]....
        /*0208*/ 	.word	0x00004330


	//   ....[42]....
        /*020c*/ 	.word	0x000043b0


	//   ....[43]....
        /*0210*/ 	.word	0x00004430


	//   ....[44]....
        /*0214*/ 	.word	0x000044b0


	//   ....[45]....
        /*0218*/ 	.word	0x00004530


	//   ....[46]....
        /*021c*/ 	.word	0x000045b0


	//   ....[47]....
        /*0220*/ 	.word	0x00004630


	//   ....[48]....
        /*0224*/ 	.word	0x000046b0


	//----- nvinfo : EIATTR_VRC_CTA_INIT_COUNT
	.align		4
.L_10001:
        /*0228*/ 	.byte	0x02, 0x4a
	.zero		1
	.zero		1


	//----- nvinfo : EIATTR_EXIT_INSTR_OFFSETS
	.align		4
        /*022c*/ 	.byte	0x04, 0x1c
        /*022e*/ 	.short	(.L_10003 - .L_10002)


	//   ....[0]....
.L_10002:
        /*0230*/ 	.word	0x00000820


	//   ....[1]....
        /*0234*/ 	.word	0x00003af0


	//----- nvinfo : EIATTR_MAX_THREADS
	.align		4
.L_10003:
        /*0238*/ 	.byte	0x04, 0x05
        /*023a*/ 	.short	(.L_10005 - .L_10004)
.L_10004:
        /*023c*/ 	.word	0x00000100
        /*0240*/ 	.word	0x00000001
        /*0244*/ 	.word	0x00000001


	//----- nvinfo : EIATTR_CRS_STACK_SIZE
	.align		4
.L_10005:
        /*0248*/ 	.byte	0x04, 0x1e
        /*024a*/ 	.short	(.L_10007 - .L_10006)
.L_10006:
        /*024c*/ 	.word	0x00000000


	//----- nvinfo : EIATTR_CBANK_PARAM_SIZE
	.align		4
.L_10007:
        /*0250*/ 	.byte	0x03, 0x19
        /*0252*/ 	.short	0x0030


	//----- nvinfo : EIATTR_PARAM_CBANK
	.align		4
        /*0254*/ 	.byte	0x04, 0x0a
        /*0256*/ 	.short	(.L_10009 - .L_10008)
	.align		4
.L_10008:
        /*0258*/ 	.word	index@(.nv.constant0._Z9cuda_gemmIiLi256ELi4ELi1ELi16ELi8ELi8ELi32ELi1ELi0EEviiiPT_S1_S1_ii)
        /*025c*/ 	.short	0x0380
        /*025e*/ 	.short	0x0030


	//----- nvinfo : EIATTR_SW_WAR
	.align		4
.L_10009:
        /*0260*/ 	.byte	0x04, 0x36
        /*0262*/ 	.short	(.L_10011 - .L_10010)
.L_10010:
        /*0264*/ 	.word	0x00000008
.L_10011:


//--------------------- .nv.info._Z9cuda_gemmIiLi256ELi4ELi1ELi16ELi8ELi8ELi32ELi0ELi1EEviiiPT_S1_S1_ii --------------------------
	.section	.nv.info._Z9cuda_gemmIiLi256ELi4ELi1ELi16ELi8ELi8ELi32ELi0ELi1EEviiiPT_S1_S1_ii,"",@"SHT_CUDA_INFO"
	.sectionflags	@""
	.align	4


	//----- nvinfo : EIATTR_CUDA_API_VERSION
	.align		4
        /*0000*/ 	.byte	0x04, 0x37
        /*0002*/ 	.short	(.L_10013 - .L_10012)
.L_10012:
        /*0004*/ 	.word	0x00000082


	//----- nvinfo : EIATTR_KPARAM_INFO
	.align		4
.L_10013:
        /*0008*/ 	.byte	0x04, 0x17
        /*000a*/ 	.short	(.L_10015 - .L_10014)
.L_10014:
        /*000c*/ 	.word	0x00000000
        /*0010*/ 	.short	0x0007
        /*0012*/ 	.short	0x002c
        /*0014*/ 	.byte	0x00, 0xf0, 0x11, 0x00


	//----- nvinfo : EIATTR_KPARAM_INFO
	.align		4
.L_10015:
        /*0018*/ 	.byte	0x04, 0x17
        /*001a*/ 	.short	(.L_10017 - .L_10016)
.L_10016:
        /*001c*/ 	.word	0x00000000
        /*0020*/ 	.short	0x0006
        /*0022*/ 	.short	0x0028
        /*0024*/ 	.byte	0x00, 0xf0, 0x11, 0x00


	//----- nvinfo : EIATTR_KPARAM_INFO
	.align		4
.L_10017:
        /*0028*/ 	.byte	0x04, 0x17
        /*002a*/ 	.short	(.L_10019 - .L_10018)
.L_10018:
        /*002c*/ 	.word	0x00000000
        /*0030*/ 	.short	0x0005
        /*0032*/ 	.short	0x0020
        /*0034*/ 	.byte	0x00, 0xf5, 0x21, 0x00


	//----- nvinfo : EIATTR_KPARAM_INFO
	.align		4
.L_10019:
        /*0038*/ 	.byte	0x04, 0x17
        /*003a*/ 	.short	(.L_10021 - .L_10020)
.L_10020:
        /*003c*/ 	.word	0x00000000
        /*0040*/ 	.short	0x0004
        /*0042*/ 	.short	0x0018
        /*0044*/ 	.byte	0x00, 0xf5, 0x21, 0x00


	//----- nvinfo : EIATTR_KPARAM_INFO
	.align		4
.L_10021:
        /*0048*/ 	.byte	0x04, 0x17
        /*004a*/ 	.short	(.L_10023 - .L_10022)
.L_10022:
        /*004c*/ 	.word	0x00000000
        /*0050*/ 	.short	0x0003
        /*0052*/ 	.short	0x0010
        /*0054*/ 	.byte	0x00, 0xf5, 0x21, 0x00


	//----- nvinfo : EIATTR_KPARAM_INFO
	.align		4
.L_10023:
        /*0058*/ 	.byte	0x04, 0x17
        /*005a*/ 	.short	(.L_10025 - .L_10024)
.L_10024:
        /*005c*/ 	.word	0x00000000
        /*0060*/ 	.short	0x0002
        /*0062*/ 	.short	0x0008
        /*0064*/ 	.byte	0x00, 0xf0, 0x11, 0x00


	//----- nvinfo : EIATTR_KPARAM_INFO
	.align		4
.L_10025:
        /*0068*/ 	.byte	0x04, 0x17
        /*006a*/ 	.short	(.L_10027 - .L_10026)
.L_10026:
        /*006c*/ 	.word	0x00000000
        /*0070*/ 	.short	0x0001
        /*0072*/ 	.short	0x0004
        /*0074*/ 	.byte	0x00, 0xf0, 0x11, 0x00


	//----- nvinfo : EIATTR_KPARAM_INFO
	.align		4
.L_10027:
        /*0078*/ 	.byte	0x04, 0x17
        /*007a*/ 	.short	(.L_10029 - .L_10028)
.L_10028:
        /*007c*/ 	.word	0x00000000
        /*0080*/ 	.short	0x0000
        /*0082*/ 	.short	0x0000
        /*0084*/ 	.byte	0x00, 0xf0, 0x11, 0x00


	//----- nvinfo : EIATTR_SPARSE_MMA_MASK
	.align		4
.L_10029:
        /*0088*/ 	.byte	0x03, 0x50
        /*008a*/ 	.short	0x0000


	//----- nvinfo : EIATTR_MAXREG_COUNT
	.align		4
        /*008c*/ 	.byte	0x03, 0x1b
        /*008e*/ 	.short	0x00ff


	//----- nvinfo : EIATTR_NUM_BARRIERS
	.align		4
        /*0090*/ 	.byte	0x02, 0x4c
        /*0092*/ 	.byte	0x01
	.zero		1


	//----- nvinfo : EIATTR_MERCURY_ISA_VERSION
	.align		4
        /*0094*/ 	.byte	0x03, 0x5f
        /*0096*/ 	.short	0x0101


	//----- nvinfo : EIATTR_COOP_GROUP_MASK_REGIDS
	.align		4
        /*0098*/ 	.byte	0x04, 0x29
        /*009a*/ 	.short	(.L_10031 - .L_10030)


	//   ....[0]....
.L_10030:
        /*009c*/ 	.word	0xffffffff


	//   ....[1]....
        /*00a0*/ 	.word	0xffffffff


	//   ....[2]....
        /*00a4*/ 	.word	0xffffffff


	//   ....[3]....
        /*00a8*/ 	.word	0xffffffff


	//   ....[4]....
        /*00ac*/ 	.word	0xffffffff


	//   ....[5]....
        /*00b0*/ 	.word	0xffffffff


	//   ....[6]....
        /*00b4*/ 	.word	0xffffffff


	//   ....[7]....
        /*00b8*/ 	.word	0xffffffff


	//   ....[8]....
        /*00bc*/ 	.word	0x05000000


	//   ....[9]....
        /*00c0*/ 	.word	0x05000000


	//   ....[10]....
        /*00c4*/ 	.word	0x05000000


	//   ....[11]....
        /*00c8*/ 	.word	0x05000000


	//   ....[12]....
        /*00cc*/ 	.word	0x05000000


	//   ....[13]....
        /*00d0*/ 	.word	0x05000000


	//   ....[14]....
        /*00d4*/ 	.word	0x05000000


	//   ....[15]....
        /*00d8*/ 	.word	0x05000000


	//----- nvinfo : EIATTR_COOP_GROUP_INSTR_OFFSETS
	.align		4
.L_10031:
        /*00dc*/ 	.byte	0x04, 0x28
        /*00de*/ 	.short	(.L_10033 - .L_10032)


	//   ....[0]....
.L_10032:
        /*00e0*/ 	.word	0x000012b0


	//   ....[1]....
        /*00e4*/ 	.word	0x000012c0


	//   ....[2]....
        /*00e8*/ 	.word	0x000012f0


	//   ....[3]....
        /*00ec*/ 	.word	0x00001300


	//   ....[4]....
        /*00f0*/ 	.word	0x00001320


	//   ....[5]....
        /*00f4*/ 	.word	0x00001340


	//   ....[6]....
        /*00f8*/ 	.word	0x00001360


	//   ....[7]....
        /*00fc*/ 	.word	0x00001380


	//   ....[8]....
        /*0100*/ 	.word	0x00001a80


	//   ....[9]....
        /*0104*/ 	.word	0x00001b10


	//   ....[10]....
        /*0108*/ 	.word	0x00001b70


	//   ....[11]....
        /*010c*/ 	.word	0x00001be0


	//   ....[12]....
        /*0110*/ 	.word	0x00001c50


	//   ....[13]....
        /*0114*/ 	.word	0x00001cc0


	//   ....[14]....
        /*0118*/ 	.word	0x00001d30


	//   ....[15]....
        /*011c*/ 	.word	0x00001da0


	//----- nvinfo : EIATTR_VRC_CTA_INIT_COUNT
	.align		4
.L_10033:
        /*0120*/ 	.byte	0x02, 0x4a
	.zero		1
	.zero		1


	//----- nvinfo : EIATTR_EXIT_INSTR_OFFSETS
	.align		4
        /*0124*/ 	.byte	0x04, 0x1c
        /*0126*/ 	.short	(.L_10035 - .L_10034)


	//   ....[0]....
.L_10034:
        /*0128*/ 	.word	0x000006b0


	//   ....[1]....
        /*012c*/ 	.word	0x00001a20


	//----- nvinfo : EIATTR_MAX_THREADS
	.align		4
.L_10035:
        /*0130*/ 	.byte	0x04, 0x05
        /*0132*/ 	.short	(.L_10037 - .L_10036)
.L_10036:
        /*0134*/ 	.word	0x00000100
        /*0138*/ 	.word	0x00000001
        /*013c*/ 	.word	0x00000001


	//----- nvinfo : EIATTR_CRS_STACK_SIZE
	.align		4
.L_10037:
        /*0140*/ 	.byte	0x04, 0x1e
        /*0142*/ 	.short	(.L_10039 - .L_10038)
.L_10038:
        /*0144*/ 	.word	0x00000000


	//----- nvinfo : EIATTR_CBANK_PARAM_SIZE
	.align		4
.L_10039:
        /*0148*/ 	.byte	0x03, 0x19
        /*014a*/ 	.short	0x0030


	//----- nvinfo : EIATTR_PARAM_CBANK
	.align		4
        /*014c*/ 	.byte	0x04, 0x0a
        /*014e*/ 	.short	(.L_10041 - .L_10040)
	.align		4
.L_10040:
        /*0150*/ 	.word	index@(.nv.constant0._Z9cuda_gemmIiLi256ELi4ELi1ELi16ELi8ELi8ELi32ELi0ELi1EEviiiPT_S1_S1_ii)
        /*0154*/ 	.short	0x0380
        /*0156*/ 	.short	0x0030


	//----- nvinfo : EIATTR_SW_WAR
	.align		4
.L_10041:
        /*0158*/ 	.byte	0x04, 0x36
        /*015a*/ 	.short	(.L_10043 - .L_10042)
.L_10042:
        /*015c*/ 	.word	0x00000008
.L_10043:


//--------------------- .nv.info._Z9cuda_gemmIiLi256ELi4ELi1ELi16ELi8ELi8ELi32ELi0ELi0EEviiiPT_S1_S1_ii --------------------------
	.section	.nv.info._Z9cuda_gemmIiLi256ELi4ELi1ELi16ELi8ELi8ELi32ELi0ELi0EEviiiPT_S1_S1_ii,"",@"SHT_CUDA_INFO"
	.sectionflags	@""
	.align	4


	//----- nvinfo : EIATTR_CUDA_API_VERSION
	.align		4
        /*0000*/ 	.byte	0x04, 0x37
        /*0002*/ 	.short	(.L_10045 - .L_10044)
.L_10044:
        /*0004*/ 	.word	0x00000082


	//----- nvinfo : EIATTR_KPARAM_INFO
	.align		4
.L_10045:
        /*0008*/ 	.byte	0x04, 0x17
        /*000a*/ 	.short	(.L_10047 - .L_10046)
.L_10046:
        /*000c*/ 	.word	0x00000000
        /*0010*/ 	.short	0x0007
        /*0012*/ 	.short	0x002c
        /*0014*/ 	.byte	0x00, 0xf0, 0x11, 0x00


	//----- nvinfo : EIATTR_KPARAM_INFO
	.align		4
.L_10047:
        /*0018*/ 	.byte	0x04, 0x17
        /*001a*/ 	.short	(.L_10049 - .L_10048)
.L_10048:
        /*001c*/ 	.word	0x00000000
        /*0020*/ 	.short	0x0006
        /*0022*/ 	.short	0x0028
        /*0024*/ 	.byte	0x00, 0xf0, 0x11, 0x00


	//----- nvinfo : EIATTR_KPARAM_INFO
	.align		4
.L_10049:
        /*0028*/ 	.byte	0x04, 0x17
        /*002a*/ 	.short	(.L_10051 - .L_10050)
.L_10050:
        /*002c*/ 	.word	0x00000000
        /*0030*/ 	.short	0x0005
        /*0032*/ 	.short	0x0020
        /*0034*/ 	.byte	0x00, 0xf5, 0x21, 0x00


	//----- nvinfo : EIATTR_KPARAM_INFO
	.align		4
.L_10051:
        /*0038*/ 	.byte	0x04, 0x17
        /*003a*/ 	.short	(.L_10053 - .L_10052)
.L_10052:
        /*003c*/ 	.word	0x00000000
        /*0040*/ 	.short	0x0004
        /*0042*/ 	.short	0x0018
        /*0044*/ 	.byte	0x00, 0xf5, 0x21, 0x00


	//----- nvinfo : EIATTR_KPARAM_INFO
	.align		4
.L_10053:
        /*0048*/ 	.byte	0x04, 0x17
        /*004a*/ 	.short	(.L_10055 - .L_10054)
.L_10054:
        /*004c*/ 	.word	0x00000000
        /*0050*/ 	.short	0x0003
        /*0052*/ 	.short	0x0010
        /*0054*/ 	.byte	0x00, 0xf5, 0x21, 0x00


	//----- nvinfo : EIATTR_KPARAM_INFO
	.align		4
.L_10055:
        /*0058*/ 	.byte	0x04, 0x17
        /*005a*/ 	.short	(.L_10057 - .L_10056)
.L_10056:
        /*005c*/ 	.word	0x00000000
        /*0060*/ 	.short	0x0002
        /*0062*/ 	.short	0x0008
        /*0064*/ 	.byte	0x00, 0xf0, 0x11, 0x00


	//----- nvinfo : EIATTR_KPARAM_INFO
	.align		4
.L_10057:
        /*0068*/ 	.byte	0x04, 0x17
        /*006a*/ 	.short	(.L_10059 - .L_10058)
.L_10058:
        /*006c*/ 	.word	0x00000000
        /*0070*/ 	.short	0x0001
        /*0072*/ 	.short	0x0004
        /*0074*/ 	.byte	0x00, 0xf0, 0x11, 0x00


	//----- nvinfo : EIATTR_KPARAM_INFO
	.align		4
.L_10059:
        /*0078*/ 	.byte	0x04, 0x17
        /*007a*/ 	.short	(.L_10061 - .L_10060)
.L_10060:
        /*007c*/ 	.word	0x00000000
        /*0080*/ 	.short	0x0000
        /*0082*/ 	.short	0x0000
        /*0084*/ 	.byte	0x00, 0xf0, 0x11, 0x00


	//----- nvinfo : EIATTR_SPARSE_MMA_MASK
	.align		4
.L_10061:
        /*0088*/ 	.byte	0x03, 0x50
        /*008a*/ 	.short	0x0000


	//----- nvinfo : EIATTR_MAXREG_COUNT
	.align		4
        /*008c*/ 	.byte	0x03, 0x1b
        /*008e*/ 	.short	0x00ff


	//----- nvinfo : EIATTR_NUM_BARRIERS
	.align		4
        /*0090*/ 	.byte	0x02, 0x4c
        /*0092*/ 	.byte	0x01
	.zero		1


	//----- nvinfo : EIATTR_MERCURY_ISA_VERSION
	.align		4
        /*0094*/ 	.byte	0x03, 0x5f
        /*0096*/ 	.short	0x0101


	//----- nvinfo : EIATTR_COOP_GROUP_MASK_REGIDS
	.align		4
        /*0098*/ 	.byte	0x04, 0x29
        /*009a*/ 	.short	(.L_10063 - .L_10062)


	//   ....[0]....
.L_10062:
        /*009c*/ 	.word	0xffffffff


	//   ....[1]....
        /*00a0*/ 	.word	0xffffffff


	//   ....[2]....
        /*00a4*/ 	.word	0xffffffff


	//   ....[3]....
        /*00a8*/ 	.word	0xffffffff


	//   ....[4]....
        /*00ac*/ 	.word	0xffffffff


	//   ....[5]....
        /*00b0*/ 	.word	0xffffffff


	//   ....[6]....
        /*00b4*/ 	.word	0xffffffff


	//   ....[7]....
        /*00b8*/ 	.word	0xffffffff


	//   ....[8]....
        /*00bc*/ 	.word	0xffffffff


	//   ....[9]....
        /*00c0*/ 	.word	0xffffffff


	//   ....[10]....
        /*00c4*/ 	.word	0xffffffff


	//   ....[11]....
        /*00c8*/ 	.word	0xffffffff


	//   ....[12]....
        /*00cc*/ 	.word	0xffffffff


	//   ....[13]....
        /*00d0*/ 	.word	0xffffffff


	//   ....[14]....
        /*00d4*/ 	.word	0xffffffff


	//   ....[15]....
        /*00d8*/ 	.word	0xffffffff


	//   ....[16]....
        /*00dc*/ 	.word	0xffffffff


	//   ....[17]....
        /*00e0*/ 	.word	0xffffffff


	//   ....[18]....
        /*00e4*/ 	.word	0xffffffff


	//   ....[19]....
        /*00e8*/ 	.word	0xffffffff


	//   ....[20]....
        /*00ec*/ 	.word	0xffffffff


	//   ....[21]....
        /*00f0*/ 	.word	0xffffffff


	//   ....[22]....
        /*00f4*/ 	.word	0xffffffff


	//   ....[23]....
        /*00f8*/ 	.word	0xffffffff


	//   ....[24]....
        /*00fc*/ 	.word	0xffffffff


	//   ....[25]....
        /*0100*/ 	.word	0x05000023


	//   ....[26]....
        /*0104*/ 	.word	0x05000023


	//   ....[27]....
        /*0108*/ 	.word	0x05000023


	//   ....[28]....
        /*010c*/ 	.word	0x05000023


	//   ....[29]....
        /*0110*/ 	.word	0x05000023


	//   ....[30]....
        /*0114*/ 	.word	0x05000023


	//   ....[31]....
        /*0118*/ 	.word	0x05000023


	//   ....[32]....
        /*011c*/ 	.word	0x05000023


	//   ....[33]....
        /*0120*/ 	.word	0x05000023


	//   ....[34]....
        /*0124*/ 	.word	0x05000023


	//   ....[35]....
        /*0128*/ 	.word	0x05000023


	//   ....[36]....
        /*012c*/ 	.word	0x05000023


	//   ....[37]....
        /*0130*/ 	.word	0x05000023


	//   ....[38]....
        /*0134*/ 	.word	0x05000023


	//   ....[39]....
        /*0138*/ 	.word	0x05000023


	//   ....[40]....
        /*013c*/ 	.word	0x05000023


	//   ....[41]....
        /*0140*/ 	.word	0x05000023


	//   ....[42]....
        /*0144*/ 	.word	0x05000023


	//   ....[43]....
        /*0148*/ 	.word	0x05000023


	//   ....[44]....
        /*014c*/ 	.word	0x05000023


	//   ....[45]....
        /*0150*/ 	.word	0x05000023


	//   ....[46]....
        /*0154*/ 	.word	0x05000023


	//   ....[47]....
        /*0158*/ 	.word	0x05000023


	//   ....[48]....
        /*015c*/ 	.word	0x05000023


	//----- nvinfo : EIATTR_COOP_GROUP_INSTR_OFFSETS
	.align		4
.L_10063:
        /*0160*/ 	.byte	0x04, 0x28
        /*0162*/ 	.short	(.L_10065 - .L_10064)


	//   ....[0]....
.L_10064:
        /*0164*/ 	.word	0x00001e20


	//   ....[1]....
        /*0168*/ 	.word	0x00001e70


	//   ....[2]....
        /*016c*/ 	.word	0x00001ec0


	//   ....[3]....
        /*0170*/ 	.word	0x00001f10


	//   ....[4]....
        /*0174*/ 	.word	0x00001f60


	//   ....[5]....
        /*0178*/ 	.word	0x00001fd0


	//   ....[6]....
        /*017c*/ 	.word	0x00002030


	//   ....[7]....
        /*0180*/ 	.word	0x00002090


	//   ....[8]....
        /*0184*/ 	.word	0x00002890


	//   ....[9]....
        /*0188*/ 	.word	0x000028e0


	//   ....[10]....
        /*018c*/ 	.word	0x00002930


	//   ....[11]....
        /*0190*/ 	.word	0x00002980


	//   ....[12]....
        /*0194*/ 	.word	0x000029d0


	//   ....[13]....
        /*0198*/ 	.word	0x00002a40


	//   ....[14]....
        /*019c*/ 	.word	0x00002aa0


	//   ....[15]....
        /*01a0*/ 	.word	0x00002b00


	//   ....[16]....
        /*01a4*/ 	.word	0x000032b0


	//   ....[17]....
        /*01a8*/ 	.word	0x00003300


	//   ....[18]....
        /*01ac*/ 	.word	0x00003350


	//   ....[19]....
        /*01b0*/ 	.word	0x000033a0


	//   ....[20]....
        /*01b4*/ 	.word	0x00003410


	//   ....[21]....
        /*01b8*/ 	.word	0x00003470


	//   ....[22]....
        /*01bc*/ 	.word	0x000034d0


	//   ....[23]....
        /*01c0*/ 	.word	0x00003530


	//   ....[24]....
        /*01c4*/ 	.word	0x000035a0


	//   ....[25]....
        /*01c8*/ 	.word	0x00004700


	//   ....[26]....
        /*01cc*/ 	.word	0x00004780


	//   ....[27]....
        /*01d0*/ 	.word	0x00004800


	//   ....[28]....
        /*01d4*/ 	.word	0x00004880


	//   ....[29]....
        /*01d8*/ 	.word	0x00004900


	//   ....[30]....
        /*01dc*/ 	.word	0x00004980


	//   ....[31]....
        /*01e0*/ 	.word	0x00004a00


	//   ....[32]....
        /*01e4*/ 	.word	0x00004a80


	//   ....[33]....
        /*01e8*/ 	.word	0x00004b00


	//   ....[34]....
        /*01ec*/ 	.word	0x00004b80


	//   ....[35]....
        /*01f0*/ 	.word	0x00004c00


	//   ....[36]....
        /*01f4*/ 	.word	0x00004c80


	//   ....[37]....
        /*01f8*/ 	.word	0x00004d00


	//   ....[38]....
        /*01fc*/ 	.word	0x00004d80


	//   ....[39]....
        /*0200*/ 	.word	0x00004e00


	//   ....[40]....
        /*0204*/ 	.word	0x00004e80


	//   ....[41]....
        /*0208*/ 	.word	0x00004ef0


	//   ....[42]....
        /*020c*/ 	.word	0x00004f70


	//   ....[43]....
        /*0210*/ 	.word	0x00004ff0


	//   ....[44]....
        /*0214*/ 	.word	0x00005070


	//   ....[45]....
        /*0218*/ 	.word	0x000050f0


	//   ....[46]....
        /*021c*/ 	.word	0x00005170


	//   ....[47]....
        /*0220*/ 	.word	0x000051f0


	//   ....[48]....
        /*0224*/ 	.word	0x00005270


	//----- nvinfo : EIATTR_VRC_CTA_INIT_COUNT
	.align		4
.L_10065:
        /*0228*/ 	.byte	0x02, 0x4a
	.zero		1
	.zero		1


	//----- nvinfo : EIATTR_EXIT_INSTR_OFFSETS
	.align		4
        /*022c*/ 	.byte	0x04, 0x1c
        /*022e*/ 	.short	(.L_10067 - .L_10066)


	//   ....[0]....
.L_10066:
        /*0230*/ 	.word	0x00000820


	//   ....[1]....
        /*0234*/ 	.word	0x000046b0


	//----- nvinfo : EIATTR_MAX_THREADS
	.align		4
.L_10067:
        /*0238*/ 	.byte	0x04, 0x05
        /*023a*/ 	.short	(.L_10069 - .L_10068)
.L_10068:
        /*023c*/ 	.word	0x00000100
        /*0240*/ 	.word	0x00000001
        /*0244*/ 	.word	0x00000001


	//----- nvinfo : EIATTR_CRS_STACK_SIZE
	.align		4
.L_10069:
        /*0248*/ 	.byte	0x04, 0x1e
        /*024a*/ 	.short	(.L_10071 - .L_10070)
.L_10070:
        /*024c*/ 	.word	0x00000000


	//----- nvinfo : EIATTR_CBANK_PARAM_SIZE
	.align		4
.L_10071:
        /*0250*/ 	.byte	0x03, 0x19
        /*0252*/ 	.short	0x0030


	//----- nvinfo : EIATTR_PARAM_CBANK
	.align		4
        /*0254*/ 	.byte	0x04, 0x0a
        /*0256*/ 	.short	(.L_10073 - .L_10072)
	.align		4
.L_10072:
        /*0258*/ 	.word	index@(.nv.constant0._Z9cuda_gemmIiLi256ELi4ELi1ELi16ELi8ELi8ELi32ELi0ELi0EEviiiPT_S1_S1_ii)
        /*025c*/ 	.short	0x0380
        /*025e*/ 	.short	0x0030


	//----- nvinfo : EIATTR_SW_WAR
	.align		4
.L_10073:
        /*0260*/ 	.byte	0x04, 0x36
        /*0262*/ 	.short	(.L_10075 - .L_10074)
.L_10074:
        /*0264*/ 	.word	0x00000008
.L_10075:


//--------------------- .nv.info._Z9cuda_gemmIiLi256ELi4ELi1ELi16ELi4ELi4ELi32ELi1ELi1EEviiiPT_S1_S1_ii --------------------------
	.section	.nv.info._Z9cuda_gemmIiLi256ELi4ELi1ELi16ELi4ELi4ELi32ELi1ELi1EEviiiPT_S1_S1_ii,"",@"SHT_CUDA_INFO"
	.sectionflags	@""
	.align	4


	//----- nvinfo : EIATTR_CUDA_API_VERSION
	.align		4
        /*0000*/ 	.byte	0x04, 0x37
        /*0002*/ 	.short	(.L_10077 - .L_10076)
.L_10076:
        /*0004*/ 	.word	0x00000082


	//----- nvinfo : EIATTR_KPARAM_INFO
	.align		4
.L_10077:
        /*0008*/ 	.byte	0x04, 0x17
        /*000a*/ 	.short	(.L_10079 - .L_10078)
.L_10078:
        /*000c*/ 	.word	0x00000000
        /*0010*/ 	.short	0x0007
        /*0012*/ 	.short	0x002c
        /*0014*/ 	.byte	0x00, 0xf0, 0x11, 0x00


	//----- nvinfo : EIATTR_KPARAM_INFO
	.align		4
.L_10079:
        /*0018*/ 	.byte	0x04, 0x17
        /*001a*/ 	.short	(.L_10081 - .L_10080)
.L_10080:
        /*001c*/ 	.word	0x00000000
        /*0020*/ 	.short	0x0006
        /*0022*/ 	.short	0x0028
        /*0024*/ 	.byte	0x00, 0xf0, 0x11, 0x00


	//----- nvinfo : EIATTR_KPARAM_INFO
	.align		4
.L_10081:
        /*0028*/ 	.byte	0x04, 0x17
        /*002a*/ 	.short	(.L_10083 - .L_10082)
.L_10082:
        /*002c*/ 	.word	0x00000000
        /*0030*/ 	.short	0x0005
        /*0032*/ 	.short	0x0020
        /*0034*/ 	.byte	0x00, 0xf5, 0x21, 0x00


	//----- nvinfo : EIATTR_KPARAM_INFO
	.align		4
.L_10083:
        /*0038*/ 	.byte	0x04, 0x17
        /*003a*/ 	.short	(.L_10085 - .L_10084)
.L_10084:
        /*003c*/ 	.word	0x00000000
        /*0040*/ 	.short	0x0004
        /*0042*/ 	.short	0x0018
        /*0044*/ 	.byte	0x00, 0xf5, 0x21, 0x00


	//----- nvinfo : EIATTR_KPARAM_INFO
	.align		4
.L_10085:
        /*0048*/ 	.byte	0x04, 0x17
        /*004a*/ 	.short	(.L_10087 - .L_10086)
.L_10086:
        /*004c*/ 	.word	0x00000000
        /*0050*/ 	.short	0x0003
        /*0052*/ 	.short	0x0010
        /*0054*/ 	.byte	0x00, 0xf5, 0x21, 0x00


	//----- nvinfo : EIATTR_KPARAM_INFO
	.align		4
.L_10087:
        /*0058*/ 	.byte	0x04, 0x17
        /*005a*/ 	.short	(.L_10089 - .L_10088)
.L_10088:
        /*005c*/ 	.word	0x00000000
        /*0060*/ 	.short	0x0002
        /*0062*/ 	.short	0x0008
        /*0064*/ 	.byte	0x00, 0xf0, 0x11, 0x00


	//----- nvinfo : EIATTR_KPARAM_INFO
	.align		4
.L_10089:
        /*0068*/ 	.byte	0x04, 0x17
        /*006a*/ 	.short	(.L_10091 - .L_10090)
.L_10090:
        /*006c*/ 	.word	0x00000000
        /*0070*/ 	.short	0x0001
        /*0072*/ 	.short	0x0004
        /*0074*/ 	.byte	0x00, 0xf0, 0x11, 0x00


	//----- nvinfo : EIATTR_KPARAM_INFO
	.align		4
.L_10091:
        /*0078*/ 	.byte	0x04, 0x17
        /*007a*/ 	.short	(.L_10093 - .L_10092)
.L_10092:
        /*007c*/ 	.word	0x00000000
        /*0080*/ 	.short	0x0000
        /*0082*/ 	.short	0x0000
        /*0084*/ 	.byte	0x00, 0xf0, 0x11, 0x00


	//----- nvinfo : EIATTR_SPARSE_MMA_MASK
	.align		4
.L_10093:
        /*0088*/ 	.byte	0x03, 0x50
        /*008a*/ 	.short	0x0000


	//----- nvinfo : EIATTR_MAXREG_COUNT
	.align		4
        /*008c*/ 	.byte	0x03, 0x1b
        /*008e*/ 	.short	0x00ff


	//----- nvinfo : EIATTR_NUM_BARRIERS
	.align		4
        /*0090*/ 	.byte	0x02, 0x4c
        /*0092*/ 	.byte	0x01
	.zero		1


	//----- nvinfo : EIATTR_MERCURY_ISA_VERSION
	.align		4
        /*0094*/ 	.byte	0x03, 0x5f
        /*0096*/ 	.short	0x0101


	//----- nvinfo : EIATTR_COOP_GROUP_MASK_REGIDS
	.align		4
        /*0098*/ 	.byte	0x04, 0x29
        /*009a*/ 	.short	(.L_10095 - .L_10094)


	//   ....[0]....
.L_10094:
        /*009c*/ 	.word	0xffffffff


	//   ....[1]....
        /*00a0*/ 	.word	0xffffffff


	//   ....[2]....
        /*00a4*/ 	.word	0xffffffff


	//   ....[3]....
        /*00a8*/ 	.word	0xffffffff


	//   ....[4]....
        /*00ac*/ 	.word	0x05000018


	//   ....[5]....
        /*00b0*/ 	.word	0x05000018


	//   ....[6]....
        /*00b4*/ 	.word	0x05000018


	//   ....[7]....
        /*00b8*/ 	.word	0x05000018


	//----- nvinfo : EIATTR_COOP_GROUP_INSTR_OFFSETS
	.align		4
.L_10095:
        /*00bc*/ 	.byte	0x04, 0x28
        /*00be*/ 	.short	(.L_10097 - .L_10096)


	//   ....[0]....
.L_10096:
        /*00c0*/ 	.word	0x00000d00


	//   ....[1]....
        /*00c4*/ 	.word	0x00000d10


	//   ....[2]....
        /*00c8*/ 	.word	0x00000d20


	//   ....[3]....
        /*00cc*/ 	.word	0x00000d30


	//   ....[4]....
        /*00d0*/ 	.word	0x00001280


	//   ....[5]....
        /*00d4*/ 	.word	0x00001300


	//   ....[6]....
        /*00d8*/ 	.word	0x00001360


	//   ....[7]....
        /*00dc*/ 	.word	0x000013c0


	//----- nvinfo : EIATTR_VRC_CTA_INIT_COUNT
	.align		4
.L_10097:
        /*00e0*/ 	.byte	0x02, 0x4a
	.zero		1
	.zero		1


	//----- nvinfo : EIATTR_EXIT_INSTR_OFFSETS
	.align		4
        /*00e4*/ 	.byte	0x04, 0x1c
        /*00e6*/ 	.short	(.L_10099 - .L_10098)


	//   ....[0]....
.L_10098:
        /*00e8*/ 	.word	0x000001b0


	//   ....[1]....
        /*00ec*/ 	.word	0x00001220


	//----- nvinfo : EIATTR_MAX_THREADS
	.align		4
.L_10099:
        /*00f0*/ 	.byte	0x04, 0x05
        /*00f2*/ 	.short	(.L_10101 - .L_10100)
.L_10100:
        /*00f4*/ 	.word	0x00000100
        /*00f8*/ 	.word	0x00000001
        /*00fc*/ 	.word	0x00000001


	//----- nvinfo : EIATTR_CRS_STACK_SIZE
	.align		4
.L_10101:
        /*0100*/ 	.byte	0x04, 0x1e
        /*0102*/ 	.short	(.L_10103 - .L_10102)
.L_10102:
        /*0104*/ 	.word	0x00000000


	//----- nvinfo : EIATTR_CBANK_PARAM_SIZE
	.align		4
.L_10103:
        /*0108*/ 	.byte	0x03, 0x19
        /*010a*/ 	.short	0x0030


	//----- nvinfo : EIATTR_PARAM_CBANK
	.align		4
        /*010c*/ 	.byte	0x04, 0x0a
        /*010e*/ 	.short	(.L_10105 - .L_10104)
	.align		4
.L_10104:
        /*0110*/ 	.word	index@(.nv.constant0._Z9cuda_gemmIiLi256ELi4ELi1ELi16ELi4ELi4ELi32ELi1ELi1EEviiiPT_S1_S1_ii)
        /*0114*/ 	.short	0x0380
        /*0116*/ 	.short	0x0030


	//----- nvinfo : EIATTR_SW_WAR
	.align		4
.L_10105:
        /*0118*/ 	.byte	0x04, 0x36
        /*011a*/ 	.short	(.L_10107 - .L_10106)
.L_10106:
        /*011c*/ 	.word	0x00000008
.L_10107:


//--------------------- .nv.info._Z9cuda_gemmIiLi256ELi4ELi1ELi16ELi4ELi4ELi32ELi1ELi0EEviiiPT_S1_S1_ii --------------------------
	.section	.nv.info._Z9cuda_gemmIiLi256ELi4ELi1ELi16ELi4ELi4ELi32ELi1ELi0EEviiiPT_S1_S1_ii,"",@"SHT_CUDA_INFO"
	.sectionflags	@""
	.align	4


	//----- nvinfo : EIATTR_CUDA_API_VERSION
	.align		4
        /*0000*/ 	.byte	0x04, 0x37
        /*0002*/ 	.short	(.L_10109 - .L_10108)
.L_10108:
        /*0004*/ 	.word	0x00000082


	//----- nvinfo : EIATTR_KPARAM_INFO
	.align		4
.L_10109:
        /*0008*/ 	.byte	0x04, 0x17
        /*000a*/ 	.short	(.L_10111 - .L_10110)
.L_10110:
        /*000c*/ 	.word	0x00000000
        /*0010*/ 	.short	0x0007
        /*0012*/ 	.short	0x002c
        /*0014*/ 	.byte	0x00, 0xf0, 0x11, 0x00


	//----- nvinfo : EIATTR_KPARAM_INFO
	.align		4
.L_10111:
        /*0018*/ 	.byte	0x04, 0x17
        /*001a*/ 	.short	(.L_10113 - .L_10112)
.L_10112:
        /*001c*/ 	.word	0x00000000
        /*0020*/ 	.short	0x0006
        /*0022*/ 	.short	0x0028
        /*0024*/ 	.byte	0x00, 0xf0, 0x11, 0x00


	//----- nvinfo : EIATTR_KPARAM_INFO
	.align		4
.L_10113:
        /*0028*/ 	.byte	0x04, 0x17
        /*002a*/ 	.short	(.L_10115 - .L_10114)
.L_10114:
        /*002c*/ 	.word	0x00000000
        /*0030*/ 	.short	0x0005
        /*0032*/ 	.short	0x0020
        /*0034*/ 	.byte	0x00, 0xf5, 0x21, 0x00


	//----- nvinfo : EIATTR_KPARAM_INFO
	.align		4
.L_10115:
        /*0038*/ 	.byte	0x04, 0x17
        /*003a*/ 	.short	(.L_10117 - .L_10116)
.L_10116:
        /*003c*/ 	.word	0x00000000
        /*0040*/ 	.short	0x0004
        /*0042*/ 	.short	0x0018
        /*0044*/ 	.byte	0x00, 0xf5, 0x21, 0x00


	//----- nvinfo : EIATTR_KPARAM_INFO
	.align		4
.L_10117:
        /*0048*/ 	.byte	0x04, 0x17
        /*004a*/ 	.short	(.L_10119 - .L_10118)
.L_10118:
        /*004c*/ 	.word	0x00000000
        /*0050*/ 	.short	0x0003
        /*0052*/ 	.short	0x0010
        /*0054*/ 	.byte	0x00, 0xf5, 0x21, 0x00


	//----- nvinfo : EIATTR_KPARAM_INFO
	.align		4
.L_10119:
        /*0058*/ 	.byte	0x04, 0x17
        /*005a*/ 	.short	(.L_10121 - .L_10120)
.L_10120:
        /*005c*/ 	.word	0x00000000
        /*0060*/ 	.short	0x0002
        /*0062*/ 	.short	0x0008
        /*0064*/ 	.byte	0x00, 0xf0, 0x11, 0x00


	//----- nvinfo : EIATTR_KPARAM_INFO
	.align		4
.L_10121:
        /*0068*/ 	.byte	0x04, 0x17
        /*006a*/ 	.short	(.L_10123 - .L_10122)
.L_10122:
        /*006c*/ 	.word	0x00000000
        /*0070*/ 	.short	0x0001
        /*0072*/ 	.short	0x0004
        /*0074*/ 	.byte	0x00, 0xf0, 0x11, 0x00


	//----- nvinfo : EIATTR_KPARAM_INFO
	.align		4
.L_10123:
        /*0078*/ 	.byte	0x04, 0x17
        /*007a*/ 	.short	(.L_10125 - .L_10124)
.L_10124:
        /*007c*/ 	.word	0x00000000
        /*0080*/ 	.short	0x0000
        /*0082*/ 	.short	0x0000
        /*0084*/ 	.byte	0x00, 0xf0, 0x11, 0x00


	//----- nvinfo : EIATTR_SPARSE_MMA_MASK
	.align		4
.L_10125:
        /*0088*/ 	.byte	0x03, 0x50
        /*008a*/ 	.short	0x0000


	//----- nvinfo : EIATTR_MAXREG_COUNT
	.align		4
        /*008c*/ 	.byte	0x03, 0x1b
        /*008e*/ 	.short	0x00ff


	//----- nvinfo : EIATTR_NUM_BARRIERS
	.align		4
        /*0090*/ 	.byte	0x02, 0x4c
        /*0092*/ 	.byte	0x01
	.zero		1


	//----- nvinfo : EIATTR_MERCURY_ISA_VERSION
	.align		4
        /*0094*/ 	.byte	0x03, 0x5f
        /*0096*/ 	.short	0x0101


	//----- nvinfo : EIATTR_COOP_GROUP_MASK_REGIDS
	.align		4
        /*0098*/ 	.byte	0x04, 0x29
        /*009a*/ 	.short	(.L_10127 - .L_10126)


	//   ....[0]....
.L_10126:
        /*009c*/ 	.word	0xffffffff


	//   ....[1]....
        /*00a0*/ 	.word	0xffffffff


	//   ....[2]....
        /*00a4*/ 	.word	0xffffffff


	//   ....[3]....
        /*00a8*/ 	.word	0xffffffff


	//   ....[4]....
        /*00ac*/ 	.word	0xffffffff


	//   ....[5]....
        /*00b0*/ 	.word	0xffffffff


	//   ....[6]....
        /*00b4*/ 	.word	0xffffffff


	//   ....[7]....
        /*00b8*/ 	.word	0xffffffff


	//   ....[8]....
        /*00bc*/ 	.word	0xffffffff


	//   ....[9]....
        /*00c0*/ 	.word	0xffffffff


	//   ....[10]....
        /*00c4*/ 	.word	0xffffffff


	//   ....[11]....
        /*00c8*/ 	.word	0xffffffff


	//   ....[12]....
        /*00cc*/ 	.word	0xffffffff


	//   ....[13]....
        /*00d0*/ 	.word	0x05000022


	//   ....[14]....
        /*00d4*/ 	.word	0x05000022


	//   ....[15]....
        /*00d8*/ 	.word	0x05000022


	//   ....[16]....
        /*00dc*/ 	.word	0x05000022


	//   ....[17]....
        /*00e0*/ 	.word	0x05000022


	//   ....[18]....
        /*00e4*/ 	.word	0x05000022


	//   ....[19]....
        /*00e8*/ 	.word	0x05000022


	//   ....[20]....
        /*00ec*/ 	.word	0x05000022


	//   ....[21]....
        /*00f0*/ 	.word	0x05000022


	//   ....[22]....
        /*00f4*/ 	.word	0x05000022


	//   ....[23]....
        /*00f8*/ 	.word	0x05000022


	//   ....[24]....
        /*00fc*/ 	.word	0x05000022


	//----- nvinfo : EIATTR_COOP_GROUP_INSTR_OFFSETS
	.align		4
.L_10127:
        /*0100*/ 	.byte	0x04, 0x28
        /*0102*/ 	.short	(.L_10129 - .L_10128)


	//   ....[0]....
.L_10128:
        /*0104*/ 	.word	0x000019c0


	//   ....[1]....
        /*0108*/ 	.word	0x00001a10


	//   ....[2]....
        /*010c*/ 	.word	0x00001a60


	//   ....[3]....
        /*0110*/ 	.word	0x00001ab0


	//   ....[4]....
        /*0114*/ 	.word	0x00002070


	//   ....[5]....
        /*0118*/ 	.word	0x000020c0


	//   ....[6]....
        /*011c*/ 	.word	0x00002110


	//   ....[7]....
        /*0120*/ 	.word	0x00002160


	//   ....[8]....
        /*0124*/ 	.word	0x000026d0


	//   ....[9]....
        /*0128*/ 	.word	0x00002720


	//   ....[10]....
        /*012c*/ 	.word	0x00002770


	//   ....[11]....
        /*0130*/ 	.word	0x000027c0


	//   ....[12]....
        /*0134*/ 	.word	0x00002830


	//   ....[13]....
        /*0138*/ 	.word	0x00002e80


	//   ....[14]....
        /*013c*/ 	.word	0x00002f00


	//   ....[15]....
        /*0140*/ 	.word	0x00002f80


	//   ....[16]....
        /*0144*/ 	.word	0x00003000


	//   ....[17]....
        /*0148*/ 	.word	0x00003080


	//   ....[18]....
        /*014c*/ 	.word	0x00003100


	//   ....[19]....
        /*0150*/ 	.word	0x00003180


	//   ....[20]....
        /*0154*/ 	.word	0x00003200


	//   ....[21]....
        /*0158*/ 	.word	0x00003270


	//   ....[22]....
        /*015c*/ 	.word	0x000032f0


	//   ....[23]....
        /*0160*/ 	.word	0x00003370


	//   ....[24]....
        /*0164*/ 	.word	0x000033f0


	//----- nvinfo : EIATTR_VRC_CTA_INIT_COUNT
	.align		4
.L_10129:
        /*0168*/ 	.byte	0x02, 0x4a
	.zero		1
	.zero		1


	//----- nvinfo : EIATTR_EXIT_INSTR_OFFSETS
	.align		4
        /*016c*/ 	.byte	0x04, 0x1c
        /*016e*/ 	.short	(.L_10131 - .L_10130)


	//   ....[0]....
.L_10130:
        /*0170*/ 	.word	0x00000810


	//   ....[1]....
        /*0174*/ 	.word	0x00002e30


	//----- nvinfo : EIATTR_MAX_THREADS
	.align		4
.L_10131:
        /*0178*/ 	.byte	0x04, 0x05
        /*017a*/ 	.short	(.L_10133 - .L_10132)
.L_10132:
        /*017c*/ 	.word	0x00000100
        /*0180*/ 	.word	0x00000001
        /*0184*/ 	.word	0x00000001


	//----- nvinfo : EIATTR_CRS_STACK_SIZE
	.align		4
.L_10133:
        /*0188*/ 	.byte	0x04, 0x1e
        /*018a*/ 	.short	(.L_10135 - .L_10134)
.L_10134:
        /*018c*/ 	.word	0x00000000


	//----- nvinfo : EIATTR_CBANK_PARAM_SIZE
	.align		4
.L_10135:
        /*0190*/ 	.byte	0x03, 0x19
        /*0192*/ 	.short	0x0030


	//----- nvinfo : EIATTR_PARAM_CBANK
	.align		4
        /*0194*/ 	.byte	0x04, 0x0a
        /*0196*/ 	.short	(.L_10137 - .L_10136)
	.align		4
.L_10136:
        /*0198*/ 	.word	index@(.nv.constant0._Z9cuda_gemmIiLi256ELi4ELi1ELi16ELi4ELi4ELi32ELi1ELi0EEviiiPT_S1_S1_ii)
        /*019c*/ 	.short	0x0380
        /*019e*/ 	.short	0x0030


	//----- nvinfo : EIATTR_SW_WAR
	.align		4
.L_10137:
        /*01a0*/ 	.byte	0x04, 0x36
        /*01a2*/ 	.short	(.L_10139 - .L_10138)
.L_10138:
        /*01a4*/ 	.word	0x00000008
.L_10139:


//--------------------- .nv.info._Z9cuda_gemmIiLi256ELi4ELi1ELi16ELi4ELi4ELi32ELi0ELi1EEviiiPT_S1_S1_ii --------------------------
	.section	.nv.info._Z9cuda_gemmIiLi256ELi4ELi1ELi16ELi4ELi4ELi32ELi0ELi1EEviiiPT_S1_S1_ii,"",@"SHT_CUDA_INFO"
	.sectionflags	@""
	.align	4


	//----- nvinfo : EIATTR_CUDA_API_VERSION
	.align		4
        /*0000*/ 	.byte	0x04, 0x37
        /*0002*/ 	.short	(.L_10141 - .L_10140)
.L_10140:
        /*0004*/ 	.word	0x00000082


	//----- nvinfo : EIATTR_KPARAM_INFO
	.align		4
.L_10141:
        /*0008*/ 	.byte	0x04, 0x17
        /*000a*/ 	.short	(.L_10143 - .L_10142)
.L_10142:
        /*000c*/ 	.word	0x00000000
        /*0010*/ 	.short	0x0007
        /*0012*/ 	.short	0x002c
        /*0014*/ 	.byte	0x00, 0xf0, 0x11, 0x00


	//----- nvinfo : EIATTR_KPARAM_INFO
	.align		4
.L_10143:
        /*0018*/ 	.byte	0x04, 0x17
        /*001a*/ 	.short	(.L_10145 - .L_10144)
.L_10144:
        /*001c*/ 	.word	0x00000000
        /*0020*/ 	.short	0x0006
        /*0022*/ 	.short	0x0028
        /*0024*/ 	.byte	0x00, 0xf0, 0x11, 0x00


	//----- nvinfo : EIATTR_KPARAM_INFO
	.align		4
.L_10145:
        /*0028*/ 	.byte	0x04, 0x17
        /*002a*/ 	.short	(.L_10147 - .L_10146)
.L_10146:
        /*002c*/ 	.word	0x00000000
        /*0030*/ 	.short	0x0005
        /*0032*/ 	.short	0x0020
        /*0034*/ 	.byte	0x00, 0xf5, 0x21, 0x00


	//----- nvinfo : EIATTR_KPARAM_INFO
	.align		4
.L_10147:
        /*0038*/ 	.byte	0x04, 0x17
        /*003a*/ 	.short	(.L_10149 - .L_10148)
.L_10148:
        /*003c*/ 	.word	0x00000000
        /*0040*/ 	.short	0x0004
        /*0042*/ 	.short	0x0018
        /*0044*/ 	.byte	0x00, 0xf5, 0x21, 0x00


	//----- nvinfo : EIATTR_KPARAM_INFO
	.align		4
.L_10149:
        /*0048*/ 	.byte	0x04, 0x17
        /*004a*/ 	.short	(.L_10151 - .L_10150)
.L_10150:
        /*004c*/ 	.word	0x00000000
        /*0050*/ 	.short	0x0003
        /*0052*/ 	.short	0x0010
        /*0054*/ 	.byte	0x00, 0xf5, 0x21, 0x00


	//----- nvinfo : EIATTR_KPARAM_INFO
	.align		4
.L_10151:
        /*0058*/ 	.byte	0x04, 0x17
        /*005a*/ 	.short	(.L_10153 - .L_10152)
.L_10152:
        /*005c*/ 	.word	0x00000000
        /*0060*/ 	.short	0x0002
        /*0062*/ 	.short	0x0008
        /*0064*/ 	.byte	0x00, 0xf0, 0x11, 0x00


	//----- nvinfo : EIATTR_KPARAM_INFO
	.align		4
.L_10153:
        /*0068*/ 	.byte	0x04, 0x17
        /*006a*/ 	.short	(.L_10155 - .L_10154)
.L_10154:
        /*006c*/ 	.word	0x00000000
        /*0070*/ 	.short	0x0001
        /*0072*/ 	.short	0x0004
        /*0074*/ 	.byte	0x00, 0xf0, 0x11, 0x00


	//----- nvinfo : EIATTR_KPARAM_INFO
	.align		4
.L_10155:
        /*0078*/ 	.byte	0x04, 0x17
        /*007a*/ 	.short	(.L_10157 - .L_10156)
.L_10156:
        /*007c*/ 	.word	0x00000000
        /*0080*/ 	.short	0x0000
        /*0082*/ 	.short	0x0000
        /*0084*/ 	.byte	0x00, 0xf0, 0x11, 0x00


	//----- nvinfo : EIATTR_SPARSE_MMA_MASK
	.align		4
.L_10157:
        /*0088*/ 	.byte	0x03, 0x50
        /*008a*/ 	.short	0x0000


	//----- nvinfo : EIATTR_MAXREG_COUNT
	.align		4
        /*008c*/ 	.byte	0x03, 0x1b
        /*008e*/ 	.short	0x00ff


	//----- nvinfo : EIATTR_NUM_BARRIERS
	.align		4
        /*0090*/ 	.byte	0x02, 0x4c
        /*0092*/ 	.byte	0x01
	.zero		1


	//----- nvinfo : EIATTR_MERCURY_ISA_VERSION
	.align		4
        /*0094*/ 	.byte	0x03, 0x5f
        /*0096*/ 	.short	0x0101


	//----- nvinfo : EIATTR_COOP_GROUP_MASK_REGIDS
	.align		4
        /*0098*/ 	.byte	0x04, 0x29
        /*009a*/ 	.short	(.L_10159 - .L_10158)


	//   ....[0]....
.L_10158:
        /*009c*/ 	.word	0xffffffff


	//   ....[1]....
        /*00a0*/ 	.word	0xffffffff


	//   ....[2]....
        /*00a4*/ 	.word	0xffffffff


	//   ....[3]....
        /*00a8*/ 	.word	0xffffffff


	//   ....[4]....
        /*00ac*/ 	.word	0x05000019


	//   ....[5]....
        /*00b0*/ 	.word	0x05000019


	//   ....[6]....
        /*00b4*/ 	.word	0x05000019


	//   ....[7]....
        /*00b8*/ 	.word	0x05000019


	//----- nvinfo : EIATTR_COOP_GROUP_INSTR_OFFSETS
	.align		4
.L_10159:
        /*00bc*/ 	.byte	0x04, 0x28
        /*00be*/ 	.short	(.L_10161 - .L_10160)


	//   ....[0]....
.L_10160:
        /*00c0*/ 	.word	0x00000cf0


	//   ....[1]....
        /*00c4*/ 	.word	0x00000d00


	//   ....[2]....
        /*00c8*/ 	.word	0x00000d10


	//   ....[3]....
        /*00cc*/ 	.word	0x00000d20


	//   ....[4]....
        /*00d0*/ 	.word	0x00001420


	//   ....[5]....
        /*00d4*/ 	.word	0x000014a0


	//   ....[6]....
        /*00d8*/ 	.word	0x00001500


	//   ....[7]....
        /*00dc*/ 	.word	0x00001560


	//----- nvinfo : EIATTR_VRC_CTA_INIT_COUNT
	.align		4
.L_10161:
        /*00e0*/ 	.byte	0x02, 0x4a
	.zero		1
	.zero		1


	//----- nvinfo : EIATTR_EXIT_INSTR_OFFSETS
	.align		4
        /*00e4*/ 	.byte	0x04, 0x1c
        /*00e6*/ 	.short	(.L_10163 - .L_10162)


	//   ....[0]....
.L_10162:
        /*00e8*/ 	.word	0x000001c0


	//   ....[1]....
        /*00ec*/ 	.word	0x000013c0


	//----- nvinfo : EIATTR_MAX_THREADS
	.align		4
.L_10163:
        /*00f0*/ 	.byte	0x04, 0x05
        /*00f2*/ 	.short	(.L_10165 - .L_10164)
.L_10164:
        /*00f4*/ 	.word	0x00000100
        /*00f8*/ 	.word	0x00000001
        /*00fc*/ 	.word	0x00000001


	//----- nvinfo : EIATTR_CRS_STACK_SIZE
	.align		4
.L_10165:
        /*0100*/ 	.byte	0x04, 0x1e
        /*0102*/ 	.short	(.L_10167 - .L_10166)
.L_10166:
        /*0104*/ 	.word	0x00000000


	//----- nvinfo : EIATTR_CBANK_PARAM_SIZE
	.align		4
.L_10167:
        /*0108*/ 	.byte	0x03, 0x19
        /*010a*/ 	.short	0x0030


	//----- nvinfo : EIATTR_PARAM_CBANK
	.align		4
        /*010c*/ 	.byte	0x04, 0x0a
        /*010e*/ 	.short	(.L_10169 - .L_10168)
	.align		4
.L_10168:
        /*0110*/ 	.word	index@(.nv.constant0._Z9cuda_gemmIiLi256ELi4ELi1ELi16ELi4ELi4ELi32ELi0ELi1EEviiiPT_S1_S1_ii)
        /*0114*/ 	.short	0x0380
        /*0116*/ 	.short	0x0030


	//----- nvinfo : EIATTR_SW_WAR
	.align		4
.L_10169:
        /*0118*/ 	.byte	0x04, 0x36
        /*011a*/ 	.short	(.L_10171 - .L_10170)
.L_10170:
        /*011c*/ 	.word	0x00000008
.L_10171:


//--------------------- .nv.info._Z9cuda_gemmIiLi256ELi4ELi1ELi16ELi4ELi4ELi32ELi0ELi0EEviiiPT_S1_S1_ii --------------------------
	.section	.nv.info._Z9cuda_gemmIiLi256ELi4ELi1ELi16ELi4ELi4ELi32ELi0ELi0EEviiiPT_S1_S1_ii,"",@"SHT_CUDA_INFO"
	.sectionflags	@""
	.align	4


	//----- nvinfo : EIATTR_CUDA_API_VERSION
	.align		4
        /*0000*/ 	.byte	0x04, 0x37
        /*0002*/ 	.short	(.L_10173 - .L_10172)
.L_10172:
        /*0004*/ 	.word	0x00000082


	//----- nvinfo : EIATTR_KPARAM_INFO
	.align		4
.L_10173:
        /*0008*/ 	.byte	0x04, 0x17
        /*000a*/ 	.short	(.L_10175 - .L_10174)
.L_10174:
        /*000c*/ 	.word	0x00000000
        /*0010*/ 	.short	0x0007
        /*0012*/ 	.short	0x002c
        /*0014*/ 	.byte	0x00, 0xf0, 0x11, 0x00


	//----- nvinfo : EIATTR_KPARAM_INFO
	.align		4
.L_10175:
        /*0018*/ 	.byte	0x04, 0x17
        /*001a*/ 	.short	(.L_10177 - .L_10176)
.L_10176:
        /*001c*/ 	.word	0x00000000
        /*0020*/ 	.short	0x0006
        /*0022*/ 	.short	0x0028
        /*0024*/ 	.byte	0x00, 0xf0, 0x11, 0x00


	//----- nvinfo : EIATTR_KPARAM_INFO
	.align		4
.L_10177:
        /*0028*/ 	.byte	0x04, 0x17
        /*002a*/ 	.short	(.L_10179 - .L_10178)
.L_10178:
        /*002c*/ 	.word	0x00000000
        /*0030*/ 	.short	0x0005
        /*0032*/ 	.short	0x0020
        /*0034*/ 	.byte	0x00, 0xf5, 0x21, 0x00


	//----- nvinfo : EIATTR_KPARAM_INFO
	.align		4
.L_10179:
        /*0038*/ 	.byte	0x04, 0x17
        /*003a*/ 	.short	(.L_10181 - .L_10180)
.L_10180:
        /*003c*/ 	.word	0x00000000
        /*0040*/ 	.short	0x0004
        /*0042*/ 	.short	0x0018
        /*0044*/ 	.byte	0x00, 0xf5, 0x21, 0x00


	//----- nvinfo : EIATTR_KPARAM_INFO
	.align		4
.L_10181:
        /*0048*/ 	.byte	0x04, 0x17
        /*004a*/ 	.short	(.L_10183 - .L_10182)
.L_10182:
        /*004c*/ 	.word	0x00000000
        /*0050*/ 	.short	0x0003
        /*0052*/ 	.short	0x0010
        /*0054*/ 	.byte	0x00, 0xf5, 0x21, 0x00


	//----- nvinfo : EIATTR_KPARAM_INFO
	.align		4
.L_10183:
        /*0058*/ 	.byte	0x04, 0x17
        /*005a*/ 	.short	(.L_10185 - .L_10184)
.L_10184:
        /*005c*/ 	.word	0x00000000
        /*0060*/ 	.short	0x0002
        /*0062*/ 	.short	0x0008
        /*0064*/ 	.byte	0x00, 0xf0, 0x11, 0x00


	//----- nvinfo : EIATTR_KPARAM_INFO
	.align		4
.L_10185:
        /*0068*/ 	.byte	0x04, 0x17
        /*006a*/ 	.short	(.L_10187 - .L_10186)
.L_10186:
        /*006c*/ 	.word	0x00000000
        /*0070*/ 	.short	0x0001
        /*0072*/ 	.short	0x0004
        /*0074*/ 	.byte	0x00, 0xf0, 0x11, 0x00


	//----- nvinfo : EIATTR_KPARAM_INFO
	.align		4
.L_10187:
        /*0078*/ 	.byte	0x04, 0x17
        /*007a*/ 	.short	(.L_10189 - .L_10188)
.L_10188:
        /*007c*/ 	.word	0x00000000
        /*0080*/ 	.short	0x0000
        /*0082*/ 	.short	0x0000
        /*0084*/ 	.byte	0x00, 0xf0, 0x11, 0x00


	//----- nvinfo : EIATTR_SPARSE_MMA_MASK
	.align		4
.L_10189:
        /*0088*/ 	.byte	0x03, 0x50
        /*008a*/ 	.short	0x0000


	//----- nvinfo : EIATTR_MAXREG_COUNT
	.align		4
        /*008c*/ 	.byte	0x03, 0x1b
        /*008e*/ 	.short	0x00ff


	//----- nvinfo : EIATTR_NUM_BARRIERS
	.align		4
        /*0090*/ 	.byte	0x02, 0x4c
        /*0092*/ 	.byte	0x01
	.zero		1


	//----- nvinfo : EIATTR_MERCURY_ISA_VERSION
	.align		4
        /*0094*/ 	.byte	0x03, 0x5f
        /*0096*/ 	.short	0x0101


	//----- nvinfo : EIATTR_COOP_GROUP_MASK_REGIDS
	.align		4
        /*0098*/ 	.byte	0x04, 0x29
        /*009a*/ 	.short	(.L_10191 - .L_10190)


	//   ....[0]....
.L_10190:
        /*009c*/ 	.word	0xffffffff


	//   ....[1]....
        /*00a0*/ 	.word	0xffffffff


	//   ....[2]....
        /*00a4*/ 	.word	0xffffffff


	//   ....[3]....
        /*00a8*/ 	.word	0xffffffff


	//   ....[4]....
        /*00ac*/ 	.word	0xffffffff


	//   ....[5]....
        /*00b0*/ 	.word	0xffffffff


	//   ....[6]....
        /*00b4*/ 	.word	0xffffffff


	//   ....[7]....
        /*00b8*/ 	.word	0xffffffff


	//   ....[8]....
        /*00bc*/ 	.word	0xffffffff


	//   ....[9]....
        /*00c0*/ 	.word	0xffffffff


	//   ....[10]....
        /*00c4*/ 	.word	0xffffffff


	//   ....[11]....
        /*00c8*/ 	.word	0xffffffff


	//   ....[12]....
        /*00cc*/ 	.word	0xffffffff


	//   ....[13]....
        /*00d0*/ 	.word	0x05000016


	//   ....[14]....
        /*00d4*/ 	.word	0x05000016


	//   ....[15]....
        /*00d8*/ 	.word	0x05000016


	//   ....[16]....
        /*00dc*/ 	.word	0x05000016


	//   ....[17]....
        /*00e0*/ 	.word	0x05000016


	//   ....[18]....
        /*00e4*/ 	.word	0x05000016


	//   ....[19]....
        /*00e8*/ 	.word	0x05000016


	//   ....[20]....
        /*00ec*/ 	.word	0x05000016


	//   ....[21]....
        /*00f0*/ 	.word	0x05000016


	//   ....[22]....
        /*00f4*/ 	.word	0x05000016


	//   ....[23]....
        /*00f8*/ 	.word	0x05000016


	//   ....[24]....
        /*00fc*/ 	.word	0x05000016


	//----- nvinfo : EIATTR_COOP_GROUP_INSTR_OFFSETS
	.align		4
.L_10191:
        /*0100*/ 	.byte	0x04, 0x28
        /*0102*/ 	.short	(.L_10193 - .L_10192)


	//   ....[0]....
.L_10192:
        /*0104*/ 	.word	0x000019e0


	//   ....[1]....
        /*0108*/ 	.word	0x00001a30


	//   ....[2]....
        /*010c*/ 	.word	0x00001a80


	//   ....[3]....
        /*0110*/ 	.word	0x00001ad0


	//   ....[4]....
        /*0114*/ 	.word	0x00002090


	//   ....[5]....
        /*0118*/ 	.word	0x000020e0


	//   ....[6]....
        /*011c*/ 	.word	0x00002130


	//   ....[7]....
        /*0120*/ 	.word	0x00002180


	//   ....[8]....
        /*0124*/ 	.word	0x000026f0


	//   ....[9]....
        /*0128*/ 	.word	0x00002740


	//   ....[10]....
        /*012c*/ 	.word	0x00002790


	//   ....[11]....
        /*0130*/ 	.word	0x000027e0


	//   ....[12]....
        /*0134*/ 	.word	0x00002850


	//   ....[13]....
        /*0138*/ 	.word	0x000039a0


	//   ....[14]....
        /*013c*/ 	.word	0x00003a20


	//   ....[15]....
        /*0140*/ 	.word	0x00003aa0


	//   ....[16]....
        /*0144*/ 	.word	0x00003b20


	//   ....[17]....
        /*0148*/ 	.word	0x00003ba0


	//   ....[18]....
        /*014c*/ 	.word	0x00003c20


	//   ....[19]....
        /*0150*/ 	.word	0x00003ca0


	//   ....[20]....
        /*0154*/ 	.word	0x00003d20


	//   ....[21]....
        /*0158*/ 	.word	0x00003d90


	//   ....[22]....
        /*015c*/ 	.word	0x00003e10


	//   ....[23]....
        /*0160*/ 	.word	0x00003e90


	//   ....[24]....
        /*0164*/ 	.word	0x00003f10


	//----- nvinfo : EIATTR_VRC_CTA_INIT_COUNT
	.align		4
.L_10193:
        /*0168*/ 	.byte	0x02, 0x4a
	.zero		1
	.zero		1


	//----- nvinfo : EIATTR_EXIT_INSTR_OFFSETS
	.align		4
        /*016c*/ 	.byte	0x04, 0x1c
        /*016e*/ 	.short	(.L_10195 - .L_10194)


	//   ....[0]....
.L_10194:
        /*0170*/ 	.word	0x000007e0


	//   ....[1]....
        /*0174*/ 	.word	0x00003950


	//----- nvinfo : EIATTR_MAX_THREADS
	.align		4
.L_10195:
        /*0178*/ 	.byte	0x04, 0x05
        /*017a*/ 	.short	(.L_10197 - .L_10196)
.L_10196:
        /*017c*/ 	.word	0x00000100
        /*0180*/ 	.word	0x00000001
        /*0184*/ 	.word	0x00000001


	//----- nvinfo : EIATTR_CRS_STACK_SIZE
	.align		4
.L_10197:
        /*0188*/ 	.byte	0x04, 0x1e
        /*018a*/ 	.short	(.L_10199 - .L_10198)
.L_10198:
        /*018c*/ 	.word	0x00000000


	//----- nvinfo : EIATTR_CBANK_PARAM_SIZE
	.align		4
.L_10199:
        /*0190*/ 	.byte	0x03, 0x19
        /*0192*/ 	.short	0x0030


	//----- nvinfo : EIATTR_PARAM_CBANK
	.align		4
        /*0194*/ 	.byte	0x04, 0x0a
        /*0196*/ 	.short	(.L_10201 - .L_10200)
	.align		4
.L_10200:
        /*0198*/ 	.word	index@(.nv.constant0._Z9cuda_gemmIiLi256ELi4ELi1ELi16ELi4ELi4ELi32ELi0ELi0EEviiiPT_S1_S1_ii)
        /*019c*/ 	.short	0x0380
        /*019e*/ 	.short	0x0030


	//----- nvinfo : EIATTR_SW_WAR
	.align		4
.L_10201:
        /*01a0*/ 	.byte	0x04, 0x36
        /*01a2*/ 	.short	(.L_10203 - .L_10202)
.L_10202:
        /*01a4*/ 	.word	0x00000008
.L_10203:


//--------------------- .nv.info._Z9cuda_gemmIiLi256ELi4ELi1ELi16ELi2ELi2ELi32ELi1ELi1EEviiiPT_S1_S1_ii --------------------------
	.section	.nv.info._Z9cuda_gemmIiLi256ELi4ELi1ELi16ELi2ELi2ELi32ELi1ELi1EEviiiPT_S1_S1_ii,"",@"SHT_CUDA_INFO"
	.sectionflags	@""
	.align	4


	//----- nvinfo : EIATTR_CUDA_API_VERSION
	.align		4
        /*0000*/ 	.byte	0x04, 0x37
        /*0002*/ 	.short	(.L_10205 - .L_10204)
.L_10204:
        /*0004*/ 	.word	0x00000082


	//----- nvinfo : EIATTR_KPARAM_INFO
	.align		4
.L_10205:
        /*0008*/ 	.byte	0x04, 0x17
        /*000a*/ 	.short	(.L_10207 - .L_10206)
.L_10206:
        /*000c*/ 	.word	0x00000000
        /*0010*/ 	.short	0x0007
        /*0012*/ 	.short	0x002c
        /*0014*/ 	.byte	0x00, 0xf0, 0x11, 0x00


	//----- nvinfo : EIATTR_KPARAM_INFO
	.align		4
.L_10207:
        /*0018*/ 	.byte	0x04, 0x17
        /*001a*/ 	.short	(.L_10209 - .L_10208)
.L_10208:
        /*001c*/ 	.word	0x00000000
        /*0020*/ 	.short	0x0006
        /*0022*/ 	.short	0x0028
        /*0024*/ 	.byte	0x00, 0xf0, 0x11, 0x00


	//----- nvinfo : EIATTR_KPARAM_INFO
	.align		4
.L_10209:
        /*0028*/ 	.byte	0x04, 0x17
        /*002a*/ 	.short	(.L_10211 - .L_10210)
.L_10210:
        /*002c*/ 	.word	0x00000000
        /*0030*/ 	.short	0x0005
        /*0032*/ 	.short	0x0020
        /*0034*/ 	.byte	0x00, 0xf5, 0x21, 0x00


	//----- nvinfo : EIATTR_KPARAM_INFO
	.align		4
.L_10211:
        /*0038*/ 	.byte	0x04, 0x17
        /*003a*/ 	.short	(.L_10213 - .L_10212)
.L_10212:
        /*003c*/ 	.word	0x00000000
        /*0040*/ 	.short	0x0004
        /*0042*/ 	.short	0x0018
        /*0044*/ 	.byte	0x00, 0xf5, 0x21, 0x00


	//----- nvinfo : EIATTR_KPARAM_INFO
	.align		4
.L_10213:
        /*0048*/ 	.byte	0x04, 0x17
        /*004a*/ 	.short	(.L_10215 - .L_10214)
.L_10214:
        /*004c*/ 	.word	0x00000000
        /*0050*/ 	.short	0x0003
        /*0052*/ 	.short	0x0010
        /*0054*/ 	.byte	0x00, 0xf5, 0x21, 0x00


	//----- nvinfo : EIATTR_KPARAM_INFO
	.align		4
.L_10215:
        /*0058*/ 	.byte	0x04, 0x17
        /*005a*/ 	.short	(.L_10217 - .L_10216)
.L_10216:
        /*005c*/ 	.word	0x00000000
        /*0060*/ 	.short	0x0002
        /*0062*/ 	.short	0x0008
        /*0064*/ 	.byte	0x00, 0xf0, 0x11, 0x00


	//----- nvinfo : EIATTR_KPARAM_INFO
	.align		4
.L_10217:
        /*0068*/ 	.byte	0x04, 0x17
        /*006a*/ 	.short	(.L_10219 - .L_10218)
.L_10218:
        /*006c*/ 	.word	0x00000000
        /*0070*/ 	.short	0x0001
        /*0072*/ 	.short	0x0004
        /*0074*/ 	.byte	0x00, 0xf0, 0x11, 0x00


	//----- nvinfo : EIATTR_KPARAM_INFO
	.align		4
.L_10219:
        /*0078*/ 	.byte	0x04, 0x17
        /*007a*/ 	.short	(.L_10221 - .L_10220)
.L_10220:
        /*007c*/ 	.word	0x00000000
        /*0080*/ 	.short	0x0000
        /*0082*/ 	.short	0x0000
        /*0084*/ 	.byte	0x00, 0xf0, 0x11, 0x00


	//----- nvinfo : EIATTR_SPARSE_MMA_MASK
	.align		4
.L_10221:
        /*0088*/ 	.byte	0x03, 0x50
        /*008a*/ 	.short	0x0000


	//----- nvinfo : EIATTR_MAXREG_COUNT
	.align		4
        /*008c*/ 	.byte	0x03, 0x1b
        /*008e*/ 	.short	0x00ff


	//----- nvinfo : EIATTR_NUM_BARRIERS
	.align		4
        /*0090*/ 	.byte	0x02, 0x4c
        /*0092*/ 	.byte	0x01
	.zero		1


	//----- nvinfo : EIATTR_MERCURY_ISA_VERSION
	.align		4
        /*0094*/ 	.byte	0x03, 0x5f
        /*0096*/ 	.short	0x0101


	//----- nvinfo : EIATTR_COOP_GROUP_MASK_REGIDS
	.align		4
        /*0098*/ 	.byte	0x04, 0x29
        /*009a*/ 	.short	(.L_10223 - .L_10222)


	//   ....[0]....
.L_10222:
        /*009c*/ 	.word	0xffffffff


	//   ....[1]....
        /*00a0*/ 	.word	0xffffffff


	//   ....[2]....
        /*00a4*/ 	.word	0x05000015


	//   ....[3]....
        /*00a8*/ 	.word	0x05000015


	//----- nvinfo : EIATTR_COOP_GROUP_INSTR_OFFSETS
	.align		4
.L_10223:
        /*00ac*/ 	.byte	0x04, 0x28
        /*00ae*/ 	.short	(.L_10225 - .L_10224)


	//   ....[0]....
.L_10224:
        /*00b0*/ 	.word	0x00000c90


	//   ....[1]....
        /*00b4*/ 	.word	0x00000ca0


	//   ....[2]....
        /*00b8*/ 	.word	0x000011d0


	//   ....[3]....
        /*00bc*/ 	.word	0x00001250


	//----- nvinfo : EIATTR_VRC_CTA_INIT_COUNT
	.align		4
.L_10225:
        /*00c0*/ 	.byte	0x02, 0x4a
	.zero		1
	.zero		1


	//----- nvinfo : EIATTR_EXIT_INSTR_OFFSETS
	.align		4
        /*00c4*/ 	.byte	0x04, 0x1c
        /*00c6*/ 	.short	(.L_10227 - .L_10226)


	//   ....[0]....
.L_10226:
        /*00c8*/ 	.word	0x000001c0


	//   ....[1]....
        /*00cc*/ 	.word	0x00001170


	//----- nvinfo : EIATTR_MAX_THREADS
	.align		4
.L_10227:
        /*00d0*/ 	.byte	0x04, 0x05
        /*00d2*/ 	.short	(.L_10229 - .L_10228)
.L_10228:
        /*00d4*/ 	.word	0x00000100
        /*00d8*/ 	.word	0x00000001
        /*00dc*/ 	.word	0x00000001


	//----- nvinfo : EIATTR_CRS_STACK_SIZE
	.align		4
.L_10229:
        /*00e0*/ 	.byte	0x04, 0x1e
        /*00e2*/ 	.short	(.L_10231 - .L_10230)
.L_10230:
        /*00e4*/ 	.word	0x00000000


	//----- nvinfo : EIATTR_CBANK_PARAM_SIZE
	.align		4
.L_10231:
        /*00e8*/ 	.byte	0x03, 0x19
        /*00ea*/ 	.short	0x0030


	//----- nvinfo : EIATTR_PARAM_CBANK
	.align		4
        /*00ec*/ 	.byte	0x04, 0x0a
        /*00ee*/ 	.short	(.L_10233 - .L_10232)
	.align		4
.L_10232:
        /*00f0*/ 	.word	index@(.nv.constant0._Z9cuda_gemmIiLi256ELi4ELi1ELi16ELi2ELi2ELi32ELi1ELi1EEviiiPT_S1_S1_ii)
        /*00f4*/ 	.short	0x0380
        /*00f6*/ 	.short	0x0030


	//----- nvinfo : EIATTR_SW_WAR
	.align		4
.L_10233:
        /*00f8*/ 	.byte	0x04, 0x36
        /*00fa*/ 	.short	(.L_10235 - .L_10234)
.L_10234:
        /*00fc*/ 	.word	0x00000008
.L_10235:


//--------------------- .nv.info._Z9cuda_gemmIiLi256ELi4ELi1ELi16ELi2ELi2ELi32ELi1ELi0EEviiiPT_S1_S1_ii --------------------------
	.section	.nv.info._Z9cuda_gemmIiLi256ELi4ELi1ELi16ELi2ELi2ELi32ELi1ELi0EEviiiPT_S1_S1_ii,"",@"SHT_CUDA_INFO"
	.sectionflags	@""
	.align	4


	//----- nvinfo : EIATTR_CUDA_API_VERSION
	.align		4
        /*0000*/ 	.byte	0x04, 0x37
        /*0002*/ 	.short	(.L_10237 - .L_10236)
.L_10236:
        /*0004*/ 	.word	0x00000082


	//----- nvinfo : EIATTR_KPARAM_INFO
	.align		4
.L_10237:
        /*0008*/ 	.byte	0x04, 0x17
        /*000a*/ 	.short	(.L_10239 - .L_10238)
.L_10238:
        /*000c*/ 	.word	0x00000000
        /*0010*/ 	.short	0x0007
        /*0012*/ 	.short	0x002c
        /*0014*/ 	.byte	0x00, 0xf0, 0x11, 0x00


	//----- nvinfo : EIATTR_KPARAM_INFO
	.align		4
.L_10239:
        /*0018*/ 	.byte	0x04, 0x17
        /*001a*/ 	.short	(.L_10241 - .L_10240)
.L_10240:
        /*001c*/ 	.word	0x00000000
        /*0020*/ 	.short	0x0006
        /*0022*/ 	.short	0x0028
        /*0024*/ 	.byte	0x00, 0xf0, 0x11, 0x00


	//----- nvinfo : EIATTR_KPARAM_INFO
	.align		4
.L_10241:
        /*0028*/ 	.byte	0x04, 0x17
        /*002a*/ 	.short	(.L_10243 - .L_10242)
.L_10242:
        /*002c*/ 	.word	0x00000000
        /*0030*/ 	.short	0x0005
        /*0032*/ 	.short	0x0020
        /*0034*/ 	.byte	0x00, 0xf5, 0x21, 0x00


	//----- nvinfo : EIATTR_KPARAM_INFO
	.align		4
.L_10243:
        /*0038*/ 	.byte	0x04, 0x17
        /*003a*/ 	.short	(.L_10245 - .L_10244)
.L_10244:
        /*003c*/ 	.word	0x00000000
        /*0040*/ 	.short	0x0004
        /*0042*/ 	.short	0x0018
        /*0044*/ 	.byte	0x00, 0xf5, 0x21, 0x00


	//----- nvinfo : EIATTR_KPARAM_INFO
	.align		4
.L_10245:
        /*0048*/ 	.byte	0x04, 0x17
        /*004a*/ 	.short	(.L_10247 - .L_10246)
.L_10246:
        /*004c*/ 	.word	0x00000000
        /*0050*/ 	.short	0x0003
        /*0052*/ 	.short	0x0010
        /*0054*/ 	.byte	0x00, 0xf5, 0x21, 0x00


	//----- nvinfo : EIATTR_KPARAM_INFO
	.align		4
.L_10247:
        /*0058*/ 	.byte	0x04, 0x17
        /*005a*/ 	.short	(.L_10249 - .L_10248)
.L_10248:
        /*005c*/ 	.word	0x00000000
        /*0060*/ 	.short	0x0002
        /*0062*/ 	.short	0x0008
        /*0064*/ 	.byte	0x00, 0xf0, 0x11, 0x00


	//----- nvinfo : EIATTR_KPARAM_INFO
	.align		4
.L_10249:
        /*0068*/ 	.byte	0x04, 0x17
        /*006a*/ 	.short	(.L_10251 - .L_10250)
.L_10250:
        /*006c*/ 	.word	0x00000000
        /*0070*/ 	.short	0x0001
        /*0072*/ 	.short	0x0004
        /*0074*/ 	.byte	0x00, 0xf0, 0x11, 0x00


	//----- nvinfo : EIATTR_KPARAM_INFO
	.align		4
.L_10251:
        /*0078*/ 	.byte	0x04, 0x17
        /*007a*/ 	.short	(.L_10253 - .L_10252)
.L_10252:
        /*007c*/ 	.word	0x00000000
        /*0080*/ 	.short	0x0000
        /*0082*/ 	.short	0x0000
        /*0084*/ 	.byte	0x00, 0xf0, 0x11, 0x00


	//----- nvinfo : EIATTR_SPARSE_MMA_MASK
	.align		4
.L_10253:
        /*0088*/ 	.byte	0x03, 0x50
        /*008a*/ 	.short	0x0000


	//----- nvinfo : EIATTR_MAXREG_COUNT
	.align		4
        /*008c*/ 	.byte	0x03, 0x1b
        /*008e*/ 	.short	0x00ff


	//----- nvinfo : EIATTR_NUM_BARRIERS
	.align		4
        /*0090*/ 	.byte	0x02, 0x4c
        /*0092*/ 	.byte	0x01
	.zero		1


	//----- nvinfo : EIATTR_MERCURY_ISA_VERSION
	.align		4
        /*0094*/ 	.byte	0x03, 0x5f
        /*0096*/ 	.short	0x0101


	//----- nvinfo : EIATTR_COOP_GROUP_MASK_REGIDS
	.align		4
        /*0098*/ 	.byte	0x04, 0x29
        /*009a*/ 	.short	(.L_10255 - .L_10254)


	//   ....[0]....
.L_10254:
        /*009c*/ 	.word	0xffffffff


	//   ....[1]....
        /*00a0*/ 	.word	0xffffffff


	//   ....[2]....
        /*00a4*/ 	.word	0xffffffff


	//   ....[3]....
        /*00a8*/ 	.word	0xffffffff


	//   ....[4]....
        /*00ac*/ 	.word	0xffffffff


	//   ....[5]....
        /*00b0*/ 	.word	0xffffffff


	//   ....[6]....
        /*00b4*/ 	.word	0xffffffff


	//   ....[7]....
        /*00b8*/ 	.word	0x0500000c


	//   ....[8]....
        /*00bc*/ 	.word	0x0500000c


	//   ....[9]....
        /*00c0*/ 	.word	0x0500000c


	//   ....[10]....
        /*00c4*/ 	.word	0x0500000c


	//   ....[11]....
        /*00c8*/ 	.word	0x0500000c


	//   ....[12]....
        /*00cc*/ 	.word	0x0500000c


	//----- nvinfo : EIATTR_COOP_GROUP_INSTR_OFFSETS
	.align		4
.L_10255:
        /*00d0*/ 	.byte	0x04, 0x28
        /*00d2*/ 	.short	(.L_10257 - .L_10256)


	//   ....[0]....
.L_10256:
        /*00d4*/ 	.word	0x00001790


	//   ....[1]....
        /*00d8*/ 	.word	0x000017e0


	//   ....[2]....
        /*00dc*/ 	.word	0x00001bf0


	//   ....[3]....
        /*00e0*/ 	.word	0x00001c40


	//   ....[4]....
        /*00e4*/ 	.word	0x000020a0


	//   ....[5]....
        /*00e8*/ 	.word	0x000020f0


	//   ....[6]....
        /*00ec*/ 	.word	0x00002160


	//   ....[7]....
        /*00f0*/ 	.word	0x00002850


	//   ....[8]....
        /*00f4*/ 	.word	0x000028d0


	//   ....[9]....
        /*00f8*/ 	.word	0x00002950


	//   ....[10]....
        /*00fc*/ 	.word	0x000029d0


	//   ....[11]....
        /*0100*/ 	.word	0x00002a40


	//   ....[12]....
        /*0104*/ 	.word	0x00002ac0


	//----- nvinfo : EIATTR_VRC_CTA_INIT_COUNT
	.align		4
.L_10257:
        /*0108*/ 	.byte	0x02, 0x4a
	.zero		1
	.zero		1


	//----- nvinfo : EIATTR_EXIT_INSTR_OFFSETS
	.align		4
        /*010c*/ 	.byte	0x04, 0x1c
        /*010e*/ 	.short	(.L_10259 - .L_10258)


	//   ....[0]....
.L_10258:
        /*0110*/ 	.word	0x000007e0


	//   ....[1]....
        /*0114*/ 	.word	0x00002800


	//----- nvinfo : EIATTR_MAX_THREADS
	.align		4
.L_10259:
        /*0118*/ 	.byte	0x04, 0x05
        /*011a*/ 	.short	(.L_10261 - .L_10260)
.L_10260:
        /*011c*/ 	.word	0x00000100
        /*0120*/ 	.word	0x00000001
        /*0124*/ 	.word	0x00000001


	//----- nvinfo : EIATTR_CRS_STACK_SIZE
	.align		4
.L_10261:
        /*0128*/ 	.byte	0x04, 0x1e
        /*012a*/ 	.short	(.L_10263 - .L_10262)
.L_10262:
        /*012c*/ 	.word	0x00000000


	//----- nvinfo : EIATTR_CBANK_PARAM_SIZE
	.align		4
.L_10263:
        /*0130*/ 	.byte	0x03, 0x19
        /*0132*/ 	.short	0x0030


	//----- nvinfo : EIATTR_PARAM_CBANK
	.align		4
        /*0134*/ 	.byte	0x04, 0x0a
        /*0136*/ 	.short	(.L_10265 - .L_10264)
	.align		4
.L_10264:
        /*0138*/ 	.word	index@(.nv.constant0._Z9cuda_gemmIiLi256ELi4ELi1ELi16ELi2ELi2ELi32ELi1ELi0EEviiiPT_S1_S1_ii)
        /*013c*/ 	.short	0x0380
        /*013e*/ 	.short	0x0030


	//----- nvinfo : EIATTR_SW_WAR
	.align		4
.L_10265:
        /*0140*/ 	.byte	0x04, 0x36
        /*0142*/ 	.short	(.L_10267 - .L_10266)
.L_10266:
        /*0144*/ 	.word	0x00000008
.L_10267:


//--------------------- .nv.info._Z9cuda_gemmIiLi256ELi4ELi1ELi16ELi2ELi2ELi32ELi0ELi1EEviiiPT_S1_S1_ii --------------------------
	.section	.nv.info._Z9cuda_gemmIiLi256ELi4ELi1ELi16ELi2ELi2ELi32ELi0ELi1EEviiiPT_S1_S1_ii,"",@"SHT_CUDA_INFO"
	.sectionflags	@""
	.align	4


	//----- nvinfo : EIATTR_CUDA_API_VERSION
	.align		4
        /*0000*/ 	.byte	0x04, 0x37
        /*0002*/ 	.short	(.L_10269 - .L_10268)
.L_10268:
        /*0004*/ 	.word	0x00000082


	//----- nvinfo : EIATTR_KPARAM_INFO
	.align		4
.L_10269:
        /*0008*/ 	.byte	0x04, 0x17
        /*000a*/ 	.short	(.L_10271 - .L_10270)
.L_10270:
        /*000c*/ 	.word	0x00000000
        /*0010*/ 	.short	0x0007
        /*0012*/ 	.short	0x002c
        /*0014*/ 	.byte	0x00, 0xf0, 0x11, 0x00


	//----- nvinfo : EIATTR_KPARAM_INFO
	.align		4
.L_10271:
        /*0018*/ 	.byte	0x04, 0x17
        /*001a*/ 	.short	(.L_10273 - .L_10272)
.L_10272:
        /*001c*/ 	.word	0x00000000
        /*0020*/ 	.short	0x0006
        /*0022*/ 	.short	0x0028
        /*0024*/ 	.byte	0x00, 0xf0, 0x11, 0x00


	//----- nvinfo : EIATTR_KPARAM_INFO
	.align		4
.L_10273:
        /*0028*/ 	.byte	0x04, 0x17
        /*002a*/ 	.short	(.L_10275 - .L_10274)
.L_10274:
        /*002c*/ 	.word	0x00000000
        /*0030*/ 	.short	0x0005
        /*0032*/ 	.short	0x0020
        /*0034*/ 	.byte	0x00, 0xf5, 0x21, 0x00


	//----- nvinfo : EIATTR_KPARAM_INFO
	.align		4
.L_10275:
        /*0038*/ 	.byte	0x04, 0x17
        /*003a*/ 	.short	(.L_10277 - .L_10276)
.L_10276:
        /*003c*/ 	.word	0x00000000
        /*0040*/ 	.short	0x0004
        /*0042*/ 	.short	0x0018
        /*0044*/ 	.byte	0x00, 0xf5, 0x21, 0x00


	//----- nvinfo : EIATTR_KPARAM_INFO
	.align		4
.L_10277:
        /*0048*/ 	.byte	0x04, 0x17
        /*004a*/ 	.short	(.L_10279 - .L_10278)
.L_10278:
        /*004c*/ 	.word	0x00000000
        /*0050*/ 	.short	0x0003
        /*0052*/ 	.short	0x0010
        /*0054*/ 	.byte	0x00, 0xf5, 0x21, 0x00


	//----- nvinfo : EIATTR_KPARAM_INFO
	.align		4
.L_10279:
        /*0058*/ 	.byte	0x04, 0x17
        /*005a*/ 	.short	(.L_10281 - .L_10280)
.L_10280:
        /*005c*/ 	.word	0x00000000
        /*0060*/ 	.short	0x0002
        /*0062*/ 	.short	0x0008
        /*0064*/ 	.byte	0x00, 0xf0, 0x11, 0x00


	//----- nvinfo : EIATTR_KPARAM_INFO
	.align		4
.L_10281:
        /*0068*/ 	.byte	0x04, 0x17
        /*006a*/ 	.short	(.L_10283 - .L_10282)
.L_10282:
        /*006c*/ 	.word	0x00000000
        /*0070*/ 	.short	0x0001
        /*0072*/ 	.short	0x0004
        /*0074*/ 	.byte	0x00, 0xf0, 0x11, 0x00


	//----- nvinfo : EIATTR_KPARAM_INFO
	.align		4
.L_10283:
        /*0078*/ 	.byte	0x04, 0x17
        /*007a*/ 	.short	(.L_10285 - .L_10284)
.L_10284:
        /*007c*/ 	.word	0x00000000
        /*0080*/ 	.short	0x0000
        /*0082*/ 	.short	0x0000
        /*0084*/ 	.byte	0x00, 0xf0, 0x11, 0x00


	//----- nvinfo : EIATTR_SPARSE_MMA_MASK
	.align		4
.L_10285:
        /*0088*/ 	.byte	0x03, 0x50
        /*008a*/ 	.short	0x0000


	//----- nvinfo : EIATTR_MAXREG_COUNT
	.align		4
        /*008c*/ 	.byte	0x03, 0x1b
        /*008e*/ 	.short	0x00ff


	//----- nvinfo : EIATTR_NUM_BARRIERS
	.align		4
        /*0090*/ 	.byte	0x02, 0x4c
        /*0092*/ 	.byte	0x01
	.zero		1


	//----- nvinfo : EIATTR_MERCURY_ISA_VERSION
	.align		4
        /*0094*/ 	.byte	0x03, 0x5f
        /*0096*/ 	.short	0x0101


	//----- nvinfo : EIATTR_COOP_GROUP_MASK_REGIDS
	.align		4
        /*0098*/ 	.byte	0x04, 0x29
        /*009a*/ 	.short	(.L_10287 - .L_10286)


	//   ....[0]....
.L_10286:
        /*009c*/ 	.word	0xffffffff


	//   ....[1]....
        /*00a0*/ 	.word	0xffffffff


	//   ....[2]....
        /*00a4*/ 	.word	0x0500000b


	//   ....[3]....
        /*00a8*/ 	.word	0x0500000b


	//----- nvinfo : EIATTR_COOP_GROUP_INSTR_OFFSETS
	.align		4
.L_10287:
        /*00ac*/ 	.byte	0x04, 0x28
        /*00ae*/ 	.short	(.L_10289 - .L_10288)


	//   ....[0]....
.L_10288:
        /*00b0*/ 	.word	0x00000cf0


	//   ....[1]....
        /*00b4*/ 	.word	0x00000d00


	//   ....[2]....
        /*00b8*/ 	.word	0x000013d0


	//   ....[3]....
        /*00bc*/ 	.word	0x00001450


	//----- nvinfo : EIATTR_VRC_CTA_INIT_COUNT
	.align		4
.L_10289:
        /*00c0*/ 	.byte	0x02, 0x4a
	.zero		1
	.zero		1


	//----- nvinfo : EIATTR_EXIT_INSTR_OFFSETS
	.align		4
        /*00c4*/ 	.byte	0x04, 0x1c
        /*00c6*/ 	.short	(.L_10291 - .L_10290)


	//   ....[0]....
.L_10290:
        /*00c8*/ 	.word	0x000001d0


	//   ....[1]....
        /*00cc*/ 	.word	0x00001370


	//----- nvinfo : EIATTR_MAX_THREADS
	.align		4
.L_10291:
        /*00d0*/ 	.byte	0x04, 0x05
        /*00d2*/ 	.short	(.L_10293 - .L_10292)
.L_10292:
        /*00d4*/ 	.word	0x00000100
        /*00d8*/ 	.word	0x00000001
        /*00dc*/ 	.word	0x00000001


	//----- nvinfo : EIATTR_CRS_STACK_SIZE
	.align		4
.L_10293:
        /*00e0*/ 	.byte	0x04, 0x1e
        /*00e2*/ 	.short	(.L_10295 - .L_10294)
.L_10294:
        /*00e4*/ 	.word	0x00000000


	//----- nvinfo : EIATTR_CBANK_PARAM_SIZE
	.align		4
.L_10295:
        /*00e8*/ 	.byte	0x03, 0x19
        /*00ea*/ 	.short	0x0030


	//----- nvinfo : EIATTR_PARAM_CBANK
	.align		4
        /*00ec*/ 	.byte	0x04, 0x0a
        /*00ee*/ 	.short	(.L_10297 - .L_10296)
	.align		4
.L_10296:
        /*00f0*/ 	.word	index@(.nv.constant0._Z9cuda_gemmIiLi256ELi4ELi1ELi16ELi2ELi2ELi32ELi0ELi1EEviiiPT_S1_S1_ii)
        /*00f4*/ 	.short	0x0380
        /*00f6*/ 	.short	0x0030


	//----- nvinfo : EIATTR_SW_WAR
	.align		4
.L_10297:
        /*00f8*/ 	.byte	0x04, 0x36
        /*00fa*/ 	.short	(.L_10299 - .L_10298)
.L_10298:
        /*00fc*/ 	.word	0x00000008
.L_10299:


//--------------------- .nv.info._Z9cuda_gemmIiLi256ELi4ELi1ELi16ELi2ELi2ELi32ELi0ELi0EEviiiPT_S1_S1_ii --------------------------
	.section	.nv.info._Z9cuda_gemmIiLi256ELi4ELi1ELi16ELi2ELi2ELi32ELi0ELi0EEviiiPT_S1_S1_ii,"",@"SHT_CUDA_INFO"
	.sectionflags	@""
	.align	4


	//----- nvinfo : EIATTR_CUDA_API_VERSION
	.align		4
        /*0000*/ 	.byte	0x04, 0x37
        /*0002*/ 	.short	(.L_10301 - .L_10300)
.L_10300:
        /*0004*/ 	.word	0x00000082


	//----- nvinfo : EIATTR_KPARAM_INFO
	.align		4
.L_10301:
        /*0008*/ 	.byte	0x04, 0x17
        /*000a*/ 	.short	(.L_10303 - .L_10302)
.L_10302:
        /*000c*/ 	.word	0x00000000
        /*0010*/ 	.short	0x0007
        /*0012*/ 	.short	0x002c
        /*0014*/ 	.byte	0x00, 0xf0, 0x11, 0x00


	//----- nvinfo : EIATTR_KPARAM_INFO
	.align		4
.L_10303:
        /*0018*/ 	.byte	0x04, 0x17
        /*001a*/ 	.short	(.L_10305 - .L_10304)
.L_10304:
        /*001c*/ 	.word	0x00000000
        /*0020*/ 	.short	0x0006
        /*0022*/ 	.short	0x0028
        /*0024*/ 	.byte	0x00, 0xf0, 0x11, 0x00


	//----- nvinfo : EIATTR_KPARAM_INFO
	.align		4
.L_10305:
        /*0028*/ 	.byte	0x04, 0x17
        /*002a*/ 	.short	(.L_10307 - .L_10306)
.L_10306:
        /*002c*/ 	.word	0x00000000
        /*0030*/ 	.short	0x0005
        /*0032*/ 	.short	0x0020
        /*0034*/ 	.byte	0x00, 0xf5, 0x21, 0x00


	//----- nvinfo : EIATTR_KPARAM_INFO
	.align		4
.L_10307:
        /*0038*/ 	.byte	0x04, 0x17
        /*003a*/ 	.short	(.L_10309 - .L_10308)
.L_10308:
        /*003c*/ 	.word	0x00000000
        /*0040*/ 	.short	0x0004
        /*0042*/ 	.short	0x0018
        /*0044*/ 	.byte	0x00, 0xf5, 0x21, 0x00


	//----- nvinfo : EIATTR_KPARAM_INFO
	.align		4
.L_10309:
        /*0048*/ 	.byte	0x04, 0x17
        /*004a*/ 	.short	(.L_10311 - .L_10310)
.L_10310:
        /*004c*/ 	.word	0x00000000
        /*0050*/ 	.short	0x0003
        /*0052*/ 	.short	0x0010
        /*0054*/ 	.byte	0x00, 0xf5, 0x21, 0x00


	//----- nvinfo : EIATTR_KPARAM_INFO
	.align		4
.L_10311:
        /*0058*/ 	.byte	0x04, 0x17
        /*005a*/ 	.short	(.L_10313 - .L_10312)
.L_10312:
        /*005c*/ 	.word	0x00000000
        /*0060*/ 	.short	0x0002
        /*0062*/ 	.short	0x0008
        /*0064*/ 	.byte	0x00, 0xf0, 0x11, 0x00


	//----- nvinfo : EIATTR_KPARAM_INFO
	.align		4
.L_10313:
        /*0068*/ 	.byte	0x04, 0x17
        /*006a*/ 	.short	(.L_10315 - .L_10314)
.L_10314:
        /*006c*/ 	.word	0x00000000
        /*0070*/ 	.short	0x0001
        /*0072*/ 	.short	0x0004
        /*0074*/ 	.byte	0x00, 0xf0, 0x11, 0x00


	//----- nvinfo : EIATTR_KPARAM_INFO
	.align		4
.L_10315:
        /*0078*/ 	.byte	0x04, 0x17
        /*007a*/ 	.short	(.L_10317 - .L_10316)
.L_10316:
        /*007c*/ 	.word	0x00000000
        /*0080*/ 	.short	0x0000
        /*0082*/ 	.short	0x0000
        /*0084*/ 	.byte	0x00, 0xf0, 0x11, 0x00


	//----- nvinfo : EIATTR_SPARSE_MMA_MASK
	.align		4
.L_10317:
        /*0088*/ 	.byte	0x03, 0x50
        /*008a*/ 	.short	0x0000


	//----- nvinfo : EIATTR_MAXREG_COUNT
	.align		4
        /*008c*/ 	.byte	0x03, 0x1b
        /*008e*/ 	.short	0x00ff


	//----- nvinfo : EIATTR_NUM_BARRIERS
	.align		4
        /*0090*/ 	.byte	0x02, 0x4c
        /*0092*/ 	.byte	0x01
	.zero		1


	//----- nvinfo : EIATTR_MERCURY_ISA_VERSION
	.align		4
        /*0094*/ 	.byte	0x03, 0x5f
        /*0096*/ 	.short	0x0101


	//----- nvinfo : EIATTR_COOP_GROUP_MASK_REGIDS
	.align		4
        /*0098*/ 	.byte	0x04, 0x29
        /*009a*/ 	.short	(.L_10319 - .L_10318)


	//   ....[0]....
.L_10318:
        /*009c*/ 	.word	0xffffffff


	//   ....[1]....
        /*00a0*/ 	.word	0xffffffff


	//   ....[2]....
        /*00a4*/ 	.word	0xffffffff


	//   ....[3]....
        /*00a8*/ 	.word	0xffffffff


	//   ....[4]....
        /*00ac*/ 	.word	0xffffffff


	//   ....[5]....
        /*00b0*/ 	.word	0xffffffff


	//   ....[6]....
        /*00b4*/ 	.word	0xffffffff


	//   ....[7]....
        /*00b8*/ 	.word	0x05000013


	//   ....[8]....
        /*00bc*/ 	.word	0x05000013


	//   ....[9]....
        /*00c0*/ 	.word	0x05000013


	//   ....[10]....
        /*00c4*/ 	.word	0x05000013


	//   ....[11]....
        /*00c8*/ 	.word	0x05000013


	//   ....[12]....
        /*00cc*/ 	.word	0x05000013


	//----- nvinfo : EIATTR_COOP_GROUP_INSTR_OFFSETS
	.align		4
.L_10319:
        /*00d0*/ 	.byte	0x04, 0x28
        /*00d2*/ 	.short	(.L_10321 - .L_10320)


	//   ....[0]....
.L_10320:
        /*00d4*/ 	.word	0x00001860


	//   ....[1]....
        /*00d8*/ 	.word	0x000018c0


	//   ....[2]....
        /*00dc*/ 	.word	0x00001cd0


	//   ....[3]....
        /*00e0*/ 	.word	0x00001d30


	//   ....[4]....
        /*00e4*/ 	.word	0x00002190


	//   ....[5]....
        /*00e8*/ 	.word	0x000021f0


	//   ....[6]....
        /*00ec*/ 	.word	0x00002260


	//   ....[7]....
        /*00f0*/ 	.word	0x000033c0


	//   ....[8]....
        /*00f4*/ 	.word	0x00003450


	//   ....[9]....
        /*00f8*/ 	.word	0x000034e0


	//   ....[10]....
        /*00fc*/ 	.word	0x00003570


	//   ....[11]....
        /*0100*/ 	.word	0x000035f0


	//   ....[12]....
        /*0104*/ 	.word	0x00003680


	//----- nvinfo : EIATTR_VRC_CTA_INIT_COUNT
	.align		4
.L_10321:
        /*0108*/ 	.byte	0x02, 0x4a
	.zero		1
	.zero		1


	//----- nvinfo : EIATTR_EXIT_INSTR_OFFSETS
	.align		4
        /*010c*/ 	.byte	0x04, 0x1c
        /*010e*/ 	.short	(.L_10323 - .L_10322)


	//   ....[0]....
.L_10322:
        /*0110*/ 	.word	0x000007e0


	//   ....[1]....
        /*0114*/ 	.word	0x00003360


	//----- nvinfo : EIATTR_MAX_THREADS
	.align		4
.L_10323:
        /*0118*/ 	.byte	0x04, 0x05
        /*011a*/ 	.short	(.L_10325 - .L_10324)
.L_10324:
        /*011c*/ 	.word	0x00000100
        /*0120*/ 	.word	0x00000001
        /*0124*/ 	.word	0x00000001


	//----- nvinfo : EIATTR_CRS_STACK_SIZE
	.align		4
.L_10325:
        /*0128*/ 	.byte	0x04, 0x1e
        /*012a*/ 	.short	(.L_10327 - .L_10326)
.L_10326:
        /*012c*/ 	.word	0x00000000


	//----- nvinfo : EIATTR_CBANK_PARAM_SIZE
	.align		4
.L_10327:
        /*0130*/ 	.byte	0x03, 0x19
        /*0132*/ 	.short	0x0030


	//----- nvinfo : EIATTR_PARAM_CBANK
	.align		4
        /*0134*/ 	.byte	0x04, 0x0a
        /*0136*/ 	.short	(.L_10329 - .L_10328)
	.align		4
.L_10328:
        /*0138*/ 	.word	index@(.nv.constant0._Z9cuda_gemmIiLi256ELi4ELi1ELi16ELi2ELi2ELi32ELi0ELi0EEviiiPT_S1_S1_ii)
        /*013c*/ 	.short	0x0380
        /*013e*/ 	.short	0x0030


	//----- nvinfo : EIATTR_SW_WAR
	.align		4
.L_10329:
        /*0140*/ 	.byte	0x04, 0x36
        /*0142*/ 	.short	(.L_10331 - .L_10330)
.L_10330:
        /*0144*/ 	.word	0x00000008
.L_10331:


//--------------------- .nv.info._Z9cuda_gemmIiLi256ELi2ELi1ELi1024ELi128ELi128ELi32ELi1ELi1EEviiiPT_S1_S1_ii --------------------------
	.section	.nv.info._Z9cuda_gemmIiLi256ELi2ELi1ELi1024ELi128ELi128ELi32ELi1ELi1EEviiiPT_S1_S1_ii,"",@"SHT_CUDA_INFO"
	.sectionflags	@""
	.align	4


	//----- nvinfo : EIATTR_CUDA_API_VERSION
	.align		4
        /*0000*/ 	.byte	0x04, 0x37
        /*0002*/ 	.short	(.L_10333 - .L_10332)
.L_10332:
        /*0004*/ 	.word	0x00000082


	//----- nvinfo : EIATTR_KPARAM_INFO
	.align		4
.L_10333:
        /*0008*/ 	.byte	0x04, 0x17
        /*000a*/ 	.short	(.L_10335 - .L_10334)
.L_10334:
        /*000c*/ 	.word	0x00000000
        /*0010*/ 	.short	0x0007
        /*0012*/ 	.short	0x002c
        /*0014*/ 	.byte	0x00, 0xf0, 0x11, 0x00


	//----- nvinfo : EIATTR_KPARAM_INFO
	.align		4
.L_10335:
        /*0018*/ 	.byte	0x04, 0x17
        /*001a*/ 	.short	(.L_10337 - .L_10336)
.L_10336:
        /*001c*/ 	.word	0x00000000
        /*0020*/ 	.short	0x0006
        /*0022*/ 	.short	0x0028
        /*0024*/ 	.byte	0x00, 0xf0, 0x11, 0x00


	//----- nvinfo : EIATTR_KPARAM_INFO
	.align		4
.L_10337:
        /*0028*/ 	.byte	0x04, 0x17
        /*002a*/ 	.short	(.L_10339 - .L_10338)
.L_10338:
        /*002c*/ 	.word	0x00000000
        /*0030*/ 	.short	0x0005
        /*0032*/ 	.short	0x0020
        /*0034*/ 	.byte	0x00, 0xf5, 0x21, 0x00


	//----- nvinfo : EIATTR_KPARAM_INFO
	.align		4
.L_10339:
        /*0038*/ 	.byte	0x04, 0x17
        /*003a*/ 	.short	(.L_10341 - .L_10340)
.L_10340:
        /*003c*/ 	.word	0x00000000
        /*0040*/ 	.short	0x0004
        /*0042*/ 	.short	0x0018
        /*0044*/ 	.byte	0x00, 0xf5, 0x21, 0x00


	//----- nvinfo : EIATTR_KPARAM_INFO
	.align		4
.L_10341:
        /*0048*/ 	.byte	0x04, 0x17
        /*004a*/ 	.short	(.L_10343 - .L_10342)
.L_10342:
        /*004c*/ 	.word	0x00000000
        /*0050*/ 	.short	0x0003
        /*0052*/ 	.short	0x0010
        /*0054*/ 	.byte	0x00, 0xf5, 0x21, 0x00


	//----- nvinfo : EIATTR_KPARAM_INFO
	.align		4
.L_10343:
        /*0058*/ 	.byte	0x04, 0x17
        /*005a*/ 	.short	(.L_10345 - .L_10344)
.L_10344:
        /*005c*/ 	.word	0x00000000
        /*0060*/ 	.short	0x0002
        /*0062*/ 	.short	0x0008
        /*0064*/ 	.byte	0x00, 0xf0, 0x11, 0x00


	//----- nvinfo : EIATTR_KPARAM_INFO
	.align		4
.L_10345:
        /*0068*/ 	.byte	0x04, 0x17
        /*006a*/ 	.short	(.L_10347 - .L_10346)
.L_10346:
        /*006c*/ 	.word	0x00000000
        /*0070*/ 	.short	0x0001
        /*0072*/ 	.short	0x0004
        /*0074*/ 	.byte	0x00, 0xf0, 0x11, 0x00


	//----- nvinfo : EIATTR_KPARAM_INFO
	.align		4
.L_10347:
        /*0078*/ 	.byte	0x04, 0x17
        /*007a*/ 	.short	(.L_10349 - .L_10348)
.L_10348:
        /*007c*/ 	.word	0x00000000
        /*0080*/ 	.short	0x0000
        /*0082*/ 	.short	0x0000
        /*0084*/ 	.byte	0x00, 0xf0, 0x11, 0x00


	//----- nvinfo : EIATTR_SPARSE_MMA_MASK
	.align		4
.L_10349:
        /*0088*/ 	.byte	0x03, 0x50
        /*008a*/ 	.short	0x0000


	//----- nvinfo : EIATTR_MAXREG_COUNT
	.align		4
        /*008c*/ 	.byte	0x03, 0x1b
        /*008e*/ 	.short	0x00ff


	//----- nvinfo : EIATTR_NUM_BARRIERS
	.align		4
        /*0090*/ 	.byte	0x02, 0x4c
        /*0092*/ 	.byte	0x01
	.zero		1


	//----- nvinfo : EIATTR_MERCURY_ISA_VERSION
	.align		4
        /*0094*/ 	.byte	0x03, 0x5f
        /*0096*/ 	.short	0x0101


	//----- nvinfo : EIATTR_INT_WARP_WIDE_INSTR_OFFSETS
	.align		4
        /*0098*/ 	.byte	0x04, 0x31
        /*009a*/ 	.short	(.L_10351 - .L_10350)


	//   ....[0]....
.L_10350:
        /*009c*/ 	.word	0x00001680


	//----- nvinfo : EIATTR_COOP_GROUP_MASK_REGIDS
	.align		4
.L_10351:
        /*00a0*/ 	.byte	0x04, 0x29
        /*00a2*/ 	.short	(.L_10353 - .L_10352)


	//   ....[0]....
.L_10352:
        /*00a4*/ 	.word	0xffffffff


	//   ....[1]....
        /*00a8*/ 	.word	0xffffffff


	//   ....[2]....
        /*00ac*/ 	.word	0xffffffff


	//   ....[3]....
        /*00b0*/ 	.word	0x05000027


	//   ....[4]....
        /*00b4*/ 	.word	0x05000027


	//   ....[5]....
        /*00b8*/ 	.word	0x05000027


	//----- nvinfo : EIATTR_COOP_GROUP_INSTR_OFFSETS
	.align		4
.L_10353:
        /*00bc*/ 	.byte	0x04, 0x28
        /*00be*/ 	.short	(.L_10355 - .L_10354)


	//   ....[0]....
.L_10354:
        /*00c0*/ 	.word	0x00001600


	//   ....[1]....
        /*00c4*/ 	.word	0x00001620


	//   ....[2]....
        /*00c8*/ 	.word	0x00001640


	//   ....[3]....
        /*00cc*/ 	.word	0x00001ba0


	//   ....[4]....
        /*00d0*/ 	.word	0x00001c30


	//   ....[5]....
        /*00d4*/ 	.word	0x00001ca0


	//----- nvinfo : EIATTR_VRC_CTA_INIT_COUNT
	.align		4
.L_10355:
        /*00d8*/ 	.byte	0x02, 0x4a
	.zero		1
	.zero		1


	//----- nvinfo : EIATTR_EXIT_INSTR_OFFSETS
	.align		4
        /*00dc*/ 	.byte	0x04, 0x1c
        /*00de*/ 	.short	(.L_10357 - .L_10356)


	//   ....[0]....
.L_10356:
        /*00e0*/ 	.word	0x00000060


	//   ....[1]....
        /*00e4*/ 	.word	0x00001b30


	//----- nvinfo : EIATTR_MAX_THREADS
	.align		4
.L_10357:
        /*00e8*/ 	.byte	0x04, 0x05
        /*00ea*/ 	.short	(.L_10359 - .L_10358)
.L_10358:
        /*00ec*/ 	.word	0x00000100
        /*00f0*/ 	.word	0x00000001
        /*00f4*/ 	.word	0x00000001


	//----- nvinfo : EIATTR_CRS_STACK_SIZE
	.align		4
.L_10359:
        /*00f8*/ 	.byte	0x04, 0x1e
        /*00fa*/ 	.short	(.L_10361 - .L_10360)
.L_10360:
        /*00fc*/ 	.word	0x00000000


	//----- nvinfo : EIATTR_CBANK_PARAM_SIZE
	.align		4
.L_10361:
        /*0100*/ 	.byte	0x03, 0x19
        /*0102*/ 	.short	0x0030


	//----- nvinfo : EIATTR_PARAM_CBANK
	.align		4
        /*0104*/ 	.byte	0x04, 0x0a
        /*0106*/ 	.short	(.L_10363 - .L_10362)
	.align		4
.L_10362:
        /*0108*/ 	.word	index@(.nv.constant0._Z9cuda_gemmIiLi256ELi2ELi1ELi1024ELi128ELi128ELi32ELi1ELi1EEviiiPT_S1_S1_ii)
        /*010c*/ 	.short	0x0380
        /*010e*/ 	.short	0x0030


	//----- nvinfo : EIATTR_SW_WAR
	.align		4
.L_10363:
        /*0110*/ 	.byte	0x04, 0x36
        /*0112*/ 	.short	(.L_10365 - .L_10364)
.L_10364:
        /*0114*/ 	.word	0x00000008
.L_10365:


//--------------------- .nv.info._Z9cuda_gemmIiLi256ELi2ELi1ELi1024ELi128ELi128ELi32ELi1ELi0EEviiiPT_S1_S1_ii --------------------------
	.section	.nv.info._Z9cuda_gemmIiLi256ELi2ELi1ELi1024ELi128ELi128ELi32ELi1ELi0EEviiiPT_S1_S1_ii,"",@"SHT_CUDA_INFO"
	.sectionflags	@""
	.align	4


	//----- nvinfo : EIATTR_CUDA_API_VERSION
	.align		4
        /*0000*/ 	.byte	0x04, 0x37
        /*0002*/ 	.short	(.L_10367 - .L_10366)
.L_10366:
        /*0004*/ 	.word	0x00000082


	//----- nvinfo : EIATTR_KPARAM_INFO
	.align		4
.L_10367:
        /*0008*/ 	.byte	0x04, 0x17
        /*000a*/ 	.short	(.L_10369 - .L_10368)
.L_10368:
        /*000c*/ 	.word	0x00000000
        /*0010*/ 	.short	0x0007
        /*0012*/ 	.short	0x002c
        /*0014*/ 	.byte	0x00, 0xf0, 0x11, 0x00


	//----- nvinfo : EIATTR_KPARAM_INFO
	.align		4
.L_10369:
        /*0018*/ 	.byte	0x04, 0x17
        /*001a*/ 	.short	(.L_10371 - .L_10370)
.L_10370:
        /*001c*/ 	.word	0x00000000
        /*0020*/ 	.short	0x0006
        /*0022*/ 	.short	0x0028
        /*0024*/ 	.byte	0x00, 0xf0, 0x11, 0x00


	//----- nvinfo : EIATTR_KPARAM_INFO
	.align		4
.L_10371:
        /*0028*/ 	.byte	0x04, 0x17
        /*002a*/ 	.short	(.L_10373 - .L_10372)
.L_10372:
        /*002c*/ 	.word	0x00000000
        /*0030*/ 	.short	0x0005
        /*0032*/ 	.short	0x0020
        /*0034*/ 	.byte	0x00, 0xf5, 0x21, 0x00


	//----- nvinfo : EIATTR_KPARAM_INFO
	.align		4
.L_10373:
        /*0038*/ 	.byte	0x04, 0x17
        /*003a*/ 	.short	(.L_10375 - .L_10374)
.L_10374:
        /*003c*/ 	.word	0x00000000
        /*0040*/ 	.short	0x0004
        /*0042*/ 	.short	0x0018
        /*0044*/ 	.byte	0x00, 0xf5, 0x21, 0x00


	//----- nvinfo : EIATTR_KPARAM_INFO
	.align		4
.L_10375:
        /*0048*/ 	.byte	0x04, 0x17
        /*004a*/ 	.short	(.L_10377 - .L_10376)
.L_10376:
        /*004c*/ 	.word	0x00000000
        /*0050*/ 	.short	0x0003
        /*0052*/ 	.short	0x0010
        /*0054*/ 	.byte	0x00, 0xf5, 0x21, 0x00


	//----- nvinfo : EIATTR_KPARAM_INFO
	.align		4
.L_10377:
        /*0058*/ 	.byte	0x04, 0x17
        /*005a*/ 	.short	(.L_10379 - .L_10378)
.L_10378:
        /*005c*/ 	.word	0x00000000
        /*0060*/ 	.short	0x0002
        /*0062*/ 	.short	0x0008
        /*0064*/ 	.byte	0x00, 0xf0, 0x11, 0x00


	//----- nvinfo : EIATTR_KPARAM_INFO
	.align		4
.L_10379:
        /*0068*/ 	.byte	0x04, 0x17
        /*006a*/ 	.short	(.L_10381 - .L_10380)
.L_10380:
        /*006c*/ 	.word	0x00000000
        /*0070*/ 	.short	0x0001
        /*0072*/ 	.short	0x0004
        /*0074*/ 	.byte	0x00, 0xf0, 0x11, 0x00


	//----- nvinfo : EIATTR_KPARAM_INFO
	.align		4
.L_10381:
        /*0078*/ 	.byte	0x04, 0x17
        /*007a*/ 	.short	(.L_10383 - .L_10382)
.L_10382:
        /*007c*/ 	.word	0x00000000
        /*0080*/ 	.short	0x0000
        /*0082*/ 	.short	0x0000
        /*0084*/ 	.byte	0x00, 0xf0, 0x11, 0x00


	//----- nvinfo : EIATTR_SPARSE_MMA_MASK
	.align		4
.L_10383:
        /*0088*/ 	.byte	0x03, 0x50
        /*008a*/ 	.short	0x0000


	//----- nvinfo : EIATTR_MAXREG_COUNT
	.align		4
        /*008c*/ 	.byte	0x03, 0x1b
        /*008e*/ 	.short	0x00ff


	//----- nvinfo : EIATTR_NUM_BARRIERS
	.align		4
        /*0090*/ 	.byte	0x02, 0x4c
        /*0092*/ 	.byte	0x01
	.zero		1


	//----- nvinfo : EIATTR_MERCURY_ISA_VERSION
	.align		4
        /*0094*/ 	.byte	0x03, 0x5f
        /*0096*/ 	.short	0x0101


	//----- nvinfo : EIATTR_COOP_GROUP_MASK_REGIDS
	.align		4
        /*0098*/ 	.byte	0x04, 0x29
        /*009a*/ 	.short	(.L_10385 - .L_10384)


	//   ....[0]....
.L_10384:
        /*009c*/ 	.word	0xffffffff


	//----- nvinfo : EIATTR_COOP_GROUP_INSTR_OFFSETS
	.align		4
.L_10385:
        /*00a0*/ 	.byte	0x04, 0x28
        /*00a2*/ 	.short	(.L_10387 - .L_10386)


	//   ....[0]....
.L_10386:
        /*00a4*/ 	.word	0x00004760


	//----- nvinfo : EIATTR_VRC_CTA_INIT_COUNT
	.align		4
.L_10387:
        /*00a8*/ 	.byte	0x02, 0x4a
	.zero		1
	.zero		1


	//----- nvinfo : EIATTR_EXIT_INSTR_OFFSETS
	.align		4
        /*00ac*/ 	.byte	0x04, 0x1c
        /*00ae*/ 	.short	(.L_10389 - .L_10388)


	//   ....[0]....
.L_10388:
        /*00b0*/ 	.word	0x00000470


	//   ....[1]....
        /*00b4*/ 	.word	0x00004de0


	//----- nvinfo : EIATTR_MAX_THREADS
	.align		4
.L_10389:
        /*00b8*/ 	.byte	0x04, 0x05
        /*00ba*/ 	.short	(.L_10391 - .L_10390)
.L_10390:
        /*00bc*/ 	.word	0x00000100
        /*00c0*/ 	.word	0x00000001
        /*00c4*/ 	.word	0x00000001


	//----- nvinfo : EIATTR_CRS_STACK_SIZE
	.align		4
.L_10391:
        /*00c8*/ 	.byte	0x04, 0x1e
        /*00ca*/ 	.short	(.L_10393 - .L_10392)
.L_10392:
        /*00cc*/ 	.word	0x00000000


	//----- nvinfo : EIATTR_CBANK_PARAM_SIZE
	.align		4
.L_10393:
        /*00d0*/ 	.byte	0x03, 0x19
        /*00d2*/ 	.short	0x0030


	//----- nvinfo : EIATTR_PARAM_CBANK
	.align		4
        /*00d4*/ 	.byte	0x04, 0x0a
        /*00d6*/ 	.short	(.L_10395 - .L_10394)
	.align		4
.L_10394:
        /*00d8*/ 	.word	index@(.nv.constant0._Z9cuda_gemmIiLi256ELi2ELi1ELi1024ELi128ELi128ELi32ELi1ELi0EEviiiPT_S1_S1_ii)
        /*00dc*/ 	.short	0x0380
        /*00de*/ 	.short	0x0030


	//----- nvinfo : EIATTR_SW_WAR
	.align		4
.L_10395:
        /*00e0*/ 	.byte	0x04, 0x36
        /*00e2*/ 	.short	(.L_10397 - .L_10396)
.L_10396:
        /*00e4*/ 	.word	0x00000008
.L_10397:


//--------------------- .nv.info._Z9cuda_gemmIiLi256ELi2ELi1ELi1024ELi128ELi128ELi32ELi0ELi1EEviiiPT_S1_S1_ii --------------------------
	.section	.nv.info._Z9cuda_gemmIiLi256ELi2ELi1ELi1024ELi128ELi128ELi32ELi0ELi1EEviiiPT_S1_S1_ii,"",@"SHT_CUDA_INFO"
	.sectionflags	@""
	.align	4


	//----- nvinfo : EIATTR_CUDA_API_VERSION
	.align		4
        /*0000*/ 	.byte	0x04, 0x37
        /*0002*/ 	.short	(.L_10399 - .L_10398)
.L_10398:
        /*0004*/ 	.word	0x00000082


	//----- nvinfo : EIATTR_KPARAM_INFO
	.align		4
.L_10399:
        /*0008*/ 	.byte	0x04, 0x17
        /*000a*/ 	.short	(.L_10401 - .L_10400)
.L_10400:
        /*000c*/ 	.word	0x00000000
        /*0010*/ 	.short	0x0007
        /*0012*/ 	.short	0x002c
        /*0014*/ 	.byte	0x00, 0xf0, 0x11, 0x00


	//----- nvinfo : EIATTR_KPARAM_INFO
	.align		4
.L_10401:
        /*0018*/ 	.byte	0x04, 0x17
        /*001a*/ 	.short	(.L_10403 - .L_10402)
.L_10402:
        /*001c*/ 	.word	0x00000000
        /*0020*/ 	.short	0x0006
        /*0022*/ 	.short	0x0028
        /*0024*/ 	.byte	0x00, 0xf0, 0x11, 0x00


	//----- nvinfo : EIATTR_KPARAM_INFO
	.align		4
.L_10403:
        /*0028*/ 	.byte	0x04, 0x17
        /*002a*/ 	.short	(.L_10405 - .L_10404)
.L_10404:
        /*002c*/ 	.word	0x00000000
        /*0030*/ 	.short	0x0005
        /*0032*/ 	.short	0x0020
        /*0034*/ 	.byte	0x00, 0xf5, 0x21, 0x00


	//----- nvinfo : EIATTR_KPARAM_INFO
	.align		4
.L_10405:
        /*0038*/ 	.byte	0x04, 0x17
        /*003a*/ 	.short	(.L_10407 - .L_10406)
.L_10406:
        /*003c*/ 	.word	0x00000000
        /*0040*/ 	.short	0x0004
        /*0042*/ 	.short	0x0018
        /*0044*/ 	.byte	0x00, 0xf5, 0x21, 0x00


	//----- nvinfo : EIATTR_KPARAM_INFO
	.align		4
.L_10407:
        /*0048*/ 	.byte	0x04, 0x17
        /*004a*/ 	.short	(.L_10409 - .L_10408)
.L_10408:
        /*004c*/ 	.word	0x00000000
        /*0050*/ 	.short	0x0003
        /*0052*/ 	.short	0x0010
        /*0054*/ 	.byte	0x00, 0xf5, 0x21, 0x00


	//----- nvinfo : EIATTR_KPARAM_INFO
	.align		4
.L_10409:
        /*0058*/ 	.byte	0x04, 0x17
        /*005a*/ 	.short	(.L_10411 - .L_10410)
.L_10410:
        /*005c*/ 	.word	0x00000000
        /*0060*/ 	.short	0x0002
        /*0062*/ 	.short	0x0008
        /*0064*/ 	.byte	0x00, 0xf0, 0x11, 0x00


	//----- nvinfo : EIATTR_KPARAM_INFO
	.align		4
.L_10411:
        /*0068*/ 	.byte	0x04, 0x17
        /*006a*/ 	.short	(.L_10413 - .L_10412)
.L_10412:
        /*006c*/ 	.word	0x00000000
        /*0070*/ 	.short	0x0001
        /*0072*/ 	.short	0x0004
        /*0074*/ 	.byte	0x00, 0xf0, 0x11, 0x00


	//----- nvinfo : EIATTR_KPARAM_INFO
	.align		4
.L_10413:
        /*0078*/ 	.byte	0x04, 0x17
        /*007a*/ 	.short	(.L_10415 - .L_10414)
.L_10414:
        /*007c*/ 	.word	0x00000000
        /*0080*/ 	.short	0x0000
        /*0082*/ 	.short	0x0000
        /*0084*/ 	.byte	0x00, 0xf0, 0x11, 0x00


	//----- nvinfo : EIATTR_SPARSE_MMA_MASK
	.align		4
.L_10415:
        /*0088*/ 	.byte	0x03, 0x50
        /*008a*/ 	.short	0x0000


	//----- nvinfo : EIATTR_MAXREG_COUNT
	.align		4
        /*008c*/ 	.byte	0x03, 0x1b
        /*008e*/ 	.short	0x00ff


	//----- nvinfo : EIATTR_NUM_BARRIERS
	.align		4
        /*0090*/ 	.byte	0x02, 0x4c
        /*0092*/ 	.byte	0x01
	.zero		1


	//----- nvinfo : EIATTR_MERCURY_ISA_VERSION
	.align		4
        /*0094*/ 	.byte	0x03, 0x5f
        /*0096*/ 	.short	0x0101


	//----- nvinfo : EIATTR_INT_WARP_WIDE_INSTR_OFFSETS
	.align		4
        /*0098*/ 	.byte	0x04, 0x31
        /*009a*/ 	.short	(.L_10417 - .L_10416)


	//   ....[0]....
.L_10416:
        /*009c*/ 	.word	0x00001970


	//----- nvinfo : EIATTR_COOP_GROUP_MASK_REGIDS
	.align		4
.L_10417:
        /*00a0*/ 	.byte	0x04, 0x29
        /*00a2*/ 	.short	(.L_10419 - .L_10418)


	//   ....[0]....
.L_10418:
        /*00a4*/ 	.word	0xffffffff


	//   ....[1]....
        /*00a8*/ 	.word	0xffffffff


	//   ....[2]....
        /*00ac*/ 	.word	0xffffffff


	//   ....[3]....
        /*00b0*/ 	.word	0x05000027


	//   ....[4]....
        /*00b4*/ 	.word	0x05000027


	//   ....[5]....
        /*00b8*/ 	.word	0x05000027


	//----- nvinfo : EIATTR_COOP_GROUP_INSTR_OFFSETS
	.align		4
.L_10419:
        /*00bc*/ 	.byte	0x04, 0x28
        /*00be*/ 	.short	(.L_10421 - .L_10420)


	//   ....[0]....
.L_10420:
        /*00c0*/ 	.word	0x000018f0


	//   ....[1]....
        /*00c4*/ 	.word	0x00001910


	//   ....[2]....
        /*00c8*/ 	.word	0x00001930


	//   ....[3]....
        /*00cc*/ 	.word	0x00002050


	//   ....[4]....
        /*00d0*/ 	.word	0x000020e0


	//   ....[5]....
        /*00d4*/ 	.word	0x00002150


	//----- nvinfo : EIATTR_VRC_CTA_INIT_COUNT
	.align		4
.L_10421:
        /*00d8*/ 	.byte	0x02, 0x4a
	.zero		1
	.zero		1


	//----- nvinfo : EIATTR_EXIT_INSTR_OFFSETS
	.align		4
        /*00dc*/ 	.byte	0x04, 0x1c
        /*00de*/ 	.short	(.L_10423 - .L_10422)


	//   ....[0]....
.L_10422:
        /*00e0*/ 	.word	0x00000310


	//   ....[1]....
        /*00e4*/ 	.word	0x00001fe0


	//----- nvinfo : EIATTR_MAX_THREADS
	.align		4
.L_10423:
        /*00e8*/ 	.byte	0x04, 0x05
        /*00ea*/ 	.short	(.L_10425 - .L_10424)
.L_10424:
        /*00ec*/ 	.word	0x00000100
        /*00f0*/ 	.word	0x00000001
        /*00f4*/ 	.word	0x00000001


	//----- nvinfo : EIATTR_CRS_STACK_SIZE
	.align		4
.L_10425:
        /*00f8*/ 	.byte	0x04, 0x1e
        /*00fa*/ 	.short	(.L_10427 - .L_10426)
.L_10426:
        /*00fc*/ 	.word	0x00000000


	//----- nvinfo : EIATTR_CBANK_PARAM_SIZE
	.align		4
.L_10427:
        /*0100*/ 	.byte	0x03, 0x19
        /*0102*/ 	.short	0x0030


	//----- nvinfo : EIATTR_PARAM_CBANK
	.align		4
        /*0104*/ 	.byte	0x04, 0x0a
        /*0106*/ 	.short	(.L_10429 - .L_10428)
	.align		4
.L_10428:
        /*0108*/ 	.word	index@(.nv.constant0._Z9cuda_gemmIiLi256ELi2ELi1ELi1024ELi128ELi128ELi32ELi0ELi1EEviiiPT_S1_S1_ii)
        /*010c*/ 	.short	0x0380
        /*010e*/ 	.short	0x0030


	//----- nvinfo : EIATTR_SW_WAR
	.align		4
.L_10429:
        /*0110*/ 	.byte	0x04, 0x36
        /*0112*/ 	.short	(.L_10431 - .L_10430)
.L_10430:
        /*0114*/ 	.word	0x00000008
.L_10431:


//--------------------- .nv.info._Z9cuda_gemmIiLi256ELi2ELi1ELi1024ELi128ELi128ELi32ELi0ELi0EEviiiPT_S1_S1_ii --------------------------
	.section	.nv.info._Z9cuda_gemmIiLi256ELi2ELi1ELi1024ELi128ELi128ELi32ELi0ELi0EEviiiPT_S1_S1_ii,"",@"SHT_CUDA_INFO"
	.sectionflags	@""
	.align	4


	//----- nvinfo : EIATTR_CUDA_API_VERSION
	.align		4
        /*0000*/ 	.byte	0x04, 0x37
        /*0002*/ 	.short	(.L_10433 - .L_10432)
.L_10432:
        /*0004*/ 	.word	0x00000082


	//----- nvinfo : EIATTR_KPARAM_INFO
	.align		4
.L_10433:
        /*0008*/ 	.byte	0x04, 0x17
        /*000a*/ 	.short	(.L_10435 - .L_10434)
.L_10434:
        /*000c*/ 	.word	0x00000000
        /*0010*/ 	.short	0x0007
        /*0012*/ 	.short	0x002c
        /*0014*/ 	.byte	0x00, 0xf0, 0x11, 0x00


	//----- nvinfo : EIATTR_KPARAM_INFO
	.align		4
.L_10435:
        /*0018*/ 	.byte	0x04, 0x17
        /*001a*/ 	.short	(.L_10437 - .L_10436)
.L_10436:
        /*001c*/ 	.word	0x00000000
        /*0020*/ 	.short	0x0006
        /*0022*/ 	.short	0x0028
        /*0024*/ 	.byte	0x00, 0xf0, 0x11, 0x00


	//----- nvinfo : EIATTR_KPARAM_INFO
	.align		4
.L_10437:
        /*0028*/ 	.byte	0x04, 0x17
        /*002a*/ 	.short	(.L_10439 - .L_10438)
.L_10438:
        /*002c*/ 	.word	0x00000000
        /*0030*/ 	.short	0x0005
        /*0032*/ 	.short	0x0020
        /*0034*/ 	.byte	0x00, 0xf5, 0x21, 0x00


	//----- nvinfo : EIATTR_KPARAM_INFO
	.align		4
.L_10439:
        /*0038*/ 	.byte	0x04, 0x17
        /*003a*/ 	.short	(.L_10441 - .L_10440)
.L_10440:
        /*003c*/ 	.word	0x00000000
        /*0040*/ 	.short	0x0004
        /*0042*/ 	.short	0x0018
        /*0044*/ 	.byte	0x00, 0xf5, 0x21, 0x00


	//----- nvinfo : EIATTR_KPARAM_INFO
	.align		4
.L_10441:
        /*0048*/ 	.byte	0x04, 0x17
        /*004a*/ 	.short	(.L_10443 - .L_10442)
.L_10442:
        /*004c*/ 	.word	0x00000000
        /*0050*/ 	.short	0x0003
        /*0052*/ 	.short	0x0010
        /*0054*/ 	.byte	0x00, 0xf5, 0x21, 0x00


	//----- nvinfo : EIATTR_KPARAM_INFO
	.align		4
.L_10443:
        /*0058*/ 	.byte	0x04, 0x17
        /*005a*/ 	.short	(.L_10445 - .L_10444)
.L_10444:
        /*005c*/ 	.word	0x00000000
        /*0060*/ 	.short	0x0002
        /*0062*/ 	.short	0x0008
        /*0064*/ 	.byte	0x00, 0xf0, 0x11, 0x00


	//----- nvinfo : EIATTR_KPARAM_INFO
	.align		4
.L_10445:
        /*0068*/ 	.byte	0x04, 0x17
        /*006a*/ 	.short	(.L_10447 - .L_10446)
.L_10446:
        /*006c*/ 	.word	0x00000000
        /*0070*/ 	.short	0x0001
        /*0072*/ 	.short	0x0004
        /*0074*/ 	.byte	0x00, 0xf0, 0x11, 0x00


	//----- nvinfo : EIATTR_KPARAM_INFO
	.align		4
.L_10447:
        /*0078*/ 	.byte	0x04, 0x17
        /*007a*/ 	.short	(.L_10449 - .L_10448)
.L_10448:
        /*007c*/ 	.word	0x00000000
        /*0080*/ 	.short	0x0000
        /*0082*/ 	.short	0x0000
        /*0084*/ 	.byte	0x00, 0xf0, 0x11, 0x00


	//----- nvinfo : EIATTR_SPARSE_MMA_MASK
	.align		4
.L_10449:
        /*0088*/ 	.byte	0x03, 0x50
        /*008a*/ 	.short	0x0000


	//----- nvinfo : EIATTR_MAXREG_COUNT
	.align		4
        /*008c*/ 	.byte	0x03, 0x1b
        /*008e*/ 	.short	0x00ff


	//----- nvinfo : EIATTR_NUM_BARRIERS
	.align		4
        /*0090*/ 	.byte	0x02, 0x4c
        /*0092*/ 	.byte	0x01
	.zero		1


	//----- nvinfo : EIATTR_MERCURY_ISA_VERSION
	.align		4
        /*0094*/ 	.byte	0x03, 0x5f
        /*0096*/ 	.short	0x0101


	//----- nvinfo : EIATTR_COOP_GROUP_MASK_REGIDS
	.align		4
        /*0098*/ 	.byte	0x04, 0x29
        /*009a*/ 	.short	(.L_10451 - .L_10450)


	//   ....[0]....
.L_10450:
        /*009c*/ 	.word	0xffffffff


	//----- nvinfo : EIATTR_COOP_GROUP_INSTR_OFFSETS
	.align		4
.L_10451:
        /*00a0*/ 	.byte	0x04, 0x28
        /*00a2*/ 	.short	(.L_10453 - .L_10452)


	//   ....[0]....
.L_10452:
        /*00a4*/ 	.word	0x00004900


	//----- nvinfo : EIATTR_VRC_CTA_INIT_COUNT
	.align		4
.L_10453:
        /*00a8*/ 	.byte	0x02, 0x4a
	.zero		1
	.zero		1


	//----- nvinfo : EIATTR_EXIT_INSTR_OFFSETS
	.align		4
        /*00ac*/ 	.byte	0x04, 0x1c
        /*00ae*/ 	.short	(.L_10455 - .L_10454)


	//   ....[0]....
.L_10454:
        /*00b0*/ 	.word	0x000006f0


	//   ....[1]....
        /*00b4*/ 	.word	0x00005a80


	//----- nvinfo : EIATTR_MAX_THREADS
	.align		4
.L_10455:
        /*00b8*/ 	.byte	0x04, 0x05
        /*00ba*/ 	.short	(.L_10457 - .L_10456)
.L_10456:
        /*00bc*/ 	.word	0x00000100
        /*00c0*/ 	.word	0x00000001
        /*00c4*/ 	.word	0x00000001


	//----- nvinfo : EIATTR_CRS_STACK_SIZE
	.align		4
.L_10457:
        /*00c8*/ 	.byte	0x04, 0x1e
        /*00ca*/ 	.short	(.L_10459 - .L_10458)
.L_10458:
        /*00cc*/ 	.word	0x00000000


	//----- nvinfo : EIATTR_CBANK_PARAM_SIZE
	.align		4
.L_10459:
        /*00d0*/ 	.byte	0x03, 0x19
        /*00d2*/ 	.short	0x0030


	//----- nvinfo : EIATTR_PARAM_CBANK
	.align		4
        /*00d4*/ 	.byte	0x04, 0x0a
        /*00d6*/ 	.short	(.L_10461 - .L_10460)
	.align		4
.L_10460:
        /*00d8*/ 	.word	index@(.nv.constant0._Z9cuda_gemmIiLi256ELi2ELi1ELi1024ELi128ELi128ELi32ELi0ELi0EEviiiPT_S1_S1_ii)
        /*00dc*/ 	.short	0x0380
        /*00de*/ 	.short	0x0030


	//----- nvinfo : EIATTR_SW_WAR
	.align		4
.L_10461:
        /*00e0*/ 	.byte	0x04, 0x36
        /*00e2*/ 	.short	(.L_10463 - .L_10462)
.L_10462:
        /*00e4*/ 	.word	0x00000008
.L_10463:


//--------------------- .nv.info._Z9cuda_gemmIiLi256ELi2ELi1ELi1024ELi64ELi64ELi32ELi1ELi1EEviiiPT_S1_S1_ii --------------------------
	.section	.nv.info._Z9cuda_gemmIiLi256ELi2ELi1ELi1024ELi64ELi64ELi32ELi1ELi1EEviiiPT_S1_S1_ii,"",@"SHT_CUDA_INFO"
	.sectionflags	@""
	.align	4


	//----- nvinfo : EIATTR_CUDA_API_VERSION
	.align		4
        /*0000*/ 	.byte	0x04, 0x37
        /*0002*/ 	.short	(.L_10465 - .L_10464)
.L_10464:
        /*0004*/ 	.word	0x00000082


	//----- nvinfo : EIATTR_KPARAM_INFO
	.align		4
.L_10465:
        /*0008*/ 	.byte	0x04, 0x17
        /*000a*/ 	.short	(.L_10467 - .L_10466)
.L_10466:
        /*000c*/ 	.word	0x00000000
        /*0010*/ 	.short	0x0007
        /*0012*/ 	.short	0x002c
        /*0014*/ 	.byte	0x00, 0xf0, 0x11, 0x00


	//----- nvinfo : EIATTR_KPARAM_INFO
	.align		4
.L_10467:
        /*0018*/ 	.byte	0x04, 0x17
        /*001a*/ 	.short	(.L_10469 - .L_10468)
.L_10468:
        /*001c*/ 	.word	0x00000000
        /*0020*/ 	.short	0x0006
        /*0022*/ 	.short	0x0028
        /*0024*/ 	.byte	0x00, 0xf0, 0x11, 0x00


	//----- nvinfo : EIATTR_KPARAM_INFO
	.align		4
.L_10469:
        /*0028*/ 	.byte	0x04, 0x17
        /*002a*/ 	.short	(.L_10471 - .L_10470)
.L_10470:
        /*002c*/ 	.word	0x00000000
        /*0030*/ 	.short	0x0005
        /*0032*/ 	.short	0x0020
        /*0034*/ 	.byte	0x00, 0xf5, 0x21, 0x00


	//----- nvinfo : EIATTR_KPARAM_INFO
	.align		4
.L_10471:
        /*0038*/ 	.byte	0x04, 0x17
        /*003a*/ 	.short	(.L_10473 - .L_10472)
.L_10472:
        /*003c*/ 	.word	0x00000000
        /*0040*/ 	.short	0x0004
        /*0042*/ 	.short	0x0018
        /*0044*/ 	.byte	0x00, 0xf5, 0x21, 0x00


	//----- nvinfo : EIATTR_KPARAM_INFO
	.align		4
.L_10473:
        /*0048*/ 	.byte	0x04, 0x17
        /*004a*/ 	.short	(.L_10475 - .L_10474)
.L_10474:
        /*004c*/ 	.word	0x00000000
        /*0050*/ 	.short	0x0003
        /*0052*/ 	.short	0x0010
        /*0054*/ 	.byte	0x00, 0xf5, 0x21, 0x00


	//----- nvinfo : EIATTR_KPARAM_INFO
	.align		4
.L_10475:
        /*0058*/ 	.byte	0x04, 0x17
        /*005a*/ 	.short	(.L_10477 - .L_10476)
.L_10476:
        /*005c*/ 	.word	0x00000000
        /*0060*/ 	.short	0x0002
        /*0062*/ 	.short	0x0008
        /*0064*/ 	.byte	0x00, 0xf0, 0x11, 0x00


	//----- nvinfo : EIATTR_KPARAM_INFO
	.align		4
.L_10477:
        /*0068*/ 	.byte	0x04, 0x17
        /*006a*/ 	.short	(.L_10479 - .L_10478)
.L_10478:
        /*006c*/ 	.word	0x00000000
        /*0070*/ 	.short	0x0001
        /*0072*/ 	.short	0x0004
        /*0074*/ 	.byte	0x00, 0xf0, 0x11, 0x00


	//----- nvinfo : EIATTR_KPARAM_INFO
	.align		4
.L_10479:
        /*0078*/ 	.byte	0x04, 0x17
        /*007a*/ 	.short	(.L_10481 - .L_10480)
.L_10480:
        /*007c*/ 	.word	0x00000000
        /*0080*/ 	.short	0x0000
        /*0082*/ 	.short	0x0000
        /*0084*/ 	.byte	0x00, 0xf0, 0x11, 0x00


	//----- nvinfo : EIATTR_SPARSE_MMA_MASK
	.align		4
.L_10481:
        /*0088*/ 	.byte	0x03, 0x50
        /*008a*/ 	.short	0x0000


	//----- nvinfo : EIATTR_MAXREG_COUNT
	.align		4
        /*008c*/ 	.byte	0x03, 0x1b
        /*008e*/ 	.short	0x00ff


	//----- nvinfo : EIATTR_NUM_BARRIERS
	.align		4
        /*0090*/ 	.byte	0x02, 0x4c
        /*0092*/ 	.byte	0x01
	.zero		1


	//----- nvinfo : EIATTR_MERCURY_ISA_VERSION
	.align		4
        /*0094*/ 	.byte	0x03, 0x5f
        /*0096*/ 	.short	0x0101


	//----- nvinfo : EIATTR_INT_WARP_WIDE_INSTR_OFFSETS
	.align		4
        /*0098*/ 	.byte	0x04, 0x31
        /*009a*/ 	.short	(.L_10483 - .L_10482)


	//   ....[0]....
.L_10482:
        /*009c*/ 	.word	0x000019c0


	//----- nvinfo : EIATTR_COOP_GROUP_MASK_REGIDS
	.align		4
.L_10483:
        /*00a0*/ 	.byte	0x04, 0x29
        /*00a2*/ 	.short	(.L_10485 - .L_10484)


	//   ....[0]....
.L_10484:
        /*00a4*/ 	.word	0xffffffff


	//   ....[1]....
        /*00a8*/ 	.word	0xffffffff


	//   ....[2]....
        /*00ac*/ 	.word	0x0500001e


	//   ....[3]....
        /*00b0*/ 	.word	0x0500001e


	//----- nvinfo : EIATTR_COOP_GROUP_INSTR_OFFSETS
	.align		4
.L_10485:
        /*00b4*/ 	.byte	0x04, 0x28
        /*00b6*/ 	.short	(.L_10487 - .L_10486)


	//   ....[0]....
.L_10486:
        /*00b8*/ 	.word	0x00001960


	//   ....[1]....
        /*00bc*/ 	.word	0x00001980


	//   ....[2]....
        /*00c0*/ 	.word	0x00001ec0


	//   ....[3]....
        /*00c4*/ 	.word	0x00001f60


	//----- nvinfo : EIATTR_VRC_CTA_INIT_COUNT
	.align		4
.L_10487:
        /*00c8*/ 	.byte	0x02, 0x4a
	.zero		1
	.zero		1


	//----- nvinfo : EIATTR_EXIT_INSTR_OFFSETS
	.align		4
        /*00cc*/ 	.byte	0x04, 0x1c
        /*00ce*/ 	.short	(.L_10489 - .L_10488)


	//   ....[0]....
.L_10488:
        /*00d0*/ 	.word	0x00000060


	//   ....[1]....
        /*00d4*/ 	.word	0x00001e60


	//----- nvinfo : EIATTR_MAX_THREADS
	.align		4
.L_10489:
        /*00d8*/ 	.byte	0x04, 0x05
        /*00da*/ 	.short	(.L_10491 - .L_10490)
.L_10490:
        /*00dc*/ 	.word	0x00000100
        /*00e0*/ 	.word	0x00000001
        /*00e4*/ 	.word	0x00000001


	//----- nvinfo : EIATTR_CRS_STACK_SIZE
	.align		4
.L_10491:
        /*00e8*/ 	.byte	0x04, 0x1e
        /*00ea*/ 	.short	(.L_10493 - .L_10492)
.L_10492:
        /*00ec*/ 	.word	0x00000000


	//----- nvinfo : EIATTR_CBANK_PARAM_SIZE
	.align		4
.L_10493:
        /*00f0*/ 	.byte	0x03, 0x19
        /*00f2*/ 	.short	0x0030


	//----- nvinfo : EIATTR_PARAM_CBANK
	.align		4
        /*00f4*/ 	.byte	0x04, 0x0a
        /*00f6*/ 	.short	(.L_10495 - .L_10494)
	.align		4
.L_10494:
        /*00f8*/ 	.word	index@(.nv.constant0._Z9cuda_gemmIiLi256ELi2ELi1ELi1024ELi64ELi64ELi32ELi1ELi1EEviiiPT_S1_S1_ii)
        /*00fc*/ 	.short	0x0380
        /*00fe*/ 	.short	0x0030


	//----- nvinfo : EIATTR_SW_WAR
	.align		4
.L_10495:
        /*0100*/ 	.byte	0x04, 0x36
        /*0102*/ 	.short	(.L_10497 - .L_10496)
.L_10496:
        /*0104*/ 	.word	0x00000008
.L_10497:


//--------------------- .nv.info._Z9cuda_gemmIiLi256ELi2ELi1ELi1024ELi64ELi64ELi32ELi1ELi0EEviiiPT_S1_S1_ii --------------------------
	.section	.nv.info._Z9cuda_gemmIiLi256ELi2ELi1ELi1024ELi64ELi64ELi32ELi1ELi0EEviiiPT_S1_S1_ii,"",@"SHT_CUDA_INFO"
	.sectionflags	@""
	.align	4


	//----- nvinfo : EIATTR_CUDA_API_VERSION
	.align		4
        /*0000*/ 	.byte	0x04, 0x37
        /*0002*/ 	.short	(.L_10499 - .L_10498)
.L_10498:
        /*0004*/ 	.word	0x00000082


	//----- nvinfo : EIATTR_KPARAM_INFO
	.align		4
.L_10499:
        /*0008*/ 	.byte	0x04, 0x17
        /*000a*/ 	.short	(.L_10501 - .L_10500)
.L_10500:
        /*000c*/ 	.word	0x00000000
        /*0010*/ 	.short	0x0007
        /*0012*/ 	.short	0x002c
        /*0014*/ 	.byte	0x00, 0xf0, 0x11, 0x00


	//----- nvinfo : EIATTR_KPARAM_INFO
	.align		4
.L_10501:
        /*0018*/ 	.byte	0x04, 0x17
        /*001a*/ 	.short	(.L_10503 - .L_10502)
.L_10502:
        /*001c*/ 	.word	0x00000000
        /*0020*/ 	.short	0x0006
        /*0022*/ 	.short	0x0028
        /*0024*/ 	.byte	0x00, 0xf0, 0x11, 0x00


	//----- nvinfo : EIATTR_KPARAM_INFO
	.align		4
.L_10503:
        /*0028*/ 	.byte	0x04, 0x17
        /*002a*/ 	.short	(.L_10505 - .L_10504)
.L_10504:
        /*002c*/ 	.word	0x00000000
        /*0030*/ 	.short	0x0005
        /*0032*/ 	.short	0x0020
        /*0034*/ 	.byte	0x00, 0xf5, 0x21, 0x00


	//----- nvinfo : EIATTR_KPARAM_INFO
	.align		4
.L_10505:
        /*0038*/ 	.byte	0x04, 0x17
        /*003a*/ 	.short	(.L_10507 - .L_10506)
.L_10506:
        /*003c*/ 	.word	0x00000000
        /*0040*/ 	.short	0x0004
        /*0042*/ 	.short	0x0018
        /*0044*/ 	.byte	0x00, 0xf5, 0x21, 0x00


	//----- nvinfo : EIATTR_KPARAM_INFO
	.align		4
.L_10507:
        /*0048*/ 	.byte	0x04, 0x17
        /*004a*/ 	.short	(.L_10509 - .L_10508)
.L_10508:
        /*004c*/ 	.word	0x00000000
        /*0050*/ 	.short	0x0003
        /*0052*/ 	.short	0x0010
        /*0054*/ 	.byte	0x00, 0xf5, 0x21, 0x00


	//----- nvinfo : EIATTR_KPARAM_INFO
	.align		4
.L_10509:
        /*0058*/ 	.byte	0x04, 0x17
        /*005a*/ 	.short	(.L_10511 - .L_10510)
.L_10510:
        /*005c*/ 	.word	0x00000000
        /*0060*/ 	.short	0x0002
        /*0062*/ 	.short	0x0008
        /*0064*/ 	.byte	0x00, 0xf0, 0x11, 0x00


	//----- nvinfo : EIATTR_KPARAM_INFO
	.align		4
.L_10511:
        /*0068*/ 	.byte	0x04, 0x17
        /*006a*/ 	.short	(.L_10513 - .L_10512)
.L_10512:
        /*006c*/ 	.word	0x00000000
        /*0070*/ 	.short	0x0001
        /*0072*/ 	.short	0x0004
        /*0074*/ 	.byte	0x00, 0xf0, 0x11, 0x00


	//----- nvinfo : EIATTR_KPARAM_INFO
	.align		4
.L_10513:
        /*0078*/ 	.byte	0x04, 0x17
        /*007a*/ 	.short	(.L_10515 - .L_10514)
.L_10514:
        /*007c*/ 	.word	0x00000000
        /*0080*/ 	.short	0x0000
        /*0082*/ 	.short	0x0000
        /*0084*/ 	.byte	0x00, 0xf0, 0x11, 0x00


	//----- nvinfo : EIATTR_SPARSE_MMA_MASK
	.align		4
.L_10515:
        /*0088*/ 	.byte	0x03, 0x50
        /*008a*/ 	.short	0x0000


	//----- nvinfo : EIATTR_MAXREG_COUNT
	.align		4
        /*008c*/ 	.byte	0x03, 0x1b
        /*008e*/ 	.short	0x00ff


	//----- nvinfo : EIATTR_NUM_BARRIERS
	.align		4
        /*0090*/ 	.byte	0x02, 0x4c
        /*0092*/ 	.byte	0x01
	.zero		1


	//----- nvinfo : EIATTR_MERCURY_ISA_VERSION
	.align		4
        /*0094*/ 	.byte	0x03, 0x5f
        /*0096*/ 	.short	0x0101


	//----- nvinfo : EIATTR_COOP_GROUP_MASK_REGIDS
	.align		4
        /*0098*/ 	.byte	0x04, 0x29
        /*009a*/ 	.short	(.L_10517 - .L_10516)


	//   ....[0]....
.L_10516:
        /*009c*/ 	.word	0xffffffff


	//----- nvinfo : EIATTR_COOP_GROUP_INSTR_OFFSETS
	.align		4
.L_10517:
        /*00a0*/ 	.byte	0x04, 0x28
        /*00a2*/ 	.short	(.L_10519 - .L_10518)


	//   ....[0]....
.L_10518:
        /*00a4*/ 	.word	0x00004670


	//----- nvinfo : EIATTR_VRC_CTA_INIT_COUNT
	.align		4
.L_10519:
        /*00a8*/ 	.byte	0x02, 0x4a
	.zero		1
	.zero		1


	//----- nvinfo : EIATTR_EXIT_INSTR_OFFSETS
	.align		4
        /*00ac*/ 	.byte	0x04, 0x1c
        /*00ae*/ 	.short	(.L_10521 - .L_10520)


	//   ....[0]....
.L_10520:
        /*00b0*/ 	.word	0x00000460


	//   ....[1]....
        /*00b4*/ 	.word	0x00004cf0


	//----- nvinfo : EIATTR_MAX_THREADS
	.align		4
.L_10521:
        /*00b8*/ 	.byte	0x04, 0x05
        /*00ba*/ 	.short	(.L_10523 - .L_10522)
.L_10522:
        /*00bc*/ 	.word	0x00000100
        /*00c0*/ 	.word	0x00000001
        /*00c4*/ 	.word	0x00000001


	//----- nvinfo : EIATTR_CRS_STACK_SIZE
	.align		4
.L_10523:
        /*00c8*/ 	.byte	0x04, 0x1e
        /*00ca*/ 	.short	(.L_10525 - .L_10524)
.L_10524:
        /*00cc*/ 	.word	0x00000000


	//----- nvinfo : EIATTR_CBANK_PARAM_SIZE
	.align		4
.L_10525:
        /*00d0*/ 	.byte	0x03, 0x19
        /*00d2*/ 	.short	0x0030


	//----- nvinfo : EIATTR_PARAM_CBANK
	.align		4
        /*00d4*/ 	.byte	0x04, 0x0a
        /*00d6*/ 	.short	(.L_10527 - .L_10526)
	.align		4
.L_10526:
        /*00d8*/ 	.word	index@(.nv.constant0._Z9cuda_gemmIiLi256ELi2ELi1ELi1024ELi64ELi64ELi32ELi1ELi0EEviiiPT_S1_S1_ii)
        /*00dc*/ 	.short	0x0380
        /*00de*/ 	.short	0x0030


	//----- nvinfo : EIATTR_SW_WAR
	.align		4
.L_10527:
        /*00e0*/ 	.byte	0x04, 0x36
        /*00e2*/ 	.short	(.L_10529 - .L_10528)
.L_10528:
        /*00e4*/ 	.word	0x00000008
.L_10529:


//--------------------- .nv.info._Z9cuda_gemmIiLi256ELi2ELi1ELi1024ELi64ELi64ELi32ELi0ELi1EEviiiPT_S1_S1_ii --------------------------
	.section	.nv.info._Z9cuda_gemmIiLi256ELi2ELi1ELi1024ELi64ELi64ELi32ELi0ELi1EEviiiPT_S1_S1_ii,"",@"SHT_CUDA_INFO"
	.sectionflags	@""
	.align	4


	//----- nvinfo : EIATTR_CUDA_API_VERSION
	.align		4
        /*0000*/ 	.byte	0x04, 0x37
        /*0002*/ 	.short	(.L_10531 - .L_10530)
.L_10530:
        /*0004*/ 	.word	0x00000082


	//----- nvinfo : EIATTR_KPARAM_INFO
	.align		4
.L_10531:
        /*0008*/ 	.byte	0x04, 0x17
        /*000a*/ 	.short	(.L_10533 - .L_10532)
.L_10532:
        /*000c*/ 	.word	0x00000000
        /*0010*/ 	.short	0x0007
        /*0012*/ 	.short	0x002c
        /*0014*/ 	.byte	0x00, 0xf0, 0x11, 0x00


	//----- nvinfo : EIATTR_KPARAM_INFO
	.align		4
.L_10533:
        /*0018*/ 	.byte	0x04, 0x17
        /*001a*/ 	.short	(.L_10535 - .L_10534)
.L_10534:
        /*001c*/ 	.word	0x00000000
        /*0020*/ 	.short	0x0006
        /*0022*/ 	.short	0x0028
        /*0024*/ 	.byte	0x00, 0xf0, 0x11, 0x00


	//----- nvinfo : EIATTR_KPARAM_INFO
	.align		4
.L_10535:
        /*0028*/ 	.byte	0x04, 0x17
        /*002a*/ 	.short	(.L_10537 - .L_10536)
.L_10536:
        /*002c*/ 	.word	0x00000000
        /*0030*/ 	.short	0x0005
        /*0032*/ 	.short	0x0020
        /*0034*/ 	.byte	0x00, 0xf5, 0x21, 0x00


	//----- nvinfo : EIATTR_KPARAM_INFO
	.align		4
.L_10537:
        /*0038*/ 	.byte	0x04, 0x17
        /*003a*/ 	.short	(.L_10539 - .L_10538)
.L_10538:
        /*003c*/ 	.word	0x00000000
        /*0040*/ 	.short	0x0004
        /*0042*/ 	.short	0x0018
        /*0044*/ 	.byte	0x00, 0xf5, 0x21, 0x00


	//----- nvinfo : EIATTR_KPARAM_INFO
	.align		4
.L_10539:
        /*0048*/ 	.byte	0x04, 0x17
        /*004a*/ 	.short	(.L_10541 - .L_10540)
.L_10540:
        /*004c*/ 	.word	0x00000000
        /*0050*/ 	.short	0x0003
        /*0052*/ 	.short	0x0010
        /*0054*/ 	.byte	0x00, 0xf5, 0x21, 0x00


	//----- nvinfo : EIATTR_KPARAM_INFO
	.align		4
.L_10541:
        /*0058*/ 	.byte	0x04, 0x17
        /*005a*/ 	.short	(.L_10543 - .L_10542)
.L_10542:
        /*005c*/ 	.word	0x00000000
        /*0060*/ 	.short	0x0002
        /*0062*/ 	.short	0x0008
        /*0064*/ 	.byte	0x00, 0xf0, 0x11, 0x00


	//----- nvinfo : EIATTR_KPARAM_INFO
	.align		4
.L_10543:
        /*0068*/ 	.byte	0x04, 0x17
        /*006a*/ 	.short	(.L_10545 - .L_10544)
.L_10544:
        /*006c*/ 	.word	0x00000000
        /*0070*/ 	.short	0x0001
        /*0072*/ 	.short	0x0004
        /*0074*/ 	.byte	0x00, 0xf0, 0x11, 0x00


	//----- nvinfo : EIATTR_KPARAM_INFO
	.align		4
.L_10545:
        /*0078*/ 	.byte	0x04, 0x17
        /*007a*/ 	.short	(.L_10547 - .L_10546)
.L_10546:
        /*007c*/ 	.word	0x00000000
        /*0080*/ 	.short	0x0000
        /*0082*/ 	.short	0x0000
        /*0084*/ 	.byte	0x00, 0xf0, 0x11, 0x00


	//----- nvinfo : EIATTR_SPARSE_MMA_MASK
	.align		4
.L_10547:
        /*0088*/ 	.byte	0x03, 0x50
        /*008a*/ 	.short	0x0000


	//----- nvinfo : EIATTR_MAXREG_COUNT
	.align		4
        /*008c*/ 	.byte	0x03, 0x1b
        /*008e*/ 	.short	0x00ff


	//----- nvinfo : EIATTR_NUM_BARRIERS
	.align		4
        /*0090*/ 	.byte	0x02, 0x4c
        /*0092*/ 	.byte	0x01
	.zero		1


	//----- nvinfo : EIATTR_MERCURY_ISA_VERSION
	.align		4
        /*0094*/ 	.byte	0x03, 0x5f
        /*0096*/ 	.short	0x0101


	//----- nvinfo : EIATTR_INT_WARP_WIDE_INSTR_OFFSETS
	.align		4
        /*0098*/ 	.byte	0x04, 0x31
        /*009a*/ 	.short	(.L_10549 - .L_10548)


	//   ....[0]....
.L_10548:
        /*009c*/ 	.word	0x00001c50


	//----- nvinfo : EIATTR_COOP_GROUP_MASK_REGIDS
	.align		4
.L_10549:
        /*00a0*/ 	.byte	0x04, 0x29
        /*00a2*/ 	.short	(.L_10551 - .L_10550)


	//   ....[0]....
.L_10550:
        /*00a4*/ 	.word	0xffffffff


	//   ....[1]....
        /*00a8*/ 	.word	0xffffffff


	//   ....[2]....
        /*00ac*/ 	.word	0x0500002f


	//   ....[3]....
        /*00b0*/ 	.word	0x0500002f


	//----- nvinfo : EIATTR_COOP_GROUP_INSTR_OFFSETS
	.align		4
.L_10551:
        /*00b4*/ 	.byte	0x04, 0x28
        /*00b6*/ 	.short	(.L_10553 - .L_10552)


	//   ....[0]....
.L_10552:
        /*00b8*/ 	.word	0x00001c00


	//   ....[1]....
        /*00bc*/ 	.word	0x00001c20


	//   ....[2]....
        /*00c0*/ 	.word	0x00002340


	//   ....[3]....
        /*00c4*/ 	.word	0x000023e0


	//----- nvinfo : EIATTR_VRC_CTA_INIT_COUNT
	.align		4
.L_10553:
        /*00c8*/ 	.byte	0x02, 0x4a
	.zero		1
	.zero		1


	//----- nvinfo : EIATTR_EXIT_INSTR_OFFSETS
	.align		4
        /*00cc*/ 	.byte	0x04, 0x1c
        /*00ce*/ 	.short	(.L_10555 - .L_10554)


	//   ....[0]....
.L_10554:
        /*00d0*/ 	.word	0x00000310


	//   ....[1]....
        /*00d4*/ 	.word	0x000022e0


	//----- nvinfo : EIATTR_MAX_THREADS
	.align		4
.L_10555:
        /*00d8*/ 	.byte	0x04, 0x05
        /*00da*/ 	.short	(.L_10557 - .L_10556)
.L_10556:
        /*00dc*/ 	.word	0x00000100
        /*00e0*/ 	.word	0x00000001
        /*00e4*/ 	.word	0x00000001


	//----- nvinfo : EIATTR_CRS_STACK_SIZE
	.align		4
.L_10557:
        /*00e8*/ 	.byte	0x04, 0x1e
        /*00ea*/ 	.short	(.L_10559 - .L_10558)
.L_10558:
        /*00ec*/ 	.word	0x00000000


	//----- nvinfo : EIATTR_CBANK_PARAM_SIZE
	.align		4
.L_10559:
        /*00f0*/ 	.byte	0x03, 0x19
        /*00f2*/ 	.short	0x0030


	//----- nvinfo : EIATTR_PARAM_CBANK
	.align		4
        /*00f4*/ 	.byte	0x04, 0x0a
        /*00f6*/ 	.short	(.L_10561 - .L_10560)
	.align		4
.L_10560:
        /*00f8*/ 	.word	index@(.nv.constant0._Z9cuda_gemmIiLi256ELi2ELi1ELi1024ELi64ELi64ELi32ELi0ELi1EEviiiPT_S1_S1_ii)
        /*00fc*/ 	.short	0x0380
        /*00fe*/ 	.short	0x0030


	//----- nvinfo : EIATTR_SW_WAR
	.align		4
.L_10561:
        /*0100*/ 	.byte	0x04, 0x36
        /*0102*/ 	.short	(.L_10563 - .L_10562)
.L_10562:
        /*0104*/ 	.word	0x00000008
.L_10563:


//--------------------- .nv.info._Z9cuda_gemmIiLi256ELi2ELi1ELi1024ELi64ELi64ELi32ELi0ELi0EEviiiPT_S1_S1_ii --------------------------
	.section	.nv.info._Z9cuda_gemmIiLi256ELi2ELi1ELi1024ELi64ELi64ELi32ELi0ELi0EEviiiPT_S1_S1_ii,"",@"SHT_CUDA_INFO"
	.sectionflags	@""
	.align	4


	//----- nvinfo : EIATTR_CUDA_API_VERSION
	.align		4
        /*0000*/ 	.byte	0x04, 0x37
        /*0002*/ 	.short	(.L_10565 - .L_10564)
.L_10564:
        /*0004*/ 	.word	0x00000082


	//----- nvinfo : EIATTR_KPARAM_INFO
	.align		4
.L_10565:
        /*0008*/ 	.byte	0x04, 0x17
        /*000a*/ 	.short	(.L_10567 - .L_10566)
.L_10566:
        /*000c*/ 	.word	0x00000000
        /*0010*/ 	.short	0x0007
        /*0012*/ 	.short	0x002c
        /*0014*/ 	.byte	0x00, 0xf0, 0x11, 0x00


	//----- nvinfo : EIATTR_KPARAM_INFO
	.align		4
.L_10567:
        /*0018*/ 	.byte	0x04, 0x17
        /*001a*/ 	.short	(.L_10569 - .L_10568)
.L_10568:
        /*001c*/ 	.word	0x00000000
        /*0020*/ 	.short	0x0006
        /*0022*/ 	.short	0x0028
        /*0024*/ 	.byte	0x00, 0xf0, 0x11, 0x00


	//----- nvinfo : EIATTR_KPARAM_INFO
	.align		4
.L_10569:
        /*0028*/ 	.byte	0x04, 0x17
        /*002a*/ 	.short	(.L_10571 - .L_10570)
.L_10570:
        /*002c*/ 	.word	0x00000000
        /*0030*/ 	.short	0x0005
        /*0032*/ 	.short	0x0020
        /*0034*/ 	.byte	0x00, 0xf5, 0x21, 0x00


	//----- nvinfo : EIATTR_KPARAM_INFO
	.align		4
.L_10571:
        /*0038*/ 	.byte	0x04, 0x17
        /*003a*/ 	.short	(.L_10573 - .L_10572)
.L_10572:
        /*003c*/ 	.word	0x00000000
        /*0040*/ 	.short	0x0004
        /*0042*/ 	.short	0x0018
        /*0044*/ 	.byte	0x00, 0xf5, 0x21, 0x00


	//----- nvinfo : EIATTR_KPARAM_INFO
	.align		4
.L_10573:
        /*0048*/ 	.byte	0x04, 0x17
        /*004a*/ 	.short	(.L_10575 - .L_10574)
.L_10574:
        /*004c*/ 	.word	0x00000000
        /*0050*/ 	.short	0x0003
        /*0052*/ 	.short	0x0010
        /*0054*/ 	.byte	0x00, 0xf5, 0x21, 0x00


	//----- nvinfo : EIATTR_KPARAM_INFO
	.align		4
.L_10575:
        /*0058*/ 	.byte	0x04, 0x17
        /*005a*/ 	.short	(.L_10577 - .L_10576)
.L_10576:
        /*005c*/ 	.word	0x00000000
        /*0060*/ 	.short	0x0002
        /*0062*/ 	.short	0x0008
        /*0064*/ 	.byte	0x00, 0xf0, 0x11, 0x00


	//----- nvinfo : EIATTR_KPARAM_INFO
	.align		4
.L_10577:
        /*0068*/ 	.byte	0x04, 0x17
        /*006a*/ 	.short	(.L_10579 - .L_10578)
.L_10578:
        /*006c*/ 	.word	0x00000000
        /*0070*/ 	.short	0x0001
        /*0072*/ 	.short	0x0004
        /*0074*/ 	.byte	0x00, 0xf0, 0x11, 0x00


	//----- nvinfo : EIATTR_KPARAM_INFO
	.align		4
.L_10579:
        /*0078*/ 	.byte	0x04, 0x17
        /*007a*/ 	.short	(.L_10581 - .L_10580)
.L_10580:
        /*007c*/ 	.word	0x00000000
        /*0080*/ 	.short	0x0000
        /*0082*/ 	.short	0x0000
        /*0084*/ 	.byte	0x00, 0xf0, 0x11, 0x00


	//----- nvinfo : EIATTR_SPARSE_MMA_MASK
	.align		4
.L_10581:
        /*0088*/ 	.byte	0x03, 0x50
        /*008a*/ 	.short	0x0000


	//----- nvinfo : EIATTR_MAXREG_COUNT
	.align		4
        /*008c*/ 	.byte	0x03, 0x1b
        /*008e*/ 	.short	0x00ff


	//----- nvinfo : EIATTR_NUM_BARRIERS
	.align		4
        /*0090*/ 	.byte	0x02, 0x4c
        /*0092*/ 	.byte	0x01
	.zero		1


	//----- nvinfo : EIATTR_MERCURY_ISA_VERSION
	.align		4
        /*0094*/ 	.byte	0x03, 0x5f
        /*0096*/ 	.short	0x0101


	//----- nvinfo : EIATTR_COOP_GROUP_MASK_REGIDS
	.align		4
        /*0098*/ 	.byte	0x04, 0x29
        /*009a*/ 	.short	(.L_10583 - .L_10582)


	//   ....[0]....
.L_10582:
        /*009c*/ 	.word	0xffffffff


	//----- nvinfo : EIATTR_COOP_GROUP_INSTR_OFFSETS
	.align		4
.L_10583:
        /*00a0*/ 	.byte	0x04, 0x28
        /*00a2*/ 	.short	(.L_10585 - .L_10584)


	//   ....[0]....
.L_10584:
        /*00a4*/ 	.word	0x000047f0


	//----- nvinfo : EIATTR_VRC_CTA_INIT_COUNT
	.align		4
.L_10585:
        /*00a8*/ 	.byte	0x02, 0x4a
	.zero		1
	.zero		1


	//----- nvinfo : EIATTR_EXIT_INSTR_OFFSETS
	.align		4
        /*00ac*/ 	.byte	0x04, 0x1c
        /*00ae*/ 	.short	(.L_10587 - .L_10586)


	//   ....[0]....
.L_10586:
        /*00b0*/ 	.word	0x000006f0


	//   ....[1]....
        /*00b4*/ 	.word	0x00005970


	//----- nvinfo : EIATTR_MAX_THREADS
	.align		4
.L_10587:
        /*00b8*/ 	.byte	0x04, 0x05
        /*00ba*/ 	.short	(.L_10589 - .L_10588)
.L_10588:
        /*00bc*/ 	.word	0x00000100
        /*00c0*/ 	.word	0x00000001
        /*00c4*/ 	.word	0x00000001


	//----- nvinfo : EIATTR_CRS_STACK_SIZE
	.align		4
.L_10589:
        /*00c8*/ 	.byte	0x04, 0x1e
        /*00ca*/ 	.short	(.L_10591 - .L_10590)
.L_10590:
        /*00cc*/ 	.word	0x00000000


	//----- nvinfo : EIATTR_CBANK_PARAM_SIZE
	.align		4
.L_10591:
        /*00d0*/ 	.byte	0x03, 0x19
        /*00d2*/ 	.short	0x0030


	//----- nvinfo : EIATTR_PARAM_CBANK
	.align		4
        /*00d4*/ 	.byte	0x04, 0x0a
        /*00d6*/ 	.short	(.L_10593 - .L_10592)
	.align		4
.L_10592:
        /*00d8*/ 	.word	index@(.nv.constant0._Z9cuda_gemmIiLi256ELi2ELi1ELi1024ELi64ELi64ELi32ELi0ELi0EEviiiPT_S1_S1_ii)
        /*00dc*/ 	.short	0x0380
        /*00de*/ 	.short	0x0030


	//----- nvinfo : EIATTR_SW_WAR
	.align		4
.L_10593:
        /*00e0*/ 	.byte	0x04, 0x36
        /*00e2*/ 	.short	(.L_10595 - .L_10594)
.L_10594:
        /*00e4*/ 	.word	0x00000008
.L_10595:


//--------------------- .nv.info._Z9cuda_gemmIiLi256ELi2ELi1ELi1024ELi32ELi32ELi32ELi1ELi1EEviiiPT_S1_S1_ii --------------------------
	.section	.nv.info._Z9cuda_gemmIiLi256ELi2ELi1ELi1024ELi32ELi32ELi32ELi1ELi1EEviiiPT_S1_S1_ii,"",@"SHT_CUDA_INFO"
	.sectionflags	@""
	.align	4


	//----- nvinfo : EIATTR_CUDA_API_VERSION
	.align		4
        /*0000*/ 	.byte	0x04, 0x37
        /*0002*/ 	.short	(.L_10597 - .L_10596)
.L_10596:
        /*0004*/ 	.word	0x00000082


	//----- nvinfo : EIATTR_KPARAM_INFO
	.align		4
.L_10597:
        /*0008*/ 	.byte	0x04, 0x17
        /*000a*/ 	.short	(.L_10599 - .L_10598)
.L_10598:
        /*000c*/ 	.word	0x00000000
        /*0010*/ 	.short	0x0007
        /*0012*/ 	.short	0x002c
        /*0014*/ 	.byte	0x00, 0xf0, 0x11, 0x00


	//----- nvinfo : EIATTR_KPARAM_INFO
	.align		4
.L_10599:
        /*0018*/ 	.byte	0x04, 0x17
        /*001a*/ 	.short	(.L_10601 - .L_10600)
.L_10600:
        /*001c*/ 	.word	0x00000000
        /*0020*/ 	.short	0x0006
        /*0022*/ 	.short	0x0028
        /*0024*/ 	.byte	0x00, 0xf0, 0x11, 0x00


	//----- nvinfo : EIATTR_KPARAM_INFO
	.align		4
.L_10601:
        /*0028*/ 	.byte	0x04, 0x17
        /*002a*/ 	.short	(.L_10603 - .L_10602)
.L_10602:
        /*002c*/ 	.word	0x00000000
        /*0030*/ 	.short	0x0005
        /*0032*/ 	.short	0x0020
        /*0034*/ 	.byte	0x00, 0xf5, 0x21, 0x00


	//----- nvinfo : EIATTR_KPARAM_INFO
	.align		4
.L_10603:
        /*0038*/ 	.byte	0x04, 0x17
        /*003a*/ 	.short	(.L_10605 - .L_10604)
.L_10604:
        /*003c*/ 	.word	0x00000000
        /*0040*/ 	.short	0x0004
        /*0042*/ 	.short	0x0018
        /*0044*/ 	.byte	0x00, 0xf5, 0x21, 0x00


	//----- nvinfo : EIATTR_KPARAM_INFO
	.align		4
.L_10605:
        /*0048*/ 	.byte	0x04, 0x17
        /*004a*/ 	.short	(.L_10607 - .L_10606)
.L_10606:
        /*004c*/ 	.word	0x00000000
        /*0050*/ 	.short	0x0003
        /*0052*/ 	.short	0x0010
        /*0054*/ 	.byte	0x00, 0xf5, 0x21, 0x00


	//----- nvinfo : EIATTR_KPARAM_INFO
	.align		4
.L_10607:
        /*0058*/ 	.byte	0x04, 0x17
        /*005a*/ 	.short	(.L_10609 - .L_10608)
.L_10608:
        /*005c*/ 	.word	0x00000000
        /*0060*/ 	.short	0x0002
        /*0062*/ 	.short	0x0008
        /*0064*/ 	.byte	0x00, 0xf0, 0x11, 0x00


	//----- nvinfo : EIATTR_KPARAM_INFO
	.align		4
.L_10609:
        /*0068*/ 	.byte	0x04, 0x17
        /*006a*/ 	.short	(.L_10611 - .L_10610)
.L_10610:
        /*006c*/ 	.word	0x00000000
        /*0070*/ 	.short	0x0001
        /*0072*/ 	.short	0x0004
        /*0074*/ 	.byte	0x00, 0xf0, 0x11, 0x00


	//----- nvinfo : EIATTR_KPARAM_INFO
	.align		4
.L_10611:
        /*0078*/ 	.byte	0x04, 0x17
        /*007a*/ 	.short	(.L_10613 - .L_10612)
.L_10612:
        /*007c*/ 	.word	0x00000000
        /*0080*/ 	.short	0x0000
        /*0082*/ 	.short	0x0000
        /*0084*/ 	.byte	0x00, 0xf0, 0x11, 0x00


	//----- nvinfo : EIATTR_SPARSE_MMA_MASK
	.align		4
.L_10613:
        /*0088*/ 	.byte	0x03, 0x50
        /*008a*/ 	.short	0x0000


	//----- nvinfo : EIATTR_MAXREG_COUNT
	.align		4
        /*008c*/ 	.byte	0x03, 0x1b
        /*008e*/ 	.short	0x00ff


	//----- nvinfo : EIATTR_NUM_BARRIERS
	.align		4
        /*0090*/ 	.byte	0x02, 0x4c
        /*0092*/ 	.byte	0x01
	.zero		1


	//----- nvinfo : EIATTR_MERCURY_ISA_VERSION
	.align		4
        /*0094*/ 	.byte	0x03, 0x5f
        /*0096*/ 	.short	0x0101


	//----- nvinfo : EIATTR_COOP_GROUP_MASK_REGIDS
	.align		4
        /*0098*/ 	.byte	0x04, 0x29
        /*009a*/ 	.short	(.L_10615 - .L_10614)


	//   ....[0]....
.L_10614:
        /*009c*/ 	.word	0xffffffff


	//   ....[1]....
        /*00a0*/ 	.word	0xffffffff


	//   ....[2]....
        /*00a4*/ 	.word	0xffffffff


	//   ....[3]....
        /*00a8*/ 	.word	0xffffffff


	//   ....[4]....
        /*00ac*/ 	.word	0xffffffff


	//   ....[5]....
        /*00b0*/ 	.word	0xffffffff


	//   ....[6]....
        /*00b4*/ 	.word	0xffffffff


	//   ....[7]....
        /*00b8*/ 	.word	0xffffffff


	//   ....[8]....
        /*00bc*/ 	.word	0xffffffff


	//   ....[9]....
        /*00c0*/ 	.word	0xffffffff


	//   ....[10]....
        /*00c4*/ 	.word	0xffffffff


	//   ....[11]....
        /*00c8*/ 	.word	0xffffffff


	//   ....[12]....
        /*00cc*/ 	.word	0xffffffff


	//   ....[13]....
        /*00d0*/ 	.word	0xffffffff


	//   ....[14]....
        /*00d4*/ 	.word	0xffffffff


	//   ....[15]....
        /*00d8*/ 	.word	0xffffffff


	//   ....[16]....
        /*00dc*/ 	.word	0xffffffff


	//   ....[17]....
        /*00e0*/ 	.word	0x05000032


	//   ....[18]....
        /*00e4*/ 	.word	0x05000032


	//   ....[19]....
        /*00e8*/ 	.word	0x05000032


	//   ....[20]....
        /*00ec*/ 	.word	0x05000032


	//   ....[21]....
        /*00f0*/ 	.word	0x05000032


	//   ....[22]....
        /*00f4*/ 	.word	0x05000032


	//   ....[23]....
        /*00f8*/ 	.word	0x05000032


	//   ....[24]....
        /*00fc*/ 	.word	0x05000032


	//   ....[25]....
        /*0100*/ 	.word	0x05000032


	//   ....[26]....
        /*0104*/ 	.word	0x05000032


	//   ....[27]....
        /*0108*/ 	.word	0x05000032


	//   ....[28]....
        /*010c*/ 	.word	0x05000032


	//   ....[29]....
        /*0110*/ 	.word	0x05000032


	//   ....[30]....
        /*0114*/ 	.word	0x05000032


	//   ....[31]....
        /*0118*/ 	.word	0x05000032


	//   ....[32]....
        /*011c*/ 	.word	0x05000032


	//----- nvinfo : EIATTR_COOP_GROUP_INSTR_OFFSETS
	.align		4
.L_10615:
        /*0120*/ 	.byte	0x04, 0x28
        /*0122*/ 	.short	(.L_10617 - .L_10616)


	//   ....[0]....
.L_10616:
        /*0124*/ 	.word	0x000014c0


	//   ....[1]....
        /*0128*/ 	.word	0x000014d0


	//   ....[2]....
        /*012c*/ 	.word	0x00001500


	//   ....[3]....
        /*0130*/ 	.word	0x00001520


	//   ....[4]....
        /*0134*/ 	.word	0x00001540


	//   ....[5]....
        /*0138*/ 	.word	0x00001560


	//   ....[6]....
        /*013c*/ 	.word	0x00001580


	//   ....[7]....
        /*0140*/ 	.word	0x000015a0


	//   ....[8]....
        /*0144*/ 	.word	0x000015c0


	//   ....[9]....
        /*0148*/ 	.word	0x000015e0


	//   ....[10]....
        /*014c*/ 	.word	0x00001600


	//   ....[11]....
        /*0150*/ 	.word	0x00001620


	//   ....[12]....
        /*0154*/ 	.word	0x00001640


	//   ....[13]....
        /*0158*/ 	.word	0x00001660


	//   ....[14]....
        /*015c*/ 	.word	0x00001680


	//   ....[15]....
        /*0160*/ 	.word	0x000016a0


	//   ....[16]....
        /*0164*/ 	.word	0x000016d0


	//   ....[17]....
        /*0168*/ 	.word	0x00001bd0


	//   ....[18]....
        /*016c*/ 	.word	0x00001c20


	//   ....[19]....
        /*0170*/ 	.word	0x00001c80


	//   ....[20]....
        /*0174*/ 	.word	0x00001cd0


	//   ....[21]....
        /*0178*/ 	.word	0x00001d20


	//   ....[22]....
        /*017c*/ 	.word	0x00001d70


	//   ....[23]....
        /*0180*/ 	.word	0x00001dc0


	//   ....[24]....
        /*0184*/ 	.word	0x00001e10


	//   ....[25]....
        /*0188*/ 	.word	0x00001e60


	//   ....[26]....
        /*018c*/ 	.word	0x00001eb0


	//   ....[27]....
        /*0190*/ 	.word	0x00001f00


	//   ....[28]....
        /*0194*/ 	.word	0x00001f50


	//   ....[29]....
        /*0198*/ 	.word	0x00001fa0


	//   ....[30]....
        /*019c*/ 	.word	0x00001ff0


	//   ....[31]....
        /*01a0*/ 	.word	0x00002040


	//   ....[32]....
        /*01a4*/ 	.word	0x00002090


	//----- nvinfo : EIATTR_VRC_CTA_INIT_COUNT
	.align		4
.L_10617:
        /*01a8*/ 	.byte	0x02, 0x4a
	.zero		1
	.zero		1


	//----- nvinfo : EIATTR_EXIT_INSTR_OFFSETS
	.align		4
        /*01ac*/ 	.byte	0x04, 0x1c
        /*01ae*/ 	.short	(.L_10619 - .L_10618)


	//   ....[0]....
.L_10618:
        /*01b0*/ 	.word	0x00000540


	//   ....[1]....
        /*01b4*/ 	.word	0x00001b80


	//----- nvinfo : EIATTR_MAX_THREADS
	.align		4
.L_10619:
        /*01b8*/ 	.byte	0x04, 0x05
        /*01ba*/ 	.short	(.L_10621 - .L_10620)
.L_10620:
        /*01bc*/ 	.word	0x00000100
        /*01c0*/ 	.word	0x00000001
        /*01c4*/ 	.word	0x00000001


	//----- nvinfo : EIATTR_CRS_STACK_SIZE
	.align		4
.L_10621:
        /*01c8*/ 	.byte	0x04, 0x1e
        /*01ca*/ 	.short	(.L_10623 - .L_10622)
.L_10622:
        /*01cc*/ 	.word	0x00000000


	//----- nvinfo : EIATTR_CBANK_PARAM_SIZE
	.align		4
.L_10623:
        /*01d0*/ 	.byte	0x03, 0x19
        /*01d2*/ 	.short	0x0030


	//----- nvinfo : EIATTR_PARAM_CBANK
	.align		4
        /*01d4*/ 	.byte	0x04, 0x0a
        /*01d6*/ 	.short	(.L_10625 - .L_10624)
	.align		4
.L_10624:
        /*01d8*/ 	.word	index@(.nv.constant0._Z9cuda_gemmIiLi256ELi2ELi1ELi1024ELi32ELi32ELi32ELi1ELi1EEviiiPT_S1_S1_ii)
        /*01dc*/ 	.short	0x0380
        /*01de*/ 	.short	0x0030


	//----- nvinfo : EIATTR_SW_WAR
	.align		4
.L_10625:
        /*01e0*/ 	.byte	0x04, 0x36
        /*01e2*/ 	.short	(.L_10627 - .L_10626)
.L_10626:
        /*01e4*/ 	.word	0x00000008
.L_10627:


//--------------------- .nv.info._Z9cuda_gemmIiLi256ELi2ELi1ELi1024ELi32ELi32ELi32ELi1ELi0EEviiiPT_S1_S1_ii --------------------------
	.section	.nv.info._Z9cuda_gemmIiLi256ELi2ELi1ELi1024ELi32ELi32ELi32ELi1ELi0EEviiiPT_S1_S1_ii,"",@"SHT_CUDA_INFO"
	.sectionflags	@""
	.align	4


	//----- nvinfo : EIATTR_CUDA_API_VERSION
	.align		4
        /*0000*/ 	.byte	0x04, 0x37
        /*0002*/ 	.short	(.L_10629 - .L_10628)
.L_10628:
        /*0004*/ 	.word	0x00000082


	//----- nvinfo : EIATTR_KPARAM_INFO
	.align		4
.L_10629:
        /*0008*/ 	.byte	0x04, 0x17
        /*000a*/ 	.short	(.L_10631 - .L_10630)
.L_10630:
        /*000c*/ 	.word	0x00000000
        /*0010*/ 	.short	0x0007
        /*0012*/ 	.short	0x002c
        /*0014*/ 	.byte	0x00, 0xf0, 0x11, 0x00


	//----- nvinfo : EIATTR_KPARAM_INFO
	.align		4
.L_10631:
        /*0018*/ 	.byte	0x04, 0x17
        /*001a*/ 	.short	(.L_10633 - .L_10632)
.L_10632:
        /*001c*/ 	.word	0x00000000
        /*0020*/ 	.short	0x0006
        /*0022*/ 	.short	0x0028
        /*0024*/ 	.byte	0x00, 0xf0, 0x11, 0x00


	//----- nvinfo : EIATTR_KPARAM_INFO
	.align		4
.L_10633:
        /*0028*/ 	.byte	0x04, 0x17
        /*002a*/ 	.short	(.L_10635 - .L_10634)
.L_10634:
        /*002c*/ 	.word	0x00000000
        /*0030*/ 	.short	0x0005
        /*0032*/ 	.short	0x0020
        /*0034*/ 	.byte	0x00, 0xf5, 0x21, 0x00


	//----- nvinfo : EIATTR_KPARAM_INFO
	.align		4
.L_10635:
        /*0038*/ 	.byte	0x04, 0x17
        /*003a*/ 	.short	(.L_10637 - .L_10636)
.L_10636:
        /*003c*/ 	.word	0x00000000
        /*0040*/ 	.short	0x0004
        /*0042*/ 	.short	0x0018
        /*0044*/ 	.byte	0x00, 0xf5, 0x21, 0x00


	//----- nvinfo : EIATTR_KPARAM_INFO
	.align		4
.L_10637:
        /*0048*/ 	.byte	0x04, 0x17
        /*004a*/ 	.short	(.L_10639 - .L_10638)
.L_10638:
        /*004c*/ 	.word	0x00000000
        /*0050*/ 	.short	0x0003
        /*0052*/ 	.short	0x0010
        /*0054*/ 	.byte	0x00, 0xf5, 0x21, 0x00


	//----- nvinfo : EIATTR_KPARAM_INFO
	.align		4
.L_10639:
        /*0058*/ 	.byte	0x04, 0x17
        /*005a*/ 	.short	(.L_10641 - .L_10640)
.L_10640:
        /*005c*/ 	.word	0x00000000
        /*0060*/ 	.short	0x0002
        /*0062*/ 	.short	0x0008
        /*0064*/ 	.byte	0x00, 0xf0, 0x11, 0x00


	//----- nvinfo : EIATTR_KPARAM_INFO
	.align		4
.L_10641:
        /*0068*/ 	.byte	0x04, 0x17
        /*006a*/ 	.short	(.L_10643 - .L_10642)
.L_10642:
        /*006c*/ 	.word	0x00000000
        /*0070*/ 	.short	0x0001
        /*0072*/ 	.short	0x0004
        /*0074*/ 	.byte	0x00, 0xf0, 0x11, 0x00


	//----- nvinfo : EIATTR_KPARAM_INFO
	.align		4
.L_10643:
        /*0078*/ 	.byte	0x04, 0x17
        /*007a*/ 	.short	(.L_10645 - .L_10644)
.L_10644:
        /*007c*/ 	.word	0x00000000
        /*0080*/ 	.short	0x0000
        /*0082*/ 	.short	0x0000
        /*0084*/ 	.byte	0x00, 0xf0, 0x11, 0x00


	//----- nvinfo : EIATTR_SPARSE_MMA_MASK
	.align		4
.L_10645:
        /*0088*/ 	.byte	0x03, 0x50
        /*008a*/ 	.short	0x0000


	//----- nvinfo : EIATTR_MAXREG_COUNT
	.align		4
        /*008c*/ 	.byte	0x03, 0x1b
        /*008e*/ 	.short	0x00ff


	//----- nvinfo : EIATTR_NUM_BARRIERS
	.align		4
        /*0090*/ 	.byte	0x02, 0x4c
        /*0092*/ 	.byte	0x01
	.zero		1


	//----- nvinfo : EIATTR_MERCURY_ISA_VERSION
	.align		4
        /*0094*/ 	.byte	0x03, 0x5f
        /*0096*/ 	.short	0x0101


	//----- nvinfo : EIATTR_COOP_GROUP_MASK_REGIDS
	.align		4
        /*0098*/ 	.byte	0x04, 0x29
        /*009a*/ 	.short	(.L_10647 - .L_10646)


	//   ....[0]....
.L_10646:
        /*009c*/ 	.word	0xffffffff


	//   ....[1]....
        /*00a0*/ 	.word	0xffffffff


	//   ....[2]....
        /*00a4*/ 	.word	0xffffffff


	//   ....[3]....
        /*00a8*/ 	.word	0xffffffff


	//   ....[4]....
        /*00ac*/ 	.word	0xffffffff


	//   ....[5]....
        /*00b0*/ 	.word	0xffffffff


	//   ....[6]....
        /*00b4*/ 	.word	0xffffffff


	//   ....[7]....
        /*00b8*/ 	.word	0xffffffff


	//   ....[8]....
        /*00bc*/ 	.word	0xffffffff


	//   ....[9]....
        /*00c0*/ 	.word	0xffffffff


	//   ....[10]....
        /*00c4*/ 	.word	0xffffffff


	//   ....[11]....
        /*00c8*/ 	.word	0xffffffff


	//   ....[12]....
        /*00cc*/ 	.word	0xffffffff


	//   ....[13]....
        /*00d0*/ 	.word	0xffffffff


	//   ....[14]....
        /*00d4*/ 	.word	0xffffffff


	//   ....[15]....
        /*00d8*/ 	.word	0xffffffff


	//   ....[16]....
        /*00dc*/ 	.word	0xffffffff


	//   ....[17]....
        /*00e0*/ 	.word	0xffffffff


	//   ....[18]....
        /*00e4*/ 	.word	0xffffffff


	//   ....[19]....
        /*00e8*/ 	.word	0xffffffff


	//   ....[20]....
        /*00ec*/ 	.word	0xffffffff


	//   ....[21]....
        /*00f0*/ 	.word	0xffffffff


	//   ....[22]....
        /*00f4*/ 	.word	0xffffffff


	//   ....[23]....
        /*00f8*/ 	.word	0xffffffff


	//   ....[24]....
        /*00fc*/ 	.word	0xffffffff


	//   ....[25]....
        /*0100*/ 	.word	0xffffffff


	//   ....[26]....
        /*0104*/ 	.word	0xffffffff


	//   ....[27]....
        /*0108*/ 	.word	0xffffffff


	//   ....[28]....
        /*010c*/ 	.word	0xffffffff


	//   ....[29]....
        /*0110*/ 	.word	0xffffffff


	//   ....[30]....
        /*0114*/ 	.word	0xffffffff


	//   ....[31]....
        /*0118*/ 	.word	0xffffffff


	//   ....[32]....
        /*011c*/ 	.word	0xffffffff


	//   ....[33]....
        /*0120*/ 	.word	0xffffffff


	//   ....[34]....
        /*0124*/ 	.word	0xffffffff


	//   ....[35]....
        /*0128*/ 	.word	0xffffffff


	//   ....[36]....
        /*012c*/ 	.word	0xffffffff


	//   ....[37]....
        /*0130*/ 	.word	0xffffffff


	//   ....[38]....
        /*0134*/ 	.word	0xffffffff


	//   ....[39]....
        /*0138*/ 	.word	0xffffffff


	//   ....[40]....
        /*013c*/ 	.word	0xffffffff


	//   ....[41]....
        /*0140*/ 	.word	0xffffffff


	//   ....[42]....
        /*0144*/ 	.word	0xffffffff


	//   ....[43]....
        /*0148*/ 	.word	0xffffffff


	//   ....[44]....
        /*014c*/ 	.word	0xffffffff


	//   ....[45]....
        /*0150*/ 	.word	0xffffffff


	//   ....[46]....
        /*0154*/ 	.word	0xffffffff


	//   ....[47]....
        /*0158*/ 	.word	0xffffffff


	//   ....[48]....
        /*015c*/ 	.word	0xffffffff


	//   ....[49]....
        /*0160*/ 	.word	0x0500001c


	//   ....[50]....
        /*0164*/ 	.word	0x0500001c


	//   ....[51]....
        /*0168*/ 	.word	0x0500001c


	//   ....[52]....
        /*016c*/ 	.word	0x0500001c


	//   ....[53]....
        /*0170*/ 	.word	0x0500001c


	//   ....[54]....
        /*0174*/ 	.word	0x0500001c


	//   ....[55]....
        /*0178*/ 	.word	0x0500001c


	//   ....[56]....
        /*017c*/ 	.word	0x0500001c


	//   ....[57]....
        /*0180*/ 	.word	0x0500001c


	//   ....[58]....
        /*0184*/ 	.word	0x0500001c


	//   ....[59]....
        /*0188*/ 	.word	0x0500001c


	//   ....[60]....
        /*018c*/ 	.word	0x0500001c


	//   ....[61]....
        /*0190*/ 	.word	0x0500001c


	//   ....[62]....
        /*0194*/ 	.word	0x0500001c


	//   ....[63]....
        /*0198*/ 	.word	0x0500001c


	//   ....[64]....
        /*019c*/ 	.word	0x0500001c


	//   ....[65]....
        /*01a0*/ 	.word	0x0500001c


	//   ....[66]....
        /*01a4*/ 	.word	0x0500001c


	//   ....[67]....
        /*01a8*/ 	.word	0x0500001c


	//   ....[68]....
        /*01ac*/ 	.word	0x0500001c


	//   ....[69]....
        /*01b0*/ 	.word	0x0500001c


	//   ....[70]....
        /*01b4*/ 	.word	0x0500001c


	//   ....[71]....
        /*01b8*/ 	.word	0x0500001c


	//   ....[72]....
        /*01bc*/ 	.word	0x0500001c


	//   ....[73]....
        /*01c0*/ 	.word	0x0500001c


	//   ....[74]....
        /*01c4*/ 	.word	0x0500001c


	//   ....[75]....
        /*01c8*/ 	.word	0x0500001c


	//   ....[76]....
        /*01cc*/ 	.word	0x0500001c


	//   ....[77]....
        /*01d0*/ 	.word	0x0500001c


	//   ....[78]....
        /*01d4*/ 	.word	0x0500001c


	//   ....[79]....
        /*01d8*/ 	.word	0x0500001c


	//   ....[80]....
        /*01dc*/ 	.word	0x0500001c


	//   ....[81]....
        /*01e0*/ 	.word	0x0500001c


	//   ....[82]....
        /*01e4*/ 	.word	0x0500001c


	//   ....[83]....
        /*01e8*/ 	.word	0x0500001c


	//   ....[84]....
        /*01ec*/ 	.word	0x0500001c


	//   ....[85]....
        /*01f0*/ 	.word	0x0500001c


	//   ....[86]....
        /*01f4*/ 	.word	0x0500001c


	//   ....[87]....
        /*01f8*/ 	.word	0x0500001c


	//   ....[88]....
        /*01fc*/ 	.word	0x0500001c


	//   ....[89]....
        /*0200*/ 	.word	0x0500001c


	//   ....[90]....
        /*0204*/ 	.word	0x0500001c


	//   ....[91]....
        /*0208*/ 	.word	0x0500001c


	//   ....[92]....
        /*020c*/ 	.word	0x0500001c


	//   ....[93]....
        /*0210*/ 	.word	0x0500001c


	//   ....[94]....
        /*0214*/ 	.word	0x0500001c


	//   ....[95]....
        /*0218*/ 	.word	0x0500001c


	//   ....[96]....
        /*021c*/ 	.word	0x0500001c


	//----- nvinfo : EIATTR_COOP_GROUP_INSTR_OFFSETS
	.align		4
.L_10647:
        /*0220*/ 	.byte	0x04, 0x28
        /*0222*/ 	.short	(.L_10649 - .L_10648)


	//   ....[0]....
.L_10648:
        /*0224*/ 	.word	0x00002390


	//   ....[1]....
        /*0228*/ 	.word	0x000023e0


	//   ....[2]....
        /*022c*/ 	.word	0x00002430


	//   ....[3]....
        /*0230*/ 	.word	0x00002480


	//   ....[4]....
        /*0234*/ 	.word	0x000024d0


	//   ....[5]....
        /*0238*/ 	.word	0x00002540


	//   ....[6]....
        /*023c*/ 	.word	0x000025a0


	//   ....[7]....
        /*0240*/ 	.word	0x00002600


	//   ....[8]....
        /*0244*/ 	.word	0x00002660


	//   ....[9]....
        /*0248*/ 	.word	0x000026c0


	//   ....[10]....
        /*024c*/ 	.word	0x00002720


	//   ....[11]....
        /*0250*/ 	.word	0x00002780


	//   ....[12]....
        /*0254*/ 	.word	0x000027e0


	//   ....[13]....
        /*0258*/ 	.word	0x00002840


	//   ....[14]....
        /*025c*/ 	.word	0x000028a0


	//   ....[15]....
        /*0260*/ 	.word	0x00002900


	//   ....[16]....
        /*0264*/ 	.word	0x00003730


	//   ....[17]....
        /*0268*/ 	.word	0x00003780


	//   ....[18]....
        /*026c*/ 	.word	0x000037d0


	//   ....[19]....
        /*0270*/ 	.word	0x00003820


	//   ....[20]....
        /*0274*/ 	.word	0x00003870


	//   ....[21]....
        /*0278*/ 	.word	0x000038e0


	//   ....[22]....
        /*027c*/ 	.word	0x00003940


	//   ....[23]....
        /*0280*/ 	.word	0x000039a0


	//   ....[24]....
        /*0284*/ 	.word	0x00003a00


	//   ....[25]....
        /*0288*/ 	.word	0x00003a60


	//   ....[26]....
        /*028c*/ 	.word	0x00003ac0


	//   ....[27]....
        /*0290*/ 	.word	0x00003b20


	//   ....[28]....
        /*0294*/ 	.word	0x00003b80


	//   ....[29]....
        /*0298*/ 	.word	0x00003be0


	//   ....[30]....
        /*029c*/ 	.word	0x00003c40


	//   ....[31]....
        /*02a0*/ 	.word	0x00003ca0


	//   ....[32]....
        /*02a4*/ 	.word	0x00004ab0


	//   ....[33]....
        /*02a8*/ 	.word	0x00004b00


	//   ....[34]....
        /*02ac*/ 	.word	0x00004b50


	//   ....[35]....
        /*02b0*/ 	.word	0x00004ba0


	//   ....[36]....
        /*02b4*/ 	.word	0x00004c10


	//   ....[37]....
        /*02b8*/ 	.word	0x00004c70


	//   ....[38]....
        /*02bc*/ 	.word	0x00004cd0


	//   ....[39]....
        /*02c0*/ 	.word	0x00004d30


	//   ....[40]....
        /*02c4*/ 	.word	0x00004d90


	//   ....[41]....
        /*02c8*/ 	.word	0x00004df0


	//   ....[42]....
        /*02cc*/ 	.word	0x00004e50


	//   ....[43]....
        /*02d0*/ 	.word	0x00004eb0


	//   ....[44]....
        /*02d4*/ 	.word	0x00004f10


	//   ....[45]....
        /*02d8*/ 	.word	0x00004f70


	//   ....[46]....
        /*02dc*/ 	.word	0x00004fd0


	//   ....[47]....
        /*02e0*/ 	.word	0x00005030


	//   ....[48]....
        /*02e4*/ 	.word	0x00005090


	//   ....[49]....
        /*02e8*/ 	.word	0x000056f0


	//   ....[50]....
        /*02ec*/ 	.word	0x00005770


	//   ....[51]....
        /*02f0*/ 	.word	0x000057f0


	//   ....[52]....
        /*02f4*/ 	.word	0x00005870


	//   ....[53]....
        /*02f8*/ 	.word	0x000058f0


	//   ....[54]....
        /*02fc*/ 	.word	0x00005970


	//   ....[55]....
        /*0300*/ 	.word	0x000059f0


	//   ....[56]....
        /*0304*/ 	.word	0x00005a70


	//   ....[57]....
        /*0308*/ 	.word	0x00005af0


	//   ....[58]....
        /*030c*/ 	.word	0x00005b70


	//   ....[59]....
        /*0310*/ 	.word	0x00005bf0


	//   ....[60]....
        /*0314*/ 	.word	0x00005c70


	//   ....[61]....
        /*0318*/ 	.word	0x00005cf0


	//   ....[62]....
        /*031c*/ 	.word	0x00005d70


	//   ....[63]....
        /*0320*/ 	.word	0x00005df0


	//   ....[64]....
        /*0324*/ 	.word	0x00005e70


	//   ....[65]....
        /*0328*/ 	.word	0x00005ef0


	//   ....[66]....
        /*032c*/ 	.word	0x00005f70


	//   ....[67]....
        /*0330*/ 	.word	0x00005ff0


	//   ....[68]....
        /*0334*/ 	.word	0x00006070


	//   ....[69]....
        /*0338*/ 	.word	0x000060f0


	//   ....[70]....
        /*033c*/ 	.word	0x00006170


	//   ....[71]....
        /*0340*/ 	.word	0x000061f0


	//   ....[72]....
        /*0344*/ 	.word	0x00006270


	//   ....[73]....
        /*0348*/ 	.word	0x000062f0


	//   ....[74]....
        /*034c*/ 	.word	0x00006370


	//   ....[75]....
        /*0350*/ 	.word	0x000063f0


	//   ....[76]....
        /*0354*/ 	.word	0x00006470


	//   ....[77]....
        /*0358*/ 	.word	0x000064f0


	//   ....[78]....
        /*035c*/ 	.word	0x00006570


	//   ....[79]....
        /*0360*/ 	.word	0x000065f0


	//   ....[80]....
        /*0364*/ 	.word	0x00006670


	//   ....[81]....
        /*0368*/ 	.word	0x000066e0


	//   ....[82]....
        /*036c*/ 	.word	0x00006760


	//   ....[83]....
        /*0370*/ 	.word	0x000067e0


	//   ....[84]....
        /*0374*/ 	.word	0x00006860


	//   ....[85]....
        /*0378*/ 	.word	0x000068e0


	//   ....[86]....
        /*037c*/ 	.word	0x00006960


	//   ....[87]....
        /*0380*/ 	.word	0x000069e0


	//   ....[88]....
        /*0384*/ 	.word	0x00006a60


	//   ....[89]....
        /*0388*/ 	.word	0x00006ae0


	//   ....[90]....
        /*038c*/ 	.word	0x00006b60


	//   ....[91]....
        /*0390*/ 	.word	0x00006be0


	//   ....[92]....
        /*0394*/ 	.word	0x00006c60


	//   ....[93]....
        /*0398*/ 	.word	0x00006ce0


	//   ....[94]....
        /*039c*/ 	.word	0x00006d60


	//   ....[95]....
        /*03a0*/ 	.word	0x00006de0


	//   ....[96]....
        /*03a4*/ 	.word	0x00006e60


	//----- nvinfo : EIATTR_VRC_CTA_INIT_COUNT
	.align		4
.L_10649:
        /*03a8*/ 	.byte	0x02, 0x4a
	.zero		1
	.zero		1


	//----- nvinfo : EIATTR_EXIT_INSTR_OFFSETS
	.align		4
        /*03ac*/ 	.byte	0x04, 0x1c
        /*03ae*/ 	.short	(.L_10651 - .L_10650)


	//   ....[0]....
.L_10650:
        /*03b0*/ 	.word	0x00000900


	//   ....[1]....
        /*03b4*/ 	.word	0x000056a0


	//----- nvinfo : EIATTR_MAX_THREADS
	.align		4
.L_10651:
        /*03b8*/ 	.byte	0x04, 0x05
        /*03ba*/ 	.short	(.L_10653 - .L_10652)
.L_10652:
        /*03bc*/ 	.word	0x00000100
        /*03c0*/ 	.word	0x00000001
        /*03c4*/ 	.word	0x00000001


	//----- nvinfo : EIATTR_CRS_STACK_SIZE
	.align		4
.L_10653:
        /*03c8*/ 	.byte	0x04, 0x1e
        /*03ca*/ 	.short	(.L_10655 - .L_10654)
.L_10654:
        /*03cc*/ 	.word	0x00000000


	//----- nvinfo : EIATTR_CBANK_PARAM_SIZE
	.align		4
.L_10655:
        /*03d0*/ 	.byte	0x03, 0x19
        /*03d2*/ 	.short	0x0030


	//----- nvinfo : EIATTR_PARAM_CBANK
	.align		4
        /*03d4*/ 	.byte	0x04, 0x0a
        /*03d6*/ 	.short	(.L_10657 - .L_10656)
	.align		4
.L_10656:
        /*03d8*/ 	.word	index@(.nv.constant0._Z9cuda_gemmIiLi256ELi2ELi1ELi1024ELi32ELi32ELi32ELi1ELi0EEviiiPT_S1_S1_ii)
        /*03dc*/ 	.short	0x0380
        /*03de*/ 	.short	0x0030


	//----- nvinfo : EIATTR_SW_WAR
	.align		4
.L_10657:
        /*03e0*/ 	.byte	0x04, 0x36
        /*03e2*/ 	.short	(.L_10659 - .L_10658)
.L_10658:
        /*03e4*/ 	.word	0x00000008
.L_10659:


//--------------------- .nv.info._Z9cuda_gemmIiLi256ELi2ELi1ELi1024ELi32ELi32ELi32ELi0ELi1EEviiiPT_S1_S1_ii --------------------------
	.section	.nv.info._Z9cuda_gemmIiLi256ELi2ELi1ELi1024ELi32ELi32ELi32ELi0ELi1EEviiiPT_S1_S1_ii,"",@"SHT_CUDA_INFO"
	.sectionflags	@""
	.align	4


	//----- nvinfo : EIATTR_CUDA_API_VERSION
	.align		4
        /*0000*/ 	.byte	0x04, 0x37
        /*0002*/ 	.short	(.L_10661 - .L_10660)
.L_10660:
        /*0004*/ 	.word	0x00000082


	//----- nvinfo : EIATTR_KPARAM_INFO
	.align		4
.L_10661:
        /*0008*/ 	.byte	0x04, 0x17
        /*000a*/ 	.short	(.L_10663 - .L_10662)
.L_10662:
        /*000c*/ 	.word	0x00000000
        /*0010*/ 	.short	0x0007
        /*0012*/ 	.short	0x002c
        /*0014*/ 	.byte	0x00, 0xf0, 0x11, 0x00


	//----- nvinfo : EIATTR_KPARAM_INFO
	.align		4
.L_10663:
        /*0018*/ 	.byte	0x04, 0x17
        /*001a*/ 	.short	(.L_10665 - .L_10664)
.L_10664:
        /*001c*/ 	.word	0x00000000
        /*0020*/ 	.short	0x0006
        /*0022*/ 	.short	0x0028
        /*0024*/ 	.byte	0x00, 0xf0, 0x11, 0x00


	//----- nvinfo : EIATTR_KPARAM_INFO
	.align		4
.L_10665:
        /*0028*/ 	.byte	0x04, 0x17
        /*002a*/ 	.short	(.L_10667 - .L_10666)
.L_10666:
        /*002c*/ 	.word	0x00000000
        /*0030*/ 	.short	0x0005
        /*0032*/ 	.short	0x0020
        /*0034*/ 	.byte	0x00, 0xf5, 0x21, 0x00


	//----- nvinfo : EIATTR_KPARAM_INFO
	.align		4
.L_10667:
        /*0038*/ 	.byte	0x04, 0x17
        /*003a*/ 	.short	(.L_10669 - .L_10668)
.L_10668:
        /*003c*/ 	.word	0x00000000
        /*0040*/ 	.short	0x0004
        /*0042*/ 	.short	0x0018
        /*0044*/ 	.byte	0x00, 0xf5, 0x21, 0x00


	//----- nvinfo : EIATTR_KPARAM_INFO
	.align		4
.L_10669:
        /*0048*/ 	.byte	0x04, 0x17
        /*004a*/ 	.short	(.L_10671 - .L_10670)
.L_10670:
        /*004c*/ 	.word	0x00000000
        /*0050*/ 	.short	0x0003
        /*0052*/ 	.short	0x0010
        /*0054*/ 	.byte	0x00, 0xf5, 0x21, 0x00


	//----- nvinfo : EIATTR_KPARAM_INFO
	.align		4
.L_10671:
        /*0058*/ 	.byte	0x04, 0x17
        /*005a*/ 	.short	(.L_10673 - .L_10672)
.L_10672:
        /*005c*/ 	.word	0x00000000
        /*0060*/ 	.short	0x0002
        /*0062*/ 	.short	0x0008
        /*0064*/ 	.byte	0x00, 0xf0, 0x11, 0x00


	//----- nvinfo : EIATTR_KPARAM_INFO
	.align		4
.L_10673:
        /*0068*/ 	.byte	0x04, 0x17
        /*006a*/ 	.short	(.L_10675 - .L_10674)
.L_10674:
        /*006c*/ 	.word	0x00000000
        /*0070*/ 	.short	0x0001
        /*0072*/ 	.short	0x0004
        /*0074*/ 	.byte	0x00, 0xf0, 0x11, 0x00


	//----- nvinfo : EIATTR_KPARAM_INFO
	.align		4
.L_10675:
        /*0078*/ 	.byte	0x04, 0x17
        /*007a*/ 	.short	(.L_10677 - .L_10676)
.L_10676:
        /*007c*/ 	.word	0x00000000
        /*0080*/ 	.short	0x0000
        /*0082*/ 	.short	0x0000
        /*0084*/ 	.byte	0x00, 0xf0, 0x11, 0x00


	//----- nvinfo : EIATTR_SPARSE_MMA_MASK
	.align		4
.L_10677:
        /*0088*/ 	.byte	0x03, 0x50
        /*008a*/ 	.short	0x0000


	//----- nvinfo : EIATTR_MAXREG_COUNT
	.align		4
        /*008c*/ 	.byte	0x03, 0x1b
        /*008e*/ 	.short	0x00ff


	//----- nvinfo : EIATTR_NUM_BARRIERS
	.align		4
        /*0090*/ 	.byte	0x02, 0x4c
        /*0092*/ 	.byte	0x01
	.zero		1


	//----- nvinfo : EIATTR_MERCURY_ISA_VERSION
	.align		4
        /*0094*/ 	.byte	0x03, 0x5f
        /*0096*/ 	.short	0x0101


	//----- nvinfo : EIATTR_COOP_GROUP_MASK_REGIDS
	.align		4
        /*0098*/ 	.byte	0x04, 0x29
        /*009a*/ 	.short	(.L_10679 - .L_10678)


	//   ....[0]....
.L_10678:
        /*009c*/ 	.word	0xffffffff


	//   ....[1]....
        /*00a0*/ 	.word	0xffffffff


	//   ....[2]....
        /*00a4*/ 	.word	0xffffffff


	//   ....[3]....
        /*00a8*/ 	.word	0xffffffff


	//   ....[4]....
        /*00ac*/ 	.word	0xffffffff


	//   ....[5]....
        /*00b0*/ 	.word	0xffffffff


	//   ....[6]....
        /*00b4*/ 	.word	0xffffffff


	//   ....[7]....
        /*00b8*/ 	.word	0xffffffff


	//   ....[8]....
        /*00bc*/ 	.word	0xffffffff


	//   ....[9]....
        /*00c0*/ 	.word	0xffffffff


	//   ....[10]....
        /*00c4*/ 	.word	0xffffffff


	//   ....[11]....
        /*00c8*/ 	.word	0xffffffff


	//   ....[12]....
        /*00cc*/ 	.word	0xffffffff


	//   ....[13]....
        /*00d0*/ 	.word	0xffffffff


	//   ....[14]....
        /*00d4*/ 	.word	0xffffffff


	//   ....[15]....
        /*00d8*/ 	.word	0xffffffff


	//   ....[16]....
        /*00dc*/ 	.word	0xffffffff


	//   ....[17]....
        /*00e0*/ 	.word	0x05000031


	//   ....[18]....
        /*00e4*/ 	.word	0x05000031


	//   ....[19]....
        /*00e8*/ 	.word	0x05000031


	//   ....[20]....
        /*00ec*/ 	.word	0x05000031


	//   ....[21]....
        /*00f0*/ 	.word	0x05000031


	//   ....[22]....
        /*00f4*/ 	.word	0x05000031


	//   ....[23]....
        /*00f8*/ 	.word	0x05000031


	//   ....[24]....
        /*00fc*/ 	.word	0x05000031


	//   ....[25]....
        /*0100*/ 	.word	0x05000031


	//   ....[26]....
        /*0104*/ 	.word	0x05000031


	//   ....[27]....
        /*0108*/ 	.word	0x05000031


	//   ....[28]....
        /*010c*/ 	.word	0x05000031


	//   ....[29]....
        /*0110*/ 	.word	0x05000031


	//   ....[30]....
        /*0114*/ 	.word	0x05000031


	//   ....[31]....
        /*0118*/ 	.word	0x05000031


	//   ....[32]....
        /*011c*/ 	.word	0x05000031


	//----- nvinfo : EIATTR_COOP_GROUP_INSTR_OFFSETS
	.align		4
.L_10679:
        /*0120*/ 	.byte	0x04, 0x28
        /*0122*/ 	.short	(.L_10681 - .L_10680)


	//   ....[0]....
.L_10680:
        /*0124*/ 	.word	0x000014f0


	//   ....[1]....
        /*0128*/ 	.word	0x00001500


	//   ....[2]....
        /*012c*/ 	.word	0x00001510


	//   ....[3]....
        /*0130*/ 	.word	0x00001540


	//   ....[4]....
        /*0134*/ 	.word	0x00001560


	//   ....[5]....
        /*0138*/ 	.word	0x00001580


	//   ....[6]....
        /*013c*/ 	.word	0x000015a0


	//   ....[7]....
        /*0140*/ 	.word	0x000015c0


	//   ....[8]....
        /*0144*/ 	.word	0x000015e0


	//   ....[9]....
        /*0148*/ 	.word	0x00001600


	//   ....[10]....
        /*014c*/ 	.word	0x00001620


	//   ....[11]....
        /*0150*/ 	.word	0x00001640


	//   ....[12]....
        /*0154*/ 	.word	0x00001660


	//   ....[13]....
        /*0158*/ 	.word	0x00001680


	//   ....[14]....
        /*015c*/ 	.word	0x000016a0


	//   ....[15]....
        /*0160*/ 	.word	0x000016c0


	//   ....[16]....
        /*0164*/ 	.word	0x00001700


	//   ....[17]....
        /*0168*/ 	.word	0x00001df0


	//   ....[18]....
        /*016c*/ 	.word	0x00001e40


	//   ....[19]....
        /*0170*/ 	.word	0x00001ea0


	//   ....[20]....
        /*0174*/ 	.word	0x00001ef0


	//   ....[21]....
        /*0178*/ 	.word	0x00001f40


	//   ....[22]....
        /*017c*/ 	.word	0x00001f90


	//   ....[23]....
        /*0180*/ 	.word	0x00001fe0


	//   ....[24]....
        /*0184*/ 	.word	0x00002030


	//   ....[25]....
        /*0188*/ 	.word	0x00002080


	//   ....[26]....
        /*018c*/ 	.word	0x000020d0


	//   ....[27]....
        /*0190*/ 	.word	0x00002120


	//   ....[28]....
        /*0194*/ 	.word	0x00002170


	//   ....[29]....
        /*0198*/ 	.word	0x000021c0


	//   ....[30]....
        /*019c*/ 	.word	0x00002210


	//   ....[31]....
        /*01a0*/ 	.word	0x00002260


	//   ....[32]....
        /*01a4*/ 	.word	0x000022b0


	//----- nvinfo : EIATTR_VRC_CTA_INIT_COUNT
	.align		4
.L_10681:
        /*01a8*/ 	.byte	0x02, 0x4a
	.zero		1
	.zero		1


	//----- nvinfo : EIATTR_EXIT_INSTR_OFFSETS
	.align		4
        /*01ac*/ 	.byte	0x04, 0x1c
        /*01ae*/ 	.short	(.L_10683 - .L_10682)


	//   ....[0]....
.L_10682:
        /*01b0*/ 	.word	0x00000540


	//   ....[1]....
        /*01b4*/ 	.word	0x00001da0


	//----- nvinfo : EIATTR_MAX_THREADS
	.align		4
.L_10683:
        /*01b8*/ 	.byte	0x04, 0x05
        /*01ba*/ 	.short	(.L_10685 - .L_10684)
.L_10684:
        /*01bc*/ 	.word	0x00000100
        /*01c0*/ 	.word	0x00000001
        /*01c4*/ 	.word	0x00000001


	//----- nvinfo : EIATTR_CRS_STACK_SIZE
	.align		4
.L_10685:
        /*01c8*/ 	.byte	0x04, 0x1e
        /*01ca*/ 	.short	(.L_10687 - .L_10686)
.L_10686:
        /*01cc*/ 	.word	0x00000000


	//----- nvinfo : EIATTR_CBANK_PARAM_SIZE
	.align		4
.L_10687:
        /*01d0*/ 	.byte	0x03, 0x19
        /*01d2*/ 	.short	0x0030


	//----- nvinfo : EIATTR_PARAM_CBANK
	.align		4
        /*01d4*/ 	.byte	0x04, 0x0a
        /*01d6*/ 	.short	(.L_10689 - .L_10688)
	.align		4
.L_10688:
        /*01d8*/ 	.word	index@(.nv.constant0._Z9cuda_gemmIiLi256ELi2ELi1ELi1024ELi32ELi32ELi32ELi0ELi1EEviiiPT_S1_S1_ii)
        /*01dc*/ 	.short	0x0380
        /*01de*/ 	.short	0x0030


	//----- nvinfo : EIATTR_SW_WAR
	.align		4
.L_10689:
        /*01e0*/ 	.byte	0x04, 0x36
        /*01e2*/ 	.short	(.L_10691 - .L_10690)
.L_10690:
        /*01e4*/ 	.word	0x00000008
.L_10691:


//--------------------- .nv.info._Z9cuda_gemmIiLi256ELi2ELi1ELi1024ELi32ELi32ELi32ELi0ELi0EEviiiPT_S1_S1_ii --------------------------
	.section	.nv.info._Z9cuda_gemmIiLi256ELi2ELi1ELi1024ELi32ELi32ELi32ELi0ELi0EEviiiPT_S1_S1_ii,"",@"SHT_CUDA_INFO"
	.sectionflags	@""
	.align	4


	//----- nvinfo : EIATTR_CUDA_API_VERSION
	.align		4
        /*0000*/ 	.byte	0x04, 0x37
        /*0002*/ 	.short	(.L_10693 - .L_10692)
.L_10692:
        /*0004*/ 	.word	0x00000082


	//----- nvinfo : EIATTR_KPARAM_INFO
	.align		4
.L_10693:
        /*0008*/ 	.byte	0x04, 0x17
        /*000a*/ 	.short	(.L_10695 - .L_10694)
.L_10694:
        /*000c*/ 	.word	0x00000000
        /*0010*/ 	.short	0x0007
        /*0012*/ 	.short	0x002c
        /*0014*/ 	.byte	0x00, 0xf0, 0x11, 0x00


	//----- nvinfo : EIATTR_KPARAM_INFO
	.align		4
.L_10695:
        /*0018*/ 	.byte	0x04, 0x17
        /*001a*/ 	.short	(.L_10697 - .L_10696)
.L_10696:
        /*001c*/ 	.word	0x00000000
        /*0020*/ 	.short	0x0006
        /*0022*/ 	.short	0x0028
        /*0024*/ 	.byte	0x00, 0xf0, 0x11, 0x00


	//----- nvinfo : EIATTR_KPARAM_INFO
	.align		4
.L_10697:
        /*0028*/ 	.byte	0x04, 0x17
        /*002a*/ 	.short	(.L_10699 - .L_10698)
.L_10698:
        /*002c*/ 	.word	0x00000000
        /*0030*/ 	.short	0x0005
        /*0032*/ 	.short	0x0020
        /*0034*/ 	.byte	0x00, 0xf5, 0x21, 0x00


	//----- nvinfo : EIATTR_KPARAM_INFO
	.align		4
.L_10699:
        /*0038*/ 	.byte	0x04, 0x17
        /*003a*/ 	.short	(.L_10701 - .L_10700)
.L_10700:
        /*003c*/ 	.word	0x00000000
        /*0040*/ 	.short	0x0004
        /*0042*/ 	.short	0x0018
        /*0044*/ 	.byte	0x00, 0xf5, 0x21, 0x00


	//----- nvinfo : EIATTR_KPARAM_INFO
	.align		4
.L_10701:
        /*0048*/ 	.byte	0x04, 0x17
        /*004a*/ 	.short	(.L_10703 - .L_10702)
.L_10702:
        /*004c*/ 	.word	0x00000000
        /*0050*/ 	.short	0x0003
        /*0052*/ 	.short	0x0010
        /*0054*/ 	.byte	0x00, 0xf5, 0x21, 0x00


	//----- nvinfo : EIATTR_KPARAM_INFO
	.align		4
.L_10703:
        /*0058*/ 	.byte	0x04, 0x17
        /*005a*/ 	.short	(.L_10705 - .L_10704)
.L_10704:
        /*005c*/ 	.word	0x00000000
        /*0060*/ 	.short	0x0002
        /*0062*/ 	.short	0x0008
        /*0064*/ 	.byte	0x00, 0xf0, 0x11, 0x00


	//----- nvinfo : EIATTR_KPARAM_INFO
	.align		4
.L_10705:
        /*0068*/ 	.byte	0x04, 0x17
        /*006a*/ 	.short	(.L_10707 - .L_10706)
.L_10706:
        /*006c*/ 	.word	0x00000000
        /*0070*/ 	.short	0x0001
        /*0072*/ 	.short	0x0004
        /*0074*/ 	.byte	0x00, 0xf0, 0x11, 0x00


	//----- nvinfo : EIATTR_KPARAM_INFO
	.align		4
.L_10707:
        /*0078*/ 	.byte	0x04, 0x17
        /*007a*/ 	.short	(.L_10709 - .L_10708)
.L_10708:
        /*007c*/ 	.word	0x00000000
        /*0080*/ 	.short	0x0000
        /*0082*/ 	.short	0x0000
        /*0084*/ 	.byte	0x00, 0xf0, 0x11, 0x00


	//----- nvinfo : EIATTR_SPARSE_MMA_MASK
	.align		4
.L_10709:
        /*0088*/ 	.byte	0x03, 0x50
        /*008a*/ 	.short	0x0000


	//----- nvinfo : EIATTR_MAXREG_COUNT
	.align		4
        /*008c*/ 	.byte	0x03, 0x1b
        /*008e*/ 	.short	0x00ff


	//----- nvinfo : EIATTR_NUM_BARRIERS
	.align		4
        /*0090*/ 	.byte	0x02, 0x4c
        /*0092*/ 	.byte	0x01
	.zero		1


	//----- nvinfo : EIATTR_MERCURY_ISA_VERSION
	.align		4
        /*0094*/ 	.byte	0x03, 0x5f
        /*0096*/ 	.short	0x0101


	//----- nvinfo : EIATTR_COOP_GROUP_MASK_REGIDS
	.align		4
        /*0098*/ 	.byte	0x04, 0x29
        /*009a*/ 	.short	(.L_10711 - .L_10710)


	//   ....[0]....
.L_10710:
        /*009c*/ 	.word	0xffffffff


	//   ....[1]....
        /*00a0*/ 	.word	0xffffffff


	//   ....[2]....
        /*00a4*/ 	.word	0xffffffff


	//   ....[3]....
        /*00a8*/ 	.word	0xffffffff


	//   ....[4]....
        /*00ac*/ 	.word	0xffffffff


	//   ....[5]....
        /*00b0*/ 	.word	0xffffffff


	//   ....[6]....
        /*00b4*/ 	.word	0xffffffff


	//   ....[7]....
        /*00b8*/ 	.word	0xffffffff


	//   ....[8]....
        /*00bc*/ 	.word	0xffffffff


	//   ....[9]....
        /*00c0*/ 	.word	0xffffffff


	//   ....[10]....
        /*00c4*/ 	.word	0xffffffff


	//   ....[11]....
        /*00c8*/ 	.word	0xffffffff


	//   ....[12]....
        /*00cc*/ 	.word	0xffffffff


	//   ....[13]....
        /*00d0*/ 	.word	0xffffffff


	//   ....[14]....
        /*00d4*/ 	.word	0xffffffff


	//   ....[15]....
        /*00d8*/ 	.word	0xffffffff


	//   ....[16]....
        /*00dc*/ 	.word	0xffffffff


	//   ....[17]....
        /*00e0*/ 	.word	0xffffffff


	//   ....[18]....
        /*00e4*/ 	.word	0xffffffff


	//   ....[19]....
        /*00e8*/ 	.word	0xffffffff


	//   ....[20]....
        /*00ec*/ 	.word	0xffffffff


	//   ....[21]....
        /*00f0*/ 	.word	0xffffffff


	//   ....[22]....
        /*00f4*/ 	.word	0xffffffff


	//   ....[23]....
        /*00f8*/ 	.word	0xffffffff


	//   ....[24]....
        /*00fc*/ 	.word	0xffffffff


	//   ....[25]....
        /*0100*/ 	.word	0xffffffff


	//   ....[26]....
        /*0104*/ 	.word	0xffffffff


	//   ....[27]....
        /*0108*/ 	.word	0xffffffff


	//   ....[28]....
        /*010c*/ 	.word	0xffffffff


	//   ....[29]....
        /*0110*/ 	.word	0xffffffff


	//   ....[30]....
        /*0114*/ 	.word	0xffffffff


	//   ....[31]....
        /*0118*/ 	.word	0xffffffff


	//   ....[32]....
        /*011c*/ 	.word	0xffffffff


	//   ....[33]....
        /*0120*/ 	.word	0xffffffff


	//   ....[34]....
        /*0124*/ 	.word	0xffffffff


	//   ....[35]....
        /*0128*/ 	.word	0xffffffff


	//   ....[36]....
        /*012c*/ 	.word	0xffffffff


	//   ....[37]....
        /*0130*/ 	.word	0xffffffff


	//   ....[38]....
        /*0134*/ 	.word	0xffffffff


	//   ....[39]....
        /*0138*/ 	.word	0xffffffff


	//   ....[40]....
        /*013c*/ 	.word	0xffffffff


	//   ....[41]....
        /*0140*/ 	.word	0xffffffff


	//   ....[42]....
        /*0144*/ 	.word	0xffffffff


	//   ....[43]....
        /*0148*/ 	.word	0xffffffff


	//   ....[44]....
        /*014c*/ 	.word	0xffffffff


	//   ....[45]....
        /*0150*/ 	.word	0xffffffff


	//   ....[46]....
        /*0154*/ 	.word	0xffffffff


	//   ....[47]....
        /*0158*/ 	.word	0xffffffff


	//   ....[48]....
        /*015c*/ 	.word	0xffffffff


	//   ....[49]....
        /*0160*/ 	.word	0x0500001c


	//   ....[50]....
        /*0164*/ 	.word	0x0500001c


	//   ....[51]....
        /*0168*/ 	.word	0x0500001c


	//   ....[52]....
        /*016c*/ 	.word	0x0500001c


	//   ....[53]....
        /*0170*/ 	.word	0x0500001c


	//   ....[54]....
        /*0174*/ 	.word	0x0500001c


	//   ....[55]....
        /*0178*/ 	.word	0x0500001c


	//   ....[56]....
        /*017c*/ 	.word	0x0500001c


	//   ....[57]....
        /*0180*/ 	.word	0x0500001c


	//   ....[58]....
        /*0184*/ 	.word	0x0500001c


	//   ....[59]....
        /*0188*/ 	.word	0x0500001c


	//   ....[60]....
        /*018c*/ 	.word	0x0500001c


	//   ....[61]....
        /*0190*/ 	.word	0x0500001c


	//   ....[62]....
        /*0194*/ 	.word	0x0500001c


	//   ....[63]....
        /*0198*/ 	.word	0x0500001c


	//   ....[64]....
        /*019c*/ 	.word	0x0500001c


	//   ....[65]....
        /*01a0*/ 	.word	0x0500001c


	//   ....[66]....
        /*01a4*/ 	.word	0x0500001c


	//   ....[67]....
        /*01a8*/ 	.word	0x0500001c


	//   ....[68]....
        /*01ac*/ 	.word	0x0500001c


	//   ....[69]....
        /*01b0*/ 	.word	0x0500001c


	//   ....[70]....
        /*01b4*/ 	.word	0x0500001c


	//   ....[71]....
        /*01b8*/ 	.word	0x0500001c


	//   ....[72]....
        /*01bc*/ 	.word	0x0500001c


	//   ....[73]....
        /*01c0*/ 	.word	0x0500001c


	//   ....[74]....
        /*01c4*/ 	.word	0x0500001c


	//   ....[75]....
        /*01c8*/ 	.word	0x0500001c


	//   ....[76]....
        /*01cc*/ 	.word	0x0500001c


	//   ....[77]....
        /*01d0*/ 	.word	0x0500001c


	//   ....[78]....
        /*01d4*/ 	.word	0x0500001c


	//   ....[79]....
        /*01d8*/ 	.word	0x0500001c


	//   ....[80]....
        /*01dc*/ 	.word	0x0500001c


	//   ....[81]....
        /*01e0*/ 	.word	0x0500001c


	//   ....[82]....
        /*01e4*/ 	.word	0x0500001c


	//   ....[83]....
        /*01e8*/ 	.word	0x0500001c


	//   ....[84]....
        /*01ec*/ 	.word	0x0500001c


	//   ....[85]....
        /*01f0*/ 	.word	0x0500001c


	//   ....[86]....
        /*01f4*/ 	.word	0x0500001c


	//   ....[87]....
        /*01f8*/ 	.word	0x0500001c


	//   ....[88]....
        /*01fc*/ 	.word	0x0500001c


	//   ....[89]....
        /*0200*/ 	.word	0x0500001c


	//   ....[90]....
        /*0204*/ 	.word	0x0500001c


	//   ....[91]....
        /*0208*/ 	.word	0x0500001c


	//   ....[92]....
        /*020c*/ 	.word	0x0500001c


	//   ....[93]....
        /*0210*/ 	.word	0x0500001c


	//   ....[94]....
        /*0214*/ 	.word	0x0500001c


	//   ....[95]....
        /*0218*/ 	.word	0x0500001c


	//   ....[96]....
        /*021c*/ 	.word	0x0500001c


	//----- nvinfo : EIATTR_COOP_GROUP_INSTR_OFFSETS
	.align		4
.L_10711:
        /*0220*/ 	.byte	0x04, 0x28
        /*0222*/ 	.short	(.L_10713 - .L_10712)


	//   ....[0]....
.L_10712:
        /*0224*/ 	.word	0x000023c0


	//   ....[1]....
        /*0228*/ 	.word	0x00002410


	//   ....[2]....
        /*022c*/ 	.word	0x00002460


	//   ....[3]....
        /*0230*/ 	.word	0x000024b0


	//   ....[4]....
        /*0234*/ 	.word	0x00002500


	//   ....[5]....
        /*0238*/ 	.word	0x00002570


	//   ....[6]....
        /*023c*/ 	.word	0x000025d0


	//   ....[7]....
        /*0240*/ 	.word	0x00002630


	//   ....[8]....
        /*0244*/ 	.word	0x00002690


	//   ....[9]....
        /*0248*/ 	.word	0x000026f0


	//   ....[10]....
        /*024c*/ 	.word	0x00002750


	//   ....[11]....
        /*0250*/ 	.word	0x000027b0


	//   ....[12]....
        /*0254*/ 	.word	0x00002810


	//   ....[13]....
        /*0258*/ 	.word	0x00002870


	//   ....[14]....
        /*025c*/ 	.word	0x000028d0


	//   ....[15]....
        /*0260*/ 	.word	0x00002930


	//   ....[16]....
        /*0264*/ 	.word	0x00003720


	//   ....[17]....
        /*0268*/ 	.word	0x00003770


	//   ....[18]....
        /*026c*/ 	.word	0x000037c0


	//   ....[19]....
        /*0270*/ 	.word	0x00003810


	//   ....[20]....
        /*0274*/ 	.word	0x00003860


	//   ....[21]....
        /*0278*/ 	.word	0x000038d0


	//   ....[22]....
        /*027c*/ 	.word	0x00003930


	//   ....[23]....
        /*0280*/ 	.word	0x00003990


	//   ....[24]....
        /*0284*/ 	.word	0x000039f0


	//   ....[25]....
        /*0288*/ 	.word	0x00003a50


	//   ....[26]....
        /*028c*/ 	.word	0x00003ab0


	//   ....[27]....
        /*0290*/ 	.word	0x00003b10


	//   ....[28]....
        /*0294*/ 	.word	0x00003b70


	//   ....[29]....
        /*0298*/ 	.word	0x00003bd0


	//   ....[30]....
        /*029c*/ 	.word	0x00003c30


	//   ....[31]....
        /*02a0*/ 	.word	0x00003c90


	//   ....[32]....
        /*02a4*/ 	.word	0x00004a60


	//   ....[33]....
        /*02a8*/ 	.word	0x00004ab0


	//   ....[34]....
        /*02ac*/ 	.word	0x00004b00


	//   ....[35]....
        /*02b0*/ 	.word	0x00004b50


	//   ....[36]....
        /*02b4*/ 	.word	0x00004bc0


	//   ....[37]....
        /*02b8*/ 	.word	0x00004c20


	//   ....[38]....
        /*02bc*/ 	.word	0x00004c80


	//   ....[39]....
        /*02c0*/ 	.word	0x00004ce0


	//   ....[40]....
        /*02c4*/ 	.word	0x00004d40


	//   ....[41]....
        /*02c8*/ 	.word	0x00004da0


	//   ....[42]....
        /*02cc*/ 	.word	0x00004e00


	//   ....[43]....
        /*02d0*/ 	.word	0x00004e60


	//   ....[44]....
        /*02d4*/ 	.word	0x00004ec0


	//   ....[45]....
        /*02d8*/ 	.word	0x00004f20


	//   ....[46]....
        /*02dc*/ 	.word	0x00004f80


	//   ....[47]....
        /*02e0*/ 	.word	0x00004fe0


	//   ....[48]....
        /*02e4*/ 	.word	0x00005040


	//   ....[49]....
        /*02e8*/ 	.word	0x00006120


	//   ....[50]....
        /*02ec*/ 	.word	0x000061a0


	//   ....[51]....
        /*02f0*/ 	.word	0x00006220


	//   ....[52]....
        /*02f4*/ 	.word	0x000062a0


	//   ....[53]....
        /*02f8*/ 	.word	0x00006320


	//   ....[54]....
        /*02fc*/ 	.word	0x000063a0


	//   ....[55]....
        /*0300*/ 	.word	0x00006420


	//   ....[56]....
        /*0304*/ 	.word	0x000064a0


	//   ....[57]....
        /*0308*/ 	.word	0x00006520


	//   ....[58]....
        /*030c*/ 	.word	0x000065a0


	//   ....[59]....
        /*0310*/ 	.word	0x00006620


	//   ....[60]....
        /*0314*/ 	.word	0x000066a0


	//   ....[61]....
        /*0318*/ 	.word	0x00006720


	//   ....[62]....
        /*031c*/ 	.word	0x000067a0


	//   ....[63]....
        /*0320*/ 	.word	0x00006820


	//   ....[64]....
        /*0324*/ 	.word	0x000068a0


	//   ....[65]....
        /*0328*/ 	.word	0x00006920


	//   ....[66]....
        /*032c*/ 	.word	0x000069a0


	//   ....[67]....
        /*0330*/ 	.word	0x00006a20


	//   ....[68]....
        /*0334*/ 	.word	0x00006aa0


	//   ....[69]....
        /*0338*/ 	.word	0x00006b20


	//   ....[70]....
        /*033c*/ 	.word	0x00006ba0


	//   ....[71]....
        /*0340*/ 	.word	0x00006c20


	//   ....[72]....
        /*0344*/ 	.word	0x00006ca0


	//   ....[73]....
        /*0348*/ 	.word	0x00006d20


	//   ....[74]....
        /*034c*/ 	.word	0x00006da0


	//   ....[75]....
        /*0350*/ 	.word	0x00006e20


	//   ....[76]....
        /*0354*/ 	.word	0x00006ea0


	//   ....[77]....
        /*0358*/ 	.word	0x00006f20


	//   ....[78]....
        /*035c*/ 	.word	0x00006fa0


	//   ....[79]....
        /*0360*/ 	.word	0x00007020


	//   ....[80]....
        /*0364*/ 	.word	0x000070a0


	//   ....[81]....
        /*0368*/ 	.word	0x00007110


	//   ....[82]....
        /*036c*/ 	.word	0x00007190


	//   ....[83]....
        /*0370*/ 	.word	0x00007210


	//   ....[84]....
        /*0374*/ 	.word	0x00007290


	//   ....[85]....
        /*0378*/ 	.word	0x00007310


	//   ....[86]....
        /*037c*/ 	.word	0x00007390


	//   ....[87]....
        /*0380*/ 	.word	0x00007410


	//   ....[88]....
        /*0384*/ 	.word	0x00007490


	//   ....[89]....
        /*0388*/ 	.word	0x00007510


	//   ....[90]....
        /*038c*/ 	.word	0x00007590


	//   ....[91]....
        /*0390*/ 	.word	0x00007610


	//   ....[92]....
        /*0394*/ 	.word	0x00007690


	//   ....[93]....
        /*0398*/ 	.word	0x00007710


	//   ....[94]....
        /*039c*/ 	.word	0x00007790


	//   ....[95]....
        /*03a0*/ 	.word	0x00007810


	//   ....[96]....
        /*03a4*/ 	.word	0x00007890


	//----- nvinfo : EIATTR_VRC_CTA_INIT_COUNT
	.align		4
.L_10713:
        /*03a8*/ 	.byte	0x02, 0x4a
	.zero		1
	.zero		1


	//----- nvinfo : EIATTR_EXIT_INSTR_OFFSETS
	.align		4
        /*03ac*/ 	.byte	0x04, 0x1c
        /*03ae*/ 	.short	(.L_10715 - .L_10714)


	//   ....[0]....
.L_10714:
        /*03b0*/ 	.word	0x00000900


	//   ....[1]....
        /*03b4*/ 	.word	0x000060d0


	//----- nvinfo : EIATTR_MAX_THREADS
	.align		4
.L_10715:
        /*03b8*/ 	.byte	0x04, 0x05
        /*03ba*/ 	.short	(.L_10717 - .L_10716)
.L_10716:
        /*03bc*/ 	.word	0x00000100
        /*03c0*/ 	.word	0x00000001
        /*03c4*/ 	.word	0x00000001


	//----- nvinfo : EIATTR_CRS_STACK_SIZE
	.align		4
.L_10717:
        /*03c8*/ 	.byte	0x04, 0x1e
        /*03ca*/ 	.short	(.L_10719 - .L_10718)
.L_10718:
        /*03cc*/ 	.word	0x00000000


	//----- nvinfo : EIATTR_CBANK_PARAM_SIZE
	.align		4
.L_10719:
        /*03d0*/ 	.byte	0x03, 0x19
        /*03d2*/ 	.short	0x0030


	//----- nvinfo : EIATTR_PARAM_CBANK
	.align		4
        /*03d4*/ 	.byte	0x04, 0x0a
        /*03d6*/ 	.short	(.L_10721 - .L_10720)
	.align		4
.L_10720:
        /*03d8*/ 	.word	index@(.nv.constant0._Z9cuda_gemmIiLi256ELi2ELi1ELi1024ELi32ELi32ELi32ELi0ELi0EEviiiPT_S1_S1_ii)
        /*03dc*/ 	.short	0x0380
        /*03de*/ 	.short	0x0030


	//----- nvinfo : EIATTR_SW_WAR
	.align		4
.L_10721:
        /*03e0*/ 	.byte	0x04, 0x36
        /*03e2*/ 	.short	(.L_10723 - .L_10722)
.L_10722:
        /*03e4*/ 	.word	0x00000008
.L_10723:


//--------------------- .nv.info._Z9cuda_gemmIiLi256ELi2ELi1ELi1024ELi16ELi16ELi32ELi1ELi1EEviiiPT_S1_S1_ii --------------------------
	.section	.nv.info._Z9cuda_gemmIiLi256ELi2ELi1ELi1024ELi16ELi16ELi32ELi1ELi1EEviiiPT_S1_S1_ii,"",@"SHT_CUDA_INFO"
	.sectionflags	@""
	.align	4


	//----- nvinfo : EIATTR_CUDA_API_VERSION
	.align		4
        /*0000*/ 	.byte	0x04, 0x37
        /*0002*/ 	.short	(.L_10725 - .L_10724)
.L_10724:
        /*0004*/ 	.word	0x00000082


	//----- nvinfo : EIATTR_KPARAM_INFO
	.align		4
.L_10725:
        /*0008*/ 	.byte	0x04, 0x17
        /*000a*/ 	.short	(.L_10727 - .L_10726)
.L_10726:
        /*000c*/ 	.word	0x00000000
        /*0010*/ 	.short	0x0007
        /*0012*/ 	.short	0x002c
        /*0014*/ 	.byte	0x00, 0xf0, 0x11, 0x00


	//----- nvinfo : EIATTR_KPARAM_INFO
	.align		4
.L_10727:
        /*0018*/ 	.byte	0x04, 0x17
        /*001a*/ 	.short	(.L_10729 - .L_10728)
.L_10728:
        /*001c*/ 	.word	0x00000000
        /*0020*/ 	.short	0x0006
        /*0022*/ 	.short	0x0028
        /*0024*/ 	.byte	0x00, 0xf0, 0x11, 0x00


	//----- nvinfo : EIATTR_KPARAM_INFO
	.align		4
.L_10729:
        /*0028*/ 	.byte	0x04, 0x17
        /*002a*/ 	.short	(.L_10731 - .L_10730)
.L_10730:
        /*002c*/ 	.word	0x00000000
        /*0030*/ 	.short	0x0005
        /*0032*/ 	.short	0x0020
        /*0034*/ 	.byte	0x00, 0xf5, 0x21, 0x00


	//----- nvinfo : EIATTR_KPARAM_INFO
	.align		4
.L_10731:
        /*0038*/ 	.byte	0x04, 0x17
        /*003a*/ 	.short	(.L_10733 - .L_10732)
.L_10732:
        /*003c*/ 	.word	0x00000000
        /*0040*/ 	.short	0x0004
        /*0042*/ 	.short	0x0018
        /*0044*/ 	.byte	0x00, 0xf5, 0x21, 0x00


	//----- nvinfo : EIATTR_KPARAM_INFO
	.align		4
.L_10733:
        /*0048*/ 	.byte	0x04, 0x17
        /*004a*/ 	.short	(.L_10735 - .L_10734)
.L_10734:
        /*004c*/ 	.word	0x00000000
        /*0050*/ 	.short	0x0003
        /*0052*/ 	.short	0x0010
        /*0054*/ 	.byte	0x00, 0xf5, 0x21, 0x00


	//----- nvinfo : EIATTR_KPARAM_INFO
	.align		4
.L_10735:
        /*0058*/ 	.byte	0x04, 0x17
        /*005a*/ 	.short	(.L_10737 - .L_10736)
.L_10736:
        /*005c*/ 	.word	0x00000000
        /*0060*/ 	.short	0x0002
        /*0062*/ 	.short	0x0008
        /*0064*/ 	.byte	0x00, 0xf0, 0x11, 0x00


	//----- nvinfo : EIATTR_KPARAM_INFO
	.align		4
.L_10737:
        /*0068*/ 	.byte	0x04, 0x17
        /*006a*/ 	.short	(.L_10739 - .L_10738)
.L_10738:
        /*006c*/ 	.word	0x00000000
        /*0070*/ 	.short	0x0001
        /*0072*/ 	.short	0x0004
        /*0074*/ 	.byte	0x00, 0xf0, 0x11, 0x00


	//----- nvinfo : EIATTR_KPARAM_INFO
	.align		4
.L_10739:
        /*0078*/ 	.byte	0x04, 0x17
        /*007a*/ 	.short	(.L_10741 - .L_10740)
.L_10740:
        /*007c*/ 	.word	0x00000000
        /*0080*/ 	.short	0x0000
        /*0082*/ 	.short	0x0000
        /*0084*/ 	.byte	0x00, 0xf0, 0x11, 0x00


	//----- nvinfo : EIATTR_SPARSE_MMA_MASK
	.align		4
.L_10741:
        /*0088*/ 	.byte	0x03, 0x50
        /*008a*/ 	.short	0x0000


	//----- nvinfo : EIATTR_MAXREG_COUNT
	.align		4
        /*008c*/ 	.byte	0x03, 0x1b
        /*008e*/ 	.short	0x00ff


	//----- nvinfo : EIATTR_NUM_BARRIERS
	.align		4
        /*0090*/ 	.byte	0x02, 0x4c
        /*0092*/ 	.byte	0x01
	.zero		1


	//----- nvinfo : EIATTR_MERCURY_ISA_VERSION
	.align		4
        /*0094*/ 	.byte	0x03, 0x5f
        /*0096*/ 	.short	0x0101


	//----- nvinfo : EIATTR_COOP_GROUP_MASK_REGIDS
	.align		4
        /*0098*/ 	.byte	0x04, 0x29
        /*009a*/ 	.short	(.L_10743 - .L_10742)


	//   ....[0]....
.L_10742:
        /*009c*/ 	.word	0xffffffff


	//   ....[1]....
        /*00a0*/ 	.word	0xffffffff


	//   ....[2]....
        /*00a4*/ 	.word	0xffffffff


	//   ....[3]....
        /*00a8*/ 	.word	0xffffffff


	//   ....[4]....
        /*00ac*/ 	.word	0xffffffff


	//   ....[5]....
        /*00b0*/ 	.word	0xffffffff


	//   ....[6]....
        /*00b4*/ 	.word	0xffffffff


	//   ....[7]....
        /*00b8*/ 	.word	0xffffffff


	//   ....[8]....
        /*00bc*/ 	.word	0xffffffff


	//   ....[9]....
        /*00c0*/ 	.word	0xffffffff


	//   ....[10]....
        /*00c4*/ 	.word	0xffffffff


	//   ....[11]....
        /*00c8*/ 	.word	0xffffffff


	//   ....[12]....
        /*00cc*/ 	.word	0xffffffff


	//   ....[13]....
        /*00d0*/ 	.word	0xffffffff


	//   ....[14]....
        /*00d4*/ 	.word	0xffffffff


	//   ....[15]....
        /*00d8*/ 	.word	0xffffffff


	//   ....[16]....
        /*00dc*/ 	.word	0x05000033


	//   ....[17]....
        /*00e0*/ 	.word	0x05000033


	//   ....[18]....
        /*00e4*/ 	.word	0x05000033


	//   ....[19]....
        /*00e8*/ 	.word	0x05000033


	//   ....[20]....
        /*00ec*/ 	.word	0x05000033


	//   ....[21]....
        /*00f0*/ 	.word	0x05000033


	//   ....[22]....
        /*00f4*/ 	.word	0x05000033


	//   ....[23]....
        /*00f8*/ 	.word	0x05000033


	//   ....[24]....
        /*00fc*/ 	.word	0x05000033


	//   ....[25]....
        /*0100*/ 	.word	0x05000033


	//   ....[26]....
        /*0104*/ 	.word	0x05000033


	//   ....[27]....
        /*0108*/ 	.word	0x05000033


	//   ....[28]....
        /*010c*/ 	.word	0x05000033


	//   ....[29]....
        /*0110*/ 	.word	0x05000033


	//   ....[30]....
        /*0114*/ 	.word	0x05000033


	//   ....[31]....
        /*0118*/ 	.word	0x05000033


	//----- nvinfo : EIATTR_COOP_GROUP_INSTR_OFFSETS
	.align		4
.L_10743:
        /*011c*/ 	.byte	0x04, 0x28
        /*011e*/ 	.short	(.L_10745 - .L_10744)


	//   ....[0]....
.L_10744:
        /*0120*/ 	.word	0x00001470


	//   ....[1]....
        /*0124*/ 	.word	0x00001480


	//   ....[2]....
        /*0128*/ 	.word	0x000014b0


	//   ....[3]....
        /*012c*/ 	.word	0x000014d0


	//   ....[4]....
        /*0130*/ 	.word	0x000014f0


	//   ....[5]....
        /*0134*/ 	.word	0x00001510


	//   ....[6]....
        /*0138*/ 	.word	0x00001530


	//   ....[7]....
        /*013c*/ 	.word	0x00001550


	//   ....[8]....
        /*0140*/ 	.word	0x00001570


	//   ....[9]....
        /*0144*/ 	.word	0x00001590


	//   ....[10]....
        /*0148*/ 	.word	0x000015b0


	//   ....[11]....
        /*014c*/ 	.word	0x000015d0


	//   ....[12]....
        /*0150*/ 	.word	0x000015f0


	//   ....[13]....
        /*0154*/ 	.word	0x00001610


	//   ....[14]....
        /*0158*/ 	.word	0x00001630


	//   ....[15]....
        /*015c*/ 	.word	0x00001650


	//   ....[16]....
        /*0160*/ 	.word	0x00001ac0


	//   ....[17]....
        /*0164*/ 	.word	0x00001b40


	//   ....[18]....
        /*0168*/ 	.word	0x00001ba0


	//   ....[19]....
        /*016c*/ 	.word	0x00001bf0


	//   ....[20]....
        /*0170*/ 	.word	0x00001c40


	//   ....[21]....
        /*0174*/ 	.word	0x00001c90


	//   ....[22]....
        /*0178*/ 	.word	0x00001ce0


	//   ....[23]....
        /*017c*/ 	.word	0x00001d30


	//   ....[24]....
        /*0180*/ 	.word	0x00001d80


	//   ....[25]....
        /*0184*/ 	.word	0x00001dd0


	//   ....[26]....
        /*0188*/ 	.word	0x00001e20


	//   ....[27]....
        /*018c*/ 	.word	0x00001e70


	//   ....[28]....
        /*0190*/ 	.word	0x00001ec0


	//   ....[29]....
        /*0194*/ 	.word	0x00001f10


	//   ....[30]....
        /*0198*/ 	.word	0x00001f60


	//   ....[31]....
        /*019c*/ 	.word	0x00001fb0


	//----- nvinfo : EIATTR_VRC_CTA_INIT_COUNT
	.align		4
.L_10745:
        /*01a0*/ 	.byte	0x02, 0x4a
	.zero		1
	.zero		1


	//----- nvinfo : EIATTR_EXIT_INSTR_OFFSETS
	.align		4
        /*01a4*/ 	.byte	0x04, 0x1c
        /*01a6*/ 	.short	(.L_10747 - .L_10746)


	//   ....[0]....
.L_10746:
        /*01a8*/ 	.word	0x00000680


	//   ....[1]....
        /*01ac*/ 	.word	0x00001a60


	//----- nvinfo : EIATTR_MAX_THREADS
	.align		4
.L_10747:
        /*01b0*/ 	.byte	0x04, 0x05
        /*01b2*/ 	.short	(.L_10749 - .L_10748)
.L_10748:
        /*01b4*/ 	.word	0x00000100
        /*01b8*/ 	.word	0x00000001
        /*01bc*/ 	.word	0x00000001


	//----- nvinfo : EIATTR_CRS_STACK_SIZE
	.align		4
.L_10749:
        /*01c0*/ 	.byte	0x04, 0x1e
        /*01c2*/ 	.short	(.L_10751 - .L_10750)
.L_10750:
        /*01c4*/ 	.word	0x00000000


	//----- nvinfo : EIATTR_CBANK_PARAM_SIZE
	.align		4
.L_10751:
        /*01c8*/ 	.byte	0x03, 0x19
        /*01ca*/ 	.short	0x0030


	//----- nvinfo : EIATTR_PARAM_CBANK
	.align		4
        /*01cc*/ 	.byte	0x04, 0x0a
        /*01ce*/ 	.short	(.L_10753 - .L_10752)
	.align		4
.L_10752:
        /*01d0*/ 	.word	index@(.nv.constant0._Z9cuda_gemmIiLi256ELi2ELi1ELi1024ELi16ELi16ELi32ELi1ELi1EEviiiPT_S1_S1_ii)
        /*01d4*/ 	.short	0x0380
        /*01d6*/ 	.short	0x0030


	//----- nvinfo : EIATTR_SW_WAR
	.align		4
.L_10753:
        /*01d8*/ 	.byte	0x04, 0x36
        /*01da*/ 	.short	(.L_10755 - .L_10754)
.L_10754:
        /*01dc*/ 	.word	0x00000008
.L_10755:


//--------------------- .nv.info._Z9cuda_gemmIiLi256ELi2ELi1ELi1024ELi16ELi16ELi32ELi1ELi0EEviiiPT_S1_S1_ii --------------------------
	.section	.nv.info._Z9cuda_gemmIiLi256ELi2ELi1ELi1024ELi16ELi16ELi32ELi1ELi0EEviiiPT_S1_S1_ii,"",@"SHT_CUDA_INFO"
	.sectionflags	@""
	.align	4


	//----- nvinfo : EIATTR_CUDA_API_VERSION
	.align		4
        /*0000*/ 	.byte	0x04, 0x37
        /*0002*/ 	.short	(.L_10757 - .L_10756)
.L_10756:
        /*0004*/ 	.word	0x00000082


	//----- nvinfo : EIATTR_KPARAM_INFO
	.align		4
.L_10757:
        /*0008*/ 	.byte	0x04, 0x17
        /*000a*/ 	.short	(.L_10759 - .L_10758)
.L_10758:
        /*000c*/ 	.word	0x00000000
        /*0010*/ 	.short	0x0007
        /*0012*/ 	.short	0x002c
        /*0014*/ 	.byte	0x00, 0xf0, 0x11, 0x00


	//----- nvinfo : EIATTR_KPARAM_INFO
	.align		4
.L_10759:
        /*0018*/ 	.byte	0x04, 0x17
        /*001a*/ 	.short	(.L_10761 - .L_10760)
.L_10760:
        /*001c*/ 	.word	0x00000000
        /*0020*/ 	.short	0x0006
        /*0022*/ 	.short	0x0028
        /*0024*/ 	.byte	0x00, 0xf0, 0x11, 0x00


	//----- nvinfo : EIATTR_KPARAM_INFO
	.align		4
.L_10761:
        /*0028*/ 	.byte	0x04, 0x17
        /*002a*/ 	.short	(.L_10763 - .L_10762)
.L_10762:
        /*002c*/ 	.word	0x00000000
        /*0030*/ 	.short	0x0005
        /*0032*/ 	.short	0x0020
        /*0034*/ 	.byte	0x00, 0xf5, 0x21, 0x00


	//----- nvinfo : EIATTR_KPARAM_INFO
	.align		4
.L_10763:
        /*0038*/ 	.byte	0x04, 0x17
        /*003a*/ 	.short	(.L_10765 - .L_10764)
.L_10764:
        /*003c*/ 	.word	0x00000000
        /*0040*/ 	.short	0x0004
        /*0042*/ 	.short	0x0018
        /*0044*/ 	.byte	0x00, 0xf5, 0x21, 0x00


	//----- nvinfo : EIATTR_KPARAM_INFO
	.align		4
.L_10765:
        /*0048*/ 	.byte	0x04, 0x17
        /*004a*/ 	.short	(.L_10767 - .L_10766)
.L_10766:
        /*004c*/ 	.word	0x00000000
        /*0050*/ 	.short	0x0003
        /*0052*/ 	.short	0x0010
        /*0054*/ 	.byte	0x00, 0xf5, 0x21, 0x00


	//----- nvinfo : EIATTR_KPARAM_INFO
	.align		4
.L_10767:
        /*0058*/ 	.byte	0x04, 0x17
        /*005a*/ 	.short	(.L_10769 - .L_10768)
.L_10768:
        /*005c*/ 	.word	0x00000000
        /*0060*/ 	.short	0x0002
        /*0062*/ 	.short	0x0008
        /*0064*/ 	.byte	0x00, 0xf0, 0x11, 0x00


	//----- nvinfo : EIATTR_KPARAM_INFO
	.align		4
.L_10769:
        /*0068*/ 	.byte	0x04, 0x17
        /*006a*/ 	.short	(.L_10771 - .L_10770)
.L_10770:
        /*006c*/ 	.word	0x00000000
        /*0070*/ 	.short	0x0001
        /*0072*/ 	.short	0x0004
        /*0074*/ 	.byte	0x00, 0xf0, 0x11, 0x00


	//----- nvinfo : EIATTR_KPARAM_INFO
	.align		4
.L_10771:
        /*0078*/ 	.byte	0x04, 0x17
        /*007a*/ 	.short	(.L_10773 - .L_10772)
.L_10772:
        /*007c*/ 	.word	0x00000000
        /*0080*/ 	.short	0x0000
        /*0082*/ 	.short	0x0000
        /*0084*/ 	.byte	0x00, 0xf0, 0x11, 0x00


	//----- nvinfo : EIATTR_SPARSE_MMA_MASK
	.align		4
.L_10773:
        /*0088*/ 	.byte	0x03, 0x50
        /*008a*/ 	.short	0x0000


	//----- nvinfo : EIATTR_MAXREG_COUNT
	.align		4
        /*008c*/ 	.byte	0x03, 0x1b
        /*008e*/ 	.short	0x00ff


	//----- nvinfo : EIATTR_NUM_BARRIERS
	.align		4
        /*0090*/ 	.byte	0x02, 0x4c
        /*0092*/ 	.byte	0x01
	.zero		1


	//----- nvinfo : EIATTR_MERCURY_ISA_VERSION
	.align		4
        /*0094*/ 	.byte	0x03, 0x5f
        /*0096*/ 	.short	0x0101


	//----- nvinfo : EIATTR_COOP_GROUP_MASK_REGIDS
	.align		4
        /*0098*/ 	.byte	0x04, 0x29
        /*009a*/ 	.short	(.L_10775 - .L_10774)


	//   ....[0]....
.L_10774:
        /*009c*/ 	.word	0xffffffff


	//   ....[1]....
        /*00a0*/ 	.word	0xffffffff


	//   ....[2]....
        /*00a4*/ 	.word	0xffffffff


	//   ....[3]....
        /*00a8*/ 	.word	0xffffffff


	//   ....[4]....
        /*00ac*/ 	.word	0xffffffff


	//   ....[5]....
        /*00b0*/ 	.word	0xffffffff


	//   ....[6]....
        /*00b4*/ 	.word	0xffffffff


	//   ....[7]....
        /*00b8*/ 	.word	0xffffffff


	//   ....[8]....
        /*00bc*/ 	.word	0xffffffff


	//   ....[9]....
        /*00c0*/ 	.word	0xffffffff


	//   ....[10]....
        /*00c4*/ 	.word	0xffffffff


	//   ....[11]....
        /*00c8*/ 	.word	0xffffffff


	//   ....[12]....
        /*00cc*/ 	.word	0xffffffff


	//   ....[13]....
        /*00d0*/ 	.word	0xffffffff


	//   ....[14]....
        /*00d4*/ 	.word	0xffffffff


	//   ....[15]....
        /*00d8*/ 	.word	0xffffffff


	//   ....[16]....
        /*00dc*/ 	.word	0xffffffff


	//   ....[17]....
        /*00e0*/ 	.word	0xffffffff


	//   ....[18]....
        /*00e4*/ 	.word	0xffffffff


	//   ....[19]....
        /*00e8*/ 	.word	0xffffffff


	//   ....[20]....
        /*00ec*/ 	.word	0xffffffff


	//   ....[21]....
        /*00f0*/ 	.word	0xffffffff


	//   ....[22]....
        /*00f4*/ 	.word	0xffffffff


	//   ....[23]....
        /*00f8*/ 	.word	0xffffffff


	//   ....[24]....
        /*00fc*/ 	.word	0xffffffff


	//   ....[25]....
        /*0100*/ 	.word	0xffffffff


	//   ....[26]....
        /*0104*/ 	.word	0xffffffff


	//   ....[27]....
        /*0108*/ 	.word	0xffffffff


	//   ....[28]....
        /*010c*/ 	.word	0xffffffff


	//   ....[29]....
        /*0110*/ 	.word	0xffffffff


	//   ....[30]....
        /*0114*/ 	.word	0xffffffff


	//   ....[31]....
        /*0118*/ 	.word	0xffffffff


	//   ....[32]....
        /*011c*/ 	.word	0xffffffff


	//   ....[33]....
        /*0120*/ 	.word	0xffffffff


	//   ....[34]....
        /*0124*/ 	.word	0xffffffff


	//   ....[35]....
        /*0128*/ 	.word	0xffffffff


	//   ....[36]....
        /*012c*/ 	.word	0xffffffff


	//   ....[37]....
        /*0130*/ 	.word	0xffffffff


	//   ....[38]....
        /*0134*/ 	.word	0xffffffff


	//   ....[39]....
        /*0138*/ 	.word	0xffffffff


	//   ....[40]....
        /*013c*/ 	.word	0xffffffff


	//   ....[41]....
        /*0140*/ 	.word	0xffffffff


	//   ....[42]....
        /*0144*/ 	.word	0xffffffff


	//   ....[43]....
        /*0148*/ 	.word	0xffffffff


	//   ....[44]....
        /*014c*/ 	.word	0xffffffff


	//   ....[45]....
        /*0150*/ 	.word	0xffffffff


	//   ....[46]....
        /*0154*/ 	.word	0xffffffff


	//   ....[47]....
        /*0158*/ 	.word	0xffffffff


	//   ....[48]....
        /*015c*/ 	.word	0xffffffff


	//   ....[49]....
        /*0160*/ 	.word	0x0500001c


	//   ....[50]....
        /*0164*/ 	.word	0x0500001c


	//   ....[51]....
        /*0168*/ 	.word	0x0500001c


	//   ....[52]....
        /*016c*/ 	.word	0x0500001c


	//   ....[53]....
        /*0170*/ 	.word	0x0500001c


	//   ....[54]....
        /*0174*/ 	.word	0x0500001c


	//   ....[55]....
        /*0178*/ 	.word	0x0500001c


	//   ....[56]....
        /*017c*/ 	.word	0x0500001c


	//   ....[57]....
        /*0180*/ 	.word	0x0500001c


	//   ....[58]....
        /*0184*/ 	.word	0x0500001c


	//   ....[59]....
        /*0188*/ 	.word	0x0500001c


	//   ....[60]....
        /*018c*/ 	.word	0x0500001c


	//   ....[61]....
        /*0190*/ 	.word	0x0500001c


	//   ....[62]....
        /*0194*/ 	.word	0x0500001c


	//   ....[63]....
        /*0198*/ 	.word	0x0500001c


	//   ....[64]....
        /*019c*/ 	.word	0x0500001c


	//   ....[65]....
        /*01a0*/ 	.word	0x0500001c


	//   ....[66]....
        /*01a4*/ 	.word	0x0500001c


	//   ....[67]....
        /*01a8*/ 	.word	0x0500001c


	//   ....[68]....
        /*01ac*/ 	.word	0x0500001c


	//   ....[69]....
        /*01b0*/ 	.word	0x0500001c


	//   ....[70]....
        /*01b4*/ 	.word	0x0500001c


	//   ....[71]....
        /*01b8*/ 	.word	0x0500001c


	//   ....[72]....
        /*01bc*/ 	.word	0x0500001c


	//   ....[73]....
        /*01c0*/ 	.word	0x0500001c


	//   ....[74]....
        /*01c4*/ 	.word	0x0500001c


	//   ....[75]....
        /*01c8*/ 	.word	0x0500001c


	//   ....[76]....
        /*01cc*/ 	.word	0x0500001c


	//   ....[77]....
        /*01d0*/ 	.word	0x0500001c


	//   ....[78]....
        /*01d4*/ 	.word	0x0500001c


	//   ....[79]....
        /*01d8*/ 	.word	0x0500001c


	//   ....[80]....
        /*01dc*/ 	.word	0x0500001c


	//   ....[81]....
        /*01e0*/ 	.word	0x0500001c


	//   ....[82]....
        /*01e4*/ 	.word	0x0500001c


	//   ....[83]....
        /*01e8*/ 	.word	0x0500001c


	//   ....[84]....
        /*01ec*/ 	.word	0x0500001c


	//   ....[85]....
        /*01f0*/ 	.word	0x0500001c


	//   ....[86]....
        /*01f4*/ 	.word	0x0500001c


	//   ....[87]....
        /*01f8*/ 	.word	0x0500001c


	//   ....[88]....
        /*01fc*/ 	.word	0x0500001c


	//   ....[89]....
        /*0200*/ 	.word	0x0500001c


	//   ....[90]....
        /*0204*/ 	.word	0x0500001c


	//   ....[91]....
        /*0208*/ 	.word	0x0500001c


	//   ....[92]....
        /*020c*/ 	.word	0x0500001c


	//   ....[93]....
        /*0210*/ 	.word	0x0500001c


	//   ....[94]....
        /*0214*/ 	.word	0x0500001c


	//   ....[95]....
        /*0218*/ 	.word	0x0500001c


	//   ....[96]....
        /*021c*/ 	.word	0x0500001c


	//----- nvinfo : EIATTR_COOP_GROUP_INSTR_OFFSETS
	.align		4
.L_10775:
        /*0220*/ 	.byte	0x04, 0x28
        /*0222*/ 	.short	(.L_10777 - .L_10776)


	//   ....[0]....
.L_10776:
        /*0224*/ 	.word	0x00002390


	//   ....[1]....
        /*0228*/ 	.word	0x000023e0


	//   ....[2]....
        /*022c*/ 	.word	0x00002430


	//   ....[3]....
        /*0230*/ 	.word	0x00002480


	//   ....[4]....
        /*0234*/ 	.word	0x000024d0


	//   ....[5]....
        /*0238*/ 	.word	0x00002540


	//   ....[6]....
        /*023c*/ 	.word	0x000025a0


	//   ....[7]....
        /*0240*/ 	.word	0x00002600


	//   ....[8]....
        /*0244*/ 	.word	0x00002660


	//   ....[9]....
        /*0248*/ 	.word	0x000026c0


	//   ....[10]....
        /*024c*/ 	.word	0x00002720


	//   ....[11]....
        /*0250*/ 	.word	0x00002780


	//   ....[12]....
        /*0254*/ 	.word	0x000027e0


	//   ....[13]....
        /*0258*/ 	.word	0x00002840


	//   ....[14]....
        /*025c*/ 	.word	0x000028a0


	//   ....[15]....
        /*0260*/ 	.word	0x00002900


	//   ....[16]....
        /*0264*/ 	.word	0x00003730


	//   ....[17]....
        /*0268*/ 	.word	0x00003780


	//   ....[18]....
        /*026c*/ 	.word	0x000037d0


	//   ....[19]....
        /*0270*/ 	.word	0x00003820


	//   ....[20]....
        /*0274*/ 	.word	0x00003870


	//   ....[21]....
        /*0278*/ 	.word	0x000038e0


	//   ....[22]....
        /*027c*/ 	.word	0x00003940


	//   ....[23]....
        /*0280*/ 	.word	0x000039a0


	//   ....[24]....
        /*0284*/ 	.word	0x00003a00


	//   ....[25]....
        /*0288*/ 	.word	0x00003a60


	//   ....[26]....
        /*028c*/ 	.word	0x00003ac0


	//   ....[27]....
        /*0290*/ 	.word	0x00003b20


	//   ....[28]....
        /*0294*/ 	.word	0x00003b80


	//   ....[29]....
        /*0298*/ 	.word	0x00003be0


	//   ....[30]....
        /*029c*/ 	.word	0x00003c40


	//   ....[31]....
        /*02a0*/ 	.word	0x00003ca0


	//   ....[32]....
        /*02a4*/ 	.word	0x00004ab0


	//   ....[33]....
        /*02a8*/ 	.word	0x00004b00


	//   ....[34]....
        /*02ac*/ 	.word	0x00004b50


	//   ....[35]....
        /*02b0*/ 	.word	0x00004ba0


	//   ....[36]....
        /*02b4*/ 	.word	0x00004c10


	//   ....[37]....
        /*02b8*/ 	.word	0x00004c70


	//   ....[38]....
        /*02bc*/ 	.word	0x00004cd0


	//   ....[39]....
        /*02c0*/ 	.word	0x00004d30


	//   ....[40]....
        /*02c4*/ 	.word	0x00004d90


	//   ....[41]....
        /*02c8*/ 	.word	0x00004df0


	//   ....[42]....
        /*02cc*/ 	.word	0x00004e50


	//   ....[43]....
        /*02d0*/ 	.word	0x00004eb0


	//   ....[44]....
        /*02d4*/ 	.word	0x00004f10


	//   ....[45]....
        /*02d8*/ 	.word	0x00004f70


	//   ....[46]....
        /*02dc*/ 	.word	0x00004fd0


	//   ....[47]....
        /*02e0*/ 	.word	0x00005030


	//   ....[48]....
        /*02e4*/ 	.word	0x00005090


	//   ....[49]....
        /*02e8*/ 	.word	0x000056f0


	//   ....[50]....
        /*02ec*/ 	.word	0x00005770


	//   ....[51]....
        /*02f0*/ 	.word	0x000057f0


	//   ....[52]....
        /*02f4*/ 	.word	0x00005870


	//   ....[53]....
        /*02f8*/ 	.word	0x000058f0


	//   ....[54]....
        /*02fc*/ 	.word	0x00005970


	//   ....[55]....
        /*0300*/ 	.word	0x000059f0


	//   ....[56]....
        /*0304*/ 	.word	0x00005a70


	//   ....[57]....
        /*0308*/ 	.word	0x00005af0


	//   ....[58]....
        /*030c*/ 	.word	0x00005b70


	//   ....[59]....
        /*0310*/ 	.word	0x00005bf0


	//   ....[60]....
        /*0314*/ 	.word	0x00005c70


	//   ....[61]....
        /*0318*/ 	.word	0x00005cf0


	//   ....[62]....
        /*031c*/ 	.word	0x00005d70


	//   ....[63]....
        /*0320*/ 	.word	0x00005df0


	//   ....[64]....
        /*0324*/ 	.word	0x00005e70


	//   ....[65]....
        /*0328*/ 	.word	0x00005ef0


	//   ....[66]....
        /*032c*/ 	.word	0x00005f70


	//   ....[67]....
        /*0330*/ 	.word	0x00005ff0


	//   ....[68]....
        /*0334*/ 	.word	0x00006070


	//   ....[69]....
        /*0338*/ 	.word	0x000060f0


	//   ....[70]....
        /*033c*/ 	.word	0x00006170


	//   ....[71]....
        /*0340*/ 	.word	0x000061f0


	//   ....[72]....
        /*0344*/ 	.word	0x00006270


	//   ....[73]....
        /*0348*/ 	.word	0x000062f0


	//   ....[74]....
        /*034c*/ 	.word	0x00006370


	//   ....[75]....
        /*0350*/ 	.word	0x000063f0


	//   ....[76]....
        /*0354*/ 	.word	0x00006470


	//   ....[77]....
        /*0358*/ 	.word	0x000064f0


	//   ....[78]....
        /*035c*/ 	.word	0x00006570


	//   ....[79]....
        /*0360*/ 	.word	0x000065f0


	//   ....[80]....
        /*0364*/ 	.word	0x00006670


	//   ....[81]....
        /*0368*/ 	.word	0x000066e0


	//   ....[82]....
        /*036c*/ 	.word	0x00006760


	//   ....[83]....
        /*0370*/ 	.word	0x000067e0


	//   ....[84]....
        /*0374*/ 	.word	0x00006860


	//   ....[85]....
        /*0378*/ 	.word	0x000068e0


	//   ....[86]....
        /*037c*/ 	.word	0x00006960


	//   ....[87]....
        /*0380*/ 	.word	0x000069e0


	//   ....[88]....
        /*0384*/ 	.word	0x00006a60


	//   ....[89]....
        /*0388*/ 	.word	0x00006ae0


	//   ....[90]....
        /*038c*/ 	.word	0x00006b60


	//   ....[91]....
        /*0390*/ 	.word	0x00006be0


	//   ....[92]....
        /*0394*/ 	.word	0x00006c60


	//   ....[93]....
        /*0398*/ 	.word	0x00006ce0


	//   ....[94]....
        /*039c*/ 	.word	0x00006d60


	//   ....[95]....
        /*03a0*/ 	.word	0x00006de0


	//   ....[96]....
        /*03a4*/ 	.word	0x00006e60


	//----- nvinfo : EIATTR_VRC_CTA_INIT_COUNT
	.align		4
.L_10777:
        /*03a8*/ 	.byte	0x02, 0x4a
	.zero		1
	.zero		1


	//----- nvinfo : EIATTR_EXIT_INSTR_OFFSETS
	.align		4
        /*03ac*/ 	.byte	0x04, 0x1c
        /*03ae*/ 	.short	(.L_10779 - .L_10778)


	//   ....[0]....
.L_10778:
        /*03b0*/ 	.word	0x00000900


	//   ....[1]....
        /*03b4*/ 	.word	0x000056a0


	//----- nvinfo : EIATTR_MAX_THREADS
	.align		4
.L_10779:
        /*03b8*/ 	.byte	0x04, 0x05
        /*03ba*/ 	.short	(.L_10781 - .L_10780)
.L_10780:
        /*03bc*/ 	.word	0x00000100
        /*03c0*/ 	.word	0x00000001
        /*03c4*/ 	.word	0x00000001


	//----- nvinfo : EIATTR_CRS_STACK_SIZE
	.align		4
.L_10781:
        /*03c8*/ 	.byte	0x04, 0x1e
        /*03ca*/ 	.short	(.L_10783 - .L_10782)
.L_10782:
        /*03cc*/ 	.word	0x00000000


	//----- nvinfo : EIATTR_CBANK_PARAM_SIZE
	.align		4
.L_10783:
        /*03d0*/ 	.byte	0x03, 0x19
        /*03d2*/ 	.short	0x0030


	//----- nvinfo : EIATTR_PARAM_CBANK
	.align		4
        /*03d4*/ 	.byte	0x04, 0x0a
        /*03d6*/ 	.short	(.L_10785 - .L_10784)
	.align		4
.L_10784:
        /*03d8*/ 	.word	index@(.nv.constant0._Z9cuda_gemmIiLi256ELi2ELi1ELi1024ELi16ELi16ELi32ELi1ELi0EEviiiPT_S1_S1_ii)
        /*03dc*/ 	.short	0x0380
        /*03de*/ 	.short	0x0030


	//----- nvinfo : EIATTR_SW_WAR
	.align		4
.L_10785:
        /*03e0*/ 	.byte	0x04, 0x36
        /*03e2*/ 	.short	(.L_10787 - .L_10786)
.L_10786:
        /*03e4*/ 	.word	0x00000008
.L_10787:


//--------------------- .nv.info._Z9cuda_gemmIiLi256ELi2ELi1ELi1024ELi16ELi16ELi32ELi0ELi1EEviiiPT_S1_S1_ii --------------------------
	.section	.nv.info._Z9cuda_gemmIiLi256ELi2ELi1ELi1024ELi16ELi16ELi32ELi0ELi1EEviiiPT_S1_S1_ii,"",@"SHT_CUDA_INFO"
	.sectionflags	@""
	.align	4


	//----- nvinfo : EIATTR_CUDA_API_VERSION
	.align		4
        /*0000*/ 	.byte	0x04, 0x37
        /*0002*/ 	.short	(.L_10789 - .L_10788)
.L_10788:
        /*0004*/ 	.word	0x00000082


	//----- nvinfo : EIATTR_KPARAM_INFO
	.align		4
.L_10789:
        /*0008*/ 	.byte	0x04, 0x17
        /*000a*/ 	.short	(.L_10791 - .L_10790)
.L_10790:
        /*000c*/ 	.word	0x00000000
        /*0010*/ 	.short	0x0007
        /*0012*/ 	.short	0x002c
        /*0014*/ 	.byte	0x00, 0xf0, 0x11, 0x00


	//----- nvinfo : EIATTR_KPARAM_INFO
	.align		4
.L_10791:
        /*0018*/ 	.byte	0x04, 0x17
        /*001a*/ 	.short	(.L_10793 - .L_10792)
.L_10792:
        /*001c*/ 	.word	0x00000000
        /*0020*/ 	.short	0x0006
        /*0022*/ 	.short	0x0028
        /*0024*/ 	.byte	0x00, 0xf0, 0x11, 0x00


	//----- nvinfo : EIATTR_KPARAM_INFO
	.align		4
.L_10793:
        /*0028*/ 	.byte	0x04, 0x17
        /*002a*/ 	.short	(.L_10795 - .L_10794)
.L_10794:
        /*002c*/ 	.word	0x00000000
        /*0030*/ 	.short	0x0005
        /*0032*/ 	.short	0x0020
        /*0034*/ 	.byte	0x00, 0xf5, 0x21, 0x00


	//----- nvinfo : EIATTR_KPARAM_INFO
	.align		4
.L_10795:
        /*0038*/ 	.byte	0x04, 0x17
        /*003a*/ 	.short	(.L_10797 - .L_10796)
.L_10796:
        /*003c*/ 	.word	0x00000000
        /*0040*/ 	.short	0x0004
        /*0042*/ 	.short	0x0018
        /*0044*/ 	.byte	0x00, 0xf5, 0x21, 0x00


	//----- nvinfo : EIATTR_KPARAM_INFO
	.align		4
.L_10797:
        /*0048*/ 	.byte	0x04, 0x17
        /*004a*/ 	.short	(.L_10799 - .L_10798)
.L_10798:
        /*004c*/ 	.word	0x00000000
        /*0050*/ 	.short	0x0003
        /*0052*/ 	.short	0x0010
        /*0054*/ 	.byte	0x00, 0xf5, 0x21, 0x00


	//----- nvinfo : EIATTR_KPARAM_INFO
	.align		4
.L_10799:
        /*0058*/ 	.byte	0x04, 0x17
        /*005a*/ 	.short	(.L_10801 - .L_10800)
.L_10800:
        /*005c*/ 	.word	0x00000000
        /*0060*/ 	.short	0x0002
        /*0062*/ 	.short	0x0008
        /*0064*/ 	.byte	0x00, 0xf0, 0x11, 0x00


	//----- nvinfo : EIATTR_KPARAM_INFO
	.align		4
.L_10801:
        /*0068*/ 	.byte	0x04, 0x17
        /*006a*/ 	.short	(.L_10803 - .L_10802)
.L_10802:
        /*006c*/ 	.word	0x00000000
        /*0070*/ 	.short	0x0001
        /*0072*/ 	.short	0x0004
        /*0074*/ 	.byte	0x00, 0xf0, 0x11, 0x00


	//----- nvinfo : EIATTR_KPARAM_INFO
	.align		4
.L_10803:
        /*0078*/ 	.byte	0x04, 0x17
        /*007a*/ 	.short	(.L_10805 - .L_10804)
.L_10804:
        /*007c*/ 	.word	0x00000000
        /*0080*/ 	.short	0x0000
        /*0082*/ 	.short	0x0000
        /*0084*/ 	.byte	0x00, 0xf0, 0x11, 0x00


	//----- nvinfo : EIATTR_SPARSE_MMA_MASK
	.align		4
.L_10805:
        /*0088*/ 	.byte	0x03, 0x50
        /*008a*/ 	.short	0x0000


	//----- nvinfo : EIATTR_MAXREG_COUNT
	.align		4
        /*008c*/ 	.byte	0x03, 0x1b
        /*008e*/ 	.short	0x00ff


	//----- nvinfo : EIATTR_NUM_BARRIERS
	.align		4
        /*0090*/ 	.byte	0x02, 0x4c
        /*0092*/ 	.byte	0x01
	.zero		1


	//----- nvinfo : EIATTR_MERCURY_ISA_VERSION
	.align		4
        /*0094*/ 	.byte	0x03, 0x5f
        /*0096*/ 	.short	0x0101


	//----- nvinfo : EIATTR_COOP_GROUP_MASK_REGIDS
	.align		4
        /*0098*/ 	.byte	0x04, 0x29
        /*009a*/ 	.short	(.L_10807 - .L_10806)


	//   ....[0]....
.L_10806:
        /*009c*/ 	.word	0xffffffff


	//   ....[1]....
        /*00a0*/ 	.word	0xffffffff


	//   ....[2]....
        /*00a4*/ 	.word	0xffffffff


	//   ....[3]....
        /*00a8*/ 	.word	0xffffffff


	//   ....[4]....
        /*00ac*/ 	.word	0xffffffff


	//   ....[5]....
        /*00b0*/ 	.word	0xffffffff


	//   ....[6]....
        /*00b4*/ 	.word	0xffffffff


	//   ....[7]....
        /*00b8*/ 	.word	0xffffffff


	//   ....[8]....
        /*00bc*/ 	.word	0xffffffff


	//   ....[9]....
        /*00c0*/ 	.word	0xffffffff


	//   ....[10]....
        /*00c4*/ 	.word	0xffffffff


	//   ....[11]....
        /*00c8*/ 	.word	0xffffffff


	//   ....[12]....
        /*00cc*/ 	.word	0xffffffff


	//   ....[13]....
        /*00d0*/ 	.word	0xffffffff


	//   ....[14]....
        /*00d4*/ 	.word	0xffffffff


	//   ....[15]....
        /*00d8*/ 	.word	0xffffffff


	//   ....[16]....
        /*00dc*/ 	.word	0x05000031


	//   ....[17]....
        /*00e0*/ 	.word	0x05000031


	//   ....[18]....
        /*00e4*/ 	.word	0x05000031


	//   ....[19]....
        /*00e8*/ 	.word	0x05000031


	//   ....[20]....
        /*00ec*/ 	.word	0x05000031


	//   ....[21]....
        /*00f0*/ 	.word	0x05000031


	//   ....[22]....
        /*00f4*/ 	.word	0x05000031


	//   ....[23]....
        /*00f8*/ 	.word	0x05000031


	//   ....[24]....
        /*00fc*/ 	.word	0x05000031


	//   ....[25]....
        /*0100*/ 	.word	0x05000031


	//   ....[26]....
        /*0104*/ 	.word	0x05000031


	//   ....[27]....
        /*0108*/ 	.word	0x05000031


	//   ....[28]....
        /*010c*/ 	.word	0x05000031


	//   ....[29]....
        /*0110*/ 	.word	0x05000031


	//   ....[30]....
        /*0114*/ 	.word	0x05000031


	//   ....[31]....
        /*0118*/ 	.word	0x05000031


	//----- nvinfo : EIATTR_COOP_GROUP_INSTR_OFFSETS
	.align		4
.L_10807:
        /*011c*/ 	.byte	0x04, 0x28
        /*011e*/ 	.short	(.L_10809 - .L_10808)


	//   ....[0]....
.L_10808:
        /*0120*/ 	.word	0x000014a0


	//   ....[1]....
        /*0124*/ 	.word	0x000014b0


	//   ....[2]....
        /*0128*/ 	.word	0x000014e0


	//   ....[3]....
        /*012c*/ 	.word	0x00001500


	//   ....[4]....
        /*0130*/ 	.word	0x00001520


	//   ....[5]....
        /*0134*/ 	.word	0x00001540


	//   ....[6]....
        /*0138*/ 	.word	0x00001560


	//   ....[7]....
        /*013c*/ 	.word	0x00001580


	//   ....[8]....
        /*0140*/ 	.word	0x000015a0


	//   ....[9]....
        /*0144*/ 	.word	0x000015c0


	//   ....[10]....
        /*0148*/ 	.word	0x000015e0


	//   ....[11]....
        /*014c*/ 	.word	0x00001600


	//   ....[12]....
        /*0150*/ 	.word	0x00001620


	//   ....[13]....
        /*0154*/ 	.word	0x00001640


	//   ....[14]....
        /*0158*/ 	.word	0x00001660


	//   ....[15]....
        /*015c*/ 	.word	0x00001670


	//   ....[16]....
        /*0160*/ 	.word	0x00001cc0


	//   ....[17]....
        /*0164*/ 	.word	0x00001d40


	//   ....[18]....
        /*0168*/ 	.word	0x00001db0


	//   ....[19]....
        /*016c*/ 	.word	0x00001e00


	//   ....[20]....
        /*0170*/ 	.word	0x00001e50


	//   ....[21]....
        /*0174*/ 	.word	0x00001ea0


	//   ....[22]....
        /*0178*/ 	.word	0x00001ef0


	//   ....[23]....
        /*017c*/ 	.word	0x00001f40


	//   ....[24]....
        /*0180*/ 	.word	0x00001f90


	//   ....[25]....
        /*0184*/ 	.word	0x00001fe0


	//   ....[26]....
        /*0188*/ 	.word	0x00002030


	//   ....[27]....
        /*018c*/ 	.word	0x00002080


	//   ....[28]....
        /*0190*/ 	.word	0x000020d0


	//   ....[29]....
        /*0194*/ 	.word	0x00002120


	//   ....[30]....
        /*0198*/ 	.word	0x00002170


	//   ....[31]....
        /*019c*/ 	.word	0x000021c0


	//----- nvinfo : EIATTR_VRC_CTA_INIT_COUNT
	.align		4
.L_10809:
        /*01a0*/ 	.byte	0x02, 0x4a
	.zero		1
	.zero		1


	//----- nvinfo : EIATTR_EXIT_INSTR_OFFSETS
	.align		4
        /*01a4*/ 	.byte	0x04, 0x1c
        /*01a6*/ 	.short	(.L_10811 - .L_10810)


	//   ....[0]....
.L_10810:
        /*01a8*/ 	.word	0x00000680


	//   ....[1]....
        /*01ac*/ 	.word	0x00001c60


	//----- nvinfo : EIATTR_MAX_THREADS
	.align		4
.L_10811:
        /*01b0*/ 	.byte	0x04, 0x05
        /*01b2*/ 	.short	(.L_10813 - .L_10812)
.L_10812:
        /*01b4*/ 	.word	0x00000100
        /*01b8*/ 	.word	0x00000001
        /*01bc*/ 	.word	0x00000001


	//----- nvinfo : EIATTR_CRS_STACK_SIZE
	.align		4
.L_10813:
        /*01c0*/ 	.byte	0x04, 0x1e
        /*01c2*/ 	.short	(.L_10815 - .L_10814)
.L_10814:
        /*01c4*/ 	.word	0x00000000


	//----- nvinfo : EIATTR_CBANK_PARAM_SIZE
	.align		4
.L_10815:
        /*01c8*/ 	.byte	0x03, 0x19
        /*01ca*/ 	.short	0x0030


	//----- nvinfo : EIATTR_PARAM_CBANK
	.align		4
        /*01cc*/ 	.byte	0x04, 0x0a
        /*01ce*/ 	.short	(.L_10817 - .L_10816)
	.align		4
.L_10816:
        /*01d0*/ 	.word	index@(.nv.constant0._Z9cuda_gemmIiLi256ELi2ELi1ELi1024ELi16ELi16ELi32ELi0ELi1EEviiiPT_S1_S1_ii)
        /*01d4*/ 	.short	0x0380
        /*01d6*/ 	.short	0x0030


	//----- nvinfo : EIATTR_SW_WAR
	.align		4
.L_10817:
        /*01d8*/ 	.byte	0x04, 0x36
        /*01da*/ 	.short	(.L_10819 - .L_10818)
.L_10818:
        /*01dc*/ 	.word	0x00000008
.L_10819:


//--------------------- .nv.info._Z9cuda_gemmIiLi256ELi2ELi1ELi1024ELi16ELi16ELi32ELi0ELi0EEviiiPT_S1_S1_ii --------------------------
	.section	.nv.info._Z9cuda_gemmIiLi256ELi2ELi1ELi1024ELi16ELi16ELi32ELi0ELi0EEviiiPT_S1_S1_ii,"",@"SHT_CUDA_INFO"
	.sectionflags	@""
	.align	4


	//----- nvinfo : EIATTR_CUDA_API_VERSION
	.align		4
        /*0000*/ 	.byte	0x04, 0x37
        /*0002*/ 	.short	(.L_10821 - .L_10820)
.L_10820:
        /*0004*/ 	.word	0x00000082


	//----- nvinfo : EIATTR_KPARAM_INFO
	.align		4
.L_10821:
        /*0008*/ 	.byte	0x04, 0x17
        /*000a*/ 	.short	(.L_10823 - .L_10822)
.L_10822:
        /*000c*/ 	.word	0x00000000
        /*0010*/ 	.short	0x0007
        /*0012*/ 	.short	0x002c
        /*0014*/ 	.byte	0x00, 0xf0, 0x11, 0x00


	//----- nvinfo : EIATTR_KPARAM_INFO
	.align		4
.L_10823:
        /*0018*/ 	.byte	0x04, 0x17
        /*001a*/ 	.short	(.L_10825 - .L_10824)
.L_10824:
        /*001c*/ 	.word	0x00000000
        /*0020*/ 	.short	0x0006
        /*0022*/ 	.short	0x0028
        /*0024*/ 	.byte	0x00, 0xf0, 0x11, 0x00


	//----- nvinfo : EIATTR_KPARAM_INFO
	.align		4
.L_10825:
        /*0028*/ 	.byte	0x04, 0x17
        /*002a*/ 	.short	(.L_10827 - .L_10826)
.L_10826:
        /*002c*/ 	.word	0x00000000
        /*0030*/ 	.short	0x0005
        /*0032*/ 	.short	0x0020
        /*0034*/ 	.byte	0x00, 0xf5, 0x21, 0x00


	//----- nvinfo : EIATTR_KPARAM_INFO
	.align		4
.L_10827:
        /*0038*/ 	.byte	0x04, 0x17
        /*003a*/ 	.short	(.L_10829 - .L_10828)
.L_10828:
        /*003c*/ 	.word	0x00000000
        /*0040*/ 	.short	0x0004
        /*0042*/ 	.short	0x0018
        /*0044*/ 	.byte	0x00, 0xf5, 0x21, 0x00


	//----- nvinfo : EIATTR_KPARAM_INFO
	.align		4
.L_10829:
        /*0048*/ 	.byte	0x04, 0x17
        /*004a*/ 	.short	(.L_10831 - .L_10830)
.L_10830:
        /*004c*/ 	.word	0x00000000
        /*0050*/ 	.short	0x0003
        /*0052*/ 	.short	0x0010
        /*0054*/ 	.byte	0x00, 0xf5, 0x21, 0x00


	//----- nvinfo : EIATTR_KPARAM_INFO
	.align		4
.L_10831:
        /*0058*/ 	.byte	0x04, 0x17
        /*005a*/ 	.short	(.L_10833 - .L_10832)
.L_10832:
        /*005c*/ 	.word	0x00000000
        /*0060*/ 	.short	0x0002
        /*0062*/ 	.short	0x0008
        /*0064*/ 	.byte	0x00, 0xf0, 0x11, 0x00


	//----- nvinfo : EIATTR_KPARAM_INFO
	.align		4
.L_10833:
        /*0068*/ 	.byte	0x04, 0x17
        /*006a*/ 	.short	(.L_10835 - .L_10834)
.L_10834:
        /*006c*/ 	.word	0x00000000
        /*0070*/ 	.short	0x0001
        /*0072*/ 	.short	0x0004
        /*0074*/ 	.byte	0x00, 0xf0, 0x11, 0x00


	//----- nvinfo : EIATTR_KPARAM_INFO
	.align		4
.L_10835:
        /*0078*/ 	.byte	0x04, 0x17
        /*007a*/ 	.short	(.L_10837 - .L_10836)
.L_10836:
        /*007c*/ 	.word	0x00000000
        /*0080*/ 	.short	0x0000
        /*0082*/ 	.short	0x0000
        /*0084*/ 	.byte	0x00, 0xf0, 0x11, 0x00


	//----- nvinfo : EIATTR_SPARSE_MMA_MASK
	.align		4
.L_10837:
        /*0088*/ 	.byte	0x03, 0x50
        /*008a*/ 	.short	0x0000


	//----- nvinfo : EIATTR_MAXREG_COUNT
	.align		4
        /*008c*/ 	.byte	0x03, 0x1b
        /*008e*/ 	.short	0x00ff


	//----- nvinfo : EIATTR_NUM_BARRIERS
	.align		4
        /*0090*/ 	.byte	0x02, 0x4c
        /*0092*/ 	.byte	0x01
	.zero		1


	//----- nvinfo : EIATTR_MERCURY_ISA_VERSION
	.align		4
        /*0094*/ 	.byte	0x03, 0x5f
        /*0096*/ 	.short	0x0101


	//----- nvinfo : EIATTR_COOP_GROUP_MASK_REGIDS
	.align		4
        /*0098*/ 	.byte	0x04, 0x29
        /*009a*/ 	.short	(.L_10839 - .L_10838)


	//   ....[0]....
.L_10838:
        /*009c*/ 	.word	0xffffffff


	//   ....[1]....
        /*00a0*/ 	.word	0xffffffff


	//   ....[2]....
        /*00a4*/ 	.word	0xffffffff


	//   ....[3]....
        /*00a8*/ 	.word	0xffffffff


	//   ....[4]....
        /*00ac*/ 	.word	0xffffffff


	//   ....[5]....
        /*00b0*/ 	.word	0xffffffff


	//   ....[6]....
        /*00b4*/ 	.word	0xffffffff


	//   ....[7]....
        /*00b8*/ 	.word	0xffffffff


	//   ....[8]....
        /*00bc*/ 	.word	0xffffffff


	//   ....[9]....
        /*00c0*/ 	.word	0xffffffff


	//   ....[10]....
        /*00c4*/ 	.word	0xffffffff


	//   ....[11]....
        /*00c8*/ 	.word	0xffffffff


	//   ....[12]....
        /*00cc*/ 	.word	0xffffffff


	//   ....[13]....
        /*00d0*/ 	.word	0xffffffff


	//   ....[14]....
        /*00d4*/ 	.word	0xffffffff


	//   ....[15]....
        /*00d8*/ 	.word	0xffffffff


	//   ....[16]....
        /*00dc*/ 	.word	0xffffffff


	//   ....[17]....
        /*00e0*/ 	.word	0xffffffff


	//   ....[18]....
        /*00e4*/ 	.word	0xffffffff


	//   ....[19]....
        /*00e8*/ 	.word	0xffffffff


	//   ....[20]....
        /*00ec*/ 	.word	0xffffffff


	//   ....[21]....
        /*00f0*/ 	.word	0xffffffff


	//   ....[22]....
        /*00f4*/ 	.word	0xffffffff


	//   ....[23]....
        /*00f8*/ 	.word	0xffffffff


	//   ....[24]....
        /*00fc*/ 	.word	0xffffffff


	//   ....[25]....
        /*0100*/ 	.word	0xffffffff


	//   ....[26]....
        /*0104*/ 	.word	0xffffffff


	//   ....[27]....
        /*0108*/ 	.word	0xffffffff


	//   ....[28]....
        /*010c*/ 	.word	0xffffffff


	//   ....[29]....
        /*0110*/ 	.word	0xffffffff


	//   ....[30]....
        /*0114*/ 	.word	0xffffffff


	//   ....[31]....
        /*0118*/ 	.word	0xffffffff


	//   ....[32]....
        /*011c*/ 	.word	0xffffffff


	//   ....[33]....
        /*0120*/ 	.word	0xffffffff


	//   ....[34]....
        /*0124*/ 	.word	0xffffffff


	//   ....[35]....
        /*0128*/ 	.word	0xffffffff


	//   ....[36]....
        /*012c*/ 	.word	0xffffffff


	//   ....[37]....
        /*0130*/ 	.word	0xffffffff


	//   ....[38]....
        /*0134*/ 	.word	0xffffffff


	//   ....[39]....
        /*0138*/ 	.word	0xffffffff


	//   ....[40]....
        /*013c*/ 	.word	0xffffffff


	//   ....[41]....
        /*0140*/ 	.word	0xffffffff


	//   ....[42]....
        /*0144*/ 	.word	0xffffffff


	//   ....[43]....
        /*0148*/ 	.word	0xffffffff


	//   ....[44]....
        /*014c*/ 	.word	0xffffffff


	//   ....[45]....
        /*0150*/ 	.word	0xffffffff


	//   ....[46]....
        /*0154*/ 	.word	0xffffffff


	//   ....[47]....
        /*0158*/ 	.word	0xffffffff


	//   ....[48]....
        /*015c*/ 	.word	0xffffffff


	//   ....[49]....
        /*0160*/ 	.word	0x0500001c


	//   ....[50]....
        /*0164*/ 	.word	0x0500001c


	//   ....[51]....
        /*0168*/ 	.word	0x0500001c


	//   ....[52]....
        /*016c*/ 	.word	0x0500001c


	//   ....[53]....
        /*0170*/ 	.word	0x0500001c


	//   ....[54]....
        /*0174*/ 	.word	0x0500001c


	//   ....[55]....
        /*0178*/ 	.word	0x0500001c


	//   ....[56]....
        /*017c*/ 	.word	0x0500001c


	//   ....[57]....
        /*0180*/ 	.word	0x0500001c


	//   ....[58]....
        /*0184*/ 	.word	0x0500001c


	//   ....[59]....
        /*0188*/ 	.word	0x0500001c


	//   ....[60]....
        /*018c*/ 	.word	0x0500001c


	//   ....[61]....
        /*0190*/ 	.word	0x0500001c


	//   ....[62]....
        /*0194*/ 	.word	0x0500001c


	//   ....[63]....
        /*0198*/ 	.word	0x0500001c


	//   ....[64]....
        /*019c*/ 	.word	0x0500001c


	//   ....[65]....
        /*01a0*/ 	.word	0x0500001c


	//   ....[66]....
        /*01a4*/ 	.word	0x0500001c


	//   ....[67]....
        /*01a8*/ 	.word	0x0500001c


	//   ....[68]....
        /*01ac*/ 	.word	0x0500001c


	//   ....[69]....
        /*01b0*/ 	.word	0x0500001c


	//   ....[70]....
        /*01b4*/ 	.word	0x0500001c


	//   ....[71]....
        /*01b8*/ 	.word	0x0500001c


	//   ....[72]....
        /*01bc*/ 	.word	0x0500001c


	//   ....[73]....
        /*01c0*/ 	.word	0x0500001c


	//   ....[74]....
        /*01c4*/ 	.word	0x0500001c


	//   ....[75]....
        /*01c8*/ 	.word	0x0500001c


	//   ....[76]....
        /*01cc*/ 	.word	0x0500001c


	//   ....[77]....
        /*01d0*/ 	.word	0x0500001c


	//   ....[78]....
        /*01d4*/ 	.word	0x0500001c


	//   ....[79]....
        /*01d8*/ 	.word	0x0500001c


	//   ....[80]....
        /*01dc*/ 	.word	0x0500001c


	//   ....[81]....
        /*01e0*/ 	.word	0x0500001c


	//   ....[82]....
        /*01e4*/ 	.word	0x0500001c


	//   ....[83]....
        /*01e8*/ 	.word	0x0500001c


	//   ....[84]....
        /*01ec*/ 	.word	0x0500001c


	//   ....[85]....
        /*01f0*/ 	.word	0x0500001c


	//   ....[86]....
        /*01f4*/ 	.word	0x0500001c


	//   ....[87]....
        /*01f8*/ 	.word	0x0500001c


	//   ....[88]....
        /*01fc*/ 	.word	0x0500001c


	//   ....[89]....
        /*0200*/ 	.word	0x0500001c


	//   ....[90]....
        /*0204*/ 	.word	0x0500001c


	//   ....[91]....
        /*0208*/ 	.word	0x0500001c


	//   ....[92]....
        /*020c*/ 	.word	0x0500001c


	//   ....[93]....
        /*0210*/ 	.word	0x0500001c


	//   ....[94]....
        /*0214*/ 	.word	0x0500001c


	//   ....[95]....
        /*0218*/ 	.word	0x0500001c


	//   ....[96]....
        /*021c*/ 	.word	0x0500001c


	//----- nvinfo : EIATTR_COOP_GROUP_INSTR_OFFSETS
	.align		4
.L_10839:
        /*0220*/ 	.byte	0x04, 0x28
        /*0222*/ 	.short	(.L_10841 - .L_10840)


	//   ....[0]....
.L_10840:
        /*0224*/ 	.word	0x000023c0


	//   ....[1]....
        /*0228*/ 	.word	0x00002410


	//   ....[2]....
        /*022c*/ 	.word	0x00002460


	//   ....[3]....
        /*0230*/ 	.word	0x000024b0


	//   ....[4]....
        /*0234*/ 	.word	0x00002500


	//   ....[5]....
        /*0238*/ 	.word	0x00002570


	//   ....[6]....
        /*023c*/ 	.word	0x000025d0


	//   ....[7]....
        /*0240*/ 	.word	0x00002630


	//   ....[8]....
        /*0244*/ 	.word	0x00002690


	//   ....[9]....
        /*0248*/ 	.word	0x000026f0


	//   ....[10]....
        /*024c*/ 	.word	0x00002750


	//   ....[11]....
        /*0250*/ 	.word	0x000027b0


	//   ....[12]....
        /*0254*/ 	.word	0x00002810


	//   ....[13]....
        /*0258*/ 	.word	0x00002870


	//   ....[14]....
        /*025c*/ 	.word	0x000028d0


	//   ....[15]....
        /*0260*/ 	.word	0x00002930


	//   ....[16]....
        /*0264*/ 	.word	0x00003720


	//   ....[17]....
        /*0268*/ 	.word	0x00003770


	//   ....[18]....
        /*026c*/ 	.word	0x000037c0


	//   ....[19]....
        /*0270*/ 	.word	0x00003810


	//   ....[20]....
        /*0274*/ 	.word	0x00003860


	//   ....[21]....
        /*0278*/ 	.word	0x000038d0


	//   ....[22]....
        /*027c*/ 	.word	0x00003930


	//   ....[23]....
        /*0280*/ 	.word	0x00003990


	//   ....[24]....
        /*0284*/ 	.word	0x000039f0


	//   ....[25]....
        /*0288*/ 	.word	0x00003a50


	//   ....[26]....
        /*028c*/ 	.word	0x00003ab0


	//   ....[27]....
        /*0290*/ 	.word	0x00003b10


	//   ....[28]....
        /*0294*/ 	.word	0x00003b70


	//   ....[29]....
        /*0298*/ 	.word	0x00003bd0


	//   ....[30]....
        /*029c*/ 	.word	0x00003c30


	//   ....[31]....
        /*02a0*/ 	.word	0x00003c90


	//   ....[32]....
        /*02a4*/ 	.word	0x00004a60


	//   ....[33]....
        /*02a8*/ 	.word	0x00004ab0


	//   ....[34]....
        /*02ac*/ 	.word	0x00004b00


	//   ....[35]....
        /*02b0*/ 	.word	0x00004b50


	//   ....[36]....
        /*02b4*/ 	.word	0x00004bc0


	//   ....[37]....
        /*02b8*/ 	.word	0x00004c20


	//   ....[38]....
        /*02bc*/ 	.word	0x00004c80


	//   ....[39]....
        /*02c0*/ 	.word	0x00004ce0


	//   ....[40]....
        /*02c4*/ 	.word	0x00004d40


	//   ....[41]....
        /*02c8*/ 	.word	0x00004da0


	//   ....[42]....
        /*02cc*/ 	.word	0x00004e00


	//   ....[43]....
        /*02d0*/ 	.word	0x00004e60


	//   ....[44]....
        /*02d4*/ 	.word	0x00004ec0


	//   ....[45]....
        /*02d8*/ 	.word	0x00004f20


	//   ....[46]....
        /*02dc*/ 	.word	0x00004f80


	//   ....[47]....
        /*02e0*/ 	.word	0x00004fe0


	//   ....[48]....
        /*02e4*/ 	.word	0x00005040


	//   ....[49]....
        /*02e8*/ 	.word	0x00006120


	//   ....[50]....
        /*02ec*/ 	.word	0x000061a0


	//   ....[51]....
        /*02f0*/ 	.word	0x00006220


	//   ....[52]....
        /*02f4*/ 	.word	0x000062a0


	//   ....[53]....
        /*02f8*/ 	.word	0x00006320


	//   ....[54]....
        /*02fc*/ 	.word	0x000063a0


	//   ....[55]....
        /*0300*/ 	.word	0x00006420


	//   ....[56]....
        /*0304*/ 	.word	0x000064a0


	//   ....[57]....
        /*0308*/ 	.word	0x00006520


	//   ....[58]....
        /*030c*/ 	.word	0x000065a0


	//   ....[59]....
        /*0310*/ 	.word	0x00006620


	//   ....[60]....
        /*0314*/ 	.word	0x000066a0


	//   ....[61]....
        /*0318*/ 	.word	0x00006720


	//   ....[62]....
        /*031c*/ 	.word	0x000067a0


	//   ....[63]....
        /*0320*/ 	.word	0x00006820


	//   ....[64]....
        /*0324*/ 	.word	0x000068a0


	//   ....[65]....
        /*0328*/ 	.word	0x00006920


	//   ....[66]....
        /*032c*/ 	.word	0x000069a0


	//   ....[67]....
        /*0330*/ 	.word	0x00006a20


	//   ....[68]....
        /*0334*/ 	.word	0x00006aa0


	//   ....[69]....
        /*0338*/ 	.word	0x00006b20


	//   ....[70]....
        /*033c*/ 	.word	0x00006ba0


	//   ....[71]....
        /*0340*/ 	.word	0x00006c20


	//   ....[72]....
        /*0344*/ 	.word	0x00006ca0


	//   ....[73]....
        /*0348*/ 	.word	0x00006d20


	//   ....[74]....
        /*034c*/ 	.word	0x00006da0


	//   ....[75]....
        /*0350*/ 	.word	0x00006e20


	//   ....[76]....
        /*0354*/ 	.word	0x00006ea0


	//   ....[77]....
        /*0358*/ 	.word	0x00006f20


	//   ....[78]....
        /*035c*/ 	.word	0x00006fa0


	//   ....[79]....
        /*0360*/ 	.word	0x00007020


	//   ....[80]....
        /*0364*/ 	.word	0x000070a0


	//   ....[81]....
        /*0368*/ 	.word	0x00007110


	//   ....[82]....
        /*036c*/ 	.word	0x00007190


	//   ....[83]....
        /*0370*/ 	.word	0x00007210


	//   ....[84]....
        /*0374*/ 	.word	0x00007290


	//   ....[85]....
        /*0378*/ 	.word	0x00007310


	//   ....[86]....
        /*037c*/ 	.word	0x00007390


	//   ....[87]....
        /*0380*/ 	.word	0x00007410


	//   ....[88]....
        /*0384*/ 	.word	0x00007490


	//   ....[89]....
        /*0388*/ 	.word	0x00007510


	//   ....[90]....
        /*038c*/ 	.word	0x00007590


	//   ....[91]....
        /*0390*/ 	.word	0x00007610


	//   ....[92]....
        /*0394*/ 	.word	0x00007690


	//   ....[93]....
        /*0398*/ 	.word	0x00007710


	//   ....[94]....
        /*039c*/ 	.word	0x00007790


	//   ....[95]....
        /*03a0*/ 	.word	0x00007810


	//   ....[96]....
        /*03a4*/ 	.word	0x00007890


	//----- nvinfo : EIATTR_VRC_CTA_INIT_COUNT
	.align		4
.L_10841:
        /*03a8*/ 	.byte	0x02, 0x4a
	.zero		1
	.zero		1


	//----- nvinfo : EIATTR_EXIT_INSTR_OFFSETS
	.align		4
        /*03ac*/ 	.byte	0x04, 0x1c
        /*03ae*/ 	.short	(.L_10843 - .L_10842)


	//   ....[0]....
.L_10842:
        /*03b0*/ 	.word	0x00000900


	//   ....[1]....
        /*03b4*/ 	.word	0x000060d0


	//----- nvinfo : EIATTR_MAX_THREADS
	.align		4
.L_10843:
        /*03b8*/ 	.byte	0x04, 0x05
        /*03ba*/ 	.short	(.L_10845 - .L_10844)
.L_10844:
        /*03bc*/ 	.word	0x00000100
        /*03c0*/ 	.word	0x00000001
        /*03c4*/ 	.word	0x00000001


	//----- nvinfo : EIATTR_CRS_STACK_SIZE
	.align		4
.L_10845:
        /*03c8*/ 	.byte	0x04, 0x1e
        /*03ca*/ 	.short	(.L_10847 - .L_10846)
.L_10846:
        /*03cc*/ 	.word	0x00000000


	//----- nvinfo : EIATTR_CBANK_PARAM_SIZE
	.align		4
.L_10847:
        /*03d0*/ 	.byte	0x03, 0x19
        /*03d2*/ 	.short	0x0030


	//----- nvinfo : EIATTR_PARAM_CBANK
	.align		4
        /*03d4*/ 	.byte	0x04, 0x0a
        /*03d6*/ 	.short	(.L_10849 - .L_10848)
	.align		4
.L_10848:
        /*03d8*/ 	.word	index@(.nv.constant0._Z9cuda_gemmIiLi256ELi2ELi1ELi1024ELi16ELi16ELi32ELi0ELi0EEviiiPT_S1_S1_ii)
        /*03dc*/ 	.short	0x0380
        /*03de*/ 	.short	0x0030


	//----- nvinfo : EIATTR_SW_WAR
	.align		4
.L_10849:
        /*03e0*/ 	.byte	0x04, 0x36
        /*03e2*/ 	.short	(.L_10851 - .L_10850)
.L_10850:
        /*03e4*/ 	.word	0x00000008
.L_10851:


//--------------------- .nv.info._Z9cuda_gemmIiLi256ELi2ELi1ELi1024ELi8ELi8ELi32ELi1ELi1EEviiiPT_S1_S1_ii --------------------------
	.section	.nv.info._Z9cuda_gemmIiLi256ELi2ELi1ELi1024ELi8ELi8ELi32ELi1ELi1EEviiiPT_S1_S1_ii,"",@"SHT_CUDA_INFO"
	.sectionflags	@""
	.align	4


	//----- nvinfo : EIATTR_CUDA_API_VERSION
	.align		4
        /*0000*/ 	.byte	0x04, 0x37
        /*0002*/ 	.short	(.L_10853 - .L_10852)
.L_10852:
        /*0004*/ 	.word	0x00000082


	//----- nvinfo : EIATTR_KPARAM_INFO
	.align		4
.L_10853:
        /*0008*/ 	.byte	0x04, 0x17
        /*000a*/ 	.short	(.L_10855 - .L_10854)
.L_10854:
        /*000c*/ 	.word	0x00000000
        /*0010*/ 	.short	0x0007
        /*0012*/ 	.short	0x002c
        /*0014*/ 	.byte	0x00, 0xf0, 0x11, 0x00


	//----- nvinfo : EIATTR_KPARAM_INFO
	.align		4
.L_10855:
        /*0018*/ 	.byte	0x04, 0x17
        /*001a*/ 	.short	(.L_10857 - .L_10856)
.L_10856:
        /*001c*/ 	.word	0x00000000
        /*0020*/ 	.short	0x0006
        /*0022*/ 	.short	0x0028
        /*0024*/ 	.byte	0x00, 0xf0, 0x11, 0x00


	//----- nvinfo : EIATTR_KPARAM_INFO
	.align		4
.L_10857:
        /*0028*/ 	.byte	0x04, 0x17
        /*002a*/ 	.short	(.L_10859 - .L_10858)
.L_10858:
        /*002c*/ 	.word	0x00000000
        /*0030*/ 	.short	0x0005
        /*0032*/ 	.short	0x0020
        /*0034*/ 	.byte	0x00, 0xf5, 0x21, 0x00


	//----- nvinfo : EIATTR_KPARAM_INFO
	.align		4
.L_10859:
        /*0038*/ 	.byte	0x04, 0x17
        /*003a*/ 	.short	(.L_10861 - .L_10860)
.L_10860:
        /*003c*/ 	.word	0x00000000
        /*0040*/ 	.short	0x0004
        /*0042*/ 	.short	0x0018
        /*0044*/ 	.byte	0x00, 0xf5, 0x21, 0x00


	//----- nvinfo : EIATTR_KPARAM_INFO
	.align		4
.L_10861:
        /*0048*/ 	.byte	0x04, 0x17
        /*004a*/ 	.short	(.L_10863 - .L_10862)
.L_10862:
        /*004c*/ 	.word	0x00000000
        /*0050*/ 	.short	0x0003
        /*0052*/ 	.short	0x0010
        /*0054*/ 	.byte	0x00, 0xf5, 0x21, 0x00


	//----- nvinfo : EIATTR_KPARAM_INFO
	.align		4
.L_10863:
        /*0058*/ 	.byte	0x04, 0x17
        /*005a*/ 	.short	(.L_10865 - .L_10864)
.L_10864:
        /*005c*/ 	.word	0x00000000
        /*0060*/ 	.short	0x0002
        /*0062*/ 	.short	0x0008
        /*0064*/ 	.byte	0x00, 0xf0, 0x11, 0x00


	//----- nvinfo : EIATTR_KPARAM_INFO
	.align		4
.L_10865:
        /*0068*/ 	.byte	0x04, 0x17
        /*006a*/ 	.short	(.L_10867 - .L_10866)
.L_10866:
        /*006c*/ 	.word	0x00000000
        /*0070*/ 	.short	0x0001
        /*0072*/ 	.short	0x0004
        /*0074*/ 	.byte	0x00, 0xf0, 0x11, 0x00


	//----- nvinfo : EIATTR_KPARAM_INFO
	.align		4
.L_10867:
        /*0078*/ 	.byte	0x04, 0x17
        /*007a*/ 	.short	(.L_10869 - .L_10868)
.L_10868:
        /*007c*/ 	.word	0x00000000
        /*0080*/ 	.short	0x0000
        /*0082*/ 	.short	0x0000
        /*0084*/ 	.byte	0x00, 0xf0, 0x11, 0x00


	//----- nvinfo : EIATTR_SPARSE_MMA_MASK
	.align		4
.L_10869:
        /*0088*/ 	.byte	0x03, 0x50
        /*008a*/ 	.short	0x0000


	//----- nvinfo : EIATTR_MAXREG_COUNT
	.align		4
        /*008c*/ 	.byte	0x03, 0x1b
        /*008e*/ 	.short	0x00ff


	//----- nvinfo : EIATTR_NUM_BARRIERS
	.align		4
        /*0090*/ 	.byte	0x02, 0x4c
        /*0092*/ 	.byte	0x01
	.zero		1


	//----- nvinfo : EIATTR_MERCURY_ISA_VERSION
	.align		4
        /*0094*/ 	.byte	0x03, 0x5f
        /*0096*/ 	.short	0x0101


	//----- nvinfo : EIATTR_COOP_GROUP_MASK_REGIDS
	.align		4
        /*0098*/ 	.byte	0x04, 0x29
        /*009a*/ 	.short	(.L_10871 - .L_10870)


	//   ....[0]....
.L_10870:
        /*009c*/ 	.word	0xffffffff


	//   ....[1]....
        /*00a0*/ 	.word	0xffffffff


	//   ....[2]....
        /*00a4*/ 	.word	0xffffffff


	//   ....[3]....
        /*00a8*/ 	.word	0xffffffff


	//   ....[4]....
        /*00ac*/ 	.word	0xffffffff


	//   ....[5]....
        /*00b0*/ 	.word	0xffffffff


	//   ....[6]....
        /*00b4*/ 	.word	0xffffffff


	//   ....[7]....
        /*00b8*/ 	.word	0xffffffff


	//   ....[8]....
        /*00bc*/ 	.word	0x05000017


	//   ....[9]....
        /*00c0*/ 	.word	0x05000017


	//   ....[10]....
        /*00c4*/ 	.word	0x05000017


	//   ....[11]....
        /*00c8*/ 	.word	0x05000017


	//   ....[12]....
        /*00cc*/ 	.word	0x05000017


	//   ....[13]....
        /*00d0*/ 	.word	0x05000017


	//   ....[14]....
        /*00d4*/ 	.word	0x05000017


	//   ....[15]....
        /*00d8*/ 	.word	0x05000017


	//----- nvinfo : EIATTR_COOP_GROUP_INSTR_OFFSETS
	.align		4
.L_10871:
        /*00dc*/ 	.byte	0x04, 0x28
        /*00de*/ 	.short	(.L_10873 - .L_10872)


	//   ....[0]....
.L_10872:
        /*00e0*/ 	.word	0x00001150


	//   ....[1]....
        /*00e4*/ 	.word	0x00001160


	//   ....[2]....
        /*00e8*/ 	.word	0x00001170


	//   ....[3]....
        /*00ec*/ 	.word	0x00001180


	//   ....[4]....
        /*00f0*/ 	.word	0x000011b0


	//   ....[5]....
        /*00f4*/ 	.word	0x000011d0


	//   ....[6]....
        /*00f8*/ 	.word	0x000011f0


	//   ....[7]....
        /*00fc*/ 	.word	0x00001210


	//   ....[8]....
        /*0100*/ 	.word	0x00001710


	//   ....[9]....
        /*0104*/ 	.word	0x00001790


	//   ....[10]....
        /*0108*/ 	.word	0x00001800


	//   ....[11]....
        /*010c*/ 	.word	0x00001870


	//   ....[12]....
        /*0110*/ 	.word	0x000018c0


	//   ....[13]....
        /*0114*/ 	.word	0x00001930


	//   ....[14]....
        /*0118*/ 	.word	0x000019a0


	//   ....[15]....
        /*011c*/ 	.word	0x00001a10


	//----- nvinfo : EIATTR_VRC_CTA_INIT_COUNT
	.align		4
.L_10873:
        /*0120*/ 	.byte	0x02, 0x4a
	.zero		1
	.zero		1


	//----- nvinfo : EIATTR_EXIT_INSTR_OFFSETS
	.align		4
        /*0124*/ 	.byte	0x04, 0x1c
        /*0126*/ 	.short	(.L_10875 - .L_10874)


	//   ....[0]....
.L_10874:
        /*0128*/ 	.word	0x000006a0


	//   ....[1]....
        /*012c*/ 	.word	0x000016b0


	//----- nvinfo : EIATTR_MAX_THREADS
	.align		4
.L_10875:
        /*0130*/ 	.byte	0x04, 0x05
        /*0132*/ 	.short	(.L_10877 - .L_10876)
.L_10876:
        /*0134*/ 	.word	0x00000100
        /*0138*/ 	.word	0x00000001
        /*013c*/ 	.word	0x00000001


	//----- nvinfo : EIATTR_CRS_STACK_SIZE
	.align		4
.L_10877:
        /*0140*/ 	.byte	0x04, 0x1e
        /*0142*/ 	.short	(.L_10879 - .L_10878)
.L_10878:
        /*0144*/ 	.word	0x00000000


	//----- nvinfo : EIATTR_CBANK_PARAM_SIZE
	.align		4
.L_10879:
        /*0148*/ 	.byte	0x03, 0x19
        /*014a*/ 	.short	0x0030


	//----- nvinfo : EIATTR_PARAM_CBANK
	.align		4
        /*014c*/ 	.byte	0x04, 0x0a
        /*014e*/ 	.short	(.L_10881 - .L_10880)
	.align		4
.L_10880:
        /*0150*/ 	.word	index@(.nv.constant0._Z9cuda_gemmIiLi256ELi2ELi1ELi1024ELi8ELi8ELi32ELi1ELi1EEviiiPT_S1_S1_ii)
        /*0154*/ 	.short	0x0380
        /*0156*/ 	.short	0x0030


	//----- nvinfo : EIATTR_SW_WAR
	.align		4
.L_10881:
        /*0158*/ 	.byte	0x04, 0x36
        /*015a*/ 	.short	(.L_10883 - .L_10882)
.L_10882:
        /*015c*/ 	.word	0x00000008
.L_10883:


//--------------------- .nv.info._Z9cuda_gemmIiLi256ELi2ELi1ELi1024ELi8ELi8ELi32ELi1ELi0EEviiiPT_S1_S1_ii --------------------------
	.section	.nv.info._Z9cuda_gemmIiLi256ELi2ELi1ELi1024ELi8ELi8ELi32ELi1ELi0EEviiiPT_S1_S1_ii,"",@"SHT_CUDA_INFO"
	.sectionflags	@""
	.align	4


	//----- nvinfo : EIATTR_CUDA_API_VERSION
	.align		4
        /*0000*/ 	.byte	0x04, 0x37
        /*0002*/ 	.short	(.L_10885 - .L_10884)
.L_10884:
        /*0004*/ 	.word	0x00000082


	//----- nvinfo : EIATTR_KPARAM_INFO
	.align		4
.L_10885:
        /*0008*/ 	.byte	0x04, 0x17
        /*000a*/ 	.short	(.L_10887 - .L_10886)
.L_10886:
        /*000c*/ 	.word	0x00000000
        /*0010*/ 	.short	0x0007
        /*0012*/ 	.short	0x002c
        /*0014*/ 	.byte	0x00, 0xf0, 0x11, 0x00


	//----- nvinfo : EIATTR_KPARAM_INFO
	.align		4
.L_10887:
        /*0018*/ 	.byte	0x04, 0x17
        /*001a*/ 	.short	(.L_10889 - .L_10888)
.L_10888:
        /*001c*/ 	.word	0x00000000
        /*0020*/ 	.short	0x0006
        /*0022*/ 	.short	0x0028
        /*0024*/ 	.byte	0x00, 0xf0, 0x11, 0x00


	//----- nvinfo : EIATTR_KPARAM_INFO
	.align		4
.L_10889:
        /*0028*/ 	.byte	0x04, 0x17
        /*002a*/ 	.short	(.L_10891 - .L_10890)
.L_10890:
        /*002c*/ 	.word	0x00000000
        /*0030*/ 	.short	0x0005
        /*0032*/ 	.short	0x0020
        /*0034*/ 	.byte	0x00, 0xf5, 0x21, 0x00


	//----- nvinfo : EIATTR_KPARAM_INFO
	.align		4
.L_10891:
        /*0038*/ 	.byte	0x04, 0x17
        /*003a*/ 	.short	(.L_10893 - .L_10892)
.L_10892:
        /*003c*/ 	.word	0x00000000
        /*0040*/ 	.short	0x0004
        /*0042*/ 	.short	0x0018
        /*0044*/ 	.byte	0x00, 0xf5, 0x21, 0x00


	//----- nvinfo : EIATTR_KPARAM_INFO
	.align		4
.L_10893:
        /*0048*/ 	.byte	0x04, 0x17
        /*004a*/ 	.short	(.L_10895 - .L_10894)
.L_10894:
        /*004c*/ 	.word	0x00000000
        /*0050*/ 	.short	0x0003
        /*0052*/ 	.short	0x0010
        /*0054*/ 	.byte	0x00, 0xf5, 0x21, 0x00


	//----- nvinfo : EIATTR_KPARAM_INFO
	.align		4
.L_10895:
        /*0058*/ 	.byte	0x04, 0x17
        /*005a*/ 	.short	(.L_10897 - .L_10896)
.L_10896:
        /*005c*/ 	.word	0x00000000
        /*0060*/ 	.short	0x0002
        /*0062*/ 	.short	0x0008
        /*0064*/ 	.byte	0x00, 0xf0, 0x11, 0x00


	//----- nvinfo : EIATTR_KPARAM_INFO
	.align		4
.L_10897:
        /*0068*/ 	.byte	0x04, 0x17
        /*006a*/ 	.short	(.L_10899 - .L_10898)
.L_10898:
        /*006c*/ 	.word	0x00000000
        /*0070*/ 	.short	0x0001
        /*0072*/ 	.short	0x0004
        /*0074*/ 	.byte	0x00, 0xf0, 0x11, 0x00


	//----- nvinfo : EIATTR_KPARAM_INFO
	.align		4
.L_10899:
        /*0078*/ 	.byte	0x04, 0x17
        /*007a*/ 	.short	(.L_10901 - .L_10900)
.L_10900:
        /*007c*/ 	.word	0x00000000
        /*0080*/ 	.short	0x0000
        /*0082*/ 	.short	0x0000
        /*0084*/ 	.byte	0x00, 0xf0, 0x11, 0x00


	//----- nvinfo : EIATTR_SPARSE_MMA_MASK
	.align		4
.L_10901:
        /*0088*/ 	.byte	0x03, 0x50
        /*008a*/ 	.short	0x0000


	//----- nvinfo : EIATTR_MAXREG_COUNT
	.align		4
        /*008c*/ 	.byte	0x03, 0x1b
        /*008e*/ 	.short	0x00ff


	//----- nvinfo : EIATTR_NUM_BARRIERS
	.align		4
        /*0090*/ 	.byte	0x02, 0x4c
        /*0092*/ 	.byte	0x01
	.zero		1


	//----- nvinfo : EIATTR_MERCURY_ISA_VERSION
	.align		4
        /*0094*/ 	.byte	0x03, 0x5f
        /*0096*/ 	.short	0x0101


	//----- nvinfo : EIATTR_COOP_GROUP_MASK_REGIDS
	.align		4
        /*0098*/ 	.byte	0x04, 0x29
        /*009a*/ 	.short	(.L_10903 - .L_10902)


	//   ....[0]....
.L_10902:
        /*009c*/ 	.word	0xffffffff


	//   ....[1]....
        /*00a0*/ 	.word	0xffffffff


	//   ....[2]....
        /*00a4*/ 	.word	0xffffffff


	//   ....[3]....
        /*00a8*/ 	.word	0xffffffff


	//   ....[4]....
        /*00ac*/ 	.word	0xffffffff


	//   ....[5]....
        /*00b0*/ 	.word	0xffffffff


	//   ....[6]....
        /*00b4*/ 	.word	0xffffffff


	//   ....[7]....
        /*00b8*/ 	.word	0xffffffff


	//   ....[8]....
        /*00bc*/ 	.word	0xffffffff


	//   ....[9]....
        /*00c0*/ 	.word	0xffffffff


	//   ....[10]....
        /*00c4*/ 	.word	0xffffffff


	//   ....[11]....
        /*00c8*/ 	.word	0xffffffff


	//   ....[12]....
        /*00cc*/ 	.word	0xffffffff


	//   ....[13]....
        /*00d0*/ 	.word	0xffffffff


	//   ....[14]....
        /*00d4*/ 	.word	0xffffffff


	//   ....[15]....
        /*00d8*/ 	.word	0xffffffff


	//   ....[16]....
        /*00dc*/ 	.word	0xffffffff


	//   ....[17]....
        /*00e0*/ 	.word	0xffffffff


	//   ....[18]....
        /*00e4*/ 	.word	0xffffffff


	//   ....[19]....
        /*00e8*/ 	.word	0xffffffff


	//   ....[20]....
        /*00ec*/ 	.word	0xffffffff


	//   ....[21]....
        /*00f0*/ 	.word	0xffffffff


	//   ....[22]....
        /*00f4*/ 	.word	0xffffffff


	//   ....[23]....
        /*00f8*/ 	.word	0xffffffff


	//   ....[24]....
        /*00fc*/ 	.word	0xffffffff


	//   ....[25]....
        /*0100*/ 	.word	0x05000022


	//   ....[26]....
        /*0104*/ 	.word	0x05000022


	//   ....[27]....
        /*0108*/ 	.word	0x05000022


	//   ....[28]....
        /*010c*/ 	.word	0x05000022


	//   ....[29]....
        /*0110*/ 	.word	0x05000022


	//   ....[30]....
        /*0114*/ 	.word	0x05000022


	//   ....[31]....
        /*0118*/ 	.word	0x05000022


	//   ....[32]....
        /*011c*/ 	.word	0x05000022


	//   ....[33]....
        /*0120*/ 	.word	0x05000022


	//   ....[34]....
        /*0124*/ 	.word	0x05000022


	//   ....[35]....
        /*0128*/ 	.word	0x05000022


	//   ....[36]....
        /*012c*/ 	.word	0x05000022


	//   ....[37]....
        /*0130*/ 	.word	0x05000022


	//   ....[38]....
        /*0134*/ 	.word	0x05000022


	//   ....[39]....
        /*0138*/ 	.word	0x05000022


	//   ....[40]....
        /*013c*/ 	.word	0x05000022


	//   ....[41]....
        /*0140*/ 	.word	0x05000022


	//   ....[42]....
        /*0144*/ 	.word	0x05000022


	//   ....[43]....
        /*0148*/ 	.word	0x05000022


	//   ....[44]....
        /*014c*/ 	.word	0x05000022


	//   ....[45]....
        /*0150*/ 	.word	0x05000022


	//   ....[46]....
        /*0154*/ 	.word	0x05000022


	//   ....[47]....
        /*0158*/ 	.word	0x05000022


	//   ....[48]....
        /*015c*/ 	.word	0x05000022


	//----- nvinfo : EIATTR_COOP_GROUP_INSTR_OFFSETS
	.align		4
.L_10903:
        /*0160*/ 	.byte	0x04, 0x28
        /*0162*/ 	.short	(.L_10905 - .L_10904)


	//   ....[0]....
.L_10904:
        /*0164*/ 	.word	0x00001c40


	//   ....[1]....
        /*0168*/ 	.word	0x00001c90


	//   ....[2]....
        /*016c*/ 	.word	0x00001ce0


	//   ....[3]....
        /*0170*/ 	.word	0x00001d30


	//   ....[4]....
        /*0174*/ 	.word	0x00001d80


	//   ....[5]....
        /*0178*/ 	.word	0x00001df0


	//   ....[6]....
        /*017c*/ 	.word	0x00001e50


	//   ....[7]....
        /*0180*/ 	.word	0x00001eb0


	//   ....[8]....
        /*0184*/ 	.word	0x00002760


	//   ....[9]....
        /*0188*/ 	.word	0x000027b0


	//   ....[10]....
        /*018c*/ 	.word	0x00002800


	//   ....[11]....
        /*0190*/ 	.word	0x00002850


	//   ....[12]....
        /*0194*/ 	.word	0x000028a0


	//   ....[13]....
        /*0198*/ 	.word	0x00002910


	//   ....[14]....
        /*019c*/ 	.word	0x00002970


	//   ....[15]....
        /*01a0*/ 	.word	0x000029d0


	//   ....[16]....
        /*01a4*/ 	.word	0x00003260


	//   ....[17]....
        /*01a8*/ 	.word	0x000032b0


	//   ....[18]....
        /*01ac*/ 	.word	0x00003300


	//   ....[19]....
        /*01b0*/ 	.word	0x00003350


	//   ....[20]....
        /*01b4*/ 	.word	0x000033c0


	//   ....[21]....
        /*01b8*/ 	.word	0x00003420


	//   ....[22]....
        /*01bc*/ 	.word	0x00003480


	//   ....[23]....
        /*01c0*/ 	.word	0x000034e0


	//   ....[24]....
        /*01c4*/ 	.word	0x00003550


	//   ....[25]....
        /*01c8*/ 	.word	0x00003bb0


	//   ....[26]....
        /*01cc*/ 	.word	0x00003c30


	//   ....[27]....
        /*01d0*/ 	.word	0x00003cb0


	//   ....[28]....
        /*01d4*/ 	.word	0x00003d30


	//   ....[29]....
        /*01d8*/ 	.word	0x00003db0


	//   ....[30]....
        /*01dc*/ 	.word	0x00003e30


	//   ....[31]....
        /*01e0*/ 	.word	0x00003eb0


	//   ....[32]....
        /*01e4*/ 	.word	0x00003f30


	//   ....[33]....
        /*01e8*/ 	.word	0x00003fb0


	//   ....[34]....
        /*01ec*/ 	.word	0x00004030


	//   ....[35]....
        /*01f0*/ 	.word	0x000040b0


	//   ....[36]....
        /*01f4*/ 	.word	0x00004130


	//   ....[37]....
        /*01f8*/ 	.word	0x000041b0


	//   ....[38]....
        /*01fc*/ 	.word	0x00004230


	//   ....[39]....
        /*0200*/ 	.word	0x000042b0


	//   ....[40]....
        /*0204*/ 	.word	0x00004330


	//   ....[41]....
        /*0208*/ 	.word	0x000043a0


	//   ....[42]....
        /*020c*/ 	.word	0x00004420


	//   ....[43]....
        /*0210*/ 	.word	0x000044a0


	//   ....[44]....
        /*0214*/ 	.word	0x00004520


	//   ....[45]....
        /*0218*/ 	.word	0x000045a0


	//   ....[46]....
        /*021c*/ 	.word	0x00004620


	//   ....[47]....
        /*0220*/ 	.word	0x000046a0


	//   ....[48]....
        /*0224*/ 	.word	0x00004720


	//----- nvinfo : EIATTR_VRC_CTA_INIT_COUNT
	.align		4
.L_10905:
        /*0228*/ 	.byte	0x02, 0x4a
	.zero		1
	.zero		1


	//----- nvinfo : EIATTR_EXIT_INSTR_OFFSETS
	.align		4
        /*022c*/ 	.byte	0x04, 0x1c
        /*022e*/ 	.short	(.L_10907 - .L_10906)


	//   ....[0]....
.L_10906:
        /*0230*/ 	.word	0x00000910


	//   ....[1]....
        /*0234*/ 	.word	0x00003b60


	//----- nvinfo : EIATTR_MAX_THREADS
	.align		4
.L_10907:
        /*0238*/ 	.byte	0x04, 0x05
        /*023a*/ 	.short	(.L_10909 - .L_10908)
.L_10908:
        /*023c*/ 	.word	0x00000100
        /*0240*/ 	.word	0x00000001
        /*0244*/ 	.word	0x00000001


	//----- nvinfo : EIATTR_CRS_STACK_SIZE
	.align		4
.L_10909:
        /*0248*/ 	.byte	0x04, 0x1e
        /*024a*/ 	.short	(.L_10911 - .L_10910)
.L_10910:
        /*024c*/ 	.word	0x00000000


	//----- nvinfo : EIATTR_CBANK_PARAM_SIZE
	.align		4
.L_10911:
        /*0250*/ 	.byte	0x03, 0x19
        /*0252*/ 	.short	0x0030


	//----- nvinfo : EIATTR_PARAM_CBANK
	.align		4
        /*0254*/ 	.byte	0x04, 0x0a
        /*0256*/ 	.short	(.L_10913 - .L_10912)
	.align		4
.L_10912:
        /*0258*/ 	.word	index@(.nv.constant0._Z9cuda_gemmIiLi256ELi2ELi1ELi1024ELi8ELi8ELi32ELi1ELi0EEviiiPT_S1_S1_ii)
        /*025c*/ 	.short	0x0380
        /*025e*/ 	.short	0x0030


	//----- nvinfo : EIATTR_SW_WAR
	.align		4
.L_10913:
        /*0260*/ 	.byte	0x04, 0x36
        /*0262*/ 	.short	(.L_10915 - .L_10914)
.L_10914:
        /*0264*/ 	.word	0x00000008
.L_10915:


//--------------------- .nv.info._Z9cuda_gemmIiLi256ELi2ELi1ELi1024ELi8ELi8ELi32ELi0ELi1EEviiiPT_S1_S1_ii --------------------------
	.section	.nv.info._Z9cuda_gemmIiLi256ELi2ELi1ELi1024ELi8ELi8ELi32ELi0ELi1EEviiiPT_S1_S1_ii,"",@"SHT_CUDA_INFO"
	.sectionflags	@""
	.align	4


	//----- nvinfo : EIATTR_CUDA_API_VERSION
	.align		4
        /*0000*/ 	.byte	0x04, 0x37
        /*0002*/ 	.short	(.L_10917 - .L_10916)
.L_10916:
        /*0004*/ 	.word	0x00000082


	//----- nvinfo : EIATTR_KPARAM_INFO
	.align		4
.L_10917:
        /*0008*/ 	.byte	0x04, 0x17
        /*000a*/ 	.short	(.L_10919 - .L_10918)
.L_10918:
        /*000c*/ 	.word	0x00000000
        /*0010*/ 	.short	0x0007
        /*0012*/ 	.short	0x002c
        /*0014*/ 	.byte	0x00, 0xf0, 0x11, 0x00


	//----- nvinfo : EIATTR_KPARAM_INFO
	.align		4
.L_10919:
        /*0018*/ 	.byte	0x04, 0x17
        /*001a*/ 	.short	(.L_10921 - .L_10920)
.L_10920:
        /*001c*/ 	.word	0x00000000
        /*0020*/ 	.short	0x0006
        /*0022*/ 	.short	0x0028
        /*0024*/ 	.byte	0x00, 0xf0, 0x11, 0x00


	//----- nvinfo : EIATTR_KPARAM_INFO
	.align		4
.L_10921:
        /*0028*/ 	.byte	0x04, 0x17
        /*002a*/ 	.short	(.L_10923 - .L_10922)
.L_10922:
        /*002c*/ 	.word	0x00000000
        /*0030*/ 	.short	0x0005
        /*0032*/ 	.short	0x0020
        /*0034*/ 	.byte	0x00, 0xf5, 0x21, 0x00


	//----- nvinfo : EIATTR_KPARAM_INFO
	.align		4
.L_10923:
        /*0038*/ 	.byte	0x04, 0x17
        /*003a*/ 	.short	(.L_10925 - .L_10924)
.L_10924:
        /*003c*/ 	.word	0x00000000
        /*0040*/ 	.short	0x0004
        /*0042*/ 	.short	0x0018
        /*0044*/ 	.byte	0x00, 0xf5, 0x21, 0x00


	//----- nvinfo : EIATTR_KPARAM_INFO
	.align		4
.L_10925:
        /*0048*/ 	.byte	0x04, 0x17
        /*004a*/ 	.short	(.L_10927 - .L_10926)
.L_10926:
        /*004c*/ 	.word	0x00000000
        /*0050*/ 	.short	0x0003
        /*0052*/ 	.short	0x0010
        /*0054*/ 	.byte	0x00, 0xf5, 0x21, 0x00


	//----- nvinfo : EIATTR_KPARAM_INFO
	.align		4
.L_10927:
        /*0058*/ 	.byte	0x04, 0x17
        /*005a*/ 	.short	(.L_10929 - .L_10928)
.L_10928:
        /*005c*/ 	.word	0x00000000
        /*0060*/ 	.short	0x0002
        /*0062*/ 	.short	0x0008
        /*0064*/ 	.byte	0x00, 0xf0, 0x11, 0x00


	//----- nvinfo : EIATTR_KPARAM_INFO
	.align		4
.L_10929:
        /*0068*/ 	.byte	0x04, 0x17
        /*006a*/ 	.short	(.L_10931 - .L_10930)
.L_10930:
        /*006c*/ 	.word	0x00000000
        /*0070*/ 	.short	0x0001
        /*0072*/ 	.short	0x0004
        /*0074*/ 	.byte	0x00, 0xf0, 0x11, 0x00


	//----- nvinfo : EIATTR_KPARAM_INFO
	.align		4
.L_10931:
        /*0078*/ 	.byte	0x04, 0x17
        /*007a*/ 	.short	(.L_10933 - .L_10932)
.L_10932:
        /*007c*/ 	.word	0x00000000
        /*0080*/ 	.short	0x0000
        /*0082*/ 	.short	0x0000
        /*0084*/ 	.byte	0x00, 0xf0, 0x11, 0x00


	//----- nvinfo : EIATTR_SPARSE_MMA_MASK
	.align		4
.L_10933:
        /*0088*/ 	.byte	0x03, 0x50
        /*008a*/ 	.short	0x0000


	//----- nvinfo : EIATTR_MAXREG_COUNT
	.align		4
        /*008c*/ 	.byte	0x03, 0x1b
        /*008e*/ 	.short	0x00ff


	//----- nvinfo : EIATTR_NUM_BARRIERS
	.align		4
        /*0090*/ 	.byte	0x02, 0x4c
        /*0092*/ 	.byte	0x01
	.zero		1


	//----- nvinfo : EIATTR_MERCURY_ISA_VERSION
	.align		4
        /*0094*/ 	.byte	0x03, 0x5f
        /*0096*/ 	.short	0x0101


	//----- nvinfo : EIATTR_COOP_GROUP_MASK_REGIDS
	.align		4
        /*0098*/ 	.byte	0x04, 0x29
        /*009a*/ 	.short	(.L_10935 - .L_10934)


	//   ....[0]....
.L_10934:
        /*009c*/ 	.word	0xffffffff


	//   ....[1]....
        /*00a0*/ 	.word	0xffffffff


	//   ....[2]....
        /*00a4*/ 	.word	0xffffffff


	//   ....[3]....
        /*00a8*/ 	.word	0xffffffff


	//   ....[4]....
        /*00ac*/ 	.word	0xffffffff


	//   ....[5]....
        /*00b0*/ 	.word	0xffffffff


	//   ....[6]....
        /*00b4*/ 	.word	0xffffffff


	//   ....[7]....
        /*00b8*/ 	.word	0xffffffff


	//   ....[8]....
        /*00bc*/ 	.word	0x05000010


	//   ....[9]....
        /*00c0*/ 	.word	0x05000010


	//   ....[10]....
        /*00c4*/ 	.word	0x05000010


	//   ....[11]....
        /*00c8*/ 	.word	0x05000010


	//   ....[12]....
        /*00cc*/ 	.word	0x05000010


	//   ....[13]....
        /*00d0*/ 	.word	0x05000010


	//   ....[14]....
        /*00d4*/ 	.word	0x05000010


	//   ....[15]....
        /*00d8*/ 	.word	0x05000010


	//----- nvinfo : EIATTR_COOP_GROUP_INSTR_OFFSETS
	.align		4
.L_10935:
        /*00dc*/ 	.byte	0x04, 0x28
        /*00de*/ 	.short	(.L_10937 - .L_10936)


	//   ....[0]....
.L_10936:
        /*00e0*/ 	.word	0x00001270


	//   ....[1]....
        /*00e4*/ 	.word	0x00001280


	//   ....[2]....
        /*00e8*/ 	.word	0x000012b0


	//   ....[3]....
        /*00ec*/ 	.word	0x000012d0


	//   ....[4]....
        /*00f0*/ 	.word	0x000012f0


	//   ....[5]....
        /*00f4*/ 	.word	0x00001310


	//   ....[6]....
        /*00f8*/ 	.word	0x00001330


	//   ....[7]....
        /*00fc*/ 	.word	0x00001350


	//   ....[8]....
        /*0100*/ 	.word	0x00001920


	//   ....[9]....
        /*0104*/ 	.word	0x000019b0


	//   ....[10]....
        /*0108*/ 	.word	0x00001a10


	//   ....[11]....
        /*010c*/ 	.word	0x00001a70


	//   ....[12]....
        /*0110*/ 	.word	0x00001ad0


	//   ....[13]....
        /*0114*/ 	.word	0x00001b30


	//   ....[14]....
        /*0118*/ 	.word	0x00001b90


	//   ....[15]....
        /*011c*/ 	.word	0x00001bf0


	//----- nvinfo : EIATTR_VRC_CTA_INIT_COUNT
	.align		4
.L_10937:
        /*0120*/ 	.byte	0x02, 0x4a
	.zero		1
	.zero		1


	//----- nvinfo : EIATTR_EXIT_INSTR_OFFSETS
	.align		4
        /*0124*/ 	.byte	0x04, 0x1c
        /*0126*/ 	.short	(.L_10939 - .L_10938)


	//   ....[0]....
.L_10938:
        /*0128*/ 	.word	0x000006b0


	//   ....[1]....
        /*012c*/ 	.word	0x000018c0


	//----- nvinfo : EIATTR_MAX_THREADS
	.align		4
.L_10939:
        /*0130*/ 	.byte	0x04, 0x05
        /*0132*/ 	.short	(.L_10941 - .L_10940)
.L_10940:
        /*0134*/ 	.word	0x00000100
        /*0138*/ 	.word	0x00000001
        /*013c*/ 	.word	0x00000001


	//----- nvinfo : EIATTR_CRS_STACK_SIZE
	.align		4
.L_10941:
        /*0140*/ 	.byte	0x04, 0x1e
        /*0142*/ 	.short	(.L_10943 - .L_10942)
.L_10942:
        /*0144*/ 	.word	0x00000000


	//----- nvinfo : EIATTR_CBANK_PARAM_SIZE
	.align		4
.L_10943:
        /*0148*/ 	.byte	0x03, 0x19
        /*014a*/ 	.short	0x0030


	//----- nvinfo : EIATTR_PARAM_CBANK
	.align		4
        /*014c*/ 	.byte	0x04, 0x0a
        /*014e*/ 	.short	(.L_10945 - .L_10944)
	.align		4
.L_10944:
        /*0150*/ 	.word	index@(.nv.constant0._Z9cuda_gemmIiLi256ELi2ELi1ELi1024ELi8ELi8ELi32ELi0ELi1EEviiiPT_S1_S1_ii)
        /*0154*/ 	.short	0x0380
        /*0156*/ 	.short	0x0030


	//----- nvinfo : EIATTR_SW_WAR
	.align		4
.L_10945:
        /*0158*/ 	.byte	0x04, 0x36
        /*015a*/ 	.short	(.L_10947 - .L_10946)
.L_10946:
        /*015c*/ 	.word	0x00000008
.L_10947:


//--------------------- .nv.info._Z9cuda_gemmIiLi256ELi2ELi1ELi1024ELi8ELi8ELi32ELi0ELi0EEviiiPT_S1_S1_ii --------------------------
	.section	.nv.info._Z9cuda_gemmIiLi256ELi2ELi1ELi1024ELi8ELi8ELi32ELi0ELi0EEviiiPT_S1_S1_ii,"",@"SHT_CUDA_INFO"
	.sectionflags	@""
	.align	4


	//----- nvinfo : EIATTR_CUDA_API_VERSION
	.align		4
        /*0000*/ 	.byte	0x04, 0x37
        /*0002*/ 	.short	(.L_10949 - .L_10948)
.L_10948:
        /*0004*/ 	.word	0x00000082


	//----- nvinfo : EIATTR_KPARAM_INFO
	.align		4
.L_10949:
        /*0008*/ 	.byte	0x04, 0x17
        /*000a*/ 	.short	(.L_10951 - .L_10950)
.L_10950:
        /*000c*/ 	.word	0x00000000
        /*0010*/ 	.short	0x0007
        /*0012*/ 	.short	0x002c
        /*0014*/ 	.byte	0x00, 0xf0, 0x11, 0x00


	//----- nvinfo : EIATTR_KPARAM_INFO
	.align		4
.L_10951:
        /*0018*/ 	.byte	0x04, 0x17
        /*001a*/ 	.short	(.L_10953 - .L_10952)
.L_10952:
        /*001c*/ 	.word	0x00000000
        /*0020*/ 	.short	0x0006
        /*0022*/ 	.short	0x0028
        /*0024*/ 	.byte	0x00, 0xf0, 0x11, 0x00


	//----- nvinfo : EIATTR_KPARAM_INFO
	.align		4
.L_10953:
        /*0028*/ 	.byte	0x04, 0x17
        /*002a*/ 	.short	(.L_10955 - .L_10954)
.L_10954:
        /*002c*/ 	.word	0x00000000
        /*0030*/ 	.short	0x0005
        /*0032*/ 	.short	0x0020
        /*0034*/ 	.byte	0x00, 0xf5, 0x21, 0x00


	//----- nvinfo : EIATTR_KPARAM_INFO
	.align		4
.L_10955:
        /*0038*/ 	.byte	0x04, 0x17
        /*003a*/ 	.short	(.L_10957 - .L_10956)
.L_10956:
        /*003c*/ 	.word	0x00000000
        /*0040*/ 	.short	0x0004
        /*0042*/ 	.short	0x0018
        /*0044*/ 	.byte	0x00, 0xf5, 0x21, 0x00


	//----- nvinfo : EIATTR_KPARAM_INFO
	.align		4
.L_10957:
        /*0048*/ 	.byte	0x04, 0x17
        /*004a*/ 	.short	(.L_10959 - .L_10958)
.L_10958:
        /*004c*/ 	.word	0x00000000
        /*0050*/ 	.short	0x0003
        /*0052*/ 	.short	0x0010
        /*0054*/ 	.byte	0x00, 0xf5, 0x21, 0x00


	//----- nvinfo : EIATTR_KPARAM_INFO
	.align		4
.L_10959:
        /*0058*/ 	.byte	0x04, 0x17
        /*005a*/ 	.short	(.L_10961 - .L_10960)
.L_10960:
        /*005c*/ 	.word	0x00000000
        /*0060*/ 	.short	0x0002
        /*0062*/ 	.short	0x0008
        /*0064*/ 	.byte	0x00, 0xf0, 0x11, 0x00


	//----- nvinfo : EIATTR_KPARAM_INFO
	.align		4
.L_10961:
        /*0068*/ 	.byte	0x04, 0x17
        /*006a*/ 	.short	(.L_10963 - .L_10962)
.L_10962:
        /*006c*/ 	.word	0x00000000
        /*0070*/ 	.short	0x0001
        /*0072*/ 	.short	0x0004
        /*0074*/ 	.byte	0x00, 0xf0, 0x11, 0x00


	//----- nvinfo : EIATTR_KPARAM_INFO
	.align		4
.L_10963:
        /*0078*/ 	.byte	0x04, 0x17
        /*007a*/ 	.short	(.L_10965 - .L_10964)
.L_10964:
        /*007c*/ 	.word	0x00000000
        /*0080*/ 	.short	0x0000
        /*0082*/ 	.short	0x0000
        /*0084*/ 	.byte	0x00, 0xf0, 0x11, 0x00


	//----- nvinfo : EIATTR_SPARSE_MMA_MASK
	.align		4
.L_10965:
        /*0088*/ 	.byte	0x03, 0x50
        /*008a*/ 	.short	0x0000


	//----- nvinfo : EIATTR_MAXREG_COUNT
	.align		4
        /*008c*/ 	.byte	0x03, 0x1b
        /*008e*/ 	.short	0x00ff


	//----- nvinfo : EIATTR_NUM_BARRIERS
	.align		4
        /*0090*/ 	.byte	0x02, 0x4c
        /*0092*/ 	.byte	0x01
	.zero		1


	//----- nvinfo : EIATTR_ANNOTATIONS
	.align		4
        /*0094*/ 	.byte	0x04, 0x55
        /*0096*/ 	.short	(.L_10967 - .L_10966)


	//   ....[0]....
.L_10966:
        /*0098*/ 	.word	0x00000001
        /*009c*/ 	.byte	0xa0, 0x3f, 0x00, 0x00, 0x01, 0x00, 0x00, 0x00, 0x90, 0x45, 0x00, 0x00


	//----- nvinfo : EIATTR_MERCURY_ISA_VERSION
	.align		4
.L_10967:
        /*00a8*/ 	.byte	0x03, 0x5f
        /*00aa*/ 	.short	0x0101


	//----- nvinfo : EIATTR_COOP_GROUP_MASK_REGIDS
	.align		4
        /*00ac*/ 	.byte	0x04, 0x29
        /*00ae*/ 	.short	(.L_10969 - .L_10968)


	//   ....[0]....
.L_10968:
        /*00b0*/ 	.word	0xffffffff


	//   ....[1]....
        /*00b4*/ 	.word	0xffffffff


	//   ....[2]....
        /*00b8*/ 	.word	0xffffffff


	//   ....[3]....
        /*00bc*/ 	.word	0xffffffff


	//   ....[4]....
        /*00c0*/ 	.word	0xffffffff


	//   ....[5]....
        /*00c4*/ 	.word	0xffffffff


	//   ....[6]....
        /*00c8*/ 	.word	0xffffffff


	//   ....[7]....
        /*00cc*/ 	.word	0xffffffff


	//   ....[8]....
        /*00d0*/ 	.word	0xffffffff


	//   ....[9]....
        /*00d4*/ 	.word	0xffffffff


	//   ....[10]....
        /*00d8*/ 	.word	0xffffffff


	//   ....[11]....
        /*00dc*/ 	.word	0xffffffff


	//   ....[12]....
        /*00e0*/ 	.word	0xffffffff


	//   ....[13]....
        /*00e4*/ 	.word	0xffffffff


	//   ....[14]....
        /*00e8*/ 	.word	0xffffffff


	//   ....[15]....
        /*00ec*/ 	.word	0xffffffff


	//   ....[16]....
        /*00f0*/ 	.word	0xffffffff


	//   ....[17]....
        /*00f4*/ 	.word	0xffffffff


	//   ....[18]....
        /*00f8*/ 	.word	0xffffffff


	//   ....[19]....
        /*00fc*/ 	.word	0xffffffff


	//   ....[20]....
        /*0100*/ 	.word	0xffffffff


	//   ....[21]....
        /*0104*/ 	.word	0xffffffff


	//   ....[22]....
        /*0108*/ 	.word	0xffffffff


	//   ....[23]....
        /*010c*/ 	.word	0xffffffff


	//   ....[24]....
        /*0110*/ 	.word	0xffffffff


	//   ....[25]....
        /*0114*/ 	.word	0x05000025


	//   ....[26]....
        /*0118*/ 	.word	0x05000025


	//   ....[27]....
        /*011c*/ 	.word	0x05000025


	//   ....[28]....
        /*0120*/ 	.word	0x05000025


	//   ....[29]....
        /*0124*/ 	.word	0x05000025


	//   ....[30]....
        /*0128*/ 	.word	0x05000025


	//   ....[31]....
        /*012c*/ 	.word	0x05000025


	//   ....[32]....
        /*0130*/ 	.word	0x05000025


	//   ....[33]....
        /*0134*/ 	.word	0x05000025


	//   ....[34]....
        /*0138*/ 	.word	0x05000025


	//   ....[35]....
        /*013c*/ 	.word	0x05000025


	//   ....[36]....
        /*0140*/ 	.word	0x05000025


	//   ....[37]....
        /*0144*/ 	.word	0x05000025


	//   ....[38]....
        /*0148*/ 	.word	0x05000025


	//   ....[39]....
        /*014c*/ 	.word	0x05000025


	//   ....[40]....
        /*0150*/ 	.word	0x05000025


	//   ....[41]....
        /*0154*/ 	.word	0x05000025


	//   ....[42]....
        /*0158*/ 	.word	0x05000025


	//   ....[43]....
        /*015c*/ 	.word	0x05000025


	//   ....[44]....
        /*0160*/ 	.word	0x05000025


	//   ....[45]....
        /*0164*/ 	.word	0x05000025


	//   ....[46]....
        /*0168*/ 	.word	0x05000025


	//   ....[47]....
        /*016c*/ 	.word	0x05000025


	//   ....[48]....
        /*0170*/ 	.word	0x05000025


	//----- nvinfo : EIATTR_COOP_GROUP_INSTR_OFFSETS
	.align		4
.L_10969:
        /*0174*/ 	.byte	0x04, 0x28
        /*0176*/ 	.short	(.L_10971 - .L_10970)


	//   ....[0]....
.L_10970:
        /*0178*/ 	.word	0x00001de0


	//   ....[1]....
        /*017c*/ 	.word	0x00001e30


	//   ....[2]....
        /*0180*/ 	.word	0x00001e80


	//   ....[3]....
        /*0184*/ 	.word	0x00001ed0


	//   ....[4]....
        /*0188*/ 	.word	0x00001f20


	//   ....[5]....
        /*018c*/ 	.word	0x00001f90


	//   ....[6]....
        /*0190*/ 	.word	0x00001ff0


	//   ....[7]....
        /*0194*/ 	.word	0x00002050


	//   ....[8]....
        /*0198*/ 	.word	0x00002830


	//   ....[9]....
        /*019c*/ 	.word	0x00002880


	//   ....[10]....
        /*01a0*/ 	.word	0x000028d0


	//   ....[11]....
        /*01a4*/ 	.word	0x00002920


	//   ....[12]....
        /*01a8*/ 	.word	0x00002970


	//   ....[13]....
        /*01ac*/ 	.word	0x000029e0


	//   ....[14]....
        /*01b0*/ 	.word	0x00002a40


	//   ....[15]....
        /*01b4*/ 	.word	0x00002aa0


	//   ....[16]....
        /*01b8*/ 	.word	0x00003260


	//   ....[17]....
        /*01bc*/ 	.word	0x000032b0


	//   ....[18]....
        /*01c0*/ 	.word	0x00003300


	//   ....[19]....
        /*01c4*/ 	.word	0x00003350


	//   ....[20]....
        /*01c8*/ 	.word	0x000033c0


	//   ....[21]....
        /*01cc*/ 	.word	0x00003420


	//   ....[22]....
        /*01d0*/ 	.word	0x00003480


	//   ....[23]....
        /*01d4*/ 	.word	0x000034e0


	//   ....[24]....
        /*01d8*/ 	.word	0x00003540


	//   ....[25]....
        /*01dc*/ 	.word	0x00004680


	//   ....[26]....
        /*01e0*/ 	.word	0x00004700


	//   ....[27]....
        /*01e4*/ 	.word	0x00004780


	//   ....[28]....
        /*01e8*/ 	.word	0x00004800


	//   ....[29]....
        /*01ec*/ 	.word	0x00004880


	//   ....[30]....
        /*01f0*/ 	.word	0x00004900


	//   ....[31]....
        /*01f4*/ 	.word	0x00004980


	//   ....[32]....
        /*01f8*/ 	.word	0x00004a00


	//   ....[33]....
        /*01fc*/ 	.word	0x00004a80


	//   ....[34]....
        /*0200*/ 	.word	0x00004b00


	//   ....[35]....
        /*0204*/ 	.word	0x00004b80


	//   ....[36]....
        /*0208*/ 	.word	0x00004c00


	//   ....[37]....
        /*020c*/ 	.word	0x00004c80


	//   ....[38]....
        /*0210*/ 	.word	0x00004d00


	//   ....[39]....
        /*0214*/ 	.word	0x00004d80


	//   ....[40]....
        /*0218*/ 	.word	0x00004e00


	//   ....[41]....
        /*021c*/ 	.word	0x00004e70


	//   ....[42]....
        /*0220*/ 	.word	0x00004ef0


	//   ....[43]....
        /*0224*/ 	.word	0x00004f70


	//   ....[44]....
        /*0228*/ 	.word	0x00004ff0


	//   ....[45]....
        /*022c*/ 	.word	0x00005070


	//   ....[46]....
        /*0230*/ 	.word	0x000050f0


	//   ....[47]....
        /*0234*/ 	.word	0x00005170


	//   ....[48]....
        /*0238*/ 	.word	0x000051f0


	//----- nvinfo : EIATTR_VRC_CTA_INIT_COUNT
	.align		4
.L_10971:
        /*023c*/ 	.byte	0x02, 0x4a
	.zero		1
	.zero		1


	//----- nvinfo : EIATTR_EXIT_INSTR_OFFSETS
	.align		4
        /*0240*/ 	.byte	0x04, 0x1c
        /*0242*/ 	.short	(.L_10973 - .L_10972)


	//   ....[0]....
.L_10972:
        /*0244*/ 	.word	0x00000930


	//   ....[1]....
        /*0248*/ 	.word	0x00004630


	//----- nvinfo : EIATTR_MAX_THREADS
	.align		4
.L_10973:
        /*024c*/ 	.byte	0x04, 0x05
        /*024e*/ 	.short	(.L_10975 - .L_10974)
.L_10974:
        /*0250*/ 	.word	0x00000100
        /*0254*/ 	.word	0x00000001
        /*0258*/ 	.word	0x00000001


	//----- nvinfo : EIATTR_CRS_STACK_SIZE
	.align		4
.L_10975:
        /*025c*/ 	.byte	0x04, 0x1e
        /*025e*/ 	.short	(.L_10977 - .L_10976)
.L_10976:
        /*0260*/ 	.word	0x00000000


	//----- nvinfo : EIATTR_CBANK_PARAM_SIZE
	.align		4
.L_10977:
        /*0264*/ 	.byte	0x03, 0x19
        /*0266*/ 	.short	0x0030


	//----- nvinfo : EIATTR_PARAM_CBANK
	.align		4
        /*0268*/ 	.byte	0x04, 0x0a
        /*026a*/ 	.short	(.L_10979 - .L_10978)
	.align		4
.L_10978:
        /*026c*/ 	.word	index@(.nv.constant0._Z9cuda_gemmIiLi256ELi2ELi1ELi1024ELi8ELi8ELi32ELi0ELi0EEviiiPT_S1_S1_ii)
        /*0270*/ 	.short	0x0380
        /*0272*/ 	.short	0x0030


	//----- nvinfo : EIATTR_SW_WAR
	.align		4
.L_10979:
        /*0274*/ 	.byte	0x04, 0x36
        /*0276*/ 	.short	(.L_10981 - .L_10980)
.L_10980:
        /*0278*/ 	.word	0x00000008
.L_10981:


//--------------------- .nv.info._Z9cuda_gemmIiLi256ELi2ELi1ELi1024ELi4ELi4ELi32ELi1ELi1EEviiiPT_S1_S1_ii --------------------------
	.section	.nv.info._Z9cuda_gemmIiLi256ELi2ELi1ELi1024ELi4ELi4ELi32ELi1ELi1EEviiiPT_S1_S1_ii,"",@"SHT_CUDA_INFO"
	.sectionflags	@""
	.align	4


	//----- nvinfo : EIATTR_CUDA_API_VERSION
	.align		4
        /*0000*/ 	.byte	0x04, 0x37
        /*0002*/ 	.short	(.L_10983 - .L_10982)
.L_10982:
        /*0004*/ 	.word	0x00000082


	//----- nvinfo : EIATTR_KPARAM_INFO
	.align		4
.L_10983:
        /*0008*/ 	.byte	0x04, 0x17
        /*000a*/ 	.short	(.L_10985 - .L_10984)
.L_10984:
        /*000c*/ 	.word	0x00000000
        /*0010*/ 	.short	0x0007
        /*0012*/ 	.short	0x002c
        /*0014*/ 	.byte	0x00, 0xf0, 0x11, 0x00


	//----- nvinfo : EIATTR_KPARAM_INFO
	.align		4
.L_10985:
        /*0018*/ 	.byte	0x04, 0x17
        /*001a*/ 	.short	(.L_10987 - .L_10986)
.L_10986:
        /*001c*/ 	.word	0x00000000
        /*0020*/ 	.short	0x0006
        /*0022*/ 	.short	0x0028
        /*0024*/ 	.byte	0x00, 0xf0, 0x11, 0x00


	//----- nvinfo : EIATTR_KPARAM_INFO
	.align		4
.L_10987:
        /*0028*/ 	.byte	0x04, 0x17
        /*002a*/ 	.short	(.L_10989 - .L_10988)
.L_10988:
        /*002c*/ 	.word	0x00000000
        /*0030*/ 	.short	0x0005
        /*0032*/ 	.short	0x0020
        /*0034*/ 	.byte	0x00, 0xf5, 0x21, 0x00


	//----- nvinfo : EIATTR_KPARAM_INFO
	.align		4
.L_10989:
        /*0038*/ 	.byte	0x04, 0x17
        /*003a*/ 	.short	(.L_10991 - .L_10990)
.L_10990:
        /*003c*/ 	.word	0x00000000
        /*0040*/ 	.short	0x0004
        /*0042*/ 	.short	0x0018
        /*0044*/ 	.byte	0x00, 0xf5, 0x21, 0x00


	//----- nvinfo : EIATTR_KPARAM_INFO
	.align		4
.L_10991:
        /*0048*/ 	.byte	0x04, 0x17
        /*004a*/ 	.short	(.L_10993 - .L_10992)
.L_10992:
        /*004c*/ 	.word	0x00000000
        /*0050*/ 	.short	0x0003
        /*0052*/ 	.short	0x0010
        /*0054*/ 	.byte	0x00, 0xf5, 0x21, 0x00


	//----- nvinfo : EIATTR_KPARAM_INFO
	.align		4
.L_10993:
        /*0058*/ 	.byte	0x04, 0x17
        /*005a*/ 	.short	(.L_10995 - .L_10994)
.L_10994:
        /*005c*/ 	.word	0x00000000
        /*0060*/ 	.short	0x0002
        /*0062*/ 	.short	0x0008
        /*0064*/ 	.byte	0x00, 0xf0, 0x11, 0x00


	//----- nvinfo : EIATTR_KPARAM_INFO
	.align		4
.L_10995:
        /*0068*/ 	.byte	0x04, 0x17
        /*006a*/ 	.short	(.L_10997 - .L_10996)
.L_10996:
        /*006c*/ 	.word	0x00000000
        /*0070*/ 	.short	0x0001
        /*0072*/ 	.short	0x0004
        /*0074*/ 	.byte	0x00, 0xf0, 0x11, 0x00


	//----- nvinfo : EIATTR_KPARAM_INFO
	.align		4
.L_10997:
        /*0078*/ 	.byte	0x04, 0x17
        /*007a*/ 	.short	(.L_10999 - .L_10998)
.L_10998:
        /*007c*/ 	.word	0x00000000
        /*0080*/ 	.short	0x0000
        /*0082*/ 	.short	0x0000
        /*0084*/ 	.byte	0x00, 0xf0, 0x11, 0x00


	//----- nvinfo : EIATTR_SPARSE_MMA_MASK
	.align		4
.L_10999:
        /*0088*/ 	.byte	0x03, 0x50
        /*008a*/ 	.short	0x0000


	//----- nvinfo : EIATTR_MAXREG_COUNT
	.align		4
        /*008c*/ 	.byte	0x03, 0x1b
        /*008e*/ 	.short	0x00ff


	//----- nvinfo : EIATTR_NUM_BARRIERS
	.align		4
        /*0090*/ 	.byte	0x02, 0x4c
        /*0092*/ 	.byte	0x01
	.zero		1


	//----- nvinfo : EIATTR_MERCURY_ISA_VERSION
	.align		4
        /*0094*/ 	.byte	0x03, 0x5f
        /*0096*/ 	.short	0x0101


	//----- nvinfo : EIATTR_COOP_GROUP_MASK_REGIDS
	.align		4
        /*0098*/ 	.byte	0x04, 0x29
        /*009a*/ 	.short	(.L_11001 - .L_11000)


	//   ....[0]....
.L_11000:
        /*009c*/ 	.word	0xffffffff


	//   ....[1]....
        /*00a0*/ 	.word	0xffffffff


	//   ....[2]....
        /*00a4*/ 	.word	0xffffffff


	//   ....[3]....
        /*00a8*/ 	.word	0xffffffff


	//----- nvinfo : EIATTR_COOP_GROUP_INSTR_OFFSETS
	.align		4
.L_11001:
        /*00ac*/ 	.byte	0x04, 0x28
        /*00ae*/ 	.short	(.L_11003 - .L_11002)


	//   ....[0]....
.L_11002:
        /*00b0*/ 	.word	0x00000b60


	//   ....[1]....
        /*00b4*/ 	.word	0x00000b70


	//   ....[2]....
        /*00b8*/ 	.word	0x00000b90


	//   ....[3]....
        /*00bc*/ 	.word	0x00000bc0


	//----- nvinfo : EIATTR_VRC_CTA_INIT_COUNT
	.align		4
.L_11003:
        /*00c0*/ 	.byte	0x02, 0x4a
	.zero		1
	.zero		1


	//----- nvinfo : EIATTR_EXIT_INSTR_OFFSETS
	.align		4
        /*00c4*/ 	.byte	0x04, 0x1c
        /*00c6*/ 	.short	(.L_11005 - .L_11004)


	//   ....[0]....
.L_11004:
        /*00c8*/ 	.word	0x000001b0


	//   ....[1]....
        /*00cc*/ 	.word	0x00000f40


	//----- nvinfo : EIATTR_MAX_THREADS
	.align		4
.L_11005:
        /*00d0*/ 	.byte	0x04, 0x05
        /*00d2*/ 	.short	(.L_11007 - .L_11006)
.L_11006:
        /*00d4*/ 	.word	0x00000100
        /*00d8*/ 	.word	0x00000001
        /*00dc*/ 	.word	0x00000001


	//----- nvinfo : EIATTR_CRS_STACK_SIZE
	.align		4
.L_11007:
        /*00e0*/ 	.byte	0x04, 0x1e
        /*00e2*/ 	.short	(.L_11009 - .L_11008)
.L_11008:
        /*00e4*/ 	.word	0x00000000


	//----- nvinfo : EIATTR_CBANK_PARAM_SIZE
	.align		4
.L_11009:
        /*00e8*/ 	.byte	0x03, 0x19
        /*00ea*/ 	.short	0x0030


	//----- nvinfo : EIATTR_PARAM_CBANK
	.align		4
        /*00ec*/ 	.byte	0x04, 0x0a
        /*00ee*/ 	.short	(.L_11011 - .L_11010)
	.align		4
.L_11010:
        /*00f0*/ 	.word	index@(.nv.constant0._Z9cuda_gemmIiLi256ELi2ELi1ELi1024ELi4ELi4ELi32ELi1ELi1EEviiiPT_S1_S1_ii)
        /*00f4*/ 	.short	0x0380
        /*00f6*/ 	.short	0x0030


	//----- nvinfo : EIATTR_SW_WAR
	.align		4
.L_11011:
        /*00f8*/ 	.byte	0x04, 0x36
        /*00fa*/ 	.short	(.L_11013 - .L_11012)
.L_11012:
        /*00fc*/ 	.word	0x00000008
.L_11013:


//--------------------- .nv.info._Z9cuda_gemmIiLi256ELi2ELi1ELi1024ELi4ELi4ELi32ELi1ELi0EEviiiPT_S1_S1_ii --------------------------
	.section	.nv.info._Z9cuda_gemmIiLi256ELi2ELi1ELi1024ELi4ELi4ELi32ELi1ELi0EEviiiPT_S1_S1_ii,"",@"SHT_CUDA_INFO"
	.sectionflags	@""
	.align	4


	//----- nvinfo : EIATTR_CUDA_API_VERSION
	.align		4
        /*0000*/ 	.byte	0x04, 0x37
        /*0002*/ 	.short	(.L_11015 - .L_11014)
.L_11014:
        /*0004*/ 	.word	0x00000082


	//----- nvinfo : EIATTR_KPARAM_INFO
	.align		4
.L_11015:
        /*0008*/ 	.byte	0x04, 0x17
        /*000a*/ 	.short	(.L_11017 - .L_11016)
.L_11016:
        /*000c*/ 	.word	0x00000000
        /*0010*/ 	.short	0x0007
        /*0012*/ 	.short	0x002c
        /*0014*/ 	.byte	0x00, 0xf0, 0x11, 0x00


	//----- nvinfo : EIATTR_KPARAM_INFO
	.align		4
.L_11017:
        /*0018*/ 	.byte	0x04, 0x17
        /*001a*/ 	.short	(.L_11019 - .L_11018)
.L_11018:
        /*001c*/ 	.word	0x00000000
        /*0020*/ 	.short	0x0006
        /*0022*/ 	.short	0x0028
        /*0024*/ 	.byte	0x00, 0xf0, 0x11, 0x00


	//----- nvinfo : EIATTR_KPARAM_INFO
	.align		4
.L_11019:
        /*0028*/ 	.byte	0x04, 0x17
        /*002a*/ 	.short	(.L_11021 - .L_11020)
.L_11020:
        /*002c*/ 	.word	0x00000000
        /*0030*/ 	.short	0x0005
        /*0032*/ 	.short	0x0020
        /*0034*/ 	.byte	0x00, 0xf5, 0x21, 0x00


	//----- nvinfo : EIATTR_KPARAM_INFO
	.align		4
.L_11021:
        /*0038*/ 	.byte	0x04, 0x17
        /*003a*/ 	.short	(.L_11023 - .L_11022)
.L_11022:
        /*003c*/ 	.word	0x00000000
        /*0040*/ 	.short	0x0004
        /*0042*/ 	.short	0x0018
        /*0044*/ 	.byte	0x00, 0xf5, 0x21, 0x00


	//----- nvinfo : EIATTR_KPARAM_INFO
	.align		4
.L_11023:
        /*0048*/ 	.byte	0x04, 0x17
        /*004a*/ 	.short	(.L_11025 - .L_11024)
.L_11024:
        /*004c*/ 	.word	0x00000000
        /*0050*/ 	.short	0x0003
        /*0052*/ 	.short	0x0010
        /*0054*/ 	.byte	0x00, 0xf5, 0x21, 0x00


	//----- nvinfo : EIATTR_KPARAM_INFO
	.align		4
.L_11025:
        /*0058*/ 	.byte	0x04, 0x17
        /*005a*/ 	.short	(.L_11027 - .L_11026)
.L_11026:
        /*005c*/ 	.word	0x00000000
        /*0060*/ 	.short	0x0002
        /*0062*/ 	.short	0x0008
        /*0064*/ 	.byte	0x00, 0xf0, 0x11, 0x00


	//----- nvinfo : EIATTR_KPARAM_INFO
	.align		4
.L_11027:
        /*0068*/ 	.byte	0x04, 0x17
        /*006a*/ 	.short	(.L_11029 - .L_11028)
.L_11028:
        /*006c*/ 	.word	0x00000000
        /*0070*/ 	.short	0x0001
        /*0072*/ 	.short	0x0004
        /*0074*/ 	.byte	0x00, 0xf0, 0x11, 0x00


	//----- nvinfo : EIATTR_KPARAM_INFO
	.align		4
.L_11029:
        /*0078*/ 	.byte	0x04, 0x17
        /*007a*/ 	.short	(.L_11031 - .L_11030)
.L_11030:
        /*007c*/ 	.word	0x00000000
        /*0080*/ 	.short	0x0000
        /*0082*/ 	.short	0x0000
        /*0084*/ 	.byte	0x00, 0xf0, 0x11, 0x00


	//----- nvinfo : EIATTR_SPARSE_MMA_MASK
	.align		4
.L_11031:
        /*0088*/ 	.byte	0x03, 0x50
        /*008a*/ 	.short	0x0000


	//----- nvinfo : EIATTR_MAXREG_COUNT
	.align		4
        /*008c*/ 	.byte	0x03, 0x1b
        /*008e*/ 	.short	0x00ff


	//----- nvinfo : EIATTR_NUM_BARRIERS
	.align		4
        /*0090*/ 	.byte	0x02, 0x4c
        /*0092*/ 	.byte	0x01
	.zero		1


	//----- nvinfo : EIATTR_MERCURY_ISA_VERSION
	.align		4
        /*0094*/ 	.byte	0x03, 0x5f
        /*0096*/ 	.short	0x0101


	//----- nvinfo : EIATTR_COOP_GROUP_MASK_REGIDS
	.align		4
        /*0098*/ 	.byte	0x04, 0x29
        /*009a*/ 	.short	(.L_11033 - .L_11032)


	//   ....[0]....
.L_11032:
        /*009c*/ 	.word	0xffffffff


	//   ....[1]....
        /*00a0*/ 	.word	0xffffffff


	//   ....[2]....
        /*00a4*/ 	.word	0xffffffff


	//   ....[3]....
        /*00a8*/ 	.word	0xffffffff


	//   ....[4]....
        /*00ac*/ 	.word	0xffffffff


	//   ....[5]....
        /*00b0*/ 	.word	0xffffffff


	//   ....[6]....
        /*00b4*/ 	.word	0xffffffff


	//   ....[7]....
        /*00b8*/ 	.word	0xffffffff


	//   ....[8]....
        /*00bc*/ 	.word	0xffffffff


	//   ....[9]....
        /*00c0*/ 	.word	0xffffffff


	//   ....[10]....
        /*00c4*/ 	.word	0xffffffff


	//   ....[11]....
        /*00c8*/ 	.word	0xffffffff


	//   ....[12]....
        /*00cc*/ 	.word	0xffffffff


	//   ....[13]....
        /*00d0*/ 	.word	0x05000012


	//   ....[14]....
        /*00d4*/ 	.word	0x05000012


	//   ....[15]....
        /*00d8*/ 	.word	0x05000012


	//   ....[16]....
        /*00dc*/ 	.word	0x05000012


	//   ....[17]....
        /*00e0*/ 	.word	0x05000012


	//   ....[18]....
        /*00e4*/ 	.word	0x05000012


	//   ....[19]....
        /*00e8*/ 	.word	0x05000012


	//   ....[20]....
        /*00ec*/ 	.word	0x05000012


	//   ....[21]....
        /*00f0*/ 	.word	0x05000012


	//   ....[22]....
        /*00f4*/ 	.word	0x05000012


	//   ....[23]....
        /*00f8*/ 	.word	0x05000012


	//   ....[24]....
        /*00fc*/ 	.word	0x05000012


	//----- nvinfo : EIATTR_COOP_GROUP_INSTR_OFFSETS
	.align		4
.L_11033:
        /*0100*/ 	.byte	0x04, 0x28
        /*0102*/ 	.short	(.L_11035 - .L_11034)


	//   ....[0]....
.L_11034:
        /*0104*/ 	.word	0x00001840


	//   ....[1]....
        /*0108*/ 	.word	0x00001890


	//   ....[2]....
        /*010c*/ 	.word	0x000018e0


	//   ....[3]....
        /*0110*/ 	.word	0x00001930


	//   ....[4]....
        /*0114*/ 	.word	0x00001ee0


	//   ....[5]....
        /*0118*/ 	.word	0x00001f30


	//   ....[6]....
        /*011c*/ 	.word	0x00001f80


	//   ....[7]....
        /*0120*/ 	.word	0x00001fd0


	//   ....[8]....
        /*0124*/ 	.word	0x00002550


	//   ....[9]....
        /*0128*/ 	.word	0x000025a0


	//   ....[10]....
        /*012c*/ 	.word	0x000025f0


	//   ....[11]....
        /*0130*/ 	.word	0x00002640


	//   ....[12]....
        /*0134*/ 	.word	0x000026a0


	//   ....[13]....
        /*0138*/ 	.word	0x00002c00


	//   ....[14]....
        /*013c*/ 	.word	0x00002c80


	//   ....[15]....
        /*0140*/ 	.word	0x00002d00


	//   ....[16]....
        /*0144*/ 	.word	0x00002d80


	//   ....[17]....
        /*0148*/ 	.word	0x00002e00


	//   ....[18]....
        /*014c*/ 	.word	0x00002e80


	//   ....[19]....
        /*0150*/ 	.word	0x00002f00


	//   ....[20]....
        /*0154*/ 	.word	0x00002f80


	//   ....[21]....
        /*0158*/ 	.word	0x00002ff0


	//   ....[22]....
        /*015c*/ 	.word	0x00003070


	//   ....[23]....
        /*0160*/ 	.word	0x000030f0


	//   ....[24]....
        /*0164*/ 	.word	0x00003170


	//----- nvinfo : EIATTR_VRC_CTA_INIT_COUNT
	.align		4
.L_11035:
        /*0168*/ 	.byte	0x02, 0x4a
	.zero		1
	.zero		1


	//----- nvinfo : EIATTR_EXIT_INSTR_OFFSETS
	.align		4
        /*016c*/ 	.byte	0x04, 0x1c
        /*016e*/ 	.short	(.L_11037 - .L_11036)


	//   ....[0]....
.L_11036:
        /*0170*/ 	.word	0x00000910


	//   ....[1]....
        /*0174*/ 	.word	0x00002bb0


	//----- nvinfo : EIATTR_MAX_THREADS
	.align		4
.L_11037:
        /*0178*/ 	.byte	0x04, 0x05
        /*017a*/ 	.short	(.L_11039 - .L_11038)
.L_11038:
        /*017c*/ 	.word	0x00000100
        /*0180*/ 	.word	0x00000001
        /*0184*/ 	.word	0x00000001


	//----- nvinfo : EIATTR_CRS_STACK_SIZE
	.align		4
.L_11039:
        /*0188*/ 	.byte	0x04, 0x1e
        /*018a*/ 	.short	(.L_11041 - .L_11040)
.L_11040:
        /*018c*/ 	.word	0x00000000


	//----- nvinfo : EIATTR_CBANK_PARAM_SIZE
	.align		4
.L_11041:
        /*0190*/ 	.byte	0x03, 0x19
        /*0192*/ 	.short	0x0030


	//----- nvinfo : EIATTR_PARAM_CBANK
	.align		4
        /*0194*/ 	.byte	0x04, 0x0a
        /*0196*/ 	.short	(.L_11043 - .L_11042)
	.align		4
.L_11042:
        /*0198*/ 	.word	index@(.nv.constant0._Z9cuda_gemmIiLi256ELi2ELi1ELi1024ELi4ELi4ELi32ELi1ELi0EEviiiPT_S1_S1_ii)
        /*019c*/ 	.short	0x0380
        /*019e*/ 	.short	0x0030


	//----- nvinfo : EIATTR_SW_WAR
	.align		4
.L_11043:
        /*01a0*/ 	.byte	0x04, 0x36
        /*01a2*/ 	.short	(.L_11045 - .L_11044)
.L_11044:
        /*01a4*/ 	.word	0x00000008
.L_11045:


//--------------------- .nv.info._Z9cuda_gemmIiLi256ELi2ELi1ELi1024ELi4ELi4ELi32ELi0ELi1EEviiiPT_S1_S1_ii --------------------------
	.section	.nv.info._Z9cuda_gemmIiLi256ELi2ELi1ELi1024ELi4ELi4ELi32ELi0ELi1EEviiiPT_S1_S1_ii,"",@"SHT_CUDA_INFO"
	.sectionflags	@""
	.align	4


	//----- nvinfo : EIATTR_CUDA_API_VERSION
	.align		4
        /*0000*/ 	.byte	0x04, 0x37
        /*0002*/ 	.short	(.L_11047 - .L_11046)
.L_11046:
        /*0004*/ 	.word	0x00000082


	//----- nvinfo : EIATTR_KPARAM_INFO
	.align		4
.L_11047:
        /*0008*/ 	.byte	0x04, 0x17
        /*000a*/ 	.short	(.L_11049 - .L_11048)
.L_11048:
        /*000c*/ 	.word	0x00000000
        /*0010*/ 	.short	0x0007
        /*0012*/ 	.short	0x002c
        /*0014*/ 	.byte	0x00, 0xf0, 0x11, 0x00


	//----- nvinfo : EIATTR_KPARAM_INFO
	.align		4
.L_11049:
        /*0018*/ 	.byte	0x04, 0x17
        /*001a*/ 	.short	(.L_11051 - .L_11050)
.L_11050:
        /*001c*/ 	.word	0x00000000
        /*0020*/ 	.short	0x0006
        /*0022*/ 	.short	0x0028
        /*0024*/ 	.byte	0x00, 0xf0, 0x11, 0x00


	//----- nvinfo : EIATTR_KPARAM_INFO
	.align		4
.L_11051:
        /*0028*/ 	.byte	0x04, 0x17
        /*002a*/ 	.short	(.L_11053 - .L_11052)
.L_11052:
        /*002c*/ 	.word	0x00000000
        /*0030*/ 	.short	0x0005
        /*0032*/ 	.short	0x0020
        /*0034*/ 	.byte	0x00, 0xf5, 0x21, 0x00


	//----- nvinfo : EIATTR_KPARAM_INFO
	.align		4
.L_11053:
        /*0038*/ 	.byte	0x04, 0x17
        /*003a*/ 	.short	(.L_11055 - .L_11054)
.L_11054:
        /*003c*/ 	.word	0x00000000
        /*0040*/ 	.short	0x0004
        /*0042*/ 	.short	0x0018
        /*0044*/ 	.byte	0x00, 0xf5, 0x21, 0x00


	//----- nvinfo : EIATTR_KPARAM_INFO
	.align		4
.L_11055:
        /*0048*/ 	.byte	0x04, 0x17
        /*004a*/ 	.short	(.L_11057 - .L_11056)
.L_11056:
        /*004c*/ 	.word	0x00000000
        /*0050*/ 	.short	0x0003
        /*0052*/ 	.short	0x0010
        /*0054*/ 	.byte	0x00, 0xf5, 0x21, 0x00


	//----- nvinfo : EIATTR_KPARAM_INFO
	.align		4
.L_11057:
        /*0058*/ 	.byte	0x04, 0x17
        /*005a*/ 	.short	(.L_11059 - .L_11058)
.L_11058:
        /*005c*/ 	.word	0x00000000
        /*0060*/ 	.short	0x0002
        /*0062*/ 	.short	0x0008
        /*0064*/ 	.byte	0x00, 0xf0, 0x11, 0x00


	//----- nvinfo : EIATTR_KPARAM_INFO
	.align		4
.L_11059:
        /*0068*/ 	.byte	0x04, 0x17
        /*006a*/ 	.short	(.L_11061 - .L_11060)
.L_11060:
        /*006c*/ 	.word	0x00000000
        /*0070*/ 	.short	0x0001
        /*0072*/ 	.short	0x0004
        /*0074*/ 	.byte	0x00, 0xf0, 0x11, 0x00


	//----- nvinfo : EIATTR_KPARAM_INFO
	.align		4
.L_11061:
        /*0078*/ 	.byte	0x04, 0x17
        /*007a*/ 	.short	(.L_11063 - .L_11062)
.L_11062:
        /*007c*/ 	.word	0x00000000
        /*0080*/ 	.short	0x0000
        /*0082*/ 	.short	0x0000
        /*0084*/ 	.byte	0x00, 0xf0, 0x11, 0x00


	//----- nvinfo : EIATTR_SPARSE_MMA_MASK
	.align		4
.L_11063:
        /*0088*/ 	.byte	0x03, 0x50
        /*008a*/ 	.short	0x0000


	//----- nvinfo : EIATTR_MAXREG_COUNT
	.align		4
        /*008c*/ 	.byte	0x03, 0x1b
        /*008e*/ 	.short	0x00ff


	//----- nvinfo : EIATTR_NUM_BARRIERS
	.align		4
        /*0090*/ 	.byte	0x02, 0x4c
        /*0092*/ 	.byte	0x01
	.zero		1


	//----- nvinfo : EIATTR_MERCURY_ISA_VERSION
	.align		4
        /*0094*/ 	.byte	0x03, 0x5f
        /*0096*/ 	.short	0x0101


	//----- nvinfo : EIATTR_COOP_GROUP_MASK_REGIDS
	.align		4
        /*0098*/ 	.byte	0x04, 0x29
        /*009a*/ 	.short	(.L_11065 - .L_11064)


	//   ....[0]....
.L_11064:
        /*009c*/ 	.word	0xffffffff


	//   ....[1]....
        /*00a0*/ 	.word	0xffffffff


	//   ....[2]....
        /*00a4*/ 	.word	0xffffffff


	//   ....[3]....
        /*00a8*/ 	.word	0xffffffff


	//----- nvinfo : EIATTR_COOP_GROUP_INSTR_OFFSETS
	.align		4
.L_11065:
        /*00ac*/ 	.byte	0x04, 0x28
        /*00ae*/ 	.short	(.L_11067 - .L_11066)


	//   ....[0]....
.L_11066:
        /*00b0*/ 	.word	0x00000c10


	//   ....[1]....
        /*00b4*/ 	.word	0x00000c20


	//   ....[2]....
        /*00b8*/ 	.word	0x00000c30


	//   ....[3]....
        /*00bc*/ 	.word	0x00000c40


	//----- nvinfo : EIATTR_VRC_CTA_INIT_COUNT
	.align		4
.L_11067:
        /*00c0*/ 	.byte	0x02, 0x4a
	.zero		1
	.zero		1


	//----- nvinfo : EIATTR_EXIT_INSTR_OFFSETS
	.align		4
        /*00c4*/ 	.byte	0x04, 0x1c
        /*00c6*/ 	.short	(.L_11069 - .L_11068)


	//   ....[0]....
.L_11068:
        /*00c8*/ 	.word	0x000001c0


	//   ....[1]....
        /*00cc*/ 	.word	0x000011b0


	//----- nvinfo : EIATTR_MAX_THREADS
	.align		4
.L_11069:
        /*00d0*/ 	.byte	0x04, 0x05
        /*00d2*/ 	.short	(.L_11071 - .L_11070)
.L_11070:
        /*00d4*/ 	.word	0x00000100
        /*00d8*/ 	.word	0x00000001
        /*00dc*/ 	.word	0x00000001


	//----- nvinfo : EIATTR_CRS_STACK_SIZE
	.align		4
.L_11071:
        /*00e0*/ 	.byte	0x04, 0x1e
        /*00e2*/ 	.short	(.L_11073 - .L_11072)
.L_11072:
        /*00e4*/ 	.word	0x00000000


	//----- nvinfo : EIATTR_CBANK_PARAM_SIZE
	.align		4
.L_11073:
        /*00e8*/ 	.byte	0x03, 0x19
        /*00ea*/ 	.short	0x0030


	//----- nvinfo : EIATTR_PARAM_CBANK
	.align		4
        /*00ec*/ 	.byte	0x04, 0x0a
        /*00ee*/ 	.short	(.L_11075 - .L_11074)
	.align		4
.L_11074:
        /*00f0*/ 	.word	index@(.nv.constant0._Z9cuda_gemmIiLi256ELi2ELi1ELi1024ELi4ELi4ELi32ELi0ELi1EEviiiPT_S1_S1_ii)
        /*00f4*/ 	.short	0x0380
        /*00f6*/ 	.short	0x0030


	//----- nvinfo : EIATTR_SW_WAR
	.align		4
.L_11075:
        /*00f8*/ 	.byte	0x04, 0x36
        /*00fa*/ 	.short	(.L_11077 - .L_11076)
.L_11076:
        /*00fc*/ 	.word	0x00000008
.L_11077:


//--------------------- .nv.info._Z9cuda_gemmIiLi256ELi2ELi1ELi1024ELi4ELi4ELi32ELi0ELi0EEviiiPT_S1_S1_ii --------------------------
	.section	.nv.info._Z9cuda_gemmIiLi256ELi2ELi1ELi1024ELi4ELi4ELi32ELi0ELi0EEviiiPT_S1_S1_ii,"",@"SHT_CUDA_INFO"
	.sectionflags	@""
	.align	4


	//----- nvinfo : EIATTR_CUDA_API_VERSION
	.align		4
        /*0000*/ 	.byte	0x04, 0x37
        /*0002*/ 	.short	(.L_11079 - .L_11078)
.L_11078:
        /*0004*/ 	.word	0x00000082


	//----- nvinfo : EIATTR_KPARAM_INFO
	.align		4
.L_11079:
        /*0008*/ 	.byte	0x04, 0x17
        /*000a*/ 	.short	(.L_11081 - .L_11080)
.L_11080:
        /*000c*/ 	.word	0x00000000
        /*0010*/ 	.short	0x0007
        /*0012*/ 	.short	0x002c
        /*0014*/ 	.byte	0x00, 0xf0, 0x11, 0x00


	//----- nvinfo : EIATTR_KPARAM_INFO
	.align		4
.L_11081:
        /*0018*/ 	.byte	0x04, 0x17
        /*001a*/ 	.short	(.L_11083 - .L_11082)
.L_11082:
        /*001c*/ 	.word	0x00000000
        /*0020*/ 	.short	0x0006
        /*0022*/ 	.short	0x0028
        /*0024*/ 	.byte	0x00, 0xf0, 0x11, 0x00


	//----- nvinfo : EIATTR_KPARAM_INFO
	.align		4
.L_11083:
        /*0028*/ 	.byte	0x04, 0x17
        /*002a*/ 	.short	(.L_11085 - .L_11084)
.L_11084:
        /*002c*/ 	.word	0x00000000
        /*0030*/ 	.short	0x0005
        /*0032*/ 	.short	0x0020
        /*0034*/ 	.byte	0x00, 0xf5, 0x21, 0x00


	//----- nvinfo : EIATTR_KPARAM_INFO
	.align		4
.L_11085:
        /*0038*/ 	.byte	0x04, 0x17
        /*003a*/ 	.short	(.L_11087 - .L_11086)
.L_11086:
        /*003c*/ 	.word	0x00000000
        /*0040*/ 	.short	0x0004
        /*0042*/ 	.short	0x0018
        /*0044*/ 	.byte	0x00, 0xf5, 0x21, 0x00


	//----- nvinfo : EIATTR_KPARAM_INFO
	.align		4
.L_11087:
        /*0048*/ 	.byte	0x04, 0x17
        /*004a*/ 	.short	(.L_11089 - .L_11088)
.L_11088:
        /*004c*/ 	.word	0x00000000
        /*0050*/ 	.short	0x0003
        /*0052*/ 	.short	0x0010
        /*0054*/ 	.byte	0x00, 0xf5, 0x21, 0x00


	//----- nvinfo : EIATTR_KPARAM_INFO
	.align		4
.L_11089:
        /*0058*/ 	.byte	0x04, 0x17
        /*005a*/ 	.short	(.L_11091 - .L_11090)
.L_11090:
        /*005c*/ 	.word	0x00000000
        /*0060*/ 	.short	0x0002
        /*0062*/ 	.short	0x0008
        /*0064*/ 	.byte	0x00, 0xf0, 0x11, 0x00


	//----- nvinfo : EIATTR_KPARAM_INFO
	.align		4
.L_11091:
        /*0068*/ 	.byte	0x04, 0x17
        /*006a*/ 	.short	(.L_11093 - .L_11092)
.L_11092:
        /*006c*/ 	.word	0x00000000
        /*0070*/ 	.short	0x0001
        /*0072*/ 	.short	0x0004
        /*0074*/ 	.byte	0x00, 0xf0, 0x11, 0x00


	//----- nvinfo : EIATTR_KPARAM_INFO
	.align		4
.L_11093:
        /*0078*/ 	.byte	0x04, 0x17
        /*007a*/ 	.short	(.L_11095 - .L_11094)
.L_11094:
        /*007c*/ 	.word	0x00000000
        /*0080*/ 	.short	0x0000
        /*0082*/ 	.short	0x0000
        /*0084*/ 	.byte	0x00, 0xf0, 0x11, 0x00


	//----- nvinfo : EIATTR_SPARSE_MMA_MASK
	.align		4
.L_11095:
        /*0088*/ 	.byte	0x03, 0x50
        /*008a*/ 	.short	0x0000


	//----- nvinfo : EIATTR_MAXREG_COUNT
	.align		4
        /*008c*/ 	.byte	0x03, 0x1b
        /*008e*/ 	.short	0x00ff


	//----- nvinfo : EIATTR_NUM_BARRIERS
	.align		4
        /*0090*/ 	.byte	0x02, 0x4c
        /*0092*/ 	.byte	0x01
	.zero		1


	//----- nvinfo : EIATTR_MERCURY_ISA_VERSION
	.align		4
        /*0094*/ 	.byte	0x03, 0x5f
        /*0096*/ 	.short	0x0101


	//----- nvinfo : EIATTR_COOP_GROUP_MASK_REGIDS
	.align		4
        /*0098*/ 	.byte	0x04, 0x29
        /*009a*/ 	.short	(.L_11097 - .L_11096)


	//   ....[0]....
.L_11096:
        /*009c*/ 	.word	0xffffffff


	//   ....[1]....
        /*00a0*/ 	.word	0xffffffff


	//   ....[2]....
        /*00a4*/ 	.word	0xffffffff


	//   ....[3]....
        /*00a8*/ 	.word	0xffffffff


	//   ....[4]....
        /*00ac*/ 	.word	0xffffffff


	//   ....[5]....
        /*00b0*/ 	.word	0xffffffff


	//   ....[6]....
        /*00b4*/ 	.word	0xffffffff


	//   ....[7]....
        /*00b8*/ 	.word	0xffffffff


	//   ....[8]....
        /*00bc*/ 	.word	0xffffffff


	//   ....[9]....
        /*00c0*/ 	.word	0xffffffff


	//   ....[10]....
        /*00c4*/ 	.word	0xffffffff


	//   ....[11]....
        /*00c8*/ 	.word	0xffffffff


	//   ....[12]....
        /*00cc*/ 	.word	0xffffffff


	//   ....[13]....
        /*00d0*/ 	.word	0x05000014


	//   ....[14]....
        /*00d4*/ 	.word	0x05000014


	//   ....[15]....
        /*00d8*/ 	.word	0x05000014


	//   ....[16]....
        /*00dc*/ 	.word	0x05000014


	//   ....[17]....
        /*00e0*/ 	.word	0x05000014


	//   ....[18]....
        /*00e4*/ 	.word	0x05000014


	//   ....[19]....
        /*00e8*/ 	.word	0x05000014


	//   ....[20]....
        /*00ec*/ 	.word	0x05000014


	//   ....[21]....
        /*00f0*/ 	.word	0x05000014


	//   ....[22]....
        /*00f4*/ 	.word	0x05000014


	//   ....[23]....
        /*00f8*/ 	.word	0x05000014


	//   ....[24]....
        /*00fc*/ 	.word	0x05000014


	//----- nvinfo : EIATTR_COOP_GROUP_INSTR_OFFSETS
	.align		4
.L_11097:
        /*0100*/ 	.byte	0x04, 0x28
        /*0102*/ 	.short	(.L_11099 - .L_11098)


	//   ....[0]....
.L_11098:
        /*0104*/ 	.word	0x00001890


	//   ....[1]....
        /*0108*/ 	.word	0x000018e0


	//   ....[2]....
        /*010c*/ 	.word	0x00001930


	//   ....[3]....
        /*0110*/ 	.word	0x00001980


	//   ....[4]....
        /*0114*/ 	.word	0x00001f20


	//   ....[5]....
        /*0118*/ 	.word	0x00001f70


	//   ....[6]....
        /*011c*/ 	.word	0x00001fc0


	//   ....[7]....
        /*0120*/ 	.word	0x00002010


	//   ....[8]....
        /*0124*/ 	.word	0x00002590


	//   ....[9]....
        /*0128*/ 	.word	0x000025e0


	//   ....[10]....
        /*012c*/ 	.word	0x00002630


	//   ....[11]....
        /*0130*/ 	.word	0x00002680


	//   ....[12]....
        /*0134*/ 	.word	0x000026e0


	//   ....[13]....
        /*0138*/ 	.word	0x00003770


	//   ....[14]....
        /*013c*/ 	.word	0x000037f0


	//   ....[15]....
        /*0140*/ 	.word	0x00003870


	//   ....[16]....
        /*0144*/ 	.word	0x000038f0


	//   ....[17]....
        /*0148*/ 	.word	0x00003980


	//   ....[18]....
        /*014c*/ 	.word	0x00003a10


	//   ....[19]....
        /*0150*/ 	.word	0x00003aa0


	//   ....[20]....
        /*0154*/ 	.word	0x00003b30


	//   ....[21]....
        /*0158*/ 	.word	0x00003ba0


	//   ....[22]....
        /*015c*/ 	.word	0x00003c20


	//   ....[23]....
        /*0160*/ 	.word	0x00003ca0


	//   ....[24]....
        /*0164*/ 	.word	0x00003d20


	//----- nvinfo : EIATTR_VRC_CTA_INIT_COUNT
	.align		4
.L_11099:
        /*0168*/ 	.byte	0x02, 0x4a
	.zero		1
	.zero		1


	//----- nvinfo : EIATTR_EXIT_INSTR_OFFSETS
	.align		4
        /*016c*/ 	.byte	0x04, 0x1c
        /*016e*/ 	.short	(.L_11101 - .L_11100)


	//   ....[0]....
.L_11100:
        /*0170*/ 	.word	0x00000910


	//   ....[1]....
        /*0174*/ 	.word	0x00003720


	//----- nvinfo : EIATTR_MAX_THREADS
	.align		4
.L_11101:
        /*0178*/ 	.byte	0x04, 0x05
        /*017a*/ 	.short	(.L_11103 - .L_11102)
.L_11102:
        /*017c*/ 	.word	0x00000100
        /*0180*/ 	.word	0x00000001
        /*0184*/ 	.word	0x00000001


	//----- nvinfo : EIATTR_CRS_STACK_SIZE
	.align		4
.L_11103:
        /*0188*/ 	.byte	0x04, 0x1e
        /*018a*/ 	.short	(.L_11105 - .L_11104)
.L_11104:
        /*018c*/ 	.word	0x00000000


	//----- nvinfo : EIATTR_CBANK_PARAM_SIZE
	.align		4
.L_11105:
        /*0190*/ 	.byte	0x03, 0x19
        /*0192*/ 	.short	0x0030


	//----- nvinfo : EIATTR_PARAM_CBANK
	.align		4
        /*0194*/ 	.byte	0x04, 0x0a
        /*0196*/ 	.short	(.L_11107 - .L_11106)
	.align		4
.L_11106:
        /*0198*/ 	.word	index@(.nv.constant0._Z9cuda_gemmIiLi256ELi2ELi1ELi1024ELi4ELi4ELi32ELi0ELi0EEviiiPT_S1_S1_ii)
        /*019c*/ 	.short	0x0380
        /*019e*/ 	.short	0x0030


	//----- nvinfo : EIATTR_SW_WAR
	.align		4
.L_11107:
        /*01a0*/ 	.byte	0x04, 0x36
        /*01a2*/ 	.short	(.L_11109 - .L_11108)
.L_11108:
        /*01a4*/ 	.word	0x00000008
.L_11109:


//--------------------- .nv.info._Z9cuda_gemmIiLi256ELi2ELi1ELi1024ELi2ELi2ELi32ELi1ELi1EEviiiPT_S1_S1_ii --------------------------
	.section	.nv.info._Z9cuda_gemmIiLi256ELi2ELi1ELi1024ELi2ELi2ELi32ELi1ELi1EEviiiPT_S1_S1_ii,"",@"SHT_CUDA_INFO"
	.sectionflags	@""
	.align	4


	//----- nvinfo : EIATTR_CUDA_API_VERSION
	.align		4
        /*0000*/ 	.byte	0x04, 0x37
        /*0002*/ 	.short	(.L_11111 - .L_11110)
.L_11110:
        /*0004*/ 	.word	0x00000082


	//----- nvinfo : EIATTR_KPARAM_INFO
	.align		4
.L_11111:
        /*0008*/ 	.byte	0x04, 0x17
        /*000a*/ 	.short	(.L_11113 - .L_11112)
.L_11112:
        /*000c*/ 	.word	0x00000000
        /*0010*/ 	.short	0x0007
        /*0012*/ 	.short	0x002c
        /*0014*/ 	.byte	0x00, 0xf0, 0x11, 0x00


	//----- nvinfo : EIATTR_KPARAM_INFO
	.align		4
.L_11113:
        /*0018*/ 	.byte	0x04, 0x17
        /*001a*/ 	.short	(.L_11115 - .L_11114)
.L_11114:
        /*001c*/ 	.word	0x00000000
        /*0020*/ 	.short	0x0006
        /*0022*/ 	.short	0x0028
        /*0024*/ 	.byte	0x00, 0xf0, 0x11, 0x00


	//----- nvinfo : EIATTR_KPARAM_INFO
	.align		4
.L_11115:
        /*0028*/ 	.byte	0x04, 0x17
        /*002a*/ 	.short	(.L_11117 - .L_11116)
.L_11116:
        /*002c*/ 	.word	0x00000000
        /*0030*/ 	.short	0x0005
        /*0032*/ 	.short	0x0020
        /*0034*/ 	.byte	0x00, 0xf5, 0x21, 0x00


	//----- nvinfo : EIATTR_KPARAM_INFO
	.align		4
.L_11117:
        /*0038*/ 	.byte	0x04, 0x17
        /*003a*/ 	.short	(.L_11119 - .L_11118)
.L_11118:
        /*003c*/ 	.word	0x00000000
        /*0040*/ 	.short	0x0004
        /*0042*/ 	.short	0x0018
        /*0044*/ 	.byte	0x00, 0xf5, 0x21, 0x00


	//----- nvinfo : EIATTR_KPARAM_INFO
	.align		4
.L_11119:
        /*0048*/ 	.byte	0x04, 0x17
        /*004a*/ 	.short	(.L_11121 - .L_11120)
.L_11120:
        /*004c*/ 	.word	0x00000000
        /*0050*/ 	.short	0x0003
        /*0052*/ 	.short	0x0010
        /*0054*/ 	.byte	0x00, 0xf5, 0x21, 0x00


	//----- nvinfo : EIATTR_KPARAM_INFO
	.align		4
.L_11121:
        /*0058*/ 	.byte	0x04, 0x17
        /*005a*/ 	.short	(.L_11123 - .L_11122)
.L_11122:
        /*005c*/ 	.word	0x00000000
        /*0060*/ 	.short	0x0002
        /*0062*/ 	.short	0x0008
        /*0064*/ 	.byte	0x00, 0xf0, 0x11, 0x00


	//----- nvinfo : EIATTR_KPARAM_INFO
	.align		4
.L_11123:
        /*0068*/ 	.byte	0x04, 0x17
        /*006a*/ 	.short	(.L_11125 - .L_11124)
.L_11124:
        /*006c*/ 	.word	0x00000000
        /*0070*/ 	.short	0x0001
        /*0072*/ 	.short	0x0004
        /*0074*/ 	.byte	0x00, 0xf0, 0x11, 0x00


	//----- nvinfo : EIATTR_KPARAM_INFO
	.align		4
.L_11125:
        /*0078*/ 	.byte	0x04, 0x17
        /*007a*/ 	.short	(.L_11127 - .L_11126)
.L_11126:
        /*007c*/ 	.word	0x00000000
        /*0080*/ 	.short	0x0000
        /*0082*/ 	.short	0x0000
        /*0084*/ 	.byte	0x00, 0xf0, 0x11, 0x00


	//----- nvinfo : EIATTR_SPARSE_MMA_MASK
	.align		4
.L_11127:
        /*0088*/ 	.byte	0x03, 0x50
        /*008a*/ 	.short	0x0000


	//----- nvinfo : EIATTR_MAXREG_COUNT
	.align		4
        /*008c*/ 	.byte	0x03, 0x1b
        /*008e*/ 	.short	0x00ff


	//----- nvinfo : EIATTR_NUM_BARRIERS
	.align		4
        /*0090*/ 	.byte	0x02, 0x4c
        /*0092*/ 	.byte	0x01
	.zero		1


	//----- nvinfo : EIATTR_MERCURY_ISA_VERSION
	.align		4
        /*0094*/ 	.byte	0x03, 0x5f
        /*0096*/ 	.short	0x0101


	//----- nvinfo : EIATTR_COOP_GROUP_MASK_REGIDS
	.align		4
        /*0098*/ 	.byte	0x04, 0x29
        /*009a*/ 	.short	(.L_11129 - .L_11128)


	//   ....[0]....
.L_11128:
        /*009c*/ 	.word	0xffffffff


	//   ....[1]....
        /*00a0*/ 	.word	0xffffffff


	//   ....[2]....
        /*00a4*/ 	.word	0xffffffff


	//   ....[3]....
        /*00a8*/ 	.word	0xffffffff


	//----- nvinfo : EIATTR_COOP_GROUP_INSTR_OFFSETS
	.align		4
.L_11129:
        /*00ac*/ 	.byte	0x04, 0x28
        /*00ae*/ 	.short	(.L_11131 - .L_11130)


	//   ....[0]....
.L_11130:
        /*00b0*/ 	.word	0x00000a80


	//   ....[1]....
        /*00b4*/ 	.word	0x00000a90


	//   ....[2]....
        /*00b8*/ 	.word	0x00000b80


	//   ....[3]....
        /*00bc*/ 	.word	0x00000b90


	//----- nvinfo : EIATTR_VRC_CTA_INIT_COUNT
	.align		4
.L_11131:
        /*00c0*/ 	.byte	0x02, 0x4a
	.zero		1
	.zero		1


	//----- nvinfo : EIATTR_EXIT_INSTR_OFFSETS
	.align		4
        /*00c4*/ 	.byte	0x04, 0x1c
        /*00c6*/ 	.short	(.L_11133 - .L_11132)


	//   ....[0]....
.L_11132:
        /*00c8*/ 	.word	0x000001d0


	//   ....[1]....
        /*00cc*/ 	.word	0x00000f70


	//----- nvinfo : EIATTR_MAX_THREADS
	.align		4
.L_11133:
        /*00d0*/ 	.byte	0x04, 0x05
        /*00d2*/ 	.short	(.L_11135 - .L_11134)
.L_11134:
        /*00d4*/ 	.word	0x00000100
        /*00d8*/ 	.word	0x00000001
        /*00dc*/ 	.word	0x00000001


	//----- nvinfo : EIATTR_CRS_STACK_SIZE
	.align		4
.L_11135:
        /*00e0*/ 	.byte	0x04, 0x1e
        /*00e2*/ 	.short	(.L_11137 - .L_11136)
.L_11136:
        /*00e4*/ 	.word	0x00000000


	//----- nvinfo : EIATTR_CBANK_PARAM_SIZE
	.align		4
.L_11137:
        /*00e8*/ 	.byte	0x03, 0x19
        /*00ea*/ 	.short	0x0030


	//----- nvinfo : EIATTR_PARAM_CBANK
	.align		4
        /*00ec*/ 	.byte	0x04, 0x0a
        /*00ee*/ 	.short	(.L_11139 - .L_11138)
	.align		4
.L_11138:
        /*00f0*/ 	.word	index@(.nv.constant0._Z9cuda_gemmIiLi256ELi2ELi1ELi1024ELi2ELi2ELi32ELi1ELi1EEviiiPT_S1_S1_ii)
        /*00f4*/ 	.short	0x0380
        /*00f6*/ 	.short	0x0030


	//----- nvinfo : EIATTR_SW_WAR
	.align		4
.L_11139:
        /*00f8*/ 	.byte	0x04, 0x36
        /*00fa*/ 	.short	(.L_11141 - .L_11140)
.L_11140:
        /*00fc*/ 	.word	0x00000008
.L_11141:


//--------------------- .nv.info._Z9cuda_gemmIiLi256ELi2ELi1ELi1024ELi2ELi2ELi32ELi1ELi0EEviiiPT_S1_S1_ii --------------------------
	.section	.nv.info._Z9cuda_gemmIiLi256ELi2ELi1ELi1024ELi2ELi2ELi32ELi1ELi0EEviiiPT_S1_S1_ii,"",@"SHT_CUDA_INFO"
	.sectionflags	@""
	.align	4


	//----- nvinfo : EIATTR_CUDA_API_VERSION
	.align		4
        /*0000*/ 	.byte	0x04, 0x37
        /*0002*/ 	.short	(.L_11143 - .L_11142)
.L_11142:
        /*0004*/ 	.word	0x00000082


	//----- nvinfo : EIATTR_KPARAM_INFO
	.align		4
.L_11143:
        /*0008*/ 	.byte	0x04, 0x17
        /*000a*/ 	.short	(.L_11145 - .L_11144)
.L_11144:
        /*000c*/ 	.word	0x00000000
        /*0010*/ 	.short	0x0007
        /*0012*/ 	.short	0x002c
        /*0014*/ 	.byte	0x00, 0xf0, 0x11, 0x00


	//----- nvinfo : EIATTR_KPARAM_INFO
	.align		4
.L_11145:
        /*0018*/ 	.byte	0x04, 0x17
        /*001a*/ 	.short	(.L_11147 - .L_11146)
.L_11146:
        /*001c*/ 	.word	0x00000000
        /*0020*/ 	.short	0x0006
        /*0022*/ 	.short	0x0028
        /*0024*/ 	.byte	0x00, 0xf0, 0x11, 0x00


	//----- nvinfo : EIATTR_KPARAM_INFO
	.align		4
.L_11147:
        /*0028*/ 	.byte	0x04, 0x17
        /*002a*/ 	.short	(.L_11149 - .L_11148)
.L_11148:
        /*002c*/ 	.word	0x00000000
        /*0030*/ 	.short	0x0005
        /*0032*/ 	.short	0x0020
        /*0034*/ 	.byte	0x00, 0xf5, 0x21, 0x00


	//----- nvinfo : EIATTR_KPARAM_INFO
	.align		4
.L_11149:
        /*0038*/ 	.byte	0x04, 0x17
        /*003a*/ 	.short	(.L_11151 - .L_11150)
.L_11150:
        /*003c*/ 	.word	0x00000000
        /*0040*/ 	.short	0x0004
        /*0042*/ 	.short	0x0018
        /*0044*/ 	.byte	0x00, 0xf5, 0x21, 0x00


	//----- nvinfo : EIATTR_KPARAM_INFO
	.align		4
.L_11151:
        /*0048*/ 	.byte	0x04, 0x17
        /*004a*/ 	.short	(.L_11153 - .L_11152)
.L_11152:
        /*004c*/ 	.word	0x00000000
        /*0050*/ 	.short	0x0003
        /*0052*/ 	.short	0x0010
        /*0054*/ 	.byte	0x00, 0xf5, 0x21, 0x00


	//----- nvinfo : EIATTR_KPARAM_INFO
	.align		4
.L_11153:
        /*0058*/ 	.byte	0x04, 0x17
        /*005a*/ 	.short	(.L_11155 - .L_11154)
.L_11154:
        /*005c*/ 	.word	0x00000000
        /*0060*/ 	.short	0x0002
        /*0062*/ 	.short	0x0008
        /*0064*/ 	.byte	0x00, 0xf0, 0x11, 0x00


	//----- nvinfo : EIATTR_KPARAM_INFO
	.align		4
.L_11155:
        /*0068*/ 	.byte	0x04, 0x17
        /*006a*/ 	.short	(.L_11157 - .L_11156)
.L_11156:
        /*006c*/ 	.word	0x00000000
        /*0070*/ 	.short	0x0001
        /*0072*/ 	.short	0x0004
        /*0074*/ 	.byte	0x00, 0xf0, 0x11, 0x00


	//----- nvinfo : EIATTR_KPARAM_INFO
	.align		4
.L_11157:
        /*0078*/ 	.byte	0x04, 0x17
        /*007a*/ 	.short	(.L_11159 - .L_11158)
.L_11158:
        /*007c*/ 	.word	0x00000000
        /*0080*/ 	.short	0x0000
        /*0082*/ 	.short	0x0000
        /*0084*/ 	.byte	0x00, 0xf0, 0x11, 0x00


	//----- nvinfo : EIATTR_SPARSE_MMA_MASK
	.align		4
.L_11159:
        /*0088*/ 	.byte	0x03, 0x50
        /*008a*/ 	.short	0x0000


	//----- nvinfo : EIATTR_MAXREG_COUNT
	.align		4
        /*008c*/ 	.byte	0x03, 0x1b
        /*008e*/ 	.short	0x00ff


	//----- nvinfo : EIATTR_NUM_BARRIERS
	.align		4
        /*0090*/ 	.byte	0x02, 0x4c
        /*0092*/ 	.byte	0x01
	.zero		1


	//----- nvinfo : EIATTR_MERCURY_ISA_VERSION
	.align		4
        /*0094*/ 	.byte	0x03, 0x5f
        /*0096*/ 	.short	0x0101


	//----- nvinfo : EIATTR_COOP_GROUP_MASK_REGIDS
	.align		4
        /*0098*/ 	.byte	0x04, 0x29
        /*009a*/ 	.short	(.L_11161 - .L_11160)


	//   ....[0]....
.L_11160:
        /*009c*/ 	.word	0xffffffff


	//   ....[1]....
        /*00a0*/ 	.word	0xffffffff


	//   ....[2]....
        /*00a4*/ 	.word	0xffffffff


	//   ....[3]....
        /*00a8*/ 	.word	0xffffffff


	//   ....[4]....
        /*00ac*/ 	.word	0xffffffff


	//   ....[5]....
        /*00b0*/ 	.word	0xffffffff


	//   ....[6]....
        /*00b4*/ 	.word	0xffffffff


	//   ....[7]....
        /*00b8*/ 	.word	0x0500000c


	//   ....[8]....
        /*00bc*/ 	.word	0x0500000c


	//   ....[9]....
        /*00c0*/ 	.word	0x0500000c


	//   ....[10]....
        /*00c4*/ 	.word	0x0500000c


	//   ....[11]....
        /*00c8*/ 	.word	0x0500000c


	//   ....[12]....
        /*00cc*/ 	.word	0x0500000c


	//----- nvinfo : EIATTR_COOP_GROUP_INSTR_OFFSETS
	.align		4
.L_11161:
        /*00d0*/ 	.byte	0x04, 0x28
        /*00d2*/ 	.short	(.L_11163 - .L_11162)


	//   ....[0]....
.L_11162:
        /*00d4*/ 	.word	0x00001640


	//   ....[1]....
        /*00d8*/ 	.word	0x00001690


	//   ....[2]....
        /*00dc*/ 	.word	0x00001aa0


	//   ....[3]....
        /*00e0*/ 	.word	0x00001af0


	//   ....[4]....
        /*00e4*/ 	.word	0x00001f90


	//   ....[5]....
        /*00e8*/ 	.word	0x00001fe0


	//   ....[6]....
        /*00ec*/ 	.word	0x00002040


	//   ....[7]....
        /*00f0*/ 	.word	0x000026c0


	//   ....[8]....
        /*00f4*/ 	.word	0x00002740


	//   ....[9]....
        /*00f8*/ 	.word	0x000027c0


	//   ....[10]....
        /*00fc*/ 	.word	0x00002840


	//   ....[11]....
        /*0100*/ 	.word	0x000028b0


	//   ....[12]....
        /*0104*/ 	.word	0x00002930


	//----- nvinfo : EIATTR_VRC_CTA_INIT_COUNT
	.align		4
.L_11163:
        /*0108*/ 	.byte	0x02, 0x4a
	.zero		1
	.zero		1


	//----- nvinfo : EIATTR_EXIT_INSTR_OFFSETS
	.align		4
        /*010c*/ 	.byte	0x04, 0x1c
        /*010e*/ 	.short	(.L_11165 - .L_11164)


	//   ....[0]....
.L_11164:
        /*0110*/ 	.word	0x00000830


	//   ....[1]....
        /*0114*/ 	.word	0x00002670


	//----- nvinfo : EIATTR_MAX_THREADS
	.align		4
.L_11165:
        /*0118*/ 	.byte	0x04, 0x05
        /*011a*/ 	.short	(.L_11167 - .L_11166)
.L_11166:
        /*011c*/ 	.word	0x00000100
        /*0120*/ 	.word	0x00000001
        /*0124*/ 	.word	0x00000001


	//----- nvinfo : EIATTR_CRS_STACK_SIZE
	.align		4
.L_11167:
        /*0128*/ 	.byte	0x04, 0x1e
        /*012a*/ 	.short	(.L_11169 - .L_11168)
.L_11168:
        /*012c*/ 	.word	0x00000000


	//----- nvinfo : EIATTR_CBANK_PARAM_SIZE
	.align		4
.L_11169:
        /*0130*/ 	.byte	0x03, 0x19
        /*0132*/ 	.short	0x0030


	//----- nvinfo : EIATTR_PARAM_CBANK
	.align		4
        /*0134*/ 	.byte	0x04, 0x0a
        /*0136*/ 	.short	(.L_11171 - .L_11170)
	.align		4
.L_11170:
        /*0138*/ 	.word	index@(.nv.constant0._Z9cuda_gemmIiLi256ELi2ELi1ELi1024ELi2ELi2ELi32ELi1ELi0EEviiiPT_S1_S1_ii)
        /*013c*/ 	.short	0x0380
        /*013e*/ 	.short	0x0030


	//----- nvinfo : EIATTR_SW_WAR
	.align		4
.L_11171:
        /*0140*/ 	.byte	0x04, 0x36
        /*0142*/ 	.short	(.L_11173 - .L_11172)
.L_11172:
        /*0144*/ 	.word	0x00000008
.L_11173:


//--------------------- .nv.info._Z9cuda_gemmIiLi256ELi2ELi1ELi1024ELi2ELi2ELi32ELi0ELi1EEviiiPT_S1_S1_ii --------------------------
	.section	.nv.info._Z9cuda_gemmIiLi256ELi2ELi1ELi1024ELi2ELi2ELi32ELi0ELi1EEviiiPT_S1_S1_ii,"",@"SHT_CUDA_INFO"
	.sectionflags	@""
	.align	4


	//----- nvinfo : EIATTR_CUDA_API_VERSION
	.align		4
        /*0000*/ 	.byte	0x04, 0x37
        /*0002*/ 	.short	(.L_11175 - .L_11174)
.L_11174:
        /*0004*/ 	.word	0x00000082


	//----- nvinfo : EIATTR_KPARAM_INFO
	.align		4
.L_11175:
        /*0008*/ 	.byte	0x04, 0x17
        /*000a*/ 	.short	(.L_11177 - .L_11176)
.L_11176:
        /*000c*/ 	.word	0x00000000
        /*0010*/ 	.short	0x0007
        /*0012*/ 	.short	0x002c
        /*0014*/ 	.byte	0x00, 0xf0, 0x11, 0x00


	//----- nvinfo : EIATTR_KPARAM_INFO
	.align		4
.L_11177:
        /*0018*/ 	.byte	0x04, 0x17
        /*001a*/ 	.short	(.L_11179 - .L_11178)
.L_11178:
        /*001c*/ 	.word	0x00000000
        /*0020*/ 	.short	0x0006
        /*0022*/ 	.short	0x0028
        /*0024*/ 	.byte	0x00, 0xf0, 0x11, 0x00


	//----- nvinfo : EIATTR_KPARAM_INFO
	.align		4
.L_11179:
        /*0028*/ 	.byte	0x04, 0x17
        /*002a*/ 	.short	(.L_11181 - .L_11180)
.L_11180:
        /*002c*/ 	.word	0x00000000
        /*0030*/ 	.short	0x0005
        /*0032*/ 	.short	0x0020
        /*0034*/ 	.byte	0x00, 0xf5, 0x21, 0x00


	//----- nvinfo : EIATTR_KPARAM_INFO
	.align		4
.L_11181:
        /*0038*/ 	.byte	0x04, 0x17
        /*003a*/ 	.short	(.L_11183 - .L_11182)
.L_11182:
        /*003c*/ 	.word	0x00000000
        /*0040*/ 	.short	0x0004
        /*0042*/ 	.short	0x0018
        /*0044*/ 	.byte	0x00, 0xf5, 0x21, 0x00


	//----- nvinfo : EIATTR_KPARAM_INFO
	.align		4
.L_11183:
        /*0048*/ 	.byte	0x04, 0x17
        /*004a*/ 	.short	(.L_11185 - .L_11184)
.L_11184:
        /*004c*/ 	.word	0x00000000
        /*0050*/ 	.short	0x0003
        /*0052*/ 	.short	0x0010
        /*0054*/ 	.byte	0x00, 0xf5, 0x21, 0x00


	//----- nvinfo : EIATTR_KPARAM_INFO
	.align		4
.L_11185:
        /*0058*/ 	.byte	0x04, 0x17
        /*005a*/ 	.short	(.L_11187 - .L_11186)
.L_11186:
        /*005c*/ 	.word	0x00000000
        /*0060*/ 	.short	0x0002
        /*0062*/ 	.short	0x0008
        /*0064*/ 	.byte	0x00, 0xf0, 0x11, 0x00


	//----- nvinfo : EIATTR_KPARAM_INFO
	.align		4
.L_11187:
        /*0068*/ 	.byte	0x04, 0x17
        /*006a*/ 	.short	(.L_11189 - .L_11188)
.L_11188:
        /*006c*/ 	.word	0x00000000
        /*0070*/ 	.short	0x0001
        /*0072*/ 	.short	0x0004
        /*0074*/ 	.byte	0x00, 0xf0, 0x11, 0x00


	//----- nvinfo : EIATTR_KPARAM_INFO
	.align		4
.L_11189:
        /*0078*/ 	.byte	0x04, 0x17
        /*007a*/ 	.short	(.L_11191 - .L_11190)
.L_11190:
        /*007c*/ 	.word	0x00000000
        /*0080*/ 	.short	0x0000
        /*0082*/ 	.short	0x0000
        /*0084*/ 	.byte	0x00, 0xf0, 0x11, 0x00


	//----- nvinfo : EIATTR_SPARSE_MMA_MASK
	.align		4
.L_11191:
        /*0088*/ 	.byte	0x03, 0x50
        /*008a*/ 	.short	0x0000


	//----- nvinfo : EIATTR_MAXREG_COUNT
	.align		4
        /*008c*/ 	.byte	0x03, 0x1b
        /*008e*/ 	.short	0x00ff


	//----- nvinfo : EIATTR_NUM_BARRIERS
	.align		4
        /*0090*/ 	.byte	0x02, 0x4c
        /*0092*/ 	.byte	0x01
	.zero		1


	//----- nvinfo : EIATTR_MERCURY_ISA_VERSION
	.align		4
        /*0094*/ 	.byte	0x03, 0x5f
        /*0096*/ 	.short	0x0101


	//----- nvinfo : EIATTR_COOP_GROUP_MASK_REGIDS
	.align		4
        /*0098*/ 	.byte	0x04, 0x29
        /*009a*/ 	.short	(.L_11193 - .L_11192)


	//   ....[0]....
.L_11192:
        /*009c*/ 	.word	0xffffffff


	//   ....[1]....
        /*00a0*/ 	.word	0xffffffff


	//   ....[2]....
        /*00a4*/ 	.word	0xffffffff


	//   ....[3]....
        /*00a8*/ 	.word	0xffffffff


	//----- nvinfo : EIATTR_COOP_GROUP_INSTR_OFFSETS
	.align		4
.L_11193:
        /*00ac*/ 	.byte	0x04, 0x28
        /*00ae*/ 	.short	(.L_11195 - .L_11194)


	//   ....[0]....
.L_11194:
        /*00b0*/ 	.word	0x00000bc0


	//   ....[1]....
        /*00b4*/ 	.word	0x00000bd0


	//   ....[2]....
        /*00b8*/ 	.word	0x00000ce0


	//   ....[3]....
        /*00bc*/ 	.word	0x00000cf0


	//----- nvinfo : EIATTR_VRC_CTA_INIT_COUNT
	.align		4
.L_11195:
        /*00c0*/ 	.byte	0x02, 0x4a
	.zero		1
	.zero		1


	//----- nvinfo : EIATTR_EXIT_INSTR_OFFSETS
	.align		4
        /*00c4*/ 	.byte	0x04, 0x1c
        /*00c6*/ 	.short	(.L_11197 - .L_11196)


	//   ....[0]....
.L_11196:
        /*00c8*/ 	.word	0x000001d0


	//   ....[1]....
        /*00cc*/ 	.word	0x00001200


	//----- nvinfo : EIATTR_MAX_THREADS
	.align		4
.L_11197:
        /*00d0*/ 	.byte	0x04, 0x05
        /*00d2*/ 	.short	(.L_11199 - .L_11198)
.L_11198:
        /*00d4*/ 	.word	0x00000100
        /*00d8*/ 	.word	0x00000001
        /*00dc*/ 	.word	0x00000001


	//----- nvinfo : EIATTR_CRS_STACK_SIZE
	.align		4
.L_11199:
        /*00e0*/ 	.byte	0x04, 0x1e
        /*00e2*/ 	.short	(.L_11201 - .L_11200)
.L_11200:
        /*00e4*/ 	.word	0x00000000


	//----- nvinfo : EIATTR_CBANK_PARAM_SIZE
	.align		4
.L_11201:
        /*00e8*/ 	.byte	0x03, 0x19
        /*00ea*/ 	.short	0x0030


	//----- nvinfo : EIATTR_PARAM_CBANK
	.align		4
        /*00ec*/ 	.byte	0x04, 0x0a
        /*00ee*/ 	.short	(.L_11203 - .L_11202)
	.align		4
.L_11202:
        /*00f0*/ 	.word	index@(.nv.constant0._Z9cuda_gemmIiLi256ELi2ELi1ELi1024ELi2ELi2ELi32ELi0ELi1EEviiiPT_S1_S1_ii)
        /*00f4*/ 	.short	0x0380
        /*00f6*/ 	.short	0x0030


	//----- nvinfo : EIATTR_SW_WAR
	.align		4
.L_11203:
        /*00f8*/ 	.byte	0x04, 0x36
        /*00fa*/ 	.short	(.L_11205 - .L_11204)
.L_11204:
        /*00fc*/ 	.word	0x00000008
.L_11205:


//--------------------- .nv.info._Z9cuda_gemmIiLi256ELi2ELi1ELi1024ELi2ELi2ELi32ELi0ELi0EEviiiPT_S1_S1_ii --------------------------
	.section	.nv.info._Z9cuda_gemmIiLi256ELi2ELi1ELi1024ELi2ELi2ELi32ELi0ELi0EEviiiPT_S1_S1_ii,"",@"SHT_CUDA_INFO"
	.sectionflags	@""
	.align	4


	//----- nvinfo : EIATTR_CUDA_API_VERSION
	.align		4
        /*0000*/ 	.byte	0x04, 0x37
        /*0002*/ 	.short	(.L_11207 - .L_11206)
.L_11206:
        /*0004*/ 	.word	0x00000082


	//----- nvinfo : EIATTR_KPARAM_INFO
	.align		4
.L_11207:
        /*0008*/ 	.byte	0x04, 0x17
        /*000a*/ 	.short	(.L_11209 - .L_11208)
.L_11208:
        /*000c*/ 	.word	0x00000000
        /*0010*/ 	.short	0x0007
        /*0012*/ 	.short	0x002c
        /*0014*/ 	.byte	0x00, 0xf0, 0x11, 0x00


	//----- nvinfo : EIATTR_KPARAM_INFO
	.align		4
.L_11209:
        /*0018*/ 	.byte	0x04, 0x17
        /*001a*/ 	.short	(.L_11211 - .L_11210)
.L_11210:
        /*001c*/ 	.word	0x00000000
        /*0020*/ 	.short	0x0006
        /*0022*/ 	.short	0x0028
        /*0024*/ 	.byte	0x00, 0xf0, 0x11, 0x00


	//----- nvinfo : EIATTR_KPARAM_INFO
	.align		4
.L_11211:
        /*0028*/ 	.byte	0x04, 0x17
        /*002a*/ 	.short	(.L_11213 - .L_11212)
.L_11212:
        /*002c*/ 	.word	0x00000000
        /*0030*/ 	.short	0x0005
        /*0032*/ 	.short	0x0020
        /*0034*/ 	.byte	0x00, 0xf5, 0x21, 0x00


	//----- nvinfo : EIATTR_KPARAM_INFO
	.align		4
.L_11213:
        /*0038*/ 	.byte	0x04, 0x17
        /*003a*/ 	.short	(.L_11215 - .L_11214)
.L_11214:
        /*003c*/ 	.word	0x00000000
        /*0040*/ 	.short	0x0004
        /*0042*/ 	.short	0x0018
        /*0044*/ 	.byte	0x00, 0xf5, 0x21, 0x00


	//----- nvinfo : EIATTR_KPARAM_INFO
	.align		4
.L_11215:
        /*0048*/ 	.byte	0x04, 0x17
        /*004a*/ 	.short	(.L_11217 - .L_11216)
.L_11216:
        /*004c*/ 	.word	0x00000000
        /*0050*/ 	.short	0x0003
        /*0052*/ 	.short	0x0010
        /*0054*/ 	.byte	0x00, 0xf5, 0x21, 0x00


	//----- nvinfo : EIATTR_KPARAM_INFO
	.align		4
.L_11217:
        /*0058*/ 	.byte	0x04, 0x17
        /*005a*/ 	.short	(.L_11219 - .L_11218)
.L_11218:
        /*005c*/ 	.word	0x00000000
        /*0060*/ 	.short	0x0002
        /*0062*/ 	.short	0x0008
        /*0064*/ 	.byte	0x00, 0xf0, 0x11, 0x00


	//----- nvinfo : EIATTR_KPARAM_INFO
	.align		4
.L_11219:
        /*0068*/ 	.byte	0x04, 0x17
        /*006a*/ 	.short	(.L_11221 - .L_11220)
.L_11220:
        /*006c*/ 	.word	0x00000000
        /*0070*/ 	.short	0x0001
        /*0072*/ 	.short	0x0004
        /*0074*/ 	.byte	0x00, 0xf0, 0x11, 0x00


	//----- nvinfo : EIATTR_KPARAM_INFO
	.align		4
.L_11221:
        /*0078*/ 	.byte	0x04, 0x17
        /*007a*/ 	.short	(.L_11223 - .L_11222)
.L_11222:
        /*007c*/ 	.word	0x00000000
        /*0080*/ 	.short	0x0000
        /*0082*/ 	.short	0x0000
        /*0084*/ 	.byte	0x00, 0xf0, 0x11, 0x00


	//----- nvinfo : EIATTR_SPARSE_MMA_MASK
	.align		4
.L_11223:
        /*0088*/ 	.byte	0x03, 0x50
        /*008a*/ 	.short	0x0000


	//----- nvinfo : EIATTR_MAXREG_COUNT
	.align		4
        /*008c*/ 	.byte	0x03, 0x1b
        /*008e*/ 	.short	0x00ff


	//----- nvinfo : EIATTR_NUM_BARRIERS
	.align		4
        /*0090*/ 	.byte	0x02, 0x4c
        /*0092*/ 	.byte	0x01
	.zero		1


	//----- nvinfo : EIATTR_MERCURY_ISA_VERSION
	.align		4
        /*0094*/ 	.byte	0x03, 0x5f
        /*0096*/ 	.short	0x0101


	//----- nvinfo : EIATTR_COOP_GROUP_MASK_REGIDS
	.align		4
        /*0098*/ 	.byte	0x04, 0x29
        /*009a*/ 	.short	(.L_11225 - .L_11224)


	//   ....[0]....
.L_11224:
        /*009c*/ 	.word	0xffffffff


	//   ....[1]....
        /*00a0*/ 	.word	0xffffffff


	//   ....[2]....
        /*00a4*/ 	.word	0xffffffff


	//   ....[3]....
        /*00a8*/ 	.word	0xffffffff


	//   ....[4]....
        /*00ac*/ 	.word	0xffffffff


	//   ....[5]....
        /*00b0*/ 	.word	0xffffffff


	//   ....[6]....
        /*00b4*/ 	.word	0xffffffff


	//   ....[7]....
        /*00b8*/ 	.word	0x0500000c


	//   ....[8]....
        /*00bc*/ 	.word	0x0500000c


	//   ....[9]....
        /*00c0*/ 	.word	0x0500000c


	//   ....[10]....
        /*00c4*/ 	.word	0x0500000c


	//   ....[11]....
        /*00c8*/ 	.word	0x0500000c


	//   ....[12]....
        /*00cc*/ 	.word	0x0500000c


	//----- nvinfo : EIATTR_COOP_GROUP_INSTR_OFFSETS
	.align		4
.L_11225:
        /*00d0*/ 	.byte	0x04, 0x28
        /*00d2*/ 	.short	(.L_11227 - .L_11226)


	//   ....[0]....
.L_11226:
        /*00d4*/ 	.word	0x00001660


	//   ....[1]....
        /*00d8*/ 	.word	0x000016b0


	//   ....[2]....
        /*00dc*/ 	.word	0x00001ac0


	//   ....[3]....
        /*00e0*/ 	.word	0x00001b10


	//   ....[4]....
        /*00e4*/ 	.word	0x00001f70


	//   ....[5]....
        /*00e8*/ 	.word	0x00001fc0


	//   ....[6]....
        /*00ec*/ 	.word	0x00002030


	//   ....[7]....
        /*00f0*/ 	.word	0x00003170


	//   ....[8]....
        /*00f4*/ 	.word	0x000031f0


	//   ....[9]....
        /*00f8*/ 	.word	0x00003270


	//   ....[10]....
        /*00fc*/ 	.word	0x000032f0


	//   ....[11]....
        /*0100*/ 	.word	0x00003360


	//   ....[12]....
        /*0104*/ 	.word	0x000033e0


	//----- nvinfo : EIATTR_VRC_CTA_INIT_COUNT
	.align		4
.L_11227:
        /*0108*/ 	.byte	0x02, 0x4a
	.zero		1
	.zero		1


	//----- nvinfo : EIATTR_EXIT_INSTR_OFFSETS
	.align		4
        /*010c*/ 	.byte	0x04, 0x1c
        /*010e*/ 	.short	(.L_11229 - .L_11228)


	//   ....[0]....
.L_11228:
        /*0110*/ 	.word	0x00000900


	//   ....[1]....
        /*0114*/ 	.word	0x00003120


	//----- nvinfo : EIATTR_MAX_THREADS
	.align		4
.L_11229:
        /*0118*/ 	.byte	0x04, 0x05
        /*011a*/ 	.short	(.L_11231 - .L_11230)
.L_11230:
        /*011c*/ 	.word	0x00000100
        /*0120*/ 	.word	0x00000001
        /*0124*/ 	.word	0x00000001


	//----- nvinfo : EIATTR_CRS_STACK_SIZE
	.align		4
.L_11231:
        /*0128*/ 	.byte	0x04, 0x1e
        /*012a*/ 	.short	(.L_11233 - .L_11232)
.L_11232:
        /*012c*/ 	.word	0x00000000


	//----- nvinfo : EIATTR_CBANK_PARAM_SIZE
	.align		4
.L_11233:
        /*0130*/ 	.byte	0x03, 0x19
        /*0132*/ 	.short	0x0030


	//----- nvinfo : EIATTR_PARAM_CBANK
	.align		4
        /*0134*/ 	.byte	0x04, 0x0a
        /*0136*/ 	.short	(.L_11235 - .L_11234)
	.align		4
.L_11234:
        /*0138*/ 	.word	index@(.nv.constant0._Z9cuda_gemmIiLi256ELi2ELi1ELi1024ELi2ELi2ELi32ELi0ELi0EEviiiPT_S1_S1_ii)
        /*013c*/ 	.short	0x0380
        /*013e*/ 	.short	0x0030


	//----- nvinfo : EIATTR_SW_WAR
	.align		4
.L_11235:
        /*0140*/ 	.byte	0x04, 0x36
        /*0142*/ 	.short	(.L_11237 - .L_11236)
.L_11236:
        /*0144*/ 	.word	0x00000008
.L_11237:


//--------------------- .nv.info._Z9cuda_gemmIiLi256ELi2ELi1ELi512ELi128ELi128ELi32ELi1ELi1EEviiiPT_S1_S1_ii --------------------------
	.section	.nv.info._Z9cuda_gemmIiLi256ELi2ELi1ELi512ELi128ELi128ELi32ELi1ELi1EEviiiPT_S1_S1_ii,"",@"SHT_CUDA_INFO"
	.sectionflags	@""
	.align	4


	//----- nvinfo : EIATTR_CUDA_API_VERSION
	.align		4
        /*0000*/ 	.byte	0x04, 0x37
        /*0002*/ 	.short	(.L_11239 - .L_11238)
.L_11238:
        /*0004*/ 	.word	0x00000082


	//----- nvinfo : EIATTR_KPARAM_INFO
	.align		4
.L_11239:
        /*0008*/ 	.byte	0x04, 0x17
        /*000a*/ 	.short	(.L_11241 - .L_11240)
.L_11240:
        /*000c*/ 	.word	0x00000000
        /*0010*/ 	.short	0x0007
        /*0012*/ 	.short	0x002c
        /*0014*/ 	.byte	0x00, 0xf0, 0x11, 0x00


	//----- nvinfo : EIATTR_KPARAM_INFO
	.align		4
.L_11241:
        /*0018*/ 	.byte	0x04, 0x17
        /*001a*/ 	.short	(.L_11243 - .L_11242)
.L_11242:
        /*001c*/ 	.word	0x00000000
        /*0020*/ 	.short	0x0006
        /*0022*/ 	.short	0x0028
        /*0024*/ 	.byte	0x00, 0xf0, 0x11, 0x00


	//----- nvinfo : EIATTR_KPARAM_INFO
	.align		4
.L_11243:
        /*0028*/ 	.byte	0x04, 0x17
        /*002a*/ 	.short	(.L_11245 - .L_11244)
.L_11244:
        /*002c*/ 	.word	0x00000000
        /*0030*/ 	.short	0x0005
        /*0032*/ 	.short	0x0020
        /*0034*/ 	.byte	0x00, 0xf5, 0x21, 0x00


	//----- nvinfo : EIATTR_KPARAM_INFO
	.align		4
.L_11245:
        /*0038*/ 	.byte	0x04, 0x17
        /*003a*/ 	.short	(.L_11247 - .L_11246)
.L_11246:
        /*003c*/ 	.word	0x00000000
        /*0040*/ 	.short	0x0004
        /*0042*/ 	.short	0x0018
        /*0044*/ 	.byte	0x00, 0xf5, 0x21, 0x00


	//----- nvinfo : EIATTR_KPARAM_INFO
	.align		4
.L_11247:
        /*0048*/ 	.byte	0x04, 0x17
        /*004a*/ 	.short	(.L_11249 - .L_11248)
.L_11248:
        /*004c*/ 	.word	0x00000000
        /*0050*/ 	.short	0x0003
        /*0052*/ 	.short	0x0010
        /*0054*/ 	.byte	0x00, 0xf5, 0x21, 0x00


	//----- nvinfo : EIATTR_KPARAM_INFO
	.align		4
.L_11249:
        /*0058*/ 	.byte	0x04, 0x17
        /*005a*/ 	.short	(.L_11251 - .L_11250)
.L_11250:
        /*005c*/ 	.word	0x00000000
        /*0060*/ 	.short	0x0002
        /*0062*/ 	.short	0x0008
        /*0064*/ 	.byte	0x00, 0xf0, 0x11, 0x00


	//----- nvinfo : EIATTR_KPARAM_INFO
	.align		4
.L_11251:
        /*0068*/ 	.byte	0x04, 0x17
        /*006a*/ 	.short	(.L_11253 - .L_11252)
.L_11252:
        /*006c*/ 	.word	0x00000000
        /*0070*/ 	.short	0x0001
        /*0072*/ 	.short	0x0004
        /*0074*/ 	.byte	0x00, 0xf0, 0x11, 0x00


	//----- nvinfo : EIATTR_KPARAM_INFO
	.align		4
.L_11253:
        /*0078*/ 	.byte	0x04, 0x17
        /*007a*/ 	.short	(.L_11255 - .L_11254)
.L_11254:
        /*007c*/ 	.word	0x00000000
        /*0080*/ 	.short	0x0000
        /*0082*/ 	.short	0x0000
        /*0084*/ 	.byte	0x00, 0xf0, 0x11, 0x00


	//----- nvinfo : EIATTR_SPARSE_MMA_MASK
	.align		4
.L_11255:
        /*0088*/ 	.byte	0x03, 0x50
        /*008a*/ 	.short	0x0000


	//----- nvinfo : EIATTR_MAXREG_COUNT
	.align		4
        /*008c*/ 	.byte	0x03, 0x1b
        /*008e*/ 	.short	0x00ff


	//----- nvinfo : EIATTR_NUM_BARRIERS
	.align		4
        /*0090*/ 	.byte	0x02, 0x4c
        /*0092*/ 	.byte	0x01
	.zero		1


	//----- nvinfo : EIATTR_MERCURY_ISA_VERSION
	.align		4
        /*0094*/ 	.byte	0x03, 0x5f
        /*0096*/ 	.short	0x0101


	//----- nvinfo : EIATTR_INT_WARP_WIDE_INSTR_OFFSETS
	.align		4
        /*0098*/ 	.byte	0x04, 0x31
        /*009a*/ 	.short	(.L_11257 - .L_11256)


	//   ....[0]....
.L_11256:
        /*009c*/ 	.word	0x00001540


	//----- nvinfo : EIATTR_COOP_GROUP_MASK_REGIDS
	.align		4
.L_11257:
        /*00a0*/ 	.byte	0x04, 0x29
        /*00a2*/ 	.short	(.L_11259 - .L_11258)


	//   ....[0]....
.L_11258:
        /*00a4*/ 	.word	0xffffffff


	//   ....[1]....
        /*00a8*/ 	.word	0xffffffff


	//   ....[2]....
        /*00ac*/ 	.word	0xffffffff


	//   ....[3]....
        /*00b0*/ 	.word	0x0500002a


	//   ....[4]....
        /*00b4*/ 	.word	0x0500002a


	//   ....[5]....
        /*00b8*/ 	.word	0x0500002a


	//----- nvinfo : EIATTR_COOP_GROUP_INSTR_OFFSETS
	.align		4
.L_11259:
        /*00bc*/ 	.byte	0x04, 0x28
        /*00be*/ 	.short	(.L_11261 - .L_11260)


	//   ....[0]....
.L_11260:
        /*00c0*/ 	.word	0x000014d0


	//   ....[1]....
        /*00c4*/ 	.word	0x000014f0


	//   ....[2]....
        /*00c8*/ 	.word	0x00001510


	//   ....[3]....
        /*00cc*/ 	.word	0x00001a90


	//   ....[4]....
        /*00d0*/ 	.word	0x00001b20


	//   ....[5]....
        /*00d4*/ 	.word	0x00001b90


	//----- nvinfo : EIATTR_VRC_CTA_INIT_COUNT
	.align		4
.L_11261:
        /*00d8*/ 	.byte	0x02, 0x4a
	.zero		1
	.zero		1


	//----- nvinfo : EIATTR_EXIT_INSTR_OFFSETS
	.align		4
        /*00dc*/ 	.byte	0x04, 0x1c
        /*00de*/ 	.short	(.L_11263 - .L_11262)


	//   ....[0]....
.L_11262:
        /*00e0*/ 	.word	0x00000070


	//   ....[1]....
        /*00e4*/ 	.word	0x00001a20


	//----- nvinfo : EIATTR_MAX_THREADS
	.align		4
.L_11263:
        /*00e8*/ 	.byte	0x04, 0x05
        /*00ea*/ 	.short	(.L_11265 - .L_11264)
.L_11264:
        /*00ec*/ 	.word	0x00000100
        /*00f0*/ 	.word	0x00000001
        /*00f4*/ 	.word	0x00000001


	//----- nvinfo : EIATTR_CRS_STACK_SIZE
	.align		4
.L_11265:
        /*00f8*/ 	.byte	0x04, 0x1e
        /*00fa*/ 	.short	(.L_11267 - .L_11266)
.L_11266:
        /*00fc*/ 	.word	0x00000000


	//----- nvinfo : EIATTR_CBANK_PARAM_SIZE
	.align		4
.L_11267:
        /*0100*/ 	.byte	0x03, 0x19
        /*0102*/ 	.short	0x0030


	//----- nvinfo : EIATTR_PARAM_CBANK
	.align		4
        /*0104*/ 	.byte	0x04, 0x0a
        /*0106*/ 	.short	(.L_11269 - .L_11268)
	.align		4
.L_11268:
        /*0108*/ 	.word	index@(.nv.constant0._Z9cuda_gemmIiLi256ELi2ELi1ELi512ELi128ELi128ELi32ELi1ELi1EEviiiPT_S1_S1_ii)
        /*010c*/ 	.short	0x0380
        /*010e*/ 	.short	0x0030


	//----- nvinfo : EIATTR_SW_WAR
	.align		4
.L_11269:
        /*0110*/ 	.byte	0x04, 0x36
        /*0112*/ 	.short	(.L_11271 - .L_11270)
.L_11270:
        /*0114*/ 	.word	0x00000008
.L_11271:


//--------------------- .nv.info._Z9cuda_gemmIiLi256ELi2ELi1ELi512ELi128ELi128ELi32ELi1ELi0EEviiiPT_S1_S1_ii --------------------------
	.section	.nv.info._Z9cuda_gemmIiLi256ELi2ELi1ELi512ELi128ELi128ELi32ELi1ELi0EEviiiPT_S1_S1_ii,"",@"SHT_CUDA_INFO"
	.sectionflags	@""
	.align	4


	//----- nvinfo : EIATTR_CUDA_API_VERSION
	.align		4
        /*0000*/ 	.byte	0x04, 0x37
        /*0002*/ 	.short	(.L_11273 - .L_11272)
.L_11272:
        /*0004*/ 	.word	0x00000082


	//----- nvinfo : EIATTR_KPARAM_INFO
	.align		4
.L_11273:
        /*0008*/ 	.byte	0x04, 0x17
        /*000a*/ 	.short	(.L_11275 - .L_11274)
.L_11274:
        /*000c*/ 	.word	0x00000000
        /*0010*/ 	.short	0x0007
        /*0012*/ 	.short	0x002c
        /*0014*/ 	.byte	0x00, 0xf0, 0x11, 0x00


	//----- nvinfo : EIATTR_KPARAM_INFO
	.align		4
.L_11275:
        /*0018*/ 	.byte	0x04, 0x17
        /*001a*/ 	.short	(.L_11277 - .L_11276)
.L_11276:
        /*001c*/ 	.word	0x00000000
        /*0020*/ 	.short	0x0006
        /*0022*/ 	.short	0x0028
        /*0024*/ 	.byte	0x00, 0xf0, 0x11, 0x00


	//----- nvinfo : EIATTR_KPARAM_INFO
	.align		4
.L_11277:
        /*0028*/ 	.byte	0x04, 0x17
        /*002a*/ 	.short	(.L_11279 - .L_11278)
.L_11278:
        /*002c*/ 	.word	0x00000000
        /*0030*/ 	.short	0x0005
        /*0032*/ 	.short	0x0020
        /*0034*/ 	.byte	0x00, 0xf5, 0x21, 0x00


	//----- nvinfo : EIATTR_KPARAM_INFO
	.align		4
.L_11279:
        /*0038*/ 	.byte	0x04, 0x17
        /*003a*/ 	.short	(.L_11281 - .L_11280)
.L_11280:
        /*003c*/ 	.word	0x00000000
        /*0040*/ 	.short	0x0004
        /*0042*/ 	.short	0x0018
        /*0044*/ 	.byte	0x00, 0xf5, 0x21, 0x00


	//----- nvinfo : EIATTR_KPARAM_INFO
	.align		4
.L_11281:
        /*0048*/ 	.byte	0x04, 0x17
        /*004a*/ 	.short	(.L_11283 - .L_11282)
.L_11282:
        /*004c*/ 	.word	0x00000000
        /*0050*/ 	.short	0x0003
        /*0052*/ 	.short	0x0010
        /*0054*/ 	.byte	0x00, 0xf5, 0x21, 0x00


	//----- nvinfo : EIATTR_KPARAM_INFO
	.align		4
.L_11283:
        /*0058*/ 	.byte	0x04, 0x17
        /*005a*/ 	.short	(.L_11285 - .L_11284)
.L_11284:
        /*005c*/ 	.word	0x00000000
        /*0060*/ 	.short	0x0002
        /*0062*/ 	.short	0x0008
        /*0064*/ 	.byte	0x00, 0xf0, 0x11, 0x00


	//----- nvinfo : EIATTR_KPARAM_INFO
	.align		4
.L_11285:
        /*0068*/ 	.byte	0x04, 0x17
        /*006a*/ 	.short	(.L_11287 - .L_11286)
.L_11286:
        /*006c*/ 	.word	0x00000000
        /*0070*/ 	.short	0x0001
        /*0072*/ 	.short	0x0004
        /*0074*/ 	.byte	0x00, 0xf0, 0x11, 0x00


	//----- nvinfo : EIATTR_KPARAM_INFO
	.align		4
.L_11287:
        /*0078*/ 	.byte	0x04, 0x17
        /*007a*/ 	.short	(.L_11289 - .L_11288)
.L_11288:
        /*007c*/ 	.word	0x00000000
        /*0080*/ 	.short	0x0000
        /*0082*/ 	.short	0x0000
        /*0084*/ 	.byte	0x00, 0xf0, 0x11, 0x00


	//----- nvinfo : EIATTR_SPARSE_MMA_MASK
	.align		4
.L_11289:
        /*0088*/ 	.byte	0x03, 0x50
        /*008a*/ 	.short	0x0000


	//----- nvinfo : EIATTR_MAXREG_COUNT
	.align		4
        /*008c*/ 	.byte	0x03, 0x1b
        /*008e*/ 	.short	0x00ff


	//----- nvinfo : EIATTR_NUM_BARRIERS
	.align		4
        /*0090*/ 	.byte	0x02, 0x4c
        /*0092*/ 	.byte	0x01
	.zero		1


	//----- nvinfo : EIATTR_MERCURY_ISA_VERSION
	.align		4
        /*0094*/ 	.byte	0x03, 0x5f
        /*0096*/ 	.short	0x0101


	//----- nvinfo : EIATTR_COOP_GROUP_MASK_REGIDS
	.align		4
        /*0098*/ 	.byte	0x04, 0x29
        /*009a*/ 	.short	(.L_11291 - .L_11290)


	//   ....[0]....
.L_11290:
        /*009c*/ 	.word	0xffffffff


	//----- nvinfo : EIATTR_COOP_GROUP_INSTR_OFFSETS
	.align		4
.L_11291:
        /*00a0*/ 	.byte	0x04, 0x28
        /*00a2*/ 	.short	(.L_11293 - .L_11292)


	//   ....[0]....
.L_11292:
        /*00a4*/ 	.word	0x00004890


	//----- nvinfo : EIATTR_VRC_CTA_INIT_COUNT
	.align		4
.L_11293:
        /*00a8*/ 	.byte	0x02, 0x4a
	.zero		1
	.zero		1


	//----- nvinfo : EIATTR_EXIT_INSTR_OFFSETS
	.align		4
        /*00ac*/ 	.byte	0x04, 0x1c
        /*00ae*/ 	.short	(.L_11295 - .L_11294)


	//   ....[0]....
.L_11294:
        /*00b0*/ 	.word	0x00000470


	//   ....[1]....
        /*00b4*/ 	.word	0x00004f50


	//----- nvinfo : EIATTR_MAX_THREADS
	.align		4
.L_11295:
        /*00b8*/ 	.byte	0x04, 0x05
        /*00ba*/ 	.short	(.L_11297 - .L_11296)
.L_11296:
        /*00bc*/ 	.word	0x00000100
        /*00c0*/ 	.word	0x00000001
        /*00c4*/ 	.word	0x00000001


	//----- nvinfo : EIATTR_CRS_STACK_SIZE
	.align		4
.L_11297:
        /*00c8*/ 	.byte	0x04, 0x1e
        /*00ca*/ 	.short	(.L_11299 - .L_11298)
.L_11298:
        /*00cc*/ 	.word	0x00000000


	//----- nvinfo : EIATTR_CBANK_PARAM_SIZE
	.align		4
.L_11299:
        /*00d0*/ 	.byte	0x03, 0x19
        /*00d2*/ 	.short	0x0030


	//----- nvinfo : EIATTR_PARAM_CBANK
	.align		4
        /*00d4*/ 	.byte	0x04, 0x0a
        /*00d6*/ 	.short	(.L_11301 - .L_11300)
	.align		4
.L_11300:
        /*00d8*/ 	.word	index@(.nv.constant0._Z9cuda_gemmIiLi256ELi2ELi1ELi512ELi128ELi128ELi32ELi1ELi0EEviiiPT_S1_S1_ii)
        /*00dc*/ 	.short	0x0380
        /*00de*/ 	.short	0x0030


	//----- nvinfo : EIATTR_SW_WAR
	.align		4
.L_11301:
        /*00e0*/ 	.byte	0x04, 0x36
        /*00e2*/ 	.short	(.L_11303 - .L_11302)
.L_11302:
        /*00e4*/ 	.word	0x00000008
.L_11303:


//--------------------- .nv.info._Z9cuda_gemmIiLi256ELi2ELi1ELi512ELi128ELi128ELi32ELi0ELi1EEviiiPT_S1_S1_ii --------------------------
	.section	.nv.info._Z9cuda_gemmIiLi256ELi2ELi1ELi512ELi128ELi128ELi32ELi0ELi1EEviiiPT_S1_S1_ii,"",@"SHT_CUDA_INFO"
	.sectionflags	@""
	.align	4


	//----- nvinfo : EIATTR_CUDA_API_VERSION
	.align		4
        /*0000*/ 	.byte	0x04, 0x37
        /*0002*/ 	.short	(.L_11305 - .L_11304)
.L_11304:
        /*0004*/ 	.word	0x00000082


	//----- nvinfo : EIATTR_KPARAM_INFO
	.align		4
.L_11305:
        /*0008*/ 	.byte	0x04, 0x17
        /*000a*/ 	.short	(.L_11307 - .L_11306)
.L_11306:
        /*000c*/ 	.word	0x00000000
        /*0010*/ 	.short	0x0007
        /*0012*/ 	.short	0x002c
        /*0014*/ 	.byte	0x00, 0xf0, 0x11, 0x00


	//----- nvinfo : EIATTR_KPARAM_INFO
	.align		4
.L_11307:
        /*0018*/ 	.byte	0x04, 0x17
        /*001a*/ 	.short	(.L_11309 - .L_11308)
.L_11308:
        /*001c*/ 	.word	0x00000000
        /*0020*/ 	.short	0x0006
        /*0022*/ 	.short	0x0028
        /*0024*/ 	.byte	0x00, 0xf0, 0x11, 0x00


	//----- nvinfo : EIATTR_KPARAM_INFO
	.align		4
.L_11309:
        /*0028*/ 	.byte	0x04, 0x17
        /*002a*/ 	.short	(.L_11311 - .L_11310)
.L_11310:
        /*002c*/ 	.word	0x00000000
        /*0030*/ 	.short	0x0005
        /*0032*/ 	.short	0x0020
        /*0034*/ 	.byte	0x00, 0xf5, 0x21, 0x00


	//----- nvinfo : EIATTR_KPARAM_INFO
	.align		4
.L_11311:
        /*0038*/ 	.byte	0x04, 0x17
        /*003a*/ 	.short	(.L_11313 - .L_11312)
.L_11312:
        /*003c*/ 	.word	0x00000000
        /*0040*/ 	.short	0x0004
        /*0042*/ 	.short	0x0018
        /*0044*/ 	.byte	0x00, 0xf5, 0x21, 0x00


	//----- nvinfo : EIATTR_KPARAM_INFO
	.align		4
.L_11313:
        /*0048*/ 	.byte	0x04, 0x17
        /*004a*/ 	.short	(.L_11315 - .L_11314)
.L_11314:
        /*004c*/ 	.word	0x00000000
        /*0050*/ 	.short	0x0003
        /*0052*/ 	.short	0x0010
        /*0054*/ 	.byte	0x00, 0xf5, 0x21, 0x00


	//----- nvinfo : EIATTR_KPARAM_INFO
	.align		4
.L_11315:
        /*0058*/ 	.byte	0x04, 0x17
        /*005a*/ 	.short	(.L_11317 - .L_11316)
.L_11316:
        /*005c*/ 	.word	0x00000000
        /*0060*/ 	.short	0x0002
        /*0062*/ 	.short	0x0008
        /*0064*/ 	.byte	0x00, 0xf0, 0x11, 0x00


	//----- nvinfo : EIATTR_KPARAM_INFO
	.align		4
.L_11317:
        /*0068*/ 	.byte	0x04, 0x17
        /*006a*/ 	.short	(.L_11319 - .L_11318)
.L_11318:
        /*006c*/ 	.word	0x00000000
        /*0070*/ 	.short	0x0001
        /*0072*/ 	.short	0x0004
        /*0074*/ 	.byte	0x00, 0xf0, 0x11, 0x00


	//----- nvinfo : EIATTR_KPARAM_INFO
	.align		4
.L_11319:
        /*0078*/ 	.byte	0x04, 0x17
        /*007a*/ 	.short	(.L_11321 - .L_11320)
.L_11320:
        /*007c*/ 	.word	0x00000000
        /*0080*/ 	.short	0x0000
        /*0082*/ 	.short	0x0000
        /*0084*/ 	.byte	0x00, 0xf0, 0x11, 0x00


	//----- nvinfo : EIATTR_SPARSE_MMA_MASK
	.align		4
.L_11321:
        /*0088*/ 	.byte	0x03, 0x50
        /*008a*/ 	.short	0x0000


	//----- nvinfo : EIATTR_MAXREG_COUNT
	.align		4
        /*008c*/ 	.byte	0x03, 0x1b
        /*008e*/ 	.short	0x00ff


	//----- nvinfo : EIATTR_NUM_BARRIERS
	.align		4
        /*0090*/ 	.byte	0x02, 0x4c
        /*0092*/ 	.byte	0x01
	.zero		1


	//----- nvinfo : EIATTR_MERCURY_ISA_VERSION
	.align		4
        /*0094*/ 	.byte	0x03, 0x5f
        /*0096*/ 	.short	0x0101


	//----- nvinfo : EIATTR_COOP_GROUP_MASK_REGIDS
	.align		4
        /*0098*/ 	.byte	0x04, 0x29
        /*009a*/ 	.short	(.L_11323 - .L_11322)


	//   ....[0]....
.L_11322:
        /*009c*/ 	.word	0xffffffff


	//   ....[1]....
        /*00a0*/ 	.word	0xffffffff


	//   ....[2]....
        /*00a4*/ 	.word	0xffffffff


	//   ....[3]....
        /*00a8*/ 	.word	0x0500002e


	//   ....[4]....
        /*00ac*/ 	.word	0x0500002e


	//   ....[5]....
        /*00b0*/ 	.word	0x0500002e


	//----- nvinfo : EIATTR_COOP_GROUP_INSTR_OFFSETS
	.align		4
.L_11323:
        /*00b4*/ 	.byte	0x04, 0x28
        /*00b6*/ 	.short	(.L_11325 - .L_11324)


	//   ....[0]....
.L_11324:
        /*00b8*/ 	.word	0x00001770


	//   ....[1]....
        /*00bc*/ 	.word	0x00001790


	//   ....[2]....
        /*00c0*/ 	.word	0x000017b0


	//   ....[3]....
        /*00c4*/ 	.word	0x00001f10


	//   ....[4]....
        /*00c8*/ 	.word	0x00001fb0


	//   ....[5]....
        /*00cc*/ 	.word	0x00002020


	//----- nvinfo : EIATTR_VRC_CTA_INIT_COUNT
	.align		4
.L_11325:
        /*00d0*/ 	.byte	0x02, 0x4a
	.zero		1
	.zero		1


	//----- nvinfo : EIATTR_EXIT_INSTR_OFFSETS
	.align		4
        /*00d4*/ 	.byte	0x04, 0x1c
        /*00d6*/ 	.short	(.L_11327 - .L_11326)


	//   ....[0]....
.L_11326:
        /*00d8*/ 	.word	0x00000310


	//   ....[1]....
        /*00dc*/ 	.word	0x00001eb0


	//----- nvinfo : EIATTR_MAX_THREADS
	.align		4
.L_11327:
        /*00e0*/ 	.byte	0x04, 0x05
        /*00e2*/ 	.short	(.L_11329 - .L_11328)
.L_11328:
        /*00e4*/ 	.word	0x00000100
        /*00e8*/ 	.word	0x00000001
        /*00ec*/ 	.word	0x00000001


	//----- nvinfo : EIATTR_CRS_STACK_SIZE
	.align		4
.L_11329:
        /*00f0*/ 	.byte	0x04, 0x1e
        /*00f2*/ 	.short	(.L_11331 - .L_11330)
.L_11330:
        /*00f4*/ 	.word	0x00000000


	//----- nvinfo : EIATTR_CBANK_PARAM_SIZE
	.align		4
.L_11331:
        /*00f8*/ 	.byte	0x03, 0x19
        /*00fa*/ 	.short	0x0030


	//----- nvinfo : EIATTR_PARAM_CBANK
	.align		4
        /*00fc*/ 	.byte	0x04, 0x0a
        /*00fe*/ 	.short	(.L_11333 - .L_11332)
	.align		4
.L_11332:
        /*0100*/ 	.word	index@(.nv.constant0._Z9cuda_gemmIiLi256ELi2ELi1ELi512ELi128ELi128ELi32ELi0ELi1EEviiiPT_S1_S1_ii)
        /*0104*/ 	.short	0x0380
        /*0106*/ 	.short	0x0030


	//----- nvinfo : EIATTR_SW_WAR
	.align		4
.L_11333:
        /*0108*/ 	.byte	0x04, 0x36
        /*010a*/ 	.short	(.L_11335 - .L_11334)
.L_11334:
        /*010c*/ 	.word	0x00000008
.L_11335:


//--------------------- .nv.info._Z9cuda_gemmIiLi256ELi2ELi1ELi512ELi128ELi128ELi32ELi0ELi0EEviiiPT_S1_S1_ii --------------------------
	.section	.nv.info._Z9cuda_gemmIiLi256ELi2ELi1ELi512ELi128ELi128ELi32ELi0ELi0EEviiiPT_S1_S1_ii,"",@"SHT_CUDA_INFO"
	.sectionflags	@""
	.align	4


	//----- nvinfo : EIATTR_CUDA_API_VERSION
	.align		4
        /*0000*/ 	.byte	0x04, 0x37
        /*0002*/ 	.short	(.L_11337 - .L_11336)
.L_11336:
        /*0004*/ 	.word	0x00000082


	//----- nvinfo : EIATTR_KPARAM_INFO
	.align		4
.L_11337:
        /*0008*/ 	.byte	0x04, 0x17
        /*000a*/ 	.short	(.L_11339 - .L_11338)
.L_11338:
        /*000c*/ 	.word	0x00000000
        /*0010*/ 	.short	0x0007
        /*0012*/ 	.short	0x002c
        /*0014*/ 	.byte	0x00, 0xf0, 0x11, 0x00


	//----- nvinfo : EIATTR_KPARAM_INFO
	.align		4
.L_11339:
        /*0018*/ 	.byte	0x04, 0x17
        /*001a*/ 	.short	(.L_11341 - .L_11340)
.L_11340:
        /*001c*/ 	.word	0x00000000
        /*0020*/ 	.short	0x0006
        /*0022*/ 	.short	0x0028
        /*0024*/ 	.byte	0x00, 0xf0, 0x11, 0x00


	//----- nvinfo : EIATTR_KPARAM_INFO
	.align		4
.L_11341:
        /*0028*/ 	.byte	0x04, 0x17
        /*002a*/ 	.short	(.L_11343 - .L_11342)
.L_11342:
        /*002c*/ 	.word	0x00000000
        /*0030*/ 	.short	0x0005
        /*0032*/ 	.short	0x0020
        /*0034*/ 	.byte	0x00, 0xf5, 0x21, 0x00


	//----- nvinfo : EIATTR_KPARAM_INFO
	.align		4
.L_11343:
        /*0038*/ 	.byte	0x04, 0x17
        /*003a*/ 	.short	(.L_11345 - .L_11344)
.L_11344:
        /*003c*/ 	.word	0x00000000
        /*0040*/ 	.short	0x0004
        /*0042*/ 	.short	0x0018
        /*0044*/ 	.byte	0x00, 0xf5, 0x21, 0x00


	//----- nvinfo : EIATTR_KPARAM_INFO
	.align		4
.L_11345:
        /*0048*/ 	.byte	0x04, 0x17
        /*004a*/ 	.short	(.L_11347 - .L_11346)
.L_11346:
        /*004c*/ 	.word	0x00000000
        /*0050*/ 	.short	0x0003
        /*0052*/ 	.short	0x0010
        /*0054*/ 	.byte	0x00, 0xf5, 0x21, 0x00


	//----- nvinfo : EIATTR_KPARAM_INFO
	.align		4
.L_11347:
        /*0058*/ 	.byte	0x04, 0x17
        /*005a*/ 	.short	(.L_11349 - .L_11348)
.L_11348:
        /*005c*/ 	.word	0x00000000
        /*0060*/ 	.short	0x0002
        /*0062*/ 	.short	0x0008
        /*0064*/ 	.byte	0x00, 0xf0, 0x11, 0x00


	//----- nvinfo : EIATTR_KPARAM_INFO
	.align		4
.L_11349:
        /*0068*/ 	.byte	0x04, 0x17
        /*006a*/ 	.short	(.L_11351 - .L_11350)
.L_11350:
        /*006c*/ 	.word	0x00000000
        /*0070*/ 	.short	0x0001
        /*0072*/ 	.short	0x0004
        /*0074*/ 	.byte	0x00, 0xf0, 0x11, 0x00


	//----- nvinfo : EIATTR_KPARAM_INFO
	.align		4
.L_11351:
        /*0078*/ 	.byte	0x04, 0x17
        /*007a*/ 	.short	(.L_11353 - .L_11352)
.L_11352:
        /*007c*/ 	.word	0x00000000
        /*0080*/ 	.short	0x0000
        /*0082*/ 	.short	0x0000
        /*0084*/ 	.byte	0x00, 0xf0, 0x11, 0x00


	//----- nvinfo : EIATTR_SPARSE_MMA_MASK
	.align		4
.L_11353:
        /*0088*/ 	.byte	0x03, 0x50
        /*008a*/ 	.short	0x0000


	//----- nvinfo : EIATTR_MAXREG_COUNT
	.align		4
        /*008c*/ 	.byte	0x03, 0x1b
        /*008e*/ 	.short	0x00ff


	//----- nvinfo : EIATTR_NUM_BARRIERS
	.align		4
        /*0090*/ 	.byte	0x02, 0x4c
        /*0092*/ 	.byte	0x01
	.zero		1


	//----- nvinfo : EIATTR_MERCURY_ISA_VERSION
	.align		4
        /*0094*/ 	.byte	0x03, 0x5f
        /*0096*/ 	.short	0x0101


	//----- nvinfo : EIATTR_COOP_GROUP_MASK_REGIDS
	.align		4
        /*0098*/ 	.byte	0x04, 0x29
        /*009a*/ 	.short	(.L_11355 - .L_11354)


	//   ....[0]....
.L_11354:
        /*009c*/ 	.word	0xffffffff


	//----- nvinfo : EIATTR_COOP_GROUP_INSTR_OFFSETS
	.align		4
.L_11355:
        /*00a0*/ 	.byte	0x04, 0x28
        /*00a2*/ 	.short	(.L_11357 - .L_11356)


	//   ....[0]....
.L_11356:
        /*00a4*/ 	.word	0x00004a10


	//----- nvinfo : EIATTR_VRC_CTA_INIT_COUNT
	.align		4
.L_11357:
        /*00a8*/ 	.byte	0x02, 0x4a
	.zero		1
	.zero		1


	//----- nvinfo : EIATTR_EXIT_INSTR_OFFSETS
	.align		4
        /*00ac*/ 	.byte	0x04, 0x1c
        /*00ae*/ 	.short	(.L_11359 - .L_11358)


	//   ....[0]....
.L_11358:
        /*00b0*/ 	.word	0x000006e0


	//   ....[1]....
        /*00b4*/ 	.word	0x00005b80


	//----- nvinfo : EIATTR_MAX_THREADS
	.align		4
.L_11359:
        /*00b8*/ 	.byte	0x04, 0x05
        /*00ba*/ 	.short	(.L_11361 - .L_11360)
.L_11360:
        /*00bc*/ 	.word	0x00000100
        /*00c0*/ 	.word	0x00000001
        /*00c4*/ 	.word	0x00000001


	//----- nvinfo : EIATTR_CRS_STACK_SIZE
	.align		4
.L_11361:
        /*00c8*/ 	.byte	0x04, 0x1e
        /*00ca*/ 	.short	(.L_11363 - .L_11362)
.L_11362:
        /*00cc*/ 	.word	0x00000000


	//----- nvinfo : EIATTR_CBANK_PARAM_SIZE
	.align		4
.L_11363:
        /*00d0*/ 	.byte	0x03, 0x19
        /*00d2*/ 	.short	0x0030


	//----- nvinfo : EIATTR_PARAM_CBANK
	.align		4
        /*00d4*/ 	.byte	0x04, 0x0a
        /*00d6*/ 	.short	(.L_11365 - .L_11364)
	.align		4
.L_11364:
        /*00d8*/ 	.word	index@(.nv.constant0._Z9cuda_gemmIiLi256ELi2ELi1ELi512ELi128ELi128ELi32ELi0ELi0EEviiiPT_S1_S1_ii)
        /*00dc*/ 	.short	0x0380
        /*00de*/ 	.short	0x0030


	//----- nvinfo : EIATTR_SW_WAR
	.align		4
.L_11365:
        /*00e0*/ 	.byte	0x04, 0x36
        /*00e2*/ 	.short	(.L_11367 - .L_11366)
.L_11366:
        /*00e4*/ 	.word	0x00000008
.L_11367:


//--------------------- .nv.info._Z9cuda_gemmIiLi256ELi2ELi1ELi512ELi64ELi64ELi32ELi1ELi1EEviiiPT_S1_S1_ii --------------------------
	.section	.nv.info._Z9cuda_gemmIiLi256ELi2ELi1ELi512ELi64ELi64ELi32ELi1ELi1EEviiiPT_S1_S1_ii,"",@"SHT_CUDA_INFO"
	.sectionflags	@""
	.align	4


	//----- nvinfo : EIATTR_CUDA_API_VERSION
	.align		4
        /*0000*/ 	.byte	0x04, 0x37
        /*0002*/ 	.short	(.L_11369 - .L_11368)
.L_11368:
        /*0004*/ 	.word	0x00000082


	//----- nvinfo : EIATTR_KPARAM_INFO
	.align		4
.L_11369:
        /*0008*/ 	.byte	0x04, 0x17
        /*000a*/ 	.short	(.L_11371 - .L_11370)
.L_11370:
        /*000c*/ 	.word	0x00000000
        /*0010*/ 	.short	0x0007
        /*0012*/ 	.short	0x002c
        /*0014*/ 	.byte	0x00, 0xf0, 0x11, 0x00


	//----- nvinfo : EIATTR_KPARAM_INFO
	.align		4
.L_11371:
        /*0018*/ 	.byte	0x04, 0x17
        /*001a*/ 	.short	(.L_11373 - .L_11372)
.L_11372:
        /*001c*/ 	.word	0x00000000
        /*0020*/ 	.short	0x0006
        /*0022*/ 	.short	0x0028
        /*0024*/ 	.byte	0x00, 0xf0, 0x11, 0x00


	//----- nvinfo : EIATTR_KPARAM_INFO
	.align		4
.L_11373:
        /*0028*/ 	.byte	0x04, 0x17
        /*002a*/ 	.short	(.L_11375 - .L_11374)
.L_11374:
        /*002c*/ 	.word	0x00000000
        /*0030*/ 	.short	0x0005
        /*0032*/ 	.short	0x0020
        /*0034*/ 	.byte	0x00, 0xf5, 0x21, 0x00


	//----- nvinfo : EIATTR_KPARAM_INFO
	.align		4
.L_11375:
        /*0038*/ 	.byte	0x04, 0x17
        /*003a*/ 	.short	(.L_11377 - .L_11376)
.L_11376:
        /*003c*/ 	.word	0x00000000
        /*0040*/ 	.short	0x0004
        /*0042*/ 	.short	0x0018
        /*0044*/ 	.byte	0x00, 0xf5, 0x21, 0x00


	//----- nvinfo : EIATTR_KPARAM_INFO
	.align		4
.L_11377:
        /*0048*/ 	.byte	0x04, 0x17
        /*004a*/ 	.short	(.L_11379 - .L_11378)
.L_11378:
        /*004c*/ 	.word	0x00000000
        /*0050*/ 	.short	0x0003
        /*0052*/ 	.short	0x0010
        /*0054*/ 	.byte	0x00, 0xf5, 0x21, 0x00


	//----- nvinfo : EIATTR_KPARAM_INFO
	.align		4
.L_11379:
        /*0058*/ 	.byte	0x04, 0x17
        /*005a*/ 	.short	(.L_11381 - .L_11380)
.L_11380:
        /*005c*/ 	.word	0x00000000
        /*0060*/ 	.short	0x0002
        /*0062*/ 	.short	0x0008
        /*0064*/ 	.byte	0x00, 0xf0, 0x11, 0x00


	//----- nvinfo : EIATTR_KPARAM_INFO
	.align		4
.L_11381:
        /*0068*/ 	.byte	0x04, 0x17
        /*006a*/ 	.short	(.L_11383 - .L_11382)
.L_11382:
        /*006c*/ 	.word	0x00000000
        /*0070*/ 	.short	0x0001
        /*0072*/ 	.short	0x0004
        /*0074*/ 	.byte	0x00, 0xf0, 0x11, 0x00


	//----- nvinfo : EIATTR_KPARAM_INFO
	.align		4
.L_11383:
        /*0078*/ 	.byte	0x04, 0x17
        /*007a*/ 	.short	(.L_11385 - .L_11384)
.L_11384:
        /*007c*/ 	.word	0x00000000
        /*0080*/ 	.short	0x0000
        /*0082*/ 	.short	0x0000
        /*0084*/ 	.byte	0x00, 0xf0, 0x11, 0x00


	//----- nvinfo : EIATTR_SPARSE_MMA_MASK
	.align		4
.L_11385:
        /*0088*/ 	.byte	0x03, 0x50
        /*008a*/ 	.short	0x0000


	//----- nvinfo : EIATTR_MAXREG_COUNT
	.align		4
        /*008c*/ 	.byte	0x03, 0x1b
        /*008e*/ 	.short	0x00ff


	//----- nvinfo : EIATTR_NUM_BARRIERS
	.align		4
        /*0090*/ 	.byte	0x02, 0x4c
        /*0092*/ 	.byte	0x01
	.zero		1


	//----- nvinfo : EIATTR_MERCURY_ISA_VERSION
	.align		4
        /*0094*/ 	.byte	0x03, 0x5f
        /*0096*/ 	.short	0x0101


	//----- nvinfo : EIATTR_INT_WARP_WIDE_INSTR_OFFSETS
	.align		4
        /*0098*/ 	.byte	0x04, 0x31
        /*009a*/ 	.short	(.L_11387 - .L_11386)


	//   ....[0]....
.L_11386:
        /*009c*/ 	.word	0x000016c0


	//----- nvinfo : EIATTR_COOP_GROUP_MASK_REGIDS
	.align		4
.L_11387:
        /*00a0*/ 	.byte	0x04, 0x29
        /*00a2*/ 	.short	(.L_11389 - .L_11388)


	//   ....[0]....
.L_11388:
        /*00a4*/ 	.word	0xffffffff


	//   ....[1]....
        /*00a8*/ 	.word	0xffffffff


	//   ....[2]....
        /*00ac*/ 	.word	0x05000027


	//   ....[3]....
        /*00b0*/ 	.word	0x05000027


	//----- nvinfo : EIATTR_COOP_GROUP_INSTR_OFFSETS
	.align		4
.L_11389:
        /*00b4*/ 	.byte	0x04, 0x28
        /*00b6*/ 	.short	(.L_11391 - .L_11390)


	//   ....[0]....
.L_11390:
        /*00b8*/ 	.word	0x00001670


	//   ....[1]....
        /*00bc*/ 	.word	0x00001690


	//   ....[2]....
        /*00c0*/ 	.word	0x00001bf0


	//   ....[3]....
        /*00c4*/ 	.word	0x00001c80


	//----- nvinfo : EIATTR_VRC_CTA_INIT_COUNT
	.align		4
.L_11391:
        /*00c8*/ 	.byte	0x02, 0x4a
	.zero		1
	.zero		1


	//----- nvinfo : EIATTR_EXIT_INSTR_OFFSETS
	.align		4
        /*00cc*/ 	.byte	0x04, 0x1c
        /*00ce*/ 	.short	(.L_11393 - .L_11392)


	//   ....[0]....
.L_11392:
        /*00d0*/ 	.word	0x00000070


	//   ....[1]....
        /*00d4*/ 	.word	0x00001b80


	//----- nvinfo : EIATTR_MAX_THREADS
	.align		4
.L_11393:
        /*00d8*/ 	.byte	0x04, 0x05
        /*00da*/ 	.short	(.L_11395 - .L_11394)
.L_11394:
        /*00dc*/ 	.word	0x00000100
        /*00e0*/ 	.word	0x00000001
        /*00e4*/ 	.word	0x00000001


	//----- nvinfo : EIATTR_CRS_STACK_SIZE
	.align		4
.L_11395:
        /*00e8*/ 	.byte	0x04, 0x1e
        /*00ea*/ 	.short	(.L_11397 - .L_11396)
.L_11396:
        /*00ec*/ 	.word	0x00000000


	//----- nvinfo : EIATTR_CBANK_PARAM_SIZE
	.align		4
.L_11397:
        /*00f0*/ 	.byte	0x03, 0x19
        /*00f2*/ 	.short	0x0030


	//----- nvinfo : EIATTR_PARAM_CBANK
	.align		4
        /*00f4*/ 	.byte	0x04, 0x0a
        /*00f6*/ 	.short	(.L_11399 - .L_11398)
	.align		4
.L_11398:
        /*00f8*/ 	.word	index@(.nv.constant0._Z9cuda_gemmIiLi256ELi2ELi1ELi512ELi64ELi64ELi32ELi1ELi1EEviiiPT_S1_S1_ii)
        /*00fc*/ 	.short	0x0380
        /*00fe*/ 	.short	0x0030


	//----- nvinfo : EIATTR_SW_WAR
	.align		4
.L_11399:
        /*0100*/ 	.byte	0x04, 0x36
        /*0102*/ 	.short	(.L_11401 - .L_11400)
.L_11400:
        /*0104*/ 	.word	0x00000008
.L_11401:


//--------------------- .nv.info._Z9cuda_gemmIiLi256ELi2ELi1ELi512ELi64ELi64ELi32ELi1ELi0EEviiiPT_S1_S1_ii --------------------------
	.section	.nv.info._Z9cuda_gemmIiLi256ELi2ELi1ELi512ELi64ELi64ELi32ELi1ELi0EEviiiPT_S1_S1_ii,"",@"SHT_CUDA_INFO"
	.sectionflags	@""
	.align	4


	//----- nvinfo : EIATTR_CUDA_API_VERSION
	.align		4
        /*0000*/ 	.byte	0x04, 0x37
        /*0002*/ 	.short	(.L_11403 - .L_11402)
.L_11402:
        /*0004*/ 	.word	0x00000082


	//----- nvinfo : EIATTR_KPARAM_INFO
	.align		4
.L_11403:
        /*0008*/ 	.byte	0x04, 0x17
        /*000a*/ 	.short	(.L_11405 - .L_11404)
.L_11404:
        /*000c*/ 	.word	0x00000000
        /*0010*/ 	.short	0x0007
        /*0012*/ 	.short	0x002c
        /*0014*/ 	.byte	0x00, 0xf0, 0x11, 0x00


	//----- nvinfo : EIATTR_KPARAM_INFO
	.align		4
.L_11405:
        /*0018*/ 	.byte	0x04, 0x17
        /*001a*/ 	.short	(.L_11407 - .L_11406)
.L_11406:
        /*001c*/ 	.word	0x00000000
        /*0020*/ 	.short	0x0006
        /*0022*/ 	.short	0x0028
        /*0024*/ 	.byte	0x00, 0xf0, 0x11, 0x00


	//----- nvinfo : EIATTR_KPARAM_INFO
	.align		4
.L_11407:
        /*0028*/ 	.byte	0x04, 0x17
        /*002a*/ 	.short	(.L_11409 - .L_11408)
.L_11408:
        /*002c*/ 	.word	0x00000000
        /*0030*/ 	.short	0x0005
        /*0032*/ 	.short	0x0020
        /*0034*/ 	.byte	0x00, 0xf5, 0x21, 0x00


	//----- nvinfo : EIATTR_KPARAM_INFO
	.align		4
.L_11409:
        /*0038*/ 	.byte	0x04, 0x17
        /*003a*/ 	.short	(.L_11411 - .L_11410)
.L_11410:
        /*003c*/ 	.word	0x00000000
        /*0040*/ 	.short	0x0004
        /*0042*/ 	.short	0x0018
        /*0044*/ 	.byte	0x00, 0xf5, 0x21, 0x00


	//----- nvinfo : EIATTR_KPARAM_INFO
	.align		4
.L_11411:
        /*0048*/ 	.byte	0x04, 0x17
        /*004a*/ 	.short	(.L_11413 - .L_11412)
.L_11412:
        /*004c*/ 	.word	0x00000000
        /*0050*/ 	.short	0x0003
        /*0052*/ 	.short	0x0010
        /*0054*/ 	.byte	0x00, 0xf5, 0x21, 0x00


	//----- nvinfo : EIATTR_KPARAM_INFO
	.align		4
.L_11413:
        /*0058*/ 	.byte	0x04, 0x17
        /*005a*/ 	.short	(.L_11415 - .L_11414)
.L_11414:
        /*005c*/ 	.word	0x00000000
        /*0060*/ 	.short	0x0002
        /*0062*/ 	.short	0x0008
        /*0064*/ 	.byte	0x00, 0xf0, 0x11, 0x00


	//----- nvinfo : EIATTR_KPARAM_INFO
	.align		4
.L_11415:
        /*0068*/ 	.byte	0x04, 0x17
        /*006a*/ 	.short	(.L_11417 - .L_11416)
.L_11416:
        /*006c*/ 	.word	0x00000000
        /*0070*/ 	.short	0x0001
        /*0072*/ 	.short	0x0004
        /*0074*/ 	.byte	0x00, 0xf0, 0x11, 0x00


	//----- nvinfo : EIATTR_KPARAM_INFO
	.align		4
.L_11417:
        /*0078*/ 	.byte	0x04, 0x17
        /*007a*/ 	.short	(.L_11419 - .L_11418)
.L_11418:
        /*007c*/ 	.word	0x00000000
        /*0080*/ 	.short	0x0000
        /*0082*/ 	.short	0x0000
        /*0084*/ 	.byte	0x00, 0xf0, 0x11, 0x00


	//----- nvinfo : EIATTR_SPARSE_MMA_MASK
	.align		4
.L_11419:
        /*0088*/ 	.byte	0x03, 0x50
        /*008a*/ 	.short	0x0000


	//----- nvinfo : EIATTR_MAXREG_COUNT
	.align		4
        /*008c*/ 	.byte	0x03, 0x1b
        /*008e*/ 	.short	0x00ff


	//----- nvinfo : EIATTR_NUM_BARRIERS
	.align		4
        /*0090*/ 	.byte	0x02, 0x4c
        /*0092*/ 	.byte	0x01
	.zero		1


	//----- nvinfo : EIATTR_MERCURY_ISA_VERSION
	.align		4
        /*0094*/ 	.byte	0x03, 0x5f
        /*0096*/ 	.short	0x0101


	//----- nvinfo : EIATTR_COOP_GROUP_MASK_REGIDS
	.align		4
        /*0098*/ 	.byte	0x04, 0x29
        /*009a*/ 	.short	(.L_11421 - .L_11420)


	//   ....[0]....
.L_11420:
        /*009c*/ 	.word	0xffffffff


	//----- nvinfo : EIATTR_COOP_GROUP_INSTR_OFFSETS
	.align		4
.L_11421:
        /*00a0*/ 	.byte	0x04, 0x28
        /*00a2*/ 	.short	(.L_11423 - .L_11422)


	//   ....[0]....
.L_11422:
        /*00a4*/ 	.word	0x000048f0


	//----- nvinfo : EIATTR_VRC_CTA_INIT_COUNT
	.align		4
.L_11423:
        /*00a8*/ 	.byte	0x02, 0x4a
	.zero		1
	.zero		1


	//----- nvinfo : EIATTR_EXIT_INSTR_OFFSETS
	.align		4
        /*00ac*/ 	.byte	0x04, 0x1c
        /*00ae*/ 	.short	(.L_11425 - .L_11424)


	//   ....[0]....
.L_11424:
        /*00b0*/ 	.word	0x00000470


	//   ....[1]....
        /*00b4*/ 	.word	0x00004f60


	//----- nvinfo : EIATTR_MAX_THREADS
	.align		4
.L_11425:
        /*00b8*/ 	.byte	0x04, 0x05
        /*00ba*/ 	.short	(.L_11427 - .L_11426)
.L_11426:
        /*00bc*/ 	.word	0x00000100
        /*00c0*/ 	.word	0x00000001
        /*00c4*/ 	.word	0x00000001


	//----- nvinfo : EIATTR_CRS_STACK_SIZE
	.align		4
.L_11427:
        /*00c8*/ 	.byte	0x04, 0x1e
        /*00ca*/ 	.short	(.L_11429 - .L_11428)
.L_11428:
        /*00cc*/ 	.word	0x00000000


	//----- nvinfo : EIATTR_CBANK_PARAM_SIZE
	.align		4
.L_11429:
        /*00d0*/ 	.byte	0x03, 0x19
        /*00d2*/ 	.short	0x0030


	//----- nvinfo : EIATTR_PARAM_CBANK
	.align		4
        /*00d4*/ 	.byte	0x04, 0x0a
        /*00d6*/ 	.short	(.L_11431 - .L_11430)
	.align		4
.L_11430:
        /*00d8*/ 	.word	index@(.nv.constant0._Z9cuda_gemmIiLi256ELi2ELi1ELi512ELi64ELi64ELi32ELi1ELi0EEviiiPT_S1_S1_ii)
        /*00dc*/ 	.short	0x0380
        /*00de*/ 	.short	0x0030


	//----- nvinfo : EIATTR_SW_WAR
	.align		4
.L_11431:
        /*00e0*/ 	.byte	0x04, 0x36
        /*00e2*/ 	.short	(.L_11433 - .L_11432)
.L_11432:
        /*00e4*/ 	.word	0x00000008
.L_11433:


//--------------------- .nv.info._Z9cuda_gemmIiLi256ELi2ELi1ELi512ELi64ELi64ELi32ELi0ELi1EEviiiPT_S1_S1_ii --------------------------
	.section	.nv.info._Z9cuda_gemmIiLi256ELi2ELi1ELi512ELi64ELi64ELi32ELi0ELi1EEviiiPT_S1_S1_ii,"",@"SHT_CUDA_INFO"
	.sectionflags	@""
	.align	4


	//----- nvinfo : EIATTR_CUDA_API_VERSION
	.align		4
        /*0000*/ 	.byte	0x04, 0x37
        /*0002*/ 	.short	(.L_11435 - .L_11434)
.L_11434:
        /*0004*/ 	.word	0x00000082


	//----- nvinfo : EIATTR_KPARAM_INFO
	.align		4
.L_11435:
        /*0008*/ 	.byte	0x04, 0x17
        /*000a*/ 	.short	(.L_11437 - .L_11436)
.L_11436:
        /*000c*/ 	.word	0x00000000
        /*0010*/ 	.short	0x0007
        /*0012*/ 	.short	0x002c
        /*0014*/ 	.byte	0x00, 0xf0, 0x11, 0x00


	//----- nvinfo : EIATTR_KPARAM_INFO
	.align		4
.L_11437:
        /*0018*/ 	.byte	0x04, 0x17
        /*001a*/ 	.short	(.L_11439 - .L_11438)
.L_11438:
        /*001c*/ 	.word	0x00000000
        /*0020*/ 	.short	0x0006
        /*0022*/ 	.short	0x0028
        /*0024*/ 	.byte	0x00, 0xf0, 0x11, 0x00


	//----- nvinfo : EIATTR_KPARAM_INFO
	.align		4
.L_11439:
        /*0028*/ 	.byte	0x04, 0x17
        /*002a*/ 	.short	(.L_11441 - .L_11440)
.L_11440:
        /*002c*/ 	.word	0x00000000
        /*0030*/ 	.short	0x0005
        /*0032*/ 	.short	0x0020
        /*0034*/ 	.byte	0x00, 0xf5, 0x21, 0x00


	//----- nvinfo : EIATTR_KPARAM_INFO
	.align		4
.L_11441:
        /*0038*/ 	.byte	0x04, 0x17
        /*003a*/ 	.short	(.L_11443 - .L_11442)
.L_11442:
        /*003c*/ 	.word	0x00000000
        /*0040*/ 	.short	0x0004
        /*0042*/ 	.short	0x0018
        /*0044*/ 	.byte	0x00, 0xf5, 0x21, 0x00


	//----- nvinfo : EIATTR_KPARAM_INFO
	.align		4
.L_11443:
        /*0048*/ 	.byte	0x04, 0x17
        /*004a*/ 	.short	(.L_11445 - .L_11444)
.L_11444:
        /*004c*/ 	.word	0x00000000
        /*0050*/ 	.short	0x0003
        /*0052*/ 	.short	0x0010
        /*0054*/ 	.byte	0x00, 0xf5, 0x21, 0x00


	//----- nvinfo : EIATTR_KPARAM_INFO
	.align		4
.L_11445:
        /*0058*/ 	.byte	0x04, 0x17
        /*005a*/ 	.short	(.L_11447 - .L_11446)
.L_11446:
        /*005c*/ 	.word	0x00000000
        /*0060*/ 	.short	0x0002
        /*0062*/ 	.short	0x0008
        /*0064*/ 	.byte	0x00, 0xf0, 0x11, 0x00


	//----- nvinfo : EIATTR_KPARAM_INFO
	.align		4
.L_11447:
        /*0068*/ 	.byte	0x04, 0x17
        /*006a*/ 	.short	(.L_11449 - .L_11448)
.L_11448:
        /*006c*/ 	.word	0x00000000
        /*0070*/ 	.short	0x0001
        /*0072*/ 	.short	0x0004
        /*0074*/ 	.byte	0x00, 0xf0, 0x11, 0x00


	//----- nvinfo : EIATTR_KPARAM_INFO
	.align		4
.L_11449:
        /*0078*/ 	.byte	0x04, 0x17
        /*007a*/ 	.short	(.L_11451 - .L_11450)
.L_11450:
        /*007c*/ 	.word	0x00000000
        /*0080*/ 	.short	0x0000
        /*0082*/ 	.short	0x0000
        /*0084*/ 	.byte	0x00, 0xf0, 0x11, 0x00


	//----- nvinfo : EIATTR_SPARSE_MMA_MASK
	.align		4
.L_11451:
        /*0088*/ 	.byte	0x03, 0x50
        /*008a*/ 	.short	0x0000


	//----- nvinfo : EIATTR_MAXREG_COUNT
	.align		4
        /*008c*/ 	.byte	0x03, 0x1b
        /*008e*/ 	.short	0x00ff


	//----- nvinfo : EIATTR_NUM_BARRIERS
	.align		4
        /*0090*/ 	.byte	0x02, 0x4c
        /*0092*/ 	.byte	0x01
	.zero		1


	//----- nvinfo : EIATTR_MERCURY_ISA_VERSION
	.align		4
        /*0094*/ 	.byte	0x03, 0x5f
        /*0096*/ 	.short	0x0101


	//----- nvinfo : EIATTR_COOP_GROUP_MASK_REGIDS
	.align		4
        /*0098*/ 	.byte	0x04, 0x29
        /*009a*/ 	.short	(.L_11453 - .L_11452)


	//   ....[0]....
.L_11452:
        /*009c*/ 	.word	0xffffffff


	//   ....[1]....
        /*00a0*/ 	.word	0xffffffff


	//   ....[2]....
        /*00a4*/ 	.word	0x05000029


	//   ....[3]....
        /*00a8*/ 	.word	0x05000029


	//----- nvinfo : EIATTR_COOP_GROUP_INSTR_OFFSETS
	.align		4
.L_11453:
        /*00ac*/ 	.byte	0x04, 0x28
        /*00ae*/ 	.short	(.L_11455 - .L_11454)


	//   ....[0]....
.L_11454:
        /*00b0*/ 	.word	0x00001990


	//   ....[1]....
        /*00b4*/ 	.word	0x000019b0


	//   ....[2]....
        /*00b8*/ 	.word	0x000020c0


	//   ....[3]....
        /*00bc*/ 	.word	0x00002160


	//----- nvinfo : EIATTR_VRC_CTA_INIT_COUNT
	.align		4
.L_11455:
        /*00c0*/ 	.byte	0x02, 0x4a
	.zero		1
	.zero		1


	//----- nvinfo : EIATTR_EXIT_INSTR_OFFSETS
	.align		4
        /*00c4*/ 	.byte	0x04, 0x1c
        /*00c6*/ 	.short	(.L_11457 - .L_11456)


	//   ....[0]....
.L_11456:
        /*00c8*/ 	.word	0x00000310


	//   ....[1]....
        /*00cc*/ 	.word	0x00002060


	//----- nvinfo : EIATTR_MAX_THREADS
	.align		4
.L_11457:
        /*00d0*/ 	.byte	0x04, 0x05
        /*00d2*/ 	.short	(.L_11459 - .L_11458)
.L_11458:
        /*00d4*/ 	.word	0x00000100
        /*00d8*/ 	.word	0x00000001
        /*00dc*/ 	.word	0x00000001


	//----- nvinfo : EIATTR_CRS_STACK_SIZE
	.align		4
.L_11459:
        /*00e0*/ 	.byte	0x04, 0x1e
        /*00e2*/ 	.short	(.L_11461 - .L_11460)
.L_11460:
        /*00e4*/ 	.word	0x00000000


	//----- nvinfo : EIATTR_CBANK_PARAM_SIZE
	.align		4
.L_11461:
        /*00e8*/ 	.byte	0x03, 0x19
        /*00ea*/ 	.short	0x0030


	//----- nvinfo : EIATTR_PARAM_CBANK
	.align		4
        /*00ec*/ 	.byte	0x04, 0x0a
        /*00ee*/ 	.short	(.L_11463 - .L_11462)
	.align		4
.L_11462:
        /*00f0*/ 	.word	index@(.nv.constant0._Z9cuda_gemmIiLi256ELi2ELi1ELi512ELi64ELi64ELi32ELi0ELi1EEviiiPT_S1_S1_ii)
        /*00f4*/ 	.short	0x0380
        /*00f6*/ 	.short	0x0030


	//----- nvinfo : EIATTR_SW_WAR
	.align		4
.L_11463:
        /*00f8*/ 	.byte	0x04, 0x36
        /*00fa*/ 	.short	(.L_11465 - .L_11464)
.L_11464:
        /*00fc*/ 	.word	0x00000008
.L_11465:


//--------------------- .nv.info._Z9cuda_gemmIiLi256ELi2ELi1ELi512ELi64ELi64ELi32ELi0ELi0EEviiiPT_S1_S1_ii --------------------------
	.section	.nv.info._Z9cuda_gemmIiLi256ELi2ELi1ELi512ELi64ELi64ELi32ELi0ELi0EEviiiPT_S1_S1_ii,"",@"SHT_CUDA_INFO"
	.sectionflags	@""
	.align	4


	//----- nvinfo : EIATTR_CUDA_API_VERSION
	.align		4
        /*0000*/ 	.byte	0x04, 0x37
        /*0002*/ 	.short	(.L_11467 - .L_11466)
.L_11466:
        /*0004*/ 	.word	0x00000082


	//----- nvinfo : EIATTR_KPARAM_INFO
	.align		4
.L_11467:
        /*0008*/ 	.byte	0x04, 0x17
        /*000a*/ 	.short	(.L_11469 - .L_11468)
.L_11468:
        /*000c*/ 	.word	0x00000000
        /*0010*/ 	.short	0x0007
        /*0012*/ 	.short	0x002c
        /*0014*/ 	.byte	0x00, 0xf0, 0x11, 0x00


	//----- nvinfo : EIATTR_KPARAM_INFO
	.align		4
.L_11469:
        /*0018*/ 	.byte	0x04, 0x17
        /*001a*/ 	.short	(.L_11471 - .L_11470)
.L_11470:
        /*001c*/ 	.word	0x00000000
        /*0020*/ 	.short	0x0006
        /*0022*/ 	.short	0x0028
        /*0024*/ 	.byte	0x00, 0xf0, 0x11, 0x00


	//----- nvinfo : EIATTR_KPARAM_INFO
	.align		4
.L_11471:
        /*0028*/ 	.byte	0x04, 0x17
        /*002a*/ 	.short	(.L_11473 - .L_11472)
.L_11472:
        /*002c*/ 	.word	0x00000000
        /*0030*/ 	.short	0x0005
        /*0032*/ 	.short	0x0020
        /*0034*/ 	.byte	0x00, 0xf5, 0x21, 0x00


	//----- nvinfo : EIATTR_KPARAM_INFO
	.align		4
.L_11473:
        /*0038*/ 	.byte	0x04, 0x17
        /*003a*/ 	.short	(.L_11475 - .L_11474)
.L_11474:
        /*003c*/ 	.word	0x00000000
        /*0040*/ 	.short	0x0004
        /*0042*/ 	.short	0x0018
        /*0044*/ 	.byte	0x00, 0xf5, 0x21, 0x00


	//----- nvinfo : EIATTR_KPARAM_INFO
	.align		4
.L_11475:
        /*0048*/ 	.byte	0x04, 0x17
        /*004a*/ 	.short	(.L_11477 - .L_11476)
.L_11476:
        /*004c*/ 	.word	0x00000000
        /*0050*/ 	.short	0x0003
        /*0052*/ 	.short	0x0010
        /*0054*/ 	.byte	0x00, 0xf5, 0x21, 0x00


	//----- nvinfo : EIATTR_KPARAM_INFO
	.align		4
.L_11477:
        /*0058*/ 	.byte	0x04, 0x17
        /*005a*/ 	.short	(.L_11479 - .L_11478)
.L_11478:
        /*005c*/ 	.word	0x00000000
        /*0060*/ 	.short	0x0002
        /*0062*/ 	.short	0x0008
        /*0064*/ 	.byte	0x00, 0xf0, 0x11, 0x00


	//----- nvinfo : EIATTR_KPARAM_INFO
	.align		4
.L_11479:
        /*0068*/ 	.byte	0x04, 0x17
        /*006a*/ 	.short	(.L_11481 - .L_11480)
.L_11480:
        /*006c*/ 	.word	0x00000000
        /*0070*/ 	.short	0x0001
        /*0072*/ 	.short	0x0004
        /*0074*/ 	.byte	0x00, 0xf0, 0x11, 0x00


	//----- nvinfo : EIATTR_KPARAM_INFO
	.align		4
.L_11481:
        /*0078*/ 	.byte	0x04, 0x17
        /*007a*/ 	.short	(.L_11483 - .L_11482)
.L_11482:
        /*007c*/ 	.word	0x00000000
        /*0080*/ 	.short	0x0000
        /*0082*/ 	.short	0x0000
        /*0084*/ 	.byte	0x00, 0xf0, 0x11, 0x00


	//----- nvinfo : EIATTR_SPARSE_MMA_MASK
	.align		4
.L_11483:
        /*0088*/ 	.byte	0x03, 0x50
        /*008a*/ 	.short	0x0000


	//----- nvinfo : EIATTR_MAXREG_COUNT
	.align		4
        /*008c*/ 	.byte	0x03, 0x1b
        /*008e*/ 	.short	0x00ff


	//----- nvinfo : EIATTR_NUM_BARRIERS
	.align		4
        /*0090*/ 	.byte	0x02, 0x4c
        /*0092*/ 	.byte	0x01
	.zero		1


	//----- nvinfo : EIATTR_MERCURY_ISA_VERSION
	.align		4
        /*0094*/ 	.byte	0x03, 0x5f
        /*0096*/ 	.short	0x0101


	//----- nvinfo : EIATTR_COOP_GROUP_MASK_REGIDS
	.align		4
        /*0098*/ 	.byte	0x04, 0x29
        /*009a*/ 	.short	(.L_11485 - .L_11484)


	//   ....[0]....
.L_11484:
        /*009c*/ 	.word	0xffffffff


	//----- nvinfo : EIATTR_COOP_GROUP_INSTR_OFFSETS
	.align		4
.L_11485:
        /*00a0*/ 	.byte	0x04, 0x28
        /*00a2*/ 	.short	(.L_11487 - .L_11486)


	//   ....[0]....
.L_11486:
        /*00a4*/ 	.word	0x00004a00


	//----- nvinfo : EIATTR_VRC_CTA_INIT_COUNT
	.align		4
.L_11487:
        /*00a8*/ 	.byte	0x02, 0x4a
	.zero		1
	.zero		1


	//----- nvinfo : EIATTR_EXIT_INSTR_OFFSETS
	.align		4
        /*00ac*/ 	.byte	0x04, 0x1c
        /*00ae*/ 	.short	(.L_11489 - .L_11488)


	//   ....[0]....
.L_11488:
        /*00b0*/ 	.word	0x000006e0


	//   ....[1]....
        /*00b4*/ 	.word	0x00005b40


	//----- nvinfo : EIATTR_MAX_THREADS
	.align		4
.L_11489:
        /*00b8*/ 	.byte	0x04, 0x05
        /*00ba*/ 	.short	(.L_11491 - .L_11490)
.L_11490:
        /*00bc*/ 	.word	0x00000100
        /*00c0*/ 	.word	0x00000001
        /*00c4*/ 	.word	0x00000001


	//----- nvinfo : EIATTR_CRS_STACK_SIZE
	.align		4
.L_11491:
        /*00c8*/ 	.byte	0x04, 0x1e
        /*00ca*/ 	.short	(.L_11493 - .L_11492)
.L_11492:
        /*00cc*/ 	.word	0x00000000


	//----- nvinfo : EIATTR_CBANK_PARAM_SIZE
	.align		4
.L_11493:
        /*00d0*/ 	.byte	0x03, 0x19
        /*00d2*/ 	.short	0x0030


	//----- nvinfo : EIATTR_PARAM_CBANK
	.align		4
        /*00d4*/ 	.byte	0x04, 0x0a
        /*00d6*/ 	.short	(.L_11495 - .L_11494)
	.align		4
.L_11494:
        /*00d8*/ 	.word	index@(.nv.constant0._Z9cuda_gemmIiLi256ELi2ELi1ELi512ELi64ELi64ELi32ELi0ELi0EEviiiPT_S1_S1_ii)
        /*00dc*/ 	.short	0x0380
        /*00de*/ 	.short	0x0030


	//----- nvinfo : EIATTR_SW_WAR
	.align		4
.L_11495:
        /*00e0*/ 	.byte	0x04, 0x36
        /*00e2*/ 	.short	(.L_11497 - .L_11496)
.L_11496:
        /*00e4*/ 	.word	0x00000008
.L_11497:


//--------------------- .nv.info._Z9cuda_gemmIiLi256ELi2ELi1ELi512ELi32ELi32ELi32ELi1ELi1EEviiiPT_S1_S1_ii --------------------------
	.section	.nv.info._Z9cuda_gemmIiLi256ELi2ELi1ELi512ELi32ELi32ELi32ELi1ELi1EEviiiPT_S1_S1_ii,"",@"SHT_CUDA_INFO"
	.sectionflags	@""
	.align	4


	//----- nvinfo : EIATTR_CUDA_API_VERSION
	.align		4
        /*0000*/ 	.byte	0x04, 0x37
        /*0002*/ 	.short	(.L_11499 - .L_11498)
.L_11498:
        /*0004*/ 	.word	0x00000082


	//----- nvinfo : EIATTR_KPARAM_INFO
	.align		4
.L_11499:
        /*0008*/ 	.byte	0x04, 0x17
        /*000a*/ 	.short	(.L_11501 - .L_11500)
.L_11500:
        /*000c*/ 	.word	0x00000000
        /*0010*/ 	.short	0x0007
        /*0012*/ 	.short	0x002c
        /*0014*/ 	.byte	0x00, 0xf0, 0x11, 0x00


	//----- nvinfo : EIATTR_KPARAM_INFO
	.align		4
.L_11501:
        /*0018*/ 	.byte	0x04, 0x17
        /*001a*/ 	.short	(.L_11503 - .L_11502)
.L_11502:
        /*001c*/ 	.word	0x00000000
        /*0020*/ 	.short	0x0006
        /*0022*/ 	.short	0x0028
        /*0024*/ 	.byte	0x00, 0xf0, 0x11, 0x00


	//----- nvinfo : EIATTR_KPARAM_INFO
	.align		4
.L_11503:
        /*0028*/ 	.byte	0x04, 0x17
        /*002a*/ 	.short	(.L_11505 - .L_11504)
.L_11504:
        /*002c*/ 	.word	0x00000000
        /*0030*/ 	.short	0x0005
        /*0032*/ 	.short	0x0020
        /*0034*/ 	.byte	0x00, 0xf5, 0x21, 0x00


	//----- nvinfo : EIATTR_KPARAM_INFO
	.align		4
.L_11505:
        /*0038*/ 	.byte	0x04, 0x17
        /*003a*/ 	.short	(.L_11507 - .L_11506)
.L_11506:
        /*003c*/ 	.word	0x00000000
        /*0040*/ 	.short	0x0004
        /*0042*/ 	.short	0x0018
        /*0044*/ 	.byte	0x00, 0xf5, 0x21, 0x00


	//----- nvinfo : EIATTR_KPARAM_INFO
	.align		4
.L_11507:
        /*0048*/ 	.byte	0x04, 0x17
        /*004a*/ 	.short	(.L_11509 - .L_11508)
.L_11508:
        /*004c*/ 	.word	0x00000000
        /*0050*/ 	.short	0x0003
        /*0052*/ 	.short	0x0010
        /*0054*/ 	.byte	0x00, 0xf5, 0x21, 0x00


	//----- nvinfo : EIATTR_KPARAM_INFO
	.align		4
.L_11509:
        /*0058*/ 	.byte	0x04, 0x17
        /*005a*/ 	.short	(.L_11511 - .L_11510)
.L_11510:
        /*005c*/ 	.word	0x00000000
        /*0060*/ 	.short	0x0002
        /*0062*/ 	.short	0x0008
        /*0064*/ 	.byte	0x00, 0xf0, 0x11, 0x00


	//----- nvinfo : EIATTR_KPARAM_INFO
	.align		4
.L_11511:
        /*0068*/ 	.byte	0x04, 0x17
        /*006a*/ 	.short	(.L_11513 - .L_11512)
.L_11512:
        /*006c*/ 	.word	0x00000000
        /*0070*/ 	.short	0x0001
        /*0072*/ 	.short	0x0004
        /*0074*/ 	.byte	0x00, 0xf0, 0x11, 0x00


	//----- nvinfo : EIATTR_KPARAM_INFO
	.align		4
.L_11513:
        /*0078*/ 	.byte	0x04, 0x17
        /*007a*/ 	.short	(.L_11515 - .L_11514)
.L_11514:
        /*007c*/ 	.word	0x00000000
        /*0080*/ 	.short	0x0000
        /*0082*/ 	.short	0x0000
        /*0084*/ 	.byte	0x00, 0xf0, 0x11, 0x00


	//----- nvinfo : EIATTR_SPARSE_MMA_MASK
	.align		4
.L_11515:
        /*0088*/ 	.byte	0x03, 0x50
        /*008a*/ 	.short	0x0000


	//----- nvinfo : EIATTR_MAXREG_COUNT
	.align		4
        /*008c*/ 	.byte	0x03, 0x1b
        /*008e*/ 	.short	0x00ff


	//----- nvinfo : EIATTR_NUM_BARRIERS
	.align		4
        /*0090*/ 	.byte	0x02, 0x4c
        /*0092*/ 	.byte	0x01
	.zero		1


	//----- nvinfo : EIATTR_MERCURY_ISA_VERSION
	.align		4
        /*0094*/ 	.byte	0x03, 0x5f
        /*0096*/ 	.short	0x0101


	//----- nvinfo : EIATTR_COOP_GROUP_MASK_REGIDS
	.align		4
        /*0098*/ 	.byte	0x04, 0x29
        /*009a*/ 	.short	(.L_11517 - .L_11516)


	//   ....[0]....
.L_11516:
        /*009c*/ 	.word	0xffffffff


	//   ....[1]....
        /*00a0*/ 	.word	0xffffffff


	//   ....[2]....
        /*00a4*/ 	.word	0xffffffff


	//   ....[3]....
        /*00a8*/ 	.word	0xffffffff


	//   ....[4]....
        /*00ac*/ 	.word	0xffffffff


	//   ....[5]....
        /*00b0*/ 	.word	0xffffffff


	//   ....[6]....
        /*00b4*/ 	.word	0xffffffff


	//   ....[7]....
        /*00b8*/ 	.word	0xffffffff


	//   ....[8]....
        /*00bc*/ 	.word	0xffffffff


	//   ....[9]....
        /*00c0*/ 	.word	0xffffffff


	//   ....[10]....
        /*00c4*/ 	.word	0xffffffff


	//   ....[11]....
        /*00c8*/ 	.word	0xffffffff


	//   ....[12]....
        /*00cc*/ 	.word	0xffffffff


	//   ....[13]....
        /*00d0*/ 	.word	0xffffffff


	//   ....[14]....
        /*00d4*/ 	.word	0xffffffff


	//   ....[15]....
        /*00d8*/ 	.word	0xffffffff


	//   ....[16]....
        /*00dc*/ 	.word	0xffffffff


	//   ....[17]....
        /*00e0*/ 	.word	0x05000032


	//   ....[18]....
        /*00e4*/ 	.word	0x05000032


	//   ....[19]....
        /*00e8*/ 	.word	0x05000032


	//   ....[20]....
        /*00ec*/ 	.word	0x05000032


	//   ....[21]....
        /*00f0*/ 	.word	0x05000032


	//   ....[22]....
        /*00f4*/ 	.word	0x05000032


	//   ....[23]....
        /*00f8*/ 	.word	0x05000032


	//   ....[24]....
        /*00fc*/ 	.word	0x05000032


	//   ....[25]....
        /*0100*/ 	.word	0x05000032


	//   ....[26]....
        /*0104*/ 	.word	0x05000032


	//   ....[27]....
        /*0108*/ 	.word	0x05000032


	//   ....[28]....
        /*010c*/ 	.word	0x05000032


	//   ....[29]....
        /*0110*/ 	.word	0x05000032


	//   ....[30]....
        /*0114*/ 	.word	0x05000032


	//   ....[31]....
        /*0118*/ 	.word	0x05000032


	//   ....[32]....
        /*011c*/ 	.word	0x05000032


	//----- nvinfo : EIATTR_COOP_GROUP_INSTR_OFFSETS
	.align		4
.L_11517:
        /*0120*/ 	.byte	0x04, 0x28
        /*0122*/ 	.short	(.L_11519 - .L_11518)


	//   ....[0]....
.L_11518:
        /*0124*/ 	.word	0x00001630


	//   ....[1]....
        /*0128*/ 	.word	0x00001640


	//   ....[2]....
        /*012c*/ 	.word	0x00001670


	//   ....[3]....
        /*0130*/ 	.word	0x00001690


	//   ....[4]....
        /*0134*/ 	.word	0x000016b0


	//   ....[5]....
        /*0138*/ 	.word	0x000016d0


	//   ....[6]....
        /*013c*/ 	.word	0x000016f0


	//   ....[7]....
        /*0140*/ 	.word	0x00001710


	//   ....[8]....
        /*0144*/ 	.word	0x00001730


	//   ....[9]....
        /*0148*/ 	.word	0x00001750


	//   ....[10]....
        /*014c*/ 	.word	0x00001770


	//   ....[11]....
        /*0150*/ 	.word	0x00001790


	//   ....[12]....
        /*0154*/ 	.word	0x000017b0


	//   ....[13]....
        /*0158*/ 	.word	0x000017d0


	//   ....[14]....
        /*015c*/ 	.word	0x000017f0


	//   ....[15]....
        /*0160*/ 	.word	0x00001810


	//   ....[16]....
        /*0164*/ 	.word	0x00001840


	//   ....[17]....
        /*0168*/ 	.word	0x00001d70


	//   ....[18]....
        /*016c*/ 	.word	0x00001dc0


	//   ....[19]....
        /*0170*/ 	.word	0x00001e20


	//   ....[20]....
        /*0174*/ 	.word	0x00001e70


	//   ....[21]....
        /*0178*/ 	.word	0x00001ec0


	//   ....[22]....
        /*017c*/ 	.word	0x00001f10


	//   ....[23]....
        /*0180*/ 	.word	0x00001f60


	//   ....[24]....
        /*0184*/ 	.word	0x00001fb0


	//   ....[25]....
        /*0188*/ 	.word	0x00002000


	//   ....[26]....
        /*018c*/ 	.word	0x00002050


	//   ....[27]....
        /*0190*/ 	.word	0x000020a0


	//   ....[28]....
        /*0194*/ 	.word	0x000020f0


	//   ....[29]....
        /*0198*/ 	.word	0x00002140


	//   ....[30]....
        /*019c*/ 	.word	0x00002190


	//   ....[31]....
        /*01a0*/ 	.word	0x000021e0


	//   ....[32]....
        /*01a4*/ 	.word	0x00002230


	//----- nvinfo : EIATTR_VRC_CTA_INIT_COUNT
	.align		4
.L_11519:
        /*01a8*/ 	.byte	0x02, 0x4a
	.zero		1
	.zero		1


	//----- nvinfo : EIATTR_EXIT_INSTR_OFFSETS
	.align		4
        /*01ac*/ 	.byte	0x04, 0x1c
        /*01ae*/ 	.short	(.L_11521 - .L_11520)


	//   ....[0]....
.L_11520:
        /*01b0*/ 	.word	0x00000530


	//   ....[1]....
        /*01b4*/ 	.word	0x00001d20


	//----- nvinfo : EIATTR_MAX_THREADS
	.align		4
.L_11521:
        /*01b8*/ 	.byte	0x04, 0x05
        /*01ba*/ 	.short	(.L_11523 - .L_11522)
.L_11522:
        /*01bc*/ 	.word	0x00000100
        /*01c0*/ 	.word	0x00000001
        /*01c4*/ 	.word	0x00000001


	//----- nvinfo : EIATTR_CRS_STACK_SIZE
	.align		4
.L_11523:
        /*01c8*/ 	.byte	0x04, 0x1e
        /*01ca*/ 	.short	(.L_11525 - .L_11524)
.L_11524:
        /*01cc*/ 	.word	0x00000000


	//----- nvinfo : EIATTR_CBANK_PARAM_SIZE
	.align		4
.L_11525:
        /*01d0*/ 	.byte	0x03, 0x19
        /*01d2*/ 	.short	0x0030


	//----- nvinfo : EIATTR_PARAM_CBANK
	.align		4
        /*01d4*/ 	.byte	0x04, 0x0a
        /*01d6*/ 	.short	(.L_11527 - .L_11526)
	.align		4
.L_11526:
        /*01d8*/ 	.word	index@(.nv.constant0._Z9cuda_gemmIiLi256ELi2ELi1ELi512ELi32ELi32ELi32ELi1ELi1EEviiiPT_S1_S1_ii)
        /*01dc*/ 	.short	0x0380
        /*01de*/ 	.short	0x0030


	//----- nvinfo : EIATTR_SW_WAR
	.align		4
.L_11527:
        /*01e0*/ 	.byte	0x04, 0x36
        /*01e2*/ 	.short	(.L_11529 - .L_11528)
.L_11528:
        /*01e4*/ 	.word	0x00000008
.L_11529:


//--------------------- .nv.info._Z9cuda_gemmIiLi256ELi2ELi1ELi512ELi32ELi32ELi32ELi1ELi0EEviiiPT_S1_S1_ii --------------------------
	.section	.nv.info._Z9cuda_gemmIiLi256ELi2ELi1ELi512ELi32ELi32ELi32ELi1ELi0EEviiiPT_S1_S1_ii,"",@"SHT_CUDA_INFO"
	.sectionflags	@""
	.align	4


	//----- nvinfo : EIATTR_CUDA_API_VERSION
	.align		4
        /*0000*/ 	.byte	0x04, 0x37
        /*0002*/ 	.short	(.L_11531 - .L_11530)
.L_11530:
        /*0004*/ 	.word	0x00000082


	//----- nvinfo : EIATTR_KPARAM_INFO
	.align		4
.L_11531:
        /*0008*/ 	.byte	0x04, 0x17
        /*000a*/ 	.short	(.L_11533 - .L_11532)
.L_11532:
        /*000c*/ 	.word	0x00000000
        /*0010*/ 	.short	0x0007
        /*0012*/ 	.short	0x002c
        /*0014*/ 	.byte	0x00, 0xf0, 0x11, 0x00


	//----- nvinfo : EIATTR_KPARAM_INFO
	.align		4
.L_11533:
        /*0018*/ 	.byte	0x04, 0x17
        /*001a*/ 	.short	(.L_11535 - .L_11534)
.L_11534:
        /*001c*/ 	.word	0x00000000
        /*0020*/ 	.short	0x0006
        /*0022*/ 	.short	0x0028
        /*0024*/ 	.byte	0x00, 0xf0, 0x11, 0x00


	//----- nvinfo : EIATTR_KPARAM_INFO
	.align		4
.L_11535:
        /*0028*/ 	.byte	0x04, 0x17
        /*002a*/ 	.short	(.L_11537 - .L_11536)
.L_11536:
        /*002c*/ 	.word	0x00000000
        /*0030*/ 	.short	0x0005
        /*0032*/ 	.short	0x0020
        /*0034*/ 	.byte	0x00, 0xf5, 0x21, 0x00


	//----- nvinfo : EIATTR_KPARAM_INFO
	.align		4
.L_11537:
        /*0038*/ 	.byte	0x04, 0x17
        /*003a*/ 	.short	(.L_11539 - .L_11538)
.L_11538:
        /*003c*/ 	.word	0x00000000
        /*0040*/ 	.short	0x0004
        /*0042*/ 	.short	0x0018
        /*0044*/ 	.byte	0x00, 0xf5, 0x21, 0x00


	//----- nvinfo : EIATTR_KPARAM_INFO
	.align		4
.L_11539:
        /*0048*/ 	.byte	0x04, 0x17
        /*004a*/ 	.short	(.L_11541 - .L_11540)
.L_11540:
        /*004c*/ 	.word	0x00000000
        /*0050*/ 	.short	0x0003
        /*0052*/ 	.short	0x0010
        /*0054*/ 	.byte	0x00, 0xf5, 0x21, 0x00


	//----- nvinfo : EIATTR_KPARAM_INFO
	.align		4
.L_11541:
        /*0058*/ 	.byte	0x04, 0x17
        /*005a*/ 	.short	(.L_11543 - .L_11542)
.L_11542:
        /*005c*/ 	.word	0x00000000
        /*0060*/ 	.short	0x0002
        /*0062*/ 	.short	0x0008
        /*0064*/ 	.byte	0x00, 0xf0, 0x11, 0x00


	//----- nvinfo : EIATTR_KPARAM_INFO
	.align		4
.L_11543:
        /*0068*/ 	.byte	0x04, 0x17
        /*006a*/ 	.short	(.L_11545 - .L_11544)
.L_11544:
        /*006c*/ 	.word	0x00000000
        /*0070*/ 	.short	0x0001
        /*0072*/ 	.short	0x0004
        /*0074*/ 	.byte	0x00, 0xf0, 0x11, 0x00


	//----- nvinfo : EIATTR_KPARAM_INFO
	.align		4
.L_11545:
        /*0078*/ 	.byte	0x04, 0x17
        /*007a*/ 	.short	(.L_11547 - .L_11546)
.L_11546:
        /*007c*/ 	.word	0x00000000
        /*0080*/ 	.short	0x0000
        /*0082*/ 	.short	0x0000
        /*0084*/ 	.byte	0x00, 0xf0, 0x11, 0x00


	//----- nvinfo : EIATTR_SPARSE_MMA_MASK
	.align		4
.L_11547:
        /*0088*/ 	.byte	0x03, 0x50
        /*008a*/ 	.short	0x0000


	//----- nvinfo : EIATTR_MAXREG_COUNT
	.align		4
        /*008c*/ 	.byte	0x03, 0x1b
        /*008e*/ 	.short	0x00ff


	//----- nvinfo : EIATTR_NUM_BARRIERS
	.align		4
        /*0090*/ 	.byte	0x02, 0x4c
        /*0092*/ 	.byte	0x01
	.zero		1


	//----- nvinfo : EIATTR_MERCURY_ISA_VERSION
	.align		4
        /*0094*/ 	.byte	0x03, 0x5f
        /*0096*/ 	.short	0x0101


	//----- nvinfo : EIATTR_COOP_GROUP_MASK_REGIDS
	.align		4
        /*0098*/ 	.byte	0x04, 0x29
        /*009a*/ 	.short	(.L_11549 - .L_11548)


	//   ....[0]....
.L_11548:
        /*009c*/ 	.word	0xffffffff


	//   ....[1]....
        /*00a0*/ 	.word	0xffffffff


	//   ....[2]....
        /*00a4*/ 	.word	0xffffffff


	//   ....[3]....
        /*00a8*/ 	.word	0xffffffff


	//   ....[4]....
        /*00ac*/ 	.word	0xffffffff


	//   ....[5]....
        /*00b0*/ 	.word	0xffffffff


	//   ....[6]....
        /*00b4*/ 	.word	0xffffffff


	//   ....[7]....
        /*00b8*/ 	.word	0xffffffff


	//   ....[8]....
        /*00bc*/ 	.word	0xffffffff


	//   ....[9]....
        /*00c0*/ 	.word	0xffffffff


	//   ....[10]....
        /*00c4*/ 	.word	0xffffffff


	//   ....[11]....
        /*00c8*/ 	.word	0xffffffff


	//   ....[12]....
        /*00cc*/ 	.word	0xffffffff


	//   ....[13]....
        /*00d0*/ 	.word	0xffffffff


	//   ....[14]....
        /*00d4*/ 	.word	0xffffffff


	//   ....[15]....
        /*00d8*/ 	.word	0xffffffff


	//   ....[16]....
        /*00dc*/ 	.word	0xffffffff


	//   ....[17]....
        /*00e0*/ 	.word	0xffffffff


	//   ....[18]....
        /*00e4*/ 	.word	0xffffffff


	//   ....[19]....
        /*00e8*/ 	.word	0xffffffff


	//   ....[20]....
        /*00ec*/ 	.word	0xffffffff


	//   ....[21]....
        /*00f0*/ 	.word	0xffffffff


	//   ....[22]....
        /*00f4*/ 	.word	0xffffffff


	//   ....[23]....
        /*00f8*/ 	.word	0xffffffff


	//   ....[24]....
        /*00fc*/ 	.word	0xffffffff


	//   ....[25]....
        /*0100*/ 	.word	0xffffffff


	//   ....[26]....
        /*0104*/ 	.word	0xffffffff


	//   ....[27]....
        /*0108*/ 	.word	0xffffffff


	//   ....[28]....
        /*010c*/ 	.word	0xffffffff


	//   ....[29]....
        /*0110*/ 	.word	0xffffffff


	//   ....[30]....
        /*0114*/ 	.word	0xffffffff


	//   ....[31]....
        /*0118*/ 	.word	0xffffffff


	//   ....[32]....
        /*011c*/ 	.word	0xffffffff


	//   ....[33]....
        /*0120*/ 	.word	0xffffffff


	//   ....[34]....
        /*0124*/ 	.word	0xffffffff


	//   ....[35]....
        /*0128*/ 	.word	0xffffffff


	//   ....[36]....
        /*012c*/ 	.word	0xffffffff


	//   ....[37]....
        /*0130*/ 	.word	0xffffffff


	//   ....[38]....
        /*0134*/ 	.word	0xffffffff


	//   ....[39]....
        /*0138*/ 	.word	0xffffffff


	//   ....[40]....
        /*013c*/ 	.word	0xffffffff


	//   ....[41]....
        /*0140*/ 	.word	0xffffffff


	//   ....[42]....
        /*0144*/ 	.word	0xffffffff


	//   ....[43]....
        /*0148*/ 	.word	0xffffffff


	//   ....[44]....
        /*014c*/ 	.word	0xffffffff


	//   ....[45]....
        /*0150*/ 	.word	0xffffffff


	//   ....[46]....
        /*0154*/ 	.word	0xffffffff


	//   ....[47]....
        /*0158*/ 	.word	0xffffffff


	//   ....[48]....
        /*015c*/ 	.word	0xffffffff


	//   ....[49]....
        /*0160*/ 	.word	0x0500001d


	//   ....[50]....
        /*0164*/ 	.word	0x0500001d


	//   ....[51]....
        /*0168*/ 	.word	0x0500001d


	//   ....[52]....
        /*016c*/ 	.word	0x0500001d


	//   ....[53]....
        /*0170*/ 	.word	0x0500001d


	//   ....[54]....
        /*0174*/ 	.word	0x0500001d


	//   ....[55]....
        /*0178*/ 	.word	0x0500001d


	//   ....[56]....
        /*017c*/ 	.word	0x0500001d


	//   ....[57]....
        /*0180*/ 	.word	0x0500001d


	//   ....[58]....
        /*0184*/ 	.word	0x0500001d


	//   ....[59]....
        /*0188*/ 	.word	0x0500001d


	//   ....[60]....
        /*018c*/ 	.word	0x0500001d


	//   ....[61]....
        /*0190*/ 	.word	0x0500001d


	//   ....[62]....
        /*0194*/ 	.word	0x0500001d


	//   ....[63]....
        /*0198*/ 	.word	0x0500001d


	//   ....[64]....
        /*019c*/ 	.word	0x0500001d


	//   ....[65]....
        /*01a0*/ 	.word	0x0500001d


	//   ....[66]....
        /*01a4*/ 	.word	0x0500001d


	//   ....[67]....
        /*01a8*/ 	.word	0x0500001d


	//   ....[68]....
        /*01ac*/ 	.word	0x0500001d


	//   ....[69]....
        /*01b0*/ 	.word	0x0500001d


	//   ....[70]....
        /*01b4*/ 	.word	0x0500001d


	//   ....[71]....
        /*01b8*/ 	.word	0x0500001d


	//   ....[72]....
        /*01bc*/ 	.word	0x0500001d


	//   ....[73]....
        /*01c0*/ 	.word	0x0500001d


	//   ....[74]....
        /*01c4*/ 	.word	0x0500001d


	//   ....[75]....
        /*01c8*/ 	.word	0x0500001d


	//   ....[76]....
        /*01cc*/ 	.word	0x0500001d


	//   ....[77]....
        /*01d0*/ 	.word	0x0500001d


	//   ....[78]....
        /*01d4*/ 	.word	0x0500001d


	//   ....[79]....
        /*01d8*/ 	.word	0x0500001d


	//   ....[80]....
        /*01dc*/ 	.word	0x0500001d


	//   ....[81]....
        /*01e0*/ 	.word	0x0500001d


	//   ....[82]....
        /*01e4*/ 	.word	0x0500001d


	//   ....[83]....
        /*01e8*/ 	.word	0x0500001d


	//   ....[84]....
        /*01ec*/ 	.word	0x0500001d


	//   ....[85]....
        /*01f0*/ 	.word	0x0500001d


	//   ....[86]....
        /*01f4*/ 	.word	0x0500001d


	//   ....[87]....
        /*01f8*/ 	.word	0x0500001d


	//   ....[88]....
        /*01fc*/ 	.word	0x0500001d


	//   ....[89]....
        /*0200*/ 	.word	0x0500001d


	//   ....[90]....
        /*0204*/ 	.word	0x0500001d


	//   ....[91]....
        /*0208*/ 	.word	0x0500001d


	//   ....[92]....
        /*020c*/ 	.word	0x0500001d


	//   ....[93]....
        /*0210*/ 	.word	0x0500001d


	//   ....[94]....
        /*0214*/ 	.word	0x0500001d


	//   ....[95]....
        /*0218*/ 	.word	0x0500001d


	//   ....[96]....
        /*021c*/ 	.word	0x0500001d


	//----- nvinfo : EIATTR_COOP_GROUP_INSTR_OFFSETS
	.align		4
.L_11549:
        /*0220*/ 	.byte	0x04, 0x28
        /*0222*/ 	.short	(.L_11551 - .L_11550)


	//   ....[0]....
.L_11550:
        /*0224*/ 	.word	0x00002450


	//   ....[1]....
        /*0228*/ 	.word	0x000024a0


	//   ....[2]....
        /*022c*/ 	.word	0x000024f0


	//   ....[3]....
        /*0230*/ 	.word	0x00002540


	//   ....[4]....
        /*0234*/ 	.word	0x000025b0


	//   ....[5]....
        /*0238*/ 	.word	0x00002610


	//   ....[6]....
        /*023c*/ 	.word	0x00002670


	//   ....[7]....
        /*0240*/ 	.word	0x000026d0


	//   ....[8]....
        /*0244*/ 	.word	0x00002730


	//   ....[9]....
        /*0248*/ 	.word	0x00002790


	//   ....[10]....
        /*024c*/ 	.word	0x000027f0


	//   ....[11]....
        /*0250*/ 	.word	0x00002850


	//   ....[12]....
        /*0254*/ 	.word	0x000028b0


	//   ....[13]....
        /*0258*/ 	.word	0x00002910


	//   ....[14]....
        /*025c*/ 	.word	0x00002970


	//   ....[15]....
        /*0260*/ 	.word	0x000029d0


	//   ....[16]....
        /*0264*/ 	.word	0x00003820


	//   ....[17]....
        /*0268*/ 	.word	0x00003870


	//   ....[18]....
        /*026c*/ 	.word	0x000038c0


	//   ....[19]....
        /*0270*/ 	.word	0x00003910


	//   ....[20]....
        /*0274*/ 	.word	0x00003980


	//   ....[21]....
        /*0278*/ 	.word	0x000039e0


	//   ....[22]....
        /*027c*/ 	.word	0x00003a40


	//   ....[23]....
        /*0280*/ 	.word	0x00003aa0


	//   ....[24]....
        /*0284*/ 	.word	0x00003b00


	//   ....[25]....
        /*0288*/ 	.word	0x00003b60


	//   ....[26]....
        /*028c*/ 	.word	0x00003bc0


	//   ....[27]....
        /*0290*/ 	.word	0x00003c20


	//   ....[28]....
        /*0294*/ 	.word	0x00003c80


	//   ....[29]....
        /*0298*/ 	.word	0x00003ce0


	//   ....[30]....
        /*029c*/ 	.word	0x00003d40


	//   ....[31]....
        /*02a0*/ 	.word	0x00003da0


	//   ....[32]....
        /*02a4*/ 	.word	0x00004ba0


	//   ....[33]....
        /*02a8*/ 	.word	0x00004bf0


	//   ....[34]....
        /*02ac*/ 	.word	0x00004c40


	//   ....[35]....
        /*02b0*/ 	.word	0x00004cb0


	//   ....[36]....
        /*02b4*/ 	.word	0x00004d10


	//   ....[37]....
        /*02b8*/ 	.word	0x00004d70


	//   ....[38]....
        /*02bc*/ 	.word	0x00004dd0


	//   ....[39]....
        /*02c0*/ 	.word	0x00004e30


	//   ....[40]....
        /*02c4*/ 	.word	0x00004e90


	//   ....[41]....
        /*02c8*/ 	.word	0x00004ef0


	//   ....[42]....
        /*02cc*/ 	.word	0x00004f50


	//   ....[43]....
        /*02d0*/ 	.word	0x00004fb0


	//   ....[44]....
        /*02d4*/ 	.word	0x00005010


	//   ....[45]....
        /*02d8*/ 	.word	0x00005070


	//   ....[46]....
        /*02dc*/ 	.word	0x000050d0


	//   ....[47]....
        /*02e0*/ 	.word	0x00005130


	//   ....[48]....
        /*02e4*/ 	.word	0x00005190


	//   ....[49]....
        /*02e8*/ 	.word	0x00005860


	//   ....[50]....
        /*02ec*/ 	.word	0x000058e0


	//   ....[51]....
        /*02f0*/ 	.word	0x00005960


	//   ....[52]....
        /*02f4*/ 	.word	0x000059e0


	//   ....[53]....
        /*02f8*/ 	.word	0x00005a60


	//   ....[54]....
        /*02fc*/ 	.word	0x00005ae0


	//   ....[55]....
        /*0300*/ 	.word	0x00005b60


	//   ....[56]....
        /*0304*/ 	.word	0x00005be0


	//   ....[57]....
        /*0308*/ 	.word	0x00005c60


	//   ....[58]....
        /*030c*/ 	.word	0x00005ce0


	//   ....[59]....
        /*0310*/ 	.word	0x00005d60


	//   ....[60]....
        /*0314*/ 	.word	0x00005de0


	//   ....[61]....
        /*0318*/ 	.word	0x00005e60


	//   ....[62]....
        /*031c*/ 	.word	0x00005ee0


	//   ....[63]....
        /*0320*/ 	.word	0x00005f60


	//   ....[64]....
        /*0324*/ 	.word	0x00005fe0


	//   ....[65]....
        /*0328*/ 	.word	0x00006060


	//   ....[66]....
        /*032c*/ 	.word	0x000060e0


	//   ....[67]....
        /*0330*/ 	.word	0x00006160


	//   ....[68]....
        /*0334*/ 	.word	0x000061e0


	//   ....[69]....
        /*0338*/ 	.word	0x00006260


	//   ....[70]....
        /*033c*/ 	.word	0x000062e0


	//   ....[71]....
        /*0340*/ 	.word	0x00006360


	//   ....[72]....
        /*0344*/ 	.word	0x000063e0


	//   ....[73]....
        /*0348*/ 	.word	0x00006460


	//   ....[74]....
        /*034c*/ 	.word	0x000064e0


	//   ....[75]....
        /*0350*/ 	.word	0x00006560


	//   ....[76]....
        /*0354*/ 	.word	0x000065e0


	//   ....[77]....
        /*0358*/ 	.word	0x00006660


	//   ....[78]....
        /*035c*/ 	.word	0x000066e0


	//   ....[79]....
        /*0360*/ 	.word	0x00006760


	//   ....[80]....
        /*0364*/ 	.word	0x000067e0


	//   ....[81]....
        /*0368*/ 	.word	0x00006850


	//   ....[82]....
        /*036c*/ 	.word	0x000068d0


	//   ....[83]....
        /*0370*/ 	.word	0x00006950


	//   ....[84]....
        /*0374*/ 	.word	0x000069d0


	//   ....[85]....
        /*0378*/ 	.word	0x00006a50


	//   ....[86]....
        /*037c*/ 	.word	0x00006ad0


	//   ....[87]....
        /*0380*/ 	.word	0x00006b50


	//   ....[88]....
        /*0384*/ 	.word	0x00006bd0


	//   ....[89]....
        /*0388*/ 	.word	0x00006c50


	//   ....[90]....
        /*038c*/ 	.word	0x00006cd0


	//   ....[91]....
        /*0390*/ 	.word	0x00006d50


	//   ....[92]....
        /*0394*/ 	.word	0x00006dd0


	//   ....[93]....
        /*0398*/ 	.word	0x00006e50


	//   ....[94]....
        /*039c*/ 	.word	0x00006ed0


	//   ....[95]....
        /*03a0*/ 	.word	0x00006f50


	//   ....[96]....
        /*03a4*/ 	.word	0x00006fd0


	//----- nvinfo : EIATTR_VRC_CTA_INIT_COUNT
	.align		4
.L_11551:
        /*03a8*/ 	.byte	0x02, 0x4a
	.zero		1
	.zero		1


	//----- nvinfo : EIATTR_EXIT_INSTR_OFFSETS
	.align		4
        /*03ac*/ 	.byte	0x04, 0x1c
        /*03ae*/ 	.short	(.L_11553 - .L_11552)


	//   ....[0]....
.L_11552:
        /*03b0*/ 	.word	0x00000900


	//   ....[1]....
        /*03b4*/ 	.word	0x00005810


	//----- nvinfo : EIATTR_MAX_THREADS
	.align		4
.L_11553:
        /*03b8*/ 	.byte	0x04, 0x05
        /*03ba*/ 	.short	(.L_11555 - .L_11554)
.L_11554:
        /*03bc*/ 	.word	0x00000100
        /*03c0*/ 	.word	0x00000001
        /*03c4*/ 	.word	0x00000001


	//----- nvinfo : EIATTR_CRS_STACK_SIZE
	.align		4
.L_11555:
        /*03c8*/ 	.byte	0x04, 0x1e
        /*03ca*/ 	.short	(.L_11557 - .L_11556)
.L_11556:
        /*03cc*/ 	.word	0x00000000


	//----- nvinfo : EIATTR_CBANK_PARAM_SIZE
	.align		4
.L_11557:
        /*03d0*/ 	.byte	0x03, 0x19
        /*03d2*/ 	.short	0x0030


	//----- nvinfo : EIATTR_PARAM_CBANK
	.align		4
        /*03d4*/ 	.byte	0x04, 0x0a
        /*03d6*/ 	.short	(.L_11559 - .L_11558)
	.align		4
.L_11558:
        /*03d8*/ 	.word	index@(.nv.constant0._Z9cuda_gemmIiLi256ELi2ELi1ELi512ELi32ELi32ELi32ELi1ELi0EEviiiPT_S1_S1_ii)
        /*03dc*/ 	.short	0x0380
        /*03de*/ 	.short	0x0030


	//----- nvinfo : EIATTR_SW_WAR
	.align		4
.L_11559:
        /*03e0*/ 	.byte	0x04, 0x36
        /*03e2*/ 	.short	(.L_11561 - .L_11560)
.L_11560:
        /*03e4*/ 	.word	0x00000008
.L_11561:


//--------------------- .nv.info._Z9cuda_gemmIiLi256ELi2ELi1ELi512ELi32ELi32ELi32ELi0ELi1EEviiiPT_S1_S1_ii --------------------------
	.section	.nv.info._Z9cuda_gemmIiLi256ELi2ELi1ELi512ELi32ELi32ELi32ELi0ELi1EEviiiPT_S1_S1_ii,"",@"SHT_CUDA_INFO"
	.sectionflags	@""
	.align	4


	//----- nvinfo : EIATTR_CUDA_API_VERSION
	.align		4
        /*0000*/ 	.byte	0x04, 0x37
        /*0002*/ 	.short	(.L_11563 - .L_11562)
.L_11562:
        /*0004*/ 	.word	0x00000082


	//----- nvinfo : EIATTR_KPARAM_INFO
	.align		4
.L_11563:
        /*0008*/ 	.byte	0x04, 0x17
        /*000a*/ 	.short	(.L_11565 - .L_11564)
.L_11564:
        /*000c*/ 	.word	0x00000000
        /*0010*/ 	.short	0x0007
        /*0012*/ 	.short	0x002c
        /*0014*/ 	.byte	0x00, 0xf0, 0x11, 0x00


	//----- nvinfo : EIATTR_KPARAM_INFO
	.align		4
.L_11565:
        /*0018*/ 	.byte	0x04, 0x17
        /*001a*/ 	.short	(.L_11567 - .L_11566)
.L_11566:
        /*001c*/ 	.word	0x00000000
        /*0020*/ 	.short	0x0006
        /*0022*/ 	.short	0x0028
        /*0024*/ 	.byte	0x00, 0xf0, 0x11, 0x00


	//----- nvinfo : EIATTR_KPARAM_INFO
	.align		4
.L_11567:
        /*0028*/ 	.byte	0x04, 0x17
        /*002a*/ 	.short	(.L_11569 - .L_11568)
.L_11568:
        /*002c*/ 	.word	0x00000000
        /*0030*/ 	.short	0x0005
        /*0032*/ 	.short	0x0020
        /*0034*/ 	.byte	0x00, 0xf5, 0x21, 0x00


	//----- nvinfo : EIATTR_KPARAM_INFO
	.align		4
.L_11569:
        /*0038*/ 	.byte	0x04, 0x17
        /*003a*/ 	.short	(.L_11571 - .L_11570)
.L_11570:
        /*003c*/ 	.word	0x00000000
        /*0040*/ 	.short	0x0004
        /*0042*/ 	.short	0x0018
        /*0044*/ 	.byte	0x00, 0xf5, 0x21, 0x00


	//----- nvinfo : EIATTR_KPARAM_INFO
	.align		4
.L_11571:
        /*0048*/ 	.byte	0x04, 0x17
        /*004a*/ 	.short	(.L_11573 - .L_11572)
.L_11572:
        /*004c*/ 	.word	0x00000000
        /*0050*/ 	.short	0x0003
        /*0052*/ 	.short	0x0010
        /*0054*/ 	.byte	0x00, 0xf5, 0x21, 0x00


	//----- nvinfo : EIATTR_KPARAM_INFO
	.align		4
.L_11573:
        /*0058*/ 	.byte	0x04, 0x17
        /*005a*/ 	.short	(.L_11575 - .L_11574)
.L_11574:
        /*005c*/ 	.word	0x00000000
        /*0060*/ 	.short	0x0002
        /*0062*/ 	.short	0x0008
        /*0064*/ 	.byte	0x00, 0xf0, 0x11, 0x00


	//----- nvinfo : EIATTR_KPARAM_INFO
	.align		4
.L_11575:
        /*0068*/ 	.byte	0x04, 0x17
        /*006a*/ 	.short	(.L_11577 - .L_11576)
.L_11576:
        /*006c*/ 	.word	0x00000000
        /*0070*/ 	.short	0x0001
        /*0072*/ 	.short	0x0004
        /*0074*/ 	.byte	0x00, 0xf0, 0x11, 0x00


	//----- nvinfo : EIATTR_KPARAM_INFO
	.align		4
.L_11577:
        /*0078*/ 	.byte	0x04, 0x17
        /*007a*/ 	.short	(.L_11579 - .L_11578)
.L_11578:
        /*007c*/ 	.word	0x00000000
        /*0080*/ 	.short	0x0000
        /*0082*/ 	.short	0x0000
        /*0084*/ 	.byte	0x00, 0xf0, 0x11, 0x00


	//----- nvinfo : EIATTR_SPARSE_MMA_MASK
	.align		4
.L_11579:
        /*0088*/ 	.byte	0x03, 0x50
        /*008a*/ 	.short	0x0000


	//----- nvinfo : EIATTR_MAXREG_COUNT
	.align		4
        /*008c*/ 	.byte	0x03, 0x1b
        /*008e*/ 	.short	0x00ff


	//----- nvinfo : EIATTR_NUM_BARRIERS
	.align		4
        /*0090*/ 	.byte	0x02, 0x4c
        /*0092*/ 	.byte	0x01
	.zero		1


	//----- nvinfo : EIATTR_MERCURY_ISA_VERSION
	.align		4
        /*0094*/ 	.byte	0x03, 0x5f
        /*0096*/ 	.short	0x0101


	//----- nvinfo : EIATTR_COOP_GROUP_MASK_REGIDS
	.align		4
        /*0098*/ 	.byte	0x04, 0x29
        /*009a*/ 	.short	(.L_11581 - .L_11580)


	//   ....[0]....
.L_11580:
        /*009c*/ 	.word	0xffffffff


	//   ....[1]....
        /*00a0*/ 	.word	0xffffffff


	//   ....[2]....
        /*00a4*/ 	.word	0xffffffff


	//   ....[3]....
        /*00a8*/ 	.word	0xffffffff


	//   ....[4]....
        /*00ac*/ 	.word	0xffffffff


	//   ....[5]....
        /*00b0*/ 	.word	0xffffffff


	//   ....[6]....
        /*00b4*/ 	.word	0xffffffff


	//   ....[7]....
        /*00b8*/ 	.word	0xffffffff


	//   ....[8]....
        /*00bc*/ 	.word	0xffffffff


	//   ....[9]....
        /*00c0*/ 	.word	0xffffffff


	//   ....[10]....
        /*00c4*/ 	.word	0xffffffff


	//   ....[11]....
        /*00c8*/ 	.word	0xffffffff


	//   ....[12]....
        /*00cc*/ 	.word	0xffffffff


	//   ....[13]....
        /*00d0*/ 	.word	0xffffffff


	//   ....[14]....
        /*00d4*/ 	.word	0xffffffff


	//   ....[15]....
        /*00d8*/ 	.word	0xffffffff


	//   ....[16]....
        /*00dc*/ 	.word	0xffffffff


	//   ....[17]....
        /*00e0*/ 	.word	0x05000031


	//   ....[18]....
        /*00e4*/ 	.word	0x05000031


	//   ....[19]....
        /*00e8*/ 	.word	0x05000031


	//   ....[20]....
        /*00ec*/ 	.word	0x05000031


	//   ....[21]....
        /*00f0*/ 	.word	0x05000031


	//   ....[22]....
        /*00f4*/ 	.word	0x05000031


	//   ....[23]....
        /*00f8*/ 	.word	0x05000031


	//   ....[24]....
        /*00fc*/ 	.word	0x05000031


	//   ....[25]....
        /*0100*/ 	.word	0x05000031


	//   ....[26]....
        /*0104*/ 	.word	0x05000031


	//   ....[27]....
        /*0108*/ 	.word	0x05000031


	//   ....[28]....
        /*010c*/ 	.word	0x05000031


	//   ....[29]....
        /*0110*/ 	.word	0x05000031


	//   ....[30]....
        /*0114*/ 	.word	0x05000031


	//   ....[31]....
        /*0118*/ 	.word	0x05000031


	//   ....[32]....
        /*011c*/ 	.word	0x05000031


	//----- nvinfo : EIATTR_COOP_GROUP_INSTR_OFFSETS
	.align		4
.L_11581:
        /*0120*/ 	.byte	0x04, 0x28
        /*0122*/ 	.short	(.L_11583 - .L_11582)


	//   ....[0]....
.L_11582:
        /*0124*/ 	.word	0x00001680


	//   ....[1]....
        /*0128*/ 	.word	0x00001690


	//   ....[2]....
        /*012c*/ 	.word	0x000016a0


	//   ....[3]....
        /*0130*/ 	.word	0x000016d0


	//   ....[4]....
        /*0134*/ 	.word	0x000016f0


	//   ....[5]....
        /*0138*/ 	.word	0x00001710


	//   ....[6]....
        /*013c*/ 	.word	0x00001730


	//   ....[7]....
        /*0140*/ 	.word	0x00001750


	//   ....[8]....
        /*0144*/ 	.word	0x00001770


	//   ....[9]....
        /*0148*/ 	.word	0x00001790


	//   ....[10]....
        /*014c*/ 	.word	0x000017b0


	//   ....[11]....
        /*0150*/ 	.word	0x000017d0


	//   ....[12]....
        /*0154*/ 	.word	0x000017f0


	//   ....[13]....
        /*0158*/ 	.word	0x00001810


	//   ....[14]....
        /*015c*/ 	.word	0x00001830


	//   ....[15]....
        /*0160*/ 	.word	0x00001850


	//   ....[16]....
        /*0164*/ 	.word	0x00001890


	//   ....[17]....
        /*0168*/ 	.word	0x00001fb0


	//   ....[18]....
        /*016c*/ 	.word	0x00002000


	//   ....[19]....
        /*0170*/ 	.word	0x00002060


	//   ....[20]....
        /*0174*/ 	.word	0x000020b0


	//   ....[21]....
        /*0178*/ 	.word	0x00002100


	//   ....[22]....
        /*017c*/ 	.word	0x00002150


	//   ....[23]....
        /*0180*/ 	.word	0x000021a0


	//   ....[24]....
        /*0184*/ 	.word	0x000021f0


	//   ....[25]....
        /*0188*/ 	.word	0x00002240


	//   ....[26]....
        /*018c*/ 	.word	0x00002290


	//   ....[27]....
        /*0190*/ 	.word	0x000022e0


	//   ....[28]....
        /*0194*/ 	.word	0x00002330


	//   ....[29]....
        /*0198*/ 	.word	0x00002380


	//   ....[30]....
        /*019c*/ 	.word	0x000023d0


	//   ....[31]....
        /*01a0*/ 	.word	0x00002420


	//   ....[32]....
        /*01a4*/ 	.word	0x00002470


	//----- nvinfo : EIATTR_VRC_CTA_INIT_COUNT
	.align		4
.L_11583:
        /*01a8*/ 	.byte	0x02, 0x4a
	.zero		1
	.zero		1


	//----- nvinfo : EIATTR_EXIT_INSTR_OFFSETS
	.align		4
        /*01ac*/ 	.byte	0x04, 0x1c
        /*01ae*/ 	.short	(.L_11585 - .L_11584)


	//   ....[0]....
.L_11584:
        /*01b0*/ 	.word	0x00000530


	//   ....[1]....
        /*01b4*/ 	.word	0x00001f60


	//----- nvinfo : EIATTR_MAX_THREADS
	.align		4
.L_11585:
        /*01b8*/ 	.byte	0x04, 0x05
        /*01ba*/ 	.short	(.L_11587 - .L_11586)
.L_11586:
        /*01bc*/ 	.word	0x00000100
        /*01c0*/ 	.word	0x00000001
        /*01c4*/ 	.word	0x00000001


	//----- nvinfo : EIATTR_CRS_STACK_SIZE
	.align		4
.L_11587:
        /*01c8*/ 	.byte	0x04, 0x1e
        /*01ca*/ 	.short	(.L_11589 - .L_11588)
.L_11588:
        /*01cc*/ 	.word	0x00000000


	//----- nvinfo : EIATTR_CBANK_PARAM_SIZE
	.align		4
.L_11589:
        /*01d0*/ 	.byte	0x03, 0x19
        /*01d2*/ 	.short	0x0030


	//----- nvinfo : EIATTR_PARAM_CBANK
	.align		4
        /*01d4*/ 	.byte	0x04, 0x0a
        /*01d6*/ 	.short	(.L_11591 - .L_11590)
	.align		4
.L_11590:
        /*01d8*/ 	.word	index@(.nv.constant0._Z9cuda_gemmIiLi256ELi2ELi1ELi512ELi32ELi32ELi32ELi0ELi1EEviiiPT_S1_S1_ii)
        /*01dc*/ 	.short	0x0380
        /*01de*/ 	.short	0x0030


	//----- nvinfo : EIATTR_SW_WAR
	.align		4
.L_11591:
        /*01e0*/ 	.byte	0x04, 0x36
        /*01e2*/ 	.short	(.L_11593 - .L_11592)
.L_11592:
        /*01e4*/ 	.word	0x00000008
.L_11593:


//--------------------- .nv.info._Z9cuda_gemmIiLi256ELi2ELi1ELi512ELi32ELi32ELi32ELi0ELi0EEviiiPT_S1_S1_ii --------------------------
	.section	.nv.info._Z9cuda_gemmIiLi256ELi2ELi1ELi512ELi32ELi32ELi32ELi0ELi0EEviiiPT_S1_S1_ii,"",@"SHT_CUDA_INFO"
	.sectionflags	@""
	.align	4


	//----- nvinfo : EIATTR_CUDA_API_VERSION
	.align		4
        /*0000*/ 	.byte	0x04, 0x37
        /*0002*/ 	.short	(.L_11595 - .L_11594)
.L_11594:
        /*0004*/ 	.word	0x00000082


	//----- nvinfo : EIATTR_KPARAM_INFO
	.align		4
.L_11595:
        /*0008*/ 	.byte	0x04, 0x17
        /*000a*/ 	.short	(.L_11597 - .L_11596)
.L_11596:
        /*000c*/ 	.word	0x00000000
        /*0010*/ 	.short	0x0007
        /*0012*/ 	.short	0x002c
        /*0014*/ 	.byte	0x00, 0xf0, 0x11, 0x00


	//----- nvinfo : EIATTR_KPARAM_INFO
	.align		4
.L_11597:
        /*0018*/ 	.byte	0x04, 0x17
        /*001a*/ 	.short	(.L_11599 - .L_11598)
.L_11598:
        /*001c*/ 	.word	0x00000000
        /*0020*/ 	.short	0x0006
        /*0022*/ 	.short	0x0028
        /*0024*/ 	.byte	0x00, 0xf0, 0x11, 0x00


	//----- nvinfo : EIATTR_KPARAM_INFO
	.align		4
.L_11599:
        /*0028*/ 	.byte	0x04, 0x17
        /*002a*/ 	.short	(.L_11601 - .L_11600)
.L_11600:
        /*002c*/ 	.word	0x00000000
        /*0030*/ 	.short	0x0005
        /*0032*/ 	.short	0x0020
        /*0034*/ 	.byte	0x00, 0xf5, 0x21, 0x00


	//----- nvinfo : EIATTR_KPARAM_INFO
	.align		4
.L_11601:
        /*0038*/ 	.byte	0x04, 0x17
        /*003a*/ 	.short	(.L_11603 - .L_11602)
.L_11602:
        /*003c*/ 	.word	0x00000000
        /*0040*/ 	.short	0x0004
        /*0042*/ 	.short	0x0018
        /*0044*/ 	.byte	0x00, 0xf5, 0x21, 0x00


	//----- nvinfo : EIATTR_KPARAM_INFO
	.align		4
.L_11603:
        /*0048*/ 	.byte	0x04, 0x17
        /*004a*/ 	.short	(.L_11605 - .L_11604)
.L_11604:
        /*004c*/ 	.word	0x00000000
        /*0050*/ 	.short	0x0003
        /*0052*/ 	.short	0x0010
        /*0054*/ 	.byte	0x00, 0xf5, 0x21, 0x00


	//----- nvinfo : EIATTR_KPARAM_INFO
	.align		4
.L_11605:
        /*0058*/ 	.byte	0x04, 0x17
        /*005a*/ 	.short	(.L_11607 - .L_11606)
.L_11606:
        /*005c*/ 	.word	0x00000000
        /*0060*/ 	.short	0x0002
        /*0062*/ 	.short	0x0008
        /*0064*/ 	.byte	0x00, 0xf0, 0x11, 0x00


	//----- nvinfo : EIATTR_KPARAM_INFO
	.align		4
.L_11607:
        /*0068*/ 	.byte	0x04, 0x17
        /*006a*/ 	.short	(.L_11609 - .L_11608)
.L_11608:
        /*006c*/ 	.word	0x00000000
        /*0070*/ 	.short	0x0001
        /*0072*/ 	.short	0x0004
        /*0074*/ 	.byte	0x00, 0xf0, 0x11, 0x00


	//----- nvinfo : EIATTR_KPARAM_INFO
	.align		4
.L_11609:
        /*0078*/ 	.byte	0x04, 0x17
        /*007a*/ 	.short	(.L_11611 - .L_11610)
.L_11610:
        /*007c*/ 	.word	0x00000000
        /*0080*/ 	.short	0x0000
        /*0082*/ 	.short	0x0000
        /*0084*/ 	.byte	0x00, 0xf0, 0x11, 0x00


	//----- nvinfo : EIATTR_SPARSE_MMA_MASK
	.align		4
.L_11611:
        /*0088*/ 	.byte	0x03, 0x50
        /*008a*/ 	.short	0x0000


	//----- nvinfo : EIATTR_MAXREG_COUNT
	.align		4
        /*008c*/ 	.byte	0x03, 0x1b
        /*008e*/ 	.short	0x00ff


	//----- nvinfo : EIATTR_NUM_BARRIERS
	.align		4
        /*0090*/ 	.byte	0x02, 0x4c
        /*0092*/ 	.byte	0x01
	.zero		1


	//----- nvinfo : EIATTR_ANNOTATIONS
	.align		4
        /*0094*/ 	.byte	0x04, 0x55
        /*0096*/ 	.short	(.L_11613 - .L_11612)


	//   ....[0]....
.L_11612:
        /*0098*/ 	.word	0x00000001
        /*009c*/ 	.byte	0xd0, 0x0a, 0x00, 0x00, 0x01, 0x00, 0x00, 0x00, 0x80, 0x10, 0x00, 0x00, 0x01, 0x00, 0x00, 0x00
        /*00ac*/ 	.byte	0x20, 0x5b, 0x00, 0x00, 0x01, 0x00, 0x00, 0x00, 0xf0, 0x60, 0x00, 0x00, 0x01, 0x00, 0x00, 0x00
        /*00bc*/ 	.byte	0xe0, 0x7a, 0x00, 0x00


	//----- nvinfo : EIATTR_MERCURY_ISA_VERSION
	.align		4
.L_11613:
        /*00c0*/ 	.byte	0x03, 0x5f
        /*00c2*/ 	.short	0x0101


	//----- nvinfo : EIATTR_COOP_GROUP_MASK_REGIDS
	.align		4
        /*00c4*/ 	.byte	0x04, 0x29
        /*00c6*/ 	.short	(.L_11615 - .L_11614)


	//   ....[0]....
.L_11614:
        /*00c8*/ 	.word	0xffffffff


	//   ....[1]....
        /*00cc*/ 	.word	0xffffffff


	//   ....[2]....
        /*00d0*/ 	.word	0xffffffff


	//   ....[3]....
        /*00d4*/ 	.word	0xffffffff


	//   ....[4]....
        /*00d8*/ 	.word	0xffffffff


	//   ....[5]....
        /*00dc*/ 	.word	0xffffffff


	//   ....[6]....
        /*00e0*/ 	.word	0xffffffff


	//   ....[7]....
        /*00e4*/ 	.word	0xffffffff


	//   ....[8]....
        /*00e8*/ 	.word	0xffffffff


	//   ....[9]....
        /*00ec*/ 	.word	0xffffffff


	//   ....[10]....
        /*00f0*/ 	.word	0xffffffff


	//   ....[11]....
        /*00f4*/ 	.word	0xffffffff


	//   ....[12]....
        /*00f8*/ 	.word	0xffffffff


	//   ....[13]....
        /*00fc*/ 	.word	0xffffffff


	//   ....[14]....
        /*0100*/ 	.word	0xffffffff


	//   ....[15]....
        /*0104*/ 	.word	0xffffffff


	//   ....[16]....
        /*0108*/ 	.word	0xffffffff


	//   ....[17]....
        /*010c*/ 	.word	0xffffffff


	//   ....[18]....
        /*0110*/ 	.word	0xffffffff


	//   ....[19]....
        /*0114*/ 	.word	0xffffffff


	//   ....[20]....
        /*0118*/ 	.word	0xffffffff


	//   ....[21]....
        /*011c*/ 	.word	0xffffffff


	//   ....[22]....
        /*0120*/ 	.word	0xffffffff


	//   ....[23]....
        /*0124*/ 	.word	0xffffffff


	//   ....[24]....
        /*0128*/ 	.word	0xffffffff


	//   ....[25]....
        /*012c*/ 	.word	0xffffffff


	//   ....[26]....
        /*0130*/ 	.word	0xffffffff


	//   ....[27]....
        /*0134*/ 	.word	0xffffffff


	//   ....[28]....
        /*0138*/ 	.word	0xffffffff


	//   ....[29]....
        /*013c*/ 	.word	0xffffffff


	//   ....[30]....
        /*0140*/ 	.word	0xffffffff


	//   ....[31]....
        /*0144*/ 	.word	0xffffffff


	//   ....[32]....
        /*0148*/ 	.word	0xffffffff


	//   ....[33]....
        /*014c*/ 	.word	0xffffffff


	//   ....[34]....
        /*0150*/ 	.word	0xffffffff


	//   ....[35]....
        /*0154*/ 	.word	0xffffffff


	//   ....[36]....
        /*0158*/ 	.word	0xffffffff


	//   ....[37]....
        /*015c*/ 	.word	0xffffffff


	//   ....[38]....
        /*0160*/ 	.word	0xffffffff


	//   ....[39]....
        /*0164*/ 	.word	0xffffffff


	//   ....[40]....
        /*0168*/ 	.word	0xffffffff


	//   ....[41]....
        /*016c*/ 	.word	0xffffffff


	//   ....[42]....
        /*0170*/ 	.word	0xffffffff


	//   ....[43]....
        /*0174*/ 	.word	0xffffffff


	//   ....[44]....
        /*0178*/ 	.word	0xffffffff


	//   ....[45]....
        /*017c*/ 	.word	0xffffffff


	//   ....[46]....
        /*0180*/ 	.word	0xffffffff


	//   ....[47]....
        /*0184*/ 	.word	0xffffffff


	//   ....[48]....
        /*0188*/ 	.word	0xffffffff


	//   ....[49]....
        /*018c*/ 	.word	0x0500001e


	//   ....[50]....
        /*0190*/ 	.word	0x0500001e


	//   ....[51]....
        /*0194*/ 	.word	0x0500001e


	//   ....[52]....
        /*0198*/ 	.word	0x0500001e


	//   ....[53]....
        /*019c*/ 	.word	0x0500001e


	//   ....[54]....
        /*01a0*/ 	.word	0x0500001e


	//   ....[55]....
        /*01a4*/ 	.word	0x0500001e


	//   ....[56]....
        /*01a8*/ 	.word	0x0500001e


	//   ....[57]....
        /*01ac*/ 	.word	0x0500001e


	//   ....[58]....
        /*01b0*/ 	.word	0x0500001e


	//   ....[59]....
        /*01b4*/ 	.word	0x0500001e


	//   ....[60]....
        /*01b8*/ 	.word	0x0500001e


	//   ....[61]....
        /*01bc*/ 	.word	0x0500001e


	//   ....[62]....
        /*01c0*/ 	.word	0x0500001e


	//   ....[63]....
        /*01c4*/ 	.word	0x0500001e


	//   ....[64]....
        /*01c8*/ 	.word	0x0500001e


	//   ....[65]....
        /*01cc*/ 	.word	0x0500001e


	//   ....[66]....
        /*01d0*/ 	.word	0x0500001e


	//   ....[67]....
        /*01d4*/ 	.word	0x0500001e


	//   ....[68]....
        /*01d8*/ 	.word	0x0500001e


	//   ....[69]....
        /*01dc*/ 	.word	0x0500001e


	//   ....[70]....
        /*01e0*/ 	.word	0x0500001e


	//   ....[71]....
        /*01e4*/ 	.word	0x0500001e


	//   ....[72]....
        /*01e8*/ 	.word	0x0500001e


	//   ....[73]....
        /*01ec*/ 	.word	0x0500001e


	//   ....[74]....
        /*01f0*/ 	.word	0x0500001e


	//   ....[75]....
        /*01f4*/ 	.word	0x0500001e


	//   ....[76]....
        /*01f8*/ 	.word	0x0500001e


	//   ....[77]....
        /*01fc*/ 	.word	0x0500001e


	//   ....[78]....
        /*0200*/ 	.word	0x0500001e


	//   ....[79]....
        /*0204*/ 	.word	0x0500001e


	//   ....[80]....
        /*0208*/ 	.word	0x0500001e


	//   ....[81]....
        /*020c*/ 	.word	0x0500001e


	//   ....[82]....
        /*0210*/ 	.word	0x0500001e


	//   ....[83]....
        /*0214*/ 	.word	0x0500001e


	//   ....[84]....
        /*0218*/ 	.word	0x0500001e


	//   ....[85]....
        /*021c*/ 	.word	0x0500001e


	//   ....[86]....
        /*0220*/ 	.word	0x0500001e


	//   ....[87]....
        /*0224*/ 	.word	0x0500001e


	//   ....[88]....
        /*0228*/ 	.word	0x0500001e


	//   ....[89]....
        /*022c*/ 	.word	0x0500001e


	//   ....[90]....
        /*0230*/ 	.word	0x0500001e


	//   ....[91]....
        /*0234*/ 	.word	0x0500001e


	//   ....[92]....
        /*0238*/ 	.word	0x0500001e


	//   ....[93]....
        /*023c*/ 	.word	0x0500001e


	//   ....[94]....
        /*0240*/ 	.word	0x0500001e


	//   ....[95]....
        /*0244*/ 	.word	0x0500001e


	//   ....[96]....
        /*0248*/ 	.word	0x0500001e


	//----- nvinfo : EIATTR_COOP_GROUP_INSTR_OFFSETS
	.align		4
.L_11615:
        /*024c*/ 	.byte	0x04, 0x28
        /*024e*/ 	.short	(.L_11617 - .L_11616)


	//   ....[0]....
.L_11616:
        /*0250*/ 	.word	0x00002470


	//   ....[1]....
        /*0254*/ 	.word	0x000024c0


	//   ....[2]....
        /*0258*/ 	.word	0x00002510


	//   ....[3]....
        /*025c*/ 	.word	0x00002560


	//   ....[4]....
        /*0260*/ 	.word	0x000025d0


	//   ....[5]....
        /*0264*/ 	.word	0x00002630


	//   ....[6]....
        /*0268*/ 	.word	0x00002690


	//   ....[7]....
        /*026c*/ 	.word	0x000026f0


	//   ....[8]....
        /*0270*/ 	.word	0x00002750


	//   ....[9]....
        /*0274*/ 	.word	0x000027b0


	//   ....[10]....
        /*0278*/ 	.word	0x00002810


	//   ....[11]....
        /*027c*/ 	.word	0x00002870


	//   ....[12]....
        /*0280*/ 	.word	0x000028d0


	//   ....[13]....
        /*0284*/ 	.word	0x00002930


	//   ....[14]....
        /*0288*/ 	.word	0x00002990


	//   ....[15]....
        /*028c*/ 	.word	0x000029f0


	//   ....[16]....
        /*0290*/ 	.word	0x00003760


	//   ....[17]....
        /*0294*/ 	.word	0x000037b0


	//   ....[18]....
        /*0298*/ 	.word	0x00003800


	//   ....[19]....
        /*029c*/ 	.word	0x00003850


	//   ....[20]....
        /*02a0*/ 	.word	0x000038c0


	//   ....[21]....
        /*02a4*/ 	.word	0x00003920


	//   ....[22]....
        /*02a8*/ 	.word	0x00003980


	//   ....[23]....
        /*02ac*/ 	.word	0x000039e0


	//   ....[24]....
        /*02b0*/ 	.word	0x00003a40


	//   ....[25]....
        /*02b4*/ 	.word	0x00003aa0


	//   ....[26]....
        /*02b8*/ 	.word	0x00003b00


	//   ....[27]....
        /*02bc*/ 	.word	0x00003b60


	//   ....[28]....
        /*02c0*/ 	.word	0x00003bc0


	//   ....[29]....
        /*02c4*/ 	.word	0x00003c20


	//   ....[30]....
        /*02c8*/ 	.word	0x00003c80


	//   ....[31]....
        /*02cc*/ 	.word	0x00003ce0


	//   ....[32]....
        /*02d0*/ 	.word	0x00004a10


	//   ....[33]....
        /*02d4*/ 	.word	0x00004a60


	//   ....[34]....
        /*02d8*/ 	.word	0x00004ab0


	//   ....[35]....
        /*02dc*/ 	.word	0x00004b20


	//   ....[36]....
        /*02e0*/ 	.word	0x00004b80


	//   ....[37]....
        /*02e4*/ 	.word	0x00004be0


	//   ....[38]....
        /*02e8*/ 	.word	0x00004c40


	//   ....[39]....
        /*02ec*/ 	.word	0x00004ca0


	//   ....[40]....
        /*02f0*/ 	.word	0x00004d00


	//   ....[41]....
        /*02f4*/ 	.word	0x00004d60


	//   ....[42]....
        /*02f8*/ 	.word	0x00004dc0


	//   ....[43]....
        /*02fc*/ 	.word	0x00004e20


	//   ....[44]....
        /*0300*/ 	.word	0x00004e80


	//   ....[45]....
        /*0304*/ 	.word	0x00004ee0


	//   ....[46]....
        /*0308*/ 	.word	0x00004f40


	//   ....[47]....
        /*030c*/ 	.word	0x00004fa0


	//   ....[48]....
        /*0310*/ 	.word	0x00005000


	//   ....[49]....
        /*0314*/ 	.word	0x00006210


	//   ....[50]....
        /*0318*/ 	.word	0x00006290


	//   ....[51]....
        /*031c*/ 	.word	0x00006310


	//   ....[52]....
        /*0320*/ 	.word	0x00006390


	//   ....[53]....
        /*0324*/ 	.word	0x00006410


	//   ....[54]....
        /*0328*/ 	.word	0x00006490


	//   ....[55]....
        /*032c*/ 	.word	0x00006510


	//   ....[56]....
        /*0330*/ 	.word	0x00006590


	//   ....[57]....
        /*0334*/ 	.word	0x00006610


	//   ....[58]....
        /*0338*/ 	.word	0x00006690


	//   ....[59]....
        /*033c*/ 	.word	0x00006710


	//   ....[60]....
        /*0340*/ 	.word	0x00006790


	//   ....[61]....
        /*0344*/ 	.word	0x00006810


	//   ....[62]....
        /*0348*/ 	.word	0x00006890


	//   ....[63]....
        /*034c*/ 	.word	0x00006910


	//   ....[64]....
        /*0350*/ 	.word	0x00006990


	//   ....[65]....
        /*0354*/ 	.word	0x00006a10


	//   ....[66]....
        /*0358*/ 	.word	0x00006a90


	//   ....[67]....
        /*035c*/ 	.word	0x00006b10


	//   ....[68]....
        /*0360*/ 	.word	0x00006b90


	//   ....[69]....
        /*0364*/ 	.word	0x00006c10


	//   ....[70]....
        /*0368*/ 	.word	0x00006c90


	//   ....[71]....
        /*036c*/ 	.word	0x00006d10


	//   ....[72]....
        /*0370*/ 	.word	0x00006d90


	//   ....[73]....
        /*0374*/ 	.word	0x00006e10


	//   ....[74]....
        /*0378*/ 	.word	0x00006e90


	//   ....[75]....
        /*037c*/ 	.word	0x00006f10


	//   ....[76]....
        /*0380*/ 	.word	0x00006f90


	//   ....[77]....
        /*0384*/ 	.word	0x00007010


	//   ....[78]....
        /*0388*/ 	.word	0x00007090


	//   ....[79]....
        /*038c*/ 	.word	0x00007110


	//   ....[80]....
        /*0390*/ 	.word	0x00007190


	//   ....[81]....
        /*0394*/ 	.word	0x00007200


	//   ....[82]....
        /*0398*/ 	.word	0x00007280


	//   ....[83]....
        /*039c*/ 	.word	0x00007300


	//   ....[84]....
        /*03a0*/ 	.word	0x00007380


	//   ....[85]....
        /*03a4*/ 	.word	0x00007400


	//   ....[86]....
        /*03a8*/ 	.word	0x00007480


	//   ....[87]....
        /*03ac*/ 	.word	0x00007500


	//   ....[88]....
        /*03b0*/ 	.word	0x00007580


	//   ....[89]....
        /*03b4*/ 	.word	0x00007600


	//   ....[90]....
        /*03b8*/ 	.word	0x00007680


	//   ....[91]....
        /*03bc*/ 	.word	0x00007700


	//   ....[92]....
        /*03c0*/ 	.word	0x00007780


	//   ....[93]....
        /*03c4*/ 	.word	0x00007800


	//   ....[94]....
        /*03c8*/ 	.word	0x00007880


	//   ....[95]....
        /*03cc*/ 	.word	0x00007900


	//   ....[96]....
        /*03d0*/ 	.word	0x00007980


	//----- nvinfo : EIATTR_VRC_CTA_INIT_COUNT
	.align		4
.L_11617:
        /*03d4*/ 	.byte	0x02, 0x4a
	.zero		1
	.zero		1


	//----- nvinfo : EIATTR_EXIT_INSTR_OFFSETS
	.align		4
        /*03d8*/ 	.byte	0x04, 0x1c
        /*03da*/ 	.short	(.L_11619 - .L_11618)


	//   ....[0]....
.L_11618:
        /*03dc*/ 	.word	0x00000910


	//   ....[1]....
        /*03e0*/ 	.word	0x000061c0


	//----- nvinfo : EIATTR_MAX_THREADS
	.align		4
.L_11619:
        /*03e4*/ 	.byte	0x04, 0x05
        /*03e6*/ 	.short	(.L_11621 - .L_11620)
.L_11620:
        /*03e8*/ 	.word	0x00000100
        /*03ec*/ 	.word	0x00000001
        /*03f0*/ 	.word	0x00000001


	//----- nvinfo : EIATTR_CRS_STACK_SIZE
	.align		4
.L_11621:
        /*03f4*/ 	.byte	0x04, 0x1e
        /*03f6*/ 	.short	(.L_11623 - .L_11622)
.L_11622:
        /*03f8*/ 	.word	0x00000000


	//----- nvinfo : EIATTR_CBANK_PARAM_SIZE
	.align		4
.L_11623:
        /*03fc*/ 	.byte	0x03, 0x19
        /*03fe*/ 	.short	0x0030


	//----- nvinfo : EIATTR_PARAM_CBANK
	.align		4
        /*0400*/ 	.byte	0x04, 0x0a
        /*0402*/ 	.short	(.L_11625 - .L_11624)
	.align		4
.L_11624:
        /*0404*/ 	.word	index@(.nv.constant0._Z9cuda_gemmIiLi256ELi2ELi1ELi512ELi32ELi32ELi32ELi0ELi0EEviiiPT_S1_S1_ii)
        /*0408*/ 	.short	0x0380
        /*040a*/ 	.short	0x0030


	//----- nvinfo : EIATTR_SW_WAR
	.align		4
.L_11625:
        /*040c*/ 	.byte	0x04, 0x36
        /*040e*/ 	.short	(.L_11627 - .L_11626)
.L_11626:
        /*0410*/ 	.word	0x00000008
.L_11627:


//--------------------- .nv.info._Z9cuda_gemmIiLi256ELi2ELi1ELi512ELi16ELi16ELi32ELi1ELi1EEviiiPT_S1_S1_ii --------------------------
	.section	.nv.info._Z9cuda_gemmIiLi256ELi2ELi1ELi512ELi16ELi16ELi32ELi1ELi1EEviiiPT_S1_S1_ii,"",@"SHT_CUDA_INFO"
	.sectionflags	@""
	.align	4


	//----- nvinfo : EIATTR_CUDA_API_VERSION
	.align		4
        /*0000*/ 	.byte	0x04, 0x37
        /*0002*/ 	.short	(.L_11629 - .L_11628)
.L_11628:
        /*0004*/ 	.word	0x00000082


	//----- nvinfo : EIATTR_KPARAM_INFO
	.align		4
.L_11629:
        /*0008*/ 	.byte	0x04, 0x17
        /*000a*/ 	.short	(.L_11631 - .L_11630)
.L_11630:
        /*000c*/ 	.word	0x00000000
        /*0010*/ 	.short	0x0007
        /*0012*/ 	.short	0x002c
        /*0014*/ 	.byte	0x00, 0xf0, 0x11, 0x00


	//----- nvinfo : EIATTR_KPARAM_INFO
	.align		4
.L_11631:
        /*0018*/ 	.byte	0x04, 0x17
        /*001a*/ 	.short	(.L_11633 - .L_11632)
.L_11632:
        /*001c*/ 	.word	0x00000000
        /*0020*/ 	.short	0x0006
        /*0022*/ 	.short	0x0028
        /*0024*/ 	.byte	0x00, 0xf0, 0x11, 0x00


	//----- nvinfo : EIATTR_KPARAM_INFO
	.align		4
.L_11633:
        /*0028*/ 	.byte	0x04, 0x17
        /*002a*/ 	.short	(.L_11635 - .L_11634)
.L_11634:
        /*002c*/ 	.word	0x00000000
        /*0030*/ 	.short	0x0005
        /*0032*/ 	.short	0x0020
        /*0034*/ 	.byte	0x00, 0xf5, 0x21, 0x00


	//----- nvinfo : EIATTR_KPARAM_INFO
	.align		4
.L_11635:
        /*0038*/ 	.byte	0x04, 0x17
        /*003a*/ 	.short	(.L_11637 - .L_11636)
.L_11636:
        /*003c*/ 	.word	0x00000000
        /*0040*/ 	.short	0x0004
        /*0042*/ 	.short	0x0018
        /*0044*/ 	.byte	0x00, 0xf5, 0x21, 0x00


	//----- nvinfo : EIATTR_KPARAM_INFO
	.align		4
.L_11637:
        /*0048*/ 	.byte	0x04, 0x17
        /*004a*/ 	.short	(.L_11639 - .L_11638)
.L_11638:
        /*004c*/ 	.word	0x00000000
        /*0050*/ 	.short	0x0003
        /*0052*/ 	.short	0x0010
        /*0054*/ 	.byte	0x00, 0xf5, 0x21, 0x00


	//----- nvinfo : EIATTR_KPARAM_INFO
	.align		4
.L_11639:
        /*0058*/ 	.byte	0x04, 0x17
        /*005a*/ 	.short	(.L_11641 - .L_11640)
.L_11640:
        /*005c*/ 	.word	0x00000000
        /*0060*/ 	.short	0x0002
        /*0062*/ 	.short	0x0008
        /*0064*/ 	.byte	0x00, 0xf0, 0x11, 0x00


	//----- nvinfo : EIATTR_KPARAM_INFO
	.align		4
.L_11641:
        /*0068*/ 	.byte	0x04, 0x17
        /*006a*/ 	.short	(.L_11643 - .L_11642)
.L_11642:
        /*006c*/ 	.word	0x00000000
        /*0070*/ 	.short	0x0001
        /*0072*/ 	.short	0x0004
        /*0074*/ 	.byte	0x00, 0xf0, 0x11, 0x00


	//----- nvinfo : EIATTR_KPARAM_INFO
	.align		4
.L_11643:
        /*0078*/ 	.byte	0x04, 0x17
        /*007a*/ 	.short	(.L_11645 - .L_11644)
.L_11644:
        /*007c*/ 	.word	0x00000000
        /*0080*/ 	.short	0x0000
        /*0082*/ 	.short	0x0000
        /*0084*/ 	.byte	0x00, 0xf0, 0x11, 0x00


	//----- nvinfo : EIATTR_SPARSE_MMA_MASK
	.align		4
.L_11645:
        /*0088*/ 	.byte	0x03, 0x50
        /*008a*/ 	.short	0x0000


	//----- nvinfo : EIATTR_MAXREG_COUNT
	.align		4
        /*008c*/ 	.byte	0x03, 0x1b
        /*008e*/ 	.short	0x00ff


	//----- nvinfo : EIATTR_NUM_BARRIERS
	.align		4
        /*0090*/ 	.byte	0x02, 0x4c
        /*0092*/ 	.byte	0x01
	.zero		1


	//----- nvinfo : EIATTR_MERCURY_ISA_VERSION
	.align		4
        /*0094*/ 	.byte	0x03, 0x5f
        /*0096*/ 	.short	0x0101


	//----- nvinfo : EIATTR_COOP_GROUP_MASK_REGIDS
	.align		4
        /*0098*/ 	.byte	0x04, 0x29
        /*009a*/ 	.short	(.L_11647 - .L_11646)


	//   ....[0]....
.L_11646:
        /*009c*/ 	.word	0xffffffff


	//   ....[1]....
        /*00a0*/ 	.word	0xffffffff


	//   ....[2]....
        /*00a4*/ 	.word	0xffffffff


	//   ....[3]....
        /*00a8*/ 	.word	0xffffffff


	//   ....[4]....
        /*00ac*/ 	.word	0xffffffff


	//   ....[5]....
        /*00b0*/ 	.word	0xffffffff


	//   ....[6]....
        /*00b4*/ 	.word	0xffffffff


	//   ....[7]....
        /*00b8*/ 	.word	0xffffffff


	//   ....[8]....
        /*00bc*/ 	.word	0xffffffff


	//   ....[9]....
        /*00c0*/ 	.word	0xffffffff


	//   ....[10]....
        /*00c4*/ 	.word	0xffffffff


	//   ....[11]....
        /*00c8*/ 	.word	0xffffffff


	//   ....[12]....
        /*00cc*/ 	.word	0xffffffff


	//   ....[13]....
        /*00d0*/ 	.word	0xffffffff


	//   ....[14]....
        /*00d4*/ 	.word	0xffffffff


	//   ....[15]....
        /*00d8*/ 	.word	0xffffffff


	//   ....[16]....
        /*00dc*/ 	.word	0x05000032


	//   ....[17]....
        /*00e0*/ 	.word	0x05000032


	//   ....[18]....
        /*00e4*/ 	.word	0x05000032


	//   ....[19]....
        /*00e8*/ 	.word	0x05000032


	//   ....[20]....
        /*00ec*/ 	.word	0x05000032


	//   ....[21]....
        /*00f0*/ 	.word	0x05000032


	//   ....[22]....
        /*00f4*/ 	.word	0x05000032


	//   ....[23]....
        /*00f8*/ 	.word	0x05000032


	//   ....[24]....
        /*00fc*/ 	.word	0x05000032


	//   ....[25]....
        /*0100*/ 	.word	0x05000032


	//   ....[26]....
        /*0104*/ 	.word	0x05000032


	//   ....[27]....
        /*0108*/ 	.word	0x05000032


	//   ....[28]....
        /*010c*/ 	.word	0x05000032


	//   ....[29]....
        /*0110*/ 	.word	0x05000032


	//   ....[30]....
        /*0114*/ 	.word	0x05000032


	//   ....[31]....
        /*0118*/ 	.word	0x05000032


	//----- nvinfo : EIATTR_COOP_GROUP_INSTR_OFFSETS
	.align		4
.L_11647:
        /*011c*/ 	.byte	0x04, 0x28
        /*011e*/ 	.short	(.L_11649 - .L_11648)


	//   ....[0]....
.L_11648:
        /*0120*/ 	.word	0x00001540


	//   ....[1]....
        /*0124*/ 	.word	0x00001550


	//   ....[2]....
        /*0128*/ 	.word	0x00001580


	//   ....[3]....
        /*012c*/ 	.word	0x000015a0


	//   ....[4]....
        /*0130*/ 	.word	0x000015c0


	//   ....[5]....
        /*0134*/ 	.word	0x000015e0


	//   ....[6]....
        /*0138*/ 	.word	0x00001600


	//   ....[7]....
        /*013c*/ 	.word	0x00001620


	//   ....[8]....
        /*0140*/ 	.word	0x00001640


	//   ....[9]....
        /*0144*/ 	.word	0x00001660


	//   ....[10]....
        /*0148*/ 	.word	0x00001680


	//   ....[11]....
        /*014c*/ 	.word	0x000016a0


	//   ....[12]....
        /*0150*/ 	.word	0x000016c0


	//   ....[13]....
        /*0154*/ 	.word	0x000016e0


	//   ....[14]....
        /*0158*/ 	.word	0x00001700


	//   ....[15]....
        /*015c*/ 	.word	0x00001720


	//   ....[16]....
        /*0160*/ 	.word	0x00001bc0


	//   ....[17]....
        /*0164*/ 	.word	0x00001c50


	//   ....[18]....
        /*0168*/ 	.word	0x00001ca0


	//   ....[19]....
        /*016c*/ 	.word	0x00001cf0


	//   ....[20]....
        /*0170*/ 	.word	0x00001d40


	//   ....[21]....
        /*0174*/ 	.word	0x00001d90


	//   ....[22]....
        /*0178*/ 	.word	0x00001de0


	//   ....[23]....
        /*017c*/ 	.word	0x00001e30


	//   ....[24]....
        /*0180*/ 	.word	0x00001e80


	//   ....[25]....
        /*0184*/ 	.word	0x00001ed0


	//   ....[26]....
        /*0188*/ 	.word	0x00001f20


	//   ....[27]....
        /*018c*/ 	.word	0x00001f70


	//   ....[28]....
        /*0190*/ 	.word	0x00001fc0


	//   ....[29]....
        /*0194*/ 	.word	0x00002010


	//   ....[30]....
        /*0198*/ 	.word	0x00002060


	//   ....[31]....
        /*019c*/ 	.word	0x000020b0


	//----- nvinfo : EIATTR_VRC_CTA_INIT_COUNT
	.align		4
.L_11649:
        /*01a0*/ 	.byte	0x02, 0x4a
	.zero		1
	.zero		1


	//----- nvinfo : EIATTR_EXIT_INSTR_OFFSETS
	.align		4
        /*01a4*/ 	.byte	0x04, 0x1c
        /*01a6*/ 	.short	(.L_11651 - .L_11650)


	//   ....[0]....
.L_11650:
        /*01a8*/ 	.word	0x00000680


	//   ....[1]....
        /*01ac*/ 	.word	0x00001b60


	//----- nvinfo : EIATTR_MAX_THREADS
	.align		4
.L_11651:
        /*01b0*/ 	.byte	0x04, 0x05
        /*01b2*/ 	.short	(.L_11653 - .L_11652)
.L_11652:
        /*01b4*/ 	.word	0x00000100
        /*01b8*/ 	.word	0x00000001
        /*01bc*/ 	.word	0x00000001


	//----- nvinfo : EIATTR_CRS_STACK_SIZE
	.align		4
.L_11653:
        /*01c0*/ 	.byte	0x04, 0x1e
        /*01c2*/ 	.short	(.L_11655 - .L_11654)
.L_11654:
        /*01c4*/ 	.word	0x00000000


	//----- nvinfo : EIATTR_CBANK_PARAM_SIZE
	.align		4
.L_11655:
        /*01c8*/ 	.byte	0x03, 0x19
        /*01ca*/ 	.short	0x0030


	//----- nvinfo : EIATTR_PARAM_CBANK
	.align		4
        /*01cc*/ 	.byte	0x04, 0x0a
        /*01ce*/ 	.short	(.L_11657 - .L_11656)
	.align		4
.L_11656:
        /*01d0*/ 	.word	index@(.nv.constant0._Z9cuda_gemmIiLi256ELi2ELi1ELi512ELi16ELi16ELi32ELi1ELi1EEviiiPT_S1_S1_ii)
        /*01d4*/ 	.short	0x0380
        /*01d6*/ 	.short	0x0030


	//----- nvinfo : EIATTR_SW_WAR
	.align		4
.L_11657:
        /*01d8*/ 	.byte	0x04, 0x36
        /*01da*/ 	.short	(.L_11659 - .L_11658)
.L_11658:
        /*01dc*/ 	.word	0x00000008
.L_11659:


//--------------------- .nv.info._Z9cuda_gemmIiLi256ELi2ELi1ELi512ELi16ELi16ELi32ELi1ELi0EEviiiPT_S1_S1_ii --------------------------
	.section	.nv.info._Z9cuda_gemmIiLi256ELi2ELi1ELi512ELi16ELi16ELi32ELi1ELi0EEviiiPT_S1_S1_ii,"",@"SHT_CUDA_INFO"
	.sectionflags	@""
	.align	4


	//----- nvinfo : EIATTR_CUDA_API_VERSION
	.align		4
        /*0000*/ 	.byte	0x04, 0x37
        /*0002*/ 	.short	(.L_11661 - .L_11660)
.L_11660:
        /*0004*/ 	.word	0x00000082


	//----- nvinfo : EIATTR_KPARAM_INFO
	.align		4
.L_11661:
        /*0008*/ 	.byte	0x04, 0x17
        /*000a*/ 	.short	(.L_11663 - .L_11662)
.L_11662:
        /*000c*/ 	.word	0x00000000
        /*0010*/ 	.short	0x0007
        /*0012*/ 	.short	0x002c
        /*0014*/ 	.byte	0x00, 0xf0, 0x11, 0x00


	//----- nvinfo : EIATTR_KPARAM_INFO
	.align		4
.L_11663:
        /*0018*/ 	.byte	0x04, 0x17
        /*001a*/ 	.short	(.L_11665 - .L_11664)
.L_11664:
        /*001c*/ 	.word	0x00000000
        /*0020*/ 	.short	0x0006
        /*0022*/ 	.short	0x0028
        /*0024*/ 	.byte	0x00, 0xf0, 0x11, 0x00


	//----- nvinfo : EIATTR_KPARAM_INFO
	.align		4
.L_11665:
        /*0028*/ 	.byte	0x04, 0x17
        /*002a*/ 	.short	(.L_11667 - .L_11666)
.L_11666:
        /*002c*/ 	.word	0x00000000
        /*0030*/ 	.short	0x0005
        /*0032*/ 	.short	0x0020
        /*0034*/ 	.byte	0x00, 0xf5, 0x21, 0x00


	//----- nvinfo : EIATTR_KPARAM_INFO
	.align		4
.L_11667:
        /*0038*/ 	.byte	0x04, 0x17
        /*003a*/ 	.short	(.L_11669 - .L_11668)
.L_11668:
        /*003c*/ 	.word	0x00000000
        /*0040*/ 	.short	0x0004
        /*0042*/ 	.short	0x0018
        /*0044*/ 	.byte	0x00, 0xf5, 0x21, 0x00


	//----- nvinfo : EIATTR_KPARAM_INFO
	.align		4
.L_11669:
        /*0048*/ 	.byte	0x04, 0x17
        /*004a*/ 	.short	(.L_11671 - .L_11670)
.L_11670:
        /*004c*/ 	.word	0x00000000
        /*0050*/ 	.short	0x0003
        /*0052*/ 	.short	0x0010
        /*0054*/ 	.byte	0x00, 0xf5, 0x21, 0x00


	//----- nvinfo : EIATTR_KPARAM_INFO
	.align		4
.L_11671:
        /*0058*/ 	.byte	0x04, 0x17
        /*005a*/ 	.short	(.L_11673 - .L_11672)
.L_11672:
        /*005c*/ 	.word	0x00000000
        /*0060*/ 	.short	0x0002
        /*0062*/ 	.short	0x0008
        /*0064*/ 	.byte	0x00, 0xf0, 0x11, 0x00


	//----- nvinfo : EIATTR_KPARAM_INFO
	.align		4
.L_11673:
        /*0068*/ 	.byte	0x04, 0x17
        /*006a*/ 	.short	(.L_11675 - .L_11674)
.L_11674:
        /*006c*/ 	.word	0x00000000
        /*0070*/ 	.short	0x0001
        /*0072*/ 	.short	0x0004
        /*0074*/ 	.byte	0x00, 0xf0, 0x11, 0x00


	//----- nvinfo : EIATTR_KPARAM_INFO
	.align		4
.L_11675:
        /*0078*/ 	.byte	0x04, 0x17
        /*007a*/ 	.short	(.L_11677 - .L_11676)
.L_11676:
        /*007c*/ 	.word	0x00000000
        /*0080*/ 	.short	0x0000
        /*0082*/ 	.short	0x0000
        /*0084*/ 	.byte	0x00, 0xf0, 0x11, 0x00


	//----- nvinfo : EIATTR_SPARSE_MMA_MASK
	.align		4
.L_11677:
        /*0088*/ 	.byte	0x03, 0x50
        /*008a*/ 	.short	0x0000


	//----- nvinfo : EIATTR_MAXREG_COUNT
	.align		4
        /*008c*/ 	.byte	0x03, 0x1b
        /*008e*/ 	.short	0x00ff


	//----- nvinfo : EIATTR_NUM_BARRIERS
	.align		4
        /*0090*/ 	.byte	0x02, 0x4c
        /*0092*/ 	.byte	0x01
	.zero		1


	//----- nvinfo : EIATTR_MERCURY_ISA_VERSION
	.align		4
        /*0094*/ 	.byte	0x03, 0x5f
        /*0096*/ 	.short	0x0101


	//----- nvinfo : EIATTR_COOP_GROUP_MASK_REGIDS
	.align		4
        /*0098*/ 	.byte	0x04, 0x29
        /*009a*/ 	.short	(.L_11679 - .L_11678)


	//   ....[0]....
.L_11678:
        /*009c*/ 	.word	0xffffffff


	//   ....[1]....
        /*00a0*/ 	.word	0xffffffff


	//   ....[2]....
        /*00a4*/ 	.word	0xffffffff


	//   ....[3]....
        /*00a8*/ 	.word	0xffffffff


	//   ....[4]....
        /*00ac*/ 	.word	0xffffffff


	//   ....[5]....
        /*00b0*/ 	.word	0xffffffff


	//   ....[6]....
        /*00b4*/ 	.word	0xffffffff


	//   ....[7]....
        /*00b8*/ 	.word	0xffffffff


	//   ....[8]....
        /*00bc*/ 	.word	0xffffffff


	//   ....[9]....
        /*00c0*/ 	.word	0xffffffff


	//   ....[10]....
        /*00c4*/ 	.word	0xffffffff


	//   ....[11]....
        /*00c8*/ 	.word	0xffffffff


	//   ....[12]....
        /*00cc*/ 	.word	0xffffffff


	//   ....[13]....
        /*00d0*/ 	.word	0xffffffff


	//   ....[14]....
        /*00d4*/ 	.word	0xffffffff


	//   ....[15]....
        /*00d8*/ 	.word	0xffffffff


	//   ....[16]....
        /*00dc*/ 	.word	0xffffffff


	//   ....[17]....
        /*00e0*/ 	.word	0xffffffff


	//   ....[18]....
        /*00e4*/ 	.word	0xffffffff


	//   ....[19]....
        /*00e8*/ 	.word	0xffffffff


	//   ....[20]....
        /*00ec*/ 	.word	0xffffffff


	//   ....[21]....
        /*00f0*/ 	.word	0xffffffff


	//   ....[22]....
        /*00f4*/ 	.word	0xffffffff


	//   ....[23]....
        /*00f8*/ 	.word	0xffffffff


	//   ....[24]....
        /*00fc*/ 	.word	0xffffffff


	//   ....[25]....
        /*0100*/ 	.word	0xffffffff


	//   ....[26]....
        /*0104*/ 	.word	0xffffffff


	//   ....[27]....
        /*0108*/ 	.word	0xffffffff


	//   ....[28]....
        /*010c*/ 	.word	0xffffffff


	//   ....[29]....
        /*0110*/ 	.word	0xffffffff


	//   ....[30]....
        /*0114*/ 	.word	0xffffffff


	//   ....[31]....
        /*0118*/ 	.word	0xffffffff


	//   ....[32]....
        /*011c*/ 	.word	0xffffffff


	//   ....[33]....
        /*0120*/ 	.word	0xffffffff


	//   ....[34]....
        /*0124*/ 	.word	0xffffffff


	//   ....[35]....
        /*0128*/ 	.word	0xffffffff


	//   ....[36]....
        /*012c*/ 	.word	0xffffffff


	//   ....[37]....
        /*0130*/ 	.word	0xffffffff


	//   ....[38]....
        /*0134*/ 	.word	0xffffffff


	//   ....[39]....
        /*0138*/ 	.word	0xffffffff


	//   ....[40]....
        /*013c*/ 	.word	0xffffffff


	//   ....[41]....
        /*0140*/ 	.word	0xffffffff


	//   ....[42]....
        /*0144*/ 	.word	0xffffffff


	//   ....[43]....
        /*0148*/ 	.word	0xffffffff


	//   ....[44]....
        /*014c*/ 	.word	0xffffffff


	//   ....[45]....
        /*0150*/ 	.word	0xffffffff


	//   ....[46]....
        /*0154*/ 	.word	0xffffffff


	//   ....[47]....
        /*0158*/ 	.word	0xffffffff


	//   ....[48]....
        /*015c*/ 	.word	0xffffffff


	//   ....[49]....
        /*0160*/ 	.word	0x0500001d


	//   ....[50]....
        /*0164*/ 	.word	0x0500001d


	//   ....[51]....
        /*0168*/ 	.word	0x0500001d


	//   ....[52]....
        /*016c*/ 	.word	0x0500001d


	//   ....[53]....
        /*0170*/ 	.word	0x0500001d


	//   ....[54]....
        /*0174*/ 	.word	0x0500001d


	//   ....[55]....
        /*0178*/ 	.word	0x0500001d


	//   ....[56]....
        /*017c*/ 	.word	0x0500001d


	//   ....[57]....
        /*0180*/ 	.word	0x0500001d


	//   ....[58]....
        /*0184*/ 	.word	0x0500001d


	//   ....[59]....
        /*0188*/ 	.word	0x0500001d


	//   ....[60]....
        /*018c*/ 	.word	0x0500001d


	//   ....[61]....
        /*0190*/ 	.word	0x0500001d


	//   ....[62]....
        /*0194*/ 	.word	0x0500001d


	//   ....[63]....
        /*0198*/ 	.word	0x0500001d


	//   ....[64]....
        /*019c*/ 	.word	0x0500001d


	//   ....[65]....
        /*01a0*/ 	.word	0x0500001d


	//   ....[66]....
        /*01a4*/ 	.word	0x0500001d


	//   ....[67]....
        /*01a8*/ 	.word	0x0500001d


	//   ....[68]....
        /*01ac*/ 	.word	0x0500001d


	//   ....[69]....
        /*01b0*/ 	.word	0x0500001d


	//   ....[70]....
        /*01b4*/ 	.word	0x0500001d


	//   ....[71]....
        /*01b8*/ 	.word	0x0500001d


	//   ....[72]....
        /*01bc*/ 	.word	0x0500001d


	//   ....[73]....
        /*01c0*/ 	.word	0x0500001d


	//   ....[74]....
        /*01c4*/ 	.word	0x0500001d


	//   ....[75]....
        /*01c8*/ 	.word	0x0500001d


	//   ....[76]....
        /*01cc*/ 	.word	0x0500001d


	//   ....[77]....
        /*01d0*/ 	.word	0x0500001d


	//   ....[78]....
        /*01d4*/ 	.word	0x0500001d


	//   ....[79]....
        /*01d8*/ 	.word	0x0500001d


	//   ....[80]....
        /*01dc*/ 	.word	0x0500001d


	//   ....[81]....
        /*01e0*/ 	.word	0x0500001d


	//   ....[82]....
        /*01e4*/ 	.word	0x0500001d


	//   ....[83]....
        /*01e8*/ 	.word	0x0500001d


	//   ....[84]....
        /*01ec*/ 	.word	0x0500001d


	//   ....[85]....
        /*01f0*/ 	.word	0x0500001d


	//   ....[86]....
        /*01f4*/ 	.word	0x0500001d


	//   ....[87]....
        /*01f8*/ 	.word	0x0500001d


	//   ....[88]....
        /*01fc*/ 	.word	0x0500001d


	//   ....[89]....
        /*0200*/ 	.word	0x0500001d


	//   ....[90]....
        /*0204*/ 	.word	0x0500001d


	//   ....[91]....
        /*0208*/ 	.word	0x0500001d


	//   ....[92]....
        /*020c*/ 	.word	0x0500001d


	//   ....[93]....
        /*0210*/ 	.word	0x0500001d


	//   ....[94]....
        /*0214*/ 	.word	0x0500001d


	//   ....[95]....
        /*0218*/ 	.word	0x0500001d


	//   ....[96]....
        /*021c*/ 	.word	0x0500001d


	//----- nvinfo : EIATTR_COOP_GROUP_INSTR_OFFSETS
	.align		4
.L_11679:
        /*0220*/ 	.byte	0x04, 0x28
        /*0222*/ 	.short	(.L_11681 - .L_11680)


	//   ....[0]....
.L_11680:
        /*0224*/ 	.word	0x00002450


	//   ....[1]....
        /*0228*/ 	.word	0x000024a0


	//   ....[2]....
        /*022c*/ 	.word	0x000024f0


	//   ....[3]....
        /*0230*/ 	.word	0x00002540


	//   ....[4]....
        /*0234*/ 	.word	0x000025b0


	//   ....[5]....
        /*0238*/ 	.word	0x00002610


	//   ....[6]....
        /*023c*/ 	.word	0x00002670


	//   ....[7]....
        /*0240*/ 	.word	0x000026d0


	//   ....[8]....
        /*0244*/ 	.word	0x00002730


	//   ....[9]....
        /*0248*/ 	.word	0x00002790


	//   ....[10]....
        /*024c*/ 	.word	0x000027f0


	//   ....[11]....
        /*0250*/ 	.word	0x00002850


	//   ....[12]....
        /*0254*/ 	.word	0x000028b0


	//   ....[13]....
        /*0258*/ 	.word	0x00002910


	//   ....[14]....
        /*025c*/ 	.word	0x00002970


	//   ....[15]....
        /*0260*/ 	.word	0x000029d0


	//   ....[16]....
        /*0264*/ 	.word	0x00003820


	//   ....[17]....
        /*0268*/ 	.word	0x00003870


	//   ....[18]....
        /*026c*/ 	.word	0x000038c0


	//   ....[19]....
        /*0270*/ 	.word	0x00003910


	//   ....[20]....
        /*0274*/ 	.word	0x00003980


	//   ....[21]....
        /*0278*/ 	.word	0x000039e0


	//   ....[22]....
        /*027c*/ 	.word	0x00003a40


	//   ....[23]....
        /*0280*/ 	.word	0x00003aa0


	//   ....[24]....
        /*0284*/ 	.word	0x00003b00


	//   ....[25]....
        /*0288*/ 	.word	0x00003b60


	//   ....[26]....
        /*028c*/ 	.word	0x00003bc0


	//   ....[27]....
        /*0290*/ 	.word	0x00003c20


	//   ....[28]....
        /*0294*/ 	.word	0x00003c80


	//   ....[29]....
        /*0298*/ 	.word	0x00003ce0


	//   ....[30]....
        /*029c*/ 	.word	0x00003d40


	//   ....[31]....
        /*02a0*/ 	.word	0x00003da0


	//   ....[32]....
        /*02a4*/ 	.word	0x00004ba0


	//   ....[33]....
        /*02a8*/ 	.word	0x00004bf0


	//   ....[34]....
        /*02ac*/ 	.word	0x00004c40


	//   ....[35]....
        /*02b0*/ 	.word	0x00004cb0


	//   ....[36]....
        /*02b4*/ 	.word	0x00004d10


	//   ....[37]....
        /*02b8*/ 	.word	0x00004d70


	//   ....[38]....
        /*02bc*/ 	.word	0x00004dd0


	//   ....[39]....
        /*02c0*/ 	.word	0x00004e30


	//   ....[40]....
        /*02c4*/ 	.word	0x00004e90


	//   ....[41]....
        /*02c8*/ 	.word	0x00004ef0


	//   ....[42]....
        /*02cc*/ 	.word	0x00004f50


	//   ....[43]....
        /*02d0*/ 	.word	0x00004fb0


	//   ....[44]....
        /*02d4*/ 	.word	0x00005010


	//   ....[45]....
        /*02d8*/ 	.word	0x00005070


	//   ....[46]....
        /*02dc*/ 	.word	0x000050d0


	//   ....[47]....
        /*02e0*/ 	.word	0x00005130


	//   ....[48]....
        /*02e4*/ 	.word	0x00005190


	//   ....[49]....
        /*02e8*/ 	.word	0x00005860


	//   ....[50]....
        /*02ec*/ 	.word	0x000058e0


	//   ....[51]....
        /*02f0*/ 	.word	0x00005960


	//   ....[52]....
        /*02f4*/ 	.word	0x000059e0


	//   ....[53]....
        /*02f8*/ 	.word	0x00005a60


	//   ....[54]....
        /*02fc*/ 	.word	0x00005ae0


	//   ....[55]....
        /*0300*/ 	.word	0x00005b60


	//   ....[56]....
        /*0304*/ 	.word	0x00005be0


	//   ....[57]....
        /*0308*/ 	.word	0x00005c60


	//   ....[58]....
        /*030c*/ 	.word	0x00005ce0


	//   ....[59]....
        /*0310*/ 	.word	0x00005d60


	//   ....[60]....
        /*0314*/ 	.word	0x00005de0


	//   ....[61]....
        /*0318*/ 	.word	0x00005e60


	//   ....[62]....
        /*031c*/ 	.word	0x00005ee0


	//   ....[63]....
        /*0320*/ 	.word	0x00005f60


	//   ....[64]....
        /*0324*/ 	.word	0x00005fe0


	//   ....[65]....
        /*0328*/ 	.word	0x00006060


	//   ....[66]....
        /*032c*/ 	.word	0x000060e0


	//   ....[67]....
        /*0330*/ 	.word	0x00006160


	//   ....[68]....
        /*0334*/ 	.word	0x000061e0


	//   ....[69]....
        /*0338*/ 	.word	0x00006260


	//   ....[70]....
        /*033c*/ 	.word	0x000062e0


	//   ....[71]....
        /*0340*/ 	.word	0x00006360


	//   ....[72]....
        /*0344*/ 	.word	0x000063e0


	//   ....[73]....
        /*0348*/ 	.word	0x00006460


	//   ....[74]....
        /*034c*/ 	.word	0x000064e0


	//   ....[75]....
        /*0350*/ 	.word	0x00006560


	//   ....[76]....
        /*0354*/ 	.word	0x000065e0


	//   ....[77]....
        /*0358*/ 	.word	0x00006660


	//   ....[78]....
        /*035c*/ 	.word	0x000066e0


	//   ....[79]....
        /*0360*/ 	.word	0x00006760


	//   ....[80]....
        /*0364*/ 	.word	0x000067e0


	//   ....[81]....
        /*0368*/ 	.word	0x00006850


	//   ....[82]....
        /*036c*/ 	.word	0x000068d0


	//   ....[83]....
        /*0370*/ 	.word	0x00006950


	//   ....[84]....
        /*0374*/ 	.word	0x000069d0


	//   ....[85]....
        /*0378*/ 	.word	0x00006a50


	//   ....[86]....
        /*037c*/ 	.word	0x00006ad0


	//   ....[87]....
        /*0380*/ 	.word	0x00006b50


	//   ....[88]....
        /*0384*/ 	.word	0x00006bd0


	//   ....[89]....
        /*0388*/ 	.word	0x00006c50


	//   ....[90]....
        /*038c*/ 	.word	0x00006cd0


	//   ....[91]....
        /*0390*/ 	.word	0x00006d50


	//   ....[92]....
        /*0394*/ 	.word	0x00006dd0


	//   ....[93]....
        /*0398*/ 	.word	0x00006e50


	//   ....[94]....
        /*039c*/ 	.word	0x00006ed0


	//   ....[95]....
        /*03a0*/ 	.word	0x00006f50


	//   ....[96]....
        /*03a4*/ 	.word	0x00006fd0


	//----- nvinfo : EIATTR_VRC_CTA_INIT_COUNT
	.align		4
.L_11681:
        /*03a8*/ 	.byte	0x02, 0x4a
	.zero		1
	.zero		1


	//----- nvinfo : EIATTR_EXIT_INSTR_OFFSETS
	.align		4
        /*03ac*/ 	.byte	0x04, 0x1c
        /*03ae*/ 	.short	(.L_11683 - .L_11682)


	//   ....[0]....
.L_11682:
        /*03b0*/ 	.word	0x00000900


	//   ....[1]....
        /*03b4*/ 	.word	0x00005810


	//----- nvinfo : EIATTR_MAX_THREADS
	.align		4
.L_11683:
        /*03b8*/ 	.byte	0x04, 0x05
        /*03ba*/ 	.short	(.L_11685 - .L_11684)
.L_11684:
        /*03bc*/ 	.word	0x00000100
        /*03c0*/ 	.word	0x00000001
        /*03c4*/ 	.word	0x00000001


	//----- nvinfo : EIATTR_CRS_STACK_SIZE
	.align		4
.L_11685:
        /*03c8*/ 	.byte	0x04, 0x1e
        /*03ca*/ 	.short	(.L_11687 - .L_11686)
.L_11686:
        /*03cc*/ 	.word	0x00000000


	//----- nvinfo : EIATTR_CBANK_PARAM_SIZE
	.align		4
.L_11687:
        /*03d0*/ 	.byte	0x03, 0x19
        /*03d2*/ 	.short	0x0030


	//----- nvinfo : EIATTR_PARAM_CBANK
	.align		4
        /*03d4*/ 	.byte	0x04, 0x0a
        /*03d6*/ 	.short	(.L_11689 - .L_11688)
	.align		4
.L_11688:
        /*03d8*/ 	.word	index@(.nv.constant0._Z9cuda_gemmIiLi256ELi2ELi1ELi512ELi16ELi16ELi32ELi1ELi0EEviiiPT_S1_S1_ii)
        /*03dc*/ 	.short	0x0380
        /*03de*/ 	.short	0x0030


	//----- nvinfo : EIATTR_SW_WAR
	.align		4
.L_11689:
        /*03e0*/ 	.byte	0x04, 0x36
        /*03e2*/ 	.short	(.L_11691 - .L_11690)
.L_11690:
        /*03e4*/ 	.word	0x00000008
.L_11691:


//--------------------- .nv.info._Z9cuda_gemmIiLi256ELi2ELi1ELi512ELi16ELi16ELi32ELi0ELi1EEviiiPT_S1_S1_ii --------------------------
	.section	.nv.info._Z9cuda_gemmIiLi256ELi2ELi1ELi512ELi16ELi16ELi32ELi0ELi1EEviiiPT_S1_S1_ii,"",@"SHT_CUDA_INFO"
	.sectionflags	@""
	.align	4


	//----- nvinfo : EIATTR_CUDA_API_VERSION
	.align		4
        /*0000*/ 	.byte	0x04, 0x37
        /*0002*/ 	.short	(.L_11693 - .L_11692)
.L_11692:
        /*0004*/ 	.word	0x00000082


	//----- nvinfo : EIATTR_KPARAM_INFO
	.align		4
.L_11693:
        /*0008*/ 	.byte	0x04, 0x17
        /*000a*/ 	.short	(.L_11695 - .L_11694)
.L_11694:
        /*000c*/ 	.word	0x00000000
        /*0010*/ 	.short	0x0007
        /*0012*/ 	.short	0x002c
        /*0014*/ 	.byte	0x00, 0xf0, 0x11, 0x00


	//----- nvinfo : EIATTR_KPARAM_INFO
	.align		4
.L_11695:
        /*0018*/ 	.byte	0x04, 0x17
        /*001a*/ 	.short	(.L_11697 - .L_11696)
.L_11696:
        /*001c*/ 	.word	0x00000000
        /*0020*/ 	.short	0x0006
        /*0022*/ 	.short	0x0028
        /*0024*/ 	.byte	0x00, 0xf0, 0x11, 0x00


	//----- nvinfo : EIATTR_KPARAM_INFO
	.align		4
.L_11697:
        /*0028*/ 	.byte	0x04, 0x17
        /*002a*/ 	.short	(.L_11699 - .L_11698)
.L_11698:
        /*002c*/ 	.word	0x00000000
        /*0030*/ 	.short	0x0005
        /*0032*/ 	.short	0x0020
        /*0034*/ 	.byte	0x00, 0xf5, 0x21, 0x00


	//----- nvinfo : EIATTR_KPARAM_INFO
	.align		4
.L_11699:
        /*0038*/ 	.byte	0x04, 0x17
        /*003a*/ 	.short	(.L_11701 - .L_11700)
.L_11700:
        /*003c*/ 	.word	0x00000000
        /*0040*/ 	.short	0x0004
        /*0042*/ 	.short	0x0018
        /*0044*/ 	.byte	0x00, 0xf5, 0x21, 0x00


	//----- nvinfo : EIATTR_KPARAM_INFO
	.align		4
.L_11701:
        /*0048*/ 	.byte	0x04, 0x17
        /*004a*/ 	.short	(.L_11703 - .L_11702)
.L_11702:
        /*004c*/ 	.word	0x00000000
        /*0050*/ 	.short	0x0003
        /*0052*/ 	.short	0x0010
        /*0054*/ 	.byte	0x00, 0xf5, 0x21, 0x00


	//----- nvinfo : EIATTR_KPARAM_INFO
	.align		4
.L_11703:
        /*0058*/ 	.byte	0x04, 0x17
        /*005a*/ 	.short	(.L_11705 - .L_11704)
.L_11704:
        /*005c*/ 	.word	0x00000000
        /*0060*/ 	.short	0x0002
        /*0062*/ 	.short	0x0008
        /*0064*/ 	.byte	0x00, 0xf0, 0x11, 0x00


	//----- nvinfo : EIATTR_KPARAM_INFO
	.align		4
.L_11705:
        /*0068*/ 	.byte	0x04, 0x17
        /*006a*/ 	.short	(.L_11707 - .L_11706)
.L_11706:
        /*006c*/ 	.word	0x00000000
        /*0070*/ 	.short	0x0001
        /*0072*/ 	.short	0x0004
        /*0074*/ 	.byte	0x00, 0xf0, 0x11, 0x00


	//----- nvinfo : EIATTR_KPARAM_INFO
	.align		4
.L_11707:
        /*0078*/ 	.byte	0x04, 0x17
        /*007a*/ 	.short	(.L_11709 - .L_11708)
.L_11708:
        /*007c*/ 	.word	0x00000000
        /*0080*/ 	.short	0x0000
        /*0082*/ 	.short	0x0000
        /*0084*/ 	.byte	0x00, 0xf0, 0x11, 0x00


	//----- nvinfo : EIATTR_SPARSE_MMA_MASK
	.align		4
.L_11709:
        /*0088*/ 	.byte	0x03, 0x50
        /*008a*/ 	.short	0x0000


	//----- nvinfo : EIATTR_MAXREG_COUNT
	.align		4
        /*008c*/ 	.byte	0x03, 0x1b
        /*008e*/ 	.short	0x00ff


	//----- nvinfo : EIATTR_NUM_BARRIERS
	.align		4
        /*0090*/ 	.byte	0x02, 0x4c
        /*0092*/ 	.byte	0x01
	.zero		1


	//----- nvinfo : EIATTR_MERCURY_ISA_VERSION
	.align		4
        /*0094*/ 	.byte	0x03, 0x5f
        /*0096*/ 	.short	0x0101


	//----- nvinfo : EIATTR_COOP_GROUP_MASK_REGIDS
	.align		4
        /*0098*/ 	.byte	0x04, 0x29
        /*009a*/ 	.short	(.L_11711 - .L_11710)


	//   ....[0]....
.L_11710:
        /*009c*/ 	.word	0xffffffff


	//   ....[1]....
        /*00a0*/ 	.word	0xffffffff


	//   ....[2]....
        /*00a4*/ 	.word	0xffffffff


	//   ....[3]....
        /*00a8*/ 	.word	0xffffffff


	//   ....[4]....
        /*00ac*/ 	.word	0xffffffff


	//   ....[5]....
        /*00b0*/ 	.word	0xffffffff


	//   ....[6]....
        /*00b4*/ 	.word	0xffffffff


	//   ....[7]....
        /*00b8*/ 	.word	0xffffffff


	//   ....[8]....
        /*00bc*/ 	.word	0xffffffff


	//   ....[9]....
        /*00c0*/ 	.word	0xffffffff


	//   ....[10]....
        /*00c4*/ 	.word	0xffffffff


	//   ....[11]....
        /*00c8*/ 	.word	0xffffffff


	//   ....[12]....
        /*00cc*/ 	.word	0xffffffff


	//   ....[13]....
        /*00d0*/ 	.word	0xffffffff


	//   ....[14]....
        /*00d4*/ 	.word	0xffffffff


	//   ....[15]....
        /*00d8*/ 	.word	0xffffffff


	//   ....[16]....
        /*00dc*/ 	.word	0x05000031


	//   ....[17]....
        /*00e0*/ 	.word	0x05000031


	//   ....[18]....
        /*00e4*/ 	.word	0x05000031


	//   ....[19]....
        /*00e8*/ 	.word	0x05000031


	//   ....[20]....
        /*00ec*/ 	.word	0x05000031


	//   ....[21]....
        /*00f0*/ 	.word	0x05000031


	//   ....[22]....
        /*00f4*/ 	.word	0x05000031


	//   ....[23]....
        /*00f8*/ 	.word	0x05000031


	//   ....[24]....
        /*00fc*/ 	.word	0x05000031


	//   ....[25]....
        /*0100*/ 	.word	0x05000031


	//   ....[26]....
        /*0104*/ 	.word	0x05000031


	//   ....[27]....
        /*0108*/ 	.word	0x05000031


	//   ....[28]....
        /*010c*/ 	.word	0x05000031


	//   ....[29]....
        /*0110*/ 	.word	0x05000031


	//   ....[30]....
        /*0114*/ 	.word	0x05000031


	//   ....[31]....
        /*0118*/ 	.word	0x05000031


	//----- nvinfo : EIATTR_COOP_GROUP_INSTR_OFFSETS
	.align		4
.L_11711:
        /*011c*/ 	.byte	0x04, 0x28
        /*011e*/ 	.short	(.L_11713 - .L_11712)


	//   ....[0]....
.L_11712:
        /*0120*/ 	.word	0x000015b0


	//   ....[1]....
        /*0124*/ 	.word	0x000015c0


	//   ....[2]....
        /*0128*/ 	.word	0x000015f0


	//   ....[3]....
        /*012c*/ 	.word	0x00001610


	//   ....[4]....
        /*0130*/ 	.word	0x00001630


	//   ....[5]....
        /*0134*/ 	.word	0x00001650


	//   ....[6]....
        /*0138*/ 	.word	0x00001670


	//   ....[7]....
        /*013c*/ 	.word	0x00001690


	//   ....[8]....
        /*0140*/ 	.word	0x000016b0


	//   ....[9]....
        /*0144*/ 	.word	0x000016d0


	//   ....[10]....
        /*0148*/ 	.word	0x000016f0


	//   ....[11]....
        /*014c*/ 	.word	0x00001710


	//   ....[12]....
        /*0150*/ 	.word	0x00001730


	//   ....[13]....
        /*0154*/ 	.word	0x00001750


	//   ....[14]....
        /*0158*/ 	.word	0x00001770


	//   ....[15]....
        /*015c*/ 	.word	0x00001780


	//   ....[16]....
        /*0160*/ 	.word	0x00001e00


	//   ....[17]....
        /*0164*/ 	.word	0x00001e80


	//   ....[18]....
        /*0168*/ 	.word	0x00001ee0


	//   ....[19]....
        /*016c*/ 	.word	0x00001f30


	//   ....[20]....
        /*0170*/ 	.word	0x00001f80


	//   ....[21]....
        /*0174*/ 	.word	0x00001fd0


	//   ....[22]....
        /*0178*/ 	.word	0x00002020


	//   ....[23]....
        /*017c*/ 	.word	0x00002070


	//   ....[24]....
        /*0180*/ 	.word	0x000020c0


	//   ....[25]....
        /*0184*/ 	.word	0x00002110


	//   ....[26]....
        /*0188*/ 	.word	0x00002160


	//   ....[27]....
        /*018c*/ 	.word	0x000021b0


	//   ....[28]....
        /*0190*/ 	.word	0x00002200


	//   ....[29]....
        /*0194*/ 	.word	0x00002250


	//   ....[30]....
        /*0198*/ 	.word	0x000022a0


	//   ....[31]....
        /*019c*/ 	.word	0x000022f0


	//----- nvinfo : EIATTR_VRC_CTA_INIT_COUNT
	.align		4
.L_11713:
        /*01a0*/ 	.byte	0x02, 0x4a
	.zero		1
	.zero		1


	//----- nvinfo : EIATTR_EXIT_INSTR_OFFSETS
	.align		4
        /*01a4*/ 	.byte	0x04, 0x1c
        /*01a6*/ 	.short	(.L_11715 - .L_11714)


	//   ....[0]....
.L_11714:
        /*01a8*/ 	.word	0x00000680


	//   ....[1]....
        /*01ac*/ 	.word	0x00001da0


	//----- nvinfo : EIATTR_MAX_THREADS
	.align		4
.L_11715:
        /*01b0*/ 	.byte	0x04, 0x05
        /*01b2*/ 	.short	(.L_11717 - .L_11716)
.L_11716:
        /*01b4*/ 	.word	0x00000100
        /*01b8*/ 	.word	0x00000001
        /*01bc*/ 	.word	0x00000001


	//----- nvinfo : EIATTR_CRS_STACK_SIZE
	.align		4
.L_11717:
        /*01c0*/ 	.byte	0x04, 0x1e
        /*01c2*/ 	.short	(.L_11719 - .L_11718)
.L_11718:
        /*01c4*/ 	.word	0x00000000


	//----- nvinfo : EIATTR_CBANK_PARAM_SIZE
	.align		4
.L_11719:
        /*01c8*/ 	.byte	0x03, 0x19
        /*01ca*/ 	.short	0x0030


	//----- nvinfo : EIATTR_PARAM_CBANK
	.align		4
        /*01cc*/ 	.byte	0x04, 0x0a
        /*01ce*/ 	.short	(.L_11721 - .L_11720)
	.align		4
.L_11720:
        /*01d0*/ 	.word	index@(.nv.constant0._Z9cuda_gemmIiLi256ELi2ELi1ELi512ELi16ELi16ELi32ELi0ELi1EEviiiPT_S1_S1_ii)
        /*01d4*/ 	.short	0x0380
        /*01d6*/ 	.short	0x0030


	//----- nvinfo : EIATTR_SW_WAR
	.align		4
.L_11721:
        /*01d8*/ 	.byte	0x04, 0x36
        /*01da*/ 	.short	(.L_11723 - .L_11722)
.L_11722:
        /*01dc*/ 	.word	0x00000008
.L_11723:


//--------------------- .nv.info._Z9cuda_gemmIiLi256ELi2ELi1ELi512ELi16ELi16ELi32ELi0ELi0EEviiiPT_S1_S1_ii --------------------------
	.section	.nv.info._Z9cuda_gemmIiLi256ELi2ELi1ELi512ELi16ELi16ELi32ELi0ELi0EEviiiPT_S1_S1_ii,"",@"SHT_CUDA_INFO"
	.sectionflags	@""
	.align	4


	//----- nvinfo : EIATTR_CUDA_API_VERSION
	.align		4
        /*0000*/ 	.byte	0x04, 0x37
        /*0002*/ 	.short	(.L_11725 - .L_11724)
.L_11724:
        /*0004*/ 	.word	0x00000082


	//----- nvinfo : EIATTR_KPARAM_INFO
	.align		4
.L_11725:
        /*0008*/ 	.byte	0x04, 0x17
        /*000a*/ 	.short	(.L_11727 - .L_11726)
.L_11726:
        /*000c*/ 	.word	0x00000000
        /*0010*/ 	.short	0x0007
        /*0012*/ 	.short	0x002c
        /*0014*/ 	.byte	0x00, 0xf0, 0x11, 0x00


	//----- nvinfo : EIATTR_KPARAM_INFO
	.align		4
.L_11727:
        /*0018*/ 	.byte	0x04, 0x17
        /*001a*/ 	.short	(.L_11729 - .L_11728)
.L_11728:
        /*001c*/ 	.word	0x00000000
        /*0020*/ 	.short	0x0006
        /*0022*/ 	.short	0x0028
        /*0024*/ 	.byte	0x00, 0xf0, 0x11, 0x00


	//----- nvinfo : EIATTR_KPARAM_INFO
	.align		4
.L_11729:
        /*0028*/ 	.byte	0x04, 0x17
        /*002a*/ 	.short	(.L_11731 - .L_11730)
.L_11730:
        /*002c*/ 	.word	0x00000000
        /*0030*/ 	.short	0x0005
        /*0032*/ 	.short	0x0020
        /*0034*/ 	.byte	0x00, 0xf5, 0x21, 0x00


	//----- nvinfo : EIATTR_KPARAM_INFO
	.align		4
.L_11731:
        /*0038*/ 	.byte	0x04, 0x17
        /*003a*/ 	.short	(.L_11733 - .L_11732)
.L_11732:
        /*003c*/ 	.word	0x00000000
        /*0040*/ 	.short	0x0004
        /*0042*/ 	.short	0x0018
        /*0044*/ 	.byte	0x00, 0xf5, 0x21, 0x00


	//----- nvinfo : EIATTR_KPARAM_INFO
	.align		4
.L_11733:
        /*0048*/ 	.byte	0x04, 0x17
        /*004a*/ 	.short	(.L_11735 - .L_11734)
.L_11734:
        /*004c*/ 	.word	0x00000000
        /*0050*/ 	.short	0x0003
        /*0052*/ 	.short	0x0010
        /*0054*/ 	.byte	0x00, 0xf5, 0x21, 0x00


	//----- nvinfo : EIATTR_KPARAM_INFO
	.align		4
.L_11735:
        /*0058*/ 	.byte	0x04, 0x17
        /*005a*/ 	.short	(.L_11737 - .L_11736)
.L_11736:
        /*005c*/ 	.word	0x00000000
        /*0060*/ 	.short	0x0002
        /*0062*/ 	.short	0x0008
        /*0064*/ 	.byte	0x00, 0xf0, 0x11, 0x00


	//----- nvinfo : EIATTR_KPARAM_INFO
	.align		4
.L_11737:
        /*0068*/ 	.byte	0x04, 0x17
        /*006a*/ 	.short	(.L_11739 - .L_11738)
.L_11738:
        /*006c*/ 	.word	0x00000000
        /*0070*/ 	.short	0x0001
        /*0072*/ 	.short	0x0004
        /*0074*/ 	.byte	0x00, 0xf0, 0x11, 0x00


	//----- nvinfo : EIATTR_KPARAM_INFO
	.align		4
.L_11739:
        /*0078*/ 	.byte	0x04, 0x17
        /*007a*/ 	.short	(.L_11741 - .L_11740)
.L_11740:
        /*007c*/ 	.word	0x00000000
        /*0080*/ 	.short	0x0000
        /*0082*/ 	.short	0x0000
        /*0084*/ 	.byte	0x00, 0xf0, 0x11, 0x00


	//----- nvinfo : EIATTR_SPARSE_MMA_MASK
	.align		4
.L_11741:
        /*0088*/ 	.byte	0x03, 0x50
        /*008a*/ 	.short	0x0000


	//----- nvinfo : EIATTR_MAXREG_COUNT
	.align		4
        /*008c*/ 	.byte	0x03, 0x1b
        /*008e*/ 	.short	0x00ff


	//----- nvinfo : EIATTR_NUM_BARRIERS
	.align		4
        /*0090*/ 	.byte	0x02, 0x4c
        /*0092*/ 	.byte	0x01
	.zero		1


	//----- nvinfo : EIATTR_ANNOTATIONS
	.align		4
        /*0094*/ 	.byte	0x04, 0x55
        /*0096*/ 	.short	(.L_11743 - .L_11742)


	//   ....[0]....
.L_11742:
        /*0098*/ 	.word	0x00000001
        /*009c*/ 	.byte	0xd0, 0x0a, 0x00, 0x00, 0x01, 0x00, 0x00, 0x00, 0x80, 0x10, 0x00, 0x00, 0x01, 0x00, 0x00, 0x00
        /*00ac*/ 	.byte	0x20, 0x5b, 0x00, 0x00, 0x01, 0x00, 0x00, 0x00, 0xf0, 0x60, 0x00, 0x00, 0x01, 0x00, 0x00, 0x00
        /*00bc*/ 	.byte	0xe0, 0x7a, 0x00, 0x00


	//----- nvinfo : EIATTR_MERCURY_ISA_VERSION
	.align		4
.L_11743:
        /*00c0*/ 	.byte	0x03, 0x5f
        /*00c2*/ 	.short	0x0101


	//----- nvinfo : EIATTR_COOP_GROUP_MASK_REGIDS
	.align		4
        /*00c4*/ 	.byte	0x04, 0x29
        /*00c6*/ 	.short	(.L_11745 - .L_11744)


	//   ....[0]....
.L_11744:
        /*00c8*/ 	.word	0xffffffff


	//   ....[1]....
        /*00cc*/ 	.word	0xffffffff


	//   ....[2]....
        /*00d0*/ 	.word	0xffffffff


	//   ....[3]....
        /*00d4*/ 	.word	0xffffffff


	//   ....[4]....
        /*00d8*/ 	.word	0xffffffff


	//   ....[5]....
        /*00dc*/ 	.word	0xffffffff


	//   ....[6]....
        /*00e0*/ 	.word	0xffffffff


	//   ....[7]....
        /*00e4*/ 	.word	0xffffffff


	//   ....[8]....
        /*00e8*/ 	.word	0xffffffff


	//   ....[9]....
        /*00ec*/ 	.word	0xffffffff


	//   ....[10]....
        /*00f0*/ 	.word	0xffffffff


	//   ....[11]....
        /*00f4*/ 	.word	0xffffffff


	//   ....[12]....
        /*00f8*/ 	.word	0xffffffff


	//   ....[13]....
        /*00fc*/ 	.word	0xffffffff


	//   ....[14]....
        /*0100*/ 	.word	0xffffffff


	//   ....[15]....
        /*0104*/ 	.word	0xffffffff


	//   ....[16]....
        /*0108*/ 	.word	0xffffffff


	//   ....[17]....
        /*010c*/ 	.word	0xffffffff


	//   ....[18]....
        /*0110*/ 	.word	0xffffffff


	//   ....[19]....
        /*0114*/ 	.word	0xffffffff


	//   ....[20]....
        /*0118*/ 	.word	0xffffffff


	//   ....[21]....
        /*011c*/ 	.word	0xffffffff


	//   ....[22]....
        /*0120*/ 	.word	0xffffffff


	//   ....[23]....
        /*0124*/ 	.word	0xffffffff


	//   ....[24]....
        /*0128*/ 	.word	0xffffffff


	//   ....[25]....
        /*012c*/ 	.word	0xffffffff


	//   ....[26]....
        /*0130*/ 	.word	0xffffffff


	//   ....[27]....
        /*0134*/ 	.word	0xffffffff


	//   ....[28]....
        /*0138*/ 	.word	0xffffffff


	//   ....[29]....
        /*013c*/ 	.word	0xffffffff


	//   ....[30]....
        /*0140*/ 	.word	0xffffffff


	//   ....[31]....
        /*0144*/ 	.word	0xffffffff


	//   ....[32]....
        /*0148*/ 	.word	0xffffffff


	//   ....[33]....
        /*014c*/ 	.word	0xffffffff


	//   ....[34]....
        /*0150*/ 	.word	0xffffffff


	//   ....[35]....
        /*0154*/ 	.word	0xffffffff


	//   ....[36]....
        /*0158*/ 	.word	0xffffffff


	//   ....[37]....
        /*015c*/ 	.word	0xffffffff


	//   ....[38]....
        /*0160*/ 	.word	0xffffffff


	//   ....[39]....
        /*0164*/ 	.word	0xffffffff


	//   ....[40]....
        /*0168*/ 	.word	0xffffffff


	//   ....[41]....
        /*016c*/ 	.word	0xffffffff


	//   ....[42]....
        /*0170*/ 	.word	0xffffffff


	//   ....[43]....
        /*0174*/ 	.word	0xffffffff


	//   ....[44]....
        /*0178*/ 	.word	0xffffffff


	//   ....[45]....
        /*017c*/ 	.word	0xffffffff


	//   ....[46]....
        /*0180*/ 	.word	0xffffffff


	//   ....[47]....
        /*0184*/ 	.word	0xffffffff


	//   ....[48]....
        /*0188*/ 	.word	0xffffffff


	//   ....[49]....
        /*018c*/ 	.word	0x0500001e


	//   ....[50]....
        /*0190*/ 	.word	0x0500001e


	//   ....[51]....
        /*0194*/ 	.word	0x0500001e


	//   ....[52]....
        /*0198*/ 	.word	0x0500001e


	//   ....[53]....
        /*019c*/ 	.word	0x0500001e


	//   ....[54]....
        /*01a0*/ 	.word	0x0500001e


	//   ....[55]....
        /*01a4*/ 	.word	0x0500001e


	//   ....[56]....
        /*01a8*/ 	.word	0x0500001e


	//   ....[57]....
        /*01ac*/ 	.word	0x0500001e


	//   ....[58]....
        /*01b0*/ 	.word	0x0500001e


	//   ....[59]....
        /*01b4*/ 	.word	0x0500001e


	//   ....[60]....
        /*01b8*/ 	.word	0x0500001e


	//   ....[61]....
        /*01bc*/ 	.word	0x0500001e


	//   ....[62]....
        /*01c0*/ 	.word	0x0500001e


	//   ....[63]....
        /*01c4*/ 	.word	0x0500001e


	//   ....[64]....
        /*01c8*/ 	.word	0x0500001e


	//   ....[65]....
        /*01cc*/ 	.word	0x0500001e


	//   ....[66]....
        /*01d0*/ 	.word	0x0500001e


	//   ....[67]....
        /*01d4*/ 	.word	0x0500001e


	//   ....[68]....
        /*01d8*/ 	.word	0x0500001e


	//   ....[69]....
        /*01dc*/ 	.word	0x0500001e


	//   ....[70]....
        /*01e0*/ 	.word	0x0500001e


	//   ....[71]....
        /*01e4*/ 	.word	0x0500001e


	//   ....[72]....
        /*01e8*/ 	.word	0x0500001e


	//   ....[73]....
        /*01ec*/ 	.word	0x0500001e


	//   ....[74]....
        /*01f0*/ 	.word	0x0500001e


	//   ....[75]....
        /*01f4*/ 	.word	0x0500001e


	//   ....[76]....
        /*01f8*/ 	.word	0x0500001e


	//   ....[77]....
        /*01fc*/ 	.word	0x0500001e


	//   ....[78]....
        /*0200*/ 	.word	0x0500001e


	//   ....[79]....
        /*0204*/ 	.word	0x0500001e


	//   ....[80]....
        /*0208*/ 	.word	0x0500001e


	//   ....[81]....
        /*020c*/ 	.word	0x0500001e


	//   ....[82]....
        /*0210*/ 	.word	0x0500001e


	//   ....[83]....
        /*0214*/ 	.word	0x0500001e


	//   ....[84]....
        /*0218*/ 	.word	0x0500001e


	//   ....[85]....
        /*021c*/ 	.word	0x0500001e


	//   ....[86]....
        /*0220*/ 	.word	0x0500001e


	//   ....[87]....
        /*0224*/ 	.word	0x0500001e


	//   ....[88]....
        /*0228*/ 	.word	0x0500001e


	//   ....[89]....
        /*022c*/ 	.word	0x0500001e


	//   ....[90]....
        /*0230*/ 	.word	0x0500001e


	//   ....[91]....
        /*0234*/ 	.word	0x0500001e


	//   ....[92]....
        /*0238*/ 	.word	0x0500001e


	//   ....[93]....
        /*023c*/ 	.word	0x0500001e


	//   ....[94]....
        /*0240*/ 	.word	0x0500001e


	//   ....[95]....
        /*0244*/ 	.word	0x0500001e


	//   ....[96]....
        /*0248*/ 	.word	0x0500001e


	//----- nvinfo : EIATTR_COOP_GROUP_INSTR_OFFSETS
	.align		4
.L_11745:
        /*024c*/ 	.byte	0x04, 0x28
        /*024e*/ 	.short	(.L_11747 - .L_11746)


	//   ....[0]....
.L_11746:
        /*0250*/ 	.word	0x00002470


	//   ....[1]....
        /*0254*/ 	.word	0x000024c0


	//   ....[2]....
        /*0258*/ 	.word	0x00002510


	//   ....[3]....
        /*025c*/ 	.word	0x00002560


	//   ....[4]....
        /*0260*/ 	.word	0x000025d0


	//   ....[5]....
        /*0264*/ 	.word	0x00002630


	//   ....[6]....
        /*0268*/ 	.word	0x00002690


	//   ....[7]....
        /*026c*/ 	.word	0x000026f0


	//   ....[8]....
        /*0270*/ 	.word	0x00002750


	//   ....[9]....
        /*0274*/ 	.word	0x000027b0


	//   ....[10]....
        /*0278*/ 	.word	0x00002810


	//   ....[11]....
        /*027c*/ 	.word	0x00002870


	//   ....[12]....
        /*0280*/ 	.word	0x000028d0


	//   ....[13]....
        /*0284*/ 	.word	0x00002930


	//   ....[14]....
        /*0288*/ 	.word	0x00002990


	//   ....[15]....
        /*028c*/ 	.word	0x000029f0


	//   ....[16]....
        /*0290*/ 	.word	0x00003760


	//   ....[17]....
        /*0294*/ 	.word	0x000037b0


	//   ....[18]....
        /*0298*/ 	.word	0x00003800


	//   ....[19]....
        /*029c*/ 	.word	0x00003850


	//   ....[20]....
        /*02a0*/ 	.word	0x000038c0


	//   ....[21]....
        /*02a4*/ 	.word	0x00003920


	//   ....[22]....
        /*02a8*/ 	.word	0x00003980


	//   ....[23]....
        /*02ac*/ 	.word	0x000039e0


	//   ....[24]....
        /*02b0*/ 	.word	0x00003a40


	//   ....[25]....
        /*02b4*/ 	.word	0x00003aa0


	//   ....[26]....
        /*02b8*/ 	.word	0x00003b00


	//   ....[27]....
        /*02bc*/ 	.word	0x00003b60


	//   ....[28]....
        /*02c0*/ 	.word	0x00003bc0


	//   ....[29]....
        /*02c4*/ 	.word	0x00003c20


	//   ....[30]....
        /*02c8*/ 	.word	0x00003c80


	//   ....[31]....
        /*02cc*/ 	.word	0x00003ce0


	//   ....[32]....
        /*02d0*/ 	.word	0x00004a10


	//   ....[33]....
        /*02d4*/ 	.word	0x00004a60


	//   ....[34]....
        /*02d8*/ 	.word	0x00004ab0


	//   ....[35]....
        /*02dc*/ 	.word	0x00004b20


	//   ....[36]....
        /*02e0*/ 	.word	0x00004b80


	//   ....[37]....
        /*02e4*/ 	.word	0x00004be0


	//   ....[38]....
        /*02e8*/ 	.word	0x00004c40


	//   ....[39]....
        /*02ec*/ 	.word	0x00004ca0


	//   ....[40]....
        /*02f0*/ 	.word	0x00004d00


	//   ....[41]....
        /*02f4*/ 	.word	0x00004d60


	//   ....[42]....
        /*02f8*/ 	.word	0x00004dc0


	//   ....[43]....
        /*02fc*/ 	.word	0x00004e20


	//   ....[44]....
        /*0300*/ 	.word	0x00004e80


	//   ....[45]....
        /*0304*/ 	.word	0x00004ee0


	//   ....[46]....
        /*0308*/ 	.word	0x00004f40


	//   ....[47]....
        /*030c*/ 	.word	0x00004fa0


	//   ....[48]....
        /*0310*/ 	.word	0x00005000


	//   ....[49]....
        /*0314*/ 	.word	0x00006210


	//   ....[50]....
        /*0318*/ 	.word	0x00006290


	//   ....[51]....
        /*031c*/ 	.word	0x00006310


	//   ....[52]....
        /*0320*/ 	.word	0x00006390


	//   ....[53]....
        /*0324*/ 	.word	0x00006410


	//   ....[54]....
        /*0328*/ 	.word	0x00006490


	//   ....[55]....
        /*032c*/ 	.word	0x00006510


	//   ....[56]....
        /*0330*/ 	.word	0x00006590


	//   ....[57]....
        /*0334*/ 	.word	0x00006610


	//   ....[58]....
        /*0338*/ 	.word	0x00006690


	//   ....[59]....
        /*033c*/ 	.word	0x00006710


	//   ....[60]....
        /*0340*/ 	.word	0x00006790


	//   ....[61]....
        /*0344*/ 	.word	0x00006810


	//   ....[62]....
        /*0348*/ 	.word	0x00006890


	//   ....[63]....
        /*034c*/ 	.word	0x00006910


	//   ....[64]....
        /*0350*/ 	.word	0x00006990


	//   ....[65]....
        /*0354*/ 	.word	0x00006a10


	//   ....[66]....
        /*0358*/ 	.word	0x00006a90


	//   ....[67]....
        /*035c*/ 	.word	0x00006b10


	//   ....[68]....
        /*0360*/ 	.word	0x00006b90


	//   ....[69]....
        /*0364*/ 	.word	0x00006c10


	//   ....[70]....
        /*0368*/ 	.word	0x00006c90


	//   ....[71]....
        /*036c*/ 	.word	0x00006d10


	//   ....[72]....
        /*0370*/ 	.word	0x00006d90


	//   ....[73]....
        /*0374*/ 	.word	0x00006e10


	//   ....[74]....
        /*0378*/ 	.word	0x00006e90


	//   ....[75]....
        /*037c*/ 	.word	0x00006f10


	//   ....[76]....
        /*0380*/ 	.word	0x00006f90


	//   ....[77]....
        /*0384*/ 	.word	0x00007010


	//   ....[78]....
        /*0388*/ 	.word	0x00007090


	//   ....[79]....
        /*038c*/ 	.word	0x00007110


	//   ....[80]....
        /*0390*/ 	.word	0x00007190


	//   ....[81]....
        /*0394*/ 	.word	0x00007200


	//   ....[82]....
        /*0398*/ 	.word	0x00007280


	//   ....[83]....
        /*039c*/ 	.word	0x00007300


	//   ....[84]....
        /*03a0*/ 	.word	0x00007380


	//   ....[85]....
        /*03a4*/ 	.word	0x00007400


	//   ....[86]....
        /*03a8*/ 	.word	0x00007480


	//   ....[87]....
        /*03ac*/ 	.word	0x00007500


	//   ....[88]....
        /*03b0*/ 	.word	0x00007580


	//   ....[89]....
        /*03b4*/ 	.word	0x00007600


	//   ....[90]....
        /*03b8*/ 	.word	0x00007680


	//   ....[91]....
        /*03bc*/ 	.word	0x00007700


	//   ....[92]....
        /*03c0*/ 	.word	0x00007780


	//   ....[93]....
        /*03c4*/ 	.word	0x00007800


	//   ....[94]....
        /*03c8*/ 	.word	0x00007880


	//   ....[95]....
        /*03cc*/ 	.word	0x00007900


	//   ....[96]....
        /*03d0*/ 	.word	0x00007980


	//----- nvinfo : EIATTR_VRC_CTA_INIT_COUNT
	.align		4
.L_11747:
        /*03d4*/ 	.byte	0x02, 0x4a
	.zero		1
	.zero		1


	//----- nvinfo : EIATTR_EXIT_INSTR_OFFSETS
	.align		4
        /*03d8*/ 	.byte	0x04, 0x1c
        /*03da*/ 	.short	(.L_11749 - .L_11748)


	//   ....[0]....
.L_11748:
        /*03dc*/ 	.word	0x00000910


	//   ....[1]....
        /*03e0*/ 	.word	0x000061c0


	//----- nvinfo : EIATTR_MAX_THREADS
	.align		4
.L_11749:
        /*03e4*/ 	.byte	0x04, 0x05
        /*03e6*/ 	.short	(.L_11751 - .L_11750)
.L_11750:
        /*03e8*/ 	.word	0x00000100
        /*03ec*/ 	.word	0x00000001
        /*03f0*/ 	.word	0x00000001


	//----- nvinfo : EIATTR_CRS_STACK_SIZE
	.align		4
.L_11751:
        /*03f4*/ 	.byte	0x04, 0x1e
        /*03f6*/ 	.short	(.L_11753 - .L_11752)
.L_11752:
        /*03f8*/ 	.word	0x00000000


	//----- nvinfo : EIATTR_CBANK_PARAM_SIZE
	.align		4
.L_11753:
        /*03fc*/ 	.byte	0x03, 0x19
        /*03fe*/ 	.short	0x0030


	//----- nvinfo : EIATTR_PARAM_CBANK
	.align		4
        /*0400*/ 	.byte	0x04, 0x0a
        /*0402*/ 	.short	(.L_11755 - .L_11754)
	.align		4
.L_11754:
        /*0404*/ 	.word	index@(.nv.constant0._Z9cuda_gemmIiLi256ELi2ELi1ELi512ELi16ELi16ELi32ELi0ELi0EEviiiPT_S1_S1_ii)
        /*0408*/ 	.short	0x0380
        /*040a*/ 	.short	0x0030


	//----- nvinfo : EIATTR_SW_WAR
	.align		4
.L_11755:
        /*040c*/ 	.byte	0x04, 0x36
        /*040e*/ 	.short	(.L_11757 - .L_11756)
.L_11756:
        /*0410*/ 	.word	0x00000008
.L_11757:


//--------------------- .nv.info._Z9cuda_gemmIiLi256ELi2ELi1ELi512ELi8ELi8ELi32ELi1ELi1EEviiiPT_S1_S1_ii --------------------------
	.section	.nv.info._Z9cuda_gemmIiLi256ELi2ELi1ELi512ELi8ELi8ELi32ELi1ELi1EEviiiPT_S1_S1_ii,"",@"SHT_CUDA_INFO"
	.sectionflags	@""
	.align	4


	//----- nvinfo : EIATTR_CUDA_API_VERSION
	.align		4
        /*0000*/ 	.byte	0x04, 0x37
        /*0002*/ 	.short	(.L_11759 - .L_11758)
.L_11758:
        /*0004*/ 	.word	0x00000082


	//----- nvinfo : EIATTR_KPARAM_INFO
	.align		4
.L_11759:
        /*0008*/ 	.byte	0x04, 0x17
        /*000a*/ 	.short	(.L_11761 - .L_11760)
.L_11760:
        /*000c*/ 	.word	0x00000000
        /*0010*/ 	.short	0x0007
        /*0012*/ 	.short	0x002c
        /*0014*/ 	.byte	0x00, 0xf0, 0x11, 0x00


	//----- nvinfo : EIATTR_KPARAM_INFO
	.align		4
.L_11761:
        /*0018*/ 	.byte	0x04, 0x17
        /*001a*/ 	.short	(.L_11763 - .L_11762)
.L_11762:
        /*001c*/ 	.word	0x00000000
        /*0020*/ 	.short	0x0006
        /*0022*/ 	.short	0x0028
        /*0024*/ 	.byte	0x00, 0xf0, 0x11, 0x00


	//----- nvinfo : EIATTR_KPARAM_INFO
	.align		4
.L_11763:
        /*0028*/ 	.byte	0x04, 0x17
        /*002a*/ 	.short	(.L_11765 - .L_11764)
.L_11764:
        /*002c*/ 	.word	0x00000000
        /*0030*/ 	.short	0x0005
        /*0032*/ 	.short	0x0020
        /*0034*/ 	.byte	0x00, 0xf5, 0x21, 0x00


	//----- nvinfo : EIATTR_KPARAM_INFO
	.align		4
.L_11765:
        /*0038*/ 	.byte	0x04, 0x17
        /*003a*/ 	.short	(.L_11767 - .L_11766)
.L_11766:
        /*003c*/ 	.word	0x00000000
        /*0040*/ 	.short	0x0004
        /*0042*/ 	.short	0x0018
        /*0044*/ 	.byte	0x00, 0xf5, 0x21, 0x00


	//----- nvinfo : EIATTR_KPARAM_INFO
	.align		4
.L_11767:
        /*0048*/ 	.byte	0x04, 0x17
        /*004a*/ 	.short	(.L_11769 - .L_11768)
.L_11768:
        /*004c*/ 	.word	0x00000000
        /*0050*/ 	.short	0x0003
        /*0052*/ 	.short	0x0010
        /*0054*/ 	.byte	0x00, 0xf5, 0x21, 0x00


	//----- nvinfo : EIATTR_KPARAM_INFO
	.align		4
.L_11769:
        /*0058*/ 	.byte	0x04, 0x17
        /*005a*/ 	.short	(.L_11771 - .L_11770)
.L_11770:
        /*005c*/ 	.word	0x00000000
        /*0060*/ 	.short	0x0002
        /*0062*/ 	.short	0x0008
        /*0064*/ 	.byte	0x00, 0xf0, 0x11, 0x00


	//----- nvinfo : EIATTR_KPARAM_INFO
	.align		4
.L_11771:
        /*0068*/ 	.byte	0x04, 0x17
        /*006a*/ 	.short	(.L_11773 - .L_11772)
.L_11772:
        /*006c*/ 	.word	0x00000000
        /*0070*/ 	.short	0x0001
        /*0072*/ 	.short	0x0004
        /*0074*/ 	.byte	0x00, 0xf0, 0x11, 0x00


	//----- nvinfo : EIATTR_KPARAM_INFO
	.align		4
.L_11773:
        /*0078*/ 	.byte	0x04, 0x17
        /*007a*/ 	.short	(.L_11775 - .L_11774)
.L_11774:
        /*007c*/ 	.word	0x00000000
        /*0080*/ 	.short	0x0000
        /*0082*/ 	.short	0x0000
        /*0084*/ 	.byte	0x00, 0xf0, 0x11, 0x00


	//----- nvinfo : EIATTR_SPARSE_MMA_MASK
	.align		4
.L_11775:
        /*0088*/ 	.byte	0x03, 0x50
        /*008a*/ 	.short	0x0000


	//----- nvinfo : EIATTR_MAXREG_COUNT
	.align		4
        /*008c*/ 	.byte	0x03, 0x1b
        /*008e*/ 	.short	0x00ff


	//----- nvinfo : EIATTR_NUM_BARRIERS
	.align		4
        /*0090*/ 	.byte	0x02, 0x4c
        /*0092*/ 	.byte	0x01
	.zero		1


	//----- nvinfo : EIATTR_MERCURY_ISA_VERSION
	.align		4
        /*0094*/ 	.byte	0x03, 0x5f
        /*0096*/ 	.short	0x0101


	//----- nvinfo : EIATTR_COOP_GROUP_MASK_REGIDS
	.align		4
        /*0098*/ 	.byte	0x04, 0x29
        /*009a*/ 	.short	(.L_11777 - .L_11776)


	//   ....[0]....
.L_11776:
        /*009c*/ 	.word	0xffffffff


	//   ....[1]....
        /*00a0*/ 	.word	0xffffffff


	//   ....[2]....
        /*00a4*/ 	.word	0xffffffff


	//   ....[3]....
        /*00a8*/ 	.word	0xffffffff


	//   ....[4]....
        /*00ac*/ 	.word	0xffffffff


	//   ....[5]....
        /*00b0*/ 	.word	0xffffffff


	//   ....[6]....
        /*00b4*/ 	.word	0xffffffff


	//   ....[7]....
        /*00b8*/ 	.word	0xffffffff


	//   ....[8]....
        /*00bc*/ 	.word	0x05000000


	//   ....[9]....
        /*00c0*/ 	.word	0x05000000


	//   ....[10]....
        /*00c4*/ 	.word	0x05000000


	//   ....[11]....
        /*00c8*/ 	.word	0x05000000


	//   ....[12]....
        /*00cc*/ 	.word	0x05000000


	//   ....[13]....
        /*00d0*/ 	.word	0x05000000


	//   ....[14]....
        /*00d4*/ 	.word	0x05000000


	//   ....[15]....
        /*00d8*/ 	.word	0x05000000


	//----- nvinfo : EIATTR_COOP_GROUP_INSTR_OFFSETS
	.align		4
.L_11777:
        /*00dc*/ 	.byte	0x04, 0x28
        /*00de*/ 	.short	(.L_11779 - .L_11778)


	//   ....[0]....
.L_11778:
        /*00e0*/ 	.word	0x000011d0


	//   ....[1]....
        /*00e4*/ 	.word	0x000011e0


	//   ....[2]....
        /*00e8*/ 	.word	0x000011f0


	//   ....[3]....
        /*00ec*/ 	.word	0x00001220


	//   ....[4]....
        /*00f0*/ 	.word	0x00001240


	//   ....[5]....
        /*00f4*/ 	.word	0x00001260


	//   ....[6]....
        /*00f8*/ 	.word	0x00001280


	//   ....[7]....
        /*00fc*/ 	.word	0x000012a0


	//   ....[8]....
        /*0100*/ 	.word	0x000017d0


	//   ....[9]....
        /*0104*/ 	.word	0x00001860


	//   ....[10]....
        /*0108*/ 	.word	0x000018c0


	//   ....[11]....
        /*010c*/ 	.word	0x00001930


	//   ....[12]....
        /*0110*/ 	.word	0x000019a0


	//   ....[13]....
        /*0114*/ 	.word	0x00001a10


	//   ....[14]....
        /*0118*/ 	.word	0x00001a80


	//   ....[15]....
        /*011c*/ 	.word	0x00001af0


	//----- nvinfo : EIATTR_VRC_CTA_INIT_COUNT
	.align		4
.L_11779:
        /*0120*/ 	.byte	0x02, 0x4a
	.zero		1
	.zero		1


	//----- nvinfo : EIATTR_EXIT_INSTR_OFFSETS
	.align		4
        /*0124*/ 	.byte	0x04, 0x1c
        /*0126*/ 	.short	(.L_11781 - .L_11780)


	//   ....[0]....
.L_11780:
        /*0128*/ 	.word	0x000006a0


	//   ....[1]....
        /*012c*/ 	.word	0x00001770


	//----- nvinfo : EIATTR_MAX_THREADS
	.align		4
.L_11781:
        /*0130*/ 	.byte	0x04, 0x05
        /*0132*/ 	.short	(.L_11783 - .L_11782)
.L_11782:
        /*0134*/ 	.word	0x00000100
        /*0138*/ 	.word	0x00000001
        /*013c*/ 	.word	0x00000001


	//----- nvinfo : EIATTR_CRS_STACK_SIZE
	.align		4
.L_11783:
        /*0140*/ 	.byte	0x04, 0x1e
        /*0142*/ 	.short	(.L_11785 - .L_11784)
.L_11784:
        /*0144*/ 	.word	0x00000000


	//----- nvinfo : EIATTR_CBANK_PARAM_SIZE
	.align		4
.L_11785:
        /*0148*/ 	.byte	0x03, 0x19
        /*014a*/ 	.short	0x0030


	//----- nvinfo : EIATTR_PARAM_CBANK
	.align		4
        /*014c*/ 	.byte	0x04, 0x0a
        /*014e*/ 	.short	(.L_11787 - .L_11786)
	.align		4
.L_11786:
        /*0150*/ 	.word	index@(.nv.constant0._Z9cuda_gemmIiLi256ELi2ELi1ELi512ELi8ELi8ELi32ELi1ELi1EEviiiPT_S1_S1_ii)
        /*0154*/ 	.short	0x0380
        /*0156*/ 	.short	0x0030


	//----- nvinfo : EIATTR_SW_WAR
	.align		4
.L_11787:
        /*0158*/ 	.byte	0x04, 0x36
        /*015a*/ 	.short	(.L_11789 - .L_11788)
.L_11788:
        /*015c*/ 	.word	0x00000008
.L_11789:


//--------------------- .nv.info._Z9cuda_gemmIiLi256ELi2ELi1ELi512ELi8ELi8ELi32ELi1ELi0EEviiiPT_S1_S1_ii --------------------------
	.section	.nv.info._Z9cuda_gemmIiLi256ELi2ELi1ELi512ELi8ELi8ELi32ELi1ELi0EEviiiPT_S1_S1_ii,"",@"SHT_CUDA_INFO"
	.sectionflags	@""
	.align	4


	//----- nvinfo : EIATTR_CUDA_API_VERSION
	.align		4
        /*0000*/ 	.byte	0x04, 0x37
        /*0002*/ 	.short	(.L_11791 - .L_11790)
.L_11790:
        /*0004*/ 	.word	0x00000082


	//----- nvinfo : EIATTR_KPARAM_INFO
	.align		4
.L_11791:
        /*0008*/ 	.byte	0x04, 0x17
        /*000a*/ 	.short	(.L_11793 - .L_11792)
.L_11792:
        /*000c*/ 	.word	0x00000000
        /*0010*/ 	.short	0x0007
        /*0012*/ 	.short	0x002c
        /*0014*/ 	.byte	0x00, 0xf0, 0x11, 0x00


	//----- nvinfo : EIATTR_KPARAM_INFO
	.align		4
.L_11793:
        /*0018*/ 	.byte	0x04, 0x17
        /*001a*/ 	.short	(.L_11795 - .L_11794)
.L_11794:
        /*001c*/ 	.word	0x00000000
        /*0020*/ 	.short	0x0006
        /*0022*/ 	.short	0x0028
        /*0024*/ 	.byte	0x00, 0xf0, 0x11, 0x00


	//----- nvinfo : EIATTR_KPARAM_INFO
	.align		4
.L_11795:
        /*0028*/ 	.byte	0x04, 0x17
        /*002a*/ 	.short	(.L_11797 - .L_11796)
.L_11796:
        /*002c*/ 	.word	0x00000000
        /*0030*/ 	.short	0x0005
        /*0032*/ 	.short	0x0020
        /*0034*/ 	.byte	0x00, 0xf5, 0x21, 0x00


	//----- nvinfo : EIATTR_KPARAM_INFO
	.align		4
.L_11797:
        /*0038*/ 	.byte	0x04, 0x17
        /*003a*/ 	.short	(.L_11799 - .L_11798)
.L_11798:
        /*003c*/ 	.word	0x00000000
        /*0040*/ 	.short	0x0004
        /*0042*/ 	.short	0x0018
        /*0044*/ 	.byte	0x00, 0xf5, 0x21, 0x00


	//----- nvinfo : EIATTR_KPARAM_INFO
	.align		4
.L_11799:
        /*0048*/ 	.byte	0x04, 0x17
        /*004a*/ 	.short	(.L_11801 - .L_11800)
.L_11800:
        /*004c*/ 	.word	0x00000000
        /*0050*/ 	.short	0x0003
        /*0052*/ 	.short	0x0010
        /*0054*/ 	.byte	0x00, 0xf5, 0x21, 0x00


	//----- nvinfo : EIATTR_KPARAM_INFO
	.align		4
.L_11801:
        /*0058*/ 	.byte	0x04, 0x17
        /*005a*/ 	.short	(.L_11803 - .L_11802)
.L_11802:
        /*005c*/ 	.word	0x00000000
        /*0060*/ 	.short	0x0002
        /*0062*/ 	.short	0x0008
        /*0064*/ 	.byte	0x00, 0xf0, 0x11, 0x00


	//----- nvinfo : EIATTR_KPARAM_INFO
	.align		4
.L_11803:
        /*0068*/ 	.byte	0x04, 0x17
        /*006a*/ 	.short	(.L_11805 - .L_11804)
.L_11804:
        /*006c*/ 	.word	0x00000000
        /*0070*/ 	.short	0x0001
        /*0072*/ 	.short	0x0004
        /*0074*/ 	.byte	0x00, 0xf0, 0x11, 0x00


	//----- nvinfo : EIATTR_KPARAM_INFO
	.align		4
.L_11805:
        /*0078*/ 	.byte	0x04, 0x17
        /*007a*/ 	.short	(.L_11807 - .L_11806)
.L_11806:
        /*007c*/ 	.word	0x00000000
        /*0080*/ 	.short	0x0000
        /*0082*/ 	.short	0x0000
        /*0084*/ 	.byte	0x00, 0xf0, 0x11, 0x00


	//----- nvinfo : EIATTR_SPARSE_MMA_MASK
	.align		4
.L_11807:
        /*0088*/ 	.byte	0x03, 0x50
        /*008a*/ 	.short	0x0000


	//----- nvinfo : EIATTR_MAXREG_COUNT
	.align		4
        /*008c*/ 	.byte	0x03, 0x1b
        /*008e*/ 	.short	0x00ff


	//----- nvinfo : EIATTR_NUM_BARRIERS
	.align		4
        /*0090*/ 	.byte	0x02, 0x4c
        /*0092*/ 	.byte	0x01
	.zero		1


	//----- nvinfo : EIATTR_ANNOTATIONS
	.align		4
        /*0094*/ 	.byte	0x04, 0x55
        /*0096*/ 	.short	(.L_11809 - .L_11808)


	//   ....[0]....
.L_11808:
        /*0098*/ 	.word	0x00000001
        /*009c*/ 	.byte	0xb0, 0x0a, 0x00, 0x00, 0x01, 0x00, 0x00, 0x00, 0xd0, 0x0d, 0x00, 0x00, 0x01, 0x00, 0x00, 0x00
        /*00ac*/ 	.byte	0x10, 0x4a, 0x00, 0x00


	//----- nvinfo : EIATTR_MERCURY_ISA_VERSION
	.align		4
.L_11809:
        /*00b0*/ 	.byte	0x03, 0x5f
        /*00b2*/ 	.short	0x0101


	//----- nvinfo : EIATTR_COOP_GROUP_MASK_REGIDS
	.align		4
        /*00b4*/ 	.byte	0x04, 0x29
        /*00b6*/ 	.short	(.L_11811 - .L_11810)


	//   ....[0]....
.L_11810:
        /*00b8*/ 	.word	0xffffffff


	//   ....[1]....
        /*00bc*/ 	.word	0xffffffff


	//   ....[2]....
        /*00c0*/ 	.word	0xffffffff


	//   ....[3]....
        /*00c4*/ 	.word	0xffffffff


	//   ....[4]....
        /*00c8*/ 	.word	0xffffffff


	//   ....[5]....
        /*00cc*/ 	.word	0xffffffff


	//   ....[6]....
        /*00d0*/ 	.word	0xffffffff


	//   ....[7]....
        /*00d4*/ 	.word	0xffffffff


	//   ....[8]....
        /*00d8*/ 	.word	0xffffffff


	//   ....[9]....
        /*00dc*/ 	.word	0xffffffff


	//   ....[10]....
        /*00e0*/ 	.word	0xffffffff


	//   ....[11]....
        /*00e4*/ 	.word	0xffffffff


	//   ....[12]....
        /*00e8*/ 	.word	0xffffffff


	//   ....[13]....
        /*00ec*/ 	.word	0xffffffff


	//   ....[14]....
        /*00f0*/ 	.word	0xffffffff


	//   ....[15]....
        /*00f4*/ 	.word	0xffffffff


	//   ....[16]....
        /*00f8*/ 	.word	0xffffffff


	//   ....[17]....
        /*00fc*/ 	.word	0xffffffff


	//   ....[18]....
        /*0100*/ 	.word	0xffffffff


	//   ....[19]....
        /*0104*/ 	.word	0xffffffff


	//   ....[20]....
        /*0108*/ 	.word	0xffffffff


	//   ....[21]....
        /*010c*/ 	.word	0xffffffff


	//   ....[22]....
        /*0110*/ 	.word	0xffffffff


	//   ....[23]....
        /*0114*/ 	.word	0xffffffff


	//   ....[24]....
        /*0118*/ 	.word	0xffffffff


	//   ....[25]....
        /*011c*/ 	.word	0x05000012


	//   ....[26]....
        /*0120*/ 	.word	0x05000012


	//   ....[27]....
        /*0124*/ 	.word	0x05000012


	//   ....[28]....
        /*0128*/ 	.word	0x05000012


	//   ....[29]....
        /*012c*/ 	.word	0x05000012


	//   ....[30]....
        /*0130*/ 	.word	0x05000012


	//   ....[31]....
        /*0134*/ 	.word	0x05000012


	//   ....[32]....
        /*0138*/ 	.word	0x05000012


	//   ....[33]....
        /*013c*/ 	.word	0x05000012


	//   ....[34]....
        /*0140*/ 	.word	0x05000012


	//   ....[35]....
        /*0144*/ 	.word	0x05000012


	//   ....[36]....
        /*0148*/ 	.word	0x05000012


	//   ....[37]....
        /*014c*/ 	.word	0x05000012


	//   ....[38]....
        /*0150*/ 	.word	0x05000012


	//   ....[39]....
        /*0154*/ 	.word	0x05000012


	//   ....[40]....
        /*0158*/ 	.word	0x05000012


	//   ....[41]....
        /*015c*/ 	.word	0x05000012


	//   ....[42]....
        /*0160*/ 	.word	0x05000012


	//   ....[43]....
        /*0164*/ 	.word	0x05000012


	//   ....[44]....
        /*0168*/ 	.word	0x05000012


	//   ....[45]....
        /*016c*/ 	.word	0x05000012


	//   ....[46]....
        /*0170*/ 	.word	0x05000012


	//   ....[47]....
        /*0174*/ 	.word	0x05000012


	//   ....[48]....
        /*0178*/ 	.word	0x05000012


	//----- nvinfo : EIATTR_COOP_GROUP_INSTR_OFFSETS
	.align		4
.L_11811:
        /*017c*/ 	.byte	0x04, 0x28
        /*017e*/ 	.short	(.L_11813 - .L_11812)


	//   ....[0]....
.L_11812:
        /*0180*/ 	.word	0x00001d20


	//   ....[1]....
        /*0184*/ 	.word	0x00001d70


	//   ....[2]....
        /*0188*/ 	.word	0x00001dc0


	//   ....[3]....
        /*018c*/ 	.word	0x00001e10


	//   ....[4]....
        /*0190*/ 	.word	0x00001e80


	//   ....[5]....
        /*0194*/ 	.word	0x00001ee0


	//   ....[6]....
        /*0198*/ 	.word	0x00001f40


	//   ....[7]....
        /*019c*/ 	.word	0x00001fa0


	//   ....[8]....
        /*01a0*/ 	.word	0x00002870


	//   ....[9]....
        /*01a4*/ 	.word	0x000028c0


	//   ....[10]....
        /*01a8*/ 	.word	0x00002910


	//   ....[11]....
        /*01ac*/ 	.word	0x00002960


	//   ....[12]....
        /*01b0*/ 	.word	0x000029d0


	//   ....[13]....
        /*01b4*/ 	.word	0x00002a30


	//   ....[14]....
        /*01b8*/ 	.word	0x00002a90


	//   ....[15]....
        /*01bc*/ 	.word	0x00002af0


	//   ....[16]....
        /*01c0*/ 	.word	0x00003370


	//   ....[17]....
        /*01c4*/ 	.word	0x000033c0


	//   ....[18]....
        /*01c8*/ 	.word	0x00003410


	//   ....[19]....
        /*01cc*/ 	.word	0x00003480


	//   ....[20]....
        /*01d0*/ 	.word	0x000034e0


	//   ....[21]....
        /*01d4*/ 	.word	0x00003540


	//   ....[22]....
        /*01d8*/ 	.word	0x000035a0


	//   ....[23]....
        /*01dc*/ 	.word	0x00003600


	//   ....[24]....
        /*01e0*/ 	.word	0x00003670


	//   ....[25]....
        /*01e4*/ 	.word	0x00003d40


	//   ....[26]....
        /*01e8*/ 	.word	0x00003dc0


	//   ....[27]....
        /*01ec*/ 	.word	0x00003e40


	//   ....[28]....
        /*01f0*/ 	.word	0x00003ec0


	//   ....[29]....
        /*01f4*/ 	.word	0x00003f40


	//   ....[30]....
        /*01f8*/ 	.word	0x00003fc0


	//   ....[31]....
        /*01fc*/ 	.word	0x00004040


	//   ....[32]....
        /*0200*/ 	.word	0x000040c0


	//   ....[33]....
        /*0204*/ 	.word	0x00004140


	//   ....[34]....
        /*0208*/ 	.word	0x000041c0


	//   ....[35]....
        /*020c*/ 	.word	0x00004240


	//   ....[36]....
        /*0210*/ 	.word	0x000042c0


	//   ....[37]....
        /*0214*/ 	.word	0x00004340


	//   ....[38]....
        /*0218*/ 	.word	0x000043c0


	//   ....[39]....
        /*021c*/ 	.word	0x00004440


	//   ....[40]....
        /*0220*/ 	.word	0x000044c0


	//   ....[41]....
        /*0224*/ 	.word	0x00004530


	//   ....[42]....
        /*0228*/ 	.word	0x000045b0


	//   ....[43]....
        /*022c*/ 	.word	0x00004630


	//   ....[44]....
        /*0230*/ 	.word	0x000046b0


	//   ....[45]....
        /*0234*/ 	.word	0x00004730


	//   ....[46]....
        /*0238*/ 	.word	0x000047b0


	//   ....[47]....
        /*023c*/ 	.word	0x00004830


	//   ....[48]....
        /*0240*/ 	.word	0x000048b0


	//----- nvinfo : EIATTR_VRC_CTA_INIT_COUNT
	.align		4
.L_11813:
        /*0244*/ 	.byte	0x02, 0x4a
	.zero		1
	.zero		1


	//----- nvinfo : EIATTR_EXIT_INSTR_OFFSETS
	.align		4
        /*0248*/ 	.byte	0x04, 0x1c
        /*024a*/ 	.short	(.L_11815 - .L_11814)


	//   ....[0]....
.L_11814:
        /*024c*/ 	.word	0x00000920


	//   ....[1]....
        /*0250*/ 	.word	0x00003cf0


	//----- nvinfo : EIATTR_MAX_THREADS
	.align		4
.L_11815:
        /*0254*/ 	.byte	0x04, 0x05
        /*0256*/ 	.short	(.L_11817 - .L_11816)
.L_11816:
        /*0258*/ 	.word	0x00000100
        /*025c*/ 	.word	0x00000001
        /*0260*/ 	.word	0x00000001


	//----- nvinfo : EIATTR_CRS_STACK_SIZE
	.align		4
.L_11817:
        /*0264*/ 	.byte	0x04, 0x1e
        /*0266*/ 	.short	(.L_11819 - .L_11818)
.L_11818:
        /*0268*/ 	.word	0x00000000


	//----- nvinfo : EIATTR_CBANK_PARAM_SIZE
	.align		4
.L_11819:
        /*026c*/ 	.byte	0x03, 0x19
        /*026e*/ 	.short	0x0030


	//----- nvinfo : EIATTR_PARAM_CBANK
	.align		4
        /*0270*/ 	.byte	0x04, 0x0a
        /*0272*/ 	.short	(.L_11821 - .L_11820)
	.align		4
.L_11820:
        /*0274*/ 	.word	index@(.nv.constant0._Z9cuda_gemmIiLi256ELi2ELi1ELi512ELi8ELi8ELi32ELi1ELi0EEviiiPT_S1_S1_ii)
        /*0278*/ 	.short	0x0380
        /*027a*/ 	.short	0x0030


	//----- nvinfo : EIATTR_SW_WAR
	.align		4
.L_11821:
        /*027c*/ 	.byte	0x04, 0x36
        /*027e*/ 	.short	(.L_11823 - .L_11822)
.L_11822:
        /*0280*/ 	.word	0x00000008
.L_11823:


//--------------------- .nv.info._Z9cuda_gemmIiLi256ELi2ELi1ELi512ELi8ELi8ELi32ELi0ELi1EEviiiPT_S1_S1_ii --------------------------
	.section	.nv.info._Z9cuda_gemmIiLi256ELi2ELi1ELi512ELi8ELi8ELi32ELi0ELi1EEviiiPT_S1_S1_ii,"",@"SHT_CUDA_INFO"
	.sectionflags	@""
	.align	4


	//----- nvinfo : EIATTR_CUDA_API_VERSION
	.align		4
        /*0000*/ 	.byte	0x04, 0x37
        /*0002*/ 	.short	(.L_11825 - .L_11824)
.L_11824:
        /*0004*/ 	.word	0x00000082


	//----- nvinfo : EIATTR_KPARAM_INFO
	.align		4
.L_11825:
        /*0008*/ 	.byte	0x04, 0x17
        /*000a*/ 	.short	(.L_11827 - .L_11826)
.L_11826:
        /*000c*/ 	.word	0x00000000
        /*0010*/ 	.short	0x0007
        /*0012*/ 	.short	0x002c
        /*0014*/ 	.byte	0x00, 0xf0, 0x11, 0x00


	//----- nvinfo : EIATTR_KPARAM_INFO
	.align		4
.L_11827:
        /*0018*/ 	.byte	0x04, 0x17
        /*001a*/ 	.short	(.L_11829 - .L_11828)
.L_11828:
        /*001c*/ 	.word	0x00000000
        /*0020*/ 	.short	0x0006
        /*0022*/ 	.short	0x0028
        /*0024*/ 	.byte	0x00, 0xf0, 0x11, 0x00


	//----- nvinfo : EIATTR_KPARAM_INFO
	.align		4
.L_11829:
        /*0028*/ 	.byte	0x04, 0x17
        /*002a*/ 	.short	(.L_11831 - .L_11830)
.L_11830:
        /*002c*/ 	.word	0x00000000
        /*0030*/ 	.short	0x0005
        /*0032*/ 	.short	0x0020
        /*0034*/ 	.byte	0x00, 0xf5, 0x21, 0x00


	//----- nvinfo : EIATTR_KPARAM_INFO
	.align		4
.L_11831:
        /*0038*/ 	.byte	0x04, 0x17
        /*003a*/ 	.short	(.L_11833 - .L_11832)
.L_11832:
        /*003c*/ 	.word	0x00000000
        /*0040*/ 	.short	0x0004
        /*0042*/ 	.short	0x0018
        /*0044*/ 	.byte	0x00, 0xf5, 0x21, 0x00


	//----- nvinfo : EIATTR_KPARAM_INFO
	.align		4
.L_11833:
        /*0048*/ 	.byte	0x04, 0x17
        /*004a*/ 	.short	(.L_11835 - .L_11834)
.L_11834:
        /*004c*/ 	.word	0x00000000
        /*0050*/ 	.short	0x0003
        /*0052*/ 	.short	0x0010
        /*0054*/ 	.byte	0x00, 0xf5, 0x21, 0x00


	//----- nvinfo : EIATTR_KPARAM_INFO
	.align		4
.L_11835:
        /*0058*/ 	.byte	0x04, 0x17
        /*005a*/ 	.short	(.L_11837 - .L_11836)
.L_11836:
        /*005c*/ 	.word	0x00000000
        /*0060*/ 	.short	0x0002
        /*0062*/ 	.short	0x0008
        /*0064*/ 	.byte	0x00, 0xf0, 0x11, 0x00


	//----- nvinfo : EIATTR_KPARAM_INFO
	.align		4
.L_11837:
        /*0068*/ 	.byte	0x04, 0x17
        /*006a*/ 	.short	(.L_11839 - .L_11838)
.L_11838:
        /*006c*/ 	.word	0x00000000
        /*0070*/ 	.short	0x0001
        /*0072*/ 	.short	0x0004
        /*0074*/ 	.byte	0x00, 0xf0, 0x11, 0x00


	//----- nvinfo : EIATTR_KPARAM_INFO
	.align		4
.L_11839:
        /*0078*/ 	.byte	0x04, 0x17
        /*007a*/ 	.short	(.L_11841 - .L_11840)
.L_11840:
        /*007c*/ 	.word	0x00000000
        /*0080*/ 	.short	0x0000
        /*0082*/ 	.short	0x0000
        /*0084*/ 	.byte	0x00, 0xf0, 0x11, 0x00


	//----- nvinfo : EIATTR_SPARSE_MMA_MASK
	.align		4
.L_11841:
        /*0088*/ 	.byte	0x03, 0x50
        /*008a*/ 	.short	0x0000


	//----- nvinfo : EIATTR_MAXREG_COUNT
	.align		4
        /*008c*/ 	.byte	0x03, 0x1b
        /*008e*/ 	.short	0x00ff


	//----- nvinfo : EIATTR_NUM_BARRIERS
	.align		4
        /*0090*/ 	.byte	0x02, 0x4c
        /*0092*/ 	.byte	0x01
	.zero		1


	//----- nvinfo : EIATTR_MERCURY_ISA_VERSION
	.align		4
        /*0094*/ 	.byte	0x03, 0x5f
        /*0096*/ 	.short	0x0101


	//----- nvinfo : EIATTR_COOP_GROUP_MASK_REGIDS
	.align		4
        /*0098*/ 	.byte	0x04, 0x29
        /*009a*/ 	.short	(.L_11843 - .L_11842)


	//   ....[0]....
.L_11842:
        /*009c*/ 	.word	0xffffffff


	//   ....[1]....
        /*00a0*/ 	.word	0xffffffff


	//   ....[2]....
        /*00a4*/ 	.word	0xffffffff


	//   ....[3]....
        /*00a8*/ 	.word	0xffffffff


	//   ....[4]....
        /*00ac*/ 	.word	0xffffffff


	//   ....[5]....
        /*00b0*/ 	.word	0xffffffff


	//   ....[6]....
        /*00b4*/ 	.word	0xffffffff


	//   ....[7]....
        /*00b8*/ 	.word	0xffffffff


	//   ....[8]....
        /*00bc*/ 	.word	0x05000034


	//   ....[9]....
        /*00c0*/ 	.word	0x05000034


	//   ....[10]....
        /*00c4*/ 	.word	0x05000034


	//   ....[11]....
        /*00c8*/ 	.word	0x05000034


	//   ....[12]....
        /*00cc*/ 	.word	0x05000034


	//   ....[13]....
        /*00d0*/ 	.word	0x05000034


	//   ....[14]....
        /*00d4*/ 	.word	0x05000034


	//   ....[15]....
        /*00d8*/ 	.word	0x05000034


	//----- nvinfo : EIATTR_COOP_GROUP_INSTR_OFFSETS
	.align		4
.L_11843:
        /*00dc*/ 	.byte	0x04, 0x28
        /*00de*/ 	.short	(.L_11845 - .L_11844)


	//   ....[0]....
.L_11844:
        /*00e0*/ 	.word	0x000012e0


	//   ....[1]....
        /*00e4*/ 	.word	0x000012f0


	//   ....[2]....
        /*00e8*/ 	.word	0x00001300


	//   ....[3]....
        /*00ec*/ 	.word	0x00001310


	//   ....[4]....
        /*00f0*/ 	.word	0x00001320


	//   ....[5]....
        /*00f4*/ 	.word	0x00001330


	//   ....[6]....
        /*00f8*/ 	.word	0x00001350


	//   ....[7]....
        /*00fc*/ 	.word	0x00001370


	//   ....[8]....
        /*0100*/ 	.word	0x00001980


	//   ....[9]....
        /*0104*/ 	.word	0x00001a00


	//   ....[10]....
        /*0108*/ 	.word	0x00001a60


	//   ....[11]....
        /*010c*/ 	.word	0x00001ac0


	//   ....[12]....
        /*0110*/ 	.word	0x00001b20


	//   ....[13]....
        /*0114*/ 	.word	0x00001b70


	//   ....[14]....
        /*0118*/ 	.word	0x00001bd0


	//   ....[15]....
        /*011c*/ 	.word	0x00001c30


	//----- nvinfo : EIATTR_VRC_CTA_INIT_COUNT
	.align		4
.L_11845:
        /*0120*/ 	.byte	0x02, 0x4a
	.zero		1
	.zero		1


	//----- nvinfo : EIATTR_EXIT_INSTR_OFFSETS
	.align		4
        /*0124*/ 	.byte	0x04, 0x1c
        /*0126*/ 	.short	(.L_11847 - .L_11846)


	//   ....[0]....
.L_11846:
        /*0128*/ 	.word	0x000006b0


	//   ....[1]....
        /*012c*/ 	.word	0x00001920


	//----- nvinfo : EIATTR_MAX_THREADS
	.align		4
.L_11847:
        /*0130*/ 	.byte	0x04, 0x05
        /*0132*/ 	.short	(.L_11849 - .L_11848)
.L_11848:
        /*0134*/ 	.word	0x00000100
        /*0138*/ 	.word	0x00000001
        /*013c*/ 	.word	0x00000001


	//----- nvinfo : EIATTR_CRS_STACK_SIZE
	.align		4
.L_11849:
        /*0140*/ 	.byte	0x04, 0x1e
        /*0142*/ 	.short	(.L_11851 - .L_11850)
.L_11850:
        /*0144*/ 	.word	0x00000000


	//----- nvinfo : EIATTR_CBANK_PARAM_SIZE
	.align		4
.L_11851:
        /*0148*/ 	.byte	0x03, 0x19
        /*014a*/ 	.short	0x0030


	//----- nvinfo : EIATTR_PARAM_CBANK
	.align		4
        /*014c*/ 	.byte	0x04, 0x0a
        /*014e*/ 	.short	(.L_11853 - .L_11852)
	.align		4
.L_11852:
        /*0150*/ 	.word	index@(.nv.constant0._Z9cuda_gemmIiLi256ELi2ELi1ELi512ELi8ELi8ELi32ELi0ELi1EEviiiPT_S1_S1_ii)
        /*0154*/ 	.short	0x0380
        /*0156*/ 	.short	0x0030


	//----- nvinfo : EIATTR_SW_WAR
	.align		4
.L_11853:
        /*0158*/ 	.byte	0x04, 0x36
        /*015a*/ 	.short	(.L_11855 - .L_11854)
.L_11854:
        /*015c*/ 	.word	0x00000008
.L_11855:


//--------------------- .nv.info._Z9cuda_gemmIiLi256ELi2ELi1ELi512ELi8ELi8ELi32ELi0ELi0EEviiiPT_S1_S1_ii --------------------------
	.section	.nv.info._Z9cuda_gemmIiLi256ELi2ELi1ELi512ELi8ELi8ELi32ELi0ELi0EEviiiPT_S1_S1_ii,"",@"SHT_CUDA_INFO"
	.sectionflags	@""
	.align	4


	//----- nvinfo : EIATTR_CUDA_API_VERSION
	.align		4
        /*0000*/ 	.byte	0x04, 0x37
        /*0002*/ 	.short	(.L_11857 - .L_11856)
.L_11856:
        /*0004*/ 	.word	0x00000082


	//----- nvinfo : EIATTR_KPARAM_INFO
	.align		4
.L_11857:
        /*0008*/ 	.byte	0x04, 0x17
        /*000a*/ 	.short	(.L_11859 - .L_11858)
.L_11858:
        /*000c*/ 	.word	0x00000000
        /*0010*/ 	.short	0x0007
        /*0012*/ 	.short	0x002c
        /*0014*/ 	.byte	0x00, 0xf0, 0x11, 0x00


	//----- nvinfo : EIATTR_KPARAM_INFO
	.align		4
.L_11859:
        /*0018*/ 	.byte	0x04, 0x17
        /*001a*/ 	.short	(.L_11861 - .L_11860)
.L_11860:
        /*001c*/ 	.word	0x00000000
        /*0020*/ 	.short	0x0006
        /*0022*/ 	.short	0x0028
        /*0024*/ 	.byte	0x00, 0xf0, 0x11, 0x00


	//----- nvinfo : EIATTR_KPARAM_INFO
	.align		4
.L_11861:
        /*0028*/ 	.byte	0x04, 0x17
        /*002a*/ 	.short	(.L_11863 - .L_11862)
.L_11862:
        /*002c*/ 	.word	0x00000000
        /*0030*/ 	.short	0x0005
        /*0032*/ 	.short	0x0020
        /*0034*/ 	.byte	0x00, 0xf5, 0x21, 0x00


	//----- nvinfo : EIATTR_KPARAM_INFO
	.align		4
.L_11863:
        /*0038*/ 	.byte	0x04, 0x17
        /*003a*/ 	.short	(.L_11865 - .L_11864)
.L_11864:
        /*003c*/ 	.word	0x00000000
        /*0040*/ 	.short	0x0004
        /*0042*/ 	.short	0x0018
        /*0044*/ 	.byte	0x00, 0xf5, 0x21, 0x00


	//----- nvinfo : EIATTR_KPARAM_INFO
	.align		4
.L_11865:
        /*0048*/ 	.byte	0x04, 0x17
        /*004a*/ 	.short	(.L_11867 - .L_11866)
.L_11866:
        /*004c*/ 	.word	0x00000000
        /*0050*/ 	.short	0x0003
        /*0052*/ 	.short	0x0010
        /*0054*/ 	.byte	0x00, 0xf5, 0x21, 0x00


	//----- nvinfo : EIATTR_KPARAM_INFO
	.align		4
.L_11867:
        /*0058*/ 	.byte	0x04, 0x17
        /*005a*/ 	.short	(.L_11869 - .L_11868)
.L_11868:
        /*005c*/ 	.word	0x00000000
        /*0060*/ 	.short	0x0002
        /*0062*/ 	.short	0x0008
        /*0064*/ 	.byte	0x00, 0xf0, 0x11, 0x00


	//----- nvinfo : EIATTR_KPARAM_INFO
	.align		4
.L_11869:
        /*0068*/ 	.byte	0x04, 0x17
        /*006a*/ 	.short	(.L_11871 - .L_11870)
.L_11870:
        /*006c*/ 	.word	0x00000000
        /*0070*/ 	.short	0x0001
        /*0072*/ 	.short	0x0004
        /*0074*/ 	.byte	0x00, 0xf0, 0x11, 0x00


	//----- nvinfo : EIATTR_KPARAM_INFO
	.align		4
.L_11871:
        /*0078*/ 	.byte	0x04, 0x17
        /*007a*/ 	.short	(.L_11873 - .L_11872)
.L_11872:
        /*007c*/ 	.word	0x00000000
        /*0080*/ 	.short	0x0000
        /*0082*/ 	.short	0x0000
        /*0084*/ 	.byte	0x00, 0xf0, 0x11, 0x00


	//----- nvinfo : EIATTR_SPARSE_MMA_MASK
	.align		4
.L_11873:
        /*0088*/ 	.byte	0x03, 0x50
        /*008a*/ 	.short	0x0000


	//----- nvinfo : EIATTR_MAXREG_COUNT
	.align		4
        /*008c*/ 	.byte	0x03, 0x1b
        /*008e*/ 	.short	0x00ff


	//----- nvinfo : EIATTR_NUM_BARRIERS
	.align		4
        /*0090*/ 	.byte	0x02, 0x4c
        /*0092*/ 	.byte	0x01
	.zero		1


	//----- nvinfo : EIATTR_MERCURY_ISA_VERSION
	.align		4
        /*0094*/ 	.byte	0x03, 0x5f
        /*0096*/ 	.short	0x0101


	//----- nvinfo : EIATTR_COOP_GROUP_MASK_REGIDS
	.align		4
        /*0098*/ 	.byte	0x04, 0x29
        /*009a*/ 	.short	(.L_11875 - .L_11874)


	//   ....[0]....
.L_11874:
        /*009c*/ 	.word	0xffffffff


	//   ....[1]....
        /*00a0*/ 	.word	0xffffffff


	//   ....[2]....
        /*00a4*/ 	.word	0xffffffff


	//   ....[3]....
        /*00a8*/ 	.word	0xffffffff


	//   ....[4]....
        /*00ac*/ 	.word	0xffffffff


	//   ....[5]....
        /*00b0*/ 	.word	0xffffffff


	//   ....[6]....
        /*00b4*/ 	.word	0xffffffff


	//   ....[7]....
        /*00b8*/ 	.word	0xffffffff


	//   ....[8]....
        /*00bc*/ 	.word	0xffffffff


	//   ....[9]....
        /*00c0*/ 	.word	0xffffffff


	//   ....[10]....
        /*00c4*/ 	.word	0xffffffff


	//   ....[11]....
        /*00c8*/ 	.word	0xffffffff


	//   ....[12]....
        /*00cc*/ 	.word	0xffffffff


	//   ....[13]....
        /*00d0*/ 	.word	0xffffffff


	//   ....[14]....
        /*00d4*/ 	.word	0xffffffff


	//   ....[15]....
        /*00d8*/ 	.word	0xffffffff


	//   ....[16]....
        /*00dc*/ 	.word	0xffffffff


	//   ....[17]....
        /*00e0*/ 	.word	0xffffffff


	//   ....[18]....
        /*00e4*/ 	.word	0xffffffff


	//   ....[19]....
        /*00e8*/ 	.word	0xffffffff


	//   ....[20]....
        /*00ec*/ 	.word	0xffffffff


	//   ....[21]....
        /*00f0*/ 	.word	0xffffffff


	//   ....[22]....
        /*00f4*/ 	.word	0xffffffff


	//   ....[23]....
        /*00f8*/ 	.word	0xffffffff


	//   ....[24]....
        /*00fc*/ 	.word	0xffffffff


	//   ....[25]....
        /*0100*/ 	.word	0x05000028


	//   ....[26]....
        /*0104*/ 	.word	0x05000028


	//   ....[27]....
        /*0108*/ 	.word	0x05000028


	//   ....[28]....
        /*010c*/ 	.word	0x05000028


	//   ....[29]....
        /*0110*/ 	.word	0x05000028


	//   ....[30]....
        /*0114*/ 	.word	0x05000028


	//   ....[31]....
        /*0118*/ 	.word	0x05000028


	//   ....[32]....
        /*011c*/ 	.word	0x05000028


	//   ....[33]....
        /*0120*/ 	.word	0x05000028


	//   ....[34]....
        /*0124*/ 	.word	0x05000028


	//   ....[35]....
        /*0128*/ 	.word	0x05000028


	//   ....[36]....
        /*012c*/ 	.word	0x05000028


	//   ....[37]....
        /*0130*/ 	.word	0x05000028


	//   ....[38]....
        /*0134*/ 	.word	0x05000028


	//   ....[39]....
        /*0138*/ 	.word	0x05000028


	//   ....[40]....
        /*013c*/ 	.word	0x05000028


	//   ....[41]....
        /*0140*/ 	.word	0x05000028


	//   ....[42]....
        /*0144*/ 	.word	0x05000028


	//   ....[43]....
        /*0148*/ 	.word	0x05000028


	//   ....[44]....
        /*014c*/ 	.word	0x05000028


	//   ....[45]....
        /*0150*/ 	.word	0x05000028


	//   ....[46]....
        /*0154*/ 	.word	0x05000028


	//   ....[47]....
        /*0158*/ 	.word	0x05000028


	//   ....[48]....
        /*015c*/ 	.word	0x05000028


	//----- nvinfo : EIATTR_COOP_GROUP_INSTR_OFFSETS
	.align		4
.L_11875:
        /*0160*/ 	.byte	0x04, 0x28
        /*0162*/ 	.short	(.L_11877 - .L_11876)


	//   ....[0]....
.L_11876:
        /*0164*/ 	.word	0x00001d30


	//   ....[1]....
        /*0168*/ 	.word	0x00001d80


	//   ....[2]....
        /*016c*/ 	.word	0x00001dd0


	//   ....[3]....
        /*0170*/ 	.word	0x00001e20


	//   ....[4]....
        /*0174*/ 	.word	0x00001e90


	//   ....[5]....
        /*0178*/ 	.word	0x00001ef0


	//   ....[6]....
        /*017c*/ 	.word	0x00001f50


	//   ....[7]....
        /*0180*/ 	.word	0x00001fb0


	//   ....[8]....
        /*0184*/ 	.word	0x000027b0


	//   ....[9]....
        /*0188*/ 	.word	0x00002800


	//   ....[10]....
        /*018c*/ 	.word	0x00002850


	//   ....[11]....
        /*0190*/ 	.word	0x000028a0


	//   ....[12]....
        /*0194*/ 	.word	0x00002910


	//   ....[13]....
        /*0198*/ 	.word	0x00002970


	//   ....[14]....
        /*019c*/ 	.word	0x000029d0


	//   ....[15]....
        /*01a0*/ 	.word	0x00002a30


	//   ....[16]....
        /*01a4*/ 	.word	0x000031e0


	//   ....[17]....
        /*01a8*/ 	.word	0x00003230


	//   ....[18]....
        /*01ac*/ 	.word	0x00003280


	//   ....[19]....
        /*01b0*/ 	.word	0x000032f0


	//   ....[20]....
        /*01b4*/ 	.word	0x00003350


	//   ....[21]....
        /*01b8*/ 	.word	0x000033b0


	//   ....[22]....
        /*01bc*/ 	.word	0x00003410


	//   ....[23]....
        /*01c0*/ 	.word	0x00003470


	//   ....[24]....
        /*01c4*/ 	.word	0x000034d0


	//   ....[25]....
        /*01c8*/ 	.word	0x00004610


	//   ....[26]....
        /*01cc*/ 	.word	0x00004690


	//   ....[27]....
        /*01d0*/ 	.word	0x00004710


	//   ....[28]....
        /*01d4*/ 	.word	0x00004790


	//   ....[29]....
        /*01d8*/ 	.word	0x00004810


	//   ....[30]....
        /*01dc*/ 	.word	0x00004890


	//   ....[31]....
        /*01e0*/ 	.word	0x00004910


	//   ....[32]....
        /*01e4*/ 	.word	0x00004990


	//   ....[33]....
        /*01e8*/ 	.word	0x00004a10


	//   ....[34]....
        /*01ec*/ 	.word	0x00004a90


	//   ....[35]....
        /*01f0*/ 	.word	0x00004b10


	//   ....[36]....
        /*01f4*/ 	.word	0x00004b90


	//   ....[37]....
        /*01f8*/ 	.word	0x00004c10


	//   ....[38]....
        /*01fc*/ 	.word	0x00004c90


	//   ....[39]....
        /*0200*/ 	.word	0x00004d10


	//   ....[40]....
        /*0204*/ 	.word	0x00004d90


	//   ....[41]....
        /*0208*/ 	.word	0x00004e00


	//   ....[42]....
        /*020c*/ 	.word	0x00004e80


	//   ....[43]....
        /*0210*/ 	.word	0x00004f00


	//   ....[44]....
        /*0214*/ 	.word	0x00004f80


	//   ....[45]....
        /*0218*/ 	.word	0x00005000


	//   ....[46]....
        /*021c*/ 	.word	0x00005080


	//   ....[47]....
        /*0220*/ 	.word	0x00005100


	//   ....[48]....
        /*0224*/ 	.word	0x00005180


	//----- nvinfo : EIATTR_VRC_CTA_INIT_COUNT
	.align		4
.L_11877:
        /*0228*/ 	.byte	0x02, 0x4a
	.zero		1
	.zero		1


	//----- nvinfo : EIATTR_EXIT_INSTR_OFFSETS
	.align		4
        /*022c*/ 	.byte	0x04, 0x1c
        /*022e*/ 	.short	(.L_11879 - .L_11878)


	//   ....[0]....
.L_11878:
        /*0230*/ 	.word	0x00000910


	//   ....[1]....
        /*0234*/ 	.word	0x000045c0


	//----- nvinfo : EIATTR_MAX_THREADS
	.align		4
.L_11879:
        /*0238*/ 	.byte	0x04, 0x05
        /*023a*/ 	.short	(.L_11881 - .L_11880)
.L_11880:
        /*023c*/ 	.word	0x00000100
        /*0240*/ 	.word	0x00000001
        /*0244*/ 	.word	0x00000001


	//----- nvinfo : EIATTR_CRS_STACK_SIZE
	.align		4
.L_11881:
        /*0248*/ 	.byte	0x04, 0x1e
        /*024a*/ 	.short	(.L_11883 - .L_11882)
.L_11882:
        /*024c*/ 	.word	0x00000000


	//----- nvinfo : EIATTR_CBANK_PARAM_SIZE
	.align		4
.L_11883:
        /*0250*/ 	.byte	0x03, 0x19
        /*0252*/ 	.short	0x0030


	//----- nvinfo : EIATTR_PARAM_CBANK
	.align		4
        /*0254*/ 	.byte	0x04, 0x0a
        /*0256*/ 	.short	(.L_11885 - .L_11884)
	.align		4
.L_11884:
        /*0258*/ 	.word	index@(.nv.constant0._Z9cuda_gemmIiLi256ELi2ELi1ELi512ELi8ELi8ELi32ELi0ELi0EEviiiPT_S1_S1_ii)
        /*025c*/ 	.short	0x0380
        /*025e*/ 	.short	0x0030


	//----- nvinfo : EIATTR_SW_WAR
	.align		4
.L_11885:
        /*0260*/ 	.byte	0x04, 0x36
        /*0262*/ 	.short	(.L_11887 - .L_11886)
.L_11886:
        /*0264*/ 	.word	0x00000008
.L_11887:


//--------------------- .nv.info._Z9cuda_gemmIiLi256ELi2ELi1ELi512ELi4ELi4ELi32ELi1ELi1EEviiiPT_S1_S1_ii --------------------------
	.section	.nv.info._Z9cuda_gemmIiLi256ELi2ELi1ELi512ELi4ELi4ELi32ELi1ELi1EEviiiPT_S1_S1_ii,"",@"SHT_CUDA_INFO"
	.sectionflags	@""
	.align	4


	//----- nvinfo : EIATTR_CUDA_API_VERSION
	.align		4
        /*0000*/ 	.byte	0x04, 0x37
        /*0002*/ 	.short	(.L_11889 - .L_11888)
.L_11888:
        /*0004*/ 	.word	0x00000082


	//----- nvinfo : EIATTR_KPARAM_INFO
	.align		4
.L_11889:
        /*0008*/ 	.byte	0x04, 0x17
        /*000a*/ 	.short	(.L_11891 - .L_11890)
.L_11890:
        /*000c*/ 	.word	0x00000000
        /*0010*/ 	.short	0x0007
        /*0012*/ 	.short	0x002c
        /*0014*/ 	.byte	0x00, 0xf0, 0x11, 0x00


	//----- nvinfo : EIATTR_KPARAM_INFO
	.align		4
.L_11891:
        /*0018*/ 	.byte	0x04, 0x17
        /*001a*/ 	.short	(.L_11893 - .L_11892)
.L_11892:
        /*001c*/ 	.word	0x00000000
        /*0020*/ 	.short	0x0006
        /*0022*/ 	.short	0x0028
        /*0024*/ 	.byte	0x00, 0xf0, 0x11, 0x00


	//----- nvinfo : EIATTR_KPARAM_INFO
	.align		4
.L_11893:
        /*0028*/ 	.byte	0x04, 0x17
        /*002a*/ 	.short	(.L_11895 - .L_11894)
.L_11894:
        /*002c*/ 	.word	0x00000000
        /*0030*/ 	.short	0x0005
        /*0032*/ 	.short	0x0020
        /*0034*/ 	.byte	0x00, 0xf5, 0x21, 0x00


	//----- nvinfo : EIATTR_KPARAM_INFO
	.align		4
.L_11895:
        /*0038*/ 	.byte	0x04, 0x17
        /*003a*/ 	.short	(.L_11897 - .L_11896)
.L_11896:
        /*003c*/ 	.word	0x00000000
        /*0040*/ 	.short	0x0004
        /*0042*/ 	.short	0x0018
        /*0044*/ 	.byte	0x00, 0xf5, 0x21, 0x00


	//----- nvinfo : EIATTR_KPARAM_INFO
	.align		4
.L_11897:
        /*0048*/ 	.byte	0x04, 0x17
        /*004a*/ 	.short	(.L_11899 - .L_11898)
.L_11898:
        /*004c*/ 	.word	0x00000000
        /*0050*/ 	.short	0x0003
        /*0052*/ 	.short	0x0010
        /*0054*/ 	.byte	0x00, 0xf5, 0x21, 0x00


	//----- nvinfo : EIATTR_KPARAM_INFO
	.align		4
.L_11899:
        /*0058*/ 	.byte	0x04, 0x17
        /*005a*/ 	.short	(.L_11901 - .L_11900)
.L_11900:
        /*005c*/ 	.word	0x00000000
        /*0060*/ 	.short	0x0002
        /*0062*/ 	.short	0x0008
        /*0064*/ 	.byte	0x00, 0xf0, 0x11, 0x00


	//----- nvinfo : EIATTR_KPARAM_INFO
	.align		4
.L_11901:
        /*0068*/ 	.byte	0x04, 0x17
        /*006a*/ 	.short	(.L_11903 - .L_11902)
.L_11902:
        /*006c*/ 	.word	0x00000000
        /*0070*/ 	.short	0x0001
        /*0072*/ 	.short	0x0004
        /*0074*/ 	.byte	0x00, 0xf0, 0x11, 0x00


	//----- nvinfo : EIATTR_KPARAM_INFO
	.align		4
.L_11903:
        /*0078*/ 	.byte	0x04, 0x17
        /*007a*/ 	.short	(.L_11905 - .L_11904)
.L_11904:
        /*007c*/ 	.word	0x00000000
        /*0080*/ 	.short	0x0000
        /*0082*/ 	.short	0x0000
        /*0084*/ 	.byte	0x00, 0xf0, 0x11, 0x00


	//----- nvinfo : EIATTR_SPARSE_MMA_MASK
	.align		4
.L_11905:
        /*0088*/ 	.byte	0x03, 0x50
        /*008a*/ 	.short	0x0000


	//----- nvinfo : EIATTR_MAXREG_COUNT
	.align		4
        /*008c*/ 	.byte	0x03, 0x1b
        /*008e*/ 	.short	0x00ff


	//----- nvinfo : EIATTR_NUM_BARRIERS
	.align		4
        /*0090*/ 	.byte	0x02, 0x4c
        /*0092*/ 	.byte	0x01
	.zero		1


	//----- nvinfo : EIATTR_MERCURY_ISA_VERSION
	.align		4
        /*0094*/ 	.byte	0x03, 0x5f
        /*0096*/ 	.short	0x0101


	//----- nvinfo : EIATTR_COOP_GROUP_MASK_REGIDS
	.align		4
        /*0098*/ 	.byte	0x04, 0x29
        /*009a*/ 	.short	(.L_11907 - .L_11906)


	//   ....[0]....
.L_11906:
        /*009c*/ 	.word	0xffffffff


	//   ....[1]....
        /*00a0*/ 	.word	0xffffffff


	//   ....[2]....
        /*00a4*/ 	.word	0xffffffff


	//   ....[3]....
        /*00a8*/ 	.word	0xffffffff


	//   ....[4]....
        /*00ac*/ 	.word	0x0500001a


	//   ....[5]....
        /*00b0*/ 	.word	0x0500001a


	//   ....[6]....
        /*00b4*/ 	.word	0x0500001a


	//   ....[7]....
        /*00b8*/ 	.word	0x0500001a


	//----- nvinfo : EIATTR_COOP_GROUP_INSTR_OFFSETS
	.align		4
.L_11907:
        /*00bc*/ 	.byte	0x04, 0x28
        /*00be*/ 	.short	(.L_11909 - .L_11908)


	//   ....[0]....
.L_11908:
        /*00c0*/ 	.word	0x00000c30


	//   ....[1]....
        /*00c4*/ 	.word	0x00000c40


	//   ....[2]....
        /*00c8*/ 	.word	0x00000c50


	//   ....[3]....
        /*00cc*/ 	.word	0x00000c60


	//   ....[4]....
        /*00d0*/ 	.word	0x00001110


	//   ....[5]....
        /*00d4*/ 	.word	0x00001190


	//   ....[6]....
        /*00d8*/ 	.word	0x000011f0


	//   ....[7]....
        /*00dc*/ 	.word	0x00001250


	//----- nvinfo : EIATTR_VRC_CTA_INIT_COUNT
	.align		4
.L_11909:
        /*00e0*/ 	.byte	0x02, 0x4a
	.zero		1
	.zero		1


	//----- nvinfo : EIATTR_EXIT_INSTR_OFFSETS
	.align		4
        /*00e4*/ 	.byte	0x04, 0x1c
        /*00e6*/ 	.short	(.L_11911 - .L_11910)


	//   ....[0]....
.L_11910:
        /*00e8*/ 	.word	0x000001b0


	//   ....[1]....
        /*00ec*/ 	.word	0x000010b0


	//----- nvinfo : EIATTR_MAX_THREADS
	.align		4
.L_11911:
        /*00f0*/ 	.byte	0x04, 0x05
        /*00f2*/ 	.short	(.L_11913 - .L_11912)
.L_11912:
        /*00f4*/ 	.word	0x00000100
        /*00f8*/ 	.word	0x00000001
        /*00fc*/ 	.word	0x00000001


	//----- nvinfo : EIATTR_CRS_STACK_SIZE
	.align		4
.L_11913:
        /*0100*/ 	.byte	0x04, 0x1e
        /*0102*/ 	.short	(.L_11915 - .L_11914)
.L_11914:
        /*0104*/ 	.word	0x00000000


	//----- nvinfo : EIATTR_CBANK_PARAM_SIZE
	.align		4
.L_11915:
        /*0108*/ 	.byte	0x03, 0x19
        /*010a*/ 	.short	0x0030


	//----- nvinfo : EIATTR_PARAM_CBANK
	.align		4
        /*010c*/ 	.byte	0x04, 0x0a
        /*010e*/ 	.short	(.L_11917 - .L_11916)
	.align		4
.L_11916:
        /*0110*/ 	.word	index@(.nv.constant0._Z9cuda_gemmIiLi256ELi2ELi1ELi512ELi4ELi4ELi32ELi1ELi1EEviiiPT_S1_S1_ii)
        /*0114*/ 	.short	0x0380
        /*0116*/ 	.short	0x0030


	//----- nvinfo : EIATTR_SW_WAR
	.align		4
.L_11917:
        /*0118*/ 	.byte	0x04, 0x36
        /*011a*/ 	.short	(.L_11919 - .L_11918)
.L_11918:
        /*011c*/ 	.word	0x00000008
.L_11919:


//--------------------- .nv.info._Z9cuda_gemmIiLi256ELi2ELi1ELi512ELi4ELi4ELi32ELi1ELi0EEviiiPT_S1_S1_ii --------------------------
	.section	.nv.info._Z9cuda_gemmIiLi256ELi2ELi1ELi512ELi4ELi4ELi32ELi1ELi0EEviiiPT_S1_S1_ii,"",@"SHT_CUDA_INFO"
	.sectionflags	@""
	.align	4


	//----- nvinfo : EIATTR_CUDA_API_VERSION
	.align		4
        /*0000*/ 	.byte	0x04, 0x37
        /*0002*/ 	.short	(.L_11921 - .L_11920)
.L_11920:
        /*0004*/ 	.word	0x00000082


	//----- nvinfo : EIATTR_KPARAM_INFO
	.align		4
.L_11921:
        /*0008*/ 	.byte	0x04, 0x17
        /*000a*/ 	.short	(.L_11923 - .L_11922)
.L_11922:
        /*000c*/ 	.word	0x00000000
        /*0010*/ 	.short	0x0007
        /*0012*/ 	.short	0x002c
        /*0014*/ 	.byte	0x00, 0xf0, 0x11, 0x00


	//----- nvinfo : EIATTR_KPARAM_INFO
	.align		4
.L_11923:
        /*0018*/ 	.byte	0x04, 0x17
        /*001a*/ 	.short	(.L_11925 - .L_11924)
.L_11924:
        /*001c*/ 	.word	0x00000000
        /*0020*/ 	.short	0x0006
        /*0022*/ 	.short	0x0028
        /*0024*/ 	.byte	0x00, 0xf0, 0x11, 0x00


	//----- nvinfo : EIATTR_KPARAM_INFO
	.align		4
.L_11925:
        /*0028*/ 	.byte	0x04, 0x17
        /*002a*/ 	.short	(.L_11927 - .L_11926)
.L_11926:
        /*002c*/ 	.word	0x00000000
        /*0030*/ 	.short	0x0005
        /*0032*/ 	.short	0x0020
        /*0034*/ 	.byte	0x00, 0xf5, 0x21, 0x00


	//----- nvinfo : EIATTR_KPARAM_INFO
	.align		4
.L_11927:
        /*0038*/ 	.byte	0x04, 0x17
        /*003a*/ 	.short	(.L_11929 - .L_11928)
.L_11928:
        /*003c*/ 	.word	0x00000000
        /*0040*/ 	.short	0x0004
        /*0042*/ 	.short	0x0018
        /*0044*/ 	.byte	0x00, 0xf5, 0x21, 0x00


	//----- nvinfo : EIATTR_KPARAM_INFO
	.align		4
.L_11929:
        /*0048*/ 	.byte	0x04, 0x17
        /*004a*/ 	.short	(.L_11931 - .L_11930)
.L_11930:
        /*004c*/ 	.word	0x00000000
        /*0050*/ 	.short	0x0003
        /*0052*/ 	.short	0x0010
        /*0054*/ 	.byte	0x00, 0xf5, 0x21, 0x00


	//----- nvinfo : EIATTR_KPARAM_INFO
	.align		4
.L_11931:
        /*0058*/ 	.byte	0x04, 0x17
        /*005a*/ 	.short	(.L_11933 - .L_11932)
.L_11932:
        /*005c*/ 	.word	0x00000000
        /*0060*/ 	.short	0x0002
        /*0062*/ 	.short	0x0008
        /*0064*/ 	.byte	0x00, 0xf0, 0x11, 0x00


	//----- nvinfo : EIATTR_KPARAM_INFO
	.align		4
.L_11933:
        /*0068*/ 	.byte	0x04, 0x17
        /*006a*/ 	.short	(.L_11935 - .L_11934)
.L_11934:
        /*006c*/ 	.word	0x00000000
        /*0070*/ 	.short	0x0001
        /*0072*/ 	.short	0x0004
        /*0074*/ 	.byte	0x00, 0xf0, 0x11, 0x00


	//----- nvinfo : EIATTR_KPARAM_INFO
	.align		4
.L_11935:
        /*0078*/ 	.byte	0x04, 0x17
        /*007a*/ 	.short	(.L_11937 - .L_11936)
.L_11936:
        /*007c*/ 	.word	0x00000000
        /*0080*/ 	.short	0x0000
        /*0082*/ 	.short	0x0000
        /*0084*/ 	.byte	0x00, 0xf0, 0x11, 0x00


	//----- nvinfo : EIATTR_SPARSE_MMA_MASK
	.align		4
.L_11937:
        /*0088*/ 	.byte	0x03, 0x50
        /*008a*/ 	.short	0x0000


	//----- nvinfo : EIATTR_MAXREG_COUNT
	.align		4
        /*008c*/ 	.byte	0x03, 0x1b
        /*008e*/ 	.short	0x00ff


	//----- nvinfo : EIATTR_NUM_BARRIERS
	.align		4
        /*0090*/ 	.byte	0x02, 0x4c
        /*0092*/ 	.byte	0x01
	.zero		1


	//----- nvinfo : EIATTR_MERCURY_ISA_VERSION
	.align		4
        /*0094*/ 	.byte	0x03, 0x5f
        /*0096*/ 	.short	0x0101


	//----- nvinfo : EIATTR_COOP_GROUP_MASK_REGIDS
	.align		4
        /*0098*/ 	.byte	0x04, 0x29
        /*009a*/ 	.short	(.L_11939 - .L_11938)


	//   ....[0]....
.L_11938:
        /*009c*/ 	.word	0xffffffff


	//   ....[1]....
        /*00a0*/ 	.word	0xffffffff


	//   ....[2]....
        /*00a4*/ 	.word	0xffffffff


	//   ....[3]....
        /*00a8*/ 	.word	0xffffffff


	//   ....[4]....
        /*00ac*/ 	.word	0xffffffff


	//   ....[5]....
        /*00b0*/ 	.word	0xffffffff


	//   ....[6]....
        /*00b4*/ 	.word	0xffffffff


	//   ....[7]....
        /*00b8*/ 	.word	0xffffffff


	//   ....[8]....
        /*00bc*/ 	.word	0xffffffff


	//   ....[9]....
        /*00c0*/ 	.word	0xffffffff


	//   ....[10]....
        /*00c4*/ 	.word	0xffffffff


	//   ....[11]....
        /*00c8*/ 	.word	0xffffffff


	//   ....[12]....
        /*00cc*/ 	.word	0xffffffff


	//   ....[13]....
        /*00d0*/ 	.word	0x0500001d


	//   ....[14]....
        /*00d4*/ 	.word	0x0500001d


	//   ....[15]....
        /*00d8*/ 	.word	0x0500001d


	//   ....[16]....
        /*00dc*/ 	.word	0x0500001d


	//   ....[17]....
        /*00e0*/ 	.word	0x0500001d


	//   ....[18]....
        /*00e4*/ 	.word	0x0500001d


	//   ....[19]....
        /*00e8*/ 	.word	0x0500001d


	//   ....[20]....
        /*00ec*/ 	.word	0x0500001d


	//   ....[21]....
        /*00f0*/ 	.word	0x0500001d


	//   ....[22]....
        /*00f4*/ 	.word	0x0500001d


	//   ....[23]....
        /*00f8*/ 	.word	0x0500001d


	//   ....[24]....
        /*00fc*/ 	.word	0x0500001d


	//----- nvinfo : EIATTR_COOP_GROUP_INSTR_OFFSETS
	.align		4
.L_11939:
        /*0100*/ 	.byte	0x04, 0x28
        /*0102*/ 	.short	(.L_11941 - .L_11940)


	//   ....[0]....
.L_11940:
        /*0104*/ 	.word	0x000018f0


	//   ....[1]....
        /*0108*/ 	.word	0x00001940


	//   ....[2]....
        /*010c*/ 	.word	0x00001990


	//   ....[3]....
        /*0110*/ 	.word	0x000019e0


	//   ....[4]....
        /*0114*/ 	.word	0x00001fb0


	//   ....[5]....
        /*0118*/ 	.word	0x00002000


	//   ....[6]....
        /*011c*/ 	.word	0x00002050


	//   ....[7]....
        /*0120*/ 	.word	0x000020a0


	//   ....[8]....
        /*0124*/ 	.word	0x00002630


	//   ....[9]....
        /*0128*/ 	.word	0x00002680


	//   ....[10]....
        /*012c*/ 	.word	0x000026d0


	//   ....[11]....
        /*0130*/ 	.word	0x00002740


	//   ....[12]....
        /*0134*/ 	.word	0x000027a0


	//   ....[13]....
        /*0138*/ 	.word	0x00002de0


	//   ....[14]....
        /*013c*/ 	.word	0x00002e60


	//   ....[15]....
        /*0140*/ 	.word	0x00002ee0


	//   ....[16]....
        /*0144*/ 	.word	0x00002f60


	//   ....[17]....
        /*0148*/ 	.word	0x00002fe0


	//   ....[18]....
        /*014c*/ 	.word	0x00003060


	//   ....[19]....
        /*0150*/ 	.word	0x000030e0


	//   ....[20]....
        /*0154*/ 	.word	0x00003160


	//   ....[21]....
        /*0158*/ 	.word	0x000031d0


	//   ....[22]....
        /*015c*/ 	.word	0x00003250


	//   ....[23]....
        /*0160*/ 	.word	0x000032d0


	//   ....[24]....
        /*0164*/ 	.word	0x00003350


	//----- nvinfo : EIATTR_VRC_CTA_INIT_COUNT
	.align		4
.L_11941:
        /*0168*/ 	.byte	0x02, 0x4a
	.zero		1
	.zero		1


	//----- nvinfo : EIATTR_EXIT_INSTR_OFFSETS
	.align		4
        /*016c*/ 	.byte	0x04, 0x1c
        /*016e*/ 	.short	(.L_11943 - .L_11942)


	//   ....[0]....
.L_11942:
        /*0170*/ 	.word	0x00000910


	//   ....[1]....
        /*0174*/ 	.word	0x00002d90


	//----- nvinfo : EIATTR_MAX_THREADS
	.align		4
.L_11943:
        /*0178*/ 	.byte	0x04, 0x05
        /*017a*/ 	.short	(.L_11945 - .L_11944)
.L_11944:
        /*017c*/ 	.word	0x00000100
        /*0180*/ 	.word	0x00000001
        /*0184*/ 	.word	0x00000001


	//----- nvinfo : EIATTR_CRS_STACK_SIZE
	.align		4
.L_11945:
        /*0188*/ 	.byte	0x04, 0x1e
        /*018a*/ 	.short	(.L_11947 - .L_11946)
.L_11946:
        /*018c*/ 	.word	0x00000000


	//----- nvinfo : EIATTR_CBANK_PARAM_SIZE
	.align		4
.L_11947:
        /*0190*/ 	.byte	0x03, 0x19
        /*0192*/ 	.short	0x0030


	//----- nvinfo : EIATTR_PARAM_CBANK
	.align		4
        /*0194*/ 	.byte	0x04, 0x0a
        /*0196*/ 	.short	(.L_11949 - .L_11948)
	.align		4
.L_11948:
        /*0198*/ 	.word	index@(.nv.constant0._Z9cuda_gemmIiLi256ELi2ELi1ELi512ELi4ELi4ELi32ELi1ELi0EEviiiPT_S1_S1_ii)
        /*019c*/ 	.short	0x0380
        /*019e*/ 	.short	0x0030


	//----- nvinfo : EIATTR_SW_WAR
	.align		4
.L_11949:
        /*01a0*/ 	.byte	0x04, 0x36
        /*01a2*/ 	.short	(.L_11951 - .L_11950)
.L_11950:
        /*01a4*/ 	.word	0x00000008
.L_11951:


//--------------------- .nv.info._Z9cuda_gemmIiLi256ELi2ELi1ELi512ELi4ELi4ELi32ELi0ELi1EEviiiPT_S1_S1_ii --------------------------
	.section	.nv.info._Z9cuda_gemmIiLi256ELi2ELi1ELi512ELi4ELi4ELi32ELi0ELi1EEviiiPT_S1_S1_ii,"",@"SHT_CUDA_INFO"
	.sectionflags	@""
	.align	4


	//----- nvinfo : EIATTR_CUDA_API_VERSION
	.align		4
        /*0000*/ 	.byte	0x04, 0x37
        /*0002*/ 	.short	(.L_11953 - .L_11952)
.L_11952:
        /*0004*/ 	.word	0x00000082


	//----- nvinfo : EIATTR_KPARAM_INFO
	.align		4
.L_11953:
        /*0008*/ 	.byte	0x04, 0x17
        /*000a*/ 	.short	(.L_11955 - .L_11954)
.L_11954:
        /*000c*/ 	.word	0x00000000
        /*0010*/ 	.short	0x0007
        /*0012*/ 	.short	0x002c
        /*0014*/ 	.byte	0x00, 0xf0, 0x11, 0x00


	//----- nvinfo : EIATTR_KPARAM_INFO
	.align		4
.L_11955:
        /*0018*/ 	.byte	0x04, 0x17
        /*001a*/ 	.short	(.L_11957 - .L_11956)
.L_11956:
        /*001c*/ 	.word	0x00000000
        /*0020*/ 	.short	0x0006
        /*0022*/ 	.short	0x0028
        /*0024*/ 	.byte	0x00, 0xf0, 0x11, 0x00


	//----- nvinfo : EIATTR_KPARAM_INFO
	.align		4
.L_11957:
        /*0028*/ 	.byte	0x04, 0x17
        /*002a*/ 	.short	(.L_11959 - .L_11958)
.L_11958:
        /*002c*/ 	.word	0x00000000
        /*0030*/ 	.short	0x0005
        /*0032*/ 	.short	0x0020
        /*0034*/ 	.byte	0x00, 0xf5, 0x21, 0x00


	//----- nvinfo : EIATTR_KPARAM_INFO
	.align		4
.L_11959:
        /*0038*/ 	.byte	0x04, 0x17
        /*003a*/ 	.short	(.L_11961 - .L_11960)
.L_11960:
        /*003c*/ 	.word	0x00000000
        /*0040*/ 	.short	0x0004
        /*0042*/ 	.short	0x0018
        /*0044*/ 	.byte	0x00, 0xf5, 0x21, 0x00


	//----- nvinfo : EIATTR_KPARAM_INFO
	.align		4
.L_11961:
        /*0048*/ 	.byte	0x04, 0x17
        /*004a*/ 	.short	(.L_11963 - .L_11962)
.L_11962:
        /*004c*/ 	.word	0x00000000
        /*0050*/ 	.short	0x0003
        /*0052*/ 	.short	0x0010
        /*0054*/ 	.byte	0x00, 0xf5, 0x21, 0x00


	//----- nvinfo : EIATTR_KPARAM_INFO
	.align		4
.L_11963:
        /*0058*/ 	.byte	0x04, 0x17
        /*005a*/ 	.short	(.L_11965 - .L_11964)
.L_11964:
        /*005c*/ 	.word	0x00000000
        /*0060*/ 	.short	0x0002
        /*0062*/ 	.short	0x0008
        /*0064*/ 	.byte	0x00, 0xf0, 0x11, 0x00


	//----- nvinfo : EIATTR_KPARAM_INFO
	.align		4
.L_11965:
        /*0068*/ 	.byte	0x04, 0x17
        /*006a*/ 	.short	(.L_11967 - .L_11966)
.L_11966:
        /*006c*/ 	.word	0x00000000
        /*0070*/ 	.short	0x0001
        /*0072*/ 	.short	0x0004
        /*0074*/ 	.byte	0x00, 0xf0, 0x11, 0x00


	//----- nvinfo : EIATTR_KPARAM_INFO
	.align		4
.L_11967:
        /*0078*/ 	.byte	0x04, 0x17
        /*007a*/ 	.short	(.L_11969 - .L_11968)
.L_11968:
        /*007c*/ 	.word	0x00000000
        /*0080*/ 	.short	0x0000
        /*0082*/ 	.short	0x0000
        /*0084*/ 	.byte	0x00, 0xf0, 0x11, 0x00


	//----- nvinfo : EIATTR_SPARSE_MMA_MASK
	.align		4
.L_11969:
        /*0088*/ 	.byte	0x03, 0x50
        /*008a*/ 	.short	0x0000


	//----- nvinfo : EIATTR_MAXREG_COUNT
	.align		4
        /*008c*/ 	.byte	0x03, 0x1b
        /*008e*/ 	.short	0x00ff


	//----- nvinfo : EIATTR_NUM_BARRIERS
	.align		4
        /*0090*/ 	.byte	0x02, 0x4c
        /*0092*/ 	.byte	0x01
	.zero		1


	//----- nvinfo : EIATTR_MERCURY_ISA_VERSION
	.align		4
        /*0094*/ 	.byte	0x03, 0x5f
        /*0096*/ 	.short	0x0101


	//----- nvinfo : EIATTR_COOP_GROUP_MASK_REGIDS
	.align		4
        /*0098*/ 	.byte	0x04, 0x29
        /*009a*/ 	.short	(.L_11971 - .L_11970)


	//   ....[0]....
.L_11970:
        /*009c*/ 	.word	0xffffffff


	//   ....[1]....
        /*00a0*/ 	.word	0xffffffff


	//   ....[2]....
        /*00a4*/ 	.word	0xffffffff


	//   ....[3]....
        /*00a8*/ 	.word	0xffffffff


	//   ....[4]....
        /*00ac*/ 	.word	0x05000019


	//   ....[5]....
        /*00b0*/ 	.word	0x05000019


	//   ....[6]....
        /*00b4*/ 	.word	0x05000019


	//   ....[7]....
        /*00b8*/ 	.word	0x05000019


	//----- nvinfo : EIATTR_COOP_GROUP_INSTR_OFFSETS
	.align		4
.L_11971:
        /*00bc*/ 	.byte	0x04, 0x28
        /*00be*/ 	.short	(.L_11973 - .L_11972)


	//   ....[0]....
.L_11972:
        /*00c0*/ 	.word	0x00000c60


	//   ....[1]....
        /*00c4*/ 	.word	0x00000c70


	//   ....[2]....
        /*00c8*/ 	.word	0x00000c80


	//   ....[3]....
        /*00cc*/ 	.word	0x00000c90


	//   ....[4]....
        /*00d0*/ 	.word	0x00001310


	//   ....[5]....
        /*00d4*/ 	.word	0x00001390


	//   ....[6]....
        /*00d8*/ 	.word	0x000013f0


	//   ....[7]....
        /*00dc*/ 	.word	0x00001450


	//----- nvinfo : EIATTR_VRC_CTA_INIT_COUNT
	.align		4
.L_11973:
        /*00e0*/ 	.byte	0x02, 0x4a
	.zero		1
	.zero		1


	//----- nvinfo : EIATTR_EXIT_INSTR_OFFSETS
	.align		4
        /*00e4*/ 	.byte	0x04, 0x1c
        /*00e6*/ 	.short	(.L_11975 - .L_11974)


	//   ....[0]....
.L_11974:
        /*00e8*/ 	.word	0x000001c0


	//   ....[1]....
        /*00ec*/ 	.word	0x000012b0


	//----- nvinfo : EIATTR_MAX_THREADS
	.align		4
.L_11975:
        /*00f0*/ 	.byte	0x04, 0x05
        /*00f2*/ 	.short	(.L_11977 - .L_11976)
.L_11976:
        /*00f4*/ 	.word	0x00000100
        /*00f8*/ 	.word	0x00000001
        /*00fc*/ 	.word	0x00000001


	//----- nvinfo : EIATTR_CRS_STACK_SIZE
	.align		4
.L_11977:
        /*0100*/ 	.byte	0x04, 0x1e
        /*0102*/ 	.short	(.L_11979 - .L_11978)
.L_11978:
        /*0104*/ 	.word	0x00000000


	//----- nvinfo : EIATTR_CBANK_PARAM_SIZE
	.align		4
.L_11979:
        /*0108*/ 	.byte	0x03, 0x19
        /*010a*/ 	.short	0x0030


	//----- nvinfo : EIATTR_PARAM_CBANK
	.align		4
        /*010c*/ 	.byte	0x04, 0x0a
        /*010e*/ 	.short	(.L_11981 - .L_11980)
	.align		4
.L_11980:
        /*0110*/ 	.word	index@(.nv.constant0._Z9cuda_gemmIiLi256ELi2ELi1ELi512ELi4ELi4ELi32ELi0ELi1EEviiiPT_S1_S1_ii)
        /*0114*/ 	.short	0x0380
        /*0116*/ 	.short	0x0030


	//----- nvinfo : EIATTR_SW_WAR
	.align		4
.L_11981:
        /*0118*/ 	.byte	0x04, 0x36
        /*011a*/ 	.short	(.L_11983 - .L_11982)
.L_11982:
        /*011c*/ 	.word	0x00000008
.L_11983:


//--------------------- .nv.info._Z9cuda_gemmIiLi256ELi2ELi1ELi512ELi4ELi4ELi32ELi0ELi0EEviiiPT_S1_S1_ii --------------------------
	.section	.nv.info._Z9cuda_gemmIiLi256ELi2ELi1ELi512ELi4ELi4ELi32ELi0ELi0EEviiiPT_S1_S1_ii,"",@"SHT_CUDA_INFO"
	.sectionflags	@""
	.align	4


	//----- nvinfo : EIATTR_CUDA_API_VERSION
	.align		4
        /*0000*/ 	.byte	0x04, 0x37
        /*0002*/ 	.short	(.L_11985 - .L_11984)
.L_11984:
        /*0004*/ 	.word	0x00000082


	//----- nvinfo : EIATTR_KPARAM_INFO
	.align		4
.L_11985:
        /*0008*/ 	.byte	0x04, 0x17
        /*000a*/ 	.short	(.L_11987 - .L_11986)
.L_11986:
        /*000c*/ 	.word	0x00000000
        /*0010*/ 	.short	0x0007
        /*0012*/ 	.short	0x002c
        /*0014*/ 	.byte	0x00, 0xf0, 0x11, 0x00


	//----- nvinfo : EIATTR_KPARAM_INFO
	.align		4
.L_11987:
        /*0018*/ 	.byte	0x04, 0x17
        /*001a*/ 	.short	(.L_11989 - .L_11988)
.L_11988:
        /*001c*/ 	.word	0x00000000
        /*0020*/ 	.short	0x0006
        /*0022*/ 	.short	0x0028
        /*0024*/ 	.byte	0x00, 0xf0, 0x11, 0x00


	//----- nvinfo : EIATTR_KPARAM_INFO
	.align		4
.L_11989:
        /*0028*/ 	.byte	0x04, 0x17
        /*002a*/ 	.short	(.L_11991 - .L_11990)
.L_11990:
        /*002c*/ 	.word	0x00000000
        /*0030*/ 	.short	0x0005
        /*0032*/ 	.short	0x0020
        /*0034*/ 	.byte	0x00, 0xf5, 0x21, 0x00


	//----- nvinfo : EIATTR_KPARAM_INFO
	.align		4
.L_11991:
        /*0038*/ 	.byte	0x04, 0x17
        /*003a*/ 	.short	(.L_11993 - .L_11992)
.L_11992:
        /*003c*/ 	.word	0x00000000
        /*0040*/ 	.short	0x0004
        /*0042*/ 	.short	0x0018
        /*0044*/ 	.byte	0x00, 0xf5, 0x21, 0x00


	//----- nvinfo : EIATTR_KPARAM_INFO
	.align		4
.L_11993:
        /*0048*/ 	.byte	0x04, 0x17
        /*004a*/ 	.short	(.L_11995 - .L_11994)
.L_11994:
        /*004c*/ 	.word	0x00000000
        /*0050*/ 	.short	0x0003
        /*0052*/ 	.short	0x0010
        /*0054*/ 	.byte	0x00, 0xf5, 0x21, 0x00


	//----- nvinfo : EIATTR_KPARAM_INFO
	.align		4
.L_11995:
        /*0058*/ 	.byte	0x04, 0x17
        /*005a*/ 	.short	(.L_11997 - .L_11996)
.L_11996:
        /*005c*/ 	.word	0x00000000
        /*0060*/ 	.short	0x0002
        /*0062*/ 	.short	0x0008
        /*0064*/ 	.byte	0x00, 0xf0, 0x11, 0x00


	//----- nvinfo : EIATTR_KPARAM_INFO
	.align		4
.L_11997:
        /*0068*/ 	.byte	0x04, 0x17
        /*006a*/ 	.short	(.L_11999 - .L_11998)
.L_11998:
        /*006c*/ 	.word	0x00000000
        /*0070*/ 	.short	0x0001
        /*0072*/ 	.short	0x0004
        /*0074*/ 	.byte	0x00, 0xf0, 0x11, 0x00


	//----- nvinfo : EIATTR_KPARAM_INFO
	.align		4
.L_11999:
        /*0078*/ 	.byte	0x04, 0x17
        /*007a*/ 	.short	(.L_12001 - .L_12000)
.L_12000:
        /*007c*/ 	.word	0x00000000
        /*0080*/ 	.short	0x0000
        /*0082*/ 	.short	0x0000
        /*0084*/ 	.byte	0x00, 0xf0, 0x11, 0x00


	//----- nvinfo : EIATTR_SPARSE_MMA_MASK
	.align		4
.L_12001:
        /*0088*/ 	.byte	0x03, 0x50
        /*008a*/ 	.short	0x0000


	//----- nvinfo : EIATTR_MAXREG_COUNT
	.align		4
        /*008c*/ 	.byte	0x03, 0x1b
        /*008e*/ 	.short	0x00ff


	//----- nvinfo : EIATTR_NUM_BARRIERS
	.align		4
        /*0090*/ 	.byte	0x02, 0x4c
        /*0092*/ 	.byte	0x01
	.zero		1


	//----- nvinfo : EIATTR_MERCURY_ISA_VERSION
	.align		4
        /*0094*/ 	.byte	0x03, 0x5f
        /*0096*/ 	.short	0x0101


	//----- nvinfo : EIATTR_COOP_GROUP_MASK_REGIDS
	.align		4
        /*0098*/ 	.byte	0x04, 0x29
        /*009a*/ 	.short	(.L_12003 - .L_12002)


	//   ....[0]....
.L_12002:
        /*009c*/ 	.word	0xffffffff


	//   ....[1]....
        /*00a0*/ 	.word	0xffffffff


	//   ....[2]....
        /*00a4*/ 	.word	0xffffffff


	//   ....[3]....
        /*00a8*/ 	.word	0xffffffff


	//   ....[4]....
        /*00ac*/ 	.word	0xffffffff


	//   ....[5]....
        /*00b0*/ 	.word	0xffffffff


	//   ....[6]....
        /*00b4*/ 	.word	0xffffffff


	//   ....[7]....
        /*00b8*/ 	.word	0xffffffff


	//   ....[8]....
        /*00bc*/ 	.word	0xffffffff


	//   ....[9]....
        /*00c0*/ 	.word	0xffffffff


	//   ....[10]....
        /*00c4*/ 	.word	0xffffffff


	//   ....[11]....
        /*00c8*/ 	.word	0xffffffff


	//   ....[12]....
        /*00cc*/ 	.word	0xffffffff


	//   ....[13]....
        /*00d0*/ 	.word	0x05000014


	//   ....[14]....
        /*00d4*/ 	.word	0x05000014


	//   ....[15]....
        /*00d8*/ 	.word	0x05000014


	//   ....[16]....
        /*00dc*/ 	.word	0x05000014


	//   ....[17]....
        /*00e0*/ 	.word	0x05000014


	//   ....[18]....
        /*00e4*/ 	.word	0x05000014


	//   ....[19]....
        /*00e8*/ 	.word	0x05000014


	//   ....[20]....
        /*00ec*/ 	.word	0x05000014


	//   ....[21]....
        /*00f0*/ 	.word	0x05000014


	//   ....[22]....
        /*00f4*/ 	.word	0x05000014


	//   ....[23]....
        /*00f8*/ 	.word	0x05000014


	//   ....[24]....
        /*00fc*/ 	.word	0x05000014


	//----- nvinfo : EIATTR_COOP_GROUP_INSTR_OFFSETS
	.align		4
.L_12003:
        /*0100*/ 	.byte	0x04, 0x28
        /*0102*/ 	.short	(.L_12005 - .L_12004)


	//   ....[0]....
.L_12004:
        /*0104*/ 	.word	0x00001940


	//   ....[1]....
        /*0108*/ 	.word	0x00001990


	//   ....[2]....
        /*010c*/ 	.word	0x000019e0


	//   ....[3]....
        /*0110*/ 	.word	0x00001a30


	//   ....[4]....
        /*0114*/ 	.word	0x00001ff0


	//   ....[5]....
        /*0118*/ 	.word	0x00002040


	//   ....[6]....
        /*011c*/ 	.word	0x00002090


	//   ....[7]....
        /*0120*/ 	.word	0x000020e0


	//   ....[8]....
        /*0124*/ 	.word	0x00002660


	//   ....[9]....
        /*0128*/ 	.word	0x000026b0


	//   ....[10]....
        /*012c*/ 	.word	0x00002700


	//   ....[11]....
        /*0130*/ 	.word	0x00002770


	//   ....[12]....
        /*0134*/ 	.word	0x000027d0


	//   ....[13]....
        /*0138*/ 	.word	0x00003920


	//   ....[14]....
        /*013c*/ 	.word	0x000039a0


	//   ....[15]....
        /*0140*/ 	.word	0x00003a20


	//   ....[16]....
        /*0144*/ 	.word	0x00003aa0


	//   ....[17]....
        /*0148*/ 	.word	0x00003b20


	//   ....[18]....
        /*014c*/ 	.word	0x00003ba0


	//   ....[19]....
        /*0150*/ 	.word	0x00003c20


	//   ....[20]....
        /*0154*/ 	.word	0x00003ca0


	//   ....[21]....
        /*0158*/ 	.word	0x00003d10


	//   ....[22]....
        /*015c*/ 	.word	0x00003d90


	//   ....[23]....
        /*0160*/ 	.word	0x00003e10


	//   ....[24]....
        /*0164*/ 	.word	0x00003e90


	//----- nvinfo : EIATTR_VRC_CTA_INIT_COUNT
	.align		4
.L_12005:
        /*0168*/ 	.byte	0x02, 0x4a
	.zero		1
	.zero		1


	//----- nvinfo : EIATTR_EXIT_INSTR_OFFSETS
	.align		4
        /*016c*/ 	.byte	0x04, 0x1c
        /*016e*/ 	.short	(.L_12007 - .L_12006)


	//   ....[0]....
.L_12006:
        /*0170*/ 	.word	0x00000910


	//   ....[1]....
        /*0174*/ 	.word	0x000038d0


	//----- nvinfo : EIATTR_MAX_THREADS
	.align		4
.L_12007:
        /*0178*/ 	.byte	0x04, 0x05
        /*017a*/ 	.short	(.L_12009 - .L_12008)
.L_12008:
        /*017c*/ 	.word	0x00000100
        /*0180*/ 	.word	0x00000001
        /*0184*/ 	.word	0x00000001


	//----- nvinfo : EIATTR_CRS_STACK_SIZE
	.align		4
.L_12009:
        /*0188*/ 	.byte	0x04, 0x1e
        /*018a*/ 	.short	(.L_12011 - .L_12010)
.L_12010:
        /*018c*/ 	.word	0x00000000


	//----- nvinfo : EIATTR_CBANK_PARAM_SIZE
	.align		4
.L_12011:
        /*0190*/ 	.byte	0x03, 0x19
        /*0192*/ 	.short	0x0030


	//----- nvinfo : EIATTR_PARAM_CBANK
	.align		4
        /*0194*/ 	.byte	0x04, 0x0a
        /*0196*/ 	.short	(.L_12013 - .L_12012)
	.align		4
.L_12012:
        /*0198*/ 	.word	index@(.nv.constant0._Z9cuda_gemmIiLi256ELi2ELi1ELi512ELi4ELi4ELi32ELi0ELi0EEviiiPT_S1_S1_ii)
        /*019c*/ 	.short	0x0380
        /*019e*/ 	.short	0x0030


	//----- nvinfo : EIATTR_SW_WAR
	.align		4
.L_12013:
        /*01a0*/ 	.byte	0x04, 0x36
        /*01a2*/ 	.short	(.L_12015 - .L_12014)
.L_12014:
        /*01a4*/ 	.word	0x00000008
.L_12015:


//--------------------- .nv.info._Z9cuda_gemmIiLi256ELi2ELi1ELi512ELi2ELi2ELi32ELi1ELi1EEviiiPT_S1_S1_ii --------------------------
	.section	.nv.info._Z9cuda_gemmIiLi256ELi2ELi1ELi512ELi2ELi2ELi32ELi1ELi1EEviiiPT_S1_S1_ii,"",@"SHT_CUDA_INFO"
	.sectionflags	@""
	.align	4


	//----- nvinfo : EIATTR_CUDA_API_VERSION
	.align		4
        /*0000*/ 	.byte	0x04, 0x37
        /*0002*/ 	.short	(.L_12017 - .L_12016)
.L_12016:
        /*0004*/ 	.word	0x00000082


	//----- nvinfo : EIATTR_KPARAM_INFO
	.align		4
.L_12017:
        /*0008*/ 	.byte	0x04, 0x17
        /*000a*/ 	.short	(.L_12019 - .L_12018)
.L_12018:
        /*000c*/ 	.word	0x00000000
        /*0010*/ 	.short	0x0007
        /*0012*/ 	.short	0x002c
        /*0014*/ 	.byte	0x00, 0xf0, 0x11, 0x00


	//----- nvinfo : EIATTR_KPARAM_INFO
	.align		4
.L_12019:
        /*0018*/ 	.byte	0x04, 0x17
        /*001a*/ 	.short	(.L_12021 - .L_12020)
.L_12020:
        /*001c*/ 	.word	0x00000000
        /*0020*/ 	.short	0x0006
        /*0022*/ 	.short	0x0028
        /*0024*/ 	.byte	0x00, 0xf0, 0x11, 0x00


	//----- nvinfo : EIATTR_KPARAM_INFO
	.align		4
.L_12021:
        /*0028*/ 	.byte	0x04, 0x17
        /*002a*/ 	.short	(.L_12023 - .L_12022)
.L_12022:
        /*002c*/ 	.word	0x00000000
        /*0030*/ 	.short	0x0005
        /*0032*/ 	.short	0x0020
        /*0034*/ 	.byte	0x00, 0xf5, 0x21, 0x00


	//----- nvinfo : EIATTR_KPARAM_INFO
	.align		4
.L_12023:
        /*0038*/ 	.byte	0x04, 0x17
        /*003a*/ 	.short	(.L_12025 - .L_12024)
.L_12024:
        /*003c*/ 	.word	0x00000000
        /*0040*/ 	.short	0x0004
        /*0042*/ 	.short	0x0018
        /*0044*/ 	.byte	0x00, 0xf5, 0x21, 0x00


	//----- nvinfo : EIATTR_KPARAM_INFO
	.align		4
.L_12025:
        /*0048*/ 	.byte	0x04, 0x17
        /*004a*/ 	.short	(.L_12027 - .L_12026)
.L_12026:
        /*004c*/ 	.word	0x00000000
        /*0050*/ 	.short	0x0003
        /*0052*/ 	.short	0x0010
        /*0054*/ 	.byte	0x00, 0xf5, 0x21, 0x00


	//----- nvinfo : EIATTR_KPARAM_INFO
	.align		4
.L_12027:
        /*0058*/ 	.byte	0x04, 0x17
        /*005a*/ 	.short	(.L_12029 - .L_12028)
.L_12028:
        /*005c*/ 	.word	0x00000000
        /*0060*/ 	.short	0x0002
        /*0062*/ 	.short	0x0008
        /*0064*/ 	.byte	0x00, 0xf0, 0x11, 0x00


	//----- nvinfo : EIATTR_KPARAM_INFO
	.align		4
.L_12029:
        /*0068*/ 	.byte	0x04, 0x17
        /*006a*/ 	.short	(.L_12031 - .L_12030)
.L_12030:
        /*006c*/ 	.word	0x00000000
        /*0070*/ 	.short	0x0001
        /*0072*/ 	.short	0x0004
        /*0074*/ 	.byte	0x00, 0xf0, 0x11, 0x00


	//----- nvinfo : EIATTR_KPARAM_INFO
	.align		4
.L_12031:
        /*0078*/ 	.byte	0x04, 0x17
        /*007a*/ 	.short	(.L_12033 - .L_12032)
.L_12032:
        /*007c*/ 	.word	0x00000000
        /*0080*/ 	.short	0x0000
        /*0082*/ 	.short	0x0000
        /*0084*/ 	.byte	0x00, 0xf0, 0x11, 0x00


	//----- nvinfo : EIATTR_SPARSE_MMA_MASK
	.align		4
.L_12033:
        /*0088*/ 	.byte	0x03, 0x50
        /*008a*/ 	.short	0x0000


	//----- nvinfo : EIATTR_MAXREG_COUNT
	.align		4
        /*008c*/ 	.byte	0x03, 0x1b
        /*008e*/ 	.short	0x00ff


	//----- nvinfo : EIATTR_NUM_BARRIERS
	.align		4
        /*0090*/ 	.byte	0x02, 0x4c
        /*0092*/ 	.byte	0x01
	.zero		1


	//----- nvinfo : EIATTR_MERCURY_ISA_VERSION
	.align		4
        /*0094*/ 	.byte	0x03, 0x5f
        /*0096*/ 	.short	0x0101


	//----- nvinfo : EIATTR_COOP_GROUP_MASK_REGIDS
	.align		4
        /*0098*/ 	.byte	0x04, 0x29
        /*009a*/ 	.short	(.L_12035 - .L_12034)


	//   ....[0]....
.L_12034:
        /*009c*/ 	.word	0xffffffff


	//   ....[1]....
        /*00a0*/ 	.word	0xffffffff


	//----- nvinfo : EIATTR_COOP_GROUP_INSTR_OFFSETS
	.align		4
.L_12035:
        /*00a4*/ 	.byte	0x04, 0x28
        /*00a6*/ 	.short	(.L_12037 - .L_12036)


	//   ....[0]....
.L_12036:
        /*00a8*/ 	.word	0x00000b50


	//   ....[1]....
        /*00ac*/ 	.word	0x00000b60


	//----- nvinfo : EIATTR_VRC_CTA_INIT_COUNT
	.align		4
.L_12037:
        /*00b0*/ 	.byte	0x02, 0x4a
	.zero		1
	.zero		1


	//----- nvinfo : EIATTR_EXIT_INSTR_OFFSETS
	.align		4
        /*00b4*/ 	.byte	0x04, 0x1c
        /*00b6*/ 	.short	(.L_12039 - .L_12038)


	//   ....[0]....
.L_12038:
        /*00b8*/ 	.word	0x000001c0


	//   ....[1]....
        /*00bc*/ 	.word	0x00000fa0


	//----- nvinfo : EIATTR_MAX_THREADS
	.align		4
.L_12039:
        /*00c0*/ 	.byte	0x04, 0x05
        /*00c2*/ 	.short	(.L_12041 - .L_12040)
.L_12040:
        /*00c4*/ 	.word	0x00000100
        /*00c8*/ 	.word	0x00000001
        /*00cc*/ 	.word	0x00000001


	//----- nvinfo : EIATTR_CRS_STACK_SIZE
	.align		4
.L_12041:
        /*00d0*/ 	.byte	0x04, 0x1e
        /*00d2*/ 	.short	(.L_12043 - .L_12042)
.L_12042:
        /*00d4*/ 	.word	0x00000000


	//----- nvinfo : EIATTR_CBANK_PARAM_SIZE
	.align		4
.L_12043:
        /*00d8*/ 	.byte	0x03, 0x19
        /*00da*/ 	.short	0x0030


	//----- nvinfo : EIATTR_PARAM_CBANK
	.align		4
        /*00dc*/ 	.byte	0x04, 0x0a
        /*00de*/ 	.short	(.L_12045 - .L_12044)
	.align		4
.L_12044:
        /*00e0*/ 	.word	index@(.nv.constant0._Z9cuda_gemmIiLi256ELi2ELi1ELi512ELi2ELi2ELi32ELi1ELi1EEviiiPT_S1_S1_ii)
        /*00e4*/ 	.short	0x0380
        /*00e6*/ 	.short	0x0030


	//----- nvinfo : EIATTR_SW_WAR
	.align		4
.L_12045:
        /*00e8*/ 	.byte	0x04, 0x36
        /*00ea*/ 	.short	(.L_12047 - .L_12046)
.L_12046:
        /*00ec*/ 	.word	0x00000008
.L_12047:


//--------------------- .nv.info._Z9cuda_gemmIiLi256ELi2ELi1ELi512ELi2ELi2ELi32ELi1ELi0EEviiiPT_S1_S1_ii --------------------------
	.section	.nv.info._Z9cuda_gemmIiLi256ELi2ELi1ELi512ELi2ELi2ELi32ELi1ELi0EEviiiPT_S1_S1_ii,"",@"SHT_CUDA_INFO"
	.sectionflags	@""
	.align	4


	//----- nvinfo : EIATTR_CUDA_API_VERSION
	.align		4
        /*0000*/ 	.byte	0x04, 0x37
        /*0002*/ 	.short	(.L_12049 - .L_12048)
.L_12048:
        /*0004*/ 	.word	0x00000082


	//----- nvinfo : EIATTR_KPARAM_INFO
	.align		4
.L_12049:
        /*0008*/ 	.byte	0x04, 0x17
        /*000a*/ 	.short	(.L_12051 - .L_12050)
.L_12050:
        /*000c*/ 	.word	0x00000000
        /*0010*/ 	.short	0x0007
        /*0012*/ 	.short	0x002c
        /*0014*/ 	.byte	0x00, 0xf0, 0x11, 0x00


	//----- nvinfo : EIATTR_KPARAM_INFO
	.align		4
.L_12051:
        /*0018*/ 	.byte	0x04, 0x17
        /*001a*/ 	.short	(.L_12053 - .L_12052)
.L_12052:
        /*001c*/ 	.word	0x00000000
        /*0020*/ 	.short	0x0006
        /*0022*/ 	.short	0x0028
        /*0024*/ 	.byte	0x00, 0xf0, 0x11, 0x00


	//----- nvinfo : EIATTR_KPARAM_INFO
	.align		4
.L_12053:
        /*0028*/ 	.byte	0x04, 0x17
        /*002a*/ 	.short	(.L_12055 - .L_12054)
.L_12054:
        /*002c*/ 	.word	0x00000000
        /*0030*/ 	.short	0x0005
        /*0032*/ 	.short	0x0020
        /*0034*/ 	.byte	0x00, 0xf5, 0x21, 0x00


	//----- nvinfo : EIATTR_KPARAM_INFO
	.align		4
.L_12055:
        /*0038*/ 	.byte	0x04, 0x17
        /*003a*/ 	.short	(.L_12057 - .L_12056)
.L_12056:
        /*003c*/ 	.word	0x00000000
        /*0040*/ 	.short	0x0004
        /*0042*/ 	.short	0x0018
        /*0044*/ 	.byte	0x00, 0xf5, 0x21, 0x00


	//----- nvinfo : EIATTR_KPARAM_INFO
	.align		4
.L_12057:
        /*0048*/ 	.byte	0x04, 0x17
        /*004a*/ 	.short	(.L_12059 - .L_12058)
.L_12058:
        /*004c*/ 	.word	0x00000000
        /*0050*/ 	.short	0x0003
        /*0052*/ 	.short	0x0010
        /*0054*/ 	.byte	0x00, 0xf5, 0x21, 0x00


	//----- nvinfo : EIATTR_KPARAM_INFO
	.align		4
.L_12059:
        /*0058*/ 	.byte	0x04, 0x17
        /*005a*/ 	.short	(.L_12061 - .L_12060)
.L_12060:
        /*005c*/ 	.word	0x00000000
        /*0060*/ 	.short	0x0002
        /*0062*/ 	.short	0x0008
        /*0064*/ 	.byte	0x00, 0xf0, 0x11, 0x00


	//----- nvinfo : EIATTR_KPARAM_INFO
	.align		4
.L_12061:
        /*0068*/ 	.byte	0x04, 0x17
        /*006a*/ 	.short	(.L_12063 - .L_12062)
.L_12062:
        /*006c*/ 	.word	0x00000000
        /*0070*/ 	.short	0x0001
        /*0072*/ 	.short	0x0004
        /*0074*/ 	.byte	0x00, 0xf0, 0x11, 0x00


	//----- nvinfo : EIATTR_KPARAM_INFO
	.align		4
.L_12063:
        /*0078*/ 	.byte	0x04, 0x17
        /*007a*/ 	.short	(.L_12065 - .L_12064)
.L_12064:
        /*007c*/ 	.word	0x00000000
        /*0080*/ 	.short	0x0000
        /*0082*/ 	.short	0x0000
        /*0084*/ 	.byte	0x00, 0xf0, 0x11, 0x00


	//----- nvinfo : EIATTR_SPARSE_MMA_MASK
	.align		4
.L_12065:
        /*0088*/ 	.byte	0x03, 0x50
        /*008a*/ 	.short	0x0000


	//----- nvinfo : EIATTR_MAXREG_COUNT
	.align		4
        /*008c*/ 	.byte	0x03, 0x1b
        /*008e*/ 	.short	0x00ff


	//----- nvinfo : EIATTR_NUM_BARRIERS
	.align		4
        /*0090*/ 	.byte	0x02, 0x4c
        /*0092*/ 	.byte	0x01
	.zero		1


	//----- nvinfo : EIATTR_MERCURY_ISA_VERSION
	.align		4
        /*0094*/ 	.byte	0x03, 0x5f
        /*0096*/ 	.short	0x0101


	//----- nvinfo : EIATTR_COOP_GROUP_MASK_REGIDS
	.align		4
        /*0098*/ 	.byte	0x04, 0x29
        /*009a*/ 	.short	(.L_12067 - .L_12066)


	//   ....[0]....
.L_12066:
        /*009c*/ 	.word	0xffffffff


	//   ....[1]....
        /*00a0*/ 	.word	0xffffffff


	//   ....[2]....
        /*00a4*/ 	.word	0xffffffff


	//   ....[3]....
        /*00a8*/ 	.word	0xffffffff


	//   ....[4]....
        /*00ac*/ 	.word	0xffffffff


	//   ....[5]....
        /*00b0*/ 	.word	0xffffffff


	//   ....[6]....
        /*00b4*/ 	.word	0xffffffff


	//   ....[7]....
        /*00b8*/ 	.word	0x0500000e


	//   ....[8]....
        /*00bc*/ 	.word	0x0500000e


	//   ....[9]....
        /*00c0*/ 	.word	0x0500000e


	//   ....[10]....
        /*00c4*/ 	.word	0x0500000e


	//   ....[11]....
        /*00c8*/ 	.word	0x0500000e


	//   ....[12]....
        /*00cc*/ 	.word	0x0500000e


	//----- nvinfo : EIATTR_COOP_GROUP_INSTR_OFFSETS
	.align		4
.L_12067:
        /*00d0*/ 	.byte	0x04, 0x28
        /*00d2*/ 	.short	(.L_12069 - .L_12068)


	//   ....[0]....
.L_12068:
        /*00d4*/ 	.word	0x000016f0


	//   ....[1]....
        /*00d8*/ 	.word	0x00001740


	//   ....[2]....
        /*00dc*/ 	.word	0x00001b50


	//   ....[3]....
        /*00e0*/ 	.word	0x00001ba0


	//   ....[4]....
        /*00e4*/ 	.word	0x00002000


	//   ....[5]....
        /*00e8*/ 	.word	0x00002050


	//   ....[6]....
        /*00ec*/ 	.word	0x000020b0


	//   ....[7]....
        /*00f0*/ 	.word	0x00002720


	//   ....[8]....
        /*00f4*/ 	.word	0x000027a0


	//   ....[9]....
        /*00f8*/ 	.word	0x00002820


	//   ....[10]....
        /*00fc*/ 	.word	0x000028a0


	//   ....[11]....
        /*0100*/ 	.word	0x00002910


	//   ....[12]....
        /*0104*/ 	.word	0x00002990


	//----- nvinfo : EIATTR_VRC_CTA_INIT_COUNT
	.align		4
.L_12069:
        /*0108*/ 	.byte	0x02, 0x4a
	.zero		1
	.zero		1


	//----- nvinfo : EIATTR_EXIT_INSTR_OFFSETS
	.align		4
        /*010c*/ 	.byte	0x04, 0x1c
        /*010e*/ 	.short	(.L_12071 - .L_12070)


	//   ....[0]....
.L_12070:
        /*0110*/ 	.word	0x00000910


	//   ....[1]....
        /*0114*/ 	.word	0x000026d0


	//----- nvinfo : EIATTR_MAX_THREADS
	.align		4
.L_12071:
        /*0118*/ 	.byte	0x04, 0x05
        /*011a*/ 	.short	(.L_12073 - .L_12072)
.L_12072:
        /*011c*/ 	.word	0x00000100
        /*0120*/ 	.word	0x00000001
        /*0124*/ 	.word	0x00000001


	//----- nvinfo : EIATTR_CRS_STACK_SIZE
	.align		4
.L_12073:
        /*0128*/ 	.byte	0x04, 0x1e
        /*012a*/ 	.short	(.L_12075 - .L_12074)
.L_12074:
        /*012c*/ 	.word	0x00000000


	//----- nvinfo : EIATTR_CBANK_PARAM_SIZE
	.align		4
.L_12075:
        /*0130*/ 	.byte	0x03, 0x19
        /*0132*/ 	.short	0x0030


	//----- nvinfo : EIATTR_PARAM_CBANK
	.align		4
        /*0134*/ 	.byte	0x04, 0x0a
        /*0136*/ 	.short	(.L_12077 - .L_12076)
	.align		4
.L_12076:
        /*0138*/ 	.word	index@(.nv.constant0._Z9cuda_gemmIiLi256ELi2ELi1ELi512ELi2ELi2ELi32ELi1ELi0EEviiiPT_S1_S1_ii)
        /*013c*/ 	.short	0x0380
        /*013e*/ 	.short	0x0030


	//----- nvinfo : EIATTR_SW_WAR
	.align		4
.L_12077:
        /*0140*/ 	.byte	0x04, 0x36
        /*0142*/ 	.short	(.L_12079 - .L_12078)
.L_12078:
        /*0144*/ 	.word	0x00000008
.L_12079:


//--------------------- .nv.info._Z9cuda_gemmIiLi256ELi2ELi1ELi512ELi2ELi2ELi32ELi0ELi1EEviiiPT_S1_S1_ii --------------------------
	.section	.nv.info._Z9cuda_gemmIiLi256ELi2ELi1ELi512ELi2ELi2ELi32ELi0ELi1EEviiiPT_S1_S1_ii,"",@"SHT_CUDA_INFO"
	.sectionflags	@""
	.align	4


	//----- nvinfo : EIATTR_CUDA_API_VERSION
	.align		4
        /*0000*/ 	.byte	0x04, 0x37
        /*0002*/ 	.short	(.L_12081 - .L_12080)
.L_12080:
        /*0004*/ 	.word	0x00000082


	//----- nvinfo : EIATTR_KPARAM_INFO
	.align		4
.L_12081:
        /*0008*/ 	.byte	0x04, 0x17
        /*000a*/ 	.short	(.L_12083 - .L_12082)
.L_12082:
        /*000c*/ 	.word	0x00000000
        /*0010*/ 	.short	0x0007
        /*0012*/ 	.short	0x002c
        /*0014*/ 	.byte	0x00, 0xf0, 0x11, 0x00


	//----- nvinfo : EIATTR_KPARAM_INFO
	.align		4
.L_12083:
        /*0018*/ 	.byte	0x04, 0x17
        /*001a*/ 	.short	(.L_12085 - .L_12084)
.L_12084:
        /*001c*/ 	.word	0x00000000
        /*0020*/ 	.short	0x0006
        /*0022*/ 	.short	0x0028
        /*0024*/ 	.byte	0x00, 0xf0, 0x11, 0x00


	//----- nvinfo : EIATTR_KPARAM_INFO
	.align		4
.L_12085:
        /*0028*/ 	.byte	0x04, 0x17
        /*002a*/ 	.short	(.L_12087 - .L_12086)
.L_12086:
        /*002c*/ 	.word	0x00000000
        /*0030*/ 	.short	0x0005
        /*0032*/ 	.short	0x0020
        /*0034*/ 	.byte	0x00, 0xf5, 0x21, 0x00


	//----- nvinfo : EIATTR_KPARAM_INFO
	.align		4
.L_12087:
        /*0038*/ 	.byte	0x04, 0x17
        /*003a*/ 	.short	(.L_12089 - .L_12088)
.L_12088:
        /*003c*/ 	.word	0x00000000
        /*0040*/ 	.short	0x0004
        /*0042*/ 	.short	0x0018
        /*0044*/ 	.byte	0x00, 0xf5, 0x21, 0x00


	//----- nvinfo : EIATTR_KPARAM_INFO
	.align		4
.L_12089:
        /*0048*/ 	.byte	0x04, 0x17
        /*004a*/ 	.short	(.L_12091 - .L_12090)
.L_12090:
        /*004c*/ 	.word	0x00000000
        /*0050*/ 	.short	0x0003
        /*0052*/ 	.short	0x0010
        /*0054*/ 	.byte	0x00, 0xf5, 0x21, 0x00


	//----- nvinfo : EIATTR_KPARAM_INFO
	.align		4
.L_12091:
        /*0058*/ 	.byte	0x04, 0x17
        /*005a*/ 	.short	(.L_12093 - .L_12092)
.L_12092:
        /*005c*/ 	.word	0x00000000
        /*0060*/ 	.short	0x0002
        /*0062*/ 	.short	0x0008
        /*0064*/ 	.byte	0x00, 0xf0, 0x11, 0x00


	//----- nvinfo : EIATTR_KPARAM_INFO
	.align		4
.L_12093:
        /*0068*/ 	.byte	0x04, 0x17
        /*006a*/ 	.short	(.L_12095 - .L_12094)
.L_12094:
        /*006c*/ 	.word	0x00000000
        /*0070*/ 	.short	0x0001
        /*0072*/ 	.short	0x0004
        /*0074*/ 	.byte	0x00, 0xf0, 0x11, 0x00


	//----- nvinfo : EIATTR_KPARAM_INFO
	.align		4
.L_12095:
        /*0078*/ 	.byte	0x04, 0x17
        /*007a*/ 	.short	(.L_12097 - .L_12096)
.L_12096:
        /*007c*/ 	.word	0x00000000
        /*0080*/ 	.short	0x0000
        /*0082*/ 	.short	0x0000
        /*0084*/ 	.byte	0x00, 0xf0, 0x11, 0x00


	//----- nvinfo : EIATTR_SPARSE_MMA_MASK
	.align		4
.L_12097:
        /*0088*/ 	.byte	0x03, 0x50
        /*008a*/ 	.short	0x0000


	//----- nvinfo : EIATTR_MAXREG_COUNT
	.align		4
        /*008c*/ 	.byte	0x03, 0x1b
        /*008e*/ 	.short	0x00ff


	//----- nvinfo : EIATTR_NUM_BARRIERS
	.align		4
        /*0090*/ 	.byte	0x02, 0x4c
        /*0092*/ 	.byte	0x01
	.zero		1


	//----- nvinfo : EIATTR_MERCURY_ISA_VERSION
	.align		4
        /*0094*/ 	.byte	0x03, 0x5f
        /*0096*/ 	.short	0x0101


	//----- nvinfo : EIATTR_COOP_GROUP_MASK_REGIDS
	.align		4
        /*0098*/ 	.byte	0x04, 0x29
        /*009a*/ 	.short	(.L_12099 - .L_12098)


	//   ....[0]....
.L_12098:
        /*009c*/ 	.word	0xffffffff


	//   ....[1]....
        /*00a0*/ 	.word	0xffffffff


	//----- nvinfo : EIATTR_COOP_GROUP_INSTR_OFFSETS
	.align		4
.L_12099:
        /*00a4*/ 	.byte	0x04, 0x28
        /*00a6*/ 	.short	(.L_12101 - .L_12100)


	//   ....[0]....
.L_12100:
        /*00a8*/ 	.word	0x00000c30


	//   ....[1]....
        /*00ac*/ 	.word	0x00000c40


	//----- nvinfo : EIATTR_VRC_CTA_INIT_COUNT
	.align		4
.L_12101:
        /*00b0*/ 	.byte	0x02, 0x4a
	.zero		1
	.zero		1


	//----- nvinfo : EIATTR_EXIT_INSTR_OFFSETS
	.align		4
        /*00b4*/ 	.byte	0x04, 0x1c
        /*00b6*/ 	.short	(.L_12103 - .L_12102)


	//   ....[0]....
.L_12102:
        /*00b8*/ 	.word	0x000001d0


	//   ....[1]....
        /*00bc*/ 	.word	0x000011f0


	//----- nvinfo : EIATTR_MAX_THREADS
	.align		4
.L_12103:
        /*00c0*/ 	.byte	0x04, 0x05
        /*00c2*/ 	.short	(.L_12105 - .L_12104)
.L_12104:
        /*00c4*/ 	.word	0x00000100
        /*00c8*/ 	.word	0x00000001
        /*00cc*/ 	.word	0x00000001


	//----- nvinfo : EIATTR_CRS_STACK_SIZE
	.align		4
.L_12105:
        /*00d0*/ 	.byte	0x04, 0x1e
        /*00d2*/ 	.short	(.L_12107 - .L_12106)
.L_12106:
        /*00d4*/ 	.word	0x00000000


	//----- nvinfo : EIATTR_CBANK_PARAM_SIZE
	.align		4
.L_12107:
        /*00d8*/ 	.byte	0x03, 0x19
        /*00da*/ 	.short	0x0030


	//----- nvinfo : EIATTR_PARAM_CBANK
	.align		4
        /*00dc*/ 	.byte	0x04, 0x0a
        /*00de*/ 	.short	(.L_12109 - .L_12108)
	.align		4
.L_12108:
        /*00e0*/ 	.word	index@(.nv.constant0._Z9cuda_gemmIiLi256ELi2ELi1ELi512ELi2ELi2ELi32ELi0ELi1EEviiiPT_S1_S1_ii)
        /*00e4*/ 	.short	0x0380
        /*00e6*/ 	.short	0x0030


	//----- nvinfo : EIATTR_SW_WAR
	.align		4
.L_12109:
        /*00e8*/ 	.byte	0x04, 0x36
        /*00ea*/ 	.short	(.L_12111 - .L_12110)
.L_12110:
        /*00ec*/ 	.word	0x00000008
.L_12111:


//--------------------- .nv.info._Z9cuda_gemmIiLi256ELi2ELi1ELi512ELi2ELi2ELi32ELi0ELi0EEviiiPT_S1_S1_ii --------------------------
	.section	.nv.info._Z9cuda_gemmIiLi256ELi2ELi1ELi512ELi2ELi2ELi32ELi0ELi0EEviiiPT_S1_S1_ii,"",@"SHT_CUDA_INFO"
	.sectionflags	@""
	.align	4


	//----- nvinfo : EIATTR_CUDA_API_VERSION
	.align		4
        /*0000*/ 	.byte	0x04, 0x37
        /*0002*/ 	.short	(.L_12113 - .L_12112)
.L_12112:
        /*0004*/ 	.word	0x00000082


	//----- nvinfo : EIATTR_KPARAM_INFO
	.align		4
.L_12113:
        /*0008*/ 	.byte	0x04, 0x17
        /*000a*/ 	.short	(.L_12115 - .L_12114)
.L_12114:
        /*000c*/ 	.word	0x00000000
        /*0010*/ 	.short	0x0007
        /*0012*/ 	.short	0x002c
        /*0014*/ 	.byte	0x00, 0xf0, 0x11, 0x00


	//----- nvinfo : EIATTR_KPARAM_INFO
	.align		4
.L_12115:
        /*0018*/ 	.byte	0x04, 0x17
        /*001a*/ 	.short	(.L_12117 - .L_12116)
.L_12116:
        /*001c*/ 	.word	0x00000000
        /*0020*/ 	.short	0x0006
        /*0022*/ 	.short	0x0028
        /*0024*/ 	.byte	0x00, 0xf0, 0x11, 0x00


	//----- nvinfo : EIATTR_KPARAM_INFO
	.align		4
.L_12117:
        /*0028*/ 	.byte	0x04, 0x17
        /*002a*/ 	.short	(.L_12119 - .L_12118)
.L_12118:
        /*002c*/ 	.word	0x00000000
        /*0030*/ 	.short	0x0005
        /*0032*/ 	.short	0x0020
        /*0034*/ 	.byte	0x00, 0xf5, 0x21, 0x00


	//----- nvinfo : EIATTR_KPARAM_INFO
	.align		4
.L_12119:
        /*0038*/ 	.byte	0x04, 0x17
        /*003a*/ 	.short	(.L_12121 - .L_12120)
.L_12120:
        /*003c*/ 	.word	0x00000000
        /*0040*/ 	.short	0x0004
        /*0042*/ 	.short	0x0018
        /*0044*/ 	.byte	0x00, 0xf5, 0x21, 0x00


	//----- nvinfo : EIATTR_KPARAM_INFO
	.align		4
.L_12121:
        /*0048*/ 	.byte	0x04, 0x17
        /*004a*/ 	.short	(.L_12123 - .L_12122)
.L_12122:
        /*004c*/ 	.word	0x00000000
        /*0050*/ 	.short	0x0003
        /*0052*/ 	.short	0x0010
        /*0054*/ 	.byte	0x00, 0xf5, 0x21, 0x00


	//----- nvinfo : EIATTR_KPARAM_INFO
	.align		4
.L_12123:
        /*0058*/ 	.byte	0x04, 0x17
        /*005a*/ 	.short	(.L_12125 - .L_12124)
.L_12124:
        /*005c*/ 	.word	0x00000000
        /*0060*/ 	.short	0x0002
        /*0062*/ 	.short	0x0008
        /*0064*/ 	.byte	0x00, 0xf0, 0x11, 0x00


	//----- nvinfo : EIATTR_KPARAM_INFO
	.align		4
.L_12125:
        /*0068*/ 	.byte	0x04, 0x17
        /*006a*/ 	.short	(.L_12127 - .L_12126)
.L_12126:
        /*006c*/ 	.word	0x00000000
        /*0070*/ 	.short	0x0001
        /*0072*/ 	.short	0x0004
        /*0074*/ 	.byte	0x00, 0xf0, 0x11, 0x00


	//----- nvinfo : EIATTR_KPARAM_INFO
	.align		4
.L_12127:
        /*0078*/ 	.byte	0x04, 0x17
        /*007a*/ 	.short	(.L_12129 - .L_12128)
.L_12128:
        /*007c*/ 	.word	0x00000000
        /*0080*/ 	.short	0x0000
        /*0082*/ 	.short	0x0000
        /*0084*/ 	.byte	0x00, 0xf0, 0x11, 0x00


	//----- nvinfo : EIATTR_SPARSE_MMA_MASK
	.align		4
.L_12129:
        /*0088*/ 	.byte	0x03, 0x50
        /*008a*/ 	.short	0x0000


	//----- nvinfo : EIATTR_MAXREG_COUNT
	.align		4
        /*008c*/ 	.byte	0x03, 0x1b
        /*008e*/ 	.short	0x00ff


	//----- nvinfo : EIATTR_NUM_BARRIERS
	.align		4
        /*0090*/ 	.byte	0x02, 0x4c
        /*0092*/ 	.byte	0x01
	.zero		1


	//----- nvinfo : EIATTR_MERCURY_ISA_VERSION
	.align		4
        /*0094*/ 	.byte	0x03, 0x5f
        /*0096*/ 	.short	0x0101


	//----- nvinfo : EIATTR_COOP_GROUP_MASK_REGIDS
	.align		4
        /*0098*/ 	.byte	0x04, 0x29
        /*009a*/ 	.short	(.L_12131 - .L_12130)


	//   ....[0]....
.L_12130:
        /*009c*/ 	.word	0xffffffff


	//   ....[1]....
        /*00a0*/ 	.word	0xffffffff


	//   ....[2]....
        /*00a4*/ 	.word	0xffffffff


	//   ....[3]....
        /*00a8*/ 	.word	0xffffffff


	//   ....[4]....
        /*00ac*/ 	.word	0xffffffff


	//   ....[5]....
        /*00b0*/ 	.word	0xffffffff


	//   ....[6]....
        /*00b4*/ 	.word	0xffffffff


	//   ....[7]....
        /*00b8*/ 	.word	0x05000010


	//   ....[8]....
        /*00bc*/ 	.word	0x05000010


	//   ....[9]....
        /*00c0*/ 	.word	0x05000010


	//   ....[10]....
        /*00c4*/ 	.word	0x05000010


	//   ....[11]....
        /*00c8*/ 	.word	0x05000010


	//   ....[12]....
        /*00cc*/ 	.word	0x05000010


	//----- nvinfo : EIATTR_COOP_GROUP_INSTR_OFFSETS
	.align		4
.L_12131:
        /*00d0*/ 	.byte	0x04, 0x28
        /*00d2*/ 	.short	(.L_12133 - .L_12132)


	//   ....[0]....
.L_12132:
        /*00d4*/ 	.word	0x00001750


	//   ....[1]....
        /*00d8*/ 	.word	0x000017a0


	//   ....[2]....
        /*00dc*/ 	.word	0x00001ba0


	//   ....[3]....
        /*00e0*/ 	.word	0x00001bf0


	//   ....[4]....
        /*00e4*/ 	.word	0x00002040


	//   ....[5]....
        /*00e8*/ 	.word	0x00002090


	//   ....[6]....
        /*00ec*/ 	.word	0x00002100


	//   ....[7]....
        /*00f0*/ 	.word	0x00003200


	//   ....[8]....
        /*00f4*/ 	.word	0x00003280


	//   ....[9]....
        /*00f8*/ 	.word	0x00003300


	//   ....[10]....
        /*00fc*/ 	.word	0x00003380


	//   ....[11]....
        /*0100*/ 	.word	0x000033f0


	//   ....[12]....
        /*0104*/ 	.word	0x00003470


	//----- nvinfo : EIATTR_VRC_CTA_INIT_COUNT
	.align		4
.L_12133:
        /*0108*/ 	.byte	0x02, 0x4a
	.zero		1
	.zero		1


	//----- nvinfo : EIATTR_EXIT_INSTR_OFFSETS
	.align		4
        /*010c*/ 	.byte	0x04, 0x1c
        /*010e*/ 	.short	(.L_12135 - .L_12134)


	//   ....[0]....
.L_12134:
        /*0110*/ 	.word	0x00000910


	//   ....[1]....
        /*0114*/ 	.word	0x000031b0


	//----- nvinfo : EIATTR_MAX_THREADS
	.align		4
.L_12135:
        /*0118*/ 	.byte	0x04, 0x05
        /*011a*/ 	.short	(.L_12137 - .L_12136)
.L_12136:
        /*011c*/ 	.word	0x00000100
        /*0120*/ 	.word	0x00000001
        /*0124*/ 	.word	0x00000001


	//----- nvinfo : EIATTR_CRS_STACK_SIZE
	.align		4
.L_12137:
        /*0128*/ 	.byte	0x04, 0x1e
        /*012a*/ 	.short	(.L_12139 - .L_12138)
.L_12138:
        /*012c*/ 	.word	0x00000000


	//----- nvinfo : EIATTR_CBANK_PARAM_SIZE
	.align		4
.L_12139:
        /*0130*/ 	.byte	0x03, 0x19
        /*0132*/ 	.short	0x0030


	//----- nvinfo : EIATTR_PARAM_CBANK
	.align		4
        /*0134*/ 	.byte	0x04, 0x0a
        /*0136*/ 	.short	(.L_12141 - .L_12140)
	.align		4
.L_12140:
        /*0138*/ 	.word	index@(.nv.constant0._Z9cuda_gemmIiLi256ELi2ELi1ELi512ELi2ELi2ELi32ELi0ELi0EEviiiPT_S1_S1_ii)
        /*013c*/ 	.short	0x0380
        /*013e*/ 	.short	0x0030


	//----- nvinfo : EIATTR_SW_WAR
	.align		4
.L_12141:
        /*0140*/ 	.byte	0x04, 0x36
        /*0142*/ 	.short	(.L_12143 - .L_12142)
.L_12142:
        /*0144*/ 	.word	0x00000008
.L_12143:


//--------------------- .nv.info._Z9cuda_gemmIiLi256ELi2ELi1ELi256ELi128ELi128ELi32ELi1ELi1EEviiiPT_S1_S1_ii --------------------------
	.section	.nv.info._Z9cuda_gemmIiLi256ELi2ELi1ELi256ELi128ELi128ELi32ELi1ELi1EEviiiPT_S1_S1_ii,"",@"SHT_CUDA_INFO"
	.sectionflags	@""
	.align	4


	//----- nvinfo : EIATTR_CUDA_API_VERSION
	.align		4
        /*0000*/ 	.byte	0x04, 0x37
        /*0002*/ 	.short	(.L_12145 - .L_12144)
.L_12144:
        /*0004*/ 	.word	0x00000082


	//----- nvinfo : EIATTR_KPARAM_INFO
	.align		4
.L_12145:
        /*0008*/ 	.byte	0x04, 0x17
        /*000a*/ 	.short	(.L_12147 - .L_12146)
.L_12146:
        /*000c*/ 	.word	0x00000000
        /*0010*/ 	.short	0x0007
        /*0012*/ 	.short	0x002c
        /*0014*/ 	.byte	0x00, 0xf0, 0x11, 0x00


	//----- nvinfo : EIATTR_KPARAM_INFO
	.align		4
.L_12147:
        /*0018*/ 	.byte	0x04, 0x17
        /*001a*/ 	.short	(.L_12149 - .L_12148)
.L_12148:
        /*001c*/ 	.word	0x00000000
        /*0020*/ 	.short	0x0006
        /*0022*/ 	.short	0x0028
        /*0024*/ 	.byte	0x00, 0xf0, 0x11, 0x00


	//----- nvinfo : EIATTR_KPARAM_INFO
	.align		4
.L_12149:
        /*0028*/ 	.byte	0x04, 0x17
        /*002a*/ 	.short	(.L_12151 - .L_12150)
.L_12150:
        /*002c*/ 	.word	0x00000000
        /*0030*/ 	.short	0x0005
        /*0032*/ 	.short	0x0020
        /*0034*/ 	.byte	0x00, 0xf5, 0x21, 0x00


	//----- nvinfo : EIATTR_KPARAM_INFO
	.align		4
.L_12151:
        /*0038*/ 	.byte	0x04, 0x17
        /*003a*/ 	.short	(.L_12153 - .L_12152)
.L_12152:
        /*003c*/ 	.word	0x00000000
        /*0040*/ 	.short	0x0004
        /*0042*/ 	.short	0x0018
        /*0044*/ 	.byte	0x00, 0xf5, 0x21, 0x00


	//----- nvinfo : EIATTR_KPARAM_INFO
	.align		4
.L_12153:
        /*0048*/ 	.byte	0x04, 0x17
        /*004a*/ 	.short	(.L_12155 - .L_12154)
.L_12154:
        /*004c*/ 	.word	0x00000000
        /*0050*/ 	.short	0x0003
        /*0052*/ 	.short	0x0010
        /*0054*/ 	.byte	0x00, 0xf5, 0x21, 0x00


	//----- nvinfo : EIATTR_KPARAM_INFO
	.align		4
.L_12155:
        /*0058*/ 	.byte	0x04, 0x17
        /*005a*/ 	.short	(.L_12157 - .L_12156)
.L_12156:
        /*005c*/ 	.word	0x00000000
        /*0060*/ 	.short	0x0002
        /*0062*/ 	.short	0x0008
        /*0064*/ 	.byte	0x00, 0xf0, 0x11, 0x00


	//----- nvinfo : EIATTR_KPARAM_INFO
	.align		4
.L_12157:
        /*0068*/ 	.byte	0x04, 0x17
        /*006a*/ 	.short	(.L_12159 - .L_12158)
.L_12158:
        /*006c*/ 	.word	0x00000000
        /*0070*/ 	.short	0x0001
        /*0072*/ 	.short	0x0004
        /*0074*/ 	.byte	0x00, 0xf0, 0x11, 0x00


	//----- nvinfo : EIATTR_KPARAM_INFO
	.align		4
.L_12159:
        /*0078*/ 	.byte	0x04, 0x17
        /*007a*/ 	.short	(.L_12161 - .L_12160)
.L_12160:
        /*007c*/ 	.word	0x00000000
        /*0080*/ 	.short	0x0000
        /*0082*/ 	.short	0x0000
        /*0084*/ 	.byte	0x00, 0xf0, 0x11, 0x00


	//----- nvinfo : EIATTR_SPARSE_MMA_MASK
	.align		4
.L_12161:
        /*0088*/ 	.byte	0x03, 0x50
        /*008a*/ 	.short	0x0000


	//----- nvinfo : EIATTR_MAXREG_COUNT
	.align		4
        /*008c*/ 	.byte	0x03, 0x1b
        /*008e*/ 	.short	0x00ff


	//----- nvinfo : EIATTR_NUM_BARRIERS
	.align		4
        /*0090*/ 	.byte	0x02, 0x4c
        /*0092*/ 	.byte	0x01
	.zero		1


	//----- nvinfo : EIATTR_MERCURY_ISA_VERSION
	.align		4
        /*0094*/ 	.byte	0x03, 0x5f
        /*0096*/ 	.short	0x0101


	//----- nvinfo : EIATTR_INT_WARP_WIDE_INSTR_OFFSETS
	.align		4
        /*0098*/ 	.byte	0x04, 0x31
        /*009a*/ 	.short	(.L_12163 - .L_12162)


	//   ....[0]....
.L_12162:
        /*009c*/ 	.word	0x00001040


	//----- nvinfo : EIATTR_COOP_GROUP_MASK_REGIDS
	.align		4
.L_12163:
        /*00a0*/ 	.byte	0x04, 0x29
        /*00a2*/ 	.short	(.L_12165 - .L_12164)


	//   ....[0]....
.L_12164:
        /*00a4*/ 	.word	0xffffffff


	//   ....[1]....
        /*00a8*/ 	.word	0xffffffff


	//   ....[2]....
        /*00ac*/ 	.word	0xffffffff


	//   ....[3]....
        /*00b0*/ 	.word	0x0500002c


	//   ....[4]....
        /*00b4*/ 	.word	0x0500002c


	//   ....[5]....
        /*00b8*/ 	.word	0x0500002c


	//----- nvinfo : EIATTR_COOP_GROUP_INSTR_OFFSETS
	.align		4
.L_12165:
        /*00bc*/ 	.byte	0x04, 0x28
        /*00be*/ 	.short	(.L_12167 - .L_12166)


	//   ....[0]....
.L_12166:
        /*00c0*/ 	.word	0x000013f0


	//   ....[1]....
        /*00c4*/ 	.word	0x00001410


	//   ....[2]....
        /*00c8*/ 	.word	0x00001430


	//   ....[3]....
        /*00cc*/ 	.word	0x00001910


	//   ....[4]....
        /*00d0*/ 	.word	0x000019a0


	//   ....[5]....
        /*00d4*/ 	.word	0x00001a10


	//----- nvinfo : EIATTR_VRC_CTA_INIT_COUNT
	.align		4
.L_12167:
        /*00d8*/ 	.byte	0x02, 0x4a
	.zero		1
	.zero		1


	//----- nvinfo : EIATTR_EXIT_INSTR_OFFSETS
	.align		4
        /*00dc*/ 	.byte	0x04, 0x1c
        /*00de*/ 	.short	(.L_12169 - .L_12168)


	//   ....[0]....
.L_12168:
        /*00e0*/ 	.word	0x00000060


	//   ....[1]....
        /*00e4*/ 	.word	0x000018a0


	//----- nvinfo : EIATTR_MAX_THREADS
	.align		4
.L_12169:
        /*00e8*/ 	.byte	0x04, 0x05
        /*00ea*/ 	.short	(.L_12171 - .L_12170)
.L_12170:
        /*00ec*/ 	.word	0x00000100
        /*00f0*/ 	.word	0x00000001
        /*00f4*/ 	.word	0x00000001


	//----- nvinfo : EIATTR_CRS_STACK_SIZE
	.align		4
.L_12171:
        /*00f8*/ 	.byte	0x04, 0x1e
        /*00fa*/ 	.short	(.L_12173 - .L_12172)
.L_12172:
        /*00fc*/ 	.word	0x00000000


	//----- nvinfo : EIATTR_CBANK_PARAM_SIZE
	.align		4
.L_12173:
        /*0100*/ 	.byte	0x03, 0x19
        /*0102*/ 	.short	0x0030


	//----- nvinfo : EIATTR_PARAM_CBANK
	.align		4
        /*0104*/ 	.byte	0x04, 0x0a
        /*0106*/ 	.short	(.L_12175 - .L_12174)
	.align		4
.L_12174:
        /*0108*/ 	.word	index@(.nv.constant0._Z9cuda_gemmIiLi256ELi2ELi1ELi256ELi128ELi128ELi32ELi1ELi1EEviiiPT_S1_S1_ii)
        /*010c*/ 	.short	0x0380
        /*010e*/ 	.short	0x0030


	//----- nvinfo : EIATTR_SW_WAR
	.align		4
.L_12175:
        /*0110*/ 	.byte	0x04, 0x36
        /*0112*/ 	.short	(.L_12177 - .L_12176)
.L_12176:
        /*0114*/ 	.word	0x00000008
.L_12177:


//--------------------- .nv.info._Z9cuda_gemmIiLi256ELi2ELi1ELi256ELi128ELi128ELi32ELi1ELi0EEviiiPT_S1_S1_ii --------------------------
	.section	.nv.info._Z9cuda_gemmIiLi256ELi2ELi1ELi256ELi128ELi128ELi32ELi1ELi0EEviiiPT_S1_S1_ii,"",@"SHT_CUDA_INFO"
	.sectionflags	@""
	.align	4


	//----- nvinfo : EIATTR_CUDA_API_VERSION
	.align		4
        /*0000*/ 	.byte	0x04, 0x37
        /*0002*/ 	.short	(.L_12179 - .L_12178)
.L_12178:
        /*0004*/ 	.word	0x00000082


	//----- nvinfo : EIATTR_KPARAM_INFO
	.align		4
.L_12179:
        /*0008*/ 	.byte	0x04, 0x17
        /*000a*/ 	.short	(.L_12181 - .L_12180)
.L_12180:
        /*000c*/ 	.word	0x00000000
        /*0010*/ 	.short	0x0007
        /*0012*/ 	.short	0x002c
        /*0014*/ 	.byte	0x00, 0xf0, 0x11, 0x00


	//----- nvinfo : EIATTR_KPARAM_INFO
	.align		4
.L_12181:
        /*0018*/ 	.byte	0x04, 0x17
        /*001a*/ 	.short	(.L_12183 - .L_12182)
.L_12182:
        /*001c*/ 	.word	0x00000000
        /*0020*/ 	.short	0x0006
        /*0022*/ 	.short	0x0028
        /*0024*/ 	.byte	0x00, 0xf0, 0x11, 0x00


	//----- nvinfo : EIATTR_KPARAM_INFO
	.align		4
.L_12183:
        /*0028*/ 	.byte	0x04, 0x17
        /*002a*/ 	.short	(.L_12185 - .L_12184)
.L_12184:
        /*002c*/ 	.word	0x00000000
        /*0030*/ 	.short	0x0005
        /*0032*/ 	.short	0x0020
        /*0034*/ 	.byte	0x00, 0xf5, 0x21, 0x00


	//----- nvinfo : EIATTR_KPARAM_INFO
	.align		4
.L_12185:
        /*0038*/ 	.byte	0x04, 0x17
        /*003a*/ 	.short	(.L_12187 - .L_12186)
.L_12186:
        /*003c*/ 	.word	0x00000000
        /*0040*/ 	.short	0x0004
        /*0042*/ 	.short	0x0018
        /*0044*/ 	.byte	0x00, 0xf5, 0x21, 0x00


	//----- nvinfo : EIATTR_KPARAM_INFO
	.align		4
.L_12187:
        /*0048*/ 	.byte	0x04, 0x17
        /*004a*/ 	.short	(.L_12189 - .L_12188)
.L_12188:
        /*004c*/ 	.word	0x00000000
        /*0050*/ 	.short	0x0003
        /*0052*/ 	.short	0x0010
        /*0054*/ 	.byte	0x00, 0xf5, 0x21, 0x00


	//----- nvinfo : EIATTR_KPARAM_INFO
	.align		4
.L_12189:
        /*0058*/ 	.byte	0x04, 0x17
        /*005a*/ 	.short	(.L_12191 - .L_12190)
.L_12190:
        /*005c*/ 	.word	0x00000000
        /*0060*/ 	.short	0x0002
        /*0062*/ 	.short	0x0008
        /*0064*/ 	.byte	0x00, 0xf0, 0x11, 0x00


	//----- nvinfo : EIATTR_KPARAM_INFO
	.align		4
.L_12191:
        /*0068*/ 	.byte	0x04, 0x17
        /*006a*/ 	.short	(.L_12193 - .L_12192)
.L_12192:
        /*006c*/ 	.word	0x00000000
        /*0070*/ 	.short	0x0001
        /*0072*/ 	.short	0x0004
        /*0074*/ 	.byte	0x00, 0xf0, 0x11, 0x00


	//----- nvinfo : EIATTR_KPARAM_INFO
	.align		4
.L_12193:
        /*0078*/ 	.byte	0x04, 0x17
        /*007a*/ 	.short	(.L_12195 - .L_12194)
.L_12194:
        /*007c*/ 	.word	0x00000000
        /*0080*/ 	.short	0x0000
        /*0082*/ 	.short	0x0000
        /*0084*/ 	.byte	0x00, 0xf0, 0x11, 0x00


	//----- nvinfo : EIATTR_SPARSE_MMA_MASK
	.align		4
.L_12195:
        /*0088*/ 	.byte	0x03, 0x50
        /*008a*/ 	.short	0x0000


	//----- nvinfo : EIATTR_MAXREG_COUNT
	.align		4
        /*008c*/ 	.byte	0x03, 0x1b
        /*008e*/ 	.short	0x00ff


	//----- nvinfo : EIATTR_NUM_BARRIERS
	.align		4
        /*0090*/ 	.byte	0x02, 0x4c
        /*0092*/ 	.byte	0x01
	.zero		1


	//----- nvinfo : EIATTR_MERCURY_ISA_VERSION
	.align		4
        /*0094*/ 	.byte	0x03, 0x5f
        /*0096*/ 	.short	0x0101


	//----- nvinfo : EIATTR_COOP_GROUP_MASK_REGIDS
	.align		4
        /*0098*/ 	.byte	0x04, 0x29
        /*009a*/ 	.short	(.L_12197 - .L_12196)


	//   ....[0]....
.L_12196:
        /*009c*/ 	.word	0xffffffff


	//----- nvinfo : EIATTR_COOP_GROUP_INSTR_OFFSETS
	.align		4
.L_12197:
        /*00a0*/ 	.byte	0x04, 0x28
        /*00a2*/ 	.short	(.L_12199 - .L_12198)


	//   ....[0]....
.L_12198:
        /*00a4*/ 	.word	0x000047f0


	//----- nvinfo : EIATTR_VRC_CTA_INIT_COUNT
	.align		4
.L_12199:
        /*00a8*/ 	.byte	0x02, 0x4a
	.zero		1
	.zero		1


	//----- nvinfo : EIATTR_EXIT_INSTR_OFFSETS
	.align		4
        /*00ac*/ 	.byte	0x04, 0x1c
        /*00ae*/ 	.short	(.L_12201 - .L_12200)


	//   ....[0]....
.L_12200:
        /*00b0*/ 	.word	0x000002b0


	//   ....[1]....
        /*00b4*/ 	.word	0x00004eb0


	//----- nvinfo : EIATTR_MAX_THREADS
	.align		4
.L_12201:
        /*00b8*/ 	.byte	0x04, 0x05
        /*00ba*/ 	.short	(.L_12203 - .L_12202)
.L_12202:
        /*00bc*/ 	.word	0x00000100
        /*00c0*/ 	.word	0x00000001
        /*00c4*/ 	.word	0x00000001


	//----- nvinfo : EIATTR_CRS_STACK_SIZE
	.align		4
.L_12203:
        /*00c8*/ 	.byte	0x04, 0x1e
        /*00ca*/ 	.short	(.L_12205 - .L_12204)
.L_12204:
        /*00cc*/ 	.word	0x00000000


	//----- nvinfo : EIATTR_CBANK_PARAM_SIZE
	.align		4
.L_12205:
        /*00d0*/ 	.byte	0x03, 0x19
        /*00d2*/ 	.short	0x0030


	//----- nvinfo : EIATTR_PARAM_CBANK
	.align		4
        /*00d4*/ 	.byte	0x04, 0x0a
        /*00d6*/ 	.short	(.L_12207 - .L_12206)
	.align		4
.L_12206:
        /*00d8*/ 	.word	index@(.nv.constant0._Z9cuda_gemmIiLi256ELi2ELi1ELi256ELi128ELi128ELi32ELi1ELi0EEviiiPT_S1_S1_ii)
        /*00dc*/ 	.short	0x0380
        /*00de*/ 	.short	0x0030


	//----- nvinfo : EIATTR_SW_WAR
	.align		4
.L_12207:
        /*00e0*/ 	.byte	0x04, 0x36
        /*00e2*/ 	.short	(.L_12209 - .L_12208)
.L_12208:
        /*00e4*/ 	.word	0x00000008
.L_12209:


//--------------------- .nv.info._Z9cuda_gemmIiLi256ELi2ELi1ELi256ELi128ELi128ELi32ELi0ELi1EEviiiPT_S1_S1_ii --------------------------
	.section	.nv.info._Z9cuda_gemmIiLi256ELi2ELi1ELi256ELi128ELi128ELi32ELi0ELi1EEviiiPT_S1_S1_ii,"",@"SHT_CUDA_INFO"
	.sectionflags	@""
	.align	4


	//----- nvinfo : EIATTR_CUDA_API_VERSION
	.align		4
        /*0000*/ 	.byte	0x04, 0x37
        /*0002*/ 	.short	(.L_12211 - .L_12210)
.L_12210:
        /*0004*/ 	.word	0x00000082


	//----- nvinfo : EIATTR_KPARAM_INFO
	.align		4
.L_12211:
        /*0008*/ 	.byte	0x04, 0x17
        /*000a*/ 	.short	(.L_12213 - .L_12212)
.L_12212:
        /*000c*/ 	.word	0x00000000
        /*0010*/ 	.short	0x0007
        /*0012*/ 	.short	0x002c
        /*0014*/ 	.byte	0x00, 0xf0, 0x11, 0x00


	//----- nvinfo : EIATTR_KPARAM_INFO
	.align		4
.L_12213:
        /*0018*/ 	.byte	0x04, 0x17
        /*001a*/ 	.short	(.L_12215 - .L_12214)
.L_12214:
        /*001c*/ 	.word	0x00000000
        /*0020*/ 	.short	0x0006
        /*0022*/ 	.short	0x0028
        /*0024*/ 	.byte	0x00, 0xf0, 0x11, 0x00


	//----- nvinfo : EIATTR_KPARAM_INFO
	.align		4
.L_12215:
        /*0028*/ 	.byte	0x04, 0x17
        /*002a*/ 	.short	(.L_12217 - .L_12216)
.L_12216:
        /*002c*/ 	.word	0x00000000
        /*0030*/ 	.short	0x0005
        /*0032*/ 	.short	0x0020
        /*0034*/ 	.byte	0x00, 0xf5, 0x21, 0x00


	//----- nvinfo : EIATTR_KPARAM_INFO
	.align		4
.L_12217:
        /*0038*/ 	.byte	0x04, 0x17
        /*003a*/ 	.short	(.L_12219 - .L_12218)
.L_12218:
        /*003c*/ 	.word	0x00000000
        /*0040*/ 	.short	0x0004
        /*0042*/ 	.short	0x0018
        /*0044*/ 	.byte	0x00, 0xf5, 0x21, 0x00


	//----- nvinfo : EIATTR_KPARAM_INFO
	.align		4
.L_12219:
        /*0048*/ 	.byte	0x04, 0x17
        /*004a*/ 	.short	(.L_12221 - .L_12220)
.L_12220:
        /*004c*/ 	.word	0x00000000
        /*0050*/ 	.short	0x0003
        /*0052*/ 	.short	0x0010
        /*0054*/ 	.byte	0x00, 0xf5, 0x21, 0x00


	//----- nvinfo : EIATTR_KPARAM_INFO
	.align		4
.L_12221:
        /*0058*/ 	.byte	0x04, 0x17
        /*005a*/ 	.short	(.L_12223 - .L_12222)
.L_12222:
        /*005c*/ 	.word	0x00000000
        /*0060*/ 	.short	0x0002
        /*0062*/ 	.short	0x0008
        /*0064*/ 	.byte	0x00, 0xf0, 0x11, 0x00


	//----- nvinfo : EIATTR_KPARAM_INFO
	.align		4
.L_12223:
        /*0068*/ 	.byte	0x04, 0x17
        /*006a*/ 	.short	(.L_12225 - .L_12224)
.L_12224:
        /*006c*/ 	.word	0x00000000
        /*0070*/ 	.short	0x0001
        /*0072*/ 	.short	0x0004
        /*0074*/ 	.byte	0x00, 0xf0, 0x11, 0x00


	//----- nvinfo : EIATTR_KPARAM_INFO
	.align		4
.L_12225:
        /*0078*/ 	.byte	0x04, 0x17
        /*007a*/ 	.short	(.L_12227 - .L_12226)
.L_12226:
        /*007c*/ 	.word	0x00000000
        /*0080*/ 	.short	0x0000
        /*0082*/ 	.short	0x0000
        /*0084*/ 	.byte	0x00, 0xf0, 0x11, 0x00


	//----- nvinfo : EIATTR_SPARSE_MMA_MASK
	.align		4
.L_12227:
        /*0088*/ 	.byte	0x03, 0x50
        /*008a*/ 	.short	0x0000


	//----- nvinfo : EIATTR_MAXREG_COUNT
	.align		4
        /*008c*/ 	.byte	0x03, 0x1b
        /*008e*/ 	.short	0x00ff


	//----- nvinfo : EIATTR_NUM_BARRIERS
	.align		4
        /*0090*/ 	.byte	0x02, 0x4c
        /*0092*/ 	.byte	0x01
	.zero		1


	//----- nvinfo : EIATTR_MERCURY_ISA_VERSION
	.align		4
        /*0094*/ 	.byte	0x03, 0x5f
        /*0096*/ 	.short	0x0101


	//----- nvinfo : EIATTR_COOP_GROUP_MASK_REGIDS
	.align		4
        /*0098*/ 	.byte	0x04, 0x29
        /*009a*/ 	.short	(.L_12229 - .L_12228)


	//   ....[0]....
.L_12228:
        /*009c*/ 	.word	0xffffffff


	//   ....[1]....
        /*00a0*/ 	.word	0xffffffff


	//   ....[2]....
        /*00a4*/ 	.word	0xffffffff


	//   ....[3]....
        /*00a8*/ 	.word	0x05000031


	//   ....[4]....
        /*00ac*/ 	.word	0x05000031


	//   ....[5]....
        /*00b0*/ 	.word	0x05000031


	//----- nvinfo : EIATTR_COOP_GROUP_INSTR_OFFSETS
	.align		4
.L_12229:
        /*00b4*/ 	.byte	0x04, 0x28
        /*00b6*/ 	.short	(.L_12231 - .L_12230)


	//   ....[0]....
.L_12230:
        /*00b8*/ 	.word	0x00001710


	//   ....[1]....
        /*00bc*/ 	.word	0x00001730


	//   ....[2]....
        /*00c0*/ 	.word	0x00001750


	//   ....[3]....
        /*00c4*/ 	.word	0x00001d90


	//   ....[4]....
        /*00c8*/ 	.word	0x00001e30


	//   ....[5]....
        /*00cc*/ 	.word	0x00001ea0


	//----- nvinfo : EIATTR_VRC_CTA_INIT_COUNT
	.align		4
.L_12231:
        /*00d0*/ 	.byte	0x02, 0x4a
	.zero		1
	.zero		1


	//----- nvinfo : EIATTR_EXIT_INSTR_OFFSETS
	.align		4
        /*00d4*/ 	.byte	0x04, 0x1c
        /*00d6*/ 	.short	(.L_12233 - .L_12232)


	//   ....[0]....
.L_12232:
        /*00d8*/ 	.word	0x00000310


	//   ....[1]....
        /*00dc*/ 	.word	0x00001d30


	//----- nvinfo : EIATTR_MAX_THREADS
	.align		4
.L_12233:
        /*00e0*/ 	.byte	0x04, 0x05
        /*00e2*/ 	.short	(.L_12235 - .L_12234)
.L_12234:
        /*00e4*/ 	.word	0x00000100
        /*00e8*/ 	.word	0x00000001
        /*00ec*/ 	.word	0x00000001


	//----- nvinfo : EIATTR_CRS_STACK_SIZE
	.align		4
.L_12235:
        /*00f0*/ 	.byte	0x04, 0x1e
        /*00f2*/ 	.short	(.L_12237 - .L_12236)
.L_12236:
        /*00f4*/ 	.word	0x00000000


	//----- nvinfo : EIATTR_CBANK_PARAM_SIZE
	.align		4
.L_12237:
        /*00f8*/ 	.byte	0x03, 0x19
        /*00fa*/ 	.short	0x0030


	//----- nvinfo : EIATTR_PARAM_CBANK
	.align		4
        /*00fc*/ 	.byte	0x04, 0x0a
        /*00fe*/ 	.short	(.L_12239 - .L_12238)
	.align		4
.L_12238:
        /*0100*/ 	.word	index@(.nv.constant0._Z9cuda_gemmIiLi256ELi2ELi1ELi256ELi128ELi128ELi32ELi0ELi1EEviiiPT_S1_S1_ii)
        /*0104*/ 	.short	0x0380
        /*0106*/ 	.short	0x0030


	//----- nvinfo : EIATTR_SW_WAR
	.align		4
.L_12239:
        /*0108*/ 	.byte	0x04, 0x36
        /*010a*/ 	.short	(.L_12241 - .L_12240)
.L_12240:
        /*010c*/ 	.word	0x00000008
.L_12241:


//--------------------- .nv.info._Z9cuda_gemmIiLi256ELi2ELi1ELi256ELi128ELi128ELi32ELi0ELi0EEviiiPT_S1_S1_ii --------------------------
	.section	.nv.info._Z9cuda_gemmIiLi256ELi2ELi1ELi256ELi128ELi128ELi32ELi0ELi0EEviiiPT_S1_S1_ii,"",@"SHT_CUDA_INFO"
	.sectionflags	@""
	.align	4


	//----- nvinfo : EIATTR_CUDA_API_VERSION
	.align		4
        /*0000*/ 	.byte	0x04, 0x37
        /*0002*/ 	.short	(.L_12243 - .L_12242)
.L_12242:
        /*0004*/ 	.word	0x00000082


	//----- nvinfo : EIATTR_KPARAM_INFO
	.align		4
.L_12243:
        /*0008*/ 	.byte	0x04, 0x17
        /*000a*/ 	.short	(.L_12245 - .L_12244)
.L_12244:
        /*000c*/ 	.word	0x00000000
        /*0010*/ 	.short	0x0007
        /*0012*/ 	.short	0x002c
        /*0014*/ 	.byte	0x00, 0xf0, 0x11, 0x00


	//----- nvinfo : EIATTR_KPARAM_INFO
	.align		4
.L_12245:
        /*0018*/ 	.byte	0x04, 0x17
        /*001a*/ 	.short	(.L_12247 - .L_12246)
.L_12246:
        /*001c*/ 	.word	0x00000000
        /*0020*/ 	.short	0x0006
        /*0022*/ 	.short	0x0028
        /*0024*/ 	.byte	0x00, 0xf0, 0x11, 0x00


	//----- nvinfo : EIATTR_KPARAM_INFO
	.align		4
.L_12247:
        /*0028*/ 	.byte	0x04, 0x17
        /*002a*/ 	.short	(.L_12249 - .L_12248)
.L_12248:
        /*002c*/ 	.word	0x00000000
        /*0030*/ 	.short	0x0005
        /*0032*/ 	.short	0x0020
        /*0034*/ 	.byte	0x00, 0xf5, 0x21, 0x00


	//----- nvinfo : EIATTR_KPARAM_INFO
	.align		4
.L_12249:
        /*0038*/ 	.byte	0x04, 0x17
        /*003a*/ 	.short	(.L_12251 - .L_12250)
.L_12250:
        /*003c*/ 	.word	0x00000000
        /*0040*/ 	.short	0x0004
        /*0042*/ 	.short	0x0018
        /*0044*/ 	.byte	0x00, 0xf5, 0x21, 0x00


	//----- nvinfo : EIATTR_KPARAM_INFO
	.align		4
.L_12251:
        /*0048*/ 	.byte	0x04, 0x17
        /*004a*/ 	.short	(.L_12253 - .L_12252)
.L_12252:
        /*004c*/ 	.word	0x00000000
        /*0050*/ 	.short	0x0003
        /*0052*/ 	.short	0x0010
        /*0054*/ 	.byte	0x00, 0xf5, 0x21, 0x00


	//----- nvinfo : EIATTR_KPARAM_INFO
	.align		4
.L_12253:
        /*0058*/ 	.byte	0x04, 0x17
        /*005a*/ 	.short	(.L_12255 - .L_12254)
.L_12254:
        /*005c*/ 	.word	0x00000000
        /*0060*/ 	.short	0x0002
        /*0062*/ 	.short	0x0008
        /*0064*/ 	.byte	0x00, 0xf0, 0x11, 0x00


	//----- nvinfo : EIATTR_KPARAM_INFO
	.align		4
.L_12255:
        /*0068*/ 	.byte	0x04, 0x17
        /*006a*/ 	.short	(.L_12257 - .L_12256)
.L_12256:
        /*006c*/ 	.word	0x00000000
        /*0070*/ 	.short	0x0001
        /*0072*/ 	.short	0x0004
        /*0074*/ 	.byte	0x00, 0xf0, 0x11, 0x00


	//----- nvinfo : EIATTR_KPARAM_INFO
	.align		4
.L_12257:
        /*0078*/ 	.byte	0x04, 0x17
        /*007a*/ 	.short	(.L_12259 - .L_12258)
.L_12258:
        /*007c*/ 	.word	0x00000000
        /*0080*/ 	.short	0x0000
        /*0082*/ 	.short	0x0000
        /*0084*/ 	.byte	0x00, 0xf0, 0x11, 0x00


	//----- nvinfo : EIATTR_SPARSE_MMA_MASK
	.align		4
.L_12259:
        /*0088*/ 	.byte	0x03, 0x50
        /*008a*/ 	.short	0x0000


	//----- nvinfo : EIATTR_MAXREG_COUNT
	.align		4
        /*008c*/ 	.byte	0x03, 0x1b
        /*008e*/ 	.short	0x00ff


	//----- nvinfo : EIATTR_NUM_BARRIERS
	.align		4
        /*0090*/ 	.byte	0x02, 0x4c
        /*0092*/ 	.byte	0x01
	.zero		1


	//----- nvinfo : EIATTR_MERCURY_ISA_VERSION
	.align		4
        /*0094*/ 	.byte	0x03, 0x5f
        /*0096*/ 	.short	0x0101


	//----- nvinfo : EIATTR_COOP_GROUP_MASK_REGIDS
	.align		4
        /*0098*/ 	.byte	0x04, 0x29
        /*009a*/ 	.short	(.L_12261 - .L_12260)


	//   ....[0]....
.L_12260:
        /*009c*/ 	.word	0xffffffff


	//----- nvinfo : EIATTR_COOP_GROUP_INSTR_OFFSETS
	.align		4
.L_12261:
        /*00a0*/ 	.byte	0x04, 0x28
        /*00a2*/ 	.short	(.L_12263 - .L_12262)


	//   ....[0]....
.L_12262:
        /*00a4*/ 	.word	0x00004a90


	//----- nvinfo : EIATTR_VRC_CTA_INIT_COUNT
	.align		4
.L_12263:
        /*00a8*/ 	.byte	0x02, 0x4a
	.zero		1
	.zero		1


	//----- nvinfo : EIATTR_EXIT_INSTR_OFFSETS
	.align		4
        /*00ac*/ 	.byte	0x04, 0x1c
        /*00ae*/ 	.short	(.L_12265 - .L_12264)


	//   ....[0]....
.L_12264:
        /*00b0*/ 	.word	0x00000560


	//   ....[1]....
        /*00b4*/ 	.word	0x00005c00


	//----- nvinfo : EIATTR_MAX_THREADS
	.align		4
.L_12265:
        /*00b8*/ 	.byte	0x04, 0x05
        /*00ba*/ 	.short	(.L_12267 - .L_12266)
.L_12266:
        /*00bc*/ 	.word	0x00000100
        /*00c0*/ 	.word	0x00000001
        /*00c4*/ 	.word	0x00000001


	//----- nvinfo : EIATTR_CRS_STACK_SIZE
	.align		4
.L_12267:
        /*00c8*/ 	.byte	0x04, 0x1e
        /*00ca*/ 	.short	(.L_12269 - .L_12268)
.L_12268:
        /*00cc*/ 	.word	0x00000000


	//----- nvinfo : EIATTR_CBANK_PARAM_SIZE
	.align		4
.L_12269:
        /*00d0*/ 	.byte	0x03, 0x19
        /*00d2*/ 	.short	0x0030


	//----- nvinfo : EIATTR_PARAM_CBANK
	.align		4
        /*00d4*/ 	.byte	0x04, 0x0a
        /*00d6*/ 	.short	(.L_12271 - .L_12270)
	.align		4
.L_12270:
        /*00d8*/ 	.word	index@(.nv.constant0._Z9cuda_gemmIiLi256ELi2ELi1ELi256ELi128ELi128ELi32ELi0ELi0EEviiiPT_S1_S1_ii)
        /*00dc*/ 	.short	0x0380
        /*00de*/ 	.short	0x0030


	//----- nvinfo : EIATTR_SW_WAR
	.align		4
.L_12271:
        /*00e0*/ 	.byte	0x04, 0x36
        /*00e2*/ 	.short	(.L_12273 - .L_12272)
.L_12272:
        /*00e4*/ 	.word	0x00000008
.L_12273:


//--------------------- .nv.info._Z9cuda_gemmIiLi256ELi2ELi1ELi256ELi64ELi64ELi32ELi1ELi1EEviiiPT_S1_S1_ii --------------------------
	.section	.nv.info._Z9cuda_gemmIiLi256ELi2ELi1ELi256ELi64ELi64ELi32ELi1ELi1EEviiiPT_S1_S1_ii,"",@"SHT_CUDA_INFO"
	.sectionflags	@""
	.align	4


	//----- nvinfo : EIATTR_CUDA_API_VERSION
	.align		4
        /*0000*/ 	.byte	0x04, 0x37
        /*0002*/ 	.short	(.L_12275 - .L_12274)
.L_12274:
        /*0004*/ 	.word	0x00000082


	//----- nvinfo : EIATTR_KPARAM_INFO
	.align		4
.L_12275:
        /*0008*/ 	.byte	0x04, 0x17
        /*000a*/ 	.short	(.L_12277 - .L_12276)
.L_12276:
        /*000c*/ 	.word	0x00000000
        /*0010*/ 	.short	0x0007
        /*0012*/ 	.short	0x002c
        /*0014*/ 	.byte	0x00, 0xf0, 0x11, 0x00


	//----- nvinfo : EIATTR_KPARAM_INFO
	.align		4
.L_12277:
        /*0018*/ 	.byte	0x04, 0x17
        /*001a*/ 	.short	(.L_12279 - .L_12278)
.L_12278:
        /*001c*/ 	.word	0x00000000
        /*0020*/ 	.short	0x0006
        /*0022*/ 	.short	0x0028
        /*0024*/ 	.byte	0x00, 0xf0, 0x11, 0x00


	//----- nvinfo : EIATTR_KPARAM_INFO
	.align		4
.L_12279:
        /*0028*/ 	.byte	0x04, 0x17
        /*002a*/ 	.short	(.L_12281 - .L_12280)
.L_12280:
        /*002c*/ 	.word	0x00000000
        /*0030*/ 	.short	0x0005
        /*0032*/ 	.short	0x0020
        /*0034*/ 	.byte	0x00, 0xf5, 0x21, 0x00


	//----- nvinfo : EIATTR_KPARAM_INFO
	.align		4
.L_12281:
        /*0038*/ 	.byte	0x04, 0x17
        /*003a*/ 	.short	(.L_12283 - .L_12282)
.L_12282:
        /*003c*/ 	.word	0x00000000
        /*0040*/ 	.short	0x0004
        /*0042*/ 	.short	0x0018
        /*0044*/ 	.byte	0x00, 0xf5, 0x21, 0x00


	//----- nvinfo : EIATTR_KPARAM_INFO
	.align		4
.L_12283:
        /*0048*/ 	.byte	0x04, 0x17
        /*004a*/ 	.short	(.L_12285 - .L_12284)
.L_12284:
        /*004c*/ 	.word	0x00000000
        /*0050*/ 	.short	0x0003
        /*0052*/ 	.short	0x0010
        /*0054*/ 	.byte	0x00, 0xf5, 0x21, 0x00


	//----- nvinfo : EIATTR_KPARAM_INFO
	.align		4
.L_12285:
        /*0058*/ 	.byte	0x04, 0x17
        /*005a*/ 	.short	(.L_12287 - .L_12286)
.L_12286:
        /*005c*/ 	.word	0x00000000
        /*0060*/ 	.short	0x0002
        /*0062*/ 	.short	0x0008
        /*0064*/ 	.byte	0x00, 0xf0, 0x11, 0x00


	//----- nvinfo : EIATTR_KPARAM_INFO
	.align		4
.L_12287:
        /*0068*/ 	.byte	0x04, 0x17
        /*006a*/ 	.short	(.L_12289 - .L_12288)
.L_12288:
        /*006c*/ 	.word	0x00000000
        /*0070*/ 	.short	0x0001
        /*0072*/ 	.short	0x0004
        /*0074*/ 	.byte	0x00, 0xf0, 0x11, 0x00


	//----- nvinfo : EIATTR_KPARAM_INFO
	.align		4
.L_12289:
        /*0078*/ 	.byte	0x04, 0x17
        /*007a*/ 	.short	(.L_12291 - .L_12290)
.L_12290:
        /*007c*/ 	.word	0x00000000
        /*0080*/ 	.short	0x0000
        /*0082*/ 	.short	0x0000
        /*0084*/ 	.byte	0x00, 0xf0, 0x11, 0x00


	//----- nvinfo : EIATTR_SPARSE_MMA_MASK
	.align		4
.L_12291:
        /*0088*/ 	.byte	0x03, 0x50
        /*008a*/ 	.short	0x0000


	//----- nvinfo : EIATTR_MAXREG_COUNT
	.align		4
        /*008c*/ 	.byte	0x03, 0x1b
        /*008e*/ 	.short	0x00ff


	//----- nvinfo : EIATTR_NUM_BARRIERS
	.align		4
        /*0090*/ 	.byte	0x02, 0x4c
        /*0092*/ 	.byte	0x01
	.zero		1


	//----- nvinfo : EIATTR_MERCURY_ISA_VERSION
	.align		4
        /*0094*/ 	.byte	0x03, 0x5f
        /*0096*/ 	.short	0x0101


	//----- nvinfo : EIATTR_COOP_GROUP_MASK_REGIDS
	.align		4
        /*0098*/ 	.byte	0x04, 0x29
        /*009a*/ 	.short	(.L_12293 - .L_12292)


	//   ....[0]....
.L_12292:
        /*009c*/ 	.word	0xffffffff


	//   ....[1]....
        /*00a0*/ 	.word	0xffffffff


	//   ....[2]....
        /*00a4*/ 	.word	0x0500002b


	//   ....[3]....
        /*00a8*/ 	.word	0x0500002b


	//----- nvinfo : EIATTR_COOP_GROUP_INSTR_OFFSETS
	.align		4
.L_12293:
        /*00ac*/ 	.byte	0x04, 0x28
        /*00ae*/ 	.short	(.L_12295 - .L_12294)


	//   ....[0]....
.L_12294:
        /*00b0*/ 	.word	0x00001540


	//   ....[1]....
        /*00b4*/ 	.word	0x00001560


	//   ....[2]....
        /*00b8*/ 	.word	0x00001a80


	//   ....[3]....
        /*00bc*/ 	.word	0x00001b20


	//----- nvinfo : EIATTR_VRC_CTA_INIT_COUNT
	.align		4
.L_12295:
        /*00c0*/ 	.byte	0x02, 0x4a
	.zero		1
	.zero		1


	//----- nvinfo : EIATTR_EXIT_INSTR_OFFSETS
	.align		4
        /*00c4*/ 	.byte	0x04, 0x1c
        /*00c6*/ 	.short	(.L_12297 - .L_12296)


	//   ....[0]....
.L_12296:
        /*00c8*/ 	.word	0x00000060


	//   ....[1]....
        /*00cc*/ 	.word	0x00001a20


	//----- nvinfo : EIATTR_MAX_THREADS
	.align		4
.L_12297:
        /*00d0*/ 	.byte	0x04, 0x05
        /*00d2*/ 	.short	(.L_12299 - .L_12298)
.L_12298:
        /*00d4*/ 	.word	0x00000100
        /*00d8*/ 	.word	0x00000001
        /*00dc*/ 	.word	0x00000001


	//----- nvinfo : EIATTR_CRS_STACK_SIZE
	.align		4
.L_12299:
        /*00e0*/ 	.byte	0x04, 0x1e
        /*00e2*/ 	.short	(.L_12301 - .L_12300)
.L_12300:
        /*00e4*/ 	.word	0x00000000


	//----- nvinfo : EIATTR_CBANK_PARAM_SIZE
	.align		4
.L_12301:
        /*00e8*/ 	.byte	0x03, 0x19
        /*00ea*/ 	.short	0x0030


	//----- nvinfo : EIATTR_PARAM_CBANK
	.align		4
        /*00ec*/ 	.byte	0x04, 0x0a
        /*00ee*/ 	.short	(.L_12303 - .L_12302)
	.align		4
.L_12302:
        /*00f0*/ 	.word	index@(.nv.constant0._Z9cuda_gemmIiLi256ELi2ELi1ELi256ELi64ELi64ELi32ELi1ELi1EEviiiPT_S1_S1_ii)
        /*00f4*/ 	.short	0x0380
        /*00f6*/ 	.short	0x0030


	//----- nvinfo : EIATTR_SW_WAR
	.align		4
.L_12303:
        /*00f8*/ 	.byte	0x04, 0x36
        /*00fa*/ 	.short	(.L_12305 - .L_12304)
.L_12304:
        /*00fc*/ 	.word	0x00000008
.L_12305:


//--------------------- .nv.info._Z9cuda_gemmIiLi256ELi2ELi1ELi256ELi64ELi64ELi32ELi1ELi0EEviiiPT_S1_S1_ii --------------------------
	.section	.nv.info._Z9cuda_gemmIiLi256ELi2ELi1ELi256ELi64ELi64ELi32ELi1ELi0EEviiiPT_S1_S1_ii,"",@"SHT_CUDA_INFO"
	.sectionflags	@""
	.align	4


	//----- nvinfo : EIATTR_CUDA_API_VERSION
	.align		4
        /*0000*/ 	.byte	0x04, 0x37
        /*0002*/ 	.short	(.L_12307 - .L_12306)
.L_12306:
        /*0004*/ 	.word	0x00000082


	//----- nvinfo : EIATTR_KPARAM_INFO
	.align		4
.L_12307:
        /*0008*/ 	.byte	0x04, 0x17
        /*000a*/ 	.short	(.L_12309 - .L_12308)
.L_12308:
        /*000c*/ 	.word	0x00000000
        /*0010*/ 	.short	0x0007
        /*0012*/ 	.short	0x002c
        /*0014*/ 	.byte	0x00, 0xf0, 0x11, 0x00


	//----- nvinfo : EIATTR_KPARAM_INFO
	.align		4
.L_12309:
        /*0018*/ 	.byte	0x04, 0x17
        /*001a*/ 	.short	(.L_12311 - .L_12310)
.L_12310:
        /*001c*/ 	.word	0x00000000
        /*0020*/ 	.short	0x0006
        /*0022*/ 	.short	0x0028
        /*0024*/ 	.byte	0x00, 0xf0, 0x11, 0x00


	//----- nvinfo : EIATTR_KPARAM_INFO
	.align		4
.L_12311:
        /*0028*/ 	.byte	0x04, 0x17
        /*002a*/ 	.short	(.L_12313 - .L_12312)
.L_12312:
        /*002c*/ 	.word	0x00000000
        /*0030*/ 	.short	0x0005
        /*0032*/ 	.short	0x0020
        /*0034*/ 	.byte	0x00, 0xf5, 0x21, 0x00


	//----- nvinfo : EIATTR_KPARAM_INFO
	.align		4
.L_12313:
        /*0038*/ 	.byte	0x04, 0x17
        /*003a*/ 	.short	(.L_12315 - .L_12314)
.L_12314:
        /*003c*/ 	.word	0x00000000
        /*0040*/ 	.short	0x0004
        /*0042*/ 	.short	0x0018
        /*0044*/ 	.byte	0x00, 0xf5, 0x21, 0x00


	//----- nvinfo : EIATTR_KPARAM_INFO
	.align		4
.L_12315:
        /*0048*/ 	.byte	0x04, 0x17
        /*004a*/ 	.short	(.L_12317 - .L_12316)
.L_12316:
        /*004c*/ 	.word	0x00000000
        /*0050*/ 	.short	0x0003
        /*0052*/ 	.short	0x0010
        /*0054*/ 	.byte	0x00, 0xf5, 0x21, 0x00


	//----- nvinfo : EIATTR_KPARAM_INFO
	.align		4
.L_12317:
        /*0058*/ 	.byte	0x04, 0x17
        /*005a*/ 	.short	(.L_12319 - .L_12318)
.L_12318:
        /*005c*/ 	.word	0x00000000
        /*0060*/ 	.short	0x0002
        /*0062*/ 	.short	0x0008
        /*0064*/ 	.byte	0x00, 0xf0, 0x11, 0x00


	//----- nvinfo : EIATTR_KPARAM_INFO
	.align		4
.L_12319:
        /*0068*/ 	.byte	0x04, 0x17
        /*006a*/ 	.short	(.L_12321 - .L_12320)
.L_12320:
        /*006c*/ 	.word	0x00000000
        /*0070*/ 	.short	0x0001
        /*0072*/ 	.short	0x0004
        /*0074*/ 	.byte	0x00, 0xf0, 0x11, 0x00


	//----- nvinfo : EIATTR_KPARAM_INFO
	.align		4
.L_12321:
        /*0078*/ 	.byte	0x04, 0x17
        /*007a*/ 	.short	(.L_12323 - .L_12322)
.L_12322:
        /*007c*/ 	.word	0x00000000
        /*0080*/ 	.short	0x0000
        /*0082*/ 	.short	0x0000
        /*0084*/ 	.byte	0x00, 0xf0, 0x11, 0x00


	//----- nvinfo : EIATTR_SPARSE_MMA_MASK
	.align		4
.L_12323:
        /*0088*/ 	.byte	0x03, 0x50
        /*008a*/ 	.short	0x0000


	//----- nvinfo : EIATTR_MAXREG_COUNT
	.align		4
        /*008c*/ 	.byte	0x03, 0x1b
        /*008e*/ 	.short	0x00ff


	//----- nvinfo : EIATTR_NUM_BARRIERS
	.align		4
        /*0090*/ 	.byte	0x02, 0x4c
        /*0092*/ 	.byte	0x01
	.zero		1


	//----- nvinfo : EIATTR_MERCURY_ISA_VERSION
	.align		4
        /*0094*/ 	.byte	0x03, 0x5f
        /*0096*/ 	.short	0x0101


	//----- nvinfo : EIATTR_COOP_GROUP_MASK_REGIDS
	.align		4
        /*0098*/ 	.byte	0x04, 0x29
        /*009a*/ 	.short	(.L_12325 - .L_12324)


	//   ....[0]....
.L_12324:
        /*009c*/ 	.word	0xffffffff


	//----- nvinfo : EIATTR_COOP_GROUP_INSTR_OFFSETS
	.align		4
.L_12325:
        /*00a0*/ 	.byte	0x04, 0x28
        /*00a2*/ 	.short	(.L_12327 - .L_12326)


	//   ....[0]....
.L_12326:
        /*00a4*/ 	.word	0x000047f0


	//----- nvinfo : EIATTR_VRC_CTA_INIT_COUNT
	.align		4
.L_12327:
        /*00a8*/ 	.byte	0x02, 0x4a
	.zero		1
	.zero		1


	//----- nvinfo : EIATTR_EXIT_INSTR_OFFSETS
	.align		4
        /*00ac*/ 	.byte	0x04, 0x1c
        /*00ae*/ 	.short	(.L_12329 - .L_12328)


	//   ....[0]....
.L_12328:
        /*00b0*/ 	.word	0x000002b0


	//   ....[1]....
        /*00b4*/ 	.word	0x00004eb0


	//----- nvinfo : EIATTR_MAX_THREADS
	.align		4
.L_12329:
        /*00b8*/ 	.byte	0x04, 0x05
        /*00ba*/ 	.short	(.L_12331 - .L_12330)
.L_12330:
        /*00bc*/ 	.word	0x00000100
        /*00c0*/ 	.word	0x00000001
        /*00c4*/ 	.word	0x00000001


	//----- nvinfo : EIATTR_CRS_STACK_SIZE
	.align		4
.L_12331:
        /*00c8*/ 	.byte	0x04, 0x1e
        /*00ca*/ 	.short	(.L_12333 - .L_12332)
.L_12332:
        /*00cc*/ 	.word	0x00000000


	//----- nvinfo : EIATTR_CBANK_PARAM_SIZE
	.align		4
.L_12333:
        /*00d0*/ 	.byte	0x03, 0x19
        /*00d2*/ 	.short	0x0030


	//----- nvinfo : EIATTR_PARAM_CBANK
	.align		4
        /*00d4*/ 	.byte	0x04, 0x0a
        /*00d6*/ 	.short	(.L_12335 - .L_12334)
	.align		4
.L_12334:
        /*00d8*/ 	.word	index@(.nv.constant0._Z9cuda_gemmIiLi256ELi2ELi1ELi256ELi64ELi64ELi32ELi1ELi0EEviiiPT_S1_S1_ii)
        /*00dc*/ 	.short	0x0380
        /*00de*/ 	.short	0x0030


	//----- nvinfo : EIATTR_SW_WAR
	.align		4
.L_12335:
        /*00e0*/ 	.byte	0x04, 0x36
        /*00e2*/ 	.short	(.L_12337 - .L_12336)
.L_12336:
        /*00e4*/ 	.word	0x00000008
.L_12337:


//--------------------- .nv.info._Z9cuda_gemmIiLi256ELi2ELi1ELi256ELi64ELi64ELi32ELi0ELi1EEviiiPT_S1_S1_ii --------------------------
	.section	.nv.info._Z9cuda_gemmIiLi256ELi2ELi1ELi256ELi64ELi64ELi32ELi0ELi1EEviiiPT_S1_S1_ii,"",@"SHT_CUDA_INFO"
	.sectionflags	@""
	.align	4


	//----- nvinfo : EIATTR_CUDA_API_VERSION
	.align		4
        /*0000*/ 	.byte	0x04, 0x37
        /*0002*/ 	.short	(.L_12339 - .L_12338)
.L_12338:
        /*0004*/ 	.word	0x00000082


	//----- nvinfo : EIATTR_KPARAM_INFO
	.align		4
.L_12339:
        /*0008*/ 	.byte	0x04, 0x17
        /*000a*/ 	.short	(.L_12341 - .L_12340)
.L_12340:
        /*000c*/ 	.word	0x00000000
        /*0010*/ 	.short	0x0007
        /*0012*/ 	.short	0x002c
        /*0014*/ 	.byte	0x00, 0xf0, 0x11, 0x00


	//----- nvinfo : EIATTR_KPARAM_INFO
	.align		4
.L_12341:
        /*0018*/ 	.byte	0x04, 0x17
        /*001a*/ 	.short	(.L_12343 - .L_12342)
.L_12342:
        /*001c*/ 	.word	0x00000000
        /*0020*/ 	.short	0x0006
        /*0022*/ 	.short	0x0028
        /*0024*/ 	.byte	0x00, 0xf0, 0x11, 0x00


	//----- nvinfo : EIATTR_KPARAM_INFO
	.align		4
.L_12343:
        /*0028*/ 	.byte	0x04, 0x17
        /*002a*/ 	.short	(.L_12345 - .L_12344)
.L_12344:
        /*002c*/ 	.word	0x00000000
        /*0030*/ 	.short	0x0005
        /*0032*/ 	.short	0x0020
        /*0034*/ 	.byte	0x00, 0xf5, 0x21, 0x00


	//----- nvinfo : EIATTR_KPARAM_INFO
	.align		4
.L_12345:
        /*0038*/ 	.byte	0x04, 0x17
        /*003a*/ 	.short	(.L_12347 - .L_12346)
.L_12346:
        /*003c*/ 	.word	0x00000000
        /*0040*/ 	.short	0x0004
        /*0042*/ 	.short	0x0018
        /*0044*/ 	.byte	0x00, 0xf5, 0x21, 0x00


	//----- nvinfo : EIATTR_KPARAM_INFO
	.align		4
.L_12347:
        /*0048*/ 	.byte	0x04, 0x17
        /*004a*/ 	.short	(.L_12349 - .L_12348)
.L_12348:
        /*004c*/ 	.word	0x00000000
        /*0050*/ 	.short	0x0003
        /*0052*/ 	.short	0x0010
        /*0054*/ 	.byte	0x00, 0xf5, 0x21, 0x00


	//----- nvinfo : EIATTR_KPARAM_INFO
	.align		4
.L_12349:
        /*0058*/ 	.byte	0x04, 0x17
        /*005a*/ 	.short	(.L_12351 - .L_12350)
.L_12350:
        /*005c*/ 	.word	0x00000000
        /*0060*/ 	.short	0x0002
        /*0062*/ 	.short	0x0008
        /*0064*/ 	.byte	0x00, 0xf0, 0x11, 0x00


	//----- nvinfo : EIATTR_KPARAM_INFO
	.align		4
.L_12351:
        /*0068*/ 	.byte	0x04, 0x17
        /*006a*/ 	.short	(.L_12353 - .L_12352)
.L_12352:
        /*006c*/ 	.word	0x00000000
        /*0070*/ 	.short	0x0001
        /*0072*/ 	.short	0x0004
        /*0074*/ 	.byte	0x00, 0xf0, 0x11, 0x00


	//----- nvinfo : EIATTR_KPARAM_INFO
	.align		4
.L_12353:
        /*0078*/ 	.byte	0x04, 0x17
        /*007a*/ 	.short	(.L_12355 - .L_12354)
.L_12354:
        /*007c*/ 	.word	0x00000000
        /*0080*/ 	.short	0x0000
        /*0082*/ 	.short	0x0000
        /*0084*/ 	.byte	0x00, 0xf0, 0x11, 0x00


	//----- nvinfo : EIATTR_SPARSE_MMA_MASK
	.align		4
.L_12355:
        /*0088*/ 	.byte	0x03, 0x50
        /*008a*/ 	.short	0x0000


	//----- nvinfo : EIATTR_MAXREG_COUNT
	.align		4
        /*008c*/ 	.byte	0x03, 0x1b
        /*008e*/ 	.short	0x00ff


	//----- nvinfo : EIATTR_NUM_BARRIERS
	.align		4
        /*0090*/ 	.byte	0x02, 0x4c
        /*0092*/ 	.byte	0x01
	.zero		1


	//----- nvinfo : EIATTR_MERCURY_ISA_VERSION
	.align		4
        /*0094*/ 	.byte	0x03, 0x5f
        /*0096*/ 	.short	0x0101


	//----- nvinfo : EIATTR_COOP_GROUP_MASK_REGIDS
	.align		4
        /*0098*/ 	.byte	0x04, 0x29
        /*009a*/ 	.short	(.L_12357 - .L_12356)


	//   ....[0]....
.L_12356:
        /*009c*/ 	.word	0xffffffff


	//   ....[1]....
        /*00a0*/ 	.word	0xffffffff


	//   ....[2]....
        /*00a4*/ 	.word	0x0500002c


	//   ....[3]....
        /*00a8*/ 	.word	0x0500002c


	//----- nvinfo : EIATTR_COOP_GROUP_INSTR_OFFSETS
	.align		4
.L_12357:
        /*00ac*/ 	.byte	0x04, 0x28
        /*00ae*/ 	.short	(.L_12359 - .L_12358)


	//   ....[0]....
.L_12358:
        /*00b0*/ 	.word	0x000017e0


	//   ....[1]....
        /*00b4*/ 	.word	0x00001800


	//   ....[2]....
        /*00b8*/ 	.word	0x00001f00


	//   ....[3]....
        /*00bc*/ 	.word	0x00001fa0


	//----- nvinfo : EIATTR_VRC_CTA_INIT_COUNT
	.align		4
.L_12359:
        /*00c0*/ 	.byte	0x02, 0x4a
	.zero		1
	.zero		1


	//----- nvinfo : EIATTR_EXIT_INSTR_OFFSETS
	.align		4
        /*00c4*/ 	.byte	0x04, 0x1c
        /*00c6*/ 	.short	(.L_12361 - .L_12360)


	//   ....[0]....
.L_12360:
        /*00c8*/ 	.word	0x00000310


	//   ....[1]....
        /*00cc*/ 	.word	0x00001ea0


	//----- nvinfo : EIATTR_MAX_THREADS
	.align		4
.L_12361:
        /*00d0*/ 	.byte	0x04, 0x05
        /*00d2*/ 	.short	(.L_12363 - .L_12362)
.L_12362:
        /*00d4*/ 	.word	0x00000100
        /*00d8*/ 	.word	0x00000001
        /*00dc*/ 	.word	0x00000001


	//----- nvinfo : EIATTR_CRS_STACK_SIZE
	.align		4
.L_12363:
        /*00e0*/ 	.byte	0x04, 0x1e
        /*00e2*/ 	.short	(.L_12365 - .L_12364)
.L_12364:
        /*00e4*/ 	.word	0x00000000


	//----- nvinfo : EIATTR_CBANK_PARAM_SIZE
	.align		4
.L_12365:
        /*00e8*/ 	.byte	0x03, 0x19
        /*00ea*/ 	.short	0x0030


	//----- nvinfo : EIATTR_PARAM_CBANK
	.align		4
        /*00ec*/ 	.byte	0x04, 0x0a
        /*00ee*/ 	.short	(.L_12367 - .L_12366)
	.align		4
.L_12366:
        /*00f0*/ 	.word	index@(.nv.constant0._Z9cuda_gemmIiLi256ELi2ELi1ELi256ELi64ELi64ELi32ELi0ELi1EEviiiPT_S1_S1_ii)
        /*00f4*/ 	.short	0x0380
        /*00f6*/ 	.short	0x0030


	//----- nvinfo : EIATTR_SW_WAR
	.align		4
.L_12367:
        /*00f8*/ 	.byte	0x04, 0x36
        /*00fa*/ 	.short	(.L_12369 - .L_12368)
.L_12368:
        /*00fc*/ 	.word	0x00000008
.L_12369:


//--------------------- .nv.info._Z9cuda_gemmIiLi256ELi2ELi1ELi256ELi64ELi64ELi32ELi0ELi0EEviiiPT_S1_S1_ii --------------------------
	.section	.nv.info._Z9cuda_gemmIiLi256ELi2ELi1ELi256ELi64ELi64ELi32ELi0ELi0EEviiiPT_S1_S1_ii,"",@"SHT_CUDA_INFO"
	.sectionflags	@""
	.align	4


	//----- nvinfo : EIATTR_CUDA_API_VERSION
	.align		4
        /*0000*/ 	.byte	0x04, 0x37
        /*0002*/ 	.short	(.L_12371 - .L_12370)
.L_12370:
        /*0004*/ 	.word	0x00000082


	//----- nvinfo : EIATTR_KPARAM_INFO
	.align		4
.L_12371:
        /*0008*/ 	.byte	0x04, 0x17
        /*000a*/ 	.short	(.L_12373 - .L_12372)
.L_12372:
        /*000c*/ 	.word	0x00000000
        /*0010*/ 	.short	0x0007
        /*0012*/ 	.short	0x002c
        /*0014*/ 	.byte	0x00, 0xf0, 0x11, 0x00


	//----- nvinfo : EIATTR_KPARAM_INFO
	.align		4
.L_12373:
        /*0018*/ 	.byte	0x04, 0x17
        /*001a*/ 	.short	(.L_12375 - .L_12374)
.L_12374:
        /*001c*/ 	.word	0x00000000
        /*0020*/ 	.short	0x0006
        /*0022*/ 	.short	0x0028
        /*0024*/ 	.byte	0x00, 0xf0, 0x11, 0x00


	//----- nvinfo : EIATTR_KPARAM_INFO
	.align		4
.L_12375:
        /*0028*/ 	.byte	0x04, 0x17
        /*002a*/ 	.short	(.L_12377 - .L_12376)
.L_12376:
        /*002c*/ 	.word	0x00000000
        /*0030*/ 	.short	0x0005
        /*0032*/ 	.short	0x0020
        /*0034*/ 	.byte	0x00, 0xf5, 0x21, 0x00


	//----- nvinfo : EIATTR_KPARAM_INFO
	.align		4
.L_12377:
        /*0038*/ 	.byte	0x04, 0x17
        /*003a*/ 	.short	(.L_12379 - .L_12378)
.L_12378:
        /*003c*/ 	.word	0x00000000
        /*0040*/ 	.short	0x0004
        /*0042*/ 	.short	0x0018
        /*0044*/ 	.byte	0x00, 0xf5, 0x21, 0x00


	//----- nvinfo : EIATTR_KPARAM_INFO
	.align		4
.L_12379:
        /*0048*/ 	.byte	0x04, 0x17
        /*004a*/ 	.short	(.L_12381 - .L_12380)
.L_12380:
        /*004c*/ 	.word	0x00000000
        /*0050*/ 	.short	0x0003
        /*0052*/ 	.short	0x0010
        /*0054*/ 	.byte	0x00, 0xf5, 0x21, 0x00


	//----- nvinfo : EIATTR_KPARAM_INFO
	.align		4
.L_12381:
        /*0058*/ 	.byte	0x04, 0x17
        /*005a*/ 	.short	(.L_12383 - .L_12382)
.L_12382:
        /*005c*/ 	.word	0x00000000
        /*0060*/ 	.short	0x0002
        /*0062*/ 	.short	0x0008
        /*0064*/ 	.byte	0x00, 0xf0, 0x11, 0x00


	//----- nvinfo : EIATTR_KPARAM_INFO
	.align		4
.L_12383:
        /*0068*/ 	.byte	0x04, 0x17
        /*006a*/ 	.short	(.L_12385 - .L_12384)
.L_12384:
        /*006c*/ 	.word	0x00000000
        /*0070*/ 	.short	0x0001
        /*0072*/ 	.short	0x0004
        /*0074*/ 	.byte	0x00, 0xf0, 0x11, 0x00


	//----- nvinfo : EIATTR_KPARAM_INFO
	.align		4
.L_12385:
        /*0078*/ 	.byte	0x04, 0x17
        /*007a*/ 	.short	(.L_12387 - .L_12386)
.L_12386:
        /*007c*/ 	.word	0x00000000
        /*0080*/ 	.short	0x0000
        /*0082*/ 	.short	0x0000
        /*0084*/ 	.byte	0x00, 0xf0, 0x11, 0x00


	//----- nvinfo : EIATTR_SPARSE_MMA_MASK
	.align		4
.L_12387:
        /*0088*/ 	.byte	0x03, 0x50
        /*008a*/ 	.short	0x0000


	//----- nvinfo : EIATTR_MAXREG_COUNT
	.align		4
        /*008c*/ 	.byte	0x03, 0x1b
        /*008e*/ 	.short	0x00ff


	//----- nvinfo : EIATTR_NUM_BARRIERS
	.align		4
        /*0090*/ 	.byte	0x02, 0x4c
        /*0092*/ 	.byte	0x01
	.zero		1


	//----- nvinfo : EIATTR_MERCURY_ISA_VERSION
	.align		4
        /*0094*/ 	.byte	0x03, 0x5f
        /*0096*/ 	.short	0x0101


	//----- nvinfo : EIATTR_COOP_GROUP_MASK_REGIDS
	.align		4
        /*0098*/ 	.byte	0x04, 0x29
        /*009a*/ 	.short	(.L_12389 - .L_12388)


	//   ....[0]....
.L_12388:
        /*009c*/ 	.word	0xffffffff


	//----- nvinfo : EIATTR_COOP_GROUP_INSTR_OFFSETS
	.align		4
.L_12389:
        /*00a0*/ 	.byte	0x04, 0x28
        /*00a2*/ 	.short	(.L_12391 - .L_12390)


	//   ....[0]....
.L_12390:
        /*00a4*/ 	.word	0x00004a80


	//----- nvinfo : EIATTR_VRC_CTA_INIT_COUNT
	.align		4
.L_12391:
        /*00a8*/ 	.byte	0x02, 0x4a
	.zero		1
	.zero		1


	//----- nvinfo : EIATTR_EXIT_INSTR_OFFSETS
	.align		4
        /*00ac*/ 	.byte	0x04, 0x1c
        /*00ae*/ 	.short	(.L_12393 - .L_12392)


	//   ....[0]....
.L_12392:
        /*00b0*/ 	.word	0x00000560


	//   ....[1]....
        /*00b4*/ 	.word	0x00005bf0


	//----- nvinfo : EIATTR_MAX_THREADS
	.align		4
.L_12393:
        /*00b8*/ 	.byte	0x04, 0x05
        /*00ba*/ 	.short	(.L_12395 - .L_12394)
.L_12394:
        /*00bc*/ 	.word	0x00000100
        /*00c0*/ 	.word	0x00000001
        /*00c4*/ 	.word	0x00000001


	//----- nvinfo : EIATTR_CRS_STACK_SIZE
	.align		4
.L_12395:
        /*00c8*/ 	.byte	0x04, 0x1e
        /*00ca*/ 	.short	(.L_12397 - .L_12396)
.L_12396:
        /*00cc*/ 	.word	0x00000000


	//----- nvinfo : EIATTR_CBANK_PARAM_SIZE
	.align		4
.L_12397:
        /*00d0*/ 	.byte	0x03, 0x19
        /*00d2*/ 	.short	0x0030


	//----- nvinfo : EIATTR_PARAM_CBANK
	.align		4
        /*00d4*/ 	.byte	0x04, 0x0a
        /*00d6*/ 	.short	(.L_12399 - .L_12398)
	.align		4
.L_12398:
        /*00d8*/ 	.word	index@(.nv.constant0._Z9cuda_gemmIiLi256ELi2ELi1ELi256ELi64ELi64ELi32ELi0ELi0EEviiiPT_S1_S1_ii)
        /*00dc*/ 	.short	0x0380
        /*00de*/ 	.short	0x0030


	//----- nvinfo : EIATTR_SW_WAR
	.align		4
.L_12399:
        /*00e0*/ 	.byte	0x04, 0x36
        /*00e2*/ 	.short	(.L_12401 - .L_12400)
.L_12400:
        /*00e4*/ 	.word	0x00000008
.L_12401:


//--------------------- .nv.info._Z9cuda_gemmIiLi256ELi2ELi1ELi256ELi32ELi32ELi32ELi1ELi1EEviiiPT_S1_S1_ii --------------------------
	.section	.nv.info._Z9cuda_gemmIiLi256ELi2ELi1ELi256ELi32ELi32ELi32ELi1ELi1EEviiiPT_S1_S1_ii,"",@"SHT_CUDA_INFO"
	.sectionflags	@""
	.align	4


	//----- nvinfo : EIATTR_CUDA_API_VERSION
	.align		4
        /*0000*/ 	.byte	0x04, 0x37
        /*0002*/ 	.short	(.L_12403 - .L_12402)
.L_12402:
        /*0004*/ 	.word	0x00000082


	//----- nvinfo : EIATTR_KPARAM_INFO
	.align		4
.L_12403:
        /*0008*/ 	.byte	0x04, 0x17
        /*000a*/ 	.short	(.L_12405 - .L_12404)
.L_12404:
        /*000c*/ 	.word	0x00000000
        /*0010*/ 	.short	0x0007
        /*0012*/ 	.short	0x002c
        /*0014*/ 	.byte	0x00, 0xf0, 0x11, 0x00


	//----- nvinfo : EIATTR_KPARAM_INFO
	.align		4
.L_12405:
        /*0018*/ 	.byte	0x04, 0x17
        /*001a*/ 	.short	(.L_12407 - .L_12406)
.L_12406:
        /*001c*/ 	.word	0x00000000
        /*0020*/ 	.short	0x0006
        /*0022*/ 	.short	0x0028
        /*0024*/ 	.byte	0x00, 0xf0, 0x11, 0x00


	//----- nvinfo : EIATTR_KPARAM_INFO
	.align		4
.L_12407:
        /*0028*/ 	.byte	0x04, 0x17
        /*002a*/ 	.short	(.L_12409 - .L_12408)
.L_12408:
        /*002c*/ 	.word	0x00000000
        /*0030*/ 	.short	0x0005
        /*0032*/ 	.short	0x0020
        /*0034*/ 	.byte	0x00, 0xf5, 0x21, 0x00


	//----- nvinfo : EIATTR_KPARAM_INFO
	.align		4
.L_12409:
        /*0038*/ 	.byte	0x04, 0x17
        /*003a*/ 	.short	(.L_12411 - .L_12410)
.L_12410:
        /*003c*/ 	.word	0x00000000
        /*0040*/ 	.short	0x0004
        /*0042*/ 	.short	0x0018
        /*0044*/ 	.byte	0x00, 0xf5, 0x21, 0x00


	//----- nvinfo : EIATTR_KPARAM_INFO
	.align		4
.L_12411:
        /*0048*/ 	.byte	0x04, 0x17
        /*004a*/ 	.short	(.L_12413 - .L_12412)
.L_12412:
        /*004c*/ 	.word	0x00000000
        /*0050*/ 	.short	0x0003
        /*0052*/ 	.short	0x0010
        /*0054*/ 	.byte	0x00, 0xf5, 0x21, 0x00


	//----- nvinfo : EIATTR_KPARAM_INFO
	.align		4
.L_12413:
        /*0058*/ 	.byte	0x04, 0x17
        /*005a*/ 	.short	(.L_12415 - .L_12414)
.L_12414:
        /*005c*/ 	.word	0x00000000
        /*0060*/ 	.short	0x0002
        /*0062*/ 	.short	0x0008
        /*0064*/ 	.byte	0x00, 0xf0, 0x11, 0x00


	//----- nvinfo : EIATTR_KPARAM_INFO
	.align		4
.L_12415:
        /*0068*/ 	.byte	0x04, 0x17
        /*006a*/ 	.short	(.L_12417 - .L_12416)
.L_12416:
        /*006c*/ 	.word	0x00000000
        /*0070*/ 	.short	0x0001
        /*0072*/ 	.short	0x0004
        /*0074*/ 	.byte	0x00, 0xf0, 0x11, 0x00


	//----- nvinfo : EIATTR_KPARAM_INFO
	.align		4
.L_12417:
        /*0078*/ 	.byte	0x04, 0x17
        /*007a*/ 	.short	(.L_12419 - .L_12418)
.L_12418:
        /*007c*/ 	.word	0x00000000
        /*0080*/ 	.short	0x0000
        /*0082*/ 	.short	0x0000
        /*0084*/ 	.byte	0x00, 0xf0, 0x11, 0x00


	//----- nvinfo : EIATTR_SPARSE_MMA_MASK
	.align		4
.L_12419:
        /*0088*/ 	.byte	0x03, 0x50
        /*008a*/ 	.short	0x0000


	//----- nvinfo : EIATTR_MAXREG_COUNT
	.align		4
        /*008c*/ 	.byte	0x03, 0x1b
        /*008e*/ 	.short	0x00ff


	//----- nvinfo : EIATTR_NUM_BARRIERS
	.align		4
        /*0090*/ 	.byte	0x02, 0x4c
        /*0092*/ 	.byte	0x01
	.zero		1


	//----- nvinfo : EIATTR_MERCURY_ISA_VERSION
	.align		4
        /*0094*/ 	.byte	0x03, 0x5f
        /*0096*/ 	.short	0x0101


	//----- nvinfo : EIATTR_COOP_GROUP_MASK_REGIDS
	.align		4
        /*0098*/ 	.byte	0x04, 0x29
        /*009a*/ 	.short	(.L_12421 - .L_12420)


	//   ....[0]....
.L_12420:
        /*009c*/ 	.word	0xffffffff


	//   ....[1]....
        /*00a0*/ 	.word	0xffffffff


	//   ....[2]....
        /*00a4*/ 	.word	0xffffffff


	//   ....[3]....
        /*00a8*/ 	.word	0xffffffff


	//   ....[4]....
        /*00ac*/ 	.word	0xffffffff


	//   ....[5]....
        /*00b0*/ 	.word	0xffffffff


	//   ....[6]....
        /*00b4*/ 	.word	0xffffffff


	//   ....[7]....
        /*00b8*/ 	.word	0xffffffff


	//   ....[8]....
        /*00bc*/ 	.word	0xffffffff


	//   ....[9]....
        /*00c0*/ 	.word	0xffffffff


	//   ....[10]....
        /*00c4*/ 	.word	0xffffffff


	//   ....[11]....
        /*00c8*/ 	.word	0xffffffff


	//   ....[12]....
        /*00cc*/ 	.word	0xffffffff


	//   ....[13]....
        /*00d0*/ 	.word	0xffffffff


	//   ....[14]....
        /*00d4*/ 	.word	0xffffffff


	//   ....[15]....
        /*00d8*/ 	.word	0xffffffff


	//   ....[16]....
        /*00dc*/ 	.word	0xffffffff


	//   ....[17]....
        /*00e0*/ 	.word	0x05000025


	//   ....[18]....
        /*00e4*/ 	.word	0x05000025


	//   ....[19]....
        /*00e8*/ 	.word	0x05000025


	//   ....[20]....
        /*00ec*/ 	.word	0x05000025


	//   ....[21]....
        /*00f0*/ 	.word	0x05000025


	//   ....[22]....
        /*00f4*/ 	.word	0x05000025


	//   ....[23]....
        /*00f8*/ 	.word	0x05000025


	//   ....[24]....
        /*00fc*/ 	.word	0x05000025


	//   ....[25]....
        /*0100*/ 	.word	0x05000025


	//   ....[26]....
        /*0104*/ 	.word	0x05000025


	//   ....[27]....
        /*0108*/ 	.word	0x05000025


	//   ....[28]....
        /*010c*/ 	.word	0x05000025


	//   ....[29]....
        /*0110*/ 	.word	0x05000025


	//   ....[30]....
        /*0114*/ 	.word	0x05000025


	//   ....[31]....
        /*0118*/ 	.word	0x05000025


	//   ....[32]....
        /*011c*/ 	.word	0x05000025


	//----- nvinfo : EIATTR_COOP_GROUP_INSTR_OFFSETS
	.align		4
.L_12421:
        /*0120*/ 	.byte	0x04, 0x28
        /*0122*/ 	.short	(.L_12423 - .L_12422)


	//   ....[0]....
.L_12422:
        /*0124*/ 	.word	0x000014d0


	//   ....[1]....
        /*0128*/ 	.word	0x000014e0


	//   ....[2]....
        /*012c*/ 	.word	0x000014f0


	//   ....[3]....
        /*0130*/ 	.word	0x00001500


	//   ....[4]....
        /*0134*/ 	.word	0x00001510


	//   ....[5]....
        /*0138*/ 	.word	0x00001520


	//   ....[6]....
        /*013c*/ 	.word	0x00001550


	//   ....[7]....
        /*0140*/ 	.word	0x00001570


	//   ....[8]....
        /*0144*/ 	.word	0x00001590


	//   ....[9]....
        /*0148*/ 	.word	0x000015b0


	//   ....[10]....
        /*014c*/ 	.word	0x000015c0


	//   ....[11]....
        /*0150*/ 	.word	0x000015e0


	//   ....[12]....
        /*0154*/ 	.word	0x00001600


	//   ....[13]....
        /*0158*/ 	.word	0x00001630


	//   ....[14]....
        /*015c*/ 	.word	0x00001650


	//   ....[15]....
        /*0160*/ 	.word	0x00001670


	//   ....[16]....
        /*0164*/ 	.word	0x000016e0


	//   ....[17]....
        /*0168*/ 	.word	0x00001cd0


	//   ....[18]....
        /*016c*/ 	.word	0x00001d20


	//   ....[19]....
        /*0170*/ 	.word	0x00001d80


	//   ....[20]....
        /*0174*/ 	.word	0x00001de0


	//   ....[21]....
        /*0178*/ 	.word	0x00001e40


	//   ....[22]....
        /*017c*/ 	.word	0x00001eb0


	//   ....[23]....
        /*0180*/ 	.word	0x00001f00


	//   ....[24]....
        /*0184*/ 	.word	0x00001f60


	//   ....[25]....
        /*0188*/ 	.word	0x00001fc0


	//   ....[26]....
        /*018c*/ 	.word	0x00002020


	//   ....[27]....
        /*0190*/ 	.word	0x000020a0


	//   ....[28]....
        /*0194*/ 	.word	0x000020f0


	//   ....[29]....
        /*0198*/ 	.word	0x00002140


	//   ....[30]....
        /*019c*/ 	.word	0x000021a0


	//   ....[31]....
        /*01a0*/ 	.word	0x00002220


	//   ....[32]....
        /*01a4*/ 	.word	0x00002270


	//----- nvinfo : EIATTR_VRC_CTA_INIT_COUNT
	.align		4
.L_12423:
        /*01a8*/ 	.byte	0x02, 0x4a
	.zero		1
	.zero		1


	//----- nvinfo : EIATTR_EXIT_INSTR_OFFSETS
	.align		4
        /*01ac*/ 	.byte	0x04, 0x1c
        /*01ae*/ 	.short	(.L_12425 - .L_12424)


	//   ....[0]....
.L_12424:
        /*01b0*/ 	.word	0x00000540


	//   ....[1]....
        /*01b4*/ 	.word	0x00001c80


	//----- nvinfo : EIATTR_MAX_THREADS
	.align		4
.L_12425:
        /*01b8*/ 	.byte	0x04, 0x05
        /*01ba*/ 	.short	(.L_12427 - .L_12426)
.L_12426:
        /*01bc*/ 	.word	0x00000100
        /*01c0*/ 	.word	0x00000001
        /*01c4*/ 	.word	0x00000001


	//----- nvinfo : EIATTR_CRS_STACK_SIZE
	.align		4
.L_12427:
        /*01c8*/ 	.byte	0x04, 0x1e
        /*01ca*/ 	.short	(.L_12429 - .L_12428)
.L_12428:
        /*01cc*/ 	.word	0x00000000


	//----- nvinfo : EIATTR_CBANK_PARAM_SIZE
	.align		4
.L_12429:
        /*01d0*/ 	.byte	0x03, 0x19
        /*01d2*/ 	.short	0x0030


	//----- nvinfo : EIATTR_PARAM_CBANK
	.align		4
        /*01d4*/ 	.byte	0x04, 0x0a
        /*01d6*/ 	.short	(.L_12431 - .L_12430)
	.align		4
.L_12430:
        /*01d8*/ 	.word	index@(.nv.constant0._Z9cuda_gemmIiLi256ELi2ELi1ELi256ELi32ELi32ELi32ELi1ELi1EEviiiPT_S1_S1_ii)
        /*01dc*/ 	.short	0x0380
        /*01de*/ 	.short	0x0030


	//----- nvinfo : EIATTR_SW_WAR
	.align		4
.L_12431:
        /*01e0*/ 	.byte	0x04, 0x36
        /*01e2*/ 	.short	(.L_12433 - .L_12432)
.L_12432:
        /*01e4*/ 	.word	0x00000008
.L_12433:


//--------------------- .nv.info._Z9cuda_gemmIiLi256ELi2ELi1ELi256ELi32ELi32ELi32ELi1ELi0EEviiiPT_S1_S1_ii --------------------------
	.section	.nv.info._Z9cuda_gemmIiLi256ELi2ELi1ELi256ELi32ELi32ELi32ELi1ELi0EEviiiPT_S1_S1_ii,"",@"SHT_CUDA_INFO"
	.sectionflags	@""
	.align	4


	//----- nvinfo : EIATTR_CUDA_API_VERSION
	.align		4
        /*0000*/ 	.byte	0x04, 0x37
        /*0002*/ 	.short	(.L_12435 - .L_12434)
.L_12434:
        /*0004*/ 	.word	0x00000082


	//----- nvinfo : EIATTR_KPARAM_INFO
	.align		4
.L_12435:
        /*0008*/ 	.byte	0x04, 0x17
        /*000a*/ 	.short	(.L_12437 - .L_12436)
.L_12436:
        /*000c*/ 	.word	0x00000000
        /*0010*/ 	.short	0x0007
        /*0012*/ 	.short	0x002c
        /*0014*/ 	.byte	0x00, 0xf0, 0x11, 0x00


	//----- nvinfo : EIATTR_KPARAM_INFO
	.align		4
.L_12437:
        /*0018*/ 	.byte	0x04, 0x17
        /*001a*/ 	.short	(.L_12439 - .L_12438)
.L_12438:
        /*001c*/ 	.word	0x00000000
        /*0020*/ 	.short	0x0006
        /*0022*/ 	.short	0x0028
        /*0024*/ 	.byte	0x00, 0xf0, 0x11, 0x00


	//----- nvinfo : EIATTR_KPARAM_INFO
	.align		4
.L_12439:
        /*0028*/ 	.byte	0x04, 0x17
        /*002a*/ 	.short	(.L_12441 - .L_12440)
.L_12440:
        /*002c*/ 	.word	0x00000000
        /*0030*/ 	.short	0x0005
        /*0032*/ 	.short	0x0020
        /*0034*/ 	.byte	0x00, 0xf5, 0x21, 0x00


	//----- nvinfo : EIATTR_KPARAM_INFO
	.align		4
.L_12441:
        /*0038*/ 	.byte	0x04, 0x17
        /*003a*/ 	.short	(.L_12443 - .L_12442)
.L_12442:
        /*003c*/ 	.word	0x00000000
        /*0040*/ 	.short	0x0004
        /*0042*/ 	.short	0x0018
        /*0044*/ 	.byte	0x00, 0xf5, 0x21, 0x00


	//----- nvinfo : EIATTR_KPARAM_INFO
	.align		4
.L_12443:
        /*0048*/ 	.byte	0x04, 0x17
        /*004a*/ 	.short	(.L_12445 - .L_12444)
.L_12444:
        /*004c*/ 	.word	0x00000000
        /*0050*/ 	.short	0x0003
        /*0052*/ 	.short	0x0010
        /*0054*/ 	.byte	0x00, 0xf5, 0x21, 0x00


	//----- nvinfo : EIATTR_KPARAM_INFO
	.align		4
.L_12445:
        /*0058*/ 	.byte	0x04, 0x17
        /*005a*/ 	.short	(.L_12447 - .L_12446)
.L_12446:
        /*005c*/ 	.word	0x00000000
        /*0060*/ 	.short	0x0002
        /*0062*/ 	.short	0x0008
        /*0064*/ 	.byte	0x00, 0xf0, 0x11, 0x00


	//----- nvinfo : EIATTR_KPARAM_INFO
	.align		4
.L_12447:
        /*0068*/ 	.byte	0x04, 0x17
        /*006a*/ 	.short	(.L_12449 - .L_12448)
.L_12448:
        /*006c*/ 	.word	0x00000000
        /*0070*/ 	.short	0x0001
        /*0072*/ 	.short	0x0004
        /*0074*/ 	.byte	0x00, 0xf0, 0x11, 0x00


	//----- nvinfo : EIATTR_KPARAM_INFO
	.align		4
.L_12449:
        /*0078*/ 	.byte	0x04, 0x17
        /*007a*/ 	.short	(.L_12451 - .L_12450)
.L_12450:
        /*007c*/ 	.word	0x00000000
        /*0080*/ 	.short	0x0000
        /*0082*/ 	.short	0x0000
        /*0084*/ 	.byte	0x00, 0xf0, 0x11, 0x00


	//----- nvinfo : EIATTR_SPARSE_MMA_MASK
	.align		4
.L_12451:
        /*0088*/ 	.byte	0x03, 0x50
        /*008a*/ 	.short	0x0000


	//----- nvinfo : EIATTR_MAXREG_COUNT
	.align		4
        /*008c*/ 	.byte	0x03, 0x1b
        /*008e*/ 	.short	0x00ff


	//----- nvinfo : EIATTR_NUM_BARRIERS
	.align		4
        /*0090*/ 	.byte	0x02, 0x4c
        /*0092*/ 	.byte	0x01
	.zero		1


	//----- nvinfo : EIATTR_MERCURY_ISA_VERSION
	.align		4
        /*0094*/ 	.byte	0x03, 0x5f
        /*0096*/ 	.short	0x0101


	//----- nvinfo : EIATTR_COOP_GROUP_MASK_REGIDS
	.align		4
        /*0098*/ 	.byte	0x04, 0x29
        /*009a*/ 	.short	(.L_12453 - .L_12452)


	//   ....[0]....
.L_12452:
        /*009c*/ 	.word	0xffffffff


	//   ....[1]....
        /*00a0*/ 	.word	0xffffffff


	//   ....[2]....
        /*00a4*/ 	.word	0xffffffff


	//   ....[3]....
        /*00a8*/ 	.word	0xffffffff


	//   ....[4]....
        /*00ac*/ 	.word	0xffffffff


	//   ....[5]....
        /*00b0*/ 	.word	0xffffffff


	//   ....[6]....
        /*00b4*/ 	.word	0xffffffff


	//   ....[7]....
        /*00b8*/ 	.word	0xffffffff


	//   ....[8]....
        /*00bc*/ 	.word	0xffffffff


	//   ....[9]....
        /*00c0*/ 	.word	0xffffffff


	//   ....[10]....
        /*00c4*/ 	.word	0xffffffff


	//   ....[11]....
        /*00c8*/ 	.word	0xffffffff


	//   ....[12]....
        /*00cc*/ 	.word	0xffffffff


	//   ....[13]....
        /*00d0*/ 	.word	0xffffffff


	//   ....[14]....
        /*00d4*/ 	.word	0xffffffff


	//   ....[15]....
        /*00d8*/ 	.word	0xffffffff


	//   ....[16]....
        /*00dc*/ 	.word	0xffffffff


	//   ....[17]....
        /*00e0*/ 	.word	0xffffffff


	//   ....[18]....
        /*00e4*/ 	.word	0xffffffff


	//   ....[19]....
        /*00e8*/ 	.word	0xffffffff


	//   ....[20]....
        /*00ec*/ 	.word	0xffffffff


	//   ....[21]....
        /*00f0*/ 	.word	0xffffffff


	//   ....[22]....
        /*00f4*/ 	.word	0xffffffff


	//   ....[23]....
        /*00f8*/ 	.word	0xffffffff


	//   ....[24]....
        /*00fc*/ 	.word	0xffffffff


	//   ....[25]....
        /*0100*/ 	.word	0xffffffff


	//   ....[26]....
        /*0104*/ 	.word	0xffffffff


	//   ....[27]....
        /*0108*/ 	.word	0xffffffff


	//   ....[28]....
        /*010c*/ 	.word	0xffffffff


	//   ....[29]....
        /*0110*/ 	.word	0xffffffff


	//   ....[30]....
        /*0114*/ 	.word	0xffffffff


	//   ....[31]....
        /*0118*/ 	.word	0xffffffff


	//   ....[32]....
        /*011c*/ 	.word	0xffffffff


	//   ....[33]....
        /*0120*/ 	.word	0xffffffff


	//   ....[34]....
        /*0124*/ 	.word	0xffffffff


	//   ....[35]....
        /*0128*/ 	.word	0xffffffff


	//   ....[36]....
        /*012c*/ 	.word	0xffffffff


	//   ....[37]....
        /*0130*/ 	.word	0xffffffff


	//   ....[38]....
        /*0134*/ 	.word	0xffffffff


	//   ....[39]....
        /*0138*/ 	.word	0xffffffff


	//   ....[40]....
        /*013c*/ 	.word	0xffffffff


	//   ....[41]....
        /*0140*/ 	.word	0xffffffff


	//   ....[42]....
        /*0144*/ 	.word	0xffffffff


	//   ....[43]....
        /*0148*/ 	.word	0xffffffff


	//   ....[44]....
        /*014c*/ 	.word	0xffffffff


	//   ....[45]....
        /*0150*/ 	.word	0xffffffff


	//   ....[46]....
        /*0154*/ 	.word	0xffffffff


	//   ....[47]....
        /*0158*/ 	.word	0xffffffff


	//   ....[48]....
        /*015c*/ 	.word	0xffffffff


	//   ....[49]....
        /*0160*/ 	.word	0x0500001d


	//   ....[50]....
        /*0164*/ 	.word	0x0500001d


	//   ....[51]....
        /*0168*/ 	.word	0x0500001d


	//   ....[52]....
        /*016c*/ 	.word	0x0500001d


	//   ....[53]....
        /*0170*/ 	.word	0x0500001d


	//   ....[54]....
        /*0174*/ 	.word	0x0500001d


	//   ....[55]....
        /*0178*/ 	.word	0x0500001d


	//   ....[56]....
        /*017c*/ 	.word	0x0500001d


	//   ....[57]....
        /*0180*/ 	.word	0x0500001d


	//   ....[58]....
        /*0184*/ 	.word	0x0500001d


	//   ....[59]....
        /*0188*/ 	.word	0x0500001d


	//   ....[60]....
        /*018c*/ 	.word	0x0500001d


	//   ....[61]....
        /*0190*/ 	.word	0x0500001d


	//   ....[62]....
        /*0194*/ 	.word	0x0500001d


	//   ....[63]....
        /*0198*/ 	.word	0x0500001d


	//   ....[64]....
        /*019c*/ 	.word	0x0500001d


	//   ....[65]....
        /*01a0*/ 	.word	0x0500001d


	//   ....[66]....
        /*01a4*/ 	.word	0x0500001d


	//   ....[67]....
        /*01a8*/ 	.word	0x0500001d


	//   ....[68]....
        /*01ac*/ 	.word	0x0500001d


	//   ....[69]....
        /*01b0*/ 	.word	0x0500001d


	//   ....[70]....
        /*01b4*/ 	.word	0x0500001d


	//   ....[71]....
        /*01b8*/ 	.word	0x0500001d


	//   ....[72]....
        /*01bc*/ 	.word	0x0500001d


	//   ....[73]....
        /*01c0*/ 	.word	0x0500001d


	//   ....[74]....
        /*01c4*/ 	.word	0x0500001d


	//   ....[75]....
        /*01c8*/ 	.word	0x0500001d


	//   ....[76]....
        /*01cc*/ 	.word	0x0500001d


	//   ....[77]....
        /*01d0*/ 	.word	0x0500001d


	//   ....[78]....
        /*01d4*/ 	.word	0x0500001d


	//   ....[79]....
        /*01d8*/ 	.word	0x0500001d


	//   ....[80]....
        /*01dc*/ 	.word	0x0500001d


	//   ....[81]....
        /*01e0*/ 	.word	0x0500001d


	//   ....[82]....
        /*01e4*/ 	.word	0x0500001d


	//   ....[83]....
        /*01e8*/ 	.word	0x0500001d


	//   ....[84]....
        /*01ec*/ 	.word	0x0500001d


	//   ....[85]....
        /*01f0*/ 	.word	0x0500001d


	//   ....[86]....
        /*01f4*/ 	.word	0x0500001d


	//   ....[87]....
        /*01f8*/ 	.word	0x0500001d


	//   ....[88]....
        /*01fc*/ 	.word	0x0500001d


	//   ....[89]....
        /*0200*/ 	.word	0x0500001d


	//   ....[90]....
        /*0204*/ 	.word	0x0500001d


	//   ....[91]....
        /*0208*/ 	.word	0x0500001d


	//   ....[92]....
        /*020c*/ 	.word	0x0500001d


	//   ....[93]....
        /*0210*/ 	.word	0x0500001d


	//   ....[94]....
        /*0214*/ 	.word	0x0500001d


	//   ....[95]....
        /*0218*/ 	.word	0x0500001d


	//   ....[96]....
        /*021c*/ 	.word	0x0500001d


	//----- nvinfo : EIATTR_COOP_GROUP_INSTR_OFFSETS
	.align		4
.L_12453:
        /*0220*/ 	.byte	0x04, 0x28
        /*0222*/ 	.short	(.L_12455 - .L_12454)


	//   ....[0]....
.L_12454:
        /*0224*/ 	.word	0x00002510


	//   ....[1]....
        /*0228*/ 	.word	0x00002560


	//   ....[2]....
        /*022c*/ 	.word	0x000025b0


	//   ....[3]....
        /*0230*/ 	.word	0x00002600


	//   ....[4]....
        /*0234*/ 	.word	0x00002670


	//   ....[5]....
        /*0238*/ 	.word	0x000026d0


	//   ....[6]....
        /*023c*/ 	.word	0x00002730


	//   ....[7]....
        /*0240*/ 	.word	0x00002790


	//   ....[8]....
        /*0244*/ 	.word	0x000027f0


	//   ....[9]....
        /*0248*/ 	.word	0x00002850


	//   ....[10]....
        /*024c*/ 	.word	0x000028b0


	//   ....[11]....
        /*0250*/ 	.word	0x00002910


	//   ....[12]....
        /*0254*/ 	.word	0x00002970


	//   ....[13]....
        /*0258*/ 	.word	0x000029d0


	//   ....[14]....
        /*025c*/ 	.word	0x00002a30


	//   ....[15]....
        /*0260*/ 	.word	0x00002a90


	//   ....[16]....
        /*0264*/ 	.word	0x000038e0


	//   ....[17]....
        /*0268*/ 	.word	0x00003930


	//   ....[18]....
        /*026c*/ 	.word	0x00003980


	//   ....[19]....
        /*0270*/ 	.word	0x000039d0


	//   ....[20]....
        /*0274*/ 	.word	0x00003a40


	//   ....[21]....
        /*0278*/ 	.word	0x00003aa0


	//   ....[22]....
        /*027c*/ 	.word	0x00003b00


	//   ....[23]....
        /*0280*/ 	.word	0x00003b60


	//   ....[24]....
        /*0284*/ 	.word	0x00003bc0


	//   ....[25]....
        /*0288*/ 	.word	0x00003c20


	//   ....[26]....
        /*028c*/ 	.word	0x00003c80


	//   ....[27]....
        /*0290*/ 	.word	0x00003ce0


	//   ....[28]....
        /*0294*/ 	.word	0x00003d40


	//   ....[29]....
        /*0298*/ 	.word	0x00003da0


	//   ....[30]....
        /*029c*/ 	.word	0x00003e00


	//   ....[31]....
        /*02a0*/ 	.word	0x00003e60


	//   ....[32]....
        /*02a4*/ 	.word	0x00004c60


	//   ....[33]....
        /*02a8*/ 	.word	0x00004cb0


	//   ....[34]....
        /*02ac*/ 	.word	0x00004d00


	//   ....[35]....
        /*02b0*/ 	.word	0x00004d70


	//   ....[36]....
        /*02b4*/ 	.word	0x00004dd0


	//   ....[37]....
        /*02b8*/ 	.word	0x00004e30


	//   ....[38]....
        /*02bc*/ 	.word	0x00004e90


	//   ....[39]....
        /*02c0*/ 	.word	0x00004ef0


	//   ....[40]....
        /*02c4*/ 	.word	0x00004f50


	//   ....[41]....
        /*02c8*/ 	.word	0x00004fb0


	//   ....[42]....
        /*02cc*/ 	.word	0x00005010


	//   ....[43]....
        /*02d0*/ 	.word	0x00005070


	//   ....[44]....
        /*02d4*/ 	.word	0x000050d0


	//   ....[45]....
        /*02d8*/ 	.word	0x00005130


	//   ....[46]....
        /*02dc*/ 	.word	0x00005190


	//   ....[47]....
        /*02e0*/ 	.word	0x000051f0


	//   ....[48]....
        /*02e4*/ 	.word	0x00005250


	//   ....[49]....
        /*02e8*/ 	.word	0x00005920


	//   ....[50]....
        /*02ec*/ 	.word	0x000059a0


	//   ....[51]....
        /*02f0*/ 	.word	0x00005a20


	//   ....[52]....
        /*02f4*/ 	.word	0x00005aa0


	//   ....[53]....
        /*02f8*/ 	.word	0x00005b20


	//   ....[54]....
        /*02fc*/ 	.word	0x00005ba0


	//   ....[55]....
        /*0300*/ 	.word	0x00005c20


	//   ....[56]....
        /*0304*/ 	.word	0x00005ca0


	//   ....[57]....
        /*0308*/ 	.word	0x00005d20


	//   ....[58]....
        /*030c*/ 	.word	0x00005da0


	//   ....[59]....
        /*0310*/ 	.word	0x00005e20


	//   ....[60]....
        /*0314*/ 	.word	0x00005ea0


	//   ....[61]....
        /*0318*/ 	.word	0x00005f20


	//   ....[62]....
        /*031c*/ 	.word	0x00005fa0


	//   ....[63]....
        /*0320*/ 	.word	0x00006020


	//   ....[64]....
        /*0324*/ 	.word	0x000060a0


	//   ....[65]....
        /*0328*/ 	.word	0x00006120


	//   ....[66]....
        /*032c*/ 	.word	0x000061a0


	//   ....[67]....
        /*0330*/ 	.word	0x00006220


	//   ....[68]....
        /*0334*/ 	.word	0x000062a0


	//   ....[69]....
        /*0338*/ 	.word	0x00006320


	//   ....[70]....
        /*033c*/ 	.word	0x000063a0


	//   ....[71]....
        /*0340*/ 	.word	0x00006420


	//   ....[72]....
        /*0344*/ 	.word	0x000064a0


	//   ....[73]....
        /*0348*/ 	.word	0x00006520


	//   ....[74]....
        /*034c*/ 	.word	0x000065a0


	//   ....[75]....
        /*0350*/ 	.word	0x00006620


	//   ....[76]....
        /*0354*/ 	.word	0x000066a0


	//   ....[77]....
        /*0358*/ 	.word	0x00006720


	//   ....[78]....
        /*035c*/ 	.word	0x000067a0


	//   ....[79]....
        /*0360*/ 	.word	0x00006820


	//   ....[80]....
        /*0364*/ 	.word	0x000068a0


	//   ....[81]....
        /*0368*/ 	.word	0x00006910


	//   ....[82]....
        /*036c*/ 	.word	0x00006990


	//   ....[83]....
        /*0370*/ 	.word	0x00006a10


	//   ....[84]....
        /*0374*/ 	.word	0x00006a90


	//   ....[85]....
        /*0378*/ 	.word	0x00006b10


	//   ....[86]....
        /*037c*/ 	.word	0x00006b90


	//   ....[87]....
        /*0380*/ 	.word	0x00006c10


	//   ....[88]....
        /*0384*/ 	.word	0x00006c90


	//   ....[89]....
        /*0388*/ 	.word	0x00006d10


	//   ....[90]....
        /*038c*/ 	.word	0x00006d90


	//   ....[91]....
        /*0390*/ 	.word	0x00006e10


	//   ....[92]....
        /*0394*/ 	.word	0x00006e90


	//   ....[93]....
        /*0398*/ 	.word	0x00006f10


	//   ....[94]....
        /*039c*/ 	.word	0x00006f90


	//   ....[95]....
        /*03a0*/ 	.word	0x00007010


	//   ....[96]....
        /*03a4*/ 	.word	0x00007090


	//----- nvinfo : EIATTR_VRC_CTA_INIT_COUNT
	.align		4
.L_12455:
        /*03a8*/ 	.byte	0x02, 0x4a
	.zero		1
	.zero		1


	//----- nvinfo : EIATTR_EXIT_INSTR_OFFSETS
	.align		4
        /*03ac*/ 	.byte	0x04, 0x1c
        /*03ae*/ 	.short	(.L_12457 - .L_12456)


	//   ....[0]....
.L_12456:
        /*03b0*/ 	.word	0x000008b0


	//   ....[1]....
        /*03b4*/ 	.word	0x000058d0


	//----- nvinfo : EIATTR_MAX_THREADS
	.align		4
.L_12457:
        /*03b8*/ 	.byte	0x04, 0x05
        /*03ba*/ 	.short	(.L_12459 - .L_12458)
.L_12458:
        /*03bc*/ 	.word	0x00000100
        /*03c0*/ 	.word	0x00000001
        /*03c4*/ 	.word	0x00000001


	//----- nvinfo : EIATTR_CRS_STACK_SIZE
	.align		4
.L_12459:
        /*03c8*/ 	.byte	0x04, 0x1e
        /*03ca*/ 	.short	(.L_12461 - .L_12460)
.L_12460:
        /*03cc*/ 	.word	0x00000000


	//----- nvinfo : EIATTR_CBANK_PARAM_SIZE
	.align		4
.L_12461:
        /*03d0*/ 	.byte	0x03, 0x19
        /*03d2*/ 	.short	0x0030


	//----- nvinfo : EIATTR_PARAM_CBANK
	.align		4
        /*03d4*/ 	.byte	0x04, 0x0a
        /*03d6*/ 	.short	(.L_12463 - .L_12462)
	.align		4
.L_12462:
        /*03d8*/ 	.word	index@(.nv.constant0._Z9cuda_gemmIiLi256ELi2ELi1ELi256ELi32ELi32ELi32ELi1ELi0EEviiiPT_S1_S1_ii)
        /*03dc*/ 	.short	0x0380
        /*03de*/ 	.short	0x0030


	//----- nvinfo : EIATTR_SW_WAR
	.align		4
.L_12463:
        /*03e0*/ 	.byte	0x04, 0x36
        /*03e2*/ 	.short	(.L_12465 - .L_12464)
.L_12464:
        /*03e4*/ 	.word	0x00000008
.L_12465:


//--------------------- .nv.info._Z9cuda_gemmIiLi256ELi2ELi1ELi256ELi32ELi32ELi32ELi0ELi1EEviiiPT_S1_S1_ii --------------------------
	.section	.nv.info._Z9cuda_gemmIiLi256ELi2ELi1ELi256ELi32ELi32ELi32ELi0ELi1EEviiiPT_S1_S1_ii,"",@"SHT_CUDA_INFO"
	.sectionflags	@""
	.align	4


	//----- nvinfo : EIATTR_CUDA_API_VERSION
	.align		4
        /*0000*/ 	.byte	0x04, 0x37
        /*0002*/ 	.short	(.L_12467 - .L_12466)
.L_12466:
        /*0004*/ 	.word	0x00000082


	//----- nvinfo : EIATTR_KPARAM_INFO
	.align		4
.L_12467:
        /*0008*/ 	.byte	0x04, 0x17
        /*000a*/ 	.short	(.L_12469 - .L_12468)
.L_12468:
        /*000c*/ 	.word	0x00000000
        /*0010*/ 	.short	0x0007
        /*0012*/ 	.short	0x002c
        /*0014*/ 	.byte	0x00, 0xf0, 0x11, 0x00


	//----- nvinfo : EIATTR_KPARAM_INFO
	.align		4
.L_12469:
        /*0018*/ 	.byte	0x04, 0x17
        /*001a*/ 	.short	(.L_12471 - .L_12470)
.L_12470:
        /*001c*/ 	.word	0x00000000
        /*0020*/ 	.short	0x0006
        /*0022*/ 	.short	0x0028
        /*0024*/ 	.byte	0x00, 0xf0, 0x11, 0x00


	//----- nvinfo : EIATTR_KPARAM_INFO
	.align		4
.L_12471:
        /*0028*/ 	.byte	0x04, 0x17
        /*002a*/ 	.short	(.L_12473 - .L_12472)
.L_12472:
        /*002c*/ 	.word	0x00000000
        /*0030*/ 	.short	0x0005
        /*0032*/ 	.short	0x0020
        /*0034*/ 	.byte	0x00, 0xf5, 0x21, 0x00


	//----- nvinfo : EIATTR_KPARAM_INFO
	.align		4
.L_12473:
        /*0038*/ 	.byte	0x04, 0x17
        /*003a*/ 	.short	(.L_12475 - .L_12474)
.L_12474:
        /*003c*/ 	.word	0x00000000
        /*0040*/ 	.short	0x0004
        /*0042*/ 	.short	0x0018
        /*0044*/ 	.byte	0x00, 0xf5, 0x21, 0x00


	//----- nvinfo : EIATTR_KPARAM_INFO
	.align		4
.L_12475:
        /*0048*/ 	.byte	0x04, 0x17
        /*004a*/ 	.short	(.L_12477 - .L_12476)
.L_12476:
        /*004c*/ 	.word	0x00000000
        /*0050*/ 	.short	0x0003
        /*0052*/ 	.short	0x0010
        /*0054*/ 	.byte	0x00, 0xf5, 0x21, 0x00


	//----- nvinfo : EIATTR_KPARAM_INFO
	.align		4
.L_12477:
        /*0058*/ 	.byte	0x04, 0x17
        /*005a*/ 	.short	(.L_12479 - .L_12478)
.L_12478:
        /*005c*/ 	.word	0x00000000
        /*0060*/ 	.short	0x0002
        /*0062*/ 	.short	0x0008
        /*0064*/ 	.byte	0x00, 0xf0, 0x11, 0x00


	//----- nvinfo : EIATTR_KPARAM_INFO
	.align		4
.L_12479:
        /*0068*/ 	.byte	0x04, 0x17
        /*006a*/ 	.short	(.L_12481 - .L_12480)
.L_12480:
        /*006c*/ 	.word	0x00000000
        /*0070*/ 	.short	0x0001
        /*0072*/ 	.short	0x0004
        /*0074*/ 	.byte	0x00, 0xf0, 0x11, 0x00


	//----- nvinfo : EIATTR_KPARAM_INFO
	.align		4
.L_12481:
        /*0078*/ 	.byte	0x04, 0x17
        /*007a*/ 	.short	(.L_12483 - .L_12482)
.L_12482:
        /*007c*/ 	.word	0x00000000
        /*0080*/ 	.short	0x0000
        /*0082*/ 	.short	0x0000
        /*0084*/ 	.byte	0x00, 0xf0, 0x11, 0x00


	//----- nvinfo : EIATTR_SPARSE_MMA_MASK
	.align		4
.L_12483:
        /*0088*/ 	.byte	0x03, 0x50
        /*008a*/ 	.short	0x0000


	//----- nvinfo : EIATTR_MAXREG_COUNT
	.align		4
        /*008c*/ 	.byte	0x03, 0x1b
        /*008e*/ 	.short	0x00ff


	//----- nvinfo : EIATTR_NUM_BARRIERS
	.align		4
        /*0090*/ 	.byte	0x02, 0x4c
        /*0092*/ 	.byte	0x01
	.zero		1


	//----- nvinfo : EIATTR_MERCURY_ISA_VERSION
	.align		4
        /*0094*/ 	.byte	0x03, 0x5f
        /*0096*/ 	.short	0x0101


	//----- nvinfo : EIATTR_COOP_GROUP_MASK_REGIDS
	.align		4
        /*0098*/ 	.byte	0x04, 0x29
        /*009a*/ 	.short	(.L_12485 - .L_12484)


	//   ....[0]....
.L_12484:
        /*009c*/ 	.word	0xffffffff


	//   ....[1]....
        /*00a0*/ 	.word	0xffffffff


	//   ....[2]....
        /*00a4*/ 	.word	0xffffffff


	//   ....[3]....
        /*00a8*/ 	.word	0xffffffff


	//   ....[4]....
        /*00ac*/ 	.word	0xffffffff


	//   ....[5]....
        /*00b0*/ 	.word	0xffffffff


	//   ....[6]....
        /*00b4*/ 	.word	0xffffffff


	//   ....[7]....
        /*00b8*/ 	.word	0xffffffff


	//   ....[8]....
        /*00bc*/ 	.word	0xffffffff


	//   ....[9]....
        /*00c0*/ 	.word	0xffffffff


	//   ....[10]....
        /*00c4*/ 	.word	0xffffffff


	//   ....[11]....
        /*00c8*/ 	.word	0xffffffff


	//   ....[12]....
        /*00cc*/ 	.word	0xffffffff


	//   ....[13]....
        /*00d0*/ 	.word	0xffffffff


	//   ....[14]....
        /*00d4*/ 	.word	0xffffffff


	//   ....[15]....
        /*00d8*/ 	.word	0xffffffff


	//   ....[16]....
        /*00dc*/ 	.word	0xffffffff


	//   ....[17]....
        /*00e0*/ 	.word	0x05000031


	//   ....[18]....
        /*00e4*/ 	.word	0x05000031


	//   ....[19]....
        /*00e8*/ 	.word	0x05000031


	//   ....[20]....
        /*00ec*/ 	.word	0x05000031


	//   ....[21]....
        /*00f0*/ 	.word	0x05000031


	//   ....[22]....
        /*00f4*/ 	.word	0x05000031


	//   ....[23]....
        /*00f8*/ 	.word	0x05000031


	//   ....[24]....
        /*00fc*/ 	.word	0x05000031


	//   ....[25]....
        /*0100*/ 	.word	0x05000031


	//   ....[26]....
        /*0104*/ 	.word	0x05000031


	//   ....[27]....
        /*0108*/ 	.word	0x05000031


	//   ....[28]....
        /*010c*/ 	.word	0x05000031


	//   ....[29]....
        /*0110*/ 	.word	0x05000031


	//   ....[30]....
        /*0114*/ 	.word	0x05000031


	//   ....[31]....
        /*0118*/ 	.word	0x05000031


	//   ....[32]....
        /*011c*/ 	.word	0x05000031


	//----- nvinfo : EIATTR_COOP_GROUP_INSTR_OFFSETS
	.align		4
.L_12485:
        /*0120*/ 	.byte	0x04, 0x28
        /*0122*/ 	.short	(.L_12487 - .L_12486)


	//   ....[0]....
.L_12486:
        /*0124*/ 	.word	0x00001480


	//   ....[1]....
        /*0128*/ 	.word	0x00001490


	//   ....[2]....
        /*012c*/ 	.word	0x000014a0


	//   ....[3]....
        /*0130*/ 	.word	0x000014d0


	//   ....[4]....
        /*0134*/ 	.word	0x000014f0


	//   ....[5]....
        /*0138*/ 	.word	0x00001510


	//   ....[6]....
        /*013c*/ 	.word	0x00001530


	//   ....[7]....
        /*0140*/ 	.word	0x00001550


	//   ....[8]....
        /*0144*/ 	.word	0x00001570


	//   ....[9]....
        /*0148*/ 	.word	0x00001590


	//   ....[10]....
        /*014c*/ 	.word	0x000015b0


	//   ....[11]....
        /*0150*/ 	.word	0x000015d0


	//   ....[12]....
        /*0154*/ 	.word	0x000015f0


	//   ....[13]....
        /*0158*/ 	.word	0x00001610


	//   ....[14]....
        /*015c*/ 	.word	0x00001630


	//   ....[15]....
        /*0160*/ 	.word	0x00001650


	//   ....[16]....
        /*0164*/ 	.word	0x00001690


	//   ....[17]....
        /*0168*/ 	.word	0x00001d20


	//   ....[18]....
        /*016c*/ 	.word	0x00001d70


	//   ....[19]....
        /*0170*/ 	.word	0x00001dd0


	//   ....[20]....
        /*0174*/ 	.word	0x00001e20


	//   ....[21]....
        /*0178*/ 	.word	0x00001e70


	//   ....[22]....
        /*017c*/ 	.word	0x00001ec0


	//   ....[23]....
        /*0180*/ 	.word	0x00001f10


	//   ....[24]....
        /*0184*/ 	.word	0x00001f60


	//   ....[25]....
        /*0188*/ 	.word	0x00001fb0


	//   ....[26]....
        /*018c*/ 	.word	0x00002000


	//   ....[27]....
        /*0190*/ 	.word	0x00002050


	//   ....[28]....
        /*0194*/ 	.word	0x000020a0


	//   ....[29]....
        /*0198*/ 	.word	0x000020f0


	//   ....[30]....
        /*019c*/ 	.word	0x00002140


	//   ....[31]....
        /*01a0*/ 	.word	0x00002190


	//   ....[32]....
        /*01a4*/ 	.word	0x000021e0


	//----- nvinfo : EIATTR_VRC_CTA_INIT_COUNT
	.align		4
.L_12487:
        /*01a8*/ 	.byte	0x02, 0x4a
	.zero		1
	.zero		1


	//----- nvinfo : EIATTR_EXIT_INSTR_OFFSETS
	.align		4
        /*01ac*/ 	.byte	0x04, 0x1c
        /*01ae*/ 	.short	(.L_12489 - .L_12488)


	//   ....[0]....
.L_12488:
        /*01b0*/ 	.word	0x00000540


	//   ....[1]....
        /*01b4*/ 	.word	0x00001cd0


	//----- nvinfo : EIATTR_MAX_THREADS
	.align		4
.L_12489:
        /*01b8*/ 	.byte	0x04, 0x05
        /*01ba*/ 	.short	(.L_12491 - .L_12490)
.L_12490:
        /*01bc*/ 	.word	0x00000100
        /*01c0*/ 	.word	0x00000001
        /*01c4*/ 	.word	0x00000001


	//----- nvinfo : EIATTR_CRS_STACK_SIZE
	.align		4
.L_12491:
        /*01c8*/ 	.byte	0x04, 0x1e
        /*01ca*/ 	.short	(.L_12493 - .L_12492)
.L_12492:
        /*01cc*/ 	.word	0x00000000


	//----- nvinfo : EIATTR_CBANK_PARAM_SIZE
	.align		4
.L_12493:
        /*01d0*/ 	.byte	0x03, 0x19
        /*01d2*/ 	.short	0x0030


	//----- nvinfo : EIATTR_PARAM_CBANK
	.align		4
        /*01d4*/ 	.byte	0x04, 0x0a
        /*01d6*/ 	.short	(.L_12495 - .L_12494)
	.align		4
.L_12494:
        /*01d8*/ 	.word	index@(.nv.constant0._Z9cuda_gemmIiLi256ELi2ELi1ELi256ELi32ELi32ELi32ELi0ELi1EEviiiPT_S1_S1_ii)
        /*01dc*/ 	.short	0x0380
        /*01de*/ 	.short	0x0030


	//----- nvinfo : EIATTR_SW_WAR
	.align		4
.L_12495:
        /*01e0*/ 	.byte	0x04, 0x36
        /*01e2*/ 	.short	(.L_12497 - .L_12496)
.L_12496:
        /*01e4*/ 	.word	0x00000008
.L_12497:


//--------------------- .nv.info._Z9cuda_gemmIiLi256ELi2ELi1ELi256ELi32ELi32ELi32ELi0ELi0EEviiiPT_S1_S1_ii --------------------------
	.section	.nv.info._Z9cuda_gemmIiLi256ELi2ELi1ELi256ELi32ELi32ELi32ELi0ELi0EEviiiPT_S1_S1_ii,"",@"SHT_CUDA_INFO"
	.sectionflags	@""
	.align	4


	//----- nvinfo : EIATTR_CUDA_API_VERSION
	.align		4
        /*0000*/ 	.byte	0x04, 0x37
        /*0002*/ 	.short	(.L_12499 - .L_12498)
.L_12498:
        /*0004*/ 	.word	0x00000082


	//----- nvinfo : EIATTR_KPARAM_INFO
	.align		4
.L_12499:
        /*0008*/ 	.byte	0x04, 0x17
        /*000a*/ 	.short	(.L_12501 - .L_12500)
.L_12500:
        /*000c*/ 	.word	0x00000000
        /*0010*/ 	.short	0x0007
        /*0012*/ 	.short	0x002c
        /*0014*/ 	.byte	0x00, 0xf0, 0x11, 0x00


	//----- nvinfo : EIATTR_KPARAM_INFO
	.align		4
.L_12501:
        /*0018*/ 	.byte	0x04, 0x17
        /*001a*/ 	.short	(.L_12503 - .L_12502)
.L_12502:
        /*001c*/ 	.word	0x00000000
        /*0020*/ 	.short	0x0006
        /*0022*/ 	.short	0x0028
        /*0024*/ 	.byte	0x00, 0xf0, 0x11, 0x00


	//----- nvinfo : EIATTR_KPARAM_INFO
	.align		4
.L_12503:
        /*0028*/ 	.byte	0x04, 0x17
        /*002a*/ 	.short	(.L_12505 - .L_12504)
.L_12504:
        /*002c*/ 	.word	0x00000000
        /*0030*/ 	.short	0x0005
        /*0032*/ 	.short	0x0020
        /*0034*/ 	.byte	0x00, 0xf5, 0x21, 0x00


	//----- nvinfo : EIATTR_KPARAM_INFO
	.align		4
.L_12505:
        /*0038*/ 	.byte	0x04, 0x17
        /*003a*/ 	.short	(.L_12507 - .L_12506)
.L_12506:
        /*003c*/ 	.word	0x00000000
        /*0040*/ 	.short	0x0004
        /*0042*/ 	.short	0x0018
        /*0044*/ 	.byte	0x00, 0xf5, 0x21, 0x00


	//----- nvinfo : EIATTR_KPARAM_INFO
	.align		4
.L_12507:
        /*0048*/ 	.byte	0x04, 0x17
        /*004a*/ 	.short	(.L_12509 - .L_12508)
.L_12508:
        /*004c*/ 	.word	0x00000000
        /*0050*/ 	.short	0x0003
        /*0052*/ 	.short	0x0010
        /*0054*/ 	.byte	0x00, 0xf5, 0x21, 0x00


	//----- nvinfo : EIATTR_KPARAM_INFO
	.align		4
.L_12509:
        /*0058*/ 	.byte	0x04, 0x17
        /*005a*/ 	.short	(.L_12511 - .L_12510)
.L_12510:
        /*005c*/ 	.word	0x00000000
        /*0060*/ 	.short	0x0002
        /*0062*/ 	.short	0x0008
        /*0064*/ 	.byte	0x00, 0xf0, 0x11, 0x00


	//----- nvinfo : EIATTR_KPARAM_INFO
	.align		4
.L_12511:
        /*0068*/ 	.byte	0x04, 0x17
        /*006a*/ 	.short	(.L_12513 - .L_12512)
.L_12512:
        /*006c*/ 	.word	0x00000000
        /*0070*/ 	.short	0x0001
        /*0072*/ 	.short	0x0004
        /*0074*/ 	.byte	0x00, 0xf0, 0x11, 0x00


	//----- nvinfo : EIATTR_KPARAM_INFO
	.align		4
.L_12513:
        /*0078*/ 	.byte	0x04, 0x17
        /*007a*/ 	.short	(.L_12515 - .L_12514)
.L_12514:
        /*007c*/ 	.word	0x00000000
        /*0080*/ 	.short	0x0000
        /*0082*/ 	.short	0x0000
        /*0084*/ 	.byte	0x00, 0xf0, 0x11, 0x00


	//----- nvinfo : EIATTR_SPARSE_MMA_MASK
	.align		4
.L_12515:
        /*0088*/ 	.byte	0x03, 0x50
        /*008a*/ 	.short	0x0000


	//----- nvinfo : EIATTR_MAXREG_COUNT
	.align		4
        /*008c*/ 	.byte	0x03, 0x1b
        /*008e*/ 	.short	0x00ff


	//----- nvinfo : EIATTR_NUM_BARRIERS
	.align		4
        /*0090*/ 	.byte	0x02, 0x4c
        /*0092*/ 	.byte	0x01
	.zero		1


	//----- nvinfo : EIATTR_ANNOTATIONS
	.align		4
        /*0094*/ 	.byte	0x04, 0x55
        /*0096*/ 	.short	(.L_12517 - .L_12516)


	//   ....[0]....
.L_12516:
        /*0098*/ 	.word	0x00000001
        /*009c*/ 	.byte	0x00, 0x10, 0x00, 0x00, 0x01, 0x00, 0x00, 0x00, 0x40, 0x11, 0x00, 0x00


	//----- nvinfo : EIATTR_MERCURY_ISA_VERSION
	.align		4
.L_12517:
        /*00a8*/ 	.byte	0x03, 0x5f
        /*00aa*/ 	.short	0x0101


	//----- nvinfo : EIATTR_COOP_GROUP_MASK_REGIDS
	.align		4
        /*00ac*/ 	.byte	0x04, 0x29
        /*00ae*/ 	.short	(.L_12519 - .L_12518)


	//   ....[0]....
.L_12518:
        /*00b0*/ 	.word	0xffffffff


	//   ....[1]....
        /*00b4*/ 	.word	0xffffffff


	//   ....[2]....
        /*00b8*/ 	.word	0xffffffff


	//   ....[3]....
        /*00bc*/ 	.word	0xffffffff


	//   ....[4]....
        /*00c0*/ 	.word	0xffffffff


	//   ....[5]....
        /*00c4*/ 	.word	0xffffffff


	//   ....[6]....
        /*00c8*/ 	.word	0xffffffff


	//   ....[7]....
        /*00cc*/ 	.word	0xffffffff


	//   ....[8]....
        /*00d0*/ 	.word	0xffffffff


	//   ....[9]....
        /*00d4*/ 	.word	0xffffffff


	//   ....[10]....
        /*00d8*/ 	.word	0xffffffff


	//   ....[11]....
        /*00dc*/ 	.word	0xffffffff


	//   ....[12]....
        /*00e0*/ 	.word	0xffffffff


	//   ....[13]....
        /*00e4*/ 	.word	0xffffffff


	//   ....[14]....
        /*00e8*/ 	.word	0xffffffff


	//   ....[15]....
        /*00ec*/ 	.word	0xffffffff


	//   ....[16]....
        /*00f0*/ 	.word	0xffffffff


	//   ....[17]....
        /*00f4*/ 	.word	0xffffffff


	//   ....[18]....
        /*00f8*/ 	.word	0xffffffff


	//   ....[19]....
        /*00fc*/ 	.word	0xffffffff


	//   ....[20]....
        /*0100*/ 	.word	0xffffffff


	//   ....[21]....
        /*0104*/ 	.word	0xffffffff


	//   ....[22]....
        /*0108*/ 	.word	0xffffffff


	//   ....[23]....
        /*010c*/ 	.word	0xffffffff


	//   ....[24]....
        /*0110*/ 	.word	0xffffffff


	//   ....[25]....
        /*0114*/ 	.word	0xffffffff


	//   ....[26]....
        /*0118*/ 	.word	0xffffffff


	//   ....[27]....
        /*011c*/ 	.word	0xffffffff


	//   ....[28]....
        /*0120*/ 	.word	0xffffffff


	//   ....[29]....
        /*0124*/ 	.word	0xffffffff


	//   ....[30]....
        /*0128*/ 	.word	0xffffffff


	//   ....[31]....
        /*012c*/ 	.word	0xffffffff


	//   ....[32]....
        /*0130*/ 	.word	0xffffffff


	//   ....[33]....
        /*0134*/ 	.word	0xffffffff


	//   ....[34]....
        /*0138*/ 	.word	0xffffffff


	//   ....[35]....
        /*013c*/ 	.word	0xffffffff


	//   ....[36]....
        /*0140*/ 	.word	0xffffffff


	//   ....[37]....
        /*0144*/ 	.word	0xffffffff


	//   ....[38]....
        /*0148*/ 	.word	0xffffffff


	//   ....[39]....
        /*014c*/ 	.word	0xffffffff


	//   ....[40]....
        /*0150*/ 	.word	0xffffffff


	//   ....[41]....
        /*0154*/ 	.word	0xffffffff


	//   ....[42]....
        /*0158*/ 	.word	0xffffffff


	//   ....[43]....
        /*015c*/ 	.word	0xffffffff


	//   ....[44]....
        /*0160*/ 	.word	0xffffffff


	//   ....[45]....
        /*0164*/ 	.word	0xffffffff


	//   ....[46]....
        /*0168*/ 	.word	0xffffffff


	//   ....[47]....
        /*016c*/ 	.word	0xffffffff


	//   ....[48]....
        /*0170*/ 	.word	0xffffffff


	//   ....[49]....
        /*0174*/ 	.word	0x0500001e


	//   ....[50]....
        /*0178*/ 	.word	0x0500001e


	//   ....[51]....
        /*017c*/ 	.word	0x0500001e


	//   ....[52]....
        /*0180*/ 	.word	0x0500001e


	//   ....[53]....
        /*0184*/ 	.word	0x0500001e


	//   ....[54]....
        /*0188*/ 	.word	0x0500001e


	//   ....[55]....
        /*018c*/ 	.word	0x0500001e


	//   ....[56]....
        /*0190*/ 	.word	0x0500001e


	//   ....[57]....
        /*0194*/ 	.word	0x0500001e


	//   ....[58]....
        /*0198*/ 	.word	0x0500001e


	//   ....[59]....
        /*019c*/ 	.word	0x0500001e


	//   ....[60]....
        /*01a0*/ 	.word	0x0500001e


	//   ....[61]....
        /*01a4*/ 	.word	0x0500001e


	//   ....[62]....
        /*01a8*/ 	.word	0x0500001e


	//   ....[63]....
        /*01ac*/ 	.word	0x0500001e


	//   ....[64]....
        /*01b0*/ 	.word	0x0500001e


	//   ....[65]....
        /*01b4*/ 	.word	0x0500001e


	//   ....[66]....
        /*01b8*/ 	.word	0x0500001e


	//   ....[67]....
        /*01bc*/ 	.word	0x0500001e


	//   ....[68]....
        /*01c0*/ 	.word	0x0500001e


	//   ....[69]....
        /*01c4*/ 	.word	0x0500001e


	//   ....[70]....
        /*01c8*/ 	.word	0x0500001e


	//   ....[71]....
        /*01cc*/ 	.word	0x0500001e


	//   ....[72]....
        /*01d0*/ 	.word	0x0500001e


	//   ....[73]....
        /*01d4*/ 	.word	0x0500001e


	//   ....[74]....
        /*01d8*/ 	.word	0x0500001e


	//   ....[75]....
        /*01dc*/ 	.word	0x0500001e


	//   ....[76]....
        /*01e0*/ 	.word	0x0500001e


	//   ....[77]....
        /*01e4*/ 	.word	0x0500001e


	//   ....[78]....
        /*01e8*/ 	.word	0x0500001e


	//   ....[79]....
        /*01ec*/ 	.word	0x0500001e


	//   ....[80]....
        /*01f0*/ 	.word	0x0500001e


	//   ....[81]....
        /*01f4*/ 	.word	0x0500001e


	//   ....[82]....
        /*01f8*/ 	.word	0x0500001e


	//   ....[83]....
        /*01fc*/ 	.word	0x0500001e


	//   ....[84]....
        /*0200*/ 	.word	0x0500001e


	//   ....[85]....
        /*0204*/ 	.word	0x0500001e


	//   ....[86]....
        /*0208*/ 	.word	0x0500001e


	//   ....[87]....
        /*020c*/ 	.word	0x0500001e


	//   ....[88]....
        /*0210*/ 	.word	0x0500001e


	//   ....[89]....
        /*0214*/ 	.word	0x0500001e


	//   ....[90]....
        /*0218*/ 	.word	0x0500001e


	//   ....[91]....
        /*021c*/ 	.word	0x0500001e


	//   ....[92]....
        /*0220*/ 	.word	0x0500001e


	//   ....[93]....
        /*0224*/ 	.word	0x0500001e


	//   ....[94]....
        /*0228*/ 	.word	0x0500001e


	//   ....[95]....
        /*022c*/ 	.word	0x0500001e


	//   ....[96]....
        /*0230*/ 	.word	0x0500001e


	//----- nvinfo : EIATTR_COOP_GROUP_INSTR_OFFSETS
	.align		4
.L_12519:
        /*0234*/ 	.byte	0x04, 0x28
        /*0236*/ 	.short	(.L_12521 - .L_12520)


	//   ....[0]....
.L_12520:
        /*0238*/ 	.word	0x00002590


	//   ....[1]....
        /*023c*/ 	.word	0x000025e0


	//   ....[2]....
        /*0240*/ 	.word	0x00002630


	//   ....[3]....
        /*0244*/ 	.word	0x00002680


	//   ....[4]....
        /*0248*/ 	.word	0x000026f0


	//   ....[5]....
        /*024c*/ 	.word	0x00002750


	//   ....[6]....
        /*0250*/ 	.word	0x000027b0


	//   ....[7]....
        /*0254*/ 	.word	0x00002810


	//   ....[8]....
        /*0258*/ 	.word	0x00002870


	//   ....[9]....
        /*025c*/ 	.word	0x000028d0


	//   ....[10]....
        /*0260*/ 	.word	0x00002930


	//   ....[11]....
        /*0264*/ 	.word	0x00002990


	//   ....[12]....
        /*0268*/ 	.word	0x000029f0


	//   ....[13]....
        /*026c*/ 	.word	0x00002a50


	//   ....[14]....
        /*0270*/ 	.word	0x00002ab0


	//   ....[15]....
        /*0274*/ 	.word	0x00002b10


	//   ....[16]....
        /*0278*/ 	.word	0x00003880


	//   ....[17]....
        /*027c*/ 	.word	0x000038d0


	//   ....[18]....
        /*0280*/ 	.word	0x00003920


	//   ....[19]....
        /*0284*/ 	.word	0x00003970


	//   ....[20]....
        /*0288*/ 	.word	0x000039e0


	//   ....[21]....
        /*028c*/ 	.word	0x00003a40


	//   ....[22]....
        /*0290*/ 	.word	0x00003aa0


	//   ....[23]....
        /*0294*/ 	.word	0x00003b00


	//   ....[24]....
        /*0298*/ 	.word	0x00003b60


	//   ....[25]....
        /*029c*/ 	.word	0x00003bc0


	//   ....[26]....
        /*02a0*/ 	.word	0x00003c20


	//   ....[27]....
        /*02a4*/ 	.word	0x00003c80


	//   ....[28]....
        /*02a8*/ 	.word	0x00003ce0


	//   ....[29]....
        /*02ac*/ 	.word	0x00003d40


	//   ....[30]....
        /*02b0*/ 	.word	0x00003da0


	//   ....[31]....
        /*02b4*/ 	.word	0x00003e00


	//   ....[32]....
        /*02b8*/ 	.word	0x00004b20


	//   ....[33]....
        /*02bc*/ 	.word	0x00004b70


	//   ....[34]....
        /*02c0*/ 	.word	0x00004bc0


	//   ....[35]....
        /*02c4*/ 	.word	0x00004c30


	//   ....[36]....
        /*02c8*/ 	.word	0x00004c90


	//   ....[37]....
        /*02cc*/ 	.word	0x00004cf0


	//   ....[38]....
        /*02d0*/ 	.word	0x00004d50


	//   ....[39]....
        /*02d4*/ 	.word	0x00004db0


	//   ....[40]....
        /*02d8*/ 	.word	0x00004e10


	//   ....[41]....
        /*02dc*/ 	.word	0x00004e70


	//   ....[42]....
        /*02e0*/ 	.word	0x00004ed0


	//   ....[43]....
        /*02e4*/ 	.word	0x00004f30


	//   ....[44]....
        /*02e8*/ 	.word	0x00004f90


	//   ....[45]....
        /*02ec*/ 	.word	0x00004ff0


	//   ....[46]....
        /*02f0*/ 	.word	0x00005050


	//   ....[47]....
        /*02f4*/ 	.word	0x000050b0


	//   ....[48]....
        /*02f8*/ 	.word	0x00005110


	//   ....[49]....
        /*02fc*/ 	.word	0x00006340


	//   ....[50]....
        /*0300*/ 	.word	0x000063c0


	//   ....[51]....
        /*0304*/ 	.word	0x00006440


	//   ....[52]....
        /*0308*/ 	.word	0x000064c0


	//   ....[53]....
        /*030c*/ 	.word	0x00006540


	//   ....[54]....
        /*0310*/ 	.word	0x000065c0


	//   ....[55]....
        /*0314*/ 	.word	0x00006640


	//   ....[56]....
        /*0318*/ 	.word	0x000066c0


	//   ....[57]....
        /*031c*/ 	.word	0x00006740


	//   ....[58]....
        /*0320*/ 	.word	0x000067c0


	//   ....[59]....
        /*0324*/ 	.word	0x00006840


	//   ....[60]....
        /*0328*/ 	.word	0x000068c0


	//   ....[61]....
        /*032c*/ 	.word	0x00006940


	//   ....[62]....
        /*0330*/ 	.word	0x000069c0


	//   ....[63]....
        /*0334*/ 	.word	0x00006a40


	//   ....[64]....
        /*0338*/ 	.word	0x00006ac0


	//   ....[65]....
        /*033c*/ 	.word	0x00006b40


	//   ....[66]....
        /*0340*/ 	.word	0x00006bc0


	//   ....[67]....
        /*0344*/ 	.word	0x00006c40


	//   ....[68]....
        /*0348*/ 	.word	0x00006cc0


	//   ....[69]....
        /*034c*/ 	.word	0x00006d40


	//   ....[70]....
        /*0350*/ 	.word	0x00006dc0


	//   ....[71]....
        /*0354*/ 	.word	0x00006e40


	//   ....[72]....
        /*0358*/ 	.word	0x00006ec0


	//   ....[73]....
        /*035c*/ 	.word	0x00006f40


	//   ....[74]....
        /*0360*/ 	.word	0x00006fc0


	//   ....[75]....
        /*0364*/ 	.word	0x00007040


	//   ....[76]....
        /*0368*/ 	.word	0x000070c0


	//   ....[77]....
        /*036c*/ 	.word	0x00007140


	//   ....[78]....
        /*0370*/ 	.word	0x000071c0


	//   ....[79]....
        /*0374*/ 	.word	0x00007240


	//   ....[80]....
        /*0378*/ 	.word	0x000072c0


	//   ....[81]....
        /*037c*/ 	.word	0x00007330


	//   ....[82]....
        /*0380*/ 	.word	0x000073b0


	//   ....[83]....
        /*0384*/ 	.word	0x00007430


	//   ....[84]....
        /*0388*/ 	.word	0x000074b0


	//   ....[85]....
        /*038c*/ 	.word	0x00007530


	//   ....[86]....
        /*0390*/ 	.word	0x000075b0


	//   ....[87]....
        /*0394*/ 	.word	0x00007630


	//   ....[88]....
        /*0398*/ 	.word	0x000076b0


	//   ....[89]....
        /*039c*/ 	.word	0x00007730


	//   ....[90]....
        /*03a0*/ 	.word	0x000077b0


	//   ....[91]....
        /*03a4*/ 	.word	0x00007830


	//   ....[92]....
        /*03a8*/ 	.word	0x000078b0


	//   ....[93]....
        /*03ac*/ 	.word	0x00007930


	//   ....[94]....
        /*03b0*/ 	.word	0x000079b0


	//   ....[95]....
        /*03b4*/ 	.word	0x00007a30


	//   ....[96]....
        /*03b8*/ 	.word	0x00007ab0


	//----- nvinfo : EIATTR_VRC_CTA_INIT_COUNT
	.align		4
.L_12521:
        /*03bc*/ 	.byte	0x02, 0x4a
	.zero		1
	.zero		1


	//----- nvinfo : EIATTR_EXIT_INSTR_OFFSETS
	.align		4
        /*03c0*/ 	.byte	0x04, 0x1c
        /*03c2*/ 	.short	(.L_12523 - .L_12522)


	//   ....[0]....
.L_12522:
        /*03c4*/ 	.word	0x00000880


	//   ....[1]....
        /*03c8*/ 	.word	0x000062f0


	//----- nvinfo : EIATTR_MAX_THREADS
	.align		4
.L_12523:
        /*03cc*/ 	.byte	0x04, 0x05
        /*03ce*/ 	.short	(.L_12525 - .L_12524)
.L_12524:
        /*03d0*/ 	.word	0x00000100
        /*03d4*/ 	.word	0x00000001
        /*03d8*/ 	.word	0x00000001


	//----- nvinfo : EIATTR_CRS_STACK_SIZE
	.align		4
.L_12525:
        /*03dc*/ 	.byte	0x04, 0x1e
        /*03de*/ 	.short	(.L_12527 - .L_12526)
.L_12526:
        /*03e0*/ 	.word	0x00000000


	//----- nvinfo : EIATTR_CBANK_PARAM_SIZE
	.align		4
.L_12527:
        /*03e4*/ 	.byte	0x03, 0x19
        /*03e6*/ 	.short	0x0030


	//----- nvinfo : EIATTR_PARAM_CBANK
	.align		4
        /*03e8*/ 	.byte	0x04, 0x0a
        /*03ea*/ 	.short	(.L_12529 - .L_12528)
	.align		4
.L_12528:
        /*03ec*/ 	.word	index@(.nv.constant0._Z9cuda_gemmIiLi256ELi2ELi1ELi256ELi32ELi32ELi32ELi0ELi0EEviiiPT_S1_S1_ii)
        /*03f0*/ 	.short	0x0380
        /*03f2*/ 	.short	0x0030


	//----- nvinfo : EIATTR_SW_WAR
	.align		4
.L_12529:
        /*03f4*/ 	.byte	0x04, 0x36
        /*03f6*/ 	.short	(.L_12531 - .L_12530)
.L_12530:
        /*03f8*/ 	.word	0x00000008
.L_12531:


//--------------------- .nv.info._Z9cuda_gemmIiLi256ELi2ELi1ELi256ELi16ELi16ELi32ELi1ELi1EEviiiPT_S1_S1_ii --------------------------
	.section	.nv.info._Z9cuda_gemmIiLi256ELi2ELi1ELi256ELi16ELi16ELi32ELi1ELi1EEviiiPT_S1_S1_ii,"",@"SHT_CUDA_INFO"
	.sectionflags	@""
	.align	4


	//----- nvinfo : EIATTR_CUDA_API_VERSION
	.align		4
        /*0000*/ 	.byte	0x04, 0x37
        /*0002*/ 	.short	(.L_12533 - .L_12532)
.L_12532:
        /*0004*/ 	.word	0x00000082


	//----- nvinfo : EIATTR_KPARAM_INFO
	.align		4
.L_12533:
        /*0008*/ 	.byte	0x04, 0x17
        /*000a*/ 	.short	(.L_12535 - .L_12534)
.L_12534:
        /*000c*/ 	.word	0x00000000
        /*0010*/ 	.short	0x0007
        /*0012*/ 	.short	0x002c
        /*0014*/ 	.byte	0x00, 0xf0, 0x11, 0x00


	//----- nvinfo : EIATTR_KPARAM_INFO
	.align		4
.L_12535:
        /*0018*/ 	.byte	0x04, 0x17
        /*001a*/ 	.short	(.L_12537 - .L_12536)
.L_12536:
        /*001c*/ 	.word	0x00000000
        /*0020*/ 	.short	0x0006
        /*0022*/ 	.short	0x0028
        /*0024*/ 	.byte	0x00, 0xf0, 0x11, 0x00


	//----- nvinfo : EIATTR_KPARAM_INFO
	.align		4
.L_12537:
        /*0028*/ 	.byte	0x04, 0x17
        /*002a*/ 	.short	(.L_12539 - .L_12538)
.L_12538:
        /*002c*/ 	.word	0x00000000
        /*0030*/ 	.short	0x0005
        /*0032*/ 	.short	0x0020
        /*0034*/ 	.byte	0x00, 0xf5, 0x21, 0x00


	//----- nvinfo : EIATTR_KPARAM_INFO
	.align		4
.L_12539:
        /*0038*/ 	.byte	0x04, 0x17
        /*003a*/ 	.short	(.L_12541 - .L_12540)
.L_12540:
        /*003c*/ 	.word	0x00000000
        /*0040*/ 	.short	0x0004
        /*0042*/ 	.short	0x0018
        /*0044*/ 	.byte	0x00, 0xf5, 0x21, 0x00


	//----- nvinfo : EIATTR_KPARAM_INFO
	.align		4
.L_12541:
        /*0048*/ 	.byte	0x04, 0x17
        /*004a*/ 	.short	(.L_12543 - .L_12542)
.L_12542:
        /*004c*/ 	.word	0x00000000
        /*0050*/ 	.short	0x0003
        /*0052*/ 	.short	0x0010
        /*0054*/ 	.byte	0x00, 0xf5, 0x21, 0x00


	//----- nvinfo : EIATTR_KPARAM_INFO
	.align		4
.L_12543:
        /*0058*/ 	.byte	0x04, 0x17
        /*005a*/ 	.short	(.L_12545 - .L_12544)
.L_12544:
        /*005c*/ 	.word	0x00000000
        /*0060*/ 	.short	0x0002
        /*0062*/ 	.short	0x0008
        /*0064*/ 	.byte	0x00, 0xf0, 0x11, 0x00


	//----- nvinfo : EIATTR_KPARAM_INFO
	.align		4
.L_12545:
        /*0068*/ 	.byte	0x04, 0x17
        /*006a*/ 	.short	(.L_12547 - .L_12546)
.L_12546:
        /*006c*/ 	.word	0x00000000
        /*0070*/ 	.short	0x0001
        /*0072*/ 	.short	0x0004
        /*0074*/ 	.byte	0x00, 0xf0, 0x11, 0x00


	//----- nvinfo : EIATTR_KPARAM_INFO
	.align		4
.L_12547:
        /*0078*/ 	.byte	0x04, 0x17
        /*007a*/ 	.short	(.L_12549 - .L_12548)
.L_12548:
        /*007c*/ 	.word	0x00000000
        /*0080*/ 	.short	0x0000
        /*0082*/ 	.short	0x0000
        /*0084*/ 	.byte	0x00, 0xf0, 0x11, 0x00


	//----- nvinfo : EIATTR_SPARSE_MMA_MASK
	.align		4
.L_12549:
        /*0088*/ 	.byte	0x03, 0x50
        /*008a*/ 	.short	0x0000


	//----- nvinfo : EIATTR_MAXREG_COUNT
	.align		4
        /*008c*/ 	.byte	0x03, 0x1b
        /*008e*/ 	.short	0x00ff


	//----- nvinfo : EIATTR_NUM_BARRIERS
	.align		4
        /*0090*/ 	.byte	0x02, 0x4c
        /*0092*/ 	.byte	0x01
	.zero		1


	//----- nvinfo : EIATTR_MERCURY_ISA_VERSION
	.align		4
        /*0094*/ 	.byte	0x03, 0x5f
        /*0096*/ 	.short	0x0101


	//----- nvinfo : EIATTR_COOP_GROUP_MASK_REGIDS
	.align		4
        /*0098*/ 	.byte	0x04, 0x29
        /*009a*/ 	.short	(.L_12551 - .L_12550)


	//   ....[0]....
.L_12550:
        /*009c*/ 	.word	0xffffffff


	//   ....[1]....
        /*00a0*/ 	.word	0xffffffff


	//   ....[2]....
        /*00a4*/ 	.word	0xffffffff


	//   ....[3]....
        /*00a8*/ 	.word	0xffffffff


	//   ....[4]....
        /*00ac*/ 	.word	0xffffffff


	//   ....[5]....
        /*00b0*/ 	.word	0xffffffff


	//   ....[6]....
        /*00b4*/ 	.word	0xffffffff


	//   ....[7]....
        /*00b8*/ 	.word	0xffffffff


	//   ....[8]....
        /*00bc*/ 	.word	0xffffffff


	//   ....[9]....
        /*00c0*/ 	.word	0xffffffff


	//   ....[10]....
        /*00c4*/ 	.word	0xffffffff


	//   ....[11]....
        /*00c8*/ 	.word	0xffffffff


	//   ....[12]....
        /*00cc*/ 	.word	0xffffffff


	//   ....[13]....
        /*00d0*/ 	.word	0xffffffff


	//   ....[14]....
        /*00d4*/ 	.word	0xffffffff


	//   ....[15]....
        /*00d8*/ 	.word	0xffffffff


	//   ....[16]....
        /*00dc*/ 	.word	0x05000014


	//   ....[17]....
        /*00e0*/ 	.word	0x05000014


	//   ....[18]....
        /*00e4*/ 	.word	0x05000014


	//   ....[19]....
        /*00e8*/ 	.word	0x05000014


	//   ....[20]....
        /*00ec*/ 	.word	0x05000014


	//   ....[21]....
        /*00f0*/ 	.word	0x05000014


	//   ....[22]....
        /*00f4*/ 	.word	0x05000014


	//   ....[23]....
        /*00f8*/ 	.word	0x05000014


	//   ....[24]....
        /*00fc*/ 	.word	0x05000014


	//   ....[25]....
        /*0100*/ 	.word	0x05000014


	//   ....[26]....
        /*0104*/ 	.word	0x05000014


	//   ....[27]....
        /*0108*/ 	.word	0x05000014


	//   ....[28]....
        /*010c*/ 	.word	0x05000014


	//   ....[29]....
        /*0110*/ 	.word	0x05000014


	//   ....[30]....
        /*0114*/ 	.word	0x05000014


	//   ....[31]....
        /*0118*/ 	.word	0x05000014


	//----- nvinfo : EIATTR_COOP_GROUP_INSTR_OFFSETS
	.align		4
.L_12551:
        /*011c*/ 	.byte	0x04, 0x28
        /*011e*/ 	.short	(.L_12553 - .L_12552)


	//   ....[0]....
.L_12552:
        /*0120*/ 	.word	0x00001490


	//   ....[1]....
        /*0124*/ 	.word	0x000014a0


	//   ....[2]....
        /*0128*/ 	.word	0x000014b0


	//   ....[3]....
        /*012c*/ 	.word	0x000014c0


	//   ....[4]....
        /*0130*/ 	.word	0x000014d0


	//   ....[5]....
        /*0134*/ 	.word	0x000014e0


	//   ....[6]....
        /*0138*/ 	.word	0x00001510


	//   ....[7]....
        /*013c*/ 	.word	0x00001530


	//   ....[8]....
        /*0140*/ 	.word	0x00001570


	//   ....[9]....
        /*0144*/ 	.word	0x000015a0


	//   ....[10]....
        /*0148*/ 	.word	0x00001600


	//   ....[11]....
        /*014c*/ 	.word	0x00001650


	//   ....[12]....
        /*0150*/ 	.word	0x00001680


	//   ....[13]....
        /*0154*/ 	.word	0x00001690


	//   ....[14]....
        /*0158*/ 	.word	0x000016a0


	//   ....[15]....
        /*015c*/ 	.word	0x000016b0


	//   ....[16]....
        /*0160*/ 	.word	0x00001bb0


	//   ....[17]....
        /*0164*/ 	.word	0x00001c30


	//   ....[18]....
        /*0168*/ 	.word	0x00001ca0


	//   ....[19]....
        /*016c*/ 	.word	0x00001d10


	//   ....[20]....
        /*0170*/ 	.word	0x00001d80


	//   ....[21]....
        /*0174*/ 	.word	0x00001dd0


	//   ....[22]....
        /*0178*/ 	.word	0x00001e20


	//   ....[23]....
        /*017c*/ 	.word	0x00001ea0


	//   ....[24]....
        /*0180*/ 	.word	0x00001f20


	//   ....[25]....
        /*0184*/ 	.word	0x00001f90


	//   ....[26]....
        /*0188*/ 	.word	0x00002010


	//   ....[27]....
        /*018c*/ 	.word	0x000020b0


	//   ....[28]....
        /*0190*/ 	.word	0x00002120


	//   ....[29]....
        /*0194*/ 	.word	0x00002180


	//   ....[30]....
        /*0198*/ 	.word	0x000021f0


	//   ....[31]....
        /*019c*/ 	.word	0x00002260


	//----- nvinfo : EIATTR_VRC_CTA_INIT_COUNT
	.align		4
.L_12553:
        /*01a0*/ 	.byte	0x02, 0x4a
	.zero		1
	.zero		1


	//----- nvinfo : EIATTR_EXIT_INSTR_OFFSETS
	.align		4
        /*01a4*/ 	.byte	0x04, 0x1c
        /*01a6*/ 	.short	(.L_12555 - .L_12554)


	//   ....[0]....
.L_12554:
        /*01a8*/ 	.word	0x00000690


	//   ....[1]....
        /*01ac*/ 	.word	0x00001b50


	//----- nvinfo : EIATTR_MAX_THREADS
	.align		4
.L_12555:
        /*01b0*/ 	.byte	0x04, 0x05
        /*01b2*/ 	.short	(.L_12557 - .L_12556)
.L_12556:
        /*01b4*/ 	.word	0x00000100
        /*01b8*/ 	.word	0x00000001
        /*01bc*/ 	.word	0x00000001


	//----- nvinfo : EIATTR_CRS_STACK_SIZE
	.align		4
.L_12557:
        /*01c0*/ 	.byte	0x04, 0x1e
        /*01c2*/ 	.short	(.L_12559 - .L_12558)
.L_12558:
        /*01c4*/ 	.word	0x00000000


	//----- nvinfo : EIATTR_CBANK_PARAM_SIZE
	.align		4
.L_12559:
        /*01c8*/ 	.byte	0x03, 0x19
        /*01ca*/ 	.short	0x0030


	//----- nvinfo : EIATTR_PARAM_CBANK
	.align		4
        /*01cc*/ 	.byte	0x04, 0x0a
        /*01ce*/ 	.short	(.L_12561 - .L_12560)
	.align		4
.L_12560:
        /*01d0*/ 	.word	index@(.nv.constant0._Z9cuda_gemmIiLi256ELi2ELi1ELi256ELi16ELi16ELi32ELi1ELi1EEviiiPT_S1_S1_ii)
        /*01d4*/ 	.short	0x0380
        /*01d6*/ 	.short	0x0030


	//----- nvinfo : EIATTR_SW_WAR
	.align		4
.L_12561:
        /*01d8*/ 	.byte	0x04, 0x36
        /*01da*/ 	.short	(.L_12563 - .L_12562)
.L_12562:
        /*01dc*/ 	.word	0x00000008
.L_12563:


//--------------------- .nv.info._Z9cuda_gemmIiLi256ELi2ELi1ELi256ELi16ELi16ELi32ELi1ELi0EEviiiPT_S1_S1_ii --------------------------
	.section	.nv.info._Z9cuda_gemmIiLi256ELi2ELi1ELi256ELi16ELi16ELi32ELi1ELi0EEviiiPT_S1_S1_ii,"",@"SHT_CUDA_INFO"
	.sectionflags	@""
	.align	4


	//----- nvinfo : EIATTR_CUDA_API_VERSION
	.align		4
        /*0000*/ 	.byte	0x04, 0x37
        /*0002*/ 	.short	(.L_12565 - .L_12564)
.L_12564:
        /*0004*/ 	.word	0x00000082


	//----- nvinfo : EIATTR_KPARAM_INFO
	.align		4
.L_12565:
        /*0008*/ 	.byte	0x04, 0x17
        /*000a*/ 	.short	(.L_12567 - .L_12566)
.L_12566:
        /*000c*/ 	.word	0x00000000
        /*0010*/ 	.short	0x0007
        /*0012*/ 	.short	0x002c
        /*0014*/ 	.byte	0x00, 0xf0, 0x11, 0x00


	//----- nvinfo : EIATTR_KPARAM_INFO
	.align		4
.L_12567:
        /*0018*/ 	.byte	0x04, 0x17
        /*001a*/ 	.short	(.L_12569 - .L_12568)
.L_12568:
        /*001c*/ 	.word	0x00000000
        /*0020*/ 	.short	0x0006
        /*0022*/ 	.short	0x0028
        /*0024*/ 	.byte	0x00, 0xf0, 0x11, 0x00


	//----- nvinfo : EIATTR_KPARAM_INFO
	.align		4
.L_12569:
        /*0028*/ 	.byte	0x04, 0x17
        /*002a*/ 	.short	(.L_12571 - .L_12570)
.L_12570:
        /*002c*/ 	.word	0x00000000
        /*0030*/ 	.short	0x0005
        /*0032*/ 	.short	0x0020
        /*0034*/ 	.byte	0x00, 0xf5, 0x21, 0x00


	//----- nvinfo : EIATTR_KPARAM_INFO
	.align		4
.L_12571:
        /*0038*/ 	.byte	0x04, 0x17
        /*003a*/ 	.short	(.L_12573 - .L_12572)
.L_12572:
        /*003c*/ 	.word	0x00000000
        /*0040*/ 	.short	0x0004
        /*0042*/ 	.short	0x0018
        /*0044*/ 	.byte	0x00, 0xf5, 0x21, 0x00


	//----- nvinfo : EIATTR_KPARAM_INFO
	.align		4
.L_12573:
        /*0048*/ 	.byte	0x04, 0x17
        /*004a*/ 	.short	(.L_12575 - .L_12574)
.L_12574:
        /*004c*/ 	.word	0x00000000
        /*0050*/ 	.short	0x0003
        /*0052*/ 	.short	0x0010
        /*0054*/ 	.byte	0x00, 0xf5, 0x21, 0x00


	//----- nvinfo : EIATTR_KPARAM_INFO
	.align		4
.L_12575:
        /*0058*/ 	.byte	0x04, 0x17
        /*005a*/ 	.short	(.L_12577 - .L_12576)
.L_12576:
        /*005c*/ 	.word	0x00000000
        /*0060*/ 	.short	0x0002
        /*0062*/ 	.short	0x0008
        /*0064*/ 	.byte	0x00, 0xf0, 0x11, 0x00


	//----- nvinfo : EIATTR_KPARAM_INFO
	.align		4
.L_12577:
        /*0068*/ 	.byte	0x04, 0x17
        /*006a*/ 	.short	(.L_12579 - .L_12578)
.L_12578:
        /*006c*/ 	.word	0x00000000
        /*0070*/ 	.short	0x0001
        /*0072*/ 	.short	0x0004
        /*0074*/ 	.byte	0x00, 0xf0, 0x11, 0x00


	//----- nvinfo : EIATTR_KPARAM_INFO
	.align		4
.L_12579:
        /*0078*/ 	.byte	0x04, 0x17
        /*007a*/ 	.short	(.L_12581 - .L_12580)
.L_12580:
        /*007c*/ 	.word	0x00000000
        /*0080*/ 	.short	0x0000
        /*0082*/ 	.short	0x0000
        /*0084*/ 	.byte	0x00, 0xf0, 0x11, 0x00


	//----- nvinfo : EIATTR_SPARSE_MMA_MASK
	.align		4
.L_12581:
        /*0088*/ 	.byte	0x03, 0x50
        /*008a*/ 	.short	0x0000


	//----- nvinfo : EIATTR_MAXREG_COUNT
	.align		4
        /*008c*/ 	.byte	0x03, 0x1b
        /*008e*/ 	.short	0x00ff


	//----- nvinfo : EIATTR_NUM_BARRIERS
	.align		4
        /*0090*/ 	.byte	0x02, 0x4c
        /*0092*/ 	.byte	0x01
	.zero		1


	//----- nvinfo : EIATTR_MERCURY_ISA_VERSION
	.align		4
        /*0094*/ 	.byte	0x03, 0x5f
        /*0096*/ 	.short	0x0101


	//----- nvinfo : EIATTR_COOP_GROUP_MASK_REGIDS
	.align		4
        /*0098*/ 	.byte	0x04, 0x29
        /*009a*/ 	.short	(.L_12583 - .L_12582)


	//   ....[0]....
.L_12582:
        /*009c*/ 	.word	0xffffffff


	//   ....[1]....
        /*00a0*/ 	.word	0xffffffff


	//   ....[2]....
        /*00a4*/ 	.word	0xffffffff


	//   ....[3]....
        /*00a8*/ 	.word	0xffffffff


	//   ....[4]....
        /*00ac*/ 	.word	0xffffffff


	//   ....[5]....
        /*00b0*/ 	.word	0xffffffff


	//   ....[6]....
        /*00b4*/ 	.word	0xffffffff


	//   ....[7]....
        /*00b8*/ 	.word	0xffffffff


	//   ....[8]....
        /*00bc*/ 	.word	0xffffffff


	//   ....[9]....
        /*00c0*/ 	.word	0xffffffff


	//   ....[10]....
        /*00c4*/ 	.word	0xffffffff


	//   ....[11]....
        /*00c8*/ 	.word	0xffffffff


	//   ....[12]....
        /*00cc*/ 	.word	0xffffffff


	//   ....[13]....
        /*00d0*/ 	.word	0xffffffff


	//   ....[14]....
        /*00d4*/ 	.word	0xffffffff


	//   ....[15]....
        /*00d8*/ 	.word	0xffffffff


	//   ....[16]....
        /*00dc*/ 	.word	0xffffffff


	//   ....[17]....
        /*00e0*/ 	.word	0xffffffff


	//   ....[18]....
        /*00e4*/ 	.word	0xffffffff


	//   ....[19]....
        /*00e8*/ 	.word	0xffffffff


	//   ....[20]....
        /*00ec*/ 	.word	0xffffffff


	//   ....[21]....
        /*00f0*/ 	.word	0xffffffff


	//   ....[22]....
        /*00f4*/ 	.word	0xffffffff


	//   ....[23]....
        /*00f8*/ 	.word	0xffffffff


	//   ....[24]....
        /*00fc*/ 	.word	0xffffffff


	//   ....[25]....
        /*0100*/ 	.word	0xffffffff


	//   ....[26]....
        /*0104*/ 	.word	0xffffffff


	//   ....[27]....
        /*0108*/ 	.word	0xffffffff


	//   ....[28]....
        /*010c*/ 	.word	0xffffffff


	//   ....[29]....
        /*0110*/ 	.word	0xffffffff


	//   ....[30]....
        /*0114*/ 	.word	0xffffffff


	//   ....[31]....
        /*0118*/ 	.word	0xffffffff


	//   ....[32]....
        /*011c*/ 	.word	0xffffffff


	//   ....[33]....
        /*0120*/ 	.word	0xffffffff


	//   ....[34]....
        /*0124*/ 	.word	0xffffffff


	//   ....[35]....
        /*0128*/ 	.word	0xffffffff


	//   ....[36]....
        /*012c*/ 	.word	0xffffffff


	//   ....[37]....
        /*0130*/ 	.word	0xffffffff


	//   ....[38]....
        /*0134*/ 	.word	0xffffffff


	//   ....[39]....
        /*0138*/ 	.word	0xffffffff


	//   ....[40]....
        /*013c*/ 	.word	0xffffffff


	//   ....[41]....
        /*0140*/ 	.word	0xffffffff


	//   ....[42]....
        /*0144*/ 	.word	0xffffffff


	//   ....[43]....
        /*0148*/ 	.word	0xffffffff


	//   ....[44]....
        /*014c*/ 	.word	0xffffffff


	//   ....[45]....
        /*0150*/ 	.word	0xffffffff


	//   ....[46]....
        /*0154*/ 	.word	0xffffffff


	//   ....[47]....
        /*0158*/ 	.word	0xffffffff


	//   ....[48]....
        /*015c*/ 	.word	0xffffffff


	//   ....[49]....
        /*0160*/ 	.word	0x0500001d


	//   ....[50]....
        /*0164*/ 	.word	0x0500001d


	//   ....[51]....
        /*0168*/ 	.word	0x0500001d


	//   ....[52]....
        /*016c*/ 	.word	0x0500001d


	//   ....[53]....
        /*0170*/ 	.word	0x0500001d


	//   ....[54]....
        /*0174*/ 	.word	0x0500001d


	//   ....[55]....
        /*0178*/ 	.word	0x0500001d


	//   ....[56]....
        /*017c*/ 	.word	0x0500001d


	//   ....[57]....
        /*0180*/ 	.word	0x0500001d


	//   ....[58]....
        /*0184*/ 	.word	0x0500001d


	//   ....[59]....
        /*0188*/ 	.word	0x0500001d


	//   ....[60]....
        /*018c*/ 	.word	0x0500001d


	//   ....[61]....
        /*0190*/ 	.word	0x0500001d


	//   ....[62]....
        /*0194*/ 	.word	0x0500001d


	//   ....[63]....
        /*0198*/ 	.word	0x0500001d


	//   ....[64]....
        /*019c*/ 	.word	0x0500001d


	//   ....[65]....
        /*01a0*/ 	.word	0x0500001d


	//   ....[66]....
        /*01a4*/ 	.word	0x0500001d


	//   ....[67]....
        /*01a8*/ 	.word	0x0500001d


	//   ....[68]....
        /*01ac*/ 	.word	0x0500001d


	//   ....[69]....
        /*01b0*/ 	.word	0x0500001d


	//   ....[70]....
        /*01b4*/ 	.word	0x0500001d


	//   ....[71]....
        /*01b8*/ 	.word	0x0500001d


	//   ....[72]....
        /*01bc*/ 	.word	0x0500001d


	//   ....[73]....
        /*01c0*/ 	.word	0x0500001d


	//   ....[74]....
        /*01c4*/ 	.word	0x0500001d


	//   ....[75]....
        /*01c8*/ 	.word	0x0500001d


	//   ....[76]....
        /*01cc*/ 	.word	0x0500001d


	//   ....[77]....
        /*01d0*/ 	.word	0x0500001d


	//   ....[78]....
        /*01d4*/ 	.word	0x0500001d


	//   ....[79]....
        /*01d8*/ 	.word	0x0500001d


	//   ....[80]....
        /*01dc*/ 	.word	0x0500001d


	//   ....[81]....
        /*01e0*/ 	.word	0x0500001d


	//   ....[82]....
        /*01e4*/ 	.word	0x0500001d


	//   ....[83]....
        /*01e8*/ 	.word	0x0500001d


	//   ....[84]....
        /*01ec*/ 	.word	0x0500001d


	//   ....[85]....
        /*01f0*/ 	.word	0x0500001d


	//   ....[86]....
        /*01f4*/ 	.word	0x0500001d


	//   ....[87]....
        /*01f8*/ 	.word	0x0500001d


	//   ....[88]....
        /*01fc*/ 	.word	0x0500001d


	//   ....[89]....
        /*0200*/ 	.word	0x0500001d


	//   ....[90]....
        /*0204*/ 	.word	0x0500001d


	//   ....[91]....
        /*0208*/ 	.word	0x0500001d


	//   ....[92]....
        /*020c*/ 	.word	0x0500001d


	//   ....[93]....
        /*0210*/ 	.word	0x0500001d


	//   ....[94]....
        /*0214*/ 	.word	0x0500001d


	//   ....[95]....
        /*0218*/ 	.word	0x0500001d


	//   ....[96]....
        /*021c*/ 	.word	0x0500001d


	//----- nvinfo : EIATTR_COOP_GROUP_INSTR_OFFSETS
	.align		4
.L_12583:
        /*0220*/ 	.byte	0x04, 0x28
        /*0222*/ 	.short	(.L_12585 - .L_12584)


	//   ....[0]....
.L_12584:
        /*0224*/ 	.word	0x00002510


	//   ....[1]....
        /*0228*/ 	.word	0x00002560


	//   ....[2]....
        /*022c*/ 	.word	0x000025b0


	//   ....[3]....
        /*0230*/ 	.word	0x00002600


	//   ....[4]....
        /*0234*/ 	.word	0x00002670


	//   ....[5]....
        /*0238*/ 	.word	0x000026d0


	//   ....[6]....
        /*023c*/ 	.word	0x00002730


	//   ....[7]....
        /*0240*/ 	.word	0x00002790


	//   ....[8]....
        /*0244*/ 	.word	0x000027f0


	//   ....[9]....
        /*0248*/ 	.word	0x00002850


	//   ....[10]....
        /*024c*/ 	.word	0x000028b0


	//   ....[11]....
        /*0250*/ 	.word	0x00002910


	//   ....[12]....
        /*0254*/ 	.word	0x00002970


	//   ....[13]....
        /*0258*/ 	.word	0x000029d0


	//   ....[14]....
        /*025c*/ 	.word	0x00002a30


	//   ....[15]....
        /*0260*/ 	.word	0x00002a90


	//   ....[16]....
        /*0264*/ 	.word	0x000038e0


	//   ....[17]....
        /*0268*/ 	.word	0x00003930


	//   ....[18]....
        /*026c*/ 	.word	0x00003980


	//   ....[19]....
        /*0270*/ 	.word	0x000039d0


	//   ....[20]....
        /*0274*/ 	.word	0x00003a40


	//   ....[21]....
        /*0278*/ 	.word	0x00003aa0


	//   ....[22]....
        /*027c*/ 	.word	0x00003b00


	//   ....[23]....
        /*0280*/ 	.word	0x00003b60


	//   ....[24]....
        /*0284*/ 	.word	0x00003bc0


	//   ....[25]....
        /*0288*/ 	.word	0x00003c20


	//   ....[26]....
        /*028c*/ 	.word	0x00003c80


	//   ....[27]....
        /*0290*/ 	.word	0x00003ce0


	//   ....[28]....
        /*0294*/ 	.word	0x00003d40


	//   ....[29]....
        /*0298*/ 	.word	0x00003da0


	//   ....[30]....
        /*029c*/ 	.word	0x00003e00


	//   ....[31]....
        /*02a0*/ 	.word	0x00003e60


	//   ....[32]....
        /*02a4*/ 	.word	0x00004c60


	//   ....[33]....
        /*02a8*/ 	.word	0x00004cb0


	//   ....[34]....
        /*02ac*/ 	.word	0x00004d00


	//   ....[35]....
        /*02b0*/ 	.word	0x00004d70


	//   ....[36]....
        /*02b4*/ 	.word	0x00004dd0


	//   ....[37]....
        /*02b8*/ 	.word	0x00004e30


	//   ....[38]....
        /*02bc*/ 	.word	0x00004e90


	//   ....[39]....
        /*02c0*/ 	.word	0x00004ef0


	//   ....[40]....
        /*02c4*/ 	.word	0x00004f50


	//   ....[41]....
        /*02c8*/ 	.word	0x00004fb0


	//   ....[42]....
        /*02cc*/ 	.word	0x00005010


	//   ....[43]....
        /*02d0*/ 	.word	0x00005070


	//   ....[44]....
        /*02d4*/ 	.word	0x000050d0


	//   ....[45]....
        /*02d8*/ 	.word	0x00005130


	//   ....[46]....
        /*02dc*/ 	.word	0x00005190


	//   ....[47]....
        /*02e0*/ 	.word	0x000051f0


	//   ....[48]....
        /*02e4*/ 	.word	0x00005250


	//   ....[49]....
        /*02e8*/ 	.word	0x00005920


	//   ....[50]....
        /*02ec*/ 	.word	0x000059a0


	//   ....[51]....
        /*02f0*/ 	.word	0x00005a20


	//   ....[52]....
        /*02f4*/ 	.word	0x00005aa0


	//   ....[53]....
        /*02f8*/ 	.word	0x00005b20


	//   ....[54]....
        /*02fc*/ 	.word	0x00005ba0


	//   ....[55]....
        /*0300*/ 	.word	0x00005c20


	//   ....[56]....
        /*0304*/ 	.word	0x00005ca0


	//   ....[57]....
        /*0308*/ 	.word	0x00005d20


	//   ....[58]....
        /*030c*/ 	.word	0x00005da0


	//   ....[59]....
        /*0310*/ 	.word	0x00005e20


	//   ....[60]....
        /*0314*/ 	.word	0x00005ea0


	//   ....[61]....
        /*0318*/ 	.word	0x00005f20


	//   ....[62]....
        /*031c*/ 	.word	0x00005fa0


	//   ....[63]....
        /*0320*/ 	.word	0x00006020


	//   ....[64]....
        /*0324*/ 	.word	0x000060a0


	//   ....[65]....
        /*0328*/ 	.word	0x00006120


	//   ....[66]....
        /*032c*/ 	.word	0x000061a0


	//   ....[67]....
        /*0330*/ 	.word	0x00006220


	//   ....[68]....
        /*0334*/ 	.word	0x000062a0


	//   ....[69]....
        /*0338*/ 	.word	0x00006320


	//   ....[70]....
        /*033c*/ 	.word	0x000063a0


	//   ....[71]....
        /*0340*/ 	.word	0x00006420


	//   ....[72]....
        /*0344*/ 	.word	0x000064a0


	//   ....[73]....
        /*0348*/ 	.word	0x00006520


	//   ....[74]....
        /*034c*/ 	.word	0x000065a0


	//   ....[75]....
        /*0350*/ 	.word	0x00006620


	//   ....[76]....
        /*0354*/ 	.word	0x000066a0


	//   ....[77]....
        /*0358*/ 	.word	0x00006720


	//   ....[78]....
        /*035c*/ 	.word	0x000067a0


	//   ....[79]....
        /*0360*/ 	.word	0x00006820


	//   ....[80]....
        /*0364*/ 	.word	0x000068a0


	//   ....[81]....
        /*0368*/ 	.word	0x00006910


	//   ....[82]....
        /*036c*/ 	.word	0x00006990


	//   ....[83]....
        /*0370*/ 	.word	0x00006a10


	//   ....[84]....
        /*0374*/ 	.word	0x00006a90


	//   ....[85]....
        /*0378*/ 	.word	0x00006b10


	//   ....[86]....
        /*037c*/ 	.word	0x00006b90


	//   ....[87]....
        /*0380*/ 	.word	0x00006c10


	//   ....[88]....
        /*0384*/ 	.word	0x00006c90


	//   ....[89]....
        /*0388*/ 	.word	0x00006d10


	//   ....[90]....
        /*038c*/ 	.word	0x00006d90


	//   ....[91]....
        /*0390*/ 	.word	0x00006e10


	//   ....[92]....
        /*0394*/ 	.word	0x00006e90


	//   ....[93]....
        /*0398*/ 	.word	0x00006f10


	//   ....[94]....
        /*039c*/ 	.word	0x00006f90


	//   ....[95]....
        /*03a0*/ 	.word	0x00007010


	//   ....[96]....
        /*03a4*/ 	.word	0x00007090


	//----- nvinfo : EIATTR_VRC_CTA_INIT_COUNT
	.align		4
.L_12585:
        /*03a8*/ 	.byte	0x02, 0x4a
	.zero		1
	.zero		1


	//----- nvinfo : EIATTR_EXIT_INSTR_OFFSETS
	.align		4
        /*03ac*/ 	.byte	0x04, 0x1c
        /*03ae*/ 	.short	(.L_12587 - .L_12586)


	//   ....[0]....
.L_12586:
        /*03b0*/ 	.word	0x000008b0


	//   ....[1]....
        /*03b4*/ 	.word	0x000058d0


	//----- nvinfo : EIATTR_MAX_THREADS
	.align		4
.L_12587:
        /*03b8*/ 	.byte	0x04, 0x05
        /*03ba*/ 	.short	(.L_12589 - .L_12588)
.L_12588:
        /*03bc*/ 	.word	0x00000100
        /*03c0*/ 	.word	0x00000001
        /*03c4*/ 	.word	0x00000001


	//----- nvinfo : EIATTR_CRS_STACK_SIZE
	.align		4
.L_12589:
        /*03c8*/ 	.byte	0x04, 0x1e
        /*03ca*/ 	.short	(.L_12591 - .L_12590)
.L_12590:
        /*03cc*/ 	.word	0x00000000


	//----- nvinfo : EIATTR_CBANK_PARAM_SIZE
	.align		4
.L_12591:
        /*03d0*/ 	.byte	0x03, 0x19
        /*03d2*/ 	.short	0x0030


	//----- nvinfo : EIATTR_PARAM_CBANK
	.align		4
        /*03d4*/ 	.byte	0x04, 0x0a
        /*03d6*/ 	.short	(.L_12593 - .L_12592)
	.align		4
.L_12592:
        /*03d8*/ 	.word	index@(.nv.constant0._Z9cuda_gemmIiLi256ELi2ELi1ELi256ELi16ELi16ELi32ELi1ELi0EEviiiPT_S1_S1_ii)
        /*03dc*/ 	.short	0x0380
        /*03de*/ 	.short	0x0030


	//----- nvinfo : EIATTR_SW_WAR
	.align		4
.L_12593:
        /*03e0*/ 	.byte	0x04, 0x36
        /*03e2*/ 	.short	(.L_12595 - .L_12594)
.L_12594:
        /*03e4*/ 	.word	0x00000008
.L_12595:


//--------------------- .nv.info._Z9cuda_gemmIiLi256ELi2ELi1ELi256ELi16ELi16ELi32ELi0ELi1EEviiiPT_S1_S1_ii --------------------------
	.section	.nv.info._Z9cuda_gemmIiLi256ELi2ELi1ELi256ELi16ELi16ELi32ELi0ELi1EEviiiPT_S1_S1_ii,"",@"SHT_CUDA_INFO"
	.sectionflags	@""
	.align	4


	//----- nvinfo : EIATTR_CUDA_API_VERSION
	.align		4
        /*0000*/ 	.byte	0x04, 0x37
        /*0002*/ 	.short	(.L_12597 - .L_12596)
.L_12596:
        /*0004*/ 	.word	0x00000082


	//----- nvinfo : EIATTR_KPARAM_INFO
	.align		4
.L_12597:
        /*0008*/ 	.byte	0x04, 0x17
        /*000a*/ 	.short	(.L_12599 - .L_12598)
.L_12598:
        /*000c*/ 	.word	0x00000000
        /*0010*/ 	.short	0x0007
        /*0012*/ 	.short	0x002c
        /*0014*/ 	.byte	0x00, 0xf0, 0x11, 0x00


	//----- nvinfo : EIATTR_KPARAM_INFO
	.align		4
.L_12599:
        /*0018*/ 	.byte	0x04, 0x17
        /*001a*/ 	.short	(.L_12601 - .L_12600)
.L_12600:
        /*001c*/ 	.word	0x00000000
        /*0020*/ 	.short	0x0006
        /*0022*/ 	.short	0x0028
        /*0024*/ 	.byte	0x00, 0xf0, 0x11, 0x00


	//----- nvinfo : EIATTR_KPARAM_INFO
	.align		4
.L_12601:
        /*0028*/ 	.byte	0x04, 0x17
        /*002a*/ 	.short	(.L_12603 - .L_12602)
.L_12602:
        /*002c*/ 	.word	0x00000000
        /*0030*/ 	.short	0x0005
        /*0032*/ 	.short	0x0020
        /*0034*/ 	.byte	0x00, 0xf5, 0x21, 0x00


	//----- nvinfo : EIATTR_KPARAM_INFO
	.align		4
.L_12603:
        /*0038*/ 	.byte	0x04, 0x17
        /*003a*/ 	.short	(.L_12605 - .L_12604)
.L_12604:
        /*003c*/ 	.word	0x00000000
        /*0040*/ 	.short	0x0004
        /*0042*/ 	.short	0x0018
        /*0044*/ 	.byte	0x00, 0xf5, 0x21, 0x00


	//----- nvinfo : EIATTR_KPARAM_INFO
	.align		4
.L_12605:
        /*0048*/ 	.byte	0x04, 0x17
        /*004a*/ 	.short	(.L_12607 - .L_12606)
.L_12606:
        /*004c*/ 	.word	0x00000000
        /*0050*/ 	.short	0x0003
        /*0052*/ 	.short	0x0010
        /*0054*/ 	.byte	0x00, 0xf5, 0x21, 0x00


	//----- nvinfo : EIATTR_KPARAM_INFO
	.align		4
.L_12607:
        /*0058*/ 	.byte	0x04, 0x17
        /*005a*/ 	.short	(.L_12609 - .L_12608)
.L_12608:
        /*005c*/ 	.word	0x00000000
        /*0060*/ 	.short	0x0002
        /*0062*/ 	.short	0x0008
        /*0064*/ 	.byte	0x00, 0xf0, 0x11, 0x00


	//----- nvinfo : EIATTR_KPARAM_INFO
	.align		4
.L_12609:
        /*0068*/ 	.byte	0x04, 0x17
        /*006a*/ 	.short	(.L_12611 - .L_12610)
.L_12610:
        /*006c*/ 	.word	0x00000000
        /*0070*/ 	.short	0x0001
        /*0072*/ 	.short	0x0004
        /*0074*/ 	.byte	0x00, 0xf0, 0x11, 0x00


	//----- nvinfo : EIATTR_KPARAM_INFO
	.align		4
.L_12611:
        /*0078*/ 	.byte	0x04, 0x17
        /*007a*/ 	.short	(.L_12613 - .L_12612)
.L_12612:
        /*007c*/ 	.word	0x00000000
        /*0080*/ 	.short	0x0000
        /*0082*/ 	.short	0x0000
        /*0084*/ 	.byte	0x00, 0xf0, 0x11, 0x00


	//----- nvinfo : EIATTR_SPARSE_MMA_MASK
	.align		4
.L_12613:
        /*0088*/ 	.byte	0x03, 0x50
        /*008a*/ 	.short	0x0000


	//----- nvinfo : EIATTR_MAXREG_COUNT
	.align		4
        /*008c*/ 	.byte	0x03, 0x1b
        /*008e*/ 	.short	0x00ff


	//----- nvinfo : EIATTR_NUM_BARRIERS
	.align		4
        /*0090*/ 	.byte	0x02, 0x4c
        /*0092*/ 	.byte	0x01
	.zero		1


	//----- nvinfo : EIATTR_MERCURY_ISA_VERSION
	.align		4
        /*0094*/ 	.byte	0x03, 0x5f
        /*0096*/ 	.short	0x0101


	//----- nvinfo : EIATTR_COOP_GROUP_MASK_REGIDS
	.align		4
        /*0098*/ 	.byte	0x04, 0x29
        /*009a*/ 	.short	(.L_12615 - .L_12614)


	//   ....[0]....
.L_12614:
        /*009c*/ 	.word	0xffffffff


	//   ....[1]....
        /*00a0*/ 	.word	0xffffffff


	//   ....[2]....
        /*00a4*/ 	.word	0xffffffff


	//   ....[3]....
        /*00a8*/ 	.word	0xffffffff


	//   ....[4]....
        /*00ac*/ 	.word	0xffffffff


	//   ....[5]....
        /*00b0*/ 	.word	0xffffffff


	//   ....[6]....
        /*00b4*/ 	.word	0xffffffff


	//   ....[7]....
        /*00b8*/ 	.word	0xffffffff


	//   ....[8]....
        /*00bc*/ 	.word	0xffffffff


	//   ....[9]....
        /*00c0*/ 	.word	0xffffffff


	//   ....[10]....
        /*00c4*/ 	.word	0xffffffff


	//   ....[11]....
        /*00c8*/ 	.word	0xffffffff


	//   ....[12]....
        /*00cc*/ 	.word	0xffffffff


	//   ....[13]....
        /*00d0*/ 	.word	0xffffffff


	//   ....[14]....
        /*00d4*/ 	.word	0xffffffff


	//   ....[15]....
        /*00d8*/ 	.word	0xffffffff


	//   ....[16]....
        /*00dc*/ 	.word	0x05000014


	//   ....[17]....
        /*00e0*/ 	.word	0x05000014


	//   ....[18]....
        /*00e4*/ 	.word	0x05000014


	//   ....[19]....
        /*00e8*/ 	.word	0x05000014


	//   ....[20]....
        /*00ec*/ 	.word	0x05000014


	//   ....[21]....
        /*00f0*/ 	.word	0x05000014


	//   ....[22]....
        /*00f4*/ 	.word	0x05000014


	//   ....[23]....
        /*00f8*/ 	.word	0x05000014


	//   ....[24]....
        /*00fc*/ 	.word	0x05000014


	//   ....[25]....
        /*0100*/ 	.word	0x05000014


	//   ....[26]....
        /*0104*/ 	.word	0x05000014


	//   ....[27]....
        /*0108*/ 	.word	0x05000014


	//   ....[28]....
        /*010c*/ 	.word	0x05000014


	//   ....[29]....
        /*0110*/ 	.word	0x05000014


	//   ....[30]....
        /*0114*/ 	.word	0x05000014


	//   ....[31]....
        /*0118*/ 	.word	0x05000014


	//----- nvinfo : EIATTR_COOP_GROUP_INSTR_OFFSETS
	.align		4
.L_12615:
        /*011c*/ 	.byte	0x04, 0x28
        /*011e*/ 	.short	(.L_12617 - .L_12616)


	//   ....[0]....
.L_12616:
        /*0120*/ 	.word	0x000014f0


	//   ....[1]....
        /*0124*/ 	.word	0x00001510


	//   ....[2]....
        /*0128*/ 	.word	0x00001550


	//   ....[3]....
        /*012c*/ 	.word	0x00001590


	//   ....[4]....
        /*0130*/ 	.word	0x000015b0


	//   ....[5]....
        /*0134*/ 	.word	0x000015d0


	//   ....[6]....
        /*0138*/ 	.word	0x000015f0


	//   ....[7]....
        /*013c*/ 	.word	0x00001610


	//   ....[8]....
        /*0140*/ 	.word	0x00001630


	//   ....[9]....
        /*0144*/ 	.word	0x00001650


	//   ....[10]....
        /*0148*/ 	.word	0x00001670


	//   ....[11]....
        /*014c*/ 	.word	0x00001690


	//   ....[12]....
        /*0150*/ 	.word	0x000016b0


	//   ....[13]....
        /*0154*/ 	.word	0x000016d0


	//   ....[14]....
        /*0158*/ 	.word	0x000016f0


	//   ....[15]....
        /*015c*/ 	.word	0x00001710


	//   ....[16]....
        /*0160*/ 	.word	0x00001d70


	//   ....[17]....
        /*0164*/ 	.word	0x00001df0


	//   ....[18]....
        /*0168*/ 	.word	0x00001e50


	//   ....[19]....
        /*016c*/ 	.word	0x00001ea0


	//   ....[20]....
        /*0170*/ 	.word	0x00001ef0


	//   ....[21]....
        /*0174*/ 	.word	0x00001f40


	//   ....[22]....
        /*0178*/ 	.word	0x00001f90


	//   ....[23]....
        /*017c*/ 	.word	0x00001fe0


	//   ....[24]....
        /*0180*/ 	.word	0x00002050


	//   ....[25]....
        /*0184*/ 	.word	0x000020e0


	//   ....[26]....
        /*0188*/ 	.word	0x00002130


	//   ....[27]....
        /*018c*/ 	.word	0x00002180


	//   ....[28]....
        /*0190*/ 	.word	0x000021d0


	//   ....[29]....
        /*0194*/ 	.word	0x00002220


	//   ....[30]....
        /*0198*/ 	.word	0x00002270


	//   ....[31]....
        /*019c*/ 	.word	0x000022c0


	//----- nvinfo : EIATTR_VRC_CTA_INIT_COUNT
	.align		4
.L_12617:
        /*01a0*/ 	.byte	0x02, 0x4a
	.zero		1
	.zero		1


	//----- nvinfo : EIATTR_EXIT_INSTR_OFFSETS
	.align		4
        /*01a4*/ 	.byte	0x04, 0x1c
        /*01a6*/ 	.short	(.L_12619 - .L_12618)


	//   ....[0]....
.L_12618:
        /*01a8*/ 	.word	0x00000690


	//   ....[1]....
        /*01ac*/ 	.word	0x00001d10


	//----- nvinfo : EIATTR_MAX_THREADS
	.align		4
.L_12619:
        /*01b0*/ 	.byte	0x04, 0x05
        /*01b2*/ 	.short	(.L_12621 - .L_12620)
.L_12620:
        /*01b4*/ 	.word	0x00000100
        /*01b8*/ 	.word	0x00000001
        /*01bc*/ 	.word	0x00000001


	//----- nvinfo : EIATTR_CRS_STACK_SIZE
	.align		4
.L_12621:
        /*01c0*/ 	.byte	0x04, 0x1e
        /*01c2*/ 	.short	(.L_12623 - .L_12622)
.L_12622:
        /*01c4*/ 	.word	0x00000000


	//----- nvinfo : EIATTR_CBANK_PARAM_SIZE
	.align		4
.L_12623:
        /*01c8*/ 	.byte	0x03, 0x19
        /*01ca*/ 	.short	0x0030


	//----- nvinfo : EIATTR_PARAM_CBANK
	.align		4
        /*01cc*/ 	.byte	0x04, 0x0a
        /*01ce*/ 	.short	(.L_12625 - .L_12624)
	.align		4
.L_12624:
        /*01d0*/ 	.word	index@(.nv.constant0._Z9cuda_gemmIiLi256ELi2ELi1ELi256ELi16ELi16ELi32ELi0ELi1EEviiiPT_S1_S1_ii)
        /*01d4*/ 	.short	0x0380
        /*01d6*/ 	.short	0x0030


	//----- nvinfo : EIATTR_SW_WAR
	.align		4
.L_12625:
        /*01d8*/ 	.byte	0x04, 0x36
        /*01da*/ 	.short	(.L_12627 - .L_12626)
.L_12626:
        /*01dc*/ 	.word	0x00000008
.L_12627:


//--------------------- .nv.info._Z9cuda_gemmIiLi256ELi2ELi1ELi256ELi16ELi16ELi32ELi0ELi0EEviiiPT_S1_S1_ii --------------------------
	.section	.nv.info._Z9cuda_gemmIiLi256ELi2ELi1ELi256ELi16ELi16ELi32ELi0ELi0EEviiiPT_S1_S1_ii,"",@"SHT_CUDA_INFO"
	.sectionflags	@""
	.align	4


	//----- nvinfo : EIATTR_CUDA_API_VERSION
	.align		4
        /*0000*/ 	.byte	0x04, 0x37
        /*0002*/ 	.short	(.L_12629 - .L_12628)
.L_12628:
        /*0004*/ 	.word	0x00000082


	//----- nvinfo : EIATTR_KPARAM_INFO
	.align		4
.L_12629:
        /*0008*/ 	.byte	0x04, 0x17
        /*000a*/ 	.short	(.L_12631 - .L_12630)
.L_12630:
        /*000c*/ 	.word	0x00000000
        /*0010*/ 	.short	0x0007
        /*0012*/ 	.short	0x002c
        /*0014*/ 	.byte	0x00, 0xf0, 0x11, 0x00


	//----- nvinfo : EIATTR_KPARAM_INFO
	.align		4
.L_12631:
        /*0018*/ 	.byte	0x04, 0x17
        /*001a*/ 	.short	(.L_12633 - .L_12632)
.L_12632:
        /*001c*/ 	.word	0x00000000
        /*0020*/ 	.short	0x0006
        /*0022*/ 	.short	0x0028
        /*0024*/ 	.byte	0x00, 0xf0, 0x11, 0x00


	//----- nvinfo : EIATTR_KPARAM_INFO
	.align		4
.L_12633:
        /*0028*/ 	.byte	0x04, 0x17
        /*002a*/ 	.short	(.L_12635 - .L_12634)
.L_12634:
        /*002c*/ 	.word	0x00000000
        /*0030*/ 	.short	0x0005
        /*0032*/ 	.short	0x0020
        /*0034*/ 	.byte	0x00, 0xf5, 0x21, 0x00


	//----- nvinfo : EIATTR_KPARAM_INFO
	.align		4
.L_12635:
        /*0038*/ 	.byte	0x04, 0x17
        /*003a*/ 	.short	(.L_12637 - .L_12636)
.L_12636:
        /*003c*/ 	.word	0x00000000
        /*0040*/ 	.short	0x0004
        /*0042*/ 	.short	0x0018
        /*0044*/ 	.byte	0x00, 0xf5, 0x21, 0x00


	//----- nvinfo : EIATTR_KPARAM_INFO
	.align		4
.L_12637:
        /*0048*/ 	.byte	0x04, 0x17
        /*004a*/ 	.short	(.L_12639 - .L_12638)
.L_12638:
        /*004c*/ 	.word	0x00000000
        /*0050*/ 	.short	0x0003
        /*0052*/ 	.short	0x0010
        /*0054*/ 	.byte	0x00, 0xf5, 0x21, 0x00


	//----- nvinfo : EIATTR_KPARAM_INFO
	.align		4
.L_12639:
        /*0058*/ 	.byte	0x04, 0x17
        /*005a*/ 	.short	(.L_12641 - .L_12640)
.L_12640:
        /*005c*/ 	.word	0x00000000
        /*0060*/ 	.short	0x0002
        /*0062*/ 	.short	0x0008
        /*0064*/ 	.byte	0x00, 0xf0, 0x11, 0x00


	//----- nvinfo : EIATTR_KPARAM_INFO
	.align		4
.L_12641:
        /*0068*/ 	.byte	0x04, 0x17
        /*006a*/ 	.short	(.L_12643 - .L_12642)
.L_12642:
        /*006c*/ 	.word	0x00000000
        /*0070*/ 	.short	0x0001
        /*0072*/ 	.short	0x0004
        /*0074*/ 	.byte	0x00, 0xf0, 0x11, 0x00


	//----- nvinfo : EIATTR_KPARAM_INFO
	.align		4
.L_12643:
        /*0078*/ 	.byte	0x04, 0x17
        /*007a*/ 	.short	(.L_12645 - .L_12644)
.L_12644:
        /*007c*/ 	.word	0x00000000
        /*0080*/ 	.short	0x0000
        /*0082*/ 	.short	0x0000
        /*0084*/ 	.byte	0x00, 0xf0, 0x11, 0x00


	//----- nvinfo : EIATTR_SPARSE_MMA_MASK
	.align		4
.L_12645:
        /*0088*/ 	.byte	0x03, 0x50
        /*008a*/ 	.short	0x0000


	//----- nvinfo : EIATTR_MAXREG_COUNT
	.align		4
        /*008c*/ 	.byte	0x03, 0x1b
        /*008e*/ 	.short	0x00ff


	//----- nvinfo : EIATTR_NUM_BARRIERS
	.align		4
        /*0090*/ 	.byte	0x02, 0x4c
        /*0092*/ 	.byte	0x01
	.zero		1


	//----- nvinfo : EIATTR_ANNOTATIONS
	.align		4
        /*0094*/ 	.byte	0x04, 0x55
        /*0096*/ 	.short	(.L_12647 - .L_12646)


	//   ....[0]....
.L_12646:
        /*0098*/ 	.word	0x00000001
        /*009c*/ 	.byte	0x00, 0x10, 0x00, 0x00, 0x01, 0x00, 0x00, 0x00, 0x40, 0x11, 0x00, 0x00


	//----- nvinfo : EIATTR_MERCURY_ISA_VERSION
	.align		4
.L_12647:
        /*00a8*/ 	.byte	0x03, 0x5f
        /*00aa*/ 	.short	0x0101


	//----- nvinfo : EIATTR_COOP_GROUP_MASK_REGIDS
	.align		4
        /*00ac*/ 	.byte	0x04, 0x29
        /*00ae*/ 	.short	(.L_12649 - .L_12648)


	//   ....[0]....
.L_12648:
        /*00b0*/ 	.word	0xffffffff


	//   ....[1]....
        /*00b4*/ 	.word	0xffffffff


	//   ....[2]....
        /*00b8*/ 	.word	0xffffffff


	//   ....[3]....
        /*00bc*/ 	.word	0xffffffff


	//   ....[4]....
        /*00c0*/ 	.word	0xffffffff


	//   ....[5]....
        /*00c4*/ 	.word	0xffffffff


	//   ....[6]....
        /*00c8*/ 	.word	0xffffffff


	//   ....[7]....
        /*00cc*/ 	.word	0xffffffff


	//   ....[8]....
        /*00d0*/ 	.word	0xffffffff


	//   ....[9]....
        /*00d4*/ 	.word	0xffffffff


	//   ....[10]....
        /*00d8*/ 	.word	0xffffffff


	//   ....[11]....
        /*00dc*/ 	.word	0xffffffff


	//   ....[12]....
        /*00e0*/ 	.word	0xffffffff


	//   ....[13]....
        /*00e4*/ 	.word	0xffffffff


	//   ....[14]....
        /*00e8*/ 	.word	0xffffffff


	//   ....[15]....
        /*00ec*/ 	.word	0xffffffff


	//   ....[16]....
        /*00f0*/ 	.word	0xffffffff


	//   ....[17]....
        /*00f4*/ 	.word	0xffffffff


	//   ....[18]....
        /*00f8*/ 	.word	0xffffffff


	//   ....[19]....
        /*00fc*/ 	.word	0xffffffff


	//   ....[20]....
        /*0100*/ 	.word	0xffffffff


	//   ....[21]....
        /*0104*/ 	.word	0xffffffff


	//   ....[22]....
        /*0108*/ 	.word	0xffffffff


	//   ....[23]....
        /*010c*/ 	.word	0xffffffff


	//   ....[24]....
        /*0110*/ 	.word	0xffffffff


	//   ....[25]....
        /*0114*/ 	.word	0xffffffff


	//   ....[26]....
        /*0118*/ 	.word	0xffffffff


	//   ....[27]....
        /*011c*/ 	.word	0xffffffff


	//   ....[28]....
        /*0120*/ 	.word	0xffffffff


	//   ....[29]....
        /*0124*/ 	.word	0xffffffff


	//   ....[30]....
        /*0128*/ 	.word	0xffffffff


	//   ....[31]....
        /*012c*/ 	.word	0xffffffff


	//   ....[32]....
        /*0130*/ 	.word	0xffffffff


	//   ....[33]....
        /*0134*/ 	.word	0xffffffff


	//   ....[34]....
        /*0138*/ 	.word	0xffffffff


	//   ....[35]....
        /*013c*/ 	.word	0xffffffff


	//   ....[36]....
        /*0140*/ 	.word	0xffffffff


	//   ....[37]....
        /*0144*/ 	.word	0xffffffff


	//   ....[38]....
        /*0148*/ 	.word	0xffffffff


	//   ....[39]....
        /*014c*/ 	.word	0xffffffff


	//   ....[40]....
        /*0150*/ 	.word	0xffffffff


	//   ....[41]....
        /*0154*/ 	.word	0xffffffff


	//   ....[42]....
        /*0158*/ 	.word	0xffffffff


	//   ....[43]....
        /*015c*/ 	.word	0xffffffff


	//   ....[44]....
        /*0160*/ 	.word	0xffffffff


	//   ....[45]....
        /*0164*/ 	.word	0xffffffff


	//   ....[46]....
        /*0168*/ 	.word	0xffffffff


	//   ....[47]....
        /*016c*/ 	.word	0xffffffff


	//   ....[48]....
        /*0170*/ 	.word	0xffffffff


	//   ....[49]....
        /*0174*/ 	.word	0x0500001e


	//   ....[50]....
        /*0178*/ 	.word	0x0500001e


	//   ....[51]....
        /*017c*/ 	.word	0x0500001e


	//   ....[52]....
        /*0180*/ 	.word	0x0500001e


	//   ....[53]....
        /*0184*/ 	.word	0x0500001e


	//   ....[54]....
        /*0188*/ 	.word	0x0500001e


	//   ....[55]....
        /*018c*/ 	.word	0x0500001e


	//   ....[56]....
        /*0190*/ 	.word	0x0500001e


	//   ....[57]....
        /*0194*/ 	.word	0x0500001e


	//   ....[58]....
        /*0198*/ 	.word	0x0500001e


	//   ....[59]....
        /*019c*/ 	.word	0x0500001e


	//   ....[60]....
        /*01a0*/ 	.word	0x0500001e


	//   ....[61]....
        /*01a4*/ 	.word	0x0500001e


	//   ....[62]....
        /*01a8*/ 	.word	0x0500001e


	//   ....[63]....
        /*01ac*/ 	.word	0x0500001e


	//   ....[64]....
        /*01b0*/ 	.word	0x0500001e


	//   ....[65]....
        /*01b4*/ 	.word	0x0500001e


	//   ....[66]....
        /*01b8*/ 	.word	0x0500001e


	//   ....[67]....
        /*01bc*/ 	.word	0x0500001e


	//   ....[68]....
        /*01c0*/ 	.word	0x0500001e


	//   ....[69]....
        /*01c4*/ 	.word	0x0500001e


	//   ....[70]....
        /*01c8*/ 	.word	0x0500001e


	//   ....[71]....
        /*01cc*/ 	.word	0x0500001e


	//   ....[72]....
        /*01d0*/ 	.word	0x0500001e


	//   ....[73]....
        /*01d4*/ 	.word	0x0500001e


	//   ....[74]....
        /*01d8*/ 	.word	0x0500001e


	//   ....[75]....
        /*01dc*/ 	.word	0x0500001e


	//   ....[76]....
        /*01e0*/ 	.word	0x0500001e


	//   ....[77]....
        /*01e4*/ 	.word	0x0500001e


	//   ....[78]....
        /*01e8*/ 	.word	0x0500001e


	//   ....[79]....
        /*01ec*/ 	.word	0x0500001e


	//   ....[80]....
        /*01f0*/ 	.word	0x0500001e


	//   ....[81]....
        /*01f4*/ 	.word	0x0500001e


	//   ....[82]....
        /*01f8*/ 	.word	0x0500001e


	//   ....[83]....
        /*01fc*/ 	.word	0x0500001e


	//   ....[84]....
        /*0200*/ 	.word	0x0500001e


	//   ....[85]....
        /*0204*/ 	.word	0x0500001e


	//   ....[86]....
        /*0208*/ 	.word	0x0500001e


	//   ....[87]....
        /*020c*/ 	.word	0x0500001e


	//   ....[88]....
        /*0210*/ 	.word	0x0500001e


	//   ....[89]....
        /*0214*/ 	.word	0x0500001e


	//   ....[90]....
        /*0218*/ 	.word	0x0500001e


	//   ....[91]....
        /*021c*/ 	.word	0x0500001e


	//   ....[92]....
        /*0220*/ 	.word	0x0500001e


	//   ....[93]....
        /*0224*/ 	.word	0x0500001e


	//   ....[94]....
        /*0228*/ 	.word	0x0500001e


	//   ....[95]....
        /*022c*/ 	.word	0x0500001e


	//   ....[96]....
        /*0230*/ 	.word	0x0500001e


	//----- nvinfo : EIATTR_COOP_GROUP_INSTR_OFFSETS
	.align		4
.L_12649:
        /*0234*/ 	.byte	0x04, 0x28
        /*0236*/ 	.short	(.L_12651 - .L_12650)


	//   ....[0]....
.L_12650:
        /*0238*/ 	.word	0x00002590


	//   ....[1]....
        /*023c*/ 	.word	0x000025e0


	//   ....[2]....
        /*0240*/ 	.word	0x00002630


	//   ....[3]....
        /*0244*/ 	.word	0x00002680


	//   ....[4]....
        /*0248*/ 	.word	0x000026f0


	//   ....[5]....
        /*024c*/ 	.word	0x00002750


	//   ....[6]....
        /*0250*/ 	.word	0x000027b0


	//   ....[7]....
        /*0254*/ 	.word	0x00002810


	//   ....[8]....
        /*0258*/ 	.word	0x00002870


	//   ....[9]....
        /*025c*/ 	.word	0x000028d0


	//   ....[10]....
        /*0260*/ 	.word	0x00002930


	//   ....[11]....
        /*0264*/ 	.word	0x00002990


	//   ....[12]....
        /*0268*/ 	.word	0x000029f0


	//   ....[13]....
        /*026c*/ 	.word	0x00002a50


	//   ....[14]....
        /*0270*/ 	.word	0x00002ab0


	//   ....[15]....
        /*0274*/ 	.word	0x00002b10


	//   ....[16]....
        /*0278*/ 	.word	0x00003880


	//   ....[17]....
        /*027c*/ 	.word	0x000038d0


	//   ....[18]....
        /*0280*/ 	.word	0x00003920


	//   ....[19]....
        /*0284*/ 	.word	0x00003970


	//   ....[20]....
        /*0288*/ 	.word	0x000039e0


	//   ....[21]....
        /*028c*/ 	.word	0x00003a40


	//   ....[22]....
        /*0290*/ 	.word	0x00003aa0


	//   ....[23]....
        /*0294*/ 	.word	0x00003b00


	//   ....[24]....
        /*0298*/ 	.word	0x00003b60


	//   ....[25]....
        /*029c*/ 	.word	0x00003bc0


	//   ....[26]....
        /*02a0*/ 	.word	0x00003c20


	//   ....[27]....
        /*02a4*/ 	.word	0x00003c80


	//   ....[28]....
        /*02a8*/ 	.word	0x00003ce0


	//   ....[29]....
        /*02ac*/ 	.word	0x00003d40


	//   ....[30]....
        /*02b0*/ 	.word	0x00003da0


	//   ....[31]....
        /*02b4*/ 	.word	0x00003e00


	//   ....[32]....
        /*02b8*/ 	.word	0x00004b20


	//   ....[33]....
        /*02bc*/ 	.word	0x00004b70


	//   ....[34]....
        /*02c0*/ 	.word	0x00004bc0


	//   ....[35]....
        /*02c4*/ 	.word	0x00004c30


	//   ....[36]....
        /*02c8*/ 	.word	0x00004c90


	//   ....[37]....
        /*02cc*/ 	.word	0x00004cf0


	//   ....[38]....
        /*02d0*/ 	.word	0x00004d50


	//   ....[39]....
        /*02d4*/ 	.word	0x00004db0


	//   ....[40]....
        /*02d8*/ 	.word	0x00004e10


	//   ....[41]....
        /*02dc*/ 	.word	0x00004e70


	//   ....[42]....
        /*02e0*/ 	.word	0x00004ed0


	//   ....[43]....
        /*02e4*/ 	.word	0x00004f30


	//   ....[44]....
        /*02e8*/ 	.word	0x00004f90


	//   ....[45]....
        /*02ec*/ 	.word	0x00004ff0


	//   ....[46]....
        /*02f0*/ 	.word	0x00005050


	//   ....[47]....
        /*02f4*/ 	.word	0x000050b0


	//   ....[48]....
        /*02f8*/ 	.word	0x00005110


	//   ....[49]....
        /*02fc*/ 	.word	0x00006340


	//   ....[50]....
        /*0300*/ 	.word	0x000063c0


	//   ....[51]....
        /*0304*/ 	.word	0x00006440


	//   ....[52]....
        /*0308*/ 	.word	0x000064c0


	//   ....[53]....
        /*030c*/ 	.word	0x00006540


	//   ....[54]....
        /*0310*/ 	.word	0x000065c0


	//   ....[55]....
        /*0314*/ 	.word	0x00006640


	//   ....[56]....
        /*0318*/ 	.word	0x000066c0


	//   ....[57]....
        /*031c*/ 	.word	0x00006740


	//   ....[58]....
        /*0320*/ 	.word	0x000067c0


	//   ....[59]....
        /*0324*/ 	.word	0x00006840


	//   ....[60]....
        /*0328*/ 	.word	0x000068c0


	//   ....[61]....
        /*032c*/ 	.word	0x00006940


	//   ....[62]....
        /*0330*/ 	.word	0x000069c0


	//   ....[63]....
        /*0334*/ 	.word	0x00006a40


	//   ....[64]....
        /*0338*/ 	.word	0x00006ac0


	//   ....[65]....
        /*033c*/ 	.word	0x00006b40


	//   ....[66]....
        /*0340*/ 	.word	0x00006bc0


	//   ....[67]....
        /*0344*/ 	.word	0x00006c40


	//   ....[68]....
        /*0348*/ 	.word	0x00006cc0


	//   ....[69]....
        /*034c*/ 	.word	0x00006d40


	//   ....[70]....
        /*0350*/ 	.word	0x00006dc0


	//   ....[71]....
        /*0354*/ 	.word	0x00006e40


	//   ....[72]....
        /*0358*/ 	.word	0x00006ec0


	//   ....[73]....
        /*035c*/ 	.word	0x00006f40


	//   ....[74]....
        /*0360*/ 	.word	0x00006fc0


	//   ....[75]....
        /*0364*/ 	.word	0x00007040


	//   ....[76]....
        /*0368*/ 	.word	0x000070c0


	//   ....[77]....
        /*036c*/ 	.word	0x00007140


	//   ....[78]....
        /*0370*/ 	.word	0x000071c0


	//   ....[79]....
        /*0374*/ 	.word	0x00007240


	//   ....[80]....
        /*0378*/ 	.word	0x000072c0


	//   ....[81]....
        /*037c*/ 	.word	0x00007330


	//   ....[82]....
        /*0380*/ 	.word	0x000073b0


	//   ....[83]....
        /*0384*/ 	.word	0x00007430


	//   ....[84]....
        /*0388*/ 	.word	0x000074b0


	//   ....[85]....
        /*038c*/ 	.word	0x00007530


	//   ....[86]....
        /*0390*/ 	.word	0x000075b0


	//   ....[87]....
        /*0394*/ 	.word	0x00007630


	//   ....[88]....
        /*0398*/ 	.word	0x000076b0


	//   ....[89]....
        /*039c*/ 	.word	0x00007730


	//   ....[90]....
        /*03a0*/ 	.word	0x000077b0


	//   ....[91]....
        /*03a4*/ 	.word	0x00007830


	//   ....[92]....
        /*03a8*/ 	.word	0x000078b0


	//   ....[93]....
        /*03ac*/ 	.word	0x00007930


	//   ....[94]....
        /*03b0*/ 	.word	0x000079b0


	//   ....[95]....
        /*03b4*/ 	.word	0x00007a30


	//   ....[96]....
        /*03b8*/ 	.word	0x00007ab0


	//----- nvinfo : EIATTR_VRC_CTA_INIT_COUNT
	.align		4
.L_12651:
        /*03bc*/ 	.byte	0x02, 0x4a
	.zero		1
	.zero		1


	//----- nvinfo : EIATTR_EXIT_INSTR_OFFSETS
	.align		4
        /*03c0*/ 	.byte	0x04, 0x1c
        /*03c2*/ 	.short	(.L_12653 - .L_12652)


	//   ....[0]....
.L_12652:
        /*03c4*/ 	.word	0x00000880


	//   ....[1]....
        /*03c8*/ 	.word	0x000062f0


	//----- nvinfo : EIATTR_MAX_THREADS
	.align		4
.L_12653:
        /*03cc*/ 	.byte	0x04, 0x05
        /*03ce*/ 	.short	(.L_12655 - .L_12654)
.L_12654:
        /*03d0*/ 	.word	0x00000100
        /*03d4*/ 	.word	0x00000001
        /*03d8*/ 	.word	0x00000001


	//----- nvinfo : EIATTR_CRS_STACK_SIZE
	.align		4
.L_12655:
        /*03dc*/ 	.byte	0x04, 0x1e
        /*03de*/ 	.short	(.L_12657 - .L_12656)
.L_12656:
        /*03e0*/ 	.word	0x00000000


	//----- nvinfo : EIATTR_CBANK_PARAM_SIZE
	.align		4
.L_12657:
        /*03e4*/ 	.byte	0x03, 0x19
        /*03e6*/ 	.short	0x0030


	//----- nvinfo : EIATTR_PARAM_CBANK
	.align		4
        /*03e8*/ 	.byte	0x04, 0x0a
        /*03ea*/ 	.short	(.L_12659 - .L_12658)
	.align		4
.L_12658:
        /*03ec*/ 	.word	index@(.nv.constant0._Z9cuda_gemmIiLi256ELi2ELi1ELi256ELi16ELi16ELi32ELi0ELi0EEviiiPT_S1_S1_ii)
        /*03f0*/ 	.short	0x0380
        /*03f2*/ 	.short	0x0030


	//----- nvinfo : EIATTR_SW_WAR
	.align		4
.L_12659:
        /*03f4*/ 	.byte	0x04, 0x36
        /*03f6*/ 	.short	(.L_12661 - .L_12660)
.L_12660:
        /*03f8*/ 	.word	0x00000008
.L_12661:


//--------------------- .nv.info._Z9cuda_gemmIiLi256ELi2ELi1ELi256ELi8ELi8ELi32ELi1ELi1EEviiiPT_S1_S1_ii --------------------------
	.section	.nv.info._Z9cuda_gemmIiLi256ELi2ELi1ELi256ELi8ELi8ELi32ELi1ELi1EEviiiPT_S1_S1_ii,"",@"SHT_CUDA_INFO"
	.sectionflags	@""
	.align	4


	//----- nvinfo : EIATTR_CUDA_API_VERSION
	.align		4
        /*0000*/ 	.byte	0x04, 0x37
        /*0002*/ 	.short	(.L_12663 - .L_12662)
.L_12662:
        /*0004*/ 	.word	0x00000082


	//----- nvinfo : EIATTR_KPARAM_INFO
	.align		4
.L_12663:
        /*0008*/ 	.byte	0x04, 0x17
        /*000a*/ 	.short	(.L_12665 - .L_12664)
.L_12664:
        /*000c*/ 	.word	0x00000000
        /*0010*/ 	.short	0x0007
        /*0012*/ 	.short	0x002c
        /*0014*/ 	.byte	0x00, 0xf0, 0x11, 0x00


	//----- nvinfo : EIATTR_KPARAM_INFO
	.align		4
.L_12665:
        /*0018*/ 	.byte	0x04, 0x17
        /*001a*/ 	.short	(.L_12667 - .L_12666)
.L_12666:
        /*001c*/ 	.word	0x00000000
        /*0020*/ 	.short	0x0006
        /*0022*/ 	.short	0x0028
        /*0024*/ 	.byte	0x00, 0xf0, 0x11, 0x00


	//----- nvinfo : EIATTR_KPARAM_INFO
	.align		4
.L_12667:
        /*0028*/ 	.byte	0x04, 0x17
        /*002a*/ 	.short	(.L_12669 - .L_12668)
.L_12668:
        /*002c*/ 	.word	0x00000000
        /*0030*/ 	.short	0x0005
        /*0032*/ 	.short	0x0020
        /*0034*/ 	.byte	0x00, 0xf5, 0x21, 0x00


	//----- nvinfo : EIATTR_KPARAM_INFO
	.align		4
.L_12669:
        /*0038*/ 	.byte	0x04, 0x17
        /*003a*/ 	.short	(.L_12671 - .L_12670)
.L_12670:
        /*003c*/ 	.word	0x00000000
        /*0040*/ 	.short	0x0004
        /*0042*/ 	.short	0x0018
        /*0044*/ 	.byte	0x00, 0xf5, 0x21, 0x00


	//----- nvinfo : EIATTR_KPARAM_INFO
	.align		4
.L_12671:
        /*0048*/ 	.byte	0x04, 0x17
        /*004a*/ 	.short	(.L_12673 - .L_12672)
.L_12672:
        /*004c*/ 	.word	0x00000000
        /*0050*/ 	.short	0x0003
        /*0052*/ 	.short	0x0010
        /*0054*/ 	.byte	0x00, 0xf5, 0x21, 0x00


	//----- nvinfo : EIATTR_KPARAM_INFO
	.align		4
.L_12673:
        /*0058*/ 	.byte	0x04, 0x17
        /*005a*/ 	.short	(.L_12675 - .L_12674)
.L_12674:
        /*005c*/ 	.word	0x00000000
        /*0060*/ 	.short	0x0002
        /*0062*/ 	.short	0x0008
        /*0064*/ 	.byte	0x00, 0xf0, 0x11, 0x00


	//----- nvinfo : EIATTR_KPARAM_INFO
	.align		4
.L_12675:
        /*0068*/ 	.byte	0x04, 0x17
        /*006a*/ 	.short	(.L_12677 - .L_12676)
.L_12676:
        /*006c*/ 	.word	0x00000000
        /*0070*/ 	.short	0x0001
        /*0072*/ 	.short	0x0004
        /*0074*/ 	.byte	0x00, 0xf0, 0x11, 0x00


	//----- nvinfo : EIATTR_KPARAM_INFO
	.align		4
.L_12677:
        /*0078*/ 	.byte	0x04, 0x17
        /*007a*/ 	.short	(.L_12679 - .L_12678)
.L_12678:
        /*007c*/ 	.word	0x00000000
        /*0080*/ 	.short	0x0000
        /*0082*/ 	.short	0x0000
        /*0084*/ 	.byte	0x00, 0xf0, 0x11, 0x00


	//----- nvinfo : EIATTR_SPARSE_MMA_MASK
	.align		4
.L_12679:
        /*0088*/ 	.byte	0x03, 0x50
        /*008a*/ 	.short	0x0000


	//----- nvinfo : EIATTR_MAXREG_COUNT
	.align		4
        /*008c*/ 	.byte	0x03, 0x1b
        /*008e*/ 	.short	0x00ff


	//----- nvinfo : EIATTR_NUM_BARRIERS
	.align		4
        /*0090*/ 	.byte	0x02, 0x4c
        /*0092*/ 	.byte	0x01
	.zero		1


	//----- nvinfo : EIATTR_MERCURY_ISA_VERSION
	.align		4
        /*0094*/ 	.byte	0x03, 0x5f
        /*0096*/ 	.short	0x0101


	//----- nvinfo : EIATTR_COOP_GROUP_MASK_REGIDS
	.align		4
        /*0098*/ 	.byte	0x04, 0x29
        /*009a*/ 	.short	(.L_12681 - .L_12680)


	//   ....[0]....
.L_12680:
        /*009c*/ 	.word	0xffffffff


	//   ....[1]....
        /*00a0*/ 	.word	0xffffffff


	//   ....[2]....
        /*00a4*/ 	.word	0xffffffff


	//   ....[3]....
        /*00a8*/ 	.word	0xffffffff


	//   ....[4]....
        /*00ac*/ 	.word	0xffffffff


	//   ....[5]....
        /*00b0*/ 	.word	0xffffffff


	//   ....[6]....
        /*00b4*/ 	.word	0xffffffff


	//   ....[7]....
        /*00b8*/ 	.word	0xffffffff


	//   ....[8]....
        /*00bc*/ 	.word	0x05000017


	//   ....[9]....
        /*00c0*/ 	.word	0x05000017


	//   ....[10]....
        /*00c4*/ 	.word	0x05000017


	//   ....[11]....
        /*00c8*/ 	.word	0x05000017


	//   ....[12]....
        /*00cc*/ 	.word	0x05000017


	//   ....[13]....
        /*00d0*/ 	.word	0x05000017


	//   ....[14]....
        /*00d4*/ 	.word	0x05000017


	//   ....[15]....
        /*00d8*/ 	.word	0x05000017


	//----- nvinfo : EIATTR_COOP_GROUP_INSTR_OFFSETS
	.align		4
.L_12681:
        /*00dc*/ 	.byte	0x04, 0x28
        /*00de*/ 	.short	(.L_12683 - .L_12682)


	//   ....[0]....
.L_12682:
        /*00e0*/ 	.word	0x00001320


	//   ....[1]....
        /*00e4*/ 	.word	0x00001330


	//   ....[2]....
        /*00e8*/ 	.word	0x00001340


	//   ....[3]....
        /*00ec*/ 	.word	0x00001350


	//   ....[4]....
        /*00f0*/ 	.word	0x00001380


	//   ....[5]....
        /*00f4*/ 	.word	0x000013a0


	//   ....[6]....
        /*00f8*/ 	.word	0x000013c0


	//   ....[7]....
        /*00fc*/ 	.word	0x000013e0


	//   ....[8]....
        /*0100*/ 	.word	0x000018f0


	//   ....[9]....
        /*0104*/ 	.word	0x00001970


	//   ....[10]....
        /*0108*/ 	.word	0x000019d0


	//   ....[11]....
        /*010c*/ 	.word	0x00001a40


	//   ....[12]....
        /*0110*/ 	.word	0x00001a90


	//   ....[13]....
        /*0114*/ 	.word	0x00001b00


	//   ....[14]....
        /*0118*/ 	.word	0x00001b70


	//   ....[15]....
        /*011c*/ 	.word	0x00001be0


	//----- nvinfo : EIATTR_VRC_CTA_INIT_COUNT
	.align		4
.L_12683:
        /*0120*/ 	.byte	0x02, 0x4a
	.zero		1
	.zero		1


	//----- nvinfo : EIATTR_EXIT_INSTR_OFFSETS
	.align		4
        /*0124*/ 	.byte	0x04, 0x1c
        /*0126*/ 	.short	(.L_12685 - .L_12684)


	//   ....[0]....
.L_12684:
        /*0128*/ 	.word	0x000006b0


	//   ....[1]....
        /*012c*/ 	.word	0x00001890


	//----- nvinfo : EIATTR_MAX_THREADS
	.align		4
.L_12685:
        /*0130*/ 	.byte	0x04, 0x05
        /*0132*/ 	.short	(.L_12687 - .L_12686)
.L_12686:
        /*0134*/ 	.word	0x00000100
        /*0138*/ 	.word	0x00000001
        /*013c*/ 	.word	0x00000001


	//----- nvinfo : EIATTR_CRS_STACK_SIZE
	.align		4
.L_12687:
        /*0140*/ 	.byte	0x04, 0x1e
        /*0142*/ 	.short	(.L_12689 - .L_12688)
.L_12688:
        /*0144*/ 	.word	0x00000000


	//----- nvinfo : EIATTR_CBANK_PARAM_SIZE
	.align		4
.L_12689:
        /*0148*/ 	.byte	0x03, 0x19
        /*014a*/ 	.short	0x0030


	//----- nvinfo : EIATTR_PARAM_CBANK
	.align		4
        /*014c*/ 	.byte	0x04, 0x0a
        /*014e*/ 	.short	(.L_12691 - .L_12690)
	.align		4
.L_12690:
        /*0150*/ 	.word	index@(.nv.constant0._Z9cuda_gemmIiLi256ELi2ELi1ELi256ELi8ELi8ELi32ELi1ELi1EEviiiPT_S1_S1_ii)
        /*0154*/ 	.short	0x0380
        /*0156*/ 	.short	0x0030


	//----- nvinfo : EIATTR_SW_WAR
	.align		4
.L_12691:
        /*0158*/ 	.byte	0x04, 0x36
        /*015a*/ 	.short	(.L_12693 - .L_12692)
.L_12692:
        /*015c*/ 	.word	0x00000008
.L_12693:


//--------------------- .nv.info._Z9cuda_gemmIiLi256ELi2ELi1ELi256ELi8ELi8ELi32ELi1ELi0EEviiiPT_S1_S1_ii --------------------------
	.section	.nv.info._Z9cuda_gemmIiLi256ELi2ELi1ELi256ELi8ELi8ELi32ELi1ELi0EEviiiPT_S1_S1_ii,"",@"SHT_CUDA_INFO"
	.sectionflags	@""
	.align	4


	//----- nvinfo : EIATTR_CUDA_API_VERSION
	.align		4
        /*0000*/ 	.byte	0x04, 0x37
        /*0002*/ 	.short	(.L_12695 - .L_12694)
.L_12694:
        /*0004*/ 	.word	0x00000082


	//----- nvinfo : EIATTR_KPARAM_INFO
	.align		4
.L_12695:
        /*0008*/ 	.byte	0x04, 0x17
        /*000a*/ 	.short	(.L_12697 - .L_12696)
.L_12696:
        /*000c*/ 	.word	0x00000000
        /*0010*/ 	.short	0x0007
        /*0012*/ 	.short	0x002c
        /*0014*/ 	.byte	0x00, 0xf0, 0x11, 0x00


	//----- nvinfo : EIATTR_KPARAM_INFO
	.align		4
.L_12697:
        /*0018*/ 	.byte	0x04, 0x17
        /*001a*/ 	.short	(.L_12699 - .L_12698)
.L_12698:
        /*001c*/ 	.word	0x00000000
        /*0020*/ 	.short	0x0006
        /*0022*/ 	.short	0x0028
        /*0024*/ 	.byte	0x00, 0xf0, 0x11, 0x00


	//----- nvinfo : EIATTR_KPARAM_INFO
	.align		4
.L_12699:
        /*0028*/ 	.byte	0x04, 0x17
        /*002a*/ 	.short	(.L_12701 - .L_12700)
.L_12700:
        /*002c*/ 	.word	0x00000000
        /*0030*/ 	.short	0x0005
        /*0032*/ 	.short	0x0020
        /*0034*/ 	.byte	0x00, 0xf5, 0x21, 0x00


	//----- nvinfo : EIATTR_KPARAM_INFO
	.align		4
.L_12701:
        /*0038*/ 	.byte	0x04, 0x17
        /*003a*/ 	.short	(.L_12703 - .L_12702)
.L_12702:
        /*003c*/ 	.word	0x00000000
        /*0040*/ 	.short	0x0004
        /*0042*/ 	.short	0x0018
        /*0044*/ 	.byte	0x00, 0xf5, 0x21, 0x00


	//----- nvinfo : EIATTR_KPARAM_INFO
	.align		4
.L_12703:
        /*0048*/ 	.byte	0x04, 0x17
        /*004a*/ 	.short	(.L_12705 - .L_12704)
.L_12704:
        /*004c*/ 	.word	0x00000000
        /*0050*/ 	.short	0x0003
        /*0052*/ 	.short	0x0010
        /*0054*/ 	.byte	0x00, 0xf5, 0x21, 0x00


	//----- nvinfo : EIATTR_KPARAM_INFO
	.align		4
.L_12705:
        /*0058*/ 	.byte	0x04, 0x17
        /*005a*/ 	.short	(.L_12707 - .L_12706)
.L_12706:
        /*005c*/ 	.word	0x00000000
        /*0060*/ 	.short	0x0002
        /*0062*/ 	.short	0x0008
        /*0064*/ 	.byte	0x00, 0xf0, 0x11, 0x00


	//----- nvinfo : EIATTR_KPARAM_INFO
	.align		4
.L_12707:
        /*0068*/ 	.byte	0x04, 0x17
        /*006a*/ 	.short	(.L_12709 - .L_12708)
.L_12708:
        /*006c*/ 	.word	0x00000000
        /*0070*/ 	.short	0x0001
        /*0072*/ 	.short	0x0004
        /*0074*/ 	.byte	0x00, 0xf0, 0x11, 0x00


	//----- nvinfo : EIATTR_KPARAM_INFO
	.align		4
.L_12709:
        /*0078*/ 	.byte	0x04, 0x17
        /*007a*/ 	.short	(.L_12711 - .L_12710)
.L_12710:
        /*007c*/ 	.word	0x00000000
        /*0080*/ 	.short	0x0000
        /*0082*/ 	.short	0x0000
        /*0084*/ 	.byte	0x00, 0xf0, 0x11, 0x00


	//----- nvinfo : EIATTR_SPARSE_MMA_MASK
	.align		4
.L_12711:
        /*0088*/ 	.byte	0x03, 0x50
        /*008a*/ 	.short	0x0000


	//----- nvinfo : EIATTR_MAXREG_COUNT
	.align		4
        /*008c*/ 	.byte	0x03, 0x1b
        /*008e*/ 	.short	0x00ff


	//----- nvinfo : EIATTR_NUM_BARRIERS
	.align		4
        /*0090*/ 	.byte	0x02, 0x4c
        /*0092*/ 	.byte	0x01
	.zero		1


	//----- nvinfo : EIATTR_ANNOTATIONS
	.align		4
        /*0094*/ 	.byte	0x04, 0x55
        /*0096*/ 	.short	(.L_12713 - .L_12712)


	//   ....[0]....
.L_12712:
        /*0098*/ 	.word	0x00000001
        /*009c*/ 	.byte	0x50, 0x0e, 0x00, 0x00, 0x01, 0x00, 0x00, 0x00, 0xa0, 0x0e, 0x00, 0x00


	//----- nvinfo : EIATTR_MERCURY_ISA_VERSION
	.align		4
.L_12713:
        /*00a8*/ 	.byte	0x03, 0x5f
        /*00aa*/ 	.short	0x0101


	//----- nvinfo : EIATTR_COOP_GROUP_MASK_REGIDS
	.align		4
        /*00ac*/ 	.byte	0x04, 0x29
        /*00ae*/ 	.short	(.L_12715 - .L_12714)


	//   ....[0]....
.L_12714:
        /*00b0*/ 	.word	0xffffffff


	//   ....[1]....
        /*00b4*/ 	.word	0xffffffff


	//   ....[2]....
        /*00b8*/ 	.word	0xffffffff


	//   ....[3]....
        /*00bc*/ 	.word	0xffffffff


	//   ....[4]....
        /*00c0*/ 	.word	0xffffffff


	//   ....[5]....
        /*00c4*/ 	.word	0xffffffff


	//   ....[6]....
        /*00c8*/ 	.word	0xffffffff


	//   ....[7]....
        /*00cc*/ 	.word	0xffffffff


	//   ....[8]....
        /*00d0*/ 	.word	0xffffffff


	//   ....[9]....
        /*00d4*/ 	.word	0xffffffff


	//   ....[10]....
        /*00d8*/ 	.word	0xffffffff


	//   ....[11]....
        /*00dc*/ 	.word	0xffffffff


	//   ....[12]....
        /*00e0*/ 	.word	0xffffffff


	//   ....[13]....
        /*00e4*/ 	.word	0xffffffff


	//   ....[14]....
        /*00e8*/ 	.word	0xffffffff


	//   ....[15]....
        /*00ec*/ 	.word	0xffffffff


	//   ....[16]....
        /*00f0*/ 	.word	0xffffffff


	//   ....[17]....
        /*00f4*/ 	.word	0xffffffff


	//   ....[18]....
        /*00f8*/ 	.word	0xffffffff


	//   ....[19]....
        /*00fc*/ 	.word	0xffffffff


	//   ....[20]....
        /*0100*/ 	.word	0xffffffff


	//   ....[21]....
        /*0104*/ 	.word	0xffffffff


	//   ....[22]....
        /*0108*/ 	.word	0xffffffff


	//   ....[23]....
        /*010c*/ 	.word	0xffffffff


	//   ....[24]....
        /*0110*/ 	.word	0xffffffff


	//   ....[25]....
        /*0114*/ 	.word	0x05000012


	//   ....[26]....
        /*0118*/ 	.word	0x05000012


	//   ....[27]....
        /*011c*/ 	.word	0x05000012


	//   ....[28]....
        /*0120*/ 	.word	0x05000012


	//   ....[29]....
        /*0124*/ 	.word	0x05000012


	//   ....[30]....
        /*0128*/ 	.word	0x05000012


	//   ....[31]....
        /*012c*/ 	.word	0x05000012


	//   ....[32]....
        /*0130*/ 	.word	0x05000012


	//   ....[33]....
        /*0134*/ 	.word	0x05000012


	//   ....[34]....
        /*0138*/ 	.word	0x05000012


	//   ....[35]....
        /*013c*/ 	.word	0x05000012


	//   ....[36]....
        /*0140*/ 	.word	0x05000012


	//   ....[37]....
        /*0144*/ 	.word	0x05000012


	//   ....[38]....
        /*0148*/ 	.word	0x05000012


	//   ....[39]....
        /*014c*/ 	.word	0x05000012


	//   ....[40]....
        /*0150*/ 	.word	0x05000012


	//   ....[41]....
        /*0154*/ 	.word	0x05000012


	//   ....[42]....
        /*0158*/ 	.word	0x05000012


	//   ....[43]....
        /*015c*/ 	.word	0x05000012


	//   ....[44]....
        /*0160*/ 	.word	0x05000012


	//   ....[45]....
        /*0164*/ 	.word	0x05000012


	//   ....[46]....
        /*0168*/ 	.word	0x05000012


	//   ....[47]....
        /*016c*/ 	.word	0x05000012


	//   ....[48]....
        /*0170*/ 	.word	0x05000012


	//----- nvinfo : EIATTR_COOP_GROUP_INSTR_OFFSETS
	.align		4
.L_12715:
        /*0174*/ 	.byte	0x04, 0x28
        /*0176*/ 	.short	(.L_12717 - .L_12716)


	//   ....[0]....
.L_12716:
        /*0178*/ 	.word	0x00001de0


	//   ....[1]....
        /*017c*/ 	.word	0x00001e30


	//   ....[2]....
        /*0180*/ 	.word	0x00001e80


	//   ....[3]....
        /*0184*/ 	.word	0x00001ed0


	//   ....[4]....
        /*0188*/ 	.word	0x00001f40


	//   ....[5]....
        /*018c*/ 	.word	0x00001fa0


	//   ....[6]....
        /*0190*/ 	.word	0x00002000


	//   ....[7]....
        /*0194*/ 	.word	0x00002060


	//   ....[8]....
        /*0198*/ 	.word	0x00002930


	//   ....[9]....
        /*019c*/ 	.word	0x00002980


	//   ....[10]....
        /*01a0*/ 	.word	0x000029d0


	//   ....[11]....
        /*01a4*/ 	.word	0x00002a20


	//   ....[12]....
        /*01a8*/ 	.word	0x00002a90


	//   ....[13]....
        /*01ac*/ 	.word	0x00002af0


	//   ....[14]....
        /*01b0*/ 	.word	0x00002b50


	//   ....[15]....
        /*01b4*/ 	.word	0x00002bb0


	//   ....[16]....
        /*01b8*/ 	.word	0x00003430


	//   ....[17]....
        /*01bc*/ 	.word	0x00003480


	//   ....[18]....
        /*01c0*/ 	.word	0x000034d0


	//   ....[19]....
        /*01c4*/ 	.word	0x00003540


	//   ....[20]....
        /*01c8*/ 	.word	0x000035a0


	//   ....[21]....
        /*01cc*/ 	.word	0x00003600


	//   ....[22]....
        /*01d0*/ 	.word	0x00003660


	//   ....[23]....
        /*01d4*/ 	.word	0x000036c0


	//   ....[24]....
        /*01d8*/ 	.word	0x00003730


	//   ....[25]....
        /*01dc*/ 	.word	0x00003e00


	//   ....[26]....
        /*01e0*/ 	.word	0x00003e80


	//   ....[27]....
        /*01e4*/ 	.word	0x00003f00


	//   ....[28]....
        /*01e8*/ 	.word	0x00003f80


	//   ....[29]....
        /*01ec*/ 	.word	0x00004000


	//   ....[30]....
        /*01f0*/ 	.word	0x00004080


	//   ....[31]....
        /*01f4*/ 	.word	0x00004100


	//   ....[32]....
        /*01f8*/ 	.word	0x00004180


	//   ....[33]....
        /*01fc*/ 	.word	0x00004200


	//   ....[34]....
        /*0200*/ 	.word	0x00004280


	//   ....[35]....
        /*0204*/ 	.word	0x00004300


	//   ....[36]....
        /*0208*/ 	.word	0x00004380


	//   ....[37]....
        /*020c*/ 	.word	0x00004400


	//   ....[38]....
        /*0210*/ 	.word	0x00004480


	//   ....[39]....
        /*0214*/ 	.word	0x00004500


	//   ....[40]....
        /*0218*/ 	.word	0x00004580


	//   ....[41]....
        /*021c*/ 	.word	0x000045f0


	//   ....[42]....
        /*0220*/ 	.word	0x00004670


	//   ....[43]....
        /*0224*/ 	.word	0x000046f0


	//   ....[44]....
        /*0228*/ 	.word	0x00004770


	//   ....[45]....
        /*022c*/ 	.word	0x000047f0


	//   ....[46]....
        /*0230*/ 	.word	0x00004870


	//   ....[47]....
        /*0234*/ 	.word	0x000048f0


	//   ....[48]....
        /*0238*/ 	.word	0x00004970


	//----- nvinfo : EIATTR_VRC_CTA_INIT_COUNT
	.align		4
.L_12717:
        /*023c*/ 	.byte	0x02, 0x4a
	.zero		1
	.zero		1


	//----- nvinfo : EIATTR_EXIT_INSTR_OFFSETS
	.align		4
        /*0240*/ 	.byte	0x04, 0x1c
        /*0242*/ 	.short	(.L_12719 - .L_12718)


	//   ....[0]....
.L_12718:
        /*0244*/ 	.word	0x00000830


	//   ....[1]....
        /*0248*/ 	.word	0x00003db0


	//----- nvinfo : EIATTR_MAX_THREADS
	.align		4
.L_12719:
        /*024c*/ 	.byte	0x04, 0x05
        /*024e*/ 	.short	(.L_12721 - .L_12720)
.L_12720:
        /*0250*/ 	.word	0x00000100
        /*0254*/ 	.word	0x00000001
        /*0258*/ 	.word	0x00000001


	//----- nvinfo : EIATTR_CRS_STACK_SIZE
	.align		4
.L_12721:
        /*025c*/ 	.byte	0x04, 0x1e
        /*025e*/ 	.short	(.L_12723 - .L_12722)
.L_12722:
        /*0260*/ 	.word	0x00000000


	//----- nvinfo : EIATTR_CBANK_PARAM_SIZE
	.align		4
.L_12723:
        /*0264*/ 	.byte	0x03, 0x19
        /*0266*/ 	.short	0x0030


	//----- nvinfo : EIATTR_PARAM_CBANK
	.align		4
        /*0268*/ 	.byte	0x04, 0x0a
        /*026a*/ 	.short	(.L_12725 - .L_12724)
	.align		4
.L_12724:
        /*026c*/ 	.word	index@(.nv.constant0._Z9cuda_gemmIiLi256ELi2ELi1ELi256ELi8ELi8ELi32ELi1ELi0EEviiiPT_S1_S1_ii)
        /*0270*/ 	.short	0x0380
        /*0272*/ 	.short	0x0030


	//----- nvinfo : EIATTR_SW_WAR
	.align		4
.L_12725:
        /*0274*/ 	.byte	0x04, 0x36
        /*0276*/ 	.short	(.L_12727 - .L_12726)
.L_12726:
        /*0278*/ 	.word	0x00000008
.L_12727:


//--------------------- .nv.info._Z9cuda_gemmIiLi256ELi2ELi1ELi256ELi8ELi8ELi32ELi0ELi1EEviiiPT_S1_S1_ii --------------------------
	.section	.nv.info._Z9cuda_gemmIiLi256ELi2ELi1ELi256ELi8ELi8ELi32ELi0ELi1EEviiiPT_S1_S1_ii,"",@"SHT_CUDA_INFO"
	.sectionflags	@""
	.align	4


	//----- nvinfo : EIATTR_CUDA_API_VERSION
	.align		4
        /*0000*/ 	.byte	0x04, 0x37
        /*0002*/ 	.short	(.L_12729 - .L_12728)
.L_12728:
        /*0004*/ 	.word	0x00000082


	//----- nvinfo : EIATTR_KPARAM_INFO
	.align		4
.L_12729:
        /*0008*/ 	.byte	0x04, 0x17
        /*000a*/ 	.short	(.L_12731 - .L_12730)
.L_12730:
        /*000c*/ 	.word	0x00000000
        /*0010*/ 	.short	0x0007
        /*0012*/ 	.short	0x002c
        /*0014*/ 	.byte	0x00, 0xf0, 0x11, 0x00


	//----- nvinfo : EIATTR_KPARAM_INFO
	.align		4
.L_12731:
        /*0018*/ 	.byte	0x04, 0x17
        /*001a*/ 	.short	(.L_12733 - .L_12732)
.L_12732:
        /*001c*/ 	.word	0x00000000
        /*0020*/ 	.short	0x0006
        /*0022*/ 	.short	0x0028
        /*0024*/ 	.byte	0x00, 0xf0, 0x11, 0x00


	//----- nvinfo : EIATTR_KPARAM_INFO
	.align		4
.L_12733:
        /*0028*/ 	.byte	0x04, 0x17
        /*002a*/ 	.short	(.L_12735 - .L_12734)
.L_12734:
        /*002c*/ 	.word	0x00000000
        /*0030*/ 	.short	0x0005
        /*0032*/ 	.short	0x0020
        /*0034*/ 	.byte	0x00, 0xf5, 0x21, 0x00


	//----- nvinfo : EIATTR_KPARAM_INFO
	.align		4
.L_12735:
        /*0038*/ 	.byte	0x04, 0x17
        /*003a*/ 	.short	(.L_12737 - .L_12736)
.L_12736:
        /*003c*/ 	.word	0x00000000
        /*0040*/ 	.short	0x0004
        /*0042*/ 	.short	0x0018
        /*0044*/ 	.byte	0x00, 0xf5, 0x21, 0x00


	//----- nvinfo : EIATTR_KPARAM_INFO
	.align		4
.L_12737:
        /*0048*/ 	.byte	0x04, 0x17
        /*004a*/ 	.short	(.L_12739 - .L_12738)
.L_12738:
        /*004c*/ 	.word	0x00000000
        /*0050*/ 	.short	0x0003
        /*0052*/ 	.short	0x0010
        /*0054*/ 	.byte	0x00, 0xf5, 0x21, 0x00


	//----- nvinfo : EIATTR_KPARAM_INFO
	.align		4
.L_12739:
        /*0058*/ 	.byte	0x04, 0x17
        /*005a*/ 	.short	(.L_12741 - .L_12740)
.L_12740:
        /*005c*/ 	.word	0x00000000
        /*0060*/ 	.short	0x0002
        /*0062*/ 	.short	0x0008
        /*0064*/ 	.byte	0x00, 0xf0, 0x11, 0x00


	//----- nvinfo : EIATTR_KPARAM_INFO
	.align		4
.L_12741:
        /*0068*/ 	.byte	0x04, 0x17
        /*006a*/ 	.short	(.L_12743 - .L_12742)
.L_12742:
        /*006c*/ 	.word	0x00000000
        /*0070*/ 	.short	0x0001
        /*0072*/ 	.short	0x0004
        /*0074*/ 	.byte	0x00, 0xf0, 0x11, 0x00


	//----- nvinfo : EIATTR_KPARAM_INFO
	.align		4
.L_12743:
        /*0078*/ 	.byte	0x04, 0x17
        /*007a*/ 	.short	(.L_12745 - .L_12744)
.L_12744:
        /*007c*/ 	.word	0x00000000
        /*0080*/ 	.short	0x0000
        /*0082*/ 	.short	0x0000
        /*0084*/ 	.byte	0x00, 0xf0, 0x11, 0x00


	//----- nvinfo : EIATTR_SPARSE_MMA_MASK
	.align		4
.L_12745:
        /*0088*/ 	.byte	0x03, 0x50
        /*008a*/ 	.short	0x0000


	//----- nvinfo : EIATTR_MAXREG_COUNT
	.align		4
        /*008c*/ 	.byte	0x03, 0x1b
        /*008e*/ 	.short	0x00ff


	//----- nvinfo : EIATTR_NUM_BARRIERS
	.align		4
        /*0090*/ 	.byte	0x02, 0x4c
        /*0092*/ 	.byte	0x01
	.zero		1


	//----- nvinfo : EIATTR_MERCURY_ISA_VERSION
	.align		4
        /*0094*/ 	.byte	0x03, 0x5f
        /*0096*/ 	.short	0x0101


	//----- nvinfo : EIATTR_COOP_GROUP_MASK_REGIDS
	.align		4
        /*0098*/ 	.byte	0x04, 0x29
        /*009a*/ 	.short	(.L_12747 - .L_12746)


	//   ....[0]....
.L_12746:
        /*009c*/ 	.word	0xffffffff


	//   ....[1]....
        /*00a0*/ 	.word	0xffffffff


	//   ....[2]....
        /*00a4*/ 	.word	0xffffffff


	//   ....[3]....
        /*00a8*/ 	.word	0xffffffff


	//   ....[4]....
        /*00ac*/ 	.word	0xffffffff


	//   ....[5]....
        /*00b0*/ 	.word	0xffffffff


	//   ....[6]....
        /*00b4*/ 	.word	0xffffffff


	//   ....[7]....
        /*00b8*/ 	.word	0xffffffff


	//   ....[8]....
        /*00bc*/ 	.word	0x05000034


	//   ....[9]....
        /*00c0*/ 	.word	0x05000034


	//   ....[10]....
        /*00c4*/ 	.word	0x05000034


	//   ....[11]....
        /*00c8*/ 	.word	0x05000034


	//   ....[12]....
        /*00cc*/ 	.word	0x05000034


	//   ....[13]....
        /*00d0*/ 	.word	0x05000034


	//   ....[14]....
        /*00d4*/ 	.word	0x05000034


	//   ....[15]....
        /*00d8*/ 	.word	0x05000034


	//----- nvinfo : EIATTR_COOP_GROUP_INSTR_OFFSETS
	.align		4
.L_12747:
        /*00dc*/ 	.byte	0x04, 0x28
        /*00de*/ 	.short	(.L_12749 - .L_12748)


	//   ....[0]....
.L_12748:
        /*00e0*/ 	.word	0x000013c0


	//   ....[1]....
        /*00e4*/ 	.word	0x000013d0


	//   ....[2]....
        /*00e8*/ 	.word	0x000013e0


	//   ....[3]....
        /*00ec*/ 	.word	0x000013f0


	//   ....[4]....
        /*00f0*/ 	.word	0x00001400


	//   ....[5]....
        /*00f4*/ 	.word	0x00001410


	//   ....[6]....
        /*00f8*/ 	.word	0x00001430


	//   ....[7]....
        /*00fc*/ 	.word	0x00001460


	//   ....[8]....
        /*0100*/ 	.word	0x00001a30


	//   ....[9]....
        /*0104*/ 	.word	0x00001ab0


	//   ....[10]....
        /*0108*/ 	.word	0x00001b10


	//   ....[11]....
        /*010c*/ 	.word	0x00001b70


	//   ....[12]....
        /*0110*/ 	.word	0x00001bc0


	//   ....[13]....
        /*0114*/ 	.word	0x00001c20


	//   ....[14]....
        /*0118*/ 	.word	0x00001c80


	//   ....[15]....
        /*011c*/ 	.word	0x00001ce0


	//----- nvinfo : EIATTR_VRC_CTA_INIT_COUNT
	.align		4
.L_12749:
        /*0120*/ 	.byte	0x02, 0x4a
	.zero		1
	.zero		1


	//----- nvinfo : EIATTR_EXIT_INSTR_OFFSETS
	.align		4
        /*0124*/ 	.byte	0x04, 0x1c
        /*0126*/ 	.short	(.L_12751 - .L_12750)


	//   ....[0]....
.L_12750:
        /*0128*/ 	.word	0x000006b0


	//   ....[1]....
        /*012c*/ 	.word	0x000019d0


	//----- nvinfo : EIATTR_MAX_THREADS
	.align		4
.L_12751:
        /*0130*/ 	.byte	0x04, 0x05
        /*0132*/ 	.short	(.L_12753 - .L_12752)
.L_12752:
        /*0134*/ 	.word	0x00000100
        /*0138*/ 	.word	0x00000001
        /*013c*/ 	.word	0x00000001


	//----- nvinfo : EIATTR_CRS_STACK_SIZE
	.align		4
.L_12753:
        /*0140*/ 	.byte	0x04, 0x1e
        /*0142*/ 	.short	(.L_12755 - .L_12754)
.L_12754:
        /*0144*/ 	.word	0x00000000


	//----- nvinfo : EIATTR_CBANK_PARAM_SIZE
	.align		4
.L_12755:
        /*0148*/ 	.byte	0x03, 0x19
        /*014a*/ 	.short	0x0030


	//----- nvinfo : EIATTR_PARAM_CBANK
	.align		4
        /*014c*/ 	.byte	0x04, 0x0a
        /*014e*/ 	.short	(.L_12757 - .L_12756)
	.align		4
.L_12756:
        /*0150*/ 	.word	index@(.nv.constant0._Z9cuda_gemmIiLi256ELi2ELi1ELi256ELi8ELi8ELi32ELi0ELi1EEviiiPT_S1_S1_ii)
        /*0154*/ 	.short	0x0380
        /*0156*/ 	.short	0x0030


	//----- nvinfo : EIATTR_SW_WAR
	.align		4
.L_12757:
        /*0158*/ 	.byte	0x04, 0x36
        /*015a*/ 	.short	(.L_12759 - .L_12758)
.L_12758:
        /*015c*/ 	.word	0x00000008
.L_12759:


//--------------------- .nv.info._Z9cuda_gemmIiLi256ELi2ELi1ELi256ELi8ELi8ELi32ELi0ELi0EEviiiPT_S1_S1_ii --------------------------
	.section	.nv.info._Z9cuda_gemmIiLi256ELi2ELi1ELi256ELi8ELi8ELi32ELi0ELi0EEviiiPT_S1_S1_ii,"",@"SHT_CUDA_INFO"
	.sectionflags	@""
	.align	4


	//----- nvinfo : EIATTR_CUDA_API_VERSION
	.align		4
        /*0000*/ 	.byte	0x04, 0x37
        /*0002*/ 	.short	(.L_12761 - .L_12760)
.L_12760:
        /*0004*/ 	.word	0x00000082


	//----- nvinfo : EIATTR_KPARAM_INFO
	.align		4
.L_12761:
        /*0008*/ 	.byte	0x04, 0x17
        /*000a*/ 	.short	(.L_12763 - .L_12762)
.L_12762:
        /*000c*/ 	.word	0x00000000
        /*0010*/ 	.short	0x0007
        /*0012*/ 	.short	0x002c
        /*0014*/ 	.byte	0x00, 0xf0, 0x11, 0x00


	//----- nvinfo : EIATTR_KPARAM_INFO
	.align		4
.L_12763:
        /*0018*/ 	.byte	0x04, 0x17
        /*001a*/ 	.short	(.L_12765 - .L_12764)
.L_12764:
        /*001c*/ 	.word	0x00000000
        /*0020*/ 	.short	0x0006
        /*0022*/ 	.short	0x0028
        /*0024*/ 	.byte	0x00, 0xf0, 0x11, 0x00


	//----- nvinfo : EIATTR_KPARAM_INFO
	.align		4
.L_12765:
        /*0028*/ 	.byte	0x04, 0x17
        /*002a*/ 	.short	(.L_12767 - .L_12766)
.L_12766:
        /*002c*/ 	.word	0x00000000
        /*0030*/ 	.short	0x0005
        /*0032*/ 	.short	0x0020
        /*0034*/ 	.byte	0x00, 0xf5, 0x21, 0x00


	//----- nvinfo : EIATTR_KPARAM_INFO
	.align		4
.L_12767:
        /*0038*/ 	.byte	0x04, 0x17
        /*003a*/ 	.short	(.L_12769 - .L_12768)
.L_12768:
        /*003c*/ 	.word	0x00000000
        /*0040*/ 	.short	0x0004
        /*0042*/ 	.short	0x0018
        /*0044*/ 	.byte	0x00, 0xf5, 0x21, 0x00


	//----- nvinfo : EIATTR_KPARAM_INFO
	.align		4
.L_12769:
        /*0048*/ 	.byte	0x04, 0x17
        /*004a*/ 	.short	(.L_12771 - .L_12770)
.L_12770:
        /*004c*/ 	.word	0x00000000
        /*0050*/ 	.short	0x0003
        /*0052*/ 	.short	0x0010
        /*0054*/ 	.byte	0x00, 0xf5, 0x21, 0x00


	//----- nvinfo : EIATTR_KPARAM_INFO
	.align		4
.L_12771:
        /*0058*/ 	.byte	0x04, 0x17
        /*005a*/ 	.short	(.L_12773 - .L_12772)
.L_12772:
        /*005c*/ 	.word	0x00000000
        /*0060*/ 	.short	0x0002
        /*0062*/ 	.short	0x0008
        /*0064*/ 	.byte	0x00, 0xf0, 0x11, 0x00


	//----- nvinfo : EIATTR_KPARAM_INFO
	.align		4
.L_12773:
        /*0068*/ 	.byte	0x04, 0x17
        /*006a*/ 	.short	(.L_12775 - .L_12774)
.L_12774:
        /*006c*/ 	.word	0x00000000
        /*0070*/ 	.short	0x0001
        /*0072*/ 	.short	0x0004
        /*0074*/ 	.byte	0x00, 0xf0, 0x11, 0x00


	//----- nvinfo : EIATTR_KPARAM_INFO
	.align		4
.L_12775:
        /*0078*/ 	.byte	0x04, 0x17
        /*007a*/ 	.short	(.L_12777 - .L_12776)
.L_12776:
        /*007c*/ 	.word	0x00000000
        /*0080*/ 	.short	0x0000
        /*0082*/ 	.short	0x0000
        /*0084*/ 	.byte	0x00, 0xf0, 0x11, 0x00


	//----- nvinfo : EIATTR_SPARSE_MMA_MASK
	.align		4
.L_12777:
        /*0088*/ 	.byte	0x03, 0x50
        /*008a*/ 	.short	0x0000


	//----- nvinfo : EIATTR_MAXREG_COUNT
	.align		4
        /*008c*/ 	.byte	0x03, 0x1b
        /*008e*/ 	.short	0x00ff


	//----- nvinfo : EIATTR_NUM_BARRIERS
	.align		4
        /*0090*/ 	.byte	0x02, 0x4c
        /*0092*/ 	.byte	0x01
	.zero		1


	//----- nvinfo : EIATTR_MERCURY_ISA_VERSION
	.align		4
        /*0094*/ 	.byte	0x03, 0x5f
        /*0096*/ 	.short	0x0101


	//----- nvinfo : EIATTR_COOP_GROUP_MASK_REGIDS
	.align		4
        /*0098*/ 	.byte	0x04, 0x29
        /*009a*/ 	.short	(.L_12779 - .L_12778)


	//   ....[0]....
.L_12778:
        /*009c*/ 	.word	0xffffffff


	//   ....[1]....
        /*00a0*/ 	.word	0xffffffff


	//   ....[2]....
        /*00a4*/ 	.word	0xffffffff


	//   ....[3]....
        /*00a8*/ 	.word	0xffffffff


	//   ....[4]....
        /*00ac*/ 	.word	0xffffffff


	//   ....[5]....
        /*00b0*/ 	.word	0xffffffff


	//   ....[6]....
        /*00b4*/ 	.word	0xffffffff


	//   ....[7]....
        /*00b8*/ 	.word	0xffffffff


	//   ....[8]....
        /*00bc*/ 	.word	0xffffffff


	//   ....[9]....
        /*00c0*/ 	.word	0xffffffff


	//   ....[10]....
        /*00c4*/ 	.word	0xffffffff


	//   ....[11]....
        /*00c8*/ 	.word	0xffffffff


	//   ....[12]....
        /*00cc*/ 	.word	0xffffffff


	//   ....[13]....
        /*00d0*/ 	.word	0xffffffff


	//   ....[14]....
        /*00d4*/ 	.word	0xffffffff


	//   ....[15]....
        /*00d8*/ 	.word	0xffffffff


	//   ....[16]....
        /*00dc*/ 	.word	0xffffffff


	//   ....[17]....
        /*00e0*/ 	.word	0xffffffff


	//   ....[18]....
        /*00e4*/ 	.word	0xffffffff


	//   ....[19]....
        /*00e8*/ 	.word	0xffffffff


	//   ....[20]....
        /*00ec*/ 	.word	0xffffffff


	//   ....[21]....
        /*00f0*/ 	.word	0xffffffff


	//   ....[22]....
        /*00f4*/ 	.word	0xffffffff


	//   ....[23]....
        /*00f8*/ 	.word	0xffffffff


	//   ....[24]....
        /*00fc*/ 	.word	0xffffffff


	//   ....[25]....
        /*0100*/ 	.word	0x05000028


	//   ....[26]....
        /*0104*/ 	.word	0x05000028


	//   ....[27]....
        /*0108*/ 	.word	0x05000028


	//   ....[28]....
        /*010c*/ 	.word	0x05000028


	//   ....[29]....
        /*0110*/ 	.word	0x05000028


	//   ....[30]....
        /*0114*/ 	.word	0x05000028


	//   ....[31]....
        /*0118*/ 	.word	0x05000028


	//   ....[32]....
        /*011c*/ 	.word	0x05000028


	//   ....[33]....
        /*0120*/ 	.word	0x05000028


	//   ....[34]....
        /*0124*/ 	.word	0x05000028


	//   ....[35]....
        /*0128*/ 	.word	0x05000028


	//   ....[36]....
        /*012c*/ 	.word	0x05000028


	//   ....[37]....
        /*0130*/ 	.word	0x05000028


	//   ....[38]....
        /*0134*/ 	.word	0x05000028


	//   ....[39]....
        /*0138*/ 	.word	0x05000028


	//   ....[40]....
        /*013c*/ 	.word	0x05000028


	//   ....[41]....
        /*0140*/ 	.word	0x05000028


	//   ....[42]....
        /*0144*/ 	.word	0x05000028


	//   ....[43]....
        /*0148*/ 	.word	0x05000028


	//   ....[44]....
        /*014c*/ 	.word	0x05000028


	//   ....[45]....
        /*0150*/ 	.word	0x05000028


	//   ....[46]....
        /*0154*/ 	.word	0x05000028


	//   ....[47]....
        /*0158*/ 	.word	0x05000028


	//   ....[48]....
        /*015c*/ 	.word	0x05000028


	//----- nvinfo : EIATTR_COOP_GROUP_INSTR_OFFSETS
	.align		4
.L_12779:
        /*0160*/ 	.byte	0x04, 0x28
        /*0162*/ 	.short	(.L_12781 - .L_12780)


	//   ....[0]....
.L_12780:
        /*0164*/ 	.word	0x00001e00


	//   ....[1]....
        /*0168*/ 	.word	0x00001e50


	//   ....[2]....
        /*016c*/ 	.word	0x00001ea0


	//   ....[3]....
        /*0170*/ 	.word	0x00001ef0


	//   ....[4]....
        /*0174*/ 	.word	0x00001f60


	//   ....[5]....
        /*0178*/ 	.word	0x00001fc0


	//   ....[6]....
        /*017c*/ 	.word	0x00002020


	//   ....[7]....
        /*0180*/ 	.word	0x00002080


	//   ....[8]....
        /*0184*/ 	.word	0x00002880


	//   ....[9]....
        /*0188*/ 	.word	0x000028d0


	//   ....[10]....
        /*018c*/ 	.word	0x00002920


	//   ....[11]....
        /*0190*/ 	.word	0x00002970


	//   ....[12]....
        /*0194*/ 	.word	0x000029e0


	//   ....[13]....
        /*0198*/ 	.word	0x00002a40


	//   ....[14]....
        /*019c*/ 	.word	0x00002aa0


	//   ....[15]....
        /*01a0*/ 	.word	0x00002b00


	//   ....[16]....
        /*01a4*/ 	.word	0x000032b0


	//   ....[17]....
        /*01a8*/ 	.word	0x00003300


	//   ....[18]....
        /*01ac*/ 	.word	0x00003350


	//   ....[19]....
        /*01b0*/ 	.word	0x000033c0


	//   ....[20]....
        /*01b4*/ 	.word	0x00003420


	//   ....[21]....
        /*01b8*/ 	.word	0x00003480


	//   ....[22]....
        /*01bc*/ 	.word	0x000034e0


	//   ....[23]....
        /*01c0*/ 	.word	0x00003540


	//   ....[24]....
        /*01c4*/ 	.word	0x000035b0


	//   ....[25]....
        /*01c8*/ 	.word	0x000046e0


	//   ....[26]....
        /*01cc*/ 	.word	0x00004760


	//   ....[27]....
        /*01d0*/ 	.word	0x000047e0


	//   ....[28]....
        /*01d4*/ 	.word	0x00004860


	//   ....[29]....
        /*01d8*/ 	.word	0x000048e0


	//   ....[30]....
        /*01dc*/ 	.word	0x00004960


	//   ....[31]....
        /*01e0*/ 	.word	0x000049e0


	//   ....[32]....
        /*01e4*/ 	.word	0x00004a60


	//   ....[33]....
        /*01e8*/ 	.word	0x00004ae0


	//   ....[34]....
        /*01ec*/ 	.word	0x00004b60


	//   ....[35]....
        /*01f0*/ 	.word	0x00004be0


	//   ....[36]....
        /*01f4*/ 	.word	0x00004c60


	//   ....[37]....
        /*01f8*/ 	.word	0x00004ce0


	//   ....[38]....
        /*01fc*/ 	.word	0x00004d60


	//   ....[39]....
        /*0200*/ 	.word	0x00004de0


	//   ....[40]....
        /*0204*/ 	.word	0x00004e60


	//   ....[41]....
        /*0208*/ 	.word	0x00004ed0


	//   ....[42]....
        /*020c*/ 	.word	0x00004f50


	//   ....[43]....
        /*0210*/ 	.word	0x00004fd0


	//   ....[44]....
        /*0214*/ 	.word	0x00005050


	//   ....[45]....
        /*0218*/ 	.word	0x000050d0


	//   ....[46]....
        /*021c*/ 	.word	0x00005150


	//   ....[47]....
        /*0220*/ 	.word	0x000051d0


	//   ....[48]....
        /*0224*/ 	.word	0x00005250


	//----- nvinfo : EIATTR_VRC_CTA_INIT_COUNT
	.align		4
.L_12781:
        /*0228*/ 	.byte	0x02, 0x4a
	.zero		1
	.zero		1


	//----- nvinfo : EIATTR_EXIT_INSTR_OFFSETS
	.align		4
        /*022c*/ 	.byte	0x04, 0x1c
        /*022e*/ 	.short	(.L_12783 - .L_12782)


	//   ....[0]....
.L_12782:
        /*0230*/ 	.word	0x00000820


	//   ....[1]....
        /*0234*/ 	.word	0x00004690


	//----- nvinfo : EIATTR_MAX_THREADS
	.align		4
.L_12783:
        /*0238*/ 	.byte	0x04, 0x05
        /*023a*/ 	.short	(.L_12785 - .L_12784)
.L_12784:
        /*023c*/ 	.word	0x00000100
        /*0240*/ 	.word	0x00000001
        /*0244*/ 	.word	0x00000001


	//----- nvinfo : EIATTR_CRS_STACK_SIZE
	.align		4
.L_12785:
        /*0248*/ 	.byte	0x04, 0x1e
        /*024a*/ 	.short	(.L_12787 - .L_12786)
.L_12786:
        /*024c*/ 	.word	0x00000000


	//----- nvinfo : EIATTR_CBANK_PARAM_SIZE
	.align		4
.L_12787:
        /*0250*/ 	.byte	0x03, 0x19
        /*0252*/ 	.short	0x0030


	//----- nvinfo : EIATTR_PARAM_CBANK
	.align		4
        /*0254*/ 	.byte	0x04, 0x0a
        /*0256*/ 	.short	(.L_12789 - .L_12788)
	.align		4
.L_12788:
        /*0258*/ 	.word	index@(.nv.constant0._Z9cuda_gemmIiLi256ELi2ELi1ELi256ELi8ELi8ELi32ELi0ELi0EEviiiPT_S1_S1_ii)
        /*025c*/ 	.short	0x0380
        /*025e*/ 	.short	0x0030


	//----- nvinfo : EIATTR_SW_WAR
	.align		4
.L_12789:
        /*0260*/ 	.byte	0x04, 0x36
        /*0262*/ 	.short	(.L_12791 - .L_12790)
.L_12790:
        /*0264*/ 	.word	0x00000008
.L_12791:


//--------------------- .nv.info._Z9cuda_gemmIiLi256ELi2ELi1ELi256ELi4ELi4ELi32ELi1ELi1EEviiiPT_S1_S1_ii --------------------------
	.section	.nv.info._Z9cuda_gemmIiLi256ELi2ELi1ELi256ELi4ELi4ELi32ELi1ELi1EEviiiPT_S1_S1_ii,"",@"SHT_CUDA_INFO"
	.sectionflags	@""
	.align	4


	//----- nvinfo : EIATTR_CUDA_API_VERSION
	.align		4
        /*0000*/ 	.byte	0x04, 0x37
        /*0002*/ 	.short	(.L_12793 - .L_12792)
.L_12792:
        /*0004*/ 	.word	0x00000082


	//----- nvinfo : EIATTR_KPARAM_INFO
	.align		4
.L_12793:
        /*0008*/ 	.byte	0x04, 0x17
        /*000a*/ 	.short	(.L_12795 - .L_12794)
.L_12794:
        /*000c*/ 	.word	0x00000000
        /*0010*/ 	.short	0x0007
        /*0012*/ 	.short	0x002c
        /*0014*/ 	.byte	0x00, 0xf0, 0x11, 0x00


	//----- nvinfo : EIATTR_KPARAM_INFO
	.align		4
.L_12795:
        /*0018*/ 	.byte	0x04, 0x17
        /*001a*/ 	.short	(.L_12797 - .L_12796)
.L_12796:
        /*001c*/ 	.word	0x00000000
        /*0020*/ 	.short	0x0006
        /*0022*/ 	.short	0x0028
        /*0024*/ 	.byte	0x00, 0xf0, 0x11, 0x00


	//----- nvinfo : EIATTR_KPARAM_INFO
	.align		4
.L_12797:
        /*0028*/ 	.byte	0x04, 0x17
        /*002a*/ 	.short	(.L_12799 - .L_12798)
.L_12798:
        /*002c*/ 	.word	0x00000000
        /*0030*/ 	.short	0x0005
        /*0032*/ 	.short	0x0020
        /*0034*/ 	.byte	0x00, 0xf5, 0x21, 0x00


	//----- nvinfo : EIATTR_KPARAM_INFO
	.align		4
.L_12799:
        /*0038*/ 	.byte	0x04, 0x17
        /*003a*/ 	.short	(.L_12801 - .L_12800)
.L_12800:
        /*003c*/ 	.word	0x00000000
        /*0040*/ 	.short	0x0004
        /*0042*/ 	.short	0x0018
        /*0044*/ 	.byte	0x00, 0xf5, 0x21, 0x00


	//----- nvinfo : EIATTR_KPARAM_INFO
	.align		4
.L_12801:
        /*0048*/ 	.byte	0x04, 0x17
        /*004a*/ 	.short	(.L_12803 - .L_12802)
.L_12802:
        /*004c*/ 	.word	0x00000000
        /*0050*/ 	.short	0x0003
        /*0052*/ 	.short	0x0010
        /*0054*/ 	.byte	0x00, 0xf5, 0x21, 0x00


	//----- nvinfo : EIATTR_KPARAM_INFO
	.align		4
.L_12803:
        /*0058*/ 	.byte	0x04, 0x17
        /*005a*/ 	.short	(.L_12805 - .L_12804)
.L_12804:
        /*005c*/ 	.word	0x00000000
        /*0060*/ 	.short	0x0002
        /*0062*/ 	.short	0x0008
        /*0064*/ 	.byte	0x00, 0xf0, 0x11, 0x00


	//----- nvinfo : EIATTR_KPARAM_INFO
	.align		4
.L_12805:
        /*0068*/ 	.byte	0x04, 0x17
        /*006a*/ 	.short	(.L_12807 - .L_12806)
.L_12806:
        /*006c*/ 	.word	0x00000000
        /*0070*/ 	.short	0x0001
        /*0072*/ 	.short	0x0004
        /*0074*/ 	.byte	0x00, 0xf0, 0x11, 0x00


	//----- nvinfo : EIATTR_KPARAM_INFO
	.align		4
.L_12807:
        /*0078*/ 	.byte	0x04, 0x17
        /*007a*/ 	.short	(.L_12809 - .L_12808)
.L_12808:
        /*007c*/ 	.word	0x00000000
        /*0080*/ 	.short	0x0000
        /*0082*/ 	.short	0x0000
        /*0084*/ 	.byte	0x00, 0xf0, 0x11, 0x00


	//----- nvinfo : EIATTR_SPARSE_MMA_MASK
	.align		4
.L_12809:
        /*0088*/ 	.byte	0x03, 0x50
        /*008a*/ 	.short	0x0000


	//----- nvinfo : EIATTR_MAXREG_COUNT
	.align		4
        /*008c*/ 	.byte	0x03, 0x1b
        /*008e*/ 	.short	0x00ff


	//----- nvinfo : EIATTR_NUM_BARRIERS
	.align		4
        /*0090*/ 	.byte	0x02, 0x4c
        /*0092*/ 	.byte	0x01
	.zero		1


	//----- nvinfo : EIATTR_MERCURY_ISA_VERSION
	.align		4
        /*0094*/ 	.byte	0x03, 0x5f
        /*0096*/ 	.short	0x0101


	//----- nvinfo : EIATTR_COOP_GROUP_MASK_REGIDS
	.align		4
        /*0098*/ 	.byte	0x04, 0x29
        /*009a*/ 	.short	(.L_12811 - .L_12810)


	//   ....[0]....
.L_12810:
        /*009c*/ 	.word	0xffffffff


	//   ....[1]....
        /*00a0*/ 	.word	0xffffffff


	//   ....[2]....
        /*00a4*/ 	.word	0xffffffff


	//   ....[3]....
        /*00a8*/ 	.word	0xffffffff


	//   ....[4]....
        /*00ac*/ 	.word	0x05000018


	//   ....[5]....
        /*00b0*/ 	.word	0x05000018


	//   ....[6]....
        /*00b4*/ 	.word	0x05000018


	//   ....[7]....
        /*00b8*/ 	.word	0x05000018


	//----- nvinfo : EIATTR_COOP_GROUP_INSTR_OFFSETS
	.align		4
.L_12811:
        /*00bc*/ 	.byte	0x04, 0x28
        /*00be*/ 	.short	(.L_12813 - .L_12812)


	//   ....[0]....
.L_12812:
        /*00c0*/ 	.word	0x00000ce0


	//   ....[1]....
        /*00c4*/ 	.word	0x00000cf0


	//   ....[2]....
        /*00c8*/ 	.word	0x00000d00


	//   ....[3]....
        /*00cc*/ 	.word	0x00000d10


	//   ....[4]....
        /*00d0*/ 	.word	0x000011a0


	//   ....[5]....
        /*00d4*/ 	.word	0x00001220


	//   ....[6]....
        /*00d8*/ 	.word	0x00001280


	//   ....[7]....
        /*00dc*/ 	.word	0x000012e0


	//----- nvinfo : EIATTR_VRC_CTA_INIT_COUNT
	.align		4
.L_12813:
        /*00e0*/ 	.byte	0x02, 0x4a
	.zero		1
	.zero		1


	//----- nvinfo : EIATTR_EXIT_INSTR_OFFSETS
	.align		4
        /*00e4*/ 	.byte	0x04, 0x1c
        /*00e6*/ 	.short	(.L_12815 - .L_12814)


	//   ....[0]....
.L_12814:
        /*00e8*/ 	.word	0x000001b0


	//   ....[1]....
        /*00ec*/ 	.word	0x00001140


	//----- nvinfo : EIATTR_MAX_THREADS
	.align		4
.L_12815:
        /*00f0*/ 	.byte	0x04, 0x05
        /*00f2*/ 	.short	(.L_12817 - .L_12816)
.L_12816:
        /*00f4*/ 	.word	0x00000100
        /*00f8*/ 	.word	0x00000001
        /*00fc*/ 	.word	0x00000001


	//----- nvinfo : EIATTR_CRS_STACK_SIZE
	.align		4
.L_12817:
        /*0100*/ 	.byte	0x04, 0x1e
        /*0102*/ 	.short	(.L_12819 - .L_12818)
.L_12818:
        /*0104*/ 	.word	0x00000000


	//----- nvinfo : EIATTR_CBANK_PARAM_SIZE
	.align		4
.L_12819:
        /*0108*/ 	.byte	0x03, 0x19
        /*010a*/ 	.short	0x0030


	//----- nvinfo : EIATTR_PARAM_CBANK
	.align		4
        /*010c*/ 	.byte	0x04, 0x0a
        /*010e*/ 	.short	(.L_12821 - .L_12820)
	.align		4
.L_12820:
        /*0110*/ 	.word	index@(.nv.constant0._Z9cuda_gemmIiLi256ELi2ELi1ELi256ELi4ELi4ELi32ELi1ELi1EEviiiPT_S1_S1_ii)
        /*0114*/ 	.short	0x0380
        /*0116*/ 	.short	0x0030


	//----- nvinfo : EIATTR_SW_WAR
	.align		4
.L_12821:
        /*0118*/ 	.byte	0x04, 0x36
        /*011a*/ 	.short	(.L_12823 - .L_12822)
.L_12822:
        /*011c*/ 	.word	0x00000008
.L_12823:


//--------------------- .nv.info._Z9cuda_gemmIiLi256ELi2ELi1ELi256ELi4ELi4ELi32ELi1ELi0EEviiiPT_S1_S1_ii --------------------------
	.section	.nv.info._Z9cuda_gemmIiLi256ELi2ELi1ELi256ELi4ELi4ELi32ELi1ELi0EEviiiPT_S1_S1_ii,"",@"SHT_CUDA_INFO"
	.sectionflags	@""
	.align	4


	//----- nvinfo : EIATTR_CUDA_API_VERSION
	.align		4
        /*0000*/ 	.byte	0x04, 0x37
        /*0002*/ 	.short	(.L_12825 - .L_12824)
.L_12824:
        /*0004*/ 	.word	0x00000082


	//----- nvinfo : EIATTR_KPARAM_INFO
	.align		4
.L_12825:
        /*0008*/ 	.byte	0x04, 0x17
        /*000a*/ 	.short	(.L_12827 - .L_12826)
.L_12826:
        /*000c*/ 	.word	0x00000000
        /*0010*/ 	.short	0x0007
        /*0012*/ 	.short	0x002c
        /*0014*/ 	.byte	0x00, 0xf0, 0x11, 0x00


	//----- nvinfo : EIATTR_KPARAM_INFO
	.align		4
.L_12827:
        /*0018*/ 	.byte	0x04, 0x17
        /*001a*/ 	.short	(.L_12829 - .L_12828)
.L_12828:
        /*001c*/ 	.word	0x00000000
        /*0020*/ 	.short	0x0006
        /*0022*/ 	.short	0x0028
        /*0024*/ 	.byte	0x00, 0xf0, 0x11, 0x00


	//----- nvinfo : EIATTR_KPARAM_INFO
	.align		4
.L_12829:
        /*0028*/ 	.byte	0x04, 0x17
        /*002a*/ 	.short	(.L_12831 - .L_12830)
.L_12830:
        /*002c*/ 	.word	0x00000000
        /*0030*/ 	.short	0x0005
        /*0032*/ 	.short	0x0020
        /*0034*/ 	.byte	0x00, 0xf5, 0x21, 0x00


	//----- nvinfo : EIATTR_KPARAM_INFO
	.align		4
.L_12831:
        /*0038*/ 	.byte	0x04, 0x17
        /*003a*/ 	.short	(.L_12833 - .L_12832)
.L_12832:
        /*003c*/ 	.word	0x00000000
        /*0040*/ 	.short	0x0004
        /*0042*/ 	.short	0x0018
        /*0044*/ 	.byte	0x00, 0xf5, 0x21, 0x00


	//----- nvinfo : EIATTR_KPARAM_INFO
	.align		4
.L_12833:
        /*0048*/ 	.byte	0x04, 0x17
        /*004a*/ 	.short	(.L_12835 - .L_12834)
.L_12834:
        /*004c*/ 	.word	0x00000000
        /*0050*/ 	.short	0x0003
        /*0052*/ 	.short	0x0010
        /*0054*/ 	.byte	0x00, 0xf5, 0x21, 0x00


	//----- nvinfo : EIATTR_KPARAM_INFO
	.align		4
.L_12835:
        /*0058*/ 	.byte	0x04, 0x17
        /*005a*/ 	.short	(.L_12837 - .L_12836)
.L_12836:
        /*005c*/ 	.word	0x00000000
        /*0060*/ 	.short	0x0002
        /*0062*/ 	.short	0x0008
        /*0064*/ 	.byte	0x00, 0xf0, 0x11, 0x00


	//----- nvinfo : EIATTR_KPARAM_INFO
	.align		4
.L_12837:
        /*0068*/ 	.byte	0x04, 0x17
        /*006a*/ 	.short	(.L_12839 - .L_12838)
.L_12838:
        /*006c*/ 	.word	0x00000000
        /*0070*/ 	.short	0x0001
        /*0072*/ 	.short	0x0004
        /*0074*/ 	.byte	0x00, 0xf0, 0x11, 0x00


	//----- nvinfo : EIATTR_KPARAM_INFO
	.align		4
.L_12839:
        /*0078*/ 	.byte	0x04, 0x17
        /*007a*/ 	.short	(.L_12841 - .L_12840)
.L_12840:
        /*007c*/ 	.word	0x00000000
        /*0080*/ 	.short	0x0000
        /*0082*/ 	.short	0x0000
        /*0084*/ 	.byte	0x00, 0xf0, 0x11, 0x00


	//----- nvinfo : EIATTR_SPARSE_MMA_MASK
	.align		4
.L_12841:
        /*0088*/ 	.byte	0x03, 0x50
        /*008a*/ 	.short	0x0000


	//----- nvinfo : EIATTR_MAXREG_COUNT
	.align		4
        /*008c*/ 	.byte	0x03, 0x1b
        /*008e*/ 	.short	0x00ff


	//----- nvinfo : EIATTR_NUM_BARRIERS
	.align		4
        /*0090*/ 	.byte	0x02, 0x4c
        /*0092*/ 	.byte	0x01
	.zero		1


	//----- nvinfo : EIATTR_MERCURY_ISA_VERSION
	.align		4
        /*0094*/ 	.byte	0x03, 0x5f
        /*0096*/ 	.short	0x0101


	//----- nvinfo : EIATTR_COOP_GROUP_MASK_REGIDS
	.align		4
        /*0098*/ 	.byte	0x04, 0x29
        /*009a*/ 	.short	(.L_12843 - .L_12842)


	//   ....[0]....
.L_12842:
        /*009c*/ 	.word	0xffffffff


	//   ....[1]....
        /*00a0*/ 	.word	0xffffffff


	//   ....[2]....
        /*00a4*/ 	.word	0xffffffff


	//   ....[3]....
        /*00a8*/ 	.word	0xffffffff


	//   ....[4]....
        /*00ac*/ 	.word	0xffffffff


	//   ....[5]....
        /*00b0*/ 	.word	0xffffffff


	//   ....[6]....
        /*00b4*/ 	.word	0xffffffff


	//   ....[7]....
        /*00b8*/ 	.word	0xffffffff


	//   ....[8]....
        /*00bc*/ 	.word	0xffffffff


	//   ....[9]....
        /*00c0*/ 	.word	0xffffffff


	//   ....[10]....
        /*00c4*/ 	.word	0xffffffff


	//   ....[11]....
        /*00c8*/ 	.word	0xffffffff


	//   ....[12]....
        /*00cc*/ 	.word	0xffffffff


	//   ....[13]....
        /*00d0*/ 	.word	0x0500001d


	//   ....[14]....
        /*00d4*/ 	.word	0x0500001d


	//   ....[15]....
        /*00d8*/ 	.word	0x0500001d


	//   ....[16]....
        /*00dc*/ 	.word	0x0500001d


	//   ....[17]....
        /*00e0*/ 	.word	0x0500001d


	//   ....[18]....
        /*00e4*/ 	.word	0x0500001d


	//   ....[19]....
        /*00e8*/ 	.word	0x0500001d


	//   ....[20]....
        /*00ec*/ 	.word	0x0500001d


	//   ....[21]....
        /*00f0*/ 	.word	0x0500001d


	//   ....[22]....
        /*00f4*/ 	.word	0x0500001d


	//   ....[23]....
        /*00f8*/ 	.word	0x0500001d


	//   ....[24]....
        /*00fc*/ 	.word	0x0500001d


	//----- nvinfo : EIATTR_COOP_GROUP_INSTR_OFFSETS
	.align		4
.L_12843:
        /*0100*/ 	.byte	0x04, 0x28
        /*0102*/ 	.short	(.L_12845 - .L_12844)


	//   ....[0]....
.L_12844:
        /*0104*/ 	.word	0x000019a0


	//   ....[1]....
        /*0108*/ 	.word	0x000019f0


	//   ....[2]....
        /*010c*/ 	.word	0x00001a40


	//   ....[3]....
        /*0110*/ 	.word	0x00001a90


	//   ....[4]....
        /*0114*/ 	.word	0x00002060


	//   ....[5]....
        /*0118*/ 	.word	0x000020b0


	//   ....[6]....
        /*011c*/ 	.word	0x00002100


	//   ....[7]....
        /*0120*/ 	.word	0x00002150


	//   ....[8]....
        /*0124*/ 	.word	0x000026d0


	//   ....[9]....
        /*0128*/ 	.word	0x00002720


	//   ....[10]....
        /*012c*/ 	.word	0x00002770


	//   ....[11]....
        /*0130*/ 	.word	0x000027e0


	//   ....[12]....
        /*0134*/ 	.word	0x00002850


	//   ....[13]....
        /*0138*/ 	.word	0x00002e80


	//   ....[14]....
        /*013c*/ 	.word	0x00002f00


	//   ....[15]....
        /*0140*/ 	.word	0x00002f80


	//   ....[16]....
        /*0144*/ 	.word	0x00003000


	//   ....[17]....
        /*0148*/ 	.word	0x00003080


	//   ....[18]....
        /*014c*/ 	.word	0x00003100


	//   ....[19]....
        /*0150*/ 	.word	0x00003180


	//   ....[20]....
        /*0154*/ 	.word	0x00003200


	//   ....[21]....
        /*0158*/ 	.word	0x00003270


	//   ....[22]....
        /*015c*/ 	.word	0x000032f0


	//   ....[23]....
        /*0160*/ 	.word	0x00003370


	//   ....[24]....
        /*0164*/ 	.word	0x000033f0


	//----- nvinfo : EIATTR_VRC_CTA_INIT_COUNT
	.align		4
.L_12845:
        /*0168*/ 	.byte	0x02, 0x4a
	.zero		1
	.zero		1


	//----- nvinfo : EIATTR_EXIT_INSTR_OFFSETS
	.align		4
        /*016c*/ 	.byte	0x04, 0x1c
        /*016e*/ 	.short	(.L_12847 - .L_12846)


	//   ....[0]....
.L_12846:
        /*0170*/ 	.word	0x00000810


	//   ....[1]....
        /*0174*/ 	.word	0x00002e30


	//----- nvinfo : EIATTR_MAX_THREADS
	.align		4
.L_12847:
        /*0178*/ 	.byte	0x04, 0x05
        /*017a*/ 	.short	(.L_12849 - .L_12848)
.L_12848:
        /*017c*/ 	.word	0x00000100
        /*0180*/ 	.word	0x00000001
        /*0184*/ 	.word	0x00000001


	//----- nvinfo : EIATTR_CRS_STACK_SIZE
	.align		4
.L_12849:
        /*0188*/ 	.byte	0x04, 0x1e
        /*018a*/ 	.short	(.L_12851 - .L_12850)
.L_12850:
        /*018c*/ 	.word	0x00000000


	//----- nvinfo : EIATTR_CBANK_PARAM_SIZE
	.align		4
.L_12851:
        /*0190*/ 	.byte	0x03, 0x19
        /*0192*/ 	.short	0x0030


	//----- nvinfo : EIATTR_PARAM_CBANK
	.align		4
        /*0194*/ 	.byte	0x04, 0x0a
        /*0196*/ 	.short	(.L_12853 - .L_12852)
	.align		4
.L_12852:
        /*0198*/ 	.word	index@(.nv.constant0._Z9cuda_gemmIiLi256ELi2ELi1ELi256ELi4ELi4ELi32ELi1ELi0EEviiiPT_S1_S1_ii)
        /*019c*/ 	.short	0x0380
        /*019e*/ 	.short	0x0030


	//----- nvinfo : EIATTR_SW_WAR
	.align		4
.L_12853:
        /*01a0*/ 	.byte	0x04, 0x36
        /*01a2*/ 	.short	(.L_12855 - .L_12854)
.L_12854:
        /*01a4*/ 	.word	0x00000008
.L_12855:


//--------------------- .nv.info._Z9cuda_gemmIiLi256ELi2ELi1ELi256ELi4ELi4ELi32ELi0ELi1EEviiiPT_S1_S1_ii --------------------------
	.section	.nv.info._Z9cuda_gemmIiLi256ELi2ELi1ELi256ELi4ELi4ELi32ELi0ELi1EEviiiPT_S1_S1_ii,"",@"SHT_CUDA_INFO"
	.sectionflags	@""
	.align	4


	//----- nvinfo : EIATTR_CUDA_API_VERSION
	.align		4
        /*0000*/ 	.byte	0x04, 0x37
        /*0002*/ 	.short	(.L_12857 - .L_12856)
.L_12856:
        /*0004*/ 	.word	0x00000082


	//----- nvinfo : EIATTR_KPARAM_INFO
	.align		4
.L_12857:
        /*0008*/ 	.byte	0x04, 0x17
        /*000a*/ 	.short	(.L_12859 - .L_12858)
.L_12858:
        /*000c*/ 	.word	0x00000000
        /*0010*/ 	.short	0x0007
        /*0012*/ 	.short	0x002c
        /*0014*/ 	.byte	0x00, 0xf0, 0x11, 0x00


	//----- nvinfo : EIATTR_KPARAM_INFO
	.align		4
.L_12859:
        /*0018*/ 	.byte	0x04, 0x17
        /*001a*/ 	.short	(.L_12861 - .L_12860)
.L_12860:
        /*001c*/ 	.word	0x00000000
        /*0020*/ 	.short	0x0006
        /*0022*/ 	.short	0x0028
        /*0024*/ 	.byte	0x00, 0xf0, 0x11, 0x00


	//----- nvinfo : EIATTR_KPARAM_INFO
	.align		4
.L_12861:
        /*0028*/ 	.byte	0x04, 0x17
        /*002a*/ 	.short	(.L_12863 - .L_12862)
.L_12862:
        /*002c*/ 	.word	0x00000000
        /*0030*/ 	.short	0x0005
        /*0032*/ 	.short	0x0020
        /*0034*/ 	.byte	0x00, 0xf5, 0x21, 0x00


	//----- nvinfo : EIATTR_KPARAM_INFO
	.align		4
.L_12863:
        /*0038*/ 	.byte	0x04, 0x17
        /*003a*/ 	.short	(.L_12865 - .L_12864)
.L_12864:
        /*003c*/ 	.word	0x00000000
        /*0040*/ 	.short	0x0004
        /*0042*/ 	.short	0x0018
        /*0044*/ 	.byte	0x00, 0xf5, 0x21, 0x00


	//----- nvinfo : EIATTR_KPARAM_INFO
	.align		4
.L_12865:
        /*0048*/ 	.byte	0x04, 0x17
        /*004a*/ 	.short	(.L_12867 - .L_12866)
.L_12866:
        /*004c*/ 	.word	0x00000000
        /*0050*/ 	.short	0x0003
        /*0052*/ 	.short	0x0010
        /*0054*/ 	.byte	0x00, 0xf5, 0x21, 0x00


	//----- nvinfo : EIATTR_KPARAM_INFO
	.align		4
.L_12867:
        /*0058*/ 	.byte	0x04, 0x17
        /*005a*/ 	.short	(.L_12869 - .L_12868)
.L_12868:
        /*005c*/ 	.word	0x00000000
        /*0060*/ 	.short	0x0002
        /*0062*/ 	.short	0x0008
        /*0064*/ 	.byte	0x00, 0xf0, 0x11, 0x00


	//----- nvinfo : EIATTR_KPARAM_INFO
	.align		4
.L_12869:
        /*0068*/ 	.byte	0x04, 0x17
        /*006a*/ 	.short	(.L_12871 - .L_12870)
.L_12870:
        /*006c*/ 	.word	0x00000000
        /*0070*/ 	.short	0x0001
        /*0072*/ 	.short	0x0004
        /*0074*/ 	.byte	0x00, 0xf0, 0x11, 0x00


	//----- nvinfo : EIATTR_KPARAM_INFO
	.align		4
.L_12871:
        /*0078*/ 	.byte	0x04, 0x17
        /*007a*/ 	.short	(.L_12873 - .L_12872)
.L_12872:
        /*007c*/ 	.word	0x00000000
        /*0080*/ 	.short	0x0000
        /*0082*/ 	.short	0x0000
        /*0084*/ 	.byte	0x00, 0xf0, 0x11, 0x00


	//----- nvinfo : EIATTR_SPARSE_MMA_MASK
	.align		4
.L_12873:
        /*0088*/ 	.byte	0x03, 0x50
        /*008a*/ 	.short	0x0000


	//----- nvinfo : EIATTR_MAXREG_COUNT
	.align		4
        /*008c*/ 	.byte	0x03, 0x1b
        /*008e*/ 	.short	0x00ff


	//----- nvinfo : EIATTR_NUM_BARRIERS
	.align		4
        /*0090*/ 	.byte	0x02, 0x4c
        /*0092*/ 	.byte	0x01
	.zero		1


	//----- nvinfo : EIATTR_MERCURY_ISA_VERSION
	.align		4
        /*0094*/ 	.byte	0x03, 0x5f
        /*0096*/ 	.short	0x0101


	//----- nvinfo : EIATTR_COOP_GROUP_MASK_REGIDS
	.align		4
        /*0098*/ 	.byte	0x04, 0x29
        /*009a*/ 	.short	(.L_12875 - .L_12874)


	//   ....[0]....
.L_12874:
        /*009c*/ 	.word	0xffffffff


	//   ....[1]....
        /*00a0*/ 	.word	0xffffffff


	//   ....[2]....
        /*00a4*/ 	.word	0xffffffff


	//   ....[3]....
        /*00a8*/ 	.word	0xffffffff


	//   ....[4]....
        /*00ac*/ 	.word	0x05000018


	//   ....[5]....
        /*00b0*/ 	.word	0x05000018


	//   ....[6]....
        /*00b4*/ 	.word	0x05000018


	//   ....[7]....
        /*00b8*/ 	.word	0x05000018


	//----- nvinfo : EIATTR_COOP_GROUP_INSTR_OFFSETS
	.align		4
.L_12875:
        /*00bc*/ 	.byte	0x04, 0x28
        /*00be*/ 	.short	(.L_12877 - .L_12876)


	//   ....[0]....
.L_12876:
        /*00c0*/ 	.word	0x00000d40


	//   ....[1]....
        /*00c4*/ 	.word	0x00000d50


	//   ....[2]....
        /*00c8*/ 	.word	0x00000d60


	//   ....[3]....
        /*00cc*/ 	.word	0x00000d70


	//   ....[4]....
        /*00d0*/ 	.word	0x00001400


	//   ....[5]....
        /*00d4*/ 	.word	0x00001480


	//   ....[6]....
        /*00d8*/ 	.word	0x000014e0


	//   ....[7]....
        /*00dc*/ 	.word	0x00001540


	//----- nvinfo : EIATTR_VRC_CTA_INIT_COUNT
	.align		4
.L_12877:
        /*00e0*/ 	.byte	0x02, 0x4a
	.zero		1
	.zero		1


	//----- nvinfo : EIATTR_EXIT_INSTR_OFFSETS
	.align		4
        /*00e4*/ 	.byte	0x04, 0x1c
        /*00e6*/ 	.short	(.L_12879 - .L_12878)


	//   ....[0]....
.L_12878:
        /*00e8*/ 	.word	0x000001c0


	//   ....[1]....
        /*00ec*/ 	.word	0x000013a0


	//----- nvinfo : EIATTR_MAX_THREADS
	.align		4
.L_12879:
        /*00f0*/ 	.byte	0x04, 0x05
        /*00f2*/ 	.short	(.L_12881 - .L_12880)
.L_12880:
        /*00f4*/ 	.word	0x00000100
        /*00f8*/ 	.word	0x00000001
        /*00fc*/ 	.word	0x00000001


	//----- nvinfo : EIATTR_CRS_STACK_SIZE
	.align		4
.L_12881:
        /*0100*/ 	.byte	0x04, 0x1e
        /*0102*/ 	.short	(.L_12883 - .L_12882)
.L_12882:
        /*0104*/ 	.word	0x00000000


	//----- nvinfo : EIATTR_CBANK_PARAM_SIZE
	.align		4
.L_12883:
        /*0108*/ 	.byte	0x03, 0x19
        /*010a*/ 	.short	0x0030


	//----- nvinfo : EIATTR_PARAM_CBANK
	.align		4
        /*010c*/ 	.byte	0x04, 0x0a
        /*010e*/ 	.short	(.L_12885 - .L_12884)
	.align		4
.L_12884:
        /*0110*/ 	.word	index@(.nv.constant0._Z9cuda_gemmIiLi256ELi2ELi1ELi256ELi4ELi4ELi32ELi0ELi1EEviiiPT_S1_S1_ii)
        /*0114*/ 	.short	0x0380
        /*0116*/ 	.short	0x0030


	//----- nvinfo : EIATTR_SW_WAR
	.align		4
.L_12885:
        /*0118*/ 	.byte	0x04, 0x36
        /*011a*/ 	.short	(.L_12887 - .L_12886)
.L_12886:
        /*011c*/ 	.word	0x00000008
.L_12887:


//--------------------- .nv.info._Z9cuda_gemmIiLi256ELi2ELi1ELi256ELi4ELi4ELi32ELi0ELi0EEviiiPT_S1_S1_ii --------------------------
	.section	.nv.info._Z9cuda_gemmIiLi256ELi2ELi1ELi256ELi4ELi4ELi32ELi0ELi0EEviiiPT_S1_S1_ii,"",@"SHT_CUDA_INFO"
	.sectionflags	@""
	.align	4


	//----- nvinfo : EIATTR_CUDA_API_VERSION
	.align		4
        /*0000*/ 	.byte	0x04, 0x37
        /*0002*/ 	.short	(.L_12889 - .L_12888)
.L_12888:
        /*0004*/ 	.word	0x00000082


	//----- nvinfo : EIATTR_KPARAM_INFO
	.align		4
.L_12889:
        /*0008*/ 	.byte	0x04, 0x17
        /*000a*/ 	.short	(.L_12891 - .L_12890)
.L_12890:
        /*000c*/ 	.word	0x00000000
        /*0010*/ 	.short	0x0007
        /*0012*/ 	.short	0x002c
        /*0014*/ 	.byte	0x00, 0xf0, 0x11, 0x00


	//----- nvinfo : EIATTR_KPARAM_INFO
	.align		4
.L_12891:
        /*0018*/ 	.byte	0x04, 0x17
        /*001a*/ 	.short	(.L_12893 - .L_12892)
.L_12892:
        /*001c*/ 	.word	0x00000000
        /*0020*/ 	.short	0x0006
        /*0022*/ 	.short	0x0028
        /*0024*/ 	.byte	0x00, 0xf0, 0x11, 0x00


	//----- nvinfo : EIATTR_KPARAM_INFO
	.align		4
.L_12893:
        /*0028*/ 	.byte	0x04, 0x17
        /*002a*/ 	.short	(.L_12895 - .L_12894)
.L_12894:
        /*002c*/ 	.word	0x00000000
        /*0030*/ 	.short	0x0005
        /*0032*/ 	.short	0x0020
        /*0034*/ 	.byte	0x00, 0xf5, 0x21, 0x00


	//----- nvinfo : EIATTR_KPARAM_INFO
	.align		4
.L_12895:
        /*0038*/ 	.byte	0x04, 0x17
        /*003a*/ 	.short	(.L_12897 - .L_12896)
.L_12896:
        /*003c*/ 	.word	0x00000000
        /*0040*/ 	.short	0x0004
        /*0042*/ 	.short	0x0018
        /*0044*/ 	.byte	0x00, 0xf5, 0x21, 0x00


	//----- nvinfo : EIATTR_KPARAM_INFO
	.align		4
.L_12897:
        /*0048*/ 	.byte	0x04, 0x17
        /*004a*/ 	.short	(.L_12899 - .L_12898)
.L_12898:
        /*004c*/ 	.word	0x00000000
        /*0050*/ 	.short	0x0003
        /*0052*/ 	.short	0x0010
        /*0054*/ 	.byte	0x00, 0xf5, 0x21, 0x00


	//----- nvinfo : EIATTR_KPARAM_INFO
	.align		4
.L_12899:
        /*0058*/ 	.byte	0x04, 0x17
        /*005a*/ 	.short	(.L_12901 - .L_12900)
.L_12900:
        /*005c*/ 	.word	0x00000000
        /*0060*/ 	.short	0x0002
        /*0062*/ 	.short	0x0008
        /*0064*/ 	.byte	0x00, 0xf0, 0x11, 0x00


	//----- nvinfo : EIATTR_KPARAM_INFO
	.align		4
.L_12901:
        /*0068*/ 	.byte	0x04, 0x17
        /*006a*/ 	.short	(.L_12903 - .L_12902)
.L_12902:
        /*006c*/ 	.word	0x00000000
        /*0070*/ 	.short	0x0001
        /*0072*/ 	.short	0x0004
        /*0074*/ 	.byte	0x00, 0xf0, 0x11, 0x00


	//----- nvinfo : EIATTR_KPARAM_INFO
	.align		4
.L_12903:
        /*0078*/ 	.byte	0x04, 0x17
        /*007a*/ 	.short	(.L_12905 - .L_12904)
.L_12904:
        /*007c*/ 	.word	0x00000000
        /*0080*/ 	.short	0x0000
        /*0082*/ 	.short	0x0000
        /*0084*/ 	.byte	0x00, 0xf0, 0x11, 0x00


	//----- nvinfo : EIATTR_SPARSE_MMA_MASK
	.align		4
.L_12905:
        /*0088*/ 	.byte	0x03, 0x50
        /*008a*/ 	.short	0x0000


	//----- nvinfo : EIATTR_MAXREG_COUNT
	.align		4
        /*008c*/ 	.byte	0x03, 0x1b
        /*008e*/ 	.short	0x00ff


	//----- nvinfo : EIATTR_NUM_BARRIERS
	.align		4
        /*0090*/ 	.byte	0x02, 0x4c
        /*0092*/ 	.byte	0x01
	.zero		1


	//----- nvinfo : EIATTR_MERCURY_ISA_VERSION
	.align		4
        /*0094*/ 	.byte	0x03, 0x5f
        /*0096*/ 	.short	0x0101


	//----- nvinfo : EIATTR_COOP_GROUP_MASK_REGIDS
	.align		4
        /*0098*/ 	.byte	0x04, 0x29
        /*009a*/ 	.short	(.L_12907 - .L_12906)


	//   ....[0]....
.L_12906:
        /*009c*/ 	.word	0xffffffff


	//   ....[1]....
        /*00a0*/ 	.word	0xffffffff


	//   ....[2]....
        /*00a4*/ 	.word	0xffffffff


	//   ....[3]....
        /*00a8*/ 	.word	0xffffffff


	//   ....[4]....
        /*00ac*/ 	.word	0xffffffff


	//   ....[5]....
        /*00b0*/ 	.word	0xffffffff


	//   ....[6]....
        /*00b4*/ 	.word	0xffffffff


	//   ....[7]....
        /*00b8*/ 	.word	0xffffffff


	//   ....[8]....
        /*00bc*/ 	.word	0xffffffff


	//   ....[9]....
        /*00c0*/ 	.word	0xffffffff


	//   ....[10]....
        /*00c4*/ 	.word	0xffffffff


	//   ....[11]....
        /*00c8*/ 	.word	0xffffffff


	//   ....[12]....
        /*00cc*/ 	.word	0xffffffff


	//   ....[13]....
        /*00d0*/ 	.word	0x05000014


	//   ....[14]....
        /*00d4*/ 	.word	0x05000014


	//   ....[15]....
        /*00d8*/ 	.word	0x05000014


	//   ....[16]....
        /*00dc*/ 	.word	0x05000014


	//   ....[17]....
        /*00e0*/ 	.word	0x05000014


	//   ....[18]....
        /*00e4*/ 	.word	0x05000014


	//   ....[19]....
        /*00e8*/ 	.word	0x05000014


	//   ....[20]....
        /*00ec*/ 	.word	0x05000014


	//   ....[21]....
        /*00f0*/ 	.word	0x05000014


	//   ....[22]....
        /*00f4*/ 	.word	0x05000014


	//   ....[23]....
        /*00f8*/ 	.word	0x05000014


	//   ....[24]....
        /*00fc*/ 	.word	0x05000014


	//----- nvinfo : EIATTR_COOP_GROUP_INSTR_OFFSETS
	.align		4
.L_12907:
        /*0100*/ 	.byte	0x04, 0x28
        /*0102*/ 	.short	(.L_12909 - .L_12908)


	//   ....[0]....
.L_12908:
        /*0104*/ 	.word	0x00001a10


	//   ....[1]....
        /*0108*/ 	.word	0x00001a60


	//   ....[2]....
        /*010c*/ 	.word	0x00001ab0


	//   ....[3]....
        /*0110*/ 	.word	0x00001b00


	//   ....[4]....
        /*0114*/ 	.word	0x000020c0


	//   ....[5]....
        /*0118*/ 	.word	0x00002110


	//   ....[6]....
        /*011c*/ 	.word	0x00002160


	//   ....[7]....
        /*0120*/ 	.word	0x000021b0


	//   ....[8]....
        /*0124*/ 	.word	0x00002740


	//   ....[9]....
        /*0128*/ 	.word	0x00002790


	//   ....[10]....
        /*012c*/ 	.word	0x000027e0


	//   ....[11]....
        /*0130*/ 	.word	0x00002850


	//   ....[12]....
        /*0134*/ 	.word	0x000028b0


	//   ....[13]....
        /*0138*/ 	.word	0x00003a00


	//   ....[14]....
        /*013c*/ 	.word	0x00003a80


	//   ....[15]....
        /*0140*/ 	.word	0x00003b00


	//   ....[16]....
        /*0144*/ 	.word	0x00003b80


	//   ....[17]....
        /*0148*/ 	.word	0x00003c00


	//   ....[18]....
        /*014c*/ 	.word	0x00003c80


	//   ....[19]....
        /*0150*/ 	.word	0x00003d00


	//   ....[20]....
        /*0154*/ 	.word	0x00003d80


	//   ....[21]....
        /*0158*/ 	.word	0x00003df0


	//   ....[22]....
        /*015c*/ 	.word	0x00003e70


	//   ....[23]....
        /*0160*/ 	.word	0x00003ef0


	//   ....[24]....
        /*0164*/ 	.word	0x00003f70


	//----- nvinfo : EIATTR_VRC_CTA_INIT_COUNT
	.align		4
.L_12909:
        /*0168*/ 	.byte	0x02, 0x4a
	.zero		1
	.zero		1


	//----- nvinfo : EIATTR_EXIT_INSTR_OFFSETS
	.align		4
        /*016c*/ 	.byte	0x04, 0x1c
        /*016e*/ 	.short	(.L_12911 - .L_12910)


	//   ....[0]....
.L_12910:
        /*0170*/ 	.word	0x00000830


	//   ....[1]....
        /*0174*/ 	.word	0x000039b0


	//----- nvinfo : EIATTR_MAX_THREADS
	.align		4
.L_12911:
        /*0178*/ 	.byte	0x04, 0x05
        /*017a*/ 	.short	(.L_12913 - .L_12912)
.L_12912:
        /*017c*/ 	.word	0x00000100
        /*0180*/ 	.word	0x00000001
        /*0184*/ 	.word	0x00000001


	//----- nvinfo : EIATTR_CRS_STACK_SIZE
	.align		4
.L_12913:
        /*0188*/ 	.byte	0x04, 0x1e
        /*018a*/ 	.short	(.L_12915 - .L_12914)
.L_12914:
        /*018c*/ 	.word	0x00000000


	//----- nvinfo : EIATTR_CBANK_PARAM_SIZE
	.align		4
.L_12915:
        /*0190*/ 	.byte	0x03, 0x19
        /*0192*/ 	.short	0x0030


	//----- nvinfo : EIATTR_PARAM_CBANK
	.align		4
        /*0194*/ 	.byte	0x04, 0x0a
        /*0196*/ 	.short	(.L_12917 - .L_12916)
	.align		4
.L_12916:
        /*0198*/ 	.word	index@(.nv.constant0._Z9cuda_gemmIiLi256ELi2ELi1ELi256ELi4ELi4ELi32ELi0ELi0EEviiiPT_S1_S1_ii)
        /*019c*/ 	.short	0x0380
        /*019e*/ 	.short	0x0030


	//----- nvinfo : EIATTR_SW_WAR
	.align		4
.L_12917:
        /*01a0*/ 	.byte	0x04, 0x36
        /*01a2*/ 	.short	(.L_12919 - .L_12918)
.L_12918:
        /*01a4*/ 	.word	0x00000008
.L_12919:


//--------------------- .nv.info._Z9cuda_gemmIiLi256ELi2ELi1ELi256ELi2ELi2ELi32ELi1ELi1EEviiiPT_S1_S1_ii --------------------------
	.section	.nv.info._Z9cuda_gemmIiLi256ELi2ELi1ELi256ELi2ELi2ELi32ELi1ELi1EEviiiPT_S1_S1_ii,"",@"SHT_CUDA_INFO"
	.sectionflags	@""
	.align	4


	//----- nvinfo : EIATTR_CUDA_API_VERSION
	.align		4
        /*0000*/ 	.byte	0x04, 0x37
        /*0002*/ 	.short	(.L_12921 - .L_12920)
.L_12920:
        /*0004*/ 	.word	0x00000082


	//----- nvinfo : EIATTR_KPARAM_INFO
	.align		4
.L_12921:
        /*0008*/ 	.byte	0x04, 0x17
        /*000a*/ 	.short	(.L_12923 - .L_12922)
.L_12922:
        /*000c*/ 	.word	0x00000000
        /*0010*/ 	.short	0x0007
        /*0012*/ 	.short	0x002c
        /*0014*/ 	.byte	0x00, 0xf0, 0x11, 0x00


	//----- nvinfo : EIATTR_KPARAM_INFO
	.align		4
.L_12923:
        /*0018*/ 	.byte	0x04, 0x17
        /*001a*/ 	.short	(.L_12925 - .L_12924)
.L_12924:
        /*001c*/ 	.word	0x00000000
        /*0020*/ 	.short	0x0006
        /*0022*/ 	.short	0x0028
        /*0024*/ 	.byte	0x00, 0xf0, 0x11, 0x00


	//----- nvinfo : EIATTR_KPARAM_INFO
	.align		4
.L_12925:
        /*0028*/ 	.byte	0x04, 0x17
        /*002a*/ 	.short	(.L_12927 - .L_12926)
.L_12926:
        /*002c*/ 	.word	0x00000000
        /*0030*/ 	.short	0x0005
        /*0032*/ 	.short	0x0020
        /*0034*/ 	.byte	0x00, 0xf5, 0x21, 0x00


	//----- nvinfo : EIATTR_KPARAM_INFO
	.align		4
.L_12927:
        /*0038*/ 	.byte	0x04, 0x17
        /*003a*/ 	.short	(.L_12929 - .L_12928)
.L_12928:
        /*003c*/ 	.word	0x00000000
        /*0040*/ 	.short	0x0004
        /*0042*/ 	.short	0x0018
        /*0044*/ 	.byte	0x00, 0xf5, 0x21, 0x00


	//----- nvinfo : EIATTR_KPARAM_INFO
	.align		4
.L_12929:
        /*0048*/ 	.byte	0x04, 0x17
        /*004a*/ 	.short	(.L_12931 - .L_12930)
.L_12930:
        /*004c*/ 	.word	0x00000000
        /*0050*/ 	.short	0x0003
        /*0052*/ 	.short	0x0010
        /*0054*/ 	.byte	0x00, 0xf5, 0x21, 0x00


	//----- nvinfo : EIATTR_KPARAM_INFO
	.align		4
.L_12931:
        /*0058*/ 	.byte	0x04, 0x17
        /*005a*/ 	.short	(.L_12933 - .L_12932)
.L_12932:
        /*005c*/ 	.word	0x00000000
        /*0060*/ 	.short	0x0002
        /*0062*/ 	.short	0x0008
        /*0064*/ 	.byte	0x00, 0xf0, 0x11, 0x00


	//----- nvinfo : EIATTR_KPARAM_INFO
	.align		4
.L_12933:
        /*0068*/ 	.byte	0x04, 0x17
        /*006a*/ 	.short	(.L_12935 - .L_12934)
.L_12934:
        /*006c*/ 	.word	0x00000000
        /*0070*/ 	.short	0x0001
        /*0072*/ 	.short	0x0004
        /*0074*/ 	.byte	0x00, 0xf0, 0x11, 0x00


	//----- nvinfo : EIATTR_KPARAM_INFO
	.align		4
.L_12935:
        /*0078*/ 	.byte	0x04, 0x17
        /*007a*/ 	.short	(.L_12937 - .L_12936)
.L_12936:
        /*007c*/ 	.word	0x00000000
        /*0080*/ 	.short	0x0000
        /*0082*/ 	.short	0x0000
        /*0084*/ 	.byte	0x00, 0xf0, 0x11, 0x00


	//----- nvinfo : EIATTR_SPARSE_MMA_MASK
	.align		4
.L_12937:
        /*0088*/ 	.byte	0x03, 0x50
        /*008a*/ 	.short	0x0000


	//----- nvinfo : EIATTR_MAXREG_COUNT
	.align		4
        /*008c*/ 	.byte	0x03, 0x1b
        /*008e*/ 	.short	0x00ff


	//----- nvinfo : EIATTR_NUM_BARRIERS
	.align		4
        /*0090*/ 	.byte	0x02, 0x4c
        /*0092*/ 	.byte	0x01
	.zero		1


	//----- nvinfo : EIATTR_MERCURY_ISA_VERSION
	.align		4
        /*0094*/ 	.byte	0x03, 0x5f
        /*0096*/ 	.short	0x0101


	//----- nvinfo : EIATTR_COOP_GROUP_MASK_REGIDS
	.align		4
        /*0098*/ 	.byte	0x04, 0x29
        /*009a*/ 	.short	(.L_12939 - .L_12938)


	//   ....[0]....
.L_12938:
        /*009c*/ 	.word	0xffffffff


	//   ....[1]....
        /*00a0*/ 	.word	0xffffffff


	//   ....[2]....
        /*00a4*/ 	.word	0x05000016


	//   ....[3]....
        /*00a8*/ 	.word	0x05000016


	//----- nvinfo : EIATTR_COOP_GROUP_INSTR_OFFSETS
	.align		4
.L_12939:
        /*00ac*/ 	.byte	0x04, 0x28
        /*00ae*/ 	.short	(.L_12941 - .L_12940)


	//   ....[0]....
.L_12940:
        /*00b0*/ 	.word	0x00000c70


	//   ....[1]....
        /*00b4*/ 	.word	0x00000c80


	//   ....[2]....
        /*00b8*/ 	.word	0x00001110


	//   ....[3]....
        /*00bc*/ 	.word	0x00001190


	//----- nvinfo : EIATTR_VRC_CTA_INIT_COUNT
	.align		4
.L_12941:
        /*00c0*/ 	.byte	0x02, 0x4a
	.zero		1
	.zero		1


	//----- nvinfo : EIATTR_EXIT_INSTR_OFFSETS
	.align		4
        /*00c4*/ 	.byte	0x04, 0x1c
        /*00c6*/ 	.short	(.L_12943 - .L_12942)


	//   ....[0]....
.L_12942:
        /*00c8*/ 	.word	0x000001c0


	//   ....[1]....
        /*00cc*/ 	.word	0x000010b0


	//----- nvinfo : EIATTR_MAX_THREADS
	.align		4
.L_12943:
        /*00d0*/ 	.byte	0x04, 0x05
        /*00d2*/ 	.short	(.L_12945 - .L_12944)
.L_12944:
        /*00d4*/ 	.word	0x00000100
        /*00d8*/ 	.word	0x00000001
        /*00dc*/ 	.word	0x00000001


	//----- nvinfo : EIATTR_CRS_STACK_SIZE
	.align		4
.L_12945:
        /*00e0*/ 	.byte	0x04, 0x1e
        /*00e2*/ 	.short	(.L_12947 - .L_12946)
.L_12946:
        /*00e4*/ 	.word	0x00000000


	//----- nvinfo : EIATTR_CBANK_PARAM_SIZE
	.align		4
.L_12947:
        /*00e8*/ 	.byte	0x03, 0x19
        /*00ea*/ 	.short	0x0030


	//----- nvinfo : EIATTR_PARAM_CBANK
	.align		4
        /*00ec*/ 	.byte	0x04, 0x0a
        /*00ee*/ 	.short	(.L_12949 - .L_12948)
	.align		4
.L_12948:
        /*00f0*/ 	.word	index@(.nv.constant0._Z9cuda_gemmIiLi256ELi2ELi1ELi256ELi2ELi2ELi32ELi1ELi1EEviiiPT_S1_S1_ii)
        /*00f4*/ 	.short	0x0380
        /*00f6*/ 	.short	0x0030


	//----- nvinfo : EIATTR_SW_WAR
	.align		4
.L_12949:
        /*00f8*/ 	.byte	0x04, 0x36
        /*00fa*/ 	.short	(.L_12951 - .L_12950)
.L_12950:
        /*00fc*/ 	.word	0x00000008
.L_12951:


//--------------------- .nv.info._Z9cuda_gemmIiLi256ELi2ELi1ELi256ELi2ELi2ELi32ELi1ELi0EEviiiPT_S1_S1_ii --------------------------
	.section	.nv.info._Z9cuda_gemmIiLi256ELi2ELi1ELi256ELi2ELi2ELi32ELi1ELi0EEviiiPT_S1_S1_ii,"",@"SHT_CUDA_INFO"
	.sectionflags	@""
	.align	4


	//----- nvinfo : EIATTR_CUDA_API_VERSION
	.align		4
        /*0000*/ 	.byte	0x04, 0x37
        /*0002*/ 	.short	(.L_12953 - .L_12952)
.L_12952:
        /*0004*/ 	.word	0x00000082


	//----- nvinfo : EIATTR_KPARAM_INFO
	.align		4
.L_12953:
        /*0008*/ 	.byte	0x04, 0x17
        /*000a*/ 	.short	(.L_12955 - .L_12954)
.L_12954:
        /*000c*/ 	.word	0x00000000
        /*0010*/ 	.short	0x0007
        /*0012*/ 	.short	0x002c
        /*0014*/ 	.byte	0x00, 0xf0, 0x11, 0x00


	//----- nvinfo : EIATTR_KPARAM_INFO
	.align		4
.L_12955:
        /*0018*/ 	.byte	0x04, 0x17
        /*001a*/ 	.short	(.L_12957 - .L_12956)
.L_12956:
        /*001c*/ 	.word	0x00000000
        /*0020*/ 	.short	0x0006
        /*0022*/ 	.short	0x0028
        /*0024*/ 	.byte	0x00, 0xf0, 0x11, 0x00


	//----- nvinfo : EIATTR_KPARAM_INFO
	.align		4
.L_12957:
        /*0028*/ 	.byte	0x04, 0x17
        /*002a*/ 	.short	(.L_12959 - .L_12958)
.L_12958:
        /*002c*/ 	.word	0x00000000
        /*0030*/ 	.short	0x0005
        /*0032*/ 	.short	0x0020
        /*0034*/ 	.byte	0x00, 0xf5, 0x21, 0x00


	//----- nvinfo : EIATTR_KPARAM_INFO
	.align		4
.L_12959:
        /*0038*/ 	.byte	0x04, 0x17
        /*003a*/ 	.short	(.L_12961 - .L_12960)
.L_12960:
        /*003c*/ 	.word	0x00000000
        /*0040*/ 	.short	0x0004
        /*0042*/ 	.short	0x0018
        /*0044*/ 	.byte	0x00, 0xf5, 0x21, 0x00


	//----- nvinfo : EIATTR_KPARAM_INFO
	.align		4
.L_12961:
        /*0048*/ 	.byte	0x04, 0x17
        /*004a*/ 	.short	(.L_12963 - .L_12962)
.L_12962:
        /*004c*/ 	.word	0x00000000
        /*0050*/ 	.short	0x0003
        /*0052*/ 	.short	0x0010
        /*0054*/ 	.byte	0x00, 0xf5, 0x21, 0x00


	//----- nvinfo : EIATTR_KPARAM_INFO
	.align		4
.L_12963:
        /*0058*/ 	.byte	0x04, 0x17
        /*005a*/ 	.short	(.L_12965 - .L_12964)
.L_12964:
        /*005c*/ 	.word	0x00000000
        /*0060*/ 	.short	0x0002
        /*0062*/ 	.short	0x0008
        /*0064*/ 	.byte	0x00, 0xf0, 0x11, 0x00


	//----- nvinfo : EIATTR_KPARAM_INFO
	.align		4
.L_12965:
        /*0068*/ 	.byte	0x04, 0x17
        /*006a*/ 	.short	(.L_12967 - .L_12966)
.L_12966:
        /*006c*/ 	.word	0x00000000
        /*0070*/ 	.short	0x0001
        /*0072*/ 	.short	0x0004
        /*0074*/ 	.byte	0x00, 0xf0, 0x11, 0x00


	//----- nvinfo : EIATTR_KPARAM_INFO
	.align		4
.L_12967:
        /*0078*/ 	.byte	0x04, 0x17
        /*007a*/ 	.short	(.L_12969 - .L_12968)
.L_12968:
        /*007c*/ 	.word	0x00000000
        /*0080*/ 	.short	0x0000
        /*0082*/ 	.short	0x0000
        /*0084*/ 	.byte	0x00, 0xf0, 0x11, 0x00


	//----- nvinfo : EIATTR_SPARSE_MMA_MASK
	.align		4
.L_12969:
        /*0088*/ 	.byte	0x03, 0x50
        /*008a*/ 	.short	0x0000


	//----- nvinfo : EIATTR_MAXREG_COUNT
	.align		4
        /*008c*/ 	.byte	0x03, 0x1b
        /*008e*/ 	.short	0x00ff


	//----- nvinfo : EIATTR_NUM_BARRIERS
	.align		4
        /*0090*/ 	.byte	0x02, 0x4c
        /*0092*/ 	.byte	0x01
	.zero		1


	//----- nvinfo : EIATTR_MERCURY_ISA_VERSION
	.align		4
        /*0094*/ 	.byte	0x03, 0x5f
        /*0096*/ 	.short	0x0101


	//----- nvinfo : EIATTR_COOP_GROUP_MASK_REGIDS
	.align		4
        /*0098*/ 	.byte	0x04, 0x29
        /*009a*/ 	.short	(.L_12971 - .L_12970)


	//   ....[0]....
.L_12970:
        /*009c*/ 	.word	0xffffffff


	//   ....[1]....
        /*00a0*/ 	.word	0xffffffff


	//   ....[2]....
        /*00a4*/ 	.word	0xffffffff


	//   ....[3]....
        /*00a8*/ 	.word	0xffffffff


	//   ....[4]....
        /*00ac*/ 	.word	0xffffffff


	//   ....[5]....
        /*00b0*/ 	.word	0xffffffff


	//   ....[6]....
        /*00b4*/ 	.word	0xffffffff


	//   ....[7]....
        /*00b8*/ 	.word	0x0500000e


	//   ....[8]....
        /*00bc*/ 	.word	0x0500000e


	//   ....[9]....
        /*00c0*/ 	.word	0x0500000e


	//   ....[10]....
        /*00c4*/ 	.word	0x0500000e


	//   ....[11]....
        /*00c8*/ 	.word	0x0500000e


	//   ....[12]....
        /*00cc*/ 	.word	0x0500000e


	//----- nvinfo : EIATTR_COOP_GROUP_INSTR_OFFSETS
	.align		4
.L_12971:
        /*00d0*/ 	.byte	0x04, 0x28
        /*00d2*/ 	.short	(.L_12973 - .L_12972)


	//   ....[0]....
.L_12972:
        /*00d4*/ 	.word	0x00001780


	//   ....[1]....
        /*00d8*/ 	.word	0x000017d0


	//   ....[2]....
        /*00dc*/ 	.word	0x00001be0


	//   ....[3]....
        /*00e0*/ 	.word	0x00001c30


	//   ....[4]....
        /*00e4*/ 	.word	0x000020a0


	//   ....[5]....
        /*00e8*/ 	.word	0x000020f0


	//   ....[6]....
        /*00ec*/ 	.word	0x00002160


	//   ....[7]....
        /*00f0*/ 	.word	0x000027b0


	//   ....[8]....
        /*00f4*/ 	.word	0x00002830


	//   ....[9]....
        /*00f8*/ 	.word	0x000028b0


	//   ....[10]....
        /*00fc*/ 	.word	0x00002930


	//   ....[11]....
        /*0100*/ 	.word	0x000029a0


	//   ....[12]....
        /*0104*/ 	.word	0x00002a20


	//----- nvinfo : EIATTR_VRC_CTA_INIT_COUNT
	.align		4
.L_12973:
        /*0108*/ 	.byte	0x02, 0x4a
	.zero		1
	.zero		1


	//----- nvinfo : EIATTR_EXIT_INSTR_OFFSETS
	.align		4
        /*010c*/ 	.byte	0x04, 0x1c
        /*010e*/ 	.short	(.L_12975 - .L_12974)


	//   ....[0]....
.L_12974:
        /*0110*/ 	.word	0x000007e0


	//   ....[1]....
        /*0114*/ 	.word	0x00002760


	//----- nvinfo : EIATTR_MAX_THREADS
	.align		4
.L_12975:
        /*0118*/ 	.byte	0x04, 0x05
        /*011a*/ 	.short	(.L_12977 - .L_12976)
.L_12976:
        /*011c*/ 	.word	0x00000100
        /*0120*/ 	.word	0x00000001
        /*0124*/ 	.word	0x00000001


	//----- nvinfo : EIATTR_CRS_STACK_SIZE
	.align		4
.L_12977:
        /*0128*/ 	.byte	0x04, 0x1e
        /*012a*/ 	.short	(.L_12979 - .L_12978)
.L_12978:
        /*012c*/ 	.word	0x00000000


	//----- nvinfo : EIATTR_CBANK_PARAM_SIZE
	.align		4
.L_12979:
        /*0130*/ 	.byte	0x03, 0x19
        /*0132*/ 	.short	0x0030


	//----- nvinfo : EIATTR_PARAM_CBANK
	.align		4
        /*0134*/ 	.byte	0x04, 0x0a
        /*0136*/ 	.short	(.L_12981 - .L_12980)
	.align		4
.L_12980:
        /*0138*/ 	.word	index@(.nv.constant0._Z9cuda_gemmIiLi256ELi2ELi1ELi256ELi2ELi2ELi32ELi1ELi0EEviiiPT_S1_S1_ii)
        /*013c*/ 	.short	0x0380
        /*013e*/ 	.short	0x0030


	//----- nvinfo : EIATTR_SW_WAR
	.align		4
.L_12981:
        /*0140*/ 	.byte	0x04, 0x36
        /*0142*/ 	.short	(.L_12983 - .L_12982)
.L_12982:
        /*0144*/ 	.word	0x00000008
.L_12983:


//--------------------- .nv.info._Z9cuda_gemmIiLi256ELi2ELi1ELi256ELi2ELi2ELi32ELi0ELi1EEviiiPT_S1_S1_ii --------------------------
	.section	.nv.info._Z9cuda_gemmIiLi256ELi2ELi1ELi256ELi2ELi2ELi32ELi0ELi1EEviiiPT_S1_S1_ii,"",@"SHT_CUDA_INFO"
	.sectionflags	@""
	.align	4


	//----- nvinfo : EIATTR_CUDA_API_VERSION
	.align		4
        /*0000*/ 	.byte	0x04, 0x37
        /*0002*/ 	.short	(.L_12985 - .L_12984)
.L_12984:
        /*0004*/ 	.word	0x00000082


	//----- nvinfo : EIATTR_KPARAM_INFO
	.align		4
.L_12985:
        /*0008*/ 	.byte	0x04, 0x17
        /*000a*/ 	.short	(.L_12987 - .L_12986)
.L_12986:
        /*000c*/ 	.word	0x00000000
        /*0010*/ 	.short	0x0007
        /*0012*/ 	.short	0x002c
        /*0014*/ 	.byte	0x00, 0xf0, 0x11, 0x00


	//----- nvinfo : EIATTR_KPARAM_INFO
	.align		4
.L_12987:
        /*0018*/ 	.byte	0x04, 0x17
        /*001a*/ 	.short	(.L_12989 - .L_12988)
.L_12988:
        /*001c*/ 	.word	0x00000000
        /*0020*/ 	.short	0x0006
        /*0022*/ 	.short	0x0028
        /*0024*/ 	.byte	0x00, 0xf0, 0x11, 0x00


	//----- nvinfo : EIATTR_KPARAM_INFO
	.align		4
.L_12989:
        /*0028*/ 	.byte	0x04, 0x17
        /*002a*/ 	.short	(.L_12991 - .L_12990)
.L_12990:
        /*002c*/ 	.word	0x00000000
        /*0030*/ 	.short	0x0005
        /*0032*/ 	.short	0x0020
        /*0034*/ 	.byte	0x00, 0xf5, 0x21, 0x00


	//----- nvinfo : EIATTR_KPARAM_INFO
	.align		4
.L_12991:
        /*0038*/ 	.byte	0x04, 0x17
        /*003a*/ 	.short	(.L_12993 - .L_12992)
.L_12992:
        /*003c*/ 	.word	0x00000000
        /*0040*/ 	.short	0x0004
        /*0042*/ 	.short	0x0018
        /*0044*/ 	.byte	0x00, 0xf5, 0x21, 0x00


	//----- nvinfo : EIATTR_KPARAM_INFO
	.align		4
.L_12993:
        /*0048*/ 	.byte	0x04, 0x17
        /*004a*/ 	.short	(.L_12995 - .L_12994)
.L_12994:
        /*004c*/ 	.word	0x00000000
        /*0050*/ 	.short	0x0003
        /*0052*/ 	.short	0x0010
        /*0054*/ 	.byte	0x00, 0xf5, 0x21, 0x00


	//----- nvinfo : EIATTR_KPARAM_INFO
	.align		4
.L_12995:
        /*0058*/ 	.byte	0x04, 0x17
        /*005a*/ 	.short	(.L_12997 - .L_12996)
.L_12996:
        /*005c*/ 	.word	0x00000000
        /*0060*/ 	.short	0x0002
        /*0062*/ 	.short	0x0008
        /*0064*/ 	.byte	0x00, 0xf0, 0x11, 0x00


	//----- nvinfo : EIATTR_KPARAM_INFO
	.align		4
.L_12997:
        /*0068*/ 	.byte	0x04, 0x17
        /*006a*/ 	.short	(.L_12999 - .L_12998)
.L_12998:
        /*006c*/ 	.word	0x00000000
        /*0070*/ 	.short	0x0001
        /*0072*/ 	.short	0x0004
        /*0074*/ 	.byte	0x00, 0xf0, 0x11, 0x00


	//----- nvinfo : EIATTR_KPARAM_INFO
	.align		4
.L_12999:
        /*0078*/ 	.byte	0x04, 0x17
        /*007a*/ 	.short	(.L_13001 - .L_13000)
.L_13000:
        /*007c*/ 	.word	0x00000000
        /*0080*/ 	.short	0x0000
        /*0082*/ 	.short	0x0000
        /*0084*/ 	.byte	0x00, 0xf0, 0x11, 0x00


	//----- nvinfo : EIATTR_SPARSE_MMA_MASK
	.align		4
.L_13001:
        /*0088*/ 	.byte	0x03, 0x50
        /*008a*/ 	.short	0x0000


	//----- nvinfo : EIATTR_MAXREG_COUNT
	.align		4
        /*008c*/ 	.byte	0x03, 0x1b
        /*008e*/ 	.short	0x00ff


	//----- nvinfo : EIATTR_NUM_BARRIERS
	.align		4
        /*0090*/ 	.byte	0x02, 0x4c
        /*0092*/ 	.byte	0x01
	.zero		1


	//----- nvinfo : EIATTR_MERCURY_ISA_VERSION
	.align		4
        /*0094*/ 	.byte	0x03, 0x5f
        /*0096*/ 	.short	0x0101


	//----- nvinfo : EIATTR_COOP_GROUP_MASK_REGIDS
	.align		4
        /*0098*/ 	.byte	0x04, 0x29
        /*009a*/ 	.short	(.L_13003 - .L_13002)


	//   ....[0]....
.L_13002:
        /*009c*/ 	.word	0xffffffff


	//   ....[1]....
        /*00a0*/ 	.word	0xffffffff


	//   ....[2]....
        /*00a4*/ 	.word	0x0500000b


	//   ....[3]....
        /*00a8*/ 	.word	0x0500000b


	//----- nvinfo : EIATTR_COOP_GROUP_INSTR_OFFSETS
	.align		4
.L_13003:
        /*00ac*/ 	.byte	0x04, 0x28
        /*00ae*/ 	.short	(.L_13005 - .L_13004)


	//   ....[0]....
.L_13004:
        /*00b0*/ 	.word	0x00000cd0


	//   ....[1]....
        /*00b4*/ 	.word	0x00000ce0


	//   ....[2]....
        /*00b8*/ 	.word	0x00001330


	//   ....[3]....
        /*00bc*/ 	.word	0x000013b0


	//----- nvinfo : EIATTR_VRC_CTA_INIT_COUNT
	.align		4
.L_13005:
        /*00c0*/ 	.byte	0x02, 0x4a
	.zero		1
	.zero		1


	//----- nvinfo : EIATTR_EXIT_INSTR_OFFSETS
	.align		4
        /*00c4*/ 	.byte	0x04, 0x1c
        /*00c6*/ 	.short	(.L_13007 - .L_13006)


	//   ....[0]....
.L_13006:
        /*00c8*/ 	.word	0x000001d0


	//   ....[1]....
        /*00cc*/ 	.word	0x000012d0


	//----- nvinfo : EIATTR_MAX_THREADS
	.align		4
.L_13007:
        /*00d0*/ 	.byte	0x04, 0x05
        /*00d2*/ 	.short	(.L_13009 - .L_13008)
.L_13008:
        /*00d4*/ 	.word	0x00000100
        /*00d8*/ 	.word	0x00000001
        /*00dc*/ 	.word	0x00000001


	//----- nvinfo : EIATTR_CRS_STACK_SIZE
	.align		4
.L_13009:
        /*00e0*/ 	.byte	0x04, 0x1e
        /*00e2*/ 	.short	(.L_13011 - .L_13010)
.L_13010:
        /*00e4*/ 	.word	0x00000000


	//----- nvinfo : EIATTR_CBANK_PARAM_SIZE
	.align		4
.L_13011:
        /*00e8*/ 	.byte	0x03, 0x19
        /*00ea*/ 	.short	0x0030


	//----- nvinfo : EIATTR_PARAM_CBANK
	.align		4
        /*00ec*/ 	.byte	0x04, 0x0a
        /*00ee*/ 	.short	(.L_13013 - .L_13012)
	.align		4
.L_13012:
        /*00f0*/ 	.word	index@(.nv.constant0._Z9cuda_gemmIiLi256ELi2ELi1ELi256ELi2ELi2ELi32ELi0ELi1EEviiiPT_S1_S1_ii)
        /*00f4*/ 	.short	0x0380
        /*00f6*/ 	.short	0x0030


	//----- nvinfo : EIATTR_SW_WAR
	.align		4
.L_13013:
        /*00f8*/ 	.byte	0x04, 0x36
        /*00fa*/ 	.short	(.L_13015 - .L_13014)
.L_13014:
        /*00fc*/ 	.word	0x00000008
.L_13015:


//--------------------- .nv.info._Z9cuda_gemmIiLi256ELi2ELi1ELi256ELi2ELi2ELi32ELi0ELi0EEviiiPT_S1_S1_ii --------------------------
	.section	.nv.info._Z9cuda_gemmIiLi256ELi2ELi1ELi256ELi2ELi2ELi32ELi0ELi0EEviiiPT_S1_S1_ii,"",@"SHT_CUDA_INFO"
	.sectionflags	@""
	.align	4


	//----- nvinfo : EIATTR_CUDA_API_VERSION
	.align		4
        /*0000*/ 	.byte	0x04, 0x37
        /*0002*/ 	.short	(.L_13017 - .L_13016)
.L_13016:
        /*0004*/ 	.word	0x00000082


	//----- nvinfo : EIATTR_KPARAM_INFO
	.align		4
.L_13017:
        /*0008*/ 	.byte	0x04, 0x17
        /*000a*/ 	.short	(.L_13019 - .L_13018)
.L_13018:
        /*000c*/ 	.word	0x00000000
        /*0010*/ 	.short	0x0007
        /*0012*/ 	.short	0x002c
        /*0014*/ 	.byte	0x00, 0xf0, 0x11, 0x00


	//----- nvinfo : EIATTR_KPARAM_INFO
	.align		4
.L_13019:
        /*0018*/ 	.byte	0x04, 0x17
        /*001a*/ 	.short	(.L_13021 - .L_13020)
.L_13020:
        /*001c*/ 	.word	0x00000000
        /*0020*/ 	.short	0x0006
        /*0022*/ 	.short	0x0028
        /*0024*/ 	.byte	0x00, 0xf0, 0x11, 0x00


	//----- nvinfo : EIATTR_KPARAM_INFO
	.align		4
.L_13021:
        /*0028*/ 	.byte	0x04, 0x17
        /*002a*/ 	.short	(.L_13023 - .L_13022)
.L_13022:
        /*002c*/ 	.word	0x00000000
        /*0030*/ 	.short	0x0005
        /*0032*/ 	.short	0x0020
        /*0034*/ 	.byte	0x00, 0xf5, 0x21, 0x00


	//----- nvinfo : EIATTR_KPARAM_INFO
	.align		4
.L_13023:
        /*0038*/ 	.byte	0x04, 0x17
        /*003a*/ 	.short	(.L_13025 - .L_13024)
.L_13024:
        /*003c*/ 	.word	0x00000000
        /*0040*/ 	.short	0x0004
        /*0042*/ 	.short	0x0018
        /*0044*/ 	.byte	0x00, 0xf5, 0x21, 0x00


	//----- nvinfo : EIATTR_KPARAM_INFO
	.align		4
.L_13025:
        /*0048*/ 	.byte	0x04, 0x17
        /*004a*/ 	.short	(.L_13027 - .L_13026)
.L_13026:
        /*004c*/ 	.word	0x00000000
        /*0050*/ 	.short	0x0003
        /*0052*/ 	.short	0x0010
        /*0054*/ 	.byte	0x00, 0xf5, 0x21, 0x00


	//----- nvinfo : EIATTR_KPARAM_INFO
	.align		4
.L_13027:
        /*0058*/ 	.byte	0x04, 0x17
        /*005a*/ 	.short	(.L_13029 - .L_13028)
.L_13028:
        /*005c*/ 	.word	0x00000000
        /*0060*/ 	.short	0x0002
        /*0062*/ 	.short	0x0008
        /*0064*/ 	.byte	0x00, 0xf0, 0x11, 0x00


	//----- nvinfo : EIATTR_KPARAM_INFO
	.align		4
.L_13029:
        /*0068*/ 	.byte	0x04, 0x17
        /*006a*/ 	.short	(.L_13031 - .L_13030)
.L_13030:
        /*006c*/ 	.word	0x00000000
        /*0070*/ 	.short	0x0001
        /*0072*/ 	.short	0x0004
        /*0074*/ 	.byte	0x00, 0xf0, 0x11, 0x00


	//----- nvinfo : EIATTR_KPARAM_INFO
	.align		4
.L_13031:
        /*0078*/ 	.byte	0x04, 0x17
        /*007a*/ 	.short	(.L_13033 - .L_13032)
.L_13032:
        /*007c*/ 	.word	0x00000000
        /*0080*/ 	.short	0x0000
        /*0082*/ 	.short	0x0000
        /*0084*/ 	.byte	0x00, 0xf0, 0x11, 0x00


	//----- nvinfo : EIATTR_SPARSE_MMA_MASK
	.align		4
.L_13033:
        /*0088*/ 	.byte	0x03, 0x50
        /*008a*/ 	.short	0x0000


	//----- nvinfo : EIATTR_MAXREG_COUNT
	.align		4
        /*008c*/ 	.byte	0x03, 0x1b
        /*008e*/ 	.short	0x00ff


	//----- nvinfo : EIATTR_NUM_BARRIERS
	.align		4
        /*0090*/ 	.byte	0x02, 0x4c
        /*0092*/ 	.byte	0x01
	.zero		1


	//----- nvinfo : EIATTR_MERCURY_ISA_VERSION
	.align		4
        /*0094*/ 	.byte	0x03, 0x5f
        /*0096*/ 	.short	0x0101


	//----- nvinfo : EIATTR_COOP_GROUP_MASK_REGIDS
	.align		4
        /*0098*/ 	.byte	0x04, 0x29
        /*009a*/ 	.short	(.L_13035 - .L_13034)


	//   ....[0]....
.L_13034:
        /*009c*/ 	.word	0xffffffff


	//   ....[1]....
        /*00a0*/ 	.word	0xffffffff


	//   ....[2]....
        /*00a4*/ 	.word	0xffffffff


	//   ....[3]....
        /*00a8*/ 	.word	0xffffffff


	//   ....[4]....
        /*00ac*/ 	.word	0xffffffff


	//   ....[5]....
        /*00b0*/ 	.word	0xffffffff


	//   ....[6]....
        /*00b4*/ 	.word	0xffffffff


	//   ....[7]....
        /*00b8*/ 	.word	0x05000013


	//   ....[8]....
        /*00bc*/ 	.word	0x05000013


	//   ....[9]....
        /*00c0*/ 	.word	0x05000013


	//   ....[10]....
        /*00c4*/ 	.word	0x05000013


	//   ....[11]....
        /*00c8*/ 	.word	0x05000013


	//   ....[12]....
        /*00cc*/ 	.word	0x05000013


	//----- nvinfo : EIATTR_COOP_GROUP_INSTR_OFFSETS
	.align		4
.L_13035:
        /*00d0*/ 	.byte	0x04, 0x28
        /*00d2*/ 	.short	(.L_13037 - .L_13036)


	//   ....[0]....
.L_13036:
        /*00d4*/ 	.word	0x00001830


	//   ....[1]....
        /*00d8*/ 	.word	0x00001890


	//   ....[2]....
        /*00dc*/ 	.word	0x00001ca0


	//   ....[3]....
        /*00e0*/ 	.word	0x00001d00


	//   ....[4]....
        /*00e4*/ 	.word	0x00002160


	//   ....[5]....
        /*00e8*/ 	.word	0x000021c0


	//   ....[6]....
        /*00ec*/ 	.word	0x00002220


	//   ....[7]....
        /*00f0*/ 	.word	0x00003330


	//   ....[8]....
        /*00f4*/ 	.word	0x000033c0


	//   ....[9]....
        /*00f8*/ 	.word	0x00003450


	//   ....[10]....
        /*00fc*/ 	.word	0x000034e0


	//   ....[11]....
        /*0100*/ 	.word	0x00003560


	//   ....[12]....
        /*0104*/ 	.word	0x000035f0


	//----- nvinfo : EIATTR_VRC_CTA_INIT_COUNT
	.align		4
.L_13037:
        /*0108*/ 	.byte	0x02, 0x4a
	.zero		1
	.zero		1


	//----- nvinfo : EIATTR_EXIT_INSTR_OFFSETS
	.align		4
        /*010c*/ 	.byte	0x04, 0x1c
        /*010e*/ 	.short	(.L_13039 - .L_13038)


	//   ....[0]....
.L_13038:
        /*0110*/ 	.word	0x000007e0


	//   ....[1]....
        /*0114*/ 	.word	0x000032d0


	//----- nvinfo : EIATTR_MAX_THREADS
	.align		4
.L_13039:
        /*0118*/ 	.byte	0x04, 0x05
        /*011a*/ 	.short	(.L_13041 - .L_13040)
.L_13040:
        /*011c*/ 	.word	0x00000100
        /*0120*/ 	.word	0x00000001
        /*0124*/ 	.word	0x00000001


	//----- nvinfo : EIATTR_CRS_STACK_SIZE
	.align		4
.L_13041:
        /*0128*/ 	.byte	0x04, 0x1e
        /*012a*/ 	.short	(.L_13043 - .L_13042)
.L_13042:
        /*012c*/ 	.word	0x00000000


	//----- nvinfo : EIATTR_CBANK_PARAM_SIZE
	.align		4
.L_13043:
        /*0130*/ 	.byte	0x03, 0x19
        /*0132*/ 	.short	0x0030


	//----- nvinfo : EIATTR_PARAM_CBANK
	.align		4
        /*0134*/ 	.byte	0x04, 0x0a
        /*0136*/ 	.short	(.L_13045 - .L_13044)
	.align		4
.L_13044:
        /*0138*/ 	.word	index@(.nv.constant0._Z9cuda_gemmIiLi256ELi2ELi1ELi256ELi2ELi2ELi32ELi0ELi0EEviiiPT_S1_S1_ii)
        /*013c*/ 	.short	0x0380
        /*013e*/ 	.short	0x0030


	//----- nvinfo : EIATTR_SW_WAR
	.align		4
.L_13045:
        /*0140*/ 	.byte	0x04, 0x36
        /*0142*/ 	.short	(.L_13047 - .L_13046)
.L_13046:
        /*0144*/ 	.word	0x00000008
.L_13047:


//--------------------- .nv.info._Z9cuda_gemmIiLi256ELi2ELi1ELi128ELi128ELi128ELi32ELi1ELi1EEviiiPT_S1_S1_ii --------------------------
	.section	.nv.info._Z9cuda_gemmIiLi256ELi2ELi1ELi128ELi128ELi128ELi32ELi1ELi1EEviiiPT_S1_S1_ii,"",@"SHT_CUDA_INFO"
	.sectionflags	@""
	.align	4


	//----- nvinfo : EIATTR_CUDA_API_VERSION
	.align		4
        /*0000*/ 	.byte	0x04, 0x37
        /*0002*/ 	.short	(.L_13049 - .L_13048)
.L_13048:
        /*0004*/ 	.word	0x00000082


	//----- nvinfo : EIATTR_KPARAM_INFO
	.align		4
.L_13049:
        /*0008*/ 	.byte	0x04, 0x17
        /*000a*/ 	.short	(.L_13051 - .L_13050)
.L_13050:
        /*000c*/ 	.word	0x00000000
        /*0010*/ 	.short	0x0007
        /*0012*/ 	.short	0x002c
        /*0014*/ 	.byte	0x00, 0xf0, 0x11, 0x00


	//----- nvinfo : EIATTR_KPARAM_INFO
	.align		4
.L_13051:
        /*0018*/ 	.byte	0x04, 0x17
        /*001a*/ 	.short	(.L_13053 - .L_13052)
.L_13052:
        /*001c*/ 	.word	0x00000000
        /*0020*/ 	.short	0x0006
        /*0022*/ 	.short	0x0028
        /*0024*/ 	.byte	0x00, 0xf0, 0x11, 0x00


	//----- nvinfo : EIATTR_KPARAM_INFO
	.align		4
.L_13053:
        /*0028*/ 	.byte	0x04, 0x17
        /*002a*/ 	.short	(.L_13055 - .L_13054)
.L_13054:
        /*002c*/ 	.word	0x00000000
        /*0030*/ 	.short	0x0005
        /*0032*/ 	.short	0x0020
        /*0034*/ 	.byte	0x00, 0xf5, 0x21, 0x00


	//----- nvinfo : EIATTR_KPARAM_INFO
	.align		4
.L_13055:
        /*0038*/ 	.byte	0x04, 0x17
        /*003a*/ 	.short	(.L_13057 - .L_13056)
.L_13056:
        /*003c*/ 	.word	0x00000000
        /*0040*/ 	.short	0x0004
        /*0042*/ 	.short	0x0018
        /*0044*/ 	.byte	0x00, 0xf5, 0x21, 0x00


	//----- nvinfo : EIATTR_KPARAM_INFO
	.align		4
.L_13057:
        /*0048*/ 	.byte	0x04, 0x17
        /*004a*/ 	.short	(.L_13059 - .L_13058)
.L_13058:
        /*004c*/ 	.word	0x00000000
        /*0050*/ 	.short	0x0003
        /*0052*/ 	.short	0x0010
        /*0054*/ 	.byte	0x00, 0xf5, 0x21, 0x00


	//----- nvinfo : EIATTR_KPARAM_INFO
	.align		4
.L_13059:
        /*0058*/ 	.byte	0x04, 0x17
        /*005a*/ 	.short	(.L_13061 - .L_13060)
.L_13060:
        /*005c*/ 	.word	0x00000000
        /*0060*/ 	.short	0x0002
        /*0062*/ 	.short	0x0008
        /*0064*/ 	.byte	0x00, 0xf0, 0x11, 0x00


	//----- nvinfo : EIATTR_KPARAM_INFO
	.align		4
.L_13061:
        /*0068*/ 	.byte	0x04, 0x17
        /*006a*/ 	.short	(.L_13063 - .L_13062)
.L_13062:
        /*006c*/ 	.word	0x00000000
        /*0070*/ 	.short	0x0001
        /*0072*/ 	.short	0x0004
        /*0074*/ 	.byte	0x00, 0xf0, 0x11, 0x00


	//----- nvinfo : EIATTR_KPARAM_INFO
	.align		4
.L_13063:
        /*0078*/ 	.byte	0x04, 0x17
        /*007a*/ 	.short	(.L_13065 - .L_13064)
.L_13064:
        /*007c*/ 	.word	0x00000000
        /*0080*/ 	.short	0x0000
        /*0082*/ 	.short	0x0000
        /*0084*/ 	.byte	0x00, 0xf0, 0x11, 0x00


	//----- nvinfo : EIATTR_SPARSE_MMA_MASK
	.align		4
.L_13065:
        /*0088*/ 	.byte	0x03, 0x50
        /*008a*/ 	.short	0x0000


	//----- nvinfo : EIATTR_MAXREG_COUNT
	.align		4
        /*008c*/ 	.byte	0x03, 0x1b
        /*008e*/ 	.short	0x00ff


	//----- nvinfo : EIATTR_NUM_BARRIERS
	.align		4
        /*0090*/ 	.byte	0x02, 0x4c
        /*0092*/ 	.byte	0x01
	.zero		1


	//----- nvinfo : EIATTR_MERCURY_ISA_VERSION
	.align		4
        /*0094*/ 	.byte	0x03, 0x5f
        /*0096*/ 	.short	0x0101


	//----- nvinfo : EIATTR_INT_WARP_WIDE_INSTR_OFFSETS
	.align		4
        /*0098*/ 	.byte	0x04, 0x31
        /*009a*/ 	.short	(.L_13067 - .L_13066)


	//   ....[0]....
.L_13066:
        /*009c*/ 	.word	0x00000fd0


	//----- nvinfo : EIATTR_COOP_GROUP_MASK_REGIDS
	.align		4
.L_13067:
        /*00a0*/ 	.byte	0x04, 0x29
        /*00a2*/ 	.short	(.L_13069 - .L_13068)


	//   ....[0]....
.L_13068:
        /*00a4*/ 	.word	0xffffffff


	//   ....[1]....
        /*00a8*/ 	.word	0xffffffff


	//   ....[2]....
        /*00ac*/ 	.word	0xffffffff


	//   ....[3]....
        /*00b0*/ 	.word	0x05000020


	//   ....[4]....
        /*00b4*/ 	.word	0x05000020


	//   ....[5]....
        /*00b8*/ 	.word	0x05000020


	//----- nvinfo : EIATTR_COOP_GROUP_INSTR_OFFSETS
	.align		4
.L_13069:
        /*00bc*/ 	.byte	0x04, 0x28
        /*00be*/ 	.short	(.L_13071 - .L_13070)


	//   ....[0]....
.L_13070:
        /*00c0*/ 	.word	0x000012c0


	//   ....[1]....
        /*00c4*/ 	.word	0x000012e0


	//   ....[2]....
        /*00c8*/ 	.word	0x00001300


	//   ....[3]....
        /*00cc*/ 	.word	0x000017f0


	//   ....[4]....
        /*00d0*/ 	.word	0x00001890


	//   ....[5]....
        /*00d4*/ 	.word	0x00001900


	//----- nvinfo : EIATTR_VRC_CTA_INIT_COUNT
	.align		4
.L_13071:
        /*00d8*/ 	.byte	0x02, 0x4a
	.zero		1
	.zero		1


	//----- nvinfo : EIATTR_EXIT_INSTR_OFFSETS
	.align		4
        /*00dc*/ 	.byte	0x04, 0x1c
        /*00de*/ 	.short	(.L_13073 - .L_13072)


	//   ....[0]....
.L_13072:
        /*00e0*/ 	.word	0x00000060


	//   ....[1]....
        /*00e4*/ 	.word	0x00001790


	//----- nvinfo : EIATTR_MAX_THREADS
	.align		4
.L_13073:
        /*00e8*/ 	.byte	0x04, 0x05
        /*00ea*/ 	.short	(.L_13075 - .L_13074)
.L_13074:
        /*00ec*/ 	.word	0x00000100
        /*00f0*/ 	.word	0x00000001
        /*00f4*/ 	.word	0x00000001


	//----- nvinfo : EIATTR_CRS_STACK_SIZE
	.align		4
.L_13075:
        /*00f8*/ 	.byte	0x04, 0x1e
        /*00fa*/ 	.short	(.L_13077 - .L_13076)
.L_13076:
        /*00fc*/ 	.word	0x00000000


	//----- nvinfo : EIATTR_CBANK_PARAM_SIZE
	.align		4
.L_13077:
        /*0100*/ 	.byte	0x03, 0x19
        /*0102*/ 	.short	0x0030


	//----- nvinfo : EIATTR_PARAM_CBANK
	.align		4
        /*0104*/ 	.byte	0x04, 0x0a
        /*0106*/ 	.short	(.L_13079 - .L_13078)
	.align		4
.L_13078:
        /*0108*/ 	.word	index@(.nv.constant0._Z9cuda_gemmIiLi256ELi2ELi1ELi128ELi128ELi128ELi32ELi1ELi1EEviiiPT_S1_S1_ii)
        /*010c*/ 	.short	0x0380
        /*010e*/ 	.short	0x0030


	//----- nvinfo : EIATTR_SW_WAR
	.align		4
.L_13079:
        /*0110*/ 	.byte	0x04, 0x36
        /*0112*/ 	.short	(.L_13081 - .L_13080)
.L_13080:
        /*0114*/ 	.word	0x00000008
.L_13081:


//--------------------- .nv.info._Z9cuda_gemmIiLi256ELi2ELi1ELi128ELi128ELi128ELi32ELi1ELi0EEviiiPT_S1_S1_ii --------------------------
	.section	.nv.info._Z9cuda_gemmIiLi256ELi2ELi1ELi128ELi128ELi128ELi32ELi1ELi0EEviiiPT_S1_S1_ii,"",@"SHT_CUDA_INFO"
	.sectionflags	@""
	.align	4


	//----- nvinfo : EIATTR_CUDA_API_VERSION
	.align		4
        /*0000*/ 	.byte	0x04, 0x37
        /*0002*/ 	.short	(.L_13083 - .L_13082)
.L_13082:
        /*0004*/ 	.word	0x00000082


	//----- nvinfo : EIATTR_KPARAM_INFO
	.align		4
.L_13083:
        /*0008*/ 	.byte	0x04, 0x17
        /*000a*/ 	.short	(.L_13085 - .L_13084)
.L_13084:
        /*000c*/ 	.word	0x00000000
        /*0010*/ 	.short	0x0007
        /*0012*/ 	.short	0x002c
        /*0014*/ 	.byte	0x00, 0xf0, 0x11, 0x00


	//----- nvinfo : EIATTR_KPARAM_INFO
	.align		4
.L_13085:
        /*0018*/ 	.byte	0x04, 0x17
        /*001a*/ 	.short	(.L_13087 - .L_13086)
.L_13086:
        /*001c*/ 	.word	0x00000000
        /*0020*/ 	.short	0x0006
        /*0022*/ 	.short	0x0028
        /*0024*/ 	.byte	0x00, 0xf0, 0x11, 0x00


	//----- nvinfo : EIATTR_KPARAM_INFO
	.align		4
.L_13087:
        /*0028*/ 	.byte	0x04, 0x17
        /*002a*/ 	.short	(.L_13089 - .L_13088)
.L_13088:
        /*002c*/ 	.word	0x00000000
        /*0030*/ 	.short	0x0005
        /*0032*/ 	.short	0x0020
        /*0034*/ 	.byte	0x00, 0xf5, 0x21, 0x00


	//----- nvinfo : EIATTR_KPARAM_INFO
	.align		4
.L_13089:
        /*0038*/ 	.byte	0x04, 0x17
        /*003a*/ 	.short	(.L_13091 - .L_13090)
.L_13090:
        /*003c*/ 	.word	0x00000000
        /*0040*/ 	.short	0x0004
        /*0042*/ 	.short	0x0018
        /*0044*/ 	.byte	0x00, 0xf5, 0x21, 0x00


	//----- nvinfo : EIATTR_KPARAM_INFO
	.align		4
.L_13091:
        /*0048*/ 	.byte	0x04, 0x17
        /*004a*/ 	.short	(.L_13093 - .L_13092)
.L_13092:
        /*004c*/ 	.word	0x00000000
        /*0050*/ 	.short	0x0003
        /*0052*/ 	.short	0x0010
        /*0054*/ 	.byte	0x00, 0xf5, 0x21, 0x00


	//----- nvinfo : EIATTR_KPARAM_INFO
	.align		4
.L_13093:
        /*0058*/ 	.byte	0x04, 0x17
        /*005a*/ 	.short	(.L_13095 - .L_13094)
.L_13094:
        /*005c*/ 	.word	0x00000000
        /*0060*/ 	.short	0x0002
        /*0062*/ 	.short	0x0008
        /*0064*/ 	.byte	0x00, 0xf0, 0x11, 0x00


	//----- nvinfo : EIATTR_KPARAM_INFO
	.align		4
.L_13095:
        /*0068*/ 	.byte	0x04, 0x17
        /*006a*/ 	.short	(.L_13097 - .L_13096)
.L_13096:
        /*006c*/ 	.word	0x00000000
        /*0070*/ 	.short	0x0001
        /*0072*/ 	.short	0x0004
        /*0074*/ 	.byte	0x00, 0xf0, 0x11, 0x00


	//----- nvinfo : EIATTR_KPARAM_INFO
	.align		4
.L_13097:
        /*0078*/ 	.byte	0x04, 0x17
        /*007a*/ 	.short	(.L_13099 - .L_13098)
.L_13098:
        /*007c*/ 	.word	0x00000000
        /*0080*/ 	.short	0x0000
        /*0082*/ 	.short	0x0000
        /*0084*/ 	.byte	0x00, 0xf0, 0x11, 0x00


	//----- nvinfo : EIATTR_SPARSE_MMA_MASK
	.align		4
.L_13099:
        /*0088*/ 	.byte	0x03, 0x50
        /*008a*/ 	.short	0x0000


	//----- nvinfo : EIATTR_MAXREG_COUNT
	.align		4
        /*008c*/ 	.byte	0x03, 0x1b
        /*008e*/ 	.short	0x00ff


	//----- nvinfo : EIATTR_NUM_BARRIERS
	.align		4
        /*0090*/ 	.byte	0x02, 0x4c
        /*0092*/ 	.byte	0x01
	.zero		1


	//----- nvinfo : EIATTR_MERCURY_ISA_VERSION
	.align		4
        /*0094*/ 	.byte	0x03, 0x5f
        /*0096*/ 	.short	0x0101


	//----- nvinfo : EIATTR_COOP_GROUP_MASK_REGIDS
	.align		4
        /*0098*/ 	.byte	0x04, 0x29
        /*009a*/ 	.short	(.L_13101 - .L_13100)


	//   ....[0]....
.L_13100:
        /*009c*/ 	.word	0xffffffff


	//----- nvinfo : EIATTR_COOP_GROUP_INSTR_OFFSETS
	.align		4
.L_13101:
        /*00a0*/ 	.byte	0x04, 0x28
        /*00a2*/ 	.short	(.L_13103 - .L_13102)


	//   ....[0]....
.L_13102:
        /*00a4*/ 	.word	0x00004700


	//----- nvinfo : EIATTR_VRC_CTA_INIT_COUNT
	.align		4
.L_13103:
        /*00a8*/ 	.byte	0x02, 0x4a
	.zero		1
	.zero		1


	//----- nvinfo : EIATTR_EXIT_INSTR_OFFSETS
	.align		4
        /*00ac*/ 	.byte	0x04, 0x1c
        /*00ae*/ 	.short	(.L_13105 - .L_13104)


	//   ....[0]....
.L_13104:
        /*00b0*/ 	.word	0x00000300


	//   ....[1]....
        /*00b4*/ 	.word	0x00004d90


	//----- nvinfo : EIATTR_MAX_THREADS
	.align		4
.L_13105:
        /*00b8*/ 	.byte	0x04, 0x05
        /*00ba*/ 	.short	(.L_13107 - .L_13106)
.L_13106:
        /*00bc*/ 	.word	0x00000100
        /*00c0*/ 	.word	0x00000001
        /*00c4*/ 	.word	0x00000001


	//----- nvinfo : EIATTR_CRS_STACK_SIZE
	.align		4
.L_13107:
        /*00c8*/ 	.byte	0x04, 0x1e
        /*00ca*/ 	.short	(.L_13109 - .L_13108)
.L_13108:
        /*00cc*/ 	.word	0x00000000


	//----- nvinfo : EIATTR_CBANK_PARAM_SIZE
	.align		4
.L_13109:
        /*00d0*/ 	.byte	0x03, 0x19
        /*00d2*/ 	.short	0x0030


	//----- nvinfo : EIATTR_PARAM_CBANK
	.align		4
        /*00d4*/ 	.byte	0x04, 0x0a
        /*00d6*/ 	.short	(.L_13111 - .L_13110)
	.align		4
.L_13110:
        /*00d8*/ 	.word	index@(.nv.constant0._Z9cuda_gemmIiLi256ELi2ELi1ELi128ELi128ELi128ELi32ELi1ELi0EEviiiPT_S1_S1_ii)
        /*00dc*/ 	.short	0x0380
        /*00de*/ 	.short	0x0030


	//----- nvinfo : EIATTR_SW_WAR
	.align		4
.L_13111:
        /*00e0*/ 	.byte	0x04, 0x36
        /*00e2*/ 	.short	(.L_13113 - .L_13112)
.L_13112:
        /*00e4*/ 	.word	0x00000008
.L_13113:


//--------------------- .nv.info._Z9cuda_gemmIiLi256ELi2ELi1ELi128ELi128ELi128ELi32ELi0ELi1EEviiiPT_S1_S1_ii --------------------------
	.section	.nv.info._Z9cuda_gemmIiLi256ELi2ELi1ELi128ELi128ELi128ELi32ELi0ELi1EEviiiPT_S1_S1_ii,"",@"SHT_CUDA_INFO"
	.sectionflags	@""
	.align	4


	//----- nvinfo : EIATTR_CUDA_API_VERSION
	.align		4
        /*0000*/ 	.byte	0x04, 0x37
        /*0002*/ 	.short	(.L_13115 - .L_13114)
.L_13114:
        /*0004*/ 	.word	0x00000082


	//----- nvinfo : EIATTR_KPARAM_INFO
	.align		4
.L_13115:
        /*0008*/ 	.byte	0x04, 0x17
        /*000a*/ 	.short	(.L_13117 - .L_13116)
.L_13116:
        /*000c*/ 	.word	0x00000000
        /*0010*/ 	.short	0x0007
        /*0012*/ 	.short	0x002c
        /*0014*/ 	.byte	0x00, 0xf0, 0x11, 0x00


	//----- nvinfo : EIATTR_KPARAM_INFO
	.align		4
.L_13117:
        /*0018*/ 	.byte	0x04, 0x17
        /*001a*/ 	.short	(.L_13119 - .L_13118)
.L_13118:
        /*001c*/ 	.word	0x00000000
        /*0020*/ 	.short	0x0006
        /*0022*/ 	.short	0x0028
        /*0024*/ 	.byte	0x00, 0xf0, 0x11, 0x00


	//----- nvinfo : EIATTR_KPARAM_INFO
	.align		4
.L_13119:
        /*0028*/ 	.byte	0x04, 0x17
        /*002a*/ 	.short	(.L_13121 - .L_13120)
.L_13120:
        /*002c*/ 	.word	0x00000000
        /*0030*/ 	.short	0x0005
        /*0032*/ 	.short	0x0020
        /*0034*/ 	.byte	0x00, 0xf5, 0x21, 0x00


	//----- nvinfo : EIATTR_KPARAM_INFO
	.align		4
.L_13121:
        /*0038*/ 	.byte	0x04, 0x17
        /*003a*/ 	.short	(.L_13123 - .L_13122)
.L_13122:
        /*003c*/ 	.word	0x00000000
        /*0040*/ 	.short	0x0004
        /*0042*/ 	.short	0x0018
        /*0044*/ 	.byte	0x00, 0xf5, 0x21, 0x00


	//----- nvinfo : EIATTR_KPARAM_INFO
	.align		4
.L_13123:
        /*0048*/ 	.byte	0x04, 0x17
        /*004a*/ 	.short	(.L_13125 - .L_13124)
.L_13124:
        /*004c*/ 	.word	0x00000000
        /*0050*/ 	.short	0x0003
        /*0052*/ 	.short	0x0010
        /*0054*/ 	.byte	0x00, 0xf5, 0x21, 0x00


	//----- nvinfo : EIATTR_KPARAM_INFO
	.align		4
.L_13125:
        /*0058*/ 	.byte	0x04, 0x17
        /*005a*/ 	.short	(.L_13127 - .L_13126)
.L_13126:
        /*005c*/ 	.word	0x00000000
        /*0060*/ 	.short	0x0002
        /*0062*/ 	.short	0x0008
        /*0064*/ 	.byte	0x00, 0xf0, 0x11, 0x00


	//----- nvinfo : EIATTR_KPARAM_INFO
	.align		4
.L_13127:
        /*0068*/ 	.byte	0x04, 0x17
        /*006a*/ 	.short	(.L_13129 - .L_13128)
.L_13128:
        /*006c*/ 	.word	0x00000000
        /*0070*/ 	.short	0x0001
        /*0072*/ 	.short	0x0004
        /*0074*/ 	.byte	0x00, 0xf0, 0x11, 0x00


	//----- nvinfo : EIATTR_KPARAM_INFO
	.align		4
.L_13129:
        /*0078*/ 	.byte	0x04, 0x17
        /*007a*/ 	.short	(.L_13131 - .L_13130)
.L_13130:
        /*007c*/ 	.word	0x00000000
        /*0080*/ 	.short	0x0000
        /*0082*/ 	.short	0x0000
        /*0084*/ 	.byte	0x00, 0xf0, 0x11, 0x00


	//----- nvinfo : EIATTR_SPARSE_MMA_MASK
	.align		4
.L_13131:
        /*0088*/ 	.byte	0x03, 0x50
        /*008a*/ 	.short	0x0000


	//----- nvinfo : EIATTR_MAXREG_COUNT
	.align		4
        /*008c*/ 	.byte	0x03, 0x1b
        /*008e*/ 	.short	0x00ff


	//----- nvinfo : EIATTR_NUM_BARRIERS
	.align		4
        /*0090*/ 	.byte	0x02, 0x4c
        /*0092*/ 	.byte	0x01
	.zero		1


	//----- nvinfo : EIATTR_MERCURY_ISA_VERSION
	.align		4
        /*0094*/ 	.byte	0x03, 0x5f
        /*0096*/ 	.short	0x0101


	//----- nvinfo : EIATTR_COOP_GROUP_MASK_REGIDS
	.align		4
        /*0098*/ 	.byte	0x04, 0x29
        /*009a*/ 	.short	(.L_13133 - .L_13132)


	//   ....[0]....
.L_13132:
        /*009c*/ 	.word	0xffffffff


	//   ....[1]....
        /*00a0*/ 	.word	0xffffffff


	//   ....[2]....
        /*00a4*/ 	.word	0xffffffff


	//   ....[3]....
        /*00a8*/ 	.word	0x05000031


	//   ....[4]....
        /*00ac*/ 	.word	0x05000031


	//   ....[5]....
        /*00b0*/ 	.word	0x05000031


	//----- nvinfo : EIATTR_COOP_GROUP_INSTR_OFFSETS
	.align		4
.L_13133:
        /*00b4*/ 	.byte	0x04, 0x28
        /*00b6*/ 	.short	(.L_13135 - .L_13134)


	//   ....[0]....
.L_13134:
        /*00b8*/ 	.word	0x000015d0


	//   ....[1]....
        /*00bc*/ 	.word	0x000015f0


	//   ....[2]....
        /*00c0*/ 	.word	0x00001610


	//   ....[3]....
        /*00c4*/ 	.word	0x00001b40


	//   ....[4]....
        /*00c8*/ 	.word	0x00001be0


	//   ....[5]....
        /*00cc*/ 	.word	0x00001c50


	//----- nvinfo : EIATTR_VRC_CTA_INIT_COUNT
	.align		4
.L_13135:
        /*00d0*/ 	.byte	0x02, 0x4a
	.zero		1
	.zero		1


	//----- nvinfo : EIATTR_EXIT_INSTR_OFFSETS
	.align		4
        /*00d4*/ 	.byte	0x04, 0x1c
        /*00d6*/ 	.short	(.L_13137 - .L_13136)


	//   ....[0]....
.L_13136:
        /*00d8*/ 	.word	0x00000300


	//   ....[1]....
        /*00dc*/ 	.word	0x00001ae0


	//----- nvinfo : EIATTR_MAX_THREADS
	.align		4
.L_13137:
        /*00e0*/ 	.byte	0x04, 0x05
        /*00e2*/ 	.short	(.L_13139 - .L_13138)
.L_13138:
        /*00e4*/ 	.word	0x00000100
        /*00e8*/ 	.word	0x00000001
        /*00ec*/ 	.word	0x00000001


	//----- nvinfo : EIATTR_CRS_STACK_SIZE
	.align		4
.L_13139:
        /*00f0*/ 	.byte	0x04, 0x1e
        /*00f2*/ 	.short	(.L_13141 - .L_13140)
.L_13140:
        /*00f4*/ 	.word	0x00000000


	//----- nvinfo : EIATTR_CBANK_PARAM_SIZE
	.align		4
.L_13141:
        /*00f8*/ 	.byte	0x03, 0x19
        /*00fa*/ 	.short	0x0030


	//----- nvinfo : EIATTR_PARAM_CBANK
	.align		4
        /*00fc*/ 	.byte	0x04, 0x0a
        /*00fe*/ 	.short	(.L_13143 - .L_13142)
	.align		4
.L_13142:
        /*0100*/ 	.word	index@(.nv.constant0._Z9cuda_gemmIiLi256ELi2ELi1ELi128ELi128ELi128ELi32ELi0ELi1EEviiiPT_S1_S1_ii)
        /*0104*/ 	.short	0x0380
        /*0106*/ 	.short	0x0030


	//----- nvinfo : EIATTR_SW_WAR
	.align		4
.L_13143:
        /*0108*/ 	.byte	0x04, 0x36
        /*010a*/ 	.short	(.L_13145 - .L_13144)
.L_13144:
        /*010c*/ 	.word	0x00000008
.L_13145:


//--------------------- .nv.info._Z9cuda_gemmIiLi256ELi2ELi1ELi128ELi128ELi128ELi32ELi0ELi0EEviiiPT_S1_S1_ii --------------------------
	.section	.nv.info._Z9cuda_gemmIiLi256ELi2ELi1ELi128ELi128ELi128ELi32ELi0ELi0EEviiiPT_S1_S1_ii,"",@"SHT_CUDA_INFO"
	.sectionflags	@""
	.align	4


	//----- nvinfo : EIATTR_CUDA_API_VERSION
	.align		4
        /*0000*/ 	.byte	0x04, 0x37
        /*0002*/ 	.short	(.L_13147 - .L_13146)
.L_13146:
        /*0004*/ 	.word	0x00000082


	//----- nvinfo : EIATTR_KPARAM_INFO
	.align		4
.L_13147:
        /*0008*/ 	.byte	0x04, 0x17
        /*000a*/ 	.short	(.L_13149 - .L_13148)
.L_13148:
        /*000c*/ 	.word	0x00000000
        /*0010*/ 	.short	0x0007
        /*0012*/ 	.short	0x002c
        /*0014*/ 	.byte	0x00, 0xf0, 0x11, 0x00


	//----- nvinfo : EIATTR_KPARAM_INFO
	.align		4
.L_13149:
        /*0018*/ 	.byte	0x04, 0x17
        /*001a*/ 	.short	(.L_13151 - .L_13150)
.L_13150:
        /*001c*/ 	.word	0x00000000
        /*0020*/ 	.short	0x0006
        /*0022*/ 	.short	0x0028
        /*0024*/ 	.byte	0x00, 0xf0, 0x11, 0x00


	//----- nvinfo : EIATTR_KPARAM_INFO
	.align		4
.L_13151:
        /*0028*/ 	.byte	0x04, 0x17
        /*002a*/ 	.short	(.L_13153 - .L_13152)
.L_13152:
        /*002c*/ 	.word	0x00000000
        /*0030*/ 	.short	0x0005
        /*0032*/ 	.short	0x0020
        /*0034*/ 	.byte	0x00, 0xf5, 0x21, 0x00


	//----- nvinfo : EIATTR_KPARAM_INFO
	.align		4
.L_13153:
        /*0038*/ 	.byte	0x04, 0x17
        /*003a*/ 	.short	(.L_13155 - .L_13154)
.L_13154:
        /*003c*/ 	.word	0x00000000
        /*0040*/ 	.short	0x0004
        /*0042*/ 	.short	0x0018
        /*0044*/ 	.byte	0x00, 0xf5, 0x21, 0x00


	//----- nvinfo : EIATTR_KPARAM_INFO
	.align		4
.L_13155:
        /*0048*/ 	.byte	0x04, 0x17
        /*004a*/ 	.short	(.L_13157 - .L_13156)
.L_13156:
        /*004c*/ 	.word	0x00000000
        /*0050*/ 	.short	0x0003
        /*0052*/ 	.short	0x0010
        /*0054*/ 	.byte	0x00, 0xf5, 0x21, 0x00


	//----- nvinfo : EIATTR_KPARAM_INFO
	.align		4
.L_13157:
        /*0058*/ 	.byte	0x04, 0x17
        /*005a*/ 	.short	(.L_13159 - .L_13158)
.L_13158:
        /*005c*/ 	.word	0x00000000
        /*0060*/ 	.short	0x0002
        /*0062*/ 	.short	0x0008
        /*0064*/ 	.byte	0x00, 0xf0, 0x11, 0x00


	//----- nvinfo : EIATTR_KPARAM_INFO
	.align		4
.L_13159:
        /*0068*/ 	.byte	0x04, 0x17
        /*006a*/ 	.short	(.L_13161 - .L_13160)
.L_13160:
        /*006c*/ 	.word	0x00000000
        /*0070*/ 	.short	0x0001
        /*0072*/ 	.short	0x0004
        /*0074*/ 	.byte	0x00, 0xf0, 0x11, 0x00


	//----- nvinfo : EIATTR_KPARAM_INFO
	.align		4
.L_13161:
        /*0078*/ 	.byte	0x04, 0x17
        /*007a*/ 	.short	(.L_13163 - .L_13162)
.L_13162:
        /*007c*/ 	.word	0x00000000
        /*0080*/ 	.short	0x0000
        /*0082*/ 	.short	0x0000
        /*0084*/ 	.byte	0x00, 0xf0, 0x11, 0x00


	//----- nvinfo : EIATTR_SPARSE_MMA_MASK
	.align		4
.L_13163:
        /*0088*/ 	.byte	0x03, 0x50
        /*008a*/ 	.short	0x0000


	//----- nvinfo : EIATTR_MAXREG_COUNT
	.align		4
        /*008c*/ 	.byte	0x03, 0x1b
        /*008e*/ 	.short	0x00ff


	//----- nvinfo : EIATTR_NUM_BARRIERS
	.align		4
        /*0090*/ 	.byte	0x02, 0x4c
        /*0092*/ 	.byte	0x01
	.zero		1


	//----- nvinfo : EIATTR_MERCURY_ISA_VERSION
	.align		4
        /*0094*/ 	.byte	0x03, 0x5f
        /*0096*/ 	.short	0x0101


	//----- nvinfo : EIATTR_COOP_GROUP_MASK_REGIDS
	.align		4
        /*0098*/ 	.byte	0x04, 0x29
        /*009a*/ 	.short	(.L_13165 - .L_13164)


	//   ....[0]....
.L_13164:
        /*009c*/ 	.word	0xffffffff


	//----- nvinfo : EIATTR_COOP_GROUP_INSTR_OFFSETS
	.align		4
.L_13165:
        /*00a0*/ 	.byte	0x04, 0x28
        /*00a2*/ 	.short	(.L_13167 - .L_13166)


	//   ....[0]....
.L_13166:
        /*00a4*/ 	.word	0x00004aa0


	//----- nvinfo : EIATTR_VRC_CTA_INIT_COUNT
	.align		4
.L_13167:
        /*00a8*/ 	.byte	0x02, 0x4a
	.zero		1
	.zero		1


	//----- nvinfo : EIATTR_EXIT_INSTR_OFFSETS
	.align		4
        /*00ac*/ 	.byte	0x04, 0x1c
        /*00ae*/ 	.short	(.L_13169 - .L_13168)


	//   ....[0]....
.L_13168:
        /*00b0*/ 	.word	0x00000560


	//   ....[1]....
        /*00b4*/ 	.word	0x00005c10


	//----- nvinfo : EIATTR_MAX_THREADS
	.align		4
.L_13169:
        /*00b8*/ 	.byte	0x04, 0x05
        /*00ba*/ 	.short	(.L_13171 - .L_13170)
.L_13170:
        /*00bc*/ 	.word	0x00000100
        /*00c0*/ 	.word	0x00000001
        /*00c4*/ 	.word	0x00000001


	//----- nvinfo : EIATTR_CRS_STACK_SIZE
	.align		4
.L_13171:
        /*00c8*/ 	.byte	0x04, 0x1e
        /*00ca*/ 	.short	(.L_13173 - .L_13172)
.L_13172:
        /*00cc*/ 	.word	0x00000000


	//----- nvinfo : EIATTR_CBANK_PARAM_SIZE
	.align		4
.L_13173:
        /*00d0*/ 	.byte	0x03, 0x19
        /*00d2*/ 	.short	0x0030


	//----- nvinfo : EIATTR_PARAM_CBANK
	.align		4
        /*00d4*/ 	.byte	0x04, 0x0a
        /*00d6*/ 	.short	(.L_13175 - .L_13174)
	.align		4
.L_13174:
        /*00d8*/ 	.word	index@(.nv.constant0._Z9cuda_gemmIiLi256ELi2ELi1ELi128ELi128ELi128ELi32ELi0ELi0EEviiiPT_S1_S1_ii)
        /*00dc*/ 	.short	0x0380
        /*00de*/ 	.short	0x0030


	//----- nvinfo : EIATTR_SW_WAR
	.align		4
.L_13175:
        /*00e0*/ 	.byte	0x04, 0x36
        /*00e2*/ 	.short	(.L_13177 - .L_13176)
.L_13176:
        /*00e4*/ 	.word	0x00000008
.L_13177:


//--------------------- .nv.info._Z9cuda_gemmIiLi256ELi2ELi1ELi128ELi64ELi64ELi32ELi1ELi1EEviiiPT_S1_S1_ii --------------------------
	.section	.nv.info._Z9cuda_gemmIiLi256ELi2ELi1ELi128ELi64ELi64ELi32ELi1ELi1EEviiiPT_S1_S1_ii,"",@"SHT_CUDA_INFO"
	.sectionflags	@""
	.align	4


	//----- nvinfo : EIATTR_CUDA_API_VERSION
	.align		4
        /*0000*/ 	.byte	0x04, 0x37
        /*0002*/ 	.short	(.L_13179 - .L_13178)
.L_13178:
        /*0004*/ 	.word	0x00000082


	//----- nvinfo : EIATTR_KPARAM_INFO
	.align		4
.L_13179:
        /*0008*/ 	.byte	0x04, 0x17
        /*000a*/ 	.short	(.L_13181 - .L_13180)
.L_13180:
        /*000c*/ 	.word	0x00000000
        /*0010*/ 	.short	0x0007
        /*0012*/ 	.short	0x002c
        /*0014*/ 	.byte	0x00, 0xf0, 0x11, 0x00


	//----- nvinfo : EIATTR_KPARAM_INFO
	.align		4
.L_13181:
        /*0018*/ 	.byte	0x04, 0x17
        /*001a*/ 	.short	(.L_13183 - .L_13182)
.L_13182:
        /*001c*/ 	.word	0x00000000
        /*0020*/ 	.short	0x0006
        /*0022*/ 	.short	0x0028
        /*0024*/ 	.byte	0x00, 0xf0, 0x11, 0x00


	//----- nvinfo : EIATTR_KPARAM_INFO
	.align		4
.L_13183:
        /*0028*/ 	.byte	0x04, 0x17
        /*002a*/ 	.short	(.L_13185 - .L_13184)
.L_13184:
        /*002c*/ 	.word	0x00000000
        /*0030*/ 	.short	0x0005
        /*0032*/ 	.short	0x0020
        /*0034*/ 	.byte	0x00, 0xf5, 0x21, 0x00


	//----- nvinfo : EIATTR_KPARAM_INFO
	.align		4
.L_13185:
        /*0038*/ 	.byte	0x04, 0x17
        /*003a*/ 	.short	(.L_13187 - .L_13186)
.L_13186:
        /*003c*/ 	.word	0x00000000
        /*0040*/ 	.short	0x0004
        /*0042*/ 	.short	0x0018
        /*0044*/ 	.byte	0x00, 0xf5, 0x21, 0x00


	//----- nvinfo : EIATTR_KPARAM_INFO
	.align		4
.L_13187:
        /*0048*/ 	.byte	0x04, 0x17
        /*004a*/ 	.short	(.L_13189 - .L_13188)
.L_13188:
        /*004c*/ 	.word	0x00000000
        /*0050*/ 	.short	0x0003
        /*0052*/ 	.short	0x0010
        /*0054*/ 	.byte	0x00, 0xf5, 0x21, 0x00


	//----- nvinfo : EIATTR_KPARAM_INFO
	.align		4
.L_13189:
        /*0058*/ 	.byte	0x04, 0x17
        /*005a*/ 	.short	(.L_13191 - .L_13190)
.L_13190:
        /*005c*/ 	.word	0x00000000
        /*0060*/ 	.short	0x0002
        /*0062*/ 	.short	0x0008
        /*0064*/ 	.byte	0x00, 0xf0, 0x11, 0x00


	//----- nvinfo : EIATTR_KPARAM_INFO
	.align		4
.L_13191:
        /*0068*/ 	.byte	0x04, 0x17
        /*006a*/ 	.short	(.L_13193 - .L_13192)
.L_13192:
        /*006c*/ 	.word	0x00000000
        /*0070*/ 	.short	0x0001
        /*0072*/ 	.short	0x0004
        /*0074*/ 	.byte	0x00, 0xf0, 0x11, 0x00


	//----- nvinfo : EIATTR_KPARAM_INFO
	.align		4
.L_13193:
        /*0078*/ 	.byte	0x04, 0x17
        /*007a*/ 	.short	(.L_13195 - .L_13194)
.L_13194:
        /*007c*/ 	.word	0x00000000
        /*0080*/ 	.short	0x0000
        /*0082*/ 	.short	0x0000
        /*0084*/ 	.byte	0x00, 0xf0, 0x11, 0x00


	//----- nvinfo : EIATTR_SPARSE_MMA_MASK
	.align		4
.L_13195:
        /*0088*/ 	.byte	0x03, 0x50
        /*008a*/ 	.short	0x0000


	//----- nvinfo : EIATTR_MAXREG_COUNT
	.align		4
        /*008c*/ 	.byte	0x03, 0x1b
        /*008e*/ 	.short	0x00ff


	//----- nvinfo : EIATTR_NUM_BARRIERS
	.align		4
        /*0090*/ 	.byte	0x02, 0x4c
        /*0092*/ 	.byte	0x01
	.zero		1


	//----- nvinfo : EIATTR_MERCURY_ISA_VERSION
	.align		4
        /*0094*/ 	.byte	0x03, 0x5f
        /*0096*/ 	.short	0x0101


	//----- nvinfo : EIATTR_INT_WARP_WIDE_INSTR_OFFSETS
	.align		4
        /*0098*/ 	.byte	0x04, 0x31
        /*009a*/ 	.short	(.L_13197 - .L_13196)


	//   ....[0]....
.L_13196:
        /*009c*/ 	.word	0x00001100


	//----- nvinfo : EIATTR_COOP_GROUP_MASK_REGIDS
	.align		4
.L_13197:
        /*00a0*/ 	.byte	0x04, 0x29
        /*00a2*/ 	.short	(.L_13199 - .L_13198)


	//   ....[0]....
.L_13198:
        /*00a4*/ 	.word	0xffffffff


	//   ....[1]....
        /*00a8*/ 	.word	0xffffffff


	//   ....[2]....
        /*00ac*/ 	.word	0x0500001e


	//   ....[3]....
        /*00b0*/ 	.word	0x0500001e


	//----- nvinfo : EIATTR_COOP_GROUP_INSTR_OFFSETS
	.align		4
.L_13199:
        /*00b4*/ 	.byte	0x04, 0x28
        /*00b6*/ 	.short	(.L_13201 - .L_13200)


	//   ....[0]....
.L_13200:
        /*00b8*/ 	.word	0x00001530


	//   ....[1]....
        /*00bc*/ 	.word	0x00001550


	//   ....[2]....
        /*00c0*/ 	.word	0x00001ab0


	//   ....[3]....
        /*00c4*/ 	.word	0x00001b40


	//----- nvinfo : EIATTR_VRC_CTA_INIT_COUNT
	.align		4
.L_13201:
        /*00c8*/ 	.byte	0x02, 0x4a
	.zero		1
	.zero		1


	//----- nvinfo : EIATTR_EXIT_INSTR_OFFSETS
	.align		4
        /*00cc*/ 	.byte	0x04, 0x1c
        /*00ce*/ 	.short	(.L_13203 - .L_13202)


	//   ....[0]....
.L_13202:
        /*00d0*/ 	.word	0x00000060


	//   ....[1]....
        /*00d4*/ 	.word	0x00001a40


	//----- nvinfo : EIATTR_MAX_THREADS
	.align		4
.L_13203:
        /*00d8*/ 	.byte	0x04, 0x05
        /*00da*/ 	.short	(.L_13205 - .L_13204)
.L_13204:
        /*00dc*/ 	.word	0x00000100
        /*00e0*/ 	.word	0x00000001
        /*00e4*/ 	.word	0x00000001


	//----- nvinfo : EIATTR_CRS_STACK_SIZE
	.align		4
.L_13205:
        /*00e8*/ 	.byte	0x04, 0x1e
        /*00ea*/ 	.short	(.L_13207 - .L_13206)
.L_13206:
        /*00ec*/ 	.word	0x00000000


	//----- nvinfo : EIATTR_CBANK_PARAM_SIZE
	.align		4
.L_13207:
        /*00f0*/ 	.byte	0x03, 0x19
        /*00f2*/ 	.short	0x0030


	//----- nvinfo : EIATTR_PARAM_CBANK
	.align		4
        /*00f4*/ 	.byte	0x04, 0x0a
        /*00f6*/ 	.short	(.L_13209 - .L_13208)
	.align		4
.L_13208:
        /*00f8*/ 	.word	index@(.nv.constant0._Z9cuda_gemmIiLi256ELi2ELi1ELi128ELi64ELi64ELi32ELi1ELi1EEviiiPT_S1_S1_ii)
        /*00fc*/ 	.short	0x0380
        /*00fe*/ 	.short	0x0030


	//----- nvinfo : EIATTR_SW_WAR
	.align		4
.L_13209:
        /*0100*/ 	.byte	0x04, 0x36
        /*0102*/ 	.short	(.L_13211 - .L_13210)
.L_13210:
        /*0104*/ 	.word	0x00000008
.L_13211:


//--------------------- .nv.info._Z9cuda_gemmIiLi256ELi2ELi1ELi128ELi64ELi64ELi32ELi1ELi0EEviiiPT_S1_S1_ii --------------------------
	.section	.nv.info._Z9cuda_gemmIiLi256ELi2ELi1ELi128ELi64ELi64ELi32ELi1ELi0EEviiiPT_S1_S1_ii,"",@"SHT_CUDA_INFO"
	.sectionflags	@""
	.align	4


	//----- nvinfo : EIATTR_CUDA_API_VERSION
	.align		4
        /*0000*/ 	.byte	0x04, 0x37
        /*0002*/ 	.short	(.L_13213 - .L_13212)
.L_13212:
        /*0004*/ 	.word	0x00000082


	//----- nvinfo : EIATTR_KPARAM_INFO
	.align		4
.L_13213:
        /*0008*/ 	.byte	0x04, 0x17
        /*000a*/ 	.short	(.L_13215 - .L_13214)
.L_13214:
        /*000c*/ 	.word	0x00000000
        /*0010*/ 	.short	0x0007
        /*0012*/ 	.short	0x002c
        /*0014*/ 	.byte	0x00, 0xf0, 0x11, 0x00


	//----- nvinfo : EIATTR_KPARAM_INFO
	.align		4
.L_13215:
        /*0018*/ 	.byte	0x04, 0x17
        /*001a*/ 	.short	(.L_13217 - .L_13216)
.L_13216:
        /*001c*/ 	.word	0x00000000
        /*0020*/ 	.short	0x0006
        /*0022*/ 	.short	0x0028
        /*0024*/ 	.byte	0x00, 0xf0, 0x11, 0x00


	//----- nvinfo : EIATTR_KPARAM_INFO
	.align		4
.L_13217:
        /*0028*/ 	.byte	0x04, 0x17
        /*002a*/ 	.short	(.L_13219 - .L_13218)
.L_13218:
        /*002c*/ 	.word	0x00000000
        /*0030*/ 	.short	0x0005
        /*0032*/ 	.short	0x0020
        /*0034*/ 	.byte	0x00, 0xf5, 0x21, 0x00


	//----- nvinfo : EIATTR_KPARAM_INFO
	.align		4
.L_13219:
        /*0038*/ 	.byte	0x04, 0x17
        /*003a*/ 	.short	(.L_13221 - .L_13220)
.L_13220:
        /*003c*/ 	.word	0x00000000
        /*0040*/ 	.short	0x0004
        /*0042*/ 	.short	0x0018
        /*0044*/ 	.byte	0x00, 0xf5, 0x21, 0x00


	//----- nvinfo : EIATTR_KPARAM_INFO
	.align		4
.L_13221:
        /*0048*/ 	.byte	0x04, 0x17
        /*004a*/ 	.short	(.L_13223 - .L_13222)
.L_13222:
        /*004c*/ 	.word	0x00000000
        /*0050*/ 	.short	0x0003
        /*0052*/ 	.short	0x0010
        /*0054*/ 	.byte	0x00, 0xf5, 0x21, 0x00


	//----- nvinfo : EIATTR_KPARAM_INFO
	.align		4
.L_13223:
        /*0058*/ 	.byte	0x04, 0x17
        /*005a*/ 	.short	(.L_13225 - .L_13224)
.L_13224:
        /*005c*/ 	.word	0x00000000
        /*0060*/ 	.short	0x0002
        /*0062*/ 	.short	0x0008
        /*0064*/ 	.byte	0x00, 0xf0, 0x11, 0x00


	//----- nvinfo : EIATTR_KPARAM_INFO
	.align		4
.L_13225:
        /*0068*/ 	.byte	0x04, 0x17
        /*006a*/ 	.short	(.L_13227 - .L_13226)
.L_13226:
        /*006c*/ 	.word	0x00000000
        /*0070*/ 	.short	0x0001
        /*0072*/ 	.short	0x0004
        /*0074*/ 	.byte	0x00, 0xf0, 0x11, 0x00


	//----- nvinfo : EIATTR_KPARAM_INFO
	.align		4
.L_13227:
        /*0078*/ 	.byte	0x04, 0x17
        /*007a*/ 	.short	(.L_13229 - .L_13228)
.L_13228:
        /*007c*/ 	.word	0x00000000
        /*0080*/ 	.short	0x0000
        /*0082*/ 	.short	0x0000
        /*0084*/ 	.byte	0x00, 0xf0, 0x11, 0x00


	//----- nvinfo : EIATTR_SPARSE_MMA_MASK
	.align		4
.L_13229:
        /*0088*/ 	.byte	0x03, 0x50
        /*008a*/ 	.short	0x0000


	//----- nvinfo : EIATTR_MAXREG_COUNT
	.align		4
        /*008c*/ 	.byte	0x03, 0x1b
        /*008e*/ 	.short	0x00ff


	//----- nvinfo : EIATTR_NUM_BARRIERS
	.align		4
        /*0090*/ 	.byte	0x02, 0x4c
        /*0092*/ 	.byte	0x01
	.zero		1


	//----- nvinfo : EIATTR_MERCURY_ISA_VERSION
	.align		4
        /*0094*/ 	.byte	0x03, 0x5f
        /*0096*/ 	.short	0x0101


	//----- nvinfo : EIATTR_COOP_GROUP_MASK_REGIDS
	.align		4
        /*0098*/ 	.byte	0x04, 0x29
        /*009a*/ 	.short	(.L_13231 - .L_13230)


	//   ....[0]....
.L_13230:
        /*009c*/ 	.word	0xffffffff


	//----- nvinfo : EIATTR_COOP_GROUP_INSTR_OFFSETS
	.align		4
.L_13231:
        /*00a0*/ 	.byte	0x04, 0x28
        /*00a2*/ 	.short	(.L_13233 - .L_13232)


	//   ....[0]....
.L_13232:
        /*00a4*/ 	.word	0x000046f0


	//----- nvinfo : EIATTR_VRC_CTA_INIT_COUNT
	.align		4
.L_13233:
        /*00a8*/ 	.byte	0x02, 0x4a
	.zero		1
	.zero		1


	//----- nvinfo : EIATTR_EXIT_INSTR_OFFSETS
	.align		4
        /*00ac*/ 	.byte	0x04, 0x1c
        /*00ae*/ 	.short	(.L_13235 - .L_13234)


	//   ....[0]....
.L_13234:
        /*00b0*/ 	.word	0x00000300


	//   ....[1]....
        /*00b4*/ 	.word	0x00004da0


	//----- nvinfo : EIATTR_MAX_THREADS
	.align		4
.L_13235:
        /*00b8*/ 	.byte	0x04, 0x05
        /*00ba*/ 	.short	(.L_13237 - .L_13236)
.L_13236:
        /*00bc*/ 	.word	0x00000100
        /*00c0*/ 	.word	0x00000001
        /*00c4*/ 	.word	0x00000001


	//----- nvinfo : EIATTR_CRS_STACK_SIZE
	.align		4
.L_13237:
        /*00c8*/ 	.byte	0x04, 0x1e
        /*00ca*/ 	.short	(.L_13239 - .L_13238)
.L_13238:
        /*00cc*/ 	.word	0x00000000


	//----- nvinfo : EIATTR_CBANK_PARAM_SIZE
	.align		4
.L_13239:
        /*00d0*/ 	.byte	0x03, 0x19
        /*00d2*/ 	.short	0x0030


	//----- nvinfo : EIATTR_PARAM_CBANK
	.align		4
        /*00d4*/ 	.byte	0x04, 0x0a
        /*00d6*/ 	.short	(.L_13241 - .L_13240)
	.align		4
.L_13240:
        /*00d8*/ 	.word	index@(.nv.constant0._Z9cuda_gemmIiLi256ELi2ELi1ELi128ELi64ELi64ELi32ELi1ELi0EEviiiPT_S1_S1_ii)
        /*00dc*/ 	.short	0x0380
        /*00de*/ 	.short	0x0030


	//----- nvinfo : EIATTR_SW_WAR
	.align		4
.L_13241:
        /*00e0*/ 	.byte	0x04, 0x36
        /*00e2*/ 	.short	(.L_13243 - .L_13242)
.L_13242:
        /*00e4*/ 	.word	0x00000008
.L_13243:


//--------------------- .nv.info._Z9cuda_gemmIiLi256ELi2ELi1ELi128ELi64ELi64ELi32ELi0ELi1EEviiiPT_S1_S1_ii --------------------------
	.section	.nv.info._Z9cuda_gemmIiLi256ELi2ELi1ELi128ELi64ELi64ELi32ELi0ELi1EEviiiPT_S1_S1_ii,"",@"SHT_CUDA_INFO"
	.sectionflags	@""
	.align	4


	//----- nvinfo : EIATTR_CUDA_API_VERSION
	.align		4
        /*0000*/ 	.byte	0x04, 0x37
        /*0002*/ 	.short	(.L_13245 - .L_13244)
.L_13244:
        /*0004*/ 	.word	0x00000082


	//----- nvinfo : EIATTR_KPARAM_INFO
	.align		4
.L_13245:
        /*0008*/ 	.byte	0x04, 0x17
        /*000a*/ 	.short	(.L_13247 - .L_13246)
.L_13246:
        /*000c*/ 	.word	0x00000000
        /*0010*/ 	.short	0x0007
        /*0012*/ 	.short	0x002c
        /*0014*/ 	.byte	0x00, 0xf0, 0x11, 0x00


	//----- nvinfo : EIATTR_KPARAM_INFO
	.align		4
.L_13247:
        /*0018*/ 	.byte	0x04, 0x17
        /*001a*/ 	.short	(.L_13249 - .L_13248)
.L_13248:
        /*001c*/ 	.word	0x00000000
        /*0020*/ 	.short	0x0006
        /*0022*/ 	.short	0x0028
        /*0024*/ 	.byte	0x00, 0xf0, 0x11, 0x00


	//----- nvinfo : EIATTR_KPARAM_INFO
	.align		4
.L_13249:
        /*0028*/ 	.byte	0x04, 0x17
        /*002a*/ 	.short	(.L_13251 - .L_13250)
.L_13250:
        /*002c*/ 	.word	0x00000000
        /*0030*/ 	.short	0x0005
        /*0032*/ 	.short	0x0020
        /*0034*/ 	.byte	0x00, 0xf5, 0x21, 0x00


	//----- nvinfo : EIATTR_KPARAM_INFO
	.align		4
.L_13251:
        /*0038*/ 	.byte	0x04, 0x17
        /*003a*/ 	.short	(.L_13253 - .L_13252)
.L_13252:
        /*003c*/ 	.word	0x00000000
        /*0040*/ 	.short	0x0004
        /*0042*/ 	.short	0x0018
        /*0044*/ 	.byte	0x00, 0xf5, 0x21, 0x00


	//----- nvinfo : EIATTR_KPARAM_INFO
	.align		4
.L_13253:
        /*0048*/ 	.byte	0x04, 0x17
        /*004a*/ 	.short	(.L_13255 - .L_13254)
.L_13254:
        /*004c*/ 	.word	0x00000000
        /*0050*/ 	.short	0x0003
        /*0052*/ 	.short	0x0010
        /*0054*/ 	.byte	0x00, 0xf5, 0x21, 0x00


	//----- nvinfo : EIATTR_KPARAM_INFO
	.align		4
.L_13255:
        /*0058*/ 	.byte	0x04, 0x17
        /*005a*/ 	.short	(.L_13257 - .L_13256)
.L_13256:
        /*005c*/ 	.word	0x00000000
        /*0060*/ 	.short	0x0002
        /*0062*/ 	.short	0x0008
        /*0064*/ 	.byte	0x00, 0xf0, 0x11, 0x00


	//----- nvinfo : EIATTR_KPARAM_INFO
	.align		4
.L_13257:
        /*0068*/ 	.byte	0x04, 0x17
        /*006a*/ 	.short	(.L_13259 - .L_13258)
.L_13258:
        /*006c*/ 	.word	0x00000000
        /*0070*/ 	.short	0x0001
        /*0072*/ 	.short	0x0004
        /*0074*/ 	.byte	0x00, 0xf0, 0x11, 0x00


	//----- nvinfo : EIATTR_KPARAM_INFO
	.align		4
.L_13259:
        /*0078*/ 	.byte	0x04, 0x17
        /*007a*/ 	.short	(.L_13261 - .L_13260)
.L_13260:
        /*007c*/ 	.word	0x00000000
        /*0080*/ 	.short	0x0000
        /*0082*/ 	.short	0x0000
        /*0084*/ 	.byte	0x00, 0xf0, 0x11, 0x00


	//----- nvinfo : EIATTR_SPARSE_MMA_MASK
	.align		4
.L_13261:
        /*0088*/ 	.byte	0x03, 0x50
        /*008a*/ 	.short	0x0000


	//----- nvinfo : EIATTR_MAXREG_COUNT
	.align		4
        /*008c*/ 	.byte	0x03, 0x1b
        /*008e*/ 	.short	0x00ff


	//----- nvinfo : EIATTR_NUM_BARRIERS
	.align		4
        /*0090*/ 	.byte	0x02, 0x4c
        /*0092*/ 	.byte	0x01
	.zero		1


	//----- nvinfo : EIATTR_MERCURY_ISA_VERSION
	.align		4
        /*0094*/ 	.byte	0x03, 0x5f
        /*0096*/ 	.short	0x0101


	//----- nvinfo : EIATTR_COOP_GROUP_MASK_REGIDS
	.align		4
        /*0098*/ 	.byte	0x04, 0x29
        /*009a*/ 	.short	(.L_13263 - .L_13262)


	//   ....[0]....
.L_13262:
        /*009c*/ 	.word	0xffffffff


	//   ....[1]....
        /*00a0*/ 	.word	0xffffffff


	//   ....[2]....
        /*00a4*/ 	.word	0x05000030


	//   ....[3]....
        /*00a8*/ 	.word	0x05000030


	//----- nvinfo : EIATTR_COOP_GROUP_INSTR_OFFSETS
	.align		4
.L_13263:
        /*00ac*/ 	.byte	0x04, 0x28
        /*00ae*/ 	.short	(.L_13265 - .L_13264)


	//   ....[0]....
.L_13264:
        /*00b0*/ 	.word	0x00001730


	//   ....[1]....
        /*00b4*/ 	.word	0x00001750


	//   ....[2]....
        /*00b8*/ 	.word	0x00001db0


	//   ....[3]....
        /*00bc*/ 	.word	0x00001e40


	//----- nvinfo : EIATTR_VRC_CTA_INIT_COUNT
	.align		4
.L_13265:
        /*00c0*/ 	.byte	0x02, 0x4a
	.zero		1
	.zero		1


	//----- nvinfo : EIATTR_EXIT_INSTR_OFFSETS
	.align		4
        /*00c4*/ 	.byte	0x04, 0x1c
        /*00c6*/ 	.short	(.L_13267 - .L_13266)


	//   ....[0]....
.L_13266:
        /*00c8*/ 	.word	0x00000310


	//   ....[1]....
        /*00cc*/ 	.word	0x00001d40


	//----- nvinfo : EIATTR_MAX_THREADS
	.align		4
.L_13267:
        /*00d0*/ 	.byte	0x04, 0x05
        /*00d2*/ 	.short	(.L_13269 - .L_13268)
.L_13268:
        /*00d4*/ 	.word	0x00000100
        /*00d8*/ 	.word	0x00000001
        /*00dc*/ 	.word	0x00000001


	//----- nvinfo : EIATTR_CRS_STACK_SIZE
	.align		4
.L_13269:
        /*00e0*/ 	.byte	0x04, 0x1e
        /*00e2*/ 	.short	(.L_13271 - .L_13270)
.L_13270:
        /*00e4*/ 	.word	0x00000000


	//----- nvinfo : EIATTR_CBANK_PARAM_SIZE
	.align		4
.L_13271:
        /*00e8*/ 	.byte	0x03, 0x19
        /*00ea*/ 	.short	0x0030


	//----- nvinfo : EIATTR_PARAM_CBANK
	.align		4
        /*00ec*/ 	.byte	0x04, 0x0a
        /*00ee*/ 	.short	(.L_13273 - .L_13272)
	.align		4
.L_13272:
        /*00f0*/ 	.word	index@(.nv.constant0._Z9cuda_gemmIiLi256ELi2ELi1ELi128ELi64ELi64ELi32ELi0ELi1EEviiiPT_S1_S1_ii)
        /*00f4*/ 	.short	0x0380
        /*00f6*/ 	.short	0x0030


	//----- nvinfo : EIATTR_SW_WAR
	.align		4
.L_13273:
        /*00f8*/ 	.byte	0x04, 0x36
        /*00fa*/ 	.short	(.L_13275 - .L_13274)
.L_13274:
        /*00fc*/ 	.word	0x00000008
.L_13275:


//--------------------- .nv.info._Z9cuda_gemmIiLi256ELi2ELi1ELi128ELi64ELi64ELi32ELi0ELi0EEviiiPT_S1_S1_ii --------------------------
	.section	.nv.info._Z9cuda_gemmIiLi256ELi2ELi1ELi128ELi64ELi64ELi32ELi0ELi0EEviiiPT_S1_S1_ii,"",@"SHT_CUDA_INFO"
	.sectionflags	@""
	.align	4


	//----- nvinfo : EIATTR_CUDA_API_VERSION
	.align		4
        /*0000*/ 	.byte	0x04, 0x37
        /*0002*/ 	.short	(.L_13277 - .L_13276)
.L_13276:
        /*0004*/ 	.word	0x00000082


	//----- nvinfo : EIATTR_KPARAM_INFO
	.align		4
.L_13277:
        /*0008*/ 	.byte	0x04, 0x17
        /*000a*/ 	.short	(.L_13279 - .L_13278)
.L_13278:
        /*000c*/ 	.word	0x00000000
        /*0010*/ 	.short	0x0007
        /*0012*/ 	.short	0x002c
        /*0014*/ 	.byte	0x00, 0xf0, 0x11, 0x00


	//----- nvinfo : EIATTR_KPARAM_INFO
	.align		4
.L_13279:
        /*0018*/ 	.byte	0x04, 0x17
        /*001a*/ 	.short	(.L_13281 - .L_13280)
.L_13280:
        /*001c*/ 	.word	0x00000000
        /*0020*/ 	.short	0x0006
        /*0022*/ 	.short	0x0028
        /*0024*/ 	.byte	0x00, 0xf0, 0x11, 0x00


	//----- nvinfo : EIATTR_KPARAM_INFO
	.align		4
.L_13281:
        /*0028*/ 	.byte	0x04, 0x17
        /*002a*/ 	.short	(.L_13283 - .L_13282)
.L_13282:
        /*002c*/ 	.word	0x00000000
        /*0030*/ 	.short	0x0005
        /*0032*/ 	.short	0x0020
        /*0034*/ 	.byte	0x00, 0xf5, 0x21, 0x00


	//----- nvinfo : EIATTR_KPARAM_INFO
	.align		4
.L_13283:
        /*0038*/ 	.byte	0x04, 0x17
        /*003a*/ 	.short	(.L_13285 - .L_13284)
.L_13284:
        /*003c*/ 	.word	0x00000000
        /*0040*/ 	.short	0x0004
        /*0042*/ 	.short	0x0018
        /*0044*/ 	.byte	0x00, 0xf5, 0x21, 0x00


	//----- nvinfo : EIATTR_KPARAM_INFO
	.align		4
.L_13285:
        /*0048*/ 	.byte	0x04, 0x17
        /*004a*/ 	.short	(.L_13287 - .L_13286)
.L_13286:
        /*004c*/ 	.word	0x00000000
        /*0050*/ 	.short	0x0003
        /*0052*/ 	.short	0x0010
        /*0054*/ 	.byte	0x00, 0xf5, 0x21, 0x00


	//----- nvinfo : EIATTR_KPARAM_INFO
	.align		4
.L_13287:
        /*0058*/ 	.byte	0x04, 0x17
        /*005a*/ 	.short	(.L_13289 - .L_13288)
.L_13288:
        /*005c*/ 	.word	0x00000000
        /*0060*/ 	.short	0x0002
        /*0062*/ 	.short	0x0008
        /*0064*/ 	.byte	0x00, 0xf0, 0x11, 0x00


	//----- nvinfo : EIATTR_KPARAM_INFO
	.align		4
.L_13289:
        /*0068*/ 	.byte	0x04, 0x17
        /*006a*/ 	.short	(.L_13291 - .L_13290)
.L_13290:
        /*006c*/ 	.word	0x00000000
        /*0070*/ 	.short	0x0001
        /*0072*/ 	.short	0x0004
        /*0074*/ 	.byte	0x00, 0xf0, 0x11, 0x00


	//----- nvinfo : EIATTR_KPARAM_INFO
	.align		4
.L_13291:
        /*0078*/ 	.byte	0x04, 0x17
        /*007a*/ 	.short	(.L_13293 - .L_13292)
.L_13292:
        /*007c*/ 	.word	0x00000000
        /*0080*/ 	.short	0x0000
        /*0082*/ 	.short	0x0000
        /*0084*/ 	.byte	0x00, 0xf0, 0x11, 0x00


	//----- nvinfo : EIATTR_SPARSE_MMA_MASK
	.align		4
.L_13293:
        /*0088*/ 	.byte	0x03, 0x50
        /*008a*/ 	.short	0x0000


	//----- nvinfo : EIATTR_MAXREG_COUNT
	.align		4
        /*008c*/ 	.byte	0x03, 0x1b
        /*008e*/ 	.short	0x00ff


	//----- nvinfo : EIATTR_NUM_BARRIERS
	.align		4
        /*0090*/ 	.byte	0x02, 0x4c
        /*0092*/ 	.byte	0x01
	.zero		1


	//----- nvinfo : EIATTR_MERCURY_ISA_VERSION
	.align		4
        /*0094*/ 	.byte	0x03, 0x5f
        /*0096*/ 	.short	0x0101


	//----- nvinfo : EIATTR_COOP_GROUP_MASK_REGIDS
	.align		4
        /*0098*/ 	.byte	0x04, 0x29
        /*009a*/ 	.short	(.L_13295 - .L_13294)


	//   ....[0]....
.L_13294:
        /*009c*/ 	.word	0xffffffff


	//----- nvinfo : EIATTR_COOP_GROUP_INSTR_OFFSETS
	.align		4
.L_13295:
        /*00a0*/ 	.byte	0x04, 0x28
        /*00a2*/ 	.short	(.L_13297 - .L_13296)


	//   ....[0]....
.L_13296:
        /*00a4*/ 	.word	0x00004a90


	//----- nvinfo : EIATTR_VRC_CTA_INIT_COUNT
	.align		4
.L_13297:
        /*00a8*/ 	.byte	0x02, 0x4a
	.zero		1
	.zero		1


	//----- nvinfo : EIATTR_EXIT_INSTR_OFFSETS
	.align		4
        /*00ac*/ 	.byte	0x04, 0x1c
        /*00ae*/ 	.short	(.L_13299 - .L_13298)


	//   ....[0]....
.L_13298:
        /*00b0*/ 	.word	0x00000560


	//   ....[1]....
        /*00b4*/ 	.word	0x00005c00


	//----- nvinfo : EIATTR_MAX_THREADS
	.align		4
.L_13299:
        /*00b8*/ 	.byte	0x04, 0x05
        /*00ba*/ 	.short	(.L_13301 - .L_13300)
.L_13300:
        /*00bc*/ 	.word	0x00000100
        /*00c0*/ 	.word	0x00000001
        /*00c4*/ 	.word	0x00000001


	//----- nvinfo : EIATTR_CRS_STACK_SIZE
	.align		4
.L_13301:
        /*00c8*/ 	.byte	0x04, 0x1e
        /*00ca*/ 	.short	(.L_13303 - .L_13302)
.L_13302:
        /*00cc*/ 	.word	0x00000000


	//----- nvinfo : EIATTR_CBANK_PARAM_SIZE
	.align		4
.L_13303:
        /*00d0*/ 	.byte	0x03, 0x19
        /*00d2*/ 	.short	0x0030


	//----- nvinfo : EIATTR_PARAM_CBANK
	.align		4
        /*00d4*/ 	.byte	0x04, 0x0a
        /*00d6*/ 	.short	(.L_13305 - .L_13304)
	.align		4
.L_13304:
        /*00d8*/ 	.word	index@(.nv.constant0._Z9cuda_gemmIiLi256ELi2ELi1ELi128ELi64ELi64ELi32ELi0ELi0EEviiiPT_S1_S1_ii)
        /*00dc*/ 	.short	0x0380
        /*00de*/ 	.short	0x0030


	//----- nvinfo : EIATTR_SW_WAR
	.align		4
.L_13305:
        /*00e0*/ 	.byte	0x04, 0x36
        /*00e2*/ 	.short	(.L_13307 - .L_13306)
.L_13306:
        /*00e4*/ 	.word	0x00000008
.L_13307:


//--------------------- .nv.info._Z9cuda_gemmIiLi256ELi2ELi1ELi128ELi32ELi32ELi32ELi1ELi1EEviiiPT_S1_S1_ii --------------------------
	.section	.nv.info._Z9cuda_gemmIiLi256ELi2ELi1ELi128ELi32ELi32ELi32ELi1ELi1EEviiiPT_S1_S1_ii,"",@"SHT_CUDA_INFO"
	.sectionflags	@""
	.align	4


	//----- nvinfo : EIATTR_CUDA_API_VERSION
	.align		4
        /*0000*/ 	.byte	0x04, 0x37
        /*0002*/ 	.short	(.L_13309 - .L_13308)
.L_13308:
        /*0004*/ 	.word	0x00000082


	//----- nvinfo : EIATTR_KPARAM_INFO
	.align		4
.L_13309:
        /*0008*/ 	.byte	0x04, 0x17
        /*000a*/ 	.short	(.L_13311 - .L_13310)
.L_13310:
        /*000c*/ 	.word	0x00000000
        /*0010*/ 	.short	0x0007
        /*0012*/ 	.short	0x002c
        /*0014*/ 	.byte	0x00, 0xf0, 0x11, 0x00


	//----- nvinfo : EIATTR_KPARAM_INFO
	.align		4
.L_13311:
        /*0018*/ 	.byte	0x04, 0x17
        /*001a*/ 	.short	(.L_13313 - .L_13312)
.L_13312:
        /*001c*/ 	.word	0x00000000
        /*0020*/ 	.short	0x0006
        /*0022*/ 	.short	0x0028
        /*0024*/ 	.byte	0x00, 0xf0, 0x11, 0x00


	//----- nvinfo : EIATTR_KPARAM_INFO
	.align		4
.L_13313:
        /*0028*/ 	.byte	0x04, 0x17
        /*002a*/ 	.short	(.L_13315 - .L_13314)
.L_13314:
        /*002c*/ 	.word	0x00000000
        /*0030*/ 	.short	0x0005
        /*0032*/ 	.short	0x0020
        /*0034*/ 	.byte	0x00, 0xf5, 0x21, 0x00


	//----- nvinfo : EIATTR_KPARAM_INFO
	.align		4
.L_13315:
        /*0038*/ 	.byte	0x04, 0x17
        /*003a*/ 	.short	(.L_13317 - .L_13316)
.L_13316:
        /*003c*/ 	.word	0x00000000
        /*0040*/ 	.short	0x0004
        /*0042*/ 	.short	0x0018
        /*0044*/ 	.byte	0x00, 0xf5, 0x21, 0x00


	//----- nvinfo : EIATTR_KPARAM_INFO
	.align		4
.L_13317:
        /*0048*/ 	.byte	0x04, 0x17
        /*004a*/ 	.short	(.L_13319 - .L_13318)
.L_13318:
        /*004c*/ 	.word	0x00000000
        /*0050*/ 	.short	0x0003
        /*0052*/ 	.short	0x0010
        /*0054*/ 	.byte	0x00, 0xf5, 0x21, 0x00


	//----- nvinfo : EIATTR_KPARAM_INFO
	.align		4
.L_13319:
        /*0058*/ 	.byte	0x04, 0x17
        /*005a*/ 	.short	(.L_13321 - .L_13320)
.L_13320:
        /*005c*/ 	.word	0x00000000
        /*0060*/ 	.short	0x0002
        /*0062*/ 	.short	0x0008
        /*0064*/ 	.byte	0x00, 0xf0, 0x11, 0x00


	//----- nvinfo : EIATTR_KPARAM_INFO
	.align		4
.L_13321:
        /*0068*/ 	.byte	0x04, 0x17
        /*006a*/ 	.short	(.L_13323 - .L_13322)
.L_13322:
        /*006c*/ 	.word	0x00000000
        /*0070*/ 	.short	0x0001
        /*0072*/ 	.short	0x0004
        /*0074*/ 	.byte	0x00, 0xf0, 0x11, 0x00


	//----- nvinfo : EIATTR_KPARAM_INFO
	.align		4
.L_13323:
        /*0078*/ 	.byte	0x04, 0x17
        /*007a*/ 	.short	(.L_13325 - .L_13324)
.L_13324:
        /*007c*/ 	.word	0x00000000
        /*0080*/ 	.short	0x0000
        /*0082*/ 	.short	0x0000
        /*0084*/ 	.byte	0x00, 0xf0, 0x11, 0x00


	//----- nvinfo : EIATTR_SPARSE_MMA_MASK
	.align		4
.L_13325:
        /*0088*/ 	.byte	0x03, 0x50
        /*008a*/ 	.short	0x0000


	//----- nvinfo : EIATTR_MAXREG_COUNT
	.align		4
        /*008c*/ 	.byte	0x03, 0x1b
        /*008e*/ 	.short	0x00ff


	//----- nvinfo : EIATTR_NUM_BARRIERS
	.align		4
        /*0090*/ 	.byte	0x02, 0x4c
        /*0092*/ 	.byte	0x01
	.zero		1


	//----- nvinfo : EIATTR_MERCURY_ISA_VERSION
	.align		4
        /*0094*/ 	.byte	0x03, 0x5f
        /*0096*/ 	.short	0x0101


	//----- nvinfo : EIATTR_COOP_GROUP_MASK_REGIDS
	.align		4
        /*0098*/ 	.byte	0x04, 0x29
        /*009a*/ 	.short	(.L_13327 - .L_13326)


	//   ....[0]....
.L_13326:
        /*009c*/ 	.word	0xffffffff


	//   ....[1]....
        /*00a0*/ 	.word	0xffffffff


	//   ....[2]....
        /*00a4*/ 	.word	0xffffffff


	//   ....[3]....
        /*00a8*/ 	.word	0xffffffff


	//   ....[4]....
        /*00ac*/ 	.word	0xffffffff


	//   ....[5]....
        /*00b0*/ 	.word	0xffffffff


	//   ....[6]....
        /*00b4*/ 	.word	0xffffffff


	//   ....[7]....
        /*00b8*/ 	.word	0xffffffff


	//   ....[8]....
        /*00bc*/ 	.word	0xffffffff


	//   ....[9]....
        /*00c0*/ 	.word	0xffffffff


	//   ....[10]....
        /*00c4*/ 	.word	0xffffffff


	//   ....[11]....
        /*00c8*/ 	.word	0xffffffff


	//   ....[12]....
        /*00cc*/ 	.word	0xffffffff


	//   ....[13]....
        /*00d0*/ 	.word	0xffffffff


	//   ....[14]....
        /*00d4*/ 	.word	0xffffffff


	//   ....[15]....
        /*00d8*/ 	.word	0xffffffff


	//   ....[16]....
        /*00dc*/ 	.word	0xffffffff


	//   ....[17]....
        /*00e0*/ 	.word	0x05000026


	//   ....[18]....
        /*00e4*/ 	.word	0x05000026


	//   ....[19]....
        /*00e8*/ 	.word	0x05000026


	//   ....[20]....
        /*00ec*/ 	.word	0x05000026


	//   ....[21]....
        /*00f0*/ 	.word	0x05000026


	//   ....[22]....
        /*00f4*/ 	.word	0x05000026


	//   ....[23]....
        /*00f8*/ 	.word	0x05000026


	//   ....[24]....
        /*00fc*/ 	.word	0x05000026


	//   ....[25]....
        /*0100*/ 	.word	0x05000026


	//   ....[26]....
        /*0104*/ 	.word	0x05000026


	//   ....[27]....
        /*0108*/ 	.word	0x05000026


	//   ....[28]....
        /*010c*/ 	.word	0x05000026


	//   ....[29]....
        /*0110*/ 	.word	0x05000026


	//   ....[30]....
        /*0114*/ 	.word	0x05000026


	//   ....[31]....
        /*0118*/ 	.word	0x05000026


	//   ....[32]....
        /*011c*/ 	.word	0x05000026


	//----- nvinfo : EIATTR_COOP_GROUP_INSTR_OFFSETS
	.align		4
.L_13327:
        /*0120*/ 	.byte	0x04, 0x28
        /*0122*/ 	.short	(.L_13329 - .L_13328)


	//   ....[0]....
.L_13328:
        /*0124*/ 	.word	0x000013a0


	//   ....[1]....
        /*0128*/ 	.word	0x000013b0


	//   ....[2]....
        /*012c*/ 	.word	0x000013c0


	//   ....[3]....
        /*0130*/ 	.word	0x000013d0


	//   ....[4]....
        /*0134*/ 	.word	0x00001400


	//   ....[5]....
        /*0138*/ 	.word	0x00001420


	//   ....[6]....
        /*013c*/ 	.word	0x00001440


	//   ....[7]....
        /*0140*/ 	.word	0x00001460


	//   ....[8]....
        /*0144*/ 	.word	0x00001480


	//   ....[9]....
        /*0148*/ 	.word	0x000014a0


	//   ....[10]....
        /*014c*/ 	.word	0x000014c0


	//   ....[11]....
        /*0150*/ 	.word	0x000014e0


	//   ....[12]....
        /*0154*/ 	.word	0x00001500


	//   ....[13]....
        /*0158*/ 	.word	0x00001520


	//   ....[14]....
        /*015c*/ 	.word	0x00001540


	//   ....[15]....
        /*0160*/ 	.word	0x00001550


	//   ....[16]....
        /*0164*/ 	.word	0x000015b0


	//   ....[17]....
        /*0168*/ 	.word	0x00001b80


	//   ....[18]....
        /*016c*/ 	.word	0x00001bd0


	//   ....[19]....
        /*0170*/ 	.word	0x00001c40


	//   ....[20]....
        /*0174*/ 	.word	0x00001c90


	//   ....[21]....
        /*0178*/ 	.word	0x00001cf0


	//   ....[22]....
        /*017c*/ 	.word	0x00001d40


	//   ....[23]....
        /*0180*/ 	.word	0x00001dc0


	//   ....[24]....
        /*0184*/ 	.word	0x00001e10


	//   ....[25]....
        /*0188*/ 	.word	0x00001e60


	//   ....[26]....
        /*018c*/ 	.word	0x00001ee0


	//   ....[27]....
        /*0190*/ 	.word	0x00001f30


	//   ....[28]....
        /*0194*/ 	.word	0x00001f80


	//   ....[29]....
        /*0198*/ 	.word	0x00002000


	//   ....[30]....
        /*019c*/ 	.word	0x00002050


	//   ....[31]....
        /*01a0*/ 	.word	0x000020a0


	//   ....[32]....
        /*01a4*/ 	.word	0x00002100


	//----- nvinfo : EIATTR_VRC_CTA_INIT_COUNT
	.align		4
.L_13329:
        /*01a8*/ 	.byte	0x02, 0x4a
	.zero		1
	.zero		1


	//----- nvinfo : EIATTR_EXIT_INSTR_OFFSETS
	.align		4
        /*01ac*/ 	.byte	0x04, 0x1c
        /*01ae*/ 	.short	(.L_13331 - .L_13330)


	//   ....[0]....
.L_13330:
        /*01b0*/ 	.word	0x00000540


	//   ....[1]....
        /*01b4*/ 	.word	0x00001b30


	//----- nvinfo : EIATTR_MAX_THREADS
	.align		4
.L_13331:
        /*01b8*/ 	.byte	0x04, 0x05
        /*01ba*/ 	.short	(.L_13333 - .L_13332)
.L_13332:
        /*01bc*/ 	.word	0x00000100
        /*01c0*/ 	.word	0x00000001
        /*01c4*/ 	.word	0x00000001


	//----- nvinfo : EIATTR_CRS_STACK_SIZE
	.align		4
.L_13333:
        /*01c8*/ 	.byte	0x04, 0x1e
        /*01ca*/ 	.short	(.L_13335 - .L_13334)
.L_13334:
        /*01cc*/ 	.word	0x00000000


	//----- nvinfo : EIATTR_CBANK_PARAM_SIZE
	.align		4
.L_13335:
        /*01d0*/ 	.byte	0x03, 0x19
        /*01d2*/ 	.short	0x0030


	//----- nvinfo : EIATTR_PARAM_CBANK
	.align		4
        /*01d4*/ 	.byte	0x04, 0x0a
        /*01d6*/ 	.short	(.L_13337 - .L_13336)
	.align		4
.L_13336:
        /*01d8*/ 	.word	index@(.nv.constant0._Z9cuda_gemmIiLi256ELi2ELi1ELi128ELi32ELi32ELi32ELi1ELi1EEviiiPT_S1_S1_ii)
        /*01dc*/ 	.short	0x0380
        /*01de*/ 	.short	0x0030


	//----- nvinfo : EIATTR_SW_WAR
	.align		4
.L_13337:
        /*01e0*/ 	.byte	0x04, 0x36
        /*01e2*/ 	.short	(.L_13339 - .L_13338)
.L_13338:
        /*01e4*/ 	.word	0x00000008
.L_13339:


//--------------------- .nv.info._Z9cuda_gemmIiLi256ELi2ELi1ELi128ELi32ELi32ELi32ELi1ELi0EEviiiPT_S1_S1_ii --------------------------
	.section	.nv.info._Z9cuda_gemmIiLi256ELi2ELi1ELi128ELi32ELi32ELi32ELi1ELi0EEviiiPT_S1_S1_ii,"",@"SHT_CUDA_INFO"
	.sectionflags	@""
	.align	4


	//----- nvinfo : EIATTR_CUDA_API_VERSION
	.align		4
        /*0000*/ 	.byte	0x04, 0x37
        /*0002*/ 	.short	(.L_13341 - .L_13340)
.L_13340:
        /*0004*/ 	.word	0x00000082


	//----- nvinfo : EIATTR_KPARAM_INFO
	.align		4
.L_13341:
        /*0008*/ 	.byte	0x04, 0x17
        /*000a*/ 	.short	(.L_13343 - .L_13342)
.L_13342:
        /*000c*/ 	.word	0x00000000
        /*0010*/ 	.short	0x0007
        /*0012*/ 	.short	0x002c
        /*0014*/ 	.byte	0x00, 0xf0, 0x11, 0x00


	//----- nvinfo : EIATTR_KPARAM_INFO
	.align		4
.L_13343:
        /*0018*/ 	.byte	0x04, 0x17
        /*001a*/ 	.short	(.L_13345 - .L_13344)
.L_13344:
        /*001c*/ 	.word	0x00000000
        /*0020*/ 	.short	0x0006
        /*0022*/ 	.short	0x0028
        /*0024*/ 	.byte	0x00, 0xf0, 0x11, 0x00


	//----- nvinfo : EIATTR_KPARAM_INFO
	.align		4
.L_13345:
        /*0028*/ 	.byte	0x04, 0x17
        /*002a*/ 	.short	(.L_13347 - .L_13346)
.L_13346:
        /*002c*/ 	.word	0x00000000
        /*0030*/ 	.short	0x0005
        /*0032*/ 	.short	0x0020
        /*0034*/ 	.byte	0x00, 0xf5, 0x21, 0x00


	//----- nvinfo : EIATTR_KPARAM_INFO
	.align		4
.L_13347:
        /*0038*/ 	.byte	0x04, 0x17
        /*003a*/ 	.short	(.L_13349 - .L_13348)
.L_13348:
        /*003c*/ 	.word	0x00000000
        /*0040*/ 	.short	0x0004
        /*0042*/ 	.short	0x0018
        /*0044*/ 	.byte	0x00, 0xf5, 0x21, 0x00


	//----- nvinfo : EIATTR_KPARAM_INFO
	.align		4
.L_13349:
        /*0048*/ 	.byte	0x04, 0x17
        /*004a*/ 	.short	(.L_13351 - .L_13350)
.L_13350:
        /*004c*/ 	.word	0x00000000
        /*0050*/ 	.short	0x0003
        /*0052*/ 	.short	0x0010
        /*0054*/ 	.byte	0x00, 0xf5, 0x21, 0x00


	//----- nvinfo : EIATTR_KPARAM_INFO
	.align		4
.L_13351:
        /*0058*/ 	.byte	0x04, 0x17
        /*005a*/ 	.short	(.L_13353 - .L_13352)
.L_13352:
        /*005c*/ 	.word	0x00000000
        /*0060*/ 	.short	0x0002
        /*0062*/ 	.short	0x0008
        /*0064*/ 	.byte	0x00, 0xf0, 0x11, 0x00


	//----- nvinfo : EIATTR_KPARAM_INFO
	.align		4
.L_13353:
        /*0068*/ 	.byte	0x04, 0x17
        /*006a*/ 	.short	(.L_13355 - .L_13354)
.L_13354:
        /*006c*/ 	.word	0x00000000
        /*0070*/ 	.short	0x0001
        /*0072*/ 	.short	0x0004
        /*0074*/ 	.byte	0x00, 0xf0, 0x11, 0x00


	//----- nvinfo : EIATTR_KPARAM_INFO
	.align		4
.L_13355:
        /*0078*/ 	.byte	0x04, 0x17
        /*007a*/ 	.short	(.L_13357 - .L_13356)
.L_13356:
        /*007c*/ 	.word	0x00000000
        /*0080*/ 	.short	0x0000
        /*0082*/ 	.short	0x0000
        /*0084*/ 	.byte	0x00, 0xf0, 0x11, 0x00


	//----- nvinfo : EIATTR_SPARSE_MMA_MASK
	.align		4
.L_13357:
        /*0088*/ 	.byte	0x03, 0x50
        /*008a*/ 	.short	0x0000


	//----- nvinfo : EIATTR_MAXREG_COUNT
	.align		4
        /*008c*/ 	.byte	0x03, 0x1b
        /*008e*/ 	.short	0x00ff


	//----- nvinfo : EIATTR_NUM_BARRIERS
	.align		4
        /*0090*/ 	.byte	0x02, 0x4c
        /*0092*/ 	.byte	0x01
	.zero		1


	//----- nvinfo : EIATTR_ANNOTATIONS
	.align		4
        /*0094*/ 	.byte	0x04, 0x55
        /*0096*/ 	.short	(.L_13359 - .L_13358)


	//   ....[0]....
.L_13358:
        /*0098*/ 	.word	0x00000001
        /*009c*/ 	.byte	0x70, 0x10, 0x00, 0x00, 0x01, 0x00, 0x00, 0x00, 0x10, 0x13, 0x00, 0x00, 0x01, 0x00, 0x00, 0x00
        /*00ac*/ 	.byte	0xc0, 0x16, 0x00, 0x00, 0x01, 0x00, 0x00, 0x00, 0xc0, 0x53, 0x00, 0x00


	//----- nvinfo : EIATTR_MERCURY_ISA_VERSION
	.align		4
.L_13359:
        /*00b8*/ 	.byte	0x03, 0x5f
        /*00ba*/ 	.short	0x0101


	//----- nvinfo : EIATTR_COOP_GROUP_MASK_REGIDS
	.align		4
        /*00bc*/ 	.byte	0x04, 0x29
        /*00be*/ 	.short	(.L_13361 - .L_13360)


	//   ....[0]....
.L_13360:
        /*00c0*/ 	.word	0xffffffff


	//   ....[1]....
        /*00c4*/ 	.word	0xffffffff


	//   ....[2]....
        /*00c8*/ 	.word	0xffffffff


	//   ....[3]....
        /*00cc*/ 	.word	0xffffffff


	//   ....[4]....
        /*00d0*/ 	.word	0xffffffff


	//   ....[5]....
        /*00d4*/ 	.word	0xffffffff


	//   ....[6]....
        /*00d8*/ 	.word	0xffffffff


	//   ....[7]....
        /*00dc*/ 	.word	0xffffffff


	//   ....[8]....
        /*00e0*/ 	.word	0xffffffff


	//   ....[9]....
        /*00e4*/ 	.word	0xffffffff


	//   ....[10]....
        /*00e8*/ 	.word	0xffffffff


	//   ....[11]....
        /*00ec*/ 	.word	0xffffffff


	//   ....[12]....
        /*00f0*/ 	.word	0xffffffff


	//   ....[13]....
        /*00f4*/ 	.word	0xffffffff


	//   ....[14]....
        /*00f8*/ 	.word	0xffffffff


	//   ....[15]....
        /*00fc*/ 	.word	0xffffffff


	//   ....[16]....
        /*0100*/ 	.word	0xffffffff


	//   ....[17]....
        /*0104*/ 	.word	0xffffffff


	//   ....[18]....
        /*0108*/ 	.word	0xffffffff


	//   ....[19]....
        /*010c*/ 	.word	0xffffffff


	//   ....[20]....
        /*0110*/ 	.word	0xffffffff


	//   ....[21]....
        /*0114*/ 	.word	0xffffffff


	//   ....[22]....
        /*0118*/ 	.word	0xffffffff


	//   ....[23]....
        /*011c*/ 	.word	0xffffffff


	//   ....[24]....
        /*0120*/ 	.word	0xffffffff


	//   ....[25]....
        /*0124*/ 	.word	0xffffffff


	//   ....[26]....
        /*0128*/ 	.word	0xffffffff


	//   ....[27]....
        /*012c*/ 	.word	0xffffffff


	//   ....[28]....
        /*0130*/ 	.word	0xffffffff


	//   ....[29]....
        /*0134*/ 	.word	0xffffffff


	//   ....[30]....
        /*0138*/ 	.word	0xffffffff


	//   ....[31]....
        /*013c*/ 	.word	0xffffffff


	//   ....[32]....
        /*0140*/ 	.word	0xffffffff


	//   ....[33]....
        /*0144*/ 	.word	0xffffffff


	//   ....[34]....
        /*0148*/ 	.word	0xffffffff


	//   ....[35]....
        /*014c*/ 	.word	0xffffffff


	//   ....[36]....
        /*0150*/ 	.word	0xffffffff


	//   ....[37]....
        /*0154*/ 	.word	0xffffffff


	//   ....[38]....
        /*0158*/ 	.word	0xffffffff


	//   ....[39]....
        /*015c*/ 	.word	0xffffffff


	//   ....[40]....
        /*0160*/ 	.word	0xffffffff


	//   ....[41]....
        /*0164*/ 	.word	0xffffffff


	//   ....[42]....
        /*0168*/ 	.word	0xffffffff


	//   ....[43]....
        /*016c*/ 	.word	0xffffffff


	//   ....[44]....
        /*0170*/ 	.word	0xffffffff


	//   ....[45]....
        /*0174*/ 	.word	0xffffffff


	//   ....[46]....
        /*0178*/ 	.word	0xffffffff


	//   ....[47]....
        /*017c*/ 	.word	0xffffffff


	//   ....[48]....
        /*0180*/ 	.word	0xffffffff


	//   ....[49]....
        /*0184*/ 	.word	0x0500001c


	//   ....[50]....
        /*0188*/ 	.word	0x0500001c


	//   ....[51]....
        /*018c*/ 	.word	0x0500001c


	//   ....[52]....
        /*0190*/ 	.word	0x0500001c


	//   ....[53]....
        /*0194*/ 	.word	0x0500001c


	//   ....[54]....
        /*0198*/ 	.word	0x0500001c


	//   ....[55]....
        /*019c*/ 	.word	0x0500001c


	//   ....[56]....
        /*01a0*/ 	.word	0x0500001c


	//   ....[57]....
        /*01a4*/ 	.word	0x0500001c


	//   ....[58]....
        /*01a8*/ 	.word	0x0500001c


	//   ....[59]....
        /*01ac*/ 	.word	0x0500001c


	//   ....[60]....
        /*01b0*/ 	.word	0x0500001c


	//   ....[61]....
        /*01b4*/ 	.word	0x0500001c


	//   ....[62]....
        /*01b8*/ 	.word	0x0500001c


	//   ....[63]....
        /*01bc*/ 	.word	0x0500001c


	//   ....[64]....
        /*01c0*/ 	.word	0x0500001c


	//   ....[65]....
        /*01c4*/ 	.word	0x0500001c


	//   ....[66]....
        /*01c8*/ 	.word	0x0500001c


	//   ....[67]....
        /*01cc*/ 	.word	0x0500001c


	//   ....[68]....
        /*01d0*/ 	.word	0x0500001c


	//   ....[69]....
        /*01d4*/ 	.word	0x0500001c


	//   ....[70]....
        /*01d8*/ 	.word	0x0500001c


	//   ....[71]....
        /*01dc*/ 	.word	0x0500001c


	//   ....[72]....
        /*01e0*/ 	.word	0x0500001c


	//   ....[73]....
        /*01e4*/ 	.word	0x0500001c


	//   ....[74]....
        /*01e8*/ 	.word	0x0500001c


	//   ....[75]....
        /*01ec*/ 	.word	0x0500001c


	//   ....[76]....
        /*01f0*/ 	.word	0x0500001c


	//   ....[77]....
        /*01f4*/ 	.word	0x0500001c


	//   ....[78]....
        /*01f8*/ 	.word	0x0500001c


	//   ....[79]....
        /*01fc*/ 	.word	0x0500001c


	//   ....[80]....
        /*0200*/ 	.word	0x0500001c


	//   ....[81]....
        /*0204*/ 	.word	0x0500001c


	//   ....[82]....
        /*0208*/ 	.word	0x0500001c


	//   ....[83]....
        /*020c*/ 	.word	0x0500001c


	//   ....[84]....
        /*0210*/ 	.word	0x0500001c


	//   ....[85]....
        /*0214*/ 	.word	0x0500001c


	//   ....[86]....
        /*0218*/ 	.word	0x0500001c


	//   ....[87]....
        /*021c*/ 	.word	0x0500001c


	//   ....[88]....
        /*0220*/ 	.word	0x0500001c


	//   ....[89]....
        /*0224*/ 	.word	0x0500001c


	//   ....[90]....
        /*0228*/ 	.word	0x0500001c


	//   ....[91]....
        /*022c*/ 	.word	0x0500001c


	//   ....[92]....
        /*0230*/ 	.word	0x0500001c


	//   ....[93]....
        /*0234*/ 	.word	0x0500001c


	//   ....[94]....
        /*0238*/ 	.word	0x0500001c


	//   ....[95]....
        /*023c*/ 	.word	0x0500001c


	//   ....[96]....
        /*0240*/ 	.word	0x0500001c


	//----- nvinfo : EIATTR_COOP_GROUP_INSTR_OFFSETS
	.align		4
.L_13361:
        /*0244*/ 	.byte	0x04, 0x28
        /*0246*/ 	.short	(.L_13363 - .L_13362)


	//   ....[0]....
.L_13362:
        /*0248*/ 	.word	0x00002510


	//   ....[1]....
        /*024c*/ 	.word	0x00002560


	//   ....[2]....
        /*0250*/ 	.word	0x000025b0


	//   ....[3]....
        /*0254*/ 	.word	0x00002600


	//   ....[4]....
        /*0258*/ 	.word	0x00002650


	//   ....[5]....
        /*025c*/ 	.word	0x000026c0


	//   ....[6]....
        /*0260*/ 	.word	0x00002720


	//   ....[7]....
        /*0264*/ 	.word	0x00002780


	//   ....[8]....
        /*0268*/ 	.word	0x000027e0


	//   ....[9]....
        /*026c*/ 	.word	0x00002840


	//   ....[10]....
        /*0270*/ 	.word	0x000028a0


	//   ....[11]....
        /*0274*/ 	.word	0x00002900


	//   ....[12]....
        /*0278*/ 	.word	0x00002960


	//   ....[13]....
        /*027c*/ 	.word	0x000029c0


	//   ....[14]....
        /*0280*/ 	.word	0x00002a20


	//   ....[15]....
        /*0284*/ 	.word	0x00002a80


	//   ....[16]....
        /*0288*/ 	.word	0x000037b0


	//   ....[17]....
        /*028c*/ 	.word	0x00003800


	//   ....[18]....
        /*0290*/ 	.word	0x00003850


	//   ....[19]....
        /*0294*/ 	.word	0x000038a0


	//   ....[20]....
        /*0298*/ 	.word	0x000038f0


	//   ....[21]....
        /*029c*/ 	.word	0x00003960


	//   ....[22]....
        /*02a0*/ 	.word	0x000039c0


	//   ....[23]....
        /*02a4*/ 	.word	0x00003a20


	//   ....[24]....
        /*02a8*/ 	.word	0x00003a80


	//   ....[25]....
        /*02ac*/ 	.word	0x00003ae0


	//   ....[26]....
        /*02b0*/ 	.word	0x00003b40


	//   ....[27]....
        /*02b4*/ 	.word	0x00003ba0


	//   ....[28]....
        /*02b8*/ 	.word	0x00003c00


	//   ....[29]....
        /*02bc*/ 	.word	0x00003c60


	//   ....[30]....
        /*02c0*/ 	.word	0x00003cc0


	//   ....[31]....
        /*02c4*/ 	.word	0x00003d20


	//   ....[32]....
        /*02c8*/ 	.word	0x00004a10


	//   ....[33]....
        /*02cc*/ 	.word	0x00004a60


	//   ....[34]....
        /*02d0*/ 	.word	0x00004ab0


	//   ....[35]....
        /*02d4*/ 	.word	0x00004b00


	//   ....[36]....
        /*02d8*/ 	.word	0x00004b70


	//   ....[37]....
        /*02dc*/ 	.word	0x00004bd0


	//   ....[38]....
        /*02e0*/ 	.word	0x00004c30


	//   ....[39]....
        /*02e4*/ 	.word	0x00004c90


	//   ....[40]....
        /*02e8*/ 	.word	0x00004cf0


	//   ....[41]....
        /*02ec*/ 	.word	0x00004d50


	//   ....[42]....
        /*02f0*/ 	.word	0x00004db0


	//   ....[43]....
        /*02f4*/ 	.word	0x00004e10


	//   ....[44]....
        /*02f8*/ 	.word	0x00004e70


	//   ....[45]....
        /*02fc*/ 	.word	0x00004ed0


	//   ....[46]....
        /*0300*/ 	.word	0x00004f30


	//   ....[47]....
        /*0304*/ 	.word	0x00004f90


	//   ....[48]....
        /*0308*/ 	.word	0x00004ff0


	//   ....[49]....
        /*030c*/ 	.word	0x00005730


	//   ....[50]....
        /*0310*/ 	.word	0x000057b0


	//   ....[51]....
        /*0314*/ 	.word	0x00005830


	//   ....[52]....
        /*0318*/ 	.word	0x000058b0


	//   ....[53]....
        /*031c*/ 	.word	0x00005930


	//   ....[54]....
        /*0320*/ 	.word	0x000059b0


	//   ....[55]....
        /*0324*/ 	.word	0x00005a30


	//   ....[56]....
        /*0328*/ 	.word	0x00005ab0


	//   ....[57]....
        /*032c*/ 	.word	0x00005b30


	//   ....[58]....
        /*0330*/ 	.word	0x00005bb0


	//   ....[59]....
        /*0334*/ 	.word	0x00005c30


	//   ....[60]....
        /*0338*/ 	.word	0x00005cb0


	//   ....[61]....
        /*033c*/ 	.word	0x00005d30


	//   ....[62]....
        /*0340*/ 	.word	0x00005db0


	//   ....[63]....
        /*0344*/ 	.word	0x00005e30


	//   ....[64]....
        /*0348*/ 	.word	0x00005eb0


	//   ....[65]....
        /*034c*/ 	.word	0x00005f30


	//   ....[66]....
        /*0350*/ 	.word	0x00005fb0


	//   ....[67]....
        /*0354*/ 	.word	0x00006030


	//   ....[68]....
        /*0358*/ 	.word	0x000060b0


	//   ....[69]....
        /*035c*/ 	.word	0x00006130


	//   ....[70]....
        /*0360*/ 	.word	0x000061b0


	//   ....[71]....
        /*0364*/ 	.word	0x00006230


	//   ....[72]....
        /*0368*/ 	.word	0x000062b0


	//   ....[73]....
        /*036c*/ 	.word	0x00006330


	//   ....[74]....
        /*0370*/ 	.word	0x000063b0


	//   ....[75]....
        /*0374*/ 	.word	0x00006430


	//   ....[76]....
        /*0378*/ 	.word	0x000064b0


	//   ....[77]....
        /*037c*/ 	.word	0x00006530


	//   ....[78]....
        /*0380*/ 	.word	0x000065b0


	//   ....[79]....
        /*0384*/ 	.word	0x00006630


	//   ....[80]....
        /*0388*/ 	.word	0x000066b0


	//   ....[81]....
        /*038c*/ 	.word	0x00006720


	//   ....[82]....
        /*0390*/ 	.word	0x000067a0


	//   ....[83]....
        /*0394*/ 	.word	0x00006820


	//   ....[84]....
        /*0398*/ 	.word	0x000068a0


	//   ....[85]....
        /*039c*/ 	.word	0x00006920


	//   ....[86]....
        /*03a0*/ 	.word	0x000069a0


	//   ....[87]....
        /*03a4*/ 	.word	0x00006a20


	//   ....[88]....
        /*03a8*/ 	.word	0x00006aa0


	//   ....[89]....
        /*03ac*/ 	.word	0x00006b20


	//   ....[90]....
        /*03b0*/ 	.word	0x00006ba0


	//   ....[91]....
        /*03b4*/ 	.word	0x00006c20


	//   ....[92]....
        /*03b8*/ 	.word	0x00006ca0


	//   ....[93]....
        /*03bc*/ 	.word	0x00006d20


	//   ....[94]....
        /*03c0*/ 	.word	0x00006da0


	//   ....[95]....
        /*03c4*/ 	.word	0x00006e20


	//   ....[96]....
        /*03c8*/ 	.word	0x00006ea0


	//----- nvinfo : EIATTR_VRC_CTA_INIT_COUNT
	.align		4
.L_13363:
        /*03cc*/ 	.byte	0x02, 0x4a
	.zero		1
	.zero		1


	//----- nvinfo : EIATTR_EXIT_INSTR_OFFSETS
	.align		4
        /*03d0*/ 	.byte	0x04, 0x1c
        /*03d2*/ 	.short	(.L_13365 - .L_13364)


	//   ....[0]....
.L_13364:
        /*03d4*/ 	.word	0x00000880


	//   ....[1]....
        /*03d8*/ 	.word	0x000056e0


	//----- nvinfo : EIATTR_MAX_THREADS
	.align		4
.L_13365:
        /*03dc*/ 	.byte	0x04, 0x05
        /*03de*/ 	.short	(.L_13367 - .L_13366)
.L_13366:
        /*03e0*/ 	.word	0x00000100
        /*03e4*/ 	.word	0x00000001
        /*03e8*/ 	.word	0x00000001


	//----- nvinfo : EIATTR_CRS_STACK_SIZE
	.align		4
.L_13367:
        /*03ec*/ 	.byte	0x04, 0x1e
        /*03ee*/ 	.short	(.L_13369 - .L_13368)
.L_13368:
        /*03f0*/ 	.word	0x00000000


	//----- nvinfo : EIATTR_CBANK_PARAM_SIZE
	.align		4
.L_13369:
        /*03f4*/ 	.byte	0x03, 0x19
        /*03f6*/ 	.short	0x0030


	//----- nvinfo : EIATTR_PARAM_CBANK
	.align		4
        /*03f8*/ 	.byte	0x04, 0x0a
        /*03fa*/ 	.short	(.L_13371 - .L_13370)
	.align		4
.L_13370:
        /*03fc*/ 	.word	index@(.nv.constant0._Z9cuda_gemmIiLi256ELi2ELi1ELi128ELi32ELi32ELi32ELi1ELi0EEviiiPT_S1_S1_ii)
        /*0400*/ 	.short	0x0380
        /*0402*/ 	.short	0x0030


	//----- nvinfo : EIATTR_SW_WAR
	.align		4
.L_13371:
        /*0404*/ 	.byte	0x04, 0x36
        /*0406*/ 	.short	(.L_13373 - .L_13372)
.L_13372:
        /*0408*/ 	.word	0x00000008
.L_13373:


//--------------------- .nv.info._Z9cuda_gemmIiLi256ELi2ELi1ELi128ELi32ELi32ELi32ELi0ELi1EEviiiPT_S1_S1_ii --------------------------
	.section	.nv.info._Z9cuda_gemmIiLi256ELi2ELi1ELi128ELi32ELi32ELi32ELi0ELi1EEviiiPT_S1_S1_ii,"",@"SHT_CUDA_INFO"
	.sectionflags	@""
	.align	4


	//----- nvinfo : EIATTR_CUDA_API_VERSION
	.align		4
        /*0000*/ 	.byte	0x04, 0x37
        /*0002*/ 	.short	(.L_13375 - .L_13374)
.L_13374:
        /*0004*/ 	.word	0x00000082


	//----- nvinfo : EIATTR_KPARAM_INFO
	.align		4
.L_13375:
        /*0008*/ 	.byte	0x04, 0x17
        /*000a*/ 	.short	(.L_13377 - .L_13376)
.L_13376:
        /*000c*/ 	.word	0x00000000
        /*0010*/ 	.short	0x0007
        /*0012*/ 	.short	0x002c
        /*0014*/ 	.byte	0x00, 0xf0, 0x11, 0x00


	//----- nvinfo : EIATTR_KPARAM_INFO
	.align		4
.L_13377:
        /*0018*/ 	.byte	0x04, 0x17
        /*001a*/ 	.short	(.L_13379 - .L_13378)
.L_13378:
        /*001c*/ 	.word	0x00000000
        /*0020*/ 	.short	0x0006
        /*0022*/ 	.short	0x0028
        /*0024*/ 	.byte	0x00, 0xf0, 0x11, 0x00


	//----- nvinfo : EIATTR_KPARAM_INFO
	.align		4
.L_13379:
        /*0028*/ 	.byte	0x04, 0x17
        /*002a*/ 	.short	(.L_13381 - .L_13380)
.L_13380:
        /*002c*/ 	.word	0x00000000
        /*0030*/ 	.short	0x0005
        /*0032*/ 	.short	0x0020
        /*0034*/ 	.byte	0x00, 0xf5, 0x21, 0x00


	//----- nvinfo : EIATTR_KPARAM_INFO
	.align		4
.L_13381:
        /*0038*/ 	.byte	0x04, 0x17
        /*003a*/ 	.short	(.L_13383 - .L_13382)
.L_13382:
        /*003c*/ 	.word	0x00000000
        /*0040*/ 	.short	0x0004
        /*0042*/ 	.short	0x0018
        /*0044*/ 	.byte	0x00, 0xf5, 0x21, 0x00


	//----- nvinfo : EIATTR_KPARAM_INFO
	.align		4
.L_13383:
        /*0048*/ 	.byte	0x04, 0x17
        /*004a*/ 	.short	(.L_13385 - .L_13384)
.L_13384:
        /*004c*/ 	.word	0x00000000
        /*0050*/ 	.short	0x0003
        /*0052*/ 	.short	0x0010
        /*0054*/ 	.byte	0x00, 0xf5, 0x21, 0x00


	//----- nvinfo : EIATTR_KPARAM_INFO
	.align		4
.L_13385:
        /*0058*/ 	.byte	0x04, 0x17
        /*005a*/ 	.short	(.L_13387 - .L_13386)
.L_13386:
        /*005c*/ 	.word	0x00000000
        /*0060*/ 	.short	0x0002
        /*0062*/ 	.short	0x0008
        /*0064*/ 	.byte	0x00, 0xf0, 0x11, 0x00


	//----- nvinfo : EIATTR_KPARAM_INFO
	.align		4
.L_13387:
        /*0068*/ 	.byte	0x04, 0x17
        /*006a*/ 	.short	(.L_13389 - .L_13388)
.L_13388:
        /*006c*/ 	.word	0x00000000
        /*0070*/ 	.short	0x0001
        /*0072*/ 	.short	0x0004
        /*0074*/ 	.byte	0x00, 0xf0, 0x11, 0x00


	//----- nvinfo : EIATTR_KPARAM_INFO
	.align		4
.L_13389:
        /*0078*/ 	.byte	0x04, 0x17
        /*007a*/ 	.short	(.L_13391 - .L_13390)
.L_13390:
        /*007c*/ 	.word	0x00000000
        /*0080*/ 	.short	0x0000
        /*0082*/ 	.short	0x0000
        /*0084*/ 	.byte	0x00, 0xf0, 0x11, 0x00


	//----- nvinfo : EIATTR_SPARSE_MMA_MASK
	.align		4
.L_13391:
        /*0088*/ 	.byte	0x03, 0x50
        /*008a*/ 	.short	0x0000


	//----- nvinfo : EIATTR_MAXREG_COUNT
	.align		4
        /*008c*/ 	.byte	0x03, 0x1b
        /*008e*/ 	.short	0x00ff


	//----- nvinfo : EIATTR_NUM_BARRIERS
	.align		4
        /*0090*/ 	.byte	0x02, 0x4c
        /*0092*/ 	.byte	0x01
	.zero		1


	//----- nvinfo : EIATTR_MERCURY_ISA_VERSION
	.align		4
        /*0094*/ 	.byte	0x03, 0x5f
        /*0096*/ 	.short	0x0101


	//----- nvinfo : EIATTR_COOP_GROUP_MASK_REGIDS
	.align		4
        /*0098*/ 	.byte	0x04, 0x29
        /*009a*/ 	.short	(.L_13393 - .L_13392)


	//   ....[0]....
.L_13392:
        /*009c*/ 	.word	0xffffffff


	//   ....[1]....
        /*00a0*/ 	.word	0xffffffff


	//   ....[2]....
        /*00a4*/ 	.word	0xffffffff


	//   ....[3]....
        /*00a8*/ 	.word	0xffffffff


	//   ....[4]....
        /*00ac*/ 	.word	0xffffffff


	//   ....[5]....
        /*00b0*/ 	.word	0xffffffff


	//   ....[6]....
        /*00b4*/ 	.word	0xffffffff


	//   ....[7]....
        /*00b8*/ 	.word	0xffffffff


	//   ....[8]....
        /*00bc*/ 	.word	0xffffffff


	//   ....[9]....
        /*00c0*/ 	.word	0xffffffff


	//   ....[10]....
        /*00c4*/ 	.word	0xffffffff


	//   ....[11]....
        /*00c8*/ 	.word	0xffffffff


	//   ....[12]....
        /*00cc*/ 	.word	0xffffffff


	//   ....[13]....
        /*00d0*/ 	.word	0xffffffff


	//   ....[14]....
        /*00d4*/ 	.word	0xffffffff


	//   ....[15]....
        /*00d8*/ 	.word	0xffffffff


	//   ....[16]....
        /*00dc*/ 	.word	0xffffffff


	//   ....[17]....
        /*00e0*/ 	.word	0x05000030


	//   ....[18]....
        /*00e4*/ 	.word	0x05000030


	//   ....[19]....
        /*00e8*/ 	.word	0x05000030


	//   ....[20]....
        /*00ec*/ 	.word	0x05000030


	//   ....[21]....
        /*00f0*/ 	.word	0x05000030


	//   ....[22]....
        /*00f4*/ 	.word	0x05000030


	//   ....[23]....
        /*00f8*/ 	.word	0x05000030


	//   ....[24]....
        /*00fc*/ 	.word	0x05000030


	//   ....[25]....
        /*0100*/ 	.word	0x05000030


	//   ....[26]....
        /*0104*/ 	.word	0x05000030


	//   ....[27]....
        /*0108*/ 	.word	0x05000030


	//   ....[28]....
        /*010c*/ 	.word	0x05000030


	//   ....[29]....
        /*0110*/ 	.word	0x05000030


	//   ....[30]....
        /*0114*/ 	.word	0x05000030


	//   ....[31]....
        /*0118*/ 	.word	0x05000030


	//   ....[32]....
        /*011c*/ 	.word	0x05000030


	//----- nvinfo : EIATTR_COOP_GROUP_INSTR_OFFSETS
	.align		4
.L_13393:
        /*0120*/ 	.byte	0x04, 0x28
        /*0122*/ 	.short	(.L_13395 - .L_13394)


	//   ....[0]....
.L_13394:
        /*0124*/ 	.word	0x00001300


	//   ....[1]....
        /*0128*/ 	.word	0x00001310


	//   ....[2]....
        /*012c*/ 	.word	0x00001320


	//   ....[3]....
        /*0130*/ 	.word	0x00001350


	//   ....[4]....
        /*0134*/ 	.word	0x00001370


	//   ....[5]....
        /*0138*/ 	.word	0x00001390


	//   ....[6]....
        /*013c*/ 	.word	0x000013b0


	//   ....[7]....
        /*0140*/ 	.word	0x000013d0


	//   ....[8]....
        /*0144*/ 	.word	0x000013f0


	//   ....[9]....
        /*0148*/ 	.word	0x00001410


	//   ....[10]....
        /*014c*/ 	.word	0x00001430


	//   ....[11]....
        /*0150*/ 	.word	0x00001450


	//   ....[12]....
        /*0154*/ 	.word	0x00001470


	//   ....[13]....
        /*0158*/ 	.word	0x00001490


	//   ....[14]....
        /*015c*/ 	.word	0x000014b0


	//   ....[15]....
        /*0160*/ 	.word	0x000014d0


	//   ....[16]....
        /*0164*/ 	.word	0x00001510


	//   ....[17]....
        /*0168*/ 	.word	0x00001be0


	//   ....[18]....
        /*016c*/ 	.word	0x00001c30


	//   ....[19]....
        /*0170*/ 	.word	0x00001c90


	//   ....[20]....
        /*0174*/ 	.word	0x00001ce0


	//   ....[21]....
        /*0178*/ 	.word	0x00001d30


	//   ....[22]....
        /*017c*/ 	.word	0x00001d80


	//   ....[23]....
        /*0180*/ 	.word	0x00001dd0


	//   ....[24]....
        /*0184*/ 	.word	0x00001e20


	//   ....[25]....
        /*0188*/ 	.word	0x00001e70


	//   ....[26]....
        /*018c*/ 	.word	0x00001ec0


	//   ....[27]....
        /*0190*/ 	.word	0x00001f10


	//   ....[28]....
        /*0194*/ 	.word	0x00001f60


	//   ....[29]....
        /*0198*/ 	.word	0x00001fb0


	//   ....[30]....
        /*019c*/ 	.word	0x00002000


	//   ....[31]....
        /*01a0*/ 	.word	0x00002050


	//   ....[32]....
        /*01a4*/ 	.word	0x000020a0


	//----- nvinfo : EIATTR_VRC_CTA_INIT_COUNT
	.align		4
.L_13395:
        /*01a8*/ 	.byte	0x02, 0x4a
	.zero		1
	.zero		1


	//----- nvinfo : EIATTR_EXIT_INSTR_OFFSETS
	.align		4
        /*01ac*/ 	.byte	0x04, 0x1c
        /*01ae*/ 	.short	(.L_13397 - .L_13396)


	//   ....[0]....
.L_13396:
        /*01b0*/ 	.word	0x00000540


	//   ....[1]....
        /*01b4*/ 	.word	0x00001b90


	//----- nvinfo : EIATTR_MAX_THREADS
	.align		4
.L_13397:
        /*01b8*/ 	.byte	0x04, 0x05
        /*01ba*/ 	.short	(.L_13399 - .L_13398)
.L_13398:
        /*01bc*/ 	.word	0x00000100
        /*01c0*/ 	.word	0x00000001
        /*01c4*/ 	.word	0x00000001


	//----- nvinfo : EIATTR_CRS_STACK_SIZE
	.align		4
.L_13399:
        /*01c8*/ 	.byte	0x04, 0x1e
        /*01ca*/ 	.short	(.L_13401 - .L_13400)
.L_13400:
        /*01cc*/ 	.word	0x00000000


	//----- nvinfo : EIATTR_CBANK_PARAM_SIZE
	.align		4
.L_13401:
        /*01d0*/ 	.byte	0x03, 0x19
        /*01d2*/ 	.short	0x0030


	//----- nvinfo : EIATTR_PARAM_CBANK
	.align		4
        /*01d4*/ 	.byte	0x04, 0x0a
        /*01d6*/ 	.short	(.L_13403 - .L_13402)
	.align		4
.L_13402:
        /*01d8*/ 	.word	index@(.nv.constant0._Z9cuda_gemmIiLi256ELi2ELi1ELi128ELi32ELi32ELi32ELi0ELi1EEviiiPT_S1_S1_ii)
        /*01dc*/ 	.short	0x0380
        /*01de*/ 	.short	0x0030


	//----- nvinfo : EIATTR_SW_WAR
	.align		4
.L_13403:
        /*01e0*/ 	.byte	0x04, 0x36
        /*01e2*/ 	.short	(.L_13405 - .L_13404)
.L_13404:
        /*01e4*/ 	.word	0x00000008
.L_13405:


//--------------------- .nv.info._Z9cuda_gemmIiLi256ELi2ELi1ELi128ELi32ELi32ELi32ELi0ELi0EEviiiPT_S1_S1_ii --------------------------
	.section	.nv.info._Z9cuda_gemmIiLi256ELi2ELi1ELi128ELi32ELi32ELi32ELi0ELi0EEviiiPT_S1_S1_ii,"",@"SHT_CUDA_INFO"
	.sectionflags	@""
	.align	4


	//----- nvinfo : EIATTR_CUDA_API_VERSION
	.align		4
        /*0000*/ 	.byte	0x04, 0x37
        /*0002*/ 	.short	(.L_13407 - .L_13406)
.L_13406:
        /*0004*/ 	.word	0x00000082


	//----- nvinfo : EIATTR_KPARAM_INFO
	.align		4
.L_13407:
        /*0008*/ 	.byte	0x04, 0x17
        /*000a*/ 	.short	(.L_13409 - .L_13408)
.L_13408:
        /*000c*/ 	.word	0x00000000
        /*0010*/ 	.short	0x0007
        /*0012*/ 	.short	0x002c
        /*0014*/ 	.byte	0x00, 0xf0, 0x11, 0x00


	//----- nvinfo : EIATTR_KPARAM_INFO
	.align		4
.L_13409:
        /*0018*/ 	.byte	0x04, 0x17
        /*001a*/ 	.short	(.L_13411 - .L_13410)
.L_13410:
        /*001c*/ 	.word	0x00000000
        /*0020*/ 	.short	0x0006
        /*0022*/ 	.short	0x0028
        /*0024*/ 	.byte	0x00, 0xf0, 0x11, 0x00


	//----- nvinfo : EIATTR_KPARAM_INFO
	.align		4
.L_13411:
        /*0028*/ 	.byte	0x04, 0x17
        /*002a*/ 	.short	(.L_13413 - .L_13412)
.L_13412:
        /*002c*/ 	.word	0x00000000
        /*0030*/ 	.short	0x0005
        /*0032*/ 	.short	0x0020
        /*0034*/ 	.byte	0x00, 0xf5, 0x21, 0x00


	//----- nvinfo : EIATTR_KPARAM_INFO
	.align		4
.L_13413:
        /*0038*/ 	.byte	0x04, 0x17
        /*003a*/ 	.short	(.L_13415 - .L_13414)
.L_13414:
        /*003c*/ 	.word	0x00000000
        /*0040*/ 	.short	0x0004
        /*0042*/ 	.short	0x0018
        /*0044*/ 	.byte	0x00, 0xf5, 0x21, 0x00


	//----- nvinfo : EIATTR_KPARAM_INFO
	.align		4
.L_13415:
        /*0048*/ 	.byte	0x04, 0x17
        /*004a*/ 	.short	(.L_13417 - .L_13416)
.L_13416:
        /*004c*/ 	.word	0x00000000
        /*0050*/ 	.short	0x0003
        /*0052*/ 	.short	0x0010
        /*0054*/ 	.byte	0x00, 0xf5, 0x21, 0x00


	//----- nvinfo : EIATTR_KPARAM_INFO
	.align		4
.L_13417:
        /*0058*/ 	.byte	0x04, 0x17
        /*005a*/ 	.short	(.L_13419 - .L_13418)
.L_13418:
        /*005c*/ 	.word	0x00000000
        /*0060*/ 	.short	0x0002
        /*0062*/ 	.short	0x0008
        /*0064*/ 	.byte	0x00, 0xf0, 0x11, 0x00


	//----- nvinfo : EIATTR_KPARAM_INFO
	.align		4
.L_13419:
        /*0068*/ 	.byte	0x04, 0x17
        /*006a*/ 	.short	(.L_13421 - .L_13420)
.L_13420:
        /*006c*/ 	.word	0x00000000
        /*0070*/ 	.short	0x0001
        /*0072*/ 	.short	0x0004
        /*0074*/ 	.byte	0x00, 0xf0, 0x11, 0x00


	//----- nvinfo : EIATTR_KPARAM_INFO
	.align		4
.L_13421:
        /*0078*/ 	.byte	0x04, 0x17
        /*007a*/ 	.short	(.L_13423 - .L_13422)
.L_13422:
        /*007c*/ 	.word	0x00000000
        /*0080*/ 	.short	0x0000
        /*0082*/ 	.short	0x0000
        /*0084*/ 	.byte	0x00, 0xf0, 0x11, 0x00


	//----- nvinfo : EIATTR_SPARSE_MMA_MASK
	.align		4
.L_13423:
        /*0088*/ 	.byte	0x03, 0x50
        /*008a*/ 	.short	0x0000


	//----- nvinfo : EIATTR_MAXREG_COUNT
	.align		4
        /*008c*/ 	.byte	0x03, 0x1b
        /*008e*/ 	.short	0x00ff


	//----- nvinfo : EIATTR_NUM_BARRIERS
	.align		4
        /*0090*/ 	.byte	0x02, 0x4c
        /*0092*/ 	.byte	0x01
	.zero		1


	//----- nvinfo : EIATTR_ANNOTATIONS
	.align		4
        /*0094*/ 	.byte	0x04, 0x55
        /*0096*/ 	.short	(.L_13425 - .L_13424)


	//   ....[0]....
.L_13424:
        /*0098*/ 	.word	0x00000001
        /*009c*/ 	.byte	0x10, 0x10, 0x00, 0x00, 0x01, 0x00, 0x00, 0x00, 0x90, 0x11, 0x00, 0x00, 0x01, 0x00, 0x00, 0x00
        /*00ac*/ 	.byte	0x80, 0x5b, 0x00, 0x00


	//----- nvinfo : EIATTR_MERCURY_ISA_VERSION
	.align		4
.L_13425:
        /*00b0*/ 	.byte	0x03, 0x5f
        /*00b2*/ 	.short	0x0101


	//----- nvinfo : EIATTR_COOP_GROUP_MASK_REGIDS
	.align		4
        /*00b4*/ 	.byte	0x04, 0x29
        /*00b6*/ 	.short	(.L_13427 - .L_13426)


	//   ....[0]....
.L_13426:
        /*00b8*/ 	.word	0xffffffff


	//   ....[1]....
        /*00bc*/ 	.word	0xffffffff


	//   ....[2]....
        /*00c0*/ 	.word	0xffffffff


	//   ....[3]....
        /*00c4*/ 	.word	0xffffffff


	//   ....[4]....
        /*00c8*/ 	.word	0xffffffff


	//   ....[5]....
        /*00cc*/ 	.word	0xffffffff


	//   ....[6]....
        /*00d0*/ 	.word	0xffffffff


	//   ....[7]....
        /*00d4*/ 	.word	0xffffffff


	//   ....[8]....
        /*00d8*/ 	.word	0xffffffff


	//   ....[9]....
        /*00dc*/ 	.word	0xffffffff


	//   ....[10]....
        /*00e0*/ 	.word	0xffffffff


	//   ....[11]....
        /*00e4*/ 	.word	0xffffffff


	//   ....[12]....
        /*00e8*/ 	.word	0xffffffff


	//   ....[13]....
        /*00ec*/ 	.word	0xffffffff


	//   ....[14]....
        /*00f0*/ 	.word	0xffffffff


	//   ....[15]....
        /*00f4*/ 	.word	0xffffffff


	//   ....[16]....
        /*00f8*/ 	.word	0xffffffff


	//   ....[17]....
        /*00fc*/ 	.word	0xffffffff


	//   ....[18]....
        /*0100*/ 	.word	0xffffffff


	//   ....[19]....
        /*0104*/ 	.word	0xffffffff


	//   ....[20]....
        /*0108*/ 	.word	0xffffffff


	//   ....[21]....
        /*010c*/ 	.word	0xffffffff


	//   ....[22]....
        /*0110*/ 	.word	0xffffffff


	//   ....[23]....
        /*0114*/ 	.word	0xffffffff


	//   ....[24]....
        /*0118*/ 	.word	0xffffffff


	//   ....[25]....
        /*011c*/ 	.word	0xffffffff


	//   ....[26]....
        /*0120*/ 	.word	0xffffffff


	//   ....[27]....
        /*0124*/ 	.word	0xffffffff


	//   ....[28]....
        /*0128*/ 	.word	0xffffffff


	//   ....[29]....
        /*012c*/ 	.word	0xffffffff


	//   ....[30]....
        /*0130*/ 	.word	0xffffffff


	//   ....[31]....
        /*0134*/ 	.word	0xffffffff


	//   ....[32]....
        /*0138*/ 	.word	0xffffffff


	//   ....[33]....
        /*013c*/ 	.word	0xffffffff


	//   ....[34]....
        /*0140*/ 	.word	0xffffffff


	//   ....[35]....
        /*0144*/ 	.word	0xffffffff


	//   ....[36]....
        /*0148*/ 	.word	0xffffffff


	//   ....[37]....
        /*014c*/ 	.word	0xffffffff


	//   ....[38]....
        /*0150*/ 	.word	0xffffffff


	//   ....[39]....
        /*0154*/ 	.word	0xffffffff


	//   ....[40]....
        /*0158*/ 	.word	0xffffffff


	//   ....[41]....
        /*015c*/ 	.word	0xffffffff


	//   ....[42]....
        /*0160*/ 	.word	0xffffffff


	//   ....[43]....
        /*0164*/ 	.word	0xffffffff


	//   ....[44]....
        /*0168*/ 	.word	0xffffffff


	//   ....[45]....
        /*016c*/ 	.word	0xffffffff


	//   ....[46]....
        /*0170*/ 	.word	0xffffffff


	//   ....[47]....
        /*0174*/ 	.word	0xffffffff


	//   ....[48]....
        /*0178*/ 	.word	0xffffffff


	//   ....[49]....
        /*017c*/ 	.word	0x0500001e


	//   ....[50]....
        /*0180*/ 	.word	0x0500001e


	//   ....[51]....
        /*0184*/ 	.word	0x0500001e


	//   ....[52]....
        /*0188*/ 	.word	0x0500001e


	//   ....[53]....
        /*018c*/ 	.word	0x0500001e


	//   ....[54]....
        /*0190*/ 	.word	0x0500001e


	//   ....[55]....
        /*0194*/ 	.word	0x0500001e


	//   ....[56]....
        /*0198*/ 	.word	0x0500001e


	//   ....[57]....
        /*019c*/ 	.word	0x0500001e


	//   ....[58]....
        /*01a0*/ 	.word	0x0500001e


	//   ....[59]....
        /*01a4*/ 	.word	0x0500001e


	//   ....[60]....
        /*01a8*/ 	.word	0x0500001e


	//   ....[61]....
        /*01ac*/ 	.word	0x0500001e


	//   ....[62]....
        /*01b0*/ 	.word	0x0500001e


	//   ....[63]....
        /*01b4*/ 	.word	0x0500001e


	//   ....[64]....
        /*01b8*/ 	.word	0x0500001e


	//   ....[65]....
        /*01bc*/ 	.word	0x0500001e


	//   ....[66]....
        /*01c0*/ 	.word	0x0500001e


	//   ....[67]....
        /*01c4*/ 	.word	0x0500001e


	//   ....[68]....
        /*01c8*/ 	.word	0x0500001e


	//   ....[69]....
        /*01cc*/ 	.word	0x0500001e


	//   ....[70]....
        /*01d0*/ 	.word	0x0500001e


	//   ....[71]....
        /*01d4*/ 	.word	0x0500001e


	//   ....[72]....
        /*01d8*/ 	.word	0x0500001e


	//   ....[73]....
        /*01dc*/ 	.word	0x0500001e


	//   ....[74]....
        /*01e0*/ 	.word	0x0500001e


	//   ....[75]....
        /*01e4*/ 	.word	0x0500001e


	//   ....[76]....
        /*01e8*/ 	.word	0x0500001e


	//   ....[77]....
        /*01ec*/ 	.word	0x0500001e


	//   ....[78]....
        /*01f0*/ 	.word	0x0500001e


	//   ....[79]....
        /*01f4*/ 	.word	0x0500001e


	//   ....[80]....
        /*01f8*/ 	.word	0x0500001e


	//   ....[81]....
        /*01fc*/ 	.word	0x0500001e


	//   ....[82]....
        /*0200*/ 	.word	0x0500001e


	//   ....[83]....
        /*0204*/ 	.word	0x0500001e


	//   ....[84]....
        /*0208*/ 	.word	0x0500001e


	//   ....[85]....
        /*020c*/ 	.word	0x0500001e


	//   ....[86]....
        /*0210*/ 	.word	0x0500001e


	//   ....[87]....
        /*0214*/ 	.word	0x0500001e


	//   ....[88]....
        /*0218*/ 	.word	0x0500001e


	//   ....[89]....
        /*021c*/ 	.word	0x0500001e


	//   ....[90]....
        /*0220*/ 	.word	0x0500001e


	//   ....[91]....
        /*0224*/ 	.word	0x0500001e


	//   ....[92]....
        /*0228*/ 	.word	0x0500001e


	//   ....[93]....
        /*022c*/ 	.word	0x0500001e


	//   ....[94]....
        /*0230*/ 	.word	0x0500001e


	//   ....[95]....
        /*0234*/ 	.word	0x0500001e


	//   ....[96]....
        /*0238*/ 	.word	0x0500001e


	//----- nvinfo : EIATTR_COOP_GROUP_INSTR_OFFSETS
	.align		4
.L_13427:
        /*023c*/ 	.byte	0x04, 0x28
        /*023e*/ 	.short	(.L_13429 - .L_13428)


	//   ....[0]....
.L_13428:
        /*0240*/ 	.word	0x000025b0


	//   ....[1]....
        /*0244*/ 	.word	0x00002600


	//   ....[2]....
        /*0248*/ 	.word	0x00002650


	//   ....[3]....
        /*024c*/ 	.word	0x000026a0


	//   ....[4]....
        /*0250*/ 	.word	0x000026f0


	//   ....[5]....
        /*0254*/ 	.word	0x00002760


	//   ....[6]....
        /*0258*/ 	.word	0x000027c0


	//   ....[7]....
        /*025c*/ 	.word	0x00002820


	//   ....[8]....
        /*0260*/ 	.word	0x00002880


	//   ....[9]....
        /*0264*/ 	.word	0x000028e0


	//   ....[10]....
        /*0268*/ 	.word	0x00002940


	//   ....[11]....
        /*026c*/ 	.word	0x000029a0


	//   ....[12]....
        /*0270*/ 	.word	0x00002a00


	//   ....[13]....
        /*0274*/ 	.word	0x00002a60


	//   ....[14]....
        /*0278*/ 	.word	0x00002ac0


	//   ....[15]....
        /*027c*/ 	.word	0x00002b20


	//   ....[16]....
        /*0280*/ 	.word	0x00003890


	//   ....[17]....
        /*0284*/ 	.word	0x000038e0


	//   ....[18]....
        /*0288*/ 	.word	0x00003930


	//   ....[19]....
        /*028c*/ 	.word	0x00003980


	//   ....[20]....
        /*0290*/ 	.word	0x000039d0


	//   ....[21]....
        /*0294*/ 	.word	0x00003a40


	//   ....[22]....
        /*0298*/ 	.word	0x00003aa0


	//   ....[23]....
        /*029c*/ 	.word	0x00003b00


	//   ....[24]....
        /*02a0*/ 	.word	0x00003b60


	//   ....[25]....
        /*02a4*/ 	.word	0x00003bc0


	//   ....[26]....
        /*02a8*/ 	.word	0x00003c20


	//   ....[27]....
        /*02ac*/ 	.word	0x00003c80


	//   ....[28]....
        /*02b0*/ 	.word	0x00003ce0


	//   ....[29]....
        /*02b4*/ 	.word	0x00003d40


	//   ....[30]....
        /*02b8*/ 	.word	0x00003da0


	//   ....[31]....
        /*02bc*/ 	.word	0x00003e00


	//   ....[32]....
        /*02c0*/ 	.word	0x00004b20


	//   ....[33]....
        /*02c4*/ 	.word	0x00004b70


	//   ....[34]....
        /*02c8*/ 	.word	0x00004bc0


	//   ....[35]....
        /*02cc*/ 	.word	0x00004c10


	//   ....[36]....
        /*02d0*/ 	.word	0x00004c80


	//   ....[37]....
        /*02d4*/ 	.word	0x00004ce0


	//   ....[38]....
        /*02d8*/ 	.word	0x00004d40


	//   ....[39]....
        /*02dc*/ 	.word	0x00004da0


	//   ....[40]....
        /*02e0*/ 	.word	0x00004e00


	//   ....[41]....
        /*02e4*/ 	.word	0x00004e60


	//   ....[42]....
        /*02e8*/ 	.word	0x00004ec0


	//   ....[43]....
        /*02ec*/ 	.word	0x00004f20


	//   ....[44]....
        /*02f0*/ 	.word	0x00004f80


	//   ....[45]....
        /*02f4*/ 	.word	0x00004fe0


	//   ....[46]....
        /*02f8*/ 	.word	0x00005040


	//   ....[47]....
        /*02fc*/ 	.word	0x000050a0


	//   ....[48]....
        /*0300*/ 	.word	0x00005100


	//   ....[49]....
        /*0304*/ 	.word	0x000063a0


	//   ....[50]....
        /*0308*/ 	.word	0x00006420


	//   ....[51]....
        /*030c*/ 	.word	0x000064a0


	//   ....[52]....
        /*0310*/ 	.word	0x00006520


	//   ....[53]....
        /*0314*/ 	.word	0x000065a0


	//   ....[54]....
        /*0318*/ 	.word	0x00006620


	//   ....[55]....
        /*031c*/ 	.word	0x000066a0


	//   ....[56]....
        /*0320*/ 	.word	0x00006720


	//   ....[57]....
        /*0324*/ 	.word	0x000067a0


	//   ....[58]....
        /*0328*/ 	.word	0x00006820


	//   ....[59]....
        /*032c*/ 	.word	0x000068a0


	//   ....[60]....
        /*0330*/ 	.word	0x00006920


	//   ....[61]....
        /*0334*/ 	.word	0x000069a0


	//   ....[62]....
        /*0338*/ 	.word	0x00006a20


	//   ....[63]....
        /*033c*/ 	.word	0x00006aa0


	//   ....[64]....
        /*0340*/ 	.word	0x00006b20


	//   ....[65]....
        /*0344*/ 	.word	0x00006ba0


	//   ....[66]....
        /*0348*/ 	.word	0x00006c20


	//   ....[67]....
        /*034c*/ 	.word	0x00006ca0


	//   ....[68]....
        /*0350*/ 	.word	0x00006d20


	//   ....[69]....
        /*0354*/ 	.word	0x00006da0


	//   ....[70]....
        /*0358*/ 	.word	0x00006e20


	//   ....[71]....
        /*035c*/ 	.word	0x00006ea0


	//   ....[72]....
        /*0360*/ 	.word	0x00006f20


	//   ....[73]....
        /*0364*/ 	.word	0x00006fa0


	//   ....[74]....
        /*0368*/ 	.word	0x00007020


	//   ....[75]....
        /*036c*/ 	.word	0x000070a0


	//   ....[76]....
        /*0370*/ 	.word	0x00007120


	//   ....[77]....
        /*0374*/ 	.word	0x000071a0


	//   ....[78]....
        /*0378*/ 	.word	0x00007220


	//   ....[79]....
        /*037c*/ 	.word	0x000072a0


	//   ....[80]....
        /*0380*/ 	.word	0x00007320


	//   ....[81]....
        /*0384*/ 	.word	0x00007390


	//   ....[82]....
        /*0388*/ 	.word	0x00007410


	//   ....[83]....
        /*038c*/ 	.word	0x00007490


	//   ....[84]....
        /*0390*/ 	.word	0x00007510


	//   ....[85]....
        /*0394*/ 	.word	0x00007590


	//   ....[86]....
        /*0398*/ 	.word	0x00007610


	//   ....[87]....
        /*039c*/ 	.word	0x00007690


	//   ....[88]....
        /*03a0*/ 	.word	0x00007710


	//   ....[89]....
        /*03a4*/ 	.word	0x00007790


	//   ....[90]....
        /*03a8*/ 	.word	0x00007810


	//   ....[91]....
        /*03ac*/ 	.word	0x00007890


	//   ....[92]....
        /*03b0*/ 	.word	0x00007910


	//   ....[93]....
        /*03b4*/ 	.word	0x00007990


	//   ....[94]....
        /*03b8*/ 	.word	0x00007a10


	//   ....[95]....
        /*03bc*/ 	.word	0x00007a90


	//   ....[96]....
        /*03c0*/ 	.word	0x00007b10


	//----- nvinfo : EIATTR_VRC_CTA_INIT_COUNT
	.align		4
.L_13429:
        /*03c4*/ 	.byte	0x02, 0x4a
	.zero		1
	.zero		1


	//----- nvinfo : EIATTR_EXIT_INSTR_OFFSETS
	.align		4
        /*03c8*/ 	.byte	0x04, 0x1c
        /*03ca*/ 	.short	(.L_13431 - .L_13430)


	//   ....[0]....
.L_13430:
        /*03cc*/ 	.word	0x00000880


	//   ....[1]....
        /*03d0*/ 	.word	0x00006350


	//----- nvinfo : EIATTR_MAX_THREADS
	.align		4
.L_13431:
        /*03d4*/ 	.byte	0x04, 0x05
        /*03d6*/ 	.short	(.L_13433 - .L_13432)
.L_13432:
        /*03d8*/ 	.word	0x00000100
        /*03dc*/ 	.word	0x00000001
        /*03e0*/ 	.word	0x00000001


	//----- nvinfo : EIATTR_CRS_STACK_SIZE
	.align		4
.L_13433:
        /*03e4*/ 	.byte	0x04, 0x1e
        /*03e6*/ 	.short	(.L_13435 - .L_13434)
.L_13434:
        /*03e8*/ 	.word	0x00000000


	//----- nvinfo : EIATTR_CBANK_PARAM_SIZE
	.align		4
.L_13435:
        /*03ec*/ 	.byte	0x03, 0x19
        /*03ee*/ 	.short	0x0030


	//----- nvinfo : EIATTR_PARAM_CBANK
	.align		4
        /*03f0*/ 	.byte	0x04, 0x0a
        /*03f2*/ 	.short	(.L_13437 - .L_13436)
	.align		4
.L_13436:
        /*03f4*/ 	.word	index@(.nv.constant0._Z9cuda_gemmIiLi256ELi2ELi1ELi128ELi32ELi32ELi32ELi0ELi0EEviiiPT_S1_S1_ii)
        /*03f8*/ 	.short	0x0380
        /*03fa*/ 	.short	0x0030


	//----- nvinfo : EIATTR_SW_WAR
	.align		4
.L_13437:
        /*03fc*/ 	.byte	0x04, 0x36
        /*03fe*/ 	.short	(.L_13439 - .L_13438)
.L_13438:
        /*0400*/ 	.word	0x00000008
.L_13439:


//--------------------- .nv.info._Z9cuda_gemmIiLi256ELi2ELi1ELi128ELi16ELi16ELi32ELi1ELi1EEviiiPT_S1_S1_ii --------------------------
	.section	.nv.info._Z9cuda_gemmIiLi256ELi2ELi1ELi128ELi16ELi16ELi32ELi1ELi1EEviiiPT_S1_S1_ii,"",@"SHT_CUDA_INFO"
	.sectionflags	@""
	.align	4


	//----- nvinfo : EIATTR_CUDA_API_VERSION
	.align		4
        /*0000*/ 	.byte	0x04, 0x37
        /*0002*/ 	.short	(.L_13441 - .L_13440)
.L_13440:
        /*0004*/ 	.word	0x00000082


	//----- nvinfo : EIATTR_KPARAM_INFO
	.align		4
.L_13441:
        /*0008*/ 	.byte	0x04, 0x17
        /*000a*/ 	.short	(.L_13443 - .L_13442)
.L_13442:
        /*000c*/ 	.word	0x00000000
        /*0010*/ 	.short	0x0007
        /*0012*/ 	.short	0x002c
        /*0014*/ 	.byte	0x00, 0xf0, 0x11, 0x00


	//----- nvinfo : EIATTR_KPARAM_INFO
	.align		4
.L_13443:
        /*0018*/ 	.byte	0x04, 0x17
        /*001a*/ 	.short	(.L_13445 - .L_13444)
.L_13444:
        /*001c*/ 	.word	0x00000000
        /*0020*/ 	.short	0x0006
        /*0022*/ 	.short	0x0028
        /*0024*/ 	.byte	0x00, 0xf0, 0x11, 0x00


	//----- nvinfo : EIATTR_KPARAM_INFO
	.align		4
.L_13445:
        /*0028*/ 	.byte	0x04, 0x17
        /*002a*/ 	.short	(.L_13447 - .L_13446)
.L_13446:
        /*002c*/ 	.word	0x00000000
        /*0030*/ 	.short	0x0005
        /*0032*/ 	.short	0x0020
        /*0034*/ 	.byte	0x00, 0xf5, 0x21, 0x00


	//----- nvinfo : EIATTR_KPARAM_INFO
	.align		4
.L_13447:
        /*0038*/ 	.byte	0x04, 0x17
        /*003a*/ 	.short	(.L_13449 - .L_13448)
.L_13448:
        /*003c*/ 	.word	0x00000000
        /*0040*/ 	.short	0x0004
        /*0042*/ 	.short	0x0018
        /*0044*/ 	.byte	0x00, 0xf5, 0x21, 0x00


	//----- nvinfo : EIATTR_KPARAM_INFO
	.align		4
.L_13449:
        /*0048*/ 	.byte	0x04, 0x17
        /*004a*/ 	.short	(.L_13451 - .L_13450)
.L_13450:
        /*004c*/ 	.word	0x00000000
        /*0050*/ 	.short	0x0003
        /*0052*/ 	.short	0x0010
        /*0054*/ 	.byte	0x00, 0xf5, 0x21, 0x00


	//----- nvinfo : EIATTR_KPARAM_INFO
	.align		4
.L_13451:
        /*0058*/ 	.byte	0x04, 0x17
        /*005a*/ 	.short	(.L_13453 - .L_13452)
.L_13452:
        /*005c*/ 	.word	0x00000000
        /*0060*/ 	.short	0x0002
        /*0062*/ 	.short	0x0008
        /*0064*/ 	.byte	0x00, 0xf0, 0x11, 0x00


	//----- nvinfo : EIATTR_KPARAM_INFO
	.align		4
.L_13453:
        /*0068*/ 	.byte	0x04, 0x17
        /*006a*/ 	.short	(.L_13455 - .L_13454)
.L_13454:
        /*006c*/ 	.word	0x00000000
        /*0070*/ 	.short	0x0001
        /*0072*/ 	.short	0x0004
        /*0074*/ 	.byte	0x00, 0xf0, 0x11, 0x00


	//----- nvinfo : EIATTR_KPARAM_INFO
	.align		4
.L_13455:
        /*0078*/ 	.byte	0x04, 0x17
        /*007a*/ 	.short	(.L_13457 - .L_13456)
.L_13456:
        /*007c*/ 	.word	0x00000000
        /*0080*/ 	.short	0x0000
        /*0082*/ 	.short	0x0000
        /*0084*/ 	.byte	0x00, 0xf0, 0x11, 0x00


	//----- nvinfo : EIATTR_SPARSE_MMA_MASK
	.align		4
.L_13457:
        /*0088*/ 	.byte	0x03, 0x50
        /*008a*/ 	.short	0x0000


	//----- nvinfo : EIATTR_MAXREG_COUNT
	.align		4
        /*008c*/ 	.byte	0x03, 0x1b
        /*008e*/ 	.short	0x00ff


	//----- nvinfo : EIATTR_NUM_BARRIERS
	.align		4
        /*0090*/ 	.byte	0x02, 0x4c
        /*0092*/ 	.byte	0x01
	.zero		1


	//----- nvinfo : EIATTR_MERCURY_ISA_VERSION
	.align		4
        /*0094*/ 	.byte	0x03, 0x5f
        /*0096*/ 	.short	0x0101


	//----- nvinfo : EIATTR_COOP_GROUP_MASK_REGIDS
	.align		4
        /*0098*/ 	.byte	0x04, 0x29
        /*009a*/ 	.short	(.L_13459 - .L_13458)


	//   ....[0]....
.L_13458:
        /*009c*/ 	.word	0xffffffff


	//   ....[1]....
        /*00a0*/ 	.word	0xffffffff


	//   ....[2]....
        /*00a4*/ 	.word	0xffffffff


	//   ....[3]....
        /*00a8*/ 	.word	0xffffffff


	//   ....[4]....
        /*00ac*/ 	.word	0xffffffff


	//   ....[5]....
        /*00b0*/ 	.word	0xffffffff


	//   ....[6]....
        /*00b4*/ 	.word	0xffffffff


	//   ....[7]....
        /*00b8*/ 	.word	0xffffffff


	//   ....[8]....
        /*00bc*/ 	.word	0xffffffff


	//   ....[9]....
        /*00c0*/ 	.word	0xffffffff


	//   ....[10]....
        /*00c4*/ 	.word	0xffffffff


	//   ....[11]....
        /*00c8*/ 	.word	0xffffffff


	//   ....[12]....
        /*00cc*/ 	.word	0xffffffff


	//   ....[13]....
        /*00d0*/ 	.word	0xffffffff


	//   ....[14]....
        /*00d4*/ 	.word	0xffffffff


	//   ....[15]....
        /*00d8*/ 	.word	0xffffffff


	//   ....[16]....
        /*00dc*/ 	.word	0x05000027


	//   ....[17]....
        /*00e0*/ 	.word	0x05000027


	//   ....[18]....
        /*00e4*/ 	.word	0x05000027


	//   ....[19]....
        /*00e8*/ 	.word	0x05000027


	//   ....[20]....
        /*00ec*/ 	.word	0x05000027


	//   ....[21]....
        /*00f0*/ 	.word	0x05000027


	//   ....[22]....
        /*00f4*/ 	.word	0x05000027


	//   ....[23]....
        /*00f8*/ 	.word	0x05000027


	//   ....[24]....
        /*00fc*/ 	.word	0x05000027


	//   ....[25]....
        /*0100*/ 	.word	0x05000027


	//   ....[26]....
        /*0104*/ 	.word	0x05000027


	//   ....[27]....
        /*0108*/ 	.word	0x05000027


	//   ....[28]....
        /*010c*/ 	.word	0x05000027


	//   ....[29]....
        /*0110*/ 	.word	0x05000027


	//   ....[30]....
        /*0114*/ 	.word	0x05000027


	//   ....[31]....
        /*0118*/ 	.word	0x05000027


	//----- nvinfo : EIATTR_COOP_GROUP_INSTR_OFFSETS
	.align		4
.L_13459:
        /*011c*/ 	.byte	0x04, 0x28
        /*011e*/ 	.short	(.L_13461 - .L_13460)


	//   ....[0]....
.L_13460:
        /*0120*/ 	.word	0x00001400


	//   ....[1]....
        /*0124*/ 	.word	0x00001410


	//   ....[2]....
        /*0128*/ 	.word	0x00001420


	//   ....[3]....
        /*012c*/ 	.word	0x00001450


	//   ....[4]....
        /*0130*/ 	.word	0x00001470


	//   ....[5]....
        /*0134*/ 	.word	0x00001490


	//   ....[6]....
        /*0138*/ 	.word	0x000014b0


	//   ....[7]....
        /*013c*/ 	.word	0x000014d0


	//   ....[8]....
        /*0140*/ 	.word	0x000014f0


	//   ....[9]....
        /*0144*/ 	.word	0x00001500


	//   ....[10]....
        /*0148*/ 	.word	0x00001520


	//   ....[11]....
        /*014c*/ 	.word	0x00001540


	//   ....[12]....
        /*0150*/ 	.word	0x00001560


	//   ....[13]....
        /*0154*/ 	.word	0x00001590


	//   ....[14]....
        /*0158*/ 	.word	0x000015b0


	//   ....[15]....
        /*015c*/ 	.word	0x000015c0


	//   ....[16]....
        /*0160*/ 	.word	0x00001b70


	//   ....[17]....
        /*0164*/ 	.word	0x00001c00


	//   ....[18]....
        /*0168*/ 	.word	0x00001c50


	//   ....[19]....
        /*016c*/ 	.word	0x00001cc0


	//   ....[20]....
        /*0170*/ 	.word	0x00001d10


	//   ....[21]....
        /*0174*/ 	.word	0x00001d80


	//   ....[22]....
        /*0178*/ 	.word	0x00001dd0


	//   ....[23]....
        /*017c*/ 	.word	0x00001e40


	//   ....[24]....
        /*0180*/ 	.word	0x00001e90


	//   ....[25]....
        /*0184*/ 	.word	0x00001ee0


	//   ....[26]....
        /*0188*/ 	.word	0x00001f40


	//   ....[27]....
        /*018c*/ 	.word	0x00001f90


	//   ....[28]....
        /*0190*/ 	.word	0x00001ff0


	//   ....[29]....
        /*0194*/ 	.word	0x00002060


	//   ....[30]....
        /*0198*/ 	.word	0x000020b0


	//   ....[31]....
        /*019c*/ 	.word	0x00002130


	//----- nvinfo : EIATTR_VRC_CTA_INIT_COUNT
	.align		4
.L_13461:
        /*01a0*/ 	.byte	0x02, 0x4a
	.zero		1
	.zero		1


	//----- nvinfo : EIATTR_EXIT_INSTR_OFFSETS
	.align		4
        /*01a4*/ 	.byte	0x04, 0x1c
        /*01a6*/ 	.short	(.L_13463 - .L_13462)


	//   ....[0]....
.L_13462:
        /*01a8*/ 	.word	0x00000690


	//   ....[1]....
        /*01ac*/ 	.word	0x00001b10


	//----- nvinfo : EIATTR_MAX_THREADS
	.align		4
.L_13463:
        /*01b0*/ 	.byte	0x04, 0x05
        /*01b2*/ 	.short	(.L_13465 - .L_13464)
.L_13464:
        /*01b4*/ 	.word	0x00000100
        /*01b8*/ 	.word	0x00000001
        /*01bc*/ 	.word	0x00000001


	//----- nvinfo : EIATTR_CRS_STACK_SIZE
	.align		4
.L_13465:
        /*01c0*/ 	.byte	0x04, 0x1e
        /*01c2*/ 	.short	(.L_13467 - .L_13466)
.L_13466:
        /*01c4*/ 	.word	0x00000000


	//----- nvinfo : EIATTR_CBANK_PARAM_SIZE
	.align		4
.L_13467:
        /*01c8*/ 	.byte	0x03, 0x19
        /*01ca*/ 	.short	0x0030


	//----- nvinfo : EIATTR_PARAM_CBANK
	.align		4
        /*01cc*/ 	.byte	0x04, 0x0a
        /*01ce*/ 	.short	(.L_13469 - .L_13468)
	.align		4
.L_13468:
        /*01d0*/ 	.word	index@(.nv.constant0._Z9cuda_gemmIiLi256ELi2ELi1ELi128ELi16ELi16ELi32ELi1ELi1EEviiiPT_S1_S1_ii)
        /*01d4*/ 	.short	0x0380
        /*01d6*/ 	.short	0x0030


	//----- nvinfo : EIATTR_SW_WAR
	.align		4
.L_13469:
        /*01d8*/ 	.byte	0x04, 0x36
        /*01da*/ 	.short	(.L_13471 - .L_13470)
.L_13470:
        /*01dc*/ 	.word	0x00000008
.L_13471:


//--------------------- .nv.info._Z9cuda_gemmIiLi256ELi2ELi1ELi128ELi16ELi16ELi32ELi1ELi0EEviiiPT_S1_S1_ii --------------------------
	.section	.nv.info._Z9cuda_gemmIiLi256ELi2ELi1ELi128ELi16ELi16ELi32ELi1ELi0EEviiiPT_S1_S1_ii,"",@"SHT_CUDA_INFO"
	.sectionflags	@""
	.align	4


	//----- nvinfo : EIATTR_CUDA_API_VERSION
	.align		4
        /*0000*/ 	.byte	0x04, 0x37
        /*0002*/ 	.short	(.L_13473 - .L_13472)
.L_13472:
        /*0004*/ 	.word	0x00000082


	//----- nvinfo : EIATTR_KPARAM_INFO
	.align		4
.L_13473:
        /*0008*/ 	.byte	0x04, 0x17
        /*000a*/ 	.short	(.L_13475 - .L_13474)
.L_13474:
        /*000c*/ 	.word	0x00000000
        /*0010*/ 	.short	0x0007
        /*0012*/ 	.short	0x002c
        /*0014*/ 	.byte	0x00, 0xf0, 0x11, 0x00


	//----- nvinfo : EIATTR_KPARAM_INFO
	.align		4
.L_13475:
        /*0018*/ 	.byte	0x04, 0x17
        /*001a*/ 	.short	(.L_13477 - .L_13476)
.L_13476:
        /*001c*/ 	.word	0x00000000
        /*0020*/ 	.short	0x0006
        /*0022*/ 	.short	0x0028
        /*0024*/ 	.byte	0x00, 0xf0, 0x11, 0x00


	//----- nvinfo : EIATTR_KPARAM_INFO
	.align		4
.L_13477:
        /*0028*/ 	.byte	0x04, 0x17
        /*002a*/ 	.short	(.L_13479 - .L_13478)
.L_13478:
        /*002c*/ 	.word	0x00000000
        /*0030*/ 	.short	0x0005
        /*0032*/ 	.short	0x0020
        /*0034*/ 	.byte	0x00, 0xf5, 0x21, 0x00


	//----- nvinfo : EIATTR_KPARAM_INFO
	.align		4
.L_13479:
        /*0038*/ 	.byte	0x04, 0x17
        /*003a*/ 	.short	(.L_13481 - .L_13480)
.L_13480:
        /*003c*/ 	.word	0x00000000
        /*0040*/ 	.short	0x0004
        /*0042*/ 	.short	0x0018
        /*0044*/ 	.byte	0x00, 0xf5, 0x21, 0x00


	//----- nvinfo : EIATTR_KPARAM_INFO
	.align		4
.L_13481:
        /*0048*/ 	.byte	0x04, 0x17
        /*004a*/ 	.short	(.L_13483 - .L_13482)
.L_13482:
        /*004c*/ 	.word	0x00000000
        /*0050*/ 	.short	0x0003
        /*0052*/ 	.short	0x0010
        /*0054*/ 	.byte	0x00, 0xf5, 0x21, 0x00


	//----- nvinfo : EIATTR_KPARAM_INFO
	.align		4
.L_13483:
        /*0058*/ 	.byte	0x04, 0x17
        /*005a*/ 	.short	(.L_13485 - .L_13484)
.L_13484:
        /*005c*/ 	.word	0x00000000
        /*0060*/ 	.short	0x0002
        /*0062*/ 	.short	0x0008
        /*0064*/ 	.byte	0x00, 0xf0, 0x11, 0x00


	//----- nvinfo : EIATTR_KPARAM_INFO
	.align		4
.L_13485:
        /*0068*/ 	.byte	0x04, 0x17
        /*006a*/ 	.short	(.L_13487 - .L_13486)
.L_13486:
        /*006c*/ 	.word	0x00000000
        /*0070*/ 	.short	0x0001
        /*0072*/ 	.short	0x0004
        /*0074*/ 	.byte	0x00, 0xf0, 0x11, 0x00


	//----- nvinfo : EIATTR_KPARAM_INFO
	.align		4
.L_13487:
        /*0078*/ 	.byte	0x04, 0x17
        /*007a*/ 	.short	(.L_13489 - .L_13488)
.L_13488:
        /*007c*/ 	.word	0x00000000
        /*0080*/ 	.short	0x0000
        /*0082*/ 	.short	0x0000
        /*0084*/ 	.byte	0x00, 0xf0, 0x11, 0x00


	//----- nvinfo : EIATTR_SPARSE_MMA_MASK
	.align		4
.L_13489:
        /*0088*/ 	.byte	0x03, 0x50
        /*008a*/ 	.short	0x0000


	//----- nvinfo : EIATTR_MAXREG_COUNT
	.align		4
        /*008c*/ 	.byte	0x03, 0x1b
        /*008e*/ 	.short	0x00ff


	//----- nvinfo : EIATTR_NUM_BARRIERS
	.align		4
        /*0090*/ 	.byte	0x02, 0x4c
        /*0092*/ 	.byte	0x01
	.zero		1


	//----- nvinfo : EIATTR_ANNOTATIONS
	.align		4
        /*0094*/ 	.byte	0x04, 0x55
        /*0096*/ 	.short	(.L_13491 - .L_13490)


	//   ....[0]....
.L_13490:
        /*0098*/ 	.word	0x00000001
        /*009c*/ 	.byte	0x70, 0x10, 0x00, 0x00, 0x01, 0x00, 0x00, 0x00, 0x10, 0x13, 0x00, 0x00, 0x01, 0x00, 0x00, 0x00
        /*00ac*/ 	.byte	0xc0, 0x16, 0x00, 0x00, 0x01, 0x00, 0x00, 0x00, 0xc0, 0x53, 0x00, 0x00


	//----- nvinfo : EIATTR_MERCURY_ISA_VERSION
	.align		4
.L_13491:
        /*00b8*/ 	.byte	0x03, 0x5f
        /*00ba*/ 	.short	0x0101


	//----- nvinfo : EIATTR_COOP_GROUP_MASK_REGIDS
	.align		4
        /*00bc*/ 	.byte	0x04, 0x29
        /*00be*/ 	.short	(.L_13493 - .L_13492)


	//   ....[0]....
.L_13492:
        /*00c0*/ 	.word	0xffffffff


	//   ....[1]....
        /*00c4*/ 	.word	0xffffffff


	//   ....[2]....
        /*00c8*/ 	.word	0xffffffff


	//   ....[3]....
        /*00cc*/ 	.word	0xffffffff


	//   ....[4]....
        /*00d0*/ 	.word	0xffffffff


	//   ....[5]....
        /*00d4*/ 	.word	0xffffffff


	//   ....[6]....
        /*00d8*/ 	.word	0xffffffff


	//   ....[7]....
        /*00dc*/ 	.word	0xffffffff


	//   ....[8]....
        /*00e0*/ 	.word	0xffffffff


	//   ....[9]....
        /*00e4*/ 	.word	0xffffffff


	//   ....[10]....
        /*00e8*/ 	.word	0xffffffff


	//   ....[11]....
        /*00ec*/ 	.word	0xffffffff


	//   ....[12]....
        /*00f0*/ 	.word	0xffffffff


	//   ....[13]....
        /*00f4*/ 	.word	0xffffffff


	//   ....[14]....
        /*00f8*/ 	.word	0xffffffff


	//   ....[15]....
        /*00fc*/ 	.word	0xffffffff


	//   ....[16]....
        /*0100*/ 	.word	0xffffffff


	//   ....[17]....
        /*0104*/ 	.word	0xffffffff


	//   ....[18]....
        /*0108*/ 	.word	0xffffffff


	//   ....[19]....
        /*010c*/ 	.word	0xffffffff


	//   ....[20]....
        /*0110*/ 	.word	0xffffffff


	//   ....[21]....
        /*0114*/ 	.word	0xffffffff


	//   ....[22]....
        /*0118*/ 	.word	0xffffffff


	//   ....[23]....
        /*011c*/ 	.word	0xffffffff


	//   ....[24]....
        /*0120*/ 	.word	0xffffffff


	//   ....[25]....
        /*0124*/ 	.word	0xffffffff


	//   ....[26]....
        /*0128*/ 	.word	0xffffffff


	//   ....[27]....
        /*012c*/ 	.word	0xffffffff


	//   ....[28]....
        /*0130*/ 	.word	0xffffffff


	//   ....[29]....
        /*0134*/ 	.word	0xffffffff


	//   ....[30]....
        /*0138*/ 	.word	0xffffffff


	//   ....[31]....
        /*013c*/ 	.word	0xffffffff


	//   ....[32]....
        /*0140*/ 	.word	0xffffffff


	//   ....[33]....
        /*0144*/ 	.word	0xffffffff


	//   ....[34]....
        /*0148*/ 	.word	0xffffffff


	//   ....[35]....
        /*014c*/ 	.word	0xffffffff


	//   ....[36]....
        /*0150*/ 	.word	0xffffffff


	//   ....[37]....
        /*0154*/ 	.word	0xffffffff


	//   ....[38]....
        /*0158*/ 	.word	0xffffffff


	//   ....[39]....
        /*015c*/ 	.word	0xffffffff


	//   ....[40]....
        /*0160*/ 	.word	0xffffffff


	//   ....[41]....
        /*0164*/ 	.word	0xffffffff


	//   ....[42]....
        /*0168*/ 	.word	0xffffffff


	//   ....[43]....
        /*016c*/ 	.word	0xffffffff


	//   ....[44]....
        /*0170*/ 	.word	0xffffffff


	//   ....[45]....
        /*0174*/ 	.word	0xffffffff


	//   ....[46]....
        /*0178*/ 	.word	0xffffffff


	//   ....[47]....
        /*017c*/ 	.word	0xffffffff


	//   ....[48]....
        /*0180*/ 	.word	0xffffffff


	//   ....[49]....
        /*0184*/ 	.word	0x0500001c


	//   ....[50]....
        /*0188*/ 	.word	0x0500001c


	//   ....[51]....
        /*018c*/ 	.word	0x0500001c


	//   ....[52]....
        /*0190*/ 	.word	0x0500001c


	//   ....[53]....
        /*0194*/ 	.word	0x0500001c


	//   ....[54]....
        /*0198*/ 	.word	0x0500001c


	//   ....[55]....
        /*019c*/ 	.word	0x0500001c


	//   ....[56]....
        /*01a0*/ 	.word	0x0500001c


	//   ....[57]....
        /*01a4*/ 	.word	0x0500001c


	//   ....[58]....
        /*01a8*/ 	.word	0x0500001c


	//   ....[59]....
        /*01ac*/ 	.word	0x0500001c


	//   ....[60]....
        /*01b0*/ 	.word	0x0500001c


	//   ....[61]....
        /*01b4*/ 	.word	0x0500001c


	//   ....[62]....
        /*01b8*/ 	.word	0x0500001c


	//   ....[63]....
        /*01bc*/ 	.word	0x0500001c


	//   ....[64]....
        /*01c0*/ 	.word	0x0500001c


	//   ....[65]....
        /*01c4*/ 	.word	0x0500001c


	//   ....[66]....
        /*01c8*/ 	.word	0x0500001c


	//   ....[67]....
        /*01cc*/ 	.word	0x0500001c


	//   ....[68]....
        /*01d0*/ 	.word	0x0500001c


	//   ....[69]....
        /*01d4*/ 	.word	0x0500001c


	//   ....[70]....
        /*01d8*/ 	.word	0x0500001c


	//   ....[71]....
        /*01dc*/ 	.word	0x0500001c


	//   ....[72]....
        /*01e0*/ 	.word	0x0500001c


	//   ....[73]....
        /*01e4*/ 	.word	0x0500001c


	//   ....[74]....
        /*01e8*/ 	.word	0x0500001c


	//   ....[75]....
        /*01ec*/ 	.word	0x0500001c


	//   ....[76]....
        /*01f0*/ 	.word	0x0500001c


	//   ....[77]....
        /*01f4*/ 	.word	0x0500001c


	//   ....[78]....
        /*01f8*/ 	.word	0x0500001c


	//   ....[79]....
        /*01fc*/ 	.word	0x0500001c


	//   ....[80]....
        /*0200*/ 	.word	0x0500001c


	//   ....[81]....
        /*0204*/ 	.word	0x0500001c


	//   ....[82]....
        /*0208*/ 	.word	0x0500001c


	//   ....[83]....
        /*020c*/ 	.word	0x0500001c


	//   ....[84]....
        /*0210*/ 	.word	0x0500001c


	//   ....[85]....
        /*0214*/ 	.word	0x0500001c


	//   ....[86]....
        /*0218*/ 	.word	0x0500001c


	//   ....[87]....
        /*021c*/ 	.word	0x0500001c


	//   ....[88]....
        /*0220*/ 	.word	0x0500001c


	//   ....[89]....
        /*0224*/ 	.word	0x0500001c


	//   ....[90]....
        /*0228*/ 	.word	0x0500001c


	//   ....[91]....
        /*022c*/ 	.word	0x0500001c


	//   ....[92]....
        /*0230*/ 	.word	0x0500001c


	//   ....[93]....
        /*0234*/ 	.word	0x0500001c


	//   ....[94]....
        /*0238*/ 	.word	0x0500001c


	//   ....[95]....
        /*023c*/ 	.word	0x0500001c


	//   ....[96]....
        /*0240*/ 	.word	0x0500001c


	//----- nvinfo : EIATTR_COOP_GROUP_INSTR_OFFSETS
	.align		4
.L_13493:
        /*0244*/ 	.byte	0x04, 0x28
        /*0246*/ 	.short	(.L_13495 - .L_13494)


	//   ....[0]....
.L_13494:
        /*0248*/ 	.word	0x00002510


	//   ....[1]....
        /*024c*/ 	.word	0x00002560


	//   ....[2]....
        /*0250*/ 	.word	0x000025b0


	//   ....[3]....
        /*0254*/ 	.word	0x00002600


	//   ....[4]....
        /*0258*/ 	.word	0x00002650


	//   ....[5]....
        /*025c*/ 	.word	0x000026c0


	//   ....[6]....
        /*0260*/ 	.word	0x00002720


	//   ....[7]....
        /*0264*/ 	.word	0x00002780


	//   ....[8]....
        /*0268*/ 	.word	0x000027e0


	//   ....[9]....
        /*026c*/ 	.word	0x00002840


	//   ....[10]....
        /*0270*/ 	.word	0x000028a0


	//   ....[11]....
        /*0274*/ 	.word	0x00002900


	//   ....[12]....
        /*0278*/ 	.word	0x00002960


	//   ....[13]....
        /*027c*/ 	.word	0x000029c0


	//   ....[14]....
        /*0280*/ 	.word	0x00002a20


	//   ....[15]....
        /*0284*/ 	.word	0x00002a80


	//   ....[16]....
        /*0288*/ 	.word	0x000037b0


	//   ....[17]....
        /*028c*/ 	.word	0x00003800


	//   ....[18]....
        /*0290*/ 	.word	0x00003850


	//   ....[19]....
        /*0294*/ 	.word	0x000038a0


	//   ....[20]....
        /*0298*/ 	.word	0x000038f0


	//   ....[21]....
        /*029c*/ 	.word	0x00003960


	//   ....[22]....
        /*02a0*/ 	.word	0x000039c0


	//   ....[23]....
        /*02a4*/ 	.word	0x00003a20


	//   ....[24]....
        /*02a8*/ 	.word	0x00003a80


	//   ....[25]....
        /*02ac*/ 	.word	0x00003ae0


	//   ....[26]....
        /*02b0*/ 	.word	0x00003b40


	//   ....[27]....
        /*02b4*/ 	.word	0x00003ba0


	//   ....[28]....
        /*02b8*/ 	.word	0x00003c00


	//   ....[29]....
        /*02bc*/ 	.word	0x00003c60


	//   ....[30]....
        /*02c0*/ 	.word	0x00003cc0


	//   ....[31]....
        /*02c4*/ 	.word	0x00003d20


	//   ....[32]....
        /*02c8*/ 	.word	0x00004a10


	//   ....[33]....
        /*02cc*/ 	.word	0x00004a60


	//   ....[34]....
        /*02d0*/ 	.word	0x00004ab0


	//   ....[35]....
        /*02d4*/ 	.word	0x00004b00


	//   ....[36]....
        /*02d8*/ 	.word	0x00004b70


	//   ....[37]....
        /*02dc*/ 	.word	0x00004bd0


	//   ....[38]....
        /*02e0*/ 	.word	0x00004c30


	//   ....[39]....
        /*02e4*/ 	.word	0x00004c90


	//   ....[40]....
        /*02e8*/ 	.word	0x00004cf0


	//   ....[41]....
        /*02ec*/ 	.word	0x00004d50


	//   ....[42]....
        /*02f0*/ 	.word	0x00004db0


	//   ....[43]....
        /*02f4*/ 	.word	0x00004e10


	//   ....[44]....
        /*02f8*/ 	.word	0x00004e70


	//   ....[45]....
        /*02fc*/ 	.word	0x00004ed0


	//   ....[46]....
        /*0300*/ 	.word	0x00004f30


	//   ....[47]....
        /*0304*/ 	.word	0x00004f90


	//   ....[48]....
        /*0308*/ 	.word	0x00004ff0


	//   ....[49]....
        /*030c*/ 	.word	0x00005730


	//   ....[50]....
        /*0310*/ 	.word	0x000057b0


	//   ....[51]....
        /*0314*/ 	.word	0x00005830


	//   ....[52]....
        /*0318*/ 	.word	0x000058b0


	//   ....[53]....
        /*031c*/ 	.word	0x00005930


	//   ....[54]....
        /*0320*/ 	.word	0x000059b0


	//   ....[55]....
        /*0324*/ 	.word	0x00005a30


	//   ....[56]....
        /*0328*/ 	.word	0x00005ab0


	//   ....[57]....
        /*032c*/ 	.word	0x00005b30


	//   ....[58]....
        /*0330*/ 	.word	0x00005bb0


	//   ....[59]....
        /*0334*/ 	.word	0x00005c30


	//   ....[60]....
        /*0338*/ 	.word	0x00005cb0


	//   ....[61]....
        /*033c*/ 	.word	0x00005d30


	//   ....[62]....
        /*0340*/ 	.word	0x00005db0


	//   ....[63]....
        /*0344*/ 	.word	0x00005e30


	//   ....[64]....
        /*0348*/ 	.word	0x00005eb0


	//   ....[65]....
        /*034c*/ 	.word	0x00005f30


	//   ....[66]....
        /*0350*/ 	.word	0x00005fb0


	//   ....[67]....
        /*0354*/ 	.word	0x00006030


	//   ....[68]....
        /*0358*/ 	.word	0x000060b0


	//   ....[69]....
        /*035c*/ 	.word	0x00006130


	//   ....[70]....
        /*0360*/ 	.word	0x000061b0


	//   ....[71]....
        /*0364*/ 	.word	0x00006230


	//   ....[72]....
        /*0368*/ 	.word	0x000062b0


	//   ....[73]....
        /*036c*/ 	.word	0x00006330


	//   ....[74]....
        /*0370*/ 	.word	0x000063b0


	//   ....[75]....
        /*0374*/ 	.word	0x00006430


	//   ....[76]....
        /*0378*/ 	.word	0x000064b0


	//   ....[77]....
        /*037c*/ 	.word	0x00006530


	//   ....[78]....
        /*0380*/ 	.word	0x000065b0


	//   ....[79]....
        /*0384*/ 	.word	0x00006630


	//   ....[80]....
        /*0388*/ 	.word	0x000066b0


	//   ....[81]....
        /*038c*/ 	.word	0x00006720


	//   ....[82]....
        /*0390*/ 	.word	0x000067a0


	//   ....[83]....
        /*0394*/ 	.word	0x00006820


	//   ....[84]....
        /*0398*/ 	.word	0x000068a0


	//   ....[85]....
        /*039c*/ 	.word	0x00006920


	//   ....[86]....
        /*03a0*/ 	.word	0x000069a0


	//   ....[87]....
        /*03a4*/ 	.word	0x00006a20


	//   ....[88]....
        /*03a8*/ 	.word	0x00006aa0


	//   ....[89]....
        /*03ac*/ 	.word	0x00006b20


	//   ....[90]....
        /*03b0*/ 	.word	0x00006ba0


	//   ....[91]....
        /*03b4*/ 	.word	0x00006c20


	//   ....[92]....
        /*03b8*/ 	.word	0x00006ca0


	//   ....[93]....
        /*03bc*/ 	.word	0x00006d20


	//   ....[94]....
        /*03c0*/ 	.word	0x00006da0


	//   ....[95]....
        /*03c4*/ 	.word	0x00006e20


	//   ....[96]....
        /*03c8*/ 	.word	0x00006ea0


	//----- nvinfo : EIATTR_VRC_CTA_INIT_COUNT
	.align		4
.L_13495:
        /*03cc*/ 	.byte	0x02, 0x4a
	.zero		1
	.zero		1


	//----- nvinfo : EIATTR_EXIT_INSTR_OFFSETS
	.align		4
        /*03d0*/ 	.byte	0x04, 0x1c
        /*03d2*/ 	.short	(.L_13497 - .L_13496)


	//   ....[0]....
.L_13496:
        /*03d4*/ 	.word	0x00000880


	//   ....[1]....
        /*03d8*/ 	.word	0x000056e0


	//----- nvinfo : EIATTR_MAX_THREADS
	.align		4
.L_13497:
        /*03dc*/ 	.byte	0x04, 0x05
        /*03de*/ 	.short	(.L_13499 - .L_13498)
.L_13498:
        /*03e0*/ 	.word	0x00000100
        /*03e4*/ 	.word	0x00000001
        /*03e8*/ 	.word	0x00000001


	//----- nvinfo : EIATTR_CRS_STACK_SIZE
	.align		4
.L_13499:
        /*03ec*/ 	.byte	0x04, 0x1e
        /*03ee*/ 	.short	(.L_13501 - .L_13500)
.L_13500:
        /*03f0*/ 	.word	0x00000000


	//----- nvinfo : EIATTR_CBANK_PARAM_SIZE
	.align		4
.L_13501:
        /*03f4*/ 	.byte	0x03, 0x19
        /*03f6*/ 	.short	0x0030


	//----- nvinfo : EIATTR_PARAM_CBANK
	.align		4
        /*03f8*/ 	.byte	0x04, 0x0a
        /*03fa*/ 	.short	(.L_13503 - .L_13502)
	.align		4
.L_13502:
        /*03fc*/ 	.word	index@(.nv.constant0._Z9cuda_gemmIiLi256ELi2ELi1ELi128ELi16ELi16ELi32ELi1ELi0EEviiiPT_S1_S1_ii)
        /*0400*/ 	.short	0x0380
        /*0402*/ 	.short	0x0030


	//----- nvinfo : EIATTR_SW_WAR
	.align		4
.L_13503:
        /*0404*/ 	.byte	0x04, 0x36
        /*0406*/ 	.short	(.L_13505 - .L_13504)
.L_13504:
        /*0408*/ 	.word	0x00000008
.L_13505:


//--------------------- .nv.info._Z9cuda_gemmIiLi256ELi2ELi1ELi128ELi16ELi16ELi32ELi0ELi1EEviiiPT_S1_S1_ii --------------------------
	.section	.nv.info._Z9cuda_gemmIiLi256ELi2ELi1ELi128ELi16ELi16ELi32ELi0ELi1EEviiiPT_S1_S1_ii,"",@"SHT_CUDA_INFO"
	.sectionflags	@""
	.align	4


	//----- nvinfo : EIATTR_CUDA_API_VERSION
	.align		4
        /*0000*/ 	.byte	0x04, 0x37
        /*0002*/ 	.short	(.L_13507 - .L_13506)
.L_13506:
        /*0004*/ 	.word	0x00000082


	//----- nvinfo : EIATTR_KPARAM_INFO
	.align		4
.L_13507:
        /*0008*/ 	.byte	0x04, 0x17
        /*000a*/ 	.short	(.L_13509 - .L_13508)
.L_13508:
        /*000c*/ 	.word	0x00000000
        /*0010*/ 	.short	0x0007
        /*0012*/ 	.short	0x002c
        /*0014*/ 	.byte	0x00, 0xf0, 0x11, 0x00


	//----- nvinfo : EIATTR_KPARAM_INFO
	.align		4
.L_13509:
        /*0018*/ 	.byte	0x04, 0x17
        /*001a*/ 	.short	(.L_13511 - .L_13510)
.L_13510:
        /*001c*/ 	.word	0x00000000
        /*0020*/ 	.short	0x0006
        /*0022*/ 	.short	0x0028
        /*0024*/ 	.byte	0x00, 0xf0, 0x11, 0x00


	//----- nvinfo : EIATTR_KPARAM_INFO
	.align		4
.L_13511:
        /*0028*/ 	.byte	0x04, 0x17
        /*002a*/ 	.short	(.L_13513 - .L_13512)
.L_13512:
        /*002c*/ 	.word	0x00000000
        /*0030*/ 	.short	0x0005
        /*0032*/ 	.short	0x0020
        /*0034*/ 	.byte	0x00, 0xf5, 0x21, 0x00


	//----- nvinfo : EIATTR_KPARAM_INFO
	.align		4
.L_13513:
        /*0038*/ 	.byte	0x04, 0x17
        /*003a*/ 	.short	(.L_13515 - .L_13514)
.L_13514:
        /*003c*/ 	.word	0x00000000
        /*0040*/ 	.short	0x0004
        /*0042*/ 	.short	0x0018
        /*0044*/ 	.byte	0x00, 0xf5, 0x21, 0x00


	//----- nvinfo : EIATTR_KPARAM_INFO
	.align		4
.L_13515:
        /*0048*/ 	.byte	0x04, 0x17
        /*004a*/ 	.short	(.L_13517 - .L_13516)
.L_13516:
        /*004c*/ 	.word	0x00000000
        /*0050*/ 	.short	0x0003
        /*0052*/ 	.short	0x0010
        /*0054*/ 	.byte	0x00, 0xf5, 0x21, 0x00


	//----- nvinfo : EIATTR_KPARAM_INFO
	.align		4
.L_13517:
        /*0058*/ 	.byte	0x04, 0x17
        /*005a*/ 	.short	(.L_13519 - .L_13518)
.L_13518:
        /*005c*/ 	.word	0x00000000
        /*0060*/ 	.short	0x0002
        /*0062*/ 	.short	0x0008
        /*0064*/ 	.byte	0x00, 0xf0, 0x11, 0x00


	//----- nvinfo : EIATTR_KPARAM_INFO
	.align		4
.L_13519:
        /*0068*/ 	.byte	0x04, 0x17
        /*006a*/ 	.short	(.L_13521 - .L_13520)
.L_13520:
        /*006c*/ 	.word	0x00000000
        /*0070*/ 	.short	0x0001
        /*0072*/ 	.short	0x0004
        /*0074*/ 	.byte	0x00, 0xf0, 0x11, 0x00


	//----- nvinfo : EIATTR_KPARAM_INFO
	.align		4
.L_13521:
        /*0078*/ 	.byte	0x04, 0x17
        /*007a*/ 	.short	(.L_13523 - .L_13522)
.L_13522:
        /*007c*/ 	.word	0x00000000
        /*0080*/ 	.short	0x0000
        /*0082*/ 	.short	0x0000
        /*0084*/ 	.byte	0x00, 0xf0, 0x11, 0x00


	//----- nvinfo : EIATTR_SPARSE_MMA_MASK
	.align		4
.L_13523:
        /*0088*/ 	.byte	0x03, 0x50
        /*008a*/ 	.short	0x0000


	//----- nvinfo : EIATTR_MAXREG_COUNT
	.align		4
        /*008c*/ 	.byte	0x03, 0x1b
        /*008e*/ 	.short	0x00ff


	//----- nvinfo : EIATTR_NUM_BARRIERS
	.align		4
        /*0090*/ 	.byte	0x02, 0x4c
        /*0092*/ 	.byte	0x01
	.zero		1


	//----- nvinfo : EIATTR_MERCURY_ISA_VERSION
	.align		4
        /*0094*/ 	.byte	0x03, 0x5f
        /*0096*/ 	.short	0x0101


	//----- nvinfo : EIATTR_COOP_GROUP_MASK_REGIDS
	.align		4
        /*0098*/ 	.byte	0x04, 0x29
        /*009a*/ 	.short	(.L_13525 - .L_13524)


	//   ....[0]....
.L_13524:
        /*009c*/ 	.word	0xffffffff


	//   ....[1]....
        /*00a0*/ 	.word	0xffffffff


	//   ....[2]....
        /*00a4*/ 	.word	0xffffffff


	//   ....[3]....
        /*00a8*/ 	.word	0xffffffff


	//   ....[4]....
        /*00ac*/ 	.word	0xffffffff


	//   ....[5]....
        /*00b0*/ 	.word	0xffffffff


	//   ....[6]....
        /*00b4*/ 	.word	0xffffffff


	//   ....[7]....
        /*00b8*/ 	.word	0xffffffff


	//   ....[8]....
        /*00bc*/ 	.word	0xffffffff


	//   ....[9]....
        /*00c0*/ 	.word	0xffffffff


	//   ....[10]....
        /*00c4*/ 	.word	0xffffffff


	//   ....[11]....
        /*00c8*/ 	.word	0xffffffff


	//   ....[12]....
        /*00cc*/ 	.word	0xffffffff


	//   ....[13]....
        /*00d0*/ 	.word	0xffffffff


	//   ....[14]....
        /*00d4*/ 	.word	0xffffffff


	//   ....[15]....
        /*00d8*/ 	.word	0xffffffff


	//   ....[16]....
        /*00dc*/ 	.word	0x05000030


	//   ....[17]....
        /*00e0*/ 	.word	0x05000030


	//   ....[18]....
        /*00e4*/ 	.word	0x05000030


	//   ....[19]....
        /*00e8*/ 	.word	0x05000030


	//   ....[20]....
        /*00ec*/ 	.word	0x05000030


	//   ....[21]....
        /*00f0*/ 	.word	0x05000030


	//   ....[22]....
        /*00f4*/ 	.word	0x05000030


	//   ....[23]....
        /*00f8*/ 	.word	0x05000030


	//   ....[24]....
        /*00fc*/ 	.word	0x05000030


	//   ....[25]....
        /*0100*/ 	.word	0x05000030


	//   ....[26]....
        /*0104*/ 	.word	0x05000030


	//   ....[27]....
        /*0108*/ 	.word	0x05000030


	//   ....[28]....
        /*010c*/ 	.word	0x05000030


	//   ....[29]....
        /*0110*/ 	.word	0x05000030


	//   ....[30]....
        /*0114*/ 	.word	0x05000030


	//   ....[31]....
        /*0118*/ 	.word	0x05000030


	//----- nvinfo : EIATTR_COOP_GROUP_INSTR_OFFSETS
	.align		4
.L_13525:
        /*011c*/ 	.byte	0x04, 0x28
        /*011e*/ 	.short	(.L_13527 - .L_13526)


	//   ....[0]....
.L_13526:
        /*0120*/ 	.word	0x00001490


	//   ....[1]....
        /*0124*/ 	.word	0x000014a0


	//   ....[2]....
        /*0128*/ 	.word	0x000014b0


	//   ....[3]....
        /*012c*/ 	.word	0x000014e0


	//   ....[4]....
        /*0130*/ 	.word	0x00001500


	//   ....[5]....
        /*0134*/ 	.word	0x00001520


	//   ....[6]....
        /*0138*/ 	.word	0x00001540


	//   ....[7]....
        /*013c*/ 	.word	0x00001560


	//   ....[8]....
        /*0140*/ 	.word	0x00001580


	//   ....[9]....
        /*0144*/ 	.word	0x000015a0


	//   ....[10]....
        /*0148*/ 	.word	0x000015c0


	//   ....[11]....
        /*014c*/ 	.word	0x000015e0


	//   ....[12]....
        /*0150*/ 	.word	0x00001600


	//   ....[13]....
        /*0154*/ 	.word	0x00001620


	//   ....[14]....
        /*0158*/ 	.word	0x00001640


	//   ....[15]....
        /*015c*/ 	.word	0x00001660


	//   ....[16]....
        /*0160*/ 	.word	0x00001d40


	//   ....[17]....
        /*0164*/ 	.word	0x00001dc0


	//   ....[18]....
        /*0168*/ 	.word	0x00001e30


	//   ....[19]....
        /*016c*/ 	.word	0x00001e80


	//   ....[20]....
        /*0170*/ 	.word	0x00001ed0


	//   ....[21]....
        /*0174*/ 	.word	0x00001f20


	//   ....[22]....
        /*0178*/ 	.word	0x00001f70


	//   ....[23]....
        /*017c*/ 	.word	0x00001fc0


	//   ....[24]....
        /*0180*/ 	.word	0x00002010


	//   ....[25]....
        /*0184*/ 	.word	0x00002060


	//   ....[26]....
        /*0188*/ 	.word	0x000020b0


	//   ....[27]....
        /*018c*/ 	.word	0x00002100


	//   ....[28]....
        /*0190*/ 	.word	0x00002150


	//   ....[29]....
        /*0194*/ 	.word	0x000021a0


	//   ....[30]....
        /*0198*/ 	.word	0x000021f0


	//   ....[31]....
        /*019c*/ 	.word	0x00002240


	//----- nvinfo : EIATTR_VRC_CTA_INIT_COUNT
	.align		4
.L_13527:
        /*01a0*/ 	.byte	0x02, 0x4a
	.zero		1
	.zero		1


	//----- nvinfo : EIATTR_EXIT_INSTR_OFFSETS
	.align		4
        /*01a4*/ 	.byte	0x04, 0x1c
        /*01a6*/ 	.short	(.L_13529 - .L_13528)


	//   ....[0]....
.L_13528:
        /*01a8*/ 	.word	0x00000690


	//   ....[1]....
        /*01ac*/ 	.word	0x00001ce0


	//----- nvinfo : EIATTR_MAX_THREADS
	.align		4
.L_13529:
        /*01b0*/ 	.byte	0x04, 0x05
        /*01b2*/ 	.short	(.L_13531 - .L_13530)
.L_13530:
        /*01b4*/ 	.word	0x00000100
        /*01b8*/ 	.word	0x00000001
        /*01bc*/ 	.word	0x00000001


	//----- nvinfo : EIATTR_CRS_STACK_SIZE
	.align		4
.L_13531:
        /*01c0*/ 	.byte	0x04, 0x1e
        /*01c2*/ 	.short	(.L_13533 - .L_13532)
.L_13532:
        /*01c4*/ 	.word	0x00000000


	//----- nvinfo : EIATTR_CBANK_PARAM_SIZE
	.align		4
.L_13533:
        /*01c8*/ 	.byte	0x03, 0x19
        /*01ca*/ 	.short	0x0030


	//----- nvinfo : EIATTR_PARAM_CBANK
	.align		4
        /*01cc*/ 	.byte	0x04, 0x0a
        /*01ce*/ 	.short	(.L_13535 - .L_13534)
	.align		4
.L_13534:
        /*01d0*/ 	.word	index@(.nv.constant0._Z9cuda_gemmIiLi256ELi2ELi1ELi128ELi16ELi16ELi32ELi0ELi1EEviiiPT_S1_S1_ii)
        /*01d4*/ 	.short	0x0380
        /*01d6*/ 	.short	0x0030


	//----- nvinfo : EIATTR_SW_WAR
	.align		4
.L_13535:
        /*01d8*/ 	.byte	0x04, 0x36
        /*01da*/ 	.short	(.L_13537 - .L_13536)
.L_13536:
        /*01dc*/ 	.word	0x00000008
.L_13537:


//--------------------- .nv.info._Z9cuda_gemmIiLi256ELi2ELi1ELi128ELi16ELi16ELi32ELi0ELi0EEviiiPT_S1_S1_ii --------------------------
	.section	.nv.info._Z9cuda_gemmIiLi256ELi2ELi1ELi128ELi16ELi16ELi32ELi0ELi0EEviiiPT_S1_S1_ii,"",@"SHT_CUDA_INFO"
	.sectionflags	@""
	.align	4


	//----- nvinfo : EIATTR_CUDA_API_VERSION
	.align		4
        /*0000*/ 	.byte	0x04, 0x37
        /*0002*/ 	.short	(.L_13539 - .L_13538)
.L_13538:
        /*0004*/ 	.word	0x00000082


	//----- nvinfo : EIATTR_KPARAM_INFO
	.align		4
.L_13539:
        /*0008*/ 	.byte	0x04, 0x17
        /*000a*/ 	.short	(.L_13541 - .L_13540)
.L_13540:
        /*000c*/ 	.word	0x00000000
        /*0010*/ 	.short	0x0007
        /*0012*/ 	.short	0x002c
        /*0014*/ 	.byte	0x00, 0xf0, 0x11, 0x00


	//----- nvinfo : EIATTR_KPARAM_INFO
	.align		4
.L_13541:
        /*0018*/ 	.byte	0x04, 0x17
        /*001a*/ 	.short	(.L_13543 - .L_13542)
.L_13542:
        /*001c*/ 	.word	0x00000000
        /*0020*/ 	.short	0x0006
        /*0022*/ 	.short	0x0028
        /*0024*/ 	.byte	0x00, 0xf0, 0x11, 0x00


	//----- nvinfo : EIATTR_KPARAM_INFO
	.align		4
.L_13543:
        /*0028*/ 	.byte	0x04, 0x17
        /*002a*/ 	.short	(.L_13545 - .L_13544)
.L_13544:
        /*002c*/ 	.word	0x00000000
        /*0030*/ 	.short	0x0005
        /*0032*/ 	.short	0x0020
        /*0034*/ 	.byte	0x00, 0xf5, 0x21, 0x00


	//----- nvinfo : EIATTR_KPARAM_INFO
	.align		4
.L_13545:
        /*0038*/ 	.byte	0x04, 0x17
        /*003a*/ 	.short	(.L_13547 - .L_13546)
.L_13546:
        /*003c*/ 	.word	0x00000000
        /*0040*/ 	.short	0x0004
        /*0042*/ 	.short	0x0018
        /*0044*/ 	.byte	0x00, 0xf5, 0x21, 0x00


	//----- nvinfo : EIATTR_KPARAM_INFO
	.align		4
.L_13547:
        /*0048*/ 	.byte	0x04, 0x17
        /*004a*/ 	.short	(.L_13549 - .L_13548)
.L_13548:
        /*004c*/ 	.word	0x00000000
        /*0050*/ 	.short	0x0003
        /*0052*/ 	.short	0x0010
        /*0054*/ 	.byte	0x00, 0xf5, 0x21, 0x00


	//----- nvinfo : EIATTR_KPARAM_INFO
	.align		4
.L_13549:
        /*0058*/ 	.byte	0x04, 0x17
        /*005a*/ 	.short	(.L_13551 - .L_13550)
.L_13550:
        /*005c*/ 	.word	0x00000000
        /*0060*/ 	.short	0x0002
        /*0062*/ 	.short	0x0008
        /*0064*/ 	.byte	0x00, 0xf0, 0x11, 0x00


	//----- nvinfo : EIATTR_KPARAM_INFO
	.align		4
.L_13551:
        /*0068*/ 	.byte	0x04, 0x17
        /*006a*/ 	.short	(.L_13553 - .L_13552)
.L_13552:
        /*006c*/ 	.word	0x00000000
        /*0070*/ 	.short	0x0001
        /*0072*/ 	.short	0x0004
        /*0074*/ 	.byte	0x00, 0xf0, 0x11, 0x00


	//----- nvinfo : EIATTR_KPARAM_INFO
	.align		4
.L_13553:
        /*0078*/ 	.byte	0x04, 0x17
        /*007a*/ 	.short	(.L_13555 - .L_13554)
.L_13554:
        /*007c*/ 	.word	0x00000000
        /*0080*/ 	.short	0x0000
        /*0082*/ 	.short	0x0000
        /*0084*/ 	.byte	0x00, 0xf0, 0x11, 0x00


	//----- nvinfo : EIATTR_SPARSE_MMA_MASK
	.align		4
.L_13555:
        /*0088*/ 	.byte	0x03, 0x50
        /*008a*/ 	.short	0x0000


	//----- nvinfo : EIATTR_MAXREG_COUNT
	.align		4
        /*008c*/ 	.byte	0x03, 0x1b
        /*008e*/ 	.short	0x00ff


	//----- nvinfo : EIATTR_NUM_BARRIERS
	.align		4
        /*0090*/ 	.byte	0x02, 0x4c
        /*0092*/ 	.byte	0x01
	.zero		1


	//----- nvinfo : EIATTR_ANNOTATIONS
	.align		4
        /*0094*/ 	.byte	0x04, 0x55
        /*0096*/ 	.short	(.L_13557 - .L_13556)


	//   ....[0]....
.L_13556:
        /*0098*/ 	.word	0x00000001
        /*009c*/ 	.byte	0x10, 0x10, 0x00, 0x00, 0x01, 0x00, 0x00, 0x00, 0x90, 0x11, 0x00, 0x00, 0x01, 0x00, 0x00, 0x00
        /*00ac*/ 	.byte	0x80, 0x5b, 0x00, 0x00


	//----- nvinfo : EIATTR_MERCURY_ISA_VERSION
	.align		4
.L_13557:
        /*00b0*/ 	.byte	0x03, 0x5f
        /*00b2*/ 	.short	0x0101


	//----- nvinfo : EIATTR_COOP_GROUP_MASK_REGIDS
	.align		4
        /*00b4*/ 	.byte	0x04, 0x29
        /*00b6*/ 	.short	(.L_13559 - .L_13558)


	//   ....[0]....
.L_13558:
        /*00b8*/ 	.word	0xffffffff


	//   ....[1]....
        /*00bc*/ 	.word	0xffffffff


	//   ....[2]....
        /*00c0*/ 	.word	0xffffffff


	//   ....[3]....
        /*00c4*/ 	.word	0xffffffff


	//   ....[4]....
        /*00c8*/ 	.word	0xffffffff


	//   ....[5]....
        /*00cc*/ 	.word	0xffffffff


	//   ....[6]....
        /*00d0*/ 	.word	0xffffffff


	//   ....[7]....
        /*00d4*/ 	.word	0xffffffff


	//   ....[8]....
        /*00d8*/ 	.word	0xffffffff


	//   ....[9]....
        /*00dc*/ 	.word	0xffffffff


	//   ....[10]....
        /*00e0*/ 	.word	0xffffffff


	//   ....[11]....
        /*00e4*/ 	.word	0xffffffff


	//   ....[12]....
        /*00e8*/ 	.word	0xffffffff


	//   ....[13]....
        /*00ec*/ 	.word	0xffffffff


	//   ....[14]....
        /*00f0*/ 	.word	0xffffffff


	//   ....[15]....
        /*00f4*/ 	.word	0xffffffff


	//   ....[16]....
        /*00f8*/ 	.word	0xffffffff


	//   ....[17]....
        /*00fc*/ 	.word	0xffffffff


	//   ....[18]....
        /*0100*/ 	.word	0xffffffff


	//   ....[19]....
        /*0104*/ 	.word	0xffffffff


	//   ....[20]....
        /*0108*/ 	.word	0xffffffff


	//   ....[21]....
        /*010c*/ 	.word	0xffffffff


	//   ....[22]....
        /*0110*/ 	.word	0xffffffff


	//   ....[23]....
        /*0114*/ 	.word	0xffffffff


	//   ....[24]....
        /*0118*/ 	.word	0xffffffff


	//   ....[25]....
        /*011c*/ 	.word	0xffffffff


	//   ....[26]....
        /*0120*/ 	.word	0xffffffff


	//   ....[27]....
        /*0124*/ 	.word	0xffffffff


	//   ....[28]....
        /*0128*/ 	.word	0xffffffff


	//   ....[29]....
        /*012c*/ 	.word	0xffffffff


	//   ....[30]....
        /*0130*/ 	.word	0xffffffff


	//   ....[31]....
        /*0134*/ 	.word	0xffffffff


	//   ....[32]....
        /*0138*/ 	.word	0xffffffff


	//   ....[33]....
        /*013c*/ 	.word	0xffffffff


	//   ....[34]....
        /*0140*/ 	.word	0xffffffff


	//   ....[35]....
        /*0144*/ 	.word	0xffffffff


	//   ....[36]....
        /*0148*/ 	.word	0xffffffff


	//   ....[37]....
        /*014c*/ 	.word	0xffffffff


	//   ....[38]....
        /*0150*/ 	.word	0xffffffff


	//   ....[39]....
        /*0154*/ 	.word	0xffffffff


	//   ....[40]....
        /*0158*/ 	.word	0xffffffff


	//   ....[41]....
        /*015c*/ 	.word	0xffffffff


	//   ....[42]....
        /*0160*/ 	.word	0xffffffff


	//   ....[43]....
        /*0164*/ 	.word	0xffffffff


	//   ....[44]....
        /*0168*/ 	.word	0xffffffff


	//   ....[45]....
        /*016c*/ 	.word	0xffffffff


	//   ....[46]....
        /*0170*/ 	.word	0xffffffff


	//   ....[47]....
        /*0174*/ 	.word	0xffffffff


	//   ....[48]....
        /*0178*/ 	.word	0xffffffff


	//   ....[49]....
        /*017c*/ 	.word	0x0500001e


	//   ....[50]....
        /*0180*/ 	.word	0x0500001e


	//   ....[51]....
        /*0184*/ 	.word	0x0500001e


	//   ....[52]....
        /*0188*/ 	.word	0x0500001e


	//   ....[53]....
        /*018c*/ 	.word	0x0500001e


	//   ....[54]....
        /*0190*/ 	.word	0x0500001e


	//   ....[55]....
        /*0194*/ 	.word	0x0500001e


	//   ....[56]....
        /*0198*/ 	.word	0x0500001e


	//   ....[57]....
        /*019c*/ 	.word	0x0500001e


	//   ....[58]....
        /*01a0*/ 	.word	0x0500001e


	//   ....[59]....
        /*01a4*/ 	.word	0x0500001e


	//   ....[60]....
        /*01a8*/ 	.word	0x0500001e


	//   ....[61]....
        /*01ac*/ 	.word	0x0500001e


	//   ....[62]....
        /*01b0*/ 	.word	0x0500001e


	//   ....[63]....
        /*01b4*/ 	.word	0x0500001e


	//   ....[64]....
        /*01b8*/ 	.word	0x0500001e


	//   ....[65]....
        /*01bc*/ 	.word	0x0500001e


	//   ....[66]....
        /*01c0*/ 	.word	0x0500001e


	//   ....[67]....
        /*01c4*/ 	.word	0x0500001e


	//   ....[68]....
        /*01c8*/ 	.word	0x0500001e


	//   ....[69]....
        /*01cc*/ 	.word	0x0500001e


	//   ....[70]....
        /*01d0*/ 	.word	0x0500001e


	//   ....[71]....
        /*01d4*/ 	.word	0x0500001e


	//   ....[72]....
        /*01d8*/ 	.word	0x0500001e


	//   ....[73]....
        /*01dc*/ 	.word	0x0500001e


	//   ....[74]....
        /*01e0*/ 	.word	0x0500001e


	//   ....[75]....
        /*01e4*/ 	.word	0x0500001e


	//   ....[76]....
        /*01e8*/ 	.word	0x0500001e


	//   ....[77]....
        /*01ec*/ 	.word	0x0500001e


	//   ....[78]....
        /*01f0*/ 	.word	0x0500001e


	//   ....[79]....
        /*01f4*/ 	.word	0x0500001e


	//   ....[80]....
        /*01f8*/ 	.word	0x0500001e


	//   ....[81]....
        /*01fc*/ 	.word	0x0500001e


	//   ....[82]....
        /*0200*/ 	.word	0x0500001e


	//   ....[83]....
        /*0204*/ 	.word	0x0500001e


	//   ....[84]....
        /*0208*/ 	.word	0x0500001e


	//   ....[85]....
        /*020c*/ 	.word	0x0500001e


	//   ....[86]....
        /*0210*/ 	.word	0x0500001e


	//   ....[87]....
        /*0214*/ 	.word	0x0500001e


	//   ....[88]....
        /*0218*/ 	.word	0x0500001e


	//   ....[89]....
        /*021c*/ 	.word	0x0500001e


	//   ....[90]....
        /*0220*/ 	.word	0x0500001e


	//   ....[91]....
        /*0224*/ 	.word	0x0500001e


	//   ....[92]....
        /*0228*/ 	.word	0x0500001e


	//   ....[93]....
        /*022c*/ 	.word	0x0500001e


	//   ....[94]....
        /*0230*/ 	.word	0x0500001e


	//   ....[95]....
        /*0234*/ 	.word	0x0500001e


	//   ....[96]....
        /*0238*/ 	.word	0x0500001e


	//----- nvinfo : EIATTR_COOP_GROUP_INSTR_OFFSETS
	.align		4
.L_13559:
        /*023c*/ 	.byte	0x04, 0x28
        /*023e*/ 	.short	(.L_13561 - .L_13560)


	//   ....[0]....
.L_13560:
        /*0240*/ 	.word	0x000025b0


	//   ....[1]....
        /*0244*/ 	.word	0x00002600


	//   ....[2]....
        /*0248*/ 	.word	0x00002650


	//   ....[3]....
        /*024c*/ 	.word	0x000026a0


	//   ....[4]....
        /*0250*/ 	.word	0x000026f0


	//   ....[5]....
        /*0254*/ 	.word	0x00002760


	//   ....[6]....
        /*0258*/ 	.word	0x000027c0


	//   ....[7]....
        /*025c*/ 	.word	0x00002820


	//   ....[8]....
        /*0260*/ 	.word	0x00002880


	//   ....[9]....
        /*0264*/ 	.word	0x000028e0


	//   ....[10]....
        /*0268*/ 	.word	0x00002940


	//   ....[11]....
        /*026c*/ 	.word	0x000029a0


	//   ....[12]....
        /*0270*/ 	.word	0x00002a00


	//   ....[13]....
        /*0274*/ 	.word	0x00002a60


	//   ....[14]....
        /*0278*/ 	.word	0x00002ac0


	//   ....[15]....
        /*027c*/ 	.word	0x00002b20


	//   ....[16]....
        /*0280*/ 	.word	0x00003890


	//   ....[17]....
        /*0284*/ 	.word	0x000038e0


	//   ....[18]....
        /*0288*/ 	.word	0x00003930


	//   ....[19]....
        /*028c*/ 	.word	0x00003980


	//   ....[20]....
        /*0290*/ 	.word	0x000039d0


	//   ....[21]....
        /*0294*/ 	.word	0x00003a40


	//   ....[22]....
        /*0298*/ 	.word	0x00003aa0


	//   ....[23]....
        /*029c*/ 	.word	0x00003b00


	//   ....[24]....
        /*02a0*/ 	.word	0x00003b60


	//   ....[25]....
        /*02a4*/ 	.word	0x00003bc0


	//   ....[26]....
        /*02a8*/ 	.word	0x00003c20


	//   ....[27]....
        /*02ac*/ 	.word	0x00003c80


	//   ....[28]....
        /*02b0*/ 	.word	0x00003ce0


	//   ....[29]....
        /*02b4*/ 	.word	0x00003d40


	//   ....[30]....
        /*02b8*/ 	.word	0x00003da0


	//   ....[31]....
        /*02bc*/ 	.word	0x00003e00


	//   ....[32]....
        /*02c0*/ 	.word	0x00004b20


	//   ....[33]....
        /*02c4*/ 	.word	0x00004b70


	//   ....[34]....
        /*02c8*/ 	.word	0x00004bc0


	//   ....[35]....
        /*02cc*/ 	.word	0x00004c10


	//   ....[36]....
        /*02d0*/ 	.word	0x00004c80


	//   ....[37]....
        /*02d4*/ 	.word	0x00004ce0


	//   ....[38]....
        /*02d8*/ 	.word	0x00004d40


	//   ....[39]....
        /*02dc*/ 	.word	0x00004da0


	//   ....[40]....
        /*02e0*/ 	.word	0x00004e00


	//   ....[41]....
        /*02e4*/ 	.word	0x00004e60


	//   ....[42]....
        /*02e8*/ 	.word	0x00004ec0


	//   ....[43]....
        /*02ec*/ 	.word	0x00004f20


	//   ....[44]....
        /*02f0*/ 	.word	0x00004f80


	//   ....[45]....
        /*02f4*/ 	.word	0x00004fe0


	//   ....[46]....
        /*02f8*/ 	.word	0x00005040


	//   ....[47]....
        /*02fc*/ 	.word	0x000050a0


	//   ....[48]....
        /*0300*/ 	.word	0x00005100


	//   ....[49]....
        /*0304*/ 	.word	0x000063a0


	//   ....[50]....
        /*0308*/ 	.word	0x00006420


	//   ....[51]....
        /*030c*/ 	.word	0x000064a0


	//   ....[52]....
        /*0310*/ 	.word	0x00006520


	//   ....[53]....
        /*0314*/ 	.word	0x000065a0


	//   ....[54]....
        /*0318*/ 	.word	0x00006620


	//   ....[55]....
        /*031c*/ 	.word	0x000066a0


	//   ....[56]....
        /*0320*/ 	.word	0x00006720


	//   ....[57]....
        /*0324*/ 	.word	0x000067a0


	//   ....[58]....
        /*0328*/ 	.word	0x00006820


	//   ....[59]....
        /*032c*/ 	.word	0x000068a0


	//   ....[60]....
        /*0330*/ 	.word	0x00006920


	//   ....[61]....
        /*0334*/ 	.word	0x000069a0


	//   ....[62]....
        /*0338*/ 	.word	0x00006a20


	//   ....[63]....
        /*033c*/ 	.word	0x00006aa0


	//   ....[64]....
        /*0340*/ 	.word	0x00006b20


	//   ....[65]....
        /*0344*/ 	.word	0x00006ba0


	//   ....[66]....
        /*0348*/ 	.word	0x00006c20


	//   ....[67]....
        /*034c*/ 	.word	0x00006ca0


	//   ....[68]....
        /*0350*/ 	.word	0x00006d20


	//   ....[69]....
        /*0354*/ 	.word	0x00006da0


	//   ....[70]....
        /*0358*/ 	.word	0x00006e20


	//   ....[71]....
        /*035c*/ 	.word	0x00006ea0


	//   ....[72]....
        /*0360*/ 	.word	0x00006f20


	//   ....[73]....
        /*0364*/ 	.word	0x00006fa0


	//   ....[74]....
        /*0368*/ 	.word	0x00007020


	//   ....[75]....
        /*036c*/ 	.word	0x000070a0


	//   ....[76]....
        /*0370*/ 	.word	0x00007120


	//   ....[77]....
        /*0374*/ 	.word	0x000071a0


	//   ....[78]....
        /*0378*/ 	.word	0x00007220


	//   ....[79]....
        /*037c*/ 	.word	0x000072a0


	//   ....[80]....
        /*0380*/ 	.word	0x00007320


	//   ....[81]....
        /*0384*/ 	.word	0x00007390


	//   ....[82]....
        /*0388*/ 	.word	0x00007410


	//   ....[83]....
        /*038c*/ 	.word	0x00007490


	//   ....[84]....
        /*0390*/ 	.word	0x00007510


	//   ....[85]....
        /*0394*/ 	.word	0x00007590


	//   ....[86]....
        /*0398*/ 	.word	0x00007610


	//   ....[87]....
        /*039c*/ 	.word	0x00007690


	//   ....[88]....
        /*03a0*/ 	.word	0x00007710


	//   ....[89]....
        /*03a4*/ 	.word	0x00007790


	//   ....[90]....
        /*03a8*/ 	.word	0x00007810


	//   ....[91]....
        /*03ac*/ 	.word	0x00007890


	//   ....[92]....
        /*03b0*/ 	.word	0x00007910


	//   ....[93]....
        /*03b4*/ 	.word	0x00007990


	//   ....[94]....
        /*03b8*/ 	.word	0x00007a10


	//   ....[95]....
        /*03bc*/ 	.word	0x00007a90


	//   ....[96]....
        /*03c0*/ 	.word	0x00007b10


	//----- nvinfo : EIATTR_VRC_CTA_INIT_COUNT
	.align		4
.L_13561:
        /*03c4*/ 	.byte	0x02, 0x4a
	.zero		1
	.zero		1


	//----- nvinfo : EIATTR_EXIT_INSTR_OFFSETS
	.align		4
        /*03c8*/ 	.byte	0x04, 0x1c
        /*03ca*/ 	.short	(.L_13563 - .L_13562)


	//   ....[0]....
.L_13562:
        /*03cc*/ 	.word	0x00000880


	//   ....[1]....
        /*03d0*/ 	.word	0x00006350


	//----- nvinfo : EIATTR_MAX_THREADS
	.align		4
.L_13563:
        /*03d4*/ 	.byte	0x04, 0x05
        /*03d6*/ 	.short	(.L_13565 - .L_13564)
.L_13564:
        /*03d8*/ 	.word	0x00000100
        /*03dc*/ 	.word	0x00000001
        /*03e0*/ 	.word	0x00000001


	//----- nvinfo : EIATTR_CRS_STACK_SIZE
	.align		4
.L_13565:
        /*03e4*/ 	.byte	0x04, 0x1e
        /*03e6*/ 	.short	(.L_13567 - .L_13566)
.L_13566:
        /*03e8*/ 	.word	0x00000000


	//----- nvinfo : EIATTR_CBANK_PARAM_SIZE
	.align		4
.L_13567:
        /*03ec*/ 	.byte	0x03, 0x19
        /*03ee*/ 	.short	0x0030


	//----- nvinfo : EIATTR_PARAM_CBANK
	.align		4
        /*03f0*/ 	.byte	0x04, 0x0a
        /*03f2*/ 	.short	(.L_13569 - .L_13568)
	.align		4
.L_13568:
        /*03f4*/ 	.word	index@(.nv.constant0._Z9cuda_gemmIiLi256ELi2ELi1ELi128ELi16ELi16ELi32ELi0ELi0EEviiiPT_S1_S1_ii)
        /*03f8*/ 	.short	0x0380
        /*03fa*/ 	.short	0x0030


	//----- nvinfo : EIATTR_SW_WAR
	.align		4
.L_13569:
        /*03fc*/ 	.byte	0x04, 0x36
        /*03fe*/ 	.short	(.L_13571 - .L_13570)
.L_13570:
        /*0400*/ 	.word	0x00000008
.L_13571:


//--------------------- .nv.info._Z9cuda_gemmIiLi256ELi2ELi1ELi128ELi8ELi8ELi32ELi1ELi1EEviiiPT_S1_S1_ii --------------------------
	.section	.nv.info._Z9cuda_gemmIiLi256ELi2ELi1ELi128ELi8ELi8ELi32ELi1ELi1EEviiiPT_S1_S1_ii,"",@"SHT_CUDA_INFO"
	.sectionflags	@""
	.align	4


	//----- nvinfo : EIATTR_CUDA_API_VERSION
	.align		4
        /*0000*/ 	.byte	0x04, 0x37
        /*0002*/ 	.short	(.L_13573 - .L_13572)
.L_13572:
        /*0004*/ 	.word	0x00000082


	//----- nvinfo : EIATTR_KPARAM_INFO
	.align		4
.L_13573:
        /*0008*/ 	.byte	0x04, 0x17
        /*000a*/ 	.short	(.L_13575 - .L_13574)
.L_13574:
        /*000c*/ 	.word	0x00000000
        /*0010*/ 	.short	0x0007
        /*0012*/ 	.short	0x002c
        /*0014*/ 	.byte	0x00, 0xf0, 0x11, 0x00


	//----- nvinfo : EIATTR_KPARAM_INFO
	.align		4
.L_13575:
        /*0018*/ 	.byte	0x04, 0x17
        /*001a*/ 	.short	(.L_13577 - .L_13576)
.L_13576:
        /*001c*/ 	.word	0x00000000
        /*0020*/ 	.short	0x0006
        /*0022*/ 	.short	0x0028
        /*0024*/ 	.byte	0x00, 0xf0, 0x11, 0x00


	//----- nvinfo : EIATTR_KPARAM_INFO
	.align		4
.L_13577:
        /*0028*/ 	.byte	0x04, 0x17
        /*002a*/ 	.short	(.L_13579 - .L_13578)
.L_13578:
        /*002c*/ 	.word	0x00000000
        /*0030*/ 	.short	0x0005
        /*0032*/ 	.short	0x0020
        /*0034*/ 	.byte	0x00, 0xf5, 0x21, 0x00


	//----- nvinfo : EIATTR_KPARAM_INFO
	.align		4
.L_13579:
        /*0038*/ 	.byte	0x04, 0x17
        /*003a*/ 	.short	(.L_13581 - .L_13580)
.L_13580:
        /*003c*/ 	.word	0x00000000
        /*0040*/ 	.short	0x0004
        /*0042*/ 	.short	0x0018
        /*0044*/ 	.byte	0x00, 0xf5, 0x21, 0x00


	//----- nvinfo : EIATTR_KPARAM_INFO
	.align		4
.L_13581:
        /*0048*/ 	.byte	0x04, 0x17
        /*004a*/ 	.short	(.L_13583 - .L_13582)
.L_13582:
        /*004c*/ 	.word	0x00000000
        /*0050*/ 	.short	0x0003
        /*0052*/ 	.short	0x0010
        /*0054*/ 	.byte	0x00, 0xf5, 0x21, 0x00


	//----- nvinfo : EIATTR_KPARAM_INFO
	.align		4
.L_13583:
        /*0058*/ 	.byte	0x04, 0x17
        /*005a*/ 	.short	(.L_13585 - .L_13584)
.L_13584:
        /*005c*/ 	.word	0x00000000
        /*0060*/ 	.short	0x0002
        /*0062*/ 	.short	0x0008
        /*0064*/ 	.byte	0x00, 0xf0, 0x11, 0x00


	//----- nvinfo : EIATTR_KPARAM_INFO
	.align		4
.L_13585:
        /*0068*/ 	.byte	0x04, 0x17
        /*006a*/ 	.short	(.L_13587 - .L_13586)
.L_13586:
        /*006c*/ 	.word	0x00000000
        /*0070*/ 	.short	0x0001
        /*0072*/ 	.short	0x0004
        /*0074*/ 	.byte	0x00, 0xf0, 0x11, 0x00


	//----- nvinfo : EIATTR_KPARAM_INFO
	.align		4
.L_13587:
        /*0078*/ 	.byte	0x04, 0x17
        /*007a*/ 	.short	(.L_13589 - .L_13588)
.L_13588:
        /*007c*/ 	.word	0x00000000
        /*0080*/ 	.short	0x0000
        /*0082*/ 	.short	0x0000
        /*0084*/ 	.byte	0x00, 0xf0, 0x11, 0x00


	//----- nvinfo : EIATTR_SPARSE_MMA_MASK
	.align		4
.L_13589:
        /*0088*/ 	.byte	0x03, 0x50
        /*008a*/ 	.short	0x0000


	//----- nvinfo : EIATTR_MAXREG_COUNT
	.align		4
        /*008c*/ 	.byte	0x03, 0x1b
        /*008e*/ 	.short	0x00ff


	//----- nvinfo : EIATTR_NUM_BARRIERS
	.align		4
        /*0090*/ 	.byte	0x02, 0x4c
        /*0092*/ 	.byte	0x01
	.zero		1


	//----- nvinfo : EIATTR_MERCURY_ISA_VERSION
	.align		4
        /*0094*/ 	.byte	0x03, 0x5f
        /*0096*/ 	.short	0x0101


	//----- nvinfo : EIATTR_COOP_GROUP_MASK_REGIDS
	.align		4
        /*0098*/ 	.byte	0x04, 0x29
        /*009a*/ 	.short	(.L_13591 - .L_13590)


	//   ....[0]....
.L_13590:
        /*009c*/ 	.word	0xffffffff


	//   ....[1]....
        /*00a0*/ 	.word	0xffffffff


	//   ....[2]....
        /*00a4*/ 	.word	0xffffffff


	//   ....[3]....
        /*00a8*/ 	.word	0xffffffff


	//   ....[4]....
        /*00ac*/ 	.word	0xffffffff


	//   ....[5]....
        /*00b0*/ 	.word	0xffffffff


	//   ....[6]....
        /*00b4*/ 	.word	0xffffffff


	//   ....[7]....
        /*00b8*/ 	.word	0xffffffff


	//   ....[8]....
        /*00bc*/ 	.word	0x05000000


	//   ....[9]....
        /*00c0*/ 	.word	0x05000000


	//   ....[10]....
        /*00c4*/ 	.word	0x05000000


	//   ....[11]....
        /*00c8*/ 	.word	0x05000000


	//   ....[12]....
        /*00cc*/ 	.word	0x05000000


	//   ....[13]....
        /*00d0*/ 	.word	0x05000000


	//   ....[14]....
        /*00d4*/ 	.word	0x05000000


	//   ....[15]....
        /*00d8*/ 	.word	0x05000000


	//----- nvinfo : EIATTR_COOP_GROUP_INSTR_OFFSETS
	.align		4
.L_13591:
        /*00dc*/ 	.byte	0x04, 0x28
        /*00de*/ 	.short	(.L_13593 - .L_13592)


	//   ....[0]....
.L_13592:
        /*00e0*/ 	.word	0x000012c0


	//   ....[1]....
        /*00e4*/ 	.word	0x000012d0


	//   ....[2]....
        /*00e8*/ 	.word	0x000012e0


	//   ....[3]....
        /*00ec*/ 	.word	0x00001310


	//   ....[4]....
        /*00f0*/ 	.word	0x00001330


	//   ....[5]....
        /*00f4*/ 	.word	0x00001350


	//   ....[6]....
        /*00f8*/ 	.word	0x00001370


	//   ....[7]....
        /*00fc*/ 	.word	0x00001390


	//   ....[8]....
        /*0100*/ 	.word	0x00001920


	//   ....[9]....
        /*0104*/ 	.word	0x000019b0


	//   ....[10]....
        /*0108*/ 	.word	0x00001a10


	//   ....[11]....
        /*010c*/ 	.word	0x00001a80


	//   ....[12]....
        /*0110*/ 	.word	0x00001af0


	//   ....[13]....
        /*0114*/ 	.word	0x00001b60


	//   ....[14]....
        /*0118*/ 	.word	0x00001bd0


	//   ....[15]....
        /*011c*/ 	.word	0x00001c40


	//----- nvinfo : EIATTR_VRC_CTA_INIT_COUNT
	.align		4
.L_13593:
        /*0120*/ 	.byte	0x02, 0x4a
	.zero		1
	.zero		1


	//----- nvinfo : EIATTR_EXIT_INSTR_OFFSETS
	.align		4
        /*0124*/ 	.byte	0x04, 0x1c
        /*0126*/ 	.short	(.L_13595 - .L_13594)


	//   ....[0]....
.L_13594:
        /*0128*/ 	.word	0x000006a0


	//   ....[1]....
        /*012c*/ 	.word	0x000018c0


	//----- nvinfo : EIATTR_MAX_THREADS
	.align		4
.L_13595:
        /*0130*/ 	.byte	0x04, 0x05
        /*0132*/ 	.short	(.L_13597 - .L_13596)
.L_13596:
        /*0134*/ 	.word	0x00000100
        /*0138*/ 	.word	0x00000001
        /*013c*/ 	.word	0x00000001


	//----- nvinfo : EIATTR_CRS_STACK_SIZE
	.align		4
.L_13597:
        /*0140*/ 	.byte	0x04, 0x1e
        /*0142*/ 	.short	(.L_13599 - .L_13598)
.L_13598:
        /*0144*/ 	.word	0x00000000


	//----- nvinfo : EIATTR_CBANK_PARAM_SIZE
	.align		4
.L_13599:
        /*0148*/ 	.byte	0x03, 0x19
        /*014a*/ 	.short	0x0030


	//----- nvinfo : EIATTR_PARAM_CBANK
	.align		4
        /*014c*/ 	.byte	0x04, 0x0a
        /*014e*/ 	.short	(.L_13601 - .L_13600)
	.align		4
.L_13600:
        /*0150*/ 	.word	index@(.nv.constant0._Z9cuda_gemmIiLi256ELi2ELi1ELi128ELi8ELi8ELi32ELi1ELi1EEviiiPT_S1_S1_ii)
        /*0154*/ 	.short	0x0380
        /*0156*/ 	.short	0x0030


	//----- nvinfo : EIATTR_SW_WAR
	.align		4
.L_13601:
        /*0158*/ 	.byte	0x04, 0x36
        /*015a*/ 	.short	(.L_13603 - .L_13602)
.L_13602:
        /*015c*/ 	.word	0x00000008
.L_13603:


//--------------------- .nv.info._Z9cuda_gemmIiLi256ELi2ELi1ELi128ELi8ELi8ELi32ELi1ELi0EEviiiPT_S1_S1_ii --------------------------
	.section	.nv.info._Z9cuda_gemmIiLi256ELi2ELi1ELi128ELi8ELi8ELi32ELi1ELi0EEviiiPT_S1_S1_ii,"",@"SHT_CUDA_INFO"
	.sectionflags	@""
	.align	4


	//----- nvinfo : EIATTR_CUDA_API_VERSION
	.align		4
        /*0000*/ 	.byte	0x04, 0x37
        /*0002*/ 	.short	(.L_13605 - .L_13604)
.L_13604:
        /*0004*/ 	.word	0x00000082


	//----- nvinfo : EIATTR_KPARAM_INFO
	.align		4
.L_13605:
        /*0008*/ 	.byte	0x04, 0x17
        /*000a*/ 	.short	(.L_13607 - .L_13606)
.L_13606:
        /*000c*/ 	.word	0x00000000
        /*0010*/ 	.short	0x0007
        /*0012*/ 	.short	0x002c
        /*0014*/ 	.byte	0x00, 0xf0, 0x11, 0x00


	//----- nvinfo : EIATTR_KPARAM_INFO
	.align		4
.L_13607:
        /*0018*/ 	.byte	0x04, 0x17
        /*001a*/ 	.short	(.L_13609 - .L_13608)
.L_13608:
        /*001c*/ 	.word	0x00000000
        /*0020*/ 	.short	0x0006
        /*0022*/ 	.short	0x0028
        /*0024*/ 	.byte	0x00, 0xf0, 0x11, 0x00


	//----- nvinfo : EIATTR_KPARAM_INFO
	.align		4
.L_13609:
        /*0028*/ 	.byte	0x04, 0x17
        /*002a*/ 	.short	(.L_13611 - .L_13610)
.L_13610:
        /*002c*/ 	.word	0x00000000
        /*0030*/ 	.short	0x0005
        /*0032*/ 	.short	0x0020
        /*0034*/ 	.byte	0x00, 0xf5, 0x21, 0x00


	//----- nvinfo : EIATTR_KPARAM_INFO
	.align		4
.L_13611:
        /*0038*/ 	.byte	0x04, 0x17
        /*003a*/ 	.short	(.L_13613 - .L_13612)
.L_13612:
        /*003c*/ 	.word	0x00000000
        /*0040*/ 	.short	0x0004
        /*0042*/ 	.short	0x0018
        /*0044*/ 	.byte	0x00, 0xf5, 0x21, 0x00


	//----- nvinfo : EIATTR_KPARAM_INFO
	.align		4
.L_13613:
        /*0048*/ 	.byte	0x04, 0x17
        /*004a*/ 	.short	(.L_13615 - .L_13614)
.L_13614:
        /*004c*/ 	.word	0x00000000
        /*0050*/ 	.short	0x0003
        /*0052*/ 	.short	0x0010
        /*0054*/ 	.byte	0x00, 0xf5, 0x21, 0x00


	//----- nvinfo : EIATTR_KPARAM_INFO
	.align		4
.L_13615:
        /*0058*/ 	.byte	0x04, 0x17
        /*005a*/ 	.short	(.L_13617 - .L_13616)
.L_13616:
        /*005c*/ 	.word	0x00000000
        /*0060*/ 	.short	0x0002
        /*0062*/ 	.short	0x0008
        /*0064*/ 	.byte	0x00, 0xf0, 0x11, 0x00


	//----- nvinfo : EIATTR_KPARAM_INFO
	.align		4
.L_13617:
        /*0068*/ 	.byte	0x04, 0x17
        /*006a*/ 	.short	(.L_13619 - .L_13618)
.L_13618:
        /*006c*/ 	.word	0x00000000
        /*0070*/ 	.short	0x0001
        /*0072*/ 	.short	0x0004
        /*0074*/ 	.byte	0x00, 0xf0, 0x11, 0x00


	//----- nvinfo : EIATTR_KPARAM_INFO
	.align		4
.L_13619:
        /*0078*/ 	.byte	0x04, 0x17
        /*007a*/ 	.short	(.L_13621 - .L_13620)
.L_13620:
        /*007c*/ 	.word	0x00000000
        /*0080*/ 	.short	0x0000
        /*0082*/ 	.short	0x0000
        /*0084*/ 	.byte	0x00, 0xf0, 0x11, 0x00


	//----- nvinfo : EIATTR_SPARSE_MMA_MASK
	.align		4
.L_13621:
        /*0088*/ 	.byte	0x03, 0x50
        /*008a*/ 	.short	0x0000


	//----- nvinfo : EIATTR_MAXREG_COUNT
	.align		4
        /*008c*/ 	.byte	0x03, 0x1b
        /*008e*/ 	.short	0x00ff


	//----- nvinfo : EIATTR_NUM_BARRIERS
	.align		4
        /*0090*/ 	.byte	0x02, 0x4c
        /*0092*/ 	.byte	0x01
	.zero		1


	//----- nvinfo : EIATTR_MERCURY_ISA_VERSION
	.align		4
        /*0094*/ 	.byte	0x03, 0x5f
        /*0096*/ 	.short	0x0101


	//----- nvinfo : EIATTR_COOP_GROUP_MASK_REGIDS
	.align		4
        /*0098*/ 	.byte	0x04, 0x29
        /*009a*/ 	.short	(.L_13623 - .L_13622)


	//   ....[0]....
.L_13622:
        /*009c*/ 	.word	0xffffffff


	//   ....[1]....
        /*00a0*/ 	.word	0xffffffff


	//   ....[2]....
        /*00a4*/ 	.word	0xffffffff


	//   ....[3]....
        /*00a8*/ 	.word	0xffffffff


	//   ....[4]....
        /*00ac*/ 	.word	0xffffffff


	//   ....[5]....
        /*00b0*/ 	.word	0xffffffff


	//   ....[6]....
        /*00b4*/ 	.word	0xffffffff


	//   ....[7]....
        /*00b8*/ 	.word	0xffffffff


	//   ....[8]....
        /*00bc*/ 	.word	0xffffffff


	//   ....[9]....
        /*00c0*/ 	.word	0xffffffff


	//   ....[10]....
        /*00c4*/ 	.word	0xffffffff


	//   ....[11]....
        /*00c8*/ 	.word	0xffffffff


	//   ....[12]....
        /*00cc*/ 	.word	0xffffffff


	//   ....[13]....
        /*00d0*/ 	.word	0xffffffff


	//   ....[14]....
        /*00d4*/ 	.word	0xffffffff


	//   ....[15]....
        /*00d8*/ 	.word	0xffffffff


	//   ....[16]....
        /*00dc*/ 	.word	0xffffffff


	//   ....[17]....
        /*00e0*/ 	.word	0xffffffff


	//   ....[18]....
        /*00e4*/ 	.word	0xffffffff


	//   ....[19]....
        /*00e8*/ 	.word	0xffffffff


	//   ....[20]....
        /*00ec*/ 	.word	0xffffffff


	//   ....[21]....
        /*00f0*/ 	.word	0xffffffff


	//   ....[22]....
        /*00f4*/ 	.word	0xffffffff


	//   ....[23]....
        /*00f8*/ 	.word	0xffffffff


	//   ....[24]....
        /*00fc*/ 	.word	0xffffffff


	//   ....[25]....
        /*0100*/ 	.word	0x05000016


	//   ....[26]....
        /*0104*/ 	.word	0x05000016


	//   ....[27]....
        /*0108*/ 	.word	0x05000016


	//   ....[28]....
        /*010c*/ 	.word	0x05000016


	//   ....[29]....
        /*0110*/ 	.word	0x05000016


	//   ....[30]....
        /*0114*/ 	.word	0x05000016


	//   ....[31]....
        /*0118*/ 	.word	0x05000016


	//   ....[32]....
        /*011c*/ 	.word	0x05000016


	//   ....[33]....
        /*0120*/ 	.word	0x05000016


	//   ....[34]....
        /*0124*/ 	.word	0x05000016


	//   ....[35]....
        /*0128*/ 	.word	0x05000016


	//   ....[36]....
        /*012c*/ 	.word	0x05000016


	//   ....[37]....
        /*0130*/ 	.word	0x05000016


	//   ....[38]....
        /*0134*/ 	.word	0x05000016


	//   ....[39]....
        /*0138*/ 	.word	0x05000016


	//   ....[40]....
        /*013c*/ 	.word	0x05000016


	//   ....[41]....
        /*0140*/ 	.word	0x05000016


	//   ....[42]....
        /*0144*/ 	.word	0x05000016


	//   ....[43]....
        /*0148*/ 	.word	0x05000016


	//   ....[44]....
        /*014c*/ 	.word	0x05000016


	//   ....[45]....
        /*0150*/ 	.word	0x05000016


	//   ....[46]....
        /*0154*/ 	.word	0x05000016


	//   ....[47]....
        /*0158*/ 	.word	0x05000016


	//   ....[48]....
        /*015c*/ 	.word	0x05000016


	//----- nvinfo : EIATTR_COOP_GROUP_INSTR_OFFSETS
	.align		4
.L_13623:
        /*0160*/ 	.byte	0x04, 0x28
        /*0162*/ 	.short	(.L_13625 - .L_13624)


	//   ....[0]....
.L_13624:
        /*0164*/ 	.word	0x00001d20


	//   ....[1]....
        /*0168*/ 	.word	0x00001d70


	//   ....[2]....
        /*016c*/ 	.word	0x00001dc0


	//   ....[3]....
        /*0170*/ 	.word	0x00001e10


	//   ....[4]....
        /*0174*/ 	.word	0x00001e60


	//   ....[5]....
        /*0178*/ 	.word	0x00001ed0


	//   ....[6]....
        /*017c*/ 	.word	0x00001f30


	//   ....[7]....
        /*0180*/ 	.word	0x00001f90


	//   ....[8]....
        /*0184*/ 	.word	0x000027a0


	//   ....[9]....
        /*0188*/ 	.word	0x000027f0


	//   ....[10]....
        /*018c*/ 	.word	0x00002840


	//   ....[11]....
        /*0190*/ 	.word	0x00002890


	//   ....[12]....
        /*0194*/ 	.word	0x000028e0


	//   ....[13]....
        /*0198*/ 	.word	0x00002950


	//   ....[14]....
        /*019c*/ 	.word	0x000029b0


	//   ....[15]....
        /*01a0*/ 	.word	0x00002a10


	//   ....[16]....
        /*01a4*/ 	.word	0x000031d0


	//   ....[17]....
        /*01a8*/ 	.word	0x00003220


	//   ....[18]....
        /*01ac*/ 	.word	0x00003270


	//   ....[19]....
        /*01b0*/ 	.word	0x000032c0


	//   ....[20]....
        /*01b4*/ 	.word	0x00003330


	//   ....[21]....
        /*01b8*/ 	.word	0x00003390


	//   ....[22]....
        /*01bc*/ 	.word	0x000033f0


	//   ....[23]....
        /*01c0*/ 	.word	0x00003450


	//   ....[24]....
        /*01c4*/ 	.word	0x000034c0


	//   ....[25]....
        /*01c8*/ 	.word	0x00003b40


	//   ....[26]....
        /*01cc*/ 	.word	0x00003bc0


	//   ....[27]....
        /*01d0*/ 	.word	0x00003c40


	//   ....[28]....
        /*01d4*/ 	.word	0x00003cc0


	//   ....[29]....
        /*01d8*/ 	.word	0x00003d40


	//   ....[30]....
        /*01dc*/ 	.word	0x00003dc0


	//   ....[31]....
        /*01e0*/ 	.word	0x00003e40


	//   ....[32]....
        /*01e4*/ 	.word	0x00003ec0


	//   ....[33]....
        /*01e8*/ 	.word	0x00003f40


	//   ....[34]....
        /*01ec*/ 	.word	0x00003fc0


	//   ....[35]....
        /*01f0*/ 	.word	0x00004040


	//   ....[36]....
        /*01f4*/ 	.word	0x000040c0


	//   ....[37]....
        /*01f8*/ 	.word	0x00004140


	//   ....[38]....
        /*01fc*/ 	.word	0x000041c0


	//   ....[39]....
        /*0200*/ 	.word	0x00004240


	//   ....[40]....
        /*0204*/ 	.word	0x000042c0


	//   ....[41]....
        /*0208*/ 	.word	0x00004330


	//   ....[42]....
        /*020c*/ 	.word	0x000043b0


	//   ....[43]....
        /*0210*/ 	.word	0x00004430


	//   ....[44]....
        /*0214*/ 	.word	0x000044b0


	//   ....[45]....
        /*0218*/ 	.word	0x00004530


	//   ....[46]....
        /*021c*/ 	.word	0x000045b0


	//   ....[47]....
        /*0220*/ 	.word	0x00004630


	//   ....[48]....
        /*0224*/ 	.word	0x000046b0


	//----- nvinfo : EIATTR_VRC_CTA_INIT_COUNT
	.align		4
.L_13625:
        /*0228*/ 	.byte	0x02, 0x4a
	.zero		1
	.zero		1


	//----- nvinfo : EIATTR_EXIT_INSTR_OFFSETS
	.align		4
        /*022c*/ 	.byte	0x04, 0x1c
        /*022e*/ 	.short	(.L_13627 - .L_13626)


	//   ....[0]....
.L_13626:
        /*0230*/ 	.word	0x00000820


	//   ....[1]....
        /*0234*/ 	.word	0x00003af0


	//----- nvinfo : EIATTR_MAX_THREADS
	.align		4
.L_13627:
        /*0238*/ 	.byte	0x04, 0x05
        /*023a*/ 	.short	(.L_13629 - .L_13628)
.L_13628:
        /*023c*/ 	.word	0x00000100
        /*0240*/ 	.word	0x00000001
        /*0244*/ 	.word	0x00000001


	//----- nvinfo : EIATTR_CRS_STACK_SIZE
	.align		4
.L_13629:
        /*0248*/ 	.byte	0x04, 0x1e
        /*024a*/ 	.short	(.L_13631 - .L_13630)
.L_13630:
        /*024c*/ 	.word	0x00000000


	//----- nvinfo : EIATTR_CBANK_PARAM_SIZE
	.align		4
.L_13631:
        /*0250*/ 	.byte	0x03, 0x19
        /*0252*/ 	.short	0x0030


	//----- nvinfo : EIATTR_PARAM_CBANK
	.align		4
        /*0254*/ 	.byte	0x04, 0x0a
        /*0256*/ 	.short	(.L_13633 - .L_13632)
	.align		4
.L_13632:
        /*0258*/ 	.word	index@(.nv.constant0._Z9cuda_gemmIiLi256ELi2ELi1ELi128ELi8ELi8ELi32ELi1ELi0EEviiiPT_S1_S1_ii)
        /*025c*/ 	.short	0x0380
        /*025e*/ 	.short	0x0030


	//----- nvinfo : EIATTR_SW_WAR
	.align		4
.L_13633:
        /*0260*/ 	.byte	0x04, 0x36
        /*0262*/ 	.short	(.L_13635 - .L_13634)
.L_13634:
        /*0264*/ 	.word	0x00000008
.L_13635:


//--------------------- .nv.info._Z9cuda_gemmIiLi256ELi2ELi1ELi128ELi8ELi8ELi32ELi0ELi1EEviiiPT_S1_S1_ii --------------------------
	.section	.nv.info._Z9cuda_gemmIiLi256ELi2ELi1ELi128ELi8ELi8ELi32ELi0ELi1EEviiiPT_S1_S1_ii,"",@"SHT_CUDA_INFO"
	.sectionflags	@""
	.align	4


	//----- nvinfo : EIATTR_CUDA_API_VERSION
	.align		4
        /*0000*/ 	.byte	0x04, 0x37
        /*0002*/ 	.short	(.L_13637 - .L_13636)
.L_13636:
        /*0004*/ 	.word	0x00000082


	//----- nvinfo : EIATTR_KPARAM_INFO
	.align		4
.L_13637:
        /*0008*/ 	.byte	0x04, 0x17
        /*000a*/ 	.short	(.L_13639 - .L_13638)
.L_13638:
        /*000c*/ 	.word	0x00000000
        /*0010*/ 	.short	0x0007
        /*0012*/ 	.short	0x002c
        /*0014*/ 	.byte	0x00, 0xf0, 0x11, 0x00


	//----- nvinfo : EIATTR_KPARAM_INFO
	.align		4
.L_13639:
        /*0018*/ 	.byte	0x04, 0x17
        /*001a*/ 	.short	(.L_13641 - .L_13640)
.L_13640:
        /*001c*/ 	.word	0x00000000
        /*0020*/ 	.short	0x0006
        /*0022*/ 	.short	0x0028
        /*0024*/ 	.byte	0x00, 0xf0, 0x11, 0x00


	//----- nvinfo : EIATTR_KPARAM_INFO
	.align		4
.L_13641:
        /*0028*/ 	.byte	0x04, 0x17
        /*002a*/ 	.short	(.L_13643 - .L_13642)
.L_13642:
        /*002c*/ 	.word	0x00000000
        /*0030*/ 	.short	0x0005
        /*0032*/ 	.short	0x0020
        /*0034*/ 	.byte	0x00, 0xf5, 0x21, 0x00


	//----- nvinfo : EIATTR_KPARAM_INFO
	.align		4
.L_13643:
        /*0038*/ 	.byte	0x04, 0x17
        /*003a*/ 	.short	(.L_13645 - .L_13644)
.L_13644:
        /*003c*/ 	.word	0x00000000
        /*0040*/ 	.short	0x0004
        /*0042*/ 	.short	0x0018
        /*0044*/ 	.byte	0x00, 0xf5, 0x21, 0x00


	//----- nvinfo : EIATTR_KPARAM_INFO
	.align		4
.L_13645:
        /*0048*/ 	.byte	0x04, 0x17
        /*004a*/ 	.short	(.L_13647 - .L_13646)
.L_13646:
        /*004c*/ 	.word	0x00000000
        /*0050*/ 	.short	0x0003
        /*0052*/ 	.short	0x0010
        /*0054*/ 	.byte	0x00, 0xf5, 0x21, 0x00


	//----- nvinfo : EIATTR_KPARAM_INFO
	.align		4
.L_13647:
        /*0058*/ 	.byte	0x04, 0x17
        /*005a*/ 	.short	(.L_13649 - .L_13648)
.L_13648:
        /*005c*/ 	.word	0x00000000
        /*0060*/ 	.short	0x0002
        /*0062*/ 	.short	0x0008
        /*0064*/ 	.byte	0x00, 0xf0, 0x11, 0x00


	//----- nvinfo : EIATTR_KPARAM_INFO
	.align		4
.L_13649:
        /*0068*/ 	.byte	0x04, 0x17
        /*006a*/ 	.short	(.L_13651 - .L_13650)
.L_13650:
        /*006c*/ 	.word	0x00000000
        /*0070*/ 	.short	0x0001
        /*0072*/ 	.short	0x0004
        /*0074*/ 	.byte	0x00, 0xf0, 0x11, 0x00


	//----- nvinfo : EIATTR_KPARAM_INFO
	.align		4
.L_13651:
        /*0078*/ 	.byte	0x04, 0x17
        /*007a*/ 	.short	(.L_13653 - .L_13652)
.L_13652:
        /*007c*/ 	.word	0x00000000
        /*0080*/ 	.short	0x0000
        /*0082*/ 	.short	0x0000
        /*0084*/ 	.byte	0x00, 0xf0, 0x11, 0x00


	//----- nvinfo : EIATTR_SPARSE_MMA_MASK
	.align		4
.L_13653:
        /*0088*/ 	.byte	0x03, 0x50
        /*008a*/ 	.short	0x0000


	//----- nvinfo : EIATTR_MAXREG_COUNT
	.align		4
        /*008c*/ 	.byte	0x03, 0x1b
        /*008e*/ 	.short	0x00ff


	//----- nvinfo : EIATTR_NUM_BARRIERS
	.align		4
        /*0090*/ 	.byte	0x02, 0x4c
        /*0092*/ 	.byte	0x01
	.zero		1


	//----- nvinfo : EIATTR_MERCURY_ISA_VERSION
	.align		4
        /*0094*/ 	.byte	0x03, 0x5f
        /*0096*/ 	.short	0x0101


	//----- nvinfo : EIATTR_COOP_GROUP_MASK_REGIDS
	.align		4
        /*0098*/ 	.byte	0x04, 0x29
        /*009a*/ 	.short	(.L_13655 - .L_13654)


	//   ....[0]....
.L_13654:
        /*009c*/ 	.word	0xffffffff


	//   ....[1]....
        /*00a0*/ 	.word	0xffffffff


	//   ....[2]....
        /*00a4*/ 	.word	0xffffffff


	//   ....[3]....
        /*00a8*/ 	.word	0xffffffff


	//   ....[4]....
        /*00ac*/ 	.word	0xffffffff


	//   ....[5]....
        /*00b0*/ 	.word	0xffffffff


	//   ....[6]....
        /*00b4*/ 	.word	0xffffffff


	//   ....[7]....
        /*00b8*/ 	.word	0xffffffff


	//   ....[8]....
        /*00bc*/ 	.word	0x05000035


	//   ....[9]....
        /*00c0*/ 	.word	0x05000035


	//   ....[10]....
        /*00c4*/ 	.word	0x05000035


	//   ....[11]....
        /*00c8*/ 	.word	0x05000035


	//   ....[12]....
        /*00cc*/ 	.word	0x05000035


	//   ....[13]....
        /*00d0*/ 	.word	0x05000035


	//   ....[14]....
        /*00d4*/ 	.word	0x05000035


	//   ....[15]....
        /*00d8*/ 	.word	0x05000035


	//----- nvinfo : EIATTR_COOP_GROUP_INSTR_OFFSETS
	.align		4
.L_13655:
        /*00dc*/ 	.byte	0x04, 0x28
        /*00de*/ 	.short	(.L_13657 - .L_13656)


	//   ....[0]....
.L_13656:
        /*00e0*/ 	.word	0x000013d0


	//   ....[1]....
        /*00e4*/ 	.word	0x000013e0


	//   ....[2]....
        /*00e8*/ 	.word	0x000013f0


	//   ....[3]....
        /*00ec*/ 	.word	0x00001400


	//   ....[4]....
        /*00f0*/ 	.word	0x00001410


	//   ....[5]....
        /*00f4*/ 	.word	0x00001420


	//   ....[6]....
        /*00f8*/ 	.word	0x00001450


	//   ....[7]....
        /*00fc*/ 	.word	0x00001470


	//   ....[8]....
        /*0100*/ 	.word	0x00001ac0


	//   ....[9]....
        /*0104*/ 	.word	0x00001b40


	//   ....[10]....
        /*0108*/ 	.word	0x00001ba0


	//   ....[11]....
        /*010c*/ 	.word	0x00001c00


	//   ....[12]....
        /*0110*/ 	.word	0x00001c50


	//   ....[13]....
        /*0114*/ 	.word	0x00001cb0


	//   ....[14]....
        /*0118*/ 	.word	0x00001d00


	//   ....[15]....
        /*011c*/ 	.word	0x00001d60


	//----- nvinfo : EIATTR_VRC_CTA_INIT_COUNT
	.align		4
.L_13657:
        /*0120*/ 	.byte	0x02, 0x4a
	.zero		1
	.zero		1


	//----- nvinfo : EIATTR_EXIT_INSTR_OFFSETS
	.align		4
        /*0124*/ 	.byte	0x04, 0x1c
        /*0126*/ 	.short	(.L_13659 - .L_13658)


	//   ....[0]....
.L_13658:
        /*0128*/ 	.word	0x000006b0


	//   ....[1]....
        /*012c*/ 	.word	0x00001a60


	//----- nvinfo : EIATTR_MAX_THREADS
	.align		4
.L_13659:
        /*0130*/ 	.byte	0x04, 0x05
        /*0132*/ 	.short	(.L_13661 - .L_13660)
.L_13660:
        /*0134*/ 	.word	0x00000100
        /*0138*/ 	.word	0x00000001
        /*013c*/ 	.word	0x00000001


	//----- nvinfo : EIATTR_CRS_STACK_SIZE
	.align		4
.L_13661:
        /*0140*/ 	.byte	0x04, 0x1e
        /*0142*/ 	.short	(.L_13663 - .L_13662)
.L_13662:
        /*0144*/ 	.word	0x00000000


	//----- nvinfo : EIATTR_CBANK_PARAM_SIZE
	.align		4
.L_13663:
        /*0148*/ 	.byte	0x03, 0x19
        /*014a*/ 	.short	0x0030


	//----- nvinfo : EIATTR_PARAM_CBANK
	.align		4
        /*014c*/ 	.byte	0x04, 0x0a
        /*014e*/ 	.short	(.L_13665 - .L_13664)
	.align		4
.L_13664:
        /*0150*/ 	.word	index@(.nv.constant0._Z9cuda_gemmIiLi256ELi2ELi1ELi128ELi8ELi8ELi32ELi0ELi1EEviiiPT_S1_S1_ii)
        /*0154*/ 	.short	0x0380
        /*0156*/ 	.short	0x0030


	//----- nvinfo : EIATTR_SW_WAR
	.align		4
.L_13665:
        /*0158*/ 	.byte	0x04, 0x36
        /*015a*/ 	.short	(.L_13667 - .L_13666)
.L_13666:
        /*015c*/ 	.word	0x00000008
.L_13667:


//--------------------- .nv.info._Z9cuda_gemmIiLi256ELi2ELi1ELi128ELi8ELi8ELi32ELi0ELi0EEviiiPT_S1_S1_ii --------------------------
	.section	.nv.info._Z9cuda_gemmIiLi256ELi2ELi1ELi128ELi8ELi8ELi32ELi0ELi0EEviiiPT_S1_S1_ii,"",@"SHT_CUDA_INFO"
	.sectionflags	@""
	.align	4


	//----- nvinfo : EIATTR_CUDA_API_VERSION
	.align		4
        /*0000*/ 	.byte	0x04, 0x37
        /*0002*/ 	.short	(.L_13669 - .L_13668)
.L_13668:
        /*0004*/ 	.word	0x00000082


	//----- nvinfo : EIATTR_KPARAM_INFO
	.align		4
.L_13669:
        /*0008*/ 	.byte	0x04, 0x17
        /*000a*/ 	.short	(.L_13671 - .L_13670)
.L_13670:
        /*000c*/ 	.word	0x00000000
        /*0010*/ 	.short	0x0007
        /*0012*/ 	.short	0x002c
        /*0014*/ 	.byte	0x00, 0xf0, 0x11, 0x00


	//----- nvinfo : EIATTR_KPARAM_INFO
	.align		4
.L_13671:
        /*0018*/ 	.byte	0x04, 0x17
        /*001a*/ 	.short	(.L_13673 - .L_13672)
.L_13672:
        /*001c*/ 	.word	0x00000000
        /*0020*/ 	.short	0x0006
        /*0022*/ 	.short	0x0028
        /*0024*/ 	.byte	0x00, 0xf0, 0x11, 0x00


	//----- nvinfo : EIATTR_KPARAM_INFO
	.align		4
.L_13673:
        /*0028*/ 	.byte	0x04, 0x17
        /*002a*/ 	.short	(.L_13675 - .L_13674)
.L_13674:
        /*002c*/ 	.word	0x00000000
        /*0030*/ 	.short	0x0005
        /*0032*/ 	.short	0x0020
        /*0034*/ 	.byte	0x00, 0xf5, 0x21, 0x00


	//----- nvinfo : EIATTR_KPARAM_INFO
	.align		4
.L_13675:
        /*0038*/ 	.byte	0x04, 0x17
        /*003a*/ 	.short	(.L_13677 - .L_13676)
.L_13676:
        /*003c*/ 	.word	0x00000000
        /*0040*/ 	.short	0x0004
        /*0042*/ 	.short	0x0018
        /*0044*/ 	.byte	0x00, 0xf5, 0x21, 0x00


	//----- nvinfo : EIATTR_KPARAM_INFO
	.align		4
.L_13677:
        /*0048*/ 	.byte	0x04, 0x17
        /*004a*/ 	.short	(.L_13679 - .L_13678)
.L_13678:
        /*004c*/ 	.word	0x00000000
        /*0050*/ 	.short	0x0003
        /*0052*/ 	.short	0x0010
        /*0054*/ 	.byte	0x00, 0xf5, 0x21, 0x00


	//----- nvinfo : EIATTR_KPARAM_INFO
	.align		4
.L_13679:
        /*0058*/ 	.byte	0x04, 0x17
        /*005a*/ 	.short	(.L_13681 - .L_13680)
.L_13680:
        /*005c*/ 	.word	0x00000000
        /*0060*/ 	.short	0x0002
        /*0062*/ 	.short	0x0008
        /*0064*/ 	.byte	0x00, 0xf0, 0x11, 0x00


	//----- nvinfo : EIATTR_KPARAM_INFO
	.align		4
.L_13681:
        /*0068*/ 	.byte	0x04, 0x17
        /*006a*/ 	.short	(.L_13683 - .L_13682)
.L_13682:
        /*006c*/ 	.word	0x00000000
        /*0070*/ 	.short	0x0001
        /*0072*/ 	.short	0x0004
        /*0074*/ 	.byte	0x00, 0xf0, 0x11, 0x00


	//----- nvinfo : EIATTR_KPARAM_INFO
	.align		4
.L_13683:
        /*0078*/ 	.byte	0x04, 0x17
        /*007a*/ 	.short	(.L_13685 - .L_13684)
.L_13684:
        /*007c*/ 	.word	0x00000000
        /*0080*/ 	.short	0x0000
        /*0082*/ 	.short	0x0000
        /*0084*/ 	.byte	0x00, 0xf0, 0x11, 0x00


	//----- nvinfo : EIATTR_SPARSE_MMA_MASK
	.align		4
.L_13685:
        /*0088*/ 	.byte	0x03, 0x50
        /*008a*/ 	.short	0x0000


	//----- nvinfo : EIATTR_MAXREG_COUNT
	.align		4
        /*008c*/ 	.byte	0x03, 0x1b
        /*008e*/ 	.short	0x00ff


	//----- nvinfo : EIATTR_NUM_BARRIERS
	.align		4
        /*0090*/ 	.byte	0x02, 0x4c
        /*0092*/ 	.byte	0x01
	.zero		1


	//----- nvinfo : EIATTR_MERCURY_ISA_VERSION
	.align		4
        /*0094*/ 	.byte	0x03, 0x5f
        /*0096*/ 	.short	0x0101


	//----- nvinfo : EIATTR_COOP_GROUP_MASK_REGIDS
	.align		4
        /*0098*/ 	.byte	0x04, 0x29
        /*009a*/ 	.short	(.L_13687 - .L_13686)


	//   ....[0]....
.L_13686:
        /*009c*/ 	.word	0xffffffff


	//   ....[1]....
        /*00a0*/ 	.word	0xffffffff


	//   ....[2]....
        /*00a4*/ 	.word	0xffffffff


	//   ....[3]....
        /*00a8*/ 	.word	0xffffffff


	//   ....[4]....
        /*00ac*/ 	.word	0xffffffff


	//   ....[5]....
        /*00b0*/ 	.word	0xffffffff


	//   ....[6]....
        /*00b4*/ 	.word	0xffffffff


	//   ....[7]....
        /*00b8*/ 	.word	0xffffffff


	//   ....[8]....
        /*00bc*/ 	.word	0xffffffff


	//   ....[9]....
        /*00c0*/ 	.word	0xffffffff


	//   ....[10]....
        /*00c4*/ 	.word	0xffffffff


	//   ....[11]....
        /*00c8*/ 	.word	0xffffffff


	//   ....[12]....
        /*00cc*/ 	.word	0xffffffff


	//   ....[13]....
        /*00d0*/ 	.word	0xffffffff


	//   ....[14]....
        /*00d4*/ 	.word	0xffffffff


	//   ....[15]....
        /*00d8*/ 	.word	0xffffffff


	//   ....[16]....
        /*00dc*/ 	.word	0xffffffff


	//   ....[17]....
        /*00e0*/ 	.word	0xffffffff


	//   ....[18]....
        /*00e4*/ 	.word	0xffffffff


	//   ....[19]....
        /*00e8*/ 	.word	0xffffffff


	//   ....[20]....
        /*00ec*/ 	.word	0xffffffff


	//   ....[21]....
        /*00f0*/ 	.word	0xffffffff


	//   ....[22]....
        /*00f4*/ 	.word	0xffffffff


	//   ....[23]....
        /*00f8*/ 	.word	0xffffffff


	//   ....[24]....
        /*00fc*/ 	.word	0xffffffff


	//   ....[25]....
        /*0100*/ 	.word	0x05000023


	//   ....[26]....
        /*0104*/ 	.word	0x05000023


	//   ....[27]....
        /*0108*/ 	.word	0x05000023


	//   ....[28]....
        /*010c*/ 	.word	0x05000023


	//   ....[29]....
        /*0110*/ 	.word	0x05000023


	//   ....[30]....
        /*0114*/ 	.word	0x05000023


	//   ....[31]....
        /*0118*/ 	.word	0x05000023


	//   ....[32]....
        /*011c*/ 	.word	0x05000023


	//   ....[33]....
        /*0120*/ 	.word	0x05000023


	//   ....[34]....
        /*0124*/ 	.word	0x05000023


	//   ....[35]....
        /*0128*/ 	.word	0x05000023


	//   ....[36]....
        /*012c*/ 	.word	0x05000023


	//   ....[37]....
        /*0130*/ 	.word	0x05000023


	//   ....[38]....
        /*0134*/ 	.word	0x05000023


	//   ....[39]....
        /*0138*/ 	.word	0x05000023


	//   ....[40]....
        /*013c*/ 	.word	0x05000023


	//   ....[41]....
        /*0140*/ 	.word	0x05000023


	//   ....[42]....
        /*0144*/ 	.word	0x05000023


	//   ....[43]....
        /*0148*/ 	.word	0x05000023


	//   ....[44]....
        /*014c*/ 	.word	0x05000023


	//   ....[45]....
        /*0150*/ 	.word	0x05000023


	//   ....[46]....
        /*0154*/ 	.word	0x05000023


	//   ....[47]....
        /*0158*/ 	.word	0x05000023


	//   ....[48]....
        /*015c*/ 	.word	0x05000023


	//----- nvinfo : EIATTR_COOP_GROUP_INSTR_OFFSETS
	.align		4
.L_13687:
        /*0160*/ 	.byte	0x04, 0x28
        /*0162*/ 	.short	(.L_13689 - .L_13688)


	//   ....[0]....
.L_13688:
        /*0164*/ 	.word	0x00001e20


	//   ....[1]....
        /*0168*/ 	.word	0x00001e70


	//   ....[2]....
        /*016c*/ 	.word	0x00001ec0


	//   ....[3]....
        /*0170*/ 	.word	0x00001f10


	//   ....[4]....
        /*0174*/ 	.word	0x00001f60


	//   ....[5]....
        /*0178*/ 	.word	0x00001fd0


	//   ....[6]....
        /*017c*/ 	.word	0x00002030


	//   ....[7]....
        /*0180*/ 	.word	0x00002090


	//   ....[8]....
        /*0184*/ 	.word	0x00002890


	//   ....[9]....
        /*0188*/ 	.word	0x000028e0


	//   ....[10]....
        /*018c*/ 	.word	0x00002930


	//   ....[11]....
        /*0190*/ 	.word	0x00002980


	//   ....[12]....
        /*0194*/ 	.word	0x000029d0


	//   ....[13]....
        /*0198*/ 	.word	0x00002a40


	//   ....[14]....
        /*019c*/ 	.word	0x00002aa0


	//   ....[15]....
        /*01a0*/ 	.word	0x00002b00


	//   ....[16]....
        /*01a4*/ 	.word	0x000032b0


	//   ....[17]....
        /*01a8*/ 	.word	0x00003300


	//   ....[18]....
        /*01ac*/ 	.word	0x00003350


	//   ....[19]....
        /*01b0*/ 	.word	0x000033a0


	//   ....[20]....
        /*01b4*/ 	.word	0x00003410


	//   ....[21]....
        /*01b8*/ 	.word	0x00003470


	//   ....[22]....
        /*01bc*/ 	.word	0x000034d0


	//   ....[23]....
        /*01c0*/ 	.word	0x00003530


	//   ....[24]....
        /*01c4*/ 	.word	0x000035a0


	//   ....[25]....
        /*01c8*/ 	.word	0x00004700


	//   ....[26]....
        /*01cc*/ 	.word	0x00004780


	//   ....[27]....
        /*01d0*/ 	.word	0x00004800


	//   ....[28]....
        /*01d4*/ 	.word	0x00004880


	//   ....[29]....
        /*01d8*/ 	.word	0x00004900


	//   ....[30]....
        /*01dc*/ 	.word	0x00004980


	//   ....[31]....
        /*01e0*/ 	.word	0x00004a00


	//   ....[32]....
        /*01e4*/ 	.word	0x00004a80


	//   ....[33]....
        /*01e8*/ 	.word	0x00004b00


	//   ....[34]....
        /*01ec*/ 	.word	0x00004b80


	//   ....[35]....
        /*01f0*/ 	.word	0x00004c00


	//   ....[36]....
        /*01f4*/ 	.word	0x00004c80


	//   ....[37]....
        /*01f8*/ 	.word	0x00004d00


	//   ....[38]....
        /*01fc*/ 	.word	0x00004d80


	//   ....[39]....
        /*0200*/ 	.word	0x00004e00


	//   ....[40]....
        /*0204*/ 	.word	0x00004e80


	//   ....[41]....
        /*0208*/ 	.word	0x00004ef0


	//   ....[42]....
        /*020c*/ 	.word	0x00004f70


	//   ....[43]....
        /*0210*/ 	.word	0x00004ff0


	//   ....[44]....
        /*0214*/ 	.word	0x00005070


	//   ....[45]....
        /*0218*/ 	.word	0x000050f0


	//   ....[46]....
        /*021c*/ 	.word	0x00005170


	//   ....[47]....
        /*0220*/ 	.word	0x000051f0


	//   ....[48]....
        /*0224*/ 	.word	0x00005270


	//----- nvinfo : EIATTR_VRC_CTA_INIT_COUNT
	.align		4
.L_13689:
        /*0228*/ 	.byte	0x02, 0x4a
	.zero		1
	.zero		1


	//----- nvinfo : EIATTR_EXIT_INSTR_OFFSETS
	.align		4
        /*022c*/ 	.byte	0x04, 0x1c
        /*022e*/ 	.short	(.L_13691 - .L_13690)


	//   ....[0]....
.L_13690:
        /*0230*/ 	.word	0x00000820


	//   ....[1]....
        /*0234*/ 	.word	0x000046b0


	//----- nvinfo : EIATTR_MAX_THREADS
	.align		4
.L_13691:
        /*0238*/ 	.byte	0x04, 0x05
        /*023a*/ 	.short	(.L_13693 - .L_13692)
.L_13692:
        /*023c*/ 	.word	0x00000100
        /*0240*/ 	.word	0x00000001
        /*0244*/ 	.word	0x00000001


	//----- nvinfo : EIATTR_CRS_STACK_SIZE
	.align		4
.L_13693:
        /*0248*/ 	.byte	0x04, 0x1e
        /*024a*/ 	.short	(.L_13695 - .L_13694)
.L_13694:
        /*024c*/ 	.word	0x00000000


	//----- nvinfo : EIATTR_CBANK_PARAM_SIZE
	.align		4
.L_13695:
        /*0250*/ 	.byte	0x03, 0x19
        /*0252*/ 	.short	0x0030


	//----- nvinfo : EIATTR_PARAM_CBANK
	.align		4
        /*0254*/ 	.byte	0x04, 0x0a
        /*0256*/ 	.short	(.L_13697 - .L_13696)
	.align		4
.L_13696:
        /*0258*/ 	.word	index@(.nv.constant0._Z9cuda_gemmIiLi256ELi2ELi1ELi128ELi8ELi8ELi32ELi0ELi0EEviiiPT_S1_S1_ii)
        /*025c*/ 	.short	0x0380
        /*025e*/ 	.short	0x0030


	//----- nvinfo : EIATTR_SW_WAR
	.align		4
.L_13697:
        /*0260*/ 	.byte	0x04, 0x36
        /*0262*/ 	.short	(.L_13699 - .L_13698)
.L_13698:
        /*0264*/ 	.word	0x00000008
.L_13699:


//--------------------- .nv.info._Z9cuda_gemmIiLi256ELi2ELi1ELi128ELi4ELi4ELi32ELi1ELi1EEviiiPT_S1_S1_ii --------------------------
	.section	.nv.info._Z9cuda_gemmIiLi256ELi2ELi1ELi128ELi4ELi4ELi32ELi1ELi1EEviiiPT_S1_S1_ii,"",@"SHT_CUDA_INFO"
	.sectionflags	@""
	.align	4


	//----- nvinfo : EIATTR_CUDA_API_VERSION
	.align		4
        /*0000*/ 	.byte	0x04, 0x37
        /*0002*/ 	.short	(.L_13701 - .L_13700)
.L_13700:
        /*0004*/ 	.word	0x00000082


	//----- nvinfo : EIATTR_KPARAM_INFO
	.align		4
.L_13701:
        /*0008*/ 	.byte	0x04, 0x17
        /*000a*/ 	.short	(.L_13703 - .L_13702)
.L_13702:
        /*000c*/ 	.word	0x00000000
        /*0010*/ 	.short	0x0007
        /*0012*/ 	.short	0x002c
        /*0014*/ 	.byte	0x00, 0xf0, 0x11, 0x00


	//----- nvinfo : EIATTR_KPARAM_INFO
	.align		4
.L_13703:
        /*0018*/ 	.byte	0x04, 0x17
        /*001a*/ 	.short	(.L_13705 - .L_13704)
.L_13704:
        /*001c*/ 	.word	0x00000000
        /*0020*/ 	.short	0x0006
        /*0022*/ 	.short	0x0028
        /*0024*/ 	.byte	0x00, 0xf0, 0x11, 0x00


	//----- nvinfo : EIATTR_KPARAM_INFO
	.align		4
.L_13705:
        /*0028*/ 	.byte	0x04, 0x17
        /*002a*/ 	.short	(.L_13707 - .L_13706)
.L_13706:
        /*002c*/ 	.word	0x00000000
        /*0030*/ 	.short	0x0005
        /*0032*/ 	.short	0x0020
        /*0034*/ 	.byte	0x00, 0xf5, 0x21, 0x00


	//----- nvinfo : EIATTR_KPARAM_INFO
	.align		4
.L_13707:
        /*0038*/ 	.byte	0x04, 0x17
        /*003a*/ 	.short	(.L_13709 - .L_13708)
.L_13708:
        /*003c*/ 	.word	0x00000000
        /*0040*/ 	.short	0x0004
        /*0042*/ 	.short	0x0018
        /*0044*/ 	.byte	0x00, 0xf5, 0x21, 0x00


	//----- nvinfo : EIATTR_KPARAM_INFO
	.align		4
.L_13709:
        /*0048*/ 	.byte	0x04, 0x17
        /*004a*/ 	.short	(.L_13711 - .L_13710)
.L_13710:
        /*004c*/ 	.word	0x00000000
        /*0050*/ 	.short	0x0003
        /*0052*/ 	.short	0x0010
        /*0054*/ 	.byte	0x00, 0xf5, 0x21, 0x00


	//----- nvinfo : EIATTR_KPARAM_INFO
	.align		4
.L_13711:
        /*0058*/ 	.byte	0x04, 0x17
        /*005a*/ 	.short	(.L_13713 - .L_13712)
.L_13712:
        /*005c*/ 	.word	0x00000000
        /*0060*/ 	.short	0x0002
        /*0062*/ 	.short	0x0008
        /*0064*/ 	.byte	0x00, 0xf0, 0x11, 0x00


	//----- nvinfo : EIATTR_KPARAM_INFO
	.align		4
.L_13713:
        /*0068*/ 	.byte	0x04, 0x17
        /*006a*/ 	.short	(.L_13715 - .L_13714)
.L_13714:
        /*006c*/ 	.word	0x00000000
        /*0070*/ 	.short	0x0001
        /*0072*/ 	.short	0x0004
        /*0074*/ 	.byte	0x00, 0xf0, 0x11, 0x00


	//----- nvinfo : EIATTR_KPARAM_INFO
	.align		4
.L_13715:
        /*0078*/ 	.byte	0x04, 0x17
        /*007a*/ 	.short	(.L_13717 - .L_13716)
.L_13716:
        /*007c*/ 	.word	0x00000000
        /*0080*/ 	.short	0x0000
        /*0082*/ 	.short	0x0000
        /*0084*/ 	.byte	0x00, 0xf0, 0x11, 0x00


	//----- nvinfo : EIATTR_SPARSE_MMA_MASK
	.align		4
.L_13717:
        /*0088*/ 	.byte	0x03, 0x50
        /*008a*/ 	.short	0x0000


	//----- nvinfo : EIATTR_MAXREG_COUNT
	.align		4
        /*008c*/ 	.byte	0x03, 0x1b
        /*008e*/ 	.short	0x00ff


	//----- nvinfo : EIATTR_NUM_BARRIERS
	.align		4
        /*0090*/ 	.byte	0x02, 0x4c
        /*0092*/ 	.byte	0x01
	.zero		1


	//----- nvinfo : EIATTR_MERCURY_ISA_VERSION
	.align		4
        /*0094*/ 	.byte	0x03, 0x5f
        /*0096*/ 	.short	0x0101


	//----- nvinfo : EIATTR_COOP_GROUP_MASK_REGIDS
	.align		4
        /*0098*/ 	.byte	0x04, 0x29
        /*009a*/ 	.short	(.L_13719 - .L_13718)


	//   ....[0]....
.L_13718:
        /*009c*/ 	.word	0xffffffff


	//   ....[1]....
        /*00a0*/ 	.word	0xffffffff


	//   ....[2]....
        /*00a4*/ 	.word	0xffffffff


	//   ....[3]....
        /*00a8*/ 	.word	0xffffffff


	//   ....[4]....
        /*00ac*/ 	.word	0x0500001a


	//   ....[5]....
        /*00b0*/ 	.word	0x0500001a


	//   ....[6]....
        /*00b4*/ 	.word	0x0500001a


	//   ....[7]....
        /*00b8*/ 	.word	0x0500001a


	//----- nvinfo : EIATTR_COOP_GROUP_INSTR_OFFSETS
	.align		4
.L_13719:
        /*00bc*/ 	.byte	0x04, 0x28
        /*00be*/ 	.short	(.L_13721 - .L_13720)


	//   ....[0]....
.L_13720:
        /*00c0*/ 	.word	0x00000cc0


	//   ....[1]....
        /*00c4*/ 	.word	0x00000cd0


	//   ....[2]....
        /*00c8*/ 	.word	0x00000ce0


	//   ....[3]....
        /*00cc*/ 	.word	0x00000cf0


	//   ....[4]....
        /*00d0*/ 	.word	0x00001250


	//   ....[5]....
        /*00d4*/ 	.word	0x000012d0


	//   ....[6]....
        /*00d8*/ 	.word	0x00001330


	//   ....[7]....
        /*00dc*/ 	.word	0x00001390


	//----- nvinfo : EIATTR_VRC_CTA_INIT_COUNT
	.align		4
.L_13721:
        /*00e0*/ 	.byte	0x02, 0x4a
	.zero		1
	.zero		1


	//----- nvinfo : EIATTR_EXIT_INSTR_OFFSETS
	.align		4
        /*00e4*/ 	.byte	0x04, 0x1c
        /*00e6*/ 	.short	(.L_13723 - .L_13722)


	//   ....[0]....
.L_13722:
        /*00e8*/ 	.word	0x000001b0


	//   ....[1]....
        /*00ec*/ 	.word	0x000011f0


	//----- nvinfo : EIATTR_MAX_THREADS
	.align		4
.L_13723:
        /*00f0*/ 	.byte	0x04, 0x05
        /*00f2*/ 	.short	(.L_13725 - .L_13724)
.L_13724:
        /*00f4*/ 	.word	0x00000100
        /*00f8*/ 	.word	0x00000001
        /*00fc*/ 	.word	0x00000001


	//----- nvinfo : EIATTR_CRS_STACK_SIZE
	.align		4
.L_13725:
        /*0100*/ 	.byte	0x04, 0x1e
        /*0102*/ 	.short	(.L_13727 - .L_13726)
.L_13726:
        /*0104*/ 	.word	0x00000000


	//----- nvinfo : EIATTR_CBANK_PARAM_SIZE
	.align		4
.L_13727:
        /*0108*/ 	.byte	0x03, 0x19
        /*010a*/ 	.short	0x0030


	//----- nvinfo : EIATTR_PARAM_CBANK
	.align		4
        /*010c*/ 	.byte	0x04, 0x0a
        /*010e*/ 	.short	(.L_13729 - .L_13728)
	.align		4
.L_13728:
        /*0110*/ 	.word	index@(.nv.constant0._Z9cuda_gemmIiLi256ELi2ELi1ELi128ELi4ELi4ELi32ELi1ELi1EEviiiPT_S1_S1_ii)
        /*0114*/ 	.short	0x0380
        /*0116*/ 	.short	0x0030


	//----- nvinfo : EIATTR_SW_WAR
	.align		4
.L_13729:
        /*0118*/ 	.byte	0x04, 0x36
        /*011a*/ 	.short	(.L_13731 - .L_13730)
.L_13730:
        /*011c*/ 	.word	0x00000008
.L_13731:


//--------------------- .nv.info._Z9cuda_gemmIiLi256ELi2ELi1ELi128ELi4ELi4ELi32ELi1ELi0EEviiiPT_S1_S1_ii --------------------------
	.section	.nv.info._Z9cuda_gemmIiLi256ELi2ELi1ELi128ELi4ELi4ELi32ELi1ELi0EEviiiPT_S1_S1_ii,"",@"SHT_CUDA_INFO"
	.sectionflags	@""
	.align	4


	//----- nvinfo : EIATTR_CUDA_API_VERSION
	.align		4
        /*0000*/ 	.byte	0x04, 0x37
        /*0002*/ 	.short	(.L_13733 - .L_13732)
.L_13732:
        /*0004*/ 	.word	0x00000082


	//----- nvinfo : EIATTR_KPARAM_INFO
	.align		4
.L_13733:
        /*0008*/ 	.byte	0x04, 0x17
        /*000a*/ 	.short	(.L_13735 - .L_13734)
.L_13734:
        /*000c*/ 	.word	0x00000000
        /*0010*/ 	.short	0x0007
        /*0012*/ 	.short	0x002c
        /*0014*/ 	.byte	0x00, 0xf0, 0x11, 0x00


	//----- nvinfo : EIATTR_KPARAM_INFO
	.align		4
.L_13735:
        /*0018*/ 	.byte	0x04, 0x17
        /*001a*/ 	.short	(.L_13737 - .L_13736)
.L_13736:
        /*001c*/ 	.word	0x00000000
        /*0020*/ 	.short	0x0006
        /*0022*/ 	.short	0x0028
        /*0024*/ 	.byte	0x00, 0xf0, 0x11, 0x00


	//----- nvinfo : EIATTR_KPARAM_INFO
	.align		4
.L_13737:
        /*0028*/ 	.byte	0x04, 0x17
        /*002a*/ 	.short	(.L_13739 - .L_13738)
.L_13738:
        /*002c*/ 	.word	0x00000000
        /*0030*/ 	.short	0x0005
        /*0032*/ 	.short	0x0020
        /*0034*/ 	.byte	0x00, 0xf5, 0x21, 0x00


	//----- nvinfo : EIATTR_KPARAM_INFO
	.align		4
.L_13739:
        /*0038*/ 	.byte	0x04, 0x17
        /*003a*/ 	.short	(.L_13741 - .L_13740)
.L_13740:
        /*003c*/ 	.word	0x00000000
        /*0040*/ 	.short	0x0004
        /*0042*/ 	.short	0x0018
        /*0044*/ 	.byte	0x00, 0xf5, 0x21, 0x00


	//----- nvinfo : EIATTR_KPARAM_INFO
	.align		4
.L_13741:
        /*0048*/ 	.byte	0x04, 0x17
        /*004a*/ 	.short	(.L_13743 - .L_13742)
.L_13742:
        /*004c*/ 	.word	0x00000000
        /*0050*/ 	.short	0x0003
        /*0052*/ 	.short	0x0010
        /*0054*/ 	.byte	0x00, 0xf5, 0x21, 0x00


	//----- nvinfo : EIATTR_KPARAM_INFO
	.align		4
.L_13743:
        /*0058*/ 	.byte	0x04, 0x17
        /*005a*/ 	.short	(.L_13745 - .L_13744)
.L_13744:
        /*005c*/ 	.word	0x00000000
        /*0060*/ 	.short	0x0002
        /*0062*/ 	.short	0x0008
        /*0064*/ 	.byte	0x00, 0xf0, 0x11, 0x00


	//----- nvinfo : EIATTR_KPARAM_INFO
	.align		4
.L_13745:
        /*0068*/ 	.byte	0x04, 0x17
        /*006a*/ 	.short	(.L_13747 - .L_13746)
.L_13746:
        /*006c*/ 	.word	0x00000000
        /*0070*/ 	.short	0x0001
        /*0072*/ 	.short	0x0004
        /*0074*/ 	.byte	0x00, 0xf0, 0x11, 0x00


	//----- nvinfo : EIATTR_KPARAM_INFO
	.align		4
.L_13747:
        /*0078*/ 	.byte	0x04, 0x17
        /*007a*/ 	.short	(.L_13749 - .L_13748)
.L_13748:
        /*007c*/ 	.word	0x00000000
        /*0080*/ 	.short	0x0000
        /*0082*/ 	.short	0x0000
        /*0084*/ 	.byte	0x00, 0xf0, 0x11, 0x00


	//----- nvinfo : EIATTR_SPARSE_MMA_MASK
	.align		4
.L_13749:
        /*0088*/ 	.byte	0x03, 0x50
        /*008a*/ 	.short	0x0000


	//----- nvinfo : EIATTR_MAXREG_COUNT
	.align		4
        /*008c*/ 	.byte	0x03, 0x1b
        /*008e*/ 	.short	0x00ff


	//----- nvinfo : EIATTR_NUM_BARRIERS
	.align		4
        /*0090*/ 	.byte	0x02, 0x4c
        /*0092*/ 	.byte	0x01
	.zero		1


	//----- nvinfo : EIATTR_MERCURY_ISA_VERSION
	.align		4
        /*0094*/ 	.byte	0x03, 0x5f
        /*0096*/ 	.short	0x0101


	//----- nvinfo : EIATTR_COOP_GROUP_MASK_REGIDS
	.align		4
        /*0098*/ 	.byte	0x04, 0x29
        /*009a*/ 	.short	(.L_13751 - .L_13750)


	//   ....[0]....
.L_13750:
        /*009c*/ 	.word	0xffffffff


	//   ....[1]....
        /*00a0*/ 	.word	0xffffffff


	//   ....[2]....
        /*00a4*/ 	.word	0xffffffff


	//   ....[3]....
        /*00a8*/ 	.word	0xffffffff


	//   ....[4]....
        /*00ac*/ 	.word	0xffffffff


	//   ....[5]....
        /*00b0*/ 	.word	0xffffffff


	//   ....[6]....
        /*00b4*/ 	.word	0xffffffff


	//   ....[7]....
        /*00b8*/ 	.word	0xffffffff


	//   ....[8]....
        /*00bc*/ 	.word	0xffffffff


	//   ....[9]....
        /*00c0*/ 	.word	0xffffffff


	//   ....[10]....
        /*00c4*/ 	.word	0xffffffff


	//   ....[11]....
        /*00c8*/ 	.word	0xffffffff


	//   ....[12]....
        /*00cc*/ 	.word	0xffffffff


	//   ....[13]....
        /*00d0*/ 	.word	0x05000022


	//   ....[14]....
        /*00d4*/ 	.word	0x05000022


	//   ....[15]....
        /*00d8*/ 	.word	0x05000022


	//   ....[16]....
        /*00dc*/ 	.word	0x05000022


	//   ....[17]....
        /*00e0*/ 	.word	0x05000022


	//   ....[18]....
        /*00e4*/ 	.word	0x05000022


	//   ....[19]....
        /*00e8*/ 	.word	0x05000022


	//   ....[20]....
        /*00ec*/ 	.word	0x05000022


	//   ....[21]....
        /*00f0*/ 	.word	0x05000022


	//   ....[22]....
        /*00f4*/ 	.word	0x05000022


	//   ....[23]....
        /*00f8*/ 	.word	0x05000022


	//   ....[24]....
        /*00fc*/ 	.word	0x05000022


	//----- nvinfo : EIATTR_COOP_GROUP_INSTR_OFFSETS
	.align		4
.L_13751:
        /*0100*/ 	.byte	0x04, 0x28
        /*0102*/ 	.short	(.L_13753 - .L_13752)


	//   ....[0]....
.L_13752:
        /*0104*/ 	.word	0x000019c0


	//   ....[1]....
        /*0108*/ 	.word	0x00001a10


	//   ....[2]....
        /*010c*/ 	.word	0x00001a60


	//   ....[3]....
        /*0110*/ 	.word	0x00001ab0


	//   ....[4]....
        /*0114*/ 	.word	0x00002070


	//   ....[5]....
        /*0118*/ 	.word	0x000020c0


	//   ....[6]....
        /*011c*/ 	.word	0x00002110


	//   ....[7]....
        /*0120*/ 	.word	0x00002160


	//   ....[8]....
        /*0124*/ 	.word	0x000026d0


	//   ....[9]....
        /*0128*/ 	.word	0x00002720


	//   ....[10]....
        /*012c*/ 	.word	0x00002770


	//   ....[11]....
        /*0130*/ 	.word	0x000027c0


	//   ....[12]....
        /*0134*/ 	.word	0x00002830


	//   ....[13]....
        /*0138*/ 	.word	0x00002e80


	//   ....[14]....
        /*013c*/ 	.word	0x00002f00


	//   ....[15]....
        /*0140*/ 	.word	0x00002f80


	//   ....[16]....
        /*0144*/ 	.word	0x00003000


	//   ....[17]....
        /*0148*/ 	.word	0x00003080


	//   ....[18]....
        /*014c*/ 	.word	0x00003100


	//   ....[19]....
        /*0150*/ 	.word	0x00003180


	//   ....[20]....
        /*0154*/ 	.word	0x00003200


	//   ....[21]....
        /*0158*/ 	.word	0x00003270


	//   ....[22]....
        /*015c*/ 	.word	0x000032f0


	//   ....[23]....
        /*0160*/ 	.word	0x00003370


	//   ....[24]....
        /*0164*/ 	.word	0x000033f0


	//----- nvinfo : EIATTR_VRC_CTA_INIT_COUNT
	.align		4
.L_13753:
        /*0168*/ 	.byte	0x02, 0x4a
	.zero		1
	.zero		1


	//----- nvinfo : EIATTR_EXIT_INSTR_OFFSETS
	.align		4
        /*016c*/ 	.byte	0x04, 0x1c
        /*016e*/ 	.short	(.L_13755 - .L_13754)


	//   ....[0]....
.L_13754:
        /*0170*/ 	.word	0x00000810


	//   ....[1]....
        /*0174*/ 	.word	0x00002e30


	//----- nvinfo : EIATTR_MAX_THREADS
	.align		4
.L_13755:
        /*0178*/ 	.byte	0x04, 0x05
        /*017a*/ 	.short	(.L_13757 - .L_13756)
.L_13756:
        /*017c*/ 	.word	0x00000100
        /*0180*/ 	.word	0x00000001
        /*0184*/ 	.word	0x00000001


	//----- nvinfo : EIATTR_CRS_STACK_SIZE
	.align		4
.L_13757:
        /*0188*/ 	.byte	0x04, 0x1e
        /*018a*/ 	.short	(.L_13759 - .L_13758)
.L_13758:
        /*018c*/ 	.word	0x00000000


	//----- nvinfo : EIATTR_CBANK_PARAM_SIZE
	.align		4
.L_13759:
        /*0190*/ 	.byte	0x03, 0x19
        /*0192*/ 	.short	0x0030


	//----- nvinfo : EIATTR_PARAM_CBANK
	.align		4
        /*0194*/ 	.byte	0x04, 0x0a
        /*0196*/ 	.short	(.L_13761 - .L_13760)
	.align		4
.L_13760:
        /*0198*/ 	.word	index@(.nv.constant0._Z9cuda_gemmIiLi256ELi2ELi1ELi128ELi4ELi4ELi32ELi1ELi0EEviiiPT_S1_S1_ii)
        /*019c*/ 	.short	0x0380
        /*019e*/ 	.short	0x0030


	//----- nvinfo : EIATTR_SW_WAR
	.align		4
.L_13761:
        /*01a0*/ 	.byte	0x04, 0x36
        /*01a2*/ 	.short	(.L_13763 - .L_13762)
.L_13762:
        /*01a4*/ 	.word	0x00000008
.L_13763:


//--------------------- .nv.info._Z9cuda_gemmIiLi256ELi2ELi1ELi128ELi4ELi4ELi32ELi0ELi1EEviiiPT_S1_S1_ii --------------------------
	.section	.nv.info._Z9cuda_gemmIiLi256ELi2ELi1ELi128ELi4ELi4ELi32ELi0ELi1EEviiiPT_S1_S1_ii,"",@"SHT_CUDA_INFO"
	.sectionflags	@""
	.align	4


	//----- nvinfo : EIATTR_CUDA_API_VERSION
	.align		4
        /*0000*/ 	.byte	0x04, 0x37
        /*0002*/ 	.short	(.L_13765 - .L_13764)
.L_13764:
        /*0004*/ 	.word	0x00000082


	//----- nvinfo : EIATTR_KPARAM_INFO
	.align		4
.L_13765:
        /*0008*/ 	.byte	0x04, 0x17
        /*000a*/ 	.short	(.L_13767 - .L_13766)
.L_13766:
        /*000c*/ 	.word	0x00000000
        /*0010*/ 	.short	0x0007
        /*0012*/ 	.short	0x002c
        /*0014*/ 	.byte	0x00, 0xf0, 0x11, 0x00


	//----- nvinfo : EIATTR_KPARAM_INFO
	.align		4
.L_13767:
        /*0018*/ 	.byte	0x04, 0x17
        /*001a*/ 	.short	(.L_13769 - .L_13768)
.L_13768:
        /*001c*/ 	.word	0x00000000
        /*0020*/ 	.short	0x0006
        /*0022*/ 	.short	0x0028
        /*0024*/ 	.byte	0x00, 0xf0, 0x11, 0x00


	//----- nvinfo : EIATTR_KPARAM_INFO
	.align		4
.L_13769:
        /*0028*/ 	.byte	0x04, 0x17
        /*002a*/ 	.short	(.L_13771 - .L_13770)
.L_13770:
        /*002c*/ 	.word	0x00000000
        /*0030*/ 	.short	0x0005
        /*0032*/ 	.short	0x0020
        /*0034*/ 	.byte	0x00, 0xf5, 0x21, 0x00


	//----- nvinfo : EIATTR_KPARAM_INFO
	.align		4
.L_13771:
        /*0038*/ 	.byte	0x04, 0x17
        /*003a*/ 	.short	(.L_13773 - .L_13772)
.L_13772:
        /*003c*/ 	.word	0x00000000
        /*0040*/ 	.short	0x0004
        /*0042*/ 	.short	0x0018
        /*0044*/ 	.byte	0x00, 0xf5, 0x21, 0x00


	//----- nvinfo : EIATTR_KPARAM_INFO
	.align		4
.L_13773:
        /*0048*/ 	.byte	0x04, 0x17
        /*004a*/ 	.short	(.L_13775 - .L_13774)
.L_13774:
        /*004c*/ 	.word	0x00000000
        /*0050*/ 	.short	0x0003
        /*0052*/ 	.short	0x0010
        /*0054*/ 	.byte	0x00, 0xf5, 0x21, 0x00


	//----- nvinfo : EIATTR_KPARAM_INFO
	.align		4
.L_13775:
        /*0058*/ 	.byte	0x04, 0x17
        /*005a*/ 	.short	(.L_13777 - .L_13776)
.L_13776:
        /*005c*/ 	.word	0x00000000
        /*0060*/ 	.short	0x0002
        /*0062*/ 	.short	0x0008
        /*0064*/ 	.byte	0x00, 0xf0, 0x11, 0x00


	//----- nvinfo : EIATTR_KPARAM_INFO
	.align		4
.L_13777:
        /*0068*/ 	.byte	0x04, 0x17
        /*006a*/ 	.short	(.L_13779 - .L_13778)
.L_13778:
        /*006c*/ 	.word	0x00000000
        /*0070*/ 	.short	0x0001
        /*0072*/ 	.short	0x0004
        /*0074*/ 	.byte	0x00, 0xf0, 0x11, 0x00


	//----- nvinfo : EIATTR_KPARAM_INFO
	.align		4
.L_13779:
        /*0078*/ 	.byte	0x04, 0x17
        /*007a*/ 	.short	(.L_13781 - .L_13780)
.L_13780:
        /*007c*/ 	.word	0x00000000
        /*0080*/ 	.short	0x0000
        /*0082*/ 	.short	0x0000
        /*0084*/ 	.byte	0x00, 0xf0, 0x11, 0x00


	//----- nvinfo : EIATTR_SPARSE_MMA_MASK
	.align		4
.L_13781:
        /*0088*/ 	.byte	0x03, 0x50
        /*008a*/ 	.short	0x0000


	//----- nvinfo : EIATTR_MAXREG_COUNT
	.align		4
        /*008c*/ 	.byte	0x03, 0x1b
        /*008e*/ 	.short	0x00ff


	//----- nvinfo : EIATTR_NUM_BARRIERS
	.align		4
        /*0090*/ 	.byte	0x02, 0x4c
        /*0092*/ 	.byte	0x01
	.zero		1


	//----- nvinfo : EIATTR_MERCURY_ISA_VERSION
	.align		4
        /*0094*/ 	.byte	0x03, 0x5f
        /*0096*/ 	.short	0x0101


	//----- nvinfo : EIATTR_COOP_GROUP_MASK_REGIDS
	.align		4
        /*0098*/ 	.byte	0x04, 0x29
        /*009a*/ 	.short	(.L_13783 - .L_13782)


	//   ....[0]....
.L_13782:
        /*009c*/ 	.word	0xffffffff


	//   ....[1]....
        /*00a0*/ 	.word	0xffffffff


	//   ....[2]....
        /*00a4*/ 	.word	0xffffffff


	//   ....[3]....
        /*00a8*/ 	.word	0xffffffff


	//   ....[4]....
        /*00ac*/ 	.word	0x05000019


	//   ....[5]....
        /*00b0*/ 	.word	0x05000019


	//   ....[6]....
        /*00b4*/ 	.word	0x05000019


	//   ....[7]....
        /*00b8*/ 	.word	0x05000019


	//----- nvinfo : EIATTR_COOP_GROUP_INSTR_OFFSETS
	.align		4
.L_13783:
        /*00bc*/ 	.byte	0x04, 0x28
        /*00be*/ 	.short	(.L_13785 - .L_13784)


	//   ....[0]....
.L_13784:
        /*00c0*/ 	.word	0x00000d10


	//   ....[1]....
        /*00c4*/ 	.word	0x00000d20


	//   ....[2]....
        /*00c8*/ 	.word	0x00000d30


	//   ....[3]....
        /*00cc*/ 	.word	0x00000d40


	//   ....[4]....
        /*00d0*/ 	.word	0x00001430


	//   ....[5]....
        /*00d4*/ 	.word	0x000014b0


	//   ....[6]....
        /*00d8*/ 	.word	0x00001510


	//   ....[7]....
        /*00dc*/ 	.word	0x00001570


	//----- nvinfo : EIATTR_VRC_CTA_INIT_COUNT
	.align		4
.L_13785:
        /*00e0*/ 	.byte	0x02, 0x4a
	.zero		1
	.zero		1


	//----- nvinfo : EIATTR_EXIT_INSTR_OFFSETS
	.align		4
        /*00e4*/ 	.byte	0x04, 0x1c
        /*00e6*/ 	.short	(.L_13787 - .L_13786)


	//   ....[0]....
.L_13786:
        /*00e8*/ 	.word	0x000001c0


	//   ....[1]....
        /*00ec*/ 	.word	0x000013d0


	//----- nvinfo : EIATTR_MAX_THREADS
	.align		4
.L_13787:
        /*00f0*/ 	.byte	0x04, 0x05
        /*00f2*/ 	.short	(.L_13789 - .L_13788)
.L_13788:
        /*00f4*/ 	.word	0x00000100
        /*00f8*/ 	.word	0x00000001
        /*00fc*/ 	.word	0x00000001


	//----- nvinfo : EIATTR_CRS_STACK_SIZE
	.align		4
.L_13789:
        /*0100*/ 	.byte	0x04, 0x1e
        /*0102*/ 	.short	(.L_13791 - .L_13790)
.L_13790:
        /*0104*/ 	.word	0x00000000


	//----- nvinfo : EIATTR_CBANK_PARAM_SIZE
	.align		4
.L_13791:
        /*0108*/ 	.byte	0x03, 0x19
        /*010a*/ 	.short	0x0030


	//----- nvinfo : EIATTR_PARAM_CBANK
	.align		4
        /*010c*/ 	.byte	0x04, 0x0a
        /*010e*/ 	.short	(.L_13793 - .L_13792)
	.align		4
.L_13792:
        /*0110*/ 	.word	index@(.nv.constant0._Z9cuda_gemmIiLi256ELi2ELi1ELi128ELi4ELi4ELi32ELi0ELi1EEviiiPT_S1_S1_ii)
        /*0114*/ 	.short	0x0380
        /*0116*/ 	.short	0x0030


	//----- nvinfo : EIATTR_SW_WAR
	.align		4
.L_13793:
        /*0118*/ 	.byte	0x04, 0x36
        /*011a*/ 	.short	(.L_13795 - .L_13794)
.L_13794:
        /*011c*/ 	.word	0x00000008
.L_13795:


//--------------------- .nv.info._Z9cuda_gemmIiLi256ELi2ELi1ELi128ELi4ELi4ELi32ELi0ELi0EEviiiPT_S1_S1_ii --------------------------
	.section	.nv.info._Z9cuda_gemmIiLi256ELi2ELi1ELi128ELi4ELi4ELi32ELi0ELi0EEviiiPT_S1_S1_ii,"",@"SHT_CUDA_INFO"
	.sectionflags	@""
	.align	4


	//----- nvinfo : EIATTR_CUDA_API_VERSION
	.align		4
        /*0000*/ 	.byte	0x04, 0x37
        /*0002*/ 	.short	(.L_13797 - .L_13796)
.L_13796:
        /*0004*/ 	.word	0x00000082


	//----- nvinfo : EIATTR_KPARAM_INFO
	.align		4
.L_13797:
        /*0008*/ 	.byte	0x04, 0x17
        /*000a*/ 	.short	(.L_13799 - .L_13798)
.L_13798:
        /*000c*/ 	.word	0x00000000
        /*0010*/ 	.short	0x0007
        /*0012*/ 	.short	0x002c
        /*0014*/ 	.byte	0x00, 0xf0, 0x11, 0x00


	//----- nvinfo : EIATTR_KPARAM_INFO
	.align		4
.L_13799:
        /*0018*/ 	.byte	0x04, 0x17
        /*001a*/ 	.short	(.L_13801 - .L_13800)
.L_13800:
        /*001c*/ 	.word	0x00000000
        /*0020*/ 	.short	0x0006
        /*0022*/ 	.short	0x0028
        /*0024*/ 	.byte	0x00, 0xf0, 0x11, 0x00


	//----- nvinfo : EIATTR_KPARAM_INFO
	.align		4
.L_13801:
        /*0028*/ 	.byte	0x04, 0x17
        /*002a*/ 	.short	(.L_13803 - .L_13802)
.L_13802:
        /*002c*/ 	.word	0x00000000
        /*0030*/ 	.short	0x0005
        /*0032*/ 	.short	0x0020
        /*0034*/ 	.byte	0x00, 0xf5, 0x21, 0x00


	//----- nvinfo : EIATTR_KPARAM_INFO
	.align		4
.L_13803:
        /*0038*/ 	.byte	0x04, 0x17
        /*003a*/ 	.short	(.L_13805 - .L_13804)
.L_13804:
        /*003c*/ 	.word	0x00000000
        /*0040*/ 	.short	0x0004
        /*0042*/ 	.short	0x0018
        /*0044*/ 	.byte	0x00, 0xf5, 0x21, 0x00


	//----- nvinfo : EIATTR_KPARAM_INFO
	.align		4
.L_13805:
        /*0048*/ 	.byte	0x04, 0x17
        /*004a*/ 	.short	(.L_13807 - .L_13806)
.L_13806:
        /*004c*/ 	.word	0x00000000
        /*0050*/ 	.short	0x0003
        /*0052*/ 	.short	0x0010
        /*0054*/ 	.byte	0x00, 0xf5, 0x21, 0x00


	//----- nvinfo : EIATTR_KPARAM_INFO
	.align		4
.L_13807:
        /*0058*/ 	.byte	0x04, 0x17
        /*005a*/ 	.short	(.L_13809 - .L_13808)
.L_13808:
        /*005c*/ 	.word	0x00000000
        /*0060*/ 	.short	0x0002
        /*0062*/ 	.short	0x0008
        /*0064*/ 	.byte	0x00, 0xf0, 0x11, 0x00


	//----- nvinfo : EIATTR_KPARAM_INFO
	.align		4
.L_13809:
        /*0068*/ 	.byte	0x04, 0x17
        /*006a*/ 	.short	(.L_13811 - .L_13810)
.L_13810:
        /*006c*/ 	.word	0x00000000
        /*0070*/ 	.short	0x0001
        /*0072*/ 	.short	0x0004
        /*0074*/ 	.byte	0x00, 0xf0, 0x11, 0x00


	//----- nvinfo : EIATTR_KPARAM_INFO
	.align		4
.L_13811:
        /*0078*/ 	.byte	0x04, 0x17
        /*007a*/ 	.short	(.L_13813 - .L_13812)
.L_13812:
        /*007c*/ 	.word	0x00000000
        /*0080*/ 	.short	0x0000
        /*0082*/ 	.short	0x0000
        /*0084*/ 	.byte	0x00, 0xf0, 0x11, 0x00


	//----- nvinfo : EIATTR_SPARSE_MMA_MASK
	.align		4
.L_13813:
        /*0088*/ 	.byte	0x03, 0x50
        /*008a*/ 	.short	0x0000


	//----- nvinfo : EIATTR_MAXREG_COUNT
	.align		4
        /*008c*/ 	.byte	0x03, 0x1b
        /*008e*/ 	.short	0x00ff


	//----- nvinfo : EIATTR_NUM_BARRIERS
	.align		4
        /*0090*/ 	.byte	0x02, 0x4c
        /*0092*/ 	.byte	0x01
	.zero		1


	//----- nvinfo : EIATTR_MERCURY_ISA_VERSION
	.align		4
        /*0094*/ 	.byte	0x03, 0x5f
        /*0096*/ 	.short	0x0101


	//----- nvinfo : EIATTR_COOP_GROUP_MASK_REGIDS
	.align		4
        /*0098*/ 	.byte	0x04, 0x29
        /*009a*/ 	.short	(.L_13815 - .L_13814)


	//   ....[0]....
.L_13814:
        /*009c*/ 	.word	0xffffffff


	//   ....[1]....
        /*00a0*/ 	.word	0xffffffff


	//   ....[2]....
        /*00a4*/ 	.word	0xffffffff


	//   ....[3]....
        /*00a8*/ 	.word	0xffffffff


	//   ....[4]....
        /*00ac*/ 	.word	0xffffffff


	//   ....[5]....
        /*00b0*/ 	.word	0xffffffff


	//   ....[6]....
        /*00b4*/ 	.word	0xffffffff


	//   ....[7]....
        /*00b8*/ 	.word	0xffffffff


	//   ....[8]....
        /*00bc*/ 	.word	0xffffffff


	//   ....[9]....
        /*00c0*/ 	.word	0xffffffff


	//   ....[10]....
        /*00c4*/ 	.word	0xffffffff


	//   ....[11]....
        /*00c8*/ 	.word	0xffffffff


	//   ....[12]....
        /*00cc*/ 	.word	0xffffffff


	//   ....[13]....
        /*00d0*/ 	.word	0x05000016


	//   ....[14]....
        /*00d4*/ 	.word	0x05000016


	//   ....[15]....
        /*00d8*/ 	.word	0x05000016


	//   ....[16]....
        /*00dc*/ 	.word	0x05000016


	//   ....[17]....
        /*00e0*/ 	.word	0x05000016


	//   ....[18]....
        /*00e4*/ 	.word	0x05000016


	//   ....[19]....
        /*00e8*/ 	.word	0x05000016


	//   ....[20]....
        /*00ec*/ 	.word	0x05000016


	//   ....[21]....
        /*00f0*/ 	.word	0x05000016


	//   ....[22]....
        /*00f4*/ 	.word	0x05000016


	//   ....[23]....
        /*00f8*/ 	.word	0x05000016


	//   ....[24]....
        /*00fc*/ 	.word	0x05000016


	//----- nvinfo : EIATTR_COOP_GROUP_INSTR_OFFSETS
	.align		4
.L_13815:
        /*0100*/ 	.byte	0x04, 0x28
        /*0102*/ 	.short	(.L_13817 - .L_13816)


	//   ....[0]....
.L_13816:
        /*0104*/ 	.word	0x000019e0


	//   ....[1]....
        /*0108*/ 	.word	0x00001a30


	//   ....[2]....
        /*010c*/ 	.word	0x00001a80


	//   ....[3]....
        /*0110*/ 	.word	0x00001ad0


	//   ....[4]....
        /*0114*/ 	.word	0x00002090


	//   ....[5]....
        /*0118*/ 	.word	0x000020e0


	//   ....[6]....
        /*011c*/ 	.word	0x00002130


	//   ....[7]....
        /*0120*/ 	.word	0x00002180


	//   ....[8]....
        /*0124*/ 	.word	0x000026f0


	//   ....[9]....
        /*0128*/ 	.word	0x00002740


	//   ....[10]....
        /*012c*/ 	.word	0x00002790


	//   ....[11]....
        /*0130*/ 	.word	0x000027e0


	//   ....[12]....
        /*0134*/ 	.word	0x00002850


	//   ....[13]....
        /*0138*/ 	.word	0x000039a0


	//   ....[14]....
        /*013c*/ 	.word	0x00003a20


	//   ....[15]....
        /*0140*/ 	.word	0x00003aa0


	//   ....[16]....
        /*0144*/ 	.word	0x00003b20


	//   ....[17]....
        /*0148*/ 	.word	0x00003ba0


	//   ....[18]....
        /*014c*/ 	.word	0x00003c20


	//   ....[19]....
        /*0150*/ 	.word	0x00003ca0


	//   ....[20]....
        /*0154*/ 	.word	0x00003d20


	//   ....[21]....
        /*0158*/ 	.word	0x00003d90


	//   ....[22]....
        /*015c*/ 	.word	0x00003e10


	//   ....[23]....
        /*0160*/ 	.word	0x00003e90


	//   ....[24]....
        /*0164*/ 	.word	0x00003f10


	//----- nvinfo : EIATTR_VRC_CTA_INIT_COUNT
	.align		4
.L_13817:
        /*0168*/ 	.byte	0x02, 0x4a
	.zero		1
	.zero		1


	//----- nvinfo : EIATTR_EXIT_INSTR_OFFSETS
	.align		4
        /*016c*/ 	.byte	0x04, 0x1c
        /*016e*/ 	.short	(.L_13819 - .L_13818)


	//   ....[0]....
.L_13818:
        /*0170*/ 	.word	0x000007e0


	//   ....[1]....
        /*0174*/ 	.word	0x00003950


	//----- nvinfo : EIATTR_MAX_THREADS
	.align		4
.L_13819:
        /*0178*/ 	.byte	0x04, 0x05
        /*017a*/ 	.short	(.L_13821 - .L_13820)
.L_13820:
        /*017c*/ 	.word	0x00000100
        /*0180*/ 	.word	0x00000001
        /*0184*/ 	.word	0x00000001


	//----- nvinfo : EIATTR_CRS_STACK_SIZE
	.align		4
.L_13821:
        /*0188*/ 	.byte	0x04, 0x1e
        /*018a*/ 	.short	(.L_13823 - .L_13822)
.L_13822:
        /*018c*/ 	.word	0x00000000


	//----- nvinfo : EIATTR_CBANK_PARAM_SIZE
	.align		4
.L_13823:
        /*0190*/ 	.byte	0x03, 0x19
        /*0192*/ 	.short	0x0030


	//----- nvinfo : EIATTR_PARAM_CBANK
	.align		4
        /*0194*/ 	.byte	0x04, 0x0a
        /*0196*/ 	.short	(.L_13825 - .L_13824)
	.align		4
.L_13824:
        /*0198*/ 	.word	index@(.nv.constant0._Z9cuda_gemmIiLi256ELi2ELi1ELi128ELi4ELi4ELi32ELi0ELi0EEviiiPT_S1_S1_ii)
        /*019c*/ 	.short	0x0380
        /*019e*/ 	.short	0x0030


	//----- nvinfo : EIATTR_SW_WAR
	.align		4
.L_13825:
        /*01a0*/ 	.byte	0x04, 0x36
        /*01a2*/ 	.short	(.L_13827 - .L_13826)
.L_13826:
        /*01a4*/ 	.word	0x00000008
.L_13827:


//--------------------- .nv.info._Z9cuda_gemmIiLi256ELi2ELi1ELi128ELi2ELi2ELi32ELi1ELi1EEviiiPT_S1_S1_ii --------------------------
	.section	.nv.info._Z9cuda_gemmIiLi256ELi2ELi1ELi128ELi2ELi2ELi32ELi1ELi1EEviiiPT_S1_S1_ii,"",@"SHT_CUDA_INFO"
	.sectionflags	@""
	.align	4


	//----- nvinfo : EIATTR_CUDA_API_VERSION
	.align		4
        /*0000*/ 	.byte	0x04, 0x37
        /*0002*/ 	.short	(.L_13829 - .L_13828)
.L_13828:
        /*0004*/ 	.word	0x00000082


	//----- nvinfo : EIATTR_KPARAM_INFO
	.align		4
.L_13829:
        /*0008*/ 	.byte	0x04, 0x17
        /*000a*/ 	.short	(.L_13831 - .L_13830)
.L_13830:
        /*000c*/ 	.word	0x00000000
        /*0010*/ 	.short	0x0007
        /*0012*/ 	.short	0x002c
        /*0014*/ 	.byte	0x00, 0xf0, 0x11, 0x00


	//----- nvinfo : EIATTR_KPARAM_INFO
	.align		4
.L_13831:
        /*0018*/ 	.byte	0x04, 0x17
        /*001a*/ 	.short	(.L_13833 - .L_13832)
.L_13832:
        /*001c*/ 	.word	0x00000000
        /*0020*/ 	.short	0x0006
        /*0022*/ 	.short	0x0028
        /*0024*/ 	.byte	0x00, 0xf0, 0x11, 0x00


	//----- nvinfo : EIATTR_KPARAM_INFO
	.align		4
.L_13833:
        /*0028*/ 	.byte	0x04, 0x17
        /*002a*/ 	.short	(.L_13835 - .L_13834)
.L_13834:
        /*002c*/ 	.word	0x00000000
        /*0030*/ 	.short	0x0005
        /*0032*/ 	.short	0x0020
        /*0034*/ 	.byte	0x00, 0xf5, 0x21, 0x00


	//----- nvinfo : EIATTR_KPARAM_INFO
	.align		4
.L_13835:
        /*0038*/ 	.byte	0x04, 0x17
        /*003a*/ 	.short	(.L_13837 - .L_13836)
.L_13836:
        /*003c*/ 	.word	0x00000000
        /*0040*/ 	.short	0x0004
        /*0042*/ 	.short	0x0018
        /*0044*/ 	.byte	0x00, 0xf5, 0x21, 0x00


	//----- nvinfo : EIATTR_KPARAM_INFO
	.align		4
.L_13837:
        /*0048*/ 	.byte	0x04, 0x17
        /*004a*/ 	.short	(.L_13839 - .L_13838)
.L_13838:
        /*004c*/ 	.word	0x00000000
        /*0050*/ 	.short	0x0003
        /*0052*/ 	.short	0x0010
        /*0054*/ 	.byte	0x00, 0xf5, 0x21, 0x00


	//----- nvinfo : EIATTR_KPARAM_INFO
	.align		4
.L_13839:
        /*0058*/ 	.byte	0x04, 0x17
        /*005a*/ 	.short	(.L_13841 - .L_13840)
.L_13840:
        /*005c*/ 	.word	0x00000000
        /*0060*/ 	.short	0x0002
        /*0062*/ 	.short	0x0008
        /*0064*/ 	.byte	0x00, 0xf0, 0x11, 0x00


	//----- nvinfo : EIATTR_KPARAM_INFO
	.align		4
.L_13841:
        /*0068*/ 	.byte	0x04, 0x17
        /*006a*/ 	.short	(.L_13843 - .L_13842)
.L_13842:
        /*006c*/ 	.word	0x00000000
        /*0070*/ 	.short	0x0001
        /*0072*/ 	.short	0x0004
        /*0074*/ 	.byte	0x00, 0xf0, 0x11, 0x00


	//----- nvinfo : EIATTR_KPARAM_INFO
	.align		4
.L_13843:
        /*0078*/ 	.byte	0x04, 0x17
        /*007a*/ 	.short	(.L_13845 - .L_13844)
.L_13844:
        /*007c*/ 	.word	0x00000000
        /*0080*/ 	.short	0x0000
        /*0082*/ 	.short	0x0000
        /*0084*/ 	.byte	0x00, 0xf0, 0x11, 0x00


	//----- nvinfo : EIATTR_SPARSE_MMA_MASK
	.align		4
.L_13845:
        /*0088*/ 	.byte	0x03, 0x50
        /*008a*/ 	.short	0x0000


	//----- nvinfo : EIATTR_MAXREG_COUNT
	.align		4
        /*008c*/ 	.byte	0x03, 0x1b
        /*008e*/ 	.short	0x00ff


	//----- nvinfo : EIATTR_NUM_BARRIERS
	.align		4
        /*0090*/ 	.byte	0x02, 0x4c
        /*0092*/ 	.byte	0x01
	.zero		1


	//----- nvinfo : EIATTR_MERCURY_ISA_VERSION
	.align		4
        /*0094*/ 	.byte	0x03, 0x5f
        /*0096*/ 	.short	0x0101


	//----- nvinfo : EIATTR_COOP_GROUP_MASK_REGIDS
	.align		4
        /*0098*/ 	.byte	0x04, 0x29
        /*009a*/ 	.short	(.L_13847 - .L_13846)


	//   ....[0]....
.L_13846:
        /*009c*/ 	.word	0xffffffff


	//   ....[1]....
        /*00a0*/ 	.word	0xffffffff


	//   ....[2]....
        /*00a4*/ 	.word	0x05000015


	//   ....[3]....
        /*00a8*/ 	.word	0x05000015


	//----- nvinfo : EIATTR_COOP_GROUP_INSTR_OFFSETS
	.align		4
.L_13847:
        /*00ac*/ 	.byte	0x04, 0x28
        /*00ae*/ 	.short	(.L_13849 - .L_13848)


	//   ....[0]....
.L_13848:
        /*00b0*/ 	.word	0x00000c90


	//   ....[1]....
        /*00b4*/ 	.word	0x00000ca0


	//   ....[2]....
        /*00b8*/ 	.word	0x000011d0


	//   ....[3]....
        /*00bc*/ 	.word	0x00001250


	//----- nvinfo : EIATTR_VRC_CTA_INIT_COUNT
	.align		4
.L_13849:
        /*00c0*/ 	.byte	0x02, 0x4a
	.zero		1
	.zero		1


	//----- nvinfo : EIATTR_EXIT_INSTR_OFFSETS
	.align		4
        /*00c4*/ 	.byte	0x04, 0x1c
        /*00c6*/ 	.short	(.L_13851 - .L_13850)


	//   ....[0]....
.L_13850:
        /*00c8*/ 	.word	0x000001c0


	//   ....[1]....
        /*00cc*/ 	.word	0x00001170


	//----- nvinfo : EIATTR_MAX_THREADS
	.align		4
.L_13851:
        /*00d0*/ 	.byte	0x04, 0x05
        /*00d2*/ 	.short	(.L_13853 - .L_13852)
.L_13852:
        /*00d4*/ 	.word	0x00000100
        /*00d8*/ 	.word	0x00000001
        /*00dc*/ 	.word	0x00000001


	//----- nvinfo : EIATTR_CRS_STACK_SIZE
	.align		4
.L_13853:
        /*00e0*/ 	.byte	0x04, 0x1e
        /*00e2*/ 	.short	(.L_13855 - .L_13854)
.L_13854:
        /*00e4*/ 	.word	0x00000000


	//----- nvinfo : EIATTR_CBANK_PARAM_SIZE
	.align		4
.L_13855:
        /*00e8*/ 	.byte	0x03, 0x19
        /*00ea*/ 	.short	0x0030


	//----- nvinfo : EIATTR_PARAM_CBANK
	.align		4
        /*00ec*/ 	.byte	0x04, 0x0a
        /*00ee*/ 	.short	(.L_13857 - .L_13856)
	.align		4
.L_13856:
        /*00f0*/ 	.word	index@(.nv.constant0._Z9cuda_gemmIiLi256ELi2ELi1ELi128ELi2ELi2ELi32ELi1ELi1EEviiiPT_S1_S1_ii)
        /*00f4*/ 	.short	0x0380
        /*00f6*/ 	.short	0x0030


	//----- nvinfo : EIATTR_SW_WAR
	.align		4
.L_13857:
        /*00f8*/ 	.byte	0x04, 0x36
        /*00fa*/ 	.short	(.L_13859 - .L_13858)
.L_13858:
        /*00fc*/ 	.word	0x00000008
.L_13859:


//--------------------- .nv.info._Z9cuda_gemmIiLi256ELi2ELi1ELi128ELi2ELi2ELi32ELi1ELi0EEviiiPT_S1_S1_ii --------------------------
	.section	.nv.info._Z9cuda_gemmIiLi256ELi2ELi1ELi128ELi2ELi2ELi32ELi1ELi0EEviiiPT_S1_S1_ii,"",@"SHT_CUDA_INFO"
	.sectionflags	@""
	.align	4


	//----- nvinfo : EIATTR_CUDA_API_VERSION
	.align		4
        /*0000*/ 	.byte	0x04, 0x37
        /*0002*/ 	.short	(.L_13861 - .L_13860)
.L_13860:
        /*0004*/ 	.word	0x00000082


	//----- nvinfo : EIATTR_KPARAM_INFO
	.align		4
.L_13861:
        /*0008*/ 	.byte	0x04, 0x17
        /*000a*/ 	.short	(.L_13863 - .L_13862)
.L_13862:
        /*000c*/ 	.word	0x00000000
        /*0010*/ 	.short	0x0007
        /*0012*/ 	.short	0x002c
        /*0014*/ 	.byte	0x00, 0xf0, 0x11, 0x00


	//----- nvinfo : EIATTR_KPARAM_INFO
	.align		4
.L_13863:
        /*0018*/ 	.byte	0x04, 0x17
        /*001a*/ 	.short	(.L_13865 - .L_13864)
.L_13864:
        /*001c*/ 	.word	0x00000000
        /*0020*/ 	.short	0x0006
        /*0022*/ 	.short	0x0028
        /*0024*/ 	.byte	0x00, 0xf0, 0x11, 0x00


	//----- nvinfo : EIATTR_KPARAM_INFO
	.align		4
.L_13865:
        /*0028*/ 	.byte	0x04, 0x17
        /*002a*/ 	.short	(.L_13867 - .L_13866)
.L_13866:
        /*002c*/ 	.word	0x00000000
        /*0030*/ 	.short	0x0005
        /*0032*/ 	.short	0x0020
        /*0034*/ 	.byte	0x00, 0xf5, 0x21, 0x00


	//----- nvinfo : EIATTR_KPARAM_INFO
	.align		4
.L_13867:
        /*0038*/ 	.byte	0x04, 0x17
        /*003a*/ 	.short	(.L_13869 - .L_13868)
.L_13868:
        /*003c*/ 	.word	0x00000000
        /*0040*/ 	.short	0x0004
        /*0042*/ 	.short	0x0018
        /*0044*/ 	.byte	0x00, 0xf5, 0x21, 0x00


	//----- nvinfo : EIATTR_KPARAM_INFO
	.align		4
.L_13869:
        /*0048*/ 	.byte	0x04, 0x17
        /*004a*/ 	.short	(.L_13871 - .L_13870)
.L_13870:
        /*004c*/ 	.word	0x00000000
        /*0050*/ 	.short	0x0003
        /*0052*/ 	.short	0x0010
        /*0054*/ 	.byte	0x00, 0xf5, 0x21, 0x00


	//----- nvinfo : EIATTR_KPARAM_INFO
	.align		4
.L_13871:
        /*0058*/ 	.byte	0x04, 0x17
        /*005a*/ 	.short	(.L_13873 - .L_13872)
.L_13872:
        /*005c*/ 	.word	0x00000000
        /*0060*/ 	.short	0x0002
        /*0062*/ 	.short	0x0008
        /*0064*/ 	.byte	0x00, 0xf0, 0x11, 0x00


	//----- nvinfo : EIATTR_KPARAM_INFO
	.align		4
.L_13873:
        /*0068*/ 	.byte	0x04, 0x17
        /*006a*/ 	.short	(.L_13875 - .L_13874)
.L_13874:
        /*006c*/ 	.word	0x00000000
        /*0070*/ 	.short	0x0001
        /*0072*/ 	.short	0x0004
        /*0074*/ 	.byte	0x00, 0xf0, 0x11, 0x00


	//----- nvinfo : EIATTR_KPARAM_INFO
	.align		4
.L_13875:
        /*0078*/ 	.byte	0x04, 0x17
        /*007a*/ 	.short	(.L_13877 - .L_13876)
.L_13876:
        /*007c*/ 	.word	0x00000000
        /*0080*/ 	.short	0x0000
        /*0082*/ 	.short	0x0000
        /*0084*/ 	.byte	0x00, 0xf0, 0x11, 0x00


	//----- nvinfo : EIATTR_SPARSE_MMA_MASK
	.align		4
.L_13877:
        /*0088*/ 	.byte	0x03, 0x50
        /*008a*/ 	.short	0x0000


	//----- nvinfo : EIATTR_MAXREG_COUNT
	.align		4
        /*008c*/ 	.byte	0x03, 0x1b
        /*008e*/ 	.short	0x00ff


	//----- nvinfo : EIATTR_NUM_BARRIERS
	.align		4
        /*0090*/ 	.byte	0x02, 0x4c
        /*0092*/ 	.byte	0x01
	.zero		1


	//----- nvinfo : EIATTR_MERCURY_ISA_VERSION
	.align		4
        /*0094*/ 	.byte	0x03, 0x5f
        /*0096*/ 	.short	0x0101


	//----- nvinfo : EIATTR_COOP_GROUP_MASK_REGIDS
	.align		4
        /*0098*/ 	.byte	0x04, 0x29
        /*009a*/ 	.short	(.L_13879 - .L_13878)


	//   ....[0]....
.L_13878:
        /*009c*/ 	.word	0xffffffff


	//   ....[1]....
        /*00a0*/ 	.word	0xffffffff


	//   ....[2]....
        /*00a4*/ 	.word	0xffffffff


	//   ....[3]....
        /*00a8*/ 	.word	0xffffffff


	//   ....[4]....
        /*00ac*/ 	.word	0xffffffff


	//   ....[5]....
        /*00b0*/ 	.word	0xffffffff


	//   ....[6]....
        /*00b4*/ 	.word	0xffffffff


	//   ....[7]....
        /*00b8*/ 	.word	0x0500000c


	//   ....[8]....
        /*00bc*/ 	.word	0x0500000c


	//   ....[9]....
        /*00c0*/ 	.word	0x0500000c


	//   ....[10]....
        /*00c4*/ 	.word	0x0500000c


	//   ....[11]....
        /*00c8*/ 	.word	0x0500000c


	//   ....[12]....
        /*00cc*/ 	.word	0x0500000c


	//----- nvinfo : EIATTR_COOP_GROUP_INSTR_OFFSETS
	.align		4
.L_13879:
        /*00d0*/ 	.byte	0x04, 0x28
        /*00d2*/ 	.short	(.L_13881 - .L_13880)


	//   ....[0]....
.L_13880:
        /*00d4*/ 	.word	0x00001790


	//   ....[1]....
        /*00d8*/ 	.word	0x000017e0


	//   ....[2]....
        /*00dc*/ 	.word	0x00001bf0


	//   ....[3]....
        /*00e0*/ 	.word	0x00001c40


	//   ....[4]....
        /*00e4*/ 	.word	0x000020a0


	//   ....[5]....
        /*00e8*/ 	.word	0x000020f0


	//   ....[6]....
        /*00ec*/ 	.word	0x00002160


	//   ....[7]....
        /*00f0*/ 	.word	0x00002850


	//   ....[8]....
        /*00f4*/ 	.word	0x000028d0


	//   ....[9]....
        /*00f8*/ 	.word	0x00002950


	//   ....[10]....
        /*00fc*/ 	.word	0x000029d0


	//   ....[11]....
        /*0100*/ 	.word	0x00002a40


	//   ....[12]....
        /*0104*/ 	.word	0x00002ac0


	//----- nvinfo : EIATTR_VRC_CTA_INIT_COUNT
	.align		4
.L_13881:
        /*0108*/ 	.byte	0x02, 0x4a
	.zero		1
	.zero		1


	//----- nvinfo : EIATTR_EXIT_INSTR_OFFSETS
	.align		4
        /*010c*/ 	.byte	0x04, 0x1c
        /*010e*/ 	.short	(.L_13883 - .L_13882)


	//   ....[0]....
.L_13882:
        /*0110*/ 	.word	0x000007e0


	//   ....[1]....
        /*0114*/ 	.word	0x00002800


	//----- nvinfo : EIATTR_MAX_THREADS
	.align		4
.L_13883:
        /*0118*/ 	.byte	0x04, 0x05
        /*011a*/ 	.short	(.L_13885 - .L_13884)
.L_13884:
        /*011c*/ 	.word	0x00000100
        /*0120*/ 	.word	0x00000001
        /*0124*/ 	.word	0x00000001


	//----- nvinfo : EIATTR_CRS_STACK_SIZE
	.align		4
.L_13885:
        /*0128*/ 	.byte	0x04, 0x1e
        /*012a*/ 	.short	(.L_13887 - .L_13886)
.L_13886:
        /*012c*/ 	.word	0x00000000


	//----- nvinfo : EIATTR_CBANK_PARAM_SIZE
	.align		4
.L_13887:
        /*0130*/ 	.byte	0x03, 0x19
        /*0132*/ 	.short	0x0030


	//----- nvinfo : EIATTR_PARAM_CBANK
	.align		4
        /*0134*/ 	.byte	0x04, 0x0a
        /*0136*/ 	.short	(.L_13889 - .L_13888)
	.align		4
.L_13888:
        /*0138*/ 	.word	index@(.nv.constant0._Z9cuda_gemmIiLi256ELi2ELi1ELi128ELi2ELi2ELi32ELi1ELi0EEviiiPT_S1_S1_ii)
        /*013c*/ 	.short	0x0380
        /*013e*/ 	.short	0x0030


	//----- nvinfo : EIATTR_SW_WAR
	.align		4
.L_13889:
        /*0140*/ 	.byte	0x04, 0x36
        /*0142*/ 	.short	(.L_13891 - .L_13890)
.L_13890:
        /*0144*/ 	.word	0x00000008
.L_13891:


//--------------------- .nv.info._Z9cuda_gemmIiLi256ELi2ELi1ELi128ELi2ELi2ELi32ELi0ELi1EEviiiPT_S1_S1_ii --------------------------
	.section	.nv.info._Z9cuda_gemmIiLi256ELi2ELi1ELi128ELi2ELi2ELi32ELi0ELi1EEviiiPT_S1_S1_ii,"",@"SHT_CUDA_INFO"
	.sectionflags	@""
	.align	4


	//----- nvinfo : EIATTR_CUDA_API_VERSION
	.align		4
        /*0000*/ 	.byte	0x04, 0x37
        /*0002*/ 	.short	(.L_13893 - .L_13892)
.L_13892:
        /*0004*/ 	.word	0x00000082


	//----- nvinfo : EIATTR_KPARAM_INFO
	.align		4
.L_13893:
        /*0008*/ 	.byte	0x04, 0x17
        /*000a*/ 	.short	(.L_13895 - .L_13894)
.L_13894:
        /*000c*/ 	.word	0x00000000
        /*0010*/ 	.short	0x0007
        /*0012*/ 	.short	0x002c
        /*0014*/ 	.byte	0x00, 0xf0, 0x11, 0x00


	//----- nvinfo : EIATTR_KPARAM_INFO
	.align		4
.L_13895:
        /*0018*/ 	.byte	0x04, 0x17
        /*001a*/ 	.short	(.L_13897 - .L_13896)
.L_13896:
        /*001c*/ 	.word	0x00000000
        /*0020*/ 	.short	0x0006
        /*0022*/ 	.short	0x0028
        /*0024*/ 	.byte	0x00, 0xf0, 0x11, 0x00


	//----- nvinfo : EIATTR_KPARAM_INFO
	.align		4
.L_13897:
        /*0028*/ 	.byte	0x04, 0x17
        /*002a*/ 	.short	(.L_13899 - .L_13898)
.L_13898:
        /*002c*/ 	.word	0x00000000
        /*0030*/ 	.short	0x0005
        /*0032*/ 	.short	0x0020
        /*0034*/ 	.byte	0x00, 0xf5, 0x21, 0x00


	//----- nvinfo : EIATTR_KPARAM_INFO
	.align		4
.L_13899:
        /*0038*/ 	.byte	0x04, 0x17
        /*003a*/ 	.short	(.L_13901 - .L_13900)
.L_13900:
        /*003c*/ 	.word	0x00000000
        /*0040*/ 	.short	0x0004
        /*0042*/ 	.short	0x0018
        /*0044*/ 	.byte	0x00, 0xf5, 0x21, 0x00


	//----- nvinfo : EIATTR_KPARAM_INFO
	.align		4
.L_13901:
        /*0048*/ 	.byte	0x04, 0x17
        /*004a*/ 	.short	(.L_13903 - .L_13902)
.L_13902:
        /*004c*/ 	.word	0x00000000
        /*0050*/ 	.short	0x0003
        /*0052*/ 	.short	0x0010
        /*0054*/ 	.byte	0x00, 0xf5, 0x21, 0x00


	//----- nvinfo : EIATTR_KPARAM_INFO
	.align		4
.L_13903:
        /*0058*/ 	.byte	0x04, 0x17
        /*005a*/ 	.short	(.L_13905 - .L_13904)
.L_13904:
        /*005c*/ 	.word	0x00000000
        /*0060*/ 	.short	0x0002
        /*0062*/ 	.short	0x0008
        /*0064*/ 	.byte	0x00, 0xf0, 0x11, 0x00


	//----- nvinfo : EIATTR_KPARAM_INFO
	.align		4
.L_13905:
        /*0068*/ 	.byte	0x04, 0x17
        /*006a*/ 	.short	(.L_13907 - .L_13906)
.L_13906:
        /*006c*/ 	.word	0x00000000
        /*0070*/ 	.short	0x0001
        /*0072*/ 	.short	0x0004
        /*0074*/ 	.byte	0x00, 0xf0, 0x11, 0x00


	//----- nvinfo : EIATTR_KPARAM_INFO
	.align		4
.L_13907:
        /*0078*/ 	.byte	0x04, 0x17
        /*007a*/ 	.short	(.L_13909 - .L_13908)
.L_13908:
        /*007c*/ 	.word	0x00000000
        /*0080*/ 	.short	0x0000
        /*0082*/ 	.short	0x0000
        /*0084*/ 	.byte	0x00, 0xf0, 0x11, 0x00


	//----- nvinfo : EIATTR_SPARSE_MMA_MASK
	.align		4
.L_13909:
        /*0088*/ 	.byte	0x03, 0x50
        /*008a*/ 	.short	0x0000


	//----- nvinfo : EIATTR_MAXREG_COUNT
	.align		4
        /*008c*/ 	.byte	0x03, 0x1b
        /*008e*/ 	.short	0x00ff


	//----- nvinfo : EIATTR_NUM_BARRIERS
	.align		4
        /*0090*/ 	.byte	0x02, 0x4c
        /*0092*/ 	.byte	0x01
	.zero		1


	//----- nvinfo : EIATTR_MERCURY_ISA_VERSION
	.align		4
        /*0094*/ 	.byte	0x03, 0x5f
        /*0096*/ 	.short	0x0101


	//----- nvinfo : EIATTR_COOP_GROUP_MASK_REGIDS
	.align		4
        /*0098*/ 	.byte	0x04, 0x29
        /*009a*/ 	.short	(.L_13911 - .L_13910)


	//   ....[0]....
.L_13910:
        /*009c*/ 	.word	0xffffffff


	//   ....[1]....
        /*00a0*/ 	.word	0xffffffff


	//   ....[2]....
        /*00a4*/ 	.word	0x0500000b


	//   ....[3]....
        /*00a8*/ 	.word	0x0500000b


	//----- nvinfo : EIATTR_COOP_GROUP_INSTR_OFFSETS
	.align		4
.L_13911:
        /*00ac*/ 	.byte	0x04, 0x28
        /*00ae*/ 	.short	(.L_13913 - .L_13912)


	//   ....[0]....
.L_13912:
        /*00b0*/ 	.word	0x00000cf0


	//   ....[1]....
        /*00b4*/ 	.word	0x00000d00


	//   ....[2]....
        /*00b8*/ 	.word	0x000013d0


	//   ....[3]....
        /*00bc*/ 	.word	0x00001450


	//----- nvinfo : EIATTR_VRC_CTA_INIT_COUNT
	.align		4
.L_13913:
        /*00c0*/ 	.byte	0x02, 0x4a
	.zero		1
	.zero		1


	//----- nvinfo : EIATTR_EXIT_INSTR_OFFSETS
	.align		4
        /*00c4*/ 	.byte	0x04, 0x1c
        /*00c6*/ 	.short	(.L_13915 - .L_13914)


	//   ....[0]....
.L_13914:
        /*00c8*/ 	.word	0x000001d0


	//   ....[1]....
        /*00cc*/ 	.word	0x00001370


	//----- nvinfo : EIATTR_MAX_THREADS
	.align		4
.L_13915:
        /*00d0*/ 	.byte	0x04, 0x05
        /*00d2*/ 	.short	(.L_13917 - .L_13916)
.L_13916:
        /*00d4*/ 	.word	0x00000100
        /*00d8*/ 	.word	0x00000001
        /*00dc*/ 	.word	0x00000001


	//----- nvinfo : EIATTR_CRS_STACK_SIZE
	.align		4
.L_13917:
        /*00e0*/ 	.byte	0x04, 0x1e
        /*00e2*/ 	.short	(.L_13919 - .L_13918)
.L_13918:
        /*00e4*/ 	.word	0x00000000


	//----- nvinfo : EIATTR_CBANK_PARAM_SIZE
	.align		4
.L_13919:
        /*00e8*/ 	.byte	0x03, 0x19
        /*00ea*/ 	.short	0x0030


	//----- nvinfo : EIATTR_PARAM_CBANK
	.align		4
        /*00ec*/ 	.byte	0x04, 0x0a
        /*00ee*/ 	.short	(.L_13921 - .L_13920)
	.align		4
.L_13920:
        /*00f0*/ 	.word	index@(.nv.constant0._Z9cuda_gemmIiLi256ELi2ELi1ELi128ELi2ELi2ELi32ELi0ELi1EEviiiPT_S1_S1_ii)
        /*00f4*/ 	.short	0x0380
        /*00f6*/ 	.short	0x0030


	//----- nvinfo : EIATTR_SW_WAR
	.align		4
.L_13921:
        /*00f8*/ 	.byte	0x04, 0x36
        /*00fa*/ 	.short	(.L_13923 - .L_13922)
.L_13922:
        /*00fc*/ 	.word	0x00000008
.L_13923:


//--------------------- .nv.info._Z9cuda_gemmIiLi256ELi2ELi1ELi128ELi2ELi2ELi32ELi0ELi0EEviiiPT_S1_S1_ii --------------------------
	.section	.nv.info._Z9cuda_gemmIiLi256ELi2ELi1ELi128ELi2ELi2ELi32ELi0ELi0EEviiiPT_S1_S1_ii,"",@"SHT_CUDA_INFO"
	.sectionflags	@""
	.align	4


	//----- nvinfo : EIATTR_CUDA_API_VERSION
	.align		4
        /*0000*/ 	.byte	0x04, 0x37
        /*0002*/ 	.short	(.L_13925 - .L_13924)
.L_13924:
        /*0004*/ 	.word	0x00000082


	//----- nvinfo : EIATTR_KPARAM_INFO
	.align		4
.L_13925:
        /*0008*/ 	.byte	0x04, 0x17
        /*000a*/ 	.short	(.L_13927 - .L_13926)
.L_13926:
        /*000c*/ 	.word	0x00000000
        /*0010*/ 	.short	0x0007
        /*0012*/ 	.short	0x002c
        /*0014*/ 	.byte	0x00, 0xf0, 0x11, 0x00


	//----- nvinfo : EIATTR_KPARAM_INFO
	.align		4
.L_13927:
        /*0018*/ 	.byte	0x04, 0x17
        /*001a*/ 	.short	(.L_13929 - .L_13928)
.L_13928:
        /*001c*/ 	.word	0x00000000
        /*0020*/ 	.short	0x0006
        /*0022*/ 	.short	0x0028
        /*0024*/ 	.byte	0x00, 0xf0, 0x11, 0x00


	//----- nvinfo : EIATTR_KPARAM_INFO
	.align		4
.L_13929:
        /*0028*/ 	.byte	0x04, 0x17
        /*002a*/ 	.short	(.L_13931 - .L_13930)
.L_13930:
        /*002c*/ 	.word	0x00000000
        /*0030*/ 	.short	0x0005
        /*0032*/ 	.short	0x0020
        /*0034*/ 	.byte	0x00, 0xf5, 0x21, 0x00


	//----- nvinfo : EIATTR_KPARAM_INFO
	.align		4
.L_13931:
        /*0038*/ 	.byte	0x04, 0x17
        /*003a*/ 	.short	(.L_13933 - .L_13932)
.L_13932:
        /*003c*/ 	.word	0x00000000
        /*0040*/ 	.short	0x0004
        /*0042*/ 	.short	0x0018
        /*0044*/ 	.byte	0x00, 0xf5, 0x21, 0x00


	//----- nvinfo : EIATTR_KPARAM_INFO
	.align		4
.L_13933:
        /*0048*/ 	.byte	0x04, 0x17
        /*004a*/ 	.short	(.L_13935 - .L_13934)
.L_13934:
        /*004c*/ 	.word	0x00000000
        /*0050*/ 	.short	0x0003
        /*0052*/ 	.short	0x0010
        /*0054*/ 	.byte	0x00, 0xf5, 0x21, 0x00


	//----- nvinfo : EIATTR_KPARAM_INFO
	.align		4
.L_13935:
        /*0058*/ 	.byte	0x04, 0x17
        /*005a*/ 	.short	(.L_13937 - .L_13936)
.L_13936:
        /*005c*/ 	.word	0x00000000
        /*0060*/ 	.short	0x0002
        /*0062*/ 	.short	0x0008
        /*0064*/ 	.byte	0x00, 0xf0, 0x11, 0x00


	//----- nvinfo : EIATTR_KPARAM_INFO
	.align		4
.L_13937:
        /*0068*/ 	.byte	0x04, 0x17
        /*006a*/ 	.short	(.L_13939 - .L_13938)
.L_13938:
        /*006c*/ 	.word	0x00000000
        /*0070*/ 	.short	0x0001
        /*0072*/ 	.short	0x0004
        /*0074*/ 	.byte	0x00, 0xf0, 0x11, 0x00


	//----- nvinfo : EIATTR_KPARAM_INFO
	.align		4
.L_13939:
        /*0078*/ 	.byte	0x04, 0x17
        /*007a*/ 	.short	(.L_13941 - .L_13940)
.L_13940:
        /*007c*/ 	.word	0x00000000
        /*0080*/ 	.short	0x0000
        /*0082*/ 	.short	0x0000
        /*0084*/ 	.byte	0x00, 0xf0, 0x11, 0x00


	//----- nvinfo : EIATTR_SPARSE_MMA_MASK
	.align		4
.L_13941:
        /*0088*/ 	.byte	0x03, 0x50
        /*008a*/ 	.short	0x0000


	//----- nvinfo : EIATTR_MAXREG_COUNT
	.align		4
        /*008c*/ 	.byte	0x03, 0x1b
        /*008e*/ 	.short	0x00ff


	//----- nvinfo : EIATTR_NUM_BARRIERS
	.align		4
        /*0090*/ 	.byte	0x02, 0x4c
        /*0092*/ 	.byte	0x01
	.zero		1


	//----- nvinfo : EIATTR_MERCURY_ISA_VERSION
	.align		4
        /*0094*/ 	.byte	0x03, 0x5f
        /*0096*/ 	.short	0x0101


	//----- nvinfo : EIATTR_COOP_GROUP_MASK_REGIDS
	.align		4
        /*0098*/ 	.byte	0x04, 0x29
        /*009a*/ 	.short	(.L_13943 - .L_13942)


	//   ....[0]....
.L_13942:
        /*009c*/ 	.word	0xffffffff


	//   ....[1]....
        /*00a0*/ 	.word	0xffffffff


	//   ....[2]....
        /*00a4*/ 	.word	0xffffffff


	//   ....[3]....
        /*00a8*/ 	.word	0xffffffff


	//   ....[4]....
        /*00ac*/ 	.word	0xffffffff


	//   ....[5]....
        /*00b0*/ 	.word	0xffffffff


	//   ....[6]....
        /*00b4*/ 	.word	0xffffffff


	//   ....[7]....
        /*00b8*/ 	.word	0x05000013


	//   ....[8]....
        /*00bc*/ 	.word	0x05000013


	//   ....[9]....
        /*00c0*/ 	.word	0x05000013


	//   ....[10]....
        /*00c4*/ 	.word	0x05000013


	//   ....[11]....
        /*00c8*/ 	.word	0x05000013


	//   ....[12]....
        /*00cc*/ 	.word	0x05000013


	//----- nvinfo : EIATTR_COOP_GROUP_INSTR_OFFSETS
	.align		4
.L_13943:
        /*00d0*/ 	.byte	0x04, 0x28
        /*00d2*/ 	.short	(.L_13945 - .L_13944)


	//   ....[0]....
.L_13944:
        /*00d4*/ 	.word	0x00001860


	//   ....[1]....
        /*00d8*/ 	.word	0x000018c0


	//   ....[2]....
        /*00dc*/ 	.word	0x00001cd0


	//   ....[3]....
        /*00e0*/ 	.word	0x00001d30


	//   ....[4]....
        /*00e4*/ 	.word	0x00002190


	//   ....[5]....
        /*00e8*/ 	.word	0x000021f0


	//   ....[6]....
        /*00ec*/ 	.word	0x00002260


	//   ....[7]....
        /*00f0*/ 	.word	0x000033c0


	//   ....[8]....
        /*00f4*/ 	.word	0x00003450


	//   ....[9]....
        /*00f8*/ 	.word	0x000034e0


	//   ....[10]....
        /*00fc*/ 	.word	0x00003570


	//   ....[11]....
        /*0100*/ 	.word	0x000035f0


	//   ....[12]....
        /*0104*/ 	.word	0x00003680


	//----- nvinfo : EIATTR_VRC_CTA_INIT_COUNT
	.align		4
.L_13945:
        /*0108*/ 	.byte	0x02, 0x4a
	.zero		1
	.zero		1


	//----- nvinfo : EIATTR_EXIT_INSTR_OFFSETS
	.align		4
        /*010c*/ 	.byte	0x04, 0x1c
        /*010e*/ 	.short	(.L_13947 - .L_13946)


	//   ....[0]....
.L_13946:
        /*0110*/ 	.word	0x000007e0


	//   ....[1]....
        /*0114*/ 	.word	0x00003360


	//----- nvinfo : EIATTR_MAX_THREADS
	.align		4
.L_13947:
        /*0118*/ 	.byte	0x04, 0x05
        /*011a*/ 	.short	(.L_13949 - .L_13948)
.L_13948:
        /*011c*/ 	.word	0x00000100
        /*0120*/ 	.word	0x00000001
        /*0124*/ 	.word	0x00000001


	//----- nvinfo : EIATTR_CRS_STACK_SIZE
	.align		4
.L_13949:
        /*0128*/ 	.byte	0x04, 0x1e
        /*012a*/ 	.short	(.L_13951 - .L_13950)
.L_13950:
        /*012c*/ 	.word	0x00000000


	//----- nvinfo : EIATTR_CBANK_PARAM_SIZE
	.align		4
.L_13951:
        /*0130*/ 	.byte	0x03, 0x19
        /*0132*/ 	.short	0x0030


	//----- nvinfo : EIATTR_PARAM_CBANK
	.align		4
        /*0134*/ 	.byte	0x04, 0x0a
        /*0136*/ 	.short	(.L_13953 - .L_13952)
	.align		4
.L_13952:
        /*0138*/ 	.word	index@(.nv.constant0._Z9cuda_gemmIiLi256ELi2ELi1ELi128ELi2ELi2ELi32ELi0ELi0EEviiiPT_S1_S1_ii)
        /*013c*/ 	.short	0x0380
        /*013e*/ 	.short	0x0030


	//----- nvinfo : EIATTR_SW_WAR
	.align		4
.L_13953:
        /*0140*/ 	.byte	0x04, 0x36
        /*0142*/ 	.short	(.L_13955 - .L_13954)
.L_13954:
        /*0144*/ 	.word	0x00000008
.L_13955:


//--------------------- .nv.info._Z9cuda_gemmIiLi256ELi2ELi1ELi64ELi128ELi128ELi32ELi1ELi1EEviiiPT_S1_S1_ii --------------------------
	.section	.nv.info._Z9cuda_gemmIiLi256ELi2ELi1ELi64ELi128ELi128ELi32ELi1ELi1EEviiiPT_S1_S1_ii,"",@"SHT_CUDA_INFO"
	.sectionflags	@""
	.align	4


	//----- nvinfo : EIATTR_CUDA_API_VERSION
	.align		4
        /*0000*/ 	.byte	0x04, 0x37
        /*0002*/ 	.short	(.L_13957 - .L_13956)
.L_13956:
        /*0004*/ 	.word	0x00000082


	//----- nvinfo : EIATTR_KPARAM_INFO
	.align		4
.L_13957:
        /*0008*/ 	.byte	0x04, 0x17
        /*000a*/ 	.short	(.L_13959 - .L_13958)
.L_13958:
        /*000c*/ 	.word	0x00000000
        /*0010*/ 	.short	0x0007
        /*0012*/ 	.short	0x002c
        /*0014*/ 	.byte	0x00, 0xf0, 0x11, 0x00


	//----- nvinfo : EIATTR_KPARAM_INFO
	.align		4
.L_13959:
        /*0018*/ 	.byte	0x04, 0x17
        /*001a*/ 	.short	(.L_13961 - .L_13960)
.L_13960:
        /*001c*/ 	.word	0x00000000
        /*0020*/ 	.short	0x0006
        /*0022*/ 	.short	0x0028
        /*0024*/ 	.byte	0x00, 0xf0, 0x11, 0x00


	//----- nvinfo : EIATTR_KPARAM_INFO
	.align		4
.L_13961:
        /*0028*/ 	.byte	0x04, 0x17
        /*002a*/ 	.short	(.L_13963 - .L_13962)
.L_13962:
        /*002c*/ 	.word	0x00000000
        /*0030*/ 	.short	0x0005
        /*0032*/ 	.short	0x0020
        /*0034*/ 	.byte	0x00, 0xf5, 0x21, 0x00


	//----- nvinfo : EIATTR_KPARAM_INFO
	.align		4
.L_13963:
        /*0038*/ 	.byte	0x04, 0x17
        /*003a*/ 	.short	(.L_13965 - .L_13964)
.L_13964:
        /*003c*/ 	.word	0x00000000
        /*0040*/ 	.short	0x0004
        /*0042*/ 	.short	0x0018
        /*0044*/ 	.byte	0x00, 0xf5, 0x21, 0x00


	//----- nvinfo : EIATTR_KPARAM_INFO
	.align		4
.L_13965:
        /*0048*/ 	.byte	0x04, 0x17
        /*004a*/ 	.short	(.L_13967 - .L_13966)
.L_13966:
        /*004c*/ 	.word	0x00000000
        /*0050*/ 	.short	0x0003
        /*0052*/ 	.short	0x0010
        /*0054*/ 	.byte	0x00, 0xf5, 0x21, 0x00


	//----- nvinfo : EIATTR_KPARAM_INFO
	.align		4
.L_13967:
        /*0058*/ 	.byte	0x04, 0x17
        /*005a*/ 	.short	(.L_13969 - .L_13968)
.L_13968:
        /*005c*/ 	.word	0x00000000
        /*0060*/ 	.short	0x0002
        /*0062*/ 	.short	0x0008
        /*0064*/ 	.byte	0x00, 0xf0, 0x11, 0x00


	//----- nvinfo : EIATTR_KPARAM_INFO
	.align		4
.L_13969:
        /*0068*/ 	.byte	0x04, 0x17
        /*006a*/ 	.short	(.L_13971 - .L_13970)
.L_13970:
        /*006c*/ 	.word	0x00000000
        /*0070*/ 	.short	0x0001
        /*0072*/ 	.short	0x0004
        /*0074*/ 	.byte	0x00, 0xf0, 0x11, 0x00


	//----- nvinfo : EIATTR_KPARAM_INFO
	.align		4
.L_13971:
        /*0078*/ 	.byte	0x04, 0x17
        /*007a*/ 	.short	(.L_13973 - .L_13972)
.L_13972:
        /*007c*/ 	.word	0x00000000
        /*0080*/ 	.short	0x0000
        /*0082*/ 	.short	0x0000
        /*0084*/ 	.byte	0x00, 0xf0, 0x11, 0x00


	//----- nvinfo : EIATTR_SPARSE_MMA_MASK
	.align		4
.L_13973:
        /*0088*/ 	.byte	0x03, 0x50
        /*008a*/ 	.short	0x0000


	//----- nvinfo : EIATTR_MAXREG_COUNT
	.align		4
        /*008c*/ 	.byte	0x03, 0x1b
        /*008e*/ 	.short	0x00ff


	//----- nvinfo : EIATTR_NUM_BARRIERS
	.align		4
        /*0090*/ 	.byte	0x02, 0x4c
        /*0092*/ 	.byte	0x01
	.zero		1


	//----- nvinfo : EIATTR_MERCURY_ISA_VERSION
	.align		4
        /*0094*/ 	.byte	0x03, 0x5f
        /*0096*/ 	.short	0x0101


	//----- nvinfo : EIATTR_VRC_CTA_INIT_COUNT
	.align		4
        /*0098*/ 	.byte	0x02, 0x4a
	.zero		1
	.zero		1


	//----- nvinfo : EIATTR_EXIT_INSTR_OFFSETS
	.align		4
        /*009c*/ 	.byte	0x04, 0x1c
        /*009e*/ 	.short	(.L_13975 - .L_13974)


	//   ....[0]....
.L_13974:
        /*00a0*/ 	.word	0x00000050


	//   ....[1]....
        /*00a4*/ 	.word	0x00001260


	//----- nvinfo : EIATTR_MAX_THREADS
	.align		4
.L_13975:
        /*00a8*/ 	.byte	0x04, 0x05
        /*00aa*/ 	.short	(.L_13977 - .L_13976)
.L_13976:
        /*00ac*/ 	.word	0x00000100
        /*00b0*/ 	.word	0x00000001
        /*00b4*/ 	.word	0x00000001


	//----- nvinfo : EIATTR_CRS_STACK_SIZE
	.align		4
.L_13977:
        /*00b8*/ 	.byte	0x04, 0x1e
        /*00ba*/ 	.short	(.L_13979 - .L_13978)
.L_13978:
        /*00bc*/ 	.word	0x00000000


	//----- nvinfo : EIATTR_CBANK_PARAM_SIZE
	.align		4
.L_13979:
        /*00c0*/ 	.byte	0x03, 0x19
        /*00c2*/ 	.short	0x0030


	//----- nvinfo : EIATTR_PARAM_CBANK
	.align		4
        /*00c4*/ 	.byte	0x04, 0x0a
        /*00c6*/ 	.short	(.L_13981 - .L_13980)
	.align		4
.L_13980:
        /*00c8*/ 	.word	index@(.nv.constant0._Z9cuda_gemmIiLi256ELi2ELi1ELi64ELi128ELi128ELi32ELi1ELi1EEviiiPT_S1_S1_ii)
        /*00cc*/ 	.short	0x0380
        /*00ce*/ 	.short	0x0030


	//----- nvinfo : EIATTR_SW_WAR
	.align		4
.L_13981:
        /*00d0*/ 	.byte	0x04, 0x36
        /*00d2*/ 	.short	(.L_13983 - .L_13982)
.L_13982:
        /*00d4*/ 	.word	0x00000008
.L_13983:


//--------------------- .nv.info._Z9cuda_gemmIiLi256ELi2ELi1ELi64ELi128ELi128ELi32ELi1ELi0EEviiiPT_S1_S1_ii --------------------------
	.section	.nv.info._Z9cuda_gemmIiLi256ELi2ELi1ELi64ELi128ELi128ELi32ELi1ELi0EEviiiPT_S1_S1_ii,"",@"SHT_CUDA_INFO"
	.sectionflags	@""
	.align	4


	//----- nvinfo : EIATTR_CUDA_API_VERSION
	.align		4
        /*0000*/ 	.byte	0x04, 0x37
        /*0002*/ 	.short	(.L_13985 - .L_13984)
.L_13984:
        /*0004*/ 	.word	0x00000082


	//----- nvinfo : EIATTR_KPARAM_INFO
	.align		4
.L_13985:
        /*0008*/ 	.byte	0x04, 0x17
        /*000a*/ 	.short	(.L_13987 - .L_13986)
.L_13986:
        /*000c*/ 	.word	0x00000000
        /*0010*/ 	.short	0x0007
        /*0012*/ 	.short	0x002c
        /*0014*/ 	.byte	0x00, 0xf0, 0x11, 0x00


	//----- nvinfo : EIATTR_KPARAM_INFO
	.align		4
.L_13987:
        /*0018*/ 	.byte	0x04, 0x17
        /*001a*/ 	.short	(.L_13989 - .L_13988)
.L_13988:
        /*001c*/ 	.word	0x00000000
        /*0020*/ 	.short	0x0006
        /*0022*/ 	.short	0x0028
        /*0024*/ 	.byte	0x00, 0xf0, 0x11, 0x00


	//----- nvinfo : EIATTR_KPARAM_INFO
	.align		4
.L_13989:
        /*0028*/ 	.byte	0x04, 0x17
        /*002a*/ 	.short	(.L_13991 - .L_13990)
.L_13990:
        /*002c*/ 	.word	0x00000000
        /*0030*/ 	.short	0x0005
        /*0032*/ 	.short	0x0020
        /*0034*/ 	.byte	0x00, 0xf5, 0x21, 0x00


	//----- nvinfo : EIATTR_KPARAM_INFO
	.align		4
.L_13991:
        /*0038*/ 	.byte	0x04, 0x17
        /*003a*/ 	.short	(.L_13993 - .L_13992)
.L_13992:
        /*003c*/ 	.word	0x00000000
        /*0040*/ 	.short	0x0004
        /*0042*/ 	.short	0x0018
        /*0044*/ 	.byte	0x00, 0xf5, 0x21, 0x00


	//----- nvinfo : EIATTR_KPARAM_INFO
	.align		4
.L_13993:
        /*0048*/ 	.byte	0x04, 0x17
        /*004a*/ 	.short	(.L_13995 - .L_13994)
.L_13994:
        /*004c*/ 	.word	0x00000000
        /*0050*/ 	.short	0x0003
        /*0052*/ 	.short	0x0010
        /*0054*/ 	.byte	0x00, 0xf5, 0x21, 0x00


	//----- nvinfo : EIATTR_KPARAM_INFO
	.align		4
.L_13995:
        /*0058*/ 	.byte	0x04, 0x17
        /*005a*/ 	.short	(.L_13997 - .L_13996)
.L_13996:
        /*005c*/ 	.word	0x00000000
        /*0060*/ 	.short	0x0002
        /*0062*/ 	.short	0x0008
        /*0064*/ 	.byte	0x00, 0xf0, 0x11, 0x00


	//----- nvinfo : EIATTR_KPARAM_INFO
	.align		4
.L_13997:
        /*0068*/ 	.byte	0x04, 0x17
        /*006a*/ 	.short	(.L_13999 - .L_13998)
.L_13998:
        /*006c*/ 	.word	0x00000000
        /*0070*/ 	.short	0x0001
        /*0072*/ 	.short	0x0004
        /*0074*/ 	.byte	0x00, 0xf0, 0x11, 0x00


	//----- nvinfo : EIATTR_KPARAM_INFO
	.align		4
.L_13999:
        /*0078*/ 	.byte	0x04, 0x17
        /*007a*/ 	.short	(.L_14001 - .L_14000)
.L_14000:
        /*007c*/ 	.word	0x00000000
        /*0080*/ 	.short	0x0000
        /*0082*/ 	.short	0x0000
        /*0084*/ 	.byte	0x00, 0xf0, 0x11, 0x00


	//----- nvinfo : EIATTR_SPARSE_MMA_MASK
	.align		4
.L_14001:
        /*0088*/ 	.byte	0x03, 0x50
        /*008a*/ 	.short	0x0000


	//----- nvinfo : EIATTR_MAXREG_COUNT
	.align		4
        /*008c*/ 	.byte	0x03, 0x1b
        /*008e*/ 	.short	0x00ff


	//----- nvinfo : EIATTR_NUM_BARRIERS
	.align		4
        /*0090*/ 	.byte	0x02, 0x4c
        /*0092*/ 	.byte	0x01
	.zero		1


	//----- nvinfo : EIATTR_MERCURY_ISA_VERSION
	.align		4
        /*0094*/ 	.byte	0x03, 0x5f
        /*0096*/ 	.short	0x0101


	//----- nvinfo : EIATTR_COOP_GROUP_MASK_REGIDS
	.align		4
        /*0098*/ 	.byte	0x04, 0x29
        /*009a*/ 	.short	(.L_14003 - .L_14002)


	//   ....[0]....
.L_14002:
        /*009c*/ 	.word	0xffffffff


	//----- nvinfo : EIATTR_COOP_GROUP_INSTR_OFFSETS
	.align		4
.L_14003:
        /*00a0*/ 	.byte	0x04, 0x28
        /*00a2*/ 	.short	(.L_14005 - .L_14004)


	//   ....[0]....
.L_14004:
        /*00a4*/ 	.word	0x000046f0


	//----- nvinfo : EIATTR_VRC_CTA_INIT_COUNT
	.align		4
.L_14005:
        /*00a8*/ 	.byte	0x02, 0x4a
	.zero		1
	.zero		1


	//----- nvinfo : EIATTR_EXIT_INSTR_OFFSETS
	.align		4
        /*00ac*/ 	.byte	0x04, 0x1c
        /*00ae*/ 	.short	(.L_14007 - .L_14006)


	//   ....[0]....
.L_14006:
        /*00b0*/ 	.word	0x00000300


	//   ....[1]....
        /*00b4*/ 	.word	0x00004da0


	//----- nvinfo : EIATTR_MAX_THREADS
	.align		4
.L_14007:
        /*00b8*/ 	.byte	0x04, 0x05
        /*00ba*/ 	.short	(.L_14009 - .L_14008)
.L_14008:
        /*00bc*/ 	.word	0x00000100
        /*00c0*/ 	.word	0x00000001
        /*00c4*/ 	.word	0x00000001


	//----- nvinfo : EIATTR_CRS_STACK_SIZE
	.align		4
.L_14009:
        /*00c8*/ 	.byte	0x04, 0x1e
        /*00ca*/ 	.short	(.L_14011 - .L_14010)
.L_14010:
        /*00cc*/ 	.word	0x00000000


	//----- nvinfo : EIATTR_CBANK_PARAM_SIZE
	.align		4
.L_14011:
        /*00d0*/ 	.byte	0x03, 0x19
        /*00d2*/ 	.short	0x0030


	//----- nvinfo : EIATTR_PARAM_CBANK
	.align		4
        /*00d4*/ 	.byte	0x04, 0x0a
        /*00d6*/ 	.short	(.L_14013 - .L_14012)
	.align		4
.L_14012:
        /*00d8*/ 	.word	index@(.nv.constant0._Z9cuda_gemmIiLi256ELi2ELi1ELi64ELi128ELi128ELi32ELi1ELi0EEviiiPT_S1_S1_ii)
        /*00dc*/ 	.short	0x0380
        /*00de*/ 	.short	0x0030


	//----- nvinfo : EIATTR_SW_WAR
	.align		4
.L_14013:
        /*00e0*/ 	.byte	0x04, 0x36
        /*00e2*/ 	.short	(.L_14015 - .L_14014)
.L_14014:
        /*00e4*/ 	.word	0x00000008
.L_14015:


//--------------------- .nv.info._Z9cuda_gemmIiLi256ELi2ELi1ELi64ELi128ELi128ELi32ELi0ELi1EEviiiPT_S1_S1_ii --------------------------
	.section	.nv.info._Z9cuda_gemmIiLi256ELi2ELi1ELi64ELi128ELi128ELi32ELi0ELi1EEviiiPT_S1_S1_ii,"",@"SHT_CUDA_INFO"
	.sectionflags	@""
	.align	4


	//----- nvinfo : EIATTR_CUDA_API_VERSION
	.align		4
        /*0000*/ 	.byte	0x04, 0x37
        /*0002*/ 	.short	(.L_14017 - .L_14016)
.L_14016:
        /*0004*/ 	.word	0x00000082


	//----- nvinfo : EIATTR_KPARAM_INFO
	.align		4
.L_14017:
        /*0008*/ 	.byte	0x04, 0x17
        /*000a*/ 	.short	(.L_14019 - .L_14018)
.L_14018:
        /*000c*/ 	.word	0x00000000
        /*0010*/ 	.short	0x0007
        /*0012*/ 	.short	0x002c
        /*0014*/ 	.byte	0x00, 0xf0, 0x11, 0x00


	//----- nvinfo : EIATTR_KPARAM_INFO
	.align		4
.L_14019:
        /*0018*/ 	.byte	0x04, 0x17
        /*001a*/ 	.short	(.L_14021 - .L_14020)
.L_14020:
        /*001c*/ 	.word	0x00000000
        /*0020*/ 	.short	0x0006
        /*0022*/ 	.short	0x0028
        /*0024*/ 	.byte	0x00, 0xf0, 0x11, 0x00


	//----- nvinfo : EIATTR_KPARAM_INFO
	.align		4
.L_14021:
        /*0028*/ 	.byte	0x04, 0x17
        /*002a*/ 	.short	(.L_14023 - .L_14022)
.L_14022:
        /*002c*/ 	.word	0x00000000
        /*0030*/ 	.short	0x0005
        /*0032*/ 	.short	0x0020
        /*0034*/ 	.byte	0x00, 0xf5, 0x21, 0x00


	//----- nvinfo : EIATTR_KPARAM_INFO
	.align		4
.L_14023:
        /*0038*/ 	.byte	0x04, 0x17
        /*003a*/ 	.short	(.L_14025 - .L_14024)
.L_14024:
        /*003c*/ 	.word	0x00000000
        /*0040*/ 	.short	0x0004
        /*0042*/ 	.short	0x0018
        /*0044*/ 	.byte	0x00, 0xf5, 0x21, 0x00


	//----- nvinfo : EIATTR_KPARAM_INFO
	.align		4
.L_14025:
        /*0048*/ 	.byte	0x04, 0x17
        /*004a*/ 	.short	(.L_14027 - .L_14026)
.L_14026:
        /*004c*/ 	.word	0x00000000
        /*0050*/ 	.short	0x0003
        /*0052*/ 	.short	0x0010
        /*0054*/ 	.byte	0x00, 0xf5, 0x21, 0x00


	//----- nvinfo : EIATTR_KPARAM_INFO
	.align		4
.L_14027:
        /*0058*/ 	.byte	0x04, 0x17
        /*005a*/ 	.short	(.L_14029 - .L_14028)
.L_14028:
        /*005c*/ 	.word	0x00000000
        /*0060*/ 	.short	0x0002
        /*0062*/ 	.short	0x0008
        /*0064*/ 	.byte	0x00, 0xf0, 0x11, 0x00


	//----- nvinfo : EIATTR_KPARAM_INFO
	.align		4
.L_14029:
        /*0068*/ 	.byte	0x04, 0x17
        /*006a*/ 	.short	(.L_14031 - .L_14030)
.L_14030:
        /*006c*/ 	.word	0x00000000
        /*0070*/ 	.short	0x0001
        /*0072*/ 	.short	0x0004
        /*0074*/ 	.byte	0x00, 0xf0, 0x11, 0x00


	//----- nvinfo : EIATTR_KPARAM_INFO
	.align		4
.L_14031:
        /*0078*/ 	.byte	0x04, 0x17
        /*007a*/ 	.short	(.L_14033 - .L_14032)
.L_14032:
        /*007c*/ 	.word	0x00000000
        /*0080*/ 	.short	0x0000
        /*0082*/ 	.short	0x0000
        /*0084*/ 	.byte	0x00, 0xf0, 0x11, 0x00


	//----- nvinfo : EIATTR_SPARSE_MMA_MASK
	.align		4
.L_14033:
        /*0088*/ 	.byte	0x03, 0x50
        /*008a*/ 	.short	0x0000


	//----- nvinfo : EIATTR_MAXREG_COUNT
	.align		4
        /*008c*/ 	.byte	0x03, 0x1b
        /*008e*/ 	.short	0x00ff


	//----- nvinfo : EIATTR_NUM_BARRIERS
	.align		4
        /*0090*/ 	.byte	0x02, 0x4c
        /*0092*/ 	.byte	0x01
	.zero		1


	//----- nvinfo : EIATTR_MERCURY_ISA_VERSION
	.align		4
        /*0094*/ 	.byte	0x03, 0x5f
        /*0096*/ 	.short	0x0101


	//----- nvinfo : EIATTR_VRC_CTA_INIT_COUNT
	.align		4
        /*0098*/ 	.byte	0x02, 0x4a
	.zero		1
	.zero		1


	//----- nvinfo : EIATTR_EXIT_INSTR_OFFSETS
	.align		4
        /*009c*/ 	.byte	0x04, 0x1c
        /*009e*/ 	.short	(.L_14035 - .L_14034)


	//   ....[0]....
.L_14034:
        /*00a0*/ 	.word	0x000002f0


	//   ....[1]....
        /*00a4*/ 	.word	0x00000eb0


	//----- nvinfo : EIATTR_MAX_THREADS
	.align		4
.L_14035:
        /*00a8*/ 	.byte	0x04, 0x05
        /*00aa*/ 	.short	(.L_14037 - .L_14036)
.L_14036:
        /*00ac*/ 	.word	0x00000100
        /*00b0*/ 	.word	0x00000001
        /*00b4*/ 	.word	0x00000001


	//----- nvinfo : EIATTR_CRS_STACK_SIZE
	.align		4
.L_14037:
        /*00b8*/ 	.byte	0x04, 0x1e
        /*00ba*/ 	.short	(.L_14039 - .L_14038)
.L_14038:
        /*00bc*/ 	.word	0x00000000


	//----- nvinfo : EIATTR_CBANK_PARAM_SIZE
	.align		4
.L_14039:
        /*00c0*/ 	.byte	0x03, 0x19
        /*00c2*/ 	.short	0x0030


	//----- nvinfo : EIATTR_PARAM_CBANK
	.align		4
        /*00c4*/ 	.byte	0x04, 0x0a
        /*00c6*/ 	.short	(.L_14041 - .L_14040)
	.align		4
.L_14040:
        /*00c8*/ 	.word	index@(.nv.constant0._Z9cuda_gemmIiLi256ELi2ELi1ELi64ELi128ELi128ELi32ELi0ELi1EEviiiPT_S1_S1_ii)
        /*00cc*/ 	.short	0x0380
        /*00ce*/ 	.short	0x0030


	//----- nvinfo : EIATTR_SW_WAR
	.align		4
.L_14041:
        /*00d0*/ 	.byte	0x04, 0x36
        /*00d2*/ 	.short	(.L_14043 - .L_14042)
.L_14042:
        /*00d4*/ 	.word	0x00000008
.L_14043:


//--------------------- .nv.info._Z9cuda_gemmIiLi256ELi2ELi1ELi64ELi128ELi128ELi32ELi0ELi0EEviiiPT_S1_S1_ii --------------------------
	.section	.nv.info._Z9cuda_gemmIiLi256ELi2ELi1ELi64ELi128ELi128ELi32ELi0ELi0EEviiiPT_S1_S1_ii,"",@"SHT_CUDA_INFO"
	.sectionflags	@""
	.align	4


	//----- nvinfo : EIATTR_CUDA_API_VERSION
	.align		4
        /*0000*/ 	.byte	0x04, 0x37
        /*0002*/ 	.short	(.L_14045 - .L_14044)
.L_14044:
        /*0004*/ 	.word	0x00000082


	//----- nvinfo : EIATTR_KPARAM_INFO
	.align		4
.L_14045:
        /*0008*/ 	.byte	0x04, 0x17
        /*000a*/ 	.short	(.L_14047 - .L_14046)
.L_14046:
        /*000c*/ 	.word	0x00000000
        /*0010*/ 	.short	0x0007
        /*0012*/ 	.short	0x002c
        /*0014*/ 	.byte	0x00, 0xf0, 0x11, 0x00


	//----- nvinfo : EIATTR_KPARAM_INFO
	.align		4
.L_14047:
        /*0018*/ 	.byte	0x04, 0x17
        /*001a*/ 	.short	(.L_14049 - .L_14048)
.L_14048:
        /*001c*/ 	.word	0x00000000
        /*0020*/ 	.short	0x0006
        /*0022*/ 	.short	0x0028
        /*0024*/ 	.byte	0x00, 0xf0, 0x11, 0x00


	//----- nvinfo : EIATTR_KPARAM_INFO
	.align		4
.L_14049:
        /*0028*/ 	.byte	0x04, 0x17
        /*002a*/ 	.short	(.L_14051 - .L_14050)
.L_14050:
        /*002c*/ 	.word	0x00000000
        /*0030*/ 	.short	0x0005
        /*0032*/ 	.short	0x0020
        /*0034*/ 	.byte	0x00, 0xf5, 0x21, 0x00


	//----- nvinfo : EIATTR_KPARAM_INFO
	.align		4
.L_14051:
        /*0038*/ 	.byte	0x04, 0x17
        /*003a*/ 	.short	(.L_14053 - .L_14052)
.L_14052:
        /*003c*/ 	.word	0x00000000
        /*0040*/ 	.short	0x0004
        /*0042*/ 	.short	0x0018
        /*0044*/ 	.byte	0x00, 0xf5, 0x21, 0x00


	//----- nvinfo : EIATTR_KPARAM_INFO
	.align		4
.L_14053:
        /*0048*/ 	.byte	0x04, 0x17
        /*004a*/ 	.short	(.L_14055 - .L_14054)
.L_14054:
        /*004c*/ 	.word	0x00000000
        /*0050*/ 	.short	0x0003
        /*0052*/ 	.short	0x0010
        /*0054*/ 	.byte	0x00, 0xf5, 0x21, 0x00


	//----- nvinfo : EIATTR_KPARAM_INFO
	.align		4
.L_14055:
        /*0058*/ 	.byte	0x04, 0x17
        /*005a*/ 	.short	(.L_14057 - .L_14056)
.L_14056:
        /*005c*/ 	.word	0x00000000
        /*0060*/ 	.short	0x0002
        /*0062*/ 	.short	0x0008
        /*0064*/ 	.byte	0x00, 0xf0, 0x11, 0x00


	//----- nvinfo : EIATTR_KPARAM_INFO
	.align		4
.L_14057:
        /*0068*/ 	.byte	0x04, 0x17
        /*006a*/ 	.short	(.L_14059 - .L_14058)
.L_14058:
        /*006c*/ 	.word	0x00000000
        /*0070*/ 	.short	0x0001
        /*0072*/ 	.short	0x0004
        /*0074*/ 	.byte	0x00, 0xf0, 0x11, 0x00


	//----- nvinfo : EIATTR_KPARAM_INFO
	.align		4
.L_14059:
        /*0078*/ 	.byte	0x04, 0x17
        /*007a*/ 	.short	(.L_14061 - .L_14060)
.L_14060:
        /*007c*/ 	.word	0x00000000
        /*0080*/ 	.short	0x0000
        /*0082*/ 	.short	0x0000
        /*0084*/ 	.byte	0x00, 0xf0, 0x11, 0x00


	//----- nvinfo : EIATTR_SPARSE_MMA_MASK
	.align		4
.L_14061:
        /*0088*/ 	.byte	0x03, 0x50
        /*008a*/ 	.short	0x0000


	//----- nvinfo : EIATTR_MAXREG_COUNT
	.align		4
        /*008c*/ 	.byte	0x03, 0x1b
        /*008e*/ 	.short	0x00ff


	//----- nvinfo : EIATTR_NUM_BARRIERS
	.align		4
        /*0090*/ 	.byte	0x02, 0x4c
        /*0092*/ 	.byte	0x01
	.zero		1


	//----- nvinfo : EIATTR_MERCURY_ISA_VERSION
	.align		4
        /*0094*/ 	.byte	0x03, 0x5f
        /*0096*/ 	.short	0x0101


	//----- nvinfo : EIATTR_COOP_GROUP_MASK_REGIDS
	.align		4
        /*0098*/ 	.byte	0x04, 0x29
        /*009a*/ 	.short	(.L_14063 - .L_14062)


	//   ....[0]....
.L_14062:
        /*009c*/ 	.word	0xffffffff


	//----- nvinfo : EIATTR_COOP_GROUP_INSTR_OFFSETS
	.align		4
.L_14063:
        /*00a0*/ 	.byte	0x04, 0x28
        /*00a2*/ 	.short	(.L_14065 - .L_14064)


	//   ....[0]....
.L_14064:
        /*00a4*/ 	.word	0x00004aa0


	//----- nvinfo : EIATTR_VRC_CTA_INIT_COUNT
	.align		4
.L_14065:
        /*00a8*/ 	.byte	0x02, 0x4a
	.zero		1
	.zero		1


	//----- nvinfo : EIATTR_EXIT_INSTR_OFFSETS
	.align		4
        /*00ac*/ 	.byte	0x04, 0x1c
        /*00ae*/ 	.short	(.L_14067 - .L_14066)


	//   ....[0]....
.L_14066:
        /*00b0*/ 	.word	0x00000560


	//   ....[1]....
        /*00b4*/ 	.word	0x00005c10


	//----- nvinfo : EIATTR_MAX_THREADS
	.align		4
.L_14067:
        /*00b8*/ 	.byte	0x04, 0x05
        /*00ba*/ 	.short	(.L_14069 - .L_14068)
.L_14068:
        /*00bc*/ 	.word	0x00000100
        /*00c0*/ 	.word	0x00000001
        /*00c4*/ 	.word	0x00000001


	//----- nvinfo : EIATTR_CRS_STACK_SIZE
	.align		4
.L_14069:
        /*00c8*/ 	.byte	0x04, 0x1e
        /*00ca*/ 	.short	(.L_14071 - .L_14070)
.L_14070:
        /*00cc*/ 	.word	0x00000000


	//----- nvinfo : EIATTR_CBANK_PARAM_SIZE
	.align		4
.L_14071:
        /*00d0*/ 	.byte	0x03, 0x19
        /*00d2*/ 	.short	0x0030


	//----- nvinfo : EIATTR_PARAM_CBANK
	.align		4
        /*00d4*/ 	.byte	0x04, 0x0a
        /*00d6*/ 	.short	(.L_14073 - .L_14072)
	.align		4
.L_14072:
        /*00d8*/ 	.word	index@(.nv.constant0._Z9cuda_gemmIiLi256ELi2ELi1ELi64ELi128ELi128ELi32ELi0ELi0EEviiiPT_S1_S1_ii)
        /*00dc*/ 	.short	0x0380
        /*00de*/ 	.short	0x0030


	//----- nvinfo : EIATTR_SW_WAR
	.align		4
.L_14073:
        /*00e0*/ 	.byte	0x04, 0x36
        /*00e2*/ 	.short	(.L_14075 - .L_14074)
.L_14074:
        /*00e4*/ 	.word	0x00000008
.L_14075:


//--------------------- .nv.info._Z9cuda_gemmIiLi256ELi2ELi1ELi64ELi64ELi64ELi32ELi1ELi1EEviiiPT_S1_S1_ii --------------------------
	.section	.nv.info._Z9cuda_gemmIiLi256ELi2ELi1ELi64ELi64ELi64ELi32ELi1ELi1EEviiiPT_S1_S1_ii,"",@"SHT_CUDA_INFO"
	.sectionflags	@""
	.align	4


	//----- nvinfo : EIATTR_CUDA_API_VERSION
	.align		4
        /*0000*/ 	.byte	0x04, 0x37
        /*0002*/ 	.short	(.L_14077 - .L_14076)
.L_14076:
        /*0004*/ 	.word	0x00000082


	//----- nvinfo : EIATTR_KPARAM_INFO
	.align		4
.L_14077:
        /*0008*/ 	.byte	0x04, 0x17
        /*000a*/ 	.short	(.L_14079 - .L_14078)
.L_14078:
        /*000c*/ 	.word	0x00000000
        /*0010*/ 	.short	0x0007
        /*0012*/ 	.short	0x002c
        /*0014*/ 	.byte	0x00, 0xf0, 0x11, 0x00


	//----- nvinfo : EIATTR_KPARAM_INFO
	.align		4
.L_14079:
        /*0018*/ 	.byte	0x04, 0x17
        /*001a*/ 	.short	(.L_14081 - .L_14080)
.L_14080:
        /*001c*/ 	.word	0x00000000
        /*0020*/ 	.short	0x0006
        /*0022*/ 	.short	0x0028
        /*0024*/ 	.byte	0x00, 0xf0, 0x11, 0x00


	//----- nvinfo : EIATTR_KPARAM_INFO
	.align		4
.L_14081:
        /*0028*/ 	.byte	0x04, 0x17
        /*002a*/ 	.short	(.L_14083 - .L_14082)
.L_14082:
        /*002c*/ 	.word	0x00000000
        /*0030*/ 	.short	0x0005
        /*0032*/ 	.short	0x0020
        /*0034*/ 	.byte	0x00, 0xf5, 0x21, 0x00


	//----- nvinfo : EIATTR_KPARAM_INFO
	.align		4
.L_14083:
        /*0038*/ 	.byte	0x04, 0x17
        /*003a*/ 	.short	(.L_14085 - .L_14084)
.L_14084:
        /*003c*/ 	.word	0x00000000
        /*0040*/ 	.short	0x0004
        /*0042*/ 	.short	0x0018
        /*0044*/ 	.byte	0x00, 0xf5, 0x21, 0x00


	//----- nvinfo : EIATTR_KPARAM_INFO
	.align		4
.L_14085:
        /*0048*/ 	.byte	0x04, 0x17
        /*004a*/ 	.short	(.L_14087 - .L_14086)
.L_14086:
        /*004c*/ 	.word	0x00000000
        /*0050*/ 	.short	0x0003
        /*0052*/ 	.short	0x0010
        /*0054*/ 	.byte	0x00, 0xf5, 0x21, 0x00


	//----- nvinfo : EIATTR_KPARAM_INFO
	.align		4
.L_14087:
        /*0058*/ 	.byte	0x04, 0x17
        /*005a*/ 	.short	(.L_14089 - .L_14088)
.L_14088:
        /*005c*/ 	.word	0x00000000
        /*0060*/ 	.short	0x0002
        /*0062*/ 	.short	0x0008
        /*0064*/ 	.byte	0x00, 0xf0, 0x11, 0x00


	//----- nvinfo : EIATTR_KPARAM_INFO
	.align		4
.L_14089:
        /*0068*/ 	.byte	0x04, 0x17
        /*006a*/ 	.short	(.L_14091 - .L_14090)
.L_14090:
        /*006c*/ 	.word	0x00000000
        /*0070*/ 	.short	0x0001
        /*0072*/ 	.short	0x0004
        /*0074*/ 	.byte	0x00, 0xf0, 0x11, 0x00


	//----- nvinfo : EIATTR_KPARAM_INFO
	.align		4
.L_14091:
        /*0078*/ 	.byte	0x04, 0x17
        /*007a*/ 	.short	(.L_14093 - .L_14092)
.L_14092:
        /*007c*/ 	.word	0x00000000
        /*0080*/ 	.short	0x0000
        /*0082*/ 	.short	0x0000
        /*0084*/ 	.byte	0x00, 0xf0, 0x11, 0x00


	//----- nvinfo : EIATTR_SPARSE_MMA_MASK
	.align		4
.L_14093:
        /*0088*/ 	.byte	0x03, 0x50
        /*008a*/ 	.short	0x0000


	//----- nvinfo : EIATTR_MAXREG_COUNT
	.align		4
        /*008c*/ 	.byte	0x03, 0x1b
        /*008e*/ 	.short	0x00ff


	//----- nvinfo : EIATTR_NUM_BARRIERS
	.align		4
        /*0090*/ 	.byte	0x02, 0x4c
        /*0092*/ 	.byte	0x01
	.zero		1


	//----- nvinfo : EIATTR_MERCURY_ISA_VERSION
	.align		4
        /*0094*/ 	.byte	0x03, 0x5f
        /*0096*/ 	.short	0x0101


	//----- nvinfo : EIATTR_COOP_GROUP_MASK_REGIDS
	.align		4
        /*0098*/ 	.byte	0x04, 0x29
        /*009a*/ 	.short	(.L_14095 - .L_14094)


	//   ....[0]....
.L_14094:
        /*009c*/ 	.word	0xffffffff


	//   ....[1]....
        /*00a0*/ 	.word	0xffffffff


	//   ....[2]....
        /*00a4*/ 	.word	0x05000023


	//   ....[3]....
        /*00a8*/ 	.word	0x05000023


	//----- nvinfo : EIATTR_COOP_GROUP_INSTR_OFFSETS
	.align		4
.L_14095:
        /*00ac*/ 	.byte	0x04, 0x28
        /*00ae*/ 	.short	(.L_14097 - .L_14096)


	//   ....[0]....
.L_14096:
        /*00b0*/ 	.word	0x000012a0


	//   ....[1]....
        /*00b4*/ 	.word	0x000012c0


	//   ....[2]....
        /*00b8*/ 	.word	0x000017b0


	//   ....[3]....
        /*00bc*/ 	.word	0x00001830


	//----- nvinfo : EIATTR_VRC_CTA_INIT_COUNT
	.align		4
.L_14097:
        /*00c0*/ 	.byte	0x02, 0x4a
	.zero		1
	.zero		1


	//----- nvinfo : EIATTR_EXIT_INSTR_OFFSETS
	.align		4
        /*00c4*/ 	.byte	0x04, 0x1c
        /*00c6*/ 	.short	(.L_14099 - .L_14098)


	//   ....[0]....
.L_14098:
        /*00c8*/ 	.word	0x00000050


	//   ....[1]....
        /*00cc*/ 	.word	0x00001740


	//----- nvinfo : EIATTR_MAX_THREADS
	.align		4
.L_14099:
        /*00d0*/ 	.byte	0x04, 0x05
        /*00d2*/ 	.short	(.L_14101 - .L_14100)
.L_14100:
        /*00d4*/ 	.word	0x00000100
        /*00d8*/ 	.word	0x00000001
        /*00dc*/ 	.word	0x00000001


	//----- nvinfo : EIATTR_CRS_STACK_SIZE
	.align		4
.L_14101:
        /*00e0*/ 	.byte	0x04, 0x1e
        /*00e2*/ 	.short	(.L_14103 - .L_14102)
.L_14102:
        /*00e4*/ 	.word	0x00000000


	//----- nvinfo : EIATTR_CBANK_PARAM_SIZE
	.align		4
.L_14103:
        /*00e8*/ 	.byte	0x03, 0x19
        /*00ea*/ 	.short	0x0030


	//----- nvinfo : EIATTR_PARAM_CBANK
	.align		4
        /*00ec*/ 	.byte	0x04, 0x0a
        /*00ee*/ 	.short	(.L_14105 - .L_14104)
	.align		4
.L_14104:
        /*00f0*/ 	.word	index@(.nv.constant0._Z9cuda_gemmIiLi256ELi2ELi1ELi64ELi64ELi64ELi32ELi1ELi1EEviiiPT_S1_S1_ii)
        /*00f4*/ 	.short	0x0380
        /*00f6*/ 	.short	0x0030


	//----- nvinfo : EIATTR_SW_WAR
	.align		4
.L_14105:
        /*00f8*/ 	.byte	0x04, 0x36
        /*00fa*/ 	.short	(.L_14107 - .L_14106)
.L_14106:
        /*00fc*/ 	.word	0x00000008
.L_14107:


//--------------------- .nv.info._Z9cuda_gemmIiLi256ELi2ELi1ELi64ELi64ELi64ELi32ELi1ELi0EEviiiPT_S1_S1_ii --------------------------
	.section	.nv.info._Z9cuda_gemmIiLi256ELi2ELi1ELi64ELi64ELi64ELi32ELi1ELi0EEviiiPT_S1_S1_ii,"",@"SHT_CUDA_INFO"
	.sectionflags	@""
	.align	4


	//----- nvinfo : EIATTR_CUDA_API_VERSION
	.align		4
        /*0000*/ 	.byte	0x04, 0x37
        /*0002*/ 	.short	(.L_14109 - .L_14108)
.L_14108:
        /*0004*/ 	.word	0x00000082


	//----- nvinfo : EIATTR_KPARAM_INFO
	.align		4
.L_14109:
        /*0008*/ 	.byte	0x04, 0x17
        /*000a*/ 	.short	(.L_14111 - .L_14110)
.L_14110:
        /*000c*/ 	.word	0x00000000
        /*0010*/ 	.short	0x0007
        /*0012*/ 	.short	0x002c
        /*0014*/ 	.byte	0x00, 0xf0, 0x11, 0x00


	//----- nvinfo : EIATTR_KPARAM_INFO
	.align		4
.L_14111:
        /*0018*/ 	.byte	0x04, 0x17
        /*001a*/ 	.short	(.L_14113 - .L_14112)
.L_14112:
        /*001c*/ 	.word	0x00000000
        /*0020*/ 	.short	0x0006
        /*0022*/ 	.short	0x0028
        /*0024*/ 	.byte	0x00, 0xf0, 0x11, 0x00


	//----- nvinfo : EIATTR_KPARAM_INFO
	.align		4
.L_14113:
        /*0028*/ 	.byte	0x04, 0x17
        /*002a*/ 	.short	(.L_14115 - .L_14114)
.L_14114:
        /*002c*/ 	.word	0x00000000
        /*0030*/ 	.short	0x0005
        /*0032*/ 	.short	0x0020
        /*0034*/ 	.byte	0x00, 0xf5, 0x21, 0x00


	//----- nvinfo : EIATTR_KPARAM_INFO
	.align		4
.L_14115:
        /*0038*/ 	.byte	0x04, 0x17
        /*003a*/ 	.short	(.L_14117 - .L_14116)
.L_14116:
        /*003c*/ 	.word	0x00000000
        /*0040*/ 	.short	0x0004
        /*0042*/ 	.short	0x0018
        /*0044*/ 	.byte	0x00, 0xf5, 0x21, 0x00


	//----- nvinfo : EIATTR_KPARAM_INFO
	.align		4
.L_14117:
        /*0048*/ 	.byte	0x04, 0x17
        /*004a*/ 	.short	(.L_14119 - .L_14118)
.L_14118:
        /*004c*/ 	.word	0x00000000
        /*0050*/ 	.short	0x0003
        /*0052*/ 	.short	0x0010
        /*0054*/ 	.byte	0x00, 0xf5, 0x21, 0x00


	//----- nvinfo : EIATTR_KPARAM_INFO
	.align		4
.L_14119:
        /*0058*/ 	.byte	0x04, 0x17
        /*005a*/ 	.short	(.L_14121 - .L_14120)
.L_14120:
        /*005c*/ 	.word	0x00000000
        /*0060*/ 	.short	0x0002
        /*0062*/ 	.short	0x0008
        /*0064*/ 	.byte	0x00, 0xf0, 0x11, 0x00


	//----- nvinfo : EIATTR_KPARAM_INFO
	.align		4
.L_14121:
        /*0068*/ 	.byte	0x04, 0x17
        /*006a*/ 	.short	(.L_14123 - .L_14122)
.L_14122:
        /*006c*/ 	.word	0x00000000
        /*0070*/ 	.short	0x0001
        /*0072*/ 	.short	0x0004
        /*0074*/ 	.byte	0x00, 0xf0, 0x11, 0x00


	//----- nvinfo : EIATTR_KPARAM_INFO
	.align		4
.L_14123:
        /*0078*/ 	.byte	0x04, 0x17
        /*007a*/ 	.short	(.L_14125 - .L_14124)
.L_14124:
        /*007c*/ 	.word	0x00000000
        /*0080*/ 	.short	0x0000
        /*0082*/ 	.short	0x0000
        /*0084*/ 	.byte	0x00, 0xf0, 0x11, 0x00


	//----- nvinfo : EIATTR_SPARSE_MMA_MASK
	.align		4
.L_14125:
        /*0088*/ 	.byte	0x03, 0x50
        /*008a*/ 	.short	0x0000


	//----- nvinfo : EIATTR_MAXREG_COUNT
	.align		4
        /*008c*/ 	.byte	0x03, 0x1b
        /*008e*/ 	.short	0x00ff


	//----- nvinfo : EIATTR_NUM_BARRIERS
	.align		4
        /*0090*/ 	.byte	0x02, 0x4c
        /*0092*/ 	.byte	0x01
	.zero		1


	//----- nvinfo : EIATTR_MERCURY_ISA_VERSION
	.align		4
        /*0094*/ 	.byte	0x03, 0x5f
        /*0096*/ 	.short	0x0101


	//----- nvinfo : EIATTR_COOP_GROUP_MASK_REGIDS
	.align		4
        /*0098*/ 	.byte	0x04, 0x29
        /*009a*/ 	.short	(.L_14127 - .L_14126)


	//   ....[0]....
.L_14126:
        /*009c*/ 	.word	0xffffffff


	//----- nvinfo : EIATTR_COOP_GROUP_INSTR_OFFSETS
	.align		4
.L_14127:
        /*00a0*/ 	.byte	0x04, 0x28
        /*00a2*/ 	.short	(.L_14129 - .L_14128)


	//   ....[0]....
.L_14128:
        /*00a4*/ 	.word	0x00004700


	//----- nvinfo : EIATTR_VRC_CTA_INIT_COUNT
	.align		4
.L_14129:
        /*00a8*/ 	.byte	0x02, 0x4a
	.zero		1
	.zero		1


	//----- nvinfo : EIATTR_EXIT_INSTR_OFFSETS
	.align		4
        /*00ac*/ 	.byte	0x04, 0x1c
        /*00ae*/ 	.short	(.L_14131 - .L_14130)


	//   ....[0]....
.L_14130:
        /*00b0*/ 	.word	0x00000300


	//   ....[1]....
        /*00b4*/ 	.word	0x00004d90


	//----- nvinfo : EIATTR_MAX_THREADS
	.align		4
.L_14131:
        /*00b8*/ 	.byte	0x04, 0x05
        /*00ba*/ 	.short	(.L_14133 - .L_14132)
.L_14132:
        /*00bc*/ 	.word	0x00000100
        /*00c0*/ 	.word	0x00000001
        /*00c4*/ 	.word	0x00000001


	//----- nvinfo : EIATTR_CRS_STACK_SIZE
	.align		4
.L_14133:
        /*00c8*/ 	.byte	0x04, 0x1e
        /*00ca*/ 	.short	(.L_14135 - .L_14134)
.L_14134:
        /*00cc*/ 	.word	0x00000000


	//----- nvinfo : EIATTR_CBANK_PARAM_SIZE
	.align		4
.L_14135:
        /*00d0*/ 	.byte	0x03, 0x19
        /*00d2*/ 	.short	0x0030


	//----- nvinfo : EIATTR_PARAM_CBANK
	.align		4
        /*00d4*/ 	.byte	0x04, 0x0a
        /*00d6*/ 	.short	(.L_14137 - .L_14136)
	.align		4
.L_14136:
        /*00d8*/ 	.word	index@(.nv.constant0._Z9cuda_gemmIiLi256ELi2ELi1ELi64ELi64ELi64ELi32ELi1ELi0EEviiiPT_S1_S1_ii)
        /*00dc*/ 	.short	0x0380
        /*00de*/ 	.short	0x0030


	//----- nvinfo : EIATTR_SW_WAR
	.align		4
.L_14137:
        /*00e0*/ 	.byte	0x04, 0x36
        /*00e2*/ 	.short	(.L_14139 - .L_14138)
.L_14138:
        /*00e4*/ 	.word	0x00000008
.L_14139:


//--------------------- .nv.info._Z9cuda_gemmIiLi256ELi2ELi1ELi64ELi64ELi64ELi32ELi0ELi1EEviiiPT_S1_S1_ii --------------------------
	.section	.nv.info._Z9cuda_gemmIiLi256ELi2ELi1ELi64ELi64ELi64ELi32ELi0ELi1EEviiiPT_S1_S1_ii,"",@"SHT_CUDA_INFO"
	.sectionflags	@""
	.align	4


	//----- nvinfo : EIATTR_CUDA_API_VERSION
	.align		4
        /*0000*/ 	.byte	0x04, 0x37
        /*0002*/ 	.short	(.L_14141 - .L_14140)
.L_14140:
        /*0004*/ 	.word	0x00000082


	//----- nvinfo : EIATTR_KPARAM_INFO
	.align		4
.L_14141:
        /*0008*/ 	.byte	0x04, 0x17
        /*000a*/ 	.short	(.L_14143 - .L_14142)
.L_14142:
        /*000c*/ 	.word	0x00000000
        /*0010*/ 	.short	0x0007
        /*0012*/ 	.short	0x002c
        /*0014*/ 	.byte	0x00, 0xf0, 0x11, 0x00


	//----- nvinfo : EIATTR_KPARAM_INFO
	.align		4
.L_14143:
        /*0018*/ 	.byte	0x04, 0x17
        /*001a*/ 	.short	(.L_14145 - .L_14144)
.L_14144:
        /*001c*/ 	.word	0x00000000
        /*0020*/ 	.short	0x0006
        /*0022*/ 	.short	0x0028
        /*0024*/ 	.byte	0x00, 0xf0, 0x11, 0x00


	//----- nvinfo : EIATTR_KPARAM_INFO
	.align		4
.L_14145:
        /*0028*/ 	.byte	0x04, 0x17
        /*002a*/ 	.short	(.L_14147 - .L_14146)
.L_14146:
        /*002c*/ 	.word	0x00000000
        /*0030*/ 	.short	0x0005
        /*0032*/ 	.short	0x0020
        /*0034*/ 	.byte	0x00, 0xf5, 0x21, 0x00


	//----- nvinfo : EIATTR_KPARAM_INFO
	.align		4
.L_14147:
        /*0038*/ 	.byte	0x04, 0x17
        /*003a*/ 	.short	(.L_14149 - .L_14148)
.L_14148:
        /*003c*/ 	.word	0x00000000
        /*0040*/ 	.short	0x0004
        /*0042*/ 	.short	0x0018
        /*0044*/ 	.byte	0x00, 0xf5, 0x21, 0x00


	//----- nvinfo : EIATTR_KPARAM_INFO
	.align		4
.L_14149:
        /*0048*/ 	.byte	0x04, 0x17
        /*004a*/ 	.short	(.L_14151 - .L_14150)
.L_14150:
        /*004c*/ 	.word	0x00000000
        /*0050*/ 	.short	0x0003
        /*0052*/ 	.short	0x0010
        /*0054*/ 	.byte	0x00, 0xf5, 0x21, 0x00


	//----- nvinfo : EIATTR_KPARAM_INFO
	.align		4
.L_14151:
        /*0058*/ 	.byte	0x04, 0x17
        /*005a*/ 	.short	(.L_14153 - .L_14152)
.L_14152:
        /*005c*/ 	.word	0x00000000
        /*0060*/ 	.short	0x0002
        /*0062*/ 	.short	0x0008
        /*0064*/ 	.byte	0x00, 0xf0, 0x11, 0x00


	//----- nvinfo : EIATTR_KPARAM_INFO
	.align		4
.L_14153:
        /*0068*/ 	.byte	0x04, 0x17
        /*006a*/ 	.short	(.L_14155 - .L_14154)
.L_14154:
        /*006c*/ 	.word	0x00000000
        /*0070*/ 	.short	0x0001
        /*0072*/ 	.short	0x0004
        /*0074*/ 	.byte	0x00, 0xf0, 0x11, 0x00


	//----- nvinfo : EIATTR_KPARAM_INFO
	.align		4
.L_14155:
        /*0078*/ 	.byte	0x04, 0x17
        /*007a*/ 	.short	(.L_14157 - .L_14156)
.L_14156:
        /*007c*/ 	.word	0x00000000
        /*0080*/ 	.short	0x0000
        /*0082*/ 	.short	0x0000
        /*0084*/ 	.byte	0x00, 0xf0, 0x11, 0x00


	//----- nvinfo : EIATTR_SPARSE_MMA_MASK
	.align		4
.L_14157:
        /*0088*/ 	.byte	0x03, 0x50
        /*008a*/ 	.short	0x0000


	//----- nvinfo : EIATTR_MAXREG_COUNT
	.align		4
        /*008c*/ 	.byte	0x03, 0x1b
        /*008e*/ 	.short	0x00ff


	//----- nvinfo : EIATTR_NUM_BARRIERS
	.align		4
        /*0090*/ 	.byte	0x02, 0x4c
        /*0092*/ 	.byte	0x01
	.zero		1


	//----- nvinfo : EIATTR_MERCURY_ISA_VERSION
	.align		4
        /*0094*/ 	.byte	0x03, 0x5f
        /*0096*/ 	.short	0x0101


	//----- nvinfo : EIATTR_COOP_GROUP_MASK_REGIDS
	.align		4
        /*0098*/ 	.byte	0x04, 0x29
        /*009a*/ 	.short	(.L_14159 - .L_14158)


	//   ....[0]....
.L_14158:
        /*009c*/ 	.word	0xffffffff


	//   ....[1]....
        /*00a0*/ 	.word	0xffffffff


	//   ....[2]....
        /*00a4*/ 	.word	0x05000033


	//   ....[3]....
        /*00a8*/ 	.word	0x05000033


	//----- nvinfo : EIATTR_COOP_GROUP_INSTR_OFFSETS
	.align		4
.L_14159:
        /*00ac*/ 	.byte	0x04, 0x28
        /*00ae*/ 	.short	(.L_14161 - .L_14160)


	//   ....[0]....
.L_14160:
        /*00b0*/ 	.word	0x00001570


	//   ....[1]....
        /*00b4*/ 	.word	0x00001590


	//   ....[2]....
        /*00b8*/ 	.word	0x00001aa0


	//   ....[3]....
        /*00bc*/ 	.word	0x00001b40


	//----- nvinfo : EIATTR_VRC_CTA_INIT_COUNT
	.align		4
.L_14161:
        /*00c0*/ 	.byte	0x02, 0x4a
	.zero		1
	.zero		1


	//----- nvinfo : EIATTR_EXIT_INSTR_OFFSETS
	.align		4
        /*00c4*/ 	.byte	0x04, 0x1c
        /*00c6*/ 	.short	(.L_14163 - .L_14162)


	//   ....[0]....
.L_14162:
        /*00c8*/ 	.word	0x000002b0


	//   ....[1]....
        /*00cc*/ 	.word	0x00001a40


	//----- nvinfo : EIATTR_MAX_THREADS
	.align		4
.L_14163:
        /*00d0*/ 	.byte	0x04, 0x05
        /*00d2*/ 	.short	(.L_14165 - .L_14164)
.L_14164:
        /*00d4*/ 	.word	0x00000100
        /*00d8*/ 	.word	0x00000001
        /*00dc*/ 	.word	0x00000001


	//----- nvinfo : EIATTR_CRS_STACK_SIZE
	.align		4
.L_14165:
        /*00e0*/ 	.byte	0x04, 0x1e
        /*00e2*/ 	.short	(.L_14167 - .L_14166)
.L_14166:
        /*00e4*/ 	.word	0x00000000


	//----- nvinfo : EIATTR_CBANK_PARAM_SIZE
	.align		4
.L_14167:
        /*00e8*/ 	.byte	0x03, 0x19
        /*00ea*/ 	.short	0x0030


	//----- nvinfo : EIATTR_PARAM_CBANK
	.align		4
        /*00ec*/ 	.byte	0x04, 0x0a
        /*00ee*/ 	.short	(.L_14169 - .L_14168)
	.align		4
.L_14168:
        /*00f0*/ 	.word	index@(.nv.constant0._Z9cuda_gemmIiLi256ELi2ELi1ELi64ELi64ELi64ELi32ELi0ELi1EEviiiPT_S1_S1_ii)
        /*00f4*/ 	.short	0x0380
        /*00f6*/ 	.short	0x0030


	//----- nvinfo : EIATTR_SW_WAR
	.align		4
.L_14169:
        /*00f8*/ 	.byte	0x04, 0x36
        /*00fa*/ 	.short	(.L_14171 - .L_14170)
.L_14170:
        /*00fc*/ 	.word	0x00000008
.L_14171:


//--------------------- .nv.info._Z9cuda_gemmIiLi256ELi2ELi1ELi64ELi64ELi64ELi32ELi0ELi0EEviiiPT_S1_S1_ii --------------------------
	.section	.nv.info._Z9cuda_gemmIiLi256ELi2ELi1ELi64ELi64ELi64ELi32ELi0ELi0EEviiiPT_S1_S1_ii,"",@"SHT_CUDA_INFO"
	.sectionflags	@""
	.align	4


	//----- nvinfo : EIATTR_CUDA_API_VERSION
	.align		4
        /*0000*/ 	.byte	0x04, 0x37
        /*0002*/ 	.short	(.L_14173 - .L_14172)
.L_14172:
        /*0004*/ 	.word	0x00000082


	//----- nvinfo : EIATTR_KPARAM_INFO
	.align		4
.L_14173:
        /*0008*/ 	.byte	0x04, 0x17
        /*000a*/ 	.short	(.L_14175 - .L_14174)
.L_14174:
        /*000c*/ 	.word	0x00000000
        /*0010*/ 	.short	0x0007
        /*0012*/ 	.short	0x002c
        /*0014*/ 	.byte	0x00, 0xf0, 0x11, 0x00


	//----- nvinfo : EIATTR_KPARAM_INFO
	.align		4
.L_14175:
        /*0018*/ 	.byte	0x04, 0x17
        /*001a*/ 	.short	(.L_14177 - .L_14176)
.L_14176:
        /*001c*/ 	.word	0x00000000
        /*0020*/ 	.short	0x0006
        /*0022*/ 	.short	0x0028
        /*0024*/ 	.byte	0x00, 0xf0, 0x11, 0x00


	//----- nvinfo : EIATTR_KPARAM_INFO
	.align		4
.L_14177:
        /*0028*/ 	.byte	0x04, 0x17
        /*002a*/ 	.short	(.L_14179 - .L_14178)
.L_14178:
        /*002c*/ 	.word	0x00000000
        /*0030*/ 	.short	0x0005
        /*0032*/ 	.short	0x0020
        /*0034*/ 	.byte	0x00, 0xf5, 0x21, 0x00


	//----- nvinfo : EIATTR_KPARAM_INFO
	.align		4
.L_14179:
        /*0038*/ 	.byte	0x04, 0x17
        /*003a*/ 	.short	(.L_14181 - .L_14180)
.L_14180:
        /*003c*/ 	.word	0x00000000
        /*0040*/ 	.short	0x0004
        /*0042*/ 	.short	0x0018
        /*0044*/ 	.byte	0x00, 0xf5, 0x21, 0x00


	//----- nvinfo : EIATTR_KPARAM_INFO
	.align		4
.L_14181:
        /*0048*/ 	.byte	0x04, 0x17
        /*004a*/ 	.short	(.L_14183 - .L_14182)
.L_14182:
        /*004c*/ 	.word	0x00000000
        /*0050*/ 	.short	0x0003
        /*0052*/ 	.short	0x0010
        /*0054*/ 	.byte	0x00, 0xf5, 0x21, 0x00


	//----- nvinfo : EIATTR_KPARAM_INFO
	.align		4
.L_14183:
        /*0058*/ 	.byte	0x04, 0x17
        /*005a*/ 	.short	(.L_14185 - .L_14184)
.L_14184:
        /*005c*/ 	.word	0x00000000
        /*0060*/ 	.short	0x0002
        /*0062*/ 	.short	0x0008
        /*0064*/ 	.byte	0x00, 0xf0, 0x11, 0x00


	//----- nvinfo : EIATTR_KPARAM_INFO
	.align		4
.L_14185:
        /*0068*/ 	.byte	0x04, 0x17
        /*006a*/ 	.short	(.L_14187 - .L_14186)
.L_14186:
        /*006c*/ 	.word	0x00000000
        /*0070*/ 	.short	0x0001
        /*0072*/ 	.short	0x0004
        /*0074*/ 	.byte	0x00, 0xf0, 0x11, 0x00


	//----- nvinfo : EIATTR_KPARAM_INFO
	.align		4
.L_14187:
        /*0078*/ 	.byte	0x04, 0x17
        /*007a*/ 	.short	(.L_14189 - .L_14188)
.L_14188:
        /*007c*/ 	.word	0x00000000
        /*0080*/ 	.short	0x0000
        /*0082*/ 	.short	0x0000
        /*0084*/ 	.byte	0x00, 0xf0, 0x11, 0x00


	//----- nvinfo : EIATTR_SPARSE_MMA_MASK
	.align		4
.L_14189:
        /*0088*/ 	.byte	0x03, 0x50
        /*008a*/ 	.short	0x0000


	//----- nvinfo : EIATTR_MAXREG_COUNT
	.align		4
        /*008c*/ 	.byte	0x03, 0x1b
        /*008e*/ 	.short	0x00ff


	//----- nvinfo : EIATTR_NUM_BARRIERS
	.align		4
        /*0090*/ 	.byte	0x02, 0x4c
        /*0092*/ 	.byte	0x01
	.zero		1


	//----- nvinfo : EIATTR_MERCURY_ISA_VERSION
	.align		4
        /*0094*/ 	.byte	0x03, 0x5f
        /*0096*/ 	.short	0x0101


	//----- nvinfo : EIATTR_COOP_GROUP_MASK_REGIDS
	.align		4
        /*0098*/ 	.byte	0x04, 0x29
        /*009a*/ 	.short	(.L_14191 - .L_14190)


	//   ....[0]....
.L_14190:
        /*009c*/ 	.word	0xffffffff


	//----- nvinfo : EIATTR_COOP_GROUP_INSTR_OFFSETS
	.align		4
.L_14191:
        /*00a0*/ 	.byte	0x04, 0x28
        /*00a2*/ 	.short	(.L_14193 - .L_14192)


	//   ....[0]....
.L_14192:
        /*00a4*/ 	.word	0x00004a90


	//----- nvinfo : EIATTR_VRC_CTA_INIT_COUNT
	.align		4
.L_14193:
        /*00a8*/ 	.byte	0x02, 0x4a
	.zero		1
	.zero		1


	//----- nvinfo : EIATTR_EXIT_INSTR_OFFSETS
	.align		4
        /*00ac*/ 	.byte	0x04, 0x1c
        /*00ae*/ 	.short	(.L_14195 - .L_14194)


	//   ....[0]....
.L_14194:
        /*00b0*/ 	.word	0x00000560


	//   ....[1]....
        /*00b4*/ 	.word	0x00005c00


	//----- nvinfo : EIATTR_MAX_THREADS
	.align		4
.L_14195:
        /*00b8*/ 	.byte	0x04, 0x05
        /*00ba*/ 	.short	(.L_14197 - .L_14196)
.L_14196:
        /*00bc*/ 	.word	0x00000100
        /*00c0*/ 	.word	0x00000001
        /*00c4*/ 	.word	0x00000001


	//----- nvinfo : EIATTR_CRS_STACK_SIZE
	.align		4
.L_14197:
        /*00c8*/ 	.byte	0x04, 0x1e
        /*00ca*/ 	.short	(.L_14199 - .L_14198)
.L_14198:
        /*00cc*/ 	.word	0x00000000


	//----- nvinfo : EIATTR_CBANK_PARAM_SIZE
	.align		4
.L_14199:
        /*00d0*/ 	.byte	0x03, 0x19
        /*00d2*/ 	.short	0x0030


	//----- nvinfo : EIATTR_PARAM_CBANK
	.align		4
        /*00d4*/ 	.byte	0x04, 0x0a
        /*00d6*/ 	.short	(.L_14201 - .L_14200)
	.align		4
.L_14200:
        /*00d8*/ 	.word	index@(.nv.constant0._Z9cuda_gemmIiLi256ELi2ELi1ELi64ELi64ELi64ELi32ELi0ELi0EEviiiPT_S1_S1_ii)
        /*00dc*/ 	.short	0x0380
        /*00de*/ 	.short	0x0030


	//----- nvinfo : EIATTR_SW_WAR
	.align		4
.L_14201:
        /*00e0*/ 	.byte	0x04, 0x36
        /*00e2*/ 	.short	(.L_14203 - .L_14202)
.L_14202:
        /*00e4*/ 	.word	0x00000008
.L_14203:


//--------------------- .nv.info._Z9cuda_gemmIiLi256ELi2ELi1ELi64ELi32ELi32ELi32ELi1ELi1EEviiiPT_S1_S1_ii --------------------------
	.section	.nv.info._Z9cuda_gemmIiLi256ELi2ELi1ELi64ELi32ELi32ELi32ELi1ELi1EEviiiPT_S1_S1_ii,"",@"SHT_CUDA_INFO"
	.sectionflags	@""
	.align	4


	//----- nvinfo : EIATTR_CUDA_API_VERSION
	.align		4
        /*0000*/ 	.byte	0x04, 0x37
        /*0002*/ 	.short	(.L_14205 - .L_14204)
.L_14204:
        /*0004*/ 	.word	0x00000082


	//----- nvinfo : EIATTR_KPARAM_INFO
	.align		4
.L_14205:
        /*0008*/ 	.byte	0x04, 0x17
        /*000a*/ 	.short	(.L_14207 - .L_14206)
.L_14206:
        /*000c*/ 	.word	0x00000000
        /*0010*/ 	.short	0x0007
        /*0012*/ 	.short	0x002c
        /*0014*/ 	.byte	0x00, 0xf0, 0x11, 0x00


	//----- nvinfo : EIATTR_KPARAM_INFO
	.align		4
.L_14207:
        /*0018*/ 	.byte	0x04, 0x17
        /*001a*/ 	.short	(.L_14209 - .L_14208)
.L_14208:
        /*001c*/ 	.word	0x00000000
        /*0020*/ 	.short	0x0006
        /*0022*/ 	.short	0x0028
        /*0024*/ 	.byte	0x00, 0xf0, 0x11, 0x00


	//----- nvinfo : EIATTR_KPARAM_INFO
	.align		4
.L_14209:
        /*0028*/ 	.byte	0x04, 0x17
        /*002a*/ 	.short	(.L_14211 - .L_14210)
.L_14210:
        /*002c*/ 	.word	0x00000000
        /*0030*/ 	.short	0x0005
        /*0032*/ 	.short	0x0020
        /*0034*/ 	.byte	0x00, 0xf5, 0x21, 0x00


	//----- nvinfo : EIATTR_KPARAM_INFO
	.align		4
.L_14211:
        /*0038*/ 	.byte	0x04, 0x17
        /*003a*/ 	.short	(.L_14213 - .L_14212)
.L_14212:
        /*003c*/ 	.word	0x00000000
        /*0040*/ 	.short	0x0004
        /*0042*/ 	.short	0x0018
        /*0044*/ 	.byte	0x00, 0xf5, 0x21, 0x00


	//----- nvinfo : EIATTR_KPARAM_INFO
	.align		4
.L_14213:
        /*0048*/ 	.byte	0x04, 0x17
        /*004a*/ 	.short	(.L_14215 - .L_14214)
.L_14214:
        /*004c*/ 	.word	0x00000000
        /*0050*/ 	.short	0x0003
        /*0052*/ 	.short	0x0010
        /*0054*/ 	.byte	0x00, 0xf5, 0x21, 0x00


	//----- nvinfo : EIATTR_KPARAM_INFO
	.align		4
.L_14215:
        /*0058*/ 	.byte	0x04, 0x17
        /*005a*/ 	.short	(.L_14217 - .L_14216)
.L_14216:
        /*005c*/ 	.word	0x00000000
        /*0060*/ 	.short	0x0002
        /*0062*/ 	.short	0x0008
        /*0064*/ 	.byte	0x00, 0xf0, 0x11, 0x00


	//----- nvinfo : EIATTR_KPARAM_INFO
	.align		4
.L_14217:
        /*0068*/ 	.byte	0x04, 0x17
        /*006a*/ 	.short	(.L_14219 - .L_14218)
.L_14218:
        /*006c*/ 	.word	0x00000000
        /*0070*/ 	.short	0x0001
        /*0072*/ 	.short	0x0004
        /*0074*/ 	.byte	0x00, 0xf0, 0x11, 0x00


	//----- nvinfo : EIATTR_KPARAM_INFO
	.align		4
.L_14219:
        /*0078*/ 	.byte	0x04, 0x17
        /*007a*/ 	.short	(.L_14221 - .L_14220)
.L_14220:
        /*007c*/ 	.word	0x00000000
        /*0080*/ 	.short	0x0000
        /*0082*/ 	.short	0x0000
        /*0084*/ 	.byte	0x00, 0xf0, 0x11, 0x00


	//----- nvinfo : EIATTR_SPARSE_MMA_MASK
	.align		4
.L_14221:
        /*0088*/ 	.byte	0x03, 0x50
        /*008a*/ 	.short	0x0000


	//----- nvinfo : EIATTR_MAXREG_COUNT
	.align		4
        /*008c*/ 	.byte	0x03, 0x1b
        /*008e*/ 	.short	0x00ff


	//----- nvinfo : EIATTR_NUM_BARRIERS
	.align		4
        /*0090*/ 	.byte	0x02, 0x4c
        /*0092*/ 	.byte	0x01
	.zero		1


	//----- nvinfo : EIATTR_MERCURY_ISA_VERSION
	.align		4
        /*0094*/ 	.byte	0x03, 0x5f
        /*0096*/ 	.short	0x0101


	//----- nvinfo : EIATTR_COOP_GROUP_MASK_REGIDS
	.align		4
        /*0098*/ 	.byte	0x04, 0x29
        /*009a*/ 	.short	(.L_14223 - .L_14222)


	//   ....[0]....
.L_14222:
        /*009c*/ 	.word	0xffffffff


	//   ....[1]....
        /*00a0*/ 	.word	0xffffffff


	//   ....[2]....
        /*00a4*/ 	.word	0xffffffff


	//   ....[3]....
        /*00a8*/ 	.word	0xffffffff


	//   ....[4]....
        /*00ac*/ 	.word	0xffffffff


	//   ....[5]....
        /*00b0*/ 	.word	0xffffffff


	//   ....[6]....
        /*00b4*/ 	.word	0xffffffff


	//   ....[7]....
        /*00b8*/ 	.word	0xffffffff


	//   ....[8]....
        /*00bc*/ 	.word	0xffffffff


	//   ....[9]....
        /*00c0*/ 	.word	0xffffffff


	//   ....[10]....
        /*00c4*/ 	.word	0xffffffff


	//   ....[11]....
        /*00c8*/ 	.word	0xffffffff


	//   ....[12]....
        /*00cc*/ 	.word	0xffffffff


	//   ....[13]....
        /*00d0*/ 	.word	0xffffffff


	//   ....[14]....
        /*00d4*/ 	.word	0xffffffff


	//   ....[15]....
        /*00d8*/ 	.word	0xffffffff


	//   ....[16]....
        /*00dc*/ 	.word	0xffffffff


	//   ....[17]....
        /*00e0*/ 	.word	0x05000000


	//   ....[18]....
        /*00e4*/ 	.word	0x05000000


	//   ....[19]....
        /*00e8*/ 	.word	0x05000000


	//   ....[20]....
        /*00ec*/ 	.word	0x05000000


	//   ....[21]....
        /*00f0*/ 	.word	0x05000000


	//   ....[22]....
        /*00f4*/ 	.word	0x05000000


	//   ....[23]....
        /*00f8*/ 	.word	0x05000000


	//   ....[24]....
        /*00fc*/ 	.word	0x05000000


	//   ....[25]....
        /*0100*/ 	.word	0x05000000


	//   ....[26]....
        /*0104*/ 	.word	0x05000000


	//   ....[27]....
        /*0108*/ 	.word	0x05000000


	//   ....[28]....
        /*010c*/ 	.word	0x05000000


	//   ....[29]....
        /*0110*/ 	.word	0x05000000


	//   ....[30]....
        /*0114*/ 	.word	0x05000000


	//   ....[31]....
        /*0118*/ 	.word	0x05000000


	//   ....[32]....
        /*011c*/ 	.word	0x05000000


	//----- nvinfo : EIATTR_COOP_GROUP_INSTR_OFFSETS
	.align		4
.L_14223:
        /*0120*/ 	.byte	0x04, 0x28
        /*0122*/ 	.short	(.L_14225 - .L_14224)


	//   ....[0]....
.L_14224:
        /*0124*/ 	.word	0x000012b0


	//   ....[1]....
        /*0128*/ 	.word	0x000012c0


	//   ....[2]....
        /*012c*/ 	.word	0x000012f0


	//   ....[3]....
        /*0130*/ 	.word	0x00001300


	//   ....[4]....
        /*0134*/ 	.word	0x00001320


	//   ....[5]....
        /*0138*/ 	.word	0x00001340


	//   ....[6]....
        /*013c*/ 	.word	0x00001360


	//   ....[7]....
        /*0140*/ 	.word	0x00001380


	//   ....[8]....
        /*0144*/ 	.word	0x000013a0


	//   ....[9]....
        /*0148*/ 	.word	0x000013c0


	//   ....[10]....
        /*014c*/ 	.word	0x000013e0


	//   ....[11]....
        /*0150*/ 	.word	0x00001400


	//   ....[12]....
        /*0154*/ 	.word	0x00001420


	//   ....[13]....
        /*0158*/ 	.word	0x00001440


	//   ....[14]....
        /*015c*/ 	.word	0x00001460


	//   ....[15]....
        /*0160*/ 	.word	0x00001480


	//   ....[16]....
        /*0164*/ 	.word	0x000014c0


	//   ....[17]....
        /*0168*/ 	.word	0x00001a30


	//   ....[18]....
        /*016c*/ 	.word	0x00001aa0


	//   ....[19]....
        /*0170*/ 	.word	0x00001b00


	//   ....[20]....
        /*0174*/ 	.word	0x00001b70


	//   ....[21]....
        /*0178*/ 	.word	0x00001be0


	//   ....[22]....
        /*017c*/ 	.word	0x00001c50


	//   ....[23]....
        /*0180*/ 	.word	0x00001cc0


	//   ....[24]....
        /*0184*/ 	.word	0x00001d30


	//   ....[25]....
        /*0188*/ 	.word	0x00001da0


	//   ....[26]....
        /*018c*/ 	.word	0x00001e10


	//   ....[27]....
        /*0190*/ 	.word	0x00001e80


	//   ....[28]....
        /*0194*/ 	.word	0x00001ef0


	//   ....[29]....
        /*0198*/ 	.word	0x00001f60


	//   ....[30]....
        /*019c*/ 	.word	0x00001fd0


	//   ....[31]....
        /*01a0*/ 	.word	0x00002040


	//   ....[32]....
        /*01a4*/ 	.word	0x000020b0


	//----- nvinfo : EIATTR_VRC_CTA_INIT_COUNT
	.align		4
.L_14225:
        /*01a8*/ 	.byte	0x02, 0x4a
	.zero		1
	.zero		1


	//----- nvinfo : EIATTR_EXIT_INSTR_OFFSETS
	.align		4
        /*01ac*/ 	.byte	0x04, 0x1c
        /*01ae*/ 	.short	(.L_14227 - .L_14226)


	//   ....[0]....
.L_14226:
        /*01b0*/ 	.word	0x00000530


	//   ....[1]....
        /*01b4*/ 	.word	0x000019e0


	//----- nvinfo : EIATTR_MAX_THREADS
	.align		4
.L_14227:
        /*01b8*/ 	.byte	0x04, 0x05
        /*01ba*/ 	.short	(.L_14229 - .L_14228)
.L_14228:
        /*01bc*/ 	.word	0x00000100
        /*01c0*/ 	.word	0x00000001
        /*01c4*/ 	.word	0x00000001


	//----- nvinfo : EIATTR_CRS_STACK_SIZE
	.align		4
.L_14229:
        /*01c8*/ 	.byte	0x04, 0x1e
        /*01ca*/ 	.short	(.L_14231 - .L_14230)
.L_14230:
        /*01cc*/ 	.word	0x00000000


	//----- nvinfo : EIATTR_CBANK_PARAM_SIZE
	.align		4
.L_14231:
        /*01d0*/ 	.byte	0x03, 0x19
        /*01d2*/ 	.short	0x0030


	//----- nvinfo : EIATTR_PARAM_CBANK
	.align		4
        /*01d4*/ 	.byte	0x04, 0x0a
        /*01d6*/ 	.short	(.L_14233 - .L_14232)
	.align		4
.L_14232:
        /*01d8*/ 	.word	index@(.nv.constant0._Z9cuda_gemmIiLi256ELi2ELi1ELi64ELi32ELi32ELi32ELi1ELi1EEviiiPT_S1_S1_ii)
        /*01dc*/ 	.short	0x0380
        /*01de*/ 	.short	0x0030


	//----- nvinfo : EIATTR_SW_WAR
	.align		4
.L_14233:
        /*01e0*/ 	.byte	0x04, 0x36
        /*01e2*/ 	.short	(.L_14235 - .L_14234)
.L_14234:
        /*01e4*/ 	.word	0x00000008
.L_14235:


//--------------------- .nv.info._Z9cuda_gemmIiLi256ELi2ELi1ELi64ELi32ELi32ELi32ELi1ELi0EEviiiPT_S1_S1_ii --------------------------
	.section	.nv.info._Z9cuda_gemmIiLi256ELi2ELi1ELi64ELi32ELi32ELi32ELi1ELi0EEviiiPT_S1_S1_ii,"",@"SHT_CUDA_INFO"
	.sectionflags	@""
	.align	4


	//----- nvinfo : EIATTR_CUDA_API_VERSION
	.align		4
        /*0000*/ 	.byte	0x04, 0x37
        /*0002*/ 	.short	(.L_14237 - .L_14236)
.L_14236:
        /*0004*/ 	.word	0x00000082


	//----- nvinfo : EIATTR_KPARAM_INFO
	.align		4
.L_14237:
        /*0008*/ 	.byte	0x04, 0x17
        /*000a*/ 	.short	(.L_14239 - .L_14238)
.L_14238:
        /*000c*/ 	.word	0x00000000
        /*0010*/ 	.short	0x0007
        /*0012*/ 	.short	0x002c
        /*0014*/ 	.byte	0x00, 0xf0, 0x11, 0x00


	//----- nvinfo : EIATTR_KPARAM_INFO
	.align		4
.L_14239:
        /*0018*/ 	.byte	0x04, 0x17
        /*001a*/ 	.short	(.L_14241 - .L_14240)
.L_14240:
        /*001c*/ 	.word	0x00000000
        /*0020*/ 	.short	0x0006
        /*0022*/ 	.short	0x0028
        /*0024*/ 	.byte	0x00, 0xf0, 0x11, 0x00


	//----- nvinfo : EIATTR_KPARAM_INFO
	.align		4
.L_14241:
        /*0028*/ 	.byte	0x04, 0x17
        /*002a*/ 	.short	(.L_14243 - .L_14242)
.L_14242:
        /*002c*/ 	.word	0x00000000
        /*0030*/ 	.short	0x0005
        /*0032*/ 	.short	0x0020
        /*0034*/ 	.byte	0x00, 0xf5, 0x21, 0x00


	//----- nvinfo : EIATTR_KPARAM_INFO
	.align		4
.L_14243:
        /*0038*/ 	.byte	0x04, 0x17
        /*003a*/ 	.short	(.L_14245 - .L_14244)
.L_14244:
        /*003c*/ 	.word	0x00000000
        /*0040*/ 	.short	0x0004
        /*0042*/ 	.short	0x0018
        /*0044*/ 	.byte	0x00, 0xf5, 0x21, 0x00


	//----- nvinfo : EIATTR_KPARAM_INFO
	.align		4
.L_14245:
        /*0048*/ 	.byte	0x04, 0x17
        /*004a*/ 	.short	(.L_14247 - .L_14246)
.L_14246:
        /*004c*/ 	.word	0x00000000
        /*0050*/ 	.short	0x0003
        /*0052*/ 	.short	0x0010
        /*0054*/ 	.byte	0x00, 0xf5, 0x21, 0x00


	//----- nvinfo : EIATTR_KPARAM_INFO
	.align		4
.L_14247:
        /*0058*/ 	.byte	0x04, 0x17
        /*005a*/ 	.short	(.L_14249 - .L_14248)
.L_14248:
        /*005c*/ 	.word	0x00000000
        /*0060*/ 	.short	0x0002
        /*0062*/ 	.short	0x0008
        /*0064*/ 	.byte	0x00, 0xf0, 0x11, 0x00


	//----- nvinfo : EIATTR_KPARAM_INFO
	.align		4
.L_14249:
        /*0068*/ 	.byte	0x04, 0x17
        /*006a*/ 	.short	(.L_14251 - .L_14250)
.L_14250:
        /*006c*/ 	.word	0x00000000
        /*0070*/ 	.short	0x0001
        /*0072*/ 	.short	0x0004
        /*0074*/ 	.byte	0x00, 0xf0, 0x11, 0x00


	//----- nvinfo : EIATTR_KPARAM_INFO
	.align		4
.L_14251:
        /*0078*/ 	.byte	0x04, 0x17
        /*007a*/ 	.short	(.L_14253 - .L_14252)
.L_14252:
        /*007c*/ 	.word	0x00000000
        /*0080*/ 	.short	0x0000
        /*0082*/ 	.short	0x0000
        /*0084*/ 	.byte	0x00, 0xf0, 0x11, 0x00


	//----- nvinfo : EIATTR_SPARSE_MMA_MASK
	.align		4
.L_14253:
        /*0088*/ 	.byte	0x03, 0x50
        /*008a*/ 	.short	0x0000


	//----- nvinfo : EIATTR_MAXREG_COUNT
	.align		4
        /*008c*/ 	.byte	0x03, 0x1b
        /*008e*/ 	.short	0x00ff


	//----- nvinfo : EIATTR_NUM_BARRIERS
	.align		4
        /*0090*/ 	.byte	0x02, 0x4c
        /*0092*/ 	.byte	0x01
	.zero		1


	//----- nvinfo : EIATTR_ANNOTATIONS
	.align		4
        /*0094*/ 	.byte	0x04, 0x55
        /*0096*/ 	.short	(.L_14255 - .L_14254)


	//   ....[0]....
.L_14254:
        /*0098*/ 	.word	0x00000001
        /*009c*/ 	.byte	0x70, 0x10, 0x00, 0x00, 0x01, 0x00, 0x00, 0x00, 0x10, 0x13, 0x00, 0x00, 0x01, 0x00, 0x00, 0x00
        /*00ac*/ 	.byte	0xc0, 0x16, 0x00, 0x00, 0x01, 0x00, 0x00, 0x00, 0xc0, 0x53, 0x00, 0x00


	//----- nvinfo : EIATTR_MERCURY_ISA_VERSION
	.align		4
.L_14255:
        /*00b8*/ 	.byte	0x03, 0x5f
        /*00ba*/ 	.short	0x0101


	//----- nvinfo : EIATTR_COOP_GROUP_MASK_REGIDS
	.align		4
        /*00bc*/ 	.byte	0x04, 0x29
        /*00be*/ 	.short	(.L_14257 - .L_14256)


	//   ....[0]....
.L_14256:
        /*00c0*/ 	.word	0xffffffff


	//   ....[1]....
        /*00c4*/ 	.word	0xffffffff


	//   ....[2]....
        /*00c8*/ 	.word	0xffffffff


	//   ....[3]....
        /*00cc*/ 	.word	0xffffffff


	//   ....[4]....
        /*00d0*/ 	.word	0xffffffff


	//   ....[5]....
        /*00d4*/ 	.word	0xffffffff


	//   ....[6]....
        /*00d8*/ 	.word	0xffffffff


	//   ....[7]....
        /*00dc*/ 	.word	0xffffffff


	//   ....[8]....
        /*00e0*/ 	.word	0xffffffff


	//   ....[9]....
        /*00e4*/ 	.word	0xffffffff


	//   ....[10]....
        /*00e8*/ 	.word	0xffffffff


	//   ....[11]....
        /*00ec*/ 	.word	0xffffffff


	//   ....[12]....
        /*00f0*/ 	.word	0xffffffff


	//   ....[13]....
        /*00f4*/ 	.word	0xffffffff


	//   ....[14]....
        /*00f8*/ 	.word	0xffffffff


	//   ....[15]....
        /*00fc*/ 	.word	0xffffffff


	//   ....[16]....
        /*0100*/ 	.word	0xffffffff


	//   ....[17]....
        /*0104*/ 	.word	0xffffffff


	//   ....[18]....
        /*0108*/ 	.word	0xffffffff


	//   ....[19]....
        /*010c*/ 	.word	0xffffffff


	//   ....[20]....
        /*0110*/ 	.word	0xffffffff


	//   ....[21]....
        /*0114*/ 	.word	0xffffffff


	//   ....[22]....
        /*0118*/ 	.word	0xffffffff


	//   ....[23]....
        /*011c*/ 	.word	0xffffffff


	//   ....[24]....
        /*0120*/ 	.word	0xffffffff


	//   ....[25]....
        /*0124*/ 	.word	0xffffffff


	//   ....[26]....
        /*0128*/ 	.word	0xffffffff


	//   ....[27]....
        /*012c*/ 	.word	0xffffffff


	//   ....[28]....
        /*0130*/ 	.word	0xffffffff


	//   ....[29]....
        /*0134*/ 	.word	0xffffffff


	//   ....[30]....
        /*0138*/ 	.word	0xffffffff


	//   ....[31]....
        /*013c*/ 	.word	0xffffffff


	//   ....[32]....
        /*0140*/ 	.word	0xffffffff


	//   ....[33]....
        /*0144*/ 	.word	0xffffffff


	//   ....[34]....
        /*0148*/ 	.word	0xffffffff


	//   ....[35]....
        /*014c*/ 	.word	0xffffffff


	//   ....[36]....
        /*0150*/ 	.word	0xffffffff


	//   ....[37]....
        /*0154*/ 	.word	0xffffffff


	//   ....[38]....
        /*0158*/ 	.word	0xffffffff


	//   ....[39]....
        /*015c*/ 	.word	0xffffffff


	//   ....[40]....
        /*0160*/ 	.word	0xffffffff


	//   ....[41]....
        /*0164*/ 	.word	0xffffffff


	//   ....[42]....
        /*0168*/ 	.word	0xffffffff


	//   ....[43]....
        /*016c*/ 	.word	0xffffffff


	//   ....[44]....
        /*0170*/ 	.word	0xffffffff


	//   ....[45]....
        /*0174*/ 	.word	0xffffffff


	//   ....[46]....
        /*0178*/ 	.word	0xffffffff


	//   ....[47]....
        /*017c*/ 	.word	0xffffffff


	//   ....[48]....
        /*0180*/ 	.word	0xffffffff


	//   ....[49]....
        /*0184*/ 	.word	0x0500001c


	//   ....[50]....
        /*0188*/ 	.word	0x0500001c


	//   ....[51]....
        /*018c*/ 	.word	0x0500001c


	//   ....[52]....
        /*0190*/ 	.word	0x0500001c


	//   ....[53]....
        /*0194*/ 	.word	0x0500001c


	//   ....[54]....
        /*0198*/ 	.word	0x0500001c


	//   ....[55]....
        /*019c*/ 	.word	0x0500001c


	//   ....[56]....
        /*01a0*/ 	.word	0x0500001c


	//   ....[57]....
        /*01a4*/ 	.word	0x0500001c


	//   ....[58]....
        /*01a8*/ 	.word	0x0500001c


	//   ....[59]....
        /*01ac*/ 	.word	0x0500001c


	//   ....[60]....
        /*01b0*/ 	.word	0x0500001c


	//   ....[61]....
        /*01b4*/ 	.word	0x0500001c


	//   ....[62]....
        /*01b8*/ 	.word	0x0500001c


	//   ....[63]....
        /*01bc*/ 	.word	0x0500001c


	//   ....[64]....
        /*01c0*/ 	.word	0x0500001c


	//   ....[65]....
        /*01c4*/ 	.word	0x0500001c


	//   ....[66]....
        /*01c8*/ 	.word	0x0500001c


	//   ....[67]....
        /*01cc*/ 	.word	0x0500001c


	//   ....[68]....
        /*01d0*/ 	.word	0x0500001c


	//   ....[69]....
        /*01d4*/ 	.word	0x0500001c


	//   ....[70]....
        /*01d8*/ 	.word	0x0500001c


	//   ....[71]....
        /*01dc*/ 	.word	0x0500001c


	//   ....[72]....
        /*01e0*/ 	.word	0x0500001c


	//   ....[73]....
        /*01e4*/ 	.word	0x0500001c


	//   ....[74]....
        /*01e8*/ 	.word	0x0500001c


	//   ....[75]....
        /*01ec*/ 	.word	0x0500001c


	//   ....[76]....
        /*01f0*/ 	.word	0x0500001c


	//   ....[77]....
        /*01f4*/ 	.word	0x0500001c


	//   ....[78]....
        /*01f8*/ 	.word	0x0500001c


	//   ....[79]....
        /*01fc*/ 	.word	0x0500001c


	//   ....[80]....
        /*0200*/ 	.word	0x0500001c


	//   ....[81]....
        /*0204*/ 	.word	0x0500001c


	//   ....[82]....
        /*0208*/ 	.word	0x0500001c


	//   ....[83]....
        /*020c*/ 	.word	0x0500001c


	//   ....[84]....
        /*0210*/ 	.word	0x0500001c


	//   ....[85]....
        /*0214*/ 	.word	0x0500001c


	//   ....[86]....
        /*0218*/ 	.word	0x0500001c


	//   ....[87]....
        /*021c*/ 	.word	0x0500001c


	//   ....[88]....
        /*0220*/ 	.word	0x0500001c


	//   ....[89]....
        /*0224*/ 	.word	0x0500001c


	//   ....[90]....
        /*0228*/ 	.word	0x0500001c


	//   ....[91]....
        /*022c*/ 	.word	0x0500001c


	//   ....[92]....
        /*0230*/ 	.word	0x0500001c


	//   ....[93]....
        /*0234*/ 	.word	0x0500001c


	//   ....[94]....
        /*0238*/ 	.word	0x0500001c


	//   ....[95]....
        /*023c*/ 	.word	0x0500001c


	//   ....[96]....
        /*0240*/ 	.word	0x0500001c


	//----- nvinfo : EIATTR_COOP_GROUP_INSTR_OFFSETS
	.align		4
.L_14257:
        /*0244*/ 	.byte	0x04, 0x28
        /*0246*/ 	.short	(.L_14259 - .L_14258)


	//   ....[0]....
.L_14258:
        /*0248*/ 	.word	0x00002510


	//   ....[1]....
        /*024c*/ 	.word	0x00002560


	//   ....[2]....
        /*0250*/ 	.word	0x000025b0


	//   ....[3]....
        /*0254*/ 	.word	0x00002600


	//   ....[4]....
        /*0258*/ 	.word	0x00002650


	//   ....[5]....
        /*025c*/ 	.word	0x000026c0


	//   ....[6]....
        /*0260*/ 	.word	0x00002720


	//   ....[7]....
        /*0264*/ 	.word	0x00002780


	//   ....[8]....
        /*0268*/ 	.word	0x000027e0


	//   ....[9]....
        /*026c*/ 	.word	0x00002840


	//   ....[10]....
        /*0270*/ 	.word	0x000028a0


	//   ....[11]....
        /*0274*/ 	.word	0x00002900


	//   ....[12]....
        /*0278*/ 	.word	0x00002960


	//   ....[13]....
        /*027c*/ 	.word	0x000029c0


	//   ....[14]....
        /*0280*/ 	.word	0x00002a20


	//   ....[15]....
        /*0284*/ 	.word	0x00002a80


	//   ....[16]....
        /*0288*/ 	.word	0x000037b0


	//   ....[17]....
        /*028c*/ 	.word	0x00003800


	//   ....[18]....
        /*0290*/ 	.word	0x00003850


	//   ....[19]....
        /*0294*/ 	.word	0x000038a0


	//   ....[20]....
        /*0298*/ 	.word	0x000038f0


	//   ....[21]....
        /*029c*/ 	.word	0x00003960


	//   ....[22]....
        /*02a0*/ 	.word	0x000039c0


	//   ....[23]....
        /*02a4*/ 	.word	0x00003a20


	//   ....[24]....
        /*02a8*/ 	.word	0x00003a80


	//   ....[25]....
        /*02ac*/ 	.word	0x00003ae0


	//   ....[26]....
        /*02b0*/ 	.word	0x00003b40


	//   ....[27]....
        /*02b4*/ 	.word	0x00003ba0


	//   ....[28]....
        /*02b8*/ 	.word	0x00003c00


	//   ....[29]....
        /*02bc*/ 	.word	0x00003c60


	//   ....[30]....
        /*02c0*/ 	.word	0x00003cc0


	//   ....[31]....
        /*02c4*/ 	.word	0x00003d20


	//   ....[32]....
        /*02c8*/ 	.word	0x00004a10


	//   ....[33]....
        /*02cc*/ 	.word	0x00004a60


	//   ....[34]....
        /*02d0*/ 	.word	0x00004ab0


	//   ....[35]....
        /*02d4*/ 	.word	0x00004b00


	//   ....[36]....
        /*02d8*/ 	.word	0x00004b70


	//   ....[37]....
        /*02dc*/ 	.word	0x00004bd0


	//   ....[38]....
        /*02e0*/ 	.word	0x00004c30


	//   ....[39]....
        /*02e4*/ 	.word	0x00004c90


	//   ....[40]....
        /*02e8*/ 	.word	0x00004cf0


	//   ....[41]....
        /*02ec*/ 	.word	0x00004d50


	//   ....[42]....
        /*02f0*/ 	.word	0x00004db0


	//   ....[43]....
        /*02f4*/ 	.word	0x00004e10


	//   ....[44]....
        /*02f8*/ 	.word	0x00004e70


	//   ....[45]....
        /*02fc*/ 	.word	0x00004ed0


	//   ....[46]....
        /*0300*/ 	.word	0x00004f30


	//   ....[47]....
        /*0304*/ 	.word	0x00004f90


	//   ....[48]....
        /*0308*/ 	.word	0x00004ff0


	//   ....[49]....
        /*030c*/ 	.word	0x00005730


	//   ....[50]....
        /*0310*/ 	.word	0x000057b0


	//   ....[51]....
        /*0314*/ 	.word	0x00005830


	//   ....[52]....
        /*0318*/ 	.word	0x000058b0


	//   ....[53]....
        /*031c*/ 	.word	0x00005930


	//   ....[54]....
        /*0320*/ 	.word	0x000059b0


	//   ....[55]....
        /*0324*/ 	.word	0x00005a30


	//   ....[56]....
        /*0328*/ 	.word	0x00005ab0


	//   ....[57]....
        /*032c*/ 	.word	0x00005b30


	//   ....[58]....
        /*0330*/ 	.word	0x00005bb0


	//   ....[59]....
        /*0334*/ 	.word	0x00005c30


	//   ....[60]....
        /*0338*/ 	.word	0x00005cb0


	//   ....[61]....
        /*033c*/ 	.word	0x00005d30


	//   ....[62]....
        /*0340*/ 	.word	0x00005db0


	//   ....[63]....
        /*0344*/ 	.word	0x00005e30


	//   ....[64]....
        /*0348*/ 	.word	0x00005eb0


	//   ....[65]....
        /*034c*/ 	.word	0x00005f30


	//   ....[66]....
        /*0350*/ 	.word	0x00005fb0


	//   ....[67]....
        /*0354*/ 	.word	0x00006030


	//   ....[68]....
        /*0358*/ 	.word	0x000060b0


	//   ....[69]....
        /*035c*/ 	.word	0x00006130


	//   ....[70]....
        /*0360*/ 	.word	0x000061b0


	//   ....[71]....
        /*0364*/ 	.word	0x00006230


	//   ....[72]....
        /*0368*/ 	.word	0x000062b0


	//   ....[73]....
        /*036c*/ 	.word	0x00006330


	//   ....[74]....
        /*0370*/ 	.word	0x000063b0


	//   ....[75]....
        /*0374*/ 	.word	0x00006430


	//   ....[76]....
        /*0378*/ 	.word	0x000064b0


	//   ....[77]....
        /*037c*/ 	.word	0x00006530


	//   ....[78]....
        /*0380*/ 	.word	0x000065b0


	//   ....[79]....
        /*0384*/ 	.word	0x00006630


	//   ....[80]....
        /*0388*/ 	.word	0x000066b0


	//   ....[81]....
        /*038c*/ 	.word	0x00006720


	//   ....[82]....
        /*0390*/ 	.word	0x000067a0


	//   ....[83]....
        /*0394*/ 	.word	0x00006820


	//   ....[84]....
        /*0398*/ 	.word	0x000068a0


	//   ....[85]....
        /*039c*/ 	.word	0x00006920


	//   ....[86]....
        /*03a0*/ 	.word	0x000069a0


	//   ....[87]....
        /*03a4*/ 	.word	0x00006a20


	//   ....[88]....
        /*03a8*/ 	.word	0x00006aa0


	//   ....[89]....
        /*03ac*/ 	.word	0x00006b20


	//   ....[90]....
        /*03b0*/ 	.word	0x00006ba0


	//   ....[91]....
        /*03b4*/ 	.word	0x00006c20


	//   ....[92]....
        /*03b8*/ 	.word	0x00006ca0


	//   ....[93]....
        /*03bc*/ 	.word	0x00006d20


	//   ....[94]....
        /*03c0*/ 	.word	0x00006da0


	//   ....[95]....
        /*03c4*/ 	.word	0x00006e20


	//   ....[96]....
        /*03c8*/ 	.word	0x00006ea0


	//----- nvinfo : EIATTR_VRC_CTA_INIT_COUNT
	.align		4
.L_14259:
        /*03cc*/ 	.byte	0x02, 0x4a
	.zero		1
	.zero		1


	//----- nvinfo : EIATTR_EXIT_INSTR_OFFSETS
	.align		4
        /*03d0*/ 	.byte	0x04, 0x1c
        /*03d2*/ 	.short	(.L_14261 - .L_14260)


	//   ....[0]....
.L_14260:
        /*03d4*/ 	.word	0x00000880


	//   ....[1]....
        /*03d8*/ 	.word	0x000056e0


	//----- nvinfo : EIATTR_MAX_THREADS
	.align		4
.L_14261:
        /*03dc*/ 	.byte	0x04, 0x05
        /*03de*/ 	.short	(.L_14263 - .L_14262)
.L_14262:
        /*03e0*/ 	.word	0x00000100
        /*03e4*/ 	.word	0x00000001
        /*03e8*/ 	.word	0x00000001


	//----- nvinfo : EIATTR_CRS_STACK_SIZE
	.align		4
.L_14263:
        /*03ec*/ 	.byte	0x04, 0x1e
        /*03ee*/ 	.short	(.L_14265 - .L_14264)
.L_14264:
        /*03f0*/ 	.word	0x00000000


	//----- nvinfo : EIATTR_CBANK_PARAM_SIZE
	.align		4
.L_14265:
        /*03f4*/ 	.byte	0x03, 0x19
        /*03f6*/ 	.short	0x0030


	//----- nvinfo : EIATTR_PARAM_CBANK
	.align		4
        /*03f8*/ 	.byte	0x04, 0x0a
        /*03fa*/ 	.short	(.L_14267 - .L_14266)
	.align		4
.L_14266:
        /*03fc*/ 	.word	index@(.nv.constant0._Z9cuda_gemmIiLi256ELi2ELi1ELi64ELi32ELi32ELi32ELi1ELi0EEviiiPT_S1_S1_ii)
        /*0400*/ 	.short	0x0380
        /*0402*/ 	.short	0x0030


	//----- nvinfo : EIATTR_SW_WAR
	.align		4
.L_14267:
        /*0404*/ 	.byte	0x04, 0x36
        /*0406*/ 	.short	(.L_14269 - .L_14268)
.L_14268:
        /*0408*/ 	.word	0x00000008
.L_14269:


//--------------------- .nv.info._Z9cuda_gemmIiLi256ELi2ELi1ELi64ELi32ELi32ELi32ELi0ELi1EEviiiPT_S1_S1_ii --------------------------
	.section	.nv.info._Z9cuda_gemmIiLi256ELi2ELi1ELi64ELi32ELi32ELi32ELi0ELi1EEviiiPT_S1_S1_ii,"",@"SHT_CUDA_INFO"
	.sectionflags	@""
	.align	4


	//----- nvinfo : EIATTR_CUDA_API_VERSION
	.align		4
        /*0000*/ 	.byte	0x04, 0x37
        /*0002*/ 	.short	(.L_14271 - .L_14270)
.L_14270:
        /*0004*/ 	.word	0x00000082


	//----- nvinfo : EIATTR_KPARAM_INFO
	.align		4
.L_14271:
        /*0008*/ 	.byte	0x04, 0x17
        /*000a*/ 	.short	(.L_14273 - .L_14272)
.L_14272:
        /*000c*/ 	.word	0x00000000
        /*0010*/ 	.short	0x0007
        /*0012*/ 	.short	0x002c
        /*0014*/ 	.byte	0x00, 0xf0, 0x11, 0x00


	//----- nvinfo : EIATTR_KPARAM_INFO
	.align		4
.L_14273:
        /*0018*/ 	.byte	0x04, 0x17
        /*001a*/ 	.short	(.L_14275 - .L_14274)
.L_14274:
        /*001c*/ 	.word	0x00000000
        /*0020*/ 	.short	0x0006
        /*0022*/ 	.short	0x0028
        /*0024*/ 	.byte	0x00, 0xf0, 0x11, 0x00


	//----- nvinfo : EIATTR_KPARAM_INFO
	.align		4
.L_14275:
        /*0028*/ 	.byte	0x04, 0x17
        /*002a*/ 	.short	(.L_14277 - .L_14276)
.L_14276:
        /*002c*/ 	.word	0x00000000
        /*0030*/ 	.short	0x0005
        /*0032*/ 	.short	0x0020
        /*0034*/ 	.byte	0x00, 0xf5, 0x21, 0x00


	//----- nvinfo : EIATTR_KPARAM_INFO
	.align		4
.L_14277:
        /*0038*/ 	.byte	0x04, 0x17
        /*003a*/ 	.short	(.L_14279 - .L_14278)
.L_14278:
        /*003c*/ 	.word	0x00000000
        /*0040*/ 	.short	0x0004
        /*0042*/ 	.short	0x0018
        /*0044*/ 	.byte	0x00, 0xf5, 0x21, 0x00


	//----- nvinfo : EIATTR_KPARAM_INFO
	.align		4
.L_14279:
        /*0048*/ 	.byte	0x04, 0x17
        /*004a*/ 	.short	(.L_14281 - .L_14280)
.L_14280:
        /*004c*/ 	.word	0x00000000
        /*0050*/ 	.short	0x0003
        /*0052*/ 	.short	0x0010
        /*0054*/ 	.byte	0x00, 0xf5, 0x21, 0x00


	//----- nvinfo : EIATTR_KPARAM_INFO
	.align		4
.L_14281:
        /*0058*/ 	.byte	0x04, 0x17
        /*005a*/ 	.short	(.L_14283 - .L_14282)
.L_14282:
        /*005c*/ 	.word	0x00000000
        /*0060*/ 	.short	0x0002
        /*0062*/ 	.short	0x0008
        /*0064*/ 	.byte	0x00, 0xf0, 0x11, 0x00


	//----- nvinfo : EIATTR_KPARAM_INFO
	.align		4
.L_14283:
        /*0068*/ 	.byte	0x04, 0x17
        /*006a*/ 	.short	(.L_14285 - .L_14284)
.L_14284:
        /*006c*/ 	.word	0x00000000
        /*0070*/ 	.short	0x0001
        /*0072*/ 	.short	0x0004
        /*0074*/ 	.byte	0x00, 0xf0, 0x11, 0x00


	//----- nvinfo : EIATTR_KPARAM_INFO
	.align		4
.L_14285:
        /*0078*/ 	.byte	0x04, 0x17
        /*007a*/ 	.short	(.L_14287 - .L_14286)
.L_14286:
        /*007c*/ 	.word	0x00000000
        /*0080*/ 	.short	0x0000
        /*0082*/ 	.short	0x0000
        /*0084*/ 	.byte	0x00, 0xf0, 0x11, 0x00


	//----- nvinfo : EIATTR_SPARSE_MMA_MASK
	.align		4
.L_14287:
        /*0088*/ 	.byte	0x03, 0x50
        /*008a*/ 	.short	0x0000


	//----- nvinfo : EIATTR_MAXREG_COUNT
	.align		4
        /*008c*/ 	.byte	0x03, 0x1b
        /*008e*/ 	.short	0x00ff


	//----- nvinfo : EIATTR_NUM_BARRIERS
	.align		4
        /*0090*/ 	.byte	0x02, 0x4c
        /*0092*/ 	.byte	0x01
	.zero		1


	//----- nvinfo : EIATTR_MERCURY_ISA_VERSION
	.align		4
        /*0094*/ 	.byte	0x03, 0x5f
        /*0096*/ 	.short	0x0101


	//----- nvinfo : EIATTR_COOP_GROUP_MASK_REGIDS
	.align		4
        /*0098*/ 	.byte	0x04, 0x29
        /*009a*/ 	.short	(.L_14289 - .L_14288)


	//   ....[0]....
.L_14288:
        /*009c*/ 	.word	0xffffffff


	//   ....[1]....
        /*00a0*/ 	.word	0xffffffff


	//   ....[2]....
        /*00a4*/ 	.word	0xffffffff


	//   ....[3]....
        /*00a8*/ 	.word	0xffffffff


	//   ....[4]....
        /*00ac*/ 	.word	0xffffffff


	//   ....[5]....
        /*00b0*/ 	.word	0xffffffff


	//   ....[6]....
        /*00b4*/ 	.word	0xffffffff


	//   ....[7]....
        /*00b8*/ 	.word	0xffffffff


	//   ....[8]....
        /*00bc*/ 	.word	0xffffffff


	//   ....[9]....
        /*00c0*/ 	.word	0xffffffff


	//   ....[10]....
        /*00c4*/ 	.word	0xffffffff


	//   ....[11]....
        /*00c8*/ 	.word	0xffffffff


	//   ....[12]....
        /*00cc*/ 	.word	0xffffffff


	//   ....[13]....
        /*00d0*/ 	.word	0xffffffff


	//   ....[14]....
        /*00d4*/ 	.word	0xffffffff


	//   ....[15]....
        /*00d8*/ 	.word	0xffffffff


	//   ....[16]....
        /*00dc*/ 	.word	0xffffffff


	//   ....[17]....
        /*00e0*/ 	.word	0x05000031


	//   ....[18]....
        /*00e4*/ 	.word	0x05000031


	//   ....[19]....
        /*00e8*/ 	.word	0x05000031


	//   ....[20]....
        /*00ec*/ 	.word	0x05000031


	//   ....[21]....
        /*00f0*/ 	.word	0x05000031


	//   ....[22]....
        /*00f4*/ 	.word	0x05000031


	//   ....[23]....
        /*00f8*/ 	.word	0x05000031


	//   ....[24]....
        /*00fc*/ 	.word	0x05000031


	//   ....[25]....
        /*0100*/ 	.word	0x05000031


	//   ....[26]....
        /*0104*/ 	.word	0x05000031


	//   ....[27]....
        /*0108*/ 	.word	0x05000031


	//   ....[28]....
        /*010c*/ 	.word	0x05000031


	//   ....[29]....
        /*0110*/ 	.word	0x05000031


	//   ....[30]....
        /*0114*/ 	.word	0x05000031


	//   ....[31]....
        /*0118*/ 	.word	0x05000031


	//   ....[32]....
        /*011c*/ 	.word	0x05000031


	//----- nvinfo : EIATTR_COOP_GROUP_INSTR_OFFSETS
	.align		4
.L_14289:
        /*0120*/ 	.byte	0x04, 0x28
        /*0122*/ 	.short	(.L_14291 - .L_14290)


	//   ....[0]....
.L_14290:
        /*0124*/ 	.word	0x00001260


	//   ....[1]....
        /*0128*/ 	.word	0x00001270


	//   ....[2]....
        /*012c*/ 	.word	0x00001280


	//   ....[3]....
        /*0130*/ 	.word	0x000012b0


	//   ....[4]....
        /*0134*/ 	.word	0x000012d0


	//   ....[5]....
        /*0138*/ 	.word	0x000012f0


	//   ....[6]....
        /*013c*/ 	.word	0x00001310


	//   ....[7]....
        /*0140*/ 	.word	0x00001330


	//   ....[8]....
        /*0144*/ 	.word	0x00001350


	//   ....[9]....
        /*0148*/ 	.word	0x00001370


	//   ....[10]....
        /*014c*/ 	.word	0x00001390


	//   ....[11]....
        /*0150*/ 	.word	0x000013b0


	//   ....[12]....
        /*0154*/ 	.word	0x000013d0


	//   ....[13]....
        /*0158*/ 	.word	0x000013f0


	//   ....[14]....
        /*015c*/ 	.word	0x00001410


	//   ....[15]....
        /*0160*/ 	.word	0x00001430


	//   ....[16]....
        /*0164*/ 	.word	0x00001470


	//   ....[17]....
        /*0168*/ 	.word	0x00001ae0


	//   ....[18]....
        /*016c*/ 	.word	0x00001b30


	//   ....[19]....
        /*0170*/ 	.word	0x00001b90


	//   ....[20]....
        /*0174*/ 	.word	0x00001be0


	//   ....[21]....
        /*0178*/ 	.word	0x00001c30


	//   ....[22]....
        /*017c*/ 	.word	0x00001c80


	//   ....[23]....
        /*0180*/ 	.word	0x00001cd0


	//   ....[24]....
        /*0184*/ 	.word	0x00001d20


	//   ....[25]....
        /*0188*/ 	.word	0x00001d70


	//   ....[26]....
        /*018c*/ 	.word	0x00001dc0


	//   ....[27]....
        /*0190*/ 	.word	0x00001e10


	//   ....[28]....
        /*0194*/ 	.word	0x00001e60


	//   ....[29]....
        /*0198*/ 	.word	0x00001eb0


	//   ....[30]....
        /*019c*/ 	.word	0x00001f00


	//   ....[31]....
        /*01a0*/ 	.word	0x00001f50


	//   ....[32]....
        /*01a4*/ 	.word	0x00001fa0


	//----- nvinfo : EIATTR_VRC_CTA_INIT_COUNT
	.align		4
.L_14291:
        /*01a8*/ 	.byte	0x02, 0x4a
	.zero		1
	.zero		1


	//----- nvinfo : EIATTR_EXIT_INSTR_OFFSETS
	.align		4
        /*01ac*/ 	.byte	0x04, 0x1c
        /*01ae*/ 	.short	(.L_14293 - .L_14292)


	//   ....[0]....
.L_14292:
        /*01b0*/ 	.word	0x00000540


	//   ....[1]....
        /*01b4*/ 	.word	0x00001a90


	//----- nvinfo : EIATTR_MAX_THREADS
	.align		4
.L_14293:
        /*01b8*/ 	.byte	0x04, 0x05
        /*01ba*/ 	.short	(.L_14295 - .L_14294)
.L_14294:
        /*01bc*/ 	.word	0x00000100
        /*01c0*/ 	.word	0x00000001
        /*01c4*/ 	.word	0x00000001


	//----- nvinfo : EIATTR_CRS_STACK_SIZE
	.align		4
.L_14295:
        /*01c8*/ 	.byte	0x04, 0x1e
        /*01ca*/ 	.short	(.L_14297 - .L_14296)
.L_14296:
        /*01cc*/ 	.word	0x00000000


	//----- nvinfo : EIATTR_CBANK_PARAM_SIZE
	.align		4
.L_14297:
        /*01d0*/ 	.byte	0x03, 0x19
        /*01d2*/ 	.short	0x0030


	//----- nvinfo : EIATTR_PARAM_CBANK
	.align		4
        /*01d4*/ 	.byte	0x04, 0x0a
        /*01d6*/ 	.short	(.L_14299 - .L_14298)
	.align		4
.L_14298:
        /*01d8*/ 	.word	index@(.nv.constant0._Z9cuda_gemmIiLi256ELi2ELi1ELi64ELi32ELi32ELi32ELi0ELi1EEviiiPT_S1_S1_ii)
        /*01dc*/ 	.short	0x0380
        /*01de*/ 	.short	0x0030


	//----- nvinfo : EIATTR_SW_WAR
	.align		4
.L_14299:
        /*01e0*/ 	.byte	0x04, 0x36
        /*01e2*/ 	.short	(.L_14301 - .L_14300)
.L_14300:
        /*01e4*/ 	.word	0x00000008
.L_14301:


//--------------------- .nv.info._Z9cuda_gemmIiLi256ELi2ELi1ELi64ELi32ELi32ELi32ELi0ELi0EEviiiPT_S1_S1_ii --------------------------
	.section	.nv.info._Z9cuda_gemmIiLi256ELi2ELi1ELi64ELi32ELi32ELi32ELi0ELi0EEviiiPT_S1_S1_ii,"",@"SHT_CUDA_INFO"
	.sectionflags	@""
	.align	4


	//----- nvinfo : EIATTR_CUDA_API_VERSION
	.align		4
        /*0000*/ 	.byte	0x04, 0x37
        /*0002*/ 	.short	(.L_14303 - .L_14302)
.L_14302:
        /*0004*/ 	.word	0x00000082


	//----- nvinfo : EIATTR_KPARAM_INFO
	.align		4
.L_14303:
        /*0008*/ 	.byte	0x04, 0x17
        /*000a*/ 	.short	(.L_14305 - .L_14304)
.L_14304:
        /*000c*/ 	.word	0x00000000
        /*0010*/ 	.short	0x0007
        /*0012*/ 	.short	0x002c
        /*0014*/ 	.byte	0x00, 0xf0, 0x11, 0x00


	//----- nvinfo : EIATTR_KPARAM_INFO
	.align		4
.L_14305:
        /*0018*/ 	.byte	0x04, 0x17
        /*001a*/ 	.short	(.L_14307 - .L_14306)
.L_14306:
        /*001c*/ 	.word	0x00000000
        /*0020*/ 	.short	0x0006
        /*0022*/ 	.short	0x0028
        /*0024*/ 	.byte	0x00, 0xf0, 0x11, 0x00


	//----- nvinfo : EIATTR_KPARAM_INFO
	.align		4
.L_14307:
        /*0028*/ 	.byte	0x04, 0x17
        /*002a*/ 	.short	(.L_14309 - .L_14308)
.L_14308:
        /*002c*/ 	.word	0x00000000
        /*0030*/ 	.short	0x0005
        /*0032*/ 	.short	0x0020
        /*0034*/ 	.byte	0x00, 0xf5, 0x21, 0x00


	//----- nvinfo : EIATTR_KPARAM_INFO
	.align		4
.L_14309:
        /*0038*/ 	.byte	0x04, 0x17
        /*003a*/ 	.short	(.L_14311 - .L_14310)
.L_14310:
        /*003c*/ 	.word	0x00000000
        /*0040*/ 	.short	0x0004
        /*0042*/ 	.short	0x0018
        /*0044*/ 	.byte	0x00, 0xf5, 0x21, 0x00


	//----- nvinfo : EIATTR_KPARAM_INFO
	.align		4
.L_14311:
        /*0048*/ 	.byte	0x04, 0x17
        /*004a*/ 	.short	(.L_14313 - .L_14312)
.L_14312:
        /*004c*/ 	.word	0x00000000
        /*0050*/ 	.short	0x0003
        /*0052*/ 	.short	0x0010
        /*0054*/ 	.byte	0x00, 0xf5, 0x21, 0x00


	//----- nvinfo : EIATTR_KPARAM_INFO
	.align		4
.L_14313:
        /*0058*/ 	.byte	0x04, 0x17
        /*005a*/ 	.short	(.L_14315 - .L_14314)
.L_14314:
        /*005c*/ 	.word	0x00000000
        /*0060*/ 	.short	0x0002
        /*0062*/ 	.short	0x0008
        /*0064*/ 	.byte	0x00, 0xf0, 0x11, 0x00


	//----- nvinfo : EIATTR_KPARAM_INFO
	.align		4
.L_14315:
        /*0068*/ 	.byte	0x04, 0x17
        /*006a*/ 	.short	(.L_14317 - .L_14316)
.L_14316:
        /*006c*/ 	.word	0x00000000
        /*0070*/ 	.short	0x0001
        /*0072*/ 	.short	0x0004
        /*0074*/ 	.byte	0x00, 0xf0, 0x11, 0x00


	//----- nvinfo : EIATTR_KPARAM_INFO
	.align		4
.L_14317:
        /*0078*/ 	.byte	0x04, 0x17
        /*007a*/ 	.short	(.L_14319 - .L_14318)
.L_14318:
        /*007c*/ 	.word	0x00000000
        /*0080*/ 	.short	0x0000
        /*0082*/ 	.short	0x0000
        /*0084*/ 	.byte	0x00, 0xf0, 0x11, 0x00


	//----- nvinfo : EIATTR_SPARSE_MMA_MASK
	.align		4
.L_14319:
        /*0088*/ 	.byte	0x03, 0x50
        /*008a*/ 	.short	0x0000


	//----- nvinfo : EIATTR_MAXREG_COUNT
	.align		4
        /*008c*/ 	.byte	0x03, 0x1b
        /*008e*/ 	.short	0x00ff


	//----- nvinfo : EIATTR_NUM_BARRIERS
	.align		4
        /*0090*/ 	.byte	0x02, 0x4c
        /*0092*/ 	.byte	0x01
	.zero		1


	//----- nvinfo : EIATTR_ANNOTATIONS
	.align		4
        /*0094*/ 	.byte	0x04, 0x55
        /*0096*/ 	.short	(.L_14321 - .L_14320)


	//   ....[0]....
.L_14320:
        /*0098*/ 	.word	0x00000001
        /*009c*/ 	.byte	0x10, 0x10, 0x00, 0x00, 0x01, 0x00, 0x00, 0x00, 0x90, 0x11, 0x00, 0x00, 0x01, 0x00, 0x00, 0x00
        /*00ac*/ 	.byte	0x80, 0x5b, 0x00, 0x00


	//----- nvinfo : EIATTR_MERCURY_ISA_VERSION
	.align		4
.L_14321:
        /*00b0*/ 	.byte	0x03, 0x5f
        /*00b2*/ 	.short	0x0101


	//----- nvinfo : EIATTR_COOP_GROUP_MASK_REGIDS
	.align		4
        /*00b4*/ 	.byte	0x04, 0x29
        /*00b6*/ 	.short	(.L_14323 - .L_14322)


	//   ....[0]....
.L_14322:
        /*00b8*/ 	.word	0xffffffff


	//   ....[1]....
        /*00bc*/ 	.word	0xffffffff


	//   ....[2]....
        /*00c0*/ 	.word	0xffffffff


	//   ....[3]....
        /*00c4*/ 	.word	0xffffffff


	//   ....[4]....
        /*00c8*/ 	.word	0xffffffff


	//   ....[5]....
        /*00cc*/ 	.word	0xffffffff


	//   ....[6]....
        /*00d0*/ 	.word	0xffffffff


	//   ....[7]....
        /*00d4*/ 	.word	0xffffffff


	//   ....[8]....
        /*00d8*/ 	.word	0xffffffff


	//   ....[9]....
        /*00dc*/ 	.word	0xffffffff


	//   ....[10]....
        /*00e0*/ 	.word	0xffffffff


	//   ....[11]....
        /*00e4*/ 	.word	0xffffffff


	//   ....[12]....
        /*00e8*/ 	.word	0xffffffff


	//   ....[13]....
        /*00ec*/ 	.word	0xffffffff


	//   ....[14]....
        /*00f0*/ 	.word	0xffffffff


	//   ....[15]....
        /*00f4*/ 	.word	0xffffffff


	//   ....[16]....
        /*00f8*/ 	.word	0xffffffff


	//   ....[17]....
        /*00fc*/ 	.word	0xffffffff


	//   ....[18]....
        /*0100*/ 	.word	0xffffffff


	//   ....[19]....
        /*0104*/ 	.word	0xffffffff


	//   ....[20]....
        /*0108*/ 	.word	0xffffffff


	//   ....[21]....
        /*010c*/ 	.word	0xffffffff


	//   ....[22]....
        /*0110*/ 	.word	0xffffffff


	//   ....[23]....
        /*0114*/ 	.word	0xffffffff


	//   ....[24]....
        /*0118*/ 	.word	0xffffffff


	//   ....[25]....
        /*011c*/ 	.word	0xffffffff


	//   ....[26]....
        /*0120*/ 	.word	0xffffffff


	//   ....[27]....
        /*0124*/ 	.word	0xffffffff


	//   ....[28]....
        /*0128*/ 	.word	0xffffffff


	//   ....[29]....
        /*012c*/ 	.word	0xffffffff


	//   ....[30]....
        /*0130*/ 	.word	0xffffffff


	//   ....[31]....
        /*0134*/ 	.word	0xffffffff


	//   ....[32]....
        /*0138*/ 	.word	0xffffffff


	//   ....[33]....
        /*013c*/ 	.word	0xffffffff


	//   ....[34]....
        /*0140*/ 	.word	0xffffffff


	//   ....[35]....
        /*0144*/ 	.word	0xffffffff


	//   ....[36]....
        /*0148*/ 	.word	0xffffffff


	//   ....[37]....
        /*014c*/ 	.word	0xffffffff


	//   ....[38]....
        /*0150*/ 	.word	0xffffffff


	//   ....[39]....
        /*0154*/ 	.word	0xffffffff


	//   ....[40]....
        /*0158*/ 	.word	0xffffffff


	//   ....[41]....
        /*015c*/ 	.word	0xffffffff


	//   ....[42]....
        /*0160*/ 	.word	0xffffffff


	//   ....[43]....
        /*0164*/ 	.word	0xffffffff


	//   ....[44]....
        /*0168*/ 	.word	0xffffffff


	//   ....[45]....
        /*016c*/ 	.word	0xffffffff


	//   ....[46]....
        /*0170*/ 	.word	0xffffffff


	//   ....[47]....
        /*0174*/ 	.word	0xffffffff


	//   ....[48]....
        /*0178*/ 	.word	0xffffffff


	//   ....[49]....
        /*017c*/ 	.word	0x0500001e


	//   ....[50]....
        /*0180*/ 	.word	0x0500001e


	//   ....[51]....
        /*0184*/ 	.word	0x0500001e


	//   ....[52]....
        /*0188*/ 	.word	0x0500001e


	//   ....[53]....
        /*018c*/ 	.word	0x0500001e


	//   ....[54]....
        /*0190*/ 	.word	0x0500001e


	//   ....[55]....
        /*0194*/ 	.word	0x0500001e


	//   ....[56]....
        /*0198*/ 	.word	0x0500001e


	//   ....[57]....
        /*019c*/ 	.word	0x0500001e


	//   ....[58]....
        /*01a0*/ 	.word	0x0500001e


	//   ....[59]....
        /*01a4*/ 	.word	0x0500001e


	//   ....[60]....
        /*01a8*/ 	.word	0x0500001e


	//   ....[61]....
        /*01ac*/ 	.word	0x0500001e


	//   ....[62]....
        /*01b0*/ 	.word	0x0500001e


	//   ....[63]....
        /*01b4*/ 	.word	0x0500001e


	//   ....[64]....
        /*01b8*/ 	.word	0x0500001e


	//   ....[65]....
        /*01bc*/ 	.word	0x0500001e


	//   ....[66]....
        /*01c0*/ 	.word	0x0500001e


	//   ....[67]....
        /*01c4*/ 	.word	0x0500001e


	//   ....[68]....
        /*01c8*/ 	.word	0x0500001e


	//   ....[69]....
        /*01cc*/ 	.word	0x0500001e


	//   ....[70]....
        /*01d0*/ 	.word	0x0500001e


	//   ....[71]....
        /*01d4*/ 	.word	0x0500001e


	//   ....[72]....
        /*01d8*/ 	.word	0x0500001e


	//   ....[73]....
        /*01dc*/ 	.word	0x0500001e


	//   ....[74]....
        /*01e0*/ 	.word	0x0500001e


	//   ....[75]....
        /*01e4*/ 	.word	0x0500001e


	//   ....[76]....
        /*01e8*/ 	.word	0x0500001e


	//   ....[77]....
        /*01ec*/ 	.word	0x0500001e


	//   ....[78]....
        /*01f0*/ 	.word	0x0500001e


	//   ....[79]....
        /*01f4*/ 	.word	0x0500001e


	//   ....[80]....
        /*01f8*/ 	.word	0x0500001e


	//   ....[81]....
        /*01fc*/ 	.word	0x0500001e


	//   ....[82]....
        /*0200*/ 	.word	0x0500001e


	//   ....[83]....
        /*0204*/ 	.word	0x0500001e


	//   ....[84]....
        /*0208*/ 	.word	0x0500001e


	//   ....[85]....
        /*020c*/ 	.word	0x0500001e


	//   ....[86]....
        /*0210*/ 	.word	0x0500001e


	//   ....[87]....
        /*0214*/ 	.word	0x0500001e


	//   ....[88]....
        /*0218*/ 	.word	0x0500001e


	//   ....[89]....
        /*021c*/ 	.word	0x0500001e


	//   ....[90]....
        /*0220*/ 	.word	0x0500001e


	//   ....[91]....
        /*0224*/ 	.word	0x0500001e


	//   ....[92]....
        /*0228*/ 	.word	0x0500001e


	//   ....[93]....
        /*022c*/ 	.word	0x0500001e


	//   ....[94]....
        /*0230*/ 	.word	0x0500001e


	//   ....[95]....
        /*0234*/ 	.word	0x0500001e


	//   ....[96]....
        /*0238*/ 	.word	0x0500001e


	//----- nvinfo : EIATTR_COOP_GROUP_INSTR_OFFSETS
	.align		4
.L_14323:
        /*023c*/ 	.byte	0x04, 0x28
        /*023e*/ 	.short	(.L_14325 - .L_14324)


	//   ....[0]....
.L_14324:
        /*0240*/ 	.word	0x000025b0


	//   ....[1]....
        /*0244*/ 	.word	0x00002600


	//   ....[2]....
        /*0248*/ 	.word	0x00002650


	//   ....[3]....
        /*024c*/ 	.word	0x000026a0


	//   ....[4]....
        /*0250*/ 	.word	0x000026f0


	//   ....[5]....
        /*0254*/ 	.word	0x00002760


	//   ....[6]....
        /*0258*/ 	.word	0x000027c0


	//   ....[7]....
        /*025c*/ 	.word	0x00002820


	//   ....[8]....
        /*0260*/ 	.word	0x00002880


	//   ....[9]....
        /*0264*/ 	.word	0x000028e0


	//   ....[10]....
        /*0268*/ 	.word	0x00002940


	//   ....[11]....
        /*026c*/ 	.word	0x000029a0


	//   ....[12]....
        /*0270*/ 	.word	0x00002a00


	//   ....[13]....
        /*0274*/ 	.word	0x00002a60


	//   ....[14]....
        /*0278*/ 	.word	0x00002ac0


	//   ....[15]....
        /*027c*/ 	.word	0x00002b20


	//   ....[16]....
        /*0280*/ 	.word	0x00003890


	//   ....[17]....
        /*0284*/ 	.word	0x000038e0


	//   ....[18]....
        /*0288*/ 	.word	0x00003930


	//   ....[19]....
        /*028c*/ 	.word	0x00003980


	//   ....[20]....
        /*0290*/ 	.word	0x000039d0


	//   ....[21]....
        /*0294*/ 	.word	0x00003a40


	//   ....[22]....
        /*0298*/ 	.word	0x00003aa0


	//   ....[23]....
        /*029c*/ 	.word	0x00003b00


	//   ....[24]....
        /*02a0*/ 	.word	0x00003b60


	//   ....[25]....
        /*02a4*/ 	.word	0x00003bc0


	//   ....[26]....
        /*02a8*/ 	.word	0x00003c20


	//   ....[27]....
        /*02ac*/ 	.word	0x00003c80


	//   ....[28]....
        /*02b0*/ 	.word	0x00003ce0


	//   ....[29]....
        /*02b4*/ 	.word	0x00003d40


	//   ....[30]....
        /*02b8*/ 	.word	0x00003da0


	//   ....[31]....
        /*02bc*/ 	.word	0x00003e00


	//   ....[32]....
        /*02c0*/ 	.word	0x00004b20


	//   ....[33]....
        /*02c4*/ 	.word	0x00004b70


	//   ....[34]....
        /*02c8*/ 	.word	0x00004bc0


	//   ....[35]....
        /*02cc*/ 	.word	0x00004c10


	//   ....[36]....
        /*02d0*/ 	.word	0x00004c80


	//   ....[37]....
        /*02d4*/ 	.word	0x00004ce0


	//   ....[38]....
        /*02d8*/ 	.word	0x00004d40


	//   ....[39]....
        /*02dc*/ 	.word	0x00004da0


	//   ....[40]....
        /*02e0*/ 	.word	0x00004e00


	//   ....[41]....
        /*02e4*/ 	.word	0x00004e60


	//   ....[42]....
        /*02e8*/ 	.word	0x00004ec0


	//   ....[43]....
        /*02ec*/ 	.word	0x00004f20


	//   ....[44]....
        /*02f0*/ 	.word	0x00004f80


	//   ....[45]....
        /*02f4*/ 	.word	0x00004fe0


	//   ....[46]....
        /*02f8*/ 	.word	0x00005040


	//   ....[47]....
        /*02fc*/ 	.word	0x000050a0


	//   ....[48]....
        /*0300*/ 	.word	0x00005100


	//   ....[49]....
        /*0304*/ 	.word	0x000063a0


	//   ....[50]....
        /*0308*/ 	.word	0x00006420


	//   ....[51]....
        /*030c*/ 	.word	0x000064a0


	//   ....[52]....
        /*0310*/ 	.word	0x00006520


	//   ....[53]....
        /*0314*/ 	.word	0x000065a0


	//   ....[54]....
        /*0318*/ 	.word	0x00006620


	//   ....[55]....
        /*031c*/ 	.word	0x000066a0


	//   ....[56]....
        /*0320*/ 	.word	0x00006720


	//   ....[57]....
        /*0324*/ 	.word	0x000067a0


	//   ....[58]....
        /*0328*/ 	.word	0x00006820


	//   ....[59]....
        /*032c*/ 	.word	0x000068a0


	//   ....[60]....
        /*0330*/ 	.word	0x00006920


	//   ....[61]....
        /*0334*/ 	.word	0x000069a0


	//   ....[62]....
        /*0338*/ 	.word	0x00006a20


	//   ....[63]....
        /*033c*/ 	.word	0x00006aa0


	//   ....[64]....
        /*0340*/ 	.word	0x00006b20


	//   ....[65]....
        /*0344*/ 	.word	0x00006ba0


	//   ....[66]....
        /*0348*/ 	.word	0x00006c20


	//   ....[67]....
        /*034c*/ 	.word	0x00006ca0


	//   ....[68]....
        /*0350*/ 	.word	0x00006d20


	//   ....[69]....
        /*0354*/ 	.word	0x00006da0


	//   ....[70]....
        /*0358*/ 	.word	0x00006e20


	//   ....[71]....
        /*035c*/ 	.word	0x00006ea0


	//   ....[72]....
        /*0360*/ 	.word	0x00006f20


	//   ....[73]....
        /*0364*/ 	.word	0x00006fa0


	//   ....[74]....
        /*0368*/ 	.word	0x00007020


	//   ....[75]....
        /*036c*/ 	.word	0x000070a0


	//   ....[76]....
        /*0370*/ 	.word	0x00007120


	//   ....[77]....
        /*0374*/ 	.word	0x000071a0


	//   ....[78]....
        /*0378*/ 	.word	0x00007220


	//   ....[79]....
        /*037c*/ 	.word	0x000072a0


	//   ....[80]....
        /*0380*/ 	.word	0x00007320


	//   ....[81]....
        /*0384*/ 	.word	0x00007390


	//   ....[82]....
        /*0388*/ 	.word	0x00007410


	//   ....[83]....
        /*038c*/ 	.word	0x00007490


	//   ....[84]....
        /*0390*/ 	.word	0x00007510


	//   ....[85]....
        /*0394*/ 	.word	0x00007590


	//   ....[86]....
        /*0398*/ 	.word	0x00007610


	//   ....[87]....
        /*039c*/ 	.word	0x00007690


	//   ....[88]....
        /*03a0*/ 	.word	0x00007710


	//   ....[89]....
        /*03a4*/ 	.word	0x00007790


	//   ....[90]....
        /*03a8*/ 	.word	0x00007810


	//   ....[91]....
        /*03ac*/ 	.word	0x00007890


	//   ....[92]....
        /*03b0*/ 	.word	0x00007910


	//   ....[93]....
        /*03b4*/ 	.word	0x00007990


	//   ....[94]....
        /*03b8*/ 	.word	0x00007a10


	//   ....[95]....
        /*03bc*/ 	.word	0x00007a90


	//   ....[96]....
        /*03c0*/ 	.word	0x00007b10


	//----- nvinfo : EIATTR_VRC_CTA_INIT_COUNT
	.align		4
.L_14325:
        /*03c4*/ 	.byte	0x02, 0x4a
	.zero		1
	.zero		1


	//----- nvinfo : EIATTR_EXIT_INSTR_OFFSETS
	.align		4
        /*03c8*/ 	.byte	0x04, 0x1c
        /*03ca*/ 	.short	(.L_14327 - .L_14326)


	//   ....[0]....
.L_14326:
        /*03cc*/ 	.word	0x00000880


	//   ....[1]....
        /*03d0*/ 	.word	0x00006350


	//----- nvinfo : EIATTR_MAX_THREADS
	.align		4
.L_14327:
        /*03d4*/ 	.byte	0x04, 0x05
        /*03d6*/ 	.short	(.L_14329 - .L_14328)
.L_14328:
        /*03d8*/ 	.word	0x00000100
        /*03dc*/ 	.word	0x00000001
        /*03e0*/ 	.word	0x00000001


	//----- nvinfo : EIATTR_CRS_STACK_SIZE
	.align		4
.L_14329:
        /*03e4*/ 	.byte	0x04, 0x1e
        /*03e6*/ 	.short	(.L_14331 - .L_14330)
.L_14330:
        /*03e8*/ 	.word	0x00000000


	//----- nvinfo : EIATTR_CBANK_PARAM_SIZE
	.align		4
.L_14331:
        /*03ec*/ 	.byte	0x03, 0x19
        /*03ee*/ 	.short	0x0030


	//----- nvinfo : EIATTR_PARAM_CBANK
	.align		4
        /*03f0*/ 	.byte	0x04, 0x0a
        /*03f2*/ 	.short	(.L_14333 - .L_14332)
	.align		4
.L_14332:
        /*03f4*/ 	.word	index@(.nv.constant0._Z9cuda_gemmIiLi256ELi2ELi1ELi64ELi32ELi32ELi32ELi0ELi0EEviiiPT_S1_S1_ii)
        /*03f8*/ 	.short	0x0380
        /*03fa*/ 	.short	0x0030


	//----- nvinfo : EIATTR_SW_WAR
	.align		4
.L_14333:
        /*03fc*/ 	.byte	0x04, 0x36
        /*03fe*/ 	.short	(.L_14335 - .L_14334)
.L_14334:
        /*0400*/ 	.word	0x00000008
.L_14335:


//--------------------- .nv.info._Z9cuda_gemmIiLi256ELi2ELi1ELi64ELi16ELi16ELi32ELi1ELi1EEviiiPT_S1_S1_ii --------------------------
	.section	.nv.info._Z9cuda_gemmIiLi256ELi2ELi1ELi64ELi16ELi16ELi32ELi1ELi1EEviiiPT_S1_S1_ii,"",@"SHT_CUDA_INFO"
	.sectionflags	@""
	.align	4


	//----- nvinfo : EIATTR_CUDA_API_VERSION
	.align		4
        /*0000*/ 	.byte	0x04, 0x37
        /*0002*/ 	.short	(.L_14337 - .L_14336)
.L_14336:
        /*0004*/ 	.word	0x00000082


	//----- nvinfo : EIATTR_KPARAM_INFO
	.align		4
.L_14337:
        /*0008*/ 	.byte	0x04, 0x17
        /*000a*/ 	.short	(.L_14339 - .L_14338)
.L_14338:
        /*000c*/ 	.word	0x00000000
        /*0010*/ 	.short	0x0007
        /*0012*/ 	.short	0x002c
        /*0014*/ 	.byte	0x00, 0xf0, 0x11, 0x00


	//----- nvinfo : EIATTR_KPARAM_INFO
	.align		4
.L_14339:
        /*0018*/ 	.byte	0x04, 0x17
        /*001a*/ 	.short	(.L_14341 - .L_14340)
.L_14340:
        /*001c*/ 	.word	0x00000000
        /*0020*/ 	.short	0x0006
        /*0022*/ 	.short	0x0028
        /*0024*/ 	.byte	0x00, 0xf0, 0x11, 0x00


	//----- nvinfo : EIATTR_KPARAM_INFO
	.align		4
.L_14341:
        /*0028*/ 	.byte	0x04, 0x17
        /*002a*/ 	.short	(.L_14343 - .L_14342)
.L_14342:
        /*002c*/ 	.word	0x00000000
        /*0030*/ 	.short	0x0005
        /*0032*/ 	.short	0x0020
        /*0034*/ 	.byte	0x00, 0xf5, 0x21, 0x00


	//----- nvinfo : EIATTR_KPARAM_INFO
	.align		4
.L_14343:
        /*0038*/ 	.byte	0x04, 0x17
        /*003a*/ 	.short	(.L_14345 - .L_14344)
.L_14344:
        /*003c*/ 	.word	0x00000000
        /*0040*/ 	.short	0x0004
        /*0042*/ 	.short	0x0018
        /*0044*/ 	.byte	0x00, 0xf5, 0x21, 0x00


	//----- nvinfo : EIATTR_KPARAM_INFO
	.align		4
.L_14345:
        /*0048*/ 	.byte	0x04, 0x17
        /*004a*/ 	.short	(.L_14347 - .L_14346)
.L_14346:
        /*004c*/ 	.word	0x00000000
        /*0050*/ 	.short	0x0003
        /*0052*/ 	.short	0x0010
        /*0054*/ 	.byte	0x00, 0xf5, 0x21, 0x00


	//----- nvinfo : EIATTR_KPARAM_INFO
	.align		4
.L_14347:
        /*0058*/ 	.byte	0x04, 0x17
        /*005a*/ 	.short	(.L_14349 - .L_14348)
.L_14348:
        /*005c*/ 	.word	0x00000000
        /*0060*/ 	.short	0x0002
        /*0062*/ 	.short	0x0008
        /*0064*/ 	.byte	0x00, 0xf0, 0x11, 0x00


	//----- nvinfo : EIATTR_KPARAM_INFO
	.align		4
.L_14349:
        /*0068*/ 	.byte	0x04, 0x17
        /*006a*/ 	.short	(.L_14351 - .L_14350)
.L_14350:
        /*006c*/ 	.word	0x00000000
        /*0070*/ 	.short	0x0001
        /*0072*/ 	.short	0x0004
        /*0074*/ 	.byte	0x00, 0xf0, 0x11, 0x00


	//----- nvinfo : EIATTR_KPARAM_INFO
	.align		4
.L_14351:
        /*0078*/ 	.byte	0x04, 0x17
        /*007a*/ 	.short	(.L_14353 - .L_14352)
.L_14352:
        /*007c*/ 	.word	0x00000000
        /*0080*/ 	.short	0x0000
        /*0082*/ 	.short	0x0000
        /*0084*/ 	.byte	0x00, 0xf0, 0x11, 0x00


	//----- nvinfo : EIATTR_SPARSE_MMA_MASK
	.align		4
.L_14353:
        /*0088*/ 	.byte	0x03, 0x50
        /*008a*/ 	.short	0x0000


	//----- nvinfo : EIATTR_MAXREG_COUNT
	.align		4
        /*008c*/ 	.byte	0x03, 0x1b
        /*008e*/ 	.short	0x00ff


	//----- nvinfo : EIATTR_NUM_BARRIERS
	.align		4
        /*0090*/ 	.byte	0x02, 0x4c
        /*0092*/ 	.byte	0x01
	.zero		1


	//----- nvinfo : EIATTR_MERCURY_ISA_VERSION
	.align		4
        /*0094*/ 	.byte	0x03, 0x5f
        /*0096*/ 	.short	0x0101


	//----- nvinfo : EIATTR_COOP_GROUP_MASK_REGIDS
	.align		4
        /*0098*/ 	.byte	0x04, 0x29
        /*009a*/ 	.short	(.L_14355 - .L_14354)


	//   ....[0]....
.L_14354:
        /*009c*/ 	.word	0xffffffff


	//   ....[1]....
        /*00a0*/ 	.word	0xffffffff


	//   ....[2]....
        /*00a4*/ 	.word	0xffffffff


	//   ....[3]....
        /*00a8*/ 	.word	0xffffffff


	//   ....[4]....
        /*00ac*/ 	.word	0xffffffff


	//   ....[5]....
        /*00b0*/ 	.word	0xffffffff


	//   ....[6]....
        /*00b4*/ 	.word	0xffffffff


	//   ....[7]....
        /*00b8*/ 	.word	0xffffffff


	//   ....[8]....
        /*00bc*/ 	.word	0xffffffff


	//   ....[9]....
        /*00c0*/ 	.word	0xffffffff


	//   ....[10]....
        /*00c4*/ 	.word	0xffffffff


	//   ....[11]....
        /*00c8*/ 	.word	0xffffffff


	//   ....[12]....
        /*00cc*/ 	.word	0xffffffff


	//   ....[13]....
        /*00d0*/ 	.word	0xffffffff


	//   ....[14]....
        /*00d4*/ 	.word	0xffffffff


	//   ....[15]....
        /*00d8*/ 	.word	0xffffffff


	//   ....[16]....
        /*00dc*/ 	.word	0x05000027


	//   ....[17]....
        /*00e0*/ 	.word	0x05000027


	//   ....[18]....
        /*00e4*/ 	.word	0x05000027


	//   ....[19]....
        /*00e8*/ 	.word	0x05000027


	//   ....[20]....
        /*00ec*/ 	.word	0x05000027


	//   ....[21]....
        /*00f0*/ 	.word	0x05000027


	//   ....[22]....
        /*00f4*/ 	.word	0x05000027


	//   ....[23]....
        /*00f8*/ 	.word	0x05000027


	//   ....[24]....
        /*00fc*/ 	.word	0x05000027


	//   ....[25]....
        /*0100*/ 	.word	0x05000027


	//   ....[26]....
        /*0104*/ 	.word	0x05000027


	//   ....[27]....
        /*0108*/ 	.word	0x05000027


	//   ....[28]....
        /*010c*/ 	.word	0x05000027


	//   ....[29]....
        /*0110*/ 	.word	0x05000027


	//   ....[30]....
        /*0114*/ 	.word	0x05000027


	//   ....[31]....
        /*0118*/ 	.word	0x05000027


	//----- nvinfo : EIATTR_COOP_GROUP_INSTR_OFFSETS
	.align		4
.L_14355:
        /*011c*/ 	.byte	0x04, 0x28
        /*011e*/ 	.short	(.L_14357 - .L_14356)


	//   ....[0]....
.L_14356:
        /*0120*/ 	.word	0x00001330


	//   ....[1]....
        /*0124*/ 	.word	0x00001340


	//   ....[2]....
        /*0128*/ 	.word	0x00001350


	//   ....[3]....
        /*012c*/ 	.word	0x00001380


	//   ....[4]....
        /*0130*/ 	.word	0x000013a0


	//   ....[5]....
        /*0134*/ 	.word	0x000013c0


	//   ....[6]....
        /*0138*/ 	.word	0x000013e0


	//   ....[7]....
        /*013c*/ 	.word	0x00001400


	//   ....[8]....
        /*0140*/ 	.word	0x00001420


	//   ....[9]....
        /*0144*/ 	.word	0x00001430


	//   ....[10]....
        /*0148*/ 	.word	0x00001450


	//   ....[11]....
        /*014c*/ 	.word	0x00001480


	//   ....[12]....
        /*0150*/ 	.word	0x000014a0


	//   ....[13]....
        /*0154*/ 	.word	0x000014c0


	//   ....[14]....
        /*0158*/ 	.word	0x000014e0


	//   ....[15]....
        /*015c*/ 	.word	0x000014f0


	//   ....[16]....
        /*0160*/ 	.word	0x00001aa0


	//   ....[17]....
        /*0164*/ 	.word	0x00001b20


	//   ....[18]....
        /*0168*/ 	.word	0x00001b80


	//   ....[19]....
        /*016c*/ 	.word	0x00001bf0


	//   ....[20]....
        /*0170*/ 	.word	0x00001c40


	//   ....[21]....
        /*0174*/ 	.word	0x00001cb0


	//   ....[22]....
        /*0178*/ 	.word	0x00001d00


	//   ....[23]....
        /*017c*/ 	.word	0x00001d70


	//   ....[24]....
        /*0180*/ 	.word	0x00001dc0


	//   ....[25]....
        /*0184*/ 	.word	0x00001e10


	//   ....[26]....
        /*0188*/ 	.word	0x00001e70


	//   ....[27]....
        /*018c*/ 	.word	0x00001ee0


	//   ....[28]....
        /*0190*/ 	.word	0x00001f30


	//   ....[29]....
        /*0194*/ 	.word	0x00001fa0


	//   ....[30]....
        /*0198*/ 	.word	0x00001ff0


	//   ....[31]....
        /*019c*/ 	.word	0x00002070


	//----- nvinfo : EIATTR_VRC_CTA_INIT_COUNT
	.align		4
.L_14357:
        /*01a0*/ 	.byte	0x02, 0x4a
	.zero		1
	.zero		1


	//----- nvinfo : EIATTR_EXIT_INSTR_OFFSETS
	.align		4
        /*01a4*/ 	.byte	0x04, 0x1c
        /*01a6*/ 	.short	(.L_14359 - .L_14358)


	//   ....[0]....
.L_14358:
        /*01a8*/ 	.word	0x00000690


	//   ....[1]....
        /*01ac*/ 	.word	0x00001a40


	//----- nvinfo : EIATTR_MAX_THREADS
	.align		4
.L_14359:
        /*01b0*/ 	.byte	0x04, 0x05
        /*01b2*/ 	.short	(.L_14361 - .L_14360)
.L_14360:
        /*01b4*/ 	.word	0x00000100
        /*01b8*/ 	.word	0x00000001
        /*01bc*/ 	.word	0x00000001


	//----- nvinfo : EIATTR_CRS_STACK_SIZE
	.align		4
.L_14361:
        /*01c0*/ 	.byte	0x04, 0x1e
        /*01c2*/ 	.short	(.L_14363 - .L_14362)
.L_14362:
        /*01c4*/ 	.word	0x00000000


	//----- nvinfo : EIATTR_CBANK_PARAM_SIZE
	.align		4
.L_14363:
        /*01c8*/ 	.byte	0x03, 0x19
        /*01ca*/ 	.short	0x0030


	//----- nvinfo : EIATTR_PARAM_CBANK
	.align		4
        /*01cc*/ 	.byte	0x04, 0x0a
        /*01ce*/ 	.short	(.L_14365 - .L_14364)
	.align		4
.L_14364:
        /*01d0*/ 	.word	index@(.nv.constant0._Z9cuda_gemmIiLi256ELi2ELi1ELi64ELi16ELi16ELi32ELi1ELi1EEviiiPT_S1_S1_ii)
        /*01d4*/ 	.short	0x0380
        /*01d6*/ 	.short	0x0030


	//----- nvinfo : EIATTR_SW_WAR
	.align		4
.L_14365:
        /*01d8*/ 	.byte	0x04, 0x36
        /*01da*/ 	.short	(.L_14367 - .L_14366)
.L_14366:
        /*01dc*/ 	.word	0x00000008
.L_14367:


//--------------------- .nv.info._Z9cuda_gemmIiLi256ELi2ELi1ELi64ELi16ELi16ELi32ELi1ELi0EEviiiPT_S1_S1_ii --------------------------
	.section	.nv.info._Z9cuda_gemmIiLi256ELi2ELi1ELi64ELi16ELi16ELi32ELi1ELi0EEviiiPT_S1_S1_ii,"",@"SHT_CUDA_INFO"
	.sectionflags	@""
	.align	4


	//----- nvinfo : EIATTR_CUDA_API_VERSION
	.align		4
        /*0000*/ 	.byte	0x04, 0x37
        /*0002*/ 	.short	(.L_14369 - .L_14368)
.L_14368:
        /*0004*/ 	.word	0x00000082


	//----- nvinfo : EIATTR_KPARAM_INFO
	.align		4
.L_14369:
        /*0008*/ 	.byte	0x04, 0x17
        /*000a*/ 	.short	(.L_14371 - .L_14370)
.L_14370:
        /*000c*/ 	.word	0x00000000
        /*0010*/ 	.short	0x0007
        /*0012*/ 	.short	0x002c
        /*0014*/ 	.byte	0x00, 0xf0, 0x11, 0x00


	//----- nvinfo : EIATTR_KPARAM_INFO
	.align		4
.L_14371:
        /*0018*/ 	.byte	0x04, 0x17
        /*001a*/ 	.short	(.L_14373 - .L_14372)
.L_14372:
        /*001c*/ 	.word	0x00000000
        /*0020*/ 	.short	0x0006
        /*0022*/ 	.short	0x0028
        /*0024*/ 	.byte	0x00, 0xf0, 0x11, 0x00


	//----- nvinfo : EIATTR_KPARAM_INFO
	.align		4
.L_14373:
        /*0028*/ 	.byte	0x04, 0x17
        /*002a*/ 	.short	(.L_14375 - .L_14374)
.L_14374:
        /*002c*/ 	.word	0x00000000
        /*0030*/ 	.short	0x0005
        /*0032*/ 	.short	0x0020
        /*0034*/ 	.byte	0x00, 0xf5, 0x21, 0x00


	//----- nvinfo : EIATTR_KPARAM_INFO
	.align		4
.L_14375:
        /*0038*/ 	.byte	0x04, 0x17
        /*003a*/ 	.short	(.L_14377 - .L_14376)
.L_14376:
        /*003c*/ 	.word	0x00000000
        /*0040*/ 	.short	0x0004
        /*0042*/ 	.short	0x0018
        /*0044*/ 	.byte	0x00, 0xf5, 0x21, 0x00


	//----- nvinfo : EIATTR_KPARAM_INFO
	.align		4
.L_14377:
        /*0048*/ 	.byte	0x04, 0x17
        /*004a*/ 	.short	(.L_14379 - .L_14378)
.L_14378:
        /*004c*/ 	.word	0x00000000
        /*0050*/ 	.short	0x0003
        /*0052*/ 	.short	0x0010
        /*0054*/ 	.byte	0x00, 0xf5, 0x21, 0x00


	//----- nvinfo : EIATTR_KPARAM_INFO
	.align		4
.L_14379:
        /*0058*/ 	.byte	0x04, 0x17
        /*005a*/ 	.short	(.L_14381 - .L_14380)
.L_14380:
        /*005c*/ 	.word	0x00000000
        /*0060*/ 	.short	0x0002
        /*0062*/ 	.short	0x0008
        /*0064*/ 	.byte	0x00, 0xf0, 0x11, 0x00


	//----- nvinfo : EIATTR_KPARAM_INFO
	.align		4
.L_14381:
        /*0068*/ 	.byte	0x04, 0x17
        /*006a*/ 	.short	(.L_14383 - .L_14382)
.L_14382:
        /*006c*/ 	.word	0x00000000
        /*0070*/ 	.short	0x0001
        /*0072*/ 	.short	0x0004
        /*0074*/ 	.byte	0x00, 0xf0, 0x11, 0x00


	//----- nvinfo : EIATTR_KPARAM_INFO
	.align		4
.L_14383:
        /*0078*/ 	.byte	0x04, 0x17
        /*007a*/ 	.short	(.L_14385 - .L_14384)
.L_14384:
        /*007c*/ 	.word	0x00000000
        /*0080*/ 	.short	0x0000
        /*0082*/ 	.short	0x0000
        /*0084*/ 	.byte	0x00, 0xf0, 0x11, 0x00


	//----- nvinfo : EIATTR_SPARSE_MMA_MASK
	.align		4
.L_14385:
        /*0088*/ 	.byte	0x03, 0x50
        /*008a*/ 	.short	0x0000


	//----- nvinfo : EIATTR_MAXREG_COUNT
	.align		4
        /*008c*/ 	.byte	0x03, 0x1b
        /*008e*/ 	.short	0x00ff


	//----- nvinfo : EIATTR_NUM_BARRIERS
	.align		4
        /*0090*/ 	.byte	0x02, 0x4c
        /*0092*/ 	.byte	0x01
	.zero		1


	//----- nvinfo : EIATTR_ANNOTATIONS
	.align		4
        /*0094*/ 	.byte	0x04, 0x55
        /*0096*/ 	.short	(.L_14387 - .L_14386)


	//   ....[0]....
.L_14386:
        /*0098*/ 	.word	0x00000001
        /*009c*/ 	.byte	0x70, 0x10, 0x00, 0x00, 0x01, 0x00, 0x00, 0x00, 0x10, 0x13, 0x00, 0x00, 0x01, 0x00, 0x00, 0x00
        /*00ac*/ 	.byte	0xc0, 0x16, 0x00, 0x00, 0x01, 0x00, 0x00, 0x00, 0xc0, 0x53, 0x00, 0x00


	//----- nvinfo : EIATTR_MERCURY_ISA_VERSION
	.align		4
.L_14387:
        /*00b8*/ 	.byte	0x03, 0x5f
        /*00ba*/ 	.short	0x0101


	//----- nvinfo : EIATTR_COOP_GROUP_MASK_REGIDS
	.align		4
        /*00bc*/ 	.byte	0x04, 0x29
        /*00be*/ 	.short	(.L_14389 - .L_14388)


	//   ....[0]....
.L_14388:
        /*00c0*/ 	.word	0xffffffff


	//   ....[1]....
        /*00c4*/ 	.word	0xffffffff


	//   ....[2]....
        /*00c8*/ 	.word	0xffffffff


	//   ....[3]....
        /*00cc*/ 	.word	0xffffffff


	//   ....[4]....
        /*00d0*/ 	.word	0xffffffff


	//   ....[5]....
        /*00d4*/ 	.word	0xffffffff


	//   ....[6]....
        /*00d8*/ 	.word	0xffffffff


	//   ....[7]....
        /*00dc*/ 	.word	0xffffffff


	//   ....[8]....
        /*00e0*/ 	.word	0xffffffff


	//   ....[9]....
        /*00e4*/ 	.word	0xffffffff


	//   ....[10]....
        /*00e8*/ 	.word	0xffffffff


	//   ....[11]....
        /*00ec*/ 	.word	0xffffffff


	//   ....[12]....
        /*00f0*/ 	.word	0xffffffff


	//   ....[13]....
        /*00f4*/ 	.word	0xffffffff


	//   ....[14]....
        /*00f8*/ 	.word	0xffffffff


	//   ....[15]....
        /*00fc*/ 	.word	0xffffffff


	//   ....[16]....
        /*0100*/ 	.word	0xffffffff


	//   ....[17]....
        /*0104*/ 	.word	0xffffffff


	//   ....[18]....
        /*0108*/ 	.word	0xffffffff


	//   ....[19]....
        /*010c*/ 	.word	0xffffffff


	//   ....[20]....
        /*0110*/ 	.word	0xffffffff


	//   ....[21]....
        /*0114*/ 	.word	0xffffffff


	//   ....[22]....
        /*0118*/ 	.word	0xffffffff


	//   ....[23]....
        /*011c*/ 	.word	0xffffffff


	//   ....[24]....
        /*0120*/ 	.word	0xffffffff


	//   ....[25]....
        /*0124*/ 	.word	0xffffffff


	//   ....[26]....
        /*0128*/ 	.word	0xffffffff


	//   ....[27]....
        /*012c*/ 	.word	0xffffffff


	//   ....[28]....
        /*0130*/ 	.word	0xffffffff


	//   ....[29]....
        /*0134*/ 	.word	0xffffffff


	//   ....[30]....
        /*0138*/ 	.word	0xffffffff


	//   ....[31]....
        /*013c*/ 	.word	0xffffffff


	//   ....[32]....
        /*0140*/ 	.word	0xffffffff


	//   ....[33]....
        /*0144*/ 	.word	0xffffffff


	//   ....[34]....
        /*0148*/ 	.word	0xffffffff


	//   ....[35]....
        /*014c*/ 	.word	0xffffffff


	//   ....[36]....
        /*0150*/ 	.word	0xffffffff


	//   ....[37]....
        /*0154*/ 	.word	0xffffffff


	//   ....[38]....
        /*0158*/ 	.word	0xffffffff


	//   ....[39]....
        /*015c*/ 	.word	0xffffffff


	//   ....[40]....
        /*0160*/ 	.word	0xffffffff


	//   ....[41]....
        /*0164*/ 	.word	0xffffffff


	//   ....[42]....
        /*0168*/ 	.word	0xffffffff


	//   ....[43]....
        /*016c*/ 	.word	0xffffffff


	//   ....[44]....
        /*0170*/ 	.word	0xffffffff


	//   ....[45]....
        /*0174*/ 	.word	0xffffffff


	//   ....[46]....
        /*0178*/ 	.word	0xffffffff


	//   ....[47]....
        /*017c*/ 	.word	0xffffffff


	//   ....[48]....
        /*0180*/ 	.word	0xffffffff


	//   ....[49]....
        /*0184*/ 	.word	0x0500001c


	//   ....[50]....
        /*0188*/ 	.word	0x0500001c


	//   ....[51]....
        /*018c*/ 	.word	0x0500001c


	//   ....[52]....
        /*0190*/ 	.word	0x0500001c


	//   ....[53]....
        /*0194*/ 	.word	0x0500001c


	//   ....[54]....
        /*0198*/ 	.word	0x0500001c


	//   ....[55]....
        /*019c*/ 	.word	0x0500001c


	//   ....[56]....
        /*01a0*/ 	.word	0x0500001c


	//   ....[57]....
        /*01a4*/ 	.word	0x0500001c


	//   ....[58]....
        /*01a8*/ 	.word	0x0500001c


	//   ....[59]....
        /*01ac*/ 	.word	0x0500001c


	//   ....[60]....
        /*01b0*/ 	.word	0x0500001c


	//   ....[61]....
        /*01b4*/ 	.word	0x0500001c


	//   ....[62]....
        /*01b8*/ 	.word	0x0500001c


	//   ....[63]....
        /*01bc*/ 	.word	0x0500001c


	//   ....[64]....
        /*01c0*/ 	.word	0x0500001c


	//   ....[65]....
        /*01c4*/ 	.word	0x0500001c


	//   ....[66]....
        /*01c8*/ 	.word	0x0500001c


	//   ....[67]....
        /*01cc*/ 	.word	0x0500001c


	//   ....[68]....
        /*01d0*/ 	.word	0x0500001c


	//   ....[69]....
        /*01d4*/ 	.word	0x0500001c


	//   ....[70]....
        /*01d8*/ 	.word	0x0500001c


	//   ....[71]....
        /*01dc*/ 	.word	0x0500001c


	//   ....[72]....
        /*01e0*/ 	.word	0x0500001c


	//   ....[73]....
        /*01e4*/ 	.word	0x0500001c


	//   ....[74]....
        /*01e8*/ 	.word	0x0500001c


	//   ....[75]....
        /*01ec*/ 	.word	0x0500001c


	//   ....[76]....
        /*01f0*/ 	.word	0x0500001c


	//   ....[77]....
        /*01f4*/ 	.word	0x0500001c


	//   ....[78]....
        /*01f8*/ 	.word	0x0500001c


	//   ....[79]....
        /*01fc*/ 	.word	0x0500001c


	//   ....[80]....
        /*0200*/ 	.word	0x0500001c


	//   ....[81]....
        /*0204*/ 	.word	0x0500001c


	//   ....[82]....
        /*0208*/ 	.word	0x0500001c


	//   ....[83]....
        /*020c*/ 	.word	0x0500001c


	//   ....[84]....
        /*0210*/ 	.word	0x0500001c


	//   ....[85]....
        /*0214*/ 	.word	0x0500001c


	//   ....[86]....
        /*0218*/ 	.word	0x0500001c


	//   ....[87]....
        /*021c*/ 	.word	0x0500001c


	//   ....[88]....
        /*0220*/ 	.word	0x0500001c


	//   ....[89]....
        /*0224*/ 	.word	0x0500001c


	//   ....[90]....
        /*0228*/ 	.word	0x0500001c


	//   ....[91]....
        /*022c*/ 	.word	0x0500001c


	//   ....[92]....
        /*0230*/ 	.word	0x0500001c


	//   ....[93]....
        /*0234*/ 	.word	0x0500001c


	//   ....[94]....
        /*0238*/ 	.word	0x0500001c


	//   ....[95]....
        /*023c*/ 	.word	0x0500001c


	//   ....[96]....
        /*0240*/ 	.word	0x0500001c


	//----- nvinfo : EIATTR_COOP_GROUP_INSTR_OFFSETS
	.align		4
.L_14389:
        /*0244*/ 	.byte	0x04, 0x28
        /*0246*/ 	.short	(.L_14391 - .L_14390)


	//   ....[0]....
.L_14390:
        /*0248*/ 	.word	0x00002510


	//   ....[1]....
        /*024c*/ 	.word	0x00002560


	//   ....[2]....
        /*0250*/ 	.word	0x000025b0


	//   ....[3]....
        /*0254*/ 	.word	0x00002600


	//   ....[4]....
        /*0258*/ 	.word	0x00002650


	//   ....[5]....
        /*025c*/ 	.word	0x000026c0


	//   ....[6]....
        /*0260*/ 	.word	0x00002720


	//   ....[7]....
        /*0264*/ 	.word	0x00002780


	//   ....[8]....
        /*0268*/ 	.word	0x000027e0


	//   ....[9]....
        /*026c*/ 	.word	0x00002840


	//   ....[10]....
        /*0270*/ 	.word	0x000028a0


	//   ....[11]....
        /*0274*/ 	.word	0x00002900


	//   ....[12]....
        /*0278*/ 	.word	0x00002960


	//   ....[13]....
        /*027c*/ 	.word	0x000029c0


	//   ....[14]....
        /*0280*/ 	.word	0x00002a20


	//   ....[15]....
        /*0284*/ 	.word	0x00002a80


	//   ....[16]....
        /*0288*/ 	.word	0x000037b0


	//   ....[17]....
        /*028c*/ 	.word	0x00003800


	//   ....[18]....
        /*0290*/ 	.word	0x00003850


	//   ....[19]....
        /*0294*/ 	.word	0x000038a0


	//   ....[20]....
        /*0298*/ 	.word	0x000038f0


	//   ....[21]....
        /*029c*/ 	.word	0x00003960


	//   ....[22]....
        /*02a0*/ 	.word	0x000039c0


	//   ....[23]....
        /*02a4*/ 	.word	0x00003a20


	//   ....[24]....
        /*02a8*/ 	.word	0x00003a80


	//   ....[25]....
        /*02ac*/ 	.word	0x00003ae0


	//   ....[26]....
        /*02b0*/ 	.word	0x00003b40


	//   ....[27]....
        /*02b4*/ 	.word	0x00003ba0


	//   ....[28]....
        /*02b8*/ 	.word	0x00003c00


	//   ....[29]....
        /*02bc*/ 	.word	0x00003c60


	//   ....[30]....
        /*02c0*/ 	.word	0x00003cc0


	//   ....[31]....
        /*02c4*/ 	.word	0x00003d20


	//   ....[32]....
        /*02c8*/ 	.word	0x00004a10


	//   ....[33]....
        /*02cc*/ 	.word	0x00004a60


	//   ....[34]....
        /*02d0*/ 	.word	0x00004ab0


	//   ....[35]....
        /*02d4*/ 	.word	0x00004b00


	//   ....[36]....
        /*02d8*/ 	.word	0x00004b70


	//   ....[37]....
        /*02dc*/ 	.word	0x00004bd0


	//   ....[38]....
        /*02e0*/ 	.word	0x00004c30


	//   ....[39]....
        /*02e4*/ 	.word	0x00004c90


	//   ....[40]....
        /*02e8*/ 	.word	0x00004cf0


	//   ....[41]....
        /*02ec*/ 	.word	0x00004d50


	//   ....[42]....
        /*02f0*/ 	.word	0x00004db0


	//   ....[43]....
        /*02f4*/ 	.word	0x00004e10


	//   ....[44]....
        /*02f8*/ 	.word	0x00004e70


	//   ....[45]....
        /*02fc*/ 	.word	0x00004ed0


	//   ....[46]....
        /*0300*/ 	.word	0x00004f30


	//   ....[47]....
        /*0304*/ 	.word	0x00004f90


	//   ....[48]....
        /*0308*/ 	.word	0x00004ff0


	//   ....[49]....
        /*030c*/ 	.word	0x00005730


	//   ....[50]....
        /*0310*/ 	.word	0x000057b0


	//   ....[51]....
        /*0314*/ 	.word	0x00005830


	//   ....[52]....
        /*0318*/ 	.word	0x000058b0


	//   ....[53]....
        /*031c*/ 	.word	0x00005930


	//   ....[54]....
        /*0320*/ 	.word	0x000059b0


	//   ....[55]....
        /*0324*/ 	.word	0x00005a30


	//   ....[56]....
        /*0328*/ 	.word	0x00005ab0


	//   ....[57]....
        /*032c*/ 	.word	0x00005b30


	//   ....[58]....
        /*0330*/ 	.word	0x00005bb0


	//   ....[59]....
        /*0334*/ 	.word	0x00005c30


	//   ....[60]....
        /*0338*/ 	.word	0x00005cb0


	//   ....[61]....
        /*033c*/ 	.word	0x00005d30


	//   ....[62]....
        /*0340*/ 	.word	0x00005db0


	//   ....[63]....
        /*0344*/ 	.word	0x00005e30


	//   ....[64]....
        /*0348*/ 	.word	0x00005eb0


	//   ....[65]....
        /*034c*/ 	.word	0x00005f30


	//   ....[66]....
        /*0350*/ 	.word	0x00005fb0


	//   ....[67]....
        /*0354*/ 	.word	0x00006030


	//   ....[68]....
        /*0358*/ 	.word	0x000060b0


	//   ....[69]....
        /*035c*/ 	.word	0x00006130


	//   ....[70]....
        /*0360*/ 	.word	0x000061b0


	//   ....[71]....
        /*0364*/ 	.word	0x00006230


	//   ....[72]....
        /*0368*/ 	.word	0x000062b0


	//   ....[73]....
        /*036c*/ 	.word	0x00006330


	//   ....[74]....
        /*0370*/ 	.word	0x000063b0


	//   ....[75]....
        /*0374*/ 	.word	0x00006430


	//   ....[76]....
        /*0378*/ 	.word	0x000064b0


	//   ....[77]....
        /*037c*/ 	.word	0x00006530


	//   ....[78]....
        /*0380*/ 	.word	0x000065b0


	//   ....[79]....
        /*0384*/ 	.word	0x00006630


	//   ....[80]....
        /*0388*/ 	.word	0x000066b0


	//   ....[81]....
        /*038c*/ 	.word	0x00006720


	//   ....[82]....
        /*0390*/ 	.word	0x000067a0


	//   ....[83]....
        /*0394*/ 	.word	0x00006820


	//   ....[84]....
        /*0398*/ 	.word	0x000068a0


	//   ....[85]....
        /*039c*/ 	.word	0x00006920


	//   ....[86]....
        /*03a0*/ 	.word	0x000069a0


	//   ....[87]....
        /*03a4*/ 	.word	0x00006a20


	//   ....[88]....
        /*03a8*/ 	.word	0x00006aa0


	//   ....[89]....
        /*03ac*/ 	.word	0x00006b20


	//   ....[90]....
        /*03b0*/ 	.word	0x00006ba0


	//   ....[91]....
        /*03b4*/ 	.word	0x00006c20


	//   ....[92]....
        /*03b8*/ 	.word	0x00006ca0


	//   ....[93]....
        /*03bc*/ 	.word	0x00006d20


	//   ....[94]....
        /*03c0*/ 	.word	0x00006da0


	//   ....[95]....
        /*03c4*/ 	.word	0x00006e20


	//   ....[96]....
        /*03c8*/ 	.word	0x00006ea0


	//----- nvinfo : EIATTR_VRC_CTA_INIT_COUNT
	.align		4
.L_14391:
        /*03cc*/ 	.byte	0x02, 0x4a
	.zero		1
	.zero		1


	//----- nvinfo : EIATTR_EXIT_INSTR_OFFSETS
	.align		4
        /*03d0*/ 	.byte	0x04, 0x1c
        /*03d2*/ 	.short	(.L_14393 - .L_14392)


	//   ....[0]....
.L_14392:
        /*03d4*/ 	.word	0x00000880


	//   ....[1]....
        /*03d8*/ 	.word	0x000056e0


	//----- nvinfo : EIATTR_MAX_THREADS
	.align		4
.L_14393:
        /*03dc*/ 	.byte	0x04, 0x05
        /*03de*/ 	.short	(.L_14395 - .L_14394)
.L_14394:
        /*03e0*/ 	.word	0x00000100
        /*03e4*/ 	.word	0x00000001
        /*03e8*/ 	.word	0x00000001


	//----- nvinfo : EIATTR_CRS_STACK_SIZE
	.align		4
.L_14395:
        /*03ec*/ 	.byte	0x04, 0x1e
        /*03ee*/ 	.short	(.L_14397 - .L_14396)
.L_14396:
        /*03f0*/ 	.word	0x00000000


	//----- nvinfo : EIATTR_CBANK_PARAM_SIZE
	.align		4
.L_14397:
        /*03f4*/ 	.byte	0x03, 0x19
        /*03f6*/ 	.short	0x0030


	//----- nvinfo : EIATTR_PARAM_CBANK
	.align		4
        /*03f8*/ 	.byte	0x04, 0x0a
        /*03fa*/ 	.short	(.L_14399 - .L_14398)
	.align		4
.L_14398:
        /*03fc*/ 	.word	index@(.nv.constant0._Z9cuda_gemmIiLi256ELi2ELi1ELi64ELi16ELi16ELi32ELi1ELi0EEviiiPT_S1_S1_ii)
        /*0400*/ 	.short	0x0380
        /*0402*/ 	.short	0x0030


	//----- nvinfo : EIATTR_SW_WAR
	.align		4
.L_14399:
        /*0404*/ 	.byte	0x04, 0x36
        /*0406*/ 	.short	(.L_14401 - .L_14400)
.L_14400:
        /*0408*/ 	.word	0x00000008
.L_14401:


//--------------------- .nv.info._Z9cuda_gemmIiLi256ELi2ELi1ELi64ELi16ELi16ELi32ELi0ELi1EEviiiPT_S1_S1_ii --------------------------
	.section	.nv.info._Z9cuda_gemmIiLi256ELi2ELi1ELi64ELi16ELi16ELi32ELi0ELi1EEviiiPT_S1_S1_ii,"",@"SHT_CUDA_INFO"
	.sectionflags	@""
	.align	4


	//----- nvinfo : EIATTR_CUDA_API_VERSION
	.align		4
        /*0000*/ 	.byte	0x04, 0x37
        /*0002*/ 	.short	(.L_14403 - .L_14402)
.L_14402:
        /*0004*/ 	.word	0x00000082


	//----- nvinfo : EIATTR_KPARAM_INFO
	.align		4
.L_14403:
        /*0008*/ 	.byte	0x04, 0x17
        /*000a*/ 	.short	(.L_14405 - .L_14404)
.L_14404:
        /*000c*/ 	.word	0x00000000
        /*0010*/ 	.short	0x0007
        /*0012*/ 	.short	0x002c
        /*0014*/ 	.byte	0x00, 0xf0, 0x11, 0x00


	//----- nvinfo : EIATTR_KPARAM_INFO
	.align		4
.L_14405:
        /*0018*/ 	.byte	0x04, 0x17
        /*001a*/ 	.short	(.L_14407 - .L_14406)
.L_14406:
        /*001c*/ 	.word	0x00000000
        /*0020*/ 	.short	0x0006
        /*0022*/ 	.short	0x0028
        /*0024*/ 	.byte	0x00, 0xf0, 0x11, 0x00


	//----- nvinfo : EIATTR_KPARAM_INFO
	.align		4
.L_14407:
        /*0028*/ 	.byte	0x04, 0x17
        /*002a*/ 	.short	(.L_14409 - .L_14408)
.L_14408:
        /*002c*/ 	.word	0x00000000
        /*0030*/ 	.short	0x0005
        /*0032*/ 	.short	0x0020
        /*0034*/ 	.byte	0x00, 0xf5, 0x21, 0x00


	//----- nvinfo : EIATTR_KPARAM_INFO
	.align		4
.L_14409:
        /*0038*/ 	.byte	0x04, 0x17
        /*003a*/ 	.short	(.L_14411 - .L_14410)
.L_14410:
        /*003c*/ 	.word	0x00000000
        /*0040*/ 	.short	0x0004
        /*0042*/ 	.short	0x0018
        /*0044*/ 	.byte	0x00, 0xf5, 0x21, 0x00


	//----- nvinfo : EIATTR_KPARAM_INFO
	.align		4
.L_14411:
        /*0048*/ 	.byte	0x04, 0x17
        /*004a*/ 	.short	(.L_14413 - .L_14412)
.L_14412:
        /*004c*/ 	.word	0x00000000
        /*0050*/ 	.short	0x0003
        /*0052*/ 	.short	0x0010
        /*0054*/ 	.byte	0x00, 0xf5, 0x21, 0x00


	//----- nvinfo : EIATTR_KPARAM_INFO
	.align		4
.L_14413:
        /*0058*/ 	.byte	0x04, 0x17
        /*005a*/ 	.short	(.L_14415 - .L_14414)
.L_14414:
        /*005c*/ 	.word	0x00000000
        /*0060*/ 	.short	0x0002
        /*0062*/ 	.short	0x0008
        /*0064*/ 	.byte	0x00, 0xf0, 0x11, 0x00


	//----- nvinfo : EIATTR_KPARAM_INFO
	.align		4
.L_14415:
        /*0068*/ 	.byte	0x04, 0x17
        /*006a*/ 	.short	(.L_14417 - .L_14416)
.L_14416:
        /*006c*/ 	.word	0x00000000
        /*0070*/ 	.short	0x0001
        /*0072*/ 	.short	0x0004
        /*0074*/ 	.byte	0x00, 0xf0, 0x11, 0x00


	//----- nvinfo : EIATTR_KPARAM_INFO
	.align		4
.L_14417:
        /*0078*/ 	.byte	0x04, 0x17
        /*007a*/ 	.short	(.L_14419 - .L_14418)
.L_14418:
        /*007c*/ 	.word	0x00000000
        /*0080*/ 	.short	0x0000
        /*0082*/ 	.short	0x0000
        /*0084*/ 	.byte	0x00, 0xf0, 0x11, 0x00


	//----- nvinfo : EIATTR_SPARSE_MMA_MASK
	.align		4
.L_14419:
        /*0088*/ 	.byte	0x03, 0x50
        /*008a*/ 	.short	0x0000


	//----- nvinfo : EIATTR_MAXREG_COUNT
	.align		4
        /*008c*/ 	.byte	0x03, 0x1b
        /*008e*/ 	.short	0x00ff


	//----- nvinfo : EIATTR_NUM_BARRIERS
	.align		4
        /*0090*/ 	.byte	0x02, 0x4c
        /*0092*/ 	.byte	0x01
	.zero		1


	//----- nvinfo : EIATTR_MERCURY_ISA_VERSION
	.align		4
        /*0094*/ 	.byte	0x03, 0x5f
        /*0096*/ 	.short	0x0101


	//----- nvinfo : EIATTR_COOP_GROUP_MASK_REGIDS
	.align		4
        /*0098*/ 	.byte	0x04, 0x29
        /*009a*/ 	.short	(.L_14421 - .L_14420)


	//   ....[0]....
.L_14420:
        /*009c*/ 	.word	0xffffffff


	//   ....[1]....
        /*00a0*/ 	.word	0xffffffff


	//   ....[2]....
        /*00a4*/ 	.word	0xffffffff


	//   ....[3]....
        /*00a8*/ 	.word	0xffffffff


	//   ....[4]....
        /*00ac*/ 	.word	0xffffffff


	//   ....[5]....
        /*00b0*/ 	.word	0xffffffff


	//   ....[6]....
        /*00b4*/ 	.word	0xffffffff


	//   ....[7]....
        /*00b8*/ 	.word	0xffffffff


	//   ....[8]....
        /*00bc*/ 	.word	0xffffffff


	//   ....[9]....
        /*00c0*/ 	.word	0xffffffff


	//   ....[10]....
        /*00c4*/ 	.word	0xffffffff


	//   ....[11]....
        /*00c8*/ 	.word	0xffffffff


	//   ....[12]....
        /*00cc*/ 	.word	0xffffffff


	//   ....[13]....
        /*00d0*/ 	.word	0xffffffff


	//   ....[14]....
        /*00d4*/ 	.word	0xffffffff


	//   ....[15]....
        /*00d8*/ 	.word	0xffffffff


	//   ....[16]....
        /*00dc*/ 	.word	0x05000030


	//   ....[17]....
        /*00e0*/ 	.word	0x05000030


	//   ....[18]....
        /*00e4*/ 	.word	0x05000030


	//   ....[19]....
        /*00e8*/ 	.word	0x05000030


	//   ....[20]....
        /*00ec*/ 	.word	0x05000030


	//   ....[21]....
        /*00f0*/ 	.word	0x05000030


	//   ....[22]....
        /*00f4*/ 	.word	0x05000030


	//   ....[23]....
        /*00f8*/ 	.word	0x05000030


	//   ....[24]....
        /*00fc*/ 	.word	0x05000030


	//   ....[25]....
        /*0100*/ 	.word	0x05000030


	//   ....[26]....
        /*0104*/ 	.word	0x05000030


	//   ....[27]....
        /*0108*/ 	.word	0x05000030


	//   ....[28]....
        /*010c*/ 	.word	0x05000030


	//   ....[29]....
        /*0110*/ 	.word	0x05000030


	//   ....[30]....
        /*0114*/ 	.word	0x05000030


	//   ....[31]....
        /*0118*/ 	.word	0x05000030


	//----- nvinfo : EIATTR_COOP_GROUP_INSTR_OFFSETS
	.align		4
.L_14421:
        /*011c*/ 	.byte	0x04, 0x28
        /*011e*/ 	.short	(.L_14423 - .L_14422)


	//   ....[0]....
.L_14422:
        /*0120*/ 	.word	0x00001330


	//   ....[1]....
        /*0124*/ 	.word	0x00001340


	//   ....[2]....
        /*0128*/ 	.word	0x00001350


	//   ....[3]....
        /*012c*/ 	.word	0x00001380


	//   ....[4]....
        /*0130*/ 	.word	0x000013a0


	//   ....[5]....
        /*0134*/ 	.word	0x000013c0


	//   ....[6]....
        /*0138*/ 	.word	0x000013e0


	//   ....[7]....
        /*013c*/ 	.word	0x00001400


	//   ....[8]....
        /*0140*/ 	.word	0x00001420


	//   ....[9]....
        /*0144*/ 	.word	0x00001440


	//   ....[10]....
        /*0148*/ 	.word	0x00001460


	//   ....[11]....
        /*014c*/ 	.word	0x00001480


	//   ....[12]....
        /*0150*/ 	.word	0x000014a0


	//   ....[13]....
        /*0154*/ 	.word	0x000014c0


	//   ....[14]....
        /*0158*/ 	.word	0x000014e0


	//   ....[15]....
        /*015c*/ 	.word	0x00001500


	//   ....[16]....
        /*0160*/ 	.word	0x00001bf0


	//   ....[17]....
        /*0164*/ 	.word	0x00001c80


	//   ....[18]....
        /*0168*/ 	.word	0x00001cd0


	//   ....[19]....
        /*016c*/ 	.word	0x00001d20


	//   ....[20]....
        /*0170*/ 	.word	0x00001d70


	//   ....[21]....
        /*0174*/ 	.word	0x00001dc0


	//   ....[22]....
        /*0178*/ 	.word	0x00001e10


	//   ....[23]....
        /*017c*/ 	.word	0x00001e60


	//   ....[24]....
        /*0180*/ 	.word	0x00001eb0


	//   ....[25]....
        /*0184*/ 	.word	0x00001f00


	//   ....[26]....
        /*0188*/ 	.word	0x00001f50


	//   ....[27]....
        /*018c*/ 	.word	0x00001fa0


	//   ....[28]....
        /*0190*/ 	.word	0x00001ff0


	//   ....[29]....
        /*0194*/ 	.word	0x00002040


	//   ....[30]....
        /*0198*/ 	.word	0x00002090


	//   ....[31]....
        /*019c*/ 	.word	0x000020e0


	//----- nvinfo : EIATTR_VRC_CTA_INIT_COUNT
	.align		4
.L_14423:
        /*01a0*/ 	.byte	0x02, 0x4a
	.zero		1
	.zero		1


	//----- nvinfo : EIATTR_EXIT_INSTR_OFFSETS
	.align		4
        /*01a4*/ 	.byte	0x04, 0x1c
        /*01a6*/ 	.short	(.L_14425 - .L_14424)


	//   ....[0]....
.L_14424:
        /*01a8*/ 	.word	0x00000690


	//   ....[1]....
        /*01ac*/ 	.word	0x00001b90


	//----- nvinfo : EIATTR_MAX_THREADS
	.align		4
.L_14425:
        /*01b0*/ 	.byte	0x04, 0x05
        /*01b2*/ 	.short	(.L_14427 - .L_14426)
.L_14426:
        /*01b4*/ 	.word	0x00000100
        /*01b8*/ 	.word	0x00000001
        /*01bc*/ 	.word	0x00000001


	//----- nvinfo : EIATTR_CRS_STACK_SIZE
	.align		4
.L_14427:
        /*01c0*/ 	.byte	0x04, 0x1e
        /*01c2*/ 	.short	(.L_14429 - .L_14428)
.L_14428:
        /*01c4*/ 	.word	0x00000000


	//----- nvinfo : EIATTR_CBANK_PARAM_SIZE
	.align		4
.L_14429:
        /*01c8*/ 	.byte	0x03, 0x19
        /*01ca*/ 	.short	0x0030


	//----- nvinfo : EIATTR_PARAM_CBANK
	.align		4
        /*01cc*/ 	.byte	0x04, 0x0a
        /*01ce*/ 	.short	(.L_14431 - .L_14430)
	.align		4
.L_14430:
        /*01d0*/ 	.word	index@(.nv.constant0._Z9cuda_gemmIiLi256ELi2ELi1ELi64ELi16ELi16ELi32ELi0ELi1EEviiiPT_S1_S1_ii)
        /*01d4*/ 	.short	0x0380
        /*01d6*/ 	.short	0x0030


	//----- nvinfo : EIATTR_SW_WAR
	.align		4
.L_14431:
        /*01d8*/ 	.byte	0x04, 0x36
        /*01da*/ 	.short	(.L_14433 - .L_14432)
.L_14432:
        /*01dc*/ 	.word	0x00000008
.L_14433:


//--------------------- .nv.info._Z9cuda_gemmIiLi256ELi2ELi1ELi64ELi16ELi16ELi32ELi0ELi0EEviiiPT_S1_S1_ii --------------------------
	.section	.nv.info._Z9cuda_gemmIiLi256ELi2ELi1ELi64ELi16ELi16ELi32ELi0ELi0EEviiiPT_S1_S1_ii,"",@"SHT_CUDA_INFO"
	.sectionflags	@""
	.align	4


	//----- nvinfo : EIATTR_CUDA_API_VERSION
	.align		4
        /*0000*/ 	.byte	0x04, 0x37
        /*0002*/ 	.short	(.L_14435 - .L_14434)
.L_14434:
        /*0004*/ 	.word	0x00000082


	//----- nvinfo : EIATTR_KPARAM_INFO
	.align		4
.L_14435:
        /*0008*/ 	.byte	0x04, 0x17
        /*000a*/ 	.short	(.L_14437 - .L_14436)
.L_14436:
        /*000c*/ 	.word	0x00000000
        /*0010*/ 	.short	0x0007
        /*0012*/ 	.short	0x002c
        /*0014*/ 	.byte	0x00, 0xf0, 0x11, 0x00


	//----- nvinfo : EIATTR_KPARAM_INFO
	.align		4
.L_14437:
        /*0018*/ 	.byte	0x04, 0x17
        /*001a*/ 	.short	(.L_14439 - .L_14438)
.L_14438:
        /*001c*/ 	.word	0x00000000
        /*0020*/ 	.short	0x0006
        /*0022*/ 	.short	0x0028
        /*0024*/ 	.byte	0x00, 0xf0, 0x11, 0x00


	//----- nvinfo : EIATTR_KPARAM_INFO
	.align		4
.L_14439:
        /*0028*/ 	.byte	0x04, 0x17
        /*002a*/ 	.short	(.L_14441 - .L_14440)
.L_14440:
        /*002c*/ 	.word	0x00000000
        /*0030*/ 	.short	0x0005
        /*0032*/ 	.short	0x0020
        /*0034*/ 	.byte	0x00, 0xf5, 0x21, 0x00


	//----- nvinfo : EIATTR_KPARAM_INFO
	.align		4
.L_14441:
        /*0038*/ 	.byte	0x04, 0x17
        /*003a*/ 	.short	(.L_14443 - .L_14442)
.L_14442:
        /*003c*/ 	.word	0x00000000
        /*0040*/ 	.short	0x0004
        /*0042*/ 	.short	0x0018
        /*0044*/ 	.byte	0x00, 0xf5, 0x21, 0x00


	//----- nvinfo : EIATTR_KPARAM_INFO
	.align		4
.L_14443:
        /*0048*/ 	.byte	0x04, 0x17
        /*004a*/ 	.short	(.L_14445 - .L_14444)
.L_14444:
        /*004c*/ 	.word	0x00000000
        /*0050*/ 	.short	0x0003
        /*0052*/ 	.short	0x0010
        /*0054*/ 	.byte	0x00, 0xf5, 0x21, 0x00


	//----- nvinfo : EIATTR_KPARAM_INFO
	.align		4
.L_14445:
        /*0058*/ 	.byte	0x04, 0x17
        /*005a*/ 	.short	(.L_14447 - .L_14446)
.L_14446:
        /*005c*/ 	.word	0x00000000
        /*0060*/ 	.short	0x0002
        /*0062*/ 	.short	0x0008
        /*0064*/ 	.byte	0x00, 0xf0, 0x11, 0x00


	//----- nvinfo : EIATTR_KPARAM_INFO
	.align		4
.L_14447:
        /*0068*/ 	.byte	0x04, 0x17
        /*006a*/ 	.short	(.L_14449 - .L_14448)
.L_14448:
        /*006c*/ 	.word	0x00000000
        /*0070*/ 	.short	0x0001
        /*0072*/ 	.short	0x0004
        /*0074*/ 	.byte	0x00, 0xf0, 0x11, 0x00


	//----- nvinfo : EIATTR_KPARAM_INFO
	.align		4
.L_14449:
        /*0078*/ 	.byte	0x04, 0x17
        /*007a*/ 	.short	(.L_14451 - .L_14450)
.L_14450:
        /*007c*/ 	.word	0x00000000
        /*0080*/ 	.short	0x0000
        /*0082*/ 	.short	0x0000
        /*0084*/ 	.byte	0x00, 0xf0, 0x11, 0x00


	//----- nvinfo : EIATTR_SPARSE_MMA_MASK
	.align		4
.L_14451:
        /*0088*/ 	.byte	0x03, 0x50
        /*008a*/ 	.short	0x0000


	//----- nvinfo : EIATTR_MAXREG_COUNT
	.align		4
        /*008c*/ 	.byte	0x03, 0x1b
        /*008e*/ 	.short	0x00ff


	//----- nvinfo : EIATTR_NUM_BARRIERS
	.align		4
        /*0090*/ 	.byte	0x02, 0x4c
        /*0092*/ 	.byte	0x01
	.zero		1


	//----- nvinfo : EIATTR_ANNOTATIONS
	.align		4
        /*0094*/ 	.byte	0x04, 0x55
        /*0096*/ 	.short	(.L_14453 - .L_14452)


	//   ....[0]....
.L_14452:
        /*0098*/ 	.word	0x00000001
        /*009c*/ 	.byte	0x10, 0x10, 0x00, 0x00, 0x01, 0x00, 0x00, 0x00, 0x90, 0x11, 0x00, 0x00, 0x01, 0x00, 0x00, 0x00
        /*00ac*/ 	.byte	0x80, 0x5b, 0x00, 0x00


	//----- nvinfo : EIATTR_MERCURY_ISA_VERSION
	.align		4
.L_14453:
        /*00b0*/ 	.byte	0x03, 0x5f
        /*00b2*/ 	.short	0x0101


	//----- nvinfo : EIATTR_COOP_GROUP_MASK_REGIDS
	.align		4
        /*00b4*/ 	.byte	0x04, 0x29
        /*00b6*/ 	.short	(.L_14455 - .L_14454)


	//   ....[0]....
.L_14454:
        /*00b8*/ 	.word	0xffffffff


	//   ....[1]....
        /*00bc*/ 	.word	0xffffffff


	//   ....[2]....
        /*00c0*/ 	.word	0xffffffff


	//   ....[3]....
        /*00c4*/ 	.word	0xffffffff


	//   ....[4]....
        /*00c8*/ 	.word	0xffffffff


	//   ....[5]....
        /*00cc*/ 	.word	0xffffffff


	//   ....[6]....
        /*00d0*/ 	.word	0xffffffff


	//   ....[7]....
        /*00d4*/ 	.word	0xffffffff


	//   ....[8]....
        /*00d8*/ 	.word	0xffffffff


	//   ....[9]....
        /*00dc*/ 	.word	0xffffffff


	//   ....[10]....
        /*00e0*/ 	.word	0xffffffff


	//   ....[11]....
        /*00e4*/ 	.word	0xffffffff


	//   ....[12]....
        /*00e8*/ 	.word	0xffffffff


	//   ....[13]....
        /*00ec*/ 	.word	0xffffffff


	//   ....[14]....
        /*00f0*/ 	.word	0xffffffff


	//   ....[15]....
        /*00f4*/ 	.word	0xffffffff


	//   ....[16]....
        /*00f8*/ 	.word	0xffffffff


	//   ....[17]....
        /*00fc*/ 	.word	0xffffffff


	//   ....[18]....
        /*0100*/ 	.word	0xffffffff


	//   ....[19]....
        /*0104*/ 	.word	0xffffffff


	//   ....[20]....
        /*0108*/ 	.word	0xffffffff


	//   ....[21]....
        /*010c*/ 	.word	0xffffffff


	//   ....[22]....
        /*0110*/ 	.word	0xffffffff


	//   ....[23]....
        /*0114*/ 	.word	0xffffffff


	//   ....[24]....
        /*0118*/ 	.word	0xffffffff


	//   ....[25]....
        /*011c*/ 	.word	0xffffffff


	//   ....[26]....
        /*0120*/ 	.word	0xffffffff


	//   ....[27]....
        /*0124*/ 	.word	0xffffffff


	//   ....[28]....
        /*0128*/ 	.word	0xffffffff


	//   ....[29]....
        /*012c*/ 	.word	0xffffffff


	//   ....[30]....
        /*0130*/ 	.word	0xffffffff


	//   ....[31]....
        /*0134*/ 	.word	0xffffffff


	//   ....[32]....
        /*0138*/ 	.word	0xffffffff


	//   ....[33]....
        /*013c*/ 	.word	0xffffffff


	//   ....[34]....
        /*0140*/ 	.word	0xffffffff


	//   ....[35]....
        /*0144*/ 	.word	0xffffffff


	//   ....[36]....
        /*0148*/ 	.word	0xffffffff


	//   ....[37]....
        /*014c*/ 	.word	0xffffffff


	//   ....[38]....
        /*0150*/ 	.word	0xffffffff


	//   ....[39]....
        /*0154*/ 	.word	0xffffffff


	//   ....[40]....
        /*0158*/ 	.word	0xffffffff


	//   ....[41]....
        /*015c*/ 	.word	0xffffffff


	//   ....[42]....
        /*0160*/ 	.word	0xffffffff


	//   ....[43]....
        /*0164*/ 	.word	0xffffffff


	//   ....[44]....
        /*0168*/ 	.word	0xffffffff


	//   ....[45]....
        /*016c*/ 	.word	0xffffffff


	//   ....[46]....
        /*0170*/ 	.word	0xffffffff


	//   ....[47]....
        /*0174*/ 	.word	0xffffffff


	//   ....[48]....
        /*0178*/ 	.word	0xffffffff


	//   ....[49]....
        /*017c*/ 	.word	0x0500001e


	//   ....[50]....
        /*0180*/ 	.word	0x0500001e


	//   ....[51]....
        /*0184*/ 	.word	0x0500001e


	//   ....[52]....
        /*0188*/ 	.word	0x0500001e


	//   ....[53]....
        /*018c*/ 	.word	0x0500001e


	//   ....[54]....
        /*0190*/ 	.word	0x0500001e


	//   ....[55]....
        /*0194*/ 	.word	0x0500001e


	//   ....[56]....
        /*0198*/ 	.word	0x0500001e


	//   ....[57]....
        /*019c*/ 	.word	0x0500001e


	//   ....[58]....
        /*01a0*/ 	.word	0x0500001e


	//   ....[59]....
        /*01a4*/ 	.word	0x0500001e


	//   ....[60]....
        /*01a8*/ 	.word	0x0500001e


	//   ....[61]....
        /*01ac*/ 	.word	0x0500001e


	//   ....[62]....
        /*01b0*/ 	.word	0x0500001e


	//   ....[63]....
        /*01b4*/ 	.word	0x0500001e


	//   ....[64]....
        /*01b8*/ 	.word	0x0500001e


	//   ....[65]....
        /*01bc*/ 	.word	0x0500001e


	//   ....[66]....
        /*01c0*/ 	.word	0x0500001e


	//   ....[67]....
        /*01c4*/ 	.word	0x0500001e


	//   ....[68]....
        /*01c8*/ 	.word	0x0500001e


	//   ....[69]....
        /*01cc*/ 	.word	0x0500001e


	//   ....[70]....
        /*01d0*/ 	.word	0x0500001e


	//   ....[71]....
        /*01d4*/ 	.word	0x0500001e


	//   ....[72]....
        /*01d8*/ 	.word	0x0500001e


	//   ....[73]....
        /*01dc*/ 	.word	0x0500001e


	//   ....[74]....
        /*01e0*/ 	.word	0x0500001e


	//   ....[75]....
        /*01e4*/ 	.word	0x0500001e


	//   ....[76]....
        /*01e8*/ 	.word	0x0500001e


	//   ....[77]....
        /*01ec*/ 	.word	0x0500001e


	//   ....[78]....
        /*01f0*/ 	.word	0x0500001e


	//   ....[79]....
        /*01f4*/ 	.word	0x0500001e


	//   ....[80]....
        /*01f8*/ 	.word	0x0500001e


	//   ....[81]....
        /*01fc*/ 	.word	0x0500001e


	//   ....[82]....
        /*0200*/ 	.word	0x0500001e


	//   ....[83]....
        /*0204*/ 	.word	0x0500001e


	//   ....[84]....
        /*0208*/ 	.word	0x0500001e


	//   ....[85]....
        /*020c*/ 	.word	0x0500001e


	//   ....[86]....
        /*0210*/ 	.word	0x0500001e


	//   ....[87]....
        /*0214*/ 	.word	0x0500001e


	//   ....[88]....
        /*0218*/ 	.word	0x0500001e


	//   ....[89]....
        /*021c*/ 	.word	0x0500001e


	//   ....[90]....
        /*0220*/ 	.word	0x0500001e


	//   ....[91]....
        /*0224*/ 	.word	0x0500001e


	//   ....[92]....
        /*0228*/ 	.word	0x0500001e


	//   ....[93]....
        /*022c*/ 	.word	0x0500001e


	//   ....[94]....
        /*0230*/ 	.word	0x0500001e


	//   ....[95]....
        /*0234*/ 	.word	0x0500001e


	//   ....[96]....
        /*0238*/ 	.word	0x0500001e


	//----- nvinfo : EIATTR_COOP_GROUP_INSTR_OFFSETS
	.align		4
.L_14455:
        /*023c*/ 	.byte	0x04, 0x28
        /*023e*/ 	.short	(.L_14457 - .L_14456)


	//   ....[0]....
.L_14456:
        /*0240*/ 	.word	0x000025b0


	//   ....[1]....
        /*0244*/ 	.word	0x00002600


	//   ....[2]....
        /*0248*/ 	.word	0x00002650


	//   ....[3]....
        /*024c*/ 	.word	0x000026a0


	//   ....[4]....
        /*0250*/ 	.word	0x000026f0


	//   ....[5]....
        /*0254*/ 	.word	0x00002760


	//   ....[6]....
        /*0258*/ 	.word	0x000027c0


	//   ....[7]....
        /*025c*/ 	.word	0x00002820


	//   ....[8]....
        /*0260*/ 	.word	0x00002880


	//   ....[9]....
        /*0264*/ 	.word	0x000028e0


	//   ....[10]....
        /*0268*/ 	.word	0x00002940


	//   ....[11]....
        /*026c*/ 	.word	0x000029a0


	//   ....[12]....
        /*0270*/ 	.word	0x00002a00


	//   ....[13]....
        /*0274*/ 	.word	0x00002a60


	//   ....[14]....
        /*0278*/ 	.word	0x00002ac0


	//   ....[15]....
        /*027c*/ 	.word	0x00002b20


	//   ....[16]....
        /*0280*/ 	.word	0x00003890


	//   ....[17]....
        /*0284*/ 	.word	0x000038e0


	//   ....[18]....
        /*0288*/ 	.word	0x00003930


	//   ....[19]....
        /*028c*/ 	.word	0x00003980


	//   ....[20]....
        /*0290*/ 	.word	0x000039d0


	//   ....[21]....
        /*0294*/ 	.word	0x00003a40


	//   ....[22]....
        /*0298*/ 	.word	0x00003aa0


	//   ....[23]....
        /*029c*/ 	.word	0x00003b00


	//   ....[24]....
        /*02a0*/ 	.word	0x00003b60


	//   ....[25]....
        /*02a4*/ 	.word	0x00003bc0


	//   ....[26]....
        /*02a8*/ 	.word	0x00003c20


	//   ....[27]....
        /*02ac*/ 	.word	0x00003c80


	//   ....[28]....
        /*02b0*/ 	.word	0x00003ce0


	//   ....[29]....
        /*02b4*/ 	.word	0x00003d40


	//   ....[30]....
        /*02b8*/ 	.word	0x00003da0


	//   ....[31]....
        /*02bc*/ 	.word	0x00003e00


	//   ....[32]....
        /*02c0*/ 	.word	0x00004b20


	//   ....[33]....
        /*02c4*/ 	.word	0x00004b70


	//   ....[34]....
        /*02c8*/ 	.word	0x00004bc0


	//   ....[35]....
        /*02cc*/ 	.word	0x00004c10


	//   ....[36]....
        /*02d0*/ 	.word	0x00004c80


	//   ....[37]....
        /*02d4*/ 	.word	0x00004ce0


	//   ....[38]....
        /*02d8*/ 	.word	0x00004d40


	//   ....[39]....
        /*02dc*/ 	.word	0x00004da0


	//   ....[40]....
        /*02e0*/ 	.word	0x00004e00


	//   ....[41]....
        /*02e4*/ 	.word	0x00004e60


	//   ....[42]....
        /*02e8*/ 	.word	0x00004ec0


	//   ....[43]....
        /*02ec*/ 	.word	0x00004f20


	//   ....[44]....
        /*02f0*/ 	.word	0x00004f80


	//   ....[45]....
        /*02f4*/ 	.word	0x00004fe0


	//   ....[46]....
        /*02f8*/ 	.word	0x00005040


	//   ....[47]....
        /*02fc*/ 	.word	0x000050a0


	//   ....[48]....
        /*0300*/ 	.word	0x00005100


	//   ....[49]....
        /*0304*/ 	.word	0x000063a0


	//   ....[50]....
        /*0308*/ 	.word	0x00006420


	//   ....[51]....
        /*030c*/ 	.word	0x000064a0


	//   ....[52]....
        /*0310*/ 	.word	0x00006520


	//   ....[53]....
        /*0314*/ 	.word	0x000065a0


	//   ....[54]....
        /*0318*/ 	.word	0x00006620


	//   ....[55]....
        /*031c*/ 	.word	0x000066a0


	//   ....[56]....
        /*0320*/ 	.word	0x00006720


	//   ....[57]....
        /*0324*/ 	.word	0x000067a0


	//   ....[58]....
        /*0328*/ 	.word	0x00006820


	//   ....[59]....
        /*032c*/ 	.word	0x000068a0


	//   ....[60]....
        /*0330*/ 	.word	0x00006920


	//   ....[61]....
        /*0334*/ 	.word	0x000069a0


	//   ....[62]....
        /*0338*/ 	.word	0x00006a20


	//   ....[63]....
        /*033c*/ 	.word	0x00006aa0


	//   ....[64]....
        /*0340*/ 	.word	0x00006b20


	//   ....[65]....
        /*0344*/ 	.word	0x00006ba0


	//   ....[66]....
        /*0348*/ 	.word	0x00006c20


	//   ....[67]....
        /*034c*/ 	.word	0x00006ca0


	//   ....[68]....
        /*0350*/ 	.word	0x00006d20


	//   ....[69]....
        /*0354*/ 	.word	0x00006da0


	//   ....[70]....
        /*0358*/ 	.word	0x00006e20


	//   ....[71]....
        /*035c*/ 	.word	0x00006ea0


	//   ....[72]....
        /*0360*/ 	.word	0x00006f20


	//   ....[73]....
        /*0364*/ 	.word	0x00006fa0


	//   ....[74]....
        /*0368*/ 	.word	0x00007020


	//   ....[75]....
        /*036c*/ 	.word	0x000070a0


	//   ....[76]....
        /*0370*/ 	.word	0x00007120


	//   ....[77]....
        /*0374*/ 	.word	0x000071a0


	//   ....[78]....
        /*0378*/ 	.word	0x00007220


	//   ....[79]....
        /*037c*/ 	.word	0x000072a0


	//   ....[80]....
        /*0380*/ 	.word	0x00007320


	//   ....[81]....
        /*0384*/ 	.word	0x00007390


	//   ....[82]....
        /*0388*/ 	.word	0x00007410


	//   ....[83]....
        /*038c*/ 	.word	0x00007490


	//   ....[84]....
        /*0390*/ 	.word	0x00007510


	//   ....[85]....
        /*0394*/ 	.word	0x00007590


	//   ....[86]....
        /*0398*/ 	.word	0x00007610


	//   ....[87]....
        /*039c*/ 	.word	0x00007690


	//   ....[88]....
        /*03a0*/ 	.word	0x00007710


	//   ....[89]....
        /*03a4*/ 	.word	0x00007790


	//   ....[90]....
        /*03a8*/ 	.word	0x00007810


	//   ....[91]....
        /*03ac*/ 	.word	0x00007890


	//   ....[92]....
        /*03b0*/ 	.word	0x00007910


	//   ....[93]....
        /*03b4*/ 	.word	0x00007990


	//   ....[94]....
        /*03b8*/ 	.word	0x00007a10


	//   ....[95]....
        /*03bc*/ 	.word	0x00007a90


	//   ....[96]....
        /*03c0*/ 	.word	0x00007b10


	//----- nvinfo : EIATTR_VRC_CTA_INIT_COUNT
	.align		4
.L_14457:
        /*03c4*/ 	.byte	0x02, 0x4a
	.zero		1
	.zero		1


	//----- nvinfo : EIATTR_EXIT_INSTR_OFFSETS
	.align		4
        /*03c8*/ 	.byte	0x04, 0x1c
        /*03ca*/ 	.short	(.L_14459 - .L_14458)


	//   ....[0]....
.L_14458:
        /*03cc*/ 	.word	0x00000880


	//   ....[1]....
        /*03d0*/ 	.word	0x00006350


	//----- nvinfo : EIATTR_MAX_THREADS
	.align		4
.L_14459:
        /*03d4*/ 	.byte	0x04, 0x05
        /*03d6*/ 	.short	(.L_14461 - .L_14460)
.L_14460:
        /*03d8*/ 	.word	0x00000100
        /*03dc*/ 	.word	0x00000001
        /*03e0*/ 	.word	0x00000001


	//----- nvinfo : EIATTR_CRS_STACK_SIZE
	.align		4
.L_14461:
        /*03e4*/ 	.byte	0x04, 0x1e
        /*03e6*/ 	.short	(.L_14463 - .L_14462)
.L_14462:
        /*03e8*/ 	.word	0x00000000


	//----- nvinfo : EIATTR_CBANK_PARAM_SIZE
	.align		4
.L_14463:
        /*03ec*/ 	.byte	0x03, 0x19
        /*03ee*/ 	.short	0x0030


	//----- nvinfo : EIATTR_PARAM_CBANK
	.align		4
        /*03f0*/ 	.byte	0x04, 0x0a
        /*03f2*/ 	.short	(.L_14465 - .L_14464)
	.align		4
.L_14464:
        /*03f4*/ 	.word	index@(.nv.constant0._Z9cuda_gemmIiLi256ELi2ELi1ELi64ELi16ELi16ELi32ELi0ELi0EEviiiPT_S1_S1_ii)
        /*03f8*/ 	.short	0x0380
        /*03fa*/ 	.short	0x0030


	//----- nvinfo : EIATTR_SW_WAR
	.align		4
.L_14465:
        /*03fc*/ 	.byte	0x04, 0x36
        /*03fe*/ 	.short	(.L_14467 - .L_14466)
.L_14466:
        /*0400*/ 	.word	0x00000008
.L_14467:


//--------------------- .nv.info._Z9cuda_gemmIiLi256ELi2ELi1ELi64ELi8ELi8ELi32ELi1ELi1EEviiiPT_S1_S1_ii --------------------------
	.section	.nv.info._Z9cuda_gemmIiLi256ELi2ELi1ELi64ELi8ELi8ELi32ELi1ELi1EEviiiPT_S1_S1_ii,"",@"SHT_CUDA_INFO"
	.sectionflags	@""
	.align	4


	//----- nvinfo : EIATTR_CUDA_API_VERSION
	.align		4
        /*0000*/ 	.byte	0x04, 0x37
        /*0002*/ 	.short	(.L_14469 - .L_14468)
.L_14468:
        /*0004*/ 	.word	0x00000082


	//----- nvinfo : EIATTR_KPARAM_INFO
	.align		4
.L_14469:
        /*0008*/ 	.byte	0x04, 0x17
        /*000a*/ 	.short	(.L_14471 - .L_14470)
.L_14470:
        /*000c*/ 	.word	0x00000000
        /*0010*/ 	.short	0x0007
        /*0012*/ 	.short	0x002c
        /*0014*/ 	.byte	0x00, 0xf0, 0x11, 0x00


	//----- nvinfo : EIATTR_KPARAM_INFO
	.align		4
.L_14471:
        /*0018*/ 	.byte	0x04, 0x17
        /*001a*/ 	.short	(.L_14473 - .L_14472)
.L_14472:
        /*001c*/ 	.word	0x00000000
        /*0020*/ 	.short	0x0006
        /*0022*/ 	.short	0x0028
        /*0024*/ 	.byte	0x00, 0xf0, 0x11, 0x00


	//----- nvinfo : EIATTR_KPARAM_INFO
	.align		4
.L_14473:
        /*0028*/ 	.byte	0x04, 0x17
        /*002a*/ 	.short	(.L_14475 - .L_14474)
.L_14474:
        /*002c*/ 	.word	0x00000000
        /*0030*/ 	.short	0x0005
        /*0032*/ 	.short	0x0020
        /*0034*/ 	.byte	0x00, 0xf5, 0x21, 0x00


	//----- nvinfo : EIATTR_KPARAM_INFO
	.align		4
.L_14475:
        /*0038*/ 	.byte	0x04, 0x17
        /*003a*/ 	.short	(.L_14477 - .L_14476)
.L_14476:
        /*003c*/ 	.word	0x00000000
        /*0040*/ 	.short	0x0004
        /*0042*/ 	.short	0x0018
        /*0044*/ 	.byte	0x00, 0xf5, 0x21, 0x00


	//----- nvinfo : EIATTR_KPARAM_INFO
	.align		4
.L_14477:
        /*0048*/ 	.byte	0x04, 0x17
        /*004a*/ 	.short	(.L_14479 - .L_14478)
.L_14478:
        /*004c*/ 	.word	0x00000000
        /*0050*/ 	.short	0x0003
        /*0052*/ 	.short	0x0010
        /*0054*/ 	.byte	0x00, 0xf5, 0x21, 0x00


	//----- nvinfo : EIATTR_KPARAM_INFO
	.align		4
.L_14479:
        /*0058*/ 	.byte	0x04, 0x17
        /*005a*/ 	.short	(.L_14481 - .L_14480)
.L_14480:
        /*005c*/ 	.word	0x00000000
        /*0060*/ 	.short	0x0002
        /*0062*/ 	.short	0x0008
        /*0064*/ 	.byte	0x00, 0xf0, 0x11, 0x00


	//----- nvinfo : EIATTR_KPARAM_INFO
	.align		4
.L_14481:
        /*0068*/ 	.byte	0x04, 0x17
        /*006a*/ 	.short	(.L_14483 - .L_14482)
.L_14482:
        /*006c*/ 	.word	0x00000000
        /*0070*/ 	.short	0x0001
        /*0072*/ 	.short	0x0004
        /*0074*/ 	.byte	0x00, 0xf0, 0x11, 0x00


	//----- nvinfo : EIATTR_KPARAM_INFO
	.align		4
.L_14483:
        /*0078*/ 	.byte	0x04, 0x17
        /*007a*/ 	.short	(.L_14485 - .L_14484)
.L_14484:
        /*007c*/ 	.word	0x00000000
        /*0080*/ 	.short	0x0000
        /*0082*/ 	.short	0x0000
        /*0084*/ 	.byte	0x00, 0xf0, 0x11, 0x00


	//----- nvinfo : EIATTR_SPARSE_MMA_MASK
	.align		4
.L_14485:
        /*0088*/ 	.byte	0x03, 0x50
        /*008a*/ 	.short	0x0000


	//----- nvinfo : EIATTR_MAXREG_COUNT
	.align		4
        /*008c*/ 	.byte	0x03, 0x1b
        /*008e*/ 	.short	0x00ff


	//----- nvinfo : EIATTR_NUM_BARRIERS
	.align		4
        /*0090*/ 	.byte	0x02, 0x4c
        /*0092*/ 	.byte	0x01
	.zero		1


	//----- nvinfo : EIATTR_MERCURY_ISA_VERSION
	.align		4
        /*0094*/ 	.byte	0x03, 0x5f
        /*0096*/ 	.short	0x0101


	//----- nvinfo : EIATTR_COOP_GROUP_MASK_REGIDS
	.align		4
        /*0098*/ 	.byte	0x04, 0x29
        /*009a*/ 	.short	(.L_14487 - .L_14486)


	//   ....[0]....
.L_14486:
        /*009c*/ 	.word	0xffffffff


	//   ....[1]....
        /*00a0*/ 	.word	0xffffffff


	//   ....[2]....
        /*00a4*/ 	.word	0xffffffff


	//   ....[3]....
        /*00a8*/ 	.word	0xffffffff


	//   ....[4]....
        /*00ac*/ 	.word	0xffffffff


	//   ....[5]....
        /*00b0*/ 	.word	0xffffffff


	//   ....[6]....
        /*00b4*/ 	.word	0xffffffff


	//   ....[7]....
        /*00b8*/ 	.word	0xffffffff


	//   ....[8]....
        /*00bc*/ 	.word	0x05000000


	//   ....[9]....
        /*00c0*/ 	.word	0x05000000


	//   ....[10]....
        /*00c4*/ 	.word	0x05000000


	//   ....[11]....
        /*00c8*/ 	.word	0x05000000


	//   ....[12]....
        /*00cc*/ 	.word	0x05000000


	//   ....[13]....
        /*00d0*/ 	.word	0x05000000


	//   ....[14]....
        /*00d4*/ 	.word	0x05000000


	//   ....[15]....
        /*00d8*/ 	.word	0x05000000


	//----- nvinfo : EIATTR_COOP_GROUP_INSTR_OFFSETS
	.align		4
.L_14487:
        /*00dc*/ 	.byte	0x04, 0x28
        /*00de*/ 	.short	(.L_14489 - .L_14488)


	//   ....[0]....
.L_14488:
        /*00e0*/ 	.word	0x00001330


	//   ....[1]....
        /*00e4*/ 	.word	0x00001340


	//   ....[2]....
        /*00e8*/ 	.word	0x00001350


	//   ....[3]....
        /*00ec*/ 	.word	0x00001380


	//   ....[4]....
        /*00f0*/ 	.word	0x000013a0


	//   ....[5]....
        /*00f4*/ 	.word	0x000013c0


	//   ....[6]....
        /*00f8*/ 	.word	0x000013e0


	//   ....[7]....
        /*00fc*/ 	.word	0x00001400


	//   ....[8]....
        /*0100*/ 	.word	0x00001960


	//   ....[9]....
        /*0104*/ 	.word	0x000019f0


	//   ....[10]....
        /*0108*/ 	.word	0x00001a50


	//   ....[11]....
        /*010c*/ 	.word	0x00001ac0


	//   ....[12]....
        /*0110*/ 	.word	0x00001b30


	//   ....[13]....
        /*0114*/ 	.word	0x00001ba0


	//   ....[14]....
        /*0118*/ 	.word	0x00001c10


	//   ....[15]....
        /*011c*/ 	.word	0x00001c80


	//----- nvinfo : EIATTR_VRC_CTA_INIT_COUNT
	.align		4
.L_14489:
        /*0120*/ 	.byte	0x02, 0x4a
	.zero		1
	.zero		1


	//----- nvinfo : EIATTR_EXIT_INSTR_OFFSETS
	.align		4
        /*0124*/ 	.byte	0x04, 0x1c
        /*0126*/ 	.short	(.L_14491 - .L_14490)


	//   ....[0]....
.L_14490:
        /*0128*/ 	.word	0x000006b0


	//   ....[1]....
        /*012c*/ 	.word	0x00001900


	//----- nvinfo : EIATTR_MAX_THREADS
	.align		4
.L_14491:
        /*0130*/ 	.byte	0x04, 0x05
        /*0132*/ 	.short	(.L_14493 - .L_14492)
.L_14492:
        /*0134*/ 	.word	0x00000100
        /*0138*/ 	.word	0x00000001
        /*013c*/ 	.word	0x00000001


	//----- nvinfo : EIATTR_CRS_STACK_SIZE
	.align		4
.L_14493:
        /*0140*/ 	.byte	0x04, 0x1e
        /*0142*/ 	.short	(.L_14495 - .L_14494)
.L_14494:
        /*0144*/ 	.word	0x00000000


	//----- nvinfo : EIATTR_CBANK_PARAM_SIZE
	.align		4
.L_14495:
        /*0148*/ 	.byte	0x03, 0x19
        /*014a*/ 	.short	0x0030


	//----- nvinfo : EIATTR_PARAM_CBANK
	.align		4
        /*014c*/ 	.byte	0x04, 0x0a
        /*014e*/ 	.short	(.L_14497 - .L_14496)
	.align		4
.L_14496:
        /*0150*/ 	.word	index@(.nv.constant0._Z9cuda_gemmIiLi256ELi2ELi1ELi64ELi8ELi8ELi32ELi1ELi1EEviiiPT_S1_S1_ii)
        /*0154*/ 	.short	0x0380
        /*0156*/ 	.short	0x0030


	//----- nvinfo : EIATTR_SW_WAR
	.align		4
.L_14497:
        /*0158*/ 	.byte	0x04, 0x36
        /*015a*/ 	.short	(.L_14499 - .L_14498)
.L_14498:
        /*015c*/ 	.word	0x00000008
.L_14499:


//--------------------- .nv.info._Z9cuda_gemmIiLi256ELi2ELi1ELi64ELi8ELi8ELi32ELi1ELi0EEviiiPT_S1_S1_ii --------------------------
	.section	.nv.info._Z9cuda_gemmIiLi256ELi2ELi1ELi64ELi8ELi8ELi32ELi1ELi0EEviiiPT_S1_S1_ii,"",@"SHT_CUDA_INFO"
	.sectionflags	@""
	.align	4


	//----- nvinfo : EIATTR_CUDA_API_VERSION
	.align		4
        /*0000*/ 	.byte	0x04, 0x37
        /*0002*/ 	.short	(.L_14501 - .L_14500)
.L_14500:
        /*0004*/ 	.word	0x00000082


	//----- nvinfo : EIATTR_KPARAM_INFO
	.align		4
.L_14501:
        /*0008*/ 	.byte	0x04, 0x17
        /*000a*/ 	.short	(.L_14503 - .L_14502)
.L_14502:
        /*000c*/ 	.word	0x00000000
        /*0010*/ 	.short	0x0007
        /*0012*/ 	.short	0x002c
        /*0014*/ 	.byte	0x00, 0xf0, 0x11, 0x00


	//----- nvinfo : EIATTR_KPARAM_INFO
	.align		4
.L_14503:
        /*0018*/ 	.byte	0x04, 0x17
        /*001a*/ 	.short	(.L_14505 - .L_14504)
.L_14504:
        /*001c*/ 	.word	0x00000000
        /*0020*/ 	.short	0x0006
        /*0022*/ 	.short	0x0028
        /*0024*/ 	.byte	0x00, 0xf0, 0x11, 0x00


	//----- nvinfo : EIATTR_KPARAM_INFO
	.align		4
.L_14505:
        /*0028*/ 	.byte	0x04, 0x17
        /*002a*/ 	.short	(.L_14507 - .L_14506)
.L_14506:
        /*002c*/ 	.word	0x00000000
        /*0030*/ 	.short	0x0005
        /*0032*/ 	.short	0x0020
        /*0034*/ 	.byte	0x00, 0xf5, 0x21, 0x00


	//----- nvinfo : EIATTR_KPARAM_INFO
	.align		4
.L_14507:
        /*0038*/ 	.byte	0x04, 0x17
        /*003a*/ 	.short	(.L_14509 - .L_14508)
.L_14508:
        /*003c*/ 	.word	0x00000000
        /*0040*/ 	.short	0x0004
        /*0042*/ 	.short	0x0018
        /*0044*/ 	.byte	0x00, 0xf5, 0x21, 0x00


	//----- nvinfo : EIATTR_KPARAM_INFO
	.align		4
.L_14509:
        /*0048*/ 	.byte	0x04, 0x17
        /*004a*/ 	.short	(.L_14511 - .L_14510)
.L_14510:
        /*004c*/ 	.word	0x00000000
        /*0050*/ 	.short	0x0003
        /*0052*/ 	.short	0x0010
        /*0054*/ 	.byte	0x00, 0xf5, 0x21, 0x00


	//----- nvinfo : EIATTR_KPARAM_INFO
	.align		4
.L_14511:
        /*0058*/ 	.byte	0x04, 0x17
        /*005a*/ 	.short	(.L_14513 - .L_14512)
.L_14512:
        /*005c*/ 	.word	0x00000000
        /*0060*/ 	.short	0x0002
        /*0062*/ 	.short	0x0008
        /*0064*/ 	.byte	0x00, 0xf0, 0x11, 0x00


	//----- nvinfo : EIATTR_KPARAM_INFO
	.align		4
.L_14513:
        /*0068*/ 	.byte	0x04, 0x17
        /*006a*/ 	.short	(.L_14515 - .L_14514)
.L_14514:
        /*006c*/ 	.word	0x00000000
        /*0070*/ 	.short	0x0001
        /*0072*/ 	.short	0x0004
        /*0074*/ 	.byte	0x00, 0xf0, 0x11, 0x00


	//----- nvinfo : EIATTR_KPARAM_INFO
	.align		4
.L_14515:
        /*0078*/ 	.byte	0x04, 0x17
        /*007a*/ 	.short	(.L_14517 - .L_14516)
.L_14516:
        /*007c*/ 	.word	0x00000000
        /*0080*/ 	.short	0x0000
        /*0082*/ 	.short	0x0000
        /*0084*/ 	.byte	0x00, 0xf0, 0x11, 0x00


	//----- nvinfo : EIATTR_SPARSE_MMA_MASK
	.align		4
.L_14517:
        /*0088*/ 	.byte	0x03, 0x50
        /*008a*/ 	.short	0x0000


	//----- nvinfo : EIATTR_MAXREG_COUNT
	.align		4
        /*008c*/ 	.byte	0x03, 0x1b
        /*008e*/ 	.short	0x00ff


	//----- nvinfo : EIATTR_NUM_BARRIERS
	.align		4
        /*0090*/ 	.byte	0x02, 0x4c
        /*0092*/ 	.byte	0x01
	.zero		1


	//----- nvinfo : EIATTR_MERCURY_ISA_VERSION
	.align		4
        /*0094*/ 	.byte	0x03, 0x5f
        /*0096*/ 	.short	0x0101


	//----- nvinfo : EIATTR_COOP_GROUP_MASK_REGIDS
	.align		4
        /*0098*/ 	.byte	0x04, 0x29
        /*009a*/ 	.short	(.L_14519 - .L_14518)


	//   ....[0]....
.L_14518:
        /*009c*/ 	.word	0xffffffff


	//   ....[1]....
        /*00a0*/ 	.word	0xffffffff


	//   ....[2]....
        /*00a4*/ 	.word	0xffffffff


	//   ....[3]....
        /*00a8*/ 	.word	0xffffffff


	//   ....[4]....
        /*00ac*/ 	.word	0xffffffff


	//   ....[5]....
        /*00b0*/ 	.word	0xffffffff


	//   ....[6]....
        /*00b4*/ 	.word	0xffffffff


	//   ....[7]....
        /*00b8*/ 	.word	0xffffffff


	//   ....[8]....
        /*00bc*/ 	.word	0xffffffff


	//   ....[9]....
        /*00c0*/ 	.word	0xffffffff


	//   ....[10]....
        /*00c4*/ 	.word	0xffffffff


	//   ....[11]....
        /*00c8*/ 	.word	0xffffffff


	//   ....[12]....
        /*00cc*/ 	.word	0xffffffff


	//   ....[13]....
        /*00d0*/ 	.word	0xffffffff


	//   ....[14]....
        /*00d4*/ 	.word	0xffffffff


	//   ....[15]....
        /*00d8*/ 	.word	0xffffffff


	//   ....[16]....
        /*00dc*/ 	.word	0xffffffff


	//   ....[17]....
        /*00e0*/ 	.word	0xffffffff


	//   ....[18]....
        /*00e4*/ 	.word	0xffffffff


	//   ....[19]....
        /*00e8*/ 	.word	0xffffffff


	//   ....[20]....
        /*00ec*/ 	.word	0xffffffff


	//   ....[21]....
        /*00f0*/ 	.word	0xffffffff


	//   ....[22]....
        /*00f4*/ 	.word	0xffffffff


	//   ....[23]....
        /*00f8*/ 	.word	0xffffffff


	//   ....[24]....
        /*00fc*/ 	.word	0xffffffff


	//   ....[25]....
        /*0100*/ 	.word	0x05000016


	//   ....[26]....
        /*0104*/ 	.word	0x05000016


	//   ....[27]....
        /*0108*/ 	.word	0x05000016


	//   ....[28]....
        /*010c*/ 	.word	0x05000016


	//   ....[29]....
        /*0110*/ 	.word	0x05000016


	//   ....[30]....
        /*0114*/ 	.word	0x05000016


	//   ....[31]....
        /*0118*/ 	.word	0x05000016


	//   ....[32]....
        /*011c*/ 	.word	0x05000016


	//   ....[33]....
        /*0120*/ 	.word	0x05000016


	//   ....[34]....
        /*0124*/ 	.word	0x05000016


	//   ....[35]....
        /*0128*/ 	.word	0x05000016


	//   ....[36]....
        /*012c*/ 	.word	0x05000016


	//   ....[37]....
        /*0130*/ 	.word	0x05000016


	//   ....[38]....
        /*0134*/ 	.word	0x05000016


	//   ....[39]....
        /*0138*/ 	.word	0x05000016


	//   ....[40]....
        /*013c*/ 	.word	0x05000016


	//   ....[41]....
        /*0140*/ 	.word	0x05000016


	//   ....[42]....
        /*0144*/ 	.word	0x05000016


	//   ....[43]....
        /*0148*/ 	.word	0x05000016


	//   ....[44]....
        /*014c*/ 	.word	0x05000016


	//   ....[45]....
        /*0150*/ 	.word	0x05000016


	//   ....[46]....
        /*0154*/ 	.word	0x05000016


	//   ....[47]....
        /*0158*/ 	.word	0x05000016


	//   ....[48]....
        /*015c*/ 	.word	0x05000016


	//----- nvinfo : EIATTR_COOP_GROUP_INSTR_OFFSETS
	.align		4
.L_14519:
        /*0160*/ 	.byte	0x04, 0x28
        /*0162*/ 	.short	(.L_14521 - .L_14520)


	//   ....[0]....
.L_14520:
        /*0164*/ 	.word	0x00001d20


	//   ....[1]....
        /*0168*/ 	.word	0x00001d70


	//   ....[2]....
        /*016c*/ 	.word	0x00001dc0


	//   ....[3]....
        /*0170*/ 	.word	0x00001e10


	//   ....[4]....
        /*0174*/ 	.word	0x00001e60


	//   ....[5]....
        /*0178*/ 	.word	0x00001ed0


	//   ....[6]....
        /*017c*/ 	.word	0x00001f30


	//   ....[7]....
        /*0180*/ 	.word	0x00001f90


	//   ....[8]....
        /*0184*/ 	.word	0x000027a0


	//   ....[9]....
        /*0188*/ 	.word	0x000027f0


	//   ....[10]....
        /*018c*/ 	.word	0x00002840


	//   ....[11]....
        /*0190*/ 	.word	0x00002890


	//   ....[12]....
        /*0194*/ 	.word	0x000028e0


	//   ....[13]....
        /*0198*/ 	.word	0x00002950


	//   ....[14]....
        /*019c*/ 	.word	0x000029b0


	//   ....[15]....
        /*01a0*/ 	.word	0x00002a10


	//   ....[16]....
        /*01a4*/ 	.word	0x000031d0


	//   ....[17]....
        /*01a8*/ 	.word	0x00003220


	//   ....[18]....
        /*01ac*/ 	.word	0x00003270


	//   ....[19]....
        /*01b0*/ 	.word	0x000032c0


	//   ....[20]....
        /*01b4*/ 	.word	0x00003330


	//   ....[21]....
        /*01b8*/ 	.word	0x00003390


	//   ....[22]....
        /*01bc*/ 	.word	0x000033f0


	//   ....[23]....
        /*01c0*/ 	.word	0x00003450


	//   ....[24]....
        /*01c4*/ 	.word	0x000034c0


	//   ....[25]....
        /*01c8*/ 	.word	0x00003b40


	//   ....[26]....
        /*01cc*/ 	.word	0x00003bc0


	//   ....[27]....
        /*01d0*/ 	.word	0x00003c40


	//   ....[28]....
        /*01d4*/ 	.word	0x00003cc0


	//   ....[29]....
        /*01d8*/ 	.word	0x00003d40


	//   ....[30]....
        /*01dc*/ 	.word	0x00003dc0


	//   ....[31]....
        /*01e0*/ 	.word	0x00003e40


	//   ....[32]....
        /*01e4*/ 	.word	0x00003ec0


	//   ....[33]....
        /*01e8*/ 	.word	0x00003f40


	//   ....[34]....
        /*01ec*/ 	.word	0x00003fc0


	//   ....[35]....
        /*01f0*/ 	.word	0x00004040


	//   ....[36]....
        /*01f4*/ 	.word	0x000040c0


	//   ....[37]....
        /*01f8*/ 	.word	0x00004140


	//   ....[38]....
        /*01fc*/ 	.word	0x000041c0


	//   ....[39]....
        /*0200*/ 	.word	0x00004240


	//   ....[40]....
        /*0204*/ 	.word	0x000042c0


	//   ....[41]....
        /*0208*/ 	.word	0x00004330


	//   ....[42]....
        /*020c*/ 	.word	0x000043b0


	//   ....[43]....
        /*0210*/ 	.word	0x00004430


	//   ....[44]....
        /*0214*/ 	.word	0x000044b0


	//   ....[45]....
        /*0218*/ 	.word	0x00004530


	//   ....[46]....
        /*021c*/ 	.word	0x000045b0


	//   ....[47]....
        /*0220*/ 	.word	0x00004630


	//   ....[48]....
        /*0224*/ 	.word	0x000046b0


	//----- nvinfo : EIATTR_VRC_CTA_INIT_COUNT
	.align		4
.L_14521:
        /*0228*/ 	.byte	0x02, 0x4a
	.zero		1
	.zero		1


	//----- nvinfo : EIATTR_EXIT_INSTR_OFFSETS
	.align		4
        /*022c*/ 	.byte	0x04, 0x1c
        /*022e*/ 	.short	(.L_14523 - .L_14522)


	//   ....[0]....
.L_14522:
        /*0230*/ 	.word	0x00000820


	//   ....[1]....
        /*0234*/ 	.word	0x00003af0


	//----- nvinfo : EIATTR_MAX_THREADS
	.align		4
.L_14523:
        /*0238*/ 	.byte	0x04, 0x05
        /*023a*/ 	.short	(.L_14525 - .L_14524)
.L_14524:
        /*023c*/ 	.word	0x00000100
        /*0240*/ 	.word	0x00000001
        /*0244*/ 	.word	0x00000001


	//----- nvinfo : EIATTR_CRS_STACK_SIZE
	.align		4
.L_14525:
        /*0248*/ 	.byte	0x04, 0x1e
        /*024a*/ 	.short	(.L_14527 - .L_14526)
.L_14526:
        /*024c*/ 	.word	0x00000000


	//----- nvinfo : EIATTR_CBANK_PARAM_SIZE
	.align		4
.L_14527:
        /*0250*/ 	.byte	0x03, 0x19
        /*0252*/ 	.short	0x0030


	//----- nvinfo : EIATTR_PARAM_CBANK
	.align		4
        /*0254*/ 	.byte	0x04, 0x0a
        /*0256*/ 	.short	(.L_14529 - .L_14528)
	.align		4
.L_14528:
        /*0258*/ 	.word	index@(.nv.constant0._Z9cuda_gemmIiLi256ELi2ELi1ELi64ELi8ELi8ELi32ELi1ELi0EEviiiPT_S1_S1_ii)
        /*025c*/ 	.short	0x0380
        /*025e*/ 	.short	0x0030


	//----- nvinfo : EIATTR_SW_WAR
	.align		4
.L_14529:
        /*0260*/ 	.byte	0x04, 0x36
        /*0262*/ 	.short	(.L_14531 - .L_14530)
.L_14530:
        /*0264*/ 	.word	0x00000008
.L_14531:


//--------------------- .nv.info._Z9cuda_gemmIiLi256ELi2ELi1ELi64ELi8ELi8ELi32ELi0ELi1EEviiiPT_S1_S1_ii --------------------------
	.section	.nv.info._Z9cuda_gemmIiLi256ELi2ELi1ELi64ELi8ELi8ELi32ELi0ELi1EEviiiPT_S1_S1_ii,"",@"SHT_CUDA_INFO"
	.sectionflags	@""
	.align	4


	//----- nvinfo : EIATTR_CUDA_API_VERSION
	.align		4
        /*0000*/ 	.byte	0x04, 0x37
        /*0002*/ 	.short	(.L_14533 - .L_14532)
.L_14532:
        /*0004*/ 	.word	0x00000082


	//----- nvinfo : EIATTR_KPARAM_INFO
	.align		4
.L_14533:
        /*0008*/ 	.byte	0x04, 0x17
        /*000a*/ 	.short	(.L_14535 - .L_14534)
.L_14534:
        /*000c*/ 	.word	0x00000000
        /*0010*/ 	.short	0x0007
        /*0012*/ 	.short	0x002c
        /*0014*/ 	.byte	0x00, 0xf0, 0x11, 0x00


	//----- nvinfo : EIATTR_KPARAM_INFO
	.align		4
.L_14535:
        /*0018*/ 	.byte	0x04, 0x17
        /*001a*/ 	.short	(.L_14537 - .L_14536)
.L_14536:
        /*001c*/ 	.word	0x00000000
        /*0020*/ 	.short	0x0006
        /*0022*/ 	.short	0x0028
        /*0024*/ 	.byte	0x00, 0xf0, 0x11, 0x00


	//----- nvinfo : EIATTR_KPARAM_INFO
	.align		4
.L_14537:
        /*0028*/ 	.byte	0x04, 0x17
        /*002a*/ 	.short	(.L_14539 - .L_14538)
.L_14538:
        /*002c*/ 	.word	0x00000000
        /*0030*/ 	.short	0x0005
        /*0032*/ 	.short	0x0020
        /*0034*/ 	.byte	0x00, 0xf5, 0x21, 0x00


	//----- nvinfo : EIATTR_KPARAM_INFO
	.align		4
.L_14539:
        /*0038*/ 	.byte	0x04, 0x17
        /*003a*/ 	.short	(.L_14541 - .L_14540)
.L_14540:
        /*003c*/ 	.word	0x00000000
        /*0040*/ 	.short	0x0004
        /*0042*/ 	.short	0x0018
        /*0044*/ 	.byte	0x00, 0xf5, 0x21, 0x00


	//----- nvinfo : EIATTR_KPARAM_INFO
	.align		4
.L_14541:
        /*0048*/ 	.byte	0x04, 0x17
        /*004a*/ 	.short	(.L_14543 - .L_14542)
.L_14542:
        /*004c*/ 	.word	0x00000000
        /*0050*/ 	.short	0x0003
        /*0052*/ 	.short	0x0010
        /*0054*/ 	.byte	0x00, 0xf5, 0x21, 0x00


	//----- nvinfo : EIATTR_KPARAM_INFO
	.align		4
.L_14543:
        /*0058*/ 	.byte	0x04, 0x17
        /*005a*/ 	.short	(.L_14545 - .L_14544)
.L_14544:
        /*005c*/ 	.word	0x00000000
        /*0060*/ 	.short	0x0002
        /*0062*/ 	.short	0x0008
        /*0064*/ 	.byte	0x00, 0xf0, 0x11, 0x00


	//----- nvinfo : EIATTR_KPARAM_INFO
	.align		4
.L_14545:
        /*0068*/ 	.byte	0x04, 0x17
        /*006a*/ 	.short	(.L_14547 - .L_14546)
.L_14546:
        /*006c*/ 	.word	0x00000000
        /*0070*/ 	.short	0x0001
        /*0072*/ 	.short	0x0004
        /*0074*/ 	.byte	0x00, 0xf0, 0x11, 0x00


	//----- nvinfo : EIATTR_KPARAM_INFO
	.align		4
.L_14547:
        /*0078*/ 	.byte	0x04, 0x17
        /*007a*/ 	.short	(.L_14549 - .L_14548)
.L_14548:
        /*007c*/ 	.word	0x00000000
        /*0080*/ 	.short	0x0000
        /*0082*/ 	.short	0x0000
        /*0084*/ 	.byte	0x00, 0xf0, 0x11, 0x00


	//----- nvinfo : EIATTR_SPARSE_MMA_MASK
	.align		4
.L_14549:
        /*0088*/ 	.byte	0x03, 0x50
        /*008a*/ 	.short	0x0000


	//----- nvinfo : EIATTR_MAXREG_COUNT
	.align		4
        /*008c*/ 	.byte	0x03, 0x1b
        /*008e*/ 	.short	0x00ff


	//----- nvinfo : EIATTR_NUM_BARRIERS
	.align		4
        /*0090*/ 	.byte	0x02, 0x4c
        /*0092*/ 	.byte	0x01
	.zero		1


	//----- nvinfo : EIATTR_MERCURY_ISA_VERSION
	.align		4
        /*0094*/ 	.byte	0x03, 0x5f
        /*0096*/ 	.short	0x0101


	//----- nvinfo : EIATTR_COOP_GROUP_MASK_REGIDS
	.align		4
        /*0098*/ 	.byte	0x04, 0x29
        /*009a*/ 	.short	(.L_14551 - .L_14550)


	//   ....[0]....
.L_14550:
        /*009c*/ 	.word	0xffffffff


	//   ....[1]....
        /*00a0*/ 	.word	0xffffffff


	//   ....[2]....
        /*00a4*/ 	.word	0xffffffff


	//   ....[3]....
        /*00a8*/ 	.word	0xffffffff


	//   ....[4]....
        /*00ac*/ 	.word	0xffffffff


	//   ....[5]....
        /*00b0*/ 	.word	0xffffffff


	//   ....[6]....
        /*00b4*/ 	.word	0xffffffff


	//   ....[7]....
        /*00b8*/ 	.word	0xffffffff


	//   ....[8]....
        /*00bc*/ 	.word	0x05000016


	//   ....[9]....
        /*00c0*/ 	.word	0x05000016


	//   ....[10]....
        /*00c4*/ 	.word	0x05000016


	//   ....[11]....
        /*00c8*/ 	.word	0x05000016


	//   ....[12]....
        /*00cc*/ 	.word	0x05000016


	//   ....[13]....
        /*00d0*/ 	.word	0x05000016


	//   ....[14]....
        /*00d4*/ 	.word	0x05000016


	//   ....[15]....
        /*00d8*/ 	.word	0x05000016


	//----- nvinfo : EIATTR_COOP_GROUP_INSTR_OFFSETS
	.align		4
.L_14551:
        /*00dc*/ 	.byte	0x04, 0x28
        /*00de*/ 	.short	(.L_14553 - .L_14552)


	//   ....[0]....
.L_14552:
        /*00e0*/ 	.word	0x000013e0


	//   ....[1]....
        /*00e4*/ 	.word	0x000013f0


	//   ....[2]....
        /*00e8*/ 	.word	0x00001420


	//   ....[3]....
        /*00ec*/ 	.word	0x00001440


	//   ....[4]....
        /*00f0*/ 	.word	0x00001460


	//   ....[5]....
        /*00f4*/ 	.word	0x00001480


	//   ....[6]....
        /*00f8*/ 	.word	0x000014a0


	//   ....[7]....
        /*00fc*/ 	.word	0x000014c0


	//   ....[8]....
        /*0100*/ 	.word	0x00001ad0


	//   ....[9]....
        /*0104*/ 	.word	0x00001b60


	//   ....[10]....
        /*0108*/ 	.word	0x00001bc0


	//   ....[11]....
        /*010c*/ 	.word	0x00001c20


	//   ....[12]....
        /*0110*/ 	.word	0x00001c80


	//   ....[13]....
        /*0114*/ 	.word	0x00001ce0


	//   ....[14]....
        /*0118*/ 	.word	0x00001d40


	//   ....[15]....
        /*011c*/ 	.word	0x00001da0


	//----- nvinfo : EIATTR_VRC_CTA_INIT_COUNT
	.align		4
.L_14553:
        /*0120*/ 	.byte	0x02, 0x4a
	.zero		1
	.zero		1


	//----- nvinfo : EIATTR_EXIT_INSTR_OFFSETS
	.align		4
        /*0124*/ 	.byte	0x04, 0x1c
        /*0126*/ 	.short	(.L_14555 - .L_14554)


	//   ....[0]....
.L_14554:
        /*0128*/ 	.word	0x000006b0


	//   ....[1]....
        /*012c*/ 	.word	0x00001a70


	//----- nvinfo : EIATTR_MAX_THREADS
	.align		4
.L_14555:
        /*0130*/ 	.byte	0x04, 0x05
        /*0132*/ 	.short	(.L_14557 - .L_14556)
.L_14556:
        /*0134*/ 	.word	0x00000100
        /*0138*/ 	.word	0x00000001
        /*013c*/ 	.word	0x00000001


	//----- nvinfo : EIATTR_CRS_STACK_SIZE
	.align		4
.L_14557:
        /*0140*/ 	.byte	0x04, 0x1e
        /*0142*/ 	.short	(.L_14559 - .L_14558)
.L_14558:
        /*0144*/ 	.word	0x00000000


	//----- nvinfo : EIATTR_CBANK_PARAM_SIZE
	.align		4
.L_14559:
        /*0148*/ 	.byte	0x03, 0x19
        /*014a*/ 	.short	0x0030


	//----- nvinfo : EIATTR_PARAM_CBANK
	.align		4
        /*014c*/ 	.byte	0x04, 0x0a
        /*014e*/ 	.short	(.L_14561 - .L_14560)
	.align		4
.L_14560:
        /*0150*/ 	.word	index@(.nv.constant0._Z9cuda_gemmIiLi256ELi2ELi1ELi64ELi8ELi8ELi32ELi0ELi1EEviiiPT_S1_S1_ii)
        /*0154*/ 	.short	0x0380
        /*0156*/ 	.short	0x0030


	//----- nvinfo : EIATTR_SW_WAR
	.align		4
.L_14561:
        /*0158*/ 	.byte	0x04, 0x36
        /*015a*/ 	.short	(.L_14563 - .L_14562)
.L_14562:
        /*015c*/ 	.word	0x00000008
.L_14563:


//--------------------- .nv.info._Z9cuda_gemmIiLi256ELi2ELi1ELi64ELi8ELi8ELi32ELi0ELi0EEviiiPT_S1_S1_ii --------------------------
	.section	.nv.info._Z9cuda_gemmIiLi256ELi2ELi1ELi64ELi8ELi8ELi32ELi0ELi0EEviiiPT_S1_S1_ii,"",@"SHT_CUDA_INFO"
	.sectionflags	@""
	.align	4


	//----- nvinfo : EIATTR_CUDA_API_VERSION
	.align		4
        /*0000*/ 	.byte	0x04, 0x37
        /*0002*/ 	.short	(.L_14565 - .L_14564)
.L_14564:
        /*0004*/ 	.word	0x00000082


	//----- nvinfo : EIATTR_KPARAM_INFO
	.align		4
.L_14565:
        /*0008*/ 	.byte	0x04, 0x17
        /*000a*/ 	.short	(.L_14567 - .L_14566)
.L_14566:
        /*000c*/ 	.word	0x00000000
        /*0010*/ 	.short	0x0007
        /*0012*/ 	.short	0x002c
        /*0014*/ 	.byte	0x00, 0xf0, 0x11, 0x00


	//----- nvinfo : EIATTR_KPARAM_INFO
	.align		4
.L_14567:
        /*0018*/ 	.byte	0x04, 0x17
        /*001a*/ 	.short	(.L_14569 - .L_14568)
.L_14568:
        /*001c*/ 	.word	0x00000000
        /*0020*/ 	.short	0x0006
        /*0022*/ 	.short	0x0028
        /*0024*/ 	.byte	0x00, 0xf0, 0x11, 0x00


	//----- nvinfo : EIATTR_KPARAM_INFO
	.align		4
.L_14569:
        /*0028*/ 	.byte	0x04, 0x17
        /*002a*/ 	.short	(.L_14571 - .L_14570)
.L_14570:
        /*002c*/ 	.word	0x00000000
        /*0030*/ 	.short	0x0005
        /*0032*/ 	.short	0x0020
        /*0034*/ 	.byte	0x00, 0xf5, 0x21, 0x00


	//----- nvinfo : EIATTR_KPARAM_INFO
	.align		4
.L_14571:
        /*0038*/ 	.byte	0x04, 0x17
        /*003a*/ 	.short	(.L_14573 - .L_14572)
.L_14572:
        /*003c*/ 	.word	0x00000000
        /*0040*/ 	.short	0x0004
        /*0042*/ 	.short	0x0018
        /*0044*/ 	.byte	0x00, 0xf5, 0x21, 0x00


	//----- nvinfo : EIATTR_KPARAM_INFO
	.align		4
.L_14573:
        /*0048*/ 	.byte	0x04, 0x17
        /*004a*/ 	.short	(.L_14575 - .L_14574)
.L_14574:
        /*004c*/ 	.word	0x00000000
        /*0050*/ 	.short	0x0003
        /*0052*/ 	.short	0x0010
        /*0054*/ 	.byte	0x00, 0xf5, 0x21, 0x00


	//----- nvinfo : EIATTR_KPARAM_INFO
	.align		4
.L_14575:
        /*0058*/ 	.byte	0x04, 0x17
        /*005a*/ 	.short	(.L_14577 - .L_14576)
.L_14576:
        /*005c*/ 	.word	0x00000000
        /*0060*/ 	.short	0x0002
        /*0062*/ 	.short	0x0008
        /*0064*/ 	.byte	0x00, 0xf0, 0x11, 0x00


	//----- nvinfo : EIATTR_KPARAM_INFO
	.align		4
.L_14577:
        /*0068*/ 	.byte	0x04, 0x17
        /*006a*/ 	.short	(.L_14579 - .L_14578)
.L_14578:
        /*006c*/ 	.word	0x00000000
        /*0070*/ 	.short	0x0001
        /*0072*/ 	.short	0x0004
        /*0074*/ 	.byte	0x00, 0xf0, 0x11, 0x00


	//----- nvinfo : EIATTR_KPARAM_INFO
	.align		4
.L_14579:
        /*0078*/ 	.byte	0x04, 0x17
        /*007a*/ 	.short	(.L_14581 - .L_14580)
.L_14580:
        /*007c*/ 	.word	0x00000000
        /*0080*/ 	.short	0x0000
        /*0082*/ 	.short	0x0000
        /*0084*/ 	.byte	0x00, 0xf0, 0x11, 0x00


	//----- nvinfo : EIATTR_SPARSE_MMA_MASK
	.align		4
.L_14581:
        /*0088*/ 	.byte	0x03, 0x50
        /*008a*/ 	.short	0x0000


	//----- nvinfo : EIATTR_MAXREG_COUNT
	.align		4
        /*008c*/ 	.byte	0x03, 0x1b
        /*008e*/ 	.short	0x00ff


	//----- nvinfo : EIATTR_NUM_BARRIERS
	.align		4
        /*0090*/ 	.byte	0x02, 0x4c
        /*0092*/ 	.byte	0x01
	.zero		1


	//----- nvinfo : EIATTR_MERCURY_ISA_VERSION
	.align		4
        /*0094*/ 	.byte	0x03, 0x5f
        /*0096*/ 	.short	0x0101


	//----- nvinfo : EIATTR_COOP_GROUP_MASK_REGIDS
	.align		4
        /*0098*/ 	.byte	0x04, 0x29
        /*009a*/ 	.short	(.L_14583 - .L_14582)


	//   ....[0]....
.L_14582:
        /*009c*/ 	.word	0xffffffff


	//   ....[1]....
        /*00a0*/ 	.word	0xffffffff


	//   ....[2]....
        /*00a4*/ 	.word	0xffffffff


	//   ....[3]....
        /*00a8*/ 	.word	0xffffffff


	//   ....[4]....
        /*00ac*/ 	.word	0xffffffff


	//   ....[5]....
        /*00b0*/ 	.word	0xffffffff


	//   ....[6]....
        /*00b4*/ 	.word	0xffffffff


	//   ....[7]....
        /*00b8*/ 	.word	0xffffffff


	//   ....[8]....
        /*00bc*/ 	.word	0xffffffff


	//   ....[9]....
        /*00c0*/ 	.word	0xffffffff


	//   ....[10]....
        /*00c4*/ 	.word	0xffffffff


	//   ....[11]....
        /*00c8*/ 	.word	0xffffffff


	//   ....[12]....
        /*00cc*/ 	.word	0xffffffff


	//   ....[13]....
        /*00d0*/ 	.word	0xffffffff


	//   ....[14]....
        /*00d4*/ 	.word	0xffffffff


	//   ....[15]....
        /*00d8*/ 	.word	0xffffffff


	//   ....[16]....
        /*00dc*/ 	.word	0xffffffff


	//   ....[17]....
        /*00e0*/ 	.word	0xffffffff


	//   ....[18]....
        /*00e4*/ 	.word	0xffffffff


	//   ....[19]....
        /*00e8*/ 	.word	0xffffffff


	//   ....[20]....
        /*00ec*/ 	.word	0xffffffff


	//   ....[21]....
        /*00f0*/ 	.word	0xffffffff


	//   ....[22]....
        /*00f4*/ 	.word	0xffffffff


	//   ....[23]....
        /*00f8*/ 	.word	0xffffffff


	//   ....[24]....
        /*00fc*/ 	.word	0xffffffff


	//   ....[25]....
        /*0100*/ 	.word	0x05000023


	//   ....[26]....
        /*0104*/ 	.word	0x05000023


	//   ....[27]....
        /*0108*/ 	.word	0x05000023


	//   ....[28]....
        /*010c*/ 	.word	0x05000023


	//   ....[29]....
        /*0110*/ 	.word	0x05000023


	//   ....[30]....
        /*0114*/ 	.word	0x05000023


	//   ....[31]....
        /*0118*/ 	.word	0x05000023


	//   ....[32]....
        /*011c*/ 	.word	0x05000023


	//   ....[33]....
        /*0120*/ 	.word	0x05000023


	//   ....[34]....
        /*0124*/ 	.word	0x05000023


	//   ....[35]....
        /*0128*/ 	.word	0x05000023


	//   ....[36]....
        /*012c*/ 	.word	0x05000023


	//   ....[37]....
        /*0130*/ 	.word	0x05000023


	//   ....[38]....
        /*0134*/ 	.word	0x05000023


	//   ....[39]....
        /*0138*/ 	.word	0x05000023


	//   ....[40]....
        /*013c*/ 	.word	0x05000023


	//   ....[41]....
        /*0140*/ 	.word	0x05000023


	//   ....[42]....
        /*0144*/ 	.word	0x05000023


	//   ....[43]....
        /*0148*/ 	.word	0x05000023


	//   ....[44]....
        /*014c*/ 	.word	0x05000023


	//   ....[45]....
        /*0150*/ 	.word	0x05000023


	//   ....[46]....
        /*0154*/ 	.word	0x05000023


	//   ....[47]....
        /*0158*/ 	.word	0x05000023


	//   ....[48]....
        /*015c*/ 	.word	0x05000023


	//----- nvinfo : EIATTR_COOP_GROUP_INSTR_OFFSETS
	.align		4
.L_14583:
        /*0160*/ 	.byte	0x04, 0x28
        /*0162*/ 	.short	(.L_14585 - .L_14584)


	//   ....[0]....
.L_14584:
        /*0164*/ 	.word	0x00001e20


	//   ....[1]....
        /*0168*/ 	.word	0x00001e70


	//   ....[2]....
        /*016c*/ 	.word	0x00001ec0


	//   ....[3]....
        /*0170*/ 	.word	0x00001f10


	//   ....[4]....
        /*0174*/ 	.word	0x00001f60


	//   ....[5]....
        /*0178*/ 	.word	0x00001fd0


	//   ....[6]....
        /*017c*/ 	.word	0x00002030


	//   ....[7]....
        /*0180*/ 	.word	0x00002090


	//   ....[8]....
        /*0184*/ 	.word	0x00002890


	//   ....[9]....
        /*0188*/ 	.word	0x000028e0


	//   ....[10]....
        /*018c*/ 	.word	0x00002930


	//   ....[11]....
        /*0190*/ 	.word	0x00002980


	//   ....[12]....
        /*0194*/ 	.word	0x000029d0


	//   ....[13]....
        /*0198*/ 	.word	0x00002a40


	//   ....[14]....
        /*019c*/ 	.word	0x00002aa0


	//   ....[15]....
        /*01a0*/ 	.word	0x00002b00


	//   ....[16]....
        /*01a4*/ 	.word	0x000032b0


	//   ....[17]....
        /*01a8*/ 	.word	0x00003300


	//   ....[18]....
        /*01ac*/ 	.word	0x00003350


	//   ....[19]....
        /*01b0*/ 	.word	0x000033a0


	//   ....[20]....
        /*01b4*/ 	.word	0x00003410


	//   ....[21]....
        /*01b8*/ 	.word	0x00003470


	//   ....[22]....
        /*01bc*/ 	.word	0x000034d0


	//   ....[23]....
        /*01c0*/ 	.word	0x00003530


	//   ....[24]....
        /*01c4*/ 	.word	0x000035a0


	//   ....[25]....
        /*01c8*/ 	.word	0x00004700


	//   ....[26]....
        /*01cc*/ 	.word	0x00004780


	//   ....[27]....
        /*01d0*/ 	.word	0x00004800


	//   ....[28]....
        /*01d4*/ 	.word	0x00004880


	//   ....[29]....
        /*01d8*/ 	.word	0x00004900


	//   ....[30]....
        /*01dc*/ 	.word	0x00004980


	//   ....[31]....
        /*01e0*/ 	.word	0x00004a00


	//   ....[32]....
        /*01e4*/ 	.word	0x00004a80


	//   ....[33]....
        /*01e8*/ 	.word	0x00004b00


	//   ....[34]....
        /*01ec*/ 	.word	0x00004b80


	//   ....[35]....
        /*01f0*/ 	.word	0x00004c00


	//   ....[36]....
        /*01f4*/ 	.word	0x00004c80


	//   ....[37]....
        /*01f8*/ 	.word	0x00004d00


	//   ....[38]....
        /*01fc*/ 	.word	0x00004d80


	//   ....[39]....
        /*0200*/ 	.word	0x00004e00


	//   ....[40]....
        /*0204*/ 	.word	0x00004e80


	//   ....[41]....
        /*0208*/ 	.word	0x00004ef0


	//   ....[42]....
        /*020c*/ 	.word	0x00004f70


	//   ....[43]....
        /*0210*/ 	.word	0x00004ff0


	//   ....[44]....
        /*0214*/ 	.word	0x00005070


	//   ....[45]....
        /*0218*/ 	.word	0x000050f0


	//   ....[46]....
        /*021c*/ 	.word	0x00005170


	//   ....[47]....
        /*0220*/ 	.word	0x000051f0


	//   ....[48]....
        /*0224*/ 	.word	0x00005270


	//----- nvinfo : EIATTR_VRC_CTA_INIT_COUNT
	.align		4
.L_14585:
        /*0228*/ 	.byte	0x02, 0x4a
	.zero		1
	.zero		1


	//----- nvinfo : EIATTR_EXIT_INSTR_OFFSETS
	.align		4
        /*022c*/ 	.byte	0x04, 0x1c
        /*022e*/ 	.short	(.L_14587 - .L_14586)


	//   ....[0]....
.L_14586:
        /*0230*/ 	.word	0x00000820


	//   ....[1]....
        /*0234*/ 	.word	0x000046b0


	//----- nvinfo : EIATTR_MAX_THREADS
	.align		4
.L_14587:
        /*0238*/ 	.byte	0x04, 0x05
        /*023a*/ 	.short	(.L_14589 - .L_14588)
.L_14588:
        /*023c*/ 	.word	0x00000100
        /*0240*/ 	.word	0x00000001
        /*0244*/ 	.word	0x00000001


	//----- nvinfo : EIATTR_CRS_STACK_SIZE
	.align		4
.L_14589:
        /*0248*/ 	.byte	0x04, 0x1e
        /*024a*/ 	.short	(.L_14591 - .L_14590)
.L_14590:
        /*024c*/ 	.word	0x00000000


	//----- nvinfo : EIATTR_CBANK_PARAM_SIZE
	.align		4
.L_14591:
        /*0250*/ 	.byte	0x03, 0x19
        /*0252*/ 	.short	0x0030


	//----- nvinfo : EIATTR_PARAM_CBANK
	.align		4
        /*0254*/ 	.byte	0x04, 0x0a
        /*0256*/ 	.short	(.L_14593 - .L_14592)
	.align		4
.L_14592:
        /*0258*/ 	.word	index@(.nv.constant0._Z9cuda_gemmIiLi256ELi2ELi1ELi64ELi8ELi8ELi32ELi0ELi0EEviiiPT_S1_S1_ii)
        /*025c*/ 	.short	0x0380
        /*025e*/ 	.short	0x0030


	//----- nvinfo : EIATTR_SW_WAR
	.align		4
.L_14593:
        /*0260*/ 	.byte	0x04, 0x36
        /*0262*/ 	.short	(.L_14595 - .L_14594)
.L_14594:
        /*0264*/ 	.word	0x00000008
.L_14595:


//--------------------- .nv.info._Z9cuda_gemmIiLi256ELi2ELi1ELi64ELi4ELi4ELi32ELi1ELi1EEviiiPT_S1_S1_ii --------------------------
	.section	.nv.info._Z9cuda_gemmIiLi256ELi2ELi1ELi64ELi4ELi4ELi32ELi1ELi1EEviiiPT_S1_S1_ii,"",@"SHT_CUDA_INFO"
	.sectionflags	@""
	.align	4


	//----- nvinfo : EIATTR_CUDA_API_VERSION
	.align		4
        /*0000*/ 	.byte	0x04, 0x37
        /*0002*/ 	.short	(.L_14597 - .L_14596)
.L_14596:
        /*0004*/ 	.word	0x00000082


	//----- nvinfo : EIATTR_KPARAM_INFO
	.align		4
.L_14597:
        /*0008*/ 	.byte	0x04, 0x17
        /*000a*/ 	.short	(.L_14599 - .L_14598)
.L_14598:
        /*000c*/ 	.word	0x00000000
        /*0010*/ 	.short	0x0007
        /*0012*/ 	.short	0x002c
        /*0014*/ 	.byte	0x00, 0xf0, 0x11, 0x00


	//----- nvinfo : EIATTR_KPARAM_INFO
	.align		4
.L_14599:
        /*0018*/ 	.byte	0x04, 0x17
        /*001a*/ 	.short	(.L_14601 - .L_14600)
.L_14600:
        /*001c*/ 	.word	0x00000000
        /*0020*/ 	.short	0x0006
        /*0022*/ 	.short	0x0028
        /*0024*/ 	.byte	0x00, 0xf0, 0x11, 0x00


	//----- nvinfo : EIATTR_KPARAM_INFO
	.align		4
.L_14601:
        /*0028*/ 	.byte	0x04, 0x17
        /*002a*/ 	.short	(.L_14603 - .L_14602)
.L_14602:
        /*002c*/ 	.word	0x00000000
        /*0030*/ 	.short	0x0005
        /*0032*/ 	.short	0x0020
        /*0034*/ 	.byte	0x00, 0xf5, 0x21, 0x00


	//----- nvinfo : EIATTR_KPARAM_INFO
	.align		4
.L_14603:
        /*0038*/ 	.byte	0x04, 0x17
        /*003a*/ 	.short	(.L_14605 - .L_14604)
.L_14604:
        /*003c*/ 	.word	0x00000000
        /*0040*/ 	.short	0x0004
        /*0042*/ 	.short	0x0018
        /*0044*/ 	.byte	0x00, 0xf5, 0x21, 0x00


	//----- nvinfo : EIATTR_KPARAM_INFO
	.align		4
.L_14605:
        /*0048*/ 	.byte	0x04, 0x17
        /*004a*/ 	.short	(.L_14607 - .L_14606)
.L_14606:
        /*004c*/ 	.word	0x00000000
        /*0050*/ 	.short	0x0003
        /*0052*/ 	.short	0x0010
        /*0054*/ 	.byte	0x00, 0xf5, 0x21, 0x00


	//----- nvinfo : EIATTR_KPARAM_INFO
	.align		4
.L_14607:
        /*0058*/ 	.byte	0x04, 0x17
        /*005a*/ 	.short	(.L_14609 - .L_14608)
.L_14608:
        /*005c*/ 	.word	0x00000000
        /*0060*/ 	.short	0x0002
        /*0062*/ 	.short	0x0008
        /*0064*/ 	.byte	0x00, 0xf0, 0x11, 0x00


	//----- nvinfo : EIATTR_KPARAM_INFO
	.align		4
.L_14609:
        /*0068*/ 	.byte	0x04, 0x17
        /*006a*/ 	.short	(.L_14611 - .L_14610)
.L_14610:
        /*006c*/ 	.word	0x00000000
        /*0070*/ 	.short	0x0001
        /*0072*/ 	.short	0x0004
        /*0074*/ 	.byte	0x00, 0xf0, 0x11, 0x00


	//----- nvinfo : EIATTR_KPARAM_INFO
	.align		4
.L_14611:
        /*0078*/ 	.byte	0x04, 0x17
        /*007a*/ 	.short	(.L_14613 - .L_14612)
.L_14612:
        /*007c*/ 	.word	0x00000000
        /*0080*/ 	.short	0x0000
        /*0082*/ 	.short	0x0000
        /*0084*/ 	.byte	0x00, 0xf0, 0x11, 0x00


	//----- nvinfo : EIATTR_SPARSE_MMA_MASK
	.align		4
.L_14613:
        /*0088*/ 	.byte	0x03, 0x50
        /*008a*/ 	.short	0x0000


	//----- nvinfo : EIATTR_MAXREG_COUNT
	.align		4
        /*008c*/ 	.byte	0x03, 0x1b
        /*008e*/ 	.short	0x00ff


	//----- nvinfo : EIATTR_NUM_BARRIERS
	.align		4
        /*0090*/ 	.byte	0x02, 0x4c
        /*0092*/ 	.byte	0x01
	.zero		1


	//----- nvinfo : EIATTR_MERCURY_ISA_VERSION
	.align		4
        /*0094*/ 	.byte	0x03, 0x5f
        /*0096*/ 	.short	0x0101


	//----- nvinfo : EIATTR_COOP_GROUP_MASK_REGIDS
	.align		4
        /*0098*/ 	.byte	0x04, 0x29
        /*009a*/ 	.short	(.L_14615 - .L_14614)


	//   ....[0]....
.L_14614:
        /*009c*/ 	.word	0xffffffff


	//   ....[1]....
        /*00a0*/ 	.word	0xffffffff


	//   ....[2]....
        /*00a4*/ 	.word	0xffffffff


	//   ....[3]....
        /*00a8*/ 	.word	0xffffffff


	//   ....[4]....
        /*00ac*/ 	.word	0x0500001a


	//   ....[5]....
        /*00b0*/ 	.word	0x0500001a


	//   ....[6]....
        /*00b4*/ 	.word	0x0500001a


	//   ....[7]....
        /*00b8*/ 	.word	0x0500001a


	//----- nvinfo : EIATTR_COOP_GROUP_INSTR_OFFSETS
	.align		4
.L_14615:
        /*00bc*/ 	.byte	0x04, 0x28
        /*00be*/ 	.short	(.L_14617 - .L_14616)


	//   ....[0]....
.L_14616:
        /*00c0*/ 	.word	0x00000cc0


	//   ....[1]....
        /*00c4*/ 	.word	0x00000cd0


	//   ....[2]....
        /*00c8*/ 	.word	0x00000ce0


	//   ....[3]....
        /*00cc*/ 	.word	0x00000cf0


	//   ....[4]....
        /*00d0*/ 	.word	0x00001250


	//   ....[5]....
        /*00d4*/ 	.word	0x000012d0


	//   ....[6]....
        /*00d8*/ 	.word	0x00001330


	//   ....[7]....
        /*00dc*/ 	.word	0x00001390


	//----- nvinfo : EIATTR_VRC_CTA_INIT_COUNT
	.align		4
.L_14617:
        /*00e0*/ 	.byte	0x02, 0x4a
	.zero		1
	.zero		1


	//----- nvinfo : EIATTR_EXIT_INSTR_OFFSETS
	.align		4
        /*00e4*/ 	.byte	0x04, 0x1c
        /*00e6*/ 	.short	(.L_14619 - .L_14618)


	//   ....[0]....
.L_14618:
        /*00e8*/ 	.word	0x000001b0


	//   ....[1]....
        /*00ec*/ 	.word	0x000011f0


	//----- nvinfo : EIATTR_MAX_THREADS
	.align		4
.L_14619:
        /*00f0*/ 	.byte	0x04, 0x05
        /*00f2*/ 	.short	(.L_14621 - .L_14620)
.L_14620:
        /*00f4*/ 	.word	0x00000100
        /*00f8*/ 	.word	0x00000001
        /*00fc*/ 	.word	0x00000001


	//----- nvinfo : EIATTR_CRS_STACK_SIZE
	.align		4
.L_14621:
        /*0100*/ 	.byte	0x04, 0x1e
        /*0102*/ 	.short	(.L_14623 - .L_14622)
.L_14622:
        /*0104*/ 	.word	0x00000000


	//----- nvinfo : EIATTR_CBANK_PARAM_SIZE
	.align		4
.L_14623:
        /*0108*/ 	.byte	0x03, 0x19
        /*010a*/ 	.short	0x0030


	//----- nvinfo : EIATTR_PARAM_CBANK
	.align		4
        /*010c*/ 	.byte	0x04, 0x0a
        /*010e*/ 	.short	(.L_14625 - .L_14624)
	.align		4
.L_14624:
        /*0110*/ 	.word	index@(.nv.constant0._Z9cuda_gemmIiLi256ELi2ELi1ELi64ELi4ELi4ELi32ELi1ELi1EEviiiPT_S1_S1_ii)
        /*0114*/ 	.short	0x0380
        /*0116*/ 	.short	0x0030


	//----- nvinfo : EIATTR_SW_WAR
	.align		4
.L_14625:
        /*0118*/ 	.byte	0x04, 0x36
        /*011a*/ 	.short	(.L_14627 - .L_14626)
.L_14626:
        /*011c*/ 	.word	0x00000008
.L_14627:


//--------------------- .nv.info._Z9cuda_gemmIiLi256ELi2ELi1ELi64ELi4ELi4ELi32ELi1ELi0EEviiiPT_S1_S1_ii --------------------------
	.section	.nv.info._Z9cuda_gemmIiLi256ELi2ELi1ELi64ELi4ELi4ELi32ELi1ELi0EEviiiPT_S1_S1_ii,"",@"SHT_CUDA_INFO"
	.sectionflags	@""
	.align	4


	//----- nvinfo : EIATTR_CUDA_API_VERSION
	.align		4
        /*0000*/ 	.byte	0x04, 0x37
        /*0002*/ 	.short	(.L_14629 - .L_14628)
.L_14628:
        /*0004*/ 	.word	0x00000082


	//----- nvinfo : EIATTR_KPARAM_INFO
	.align		4
.L_14629:
        /*0008*/ 	.byte	0x04, 0x17
        /*000a*/ 	.short	(.L_14631 - .L_14630)
.L_14630:
        /*000c*/ 	.word	0x00000000
        /*0010*/ 	.short	0x0007
        /*0012*/ 	.short	0x002c
        /*0014*/ 	.byte	0x00, 0xf0, 0x11, 0x00


	//----- nvinfo : EIATTR_KPARAM_INFO
	.align		4
.L_14631:
        /*0018*/ 	.byte	0x04, 0x17
        /*001a*/ 	.short	(.L_14633 - .L_14632)
.L_14632:
        /*001c*/ 	.word	0x00000000
        /*0020*/ 	.short	0x0006
        /*0022*/ 	.short	0x0028
        /*0024*/ 	.byte	0x00, 0xf0, 0x11, 0x00


	//----- nvinfo : EIATTR_KPARAM_INFO
	.align		4
.L_14633:
        /*0028*/ 	.byte	0x04, 0x17
        /*002a*/ 	.short	(.L_14635 - .L_14634)
.L_14634:
        /*002c*/ 	.word	0x00000000
        /*0030*/ 	.short	0x0005
        /*0032*/ 	.short	0x0020
        /*0034*/ 	.byte	0x00, 0xf5, 0x21, 0x00


	//----- nvinfo : EIATTR_KPARAM_INFO
	.align		4
.L_14635:
        /*0038*/ 	.byte	0x04, 0x17
        /*003a*/ 	.short	(.L_14637 - .L_14636)
.L_14636:
        /*003c*/ 	.word	0x00000000
        /*0040*/ 	.short	0x0004
        /*0042*/ 	.short	0x0018
        /*0044*/ 	.byte	0x00, 0xf5, 0x21, 0x00


	//----- nvinfo : EIATTR_KPARAM_INFO
	.align		4
.L_14637:
        /*0048*/ 	.byte	0x04, 0x17
        /*004a*/ 	.short	(.L_14639 - .L_14638)
.L_14638:
        /*004c*/ 	.word	0x00000000
        /*0050*/ 	.short	0x0003
        /*0052*/ 	.short	0x0010
        /*0054*/ 	.byte	0x00, 0xf5, 0x21, 0x00


	//----- nvinfo : EIATTR_KPARAM_INFO
	.align		4
.L_14639:
        /*0058*/ 	.byte	0x04, 0x17
        /*005a*/ 	.short	(.L_14641 - .L_14640)
.L_14640:
        /*005c*/ 	.word	0x00000000
        /*0060*/ 	.short	0x0002
        /*0062*/ 	.short	0x0008
        /*0064*/ 	.byte	0x00, 0xf0, 0x11, 0x00


	//----- nvinfo : EIATTR_KPARAM_INFO
	.align		4
.L_14641:
        /*0068*/ 	.byte	0x04, 0x17
        /*006a*/ 	.short	(.L_14643 - .L_14642)
.L_14642:
        /*006c*/ 	.word	0x00000000
        /*0070*/ 	.short	0x0001
        /*0072*/ 	.short	0x0004
        /*0074*/ 	.byte	0x00, 0xf0, 0x11, 0x00


	//----- nvinfo : EIATTR_KPARAM_INFO
	.align		4
.L_14643:
        /*0078*/ 	.byte	0x04, 0x17
        /*007a*/ 	.short	(.L_14645 - .L_14644)
.L_14644:
        /*007c*/ 	.word	0x00000000
        /*0080*/ 	.short	0x0000
        /*0082*/ 	.short	0x0000
        /*0084*/ 	.byte	0x00, 0xf0, 0x11, 0x00


	//----- nvinfo : EIATTR_SPARSE_MMA_MASK
	.align		4
.L_14645:
        /*0088*/ 	.byte	0x03, 0x50
        /*008a*/ 	.short	0x0000


	//----- nvinfo : EIATTR_MAXREG_COUNT
	.align		4
        /*008c*/ 	.byte	0x03, 0x1b
        /*008e*/ 	.short	0x00ff


	//----- nvinfo : EIATTR_NUM_BARRIERS
	.align		4
        /*0090*/ 	.byte	0x02, 0x4c
        /*0092*/ 	.byte	0x01
	.zero		1


	//----- nvinfo : EIATTR_MERCURY_ISA_VERSION
	.align		4
        /*0094*/ 	.byte	0x03, 0x5f
        /*0096*/ 	.short	0x0101


	//----- nvinfo : EIATTR_COOP_GROUP_MASK_REGIDS
	.align		4
        /*0098*/ 	.byte	0x04, 0x29
        /*009a*/ 	.short	(.L_14647 - .L_14646)


	//   ....[0]....
.L_14646:
        /*009c*/ 	.word	0xffffffff


	//   ....[1]....
        /*00a0*/ 	.word	0xffffffff


	//   ....[2]....
        /*00a4*/ 	.word	0xffffffff


	//   ....[3]....
        /*00a8*/ 	.word	0xffffffff


	//   ....[4]....
        /*00ac*/ 	.word	0xffffffff


	//   ....[5]....
        /*00b0*/ 	.word	0xffffffff


	//   ....[6]....
        /*00b4*/ 	.word	0xffffffff


	//   ....[7]....
        /*00b8*/ 	.word	0xffffffff


	//   ....[8]....
        /*00bc*/ 	.word	0xffffffff


	//   ....[9]....
        /*00c0*/ 	.word	0xffffffff


	//   ....[10]....
        /*00c4*/ 	.word	0xffffffff


	//   ....[11]....
        /*00c8*/ 	.word	0xffffffff


	//   ....[12]....
        /*00cc*/ 	.word	0xffffffff


	//   ....[13]....
        /*00d0*/ 	.word	0x05000022


	//   ....[14]....
        /*00d4*/ 	.word	0x05000022


	//   ....[15]....
        /*00d8*/ 	.word	0x05000022


	//   ....[16]....
        /*00dc*/ 	.word	0x05000022


	//   ....[17]....
        /*00e0*/ 	.word	0x05000022


	//   ....[18]....
        /*00e4*/ 	.word	0x05000022


	//   ....[19]....
        /*00e8*/ 	.word	0x05000022


	//   ....[20]....
        /*00ec*/ 	.word	0x05000022


	//   ....[21]....
        /*00f0*/ 	.word	0x05000022


	//   ....[22]....
        /*00f4*/ 	.word	0x05000022


	//   ....[23]....
        /*00f8*/ 	.word	0x05000022


	//   ....[24]....
        /*00fc*/ 	.word	0x05000022


	//----- nvinfo : EIATTR_COOP_GROUP_INSTR_OFFSETS
	.align		4
.L_14647:
        /*0100*/ 	.byte	0x04, 0x28
        /*0102*/ 	.short	(.L_14649 - .L_14648)


	//   ....[0]....
.L_14648:
        /*0104*/ 	.word	0x000019c0


	//   ....[1]....
        /*0108*/ 	.word	0x00001a10


	//   ....[2]....
        /*010c*/ 	.word	0x00001a60


	//   ....[3]....
        /*0110*/ 	.word	0x00001ab0


	//   ....[4]....
        /*0114*/ 	.word	0x00002070


	//   ....[5]....
        /*0118*/ 	.word	0x000020c0


	//   ....[6]....
        /*011c*/ 	.word	0x00002110


	//   ....[7]....
        /*0120*/ 	.word	0x00002160


	//   ....[8]....
        /*0124*/ 	.word	0x000026d0


	//   ....[9]....
        /*0128*/ 	.word	0x00002720


	//   ....[10]....
        /*012c*/ 	.word	0x00002770


	//   ....[11]....
        /*0130*/ 	.word	0x000027c0


	//   ....[12]....
        /*0134*/ 	.word	0x00002830


	//   ....[13]....
        /*0138*/ 	.word	0x00002e80


	//   ....[14]....
        /*013c*/ 	.word	0x00002f00


	//   ....[15]....
        /*0140*/ 	.word	0x00002f80


	//   ....[16]....
        /*0144*/ 	.word	0x00003000


	//   ....[17]....
        /*0148*/ 	.word	0x00003080


	//   ....[18]....
        /*014c*/ 	.word	0x00003100


	//   ....[19]....
        /*0150*/ 	.word	0x00003180


	//   ....[20]....
        /*0154*/ 	.word	0x00003200


	//   ....[21]....
        /*0158*/ 	.word	0x00003270


	//   ....[22]....
        /*015c*/ 	.word	0x000032f0


	//   ....[23]....
        /*0160*/ 	.word	0x00003370


	//   ....[24]....
        /*0164*/ 	.word	0x000033f0


	//----- nvinfo : EIATTR_VRC_CTA_INIT_COUNT
	.align		4
.L_14649:
        /*0168*/ 	.byte	0x02, 0x4a
	.zero		1
	.zero		1


	//----- nvinfo : EIATTR_EXIT_INSTR_OFFSETS
	.align		4
        /*016c*/ 	.byte	0x04, 0x1c
        /*016e*/ 	.short	(.L_14651 - .L_14650)


	//   ....[0]....
.L_14650:
        /*0170*/ 	.word	0x00000810


	//   ....[1]....
        /*0174*/ 	.word	0x00002e30


	//----- nvinfo : EIATTR_MAX_THREADS
	.align		4
.L_14651:
        /*0178*/ 	.byte	0x04, 0x05
        /*017a*/ 	.short	(.L_14653 - .L_14652)
.L_14652:
        /*017c*/ 	.word	0x00000100
        /*0180*/ 	.word	0x00000001
        /*0184*/ 	.word	0x00000001


	//----- nvinfo : EIATTR_CRS_STACK_SIZE
	.align		4
.L_14653:
        /*0188*/ 	.byte	0x04, 0x1e
        /*018a*/ 	.short	(.L_14655 - .L_14654)
.L_14654:
        /*018c*/ 	.word	0x00000000


	//----- nvinfo : EIATTR_CBANK_PARAM_SIZE
	.align		4
.L_14655:
        /*0190*/ 	.byte	0x03, 0x19
        /*0192*/ 	.short	0x0030


	//----- nvinfo : EIATTR_PARAM_CBANK
	.align		4
        /*0194*/ 	.byte	0x04, 0x0a
        /*0196*/ 	.short	(.L_14657 - .L_14656)
	.align		4
.L_14656:
        /*0198*/ 	.word	index@(.nv.constant0._Z9cuda_gemmIiLi256ELi2ELi1ELi64ELi4ELi4ELi32ELi1ELi0EEviiiPT_S1_S1_ii)
        /*019c*/ 	.short	0x0380
        /*019e*/ 	.short	0x0030


	//----- nvinfo : EIATTR_SW_WAR
	.align		4
.L_14657:
        /*01a0*/ 	.byte	0x04, 0x36
        /*01a2*/ 	.short	(.L_14659 - .L_14658)
.L_14658:
        /*01a4*/ 	.word	0x00000008
.L_14659:


//--------------------- .nv.info._Z9cuda_gemmIiLi256ELi2ELi1ELi64ELi4ELi4ELi32ELi0ELi1EEviiiPT_S1_S1_ii --------------------------
	.section	.nv.info._Z9cuda_gemmIiLi256ELi2ELi1ELi64ELi4ELi4ELi32ELi0ELi1EEviiiPT_S1_S1_ii,"",@"SHT_CUDA_INFO"
	.sectionflags	@""
	.align	4


	//----- nvinfo : EIATTR_CUDA_API_VERSION
	.align		4
        /*0000*/ 	.byte	0x04, 0x37
        /*0002*/ 	.short	(.L_14661 - .L_14660)
.L_14660:
        /*0004*/ 	.word	0x00000082


	//----- nvinfo : EIATTR_KPARAM_INFO
	.align		4
.L_14661:
        /*0008*/ 	.byte	0x04, 0x17
        /*000a*/ 	.short	(.L_14663 - .L_14662)
.L_14662:
        /*000c*/ 	.word	0x00000000
        /*0010*/ 	.short	0x0007
        /*0012*/ 	.short	0x002c
        /*0014*/ 	.byte	0x00, 0xf0, 0x11, 0x00


	//----- nvinfo : EIATTR_KPARAM_INFO
	.align		4
.L_14663:
        /*0018*/ 	.byte	0x04, 0x17
        /*001a*/ 	.short	(.L_14665 - .L_14664)
.L_14664:
        /*001c*/ 	.word	0x00000000
        /*0020*/ 	.short	0x0006
        /*0022*/ 	.short	0x0028
        /*0024*/ 	.byte	0x00, 0xf0, 0x11, 0x00


	//----- nvinfo : EIATTR_KPARAM_INFO
	.align		4
.L_14665:
        /*0028*/ 	.byte	0x04, 0x17
        /*002a*/ 	.short	(.L_14667 - .L_14666)
.L_14666:
        /*002c*/ 	.word	0x00000000
        /*0030*/ 	.short	0x0005
        /*0032*/ 	.short	0x0020
        /*0034*/ 	.byte	0x00, 0xf5, 0x21, 0x00


	//----- nvinfo : EIATTR_KPARAM_INFO
	.align		4
.L_14667:
        /*0038*/ 	.byte	0x04, 0x17
        /*003a*/ 	.short	(.L_14669 - .L_14668)
.L_14668:
        /*003c*/ 	.word	0x00000000
        /*0040*/ 	.short	0x0004
        /*0042*/ 	.short	0x0018
        /*0044*/ 	.byte	0x00, 0xf5, 0x21, 0x00


	//----- nvinfo : EIATTR_KPARAM_INFO
	.align		4
.L_14669:
        /*0048*/ 	.byte	0x04, 0x17
        /*004a*/ 	.short	(.L_14671 - .L_14670)
.L_14670:
        /*004c*/ 	.word	0x00000000
        /*0050*/ 	.short	0x0003
        /*0052*/ 	.short	0x0010
        /*0054*/ 	.byte	0x00, 0xf5, 0x21, 0x00


	//----- nvinfo : EIATTR_KPARAM_INFO
	.align		4
.L_14671:
        /*0058*/ 	.byte	0x04, 0x17
        /*005a*/ 	.short	(.L_14673 - .L_14672)
.L_14672:
        /*005c*/ 	.word	0x00000000
        /*0060*/ 	.short	0x0002
        /*0062*/ 	.short	0x0008
        /*0064*/ 	.byte	0x00, 0xf0, 0x11, 0x00


	//----- nvinfo : EIATTR_KPARAM_INFO
	.align		4
.L_14673:
        /*0068*/ 	.byte	0x04, 0x17
        /*006a*/ 	.short	(.L_14675 - .L_14674)
.L_14674:
        /*006c*/ 	.word	0x00000000
        /*0070*/ 	.short	0x0001
        /*0072*/ 	.short	0x0004
        /*0074*/ 	.byte	0x00, 0xf0, 0x11, 0x00


	//----- nvinfo : EIATTR_KPARAM_INFO
	.align		4
.L_14675:
        /*0078*/ 	.byte	0x04, 0x17
        /*007a*/ 	.short	(.L_14677 - .L_14676)
.L_14676:
        /*007c*/ 	.word	0x00000000
        /*0080*/ 	.short	0x0000
        /*0082*/ 	.short	0x0000
        /*0084*/ 	.byte	0x00, 0xf0, 0x11, 0x00


	//----- nvinfo : EIATTR_SPARSE_MMA_MASK
	.align		4
.L_14677:
        /*0088*/ 	.byte	0x03, 0x50
        /*008a*/ 	.short	0x0000


	//----- nvinfo : EIATTR_MAXREG_COUNT
	.align		4
        /*008c*/ 	.byte	0x03, 0x1b
        /*008e*/ 	.short	0x00ff


	//----- nvinfo : EIATTR_NUM_BARRIERS
	.align		4
        /*0090*/ 	.byte	0x02, 0x4c
        /*0092*/ 	.byte	0x01
	.zero		1


	//----- nvinfo : EIATTR_MERCURY_ISA_VERSION
	.align		4
        /*0094*/ 	.byte	0x03, 0x5f
        /*0096*/ 	.short	0x0101


	//----- nvinfo : EIATTR_COOP_GROUP_MASK_REGIDS
	.align		4
        /*0098*/ 	.byte	0x04, 0x29
        /*009a*/ 	.short	(.L_14679 - .L_14678)


	//   ....[0]....
.L_14678:
        /*009c*/ 	.word	0xffffffff


	//   ....[1]....
        /*00a0*/ 	.word	0xffffffff


	//   ....[2]....
        /*00a4*/ 	.word	0xffffffff


	//   ....[3]....
        /*00a8*/ 	.word	0xffffffff


	//   ....[4]....
        /*00ac*/ 	.word	0x05000019


	//   ....[5]....
        /*00b0*/ 	.word	0x05000019


	//   ....[6]....
        /*00b4*/ 	.word	0x05000019


	//   ....[7]....
        /*00b8*/ 	.word	0x05000019


	//----- nvinfo : EIATTR_COOP_GROUP_INSTR_OFFSETS
	.align		4
.L_14679:
        /*00bc*/ 	.byte	0x04, 0x28
        /*00be*/ 	.short	(.L_14681 - .L_14680)


	//   ....[0]....
.L_14680:
        /*00c0*/ 	.word	0x00000d10


	//   ....[1]....
        /*00c4*/ 	.word	0x00000d20


	//   ....[2]....
        /*00c8*/ 	.word	0x00000d30


	//   ....[3]....
        /*00cc*/ 	.word	0x00000d40


	//   ....[4]....
        /*00d0*/ 	.word	0x00001430


	//   ....[5]....
        /*00d4*/ 	.word	0x000014b0


	//   ....[6]....
        /*00d8*/ 	.word	0x00001510


	//   ....[7]....
        /*00dc*/ 	.word	0x00001570


	//----- nvinfo : EIATTR_VRC_CTA_INIT_COUNT
	.align		4
.L_14681:
        /*00e0*/ 	.byte	0x02, 0x4a
	.zero		1
	.zero		1


	//----- nvinfo : EIATTR_EXIT_INSTR_OFFSETS
	.align		4
        /*00e4*/ 	.byte	0x04, 0x1c
        /*00e6*/ 	.short	(.L_14683 - .L_14682)


	//   ....[0]....
.L_14682:
        /*00e8*/ 	.word	0x000001c0


	//   ....[1]....
        /*00ec*/ 	.word	0x000013d0


	//----- nvinfo : EIATTR_MAX_THREADS
	.align		4
.L_14683:
        /*00f0*/ 	.byte	0x04, 0x05
        /*00f2*/ 	.short	(.L_14685 - .L_14684)
.L_14684:
        /*00f4*/ 	.word	0x00000100
        /*00f8*/ 	.word	0x00000001
        /*00fc*/ 	.word	0x00000001


	//----- nvinfo : EIATTR_CRS_STACK_SIZE
	.align		4
.L_14685:
        /*0100*/ 	.byte	0x04, 0x1e
        /*0102*/ 	.short	(.L_14687 - .L_14686)
.L_14686:
        /*0104*/ 	.word	0x00000000


	//----- nvinfo : EIATTR_CBANK_PARAM_SIZE
	.align		4
.L_14687:
        /*0108*/ 	.byte	0x03, 0x19
        /*010a*/ 	.short	0x0030


	//----- nvinfo : EIATTR_PARAM_CBANK
	.align		4
        /*010c*/ 	.byte	0x04, 0x0a
        /*010e*/ 	.short	(.L_14689 - .L_14688)
	.align		4
.L_14688:
        /*0110*/ 	.word	index@(.nv.constant0._Z9cuda_gemmIiLi256ELi2ELi1ELi64ELi4ELi4ELi32ELi0ELi1EEviiiPT_S1_S1_ii)
        /*0114*/ 	.short	0x0380
        /*0116*/ 	.short	0x0030


	//----- nvinfo : EIATTR_SW_WAR
	.align		4
.L_14689:
        /*0118*/ 	.byte	0x04, 0x36
        /*011a*/ 	.short	(.L_14691 - .L_14690)
.L_14690:
        /*011c*/ 	.word	0x00000008
.L_14691:


//--------------------- .nv.info._Z9cuda_gemmIiLi256ELi2ELi1ELi64ELi4ELi4ELi32ELi0ELi0EEviiiPT_S1_S1_ii --------------------------
	.section	.nv.info._Z9cuda_gemmIiLi256ELi2ELi1ELi64ELi4ELi4ELi32ELi0ELi0EEviiiPT_S1_S1_ii,"",@"SHT_CUDA_INFO"
	.sectionflags	@""
	.align	4


	//----- nvinfo : EIATTR_CUDA_API_VERSION
	.align		4
        /*0000*/ 	.byte	0x04, 0x37
        /*0002*/ 	.short	(.L_14693 - .L_14692)
.L_14692:
        /*0004*/ 	.word	0x00000082


	//----- nvinfo : EIATTR_KPARAM_INFO
	.align		4
.L_14693:
        /*0008*/ 	.byte	0x04, 0x17
        /*000a*/ 	.short	(.L_14695 - .L_14694)
.L_14694:
        /*000c*/ 	.word	0x00000000
        /*0010*/ 	.short	0x0007
        /*0012*/ 	.short	0x002c
        /*0014*/ 	.byte	0x00, 0xf0, 0x11, 0x00


	//----- nvinfo : EIATTR_KPARAM_INFO
	.align		4
.L_14695:
        /*0018*/ 	.byte	0x04, 0x17
        /*001a*/ 	.short	(.L_14697 - .L_14696)
.L_14696:
        /*001c*/ 	.word	0x00000000
        /*0020*/ 	.short	0x0006
        /*0022*/ 	.short	0x0028
        /*0024*/ 	.byte	0x00, 0xf0, 0x11, 0x00


	//----- nvinfo : EIATTR_KPARAM_INFO
	.align		4
.L_14697:
        /*0028*/ 	.byte	0x04, 0x17
        /*002a*/ 	.short	(.L_14699 - .L_14698)
.L_14698:
        /*002c*/ 	.word	0x00000000
        /*0030*/ 	.short	0x0005
        /*0032*/ 	.short	0x0020
        /*0034*/ 	.byte	0x00, 0xf5, 0x21, 0x00


	//----- nvinfo : EIATTR_KPARAM_INFO
	.align		4
.L_14699:
        /*0038*/ 	.byte	0x04, 0x17
        /*003a*/ 	.short	(.L_14701 - .L_14700)
.L_14700:
        /*003c*/ 	.word	0x00000000
        /*0040*/ 	.short	0x0004
        /*0042*/ 	.short	0x0018
        /*0044*/ 	.byte	0x00, 0xf5, 0x21, 0x00


	//----- nvinfo : EIATTR_KPARAM_INFO
	.align		4
.L_14701:
        /*0048*/ 	.byte	0x04, 0x17
        /*004a*/ 	.short	(.L_14703 - .L_14702)
.L_14702:
        /*004c*/ 	.word	0x00000000
        /*0050*/ 	.short	0x0003
        /*0052*/ 	.short	0x0010
        /*0054*/ 	.byte	0x00, 0xf5, 0x21, 0x00


	//----- nvinfo : EIATTR_KPARAM_INFO
	.align		4
.L_14703:
        /*0058*/ 	.byte	0x04, 0x17
        /*005a*/ 	.short	(.L_14705 - .L_14704)
.L_14704:
        /*005c*/ 	.word	0x00000000
        /*0060*/ 	.short	0x0002
        /*0062*/ 	.short	0x0008
        /*0064*/ 	.byte	0x00, 0xf0, 0x11, 0x00


	//----- nvinfo : EIATTR_KPARAM_INFO
	.align		4
.L_14705:
        /*0068*/ 	.byte	0x04, 0x17
        /*006a*/ 	.short	(.L_14707 - .L_14706)
.L_14706:
        /*006c*/ 	.word	0x00000000
        /*0070*/ 	.short	0x0001
        /*0072*/ 	.short	0x0004
        /*0074*/ 	.byte	0x00, 0xf0, 0x11, 0x00


	//----- nvinfo : EIATTR_KPARAM_INFO
	.align		4
.L_14707:
        /*0078*/ 	.byte	0x04, 0x17
        /*007a*/ 	.short	(.L_14709 - .L_14708)
.L_14708:
        /*007c*/ 	.word	0x00000000
        /*0080*/ 	.short	0x0000
        /*0082*/ 	.short	0x0000
        /*0084*/ 	.byte	0x00, 0xf0, 0x11, 0x00


	//----- nvinfo : EIATTR_SPARSE_MMA_MASK
	.align		4
.L_14709:
        /*0088*/ 	.byte	0x03, 0x50
        /*008a*/ 	.short	0x0000


	//----- nvinfo : EIATTR_MAXREG_COUNT
	.align		4
        /*008c*/ 	.byte	0x03, 0x1b
        /*008e*/ 	.short	0x00ff


	//----- nvinfo : EIATTR_NUM_BARRIERS
	.align		4
        /*0090*/ 	.byte	0x02, 0x4c
        /*0092*/ 	.byte	0x01
	.zero		1


	//----- nvinfo : EIATTR_MERCURY_ISA_VERSION
	.align		4
        /*0094*/ 	.byte	0x03, 0x5f
        /*0096*/ 	.short	0x0101


	//----- nvinfo : EIATTR_COOP_GROUP_MASK_REGIDS
	.align		4
        /*0098*/ 	.byte	0x04, 0x29
        /*009a*/ 	.short	(.L_14711 - .L_14710)


	//   ....[0]....
.L_14710:
        /*009c*/ 	.word	0xffffffff


	//   ....[1]....
        /*00a0*/ 	.word	0xffffffff


	//   ....[2]....
        /*00a4*/ 	.word	0xffffffff


	//   ....[3]....
        /*00a8*/ 	.word	0xffffffff


	//   ....[4]....
        /*00ac*/ 	.word	0xffffffff


	//   ....[5]....
        /*00b0*/ 	.word	0xffffffff


	//   ....[6]....
        /*00b4*/ 	.word	0xffffffff


	//   ....[7]....
        /*00b8*/ 	.word	0xffffffff


	//   ....[8]....
        /*00bc*/ 	.word	0xffffffff


	//   ....[9]....
        /*00c0*/ 	.word	0xffffffff


	//   ....[10]....
        /*00c4*/ 	.word	0xffffffff


	//   ....[11]....
        /*00c8*/ 	.word	0xffffffff


	//   ....[12]....
        /*00cc*/ 	.word	0xffffffff


	//   ....[13]....
        /*00d0*/ 	.word	0x05000016


	//   ....[14]....
        /*00d4*/ 	.word	0x05000016


	//   ....[15]....
        /*00d8*/ 	.word	0x05000016


	//   ....[16]....
        /*00dc*/ 	.word	0x05000016


	//   ....[17]....
        /*00e0*/ 	.word	0x05000016


	//   ....[18]....
        /*00e4*/ 	.word	0x05000016


	//   ....[19]....
        /*00e8*/ 	.word	0x05000016


	//   ....[20]....
        /*00ec*/ 	.word	0x05000016


	//   ....[21]....
        /*00f0*/ 	.word	0x05000016


	//   ....[22]....
        /*00f4*/ 	.word	0x05000016


	//   ....[23]....
        /*00f8*/ 	.word	0x05000016


	//   ....[24]....
        /*00fc*/ 	.word	0x05000016


	//----- nvinfo : EIATTR_COOP_GROUP_INSTR_OFFSETS
	.align		4
.L_14711:
        /*0100*/ 	.byte	0x04, 0x28
        /*0102*/ 	.short	(.L_14713 - .L_14712)


	//   ....[0]....
.L_14712:
        /*0104*/ 	.word	0x000019e0


	//   ....[1]....
        /*0108*/ 	.word	0x00001a30


	//   ....[2]....
        /*010c*/ 	.word	0x00001a80


	//   ....[3]....
        /*0110*/ 	.word	0x00001ad0


	//   ....[4]....
        /*0114*/ 	.word	0x00002090


	//   ....[5]....
        /*0118*/ 	.word	0x000020e0


	//   ....[6]....
        /*011c*/ 	.word	0x00002130


	//   ....[7]....
        /*0120*/ 	.word	0x00002180


	//   ....[8]....
        /*0124*/ 	.word	0x000026f0


	//   ....[9]....
        /*0128*/ 	.word	0x00002740


	//   ....[10]....
        /*012c*/ 	.word	0x00002790


	//   ....[11]....
        /*0130*/ 	.word	0x000027e0


	//   ....[12]....
        /*0134*/ 	.word	0x00002850


	//   ....[13]....
        /*0138*/ 	.word	0x000039a0


	//   ....[14]....
        /*013c*/ 	.word	0x00003a20


	//   ....[15]....
        /*0140*/ 	.word	0x00003aa0


	//   ....[16]....
        /*0144*/ 	.word	0x00003b20


	//   ....[17]....
        /*0148*/ 	.word	0x00003ba0


	//   ....[18]....
        /*014c*/ 	.word	0x00003c20


	//   ....[19]....
        /*0150*/ 	.word	0x00003ca0


	//   ....[20]....
        /*0154*/ 	.word	0x00003d20


	//   ....[21]....
        /*0158*/ 	.word	0x00003d90


	//   ....[22]....
        /*015c*/ 	.word	0x00003e10


	//   ....[23]....
        /*0160*/ 	.word	0x00003e90


	//   ....[24]....
        /*0164*/ 	.word	0x00003f10


	//----- nvinfo : EIATTR_VRC_CTA_INIT_COUNT
	.align		4
.L_14713:
        /*0168*/ 	.byte	0x02, 0x4a
	.zero		1
	.zero		1


	//----- nvinfo : EIATTR_EXIT_INSTR_OFFSETS
	.align		4
        /*016c*/ 	.byte	0x04, 0x1c
        /*016e*/ 	.short	(.L_14715 - .L_14714)


	//   ....[0]....
.L_14714:
        /*0170*/ 	.word	0x000007e0


	//   ....[1]....
        /*0174*/ 	.word	0x00003950


	//----- nvinfo : EIATTR_MAX_THREADS
	.align		4
.L_14715:
        /*0178*/ 	.byte	0x04, 0x05
        /*017a*/ 	.short	(.L_14717 - .L_14716)
.L_14716:
        /*017c*/ 	.word	0x00000100
        /*0180*/ 	.word	0x00000001
        /*0184*/ 	.word	0x00000001


	//----- nvinfo : EIATTR_CRS_STACK_SIZE
	.align		4
.L_14717:
        /*0188*/ 	.byte	0x04, 0x1e
        /*018a*/ 	.short	(.L_14719 - .L_14718)
.L_14718:
        /*018c*/ 	.word	0x00000000


	//----- nvinfo : EIATTR_CBANK_PARAM_SIZE
	.align		4
.L_14719:
        /*0190*/ 	.byte	0x03, 0x19
        /*0192*/ 	.short	0x0030


	//----- nvinfo : EIATTR_PARAM_CBANK
	.align		4
        /*0194*/ 	.byte	0x04, 0x0a
        /*0196*/ 	.short	(.L_14721 - .L_14720)
	.align		4
.L_14720:
        /*0198*/ 	.word	index@(.nv.constant0._Z9cuda_gemmIiLi256ELi2ELi1ELi64ELi4ELi4ELi32ELi0ELi0EEviiiPT_S1_S1_ii)
        /*019c*/ 	.short	0x0380
        /*019e*/ 	.short	0x0030


	//----- nvinfo : EIATTR_SW_WAR
	.align		4
.L_14721:
        /*01a0*/ 	.byte	0x04, 0x36
        /*01a2*/ 	.short	(.L_14723 - .L_14722)
.L_14722:
        /*01a4*/ 	.word	0x00000008
.L_14723:


//--------------------- .nv.info._Z9cuda_gemmIiLi256ELi2ELi1ELi64ELi2ELi2ELi32ELi1ELi1EEviiiPT_S1_S1_ii --------------------------
	.section	.nv.info._Z9cuda_gemmIiLi256ELi2ELi1ELi64ELi2ELi2ELi32ELi1ELi1EEviiiPT_S1_S1_ii,"",@"SHT_CUDA_INFO"
	.sectionflags	@""
	.align	4


	//----- nvinfo : EIATTR_CUDA_API_VERSION
	.align		4
        /*0000*/ 	.byte	0x04, 0x37
        /*0002*/ 	.short	(.L_14725 - .L_14724)
.L_14724:
        /*0004*/ 	.word	0x00000082


	//----- nvinfo : EIATTR_KPARAM_INFO
	.align		4
.L_14725:
        /*0008*/ 	.byte	0x04, 0x17
        /*000a*/ 	.short	(.L_14727 - .L_14726)
.L_14726:
        /*000c*/ 	.word	0x00000000
        /*0010*/ 	.short	0x0007
        /*0012*/ 	.short	0x002c
        /*0014*/ 	.byte	0x00, 0xf0, 0x11, 0x00


	//----- nvinfo : EIATTR_KPARAM_INFO
	.align		4
.L_14727:
        /*0018*/ 	.byte	0x04, 0x17
        /*001a*/ 	.short	(.L_14729 - .L_14728)
.L_14728:
        /*001c*/ 	.word	0x00000000
        /*0020*/ 	.short	0x0006
        /*0022*/ 	.short	0x0028
        /*0024*/ 	.byte	0x00, 0xf0, 0x11, 0x00


	//----- nvinfo : EIATTR_KPARAM_INFO
	.align		4
.L_14729:
        /*0028*/ 	.byte	0x04, 0x17
        /*002a*/ 	.short	(.L_14731 - .L_14730)
.L_14730:
        /*002c*/ 	.word	0x00000000
        /*0030*/ 	.short	0x0005
        /*0032*/ 	.short	0x0020
        /*0034*/ 	.byte	0x00, 0xf5, 0x21, 0x00


	//----- nvinfo : EIATTR_KPARAM_INFO
	.align		4
.L_14731:
        /*0038*/ 	.byte	0x04, 0x17
        /*003a*/ 	.short	(.L_14733 - .L_14732)
.L_14732:
        /*003c*/ 	.word	0x00000000
        /*0040*/ 	.short	0x0004
        /*0042*/ 	.short	0x0018
        /*0044*/ 	.byte	0x00, 0xf5, 0x21, 0x00


	//----- nvinfo : EIATTR_KPARAM_INFO
	.align		4
.L_14733:
        /*0048*/ 	.byte	0x04, 0x17
        /*004a*/ 	.short	(.L_14735 - .L_14734)
.L_14734:
        /*004c*/ 	.word	0x00000000
        /*0050*/ 	.short	0x0003
        /*0052*/ 	.short	0x0010
        /*0054*/ 	.byte	0x00, 0xf5, 0x21, 0x00


	//----- nvinfo : EIATTR_KPARAM_INFO
	.align		4
.L_14735:
        /*0058*/ 	.byte	0x04, 0x17
        /*005a*/ 	.short	(.L_14737 - .L_14736)
.L_14736:
        /*005c*/ 	.word	0x00000000
        /*0060*/ 	.short	0x0002
        /*0062*/ 	.short	0x0008
        /*0064*/ 	.byte	0x00, 0xf0, 0x11, 0x00


	//----- nvinfo : EIATTR_KPARAM_INFO
	.align		4
.L_14737:
        /*0068*/ 	.byte	0x04, 0x17
        /*006a*/ 	.short	(.L_14739 - .L_14738)
.L_14738:
        /*006c*/ 	.word	0x00000000
        /*0070*/ 	.short	0x0001
        /*0072*/ 	.short	0x0004
        /*0074*/ 	.byte	0x00, 0xf0, 0x11, 0x00


	//----- nvinfo : EIATTR_KPARAM_INFO
	.align		4
.L_14739:
        /*0078*/ 	.byte	0x04, 0x17
        /*007a*/ 	.short	(.L_14741 - .L_14740)
.L_14740:
        /*007c*/ 	.word	0x00000000
        /*0080*/ 	.short	0x0000
        /*0082*/ 	.short	0x0000
        /*0084*/ 	.byte	0x00, 0xf0, 0x11, 0x00


	//----- nvinfo : EIATTR_SPARSE_MMA_MASK
	.align		4
.L_14741:
        /*0088*/ 	.byte	0x03, 0x50
        /*008a*/ 	.short	0x0000


	//----- nvinfo : EIATTR_MAXREG_COUNT
	.align		4
        /*008c*/ 	.byte	0x03, 0x1b
        /*008e*/ 	.short	0x00ff


	//----- nvinfo : EIATTR_NUM_BARRIERS
	.align		4
        /*0090*/ 	.byte	0x02, 0x4c
        /*0092*/ 	.byte	0x01
	.zero		1


	//----- nvinfo : EIATTR_MERCURY_ISA_VERSION
	.align		4
        /*0094*/ 	.byte	0x03, 0x5f
        /*0096*/ 	.short	0x0101


	//----- nvinfo : EIATTR_COOP_GROUP_MASK_REGIDS
	.align		4
        /*0098*/ 	.byte	0x04, 0x29
        /*009a*/ 	.short	(.L_14743 - .L_14742)


	//   ....[0]....
.L_14742:
        /*009c*/ 	.word	0xffffffff


	//   ....[1]....
        /*00a0*/ 	.word	0xffffffff


	//   ....[2]....
        /*00a4*/ 	.word	0x05000015


	//   ....[3]....
        /*00a8*/ 	.word	0x05000015


	//----- nvinfo : EIATTR_COOP_GROUP_INSTR_OFFSETS
	.align		4
.L_14743:
        /*00ac*/ 	.byte	0x04, 0x28
        /*00ae*/ 	.short	(.L_14745 - .L_14744)


	//   ....[0]....
.L_14744:
        /*00b0*/ 	.word	0x00000c90


	//   ....[1]....
        /*00b4*/ 	.word	0x00000ca0


	//   ....[2]....
        /*00b8*/ 	.word	0x000011d0


	//   ....[3]....
        /*00bc*/ 	.word	0x00001250


	//----- nvinfo : EIATTR_VRC_CTA_INIT_COUNT
	.align		4
.L_14745:
        /*00c0*/ 	.byte	0x02, 0x4a
	.zero		1
	.zero		1


	//----- nvinfo : EIATTR_EXIT_INSTR_OFFSETS
	.align		4
        /*00c4*/ 	.byte	0x04, 0x1c
        /*00c6*/ 	.short	(.L_14747 - .L_14746)


	//   ....[0]....
.L_14746:
        /*00c8*/ 	.word	0x000001c0


	//   ....[1]....
        /*00cc*/ 	.word	0x00001170


	//----- nvinfo : EIATTR_MAX_THREADS
	.align		4
.L_14747:
        /*00d0*/ 	.byte	0x04, 0x05
        /*00d2*/ 	.short	(.L_14749 - .L_14748)
.L_14748:
        /*00d4*/ 	.word	0x00000100
        /*00d8*/ 	.word	0x00000001
        /*00dc*/ 	.word	0x00000001


	//----- nvinfo : EIATTR_CRS_STACK_SIZE
	.align		4
.L_14749:
        /*00e0*/ 	.byte	0x04, 0x1e
        /*00e2*/ 	.short	(.L_14751 - .L_14750)
.L_14750:
        /*00e4*/ 	.word	0x00000000


	//----- nvinfo : EIATTR_CBANK_PARAM_SIZE
	.align		4
.L_14751:
        /*00e8*/ 	.byte	0x03, 0x19
        /*00ea*/ 	.short	0x0030


	//----- nvinfo : EIATTR_PARAM_CBANK
	.align		4
        /*00ec*/ 	.byte	0x04, 0x0a
        /*00ee*/ 	.short	(.L_14753 - .L_14752)
	.align		4
.L_14752:
        /*00f0*/ 	.word	index@(.nv.constant0._Z9cuda_gemmIiLi256ELi2ELi1ELi64ELi2ELi2ELi32ELi1ELi1EEviiiPT_S1_S1_ii)
        /*00f4*/ 	.short	0x0380
        /*00f6*/ 	.short	0x0030


	//----- nvinfo : EIATTR_SW_WAR
	.align		4
.L_14753:
        /*00f8*/ 	.byte	0x04, 0x36
        /*00fa*/ 	.short	(.L_14755 - .L_14754)
.L_14754:
        /*00fc*/ 	.word	0x00000008
.L_14755:


//--------------------- .nv.info._Z9cuda_gemmIiLi256ELi2ELi1ELi64ELi2ELi2ELi32ELi1ELi0EEviiiPT_S1_S1_ii --------------------------
	.section	.nv.info._Z9cuda_gemmIiLi256ELi2ELi1ELi64ELi2ELi2ELi32ELi1ELi0EEviiiPT_S1_S1_ii,"",@"SHT_CUDA_INFO"
	.sectionflags	@""
	.align	4


	//----- nvinfo : EIATTR_CUDA_API_VERSION
	.align		4
        /*0000*/ 	.byte	0x04, 0x37
        /*0002*/ 	.short	(.L_14757 - .L_14756)
.L_14756:
        /*0004*/ 	.word	0x00000082


	//----- nvinfo : EIATTR_KPARAM_INFO
	.align		4
.L_14757:
        /*0008*/ 	.byte	0x04, 0x17
        /*000a*/ 	.short	(.L_14759 - .L_14758)
.L_14758:
        /*000c*/ 	.word	0x00000000
        /*0010*/ 	.short	0x0007
        /*0012*/ 	.short	0x002c
        /*0014*/ 	.byte	0x00, 0xf0, 0x11, 0x00


	//----- nvinfo : EIATTR_KPARAM_INFO
	.align		4
.L_14759:
        /*0018*/ 	.byte	0x04, 0x17
        /*001a*/ 	.short	(.L_14761 - .L_14760)
.L_14760:
        /*001c*/ 	.word	0x00000000
        /*0020*/ 	.short	0x0006
        /*0022*/ 	.short	0x0028
        /*0024*/ 	.byte	0x00, 0xf0, 0x11, 0x00


	//----- nvinfo : EIATTR_KPARAM_INFO
	.align		4
.L_14761:
        /*0028*/ 	.byte	0x04, 0x17
        /*002a*/ 	.short	(.L_14763 - .L_14762)
.L_14762:
        /*002c*/ 	.word	0x00000000
        /*0030*/ 	.short	0x0005
        /*0032*/ 	.short	0x0020
        /*0034*/ 	.byte	0x00, 0xf5, 0x21, 0x00


	//----- nvinfo : EIATTR_KPARAM_INFO
	.align		4
.L_14763:
        /*0038*/ 	.byte	0x04, 0x17
        /*003a*/ 	.short	(.L_14765 - .L_14764)
.L_14764:
        /*003c*/ 	.word	0x00000000
        /*0040*/ 	.short	0x0004
        /*0042*/ 	.short	0x0018
        /*0044*/ 	.byte	0x00, 0xf5, 0x21, 0x00


	//----- nvinfo : EIATTR_KPARAM_INFO
	.align		4
.L_14765:
        /*0048*/ 	.byte	0x04, 0x17
        /*004a*/ 	.short	(.L_14767 - .L_14766)
.L_14766:
        /*004c*/ 	.word	0x00000000
        /*0050*/ 	.short	0x0003
        /*0052*/ 	.short	0x0010
        /*0054*/ 	.byte	0x00, 0xf5, 0x21, 0x00


	//----- nvinfo : EIATTR_KPARAM_INFO
	.align		4
.L_14767:
        /*0058*/ 	.byte	0x04, 0x17
        /*005a*/ 	.short	(.L_14769 - .L_14768)
.L_14768:
        /*005c*/ 	.word	0x00000000
        /*0060*/ 	.short	0x0002
        /*0062*/ 	.short	0x0008
        /*0064*/ 	.byte	0x00, 0xf0, 0x11, 0x00


	//----- nvinfo : EIATTR_KPARAM_INFO
	.align		4
.L_14769:
        /*0068*/ 	.byte	0x04, 0x17
        /*006a*/ 	.short	(.L_14771 - .L_14770)
.L_14770:
        /*006c*/ 	.word	0x00000000
        /*0070*/ 	.short	0x0001
        /*0072*/ 	.short	0x0004
        /*0074*/ 	.byte	0x00, 0xf0, 0x11, 0x00


	//----- nvinfo : EIATTR_KPARAM_INFO
	.align		4
.L_14771:
        /*0078*/ 	.byte	0x04, 0x17
        /*007a*/ 	.short	(.L_14773 - .L_14772)
.L_14772:
        /*007c*/ 	.word	0x00000000
        /*0080*/ 	.short	0x0000
        /*0082*/ 	.short	0x0000
        /*0084*/ 	.byte	0x00, 0xf0, 0x11, 0x00


	//----- nvinfo : EIATTR_SPARSE_MMA_MASK
	.align		4
.L_14773:
        /*0088*/ 	.byte	0x03, 0x50
        /*008a*/ 	.short	0x0000


	//----- nvinfo : EIATTR_MAXREG_COUNT
	.align		4
        /*008c*/ 	.byte	0x03, 0x1b
        /*008e*/ 	.short	0x00ff


	//----- nvinfo : EIATTR_NUM_BARRIERS
	.align		4
        /*0090*/ 	.byte	0x02, 0x4c
        /*0092*/ 	.byte	0x01
	.zero		1


	//----- nvinfo : EIATTR_MERCURY_ISA_VERSION
	.align		4
        /*0094*/ 	.byte	0x03, 0x5f
        /*0096*/ 	.short	0x0101


	//----- nvinfo : EIATTR_COOP_GROUP_MASK_REGIDS
	.align		4
        /*0098*/ 	.byte	0x04, 0x29
        /*009a*/ 	.short	(.L_14775 - .L_14774)


	//   ....[0]....
.L_14774:
        /*009c*/ 	.word	0xffffffff


	//   ....[1]....
        /*00a0*/ 	.word	0xffffffff


	//   ....[2]....
        /*00a4*/ 	.word	0xffffffff


	//   ....[3]....
        /*00a8*/ 	.word	0xffffffff


	//   ....[4]....
        /*00ac*/ 	.word	0xffffffff


	//   ....[5]....
        /*00b0*/ 	.word	0xffffffff


	//   ....[6]....
        /*00b4*/ 	.word	0xffffffff


	//   ....[7]....
        /*00b8*/ 	.word	0x0500000c


	//   ....[8]....
        /*00bc*/ 	.word	0x0500000c


	//   ....[9]....
        /*00c0*/ 	.word	0x0500000c


	//   ....[10]....
        /*00c4*/ 	.word	0x0500000c


	//   ....[11]....
        /*00c8*/ 	.word	0x0500000c


	//   ....[12]....
        /*00cc*/ 	.word	0x0500000c


	//----- nvinfo : EIATTR_COOP_GROUP_INSTR_OFFSETS
	.align		4
.L_14775:
        /*00d0*/ 	.byte	0x04, 0x28
        /*00d2*/ 	.short	(.L_14777 - .L_14776)


	//   ....[0]....
.L_14776:
        /*00d4*/ 	.word	0x00001790


	//   ....[1]....
        /*00d8*/ 	.word	0x000017e0


	//   ....[2]....
        /*00dc*/ 	.word	0x00001bf0


	//   ....[3]....
        /*00e0*/ 	.word	0x00001c40


	//   ....[4]....
        /*00e4*/ 	.word	0x000020a0


	//   ....[5]....
        /*00e8*/ 	.word	0x000020f0


	//   ....[6]....
        /*00ec*/ 	.word	0x00002160


	//   ....[7]....
        /*00f0*/ 	.word	0x00002850


	//   ....[8]....
        /*00f4*/ 	.word	0x000028d0


	//   ....[9]....
        /*00f8*/ 	.word	0x00002950


	//   ....[10]....
        /*00fc*/ 	.word	0x000029d0


	//   ....[11]....
        /*0100*/ 	.word	0x00002a40


	//   ....[12]....
        /*0104*/ 	.word	0x00002ac0


	//----- nvinfo : EIATTR_VRC_CTA_INIT_COUNT
	.align		4
.L_14777:
        /*0108*/ 	.byte	0x02, 0x4a
	.zero		1
	.zero		1


	//----- nvinfo : EIATTR_EXIT_INSTR_OFFSETS
	.align		4
        /*010c*/ 	.byte	0x04, 0x1c
        /*010e*/ 	.short	(.L_14779 - .L_14778)


	//   ....[0]....
.L_14778:
        /*0110*/ 	.word	0x000007e0


	//   ....[1]....
        /*0114*/ 	.word	0x00002800


	//----- nvinfo : EIATTR_MAX_THREADS
	.align		4
.L_14779:
        /*0118*/ 	.byte	0x04, 0x05
        /*011a*/ 	.short	(.L_14781 - .L_14780)
.L_14780:
        /*011c*/ 	.word	0x00000100
        /*0120*/ 	.word	0x00000001
        /*0124*/ 	.word	0x00000001


	//----- nvinfo : EIATTR_CRS_STACK_SIZE
	.align		4
.L_14781:
        /*0128*/ 	.byte	0x04, 0x1e
        /*012a*/ 	.short	(.L_14783 - .L_14782)
.L_14782:
        /*012c*/ 	.word	0x00000000


	//----- nvinfo : EIATTR_CBANK_PARAM_SIZE
	.align		4
.L_14783:
        /*0130*/ 	.byte	0x03, 0x19
        /*0132*/ 	.short	0x0030


	//----- nvinfo : EIATTR_PARAM_CBANK
	.align		4
        /*0134*/ 	.byte	0x04, 0x0a
        /*0136*/ 	.short	(.L_14785 - .L_14784)
	.align		4
.L_14784:
        /*0138*/ 	.word	index@(.nv.constant0._Z9cuda_gemmIiLi256ELi2ELi1ELi64ELi2ELi2ELi32ELi1ELi0EEviiiPT_S1_S1_ii)
        /*013c*/ 	.short	0x0380
        /*013e*/ 	.short	0x0030


	//----- nvinfo : EIATTR_SW_WAR
	.align		4
.L_14785:
        /*0140*/ 	.byte	0x04, 0x36
        /*0142*/ 	.short	(.L_14787 - .L_14786)
.L_14786:
        /*0144*/ 	.word	0x00000008
.L_14787:


//--------------------- .nv.info._Z9cuda_gemmIiLi256ELi2ELi1ELi64ELi2ELi2ELi32ELi0ELi1EEviiiPT_S1_S1_ii --------------------------
	.section	.nv.info._Z9cuda_gemmIiLi256ELi2ELi1ELi64ELi2ELi2ELi32ELi0ELi1EEviiiPT_S1_S1_ii,"",@"SHT_CUDA_INFO"
	.sectionflags	@""
	.align	4


	//----- nvinfo : EIATTR_CUDA_API_VERSION
	.align		4
        /*0000*/ 	.byte	0x04, 0x37
        /*0002*/ 	.short	(.L_14789 - .L_14788)
.L_14788:
        /*0004*/ 	.word	0x00000082


	//----- nvinfo : EIATTR_KPARAM_INFO
	.align		4
.L_14789:
        /*0008*/ 	.byte	0x04, 0x17
        /*000a*/ 	.short	(.L_14791 - .L_14790)
.L_14790:
        /*000c*/ 	.word	0x00000000
        /*0010*/ 	.short	0x0007
        /*0012*/ 	.short	0x002c
        /*0014*/ 	.byte	0x00, 0xf0, 0x11, 0x00


	//----- nvinfo : EIATTR_KPARAM_INFO
	.align		4
.L_14791:
        /*0018*/ 	.byte	0x04, 0x17
        /*001a*/ 	.short	(.L_14793 - .L_14792)
.L_14792:
        /*001c*/ 	.word	0x00000000
        /*0020*/ 	.short	0x0006
        /*0022*/ 	.short	0x0028
        /*0024*/ 	.byte	0x00, 0xf0, 0x11, 0x00


	//----- nvinfo : EIATTR_KPARAM_INFO
	.align		4
.L_14793:
        /*0028*/ 	.byte	0x04, 0x17
        /*002a*/ 	.short	(.L_14795 - .L_14794)
.L_14794:
        /*002c*/ 	.word	0x00000000
        /*0030*/ 	.short	0x0005
        /*0032*/ 	.short	0x0020
        /*0034*/ 	.byte	0x00, 0xf5, 0x21, 0x00


	//----- nvinfo : EIATTR_KPARAM_INFO
	.align		4
.L_14795:
        /*0038*/ 	.byte	0x04, 0x17
        /*003a*/ 	.short	(.L_14797 - .L_14796)
.L_14796:
        /*003c*/ 	.word	0x00000000
        /*0040*/ 	.short	0x0004
        /*0042*/ 	.short	0x0018
        /*0044*/ 	.byte	0x00, 0xf5, 0x21, 0x00


	//----- nvinfo : EIATTR_KPARAM_INFO
	.align		4
.L_14797:
        /*0048*/ 	.byte	0x04, 0x17
        /*004a*/ 	.short	(.L_14799 - .L_14798)
.L_14798:
        /*004c*/ 	.word	0x00000000
        /*0050*/ 	.short	0x0003
        /*0052*/ 	.short	0x0010
        /*0054*/ 	.byte	0x00, 0xf5, 0x21, 0x00


	//----- nvinfo : EIATTR_KPARAM_INFO
	.align		4
.L_14799:
        /*0058*/ 	.byte	0x04, 0x17
        /*005a*/ 	.short	(.L_14801 - .L_14800)
.L_14800:
        /*005c*/ 	.word	0x00000000
        /*0060*/ 	.short	0x0002
        /*0062*/ 	.short	0x0008
        /*0064*/ 	.byte	0x00, 0xf0, 0x11, 0x00


	//----- nvinfo : EIATTR_KPARAM_INFO
	.align		4
.L_14801:
        /*0068*/ 	.byte	0x04, 0x17
        /*006a*/ 	.short	(.L_14803 - .L_14802)
.L_14802:
        /*006c*/ 	.word	0x00000000
        /*0070*/ 	.short	0x0001
        /*0072*/ 	.short	0x0004
        /*0074*/ 	.byte	0x00, 0xf0, 0x11, 0x00


	//----- nvinfo : EIATTR_KPARAM_INFO
	.align		4
.L_14803:
        /*0078*/ 	.byte	0x04, 0x17
        /*007a*/ 	.short	(.L_14805 - .L_14804)
.L_14804:
        /*007c*/ 	.word	0x00000000
        /*0080*/ 	.short	0x0000
        /*0082*/ 	.short	0x0000
        /*0084*/ 	.byte	0x00, 0xf0, 0x11, 0x00


	//----- nvinfo : EIATTR_SPARSE_MMA_MASK
	.align		4
.L_14805:
        /*0088*/ 	.byte	0x03, 0x50
        /*008a*/ 	.short	0x0000


	//----- nvinfo : EIATTR_MAXREG_COUNT
	.align		4
        /*008c*/ 	.byte	0x03, 0x1b
        /*008e*/ 	.short	0x00ff


	//----- nvinfo : EIATTR_NUM_BARRIERS
	.align		4
        /*0090*/ 	.byte	0x02, 0x4c
        /*0092*/ 	.byte	0x01
	.zero		1


	//----- nvinfo : EIATTR_MERCURY_ISA_VERSION
	.align		4
        /*0094*/ 	.byte	0x03, 0x5f
        /*0096*/ 	.short	0x0101


	//----- nvinfo : EIATTR_COOP_GROUP_MASK_REGIDS
	.align		4
        /*0098*/ 	.byte	0x04, 0x29
        /*009a*/ 	.short	(.L_14807 - .L_14806)


	//   ....[0]....
.L_14806:
        /*009c*/ 	.word	0xffffffff


	//   ....[1]....
        /*00a0*/ 	.word	0xffffffff


	//   ....[2]....
        /*00a4*/ 	.word	0x0500000b


	//   ....[3]....
        /*00a8*/ 	.word	0x0500000b


	//----- nvinfo : EIATTR_COOP_GROUP_INSTR_OFFSETS
	.align		4
.L_14807:
        /*00ac*/ 	.byte	0x04, 0x28
        /*00ae*/ 	.short	(.L_14809 - .L_14808)


	//   ....[0]....
.L_14808:
        /*00b0*/ 	.word	0x00000cf0


	//   ....[1]....
        /*00b4*/ 	.word	0x00000d00


	//   ....[2]....
        /*00b8*/ 	.word	0x000013d0


	//   ....[3]....
        /*00bc*/ 	.word	0x00001450


	//----- nvinfo : EIATTR_VRC_CTA_INIT_COUNT
	.align		4
.L_14809:
        /*00c0*/ 	.byte	0x02, 0x4a
	.zero		1
	.zero		1


	//----- nvinfo : EIATTR_EXIT_INSTR_OFFSETS
	.align		4
        /*00c4*/ 	.byte	0x04, 0x1c
        /*00c6*/ 	.short	(.L_14811 - .L_14810)


	//   ....[0]....
.L_14810:
        /*00c8*/ 	.word	0x000001d0


	//   ....[1]....
        /*00cc*/ 	.word	0x00001370


	//----- nvinfo : EIATTR_MAX_THREADS
	.align		4
.L_14811:
        /*00d0*/ 	.byte	0x04, 0x05
        /*00d2*/ 	.short	(.L_14813 - .L_14812)
.L_14812:
        /*00d4*/ 	.word	0x00000100
        /*00d8*/ 	.word	0x00000001
        /*00dc*/ 	.word	0x00000001


	//----- nvinfo : EIATTR_CRS_STACK_SIZE
	.align		4
.L_14813:
        /*00e0*/ 	.byte	0x04, 0x1e
        /*00e2*/ 	.short	(.L_14815 - .L_14814)
.L_14814:
        /*00e4*/ 	.word	0x00000000


	//----- nvinfo : EIATTR_CBANK_PARAM_SIZE
	.align		4
.L_14815:
        /*00e8*/ 	.byte	0x03, 0x19
        /*00ea*/ 	.short	0x0030


	//----- nvinfo : EIATTR_PARAM_CBANK
	.align		4
        /*00ec*/ 	.byte	0x04, 0x0a
        /*00ee*/ 	.short	(.L_14817 - .L_14816)
	.align		4
.L_14816:
        /*00f0*/ 	.word	index@(.nv.constant0._Z9cuda_gemmIiLi256ELi2ELi1ELi64ELi2ELi2ELi32ELi0ELi1EEviiiPT_S1_S1_ii)
        /*00f4*/ 	.short	0x0380
        /*00f6*/ 	.short	0x0030


	//----- nvinfo : EIATTR_SW_WAR
	.align		4
.L_14817:
        /*00f8*/ 	.byte	0x04, 0x36
        /*00fa*/ 	.short	(.L_14819 - .L_14818)
.L_14818:
        /*00fc*/ 	.word	0x00000008
.L_14819:


//--------------------- .nv.info._Z9cuda_gemmIiLi256ELi2ELi1ELi64ELi2ELi2ELi32ELi0ELi0EEviiiPT_S1_S1_ii --------------------------
	.section	.nv.info._Z9cuda_gemmIiLi256ELi2ELi1ELi64ELi2ELi2ELi32ELi0ELi0EEviiiPT_S1_S1_ii,"",@"SHT_CUDA_INFO"
	.sectionflags	@""
	.align	4


	//----- nvinfo : EIATTR_CUDA_API_VERSION
	.align		4
        /*0000*/ 	.byte	0x04, 0x37
        /*0002*/ 	.short	(.L_14821 - .L_14820)
.L_14820:
        /*0004*/ 	.word	0x00000082


	//----- nvinfo : EIATTR_KPARAM_INFO
	.align		4
.L_14821:
        /*0008*/ 	.byte	0x04, 0x17
        /*000a*/ 	.short	(.L_14823 - .L_14822)
.L_14822:
        /*000c*/ 	.word	0x00000000
        /*0010*/ 	.short	0x0007
        /*0012*/ 	.short	0x002c
        /*0014*/ 	.byte	0x00, 0xf0, 0x11, 0x00


	//----- nvinfo : EIATTR_KPARAM_INFO
	.align		4
.L_14823:
        /*0018*/ 	.byte	0x04, 0x17
        /*001a*/ 	.short	(.L_14825 - .L_14824)
.L_14824:
        /*001c*/ 	.word	0x00000000
        /*0020*/ 	.short	0x0006
        /*0022*/ 	.short	0x0028
        /*0024*/ 	.byte	0x00, 0xf0, 0x11, 0x00


	//----- nvinfo : EIATTR_KPARAM_INFO
	.align		4
.L_14825:
        /*0028*/ 	.byte	0x04, 0x17
        /*002a*/ 	.short	(.L_14827 - .L_14826)
.L_14826:
        /*002c*/ 	.word	0x00000000
        /*0030*/ 	.short	0x0005
        /*0032*/ 	.short	0x0020
        /*0034*/ 	.byte	0x00, 0xf5, 0x21, 0x00


	//----- nvinfo : EIATTR_KPARAM_INFO
	.align		4
.L_14827:
        /*0038*/ 	.byte	0x04, 0x17
        /*003a*/ 	.short	(.L_14829 - .L_14828)
.L_14828:
        /*003c*/ 	.word	0x00000000
        /*0040*/ 	.short	0x0004
        /*0042*/ 	.short	0x0018
        /*0044*/ 	.byte	0x00, 0xf5, 0x21, 0x00


	//----- nvinfo : EIATTR_KPARAM_INFO
	.align		4
.L_14829:
        /*0048*/ 	.byte	0x04, 0x17
        /*004a*/ 	.short	(.L_14831 - .L_14830)
.L_14830:
        /*004c*/ 	.word	0x00000000
        /*0050*/ 	.short	0x0003
        /*0052*/ 	.short	0x0010
        /*0054*/ 	.byte	0x00, 0xf5, 0x21, 0x00


	//----- nvinfo : EIATTR_KPARAM_INFO
	.align		4
.L_14831:
        /*0058*/ 	.byte	0x04, 0x17
        /*005a*/ 	.short	(.L_14833 - .L_14832)
.L_14832:
        /*005c*/ 	.word	0x00000000
        /*0060*/ 	.short	0x0002
        /*0062*/ 	.short	0x0008
        /*0064*/ 	.byte	0x00, 0xf0, 0x11, 0x00


	//----- nvinfo : EIATTR_KPARAM_INFO
	.align		4
.L_14833:
        /*0068*/ 	.byte	0x04, 0x17
        /*006a*/ 	.short	(.L_14835 - .L_14834)
.L_14834:
        /*006c*/ 	.word	0x00000000
        /*0070*/ 	.short	0x0001
        /*0072*/ 	.short	0x0004
        /*0074*/ 	.byte	0x00, 0xf0, 0x11, 0x00


	//----- nvinfo : EIATTR_KPARAM_INFO
	.align		4
.L_14835:
        /*0078*/ 	.byte	0x04, 0x17
        /*007a*/ 	.short	(.L_14837 - .L_14836)
.L_14836:
        /*007c*/ 	.word	0x00000000
        /*0080*/ 	.short	0x0000
        /*0082*/ 	.short	0x0000
        /*0084*/ 	.byte	0x00, 0xf0, 0x11, 0x00


	//----- nvinfo : EIATTR_SPARSE_MMA_MASK
	.align		4
.L_14837:
        /*0088*/ 	.byte	0x03, 0x50
        /*008a*/ 	.short	0x0000


	//----- nvinfo : EIATTR_MAXREG_COUNT
	.align		4
        /*008c*/ 	.byte	0x03, 0x1b
        /*008e*/ 	.short	0x00ff


	//----- nvinfo : EIATTR_NUM_BARRIERS
	.align		4
        /*0090*/ 	.byte	0x02, 0x4c
        /*0092*/ 	.byte	0x01
	.zero		1


	//----- nvinfo : EIATTR_MERCURY_ISA_VERSION
	.align		4
        /*0094*/ 	.byte	0x03, 0x5f
        /*0096*/ 	.short	0x0101


	//----- nvinfo : EIATTR_COOP_GROUP_MASK_REGIDS
	.align		4
        /*0098*/ 	.byte	0x04, 0x29
        /*009a*/ 	.short	(.L_14839 - .L_14838)


	//   ....[0]....
.L_14838:
        /*009c*/ 	.word	0xffffffff


	//   ....[1]....
        /*00a0*/ 	.word	0xffffffff


	//   ....[2]....
        /*00a4*/ 	.word	0xffffffff


	//   ....[3]....
        /*00a8*/ 	.word	0xffffffff


	//   ....[4]....
        /*00ac*/ 	.word	0xffffffff


	//   ....[5]....
        /*00b0*/ 	.word	0xffffffff


	//   ....[6]....
        /*00b4*/ 	.word	0xffffffff


	//   ....[7]....
        /*00b8*/ 	.word	0x05000013


	//   ....[8]....
        /*00bc*/ 	.word	0x05000013


	//   ....[9]....
        /*00c0*/ 	.word	0x05000013


	//   ....[10]....
        /*00c4*/ 	.word	0x05000013


	//   ....[11]....
        /*00c8*/ 	.word	0x05000013


	//   ....[12]....
        /*00cc*/ 	.word	0x05000013


	//----- nvinfo : EIATTR_COOP_GROUP_INSTR_OFFSETS
	.align		4
.L_14839:
        /*00d0*/ 	.byte	0x04, 0x28
        /*00d2*/ 	.short	(.L_14841 - .L_14840)


	//   ....[0]....
.L_14840:
        /*00d4*/ 	.word	0x00001860


	//   ....[1]....
        /*00d8*/ 	.word	0x000018c0


	//   ....[2]....
        /*00dc*/ 	.word	0x00001cd0


	//   ....[3]....
        /*00e0*/ 	.word	0x00001d30


	//   ....[4]....
        /*00e4*/ 	.word	0x00002190


	//   ....[5]....
        /*00e8*/ 	.word	0x000021f0


	//   ....[6]....
        /*00ec*/ 	.word	0x00002260


	//   ....[7]....
        /*00f0*/ 	.word	0x000033c0


	//   ....[8]....
        /*00f4*/ 	.word	0x00003450


	//   ....[9]....
        /*00f8*/ 	.word	0x000034e0


	//   ....[10]....
        /*00fc*/ 	.word	0x00003570


	//   ....[11]....
        /*0100*/ 	.word	0x000035f0


	//   ....[12]....
        /*0104*/ 	.word	0x00003680


	//----- nvinfo : EIATTR_VRC_CTA_INIT_COUNT
	.align		4
.L_14841:
        /*0108*/ 	.byte	0x02, 0x4a
	.zero		1
	.zero		1


	//----- nvinfo : EIATTR_EXIT_INSTR_OFFSETS
	.align		4
        /*010c*/ 	.byte	0x04, 0x1c
        /*010e*/ 	.short	(.L_14843 - .L_14842)


	//   ....[0]....
.L_14842:
        /*0110*/ 	.word	0x000007e0


	//   ....[1]....
        /*0114*/ 	.word	0x00003360


	//----- nvinfo : EIATTR_MAX_THREADS
	.align		4
.L_14843:
        /*0118*/ 	.byte	0x04, 0x05
        /*011a*/ 	.short	(.L_14845 - .L_14844)
.L_14844:
        /*011c*/ 	.word	0x00000100
        /*0120*/ 	.word	0x00000001
        /*0124*/ 	.word	0x00000001


	//----- nvinfo : EIATTR_CRS_STACK_SIZE
	.align		4
.L_14845:
        /*0128*/ 	.byte	0x04, 0x1e
        /*012a*/ 	.short	(.L_14847 - .L_14846)
.L_14846:
        /*012c*/ 	.word	0x00000000


	//----- nvinfo : EIATTR_CBANK_PARAM_SIZE
	.align		4
.L_14847:
        /*0130*/ 	.byte	0x03, 0x19
        /*0132*/ 	.short	0x0030


	//----- nvinfo : EIATTR_PARAM_CBANK
	.align		4
        /*0134*/ 	.byte	0x04, 0x0a
        /*0136*/ 	.short	(.L_14849 - .L_14848)
	.align		4
.L_14848:
        /*0138*/ 	.word	index@(.nv.constant0._Z9cuda_gemmIiLi256ELi2ELi1ELi64ELi2ELi2ELi32ELi0ELi0EEviiiPT_S1_S1_ii)
        /*013c*/ 	.short	0x0380
        /*013e*/ 	.short	0x0030


	//----- nvinfo : EIATTR_SW_WAR
	.align		4
.L_14849:
        /*0140*/ 	.byte	0x04, 0x36
        /*0142*/ 	.short	(.L_14851 - .L_14850)
.L_14850:
        /*0144*/ 	.word	0x00000008
.L_14851:


//--------------------- .nv.info._Z9cuda_gemmIiLi256ELi2ELi1ELi32ELi128ELi128ELi32ELi1ELi1EEviiiPT_S1_S1_ii --------------------------
	.section	.nv.info._Z9cuda_gemmIiLi256ELi2ELi1ELi32ELi128ELi128ELi32ELi1ELi1EEviiiPT_S1_S1_ii,"",@"SHT_CUDA_INFO"
	.sectionflags	@""
	.align	4


	//----- nvinfo : EIATTR_CUDA_API_VERSION
	.align		4
        /*0000*/ 	.byte	0x04, 0x37
        /*0002*/ 	.short	(.L_14853 - .L_14852)
.L_14852:
        /*0004*/ 	.word	0x00000082


	//----- nvinfo : EIATTR_KPARAM_INFO
	.align		4
.L_14853:
        /*0008*/ 	.byte	0x04, 0x17
        /*000a*/ 	.short	(.L_14855 - .L_14854)
.L_14854:
        /*000c*/ 	.word	0x00000000
        /*0010*/ 	.short	0x0007
        /*0012*/ 	.short	0x002c
        /*0014*/ 	.byte	0x00, 0xf0, 0x11, 0x00


	//----- nvinfo : EIATTR_KPARAM_INFO
	.align		4
.L_14855:
        /*0018*/ 	.byte	0x04, 0x17
        /*001a*/ 	.short	(.L_14857 - .L_14856)
.L_14856:
        /*001c*/ 	.word	0x00000000
        /*0020*/ 	.short	0x0006
        /*0022*/ 	.short	0x0028
        /*0024*/ 	.byte	0x00, 0xf0, 0x11, 0x00


	//----- nvinfo : EIATTR_KPARAM_INFO
	.align		4
.L_14857:
        /*0028*/ 	.byte	0x04, 0x17
        /*002a*/ 	.short	(.L_14859 - .L_14858)
.L_14858:
        /*002c*/ 	.word	0x00000000
        /*0030*/ 	.short	0x0005
        /*0032*/ 	.short	0x0020
        /*0034*/ 	.byte	0x00, 0xf5, 0x21, 0x00


	//----- nvinfo : EIATTR_KPARAM_INFO
	.align		4
.L_14859:
        /*0038*/ 	.byte	0x04, 0x17
        /*003a*/ 	.short	(.L_14861 - .L_14860)
.L_14860:
        /*003c*/ 	.word	0x00000000
        /*0040*/ 	.short	0x0004
        /*0042*/ 	.short	0x0018
        /*0044*/ 	.byte	0x00, 0xf5, 0x21, 0x00


	//----- nvinfo : EIATTR_KPARAM_INFO
	.align		4
.L_14861:
        /*0048*/ 	.byte	0x04, 0x17
        /*004a*/ 	.short	(.L_14863 - .L_14862)
.L_14862:
        /*004c*/ 	.word	0x00000000
        /*0050*/ 	.short	0x0003
        /*0052*/ 	.short	0x0010
        /*0054*/ 	.byte	0x00, 0xf5, 0x21, 0x00


	//----- nvinfo : EIATTR_KPARAM_INFO
	.align		4
.L_14863:
        /*0058*/ 	.byte	0x04, 0x17
        /*005a*/ 	.short	(.L_14865 - .L_14864)
.L_14864:
        /*005c*/ 	.word	0x00000000
        /*0060*/ 	.short	0x0002
        /*0062*/ 	.short	0x0008
        /*0064*/ 	.byte	0x00, 0xf0, 0x11, 0x00


	//----- nvinfo : EIATTR_KPARAM_INFO
	.align		4
.L_14865:
        /*0068*/ 	.byte	0x04, 0x17
        /*006a*/ 	.short	(.L_14867 - .L_14866)
.L_14866:
        /*006c*/ 	.word	0x00000000
        /*0070*/ 	.short	0x0001
        /*0072*/ 	.short	0x0004
        /*0074*/ 	.byte	0x00, 0xf0, 0x11, 0x00


	//----- nvinfo : EIATTR_KPARAM_INFO
	.align		4
.L_14867:
        /*0078*/ 	.byte	0x04, 0x17
        /*007a*/ 	.short	(.L_14869 - .L_14868)
.L_14868:
        /*007c*/ 	.word	0x00000000
        /*0080*/ 	.short	0x0000
        /*0082*/ 	.short	0x0000
        /*0084*/ 	.byte	0x00, 0xf0, 0x11, 0x00


	//----- nvinfo : EIATTR_SPARSE_MMA_MASK
	.align		4
.L_14869:
        /*0088*/ 	.byte	0x03, 0x50
        /*008a*/ 	.short	0x0000


	//----- nvinfo : EIATTR_MAXREG_COUNT
	.align		4
        /*008c*/ 	.byte	0x03, 0x1b
        /*008e*/ 	.short	0x00ff


	//----- nvinfo : EIATTR_NUM_BARRIERS
	.align		4
        /*0090*/ 	.byte	0x02, 0x4c
        /*0092*/ 	.byte	0x01
	.zero		1


	//----- nvinfo : EIATTR_MERCURY_ISA_VERSION
	.align		4
        /*0094*/ 	.byte	0x03, 0x5f
        /*0096*/ 	.short	0x0101


	//----- nvinfo : EIATTR_VRC_CTA_INIT_COUNT
	.align		4
        /*0098*/ 	.byte	0x02, 0x4a
	.zero		1
	.zero		1


	//----- nvinfo : EIATTR_EXIT_INSTR_OFFSETS
	.align		4
        /*009c*/ 	.byte	0x04, 0x1c
        /*009e*/ 	.short	(.L_14871 - .L_14870)


	//   ....[0]....
.L_14870:
        /*00a0*/ 	.word	0x00000050


	//   ....[1]....
        /*00a4*/ 	.word	0x00001260


	//----- nvinfo : EIATTR_MAX_THREADS
	.align		4
.L_14871:
        /*00a8*/ 	.byte	0x04, 0x05
        /*00aa*/ 	.short	(.L_14873 - .L_14872)
.L_14872:
        /*00ac*/ 	.word	0x00000100
        /*00b0*/ 	.word	0x00000001
        /*00b4*/ 	.word	0x00000001


	//----- nvinfo : EIATTR_CRS_STACK_SIZE
	.align		4
.L_14873:
        /*00b8*/ 	.byte	0x04, 0x1e
        /*00ba*/ 	.short	(.L_14875 - .L_14874)
.L_14874:
        /*00bc*/ 	.word	0x00000000


	//----- nvinfo : EIATTR_CBANK_PARAM_SIZE
	.align		4
.L_14875:
        /*00c0*/ 	.byte	0x03, 0x19
        /*00c2*/ 	.short	0x0030


	//----- nvinfo : EIATTR_PARAM_CBANK
	.align		4
        /*00c4*/ 	.byte	0x04, 0x0a
        /*00c6*/ 	.short	(.L_14877 - .L_14876)
	.align		4
.L_14876:
        /*00c8*/ 	.word	index@(.nv.constant0._Z9cuda_gemmIiLi256ELi2ELi1ELi32ELi128ELi128ELi32ELi1ELi1EEviiiPT_S1_S1_ii)
        /*00cc*/ 	.short	0x0380
        /*00ce*/ 	.short	0x0030


	//----- nvinfo : EIATTR_SW_WAR
	.align		4
.L_14877:
        /*00d0*/ 	.byte	0x04, 0x36
        /*00d2*/ 	.short	(.L_14879 - .L_14878)
.L_14878:
        /*00d4*/ 	.word	0x00000008
.L_14879:


//--------------------- .nv.info._Z9cuda_gemmIiLi256ELi2ELi1ELi32ELi128ELi128ELi32ELi1ELi0EEviiiPT_S1_S1_ii --------------------------
	.section	.nv.info._Z9cuda_gemmIiLi256ELi2ELi1ELi32ELi128ELi128ELi32ELi1ELi0EEviiiPT_S1_S1_ii,"",@"SHT_CUDA_INFO"
	.sectionflags	@""
	.align	4


	//----- nvinfo : EIATTR_CUDA_API_VERSION
	.align		4
        /*0000*/ 	.byte	0x04, 0x37
        /*0002*/ 	.short	(.L_14881 - .L_14880)
.L_14880:
        /*0004*/ 	.word	0x00000082


	//----- nvinfo : EIATTR_KPARAM_INFO
	.align		4
.L_14881:
        /*0008*/ 	.byte	0x04, 0x17
        /*000a*/ 	.short	(.L_14883 - .L_14882)
.L_14882:
        /*000c*/ 	.word	0x00000000
        /*0010*/ 	.short	0x0007
        /*0012*/ 	.short	0x002c
        /*0014*/ 	.byte	0x00, 0xf0, 0x11, 0x00


	//----- nvinfo : EIATTR_KPARAM_INFO
	.align		4
.L_14883:
        /*0018*/ 	.byte	0x04, 0x17
        /*001a*/ 	.short	(.L_14885 - .L_14884)
.L_14884:
        /*001c*/ 	.word	0x00000000
        /*0020*/ 	.short	0x0006
        /*0022*/ 	.short	0x0028
        /*0024*/ 	.byte	0x00, 0xf0, 0x11, 0x00


	//----- nvinfo : EIATTR_KPARAM_INFO
	.align		4
.L_14885:
        /*0028*/ 	.byte	0x04, 0x17
        /*002a*/ 	.short	(.L_14887 - .L_14886)
.L_14886:
        /*002c*/ 	.word	0x00000000
        /*0030*/ 	.short	0x0005
        /*0032*/ 	.short	0x0020
        /*0034*/ 	.byte	0x00, 0xf5, 0x21, 0x00


	//----- nvinfo : EIATTR_KPARAM_INFO
	.align		4
.L_14887:
        /*0038*/ 	.byte	0x04, 0x17
        /*003a*/ 	.short	(.L_14889 - .L_14888)
.L_14888:
        /*003c*/ 	.word	0x00000000
        /*0040*/ 	.short	0x0004
        /*0042*/ 	.short	0x0018
        /*0044*/ 	.byte	0x00, 0xf5, 0x21, 0x00


	//----- nvinfo : EIATTR_KPARAM_INFO
	.align		4
.L_14889:
        /*0048*/ 	.byte	0x04, 0x17
        /*004a*/ 	.short	(.L_14891 - .L_14890)
.L_14890:
        /*004c*/ 	.word	0x00000000
        /*0050*/ 	.short	0x0003
        /*0052*/ 	.short	0x0010
        /*0054*/ 	.byte	0x00, 0xf5, 0x21, 0x00


	//----- nvinfo : EIATTR_KPARAM_INFO
	.align		4
.L_14891:
        /*0058*/ 	.byte	0x04, 0x17
        /*005a*/ 	.short	(.L_14893 - .L_14892)
.L_14892:
        /*005c*/ 	.word	0x00000000
        /*0060*/ 	.short	0x0002
        /*0062*/ 	.short	0x0008
        /*0064*/ 	.byte	0x00, 0xf0, 0x11, 0x00


	//----- nvinfo : EIATTR_KPARAM_INFO
	.align		4
.L_14893:
        /*0068*/ 	.byte	0x04, 0x17
        /*006a*/ 	.short	(.L_14895 - .L_14894)
.L_14894:
        /*006c*/ 	.word	0x00000000
        /*0070*/ 	.short	0x0001
        /*0072*/ 	.short	0x0004
        /*0074*/ 	.byte	0x00, 0xf0, 0x11, 0x00


	//----- nvinfo : EIATTR_KPARAM_INFO
	.align		4
.L_14895:
        /*0078*/ 	.byte	0x04, 0x17
        /*007a*/ 	.short	(.L_14897 - .L_14896)
.L_14896:
        /*007c*/ 	.word	0x00000000
        /*0080*/ 	.short	0x0000
        /*0082*/ 	.short	0x0000
        /*0084*/ 	.byte	0x00, 0xf0, 0x11, 0x00


	//----- nvinfo : EIATTR_SPARSE_MMA_MASK
	.align		4
.L_14897:
        /*0088*/ 	.byte	0x03, 0x50
        /*008a*/ 	.short	0x0000


	//----- nvinfo : EIATTR_MAXREG_COUNT
	.align		4
        /*008c*/ 	.byte	0x03, 0x1b
        /*008e*/ 	.short	0x00ff


	//----- nvinfo : EIATTR_NUM_BARRIERS
	.align		4
        /*0090*/ 	.byte	0x02, 0x4c
        /*0092*/ 	.byte	0x01
	.zero		1


	//----- nvinfo : EIATTR_MERCURY_ISA_VERSION
	.align		4
        /*0094*/ 	.byte	0x03, 0x5f
        /*0096*/ 	.short	0x0101


	//----- nvinfo : EIATTR_COOP_GROUP_MASK_REGIDS
	.align		4
        /*0098*/ 	.byte	0x04, 0x29
        /*009a*/ 	.short	(.L_14899 - .L_14898)


	//   ....[0]....
.L_14898:
        /*009c*/ 	.word	0xffffffff


	//----- nvinfo : EIATTR_COOP_GROUP_INSTR_OFFSETS
	.align		4
.L_14899:
        /*00a0*/ 	.byte	0x04, 0x28
        /*00a2*/ 	.short	(.L_14901 - .L_14900)


	//   ....[0]....
.L_14900:
        /*00a4*/ 	.word	0x000046f0


	//----- nvinfo : EIATTR_VRC_CTA_INIT_COUNT
	.align		4
.L_14901:
        /*00a8*/ 	.byte	0x02, 0x4a
	.zero		1
	.zero		1


	//----- nvinfo : EIATTR_EXIT_INSTR_OFFSETS
	.align		4
        /*00ac*/ 	.byte	0x04, 0x1c
        /*00ae*/ 	.short	(.L_14903 - .L_14902)


	//   ....[0]....
.L_14902:
        /*00b0*/ 	.word	0x00000300


	//   ....[1]....
        /*00b4*/ 	.word	0x00004da0


	//----- nvinfo : EIATTR_MAX_THREADS
	.align		4
.L_14903:
        /*00b8*/ 	.byte	0x04, 0x05
        /*00ba*/ 	.short	(.L_14905 - .L_14904)
.L_14904:
        /*00bc*/ 	.word	0x00000100
        /*00c0*/ 	.word	0x00000001
        /*00c4*/ 	.word	0x00000001


	//----- nvinfo : EIATTR_CRS_STACK_SIZE
	.align		4
.L_14905:
        /*00c8*/ 	.byte	0x04, 0x1e
        /*00ca*/ 	.short	(.L_14907 - .L_14906)
.L_14906:
        /*00cc*/ 	.word	0x00000000


	//----- nvinfo : EIATTR_CBANK_PARAM_SIZE
	.align		4
.L_14907:
        /*00d0*/ 	.byte	0x03, 0x19
        /*00d2*/ 	.short	0x0030


	//----- nvinfo : EIATTR_PARAM_CBANK
	.align		4
        /*00d4*/ 	.byte	0x04, 0x0a
        /*00d6*/ 	.short	(.L_14909 - .L_14908)
	.align		4
.L_14908:
        /*00d8*/ 	.word	index@(.nv.constant0._Z9cuda_gemmIiLi256ELi2ELi1ELi32ELi128ELi128ELi32ELi1ELi0EEviiiPT_S1_S1_ii)
        /*00dc*/ 	.short	0x0380
        /*00de*/ 	.short	0x0030


	//----- nvinfo : EIATTR_SW_WAR
	.align		4
.L_14909:
        /*00e0*/ 	.byte	0x04, 0x36
        /*00e2*/ 	.short	(.L_14911 - .L_14910)
.L_14910:
        /*00e4*/ 	.word	0x00000008
.L_14911:


//--------------------- .nv.info._Z9cuda_gemmIiLi256ELi2ELi1ELi32ELi128ELi128ELi32ELi0ELi1EEviiiPT_S1_S1_ii --------------------------
	.section	.nv.info._Z9cuda_gemmIiLi256ELi2ELi1ELi32ELi128ELi128ELi32ELi0ELi1EEviiiPT_S1_S1_ii,"",@"SHT_CUDA_INFO"
	.sectionflags	@""
	.align	4


	//----- nvinfo : EIATTR_CUDA_API_VERSION
	.align		4
        /*0000*/ 	.byte	0x04, 0x37
        /*0002*/ 	.short	(.L_14913 - .L_14912)
.L_14912:
        /*0004*/ 	.word	0x00000082


	//----- nvinfo : EIATTR_KPARAM_INFO
	.align		4
.L_14913:
        /*0008*/ 	.byte	0x04, 0x17
        /*000a*/ 	.short	(.L_14915 - .L_14914)
.L_14914:
        /*000c*/ 	.word	0x00000000
        /*0010*/ 	.short	0x0007
        /*0012*/ 	.short	0x002c
        /*0014*/ 	.byte	0x00, 0xf0, 0x11, 0x00


	//----- nvinfo : EIATTR_KPARAM_INFO
	.align		4
.L_14915:
        /*0018*/ 	.byte	0x04, 0x17
        /*001a*/ 	.short	(.L_14917 - .L_14916)
.L_14916:
        /*001c*/ 	.word	0x00000000
        /*0020*/ 	.short	0x0006
        /*0022*/ 	.short	0x0028
        /*0024*/ 	.byte	0x00, 0xf0, 0x11, 0x00


	//----- nvinfo : EIATTR_KPARAM_INFO
	.align		4
.L_14917:
        /*0028*/ 	.byte	0x04, 0x17
        /*002a*/ 	.short	(.L_14919 - .L_14918)
.L_14918:
        /*002c*/ 	.word	0x00000000
        /*0030*/ 	.short	0x0005
        /*0032*/ 	.short	0x0020
        /*0034*/ 	.byte	0x00, 0xf5, 0x21, 0x00


	//----- nvinfo : EIATTR_KPARAM_INFO
	.align		4
.L_14919:
        /*0038*/ 	.byte	0x04, 0x17
        /*003a*/ 	.short	(.L_14921 - .L_14920)
.L_14920:
        /*003c*/ 	.word	0x00000000
        /*0040*/ 	.short	0x0004
        /*0042*/ 	.short	0x0018
        /*0044*/ 	.byte	0x00, 0xf5, 0x21, 0x00


	//----- nvinfo : EIATTR_KPARAM_INFO
	.align		4
.L_14921:
        /*0048*/ 	.byte	0x04, 0x17
        /*004a*/ 	.short	(.L_14923 - .L_14922)
.L_14922:
        /*004c*/ 	.word	0x00000000
        /*0050*/ 	.short	0x0003
        /*0052*/ 	.short	0x0010
        /*0054*/ 	.byte	0x00, 0xf5, 0x21, 0x00


	//----- nvinfo : EIATTR_KPARAM_INFO
	.align		4
.L_14923:
        /*0058*/ 	.byte	0x04, 0x17
        /*005a*/ 	.short	(.L_14925 - .L_14924)
.L_14924:
        /*005c*/ 	.word	0x00000000
        /*0060*/ 	.short	0x0002
        /*0062*/ 	.short	0x0008
        /*0064*/ 	.byte	0x00, 0xf0, 0x11, 0x00


	//----- nvinfo : EIATTR_KPARAM_INFO
	.align		4
.L_14925:
        /*0068*/ 	.byte	0x04, 0x17
        /*006a*/ 	.short	(.L_14927 - .L_14926)
.L_14926:
        /*006c*/ 	.word	0x00000000
        /*0070*/ 	.short	0x0001
        /*0072*/ 	.short	0x0004
        /*0074*/ 	.byte	0x00, 0xf0, 0x11, 0x00


	//----- nvinfo : EIATTR_KPARAM_INFO
	.align		4
.L_14927:
        /*0078*/ 	.byte	0x04, 0x17
        /*007a*/ 	.short	(.L_14929 - .L_14928)
.L_14928:
        /*007c*/ 	.word	0x00000000
        /*0080*/ 	.short	0x0000
        /*0082*/ 	.short	0x0000
        /*0084*/ 	.byte	0x00, 0xf0, 0x11, 0x00


	//----- nvinfo : EIATTR_SPARSE_MMA_MASK
	.align		4
.L_14929:
        /*0088*/ 	.byte	0x03, 0x50
        /*008a*/ 	.short	0x0000


	//----- nvinfo : EIATTR_MAXREG_COUNT
	.align		4
        /*008c*/ 	.byte	0x03, 0x1b
        /*008e*/ 	.short	0x00ff


	//----- nvinfo : EIATTR_NUM_BARRIERS
	.align		4
        /*0090*/ 	.byte	0x02, 0x4c
        /*0092*/ 	.byte	0x01
	.zero		1


	//----- nvinfo : EIATTR_MERCURY_ISA_VERSION
	.align		4
        /*0094*/ 	.byte	0x03, 0x5f
        /*0096*/ 	.short	0x0101


	//----- nvinfo : EIATTR_VRC_CTA_INIT_COUNT
	.align		4
        /*0098*/ 	.byte	0x02, 0x4a
	.zero		1
	.zero		1


	//----- nvinfo : EIATTR_EXIT_INSTR_OFFSETS
	.align		4
        /*009c*/ 	.byte	0x04, 0x1c
        /*009e*/ 	.short	(.L_14931 - .L_14930)


	//   ....[0]....
.L_14930:
        /*00a0*/ 	.word	0x000002f0


	//   ....[1]....
        /*00a4*/ 	.word	0x00000eb0


	//----- nvinfo : EIATTR_MAX_THREADS
	.align		4
.L_14931:
        /*00a8*/ 	.byte	0x04, 0x05
        /*00aa*/ 	.short	(.L_14933 - .L_14932)
.L_14932:
        /*00ac*/ 	.word	0x00000100
        /*00b0*/ 	.word	0x00000001
        /*00b4*/ 	.word	0x00000001


	//----- nvinfo : EIATTR_CRS_STACK_SIZE
	.align		4
.L_14933:
        /*00b8*/ 	.byte	0x04, 0x1e
        /*00ba*/ 	.short	(.L_14935 - .L_14934)
.L_14934:
        /*00bc*/ 	.word	0x00000000


	//----- nvinfo : EIATTR_CBANK_PARAM_SIZE
	.align		4
.L_14935:
        /*00c0*/ 	.byte	0x03, 0x19
        /*00c2*/ 	.short	0x0030


	//----- nvinfo : EIATTR_PARAM_CBANK
	.align		4
        /*00c4*/ 	.byte	0x04, 0x0a
        /*00c6*/ 	.short	(.L_14937 - .L_14936)
	.align		4
.L_14936:
        /*00c8*/ 	.word	index@(.nv.constant0._Z9cuda_gemmIiLi256ELi2ELi1ELi32ELi128ELi128ELi32ELi0ELi1EEviiiPT_S1_S1_ii)
        /*00cc*/ 	.short	0x0380
        /*00ce*/ 	.short	0x0030


	//----- nvinfo : EIATTR_SW_WAR
	.align		4
.L_14937:
        /*00d0*/ 	.byte	0x04, 0x36
        /*00d2*/ 	.short	(.L_14939 - .L_14938)
.L_14938:
        /*00d4*/ 	.word	0x00000008
.L_14939:


//--------------------- .nv.info._Z9cuda_gemmIiLi256ELi2ELi1ELi32ELi128ELi128ELi32ELi0ELi0EEviiiPT_S1_S1_ii --------------------------
	.section	.nv.info._Z9cuda_gemmIiLi256ELi2ELi1ELi32ELi128ELi128ELi32ELi0ELi0EEviiiPT_S1_S1_ii,"",@"SHT_CUDA_INFO"
	.sectionflags	@""
	.align	4


	//----- nvinfo : EIATTR_CUDA_API_VERSION
	.align		4
        /*0000*/ 	.byte	0x04, 0x37
        /*0002*/ 	.short	(.L_14941 - .L_14940)
.L_14940:
        /*0004*/ 	.word	0x00000082


	//----- nvinfo : EIATTR_KPARAM_INFO
	.align		4
.L_14941:
        /*0008*/ 	.byte	0x04, 0x17
        /*000a*/ 	.short	(.L_14943 - .L_14942)
.L_14942:
        /*000c*/ 	.word	0x00000000
        /*0010*/ 	.short	0x0007
        /*0012*/ 	.short	0x002c
        /*0014*/ 	.byte	0x00, 0xf0, 0x11, 0x00


	//----- nvinfo : EIATTR_KPARAM_INFO
	.align		4
.L_14943:
        /*0018*/ 	.byte	0x04, 0x17
        /*001a*/ 	.short	(.L_14945 - .L_14944)
.L_14944:
        /*001c*/ 	.word	0x00000000
        /*0020*/ 	.short	0x0006
        /*0022*/ 	.short	0x0028
        /*0024*/ 	.byte	0x00, 0xf0, 0x11, 0x00


	//----- nvinfo : EIATTR_KPARAM_INFO
	.align		4
.L_14945:
        /*0028*/ 	.byte	0x04, 0x17
        /*002a*/ 	.short	(.L_14947 - .L_14946)
.L_14946:
        /*002c*/ 	.word	0x00000000
        /*0030*/ 	.short	0x0005
        /*0032*/ 	.short	0x0020
        /*0034*/ 	.byte	0x00, 0xf5, 0x21, 0x00


	//----- nvinfo : EIATTR_KPARAM_INFO
	.align		4
.L_14947:
        /*0038*/ 	.byte	0x04, 0x17
        /*003a*/ 	.short	(.L_14949 - .L_14948)
.L_14948:
        /*003c*/ 	.word	0x00000000
        /*0040*/ 	.short	0x0004
        /*0042*/ 	.short	0x0018
        /*0044*/ 	.byte	0x00, 0xf5, 0x21, 0x00


	//----- nvinfo : EIATTR_KPARAM_INFO
	.align		4
.L_14949:
        /*0048*/ 	.byte	0x04, 0x17
        /*004a*/ 	.short	(.L_14951 - .L_14950)
.L_14950:
        /*004c*/ 	.word	0x00000000
        /*0050*/ 	.short	0x0003
        /*0052*/ 	.short	0x0010
        /*0054*/ 	.byte	0x00, 0xf5, 0x21, 0x00


	//----- nvinfo : EIATTR_KPARAM_INFO
	.align		4
.L_14951:
        /*0058*/ 	.byte	0x04, 0x17
        /*005a*/ 	.short	(.L_14953 - .L_14952)
.L_14952:
        /*005c*/ 	.word	0x00000000
        /*0060*/ 	.short	0x0002
        /*0062*/ 	.short	0x0008
        /*0064*/ 	.byte	0x00, 0xf0, 0x11, 0x00


	//----- nvinfo : EIATTR_KPARAM_INFO
	.align		4
.L_14953:
        /*0068*/ 	.byte	0x04, 0x17
        /*006a*/ 	.short	(.L_14955 - .L_14954)
.L_14954:
        /*006c*/ 	.word	0x00000000
        /*0070*/ 	.short	0x0001
        /*0072*/ 	.short	0x0004
        /*0074*/ 	.byte	0x00, 0xf0, 0x11, 0x00


	//----- nvinfo : EIATTR_KPARAM_INFO
	.align		4
.L_14955:
        /*0078*/ 	.byte	0x04, 0x17
        /*007a*/ 	.short	(.L_14957 - .L_14956)
.L_14956:
        /*007c*/ 	.word	0x00000000
        /*0080*/ 	.short	0x0000
        /*0082*/ 	.short	0x0000
        /*0084*/ 	.byte	0x00, 0xf0, 0x11, 0x00


	//----- nvinfo : EIATTR_SPARSE_MMA_MASK
	.align		4
.L_14957:
        /*0088*/ 	.byte	0x03, 0x50
        /*008a*/ 	.short	0x0000


	//----- nvinfo : EIATTR_MAXREG_COUNT
	.align		4
        /*008c*/ 	.byte	0x03, 0x1b
        /*008e*/ 	.short	0x00ff


	//----- nvinfo : EIATTR_NUM_BARRIERS
	.align		4
        /*0090*/ 	.byte	0x02, 0x4c
        /*0092*/ 	.byte	0x01
	.zero		1


	//----- nvinfo : EIATTR_MERCURY_ISA_VERSION
	.align		4
        /*0094*/ 	.byte	0x03, 0x5f
        /*0096*/ 	.short	0x0101


	//----- nvinfo : EIATTR_COOP_GROUP_MASK_REGIDS
	.align		4
        /*0098*/ 	.byte	0x04, 0x29
        /*009a*/ 	.short	(.L_14959 - .L_14958)


	//   ....[0]....
.L_14958:
        /*009c*/ 	.word	0xffffffff


	//----- nvinfo : EIATTR_COOP_GROUP_INSTR_OFFSETS
	.align		4
.L_14959:
        /*00a0*/ 	.byte	0x04, 0x28
        /*00a2*/ 	.short	(.L_14961 - .L_14960)


	//   ....[0]....
.L_14960:
        /*00a4*/ 	.word	0x00004aa0


	//----- nvinfo : EIATTR_VRC_CTA_INIT_COUNT
	.align		4
.L_14961:
        /*00a8*/ 	.byte	0x02, 0x4a
	.zero		1
	.zero		1


	//----- nvinfo : EIATTR_EXIT_INSTR_OFFSETS
	.align		4
        /*00ac*/ 	.byte	0x04, 0x1c
        /*00ae*/ 	.short	(.L_14963 - .L_14962)


	//   ....[0]....
.L_14962:
        /*00b0*/ 	.word	0x00000560


	//   ....[1]....
        /*00b4*/ 	.word	0x00005c10


	//----- nvinfo : EIATTR_MAX_THREADS
	.align		4
.L_14963:
        /*00b8*/ 	.byte	0x04, 0x05
        /*00ba*/ 	.short	(.L_14965 - .L_14964)
.L_14964:
        /*00bc*/ 	.word	0x00000100
        /*00c0*/ 	.word	0x00000001
        /*00c4*/ 	.word	0x00000001


	//----- nvinfo : EIATTR_CRS_STACK_SIZE
	.align		4
.L_14965:
        /*00c8*/ 	.byte	0x04, 0x1e
        /*00ca*/ 	.short	(.L_14967 - .L_14966)
.L_14966:
        /*00cc*/ 	.word	0x00000000


	//----- nvinfo : EIATTR_CBANK_PARAM_SIZE
	.align		4
.L_14967:
        /*00d0*/ 	.byte	0x03, 0x19
        /*00d2*/ 	.short	0x0030


	//----- nvinfo : EIATTR_PARAM_CBANK
	.align		4
        /*00d4*/ 	.byte	0x04, 0x0a
        /*00d6*/ 	.short	(.L_14969 - .L_14968)
	.align		4
.L_14968:
        /*00d8*/ 	.word	index@(.nv.constant0._Z9cuda_gemmIiLi256ELi2ELi1ELi32ELi128ELi128ELi32ELi0ELi0EEviiiPT_S1_S1_ii)
        /*00dc*/ 	.short	0x0380
        /*00de*/ 	.short	0x0030


	//----- nvinfo : EIATTR_SW_WAR
	.align		4
.L_14969:
        /*00e0*/ 	.byte	0x04, 0x36
        /*00e2*/ 	.short	(.L_14971 - .L_14970)
.L_14970:
        /*00e4*/ 	.word	0x00000008
.L_14971:


//--------------------- .nv.info._Z9cuda_gemmIiLi256ELi2ELi1ELi32ELi64ELi64ELi32ELi1ELi1EEviiiPT_S1_S1_ii --------------------------
	.section	.nv.info._Z9cuda_gemmIiLi256ELi2ELi1ELi32ELi64ELi64ELi32ELi1ELi1EEviiiPT_S1_S1_ii,"",@"SHT_CUDA_INFO"
	.sectionflags	@""
	.align	4


	//----- nvinfo : EIATTR_CUDA_API_VERSION
	.align		4
        /*0000*/ 	.byte	0x04, 0x37
        /*0002*/ 	.short	(.L_14973 - .L_14972)
.L_14972:
        /*0004*/ 	.word	0x00000082


	//----- nvinfo : EIATTR_KPARAM_INFO
	.align		4
.L_14973:
        /*0008*/ 	.byte	0x04, 0x17
        /*000a*/ 	.short	(.L_14975 - .L_14974)
.L_14974:
        /*000c*/ 	.word	0x00000000
        /*0010*/ 	.short	0x0007
        /*0012*/ 	.short	0x002c
        /*0014*/ 	.byte	0x00, 0xf0, 0x11, 0x00


	//----- nvinfo : EIATTR_KPARAM_INFO
	.align		4
.L_14975:
        /*0018*/ 	.byte	0x04, 0x17
        /*001a*/ 	.short	(.L_14977 - .L_14976)
.L_14976:
        /*001c*/ 	.word	0x00000000
        /*0020*/ 	.short	0x0006
        /*0022*/ 	.short	0x0028
        /*0024*/ 	.byte	0x00, 0xf0, 0x11, 0x00


	//----- nvinfo : EIATTR_KPARAM_INFO
	.align		4
.L_14977:
        /*0028*/ 	.byte	0x04, 0x17
        /*002a*/ 	.short	(.L_14979 - .L_14978)
.L_14978:
        /*002c*/ 	.word	0x00000000
        /*0030*/ 	.short	0x0005
        /*0032*/ 	.short	0x0020
        /*0034*/ 	.byte	0x00, 0xf5, 0x21, 0x00


	//----- nvinfo : EIATTR_KPARAM_INFO
	.align		4
.L_14979:
        /*0038*/ 	.byte	0x04, 0x17
        /*003a*/ 	.short	(.L_14981 - .L_14980)
.L_14980:
        /*003c*/ 	.word	0x00000000
        /*0040*/ 	.short	0x0004
        /*0042*/ 	.short	0x0018
        /*0044*/ 	.byte	0x00, 0xf5, 0x21, 0x00


	//----- nvinfo : EIATTR_KPARAM_INFO
	.align		4
.L_14981:
        /*0048*/ 	.byte	0x04, 0x17
        /*004a*/ 	.short	(.L_14983 - .L_14982)
.L_14982:
        /*004c*/ 	.word	0x00000000
        /*0050*/ 	.short	0x0003
        /*0052*/ 	.short	0x0010
        /*0054*/ 	.byte	0x00, 0xf5, 0x21, 0x00


	//----- nvinfo : EIATTR_KPARAM_INFO
	.align		4
.L_14983:
        /*0058*/ 	.byte	0x04, 0x17
        /*005a*/ 	.short	(.L_14985 - .L_14984)
.L_14984:
        /*005c*/ 	.word	0x00000000
        /*0060*/ 	.short	0x0002
        /*0062*/ 	.short	0x0008
        /*0064*/ 	.byte	0x00, 0xf0, 0x11, 0x00


	//----- nvinfo : EIATTR_KPARAM_INFO
	.align		4
.L_14985:
        /*0068*/ 	.byte	0x04, 0x17
        /*006a*/ 	.short	(.L_14987 - .L_14986)
.L_14986:
        /*006c*/ 	.word	0x00000000
        /*0070*/ 	.short	0x0001
        /*0072*/ 	.short	0x0004
        /*0074*/ 	.byte	0x00, 0xf0, 0x11, 0x00


	//----- nvinfo : EIATTR_KPARAM_INFO
	.align		4
.L_14987:
        /*0078*/ 	.byte	0x04, 0x17
        /*007a*/ 	.short	(.L_14989 - .L_14988)
.L_14988:
        /*007c*/ 	.word	0x00000000
        /*0080*/ 	.short	0x0000
        /*0082*/ 	.short	0x0000
        /*0084*/ 	.byte	0x00, 0xf0, 0x11, 0x00


	//----- nvinfo : EIATTR_SPARSE_MMA_MASK
	.align		4
.L_14989:
        /*0088*/ 	.byte	0x03, 0x50
        /*008a*/ 	.short	0x0000


	//----- nvinfo : EIATTR_MAXREG_COUNT
	.align		4
        /*008c*/ 	.byte	0x03, 0x1b
        /*008e*/ 	.short	0x00ff


	//----- nvinfo : EIATTR_NUM_BARRIERS
	.align		4
        /*0090*/ 	.byte	0x02, 0x4c
        /*0092*/ 	.byte	0x01
	.zero		1


	//----- nvinfo : EIATTR_MERCURY_ISA_VERSION
	.align		4
        /*0094*/ 	.byte	0x03, 0x5f
        /*0096*/ 	.short	0x0101


	//----- nvinfo : EIATTR_VRC_CTA_INIT_COUNT
	.align		4
        /*0098*/ 	.byte	0x02, 0x4a
	.zero		1
	.zero		1


	//----- nvinfo : EIATTR_EXIT_INSTR_OFFSETS
	.align		4
        /*009c*/ 	.byte	0x04, 0x1c
        /*009e*/ 	.short	(.L_14991 - .L_14990)


	//   ....[0]....
.L_14990:
        /*00a0*/ 	.word	0x00000050


	//   ....[1]....
        /*00a4*/ 	.word	0x00001260


	//----- nvinfo : EIATTR_MAX_THREADS
	.align		4
.L_14991:
        /*00a8*/ 	.byte	0x04, 0x05
        /*00aa*/ 	.short	(.L_14993 - .L_14992)
.L_14992:
        /*00ac*/ 	.word	0x00000100
        /*00b0*/ 	.word	0x00000001
        /*00b4*/ 	.word	0x00000001


	//----- nvinfo : EIATTR_CRS_STACK_SIZE
	.align		4
.L_14993:
        /*00b8*/ 	.byte	0x04, 0x1e
        /*00ba*/ 	.short	(.L_14995 - .L_14994)
.L_14994:
        /*00bc*/ 	.word	0x00000000


	//----- nvinfo : EIATTR_CBANK_PARAM_SIZE
	.align		4
.L_14995:
        /*00c0*/ 	.byte	0x03, 0x19
        /*00c2*/ 	.short	0x0030


	//----- nvinfo : EIATTR_PARAM_CBANK
	.align		4
        /*00c4*/ 	.byte	0x04, 0x0a
        /*00c6*/ 	.short	(.L_14997 - .L_14996)
	.align		4
.L_14996:
        /*00c8*/ 	.word	index@(.nv.constant0._Z9cuda_gemmIiLi256ELi2ELi1ELi32ELi64ELi64ELi32ELi1ELi1EEviiiPT_S1_S1_ii)
        /*00cc*/ 	.short	0x0380
        /*00ce*/ 	.short	0x0030


	//----- nvinfo : EIATTR_SW_WAR
	.align		4
.L_14997:
        /*00d0*/ 	.byte	0x04, 0x36
        /*00d2*/ 	.short	(.L_14999 - .L_14998)
.L_14998:
        /*00d4*/ 	.word	0x00000008
.L_14999:


//--------------------- .nv.info._Z9cuda_gemmIiLi256ELi2ELi1ELi32ELi64ELi64ELi32ELi1ELi0EEviiiPT_S1_S1_ii --------------------------
	.section	.nv.info._Z9cuda_gemmIiLi256ELi2ELi1ELi32ELi64ELi64ELi32ELi1ELi0EEviiiPT_S1_S1_ii,"",@"SHT_CUDA_INFO"
	.sectionflags	@""
	.align	4


	//----- nvinfo : EIATTR_CUDA_API_VERSION
	.align		4
        /*0000*/ 	.byte	0x04, 0x37
        /*0002*/ 	.short	(.L_15001 - .L_15000)
.L_15000:
        /*0004*/ 	.word	0x00000082


	//----- nvinfo : EIATTR_KPARAM_INFO
	.align		4
.L_15001:
        /*0008*/ 	.byte	0x04, 0x17
        /*000a*/ 	.short	(.L_15003 - .L_15002)
.L_15002:
        /*000c*/ 	.word	0x00000000
        /*0010*/ 	.short	0x0007
        /*0012*/ 	.short	0x002c
        /*0014*/ 	.byte	0x00, 0xf0, 0x11, 0x00


	//----- nvinfo : EIATTR_KPARAM_INFO
	.align		4
.L_15003:
        /*0018*/ 	.byte	0x04, 0x17
        /*001a*/ 	.short	(.L_15005 - .L_15004)
.L_15004:
        /*001c*/ 	.word	0x00000000
        /*0020*/ 	.short	0x0006
        /*0022*/ 	.short	0x0028
        /*0024*/ 	.byte	0x00, 0xf0, 0x11, 0x00


	//----- nvinfo : EIATTR_KPARAM_INFO
	.align		4
.L_15005:
        /*0028*/ 	.byte	0x04, 0x17
        /*002a*/ 	.short	(.L_15007 - .L_15006)
.L_15006:
        /*002c*/ 	.word	0x00000000
        /*0030*/ 	.short	0x0005
        /*0032*/ 	.short	0x0020
        /*0034*/ 	.byte	0x00, 0xf5, 0x21, 0x00


	//----- nvinfo : EIATTR_KPARAM_INFO
	.align		4
.L_15007:
        /*0038*/ 	.byte	0x04, 0x17
        /*003a*/ 	.short	(.L_15009 - .L_15008)
.L_15008:
        /*003c*/ 	.word	0x00000000
        /*0040*/ 	.short	0x0004
        /*0042*/ 	.short	0x0018
        /*0044*/ 	.byte	0x00, 0xf5, 0x21, 0x00


	//----- nvinfo : EIATTR_KPARAM_INFO
	.align		4
.L_15009:
        /*0048*/ 	.byte	0x04, 0x17
        /*004a*/ 	.short	(.L_15011 - .L_15010)
.L_15010:
        /*004c*/ 	.word	0x00000000
        /*0050*/ 	.short	0x0003
        /*0052*/ 	.short	0x0010
        /*0054*/ 	.byte	0x00, 0xf5, 0x21, 0x00


	//----- nvinfo : EIATTR_KPARAM_INFO
	.align		4
.L_15011:
        /*0058*/ 	.byte	0x04, 0x17
        /*005a*/ 	.short	(.L_15013 - .L_15012)
.L_15012:
        /*005c*/ 	.word	0x00000000
        /*0060*/ 	.short	0x0002
        /*0062*/ 	.short	0x0008
        /*0064*/ 	.byte	0x00, 0xf0, 0x11, 0x00


	//----- nvinfo : EIATTR_KPARAM_INFO
	.align		4
.L_15013:
        /*0068*/ 	.byte	0x04, 0x17
        /*006a*/ 	.short	(.L_15015 - .L_15014)
.L_15014:
        /*006c*/ 	.word	0x00000000
        /*0070*/ 	.short	0x0001
        /*0072*/ 	.short	0x0004
        /*0074*/ 	.byte	0x00, 0xf0, 0x11, 0x00


	//----- nvinfo : EIATTR_KPARAM_INFO
	.align		4
.L_15015:
        /*0078*/ 	.byte	0x04, 0x17
        /*007a*/ 	.short	(.L_15017 - .L_15016)
.L_15016:
        /*007c*/ 	.word	0x00000000
        /*0080*/ 	.short	0x0000
        /*0082*/ 	.short	0x0000
        /*0084*/ 	.byte	0x00, 0xf0, 0x11, 0x00


	//----- nvinfo : EIATTR_SPARSE_MMA_MASK
	.align		4
.L_15017:
        /*0088*/ 	.byte	0x03, 0x50
        /*008a*/ 	.short	0x0000


	//----- nvinfo : EIATTR_MAXREG_COUNT
	.align		4
        /*008c*/ 	.byte	0x03, 0x1b
        /*008e*/ 	.short	0x00ff


	//----- nvinfo : EIATTR_NUM_BARRIERS
	.align		4
        /*0090*/ 	.byte	0x02, 0x4c
        /*0092*/ 	.byte	0x01
	.zero		1


	//----- nvinfo : EIATTR_MERCURY_ISA_VERSION
	.align		4
        /*0094*/ 	.byte	0x03, 0x5f
        /*0096*/ 	.short	0x0101


	//----- nvinfo : EIATTR_COOP_GROUP_MASK_REGIDS
	.align		4
        /*0098*/ 	.byte	0x04, 0x29
        /*009a*/ 	.short	(.L_15019 - .L_15018)


	//   ....[0]....
.L_15018:
        /*009c*/ 	.word	0xffffffff


	//----- nvinfo : EIATTR_COOP_GROUP_INSTR_OFFSETS
	.align		4
.L_15019:
        /*00a0*/ 	.byte	0x04, 0x28
        /*00a2*/ 	.short	(.L_15021 - .L_15020)


	//   ....[0]....
.L_15020:
        /*00a4*/ 	.word	0x000046f0


	//----- nvinfo : EIATTR_VRC_CTA_INIT_COUNT
	.align		4
.L_15021:
        /*00a8*/ 	.byte	0x02, 0x4a
	.zero		1
	.zero		1


	//----- nvinfo : EIATTR_EXIT_INSTR_OFFSETS
	.align		4
        /*00ac*/ 	.byte	0x04, 0x1c
        /*00ae*/ 	.short	(.L_15023 - .L_15022)


	//   ....[0]....
.L_15022:
        /*00b0*/ 	.word	0x00000300


	//   ....[1]....
        /*00b4*/ 	.word	0x00004da0


	//----- nvinfo : EIATTR_MAX_THREADS
	.align		4
.L_15023:
        /*00b8*/ 	.byte	0x04, 0x05
        /*00ba*/ 	.short	(.L_15025 - .L_15024)
.L_15024:
        /*00bc*/ 	.word	0x00000100
        /*00c0*/ 	.word	0x00000001
        /*00c4*/ 	.word	0x00000001


	//----- nvinfo : EIATTR_CRS_STACK_SIZE
	.align		4
.L_15025:
        /*00c8*/ 	.byte	0x04, 0x1e
        /*00ca*/ 	.short	(.L_15027 - .L_15026)
.L_15026:
        /*00cc*/ 	.word	0x00000000


	//----- nvinfo : EIATTR_CBANK_PARAM_SIZE
	.align		4
.L_15027:
        /*00d0*/ 	.byte	0x03, 0x19
        /*00d2*/ 	.short	0x0030


	//----- nvinfo : EIATTR_PARAM_CBANK
	.align		4
        /*00d4*/ 	.byte	0x04, 0x0a
        /*00d6*/ 	.short	(.L_15029 - .L_15028)
	.align		4
.L_15028:
        /*00d8*/ 	.word	index@(.nv.constant0._Z9cuda_gemmIiLi256ELi2ELi1ELi32ELi64ELi64ELi32ELi1ELi0EEviiiPT_S1_S1_ii)
        /*00dc*/ 	.short	0x0380
        /*00de*/ 	.short	0x0030


	//----- nvinfo : EIATTR_SW_WAR
	.align		4
.L_15029:
        /*00e0*/ 	.byte	0x04, 0x36
        /*00e2*/ 	.short	(.L_15031 - .L_15030)
.L_15030:
        /*00e4*/ 	.word	0x00000008
.L_15031:


//--------------------- .nv.info._Z9cuda_gemmIiLi256ELi2ELi1ELi32ELi64ELi64ELi32ELi0ELi1EEviiiPT_S1_S1_ii --------------------------
	.section	.nv.info._Z9cuda_gemmIiLi256ELi2ELi1ELi32ELi64ELi64ELi32ELi0ELi1EEviiiPT_S1_S1_ii,"",@"SHT_CUDA_INFO"
	.sectionflags	@""
	.align	4


	//----- nvinfo : EIATTR_CUDA_API_VERSION
	.align		4
        /*0000*/ 	.byte	0x04, 0x37
        /*0002*/ 	.short	(.L_15033 - .L_15032)
.L_15032:
        /*0004*/ 	.word	0x00000082


	//----- nvinfo : EIATTR_KPARAM_INFO
	.align		4
.L_15033:
        /*0008*/ 	.byte	0x04, 0x17
        /*000a*/ 	.short	(.L_15035 - .L_15034)
.L_15034:
        /*000c*/ 	.word	0x00000000
        /*0010*/ 	.short	0x0007
        /*0012*/ 	.short	0x002c
        /*0014*/ 	.byte	0x00, 0xf0, 0x11, 0x00


	//----- nvinfo : EIATTR_KPARAM_INFO
	.align		4
.L_15035:
        /*0018*/ 	.byte	0x04, 0x17
        /*001a*/ 	.short	(.L_15037 - .L_15036)
.L_15036:
        /*001c*/ 	.word	0x00000000
        /*0020*/ 	.short	0x0006
        /*0022*/ 	.short	0x0028
        /*0024*/ 	.byte	0x00, 0xf0, 0x11, 0x00


	//----- nvinfo : EIATTR_KPARAM_INFO
	.align		4
.L_15037:
        /*0028*/ 	.byte	0x04, 0x17
        /*002a*/ 	.short	(.L_15039 - .L_15038)
.L_15038:
        /*002c*/ 	.word	0x00000000
        /*0030*/ 	.short	0x0005
        /*0032*/ 	.short	0x0020
        /*0034*/ 	.byte	0x00, 0xf5, 0x21, 0x00


	//----- nvinfo : EIATTR_KPARAM_INFO
	.align		4
.L_15039:
        /*0038*/ 	.byte	0x04, 0x17
        /*003a*/ 	.short	(.L_15041 - .L_15040)
.L_15040:
        /*003c*/ 	.word	0x00000000
        /*0040*/ 	.short	0x0004
        /*0042*/ 	.short	0x0018
        /*0044*/ 	.byte	0x00, 0xf5, 0x21, 0x00


	//----- nvinfo : EIATTR_KPARAM_INFO
	.align		4
.L_15041:
        /*0048*/ 	.byte	0x04, 0x17
        /*004a*/ 	.short	(.L_15043 - .L_15042)
.L_15042:
        /*004c*/ 	.word	0x00000000
        /*0050*/ 	.short	0x0003
        /*0052*/ 	.short	0x0010
        /*0054*/ 	.byte	0x00, 0xf5, 0x21, 0x00


	//----- nvinfo : EIATTR_KPARAM_INFO
	.align		4
.L_15043:
        /*0058*/ 	.byte	0x04, 0x17
        /*005a*/ 	.short	(.L_15045 - .L_15044)
.L_15044:
        /*005c*/ 	.word	0x00000000
        /*0060*/ 	.short	0x0002
        /*0062*/ 	.short	0x0008
        /*0064*/ 	.byte	0x00, 0xf0, 0x11, 0x00


	//----- nvinfo : EIATTR_KPARAM_INFO
	.align		4
.L_15045:
        /*0068*/ 	.byte	0x04, 0x17
        /*006a*/ 	.short	(.L_15047 - .L_15046)
.L_15046:
        /*006c*/ 	.word	0x00000000
        /*0070*/ 	.short	0x0001
        /*0072*/ 	.short	0x0004
        /*0074*/ 	.byte	0x00, 0xf0, 0x11, 0x00


	//----- nvinfo : EIATTR_KPARAM_INFO
	.align		4
.L_15047:
        /*0078*/ 	.byte	0x04, 0x17
        /*007a*/ 	.short	(.L_15049 - .L_15048)
.L_15048:
        /*007c*/ 	.word	0x00000000
        /*0080*/ 	.short	0x0000
        /*0082*/ 	.short	0x0000
        /*0084*/ 	.byte	0x00, 0xf0, 0x11, 0x00


	//----- nvinfo : EIATTR_SPARSE_MMA_MASK
	.align		4
.L_15049:
        /*0088*/ 	.byte	0x03, 0x50
        /*008a*/ 	.short	0x0000


	//----- nvinfo : EIATTR_MAXREG_COUNT
	.align		4
        /*008c*/ 	.byte	0x03, 0x1b
        /*008e*/ 	.short	0x00ff


	//----- nvinfo : EIATTR_NUM_BARRIERS
	.align		4
        /*0090*/ 	.byte	0x02, 0x4c
        /*0092*/ 	.byte	0x01
	.zero		1


	//----- nvinfo : EIATTR_MERCURY_ISA_VERSION
	.align		4
        /*0094*/ 	.byte	0x03, 0x5f
        /*0096*/ 	.short	0x0101


	//----- nvinfo : EIATTR_VRC_CTA_INIT_COUNT
	.align		4
        /*0098*/ 	.byte	0x02, 0x4a
	.zero		1
	.zero		1


	//----- nvinfo : EIATTR_EXIT_INSTR_OFFSETS
	.align		4
        /*009c*/ 	.byte	0x04, 0x1c
        /*009e*/ 	.short	(.L_15051 - .L_15050)


	//   ....[0]....
.L_15050:
        /*00a0*/ 	.word	0x000002f0


	//   ....[1]....
        /*00a4*/ 	.word	0x00000eb0


	//----- nvinfo : EIATTR_MAX_THREADS
	.align		4
.L_15051:
        /*00a8*/ 	.byte	0x04, 0x05
        /*00aa*/ 	.short	(.L_15053 - .L_15052)
.L_15052:
        /*00ac*/ 	.word	0x00000100
        /*00b0*/ 	.word	0x00000001
        /*00b4*/ 	.word	0x00000001


	//----- nvinfo : EIATTR_CRS_STACK_SIZE
	.align		4
.L_15053:
        /*00b8*/ 	.byte	0x04, 0x1e
        /*00ba*/ 	.short	(.L_15055 - .L_15054)
.L_15054:
        /*00bc*/ 	.word	0x00000000


	//----- nvinfo : EIATTR_CBANK_PARAM_SIZE
	.align		4
.L_15055:
        /*00c0*/ 	.byte	0x03, 0x19
        /*00c2*/ 	.short	0x0030


	//----- nvinfo : EIATTR_PARAM_CBANK
	.align		4
        /*00c4*/ 	.byte	0x04, 0x0a
        /*00c6*/ 	.short	(.L_15057 - .L_15056)
	.align		4
.L_15056:
        /*00c8*/ 	.word	index@(.nv.constant0._Z9cuda_gemmIiLi256ELi2ELi1ELi32ELi64ELi64ELi32ELi0ELi1EEviiiPT_S1_S1_ii)
        /*00cc*/ 	.short	0x0380
        /*00ce*/ 	.short	0x0030


	//----- nvinfo : EIATTR_SW_WAR
	.align		4
.L_15057:
        /*00d0*/ 	.byte	0x04, 0x36
        /*00d2*/ 	.short	(.L_15059 - .L_15058)
.L_15058:
        /*00d4*/ 	.word	0x00000008
.L_15059:


//--------------------- .nv.info._Z9cuda_gemmIiLi256ELi2ELi1ELi32ELi64ELi64ELi32ELi0ELi0EEviiiPT_S1_S1_ii --------------------------
	.section	.nv.info._Z9cuda_gemmIiLi256ELi2ELi1ELi32ELi64ELi64ELi32ELi0ELi0EEviiiPT_S1_S1_ii,"",@"SHT_CUDA_INFO"
	.sectionflags	@""
	.align	4


	//----- nvinfo : EIATTR_CUDA_API_VERSION
	.align		4
        /*0000*/ 	.byte	0x04, 0x37
        /*0002*/ 	.short	(.L_15061 - .L_15060)
.L_15060:
        /*0004*/ 	.word	0x00000082


	//----- nvinfo : EIATTR_KPARAM_INFO
	.align		4
.L_15061:
        /*0008*/ 	.byte	0x04, 0x17
        /*000a*/ 	.short	(.L_15063 - .L_15062)
.L_15062:
        /*000c*/ 	.word	0x00000000
        /*0010*/ 	.short	0x0007
        /*0012*/ 	.short	0x002c
        /*0014*/ 	.byte	0x00, 0xf0, 0x11, 0x00


	//----- nvinfo : EIATTR_KPARAM_INFO
	.align		4
.L_15063:
        /*0018*/ 	.byte	0x04, 0x17
        /*001a*/ 	.short	(.L_15065 - .L_15064)
.L_15064:
        /*001c*/ 	.word	0x00000000
        /*0020*/ 	.short	0x0006
        /*0022*/ 	.short	0x0028
        /*0024*/ 	.byte	0x00, 0xf0, 0x11, 0x00


	//----- nvinfo : EIATTR_KPARAM_INFO
	.align		4
.L_15065:
        /*0028*/ 	.byte	0x04, 0x17
        /*002a*/ 	.short	(.L_15067 - .L_15066)
.L_15066:
        /*002c*/ 	.word	0x00000000
        /*0030*/ 	.short	0x0005
        /*0032*/ 	.short	0x0020
        /*0034*/ 	.byte	0x00, 0xf5, 0x21, 0x00


	//----- nvinfo : EIATTR_KPARAM_INFO
	.align		4
.L_15067:
        /*0038*/ 	.byte	0x04, 0x17
        /*003a*/ 	.short	(.L_15069 - .L_15068)
.L_15068:
        /*003c*/ 	.word	0x00000000
        /*0040*/ 	.short	0x0004
        /*0042*/ 	.short	0x0018
        /*0044*/ 	.byte	0x00, 0xf5, 0x21, 0x00


	//----- nvinfo : EIATTR_KPARAM_INFO
	.align		4
.L_15069:
        /*0048*/ 	.byte	0x04, 0x17
        /*004a*/ 	.short	(.L_15071 - .L_15070)
.L_15070:
        /*004c*/ 	.word	0x00000000
        /*0050*/ 	.short	0x0003
        /*0052*/ 	.short	0x0010
        /*0054*/ 	.byte	0x00, 0xf5, 0x21, 0x00


	//----- nvinfo : EIATTR_KPARAM_INFO
	.align		4
.L_15071:
        /*0058*/ 	.byte	0x04, 0x17
        /*005a*/ 	.short	(.L_15073 - .L_15072)
.L_15072:
        /*005c*/ 	.word	0x00000000
        /*0060*/ 	.short	0x0002
        /*0062*/ 	.short	0x0008
        /*0064*/ 	.byte	0x00, 0xf0, 0x11, 0x00


	//----- nvinfo : EIATTR_KPARAM_INFO
	.align		4
.L_15073:
        /*0068*/ 	.byte	0x04, 0x17
        /*006a*/ 	.short	(.L_15075 - .L_15074)
.L_15074:
        /*006c*/ 	.word	0x00000000
        /*0070*/ 	.short	0x0001
        /*0072*/ 	.short	0x0004
        /*0074*/ 	.byte	0x00, 0xf0, 0x11, 0x00


	//----- nvinfo : EIATTR_KPARAM_INFO
	.align		4
.L_15075:
        /*0078*/ 	.byte	0x04, 0x17
        /*007a*/ 	.short	(.L_15077 - .L_15076)
.L_15076:
        /*007c*/ 	.word	0x00000000
        /*0080*/ 	.short	0x0000
        /*0082*/ 	.short	0x0000
        /*0084*/ 	.byte	0x00, 0xf0, 0x11, 0x00


	//----- nvinfo : EIATTR_SPARSE_MMA_MASK
	.align		4
.L_15077:
        /*0088*/ 	.byte	0x03, 0x50
        /*008a*/ 	.short	0x0000


	//----- nvinfo : EIATTR_MAXREG_COUNT
	.align		4
        /*008c*/ 	.byte	0x03, 0x1b
        /*008e*/ 	.short	0x00ff


	//----- nvinfo : EIATTR_NUM_BARRIERS
	.align		4
        /*0090*/ 	.byte	0x02, 0x4c
        /*0092*/ 	.byte	0x01
	.zero		1


	//----- nvinfo : EIATTR_MERCURY_ISA_VERSION
	.align		4
        /*0094*/ 	.byte	0x03, 0x5f
        /*0096*/ 	.short	0x0101


	//----- nvinfo : EIATTR_COOP_GROUP_MASK_REGIDS
	.align		4
        /*0098*/ 	.byte	0x04, 0x29
        /*009a*/ 	.short	(.L_15079 - .L_15078)


	//   ....[0]....
.L_15078:
        /*009c*/ 	.word	0xffffffff


	//----- nvinfo : EIATTR_COOP_GROUP_INSTR_OFFSETS
	.align		4
.L_15079:
        /*00a0*/ 	.byte	0x04, 0x28
        /*00a2*/ 	.short	(.L_15081 - .L_15080)


	//   ....[0]....
.L_15080:
        /*00a4*/ 	.word	0x00004a90


	//----- nvinfo : EIATTR_VRC_CTA_INIT_COUNT
	.align		4
.L_15081:
        /*00a8*/ 	.byte	0x02, 0x4a
	.zero		1
	.zero		1


	//----- nvinfo : EIATTR_EXIT_INSTR_OFFSETS
	.align		4
        /*00ac*/ 	.byte	0x04, 0x1c
        /*00ae*/ 	.short	(.L_15083 - .L_15082)


	//   ....[0]....
.L_15082:
        /*00b0*/ 	.word	0x00000560


	//   ....[1]....
        /*00b4*/ 	.word	0x00005c00


	//----- nvinfo : EIATTR_MAX_THREADS
	.align		4
.L_15083:
        /*00b8*/ 	.byte	0x04, 0x05
        /*00ba*/ 	.short	(.L_15085 - .L_15084)
.L_15084:
        /*00bc*/ 	.word	0x00000100
        /*00c0*/ 	.word	0x00000001
        /*00c4*/ 	.word	0x00000001


	//----- nvinfo : EIATTR_CRS_STACK_SIZE
	.align		4
.L_15085:
        /*00c8*/ 	.byte	0x04, 0x1e
        /*00ca*/ 	.short	(.L_15087 - .L_15086)
.L_15086:
        /*00cc*/ 	.word	0x00000000


	//----- nvinfo : EIATTR_CBANK_PARAM_SIZE
	.align		4
.L_15087:
        /*00d0*/ 	.byte	0x03, 0x19
        /*00d2*/ 	.short	0x0030


	//----- nvinfo : EIATTR_PARAM_CBANK
	.align		4
        /*00d4*/ 	.byte	0x04, 0x0a
        /*00d6*/ 	.short	(.L_15089 - .L_15088)
	.align		4
.L_15088:
        /*00d8*/ 	.word	index@(.nv.constant0._Z9cuda_gemmIiLi256ELi2ELi1ELi32ELi64ELi64ELi32ELi0ELi0EEviiiPT_S1_S1_ii)
        /*00dc*/ 	.short	0x0380
        /*00de*/ 	.short	0x0030


	//----- nvinfo : EIATTR_SW_WAR
	.align		4
.L_15089:
        /*00e0*/ 	.byte	0x04, 0x36
        /*00e2*/ 	.short	(.L_15091 - .L_15090)
.L_15090:
        /*00e4*/ 	.word	0x00000008
.L_15091:


//--------------------- .nv.info._Z9cuda_gemmIiLi256ELi2ELi1ELi32ELi32ELi32ELi32ELi1ELi1EEviiiPT_S1_S1_ii --------------------------
	.section	.nv.info._Z9cuda_gemmIiLi256ELi2ELi1ELi32ELi32ELi32ELi32ELi1ELi1EEviiiPT_S1_S1_ii,"",@"SHT_CUDA_INFO"
	.sectionflags	@""
	.align	4


	//----- nvinfo : EIATTR_CUDA_API_VERSION
	.align		4
        /*0000*/ 	.byte	0x04, 0x37
        /*0002*/ 	.short	(.L_15093 - .L_15092)
.L_15092:
        /*0004*/ 	.word	0x00000082


	//----- nvinfo : EIATTR_KPARAM_INFO
	.align		4
.L_15093:
        /*0008*/ 	.byte	0x04, 0x17
        /*000a*/ 	.short	(.L_15095 - .L_15094)
.L_15094:
        /*000c*/ 	.word	0x00000000
        /*0010*/ 	.short	0x0007
        /*0012*/ 	.short	0x002c
        /*0014*/ 	.byte	0x00, 0xf0, 0x11, 0x00


	//----- nvinfo : EIATTR_KPARAM_INFO
	.align		4
.L_15095:
        /*0018*/ 	.byte	0x04, 0x17
        /*001a*/ 	.short	(.L_15097 - .L_15096)
.L_15096:
        /*001c*/ 	.word	0x00000000
        /*0020*/ 	.short	0x0006
        /*0022*/ 	.short	0x0028
        /*0024*/ 	.byte	0x00, 0xf0, 0x11, 0x00


	//----- nvinfo : EIATTR_KPARAM_INFO
	.align		4
.L_15097:
        /*0028*/ 	.byte	0x04, 0x17
        /*002a*/ 	.short	(.L_15099 - .L_15098)
.L_15098:
        /*002c*/ 	.word	0x00000000
        /*0030*/ 	.short	0x0005
        /*0032*/ 	.short	0x0020
        /*0034*/ 	.byte	0x00, 0xf5, 0x21, 0x00


	//----- nvinfo : EIATTR_KPARAM_INFO
	.align		4
.L_15099:
        /*0038*/ 	.byte	0x04, 0x17
        /*003a*/ 	.short	(.L_15101 - .L_15100)
.L_15100:
        /*003c*/ 	.word	0x00000000
        /*0040*/ 	.short	0x0004
        /*0042*/ 	.short	0x0018
        /*0044*/ 	.byte	0x00, 0xf5, 0x21, 0x00


	//----- nvinfo : EIATTR_KPARAM_INFO
	.align		4
.L_15101:
        /*0048*/ 	.byte	0x04, 0x17
        /*004a*/ 	.short	(.L_15103 - .L_15102)
.L_15102:
        /*004c*/ 	.word	0x00000000
        /*0050*/ 	.short	0x0003
        /*0052*/ 	.short	0x0010
        /*0054*/ 	.byte	0x00, 0xf5, 0x21, 0x00


	//----- nvinfo : EIATTR_KPARAM_INFO
	.align		4
.L_15103:
        /*0058*/ 	.byte	0x04, 0x17
        /*005a*/ 	.short	(.L_15105 - .L_15104)
.L_15104:
        /*005c*/ 	.word	0x00000000
        /*0060*/ 	.short	0x0002
        /*0062*/ 	.short	0x0008
        /*0064*/ 	.byte	0x00, 0xf0, 0x11, 0x00


	//----- nvinfo : EIATTR_KPARAM_INFO
	.align		4
.L_15105:
        /*0068*/ 	.byte	0x04, 0x17
        /*006a*/ 	.short	(.L_15107 - .L_15106)
.L_15106:
        /*006c*/ 	.word	0x00000000
        /*0070*/ 	.short	0x0001
        /*0072*/ 	.short	0x0004
        /*0074*/ 	.byte	0x00, 0xf0, 0x11, 0x00


	//----- nvinfo : EIATTR_KPARAM_INFO
	.align		4
.L_15107:
        /*0078*/ 	.byte	0x04, 0x17
        /*007a*/ 	.short	(.L_15109 - .L_15108)
.L_15108:
        /*007c*/ 	.word	0x00000000
        /*0080*/ 	.short	0x0000
        /*0082*/ 	.short	0x0000
        /*0084*/ 	.byte	0x00, 0xf0, 0x11, 0x00


	//----- nvinfo : EIATTR_SPARSE_MMA_MASK
	.align		4
.L_15109:
        /*0088*/ 	.byte	0x03, 0x50
        /*008a*/ 	.short	0x0000


	//----- nvinfo : EIATTR_MAXREG_COUNT
	.align		4
        /*008c*/ 	.byte	0x03, 0x1b
        /*008e*/ 	.short	0x00ff


	//----- nvinfo : EIATTR_NUM_BARRIERS
	.align		4
        /*0090*/ 	.byte	0x02, 0x4c
        /*0092*/ 	.byte	0x01
	.zero		1


	//----- nvinfo : EIATTR_MERCURY_ISA_VERSION
	.align		4
        /*0094*/ 	.byte	0x03, 0x5f
        /*0096*/ 	.short	0x0101


	//----- nvinfo : EIATTR_COOP_GROUP_MASK_REGIDS
	.align		4
        /*0098*/ 	.byte	0x04, 0x29
        /*009a*/ 	.short	(.L_15111 - .L_15110)


	//   ....[0]....
.L_15110:
        /*009c*/ 	.word	0xffffffff


	//   ....[1]....
        /*00a0*/ 	.word	0xffffffff


	//   ....[2]....
        /*00a4*/ 	.word	0xffffffff


	//   ....[3]....
        /*00a8*/ 	.word	0xffffffff


	//   ....[4]....
        /*00ac*/ 	.word	0xffffffff


	//   ....[5]....
        /*00b0*/ 	.word	0xffffffff


	//   ....[6]....
        /*00b4*/ 	.word	0xffffffff


	//   ....[7]....
        /*00b8*/ 	.word	0xffffffff


	//   ....[8]....
        /*00bc*/ 	.word	0xffffffff


	//   ....[9]....
        /*00c0*/ 	.word	0xffffffff


	//   ....[10]....
        /*00c4*/ 	.word	0xffffffff


	//   ....[11]....
        /*00c8*/ 	.word	0xffffffff


	//   ....[12]....
        /*00cc*/ 	.word	0xffffffff


	//   ....[13]....
        /*00d0*/ 	.word	0xffffffff


	//   ....[14]....
        /*00d4*/ 	.word	0xffffffff


	//   ....[15]....
        /*00d8*/ 	.word	0xffffffff


	//   ....[16]....
        /*00dc*/ 	.word	0xffffffff


	//   ....[17]....
        /*00e0*/ 	.word	0x05000027


	//   ....[18]....
        /*00e4*/ 	.word	0x05000027


	//   ....[19]....
        /*00e8*/ 	.word	0x05000027


	//   ....[20]....
        /*00ec*/ 	.word	0x05000027


	//   ....[21]....
        /*00f0*/ 	.word	0x05000027


	//   ....[22]....
        /*00f4*/ 	.word	0x05000027


	//   ....[23]....
        /*00f8*/ 	.word	0x05000027


	//   ....[24]....
        /*00fc*/ 	.word	0x05000027


	//   ....[25]....
        /*0100*/ 	.word	0x05000027


	//   ....[26]....
        /*0104*/ 	.word	0x05000027


	//   ....[27]....
        /*0108*/ 	.word	0x05000027


	//   ....[28]....
        /*010c*/ 	.word	0x05000027


	//   ....[29]....
        /*0110*/ 	.word	0x05000027


	//   ....[30]....
        /*0114*/ 	.word	0x05000027


	//   ....[31]....
        /*0118*/ 	.word	0x05000027


	//   ....[32]....
        /*011c*/ 	.word	0x05000027


	//----- nvinfo : EIATTR_COOP_GROUP_INSTR_OFFSETS
	.align		4
.L_15111:
        /*0120*/ 	.byte	0x04, 0x28
        /*0122*/ 	.short	(.L_15113 - .L_15112)


	//   ....[0]....
.L_15112:
        /*0124*/ 	.word	0x00001100


	//   ....[1]....
        /*0128*/ 	.word	0x00001110


	//   ....[2]....
        /*012c*/ 	.word	0x00001120


	//   ....[3]....
        /*0130*/ 	.word	0x00001130


	//   ....[4]....
        /*0134*/ 	.word	0x00001160


	//   ....[5]....
        /*0138*/ 	.word	0x00001180


	//   ....[6]....
        /*013c*/ 	.word	0x000011a0


	//   ....[7]....
        /*0140*/ 	.word	0x000011c0


	//   ....[8]....
        /*0144*/ 	.word	0x000011e0


	//   ....[9]....
        /*0148*/ 	.word	0x00001200


	//   ....[10]....
        /*014c*/ 	.word	0x00001220


	//   ....[11]....
        /*0150*/ 	.word	0x00001240


	//   ....[12]....
        /*0154*/ 	.word	0x00001260


	//   ....[13]....
        /*0158*/ 	.word	0x00001280


	//   ....[14]....
        /*015c*/ 	.word	0x000012a0


	//   ....[15]....
        /*0160*/ 	.word	0x000012c0


	//   ....[16]....
        /*0164*/ 	.word	0x00001310


	//   ....[17]....
        /*0168*/ 	.word	0x00001860


	//   ....[18]....
        /*016c*/ 	.word	0x000018b0


	//   ....[19]....
        /*0170*/ 	.word	0x00001920


	//   ....[20]....
        /*0174*/ 	.word	0x00001990


	//   ....[21]....
        /*0178*/ 	.word	0x000019e0


	//   ....[22]....
        /*017c*/ 	.word	0x00001a50


	//   ....[23]....
        /*0180*/ 	.word	0x00001aa0


	//   ....[24]....
        /*0184*/ 	.word	0x00001b10


	//   ....[25]....
        /*0188*/ 	.word	0x00001b60


	//   ....[26]....
        /*018c*/ 	.word	0x00001bd0


	//   ....[27]....
        /*0190*/ 	.word	0x00001c20


	//   ....[28]....
        /*0194*/ 	.word	0x00001c90


	//   ....[29]....
        /*0198*/ 	.word	0x00001ce0


	//   ....[30]....
        /*019c*/ 	.word	0x00001d50


	//   ....[31]....
        /*01a0*/ 	.word	0x00001da0


	//   ....[32]....
        /*01a4*/ 	.word	0x00001e10


	//----- nvinfo : EIATTR_VRC_CTA_INIT_COUNT
	.align		4
.L_15113:
        /*01a8*/ 	.byte	0x02, 0x4a
	.zero		1
	.zero		1


	//----- nvinfo : EIATTR_EXIT_INSTR_OFFSETS
	.align		4
        /*01ac*/ 	.byte	0x04, 0x1c
        /*01ae*/ 	.short	(.L_15115 - .L_15114)


	//   ....[0]....
.L_15114:
        /*01b0*/ 	.word	0x00000530


	//   ....[1]....
        /*01b4*/ 	.word	0x00001810


	//----- nvinfo : EIATTR_MAX_THREADS
	.align		4
.L_15115:
        /*01b8*/ 	.byte	0x04, 0x05
        /*01ba*/ 	.short	(.L_15117 - .L_15116)
.L_15116:
        /*01bc*/ 	.word	0x00000100
        /*01c0*/ 	.word	0x00000001
        /*01c4*/ 	.word	0x00000001


	//----- nvinfo : EIATTR_CRS_STACK_SIZE
	.align		4
.L_15117:
        /*01c8*/ 	.byte	0x04, 0x1e
        /*01ca*/ 	.short	(.L_15119 - .L_15118)
.L_15118:
        /*01cc*/ 	.word	0x00000000


	//----- nvinfo : EIATTR_CBANK_PARAM_SIZE
	.align		4
.L_15119:
        /*01d0*/ 	.byte	0x03, 0x19
        /*01d2*/ 	.short	0x0030


	//----- nvinfo : EIATTR_PARAM_CBANK
	.align		4
        /*01d4*/ 	.byte	0x04, 0x0a
        /*01d6*/ 	.short	(.L_15121 - .L_15120)
	.align		4
.L_15120:
        /*01d8*/ 	.word	index@(.nv.constant0._Z9cuda_gemmIiLi256ELi2ELi1ELi32ELi32ELi32ELi32ELi1ELi1EEviiiPT_S1_S1_ii)
        /*01dc*/ 	.short	0x0380
        /*01de*/ 	.short	0x0030


	//----- nvinfo : EIATTR_SW_WAR
	.align		4
.L_15121:
        /*01e0*/ 	.byte	0x04, 0x36
        /*01e2*/ 	.short	(.L_15123 - .L_15122)
.L_15122:
        /*01e4*/ 	.word	0x00000008
.L_15123:


//--------------------- .nv.info._Z9cuda_gemmIiLi256ELi2ELi1ELi32ELi32ELi32ELi32ELi1ELi0EEviiiPT_S1_S1_ii --------------------------
	.section	.nv.info._Z9cuda_gemmIiLi256ELi2ELi1ELi32ELi32ELi32ELi32ELi1ELi0EEviiiPT_S1_S1_ii,"",@"SHT_CUDA_INFO"
	.sectionflags	@""
	.align	4


	//----- nvinfo : EIATTR_CUDA_API_VERSION
	.align		4
        /*0000*/ 	.byte	0x04, 0x37
        /*0002*/ 	.short	(.L_15125 - .L_15124)
.L_15124:
        /*0004*/ 	.word	0x00000082


	//----- nvinfo : EIATTR_KPARAM_INFO
	.align		4
.L_15125:
        /*0008*/ 	.byte	0x04, 0x17
        /*000a*/ 	.short	(.L_15127 - .L_15126)
.L_15126:
        /*000c*/ 	.word	0x00000000
        /*0010*/ 	.short	0x0007
        /*0012*/ 	.short	0x002c
        /*0014*/ 	.byte	0x00, 0xf0, 0x11, 0x00


	//----- nvinfo : EIATTR_KPARAM_INFO
	.align		4
.L_15127:
        /*0018*/ 	.byte	0x04, 0x17
        /*001a*/ 	.short	(.L_15129 - .L_15128)
.L_15128:
        /*001c*/ 	.word	0x00000000
        /*0020*/ 	.short	0x0006
        /*0022*/ 	.short	0x0028
        /*0024*/ 	.byte	0x00, 0xf0, 0x11, 0x00


	//----- nvinfo : EIATTR_KPARAM_INFO
	.align		4
.L_15129:
        /*0028*/ 	.byte	0x04, 0x17
        /*002a*/ 	.short	(.L_15131 - .L_15130)
.L_15130:
        /*002c*/ 	.word	0x00000000
        /*0030*/ 	.short	0x0005
        /*0032*/ 	.short	0x0020
        /*0034*/ 	.byte	0x00, 0xf5, 0x21, 0x00


	//----- nvinfo : EIATTR_KPARAM_INFO
	.align		4
.L_15131:
        /*0038*/ 	.byte	0x04, 0x17
        /*003a*/ 	.short	(.L_15133 - .L_15132)
.L_15132:
        /*003c*/ 	.word	0x00000000
        /*0040*/ 	.short	0x0004
        /*0042*/ 	.short	0x0018
        /*0044*/ 	.byte	0x00, 0xf5, 0x21, 0x00


	//----- nvinfo : EIATTR_KPARAM_INFO
	.align		4
.L_15133:
        /*0048*/ 	.byte	0x04, 0x17
        /*004a*/ 	.short	(.L_15135 - .L_15134)
.L_15134:
        /*004c*/ 	.word	0x00000000
        /*0050*/ 	.short	0x0003
        /*0052*/ 	.short	0x0010
        /*0054*/ 	.byte	0x00, 0xf5, 0x21, 0x00


	//----- nvinfo : EIATTR_KPARAM_INFO
	.align		4
.L_15135:
        /*0058*/ 	.byte	0x04, 0x17
        /*005a*/ 	.short	(.L_15137 - .L_15136)
.L_15136:
        /*005c*/ 	.word	0x00000000
        /*0060*/ 	.short	0x0002
        /*0062*/ 	.short	0x0008
        /*0064*/ 	.byte	0x00, 0xf0, 0x11, 0x00


	//----- nvinfo : EIATTR_KPARAM_INFO
	.align		4
.L_15137:
        /*0068*/ 	.byte	0x04, 0x17
        /*006a*/ 	.short	(.L_15139 - .L_15138)
.L_15138:
        /*006c*/ 	.word	0x00000000
        /*0070*/ 	.short	0x0001
        /*0072*/ 	.short	0x0004
        /*0074*/ 	.byte	0x00, 0xf0, 0x11, 0x00


	//----- nvinfo : EIATTR_KPARAM_INFO
	.align		4
.L_15139:
        /*0078*/ 	.byte	0x04, 0x17
        /*007a*/ 	.short	(.L_15141 - .L_15140)
.L_15140:
        /*007c*/ 	.word	0x00000000
        /*0080*/ 	.short	0x0000
        /*0082*/ 	.short	0x0000
        /*0084*/ 	.byte	0x00, 0xf0, 0x11, 0x00


	//----- nvinfo : EIATTR_SPARSE_MMA_MASK
	.align		4
.L_15141:
        /*0088*/ 	.byte	0x03, 0x50
        /*008a*/ 	.short	0x0000


	//----- nvinfo : EIATTR_MAXREG_COUNT
	.align		4
        /*008c*/ 	.byte	0x03, 0x1b
        /*008e*/ 	.short	0x00ff


	//----- nvinfo : EIATTR_NUM_BARRIERS
	.align		4
        /*0090*/ 	.byte	0x02, 0x4c
        /*0092*/ 	.byte	0x01
	.zero		1


	//----- nvinfo : EIATTR_ANNOTATIONS
	.align		4
        /*0094*/ 	.byte	0x04, 0x55
        /*0096*/ 	.short	(.L_15143 - .L_15142)


	//   ....[0]....
.L_15142:
        /*0098*/ 	.word	0x00000001
        /*009c*/ 	.byte	0x70, 0x10, 0x00, 0x00, 0x01, 0x00, 0x00, 0x00, 0x10, 0x13, 0x00, 0x00, 0x01, 0x00, 0x00, 0x00
        /*00ac*/ 	.byte	0xc0, 0x16, 0x00, 0x00, 0x01, 0x00, 0x00, 0x00, 0xc0, 0x53, 0x00, 0x00


	//----- nvinfo : EIATTR_MERCURY_ISA_VERSION
	.align		4
.L_15143:
        /*00b8*/ 	.byte	0x03, 0x5f
        /*00ba*/ 	.short	0x0101


	//----- nvinfo : EIATTR_COOP_GROUP_MASK_REGIDS
	.align		4
        /*00bc*/ 	.byte	0x04, 0x29
        /*00be*/ 	.short	(.L_15145 - .L_15144)


	//   ....[0]....
.L_15144:
        /*00c0*/ 	.word	0xffffffff


	//   ....[1]....
        /*00c4*/ 	.word	0xffffffff


	//   ....[2]....
        /*00c8*/ 	.word	0xffffffff


	//   ....[3]....
        /*00cc*/ 	.word	0xffffffff


	//   ....[4]....
        /*00d0*/ 	.word	0xffffffff


	//   ....[5]....
        /*00d4*/ 	.word	0xffffffff


	//   ....[6]....
        /*00d8*/ 	.word	0xffffffff


	//   ....[7]....
        /*00dc*/ 	.word	0xffffffff


	//   ....[8]....
        /*00e0*/ 	.word	0xffffffff


	//   ....[9]....
        /*00e4*/ 	.word	0xffffffff


	//   ....[10]....
        /*00e8*/ 	.word	0xffffffff


	//   ....[11]....
        /*00ec*/ 	.word	0xffffffff


	//   ....[12]....
        /*00f0*/ 	.word	0xffffffff


	//   ....[13]....
        /*00f4*/ 	.word	0xffffffff


	//   ....[14]....
        /*00f8*/ 	.word	0xffffffff


	//   ....[15]....
        /*00fc*/ 	.word	0xffffffff


	//   ....[16]....
        /*0100*/ 	.word	0xffffffff


	//   ....[17]....
        /*0104*/ 	.word	0xffffffff


	//   ....[18]....
        /*0108*/ 	.word	0xffffffff


	//   ....[19]....
        /*010c*/ 	.word	0xffffffff


	//   ....[20]....
        /*0110*/ 	.word	0xffffffff


	//   ....[21]....
        /*0114*/ 	.word	0xffffffff


	//   ....[22]....
        /*0118*/ 	.word	0xffffffff


	//   ....[23]....
        /*011c*/ 	.word	0xffffffff


	//   ....[24]....
        /*0120*/ 	.word	0xffffffff


	//   ....[25]....
        /*0124*/ 	.word	0xffffffff


	//   ....[26]....
        /*0128*/ 	.word	0xffffffff


	//   ....[27]....
        /*012c*/ 	.word	0xffffffff


	//   ....[28]....
        /*0130*/ 	.word	0xffffffff


	//   ....[29]....
        /*0134*/ 	.word	0xffffffff


	//   ....[30]....
        /*0138*/ 	.word	0xffffffff


	//   ....[31]....
        /*013c*/ 	.word	0xffffffff


	//   ....[32]....
        /*0140*/ 	.word	0xffffffff


	//   ....[33]....
        /*0144*/ 	.word	0xffffffff


	//   ....[34]....
        /*0148*/ 	.word	0xffffffff


	//   ....[35]....
        /*014c*/ 	.word	0xffffffff


	//   ....[36]....
        /*0150*/ 	.word	0xffffffff


	//   ....[37]....
        /*0154*/ 	.word	0xffffffff


	//   ....[38]....
        /*0158*/ 	.word	0xffffffff


	//   ....[39]....
        /*015c*/ 	.word	0xffffffff


	//   ....[40]....
        /*0160*/ 	.word	0xffffffff


	//   ....[41]....
        /*0164*/ 	.word	0xffffffff


	//   ....[42]....
        /*0168*/ 	.word	0xffffffff


	//   ....[43]....
        /*016c*/ 	.word	0xffffffff


	//   ....[44]....
        /*0170*/ 	.word	0xffffffff


	//   ....[45]....
        /*0174*/ 	.word	0xffffffff


	//   ....[46]....
        /*0178*/ 	.word	0xffffffff


	//   ....[47]....
        /*017c*/ 	.word	0xffffffff


	//   ....[48]....
        /*0180*/ 	.word	0xffffffff


	//   ....[49]....
        /*0184*/ 	.word	0x0500001c


	//   ....[50]....
        /*0188*/ 	.word	0x0500001c


	//   ....[51]....
        /*018c*/ 	.word	0x0500001c


	//   ....[52]....
        /*0190*/ 	.word	0x0500001c


	//   ....[53]....
        /*0194*/ 	.word	0x0500001c


	//   ....[54]....
        /*0198*/ 	.word	0x0500001c


	//   ....[55]....
        /*019c*/ 	.word	0x0500001c


	//   ....[56]....
        /*01a0*/ 	.word	0x0500001c


	//   ....[57]....
        /*01a4*/ 	.word	0x0500001c


	//   ....[58]....
        /*01a8*/ 	.word	0x0500001c


	//   ....[59]....
        /*01ac*/ 	.word	0x0500001c


	//   ....[60]....
        /*01b0*/ 	.word	0x0500001c


	//   ....[61]....
        /*01b4*/ 	.word	0x0500001c


	//   ....[62]....
        /*01b8*/ 	.word	0x0500001c


	//   ....[63]....
        /*01bc*/ 	.word	0x0500001c


	//   ....[64]....
        /*01c0*/ 	.word	0x0500001c


	//   ....[65]....
        /*01c4*/ 	.word	0x0500001c


	//   ....[66]....
        /*01c8*/ 	.word	0x0500001c


	//   ....[67]....
        /*01cc*/ 	.word	0x0500001c


	//   ....[68]....
        /*01d0*/ 	.word	0x0500001c


	//   ....[69]....
        /*01d4*/ 	.word	0x0500001c


	//   ....[70]....
        /*01d8*/ 	.word	0x0500001c


	//   ....[71]....
        /*01dc*/ 	.word	0x0500001c


	//   ....[72]....
        /*01e0*/ 	.word	0x0500001c


	//   ....[73]....
        /*01e4*/ 	.word	0x0500001c


	//   ....[74]....
        /*01e8*/ 	.word	0x0500001c


	//   ....[75]....
        /*01ec*/ 	.word	0x0500001c


	//   ....[76]....
        /*01f0*/ 	.word	0x0500001c


	//   ....[77]....
        /*01f4*/ 	.word	0x0500001c


	//   ....[78]....
        /*01f8*/ 	.word	0x0500001c


	//   ....[79]....
        /*01fc*/ 	.word	0x0500001c


	//   ....[80]....
        /*0200*/ 	.word	0x0500001c


	//   ....[81]....
        /*0204*/ 	.word	0x0500001c


	//   ....[82]....
        /*0208*/ 	.word	0x0500001c


	//   ....[83]....
        /*020c*/ 	.word	0x0500001c


	//   ....[84]....
        /*0210*/ 	.word	0x0500001c


	//   ....[85]....
        /*0214*/ 	.word	0x0500001c


	//   ....[86]....
        /*0218*/ 	.word	0x0500001c


	//   ....[87]....
        /*021c*/ 	.word	0x0500001c


	//   ....[88]....
        /*0220*/ 	.word	0x0500001c


	//   ....[89]....
        /*0224*/ 	.word	0x0500001c


	//   ....[90]....
        /*0228*/ 	.word	0x0500001c


	//   ....[91]....
        /*022c*/ 	.word	0x0500001c


	//   ....[92]....
        /*0230*/ 	.word	0x0500001c


	//   ....[93]....
        /*0234*/ 	.word	0x0500001c


	//   ....[94]....
        /*0238*/ 	.word	0x0500001c


	//   ....[95]....
        /*023c*/ 	.word	0x0500001c


	//   ....[96]....
        /*0240*/ 	.word	0x0500001c


	//----- nvinfo : EIATTR_COOP_GROUP_INSTR_OFFSETS
	.align		4
.L_15145:
        /*0244*/ 	.byte	0x04, 0x28
        /*0246*/ 	.short	(.L_15147 - .L_15146)


	//   ....[0]....
.L_15146:
        /*0248*/ 	.word	0x00002510


	//   ....[1]....
        /*024c*/ 	.word	0x00002560


	//   ....[2]....
        /*0250*/ 	.word	0x000025b0


	//   ....[3]....
        /*0254*/ 	.word	0x00002600


	//   ....[4]....
        /*0258*/ 	.word	0x00002650


	//   ....[5]....
        /*025c*/ 	.word	0x000026c0


	//   ....[6]....
        /*0260*/ 	.word	0x00002720


	//   ....[7]....
        /*0264*/ 	.word	0x00002780


	//   ....[8]....
        /*0268*/ 	.word	0x000027e0


	//   ....[9]....
        /*026c*/ 	.word	0x00002840


	//   ....[10]....
        /*0270*/ 	.word	0x000028a0


	//   ....[11]....
        /*0274*/ 	.word	0x00002900


	//   ....[12]....
        /*0278*/ 	.word	0x00002960


	//   ....[13]....
        /*027c*/ 	.word	0x000029c0


	//   ....[14]....
        /*0280*/ 	.word	0x00002a20


	//   ....[15]....
        /*0284*/ 	.word	0x00002a80


	//   ....[16]....
        /*0288*/ 	.word	0x000037b0


	//   ....[17]....
        /*028c*/ 	.word	0x00003800


	//   ....[18]....
        /*0290*/ 	.word	0x00003850


	//   ....[19]....
        /*0294*/ 	.word	0x000038a0


	//   ....[20]....
        /*0298*/ 	.word	0x000038f0


	//   ....[21]....
        /*029c*/ 	.word	0x00003960


	//   ....[22]....
        /*02a0*/ 	.word	0x000039c0


	//   ....[23]....
        /*02a4*/ 	.word	0x00003a20


	//   ....[24]....
        /*02a8*/ 	.word	0x00003a80


	//   ....[25]....
        /*02ac*/ 	.word	0x00003ae0


	//   ....[26]....
        /*02b0*/ 	.word	0x00003b40


	//   ....[27]....
        /*02b4*/ 	.word	0x00003ba0


	//   ....[28]....
        /*02b8*/ 	.word	0x00003c00


	//   ....[29]....
        /*02bc*/ 	.word	0x00003c60


	//   ....[30]....
        /*02c0*/ 	.word	0x00003cc0


	//   ....[31]....
        /*02c4*/ 	.word	0x00003d20


	//   ....[32]....
        /*02c8*/ 	.word	0x00004a10


	//   ....[33]....
        /*02cc*/ 	.word	0x00004a60


	//   ....[34]....
        /*02d0*/ 	.word	0x00004ab0


	//   ....[35]....
        /*02d4*/ 	.word	0x00004b00


	//   ....[36]....
        /*02d8*/ 	.word	0x00004b70


	//   ....[37]....
        /*02dc*/ 	.word	0x00004bd0


	//   ....[38]....
        /*02e0*/ 	.word	0x00004c30


	//   ....[39]....
        /*02e4*/ 	.word	0x00004c90


	//   ....[40]....
        /*02e8*/ 	.word	0x00004cf0


	//   ....[41]....
        /*02ec*/ 	.word	0x00004d50


	//   ....[42]....
        /*02f0*/ 	.word	0x00004db0


	//   ....[43]....
        /*02f4*/ 	.word	0x00004e10


	//   ....[44]....
        /*02f8*/ 	.word	0x00004e70


	//   ....[45]....
        /*02fc*/ 	.word	0x00004ed0


	//   ....[46]....
        /*0300*/ 	.word	0x00004f30


	//   ....[47]....
        /*0304*/ 	.word	0x00004f90


	//   ....[48]....
        /*0308*/ 	.word	0x00004ff0


	//   ....[49]....
        /*030c*/ 	.word	0x00005730


	//   ....[50]....
        /*0310*/ 	.word	0x000057b0


	//   ....[51]....
        /*0314*/ 	.word	0x00005830


	//   ....[52]....
        /*0318*/ 	.word	0x000058b0


	//   ....[53]....
        /*031c*/ 	.word	0x00005930


	//   ....[54]....
        /*0320*/ 	.word	0x000059b0


	//   ....[55]....
        /*0324*/ 	.word	0x00005a30


	//   ....[56]....
        /*0328*/ 	.word	0x00005ab0


	//   ....[57]....
        /*032c*/ 	.word	0x00005b30


	//   ....[58]....
        /*0330*/ 	.word	0x00005bb0


	//   ....[59]....
        /*0334*/ 	.word	0x00005c30


	//   ....[60]....
        /*0338*/ 	.word	0x00005cb0


	//   ....[61]....
        /*033c*/ 	.word	0x00005d30


	//   ....[62]....
        /*0340*/ 	.word	0x00005db0


	//   ....[63]....
        /*0344*/ 	.word	0x00005e30


	//   ....[64]....
        /*0348*/ 	.word	0x00005eb0


	//   ....[65]....
        /*034c*/ 	.word	0x00005f30


	//   ....[66]....
        /*0350*/ 	.word	0x00005fb0


	//   ....[67]....
        /*0354*/ 	.word	0x00006030


	//   ....[68]....
        /*0358*/ 	.word	0x000060b0


	//   ....[69]....
        /*035c*/ 	.word	0x00006130


	//   ....[70]....
        /*0360*/ 	.word	0x000061b0


	//   ....[71]....
        /*0364*/ 	.word	0x00006230


	//   ....[72]....
        /*0368*/ 	.word	0x000062b0


	//   ....[73]....
        /*036c*/ 	.word	0x00006330


	//   ....[74]....
        /*0370*/ 	.word	0x000063b0


	//   ....[75]....
        /*0374*/ 	.word	0x00006430


	//   ....[76]....
        /*0378*/ 	.word	0x000064b0


	//   ....[77]....
        /*037c*/ 	.word	0x00006530


	//   ....[78]....
        /*0380*/ 	.word	0x000065b0


	//   ....[79]....
        /*0384*/ 	.word	0x00006630


	//   ....[80]....
        /*0388*/ 	.word	0x000066b0


	//   ....[81]....
        /*038c*/ 	.word	0x00006720


	//   ....[82]....
        /*0390*/ 	.word	0x000067a0


	//   ....[83]....
        /*0394*/ 	.word	0x00006820


	//   ....[84]....
        /*0398*/ 	.word	0x000068a0


	//   ....[85]....
        /*039c*/ 	.word	0x00006920


	//   ....[86]....
        /*03a0*/ 	.word	0x000069a0


	//   ....[87]....
        /*03a4*/ 	.word	0x00006a20


	//   ....[88]....
        /*03a8*/ 	.word	0x00006aa0


	//   ....[89]....
        /*03ac*/ 	.word	0x00006b20


	//   ....[90]....
        /*03b0*/ 	.word	0x00006ba0


	//   ....[91]....
        /*03b4*/ 	.word	0x00006c20


	//   ....[92]....
        /*03b8*/ 	.word	0x00006ca0


	//   ....[93]....
        /*03bc*/ 	.word	0x00006d20


	//   ....[94]....
        /*03c0*/ 	.word	0x00006da0


	//   ....[95]....
        /*03c4*/ 	.word	0x00006e20


	//   ....[96]....
        /*03c8*/ 	.word	0x00006ea0


	//----- nvinfo : EIATTR_VRC_CTA_INIT_COUNT
	.align		4
.L_15147:
        /*03cc*/ 	.byte	0x02, 0x4a
	.zero		1
	.zero		1


	//----- nvinfo : EIATTR_EXIT_INSTR_OFFSETS
	.align		4
        /*03d0*/ 	.byte	0x04, 0x1c
        /*03d2*/ 	.short	(.L_15149 - .L_15148)


	//   ....[0]....
.L_15148:
        /*03d4*/ 	.word	0x00000880


	//   ....[1]....
        /*03d8*/ 	.word	0x000056e0


	//----- nvinfo : EIATTR_MAX_THREADS
	.align		4
.L_15149:
        /*03dc*/ 	.byte	0x04, 0x05
        /*03de*/ 	.short	(.L_15151 - .L_15150)
.L_15150:
        /*03e0*/ 	.word	0x00000100
        /*03e4*/ 	.word	0x00000001
        /*03e8*/ 	.word	0x00000001


	//----- nvinfo : EIATTR_CRS_STACK_SIZE
	.align		4
.L_15151:
        /*03ec*/ 	.byte	0x04, 0x1e
        /*03ee*/ 	.short	(.L_15153 - .L_15152)
.L_15152:
        /*03f0*/ 	.word	0x00000000


	//----- nvinfo : EIATTR_CBANK_PARAM_SIZE
	.align		4
.L_15153:
        /*03f4*/ 	.byte	0x03, 0x19
        /*03f6*/ 	.short	0x0030


	//----- nvinfo : EIATTR_PARAM_CBANK
	.align		4
        /*03f8*/ 	.byte	0x04, 0x0a
        /*03fa*/ 	.short	(.L_15155 - .L_15154)
	.align		4
.L_15154:
        /*03fc*/ 	.word	index@(.nv.constant0._Z9cuda_gemmIiLi256ELi2ELi1ELi32ELi32ELi32ELi32ELi1ELi0EEviiiPT_S1_S1_ii)
        /*0400*/ 	.short	0x0380
        /*0402*/ 	.short	0x0030


	//----- nvinfo : EIATTR_SW_WAR
	.align		4
.L_15155:
        /*0404*/ 	.byte	0x04, 0x36
        /*0406*/ 	.short	(.L_15157 - .L_15156)
.L_15156:
        /*0408*/ 	.word	0x00000008
.L_15157:


//--------------------- .nv.info._Z9cuda_gemmIiLi256ELi2ELi1ELi32ELi32ELi32ELi32ELi0ELi1EEviiiPT_S1_S1_ii --------------------------
	.section	.nv.info._Z9cuda_gemmIiLi256ELi2ELi1ELi32ELi32ELi32ELi32ELi0ELi1EEviiiPT_S1_S1_ii,"",@"SHT_CUDA_INFO"
	.sectionflags	@""
	.align	4


	//----- nvinfo : EIATTR_CUDA_API_VERSION
	.align		4
        /*0000*/ 	.byte	0x04, 0x37
        /*0002*/ 	.short	(.L_15159 - .L_15158)
.L_15158:
        /*0004*/ 	.word	0x00000082


	//----- nvinfo : EIATTR_KPARAM_INFO
	.align		4
.L_15159:
        /*0008*/ 	.byte	0x04, 0x17
        /*000a*/ 	.short	(.L_15161 - .L_15160)
.L_15160:
        /*000c*/ 	.word	0x00000000
        /*0010*/ 	.short	0x0007
        /*0012*/ 	.short	0x002c
        /*0014*/ 	.byte	0x00, 0xf0, 0x11, 0x00


	//----- nvinfo : EIATTR_KPARAM_INFO
	.align		4
.L_15161:
        /*0018*/ 	.byte	0x04, 0x17
        /*001a*/ 	.short	(.L_15163 - .L_15162)
.L_15162:
        /*001c*/ 	.word	0x00000000
        /*0020*/ 	.short	0x0006
        /*0022*/ 	.short	0x0028
        /*0024*/ 	.byte	0x00, 0xf0, 0x11, 0x00


	//----- nvinfo : EIATTR_KPARAM_INFO
	.align		4
.L_15163:
        /*0028*/ 	.byte	0x04, 0x17
        /*002a*/ 	.short	(.L_15165 - .L_15164)
.L_15164:
        /*002c*/ 	.word	0x00000000
        /*0030*/ 	.short	0x0005
        /*0032*/ 	.short	0x0020
        /*0034*/ 	.byte	0x00, 0xf5, 0x21, 0x00


	//----- nvinfo : EIATTR_KPARAM_INFO
	.align		4
.L_15165:
        /*0038*/ 	.byte	0x04, 0x17
        /*003a*/ 	.short	(.L_15167 - .L_15166)
.L_15166:
        /*003c*/ 	.word	0x00000000
        /*0040*/ 	.short	0x0004
        /*0042*/ 	.short	0x0018
        /*0044*/ 	.byte	0x00, 0xf5, 0x21, 0x00


	//----- nvinfo : EIATTR_KPARAM_INFO
	.align		4
.L_15167:
        /*0048*/ 	.byte	0x04, 0x17
        /*004a*/ 	.short	(.L_15169 - .L_15168)
.L_15168:
        /*004c*/ 	.word	0x00000000
        /*0050*/ 	.short	0x0003
        /*0052*/ 	.short	0x0010
        /*0054*/ 	.byte	0x00, 0xf5, 0x21, 0x00


	//----- nvinfo : EIATTR_KPARAM_INFO
	.align		4
.L_15169:
        /*0058*/ 	.byte	0x04, 0x17
        /*005a*/ 	.short	(.L_15171 - .L_15170)
.L_15170:
        /*005c*/ 	.word	0x00000000
        /*0060*/ 	.short	0x0002
        /*0062*/ 	.short	0x0008
        /*0064*/ 	.byte	0x00, 0xf0, 0x11, 0x00


	//----- nvinfo : EIATTR_KPARAM_INFO
	.align		4
.L_15171:
        /*0068*/ 	.byte	0x04, 0x17
        /*006a*/ 	.short	(.L_15173 - .L_15172)
.L_15172:
        /*006c*/ 	.word	0x00000000
        /*0070*/ 	.short	0x0001
        /*0072*/ 	.short	0x0004
        /*0074*/ 	.byte	0x00, 0xf0, 0x11, 0x00


	//----- nvinfo : EIATTR_KPARAM_INFO
	.align		4
.L_15173:
        /*0078*/ 	.byte	0x04, 0x17
        /*007a*/ 	.short	(.L_15175 - .L_15174)
.L_15174:
        /*007c*/ 	.word	0x00000000
        /*0080*/ 	.short	0x0000
        /*0082*/ 	.short	0x0000
        /*0084*/ 	.byte	0x00, 0xf0, 0x11, 0x00


	//----- nvinfo : EIATTR_SPARSE_MMA_MASK
	.align		4
.L_15175:
        /*0088*/ 	.byte	0x03, 0x50
        /*008a*/ 	.short	0x0000


	//----- nvinfo : EIATTR_MAXREG_COUNT
	.align		4
        /*008c*/ 	.byte	0x03, 0x1b
        /*008e*/ 	.short	0x00ff


	//----- nvinfo : EIATTR_NUM_BARRIERS
	.align		4
        /*0090*/ 	.byte	0x02, 0x4c
        /*0092*/ 	.byte	0x01
	.zero		1


	//----- nvinfo : EIATTR_MERCURY_ISA_VERSION
	.align		4
        /*0094*/ 	.byte	0x03, 0x5f
        /*0096*/ 	.short	0x0101


	//----- nvinfo : EIATTR_COOP_GROUP_MASK_REGIDS
	.align		4
        /*0098*/ 	.byte	0x04, 0x29
        /*009a*/ 	.short	(.L_15177 - .L_15176)


	//   ....[0]....
.L_15176:
        /*009c*/ 	.word	0xffffffff


	//   ....[1]....
        /*00a0*/ 	.word	0xffffffff


	//   ....[2]....
        /*00a4*/ 	.word	0xffffffff


	//   ....[3]....
        /*00a8*/ 	.word	0xffffffff


	//   ....[4]....
        /*00ac*/ 	.word	0xffffffff


	//   ....[5]....
        /*00b0*/ 	.word	0xffffffff


	//   ....[6]....
        /*00b4*/ 	.word	0xffffffff


	//   ....[7]....
        /*00b8*/ 	.word	0xffffffff


	//   ....[8]....
        /*00bc*/ 	.word	0xffffffff


	//   ....[9]....
        /*00c0*/ 	.word	0xffffffff


	//   ....[10]....
        /*00c4*/ 	.word	0xffffffff


	//   ....[11]....
        /*00c8*/ 	.word	0xffffffff


	//   ....[12]....
        /*00cc*/ 	.word	0xffffffff


	//   ....[13]....
        /*00d0*/ 	.word	0xffffffff


	//   ....[14]....
        /*00d4*/ 	.word	0xffffffff


	//   ....[15]....
        /*00d8*/ 	.word	0xffffffff


	//   ....[16]....
        /*00dc*/ 	.word	0xffffffff


	//   ....[17]....
        /*00e0*/ 	.word	0x05000000


	//   ....[18]....
        /*00e4*/ 	.word	0x05000000


	//   ....[19]....
        /*00e8*/ 	.word	0x05000000


	//   ....[20]....
        /*00ec*/ 	.word	0x05000000


	//   ....[21]....
        /*00f0*/ 	.word	0x05000000


	//   ....[22]....
        /*00f4*/ 	.word	0x05000000


	//   ....[23]....
        /*00f8*/ 	.word	0x05000000


	//   ....[24]....
        /*00fc*/ 	.word	0x05000000


	//   ....[25]....
        /*0100*/ 	.word	0x05000000


	//   ....[26]....
        /*0104*/ 	.word	0x05000000


	//   ....[27]....
        /*0108*/ 	.word	0x05000000


	//   ....[28]....
        /*010c*/ 	.word	0x05000000


	//   ....[29]....
        /*0110*/ 	.word	0x05000000


	//   ....[30]....
        /*0114*/ 	.word	0x05000000


	//   ....[31]....
        /*0118*/ 	.word	0x05000000


	//   ....[32]....
        /*011c*/ 	.word	0x05000000


	//----- nvinfo : EIATTR_COOP_GROUP_INSTR_OFFSETS
	.align		4
.L_15177:
        /*0120*/ 	.byte	0x04, 0x28
        /*0122*/ 	.short	(.L_15179 - .L_15178)


	//   ....[0]....
.L_15178:
        /*0124*/ 	.word	0x00001180


	//   ....[1]....
        /*0128*/ 	.word	0x00001190


	//   ....[2]....
        /*012c*/ 	.word	0x000011c0


	//   ....[3]....
        /*0130*/ 	.word	0x000011e0


	//   ....[4]....
        /*0134*/ 	.word	0x00001200


	//   ....[5]....
        /*0138*/ 	.word	0x00001220


	//   ....[6]....
        /*013c*/ 	.word	0x00001240


	//   ....[7]....
        /*0140*/ 	.word	0x00001260


	//   ....[8]....
        /*0144*/ 	.word	0x00001280


	//   ....[9]....
        /*0148*/ 	.word	0x000012a0


	//   ....[10]....
        /*014c*/ 	.word	0x000012c0


	//   ....[11]....
        /*0150*/ 	.word	0x000012e0


	//   ....[12]....
        /*0154*/ 	.word	0x00001300


	//   ....[13]....
        /*0158*/ 	.word	0x00001320


	//   ....[14]....
        /*015c*/ 	.word	0x00001340


	//   ....[15]....
        /*0160*/ 	.word	0x00001360


	//   ....[16]....
        /*0164*/ 	.word	0x00001390


	//   ....[17]....
        /*0168*/ 	.word	0x00001980


	//   ....[18]....
        /*016c*/ 	.word	0x000019f0


	//   ....[19]....
        /*0170*/ 	.word	0x00001a50


	//   ....[20]....
        /*0174*/ 	.word	0x00001ab0


	//   ....[21]....
        /*0178*/ 	.word	0x00001b10


	//   ....[22]....
        /*017c*/ 	.word	0x00001b70


	//   ....[23]....
        /*0180*/ 	.word	0x00001bd0


	//   ....[24]....
        /*0184*/ 	.word	0x00001c30


	//   ....[25]....
        /*0188*/ 	.word	0x00001c90


	//   ....[26]....
        /*018c*/ 	.word	0x00001cf0


	//   ....[27]....
        /*0190*/ 	.word	0x00001d50


	//   ....[28]....
        /*0194*/ 	.word	0x00001db0


	//   ....[29]....
        /*0198*/ 	.word	0x00001e10


	//   ....[30]....
        /*019c*/ 	.word	0x00001e70


	//   ....[31]....
        /*01a0*/ 	.word	0x00001ed0


	//   ....[32]....
        /*01a4*/ 	.word	0x00001f30


	//----- nvinfo : EIATTR_VRC_CTA_INIT_COUNT
	.align		4
.L_15179:
        /*01a8*/ 	.byte	0x02, 0x4a
	.zero		1
	.zero		1


	//----- nvinfo : EIATTR_EXIT_INSTR_OFFSETS
	.align		4
        /*01ac*/ 	.byte	0x04, 0x1c
        /*01ae*/ 	.short	(.L_15181 - .L_15180)


	//   ....[0]....
.L_15180:
        /*01b0*/ 	.word	0x00000530


	//   ....[1]....
        /*01b4*/ 	.word	0x00001930


	//----- nvinfo : EIATTR_MAX_THREADS
	.align		4
.L_15181:
        /*01b8*/ 	.byte	0x04, 0x05
        /*01ba*/ 	.short	(.L_15183 - .L_15182)
.L_15182:
        /*01bc*/ 	.word	0x00000100
        /*01c0*/ 	.word	0x00000001
        /*01c4*/ 	.word	0x00000001


	//----- nvinfo : EIATTR_CRS_STACK_SIZE
	.align		4
.L_15183:
        /*01c8*/ 	.byte	0x04, 0x1e
        /*01ca*/ 	.short	(.L_15185 - .L_15184)
.L_15184:
        /*01cc*/ 	.word	0x00000000


	//----- nvinfo : EIATTR_CBANK_PARAM_SIZE
	.align		4
.L_15185:
        /*01d0*/ 	.byte	0x03, 0x19
        /*01d2*/ 	.short	0x0030


	//----- nvinfo : EIATTR_PARAM_CBANK
	.align		4
        /*01d4*/ 	.byte	0x04, 0x0a
        /*01d6*/ 	.short	(.L_15187 - .L_15186)
	.align		4
.L_15186:
        /*01d8*/ 	.word	index@(.nv.constant0._Z9cuda_gemmIiLi256ELi2ELi1ELi32ELi32ELi32ELi32ELi0ELi1EEviiiPT_S1_S1_ii)
        /*01dc*/ 	.short	0x0380
        /*01de*/ 	.short	0x0030


	//----- nvinfo : EIATTR_SW_WAR
	.align		4
.L_15187:
        /*01e0*/ 	.byte	0x04, 0x36
        /*01e2*/ 	.short	(.L_15189 - .L_15188)
.L_15188:
        /*01e4*/ 	.word	0x00000008
.L_15189:


//--------------------- .nv.info._Z9cuda_gemmIiLi256ELi2ELi1ELi32ELi32ELi32ELi32ELi0ELi0EEviiiPT_S1_S1_ii --------------------------
	.section	.nv.info._Z9cuda_gemmIiLi256ELi2ELi1ELi32ELi32ELi32ELi32ELi0ELi0EEviiiPT_S1_S1_ii,"",@"SHT_CUDA_INFO"
	.sectionflags	@""
	.align	4


	//----- nvinfo : EIATTR_CUDA_API_VERSION
	.align		4
        /*0000*/ 	.byte	0x04, 0x37
        /*0002*/ 	.short	(.L_15191 - .L_15190)
.L_15190:
        /*0004*/ 	.word	0x00000082


	//----- nvinfo : EIATTR_KPARAM_INFO
	.align		4
.L_15191:
        /*0008*/ 	.byte	0x04, 0x17
        /*000a*/ 	.short	(.L_15193 - .L_15192)
.L_15192:
        /*000c*/ 	.word	0x00000000
        /*0010*/ 	.short	0x0007
        /*0012*/ 	.short	0x002c
        /*0014*/ 	.byte	0x00, 0xf0, 0x11, 0x00


	//----- nvinfo : EIATTR_KPARAM_INFO
	.align		4
.L_15193:
        /*0018*/ 	.byte	0x04, 0x17
        /*001a*/ 	.short	(.L_15195 - .L_15194)
.L_15194:
        /*001c*/ 	.word	0x00000000
        /*0020*/ 	.short	0x0006
        /*0022*/ 	.short	0x0028
        /*0024*/ 	.byte	0x00, 0xf0, 0x11, 0x00


	//----- nvinfo : EIATTR_KPARAM_INFO
	.align		4
.L_15195:
        /*0028*/ 	.byte	0x04, 0x17
        /*002a*/ 	.short	(.L_15197 - .L_15196)
.L_15196:
        /*002c*/ 	.word	0x00000000
        /*0030*/ 	.short	0x0005
        /*0032*/ 	.short	0x0020
        /*0034*/ 	.byte	0x00, 0xf5, 0x21, 0x00


	//----- nvinfo : EIATTR_KPARAM_INFO
	.align		4
.L_15197:
        /*0038*/ 	.byte	0x04, 0x17
        /*003a*/ 	.short	(.L_15199 - .L_15198)
.L_15198:
        /*003c*/ 	.word	0x00000000
        /*0040*/ 	.short	0x0004
        /*0042*/ 	.short	0x0018
        /*0044*/ 	.byte	0x00, 0xf5, 0x21, 0x00


	//----- nvinfo : EIATTR_KPARAM_INFO
	.align		4
.L_15199:
        /*0048*/ 	.byte	0x04, 0x17
        /*004a*/ 	.short	(.L_15201 - .L_15200)
.L_15200:
        /*004c*/ 	.word	0x00000000
        /*0050*/ 	.short	0x0003
        /*0052*/ 	.short	0x0010
        /*0054*/ 	.byte	0x00, 0xf5, 0x21, 0x00


	//----- nvinfo : EIATTR_KPARAM_INFO
	.align		4
.L_15201:
        /*0058*/ 	.byte	0x04, 0x17
        /*005a*/ 	.short	(.L_15203 - .L_15202)
.L_15202:
        /*005c*/ 	.word	0x00000000
        /*0060*/ 	.short	0x0002
        /*0062*/ 	.short	0x0008
        /*0064*/ 	.byte	0x00, 0xf0, 0x11, 0x00


	//----- nvinfo : EIATTR_KPARAM_INFO
	.align		4
.L_15203:
        /*0068*/ 	.byte	0x04, 0x17
        /*006a*/ 	.short	(.L_15205 - .L_15204)
.L_15204:
        /*006c*/ 	.word	0x00000000
        /*0070*/ 	.short	0x0001
        /*0072*/ 	.short	0x0004
        /*0074*/ 	.byte	0x00, 0xf0, 0x11, 0x00


	//----- nvinfo : EIATTR_KPARAM_INFO
	.align		4
.L_15205:
        /*0078*/ 	.byte	0x04, 0x17
        /*007a*/ 	.short	(.L_15207 - .L_15206)
.L_15206:
        /*007c*/ 	.word	0x00000000
        /*0080*/ 	.short	0x0000
        /*0082*/ 	.short	0x0000
        /*0084*/ 	.byte	0x00, 0xf0, 0x11, 0x00


	//----- nvinfo : EIATTR_SPARSE_MMA_MASK
	.align		4
.L_15207:
        /*0088*/ 	.byte	0x03, 0x50
        /*008a*/ 	.short	0x0000


	//----- nvinfo : EIATTR_MAXREG_COUNT
	.align		4
        /*008c*/ 	.byte	0x03, 0x1b
        /*008e*/ 	.short	0x00ff


	//----- nvinfo : EIATTR_NUM_BARRIERS
	.align		4
        /*0090*/ 	.byte	0x02, 0x4c
        /*0092*/ 	.byte	0x01
	.zero		1


	//----- nvinfo : EIATTR_ANNOTATIONS
	.align		4
        /*0094*/ 	.byte	0x04, 0x55
        /*0096*/ 	.short	(.L_15209 - .L_15208)


	//   ....[0]....
.L_15208:
        /*0098*/ 	.word	0x00000001
        /*009c*/ 	.byte	0x10, 0x10, 0x00, 0x00, 0x01, 0x00, 0x00, 0x00, 0x90, 0x11, 0x00, 0x00, 0x01, 0x00, 0x00, 0x00
        /*00ac*/ 	.byte	0x80, 0x5b, 0x00, 0x00


	//----- nvinfo : EIATTR_MERCURY_ISA_VERSION
	.align		4
.L_15209:
        /*00b0*/ 	.byte	0x03, 0x5f
        /*00b2*/ 	.short	0x0101


	//----- nvinfo : EIATTR_COOP_GROUP_MASK_REGIDS
	.align		4
        /*00b4*/ 	.byte	0x04, 0x29
        /*00b6*/ 	.short	(.L_15211 - .L_15210)


	//   ....[0]....
.L_15210:
        /*00b8*/ 	.word	0xffffffff


	//   ....[1]....
        /*00bc*/ 	.word	0xffffffff


	//   ....[2]....
        /*00c0*/ 	.word	0xffffffff


	//   ....[3]....
        /*00c4*/ 	.word	0xffffffff


	//   ....[4]....
        /*00c8*/ 	.word	0xffffffff


	//   ....[5]....
        /*00cc*/ 	.word	0xffffffff


	//   ....[6]....
        /*00d0*/ 	.word	0xffffffff


	//   ....[7]....
        /*00d4*/ 	.word	0xffffffff


	//   ....[8]....
        /*00d8*/ 	.word	0xffffffff


	//   ....[9]....
        /*00dc*/ 	.word	0xffffffff


	//   ....[10]....
        /*00e0*/ 	.word	0xffffffff


	//   ....[11]....
        /*00e4*/ 	.word	0xffffffff


	//   ....[12]....
        /*00e8*/ 	.word	0xffffffff


	//   ....[13]....
        /*00ec*/ 	.word	0xffffffff


	//   ....[14]....
        /*00f0*/ 	.word	0xffffffff


	//   ....[15]....
        /*00f4*/ 	.word	0xffffffff


	//   ....[16]....
        /*00f8*/ 	.word	0xffffffff


	//   ....[17]....
        /*00fc*/ 	.word	0xffffffff


	//   ....[18]....
        /*0100*/ 	.word	0xffffffff


	//   ....[19]....
        /*0104*/ 	.word	0xffffffff


	//   ....[20]....
        /*0108*/ 	.word	0xffffffff


	//   ....[21]....
        /*010c*/ 	.word	0xffffffff


	//   ....[22]....
        /*0110*/ 	.word	0xffffffff


	//   ....[23]....
        /*0114*/ 	.word	0xffffffff


	//   ....[24]....
        /*0118*/ 	.word	0xffffffff


	//   ....[25]....
        /*011c*/ 	.word	0xffffffff


	//   ....[26]....
        /*0120*/ 	.word	0xffffffff


	//   ....[27]....
        /*0124*/ 	.word	0xffffffff


	//   ....[28]....
        /*0128*/ 	.word	0xffffffff


	//   ....[29]....
        /*012c*/ 	.word	0xffffffff


	//   ....[30]....
        /*0130*/ 	.word	0xffffffff


	//   ....[31]....
        /*0134*/ 	.word	0xffffffff


	//   ....[32]....
        /*0138*/ 	.word	0xffffffff


	//   ....[33]....
        /*013c*/ 	.word	0xffffffff


	//   ....[34]....
        /*0140*/ 	.word	0xffffffff


	//   ....[35]....
        /*0144*/ 	.word	0xffffffff


	//   ....[36]....
        /*0148*/ 	.word	0xffffffff


	//   ....[37]....
        /*014c*/ 	.word	0xffffffff


	//   ....[38]....
        /*0150*/ 	.word	0xffffffff


	//   ....[39]....
        /*0154*/ 	.word	0xffffffff


	//   ....[40]....
        /*0158*/ 	.word	0xffffffff


	//   ....[41]....
        /*015c*/ 	.word	0xffffffff


	//   ....[42]....
        /*0160*/ 	.word	0xffffffff


	//   ....[43]....
        /*0164*/ 	.word	0xffffffff


	//   ....[44]....
        /*0168*/ 	.word	0xffffffff


	//   ....[45]....
        /*016c*/ 	.word	0xffffffff


	//   ....[46]....
        /*0170*/ 	.word	0xffffffff


	//   ....[47]....
        /*0174*/ 	.word	0xffffffff


	//   ....[48]....
        /*0178*/ 	.word	0xffffffff


	//   ....[49]....
        /*017c*/ 	.word	0x0500001e


	//   ....[50]....
        /*0180*/ 	.word	0x0500001e


	//   ....[51]....
        /*0184*/ 	.word	0x0500001e


	//   ....[52]....
        /*0188*/ 	.word	0x0500001e


	//   ....[53]....
        /*018c*/ 	.word	0x0500001e


	//   ....[54]....
        /*0190*/ 	.word	0x0500001e


	//   ....[55]....
        /*0194*/ 	.word	0x0500001e


	//   ....[56]....
        /*0198*/ 	.word	0x0500001e


	//   ....[57]....
        /*019c*/ 	.word	0x0500001e


	//   ....[58]....
        /*01a0*/ 	.word	0x0500001e


	//   ....[59]....
        /*01a4*/ 	.word	0x0500001e


	//   ....[60]....
        /*01a8*/ 	.word	0x0500001e


	//   ....[61]....
        /*01ac*/ 	.word	0x0500001e


	//   ....[62]....
        /*01b0*/ 	.word	0x0500001e


	//   ....[63]....
        /*01b4*/ 	.word	0x0500001e


	//   ....[64]....
        /*01b8*/ 	.word	0x0500001e


	//   ....[65]....
        /*01bc*/ 	.word	0x0500001e


	//   ....[66]....
        /*01c0*/ 	.word	0x0500001e


	//   ....[67]....
        /*01c4*/ 	.word	0x0500001e


	//   ....[68]....
        /*01c8*/ 	.word	0x0500001e


	//   ....[69]....
        /*01cc*/ 	.word	0x0500001e


	//   ....[70]....
        /*01d0*/ 	.word	0x0500001e


	//   ....[71]....
        /*01d4*/ 	.word	0x0500001e


	//   ....[72]....
        /*01d8*/ 	.word	0x0500001e


	//   ....[73]....
        /*01dc*/ 	.word	0x0500001e


	//   ....[74]....
        /*01e0*/ 	.word	0x0500001e


	//   ....[75]....
        /*01e4*/ 	.word	0x0500001e


	//   ....[76]....
        /*01e8*/ 	.word	0x0500001e


	//   ....[77]....
        /*01ec*/ 	.word	0x0500001e


	//   ....[78]....
        /*01f0*/ 	.word	0x0500001e


	//   ....[79]....
        /*01f4*/ 	.word	0x0500001e


	//   ....[80]....
        /*01f8*/ 	.word	0x0500001e


	//   ....[81]....
        /*01fc*/ 	.word	0x0500001e


	//   ....[82]....
        /*0200*/ 	.word	0x0500001e


	//   ....[83]....
        /*0204*/ 	.word	0x0500001e


	//   ....[84]....
        /*0208*/ 	.word	0x0500001e


	//   ....[85]....
        /*020c*/ 	.word	0x0500001e


	//   ....[86]....
        /*0210*/ 	.word	0x0500001e


	//   ....[87]....
        /*0214*/ 	.word	0x0500001e


	//   ....[88]....
        /*0218*/ 	.word	0x0500001e


	//   ....[89]....
        /*021c*/ 	.word	0x0500001e


	//   ....[90]....
        /*0220*/ 	.word	0x0500001e


	//   ....[91]....
        /*0224*/ 	.word	0x0500001e


	//   ....[92]....
        /*0228*/ 	.word	0x0500001e


	//   ....[93]....
        /*022c*/ 	.word	0x0500001e


	//   ....[94]....
        /*0230*/ 	.word	0x0500001e


	//   ....[95]....
        /*0234*/ 	.word	0x0500001e


	//   ....[96]....
        /*0238*/ 	.word	0x0500001e


	//----- nvinfo : EIATTR_COOP_GROUP_INSTR_OFFSETS
	.align		4
.L_15211:
        /*023c*/ 	.byte	0x04, 0x28
        /*023e*/ 	.short	(.L_15213 - .L_15212)


	//   ....[0]....
.L_15212:
        /*0240*/ 	.word	0x000025b0


	//   ....[1]....
        /*0244*/ 	.word	0x00002600


	//   ....[2]....
        /*0248*/ 	.word	0x00002650


	//   ....[3]....
        /*024c*/ 	.word	0x000026a0


	//   ....[4]....
        /*0250*/ 	.word	0x000026f0


	//   ....[5]....
        /*0254*/ 	.word	0x00002760


	//   ....[6]....
        /*0258*/ 	.word	0x000027c0


	//   ....[7]....
        /*025c*/ 	.word	0x00002820


	//   ....[8]....
        /*0260*/ 	.word	0x00002880


	//   ....[9]....
        /*0264*/ 	.word	0x000028e0


	//   ....[10]....
        /*0268*/ 	.word	0x00002940


	//   ....[11]....
        /*026c*/ 	.word	0x000029a0


	//   ....[12]....
        /*0270*/ 	.word	0x00002a00


	//   ....[13]....
        /*0274*/ 	.word	0x00002a60


	//   ....[14]....
        /*0278*/ 	.word	0x00002ac0


	//   ....[15]....
        /*027c*/ 	.word	0x00002b20


	//   ....[16]....
        /*0280*/ 	.word	0x00003890


	//   ....[17]....
        /*0284*/ 	.word	0x000038e0


	//   ....[18]....
        /*0288*/ 	.word	0x00003930


	//   ....[19]....
        /*028c*/ 	.word	0x00003980


	//   ....[20]....
        /*0290*/ 	.word	0x000039d0


	//   ....[21]....
        /*0294*/ 	.word	0x00003a40


	//   ....[22]....
        /*0298*/ 	.word	0x00003aa0


	//   ....[23]....
        /*029c*/ 	.word	0x00003b00


	//   ....[24]....
        /*02a0*/ 	.word	0x00003b60


	//   ....[25]....
        /*02a4*/ 	.word	0x00003bc0


	//   ....[26]....
        /*02a8*/ 	.word	0x00003c20


	//   ....[27]....
        /*02ac*/ 	.word	0x00003c80


	//   ....[28]....
        /*02b0*/ 	.word	0x00003ce0


	//   ....[29]....
        /*02b4*/ 	.word	0x00003d40


	//   ....[30]....
        /*02b8*/ 	.word	0x00003da0


	//   ....[31]....
        /*02bc*/ 	.word	0x00003e00


	//   ....[32]....
        /*02c0*/ 	.word	0x00004b20


	//   ....[33]....
        /*02c4*/ 	.word	0x00004b70


	//   ....[34]....
        /*02c8*/ 	.word	0x00004bc0


	//   ....[35]....
        /*02cc*/ 	.word	0x00004c10


	//   ....[36]....
        /*02d0*/ 	.word	0x00004c80


	//   ....[37]....
        /*02d4*/ 	.word	0x00004ce0


	//   ....[38]....
        /*02d8*/ 	.word	0x00004d40


	//   ....[39]....
        /*02dc*/ 	.word	0x00004da0


	//   ....[40]....
        /*02e0*/ 	.word	0x00004e00


	//   ....[41]....
        /*02e4*/ 	.word	0x00004e60


	//   ....[42]....
        /*02e8*/ 	.word	0x00004ec0


	//   ....[43]....
        /*02ec*/ 	.word	0x00004f20


	//   ....[44]....
        /*02f0*/ 	.word	0x00004f80


	//   ....[45]....
        /*02f4*/ 	.word	0x00004fe0


	//   ....[46]....
        /*02f8*/ 	.word	0x00005040


	//   ....[47]....
        /*02fc*/ 	.word	0x000050a0


	//   ....[48]....
        /*0300*/ 	.word	0x00005100


	//   ....[49]....
        /*0304*/ 	.word	0x000063a0


	//   ....[50]....
        /*0308*/ 	.word	0x00006420


	//   ....[51]....
        /*030c*/ 	.word	0x000064a0


	//   ....[52]....
        /*0310*/ 	.word	0x00006520


	//   ....[53]....
        /*0314*/ 	.word	0x000065a0


	//   ....[54]....
        /*0318*/ 	.word	0x00006620


	//   ....[55]....
        /*031c*/ 	.word	0x000066a0


	//   ....[56]....
        /*0320*/ 	.word	0x00006720


	//   ....[57]....
        /*0324*/ 	.word	0x000067a0


	//   ....[58]....
        /*0328*/ 	.word	0x00006820


	//   ....[59]....
        /*032c*/ 	.word	0x000068a0


	//   ....[60]....
        /*0330*/ 	.word	0x00006920


	//   ....[61]....
        /*0334*/ 	.word	0x000069a0


	//   ....[62]....
        /*0338*/ 	.word	0x00006a20


	//   ....[63]....
        /*033c*/ 	.word	0x00006aa0


	//   ....[64]....
        /*0340*/ 	.word	0x00006b20


	//   ....[65]....
        /*0344*/ 	.word	0x00006ba0


	//   ....[66]....
        /*0348*/ 	.word	0x00006c20


	//   ....[67]....
        /*034c*/ 	.word	0x00006ca0


	//   ....[68]....
        /*0350*/ 	.word	0x00006d20


	//   ....[69]....
        /*0354*/ 	.word	0x00006da0


	//   ....[70]....
        /*0358*/ 	.word	0x00006e20


	//   ....[71]....
        /*035c*/ 	.word	0x00006ea0


	//   ....[72]....
        /*0360*/ 	.word	0x00006f20


	//   ....[73]....
        /*0364*/ 	.word	0x00006fa0


	//   ....[74]....
        /*0368*/ 	.word	0x00007020


	//   ....[75]....
        /*036c*/ 	.word	0x000070a0


	//   ....[76]....
        /*0370*/ 	.word	0x00007120


	//   ....[77]....
        /*0374*/ 	.word	0x000071a0


	//   ....[78]....
        /*0378*/ 	.word	0x00007220


	//   ....[79]....
        /*037c*/ 	.word	0x000072a0


	//   ....[80]....
        /*0380*/ 	.word	0x00007320


	//   ....[81]....
        /*0384*/ 	.word	0x00007390


	//   ....[82]....
        /*0388*/ 	.word	0x00007410


	//   ....[83]....
        /*038c*/ 	.word	0x00007490


	//   ....[84]....
        /*0390*/ 	.word	0x00007510


	//   ....[85]....
        /*0394*/ 	.word	0x00007590


	//   ....[86]....
        /*0398*/ 	.word	0x00007610


	//   ....[87]....
        /*039c*/ 	.word	0x00007690


	//   ....[88]....
        /*03a0*/ 	.word	0x00007710


	//   ....[89]....
        /*03a4*/ 	.word	0x00007790


	//   ....[90]....
        /*03a8*/ 	.word	0x00007810


	//   ....[91]....
        /*03ac*/ 	.word	0x00007890


	//   ....[92]....
        /*03b0*/ 	.word	0x00007910


	//   ....[93]....
        /*03b4*/ 	.word	0x00007990


	//   ....[94]....
        /*03b8*/ 	.word	0x00007a10


	//   ....[95]....
        /*03bc*/ 	.word	0x00007a90


	//   ....[96]....
        /*03c0*/ 	.word	0x00007b10


	//----- nvinfo : EIATTR_VRC_CTA_INIT_COUNT
	.align		4
.L_15213:
        /*03c4*/ 	.byte	0x02, 0x4a
	.zero		1
	.zero		1


	//----- nvinfo : EIATTR_EXIT_INSTR_OFFSETS
	.align		4
        /*03c8*/ 	.byte	0x04, 0x1c
        /*03ca*/ 	.short	(.L_15215 - .L_15214)


	//   ....[0]....
.L_15214:
        /*03cc*/ 	.word	0x00000880


	//   ....[1]....
        /*03d0*/ 	.word	0x00006350


	//----- nvinfo : EIATTR_MAX_THREADS
	.align		4
.L_15215:
        /*03d4*/ 	.byte	0x04, 0x05
        /*03d6*/ 	.short	(.L_15217 - .L_15216)
.L_15216:
        /*03d8*/ 	.word	0x00000100
        /*03dc*/ 	.word	0x00000001
        /*03e0*/ 	.word	0x00000001


	//----- nvinfo : EIATTR_CRS_STACK_SIZE
	.align		4
.L_15217:
        /*03e4*/ 	.byte	0x04, 0x1e
        /*03e6*/ 	.short	(.L_15219 - .L_15218)
.L_15218:
        /*03e8*/ 	.word	0x00000000


	//----- nvinfo : EIATTR_CBANK_PARAM_SIZE
	.align		4
.L_15219:
        /*03ec*/ 	.byte	0x03, 0x19
        /*03ee*/ 	.short	0x0030


	//----- nvinfo : EIATTR_PARAM_CBANK
	.align		4
        /*03f0*/ 	.byte	0x04, 0x0a
        /*03f2*/ 	.short	(.L_15221 - .L_15220)
	.align		4
.L_15220:
        /*03f4*/ 	.word	index@(.nv.constant0._Z9cuda_gemmIiLi256ELi2ELi1ELi32ELi32ELi32ELi32ELi0ELi0EEviiiPT_S1_S1_ii)
        /*03f8*/ 	.short	0x0380
        /*03fa*/ 	.short	0x0030


	//----- nvinfo : EIATTR_SW_WAR
	.align		4
.L_15221:
        /*03fc*/ 	.byte	0x04, 0x36
        /*03fe*/ 	.short	(.L_15223 - .L_15222)
.L_15222:
        /*0400*/ 	.word	0x00000008
.L_15223:


//--------------------- .nv.info._Z9cuda_gemmIiLi256ELi2ELi1ELi32ELi16ELi16ELi32ELi1ELi1EEviiiPT_S1_S1_ii --------------------------
	.section	.nv.info._Z9cuda_gemmIiLi256ELi2ELi1ELi32ELi16ELi16ELi32ELi1ELi1EEviiiPT_S1_S1_ii,"",@"SHT_CUDA_INFO"
	.sectionflags	@""
	.align	4


	//----- nvinfo : EIATTR_CUDA_API_VERSION
	.align		4
        /*0000*/ 	.byte	0x04, 0x37
        /*0002*/ 	.short	(.L_15225 - .L_15224)
.L_15224:
        /*0004*/ 	.word	0x00000082


	//----- nvinfo : EIATTR_KPARAM_INFO
	.align		4
.L_15225:
        /*0008*/ 	.byte	0x04, 0x17
        /*000a*/ 	.short	(.L_15227 - .L_15226)
.L_15226:
        /*000c*/ 	.word	0x00000000
        /*0010*/ 	.short	0x0007
        /*0012*/ 	.short	0x002c
        /*0014*/ 	.byte	0x00, 0xf0, 0x11, 0x00


	//----- nvinfo : EIATTR_KPARAM_INFO
	.align		4
.L_15227:
        /*0018*/ 	.byte	0x04, 0x17
        /*001a*/ 	.short	(.L_15229 - .L_15228)
.L_15228:
        /*001c*/ 	.word	0x00000000
        /*0020*/ 	.short	0x0006
        /*0022*/ 	.short	0x0028
        /*0024*/ 	.byte	0x00, 0xf0, 0x11, 0x00


	//----- nvinfo : EIATTR_KPARAM_INFO
	.align		4
.L_15229:
        /*0028*/ 	.byte	0x04, 0x17
        /*002a*/ 	.short	(.L_15231 - .L_15230)
.L_15230:
        /*002c*/ 	.word	0x00000000
        /*0030*/ 	.short	0x0005
        /*0032*/ 	.short	0x0020
        /*0034*/ 	.byte	0x00, 0xf5, 0x21, 0x00


	//----- nvinfo : EIATTR_KPARAM_INFO
	.align		4
.L_15231:
        /*0038*/ 	.byte	0x04, 0x17
        /*003a*/ 	.short	(.L_15233 - .L_15232)
.L_15232:
        /*003c*/ 	.word	0x00000000
        /*0040*/ 	.short	0x0004
        /*0042*/ 	.short	0x0018
        /*0044*/ 	.byte	0x00, 0xf5, 0x21, 0x00


	//----- nvinfo : EIATTR_KPARAM_INFO
	.align		4
.L_15233:
        /*0048*/ 	.byte	0x04, 0x17
        /*004a*/ 	.short	(.L_15235 - .L_15234)
.L_15234:
        /*004c*/ 	.word	0x00000000
        /*0050*/ 	.short	0x0003
        /*0052*/ 	.short	0x0010
        /*0054*/ 	.byte	0x00, 0xf5, 0x21, 0x00


	//----- nvinfo : EIATTR_KPARAM_INFO
	.align		4
.L_15235:
        /*0058*/ 	.byte	0x04, 0x17
        /*005a*/ 	.short	(.L_15237 - .L_15236)
.L_15236:
        /*005c*/ 	.word	0x00000000
        /*0060*/ 	.short	0x0002
        /*0062*/ 	.short	0x0008
        /*0064*/ 	.byte	0x00, 0xf0, 0x11, 0x00


	//----- nvinfo : EIATTR_KPARAM_INFO
	.align		4
.L_15237:
        /*0068*/ 	.byte	0x04, 0x17
        /*006a*/ 	.short	(.L_15239 - .L_15238)
.L_15238:
        /*006c*/ 	.word	0x00000000
        /*0070*/ 	.short	0x0001
        /*0072*/ 	.short	0x0004
        /*0074*/ 	.byte	0x00, 0xf0, 0x11, 0x00


	//----- nvinfo : EIATTR_KPARAM_INFO
	.align		4
.L_15239:
        /*0078*/ 	.byte	0x04, 0x17
        /*007a*/ 	.short	(.L_15241 - .L_15240)
.L_15240:
        /*007c*/ 	.word	0x00000000
        /*0080*/ 	.short	0x0000
        /*0082*/ 	.short	0x0000
        /*0084*/ 	.byte	0x00, 0xf0, 0x11, 0x00


	//----- nvinfo : EIATTR_SPARSE_MMA_MASK
	.align		4
.L_15241:
        /*0088*/ 	.byte	0x03, 0x50
        /*008a*/ 	.short	0x0000


	//----- nvinfo : EIATTR_MAXREG_COUNT
	.align		4
        /*008c*/ 	.byte	0x03, 0x1b
        /*008e*/ 	.short	0x00ff


	//----- nvinfo : EIATTR_NUM_BARRIERS
	.align		4
        /*0090*/ 	.byte	0x02, 0x4c
        /*0092*/ 	.byte	0x01
	.zero		1


	//----- nvinfo : EIATTR_MERCURY_ISA_VERSION
	.align		4
        /*0094*/ 	.byte	0x03, 0x5f
        /*0096*/ 	.short	0x0101


	//----- nvinfo : EIATTR_COOP_GROUP_MASK_REGIDS
	.align		4
        /*0098*/ 	.byte	0x04, 0x29
        /*009a*/ 	.short	(.L_15243 - .L_15242)


	//   ....[0]....
.L_15242:
        /*009c*/ 	.word	0xffffffff


	//   ....[1]....
        /*00a0*/ 	.word	0xffffffff


	//   ....[2]....
        /*00a4*/ 	.word	0xffffffff


	//   ....[3]....
        /*00a8*/ 	.word	0xffffffff


	//   ....[4]....
        /*00ac*/ 	.word	0xffffffff


	//   ....[5]....
        /*00b0*/ 	.word	0xffffffff


	//   ....[6]....
        /*00b4*/ 	.word	0xffffffff


	//   ....[7]....
        /*00b8*/ 	.word	0xffffffff


	//   ....[8]....
        /*00bc*/ 	.word	0xffffffff


	//   ....[9]....
        /*00c0*/ 	.word	0xffffffff


	//   ....[10]....
        /*00c4*/ 	.word	0xffffffff


	//   ....[11]....
        /*00c8*/ 	.word	0xffffffff


	//   ....[12]....
        /*00cc*/ 	.word	0xffffffff


	//   ....[13]....
        /*00d0*/ 	.word	0xffffffff


	//   ....[14]....
        /*00d4*/ 	.word	0xffffffff


	//   ....[15]....
        /*00d8*/ 	.word	0xffffffff


	//   ....[16]....
        /*00dc*/ 	.word	0x05000027


	//   ....[17]....
        /*00e0*/ 	.word	0x05000027


	//   ....[18]....
        /*00e4*/ 	.word	0x05000027


	//   ....[19]....
        /*00e8*/ 	.word	0x05000027


	//   ....[20]....
        /*00ec*/ 	.word	0x05000027


	//   ....[21]....
        /*00f0*/ 	.word	0x05000027


	//   ....[22]....
        /*00f4*/ 	.word	0x05000027


	//   ....[23]....
        /*00f8*/ 	.word	0x05000027


	//   ....[24]....
        /*00fc*/ 	.word	0x05000027


	//   ....[25]....
        /*0100*/ 	.word	0x05000027


	//   ....[26]....
        /*0104*/ 	.word	0x05000027


	//   ....[27]....
        /*0108*/ 	.word	0x05000027


	//   ....[28]....
        /*010c*/ 	.word	0x05000027


	//   ....[29]....
        /*0110*/ 	.word	0x05000027


	//   ....[30]....
        /*0114*/ 	.word	0x05000027


	//   ....[31]....
        /*0118*/ 	.word	0x05000027


	//----- nvinfo : EIATTR_COOP_GROUP_INSTR_OFFSETS
	.align		4
.L_15243:
        /*011c*/ 	.byte	0x04, 0x28
        /*011e*/ 	.short	(.L_15245 - .L_15244)


	//   ....[0]....
.L_15244:
        /*0120*/ 	.word	0x000012d0


	//   ....[1]....
        /*0124*/ 	.word	0x000012e0


	//   ....[2]....
        /*0128*/ 	.word	0x000012f0


	//   ....[3]....
        /*012c*/ 	.word	0x00001320


	//   ....[4]....
        /*0130*/ 	.word	0x00001340


	//   ....[5]....
        /*0134*/ 	.word	0x00001360


	//   ....[6]....
        /*0138*/ 	.word	0x00001380


	//   ....[7]....
        /*013c*/ 	.word	0x000013a0


	//   ....[8]....
        /*0140*/ 	.word	0x000013c0


	//   ....[9]....
        /*0144*/ 	.word	0x000013e0


	//   ....[10]....
        /*0148*/ 	.word	0x00001400


	//   ....[11]....
        /*014c*/ 	.word	0x00001420


	//   ....[12]....
        /*0150*/ 	.word	0x00001440


	//   ....[13]....
        /*0154*/ 	.word	0x00001460


	//   ....[14]....
        /*0158*/ 	.word	0x00001480


	//   ....[15]....
        /*015c*/ 	.word	0x00001490


	//   ....[16]....
        /*0160*/ 	.word	0x00001a30


	//   ....[17]....
        /*0164*/ 	.word	0x00001ac0


	//   ....[18]....
        /*0168*/ 	.word	0x00001b10


	//   ....[19]....
        /*016c*/ 	.word	0x00001b80


	//   ....[20]....
        /*0170*/ 	.word	0x00001bd0


	//   ....[21]....
        /*0174*/ 	.word	0x00001c40


	//   ....[22]....
        /*0178*/ 	.word	0x00001c90


	//   ....[23]....
        /*017c*/ 	.word	0x00001d00


	//   ....[24]....
        /*0180*/ 	.word	0x00001d50


	//   ....[25]....
        /*0184*/ 	.word	0x00001dc0


	//   ....[26]....
        /*0188*/ 	.word	0x00001e10


	//   ....[27]....
        /*018c*/ 	.word	0x00001e80


	//   ....[28]....
        /*0190*/ 	.word	0x00001ed0


	//   ....[29]....
        /*0194*/ 	.word	0x00001f40


	//   ....[30]....
        /*0198*/ 	.word	0x00001f90


	//   ....[31]....
        /*019c*/ 	.word	0x00002010


	//----- nvinfo : EIATTR_VRC_CTA_INIT_COUNT
	.align		4
.L_15245:
        /*01a0*/ 	.byte	0x02, 0x4a
	.zero		1
	.zero		1


	//----- nvinfo : EIATTR_EXIT_INSTR_OFFSETS
	.align		4
        /*01a4*/ 	.byte	0x04, 0x1c
        /*01a6*/ 	.short	(.L_15247 - .L_15246)


	//   ....[0]....
.L_15246:
        /*01a8*/ 	.word	0x00000690


	//   ....[1]....
        /*01ac*/ 	.word	0x000019d0


	//----- nvinfo : EIATTR_MAX_THREADS
	.align		4
.L_15247:
        /*01b0*/ 	.byte	0x04, 0x05
        /*01b2*/ 	.short	(.L_15249 - .L_15248)
.L_15248:
        /*01b4*/ 	.word	0x00000100
        /*01b8*/ 	.word	0x00000001
        /*01bc*/ 	.word	0x00000001


	//----- nvinfo : EIATTR_CRS_STACK_SIZE
	.align		4
.L_15249:
        /*01c0*/ 	.byte	0x04, 0x1e
        /*01c2*/ 	.short	(.L_15251 - .L_15250)
.L_15250:
        /*01c4*/ 	.word	0x00000000


	//----- nvinfo : EIATTR_CBANK_PARAM_SIZE
	.align		4
.L_15251:
        /*01c8*/ 	.byte	0x03, 0x19
        /*01ca*/ 	.short	0x0030


	//----- nvinfo : EIATTR_PARAM_CBANK
	.align		4
        /*01cc*/ 	.byte	0x04, 0x0a
        /*01ce*/ 	.short	(.L_15253 - .L_15252)
	.align		4
.L_15252:
        /*01d0*/ 	.word	index@(.nv.constant0._Z9cuda_gemmIiLi256ELi2ELi1ELi32ELi16ELi16ELi32ELi1ELi1EEviiiPT_S1_S1_ii)
        /*01d4*/ 	.short	0x0380
        /*01d6*/ 	.short	0x0030


	//----- nvinfo : EIATTR_SW_WAR
	.align		4
.L_15253:
        /*01d8*/ 	.byte	0x04, 0x36
        /*01da*/ 	.short	(.L_15255 - .L_15254)
.L_15254:
        /*01dc*/ 	.word	0x00000008
.L_15255:


//--------------------- .nv.info._Z9cuda_gemmIiLi256ELi2ELi1ELi32ELi16ELi16ELi32ELi1ELi0EEviiiPT_S1_S1_ii --------------------------
	.section	.nv.info._Z9cuda_gemmIiLi256ELi2ELi1ELi32ELi16ELi16ELi32ELi1ELi0EEviiiPT_S1_S1_ii,"",@"SHT_CUDA_INFO"
	.sectionflags	@""
	.align	4


	//----- nvinfo : EIATTR_CUDA_API_VERSION
	.align		4
        /*0000*/ 	.byte	0x04, 0x37
        /*0002*/ 	.short	(.L_15257 - .L_15256)
.L_15256:
        /*0004*/ 	.word	0x00000082


	//----- nvinfo : EIATTR_KPARAM_INFO
	.align		4
.L_15257:
        /*0008*/ 	.byte	0x04, 0x17
        /*000a*/ 	.short	(.L_15259 - .L_15258)
.L_15258:
        /*000c*/ 	.word	0x00000000
        /*0010*/ 	.short	0x0007
        /*0012*/ 	.short	0x002c
        /*0014*/ 	.byte	0x00, 0xf0, 0x11, 0x00


	//----- nvinfo : EIATTR_KPARAM_INFO
	.align		4
.L_15259:
        /*0018*/ 	.byte	0x04, 0x17
        /*001a*/ 	.short	(.L_15261 - .L_15260)
.L_15260:
        /*001c*/ 	.word	0x00000000
        /*0020*/ 	.short	0x0006
        /*0022*/ 	.short	0x0028
        /*0024*/ 	.byte	0x00, 0xf0, 0x11, 0x00


	//----- nvinfo : EIATTR_KPARAM_INFO
	.align		4
.L_15261:
        /*0028*/ 	.byte	0x04, 0x17
        /*002a*/ 	.short	(.L_15263 - .L_15262)
.L_15262:
        /*002c*/ 	.word	0x00000000
        /*0030*/ 	.short	0x0005
        /*0032*/ 	.short	0x0020
        /*0034*/ 	.byte	0x00, 0xf5, 0x21, 0x00


	//----- nvinfo : EIATTR_KPARAM_INFO
	.align		4
.L_15263:
        /*0038*/ 	.byte	0x04, 0x17
        /*003a*/ 	.short	(.L_15265 - .L_15264)
.L_15264:
        /*003c*/ 	.word	0x00000000
        /*0040*/ 	.short	0x0004
        /*0042*/ 	.short	0x0018
        /*0044*/ 	.byte	0x00, 0xf5, 0x21, 0x00


	//----- nvinfo : EIATTR_KPARAM_INFO
	.align		4
.L_15265:
        /*0048*/ 	.byte	0x04, 0x17
        /*004a*/ 	.short	(.L_15267 - .L_15266)
.L_15266:
        /*004c*/ 	.word	0x00000000
        /*0050*/ 	.short	0x0003
        /*0052*/ 	.short	0x0010
        /*0054*/ 	.byte	0x00, 0xf5, 0x21, 0x00


	//----- nvinfo : EIATTR_KPARAM_INFO
	.align		4
.L_15267:
        /*0058*/ 	.byte	0x04, 0x17
        /*005a*/ 	.short	(.L_15269 - .L_15268)
.L_15268:
        /*005c*/ 	.word	0x00000000
        /*0060*/ 	.short	0x0002
        /*0062*/ 	.short	0x0008
        /*0064*/ 	.byte	0x00, 0xf0, 0x11, 0x00


	//----- nvinfo : EIATTR_KPARAM_INFO
	.align		4
.L_15269:
        /*0068*/ 	.byte	0x04, 0x17
        /*006a*/ 	.short	(.L_15271 - .L_15270)
.L_15270:
        /*006c*/ 	.word	0x00000000
        /*0070*/ 	.short	0x0001
        /*0072*/ 	.short	0x0004
        /*0074*/ 	.byte	0x00, 0xf0, 0x11, 0x00


	//----- nvinfo : EIATTR_KPARAM_INFO
	.align		4
.L_15271:
        /*0078*/ 	.byte	0x04, 0x17
        /*007a*/ 	.short	(.L_15273 - .L_15272)
.L_15272:
        /*007c*/ 	.word	0x00000000
        /*0080*/ 	.short	0x0000
        /*0082*/ 	.short	0x0000
        /*0084*/ 	.byte	0x00, 0xf0, 0x11, 0x00


	//----- nvinfo : EIATTR_SPARSE_MMA_MASK
	.align		4
.L_15273:
        /*0088*/ 	.byte	0x03, 0x50
        /*008a*/ 	.short	0x0000


	//----- nvinfo : EIATTR_MAXREG_COUNT
	.align		4
        /*008c*/ 	.byte	0x03, 0x1b
        /*008e*/ 	.short	0x00ff


	//----- nvinfo : EIATTR_NUM_BARRIERS
	.align		4
        /*0090*/ 	.byte	0x02, 0x4c
        /*0092*/ 	.byte	0x01
	.zero		1


	//----- nvinfo : EIATTR_ANNOTATIONS
	.align		4
        /*0094*/ 	.byte	0x04, 0x55
        /*0096*/ 	.short	(.L_15275 - .L_15274)


	//   ....[0]....
.L_15274:
        /*0098*/ 	.word	0x00000001
        /*009c*/ 	.byte	0x70, 0x10, 0x00, 0x00, 0x01, 0x00, 0x00, 0x00, 0x10, 0x13, 0x00, 0x00, 0x01, 0x00, 0x00, 0x00
        /*00ac*/ 	.byte	0xc0, 0x16, 0x00, 0x00, 0x01, 0x00, 0x00, 0x00, 0xc0, 0x53, 0x00, 0x00


	//----- nvinfo : EIATTR_MERCURY_ISA_VERSION
	.align		4
.L_15275:
        /*00b8*/ 	.byte	0x03, 0x5f
        /*00ba*/ 	.short	0x0101


	//----- nvinfo : EIATTR_COOP_GROUP_MASK_REGIDS
	.align		4
        /*00bc*/ 	.byte	0x04, 0x29
        /*00be*/ 	.short	(.L_15277 - .L_15276)


	//   ....[0]....
.L_15276:
        /*00c0*/ 	.word	0xffffffff


	//   ....[1]....
        /*00c4*/ 	.word	0xffffffff


	//   ....[2]....
        /*00c8*/ 	.word	0xffffffff


	//   ....[3]....
        /*00cc*/ 	.word	0xffffffff


	//   ....[4]....
        /*00d0*/ 	.word	0xffffffff


	//   ....[5]....
        /*00d4*/ 	.word	0xffffffff


	//   ....[6]....
        /*00d8*/ 	.word	0xffffffff


	//   ....[7]....
        /*00dc*/ 	.word	0xffffffff


	//   ....[8]....
        /*00e0*/ 	.word	0xffffffff


	//   ....[9]....
        /*00e4*/ 	.word	0xffffffff


	//   ....[10]....
        /*00e8*/ 	.word	0xffffffff


	//   ....[11]....
        /*00ec*/ 	.word	0xffffffff


	//   ....[12]....
        /*00f0*/ 	.word	0xffffffff


	//   ....[13]....
        /*00f4*/ 	.word	0xffffffff


	//   ....[14]....
        /*00f8*/ 	.word	0xffffffff


	//   ....[15]....
        /*00fc*/ 	.word	0xffffffff


	//   ....[16]....
        /*0100*/ 	.word	0xffffffff


	//   ....[17]....
        /*0104*/ 	.word	0xffffffff


	//   ....[18]....
        /*0108*/ 	.word	0xffffffff


	//   ....[19]....
        /*010c*/ 	.word	0xffffffff


	//   ....[20]....
        /*0110*/ 	.word	0xffffffff


	//   ....[21]....
        /*0114*/ 	.word	0xffffffff


	//   ....[22]....
        /*0118*/ 	.word	0xffffffff


	//   ....[23]....
        /*011c*/ 	.word	0xffffffff


	//   ....[24]....
        /*0120*/ 	.word	0xffffffff


	//   ....[25]....
        /*0124*/ 	.word	0xffffffff


	//   ....[26]....
        /*0128*/ 	.word	0xffffffff


	//   ....[27]....
        /*012c*/ 	.word	0xffffffff


	//   ....[28]....
        /*0130*/ 	.word	0xffffffff


	//   ....[29]....
        /*0134*/ 	.word	0xffffffff


	//   ....[30]....
        /*0138*/ 	.word	0xffffffff


	//   ....[31]....
        /*013c*/ 	.word	0xffffffff


	//   ....[32]....
        /*0140*/ 	.word	0xffffffff


	//   ....[33]....
        /*0144*/ 	.word	0xffffffff


	//   ....[34]....
        /*0148*/ 	.word	0xffffffff


	//   ....[35]....
        /*014c*/ 	.word	0xffffffff


	//   ....[36]....
        /*0150*/ 	.word	0xffffffff


	//   ....[37]....
        /*0154*/ 	.word	0xffffffff


	//   ....[38]....
        /*0158*/ 	.word	0xffffffff


	//   ....[39]....
        /*015c*/ 	.word	0xffffffff


	//   ....[40]....
        /*0160*/ 	.word	0xffffffff


	//   ....[41]....
        /*0164*/ 	.word	0xffffffff


	//   ....[42]....
        /*0168*/ 	.word	0xffffffff


	//   ....[43]....
        /*016c*/ 	.word	0xffffffff


	//   ....[44]....
        /*0170*/ 	.word	0xffffffff


	//   ....[45]....
        /*0174*/ 	.word	0xffffffff


	//   ....[46]....
        /*0178*/ 	.word	0xffffffff


	//   ....[47]....
        /*017c*/ 	.word	0xffffffff


	//   ....[48]....
        /*0180*/ 	.word	0xffffffff


	//   ....[49]....
        /*0184*/ 	.word	0x0500001c


	//   ....[50]....
        /*0188*/ 	.word	0x0500001c


	//   ....[51]....
        /*018c*/ 	.word	0x0500001c


	//   ....[52]....
        /*0190*/ 	.word	0x0500001c


	//   ....[53]....
        /*0194*/ 	.word	0x0500001c


	//   ....[54]....
        /*0198*/ 	.word	0x0500001c


	//   ....[55]....
        /*019c*/ 	.word	0x0500001c


	//   ....[56]....
        /*01a0*/ 	.word	0x0500001c


	//   ....[57]....
        /*01a4*/ 	.word	0x0500001c


	//   ....[58]....
        /*01a8*/ 	.word	0x0500001c


	//   ....[59]....
        /*01ac*/ 	.word	0x0500001c


	//   ....[60]....
        /*01b0*/ 	.word	0x0500001c


	//   ....[61]....
        /*01b4*/ 	.word	0x0500001c


	//   ....[62]....
        /*01b8*/ 	.word	0x0500001c


	//   ....[63]....
        /*01bc*/ 	.word	0x0500001c


	//   ....[64]....
        /*01c0*/ 	.word	0x0500001c


	//   ....[65]....
        /*01c4*/ 	.word	0x0500001c


	//   ....[66]....
        /*01c8*/ 	.word	0x0500001c


	//   ....[67]....
        /*01cc*/ 	.word	0x0500001c


	//   ....[68]....
        /*01d0*/ 	.word	0x0500001c


	//   ....[69]....
        /*01d4*/ 	.word	0x0500001c


	//   ....[70]....
        /*01d8*/ 	.word	0x0500001c


	//   ....[71]....
        /*01dc*/ 	.word	0x0500001c


	//   ....[72]....
        /*01e0*/ 	.word	0x0500001c


	//   ....[73]....
        /*01e4*/ 	.word	0x0500001c


	//   ....[74]....
        /*01e8*/ 	.word	0x0500001c


	//   ....[75]....
        /*01ec*/ 	.word	0x0500001c


	//   ....[76]....
        /*01f0*/ 	.word	0x0500001c


	//   ....[77]....
        /*01f4*/ 	.word	0x0500001c


	//   ....[78]....
        /*01f8*/ 	.word	0x0500001c


	//   ....[79]....
        /*01fc*/ 	.word	0x0500001c


	//   ....[80]....
        /*0200*/ 	.word	0x0500001c


	//   ....[81]....
        /*0204*/ 	.word	0x0500001c


	//   ....[82]....
        /*0208*/ 	.word	0x0500001c


	//   ....[83]....
        /*020c*/ 	.word	0x0500001c


	//   ....[84]....
        /*0210*/ 	.word	0x0500001c


	//   ....[85]....
        /*0214*/ 	.word	0x0500001c


	//   ....[86]....
        /*0218*/ 	.word	0x0500001c


	//   ....[87]....
        /*021c*/ 	.word	0x0500001c


	//   ....[88]....
        /*0220*/ 	.word	0x0500001c


	//   ....[89]....
        /*0224*/ 	.word	0x0500001c


	//   ....[90]....
        /*0228*/ 	.word	0x0500001c


	//   ....[91]....
        /*022c*/ 	.word	0x0500001c


	//   ....[92]....
        /*0230*/ 	.word	0x0500001c


	//   ....[93]....
        /*0234*/ 	.word	0x0500001c


	//   ....[94]....
        /*0238*/ 	.word	0x0500001c


	//   ....[95]....
        /*023c*/ 	.word	0x0500001c


	//   ....[96]....
        /*0240*/ 	.word	0x0500001c


	//----- nvinfo : EIATTR_COOP_GROUP_INSTR_OFFSETS
	.align		4
.L_15277:
        /*0244*/ 	.byte	0x04, 0x28
        /*0246*/ 	.short	(.L_15279 - .L_15278)


	//   ....[0]....
.L_15278:
        /*0248*/ 	.word	0x00002510


	//   ....[1]....
        /*024c*/ 	.word	0x00002560


	//   ....[2]....
        /*0250*/ 	.word	0x000025b0


	//   ....[3]....
        /*0254*/ 	.word	0x00002600


	//   ....[4]....
        /*0258*/ 	.word	0x00002650


	//   ....[5]....
        /*025c*/ 	.word	0x000026c0


	//   ....[6]....
        /*0260*/ 	.word	0x00002720


	//   ....[7]....
        /*0264*/ 	.word	0x00002780


	//   ....[8]....
        /*0268*/ 	.word	0x000027e0


	//   ....[9]....
        /*026c*/ 	.word	0x00002840


	//   ....[10]....
        /*0270*/ 	.word	0x000028a0


	//   ....[11]....
        /*0274*/ 	.word	0x00002900


	//   ....[12]....
        /*0278*/ 	.word	0x00002960


	//   ....[13]....
        /*027c*/ 	.word	0x000029c0


	//   ....[14]....
        /*0280*/ 	.word	0x00002a20


	//   ....[15]....
        /*0284*/ 	.word	0x00002a80


	//   ....[16]....
        /*0288*/ 	.word	0x000037b0


	//   ....[17]....
        /*028c*/ 	.word	0x00003800


	//   ....[18]....
        /*0290*/ 	.word	0x00003850


	//   ....[19]....
        /*0294*/ 	.word	0x000038a0


	//   ....[20]....
        /*0298*/ 	.word	0x000038f0


	//   ....[21]....
        /*029c*/ 	.word	0x00003960


	//   ....[22]....
        /*02a0*/ 	.word	0x000039c0


	//   ....[23]....
        /*02a4*/ 	.word	0x00003a20


	//   ....[24]....
        /*02a8*/ 	.word	0x00003a80


	//   ....[25]....
        /*02ac*/ 	.word	0x00003ae0


	//   ....[26]....
        /*02b0*/ 	.word	0x00003b40


	//   ....[27]....
        /*02b4*/ 	.word	0x00003ba0


	//   ....[28]....
        /*02b8*/ 	.word	0x00003c00


	//   ....[29]....
        /*02bc*/ 	.word	0x00003c60


	//   ....[30]....
        /*02c0*/ 	.word	0x00003cc0


	//   ....[31]....
        /*02c4*/ 	.word	0x00003d20


	//   ....[32]....
        /*02c8*/ 	.word	0x00004a10


	//   ....[33]....
        /*02cc*/ 	.word	0x00004a60


	//   ....[34]....
        /*02d0*/ 	.word	0x00004ab0


	//   ....[35]....
        /*02d4*/ 	.word	0x00004b00


	//   ....[36]....
        /*02d8*/ 	.word	0x00004b70


	//   ....[37]....
        /*02dc*/ 	.word	0x00004bd0


	//   ....[38]....
        /*02e0*/ 	.word	0x00004c30


	//   ....[39]....
        /*02e4*/ 	.word	0x00004c90


	//   ....[40]....
        /*02e8*/ 	.word	0x00004cf0


	//   ....[41]....
        /*02ec*/ 	.word	0x00004d50


	//   ....[42]....
        /*02f0*/ 	.word	0x00004db0


	//   ....[43]....
        /*02f4*/ 	.word	0x00004e10


	//   ....[44]....
        /*02f8*/ 	.word	0x00004e70


	//   ....[45]....
        /*02fc*/ 	.word	0x00004ed0


	//   ....[46]....
        /*0300*/ 	.word	0x00004f30


	//   ....[47]....
        /*0304*/ 	.word	0x00004f90


	//   ....[48]....
        /*0308*/ 	.word	0x00004ff0


	//   ....[49]....
        /*030c*/ 	.word	0x00005730


	//   ....[50]....
        /*0310*/ 	.word	0x000057b0


	//   ....[51]....
        /*0314*/ 	.word	0x00005830


	//   ....[52]....
        /*0318*/ 	.word	0x000058b0


	//   ....[53]....
        /*031c*/ 	.word	0x00005930


	//   ....[54]....
        /*0320*/ 	.word	0x000059b0


	//   ....[55]....
        /*0324*/ 	.word	0x00005a30


	//   ....[56]....
        /*0328*/ 	.word	0x00005ab0


	//   ....[57]....
        /*032c*/ 	.word	0x00005b30


	//   ....[58]....
        /*0330*/ 	.word	0x00005bb0


	//   ....[59]....
        /*0334*/ 	.word	0x00005c30


	//   ....[60]....
        /*0338*/ 	.word	0x00005cb0


	//   ....[61]....
        /*033c*/ 	.word	0x00005d30


	//   ....[62]....
        /*0340*/ 	.word	0x00005db0


	//   ....[63]....
        /*0344*/ 	.word	0x00005e30


	//   ....[64]....
        /*0348*/ 	.word	0x00005eb0


	//   ....[65]....
        /*034c*/ 	.word	0x00005f30


	//   ....[66]....
        /*0350*/ 	.word	0x00005fb0


	//   ....[67]....
        /*0354*/ 	.word	0x00006030


	//   ....[68]....
        /*0358*/ 	.word	0x000060b0


	//   ....[69]....
        /*035c*/ 	.word	0x00006130


	//   ....[70]....
        /*0360*/ 	.word	0x000061b0


	//   ....[71]....
        /*0364*/ 	.word	0x00006230


	//   ....[72]....
        /*0368*/ 	.word	0x000062b0


	//   ....[73]....
        /*036c*/ 	.word	0x00006330


	//   ....[74]....
        /*0370*/ 	.word	0x000063b0


	//   ....[75]....
        /*0374*/ 	.word	0x00006430


	//   ....[76]....
        /*0378*/ 	.word	0x000064b0


	//   ....[77]....
        /*037c*/ 	.word	0x00006530


	//   ....[78]....
        /*0380*/ 	.word	0x000065b0


	//   ....[79]....
        /*0384*/ 	.word	0x00006630


	//   ....[80]....
        /*0388*/ 	.word	0x000066b0


	//   ....[81]....
        /*038c*/ 	.word	0x00006720


	//   ....[82]....
        /*0390*/ 	.word	0x000067a0


	//   ....[83]....
        /*0394*/ 	.word	0x00006820


	//   ....[84]....
        /*0398*/ 	.word	0x000068a0


	//   ....[85]....
        /*039c*/ 	.word	0x00006920


	//   ....[86]....
        /*03a0*/ 	.word	0x000069a0


	//   ....[87]....
        /*03a4*/ 	.word	0x00006a20


	//   ....[88]....
        /*03a8*/ 	.word	0x00006aa0


	//   ....[89]....
        /*03ac*/ 	.word	0x00006b20


	//   ....[90]....
        /*03b0*/ 	.word	0x00006ba0


	//   ....[91]....
        /*03b4*/ 	.word	0x00006c20


	//   ....[92]....
        /*03b8*/ 	.word	0x00006ca0


	//   ....[93]....
        /*03bc*/ 	.word	0x00006d20


	//   ....[94]....
        /*03c0*/ 	.word	0x00006da0


	//   ....[95]....
        /*03c4*/ 	.word	0x00006e20


	//   ....[96]....
        /*03c8*/ 	.word	0x00006ea0


	//----- nvinfo : EIATTR_VRC_CTA_INIT_COUNT
	.align		4
.L_15279:
        /*03cc*/ 	.byte	0x02, 0x4a
	.zero		1
	.zero		1


	//----- nvinfo : EIATTR_EXIT_INSTR_OFFSETS
	.align		4
        /*03d0*/ 	.byte	0x04, 0x1c
        /*03d2*/ 	.short	(.L_15281 - .L_15280)


	//   ....[0]....
.L_15280:
        /*03d4*/ 	.word	0x00000880


	//   ....[1]....
        /*03d8*/ 	.word	0x000056e0


	//----- nvinfo : EIATTR_MAX_THREADS
	.align		4
.L_15281:
        /*03dc*/ 	.byte	0x04, 0x05
        /*03de*/ 	.short	(.L_15283 - .L_15282)
.L_15282:
        /*03e0*/ 	.word	0x00000100
        /*03e4*/ 	.word	0x00000001
        /*03e8*/ 	.word	0x00000001


	//----- nvinfo : EIATTR_CRS_STACK_SIZE
	.align		4
.L_15283:
        /*03ec*/ 	.byte	0x04, 0x1e
        /*03ee*/ 	.short	(.L_15285 - .L_15284)
.L_15284:
        /*03f0*/ 	.word	0x00000000


	//----- nvinfo : EIATTR_CBANK_PARAM_SIZE
	.align		4
.L_15285:
        /*03f4*/ 	.byte	0x03, 0x19
        /*03f6*/ 	.short	0x0030


	//----- nvinfo : EIATTR_PARAM_CBANK
	.align		4
        /*03f8*/ 	.byte	0x04, 0x0a
        /*03fa*/ 	.short	(.L_15287 - .L_15286)
	.align		4
.L_15286:
        /*03fc*/ 	.word	index@(.nv.constant0._Z9cuda_gemmIiLi256ELi2ELi1ELi32ELi16ELi16ELi32ELi1ELi0EEviiiPT_S1_S1_ii)
        /*0400*/ 	.short	0x0380
        /*0402*/ 	.short	0x0030


	//----- nvinfo : EIATTR_SW_WAR
	.align		4
.L_15287:
        /*0404*/ 	.byte	0x04, 0x36
        /*0406*/ 	.short	(.L_15289 - .L_15288)
.L_15288:
        /*0408*/ 	.word	0x00000008
.L_15289:


//--------------------- .nv.info._Z9cuda_gemmIiLi256ELi2ELi1ELi32ELi16ELi16ELi32ELi0ELi1EEviiiPT_S1_S1_ii --------------------------
	.section	.nv.info._Z9cuda_gemmIiLi256ELi2ELi1ELi32ELi16ELi16ELi32ELi0ELi1EEviiiPT_S1_S1_ii,"",@"SHT_CUDA_INFO"
	.sectionflags	@""
	.align	4


	//----- nvinfo : EIATTR_CUDA_API_VERSION
	.align		4
        /*0000*/ 	.byte	0x04, 0x37
        /*0002*/ 	.short	(.L_15291 - .L_15290)
.L_15290:
        /*0004*/ 	.word	0x00000082


	//----- nvinfo : EIATTR_KPARAM_INFO
	.align		4
.L_15291:
        /*0008*/ 	.byte	0x04, 0x17
        /*000a*/ 	.short	(.L_15293 - .L_15292)
.L_15292:
        /*000c*/ 	.word	0x00000000
        /*0010*/ 	.short	0x0007
        /*0012*/ 	.short	0x002c
        /*0014*/ 	.byte	0x00, 0xf0, 0x11, 0x00


	//----- nvinfo : EIATTR_KPARAM_INFO
	.align		4
.L_15293:
        /*0018*/ 	.byte	0x04, 0x17
        /*001a*/ 	.short	(.L_15295 - .L_15294)
.L_15294:
        /*001c*/ 	.word	0x00000000
        /*0020*/ 	.short	0x0006
        /*0022*/ 	.short	0x0028
        /*0024*/ 	.byte	0x00, 0xf0, 0x11, 0x00


	//----- nvinfo : EIATTR_KPARAM_INFO
	.align		4
.L_15295:
        /*0028*/ 	.byte	0x04, 0x17
        /*002a*/ 	.short	(.L_15297 - .L_15296)
.L_15296:
        /*002c*/ 	.word	0x00000000
        /*0030*/ 	.short	0x0005
        /*0032*/ 	.short	0x0020
        /*0034*/ 	.byte	0x00, 0xf5, 0x21, 0x00


	//----- nvinfo : EIATTR_KPARAM_INFO
	.align		4
.L_15297:
        /*0038*/ 	.byte	0x04, 0x17
        /*003a*/ 	.short	(.L_15299 - .L_15298)
.L_15298:
        /*003c*/ 	.word	0x00000000
        /*0040*/ 	.short	0x0004
        /*0042*/ 	.short	0x0018
        /*0044*/ 	.byte	0x00, 0xf5, 0x21, 0x00


	//----- nvinfo : EIATTR_KPARAM_INFO
	.align		4
.L_15299:
        /*0048*/ 	.byte	0x04, 0x17
        /*004a*/ 	.short	(.L_15301 - .L_15300)
.L_15300:
        /*004c*/ 	.word	0x00000000
        /*0050*/ 	.short	0x0003
        /*0052*/ 	.short	0x0010
        /*0054*/ 	.byte	0x00, 0xf5, 0x21, 0x00


	//----- nvinfo : EIATTR_KPARAM_INFO
	.align		4
.L_15301:
        /*0058*/ 	.byte	0x04, 0x17
        /*005a*/ 	.short	(.L_15303 - .L_15302)
.L_15302:
        /*005c*/ 	.word	0x00000000
        /*0060*/ 	.short	0x0002
        /*0062*/ 	.short	0x0008
        /*0064*/ 	.byte	0x00, 0xf0, 0x11, 0x00


	//----- nvinfo : EIATTR_KPARAM_INFO
	.align		4
.L_15303:
        /*0068*/ 	.byte	0x04, 0x17
        /*006a*/ 	.short	(.L_15305 - .L_15304)
.L_15304:
        /*006c*/ 	.word	0x00000000
        /*0070*/ 	.short	0x0001
        /*0072*/ 	.short	0x0004
        /*0074*/ 	.byte	0x00, 0xf0, 0x11, 0x00


	//----- nvinfo : EIATTR_KPARAM_INFO
	.align		4
.L_15305:
        /*0078*/ 	.byte	0x04, 0x17
        /*007a*/ 	.short	(.L_15307 - .L_15306)
.L_15306:
        /*007c*/ 	.word	0x00000000
        /*0080*/ 	.short	0x0000
        /*0082*/ 	.short	0x0000
        /*0084*/ 	.byte	0x00, 0xf0, 0x11, 0x00


	//----- nvinfo : EIATTR_SPARSE_MMA_MASK
	.align		4
.L_15307:
        /*0088*/ 	.byte	0x03, 0x50
        /*008a*/ 	.short	0x0000


	//----- nvinfo : EIATTR_MAXREG_COUNT
	.align		4
        /*008c*/ 	.byte	0x03, 0x1b
        /*008e*/ 	.short	0x00ff


	//----- nvinfo : EIATTR_NUM_BARRIERS
	.align		4
        /*0090*/ 	.byte	0x02, 0x4c
        /*0092*/ 	.byte	0x01
	.zero		1


	//----- nvinfo : EIATTR_MERCURY_ISA_VERSION
	.align		4
        /*0094*/ 	.byte	0x03, 0x5f
        /*0096*/ 	.short	0x0101


	//----- nvinfo : EIATTR_COOP_GROUP_MASK_REGIDS
	.align		4
        /*0098*/ 	.byte	0x04, 0x29
        /*009a*/ 	.short	(.L_15309 - .L_15308)


	//   ....[0]....
.L_15308:
        /*009c*/ 	.word	0xffffffff


	//   ....[1]....
        /*00a0*/ 	.word	0xffffffff


	//   ....[2]....
        /*00a4*/ 	.word	0xffffffff


	//   ....[3]....
        /*00a8*/ 	.word	0xffffffff


	//   ....[4]....
        /*00ac*/ 	.word	0xffffffff


	//   ....[5]....
        /*00b0*/ 	.word	0xffffffff


	//   ....[6]....
        /*00b4*/ 	.word	0xffffffff


	//   ....[7]....
        /*00b8*/ 	.word	0xffffffff


	//   ....[8]....
        /*00bc*/ 	.word	0xffffffff


	//   ....[9]....
        /*00c0*/ 	.word	0xffffffff


	//   ....[10]....
        /*00c4*/ 	.word	0xffffffff


	//   ....[11]....
        /*00c8*/ 	.word	0xffffffff


	//   ....[12]....
        /*00cc*/ 	.word	0xffffffff


	//   ....[13]....
        /*00d0*/ 	.word	0xffffffff


	//   ....[14]....
        /*00d4*/ 	.word	0xffffffff


	//   ....[15]....
        /*00d8*/ 	.word	0xffffffff


	//   ....[16]....
        /*00dc*/ 	.word	0x05000000


	//   ....[17]....
        /*00e0*/ 	.word	0x05000000


	//   ....[18]....
        /*00e4*/ 	.word	0x05000000


	//   ....[19]....
        /*00e8*/ 	.word	0x05000000


	//   ....[20]....
        /*00ec*/ 	.word	0x05000000


	//   ....[21]....
        /*00f0*/ 	.word	0x05000000


	//   ....[22]....
        /*00f4*/ 	.word	0x05000000


	//   ....[23]....
        /*00f8*/ 	.word	0x05000000


	//   ....[24]....
        /*00fc*/ 	.word	0x05000000


	//   ....[25]....
        /*0100*/ 	.word	0x05000000


	//   ....[26]....
        /*0104*/ 	.word	0x05000000


	//   ....[27]....
        /*0108*/ 	.word	0x05000000


	//   ....[28]....
        /*010c*/ 	.word	0x05000000


	//   ....[29]....
        /*0110*/ 	.word	0x05000000


	//   ....[30]....
        /*0114*/ 	.word	0x05000000


	//   ....[31]....
        /*0118*/ 	.word	0x05000000


	//----- nvinfo : EIATTR_COOP_GROUP_INSTR_OFFSETS
	.align		4
.L_15309:
        /*011c*/ 	.byte	0x04, 0x28
        /*011e*/ 	.short	(.L_15311 - .L_15310)


	//   ....[0]....
.L_15310:
        /*0120*/ 	.word	0x00001350


	//   ....[1]....
        /*0124*/ 	.word	0x00001380


	//   ....[2]....
        /*0128*/ 	.word	0x00001390


	//   ....[3]....
        /*012c*/ 	.word	0x000013c0


	//   ....[4]....
        /*0130*/ 	.word	0x000013e0


	//   ....[5]....
        /*0134*/ 	.word	0x00001420


	//   ....[6]....
        /*0138*/ 	.word	0x00001440


	//   ....[7]....
        /*013c*/ 	.word	0x00001460


	//   ....[8]....
        /*0140*/ 	.word	0x00001480


	//   ....[9]....
        /*0144*/ 	.word	0x00001490


	//   ....[10]....
        /*0148*/ 	.word	0x000014b0


	//   ....[11]....
        /*014c*/ 	.word	0x000014d0


	//   ....[12]....
        /*0150*/ 	.word	0x000014f0


	//   ....[13]....
        /*0154*/ 	.word	0x00001510


	//   ....[14]....
        /*0158*/ 	.word	0x00001530


	//   ....[15]....
        /*015c*/ 	.word	0x00001550


	//   ....[16]....
        /*0160*/ 	.word	0x00001c60


	//   ....[17]....
        /*0164*/ 	.word	0x00001cf0


	//   ....[18]....
        /*0168*/ 	.word	0x00001d60


	//   ....[19]....
        /*016c*/ 	.word	0x00001dd0


	//   ....[20]....
        /*0170*/ 	.word	0x00001e60


	//   ....[21]....
        /*0174*/ 	.word	0x00001eb0


	//   ....[22]....
        /*0178*/ 	.word	0x00001f40


	//   ....[23]....
        /*017c*/ 	.word	0x00001fb0


	//   ....[24]....
        /*0180*/ 	.word	0x00002020


	//   ....[25]....
        /*0184*/ 	.word	0x00002070


	//   ....[26]....
        /*0188*/ 	.word	0x000020e0


	//   ....[27]....
        /*018c*/ 	.word	0x00002130


	//   ....[28]....
        /*0190*/ 	.word	0x000021a0


	//   ....[29]....
        /*0194*/ 	.word	0x000021f0


	//   ....[30]....
        /*0198*/ 	.word	0x00002260


	//   ....[31]....
        /*019c*/ 	.word	0x000022b0


	//----- nvinfo : EIATTR_VRC_CTA_INIT_COUNT
	.align		4
.L_15311:
        /*01a0*/ 	.byte	0x02, 0x4a
	.zero		1
	.zero		1


	//----- nvinfo : EIATTR_EXIT_INSTR_OFFSETS
	.align		4
        /*01a4*/ 	.byte	0x04, 0x1c
        /*01a6*/ 	.short	(.L_15313 - .L_15312)


	//   ....[0]....
.L_15312:
        /*01a8*/ 	.word	0x000006a0


	//   ....[1]....
        /*01ac*/ 	.word	0x00001c00


	//----- nvinfo : EIATTR_MAX_THREADS
	.align		4
.L_15313:
        /*01b0*/ 	.byte	0x04, 0x05
        /*01b2*/ 	.short	(.L_15315 - .L_15314)
.L_15314:
        /*01b4*/ 	.word	0x00000100
        /*01b8*/ 	.word	0x00000001
        /*01bc*/ 	.word	0x00000001


	//----- nvinfo : EIATTR_CRS_STACK_SIZE
	.align		4
.L_15315:
        /*01c0*/ 	.byte	0x04, 0x1e
        /*01c2*/ 	.short	(.L_15317 - .L_15316)
.L_15316:
        /*01c4*/ 	.word	0x00000000


	//----- nvinfo : EIATTR_CBANK_PARAM_SIZE
	.align		4
.L_15317:
        /*01c8*/ 	.byte	0x03, 0x19
        /*01ca*/ 	.short	0x0030


	//----- nvinfo : EIATTR_PARAM_CBANK
	.align		4
        /*01cc*/ 	.byte	0x04, 0x0a
        /*01ce*/ 	.short	(.L_15319 - .L_15318)
	.align		4
.L_15318:
        /*01d0*/ 	.word	index@(.nv.constant0._Z9cuda_gemmIiLi256ELi2ELi1ELi32ELi16ELi16ELi32ELi0ELi1EEviiiPT_S1_S1_ii)
        /*01d4*/ 	.short	0x0380
        /*01d6*/ 	.short	0x0030


	//----- nvinfo : EIATTR_SW_WAR
	.align		4
.L_15319:
        /*01d8*/ 	.byte	0x04, 0x36
        /*01da*/ 	.short	(.L_15321 - .L_15320)
.L_15320:
        /*01dc*/ 	.word	0x00000008
.L_15321:


//--------------------- .nv.info._Z9cuda_gemmIiLi256ELi2ELi1ELi32ELi16ELi16ELi32ELi0ELi0EEviiiPT_S1_S1_ii --------------------------
	.section	.nv.info._Z9cuda_gemmIiLi256ELi2ELi1ELi32ELi16ELi16ELi32ELi0ELi0EEviiiPT_S1_S1_ii,"",@"SHT_CUDA_INFO"
	.sectionflags	@""
	.align	4


	//----- nvinfo : EIATTR_CUDA_API_VERSION
	.align		4
        /*0000*/ 	.byte	0x04, 0x37
        /*0002*/ 	.short	(.L_15323 - .L_15322)
.L_15322:
        /*0004*/ 	.word	0x00000082


	//----- nvinfo : EIATTR_KPARAM_INFO
	.align		4
.L_15323:
        /*0008*/ 	.byte	0x04, 0x17
        /*000a*/ 	.short	(.L_15325 - .L_15324)
.L_15324:
        /*000c*/ 	.word	0x00000000
        /*0010*/ 	.short	0x0007
        /*0012*/ 	.short	0x002c
        /*0014*/ 	.byte	0x00, 0xf0, 0x11, 0x00


	//----- nvinfo : EIATTR_KPARAM_INFO
	.align		4
.L_15325:
        /*0018*/ 	.byte	0x04, 0x17
        /*001a*/ 	.short	(.L_15327 - .L_15326)
.L_15326:
        /*001c*/ 	.word	0x00000000
        /*0020*/ 	.short	0x0006
        /*0022*/ 	.short	0x0028
        /*0024*/ 	.byte	0x00, 0xf0, 0x11, 0x00


	//----- nvinfo : EIATTR_KPARAM_INFO
	.align		4
.L_15327:
        /*0028*/ 	.byte	0x04, 0x17
        /*002a*/ 	.short	(.L_15329 - .L_15328)
.L_15328:
        /*002c*/ 	.word	0x00000000
        /*0030*/ 	.short	0x0005
        /*0032*/ 	.short	0x0020
        /*0034*/ 	.byte	0x00, 0xf5, 0x21, 0x00


	//----- nvinfo : EIATTR_KPARAM_INFO
	.align		4
.L_15329:
        /*0038*/ 	.byte	0x04, 0x17
        /*003a*/ 	.short	(.L_15331 - .L_15330)
.L_15330:
        /*003c*/ 	.word	0x00000000
        /*0040*/ 	.short	0x0004
        /*0042*/ 	.short	0x0018
        /*0044*/ 	.byte	0x00, 0xf5, 0x21, 0x00


	//----- nvinfo : EIATTR_KPARAM_INFO
	.align		4
.L_15331:
        /*0048*/ 	.byte	0x04, 0x17
        /*004a*/ 	.short	(.L_15333 - .L_15332)
.L_15332:
        /*004c*/ 	.word	0x00000000
        /*0050*/ 	.short	0x0003
        /*0052*/ 	.short	0x0010
        /*0054*/ 	.byte	0x00, 0xf5, 0x21, 0x00


	//----- nvinfo : EIATTR_KPARAM_INFO
	.align		4
.L_15333:
        /*0058*/ 	.byte	0x04, 0x17
        /*005a*/ 	.short	(.L_15335 - .L_15334)
.L_15334:
        /*005c*/ 	.word	0x00000000
        /*0060*/ 	.short	0x0002
        /*0062*/ 	.short	0x0008
        /*0064*/ 	.byte	0x00, 0xf0, 0x11, 0x00


	//----- nvinfo : EIATTR_KPARAM_INFO
	.align		4
.L_15335:
        /*0068*/ 	.byte	0x04, 0x17
        /*006a*/ 	.short	(.L_15337 - .L_15336)
.L_15336:
        /*006c*/ 	.word	0x00000000
        /*0070*/ 	.short	0x0001
        /*0072*/ 	.short	0x0004
        /*0074*/ 	.byte	0x00, 0xf0, 0x11, 0x00


	//----- nvinfo : EIATTR_KPARAM_INFO
	.align		4
.L_15337:
        /*0078*/ 	.byte	0x04, 0x17
        /*007a*/ 	.short	(.L_15339 - .L_15338)
.L_15338:
        /*007c*/ 	.word	0x00000000
        /*0080*/ 	.short	0x0000
        /*0082*/ 	.short	0x0000
        /*0084*/ 	.byte	0x00, 0xf0, 0x11, 0x00


	//----- nvinfo : EIATTR_SPARSE_MMA_MASK
	.align		4
.L_15339:
        /*0088*/ 	.byte	0x03, 0x50
        /*008a*/ 	.short	0x0000


	//----- nvinfo : EIATTR_MAXREG_COUNT
	.align		4
        /*008c*/ 	.byte	0x03, 0x1b
        /*008e*/ 	.short	0x00ff


	//----- nvinfo : EIATTR_NUM_BARRIERS
	.align		4
        /*0090*/ 	.byte	0x02, 0x4c
        /*0092*/ 	.byte	0x01
	.zero		1


	//----- nvinfo : EIATTR_ANNOTATIONS
	.align		4
        /*0094*/ 	.byte	0x04, 0x55
        /*0096*/ 	.short	(.L_15341 - .L_15340)


	//   ....[0]....
.L_15340:
        /*0098*/ 	.word	0x00000001
        /*009c*/ 	.byte	0x10, 0x10, 0x00, 0x00, 0x01, 0x00, 0x00, 0x00, 0x90, 0x11, 0x00, 0x00, 0x01, 0x00, 0x00, 0x00
        /*00ac*/ 	.byte	0x80, 0x5b, 0x00, 0x00


	//----- nvinfo : EIATTR_MERCURY_ISA_VERSION
	.align		4
.L_15341:
        /*00b0*/ 	.byte	0x03, 0x5f
        /*00b2*/ 	.short	0x0101


	//----- nvinfo : EIATTR_COOP_GROUP_MASK_REGIDS
	.align		4
        /*00b4*/ 	.byte	0x04, 0x29
        /*00b6*/ 	.short	(.L_15343 - .L_15342)


	//   ....[0]....
.L_15342:
        /*00b8*/ 	.word	0xffffffff


	//   ....[1]....
        /*00bc*/ 	.word	0xffffffff


	//   ....[2]....
        /*00c0*/ 	.word	0xffffffff


	//   ....[3]....
        /*00c4*/ 	.word	0xffffffff


	//   ....[4]....
        /*00c8*/ 	.word	0xffffffff


	//   ....[5]....
        /*00cc*/ 	.word	0xffffffff


	//   ....[6]....
        /*00d0*/ 	.word	0xffffffff


	//   ....[7]....
        /*00d4*/ 	.word	0xffffffff


	//   ....[8]....
        /*00d8*/ 	.word	0xffffffff


	//   ....[9]....
        /*00dc*/ 	.word	0xffffffff


	//   ....[10]....
        /*00e0*/ 	.word	0xffffffff


	//   ....[11]....
        /*00e4*/ 	.word	0xffffffff


	//   ....[12]....
        /*00e8*/ 	.word	0xffffffff


	//   ....[13]....
        /*00ec*/ 	.word	0xffffffff


	//   ....[14]....
        /*00f0*/ 	.word	0xffffffff


	//   ....[15]....
        /*00f4*/ 	.word	0xffffffff


	//   ....[16]....
        /*00f8*/ 	.word	0xffffffff


	//   ....[17]....
        /*00fc*/ 	.word	0xffffffff


	//   ....[18]....
        /*0100*/ 	.word	0xffffffff


	//   ....[19]....
        /*0104*/ 	.word	0xffffffff


	//   ....[20]....
        /*0108*/ 	.word	0xffffffff


	//   ....[21]....
        /*010c*/ 	.word	0xffffffff


	//   ....[22]....
        /*0110*/ 	.word	0xffffffff


	//   ....[23]....
        /*0114*/ 	.word	0xffffffff


	//   ....[24]....
        /*0118*/ 	.word	0xffffffff


	//   ....[25]....
        /*011c*/ 	.word	0xffffffff


	//   ....[26]....
        /*0120*/ 	.word	0xffffffff


	//   ....[27]....
        /*0124*/ 	.word	0xffffffff


	//   ....[28]....
        /*0128*/ 	.word	0xffffffff


	//   ....[29]....
        /*012c*/ 	.word	0xffffffff


	//   ....[30]....
        /*0130*/ 	.word	0xffffffff


	//   ....[31]....
        /*0134*/ 	.word	0xffffffff


	//   ....[32]....
        /*0138*/ 	.word	0xffffffff


	//   ....[33]....
        /*013c*/ 	.word	0xffffffff


	//   ....[34]....
        /*0140*/ 	.word	0xffffffff


	//   ....[35]....
        /*0144*/ 	.word	0xffffffff


	//   ....[36]....
        /*0148*/ 	.word	0xffffffff


	//   ....[37]....
        /*014c*/ 	.word	0xffffffff


	//   ....[38]....
        /*0150*/ 	.word	0xffffffff


	//   ....[39]....
        /*0154*/ 	.word	0xffffffff


	//   ....[40]....
        /*0158*/ 	.word	0xffffffff


	//   ....[41]....
        /*015c*/ 	.word	0xffffffff


	//   ....[42]....
        /*0160*/ 	.word	0xffffffff


	//   ....[43]....
        /*0164*/ 	.word	0xffffffff


	//   ....[44]....
        /*0168*/ 	.word	0xffffffff


	//   ....[45]....
        /*016c*/ 	.word	0xffffffff


	//   ....[46]....
        /*0170*/ 	.word	0xffffffff


	//   ....[47]....
        /*0174*/ 	.word	0xffffffff


	//   ....[48]....
        /*0178*/ 	.word	0xffffffff


	//   ....[49]....
        /*017c*/ 	.word	0x0500001e


	//   ....[50]....
        /*0180*/ 	.word	0x0500001e


	//   ....[51]....
        /*0184*/ 	.word	0x0500001e


	//   ....[52]....
        /*0188*/ 	.word	0x0500001e


	//   ....[53]....
        /*018c*/ 	.word	0x0500001e


	//   ....[54]....
        /*0190*/ 	.word	0x0500001e


	//   ....[55]....
        /*0194*/ 	.word	0x0500001e


	//   ....[56]....
        /*0198*/ 	.word	0x0500001e


	//   ....[57]....
        /*019c*/ 	.word	0x0500001e


	//   ....[58]....
        /*01a0*/ 	.word	0x0500001e


	//   ....[59]....
        /*01a4*/ 	.word	0x0500001e


	//   ....[60]....
        /*01a8*/ 	.word	0x0500001e


	//   ....[61]....
        /*01ac*/ 	.word	0x0500001e


	//   ....[62]....
        /*01b0*/ 	.word	0x0500001e


	//   ....[63]....
        /*01b4*/ 	.word	0x0500001e


	//   ....[64]....
        /*01b8*/ 	.word	0x0500001e


	//   ....[65]....
        /*01bc*/ 	.word	0x0500001e


	//   ....[66]....
        /*01c0*/ 	.word	0x0500001e


	//   ....[67]....
        /*01c4*/ 	.word	0x0500001e


	//   ....[68]....
        /*01c8*/ 	.word	0x0500001e


	//   ....[69]....
        /*01cc*/ 	.word	0x0500001e


	//   ....[70]....
        /*01d0*/ 	.word	0x0500001e


	//   ....[71]....
        /*01d4*/ 	.word	0x0500001e


	//   ....[72]....
        /*01d8*/ 	.word	0x0500001e


	//   ....[73]....
        /*01dc*/ 	.word	0x0500001e


	//   ....[74]....
        /*01e0*/ 	.word	0x0500001e


	//   ....[75]....
        /*01e4*/ 	.word	0x0500001e


	//   ....[76]....
        /*01e8*/ 	.word	0x0500001e


	//   ....[77]....
        /*01ec*/ 	.word	0x0500001e


	//   ....[78]....
        /*01f0*/ 	.word	0x0500001e


	//   ....[79]....
        /*01f4*/ 	.word	0x0500001e


	//   ....[80]....
        /*01f8*/ 	.word	0x0500001e


	//   ....[81]....
        /*01fc*/ 	.word	0x0500001e


	//   ....[82]....
        /*0200*/ 	.word	0x0500001e


	//   ....[83]....
        /*0204*/ 	.word	0x0500001e


	//   ....[84]....
        /*0208*/ 	.word	0x0500001e


	//   ....[85]....
        /*020c*/ 	.word	0x0500001e


	//   ....[86]....
        /*0210*/ 	.word	0x0500001e


	//   ....[87]....
        /*0214*/ 	.word	0x0500001e


	//   ....[88]....
        /*0218*/ 	.word	0x0500001e


	//   ....[89]....
        /*021c*/ 	.word	0x0500001e


	//   ....[90]....
        /*0220*/ 	.word	0x0500001e


	//   ....[91]....
        /*0224*/ 	.word	0x0500001e


	//   ....[92]....
        /*0228*/ 	.word	0x0500001e


	//   ....[93]....
        /*022c*/ 	.word	0x0500001e


	//   ....[94]....
        /*0230*/ 	.word	0x0500001e


	//   ....[95]....
        /*0234*/ 	.word	0x0500001e


	//   ....[96]....
        /*0238*/ 	.word	0x0500001e


	//----- nvinfo : EIATTR_COOP_GROUP_INSTR_OFFSETS
	.align		4
.L_15343:
        /*023c*/ 	.byte	0x04, 0x28
        /*023e*/ 	.short	(.L_15345 - .L_15344)


	//   ....[0]....
.L_15344:
        /*0240*/ 	.word	0x000025b0


	//   ....[1]....
        /*0244*/ 	.word	0x00002600


	//   ....[2]....
        /*0248*/ 	.word	0x00002650


	//   ....[3]....
        /*024c*/ 	.word	0x000026a0


	//   ....[4]....
        /*0250*/ 	.word	0x000026f0


	//   ....[5]....
        /*0254*/ 	.word	0x00002760


	//   ....[6]....
        /*0258*/ 	.word	0x000027c0


	//   ....[7]....
        /*025c*/ 	.word	0x00002820


	//   ....[8]....
        /*0260*/ 	.word	0x00002880


	//   ....[9]....
        /*0264*/ 	.word	0x000028e0


	//   ....[10]....
        /*0268*/ 	.word	0x00002940


	//   ....[11]....
        /*026c*/ 	.word	0x000029a0


	//   ....[12]....
        /*0270*/ 	.word	0x00002a00


	//   ....[13]....
        /*0274*/ 	.word	0x00002a60


	//   ....[14]....
        /*0278*/ 	.word	0x00002ac0


	//   ....[15]....
        /*027c*/ 	.word	0x00002b20


	//   ....[16]....
        /*0280*/ 	.word	0x00003890


	//   ....[17]....
        /*0284*/ 	.word	0x000038e0


	//   ....[18]....
        /*0288*/ 	.word	0x00003930


	//   ....[19]....
        /*028c*/ 	.word	0x00003980


	//   ....[20]....
        /*0290*/ 	.word	0x000039d0


	//   ....[21]....
        /*0294*/ 	.word	0x00003a40


	//   ....[22]....
        /*0298*/ 	.word	0x00003aa0


	//   ....[23]....
        /*029c*/ 	.word	0x00003b00


	//   ....[24]....
        /*02a0*/ 	.word	0x00003b60


	//   ....[25]....
        /*02a4*/ 	.word	0x00003bc0


	//   ....[26]....
        /*02a8*/ 	.word	0x00003c20


	//   ....[27]....
        /*02ac*/ 	.word	0x00003c80


	//   ....[28]....
        /*02b0*/ 	.word	0x00003ce0


	//   ....[29]....
        /*02b4*/ 	.word	0x00003d40


	//   ....[30]....
        /*02b8*/ 	.word	0x00003da0


	//   ....[31]....
        /*02bc*/ 	.word	0x00003e00


	//   ....[32]....
        /*02c0*/ 	.word	0x00004b20


	//   ....[33]....
        /*02c4*/ 	.word	0x00004b70


	//   ....[34]....
        /*02c8*/ 	.word	0x00004bc0


	//   ....[35]....
        /*02cc*/ 	.word	0x00004c10


	//   ....[36]....
        /*02d0*/ 	.word	0x00004c80


	//   ....[37]....
        /*02d4*/ 	.word	0x00004ce0


	//   ....[38]....
        /*02d8*/ 	.word	0x00004d40


	//   ....[39]....
        /*02dc*/ 	.word	0x00004da0


	//   ....[40]....
        /*02e0*/ 	.word	0x00004e00


	//   ....[41]....
        /*02e4*/ 	.word	0x00004e60


	//   ....[42]....
        /*02e8*/ 	.word	0x00004ec0


	//   ....[43]....
        /*02ec*/ 	.word	0x00004f20


	//   ....[44]....
        /*02f0*/ 	.word	0x00004f80


	//   ....[45]....
        /*02f4*/ 	.word	0x00004fe0


	//   ....[46]....
        /*02f8*/ 	.word	0x00005040


	//   ....[47]....
        /*02fc*/ 	.word	0x000050a0


	//   ....[48]....
        /*0300*/ 	.word	0x00005100


	//   ....[49]....
        /*0304*/ 	.word	0x000063a0


	//   ....[50]....
        /*0308*/ 	.word	0x00006420


	//   ....[51]....
        /*030c*/ 	.word	0x000064a0


	//   ....[52]....
        /*0310*/ 	.word	0x00006520


	//   ....[53]....
        /*0314*/ 	.word	0x000065a0


	//   ....[54]....
        /*0318*/ 	.word	0x00006620


	//   ....[55]....
        /*031c*/ 	.word	0x000066a0


	//   ....[56]....
        /*0320*/ 	.word	0x00006720


	//   ....[57]....
        /*0324*/ 	.word	0x000067a0


	//   ....[58]....
        /*0328*/ 	.word	0x00006820


	//   ....[59]....
        /*032c*/ 	.word	0x000068a0


	//   ....[60]....
        /*0330*/ 	.word	0x00006920


	//   ....[61]....
        /*0334*/ 	.word	0x000069a0


	//   ....[62]....
        /*0338*/ 	.word	0x00006a20


	//   ....[63]....
        /*033c*/ 	.word	0x00006aa0


	//   ....[64]....
        /*0340*/ 	.word	0x00006b20


	//   ....[65]....
        /*0344*/ 	.word	0x00006ba0


	//   ....[66]....
        /*0348*/ 	.word	0x00006c20


	//   ....[67]....
        /*034c*/ 	.word	0x00006ca0


	//   ....[68]....
        /*0350*/ 	.word	0x00006d20


	//   ....[69]....
        /*0354*/ 	.word	0x00006da0


	//   ....[70]....
        /*0358*/ 	.word	0x00006e20


	//   ....[71]....
        /*035c*/ 	.word	0x00006ea0


	//   ....[72]....
        /*0360*/ 	.word	0x00006f20


	//   ....[73]....
        /*0364*/ 	.word	0x00006fa0


	//   ....[74]....
        /*0368*/ 	.word	0x00007020


	//   ....[75]....
        /*036c*/ 	.word	0x000070a0


	//   ....[76]....
        /*0370*/ 	.word	0x00007120


	//   ....[77]....
        /*0374*/ 	.word	0x000071a0


	//   ....[78]....
        /*0378*/ 	.word	0x00007220


	//   ....[79]....
        /*037c*/ 	.word	0x000072a0


	//   ....[80]....
        /*0380*/ 	.word	0x00007320


	//   ....[81]....
        /*0384*/ 	.word	0x00007390


	//   ....[82]....
        /*0388*/ 	.word	0x00007410


	//   ....[83]....
        /*038c*/ 	.word	0x00007490


	//   ....[84]....
        /*0390*/ 	.word	0x00007510


	//   ....[85]....
        /*0394*/ 	.word	0x00007590


	//   ....[86]....
        /*0398*/ 	.word	0x00007610


	//   ....[87]....
        /*039c*/ 	.word	0x00007690


	//   ....[88]....
        /*03a0*/ 	.word	0x00007710


	//   ....[89]....
        /*03a4*/ 	.word	0x00007790


	//   ....[90]....
        /*03a8*/ 	.word	0x00007810


	//   ....[91]....
        /*03ac*/ 	.word	0x00007890


	//   ....[92]....
        /*03b0*/ 	.word	0x00007910


	//   ....[93]....
        /*03b4*/ 	.word	0x00007990


	//   ....[94]....
        /*03b8*/ 	.word	0x00007a10


	//   ....[95]....
        /*03bc*/ 	.word	0x00007a90


	//   ....[96]....
        /*03c0*/ 	.word	0x00007b10


	//----- nvinfo : EIATTR_VRC_CTA_INIT_COUNT
	.align		4
.L_15345:
        /*03c4*/ 	.byte	0x02, 0x4a
	.zero		1
	.zero		1


	//----- nvinfo : EIATTR_EXIT_INSTR_OFFSETS
	.align		4
        /*03c8*/ 	.byte	0x04, 0x1c
        /*03ca*/ 	.short	(.L_15347 - .L_15346)


	//   ....[0]....
.L_15346:
        /*03cc*/ 	.word	0x00000880


	//   ....[1]....
        /*03d0*/ 	.word	0x00006350


	//----- nvinfo : EIATTR_MAX_THREADS
	.align		4
.L_15347:
        /*03d4*/ 	.byte	0x04, 0x05
        /*03d6*/ 	.short	(.L_15349 - .L_15348)
.L_15348:
        /*03d8*/ 	.word	0x00000100
        /*03dc*/ 	.word	0x00000001
        /*03e0*/ 	.word	0x00000001


	//----- nvinfo : EIATTR_CRS_STACK_SIZE
	.align		4
.L_15349:
        /*03e4*/ 	.byte	0x04, 0x1e
        /*03e6*/ 	.short	(.L_15351 - .L_15350)
.L_15350:
        /*03e8*/ 	.word	0x00000000


	//----- nvinfo : EIATTR_CBANK_PARAM_SIZE
	.align		4
.L_15351:
        /*03ec*/ 	.byte	0x03, 0x19
        /*03ee*/ 	.short	0x0030


	//----- nvinfo : EIATTR_PARAM_CBANK
	.align		4
        /*03f0*/ 	.byte	0x04, 0x0a
        /*03f2*/ 	.short	(.L_15353 - .L_15352)
	.align		4
.L_15352:
        /*03f4*/ 	.word	index@(.nv.constant0._Z9cuda_gemmIiLi256ELi2ELi1ELi32ELi16ELi16ELi32ELi0ELi0EEviiiPT_S1_S1_ii)
        /*03f8*/ 	.short	0x0380
        /*03fa*/ 	.short	0x0030


	//----- nvinfo : EIATTR_SW_WAR
	.align		4
.L_15353:
        /*03fc*/ 	.byte	0x04, 0x36
        /*03fe*/ 	.short	(.L_15355 - .L_15354)
.L_15354:
        /*0400*/ 	.word	0x00000008
.L_15355:


//--------------------- .nv.info._Z9cuda_gemmIiLi256ELi2ELi1ELi32ELi8ELi8ELi32ELi1ELi1EEviiiPT_S1_S1_ii --------------------------
	.section	.nv.info._Z9cuda_gemmIiLi256ELi2ELi1ELi32ELi8ELi8ELi32ELi1ELi1EEviiiPT_S1_S1_ii,"",@"SHT_CUDA_INFO"
	.sectionflags	@""
	.align	4


	//----- nvinfo : EIATTR_CUDA_API_VERSION
	.align		4
        /*0000*/ 	.byte	0x04, 0x37
        /*0002*/ 	.short	(.L_15357 - .L_15356)
.L_15356:
        /*0004*/ 	.word	0x00000082


	//----- nvinfo : EIATTR_KPARAM_INFO
	.align		4
.L_15357:
        /*0008*/ 	.byte	0x04, 0x17
        /*000a*/ 	.short	(.L_15359 - .L_15358)
.L_15358:
        /*000c*/ 	.word	0x00000000
        /*0010*/ 	.short	0x0007
        /*0012*/ 	.short	0x002c
        /*0014*/ 	.byte	0x00, 0xf0, 0x11, 0x00


	//----- nvinfo : EIATTR_KPARAM_INFO
	.align		4
.L_15359:
        /*0018*/ 	.byte	0x04, 0x17
        /*001a*/ 	.short	(.L_15361 - .L_15360)
.L_15360:
        /*001c*/ 	.word	0x00000000
        /*0020*/ 	.short	0x0006
        /*0022*/ 	.short	0x0028
        /*0024*/ 	.byte	0x00, 0xf0, 0x11, 0x00


	//----- nvinfo : EIATTR_KPARAM_INFO
	.align		4
.L_15361:
        /*0028*/ 	.byte	0x04, 0x17
        /*002a*/ 	.short	(.L_15363 - .L_15362)
.L_15362:
        /*002c*/ 	.word	0x00000000
        /*0030*/ 	.short	0x0005
        /*0032*/ 	.short	0x0020
        /*0034*/ 	.byte	0x00, 0xf5, 0x21, 0x00


	//----- nvinfo : EIATTR_KPARAM_INFO
	.align		4
.L_15363:
        /*0038*/ 	.byte	0x04, 0x17
        /*003a*/ 	.short	(.L_15365 - .L_15364)
.L_15364:
        /*003c*/ 	.word	0x00000000
        /*0040*/ 	.short	0x0004
        /*0042*/ 	.short	0x0018
        /*0044*/ 	.byte	0x00, 0xf5, 0x21, 0x00


	//----- nvinfo : EIATTR_KPARAM_INFO
	.align		4
.L_15365:
        /*0048*/ 	.byte	0x04, 0x17
        /*004a*/ 	.short	(.L_15367 - .L_15366)
.L_15366:
        /*004c*/ 	.word	0x00000000
        /*0050*/ 	.short	0x0003
        /*0052*/ 	.short	0x0010
        /*0054*/ 	.byte	0x00, 0xf5, 0x21, 0x00


	//----- nvinfo : EIATTR_KPARAM_INFO
	.align		4
.L_15367:
        /*0058*/ 	.byte	0x04, 0x17
        /*005a*/ 	.short	(.L_15369 - .L_15368)
.L_15368:
        /*005c*/ 	.word	0x00000000
        /*0060*/ 	.short	0x0002
        /*0062*/ 	.short	0x0008
        /*0064*/ 	.byte	0x00, 0xf0, 0x11, 0x00


	//----- nvinfo : EIATTR_KPARAM_INFO
	.align		4
.L_15369:
        /*0068*/ 	.byte	0x04, 0x17
        /*006a*/ 	.short	(.L_15371 - .L_15370)
.L_15370:
        /*006c*/ 	.word	0x00000000
        /*0070*/ 	.short	0x0001
        /*0072*/ 	.short	0x0004
        /*0074*/ 	.byte	0x00, 0xf0, 0x11, 0x00


	//----- nvinfo : EIATTR_KPARAM_INFO
	.align		4
.L_15371:
        /*0078*/ 	.byte	0x04, 0x17
        /*007a*/ 	.short	(.L_15373 - .L_15372)
.L_15372:
        /*007c*/ 	.word	0x00000000
        /*0080*/ 	.short	0x0000
        /*0082*/ 	.short	0x0000
        /*0084*/ 	.byte	0x00, 0xf0, 0x11, 0x00


	//----- nvinfo : EIATTR_SPARSE_MMA_MASK
	.align		4
.L_15373:
        /*0088*/ 	.byte	0x03, 0x50
        /*008a*/ 	.short	0x0000


	//----- nvinfo : EIATTR_MAXREG_COUNT
	.align		4
        /*008c*/ 	.byte	0x03, 0x1b
        /*008e*/ 	.short	0x00ff


	//----- nvinfo : EIATTR_NUM_BARRIERS
	.align		4
        /*0090*/ 	.byte	0x02, 0x4c
        /*0092*/ 	.byte	0x01
	.zero		1


	//----- nvinfo : EIATTR_MERCURY_ISA_VERSION
	.align		4
        /*0094*/ 	.byte	0x03, 0x5f
        /*0096*/ 	.short	0x0101


	//----- nvinfo : EIATTR_COOP_GROUP_MASK_REGIDS
	.align		4
        /*0098*/ 	.byte	0x04, 0x29
        /*009a*/ 	.short	(.L_15375 - .L_15374)


	//   ....[0]....
.L_15374:
        /*009c*/ 	.word	0xffffffff


	//   ....[1]....
        /*00a0*/ 	.word	0xffffffff


	//   ....[2]....
        /*00a4*/ 	.word	0xffffffff


	//   ....[3]....
        /*00a8*/ 	.word	0xffffffff


	//   ....[4]....
        /*00ac*/ 	.word	0xffffffff


	//   ....[5]....
        /*00b0*/ 	.word	0xffffffff


	//   ....[6]....
        /*00b4*/ 	.word	0xffffffff


	//   ....[7]....
        /*00b8*/ 	.word	0xffffffff


	//   ....[8]....
        /*00bc*/ 	.word	0x05000000


	//   ....[9]....
        /*00c0*/ 	.word	0x05000000


	//   ....[10]....
        /*00c4*/ 	.word	0x05000000


	//   ....[11]....
        /*00c8*/ 	.word	0x05000000


	//   ....[12]....
        /*00cc*/ 	.word	0x05000000


	//   ....[13]....
        /*00d0*/ 	.word	0x05000000


	//   ....[14]....
        /*00d4*/ 	.word	0x05000000


	//   ....[15]....
        /*00d8*/ 	.word	0x05000000


	//----- nvinfo : EIATTR_COOP_GROUP_INSTR_OFFSETS
	.align		4
.L_15375:
        /*00dc*/ 	.byte	0x04, 0x28
        /*00de*/ 	.short	(.L_15377 - .L_15376)


	//   ....[0]....
.L_15376:
        /*00e0*/ 	.word	0x00001320


	//   ....[1]....
        /*00e4*/ 	.word	0x00001330


	//   ....[2]....
        /*00e8*/ 	.word	0x00001360


	//   ....[3]....
        /*00ec*/ 	.word	0x00001380


	//   ....[4]....
        /*00f0*/ 	.word	0x000013a0


	//   ....[5]....
        /*00f4*/ 	.word	0x000013c0


	//   ....[6]....
        /*00f8*/ 	.word	0x000013e0


	//   ....[7]....
        /*00fc*/ 	.word	0x00001400


	//   ....[8]....
        /*0100*/ 	.word	0x00001950


	//   ....[9]....
        /*0104*/ 	.word	0x000019e0


	//   ....[10]....
        /*0108*/ 	.word	0x00001a40


	//   ....[11]....
        /*010c*/ 	.word	0x00001aa0


	//   ....[12]....
        /*0110*/ 	.word	0x00001b00


	//   ....[13]....
        /*0114*/ 	.word	0x00001b60


	//   ....[14]....
        /*0118*/ 	.word	0x00001bc0


	//   ....[15]....
        /*011c*/ 	.word	0x00001c20


	//----- nvinfo : EIATTR_VRC_CTA_INIT_COUNT
	.align		4
.L_15377:
        /*0120*/ 	.byte	0x02, 0x4a
	.zero		1
	.zero		1


	//----- nvinfo : EIATTR_EXIT_INSTR_OFFSETS
	.align		4
        /*0124*/ 	.byte	0x04, 0x1c
        /*0126*/ 	.short	(.L_15379 - .L_15378)


	//   ....[0]....
.L_15378:
        /*0128*/ 	.word	0x000006b0


	//   ....[1]....
        /*012c*/ 	.word	0x000018f0


	//----- nvinfo : EIATTR_MAX_THREADS
	.align		4
.L_15379:
        /*0130*/ 	.byte	0x04, 0x05
        /*0132*/ 	.short	(.L_15381 - .L_15380)
.L_15380:
        /*0134*/ 	.word	0x00000100
        /*0138*/ 	.word	0x00000001
        /*013c*/ 	.word	0x00000001


	//----- nvinfo : EIATTR_CRS_STACK_SIZE
	.align		4
.L_15381:
        /*0140*/ 	.byte	0x04, 0x1e
        /*0142*/ 	.short	(.L_15383 - .L_15382)
.L_15382:
        /*0144*/ 	.word	0x00000000


	//----- nvinfo : EIATTR_CBANK_PARAM_SIZE
	.align		4
.L_15383:
        /*0148*/ 	.byte	0x03, 0x19
        /*014a*/ 	.short	0x0030


	//----- nvinfo : EIATTR_PARAM_CBANK
	.align		4
        /*014c*/ 	.byte	0x04, 0x0a
        /*014e*/ 	.short	(.L_15385 - .L_15384)
	.align		4
.L_15384:
        /*0150*/ 	.word	index@(.nv.constant0._Z9cuda_gemmIiLi256ELi2ELi1ELi32ELi8ELi8ELi32ELi1ELi1EEviiiPT_S1_S1_ii)
        /*0154*/ 	.short	0x0380
        /*0156*/ 	.short	0x0030


	//----- nvinfo : EIATTR_SW_WAR
	.align		4
.L_15385:
        /*0158*/ 	.byte	0x04, 0x36
        /*015a*/ 	.short	(.L_15387 - .L_15386)
.L_15386:
        /*015c*/ 	.word	0x00000008
.L_15387:


//--------------------- .nv.info._Z9cuda_gemmIiLi256ELi2ELi1ELi32ELi8ELi8ELi32ELi1ELi0EEviiiPT_S1_S1_ii --------------------------
	.section	.nv.info._Z9cuda_gemmIiLi256ELi2ELi1ELi32ELi8ELi8ELi32ELi1ELi0EEviiiPT_S1_S1_ii,"",@"SHT_CUDA_INFO"
	.sectionflags	@""
	.align	4


	//----- nvinfo : EIATTR_CUDA_API_VERSION
	.align		4
        /*0000*/ 	.byte	0x04, 0x37
        /*0002*/ 	.short	(.L_15389 - .L_15388)
.L_15388:
        /*0004*/ 	.word	0x00000082


	//----- nvinfo : EIATTR_KPARAM_INFO
	.align		4
.L_15389:
        /*0008*/ 	.byte	0x04, 0x17
        /*000a*/ 	.short	(.L_15391 - .L_15390)
.L_15390:
        /*000c*/ 	.word	0x00000000
        /*0010*/ 	.short	0x0007
        /*0012*/ 	.short	0x002c
        /*0014*/ 	.byte	0x00, 0xf0, 0x11, 0x00


	//----- nvinfo : EIATTR_KPARAM_INFO
	.align		4
.L_15391:
        /*0018*/ 	.byte	0x04, 0x17
        /*001a*/ 	.short	(.L_15393 - .L_15392)
.L_15392:
        /*001c*/ 	.word	0x00000000
        /*0020*/ 	.short	0x0006
        /*0022*/ 	.short	0x0028
        /*0024*/ 	.byte	0x00, 0xf0, 0x11, 0x00


	//----- nvinfo : EIATTR_KPARAM_INFO
	.align		4
.L_15393:
        /*0028*/ 	.byte	0x04, 0x17
        /*002a*/ 	.short	(.L_15395 - .L_15394)
.L_15394:
        /*002c*/ 	.word	0x00000000
        /*0030*/ 	.short	0x0005
        /*0032*/ 	.short	0x0020
        /*0034*/ 	.byte	0x00, 0xf5, 0x21, 0x00


	//----- nvinfo : EIATTR_KPARAM_INFO
	.align		4
.L_15395:
        /*0038*/ 	.byte	0x04, 0x17
        /*003a*/ 	.short	(.L_15397 - .L_15396)
.L_15396:
        /*003c*/ 	.word	0x00000000
        /*0040*/ 	.short	0x0004
        /*0042*/ 	.short	0x0018
        /*0044*/ 	.byte	0x00, 0xf5, 0x21, 0x00


	//----- nvinfo : EIATTR_KPARAM_INFO
	.align		4
.L_15397:
        /*0048*/ 	.byte	0x04, 0x17
        /*004a*/ 	.short	(.L_15399 - .L_15398)
.L_15398:
        /*004c*/ 	.word	0x00000000
        /*0050*/ 	.short	0x0003
        /*0052*/ 	.short	0x0010
        /*0054*/ 	.byte	0x00, 0xf5, 0x21, 0x00


	//----- nvinfo : EIATTR_KPARAM_INFO
	.align		4
.L_15399:
        /*0058*/ 	.byte	0x04, 0x17
        /*005a*/ 	.short	(.L_15401 - .L_15400)
.L_15400:
        /*005c*/ 	.word	0x00000000
        /*0060*/ 	.short	0x0002
        /*0062*/ 	.short	0x0008
        /*0064*/ 	.byte	0x00, 0xf0, 0x11, 0x00


	//----- nvinfo : EIATTR_KPARAM_INFO
	.align		4
.L_15401:
        /*0068*/ 	.byte	0x04, 0x17
        /*006a*/ 	.short	(.L_15403 - .L_15402)
.L_15402:
        /*006c*/ 	.word	0x00000000
        /*0070*/ 	.short	0x0001
        /*0072*/ 	.short	0x0004
        /*0074*/ 	.byte	0x00, 0xf0, 0x11, 0x00


	//----- nvinfo : EIATTR_KPARAM_INFO
	.align		4
.L_15403:
        /*0078*/ 	.byte	0x04, 0x17
        /*007a*/ 	.short	(.L_15405 - .L_15404)
.L_15404:
        /*007c*/ 	.word	0x00000000
        /*0080*/ 	.short	0x0000
        /*0082*/ 	.short	0x0000
        /*0084*/ 	.byte	0x00, 0xf0, 0x11, 0x00


	//----- nvinfo : EIATTR_SPARSE_MMA_MASK
	.align		4
.L_15405:
        /*0088*/ 	.byte	0x03, 0x50
        /*008a*/ 	.short	0x0000


	//----- nvinfo : EIATTR_MAXREG_COUNT
	.align		4
        /*008c*/ 	.byte	0x03, 0x1b
        /*008e*/ 	.short	0x00ff


	//----- nvinfo : EIATTR_NUM_BARRIERS
	.align		4
        /*0090*/ 	.byte	0x02, 0x4c
        /*0092*/ 	.byte	0x01
	.zero		1


	//----- nvinfo : EIATTR_MERCURY_ISA_VERSION
	.align		4
        /*0094*/ 	.byte	0x03, 0x5f
        /*0096*/ 	.short	0x0101


	//----- nvinfo : EIATTR_COOP_GROUP_MASK_REGIDS
	.align		4
        /*0098*/ 	.byte	0x04, 0x29
        /*009a*/ 	.short	(.L_15407 - .L_15406)


	//   ....[0]....
.L_15406:
        /*009c*/ 	.word	0xffffffff


	//   ....[1]....
        /*00a0*/ 	.word	0xffffffff


	//   ....[2]....
        /*00a4*/ 	.word	0xffffffff


	//   ....[3]....
        /*00a8*/ 	.word	0xffffffff


	//   ....[4]....
        /*00ac*/ 	.word	0xffffffff


	//   ....[5]....
        /*00b0*/ 	.word	0xffffffff


	//   ....[6]....
        /*00b4*/ 	.word	0xffffffff


	//   ....[7]....
        /*00b8*/ 	.word	0xffffffff


	//   ....[8]....
        /*00bc*/ 	.word	0xffffffff


	//   ....[9]....
        /*00c0*/ 	.word	0xffffffff


	//   ....[10]....
        /*00c4*/ 	.word	0xffffffff


	//   ....[11]....
        /*00c8*/ 	.word	0xffffffff


	//   ....[12]....
        /*00cc*/ 	.word	0xffffffff


	//   ....[13]....
        /*00d0*/ 	.word	0xffffffff


	//   ....[14]....
        /*00d4*/ 	.word	0xffffffff


	//   ....[15]....
        /*00d8*/ 	.word	0xffffffff


	//   ....[16]....
        /*00dc*/ 	.word	0xffffffff


	//   ....[17]....
        /*00e0*/ 	.word	0xffffffff


	//   ....[18]....
        /*00e4*/ 	.word	0xffffffff


	//   ....[19]....
        /*00e8*/ 	.word	0xffffffff


	//   ....[20]....
        /*00ec*/ 	.word	0xffffffff


	//   ....[21]....
        /*00f0*/ 	.word	0xffffffff


	//   ....[22]....
        /*00f4*/ 	.word	0xffffffff


	//   ....[23]....
        /*00f8*/ 	.word	0xffffffff


	//   ....[24]....
        /*00fc*/ 	.word	0xffffffff


	//   ....[25]....
        /*0100*/ 	.word	0x05000016


	//   ....[26]....
        /*0104*/ 	.word	0x05000016


	//   ....[27]....
        /*0108*/ 	.word	0x05000016


	//   ....[28]....
        /*010c*/ 	.word	0x05000016


	//   ....[29]....
        /*0110*/ 	.word	0x05000016


	//   ....[30]....
        /*0114*/ 	.word	0x05000016


	//   ....[31]....
        /*0118*/ 	.word	0x05000016


	//   ....[32]....
        /*011c*/ 	.word	0x05000016


	//   ....[33]....
        /*0120*/ 	.word	0x05000016


	//   ....[34]....
        /*0124*/ 	.word	0x05000016


	//   ....[35]....
        /*0128*/ 	.word	0x05000016


	//   ....[36]....
        /*012c*/ 	.word	0x05000016


	//   ....[37]....
        /*0130*/ 	.word	0x05000016


	//   ....[38]....
        /*0134*/ 	.word	0x05000016


	//   ....[39]....
        /*0138*/ 	.word	0x05000016


	//   ....[40]....
        /*013c*/ 	.word	0x05000016


	//   ....[41]....
        /*0140*/ 	.word	0x05000016


	//   ....[42]....
        /*0144*/ 	.word	0x05000016


	//   ....[43]....
        /*0148*/ 	.word	0x05000016


	//   ....[44]....
        /*014c*/ 	.word	0x05000016


	//   ....[45]....
        /*0150*/ 	.word	0x05000016


	//   ....[46]....
        /*0154*/ 	.word	0x05000016


	//   ....[47]....
        /*0158*/ 	.word	0x05000016


	//   ....[48]....
        /*015c*/ 	.word	0x05000016


	//----- nvinfo : EIATTR_COOP_GROUP_INSTR_OFFSETS
	.align		4
.L_15407:
        /*0160*/ 	.byte	0x04, 0x28
        /*0162*/ 	.short	(.L_15409 - .L_15408)


	//   ....[0]....
.L_15408:
        /*0164*/ 	.word	0x00001d20


	//   ....[1]....
        /*0168*/ 	.word	0x00001d70


	//   ....[2]....
        /*016c*/ 	.word	0x00001dc0


	//   ....[3]....
        /*0170*/ 	.word	0x00001e10


	//   ....[4]....
        /*0174*/ 	.word	0x00001e60


	//   ....[5]....
        /*0178*/ 	.word	0x00001ed0


	//   ....[6]....
        /*017c*/ 	.word	0x00001f30


	//   ....[7]....
        /*0180*/ 	.word	0x00001f90


	//   ....[8]....
        /*0184*/ 	.word	0x000027a0


	//   ....[9]....
        /*0188*/ 	.word	0x000027f0


	//   ....[10]....
        /*018c*/ 	.word	0x00002840


	//   ....[11]....
        /*0190*/ 	.word	0x00002890


	//   ....[12]....
        /*0194*/ 	.word	0x000028e0


	//   ....[13]....
        /*0198*/ 	.word	0x00002950


	//   ....[14]....
        /*019c*/ 	.word	0x000029b0


	//   ....[15]....
        /*01a0*/ 	.word	0x00002a10


	//   ....[16]....
        /*01a4*/ 	.word	0x000031d0


	//   ....[17]....
        /*01a8*/ 	.word	0x00003220


	//   ....[18]....
        /*01ac*/ 	.word	0x00003270


	//   ....[19]....
        /*01b0*/ 	.word	0x000032c0


	//   ....[20]....
        /*01b4*/ 	.word	0x00003330


	//   ....[21]....
        /*01b8*/ 	.word	0x00003390


	//   ....[22]....
        /*01bc*/ 	.word	0x000033f0


	//   ....[23]....
        /*01c0*/ 	.word	0x00003450


	//   ....[24]....
        /*01c4*/ 	.word	0x000034c0


	//   ....[25]....
        /*01c8*/ 	.word	0x00003b40


	//   ....[26]....
        /*01cc*/ 	.word	0x00003bc0


	//   ....[27]....
        /*01d0*/ 	.word	0x00003c40


	//   ....[28]....
        /*01d4*/ 	.word	0x00003cc0


	//   ....[29]....
        /*01d8*/ 	.word	0x00003d40


	//   ....[30]....
        /*01dc*/ 	.word	0x00003dc0


	//   ....[31]....
        /*01e0*/ 	.word	0x00003e40


	//   ....[32]....
        /*01e4*/ 	.word	0x00003ec0


	//   ....[33]....
        /*01e8*/ 	.word	0x00003f40


	//   ....[34]....
        /*01ec*/ 	.word	0x00003fc0


	//   ....[35]....
        /*01f0*/ 	.word	0x00004040


	//   ....[36]....
        /*01f4*/ 	.word	0x000040c0


	//   ....[37]....
        /*01f8*/ 	.word	0x00004140


	//   ....[38]....
        /*01fc*/ 	.word	0x000041c0


	//   ....[39]....
        /*0200*/ 	.word	0x00004240


	//   ....[40]....
        /*0204*/ 	.word	0x000042c0


	//   ....[41]....
        /*0208*/ 	.word	0x00004330


	//   ....[42]....
        /*020c*/ 	.word	0x000043b0


	//   ....[43]....
        /*0210*/ 	.word	0x00004430


	//   ....[44]....
        /*0214*/ 	.word	0x000044b0


	//   ....[45]....
        /*0218*/ 	.word	0x00004530


	//   ....[46]....
        /*021c*/ 	.word	0x000045b0


	//   ....[47]....
        /*0220*/ 	.word	0x00004630


	//   ....[48]....
        /*0224*/ 	.word	0x000046b0


	//----- nvinfo : EIATTR_VRC_CTA_INIT_COUNT
	.align		4
.L_15409:
        /*0228*/ 	.byte	0x02, 0x4a
	.zero		1
	.zero		1


	//----- nvinfo : EIATTR_EXIT_INSTR_OFFSETS
	.align		4
        /*022c*/ 	.byte	0x04, 0x1c
        /*022e*/ 	.short	(.L_15411 - .L_15410)


	//   ....[0]....
.L_15410:
        /*0230*/ 	.word	0x00000820


	//   ....[1]....
        /*0234*/ 	.word	0x00003af0


	//----- nvinfo : EIATTR_MAX_THREADS
	.align		4
.L_15411:
        /*0238*/ 	.byte	0x04, 0x05
        /*023a*/ 	.short	(.L_15413 - .L_15412)
.L_15412:
        /*023c*/ 	.word	0x00000100
        /*0240*/ 	.word	0x00000001
        /*0244*/ 	.word	0x00000001


	//----- nvinfo : EIATTR_CRS_STACK_SIZE
	.align		4
.L_15413:
        /*0248*/ 	.byte	0x04, 0x1e
        /*024a*/ 	.short	(.L_15415 - .L_15414)
.L_15414:
        /*024c*/ 	.word	0x00000000


	//----- nvinfo : EIATTR_CBANK_PARAM_SIZE
	.align		4
.L_15415:
        /*0250*/ 	.byte	0x03, 0x19
        /*0252*/ 	.short	0x0030


	//----- nvinfo : EIATTR_PARAM_CBANK
	.align		4
        /*0254*/ 	.byte	0x04, 0x0a
        /*0256*/ 	.short	(.L_15417 - .L_15416)
	.align		4
.L_15416:
        /*0258*/ 	.word	index@(.nv.constant0._Z9cuda_gemmIiLi256ELi2ELi1ELi32ELi8ELi8ELi32ELi1ELi0EEviiiPT_S1_S1_ii)
        /*025c*/ 	.short	0x0380
        /*025e*/ 	.short	0x0030


	//----- nvinfo : EIATTR_SW_WAR
	.align		4
.L_15417:
        /*0260*/ 	.byte	0x04, 0x36
        /*0262*/ 	.short	(.L_15419 - .L_15418)
.L_15418:
        /*0264*/ 	.word	0x00000008
.L_15419:


//--------------------- .nv.info._Z9cuda_gemmIiLi256ELi2ELi1ELi32ELi8ELi8ELi32ELi0ELi1EEviiiPT_S1_S1_ii --------------------------
	.section	.nv.info._Z9cuda_gemmIiLi256ELi2ELi1ELi32ELi8ELi8ELi32ELi0ELi1EEviiiPT_S1_S1_ii,"",@"SHT_CUDA_INFO"
	.sectionflags	@""
	.align	4


	//----- nvinfo : EIATTR_CUDA_API_VERSION
	.align		4
        /*0000*/ 	.byte	0x04, 0x37
        /*0002*/ 	.short	(.L_15421 - .L_15420)
.L_15420:
        /*0004*/ 	.word	0x00000082


	//----- nvinfo : EIATTR_KPARAM_INFO
	.align		4
.L_15421:
        /*0008*/ 	.byte	0x04, 0x17
        /*000a*/ 	.short	(.L_15423 - .L_15422)
.L_15422:
        /*000c*/ 	.word	0x00000000
        /*0010*/ 	.short	0x0007
        /*0012*/ 	.short	0x002c
        /*0014*/ 	.byte	0x00, 0xf0, 0x11, 0x00


	//----- nvinfo : EIATTR_KPARAM_INFO
	.align		4
.L_15423:
        /*0018*/ 	.byte	0x04, 0x17
        /*001a*/ 	.short	(.L_15425 - .L_15424)
.L_15424:
        /*001c*/ 	.word	0x00000000
        /*0020*/ 	.short	0x0006
        /*0022*/ 	.short	0x0028
        /*0024*/ 	.byte	0x00, 0xf0, 0x11, 0x00


	//----- nvinfo : EIATTR_KPARAM_INFO
	.align		4
.L_15425:
        /*0028*/ 	.byte	0x04, 0x17
        /*002a*/ 	.short	(.L_15427 - .L_15426)
.L_15426:
        /*002c*/ 	.word	0x00000000
        /*0030*/ 	.short	0x0005
        /*0032*/ 	.short	0x0020
        /*0034*/ 	.byte	0x00, 0xf5, 0x21, 0x00


	//----- nvinfo : EIATTR_KPARAM_INFO
	.align		4
.L_15427:
        /*0038*/ 	.byte	0x04, 0x17
        /*003a*/ 	.short	(.L_15429 - .L_15428)
.L_15428:
        /*003c*/ 	.word	0x00000000
        /*0040*/ 	.short	0x0004
        /*0042*/ 	.short	0x0018
        /*0044*/ 	.byte	0x00, 0xf5, 0x21, 0x00


	//----- nvinfo : EIATTR_KPARAM_INFO
	.align		4
.L_15429:
        /*0048*/ 	.byte	0x04, 0x17
        /*004a*/ 	.short	(.L_15431 - .L_15430)
.L_15430:
        /*004c*/ 	.word	0x00000000
        /*0050*/ 	.short	0x0003
        /*0052*/ 	.short	0x0010
        /*0054*/ 	.byte	0x00, 0xf5, 0x21, 0x00


	//----- nvinfo : EIATTR_KPARAM_INFO
	.align		4
.L_15431:
        /*0058*/ 	.byte	0x04, 0x17
        /*005a*/ 	.short	(.L_15433 - .L_15432)
.L_15432:
        /*005c*/ 	.word	0x00000000
        /*0060*/ 	.short	0x0002
        /*0062*/ 	.short	0x0008
        /*0064*/ 	.byte	0x00, 0xf0, 0x11, 0x00


	//----- nvinfo : EIATTR_KPARAM_INFO
	.align		4
.L_15433:
        /*0068*/ 	.byte	0x04, 0x17
        /*006a*/ 	.short	(.L_15435 - .L_15434)
.L_15434:
        /*006c*/ 	.word	0x00000000
        /*0070*/ 	.short	0x0001
        /*0072*/ 	.short	0x0004
        /*0074*/ 	.byte	0x00, 0xf0, 0x11, 0x00


	//----- nvinfo : EIATTR_KPARAM_INFO
	.align		4
.L_15435:
        /*0078*/ 	.byte	0x04, 0x17
        /*007a*/ 	.short	(.L_15437 - .L_15436)
.L_15436:
        /*007c*/ 	.word	0x00000000
        /*0080*/ 	.short	0x0000
        /*0082*/ 	.short	0x0000
        /*0084*/ 	.byte	0x00, 0xf0, 0x11, 0x00


	//----- nvinfo : EIATTR_SPARSE_MMA_MASK
	.align		4
.L_15437:
        /*0088*/ 	.byte	0x03, 0x50
        /*008a*/ 	.short	0x0000


	//----- nvinfo : EIATTR_MAXREG_COUNT
	.align		4
        /*008c*/ 	.byte	0x03, 0x1b
        /*008e*/ 	.short	0x00ff


	//----- nvinfo : EIATTR_NUM_BARRIERS
	.align		4
        /*0090*/ 	.byte	0x02, 0x4c
        /*0092*/ 	.byte	0x01
	.zero		1


	//----- nvinfo : EIATTR_MERCURY_ISA_VERSION
	.align		4
        /*0094*/ 	.byte	0x03, 0x5f
        /*0096*/ 	.short	0x0101


	//----- nvinfo : EIATTR_COOP_GROUP_MASK_REGIDS
	.align		4
        /*0098*/ 	.byte	0x04, 0x29
        /*009a*/ 	.short	(.L_15439 - .L_15438)


	//   ....[0]....
.L_15438:
        /*009c*/ 	.word	0xffffffff


	//   ....[1]....
        /*00a0*/ 	.word	0xffffffff


	//   ....[2]....
        /*00a4*/ 	.word	0xffffffff


	//   ....[3]....
        /*00a8*/ 	.word	0xffffffff


	//   ....[4]....
        /*00ac*/ 	.word	0xffffffff


	//   ....[5]....
        /*00b0*/ 	.word	0xffffffff


	//   ....[6]....
        /*00b4*/ 	.word	0xffffffff


	//   ....[7]....
        /*00b8*/ 	.word	0xffffffff


	//   ....[8]....
        /*00bc*/ 	.word	0x05000000


	//   ....[9]....
        /*00c0*/ 	.word	0x05000000


	//   ....[10]....
        /*00c4*/ 	.word	0x05000000


	//   ....[11]....
        /*00c8*/ 	.word	0x05000000


	//   ....[12]....
        /*00cc*/ 	.word	0x05000000


	//   ....[13]....
        /*00d0*/ 	.word	0x05000000


	//   ....[14]....
        /*00d4*/ 	.word	0x05000000


	//   ....[15]....
        /*00d8*/ 	.word	0x05000000


	//----- nvinfo : EIATTR_COOP_GROUP_INSTR_OFFSETS
	.align		4
.L_15439:
        /*00dc*/ 	.byte	0x04, 0x28
        /*00de*/ 	.short	(.L_15441 - .L_15440)


	//   ....[0]....
.L_15440:
        /*00e0*/ 	.word	0x00001370


	//   ....[1]....
        /*00e4*/ 	.word	0x00001380


	//   ....[2]....
        /*00e8*/ 	.word	0x00001390


	//   ....[3]....
        /*00ec*/ 	.word	0x000013c0


	//   ....[4]....
        /*00f0*/ 	.word	0x000013e0


	//   ....[5]....
        /*00f4*/ 	.word	0x00001400


	//   ....[6]....
        /*00f8*/ 	.word	0x00001420


	//   ....[7]....
        /*00fc*/ 	.word	0x00001440


	//   ....[8]....
        /*0100*/ 	.word	0x00001a60


	//   ....[9]....
        /*0104*/ 	.word	0x00001af0


	//   ....[10]....
        /*0108*/ 	.word	0x00001b50


	//   ....[11]....
        /*010c*/ 	.word	0x00001bc0


	//   ....[12]....
        /*0110*/ 	.word	0x00001c30


	//   ....[13]....
        /*0114*/ 	.word	0x00001ca0


	//   ....[14]....
        /*0118*/ 	.word	0x00001d10


	//   ....[15]....
        /*011c*/ 	.word	0x00001d80


	//----- nvinfo : EIATTR_VRC_CTA_INIT_COUNT
	.align		4
.L_15441:
        /*0120*/ 	.byte	0x02, 0x4a
	.zero		1
	.zero		1


	//----- nvinfo : EIATTR_EXIT_INSTR_OFFSETS
	.align		4
        /*0124*/ 	.byte	0x04, 0x1c
        /*0126*/ 	.short	(.L_15443 - .L_15442)


	//   ....[0]....
.L_15442:
        /*0128*/ 	.word	0x000006c0


	//   ....[1]....
        /*012c*/ 	.word	0x00001a00


	//----- nvinfo : EIATTR_MAX_THREADS
	.align		4
.L_15443:
        /*0130*/ 	.byte	0x04, 0x05
        /*0132*/ 	.short	(.L_15445 - .L_15444)
.L_15444:
        /*0134*/ 	.word	0x00000100
        /*0138*/ 	.word	0x00000001
        /*013c*/ 	.word	0x00000001


	//----- nvinfo : EIATTR_CRS_STACK_SIZE
	.align		4
.L_15445:
        /*0140*/ 	.byte	0x04, 0x1e
        /*0142*/ 	.short	(.L_15447 - .L_15446)
.L_15446:
        /*0144*/ 	.word	0x00000000


	//----- nvinfo : EIATTR_CBANK_PARAM_SIZE
	.align		4
.L_15447:
        /*0148*/ 	.byte	0x03, 0x19
        /*014a*/ 	.short	0x0030


	//----- nvinfo : EIATTR_PARAM_CBANK
	.align		4
        /*014c*/ 	.byte	0x04, 0x0a
        /*014e*/ 	.short	(.L_15449 - .L_15448)
	.align		4
.L_15448:
        /*0150*/ 	.word	index@(.nv.constant0._Z9cuda_gemmIiLi256ELi2ELi1ELi32ELi8ELi8ELi32ELi0ELi1EEviiiPT_S1_S1_ii)
        /*0154*/ 	.short	0x0380
        /*0156*/ 	.short	0x0030


	//----- nvinfo : EIATTR_SW_WAR
	.align		4
.L_15449:
        /*0158*/ 	.byte	0x04, 0x36
        /*015a*/ 	.short	(.L_15451 - .L_15450)
.L_15450:
        /*015c*/ 	.word	0x00000008
.L_15451:


//--------------------- .nv.info._Z9cuda_gemmIiLi256ELi2ELi1ELi32ELi8ELi8ELi32ELi0ELi0EEviiiPT_S1_S1_ii --------------------------
	.section	.nv.info._Z9cuda_gemmIiLi256ELi2ELi1ELi32ELi8ELi8ELi32ELi0ELi0EEviiiPT_S1_S1_ii,"",@"SHT_CUDA_INFO"
	.sectionflags	@""
	.align	4


	//----- nvinfo : EIATTR_CUDA_API_VERSION
	.align		4
        /*0000*/ 	.byte	0x04, 0x37
        /*0002*/ 	.short	(.L_15453 - .L_15452)
.L_15452:
        /*0004*/ 	.word	0x00000082


	//----- nvinfo : EIATTR_KPARAM_INFO
	.align		4
.L_15453:
        /*0008*/ 	.byte	0x04, 0x17
        /*000a*/ 	.short	(.L_15455 - .L_15454)
.L_15454:
        /*000c*/ 	.word	0x00000000
        /*0010*/ 	.short	0x0007
        /*0012*/ 	.short	0x002c
        /*0014*/ 	.byte	0x00, 0xf0, 0x11, 0x00


	//----- nvinfo : EIATTR_KPARAM_INFO
	.align		4
.L_15455:
        /*0018*/ 	.byte	0x04, 0x17
        /*001a*/ 	.short	(.L_15457 - .L_15456)
.L_15456:
        /*001c*/ 	.word	0x00000000
        /*0020*/ 	.short	0x0006
        /*0022*/ 	.short	0x0028
        /*0024*/ 	.byte	0x00, 0xf0, 0x11, 0x00


	//----- nvinfo : EIATTR_KPARAM_INFO
	.align		4
.L_15457:
        /*0028*/ 	.byte	0x04, 0x17
        /*002a*/ 	.short	(.L_15459 - .L_15458)
.L_15458:
        /*002c*/ 	.word	0x00000000
        /*0030*/ 	.short	0x0005
        /*0032*/ 	.short	0x0020
        /*0034*/ 	.byte	0x00, 0xf5, 0x21, 0x00


	//----- nvinfo : EIATTR_KPARAM_INFO
	.align		4
.L_15459:
        /*0038*/ 	.byte	0x04, 0x17
        /*003a*/ 	.short	(.L_15461 - .L_15460)
.L_15460:
        /*003c*/ 	.word	0x00000000
        /*0040*/ 	.short	0x0004
        /*0042*/ 	.short	0x0018
        /*0044*/ 	.byte	0x00, 0xf5, 0x21, 0x00


	//----- nvinfo : EIATTR_KPARAM_INFO
	.align		4
.L_15461:
        /*0048*/ 	.byte	0x04, 0x17
        /*004a*/ 	.short	(.L_15463 - .L_15462)
.L_15462:
        /*004c*/ 	.word	0x00000000
        /*0050*/ 	.short	0x0003
        /*0052*/ 	.short	0x0010
        /*0054*/ 	.byte	0x00, 0xf5, 0x21, 0x00


	//----- nvinfo : EIATTR_KPARAM_INFO
	.align		4
.L_15463:
        /*0058*/ 	.byte	0x04, 0x17
        /*005a*/ 	.short	(.L_15465 - .L_15464)
.L_15464:
        /*005c*/ 	.word	0x00000000
        /*0060*/ 	.short	0x0002
        /*0062*/ 	.short	0x0008
        /*0064*/ 	.byte	0x00, 0xf0, 0x11, 0x00


	//----- nvinfo : EIATTR_KPARAM_INFO
	.align		4
.L_15465:
        /*0068*/ 	.byte	0x04, 0x17
        /*006a*/ 	.short	(.L_15467 - .L_15466)
.L_15466:
        /*006c*/ 	.word	0x00000000
        /*0070*/ 	.short	0x0001
        /*0072*/ 	.short	0x0004
        /*0074*/ 	.byte	0x00, 0xf0, 0x11, 0x00


	//----- nvinfo : EIATTR_KPARAM_INFO
	.align		4
.L_15467:
        /*0078*/ 	.byte	0x04, 0x17
        /*007a*/ 	.short	(.L_15469 - .L_15468)
.L_15468:
        /*007c*/ 	.word	0x00000000
        /*0080*/ 	.short	0x0000
        /*0082*/ 	.short	0x0000
        /*0084*/ 	.byte	0x00, 0xf0, 0x11, 0x00


	//----- nvinfo : EIATTR_SPARSE_MMA_MASK
	.align		4
.L_15469:
        /*0088*/ 	.byte	0x03, 0x50
        /*008a*/ 	.short	0x0000


	//----- nvinfo : EIATTR_MAXREG_COUNT
	.align		4
        /*008c*/ 	.byte	0x03, 0x1b
        /*008e*/ 	.short	0x00ff


	//----- nvinfo : EIATTR_NUM_BARRIERS
	.align		4
        /*0090*/ 	.byte	0x02, 0x4c
        /*0092*/ 	.byte	0x01
	.zero		1


	//----- nvinfo : EIATTR_MERCURY_ISA_VERSION
	.align		4
        /*0094*/ 	.byte	0x03, 0x5f
        /*0096*/ 	.short	0x0101


	//----- nvinfo : EIATTR_COOP_GROUP_MASK_REGIDS
	.align		4
        /*0098*/ 	.byte	0x04, 0x29
        /*009a*/ 	.short	(.L_15471 - .L_15470)


	//   ....[0]....
.L_15470:
        /*009c*/ 	.word	0xffffffff


	//   ....[1]....
        /*00a0*/ 	.word	0xffffffff


	//   ....[2]....
        /*00a4*/ 	.word	0xffffffff


	//   ....[3]....
        /*00a8*/ 	.word	0xffffffff


	//   ....[4]....
        /*00ac*/ 	.word	0xffffffff


	//   ....[5]....
        /*00b0*/ 	.word	0xffffffff


	//   ....[6]....
        /*00b4*/ 	.word	0xffffffff


	//   ....[7]....
        /*00b8*/ 	.word	0xffffffff


	//   ....[8]....
        /*00bc*/ 	.word	0xffffffff


	//   ....[9]....
        /*00c0*/ 	.word	0xffffffff


	//   ....[10]....
        /*00c4*/ 	.word	0xffffffff


	//   ....[11]....
        /*00c8*/ 	.word	0xffffffff


	//   ....[12]....
        /*00cc*/ 	.word	0xffffffff


	//   ....[13]....
        /*00d0*/ 	.word	0xffffffff


	//   ....[14]....
        /*00d4*/ 	.word	0xffffffff


	//   ....[15]....
        /*00d8*/ 	.word	0xffffffff


	//   ....[16]....
        /*00dc*/ 	.word	0xffffffff


	//   ....[17]....
        /*00e0*/ 	.word	0xffffffff


	//   ....[18]....
        /*00e4*/ 	.word	0xffffffff


	//   ....[19]....
        /*00e8*/ 	.word	0xffffffff


	//   ....[20]....
        /*00ec*/ 	.word	0xffffffff


	//   ....[21]....
        /*00f0*/ 	.word	0xffffffff


	//   ....[22]....
        /*00f4*/ 	.word	0xffffffff


	//   ....[23]....
        /*00f8*/ 	.word	0xffffffff


	//   ....[24]....
        /*00fc*/ 	.word	0xffffffff


	//   ....[25]....
        /*0100*/ 	.word	0x05000023


	//   ....[26]....
        /*0104*/ 	.word	0x05000023


	//   ....[27]....
        /*0108*/ 	.word	0x05000023


	//   ....[28]....
        /*010c*/ 	.word	0x05000023


	//   ....[29]....
        /*0110*/ 	.word	0x05000023


	//   ....[30]....
        /*0114*/ 	.word	0x05000023


	//   ....[31]....
        /*0118*/ 	.word	0x05000023


	//   ....[32]....
        /*011c*/ 	.word	0x05000023


	//   ....[33]....
        /*0120*/ 	.word	0x05000023


	//   ....[34]....
        /*0124*/ 	.word	0x05000023


	//   ....[35]....
        /*0128*/ 	.word	0x05000023


	//   ....[36]....
        /*012c*/ 	.word	0x05000023


	//   ....[37]....
        /*0130*/ 	.word	0x05000023


	//   ....[38]....
        /*0134*/ 	.word	0x05000023


	//   ....[39]....
        /*0138*/ 	.word	0x05000023


	//   ....[40]....
        /*013c*/ 	.word	0x05000023


	//   ....[41]....
        /*0140*/ 	.word	0x05000023


	//   ....[42]....
        /*0144*/ 	.word	0x05000023


	//   ....[43]....
        /*0148*/ 	.word	0x05000023


	//   ....[44]....
        /*014c*/ 	.word	0x05000023


	//   ....[45]....
        /*0150*/ 	.word	0x05000023


	//   ....[46]....
        /*0154*/ 	.word	0x05000023


	//   ....[47]....
        /*0158*/ 	.word	0x05000023


	//   ....[48]....
        /*015c*/ 	.word	0x05000023


	//----- nvinfo : EIATTR_COOP_GROUP_INSTR_OFFSETS
	.align		4
.L_15471:
        /*0160*/ 	.byte	0x04, 0x28
        /*0162*/ 	.short	(.L_15473 - .L_15472)


	//   ....[0]....
.L_15472:
        /*0164*/ 	.word	0x00001e20


	//   ....[1]....
        /*0168*/ 	.word	0x00001e70


	//   ....[2]....
        /*016c*/ 	.word	0x00001ec0


	//   ....[3]....
        /*0170*/ 	.word	0x00001f10


	//   ....[4]....
        /*0174*/ 	.word	0x00001f60


	//   ....[5]....
        /*0178*/ 	.word	0x00001fd0


	//   ....[6]....
        /*017c*/ 	.word	0x00002030


	//   ....[7]....
        /*0180*/ 	.word	0x00002090


	//   ....[8]....
        /*0184*/ 	.word	0x00002890


	//   ....[9]....
        /*0188*/ 	.word	0x000028e0


	//   ....[10]....
        /*018c*/ 	.word	0x00002930


	//   ....[11]....
        /*0190*/ 	.word	0x00002980


	//   ....[12]....
        /*0194*/ 	.word	0x000029d0


	//   ....[13]....
        /*0198*/ 	.word	0x00002a40


	//   ....[14]....
        /*019c*/ 	.word	0x00002aa0


	//   ....[15]....
        /*01a0*/ 	.word	0x00002b00


	//   ....[16]....
        /*01a4*/ 	.word	0x000032b0


	//   ....[17]....
        /*01a8*/ 	.word	0x00003300


	//   ....[18]....
        /*01ac*/ 	.word	0x00003350


	//   ....[19]....
        /*01b0*/ 	.word	0x000033a0


	//   ....[20]....
        /*01b4*/ 	.word	0x00003410


	//   ....[21]....
        /*01b8*/ 	.word	0x00003470


	//   ....[22]....
        /*01bc*/ 	.word	0x000034d0


	//   ....[23]....
        /*01c0*/ 	.word	0x00003530


	//   ....[24]....
        /*01c4*/ 	.word	0x000035a0


	//   ....[25]....
        /*01c8*/ 	.word	0x00004700


	//   ....[26]....
        /*01cc*/ 	.word	0x00004780


	//   ....[27]....
        /*01d0*/ 	.word	0x00004800


	//   ....[28]....
        /*01d4*/ 	.word	0x00004880


	//   ....[29]....
        /*01d8*/ 	.word	0x00004900


	//   ....[30]....
        /*01dc*/ 	.word	0x00004980


	//   ....[31]....
        /*01e0*/ 	.word	0x00004a00


	//   ....[32]....
        /*01e4*/ 	.word	0x00004a80


	//   ....[33]....
        /*01e8*/ 	.word	0x00004b00


	//   ....[34]....
        /*01ec*/ 	.word	0x00004b80


	//   ....[35]....
        /*01f0*/ 	.word	0x00004c00


	//   ....[36]....
        /*01f4*/ 	.word	0x00004c80


	//   ....[37]....
        /*01f8*/ 	.word	0x00004d00


	//   ....[38]....
        /*01fc*/ 	.word	0x00004d80


	//   ....[39]....
        /*0200*/ 	.word	0x00004e00


	//   ....[40]....
        /*0204*/ 	.word	0x00004e80


	//   ....[41]....
        /*0208*/ 	.word	0x00004ef0


	//   ....[42]....
        /*020c*/ 	.word	0x00004f70


	//   ....[43]....
        /*0210*/ 	.word	0x00004ff0


	//   ....[44]....
        /*0214*/ 	.word	0x00005070


	//   ....[45]....
        /*0218*/ 	.word	0x000050f0


	//   ....[46]....
        /*021c*/ 	.word	0x00005170


	//   ....[47]....
        /*0220*/ 	.word	0x000051f0


	//   ....[48]....
        /*0224*/ 	.word	0x00005270


	//----- nvinfo : EIATTR_VRC_CTA_INIT_COUNT
	.align		4
.L_15473:
        /*0228*/ 	.byte	0x02, 0x4a
	.zero		1
	.zero		1


	//----- nvinfo : EIATTR_EXIT_INSTR_OFFSETS
	.align		4
        /*022c*/ 	.byte	0x04, 0x1c
        /*022e*/ 	.short	(.L_15475 - .L_15474)


	//   ....[0]....
.L_15474:
        /*0230*/ 	.word	0x00000820


	//   ....[1]....
        /*0234*/ 	.word	0x000046b0


	//----- nvinfo : EIATTR_MAX_THREADS
	.align		4
.L_15475:
        /*0238*/ 	.byte	0x04, 0x05
        /*023a*/ 	.short	(.L_15477 - .L_15476)
.L_15476:
        /*023c*/ 	.word	0x00000100
        /*0240*/ 	.word	0x00000001
        /*0244*/ 	.word	0x00000001


	//----- nvinfo : EIATTR_CRS_STACK_SIZE
	.align		4
.L_15477:
        /*0248*/ 	.byte	0x04, 0x1e
        /*024a*/ 	.short	(.L_15479 - .L_15478)
.L_15478:
        /*024c*/ 	.word	0x00000000


	//----- nvinfo : EIATTR_CBANK_PARAM_SIZE
	.align		4
.L_15479:
        /*0250*/ 	.byte	0x03, 0x19
        /*0252*/ 	.short	0x0030


	//----- nvinfo : EIATTR_PARAM_CBANK
	.align		4
        /*0254*/ 	.byte	0x04, 0x0a
        /*0256*/ 	.short	(.L_15481 - .L_15480)
	.align		4
.L_15480:
        /*0258*/ 	.word	index@(.nv.constant0._Z9cuda_gemmIiLi256ELi2ELi1ELi32ELi8ELi8ELi32ELi0ELi0EEviiiPT_S1_S1_ii)
        /*025c*/ 	.short	0x0380
        /*025e*/ 	.short	0x0030


	//----- nvinfo : EIATTR_SW_WAR
	.align		4
.L_15481:
        /*0260*/ 	.byte	0x04, 0x36
        /*0262*/ 	.short	(.L_15483 - .L_15482)
.L_15482:
        /*0264*/ 	.word	0x00000008
.L_15483:


//--------------------- .nv.info._Z9cuda_gemmIiLi256ELi2ELi1ELi32ELi4ELi4ELi32ELi1ELi1EEviiiPT_S1_S1_ii --------------------------
	.section	.nv.info._Z9cuda_gemmIiLi256ELi2ELi1ELi32ELi4ELi4ELi32ELi1ELi1EEviiiPT_S1_S1_ii,"",@"SHT_CUDA_INFO"
	.sectionflags	@""
	.align	4


	//----- nvinfo : EIATTR_CUDA_API_VERSION
	.align		4
        /*0000*/ 	.byte	0x04, 0x37
        /*0002*/ 	.short	(.L_15485 - .L_15484)
.L_15484:
        /*0004*/ 	.word	0x00000082


	//----- nvinfo : EIATTR_KPARAM_INFO
	.align		4
.L_15485:
        /*0008*/ 	.byte	0x04, 0x17
        /*000a*/ 	.short	(.L_15487 - .L_15486)
.L_15486:
        /*000c*/ 	.word	0x00000000
        /*0010*/ 	.short	0x0007
        /*0012*/ 	.short	0x002c
        /*0014*/ 	.byte	0x00, 0xf0, 0x11, 0x00


	//----- nvinfo : EIATTR_KPARAM_INFO
	.align		4
.L_15487:
        /*0018*/ 	.byte	0x04, 0x17
        /*001a*/ 	.short	(.L_15489 - .L_15488)
.L_15488:
        /*001c*/ 	.word	0x00000000
        /*0020*/ 	.short	0x0006
        /*0022*/ 	.short	0x0028
        /*0024*/ 	.byte	0x00, 0xf0, 0x11, 0x00


	//----- nvinfo : EIATTR_KPARAM_INFO
	.align		4
.L_15489:
        /*0028*/ 	.byte	0x04, 0x17
        /*002a*/ 	.short	(.L_15491 - .L_15490)
.L_15490:
        /*002c*/ 	.word	0x00000000
        /*0030*/ 	.short	0x0005
        /*0032*/ 	.short	0x0020
        /*0034*/ 	.byte	0x00, 0xf5, 0x21, 0x00


	//----- nvinfo : EIATTR_KPARAM_INFO
	.align		4
.L_15491:
        /*0038*/ 	.byte	0x04, 0x17
        /*003a*/ 	.short	(.L_15493 - .L_15492)
.L_15492:
        /*003c*/ 	.word	0x00000000
        /*0040*/ 	.short	0x0004
        /*0042*/ 	.short	0x0018
        /*0044*/ 	.byte	0x00, 0xf5, 0x21, 0x00


	//----- nvinfo : EIATTR_KPARAM_INFO
	.align		4
.L_15493:
        /*0048*/ 	.byte	0x04, 0x17
        /*004a*/ 	.short	(.L_15495 - .L_15494)
.L_15494:
        /*004c*/ 	.word	0x00000000
        /*0050*/ 	.short	0x0003
        /*0052*/ 	.short	0x0010
        /*0054*/ 	.byte	0x00, 0xf5, 0x21, 0x00


	//----- nvinfo : EIATTR_KPARAM_INFO
	.align		4
.L_15495:
        /*0058*/ 	.byte	0x04, 0x17
        /*005a*/ 	.short	(.L_15497 - .L_15496)
.L_15496:
        /*005c*/ 	.word	0x00000000
        /*0060*/ 	.short	0x0002
        /*0062*/ 	.short	0x0008
        /*0064*/ 	.byte	0x00, 0xf0, 0x11, 0x00


	//----- nvinfo : EIATTR_KPARAM_INFO
	.align		4
.L_15497:
        /*0068*/ 	.byte	0x04, 0x17
        /*006a*/ 	.short	(.L_15499 - .L_15498)
.L_15498:
        /*006c*/ 	.word	0x00000000
        /*0070*/ 	.short	0x0001
        /*0072*/ 	.short	0x0004
        /*0074*/ 	.byte	0x00, 0xf0, 0x11, 0x00


	//----- nvinfo : EIATTR_KPARAM_INFO
	.align		4
.L_15499:
        /*0078*/ 	.byte	0x04, 0x17
        /*007a*/ 	.short	(.L_15501 - .L_15500)
.L_15500:
        /*007c*/ 	.word	0x00000000
        /*0080*/ 	.short	0x0000
        /*0082*/ 	.short	0x0000
        /*0084*/ 	.byte	0x00, 0xf0, 0x11, 0x00


	//----- nvinfo : EIATTR_SPARSE_MMA_MASK
	.align		4
.L_15501:
        /*0088*/ 	.byte	0x03, 0x50
        /*008a*/ 	.short	0x0000


	//----- nvinfo : EIATTR_MAXREG_COUNT
	.align		4
        /*008c*/ 	.byte	0x03, 0x1b
        /*008e*/ 	.short	0x00ff


	//----- nvinfo : EIATTR_NUM_BARRIERS
	.align		4
        /*0090*/ 	.byte	0x02, 0x4c
        /*0092*/ 	.byte	0x01
	.zero		1


	//----- nvinfo : EIATTR_MERCURY_ISA_VERSION
	.align		4
        /*0094*/ 	.byte	0x03, 0x5f
        /*0096*/ 	.short	0x0101


	//----- nvinfo : EIATTR_COOP_GROUP_MASK_REGIDS
	.align		4
        /*0098*/ 	.byte	0x04, 0x29
        /*009a*/ 	.short	(.L_15503 - .L_15502)


	//   ....[0]....
.L_15502:
        /*009c*/ 	.word	0xffffffff


	//   ....[1]....
        /*00a0*/ 	.word	0xffffffff


	//   ....[2]....
        /*00a4*/ 	.word	0xffffffff


	//   ....[3]....
        /*00a8*/ 	.word	0xffffffff


	//   ....[4]....
        /*00ac*/ 	.word	0x0500001a


	//   ....[5]....
        /*00b0*/ 	.word	0x0500001a


	//   ....[6]....
        /*00b4*/ 	.word	0x0500001a


	//   ....[7]....
        /*00b8*/ 	.word	0x0500001a


	//----- nvinfo : EIATTR_COOP_GROUP_INSTR_OFFSETS
	.align		4
.L_15503:
        /*00bc*/ 	.byte	0x04, 0x28
        /*00be*/ 	.short	(.L_15505 - .L_15504)


	//   ....[0]....
.L_15504:
        /*00c0*/ 	.word	0x00000cc0


	//   ....[1]....
        /*00c4*/ 	.word	0x00000cd0


	//   ....[2]....
        /*00c8*/ 	.word	0x00000ce0


	//   ....[3]....
        /*00cc*/ 	.word	0x00000cf0


	//   ....[4]....
        /*00d0*/ 	.word	0x00001250


	//   ....[5]....
        /*00d4*/ 	.word	0x000012d0


	//   ....[6]....
        /*00d8*/ 	.word	0x00001330


	//   ....[7]....
        /*00dc*/ 	.word	0x00001390


	//----- nvinfo : EIATTR_VRC_CTA_INIT_COUNT
	.align		4
.L_15505:
        /*00e0*/ 	.byte	0x02, 0x4a
	.zero		1
	.zero		1


	//----- nvinfo : EIATTR_EXIT_INSTR_OFFSETS
	.align		4
        /*00e4*/ 	.byte	0x04, 0x1c
        /*00e6*/ 	.short	(.L_15507 - .L_15506)


	//   ....[0]....
.L_15506:
        /*00e8*/ 	.word	0x000001b0


	//   ....[1]....
        /*00ec*/ 	.word	0x000011f0


	//----- nvinfo : EIATTR_MAX_THREADS
	.align		4
.L_15507:
        /*00f0*/ 	.byte	0x04, 0x05
        /*00f2*/ 	.short	(.L_15509 - .L_15508)
.L_15508:
        /*00f4*/ 	.word	0x00000100
        /*00f8*/ 	.word	0x00000001
        /*00fc*/ 	.word	0x00000001


	//----- nvinfo : EIATTR_CRS_STACK_SIZE
	.align		4
.L_15509:
        /*0100*/ 	.byte	0x04, 0x1e
        /*0102*/ 	.short	(.L_15511 - .L_15510)
.L_15510:
        /*0104*/ 	.word	0x00000000


	//----- nvinfo : EIATTR_CBANK_PARAM_SIZE
	.align		4
.L_15511:
        /*0108*/ 	.byte	0x03, 0x19
        /*010a*/ 	.short	0x0030


	//----- nvinfo : EIATTR_PARAM_CBANK
	.align		4
        /*010c*/ 	.byte	0x04, 0x0a
        /*010e*/ 	.short	(.L_15513 - .L_15512)
	.align		4
.L_15512:
        /*0110*/ 	.word	index@(.nv.constant0._Z9cuda_gemmIiLi256ELi2ELi1ELi32ELi4ELi4ELi32ELi1ELi1EEviiiPT_S1_S1_ii)
        /*0114*/ 	.short	0x0380
        /*0116*/ 	.short	0x0030


	//----- nvinfo : EIATTR_SW_WAR
	.align		4
.L_15513:
        /*0118*/ 	.byte	0x04, 0x36
        /*011a*/ 	.short	(.L_15515 - .L_15514)
.L_15514:
        /*011c*/ 	.word	0x00000008
.L_15515:


//--------------------- .nv.info._Z9cuda_gemmIiLi256ELi2ELi1ELi32ELi4ELi4ELi32ELi1ELi0EEviiiPT_S1_S1_ii --------------------------
	.section	.nv.info._Z9cuda_gemmIiLi256ELi2ELi1ELi32ELi4ELi4ELi32ELi1ELi0EEviiiPT_S1_S1_ii,"",@"SHT_CUDA_INFO"
	.sectionflags	@""
	.align	4


	//----- nvinfo : EIATTR_CUDA_API_VERSION
	.align		4
        /*0000*/ 	.byte	0x04, 0x37
        /*0002*/ 	.short	(.L_15517 - .L_15516)
.L_15516:
        /*0004*/ 	.word	0x00000082


	//----- nvinfo : EIATTR_KPARAM_INFO
	.align		4
.L_15517:
        /*0008*/ 	.byte	0x04, 0x17
        /*000a*/ 	.short	(.L_15519 - .L_15518)
.L_15518:
        /*000c*/ 	.word	0x00000000
        /*0010*/ 	.short	0x0007
        /*0012*/ 	.short	0x002c
        /*0014*/ 	.byte	0x00, 0xf0, 0x11, 0x00


	//----- nvinfo : EIATTR_KPARAM_INFO
	.align		4
.L_15519:
        /*0018*/ 	.byte	0x04, 0x17
        /*001a*/ 	.short	(.L_15521 - .L_15520)
.L_15520:
        /*001c*/ 	.word	0x00000000
        /*0020*/ 	.short	0x0006
        /*0022*/ 	.short	0x0028
        /*0024*/ 	.byte	0x00, 0xf0, 0x11, 0x00


	//----- nvinfo : EIATTR_KPARAM_INFO
	.align		4
.L_15521:
        /*0028*/ 	.byte	0x04, 0x17
        /*002a*/ 	.short	(.L_15523 - .L_15522)
.L_15522:
        /*002c*/ 	.word	0x00000000
        /*0030*/ 	.short	0x0005
        /*0032*/ 	.short	0x0020
        /*0034*/ 	.byte	0x00, 0xf5, 0x21, 0x00


	//----- nvinfo : EIATTR_KPARAM_INFO
	.align		4
.L_15523:
        /*0038*/ 	.byte	0x04, 0x17
        /*003a*/ 	.short	(.L_15525 - .L_15524)
.L_15524:
        /*003c*/ 	.word	0x00000000
        /*0040*/ 	.short	0x0004
        /*0042*/ 	.short	0x0018
        /*0044*/ 	.byte	0x00, 0xf5, 0x21, 0x00


	//----- nvinfo : EIATTR_KPARAM_INFO
	.align		4
.L_15525:
        /*0048*/ 	.byte	0x04, 0x17
        /*004a*/ 	.short	(.L_15527 - .L_15526)
.L_15526:
        /*004c*/ 	.word	0x00000000
        /*0050*/ 	.short	0x0003
        /*0052*/ 	.short	0x0010
        /*0054*/ 	.byte	0x00, 0xf5, 0x21, 0x00


	//----- nvinfo : EIATTR_KPARAM_INFO
	.align		4
.L_15527:
        /*0058*/ 	.byte	0x04, 0x17
        /*005a*/ 	.short	(.L_15529 - .L_15528)
.L_15528:
        /*005c*/ 	.word	0x00000000
        /*0060*/ 	.short	0x0002
        /*0062*/ 	.short	0x0008
        /*0064*/ 	.byte	0x00, 0xf0, 0x11, 0x00


	//----- nvinfo : EIATTR_KPARAM_INFO
	.align		4
.L_15529:
        /*0068*/ 	.byte	0x04, 0x17
        /*006a*/ 	.short	(.L_15531 - .L_15530)
.L_15530:
        /*006c*/ 	.word	0x00000000
        /*0070*/ 	.short	0x0001
        /*0072*/ 	.short	0x0004
        /*0074*/ 	.byte	0x00, 0xf0, 0x11, 0x00


	//----- nvinfo : EIATTR_KPARAM_INFO
	.align		4
.L_15531:
        /*0078*/ 	.byte	0x04, 0x17
        /*007a*/ 	.short	(.L_15533 - .L_15532)
.L_15532:
        /*007c*/ 	.word	0x00000000
        /*0080*/ 	.short	0x0000
        /*0082*/ 	.short	0x0000
        /*0084*/ 	.byte	0x00, 0xf0, 0x11, 0x00


	//----- nvinfo : EIATTR_SPARSE_MMA_MASK
	.align		4
.L_15533:
        /*0088*/ 	.byte	0x03, 0x50
        /*008a*/ 	.short	0x0000


	//----- nvinfo : EIATTR_MAXREG_COUNT
	.align		4
        /*008c*/ 	.byte	0x03, 0x1b
        /*008e*/ 	.short	0x00ff


	//----- nvinfo : EIATTR_NUM_BARRIERS
	.align		4
        /*0090*/ 	.byte	0x02, 0x4c
        /*0092*/ 	.byte	0x01
	.zero		1


	//----- nvinfo : EIATTR_MERCURY_ISA_VERSION
	.align		4
        /*0094*/ 	.byte	0x03, 0x5f
        /*0096*/ 	.short	0x0101


	//----- nvinfo : EIATTR_COOP_GROUP_MASK_REGIDS
	.align		4
        /*0098*/ 	.byte	0x04, 0x29
        /*009a*/ 	.short	(.L_15535 - .L_15534)


	//   ....[0]....
.L_15534:
        /*009c*/ 	.word	0xffffffff


	//   ....[1]....
        /*00a0*/ 	.word	0xffffffff


	//   ....[2]....
        /*00a4*/ 	.word	0xffffffff


	//   ....[3]....
        /*00a8*/ 	.word	0xffffffff


	//   ....[4]....
        /*00ac*/ 	.word	0xffffffff


	//   ....[5]....
        /*00b0*/ 	.word	0xffffffff


	//   ....[6]....
        /*00b4*/ 	.word	0xffffffff


	//   ....[7]....
        /*00b8*/ 	.word	0xffffffff


	//   ....[8]....
        /*00bc*/ 	.word	0xffffffff


	//   ....[9]....
        /*00c0*/ 	.word	0xffffffff


	//   ....[10]....
        /*00c4*/ 	.word	0xffffffff


	//   ....[11]....
        /*00c8*/ 	.word	0xffffffff


	//   ....[12]....
        /*00cc*/ 	.word	0xffffffff


	//   ....[13]....
        /*00d0*/ 	.word	0x05000022


	//   ....[14]....
        /*00d4*/ 	.word	0x05000022


	//   ....[15]....
        /*00d8*/ 	.word	0x05000022


	//   ....[16]....
        /*00dc*/ 	.word	0x05000022


	//   ....[17]....
        /*00e0*/ 	.word	0x05000022


	//   ....[18]....
        /*00e4*/ 	.word	0x05000022


	//   ....[19]....
        /*00e8*/ 	.word	0x05000022


	//   ....[20]....
        /*00ec*/ 	.word	0x05000022


	//   ....[21]....
        /*00f0*/ 	.word	0x05000022


	//   ....[22]....
        /*00f4*/ 	.word	0x05000022


	//   ....[23]....
        /*00f8*/ 	.word	0x05000022


	//   ....[24]....
        /*00fc*/ 	.word	0x05000022


	//----- nvinfo : EIATTR_COOP_GROUP_INSTR_OFFSETS
	.align		4
.L_15535:
        /*0100*/ 	.byte	0x04, 0x28
        /*0102*/ 	.short	(.L_15537 - .L_15536)


	//   ....[0]....
.L_15536:
        /*0104*/ 	.word	0x000019c0


	//   ....[1]....
        /*0108*/ 	.word	0x00001a10


	//   ....[2]....
        /*010c*/ 	.word	0x00001a60


	//   ....[3]....
        /*0110*/ 	.word	0x00001ab0


	//   ....[4]....
        /*0114*/ 	.word	0x00002070


	//   ....[5]....
        /*0118*/ 	.word	0x000020c0


	//   ....[6]....
        /*011c*/ 	.word	0x00002110


	//   ....[7]....
        /*0120*/ 	.word	0x00002160


	//   ....[8]....
        /*0124*/ 	.word	0x000026d0


	//   ....[9]....
        /*0128*/ 	.word	0x00002720


	//   ....[10]....
        /*012c*/ 	.word	0x00002770


	//   ....[11]....
        /*0130*/ 	.word	0x000027c0


	//   ....[12]....
        /*0134*/ 	.word	0x00002830


	//   ....[13]....
        /*0138*/ 	.word	0x00002e80


	//   ....[14]....
        /*013c*/ 	.word	0x00002f00


	//   ....[15]....
        /*0140*/ 	.word	0x00002f80


	//   ....[16]....
        /*0144*/ 	.word	0x00003000


	//   ....[17]....
        /*0148*/ 	.word	0x00003080


	//   ....[18]....
        /*014c*/ 	.word	0x00003100


	//   ....[19]....
        /*0150*/ 	.word	0x00003180


	//   ....[20]....
        /*0154*/ 	.word	0x00003200


	//   ....[21]....
        /*0158*/ 	.word	0x00003270


	//   ....[22]....
        /*015c*/ 	.word	0x000032f0


	//   ....[23]....
        /*0160*/ 	.word	0x00003370


	//   ....[24]....
        /*0164*/ 	.word	0x000033f0


	//----- nvinfo : EIATTR_VRC_CTA_INIT_COUNT
	.align		4
.L_15537:
        /*0168*/ 	.byte	0x02, 0x4a
	.zero		1
	.zero		1


	//----- nvinfo : EIATTR_EXIT_INSTR_OFFSETS
	.align		4
        /*016c*/ 	.byte	0x04, 0x1c
        /*016e*/ 	.short	(.L_15539 - .L_15538)


	//   ....[0]....
.L_15538:
        /*0170*/ 	.word	0x00000810


	//   ....[1]....
        /*0174*/ 	.word	0x00002e30


	//----- nvinfo : EIATTR_MAX_THREADS
	.align		4
.L_15539:
        /*0178*/ 	.byte	0x04, 0x05
        /*017a*/ 	.short	(.L_15541 - .L_15540)
.L_15540:
        /*017c*/ 	.word	0x00000100
        /*0180*/ 	.word	0x00000001
        /*0184*/ 	.word	0x00000001


	//----- nvinfo : EIATTR_CRS_STACK_SIZE
	.align		4
.L_15541:
        /*0188*/ 	.byte	0x04, 0x1e
        /*018a*/ 	.short	(.L_15543 - .L_15542)
.L_15542:
        /*018c*/ 	.word	0x00000000


	//----- nvinfo : EIATTR_CBANK_PARAM_SIZE
	.align		4
.L_15543:
        /*0190*/ 	.byte	0x03, 0x19
        /*0192*/ 	.short	0x0030


	//----- nvinfo : EIATTR_PARAM_CBANK
	.align		4
        /*0194*/ 	.byte	0x04, 0x0a
        /*0196*/ 	.short	(.L_15545 - .L_15544)
	.align		4
.L_15544:
        /*0198*/ 	.word	index@(.nv.constant0._Z9cuda_gemmIiLi256ELi2ELi1ELi32ELi4ELi4ELi32ELi1ELi0EEviiiPT_S1_S1_ii)
        /*019c*/ 	.short	0x0380
        /*019e*/ 	.short	0x0030


	//----- nvinfo : EIATTR_SW_WAR
	.align		4
.L_15545:
        /*01a0*/ 	.byte	0x04, 0x36
        /*01a2*/ 	.short	(.L_15547 - .L_15546)
.L_15546:
        /*01a4*/ 	.word	0x00000008
.L_15547:


//--------------------- .nv.info._Z9cuda_gemmIiLi256ELi2ELi1ELi32ELi4ELi4ELi32ELi0ELi1EEviiiPT_S1_S1_ii --------------------------
	.section	.nv.info._Z9cuda_gemmIiLi256ELi2ELi1ELi32ELi4ELi4ELi32ELi0ELi1EEviiiPT_S1_S1_ii,"",@"SHT_CUDA_INFO"
	.sectionflags	@""
	.align	4


	//----- nvinfo : EIATTR_CUDA_API_VERSION
	.align		4
        /*0000*/ 	.byte	0x04, 0x37
        /*0002*/ 	.short	(.L_15549 - .L_15548)
.L_15548:
        /*0004*/ 	.word	0x00000082


	//----- nvinfo : EIATTR_KPARAM_INFO
	.align		4
.L_15549:
        /*0008*/ 	.byte	0x04, 0x17
        /*000a*/ 	.short	(.L_15551 - .L_15550)
.L_15550:
        /*000c*/ 	.word	0x00000000
        /*0010*/ 	.short	0x0007
        /*0012*/ 	.short	0x002c
        /*0014*/ 	.byte	0x00, 0xf0, 0x11, 0x00


	//----- nvinfo : EIATTR_KPARAM_INFO
	.align		4
.L_15551:
        /*0018*/ 	.byte	0x04, 0x17
        /*001a*/ 	.short	(.L_15553 - .L_15552)
.L_15552:
        /*001c*/ 	.word	0x00000000
        /*0020*/ 	.short	0x0006
        /*0022*/ 	.short	0x0028
        /*0024*/ 	.byte	0x00, 0xf0, 0x11, 0x00


	//----- nvinfo : EIATTR_KPARAM_INFO
	.align		4
.L_15553:
        /*0028*/ 	.byte	0x04, 0x17
        /*002a*/ 	.short	(.L_15555 - .L_15554)
.L_15554:
        /*002c*/ 	.word	0x00000000
        /*0030*/ 	.short	0x0005
        /*0032*/ 	.short	0x0020
        /*0034*/ 	.byte	0x00, 0xf5, 0x21, 0x00


	//----- nvinfo : EIATTR_KPARAM_INFO
	.align		4
.L_15555:
        /*0038*/ 	.byte	0x04, 0x17
        /*003a*/ 	.short	(.L_15557 - .L_15556)
.L_15556:
        /*003c*/ 	.word	0x00000000
        /*0040*/ 	.short	0x0004
        /*0042*/ 	.short	0x0018
        /*0044*/ 	.byte	0x00, 0xf5, 0x21, 0x00


	//----- nvinfo : EIATTR_KPARAM_INFO
	.align		4
.L_15557:
        /*0048*/ 	.byte	0x04, 0x17
        /*004a*/ 	.short	(.L_15559 - .L_15558)
.L_15558:
        /*004c*/ 	.word	0x00000000
        /*0050*/ 	.short	0x0003
        /*0052*/ 	.short	0x0010
        /*0054*/ 	.byte	0x00, 0xf5, 0x21, 0x00


	//----- nvinfo : EIATTR_KPARAM_INFO
	.align		4
.L_15559:
        /*0058*/ 	.byte	0x04, 0x17
        /*005a*/ 	.short	(.L_15561 - .L_15560)
.L_15560:
        /*005c*/ 	.word	0x00000000
        /*0060*/ 	.short	0x0002
        /*0062*/ 	.short	0x0008
        /*0064*/ 	.byte	0x00, 0xf0, 0x11, 0x00


	//----- nvinfo : EIATTR_KPARAM_INFO
	.align		4
.L_15561:
        /*0068*/ 	.byte	0x04, 0x17
        /*006a*/ 	.short	(.L_15563 - .L_15562)
.L_15562:
        /*006c*/ 	.word	0x00000000
        /*0070*/ 	.short	0x0001
        /*0072*/ 	.short	0x0004
        /*0074*/ 	.byte	0x00, 0xf0, 0x11, 0x00


	//----- nvinfo : EIATTR_KPARAM_INFO
	.align		4
.L_15563:
        /*0078*/ 	.byte	0x04, 0x17
        /*007a*/ 	.short	(.L_15565 - .L_15564)
.L_15564:
        /*007c*/ 	.word	0x00000000
        /*0080*/ 	.short	0x0000
        /*0082*/ 	.short	0x0000
        /*0084*/ 	.byte	0x00, 0xf0, 0x11, 0x00


	//----- nvinfo : EIATTR_SPARSE_MMA_MASK
	.align		4
.L_15565:
        /*0088*/ 	.byte	0x03, 0x50
        /*008a*/ 	.short	0x0000


	//----- nvinfo : EIATTR_MAXREG_COUNT
	.align		4
        /*008c*/ 	.byte	0x03, 0x1b
        /*008e*/ 	.short	0x00ff


	//----- nvinfo : EIATTR_NUM_BARRIERS
	.align		4
        /*0090*/ 	.byte	0x02, 0x4c
        /*0092*/ 	.byte	0x01
	.zero		1


	//----- nvinfo : EIATTR_MERCURY_ISA_VERSION
	.align		4
        /*0094*/ 	.byte	0x03, 0x5f
        /*0096*/ 	.short	0x0101


	//----- nvinfo : EIATTR_COOP_GROUP_MASK_REGIDS
	.align		4
        /*0098*/ 	.byte	0x04, 0x29
        /*009a*/ 	.short	(.L_15567 - .L_15566)


	//   ....[0]....
.L_15566:
        /*009c*/ 	.word	0xffffffff


	//   ....[1]....
        /*00a0*/ 	.word	0xffffffff


	//   ....[2]....
        /*00a4*/ 	.word	0xffffffff


	//   ....[3]....
        /*00a8*/ 	.word	0xffffffff


	//   ....[4]....
        /*00ac*/ 	.word	0x05000019


	//   ....[5]....
        /*00b0*/ 	.word	0x05000019


	//   ....[6]....
        /*00b4*/ 	.word	0x05000019


	//   ....[7]....
        /*00b8*/ 	.word	0x05000019


	//----- nvinfo : EIATTR_COOP_GROUP_INSTR_OFFSETS
	.align		4
.L_15567:
        /*00bc*/ 	.byte	0x04, 0x28
        /*00be*/ 	.short	(.L_15569 - .L_15568)


	//   ....[0]....
.L_15568:
        /*00c0*/ 	.word	0x00000d10


	//   ....[1]....
        /*00c4*/ 	.word	0x00000d20


	//   ....[2]....
        /*00c8*/ 	.word	0x00000d30


	//   ....[3]....
        /*00cc*/ 	.word	0x00000d40


	//   ....[4]....
        /*00d0*/ 	.word	0x00001430


	//   ....[5]....
        /*00d4*/ 	.word	0x000014b0


	//   ....[6]....
        /*00d8*/ 	.word	0x00001510


	//   ....[7]....
        /*00dc*/ 	.word	0x00001570


	//----- nvinfo : EIATTR_VRC_CTA_INIT_COUNT
	.align		4
.L_15569:
        /*00e0*/ 	.byte	0x02, 0x4a
	.zero		1
	.zero		1


	//----- nvinfo : EIATTR_EXIT_INSTR_OFFSETS
	.align		4
        /*00e4*/ 	.byte	0x04, 0x1c
        /*00e6*/ 	.short	(.L_15571 - .L_15570)


	//   ....[0]....
.L_15570:
        /*00e8*/ 	.word	0x000001c0


	//   ....[1]....
        /*00ec*/ 	.word	0x000013d0


	//----- nvinfo : EIATTR_MAX_THREADS
	.align		4
.L_15571:
        /*00f0*/ 	.byte	0x04, 0x05
        /*00f2*/ 	.short	(.L_15573 - .L_15572)
.L_15572:
        /*00f4*/ 	.word	0x00000100
        /*00f8*/ 	.word	0x00000001
        /*00fc*/ 	.word	0x00000001


	//----- nvinfo : EIATTR_CRS_STACK_SIZE
	.align		4
.L_15573:
        /*0100*/ 	.byte	0x04, 0x1e
        /*0102*/ 	.short	(.L_15575 - .L_15574)
.L_15574:
        /*0104*/ 	.word	0x00000000


	//----- nvinfo : EIATTR_CBANK_PARAM_SIZE
	.align		4
.L_15575:
        /*0108*/ 	.byte	0x03, 0x19
        /*010a*/ 	.short	0x0030


	//----- nvinfo : EIATTR_PARAM_CBANK
	.align		4
        /*010c*/ 	.byte	0x04, 0x0a
        /*010e*/ 	.short	(.L_15577 - .L_15576)
	.align		4
.L_15576:
        /*0110*/ 	.word	index@(.nv.constant0._Z9cuda_gemmIiLi256ELi2ELi1ELi32ELi4ELi4ELi32ELi0ELi1EEviiiPT_S1_S1_ii)
        /*0114*/ 	.short	0x0380
        /*0116*/ 	.short	0x0030


	//----- nvinfo : EIATTR_SW_WAR
	.align		4
.L_15577:
        /*0118*/ 	.byte	0x04, 0x36
        /*011a*/ 	.short	(.L_15579 - .L_15578)
.L_15578:
        /*011c*/ 	.word	0x00000008
.L_15579:


//--------------------- .nv.info._Z9cuda_gemmIiLi256ELi2ELi1ELi32ELi4ELi4ELi32ELi0ELi0EEviiiPT_S1_S1_ii --------------------------
	.section	.nv.info._Z9cuda_gemmIiLi256ELi2ELi1ELi32ELi4ELi4ELi32ELi0ELi0EEviiiPT_S1_S1_ii,"",@"SHT_CUDA_INFO"
	.sectionflags	@""
	.align	4


	//----- nvinfo : EIATTR_CUDA_API_VERSION
	.align		4
        /*0000*/ 	.byte	0x04, 0x37
        /*0002*/ 	.short	(.L_15581 - .L_15580)
.L_15580:
        /*0004*/ 	.word	0x00000082


	//----- nvinfo : EIATTR_KPARAM_INFO
	.align		4
.L_15581:
        /*0008*/ 	.byte	0x04, 0x17
        /*000a*/ 	.short	(.L_15583 - .L_15582)
.L_15582:
        /*000c*/ 	.word	0x00000000
        /*0010*/ 	.short	0x0007
        /*0012*/ 	.short	0x002c
        /*0014*/ 	.byte	0x00, 0xf0, 0x11, 0x00


	//----- nvinfo : EIATTR_KPARAM_INFO
	.align		4
.L_15583:
        /*0018*/ 	.byte	0x04, 0x17
        /*001a*/ 	.short	(.L_15585 - .L_15584)
.L_15584:
        /*001c*/ 	.word	0x00000000
        /*0020*/ 	.short	0x0006
        /*0022*/ 	.short	0x0028
        /*0024*/ 	.byte	0x00, 0xf0, 0x11, 0x00


	//----- nvinfo : EIATTR_KPARAM_INFO
	.align		4
.L_15585:
        /*0028*/ 	.byte	0x04, 0x17
        /*002a*/ 	.short	(.L_15587 - .L_15586)
.L_15586:
        /*002c*/ 	.word	0x00000000
        /*0030*/ 	.short	0x0005
        /*0032*/ 	.short	0x0020
        /*0034*/ 	.byte	0x00, 0xf5, 0x21, 0x00


	//----- nvinfo : EIATTR_KPARAM_INFO
	.align		4
.L_15587:
        /*0038*/ 	.byte	0x04, 0x17
        /*003a*/ 	.short	(.L_15589 - .L_15588)
.L_15588:
        /*003c*/ 	.word	0x00000000
        /*0040*/ 	.short	0x0004
        /*0042*/ 	.short	0x0018
        /*0044*/ 	.byte	0x00, 0xf5, 0x21, 0x00


	//----- nvinfo : EIATTR_KPARAM_INFO
	.align		4
.L_15589:
        /*0048*/ 	.byte	0x04, 0x17
        /*004a*/ 	.short	(.L_15591 - .L_15590)
.L_15590:
        /*004c*/ 	.word	0x00000000
        /*0050*/ 	.short	0x0003
        /*0052*/ 	.short	0x0010
        /*0054*/ 	.byte	0x00, 0xf5, 0x21, 0x00


	//----- nvinfo : EIATTR_KPARAM_INFO
	.align		4
.L_15591:
        /*0058*/ 	.byte	0x04, 0x17
        /*005a*/ 	.short	(.L_15593 - .L_15592)
.L_15592:
        /*005c*/ 	.word	0x00000000
        /*0060*/ 	.short	0x0002
        /*0062*/ 	.short	0x0008
        /*0064*/ 	.byte	0x00, 0xf0, 0x11, 0x00


	//----- nvinfo : EIATTR_KPARAM_INFO
	.align		4
.L_15593:
        /*0068*/ 	.byte	0x04, 0x17
        /*006a*/ 	.short	(.L_15595 - .L_15594)
.L_15594:
        /*006c*/ 	.word	0x00000000
        /*0070*/ 	.short	0x0001
        /*0072*/ 	.short	0x0004
        /*0074*/ 	.byte	0x00, 0xf0, 0x11, 0x00


	//----- nvinfo : EIATTR_KPARAM_INFO
	.align		4
.L_15595:
        /*0078*/ 	.byte	0x04, 0x17
        /*007a*/ 	.short	(.L_15597 - .L_15596)
.L_15596:
        /*007c*/ 	.word	0x00000000
        /*0080*/ 	.short	0x0000
        /*0082*/ 	.short	0x0000
        /*0084*/ 	.byte	0x00, 0xf0, 0x11, 0x00


	//----- nvinfo : EIATTR_SPARSE_MMA_MASK
	.align		4
.L_15597:
        /*0088*/ 	.byte	0x03, 0x50
        /*008a*/ 	.short	0x0000


	//----- nvinfo : EIATTR_MAXREG_COUNT
	.align		4
        /*008c*/ 	.byte	0x03, 0x1b
        /*008e*/ 	.short	0x00ff


	//----- nvinfo : EIATTR_NUM_BARRIERS
	.align		4
        /*0090*/ 	.byte	0x02, 0x4c
        /*0092*/ 	.byte	0x01
	.zero		1


	//----- nvinfo : EIATTR_MERCURY_ISA_VERSION
	.align		4
        /*0094*/ 	.byte	0x03, 0x5f
        /*0096*/ 	.short	0x0101


	//----- nvinfo : EIATTR_COOP_GROUP_MASK_REGIDS
	.align		4
        /*0098*/ 	.byte	0x04, 0x29
        /*009a*/ 	.short	(.L_15599 - .L_15598)


	//   ....[0]....
.L_15598:
        /*009c*/ 	.word	0xffffffff


	//   ....[1]....
        /*00a0*/ 	.word	0xffffffff


	//   ....[2]....
        /*00a4*/ 	.word	0xffffffff


	//   ....[3]....
        /*00a8*/ 	.word	0xffffffff


	//   ....[4]....
        /*00ac*/ 	.word	0xffffffff


	//   ....[5]....
        /*00b0*/ 	.word	0xffffffff


	//   ....[6]....
        /*00b4*/ 	.word	0xffffffff


	//   ....[7]....
        /*00b8*/ 	.word	0xffffffff


	//   ....[8]....
        /*00bc*/ 	.word	0xffffffff


	//   ....[9]....
        /*00c0*/ 	.word	0xffffffff


	//   ....[10]....
        /*00c4*/ 	.word	0xffffffff


	//   ....[11]....
        /*00c8*/ 	.word	0xffffffff


	//   ....[12]....
        /*00cc*/ 	.word	0xffffffff


	//   ....[13]....
        /*00d0*/ 	.word	0x05000016


	//   ....[14]....
        /*00d4*/ 	.word	0x05000016


	//   ....[15]....
        /*00d8*/ 	.word	0x05000016


	//   ....[16]....
        /*00dc*/ 	.word	0x05000016


	//   ....[17]....
        /*00e0*/ 	.word	0x05000016


	//   ....[18]....
        /*00e4*/ 	.word	0x05000016


	//   ....[19]....
        /*00e8*/ 	.word	0x05000016


	//   ....[20]....
        /*00ec*/ 	.word	0x05000016


	//   ....[21]....
        /*00f0*/ 	.word	0x05000016


	//   ....[22]....
        /*00f4*/ 	.word	0x05000016


	//   ....[23]....
        /*00f8*/ 	.word	0x05000016


	//   ....[24]....
        /*00fc*/ 	.word	0x05000016


	//----- nvinfo : EIATTR_COOP_GROUP_INSTR_OFFSETS
	.align		4
.L_15599:
        /*0100*/ 	.byte	0x04, 0x28
        /*0102*/ 	.short	(.L_15601 - .L_15600)


	//   ....[0]....
.L_15600:
        /*0104*/ 	.word	0x000019e0


	//   ....[1]....
        /*0108*/ 	.word	0x00001a30


	//   ....[2]....
        /*010c*/ 	.word	0x00001a80


	//   ....[3]....
        /*0110*/ 	.word	0x00001ad0


	//   ....[4]....
        /*0114*/ 	.word	0x00002090


	//   ....[5]....
        /*0118*/ 	.word	0x000020e0


	//   ....[6]....
        /*011c*/ 	.word	0x00002130


	//   ....[7]....
        /*0120*/ 	.word	0x00002180


	//   ....[8]....
        /*0124*/ 	.word	0x000026f0


	//   ....[9]....
        /*0128*/ 	.word	0x00002740


	//   ....[10]....
        /*012c*/ 	.word	0x00002790


	//   ....[11]....
        /*0130*/ 	.word	0x000027e0


	//   ....[12]....
        /*0134*/ 	.word	0x00002850


	//   ....[13]....
        /*0138*/ 	.word	0x000039a0


	//   ....[14]....
        /*013c*/ 	.word	0x00003a20


	//   ....[15]....
        /*0140*/ 	.word	0x00003aa0


	//   ....[16]....
        /*0144*/ 	.word	0x00003b20


	//   ....[17]....
        /*0148*/ 	.word	0x00003ba0


	//   ....[18]....
        /*014c*/ 	.word	0x00003c20


	//   ....[19]....
        /*0150*/ 	.word	0x00003ca0


	//   ....[20]....
        /*0154*/ 	.word	0x00003d20


	//   ....[21]....
        /*0158*/ 	.word	0x00003d90


	//   ....[22]....
        /*015c*/ 	.word	0x00003e10


	//   ....[23]....
        /*0160*/ 	.word	0x00003e90


	//   ....[24]....
        /*0164*/ 	.word	0x00003f10


	//----- nvinfo : EIATTR_VRC_CTA_INIT_COUNT
	.align		4
.L_15601:
        /*0168*/ 	.byte	0x02, 0x4a
	.zero		1
	.zero		1


	//----- nvinfo : EIATTR_EXIT_INSTR_OFFSETS
	.align		4
        /*016c*/ 	.byte	0x04, 0x1c
        /*016e*/ 	.short	(.L_15603 - .L_15602)


	//   ....[0]....
.L_15602:
        /*0170*/ 	.word	0x000007e0


	//   ....[1]....
        /*0174*/ 	.word	0x00003950


	//----- nvinfo : EIATTR_MAX_THREADS
	.align		4
.L_15603:
        /*0178*/ 	.byte	0x04, 0x05
        /*017a*/ 	.short	(.L_15605 - .L_15604)
.L_15604:
        /*017c*/ 	.word	0x00000100
        /*0180*/ 	.word	0x00000001
        /*0184*/ 	.word	0x00000001


	//----- nvinfo : EIATTR_CRS_STACK_SIZE
	.align		4
.L_15605:
        /*0188*/ 	.byte	0x04, 0x1e
        /*018a*/ 	.short	(.L_15607 - .L_15606)
.L_15606:
        /*018c*/ 	.word	0x00000000


	//----- nvinfo : EIATTR_CBANK_PARAM_SIZE
	.align		4
.L_15607:
        /*0190*/ 	.byte	0x03, 0x19
        /*0192*/ 	.short	0x0030


	//----- nvinfo : EIATTR_PARAM_CBANK
	.align		4
        /*0194*/ 	.byte	0x04, 0x0a
        /*0196*/ 	.short	(.L_15609 - .L_15608)
	.align		4
.L_15608:
        /*0198*/ 	.word	index@(.nv.constant0._Z9cuda_gemmIiLi256ELi2ELi1ELi32ELi4ELi4ELi32ELi0ELi0EEviiiPT_S1_S1_ii)
        /*019c*/ 	.short	0x0380
        /*019e*/ 	.short	0x0030


	//----- nvinfo : EIATTR_SW_WAR
	.align		4
.L_15609:
        /*01a0*/ 	.byte	0x04, 0x36
        /*01a2*/ 	.short	(.L_15611 - .L_15610)
.L_15610:
        /*01a4*/ 	.word	0x00000008
.L_15611:


//--------------------- .nv.info._Z9cuda_gemmIiLi256ELi2ELi1ELi32ELi2ELi2ELi32ELi1ELi1EEviiiPT_S1_S1_ii --------------------------
	.section	.nv.info._Z9cuda_gemmIiLi256ELi2ELi1ELi32ELi2ELi2ELi32ELi1ELi1EEviiiPT_S1_S1_ii,"",@"SHT_CUDA_INFO"
	.sectionflags	@""
	.align	4


	//----- nvinfo : EIATTR_CUDA_API_VERSION
	.align		4
        /*0000*/ 	.byte	0x04, 0x37
        /*0002*/ 	.short	(.L_15613 - .L_15612)
.L_15612:
        /*0004*/ 	.word	0x00000082


	//----- nvinfo : EIATTR_KPARAM_INFO
	.align		4
.L_15613:
        /*0008*/ 	.byte	0x04, 0x17
        /*000a*/ 	.short	(.L_15615 - .L_15614)
.L_15614:
        /*000c*/ 	.word	0x00000000
        /*0010*/ 	.short	0x0007
        /*0012*/ 	.short	0x002c
        /*0014*/ 	.byte	0x00, 0xf0, 0x11, 0x00


	//----- nvinfo : EIATTR_KPARAM_INFO
	.align		4
.L_15615:
        /*0018*/ 	.byte	0x04, 0x17
        /*001a*/ 	.short	(.L_15617 - .L_15616)
.L_15616:
        /*001c*/ 	.word	0x00000000
        /*0020*/ 	.short	0x0006
        /*0022*/ 	.short	0x0028
        /*0024*/ 	.byte	0x00, 0xf0, 0x11, 0x00


	//----- nvinfo : EIATTR_KPARAM_INFO
	.align		4
.L_15617:
        /*0028*/ 	.byte	0x04, 0x17
        /*002a*/ 	.short	(.L_15619 - .L_15618)
.L_15618:
        /*002c*/ 	.word	0x00000000
        /*0030*/ 	.short	0x0005
        /*0032*/ 	.short	0x0020
        /*0034*/ 	.byte	0x00, 0xf5, 0x21, 0x00


	//----- nvinfo : EIATTR_KPARAM_INFO
	.align		4
.L_15619:
        /*0038*/ 	.byte	0x04, 0x17
        /*003a*/ 	.short	(.L_15621 - .L_15620)
.L_15620:
        /*003c*/ 	.word	0x00000000
        /*0040*/ 	.short	0x0004
        /*0042*/ 	.short	0x0018
        /*0044*/ 	.byte	0x00, 0xf5, 0x21, 0x00


	//----- nvinfo : EIATTR_KPARAM_INFO
	.align		4
.L_15621:
        /*0048*/ 	.byte	0x04, 0x17
        /*004a*/ 	.short	(.L_15623 - .L_15622)
.L_15622:
        /*004c*/ 	.word	0x00000000
        /*0050*/ 	.short	0x0003
        /*0052*/ 	.short	0x0010
        /*0054*/ 	.byte	0x00, 0xf5, 0x21, 0x00


	//----- nvinfo : EIATTR_KPARAM_INFO
	.align		4
.L_15623:
        /*0058*/ 	.byte	0x04, 0x17
        /*005a*/ 	.short	(.L_15625 - .L_15624)
.L_15624:
        /*005c*/ 	.word	0x00000000
        /*0060*/ 	.short	0x0002
        /*0062*/ 	.short	0x0008
        /*0064*/ 	.byte	0x00, 0xf0, 0x11, 0x00


	//----- nvinfo : EIATTR_KPARAM_INFO
	.align		4
.L_15625:
        /*0068*/ 	.byte	0x04, 0x17
        /*006a*/ 	.short	(.L_15627 - .L_15626)
.L_15626:
        /*006c*/ 	.word	0x00000000
        /*0070*/ 	.short	0x0001
        /*0072*/ 	.short	0x0004
        /*0074*/ 	.byte	0x00, 0xf0, 0x11, 0x00


	//----- nvinfo : EIATTR_KPARAM_INFO
	.align		4
.L_15627:
        /*0078*/ 	.byte	0x04, 0x17
        /*007a*/ 	.short	(.L_15629 - .L_15628)
.L_15628:
        /*007c*/ 	.word	0x00000000
        /*0080*/ 	.short	0x0000
        /*0082*/ 	.short	0x0000
        /*0084*/ 	.byte	0x00, 0xf0, 0x11, 0x00


	//----- nvinfo : EIATTR_SPARSE_MMA_MASK
	.align		4
.L_15629:
        /*0088*/ 	.byte	0x03, 0x50
        /*008a*/ 	.short	0x0000


	//----- nvinfo : EIATTR_MAXREG_COUNT
	.align		4
        /*008c*/ 	.byte	0x03, 0x1b
        /*008e*/ 	.short	0x00ff


	//----- nvinfo : EIATTR_NUM_BARRIERS
	.align		4
        /*0090*/ 	.byte	0x02, 0x4c
        /*0092*/ 	.byte	0x01
	.zero		1


	//----- nvinfo : EIATTR_MERCURY_ISA_VERSION
	.align		4
        /*0094*/ 	.byte	0x03, 0x5f
        /*0096*/ 	.short	0x0101


	//----- nvinfo : EIATTR_COOP_GROUP_MASK_REGIDS
	.align		4
        /*0098*/ 	.byte	0x04, 0x29
        /*009a*/ 	.short	(.L_15631 - .L_15630)


	//   ....[0]....
.L_15630:
        /*009c*/ 	.word	0xffffffff


	//   ....[1]....
        /*00a0*/ 	.word	0xffffffff


	//   ....[2]....
        /*00a4*/ 	.word	0x05000015


	//   ....[3]....
        /*00a8*/ 	.word	0x05000015


	//----- nvinfo : EIATTR_COOP_GROUP_INSTR_OFFSETS
	.align		4
.L_15631:
        /*00ac*/ 	.byte	0x04, 0x28
        /*00ae*/ 	.short	(.L_15633 - .L_15632)


	//   ....[0]....
.L_15632:
        /*00b0*/ 	.word	0x00000c90


	//   ....[1]....
        /*00b4*/ 	.word	0x00000ca0


	//   ....[2]....
        /*00b8*/ 	.word	0x000011d0


	//   ....[3]....
        /*00bc*/ 	.word	0x00001250


	//----- nvinfo : EIATTR_VRC_CTA_INIT_COUNT
	.align		4
.L_15633:
        /*00c0*/ 	.byte	0x02, 0x4a
	.zero		1
	.zero		1


	//----- nvinfo : EIATTR_EXIT_INSTR_OFFSETS
	.align		4
        /*00c4*/ 	.byte	0x04, 0x1c
        /*00c6*/ 	.short	(.L_15635 - .L_15634)


	//   ....[0]....
.L_15634:
        /*00c8*/ 	.word	0x000001c0


	//   ....[1]....
        /*00cc*/ 	.word	0x00001170


	//----- nvinfo : EIATTR_MAX_THREADS
	.align		4
.L_15635:
        /*00d0*/ 	.byte	0x04, 0x05
        /*00d2*/ 	.short	(.L_15637 - .L_15636)
.L_15636:
        /*00d4*/ 	.word	0x00000100
        /*00d8*/ 	.word	0x00000001
        /*00dc*/ 	.word	0x00000001


	//----- nvinfo : EIATTR_CRS_STACK_SIZE
	.align		4
.L_15637:
        /*00e0*/ 	.byte	0x04, 0x1e
        /*00e2*/ 	.short	(.L_15639 - .L_15638)
.L_15638:
        /*00e4*/ 	.word	0x00000000


	//----- nvinfo : EIATTR_CBANK_PARAM_SIZE
	.align		4
.L_15639:
        /*00e8*/ 	.byte	0x03, 0x19
        /*00ea*/ 	.short	0x0030


	//----- nvinfo : EIATTR_PARAM_CBANK
	.align		4
        /*00ec*/ 	.byte	0x04, 0x0a
        /*00ee*/ 	.short	(.L_15641 - .L_15640)
	.align		4
.L_15640:
        /*00f0*/ 	.word	index@(.nv.constant0._Z9cuda_gemmIiLi256ELi2ELi1ELi32ELi2ELi2ELi32ELi1ELi1EEviiiPT_S1_S1_ii)
        /*00f4*/ 	.short	0x0380
        /*00f6*/ 	.short	0x0030


	//----- nvinfo : EIATTR_SW_WAR
	.align		4
.L_15641:
        /*00f8*/ 	.byte	0x04, 0x36
        /*00fa*/ 	.short	(.L_15643 - .L_15642)
.L_15642:
        /*00fc*/ 	.word	0x00000008
.L_15643:


//--------------------- .nv.info._Z9cuda_gemmIiLi256ELi2ELi1ELi32ELi2ELi2ELi32ELi1ELi0EEviiiPT_S1_S1_ii --------------------------
	.section	.nv.info._Z9cuda_gemmIiLi256ELi2ELi1ELi32ELi2ELi2ELi32ELi1ELi0EEviiiPT_S1_S1_ii,"",@"SHT_CUDA_INFO"
	.sectionflags	@""
	.align	4


	//----- nvinfo : EIATTR_CUDA_API_VERSION
	.align		4
        /*0000*/ 	.byte	0x04, 0x37
        /*0002*/ 	.short	(.L_15645 - .L_15644)
.L_15644:
        /*0004*/ 	.word	0x00000082


	//----- nvinfo : EIATTR_KPARAM_INFO
	.align		4
.L_15645:
        /*0008*/ 	.byte	0x04, 0x17
        /*000a*/ 	.short	(.L_15647 - .L_15646)
.L_15646:
        /*000c*/ 	.word	0x00000000
        /*0010*/ 	.short	0x0007
        /*0012*/ 	.short	0x002c
        /*0014*/ 	.byte	0x00, 0xf0, 0x11, 0x00


	//----- nvinfo : EIATTR_KPARAM_INFO
	.align		4
.L_15647:
        /*0018*/ 	.byte	0x04, 0x17
        /*001a*/ 	.short	(.L_15649 - .L_15648)
.L_15648:
        /*001c*/ 	.word	0x00000000
        /*0020*/ 	.short	0x0006
        /*0022*/ 	.short	0x0028
        /*0024*/ 	.byte	0x00, 0xf0, 0x11, 0x00


	//----- nvinfo : EIATTR_KPARAM_INFO
	.align		4
.L_15649:
        /*0028*/ 	.byte	0x04, 0x17
        /*002a*/ 	.short	(.L_15651 - .L_15650)
.L_15650:
        /*002c*/ 	.word	0x00000000
        /*0030*/ 	.short	0x0005
        /*0032*/ 	.short	0x0020
        /*0034*/ 	.byte	0x00, 0xf5, 0x21, 0x00


	//----- nvinfo : EIATTR_KPARAM_INFO
	.align		4
.L_15651:
        /*0038*/ 	.byte	0x04, 0x17
        /*003a*/ 	.short	(.L_15653 - .L_15652)
.L_15652:
        /*003c*/ 	.word	0x00000000
        /*0040*/ 	.short	0x0004
        /*0042*/ 	.short	0x0018
        /*0044*/ 	.byte	0x00, 0xf5, 0x21, 0x00


	//----- nvinfo : EIATTR_KPARAM_INFO
	.align		4
.L_15653:
        /*0048*/ 	.byte	0x04, 0x17
        /*004a*/ 	.short	(.L_15655 - .L_15654)
.L_15654:
        /*004c*/ 	.word	0x00000000
        /*0050*/ 	.short	0x0003
        /*0052*/ 	.short	0x0010
        /*0054*/ 	.byte	0x00, 0xf5, 0x21, 0x00


	//----- nvinfo : EIATTR_KPARAM_INFO
	.align		4
.L_15655:
        /*0058*/ 	.byte	0x04, 0x17
        /*005a*/ 	.short	(.L_15657 - .L_15656)
.L_15656:
        /*005c*/ 	.word	0x00000000
        /*0060*/ 	.short	0x0002
        /*0062*/ 	.short	0x0008
        /*0064*/ 	.byte	0x00, 0xf0, 0x11, 0x00


	//----- nvinfo : EIATTR_KPARAM_INFO
	.align		4
.L_15657:
        /*0068*/ 	.byte	0x04, 0x17
        /*006a*/ 	.short	(.L_15659 - .L_15658)
.L_15658:
        /*006c*/ 	.word	0x00000000
        /*0070*/ 	.short	0x0001
        /*0072*/ 	.short	0x0004
        /*0074*/ 	.byte	0x00, 0xf0, 0x11, 0x00


	//----- nvinfo : EIATTR_KPARAM_INFO
	.align		4
.L_15659:
        /*0078*/ 	.byte	0x04, 0x17
        /*007a*/ 	.short	(.L_15661 - .L_15660)
.L_15660:
        /*007c*/ 	.word	0x00000000
        /*0080*/ 	.short	0x0000
        /*0082*/ 	.short	0x0000
        /*0084*/ 	.byte	0x00, 0xf0, 0x11, 0x00


	//----- nvinfo : EIATTR_SPARSE_MMA_MASK
	.align		4
.L_15661:
        /*0088*/ 	.byte	0x03, 0x50
        /*008a*/ 	.short	0x0000


	//----- nvinfo : EIATTR_MAXREG_COUNT
	.align		4
        /*008c*/ 	.byte	0x03, 0x1b
        /*008e*/ 	.short	0x00ff


	//----- nvinfo : EIATTR_NUM_BARRIERS
	.align		4
        /*0090*/ 	.byte	0x02, 0x4c
        /*0092*/ 	.byte	0x01
	.zero		1


	//----- nvinfo : EIATTR_MERCURY_ISA_VERSION
	.align		4
        /*0094*/ 	.byte	0x03, 0x5f
        /*0096*/ 	.short	0x0101


	//----- nvinfo : EIATTR_COOP_GROUP_MASK_REGIDS
	.align		4
        /*0098*/ 	.byte	0x04, 0x29
        /*009a*/ 	.short	(.L_15663 - .L_15662)


	//   ....[0]....
.L_15662:
        /*009c*/ 	.word	0xffffffff


	//   ....[1]....
        /*00a0*/ 	.word	0xffffffff


	//   ....[2]....
        /*00a4*/ 	.word	0xffffffff


	//   ....[3]....
        /*00a8*/ 	.word	0xffffffff


	//   ....[4]....
        /*00ac*/ 	.word	0xffffffff


	//   ....[5]....
        /*00b0*/ 	.word	0xffffffff


	//   ....[6]....
        /*00b4*/ 	.word	0xffffffff


	//   ....[7]....
        /*00b8*/ 	.word	0x0500000c


	//   ....[8]....
        /*00bc*/ 	.word	0x0500000c


	//   ....[9]....
        /*00c0*/ 	.word	0x0500000c


	//   ....[10]....
        /*00c4*/ 	.word	0x0500000c


	//   ....[11]....
        /*00c8*/ 	.word	0x0500000c


	//   ....[12]....
        /*00cc*/ 	.word	0x0500000c


	//----- nvinfo : EIATTR_COOP_GROUP_INSTR_OFFSETS
	.align		4
.L_15663:
        /*00d0*/ 	.byte	0x04, 0x28
        /*00d2*/ 	.short	(.L_15665 - .L_15664)


	//   ....[0]....
.L_15664:
        /*00d4*/ 	.word	0x00001790


	//   ....[1]....
        /*00d8*/ 	.word	0x000017e0


	//   ....[2]....
        /*00dc*/ 	.word	0x00001bf0


	//   ....[3]....
        /*00e0*/ 	.word	0x00001c40


	//   ....[4]....
        /*00e4*/ 	.word	0x000020a0


	//   ....[5]....
        /*00e8*/ 	.word	0x000020f0


	//   ....[6]....
        /*00ec*/ 	.word	0x00002160


	//   ....[7]....
        /*00f0*/ 	.word	0x00002850


	//   ....[8]....
        /*00f4*/ 	.word	0x000028d0


	//   ....[9]....
        /*00f8*/ 	.word	0x00002950


	//   ....[10]....
        /*00fc*/ 	.word	0x000029d0


	//   ....[11]....
        /*0100*/ 	.word	0x00002a40


	//   ....[12]....
        /*0104*/ 	.word	0x00002ac0


	//----- nvinfo : EIATTR_VRC_CTA_INIT_COUNT
	.align		4
.L_15665:
        /*0108*/ 	.byte	0x02, 0x4a
	.zero		1
	.zero		1


	//----- nvinfo : EIATTR_EXIT_INSTR_OFFSETS
	.align		4
        /*010c*/ 	.byte	0x04, 0x1c
        /*010e*/ 	.short	(.L_15667 - .L_15666)


	//   ....[0]....
.L_15666:
        /*0110*/ 	.word	0x000007e0


	//   ....[1]....
        /*0114*/ 	.word	0x00002800


	//----- nvinfo : EIATTR_MAX_THREADS
	.align		4
.L_15667:
        /*0118*/ 	.byte	0x04, 0x05
        /*011a*/ 	.short	(.L_15669 - .L_15668)
.L_15668:
        /*011c*/ 	.word	0x00000100
        /*0120*/ 	.word	0x00000001
        /*0124*/ 	.word	0x00000001


	//----- nvinfo : EIATTR_CRS_STACK_SIZE
	.align		4
.L_15669:
        /*0128*/ 	.byte	0x04, 0x1e
        /*012a*/ 	.short	(.L_15671 - .L_15670)
.L_15670:
        /*012c*/ 	.word	0x00000000


	//----- nvinfo : EIATTR_CBANK_PARAM_SIZE
	.align		4
.L_15671:
        /*0130*/ 	.byte	0x03, 0x19
        /*0132*/ 	.short	0x0030


	//----- nvinfo : EIATTR_PARAM_CBANK
	.align		4
        /*0134*/ 	.byte	0x04, 0x0a
        /*0136*/ 	.short	(.L_15673 - .L_15672)
	.align		4
.L_15672:
        /*0138*/ 	.word	index@(.nv.constant0._Z9cuda_gemmIiLi256ELi2ELi1ELi32ELi2ELi2ELi32ELi1ELi0EEviiiPT_S1_S1_ii)
        /*013c*/ 	.short	0x0380
        /*013e*/ 	.short	0x0030


	//----- nvinfo : EIATTR_SW_WAR
	.align		4
.L_15673:
        /*0140*/ 	.byte	0x04, 0x36
        /*0142*/ 	.short	(.L_15675 - .L_15674)
.L_15674:
        /*0144*/ 	.word	0x00000008
.L_15675:


//--------------------- .nv.info._Z9cuda_gemmIiLi256ELi2ELi1ELi32ELi2ELi2ELi32ELi0ELi1EEviiiPT_S1_S1_ii --------------------------
	.section	.nv.info._Z9cuda_gemmIiLi256ELi2ELi1ELi32ELi2ELi2ELi32ELi0ELi1EEviiiPT_S1_S1_ii,"",@"SHT_CUDA_INFO"
	.sectionflags	@""
	.align	4


	//----- nvinfo : EIATTR_CUDA_API_VERSION
	.align		4
        /*0000*/ 	.byte	0x04, 0x37
        /*0002*/ 	.short	(.L_15677 - .L_15676)
.L_15676:
        /*0004*/ 	.word	0x00000082


	//----- nvinfo : EIATTR_KPARAM_INFO
	.align		4
.L_15677:
        /*0008*/ 	.byte	0x04, 0x17
        /*000a*/ 	.short	(.L_15679 - .L_15678)
.L_15678:
        /*000c*/ 	.word	0x00000000
        /*0010*/ 	.short	0x0007
        /*0012*/ 	.short	0x002c
        /*0014*/ 	.byte	0x00, 0xf0, 0x11, 0x00


	//----- nvinfo : EIATTR_KPARAM_INFO
	.align		4
.L_15679:
        /*0018*/ 	.byte	0x04, 0x17
        /*001a*/ 	.short	(.L_15681 - .L_15680)
.L_15680:
        /*001c*/ 	.word	0x00000000
        /*0020*/ 	.short	0x0006
        /*0022*/ 	.short	0x0028
        /*0024*/ 	.byte	0x00, 0xf0, 0x11, 0x00


	//----- nvinfo : EIATTR_KPARAM_INFO
	.align		4
.L_15681:
        /*0028*/ 	.byte	0x04, 0x17
        /*002a*/ 	.short	(.L_15683 - .L_15682)
.L_15682:
        /*002c*/ 	.word	0x00000000
        /*0030*/ 	.short	0x0005
        /*0032*/ 	.short	0x0020
        /*0034*/ 	.byte	0x00, 0xf5, 0x21, 0x00


	//----- nvinfo : EIATTR_KPARAM_INFO
	.align		4
.L_15683:
        /*0038*/ 	.byte	0x04, 0x17
        /*003a*/ 	.short	(.L_15685 - .L_15684)
.L_15684:
        /*003c*/ 	.word	0x00000000
        /*0040*/ 	.short	0x0004
        /*0042*/ 	.short	0x0018
        /*0044*/ 	.byte	0x00, 0xf5, 0x21, 0x00


	//----- nvinfo : EIATTR_KPARAM_INFO
	.align		4
.L_15685:
        /*0048*/ 	.byte	0x04, 0x17
        /*004a*/ 	.short	(.L_15687 - .L_15686)
.L_15686:
        /*004c*/ 	.word	0x00000000
        /*0050*/ 	.short	0x0003
        /*0052*/ 	.short	0x0010
        /*0054*/ 	.byte	0x00, 0xf5, 0x21, 0x00


	//----- nvinfo : EIATTR_KPARAM_INFO
	.align		4
.L_15687:
        /*0058*/ 	.byte	0x04, 0x17
        /*005a*/ 	.short	(.L_15689 - .L_15688)
.L_15688:
        /*005c*/ 	.word	0x00000000
        /*0060*/ 	.short	0x0002
        /*0062*/ 	.short	0x0008
        /*0064*/ 	.byte	0x00, 0xf0, 0x11, 0x00


	//----- nvinfo : EIATTR_KPARAM_INFO
	.align		4
.L_15689:
        /*0068*/ 	.byte	0x04, 0x17
        /*006a*/ 	.short	(.L_15691 - .L_15690)
.L_15690:
        /*006c*/ 	.word	0x00000000
        /*0070*/ 	.short	0x0001
        /*0072*/ 	.short	0x0004
        /*0074*/ 	.byte	0x00, 0xf0, 0x11, 0x00


	//----- nvinfo : EIATTR_KPARAM_INFO
	.align		4
.L_15691:
        /*0078*/ 	.byte	0x04, 0x17
        /*007a*/ 	.short	(.L_15693 - .L_15692)
.L_15692:
        /*007c*/ 	.word	0x00000000
        /*0080*/ 	.short	0x0000
        /*0082*/ 	.short	0x0000
        /*0084*/ 	.byte	0x00, 0xf0, 0x11, 0x00


	//----- nvinfo : EIATTR_SPARSE_MMA_MASK
	.align		4
.L_15693:
        /*0088*/ 	.byte	0x03, 0x50
        /*008a*/ 	.short	0x0000


	//----- nvinfo : EIATTR_MAXREG_COUNT
	.align		4
        /*008c*/ 	.byte	0x03, 0x1b
        /*008e*/ 	.short	0x00ff


	//----- nvinfo : EIATTR_NUM_BARRIERS
	.align		4
        /*0090*/ 	.byte	0x02, 0x4c
        /*0092*/ 	.byte	0x01
	.zero		1


	//----- nvinfo : EIATTR_MERCURY_ISA_VERSION
	.align		4
        /*0094*/ 	.byte	0x03, 0x5f
        /*0096*/ 	.short	0x0101


	//----- nvinfo : EIATTR_COOP_GROUP_MASK_REGIDS
	.align		4
        /*0098*/ 	.byte	0x04, 0x29
        /*009a*/ 	.short	(.L_15695 - .L_15694)


	//   ....[0]....
.L_15694:
        /*009c*/ 	.word	0xffffffff


	//   ....[1]....
        /*00a0*/ 	.word	0xffffffff


	//   ....[2]....
        /*00a4*/ 	.word	0x0500000b


	//   ....[3]....
        /*00a8*/ 	.word	0x0500000b


	//----- nvinfo : EIATTR_COOP_GROUP_INSTR_OFFSETS
	.align		4
.L_15695:
        /*00ac*/ 	.byte	0x04, 0x28
        /*00ae*/ 	.short	(.L_15697 - .L_15696)


	//   ....[0]....
.L_15696:
        /*00b0*/ 	.word	0x00000cf0


	//   ....[1]....
        /*00b4*/ 	.word	0x00000d00


	//   ....[2]....
        /*00b8*/ 	.word	0x000013d0


	//   ....[3]....
        /*00bc*/ 	.word	0x00001450


	//----- nvinfo : EIATTR_VRC_CTA_INIT_COUNT
	.align		4
.L_15697:
        /*00c0*/ 	.byte	0x02, 0x4a
	.zero		1
	.zero		1


	//----- nvinfo : EIATTR_EXIT_INSTR_OFFSETS
	.align		4
        /*00c4*/ 	.byte	0x04, 0x1c
        /*00c6*/ 	.short	(.L_15699 - .L_15698)


	//   ....[0]....
.L_15698:
        /*00c8*/ 	.word	0x000001d0


	//   ....[1]....
        /*00cc*/ 	.word	0x00001370


	//----- nvinfo : EIATTR_MAX_THREADS
	.align		4
.L_15699:
        /*00d0*/ 	.byte	0x04, 0x05
        /*00d2*/ 	.short	(.L_15701 - .L_15700)
.L_15700:
        /*00d4*/ 	.word	0x00000100
        /*00d8*/ 	.word	0x00000001
        /*00dc*/ 	.word	0x00000001


	//----- nvinfo : EIATTR_CRS_STACK_SIZE
	.align		4
.L_15701:
        /*00e0*/ 	.byte	0x04, 0x1e
        /*00e2*/ 	.short	(.L_15703 - .L_15702)
.L_15702:
        /*00e4*/ 	.word	0x00000000


	//----- nvinfo : EIATTR_CBANK_PARAM_SIZE
	.align		4
.L_15703:
        /*00e8*/ 	.byte	0x03, 0x19
        /*00ea*/ 	.short	0x0030


	//----- nvinfo : EIATTR_PARAM_CBANK
	.align		4
        /*00ec*/ 	.byte	0x04, 0x0a
        /*00ee*/ 	.short	(.L_15705 - .L_15704)
	.align		4
.L_15704:
        /*00f0*/ 	.word	index@(.nv.constant0._Z9cuda_gemmIiLi256ELi2ELi1ELi32ELi2ELi2ELi32ELi0ELi1EEviiiPT_S1_S1_ii)
        /*00f4*/ 	.short	0x0380
        /*00f6*/ 	.short	0x0030


	//----- nvinfo : EIATTR_SW_WAR
	.align		4
.L_15705:
        /*00f8*/ 	.byte	0x04, 0x36
        /*00fa*/ 	.short	(.L_15707 - .L_15706)
.L_15706:
        /*00fc*/ 	.word	0x00000008
.L_15707:


//--------------------- .nv.info._Z9cuda_gemmIiLi256ELi2ELi1ELi32ELi2ELi2ELi32ELi0ELi0EEviiiPT_S1_S1_ii --------------------------
	.section	.nv.info._Z9cuda_gemmIiLi256ELi2ELi1ELi32ELi2ELi2ELi32ELi0ELi0EEviiiPT_S1_S1_ii,"",@"SHT_CUDA_INFO"
	.sectionflags	@""
	.align	4


	//----- nvinfo : EIATTR_CUDA_API_VERSION
	.align		4
        /*0000*/ 	.byte	0x04, 0x37
        /*0002*/ 	.short	(.L_15709 - .L_15708)
.L_15708:
        /*0004*/ 	.word	0x00000082


	//----- nvinfo : EIATTR_KPARAM_INFO
	.align		4
.L_15709:
        /*0008*/ 	.byte	0x04, 0x17
        /*000a*/ 	.short	(.L_15711 - .L_15710)
.L_15710:
        /*000c*/ 	.word	0x00000000
        /*0010*/ 	.short	0x0007
        /*0012*/ 	.short	0x002c
        /*0014*/ 	.byte	0x00, 0xf0, 0x11, 0x00


	//----- nvinfo : EIATTR_KPARAM_INFO
	.align		4
.L_15711:
        /*0018*/ 	.byte	0x04, 0x17
        /*001a*/ 	.short	(.L_15713 - .L_15712)
.L_15712:
        /*001c*/ 	.word	0x00000000
        /*0020*/ 	.short	0x0006
        /*0022*/ 	.short	0x0028
        /*0024*/ 	.byte	0x00, 0xf0, 0x11, 0x00


	//----- nvinfo : EIATTR_KPARAM_INFO
	.align		4
.L_15713:
        /*0028*/ 	.byte	0x04, 0x17
        /*002a*/ 	.short	(.L_15715 - .L_15714)
.L_15714:
        /*002c*/ 	.word	0x00000000
        /*0030*/ 	.short	0x0005
        /*0032*/ 	.short	0x0020
        /*0034*/ 	.byte	0x00, 0xf5, 0x21, 0x00


	//----- nvinfo : EIATTR_KPARAM_INFO
	.align		4
.L_15715:
        /*0038*/ 	.byte	0x04, 0x17
        /*003a*/ 	.short	(.L_15717 - .L_15716)
.L_15716:
        /*003c*/ 	.word	0x00000000
        /*0040*/ 	.short	0x0004
        /*0042*/ 	.short	0x0018
        /*0044*/ 	.byte	0x00, 0xf5, 0x21, 0x00


	//----- nvinfo : EIATTR_KPARAM_INFO
	.align		4
.L_15717:
        /*0048*/ 	.byte	0x04, 0x17
        /*004a*/ 	.short	(.L_15719 - .L_15718)
.L_15718:
        /*004c*/ 	.word	0x00000000
        /*0050*/ 	.short	0x0003
        /*0052*/ 	.short	0x0010
        /*0054*/ 	.byte	0x00, 0xf5, 0x21, 0x00


	//----- nvinfo : EIATTR_KPARAM_INFO
	.align		4
.L_15719:
        /*0058*/ 	.byte	0x04, 0x17
        /*005a*/ 	.short	(.L_15721 - .L_15720)
.L_15720:
        /*005c*/ 	.word	0x00000000
        /*0060*/ 	.short	0x0002
        /*0062*/ 	.short	0x0008
        /*0064*/ 	.byte	0x00, 0xf0, 0x11, 0x00


	//----- nvinfo : EIATTR_KPARAM_INFO
	.align		4
.L_15721:
        /*0068*/ 	.byte	0x04, 0x17
        /*006a*/ 	.short	(.L_15723 - .L_15722)
.L_15722:
        /*006c*/ 	.word	0x00000000
        /*0070*/ 	.short	0x0001
        /*0072*/ 	.short	0x0004
        /*0074*/ 	.byte	0x00, 0xf0, 0x11, 0x00


	//----- nvinfo : EIATTR_KPARAM_INFO
	.align		4
.L_15723:
        /*0078*/ 	.byte	0x04, 0x17
        /*007a*/ 	.short	(.L_15725 - .L_15724)
.L_15724:
        /*007c*/ 	.word	0x00000000
        /*0080*/ 	.short	0x0000
        /*0082*/ 	.short	0x0000
        /*0084*/ 	.byte	0x00, 0xf0, 0x11, 0x00


	//----- nvinfo : EIATTR_SPARSE_MMA_MASK
	.align		4
.L_15725:
        /*0088*/ 	.byte	0x03, 0x50
        /*008a*/ 	.short	0x0000


	//----- nvinfo : EIATTR_MAXREG_COUNT
	.align		4
        /*008c*/ 	.byte	0x03, 0x1b
        /*008e*/ 	.short	0x00ff


	//----- nvinfo : EIATTR_NUM_BARRIERS
	.align		4
        /*0090*/ 	.byte	0x02, 0x4c
        /*0092*/ 	.byte	0x01
	.zero		1


	//----- nvinfo : EIATTR_MERCURY_ISA_VERSION
	.align		4
        /*0094*/ 	.byte	0x03, 0x5f
        /*0096*/ 	.short	0x0101


	//----- nvinfo : EIATTR_COOP_GROUP_MASK_REGIDS
	.align		4
        /*0098*/ 	.byte	0x04, 0x29
        /*009a*/ 	.short	(.L_15727 - .L_15726)


	//   ....[0]....
.L_15726:
        /*009c*/ 	.word	0xffffffff


	//   ....[1]....
        /*00a0*/ 	.word	0xffffffff


	//   ....[2]....
        /*00a4*/ 	.word	0xffffffff


	//   ....[3]....
        /*00a8*/ 	.word	0xffffffff


	//   ....[4]....
        /*00ac*/ 	.word	0xffffffff


	//   ....[5]....
        /*00b0*/ 	.word	0xffffffff


	//   ....[6]....
        /*00b4*/ 	.word	0xffffffff


	//   ....[7]....
        /*00b8*/ 	.word	0x05000013


	//   ....[8]....
        /*00bc*/ 	.word	0x05000013


	//   ....[9]....
        /*00c0*/ 	.word	0x05000013


	//   ....[10]....
        /*00c4*/ 	.word	0x05000013


	//   ....[11]....
        /*00c8*/ 	.word	0x05000013


	//   ....[12]....
        /*00cc*/ 	.word	0x05000013


	//----- nvinfo : EIATTR_COOP_GROUP_INSTR_OFFSETS
	.align		4
.L_15727:
        /*00d0*/ 	.byte	0x04, 0x28
        /*00d2*/ 	.short	(.L_15729 - .L_15728)


	//   ....[0]....
.L_15728:
        /*00d4*/ 	.word	0x00001860


	//   ....[1]....
        /*00d8*/ 	.word	0x000018c0


	//   ....[2]....
        /*00dc*/ 	.word	0x00001cd0


	//   ....[3]....
        /*00e0*/ 	.word	0x00001d30


	//   ....[4]....
        /*00e4*/ 	.word	0x00002190


	//   ....[5]....
        /*00e8*/ 	.word	0x000021f0


	//   ....[6]....
        /*00ec*/ 	.word	0x00002260


	//   ....[7]....
        /*00f0*/ 	.word	0x000033c0


	//   ....[8]....
        /*00f4*/ 	.word	0x00003450


	//   ....[9]....
        /*00f8*/ 	.word	0x000034e0


	//   ....[10]....
        /*00fc*/ 	.word	0x00003570


	//   ....[11]....
        /*0100*/ 	.word	0x000035f0


	//   ....[12]....
        /*0104*/ 	.word	0x00003680


	//----- nvinfo : EIATTR_VRC_CTA_INIT_COUNT
	.align		4
.L_15729:
        /*0108*/ 	.byte	0x02, 0x4a
	.zero		1
	.zero		1


	//----- nvinfo : EIATTR_EXIT_INSTR_OFFSETS
	.align		4
        /*010c*/ 	.byte	0x04, 0x1c
        /*010e*/ 	.short	(.L_15731 - .L_15730)


	//   ....[0]....
.L_15730:
        /*0110*/ 	.word	0x000007e0


	//   ....[1]....
        /*0114*/ 	.word	0x00003360


	//----- nvinfo : EIATTR_MAX_THREADS
	.align		4
.L_15731:
        /*0118*/ 	.byte	0x04, 0x05
        /*011a*/ 	.short	(.L_15733 - .L_15732)
.L_15732:
        /*011c*/ 	.word	0x00000100
        /*0120*/ 	.word	0x00000001
        /*0124*/ 	.word	0x00000001


	//----- nvinfo : EIATTR_CRS_STACK_SIZE
	.align		4
.L_15733:
        /*0128*/ 	.byte	0x04, 0x1e
        /*012a*/ 	.short	(.L_15735 - .L_15734)
.L_15734:
        /*012c*/ 	.word	0x00000000


	//----- nvinfo : EIATTR_CBANK_PARAM_SIZE
	.align		4
.L_15735:
        /*0130*/ 	.byte	0x03, 0x19
        /*0132*/ 	.short	0x0030


	//----- nvinfo : EIATTR_PARAM_CBANK
	.align		4
        /*0134*/ 	.byte	0x04, 0x0a
        /*0136*/ 	.short	(.L_15737 - .L_15736)
	.align		4
.L_15736:
        /*0138*/ 	.word	index@(.nv.constant0._Z9cuda_gemmIiLi256ELi2ELi1ELi32ELi2ELi2ELi32ELi0ELi0EEviiiPT_S1_S1_ii)
        /*013c*/ 	.short	0x0380
        /*013e*/ 	.short	0x0030


	//----- nvinfo : EIATTR_SW_WAR
	.align		4
.L_15737:
        /*0140*/ 	.byte	0x04, 0x36
        /*0142*/ 	.short	(.L_15739 - .L_15738)
.L_15738:
        /*0144*/ 	.word	0x00000008
.L_15739:


//--------------------- .nv.info._Z9cuda_gemmIiLi256ELi2ELi1ELi16ELi128ELi128ELi32ELi1ELi1EEviiiPT_S1_S1_ii --------------------------
	.section	.nv.info._Z9cuda_gemmIiLi256ELi2ELi1ELi16ELi128ELi128ELi32ELi1ELi1EEviiiPT_S1_S1_ii,"",@"SHT_CUDA_INFO"
	.sectionflags	@""
	.align	4


	//----- nvinfo : EIATTR_CUDA_API_VERSION
	.align		4
        /*0000*/ 	.byte	0x04, 0x37
        /*0002*/ 	.short	(.L_15741 - .L_15740)
.L_15740:
        /*0004*/ 	.word	0x00000082


	//----- nvinfo : EIATTR_KPARAM_INFO
	.align		4
.L_15741:
        /*0008*/ 	.byte	0x04, 0x17
        /*000a*/ 	.short	(.L_15743 - .L_15742)
.L_15742:
        /*000c*/ 	.word	0x00000000
        /*0010*/ 	.short	0x0007
        /*0012*/ 	.short	0x002c
        /*0014*/ 	.byte	0x00, 0xf0, 0x11, 0x00


	//----- nvinfo : EIATTR_KPARAM_INFO
	.align		4
.L_15743:
        /*0018*/ 	.byte	0x04, 0x17
        /*001a*/ 	.short	(.L_15745 - .L_15744)
.L_15744:
        /*001c*/ 	.word	0x00000000
        /*0020*/ 	.short	0x0006
        /*0022*/ 	.short	0x0028
        /*0024*/ 	.byte	0x00, 0xf0, 0x11, 0x00


	//----- nvinfo : EIATTR_KPARAM_INFO
	.align		4
.L_15745:
        /*0028*/ 	.byte	0x04, 0x17
        /*002a*/ 	.short	(.L_15747 - .L_15746)
.L_15746:
        /*002c*/ 	.word	0x00000000
        /*0030*/ 	.short	0x0005
        /*0032*/ 	.short	0x0020
        /*0034*/ 	.byte	0x00, 0xf5, 0x21, 0x00


	//----- nvinfo : EIATTR_KPARAM_INFO
	.align		4
.L_15747:
        /*0038*/ 	.byte	0x04, 0x17
        /*003a*/ 	.short	(.L_15749 - .L_15748)
.L_15748:
        /*003c*/ 	.word	0x00000000
        /*0040*/ 	.short	0x0004
        /*0042*/ 	.short	0x0018
        /*0044*/ 	.byte	0x00, 0xf5, 0x21, 0x00


	//----- nvinfo : EIATTR_KPARAM_INFO
	.align		4
.L_15749:
        /*0048*/ 	.byte	0x04, 0x17
        /*004a*/ 	.short	(.L_15751 - .L_15750)
.L_15750:
        /*004c*/ 	.word	0x00000000
        /*0050*/ 	.short	0x0003
        /*0052*/ 	.short	0x0010
        /*0054*/ 	.byte	0x00, 0xf5, 0x21, 0x00


	//----- nvinfo : EIATTR_KPARAM_INFO
	.align		4
.L_15751:
        /*0058*/ 	.byte	0x04, 0x17
        /*005a*/ 	.short	(.L_15753 - .L_15752)
.L_15752:
        /*005c*/ 	.word	0x00000000
        /*0060*/ 	.short	0x0002
        /*0062*/ 	.short	0x0008
        /*0064*/ 	.byte	0x00, 0xf0, 0x11, 0x00


	//----- nvinfo : EIATTR_KPARAM_INFO
	.align		4
.L_15753:
        /*0068*/ 	.byte	0x04, 0x17
        /*006a*/ 	.short	(.L_15755 - .L_15754)
.L_15754:
        /*006c*/ 	.word	0x00000000
        /*0070*/ 	.short	0x0001
        /*0072*/ 	.short	0x0004
        /*0074*/ 	.byte	0x00, 0xf0, 0x11, 0x00


	//----- nvinfo : EIATTR_KPARAM_INFO
	.align		4
.L_15755:
        /*0078*/ 	.byte	0x04, 0x17
        /*007a*/ 	.short	(.L_15757 - .L_15756)
.L_15756:
        /*007c*/ 	.word	0x00000000
        /*0080*/ 	.short	0x0000
        /*0082*/ 	.short	0x0000
        /*0084*/ 	.byte	0x00, 0xf0, 0x11, 0x00


	//----- nvinfo : EIATTR_SPARSE_MMA_MASK
	.align		4
.L_15757:
        /*0088*/ 	.byte	0x03, 0x50
        /*008a*/ 	.short	0x0000


	//----- nvinfo : EIATTR_MAXREG_COUNT
	.align		4
        /*008c*/ 	.byte	0x03, 0x1b
        /*008e*/ 	.short	0x00ff


	//----- nvinfo : EIATTR_NUM_BARRIERS
	.align		4
        /*0090*/ 	.byte	0x02, 0x4c
        /*0092*/ 	.byte	0x01
	.zero		1


	//----- nvinfo : EIATTR_MERCURY_ISA_VERSION
	.align		4
        /*0094*/ 	.byte	0x03, 0x5f
        /*0096*/ 	.short	0x0101


	//----- nvinfo : EIATTR_VRC_CTA_INIT_COUNT
	.align		4
        /*0098*/ 	.byte	0x02, 0x4a
	.zero		1
	.zero		1


	//----- nvinfo : EIATTR_EXIT_INSTR_OFFSETS
	.align		4
        /*009c*/ 	.byte	0x04, 0x1c
        /*009e*/ 	.short	(.L_15759 - .L_15758)


	//   ....[0]....
.L_15758:
        /*00a0*/ 	.word	0x00000050


	//   ....[1]....
        /*00a4*/ 	.word	0x00000d40


	//----- nvinfo : EIATTR_MAX_THREADS
	.align		4
.L_15759:
        /*00a8*/ 	.byte	0x04, 0x05
        /*00aa*/ 	.short	(.L_15761 - .L_15760)
.L_15760:
        /*00ac*/ 	.word	0x00000100
        /*00b0*/ 	.word	0x00000001
        /*00b4*/ 	.word	0x00000001


	//----- nvinfo : EIATTR_CRS_STACK_SIZE
	.align		4
.L_15761:
        /*00b8*/ 	.byte	0x04, 0x1e
        /*00ba*/ 	.short	(.L_15763 - .L_15762)
.L_15762:
        /*00bc*/ 	.word	0x00000000


	//----- nvinfo : EIATTR_CBANK_PARAM_SIZE
	.align		4
.L_15763:
        /*00c0*/ 	.byte	0x03, 0x19
        /*00c2*/ 	.short	0x0030


	//----- nvinfo : EIATTR_PARAM_CBANK
	.align		4
        /*00c4*/ 	.byte	0x04, 0x0a
        /*00c6*/ 	.short	(.L_15765 - .L_15764)
	.align		4
.L_15764:
        /*00c8*/ 	.word	index@(.nv.constant0._Z9cuda_gemmIiLi256ELi2ELi1ELi16ELi128ELi128ELi32ELi1ELi1EEviiiPT_S1_S1_ii)
        /*00cc*/ 	.short	0x0380
        /*00ce*/ 	.short	0x0030


	//----- nvinfo : EIATTR_SW_WAR
	.align		4
.L_15765:
        /*00d0*/ 	.byte	0x04, 0x36
        /*00d2*/ 	.short	(.L_15767 - .L_15766)
.L_15766:
        /*00d4*/ 	.word	0x00000008
.L_15767:


//--------------------- .nv.info._Z9cuda_gemmIiLi256ELi2ELi1ELi16ELi128ELi128ELi32ELi1ELi0EEviiiPT_S1_S1_ii --------------------------
	.section	.nv.info._Z9cuda_gemmIiLi256ELi2ELi1ELi16ELi128ELi128ELi32ELi1ELi0EEviiiPT_S1_S1_ii,"",@"SHT_CUDA_INFO"
	.sectionflags	@""
	.align	4


	//----- nvinfo : EIATTR_CUDA_API_VERSION
	.align		4
        /*0000*/ 	.byte	0x04, 0x37
        /*0002*/ 	.short	(.L_15769 - .L_15768)
.L_15768:
        /*0004*/ 	.word	0x00000082


	//----- nvinfo : EIATTR_KPARAM_INFO
	.align		4
.L_15769:
        /*0008*/ 	.byte	0x04, 0x17
        /*000a*/ 	.short	(.L_15771 - .L_15770)
.L_15770:
        /*000c*/ 	.word	0x00000000
        /*0010*/ 	.short	0x0007
        /*0012*/ 	.short	0x002c
        /*0014*/ 	.byte	0x00, 0xf0, 0x11, 0x00


	//----- nvinfo : EIATTR_KPARAM_INFO
	.align		4
.L_15771:
        /*0018*/ 	.byte	0x04, 0x17
        /*001a*/ 	.short	(.L_15773 - .L_15772)
.L_15772:
        /*001c*/ 	.word	0x00000000
        /*0020*/ 	.short	0x0006
        /*0022*/ 	.short	0x0028
        /*0024*/ 	.byte	0x00, 0xf0, 0x11, 0x00


	//----- nvinfo : EIATTR_KPARAM_INFO
	.align		4
.L_15773:
        /*0028*/ 	.byte	0x04, 0x17
        /*002a*/ 	.short	(.L_15775 - .L_15774)
.L_15774:
        /*002c*/ 	.word	0x00000000
        /*0030*/ 	.short	0x0005
        /*0032*/ 	.short	0x0020
        /*0034*/ 	.byte	0x00, 0xf5, 0x21, 0x00


	//----- nvinfo : EIATTR_KPARAM_INFO
	.align		4
.L_15775:
        /*0038*/ 	.byte	0x04, 0x17
        /*003a*/ 	.short	(.L_15777 - .L_15776)
.L_15776:
        /*003c*/ 	.word	0x00000000
        /*0040*/ 	.short	0x0004
        /*0042*/ 	.short	0x0018
        /*0044*/ 	.byte	0x00, 0xf5, 0x21, 0x00


	//----- nvinfo : EIATTR_KPARAM_INFO
	.align		4
.L_15777:
        /*0048*/ 	.byte	0x04, 0x17
        /*004a*/ 	.short	(.L_15779 - .L_15778)
.L_15778:
        /*004c*/ 	.word	0x00000000
        /*0050*/ 	.short	0x0003
        /*0052*/ 	.short	0x0010
        /*0054*/ 	.byte	0x00, 0xf5, 0x21, 0x00


	//----- nvinfo : EIATTR_KPARAM_INFO
	.align		4
.L_15779:
        /*0058*/ 	.byte	0x04, 0x17
        /*005a*/ 	.short	(.L_15781 - .L_15780)
.L_15780:
        /*005c*/ 	.word	0x00000000
        /*0060*/ 	.short	0x0002
        /*0062*/ 	.short	0x0008
        /*0064*/ 	.byte	0x00, 0xf0, 0x11, 0x00


	//----- nvinfo : EIATTR_KPARAM_INFO
	.align		4
.L_15781:
        /*0068*/ 	.byte	0x04, 0x17
        /*006a*/ 	.short	(.L_15783 - .L_15782)
.L_15782:
        /*006c*/ 	.word	0x00000000
        /*0070*/ 	.short	0x0001
        /*0072*/ 	.short	0x0004
        /*0074*/ 	.byte	0x00, 0xf0, 0x11, 0x00


	//----- nvinfo : EIATTR_KPARAM_INFO
	.align		4
.L_15783:
        /*0078*/ 	.byte	0x04, 0x17
        /*007a*/ 	.short	(.L_15785 - .L_15784)
.L_15784:
        /*007c*/ 	.word	0x00000000
        /*0080*/ 	.short	0x0000
        /*0082*/ 	.short	0x0000
        /*0084*/ 	.byte	0x00, 0xf0, 0x11, 0x00


	//----- nvinfo : EIATTR_SPARSE_MMA_MASK
	.align		4
.L_15785:
        /*0088*/ 	.byte	0x03, 0x50
        /*008a*/ 	.short	0x0000


	//----- nvinfo : EIATTR_MAXREG_COUNT
	.align		4
        /*008c*/ 	.byte	0x03, 0x1b
        /*008e*/ 	.short	0x00ff


	//----- nvinfo : EIATTR_NUM_BARRIERS
	.align		4
        /*0090*/ 	.byte	0x02, 0x4c
        /*0092*/ 	.byte	0x01
	.zero		1


	//----- nvinfo : EIATTR_MERCURY_ISA_VERSION
	.align		4
        /*0094*/ 	.byte	0x03, 0x5f
        /*0096*/ 	.short	0x0101


	//----- nvinfo : EIATTR_COOP_GROUP_MASK_REGIDS
	.align		4
        /*0098*/ 	.byte	0x04, 0x29
        /*009a*/ 	.short	(.L_15787 - .L_15786)


	//   ....[0]....
.L_15786:
        /*009c*/ 	.word	0xffffffff


	//----- nvinfo : EIATTR_COOP_GROUP_INSTR_OFFSETS
	.align		4
.L_15787:
        /*00a0*/ 	.byte	0x04, 0x28
        /*00a2*/ 	.short	(.L_15789 - .L_15788)


	//   ....[0]....
.L_15788:
        /*00a4*/ 	.word	0x00004300


	//----- nvinfo : EIATTR_VRC_CTA_INIT_COUNT
	.align		4
.L_15789:
        /*00a8*/ 	.byte	0x02, 0x4a
	.zero		1
	.zero		1


	//----- nvinfo : EIATTR_EXIT_INSTR_OFFSETS
	.align		4
        /*00ac*/ 	.byte	0x04, 0x1c
        /*00ae*/ 	.short	(.L_15791 - .L_15790)


	//   ....[0]....
.L_15790:
        /*00b0*/ 	.word	0x00000320


	//   ....[1]....
        /*00b4*/ 	.word	0x000046d0


	//----- nvinfo : EIATTR_MAX_THREADS
	.align		4
.L_15791:
        /*00b8*/ 	.byte	0x04, 0x05
        /*00ba*/ 	.short	(.L_15793 - .L_15792)
.L_15792:
        /*00bc*/ 	.word	0x00000100
        /*00c0*/ 	.word	0x00000001
        /*00c4*/ 	.word	0x00000001


	//----- nvinfo : EIATTR_CRS_STACK_SIZE
	.align		4
.L_15793:
        /*00c8*/ 	.byte	0x04, 0x1e
        /*00ca*/ 	.short	(.L_15795 - .L_15794)
.L_15794:
        /*00cc*/ 	.word	0x00000000


	//----- nvinfo : EIATTR_CBANK_PARAM_SIZE
	.align		4
.L_15795:
        /*00d0*/ 	.byte	0x03, 0x19
        /*00d2*/ 	.short	0x0030


	//----- nvinfo : EIATTR_PARAM_CBANK
	.align		4
        /*00d4*/ 	.byte	0x04, 0x0a
        /*00d6*/ 	.short	(.L_15797 - .L_15796)
	.align		4
.L_15796:
        /*00d8*/ 	.word	index@(.nv.constant0._Z9cuda_gemmIiLi256ELi2ELi1ELi16ELi128ELi128ELi32ELi1ELi0EEviiiPT_S1_S1_ii)
        /*00dc*/ 	.short	0x0380
        /*00de*/ 	.short	0x0030


	//----- nvinfo : EIATTR_SW_WAR
	.align		4
.L_15797:
        /*00e0*/ 	.byte	0x04, 0x36
        /*00e2*/ 	.short	(.L_15799 - .L_15798)
.L_15798:
        /*00e4*/ 	.word	0x00000008
.L_15799:


//--------------------- .nv.info._Z9cuda_gemmIiLi256ELi2ELi1ELi16ELi128ELi128ELi32ELi0ELi1EEviiiPT_S1_S1_ii --------------------------
	.section	.nv.info._Z9cuda_gemmIiLi256ELi2ELi1ELi16ELi128ELi128ELi32ELi0ELi1EEviiiPT_S1_S1_ii,"",@"SHT_CUDA_INFO"
	.sectionflags	@""
	.align	4


	//----- nvinfo : EIATTR_CUDA_API_VERSION
	.align		4
        /*0000*/ 	.byte	0x04, 0x37
        /*0002*/ 	.short	(.L_15801 - .L_15800)
.L_15800:
        /*0004*/ 	.word	0x00000082


	//----- nvinfo : EIATTR_KPARAM_INFO
	.align		4
.L_15801:
        /*0008*/ 	.byte	0x04, 0x17
        /*000a*/ 	.short	(.L_15803 - .L_15802)
.L_15802:
        /*000c*/ 	.word	0x00000000
        /*0010*/ 	.short	0x0007
        /*0012*/ 	.short	0x002c
        /*0014*/ 	.byte	0x00, 0xf0, 0x11, 0x00


	//----- nvinfo : EIATTR_KPARAM_INFO
	.align		4
.L_15803:
        /*0018*/ 	.byte	0x04, 0x17
        /*001a*/ 	.short	(.L_15805 - .L_15804)
.L_15804:
        /*001c*/ 	.word	0x00000000
        /*0020*/ 	.short	0x0006
        /*0022*/ 	.short	0x0028
        /*0024*/ 	.byte	0x00, 0xf0, 0x11, 0x00


	//----- nvinfo : EIATTR_KPARAM_INFO
	.align		4
.L_15805:
        /*0028*/ 	.byte	0x04, 0x17
        /*002a*/ 	.short	(.L_15807 - .L_15806)
.L_15806:
        /*002c*/ 	.word	0x00000000
        /*0030*/ 	.short	0x0005
        /*0032*/ 	.short	0x0020
        /*0034*/ 	.byte	0x00, 0xf5, 0x21, 0x00


	//----- nvinfo : EIATTR_KPARAM_INFO
	.align		4
.L_15807:
        /*0038*/ 	.byte	0x04, 0x17
        /*003a*/ 	.short	(.L_15809 - .L_15808)
.L_15808:
        /*003c*/ 	.word	0x00000000
        /*0040*/ 	.short	0x0004
        /*0042*/ 	.short	0x0018
        /*0044*/ 	.byte	0x00, 0xf5, 0x21, 0x00


	//----- nvinfo : EIATTR_KPARAM_INFO
	.align		4
.L_15809:
        /*0048*/ 	.byte	0x04, 0x17
        /*004a*/ 	.short	(.L_15811 - .L_15810)
.L_15810:
        /*004c*/ 	.word	0x00000000
        /*0050*/ 	.short	0x0003
        /*0052*/ 	.short	0x0010
        /*0054*/ 	.byte	0x00, 0xf5, 0x21, 0x00


	//----- nvinfo : EIATTR_KPARAM_INFO
	.align		4
.L_15811:
        /*0058*/ 	.byte	0x04, 0x17
        /*005a*/ 	.short	(.L_15813 - .L_15812)
.L_15812:
        /*005c*/ 	.word	0x00000000
        /*0060*/ 	.short	0x0002
        /*0062*/ 	.short	0x0008
        /*0064*/ 	.byte	0x00, 0xf0, 0x11, 0x00


	//----- nvinfo : EIATTR_KPARAM_INFO
	.align		4
.L_15813:
        /*0068*/ 	.byte	0x04, 0x17
        /*006a*/ 	.short	(.L_15815 - .L_15814)
.L_15814:
        /*006c*/ 	.word	0x00000000
        /*0070*/ 	.short	0x0001
        /*0072*/ 	.short	0x0004
        /*0074*/ 	.byte	0x00, 0xf0, 0x11, 0x00


	//----- nvinfo : EIATTR_KPARAM_INFO
	.align		4
.L_15815:
        /*0078*/ 	.byte	0x04, 0x17
        /*007a*/ 	.short	(.L_15817 - .L_15816)
.L_15816:
        /*007c*/ 	.word	0x00000000
        /*0080*/ 	.short	0x0000
        /*0082*/ 	.short	0x0000
        /*0084*/ 	.byte	0x00, 0xf0, 0x11, 0x00


	//----- nvinfo : EIATTR_SPARSE_MMA_MASK
	.align		4
.L_15817:
        /*0088*/ 	.byte	0x03, 0x50
        /*008a*/ 	.short	0x0000


	//----- nvinfo : EIATTR_MAXREG_COUNT
	.align		4
        /*008c*/ 	.byte	0x03, 0x1b
        /*008e*/ 	.short	0x00ff


	//----- nvinfo : EIATTR_NUM_BARRIERS
	.align		4
        /*0090*/ 	.byte	0x02, 0x4c
        /*0092*/ 	.byte	0x01
	.zero		1


	//----- nvinfo : EIATTR_MERCURY_ISA_VERSION
	.align		4
        /*0094*/ 	.byte	0x03, 0x5f
        /*0096*/ 	.short	0x0101


	//----- nvinfo : EIATTR_VRC_CTA_INIT_COUNT
	.align		4
        /*0098*/ 	.byte	0x02, 0x4a
	.zero		1
	.zero		1


	//----- nvinfo : EIATTR_EXIT_INSTR_OFFSETS
	.align		4
        /*009c*/ 	.byte	0x04, 0x1c
        /*009e*/ 	.short	(.L_15819 - .L_15818)


	//   ....[0]....
.L_15818:
        /*00a0*/ 	.word	0x000002f0


	//   ....[1]....
        /*00a4*/ 	.word	0x00000eb0


	//----- nvinfo : EIATTR_MAX_THREADS
	.align		4
.L_15819:
        /*00a8*/ 	.byte	0x04, 0x05
        /*00aa*/ 	.short	(.L_15821 - .L_15820)
.L_15820:
        /*00ac*/ 	.word	0x00000100
        /*00b0*/ 	.word	0x00000001
        /*00b4*/ 	.word	0x00000001


	//----- nvinfo : EIATTR_CRS_STACK_SIZE
	.align		4
.L_15821:
        /*00b8*/ 	.byte	0x04, 0x1e
        /*00ba*/ 	.short	(.L_15823 - .L_15822)
.L_15822:
        /*00bc*/ 	.word	0x00000000


	//----- nvinfo : EIATTR_CBANK_PARAM_SIZE
	.align		4
.L_15823:
        /*00c0*/ 	.byte	0x03, 0x19
        /*00c2*/ 	.short	0x0030


	//----- nvinfo : EIATTR_PARAM_CBANK
	.align		4
        /*00c4*/ 	.byte	0x04, 0x0a
        /*00c6*/ 	.short	(.L_15825 - .L_15824)
	.align		4
.L_15824:
        /*00c8*/ 	.word	index@(.nv.constant0._Z9cuda_gemmIiLi256ELi2ELi1ELi16ELi128ELi128ELi32ELi0ELi1EEviiiPT_S1_S1_ii)
        /*00cc*/ 	.short	0x0380
        /*00ce*/ 	.short	0x0030


	//----- nvinfo : EIATTR_SW_WAR
	.align		4
.L_15825:
        /*00d0*/ 	.byte	0x04, 0x36
        /*00d2*/ 	.short	(.L_15827 - .L_15826)
.L_15826:
        /*00d4*/ 	.word	0x00000008
.L_15827:


//--------------------- .nv.info._Z9cuda_gemmIiLi256ELi2ELi1ELi16ELi128ELi128ELi32ELi0ELi0EEviiiPT_S1_S1_ii --------------------------
	.section	.nv.info._Z9cuda_gemmIiLi256ELi2ELi1ELi16ELi128ELi128ELi32ELi0ELi0EEviiiPT_S1_S1_ii,"",@"SHT_CUDA_INFO"
	.sectionflags	@""
	.align	4


	//----- nvinfo : EIATTR_CUDA_API_VERSION
	.align		4
        /*0000*/ 	.byte	0x04, 0x37
        /*0002*/ 	.short	(.L_15829 - .L_15828)
.L_15828:
        /*0004*/ 	.word	0x00000082


	//----- nvinfo : EIATTR_KPARAM_INFO
	.align		4
.L_15829:
        /*0008*/ 	.byte	0x04, 0x17
        /*000a*/ 	.short	(.L_15831 - .L_15830)
.L_15830:
        /*000c*/ 	.word	0x00000000
        /*0010*/ 	.short	0x0007
        /*0012*/ 	.short	0x002c
        /*0014*/ 	.byte	0x00, 0xf0, 0x11, 0x00


	//----- nvinfo : EIATTR_KPARAM_INFO
	.align		4
.L_15831:
        /*0018*/ 	.byte	0x04, 0x17
        /*001a*/ 	.short	(.L_15833 - .L_15832)
.L_15832:
        /*001c*/ 	.word	0x00000000
        /*0020*/ 	.short	0x0006
        /*0022*/ 	.short	0x0028
        /*0024*/ 	.byte	0x00, 0xf0, 0x11, 0x00


	//----- nvinfo : EIATTR_KPARAM_INFO
	.align		4
.L_15833:
        /*0028*/ 	.byte	0x04, 0x17
        /*002a*/ 	.short	(.L_15835 - .L_15834)
.L_15834:
        /*002c*/ 	.word	0x00000000
        /*0030*/ 	.short	0x0005
        /*0032*/ 	.short	0x0020
        /*0034*/ 	.byte	0x00, 0xf5, 0x21, 0x00


	//----- nvinfo : EIATTR_KPARAM_INFO
	.align		4
.L_15835:
        /*0038*/ 	.byte	0x04, 0x17
        /*003a*/ 	.short	(.L_15837 - .L_15836)
.L_15836:
        /*003c*/ 	.word	0x00000000
        /*0040*/ 	.short	0x0004
        /*0042*/ 	.short	0x0018
        /*0044*/ 	.byte	0x00, 0xf5, 0x21, 0x00


	//----- nvinfo : EIATTR_KPARAM_INFO
	.align		4
.L_15837:
        /*0048*/ 	.byte	0x04, 0x17
        /*004a*/ 	.short	(.L_15839 - .L_15838)
.L_15838:
        /*004c*/ 	.word	0x00000000
        /*0050*/ 	.short	0x0003
        /*0052*/ 	.short	0x0010
        /*0054*/ 	.byte	0x00, 0xf5, 0x21, 0x00


	//----- nvinfo : EIATTR_KPARAM_INFO
	.align		4
.L_15839:
        /*0058*/ 	.byte	0x04, 0x17
        /*005a*/ 	.short	(.L_15841 - .L_15840)
.L_15840:
        /*005c*/ 	.word	0x00000000
        /*0060*/ 	.short	0x0002
        /*0062*/ 	.short	0x0008
        /*0064*/ 	.byte	0x00, 0xf0, 0x11, 0x00


	//----- nvinfo : EIATTR_KPARAM_INFO
	.align		4
.L_15841:
        /*0068*/ 	.byte	0x04, 0x17
        /*006a*/ 	.short	(.L_15843 - .L_15842)
.L_15842:
        /*006c*/ 	.word	0x00000000
        /*0070*/ 	.short	0x0001
        /*0072*/ 	.short	0x0004
        /*0074*/ 	.byte	0x00, 0xf0, 0x11, 0x00


	//----- nvinfo : EIATTR_KPARAM_INFO
	.align		4
.L_15843:
        /*0078*/ 	.byte	0x04, 0x17
        /*007a*/ 	.short	(.L_15845 - .L_15844)
.L_15844:
        /*007c*/ 	.word	0x00000000
        /*0080*/ 	.short	0x0000
        /*0082*/ 	.short	0x0000
        /*0084*/ 	.byte	0x00, 0xf0, 0x11, 0x00


	//----- nvinfo : EIATTR_SPARSE_MMA_MASK
	.align		4
.L_15845:
        /*0088*/ 	.byte	0x03, 0x50
        /*008a*/ 	.short	0x0000


	//----- nvinfo : EIATTR_MAXREG_COUNT
	.align		4
        /*008c*/ 	.byte	0x03, 0x1b
        /*008e*/ 	.short	0x00ff


	//----- nvinfo : EIATTR_NUM_BARRIERS
	.align		4
        /*0090*/ 	.byte	0x02, 0x4c
        /*0092*/ 	.byte	0x01
	.zero		1


	//----- nvinfo : EIATTR_MERCURY_ISA_VERSION
	.align		4
        /*0094*/ 	.byte	0x03, 0x5f
        /*0096*/ 	.short	0x0101


	//----- nvinfo : EIATTR_COOP_GROUP_MASK_REGIDS
	.align		4
        /*0098*/ 	.byte	0x04, 0x29
        /*009a*/ 	.short	(.L_15847 - .L_15846)


	//   ....[0]....
.L_15846:
        /*009c*/ 	.word	0xffffffff


	//----- nvinfo : EIATTR_COOP_GROUP_INSTR_OFFSETS
	.align		4
.L_15847:
        /*00a0*/ 	.byte	0x04, 0x28
        /*00a2*/ 	.short	(.L_15849 - .L_15848)


	//   ....[0]....
.L_15848:
        /*00a4*/ 	.word	0x000047a0


	//----- nvinfo : EIATTR_VRC_CTA_INIT_COUNT
	.align		4
.L_15849:
        /*00a8*/ 	.byte	0x02, 0x4a
	.zero		1
	.zero		1


	//----- nvinfo : EIATTR_EXIT_INSTR_OFFSETS
	.align		4
        /*00ac*/ 	.byte	0x04, 0x1c
        /*00ae*/ 	.short	(.L_15851 - .L_15850)


	//   ....[0]....
.L_15850:
        /*00b0*/ 	.word	0x000005f0


	//   ....[1]....
        /*00b4*/ 	.word	0x00004ed0


	//----- nvinfo : EIATTR_MAX_THREADS
	.align		4
.L_15851:
        /*00b8*/ 	.byte	0x04, 0x05
        /*00ba*/ 	.short	(.L_15853 - .L_15852)
.L_15852:
        /*00bc*/ 	.word	0x00000100
        /*00c0*/ 	.word	0x00000001
        /*00c4*/ 	.word	0x00000001


	//----- nvinfo : EIATTR_CRS_STACK_SIZE
	.align		4
.L_15853:
        /*00c8*/ 	.byte	0x04, 0x1e
        /*00ca*/ 	.short	(.L_15855 - .L_15854)
.L_15854:
        /*00cc*/ 	.word	0x00000000


	//----- nvinfo : EIATTR_CBANK_PARAM_SIZE
	.align		4
.L_15855:
        /*00d0*/ 	.byte	0x03, 0x19
        /*00d2*/ 	.short	0x0030


	//----- nvinfo : EIATTR_PARAM_CBANK
	.align		4
        /*00d4*/ 	.byte	0x04, 0x0a
        /*00d6*/ 	.short	(.L_15857 - .L_15856)
	.align		4
.L_15856:
        /*00d8*/ 	.word	index@(.nv.constant0._Z9cuda_gemmIiLi256ELi2ELi1ELi16ELi128ELi128ELi32ELi0ELi0EEviiiPT_S1_S1_ii)
        /*00dc*/ 	.short	0x0380
        /*00de*/ 	.short	0x0030


	//----- nvinfo : EIATTR_SW_WAR
	.align		4
.L_15857:
        /*00e0*/ 	.byte	0x04, 0x36
        /*00e2*/ 	.short	(.L_15859 - .L_15858)
.L_15858:
        /*00e4*/ 	.word	0x00000008
.L_15859:


//--------------------- .nv.info._Z9cuda_gemmIiLi256ELi2ELi1ELi16ELi64ELi64ELi32ELi1ELi1EEviiiPT_S1_S1_ii --------------------------
	.section	.nv.info._Z9cuda_gemmIiLi256ELi2ELi1ELi16ELi64ELi64ELi32ELi1ELi1EEviiiPT_S1_S1_ii,"",@"SHT_CUDA_INFO"
	.sectionflags	@""
	.align	4


	//----- nvinfo : EIATTR_CUDA_API_VERSION
	.align		4
        /*0000*/ 	.byte	0x04, 0x37
        /*0002*/ 	.short	(.L_15861 - .L_15860)
.L_15860:
        /*0004*/ 	.word	0x00000082


	//----- nvinfo : EIATTR_KPARAM_INFO
	.align		4
.L_15861:
        /*0008*/ 	.byte	0x04, 0x17
        /*000a*/ 	.short	(.L_15863 - .L_15862)
.L_15862:
        /*000c*/ 	.word	0x00000000
        /*0010*/ 	.short	0x0007
        /*0012*/ 	.short	0x002c
        /*0014*/ 	.byte	0x00, 0xf0, 0x11, 0x00


	//----- nvinfo : EIATTR_KPARAM_INFO
	.align		4
.L_15863:
        /*0018*/ 	.byte	0x04, 0x17
        /*001a*/ 	.short	(.L_15865 - .L_15864)
.L_15864:
        /*001c*/ 	.word	0x00000000
        /*0020*/ 	.short	0x0006
        /*0022*/ 	.short	0x0028
        /*0024*/ 	.byte	0x00, 0xf0, 0x11, 0x00


	//----- nvinfo : EIATTR_KPARAM_INFO
	.align		4
.L_15865:
        /*0028*/ 	.byte	0x04, 0x17
        /*002a*/ 	.short	(.L_15867 - .L_15866)
.L_15866:
        /*002c*/ 	.word	0x00000000
        /*0030*/ 	.short	0x0005
        /*0032*/ 	.short	0x0020
        /*0034*/ 	.byte	0x00, 0xf5, 0x21, 0x00


	//----- nvinfo : EIATTR_KPARAM_INFO
	.align		4
.L_15867:
        /*0038*/ 	.byte	0x04, 0x17
        /*003a*/ 	.short	(.L_15869 - .L_15868)
.L_15868:
        /*003c*/ 	.word	0x00000000
        /*0040*/ 	.short	0x0004
        /*0042*/ 	.short	0x0018
        /*0044*/ 	.byte	0x00, 0xf5, 0x21, 0x00


	//----- nvinfo : EIATTR_KPARAM_INFO
	.align		4
.L_15869:
        /*0048*/ 	.byte	0x04, 0x17
        /*004a*/ 	.short	(.L_15871 - .L_15870)
.L_15870:
        /*004c*/ 	.word	0x00000000
        /*0050*/ 	.short	0x0003
        /*0052*/ 	.short	0x0010
        /*0054*/ 	.byte	0x00, 0xf5, 0x21, 0x00


	//----- nvinfo : EIATTR_KPARAM_INFO
	.align		4
.L_15871:
        /*0058*/ 	.byte	0x04, 0x17
        /*005a*/ 	.short	(.L_15873 - .L_15872)
.L_15872:
        /*005c*/ 	.word	0x00000000
        /*0060*/ 	.short	0x0002
        /*0062*/ 	.short	0x0008
        /*0064*/ 	.byte	0x00, 0xf0, 0x11, 0x00


	//----- nvinfo : EIATTR_KPARAM_INFO
	.align		4
.L_15873:
        /*0068*/ 	.byte	0x04, 0x17
        /*006a*/ 	.short	(.L_15875 - .L_15874)
.L_15874:
        /*006c*/ 	.word	0x00000000
        /*0070*/ 	.short	0x0001
        /*0072*/ 	.short	0x0004
        /*0074*/ 	.byte	0x00, 0xf0, 0x11, 0x00


	//----- nvinfo : EIATTR_KPARAM_INFO
	.align		4
.L_15875:
        /*0078*/ 	.byte	0x04, 0x17
        /*007a*/ 	.short	(.L_15877 - .L_15876)
.L_15876:
        /*007c*/ 	.word	0x00000000
        /*0080*/ 	.short	0x0000
        /*0082*/ 	.short	0x0000
        /*0084*/ 	.byte	0x00, 0xf0, 0x11, 0x00


	//----- nvinfo : EIATTR_SPARSE_MMA_MASK
	.align		4
.L_15877:
        /*0088*/ 	.byte	0x03, 0x50
        /*008a*/ 	.short	0x0000


	//----- nvinfo : EIATTR_MAXREG_COUNT
	.align		4
        /*008c*/ 	.byte	0x03, 0x1b
        /*008e*/ 	.short	0x00ff


	//----- nvinfo : EIATTR_NUM_BARRIERS
	.align		4
        /*0090*/ 	.byte	0x02, 0x4c
        /*0092*/ 	.byte	0x01
	.zero		1


	//----- nvinfo : EIATTR_MERCURY_ISA_VERSION
	.align		4
        /*0094*/ 	.byte	0x03, 0x5f
        /*0096*/ 	.short	0x0101


	//----- nvinfo : EIATTR_VRC_CTA_INIT_COUNT
	.align		4
        /*0098*/ 	.byte	0x02, 0x4a
	.zero		1
	.zero		1


	//----- nvinfo : EIATTR_EXIT_INSTR_OFFSETS
	.align		4
        /*009c*/ 	.byte	0x04, 0x1c
        /*009e*/ 	.short	(.L_15879 - .L_15878)


	//   ....[0]....
.L_15878:
        /*00a0*/ 	.word	0x00000050


	//   ....[1]....
        /*00a4*/ 	.word	0x00001260


	//----- nvinfo : EIATTR_MAX_THREADS
	.align		4
.L_15879:
        /*00a8*/ 	.byte	0x04, 0x05
        /*00aa*/ 	.short	(.L_15881 - .L_15880)
.L_15880:
        /*00ac*/ 	.word	0x00000100
        /*00b0*/ 	.word	0x00000001
        /*00b4*/ 	.word	0x00000001


	//----- nvinfo : EIATTR_CRS_STACK_SIZE
	.align		4
.L_15881:
        /*00b8*/ 	.byte	0x04, 0x1e
        /*00ba*/ 	.short	(.L_15883 - .L_15882)
.L_15882:
        /*00bc*/ 	.word	0x00000000


	//----- nvinfo : EIATTR_CBANK_PARAM_SIZE
	.align		4
.L_15883:
        /*00c0*/ 	.byte	0x03, 0x19
        /*00c2*/ 	.short	0x0030


	//----- nvinfo : EIATTR_PARAM_CBANK
	.align		4
        /*00c4*/ 	.byte	0x04, 0x0a
        /*00c6*/ 	.short	(.L_15885 - .L_15884)
	.align		4
.L_15884:
        /*00c8*/ 	.word	index@(.nv.constant0._Z9cuda_gemmIiLi256ELi2ELi1ELi16ELi64ELi64ELi32ELi1ELi1EEviiiPT_S1_S1_ii)
        /*00cc*/ 	.short	0x0380
        /*00ce*/ 	.short	0x0030


	//----- nvinfo : EIATTR_SW_WAR
	.align		4
.L_15885:
        /*00d0*/ 	.byte	0x04, 0x36
        /*00d2*/ 	.short	(.L_15887 - .L_15886)
.L_15886:
        /*00d4*/ 	.word	0x00000008
.L_15887:


//--------------------- .nv.info._Z9cuda_gemmIiLi256ELi2ELi1ELi16ELi64ELi64ELi32ELi1ELi0EEviiiPT_S1_S1_ii --------------------------
	.section	.nv.info._Z9cuda_gemmIiLi256ELi2ELi1ELi16ELi64ELi64ELi32ELi1ELi0EEviiiPT_S1_S1_ii,"",@"SHT_CUDA_INFO"
	.sectionflags	@""
	.align	4


	//----- nvinfo : EIATTR_CUDA_API_VERSION
	.align		4
        /*0000*/ 	.byte	0x04, 0x37
        /*0002*/ 	.short	(.L_15889 - .L_15888)
.L_15888:
        /*0004*/ 	.word	0x00000082


	//----- nvinfo : EIATTR_KPARAM_INFO
	.align		4
.L_15889:
        /*0008*/ 	.byte	0x04, 0x17
        /*000a*/ 	.short	(.L_15891 - .L_15890)
.L_15890:
        /*000c*/ 	.word	0x00000000
        /*0010*/ 	.short	0x0007
        /*0012*/ 	.short	0x002c
        /*0014*/ 	.byte	0x00, 0xf0, 0x11, 0x00


	//----- nvinfo : EIATTR_KPARAM_INFO
	.align		4
.L_15891:
        /*0018*/ 	.byte	0x04, 0x17
        /*001a*/ 	.short	(.L_15893 - .L_15892)
.L_15892:
        /*001c*/ 	.word	0x00000000
        /*0020*/ 	.short	0x0006
        /*0022*/ 	.short	0x0028
        /*0024*/ 	.byte	0x00, 0xf0, 0x11, 0x00


	//----- nvinfo : EIATTR_KPARAM_INFO
	.align		4
.L_15893:
        /*0028*/ 	.byte	0x04, 0x17
        /*002a*/ 	.short	(.L_15895 - .L_15894)
.L_15894:
        /*002c*/ 	.word	0x00000000
        /*0030*/ 	.short	0x0005
        /*0032*/ 	.short	0x0020
        /*0034*/ 	.byte	0x00, 0xf5, 0x21, 0x00


	//----- nvinfo : EIATTR_KPARAM_INFO
	.align		4
.L_15895:
        /*0038*/ 	.byte	0x04, 0x17
        /*003a*/ 	.short	(.L_15897 - .L_15896)
.L_15896:
        /*003c*/ 	.word	0x00000000
        /*0040*/ 	.short	0x0004
        /*0042*/ 	.short	0x0018
        /*0044*/ 	.byte	0x00, 0xf5, 0x21, 0x00


	//----- nvinfo : EIATTR_KPARAM_INFO
	.align		4
.L_15897:
        /*0048*/ 	.byte	0x04, 0x17
        /*004a*/ 	.short	(.L_15899 - .L_15898)
.L_15898:
        /*004c*/ 	.word	0x00000000
        /*0050*/ 	.short	0x0003
        /*0052*/ 	.short	0x0010
        /*0054*/ 	.byte	0x00, 0xf5, 0x21, 0x00


	//----- nvinfo : EIATTR_KPARAM_INFO
	.align		4
.L_15899:
        /*0058*/ 	.byte	0x04, 0x17
        /*005a*/ 	.short	(.L_15901 - .L_15900)
.L_15900:
        /*005c*/ 	.word	0x00000000
        /*0060*/ 	.short	0x0002
        /*0062*/ 	.short	0x0008
        /*0064*/ 	.byte	0x00, 0xf0, 0x11, 0x00


	//----- nvinfo : EIATTR_KPARAM_INFO
	.align		4
.L_15901:
        /*0068*/ 	.byte	0x04, 0x17
        /*006a*/ 	.short	(.L_15903 - .L_15902)
.L_15902:
        /*006c*/ 	.word	0x00000000
        /*0070*/ 	.short	0x0001
        /*0072*/ 	.short	0x0004
        /*0074*/ 	.byte	0x00, 0xf0, 0x11, 0x00


	//----- nvinfo : EIATTR_KPARAM_INFO
	.align		4
.L_15903:
        /*0078*/ 	.byte	0x04, 0x17
        /*007a*/ 	.short	(.L_15905 - .L_15904)
.L_15904:
        /*007c*/ 	.word	0x00000000
        /*0080*/ 	.short	0x0000
        /*0082*/ 	.short	0x0000
        /*0084*/ 	.byte	0x00, 0xf0, 0x11, 0x00


	//----- nvinfo : EIATTR_SPARSE_MMA_MASK
	.align		4
.L_15905:
        /*0088*/ 	.byte	0x03, 0x50
        /*008a*/ 	.short	0x0000


	//----- nvinfo : EIATTR_MAXREG_COUNT
	.align		4
        /*008c*/ 	.byte	0x03, 0x1b
        /*008e*/ 	.short	0x00ff


	//----- nvinfo : EIATTR_NUM_BARRIERS
	.align		4
        /*0090*/ 	.byte	0x02, 0x4c
        /*0092*/ 	.byte	0x01
	.zero		1


	//----- nvinfo : EIATTR_MERCURY_ISA_VERSION
	.align		4
        /*0094*/ 	.byte	0x03, 0x5f
        /*0096*/ 	.short	0x0101


	//----- nvinfo : EIATTR_COOP_GROUP_MASK_REGIDS
	.align		4
        /*0098*/ 	.byte	0x04, 0x29
        /*009a*/ 	.short	(.L_15907 - .L_15906)


	//   ....[0]....
.L_15906:
        /*009c*/ 	.word	0xffffffff


	//----- nvinfo : EIATTR_COOP_GROUP_INSTR_OFFSETS
	.align		4
.L_15907:
        /*00a0*/ 	.byte	0x04, 0x28
        /*00a2*/ 	.short	(.L_15909 - .L_15908)


	//   ....[0]....
.L_15908:
        /*00a4*/ 	.word	0x000046f0


	//----- nvinfo : EIATTR_VRC_CTA_INIT_COUNT
	.align		4
.L_15909:
        /*00a8*/ 	.byte	0x02, 0x4a
	.zero		1
	.zero		1


	//----- nvinfo : EIATTR_EXIT_INSTR_OFFSETS
	.align		4
        /*00ac*/ 	.byte	0x04, 0x1c
        /*00ae*/ 	.short	(.L_15911 - .L_15910)


	//   ....[0]....
.L_15910:
        /*00b0*/ 	.word	0x00000300


	//   ....[1]....
        /*00b4*/ 	.word	0x00004da0


	//----- nvinfo : EIATTR_MAX_THREADS
	.align		4
.L_15911:
        /*00b8*/ 	.byte	0x04, 0x05
        /*00ba*/ 	.short	(.L_15913 - .L_15912)
.L_15912:
        /*00bc*/ 	.word	0x00000100
        /*00c0*/ 	.word	0x00000001
        /*00c4*/ 	.word	0x00000001


	//----- nvinfo : EIATTR_CRS_STACK_SIZE
	.align		4
.L_15913:
        /*00c8*/ 	.byte	0x04, 0x1e
        /*00ca*/ 	.short	(.L_15915 - .L_15914)
.L_15914:
        /*00cc*/ 	.word	0x00000000


	//----- nvinfo : EIATTR_CBANK_PARAM_SIZE
	.align		4
.L_15915:
        /*00d0*/ 	.byte	0x03, 0x19
        /*00d2*/ 	.short	0x0030


	//----- nvinfo : EIATTR_PARAM_CBANK
	.align		4
        /*00d4*/ 	.byte	0x04, 0x0a
        /*00d6*/ 	.short	(.L_15917 - .L_15916)
	.align		4
.L_15916:
        /*00d8*/ 	.word	index@(.nv.constant0._Z9cuda_gemmIiLi256ELi2ELi1ELi16ELi64ELi64ELi32ELi1ELi0EEviiiPT_S1_S1_ii)
        /*00dc*/ 	.short	0x0380
        /*00de*/ 	.short	0x0030


	//----- nvinfo : EIATTR_SW_WAR
	.align		4
.L_15917:
        /*00e0*/ 	.byte	0x04, 0x36
        /*00e2*/ 	.short	(.L_15919 - .L_15918)
.L_15918:
        /*00e4*/ 	.word	0x00000008
.L_15919:


//--------------------- .nv.info._Z9cuda_gemmIiLi256ELi2ELi1ELi16ELi64ELi64ELi32ELi0ELi1EEviiiPT_S1_S1_ii --------------------------
	.section	.nv.info._Z9cuda_gemmIiLi256ELi2ELi1ELi16ELi64ELi64ELi32ELi0ELi1EEviiiPT_S1_S1_ii,"",@"SHT_CUDA_INFO"
	.sectionflags	@""
	.align	4


	//----- nvinfo : EIATTR_CUDA_API_VERSION
	.align		4
        /*0000*/ 	.byte	0x04, 0x37
        /*0002*/ 	.short	(.L_15921 - .L_15920)
.L_15920:
        /*0004*/ 	.word	0x00000082


	//----- nvinfo : EIATTR_KPARAM_INFO
	.align		4
.L_15921:
        /*0008*/ 	.byte	0x04, 0x17
        /*000a*/ 	.short	(.L_15923 - .L_15922)
.L_15922:
        /*000c*/ 	.word	0x00000000
        /*0010*/ 	.short	0x0007
        /*0012*/ 	.short	0x002c
        /*0014*/ 	.byte	0x00, 0xf0, 0x11, 0x00


	//----- nvinfo : EIATTR_KPARAM_INFO
	.align		4
.L_15923:
        /*0018*/ 	.byte	0x04, 0x17
        /*001a*/ 	.short	(.L_15925 - .L_15924)
.L_15924:
        /*001c*/ 	.word	0x00000000
        /*0020*/ 	.short	0x0006
        /*0022*/ 	.short	0x0028
        /*0024*/ 	.byte	0x00, 0xf0, 0x11, 0x00


	//----- nvinfo : EIATTR_KPARAM_INFO
	.align		4
.L_15925:
        /*0028*/ 	.byte	0x04, 0x17
        /*002a*/ 	.short	(.L_15927 - .L_15926)
.L_15926:
        /*002c*/ 	.word	0x00000000
        /*0030*/ 	.short	0x0005
        /*0032*/ 	.short	0x0020
        /*0034*/ 	.byte	0x00, 0xf5, 0x21, 0x00


	//----- nvinfo : EIATTR_KPARAM_INFO
	.align		4
.L_15927:
        /*0038*/ 	.byte	0x04, 0x17
        /*003a*/ 	.short	(.L_15929 - .L_15928)
.L_15928:
        /*003c*/ 	.word	0x00000000
        /*0040*/ 	.short	0x0004
        /*0042*/ 	.short	0x0018
        /*0044*/ 	.byte	0x00, 0xf5, 0x21, 0x00


	//----- nvinfo : EIATTR_KPARAM_INFO
	.align		4
.L_15929:
        /*0048*/ 	.byte	0x04, 0x17
        /*004a*/ 	.short	(.L_15931 - .L_15930)
.L_15930:
        /*004c*/ 	.word	0x00000000
        /*0050*/ 	.short	0x0003
        /*0052*/ 	.short	0x0010
        /*0054*/ 	.byte	0x00, 0xf5, 0x21, 0x00


	//----- nvinfo : EIATTR_KPARAM_INFO
	.align		4
.L_15931:
        /*0058*/ 	.byte	0x04, 0x17
        /*005a*/ 	.short	(.L_15933 - .L_15932)
.L_15932:
        /*005c*/ 	.word	0x00000000
        /*0060*/ 	.short	0x0002
        /*0062*/ 	.short	0x0008
        /*0064*/ 	.byte	0x00, 0xf0, 0x11, 0x00


	//----- nvinfo : EIATTR_KPARAM_INFO
	.align		4
.L_15933:
        /*0068*/ 	.byte	0x04, 0x17
        /*006a*/ 	.short	(.L_15935 - .L_15934)
.L_15934:
        /*006c*/ 	.word	0x00000000
        /*0070*/ 	.short	0x0001
        /*0072*/ 	.short	0x0004
        /*0074*/ 	.byte	0x00, 0xf0, 0x11, 0x00


	//----- nvinfo : EIATTR_KPARAM_INFO
	.align		4
.L_15935:
        /*0078*/ 	.byte	0x04, 0x17
        /*007a*/ 	.short	(.L_15937 - .L_15936)
.L_15936:
        /*007c*/ 	.word	0x00000000
        /*0080*/ 	.short	0x0000
        /*0082*/ 	.short	0x0000
        /*0084*/ 	.byte	0x00, 0xf0, 0x11, 0x00


	//----- nvinfo : EIATTR_SPARSE_MMA_MASK
	.align		4
.L_15937:
        /*0088*/ 	.byte	0x03, 0x50
        /*008a*/ 	.short	0x0000


	//----- nvinfo : EIATTR_MAXREG_COUNT
	.align		4
        /*008c*/ 	.byte	0x03, 0x1b
        /*008e*/ 	.short	0x00ff


	//----- nvinfo : EIATTR_NUM_BARRIERS
	.align		4
        /*0090*/ 	.byte	0x02, 0x4c
        /*0092*/ 	.byte	0x01
	.zero		1


	//----- nvinfo : EIATTR_MERCURY_ISA_VERSION
	.align		4
        /*0094*/ 	.byte	0x03, 0x5f
        /*0096*/ 	.short	0x0101


	//----- nvinfo : EIATTR_VRC_CTA_INIT_COUNT
	.align		4
        /*0098*/ 	.byte	0x02, 0x4a
	.zero		1
	.zero		1


	//----- nvinfo : EIATTR_EXIT_INSTR_OFFSETS
	.align		4
        /*009c*/ 	.byte	0x04, 0x1c
        /*009e*/ 	.short	(.L_15939 - .L_15938)


	//   ....[0]....
.L_15938:
        /*00a0*/ 	.word	0x000002f0


	//   ....[1]....
        /*00a4*/ 	.word	0x00000eb0


	//----- nvinfo : EIATTR_MAX_THREADS
	.align		4
.L_15939:
        /*00a8*/ 	.byte	0x04, 0x05
        /*00aa*/ 	.short	(.L_15941 - .L_15940)
.L_15940:
        /*00ac*/ 	.word	0x00000100
        /*00b0*/ 	.word	0x00000001
        /*00b4*/ 	.word	0x00000001


	//----- nvinfo : EIATTR_CRS_STACK_SIZE
	.align		4
.L_15941:
        /*00b8*/ 	.byte	0x04, 0x1e
        /*00ba*/ 	.short	(.L_15943 - .L_15942)
.L_15942:
        /*00bc*/ 	.word	0x00000000


	//----- nvinfo : EIATTR_CBANK_PARAM_SIZE
	.align		4
.L_15943:
        /*00c0*/ 	.byte	0x03, 0x19
        /*00c2*/ 	.short	0x0030


	//----- nvinfo : EIATTR_PARAM_CBANK
	.align		4
        /*00c4*/ 	.byte	0x04, 0x0a
        /*00c6*/ 	.short	(.L_15945 - .L_15944)
	.align		4
.L_15944:
        /*00c8*/ 	.word	index@(.nv.constant0._Z9cuda_gemmIiLi256ELi2ELi1ELi16ELi64ELi64ELi32ELi0ELi1EEviiiPT_S1_S1_ii)
        /*00cc*/ 	.short	0x0380
        /*00ce*/ 	.short	0x0030


	//----- nvinfo : EIATTR_SW_WAR
	.align		4
.L_15945:
        /*00d0*/ 	.byte	0x04, 0x36
        /*00d2*/ 	.short	(.L_15947 - .L_15946)
.L_15946:
        /*00d4*/ 	.word	0x00000008
.L_15947:


//--------------------- .nv.info._Z9cuda_gemmIiLi256ELi2ELi1ELi16ELi64ELi64ELi32ELi0ELi0EEviiiPT_S1_S1_ii --------------------------
	.section	.nv.info._Z9cuda_gemmIiLi256ELi2ELi1ELi16ELi64ELi64ELi32ELi0ELi0EEviiiPT_S1_S1_ii,"",@"SHT_CUDA_INFO"
	.sectionflags	@""
	.align	4


	//----- nvinfo : EIATTR_CUDA_API_VERSION
	.align		4
        /*0000*/ 	.byte	0x04, 0x37
        /*0002*/ 	.short	(.L_15949 - .L_15948)
.L_15948:
        /*0004*/ 	.word	0x00000082


	//----- nvinfo : EIATTR_KPARAM_INFO
	.align		4
.L_15949:
        /*0008*/ 	.byte	0x04, 0x17
        /*000a*/ 	.short	(.L_15951 - .L_15950)
.L_15950:
        /*000c*/ 	.word	0x00000000
        /*0010*/ 	.short	0x0007
        /*0012*/ 	.short	0x002c
        /*0014*/ 	.byte	0x00, 0xf0, 0x11, 0x00


	//----- nvinfo : EIATTR_KPARAM_INFO
	.align		4
.L_15951:
        /*0018*/ 	.byte	0x04, 0x17
        /*001a*/ 	.short	(.L_15953 - .L_15952)
.L_15952:
        /*001c*/ 	.word	0x00000000
        /*0020*/ 	.short	0x0006
        /*0022*/ 	.short	0x0028
        /*0024*/ 	.byte	0x00, 0xf0, 0x11, 0x00


	//----- nvinfo : EIATTR_KPARAM_INFO
	.align		4
.L_15953:
        /*0028*/ 	.byte	0x04, 0x17
        /*002a*/ 	.short	(.L_15955 - .L_15954)
.L_15954:
        /*002c*/ 	.word	0x00000000
        /*0030*/ 	.short	0x0005
        /*0032*/ 	.short	0x0020
        /*0034*/ 	.byte	0x00, 0xf5, 0x21, 0x00


	//----- nvinfo : EIATTR_KPARAM_INFO
	.align		4
.L_15955:
        /*0038*/ 	.byte	0x04, 0x17
        /*003a*/ 	.short	(.L_15957 - .L_15956)
.L_15956:
        /*003c*/ 	.word	0x00000000
        /*0040*/ 	.short	0x0004
        /*0042*/ 	.short	0x0018
        /*0044*/ 	.byte	0x00, 0xf5, 0x21, 0x00


	//----- nvinfo : EIATTR_KPARAM_INFO
	.align		4
.L_15957:
        /*0048*/ 	.byte	0x04, 0x17
        /*004a*/ 	.short	(.L_15959 - .L_15958)
.L_15958:
        /*004c*/ 	.word	0x00000000
        /*0050*/ 	.short	0x0003
        /*0052*/ 	.short	0x0010
        /*0054*/ 	.byte	0x00, 0xf5, 0x21, 0x00


	//----- nvinfo : EIATTR_KPARAM_INFO
	.align		4
.L_15959:
        /*0058*/ 	.byte	0x04, 0x17
        /*005a*/ 	.short	(.L_15961 - .L_15960)
.L_15960:
        /*005c*/ 	.word	0x00000000
        /*0060*/ 	.short	0x0002
        /*0062*/ 	.short	0x0008
        /*0064*/ 	.byte	0x00, 0xf0, 0x11, 0x00


	//----- nvinfo : EIATTR_KPARAM_INFO
	.align		4
.L_15961:
        /*0068*/ 	.byte	0x04, 0x17
        /*006a*/ 	.short	(.L_15963 - .L_15962)
.L_15962:
        /*006c*/ 	.word	0x00000000
        /*0070*/ 	.short	0x0001
        /*0072*/ 	.short	0x0004
        /*0074*/ 	.byte	0x00, 0xf0, 0x11, 0x00


	//----- nvinfo : EIATTR_KPARAM_INFO
	.align		4
.L_15963:
        /*0078*/ 	.byte	0x04, 0x17
        /*007a*/ 	.short	(.L_15965 - .L_15964)
.L_15964:
        /*007c*/ 	.word	0x00000000
        /*0080*/ 	.short	0x0000
        /*0082*/ 	.short	0x0000
        /*0084*/ 	.byte	0x00, 0xf0, 0x11, 0x00


	//----- nvinfo : EIATTR_SPARSE_MMA_MASK
	.align		4
.L_15965:
        /*0088*/ 	.byte	0x03, 0x50
        /*008a*/ 	.short	0x0000


	//----- nvinfo : EIATTR_MAXREG_COUNT
	.align		4
        /*008c*/ 	.byte	0x03, 0x1b
        /*008e*/ 	.short	0x00ff


	//----- nvinfo : EIATTR_NUM_BARRIERS
	.align		4
        /*0090*/ 	.byte	0x02, 0x4c
        /*0092*/ 	.byte	0x01
	.zero		1


	//----- nvinfo : EIATTR_MERCURY_ISA_VERSION
	.align		4
        /*0094*/ 	.byte	0x03, 0x5f
        /*0096*/ 	.short	0x0101


	//----- nvinfo : EIATTR_COOP_GROUP_MASK_REGIDS
	.align		4
        /*0098*/ 	.byte	0x04, 0x29
        /*009a*/ 	.short	(.L_15967 - .L_15966)


	//   ....[0]....
.L_15966:
        /*009c*/ 	.word	0xffffffff


	//----- nvinfo : EIATTR_COOP_GROUP_INSTR_OFFSETS
	.align		4
.L_15967:
        /*00a0*/ 	.byte	0x04, 0x28
        /*00a2*/ 	.short	(.L_15969 - .L_15968)


	//   ....[0]....
.L_15968:
        /*00a4*/ 	.word	0x00004a90


	//----- nvinfo : EIATTR_VRC_CTA_INIT_COUNT
	.align		4
.L_15969:
        /*00a8*/ 	.byte	0x02, 0x4a
	.zero		1
	.zero		1


	//----- nvinfo : EIATTR_EXIT_INSTR_OFFSETS
	.align		4
        /*00ac*/ 	.byte	0x04, 0x1c
        /*00ae*/ 	.short	(.L_15971 - .L_15970)


	//   ....[0]....
.L_15970:
        /*00b0*/ 	.word	0x00000560


	//   ....[1]....
        /*00b4*/ 	.word	0x00005c00


	//----- nvinfo : EIATTR_MAX_THREADS
	.align		4
.L_15971:
        /*00b8*/ 	.byte	0x04, 0x05
        /*00ba*/ 	.short	(.L_15973 - .L_15972)
.L_15972:
        /*00bc*/ 	.word	0x00000100
        /*00c0*/ 	.word	0x00000001
        /*00c4*/ 	.word	0x00000001


	//----- nvinfo : EIATTR_CRS_STACK_SIZE
	.align		4
.L_15973:
        /*00c8*/ 	.byte	0x04, 0x1e
        /*00ca*/ 	.short	(.L_15975 - .L_15974)
.L_15974:
        /*00cc*/ 	.word	0x00000000


	//----- nvinfo : EIATTR_CBANK_PARAM_SIZE
	.align		4
.L_15975:
        /*00d0*/ 	.byte	0x03, 0x19
        /*00d2*/ 	.short	0x0030


	//----- nvinfo : EIATTR_PARAM_CBANK
	.align		4
        /*00d4*/ 	.byte	0x04, 0x0a
        /*00d6*/ 	.short	(.L_15977 - .L_15976)
	.align		4
.L_15976:
        /*00d8*/ 	.word	index@(.nv.constant0._Z9cuda_gemmIiLi256ELi2ELi1ELi16ELi64ELi64ELi32ELi0ELi0EEviiiPT_S1_S1_ii)
        /*00dc*/ 	.short	0x0380
        /*00de*/ 	.short	0x0030


	//----- nvinfo : EIATTR_SW_WAR
	.align		4
.L_15977:
        /*00e0*/ 	.byte	0x04, 0x36
        /*00e2*/ 	.short	(.L_15979 - .L_15978)
.L_15978:
        /*00e4*/ 	.word	0x00000008
.L_15979:


//--------------------- .nv.info._Z9cuda_gemmIiLi256ELi2ELi1ELi16ELi32ELi32ELi32ELi1ELi1EEviiiPT_S1_S1_ii --------------------------
	.section	.nv.info._Z9cuda_gemmIiLi256ELi2ELi1ELi16ELi32ELi32ELi32ELi1ELi1EEviiiPT_S1_S1_ii,"",@"SHT_CUDA_INFO"
	.sectionflags	@""
	.align	4


	//----- nvinfo : EIATTR_CUDA_API_VERSION
	.align		4
        /*0000*/ 	.byte	0x04, 0x37
        /*0002*/ 	.short	(.L_15981 - .L_15980)
.L_15980:
        /*0004*/ 	.word	0x00000082


	//----- nvinfo : EIATTR_KPARAM_INFO
	.align		4
.L_15981:
        /*0008*/ 	.byte	0x04, 0x17
        /*000a*/ 	.short	(.L_15983 - .L_15982)
.L_15982:
        /*000c*/ 	.word	0x00000000
        /*0010*/ 	.short	0x0007
        /*0012*/ 	.short	0x002c
        /*0014*/ 	.byte	0x00, 0xf0, 0x11, 0x00


	//----- nvinfo : EIATTR_KPARAM_INFO
	.align		4
.L_15983:
        /*0018*/ 	.byte	0x04, 0x17
        /*001a*/ 	.short	(.L_15985 - .L_15984)
.L_15984:
        /*001c*/ 	.word	0x00000000
        /*0020*/ 	.short	0x0006
        /*0022*/ 	.short	0x0028
        /*0024*/ 	.byte	0x00, 0xf0, 0x11, 0x00


	//----- nvinfo : EIATTR_KPARAM_INFO
	.align		4
.L_15985:
        /*0028*/ 	.byte	0x04, 0x17
        /*002a*/ 	.short	(.L_15987 - .L_15986)
.L_15986:
        /*002c*/ 	.word	0x00000000
        /*0030*/ 	.short	0x0005
        /*0032*/ 	.short	0x0020
        /*0034*/ 	.byte	0x00, 0xf5, 0x21, 0x00


	//----- nvinfo : EIATTR_KPARAM_INFO
	.align		4
.L_15987:
        /*0038*/ 	.byte	0x04, 0x17
        /*003a*/ 	.short	(.L_15989 - .L_15988)
.L_15988:
        /*003c*/ 	.word	0x00000000
        /*0040*/ 	.short	0x0004
        /*0042*/ 	.short	0x0018
        /*0044*/ 	.byte	0x00, 0xf5, 0x21, 0x00


	//----- nvinfo : EIATTR_KPARAM_INFO
	.align		4
.L_15989:
        /*0048*/ 	.byte	0x04, 0x17
        /*004a*/ 	.short	(.L_15991 - .L_15990)
.L_15990:
        /*004c*/ 	.word	0x00000000
        /*0050*/ 	.short	0x0003
        /*0052*/ 	.short	0x0010
        /*0054*/ 	.byte	0x00, 0xf5, 0x21, 0x00


	//----- nvinfo : EIATTR_KPARAM_INFO
	.align		4
.L_15991:
        /*0058*/ 	.byte	0x04, 0x17
        /*005a*/ 	.short	(.L_15993 - .L_15992)
.L_15992:
        /*005c*/ 	.word	0x00000000
        /*0060*/ 	.short	0x0002
        /*0062*/ 	.short	0x0008
        /*0064*/ 	.byte	0x00, 0xf0, 0x11, 0x00


	//----- nvinfo : EIATTR_KPARAM_INFO
	.align		4
.L_15993:
        /*0068*/ 	.byte	0x04, 0x17
        /*006a*/ 	.short	(.L_15995 - .L_15994)
.L_15994:
        /*006c*/ 	.word	0x00000000
        /*0070*/ 	.short	0x0001
        /*0072*/ 	.short	0x0004
        /*0074*/ 	.byte	0x00, 0xf0, 0x11, 0x00


	//----- nvinfo : EIATTR_KPARAM_INFO
	.align		4
.L_15995:
        /*0078*/ 	.byte	0x04, 0x17
        /*007a*/ 	.short	(.L_15997 - .L_15996)
.L_15996:
        /*007c*/ 	.word	0x00000000
        /*0080*/ 	.short	0x0000
        /*0082*/ 	.short	0x0000
        /*0084*/ 	.byte	0x00, 0xf0, 0x11, 0x00


	//----- nvinfo : EIATTR_SPARSE_MMA_MASK
	.align		4
.L_15997:
        /*0088*/ 	.byte	0x03, 0x50
        /*008a*/ 	.short	0x0000


	//----- nvinfo : EIATTR_MAXREG_COUNT
	.align		4
        /*008c*/ 	.byte	0x03, 0x1b
        /*008e*/ 	.short	0x00ff


	//----- nvinfo : EIATTR_NUM_BARRIERS
	.align		4
        /*0090*/ 	.byte	0x02, 0x4c
        /*0092*/ 	.byte	0x01
	.zero		1


	//----- nvinfo : EIATTR_MERCURY_ISA_VERSION
	.align		4
        /*0094*/ 	.byte	0x03, 0x5f
        /*0096*/ 	.short	0x0101


	//----- nvinfo : EIATTR_VRC_CTA_INIT_COUNT
	.align		4
        /*0098*/ 	.byte	0x02, 0x4a
	.zero		1
	.zero		1


	//----- nvinfo : EIATTR_EXIT_INSTR_OFFSETS
	.align		4
        /*009c*/ 	.byte	0x04, 0x1c
        /*009e*/ 	.short	(.L_15999 - .L_15998)


	//   ....[0]....
.L_15998:
        /*00a0*/ 	.word	0x00000530


	//   ....[1]....
        /*00a4*/ 	.word	0x000011b0


	//----- nvinfo : EIATTR_MAX_THREADS
	.align		4
.L_15999:
        /*00a8*/ 	.byte	0x04, 0x05
        /*00aa*/ 	.short	(.L_16001 - .L_16000)
.L_16000:
        /*00ac*/ 	.word	0x00000100
        /*00b0*/ 	.word	0x00000001
        /*00b4*/ 	.word	0x00000001


	//----- nvinfo : EIATTR_CRS_STACK_SIZE
	.align		4
.L_16001:
        /*00b8*/ 	.byte	0x04, 0x1e
        /*00ba*/ 	.short	(.L_16003 - .L_16002)
.L_16002:
        /*00bc*/ 	.word	0x00000000


	//----- nvinfo : EIATTR_CBANK_PARAM_SIZE
	.align		4
.L_16003:
        /*00c0*/ 	.byte	0x03, 0x19
        /*00c2*/ 	.short	0x0030


	//----- nvinfo : EIATTR_PARAM_CBANK
	.align		4
        /*00c4*/ 	.byte	0x04, 0x0a
        /*00c6*/ 	.short	(.L_16005 - .L_16004)
	.align		4
.L_16004:
        /*00c8*/ 	.word	index@(.nv.constant0._Z9cuda_gemmIiLi256ELi2ELi1ELi16ELi32ELi32ELi32ELi1ELi1EEviiiPT_S1_S1_ii)
        /*00cc*/ 	.short	0x0380
        /*00ce*/ 	.short	0x0030


	//----- nvinfo : EIATTR_SW_WAR
	.align		4
.L_16005:
        /*00d0*/ 	.byte	0x04, 0x36
        /*00d2*/ 	.short	(.L_16007 - .L_16006)
.L_16006:
        /*00d4*/ 	.word	0x00000008
.L_16007:


//--------------------- .nv.info._Z9cuda_gemmIiLi256ELi2ELi1ELi16ELi32ELi32ELi32ELi1ELi0EEviiiPT_S1_S1_ii --------------------------
	.section	.nv.info._Z9cuda_gemmIiLi256ELi2ELi1ELi16ELi32ELi32ELi32ELi1ELi0EEviiiPT_S1_S1_ii,"",@"SHT_CUDA_INFO"
	.sectionflags	@""
	.align	4


	//----- nvinfo : EIATTR_CUDA_API_VERSION
	.align		4
        /*0000*/ 	.byte	0x04, 0x37
        /*0002*/ 	.short	(.L_16009 - .L_16008)
.L_16008:
        /*0004*/ 	.word	0x00000082


	//----- nvinfo : EIATTR_KPARAM_INFO
	.align		4
.L_16009:
        /*0008*/ 	.byte	0x04, 0x17
        /*000a*/ 	.short	(.L_16011 - .L_16010)
.L_16010:
        /*000c*/ 	.word	0x00000000
        /*0010*/ 	.short	0x0007
        /*0012*/ 	.short	0x002c
        /*0014*/ 	.byte	0x00, 0xf0, 0x11, 0x00


	//----- nvinfo : EIATTR_KPARAM_INFO
	.align		4
.L_16011:
        /*0018*/ 	.byte	0x04, 0x17
        /*001a*/ 	.short	(.L_16013 - .L_16012)
.L_16012:
        /*001c*/ 	.word	0x00000000
        /*0020*/ 	.short	0x0006
        /*0022*/ 	.short	0x0028
        /*0024*/ 	.byte	0x00, 0xf0, 0x11, 0x00


	//----- nvinfo : EIATTR_KPARAM_INFO
	.align		4
.L_16013:
        /*0028*/ 	.byte	0x04, 0x17
        /*002a*/ 	.short	(.L_16015 - .L_16014)
.L_16014:
        /*002c*/ 	.word	0x00000000
        /*0030*/ 	.short	0x0005
        /*0032*/ 	.short	0x0020
        /*0034*/ 	.byte	0x00, 0xf5, 0x21, 0x00


	//----- nvinfo : EIATTR_KPARAM_INFO
	.align		4
.L_16015:
        /*0038*/ 	.byte	0x04, 0x17
        /*003a*/ 	.short	(.L_16017 - .L_16016)
.L_16016:
        /*003c*/ 	.word	0x00000000
        /*0040*/ 	.short	0x0004
        /*0042*/ 	.short	0x0018
        /*0044*/ 	.byte	0x00, 0xf5, 0x21, 0x00


	//----- nvinfo : EIATTR_KPARAM_INFO
	.align		4
.L_16017:
        /*0048*/ 	.byte	0x04, 0x17
        /*004a*/ 	.short	(.L_16019 - .L_16018)
.L_16018:
        /*004c*/ 	.word	0x00000000
        /*0050*/ 	.short	0x0003
        /*0052*/ 	.short	0x0010
        /*0054*/ 	.byte	0x00, 0xf5, 0x21, 0x00


	//----- nvinfo : EIATTR_KPARAM_INFO
	.align		4
.L_16019:
        /*0058*/ 	.byte	0x04, 0x17
        /*005a*/ 	.short	(.L_16021 - .L_16020)
.L_16020:
        /*005c*/ 	.word	0x00000000
        /*0060*/ 	.short	0x0002
        /*0062*/ 	.short	0x0008
        /*0064*/ 	.byte	0x00, 0xf0, 0x11, 0x00


	//----- nvinfo : EIATTR_KPARAM_INFO
	.align		4
.L_16021:
        /*0068*/ 	.byte	0x04, 0x17
        /*006a*/ 	.short	(.L_16023 - .L_16022)
.L_16022:
        /*006c*/ 	.word	0x00000000
        /*0070*/ 	.short	0x0001
        /*0072*/ 	.short	0x0004
        /*0074*/ 	.byte	0x00, 0xf0, 0x11, 0x00


	//----- nvinfo : EIATTR_KPARAM_INFO
	.align		4
.L_16023:
        /*0078*/ 	.byte	0x04, 0x17
        /*007a*/ 	.short	(.L_16025 - .L_16024)
.L_16024:
        /*007c*/ 	.word	0x00000000
        /*0080*/ 	.short	0x0000
        /*0082*/ 	.short	0x0000
        /*0084*/ 	.byte	0x00, 0xf0, 0x11, 0x00


	//----- nvinfo : EIATTR_SPARSE_MMA_MASK
	.align		4
.L_16025:
        /*0088*/ 	.byte	0x03, 0x50
        /*008a*/ 	.short	0x0000


	//----- nvinfo : EIATTR_MAXREG_COUNT
	.align		4
        /*008c*/ 	.byte	0x03, 0x1b
        /*008e*/ 	.short	0x00ff


	//----- nvinfo : EIATTR_NUM_BARRIERS
	.align		4
        /*0090*/ 	.byte	0x02, 0x4c
        /*0092*/ 	.byte	0x01
	.zero		1


	//----- nvinfo : EIATTR_ANNOTATIONS
	.align		4
        /*0094*/ 	.byte	0x04, 0x55
        /*0096*/ 	.short	(.L_16027 - .L_16026)


	//   ....[0]....
.L_16026:
        /*0098*/ 	.word	0x00000001
        /*009c*/ 	.byte	0x70, 0x10, 0x00, 0x00, 0x01, 0x00, 0x00, 0x00, 0x10, 0x13, 0x00, 0x00, 0x01, 0x00, 0x00, 0x00
        /*00ac*/ 	.byte	0xc0, 0x16, 0x00, 0x00, 0x01, 0x00, 0x00, 0x00, 0xc0, 0x53, 0x00, 0x00


	//----- nvinfo : EIATTR_MERCURY_ISA_VERSION
	.align		4
.L_16027:
        /*00b8*/ 	.byte	0x03, 0x5f
        /*00ba*/ 	.short	0x0101


	//----- nvinfo : EIATTR_COOP_GROUP_MASK_REGIDS
	.align		4
        /*00bc*/ 	.byte	0x04, 0x29
        /*00be*/ 	.short	(.L_16029 - .L_16028)


	//   ....[0]....
.L_16028:
        /*00c0*/ 	.word	0xffffffff


	//   ....[1]....
        /*00c4*/ 	.word	0xffffffff


	//   ....[2]....
        /*00c8*/ 	.word	0xffffffff


	//   ....[3]....
        /*00cc*/ 	.word	0xffffffff


	//   ....[4]....
        /*00d0*/ 	.word	0xffffffff


	//   ....[5]....
        /*00d4*/ 	.word	0xffffffff


	//   ....[6]....
        /*00d8*/ 	.word	0xffffffff


	//   ....[7]....
        /*00dc*/ 	.word	0xffffffff


	//   ....[8]....
        /*00e0*/ 	.word	0xffffffff


	//   ....[9]....
        /*00e4*/ 	.word	0xffffffff


	//   ....[10]....
        /*00e8*/ 	.word	0xffffffff


	//   ....[11]....
        /*00ec*/ 	.word	0xffffffff


	//   ....[12]....
        /*00f0*/ 	.word	0xffffffff


	//   ....[13]....
        /*00f4*/ 	.word	0xffffffff


	//   ....[14]....
        /*00f8*/ 	.word	0xffffffff


	//   ....[15]....
        /*00fc*/ 	.word	0xffffffff


	//   ....[16]....
        /*0100*/ 	.word	0xffffffff


	//   ....[17]....
        /*0104*/ 	.word	0xffffffff


	//   ....[18]....
        /*0108*/ 	.word	0xffffffff


	//   ....[19]....
        /*010c*/ 	.word	0xffffffff


	//   ....[20]....
        /*0110*/ 	.word	0xffffffff


	//   ....[21]....
        /*0114*/ 	.word	0xffffffff


	//   ....[22]....
        /*0118*/ 	.word	0xffffffff


	//   ....[23]....
        /*011c*/ 	.word	0xffffffff


	//   ....[24]....
        /*0120*/ 	.word	0xffffffff


	//   ....[25]....
        /*0124*/ 	.word	0xffffffff


	//   ....[26]....
        /*0128*/ 	.word	0xffffffff


	//   ....[27]....
        /*012c*/ 	.word	0xffffffff


	//   ....[28]....
        /*0130*/ 	.word	0xffffffff


	//   ....[29]....
        /*0134*/ 	.word	0xffffffff


	//   ....[30]....
        /*0138*/ 	.word	0xffffffff


	//   ....[31]....
        /*013c*/ 	.word	0xffffffff


	//   ....[32]....
        /*0140*/ 	.word	0xffffffff


	//   ....[33]....
        /*0144*/ 	.word	0xffffffff


	//   ....[34]....
        /*0148*/ 	.word	0xffffffff


	//   ....[35]....
        /*014c*/ 	.word	0xffffffff


	//   ....[36]....
        /*0150*/ 	.word	0xffffffff


	//   ....[37]....
        /*0154*/ 	.word	0xffffffff


	//   ....[38]....
        /*0158*/ 	.word	0xffffffff


	//   ....[39]....
        /*015c*/ 	.word	0xffffffff


	//   ....[40]....
        /*0160*/ 	.word	0xffffffff


	//   ....[41]....
        /*0164*/ 	.word	0xffffffff


	//   ....[42]....
        /*0168*/ 	.word	0xffffffff


	//   ....[43]....
        /*016c*/ 	.word	0xffffffff


	//   ....[44]....
        /*0170*/ 	.word	0xffffffff


	//   ....[45]....
        /*0174*/ 	.word	0xffffffff


	//   ....[46]....
        /*0178*/ 	.word	0xffffffff


	//   ....[47]....
        /*017c*/ 	.word	0xffffffff


	//   ....[48]....
        /*0180*/ 	.word	0xffffffff


	//   ....[49]....
        /*0184*/ 	.word	0x0500001c


	//   ....[50]....
        /*0188*/ 	.word	0x0500001c


	//   ....[51]....
        /*018c*/ 	.word	0x0500001c


	//   ....[52]....
        /*0190*/ 	.word	0x0500001c


	//   ....[53]....
        /*0194*/ 	.word	0x0500001c


	//   ....[54]....
        /*0198*/ 	.word	0x0500001c


	//   ....[55]....
        /*019c*/ 	.word	0x0500001c


	//   ....[56]....
        /*01a0*/ 	.word	0x0500001c


	//   ....[57]....
        /*01a4*/ 	.word	0x0500001c


	//   ....[58]....
        /*01a8*/ 	.word	0x0500001c


	//   ....[59]....
        /*01ac*/ 	.word	0x0500001c


	//   ....[60]....
        /*01b0*/ 	.word	0x0500001c


	//   ....[61]....
        /*01b4*/ 	.word	0x0500001c


	//   ....[62]....
        /*01b8*/ 	.word	0x0500001c


	//   ....[63]....
        /*01bc*/ 	.word	0x0500001c


	//   ....[64]....
        /*01c0*/ 	.word	0x0500001c


	//   ....[65]....
        /*01c4*/ 	.word	0x0500001c


	//   ....[66]....
        /*01c8*/ 	.word	0x0500001c


	//   ....[67]....
        /*01cc*/ 	.word	0x0500001c


	//   ....[68]....
        /*01d0*/ 	.word	0x0500001c


	//   ....[69]....
        /*01d4*/ 	.word	0x0500001c


	//   ....[70]....
        /*01d8*/ 	.word	0x0500001c


	//   ....[71]....
        /*01dc*/ 	.word	0x0500001c


	//   ....[72]....
        /*01e0*/ 	.word	0x0500001c


	//   ....[73]....
        /*01e4*/ 	.word	0x0500001c


	//   ....[74]....
        /*01e8*/ 	.word	0x0500001c


	//   ....[75]....
        /*01ec*/ 	.word	0x0500001c


	//   ....[76]....
        /*01f0*/ 	.word	0x0500001c


	//   ....[77]....
        /*01f4*/ 	.word	0x0500001c


	//   ....[78]....
        /*01f8*/ 	.word	0x0500001c


	//   ....[79]....
        /*01fc*/ 	.word	0x0500001c


	//   ....[80]....
        /*0200*/ 	.word	0x0500001c


	//   ....[81]....
        /*0204*/ 	.word	0x0500001c


	//   ....[82]....
        /*0208*/ 	.word	0x0500001c


	//   ....[83]....
        /*020c*/ 	.word	0x0500001c


	//   ....[84]....
        /*0210*/ 	.word	0x0500001c


	//   ....[85]....
        /*0214*/ 	.word	0x0500001c


	//   ....[86]....
        /*0218*/ 	.word	0x0500001c


	//   ....[87]....
        /*021c*/ 	.word	0x0500001c


	//   ....[88]....
        /*0220*/ 	.word	0x0500001c


	//   ....[89]....
        /*0224*/ 	.word	0x0500001c


	//   ....[90]....
        /*0228*/ 	.word	0x0500001c


	//   ....[91]....
        /*022c*/ 	.word	0x0500001c


	//   ....[92]....
        /*0230*/ 	.word	0x0500001c


	//   ....[93]....
        /*0234*/ 	.word	0x0500001c


	//   ....[94]....
        /*0238*/ 	.word	0x0500001c


	//   ....[95]....
        /*023c*/ 	.word	0x0500001c


	//   ....[96]....
        /*0240*/ 	.word	0x0500001c


	//----- nvinfo : EIATTR_COOP_GROUP_INSTR_OFFSETS
	.align		4
.L_16029:
        /*0244*/ 	.byte	0x04, 0x28
        /*0246*/ 	.short	(.L_16031 - .L_16030)


	//   ....[0]....
.L_16030:
        /*0248*/ 	.word	0x00002510


	//   ....[1]....
        /*024c*/ 	.word	0x00002560


	//   ....[2]....
        /*0250*/ 	.word	0x000025b0


	//   ....[3]....
        /*0254*/ 	.word	0x00002600


	//   ....[4]....
        /*0258*/ 	.word	0x00002650


	//   ....[5]....
        /*025c*/ 	.word	0x000026c0


	//   ....[6]....
        /*0260*/ 	.word	0x00002720


	//   ....[7]....
        /*0264*/ 	.word	0x00002780


	//   ....[8]....
        /*0268*/ 	.word	0x000027e0


	//   ....[9]....
        /*026c*/ 	.word	0x00002840


	//   ....[10]....
        /*0270*/ 	.word	0x000028a0


	//   ....[11]....
        /*0274*/ 	.word	0x00002900


	//   ....[12]....
        /*0278*/ 	.word	0x00002960


	//   ....[13]....
        /*027c*/ 	.word	0x000029c0


	//   ....[14]....
        /*0280*/ 	.word	0x00002a20


	//   ....[15]....
        /*0284*/ 	.word	0x00002a80


	//   ....[16]....
        /*0288*/ 	.word	0x000037b0


	//   ....[17]....
        /*028c*/ 	.word	0x00003800


	//   ....[18]....
        /*0290*/ 	.word	0x00003850


	//   ....[19]....
        /*0294*/ 	.word	0x000038a0


	//   ....[20]....
        /*0298*/ 	.word	0x000038f0


	//   ....[21]....
        /*029c*/ 	.word	0x00003960


	//   ....[22]....
        /*02a0*/ 	.word	0x000039c0


	//   ....[23]....
        /*02a4*/ 	.word	0x00003a20


	//   ....[24]....
        /*02a8*/ 	.word	0x00003a80


	//   ....[25]....
        /*02ac*/ 	.word	0x00003ae0


	//   ....[26]....
        /*02b0*/ 	.word	0x00003b40


	//   ....[27]....
        /*02b4*/ 	.word	0x00003ba0


	//   ....[28]....
        /*02b8*/ 	.word	0x00003c00


	//   ....[29]....
        /*02bc*/ 	.word	0x00003c60


	//   ....[30]....
        /*02c0*/ 	.word	0x00003cc0


	//   ....[31]....
        /*02c4*/ 	.word	0x00003d20


	//   ....[32]....
        /*02c8*/ 	.word	0x00004a10


	//   ....[33]....
        /*02cc*/ 	.word	0x00004a60


	//   ....[34]....
        /*02d0*/ 	.word	0x00004ab0


	//   ....[35]....
        /*02d4*/ 	.word	0x00004b00


	//   ....[36]....
        /*02d8*/ 	.word	0x00004b70


	//   ....[37]....
        /*02dc*/ 	.word	0x00004bd0


	//   ....[38]....
        /*02e0*/ 	.word	0x00004c30


	//   ....[39]....
        /*02e4*/ 	.word	0x00004c90


	//   ....[40]....
        /*02e8*/ 	.word	0x00004cf0


	//   ....[41]....
        /*02ec*/ 	.word	0x00004d50


	//   ....[42]....
        /*02f0*/ 	.word	0x00004db0


	//   ....[43]....
        /*02f4*/ 	.word	0x00004e10


	//   ....[44]....
        /*02f8*/ 	.word	0x00004e70


	//   ....[45]....
        /*02fc*/ 	.word	0x00004ed0


	//   ....[46]....
        /*0300*/ 	.word	0x00004f30


	//   ....[47]....
        /*0304*/ 	.word	0x00004f90


	//   ....[48]....
        /*0308*/ 	.word	0x00004ff0


	//   ....[49]....
        /*030c*/ 	.word	0x00005730


	//   ....[50]....
        /*0310*/ 	.word	0x000057b0


	//   ....[51]....
        /*0314*/ 	.word	0x00005830


	//   ....[52]....
        /*0318*/ 	.word	0x000058b0


	//   ....[53]....
        /*031c*/ 	.word	0x00005930


	//   ....[54]....
        /*0320*/ 	.word	0x000059b0


	//   ....[55]....
        /*0324*/ 	.word	0x00005a30


	//   ....[56]....
        /*0328*/ 	.word	0x00005ab0


	//   ....[57]....
        /*032c*/ 	.word	0x00005b30


	//   ....[58]....
        /*0330*/ 	.word	0x00005bb0


	//   ....[59]....
        /*0334*/ 	.word	0x00005c30


	//   ....[60]....
        /*0338*/ 	.word	0x00005cb0


	//   ....[61]....
        /*033c*/ 	.word	0x00005d30


	//   ....[62]....
        /*0340*/ 	.word	0x00005db0


	//   ....[63]....
        /*0344*/ 	.word	0x00005e30


	//   ....[64]....
        /*0348*/ 	.word	0x00005eb0


	//   ....[65]....
        /*034c*/ 	.word	0x00005f30


	//   ....[66]....
        /*0350*/ 	.word	0x00005fb0


	//   ....[67]....
        /*0354*/ 	.word	0x00006030


	//   ....[68]....
        /*0358*/ 	.word	0x000060b0


	//   ....[69]....
        /*035c*/ 	.word	0x00006130


	//   ....[70]....
        /*0360*/ 	.word	0x000061b0


	//   ....[71]....
        /*0364*/ 	.word	0x00006230


	//   ....[72]....
        /*0368*/ 	.word	0x000062b0


	//   ....[73]....
        /*036c*/ 	.word	0x00006330


	//   ....[74]....
        /*0370*/ 	.word	0x000063b0


	//   ....[75]....
        /*0374*/ 	.word	0x00006430


	//   ....[76]....
        /*0378*/ 	.word	0x000064b0


	//   ....[77]....
        /*037c*/ 	.word	0x00006530


	//   ....[78]....
        /*0380*/ 	.word	0x000065b0


	//   ....[79]....
        /*0384*/ 	.word	0x00006630


	//   ....[80]....
        /*0388*/ 	.word	0x000066b0


	//   ....[81]....
        /*038c*/ 	.word	0x00006720


	//   ....[82]....
        /*0390*/ 	.word	0x000067a0


	//   ....[83]....
        /*0394*/ 	.word	0x00006820


	//   ....[84]....
        /*0398*/ 	.word	0x000068a0


	//   ....[85]....
        /*039c*/ 	.word	0x00006920


	//   ....[86]....
        /*03a0*/ 	.word	0x000069a0


	//   ....[87]....
        /*03a4*/ 	.word	0x00006a20


	//   ....[88]....
        /*03a8*/ 	.word	0x00006aa0


	//   ....[89]....
        /*03ac*/ 	.word	0x00006b20


	//   ....[90]....
        /*03b0*/ 	.word	0x00006ba0


	//   ....[91]....
        /*03b4*/ 	.word	0x00006c20


	//   ....[92]....
        /*03b8*/ 	.word	0x00006ca0


	//   ....[93]....
        /*03bc*/ 	.word	0x00006d20


	//   ....[94]....
        /*03c0*/ 	.word	0x00006da0


	//   ....[95]....
        /*03c4*/ 	.word	0x00006e20


	//   ....[96]....
        /*03c8*/ 	.word	0x00006ea0


	//----- nvinfo : EIATTR_VRC_CTA_INIT_COUNT
	.align		4
.L_16031:
        /*03cc*/ 	.byte	0x02, 0x4a
	.zero		1
	.zero		1


	//----- nvinfo : EIATTR_EXIT_INSTR_OFFSETS
	.align		4
        /*03d0*/ 	.byte	0x04, 0x1c
        /*03d2*/ 	.short	(.L_16033 - .L_16032)


	//   ....[0]....
.L_16032:
        /*03d4*/ 	.word	0x00000880


	//   ....[1]....
        /*03d8*/ 	.word	0x000056e0


	//----- nvinfo : EIATTR_MAX_THREADS
	.align		4
.L_16033:
        /*03dc*/ 	.byte	0x04, 0x05
        /*03de*/ 	.short	(.L_16035 - .L_16034)
.L_16034:
        /*03e0*/ 	.word	0x00000100
        /*03e4*/ 	.word	0x00000001
        /*03e8*/ 	.word	0x00000001


	//----- nvinfo : EIATTR_CRS_STACK_SIZE
	.align		4
.L_16035:
        /*03ec*/ 	.byte	0x04, 0x1e
        /*03ee*/ 	.short	(.L_16037 - .L_16036)
.L_16036:
        /*03f0*/ 	.word	0x00000000


	//----- nvinfo : EIATTR_CBANK_PARAM_SIZE
	.align		4
.L_16037:
        /*03f4*/ 	.byte	0x03, 0x19
        /*03f6*/ 	.short	0x0030


	//----- nvinfo : EIATTR_PARAM_CBANK
	.align		4
        /*03f8*/ 	.byte	0x04, 0x0a
        /*03fa*/ 	.short	(.L_16039 - .L_16038)
	.align		4
.L_16038:
        /*03fc*/ 	.word	index@(.nv.constant0._Z9cuda_gemmIiLi256ELi2ELi1ELi16ELi32ELi32ELi32ELi1ELi0EEviiiPT_S1_S1_ii)
        /*0400*/ 	.short	0x0380
        /*0402*/ 	.short	0x0030


	//----- nvinfo : EIATTR_SW_WAR
	.align		4
.L_16039:
        /*0404*/ 	.byte	0x04, 0x36
        /*0406*/ 	.short	(.L_16041 - .L_16040)
.L_16040:
        /*0408*/ 	.word	0x00000008
.L_16041:


//--------------------- .nv.info._Z9cuda_gemmIiLi256ELi2ELi1ELi16ELi32ELi32ELi32ELi0ELi1EEviiiPT_S1_S1_ii --------------------------
	.section	.nv.info._Z9cuda_gemmIiLi256ELi2ELi1ELi16ELi32ELi32ELi32ELi0ELi1EEviiiPT_S1_S1_ii,"",@"SHT_CUDA_INFO"
	.sectionflags	@""
	.align	4


	//----- nvinfo : EIATTR_CUDA_API_VERSION
	.align		4
        /*0000*/ 	.byte	0x04, 0x37
        /*0002*/ 	.short	(.L_16043 - .L_16042)
.L_16042:
        /*0004*/ 	.word	0x00000082


	//----- nvinfo : EIATTR_KPARAM_INFO
	.align		4
.L_16043:
        /*0008*/ 	.byte	0x04, 0x17
        /*000a*/ 	.short	(.L_16045 - .L_16044)
.L_16044:
        /*000c*/ 	.word	0x00000000
        /*0010*/ 	.short	0x0007
        /*0012*/ 	.short	0x002c
        /*0014*/ 	.byte	0x00, 0xf0, 0x11, 0x00


	//----- nvinfo : EIATTR_KPARAM_INFO
	.align		4
.L_16045:
        /*0018*/ 	.byte	0x04, 0x17
        /*001a*/ 	.short	(.L_16047 - .L_16046)
.L_16046:
        /*001c*/ 	.word	0x00000000
        /*0020*/ 	.short	0x0006
        /*0022*/ 	.short	0x0028
        /*0024*/ 	.byte	0x00, 0xf0, 0x11, 0x00


	//----- nvinfo : EIATTR_KPARAM_INFO
	.align		4
.L_16047:
        /*0028*/ 	.byte	0x04, 0x17
        /*002a*/ 	.short	(.L_16049 - .L_16048)
.L_16048:
        /*002c*/ 	.word	0x00000000
        /*0030*/ 	.short	0x0005
        /*0032*/ 	.short	0x0020
        /*0034*/ 	.byte	0x00, 0xf5, 0x21, 0x00


	//----- nvinfo : EIATTR_KPARAM_INFO
	.align		4
.L_16049:
        /*0038*/ 	.byte	0x04, 0x17
        /*003a*/ 	.short	(.L_16051 - .L_16050)
.L_16050:
        /*003c*/ 	.word	0x00000000
        /*0040*/ 	.short	0x0004
        /*0042*/ 	.short	0x0018
        /*0044*/ 	.byte	0x00, 0xf5, 0x21, 0x00


	//----- nvinfo : EIATTR_KPARAM_INFO
	.align		4
.L_16051:
        /*0048*/ 	.byte	0x04, 0x17
        /*004a*/ 	.short	(.L_16053 - .L_16052)
.L_16052:
        /*004c*/ 	.word	0x00000000
        /*0050*/ 	.short	0x0003
        /*0052*/ 	.short	0x0010
        /*0054*/ 	.byte	0x00, 0xf5, 0x21, 0x00


	//----- nvinfo : EIATTR_KPARAM_INFO
	.align		4
.L_16053:
        /*0058*/ 	.byte	0x04, 0x17
        /*005a*/ 	.short	(.L_16055 - .L_16054)
.L_16054:
        /*005c*/ 	.word	0x00000000
        /*0060*/ 	.short	0x0002
        /*0062*/ 	.short	0x0008
        /*0064*/ 	.byte	0x00, 0xf0, 0x11, 0x00


	//----- nvinfo : EIATTR_KPARAM_INFO
	.align		4
.L_16055:
        /*0068*/ 	.byte	0x04, 0x17
        /*006a*/ 	.short	(.L_16057 - .L_16056)
.L_16056:
        /*006c*/ 	.word	0x00000000
        /*0070*/ 	.short	0x0001
        /*0072*/ 	.short	0x0004
        /*0074*/ 	.byte	0x00, 0xf0, 0x11, 0x00


	//----- nvinfo : EIATTR_KPARAM_INFO
	.align		4
.L_16057:
        /*0078*/ 	.byte	0x04, 0x17
        /*007a*/ 	.short	(.L_16059 - .L_16058)
.L_16058:
        /*007c*/ 	.word	0x00000000
        /*0080*/ 	.short	0x0000
        /*0082*/ 	.short	0x0000
        /*0084*/ 	.byte	0x00, 0xf0, 0x11, 0x00


	//----- nvinfo : EIATTR_SPARSE_MMA_MASK
	.align		4
.L_16059:
        /*0088*/ 	.byte	0x03, 0x50
        /*008a*/ 	.short	0x0000


	//----- nvinfo : EIATTR_MAXREG_COUNT
	.align		4
        /*008c*/ 	.byte	0x03, 0x1b
        /*008e*/ 	.short	0x00ff


	//----- nvinfo : EIATTR_NUM_BARRIERS
	.align		4
        /*0090*/ 	.byte	0x02, 0x4c
        /*0092*/ 	.byte	0x01
	.zero		1


	//----- nvinfo : EIATTR_MERCURY_ISA_VERSION
	.align		4
        /*0094*/ 	.byte	0x03, 0x5f
        /*0096*/ 	.short	0x0101


	//----- nvinfo : EIATTR_VRC_CTA_INIT_COUNT
	.align		4
        /*0098*/ 	.byte	0x02, 0x4a
	.zero		1
	.zero		1


	//----- nvinfo : EIATTR_EXIT_INSTR_OFFSETS
	.align		4
        /*009c*/ 	.byte	0x04, 0x1c
        /*009e*/ 	.short	(.L_16061 - .L_16060)


	//   ....[0]....
.L_16060:
        /*00a0*/ 	.word	0x00000530


	//   ....[1]....
        /*00a4*/ 	.word	0x00000c20


	//----- nvinfo : EIATTR_MAX_THREADS
	.align		4
.L_16061:
        /*00a8*/ 	.byte	0x04, 0x05
        /*00aa*/ 	.short	(.L_16063 - .L_16062)
.L_16062:
        /*00ac*/ 	.word	0x00000100
        /*00b0*/ 	.word	0x00000001
        /*00b4*/ 	.word	0x00000001


	//----- nvinfo : EIATTR_CRS_STACK_SIZE
	.align		4
.L_16063:
        /*00b8*/ 	.byte	0x04, 0x1e
        /*00ba*/ 	.short	(.L_16065 - .L_16064)
.L_16064:
        /*00bc*/ 	.word	0x00000000


	//----- nvinfo : EIATTR_CBANK_PARAM_SIZE
	.align		4
.L_16065:
        /*00c0*/ 	.byte	0x03, 0x19
        /*00c2*/ 	.short	0x0030


	//----- nvinfo : EIATTR_PARAM_CBANK
	.align		4
        /*00c4*/ 	.byte	0x04, 0x0a
        /*00c6*/ 	.short	(.L_16067 - .L_16066)
	.align		4
.L_16066:
        /*00c8*/ 	.word	index@(.nv.constant0._Z9cuda_gemmIiLi256ELi2ELi1ELi16ELi32ELi32ELi32ELi0ELi1EEviiiPT_S1_S1_ii)
        /*00cc*/ 	.short	0x0380
        /*00ce*/ 	.short	0x0030


	//----- nvinfo : EIATTR_SW_WAR
	.align		4
.L_16067:
        /*00d0*/ 	.byte	0x04, 0x36
        /*00d2*/ 	.short	(.L_16069 - .L_16068)
.L_16068:
        /*00d4*/ 	.word	0x00000008
.L_16069:


//--------------------- .nv.info._Z9cuda_gemmIiLi256ELi2ELi1ELi16ELi32ELi32ELi32ELi0ELi0EEviiiPT_S1_S1_ii --------------------------
	.section	.nv.info._Z9cuda_gemmIiLi256ELi2ELi1ELi16ELi32ELi32ELi32ELi0ELi0EEviiiPT_S1_S1_ii,"",@"SHT_CUDA_INFO"
	.sectionflags	@""
	.align	4


	//----- nvinfo : EIATTR_CUDA_API_VERSION
	.align		4
        /*0000*/ 	.byte	0x04, 0x37
        /*0002*/ 	.short	(.L_16071 - .L_16070)
.L_16070:
        /*0004*/ 	.word	0x00000082


	//----- nvinfo : EIATTR_KPARAM_INFO
	.align		4
.L_16071:
        /*0008*/ 	.byte	0x04, 0x17
        /*000a*/ 	.short	(.L_16073 - .L_16072)
.L_16072:
        /*000c*/ 	.word	0x00000000
        /*0010*/ 	.short	0x0007
        /*0012*/ 	.short	0x002c
        /*0014*/ 	.byte	0x00, 0xf0, 0x11, 0x00


	//----- nvinfo : EIATTR_KPARAM_INFO
	.align		4
.L_16073:
        /*0018*/ 	.byte	0x04, 0x17
        /*001a*/ 	.short	(.L_16075 - .L_16074)
.L_16074:
        /*001c*/ 	.word	0x00000000
        /*0020*/ 	.short	0x0006
        /*0022*/ 	.short	0x0028
        /*0024*/ 	.byte	0x00, 0xf0, 0x11, 0x00


	//----- nvinfo : EIATTR_KPARAM_INFO
	.align		4
.L_16075:
        /*0028*/ 	.byte	0x04, 0x17
        /*002a*/ 	.short	(.L_16077 - .L_16076)
.L_16076:
        /*002c*/ 	.word	0x00000000
        /*0030*/ 	.short	0x0005
        /*0032*/ 	.short	0x0020
        /*0034*/ 	.byte	0x00, 0xf5, 0x21, 0x00


	//----- nvinfo : EIATTR_KPARAM_INFO
	.align		4
.L_16077:
        /*0038*/ 	.byte	0x04, 0x17
        /*003a*/ 	.short	(.L_16079 - .L_16078)
.L_16078:
        /*003c*/ 	.word	0x00000000
        /*0040*/ 	.short	0x0004
        /*0042*/ 	.short	0x0018
        /*0044*/ 	.byte	0x00, 0xf5, 0x21, 0x00


	//----- nvinfo : EIATTR_KPARAM_INFO
	.align		4
.L_16079:
        /*0048*/ 	.byte	0x04, 0x17
        /*004a*/ 	.short	(.L_16081 - .L_16080)
.L_16080:
        /*004c*/ 	.word	0x00000000
        /*0050*/ 	.short	0x0003
        /*0052*/ 	.short	0x0010
        /*0054*/ 	.byte	0x00, 0xf5, 0x21, 0x00


	//----- nvinfo : EIATTR_KPARAM_INFO
	.align		4
.L_16081:
        /*0058*/ 	.byte	0x04, 0x17
        /*005a*/ 	.short	(.L_16083 - .L_16082)
.L_16082:
        /*005c*/ 	.word	0x00000000
        /*0060*/ 	.short	0x0002
        /*0062*/ 	.short	0x0008
        /*0064*/ 	.byte	0x00, 0xf0, 0x11, 0x00


	//----- nvinfo : EIATTR_KPARAM_INFO
	.align		4
.L_16083:
        /*0068*/ 	.byte	0x04, 0x17
        /*006a*/ 	.short	(.L_16085 - .L_16084)
.L_16084:
        /*006c*/ 	.word	0x00000000
        /*0070*/ 	.short	0x0001
        /*0072*/ 	.short	0x0004
        /*0074*/ 	.byte	0x00, 0xf0, 0x11, 0x00


	//----- nvinfo : EIATTR_KPARAM_INFO
	.align		4
.L_16085:
        /*0078*/ 	.byte	0x04, 0x17
        /*007a*/ 	.short	(.L_16087 - .L_16086)
.L_16086:
        /*007c*/ 	.word	0x00000000
        /*0080*/ 	.short	0x0000
        /*0082*/ 	.short	0x0000
        /*0084*/ 	.byte	0x00, 0xf0, 0x11, 0x00


	//----- nvinfo : EIATTR_SPARSE_MMA_MASK
	.align		4
.L_16087:
        /*0088*/ 	.byte	0x03, 0x50
        /*008a*/ 	.short	0x0000


	//----- nvinfo : EIATTR_MAXREG_COUNT
	.align		4
        /*008c*/ 	.byte	0x03, 0x1b
        /*008e*/ 	.short	0x00ff


	//----- nvinfo : EIATTR_NUM_BARRIERS
	.align		4
        /*0090*/ 	.byte	0x02, 0x4c
        /*0092*/ 	.byte	0x01
	.zero		1


	//----- nvinfo : EIATTR_ANNOTATIONS
	.align		4
        /*0094*/ 	.byte	0x04, 0x55
        /*0096*/ 	.short	(.L_16089 - .L_16088)


	//   ....[0]....
.L_16088:
        /*0098*/ 	.word	0x00000001
        /*009c*/ 	.byte	0x10, 0x10, 0x00, 0x00, 0x01, 0x00, 0x00, 0x00, 0x90, 0x11, 0x00, 0x00, 0x01, 0x00, 0x00, 0x00
        /*00ac*/ 	.byte	0x80, 0x5b, 0x00, 0x00


	//----- nvinfo : EIATTR_MERCURY_ISA_VERSION
	.align		4
.L_16089:
        /*00b0*/ 	.byte	0x03, 0x5f
        /*00b2*/ 	.short	0x0101


	//----- nvinfo : EIATTR_COOP_GROUP_MASK_REGIDS
	.align		4
        /*00b4*/ 	.byte	0x04, 0x29
        /*00b6*/ 	.short	(.L_16091 - .L_16090)


	//   ....[0]....
.L_16090:
        /*00b8*/ 	.word	0xffffffff


	//   ....[1]....
        /*00bc*/ 	.word	0xffffffff


	//   ....[2]....
        /*00c0*/ 	.word	0xffffffff


	//   ....[3]....
        /*00c4*/ 	.word	0xffffffff


	//   ....[4]....
        /*00c8*/ 	.word	0xffffffff


	//   ....[5]....
        /*00cc*/ 	.word	0xffffffff


	//   ....[6]....
        /*00d0*/ 	.word	0xffffffff


	//   ....[7]....
        /*00d4*/ 	.word	0xffffffff


	//   ....[8]....
        /*00d8*/ 	.word	0xffffffff


	//   ....[9]....
        /*00dc*/ 	.word	0xffffffff


	//   ....[10]....
        /*00e0*/ 	.word	0xffffffff


	//   ....[11]....
        /*00e4*/ 	.word	0xffffffff


	//   ....[12]....
        /*00e8*/ 	.word	0xffffffff


	//   ....[13]....
        /*00ec*/ 	.word	0xffffffff


	//   ....[14]....
        /*00f0*/ 	.word	0xffffffff


	//   ....[15]....
        /*00f4*/ 	.word	0xffffffff


	//   ....[16]....
        /*00f8*/ 	.word	0xffffffff


	//   ....[17]....
        /*00fc*/ 	.word	0xffffffff


	//   ....[18]....
        /*0100*/ 	.word	0xffffffff


	//   ....[19]....
        /*0104*/ 	.word	0xffffffff


	//   ....[20]....
        /*0108*/ 	.word	0xffffffff


	//   ....[21]....
        /*010c*/ 	.word	0xffffffff


	//   ....[22]....
        /*0110*/ 	.word	0xffffffff


	//   ....[23]....
        /*0114*/ 	.word	0xffffffff


	//   ....[24]....
        /*0118*/ 	.word	0xffffffff


	//   ....[25]....
        /*011c*/ 	.word	0xffffffff


	//   ....[26]....
        /*0120*/ 	.word	0xffffffff


	//   ....[27]....
        /*0124*/ 	.word	0xffffffff


	//   ....[28]....
        /*0128*/ 	.word	0xffffffff


	//   ....[29]....
        /*012c*/ 	.word	0xffffffff


	//   ....[30]....
        /*0130*/ 	.word	0xffffffff


	//   ....[31]....
        /*0134*/ 	.word	0xffffffff


	//   ....[32]....
        /*0138*/ 	.word	0xffffffff


	//   ....[33]....
        /*013c*/ 	.word	0xffffffff


	//   ....[34]....
        /*0140*/ 	.word	0xffffffff


	//   ....[35]....
        /*0144*/ 	.word	0xffffffff


	//   ....[36]....
        /*0148*/ 	.word	0xffffffff


	//   ....[37]....
        /*014c*/ 	.word	0xffffffff


	//   ....[38]....
        /*0150*/ 	.word	0xffffffff


	//   ....[39]....
        /*0154*/ 	.word	0xffffffff


	//   ....[40]....
        /*0158*/ 	.word	0xffffffff


	//   ....[41]....
        /*015c*/ 	.word	0xffffffff


	//   ....[42]....
        /*0160*/ 	.word	0xffffffff


	//   ....[43]....
        /*0164*/ 	.word	0xffffffff


	//   ....[44]....
        /*0168*/ 	.word	0xffffffff


	//   ....[45]....
        /*016c*/ 	.word	0xffffffff


	//   ....[46]....
        /*0170*/ 	.word	0xffffffff


	//   ....[47]....
        /*0174*/ 	.word	0xffffffff


	//   ....[48]....
        /*0178*/ 	.word	0xffffffff


	//   ....[49]....
        /*017c*/ 	.word	0x0500001e


	//   ....[50]....
        /*0180*/ 	.word	0x0500001e


	//   ....[51]....
        /*0184*/ 	.word	0x0500001e


	//   ....[52]....
        /*0188*/ 	.word	0x0500001e


	//   ....[53]....
        /*018c*/ 	.word	0x0500001e


	//   ....[54]....
        /*0190*/ 	.word	0x0500001e


	//   ....[55]....
        /*0194*/ 	.word	0x0500001e


	//   ....[56]....
        /*0198*/ 	.word	0x0500001e


	//   ....[57]....
        /*019c*/ 	.word	0x0500001e


	//   ....[58]....
        /*01a0*/ 	.word	0x0500001e


	//   ....[59]....
        /*01a4*/ 	.word	0x0500001e


	//   ....[60]....
        /*01a8*/ 	.word	0x0500001e


	//   ....[61]....
        /*01ac*/ 	.word	0x0500001e


	//   ....[62]....
        /*01b0*/ 	.word	0x0500001e


	//   ....[63]....
        /*01b4*/ 	.word	0x0500001e


	//   ....[64]....
        /*01b8*/ 	.word	0x0500001e


	//   ....[65]....
        /*01bc*/ 	.word	0x0500001e


	//   ....[66]....
        /*01c0*/ 	.word	0x0500001e


	//   ....[67]....
        /*01c4*/ 	.word	0x0500001e


	//   ....[68]....
        /*01c8*/ 	.word	0x0500001e


	//   ....[69]....
        /*01cc*/ 	.word	0x0500001e


	//   ....[70]....
        /*01d0*/ 	.word	0x0500001e


	//   ....[71]....
        /*01d4*/ 	.word	0x0500001e


	//   ....[72]....
        /*01d8*/ 	.word	0x0500001e


	//   ....[73]....
        /*01dc*/ 	.word	0x0500001e


	//   ....[74]....
        /*01e0*/ 	.word	0x0500001e


	//   ....[75]....
        /*01e4*/ 	.word	0x0500001e


	//   ....[76]....
        /*01e8*/ 	.word	0x0500001e


	//   ....[77]....
        /*01ec*/ 	.word	0x0500001e


	//   ....[78]....
        /*01f0*/ 	.word	0x0500001e


	//   ....[79]....
        /*01f4*/ 	.word	0x0500001e


	//   ....[80]....
        /*01f8*/ 	.word	0x0500001e


	//   ....[81]....
        /*01fc*/ 	.word	0x0500001e


	//   ....[82]....
        /*0200*/ 	.word	0x0500001e


	//   ....[83]....
        /*0204*/ 	.word	0x0500001e


	//   ....[84]....
        /*0208*/ 	.word	0x0500001e


	//   ....[85]....
        /*020c*/ 	.word	0x0500001e


	//   ....[86]....
        /*0210*/ 	.word	0x0500001e


	//   ....[87]....
        /*0214*/ 	.word	0x0500001e


	//   ....[88]....
        /*0218*/ 	.word	0x0500001e


	//   ....[89]....
        /*021c*/ 	.word	0x0500001e


	//   ....[90]....
        /*0220*/ 	.word	0x0500001e


	//   ....[91]....
        /*0224*/ 	.word	0x0500001e


	//   ....[92]....
        /*0228*/ 	.word	0x0500001e


	//   ....[93]....
        /*022c*/ 	.word	0x0500001e


	//   ....[94]....
        /*0230*/ 	.word	0x0500001e


	//   ....[95]....
        /*0234*/ 	.word	0x0500001e


	//   ....[96]....
        /*0238*/ 	.word	0x0500001e


	//----- nvinfo : EIATTR_COOP_GROUP_INSTR_OFFSETS
	.align		4
.L_16091:
        /*023c*/ 	.byte	0x04, 0x28
        /*023e*/ 	.short	(.L_16093 - .L_16092)


	//   ....[0]....
.L_16092:
        /*0240*/ 	.word	0x000025b0


	//   ....[1]....
        /*0244*/ 	.word	0x00002600


	//   ....[2]....
        /*0248*/ 	.word	0x00002650


	//   ....[3]....
        /*024c*/ 	.word	0x000026a0


	//   ....[4]....
        /*0250*/ 	.word	0x000026f0


	//   ....[5]....
        /*0254*/ 	.word	0x00002760


	//   ....[6]....
        /*0258*/ 	.word	0x000027c0


	//   ....[7]....
        /*025c*/ 	.word	0x00002820


	//   ....[8]....
        /*0260*/ 	.word	0x00002880


	//   ....[9]....
        /*0264*/ 	.word	0x000028e0


	//   ....[10]....
        /*0268*/ 	.word	0x00002940


	//   ....[11]....
        /*026c*/ 	.word	0x000029a0


	//   ....[12]....
        /*0270*/ 	.word	0x00002a00


	//   ....[13]....
        /*0274*/ 	.word	0x00002a60


	//   ....[14]....
        /*0278*/ 	.word	0x00002ac0


	//   ....[15]....
        /*027c*/ 	.word	0x00002b20


	//   ....[16]....
        /*0280*/ 	.word	0x00003890


	//   ....[17]....
        /*0284*/ 	.word	0x000038e0


	//   ....[18]....
        /*0288*/ 	.word	0x00003930


	//   ....[19]....
        /*028c*/ 	.word	0x00003980


	//   ....[20]....
        /*0290*/ 	.word	0x000039d0


	//   ....[21]....
        /*0294*/ 	.word	0x00003a40


	//   ....[22]....
        /*0298*/ 	.word	0x00003aa0


	//   ....[23]....
        /*029c*/ 	.word	0x00003b00


	//   ....[24]....
        /*02a0*/ 	.word	0x00003b60


	//   ....[25]....
        /*02a4*/ 	.word	0x00003bc0


	//   ....[26]....
        /*02a8*/ 	.word	0x00003c20


	//   ....[27]....
        /*02ac*/ 	.word	0x00003c80


	//   ....[28]....
        /*02b0*/ 	.word	0x00003ce0


	//   ....[29]....
        /*02b4*/ 	.word	0x00003d40


	//   ....[30]....
        /*02b8*/ 	.word	0x00003da0


	//   ....[31]....
        /*02bc*/ 	.word	0x00003e00


	//   ....[32]....
        /*02c0*/ 	.word	0x00004b20


	//   ....[33]....
        /*02c4*/ 	.word	0x00004b70


	//   ....[34]....
        /*02c8*/ 	.word	0x00004bc0


	//   ....[35]....
        /*02cc*/ 	.word	0x00004c10


	//   ....[36]....
        /*02d0*/ 	.word	0x00004c80


	//   ....[37]....
        /*02d4*/ 	.word	0x00004ce0


	//   ....[38]....
        /*02d8*/ 	.word	0x00004d40


	//   ....[39]....
        /*02dc*/ 	.word	0x00004da0


	//   ....[40]....
        /*02e0*/ 	.word	0x00004e00


	//   ....[41]....
        /*02e4*/ 	.word	0x00004e60


	//   ....[42]....
        /*02e8*/ 	.word	0x00004ec0


	//   ....[43]....
        /*02ec*/ 	.word	0x00004f20


	//   ....[44]....
        /*02f0*/ 	.word	0x00004f80


	//   ....[45]....
        /*02f4*/ 	.word	0x00004fe0


	//   ....[46]....
        /*02f8*/ 	.word	0x00005040


	//   ....[47]....
        /*02fc*/ 	.word	0x000050a0


	//   ....[48]....
        /*0300*/ 	.word	0x00005100


	//   ....[49]....
        /*0304*/ 	.word	0x000063a0


	//   ....[50]....
        /*0308*/ 	.word	0x00006420


	//   ....[51]....
        /*030c*/ 	.word	0x000064a0


	//   ....[52]....
        /*0310*/ 	.word	0x00006520


	//   ....[53]....
        /*0314*/ 	.word	0x000065a0


	//   ....[54]....
        /*0318*/ 	.word	0x00006620


	//   ....[55]....
        /*031c*/ 	.word	0x000066a0


	//   ....[56]....
        /*0320*/ 	.word	0x00006720


	//   ....[57]....
        /*0324*/ 	.word	0x000067a0


	//   ....[58]....
        /*0328*/ 	.word	0x00006820


	//   ....[59]....
        /*032c*/ 	.word	0x000068a0


	//   ....[60]....
        /*0330*/ 	.word	0x00006920


	//   ....[61]....
        /*0334*/ 	.word	0x000069a0


	//   ....[62]....
        /*0338*/ 	.word	0x00006a20


	//   ....[63]....
        /*033c*/ 	.word	0x00006aa0


	//   ....[64]....
        /*0340*/ 	.word	0x00006b20


	//   ....[65]....
        /*0344*/ 	.word	0x00006ba0


	//   ....[66]....
        /*0348*/ 	.word	0x00006c20


	//   ....[67]....
        /*034c*/ 	.word	0x00006ca0


	//   ....[68]....
        /*0350*/ 	.word	0x00006d20


	//   ....[69]....
        /*0354*/ 	.word	0x00006da0


	//   ....[70]....
        /*0358*/ 	.word	0x00006e20


	//   ....[71]....
        /*035c*/ 	.word	0x00006ea0


	//   ....[72]....
        /*0360*/ 	.word	0x00006f20


	//   ....[73]....
        /*0364*/ 	.word	0x00006fa0


	//   ....[74]....
        /*0368*/ 	.word	0x00007020


	//   ....[75]....
        /*036c*/ 	.word	0x000070a0


	//   ....[76]....
        /*0370*/ 	.word	0x00007120


	//   ....[77]....
        /*0374*/ 	.word	0x000071a0


	//   ....[78]....
        /*0378*/ 	.word	0x00007220


	//   ....[79]....
        /*037c*/ 	.word	0x000072a0


	//   ....[80]....
        /*0380*/ 	.word	0x00007320


	//   ....[81]....
        /*0384*/ 	.word	0x00007390


	//   ....[82]....
        /*0388*/ 	.word	0x00007410


	//   ....[83]....
        /*038c*/ 	.word	0x00007490


	//   ....[84]....
        /*0390*/ 	.word	0x00007510


	//   ....[85]....
        /*0394*/ 	.word	0x00007590


	//   ....[86]....
        /*0398*/ 	.word	0x00007610


	//   ....[87]....
        /*039c*/ 	.word	0x00007690


	//   ....[88]....
        /*03a0*/ 	.word	0x00007710


	//   ....[89]....
        /*03a4*/ 	.word	0x00007790


	//   ....[90]....
        /*03a8*/ 	.word	0x00007810


	//   ....[91]....
        /*03ac*/ 	.word	0x00007890


	//   ....[92]....
        /*03b0*/ 	.word	0x00007910


	//   ....[93]....
        /*03b4*/ 	.word	0x00007990


	//   ....[94]....
        /*03b8*/ 	.word	0x00007a10


	//   ....[95]....
        /*03bc*/ 	.word	0x00007a90


	//   ....[96]....
        /*03c0*/ 	.word	0x00007b10


	//----- nvinfo : EIATTR_VRC_CTA_INIT_COUNT
	.align		4
.L_16093:
        /*03c4*/ 	.byte	0x02, 0x4a
	.zero		1
	.zero		1


	//----- nvinfo : EIATTR_EXIT_INSTR_OFFSETS
	.align		4
        /*03c8*/ 	.byte	0x04, 0x1c
        /*03ca*/ 	.short	(.L_16095 - .L_16094)


	//   ....[0]....
.L_16094:
        /*03cc*/ 	.word	0x00000880


	//   ....[1]....
        /*03d0*/ 	.word	0x00006350


	//----- nvinfo : EIATTR_MAX_THREADS
	.align		4
.L_16095:
        /*03d4*/ 	.byte	0x04, 0x05
        /*03d6*/ 	.short	(.L_16097 - .L_16096)
.L_16096:
        /*03d8*/ 	.word	0x00000100
        /*03dc*/ 	.word	0x00000001
        /*03e0*/ 	.word	0x00000001


	//----- nvinfo : EIATTR_CRS_STACK_SIZE
	.align		4
.L_16097:
        /*03e4*/ 	.byte	0x04, 0x1e
        /*03e6*/ 	.short	(.L_16099 - .L_16098)
.L_16098:
        /*03e8*/ 	.word	0x00000000


	//----- nvinfo : EIATTR_CBANK_PARAM_SIZE
	.align		4
.L_16099:
        /*03ec*/ 	.byte	0x03, 0x19
        /*03ee*/ 	.short	0x0030


	//----- nvinfo : EIATTR_PARAM_CBANK
	.align		4
        /*03f0*/ 	.byte	0x04, 0x0a
        /*03f2*/ 	.short	(.L_16101 - .L_16100)
	.align		4
.L_16100:
        /*03f4*/ 	.word	index@(.nv.constant0._Z9cuda_gemmIiLi256ELi2ELi1ELi16ELi32ELi32ELi32ELi0ELi0EEviiiPT_S1_S1_ii)
        /*03f8*/ 	.short	0x0380
        /*03fa*/ 	.short	0x0030


	//----- nvinfo : EIATTR_SW_WAR
	.align		4
.L_16101:
        /*03fc*/ 	.byte	0x04, 0x36
        /*03fe*/ 	.short	(.L_16103 - .L_16102)
.L_16102:
        /*0400*/ 	.word	0x00000008
.L_16103:


//--------------------- .nv.info._Z9cuda_gemmIiLi256ELi2ELi1ELi16ELi16ELi16ELi32ELi1ELi1EEviiiPT_S1_S1_ii --------------------------
	.section	.nv.info._Z9cuda_gemmIiLi256ELi2ELi1ELi16ELi16ELi16ELi32ELi1ELi1EEviiiPT_S1_S1_ii,"",@"SHT_CUDA_INFO"
	.sectionflags	@""
	.align	4


	//----- nvinfo : EIATTR_CUDA_API_VERSION
	.align		4
        /*0000*/ 	.byte	0x04, 0x37
        /*0002*/ 	.short	(.L_16105 - .L_16104)
.L_16104:
        /*0004*/ 	.word	0x00000082


	//----- nvinfo : EIATTR_KPARAM_INFO
	.align		4
.L_16105:
        /*0008*/ 	.byte	0x04, 0x17
        /*000a*/ 	.short	(.L_16107 - .L_16106)
.L_16106:
        /*000c*/ 	.word	0x00000000
        /*0010*/ 	.short	0x0007
        /*0012*/ 	.short	0x002c
        /*0014*/ 	.byte	0x00, 0xf0, 0x11, 0x00


	//----- nvinfo : EIATTR_KPARAM_INFO
	.align		4
.L_16107:
        /*0018*/ 	.byte	0x04, 0x17
        /*001a*/ 	.short	(.L_16109 - .L_16108)
.L_16108:
        /*001c*/ 	.word	0x00000000
        /*0020*/ 	.short	0x0006
        /*0022*/ 	.short	0x0028
        /*0024*/ 	.byte	0x00, 0xf0, 0x11, 0x00


	//----- nvinfo : EIATTR_KPARAM_INFO
	.align		4
.L_16109:
        /*0028*/ 	.byte	0x04, 0x17
        /*002a*/ 	.short	(.L_16111 - .L_16110)
.L_16110:
        /*002c*/ 	.word	0x00000000
        /*0030*/ 	.short	0x0005
        /*0032*/ 	.short	0x0020
        /*0034*/ 	.byte	0x00, 0xf5, 0x21, 0x00


	//----- nvinfo : EIATTR_KPARAM_INFO
	.align		4
.L_16111:
        /*0038*/ 	.byte	0x04, 0x17
        /*003a*/ 	.short	(.L_16113 - .L_16112)
.L_16112:
        /*003c*/ 	.word	0x00000000
        /*0040*/ 	.short	0x0004
        /*0042*/ 	.short	0x0018
        /*0044*/ 	.byte	0x00, 0xf5, 0x21, 0x00


	//----- nvinfo : EIATTR_KPARAM_INFO
	.align		4
.L_16113:
        /*0048*/ 	.byte	0x04, 0x17
        /*004a*/ 	.short	(.L_16115 - .L_16114)
.L_16114:
        /*004c*/ 	.word	0x00000000
        /*0050*/ 	.short	0x0003
        /*0052*/ 	.short	0x0010
        /*0054*/ 	.byte	0x00, 0xf5, 0x21, 0x00


	//----- nvinfo : EIATTR_KPARAM_INFO
	.align		4
.L_16115:
        /*0058*/ 	.byte	0x04, 0x17
        /*005a*/ 	.short	(.L_16117 - .L_16116)
.L_16116:
        /*005c*/ 	.word	0x00000000
        /*0060*/ 	.short	0x0002
        /*0062*/ 	.short	0x0008
        /*0064*/ 	.byte	0x00, 0xf0, 0x11, 0x00


	//----- nvinfo : EIATTR_KPARAM_INFO
	.align		4
.L_16117:
        /*0068*/ 	.byte	0x04, 0x17
        /*006a*/ 	.short	(.L_16119 - .L_16118)
.L_16118:
        /*006c*/ 	.word	0x00000000
        /*0070*/ 	.short	0x0001
        /*0072*/ 	.short	0x0004
        /*0074*/ 	.byte	0x00, 0xf0, 0x11, 0x00


	//----- nvinfo : EIATTR_KPARAM_INFO
	.align		4
.L_16119:
        /*0078*/ 	.byte	0x04, 0x17
        /*007a*/ 	.short	(.L_16121 - .L_16120)
.L_16120:
        /*007c*/ 	.word	0x00000000
        /*0080*/ 	.short	0x0000
        /*0082*/ 	.short	0x0000
        /*0084*/ 	.byte	0x00, 0xf0, 0x11, 0x00


	//----- nvinfo : EIATTR_SPARSE_MMA_MASK
	.align		4
.L_16121:
        /*0088*/ 	.byte	0x03, 0x50
        /*008a*/ 	.short	0x0000


	//----- nvinfo : EIATTR_MAXREG_COUNT
	.align		4
        /*008c*/ 	.byte	0x03, 0x1b
        /*008e*/ 	.short	0x00ff


	//----- nvinfo : EIATTR_NUM_BARRIERS
	.align		4
        /*0090*/ 	.byte	0x02, 0x4c
        /*0092*/ 	.byte	0x01
	.zero		1


	//----- nvinfo : EIATTR_MERCURY_ISA_VERSION
	.align		4
        /*0094*/ 	.byte	0x03, 0x5f
        /*0096*/ 	.short	0x0101


	//----- nvinfo : EIATTR_COOP_GROUP_MASK_REGIDS
	.align		4
        /*0098*/ 	.byte	0x04, 0x29
        /*009a*/ 	.short	(.L_16123 - .L_16122)


	//   ....[0]....
.L_16122:
        /*009c*/ 	.word	0xffffffff


	//   ....[1]....
        /*00a0*/ 	.word	0xffffffff


	//   ....[2]....
        /*00a4*/ 	.word	0xffffffff


	//   ....[3]....
        /*00a8*/ 	.word	0xffffffff


	//   ....[4]....
        /*00ac*/ 	.word	0xffffffff


	//   ....[5]....
        /*00b0*/ 	.word	0xffffffff


	//   ....[6]....
        /*00b4*/ 	.word	0xffffffff


	//   ....[7]....
        /*00b8*/ 	.word	0xffffffff


	//   ....[8]....
        /*00bc*/ 	.word	0xffffffff


	//   ....[9]....
        /*00c0*/ 	.word	0xffffffff


	//   ....[10]....
        /*00c4*/ 	.word	0xffffffff


	//   ....[11]....
        /*00c8*/ 	.word	0xffffffff


	//   ....[12]....
        /*00cc*/ 	.word	0xffffffff


	//   ....[13]....
        /*00d0*/ 	.word	0xffffffff


	//   ....[14]....
        /*00d4*/ 	.word	0xffffffff


	//   ....[15]....
        /*00d8*/ 	.word	0xffffffff


	//   ....[16]....
        /*00dc*/ 	.word	0xffffffff


	//   ....[17]....
        /*00e0*/ 	.word	0xffffffff


	//   ....[18]....
        /*00e4*/ 	.word	0xffffffff


	//   ....[19]....
        /*00e8*/ 	.word	0xffffffff


	//   ....[20]....
        /*00ec*/ 	.word	0xffffffff


	//   ....[21]....
        /*00f0*/ 	.word	0xffffffff


	//   ....[22]....
        /*00f4*/ 	.word	0xffffffff


	//   ....[23]....
        /*00f8*/ 	.word	0xffffffff


	//   ....[24]....
        /*00fc*/ 	.word	0xffffffff


	//   ....[25]....
        /*0100*/ 	.word	0xffffffff


	//   ....[26]....
        /*0104*/ 	.word	0xffffffff


	//   ....[27]....
        /*0108*/ 	.word	0xffffffff


	//   ....[28]....
        /*010c*/ 	.word	0xffffffff


	//   ....[29]....
        /*0110*/ 	.word	0xffffffff


	//   ....[30]....
        /*0114*/ 	.word	0xffffffff


	//   ....[31]....
        /*0118*/ 	.word	0xffffffff


	//   ....[32]....
        /*011c*/ 	.word	0xffffffff


	//   ....[33]....
        /*0120*/ 	.word	0xffffffff


	//   ....[34]....
        /*0124*/ 	.word	0xffffffff


	//   ....[35]....
        /*0128*/ 	.word	0xffffffff


	//   ....[36]....
        /*012c*/ 	.word	0xffffffff


	//   ....[37]....
        /*0130*/ 	.word	0xffffffff


	//   ....[38]....
        /*0134*/ 	.word	0xffffffff


	//   ....[39]....
        /*0138*/ 	.word	0xffffffff


	//   ....[40]....
        /*013c*/ 	.word	0xffffffff


	//   ....[41]....
        /*0140*/ 	.word	0xffffffff


	//   ....[42]....
        /*0144*/ 	.word	0xffffffff


	//   ....[43]....
        /*0148*/ 	.word	0xffffffff


	//   ....[44]....
        /*014c*/ 	.word	0xffffffff


	//   ....[45]....
        /*0150*/ 	.word	0xffffffff


	//   ....[46]....
        /*0154*/ 	.word	0xffffffff


	//   ....[47]....
        /*0158*/ 	.word	0xffffffff


	//   ....[48]....
        /*015c*/ 	.word	0x05000014


	//   ....[49]....
        /*0160*/ 	.word	0x05000014


	//   ....[50]....
        /*0164*/ 	.word	0x05000014


	//   ....[51]....
        /*0168*/ 	.word	0x05000014


	//   ....[52]....
        /*016c*/ 	.word	0x05000014


	//   ....[53]....
        /*0170*/ 	.word	0x05000014


	//   ....[54]....
        /*0174*/ 	.word	0x05000014


	//   ....[55]....
        /*0178*/ 	.word	0x05000014


	//   ....[56]....
        /*017c*/ 	.word	0x05000014


	//   ....[57]....
        /*0180*/ 	.word	0x05000014


	//   ....[58]....
        /*0184*/ 	.word	0x05000014


	//   ....[59]....
        /*0188*/ 	.word	0x05000014


	//   ....[60]....
        /*018c*/ 	.word	0x05000014


	//   ....[61]....
        /*0190*/ 	.word	0x05000014


	//   ....[62]....
        /*0194*/ 	.word	0x05000014


	//   ....[63]....
        /*0198*/ 	.word	0x05000014


	//   ....[64]....
        /*019c*/ 	.word	0x05000014


	//   ....[65]....
        /*01a0*/ 	.word	0x05000014


	//   ....[66]....
        /*01a4*/ 	.word	0x05000014


	//   ....[67]....
        /*01a8*/ 	.word	0x05000014


	//   ....[68]....
        /*01ac*/ 	.word	0x05000014


	//   ....[69]....
        /*01b0*/ 	.word	0x05000014


	//   ....[70]....
        /*01b4*/ 	.word	0x05000014


	//   ....[71]....
        /*01b8*/ 	.word	0x05000014


	//   ....[72]....
        /*01bc*/ 	.word	0x05000014


	//   ....[73]....
        /*01c0*/ 	.word	0x05000014


	//   ....[74]....
        /*01c4*/ 	.word	0x05000014


	//   ....[75]....
        /*01c8*/ 	.word	0x05000014


	//   ....[76]....
        /*01cc*/ 	.word	0x05000014


	//   ....[77]....
        /*01d0*/ 	.word	0x05000014


	//   ....[78]....
        /*01d4*/ 	.word	0x05000014


	//   ....[79]....
        /*01d8*/ 	.word	0x05000014


	//   ....[80]....
        /*01dc*/ 	.word	0x05000014


	//   ....[81]....
        /*01e0*/ 	.word	0x05000014


	//   ....[82]....
        /*01e4*/ 	.word	0x05000014


	//   ....[83]....
        /*01e8*/ 	.word	0x05000014


	//   ....[84]....
        /*01ec*/ 	.word	0x05000014


	//   ....[85]....
        /*01f0*/ 	.word	0x05000014


	//   ....[86]....
        /*01f4*/ 	.word	0x05000014


	//   ....[87]....
        /*01f8*/ 	.word	0x05000014


	//   ....[88]....
        /*01fc*/ 	.word	0x05000014


	//   ....[89]....
        /*0200*/ 	.word	0x05000014


	//   ....[90]....
        /*0204*/ 	.word	0x05000014


	//   ....[91]....
        /*0208*/ 	.word	0x05000014


	//   ....[92]....
        /*020c*/ 	.word	0x05000014


	//   ....[93]....
        /*0210*/ 	.word	0x05000014


	//   ....[94]....
        /*0214*/ 	.word	0x05000014


	//   ....[95]....
        /*0218*/ 	.word	0x05000014


	//----- nvinfo : EIATTR_COOP_GROUP_INSTR_OFFSETS
	.align		4
.L_16123:
        /*021c*/ 	.byte	0x04, 0x28
        /*021e*/ 	.short	(.L_16125 - .L_16124)


	//   ....[0]....
.L_16124:
        /*0220*/ 	.word	0x00001040


	//   ....[1]....
        /*0224*/ 	.word	0x00001050


	//   ....[2]....
        /*0228*/ 	.word	0x00001060


	//   ....[3]....
        /*022c*/ 	.word	0x00001070


	//   ....[4]....
        /*0230*/ 	.word	0x00001080


	//   ....[5]....
        /*0234*/ 	.word	0x000010b0


	//   ....[6]....
        /*0238*/ 	.word	0x000010d0


	//   ....[7]....
        /*023c*/ 	.word	0x000010f0


	//   ....[8]....
        /*0240*/ 	.word	0x00001110


	//   ....[9]....
        /*0244*/ 	.word	0x00001130


	//   ....[10]....
        /*0248*/ 	.word	0x00001150


	//   ....[11]....
        /*024c*/ 	.word	0x00001170


	//   ....[12]....
        /*0250*/ 	.word	0x00001190


	//   ....[13]....
        /*0254*/ 	.word	0x000011a0


	//   ....[14]....
        /*0258*/ 	.word	0x000011c0


	//   ....[15]....
        /*025c*/ 	.word	0x000011e0


	//   ....[16]....
        /*0260*/ 	.word	0x00001330


	//   ....[17]....
        /*0264*/ 	.word	0x00001350


	//   ....[18]....
        /*0268*/ 	.word	0x00001370


	//   ....[19]....
        /*026c*/ 	.word	0x000013a0


	//   ....[20]....
        /*0270*/ 	.word	0x000013c0


	//   ....[21]....
        /*0274*/ 	.word	0x000013e0


	//   ....[22]....
        /*0278*/ 	.word	0x00001400


	//   ....[23]....
        /*027c*/ 	.word	0x00001420


	//   ....[24]....
        /*0280*/ 	.word	0x00001440


	//   ....[25]....
        /*0284*/ 	.word	0x00001460


	//   ....[26]....
        /*0288*/ 	.word	0x00001480


	//   ....[27]....
        /*028c*/ 	.word	0x000014a0


	//   ....[28]....
        /*0290*/ 	.word	0x000014c0


	//   ....[29]....
        /*0294*/ 	.word	0x000014e0


	//   ....[30]....
        /*0298*/ 	.word	0x00001500


	//   ....[31]....
        /*029c*/ 	.word	0x00001520


	//   ....[32]....
        /*02a0*/ 	.word	0x000015a0


	//   ....[33]....
        /*02a4*/ 	.word	0x000015b0


	//   ....[34]....
        /*02a8*/ 	.word	0x000015e0


	//   ....[35]....
        /*02ac*/ 	.word	0x00001600


	//   ....[36]....
        /*02b0*/ 	.word	0x00001620


	//   ....[37]....
        /*02b4*/ 	.word	0x00001640


	//   ....[38]....
        /*02b8*/ 	.word	0x00001660


	//   ....[39]....
        /*02bc*/ 	.word	0x00001680


	//   ....[40]....
        /*02c0*/ 	.word	0x000016a0


	//   ....[41]....
        /*02c4*/ 	.word	0x000016c0


	//   ....[42]....
        /*02c8*/ 	.word	0x000016e0


	//   ....[43]....
        /*02cc*/ 	.word	0x00001700


	//   ....[44]....
        /*02d0*/ 	.word	0x00001720


	//   ....[45]....
        /*02d4*/ 	.word	0x00001740


	//   ....[46]....
        /*02d8*/ 	.word	0x00001760


	//   ....[47]....
        /*02dc*/ 	.word	0x00001780


	//   ....[48]....
        /*02e0*/ 	.word	0x00001ca0


	//   ....[49]....
        /*02e4*/ 	.word	0x00001cf0


	//   ....[50]....
        /*02e8*/ 	.word	0x00001d50


	//   ....[51]....
        /*02ec*/ 	.word	0x00001da0


	//   ....[52]....
        /*02f0*/ 	.word	0x00001e00


	//   ....[53]....
        /*02f4*/ 	.word	0x00001e60


	//   ....[54]....
        /*02f8*/ 	.word	0x00001ec0


	//   ....[55]....
        /*02fc*/ 	.word	0x00001f10


	//   ....[56]....
        /*0300*/ 	.word	0x00001f70


	//   ....[57]....
        /*0304*/ 	.word	0x00001fd0


	//   ....[58]....
        /*0308*/ 	.word	0x00002030


	//   ....[59]....
        /*030c*/ 	.word	0x00002080


	//   ....[60]....
        /*0310*/ 	.word	0x000020e0


	//   ....[61]....
        /*0314*/ 	.word	0x00002140


	//   ....[62]....
        /*0318*/ 	.word	0x000021a0


	//   ....[63]....
        /*031c*/ 	.word	0x000021f0


	//   ....[64]....
        /*0320*/ 	.word	0x00002290


	//   ....[65]....
        /*0324*/ 	.word	0x00002320


	//   ....[66]....
        /*0328*/ 	.word	0x00002380


	//   ....[67]....
        /*032c*/ 	.word	0x000023d0


	//   ....[68]....
        /*0330*/ 	.word	0x00002420


	//   ....[69]....
        /*0334*/ 	.word	0x00002470


	//   ....[70]....
        /*0338*/ 	.word	0x000024c0


	//   ....[71]....
        /*033c*/ 	.word	0x00002510


	//   ....[72]....
        /*0340*/ 	.word	0x00002560


	//   ....[73]....
        /*0344*/ 	.word	0x000025b0


	//   ....[74]....
        /*0348*/ 	.word	0x00002600


	//   ....[75]....
        /*034c*/ 	.word	0x00002650


	//   ....[76]....
        /*0350*/ 	.word	0x000026a0


	//   ....[77]....
        /*0354*/ 	.word	0x000026f0


	//   ....[78]....
        /*0358*/ 	.word	0x00002740


	//   ....[79]....
        /*035c*/ 	.word	0x00002790


	//   ....[80]....
        /*0360*/ 	.word	0x00002860


	//   ....[81]....
        /*0364*/ 	.word	0x000028b0


	//   ....[82]....
        /*0368*/ 	.word	0x00002920


	//   ....[83]....
        /*036c*/ 	.word	0x00002970


	//   ....[84]....
        /*0370*/ 	.word	0x000029c0


	//   ....[85]....
        /*0374*/ 	.word	0x00002a10


	//   ....[86]....
        /*0378*/ 	.word	0x00002a60


	//   ....[87]....
        /*037c*/ 	.word	0x00002ab0


	//   ....[88]....
        /*0380*/ 	.word	0x00002b00


	//   ....[89]....
        /*0384*/ 	.word	0x00002b50


	//   ....[90]....
        /*0388*/ 	.word	0x00002ba0


	//   ....[91]....
        /*038c*/ 	.word	0x00002bf0


	//   ....[92]....
        /*0390*/ 	.word	0x00002c40


	//   ....[93]....
        /*0394*/ 	.word	0x00002c90


	//   ....[94]....
        /*0398*/ 	.word	0x00002ce0


	//   ....[95]....
        /*039c*/ 	.word	0x00002d30


	//----- nvinfo : EIATTR_VRC_CTA_INIT_COUNT
	.align		4
.L_16125:
        /*03a0*/ 	.byte	0x02, 0x4a
	.zero		1
	.zero		1


	//----- nvinfo : EIATTR_EXIT_INSTR_OFFSETS
	.align		4
        /*03a4*/ 	.byte	0x04, 0x1c
        /*03a6*/ 	.short	(.L_16127 - .L_16126)


	//   ....[0]....
.L_16126:
        /*03a8*/ 	.word	0x000006a0


	//   ....[1]....
        /*03ac*/ 	.word	0x00001c50


	//----- nvinfo : EIATTR_MAX_THREADS
	.align		4
.L_16127:
        /*03b0*/ 	.byte	0x04, 0x05
        /*03b2*/ 	.short	(.L_16129 - .L_16128)
.L_16128:
        /*03b4*/ 	.word	0x00000100
        /*03b8*/ 	.word	0x00000001
        /*03bc*/ 	.word	0x00000001


	//----- nvinfo : EIATTR_CRS_STACK_SIZE
	.align		4
.L_16129:
        /*03c0*/ 	.byte	0x04, 0x1e
        /*03c2*/ 	.short	(.L_16131 - .L_16130)
.L_16130:
        /*03c4*/ 	.word	0x00000000


	//----- nvinfo : EIATTR_CBANK_PARAM_SIZE
	.align		4
.L_16131:
        /*03c8*/ 	.byte	0x03, 0x19
        /*03ca*/ 	.short	0x0030


	//----- nvinfo : EIATTR_PARAM_CBANK
	.align		4
        /*03cc*/ 	.byte	0x04, 0x0a
        /*03ce*/ 	.short	(.L_16133 - .L_16132)
	.align		4
.L_16132:
        /*03d0*/ 	.word	index@(.nv.constant0._Z9cuda_gemmIiLi256ELi2ELi1ELi16ELi16ELi16ELi32ELi1ELi1EEviiiPT_S1_S1_ii)
        /*03d4*/ 	.short	0x0380
        /*03d6*/ 	.short	0x0030


	//----- nvinfo : EIATTR_SW_WAR
	.align		4
.L_16133:
        /*03d8*/ 	.byte	0x04, 0x36
        /*03da*/ 	.short	(.L_16135 - .L_16134)
.L_16134:
        /*03dc*/ 	.word	0x00000008
.L_16135:


//--------------------- .nv.info._Z9cuda_gemmIiLi256ELi2ELi1ELi16ELi16ELi16ELi32ELi1ELi0EEviiiPT_S1_S1_ii --------------------------
	.section	.nv.info._Z9cuda_gemmIiLi256ELi2ELi1ELi16ELi16ELi16ELi32ELi1ELi0EEviiiPT_S1_S1_ii,"",@"SHT_CUDA_INFO"
	.sectionflags	@""
	.align	4


	//----- nvinfo : EIATTR_CUDA_API_VERSION
	.align		4
        /*0000*/ 	.byte	0x04, 0x37
        /*0002*/ 	.short	(.L_16137 - .L_16136)
.L_16136:
        /*0004*/ 	.word	0x00000082


	//----- nvinfo : EIATTR_KPARAM_INFO
	.align		4
.L_16137:
        /*0008*/ 	.byte	0x04, 0x17
        /*000a*/ 	.short	(.L_16139 - .L_16138)
.L_16138:
        /*000c*/ 	.word	0x00000000
        /*0010*/ 	.short	0x0007
        /*0012*/ 	.short	0x002c
        /*0014*/ 	.byte	0x00, 0xf0, 0x11, 0x00


	//----- nvinfo : EIATTR_KPARAM_INFO
	.align		4
.L_16139:
        /*0018*/ 	.byte	0x04, 0x17
        /*001a*/ 	.short	(.L_16141 - .L_16140)
.L_16140:
        /*001c*/ 	.word	0x00000000
        /*0020*/ 	.short	0x0006
        /*0022*/ 	.short	0x0028
        /*0024*/ 	.byte	0x00, 0xf0, 0x11, 0x00


	//----- nvinfo : EIATTR_KPARAM_INFO
	.align		4
.L_16141:
        /*0028*/ 	.byte	0x04, 0x17
        /*002a*/ 	.short	(.L_16143 - .L_16142)
.L_16142:
        /*002c*/ 	.word	0x00000000
        /*0030*/ 	.short	0x0005
        /*0032*/ 	.short	0x0020
        /*0034*/ 	.byte	0x00, 0xf5, 0x21, 0x00


	//----- nvinfo : EIATTR_KPARAM_INFO
	.align		4
.L_16143:
        /*0038*/ 	.byte	0x04, 0x17
        /*003a*/ 	.short	(.L_16145 - .L_16144)
.L_16144:
        /*003c*/ 	.word	0x00000000
        /*0040*/ 	.short	0x0004
        /*0042*/ 	.short	0x0018
        /*0044*/ 	.byte	0x00, 0xf5, 0x21, 0x00


	//----- nvinfo : EIATTR_KPARAM_INFO
	.align		4
.L_16145:
        /*0048*/ 	.byte	0x04, 0x17
        /*004a*/ 	.short	(.L_16147 - .L_16146)
.L_16146:
        /*004c*/ 	.word	0x00000000
        /*0050*/ 	.short	0x0003
        /*0052*/ 	.short	0x0010
        /*0054*/ 	.byte	0x00, 0xf5, 0x21, 0x00


	//----- nvinfo : EIATTR_KPARAM_INFO
	.align		4
.L_16147:
        /*0058*/ 	.byte	0x04, 0x17
        /*005a*/ 	.short	(.L_16149 - .L_16148)
.L_16148:
        /*005c*/ 	.word	0x00000000
        /*0060*/ 	.short	0x0002
        /*0062*/ 	.short	0x0008
        /*0064*/ 	.byte	0x00, 0xf0, 0x11, 0x00


	//----- nvinfo : EIATTR_KPARAM_INFO
	.align		4
.L_16149:
        /*0068*/ 	.byte	0x04, 0x17
        /*006a*/ 	.short	(.L_16151 - .L_16150)
.L_16150:
        /*006c*/ 	.word	0x00000000
        /*0070*/ 	.short	0x0001
        /*0072*/ 	.short	0x0004
        /*0074*/ 	.byte	0x00, 0xf0, 0x11, 0x00


	//----- nvinfo : EIATTR_KPARAM_INFO
	.align		4
.L_16151:
        /*0078*/ 	.byte	0x04, 0x17
        /*007a*/ 	.short	(.L_16153 - .L_16152)
.L_16152:
        /*007c*/ 	.word	0x00000000
        /*0080*/ 	.short	0x0000
        /*0082*/ 	.short	0x0000
        /*0084*/ 	.byte	0x00, 0xf0, 0x11, 0x00


	//----- nvinfo : EIATTR_SPARSE_MMA_MASK
	.align		4
.L_16153:
        /*0088*/ 	.byte	0x03, 0x50
        /*008a*/ 	.short	0x0000


	//----- nvinfo : EIATTR_MAXREG_COUNT
	.align		4
        /*008c*/ 	.byte	0x03, 0x1b
        /*008e*/ 	.short	0x00ff


	//----- nvinfo : EIATTR_NUM_BARRIERS
	.align		4
        /*0090*/ 	.byte	0x02, 0x4c
        /*0092*/ 	.byte	0x01
	.zero		1


	//----- nvinfo : EIATTR_ANNOTATIONS
	.align		4
        /*0094*/ 	.byte	0x04, 0x55
        /*0096*/ 	.short	(.L_16155 - .L_16154)


	//   ....[0]....
.L_16154:
        /*0098*/ 	.word	0x00000001
        /*009c*/ 	.byte	0x70, 0x10, 0x00, 0x00, 0x01, 0x00, 0x00, 0x00, 0x10, 0x13, 0x00, 0x00, 0x01, 0x00, 0x00, 0x00
        /*00ac*/ 	.byte	0xc0, 0x16, 0x00, 0x00, 0x01, 0x00, 0x00, 0x00, 0xc0, 0x53, 0x00, 0x00


	//----- nvinfo : EIATTR_MERCURY_ISA_VERSION
	.align		4
.L_16155:
        /*00b8*/ 	.byte	0x03, 0x5f
        /*00ba*/ 	.short	0x0101


	//----- nvinfo : EIATTR_COOP_GROUP_MASK_REGIDS
	.align		4
        /*00bc*/ 	.byte	0x04, 0x29
        /*00be*/ 	.short	(.L_16157 - .L_16156)


	//   ....[0]....
.L_16156:
        /*00c0*/ 	.word	0xffffffff


	//   ....[1]....
        /*00c4*/ 	.word	0xffffffff


	//   ....[2]....
        /*00c8*/ 	.word	0xffffffff


	//   ....[3]....
        /*00cc*/ 	.word	0xffffffff


	//   ....[4]....
        /*00d0*/ 	.word	0xffffffff


	//   ....[5]....
        /*00d4*/ 	.word	0xffffffff


	//   ....[6]....
        /*00d8*/ 	.word	0xffffffff


	//   ....[7]....
        /*00dc*/ 	.word	0xffffffff


	//   ....[8]....
        /*00e0*/ 	.word	0xffffffff


	//   ....[9]....
        /*00e4*/ 	.word	0xffffffff


	//   ....[10]....
        /*00e8*/ 	.word	0xffffffff


	//   ....[11]....
        /*00ec*/ 	.word	0xffffffff


	//   ....[12]....
        /*00f0*/ 	.word	0xffffffff


	//   ....[13]....
        /*00f4*/ 	.word	0xffffffff


	//   ....[14]....
        /*00f8*/ 	.word	0xffffffff


	//   ....[15]....
        /*00fc*/ 	.word	0xffffffff


	//   ....[16]....
        /*0100*/ 	.word	0xffffffff


	//   ....[17]....
        /*0104*/ 	.word	0xffffffff


	//   ....[18]....
        /*0108*/ 	.word	0xffffffff


	//   ....[19]....
        /*010c*/ 	.word	0xffffffff


	//   ....[20]....
        /*0110*/ 	.word	0xffffffff


	//   ....[21]....
        /*0114*/ 	.word	0xffffffff


	//   ....[22]....
        /*0118*/ 	.word	0xffffffff


	//   ....[23]....
        /*011c*/ 	.word	0xffffffff


	//   ....[24]....
        /*0120*/ 	.word	0xffffffff


	//   ....[25]....
        /*0124*/ 	.word	0xffffffff


	//   ....[26]....
        /*0128*/ 	.word	0xffffffff


	//   ....[27]....
        /*012c*/ 	.word	0xffffffff


	//   ....[28]....
        /*0130*/ 	.word	0xffffffff


	//   ....[29]....
        /*0134*/ 	.word	0xffffffff


	//   ....[30]....
        /*0138*/ 	.word	0xffffffff


	//   ....[31]....
        /*013c*/ 	.word	0xffffffff


	//   ....[32]....
        /*0140*/ 	.word	0xffffffff


	//   ....[33]....
        /*0144*/ 	.word	0xffffffff


	//   ....[34]....
        /*0148*/ 	.word	0xffffffff


	//   ....[35]....
        /*014c*/ 	.word	0xffffffff


	//   ....[36]....
        /*0150*/ 	.word	0xffffffff


	//   ....[37]....
        /*0154*/ 	.word	0xffffffff


	//   ....[38]....
        /*0158*/ 	.word	0xffffffff


	//   ....[39]....
        /*015c*/ 	.word	0xffffffff


	//   ....[40]....
        /*0160*/ 	.word	0xffffffff


	//   ....[41]....
        /*0164*/ 	.word	0xffffffff


	//   ....[42]....
        /*0168*/ 	.word	0xffffffff


	//   ....[43]....
        /*016c*/ 	.word	0xffffffff


	//   ....[44]....
        /*0170*/ 	.word	0xffffffff


	//   ....[45]....
        /*0174*/ 	.word	0xffffffff


	//   ....[46]....
        /*0178*/ 	.word	0xffffffff


	//   ....[47]....
        /*017c*/ 	.word	0xffffffff


	//   ....[48]....
        /*0180*/ 	.word	0xffffffff


	//   ....[49]....
        /*0184*/ 	.word	0x0500001c


	//   ....[50]....
        /*0188*/ 	.word	0x0500001c


	//   ....[51]....
        /*018c*/ 	.word	0x0500001c


	//   ....[52]....
        /*0190*/ 	.word	0x0500001c


	//   ....[53]....
        /*0194*/ 	.word	0x0500001c


	//   ....[54]....
        /*0198*/ 	.word	0x0500001c


	//   ....[55]....
        /*019c*/ 	.word	0x0500001c


	//   ....[56]....
        /*01a0*/ 	.word	0x0500001c


	//   ....[57]....
        /*01a4*/ 	.word	0x0500001c


	//   ....[58]....
        /*01a8*/ 	.word	0x0500001c


	//   ....[59]....
        /*01ac*/ 	.word	0x0500001c


	//   ....[60]....
        /*01b0*/ 	.word	0x0500001c


	//   ....[61]....
        /*01b4*/ 	.word	0x0500001c


	//   ....[62]....
        /*01b8*/ 	.word	0x0500001c


	//   ....[63]....
        /*01bc*/ 	.word	0x0500001c


	//   ....[64]....
        /*01c0*/ 	.word	0x0500001c


	//   ....[65]....
        /*01c4*/ 	.word	0x0500001c


	//   ....[66]....
        /*01c8*/ 	.word	0x0500001c


	//   ....[67]....
        /*01cc*/ 	.word	0x0500001c


	//   ....[68]....
        /*01d0*/ 	.word	0x0500001c


	//   ....[69]....
        /*01d4*/ 	.word	0x0500001c


	//   ....[70]....
        /*01d8*/ 	.word	0x0500001c


	//   ....[71]....
        /*01dc*/ 	.word	0x0500001c


	//   ....[72]....
        /*01e0*/ 	.word	0x0500001c


	//   ....[73]....
        /*01e4*/ 	.word	0x0500001c


	//   ....[74]....
        /*01e8*/ 	.word	0x0500001c


	//   ....[75]....
        /*01ec*/ 	.word	0x0500001c


	//   ....[76]....
        /*01f0*/ 	.word	0x0500001c


	//   ....[77]....
        /*01f4*/ 	.word	0x0500001c


	//   ....[78]....
        /*01f8*/ 	.word	0x0500001c


	//   ....[79]....
        /*01fc*/ 	.word	0x0500001c


	//   ....[80]....
        /*0200*/ 	.word	0x0500001c


	//   ....[81]....
        /*0204*/ 	.word	0x0500001c


	//   ....[82]....
        /*0208*/ 	.word	0x0500001c


	//   ....[83]....
        /*020c*/ 	.word	0x0500001c


	//   ....[84]....
        /*0210*/ 	.word	0x0500001c


	//   ....[85]....
        /*0214*/ 	.word	0x0500001c


	//   ....[86]....
        /*0218*/ 	.word	0x0500001c


	//   ....[87]....
        /*021c*/ 	.word	0x0500001c


	//   ....[88]....
        /*0220*/ 	.word	0x0500001c


	//   ....[89]....
        /*0224*/ 	.word	0x0500001c


	//   ....[90]....
        /*0228*/ 	.word	0x0500001c


	//   ....[91]....
        /*022c*/ 	.word	0x0500001c


	//   ....[92]....
        /*0230*/ 	.word	0x0500001c


	//   ....[93]....
        /*0234*/ 	.word	0x0500001c


	//   ....[94]....
        /*0238*/ 	.word	0x0500001c


	//   ....[95]....
        /*023c*/ 	.word	0x0500001c


	//   ....[96]....
        /*0240*/ 	.word	0x0500001c


	//----- nvinfo : EIATTR_COOP_GROUP_INSTR_OFFSETS
	.align		4
.L_16157:
        /*0244*/ 	.byte	0x04, 0x28
        /*0246*/ 	.short	(.L_16159 - .L_16158)


	//   ....[0]....
.L_16158:
        /*0248*/ 	.word	0x00002510


	//   ....[1]....
        /*024c*/ 	.word	0x00002560


	//   ....[2]....
        /*0250*/ 	.word	0x000025b0


	//   ....[3]....
        /*0254*/ 	.word	0x00002600


	//   ....[4]....
        /*0258*/ 	.word	0x00002650


	//   ....[5]....
        /*025c*/ 	.word	0x000026c0


	//   ....[6]....
        /*0260*/ 	.word	0x00002720


	//   ....[7]....
        /*0264*/ 	.word	0x00002780


	//   ....[8]....
        /*0268*/ 	.word	0x000027e0


	//   ....[9]....
        /*026c*/ 	.word	0x00002840


	//   ....[10]....
        /*0270*/ 	.word	0x000028a0


	//   ....[11]....
        /*0274*/ 	.word	0x00002900


	//   ....[12]....
        /*0278*/ 	.word	0x00002960


	//   ....[13]....
        /*027c*/ 	.word	0x000029c0


	//   ....[14]....
        /*0280*/ 	.word	0x00002a20


	//   ....[15]....
        /*0284*/ 	.word	0x00002a80


	//   ....[16]....
        /*0288*/ 	.word	0x000037b0


	//   ....[17]....
        /*028c*/ 	.word	0x00003800


	//   ....[18]....
        /*0290*/ 	.word	0x00003850


	//   ....[19]....
        /*0294*/ 	.word	0x000038a0


	//   ....[20]....
        /*0298*/ 	.word	0x000038f0


	//   ....[21]....
        /*029c*/ 	.word	0x00003960


	//   ....[22]....
        /*02a0*/ 	.word	0x000039c0


	//   ....[23]....
        /*02a4*/ 	.word	0x00003a20


	//   ....[24]....
        /*02a8*/ 	.word	0x00003a80


	//   ....[25]....
        /*02ac*/ 	.word	0x00003ae0


	//   ....[26]....
        /*02b0*/ 	.word	0x00003b40


	//   ....[27]....
        /*02b4*/ 	.word	0x00003ba0


	//   ....[28]....
        /*02b8*/ 	.word	0x00003c00


	//   ....[29]....
        /*02bc*/ 	.word	0x00003c60


	//   ....[30]....
        /*02c0*/ 	.word	0x00003cc0


	//   ....[31]....
        /*02c4*/ 	.word	0x00003d20


	//   ....[32]....
        /*02c8*/ 	.word	0x00004a10


	//   ....[33]....
        /*02cc*/ 	.word	0x00004a60


	//   ....[34]....
        /*02d0*/ 	.word	0x00004ab0


	//   ....[35]....
        /*02d4*/ 	.word	0x00004b00


	//   ....[36]....
        /*02d8*/ 	.word	0x00004b70


	//   ....[37]....
        /*02dc*/ 	.word	0x00004bd0


	//   ....[38]....
        /*02e0*/ 	.word	0x00004c30


	//   ....[39]....
        /*02e4*/ 	.word	0x00004c90


	//   ....[40]....
        /*02e8*/ 	.word	0x00004cf0


	//   ....[41]....
        /*02ec*/ 	.word	0x00004d50


	//   ....[42]....
        /*02f0*/ 	.word	0x00004db0


	//   ....[43]....
        /*02f4*/ 	.word	0x00004e10


	//   ....[44]....
        /*02f8*/ 	.word	0x00004e70


	//   ....[45]....
        /*02fc*/ 	.word	0x00004ed0


	//   ....[46]....
        /*0300*/ 	.word	0x00004f30


	//   ....[47]....
        /*0304*/ 	.word	0x00004f90


	//   ....[48]....
        /*0308*/ 	.word	0x00004ff0


	//   ....[49]....
        /*030c*/ 	.word	0x00005730


	//   ....[50]....
        /*0310*/ 	.word	0x000057b0


	//   ....[51]....
        /*0314*/ 	.word	0x00005830


	//   ....[52]....
        /*0318*/ 	.word	0x000058b0


	//   ....[53]....
        /*031c*/ 	.word	0x00005930


	//   ....[54]....
        /*0320*/ 	.word	0x000059b0


	//   ....[55]....
        /*0324*/ 	.word	0x00005a30


	//   ....[56]....
        /*0328*/ 	.word	0x00005ab0


	//   ....[57]....
        /*032c*/ 	.word	0x00005b30


	//   ....[58]....
        /*0330*/ 	.word	0x00005bb0


	//   ....[59]....
        /*0334*/ 	.word	0x00005c30


	//   ....[60]....
        /*0338*/ 	.word	0x00005cb0


	//   ....[61]....
        /*033c*/ 	.word	0x00005d30


	//   ....[62]....
        /*0340*/ 	.word	0x00005db0


	//   ....[63]....
        /*0344*/ 	.word	0x00005e30


	//   ....[64]....
        /*0348*/ 	.word	0x00005eb0


	//   ....[65]....
        /*034c*/ 	.word	0x00005f30


	//   ....[66]....
        /*0350*/ 	.word	0x00005fb0


	//   ....[67]....
        /*0354*/ 	.word	0x00006030


	//   ....[68]....
        /*0358*/ 	.word	0x000060b0


	//   ....[69]....
        /*035c*/ 	.word	0x00006130


	//   ....[70]....
        /*0360*/ 	.word	0x000061b0


	//   ....[71]....
        /*0364*/ 	.word	0x00006230


	//   ....[72]....
        /*0368*/ 	.word	0x000062b0


	//   ....[73]....
        /*036c*/ 	.word	0x00006330


	//   ....[74]....
        /*0370*/ 	.word	0x000063b0


	//   ....[75]....
        /*0374*/ 	.word	0x00006430


	//   ....[76]....
        /*0378*/ 	.word	0x000064b0


	//   ....[77]....
        /*037c*/ 	.word	0x00006530


	//   ....[78]....
        /*0380*/ 	.word	0x000065b0


	//   ....[79]....
        /*0384*/ 	.word	0x00006630


	//   ....[80]....
        /*0388*/ 	.word	0x000066b0


	//   ....[81]....
        /*038c*/ 	.word	0x00006720


	//   ....[82]....
        /*0390*/ 	.word	0x000067a0


	//   ....[83]....
        /*0394*/ 	.word	0x00006820


	//   ....[84]....
        /*0398*/ 	.word	0x000068a0


	//   ....[85]....
        /*039c*/ 	.word	0x00006920


	//   ....[86]....
        /*03a0*/ 	.word	0x000069a0


	//   ....[87]....
        /*03a4*/ 	.word	0x00006a20


	//   ....[88]....
        /*03a8*/ 	.word	0x00006aa0


	//   ....[89]....
        /*03ac*/ 	.word	0x00006b20


	//   ....[90]....
        /*03b0*/ 	.word	0x00006ba0


	//   ....[91]....
        /*03b4*/ 	.word	0x00006c20


	//   ....[92]....
        /*03b8*/ 	.word	0x00006ca0


	//   ....[93]....
        /*03bc*/ 	.word	0x00006d20


	//   ....[94]....
        /*03c0*/ 	.word	0x00006da0


	//   ....[95]....
        /*03c4*/ 	.word	0x00006e20


	//   ....[96]....
        /*03c8*/ 	.word	0x00006ea0


	//----- nvinfo : EIATTR_VRC_CTA_INIT_COUNT
	.align		4
.L_16159:
        /*03cc*/ 	.byte	0x02, 0x4a
	.zero		1
	.zero		1


	//----- nvinfo : EIATTR_EXIT_INSTR_OFFSETS
	.align		4
        /*03d0*/ 	.byte	0x04, 0x1c
        /*03d2*/ 	.short	(.L_16161 - .L_16160)


	//   ....[0]....
.L_16160:
        /*03d4*/ 	.word	0x00000880


	//   ....[1]....
        /*03d8*/ 	.word	0x000056e0


	//----- nvinfo : EIATTR_MAX_THREADS
	.align		4
.L_16161:
        /*03dc*/ 	.byte	0x04, 0x05
        /*03de*/ 	.short	(.L_16163 - .L_16162)
.L_16162:
        /*03e0*/ 	.word	0x00000100
        /*03e4*/ 	.word	0x00000001
        /*03e8*/ 	.word	0x00000001


	//----- nvinfo : EIATTR_CRS_STACK_SIZE
	.align		4
.L_16163:
        /*03ec*/ 	.byte	0x04, 0x1e
        /*03ee*/ 	.short	(.L_16165 - .L_16164)
.L_16164:
        /*03f0*/ 	.word	0x00000000


	//----- nvinfo : EIATTR_CBANK_PARAM_SIZE
	.align		4
.L_16165:
        /*03f4*/ 	.byte	0x03, 0x19
        /*03f6*/ 	.short	0x0030


	//----- nvinfo : EIATTR_PARAM_CBANK
	.align		4
        /*03f8*/ 	.byte	0x04, 0x0a
        /*03fa*/ 	.short	(.L_16167 - .L_16166)
	.align		4
.L_16166:
        /*03fc*/ 	.word	index@(.nv.constant0._Z9cuda_gemmIiLi256ELi2ELi1ELi16ELi16ELi16ELi32ELi1ELi0EEviiiPT_S1_S1_ii)
        /*0400*/ 	.short	0x0380
        /*0402*/ 	.short	0x0030


	//----- nvinfo : EIATTR_SW_WAR
	.align		4
.L_16167:
        /*0404*/ 	.byte	0x04, 0x36
        /*0406*/ 	.short	(.L_16169 - .L_16168)
.L_16168:
        /*0408*/ 	.word	0x00000008
.L_16169:


//--------------------- .nv.info._Z9cuda_gemmIiLi256ELi2ELi1ELi16ELi16ELi16ELi32ELi0ELi1EEviiiPT_S1_S1_ii --------------------------
	.section	.nv.info._Z9cuda_gemmIiLi256ELi2ELi1ELi16ELi16ELi16ELi32ELi0ELi1EEviiiPT_S1_S1_ii,"",@"SHT_CUDA_INFO"
	.sectionflags	@""
	.align	4


	//----- nvinfo : EIATTR_CUDA_API_VERSION
	.align		4
        /*0000*/ 	.byte	0x04, 0x37
        /*0002*/ 	.short	(.L_16171 - .L_16170)
.L_16170:
        /*0004*/ 	.word	0x00000082


	//----- nvinfo : EIATTR_KPARAM_INFO
	.align		4
.L_16171:
        /*0008*/ 	.byte	0x04, 0x17
        /*000a*/ 	.short	(.L_16173 - .L_16172)
.L_16172:
        /*000c*/ 	.word	0x00000000
        /*0010*/ 	.short	0x0007
        /*0012*/ 	.short	0x002c
        /*0014*/ 	.byte	0x00, 0xf0, 0x11, 0x00


	//----- nvinfo : EIATTR_KPARAM_INFO
	.align		4
.L_16173:
        /*0018*/ 	.byte	0x04, 0x17
        /*001a*/ 	.short	(.L_16175 - .L_16174)
.L_16174:
        /*001c*/ 	.word	0x00000000
        /*0020*/ 	.short	0x0006
        /*0022*/ 	.short	0x0028
        /*0024*/ 	.byte	0x00, 0xf0, 0x11, 0x00


	//----- nvinfo : EIATTR_KPARAM_INFO
	.align		4
.L_16175:
        /*0028*/ 	.byte	0x04, 0x17
        /*002a*/ 	.short	(.L_16177 - .L_16176)
.L_16176:
        /*002c*/ 	.word	0x00000000
        /*0030*/ 	.short	0x0005
        /*0032*/ 	.short	0x0020
        /*0034*/ 	.byte	0x00, 0xf5, 0x21, 0x00


	//----- nvinfo : EIATTR_KPARAM_INFO
	.align		4
.L_16177:
        /*0038*/ 	.byte	0x04, 0x17
        /*003a*/ 	.short	(.L_16179 - .L_16178)
.L_16178:
        /*003c*/ 	.word	0x00000000
        /*0040*/ 	.short	0x0004
        /*0042*/ 	.short	0x0018
        /*0044*/ 	.byte	0x00, 0xf5, 0x21, 0x00


	//----- nvinfo : EIATTR_KPARAM_INFO
	.align		4
.L_16179:
        /*0048*/ 	.byte	0x04, 0x17
        /*004a*/ 	.short	(.L_16181 - .L_16180)
.L_16180:
        /*004c*/ 	.word	0x00000000
        /*0050*/ 	.short	0x0003
        /*0052*/ 	.short	0x0010
        /*0054*/ 	.byte	0x00, 0xf5, 0x21, 0x00


	//----- nvinfo : EIATTR_KPARAM_INFO
	.align		4
.L_16181:
        /*0058*/ 	.byte	0x04, 0x17
        /*005a*/ 	.short	(.L_16183 - .L_16182)
.L_16182:
        /*005c*/ 	.word	0x00000000
        /*0060*/ 	.short	0x0002
        /*0062*/ 	.short	0x0008
        /*0064*/ 	.byte	0x00, 0xf0, 0x11, 0x00


	//----- nvinfo : EIATTR_KPARAM_INFO
	.align		4
.L_16183:
        /*0068*/ 	.byte	0x04, 0x17
        /*006a*/ 	.short	(.L_16185 - .L_16184)
.L_16184:
        /*006c*/ 	.word	0x00000000
        /*0070*/ 	.short	0x0001
        /*0072*/ 	.short	0x0004
        /*0074*/ 	.byte	0x00, 0xf0, 0x11, 0x00


	//----- nvinfo : EIATTR_KPARAM_INFO
	.align		4
.L_16185:
        /*0078*/ 	.byte	0x04, 0x17
        /*007a*/ 	.short	(.L_16187 - .L_16186)
.L_16186:
        /*007c*/ 	.word	0x00000000
        /*0080*/ 	.short	0x0000
        /*0082*/ 	.short	0x0000
        /*0084*/ 	.byte	0x00, 0xf0, 0x11, 0x00


	//----- nvinfo : EIATTR_SPARSE_MMA_MASK
	.align		4
.L_16187:
        /*0088*/ 	.byte	0x03, 0x50
        /*008a*/ 	.short	0x0000


	//----- nvinfo : EIATTR_MAXREG_COUNT
	.align		4
        /*008c*/ 	.byte	0x03, 0x1b
        /*008e*/ 	.short	0x00ff


	//----- nvinfo : EIATTR_NUM_BARRIERS
	.align		4
        /*0090*/ 	.byte	0x02, 0x4c
        /*0092*/ 	.byte	0x01
	.zero		1


	//----- nvinfo : EIATTR_MERCURY_ISA_VERSION
	.align		4
        /*0094*/ 	.byte	0x03, 0x5f
        /*0096*/ 	.short	0x0101


	//----- nvinfo : EIATTR_COOP_GROUP_MASK_REGIDS
	.align		4
        /*0098*/ 	.byte	0x04, 0x29
        /*009a*/ 	.short	(.L_16189 - .L_16188)


	//   ....[0]....
.L_16188:
        /*009c*/ 	.word	0xffffffff


	//   ....[1]....
        /*00a0*/ 	.word	0xffffffff


	//   ....[2]....
        /*00a4*/ 	.word	0xffffffff


	//   ....[3]....
        /*00a8*/ 	.word	0xffffffff


	//   ....[4]....
        /*00ac*/ 	.word	0xffffffff


	//   ....[5]....
        /*00b0*/ 	.word	0xffffffff


	//   ....[6]....
        /*00b4*/ 	.word	0xffffffff


	//   ....[7]....
        /*00b8*/ 	.word	0xffffffff


	//   ....[8]....
        /*00bc*/ 	.word	0xffffffff


	//   ....[9]....
        /*00c0*/ 	.word	0xffffffff


	//   ....[10]....
        /*00c4*/ 	.word	0xffffffff


	//   ....[11]....
        /*00c8*/ 	.word	0xffffffff


	//   ....[12]....
        /*00cc*/ 	.word	0xffffffff


	//   ....[13]....
        /*00d0*/ 	.word	0xffffffff


	//   ....[14]....
        /*00d4*/ 	.word	0xffffffff


	//   ....[15]....
        /*00d8*/ 	.word	0xffffffff


	//   ....[16]....
        /*00dc*/ 	.word	0xffffffff


	//   ....[17]....
        /*00e0*/ 	.word	0xffffffff


	//   ....[18]....
        /*00e4*/ 	.word	0xffffffff


	//   ....[19]....
        /*00e8*/ 	.word	0xffffffff


	//   ....[20]....
        /*00ec*/ 	.word	0xffffffff


	//   ....[21]....
        /*00f0*/ 	.word	0xffffffff


	//   ....[22]....
        /*00f4*/ 	.word	0xffffffff


	//   ....[23]....
        /*00f8*/ 	.word	0xffffffff


	//   ....[24]....
        /*00fc*/ 	.word	0xffffffff


	//   ....[25]....
        /*0100*/ 	.word	0xffffffff


	//   ....[26]....
        /*0104*/ 	.word	0xffffffff


	//   ....[27]....
        /*0108*/ 	.word	0xffffffff


	//   ....[28]....
        /*010c*/ 	.word	0xffffffff


	//   ....[29]....
        /*0110*/ 	.word	0xffffffff


	//   ....[30]....
        /*0114*/ 	.word	0xffffffff


	//   ....[31]....
        /*0118*/ 	.word	0xffffffff


	//   ....[32]....
        /*011c*/ 	.word	0xffffffff


	//   ....[33]....
        /*0120*/ 	.word	0xffffffff


	//   ....[34]....
        /*0124*/ 	.word	0xffffffff


	//   ....[35]....
        /*0128*/ 	.word	0xffffffff


	//   ....[36]....
        /*012c*/ 	.word	0xffffffff


	//   ....[37]....
        /*0130*/ 	.word	0xffffffff


	//   ....[38]....
        /*0134*/ 	.word	0xffffffff


	//   ....[39]....
        /*0138*/ 	.word	0xffffffff


	//   ....[40]....
        /*013c*/ 	.word	0xffffffff


	//   ....[41]....
        /*0140*/ 	.word	0xffffffff


	//   ....[42]....
        /*0144*/ 	.word	0xffffffff


	//   ....[43]....
        /*0148*/ 	.word	0xffffffff


	//   ....[44]....
        /*014c*/ 	.word	0xffffffff


	//   ....[45]....
        /*0150*/ 	.word	0xffffffff


	//   ....[46]....
        /*0154*/ 	.word	0xffffffff


	//   ....[47]....
        /*0158*/ 	.word	0xffffffff


	//   ....[48]....
        /*015c*/ 	.word	0x0500001d


	//   ....[49]....
        /*0160*/ 	.word	0x0500001d


	//   ....[50]....
        /*0164*/ 	.word	0x0500001d


	//   ....[51]....
        /*0168*/ 	.word	0x0500001d


	//   ....[52]....
        /*016c*/ 	.word	0x0500001d


	//   ....[53]....
        /*0170*/ 	.word	0x0500001d


	//   ....[54]....
        /*0174*/ 	.word	0x0500001d


	//   ....[55]....
        /*0178*/ 	.word	0x0500001d


	//   ....[56]....
        /*017c*/ 	.word	0x0500001d


	//   ....[57]....
        /*0180*/ 	.word	0x0500001d


	//   ....[58]....
        /*0184*/ 	.word	0x0500001d


	//   ....[59]....
        /*0188*/ 	.word	0x0500001d


	//   ....[60]....
        /*018c*/ 	.word	0x0500001d


	//   ....[61]....
        /*0190*/ 	.word	0x0500001d


	//   ....[62]....
        /*0194*/ 	.word	0x0500001d


	//   ....[63]....
        /*0198*/ 	.word	0x0500001d


	//   ....[64]....
        /*019c*/ 	.word	0x0500001d


	//   ....[65]....
        /*01a0*/ 	.word	0x0500001d


	//   ....[66]....
        /*01a4*/ 	.word	0x0500001d


	//   ....[67]....
        /*01a8*/ 	.word	0x0500001d


	//   ....[68]....
        /*01ac*/ 	.word	0x0500001d


	//   ....[69]....
        /*01b0*/ 	.word	0x0500001d


	//   ....[70]....
        /*01b4*/ 	.word	0x0500001d


	//   ....[71]....
        /*01b8*/ 	.word	0x0500001d


	//   ....[72]....
        /*01bc*/ 	.word	0x0500001d


	//   ....[73]....
        /*01c0*/ 	.word	0x0500001d


	//   ....[74]....
        /*01c4*/ 	.word	0x0500001d


	//   ....[75]....
        /*01c8*/ 	.word	0x0500001d


	//   ....[76]....
        /*01cc*/ 	.word	0x0500001d


	//   ....[77]....
        /*01d0*/ 	.word	0x0500001d


	//   ....[78]....
        /*01d4*/ 	.word	0x0500001d


	//   ....[79]....
        /*01d8*/ 	.word	0x0500001d


	//   ....[80]....
        /*01dc*/ 	.word	0x0500001d


	//   ....[81]....
        /*01e0*/ 	.word	0x0500001d


	//   ....[82]....
        /*01e4*/ 	.word	0x0500001d


	//   ....[83]....
        /*01e8*/ 	.word	0x0500001d


	//   ....[84]....
        /*01ec*/ 	.word	0x0500001d


	//   ....[85]....
        /*01f0*/ 	.word	0x0500001d


	//   ....[86]....
        /*01f4*/ 	.word	0x0500001d


	//   ....[87]....
        /*01f8*/ 	.word	0x0500001d


	//   ....[88]....
        /*01fc*/ 	.word	0x0500001d


	//   ....[89]....
        /*0200*/ 	.word	0x0500001d


	//   ....[90]....
        /*0204*/ 	.word	0x0500001d


	//   ....[91]....
        /*0208*/ 	.word	0x0500001d


	//   ....[92]....
        /*020c*/ 	.word	0x0500001d


	//   ....[93]....
        /*0210*/ 	.word	0x0500001d


	//   ....[94]....
        /*0214*/ 	.word	0x0500001d


	//   ....[95]....
        /*0218*/ 	.word	0x0500001d


	//----- nvinfo : EIATTR_COOP_GROUP_INSTR_OFFSETS
	.align		4
.L_16189:
        /*021c*/ 	.byte	0x04, 0x28
        /*021e*/ 	.short	(.L_16191 - .L_16190)


	//   ....[0]....
.L_16190:
        /*0220*/ 	.word	0x00001010


	//   ....[1]....
        /*0224*/ 	.word	0x00001020


	//   ....[2]....
        /*0228*/ 	.word	0x00001030


	//   ....[3]....
        /*022c*/ 	.word	0x00001040


	//   ....[4]....
        /*0230*/ 	.word	0x00001050


	//   ....[5]....
        /*0234*/ 	.word	0x00001060


	//   ....[6]....
        /*0238*/ 	.word	0x00001080


	//   ....[7]....
        /*023c*/ 	.word	0x000010a0


	//   ....[8]....
        /*0240*/ 	.word	0x000010c0


	//   ....[9]....
        /*0244*/ 	.word	0x000010e0


	//   ....[10]....
        /*0248*/ 	.word	0x00001100


	//   ....[11]....
        /*024c*/ 	.word	0x00001120


	//   ....[12]....
        /*0250*/ 	.word	0x00001140


	//   ....[13]....
        /*0254*/ 	.word	0x00001160


	//   ....[14]....
        /*0258*/ 	.word	0x00001180


	//   ....[15]....
        /*025c*/ 	.word	0x000011a0


	//   ....[16]....
        /*0260*/ 	.word	0x000012f0


	//   ....[17]....
        /*0264*/ 	.word	0x00001300


	//   ....[18]....
        /*0268*/ 	.word	0x00001310


	//   ....[19]....
        /*026c*/ 	.word	0x00001320


	//   ....[20]....
        /*0270*/ 	.word	0x00001330


	//   ....[21]....
        /*0274*/ 	.word	0x00001340


	//   ....[22]....
        /*0278*/ 	.word	0x00001370


	//   ....[23]....
        /*027c*/ 	.word	0x00001390


	//   ....[24]....
        /*0280*/ 	.word	0x000013b0


	//   ....[25]....
        /*0284*/ 	.word	0x000013d0


	//   ....[26]....
        /*0288*/ 	.word	0x000013f0


	//   ....[27]....
        /*028c*/ 	.word	0x00001410


	//   ....[28]....
        /*0290*/ 	.word	0x00001430


	//   ....[29]....
        /*0294*/ 	.word	0x00001450


	//   ....[30]....
        /*0298*/ 	.word	0x00001480


	//   ....[31]....
        /*029c*/ 	.word	0x000014b0


	//   ....[32]....
        /*02a0*/ 	.word	0x00001560


	//   ....[33]....
        /*02a4*/ 	.word	0x00001570


	//   ....[34]....
        /*02a8*/ 	.word	0x00001580


	//   ....[35]....
        /*02ac*/ 	.word	0x00001590


	//   ....[36]....
        /*02b0*/ 	.word	0x000015a0


	//   ....[37]....
        /*02b4*/ 	.word	0x000015b0


	//   ....[38]....
        /*02b8*/ 	.word	0x000015e0


	//   ....[39]....
        /*02bc*/ 	.word	0x00001600


	//   ....[40]....
        /*02c0*/ 	.word	0x00001620


	//   ....[41]....
        /*02c4*/ 	.word	0x00001640


	//   ....[42]....
        /*02c8*/ 	.word	0x00001670


	//   ....[43]....
        /*02cc*/ 	.word	0x00001680


	//   ....[44]....
        /*02d0*/ 	.word	0x000016a0


	//   ....[45]....
        /*02d4*/ 	.word	0x000016c0


	//   ....[46]....
        /*02d8*/ 	.word	0x000016e0


	//   ....[47]....
        /*02dc*/ 	.word	0x00001700


	//   ....[48]....
        /*02e0*/ 	.word	0x00001c90


	//   ....[49]....
        /*02e4*/ 	.word	0x00001ce0


	//   ....[50]....
        /*02e8*/ 	.word	0x00001d40


	//   ....[51]....
        /*02ec*/ 	.word	0x00001da0


	//   ....[52]....
        /*02f0*/ 	.word	0x00001e00


	//   ....[53]....
        /*02f4*/ 	.word	0x00001e60


	//   ....[54]....
        /*02f8*/ 	.word	0x00001ec0


	//   ....[55]....
        /*02fc*/ 	.word	0x00001f10


	//   ....[56]....
        /*0300*/ 	.word	0x00001f70


	//   ....[57]....
        /*0304*/ 	.word	0x00001fd0


	//   ....[58]....
        /*0308*/ 	.word	0x00002030


	//   ....[59]....
        /*030c*/ 	.word	0x00002090


	//   ....[60]....
        /*0310*/ 	.word	0x000020f0


	//   ....[61]....
        /*0314*/ 	.word	0x00002140


	//   ....[62]....
        /*0318*/ 	.word	0x000021a0


	//   ....[63]....
        /*031c*/ 	.word	0x00002200


	//   ....[64]....
        /*0320*/ 	.word	0x000022a0


	//   ....[65]....
        /*0324*/ 	.word	0x00002320


	//   ....[66]....
        /*0328*/ 	.word	0x00002380


	//   ....[67]....
        /*032c*/ 	.word	0x000023d0


	//   ....[68]....
        /*0330*/ 	.word	0x00002430


	//   ....[69]....
        /*0334*/ 	.word	0x00002490


	//   ....[70]....
        /*0338*/ 	.word	0x000024f0


	//   ....[71]....
        /*033c*/ 	.word	0x00002550


	//   ....[72]....
        /*0340*/ 	.word	0x000025a0


	//   ....[73]....
        /*0344*/ 	.word	0x00002600


	//   ....[74]....
        /*0348*/ 	.word	0x00002660


	//   ....[75]....
        /*034c*/ 	.word	0x000026d0


	//   ....[76]....
        /*0350*/ 	.word	0x00002730


	//   ....[77]....
        /*0354*/ 	.word	0x000027a0


	//   ....[78]....
        /*0358*/ 	.word	0x00002800


	//   ....[79]....
        /*035c*/ 	.word	0x00002860


	//   ....[80]....
        /*0360*/ 	.word	0x00002910


	//   ....[81]....
        /*0364*/ 	.word	0x00002960


	//   ....[82]....
        /*0368*/ 	.word	0x000029c0


	//   ....[83]....
        /*036c*/ 	.word	0x00002a20


	//   ....[84]....
        /*0370*/ 	.word	0x00002a80


	//   ....[85]....
        /*0374*/ 	.word	0x00002ae0


	//   ....[86]....
        /*0378*/ 	.word	0x00002b50


	//   ....[87]....
        /*037c*/ 	.word	0x00002ba0


	//   ....[88]....
        /*0380*/ 	.word	0x00002c00


	//   ....[89]....
        /*0384*/ 	.word	0x00002c60


	//   ....[90]....
        /*0388*/ 	.word	0x00002cc0


	//   ....[91]....
        /*038c*/ 	.word	0x00002d10


	//   ....[92]....
        /*0390*/ 	.word	0x00002d70


	//   ....[93]....
        /*0394*/ 	.word	0x00002dd0


	//   ....[94]....
        /*0398*/ 	.word	0x00002e30


	//   ....[95]....
        /*039c*/ 	.word	0x00002e80


	//----- nvinfo : EIATTR_VRC_CTA_INIT_COUNT
	.align		4
.L_16191:
        /*03a0*/ 	.byte	0x02, 0x4a
	.zero		1
	.zero		1


	//----- nvinfo : EIATTR_EXIT_INSTR_OFFSETS
	.align		4
        /*03a4*/ 	.byte	0x04, 0x1c
        /*03a6*/ 	.short	(.L_16193 - .L_16192)


	//   ....[0]....
.L_16192:
        /*03a8*/ 	.word	0x000006a0


	//   ....[1]....
        /*03ac*/ 	.word	0x00001c40


	//----- nvinfo : EIATTR_MAX_THREADS
	.align		4
.L_16193:
        /*03b0*/ 	.byte	0x04, 0x05
        /*03b2*/ 	.short	(.L_16195 - .L_16194)
.L_16194:
        /*03b4*/ 	.word	0x00000100
        /*03b8*/ 	.word	0x00000001
        /*03bc*/ 	.word	0x00000001


	//----- nvinfo : EIATTR_CRS_STACK_SIZE
	.align		4
.L_16195:
        /*03c0*/ 	.byte	0x04, 0x1e
        /*03c2*/ 	.short	(.L_16197 - .L_16196)
.L_16196:
        /*03c4*/ 	.word	0x00000000


	//----- nvinfo : EIATTR_CBANK_PARAM_SIZE
	.align		4
.L_16197:
        /*03c8*/ 	.byte	0x03, 0x19
        /*03ca*/ 	.short	0x0030


	//----- nvinfo : EIATTR_PARAM_CBANK
	.align		4
        /*03cc*/ 	.byte	0x04, 0x0a
        /*03ce*/ 	.short	(.L_16199 - .L_16198)
	.align		4
.L_16198:
        /*03d0*/ 	.word	index@(.nv.constant0._Z9cuda_gemmIiLi256ELi2ELi1ELi16ELi16ELi16ELi32ELi0ELi1EEviiiPT_S1_S1_ii)
        /*03d4*/ 	.short	0x0380
        /*03d6*/ 	.short	0x0030


	//----- nvinfo : EIATTR_SW_WAR
	.align		4
.L_16199:
        /*03d8*/ 	.byte	0x04, 0x36
        /*03da*/ 	.short	(.L_16201 - .L_16200)
.L_16200:
        /*03dc*/ 	.word	0x00000008
.L_16201:


//--------------------- .nv.info._Z9cuda_gemmIiLi256ELi2ELi1ELi16ELi16ELi16ELi32ELi0ELi0EEviiiPT_S1_S1_ii --------------------------
	.section	.nv.info._Z9cuda_gemmIiLi256ELi2ELi1ELi16ELi16ELi16ELi32ELi0ELi0EEviiiPT_S1_S1_ii,"",@"SHT_CUDA_INFO"
	.sectionflags	@""
	.align	4


	//----- nvinfo : EIATTR_CUDA_API_VERSION
	.align		4
        /*0000*/ 	.byte	0x04, 0x37
        /*0002*/ 	.short	(.L_16203 - .L_16202)
.L_16202:
        /*0004*/ 	.word	0x00000082


	//----- nvinfo : EIATTR_KPARAM_INFO
	.align		4
.L_16203:
        /*0008*/ 	.byte	0x04, 0x17
        /*000a*/ 	.short	(.L_16205 - .L_16204)
.L_16204:
        /*000c*/ 	.word	0x00000000
        /*0010*/ 	.short	0x0007
        /*0012*/ 	.short	0x002c
        /*0014*/ 	.byte	0x00, 0xf0, 0x11, 0x00


	//----- nvinfo : EIATTR_KPARAM_INFO
	.align		4
.L_16205:
        /*0018*/ 	.byte	0x04, 0x17
        /*001a*/ 	.short	(.L_16207 - .L_16206)
.L_16206:
        /*001c*/ 	.word	0x00000000
        /*0020*/ 	.short	0x0006
        /*0022*/ 	.short	0x0028
        /*0024*/ 	.byte	0x00, 0xf0, 0x11, 0x00


	//----- nvinfo : EIATTR_KPARAM_INFO
	.align		4
.L_16207:
        /*0028*/ 	.byte	0x04, 0x17
        /*002a*/ 	.short	(.L_16209 - .L_16208)
.L_16208:
        /*002c*/ 	.word	0x00000000
        /*0030*/ 	.short	0x0005
        /*0032*/ 	.short	0x0020
        /*0034*/ 	.byte	0x00, 0xf5, 0x21, 0x00


	//----- nvinfo : EIATTR_KPARAM_INFO
	.align		4
.L_16209:
        /*0038*/ 	.byte	0x04, 0x17
        /*003a*/ 	.short	(.L_16211 - .L_16210)
.L_16210:
        /*003c*/ 	.word	0x00000000
        /*0040*/ 	.short	0x0004
        /*0042*/ 	.short	0x0018
        /*0044*/ 	.byte	0x00, 0xf5, 0x21, 0x00


	//----- nvinfo : EIATTR_KPARAM_INFO
	.align		4
.L_16211:
        /*0048*/ 	.byte	0x04, 0x17
        /*004a*/ 	.short	(.L_16213 - .L_16212)
.L_16212:
        /*004c*/ 	.word	0x00000000
        /*0050*/ 	.short	0x0003
        /*0052*/ 	.short	0x0010
        /*0054*/ 	.byte	0x00, 0xf5, 0x21, 0x00


	//----- nvinfo : EIATTR_KPARAM_INFO
	.align		4
.L_16213:
        /*0058*/ 	.byte	0x04, 0x17
        /*005a*/ 	.short	(.L_16215 - .L_16214)
.L_16214:
        /*005c*/ 	.word	0x00000000
        /*0060*/ 	.short	0x0002
        /*0062*/ 	.short	0x0008
        /*0064*/ 	.byte	0x00, 0xf0, 0x11, 0x00


	//----- nvinfo : EIATTR_KPARAM_INFO
	.align		4
.L_16215:
        /*0068*/ 	.byte	0x04, 0x17
        /*006a*/ 	.short	(.L_16217 - .L_16216)
.L_16216:
        /*006c*/ 	.word	0x00000000
        /*0070*/ 	.short	0x0001
        /*0072*/ 	.short	0x0004
        /*0074*/ 	.byte	0x00, 0xf0, 0x11, 0x00


	//----- nvinfo : EIATTR_KPARAM_INFO
	.align		4
.L_16217:
        /*0078*/ 	.byte	0x04, 0x17
        /*007a*/ 	.short	(.L_16219 - .L_16218)
.L_16218:
        /*007c*/ 	.word	0x00000000
        /*0080*/ 	.short	0x0000
        /*0082*/ 	.short	0x0000
        /*0084*/ 	.byte	0x00, 0xf0, 0x11, 0x00


	//----- nvinfo : EIATTR_SPARSE_MMA_MASK
	.align		4
.L_16219:
        /*0088*/ 	.byte	0x03, 0x50
        /*008a*/ 	.short	0x0000


	//----- nvinfo : EIATTR_MAXREG_COUNT
	.align		4
        /*008c*/ 	.byte	0x03, 0x1b
        /*008e*/ 	.short	0x00ff


	//----- nvinfo : EIATTR_NUM_BARRIERS
	.align		4
        /*0090*/ 	.byte	0x02, 0x4c
        /*0092*/ 	.byte	0x01
	.zero		1


	//----- nvinfo : EIATTR_ANNOTATIONS
	.align		4
        /*0094*/ 	.byte	0x04, 0x55
        /*0096*/ 	.short	(.L_16221 - .L_16220)


	//   ....[0]....
.L_16220:
        /*0098*/ 	.word	0x00000001
        /*009c*/ 	.byte	0x10, 0x10, 0x00, 0x00, 0x01, 0x00, 0x00, 0x00, 0x90, 0x11, 0x00, 0x00, 0x01, 0x00, 0x00, 0x00
        /*00ac*/ 	.byte	0x80, 0x5b, 0x00, 0x00


	//----- nvinfo : EIATTR_MERCURY_ISA_VERSION
	.align		4
.L_16221:
        /*00b0*/ 	.byte	0x03, 0x5f
        /*00b2*/ 	.short	0x0101


	//----- nvinfo : EIATTR_COOP_GROUP_MASK_REGIDS
	.align		4
        /*00b4*/ 	.byte	0x04, 0x29
        /*00b6*/ 	.short	(.L_16223 - .L_16222)


	//   ....[0]....
.L_16222:
        /*00b8*/ 	.word	0xffffffff


	//   ....[1]....
        /*00bc*/ 	.word	0xffffffff


	//   ....[2]....
        /*00c0*/ 	.word	0xffffffff


	//   ....[3]....
        /*00c4*/ 	.word	0xffffffff


	//   ....[4]....
        /*00c8*/ 	.word	0xffffffff


	//   ....[5]....
        /*00cc*/ 	.word	0xffffffff


	//   ....[6]....
        /*00d0*/ 	.word	0xffffffff


	//   ....[7]....
        /*00d4*/ 	.word	0xffffffff


	//   ....[8]....
        /*00d8*/ 	.word	0xffffffff


	//   ....[9]....
        /*00dc*/ 	.word	0xffffffff


	//   ....[10]....
        /*00e0*/ 	.word	0xffffffff


	//   ....[11]....
        /*00e4*/ 	.word	0xffffffff


	//   ....[12]....
        /*00e8*/ 	.word	0xffffffff


	//   ....[13]....
        /*00ec*/ 	.word	0xffffffff


	//   ....[14]....
        /*00f0*/ 	.word	0xffffffff


	//   ....[15]....
        /*00f4*/ 	.word	0xffffffff


	//   ....[16]....
        /*00f8*/ 	.word	0xffffffff


	//   ....[17]....
        /*00fc*/ 	.word	0xffffffff


	//   ....[18]....
        /*0100*/ 	.word	0xffffffff


	//   ....[19]....
        /*0104*/ 	.word	0xffffffff


	//   ....[20]....
        /*0108*/ 	.word	0xffffffff


	//   ....[21]....
        /*010c*/ 	.word	0xffffffff


	//   ....[22]....
        /*0110*/ 	.word	0xffffffff


	//   ....[23]....
        /*0114*/ 	.word	0xffffffff


	//   ....[24]....
        /*0118*/ 	.word	0xffffffff


	//   ....[25]....
        /*011c*/ 	.word	0xffffffff


	//   ....[26]....
        /*0120*/ 	.word	0xffffffff


	//   ....[27]....
        /*0124*/ 	.word	0xffffffff


	//   ....[28]....
        /*0128*/ 	.word	0xffffffff


	//   ....[29]....
        /*012c*/ 	.word	0xffffffff


	//   ....[30]....
        /*0130*/ 	.word	0xffffffff


	//   ....[31]....
        /*0134*/ 	.word	0xffffffff


	//   ....[32]....
        /*0138*/ 	.word	0xffffffff


	//   ....[33]....
        /*013c*/ 	.word	0xffffffff


	//   ....[34]....
        /*0140*/ 	.word	0xffffffff


	//   ....[35]....
        /*0144*/ 	.word	0xffffffff


	//   ....[36]....
        /*0148*/ 	.word	0xffffffff


	//   ....[37]....
        /*014c*/ 	.word	0xffffffff


	//   ....[38]....
        /*0150*/ 	.word	0xffffffff


	//   ....[39]....
        /*0154*/ 	.word	0xffffffff


	//   ....[40]....
        /*0158*/ 	.word	0xffffffff


	//   ....[41]....
        /*015c*/ 	.word	0xffffffff


	//   ....[42]....
        /*0160*/ 	.word	0xffffffff


	//   ....[43]....
        /*0164*/ 	.word	0xffffffff


	//   ....[44]....
        /*0168*/ 	.word	0xffffffff


	//   ....[45]....
        /*016c*/ 	.word	0xffffffff


	//   ....[46]....
        /*0170*/ 	.word	0xffffffff


	//   ....[47]....
        /*0174*/ 	.word	0xffffffff


	//   ....[48]....
        /*0178*/ 	.word	0xffffffff


	//   ....[49]....
        /*017c*/ 	.word	0x0500001e


	//   ....[50]....
        /*0180*/ 	.word	0x0500001e


	//   ....[51]....
        /*0184*/ 	.word	0x0500001e


	//   ....[52]....
        /*0188*/ 	.word	0x0500001e


	//   ....[53]....
        /*018c*/ 	.word	0x0500001e


	//   ....[54]....
        /*0190*/ 	.word	0x0500001e


	//   ....[55]....
        /*0194*/ 	.word	0x0500001e


	//   ....[56]....
        /*0198*/ 	.word	0x0500001e


	//   ....[57]....
        /*019c*/ 	.word	0x0500001e


	//   ....[58]....
        /*01a0*/ 	.word	0x0500001e


	//   ....[59]....
        /*01a4*/ 	.word	0x0500001e


	//   ....[60]....
        /*01a8*/ 	.word	0x0500001e


	//   ....[61]....
        /*01ac*/ 	.word	0x0500001e


	//   ....[62]....
        /*01b0*/ 	.word	0x0500001e


	//   ....[63]....
        /*01b4*/ 	.word	0x0500001e


	//   ....[64]....
        /*01b8*/ 	.word	0x0500001e


	//   ....[65]....
        /*01bc*/ 	.word	0x0500001e


	//   ....[66]....
        /*01c0*/ 	.word	0x0500001e


	//   ....[67]....
        /*01c4*/ 	.word	0x0500001e


	//   ....[68]....
        /*01c8*/ 	.word	0x0500001e


	//   ....[69]....
        /*01cc*/ 	.word	0x0500001e


	//   ....[70]....
        /*01d0*/ 	.word	0x0500001e


	//   ....[71]....
        /*01d4*/ 	.word	0x0500001e


	//   ....[72]....
        /*01d8*/ 	.word	0x0500001e


	//   ....[73]....
        /*01dc*/ 	.word	0x0500001e


	//   ....[74]....
        /*01e0*/ 	.word	0x0500001e


	//   ....[75]....
        /*01e4*/ 	.word	0x0500001e


	//   ....[76]....
        /*01e8*/ 	.word	0x0500001e


	//   ....[77]....
        /*01ec*/ 	.word	0x0500001e


	//   ....[78]....
        /*01f0*/ 	.word	0x0500001e


	//   ....[79]....
        /*01f4*/ 	.word	0x0500001e


	//   ....[80]....
        /*01f8*/ 	.word	0x0500001e


	//   ....[81]....
        /*01fc*/ 	.word	0x0500001e


	//   ....[82]....
        /*0200*/ 	.word	0x0500001e


	//   ....[83]....
        /*0204*/ 	.word	0x0500001e


	//   ....[84]....
        /*0208*/ 	.word	0x0500001e


	//   ....[85]....
        /*020c*/ 	.word	0x0500001e


	//   ....[86]....
        /*0210*/ 	.word	0x0500001e


	//   ....[87]....
        /*0214*/ 	.word	0x0500001e


	//   ....[88]....
        /*0218*/ 	.word	0x0500001e


	//   ....[89]....
        /*021c*/ 	.word	0x0500001e


	//   ....[90]....
        /*0220*/ 	.word	0x0500001e


	//   ....[91]....
        /*0224*/ 	.word	0x0500001e


	//   ....[92]....
        /*0228*/ 	.word	0x0500001e


	//   ....[93]....
        /*022c*/ 	.word	0x0500001e


	//   ....[94]....
        /*0230*/ 	.word	0x0500001e


	//   ....[95]....
        /*0234*/ 	.word	0x0500001e


	//   ....[96]....
        /*0238*/ 	.word	0x0500001e


	//----- nvinfo : EIATTR_COOP_GROUP_INSTR_OFFSETS
	.align		4
.L_16223:
        /*023c*/ 	.byte	0x04, 0x28
        /*023e*/ 	.short	(.L_16225 - .L_16224)


	//   ....[0]....
.L_16224:
        /*0240*/ 	.word	0x000025b0


	//   ....[1]....
        /*0244*/ 	.word	0x00002600


	//   ....[2]....
        /*0248*/ 	.word	0x00002650


	//   ....[3]....
        /*024c*/ 	.word	0x000026a0


	//   ....[4]....
        /*0250*/ 	.word	0x000026f0


	//   ....[5]....
        /*0254*/ 	.word	0x00002760


	//   ....[6]....
        /*0258*/ 	.word	0x000027c0


	//   ....[7]....
        /*025c*/ 	.word	0x00002820


	//   ....[8]....
        /*0260*/ 	.word	0x00002880


	//   ....[9]....
        /*0264*/ 	.word	0x000028e0


	//   ....[10]....
        /*0268*/ 	.word	0x00002940


	//   ....[11]....
        /*026c*/ 	.word	0x000029a0


	//   ....[12]....
        /*0270*/ 	.word	0x00002a00


	//   ....[13]....
        /*0274*/ 	.word	0x00002a60


	//   ....[14]....
        /*0278*/ 	.word	0x00002ac0


	//   ....[15]....
        /*027c*/ 	.word	0x00002b20


	//   ....[16]....
        /*0280*/ 	.word	0x00003890


	//   ....[17]....
        /*0284*/ 	.word	0x000038e0


	//   ....[18]....
        /*0288*/ 	.word	0x00003930


	//   ....[19]....
        /*028c*/ 	.word	0x00003980


	//   ....[20]....
        /*0290*/ 	.word	0x000039d0


	//   ....[21]....
        /*0294*/ 	.word	0x00003a40


	//   ....[22]....
        /*0298*/ 	.word	0x00003aa0


	//   ....[23]....
        /*029c*/ 	.word	0x00003b00


	//   ....[24]....
        /*02a0*/ 	.word	0x00003b60


	//   ....[25]....
        /*02a4*/ 	.word	0x00003bc0


	//   ....[26]....
        /*02a8*/ 	.word	0x00003c20


	//   ....[27]....
        /*02ac*/ 	.word	0x00003c80


	//   ....[28]....
        /*02b0*/ 	.word	0x00003ce0


	//   ....[29]....
        /*02b4*/ 	.word	0x00003d40


	//   ....[30]....
        /*02b8*/ 	.word	0x00003da0


	//   ....[31]....
        /*02bc*/ 	.word	0x00003e00


	//   ....[32]....
        /*02c0*/ 	.word	0x00004b20


	//   ....[33]....
        /*02c4*/ 	.word	0x00004b70


	//   ....[34]....
        /*02c8*/ 	.word	0x00004bc0


	//   ....[35]....
        /*02cc*/ 	.word	0x00004c10


	//   ....[36]....
        /*02d0*/ 	.word	0x00004c80


	//   ....[37]....
        /*02d4*/ 	.word	0x00004ce0


	//   ....[38]....
        /*02d8*/ 	.word	0x00004d40


	//   ....[39]....
        /*02dc*/ 	.word	0x00004da0


	//   ....[40]....
        /*02e0*/ 	.word	0x00004e00


	//   ....[41]....
        /*02e4*/ 	.word	0x00004e60


	//   ....[42]....
        /*02e8*/ 	.word	0x00004ec0


	//   ....[43]....
        /*02ec*/ 	.word	0x00004f20


	//   ....[44]....
        /*02f0*/ 	.word	0x00004f80


	//   ....[45]....
        /*02f4*/ 	.word	0x00004fe0


	//   ....[46]....
        /*02f8*/ 	.word	0x00005040


	//   ....[47]....
        /*02fc*/ 	.word	0x000050a0


	//   ....[48]....
        /*0300*/ 	.word	0x00005100


	//   ....[49]....
        /*0304*/ 	.word	0x000063a0


	//   ....[50]....
        /*0308*/ 	.word	0x00006420


	//   ....[51]....
        /*030c*/ 	.word	0x000064a0


	//   ....[52]....
        /*0310*/ 	.word	0x00006520


	//   ....[53]....
        /*0314*/ 	.word	0x000065a0


	//   ....[54]....
        /*0318*/ 	.word	0x00006620


	//   ....[55]....
        /*031c*/ 	.word	0x000066a0


	//   ....[56]....
        /*0320*/ 	.word	0x00006720


	//   ....[57]....
        /*0324*/ 	.word	0x000067a0


	//   ....[58]....
        /*0328*/ 	.word	0x00006820


	//   ....[59]....
        /*032c*/ 	.word	0x000068a0


	//   ....[60]....
        /*0330*/ 	.word	0x00006920


	//   ....[61]....
        /*0334*/ 	.word	0x000069a0


	//   ....[62]....
        /*0338*/ 	.word	0x00006a20


	//   ....[63]....
        /*033c*/ 	.word	0x00006aa0


	//   ....[64]....
        /*0340*/ 	.word	0x00006b20


	//   ....[65]....
        /*0344*/ 	.word	0x00006ba0


	//   ....[66]....
        /*0348*/ 	.word	0x00006c20


	//   ....[67]....
        /*034c*/ 	.word	0x00006ca0


	//   ....[68]....
        /*0350*/ 	.word	0x00006d20


	//   ....[69]....
        /*0354*/ 	.word	0x00006da0


	//   ....[70]....
        /*0358*/ 	.word	0x00006e20


	//   ....[71]....
        /*035c*/ 	.word	0x00006ea0


	//   ....[72]....
        /*0360*/ 	.word	0x00006f20


	//   ....[73]....
        /*0364*/ 	.word	0x00006fa0


	//   ....[74]....
        /*0368*/ 	.word	0x00007020


	//   ....[75]....
        /*036c*/ 	.word	0x000070a0


	//   ....[76]....
        /*0370*/ 	.word	0x00007120


	//   ....[77]....
        /*0374*/ 	.word	0x000071a0


	//   ....[78]....
        /*0378*/ 	.word	0x00007220


	//   ....[79]....
        /*037c*/ 	.word	0x000072a0


	//   ....[80]....
        /*0380*/ 	.word	0x00007320


	//   ....[81]....
        /*0384*/ 	.word	0x00007390


	//   ....[82]....
        /*0388*/ 	.word	0x00007410


	//   ....[83]....
        /*038c*/ 	.word	0x00007490


	//   ....[84]....
        /*0390*/ 	.word	0x00007510


	//   ....[85]....
        /*0394*/ 	.word	0x00007590


	//   ....[86]....
        /*0398*/ 	.word	0x00007610


	//   ....[87]....
        /*039c*/ 	.word	0x00007690


	//   ....[88]....
        /*03a0*/ 	.word	0x00007710


	//   ....[89]....
        /*03a4*/ 	.word	0x00007790


	//   ....[90]....
        /*03a8*/ 	.word	0x00007810


	//   ....[91]....
        /*03ac*/ 	.word	0x00007890


	//   ....[92]....
        /*03b0*/ 	.word	0x00007910


	//   ....[93]....
        /*03b4*/ 	.word	0x00007990


	//   ....[94]....
        /*03b8*/ 	.word	0x00007a10


	//   ....[95]....
        /*03bc*/ 	.word	0x00007a90


	//   ....[96]....
        /*03c0*/ 	.word	0x00007b10


	//----- nvinfo : EIATTR_VRC_CTA_INIT_COUNT
	.align		4
.L_16225:
        /*03c4*/ 	.byte	0x02, 0x4a
	.zero		1
	.zero		1


	//----- nvinfo : EIATTR_EXIT_INSTR_OFFSETS
	.align		4
        /*03c8*/ 	.byte	0x04, 0x1c
        /*03ca*/ 	.short	(.L_16227 - .L_16226)


	//   ....[0]....
.L_16226:
        /*03cc*/ 	.word	0x00000880


	//   ....[1]....
        /*03d0*/ 	.word	0x00006350


	//----- nvinfo : EIATTR_MAX_THREADS
	.align		4
.L_16227:
        /*03d4*/ 	.byte	0x04, 0x05
        /*03d6*/ 	.short	(.L_16229 - .L_16228)
.L_16228:
        /*03d8*/ 	.word	0x00000100
        /*03dc*/ 	.word	0x00000001
        /*03e0*/ 	.word	0x00000001


	//----- nvinfo : EIATTR_CRS_STACK_SIZE
	.align		4
.L_16229:
        /*03e4*/ 	.byte	0x04, 0x1e
        /*03e6*/ 	.short	(.L_16231 - .L_16230)
.L_16230:
        /*03e8*/ 	.word	0x00000000


	//----- nvinfo : EIATTR_CBANK_PARAM_SIZE
	.align		4
.L_16231:
        /*03ec*/ 	.byte	0x03, 0x19
        /*03ee*/ 	.short	0x0030


	//----- nvinfo : EIATTR_PARAM_CBANK
	.align		4
        /*03f0*/ 	.byte	0x04, 0x0a
        /*03f2*/ 	.short	(.L_16233 - .L_16232)
	.align		4
.L_16232:
        /*03f4*/ 	.word	index@(.nv.constant0._Z9cuda_gemmIiLi256ELi2ELi1ELi16ELi16ELi16ELi32ELi0ELi0EEviiiPT_S1_S1_ii)
        /*03f8*/ 	.short	0x0380
        /*03fa*/ 	.short	0x0030


	//----- nvinfo : EIATTR_SW_WAR
	.align		4
.L_16233:
        /*03fc*/ 	.byte	0x04, 0x36
        /*03fe*/ 	.short	(.L_16235 - .L_16234)
.L_16234:
        /*0400*/ 	.word	0x00000008
.L_16235:


//--------------------- .nv.info._Z9cuda_gemmIiLi256ELi2ELi1ELi16ELi8ELi8ELi32ELi1ELi1EEviiiPT_S1_S1_ii --------------------------
	.section	.nv.info._Z9cuda_gemmIiLi256ELi2ELi1ELi16ELi8ELi8ELi32ELi1ELi1EEviiiPT_S1_S1_ii,"",@"SHT_CUDA_INFO"
	.sectionflags	@""
	.align	4


	//----- nvinfo : EIATTR_CUDA_API_VERSION
	.align		4
        /*0000*/ 	.byte	0x04, 0x37
        /*0002*/ 	.short	(.L_16237 - .L_16236)
.L_16236:
        /*0004*/ 	.word	0x00000082


	//----- nvinfo : EIATTR_KPARAM_INFO
	.align		4
.L_16237:
        /*0008*/ 	.byte	0x04, 0x17
        /*000a*/ 	.short	(.L_16239 - .L_16238)
.L_16238:
        /*000c*/ 	.word	0x00000000
        /*0010*/ 	.short	0x0007
        /*0012*/ 	.short	0x002c
        /*0014*/ 	.byte	0x00, 0xf0, 0x11, 0x00


	//----- nvinfo : EIATTR_KPARAM_INFO
	.align		4
.L_16239:
        /*0018*/ 	.byte	0x04, 0x17
        /*001a*/ 	.short	(.L_16241 - .L_16240)
.L_16240:
        /*001c*/ 	.word	0x00000000
        /*0020*/ 	.short	0x0006
        /*0022*/ 	.short	0x0028
        /*0024*/ 	.byte	0x00, 0xf0, 0x11, 0x00


	//----- nvinfo : EIATTR_KPARAM_INFO
	.align		4
.L_16241:
        /*0028*/ 	.byte	0x04, 0x17
        /*002a*/ 	.short	(.L_16243 - .L_16242)
.L_16242:
        /*002c*/ 	.word	0x00000000
        /*0030*/ 	.short	0x0005
        /*0032*/ 	.short	0x0020
        /*0034*/ 	.byte	0x00, 0xf5, 0x21, 0x00


	//----- nvinfo : EIATTR_KPARAM_INFO
	.align		4
.L_16243:
        /*0038*/ 	.byte	0x04, 0x17
        /*003a*/ 	.short	(.L_16245 - .L_16244)
.L_16244:
        /*003c*/ 	.word	0x00000000
        /*0040*/ 	.short	0x0004
        /*0042*/ 	.short	0x0018
        /*0044*/ 	.byte	0x00, 0xf5, 0x21, 0x00


	//----- nvinfo : EIATTR_KPARAM_INFO
	.align		4
.L_16245:
        /*0048*/ 	.byte	0x04, 0x17
        /*004a*/ 	.short	(.L_16247 - .L_16246)
.L_16246:
        /*004c*/ 	.word	0x00000000
        /*0050*/ 	.short	0x0003
        /*0052*/ 	.short	0x0010
        /*0054*/ 	.byte	0x00, 0xf5, 0x21, 0x00


	//----- nvinfo : EIATTR_KPARAM_INFO
	.align		4
.L_16247:
        /*0058*/ 	.byte	0x04, 0x17
        /*005a*/ 	.short	(.L_16249 - .L_16248)
.L_16248:
        /*005c*/ 	.word	0x00000000
        /*0060*/ 	.short	0x0002
        /*0062*/ 	.short	0x0008
        /*0064*/ 	.byte	0x00, 0xf0, 0x11, 0x00


	//----- nvinfo : EIATTR_KPARAM_INFO
	.align		4
.L_16249:
        /*0068*/ 	.byte	0x04, 0x17
        /*006a*/ 	.short	(.L_16251 - .L_16250)
.L_16250:
        /*006c*/ 	.word	0x00000000
        /*0070*/ 	.short	0x0001
        /*0072*/ 	.short	0x0004
        /*0074*/ 	.byte	0x00, 0xf0, 0x11, 0x00


	//----- nvinfo : EIATTR_KPARAM_INFO
	.align		4
.L_16251:
        /*0078*/ 	.byte	0x04, 0x17
        /*007a*/ 	.short	(.L_16253 - .L_16252)
.L_16252:
        /*007c*/ 	.word	0x00000000
        /*0080*/ 	.short	0x0000
        /*0082*/ 	.short	0x0000
        /*0084*/ 	.byte	0x00, 0xf0, 0x11, 0x00


	//----- nvinfo : EIATTR_SPARSE_MMA_MASK
	.align		4
.L_16253:
        /*0088*/ 	.byte	0x03, 0x50
        /*008a*/ 	.short	0x0000


	//----- nvinfo : EIATTR_MAXREG_COUNT
	.align		4
        /*008c*/ 	.byte	0x03, 0x1b
        /*008e*/ 	.short	0x00ff


	//----- nvinfo : EIATTR_NUM_BARRIERS
	.align		4
        /*0090*/ 	.byte	0x02, 0x4c
        /*0092*/ 	.byte	0x01
	.zero		1


	//----- nvinfo : EIATTR_MERCURY_ISA_VERSION
	.align		4
        /*0094*/ 	.byte	0x03, 0x5f
        /*0096*/ 	.short	0x0101


	//----- nvinfo : EIATTR_COOP_GROUP_MASK_REGIDS
	.align		4
        /*0098*/ 	.byte	0x04, 0x29
        /*009a*/ 	.short	(.L_16255 - .L_16254)


	//   ....[0]....
.L_16254:
        /*009c*/ 	.word	0xffffffff


	//   ....[1]....
        /*00a0*/ 	.word	0xffffffff


	//   ....[2]....
        /*00a4*/ 	.word	0xffffffff


	//   ....[3]....
        /*00a8*/ 	.word	0xffffffff


	//   ....[4]....
        /*00ac*/ 	.word	0xffffffff


	//   ....[5]....
        /*00b0*/ 	.word	0xffffffff


	//   ....[6]....
        /*00b4*/ 	.word	0xffffffff


	//   ....[7]....
        /*00b8*/ 	.word	0xffffffff


	//   ....[8]....
        /*00bc*/ 	.word	0x05000000


	//   ....[9]....
        /*00c0*/ 	.word	0x05000000


	//   ....[10]....
        /*00c4*/ 	.word	0x05000000


	//   ....[11]....
        /*00c8*/ 	.word	0x05000000


	//   ....[12]....
        /*00cc*/ 	.word	0x05000000


	//   ....[13]....
        /*00d0*/ 	.word	0x05000000


	//   ....[14]....
        /*00d4*/ 	.word	0x05000000


	//   ....[15]....
        /*00d8*/ 	.word	0x05000000


	//----- nvinfo : EIATTR_COOP_GROUP_INSTR_OFFSETS
	.align		4
.L_16255:
        /*00dc*/ 	.byte	0x04, 0x28
        /*00de*/ 	.short	(.L_16257 - .L_16256)


	//   ....[0]....
.L_16256:
        /*00e0*/ 	.word	0x00001290


	//   ....[1]....
        /*00e4*/ 	.word	0x000012a0


	//   ....[2]....
        /*00e8*/ 	.word	0x000012d0


	//   ....[3]....
        /*00ec*/ 	.word	0x000012e0


	//   ....[4]....
        /*00f0*/ 	.word	0x00001300


	//   ....[5]....
        /*00f4*/ 	.word	0x00001320


	//   ....[6]....
        /*00f8*/ 	.word	0x00001340


	//   ....[7]....
        /*00fc*/ 	.word	0x00001360


	//   ....[8]....
        /*0100*/ 	.word	0x000018b0


	//   ....[9]....
        /*0104*/ 	.word	0x00001940


	//   ....[10]....
        /*0108*/ 	.word	0x000019a0


	//   ....[11]....
        /*010c*/ 	.word	0x00001a10


	//   ....[12]....
        /*0110*/ 	.word	0x00001a80


	//   ....[13]....
        /*0114*/ 	.word	0x00001af0


	//   ....[14]....
        /*0118*/ 	.word	0x00001b60


	//   ....[15]....
        /*011c*/ 	.word	0x00001bd0


	//----- nvinfo : EIATTR_VRC_CTA_INIT_COUNT
	.align		4
.L_16257:
        /*0120*/ 	.byte	0x02, 0x4a
	.zero		1
	.zero		1


	//----- nvinfo : EIATTR_EXIT_INSTR_OFFSETS
	.align		4
        /*0124*/ 	.byte	0x04, 0x1c
        /*0126*/ 	.short	(.L_16259 - .L_16258)


	//   ....[0]....
.L_16258:
        /*0128*/ 	.word	0x000006b0


	//   ....[1]....
        /*012c*/ 	.word	0x00001850


	//----- nvinfo : EIATTR_MAX_THREADS
	.align		4
.L_16259:
        /*0130*/ 	.byte	0x04, 0x05
        /*0132*/ 	.short	(.L_16261 - .L_16260)
.L_16260:
        /*0134*/ 	.word	0x00000100
        /*0138*/ 	.word	0x00000001
        /*013c*/ 	.word	0x00000001


	//----- nvinfo : EIATTR_CRS_STACK_SIZE
	.align		4
.L_16261:
        /*0140*/ 	.byte	0x04, 0x1e
        /*0142*/ 	.short	(.L_16263 - .L_16262)
.L_16262:
        /*0144*/ 	.word	0x00000000


	//----- nvinfo : EIATTR_CBANK_PARAM_SIZE
	.align		4
.L_16263:
        /*0148*/ 	.byte	0x03, 0x19
        /*014a*/ 	.short	0x0030


	//----- nvinfo : EIATTR_PARAM_CBANK
	.align		4
        /*014c*/ 	.byte	0x04, 0x0a
        /*014e*/ 	.short	(.L_16265 - .L_16264)
	.align		4
.L_16264:
        /*0150*/ 	.word	index@(.nv.constant0._Z9cuda_gemmIiLi256ELi2ELi1ELi16ELi8ELi8ELi32ELi1ELi1EEviiiPT_S1_S1_ii)
        /*0154*/ 	.short	0x0380
        /*0156*/ 	.short	0x0030


	//----- nvinfo : EIATTR_SW_WAR
	.align		4
.L_16265:
        /*0158*/ 	.byte	0x04, 0x36
        /*015a*/ 	.short	(.L_16267 - .L_16266)
.L_16266:
        /*015c*/ 	.word	0x00000008
.L_16267:


//--------------------- .nv.info._Z9cuda_gemmIiLi256ELi2ELi1ELi16ELi8ELi8ELi32ELi1ELi0EEviiiPT_S1_S1_ii --------------------------
	.section	.nv.info._Z9cuda_gemmIiLi256ELi2ELi1ELi16ELi8ELi8ELi32ELi1ELi0EEviiiPT_S1_S1_ii,"",@"SHT_CUDA_INFO"
	.sectionflags	@""
	.align	4


	//----- nvinfo : EIATTR_CUDA_API_VERSION
	.align		4
        /*0000*/ 	.byte	0x04, 0x37
        /*0002*/ 	.short	(.L_16269 - .L_16268)
.L_16268:
        /*0004*/ 	.word	0x00000082


	//----- nvinfo : EIATTR_KPARAM_INFO
	.align		4
.L_16269:
        /*0008*/ 	.byte	0x04, 0x17
        /*000a*/ 	.short	(.L_16271 - .L_16270)
.L_16270:
        /*000c*/ 	.word	0x00000000
        /*0010*/ 	.short	0x0007
        /*0012*/ 	.short	0x002c
        /*0014*/ 	.byte	0x00, 0xf0, 0x11, 0x00


	//----- nvinfo : EIATTR_KPARAM_INFO
	.align		4
.L_16271:
        /*0018*/ 	.byte	0x04, 0x17
        /*001a*/ 	.short	(.L_16273 - .L_16272)
.L_16272:
        /*001c*/ 	.word	0x00000000
        /*0020*/ 	.short	0x0006
        /*0022*/ 	.short	0x0028
        /*0024*/ 	.byte	0x00, 0xf0, 0x11, 0x00


	//----- nvinfo : EIATTR_KPARAM_INFO
	.align		4
.L_16273:
        /*0028*/ 	.byte	0x04, 0x17
        /*002a*/ 	.short	(.L_16275 - .L_16274)
.L_16274:
        /*002c*/ 	.word	0x00000000
        /*0030*/ 	.short	0x0005
        /*0032*/ 	.short	0x0020
        /*0034*/ 	.byte	0x00, 0xf5, 0x21, 0x00


	//----- nvinfo : EIATTR_KPARAM_INFO
	.align		4
.L_16275:
        /*0038*/ 	.byte	0x04, 0x17
        /*003a*/ 	.short	(.L_16277 - .L_16276)
.L_16276:
        /*003c*/ 	.word	0x00000000
        /*0040*/ 	.short	0x0004
        /*0042*/ 	.short	0x0018
        /*0044*/ 	.byte	0x00, 0xf5, 0x21, 0x00


	//----- nvinfo : EIATTR_KPARAM_INFO
	.align		4
.L_16277:
        /*0048*/ 	.byte	0x04, 0x17
        /*004a*/ 	.short	(.L_16279 - .L_16278)
.L_16278:
        /*004c*/ 	.word	0x00000000
        /*0050*/ 	.short	0x0003
        /*0052*/ 	.short	0x0010
        /*0054*/ 	.byte	0x00, 0xf5, 0x21, 0x00


	//----- nvinfo : EIATTR_KPARAM_INFO
	.align		4
.L_16279:
        /*0058*/ 	.byte	0x04, 0x17
        /*005a*/ 	.short	(.L_16281 - .L_16280)
.L_16280:
        /*005c*/ 	.word	0x00000000
        /*0060*/ 	.short	0x0002
        /*0062*/ 	.short	0x0008
        /*0064*/ 	.byte	0x00, 0xf0, 0x11, 0x00


	//----- nvinfo : EIATTR_KPARAM_INFO
	.align		4
.L_16281:
        /*0068*/ 	.byte	0x04, 0x17
        /*006a*/ 	.short	(.L_16283 - .L_16282)
.L_16282:
        /*006c*/ 	.word	0x00000000
        /*0070*/ 	.short	0x0001
        /*0072*/ 	.short	0x0004
        /*0074*/ 	.byte	0x00, 0xf0, 0x11, 0x00


	//----- nvinfo : EIATTR_KPARAM_INFO
	.align		4
.L_16283:
        /*0078*/ 	.byte	0x04, 0x17
        /*007a*/ 	.short	(.L_16285 - .L_16284)
.L_16284:
        /*007c*/ 	.word	0x00000000
        /*0080*/ 	.short	0x0000
        /*0082*/ 	.short	0x0000
        /*0084*/ 	.byte	0x00, 0xf0, 0x11, 0x00


	//----- nvinfo : EIATTR_SPARSE_MMA_MASK
	.align		4
.L_16285:
        /*0088*/ 	.byte	0x03, 0x50
        /*008a*/ 	.short	0x0000


	//----- nvinfo : EIATTR_MAXREG_COUNT
	.align		4
        /*008c*/ 	.byte	0x03, 0x1b
        /*008e*/ 	.short	0x00ff


	//----- nvinfo : EIATTR_NUM_BARRIERS
	.align		4
        /*0090*/ 	.byte	0x02, 0x4c
        /*0092*/ 	.byte	0x01
	.zero		1


	//----- nvinfo : EIATTR_MERCURY_ISA_VERSION
	.align		4
        /*0094*/ 	.byte	0x03, 0x5f
        /*0096*/ 	.short	0x0101


	//----- nvinfo : EIATTR_COOP_GROUP_MASK_REGIDS
	.align		4
        /*0098*/ 	.byte	0x04, 0x29
        /*009a*/ 	.short	(.L_16287 - .L_16286)


	//   ....[0]....
.L_16286:
        /*009c*/ 	.word	0xffffffff


	//   ....[1]....
        /*00a0*/ 	.word	0xffffffff


	//   ....[2]....
        /*00a4*/ 	.word	0xffffffff


	//   ....[3]....
        /*00a8*/ 	.word	0xffffffff


	//   ....[4]....
        /*00ac*/ 	.word	0xffffffff


	//   ....[5]....
        /*00b0*/ 	.word	0xffffffff


	//   ....[6]....
        /*00b4*/ 	.word	0xffffffff


	//   ....[7]....
        /*00b8*/ 	.word	0xffffffff


	//   ....[8]....
        /*00bc*/ 	.word	0xffffffff


	//   ....[9]....
        /*00c0*/ 	.word	0xffffffff


	//   ....[10]....
        /*00c4*/ 	.word	0xffffffff


	//   ....[11]....
        /*00c8*/ 	.word	0xffffffff


	//   ....[12]....
        /*00cc*/ 	.word	0xffffffff


	//   ....[13]....
        /*00d0*/ 	.word	0xffffffff


	//   ....[14]....
        /*00d4*/ 	.word	0xffffffff


	//   ....[15]....
        /*00d8*/ 	.word	0xffffffff


	//   ....[16]....
        /*00dc*/ 	.word	0xffffffff


	//   ....[17]....
        /*00e0*/ 	.word	0xffffffff


	//   ....[18]....
        /*00e4*/ 	.word	0xffffffff


	//   ....[19]....
        /*00e8*/ 	.word	0xffffffff


	//   ....[20]....
        /*00ec*/ 	.word	0xffffffff


	//   ....[21]....
        /*00f0*/ 	.word	0xffffffff


	//   ....[22]....
        /*00f4*/ 	.word	0xffffffff


	//   ....[23]....
        /*00f8*/ 	.word	0xffffffff


	//   ....[24]....
        /*00fc*/ 	.word	0xffffffff


	//   ....[25]....
        /*0100*/ 	.word	0x05000016


	//   ....[26]....
        /*0104*/ 	.word	0x05000016


	//   ....[27]....
        /*0108*/ 	.word	0x05000016


	//   ....[28]....
        /*010c*/ 	.word	0x05000016


	//   ....[29]....
        /*0110*/ 	.word	0x05000016


	//   ....[30]....
        /*0114*/ 	.word	0x05000016


	//   ....[31]....
        /*0118*/ 	.word	0x05000016


	//   ....[32]....
        /*011c*/ 	.word	0x05000016


	//   ....[33]....
        /*0120*/ 	.word	0x05000016


	//   ....[34]....
        /*0124*/ 	.word	0x05000016


	//   ....[35]....
        /*0128*/ 	.word	0x05000016


	//   ....[36]....
        /*012c*/ 	.word	0x05000016


	//   ....[37]....
        /*0130*/ 	.word	0x05000016


	//   ....[38]....
        /*0134*/ 	.word	0x05000016


	//   ....[39]....
        /*0138*/ 	.word	0x05000016


	//   ....[40]....
        /*013c*/ 	.word	0x05000016


	//   ....[41]....
        /*0140*/ 	.word	0x05000016


	//   ....[42]....
        /*0144*/ 	.word	0x05000016


	//   ....[43]....
        /*0148*/ 	.word	0x05000016


	//   ....[44]....
        /*014c*/ 	.word	0x05000016


	//   ....[45]....
        /*0150*/ 	.word	0x05000016


	//   ....[46]....
        /*0154*/ 	.word	0x05000016


	//   ....[47]....
        /*0158*/ 	.word	0x05000016


	//   ....[48]....
        /*015c*/ 	.word	0x05000016


	//----- nvinfo : EIATTR_COOP_GROUP_INSTR_OFFSETS
	.align		4
.L_16287:
        /*0160*/ 	.byte	0x04, 0x28
        /*0162*/ 	.short	(.L_16289 - .L_16288)


	//   ....[0]....
.L_16288:
        /*0164*/ 	.word	0x00001d20


	//   ....[1]....
        /*0168*/ 	.word	0x00001d70


	//   ....[2]....
        /*016c*/ 	.word	0x00001dc0


	//   ....[3]....
        /*0170*/ 	.word	0x00001e10


	//   ....[4]....
        /*0174*/ 	.word	0x00001e60


	//   ....[5]....
        /*0178*/ 	.word	0x00001ed0


	//   ....[6]....
        /*017c*/ 	.word	0x00001f30


	//   ....[7]....
        /*0180*/ 	.word	0x00001f90


	//   ....[8]....
        /*0184*/ 	.word	0x000027a0


	//   ....[9]....
        /*0188*/ 	.word	0x000027f0


	//   ....[10]....
        /*018c*/ 	.word	0x00002840


	//   ....[11]....
        /*0190*/ 	.word	0x00002890


	//   ....[12]....
        /*0194*/ 	.word	0x000028e0


	//   ....[13]....
        /*0198*/ 	.word	0x00002950


	//   ....[14]....
        /*019c*/ 	.word	0x000029b0


	//   ....[15]....
        /*01a0*/ 	.word	0x00002a10


	//   ....[16]....
        /*01a4*/ 	.word	0x000031d0


	//   ....[17]....
        /*01a8*/ 	.word	0x00003220


	//   ....[18]....
        /*01ac*/ 	.word	0x00003270


	//   ....[19]....
        /*01b0*/ 	.word	0x000032c0


	//   ....[20]....
        /*01b4*/ 	.word	0x00003330


	//   ....[21]....
        /*01b8*/ 	.word	0x00003390


	//   ....[22]....
        /*01bc*/ 	.word	0x000033f0


	//   ....[23]....
        /*01c0*/ 	.word	0x00003450


	//   ....[24]....
        /*01c4*/ 	.word	0x000034c0


	//   ....[25]....
        /*01c8*/ 	.word	0x00003b40


	//   ....[26]....
        /*01cc*/ 	.word	0x00003bc0


	//   ....[27]....
        /*01d0*/ 	.word	0x00003c40


	//   ....[28]....
        /*01d4*/ 	.word	0x00003cc0


	//   ....[29]....
        /*01d8*/ 	.word	0x00003d40


	//   ....[30]....
        /*01dc*/ 	.word	0x00003dc0


	//   ....[31]....
        /*01e0*/ 	.word	0x00003e40


	//   ....[32]....
        /*01e4*/ 	.word	0x00003ec0


	//   ....[33]....
        /*01e8*/ 	.word	0x00003f40


	//   ....[34]....
        /*01ec*/ 	.word	0x00003fc0


	//   ....[35]....
        /*01f0*/ 	.word	0x00004040


	//   ....[36]....
        /*01f4*/ 	.word	0x000040c0


	//   ....[37]....
        /*01f8*/ 	.word	0x00004140


	//   ....[38]....
        /*01fc*/ 	.word	0x000041c0


	//   ....[39]....
        /*0200*/ 	.word	0x00004240


	//   ....[40]....
        /*0204*/ 	.word	0x000042c0


	//   ....[41]....
        /*0208*/ 	.word	0x00004330


	//   ....[42]....
        /*020c*/ 	.word	0x000043b0


	//   ....[43]....
        /*0210*/ 	.word	0x00004430


	//   ....[44]....
        /*0214*/ 	.word	0x000044b0


	//   ....[45]....
        /*0218*/ 	.word	0x00004530


	//   ....[46]....
        /*021c*/ 	.word	0x000045b0


	//   ....[47]....
        /*0220*/ 	.word	0x00004630


	//   ....[48]....
        /*0224*/ 	.word	0x000046b0


	//----- nvinfo : EIATTR_VRC_CTA_INIT_COUNT
	.align		4
.L_16289:
        /*0228*/ 	.byte	0x02, 0x4a
	.zero		1
	.zero		1


	//----- nvinfo : EIATTR_EXIT_INSTR_OFFSETS
	.align		4
        /*022c*/ 	.byte	0x04, 0x1c
        /*022e*/ 	.short	(.L_16291 - .L_16290)


	//   ....[0]....
.L_16290:
        /*0230*/ 	.word	0x00000820


	//   ....[1]....
        /*0234*/ 	.word	0x00003af0


	//----- nvinfo : EIATTR_MAX_THREADS
	.align		4
.L_16291:
        /*0238*/ 	.byte	0x04, 0x05
        /*023a*/ 	.short	(.L_16293 - .L_16292)
.L_16292:
        /*023c*/ 	.word	0x00000100
        /*0240*/ 	.word	0x00000001
        /*0244*/ 	.word	0x00000001


	//----- nvinfo : EIATTR_CRS_STACK_SIZE
	.align		4
.L_16293:
        /*0248*/ 	.byte	0x04, 0x1e
        /*024a*/ 	.short	(.L_16295 - .L_16294)
.L_16294:
        /*024c*/ 	.word	0x00000000


	//----- nvinfo : EIATTR_CBANK_PARAM_SIZE
	.align		4
.L_16295:
        /*0250*/ 	.byte	0x03, 0x19
        /*0252*/ 	.short	0x0030


	//----- nvinfo : EIATTR_PARAM_CBANK
	.align		4
        /*0254*/ 	.byte	0x04, 0x0a
        /*0256*/ 	.short	(.L_16297 - .L_16296)
	.align		4
.L_16296:
        /*0258*/ 	.word	index@(.nv.constant0._Z9cuda_gemmIiLi256ELi2ELi1ELi16ELi8ELi8ELi32ELi1ELi0EEviiiPT_S1_S1_ii)
        /*025c*/ 	.short	0x0380
        /*025e*/ 	.short	0x0030


	//----- nvinfo : EIATTR_SW_WAR
	.align		4
.L_16297:
        /*0260*/ 	.byte	0x04, 0x36
        /*0262*/ 	.short	(.L_16299 - .L_16298)
.L_16298:
        /*0264*/ 	.word	0x00000008
.L_16299:


//--------------------- .nv.info._Z9cuda_gemmIiLi256ELi2ELi1ELi16ELi8ELi8ELi32ELi0ELi1EEviiiPT_S1_S1_ii --------------------------
	.section	.nv.info._Z9cuda_gemmIiLi256ELi2ELi1ELi16ELi8ELi8ELi32ELi0ELi1EEviiiPT_S1_S1_ii,"",@"SHT_CUDA_INFO"
	.sectionflags	@""
	.align	4


	//----- nvinfo : EIATTR_CUDA_API_VERSION
	.align		4
        /*0000*/ 	.byte	0x04, 0x37
        /*0002*/ 	.short	(.L_16301 - .L_16300)
.L_16300:
        /*0004*/ 	.word	0x00000082


	//----- nvinfo : EIATTR_KPARAM_INFO
	.align		4
.L_16301:
        /*0008*/ 	.byte	0x04, 0x17
        /*000a*/ 	.short	(.L_16303 - .L_16302)
.L_16302:
        /*000c*/ 	.word	0x00000000
        /*0010*/ 	.short	0x0007
        /*0012*/ 	.short	0x002c
        /*0014*/ 	.byte	0x00, 0xf0, 0x11, 0x00


	//----- nvinfo : EIATTR_KPARAM_INFO
	.align		4
.L_16303:
        /*0018*/ 	.byte	0x04, 0x17
        /*001a*/ 	.short	(.L_16305 - .L_16304)
.L_16304:
        /*001c*/ 	.word	0x00000000
        /*0020*/ 	.short	0x0006
        /*0022*/ 	.short	0x0028
        /*0024*/ 	.byte	0x00, 0xf0, 0x11, 0x00


	//----- nvinfo : EIATTR_KPARAM_INFO
	.align		4
.L_16305:
        /*0028*/ 	.byte	0x04, 0x17
        /*002a*/ 	.short	(.L_16307 - .L_16306)
.L_16306:
        /*002c*/ 	.word	0x00000000
        /*0030*/ 	.short	0x0005
        /*0032*/ 	.short	0x0020
        /*0034*/ 	.byte	0x00, 0xf5, 0x21, 0x00


	//----- nvinfo : EIATTR_KPARAM_INFO
	.align		4
.L_16307:
        /*0038*/ 	.byte	0x04, 0x17
        /*003a*/ 	.short	(.L_16309 - .L_16308)
.L_16308:
        /*003c*/ 	.word	0x00000000
        /*0040*/ 	.short	0x0004
        /*0042*/ 	.short	0x0018
        /*0044*/ 	.byte	0x00, 0xf5, 0x21, 0x00


	//----- nvinfo : EIATTR_KPARAM_INFO
	.align		4
.L_16309:
        /*0048*/ 	.byte	0x04, 0x17
        /*004a*/ 	.short	(.L_16311 - .L_16310)
.L_16310:
        /*004c*/ 	.word	0x00000000
        /*0050*/ 	.short	0x0003
        /*0052*/ 	.short	0x0010
        /*0054*/ 	.byte	0x00, 0xf5, 0x21, 0x00


	//----- nvinfo : EIATTR_KPARAM_INFO
	.align		4
.L_16311:
        /*0058*/ 	.byte	0x04, 0x17
        /*005a*/ 	.short	(.L_16313 - .L_16312)
.L_16312:
        /*005c*/ 	.word	0x00000000
        /*0060*/ 	.short	0x0002
        /*0062*/ 	.short	0x0008
        /*0064*/ 	.byte	0x00, 0xf0, 0x11, 0x00


	//----- nvinfo : EIATTR_KPARAM_INFO
	.align		4
.L_16313:
        /*0068*/ 	.byte	0x04, 0x17
        /*006a*/ 	.short	(.L_16315 - .L_16314)
.L_16314:
        /*006c*/ 	.word	0x00000000
        /*0070*/ 	.short	0x0001
        /*0072*/ 	.short	0x0004
        /*0074*/ 	.byte	0x00, 0xf0, 0x11, 0x00


	//----- nvinfo : EIATTR_KPARAM_INFO
	.align		4
.L_16315:
        /*0078*/ 	.byte	0x04, 0x17
        /*007a*/ 	.short	(.L_16317 - .L_16316)
.L_16316:
        /*007c*/ 	.word	0x00000000
        /*0080*/ 	.short	0x0000
        /*0082*/ 	.short	0x0000
        /*0084*/ 	.byte	0x00, 0xf0, 0x11, 0x00


	//----- nvinfo : EIATTR_SPARSE_MMA_MASK
	.align		4
.L_16317:
        /*0088*/ 	.byte	0x03, 0x50
        /*008a*/ 	.short	0x0000


	//----- nvinfo : EIATTR_MAXREG_COUNT
	.align		4
        /*008c*/ 	.byte	0x03, 0x1b
        /*008e*/ 	.short	0x00ff


	//----- nvinfo : EIATTR_NUM_BARRIERS
	.align		4
        /*0090*/ 	.byte	0x02, 0x4c
        /*0092*/ 	.byte	0x01
	.zero		1


	//----- nvinfo : EIATTR_MERCURY_ISA_VERSION
	.align		4
        /*0094*/ 	.byte	0x03, 0x5f
        /*0096*/ 	.short	0x0101


	//----- nvinfo : EIATTR_COOP_GROUP_MASK_REGIDS
	.align		4
        /*0098*/ 	.byte	0x04, 0x29
        /*009a*/ 	.short	(.L_16319 - .L_16318)


	//   ....[0]....
.L_16318:
        /*009c*/ 	.word	0xffffffff


	//   ....[1]....
        /*00a0*/ 	.word	0xffffffff


	//   ....[2]....
        /*00a4*/ 	.word	0xffffffff


	//   ....[3]....
        /*00a8*/ 	.word	0xffffffff


	//   ....[4]....
        /*00ac*/ 	.word	0xffffffff


	//   ....[5]....
        /*00b0*/ 	.word	0xffffffff


	//   ....[6]....
        /*00b4*/ 	.word	0xffffffff


	//   ....[7]....
        /*00b8*/ 	.word	0xffffffff


	//   ....[8]....
        /*00bc*/ 	.word	0x05000000


	//   ....[9]....
        /*00c0*/ 	.word	0x05000000


	//   ....[10]....
        /*00c4*/ 	.word	0x05000000


	//   ....[11]....
        /*00c8*/ 	.word	0x05000000


	//   ....[12]....
        /*00cc*/ 	.word	0x05000000


	//   ....[13]....
        /*00d0*/ 	.word	0x05000000


	//   ....[14]....
        /*00d4*/ 	.word	0x05000000


	//   ....[15]....
        /*00d8*/ 	.word	0x05000000


	//----- nvinfo : EIATTR_COOP_GROUP_INSTR_OFFSETS
	.align		4
.L_16319:
        /*00dc*/ 	.byte	0x04, 0x28
        /*00de*/ 	.short	(.L_16321 - .L_16320)


	//   ....[0]....
.L_16320:
        /*00e0*/ 	.word	0x000012b0


	//   ....[1]....
        /*00e4*/ 	.word	0x000012c0


	//   ....[2]....
        /*00e8*/ 	.word	0x000012f0


	//   ....[3]....
        /*00ec*/ 	.word	0x00001300


	//   ....[4]....
        /*00f0*/ 	.word	0x00001320


	//   ....[5]....
        /*00f4*/ 	.word	0x00001340


	//   ....[6]....
        /*00f8*/ 	.word	0x00001360


	//   ....[7]....
        /*00fc*/ 	.word	0x00001380


	//   ....[8]....
        /*0100*/ 	.word	0x00001a80


	//   ....[9]....
        /*0104*/ 	.word	0x00001b10


	//   ....[10]....
        /*0108*/ 	.word	0x00001b70


	//   ....[11]....
        /*010c*/ 	.word	0x00001be0


	//   ....[12]....
        /*0110*/ 	.word	0x00001c50


	//   ....[13]....
        /*0114*/ 	.word	0x00001cc0


	//   ....[14]....
        /*0118*/ 	.word	0x00001d30


	//   ....[15]....
        /*011c*/ 	.word	0x00001da0


	//----- nvinfo : EIATTR_VRC_CTA_INIT_COUNT
	.align		4
.L_16321:
        /*0120*/ 	.byte	0x02, 0x4a
	.zero		1
	.zero		1


	//----- nvinfo : EIATTR_EXIT_INSTR_OFFSETS
	.align		4
        /*0124*/ 	.byte	0x04, 0x1c
        /*0126*/ 	.short	(.L_16323 - .L_16322)


	//   ....[0]....
.L_16322:
        /*0128*/ 	.word	0x000006b0


	//   ....[1]....
        /*012c*/ 	.word	0x00001a20


	//----- nvinfo : EIATTR_MAX_THREADS
	.align		4
.L_16323:
        /*0130*/ 	.byte	0x04, 0x05
        /*0132*/ 	.short	(.L_16325 - .L_16324)
.L_16324:
        /*0134*/ 	.word	0x00000100
        /*0138*/ 	.word	0x00000001
        /*013c*/ 	.word	0x00000001


	//----- nvinfo : EIATTR_CRS_STACK_SIZE
	.align		4
.L_16325:
        /*0140*/ 	.byte	0x04, 0x1e
        /*0142*/ 	.short	(.L_16327 - .L_16326)
.L_16326:
        /*0144*/ 	.word	0x00000000


	//----- nvinfo : EIATTR_CBANK_PARAM_SIZE
	.align		4
.L_16327:
        /*0148*/ 	.byte	0x03, 0x19
        /*014a*/ 	.short	0x0030


	//----- nvinfo : EIATTR_PARAM_CBANK
	.align		4
        /*014c*/ 	.byte	0x04, 0x0a
        /*014e*/ 	.short	(.L_16329 - .L_16328)
	.align		4
.L_16328:
        /*0150*/ 	.word	index@(.nv.constant0._Z9cuda_gemmIiLi256ELi2ELi1ELi16ELi8ELi8ELi32ELi0ELi1EEviiiPT_S1_S1_ii)
        /*0154*/ 	.short	0x0380
        /*0156*/ 	.short	0x0030


	//----- nvinfo : EIATTR_SW_WAR
	.align		4
.L_16329:
        /*0158*/ 	.byte	0x04, 0x36
        /*015a*/ 	.short	(.L_16331 - .L_16330)
.L_16330:
        /*015c*/ 	.word	0x00000008
.L_16331:


//--------------------- .nv.info._Z9cuda_gemmIiLi256ELi2ELi1ELi16ELi8ELi8ELi32ELi0ELi0EEviiiPT_S1_S1_ii --------------------------
	.section	.nv.info._Z9cuda_gemmIiLi256ELi2ELi1ELi16ELi8ELi8ELi32ELi0ELi0EEviiiPT_S1_S1_ii,"",@"SHT_CUDA_INFO"
	.sectionflags	@""
	.align	4


	//----- nvinfo : EIATTR_CUDA_API_VERSION
	.align		4
        /*0000*/ 	.byte	0x04, 0x37
        /*0002*/ 	.short	(.L_16333 - .L_16332)
.L_16332:
        /*0004*/ 	.word	0x00000082


	//----- nvinfo : EIATTR_KPARAM_INFO
	.align		4
.L_16333:
        /*0008*/ 	.byte	0x04, 0x17
        /*000a*/ 	.short	(.L_16335 - .L_16334)
.L_16334:
        /*000c*/ 	.word	0x00000000
        /*0010*/ 	.short	0x0007
        /*0012*/ 	.short	0x002c
        /*0014*/ 	.byte	0x00, 0xf0, 0x11, 0x00


	//----- nvinfo : EIATTR_KPARAM_INFO
	.align		4
.L_16335:
        /*0018*/ 	.byte	0x04, 0x17
        /*001a*/ 	.short	(.L_16337 - .L_16336)
.L_16336:
        /*001c*/ 	.word	0x00000000
        /*0020*/ 	.short	0x0006
        /*0022*/ 	.short	0x0028
        /*0024*/ 	.byte	0x00, 0xf0, 0x11, 0x00


	//----- nvinfo : EIATTR_KPARAM_INFO
	.align		4
.L_16337:
        /*0028*/ 	.byte	0x04, 0x17
        /*002a*/ 	.short	(.L_16339 - .L_16338)
.L_16338:
        /*002c*/ 	.word	0x00000000
        /*0030*/ 	.short	0x0005
        /*0032*/ 	.short	0x0020
        /*0034*/ 	.byte	0x00, 0xf5, 0x21, 0x00


	//----- nvinfo : EIATTR_KPARAM_INFO
	.align		4
.L_16339:
        /*0038*/ 	.byte	0x04, 0x17
        /*003a*/ 	.short	(.L_16341 - .L_16340)
.L_16340:
        /*003c*/ 	.word	0x00000000
        /*0040*/ 	.short	0x0004
        /*0042*/ 	.short	0x0018
        /*0044*/ 	.byte	0x00, 0xf5, 0x21, 0x00


	//----- nvinfo : EIATTR_KPARAM_INFO
	.align		4
.L_16341:
        /*0048*/ 	.byte	0x04, 0x17
        /*004a*/ 	.short	(.L_16343 - .L_16342)
.L_16342:
        /*004c*/ 	.word	0x00000000
        /*0050*/ 	.short	0x0003
        /*0052*/ 	.short	0x0010
        /*0054*/ 	.byte	0x00, 0xf5, 0x21, 0x00


	//----- nvinfo : EIATTR_KPARAM_INFO
	.align		4
.L_16343:
        /*0058*/ 	.byte	0x04, 0x17
        /*005a*/ 	.short	(.L_16345 - .L_16344)
.L_16344:
        /*005c*/ 	.word	0x00000000
        /*0060*/ 	.short	0x0002
        /*0062*/ 	.short	0x0008
        /*0064*/ 	.byte	0x00, 0xf0, 0x11, 0x00


	//----- nvinfo : EIATTR_KPARAM_INFO
	.align		4
.L_16345:
        /*0068*/ 	.byte	0x04, 0x17
        /*006a*/ 	.short	(.L_16347 - .L_16346)
.L_16346:
        /*006c*/ 	.word	0x00000000
        /*0070*/ 	.short	0x0001
        /*0072*/ 	.short	0x0004
        /*0074*/ 	.byte	0x00, 0xf0, 0x11, 0x00


	//----- nvinfo : EIATTR_KPARAM_INFO
	.align		4
.L_16347:
        /*0078*/ 	.byte	0x04, 0x17
        /*007a*/ 	.short	(.L_16349 - .L_16348)
.L_16348:
        /*007c*/ 	.word	0x00000000
        /*0080*/ 	.short	0x0000
        /*0082*/ 	.short	0x0000
        /*0084*/ 	.byte	0x00, 0xf0, 0x11, 0x00


	//----- nvinfo : EIATTR_SPARSE_MMA_MASK
	.align		4
.L_16349:
        /*0088*/ 	.byte	0x03, 0x50
        /*008a*/ 	.short	0x0000


	//----- nvinfo : EIATTR_MAXREG_COUNT
	.align		4
        /*008c*/ 	.byte	0x03, 0x1b
        /*008e*/ 	.short	0x00ff


	//----- nvinfo : EIATTR_NUM_BARRIERS
	.align		4
        /*0090*/ 	.byte	0x02, 0x4c
        /*0092*/ 	.byte	0x01
	.zero		1


	//----- nvinfo : EIATTR_MERCURY_ISA_VERSION
	.align		4
        /*0094*/ 	.byte	0x03, 0x5f
        /*0096*/ 	.short	0x0101


	//----- nvinfo : EIATTR_COOP_GROUP_MASK_REGIDS
	.align		4
        /*0098*/ 	.byte	0x04, 0x29
        /*009a*/ 	.short	(.L_16351 - .L_16350)


	//   ....[0]....
.L_16350:
        /*009c*/ 	.word	0xffffffff


	//   ....[1]....
        /*00a0*/ 	.word	0xffffffff


	//   ....[2]....
        /*00a4*/ 	.word	0xffffffff


	//   ....[3]....
        /*00a8*/ 	.word	0xffffffff


	//   ....[4]....
        /*00ac*/ 	.word	0xffffffff


	//   ....[5]....
        /*00b0*/ 	.word	0xffffffff


	//   ....[6]....
        /*00b4*/ 	.word	0xffffffff


	//   ....[7]....
        /*00b8*/ 	.word	0xffffffff


	//   ....[8]....
        /*00bc*/ 	.word	0xffffffff


	//   ....[9]....
        /*00c0*/ 	.word	0xffffffff


	//   ....[10]....
        /*00c4*/ 	.word	0xffffffff


	//   ....[11]....
        /*00c8*/ 	.word	0xffffffff


	//   ....[12]....
        /*00cc*/ 	.word	0xffffffff


	//   ....[13]....
        /*00d0*/ 	.word	0xffffffff


	//   ....[14]....
        /*00d4*/ 	.word	0xffffffff


	//   ....[15]....
        /*00d8*/ 	.word	0xffffffff


	//   ....[16]....
        /*00dc*/ 	.word	0xffffffff


	//   ....[17]....
        /*00e0*/ 	.word	0xffffffff


	//   ....[18]....
        /*00e4*/ 	.word	0xffffffff


	//   ....[19]....
        /*00e8*/ 	.word	0xffffffff


	//   ....[20]....
        /*00ec*/ 	.word	0xffffffff


	//   ....[21]....
        /*00f0*/ 	.word	0xffffffff


	//   ....[22]....
        /*00f4*/ 	.word	0xffffffff


	//   ....[23]....
        /*00f8*/ 	.word	0xffffffff


	//   ....[24]....
        /*00fc*/ 	.word	0xffffffff


	//   ....[25]....
        /*0100*/ 	.word	0x05000023


	//   ....[26]....
        /*0104*/ 	.word	0x05000023


	//   ....[27]....
        /*0108*/ 	.word	0x05000023


	//   ....[28]....
        /*010c*/ 	.word	0x05000023


	//   ....[29]....
        /*0110*/ 	.word	0x05000023


	//   ....[30]....
        /*0114*/ 	.word	0x05000023


	//   ....[31]....
        /*0118*/ 	.word	0x05000023


	//   ....[32]....
        /*011c*/ 	.word	0x05000023


	//   ....[33]....
        /*0120*/ 	.word	0x05000023


	//   ....[34]....
        /*0124*/ 	.word	0x05000023


	//   ....[35]....
        /*0128*/ 	.word	0x05000023


	//   ....[36]....
        /*012c*/ 	.word	0x05000023


	//   ....[37]....
        /*0130*/ 	.word	0x05000023


	//   ....[38]....
        /*0134*/ 	.word	0x05000023


	//   ....[39]....
        /*0138*/ 	.word	0x05000023


	//   ....[40]....
        /*013c*/ 	.word	0x05000023


	//   ....[41]....
        /*0140*/ 	.word	0x05000023


	//   ....[42]....
        /*0144*/ 	.word	0x05000023


	//   ....[43]....
        /*0148*/ 	.word	0x05000023


	//   ....[44]....
        /*014c*/ 	.word	0x05000023


	//   ....[45]....
        /*0150*/ 	.word	0x05000023


	//   ....[46]....
        /*0154*/ 	.word	0x05000023


	//   ....[47]....
        /*0158*/ 	.word	0x05000023


	//   ....[48]....
        /*015c*/ 	.word	0x05000023


	//----- nvinfo : EIATTR_COOP_GROUP_INSTR_OFFSETS
	.align		4
.L_16351:
        /*0160*/ 	.byte	0x04, 0x28
        /*0162*/ 	.short	(.L_16353 - .L_16352)


	//   ....[0]....
.L_16352:
        /*0164*/ 	.word	0x00001e20


	//   ....[1]....
        /*0168*/ 	.word	0x00001e70


	//   ....[2]....
        /*016c*/ 	.word	0x00001ec0


	//   ....[3]....
        /*0170*/ 	.word	0x00001f10


	//   ....[4]....
        /*0174*/ 	.word	0x00001f60


	//   ....[5]....
        /*0178*/ 	.word	0x00001fd0


	//   ....[6]....
        /*017c*/ 	.word	0x00002030


	//   ....[7]....
        /*0180*/ 	.word	0x00002090


	//   ....[8]....
        /*0184*/ 	.word	0x00002890


	//   ....[9]....
        /*0188*/ 	.word	0x000028e0


	//   ....[10]....
        /*018c*/ 	.word	0x00002930


	//   ....[11]....
        /*0190*/ 	.word	0x00002980


	//   ....[12]....
        /*0194*/ 	.word	0x000029d0


	//   ....[13]....
        /*0198*/ 	.word	0x00002a40


	//   ....[14]....
        /*019c*/ 	.word	0x00002aa0


	//   ....[15]....
        /*01a0*/ 	.word	0x00002b00


	//   ....[16]....
        /*01a4*/ 	.word	0x000032b0


	//   ....[17]....
        /*01a8*/ 	.word	0x00003300


	//   ....[18]....
        /*01ac*/ 	.word	0x00003350


	//   ....[19]....
        /*01b0*/ 	.word	0x000033a0


	//   ....[20]....
        /*01b4*/ 	.word	0x00003410


	//   ....[21]....
        /*01b8*/ 	.word	0x00003470


	//   ....[22]....
        /*01bc*/ 	.word	0x000034d0


	//   ....[23]....
        /*01c0*/ 	.word	0x00003530


	//   ....[24]....
        /*01c4*/ 	.word	0x000035a0


	//   ....[25]....
        /*01c8*/ 	.word	0x00004700


	//   ....[26]....
        /*01cc*/ 	.word	0x00004780


	//   ....[27]....
        /*01d0*/ 	.word	0x00004800


	//   ....[28]....
        /*01d4*/ 	.word	0x00004880


	//   ....[29]....
        /*01d8*/ 	.word	0x00004900


	//   ....[30]....
        /*01dc*/ 	.word	0x00004980


	//   ....[31]....
        /*01e0*/ 	.word	0x00004a00


	//   ....[32]....
        /*01e4*/ 	.word	0x00004a80


	//   ....[33]....
        /*01e8*/ 	.word	0x00004b00


	//   ....[34]....
        /*01ec*/ 	.word	0x00004b80


	//   ....[35]....
        /*01f0*/ 	.word	0x00004c00


	//   ....[36]....
        /*01f4*/ 	.word	0x00004c80


	//   ....[37]....
        /*01f8*/ 	.word	0x00004d00


	//   ....[38]....
        /*01fc*/ 	.word	0x00004d80


	//   ....[39]....
        /*0200*/ 	.word	0x00004e00


	//   ....[40]....
        /*0204*/ 	.word	0x00004e80


	//   ....[41]....
        /*0208*/ 	.word	0x00004ef0


	//   ....[42]....
        /*020c*/ 	.word	0x00004f70


	//   ....[43]....
        /*0210*/ 	.word	0x00004ff0


	//   ....[44]....
        /*0214*/ 	.word	0x00005070


	//   ....[45]....
        /*0218*/ 	.word	0x000050f0


	//   ....[46]....
        /*021c*/ 	.word	0x00005170


	//   ....[47]....
        /*0220*/ 	.word	0x000051f0


	//   ....[48]....
        /*0224*/ 	.word	0x00005270


	//----- nvinfo : EIATTR_VRC_CTA_INIT_COUNT
	.align		4
.L_16353:
        /*0228*/ 	.byte	0x02, 0x4a
	.zero		1
	.zero		1


	//----- nvinfo : EIATTR_EXIT_INSTR_OFFSETS
	.align		4
        /*022c*/ 	.byte	0x04, 0x1c
        /*022e*/ 	.short	(.L_16355 - .L_16354)


	//   ....[0]....
.L_16354:
        /*0230*/ 	.word	0x00000820


	//   ....[1]....
        /*0234*/ 	.word	0x000046b0


	//----- nvinfo : EIATTR_MAX_THREADS
	.align		4
.L_16355:
        /*0238*/ 	.byte	0x04, 0x05
        /*023a*/ 	.short	(.L_16357 - .L_16356)
.L_16356:
        /*023c*/ 	.word	0x00000100
        /*0240*/ 	.word	0x00000001
        /*0244*/ 	.word	0x00000001


	//----- nvinfo : EIATTR_CRS_STACK_SIZE
	.align		4
.L_16357:
        /*0248*/ 	.byte	0x04, 0x1e
        /*024a*/ 	.short	(.L_16359 - .L_16358)
.L_16358:
        /*024c*/ 	.word	0x00000000


	//----- nvinfo : EIATTR_CBANK_PARAM_SIZE
	.align		4
.L_16359:
        /*0250*/ 	.byte	0x03, 0x19
        /*0252*/ 	.short	0x0030


	//----- nvinfo : EIATTR_PARAM_CBANK
	.align		4
        /*0254*/ 	.byte	0x04, 0x0a
        /*0256*/ 	.short	(.L_16361 - .L_16360)
	.align		4
.L_16360:
        /*0258*/ 	.word	index@(.nv.constant0._Z9cuda_gemmIiLi256ELi2ELi1ELi16ELi8ELi8ELi32ELi0ELi0EEviiiPT_S1_S1_ii)
        /*025c*/ 	.short	0x0380
        /*025e*/ 	.short	0x0030


	//----- nvinfo : EIATTR_SW_WAR
	.align		4
.L_16361:
        /*0260*/ 	.byte	0x04, 0x36
        /*0262*/ 	.short	(.L_16363 - .L_16362)
.L_16362:
        /*0264*/ 	.word	0x00000008
.L_16363:


//--------------------- .nv.info._Z9cuda_gemmIiLi256ELi2ELi1ELi16ELi4ELi4ELi32ELi1ELi1EEviiiPT_S1_S1_ii --------------------------
	.section	.nv.info._Z9cuda_gemmIiLi256ELi2ELi1ELi16ELi4ELi4ELi32ELi1ELi1EEviiiPT_S1_S1_ii,"",@"SHT_CUDA_INFO"
	.sectionflags	@""
	.align	4


	//----- nvinfo : EIATTR_CUDA_API_VERSION
	.align		4
        /*0000*/ 	.byte	0x04, 0x37
        /*0002*/ 	.short	(.L_16365 - .L_16364)
.L_16364:
        /*0004*/ 	.word	0x00000082


	//----- nvinfo : EIATTR_KPARAM_INFO
	.align		4
.L_16365:
        /*0008*/ 	.byte	0x04, 0x17
        /*000a*/ 	.short	(.L_16367 - .L_16366)
.L_16366:
        /*000c*/ 	.word	0x00000000
        /*0010*/ 	.short	0x0007
        /*0012*/ 	.short	0x002c
        /*0014*/ 	.byte	0x00, 0xf0, 0x11, 0x00


	//----- nvinfo : EIATTR_KPARAM_INFO
	.align		4
.L_16367:
        /*0018*/ 	.byte	0x04, 0x17
        /*001a*/ 	.short	(.L_16369 - .L_16368)
.L_16368:
        /*001c*/ 	.word	0x00000000
        /*0020*/ 	.short	0x0006
        /*0022*/ 	.short	0x0028
        /*0024*/ 	.byte	0x00, 0xf0, 0x11, 0x00


	//----- nvinfo : EIATTR_KPARAM_INFO
	.align		4
.L_16369:
        /*0028*/ 	.byte	0x04, 0x17
        /*002a*/ 	.short	(.L_16371 - .L_16370)
.L_16370:
        /*002c*/ 	.word	0x00000000
        /*0030*/ 	.short	0x0005
        /*0032*/ 	.short	0x0020
        /*0034*/ 	.byte	0x00, 0xf5, 0x21, 0x00


	//----- nvinfo : EIATTR_KPARAM_INFO
	.align		4
.L_16371:
        /*0038*/ 	.byte	0x04, 0x17
        /*003a*/ 	.short	(.L_16373 - .L_16372)
.L_16372:
        /*003c*/ 	.word	0x00000000
        /*0040*/ 	.short	0x0004
        /*0042*/ 	.short	0x0018
        /*0044*/ 	.byte	0x00, 0xf5, 0x21, 0x00


	//----- nvinfo : EIATTR_KPARAM_INFO
	.align		4
.L_16373:
        /*0048*/ 	.byte	0x04, 0x17
        /*004a*/ 	.short	(.L_16375 - .L_16374)
.L_16374:
        /*004c*/ 	.word	0x00000000
        /*0050*/ 	.short	0x0003
        /*0052*/ 	.short	0x0010
        /*0054*/ 	.byte	0x00, 0xf5, 0x21, 0x00


	//----- nvinfo : EIATTR_KPARAM_INFO
	.align		4
.L_16375:
        /*0058*/ 	.byte	0x04, 0x17
        /*005a*/ 	.short	(.L_16377 - .L_16376)
.L_16376:
        /*005c*/ 	.word	0x00000000
        /*0060*/ 	.short	0x0002
        /*0062*/ 	.short	0x0008
        /*0064*/ 	.byte	0x00, 0xf0, 0x11, 0x00


	//----- nvinfo : EIATTR_KPARAM_INFO
	.align		4
.L_16377:
        /*0068*/ 	.byte	0x04, 0x17
        /*006a*/ 	.short	(.L_16379 - .L_16378)
.L_16378:
        /*006c*/ 	.word	0x00000000
        /*0070*/ 	.short	0x0001
        /*0072*/ 	.short	0x0004
        /*0074*/ 	.byte	0x00, 0xf0, 0x11, 0x00


	//----- nvinfo : EIATTR_KPARAM_INFO
	.align		4
.L_16379:
        /*0078*/ 	.byte	0x04, 0x17
        /*007a*/ 	.short	(.L_16381 - .L_16380)
.L_16380:
        /*007c*/ 	.word	0x00000000
        /*0080*/ 	.short	0x0000
        /*0082*/ 	.short	0x0000
        /*0084*/ 	.byte	0x00, 0xf0, 0x11, 0x00


	//----- nvinfo : EIATTR_SPARSE_MMA_MASK
	.align		4
.L_16381:
        /*0088*/ 	.byte	0x03, 0x50
        /*008a*/ 	.short	0x0000


	//----- nvinfo : EIATTR_MAXREG_COUNT
	.align		4
        /*008c*/ 	.byte	0x03, 0x1b
        /*008e*/ 	.short	0x00ff


	//----- nvinfo : EIATTR_NUM_BARRIERS
	.align		4
        /*0090*/ 	.byte	0x02, 0x4c
        /*0092*/ 	.byte	0x01
	.zero		1


	//----- nvinfo : EIATTR_MERCURY_ISA_VERSION
	.align		4
        /*0094*/ 	.byte	0x03, 0x5f
        /*0096*/ 	.short	0x0101


	//----- nvinfo : EIATTR_COOP_GROUP_MASK_REGIDS
	.align		4
        /*0098*/ 	.byte	0x04, 0x29
        /*009a*/ 	.short	(.L_16383 - .L_16382)


	//   ....[0]....
.L_16382:
        /*009c*/ 	.word	0xffffffff


	//   ....[1]....
        /*00a0*/ 	.word	0xffffffff


	//   ....[2]....
        /*00a4*/ 	.word	0xffffffff


	//   ....[3]....
        /*00a8*/ 	.word	0xffffffff


	//   ....[4]....
        /*00ac*/ 	.word	0x05000018


	//   ....[5]....
        /*00b0*/ 	.word	0x05000018


	//   ....[6]....
        /*00b4*/ 	.word	0x05000018


	//   ....[7]....
        /*00b8*/ 	.word	0x05000018


	//----- nvinfo : EIATTR_COOP_GROUP_INSTR_OFFSETS
	.align		4
.L_16383:
        /*00bc*/ 	.byte	0x04, 0x28
        /*00be*/ 	.short	(.L_16385 - .L_16384)


	//   ....[0]....
.L_16384:
        /*00c0*/ 	.word	0x00000d00


	//   ....[1]....
        /*00c4*/ 	.word	0x00000d10


	//   ....[2]....
        /*00c8*/ 	.word	0x00000d20


	//   ....[3]....
        /*00cc*/ 	.word	0x00000d30


	//   ....[4]....
        /*00d0*/ 	.word	0x00001280


	//   ....[5]....
        /*00d4*/ 	.word	0x00001300


	//   ....[6]....
        /*00d8*/ 	.word	0x00001360


	//   ....[7]....
        /*00dc*/ 	.word	0x000013c0


	//----- nvinfo : EIATTR_VRC_CTA_INIT_COUNT
	.align		4
.L_16385:
        /*00e0*/ 	.byte	0x02, 0x4a
	.zero		1
	.zero		1


	//----- nvinfo : EIATTR_EXIT_INSTR_OFFSETS
	.align		4
        /*00e4*/ 	.byte	0x04, 0x1c
        /*00e6*/ 	.short	(.L_16387 - .L_16386)


	//   ....[0]....
.L_16386:
        /*00e8*/ 	.word	0x000001b0


	//   ....[1]....
        /*00ec*/ 	.word	0x00001220


	//----- nvinfo : EIATTR_MAX_THREADS
	.align		4
.L_16387:
        /*00f0*/ 	.byte	0x04, 0x05
        /*00f2*/ 	.short	(.L_16389 - .L_16388)
.L_16388:
        /*00f4*/ 	.word	0x00000100
        /*00f8*/ 	.word	0x00000001
        /*00fc*/ 	.word	0x00000001


	//----- nvinfo : EIATTR_CRS_STACK_SIZE
	.align		4
.L_16389:
        /*0100*/ 	.byte	0x04, 0x1e
        /*0102*/ 	.short	(.L_16391 - .L_16390)
.L_16390:
        /*0104*/ 	.word	0x00000000


	//----- nvinfo : EIATTR_CBANK_PARAM_SIZE
	.align		4
.L_16391:
        /*0108*/ 	.byte	0x03, 0x19
        /*010a*/ 	.short	0x0030


	//----- nvinfo : EIATTR_PARAM_CBANK
	.align		4
        /*010c*/ 	.byte	0x04, 0x0a
        /*010e*/ 	.short	(.L_16393 - .L_16392)
	.align		4
.L_16392:
        /*0110*/ 	.word	index@(.nv.constant0._Z9cuda_gemmIiLi256ELi2ELi1ELi16ELi4ELi4ELi32ELi1ELi1EEviiiPT_S1_S1_ii)
        /*0114*/ 	.short	0x0380
        /*0116*/ 	.short	0x0030


	//----- nvinfo : EIATTR_SW_WAR
	.align		4
.L_16393:
        /*0118*/ 	.byte	0x04, 0x36
        /*011a*/ 	.short	(.L_16395 - .L_16394)
.L_16394:
        /*011c*/ 	.word	0x00000008
.L_16395:


//--------------------- .nv.info._Z9cuda_gemmIiLi256ELi2ELi1ELi16ELi4ELi4ELi32ELi1ELi0EEviiiPT_S1_S1_ii --------------------------
	.section	.nv.info._Z9cuda_gemmIiLi256ELi2ELi1ELi16ELi4ELi4ELi32ELi1ELi0EEviiiPT_S1_S1_ii,"",@"SHT_CUDA_INFO"
	.sectionflags	@""
	.align	4


	//----- nvinfo : EIATTR_CUDA_API_VERSION
	.align		4
        /*0000*/ 	.byte	0x04, 0x37
        /*0002*/ 	.short	(.L_16397 - .L_16396)
.L_16396:
        /*0004*/ 	.word	0x00000082


	//----- nvinfo : EIATTR_KPARAM_INFO
	.align		4
.L_16397:
        /*0008*/ 	.byte	0x04, 0x17
        /*000a*/ 	.short	(.L_16399 - .L_16398)
.L_16398:
        /*000c*/ 	.word	0x00000000
        /*0010*/ 	.short	0x0007
        /*0012*/ 	.short	0x002c
        /*0014*/ 	.byte	0x00, 0xf0, 0x11, 0x00


	//----- nvinfo : EIATTR_KPARAM_INFO
	.align		4
.L_16399:
        /*0018*/ 	.byte	0x04, 0x17
        /*001a*/ 	.short	(.L_16401 - .L_16400)
.L_16400:
        /*001c*/ 	.word	0x00000000
        /*0020*/ 	.short	0x0006
        /*0022*/ 	.short	0x0028
        /*0024*/ 	.byte	0x00, 0xf0, 0x11, 0x00


	//----- nvinfo : EIATTR_KPARAM_INFO
	.align		4
.L_16401:
        /*0028*/ 	.byte	0x04, 0x17
        /*002a*/ 	.short	(.L_16403 - .L_16402)
.L_16402:
        /*002c*/ 	.word	0x00000000
        /*0030*/ 	.short	0x0005
        /*0032*/ 	.short	0x0020
        /*0034*/ 	.byte	0x00, 0xf5, 0x21, 0x00


	//----- nvinfo : EIATTR_KPARAM_INFO
	.align		4
.L_16403:
        /*0038*/ 	.byte	0x04, 0x17
        /*003a*/ 	.short	(.L_16405 - .L_16404)
.L_16404:
        /*003c*/ 	.word	0x00000000
        /*0040*/ 	.short	0x0004
        /*0042*/ 	.short	0x0018
        /*0044*/ 	.byte	0x00, 0xf5, 0x21, 0x00


	//----- nvinfo : EIATTR_KPARAM_INFO
	.align		4
.L_16405:
        /*0048*/ 	.byte	0x04, 0x17
        /*004a*/ 	.short	(.L_16407 - .L_16406)
.L_16406:
        /*004c*/ 	.word	0x00000000
        /*0050*/ 	.short	0x0003
        /*0052*/ 	.short	0x0010
        /*0054*/ 	.byte	0x00, 0xf5, 0x21, 0x00


	//----- nvinfo : EIATTR_KPARAM_INFO
	.align		4
.L_16407:
        /*0058*/ 	.byte	0x04, 0x17
        /*005a*/ 	.short	(.L_16409 - .L_16408)
.L_16408:
        /*005c*/ 	.word	0x00000000
        /*0060*/ 	.short	0x0002
        /*0062*/ 	.short	0x0008
        /*0064*/ 	.byte	0x00, 0xf0, 0x11, 0x00


	//----- nvinfo : EIATTR_KPARAM_INFO
	.align		4
.L_16409:
        /*0068*/ 	.byte	0x04, 0x17
        /*006a*/ 	.short	(.L_16411 - .L_16410)
.L_16410:
        /*006c*/ 	.word	0x00000000
        /*0070*/ 	.short	0x0001
        /*0072*/ 	.short	0x0004
        /*0074*/ 	.byte	0x00, 0xf0, 0x11, 0x00


	//----- nvinfo : EIATTR_KPARAM_INFO
	.align		4
.L_16411:
        /*0078*/ 	.byte	0x04, 0x17
        /*007a*/ 	.short	(.L_16413 - .L_16412)
.L_16412:
        /*007c*/ 	.word	0x00000000
        /*0080*/ 	.short	0x0000
        /*0082*/ 	.short	0x0000
        /*0084*/ 	.byte	0x00, 0xf0, 0x11, 0x00


	//----- nvinfo : EIATTR_SPARSE_MMA_MASK
	.align		4
.L_16413:
        /*0088*/ 	.byte	0x03, 0x50
        /*008a*/ 	.short	0x0000


	//----- nvinfo : EIATTR_MAXREG_COUNT
	.align		4
        /*008c*/ 	.byte	0x03, 0x1b
        /*008e*/ 	.short	0x00ff


	//----- nvinfo : EIATTR_NUM_BARRIERS
	.align		4
        /*0090*/ 	.byte	0x02, 0x4c
        /*0092*/ 	.byte	0x01
	.zero		1


	//----- nvinfo : EIATTR_MERCURY_ISA_VERSION
	.align		4
        /*0094*/ 	.byte	0x03, 0x5f
        /*0096*/ 	.short	0x0101


	//----- nvinfo : EIATTR_COOP_GROUP_MASK_REGIDS
	.align		4
        /*0098*/ 	.byte	0x04, 0x29
        /*009a*/ 	.short	(.L_16415 - .L_16414)


	//   ....[0]....
.L_16414:
        /*009c*/ 	.word	0xffffffff


	//   ....[1]....
        /*00a0*/ 	.word	0xffffffff


	//   ....[2]....
        /*00a4*/ 	.word	0xffffffff


	//   ....[3]....
        /*00a8*/ 	.word	0xffffffff


	//   ....[4]....
        /*00ac*/ 	.word	0xffffffff


	//   ....[5]....
        /*00b0*/ 	.word	0xffffffff


	//   ....[6]....
        /*00b4*/ 	.word	0xffffffff


	//   ....[7]....
        /*00b8*/ 	.word	0xffffffff


	//   ....[8]....
        /*00bc*/ 	.word	0xffffffff


	//   ....[9]....
        /*00c0*/ 	.word	0xffffffff


	//   ....[10]....
        /*00c4*/ 	.word	0xffffffff


	//   ....[11]....
        /*00c8*/ 	.word	0xffffffff


	//   ....[12]....
        /*00cc*/ 	.word	0xffffffff


	//   ....[13]....
        /*00d0*/ 	.word	0x05000022


	//   ....[14]....
        /*00d4*/ 	.word	0x05000022


	//   ....[15]....
        /*00d8*/ 	.word	0x05000022


	//   ....[16]....
        /*00dc*/ 	.word	0x05000022


	//   ....[17]....
        /*00e0*/ 	.word	0x05000022


	//   ....[18]....
        /*00e4*/ 	.word	0x05000022


	//   ....[19]....
        /*00e8*/ 	.word	0x05000022


	//   ....[20]....
        /*00ec*/ 	.word	0x05000022


	//   ....[21]....
        /*00f0*/ 	.word	0x05000022


	//   ....[22]....
        /*00f4*/ 	.word	0x05000022


	//   ....[23]....
        /*00f8*/ 	.word	0x05000022


	//   ....[24]....
        /*00fc*/ 	.word	0x05000022


	//----- nvinfo : EIATTR_COOP_GROUP_INSTR_OFFSETS
	.align		4
.L_16415:
        /*0100*/ 	.byte	0x04, 0x28
        /*0102*/ 	.short	(.L_16417 - .L_16416)


	//   ....[0]....
.L_16416:
        /*0104*/ 	.word	0x000019c0


	//   ....[1]....
        /*0108*/ 	.word	0x00001a10


	//   ....[2]....
        /*010c*/ 	.word	0x00001a60


	//   ....[3]....
        /*0110*/ 	.word	0x00001ab0


	//   ....[4]....
        /*0114*/ 	.word	0x00002070


	//   ....[5]....
        /*0118*/ 	.word	0x000020c0


	//   ....[6]....
        /*011c*/ 	.word	0x00002110


	//   ....[7]....
        /*0120*/ 	.word	0x00002160


	//   ....[8]....
        /*0124*/ 	.word	0x000026d0


	//   ....[9]....
        /*0128*/ 	.word	0x00002720


	//   ....[10]....
        /*012c*/ 	.word	0x00002770


	//   ....[11]....
        /*0130*/ 	.word	0x000027c0


	//   ....[12]....
        /*0134*/ 	.word	0x00002830


	//   ....[13]....
        /*0138*/ 	.word	0x00002e80


	//   ....[14]....
        /*013c*/ 	.word	0x00002f00


	//   ....[15]....
        /*0140*/ 	.word	0x00002f80


	//   ....[16]....
        /*0144*/ 	.word	0x00003000


	//   ....[17]....
        /*0148*/ 	.word	0x00003080


	//   ....[18]....
        /*014c*/ 	.word	0x00003100


	//   ....[19]....
        /*0150*/ 	.word	0x00003180


	//   ....[20]....
        /*0154*/ 	.word	0x00003200


	//   ....[21]....
        /*0158*/ 	.word	0x00003270


	//   ....[22]....
        /*015c*/ 	.word	0x000032f0


	//   ....[23]....
        /*0160*/ 	.word	0x00003370


	//   ....[24]....
        /*0164*/ 	.word	0x000033f0


	//----- nvinfo : EIATTR_VRC_CTA_INIT_COUNT
	.align		4
.L_16417:
        /*0168*/ 	.byte	0x02, 0x4a
	.zero		1
	.zero		1


	//----- nvinfo : EIATTR_EXIT_INSTR_OFFSETS
	.align		4
        /*016c*/ 	.byte	0x04, 0x1c
        /*016e*/ 	.short	(.L_16419 - .L_16418)


	//   ....[0]....
.L_16418:
        /*0170*/ 	.word	0x00000810


	//   ....[1]....
        /*0174*/ 	.word	0x00002e30


	//----- nvinfo : EIATTR_MAX_THREADS
	.align		4
.L_16419:
        /*0178*/ 	.byte	0x04, 0x05
        /*017a*/ 	.short	(.L_16421 - .L_16420)
.L_16420:
        /*017c*/ 	.word	0x00000100
        /*0180*/ 	.word	0x00000001
        /*0184*/ 	.word	0x00000001


	//----- nvinfo : EIATTR_CRS_STACK_SIZE
	.align		4
.L_16421:
        /*0188*/ 	.byte	0x04, 0x1e
        /*018a*/ 	.short	(.L_16423 - .L_16422)
.L_16422:
        /*018c*/ 	.word	0x00000000


	//----- nvinfo : EIATTR_CBANK_PARAM_SIZE
	.align		4
.L_16423:
        /*0190*/ 	.byte	0x03, 0x19
        /*0192*/ 	.short	0x0030


	//----- nvinfo : EIATTR_PARAM_CBANK
	.align		4
        /*0194*/ 	.byte	0x04, 0x0a
        /*0196*/ 	.short	(.L_16425 - .L_16424)
	.align		4
.L_16424:
        /*0198*/ 	.word	index@(.nv.constant0._Z9cuda_gemmIiLi256ELi2ELi1ELi16ELi4ELi4ELi32ELi1ELi0EEviiiPT_S1_S1_ii)
        /*019c*/ 	.short	0x0380
        /*019e*/ 	.short	0x0030


	//----- nvinfo : EIATTR_SW_WAR
	.align		4
.L_16425:
        /*01a0*/ 	.byte	0x04, 0x36
        /*01a2*/ 	.short	(.L_16427 - .L_16426)
.L_16426:
        /*01a4*/ 	.word	0x00000008
.L_16427:


//--------------------- .nv.info._Z9cuda_gemmIiLi256ELi2ELi1ELi16ELi4ELi4ELi32ELi0ELi1EEviiiPT_S1_S1_ii --------------------------
	.section	.nv.info._Z9cuda_gemmIiLi256ELi2ELi1ELi16ELi4ELi4ELi32ELi0ELi1EEviiiPT_S1_S1_ii,"",@"SHT_CUDA_INFO"
	.sectionflags	@""
	.align	4


	//----- nvinfo : EIATTR_CUDA_API_VERSION
	.align		4
        /*0000*/ 	.byte	0x04, 0x37
        /*0002*/ 	.short	(.L_16429 - .L_16428)
.L_16428:
        /*0004*/ 	.word	0x00000082


	//----- nvinfo : EIATTR_KPARAM_INFO
	.align		4
.L_16429:
        /*0008*/ 	.byte	0x04, 0x17
        /*000a*/ 	.short	(.L_16431 - .L_16430)
.L_16430:
        /*000c*/ 	.word	0x00000000
        /*0010*/ 	.short	0x0007
        /*0012*/ 	.short	0x002c
        /*0014*/ 	.byte	0x00, 0xf0, 0x11, 0x00


	//----- nvinfo : EIATTR_KPARAM_INFO
	.align		4
.L_16431:
        /*0018*/ 	.byte	0x04, 0x17
        /*001a*/ 	.short	(.L_16433 - .L_16432)
.L_16432:
        /*001c*/ 	.word	0x00000000
        /*0020*/ 	.short	0x0006
        /*0022*/ 	.short	0x0028
        /*0024*/ 	.byte	0x00, 0xf0, 0x11, 0x00


	//----- nvinfo : EIATTR_KPARAM_INFO
	.align		4
.L_16433:
        /*0028*/ 	.byte	0x04, 0x17
        /*002a*/ 	.short	(.L_16435 - .L_16434)
.L_16434:
        /*002c*/ 	.word	0x00000000
        /*0030*/ 	.short	0x0005
        /*0032*/ 	.short	0x0020
        /*0034*/ 	.byte	0x00, 0xf5, 0x21, 0x00


	//----- nvinfo : EIATTR_KPARAM_INFO
	.align		4
.L_16435:
        /*0038*/ 	.byte	0x04, 0x17
        /*003a*/ 	.short	(.L_16437 - .L_16436)
.L_16436:
        /*003c*/ 	.word	0x00000000
        /*0040*/ 	.short	0x0004
        /*0042*/ 	.short	0x0018
        /*0044*/ 	.byte	0x00, 0xf5, 0x21, 0x00


	//----- nvinfo : EIATTR_KPARAM_INFO
	.align		4
.L_16437:
        /*0048*/ 	.byte	0x04, 0x17
        /*004a*/ 	.short	(.L_16439 - .L_16438)
.L_16438:
        /*004c*/ 	.word	0x00000000
        /*0050*/ 	.short	0x0003
        /*0052*/ 	.short	0x0010
        /*0054*/ 	.byte	0x00, 0xf5, 0x21, 0x00


	//----- nvinfo : EIATTR_KPARAM_INFO
	.align		4
.L_16439:
        /*0058*/ 	.byte	0x04, 0x17
        /*005a*/ 	.short	(.L_16441 - .L_16440)
.L_16440:
        /*005c*/ 	.word	0x00000000
        /*0060*/ 	.short	0x0002
        /*0062*/ 	.short	0x0008
        /*0064*/ 	.byte	0x00, 0xf0, 0x11, 0x00


	//----- nvinfo : EIATTR_KPARAM_INFO
	.align		4
.L_16441:
        /*0068*/ 	.byte	0x04, 0x17
        /*006a*/ 	.short	(.L_16443 - .L_16442)
.L_16442:
        /*006c*/ 	.word	0x00000000
        /*0070*/ 	.short	0x0001
        /*0072*/ 	.short	0x0004
        /*0074*/ 	.byte	0x00, 0xf0, 0x11, 0x00


	//----- nvinfo : EIATTR_KPARAM_INFO
	.align		4
.L_16443:
        /*0078*/ 	.byte	0x04, 0x17
        /*007a*/ 	.short	(.L_16445 - .L_16444)
.L_16444:
        /*007c*/ 	.word	0x00000000
        /*0080*/ 	.short	0x0000
        /*0082*/ 	.short	0x0000
        /*0084*/ 	.byte	0x00, 0xf0, 0x11, 0x00


	//----- nvinfo : EIATTR_SPARSE_MMA_MASK
	.align		4
.L_16445:
        /*0088*/ 	.byte	0x03, 0x50
        /*008a*/ 	.short	0x0000


	//----- nvinfo : EIATTR_MAXREG_COUNT
	.align		4
        /*008c*/ 	.byte	0x03, 0x1b
        /*008e*/ 	.short	0x00ff


	//----- nvinfo : EIATTR_NUM_BARRIERS
	.align		4
        /*0090*/ 	.byte	0x02, 0x4c
        /*0092*/ 	.byte	0x01
	.zero		1


	//----- nvinfo : EIATTR_MERCURY_ISA_VERSION
	.align		4
        /*0094*/ 	.byte	0x03, 0x5f
        /*0096*/ 	.short	0x0101


	//----- nvinfo : EIATTR_COOP_GROUP_MASK_REGIDS
	.align		4
        /*0098*/ 	.byte	0x04, 0x29
        /*009a*/ 	.short	(.L_16447 - .L_16446)


	//   ....[0]....
.L_16446:
        /*009c*/ 	.word	0xffffffff


	//   ....[1]....
        /*00a0*/ 	.word	0xffffffff


	//   ....[2]....
        /*00a4*/ 	.word	0xffffffff


	//   ....[3]....
        /*00a8*/ 	.word	0xffffffff


	//   ....[4]....
        /*00ac*/ 	.word	0x05000019


	//   ....[5]....
        /*00b0*/ 	.word	0x05000019


	//   ....[6]....
        /*00b4*/ 	.word	0x05000019


	//   ....[7]....
        /*00b8*/ 	.word	0x05000019


	//----- nvinfo : EIATTR_COOP_GROUP_INSTR_OFFSETS
	.align		4
.L_16447:
        /*00bc*/ 	.byte	0x04, 0x28
        /*00be*/ 	.short	(.L_16449 - .L_16448)


	//   ....[0]....
.L_16448:
        /*00c0*/ 	.word	0x00000cf0


	//   ....[1]....
        /*00c4*/ 	.word	0x00000d00


	//   ....[2]....
        /*00c8*/ 	.word	0x00000d10


	//   ....[3]....
        /*00cc*/ 	.word	0x00000d20


	//   ....[4]....
        /*00d0*/ 	.word	0x00001420


	//   ....[5]....
        /*00d4*/ 	.word	0x000014a0


	//   ....[6]....
        /*00d8*/ 	.word	0x00001500


	//   ....[7]....
        /*00dc*/ 	.word	0x00001560


	//----- nvinfo : EIATTR_VRC_CTA_INIT_COUNT
	.align		4
.L_16449:
        /*00e0*/ 	.byte	0x02, 0x4a
	.zero		1
	.zero		1


	//----- nvinfo : EIATTR_EXIT_INSTR_OFFSETS
	.align		4
        /*00e4*/ 	.byte	0x04, 0x1c
        /*00e6*/ 	.short	(.L_16451 - .L_16450)


	//   ....[0]....
.L_16450:
        /*00e8*/ 	.word	0x000001c0


	//   ....[1]....
        /*00ec*/ 	.word	0x000013c0


	//----- nvinfo : EIATTR_MAX_THREADS
	.align		4
.L_16451:
        /*00f0*/ 	.byte	0x04, 0x05
        /*00f2*/ 	.short	(.L_16453 - .L_16452)
.L_16452:
        /*00f4*/ 	.word	0x00000100
        /*00f8*/ 	.word	0x00000001
        /*00fc*/ 	.word	0x00000001


	//----- nvinfo : EIATTR_CRS_STACK_SIZE
	.align		4
.L_16453:
        /*0100*/ 	.byte	0x04, 0x1e
        /*0102*/ 	.short	(.L_16455 - .L_16454)
.L_16454:
        /*0104*/ 	.word	0x00000000


	//----- nvinfo : EIATTR_CBANK_PARAM_SIZE
	.align		4
.L_16455:
        /*0108*/ 	.byte	0x03, 0x19
        /*010a*/ 	.short	0x0030


	//----- nvinfo : EIATTR_PARAM_CBANK
	.align		4
        /*010c*/ 	.byte	0x04, 0x0a
        /*010e*/ 	.short	(.L_16457 - .L_16456)
	.align		4
.L_16456:
        /*0110*/ 	.word	index@(.nv.constant0._Z9cuda_gemmIiLi256ELi2ELi1ELi16ELi4ELi4ELi32ELi0ELi1EEviiiPT_S1_S1_ii)
        /*0114*/ 	.short	0x0380
        /*0116*/ 	.short	0x0030


	//----- nvinfo : EIATTR_SW_WAR
	.align		4
.L_16457:
        /*0118*/ 	.byte	0x04, 0x36
        /*011a*/ 	.short	(.L_16459 - .L_16458)
.L_16458:
        /*011c*/ 	.word	0x00000008
.L_16459:


//--------------------- .nv.info._Z9cuda_gemmIiLi256ELi2ELi1ELi16ELi4ELi4ELi32ELi0ELi0EEviiiPT_S1_S1_ii --------------------------
	.section	.nv.info._Z9cuda_gemmIiLi256ELi2ELi1ELi16ELi4ELi4ELi32ELi0ELi0EEviiiPT_S1_S1_ii,"",@"SHT_CUDA_INFO"
	.sectionflags	@""
	.align	4


	//----- nvinfo : EIATTR_CUDA_API_VERSION
	.align		4
        /*0000*/ 	.byte	0x04, 0x37
        /*0002*/ 	.short	(.L_16461 - .L_16460)
.L_16460:
        /*0004*/ 	.word	0x00000082


	//----- nvinfo : EIATTR_KPARAM_INFO
	.align		4
.L_16461:
        /*0008*/ 	.byte	0x04, 0x17
        /*000a*/ 	.short	(.L_16463 - .L_16462)
.L_16462:
        /*000c*/ 	.word	0x00000000
        /*0010*/ 	.short	0x0007
        /*0012*/ 	.short	0x002c
        /*0014*/ 	.byte	0x00, 0xf0, 0x11, 0x00


	//----- nvinfo : EIATTR_KPARAM_INFO
	.align		4
.L_16463:
        /*0018*/ 	.byte	0x04, 0x17
        /*001a*/ 	.short	(.L_16465 - .L_16464)
.L_16464:
        /*001c*/ 	.word	0x00000000
        /*0020*/ 	.short	0x0006
        /*0022*/ 	.short	0x0028
        /*0024*/ 	.byte	0x00, 0xf0, 0x11, 0x00


	//----- nvinfo : EIATTR_KPARAM_INFO
	.align		4
.L_16465:
        /*0028*/ 	.byte	0x04, 0x17
        /*002a*/ 	.short	(.L_16467 - .L_16466)
.L_16466:
        /*002c*/ 	.word	0x00000000
        /*0030*/ 	.short	0x0005
        /*0032*/ 	.short	0x0020
        /*0034*/ 	.byte	0x00, 0xf5, 0x21, 0x00


	//----- nvinfo : EIATTR_KPARAM_INFO
	.align		4
.L_16467:
        /*0038*/ 	.byte	0x04, 0x17
        /*003a*/ 	.short	(.L_16469 - .L_16468)
.L_16468:
        /*003c*/ 	.word	0x00000000
        /*0040*/ 	.short	0x0004
        /*0042*/ 	.short	0x0018
        /*0044*/ 	.byte	0x00, 0xf5, 0x21, 0x00


	//----- nvinfo : EIATTR_KPARAM_INFO
	.align		4
.L_16469:
        /*0048*/ 	.byte	0x04, 0x17
        /*004a*/ 	.short	(.L_16471 - .L_16470)
.L_16470:
        /*004c*/ 	.word	0x00000000
        /*0050*/ 	.short	0x0003
        /*0052*/ 	.short	0x0010
        /*0054*/ 	.byte	0x00, 0xf5, 0x21, 0x00


	//----- nvinfo : EIATTR_KPARAM_INFO
	.align		4
.L_16471:
        /*0058*/ 	.byte	0x04, 0x17
        /*005a*/ 	.short	(.L_16473 - .L_16472)
.L_16472:
        /*005c*/ 	.word	0x00000000
        /*0060*/ 	.short	0x0002
        /*0062*/ 	.short	0x0008
        /*0064*/ 	.byte	0x00, 0xf0, 0x11, 0x00


	//----- nvinfo : EIATTR_KPARAM_INFO
	.align		4
.L_16473:
        /*0068*/ 	.byte	0x04, 0x17
        /*006a*/ 	.short	(.L_16475 - .L_16474)
.L_16474:
        /*006c*/ 	.word	0x00000000
        /*0070*/ 	.short	0x0001
        /*0072*/ 	.short	0x0004
        /*0074*/ 	.byte	0x00, 0xf0, 0x11, 0x00


	//----- nvinfo : EIATTR_KPARAM_INFO
	.align		4
.L_16475:
        /*0078*/ 	.byte	0x04, 0x17
        /*007a*/ 	.short	(.L_16477 - .L_16476)
.L_16476:
        /*007c*/ 	.word	0x00000000
        /*0080*/ 	.short	0x0000
        /*0082*/ 	.short	0x0000
        /*0084*/ 	.byte	0x00, 0xf0, 0x11, 0x00


	//----- nvinfo : EIATTR_SPARSE_MMA_MASK
	.align		4
.L_16477:
        /*0088*/ 	.byte	0x03, 0x50
        /*008a*/ 	.short	0x0000


	//----- nvinfo : EIATTR_MAXREG_COUNT
	.align		4
        /*008c*/ 	.byte	0x03, 0x1b
        /*008e*/ 	.short	0x00ff


	//----- nvinfo : EIATTR_NUM_BARRIERS
	.align		4
        /*0090*/ 	.byte	0x02, 0x4c
        /*0092*/ 	.byte	0x01
	.zero		1


	//----- nvinfo : EIATTR_MERCURY_ISA_VERSION
	.align		4
        /*0094*/ 	.byte	0x03, 0x5f
        /*0096*/ 	.short	0x0101


	//----- nvinfo : EIATTR_COOP_GROUP_MASK_REGIDS
	.align		4
        /*0098*/ 	.byte	0x04, 0x29
        /*009a*/ 	.short	(.L_16479 - .L_16478)


	//   ....[0]....
.L_16478:
        /*009c*/ 	.word	0xffffffff


	//   ....[1]....
        /*00a0*/ 	.word	0xffffffff


	//   ....[2]....
        /*00a4*/ 	.word	0xffffffff


	//   ....[3]....
        /*00a8*/ 	.word	0xffffffff


	//   ....[4]....
        /*00ac*/ 	.word	0xffffffff


	//   ....[5]....
        /*00b0*/ 	.word	0xffffffff


	//   ....[6]....
        /*00b4*/ 	.word	0xffffffff


	//   ....[7]....
        /*00b8*/ 	.word	0xffffffff


	//   ....[8]....
        /*00bc*/ 	.word	0xffffffff


	//   ....[9]....
        /*00c0*/ 	.word	0xffffffff


	//   ....[10]....
        /*00c4*/ 	.word	0xffffffff


	//   ....[11]....
        /*00c8*/ 	.word	0xffffffff


	//   ....[12]....
        /*00cc*/ 	.word	0xffffffff


	//   ....[13]....
        /*00d0*/ 	.word	0x05000016


	//   ....[14]....
        /*00d4*/ 	.word	0x05000016


	//   ....[15]....
        /*00d8*/ 	.word	0x05000016


	//   ....[16]....
        /*00dc*/ 	.word	0x05000016


	//   ....[17]....
        /*00e0*/ 	.word	0x05000016


	//   ....[18]....
        /*00e4*/ 	.word	0x05000016


	//   ....[19]....
        /*00e8*/ 	.word	0x05000016


	//   ....[20]....
        /*00ec*/ 	.word	0x05000016


	//   ....[21]....
        /*00f0*/ 	.word	0x05000016


	//   ....[22]....
        /*00f4*/ 	.word	0x05000016


	//   ....[23]....
        /*00f8*/ 	.word	0x05000016


	//   ....[24]....
        /*00fc*/ 	.word	0x05000016


	//----- nvinfo : EIATTR_COOP_GROUP_INSTR_OFFSETS
	.align		4
.L_16479:
        /*0100*/ 	.byte	0x04, 0x28
        /*0102*/ 	.short	(.L_16481 - .L_16480)


	//   ....[0]....
.L_16480:
        /*0104*/ 	.word	0x000019e0


	//   ....[1]....
        /*0108*/ 	.word	0x00001a30


	//   ....[2]....
        /*010c*/ 	.word	0x00001a80


	//   ....[3]....
        /*0110*/ 	.word	0x00001ad0


	//   ....[4]....
        /*0114*/ 	.word	0x00002090


	//   ....[5]....
        /*0118*/ 	.word	0x000020e0


	//   ....[6]....
        /*011c*/ 	.word	0x00002130


	//   ....[7]....
        /*0120*/ 	.word	0x00002180


	//   ....[8]....
        /*0124*/ 	.word	0x000026f0


	//   ....[9]....
        /*0128*/ 	.word	0x00002740


	//   ....[10]....
        /*012c*/ 	.word	0x00002790


	//   ....[11]....
        /*0130*/ 	.word	0x000027e0


	//   ....[12]....
        /*0134*/ 	.word	0x00002850


	//   ....[13]....
        /*0138*/ 	.word	0x000039a0


	//   ....[14]....
        /*013c*/ 	.word	0x00003a20


	//   ....[15]....
        /*0140*/ 	.word	0x00003aa0


	//   ....[16]....
        /*0144*/ 	.word	0x00003b20


	//   ....[17]....
        /*0148*/ 	.word	0x00003ba0


	//   ....[18]....
        /*014c*/ 	.word	0x00003c20


	//   ....[19]....
        /*0150*/ 	.word	0x00003ca0


	//   ....[20]....
        /*0154*/ 	.word	0x00003d20


	//   ....[21]....
        /*0158*/ 	.word	0x00003d90


	//   ....[22]....
        /*015c*/ 	.word	0x00003e10


	//   ....[23]....
        /*0160*/ 	.word	0x00003e90


	//   ....[24]....
        /*0164*/ 	.word	0x00003f10


	//----- nvinfo : EIATTR_VRC_CTA_INIT_COUNT
	.align		4
.L_16481:
        /*0168*/ 	.byte	0x02, 0x4a
	.zero		1
	.zero		1


	//----- nvinfo : EIATTR_EXIT_INSTR_OFFSETS
	.align		4
        /*016c*/ 	.byte	0x04, 0x1c
        /*016e*/ 	.short	(.L_16483 - .L_16482)


	//   ....[0]....
.L_16482:
        /*0170*/ 	.word	0x000007e0


	//   ....[1]....
        /*0174*/ 	.word	0x00003950


	//----- nvinfo : EIATTR_MAX_THREADS
	.align		4
.L_16483:
        /*0178*/ 	.byte	0x04, 0x05
        /*017a*/ 	.short	(.L_16485 - .L_16484)
.L_16484:
        /*017c*/ 	.word	0x00000100
        /*0180*/ 	.word	0x00000001
        /*0184*/ 	.word	0x00000001


	//----- nvinfo : EIATTR_CRS_STACK_SIZE
	.align		4
.L_16485:
        /*0188*/ 	.byte	0x04, 0x1e
        /*018a*/ 	.short	(.L_16487 - .L_16486)
.L_16486:
        /*018c*/ 	.word	0x00000000


	//----- nvinfo : EIATTR_CBANK_PARAM_SIZE
	.align		4
.L_16487:
        /*0190*/ 	.byte	0x03, 0x19
        /*0192*/ 	.short	0x0030


	//----- nvinfo : EIATTR_PARAM_CBANK
	.align		4
        /*0194*/ 	.byte	0x04, 0x0a
        /*0196*/ 	.short	(.L_16489 - .L_16488)
	.align		4
.L_16488:
        /*0198*/ 	.word	index@(.nv.constant0._Z9cuda_gemmIiLi256ELi2ELi1ELi16ELi4ELi4ELi32ELi0ELi0EEviiiPT_S1_S1_ii)
        /*019c*/ 	.short	0x0380
        /*019e*/ 	.short	0x0030


	//----- nvinfo : EIATTR_SW_WAR
	.align		4
.L_16489:
        /*01a0*/ 	.byte	0x04, 0x36
        /*01a2*/ 	.short	(.L_16491 - .L_16490)
.L_16490:
        /*01a4*/ 	.word	0x00000008
.L_16491:


//--------------------- .nv.info._Z9cuda_gemmIiLi256ELi2ELi1ELi16ELi2ELi2ELi32ELi1ELi1EEviiiPT_S1_S1_ii --------------------------
	.section	.nv.info._Z9cuda_gemmIiLi256ELi2ELi1ELi16ELi2ELi2ELi32ELi1ELi1EEviiiPT_S1_S1_ii,"",@"SHT_CUDA_INFO"
	.sectionflags	@""
	.align	4


	//----- nvinfo : EIATTR_CUDA_API_VERSION
	.align		4
        /*0000*/ 	.byte	0x04, 0x37
        /*0002*/ 	.short	(.L_16493 - .L_16492)
.L_16492:
        /*0004*/ 	.word	0x00000082


	//----- nvinfo : EIATTR_KPARAM_INFO
	.align		4
.L_16493:
        /*0008*/ 	.byte	0x04, 0x17
        /*000a*/ 	.short	(.L_16495 - .L_16494)
.L_16494:
        /*000c*/ 	.word	0x00000000
        /*0010*/ 	.short	0x0007
        /*0012*/ 	.short	0x002c
        /*0014*/ 	.byte	0x00, 0xf0, 0x11, 0x00


	//----- nvinfo : EIATTR_KPARAM_INFO
	.align		4
.L_16495:
        /*0018*/ 	.byte	0x04, 0x17
        /*001a*/ 	.short	(.L_16497 - .L_16496)
.L_16496:
        /*001c*/ 	.word	0x00000000
        /*0020*/ 	.short	0x0006
        /*0022*/ 	.short	0x0028
        /*0024*/ 	.byte	0x00, 0xf0, 0x11, 0x00


	//----- nvinfo : EIATTR_KPARAM_INFO
	.align		4
.L_16497:
        /*0028*/ 	.byte	0x04, 0x17
        /*002a*/ 	.short	(.L_16499 - .L_16498)
.L_16498:
        /*002c*/ 	.word	0x00000000
        /*0030*/ 	.short	0x0005
        /*0032*/ 	.short	0x0020
        /*0034*/ 	.byte	0x00, 0xf5, 0x21, 0x00


	//----- nvinfo : EIATTR_KPARAM_INFO
	.align		4
.L_16499:
        /*0038*/ 	.byte	0x04, 0x17
        /*003a*/ 	.short	(.L_16501 - .L_16500)
.L_16500:
        /*003c*/ 	.word	0x00000000
        /*0040*/ 	.short	0x0004
        /*0042*/ 	.short	0x0018
        /*0044*/ 	.byte	0x00, 0xf5, 0x21, 0x00


	//----- nvinfo : EIATTR_KPARAM_INFO
	.align		4
.L_16501:
        /*0048*/ 	.byte	0x04, 0x17
        /*004a*/ 	.short	(.L_16503 - .L_16502)
.L_16502:
        /*004c*/ 	.word	0x00000000
        /*0050*/ 	.short	0x0003
        /*0052*/ 	.short	0x0010
        /*0054*/ 	.byte	0x00, 0xf5, 0x21, 0x00


	//----- nvinfo : EIATTR_KPARAM_INFO
	.align		4
.L_16503:
        /*0058*/ 	.byte	0x04, 0x17
        /*005a*/ 	.short	(.L_16505 - .L_16504)
.L_16504:
        /*005c*/ 	.word	0x00000000
        /*0060*/ 	.short	0x0002
        /*0062*/ 	.short	0x0008
        /*0064*/ 	.byte	0x00, 0xf0, 0x11, 0x00


	//----- nvinfo : EIATTR_KPARAM_INFO
	.align		4
.L_16505:
        /*0068*/ 	.byte	0x04, 0x17
        /*006a*/ 	.short	(.L_16507 - .L_16506)
.L_16506:
        /*006c*/ 	.word	0x00000000
        /*0070*/ 	.short	0x0001
        /*0072*/ 	.short	0x0004
        /*0074*/ 	.byte	0x00, 0xf0, 0x11, 0x00


	//----- nvinfo : EIATTR_KPARAM_INFO
	.align		4
.L_16507:
        /*0078*/ 	.byte	0x04, 0x17
        /*007a*/ 	.short	(.L_16509 - .L_16508)
.L_16508:
        /*007c*/ 	.word	0x00000000
        /*0080*/ 	.short	0x0000
        /*0082*/ 	.short	0x0000
        /*0084*/ 	.byte	0x00, 0xf0, 0x11, 0x00


	//----- nvinfo : EIATTR_SPARSE_MMA_MASK
	.align		4
.L_16509:
        /*0088*/ 	.byte	0x03, 0x50
        /*008a*/ 	.short	0x0000


	//----- nvinfo : EIATTR_MAXREG_COUNT
	.align		4
        /*008c*/ 	.byte	0x03, 0x1b
        /*008e*/ 	.short	0x00ff


	//----- nvinfo : EIATTR_NUM_BARRIERS
	.align		4
        /*0090*/ 	.byte	0x02, 0x4c
        /*0092*/ 	.byte	0x01
	.zero		1


	//----- nvinfo : EIATTR_MERCURY_ISA_VERSION
	.align		4
        /*0094*/ 	.byte	0x03, 0x5f
        /*0096*/ 	.short	0x0101


	//----- nvinfo : EIATTR_COOP_GROUP_MASK_REGIDS
	.align		4
        /*0098*/ 	.byte	0x04, 0x29
        /*009a*/ 	.short	(.L_16511 - .L_16510)


	//   ....[0]....
.L_16510:
        /*009c*/ 	.word	0xffffffff


	//   ....[1]....
        /*00a0*/ 	.word	0xffffffff


	//   ....[2]....
        /*00a4*/ 	.word	0x05000015


	//   ....[3]....
        /*00a8*/ 	.word	0x05000015


	//----- nvinfo : EIATTR_COOP_GROUP_INSTR_OFFSETS
	.align		4
.L_16511:
        /*00ac*/ 	.byte	0x04, 0x28
        /*00ae*/ 	.short	(.L_16513 - .L_16512)


	//   ....[0]....
.L_16512:
        /*00b0*/ 	.word	0x00000c90


	//   ....[1]....
        /*00b4*/ 	.word	0x00000ca0


	//   ....[2]....
        /*00b8*/ 	.word	0x000011d0


	//   ....[3]....
        /*00bc*/ 	.word	0x00001250


	//----- nvinfo : EIATTR_VRC_CTA_INIT_COUNT
	.align		4
.L_16513:
        /*00c0*/ 	.byte	0x02, 0x4a
	.zero		1
	.zero		1


	//----- nvinfo : EIATTR_EXIT_INSTR_OFFSETS
	.align		4
        /*00c4*/ 	.byte	0x04, 0x1c
        /*00c6*/ 	.short	(.L_16515 - .L_16514)


	//   ....[0]....
.L_16514:
        /*00c8*/ 	.word	0x000001c0


	//   ....[1]....
        /*00cc*/ 	.word	0x00001170


	//----- nvinfo : EIATTR_MAX_THREADS
	.align		4
.L_16515:
        /*00d0*/ 	.byte	0x04, 0x05
        /*00d2*/ 	.short	(.L_16517 - .L_16516)
.L_16516:
        /*00d4*/ 	.word	0x00000100
        /*00d8*/ 	.word	0x00000001
        /*00dc*/ 	.word	0x00000001


	//----- nvinfo : EIATTR_CRS_STACK_SIZE
	.align		4
.L_16517:
        /*00e0*/ 	.byte	0x04, 0x1e
        /*00e2*/ 	.short	(.L_16519 - .L_16518)
.L_16518:
        /*00e4*/ 	.word	0x00000000


	//----- nvinfo : EIATTR_CBANK_PARAM_SIZE
	.align		4
.L_16519:
        /*00e8*/ 	.byte	0x03, 0x19
        /*00ea*/ 	.short	0x0030


	//----- nvinfo : EIATTR_PARAM_CBANK
	.align		4
        /*00ec*/ 	.byte	0x04, 0x0a
        /*00ee*/ 	.short	(.L_16521 - .L_16520)
	.align		4
.L_16520:
        /*00f0*/ 	.word	index@(.nv.constant0._Z9cuda_gemmIiLi256ELi2ELi1ELi16ELi2ELi2ELi32ELi1ELi1EEviiiPT_S1_S1_ii)
        /*00f4*/ 	.short	0x0380
        /*00f6*/ 	.short	0x0030


	//----- nvinfo : EIATTR_SW_WAR
	.align		4
.L_16521:
        /*00f8*/ 	.byte	0x04, 0x36
        /*00fa*/ 	.short	(.L_16523 - .L_16522)
.L_16522:
        /*00fc*/ 	.word	0x00000008
.L_16523:


//--------------------- .nv.info._Z9cuda_gemmIiLi256ELi2ELi1ELi16ELi2ELi2ELi32ELi1ELi0EEviiiPT_S1_S1_ii --------------------------
	.section	.nv.info._Z9cuda_gemmIiLi256ELi2ELi1ELi16ELi2ELi2ELi32ELi1ELi0EEviiiPT_S1_S1_ii,"",@"SHT_CUDA_INFO"
	.sectionflags	@""
	.align	4


	//----- nvinfo : EIATTR_CUDA_API_VERSION
	.align		4
        /*0000*/ 	.byte	0x04, 0x37
        /*0002*/ 	.short	(.L_16525 - .L_16524)
.L_16524:
        /*0004*/ 	.word	0x00000082


	//----- nvinfo : EIATTR_KPARAM_INFO
	.align		4
.L_16525:
        /*0008*/ 	.byte	0x04, 0x17
        /*000a*/ 	.short	(.L_16527 - .L_16526)
.L_16526:
        /*000c*/ 	.word	0x00000000
        /*0010*/ 	.short	0x0007
        /*0012*/ 	.short	0x002c
        /*0014*/ 	.byte	0x00, 0xf0, 0x11, 0x00


	//----- nvinfo : EIATTR_KPARAM_INFO
	.align		4
.L_16527:
        /*0018*/ 	.byte	0x04, 0x17
        /*001a*/ 	.short	(.L_16529 - .L_16528)
.L_16528:
        /*001c*/ 	.word	0x00000000
        /*0020*/ 	.short	0x0006
        /*0022*/ 	.short	0x0028
        /*0024*/ 	.byte	0x00, 0xf0, 0x11, 0x00


	//----- nvinfo : EIATTR_KPARAM_INFO
	.align		4
.L_16529:
        /*0028*/ 	.byte	0x04, 0x17
        /*002a*/ 	.short	(.L_16531 - .L_16530)
.L_16530:
        /*002c*/ 	.word	0x00000000
        /*0030*/ 	.short	0x0005
        /*0032*/ 	.short	0x0020
        /*0034*/ 	.byte	0x00, 0xf5, 0x21, 0x00


	//----- nvinfo : EIATTR_KPARAM_INFO
	.align		4
.L_16531:
        /*0038*/ 	.byte	0x04, 0x17
        /*003a*/ 	.short	(.L_16533 - .L_16532)
.L_16532:
        /*003c*/ 	.word	0x00000000
        /*0040*/ 	.short	0x0004
        /*0042*/ 	.short	0x0018
        /*0044*/ 	.byte	0x00, 0xf5, 0x21, 0x00


	//----- nvinfo : EIATTR_KPARAM_INFO
	.align		4
.L_16533:
        /*0048*/ 	.byte	0x04, 0x17
        /*004a*/ 	.short	(.L_16535 - .L_16534)
.L_16534:
        /*004c*/ 	.word	0x00000000
        /*0050*/ 	.short	0x0003
        /*0052*/ 	.short	0x0010
        /*0054*/ 	.byte	0x00, 0xf5, 0x21, 0x00


	//----- nvinfo : EIATTR_KPARAM_INFO
	.align		4
.L_16535:
        /*0058*/ 	.byte	0x04, 0x17
        /*005a*/ 	.short	(.L_16537 - .L_16536)
.L_16536:
        /*005c*/ 	.word	0x00000000
        /*0060*/ 	.short	0x0002
        /*0062*/ 	.short	0x0008
        /*0064*/ 	.byte	0x00, 0xf0, 0x11, 0x00


	//----- nvinfo : EIATTR_KPARAM_INFO
	.align		4
.L_16537:
        /*0068*/ 	.byte	0x04, 0x17
        /*006a*/ 	.short	(.L_16539 - .L_16538)
.L_16538:
        /*006c*/ 	.word	0x00000000
        /*0070*/ 	.short	0x0001
        /*0072*/ 	.short	0x0004
        /*0074*/ 	.byte	0x00, 0xf0, 0x11, 0x00


	//----- nvinfo : EIATTR_KPARAM_INFO
	.align		4
.L_16539:
        /*0078*/ 	.byte	0x04, 0x17
        /*007a*/ 	.short	(.L_16541 - .L_16540)
.L_16540:
        /*007c*/ 	.word	0x00000000
        /*0080*/ 	.short	0x0000
        /*0082*/ 	.short	0x0000
        /*0084*/ 	.byte	0x00, 0xf0, 0x11, 0x00


	//----- nvinfo : EIATTR_SPARSE_MMA_MASK
	.align		4
.L_16541:
        /*0088*/ 	.byte	0x03, 0x50
        /*008a*/ 	.short	0x0000


	//----- nvinfo : EIATTR_MAXREG_COUNT
	.align		4
        /*008c*/ 	.byte	0x03, 0x1b
        /*008e*/ 	.short	0x00ff


	//----- nvinfo : EIATTR_NUM_BARRIERS
	.align		4
        /*0090*/ 	.byte	0x02, 0x4c
        /*0092*/ 	.byte	0x01
	.zero		1


	//----- nvinfo : EIATTR_MERCURY_ISA_VERSION
	.align		4
        /*0094*/ 	.byte	0x03, 0x5f
        /*0096*/ 	.short	0x0101


	//----- nvinfo : EIATTR_COOP_GROUP_MASK_REGIDS
	.align		4
        /*0098*/ 	.byte	0x04, 0x29
        /*009a*/ 	.short	(.L_16543 - .L_16542)


	//   ....[0]....
.L_16542:
        /*009c*/ 	.word	0xffffffff


	//   ....[1]....
        /*00a0*/ 	.word	0xffffffff


	//   ....[2]....
        /*00a4*/ 	.word	0xffffffff


	//   ....[3]....
        /*00a8*/ 	.word	0xffffffff


	//   ....[4]....
        /*00ac*/ 	.word	0xffffffff


	//   ....[5]....
        /*00b0*/ 	.word	0xffffffff


	//   ....[6]....
        /*00b4*/ 	.word	0xffffffff


	//   ....[7]....
        /*00b8*/ 	.word	0x0500000c


	//   ....[8]....
        /*00bc*/ 	.word	0x0500000c


	//   ....[9]....
        /*00c0*/ 	.word	0x0500000c


	//   ....[10]....
        /*00c4*/ 	.word	0x0500000c


	//   ....[11]....
        /*00c8*/ 	.word	0x0500000c


	//   ....[12]....
        /*00cc*/ 	.word	0x0500000c


	//----- nvinfo : EIATTR_COOP_GROUP_INSTR_OFFSETS
	.align		4
.L_16543:
        /*00d0*/ 	.byte	0x04, 0x28
        /*00d2*/ 	.short	(.L_16545 - .L_16544)


	//   ....[0]....
.L_16544:
        /*00d4*/ 	.word	0x00001790


	//   ....[1]....
        /*00d8*/ 	.word	0x000017e0


	//   ....[2]....
        /*00dc*/ 	.word	0x00001bf0


	//   ....[3]....
        /*00e0*/ 	.word	0x00001c40


	//   ....[4]....
        /*00e4*/ 	.word	0x000020a0


	//   ....[5]....
        /*00e8*/ 	.word	0x000020f0


	//   ....[6]....
        /*00ec*/ 	.word	0x00002160


	//   ....[7]....
        /*00f0*/ 	.word	0x00002850


	//   ....[8]....
        /*00f4*/ 	.word	0x000028d0


	//   ....[9]....
        /*00f8*/ 	.word	0x00002950


	//   ....[10]....
        /*00fc*/ 	.word	0x000029d0


	//   ....[11]....
        /*0100*/ 	.word	0x00002a40


	//   ....[12]....
        /*0104*/ 	.word	0x00002ac0


	//----- nvinfo : EIATTR_VRC_CTA_INIT_COUNT
	.align		4
.L_16545:
        /*0108*/ 	.byte	0x02, 0x4a
	.zero		1
	.zero		1


	//----- nvinfo : EIATTR_EXIT_INSTR_OFFSETS
	.align		4
        /*010c*/ 	.byte	0x04, 0x1c
        /*010e*/ 	.short	(.L_16547 - .L_16546)


	//   ....[0]....
.L_16546:
        /*0110*/ 	.word	0x000007e0


	//   ....[1]....
        /*0114*/ 	.word	0x00002800


	//----- nvinfo : EIATTR_MAX_THREADS
	.align		4
.L_16547:
        /*0118*/ 	.byte	0x04, 0x05
        /*011a*/ 	.short	(.L_16549 - .L_16548)
.L_16548:
        /*011c*/ 	.word	0x00000100
        /*0120*/ 	.word	0x00000001
        /*0124*/ 	.word	0x00000001


	//----- nvinfo : EIATTR_CRS_STACK_SIZE
	.align		4
.L_16549:
        /*0128*/ 	.byte	0x04, 0x1e
        /*012a*/ 	.short	(.L_16551 - .L_16550)
.L_16550:
        /*012c*/ 	.word	0x00000000


	//----- nvinfo : EIATTR_CBANK_PARAM_SIZE
	.align		4
.L_16551:
        /*0130*/ 	.byte	0x03, 0x19
        /*0132*/ 	.short	0x0030


	//----- nvinfo : EIATTR_PARAM_CBANK
	.align		4
        /*0134*/ 	.byte	0x04, 0x0a
        /*0136*/ 	.short	(.L_16553 - .L_16552)
	.align		4
.L_16552:
        /*0138*/ 	.word	index@(.nv.constant0._Z9cuda_gemmIiLi256ELi2ELi1ELi16ELi2ELi2ELi32ELi1ELi0EEviiiPT_S1_S1_ii)
        /*013c*/ 	.short	0x0380
        /*013e*/ 	.short	0x0030


	//----- nvinfo : EIATTR_SW_WAR
	.align		4
.L_16553:
        /*0140*/ 	.byte	0x04, 0x36
        /*0142*/ 	.short	(.L_16555 - .L_16554)
.L_16554:
        /*0144*/ 	.word	0x00000008
.L_16555:


//--------------------- .nv.info._Z9cuda_gemmIiLi256ELi2ELi1ELi16ELi2ELi2ELi32ELi0ELi1EEviiiPT_S1_S1_ii --------------------------
	.section	.nv.info._Z9cuda_gemmIiLi256ELi2ELi1ELi16ELi2ELi2ELi32ELi0ELi1EEviiiPT_S1_S1_ii,"",@"SHT_CUDA_INFO"
	.sectionflags	@""
	.align	4


	//----- nvinfo : EIATTR_CUDA_API_VERSION
	.align		4
        /*0000*/ 	.byte	0x04, 0x37
        /*0002*/ 	.short	(.L_16557 - .L_16556)
.L_16556:
        /*0004*/ 	.word	0x00000082


	//----- nvinfo : EIATTR_KPARAM_INFO
	.align		4
.L_16557:
        /*0008*/ 	.byte	0x04, 0x17
        /*000a*/ 	.short	(.L_16559 - .L_16558)
.L_16558:
        /*000c*/ 	.word	0x00000000
        /*0010*/ 	.short	0x0007
        /*0012*/ 	.short	0x002c
        /*0014*/ 	.byte	0x00, 0xf0, 0x11, 0x00


	//----- nvinfo : EIATTR_KPARAM_INFO
	.align		4
.L_16559:
        /*0018*/ 	.byte	0x04, 0x17
        /*001a*/ 	.short	(.L_16561 - .L_16560)
.L_16560:
        /*001c*/ 	.word	0x00000000
        /*0020*/ 	.short	0x0006
        /*0022*/ 	.short	0x0028
        /*0024*/ 	.byte	0x00, 0xf0, 0x11, 0x00


	//----- nvinfo : EIATTR_KPARAM_INFO
	.align		4
.L_16561:
        /*0028*/ 	.byte	0x04, 0x17
        /*002a*/ 	.short	(.L_16563 - .L_16562)
.L_16562:
        /*002c*/ 	.word	0x00000000
        /*0030*/ 	.short	0x0005
        /*0032*/ 	.short	0x0020
        /*0034*/ 	.byte	0x00, 0xf5, 0x21, 0x00


	//----- nvinfo : EIATTR_KPARAM_INFO
	.align		4
.L_16563:
        /*0038*/ 	.byte	0x04, 0x17
        /*003a*/ 	.short	(.L_16565 - .L_16564)
.L_16564:
        /*003c*/ 	.word	0x00000000
        /*0040*/ 	.short	0x0004
        /*0042*/ 	.short	0x0018
        /*0044*/ 	.byte	0x00, 0xf5, 0x21, 0x00


	//----- nvinfo : EIATTR_KPARAM_INFO
	.align		4
.L_16565:
        /*0048*/ 	.byte	0x04, 0x17
        /*004a*/ 	.short	(.L_16567 - .L_16566)
.L_16566:
        /*004c*/ 	.word	0x00000000
        /*0050*/ 	.short	0x0003
        /*0052*/ 	.short	0x0010
        /*0054*/ 	.byte	0x00, 0xf5, 0x21, 0x00


	//----- nvinfo : EIATTR_KPARAM_INFO
	.align		4
.L_16567:
        /*0058*/ 	.byte	0x04, 0x17
        /*005a*/ 	.short	(.L_16569 - .L_16568)
.L_16568:
        /*005c*/ 	.word	0x00000000
        /*0060*/ 	.short	0x0002
        /*0062*/ 	.short	0x0008
        /*0064*/ 	.byte	0x00, 0xf0, 0x11, 0x00


	//----- nvinfo : EIATTR_KPARAM_INFO
	.align		4
.L_16569:
        /*0068*/ 	.byte	0x04, 0x17
        /*006a*/ 	.short	(.L_16571 - .L_16570)
.L_16570:
        /*006c*/ 	.word	0x00000000
        /*0070*/ 	.short	0x0001
        /*0072*/ 	.short	0x0004
        /*0074*/ 	.byte	0x00, 0xf0, 0x11, 0x00


	//----- nvinfo : EIATTR_KPARAM_INFO
	.align		4
.L_16571:
        /*0078*/ 	.byte	0x04, 0x17
        /*007a*/ 	.short	(.L_16573 - .L_16572)
.L_16572:
        /*007c*/ 	.word	0x00000000
        /*0080*/ 	.short	0x0000
        /*0082*/ 	.short	0x0000
        /*0084*/ 	.byte	0x00, 0xf0, 0x11, 0x00


	//----- nvinfo : EIATTR_SPARSE_MMA_MASK
	.align		4
.L_16573:
        /*0088*/ 	.byte	0x03, 0x50
        /*008a*/ 	.short	0x0000


	//----- nvinfo : EIATTR_MAXREG_COUNT
	.align		4
        /*008c*/ 	.byte	0x03, 0x1b
        /*008e*/ 	.short	0x00ff


	//----- nvinfo : EIATTR_NUM_BARRIERS
	.align		4
        /*0090*/ 	.byte	0x02, 0x4c
        /*0092*/ 	.byte	0x01
	.zero		1


	//----- nvinfo : EIATTR_MERCURY_ISA_VERSION
	.align		4
        /*0094*/ 	.byte	0x03, 0x5f
        /*0096*/ 	.short	0x0101


	//----- nvinfo : EIATTR_COOP_GROUP_MASK_REGIDS
	.align		4
        /*0098*/ 	.byte	0x04, 0x29
        /*009a*/ 	.short	(.L_16575 - .L_16574)


	//   ....[0]....
.L_16574:
        /*009c*/ 	.word	0xffffffff


	//   ....[1]....
        /*00a0*/ 	.word	0xffffffff


	//   ....[2]....
        /*00a4*/ 	.word	0x0500000b


	//   ....[3]....
        /*00a8*/ 	.word	0x0500000b


	//----- nvinfo : EIATTR_COOP_GROUP_INSTR_OFFSETS
	.align		4
.L_16575:
        /*00ac*/ 	.byte	0x04, 0x28
        /*00ae*/ 	.short	(.L_16577 - .L_16576)


	//   ....[0]....
.L_16576:
        /*00b0*/ 	.word	0x00000cf0


	//   ....[1]....
        /*00b4*/ 	.word	0x00000d00


	//   ....[2]....
        /*00b8*/ 	.word	0x000013d0


	//   ....[3]....
        /*00bc*/ 	.word	0x00001450


	//----- nvinfo : EIATTR_VRC_CTA_INIT_COUNT
	.align		4
.L_16577:
        /*00c0*/ 	.byte	0x02, 0x4a
	.zero		1
	.zero		1


	//----- nvinfo : EIATTR_EXIT_INSTR_OFFSETS
	.align		4
        /*00c4*/ 	.byte	0x04, 0x1c
        /*00c6*/ 	.short	(.L_16579 - .L_16578)


	//   ....[0]....
.L_16578:
        /*00c8*/ 	.word	0x000001d0


	//   ....[1]....
        /*00cc*/ 	.word	0x00001370


	//----- nvinfo : EIATTR_MAX_THREADS
	.align		4
.L_16579:
        /*00d0*/ 	.byte	0x04, 0x05
        /*00d2*/ 	.short	(.L_16581 - .L_16580)
.L_16580:
        /*00d4*/ 	.word	0x00000100
        /*00d8*/ 	.word	0x00000001
        /*00dc*/ 	.word	0x00000001


	//----- nvinfo : EIATTR_CRS_STACK_SIZE
	.align		4
.L_16581:
        /*00e0*/ 	.byte	0x04, 0x1e
        /*00e2*/ 	.short	(.L_16583 - .L_16582)
.L_16582:
        /*00e4*/ 	.word	0x00000000


	//----- nvinfo : EIATTR_CBANK_PARAM_SIZE
	.align		4
.L_16583:
        /*00e8*/ 	.byte	0x03, 0x19
        /*00ea*/ 	.short	0x0030


	//----- nvinfo : EIATTR_PARAM_CBANK
	.align		4
        /*00ec*/ 	.byte	0x04, 0x0a
        /*00ee*/ 	.short	(.L_16585 - .L_16584)
	.align		4
.L_16584:
        /*00f0*/ 	.word	index@(.nv.constant0._Z9cuda_gemmIiLi256ELi2ELi1ELi16ELi2ELi2ELi32ELi0ELi1EEviiiPT_S1_S1_ii)
        /*00f4*/ 	.short	0x0380
        /*00f6*/ 	.short	0x0030


	//----- nvinfo : EIATTR_SW_WAR
	.align		4
.L_16585:
        /*00f8*/ 	.byte	0x04, 0x36
        /*00fa*/ 	.short	(.L_16587 - .L_16586)
.L_16586:
        /*00fc*/ 	.word	0x00000008
.L_16587:


//--------------------- .nv.info._Z9cuda_gemmIiLi256ELi2ELi1ELi16ELi2ELi2ELi32ELi0ELi0EEviiiPT_S1_S1_ii --------------------------
	.section	.nv.info._Z9cuda_gemmIiLi256ELi2ELi1ELi16ELi2ELi2ELi32ELi0ELi0EEviiiPT_S1_S1_ii,"",@"SHT_CUDA_INFO"
	.sectionflags	@""
	.align	4


	//----- nvinfo : EIATTR_CUDA_API_VERSION
	.align		4
        /*0000*/ 	.byte	0x04, 0x37
        /*0002*/ 	.short	(.L_16589 - .L_16588)
.L_16588:
        /*0004*/ 	.word	0x00000082


	//----- nvinfo : EIATTR_KPARAM_INFO
	.align		4
.L_16589:
        /*0008*/ 	.byte	0x04, 0x17
        /*000a*/ 	.short	(.L_16591 - .L_16590)
.L_16590:
        /*000c*/ 	.word	0x00000000
        /*0010*/ 	.short	0x0007
        /*0012*/ 	.short	0x002c
        /*0014*/ 	.byte	0x00, 0xf0, 0x11, 0x00


	//----- nvinfo : EIATTR_KPARAM_INFO
	.align		4
.L_16591:
        /*0018*/ 	.byte	0x04, 0x17
        /*001a*/ 	.short	(.L_16593 - .L_16592)
.L_16592:
        /*001c*/ 	.word	0x00000000
        /*0020*/ 	.short	0x0006
        /*0022*/ 	.short	0x0028
        /*0024*/ 	.byte	0x00, 0xf0, 0x11, 0x00


	//----- nvinfo : EIATTR_KPARAM_INFO
	.align		4
.L_16593:
        /*0028*/ 	.byte	0x04, 0x17
        /*002a*/ 	.short	(.L_16595 - .L_16594)
.L_16594:
        /*002c*/ 	.word	0x00000000
        /*0030*/ 	.short	0x0005
        /*0032*/ 	.short	0x0020
        /*0034*/ 	.byte	0x00, 0xf5, 0x21, 0x00


	//----- nvinfo : EIATTR_KPARAM_INFO
	.align		4
.L_16595:
        /*0038*/ 	.byte	0x04, 0x17
        /*003a*/ 	.short	(.L_16597 - .L_16596)
.L_16596:
        /*003c*/ 	.word	0x00000000
        /*0040*/ 	.short	0x0004
        /*0042*/ 	.short	0x0018
        /*0044*/ 	.byte	0x00, 0xf5, 0x21, 0x00


	//----- nvinfo : EIATTR_KPARAM_INFO
	.align		4
.L_16597:
        /*0048*/ 	.byte	0x04, 0x17
        /*004a*/ 	.short	(.L_16599 - .L_16598)
.L_16598:
        /*004c*/ 	.word	0x00000000
        /*0050*/ 	.short	0x0003
        /*0052*/ 	.short	0x0010
        /*0054*/ 	.byte	0x00, 0xf5, 0x21, 0x00


	//----- nvinfo : EIATTR_KPARAM_INFO
	.align		4
.L_16599:
        /*0058*/ 	.byte	0x04, 0x17
        /*005a*/ 	.short	(.L_16601 - .L_16600)
.L_16600:
        /*005c*/ 	.word	0x00000000
        /*0060*/ 	.short	0x0002
        /*0062*/ 	.short	0x0008
        /*0064*/ 	.byte	0x00, 0xf0, 0x11, 0x00


	//----- nvinfo : EIATTR_KPARAM_INFO
	.align		4
.L_16601:
        /*0068*/ 	.byte	0x04, 0x17
        /*006a*/ 	.short	(.L_16603 - .L_16602)
.L_16602:
        /*006c*/ 	.word	0x00000000
        /*0070*/ 	.short	0x0001
        /*0072*/ 	.short	0x0004
        /*0074*/ 	.byte	0x00, 0xf0, 0x11, 0x00


	//----- nvinfo : EIATTR_KPARAM_INFO
	.align		4
.L_16603:
        /*0078*/ 	.byte	0x04, 0x17
        /*007a*/ 	.short	(.L_16605 - .L_16604)
.L_16604:
        /*007c*/ 	.word	0x00000000
        /*0080*/ 	.short	0x0000
        /*0082*/ 	.short	0x0000
        /*0084*/ 	.byte	0x00, 0xf0, 0x11, 0x00


	//----- nvinfo : EIATTR_SPARSE_MMA_MASK
	.align		4
.L_16605:
        /*0088*/ 	.byte	0x03, 0x50
        /*008a*/ 	.short	0x0000


	//----- nvinfo : EIATTR_MAXREG_COUNT
	.align		4
        /*008c*/ 	.byte	0x03, 0x1b
        /*008e*/ 	.short	0x00ff


	//----- nvinfo : EIATTR_NUM_BARRIERS
	.align		4
        /*0090*/ 	.byte	0x02, 0x4c
        /*0092*/ 	.byte	0x01
	.zero		1


	//----- nvinfo : EIATTR_MERCURY_ISA_VERSION
	.align		4
        /*0094*/ 	.byte	0x03, 0x5f
        /*0096*/ 	.short	0x0101


	//----- nvinfo : EIATTR_COOP_GROUP_MASK_REGIDS
	.align		4
        /*0098*/ 	.byte	0x04, 0x29
        /*009a*/ 	.short	(.L_16607 - .L_16606)


	//   ....[0]....
.L_16606:
        /*009c*/ 	.word	0xffffffff


	//   ....[1]....
        /*00a0*/ 	.word	0xffffffff


	//   ....[2]....
        /*00a4*/ 	.word	0xffffffff


	//   ....[3]....
        /*00a8*/ 	.word	0xffffffff


	//   ....[4]....
        /*00ac*/ 	.word	0xffffffff


	//   ....[5]....
        /*00b0*/ 	.word	0xffffffff


	//   ....[6]....
        /*00b4*/ 	.word	0xffffffff


	//   ....[7]....
        /*00b8*/ 	.word	0x05000013


	//   ....[8]....
        /*00bc*/ 	.word	0x05000013


	//   ....[9]....
        /*00c0*/ 	.word	0x05000013


	//   ....[10]....
        /*00c4*/ 	.word	0x05000013


	//   ....[11]....
        /*00c8*/ 	.word	0x05000013


	//   ....[12]....
        /*00cc*/ 	.word	0x05000013


	//----- nvinfo : EIATTR_COOP_GROUP_INSTR_OFFSETS
	.align		4
.L_16607:
        /*00d0*/ 	.byte	0x04, 0x28
        /*00d2*/ 	.short	(.L_16609 - .L_16608)


	//   ....[0]....
.L_16608:
        /*00d4*/ 	.word	0x00001860


	//   ....[1]....
        /*00d8*/ 	.word	0x000018c0


	//   ....[2]....
        /*00dc*/ 	.word	0x00001cd0


	//   ....[3]....
        /*00e0*/ 	.word	0x00001d30


	//   ....[4]....
        /*00e4*/ 	.word	0x00002190


	//   ....[5]....
        /*00e8*/ 	.word	0x000021f0


	//   ....[6]....
        /*00ec*/ 	.word	0x00002260


	//   ....[7]....
        /*00f0*/ 	.word	0x000033c0


	//   ....[8]....
        /*00f4*/ 	.word	0x00003450


	//   ....[9]....
        /*00f8*/ 	.word	0x000034e0


	//   ....[10]....
        /*00fc*/ 	.word	0x00003570


	//   ....[11]....
        /*0100*/ 	.word	0x000035f0


	//   ....[12]....
        /*0104*/ 	.word	0x00003680


	//----- nvinfo : EIATTR_VRC_CTA_INIT_COUNT
	.align		4
.L_16609:
        /*0108*/ 	.byte	0x02, 0x4a
	.zero		1
	.zero		1


	//----- nvinfo : EIATTR_EXIT_INSTR_OFFSETS
	.align		4
        /*010c*/ 	.byte	0x04, 0x1c
        /*010e*/ 	.short	(.L_16611 - .L_16610)


	//   ....[0]....
.L_16610:
        /*0110*/ 	.word	0x000007e0


	//   ....[1]....
        /*0114*/ 	.word	0x00003360


	//----- nvinfo : EIATTR_MAX_THREADS
	.align		4
.L_16611:
        /*0118*/ 	.byte	0x04, 0x05
        /*011a*/ 	.short	(.L_16613 - .L_16612)
.L_16612:
        /*011c*/ 	.word	0x00000100
        /*0120*/ 	.word	0x00000001
        /*0124*/ 	.word	0x00000001


	//----- nvinfo : EIATTR_CRS_STACK_SIZE
	.align		4
.L_16613:
        /*0128*/ 	.byte	0x04, 0x1e
        /*012a*/ 	.short	(.L_16615 - .L_16614)
.L_16614:
        /*012c*/ 	.word	0x00000000


	//----- nvinfo : EIATTR_CBANK_PARAM_SIZE
	.align		4
.L_16615:
        /*0130*/ 	.byte	0x03, 0x19
        /*0132*/ 	.short	0x0030


	//----- nvinfo : EIATTR_PARAM_CBANK
	.align		4
        /*0134*/ 	.byte	0x04, 0x0a
        /*0136*/ 	.short	(.L_16617 - .L_16616)
	.align		4
.L_16616:
        /*0138*/ 	.word	index@(.nv.constant0._Z9cuda_gemmIiLi256ELi2ELi1ELi16ELi2ELi2ELi32ELi0ELi0EEviiiPT_S1_S1_ii)
        /*013c*/ 	.short	0x0380
        /*013e*/ 	.short	0x0030


	//----- nvinfo : EIATTR_SW_WAR
	.align		4
.L_16617:
        /*0140*/ 	.byte	0x04, 0x36
        /*0142*/ 	.short	(.L_16619 - .L_16618)
.L_16618:
        /*0144*/ 	.word	0x00000008
.L_16619:


//--------------------- .nv.info._Z9cuda_gemmIiLi256ELi1ELi1ELi1024ELi128ELi128ELi32ELi1ELi1EEviiiPT_S1_S1_ii --------------------------
	.section	.nv.info._Z9cuda_gemmIiLi256ELi1ELi1ELi1024ELi128ELi128ELi32ELi1ELi1EEviiiPT_S1_S1_ii,"",@"SHT_CUDA_INFO"
	.sectionflags	@""
	.align	4


	//----- nvinfo : EIATTR_CUDA_API_VERSION
	.align		4
        /*0000*/ 	.byte	0x04, 0x37
        /*0002*/ 	.short	(.L_16621 - .L_16620)
.L_16620:
        /*0004*/ 	.word	0x00000082


	//----- nvinfo : EIATTR_KPARAM_INFO
	.align		4
.L_16621:
        /*0008*/ 	.byte	0x04, 0x17
        /*000a*/ 	.short	(.L_16623 - .L_16622)
.L_16622:
        /*000c*/ 	.word	0x00000000
        /*0010*/ 	.short	0x0007
        /*0012*/ 	.short	0x002c
        /*0014*/ 	.byte	0x00, 0xf0, 0x11, 0x00


	//----- nvinfo : EIATTR_KPARAM_INFO
	.align		4
.L_16623:
        /*0018*/ 	.byte	0x04, 0x17
        /*001a*/ 	.short	(.L_16625 - .L_16624)
.L_16624:
        /*001c*/ 	.word	0x00000000
        /*0020*/ 	.short	0x0006
        /*0022*/ 	.short	0x0028
        /*0024*/ 	.byte	0x00, 0xf0, 0x11, 0x00


	//----- nvinfo : EIATTR_KPARAM_INFO
	.align		4
.L_16625:
        /*0028*/ 	.byte	0x04, 0x17
        /*002a*/ 	.short	(.L_16627 - .L_16626)
.L_16626:
        /*002c*/ 	.word	0x00000000
        /*0030*/ 	.short	0x0005
        /*0032*/ 	.short	0x0020
        /*0034*/ 	.byte	0x00, 0xf5, 0x21, 0x00


	//----- nvinfo : EIATTR_KPARAM_INFO
	.align		4
.L_16627:
        /*0038*/ 	.byte	0x04, 0x17
        /*003a*/ 	.short	(.L_16629 - .L_16628)
.L_16628:
        /*003c*/ 	.word	0x00000000
        /*0040*/ 	.short	0x0004
        /*0042*/ 	.short	0x0018
        /*0044*/ 	.byte	0x00, 0xf5, 0x21, 0x00


	//----- nvinfo : EIATTR_KPARAM_INFO
	.align		4
.L_16629:
        /*0048*/ 	.byte	0x04, 0x17
        /*004a*/ 	.short	(.L_16631 - .L_16630)
.L_16630:
        /*004c*/ 	.word	0x00000000
        /*0050*/ 	.short	0x0003
        /*0052*/ 	.short	0x0010
        /*0054*/ 	.byte	0x00, 0xf5, 0x21, 0x00


	//----- nvinfo : EIATTR_KPARAM_INFO
	.align		4
.L_16631:
        /*0058*/ 	.byte	0x04, 0x17
        /*005a*/ 	.short	(.L_16633 - .L_16632)
.L_16632:
        /*005c*/ 	.word	0x00000000
        /*0060*/ 	.short	0x0002
        /*0062*/ 	.short	0x0008
        /*0064*/ 	.byte	0x00, 0xf0, 0x11, 0x00


	//----- nvinfo : EIATTR_KPARAM_INFO
	.align		4
.L_16633:
        /*0068*/ 	.byte	0x04, 0x17
        /*006a*/ 	.short	(.L_16635 - .L_16634)
.L_16634:
        /*006c*/ 	.word	0x00000000
        /*0070*/ 	.short	0x0001
        /*0072*/ 	.short	0x0004
        /*0074*/ 	.byte	0x00, 0xf0, 0x11, 0x00


	//----- nvinfo : EIATTR_KPARAM_INFO
	.align		4
.L_16635:
        /*0078*/ 	.byte	0x04, 0x17
        /*007a*/ 	.short	(.L_16637 - .L_16636)
.L_16636:
        /*007c*/ 	.word	0x00000000
        /*0080*/ 	.short	0x0000
        /*0082*/ 	.short	0x0000
        /*0084*/ 	.byte	0x00, 0xf0, 0x11, 0x00


	//----- nvinfo : EIATTR_SPARSE_MMA_MASK
	.align		4
.L_16637:
        /*0088*/ 	.byte	0x03, 0x50
        /*008a*/ 	.short	0x0000


	//----- nvinfo : EIATTR_MAXREG_COUNT
	.align		4
        /*008c*/ 	.byte	0x03, 0x1b
        /*008e*/ 	.short	0x00ff


	//----- nvinfo : EIATTR_NUM_BARRIERS
	.align		4
        /*0090*/ 	.byte	0x02, 0x4c
        /*0092*/ 	.byte	0x01
	.zero		1


	//----- nvinfo : EIATTR_MERCURY_ISA_VERSION
	.align		4
        /*0094*/ 	.byte	0x03, 0x5f
        /*0096*/ 	.short	0x0101


	//----- nvinfo : EIATTR_COOP_GROUP_MASK_REGIDS
	.align		4
        /*0098*/ 	.byte	0x04, 0x29
        /*009a*/ 	.short	(.L_16639 - .L_16638)


	//   ....[0]....
.L_16638:
        /*009c*/ 	.word	0xffffffff


	//   ....[1]....
        /*00a0*/ 	.word	0xffffffff


	//   ....[2]....
        /*00a4*/ 	.word	0xffffffff


	//   ....[3]....
        /*00a8*/ 	.word	0x0500001d


	//   ....[4]....
        /*00ac*/ 	.word	0x0500001d


	//   ....[5]....
        /*00b0*/ 	.word	0x0500001d


	//----- nvinfo : EIATTR_COOP_GROUP_INSTR_OFFSETS
	.align		4
.L_16639:
        /*00b4*/ 	.byte	0x04, 0x28
        /*00b6*/ 	.short	(.L_16641 - .L_16640)


	//   ....[0]....
.L_16640:
        /*00b8*/ 	.word	0x00001280


	//   ....[1]....
        /*00bc*/ 	.word	0x000012a0


	//   ....[2]....
        /*00c0*/ 	.word	0x000012c0


	//   ....[3]....
        /*00c4*/ 	.word	0x000017c0


	//   ....[4]....
        /*00c8*/ 	.word	0x00001850


	//   ....[5]....
        /*00cc*/ 	.word	0x000018c0


	//----- nvinfo : EIATTR_VRC_CTA_INIT_COUNT
	.align		4
.L_16641:
        /*00d0*/ 	.byte	0x02, 0x4a
	.zero		1
	.zero		1


	//----- nvinfo : EIATTR_EXIT_INSTR_OFFSETS
	.align		4
        /*00d4*/ 	.byte	0x04, 0x1c
        /*00d6*/ 	.short	(.L_16643 - .L_16642)


	//   ....[0]....
.L_16642:
        /*00d8*/ 	.word	0x00000050


	//   ....[1]....
        /*00dc*/ 	.word	0x00001550


	//   ....[2]....
        /*00e0*/ 	.word	0x00001750


	//----- nvinfo : EIATTR_MAX_THREADS
	.align		4
.L_16643:
        /*00e4*/ 	.byte	0x04, 0x05
        /*00e6*/ 	.short	(.L_16645 - .L_16644)
.L_16644:
        /*00e8*/ 	.word	0x00000100
        /*00ec*/ 	.word	0x00000001
        /*00f0*/ 	.word	0x00000001


	//----- nvinfo : EIATTR_CRS_STACK_SIZE
	.align		4
.L_16645:
        /*00f4*/ 	.byte	0x04, 0x1e
        /*00f6*/ 	.short	(.L_16647 - .L_16646)
.L_16646:
        /*00f8*/ 	.word	0x00000000


	//----- nvinfo : EIATTR_CBANK_PARAM_SIZE
	.align		4
.L_16647:
        /*00fc*/ 	.byte	0x03, 0x19
        /*00fe*/ 	.short	0x0030


	//----- nvinfo : EIATTR_PARAM_CBANK
	.align		4
        /*0100*/ 	.byte	0x04, 0x0a
        /*0102*/ 	.short	(.L_16649 - .L_16648)
	.align		4
.L_16648:
        /*0104*/ 	.word	index@(.nv.constant0._Z9cuda_gemmIiLi256ELi1ELi1ELi1024ELi128ELi128ELi32ELi1ELi1EEviiiPT_S1_S1_ii)
        /*0108*/ 	.short	0x0380
        /*010a*/ 	.short	0x0030


	//----- nvinfo : EIATTR_SW_WAR
	.align		4
.L_16649:
        /*010c*/ 	.byte	0x04, 0x36
        /*010e*/ 	.short	(.L_16651 - .L_16650)
.L_16650:
        /*0110*/ 	.word	0x00000008
.L_16651:


//--------------------- .nv.info._Z9cuda_gemmIiLi256ELi1ELi1ELi1024ELi128ELi128ELi32ELi1ELi0EEviiiPT_S1_S1_ii --------------------------
	.section	.nv.info._Z9cuda_gemmIiLi256ELi1ELi1ELi1024ELi128ELi128ELi32ELi1ELi0EEviiiPT_S1_S1_ii,"",@"SHT_CUDA_INFO"
	.sectionflags	@""
	.align	4


	//----- nvinfo : EIATTR_CUDA_API_VERSION
	.align		4
        /*0000*/ 	.byte	0x04, 0x37
        /*0002*/ 	.short	(.L_16653 - .L_16652)
.L_16652:
        /*0004*/ 	.word	0x00000082


	//----- nvinfo : EIATTR_KPARAM_INFO
	.align		4
.L_16653:
        /*0008*/ 	.byte	0x04, 0x17
        /*000a*/ 	.short	(.L_16655 - .L_16654)
.L_16654:
        /*000c*/ 	.word	0x00000000
        /*0010*/ 	.short	0x0007
        /*0012*/ 	.short	0x002c
        /*0014*/ 	.byte	0x00, 0xf0, 0x11, 0x00


	//----- nvinfo : EIATTR_KPARAM_INFO
	.align		4
.L_16655:
        /*0018*/ 	.byte	0x04, 0x17
        /*001a*/ 	.short	(.L_16657 - .L_16656)
.L_16656:
        /*001c*/ 	.word	0x00000000
        /*0020*/ 	.short	0x0006
        /*0022*/ 	.short	0x0028
        /*0024*/ 	.byte	0x00, 0xf0, 0x11, 0x00


	//----- nvinfo : EIATTR_KPARAM_INFO
	.align		4
.L_16657:
        /*0028*/ 	.byte	0x04, 0x17
        /*002a*/ 	.short	(.L_16659 - .L_16658)
.L_16658:
        /*002c*/ 	.word	0x00000000
        /*0030*/ 	.short	0x0005
        /*0032*/ 	.short	0x0020
        /*0034*/ 	.byte	0x00, 0xf5, 0x21, 0x00


	//----- nvinfo : EIATTR_KPARAM_INFO
	.align		4
.L_16659:
        /*0038*/ 	.byte	0x04, 0x17
        /*003a*/ 	.short	(.L_16661 - .L_16660)
.L_16660:
        /*003c*/ 	.word	0x00000000
        /*0040*/ 	.short	0x0004
        /*0042*/ 	.short	0x0018
        /*0044*/ 	.byte	0x00, 0xf5, 0x21, 0x00


	//----- nvinfo : EIATTR_KPARAM_INFO
	.align		4
.L_16661:
        /*0048*/ 	.byte	0x04, 0x17
        /*004a*/ 	.short	(.L_16663 - .L_16662)
.L_16662:
        /*004c*/ 	.word	0x00000000
        /*0050*/ 	.short	0x0003
        /*0052*/ 	.short	0x0010
        /*0054*/ 	.byte	0x00, 0xf5, 0x21, 0x00


	//----- nvinfo : EIATTR_KPARAM_INFO
	.align		4
.L_16663:
        /*0058*/ 	.byte	0x04, 0x17
        /*005a*/ 	.short	(.L_16665 - .L_16664)
.L_16664:
        /*005c*/ 	.word	0x00000000
        /*0060*/ 	.short	0x0002
        /*0062*/ 	.short	0x0008
        /*0064*/ 	.byte	0x00, 0xf0, 0x11, 0x00


	//----- nvinfo : EIATTR_KPARAM_INFO
	.align		4
.L_16665:
        /*0068*/ 	.byte	0x04, 0x17
        /*006a*/ 	.short	(.L_16667 - .L_16666)
.L_16666:
        /*006c*/ 	.word	0x00000000
        /*0070*/ 	.short	0x0001
        /*0072*/ 	.short	0x0004
        /*0074*/ 	.byte	0x00, 0xf0, 0x11, 0x00


	//----- nvinfo : EIATTR_KPARAM_INFO
	.align		4
.L_16667:
        /*0078*/ 	.byte	0x04, 0x17
        /*007a*/ 	.short	(.L_16669 - .L_16668)
.L_16668:
        /*007c*/ 	.word	0x00000000
        /*0080*/ 	.short	0x0000
        /*0082*/ 	.short	0x0000
        /*0084*/ 	.byte	0x00, 0xf0, 0x11, 0x00


	//----- nvinfo : EIATTR_SPARSE_MMA_MASK
	.align		4
.L_16669:
        /*0088*/ 	.byte	0x03, 0x50
        /*008a*/ 	.short	0x0000


	//----- nvinfo : EIATTR_MAXREG_COUNT
	.align		4
        /*008c*/ 	.byte	0x03, 0x1b
        /*008e*/ 	.short	0x00ff


	//----- nvinfo : EIATTR_NUM_BARRIERS
	.align		4
        /*0090*/ 	.byte	0x02, 0x4c
        /*0092*/ 	.byte	0x01
	.zero		1


	//----- nvinfo : EIATTR_MERCURY_ISA_VERSION
	.align		4
        /*0094*/ 	.byte	0x03, 0x5f
        /*0096*/ 	.short	0x0101


	//----- nvinfo : EIATTR_COOP_GROUP_MASK_REGIDS
	.align		4
        /*0098*/ 	.byte	0x04, 0x29
        /*009a*/ 	.short	(.L_16671 - .L_16670)


	//   ....[0]....
.L_16670:
        /*009c*/ 	.word	0xffffffff


	//----- nvinfo : EIATTR_COOP_GROUP_INSTR_OFFSETS
	.align		4
.L_16671:
        /*00a0*/ 	.byte	0x04, 0x28
        /*00a2*/ 	.short	(.L_16673 - .L_16672)


	//   ....[0]....
.L_16672:
        /*00a4*/ 	.word	0x00005150


	//----- nvinfo : EIATTR_VRC_CTA_INIT_COUNT
	.align		4
.L_16673:
        /*00a8*/ 	.byte	0x02, 0x4a
	.zero		1
	.zero		1


	//----- nvinfo : EIATTR_EXIT_INSTR_OFFSETS
	.align		4
        /*00ac*/ 	.byte	0x04, 0x1c
        /*00ae*/ 	.short	(.L_16675 - .L_16674)


	//   ....[0]....
.L_16674:
        /*00b0*/ 	.word	0x000004b0


	//   ....[1]....
        /*00b4*/ 	.word	0x00005540


	//   ....[2]....
        /*00b8*/ 	.word	0x000057d0


	//----- nvinfo : EIATTR_MAX_THREADS
	.align		4
.L_16675:
        /*00bc*/ 	.byte	0x04, 0x05
        /*00be*/ 	.short	(.L_16677 - .L_16676)
.L_16676:
        /*00c0*/ 	.word	0x00000100
        /*00c4*/ 	.word	0x00000001
        /*00c8*/ 	.word	0x00000001


	//----- nvinfo : EIATTR_CRS_STACK_SIZE
	.align		4
.L_16677:
        /*00cc*/ 	.byte	0x04, 0x1e
        /*00ce*/ 	.short	(.L_16679 - .L_16678)
.L_16678:
        /*00d0*/ 	.word	0x00000000


	//----- nvinfo : EIATTR_CBANK_PARAM_SIZE
	.align		4
.L_16679:
        /*00d4*/ 	.byte	0x03, 0x19
        /*00d6*/ 	.short	0x0030


	//----- nvinfo : EIATTR_PARAM_CBANK
	.align		4
        /*00d8*/ 	.byte	0x04, 0x0a
        /*00da*/ 	.short	(.L_16681 - .L_16680)
	.align		4
.L_16680:
        /*00dc*/ 	.word	index@(.nv.constant0._Z9cuda_gemmIiLi256ELi1ELi1ELi1024ELi128ELi128ELi32ELi1ELi0EEviiiPT_S1_S1_ii)
        /*00e0*/ 	.short	0x0380
        /*00e2*/ 	.short	0x0030


	//----- nvinfo : EIATTR_SW_WAR
	.align		4
.L_16681:
        /*00e4*/ 	.byte	0x04, 0x36
        /*00e6*/ 	.short	(.L_16683 - .L_16682)
.L_16682:
        /*00e8*/ 	.word	0x00000008
.L_16683:


//--------------------- .nv.info._Z9cuda_gemmIiLi256ELi1ELi1ELi1024ELi128ELi128ELi32ELi0ELi1EEviiiPT_S1_S1_ii --------------------------
	.section	.nv.info._Z9cuda_gemmIiLi256ELi1ELi1ELi1024ELi128ELi128ELi32ELi0ELi1EEviiiPT_S1_S1_ii,"",@"SHT_CUDA_INFO"
	.sectionflags	@""
	.align	4


	//----- nvinfo : EIATTR_CUDA_API_VERSION
	.align		4
        /*0000*/ 	.byte	0x04, 0x37
        /*0002*/ 	.short	(.L_16685 - .L_16684)
.L_16684:
        /*0004*/ 	.word	0x00000082


	//----- nvinfo : EIATTR_KPARAM_INFO
	.align		4
.L_16685:
        /*0008*/ 	.byte	0x04, 0x17
        /*000a*/ 	.short	(.L_16687 - .L_16686)
.L_16686:
        /*000c*/ 	.word	0x00000000
        /*0010*/ 	.short	0x0007
        /*0012*/ 	.short	0x002c
        /*0014*/ 	.byte	0x00, 0xf0, 0x11, 0x00


	//----- nvinfo : EIATTR_KPARAM_INFO
	.align		4
.L_16687:
        /*0018*/ 	.byte	0x04, 0x17
        /*001a*/ 	.short	(.L_16689 - .L_16688)
.L_16688:
        /*001c*/ 	.word	0x00000000
        /*0020*/ 	.short	0x0006
        /*0022*/ 	.short	0x0028
        /*0024*/ 	.byte	0x00, 0xf0, 0x11, 0x00


	//----- nvinfo : EIATTR_KPARAM_INFO
	.align		4
.L_16689:
        /*0028*/ 	.byte	0x04, 0x17
        /*002a*/ 	.short	(.L_16691 - .L_16690)
.L_16690:
        /*002c*/ 	.word	0x00000000
        /*0030*/ 	.short	0x0005
        /*0032*/ 	.short	0x0020
        /*0034*/ 	.byte	0x00, 0xf5, 0x21, 0x00


	//----- nvinfo : EIATTR_KPARAM_INFO
	.align		4
.L_16691:
        /*0038*/ 	.byte	0x04, 0x17
        /*003a*/ 	.short	(.L_16693 - .L_16692)
.L_16692:
        /*003c*/ 	.word	0x00000000
        /*0040*/ 	.short	0x0004
        /*0042*/ 	.short	0x0018
        /*0044*/ 	.byte	0x00, 0xf5, 0x21, 0x00


	//----- nvinfo : EIATTR_KPARAM_INFO
	.align		4
.L_16693:
        /*0048*/ 	.byte	0x04, 0x17
        /*004a*/ 	.short	(.L_16695 - .L_16694)
.L_16694:
        /*004c*/ 	.word	0x00000000
        /*0050*/ 	.short	0x0003
        /*0052*/ 	.short	0x0010
        /*0054*/ 	.byte	0x00, 0xf5, 0x21, 0x00


	//----- nvinfo : EIATTR_KPARAM_INFO
	.align		4
.L_16695:
        /*0058*/ 	.byte	0x04, 0x17
        /*005a*/ 	.short	(.L_16697 - .L_16696)
.L_16696:
        /*005c*/ 	.word	0x00000000
        /*0060*/ 	.short	0x0002
        /*0062*/ 	.short	0x0008
        /*0064*/ 	.byte	0x00, 0xf0, 0x11, 0x00


	//----- nvinfo : EIATTR_KPARAM_INFO
	.align		4
.L_16697:
        /*0068*/ 	.byte	0x04, 0x17
        /*006a*/ 	.short	(.L_16699 - .L_16698)
.L_16698:
        /*006c*/ 	.word	0x00000000
        /*0070*/ 	.short	0x0001
        /*0072*/ 	.short	0x0004
        /*0074*/ 	.byte	0x00, 0xf0, 0x11, 0x00


	//----- nvinfo : EIATTR_KPARAM_INFO
	.align		4
.L_16699:
        /*0078*/ 	.byte	0x04, 0x17
        /*007a*/ 	.short	(.L_16701 - .L_16700)
.L_16700:
        /*007c*/ 	.word	0x00000000
        /*0080*/ 	.short	0x0000
        /*0082*/ 	.short	0x0000
        /*0084*/ 	.byte	0x00, 0xf0, 0x11, 0x00


	//----- nvinfo : EIATTR_SPARSE_MMA_MASK
	.align		4
.L_16701:
        /*0088*/ 	.byte	0x03, 0x50
        /*008a*/ 	.short	0x0000


	//----- nvinfo : EIATTR_MAXREG_COUNT
	.align		4
        /*008c*/ 	.byte	0x03, 0x1b
        /*008e*/ 	.short	0x00ff


	//----- nvinfo : EIATTR_NUM_BARRIERS
	.align		4
        /*0090*/ 	.byte	0x02, 0x4c
        /*0092*/ 	.byte	0x01
	.zero		1


	//----- nvinfo : EIATTR_MERCURY_ISA_VERSION
	.align		4
        /*0094*/ 	.byte	0x03, 0x5f
        /*0096*/ 	.short	0x0101


	//----- nvinfo : EIATTR_COOP_GROUP_MASK_REGIDS
	.align		4
        /*0098*/ 	.byte	0x04, 0x29
        /*009a*/ 	.short	(.L_16703 - .L_16702)


	//   ....[0]....
.L_16702:
        /*009c*/ 	.word	0xffffffff


	//   ....[1]....
        /*00a0*/ 	.word	0xffffffff


	//   ....[2]....
        /*00a4*/ 	.word	0xffffffff


	//   ....[3]....
        /*00a8*/ 	.word	0x0500001b


	//   ....[4]....
        /*00ac*/ 	.word	0x0500001b


	//   ....[5]....
        /*00b0*/ 	.word	0x0500001b


	//----- nvinfo : EIATTR_COOP_GROUP_INSTR_OFFSETS
	.align		4
.L_16703:
        /*00b4*/ 	.byte	0x04, 0x28
        /*00b6*/ 	.short	(.L_16705 - .L_16704)


	//   ....[0]....
.L_16704:
        /*00b8*/ 	.word	0x00001560


	//   ....[1]....
        /*00bc*/ 	.word	0x00001580


	//   ....[2]....
        /*00c0*/ 	.word	0x000015a0


	//   ....[3]....
        /*00c4*/ 	.word	0x00001c20


	//   ....[4]....
        /*00c8*/ 	.word	0x00001cb0


	//   ....[5]....
        /*00cc*/ 	.word	0x00001d20


	//----- nvinfo : EIATTR_VRC_CTA_INIT_COUNT
	.align		4
.L_16705:
        /*00d0*/ 	.byte	0x02, 0x4a
	.zero		1
	.zero		1


	//----- nvinfo : EIATTR_EXIT_INSTR_OFFSETS
	.align		4
        /*00d4*/ 	.byte	0x04, 0x1c
        /*00d6*/ 	.short	(.L_16707 - .L_16706)


	//   ....[0]....
.L_16706:
        /*00d8*/ 	.word	0x000002b0


	//   ....[1]....
        /*00dc*/ 	.word	0x000018a0


	//   ....[2]....
        /*00e0*/ 	.word	0x00001bb0


	//----- nvinfo : EIATTR_MAX_THREADS
	.align		4
.L_16707:
        /*00e4*/ 	.byte	0x04, 0x05
        /*00e6*/ 	.short	(.L_16709 - .L_16708)
.L_16708:
        /*00e8*/ 	.word	0x00000100
        /*00ec*/ 	.word	0x00000001
        /*00f0*/ 	.word	0x00000001


	//----- nvinfo : EIATTR_CRS_STACK_SIZE
	.align		4
.L_16709:
        /*00f4*/ 	.byte	0x04, 0x1e
        /*00f6*/ 	.short	(.L_16711 - .L_16710)
.L_16710:
        /*00f8*/ 	.word	0x00000000


	//----- nvinfo : EIATTR_CBANK_PARAM_SIZE
	.align		4
.L_16711:
        /*00fc*/ 	.byte	0x03, 0x19
        /*00fe*/ 	.short	0x0030


	//----- nvinfo : EIATTR_PARAM_CBANK
	.align		4
        /*0100*/ 	.byte	0x04, 0x0a
        /*0102*/ 	.short	(.L_16713 - .L_16712)
	.align		4
.L_16712:
        /*0104*/ 	.word	index@(.nv.constant0._Z9cuda_gemmIiLi256ELi1ELi1ELi1024ELi128ELi128ELi32ELi0ELi1EEviiiPT_S1_S1_ii)
        /*0108*/ 	.short	0x0380
        /*010a*/ 	.short	0x0030


	//----- nvinfo : EIATTR_SW_WAR
	.align		4
.L_16713:
        /*010c*/ 	.byte	0x04, 0x36
        /*010e*/ 	.short	(.L_16715 - .L_16714)
.L_16714:
        /*0110*/ 	.word	0x00000008
.L_16715:


//--------------------- .nv.info._Z9cuda_gemmIiLi256ELi1ELi1ELi1024ELi128ELi128ELi32ELi0ELi0EEviiiPT_S1_S1_ii --------------------------
	.section	.nv.info._Z9cuda_gemmIiLi256ELi1ELi1ELi1024ELi128ELi128ELi32ELi0ELi0EEviiiPT_S1_S1_ii,"",@"SHT_CUDA_INFO"
	.sectionflags	@""
	.align	4


	//----- nvinfo : EIATTR_CUDA_API_VERSION
	.align		4
        /*0000*/ 	.byte	0x04, 0x37
        /*0002*/ 	.short	(.L_16717 - .L_16716)
.L_16716:
        /*0004*/ 	.word	0x00000082


	//----- nvinfo : EIATTR_KPARAM_INFO
	.align		4
.L_16717:
        /*0008*/ 	.byte	0x04, 0x17
        /*000a*/ 	.short	(.L_16719 - .L_16718)
.L_16718:
        /*000c*/ 	.word	0x00000000
        /*0010*/ 	.short	0x0007
        /*0012*/ 	.short	0x002c
        /*0014*/ 	.byte	0x00, 0xf0, 0x11, 0x00


	//----- nvinfo : EIATTR_KPARAM_INFO
	.align		4
.L_16719:
        /*0018*/ 	.byte	0x04, 0x17
        /*001a*/ 	.short	(.L_16721 - .L_16720)
.L_16720:
        /*001c*/ 	.word	0x00000000
        /*0020*/ 	.short	0x0006
        /*0022*/ 	.short	0x0028
        /*0024*/ 	.byte	0x00, 0xf0, 0x11, 0x00


	//----- nvinfo : EIATTR_KPARAM_INFO
	.align		4
.L_16721:
        /*0028*/ 	.byte	0x04, 0x17
        /*002a*/ 	.short	(.L_16723 - .L_16722)
.L_16722:
        /*002c*/ 	.word	0x00000000
        /*0030*/ 	.short	0x0005
        /*0032*/ 	.short	0x0020
        /*0034*/ 	.byte	0x00, 0xf5, 0x21, 0x00


	//----- nvinfo : EIATTR_KPARAM_INFO
	.align		4
.L_16723:
        /*0038*/ 	.byte	0x04, 0x17
        /*003a*/ 	.short	(.L_16725 - .L_16724)
.L_16724:
        /*003c*/ 	.word	0x00000000
        /*0040*/ 	.short	0x0004
        /*0042*/ 	.short	0x0018
        /*0044*/ 	.byte	0x00, 0xf5, 0x21, 0x00


	//----- nvinfo : EIATTR_KPARAM_INFO
	.align		4
.L_16725:
        /*0048*/ 	.byte	0x04, 0x17
        /*004a*/ 	.short	(.L_16727 - .L_16726)
.L_16726:
        /*004c*/ 	.word	0x00000000
        /*0050*/ 	.short	0x0003
        /*0052*/ 	.short	0x0010
        /*0054*/ 	.byte	0x00, 0xf5, 0x21, 0x00


	//----- nvinfo : EIATTR_KPARAM_INFO
	.align		4
.L_16727:
        /*0058*/ 	.byte	0x04, 0x17
        /*005a*/ 	.short	(.L_16729 - .L_16728)
.L_16728:
        /*005c*/ 	.word	0x00000000
        /*0060*/ 	.short	0x0002
        /*0062*/ 	.short	0x0008
        /*0064*/ 	.byte	0x00, 0xf0, 0x11, 0x00


	//----- nvinfo : EIATTR_KPARAM_INFO
	.align		4
.L_16729:
        /*0068*/ 	.byte	0x04, 0x17
        /*006a*/ 	.short	(.L_16731 - .L_16730)
.L_16730:
        /*006c*/ 	.word	0x00000000
        /*0070*/ 	.short	0x0001
        /*0072*/ 	.short	0x0004
        /*0074*/ 	.byte	0x00, 0xf0, 0x11, 0x00


	//----- nvinfo : EIATTR_KPARAM_INFO
	.align		4
.L_16731:
        /*0078*/ 	.byte	0x04, 0x17
        /*007a*/ 	.short	(.L_16733 - .L_16732)
.L_16732:
        /*007c*/ 	.word	0x00000000
        /*0080*/ 	.short	0x0000
        /*0082*/ 	.short	0x0000
        /*0084*/ 	.byte	0x00, 0xf0, 0x11, 0x00


	//----- nvinfo : EIATTR_SPARSE_MMA_MASK
	.align		4
.L_16733:
        /*0088*/ 	.byte	0x03, 0x50
        /*008a*/ 	.short	0x0000


	//----- nvinfo : EIATTR_MAXREG_COUNT
	.align		4
        /*008c*/ 	.byte	0x03, 0x1b
        /*008e*/ 	.short	0x00ff


	//----- nvinfo : EIATTR_NUM_BARRIERS
	.align		4
        /*0090*/ 	.byte	0x02, 0x4c
        /*0092*/ 	.byte	0x01
	.zero		1


	//----- nvinfo : EIATTR_MERCURY_ISA_VERSION
	.align		4
        /*0094*/ 	.byte	0x03, 0x5f
        /*0096*/ 	.short	0x0101


	//----- nvinfo : EIATTR_COOP_GROUP_MASK_REGIDS
	.align		4
        /*0098*/ 	.byte	0x04, 0x29
        /*009a*/ 	.short	(.L_16735 - .L_16734)


	//   ....[0]....
.L_16734:
        /*009c*/ 	.word	0xffffffff


	//----- nvinfo : EIATTR_COOP_GROUP_INSTR_OFFSETS
	.align		4
.L_16735:
        /*00a0*/ 	.byte	0x04, 0x28
        /*00a2*/ 	.short	(.L_16737 - .L_16736)


	//   ....[0]....
.L_16736:
        /*00a4*/ 	.word	0x00005430


	//----- nvinfo : EIATTR_VRC_CTA_INIT_COUNT
	.align		4
.L_16737:
        /*00a8*/ 	.byte	0x02, 0x4a
	.zero		1
	.zero		1


	//----- nvinfo : EIATTR_EXIT_INSTR_OFFSETS
	.align		4
        /*00ac*/ 	.byte	0x04, 0x1c
        /*00ae*/ 	.short	(.L_16739 - .L_16738)


	//   ....[0]....
.L_16738:
        /*00b0*/ 	.word	0x00000700


	//   ....[1]....
        /*00b4*/ 	.word	0x00005b70


	//   ....[2]....
        /*00b8*/ 	.word	0x00006330


	//----- nvinfo : EIATTR_MAX_THREADS
	.align		4
.L_16739:
        /*00bc*/ 	.byte	0x04, 0x05
        /*00be*/ 	.short	(.L_16741 - .L_16740)
.L_16740:
        /*00c0*/ 	.word	0x00000100
        /*00c4*/ 	.word	0x00000001
        /*00c8*/ 	.word	0x00000001


	//----- nvinfo : EIATTR_CRS_STACK_SIZE
	.align		4
.L_16741:
        /*00cc*/ 	.byte	0x04, 0x1e
        /*00ce*/ 	.short	(.L_16743 - .L_16742)
.L_16742:
        /*00d0*/ 	.word	0x00000000


	//----- nvinfo : EIATTR_CBANK_PARAM_SIZE
	.align		4
.L_16743:
        /*00d4*/ 	.byte	0x03, 0x19
        /*00d6*/ 	.short	0x0030


	//----- nvinfo : EIATTR_PARAM_CBANK
	.align		4
        /*00d8*/ 	.byte	0x04, 0x0a
        /*00da*/ 	.short	(.L_16745 - .L_16744)
	.align		4
.L_16744:
        /*00dc*/ 	.word	index@(.nv.constant0._Z9cuda_gemmIiLi256ELi1ELi1ELi1024ELi128ELi128ELi32ELi0ELi0EEviiiPT_S1_S1_ii)
        /*00e0*/ 	.short	0x0380
        /*00e2*/ 	.short	0x0030


	//----- nvinfo : EIATTR_SW_WAR
	.align		4
.L_16745:
        /*00e4*/ 	.byte	0x04, 0x36
        /*00e6*/ 	.short	(.L_16747 - .L_16746)
.L_16746:
        /*00e8*/ 	.word	0x00000008
.L_16747:


//--------------------- .nv.info._Z9cuda_gemmIiLi256ELi1ELi1ELi1024ELi64ELi64ELi32ELi1ELi1EEviiiPT_S1_S1_ii --------------------------
	.section	.nv.info._Z9cuda_gemmIiLi256ELi1ELi1ELi1024ELi64ELi64ELi32ELi1ELi1EEviiiPT_S1_S1_ii,"",@"SHT_CUDA_INFO"
	.sectionflags	@""
	.align	4


	//----- nvinfo : EIATTR_CUDA_API_VERSION
	.align		4
        /*0000*/ 	.byte	0x04, 0x37
        /*0002*/ 	.short	(.L_16749 - .L_16748)
.L_16748:
        /*0004*/ 	.word	0x00000082


	//----- nvinfo : EIATTR_KPARAM_INFO
	.align		4
.L_16749:
        /*0008*/ 	.byte	0x04, 0x17
        /*000a*/ 	.short	(.L_16751 - .L_16750)
.L_16750:
        /*000c*/ 	.word	0x00000000
        /*0010*/ 	.short	0x0007
        /*0012*/ 	.short	0x002c
        /*0014*/ 	.byte	0x00, 0xf0, 0x11, 0x00


	//----- nvinfo : EIATTR_KPARAM_INFO
	.align		4
.L_16751:
        /*0018*/ 	.byte	0x04, 0x17
        /*001a*/ 	.short	(.L_16753 - .L_16752)
.L_16752:
        /*001c*/ 	.word	0x00000000
        /*0020*/ 	.short	0x0006
        /*0022*/ 	.short	0x0028
        /*0024*/ 	.byte	0x00, 0xf0, 0x11, 0x00


	//----- nvinfo : EIATTR_KPARAM_INFO
	.align		4
.L_16753:
        /*0028*/ 	.byte	0x04, 0x17
        /*002a*/ 	.short	(.L_16755 - .L_16754)
.L_16754:
        /*002c*/ 	.word	0x00000000
        /*0030*/ 	.short	0x0005
        /*0032*/ 	.short	0x0020
        /*0034*/ 	.byte	0x00, 0xf5, 0x21, 0x00


	//----- nvinfo : EIATTR_KPARAM_INFO
	.align		4
.L_16755:
        /*0038*/ 	.byte	0x04, 0x17
        /*003a*/ 	.short	(.L_16757 - .L_16756)
.L_16756:
        /*003c*/ 	.word	0x00000000
        /*0040*/ 	.short	0x0004
        /*0042*/ 	.short	0x0018
        /*0044*/ 	.byte	0x00, 0xf5, 0x21, 0x00


	//----- nvinfo : EIATTR_KPARAM_INFO
	.align		4
.L_16757:
        /*0048*/ 	.byte	0x04, 0x17
        /*004a*/ 	.short	(.L_16759 - .L_16758)
.L_16758:
        /*004c*/ 	.word	0x00000000
        /*0050*/ 	.short	0x0003
        /*0052*/ 	.short	0x0010
        /*0054*/ 	.byte	0x00, 0xf5, 0x21, 0x00


	//----- nvinfo : EIATTR_KPARAM_INFO
	.align		4
.L_16759:
        /*0058*/ 	.byte	0x04, 0x17
        /*005a*/ 	.short	(.L_16761 - .L_16760)
.L_16760:
        /*005c*/ 	.word	0x00000000
        /*0060*/ 	.short	0x0002
        /*0062*/ 	.short	0x0008
        /*0064*/ 	.byte	0x00, 0xf0, 0x11, 0x00


	//----- nvinfo : EIATTR_KPARAM_INFO
	.align		4
.L_16761:
        /*0068*/ 	.byte	0x04, 0x17
        /*006a*/ 	.short	(.L_16763 - .L_16762)
.L_16762:
        /*006c*/ 	.word	0x00000000
        /*0070*/ 	.short	0x0001
        /*0072*/ 	.short	0x0004
        /*0074*/ 	.byte	0x00, 0xf0, 0x11, 0x00


	//----- nvinfo : EIATTR_KPARAM_INFO
	.align		4
.L_16763:
        /*0078*/ 	.byte	0x04, 0x17
        /*007a*/ 	.short	(.L_16765 - .L_16764)
.L_16764:
        /*007c*/ 	.word	0x00000000
        /*0080*/ 	.short	0x0000
        /*0082*/ 	.short	0x0000
        /*0084*/ 	.byte	0x00, 0xf0, 0x11, 0x00


	//----- nvinfo : EIATTR_SPARSE_MMA_MASK
	.align		4
.L_16765:
        /*0088*/ 	.byte	0x03, 0x50
        /*008a*/ 	.short	0x0000


	//----- nvinfo : EIATTR_MAXREG_COUNT
	.align		4
        /*008c*/ 	.byte	0x03, 0x1b
        /*008e*/ 	.short	0x00ff


	//----- nvinfo : EIATTR_NUM_BARRIERS
	.align		4
        /*0090*/ 	.byte	0x02, 0x4c
        /*0092*/ 	.byte	0x01
	.zero		1


	//----- nvinfo : EIATTR_MERCURY_ISA_VERSION
	.align		4
        /*0094*/ 	.byte	0x03, 0x5f
        /*0096*/ 	.short	0x0101


	//----- nvinfo : EIATTR_COOP_GROUP_MASK_REGIDS
	.align		4
        /*0098*/ 	.byte	0x04, 0x29
        /*009a*/ 	.short	(.L_16767 - .L_16766)


	//   ....[0]....
.L_16766:
        /*009c*/ 	.word	0xffffffff


	//   ....[1]....
        /*00a0*/ 	.word	0xffffffff


	//   ....[2]....
        /*00a4*/ 	.word	0x0500001d


	//   ....[3]....
        /*00a8*/ 	.word	0x0500001d


	//----- nvinfo : EIATTR_COOP_GROUP_INSTR_OFFSETS
	.align		4
.L_16767:
        /*00ac*/ 	.byte	0x04, 0x28
        /*00ae*/ 	.short	(.L_16769 - .L_16768)


	//   ....[0]....
.L_16768:
        /*00b0*/ 	.word	0x00001500


	//   ....[1]....
        /*00b4*/ 	.word	0x00001520


	//   ....[2]....
        /*00b8*/ 	.word	0x00001a00


	//   ....[3]....
        /*00bc*/ 	.word	0x00001aa0


	//----- nvinfo : EIATTR_VRC_CTA_INIT_COUNT
	.align		4
.L_16769:
        /*00c0*/ 	.byte	0x02, 0x4a
	.zero		1
	.zero		1


	//----- nvinfo : EIATTR_EXIT_INSTR_OFFSETS
	.align		4
        /*00c4*/ 	.byte	0x04, 0x1c
        /*00c6*/ 	.short	(.L_16771 - .L_16770)


	//   ....[0]....
.L_16770:
        /*00c8*/ 	.word	0x00000050


	//   ....[1]....
        /*00cc*/ 	.word	0x000017a0


	//   ....[2]....
        /*00d0*/ 	.word	0x000019a0


	//----- nvinfo : EIATTR_MAX_THREADS
	.align		4
.L_16771:
        /*00d4*/ 	.byte	0x04, 0x05
        /*00d6*/ 	.short	(.L_16773 - .L_16772)
.L_16772:
        /*00d8*/ 	.word	0x00000100
        /*00dc*/ 	.word	0x00000001
        /*00e0*/ 	.word	0x00000001


	//----- nvinfo : EIATTR_CRS_STACK_SIZE
	.align		4
.L_16773:
        /*00e4*/ 	.byte	0x04, 0x1e
        /*00e6*/ 	.short	(.L_16775 - .L_16774)
.L_16774:
        /*00e8*/ 	.word	0x00000000


	//----- nvinfo : EIATTR_CBANK_PARAM_SIZE
	.align		4
.L_16775:
        /*00ec*/ 	.byte	0x03, 0x19
        /*00ee*/ 	.short	0x0030


	//----- nvinfo : EIATTR_PARAM_CBANK
	.align		4
        /*00f0*/ 	.byte	0x04, 0x0a
        /*00f2*/ 	.short	(.L_16777 - .L_16776)
	.align		4
.L_16776:
        /*00f4*/ 	.word	index@(.nv.constant0._Z9cuda_gemmIiLi256ELi1ELi1ELi1024ELi64ELi64ELi32ELi1ELi1EEviiiPT_S1_S1_ii)
        /*00f8*/ 	.short	0x0380
        /*00fa*/ 	.short	0x0030


	//----- nvinfo : EIATTR_SW_WAR
	.align		4
.L_16777:
        /*00fc*/ 	.byte	0x04, 0x36
        /*00fe*/ 	.short	(.L_16779 - .L_16778)
.L_16778:
        /*0100*/ 	.word	0x00000008
.L_16779:


//--------------------- .nv.info._Z9cuda_gemmIiLi256ELi1ELi1ELi1024ELi64ELi64ELi32ELi1ELi0EEviiiPT_S1_S1_ii --------------------------
	.section	.nv.info._Z9cuda_gemmIiLi256ELi1ELi1ELi1024ELi64ELi64ELi32ELi1ELi0EEviiiPT_S1_S1_ii,"",@"SHT_CUDA_INFO"
	.sectionflags	@""
	.align	4


	//----- nvinfo : EIATTR_CUDA_API_VERSION
	.align		4
        /*0000*/ 	.byte	0x04, 0x37
        /*0002*/ 	.short	(.L_16781 - .L_16780)
.L_16780:
        /*0004*/ 	.word	0x00000082


	//----- nvinfo : EIATTR_KPARAM_INFO
	.align		4
.L_16781:
        /*0008*/ 	.byte	0x04, 0x17
        /*000a*/ 	.short	(.L_16783 - .L_16782)
.L_16782:
        /*000c*/ 	.word	0x00000000
        /*0010*/ 	.short	0x0007
        /*0012*/ 	.short	0x002c
        /*0014*/ 	.byte	0x00, 0xf0, 0x11, 0x00


	//----- nvinfo : EIATTR_KPARAM_INFO
	.align		4
.L_16783:
        /*0018*/ 	.byte	0x04, 0x17
        /*001a*/ 	.short	(.L_16785 - .L_16784)
.L_16784:
        /*001c*/ 	.word	0x00000000
        /*0020*/ 	.short	0x0006
        /*0022*/ 	.short	0x0028
        /*0024*/ 	.byte	0x00, 0xf0, 0x11, 0x00


	//----- nvinfo : EIATTR_KPARAM_INFO
	.align		4
.L_16785:
        /*0028*/ 	.byte	0x04, 0x17
        /*002a*/ 	.short	(.L_16787 - .L_16786)
.L_16786:
        /*002c*/ 	.word	0x00000000
        /*0030*/ 	.short	0x0005
        /*0032*/ 	.short	0x0020
        /*0034*/ 	.byte	0x00, 0xf5, 0x21, 0x00


	//----- nvinfo : EIATTR_KPARAM_INFO
	.align		4
.L_16787:
        /*0038*/ 	.byte	0x04, 0x17
        /*003a*/ 	.short	(.L_16789 - .L_16788)
.L_16788:
        /*003c*/ 	.word	0x00000000
        /*0040*/ 	.short	0x0004
        /*0042*/ 	.short	0x0018
        /*0044*/ 	.byte	0x00, 0xf5, 0x21, 0x00


	//----- nvinfo : EIATTR_KPARAM_INFO
	.align		4
.L_16789:
        /*0048*/ 	.byte	0x04, 0x17
        /*004a*/ 	.short	(.L_16791 - .L_16790)
.L_16790:
        /*004c*/ 	.word	0x00000000
        /*0050*/ 	.short	0x0003
        /*0052*/ 	.short	0x0010
        /*0054*/ 	.byte	0x00, 0xf5, 0x21, 0x00


	//----- nvinfo : EIATTR_KPARAM_INFO
	.align		4
.L_16791:
        /*0058*/ 	.byte	0x04, 0x17
        /*005a*/ 	.short	(.L_16793 - .L_16792)
.L_16792:
        /*005c*/ 	.word	0x00000000
        /*0060*/ 	.short	0x0002
        /*0062*/ 	.short	0x0008
        /*0064*/ 	.byte	0x00, 0xf0, 0x11, 0x00


	//----- nvinfo : EIATTR_KPARAM_INFO
	.align		4
.L_16793:
        /*0068*/ 	.byte	0x04, 0x17
        /*006a*/ 	.short	(.L_16795 - .L_16794)
.L_16794:
        /*006c*/ 	.word	0x00000000
        /*0070*/ 	.short	0x0001
        /*0072*/ 	.short	0x0004
        /*0074*/ 	.byte	0x00, 0xf0, 0x11, 0x00


	//----- nvinfo : EIATTR_KPARAM_INFO
	.align		4
.L_16795:
        /*0078*/ 	.byte	0x04, 0x17
        /*007a*/ 	.short	(.L_16797 - .L_16796)
.L_16796:
        /*007c*/ 	.word	0x00000000
        /*0080*/ 	.short	0x0000
        /*0082*/ 	.short	0x0000
        /*0084*/ 	.byte	0x00, 0xf0, 0x11, 0x00


	//----- nvinfo : EIATTR_SPARSE_MMA_MASK
	.align		4
.L_16797:
        /*0088*/ 	.byte	0x03, 0x50
        /*008a*/ 	.short	0x0000


	//----- nvinfo : EIATTR_MAXREG_COUNT
	.align		4
        /*008c*/ 	.byte	0x03, 0x1b
        /*008e*/ 	.short	0x00ff


	//----- nvinfo : EIATTR_NUM_BARRIERS
	.align		4
        /*0090*/ 	.byte	0x02, 0x4c
        /*0092*/ 	.byte	0x01
	.zero		1


	//----- nvinfo : EIATTR_MERCURY_ISA_VERSION
	.align		4
        /*0094*/ 	.byte	0x03, 0x5f
        /*0096*/ 	.short	0x0101


	//----- nvinfo : EIATTR_COOP_GROUP_MASK_REGIDS
	.align		4
        /*0098*/ 	.byte	0x04, 0x29
        /*009a*/ 	.short	(.L_16799 - .L_16798)


	//   ....[0]....
.L_16798:
        /*009c*/ 	.word	0xffffffff


	//----- nvinfo : EIATTR_COOP_GROUP_INSTR_OFFSETS
	.align		4
.L_16799:
        /*00a0*/ 	.byte	0x04, 0x28
        /*00a2*/ 	.short	(.L_16801 - .L_16800)


	//   ....[0]....
.L_16800:
        /*00a4*/ 	.word	0x000050c0


	//----- nvinfo : EIATTR_VRC_CTA_INIT_COUNT
	.align		4
.L_16801:
        /*00a8*/ 	.byte	0x02, 0x4a
	.zero		1
	.zero		1


	//----- nvinfo : EIATTR_EXIT_INSTR_OFFSETS
	.align		4
        /*00ac*/ 	.byte	0x04, 0x1c
        /*00ae*/ 	.short	(.L_16803 - .L_16802)


	//   ....[0]....
.L_16802:
        /*00b0*/ 	.word	0x000004b0


	//   ....[1]....
        /*00b4*/ 	.word	0x000054a0


	//   ....[2]....
        /*00b8*/ 	.word	0x00005730


	//----- nvinfo : EIATTR_MAX_THREADS
	.align		4
.L_16803:
        /*00bc*/ 	.byte	0x04, 0x05
        /*00be*/ 	.short	(.L_16805 - .L_16804)
.L_16804:
        /*00c0*/ 	.word	0x00000100
        /*00c4*/ 	.word	0x00000001
        /*00c8*/ 	.word	0x00000001


	//----- nvinfo : EIATTR_CRS_STACK_SIZE
	.align		4
.L_16805:
        /*00cc*/ 	.byte	0x04, 0x1e
        /*00ce*/ 	.short	(.L_16807 - .L_16806)
.L_16806:
        /*00d0*/ 	.word	0x00000000


	//----- nvinfo : EIATTR_CBANK_PARAM_SIZE
	.align		4
.L_16807:
        /*00d4*/ 	.byte	0x03, 0x19
        /*00d6*/ 	.short	0x0030


	//----- nvinfo : EIATTR_PARAM_CBANK
	.align		4
        /*00d8*/ 	.byte	0x04, 0x0a
        /*00da*/ 	.short	(.L_16809 - .L_16808)
	.align		4
.L_16808:
        /*00dc*/ 	.word	index@(.nv.constant0._Z9cuda_gemmIiLi256ELi1ELi1ELi1024ELi64ELi64ELi32ELi1ELi0EEviiiPT_S1_S1_ii)
        /*00e0*/ 	.short	0x0380
        /*00e2*/ 	.short	0x0030


	//----- nvinfo : EIATTR_SW_WAR
	.align		4
.L_16809:
        /*00e4*/ 	.byte	0x04, 0x36
        /*00e6*/ 	.short	(.L_16811 - .L_16810)
.L_16810:
        /*00e8*/ 	.word	0x00000008
.L_16811:


//--------------------- .nv.info._Z9cuda_gemmIiLi256ELi1ELi1ELi1024ELi64ELi64ELi32ELi0ELi1EEviiiPT_S1_S1_ii --------------------------
	.section	.nv.info._Z9cuda_gemmIiLi256ELi1ELi1ELi1024ELi64ELi64ELi32ELi0ELi1EEviiiPT_S1_S1_ii,"",@"SHT_CUDA_INFO"
	.sectionflags	@""
	.align	4


	//----- nvinfo : EIATTR_CUDA_API_VERSION
	.align		4
        /*0000*/ 	.byte	0x04, 0x37
        /*0002*/ 	.short	(.L_16813 - .L_16812)
.L_16812:
        /*0004*/ 	.word	0x00000082


	//----- nvinfo : EIATTR_KPARAM_INFO
	.align		4
.L_16813:
        /*0008*/ 	.byte	0x04, 0x17
        /*000a*/ 	.short	(.L_16815 - .L_16814)
.L_16814:
        /*000c*/ 	.word	0x00000000
        /*0010*/ 	.short	0x0007
        /*0012*/ 	.short	0x002c
        /*0014*/ 	.byte	0x00, 0xf0, 0x11, 0x00


	//----- nvinfo : EIATTR_KPARAM_INFO
	.align		4
.L_16815:
        /*0018*/ 	.byte	0x04, 0x17
        /*001a*/ 	.short	(.L_16817 - .L_16816)
.L_16816:
        /*001c*/ 	.word	0x00000000
        /*0020*/ 	.short	0x0006
        /*0022*/ 	.short	0x0028
        /*0024*/ 	.byte	0x00, 0xf0, 0x11, 0x00


	//----- nvinfo : EIATTR_KPARAM_INFO
	.align		4
.L_16817:
        /*0028*/ 	.byte	0x04, 0x17
        /*002a*/ 	.short	(.L_16819 - .L_16818)
.L_16818:
        /*002c*/ 	.word	0x00000000
        /*0030*/ 	.short	0x0005
        /*0032*/ 	.short	0x0020
        /*0034*/ 	.byte	0x00, 0xf5, 0x21, 0x00


	//----- nvinfo : EIATTR_KPARAM_INFO
	.align		4
.L_16819:
        /*0038*/ 	.byte	0x04, 0x17
        /*003a*/ 	.short	(.L_16821 - .L_16820)
.L_16820:
        /*003c*/ 	.word	0x00000000
        /*0040*/ 	.short	0x0004
        /*0042*/ 	.short	0x0018
        /*0044*/ 	.byte	0x00, 0xf5, 0x21, 0x00


	//----- nvinfo : EIATTR_KPARAM_INFO
	.align		4
.L_16821:
        /*0048*/ 	.byte	0x04, 0x17
        /*004a*/ 	.short	(.L_16823 - .L_16822)
.L_16822:
        /*004c*/ 	.word	0x00000000
        /*0050*/ 	.short	0x0003
        /*0052*/ 	.short	0x0010
        /*0054*/ 	.byte	0x00, 0xf5, 0x21, 0x00


	//----- nvinfo : EIATTR_KPARAM_INFO
	.align		4
.L_16823:
        /*0058*/ 	.byte	0x04, 0x17
        /*005a*/ 	.short	(.L_16825 - .L_16824)
.L_16824:
        /*005c*/ 	.word	0x00000000
        /*0060*/ 	.short	0x0002
        /*0062*/ 	.short	0x0008
        /*0064*/ 	.byte	0x00, 0xf0, 0x11, 0x00


	//----- nvinfo : EIATTR_KPARAM_INFO
	.align		4
.L_16825:
        /*0068*/ 	.byte	0x04, 0x17
        /*006a*/ 	.short	(.L_16827 - .L_16826)
.L_16826:
        /*006c*/ 	.word	0x00000000
        /*0070*/ 	.short	0x0001
        /*0072*/ 	.short	0x0004
        /*0074*/ 	.byte	0x00, 0xf0, 0x11, 0x00


	//----- nvinfo : EIATTR_KPARAM_INFO
	.align		4
.L_16827:
        /*0078*/ 	.byte	0x04, 0x17
        /*007a*/ 	.short	(.L_16829 - .L_16828)
.L_16828:
        /*007c*/ 	.word	0x00000000
        /*0080*/ 	.short	0x0000
        /*0082*/ 	.short	0x0000
        /*0084*/ 	.byte	0x00, 0xf0, 0x11, 0x00


	//----- nvinfo : EIATTR_SPARSE_MMA_MASK
	.align		4
.L_16829:
        /*0088*/ 	.byte	0x03, 0x50
        /*008a*/ 	.short	0x0000


	//----- nvinfo : EIATTR_MAXREG_COUNT
	.align		4
        /*008c*/ 	.byte	0x03, 0x1b
        /*008e*/ 	.short	0x00ff


	//----- nvinfo : EIATTR_NUM_BARRIERS
	.align		4
        /*0090*/ 	.byte	0x02, 0x4c
        /*0092*/ 	.byte	0x01
	.zero		1


	//----- nvinfo : EIATTR_MERCURY_ISA_VERSION
	.align		4
        /*0094*/ 	.byte	0x03, 0x5f
        /*0096*/ 	.short	0x0101


	//----- nvinfo : EIATTR_COOP_GROUP_MASK_REGIDS
	.align		4
        /*0098*/ 	.byte	0x04, 0x29
        /*009a*/ 	.short	(.L_16831 - .L_16830)


	//   ....[0]....
.L_16830:
        /*009c*/ 	.word	0xffffffff


	//   ....[1]....
        /*00a0*/ 	.word	0xffffffff


	//   ....[2]....
        /*00a4*/ 	.word	0x0500001d


	//   ....[3]....
        /*00a8*/ 	.word	0x0500001d


	//----- nvinfo : EIATTR_COOP_GROUP_INSTR_OFFSETS
	.align		4
.L_16831:
        /*00ac*/ 	.byte	0x04, 0x28
        /*00ae*/ 	.short	(.L_16833 - .L_16832)


	//   ....[0]....
.L_16832:
        /*00b0*/ 	.word	0x00001990


	//   ....[1]....
        /*00b4*/ 	.word	0x000019b0


	//   ....[2]....
        /*00b8*/ 	.word	0x00001ff0


	//   ....[3]....
        /*00bc*/ 	.word	0x00002090


	//----- nvinfo : EIATTR_VRC_CTA_INIT_COUNT
	.align		4
.L_16833:
        /*00c0*/ 	.byte	0x02, 0x4a
	.zero		1
	.zero		1


	//----- nvinfo : EIATTR_EXIT_INSTR_OFFSETS
	.align		4
        /*00c4*/ 	.byte	0x04, 0x1c
        /*00c6*/ 	.short	(.L_16835 - .L_16834)


	//   ....[0]....
.L_16834:
        /*00c8*/ 	.word	0x000002b0


	//   ....[1]....
        /*00cc*/ 	.word	0x00001c80


	//   ....[2]....
        /*00d0*/ 	.word	0x00001f90


	//----- nvinfo : EIATTR_MAX_THREADS
	.align		4
.L_16835:
        /*00d4*/ 	.byte	0x04, 0x05
        /*00d6*/ 	.short	(.L_16837 - .L_16836)
.L_16836:
        /*00d8*/ 	.word	0x00000100
        /*00dc*/ 	.word	0x00000001
        /*00e0*/ 	.word	0x00000001


	//----- nvinfo : EIATTR_CRS_STACK_SIZE
	.align		4
.L_16837:
        /*00e4*/ 	.byte	0x04, 0x1e
        /*00e6*/ 	.short	(.L_16839 - .L_16838)
.L_16838:
        /*00e8*/ 	.word	0x00000000


	//----- nvinfo : EIATTR_CBANK_PARAM_SIZE
	.align		4
.L_16839:
        /*00ec*/ 	.byte	0x03, 0x19
        /*00ee*/ 	.short	0x0030


	//----- nvinfo : EIATTR_PARAM_CBANK
	.align		4
        /*00f0*/ 	.byte	0x04, 0x0a
        /*00f2*/ 	.short	(.L_16841 - .L_16840)
	.align		4
.L_16840:
        /*00f4*/ 	.word	index@(.nv.constant0._Z9cuda_gemmIiLi256ELi1ELi1ELi1024ELi64ELi64ELi32ELi0ELi1EEviiiPT_S1_S1_ii)
        /*00f8*/ 	.short	0x0380
        /*00fa*/ 	.short	0x0030


	//----- nvinfo : EIATTR_SW_WAR
	.align		4
.L_16841:
        /*00fc*/ 	.byte	0x04, 0x36
        /*00fe*/ 	.short	(.L_16843 - .L_16842)
.L_16842:
        /*0100*/ 	.word	0x00000008
.L_16843:


//--------------------- .nv.info._Z9cuda_gemmIiLi256ELi1ELi1ELi1024ELi64ELi64ELi32ELi0ELi0EEviiiPT_S1_S1_ii --------------------------
	.section	.nv.info._Z9cuda_gemmIiLi256ELi1ELi1ELi1024ELi64ELi64ELi32ELi0ELi0EEviiiPT_S1_S1_ii,"",@"SHT_CUDA_INFO"
	.sectionflags	@""
	.align	4


	//----- nvinfo : EIATTR_CUDA_API_VERSION
	.align		4
        /*0000*/ 	.byte	0x04, 0x37
        /*0002*/ 	.short	(.L_16845 - .L_16844)
.L_16844:
        /*0004*/ 	.word	0x00000082


	//----- nvinfo : EIATTR_KPARAM_INFO
	.align		4
.L_16845:
        /*0008*/ 	.byte	0x04, 0x17
        /*000a*/ 	.short	(.L_16847 - .L_16846)
.L_16846:
        /*000c*/ 	.word	0x00000000
        /*0010*/ 	.short	0x0007
        /*0012*/ 	.short	0x002c
        /*0014*/ 	.byte	0x00, 0xf0, 0x11, 0x00


	//----- nvinfo : EIATTR_KPARAM_INFO
	.align		4
.L_16847:
        /*0018*/ 	.byte	0x04, 0x17
        /*001a*/ 	.short	(.L_16849 - .L_16848)
.L_16848:
        /*001c*/ 	.word	0x00000000
        /*0020*/ 	.short	0x0006
        /*0022*/ 	.short	0x0028
        /*0024*/ 	.byte	0x00, 0xf0, 0x11, 0x00


	//----- nvinfo : EIATTR_KPARAM_INFO
	.align		4
.L_16849:
        /*0028*/ 	.byte	0x04, 0x17
        /*002a*/ 	.short	(.L_16851 - .L_16850)
.L_16850:
        /*002c*/ 	.word	0x00000000
        /*0030*/ 	.short	0x0005
        /*0032*/ 	.short	0x0020
        /*0034*/ 	.byte	0x00, 0xf5, 0x21, 0x00


	//----- nvinfo : EIATTR_KPARAM_INFO
	.align		4
.L_16851:
        /*0038*/ 	.byte	0x04, 0x17
        /*003a*/ 	.short	(.L_16853 - .L_16852)
.L_16852:
        /*003c*/ 	.word	0x00000000
        /*0040*/ 	.short	0x0004
        /*0042*/ 	.short	0x0018
        /*0044*/ 	.byte	0x00, 0xf5, 0x21, 0x00


	//----- nvinfo : EIATTR_KPARAM_INFO
	.align		4
.L_16853:
        /*0048*/ 	.byte	0x04, 0x17
        /*004a*/ 	.short	(.L_16855 - .L_16854)
.L_16854:
        /*004c*/ 	.word	0x00000000
        /*0050*/ 	.short	0x0003
        /*0052*/ 	.short	0x0010
        /*0054*/ 	.byte	0x00, 0xf5, 0x21, 0x00


	//----- nvinfo : EIATTR_KPARAM_INFO
	.align		4
.L_16855:
        /*0058*/ 	.byte	0x04, 0x17
        /*005a*/ 	.short	(.L_16857 - .L_16856)
.L_16856:
        /*005c*/ 	.word	0x00000000
        /*0060*/ 	.short	0x0002
        /*0062*/ 	.short	0x0008
        /*0064*/ 	.byte	0x00, 0xf0, 0x11, 0x00


	//----- nvinfo : EIATTR_KPARAM_INFO
	.align		4
.L_16857:
        /*0068*/ 	.byte	0x04, 0x17
        /*006a*/ 	.short	(.L_16859 - .L_16858)
.L_16858:
        /*006c*/ 	.word	0x00000000
        /*0070*/ 	.short	0x0001
        /*0072*/ 	.short	0x0004
        /*0074*/ 	.byte	0x00, 0xf0, 0x11, 0x00


	//----- nvinfo : EIATTR_KPARAM_INFO
	.align		4
.L_16859:
        /*0078*/ 	.byte	0x04, 0x17
        /*007a*/ 	.short	(.L_16861 - .L_16860)
.L_16860:
        /*007c*/ 	.word	0x00000000
        /*0080*/ 	.short	0x0000
        /*0082*/ 	.short	0x0000
        /*0084*/ 	.byte	0x00, 0xf0, 0x11, 0x00


	//----- nvinfo : EIATTR_SPARSE_MMA_MASK
	.align		4
.L_16861:
        /*0088*/ 	.byte	0x03, 0x50
        /*008a*/ 	.short	0x0000


	//----- nvinfo : EIATTR_MAXREG_COUNT
	.align		4
        /*008c*/ 	.byte	0x03, 0x1b
        /*008e*/ 	.short	0x00ff


	//----- nvinfo : EIATTR_NUM_BARRIERS
	.align		4
        /*0090*/ 	.byte	0x02, 0x4c
        /*0092*/ 	.byte	0x01
	.zero		1


	//----- nvinfo : EIATTR_MERCURY_ISA_VERSION
	.align		4
        /*0094*/ 	.byte	0x03, 0x5f
        /*0096*/ 	.short	0x0101


	//----- nvinfo : EIATTR_COOP_GROUP_MASK_REGIDS
	.align		4
        /*0098*/ 	.byte	0x04, 0x29
        /*009a*/ 	.short	(.L_16863 - .L_16862)


	//   ....[0]....
.L_16862:
        /*009c*/ 	.word	0xffffffff


	//----- nvinfo : EIATTR_COOP_GROUP_INSTR_OFFSETS
	.align		4
.L_16863:
        /*00a0*/ 	.byte	0x04, 0x28
        /*00a2*/ 	.short	(.L_16865 - .L_16864)


	//   ....[0]....
.L_16864:
        /*00a4*/ 	.word	0x00005380


	//----- nvinfo : EIATTR_VRC_CTA_INIT_COUNT
	.align		4
.L_16865:
        /*00a8*/ 	.byte	0x02, 0x4a
	.zero		1
	.zero		1


	//----- nvinfo : EIATTR_EXIT_INSTR_OFFSETS
	.align		4
        /*00ac*/ 	.byte	0x04, 0x1c
        /*00ae*/ 	.short	(.L_16867 - .L_16866)


	//   ....[0]....
.L_16866:
        /*00b0*/ 	.word	0x00000700


	//   ....[1]....
        /*00b4*/ 	.word	0x00005ac0


	//   ....[2]....
        /*00b8*/ 	.word	0x00006270


	//----- nvinfo : EIATTR_MAX_THREADS
	.align		4
.L_16867:
        /*00bc*/ 	.byte	0x04, 0x05
        /*00be*/ 	.short	(.L_16869 - .L_16868)
.L_16868:
        /*00c0*/ 	.word	0x00000100
        /*00c4*/ 	.word	0x00000001
        /*00c8*/ 	.word	0x00000001


	//----- nvinfo : EIATTR_CRS_STACK_SIZE
	.align		4
.L_16869:
        /*00cc*/ 	.byte	0x04, 0x1e
        /*00ce*/ 	.short	(.L_16871 - .L_16870)
.L_16870:
        /*00d0*/ 	.word	0x00000000


	//----- nvinfo : EIATTR_CBANK_PARAM_SIZE
	.align		4
.L_16871:
        /*00d4*/ 	.byte	0x03, 0x19
        /*00d6*/ 	.short	0x0030


	//----- nvinfo : EIATTR_PARAM_CBANK
	.align		4
        /*00d8*/ 	.byte	0x04, 0x0a
        /*00da*/ 	.short	(.L_16873 - .L_16872)
	.align		4
.L_16872:
        /*00dc*/ 	.word	index@(.nv.constant0._Z9cuda_gemmIiLi256ELi1ELi1ELi1024ELi64ELi64ELi32ELi0ELi0EEviiiPT_S1_S1_ii)
        /*00e0*/ 	.short	0x0380
        /*00e2*/ 	.short	0x0030


	//----- nvinfo : EIATTR_SW_WAR
	.align		4
.L_16873:
        /*00e4*/ 	.byte	0x04, 0x36
        /*00e6*/ 	.short	(.L_16875 - .L_16874)
.L_16874:
        /*00e8*/ 	.word	0x00000008
.L_16875:


//--------------------- .nv.info._Z9cuda_gemmIiLi256ELi1ELi1ELi1024ELi32ELi32ELi32ELi1ELi1EEviiiPT_S1_S1_ii --------------------------
	.section	.nv.info._Z9cuda_gemmIiLi256ELi1ELi1ELi1024ELi32ELi32ELi32ELi1ELi1EEviiiPT_S1_S1_ii,"",@"SHT_CUDA_INFO"
	.sectionflags	@""
	.align	4


	//----- nvinfo : EIATTR_CUDA_API_VERSION
	.align		4
        /*0000*/ 	.byte	0x04, 0x37
        /*0002*/ 	.short	(.L_16877 - .L_16876)
.L_16876:
        /*0004*/ 	.word	0x00000082


	//----- nvinfo : EIATTR_KPARAM_INFO
	.align		4
.L_16877:
        /*0008*/ 	.byte	0x04, 0x17
        /*000a*/ 	.short	(.L_16879 - .L_16878)
.L_16878:
        /*000c*/ 	.word	0x00000000
        /*0010*/ 	.short	0x0007
        /*0012*/ 	.short	0x002c
        /*0014*/ 	.byte	0x00, 0xf0, 0x11, 0x00


	//----- nvinfo : EIATTR_KPARAM_INFO
	.align		4
.L_16879:
        /*0018*/ 	.byte	0x04, 0x17
        /*001a*/ 	.short	(.L_16881 - .L_16880)
.L_16880:
        /*001c*/ 	.word	0x00000000
        /*0020*/ 	.short	0x0006
        /*0022*/ 	.short	0x0028
        /*0024*/ 	.byte	0x00, 0xf0, 0x11, 0x00


	//----- nvinfo : EIATTR_KPARAM_INFO
	.align		4
.L_16881:
        /*0028*/ 	.byte	0x04, 0x17
        /*002a*/ 	.short	(.L_16883 - .L_16882)
.L_16882:
        /*002c*/ 	.word	0x00000000
        /*0030*/ 	.short	0x0005
        /*0032*/ 	.short	0x0020
        /*0034*/ 	.byte	0x00, 0xf5, 0x21, 0x00


	//----- nvinfo : EIATTR_KPARAM_INFO
	.align		4
.L_16883:
        /*0038*/ 	.byte	0x04, 0x17
        /*003a*/ 	.short	(.L_16885 - .L_16884)
.L_16884:
        /*003c*/ 	.word	0x00000000
        /*0040*/ 	.short	0x0004
        /*0042*/ 	.short	0x0018
        /*0044*/ 	.byte	0x00, 0xf5, 0x21, 0x00


	//----- nvinfo : EIATTR_KPARAM_INFO
	.align		4
.L_16885:
        /*0048*/ 	.byte	0x04, 0x17
        /*004a*/ 	.short	(.L_16887 - .L_16886)
.L_16886:
        /*004c*/ 	.word	0x00000000
        /*0050*/ 	.short	0x0003
        /*0052*/ 	.short	0x0010
        /*0054*/ 	.byte	0x00, 0xf5, 0x21, 0x00


	//----- nvinfo : EIATTR_KPARAM_INFO
	.align		4
.L_16887:
        /*0058*/ 	.byte	0x04, 0x17
        /*005a*/ 	.short	(.L_16889 - .L_16888)
.L_16888:
        /*005c*/ 	.word	0x00000000
        /*0060*/ 	.short	0x0002
        /*0062*/ 	.short	0x0008
        /*0064*/ 	.byte	0x00, 0xf0, 0x11, 0x00


	//----- nvinfo : EIATTR_KPARAM_INFO
	.align		4
.L_16889:
        /*0068*/ 	.byte	0x04, 0x17
        /*006a*/ 	.short	(.L_16891 - .L_16890)
.L_16890:
        /*006c*/ 	.word	0x00000000
        /*0070*/ 	.short	0x0001
        /*0072*/ 	.short	0x0004
        /*0074*/ 	.byte	0x00, 0xf0, 0x11, 0x00


	//----- nvinfo : EIATTR_KPARAM_INFO
	.align		4
.L_16891:
        /*0078*/ 	.byte	0x04, 0x17
        /*007a*/ 	.short	(.L_16893 - .L_16892)
.L_16892:
        /*007c*/ 	.word	0x00000000
        /*0080*/ 	.short	0x0000
        /*0082*/ 	.short	0x0000
        /*0084*/ 	.byte	0x00, 0xf0, 0x11, 0x00


	//----- nvinfo : EIATTR_SPARSE_MMA_MASK
	.align		4
.L_16893:
        /*0088*/ 	.byte	0x03, 0x50
        /*008a*/ 	.short	0x0000


	//----- nvinfo : EIATTR_MAXREG_COUNT
	.align		4
        /*008c*/ 	.byte	0x03, 0x1b
        /*008e*/ 	.short	0x00ff


	//----- nvinfo : EIATTR_NUM_BARRIERS
	.align		4
        /*0090*/ 	.byte	0x02, 0x4c
        /*0092*/ 	.byte	0x01
	.zero		1


	//----- nvinfo : EIATTR_MERCURY_ISA_VERSION
	.align		4
        /*0094*/ 	.byte	0x03, 0x5f
        /*0096*/ 	.short	0x0101


	//----- nvinfo : EIATTR_INT_WARP_WIDE_INSTR_OFFSETS
	.align		4
        /*0098*/ 	.byte	0x04, 0x31
        /*009a*/ 	.short	(.L_16895 - .L_16894)


	//   ....[0]....
.L_16894:
        /*009c*/ 	.word	0x000013e0


	//----- nvinfo : EIATTR_COOP_GROUP_MASK_REGIDS
	.align		4
.L_16895:
        /*00a0*/ 	.byte	0x04, 0x29
        /*00a2*/ 	.short	(.L_16897 - .L_16896)


	//   ....[0]....
.L_16896:
        /*00a4*/ 	.word	0xffffffff


	//   ....[1]....
        /*00a8*/ 	.word	0xffffffff


	//   ....[2]....
        /*00ac*/ 	.word	0xffffffff


	//   ....[3]....
        /*00b0*/ 	.word	0xffffffff


	//   ....[4]....
        /*00b4*/ 	.word	0xffffffff


	//   ....[5]....
        /*00b8*/ 	.word	0xffffffff


	//   ....[6]....
        /*00bc*/ 	.word	0xffffffff


	//   ....[7]....
        /*00c0*/ 	.word	0xffffffff


	//   ....[8]....
        /*00c4*/ 	.word	0xffffffff


	//   ....[9]....
        /*00c8*/ 	.word	0xffffffff


	//   ....[10]....
        /*00cc*/ 	.word	0xffffffff


	//   ....[11]....
        /*00d0*/ 	.word	0xffffffff


	//   ....[12]....
        /*00d4*/ 	.word	0xffffffff


	//   ....[13]....
        /*00d8*/ 	.word	0xffffffff


	//   ....[14]....
        /*00dc*/ 	.word	0xffffffff


	//   ....[15]....
        /*00e0*/ 	.word	0xffffffff


	//   ....[16]....
        /*00e4*/ 	.word	0xffffffff


	//   ....[17]....
        /*00e8*/ 	.word	0x0500001b


	//   ....[18]....
        /*00ec*/ 	.word	0x0500001b


	//   ....[19]....
        /*00f0*/ 	.word	0x0500001b


	//   ....[20]....
        /*00f4*/ 	.word	0x0500001b


	//   ....[21]....
        /*00f8*/ 	.word	0x0500001b


	//   ....[22]....
        /*00fc*/ 	.word	0x0500001b


	//   ....[23]....
        /*0100*/ 	.word	0x0500001b


	//   ....[24]....
        /*0104*/ 	.word	0x0500001b


	//   ....[25]....
        /*0108*/ 	.word	0x0500001b


	//   ....[26]....
        /*010c*/ 	.word	0x0500001b


	//   ....[27]....
        /*0110*/ 	.word	0x0500001b


	//   ....[28]....
        /*0114*/ 	.word	0x0500001b


	//   ....[29]....
        /*0118*/ 	.word	0x0500001b


	//   ....[30]....
        /*011c*/ 	.word	0x0500001b


	//   ....[31]....
        /*0120*/ 	.word	0x0500001b


	//   ....[32]....
        /*0124*/ 	.word	0x0500001b


	//----- nvinfo : EIATTR_COOP_GROUP_INSTR_OFFSETS
	.align		4
.L_16897:
        /*0128*/ 	.byte	0x04, 0x28
        /*012a*/ 	.short	(.L_16899 - .L_16898)


	//   ....[0]....
.L_16898:
        /*012c*/ 	.word	0x000010c0


	//   ....[1]....
        /*0130*/ 	.word	0x000010e0


	//   ....[2]....
        /*0134*/ 	.word	0x00001100


	//   ....[3]....
        /*0138*/ 	.word	0x00001110


	//   ....[4]....
        /*013c*/ 	.word	0x00001160


	//   ....[5]....
        /*0140*/ 	.word	0x000011b0


	//   ....[6]....
        /*0144*/ 	.word	0x000011e0


	//   ....[7]....
        /*0148*/ 	.word	0x000011f0


	//   ....[8]....
        /*014c*/ 	.word	0x00001260


	//   ....[9]....
        /*0150*/ 	.word	0x00001290


	//   ....[10]....
        /*0154*/ 	.word	0x000012b0


	//   ....[11]....
        /*0158*/ 	.word	0x00001300


	//   ....[12]....
        /*015c*/ 	.word	0x00001320


	//   ....[13]....
        /*0160*/ 	.word	0x00001340


	//   ....[14]....
        /*0164*/ 	.word	0x00001360


	//   ....[15]....
        /*0168*/ 	.word	0x00001380


	//   ....[16]....
        /*016c*/ 	.word	0x00001420


	//   ....[17]....
        /*0170*/ 	.word	0x00001890


	//   ....[18]....
        /*0174*/ 	.word	0x000018f0


	//   ....[19]....
        /*0178*/ 	.word	0x00001950


	//   ....[20]....
        /*017c*/ 	.word	0x000019f0


	//   ....[21]....
        /*0180*/ 	.word	0x00001a50


	//   ....[22]....
        /*0184*/ 	.word	0x00001aa0


	//   ....[23]....
        /*0188*/ 	.word	0x00001b20


	//   ....[24]....
        /*018c*/ 	.word	0x00001b70


	//   ....[25]....
        /*0190*/ 	.word	0x00001bd0


	//   ....[26]....
        /*0194*/ 	.word	0x00001c90


	//   ....[27]....
        /*0198*/ 	.word	0x00001ce0


	//   ....[28]....
        /*019c*/ 	.word	0x00001d90


	//   ....[29]....
        /*01a0*/ 	.word	0x00001df0


	//   ....[30]....
        /*01a4*/ 	.word	0x00001e40


	//   ....[31]....
        /*01a8*/ 	.word	0x00001ea0


	//   ....[32]....
        /*01ac*/ 	.word	0x00001f00


	//----- nvinfo : EIATTR_VRC_CTA_INIT_COUNT
	.align		4
.L_16899:
        /*01b0*/ 	.byte	0x02, 0x4a
	.zero		1
	.zero		1


	//----- nvinfo : EIATTR_EXIT_INSTR_OFFSETS
	.align		4
        /*01b4*/ 	.byte	0x04, 0x1c
        /*01b6*/ 	.short	(.L_16901 - .L_16900)


	//   ....[0]....
.L_16900:
        /*01b8*/ 	.word	0x000005a0


	//   ....[1]....
        /*01bc*/ 	.word	0x00001840


	//----- nvinfo : EIATTR_MAX_THREADS
	.align		4
.L_16901:
        /*01c0*/ 	.byte	0x04, 0x05
        /*01c2*/ 	.short	(.L_16903 - .L_16902)
.L_16902:
        /*01c4*/ 	.word	0x00000100
        /*01c8*/ 	.word	0x00000001
        /*01cc*/ 	.word	0x00000001


	//----- nvinfo : EIATTR_CRS_STACK_SIZE
	.align		4
.L_16903:
        /*01d0*/ 	.byte	0x04, 0x1e
        /*01d2*/ 	.short	(.L_16905 - .L_16904)
.L_16904:
        /*01d4*/ 	.word	0x00000000


	//----- nvinfo : EIATTR_CBANK_PARAM_SIZE
	.align		4
.L_16905:
        /*01d8*/ 	.byte	0x03, 0x19
        /*01da*/ 	.short	0x0030


	//----- nvinfo : EIATTR_PARAM_CBANK
	.align		4
        /*01dc*/ 	.byte	0x04, 0x0a
        /*01de*/ 	.short	(.L_16907 - .L_16906)
	.align		4
.L_16906:
        /*01e0*/ 	.word	index@(.nv.constant0._Z9cuda_gemmIiLi256ELi1ELi1ELi1024ELi32ELi32ELi32ELi1ELi1EEviiiPT_S1_S1_ii)
        /*01e4*/ 	.short	0x0380
        /*01e6*/ 	.short	0x0030


	//----- nvinfo : EIATTR_SW_WAR
	.align		4
.L_16907:
        /*01e8*/ 	.byte	0x04, 0x36
        /*01ea*/ 	.short	(.L_16909 - .L_16908)
.L_16908:
        /*01ec*/ 	.word	0x00000008
.L_16909:


//--------------------- .nv.info._Z9cuda_gemmIiLi256ELi1ELi1ELi1024ELi32ELi32ELi32ELi1ELi0EEviiiPT_S1_S1_ii --------------------------
	.section	.nv.info._Z9cuda_gemmIiLi256ELi1ELi1ELi1024ELi32ELi32ELi32ELi1ELi0EEviiiPT_S1_S1_ii,"",@"SHT_CUDA_INFO"
	.sectionflags	@""
	.align	4


	//----- nvinfo : EIATTR_CUDA_API_VERSION
	.align		4
        /*0000*/ 	.byte	0x04, 0x37
        /*0002*/ 	.short	(.L_16911 - .L_16910)
.L_16910:
        /*0004*/ 	.word	0x00000082


	//----- nvinfo : EIATTR_KPARAM_INFO
	.align		4
.L_16911:
        /*0008*/ 	.byte	0x04, 0x17
        /*000a*/ 	.short	(.L_16913 - .L_16912)
.L_16912:
        /*000c*/ 	.word	0x00000000
        /*0010*/ 	.short	0x0007
        /*0012*/ 	.short	0x002c
        /*0014*/ 	.byte	0x00, 0xf0, 0x11, 0x00


	//----- nvinfo : EIATTR_KPARAM_INFO
	.align		4
.L_16913:
        /*0018*/ 	.byte	0x04, 0x17
        /*001a*/ 	.short	(.L_16915 - .L_16914)
.L_16914:
        /*001c*/ 	.word	0x00000000
        /*0020*/ 	.short	0x0006
        /*0022*/ 	.short	0x0028
        /*0024*/ 	.byte	0x00, 0xf0, 0x11, 0x00


	//----- nvinfo : EIATTR_KPARAM_INFO
	.align		4
.L_16915:
        /*0028*/ 	.byte	0x04, 0x17
        /*002a*/ 	.short	(.L_16917 - .L_16916)
.L_16916:
        /*002c*/ 	.word	0x00000000
        /*0030*/ 	.short	0x0005
        /*0032*/ 	.short	0x0020
        /*0034*/ 	.byte	0x00, 0xf5, 0x21, 0x00


	//----- nvinfo : EIATTR_KPARAM_INFO
	.align		4
.L_16917:
        /*0038*/ 	.byte	0x04, 0x17
        /*003a*/ 	.short	(.L_16919 - .L_16918)
.L_16918:
        /*003c*/ 	.word	0x00000000
        /*0040*/ 	.short	0x0004
        /*0042*/ 	.short	0x0018
        /*0044*/ 	.byte	0x00, 0xf5, 0x21, 0x00


	//----- nvinfo : EIATTR_KPARAM_INFO
	.align		4
.L_16919:
        /*0048*/ 	.byte	0x04, 0x17
        /*004a*/ 	.short	(.L_16921 - .L_16920)
.L_16920:
        /*004c*/ 	.word	0x00000000
        /*0050*/ 	.short	0x0003
        /*0052*/ 	.short	0x0010
        /*0054*/ 	.byte	0x00, 0xf5, 0x21, 0x00


	//----- nvinfo : EIATTR_KPARAM_INFO
	.align		4
.L_16921:
        /*0058*/ 	.byte	0x04, 0x17
        /*005a*/ 	.short	(.L_16923 - .L_16922)
.L_16922:
        /*005c*/ 	.word	0x00000000
        /*0060*/ 	.short	0x0002
        /*0062*/ 	.short	0x0008
        /*0064*/ 	.byte	0x00, 0xf0, 0x11, 0x00


	//----- nvinfo : EIATTR_KPARAM_INFO
	.align		4
.L_16923:
        /*0068*/ 	.byte	0x04, 0x17
        /*006a*/ 	.short	(.L_16925 - .L_16924)
.L_16924:
        /*006c*/ 	.word	0x00000000
        /*0070*/ 	.short	0x0001
        /*0072*/ 	.short	0x0004
        /*0074*/ 	.byte	0x00, 0xf0, 0x11, 0x00


	//----- nvinfo : EIATTR_KPARAM_INFO
	.align		4
.L_16925:
        /*0078*/ 	.byte	0x04, 0x17
        /*007a*/ 	.short	(.L_16927 - .L_16926)
.L_16926:
        /*007c*/ 	.word	0x00000000
        /*0080*/ 	.short	0x0000
        /*0082*/ 	.short	0x0000
        /*0084*/ 	.byte	0x00, 0xf0, 0x11, 0x00


	//----- nvinfo : EIATTR_SPARSE_MMA_MASK
	.align		4
.L_16927:
        /*0088*/ 	.byte	0x03, 0x50
        /*008a*/ 	.short	0x0000


	//----- nvinfo : EIATTR_MAXREG_COUNT
	.align		4
        /*008c*/ 	.byte	0x03, 0x1b
        /*008e*/ 	.short	0x00ff


	//----- nvinfo : EIATTR_NUM_BARRIERS
	.align		4
        /*0090*/ 	.byte	0x02, 0x4c
        /*0092*/ 	.byte	0x01
	.zero		1


	//----- nvinfo : EIATTR_MERCURY_ISA_VERSION
	.align		4
        /*0094*/ 	.byte	0x03, 0x5f
        /*0096*/ 	.short	0x0101


	//----- nvinfo : EIATTR_COOP_GROUP_MASK_REGIDS
	.align		4
        /*0098*/ 	.byte	0x04, 0x29
        /*009a*/ 	.short	(.L_16929 - .L_16928)


	//   ....[0]....
.L_16928:
        /*009c*/ 	.word	0xffffffff


	//   ....[1]....
        /*00a0*/ 	.word	0xffffffff


	//   ....[2]....
        /*00a4*/ 	.word	0xffffffff


	//   ....[3]....
        /*00a8*/ 	.word	0xffffffff


	//   ....[4]....
        /*00ac*/ 	.word	0xffffffff


	//   ....[5]....
        /*00b0*/ 	.word	0xffffffff


	//   ....[6]....
        /*00b4*/ 	.word	0xffffffff


	//   ....[7]....
        /*00b8*/ 	.word	0xffffffff


	//   ....[8]....
        /*00bc*/ 	.word	0xffffffff


	//   ....[9]....
        /*00c0*/ 	.word	0xffffffff


	//   ....[10]....
        /*00c4*/ 	.word	0xffffffff


	//   ....[11]....
        /*00c8*/ 	.word	0xffffffff


	//   ....[12]....
        /*00cc*/ 	.word	0xffffffff


	//   ....[13]....
        /*00d0*/ 	.word	0xffffffff


	//   ....[14]....
        /*00d4*/ 	.word	0xffffffff


	//   ....[15]....
        /*00d8*/ 	.word	0xffffffff


	//   ....[16]....
        /*00dc*/ 	.word	0xffffffff


	//   ....[17]....
        /*00e0*/ 	.word	0xffffffff


	//   ....[18]....
        /*00e4*/ 	.word	0xffffffff


	//   ....[19]....
        /*00e8*/ 	.word	0xffffffff


	//   ....[20]....
        /*00ec*/ 	.word	0xffffffff


	//   ....[21]....
        /*00f0*/ 	.word	0xffffffff


	//   ....[22]....
        /*00f4*/ 	.word	0xffffffff


	//   ....[23]....
        /*00f8*/ 	.word	0xffffffff


	//   ....[24]....
        /*00fc*/ 	.word	0xffffffff


	//   ....[25]....
        /*0100*/ 	.word	0xffffffff


	//   ....[26]....
        /*0104*/ 	.word	0xffffffff


	//   ....[27]....
        /*0108*/ 	.word	0xffffffff


	//   ....[28]....
        /*010c*/ 	.word	0xffffffff


	//   ....[29]....
        /*0110*/ 	.word	0xffffffff


	//   ....[30]....
        /*0114*/ 	.word	0xffffffff


	//   ....[31]....
        /*0118*/ 	.word	0xffffffff


	//   ....[32]....
        /*011c*/ 	.word	0xffffffff


	//   ....[33]....
        /*0120*/ 	.word	0xffffffff


	//   ....[34]....
        /*0124*/ 	.word	0xffffffff


	//   ....[35]....
        /*0128*/ 	.word	0xffffffff


	//   ....[36]....
        /*012c*/ 	.word	0xffffffff


	//   ....[37]....
        /*0130*/ 	.word	0xffffffff


	//   ....[38]....
        /*0134*/ 	.word	0xffffffff


	//   ....[39]....
        /*0138*/ 	.word	0xffffffff


	//   ....[40]....
        /*013c*/ 	.word	0xffffffff


	//   ....[41]....
        /*0140*/ 	.word	0xffffffff


	//   ....[42]....
        /*0144*/ 	.word	0xffffffff


	//   ....[43]....
        /*0148*/ 	.word	0xffffffff


	//   ....[44]....
        /*014c*/ 	.word	0xffffffff


	//   ....[45]....
        /*0150*/ 	.word	0xffffffff


	//   ....[46]....
        /*0154*/ 	.word	0xffffffff


	//   ....[47]....
        /*0158*/ 	.word	0xffffffff


	//   ....[48]....
        /*015c*/ 	.word	0xffffffff


	//   ....[49]....
        /*0160*/ 	.word	0x05000002


	//   ....[50]....
        /*0164*/ 	.word	0x05000002


	//   ....[51]....
        /*0168*/ 	.word	0x05000002


	//   ....[52]....
        /*016c*/ 	.word	0x05000002


	//   ....[53]....
        /*0170*/ 	.word	0x05000002


	//   ....[54]....
        /*0174*/ 	.word	0x05000002


	//   ....[55]....
        /*0178*/ 	.word	0x05000002


	//   ....[56]....
        /*017c*/ 	.word	0x05000002


	//   ....[57]....
        /*0180*/ 	.word	0x05000002


	//   ....[58]....
        /*0184*/ 	.word	0x05000002


	//   ....[59]....
        /*0188*/ 	.word	0x05000002


	//   ....[60]....
        /*018c*/ 	.word	0x05000002


	//   ....[61]....
        /*0190*/ 	.word	0x05000002


	//   ....[62]....
        /*0194*/ 	.word	0x05000002


	//   ....[63]....
        /*0198*/ 	.word	0x05000002


	//   ....[64]....
        /*019c*/ 	.word	0x05000002


	//   ....[65]....
        /*01a0*/ 	.word	0x05000002


	//   ....[66]....
        /*01a4*/ 	.word	0x05000002


	//   ....[67]....
        /*01a8*/ 	.word	0x05000002


	//   ....[68]....
        /*01ac*/ 	.word	0x05000002


	//   ....[69]....
        /*01b0*/ 	.word	0x05000002


	//   ....[70]....
        /*01b4*/ 	.word	0x05000002


	//   ....[71]....
        /*01b8*/ 	.word	0x05000002


	//   ....[72]....
        /*01bc*/ 	.word	0x05000002


	//   ....[73]....
        /*01c0*/ 	.word	0x05000002


	//   ....[74]....
        /*01c4*/ 	.word	0x05000002


	//   ....[75]....
        /*01c8*/ 	.word	0x05000002


	//   ....[76]....
        /*01cc*/ 	.word	0x05000002


	//   ....[77]....
        /*01d0*/ 	.word	0x05000002


	//   ....[78]....
        /*01d4*/ 	.word	0x05000002


	//   ....[79]....
        /*01d8*/ 	.word	0x05000002


	//   ....[80]....
        /*01dc*/ 	.word	0x05000002


	//   ....[81]....
        /*01e0*/ 	.word	0x05000002


	//   ....[82]....
        /*01e4*/ 	.word	0x05000002


	//   ....[83]....
        /*01e8*/ 	.word	0x05000002


	//   ....[84]....
        /*01ec*/ 	.word	0x05000002


	//   ....[85]....
        /*01f0*/ 	.word	0x05000002


	//   ....[86]....
        /*01f4*/ 	.word	0x05000002


	//   ....[87]....
        /*01f8*/ 	.word	0x05000002


	//   ....[88]....
        /*01fc*/ 	.word	0x05000002


	//   ....[89]....
        /*0200*/ 	.word	0x05000002


	//   ....[90]....
        /*0204*/ 	.word	0x05000002


	//   ....[91]....
        /*0208*/ 	.word	0x05000002


	//   ....[92]....
        /*020c*/ 	.word	0x05000002


	//   ....[93]....
        /*0210*/ 	.word	0x05000002


	//   ....[94]....
        /*0214*/ 	.word	0x05000002


	//   ....[95]....
        /*0218*/ 	.word	0x05000002


	//   ....[96]....
        /*021c*/ 	.word	0x05000002


	//----- nvinfo : EIATTR_COOP_GROUP_INSTR_OFFSETS
	.align		4
.L_16929:
        /*0220*/ 	.byte	0x04, 0x28
        /*0222*/ 	.short	(.L_16931 - .L_16930)


	//   ....[0]....
.L_16930:
        /*0224*/ 	.word	0x00002400


	//   ....[1]....
        /*0228*/ 	.word	0x00002450


	//   ....[2]....
        /*022c*/ 	.word	0x000024a0


	//   ....[3]....
        /*0230*/ 	.word	0x000024f0


	//   ....[4]....
        /*0234*/ 	.word	0x00002540


	//   ....[5]....
        /*0238*/ 	.word	0x00002590


	//   ....[6]....
        /*023c*/ 	.word	0x00002600


	//   ....[7]....
        /*0240*/ 	.word	0x00002660


	//   ....[8]....
        /*0244*/ 	.word	0x000026c0


	//   ....[9]....
        /*0248*/ 	.word	0x00002720


	//   ....[10]....
        /*024c*/ 	.word	0x00002780


	//   ....[11]....
        /*0250*/ 	.word	0x000027e0


	//   ....[12]....
        /*0254*/ 	.word	0x00002840


	//   ....[13]....
        /*0258*/ 	.word	0x000028a0


	//   ....[14]....
        /*025c*/ 	.word	0x00002900


	//   ....[15]....
        /*0260*/ 	.word	0x00002960


	//   ....[16]....
        /*0264*/ 	.word	0x00003e10


	//   ....[17]....
        /*0268*/ 	.word	0x00003e60


	//   ....[18]....
        /*026c*/ 	.word	0x00003eb0


	//   ....[19]....
        /*0270*/ 	.word	0x00003f00


	//   ....[20]....
        /*0274*/ 	.word	0x00003f50


	//   ....[21]....
        /*0278*/ 	.word	0x00003fa0


	//   ....[22]....
        /*027c*/ 	.word	0x00004010


	//   ....[23]....
        /*0280*/ 	.word	0x00004070


	//   ....[24]....
        /*0284*/ 	.word	0x000040d0


	//   ....[25]....
        /*0288*/ 	.word	0x00004130


	//   ....[26]....
        /*028c*/ 	.word	0x00004190


	//   ....[27]....
        /*0290*/ 	.word	0x000041f0


	//   ....[28]....
        /*0294*/ 	.word	0x00004250


	//   ....[29]....
        /*0298*/ 	.word	0x000042b0


	//   ....[30]....
        /*029c*/ 	.word	0x00004310


	//   ....[31]....
        /*02a0*/ 	.word	0x00004370


	//   ....[32]....
        /*02a4*/ 	.word	0x000055b0


	//   ....[33]....
        /*02a8*/ 	.word	0x00005600


	//   ....[34]....
        /*02ac*/ 	.word	0x00005650


	//   ....[35]....
        /*02b0*/ 	.word	0x000056a0


	//   ....[36]....
        /*02b4*/ 	.word	0x000056f0


	//   ....[37]....
        /*02b8*/ 	.word	0x00005760


	//   ....[38]....
        /*02bc*/ 	.word	0x000057c0


	//   ....[39]....
        /*02c0*/ 	.word	0x00005820


	//   ....[40]....
        /*02c4*/ 	.word	0x00005880


	//   ....[41]....
        /*02c8*/ 	.word	0x000058e0


	//   ....[42]....
        /*02cc*/ 	.word	0x00005940


	//   ....[43]....
        /*02d0*/ 	.word	0x000059a0


	//   ....[44]....
        /*02d4*/ 	.word	0x00005a00


	//   ....[45]....
        /*02d8*/ 	.word	0x00005a60


	//   ....[46]....
        /*02dc*/ 	.word	0x00005ac0


	//   ....[47]....
        /*02e0*/ 	.word	0x00005b20


	//   ....[48]....
        /*02e4*/ 	.word	0x00005b70


	//   ....[49]....
        /*02e8*/ 	.word	0x00006140


	//   ....[50]....
        /*02ec*/ 	.word	0x000061c0


	//   ....[51]....
        /*02f0*/ 	.word	0x00006240


	//   ....[52]....
        /*02f4*/ 	.word	0x000062c0


	//   ....[53]....
        /*02f8*/ 	.word	0x00006340


	//   ....[54]....
        /*02fc*/ 	.word	0x000063c0


	//   ....[55]....
        /*0300*/ 	.word	0x00006440


	//   ....[56]....
        /*0304*/ 	.word	0x000064c0


	//   ....[57]....
        /*0308*/ 	.word	0x00006540


	//   ....[58]....
        /*030c*/ 	.word	0x000065c0


	//   ....[59]....
        /*0310*/ 	.word	0x00006640


	//   ....[60]....
        /*0314*/ 	.word	0x000066c0


	//   ....[61]....
        /*0318*/ 	.word	0x00006740


	//   ....[62]....
        /*031c*/ 	.word	0x000067c0


	//   ....[63]....
        /*0320*/ 	.word	0x00006840


	//   ....[64]....
        /*0324*/ 	.word	0x000068c0


	//   ....[65]....
        /*0328*/ 	.word	0x00006940


	//   ....[66]....
        /*032c*/ 	.word	0x000069c0


	//   ....[67]....
        /*0330*/ 	.word	0x00006a40


	//   ....[68]....
        /*0334*/ 	.word	0x00006ac0


	//   ....[69]....
        /*0338*/ 	.word	0x00006b40


	//   ....[70]....
        /*033c*/ 	.word	0x00006bc0


	//   ....[71]....
        /*0340*/ 	.word	0x00006c40


	//   ....[72]....
        /*0344*/ 	.word	0x00006cc0


	//   ....[73]....
        /*0348*/ 	.word	0x00006d40


	//   ....[74]....
        /*034c*/ 	.word	0x00006dc0


	//   ....[75]....
        /*0350*/ 	.word	0x00006e40


	//   ....[76]....
        /*0354*/ 	.word	0x00006ec0


	//   ....[77]....
        /*0358*/ 	.word	0x00006f40


	//   ....[78]....
        /*035c*/ 	.word	0x00006fc0


	//   ....[79]....
        /*0360*/ 	.word	0x00007040


	//   ....[80]....
        /*0364*/ 	.word	0x000070c0


	//   ....[81]....
        /*0368*/ 	.word	0x00007130


	//   ....[82]....
        /*036c*/ 	.word	0x000071b0


	//   ....[83]....
        /*0370*/ 	.word	0x00007230


	//   ....[84]....
        /*0374*/ 	.word	0x000072b0


	//   ....[85]....
        /*0378*/ 	.word	0x00007330


	//   ....[86]....
        /*037c*/ 	.word	0x000073b0


	//   ....[87]....
        /*0380*/ 	.word	0x00007430


	//   ....[88]....
        /*0384*/ 	.word	0x000074b0


	//   ....[89]....
        /*0388*/ 	.word	0x00007530


	//   ....[90]....
        /*038c*/ 	.word	0x000075b0


	//   ....[91]....
        /*0390*/ 	.word	0x00007630


	//   ....[92]....
        /*0394*/ 	.word	0x000076b0


	//   ....[93]....
        /*0398*/ 	.word	0x00007730


	//   ....[94]....
        /*039c*/ 	.word	0x000077b0


	//   ....[95]....
        /*03a0*/ 	.word	0x00007830


	//   ....[96]....
        /*03a4*/ 	.word	0x000078b0


	//----- nvinfo : EIATTR_VRC_CTA_INIT_COUNT
	.align		4
.L_16931:
        /*03a8*/ 	.byte	0x02, 0x4a
	.zero		1
	.zero		1


	//----- nvinfo : EIATTR_EXIT_INSTR_OFFSETS
	.align		4
        /*03ac*/ 	.byte	0x04, 0x1c
        /*03ae*/ 	.short	(.L_16933 - .L_16932)


	//   ....[0]....
.L_16932:
        /*03b0*/ 	.word	0x00000790


	//   ....[1]....
        /*03b4*/ 	.word	0x000060f0


	//----- nvinfo : EIATTR_MAX_THREADS
	.align		4
.L_16933:
        /*03b8*/ 	.byte	0x04, 0x05
        /*03ba*/ 	.short	(.L_16935 - .L_16934)
.L_16934:
        /*03bc*/ 	.word	0x00000100
        /*03c0*/ 	.word	0x00000001
        /*03c4*/ 	.word	0x00000001


	//----- nvinfo : EIATTR_CRS_STACK_SIZE
	.align		4
.L_16935:
        /*03c8*/ 	.byte	0x04, 0x1e
        /*03ca*/ 	.short	(.L_16937 - .L_16936)
.L_16936:
        /*03cc*/ 	.word	0x00000000


	//----- nvinfo : EIATTR_CBANK_PARAM_SIZE
	.align		4
.L_16937:
        /*03d0*/ 	.byte	0x03, 0x19
        /*03d2*/ 	.short	0x0030


	//----- nvinfo : EIATTR_PARAM_CBANK
	.align		4
        /*03d4*/ 	.byte	0x04, 0x0a
        /*03d6*/ 	.short	(.L_16939 - .L_16938)
	.align		4
.L_16938:
        /*03d8*/ 	.word	index@(.nv.constant0._Z9cuda_gemmIiLi256ELi1ELi1ELi1024ELi32ELi32ELi32ELi1ELi0EEviiiPT_S1_S1_ii)
        /*03dc*/ 	.short	0x0380
        /*03de*/ 	.short	0x0030


	//----- nvinfo : EIATTR_SW_WAR
	.align		4
.L_16939:
        /*03e0*/ 	.byte	0x04, 0x36
        /*03e2*/ 	.short	(.L_16941 - .L_16940)
.L_16940:
        /*03e4*/ 	.word	0x00000008
.L_16941:


//--------------------- .nv.info._Z9cuda_gemmIiLi256ELi1ELi1ELi1024ELi32ELi32ELi32ELi0ELi1EEviiiPT_S1_S1_ii --------------------------
	.section	.nv.info._Z9cuda_gemmIiLi256ELi1ELi1ELi1024ELi32ELi32ELi32ELi0ELi1EEviiiPT_S1_S1_ii,"",@"SHT_CUDA_INFO"
	.sectionflags	@""
	.align	4


	//----- nvinfo : EIATTR_CUDA_API_VERSION
	.align		4
        /*0000*/ 	.byte	0x04, 0x37
        /*0002*/ 	.short	(.L_16943 - .L_16942)
.L_16942:
        /*0004*/ 	.word	0x00000082


	//----- nvinfo : EIATTR_KPARAM_INFO
	.align		4
.L_16943:
        /*0008*/ 	.byte	0x04, 0x17
        /*000a*/ 	.short	(.L_16945 - .L_16944)
.L_16944:
        /*000c*/ 	.word	0x00000000
        /*0010*/ 	.short	0x0007
        /*0012*/ 	.short	0x002c
        /*0014*/ 	.byte	0x00, 0xf0, 0x11, 0x00


	//----- nvinfo : EIATTR_KPARAM_INFO
	.align		4
.L_16945:
        /*0018*/ 	.byte	0x04, 0x17
        /*001a*/ 	.short	(.L_16947 - .L_16946)
.L_16946:
        /*001c*/ 	.word	0x00000000
        /*0020*/ 	.short	0x0006
        /*0022*/ 	.short	0x0028
        /*0024*/ 	.byte	0x00, 0xf0, 0x11, 0x00


	//----- nvinfo : EIATTR_KPARAM_INFO
	.align		4
.L_16947:
        /*0028*/ 	.byte	0x04, 0x17
        /*002a*/ 	.short	(.L_16949 - .L_16948)
.L_16948:
        /*002c*/ 	.word	0x00000000
        /*0030*/ 	.short	0x0005
        /*0032*/ 	.short	0x0020
        /*0034*/ 	.byte	0x00, 0xf5, 0x21, 0x00


	//----- nvinfo : EIATTR_KPARAM_INFO
	.align		4
.L_16949:
        /*0038*/ 	.byte	0x04, 0x17
        /*003a*/ 	.short	(.L_16951 - .L_16950)
.L_16950:
        /*003c*/ 	.word	0x00000000
        /*0040*/ 	.short	0x0004
        /*0042*/ 	.short	0x0018
        /*0044*/ 	.byte	0x00, 0xf5, 0x21, 0x00


	//----- nvinfo : EIATTR_KPARAM_INFO
	.align		4
.L_16951:
        /*0048*/ 	.byte	0x04, 0x17
        /*004a*/ 	.short	(.L_16953 - .L_16952)
.L_16952:
        /*004c*/ 	.word	0x00000000
        /*0050*/ 	.short	0x0003
        /*0052*/ 	.short	0x0010
        /*0054*/ 	.byte	0x00, 0xf5, 0x21, 0x00


	//----- nvinfo : EIATTR_KPARAM_INFO
	.align		4
.L_16953:
        /*0058*/ 	.byte	0x04, 0x17
        /*005a*/ 	.short	(.L_16955 - .L_16954)
.L_16954:
        /*005c*/ 	.word	0x00000000
        /*0060*/ 	.short	0x0002
        /*0062*/ 	.short	0x0008
        /*0064*/ 	.byte	0x00, 0xf0, 0x11, 0x00


	//----- nvinfo : EIATTR_KPARAM_INFO
	.align		4
.L_16955:
        /*0068*/ 	.byte	0x04, 0x17
        /*006a*/ 	.short	(.L_16957 - .L_16956)
.L_16956:
        /*006c*/ 	.word	0x00000000
        /*0070*/ 	.short	0x0001
        /*0072*/ 	.short	0x0004
        /*0074*/ 	.byte	0x00, 0xf0, 0x11, 0x00


	//----- nvinfo : EIATTR_KPARAM_INFO
	.align		4
.L_16957:
        /*0078*/ 	.byte	0x04, 0x17
        /*007a*/ 	.short	(.L_16959 - .L_16958)
.L_16958:
        /*007c*/ 	.word	0x00000000
        /*0080*/ 	.short	0x0000
        /*0082*/ 	.short	0x0000
        /*0084*/ 	.byte	0x00, 0xf0, 0x11, 0x00


	//----- nvinfo : EIATTR_SPARSE_MMA_MASK
	.align		4
.L_16959:
        /*0088*/ 	.byte	0x03, 0x50
        /*008a*/ 	.short	0x0000


	//----- nvinfo : EIATTR_MAXREG_COUNT
	.align		4
        /*008c*/ 	.byte	0x03, 0x1b
        /*008e*/ 	.short	0x00ff


	//----- nvinfo : EIATTR_NUM_BARRIERS
	.align		4
        /*0090*/ 	.byte	0x02, 0x4c
        /*0092*/ 	.byte	0x01
	.zero		1


	//----- nvinfo : EIATTR_MERCURY_ISA_VERSION
	.align		4
        /*0094*/ 	.byte	0x03, 0x5f
        /*0096*/ 	.short	0x0101


	//----- nvinfo : EIATTR_COOP_GROUP_MASK_REGIDS
	.align		4
        /*0098*/ 	.byte	0x04, 0x29
        /*009a*/ 	.short	(.L_16961 - .L_16960)


	//   ....[0]....
.L_16960:
        /*009c*/ 	.word	0xffffffff


	//   ....[1]....
        /*00a0*/ 	.word	0xffffffff


	//   ....[2]....
        /*00a4*/ 	.word	0xffffffff


	//   ....[3]....
        /*00a8*/ 	.word	0xffffffff


	//   ....[4]....
        /*00ac*/ 	.word	0xffffffff


	//   ....[5]....
        /*00b0*/ 	.word	0xffffffff


	//   ....[6]....
        /*00b4*/ 	.word	0xffffffff


	//   ....[7]....
        /*00b8*/ 	.word	0xffffffff


	//   ....[8]....
        /*00bc*/ 	.word	0xffffffff


	//   ....[9]....
        /*00c0*/ 	.word	0xffffffff


	//   ....[10]....
        /*00c4*/ 	.word	0xffffffff


	//   ....[11]....
        /*00c8*/ 	.word	0xffffffff


	//   ....[12]....
        /*00cc*/ 	.word	0xffffffff


	//   ....[13]....
        /*00d0*/ 	.word	0xffffffff


	//   ....[14]....
        /*00d4*/ 	.word	0xffffffff


	//   ....[15]....
        /*00d8*/ 	.word	0xffffffff


	//   ....[16]....
        /*00dc*/ 	.word	0xffffffff


	//   ....[17]....
        /*00e0*/ 	.word	0x05000000


	//   ....[18]....
        /*00e4*/ 	.word	0x05000000


	//   ....[19]....
        /*00e8*/ 	.word	0x05000000


	//   ....[20]....
        /*00ec*/ 	.word	0x05000000


	//   ....[21]....
        /*00f0*/ 	.word	0x05000000


	//   ....[22]....
        /*00f4*/ 	.word	0x05000000


	//   ....[23]....
        /*00f8*/ 	.word	0x05000000


	//   ....[24]....
        /*00fc*/ 	.word	0x05000000


	//   ....[25]....
        /*0100*/ 	.word	0x05000000


	//   ....[26]....
        /*0104*/ 	.word	0x05000000


	//   ....[27]....
        /*0108*/ 	.word	0x05000000


	//   ....[28]....
        /*010c*/ 	.word	0x05000000


	//   ....[29]....
        /*0110*/ 	.word	0x05000000


	//   ....[30]....
        /*0114*/ 	.word	0x05000000


	//   ....[31]....
        /*0118*/ 	.word	0x05000000


	//   ....[32]....
        /*011c*/ 	.word	0x05000000


	//----- nvinfo : EIATTR_COOP_GROUP_INSTR_OFFSETS
	.align		4
.L_16961:
        /*0120*/ 	.byte	0x04, 0x28
        /*0122*/ 	.short	(.L_16963 - .L_16962)


	//   ....[0]....
.L_16962:
        /*0124*/ 	.word	0x00001110


	//   ....[1]....
        /*0128*/ 	.word	0x00001140


	//   ....[2]....
        /*012c*/ 	.word	0x00001150


	//   ....[3]....
        /*0130*/ 	.word	0x000011a0


	//   ....[4]....
        /*0134*/ 	.word	0x000011d0


	//   ....[5]....
        /*0138*/ 	.word	0x000011f0


	//   ....[6]....
        /*013c*/ 	.word	0x00001230


	//   ....[7]....
        /*0140*/ 	.word	0x00001260


	//   ....[8]....
        /*0144*/ 	.word	0x00001290


	//   ....[9]....
        /*0148*/ 	.word	0x000012d0


	//   ....[10]....
        /*014c*/ 	.word	0x00001330


	//   ....[11]....
        /*0150*/ 	.word	0x00001350


	//   ....[12]....
        /*0154*/ 	.word	0x00001360


	//   ....[13]....
        /*0158*/ 	.word	0x00001380


	//   ....[14]....
        /*015c*/ 	.word	0x000013a0


	//   ....[15]....
        /*0160*/ 	.word	0x000013c0


	//   ....[16]....
        /*0164*/ 	.word	0x00001420


	//   ....[17]....
        /*0168*/ 	.word	0x00001a60


	//   ....[18]....
        /*016c*/ 	.word	0x00001ab0


	//   ....[19]....
        /*0170*/ 	.word	0x00001b30


	//   ....[20]....
        /*0174*/ 	.word	0x00001b80


	//   ....[21]....
        /*0178*/ 	.word	0x00001bd0


	//   ....[22]....
        /*017c*/ 	.word	0x00001c40


	//   ....[23]....
        /*0180*/ 	.word	0x00001cc0


	//   ....[24]....
        /*0184*/ 	.word	0x00001d20


	//   ....[25]....
        /*0188*/ 	.word	0x00001d70


	//   ....[26]....
        /*018c*/ 	.word	0x00001e00


	//   ....[27]....
        /*0190*/ 	.word	0x00001e90


	//   ....[28]....
        /*0194*/ 	.word	0x00001ee0


	//   ....[29]....
        /*0198*/ 	.word	0x00001f30


	//   ....[30]....
        /*019c*/ 	.word	0x00001f90


	//   ....[31]....
        /*01a0*/ 	.word	0x00001ff0


	//   ....[32]....
        /*01a4*/ 	.word	0x00002050


	//----- nvinfo : EIATTR_VRC_CTA_INIT_COUNT
	.align		4
.L_16963:
        /*01a8*/ 	.byte	0x02, 0x4a
	.zero		1
	.zero		1


	//----- nvinfo : EIATTR_EXIT_INSTR_OFFSETS
	.align		4
        /*01ac*/ 	.byte	0x04, 0x1c
        /*01ae*/ 	.short	(.L_16965 - .L_16964)


	//   ....[0]....
.L_16964:
        /*01b0*/ 	.word	0x00000560


	//   ....[1]....
        /*01b4*/ 	.word	0x00001a10


	//----- nvinfo : EIATTR_MAX_THREADS
	.align		4
.L_16965:
        /*01b8*/ 	.byte	0x04, 0x05
        /*01ba*/ 	.short	(.L_16967 - .L_16966)
.L_16966:
        /*01bc*/ 	.word	0x00000100
        /*01c0*/ 	.word	0x00000001
        /*01c4*/ 	.word	0x00000001


	//----- nvinfo : EIATTR_CRS_STACK_SIZE
	.align		4
.L_16967:
        /*01c8*/ 	.byte	0x04, 0x1e
        /*01ca*/ 	.short	(.L_16969 - .L_16968)
.L_16968:
        /*01cc*/ 	.word	0x00000000


	//----- nvinfo : EIATTR_CBANK_PARAM_SIZE
	.align		4
.L_16969:
        /*01d0*/ 	.byte	0x03, 0x19
        /*01d2*/ 	.short	0x0030


	//----- nvinfo : EIATTR_PARAM_CBANK
	.align		4
        /*01d4*/ 	.byte	0x04, 0x0a
        /*01d6*/ 	.short	(.L_16971 - .L_16970)
	.align		4
.L_16970:
        /*01d8*/ 	.word	index@(.nv.constant0._Z9cuda_gemmIiLi256ELi1ELi1ELi1024ELi32ELi32ELi32ELi0ELi1EEviiiPT_S1_S1_ii)
        /*01dc*/ 	.short	0x0380
        /*01de*/ 	.short	0x0030


	//----- nvinfo : EIATTR_SW_WAR
	.align		4
.L_16971:
        /*01e0*/ 	.byte	0x04, 0x36
        /*01e2*/ 	.short	(.L_16973 - .L_16972)
.L_16972:
        /*01e4*/ 	.word	0x00000008
.L_16973:


//--------------------- .nv.info._Z9cuda_gemmIiLi256ELi1ELi1ELi1024ELi32ELi32ELi32ELi0ELi0EEviiiPT_S1_S1_ii --------------------------
	.section	.nv.info._Z9cuda_gemmIiLi256ELi1ELi1ELi1024ELi32ELi32ELi32ELi0ELi0EEviiiPT_S1_S1_ii,"",@"SHT_CUDA_INFO"
	.sectionflags	@""
	.align	4


	//----- nvinfo : EIATTR_CUDA_API_VERSION
	.align		4
        /*0000*/ 	.byte	0x04, 0x37
        /*0002*/ 	.short	(.L_16975 - .L_16974)
.L_16974:
        /*0004*/ 	.word	0x00000082


	//----- nvinfo : EIATTR_KPARAM_INFO
	.align		4
.L_16975:
        /*0008*/ 	.byte	0x04, 0x17
        /*000a*/ 	.short	(.L_16977 - .L_16976)
.L_16976:
        /*000c*/ 	.word	0x00000000
        /*0010*/ 	.short	0x0007
        /*0012*/ 	.short	0x002c
        /*0014*/ 	.byte	0x00, 0xf0, 0x11, 0x00


	//----- nvinfo : EIATTR_KPARAM_INFO
	.align		4
.L_16977:
        /*0018*/ 	.byte	0x04, 0x17
        /*001a*/ 	.short	(.L_16979 - .L_16978)
.L_16978:
        /*001c*/ 	.word	0x00000000
        /*0020*/ 	.short	0x0006
        /*0022*/ 	.short	0x0028
        /*0024*/ 	.byte	0x00, 0xf0, 0x11, 0x00


	//----- nvinfo : EIATTR_KPARAM_INFO
	.align		4
.L_16979:
        /*0028*/ 	.byte	0x04, 0x17
        /*002a*/ 	.short	(.L_16981 - .L_16980)
.L_16980:
        /*002c*/ 	.word	0x00000000
        /*0030*/ 	.short	0x0005
        /*0032*/ 	.short	0x0020
        /*0034*/ 	.byte	0x00, 0xf5, 0x21, 0x00


	//----- nvinfo : EIATTR_KPARAM_INFO
	.align		4
.L_16981:
        /*0038*/ 	.byte	0x04, 0x17
        /*003a*/ 	.short	(.L_16983 - .L_16982)
.L_16982:
        /*003c*/ 	.word	0x00000000
        /*0040*/ 	.short	0x0004
        /*0042*/ 	.short	0x0018
        /*0044*/ 	.byte	0x00, 0xf5, 0x21, 0x00


	//----- nvinfo : EIATTR_KPARAM_INFO
	.align		4
.L_16983:
        /*0048*/ 	.byte	0x04, 0x17
        /*004a*/ 	.short	(.L_16985 - .L_16984)
.L_16984:
        /*004c*/ 	.word	0x00000000
        /*0050*/ 	.short	0x0003
        /*0052*/ 	.short	0x0010
        /*0054*/ 	.byte	0x00, 0xf5, 0x21, 0x00


	//----- nvinfo : EIATTR_KPARAM_INFO
	.align		4
.L_16985:
        /*0058*/ 	.byte	0x04, 0x17
        /*005a*/ 	.short	(.L_16987 - .L_16986)
.L_16986:
        /*005c*/ 	.word	0x00000000
        /*0060*/ 	.short	0x0002
        /*0062*/ 	.short	0x0008
        /*0064*/ 	.byte	0x00, 0xf0, 0x11, 0x00


	//----- nvinfo : EIATTR_KPARAM_INFO
	.align		4
.L_16987:
        /*0068*/ 	.byte	0x04, 0x17
        /*006a*/ 	.short	(.L_16989 - .L_16988)
.L_16988:
        /*006c*/ 	.word	0x00000000
        /*0070*/ 	.short	0x0001
        /*0072*/ 	.short	0x0004
        /*0074*/ 	.byte	0x00, 0xf0, 0x11, 0x00


	//----- nvinfo : EIATTR_KPARAM_INFO
	.align		4
.L_16989:
        /*0078*/ 	.byte	0x04, 0x17
        /*007a*/ 	.short	(.L_16991 - .L_16990)
.L_16990:
        /*007c*/ 	.word	0x00000000
        /*0080*/ 	.short	0x0000
        /*0082*/ 	.short	0x0000
        /*0084*/ 	.byte	0x00, 0xf0, 0x11, 0x00


	//----- nvinfo : EIATTR_SPARSE_MMA_MASK
	.align		4
.L_16991:
        /*0088*/ 	.byte	0x03, 0x50
        /*008a*/ 	.short	0x0000


	//----- nvinfo : EIATTR_MAXREG_COUNT
	.align		4
        /*008c*/ 	.byte	0x03, 0x1b
        /*008e*/ 	.short	0x00ff


	//----- nvinfo : EIATTR_NUM_BARRIERS
	.align		4
        /*0090*/ 	.byte	0x02, 0x4c
        /*0092*/ 	.byte	0x01
	.zero		1


	//----- nvinfo : EIATTR_MERCURY_ISA_VERSION
	.align		4
        /*0094*/ 	.byte	0x03, 0x5f
        /*0096*/ 	.short	0x0101


	//----- nvinfo : EIATTR_COOP_GROUP_MASK_REGIDS
	.align		4
        /*0098*/ 	.byte	0x04, 0x29
        /*009a*/ 	.short	(.L_16993 - .L_16992)


	//   ....[0]....
.L_16992:
        /*009c*/ 	.word	0xffffffff


	//   ....[1]....
        /*00a0*/ 	.word	0xffffffff


	//   ....[2]....
        /*00a4*/ 	.word	0xffffffff


	//   ....[3]....
        /*00a8*/ 	.word	0xffffffff


	//   ....[4]....
        /*00ac*/ 	.word	0xffffffff


	//   ....[5]....
        /*00b0*/ 	.word	0xffffffff


	//   ....[6]....
        /*00b4*/ 	.word	0xffffffff


	//   ....[7]....
        /*00b8*/ 	.word	0xffffffff


	//   ....[8]....
        /*00bc*/ 	.word	0xffffffff


	//   ....[9]....
        /*00c0*/ 	.word	0xffffffff


	//   ....[10]....
        /*00c4*/ 	.word	0xffffffff


	//   ....[11]....
        /*00c8*/ 	.word	0xffffffff


	//   ....[12]....
        /*00cc*/ 	.word	0xffffffff


	//   ....[13]....
        /*00d0*/ 	.word	0xffffffff


	//   ....[14]....
        /*00d4*/ 	.word	0xffffffff


	//   ....[15]....
        /*00d8*/ 	.word	0xffffffff


	//   ....[16]....
        /*00dc*/ 	.word	0xffffffff


	//   ....[17]....
        /*00e0*/ 	.word	0xffffffff


	//   ....[18]....
        /*00e4*/ 	.word	0xffffffff


	//   ....[19]....
        /*00e8*/ 	.word	0xffffffff


	//   ....[20]....
        /*00ec*/ 	.word	0xffffffff


	//   ....[21]....
        /*00f0*/ 	.word	0xffffffff


	//   ....[22]....
        /*00f4*/ 	.word	0xffffffff


	//   ....[23]....
        /*00f8*/ 	.word	0xffffffff


	//   ....[24]....
        /*00fc*/ 	.word	0xffffffff


	//   ....[25]....
        /*0100*/ 	.word	0xffffffff


	//   ....[26]....
        /*0104*/ 	.word	0xffffffff


	//   ....[27]....
        /*0108*/ 	.word	0xffffffff


	//   ....[28]....
        /*010c*/ 	.word	0xffffffff


	//   ....[29]....
        /*0110*/ 	.word	0xffffffff


	//   ....[30]....
        /*0114*/ 	.word	0xffffffff


	//   ....[31]....
        /*0118*/ 	.word	0xffffffff


	//   ....[32]....
        /*011c*/ 	.word	0xffffffff


	//   ....[33]....
        /*0120*/ 	.word	0xffffffff


	//   ....[34]....
        /*0124*/ 	.word	0xffffffff


	//   ....[35]....
        /*0128*/ 	.word	0xffffffff


	//   ....[36]....
        /*012c*/ 	.word	0xffffffff


	//   ....[37]....
        /*0130*/ 	.word	0xffffffff


	//   ....[38]....
        /*0134*/ 	.word	0xffffffff


	//   ....[39]....
        /*0138*/ 	.word	0xffffffff


	//   ....[40]....
        /*013c*/ 	.word	0xffffffff


	//   ....[41]....
        /*0140*/ 	.word	0xffffffff


	//   ....[42]....
        /*0144*/ 	.word	0xffffffff


	//   ....[43]....
        /*0148*/ 	.word	0xffffffff


	//   ....[44]....
        /*014c*/ 	.word	0xffffffff


	//   ....[45]....
        /*0150*/ 	.word	0xffffffff


	//   ....[46]....
        /*0154*/ 	.word	0xffffffff


	//   ....[47]....
        /*0158*/ 	.word	0xffffffff


	//   ....[48]....
        /*015c*/ 	.word	0xffffffff


	//   ....[49]....
        /*0160*/ 	.word	0x05000002


	//   ....[50]....
        /*0164*/ 	.word	0x05000002


	//   ....[51]....
        /*0168*/ 	.word	0x05000002


	//   ....[52]....
        /*016c*/ 	.word	0x05000002


	//   ....[53]....
        /*0170*/ 	.word	0x05000002


	//   ....[54]....
        /*0174*/ 	.word	0x05000002


	//   ....[55]....
        /*0178*/ 	.word	0x05000002


	//   ....[56]....
        /*017c*/ 	.word	0x05000002


	//   ....[57]....
        /*0180*/ 	.word	0x05000002


	//   ....[58]....
        /*0184*/ 	.word	0x05000002


	//   ....[59]....
        /*0188*/ 	.word	0x05000002


	//   ....[60]....
        /*018c*/ 	.word	0x05000002


	//   ....[61]....
        /*0190*/ 	.word	0x05000002


	//   ....[62]....
        /*0194*/ 	.word	0x05000002


	//   ....[63]....
        /*0198*/ 	.word	0x05000002


	//   ....[64]....
        /*019c*/ 	.word	0x05000002


	//   ....[65]....
        /*01a0*/ 	.word	0x05000002


	//   ....[66]....
        /*01a4*/ 	.word	0x05000002


	//   ....[67]....
        /*01a8*/ 	.word	0x05000002


	//   ....[68]....
        /*01ac*/ 	.word	0x05000002


	//   ....[69]....
        /*01b0*/ 	.word	0x05000002


	//   ....[70]....
        /*01b4*/ 	.word	0x05000002


	//   ....[71]....
        /*01b8*/ 	.word	0x05000002


	//   ....[72]....
        /*01bc*/ 	.word	0x05000002


	//   ....[73]....
        /*01c0*/ 	.word	0x05000002


	//   ....[74]....
        /*01c4*/ 	.word	0x05000002


	//   ....[75]....
        /*01c8*/ 	.word	0x05000002


	//   ....[76]....
        /*01cc*/ 	.word	0x05000002


	//   ....[77]....
        /*01d0*/ 	.word	0x05000002


	//   ....[78]....
        /*01d4*/ 	.word	0x05000002


	//   ....[79]....
        /*01d8*/ 	.word	0x05000002


	//   ....[80]....
        /*01dc*/ 	.word	0x05000002


	//   ....[81]....
        /*01e0*/ 	.word	0x05000002


	//   ....[82]....
        /*01e4*/ 	.word	0x05000002


	//   ....[83]....
        /*01e8*/ 	.word	0x05000002


	//   ....[84]....
        /*01ec*/ 	.word	0x05000002


	//   ....[85]....
        /*01f0*/ 	.word	0x05000002


	//   ....[86]....
        /*01f4*/ 	.word	0x05000002


	//   ....[87]....
        /*01f8*/ 	.word	0x05000002


	//   ....[88]....
        /*01fc*/ 	.word	0x05000002


	//   ....[89]....
        /*0200*/ 	.word	0x05000002


	//   ....[90]....
        /*0204*/ 	.word	0x05000002


	//   ....[91]....
        /*0208*/ 	.word	0x05000002


	//   ....[92]....
        /*020c*/ 	.word	0x05000002


	//   ....[93]....
        /*0210*/ 	.word	0x05000002


	//   ....[94]....
        /*0214*/ 	.word	0x05000002


	//   ....[95]....
        /*0218*/ 	.word	0x05000002


	//   ....[96]....
        /*021c*/ 	.word	0x05000002


	//----- nvinfo : EIATTR_COOP_GROUP_INSTR_OFFSETS
	.align		4
.L_16993:
        /*0220*/ 	.byte	0x04, 0x28
        /*0222*/ 	.short	(.L_16995 - .L_16994)


	//   ....[0]....
.L_16994:
        /*0224*/ 	.word	0x00002410


	//   ....[1]....
        /*0228*/ 	.word	0x00002460


	//   ....[2]....
        /*022c*/ 	.word	0x000024b0


	//   ....[3]....
        /*0230*/ 	.word	0x00002500


	//   ....[4]....
        /*0234*/ 	.word	0x00002550


	//   ....[5]....
        /*0238*/ 	.word	0x000025a0


	//   ....[6]....
        /*023c*/ 	.word	0x00002610


	//   ....[7]....
        /*0240*/ 	.word	0x00002670


	//   ....[8]....
        /*0244*/ 	.word	0x000026d0


	//   ....[9]....
        /*0248*/ 	.word	0x00002730


	//   ....[10]....
        /*024c*/ 	.word	0x00002790


	//   ....[11]....
        /*0250*/ 	.word	0x000027f0


	//   ....[12]....
        /*0254*/ 	.word	0x00002850


	//   ....[13]....
        /*0258*/ 	.word	0x000028b0


	//   ....[14]....
        /*025c*/ 	.word	0x00002910


	//   ....[15]....
        /*0260*/ 	.word	0x00002970


	//   ....[16]....
        /*0264*/ 	.word	0x00003e20


	//   ....[17]....
        /*0268*/ 	.word	0x00003e70


	//   ....[18]....
        /*026c*/ 	.word	0x00003ec0


	//   ....[19]....
        /*0270*/ 	.word	0x00003f10


	//   ....[20]....
        /*0274*/ 	.word	0x00003f60


	//   ....[21]....
        /*0278*/ 	.word	0x00003fb0


	//   ....[22]....
        /*027c*/ 	.word	0x00004020


	//   ....[23]....
        /*0280*/ 	.word	0x00004080


	//   ....[24]....
        /*0284*/ 	.word	0x000040e0


	//   ....[25]....
        /*0288*/ 	.word	0x00004140


	//   ....[26]....
        /*028c*/ 	.word	0x000041a0


	//   ....[27]....
        /*0290*/ 	.word	0x00004200


	//   ....[28]....
        /*0294*/ 	.word	0x00004260


	//   ....[29]....
        /*0298*/ 	.word	0x000042c0


	//   ....[30]....
        /*029c*/ 	.word	0x00004320


	//   ....[31]....
        /*02a0*/ 	.word	0x00004380


	//   ....[32]....
        /*02a4*/ 	.word	0x000055c0


	//   ....[33]....
        /*02a8*/ 	.word	0x00005610


	//   ....[34]....
        /*02ac*/ 	.word	0x00005660


	//   ....[35]....
        /*02b0*/ 	.word	0x000056b0


	//   ....[36]....
        /*02b4*/ 	.word	0x00005700


	//   ....[37]....
        /*02b8*/ 	.word	0x00005770


	//   ....[38]....
        /*02bc*/ 	.word	0x000057d0


	//   ....[39]....
        /*02c0*/ 	.word	0x00005830


	//   ....[40]....
        /*02c4*/ 	.word	0x00005890


	//   ....[41]....
        /*02c8*/ 	.word	0x000058f0


	//   ....[42]....
        /*02cc*/ 	.word	0x00005950


	//   ....[43]....
        /*02d0*/ 	.word	0x000059b0


	//   ....[44]....
        /*02d4*/ 	.word	0x00005a10


	//   ....[45]....
        /*02d8*/ 	.word	0x00005a70


	//   ....[46]....
        /*02dc*/ 	.word	0x00005ad0


	//   ....[47]....
        /*02e0*/ 	.word	0x00005b30


	//   ....[48]....
        /*02e4*/ 	.word	0x00005b90


	//   ....[49]....
        /*02e8*/ 	.word	0x00006a90


	//   ....[50]....
        /*02ec*/ 	.word	0x00006b10


	//   ....[51]....
        /*02f0*/ 	.word	0x00006b90


	//   ....[52]....
        /*02f4*/ 	.word	0x00006c10


	//   ....[53]....
        /*02f8*/ 	.word	0x00006c90


	//   ....[54]....
        /*02fc*/ 	.word	0x00006d10


	//   ....[55]....
        /*0300*/ 	.word	0x00006d90


	//   ....[56]....
        /*0304*/ 	.word	0x00006e10


	//   ....[57]....
        /*0308*/ 	.word	0x00006e90


	//   ....[58]....
        /*030c*/ 	.word	0x00006f10


	//   ....[59]....
        /*0310*/ 	.word	0x00006f90


	//   ....[60]....
        /*0314*/ 	.word	0x00007010


	//   ....[61]....
        /*0318*/ 	.word	0x00007090


	//   ....[62]....
        /*031c*/ 	.word	0x00007110


	//   ....[63]....
        /*0320*/ 	.word	0x00007190


	//   ....[64]....
        /*0324*/ 	.word	0x00007210


	//   ....[65]....
        /*0328*/ 	.word	0x00007290


	//   ....[66]....
        /*032c*/ 	.word	0x00007310


	//   ....[67]....
        /*0330*/ 	.word	0x00007390


	//   ....[68]....
        /*0334*/ 	.word	0x00007410


	//   ....[69]....
        /*0338*/ 	.word	0x00007490


	//   ....[70]....
        /*033c*/ 	.word	0x00007510


	//   ....[71]....
        /*0340*/ 	.word	0x00007590


	//   ....[72]....
        /*0344*/ 	.word	0x00007610


	//   ....[73]....
        /*0348*/ 	.word	0x00007690


	//   ....[74]....
        /*034c*/ 	.word	0x00007710


	//   ....[75]....
        /*0350*/ 	.word	0x00007790


	//   ....[76]....
        /*0354*/ 	.word	0x00007810


	//   ....[77]....
        /*0358*/ 	.word	0x00007890


	//   ....[78]....
        /*035c*/ 	.word	0x00007910


	//   ....[79]....
        /*0360*/ 	.word	0x00007990


	//   ....[80]....
        /*0364*/ 	.word	0x00007a10


	//   ....[81]....
        /*0368*/ 	.word	0x00007a80


	//   ....[82]....
        /*036c*/ 	.word	0x00007b00


	//   ....[83]....
        /*0370*/ 	.word	0x00007b80


	//   ....[84]....
        /*0374*/ 	.word	0x00007c00


	//   ....[85]....
        /*0378*/ 	.word	0x00007c80


	//   ....[86]....
        /*037c*/ 	.word	0x00007d00


	//   ....[87]....
        /*0380*/ 	.word	0x00007d80


	//   ....[88]....
        /*0384*/ 	.word	0x00007e00


	//   ....[89]....
        /*0388*/ 	.word	0x00007e80


	//   ....[90]....
        /*038c*/ 	.word	0x00007f00


	//   ....[91]....
        /*0390*/ 	.word	0x00007f80


	//   ....[92]....
        /*0394*/ 	.word	0x00008000


	//   ....[93]....
        /*0398*/ 	.word	0x00008080


	//   ....[94]....
        /*039c*/ 	.word	0x00008100


	//   ....[95]....
        /*03a0*/ 	.word	0x00008180


	//   ....[96]....
        /*03a4*/ 	.word	0x00008200


	//----- nvinfo : EIATTR_VRC_CTA_INIT_COUNT
	.align		4
.L_16995:
        /*03a8*/ 	.byte	0x02, 0x4a
	.zero		1
	.zero		1


	//----- nvinfo : EIATTR_EXIT_INSTR_OFFSETS
	.align		4
        /*03ac*/ 	.byte	0x04, 0x1c
        /*03ae*/ 	.short	(.L_16997 - .L_16996)


	//   ....[0]....
.L_16996:
        /*03b0*/ 	.word	0x00000790


	//   ....[1]....
        /*03b4*/ 	.word	0x00006a40


	//----- nvinfo : EIATTR_MAX_THREADS
	.align		4
.L_16997:
        /*03b8*/ 	.byte	0x04, 0x05
        /*03ba*/ 	.short	(.L_16999 - .L_16998)
.L_16998:
        /*03bc*/ 	.word	0x00000100
        /*03c0*/ 	.word	0x00000001
        /*03c4*/ 	.word	0x00000001


	//----- nvinfo : EIATTR_CRS_STACK_SIZE
	.align		4
.L_16999:
        /*03c8*/ 	.byte	0x04, 0x1e
        /*03ca*/ 	.short	(.L_17001 - .L_17000)
.L_17000:
        /*03cc*/ 	.word	0x00000000


	//----- nvinfo : EIATTR_CBANK_PARAM_SIZE
	.align		4
.L_17001:
        /*03d0*/ 	.byte	0x03, 0x19
        /*03d2*/ 	.short	0x0030


	//----- nvinfo : EIATTR_PARAM_CBANK
	.align		4
        /*03d4*/ 	.byte	0x04, 0x0a
        /*03d6*/ 	.short	(.L_17003 - .L_17002)
	.align		4
.L_17002:
        /*03d8*/ 	.word	index@(.nv.constant0._Z9cuda_gemmIiLi256ELi1ELi1ELi1024ELi32ELi32ELi32ELi0ELi0EEviiiPT_S1_S1_ii)
        /*03dc*/ 	.short	0x0380
        /*03de*/ 	.short	0x0030


	//----- nvinfo : EIATTR_SW_WAR
	.align		4
.L_17003:
        /*03e0*/ 	.byte	0x04, 0x36
        /*03e2*/ 	.short	(.L_17005 - .L_17004)
.L_17004:
        /*03e4*/ 	.word	0x00000008
.L_17005:


//--------------------- .nv.info._Z9cuda_gemmIiLi256ELi1ELi1ELi1024ELi16ELi16ELi32ELi1ELi1EEviiiPT_S1_S1_ii --------------------------
	.section	.nv.info._Z9cuda_gemmIiLi256ELi1ELi1ELi1024ELi16ELi16ELi32ELi1ELi1EEviiiPT_S1_S1_ii,"",@"SHT_CUDA_INFO"
	.sectionflags	@""
	.align	4


	//----- nvinfo : EIATTR_CUDA_API_VERSION
	.align		4
        /*0000*/ 	.byte	0x04, 0x37
        /*0002*/ 	.short	(.L_17007 - .L_17006)
.L_17006:
        /*0004*/ 	.word	0x00000082


	//----- nvinfo : EIATTR_KPARAM_INFO
	.align		4
.L_17007:
        /*0008*/ 	.byte	0x04, 0x17
        /*000a*/ 	.short	(.L_17009 - .L_17008)
.L_17008:
        /*000c*/ 	.word	0x00000000
        /*0010*/ 	.short	0x0007
        /*0012*/ 	.short	0x002c
        /*0014*/ 	.byte	0x00, 0xf0, 0x11, 0x00


	//----- nvinfo : EIATTR_KPARAM_INFO
	.align		4
.L_17009:
        /*0018*/ 	.byte	0x04, 0x17
        /*001a*/ 	.short	(.L_17011 - .L_17010)
.L_17010:
        /*001c*/ 	.word	0x00000000
        /*0020*/ 	.short	0x0006
        /*0022*/ 	.short	0x0028
        /*0024*/ 	.byte	0x00, 0xf0, 0x11, 0x00


	//----- nvinfo : EIATTR_KPARAM_INFO
	.align		4
.L_17011:
        /*0028*/ 	.byte	0x04, 0x17
        /*002a*/ 	.short	(.L_17013 - .L_17012)
.L_17012:
        /*002c*/ 	.word	0x00000000
        /*0030*/ 	.short	0x0005
        /*0032*/ 	.short	0x0020
        /*0034*/ 	.byte	0x00, 0xf5, 0x21, 0x00


	//----- nvinfo : EIATTR_KPARAM_INFO
	.align		4
.L_17013:
        /*0038*/ 	.byte	0x04, 0x17
        /*003a*/ 	.short	(.L_17015 - .L_17014)
.L_17014:
        /*003c*/ 	.word	0x00000000
        /*0040*/ 	.short	0x0004
        /*0042*/ 	.short	0x0018
        /*0044*/ 	.byte	0x00, 0xf5, 0x21, 0x00


	//----- nvinfo : EIATTR_KPARAM_INFO
	.align		4
.L_17015:
        /*0048*/ 	.byte	0x04, 0x17
        /*004a*/ 	.short	(.L_17017 - .L_17016)
.L_17016:
        /*004c*/ 	.word	0x00000000
        /*0050*/ 	.short	0x0003
        /*0052*/ 	.short	0x0010
        /*0054*/ 	.byte	0x00, 0xf5, 0x21, 0x00


	//----- nvinfo : EIATTR_KPARAM_INFO
	.align		4
.L_17017:
        /*0058*/ 	.byte	0x04, 0x17
        /*005a*/ 	.short	(.L_17019 - .L_17018)
.L_17018:
        /*005c*/ 	.word	0x00000000
        /*0060*/ 	.short	0x0002
        /*0062*/ 	.short	0x0008
        /*0064*/ 	.byte	0x00, 0xf0, 0x11, 0x00


	//----- nvinfo : EIATTR_KPARAM_INFO
	.align		4
.L_17019:
        /*0068*/ 	.byte	0x04, 0x17
        /*006a*/ 	.short	(.L_17021 - .L_17020)
.L_17020:
        /*006c*/ 	.word	0x00000000
        /*0070*/ 	.short	0x0001
        /*0072*/ 	.short	0x0004
        /*0074*/ 	.byte	0x00, 0xf0, 0x11, 0x00


	//----- nvinfo : EIATTR_KPARAM_INFO
	.align		4
.L_17021:
        /*0078*/ 	.byte	0x04, 0x17
        /*007a*/ 	.short	(.L_17023 - .L_17022)
.L_17022:
        /*007c*/ 	.word	0x00000000
        /*0080*/ 	.short	0x0000
        /*0082*/ 	.short	0x0000
        /*0084*/ 	.byte	0x00, 0xf0, 0x11, 0x00


	//----- nvinfo : EIATTR_SPARSE_MMA_MASK
	.align		4
.L_17023:
        /*0088*/ 	.byte	0x03, 0x50
        /*008a*/ 	.short	0x0000


	//----- nvinfo : EIATTR_MAXREG_COUNT
	.align		4
        /*008c*/ 	.byte	0x03, 0x1b
        /*008e*/ 	.short	0x00ff


	//----- nvinfo : EIATTR_NUM_BARRIERS
	.align		4
        /*0090*/ 	.byte	0x02, 0x4c
        /*0092*/ 	.byte	0x01
	.zero		1


	//----- nvinfo : EIATTR_MERCURY_ISA_VERSION
	.align		4
        /*0094*/ 	.byte	0x03, 0x5f
        /*0096*/ 	.short	0x0101


	//----- nvinfo : EIATTR_COOP_GROUP_MASK_REGIDS
	.align		4
        /*0098*/ 	.byte	0x04, 0x29
        /*009a*/ 	.short	(.L_17025 - .L_17024)


	//   ....[0]....
.L_17024:
        /*009c*/ 	.word	0xffffffff


	//   ....[1]....
        /*00a0*/ 	.word	0xffffffff


	//   ....[2]....
        /*00a4*/ 	.word	0xffffffff


	//   ....[3]....
        /*00a8*/ 	.word	0xffffffff


	//   ....[4]....
        /*00ac*/ 	.word	0xffffffff


	//   ....[5]....
        /*00b0*/ 	.word	0xffffffff


	//   ....[6]....
        /*00b4*/ 	.word	0xffffffff


	//   ....[7]....
        /*00b8*/ 	.word	0xffffffff


	//   ....[8]....
        /*00bc*/ 	.word	0xffffffff


	//   ....[9]....
        /*00c0*/ 	.word	0xffffffff


	//   ....[10]....
        /*00c4*/ 	.word	0xffffffff


	//   ....[11]....
        /*00c8*/ 	.word	0xffffffff


	//   ....[12]....
        /*00cc*/ 	.word	0xffffffff


	//   ....[13]....
        /*00d0*/ 	.word	0xffffffff


	//   ....[14]....
        /*00d4*/ 	.word	0xffffffff


	//   ....[15]....
        /*00d8*/ 	.word	0xffffffff


	//   ....[16]....
        /*00dc*/ 	.word	0x05000000


	//   ....[17]....
        /*00e0*/ 	.word	0x05000000


	//   ....[18]....
        /*00e4*/ 	.word	0x05000000


	//   ....[19]....
        /*00e8*/ 	.word	0x05000000


	//   ....[20]....
        /*00ec*/ 	.word	0x05000000


	//   ....[21]....
        /*00f0*/ 	.word	0x05000000


	//   ....[22]....
        /*00f4*/ 	.word	0x05000000


	//   ....[23]....
        /*00f8*/ 	.word	0x05000000


	//   ....[24]....
        /*00fc*/ 	.word	0x05000000


	//   ....[25]....
        /*0100*/ 	.word	0x05000000


	//   ....[26]....
        /*0104*/ 	.word	0x05000000


	//   ....[27]....
        /*0108*/ 	.word	0x05000000


	//   ....[28]....
        /*010c*/ 	.word	0x05000000


	//   ....[29]....
        /*0110*/ 	.word	0x05000000


	//   ....[30]....
        /*0114*/ 	.word	0x05000000


	//   ....[31]....
        /*0118*/ 	.word	0x05000000


	//----- nvinfo : EIATTR_COOP_GROUP_INSTR_OFFSETS
	.align		4
.L_17025:
        /*011c*/ 	.byte	0x04, 0x28
        /*011e*/ 	.short	(.L_17027 - .L_17026)


	//   ....[0]....
.L_17026:
        /*0120*/ 	.word	0x00001260


	//   ....[1]....
        /*0124*/ 	.word	0x00001270


	//   ....[2]....
        /*0128*/ 	.word	0x000012a0


	//   ....[3]....
        /*012c*/ 	.word	0x000012c0


	//   ....[4]....
        /*0130*/ 	.word	0x000012e0


	//   ....[5]....
        /*0134*/ 	.word	0x00001300


	//   ....[6]....
        /*0138*/ 	.word	0x00001320


	//   ....[7]....
        /*013c*/ 	.word	0x00001340


	//   ....[8]....
        /*0140*/ 	.word	0x00001360


	//   ....[9]....
        /*0144*/ 	.word	0x00001380


	//   ....[10]....
        /*0148*/ 	.word	0x000013a0


	//   ....[11]....
        /*014c*/ 	.word	0x000013c0


	//   ....[12]....
        /*0150*/ 	.word	0x000013e0


	//   ....[13]....
        /*0154*/ 	.word	0x00001400


	//   ....[14]....
        /*0158*/ 	.word	0x00001420


	//   ....[15]....
        /*015c*/ 	.word	0x00001440


	//   ....[16]....
        /*0160*/ 	.word	0x00001840


	//   ....[17]....
        /*0164*/ 	.word	0x000018c0


	//   ....[18]....
        /*0168*/ 	.word	0x00001940


	//   ....[19]....
        /*016c*/ 	.word	0x00001990


	//   ....[20]....
        /*0170*/ 	.word	0x000019e0


	//   ....[21]....
        /*0174*/ 	.word	0x00001a30


	//   ....[22]....
        /*0178*/ 	.word	0x00001a80


	//   ....[23]....
        /*017c*/ 	.word	0x00001ad0


	//   ....[24]....
        /*0180*/ 	.word	0x00001b20


	//   ....[25]....
        /*0184*/ 	.word	0x00001b70


	//   ....[26]....
        /*0188*/ 	.word	0x00001bc0


	//   ....[27]....
        /*018c*/ 	.word	0x00001c10


	//   ....[28]....
        /*0190*/ 	.word	0x00001c60


	//   ....[29]....
        /*0194*/ 	.word	0x00001cb0


	//   ....[30]....
        /*0198*/ 	.word	0x00001d00


	//   ....[31]....
        /*019c*/ 	.word	0x00001d50


	//----- nvinfo : EIATTR_VRC_CTA_INIT_COUNT
	.align		4
.L_17027:
        /*01a0*/ 	.byte	0x02, 0x4a
	.zero		1
	.zero		1


	//----- nvinfo : EIATTR_EXIT_INSTR_OFFSETS
	.align		4
        /*01a4*/ 	.byte	0x04, 0x1c
        /*01a6*/ 	.short	(.L_17029 - .L_17028)


	//   ....[0]....
.L_17028:
        /*01a8*/ 	.word	0x000006c0


	//   ....[1]....
        /*01ac*/ 	.word	0x000017e0


	//----- nvinfo : EIATTR_MAX_THREADS
	.align		4
.L_17029:
        /*01b0*/ 	.byte	0x04, 0x05
        /*01b2*/ 	.short	(.L_17031 - .L_17030)
.L_17030:
        /*01b4*/ 	.word	0x00000100
        /*01b8*/ 	.word	0x00000001
        /*01bc*/ 	.word	0x00000001


	//----- nvinfo : EIATTR_CRS_STACK_SIZE
	.align		4
.L_17031:
        /*01c0*/ 	.byte	0x04, 0x1e
        /*01c2*/ 	.short	(.L_17033 - .L_17032)
.L_17032:
        /*01c4*/ 	.word	0x00000000


	//----- nvinfo : EIATTR_CBANK_PARAM_SIZE
	.align		4
.L_17033:
        /*01c8*/ 	.byte	0x03, 0x19
        /*01ca*/ 	.short	0x0030


	//----- nvinfo : EIATTR_PARAM_CBANK
	.align		4
        /*01cc*/ 	.byte	0x04, 0x0a
        /*01ce*/ 	.short	(.L_17035 - .L_17034)
	.align		4
.L_17034:
        /*01d0*/ 	.word	index@(.nv.constant0._Z9cuda_gemmIiLi256ELi1ELi1ELi1024ELi16ELi16ELi32ELi1ELi1EEviiiPT_S1_S1_ii)
        /*01d4*/ 	.short	0x0380
        /*01d6*/ 	.short	0x0030


	//----- nvinfo : EIATTR_SW_WAR
	.align		4
.L_17035:
        /*01d8*/ 	.byte	0x04, 0x36
        /*01da*/ 	.short	(.L_17037 - .L_17036)
.L_17036:
        /*01dc*/ 	.word	0x00000008
.L_17037:


//--------------------- .nv.info._Z9cuda_gemmIiLi256ELi1ELi1ELi1024ELi16ELi16ELi32ELi1ELi0EEviiiPT_S1_S1_ii --------------------------
	.section	.nv.info._Z9cuda_gemmIiLi256ELi1ELi1ELi1024ELi16ELi16ELi32ELi1ELi0EEviiiPT_S1_S1_ii,"",@"SHT_CUDA_INFO"
	.sectionflags	@""
	.align	4


	//----- nvinfo : EIATTR_CUDA_API_VERSION
	.align		4
        /*0000*/ 	.byte	0x04, 0x37
        /*0002*/ 	.short	(.L_17039 - .L_17038)
.L_17038:
        /*0004*/ 	.word	0x00000082


	//----- nvinfo : EIATTR_KPARAM_INFO
	.align		4
.L_17039:
        /*0008*/ 	.byte	0x04, 0x17
        /*000a*/ 	.short	(.L_17041 - .L_17040)
.L_17040:
        /*000c*/ 	.word	0x00000000
        /*0010*/ 	.short	0x0007
        /*0012*/ 	.short	0x002c
        /*0014*/ 	.byte	0x00, 0xf0, 0x11, 0x00


	//----- nvinfo : EIATTR_KPARAM_INFO
	.align		4
.L_17041:
        /*0018*/ 	.byte	0x04, 0x17
        /*001a*/ 	.short	(.L_17043 - .L_17042)
.L_17042:
        /*001c*/ 	.word	0x00000000
        /*0020*/ 	.short	0x0006
        /*0022*/ 	.short	0x0028
        /*0024*/ 	.byte	0x00, 0xf0, 0x11, 0x00


	//----- nvinfo : EIATTR_KPARAM_INFO
	.align		4
.L_17043:
        /*0028*/ 	.byte	0x04, 0x17
        /*002a*/ 	.short	(.L_17045 - .L_17044)
.L_17044:
        /*002c*/ 	.word	0x00000000
        /*0030*/ 	.short	0x0005
        /*0032*/ 	.short	0x0020
        /*0034*/ 	.byte	0x00, 0xf5, 0x21, 0x00


	//----- nvinfo : EIATTR_KPARAM_INFO
	.align		4
.L_17045:
        /*0038*/ 	.byte	0x04, 0x17
        /*003a*/ 	.short	(.L_17047 - .L_17046)
.L_17046:
        /*003c*/ 	.word	0x00000000
        /*0040*/ 	.short	0x0004
        /*0042*/ 	.short	0x0018
        /*0044*/ 	.byte	0x00, 0xf5, 0x21, 0x00


	//----- nvinfo : EIATTR_KPARAM_INFO
	.align		4
.L_17047:
        /*0048*/ 	.byte	0x04, 0x17
        /*004a*/ 	.short	(.L_17049 - .L_17048)
.L_17048:
        /*004c*/ 	.word	0x00000000
        /*0050*/ 	.short	0x0003
        /*0052*/ 	.short	0x0010
        /*0054*/ 	.byte	0x00, 0xf5, 0x21, 0x00


	//----- nvinfo : EIATTR_KPARAM_INFO
	.align		4
.L_17049:
        /*0058*/ 	.byte	0x04, 0x17
        /*005a*/ 	.short	(.L_17051 - .L_17050)
.L_17050:
        /*005c*/ 	.word	0x00000000
        /*0060*/ 	.short	0x0002
        /*0062*/ 	.short	0x0008
        /*0064*/ 	.byte	0x00, 0xf0, 0x11, 0x00


	//----- nvinfo : EIATTR_KPARAM_INFO
	.align		4
.L_17051:
        /*0068*/ 	.byte	0x04, 0x17
        /*006a*/ 	.short	(.L_17053 - .L_17052)
.L_17052:
        /*006c*/ 	.word	0x00000000
        /*0070*/ 	.short	0x0001
        /*0072*/ 	.short	0x0004
        /*0074*/ 	.byte	0x00, 0xf0, 0x11, 0x00


	//----- nvinfo : EIATTR_KPARAM_INFO
	.align		4
.L_17053:
        /*0078*/ 	.byte	0x04, 0x17
        /*007a*/ 	.short	(.L_17055 - .L_17054)
.L_17054:
        /*007c*/ 	.word	0x00000000
        /*0080*/ 	.short	0x0000
        /*0082*/ 	.short	0x0000
        /*0084*/ 	.byte	0x00, 0xf0, 0x11, 0x00


	//----- nvinfo : EIATTR_SPARSE_MMA_MASK
	.align		4
.L_17055:
        /*0088*/ 	.byte	0x03, 0x50
        /*008a*/ 	.short	0x0000


	//----- nvinfo : EIATTR_MAXREG_COUNT
	.align		4
        /*008c*/ 	.byte	0x03, 0x1b
        /*008e*/ 	.short	0x00ff


	//----- nvinfo : EIATTR_NUM_BARRIERS
	.align		4
        /*0090*/ 	.byte	0x02, 0x4c
        /*0092*/ 	.byte	0x01
	.zero		1


	//----- nvinfo : EIATTR_MERCURY_ISA_VERSION
	.align		4
        /*0094*/ 	.byte	0x03, 0x5f
        /*0096*/ 	.short	0x0101


	//----- nvinfo : EIATTR_COOP_GROUP_MASK_REGIDS
	.align		4
        /*0098*/ 	.byte	0x04, 0x29
        /*009a*/ 	.short	(.L_17057 - .L_17056)


	//   ....[0]....
.L_17056:
        /*009c*/ 	.word	0xffffffff


	//   ....[1]....
        /*00a0*/ 	.word	0xffffffff


	//   ....[2]....
        /*00a4*/ 	.word	0xffffffff


	//   ....[3]....
        /*00a8*/ 	.word	0xffffffff


	//   ....[4]....
        /*00ac*/ 	.word	0xffffffff


	//   ....[5]....
        /*00b0*/ 	.word	0xffffffff


	//   ....[6]....
        /*00b4*/ 	.word	0xffffffff


	//   ....[7]....
        /*00b8*/ 	.word	0xffffffff


	//   ....[8]....
        /*00bc*/ 	.word	0xffffffff


	//   ....[9]....
        /*00c0*/ 	.word	0xffffffff


	//   ....[10]....
        /*00c4*/ 	.word	0xffffffff


	//   ....[11]....
        /*00c8*/ 	.word	0xffffffff


	//   ....[12]....
        /*00cc*/ 	.word	0xffffffff


	//   ....[13]....
        /*00d0*/ 	.word	0xffffffff


	//   ....[14]....
        /*00d4*/ 	.word	0xffffffff


	//   ....[15]....
        /*00d8*/ 	.word	0xffffffff


	//   ....[16]....
        /*00dc*/ 	.word	0xffffffff


	//   ....[17]....
        /*00e0*/ 	.word	0xffffffff


	//   ....[18]....
        /*00e4*/ 	.word	0xffffffff


	//   ....[19]....
        /*00e8*/ 	.word	0xffffffff


	//   ....[20]....
        /*00ec*/ 	.word	0xffffffff


	//   ....[21]....
        /*00f0*/ 	.word	0xffffffff


	//   ....[22]....
        /*00f4*/ 	.word	0xffffffff


	//   ....[23]....
        /*00f8*/ 	.word	0xffffffff


	//   ....[24]....
        /*00fc*/ 	.word	0xffffffff


	//   ....[25]....
        /*0100*/ 	.word	0xffffffff


	//   ....[26]....
        /*0104*/ 	.word	0xffffffff


	//   ....[27]....
        /*0108*/ 	.word	0xffffffff


	//   ....[28]....
        /*010c*/ 	.word	0xffffffff


	//   ....[29]....
        /*0110*/ 	.word	0xffffffff


	//   ....[30]....
        /*0114*/ 	.word	0xffffffff


	//   ....[31]....
        /*0118*/ 	.word	0xffffffff


	//   ....[32]....
        /*011c*/ 	.word	0xffffffff


	//   ....[33]....
        /*0120*/ 	.word	0xffffffff


	//   ....[34]....
        /*0124*/ 	.word	0xffffffff


	//   ....[35]....
        /*0128*/ 	.word	0xffffffff


	//   ....[36]....
        /*012c*/ 	.word	0xffffffff


	//   ....[37]....
        /*0130*/ 	.word	0xffffffff


	//   ....[38]....
        /*0134*/ 	.word	0xffffffff


	//   ....[39]....
        /*0138*/ 	.word	0xffffffff


	//   ....[40]....
        /*013c*/ 	.word	0xffffffff


	//   ....[41]....
        /*0140*/ 	.word	0xffffffff


	//   ....[42]....
        /*0144*/ 	.word	0xffffffff


	//   ....[43]....
        /*0148*/ 	.word	0xffffffff


	//   ....[44]....
        /*014c*/ 	.word	0xffffffff


	//   ....[45]....
        /*0150*/ 	.word	0xffffffff


	//   ....[46]....
        /*0154*/ 	.word	0xffffffff


	//   ....[47]....
        /*0158*/ 	.word	0xffffffff


	//   ....[48]....
        /*015c*/ 	.word	0xffffffff


	//   ....[49]....
        /*0160*/ 	.word	0x05000002


	//   ....[50]....
        /*0164*/ 	.word	0x05000002


	//   ....[51]....
        /*0168*/ 	.word	0x05000002


	//   ....[52]....
        /*016c*/ 	.word	0x05000002


	//   ....[53]....
        /*0170*/ 	.word	0x05000002


	//   ....[54]....
        /*0174*/ 	.word	0x05000002


	//   ....[55]....
        /*0178*/ 	.word	0x05000002


	//   ....[56]....
        /*017c*/ 	.word	0x05000002


	//   ....[57]....
        /*0180*/ 	.word	0x05000002


	//   ....[58]....
        /*0184*/ 	.word	0x05000002


	//   ....[59]....
        /*0188*/ 	.word	0x05000002


	//   ....[60]....
        /*018c*/ 	.word	0x05000002


	//   ....[61]....
        /*0190*/ 	.word	0x05000002


	//   ....[62]....
        /*0194*/ 	.word	0x05000002


	//   ....[63]....
        /*0198*/ 	.word	0x05000002


	//   ....[64]....
        /*019c*/ 	.word	0x05000002


	//   ....[65]....
        /*01a0*/ 	.word	0x05000002


	//   ....[66]....
        /*01a4*/ 	.word	0x05000002


	//   ....[67]....
        /*01a8*/ 	.word	0x05000002


	//   ....[68]....
        /*01ac*/ 	.word	0x05000002


	//   ....[69]....
        /*01b0*/ 	.word	0x05000002


	//   ....[70]....
        /*01b4*/ 	.word	0x05000002


	//   ....[71]....
        /*01b8*/ 	.word	0x05000002


	//   ....[72]....
        /*01bc*/ 	.word	0x05000002


	//   ....[73]....
        /*01c0*/ 	.word	0x05000002


	//   ....[74]....
        /*01c4*/ 	.word	0x05000002


	//   ....[75]....
        /*01c8*/ 	.word	0x05000002


	//   ....[76]....
        /*01cc*/ 	.word	0x05000002


	//   ....[77]....
        /*01d0*/ 	.word	0x05000002


	//   ....[78]....
        /*01d4*/ 	.word	0x05000002


	//   ....[79]....
        /*01d8*/ 	.word	0x05000002


	//   ....[80]....
        /*01dc*/ 	.word	0x05000002


	//   ....[81]....
        /*01e0*/ 	.word	0x05000002


	//   ....[82]....
        /*01e4*/ 	.word	0x05000002


	//   ....[83]....
        /*01e8*/ 	.word	0x05000002


	//   ....[84]....
        /*01ec*/ 	.word	0x05000002


	//   ....[85]....
        /*01f0*/ 	.word	0x05000002


	//   ....[86]....
        /*01f4*/ 	.word	0x05000002


	//   ....[87]....
        /*01f8*/ 	.word	0x05000002


	//   ....[88]....
        /*01fc*/ 	.word	0x05000002


	//   ....[89]....
        /*0200*/ 	.word	0x05000002


	//   ....[90]....
        /*0204*/ 	.word	0x05000002


	//   ....[91]....
        /*0208*/ 	.word	0x05000002


	//   ....[92]....
        /*020c*/ 	.word	0x05000002


	//   ....[93]....
        /*0210*/ 	.word	0x05000002


	//   ....[94]....
        /*0214*/ 	.word	0x05000002


	//   ....[95]....
        /*0218*/ 	.word	0x05000002


	//   ....[96]....
        /*021c*/ 	.word	0x05000002


	//----- nvinfo : EIATTR_COOP_GROUP_INSTR_OFFSETS
	.align		4
.L_17057:
        /*0220*/ 	.byte	0x04, 0x28
        /*0222*/ 	.short	(.L_17059 - .L_17058)


	//   ....[0]....
.L_17058:
        /*0224*/ 	.word	0x00002400


	//   ....[1]....
        /*0228*/ 	.word	0x00002450


	//   ....[2]....
        /*022c*/ 	.word	0x000024a0


	//   ....[3]....
        /*0230*/ 	.word	0x000024f0


	//   ....[4]....
        /*0234*/ 	.word	0x00002540


	//   ....[5]....
        /*0238*/ 	.word	0x00002590


	//   ....[6]....
        /*023c*/ 	.word	0x00002600


	//   ....[7]....
        /*0240*/ 	.word	0x00002660


	//   ....[8]....
        /*0244*/ 	.word	0x000026c0


	//   ....[9]....
        /*0248*/ 	.word	0x00002720


	//   ....[10]....
        /*024c*/ 	.word	0x00002780


	//   ....[11]....
        /*0250*/ 	.word	0x000027e0


	//   ....[12]....
        /*0254*/ 	.word	0x00002840


	//   ....[13]....
        /*0258*/ 	.word	0x000028a0


	//   ....[14]....
        /*025c*/ 	.word	0x00002900


	//   ....[15]....
        /*0260*/ 	.word	0x00002960


	//   ....[16]....
        /*0264*/ 	.word	0x00003e10


	//   ....[17]....
        /*0268*/ 	.word	0x00003e60


	//   ....[18]....
        /*026c*/ 	.word	0x00003eb0


	//   ....[19]....
        /*0270*/ 	.word	0x00003f00


	//   ....[20]....
        /*0274*/ 	.word	0x00003f50


	//   ....[21]....
        /*0278*/ 	.word	0x00003fa0


	//   ....[22]....
        /*027c*/ 	.word	0x00004010


	//   ....[23]....
        /*0280*/ 	.word	0x00004070


	//   ....[24]....
        /*0284*/ 	.word	0x000040d0


	//   ....[25]....
        /*0288*/ 	.word	0x00004130


	//   ....[26]....
        /*028c*/ 	.word	0x00004190


	//   ....[27]....
        /*0290*/ 	.word	0x000041f0


	//   ....[28]....
        /*0294*/ 	.word	0x00004250


	//   ....[29]....
        /*0298*/ 	.word	0x000042b0


	//   ....[30]....
        /*029c*/ 	.word	0x00004310


	//   ....[31]....
        /*02a0*/ 	.word	0x00004370


	//   ....[32]....
        /*02a4*/ 	.word	0x000055b0


	//   ....[33]....
        /*02a8*/ 	.word	0x00005600


	//   ....[34]....
        /*02ac*/ 	.word	0x00005650


	//   ....[35]....
        /*02b0*/ 	.word	0x000056a0


	//   ....[36]....
        /*02b4*/ 	.word	0x000056f0


	//   ....[37]....
        /*02b8*/ 	.word	0x00005760


	//   ....[38]....
        /*02bc*/ 	.word	0x000057c0


	//   ....[39]....
        /*02c0*/ 	.word	0x00005820


	//   ....[40]....
        /*02c4*/ 	.word	0x00005880


	//   ....[41]....
        /*02c8*/ 	.word	0x000058e0


	//   ....[42]....
        /*02cc*/ 	.word	0x00005940


	//   ....[43]....
        /*02d0*/ 	.word	0x000059a0


	//   ....[44]....
        /*02d4*/ 	.word	0x00005a00


	//   ....[45]....
        /*02d8*/ 	.word	0x00005a60


	//   ....[46]....
        /*02dc*/ 	.word	0x00005ac0


	//   ....[47]....
        /*02e0*/ 	.word	0x00005b20


	//   ....[48]....
        /*02e4*/ 	.word	0x00005b70


	//   ....[49]....
        /*02e8*/ 	.word	0x00006140


	//   ....[50]....
        /*02ec*/ 	.word	0x000061c0


	//   ....[51]....
        /*02f0*/ 	.word	0x00006240


	//   ....[52]....
        /*02f4*/ 	.word	0x000062c0


	//   ....[53]....
        /*02f8*/ 	.word	0x00006340


	//   ....[54]....
        /*02fc*/ 	.word	0x000063c0


	//   ....[55]....
        /*0300*/ 	.word	0x00006440


	//   ....[56]....
        /*0304*/ 	.word	0x000064c0


	//   ....[57]....
        /*0308*/ 	.word	0x00006540


	//   ....[58]....
        /*030c*/ 	.word	0x000065c0


	//   ....[59]....
        /*0310*/ 	.word	0x00006640


	//   ....[60]....
        /*0314*/ 	.word	0x000066c0


	//   ....[61]....
        /*0318*/ 	.word	0x00006740


	//   ....[62]....
        /*031c*/ 	.word	0x000067c0


	//   ....[63]....
        /*0320*/ 	.word	0x00006840


	//   ....[64]....
        /*0324*/ 	.word	0x000068c0


	//   ....[65]....
        /*0328*/ 	.word	0x00006940


	//   ....[66]....
        /*032c*/ 	.word	0x000069c0


	//   ....[67]....
        /*0330*/ 	.word	0x00006a40


	//   ....[68]....
        /*0334*/ 	.word	0x00006ac0


	//   ....[69]....
        /*0338*/ 	.word	0x00006b40


	//   ....[70]....
        /*033c*/ 	.word	0x00006bc0


	//   ....[71]....
        /*0340*/ 	.word	0x00006c40


	//   ....[72]....
        /*0344*/ 	.word	0x00006cc0


	//   ....[73]....
        /*0348*/ 	.word	0x00006d40


	//   ....[74]....
        /*034c*/ 	.word	0x00006dc0


	//   ....[75]....
        /*0350*/ 	.word	0x00006e40


	//   ....[76]....
        /*0354*/ 	.word	0x00006ec0


	//   ....[77]....
        /*0358*/ 	.word	0x00006f40


	//   ....[78]....
        /*035c*/ 	.word	0x00006fc0


	//   ....[79]....
        /*0360*/ 	.word	0x00007040


	//   ....[80]....
        /*0364*/ 	.word	0x000070c0


	//   ....[81]....
        /*0368*/ 	.word	0x00007130


	//   ....[82]....
        /*036c*/ 	.word	0x000071b0


	//   ....[83]....
        /*0370*/ 	.word	0x00007230


	//   ....[84]....
        /*0374*/ 	.word	0x000072b0


	//   ....[85]....
        /*0378*/ 	.word	0x00007330


	//   ....[86]....
        /*037c*/ 	.word	0x000073b0


	//   ....[87]....
        /*0380*/ 	.word	0x00007430


	//   ....[88]....
        /*0384*/ 	.word	0x000074b0


	//   ....[89]....
        /*0388*/ 	.word	0x00007530


	//   ....[90]....
        /*038c*/ 	.word	0x000075b0


	//   ....[91]....
        /*0390*/ 	.word	0x00007630


	//   ....[92]....
        /*0394*/ 	.word	0x000076b0


	//   ....[93]....
        /*0398*/ 	.word	0x00007730


	//   ....[94]....
        /*039c*/ 	.word	0x000077b0


	//   ....[95]....
        /*03a0*/ 	.word	0x00007830


	//   ....[96]....
        /*03a4*/ 	.word	0x000078b0


	//----- nvinfo : EIATTR_VRC_CTA_INIT_COUNT
	.align		4
.L_17059:
        /*03a8*/ 	.byte	0x02, 0x4a
	.zero		1
	.zero		1


	//----- nvinfo : EIATTR_EXIT_INSTR_OFFSETS
	.align		4
        /*03ac*/ 	.byte	0x04, 0x1c
        /*03ae*/ 	.short	(.L_17061 - .L_17060)


	//   ....[0]....
.L_17060:
        /*03b0*/ 	.word	0x00000790


	//   ....[1]....
        /*03b4*/ 	.word	0x000060f0


	//----- nvinfo : EIATTR_MAX_THREADS
	.align		4
.L_17061:
        /*03b8*/ 	.byte	0x04, 0x05
        /*03ba*/ 	.short	(.L_17063 - .L_17062)
.L_17062:
        /*03bc*/ 	.word	0x00000100
        /*03c0*/ 	.word	0x00000001
        /*03c4*/ 	.word	0x00000001


	//----- nvinfo : EIATTR_CRS_STACK_SIZE
	.align		4
.L_17063:
        /*03c8*/ 	.byte	0x04, 0x1e
        /*03ca*/ 	.short	(.L_17065 - .L_17064)
.L_17064:
        /*03cc*/ 	.word	0x00000000


	//----- nvinfo : EIATTR_CBANK_PARAM_SIZE
	.align		4
.L_17065:
        /*03d0*/ 	.byte	0x03, 0x19
        /*03d2*/ 	.short	0x0030


	//----- nvinfo : EIATTR_PARAM_CBANK
	.align		4
        /*03d4*/ 	.byte	0x04, 0x0a
        /*03d6*/ 	.short	(.L_17067 - .L_17066)
	.align		4
.L_17066:
        /*03d8*/ 	.word	index@(.nv.constant0._Z9cuda_gemmIiLi256ELi1ELi1ELi1024ELi16ELi16ELi32ELi1ELi0EEviiiPT_S1_S1_ii)
        /*03dc*/ 	.short	0x0380
        /*03de*/ 	.short	0x0030


	//----- nvinfo : EIATTR_SW_WAR
	.align		4
.L_17067:
        /*03e0*/ 	.byte	0x04, 0x36
        /*03e2*/ 	.short	(.L_17069 - .L_17068)
.L_17068:
        /*03e4*/ 	.word	0x00000008
.L_17069:


//--------------------- .nv.info._Z9cuda_gemmIiLi256ELi1ELi1ELi1024ELi16ELi16ELi32ELi0ELi1EEviiiPT_S1_S1_ii --------------------------
	.section	.nv.info._Z9cuda_gemmIiLi256ELi1ELi1ELi1024ELi16ELi16ELi32ELi0ELi1EEviiiPT_S1_S1_ii,"",@"SHT_CUDA_INFO"
	.sectionflags	@""
	.align	4


	//----- nvinfo : EIATTR_CUDA_API_VERSION
	.align		4
        /*0000*/ 	.byte	0x04, 0x37
        /*0002*/ 	.short	(.L_17071 - .L_17070)
.L_17070:
        /*0004*/ 	.word	0x00000082


	//----- nvinfo : EIATTR_KPARAM_INFO
	.align		4
.L_17071:
        /*0008*/ 	.byte	0x04, 0x17
        /*000a*/ 	.short	(.L_17073 - .L_17072)
.L_17072:
        /*000c*/ 	.word	0x00000000
        /*0010*/ 	.short	0x0007
        /*0012*/ 	.short	0x002c
        /*0014*/ 	.byte	0x00, 0xf0, 0x11, 0x00


	//----- nvinfo : EIATTR_KPARAM_INFO
	.align		4
.L_17073:
        /*0018*/ 	.byte	0x04, 0x17
        /*001a*/ 	.short	(.L_17075 - .L_17074)
.L_17074:
        /*001c*/ 	.word	0x00000000
        /*0020*/ 	.short	0x0006
        /*0022*/ 	.short	0x0028
        /*0024*/ 	.byte	0x00, 0xf0, 0x11, 0x00


	//----- nvinfo : EIATTR_KPARAM_INFO
	.align		4
.L_17075:
        /*0028*/ 	.byte	0x04, 0x17
        /*002a*/ 	.short	(.L_17077 - .L_17076)
.L_17076:
        /*002c*/ 	.word	0x00000000
        /*0030*/ 	.short	0x0005
        /*0032*/ 	.short	0x0020
        /*0034*/ 	.byte	0x00, 0xf5, 0x21, 0x00


	//----- nvinfo : EIATTR_KPARAM_INFO
	.align		4
.L_17077:
        /*0038*/ 	.byte	0x04, 0x17
        /*003a*/ 	.short	(.L_17079 - .L_17078)
.L_17078:
        /*003c*/ 	.word	0x00000000
        /*0040*/ 	.short	0x0004
        /*0042*/ 	.short	0x0018
        /*0044*/ 	.byte	0x00, 0xf5, 0x21, 0x00


	//----- nvinfo : EIATTR_KPARAM_INFO
	.align		4
.L_17079:
        /*0048*/ 	.byte	0x04, 0x17
        /*004a*/ 	.short	(.L_17081 - .L_17080)
.L_17080:
        /*004c*/ 	.word	0x00000000
        /*0050*/ 	.short	0x0003
        /*0052*/ 	.short	0x0010
        /*0054*/ 	.byte	0x00, 0xf5, 0x21, 0x00


	//----- nvinfo : EIATTR_KPARAM_INFO
	.align		4
.L_17081:
        /*0058*/ 	.byte	0x04, 0x17
        /*005a*/ 	.short	(.L_17083 - .L_17082)
.L_17082:
        /*005c*/ 	.word	0x00000000
        /*0060*/ 	.short	0x0002
        /*0062*/ 	.short	0x0008
        /*0064*/ 	.byte	0x00, 0xf0, 0x11, 0x00


	//----- nvinfo : EIATTR_KPARAM_INFO
	.align		4
.L_17083:
        /*0068*/ 	.byte	0x04, 0x17
        /*006a*/ 	.short	(.L_17085 - .L_17084)
.L_17084:
        /*006c*/ 	.word	0x00000000
        /*0070*/ 	.short	0x0001
        /*0072*/ 	.short	0x0004
        /*0074*/ 	.byte	0x00, 0xf0, 0x11, 0x00


	//----- nvinfo : EIATTR_KPARAM_INFO
	.align		4
.L_17085:
        /*0078*/ 	.byte	0x04, 0x17
        /*007a*/ 	.short	(.L_17087 - .L_17086)
.L_17086:
        /*007c*/ 	.word	0x00000000
        /*0080*/ 	.short	0x0000
        /*0082*/ 	.short	0x0000
        /*0084*/ 	.byte	0x00, 0xf0, 0x11, 0x00


	//----- nvinfo : EIATTR_SPARSE_MMA_MASK
	.align		4
.L_17087:
        /*0088*/ 	.byte	0x03, 0x50
        /*008a*/ 	.short	0x0000


	//----- nvinfo : EIATTR_MAXREG_COUNT
	.align		4
        /*008c*/ 	.byte	0x03, 0x1b
        /*008e*/ 	.short	0x00ff


	//----- nvinfo : EIATTR_NUM_BARRIERS
	.align		4
        /*0090*/ 	.byte	0x02, 0x4c
        /*0092*/ 	.byte	0x01
	.zero		1


	//----- nvinfo : EIATTR_MERCURY_ISA_VERSION
	.align		4
        /*0094*/ 	.byte	0x03, 0x5f
        /*0096*/ 	.short	0x0101


	//----- nvinfo : EIATTR_COOP_GROUP_MASK_REGIDS
	.align		4
        /*0098*/ 	.byte	0x04, 0x29
        /*009a*/ 	.short	(.L_17089 - .L_17088)


	//   ....[0]....
.L_17088:
        /*009c*/ 	.word	0xffffffff


	//   ....[1]....
        /*00a0*/ 	.word	0xffffffff


	//   ....[2]....
        /*00a4*/ 	.word	0xffffffff


	//   ....[3]....
        /*00a8*/ 	.word	0xffffffff


	//   ....[4]....
        /*00ac*/ 	.word	0xffffffff


	//   ....[5]....
        /*00b0*/ 	.word	0xffffffff


	//   ....[6]....
        /*00b4*/ 	.word	0xffffffff


	//   ....[7]....
        /*00b8*/ 	.word	0xffffffff


	//   ....[8]....
        /*00bc*/ 	.word	0xffffffff


	//   ....[9]....
        /*00c0*/ 	.word	0xffffffff


	//   ....[10]....
        /*00c4*/ 	.word	0xffffffff


	//   ....[11]....
        /*00c8*/ 	.word	0xffffffff


	//   ....[12]....
        /*00cc*/ 	.word	0xffffffff


	//   ....[13]....
        /*00d0*/ 	.word	0xffffffff


	//   ....[14]....
        /*00d4*/ 	.word	0xffffffff


	//   ....[15]....
        /*00d8*/ 	.word	0xffffffff


	//   ....[16]....
        /*00dc*/ 	.word	0x05000000


	//   ....[17]....
        /*00e0*/ 	.word	0x05000000


	//   ....[18]....
        /*00e4*/ 	.word	0x05000000


	//   ....[19]....
        /*00e8*/ 	.word	0x05000000


	//   ....[20]....
        /*00ec*/ 	.word	0x05000000


	//   ....[21]....
        /*00f0*/ 	.word	0x05000000


	//   ....[22]....
        /*00f4*/ 	.word	0x05000000


	//   ....[23]....
        /*00f8*/ 	.word	0x05000000


	//   ....[24]....
        /*00fc*/ 	.word	0x05000000


	//   ....[25]....
        /*0100*/ 	.word	0x05000000


	//   ....[26]....
        /*0104*/ 	.word	0x05000000


	//   ....[27]....
        /*0108*/ 	.word	0x05000000


	//   ....[28]....
        /*010c*/ 	.word	0x05000000


	//   ....[29]....
        /*0110*/ 	.word	0x05000000


	//   ....[30]....
        /*0114*/ 	.word	0x05000000


	//   ....[31]....
        /*0118*/ 	.word	0x05000000


	//----- nvinfo : EIATTR_COOP_GROUP_INSTR_OFFSETS
	.align		4
.L_17089:
        /*011c*/ 	.byte	0x04, 0x28
        /*011e*/ 	.short	(.L_17091 - .L_17090)


	//   ....[0]....
.L_17090:
        /*0120*/ 	.word	0x000012a0


	//   ....[1]....
        /*0124*/ 	.word	0x000012b0


	//   ....[2]....
        /*0128*/ 	.word	0x000012e0


	//   ....[3]....
        /*012c*/ 	.word	0x00001300


	//   ....[4]....
        /*0130*/ 	.word	0x00001320


	//   ....[5]....
        /*0134*/ 	.word	0x00001340


	//   ....[6]....
        /*0138*/ 	.word	0x00001360


	//   ....[7]....
        /*013c*/ 	.word	0x00001380


	//   ....[8]....
        /*0140*/ 	.word	0x000013a0


	//   ....[9]....
        /*0144*/ 	.word	0x000013c0


	//   ....[10]....
        /*0148*/ 	.word	0x000013e0


	//   ....[11]....
        /*014c*/ 	.word	0x00001400


	//   ....[12]....
        /*0150*/ 	.word	0x00001420


	//   ....[13]....
        /*0154*/ 	.word	0x00001440


	//   ....[14]....
        /*0158*/ 	.word	0x00001460


	//   ....[15]....
        /*015c*/ 	.word	0x00001480


	//   ....[16]....
        /*0160*/ 	.word	0x00001a10


	//   ....[17]....
        /*0164*/ 	.word	0x00001a90


	//   ....[18]....
        /*0168*/ 	.word	0x00001b10


	//   ....[19]....
        /*016c*/ 	.word	0x00001b60


	//   ....[20]....
        /*0170*/ 	.word	0x00001bb0


	//   ....[21]....
        /*0174*/ 	.word	0x00001c00


	//   ....[22]....
        /*0178*/ 	.word	0x00001c50


	//   ....[23]....
        /*017c*/ 	.word	0x00001ca0


	//   ....[24]....
        /*0180*/ 	.word	0x00001cf0


	//   ....[25]....
        /*0184*/ 	.word	0x00001d40


	//   ....[26]....
        /*0188*/ 	.word	0x00001d90


	//   ....[27]....
        /*018c*/ 	.word	0x00001de0


	//   ....[28]....
        /*0190*/ 	.word	0x00001e30


	//   ....[29]....
        /*0194*/ 	.word	0x00001e80


	//   ....[30]....
        /*0198*/ 	.word	0x00001ed0


	//   ....[31]....
        /*019c*/ 	.word	0x00001f20


	//----- nvinfo : EIATTR_VRC_CTA_INIT_COUNT
	.align		4
.L_17091:
        /*01a0*/ 	.byte	0x02, 0x4a
	.zero		1
	.zero		1


	//----- nvinfo : EIATTR_EXIT_INSTR_OFFSETS
	.align		4
        /*01a4*/ 	.byte	0x04, 0x1c
        /*01a6*/ 	.short	(.L_17093 - .L_17092)


	//   ....[0]....
.L_17092:
        /*01a8*/ 	.word	0x000006c0


	//   ....[1]....
        /*01ac*/ 	.word	0x000019b0


	//----- nvinfo : EIATTR_MAX_THREADS
	.align		4
.L_17093:
        /*01b0*/ 	.byte	0x04, 0x05
        /*01b2*/ 	.short	(.L_17095 - .L_17094)
.L_17094:
        /*01b4*/ 	.word	0x00000100
        /*01b8*/ 	.word	0x00000001
        /*01bc*/ 	.word	0x00000001


	//----- nvinfo : EIATTR_CRS_STACK_SIZE
	.align		4
.L_17095:
        /*01c0*/ 	.byte	0x04, 0x1e
        /*01c2*/ 	.short	(.L_17097 - .L_17096)
.L_17096:
        /*01c4*/ 	.word	0x00000000


	//----- nvinfo : EIATTR_CBANK_PARAM_SIZE
	.align		4
.L_17097:
        /*01c8*/ 	.byte	0x03, 0x19
        /*01ca*/ 	.short	0x0030


	//----- nvinfo : EIATTR_PARAM_CBANK
	.align		4
        /*01cc*/ 	.byte	0x04, 0x0a
        /*01ce*/ 	.short	(.L_17099 - .L_17098)
	.align		4
.L_17098:
        /*01d0*/ 	.word	index@(.nv.constant0._Z9cuda_gemmIiLi256ELi1ELi1ELi1024ELi16ELi16ELi32ELi0ELi1EEviiiPT_S1_S1_ii)
        /*01d4*/ 	.short	0x0380
        /*01d6*/ 	.short	0x0030


	//----- nvinfo : EIATTR_SW_WAR
	.align		4
.L_17099:
        /*01d8*/ 	.byte	0x04, 0x36
        /*01da*/ 	.short	(.L_17101 - .L_17100)
.L_17100:
        /*01dc*/ 	.word	0x00000008
.L_17101:


//--------------------- .nv.info._Z9cuda_gemmIiLi256ELi1ELi1ELi1024ELi16ELi16ELi32ELi0ELi0EEviiiPT_S1_S1_ii --------------------------
	.section	.nv.info._Z9cuda_gemmIiLi256ELi1ELi1ELi1024ELi16ELi16ELi32ELi0ELi0EEviiiPT_S1_S1_ii,"",@"SHT_CUDA_INFO"
	.sectionflags	@""
	.align	4


	//----- nvinfo : EIATTR_CUDA_API_VERSION
	.align		4
        /*0000*/ 	.byte	0x04, 0x37
        /*0002*/ 	.short	(.L_17103 - .L_17102)
.L_17102:
        /*0004*/ 	.word	0x00000082


	//----- nvinfo : EIATTR_KPARAM_INFO
	.align		4
.L_17103:
        /*0008*/ 	.byte	0x04, 0x17
        /*000a*/ 	.short	(.L_17105 - .L_17104)
.L_17104:
        /*000c*/ 	.word	0x00000000
        /*0010*/ 	.short	0x0007
        /*0012*/ 	.short	0x002c
        /*0014*/ 	.byte	0x00, 0xf0, 0x11, 0x00


	//----- nvinfo : EIATTR_KPARAM_INFO
	.align		4
.L_17105:
        /*0018*/ 	.byte	0x04, 0x17
        /*001a*/ 	.short	(.L_17107 - .L_17106)
.L_17106:
        /*001c*/ 	.word	0x00000000
        /*0020*/ 	.short	0x0006
        /*0022*/ 	.short	0x0028
        /*0024*/ 	.byte	0x00, 0xf0, 0x11, 0x00


	//----- nvinfo : EIATTR_KPARAM_INFO
	.align		4
.L_17107:
        /*0028*/ 	.byte	0x04, 0x17
        /*002a*/ 	.short	(.L_17109 - .L_17108)
.L_17108:
        /*002c*/ 	.word	0x00000000
        /*0030*/ 	.short	0x0005
        /*0032*/ 	.short	0x0020
        /*0034*/ 	.byte	0x00, 0xf5, 0x21, 0x00


	//----- nvinfo : EIATTR_KPARAM_INFO
	.align		4
.L_17109:
        /*0038*/ 	.byte	0x04, 0x17
        /*003a*/ 	.short	(.L_17111 - .L_17110)
.L_17110:
        /*003c*/ 	.word	0x00000000
        /*0040*/ 	.short	0x0004
        /*0042*/ 	.short	0x0018
        /*0044*/ 	.byte	0x00, 0xf5, 0x21, 0x00


	//----- nvinfo : EIATTR_KPARAM_INFO
	.align		4
.L_17111:
        /*0048*/ 	.byte	0x04, 0x17
        /*004a*/ 	.short	(.L_17113 - .L_17112)
.L_17112:
        /*004c*/ 	.word	0x00000000
        /*0050*/ 	.short	0x0003
        /*0052*/ 	.short	0x0010
        /*0054*/ 	.byte	0x00, 0xf5, 0x21, 0x00


	//----- nvinfo : EIATTR_KPARAM_INFO
	.align		4
.L_17113:
        /*0058*/ 	.byte	0x04, 0x17
        /*005a*/ 	.short	(.L_17115 - .L_17114)
.L_17114:
        /*005c*/ 	.word	0x00000000
        /*0060*/ 	.short	0x0002
        /*0062*/ 	.short	0x0008
        /*0064*/ 	.byte	0x00, 0xf0, 0x11, 0x00


	//----- nvinfo : EIATTR_KPARAM_INFO
	.align		4
.L_17115:
        /*0068*/ 	.byte	0x04, 0x17
        /*006a*/ 	.short	(.L_17117 - .L_17116)
.L_17116:
        /*006c*/ 	.word	0x00000000
        /*0070*/ 	.short	0x0001
        /*0072*/ 	.short	0x0004
        /*0074*/ 	.byte	0x00, 0xf0, 0x11, 0x00


	//----- nvinfo : EIATTR_KPARAM_INFO
	.align		4
.L_17117:
        /*0078*/ 	.byte	0x04, 0x17
        /*007a*/ 	.short	(.L_17119 - .L_17118)
.L_17118:
        /*007c*/ 	.word	0x00000000
        /*0080*/ 	.short	0x0000
        /*0082*/ 	.short	0x0000
        /*0084*/ 	.byte	0x00, 0xf0, 0x11, 0x00


	//----- nvinfo : EIATTR_SPARSE_MMA_MASK
	.align		4
.L_17119:
        /*0088*/ 	.byte	0x03, 0x50
        /*008a*/ 	.short	0x0000


	//----- nvinfo : EIATTR_MAXREG_COUNT
	.align		4
        /*008c*/ 	.byte	0x03, 0x1b
        /*008e*/ 	.short	0x00ff


	//----- nvinfo : EIATTR_NUM_BARRIERS
	.align		4
        /*0090*/ 	.byte	0x02, 0x4c
        /*0092*/ 	.byte	0x01
	.zero		1


	//----- nvinfo : EIATTR_MERCURY_ISA_VERSION
	.align		4
        /*0094*/ 	.byte	0x03, 0x5f
        /*0096*/ 	.short	0x0101


	//----- nvinfo : EIATTR_COOP_GROUP_MASK_REGIDS
	.align		4
        /*0098*/ 	.byte	0x04, 0x29
        /*009a*/ 	.short	(.L_17121 - .L_17120)


	//   ....[0]....
.L_17120:
        /*009c*/ 	.word	0xffffffff


	//   ....[1]....
        /*00a0*/ 	.word	0xffffffff


	//   ....[2]....
        /*00a4*/ 	.word	0xffffffff


	//   ....[3]....
        /*00a8*/ 	.word	0xffffffff


	//   ....[4]....
        /*00ac*/ 	.word	0xffffffff


	//   ....[5]....
        /*00b0*/ 	.word	0xffffffff


	//   ....[6]....
        /*00b4*/ 	.word	0xffffffff


	//   ....[7]....
        /*00b8*/ 	.word	0xffffffff


	//   ....[8]....
        /*00bc*/ 	.word	0xffffffff


	//   ....[9]....
        /*00c0*/ 	.word	0xffffffff


	//   ....[10]....
        /*00c4*/ 	.word	0xffffffff


	//   ....[11]....
        /*00c8*/ 	.word	0xffffffff


	//   ....[12]....
        /*00cc*/ 	.word	0xffffffff


	//   ....[13]....
        /*00d0*/ 	.word	0xffffffff


	//   ....[14]....
        /*00d4*/ 	.word	0xffffffff


	//   ....[15]....
        /*00d8*/ 	.word	0xffffffff


	//   ....[16]....
        /*00dc*/ 	.word	0xffffffff


	//   ....[17]....
        /*00e0*/ 	.word	0xffffffff


	//   ....[18]....
        /*00e4*/ 	.word	0xffffffff


	//   ....[19]....
        /*00e8*/ 	.word	0xffffffff


	//   ....[20]....
        /*00ec*/ 	.word	0xffffffff


	//   ....[21]....
        /*00f0*/ 	.word	0xffffffff


	//   ....[22]....
        /*00f4*/ 	.word	0xffffffff


	//   ....[23]....
        /*00f8*/ 	.word	0xffffffff


	//   ....[24]....
        /*00fc*/ 	.word	0xffffffff


	//   ....[25]....
        /*0100*/ 	.word	0xffffffff


	//   ....[26]....
        /*0104*/ 	.word	0xffffffff


	//   ....[27]....
        /*0108*/ 	.word	0xffffffff


	//   ....[28]....
        /*010c*/ 	.word	0xffffffff


	//   ....[29]....
        /*0110*/ 	.word	0xffffffff


	//   ....[30]....
        /*0114*/ 	.word	0xffffffff


	//   ....[31]....
        /*0118*/ 	.word	0xffffffff


	//   ....[32]....
        /*011c*/ 	.word	0xffffffff


	//   ....[33]....
        /*0120*/ 	.word	0xffffffff


	//   ....[34]....
        /*0124*/ 	.word	0xffffffff


	//   ....[35]....
        /*0128*/ 	.word	0xffffffff


	//   ....[36]....
        /*012c*/ 	.word	0xffffffff


	//   ....[37]....
        /*0130*/ 	.word	0xffffffff


	//   ....[38]....
        /*0134*/ 	.word	0xffffffff


	//   ....[39]....
        /*0138*/ 	.word	0xffffffff


	//   ....[40]....
        /*013c*/ 	.word	0xffffffff


	//   ....[41]....
        /*0140*/ 	.word	0xffffffff


	//   ....[42]....
        /*0144*/ 	.word	0xffffffff


	//   ....[43]....
        /*0148*/ 	.word	0xffffffff


	//   ....[44]....
        /*014c*/ 	.word	0xffffffff


	//   ....[45]....
        /*0150*/ 	.word	0xffffffff


	//   ....[46]....
        /*0154*/ 	.word	0xffffffff


	//   ....[47]....
        /*0158*/ 	.word	0xffffffff


	//   ....[48]....
        /*015c*/ 	.word	0xffffffff


	//   ....[49]....
        /*0160*/ 	.word	0x05000002


	//   ....[50]....
        /*0164*/ 	.word	0x05000002


	//   ....[51]....
        /*0168*/ 	.word	0x05000002


	//   ....[52]....
        /*016c*/ 	.word	0x05000002


	//   ....[53]....
        /*0170*/ 	.word	0x05000002


	//   ....[54]....
        /*0174*/ 	.word	0x05000002


	//   ....[55]....
        /*0178*/ 	.word	0x05000002


	//   ....[56]....
        /*017c*/ 	.word	0x05000002


	//   ....[57]....
        /*0180*/ 	.word	0x05000002


	//   ....[58]....
        /*0184*/ 	.word	0x05000002


	//   ....[59]....
        /*0188*/ 	.word	0x05000002


	//   ....[60]....
        /*018c*/ 	.word	0x05000002


	//   ....[61]....
        /*0190*/ 	.word	0x05000002


	//   ....[62]....
        /*0194*/ 	.word	0x05000002


	//   ....[63]....
        /*0198*/ 	.word	0x05000002


	//   ....[64]....
        /*019c*/ 	.word	0x05000002


	//   ....[65]....
        /*01a0*/ 	.word	0x05000002


	//   ....[66]....
        /*01a4*/ 	.word	0x05000002


	//   ....[67]....
        /*01a8*/ 	.word	0x05000002


	//   ....[68]....
        /*01ac*/ 	.word	0x05000002


	//   ....[69]....
        /*01b0*/ 	.word	0x05000002


	//   ....[70]....
        /*01b4*/ 	.word	0x05000002


	//   ....[71]....
        /*01b8*/ 	.word	0x05000002


	//   ....[72]....
        /*01bc*/ 	.word	0x05000002


	//   ....[73]....
        /*01c0*/ 	.word	0x05000002


	//   ....[74]....
        /*01c4*/ 	.word	0x05000002


	//   ....[75]....
        /*01c8*/ 	.word	0x05000002


	//   ....[76]....
        /*01cc*/ 	.word	0x05000002


	//   ....[77]....
        /*01d0*/ 	.word	0x05000002


	//   ....[78]....
        /*01d4*/ 	.word	0x05000002


	//   ....[79]....
        /*01d8*/ 	.word	0x05000002


	//   ....[80]....
        /*01dc*/ 	.word	0x05000002


	//   ....[81]....
        /*01e0*/ 	.word	0x05000002


	//   ....[82]....
        /*01e4*/ 	.word	0x05000002


	//   ....[83]....
        /*01e8*/ 	.word	0x05000002


	//   ....[84]....
        /*01ec*/ 	.word	0x05000002


	//   ....[85]....
        /*01f0*/ 	.word	0x05000002


	//   ....[86]....
        /*01f4*/ 	.word	0x05000002


	//   ....[87]....
        /*01f8*/ 	.word	0x05000002


	//   ....[88]....
        /*01fc*/ 	.word	0x05000002


	//   ....[89]....
        /*0200*/ 	.word	0x05000002


	//   ....[90]....
        /*0204*/ 	.word	0x05000002


	//   ....[91]....
        /*0208*/ 	.word	0x05000002


	//   ....[92]....
        /*020c*/ 	.word	0x05000002


	//   ....[93]....
        /*0210*/ 	.word	0x05000002


	//   ....[94]....
        /*0214*/ 	.word	0x05000002


	//   ....[95]....
        /*0218*/ 	.word	0x05000002


	//   ....[96]....
        /*021c*/ 	.word	0x05000002


	//----- nvinfo : EIATTR_COOP_GROUP_INSTR_OFFSETS
	.align		4
.L_17121:
        /*0220*/ 	.byte	0x04, 0x28
        /*0222*/ 	.short	(.L_17123 - .L_17122)


	//   ....[0]....
.L_17122:
        /*0224*/ 	.word	0x00002410


	//   ....[1]....
        /*0228*/ 	.word	0x00002460


	//   ....[2]....
        /*022c*/ 	.word	0x000024b0


	//   ....[3]....
        /*0230*/ 	.word	0x00002500


	//   ....[4]....
        /*0234*/ 	.word	0x00002550


	//   ....[5]....
        /*0238*/ 	.word	0x000025a0


	//   ....[6]....
        /*023c*/ 	.word	0x00002610


	//   ....[7]....
        /*0240*/ 	.word	0x00002670


	//   ....[8]....
        /*0244*/ 	.word	0x000026d0


	//   ....[9]....
        /*0248*/ 	.word	0x00002730


	//   ....[10]....
        /*024c*/ 	.word	0x00002790


	//   ....[11]....
        /*0250*/ 	.word	0x000027f0


	//   ....[12]....
        /*0254*/ 	.word	0x00002850


	//   ....[13]....
        /*0258*/ 	.word	0x000028b0


	//   ....[14]....
        /*025c*/ 	.word	0x00002910


	//   ....[15]....
        /*0260*/ 	.word	0x00002970


	//   ....[16]....
        /*0264*/ 	.word	0x00003e20


	//   ....[17]....
        /*0268*/ 	.word	0x00003e70


	//   ....[18]....
        /*026c*/ 	.word	0x00003ec0


	//   ....[19]....
        /*0270*/ 	.word	0x00003f10


	//   ....[20]....
        /*0274*/ 	.word	0x00003f60


	//   ....[21]....
        /*0278*/ 	.word	0x00003fb0


	//   ....[22]....
        /*027c*/ 	.word	0x00004020


	//   ....[23]....
        /*0280*/ 	.word	0x00004080


	//   ....[24]....
        /*0284*/ 	.word	0x000040e0


	//   ....[25]....
        /*0288*/ 	.word	0x00004140


	//   ....[26]....
        /*028c*/ 	.word	0x000041a0


	//   ....[27]....
        /*0290*/ 	.word	0x00004200


	//   ....[28]....
        /*0294*/ 	.word	0x00004260


	//   ....[29]....
        /*0298*/ 	.word	0x000042c0


	//   ....[30]....
        /*029c*/ 	.word	0x00004320


	//   ....[31]....
        /*02a0*/ 	.word	0x00004380


	//   ....[32]....
        /*02a4*/ 	.word	0x000055c0


	//   ....[33]....
        /*02a8*/ 	.word	0x00005610


	//   ....[34]....
        /*02ac*/ 	.word	0x00005660


	//   ....[35]....
        /*02b0*/ 	.word	0x000056b0


	//   ....[36]....
        /*02b4*/ 	.word	0x00005700


	//   ....[37]....
        /*02b8*/ 	.word	0x00005770


	//   ....[38]....
        /*02bc*/ 	.word	0x000057d0


	//   ....[39]....
        /*02c0*/ 	.word	0x00005830


	//   ....[40]....
        /*02c4*/ 	.word	0x00005890


	//   ....[41]....
        /*02c8*/ 	.word	0x000058f0


	//   ....[42]....
        /*02cc*/ 	.word	0x00005950


	//   ....[43]....
        /*02d0*/ 	.word	0x000059b0


	//   ....[44]....
        /*02d4*/ 	.word	0x00005a10


	//   ....[45]....
        /*02d8*/ 	.word	0x00005a70


	//   ....[46]....
        /*02dc*/ 	.word	0x00005ad0


	//   ....[47]....
        /*02e0*/ 	.word	0x00005b30


	//   ....[48]....
        /*02e4*/ 	.word	0x00005b90


	//   ....[49]....
        /*02e8*/ 	.word	0x00006a90


	//   ....[50]....
        /*02ec*/ 	.word	0x00006b10


	//   ....[51]....
        /*02f0*/ 	.word	0x00006b90


	//   ....[52]....
        /*02f4*/ 	.word	0x00006c10


	//   ....[53]....
        /*02f8*/ 	.word	0x00006c90


	//   ....[54]....
        /*02fc*/ 	.word	0x00006d10


	//   ....[55]....
        /*0300*/ 	.word	0x00006d90


	//   ....[56]....
        /*0304*/ 	.word	0x00006e10


	//   ....[57]....
        /*0308*/ 	.word	0x00006e90


	//   ....[58]....
        /*030c*/ 	.word	0x00006f10


	//   ....[59]....
        /*0310*/ 	.word	0x00006f90


	//   ....[60]....
        /*0314*/ 	.word	0x00007010


	//   ....[61]....
        /*0318*/ 	.word	0x00007090


	//   ....[62]....
        /*031c*/ 	.word	0x00007110


	//   ....[63]....
        /*0320*/ 	.word	0x00007190


	//   ....[64]....
        /*0324*/ 	.word	0x00007210


	//   ....[65]....
        /*0328*/ 	.word	0x00007290


	//   ....[66]....
        /*032c*/ 	.word	0x00007310


	//   ....[67]....
        /*0330*/ 	.word	0x00007390


	//   ....[68]....
        /*0334*/ 	.word	0x00007410


	//   ....[69]....
        /*0338*/ 	.word	0x00007490


	//   ....[70]....
        /*033c*/ 	.word	0x00007510


	//   ....[71]....
        /*0340*/ 	.word	0x00007590


	//   ....[72]....
        /*0344*/ 	.word	0x00007610


	//   ....[73]....
        /*0348*/ 	.word	0x00007690


	//   ....[74]....
        /*034c*/ 	.word	0x00007710


	//   ....[75]....
        /*0350*/ 	.word	0x00007790


	//   ....[76]....
        /*0354*/ 	.word	0x00007810


	//   ....[77]....
        /*0358*/ 	.word	0x00007890


	//   ....[78]....
        /*035c*/ 	.word	0x00007910


	//   ....[79]....
        /*0360*/ 	.word	0x00007990


	//   ....[80]....
        /*0364*/ 	.word	0x00007a10


	//   ....[81]....
        /*0368*/ 	.word	0x00007a80


	//   ....[82]....
        /*036c*/ 	.word	0x00007b00


	//   ....[83]....
        /*0370*/ 	.word	0x00007b80


	//   ....[84]....
        /*0374*/ 	.word	0x00007c00


	//   ....[85]....
        /*0378*/ 	.word	0x00007c80


	//   ....[86]....
        /*037c*/ 	.word	0x00007d00


	//   ....[87]....
        /*0380*/ 	.word	0x00007d80


	//   ....[88]....
        /*0384*/ 	.word	0x00007e00


	//   ....[89]....
        /*0388*/ 	.word	0x00007e80


	//   ....[90]....
        /*038c*/ 	.word	0x00007f00


	//   ....[91]....
        /*0390*/ 	.word	0x00007f80


	//   ....[92]....
        /*0394*/ 	.word	0x00008000


	//   ....[93]....
        /*0398*/ 	.word	0x00008080


	//   ....[94]....
        /*039c*/ 	.word	0x00008100


	//   ....[95]....
        /*03a0*/ 	.word	0x00008180


	//   ....[96]....
        /*03a4*/ 	.word	0x00008200


	//----- nvinfo : EIATTR_VRC_CTA_INIT_COUNT
	.align		4
.L_17123:
        /*03a8*/ 	.byte	0x02, 0x4a
	.zero		1
	.zero		1


	//----- nvinfo : EIATTR_EXIT_INSTR_OFFSETS
	.align		4
        /*03ac*/ 	.byte	0x04, 0x1c
        /*03ae*/ 	.short	(.L_17125 - .L_17124)


	//   ....[0]....
.L_17124:
        /*03b0*/ 	.word	0x00000790


	//   ....[1]....
        /*03b4*/ 	.word	0x00006a40


	//----- nvinfo : EIATTR_MAX_THREADS
	.align		4
.L_17125:
        /*03b8*/ 	.byte	0x04, 0x05
        /*03ba*/ 	.short	(.L_17127 - .L_17126)
.L_17126:
        /*03bc*/ 	.word	0x00000100
        /*03c0*/ 	.word	0x00000001
        /*03c4*/ 	.word	0x00000001


	//----- nvinfo : EIATTR_CRS_STACK_SIZE
	.align		4
.L_17127:
        /*03c8*/ 	.byte	0x04, 0x1e
        /*03ca*/ 	.short	(.L_17129 - .L_17128)
.L_17128:
        /*03cc*/ 	.word	0x00000000


	//----- nvinfo : EIATTR_CBANK_PARAM_SIZE
	.align		4
.L_17129:
        /*03d0*/ 	.byte	0x03, 0x19
        /*03d2*/ 	.short	0x0030


	//----- nvinfo : EIATTR_PARAM_CBANK
	.align		4
        /*03d4*/ 	.byte	0x04, 0x0a
        /*03d6*/ 	.short	(.L_17131 - .L_17130)
	.align		4
.L_17130:
        /*03d8*/ 	.word	index@(.nv.constant0._Z9cuda_gemmIiLi256ELi1ELi1ELi1024ELi16ELi16ELi32ELi0ELi0EEviiiPT_S1_S1_ii)
        /*03dc*/ 	.short	0x0380
        /*03de*/ 	.short	0x0030


	//----- nvinfo : EIATTR_SW_WAR
	.align		4
.L_17131:
        /*03e0*/ 	.byte	0x04, 0x36
        /*03e2*/ 	.short	(.L_17133 - .L_17132)
.L_17132:
        /*03e4*/ 	.word	0x00000008
.L_17133:


//--------------------- .nv.info._Z9cuda_gemmIiLi256ELi1ELi1ELi1024ELi8ELi8ELi32ELi1ELi1EEviiiPT_S1_S1_ii --------------------------
	.section	.nv.info._Z9cuda_gemmIiLi256ELi1ELi1ELi1024ELi8ELi8ELi32ELi1ELi1EEviiiPT_S1_S1_ii,"",@"SHT_CUDA_INFO"
	.sectionflags	@""
	.align	4


	//----- nvinfo : EIATTR_CUDA_API_VERSION
	.align		4
        /*0000*/ 	.byte	0x04, 0x37
        /*0002*/ 	.short	(.L_17135 - .L_17134)
.L_17134:
        /*0004*/ 	.word	0x00000082


	//----- nvinfo : EIATTR_KPARAM_INFO
	.align		4
.L_17135:
        /*0008*/ 	.byte	0x04, 0x17
        /*000a*/ 	.short	(.L_17137 - .L_17136)
.L_17136:
        /*000c*/ 	.word	0x00000000
        /*0010*/ 	.short	0x0007
        /*0012*/ 	.short	0x002c
        /*0014*/ 	.byte	0x00, 0xf0, 0x11, 0x00


	//----- nvinfo : EIATTR_KPARAM_INFO
	.align		4
.L_17137:
        /*0018*/ 	.byte	0x04, 0x17
        /*001a*/ 	.short	(.L_17139 - .L_17138)
.L_17138:
        /*001c*/ 	.word	0x00000000
        /*0020*/ 	.short	0x0006
        /*0022*/ 	.short	0x0028
        /*0024*/ 	.byte	0x00, 0xf0, 0x11, 0x00


	//----- nvinfo : EIATTR_KPARAM_INFO
	.align		4
.L_17139:
        /*0028*/ 	.byte	0x04, 0x17
        /*002a*/ 	.short	(.L_17141 - .L_17140)
.L_17140:
        /*002c*/ 	.word	0x00000000
        /*0030*/ 	.short	0x0005
        /*0032*/ 	.short	0x0020
        /*0034*/ 	.byte	0x00, 0xf5, 0x21, 0x00


	//----- nvinfo : EIATTR_KPARAM_INFO
	.align		4
.L_17141:
        /*0038*/ 	.byte	0x04, 0x17
        /*003a*/ 	.short	(.L_17143 - .L_17142)
.L_17142:
        /*003c*/ 	.word	0x00000000
        /*0040*/ 	.short	0x0004
        /*0042*/ 	.short	0x0018
        /*0044*/ 	.byte	0x00, 0xf5, 0x21, 0x00


	//----- nvinfo : EIATTR_KPARAM_INFO
	.align		4
.L_17143:
        /*0048*/ 	.byte	0x04, 0x17
        /*004a*/ 	.short	(.L_17145 - .L_17144)
.L_17144:
        /*004c*/ 	.word	0x00000000
        /*0050*/ 	.short	0x0003
        /*0052*/ 	.short	0x0010
        /*0054*/ 	.byte	0x00, 0xf5, 0x21, 0x00


	//----- nvinfo : EIATTR_KPARAM_INFO
	.align		4
.L_17145:
        /*0058*/ 	.byte	0x04, 0x17
        /*005a*/ 	.short	(.L_17147 - .L_17146)
.L_17146:
        /*005c*/ 	.word	0x00000000
        /*0060*/ 	.short	0x0002
        /*0062*/ 	.short	0x0008
        /*0064*/ 	.byte	0x00, 0xf0, 0x11, 0x00


	//----- nvinfo : EIATTR_KPARAM_INFO
	.align		4
.L_17147:
        /*0068*/ 	.byte	0x04, 0x17
        /*006a*/ 	.short	(.L_17149 - .L_17148)
.L_17148:
        /*006c*/ 	.word	0x00000000
        /*0070*/ 	.short	0x0001
        /*0072*/ 	.short	0x0004
        /*0074*/ 	.byte	0x00, 0xf0, 0x11, 0x00


	//----- nvinfo : EIATTR_KPARAM_INFO
	.align		4
.L_17149:
        /*0078*/ 	.byte	0x04, 0x17
        /*007a*/ 	.short	(.L_17151 - .L_17150)
.L_17150:
        /*007c*/ 	.word	0x00000000
        /*0080*/ 	.short	0x0000
        /*0082*/ 	.short	0x0000
        /*0084*/ 	.byte	0x00, 0xf0, 0x11, 0x00


	//----- nvinfo : EIATTR_SPARSE_MMA_MASK
	.align		4
.L_17151:
        /*0088*/ 	.byte	0x03, 0x50
        /*008a*/ 	.short	0x0000


	//----- nvinfo : EIATTR_MAXREG_COUNT
	.align		4
        /*008c*/ 	.byte	0x03, 0x1b
        /*008e*/ 	.short	0x00ff


	//----- nvinfo : EIATTR_NUM_BARRIERS
	.align		4
        /*0090*/ 	.byte	0x02, 0x4c
        /*0092*/ 	.byte	0x01
	.zero		1


	//----- nvinfo : EIATTR_MERCURY_ISA_VERSION
	.align		4
        /*0094*/ 	.byte	0x03, 0x5f
        /*0096*/ 	.short	0x0101


	//----- nvinfo : EIATTR_COOP_GROUP_MASK_REGIDS
	.align		4
        /*0098*/ 	.byte	0x04, 0x29
        /*009a*/ 	.short	(.L_17153 - .L_17152)


	//   ....[0]....
.L_17152:
        /*009c*/ 	.word	0xffffffff


	//   ....[1]....
        /*00a0*/ 	.word	0xffffffff


	//   ....[2]....
        /*00a4*/ 	.word	0xffffffff


	//   ....[3]....
        /*00a8*/ 	.word	0xffffffff


	//   ....[4]....
        /*00ac*/ 	.word	0xffffffff


	//   ....[5]....
        /*00b0*/ 	.word	0xffffffff


	//   ....[6]....
        /*00b4*/ 	.word	0xffffffff


	//   ....[7]....
        /*00b8*/ 	.word	0xffffffff


	//   ....[8]....
        /*00bc*/ 	.word	0x05000000


	//   ....[9]....
        /*00c0*/ 	.word	0x05000000


	//   ....[10]....
        /*00c4*/ 	.word	0x05000000


	//   ....[11]....
        /*00c8*/ 	.word	0x05000000


	//   ....[12]....
        /*00cc*/ 	.word	0x05000000


	//   ....[13]....
        /*00d0*/ 	.word	0x05000000


	//   ....[14]....
        /*00d4*/ 	.word	0x05000000


	//   ....[15]....
        /*00d8*/ 	.word	0x05000000


	//----- nvinfo : EIATTR_COOP_GROUP_INSTR_OFFSETS
	.align		4
.L_17153:
        /*00dc*/ 	.byte	0x04, 0x28
        /*00de*/ 	.short	(.L_17155 - .L_17154)


	//   ....[0]....
.L_17154:
        /*00e0*/ 	.word	0x00000ff0


	//   ....[1]....
        /*00e4*/ 	.word	0x00001000


	//   ....[2]....
        /*00e8*/ 	.word	0x00001030


	//   ....[3]....
        /*00ec*/ 	.word	0x00001050


	//   ....[4]....
        /*00f0*/ 	.word	0x00001070


	//   ....[5]....
        /*00f4*/ 	.word	0x00001090


	//   ....[6]....
        /*00f8*/ 	.word	0x000010b0


	//   ....[7]....
        /*00fc*/ 	.word	0x000010d0


	//   ....[8]....
        /*0100*/ 	.word	0x000014c0


	//   ....[9]....
        /*0104*/ 	.word	0x00001550


	//   ....[10]....
        /*0108*/ 	.word	0x000015b0


	//   ....[11]....
        /*010c*/ 	.word	0x00001610


	//   ....[12]....
        /*0110*/ 	.word	0x00001670


	//   ....[13]....
        /*0114*/ 	.word	0x000016d0


	//   ....[14]....
        /*0118*/ 	.word	0x00001730


	//   ....[15]....
        /*011c*/ 	.word	0x00001790


	//----- nvinfo : EIATTR_VRC_CTA_INIT_COUNT
	.align		4
.L_17155:
        /*0120*/ 	.byte	0x02, 0x4a
	.zero		1
	.zero		1


	//----- nvinfo : EIATTR_EXIT_INSTR_OFFSETS
	.align		4
        /*0124*/ 	.byte	0x04, 0x1c
        /*0126*/ 	.short	(.L_17157 - .L_17156)


	//   ....[0]....
.L_17156:
        /*0128*/ 	.word	0x000006f0


	//   ....[1]....
        /*012c*/ 	.word	0x00001460


	//----- nvinfo : EIATTR_MAX_THREADS
	.align		4
.L_17157:
        /*0130*/ 	.byte	0x04, 0x05
        /*0132*/ 	.short	(.L_17159 - .L_17158)
.L_17158:
        /*0134*/ 	.word	0x00000100
        /*0138*/ 	.word	0x00000001
        /*013c*/ 	.word	0x00000001


	//----- nvinfo : EIATTR_CRS_STACK_SIZE
	.align		4
.L_17159:
        /*0140*/ 	.byte	0x04, 0x1e
        /*0142*/ 	.short	(.L_17161 - .L_17160)
.L_17160:
        /*0144*/ 	.word	0x00000000


	//----- nvinfo : EIATTR_CBANK_PARAM_SIZE
	.align		4
.L_17161:
        /*0148*/ 	.byte	0x03, 0x19
        /*014a*/ 	.short	0x0030


	//----- nvinfo : EIATTR_PARAM_CBANK
	.align		4
        /*014c*/ 	.byte	0x04, 0x0a
        /*014e*/ 	.short	(.L_17163 - .L_17162)
	.align		4
.L_17162:
        /*0150*/ 	.word	index@(.nv.constant0._Z9cuda_gemmIiLi256ELi1ELi1ELi1024ELi8ELi8ELi32ELi1ELi1EEviiiPT_S1_S1_ii)
        /*0154*/ 	.short	0x0380
        /*0156*/ 	.short	0x0030


	//----- nvinfo : EIATTR_SW_WAR
	.align		4
.L_17163:
        /*0158*/ 	.byte	0x04, 0x36
        /*015a*/ 	.short	(.L_17165 - .L_17164)
.L_17164:
        /*015c*/ 	.word	0x00000008
.L_17165:


//--------------------- .nv.info._Z9cuda_gemmIiLi256ELi1ELi1ELi1024ELi8ELi8ELi32ELi1ELi0EEviiiPT_S1_S1_ii --------------------------
	.section	.nv.info._Z9cuda_gemmIiLi256ELi1ELi1ELi1024ELi8ELi8ELi32ELi1ELi0EEviiiPT_S1_S1_ii,"",@"SHT_CUDA_INFO"
	.sectionflags	@""
	.align	4


	//----- nvinfo : EIATTR_CUDA_API_VERSION
	.align		4
        /*0000*/ 	.byte	0x04, 0x37
        /*0002*/ 	.short	(.L_17167 - .L_17166)
.L_17166:
        /*0004*/ 	.word	0x00000082


	//----- nvinfo : EIATTR_KPARAM_INFO
	.align		4
.L_17167:
        /*0008*/ 	.byte	0x04, 0x17
        /*000a*/ 	.short	(.L_17169 - .L_17168)
.L_17168:
        /*000c*/ 	.word	0x00000000
        /*0010*/ 	.short	0x0007
        /*0012*/ 	.short	0x002c
        /*0014*/ 	.byte	0x00, 0xf0, 0x11, 0x00


	//----- nvinfo : EIATTR_KPARAM_INFO
	.align		4
.L_17169:
        /*0018*/ 	.byte	0x04, 0x17
        /*001a*/ 	.short	(.L_17171 - .L_17170)
.L_17170:
        /*001c*/ 	.word	0x00000000
        /*0020*/ 	.short	0x0006
        /*0022*/ 	.short	0x0028
        /*0024*/ 	.byte	0x00, 0xf0, 0x11, 0x00


	//----- nvinfo : EIATTR_KPARAM_INFO
	.align		4
.L_17171:
        /*0028*/ 	.byte	0x04, 0x17
        /*002a*/ 	.short	(.L_17173 - .L_17172)
.L_17172:
        /*002c*/ 	.word	0x00000000
        /*0030*/ 	.short	0x0005
        /*0032*/ 	.short	0x0020
        /*0034*/ 	.byte	0x00, 0xf5, 0x21, 0x00


	//----- nvinfo : EIATTR_KPARAM_INFO
	.align		4
.L_17173:
        /*0038*/ 	.byte	0x04, 0x17
        /*003a*/ 	.short	(.L_17175 - .L_17174)
.L_17174:
        /*003c*/ 	.word	0x00000000
        /*0040*/ 	.short	0x0004
        /*0042*/ 	.short	0x0018
        /*0044*/ 	.byte	0x00, 0xf5, 0x21, 0x00


	//----- nvinfo : EIATTR_KPARAM_INFO
	.align		4
.L_17175:
        /*0048*/ 	.byte	0x04, 0x17
        /*004a*/ 	.short	(.L_17177 - .L_17176)
.L_17176:
        /*004c*/ 	.word	0x00000000
        /*0050*/ 	.short	0x0003
        /*0052*/ 	.short	0x0010
        /*0054*/ 	.byte	0x00, 0xf5, 0x21, 0x00


	//----- nvinfo : EIATTR_KPARAM_INFO
	.align		4
.L_17177:
        /*0058*/ 	.byte	0x04, 0x17
        /*005a*/ 	.short	(.L_17179 - .L_17178)
.L_17178:
        /*005c*/ 	.word	0x00000000
        /*0060*/ 	.short	0x0002
        /*0062*/ 	.short	0x0008
        /*0064*/ 	.byte	0x00, 0xf0, 0x11, 0x00


	//----- nvinfo : EIATTR_KPARAM_INFO
	.align		4
.L_17179:
        /*0068*/ 	.byte	0x04, 0x17
        /*006a*/ 	.short	(.L_17181 - .L_17180)
.L_17180:
        /*006c*/ 	.word	0x00000000
        /*0070*/ 	.short	0x0001
        /*0072*/ 	.short	0x0004
        /*0074*/ 	.byte	0x00, 0xf0, 0x11, 0x00


	//----- nvinfo : EIATTR_KPARAM_INFO
	.align		4
.L_17181:
        /*0078*/ 	.byte	0x04, 0x17
        /*007a*/ 	.short	(.L_17183 - .L_17182)
.L_17182:
        /*007c*/ 	.word	0x00000000
        /*0080*/ 	.short	0x0000
        /*0082*/ 	.short	0x0000
        /*0084*/ 	.byte	0x00, 0xf0, 0x11, 0x00


	//----- nvinfo : EIATTR_SPARSE_MMA_MASK
	.align		4
.L_17183:
        /*0088*/ 	.byte	0x03, 0x50
        /*008a*/ 	.short	0x0000


	//----- nvinfo : EIATTR_MAXREG_COUNT
	.align		4
        /*008c*/ 	.byte	0x03, 0x1b
        /*008e*/ 	.short	0x00ff


	//----- nvinfo : EIATTR_NUM_BARRIERS
	.align		4
        /*0090*/ 	.byte	0x02, 0x4c
        /*0092*/ 	.byte	0x01
	.zero		1


	//----- nvinfo : EIATTR_MERCURY_ISA_VERSION
	.align		4
        /*0094*/ 	.byte	0x03, 0x5f
        /*0096*/ 	.short	0x0101


	//----- nvinfo : EIATTR_COOP_GROUP_MASK_REGIDS
	.align		4
        /*0098*/ 	.byte	0x04, 0x29
        /*009a*/ 	.short	(.L_17185 - .L_17184)


	//   ....[0]....
.L_17184:
        /*009c*/ 	.word	0xffffffff


	//   ....[1]....
        /*00a0*/ 	.word	0xffffffff


	//   ....[2]....
        /*00a4*/ 	.word	0xffffffff


	//   ....[3]....
        /*00a8*/ 	.word	0xffffffff


	//   ....[4]....
        /*00ac*/ 	.word	0xffffffff


	//   ....[5]....
        /*00b0*/ 	.word	0xffffffff


	//   ....[6]....
        /*00b4*/ 	.word	0xffffffff


	//   ....[7]....
        /*00b8*/ 	.word	0xffffffff


	//   ....[8]....
        /*00bc*/ 	.word	0xffffffff


	//   ....[9]....
        /*00c0*/ 	.word	0xffffffff


	//   ....[10]....
        /*00c4*/ 	.word	0xffffffff


	//   ....[11]....
        /*00c8*/ 	.word	0xffffffff


	//   ....[12]....
        /*00cc*/ 	.word	0xffffffff


	//   ....[13]....
        /*00d0*/ 	.word	0xffffffff


	//   ....[14]....
        /*00d4*/ 	.word	0xffffffff


	//   ....[15]....
        /*00d8*/ 	.word	0xffffffff


	//   ....[16]....
        /*00dc*/ 	.word	0xffffffff


	//   ....[17]....
        /*00e0*/ 	.word	0xffffffff


	//   ....[18]....
        /*00e4*/ 	.word	0xffffffff


	//   ....[19]....
        /*00e8*/ 	.word	0xffffffff


	//   ....[20]....
        /*00ec*/ 	.word	0xffffffff


	//   ....[21]....
        /*00f0*/ 	.word	0xffffffff


	//   ....[22]....
        /*00f4*/ 	.word	0xffffffff


	//   ....[23]....
        /*00f8*/ 	.word	0xffffffff


	//   ....[24]....
        /*00fc*/ 	.word	0xffffffff


	//   ....[25]....
        /*0100*/ 	.word	0x05000002


	//   ....[26]....
        /*0104*/ 	.word	0x05000002


	//   ....[27]....
        /*0108*/ 	.word	0x05000002


	//   ....[28]....
        /*010c*/ 	.word	0x05000002


	//   ....[29]....
        /*0110*/ 	.word	0x05000002


	//   ....[30]....
        /*0114*/ 	.word	0x05000002


	//   ....[31]....
        /*0118*/ 	.word	0x05000002


	//   ....[32]....
        /*011c*/ 	.word	0x05000002


	//   ....[33]....
        /*0120*/ 	.word	0x05000002


	//   ....[34]....
        /*0124*/ 	.word	0x05000002


	//   ....[35]....
        /*0128*/ 	.word	0x05000002


	//   ....[36]....
        /*012c*/ 	.word	0x05000002


	//   ....[37]....
        /*0130*/ 	.word	0x05000002


	//   ....[38]....
        /*0134*/ 	.word	0x05000002


	//   ....[39]....
        /*0138*/ 	.word	0x05000002


	//   ....[40]....
        /*013c*/ 	.word	0x05000002


	//   ....[41]....
        /*0140*/ 	.word	0x05000002


	//   ....[42]....
        /*0144*/ 	.word	0x05000002


	//   ....[43]....
        /*0148*/ 	.word	0x05000002


	//   ....[44]....
        /*014c*/ 	.word	0x05000002


	//   ....[45]....
        /*0150*/ 	.word	0x05000002


	//   ....[46]....
        /*0154*/ 	.word	0x05000002


	//   ....[47]....
        /*0158*/ 	.word	0x05000002


	//   ....[48]....
        /*015c*/ 	.word	0x05000002


	//----- nvinfo : EIATTR_COOP_GROUP_INSTR_OFFSETS
	.align		4
.L_17185:
        /*0160*/ 	.byte	0x04, 0x28
        /*0162*/ 	.short	(.L_17187 - .L_17186)


	//   ....[0]....
.L_17186:
        /*0164*/ 	.word	0x00001ab0


	//   ....[1]....
        /*0168*/ 	.word	0x00001b00


	//   ....[2]....
        /*016c*/ 	.word	0x00001b50


	//   ....[3]....
        /*0170*/ 	.word	0x00001ba0


	//   ....[4]....
        /*0174*/ 	.word	0x00001bf0


	//   ....[5]....
        /*0178*/ 	.word	0x00001c40


	//   ....[6]....
        /*017c*/ 	.word	0x00001cb0


	//   ....[7]....
        /*0180*/ 	.word	0x00001d10


	//   ....[8]....
        /*0184*/ 	.word	0x000028c0


	//   ....[9]....
        /*0188*/ 	.word	0x00002910


	//   ....[10]....
        /*018c*/ 	.word	0x00002960


	//   ....[11]....
        /*0190*/ 	.word	0x000029b0


	//   ....[12]....
        /*0194*/ 	.word	0x00002a00


	//   ....[13]....
        /*0198*/ 	.word	0x00002a50


	//   ....[14]....
        /*019c*/ 	.word	0x00002ac0


	//   ....[15]....
        /*01a0*/ 	.word	0x00002b20


	//   ....[16]....
        /*01a4*/ 	.word	0x000036b0


	//   ....[17]....
        /*01a8*/ 	.word	0x00003700


	//   ....[18]....
        /*01ac*/ 	.word	0x00003750


	//   ....[19]....
        /*01b0*/ 	.word	0x000037a0


	//   ....[20]....
        /*01b4*/ 	.word	0x000037f0


	//   ....[21]....
        /*01b8*/ 	.word	0x00003860


	//   ....[22]....
        /*01bc*/ 	.word	0x000038c0


	//   ....[23]....
        /*01c0*/ 	.word	0x00003920


	//   ....[24]....
        /*01c4*/ 	.word	0x00003980


	//   ....[25]....
        /*01c8*/ 	.word	0x00003f90


	//   ....[26]....
        /*01cc*/ 	.word	0x00004010


	//   ....[27]....
        /*01d0*/ 	.word	0x00004090


	//   ....[28]....
        /*01d4*/ 	.word	0x00004110


	//   ....[29]....
        /*01d8*/ 	.word	0x00004190


	//   ....[30]....
        /*01dc*/ 	.word	0x00004210


	//   ....[31]....
        /*01e0*/ 	.word	0x00004290


	//   ....[32]....
        /*01e4*/ 	.word	0x00004310


	//   ....[33]....
        /*01e8*/ 	.word	0x00004390


	//   ....[34]....
        /*01ec*/ 	.word	0x00004410


	//   ....[35]....
        /*01f0*/ 	.word	0x00004490


	//   ....[36]....
        /*01f4*/ 	.word	0x00004510


	//   ....[37]....
        /*01f8*/ 	.word	0x00004590


	//   ....[38]....
        /*01fc*/ 	.word	0x00004610


	//   ....[39]....
        /*0200*/ 	.word	0x00004690


	//   ....[40]....
        /*0204*/ 	.word	0x00004710


	//   ....[41]....
        /*0208*/ 	.word	0x00004780


	//   ....[42]....
        /*020c*/ 	.word	0x00004800


	//   ....[43]....
        /*0210*/ 	.word	0x00004880


	//   ....[44]....
        /*0214*/ 	.word	0x00004900


	//   ....[45]....
        /*0218*/ 	.word	0x00004980


	//   ....[46]....
        /*021c*/ 	.word	0x00004a00


	//   ....[47]....
        /*0220*/ 	.word	0x00004a80


	//   ....[48]....
        /*0224*/ 	.word	0x00004b00


	//----- nvinfo : EIATTR_VRC_CTA_INIT_COUNT
	.align		4
.L_17187:
        /*0228*/ 	.byte	0x02, 0x4a
	.zero		1
	.zero		1


	//----- nvinfo : EIATTR_EXIT_INSTR_OFFSETS
	.align		4
        /*022c*/ 	.byte	0x04, 0x1c
        /*022e*/ 	.short	(.L_17189 - .L_17188)


	//   ....[0]....
.L_17188:
        /*0230*/ 	.word	0x000007b0


	//   ....[1]....
        /*0234*/ 	.word	0x00003f40


	//----- nvinfo : EIATTR_MAX_THREADS
	.align		4
.L_17189:
        /*0238*/ 	.byte	0x04, 0x05
        /*023a*/ 	.short	(.L_17191 - .L_17190)
.L_17190:
        /*023c*/ 	.word	0x00000100
        /*0240*/ 	.word	0x00000001
        /*0244*/ 	.word	0x00000001


	//----- nvinfo : EIATTR_CRS_STACK_SIZE
	.align		4
.L_17191:
        /*0248*/ 	.byte	0x04, 0x1e
        /*024a*/ 	.short	(.L_17193 - .L_17192)
.L_17192:
        /*024c*/ 	.word	0x00000000


	//----- nvinfo : EIATTR_CBANK_PARAM_SIZE
	.align		4
.L_17193:
        /*0250*/ 	.byte	0x03, 0x19
        /*0252*/ 	.short	0x0030


	//----- nvinfo : EIATTR_PARAM_CBANK
	.align		4
        /*0254*/ 	.byte	0x04, 0x0a
        /*0256*/ 	.short	(.L_17195 - .L_17194)
	.align		4
.L_17194:
        /*0258*/ 	.word	index@(.nv.constant0._Z9cuda_gemmIiLi256ELi1ELi1ELi1024ELi8ELi8ELi32ELi1ELi0EEviiiPT_S1_S1_ii)
        /*025c*/ 	.short	0x0380
        /*025e*/ 	.short	0x0030


	//----- nvinfo : EIATTR_SW_WAR
	.align		4
.L_17195:
        /*0260*/ 	.byte	0x04, 0x36
        /*0262*/ 	.short	(.L_17197 - .L_17196)
.L_17196:
        /*0264*/ 	.word	0x00000008
.L_17197:


//--------------------- .nv.info._Z9cuda_gemmIiLi256ELi1ELi1ELi1024ELi8ELi8ELi32ELi0ELi1EEviiiPT_S1_S1_ii --------------------------
	.section	.nv.info._Z9cuda_gemmIiLi256ELi1ELi1ELi1024ELi8ELi8ELi32ELi0ELi1EEviiiPT_S1_S1_ii,"",@"SHT_CUDA_INFO"
	.sectionflags	@""
	.align	4


	//----- nvinfo : EIATTR_CUDA_API_VERSION
	.align		4
        /*0000*/ 	.byte	0x04, 0x37
        /*0002*/ 	.short	(.L_17199 - .L_17198)
.L_17198:
        /*0004*/ 	.word	0x00000082


	//----- nvinfo : EIATTR_KPARAM_INFO
	.align		4
.L_17199:
        /*0008*/ 	.byte	0x04, 0x17
        /*000a*/ 	.short	(.L_17201 - .L_17200)
.L_17200:
        /*000c*/ 	.word	0x00000000
        /*0010*/ 	.short	0x0007
        /*0012*/ 	.short	0x002c
        /*0014*/ 	.byte	0x00, 0xf0, 0x11, 0x00


	//----- nvinfo : EIATTR_KPARAM_INFO
	.align		4
.L_17201:
        /*0018*/ 	.byte	0x04, 0x17
        /*001a*/ 	.short	(.L_17203 - .L_17202)
.L_17202:
        /*001c*/ 	.word	0x00000000
        /*0020*/ 	.short	0x0006
        /*0022*/ 	.short	0x0028
        /*0024*/ 	.byte	0x00, 0xf0, 0x11, 0x00


	//----- nvinfo : EIATTR_KPARAM_INFO
	.align		4
.L_17203:
        /*0028*/ 	.byte	0x04, 0x17
        /*002a*/ 	.short	(.L_17205 - .L_17204)
.L_17204:
        /*002c*/ 	.word	0x00000000
        /*0030*/ 	.short	0x0005
        /*0032*/ 	.short	0x0020
        /*0034*/ 	.byte	0x00, 0xf5, 0x21, 0x00


	//----- nvinfo : EIATTR_KPARAM_INFO
	.align		4
.L_17205:
        /*0038*/ 	.byte	0x04, 0x17
        /*003a*/ 	.short	(.L_17207 - .L_17206)
.L_17206:
        /*003c*/ 	.word	0x00000000
        /*0040*/ 	.short	0x0004
        /*0042*/ 	.short	0x0018
        /*0044*/ 	.byte	0x00, 0xf5, 0x21, 0x00


	//----- nvinfo : EIATTR_KPARAM_INFO
	.align		4
.L_17207:
        /*0048*/ 	.byte	0x04, 0x17
        /*004a*/ 	.short	(.L_17209 - .L_17208)
.L_17208:
        /*004c*/ 	.word	0x00000000
        /*0050*/ 	.short	0x0003
        /*0052*/ 	.short	0x0010
        /*0054*/ 	.byte	0x00, 0xf5, 0x21, 0x00


	//----- nvinfo : EIATTR_KPARAM_INFO
	.align		4
.L_17209:
        /*0058*/ 	.byte	0x04, 0x17
        /*005a*/ 	.short	(.L_17211 - .L_17210)
.L_17210:
        /*005c*/ 	.word	0x00000000
        /*0060*/ 	.short	0x0002
        /*0062*/ 	.short	0x0008
        /*0064*/ 	.byte	0x00, 0xf0, 0x11, 0x00


	//----- nvinfo : EIATTR_KPARAM_INFO
	.align		4
.L_17211:
        /*0068*/ 	.byte	0x04, 0x17
        /*006a*/ 	.short	(.L_17213 - .L_17212)
.L_17212:
        /*006c*/ 	.word	0x00000000
        /*0070*/ 	.short	0x0001
        /*0072*/ 	.short	0x0004
        /*0074*/ 	.byte	0x00, 0xf0, 0x11, 0x00


	//----- nvinfo : EIATTR_KPARAM_INFO
	.align		4
.L_17213:
        /*0078*/ 	.byte	0x04, 0x17
        /*007a*/ 	.short	(.L_17215 - .L_17214)
.L_17214:
        /*007c*/ 	.word	0x00000000
        /*0080*/ 	.short	0x0000
        /*0082*/ 	.short	0x0000
        /*0084*/ 	.byte	0x00, 0xf0, 0x11, 0x00


	//----- nvinfo : EIATTR_SPARSE_MMA_MASK
	.align		4
.L_17215:
        /*0088*/ 	.byte	0x03, 0x50
        /*008a*/ 	.short	0x0000


	//----- nvinfo : EIATTR_MAXREG_COUNT
	.align		4
        /*008c*/ 	.byte	0x03, 0x1b
        /*008e*/ 	.short	0x00ff


	//----- nvinfo : EIATTR_NUM_BARRIERS
	.align		4
        /*0090*/ 	.byte	0x02, 0x4c
        /*0092*/ 	.byte	0x01
	.zero		1


	//----- nvinfo : EIATTR_MERCURY_ISA_VERSION
	.align		4
        /*0094*/ 	.byte	0x03, 0x5f
        /*0096*/ 	.short	0x0101


	//----- nvinfo : EIATTR_COOP_GROUP_MASK_REGIDS
	.align		4
        /*0098*/ 	.byte	0x04, 0x29
        /*009a*/ 	.short	(.L_17217 - .L_17216)


	//   ....[0]....
.L_17216:
        /*009c*/ 	.word	0xffffffff


	//   ....[1]....
        /*00a0*/ 	.word	0xffffffff


	//   ....[2]....
        /*00a4*/ 	.word	0xffffffff


	//   ....[3]....
        /*00a8*/ 	.word	0xffffffff


	//   ....[4]....
        /*00ac*/ 	.word	0xffffffff


	//   ....[5]....
        /*00b0*/ 	.word	0xffffffff


	//   ....[6]....
        /*00b4*/ 	.word	0xffffffff


	//   ....[7]....
        /*00b8*/ 	.word	0xffffffff


	//   ....[8]....
        /*00bc*/ 	.word	0x05000000


	//   ....[9]....
        /*00c0*/ 	.word	0x05000000


	//   ....[10]....
        /*00c4*/ 	.word	0x05000000


	//   ....[11]....
        /*00c8*/ 	.word	0x05000000


	//   ....[12]....
        /*00cc*/ 	.word	0x05000000


	//   ....[13]....
        /*00d0*/ 	.word	0x05000000


	//   ....[14]....
        /*00d4*/ 	.word	0x05000000


	//   ....[15]....
        /*00d8*/ 	.word	0x05000000


	//----- nvinfo : EIATTR_COOP_GROUP_INSTR_OFFSETS
	.align		4
.L_17217:
        /*00dc*/ 	.byte	0x04, 0x28
        /*00de*/ 	.short	(.L_17219 - .L_17218)


	//   ....[0]....
.L_17218:
        /*00e0*/ 	.word	0x00001040


	//   ....[1]....
        /*00e4*/ 	.word	0x00001050


	//   ....[2]....
        /*00e8*/ 	.word	0x00001060


	//   ....[3]....
        /*00ec*/ 	.word	0x00001090


	//   ....[4]....
        /*00f0*/ 	.word	0x000010b0


	//   ....[5]....
        /*00f4*/ 	.word	0x000010e0


	//   ....[6]....
        /*00f8*/ 	.word	0x00001100


	//   ....[7]....
        /*00fc*/ 	.word	0x00001120


	//   ....[8]....
        /*0100*/ 	.word	0x000016a0


	//   ....[9]....
        /*0104*/ 	.word	0x00001730


	//   ....[10]....
        /*0108*/ 	.word	0x00001790


	//   ....[11]....
        /*010c*/ 	.word	0x000017f0


	//   ....[12]....
        /*0110*/ 	.word	0x00001850


	//   ....[13]....
        /*0114*/ 	.word	0x000018c0


	//   ....[14]....
        /*0118*/ 	.word	0x00001930


	//   ....[15]....
        /*011c*/ 	.word	0x000019a0


	//----- nvinfo : EIATTR_VRC_CTA_INIT_COUNT
	.align		4
.L_17219:
        /*0120*/ 	.byte	0x02, 0x4a
	.zero		1
	.zero		1


	//----- nvinfo : EIATTR_EXIT_INSTR_OFFSETS
	.align		4
        /*0124*/ 	.byte	0x04, 0x1c
        /*0126*/ 	.short	(.L_17221 - .L_17220)


	//   ....[0]....
.L_17220:
        /*0128*/ 	.word	0x000006f0


	//   ....[1]....
        /*012c*/ 	.word	0x00001640


	//----- nvinfo : EIATTR_MAX_THREADS
	.align		4
.L_17221:
        /*0130*/ 	.byte	0x04, 0x05
        /*0132*/ 	.short	(.L_17223 - .L_17222)
.L_17222:
        /*0134*/ 	.word	0x00000100
        /*0138*/ 	.word	0x00000001
        /*013c*/ 	.word	0x00000001


	//----- nvinfo : EIATTR_CRS_STACK_SIZE
	.align		4
.L_17223:
        /*0140*/ 	.byte	0x04, 0x1e
        /*0142*/ 	.short	(.L_17225 - .L_17224)
.L_17224:
        /*0144*/ 	.word	0x00000000


	//----- nvinfo : EIATTR_CBANK_PARAM_SIZE
	.align		4
.L_17225:
        /*0148*/ 	.byte	0x03, 0x19
        /*014a*/ 	.short	0x0030


	//----- nvinfo : EIATTR_PARAM_CBANK
	.align		4
        /*014c*/ 	.byte	0x04, 0x0a
        /*014e*/ 	.short	(.L_17227 - .L_17226)
	.align		4
.L_17226:
        /*0150*/ 	.word	index@(.nv.constant0._Z9cuda_gemmIiLi256ELi1ELi1ELi1024ELi8ELi8ELi32ELi0ELi1EEviiiPT_S1_S1_ii)
        /*0154*/ 	.short	0x0380
        /*0156*/ 	.short	0x0030


	//----- nvinfo : EIATTR_SW_WAR
	.align		4
.L_17227:
        /*0158*/ 	.byte	0x04, 0x36
        /*015a*/ 	.short	(.L_17229 - .L_17228)
.L_17228:
        /*015c*/ 	.word	0x00000008
.L_17229:


//--------------------- .nv.info._Z9cuda_gemmIiLi256ELi1ELi1ELi1024ELi8ELi8ELi32ELi0ELi0EEviiiPT_S1_S1_ii --------------------------
	.section	.nv.info._Z9cuda_gemmIiLi256ELi1ELi1ELi1024ELi8ELi8ELi32ELi0ELi0EEviiiPT_S1_S1_ii,"",@"SHT_CUDA_INFO"
	.sectionflags	@""
	.align	4


	//----- nvinfo : EIATTR_CUDA_API_VERSION
	.align		4
        /*0000*/ 	.byte	0x04, 0x37
        /*0002*/ 	.short	(.L_17231 - .L_17230)
.L_17230:
        /*0004*/ 	.word	0x00000082


	//----- nvinfo : EIATTR_KPARAM_INFO
	.align		4
.L_17231:
        /*0008*/ 	.byte	0x04, 0x17
        /*000a*/ 	.short	(.L_17233 - .L_17232)
.L_17232:
        /*000c*/ 	.word	0x00000000
        /*0010*/ 	.short	0x0007
        /*0012*/ 	.short	0x002c
        /*0014*/ 	.byte	0x00, 0xf0, 0x11, 0x00


	//----- nvinfo : EIATTR_KPARAM_INFO
	.align		4
.L_17233:
        /*0018*/ 	.byte	0x04, 0x17
        /*001a*/ 	.short	(.L_17235 - .L_17234)
.L_17234:
        /*001c*/ 	.word	0x00000000
        /*0020*/ 	.short	0x0006
        /*0022*/ 	.short	0x0028
        /*0024*/ 	.byte	0x00, 0xf0, 0x11, 0x00


	//----- nvinfo : EIATTR_KPARAM_INFO
	.align		4
.L_17235:
        /*0028*/ 	.byte	0x04, 0x17
        /*002a*/ 	.short	(.L_17237 - .L_17236)
.L_17236:
        /*002c*/ 	.word	0x00000000
        /*0030*/ 	.short	0x0005
        /*0032*/ 	.short	0x0020
        /*0034*/ 	.byte	0x00, 0xf5, 0x21, 0x00


	//----- nvinfo : EIATTR_KPARAM_INFO
	.align		4
.L_17237:
        /*0038*/ 	.byte	0x04, 0x17
        /*003a*/ 	.short	(.L_17239 - .L_17238)
.L_17238:
        /*003c*/ 	.word	0x00000000
        /*0040*/ 	.short	0x0004
        /*0042*/ 	.short	0x0018
        /*0044*/ 	.byte	0x00, 0xf5, 0x21, 0x00


	//----- nvinfo : EIATTR_KPARAM_INFO
	.align		4
.L_17239:
        /*0048*/ 	.byte	0x04, 0x17
        /*004a*/ 	.short	(.L_17241 - .L_17240)
.L_17240:
        /*004c*/ 	.word	0x00000000
        /*0050*/ 	.short	0x0003
        /*0052*/ 	.short	0x0010
        /*0054*/ 	.byte	0x00, 0xf5, 0x21, 0x00


	//----- nvinfo : EIATTR_KPARAM_INFO
	.align		4
.L_17241:
        /*0058*/ 	.byte	0x04, 0x17
        /*005a*/ 	.short	(.L_17243 - .L_17242)
.L_17242:
        /*005c*/ 	.word	0x00000000
        /*0060*/ 	.short	0x0002
        /*0062*/ 	.short	0x0008
        /*0064*/ 	.byte	0x00, 0xf0, 0x11, 0x00


	//----- nvinfo : EIATTR_KPARAM_INFO
	.align		4
.L_17243:
        /*0068*/ 	.byte	0x04, 0x17
        /*006a*/ 	.short	(.L_17245 - .L_17244)
.L_17244:
        /*006c*/ 	.word	0x00000000
        /*0070*/ 	.short	0x0001
        /*0072*/ 	.short	0x0004
        /*0074*/ 	.byte	0x00, 0xf0, 0x11, 0x00


	//----- nvinfo : EIATTR_KPARAM_INFO
	.align		4
.L_17245:
        /*0078*/ 	.byte	0x04, 0x17
        /*007a*/ 	.short	(.L_17247 - .L_17246)
.L_17246:
        /*007c*/ 	.word	0x00000000
        /*0080*/ 	.short	0x0000
        /*0082*/ 	.short	0x0000
        /*0084*/ 	.byte	0x00, 0xf0, 0x11, 0x00


	//----- nvinfo : EIATTR_SPARSE_MMA_MASK
	.align		4
.L_17247:
        /*0088*/ 	.byte	0x03, 0x50
        /*008a*/ 	.short	0x0000


	//----- nvinfo : EIATTR_MAXREG_COUNT
	.align		4
        /*008c*/ 	.byte	0x03, 0x1b
        /*008e*/ 	.short	0x00ff


	//----- nvinfo : EIATTR_NUM_BARRIERS
	.align		4
        /*0090*/ 	.byte	0x02, 0x4c
        /*0092*/ 	.byte	0x01
	.zero		1


	//----- nvinfo : EIATTR_MERCURY_ISA_VERSION
	.align		4
        /*0094*/ 	.byte	0x03, 0x5f
        /*0096*/ 	.short	0x0101


	//----- nvinfo : EIATTR_COOP_GROUP_MASK_REGIDS
	.align		4
        /*0098*/ 	.byte	0x04, 0x29
        /*009a*/ 	.short	(.L_17249 - .L_17248)


	//   ....[0]....
.L_17248:
        /*009c*/ 	.word	0xffffffff


	//   ....[1]....
        /*00a0*/ 	.word	0xffffffff


	//   ....[2]....
        /*00a4*/ 	.word	0xffffffff


	//   ....[3]....
        /*00a8*/ 	.word	0xffffffff


	//   ....[4]....
        /*00ac*/ 	.word	0xffffffff


	//   ....[5]....
        /*00b0*/ 	.word	0xffffffff


	//   ....[6]....
        /*00b4*/ 	.word	0xffffffff


	//   ....[7]....
        /*00b8*/ 	.word	0xffffffff


	//   ....[8]....
        /*00bc*/ 	.word	0xffffffff


	//   ....[9]....
        /*00c0*/ 	.word	0xffffffff


	//   ....[10]....
        /*00c4*/ 	.word	0xffffffff


	//   ....[11]....
        /*00c8*/ 	.word	0xffffffff


	//   ....[12]....
        /*00cc*/ 	.word	0xffffffff


	//   ....[13]....
        /*00d0*/ 	.word	0xffffffff


	//   ....[14]....
        /*00d4*/ 	.word	0xffffffff


	//   ....[15]....
        /*00d8*/ 	.word	0xffffffff


	//   ....[16]....
        /*00dc*/ 	.word	0xffffffff


	//   ....[17]....
        /*00e0*/ 	.word	0xffffffff


	//   ....[18]....
        /*00e4*/ 	.word	0xffffffff


	//   ....[19]....
        /*00e8*/ 	.word	0xffffffff


	//   ....[20]....
        /*00ec*/ 	.word	0xffffffff


	//   ....[21]....
        /*00f0*/ 	.word	0xffffffff


	//   ....[22]....
        /*00f4*/ 	.word	0xffffffff


	//   ....[23]....
        /*00f8*/ 	.word	0xffffffff


	//   ....[24]....
        /*00fc*/ 	.word	0xffffffff


	//   ....[25]....
        /*0100*/ 	.word	0x05000011


	//   ....[26]....
        /*0104*/ 	.word	0x05000011


	//   ....[27]....
        /*0108*/ 	.word	0x05000011


	//   ....[28]....
        /*010c*/ 	.word	0x05000011


	//   ....[29]....
        /*0110*/ 	.word	0x05000011


	//   ....[30]....
        /*0114*/ 	.word	0x05000011


	//   ....[31]....
        /*0118*/ 	.word	0x05000011


	//   ....[32]....
        /*011c*/ 	.word	0x05000011


	//   ....[33]....
        /*0120*/ 	.word	0x05000011


	//   ....[34]....
        /*0124*/ 	.word	0x05000011


	//   ....[35]....
        /*0128*/ 	.word	0x05000011


	//   ....[36]....
        /*012c*/ 	.word	0x05000011


	//   ....[37]....
        /*0130*/ 	.word	0x05000011


	//   ....[38]....
        /*0134*/ 	.word	0x05000011


	//   ....[39]....
        /*0138*/ 	.word	0x05000011


	//   ....[40]....
        /*013c*/ 	.word	0x05000011


	//   ....[41]....
        /*0140*/ 	.word	0x05000011


	//   ....[42]....
        /*0144*/ 	.word	0x05000011


	//   ....[43]....
        /*0148*/ 	.word	0x05000011


	//   ....[44]....
        /*014c*/ 	.word	0x05000011


	//   ....[45]....
        /*0150*/ 	.word	0x05000011


	//   ....[46]....
        /*0154*/ 	.word	0x05000011


	//   ....[47]....
        /*0158*/ 	.word	0x05000011


	//   ....[48]....
        /*015c*/ 	.word	0x05000011


	//----- nvinfo : EIATTR_COOP_GROUP_INSTR_OFFSETS
	.align		4
.L_17249:
        /*0160*/ 	.byte	0x04, 0x28
        /*0162*/ 	.short	(.L_17251 - .L_17250)


	//   ....[0]....
.L_17250:
        /*0164*/ 	.word	0x00001b00


	//   ....[1]....
        /*0168*/ 	.word	0x00001b50


	//   ....[2]....
        /*016c*/ 	.word	0x00001ba0


	//   ....[3]....
        /*0170*/ 	.word	0x00001bf0


	//   ....[4]....
        /*0174*/ 	.word	0x00001c40


	//   ....[5]....
        /*0178*/ 	.word	0x00001c90


	//   ....[6]....
        /*017c*/ 	.word	0x00001d00


	//   ....[7]....
        /*0180*/ 	.word	0x00001d60


	//   ....[8]....
        /*0184*/ 	.word	0x000028f0


	//   ....[9]....
        /*0188*/ 	.word	0x00002940


	//   ....[10]....
        /*018c*/ 	.word	0x00002990


	//   ....[11]....
        /*0190*/ 	.word	0x000029e0


	//   ....[12]....
        /*0194*/ 	.word	0x00002a30


	//   ....[13]....
        /*0198*/ 	.word	0x00002a80


	//   ....[14]....
        /*019c*/ 	.word	0x00002af0


	//   ....[15]....
        /*01a0*/ 	.word	0x00002b50


	//   ....[16]....
        /*01a4*/ 	.word	0x000036d0


	//   ....[17]....
        /*01a8*/ 	.word	0x00003720


	//   ....[18]....
        /*01ac*/ 	.word	0x00003770


	//   ....[19]....
        /*01b0*/ 	.word	0x000037c0


	//   ....[20]....
        /*01b4*/ 	.word	0x00003810


	//   ....[21]....
        /*01b8*/ 	.word	0x00003880


	//   ....[22]....
        /*01bc*/ 	.word	0x000038e0


	//   ....[23]....
        /*01c0*/ 	.word	0x00003940


	//   ....[24]....
        /*01c4*/ 	.word	0x00003990


	//   ....[25]....
        /*01c8*/ 	.word	0x000048f0


	//   ....[26]....
        /*01cc*/ 	.word	0x00004970


	//   ....[27]....
        /*01d0*/ 	.word	0x000049f0


	//   ....[28]....
        /*01d4*/ 	.word	0x00004a70


	//   ....[29]....
        /*01d8*/ 	.word	0x00004af0


	//   ....[30]....
        /*01dc*/ 	.word	0x00004b70


	//   ....[31]....
        /*01e0*/ 	.word	0x00004bf0


	//   ....[32]....
        /*01e4*/ 	.word	0x00004c70


	//   ....[33]....
        /*01e8*/ 	.word	0x00004cf0


	//   ....[34]....
        /*01ec*/ 	.word	0x00004d70


	//   ....[35]....
        /*01f0*/ 	.word	0x00004df0


	//   ....[36]....
        /*01f4*/ 	.word	0x00004e70


	//   ....[37]....
        /*01f8*/ 	.word	0x00004ef0


	//   ....[38]....
        /*01fc*/ 	.word	0x00004f70


	//   ....[39]....
        /*0200*/ 	.word	0x00004ff0


	//   ....[40]....
        /*0204*/ 	.word	0x00005070


	//   ....[41]....
        /*0208*/ 	.word	0x000050e0


	//   ....[42]....
        /*020c*/ 	.word	0x00005160


	//   ....[43]....
        /*0210*/ 	.word	0x000051e0


	//   ....[44]....
        /*0214*/ 	.word	0x00005260


	//   ....[45]....
        /*0218*/ 	.word	0x000052e0


	//   ....[46]....
        /*021c*/ 	.word	0x00005360


	//   ....[47]....
        /*0220*/ 	.word	0x000053e0


	//   ....[48]....
        /*0224*/ 	.word	0x00005460


	//----- nvinfo : EIATTR_VRC_CTA_INIT_COUNT
	.align		4
.L_17251:
        /*0228*/ 	.byte	0x02, 0x4a
	.zero		1
	.zero		1


	//----- nvinfo : EIATTR_EXIT_INSTR_OFFSETS
	.align		4
        /*022c*/ 	.byte	0x04, 0x1c
        /*022e*/ 	.short	(.L_17253 - .L_17252)


	//   ....[0]....
.L_17252:
        /*0230*/ 	.word	0x00000790


	//   ....[1]....
        /*0234*/ 	.word	0x000048a0


	//----- nvinfo : EIATTR_MAX_THREADS
	.align		4
.L_17253:
        /*0238*/ 	.byte	0x04, 0x05
        /*023a*/ 	.short	(.L_17255 - .L_17254)
.L_17254:
        /*023c*/ 	.word	0x00000100
        /*0240*/ 	.word	0x00000001
        /*0244*/ 	.word	0x00000001


	//----- nvinfo : EIATTR_CRS_STACK_SIZE
	.align		4
.L_17255:
        /*0248*/ 	.byte	0x04, 0x1e
        /*024a*/ 	.short	(.L_17257 - .L_17256)
.L_17256:
        /*024c*/ 	.word	0x00000000


	//----- nvinfo : EIATTR_CBANK_PARAM_SIZE
	.align		4
.L_17257:
        /*0250*/ 	.byte	0x03, 0x19
        /*0252*/ 	.short	0x0030


	//----- nvinfo : EIATTR_PARAM_CBANK
	.align		4
        /*0254*/ 	.byte	0x04, 0x0a
        /*0256*/ 	.short	(.L_17259 - .L_17258)
	.align		4
.L_17258:
        /*0258*/ 	.word	index@(.nv.constant0._Z9cuda_gemmIiLi256ELi1ELi1ELi1024ELi8ELi8ELi32ELi0ELi0EEviiiPT_S1_S1_ii)
        /*025c*/ 	.short	0x0380
        /*025e*/ 	.short	0x0030


	//----- nvinfo : EIATTR_SW_WAR
	.align		4
.L_17259:
        /*0260*/ 	.byte	0x04, 0x36
        /*0262*/ 	.short	(.L_17261 - .L_17260)
.L_17260:
        /*0264*/ 	.word	0x00000008
.L_17261:


//--------------------- .nv.info._Z9cuda_gemmIiLi256ELi1ELi1ELi1024ELi4ELi4ELi32ELi1ELi1EEviiiPT_S1_S1_ii --------------------------
	.section	.nv.info._Z9cuda_gemmIiLi256ELi1ELi1ELi1024ELi4ELi4ELi32ELi1ELi1EEviiiPT_S1_S1_ii,"",@"SHT_CUDA_INFO"
	.sectionflags	@""
	.align	4


	//----- nvinfo : EIATTR_CUDA_API_VERSION
	.align		4
        /*0000*/ 	.byte	0x04, 0x37
        /*0002*/ 	.short	(.L_17263 - .L_17262)
.L_17262:
        /*0004*/ 	.word	0x00000082


	//----- nvinfo : EIATTR_KPARAM_INFO
	.align		4
.L_17263:
        /*0008*/ 	.byte	0x04, 0x17
        /*000a*/ 	.short	(.L_17265 - .L_17264)
.L_17264:
        /*000c*/ 	.word	0x00000000
        /*0010*/ 	.short	0x0007
        /*0012*/ 	.short	0x002c
        /*0014*/ 	.byte	0x00, 0xf0, 0x11, 0x00


	//----- nvinfo : EIATTR_KPARAM_INFO
	.align		4
.L_17265:
        /*0018*/ 	.byte	0x04, 0x17
        /*001a*/ 	.short	(.L_17267 - .L_17266)
.L_17266:
        /*001c*/ 	.word	0x00000000
        /*0020*/ 	.short	0x0006
        /*0022*/ 	.short	0x0028
        /*0024*/ 	.byte	0x00, 0xf0, 0x11, 0x00


	//----- nvinfo : EIATTR_KPARAM_INFO
	.align		4
.L_17267:
        /*0028*/ 	.byte	0x04, 0x17
        /*002a*/ 	.short	(.L_17269 - .L_17268)
.L_17268:
        /*002c*/ 	.word	0x00000000
        /*0030*/ 	.short	0x0005
        /*0032*/ 	.short	0x0020
        /*0034*/ 	.byte	0x00, 0xf5, 0x21, 0x00


	//----- nvinfo : EIATTR_KPARAM_INFO
	.align		4
.L_17269:
        /*0038*/ 	.byte	0x04, 0x17
        /*003a*/ 	.short	(.L_17271 - .L_17270)
.L_17270:
        /*003c*/ 	.word	0x00000000
        /*0040*/ 	.short	0x0004
        /*0042*/ 	.short	0x0018
        /*0044*/ 	.byte	0x00, 0xf5, 0x21, 0x00


	//----- nvinfo : EIATTR_KPARAM_INFO
	.align		4
.L_17271:
        /*0048*/ 	.byte	0x04, 0x17
        /*004a*/ 	.short	(.L_17273 - .L_17272)
.L_17272:
        /*004c*/ 	.word	0x00000000
        /*0050*/ 	.short	0x0003
        /*0052*/ 	.short	0x0010
        /*0054*/ 	.byte	0x00, 0xf5, 0x21, 0x00


	//----- nvinfo : EIATTR_KPARAM_INFO
	.align		4
.L_17273:
        /*0058*/ 	.byte	0x04, 0x17
        /*005a*/ 	.short	(.L_17275 - .L_17274)
.L_17274:
        /*005c*/ 	.word	0x00000000
        /*0060*/ 	.short	0x0002
        /*0062*/ 	.short	0x0008
        /*0064*/ 	.byte	0x00, 0xf0, 0x11, 0x00


	//----- nvinfo : EIATTR_KPARAM_INFO
	.align		4
.L_17275:
        /*0068*/ 	.byte	0x04, 0x17
        /*006a*/ 	.short	(.L_17277 - .L_17276)
.L_17276:
        /*006c*/ 	.word	0x00000000
        /*0070*/ 	.short	0x0001
        /*0072*/ 	.short	0x0004
        /*0074*/ 	.byte	0x00, 0xf0, 0x11, 0x00


	//----- nvinfo : EIATTR_KPARAM_INFO
	.align		4
.L_17277:
        /*0078*/ 	.byte	0x04, 0x17
        /*007a*/ 	.short	(.L_17279 - .L_17278)
.L_17278:
        /*007c*/ 	.word	0x00000000
        /*0080*/ 	.short	0x0000
        /*0082*/ 	.short	0x0000
        /*0084*/ 	.byte	0x00, 0xf0, 0x11, 0x00


	//----- nvinfo : EIATTR_SPARSE_MMA_MASK
	.align		4
.L_17279:
        /*0088*/ 	.byte	0x03, 0x50
        /*008a*/ 	.short	0x0000


	//----- nvinfo : EIATTR_MAXREG_COUNT
	.align		4
        /*008c*/ 	.byte	0x03, 0x1b
        /*008e*/ 	.short	0x00ff


	//----- nvinfo : EIATTR_NUM_BARRIERS
	.align		4
        /*0090*/ 	.byte	0x02, 0x4c
        /*0092*/ 	.byte	0x01
	.zero		1


	//----- nvinfo : EIATTR_MERCURY_ISA_VERSION
	.align		4
        /*0094*/ 	.byte	0x03, 0x5f
        /*0096*/ 	.short	0x0101


	//----- nvinfo : EIATTR_COOP_GROUP_MASK_REGIDS
	.align		4
        /*0098*/ 	.byte	0x04, 0x29
        /*009a*/ 	.short	(.L_17281 - .L_17280)


	//   ....[0]....
.L_17280:
        /*009c*/ 	.word	0xffffffff


	//   ....[1]....
        /*00a0*/ 	.word	0xffffffff


	//   ....[2]....
        /*00a4*/ 	.word	0xffffffff


	//   ....[3]....
        /*00a8*/ 	.word	0xffffffff


	//----- nvinfo : EIATTR_COOP_GROUP_INSTR_OFFSETS
	.align		4
.L_17281:
        /*00ac*/ 	.byte	0x04, 0x28
        /*00ae*/ 	.short	(.L_17283 - .L_17282)


	//   ....[0]....
.L_17282:
        /*00b0*/ 	.word	0x00000960


	//   ....[1]....
        /*00b4*/ 	.word	0x00000970


	//   ....[2]....
        /*00b8*/ 	.word	0x00000980


	//   ....[3]....
        /*00bc*/ 	.word	0x00000990


	//----- nvinfo : EIATTR_VRC_CTA_INIT_COUNT
	.align		4
.L_17283:
        /*00c0*/ 	.byte	0x02, 0x4a
	.zero		1
	.zero		1


	//----- nvinfo : EIATTR_EXIT_INSTR_OFFSETS
	.align		4
        /*00c4*/ 	.byte	0x04, 0x1c
        /*00c6*/ 	.short	(.L_17285 - .L_17284)


	//   ....[0]....
.L_17284:
        /*00c8*/ 	.word	0x000001c0


	//   ....[1]....
        /*00cc*/ 	.word	0x00000d30


	//----- nvinfo : EIATTR_MAX_THREADS
	.align		4
.L_17285:
        /*00d0*/ 	.byte	0x04, 0x05
        /*00d2*/ 	.short	(.L_17287 - .L_17286)
.L_17286:
        /*00d4*/ 	.word	0x00000100
        /*00d8*/ 	.word	0x00000001
        /*00dc*/ 	.word	0x00000001


	//----- nvinfo : EIATTR_CRS_STACK_SIZE
	.align		4
.L_17287:
        /*00e0*/ 	.byte	0x04, 0x1e
        /*00e2*/ 	.short	(.L_17289 - .L_17288)
.L_17288:
        /*00e4*/ 	.word	0x00000000


	//----- nvinfo : EIATTR_CBANK_PARAM_SIZE
	.align		4
.L_17289:
        /*00e8*/ 	.byte	0x03, 0x19
        /*00ea*/ 	.short	0x0030


	//----- nvinfo : EIATTR_PARAM_CBANK
	.align		4
        /*00ec*/ 	.byte	0x04, 0x0a
        /*00ee*/ 	.short	(.L_17291 - .L_17290)
	.align		4
.L_17290:
        /*00f0*/ 	.word	index@(.nv.constant0._Z9cuda_gemmIiLi256ELi1ELi1ELi1024ELi4ELi4ELi32ELi1ELi1EEviiiPT_S1_S1_ii)
        /*00f4*/ 	.short	0x0380
        /*00f6*/ 	.short	0x0030


	//----- nvinfo : EIATTR_SW_WAR
	.align		4
.L_17291:
        /*00f8*/ 	.byte	0x04, 0x36
        /*00fa*/ 	.short	(.L_17293 - .L_17292)
.L_17292:
        /*00fc*/ 	.word	0x00000008
.L_17293:


//--------------------- .nv.info._Z9cuda_gemmIiLi256ELi1ELi1ELi1024ELi4ELi4ELi32ELi1ELi0EEviiiPT_S1_S1_ii --------------------------
	.section	.nv.info._Z9cuda_gemmIiLi256ELi1ELi1ELi1024ELi4ELi4ELi32ELi1ELi0EEviiiPT_S1_S1_ii,"",@"SHT_CUDA_INFO"
	.sectionflags	@""
	.align	4


	//----- nvinfo : EIATTR_CUDA_API_VERSION
	.align		4
        /*0000*/ 	.byte	0x04, 0x37
        /*0002*/ 	.short	(.L_17295 - .L_17294)
.L_17294:
        /*0004*/ 	.word	0x00000082


	//----- nvinfo : EIATTR_KPARAM_INFO
	.align		4
.L_17295:
        /*0008*/ 	.byte	0x04, 0x17
        /*000a*/ 	.short	(.L_17297 - .L_17296)
.L_17296:
        /*000c*/ 	.word	0x00000000
        /*0010*/ 	.short	0x0007
        /*0012*/ 	.short	0x002c
        /*0014*/ 	.byte	0x00, 0xf0, 0x11, 0x00


	//----- nvinfo : EIATTR_KPARAM_INFO
	.align		4
.L_17297:
        /*0018*/ 	.byte	0x04, 0x17
        /*001a*/ 	.short	(.L_17299 - .L_17298)
.L_17298:
        /*001c*/ 	.word	0x00000000
        /*0020*/ 	.short	0x0006
        /*0022*/ 	.short	0x0028
        /*0024*/ 	.byte	0x00, 0xf0, 0x11, 0x00


	//----- nvinfo : EIATTR_KPARAM_INFO
	.align		4
.L_17299:
        /*0028*/ 	.byte	0x04, 0x17
        /*002a*/ 	.short	(.L_17301 - .L_17300)
.L_17300:
        /*002c*/ 	.word	0x00000000
        /*0030*/ 	.short	0x0005
        /*0032*/ 	.short	0x0020
        /*0034*/ 	.byte	0x00, 0xf5, 0x21, 0x00


	//----- nvinfo : EIATTR_KPARAM_INFO
	.align		4
.L_17301:
        /*0038*/ 	.byte	0x04, 0x17
        /*003a*/ 	.short	(.L_17303 - .L_17302)
.L_17302:
        /*003c*/ 	.word	0x00000000
        /*0040*/ 	.short	0x0004
        /*0042*/ 	.short	0x0018
        /*0044*/ 	.byte	0x00, 0xf5, 0x21, 0x00


	//----- nvinfo : EIATTR_KPARAM_INFO
	.align		4
.L_17303:
        /*0048*/ 	.byte	0x04, 0x17
        /*004a*/ 	.short	(.L_17305 - .L_17304)
.L_17304:
        /*004c*/ 	.word	0x00000000
        /*0050*/ 	.short	0x0003
        /*0052*/ 	.short	0x0010
        /*0054*/ 	.byte	0x00, 0xf5, 0x21, 0x00


	//----- nvinfo : EIATTR_KPARAM_INFO
	.align		4
.L_17305:
        /*0058*/ 	.byte	0x04, 0x17
        /*005a*/ 	.short	(.L_17307 - .L_17306)
.L_17306:
        /*005c*/ 	.word	0x00000000
        /*0060*/ 	.short	0x0002
        /*0062*/ 	.short	0x0008
        /*0064*/ 	.byte	0x00, 0xf0, 0x11, 0x00


	//----- nvinfo : EIATTR_KPARAM_INFO
	.align		4
.L_17307:
        /*0068*/ 	.byte	0x04, 0x17
        /*006a*/ 	.short	(.L_17309 - .L_17308)
.L_17308:
        /*006c*/ 	.word	0x00000000
        /*0070*/ 	.short	0x0001
        /*0072*/ 	.short	0x0004
        /*0074*/ 	.byte	0x00, 0xf0, 0x11, 0x00


	//----- nvinfo : EIATTR_KPARAM_INFO
	.align		4
.L_17309:
        /*0078*/ 	.byte	0x04, 0x17
        /*007a*/ 	.short	(.L_17311 - .L_17310)
.L_17310:
        /*007c*/ 	.word	0x00000000
        /*0080*/ 	.short	0x0000
        /*0082*/ 	.short	0x0000
        /*0084*/ 	.byte	0x00, 0xf0, 0x11, 0x00


	//----- nvinfo : EIATTR_SPARSE_MMA_MASK
	.align		4
.L_17311:
        /*0088*/ 	.byte	0x03, 0x50
        /*008a*/ 	.short	0x0000


	//----- nvinfo : EIATTR_MAXREG_COUNT
	.align		4
        /*008c*/ 	.byte	0x03, 0x1b
        /*008e*/ 	.short	0x00ff


	//----- nvinfo : EIATTR_NUM_BARRIERS
	.align		4
        /*0090*/ 	.byte	0x02, 0x4c
        /*0092*/ 	.byte	0x01
	.zero		1


	//----- nvinfo : EIATTR_MERCURY_ISA_VERSION
	.align		4
        /*0094*/ 	.byte	0x03, 0x5f
        /*0096*/ 	.short	0x0101


	//----- nvinfo : EIATTR_COOP_GROUP_MASK_REGIDS
	.align		4
        /*0098*/ 	.byte	0x04, 0x29
        /*009a*/ 	.short	(.L_17313 - .L_17312)


	//   ....[0]....
.L_17312:
        /*009c*/ 	.word	0xffffffff


	//   ....[1]....
        /*00a0*/ 	.word	0xffffffff


	//   ....[2]....
        /*00a4*/ 	.word	0xffffffff


	//   ....[3]....
        /*00a8*/ 	.word	0xffffffff


	//   ....[4]....
        /*00ac*/ 	.word	0xffffffff


	//   ....[5]....
        /*00b0*/ 	.word	0xffffffff


	//   ....[6]....
        /*00b4*/ 	.word	0xffffffff


	//   ....[7]....
        /*00b8*/ 	.word	0xffffffff


	//   ....[8]....
        /*00bc*/ 	.word	0xffffffff


	//   ....[9]....
        /*00c0*/ 	.word	0xffffffff


	//   ....[10]....
        /*00c4*/ 	.word	0xffffffff


	//   ....[11]....
        /*00c8*/ 	.word	0xffffffff


	//   ....[12]....
        /*00cc*/ 	.word	0xffffffff


	//   ....[13]....
        /*00d0*/ 	.word	0x05000002


	//   ....[14]....
        /*00d4*/ 	.word	0x05000002


	//   ....[15]....
        /*00d8*/ 	.word	0x05000002


	//   ....[16]....
        /*00dc*/ 	.word	0x05000002


	//   ....[17]....
        /*00e0*/ 	.word	0x05000002


	//   ....[18]....
        /*00e4*/ 	.word	0x05000002


	//   ....[19]....
        /*00e8*/ 	.word	0x05000002


	//   ....[20]....
        /*00ec*/ 	.word	0x05000002


	//   ....[21]....
        /*00f0*/ 	.word	0x05000002


	//   ....[22]....
        /*00f4*/ 	.word	0x05000002


	//   ....[23]....
        /*00f8*/ 	.word	0x05000002


	//   ....[24]....
        /*00fc*/ 	.word	0x05000002


	//----- nvinfo : EIATTR_COOP_GROUP_INSTR_OFFSETS
	.align		4
.L_17313:
        /*0100*/ 	.byte	0x04, 0x28
        /*0102*/ 	.short	(.L_17315 - .L_17314)


	//   ....[0]....
.L_17314:
        /*0104*/ 	.word	0x00001610


	//   ....[1]....
        /*0108*/ 	.word	0x00001660


	//   ....[2]....
        /*010c*/ 	.word	0x000016b0


	//   ....[3]....
        /*0110*/ 	.word	0x00001700


	//   ....[4]....
        /*0114*/ 	.word	0x00001e00


	//   ....[5]....
        /*0118*/ 	.word	0x00001e50


	//   ....[6]....
        /*011c*/ 	.word	0x00001ea0


	//   ....[7]....
        /*0120*/ 	.word	0x00001ef0


	//   ....[8]....
        /*0124*/ 	.word	0x00002600


	//   ....[9]....
        /*0128*/ 	.word	0x00002650


	//   ....[10]....
        /*012c*/ 	.word	0x000026a0


	//   ....[11]....
        /*0130*/ 	.word	0x000026f0


	//   ....[12]....
        /*0134*/ 	.word	0x00002760


	//   ....[13]....
        /*0138*/ 	.word	0x00002d30


	//   ....[14]....
        /*013c*/ 	.word	0x00002db0


	//   ....[15]....
        /*0140*/ 	.word	0x00002e30


	//   ....[16]....
        /*0144*/ 	.word	0x00002eb0


	//   ....[17]....
        /*0148*/ 	.word	0x00002f30


	//   ....[18]....
        /*014c*/ 	.word	0x00002fb0


	//   ....[19]....
        /*0150*/ 	.word	0x00003030


	//   ....[20]....
        /*0154*/ 	.word	0x000030b0


	//   ....[21]....
        /*0158*/ 	.word	0x00003120


	//   ....[22]....
        /*015c*/ 	.word	0x000031a0


	//   ....[23]....
        /*0160*/ 	.word	0x00003220


	//   ....[24]....
        /*0164*/ 	.word	0x000032a0


	//----- nvinfo : EIATTR_VRC_CTA_INIT_COUNT
	.align		4
.L_17315:
        /*0168*/ 	.byte	0x02, 0x4a
	.zero		1
	.zero		1


	//----- nvinfo : EIATTR_EXIT_INSTR_OFFSETS
	.align		4
        /*016c*/ 	.byte	0x04, 0x1c
        /*016e*/ 	.short	(.L_17317 - .L_17316)


	//   ....[0]....
.L_17316:
        /*0170*/ 	.word	0x000007a0


	//   ....[1]....
        /*0174*/ 	.word	0x00002ce0


	//----- nvinfo : EIATTR_MAX_THREADS
	.align		4
.L_17317:
        /*0178*/ 	.byte	0x04, 0x05
        /*017a*/ 	.short	(.L_17319 - .L_17318)
.L_17318:
        /*017c*/ 	.word	0x00000100
        /*0180*/ 	.word	0x00000001
        /*0184*/ 	.word	0x00000001


	//----- nvinfo : EIATTR_CRS_STACK_SIZE
	.align		4
.L_17319:
        /*0188*/ 	.byte	0x04, 0x1e
        /*018a*/ 	.short	(.L_17321 - .L_17320)
.L_17320:
        /*018c*/ 	.word	0x00000000


	//----- nvinfo : EIATTR_CBANK_PARAM_SIZE
	.align		4
.L_17321:
        /*0190*/ 	.byte	0x03, 0x19
        /*0192*/ 	.short	0x0030


	//----- nvinfo : EIATTR_PARAM_CBANK
	.align		4
        /*0194*/ 	.byte	0x04, 0x0a
        /*0196*/ 	.short	(.L_17323 - .L_17322)
	.align		4
.L_17322:
        /*0198*/ 	.word	index@(.nv.constant0._Z9cuda_gemmIiLi256ELi1ELi1ELi1024ELi4ELi4ELi32ELi1ELi0EEviiiPT_S1_S1_ii)
        /*019c*/ 	.short	0x0380
        /*019e*/ 	.short	0x0030


	//----- nvinfo : EIATTR_SW_WAR
	.align		4
.L_17323:
        /*01a0*/ 	.byte	0x04, 0x36
        /*01a2*/ 	.short	(.L_17325 - .L_17324)
.L_17324:
        /*01a4*/ 	.word	0x00000008
.L_17325:


//--------------------- .nv.info._Z9cuda_gemmIiLi256ELi1ELi1ELi1024ELi4ELi4ELi32ELi0ELi1EEviiiPT_S1_S1_ii --------------------------
	.section	.nv.info._Z9cuda_gemmIiLi256ELi1ELi1ELi1024ELi4ELi4ELi32ELi0ELi1EEviiiPT_S1_S1_ii,"",@"SHT_CUDA_INFO"
	.sectionflags	@""
	.align	4


	//----- nvinfo : EIATTR_CUDA_API_VERSION
	.align		4
        /*0000*/ 	.byte	0x04, 0x37
        /*0002*/ 	.short	(.L_17327 - .L_17326)
.L_17326:
        /*0004*/ 	.word	0x00000082


	//----- nvinfo : EIATTR_KPARAM_INFO
	.align		4
.L_17327:
        /*0008*/ 	.byte	0x04, 0x17
        /*000a*/ 	.short	(.L_17329 - .L_17328)
.L_17328:
        /*000c*/ 	.word	0x00000000
        /*0010*/ 	.short	0x0007
        /*0012*/ 	.short	0x002c
        /*0014*/ 	.byte	0x00, 0xf0, 0x11, 0x00


	//----- nvinfo : EIATTR_KPARAM_INFO
	.align		4
.L_17329:
        /*0018*/ 	.byte	0x04, 0x17
        /*001a*/ 	.short	(.L_17331 - .L_17330)
.L_17330:
        /*001c*/ 	.word	0x00000000
        /*0020*/ 	.short	0x0006
        /*0022*/ 	.short	0x0028
        /*0024*/ 	.byte	0x00, 0xf0, 0x11, 0x00


	//----- nvinfo : EIATTR_KPARAM_INFO
	.align		4
.L_17331:
        /*0028*/ 	.byte	0x04, 0x17
        /*002a*/ 	.short	(.L_17333 - .L_17332)
.L_17332:
        /*002c*/ 	.word	0x00000000
        /*0030*/ 	.short	0x0005
        /*0032*/ 	.short	0x0020
        /*0034*/ 	.byte	0x00, 0xf5, 0x21, 0x00


	//----- nvinfo : EIATTR_KPARAM_INFO
	.align		4
.L_17333:
        /*0038*/ 	.byte	0x04, 0x17
        /*003a*/ 	.short	(.L_17335 - .L_17334)
.L_17334:
        /*003c*/ 	.word	0x00000000
        /*0040*/ 	.short	0x0004
        /*0042*/ 	.short	0x0018
        /*0044*/ 	.byte	0x00, 0xf5, 0x21, 0x00


	//----- nvinfo : EIATTR_KPARAM_INFO
	.align		4
.L_17335:
        /*0048*/ 	.byte	0x04, 0x17
        /*004a*/ 	.short	(.L_17337 - .L_17336)
.L_17336:
        /*004c*/ 	.word	0x00000000
        /*0050*/ 	.short	0x0003
        /*0052*/ 	.short	0x0010
        /*0054*/ 	.byte	0x00, 0xf5, 0x21, 0x00


	//----- nvinfo : EIATTR_KPARAM_INFO
	.align		4
.L_17337:
        /*0058*/ 	.byte	0x04, 0x17
        /*005a*/ 	.short	(.L_17339 - .L_17338)
.L_17338:
        /*005c*/ 	.word	0x00000000
        /*0060*/ 	.short	0x0002
        /*0062*/ 	.short	0x0008
        /*0064*/ 	.byte	0x00, 0xf0, 0x11, 0x00


	//----- nvinfo : EIATTR_KPARAM_INFO
	.align		4
.L_17339:
        /*0068*/ 	.byte	0x04, 0x17
        /*006a*/ 	.short	(.L_17341 - .L_17340)
.L_17340:
        /*006c*/ 	.word	0x00000000
        /*0070*/ 	.short	0x0001
        /*0072*/ 	.short	0x0004
        /*0074*/ 	.byte	0x00, 0xf0, 0x11, 0x00


	//----- nvinfo : EIATTR_KPARAM_INFO
	.align		4
.L_17341:
        /*0078*/ 	.byte	0x04, 0x17
        /*007a*/ 	.short	(.L_17343 - .L_17342)
.L_17342:
        /*007c*/ 	.word	0x00000000
        /*0080*/ 	.short	0x0000
        /*0082*/ 	.short	0x0000
        /*0084*/ 	.byte	0x00, 0xf0, 0x11, 0x00


	//----- nvinfo : EIATTR_SPARSE_MMA_MASK
	.align		4
.L_17343:
        /*0088*/ 	.byte	0x03, 0x50
        /*008a*/ 	.short	0x0000


	//----- nvinfo : EIATTR_MAXREG_COUNT
	.align		4
        /*008c*/ 	.byte	0x03, 0x1b
        /*008e*/ 	.short	0x00ff


	//----- nvinfo : EIATTR_NUM_BARRIERS
	.align		4
        /*0090*/ 	.byte	0x02, 0x4c
        /*0092*/ 	.byte	0x01
	.zero		1


	//----- nvinfo : EIATTR_MERCURY_ISA_VERSION
	.align		4
        /*0094*/ 	.byte	0x03, 0x5f
        /*0096*/ 	.short	0x0101


	//----- nvinfo : EIATTR_COOP_GROUP_MASK_REGIDS
	.align		4
        /*0098*/ 	.byte	0x04, 0x29
        /*009a*/ 	.short	(.L_17345 - .L_17344)


	//   ....[0]....
.L_17344:
        /*009c*/ 	.word	0xffffffff


	//   ....[1]....
        /*00a0*/ 	.word	0xffffffff


	//   ....[2]....
        /*00a4*/ 	.word	0xffffffff


	//   ....[3]....
        /*00a8*/ 	.word	0xffffffff


	//----- nvinfo : EIATTR_COOP_GROUP_INSTR_OFFSETS
	.align		4
.L_17345:
        /*00ac*/ 	.byte	0x04, 0x28
        /*00ae*/ 	.short	(.L_17347 - .L_17346)


	//   ....[0]....
.L_17346:
        /*00b0*/ 	.word	0x000009d0


	//   ....[1]....
        /*00b4*/ 	.word	0x000009e0


	//   ....[2]....
        /*00b8*/ 	.word	0x000009f0


	//   ....[3]....
        /*00bc*/ 	.word	0x00000a00


	//----- nvinfo : EIATTR_VRC_CTA_INIT_COUNT
	.align		4
.L_17347:
        /*00c0*/ 	.byte	0x02, 0x4a
	.zero		1
	.zero		1


	//----- nvinfo : EIATTR_EXIT_INSTR_OFFSETS
	.align		4
        /*00c4*/ 	.byte	0x04, 0x1c
        /*00c6*/ 	.short	(.L_17349 - .L_17348)


	//   ....[0]....
.L_17348:
        /*00c8*/ 	.word	0x000001c0


	//   ....[1]....
        /*00cc*/ 	.word	0x00000f00


	//----- nvinfo : EIATTR_MAX_THREADS
	.align		4
.L_17349:
        /*00d0*/ 	.byte	0x04, 0x05
        /*00d2*/ 	.short	(.L_17351 - .L_17350)
.L_17350:
        /*00d4*/ 	.word	0x00000100
        /*00d8*/ 	.word	0x00000001
        /*00dc*/ 	.word	0x00000001


	//----- nvinfo : EIATTR_CRS_STACK_SIZE
	.align		4
.L_17351:
        /*00e0*/ 	.byte	0x04, 0x1e
        /*00e2*/ 	.short	(.L_17353 - .L_17352)
.L_17352:
        /*00e4*/ 	.word	0x00000000


	//----- nvinfo : EIATTR_CBANK_PARAM_SIZE
	.align		4
.L_17353:
        /*00e8*/ 	.byte	0x03, 0x19
        /*00ea*/ 	.short	0x0030


	//----- nvinfo : EIATTR_PARAM_CBANK
	.align		4
        /*00ec*/ 	.byte	0x04, 0x0a
        /*00ee*/ 	.short	(.L_17355 - .L_17354)
	.align		4
.L_17354:
        /*00f0*/ 	.word	index@(.nv.constant0._Z9cuda_gemmIiLi256ELi1ELi1ELi1024ELi4ELi4ELi32ELi0ELi1EEviiiPT_S1_S1_ii)
        /*00f4*/ 	.short	0x0380
        /*00f6*/ 	.short	0x0030


	//----- nvinfo : EIATTR_SW_WAR
	.align		4
.L_17355:
        /*00f8*/ 	.byte	0x04, 0x36
        /*00fa*/ 	.short	(.L_17357 - .L_17356)
.L_17356:
        /*00fc*/ 	.word	0x00000008
.L_17357:


//--------------------- .nv.info._Z9cuda_gemmIiLi256ELi1ELi1ELi1024ELi4ELi4ELi32ELi0ELi0EEviiiPT_S1_S1_ii --------------------------
	.section	.nv.info._Z9cuda_gemmIiLi256ELi1ELi1ELi1024ELi4ELi4ELi32ELi0ELi0EEviiiPT_S1_S1_ii,"",@"SHT_CUDA_INFO"
	.sectionflags	@""
	.align	4


	//----- nvinfo : EIATTR_CUDA_API_VERSION
	.align		4
        /*0000*/ 	.byte	0x04, 0x37
        /*0002*/ 	.short	(.L_17359 - .L_17358)
.L_17358:
        /*0004*/ 	.word	0x00000082


	//----- nvinfo : EIATTR_KPARAM_INFO
	.align		4
.L_17359:
        /*0008*/ 	.byte	0x04, 0x17
        /*000a*/ 	.short	(.L_17361 - .L_17360)
.L_17360:
        /*000c*/ 	.word	0x00000000
        /*0010*/ 	.short	0x0007
        /*0012*/ 	.short	0x002c
        /*0014*/ 	.byte	0x00, 0xf0, 0x11, 0x00


	//----- nvinfo : EIATTR_KPARAM_INFO
	.align		4
.L_17361:
        /*0018*/ 	.byte	0x04, 0x17
        /*001a*/ 	.short	(.L_17363 - .L_17362)
.L_17362:
        /*001c*/ 	.word	0x00000000
        /*0020*/ 	.short	0x0006
        /*0022*/ 	.short	0x0028
        /*0024*/ 	.byte	0x00, 0xf0, 0x11, 0x00


	//----- nvinfo : EIATTR_KPARAM_INFO
	.align		4
.L_17363:
        /*0028*/ 	.byte	0x04, 0x17
        /*002a*/ 	.short	(.L_17365 - .L_17364)
.L_17364:
        /*002c*/ 	.word	0x00000000
        /*0030*/ 	.short	0x0005
        /*0032*/ 	.short	0x0020
        /*0034*/ 	.byte	0x00, 0xf5, 0x21, 0x00


	//----- nvinfo : EIATTR_KPARAM_INFO
	.align		4
.L_17365:
        /*0038*/ 	.byte	0x04, 0x17
        /*003a*/ 	.short	(.L_17367 - .L_17366)
.L_17366:
        /*003c*/ 	.word	0x00000000
        /*0040*/ 	.short	0x0004
        /*0042*/ 	.short	0x0018
        /*0044*/ 	.byte	0x00, 0xf5, 0x21, 0x00


	//----- nvinfo : EIATTR_KPARAM_INFO
	.align		4
.L_17367:
        /*0048*/ 	.byte	0x04, 0x17
        /*004a*/ 	.short	(.L_17369 - .L_17368)
.L_17368:
        /*004c*/ 	.word	0x00000000
        /*0050*/ 	.short	0x0003
        /*0052*/ 	.short	0x0010
        /*0054*/ 	.byte	0x00, 0xf5, 0x21, 0x00


	//----- nvinfo : EIATTR_KPARAM_INFO
	.align		4
.L_17369:
        /*0058*/ 	.byte	0x04, 0x17
        /*005a*/ 	.short	(.L_17371 - .L_17370)
.L_17370:
        /*005c*/ 	.word	0x00000000
        /*0060*/ 	.short	0x0002
        /*0062*/ 	.short	0x0008
        /*0064*/ 	.byte	0x00, 0xf0, 0x11, 0x00


	//----- nvinfo : EIATTR_KPARAM_INFO
	.align		4
.L_17371:
        /*0068*/ 	.byte	0x04, 0x17
        /*006a*/ 	.short	(.L_17373 - .L_17372)
.L_17372:
        /*006c*/ 	.word	0x00000000
        /*0070*/ 	.short	0x0001
        /*0072*/ 	.short	0x0004
        /*0074*/ 	.byte	0x00, 0xf0, 0x11, 0x00


	//----- nvinfo : EIATTR_KPARAM_INFO
	.align		4
.L_17373:
        /*0078*/ 	.byte	0x04, 0x17
        /*007a*/ 	.short	(.L_17375 - .L_17374)
.L_17374:
        /*007c*/ 	.word	0x00000000
        /*0080*/ 	.short	0x0000
        /*0082*/ 	.short	0x0000
        /*0084*/ 	.byte	0x00, 0xf0, 0x11, 0x00


	//----- nvinfo : EIATTR_SPARSE_MMA_MASK
	.align		4
.L_17375:
        /*0088*/ 	.byte	0x03, 0x50
        /*008a*/ 	.short	0x0000


	//----- nvinfo : EIATTR_MAXREG_COUNT
	.align		4
        /*008c*/ 	.byte	0x03, 0x1b
        /*008e*/ 	.short	0x00ff


	//----- nvinfo : EIATTR_NUM_BARRIERS
	.align		4
        /*0090*/ 	.byte	0x02, 0x4c
        /*0092*/ 	.byte	0x01
	.zero		1


	//----- nvinfo : EIATTR_MERCURY_ISA_VERSION
	.align		4
        /*0094*/ 	.byte	0x03, 0x5f
        /*0096*/ 	.short	0x0101


	//----- nvinfo : EIATTR_COOP_GROUP_MASK_REGIDS
	.align		4
        /*0098*/ 	.byte	0x04, 0x29
        /*009a*/ 	.short	(.L_17377 - .L_17376)


	//   ....[0]....
.L_17376:
        /*009c*/ 	.word	0xffffffff


	//   ....[1]....
        /*00a0*/ 	.word	0xffffffff


	//   ....[2]....
        /*00a4*/ 	.word	0xffffffff


	//   ....[3]....
        /*00a8*/ 	.word	0xffffffff


	//   ....[4]....
        /*00ac*/ 	.word	0xffffffff


	//   ....[5]....
        /*00b0*/ 	.word	0xffffffff


	//   ....[6]....
        /*00b4*/ 	.word	0xffffffff


	//   ....[7]....
        /*00b8*/ 	.word	0xffffffff


	//   ....[8]....
        /*00bc*/ 	.word	0xffffffff


	//   ....[9]....
        /*00c0*/ 	.word	0xffffffff


	//   ....[10]....
        /*00c4*/ 	.word	0xffffffff


	//   ....[11]....
        /*00c8*/ 	.word	0xffffffff


	//   ....[12]....
        /*00cc*/ 	.word	0xffffffff


	//   ....[13]....
        /*00d0*/ 	.word	0x05000010


	//   ....[14]....
        /*00d4*/ 	.word	0x05000010


	//   ....[15]....
        /*00d8*/ 	.word	0x05000010


	//   ....[16]....
        /*00dc*/ 	.word	0x05000010


	//   ....[17]....
        /*00e0*/ 	.word	0x05000010


	//   ....[18]....
        /*00e4*/ 	.word	0x05000010


	//   ....[19]....
        /*00e8*/ 	.word	0x05000010


	//   ....[20]....
        /*00ec*/ 	.word	0x05000010


	//   ....[21]....
        /*00f0*/ 	.word	0x05000010


	//   ....[22]....
        /*00f4*/ 	.word	0x05000010


	//   ....[23]....
        /*00f8*/ 	.word	0x05000010


	//   ....[24]....
        /*00fc*/ 	.word	0x05000010


	//----- nvinfo : EIATTR_COOP_GROUP_INSTR_OFFSETS
	.align		4
.L_17377:
        /*0100*/ 	.byte	0x04, 0x28
        /*0102*/ 	.short	(.L_17379 - .L_17378)


	//   ....[0]....
.L_17378:
        /*0104*/ 	.word	0x00001640


	//   ....[1]....
        /*0108*/ 	.word	0x000016b0


	//   ....[2]....
        /*010c*/ 	.word	0x00001710


	//   ....[3]....
        /*0110*/ 	.word	0x00001770


	//   ....[4]....
        /*0114*/ 	.word	0x00001e60


	//   ....[5]....
        /*0118*/ 	.word	0x00001ed0


	//   ....[6]....
        /*011c*/ 	.word	0x00001f30


	//   ....[7]....
        /*0120*/ 	.word	0x00001f90


	//   ....[8]....
        /*0124*/ 	.word	0x000026b0


	//   ....[9]....
        /*0128*/ 	.word	0x00002700


	//   ....[10]....
        /*012c*/ 	.word	0x00002750


	//   ....[11]....
        /*0130*/ 	.word	0x000027a0


	//   ....[12]....
        /*0134*/ 	.word	0x000027f0


	//   ....[13]....
        /*0138*/ 	.word	0x00003660


	//   ....[14]....
        /*013c*/ 	.word	0x000036e0


	//   ....[15]....
        /*0140*/ 	.word	0x00003760


	//   ....[16]....
        /*0144*/ 	.word	0x000037e0


	//   ....[17]....
        /*0148*/ 	.word	0x00003860


	//   ....[18]....
        /*014c*/ 	.word	0x000038e0


	//   ....[19]....
        /*0150*/ 	.word	0x00003960


	//   ....[20]....
        /*0154*/ 	.word	0x000039e0


	//   ....[21]....
        /*0158*/ 	.word	0x00003a50


	//   ....[22]....
        /*015c*/ 	.word	0x00003ad0


	//   ....[23]....
        /*0160*/ 	.word	0x00003b50


	//   ....[24]....
        /*0164*/ 	.word	0x00003bd0


	//----- nvinfo : EIATTR_VRC_CTA_INIT_COUNT
	.align		4
.L_17379:
        /*0168*/ 	.byte	0x02, 0x4a
	.zero		1
	.zero		1


	//----- nvinfo : EIATTR_EXIT_INSTR_OFFSETS
	.align		4
        /*016c*/ 	.byte	0x04, 0x1c
        /*016e*/ 	.short	(.L_17381 - .L_17380)


	//   ....[0]....
.L_17380:
        /*0170*/ 	.word	0x00000790


	//   ....[1]....
        /*0174*/ 	.word	0x00003610


	//----- nvinfo : EIATTR_MAX_THREADS
	.align		4
.L_17381:
        /*0178*/ 	.byte	0x04, 0x05
        /*017a*/ 	.short	(.L_17383 - .L_17382)
.L_17382:
        /*017c*/ 	.word	0x00000100
        /*0180*/ 	.word	0x00000001
        /*0184*/ 	.word	0x00000001


	//----- nvinfo : EIATTR_CRS_STACK_SIZE
	.align		4
.L_17383:
        /*0188*/ 	.byte	0x04, 0x1e
        /*018a*/ 	.short	(.L_17385 - .L_17384)
.L_17384:
        /*018c*/ 	.word	0x00000000


	//----- nvinfo : EIATTR_CBANK_PARAM_SIZE
	.align		4
.L_17385:
        /*0190*/ 	.byte	0x03, 0x19
        /*0192*/ 	.short	0x0030


	//----- nvinfo : EIATTR_PARAM_CBANK
	.align		4
        /*0194*/ 	.byte	0x04, 0x0a
        /*0196*/ 	.short	(.L_17387 - .L_17386)
	.align		4
.L_17386:
        /*0198*/ 	.word	index@(.nv.constant0._Z9cuda_gemmIiLi256ELi1ELi1ELi1024ELi4ELi4ELi32ELi0ELi0EEviiiPT_S1_S1_ii)
        /*019c*/ 	.short	0x0380
        /*019e*/ 	.short	0x0030


	//----- nvinfo : EIATTR_SW_WAR
	.align		4
.L_17387:
        /*01a0*/ 	.byte	0x04, 0x36
        /*01a2*/ 	.short	(.L_17389 - .L_17388)
.L_17388:
        /*01a4*/ 	.word	0x00000008
.L_17389:


//--------------------- .nv.info._Z9cuda_gemmIiLi256ELi1ELi1ELi1024ELi2ELi2ELi32ELi1ELi1EEviiiPT_S1_S1_ii --------------------------
	.section	.nv.info._Z9cuda_gemmIiLi256ELi1ELi1ELi1024ELi2ELi2ELi32ELi1ELi1EEviiiPT_S1_S1_ii,"",@"SHT_CUDA_INFO"
	.sectionflags	@""
	.align	4


	//----- nvinfo : EIATTR_CUDA_API_VERSION
	.align		4
        /*0000*/ 	.byte	0x04, 0x37
        /*0002*/ 	.short	(.L_17391 - .L_17390)
.L_17390:
        /*0004*/ 	.word	0x00000082


	//----- nvinfo : EIATTR_KPARAM_INFO
	.align		4
.L_17391:
        /*0008*/ 	.byte	0x04, 0x17
        /*000a*/ 	.short	(.L_17393 - .L_17392)
.L_17392:
        /*000c*/ 	.word	0x00000000
        /*0010*/ 	.short	0x0007
        /*0012*/ 	.short	0x002c
        /*0014*/ 	.byte	0x00, 0xf0, 0x11, 0x00


	//----- nvinfo : EIATTR_KPARAM_INFO
	.align		4
.L_17393:
        /*0018*/ 	.byte	0x04, 0x17
        /*001a*/ 	.short	(.L_17395 - .L_17394)
.L_17394:
        /*001c*/ 	.word	0x00000000
        /*0020*/ 	.short	0x0006
        /*0022*/ 	.short	0x0028
        /*0024*/ 	.byte	0x00, 0xf0, 0x11, 0x00


	//----- nvinfo : EIATTR_KPARAM_INFO
	.align		4
.L_17395:
        /*0028*/ 	.byte	0x04, 0x17
        /*002a*/ 	.short	(.L_17397 - .L_17396)
.L_17396:
        /*002c*/ 	.word	0x00000000
        /*0030*/ 	.short	0x0005
        /*0032*/ 	.short	0x0020
        /*0034*/ 	.byte	0x00, 0xf5, 0x21, 0x00


	//----- nvinfo : EIATTR_KPARAM_INFO
	.align		4
.L_17397:
        /*0038*/ 	.byte	0x04, 0x17
        /*003a*/ 	.short	(.L_17399 - .L_17398)
.L_17398:
        /*003c*/ 	.word	0x00000000
        /*0040*/ 	.short	0x0004
        /*0042*/ 	.short	0x0018
        /*0044*/ 	.byte	0x00, 0xf5, 0x21, 0x00


	//----- nvinfo : EIATTR_KPARAM_INFO
	.align		4
.L_17399:
        /*0048*/ 	.byte	0x04, 0x17
        /*004a*/ 	.short	(.L_17401 - .L_17400)
.L_17400:
        /*004c*/ 	.word	0x00000000
        /*0050*/ 	.short	0x0003
        /*0052*/ 	.short	0x0010
        /*0054*/ 	.byte	0x00, 0xf5, 0x21, 0x00


	//----- nvinfo : EIATTR_KPARAM_INFO
	.align		4
.L_17401:
        /*0058*/ 	.byte	0x04, 0x17
        /*005a*/ 	.short	(.L_17403 - .L_17402)
.L_17402:
        /*005c*/ 	.word	0x00000000
        /*0060*/ 	.short	0x0002
        /*0062*/ 	.short	0x0008
        /*0064*/ 	.byte	0x00, 0xf0, 0x11, 0x00


	//----- nvinfo : EIATTR_KPARAM_INFO
	.align		4
.L_17403:
        /*0068*/ 	.byte	0x04, 0x17
        /*006a*/ 	.short	(.L_17405 - .L_17404)
.L_17404:
        /*006c*/ 	.word	0x00000000
        /*0070*/ 	.short	0x0001
        /*0072*/ 	.short	0x0004
        /*0074*/ 	.byte	0x00, 0xf0, 0x11, 0x00


	//----- nvinfo : EIATTR_KPARAM_INFO
	.align		4
.L_17405:
        /*0078*/ 	.byte	0x04, 0x17
        /*007a*/ 	.short	(.L_17407 - .L_17406)
.L_17406:
        /*007c*/ 	.word	0x00000000
        /*0080*/ 	.short	0x0000
        /*0082*/ 	.short	0x0000
        /*0084*/ 	.byte	0x00, 0xf0, 0x11, 0x00


	//----- nvinfo : EIATTR_SPARSE_MMA_MASK
	.align		4
.L_17407:
        /*0088*/ 	.byte	0x03, 0x50
        /*008a*/ 	.short	0x0000


	//----- nvinfo : EIATTR_MAXREG_COUNT
	.align		4
        /*008c*/ 	.byte	0x03, 0x1b
        /*008e*/ 	.short	0x00ff


	//----- nvinfo : EIATTR_NUM_BARRIERS
	.align		4
        /*0090*/ 	.byte	0x02, 0x4c
        /*0092*/ 	.byte	0x01
	.zero		1


	//----- nvinfo : EIATTR_MERCURY_ISA_VERSION
	.align		4
        /*0094*/ 	.byte	0x03, 0x5f
        /*0096*/ 	.short	0x0101


	//----- nvinfo : EIATTR_COOP_GROUP_MASK_REGIDS
	.align		4
        /*0098*/ 	.byte	0x04, 0x29
        /*009a*/ 	.short	(.L_17409 - .L_17408)


	//   ....[0]....
.L_17408:
        /*009c*/ 	.word	0xffffffff


	//   ....[1]....
        /*00a0*/ 	.word	0xffffffff


	//   ....[2]....
        /*00a4*/ 	.word	0xffffffff


	//   ....[3]....
        /*00a8*/ 	.word	0xffffffff


	//----- nvinfo : EIATTR_COOP_GROUP_INSTR_OFFSETS
	.align		4
.L_17409:
        /*00ac*/ 	.byte	0x04, 0x28
        /*00ae*/ 	.short	(.L_17411 - .L_17410)


	//   ....[0]....
.L_17410:
        /*00b0*/ 	.word	0x00000910


	//   ....[1]....
        /*00b4*/ 	.word	0x00000920


	//   ....[2]....
        /*00b8*/ 	.word	0x00000a40


	//   ....[3]....
        /*00bc*/ 	.word	0x00000a50


	//----- nvinfo : EIATTR_VRC_CTA_INIT_COUNT
	.align		4
.L_17411:
        /*00c0*/ 	.byte	0x02, 0x4a
	.zero		1
	.zero		1


	//----- nvinfo : EIATTR_EXIT_INSTR_OFFSETS
	.align		4
        /*00c4*/ 	.byte	0x04, 0x1c
        /*00c6*/ 	.short	(.L_17413 - .L_17412)


	//   ....[0]....
.L_17412:
        /*00c8*/ 	.word	0x000001d0


	//   ....[1]....
        /*00cc*/ 	.word	0x00000d90


	//----- nvinfo : EIATTR_MAX_THREADS
	.align		4
.L_17413:
        /*00d0*/ 	.byte	0x04, 0x05
        /*00d2*/ 	.short	(.L_17415 - .L_17414)
.L_17414:
        /*00d4*/ 	.word	0x00000100
        /*00d8*/ 	.word	0x00000001
        /*00dc*/ 	.word	0x00000001


	//----- nvinfo : EIATTR_CRS_STACK_SIZE
	.align		4
.L_17415:
        /*00e0*/ 	.byte	0x04, 0x1e
        /*00e2*/ 	.short	(.L_17417 - .L_17416)
.L_17416:
        /*00e4*/ 	.word	0x00000000


	//----- nvinfo : EIATTR_CBANK_PARAM_SIZE
	.align		4
.L_17417:
        /*00e8*/ 	.byte	0x03, 0x19
        /*00ea*/ 	.short	0x0030


	//----- nvinfo : EIATTR_PARAM_CBANK
	.align		4
        /*00ec*/ 	.byte	0x04, 0x0a
        /*00ee*/ 	.short	(.L_17419 - .L_17418)
	.align		4
.L_17418:
        /*00f0*/ 	.word	index@(.nv.constant0._Z9cuda_gemmIiLi256ELi1ELi1ELi1024ELi2ELi2ELi32ELi1ELi1EEviiiPT_S1_S1_ii)
        /*00f4*/ 	.short	0x0380
        /*00f6*/ 	.short	0x0030


	//----- nvinfo : EIATTR_SW_WAR
	.align		4
.L_17419:
        /*00f8*/ 	.byte	0x04, 0x36
        /*00fa*/ 	.short	(.L_17421 - .L_17420)
.L_17420:
        /*00fc*/ 	.word	0x00000008
.L_17421:


//--------------------- .nv.info._Z9cuda_gemmIiLi256ELi1ELi1ELi1024ELi2ELi2ELi32ELi1ELi0EEviiiPT_S1_S1_ii --------------------------
	.section	.nv.info._Z9cuda_gemmIiLi256ELi1ELi1ELi1024ELi2ELi2ELi32ELi1ELi0EEviiiPT_S1_S1_ii,"",@"SHT_CUDA_INFO"
	.sectionflags	@""
	.align	4


	//----- nvinfo : EIATTR_CUDA_API_VERSION
	.align		4
        /*0000*/ 	.byte	0x04, 0x37
        /*0002*/ 	.short	(.L_17423 - .L_17422)
.L_17422:
        /*0004*/ 	.word	0x00000082


	//----- nvinfo : EIATTR_KPARAM_INFO
	.align		4
.L_17423:
        /*0008*/ 	.byte	0x04, 0x17
        /*000a*/ 	.short	(.L_17425 - .L_17424)
.L_17424:
        /*000c*/ 	.word	0x00000000
        /*0010*/ 	.short	0x0007
        /*0012*/ 	.short	0x002c
        /*0014*/ 	.byte	0x00, 0xf0, 0x11, 0x00


	//----- nvinfo : EIATTR_KPARAM_INFO
	.align		4
.L_17425:
        /*0018*/ 	.byte	0x04, 0x17
        /*001a*/ 	.short	(.L_17427 - .L_17426)
.L_17426:
        /*001c*/ 	.word	0x00000000
        /*0020*/ 	.short	0x0006
        /*0022*/ 	.short	0x0028
        /*0024*/ 	.byte	0x00, 0xf0, 0x11, 0x00


	//----- nvinfo : EIATTR_KPARAM_INFO
	.align		4
.L_17427:
        /*0028*/ 	.byte	0x04, 0x17
        /*002a*/ 	.short	(.L_17429 - .L_17428)
.L_17428:
        /*002c*/ 	.word	0x00000000
        /*0030*/ 	.short	0x0005
        /*0032*/ 	.short	0x0020
        /*0034*/ 	.byte	0x00, 0xf5, 0x21, 0x00


	//----- nvinfo : EIATTR_KPARAM_INFO
	.align		4
.L_17429:
        /*0038*/ 	.byte	0x04, 0x17
        /*003a*/ 	.short	(.L_17431 - .L_17430)
.L_17430:
        /*003c*/ 	.word	0x00000000
        /*0040*/ 	.short	0x0004
        /*0042*/ 	.short	0x0018
        /*0044*/ 	.byte	0x00, 0xf5, 0x21, 0x00


	//----- nvinfo : EIATTR_KPARAM_INFO
	.align		4
.L_17431:
        /*0048*/ 	.byte	0x04, 0x17
        /*004a*/ 	.short	(.L_17433 - .L_17432)
.L_17432:
        /*004c*/ 	.word	0x00000000
        /*0050*/ 	.short	0x0003
        /*0052*/ 	.short	0x0010
        /*0054*/ 	.byte	0x00, 0xf5, 0x21, 0x00


	//----- nvinfo : EIATTR_KPARAM_INFO
	.align		4
.L_17433:
        /*0058*/ 	.byte	0x04, 0x17
        /*005a*/ 	.short	(.L_17435 - .L_17434)
.L_17434:
        /*005c*/ 	.word	0x00000000
        /*0060*/ 	.short	0x0002
        /*0062*/ 	.short	0x0008
        /*0064*/ 	.byte	0x00, 0xf0, 0x11, 0x00


	//----- nvinfo : EIATTR_KPARAM_INFO
	.align		4
.L_17435:
        /*0068*/ 	.byte	0x04, 0x17
        /*006a*/ 	.short	(.L_17437 - .L_17436)
.L_17436:
        /*006c*/ 	.word	0x00000000
        /*0070*/ 	.short	0x0001
        /*0072*/ 	.short	0x0004
        /*0074*/ 	.byte	0x00, 0xf0, 0x11, 0x00


	//----- nvinfo : EIATTR_KPARAM_INFO
	.align		4
.L_17437:
        /*0078*/ 	.byte	0x04, 0x17
        /*007a*/ 	.short	(.L_17439 - .L_17438)
.L_17438:
        /*007c*/ 	.word	0x00000000
        /*0080*/ 	.short	0x0000
        /*0082*/ 	.short	0x0000
        /*0084*/ 	.byte	0x00, 0xf0, 0x11, 0x00


	//----- nvinfo : EIATTR_SPARSE_MMA_MASK
	.align		4
.L_17439:
        /*0088*/ 	.byte	0x03, 0x50
        /*008a*/ 	.short	0x0000


	//----- nvinfo : EIATTR_MAXREG_COUNT
	.align		4
        /*008c*/ 	.byte	0x03, 0x1b
        /*008e*/ 	.short	0x00ff


	//----- nvinfo : EIATTR_NUM_BARRIERS
	.align		4
        /*0090*/ 	.byte	0x02, 0x4c
        /*0092*/ 	.byte	0x01
	.zero		1


	//----- nvinfo : EIATTR_MERCURY_ISA_VERSION
	.align		4
        /*0094*/ 	.byte	0x03, 0x5f
        /*0096*/ 	.short	0x0101


	//----- nvinfo : EIATTR_COOP_GROUP_MASK_REGIDS
	.align		4
        /*0098*/ 	.byte	0x04, 0x29
        /*009a*/ 	.short	(.L_17441 - .L_17440)


	//   ....[0]....
.L_17440:
        /*009c*/ 	.word	0xffffffff


	//   ....[1]....
        /*00a0*/ 	.word	0xffffffff


	//   ....[2]....
        /*00a4*/ 	.word	0xffffffff


	//   ....[3]....
        /*00a8*/ 	.word	0xffffffff


	//   ....[4]....
        /*00ac*/ 	.word	0xffffffff


	//   ....[5]....
        /*00b0*/ 	.word	0xffffffff


	//   ....[6]....
        /*00b4*/ 	.word	0xffffffff


	//   ....[7]....
        /*00b8*/ 	.word	0x0500000b


	//   ....[8]....
        /*00bc*/ 	.word	0x0500000b


	//   ....[9]....
        /*00c0*/ 	.word	0x0500000b


	//   ....[10]....
        /*00c4*/ 	.word	0x0500000b


	//   ....[11]....
        /*00c8*/ 	.word	0x0500000b


	//   ....[12]....
        /*00cc*/ 	.word	0x0500000b


	//----- nvinfo : EIATTR_COOP_GROUP_INSTR_OFFSETS
	.align		4
.L_17441:
        /*00d0*/ 	.byte	0x04, 0x28
        /*00d2*/ 	.short	(.L_17443 - .L_17442)


	//   ....[0]....
.L_17442:
        /*00d4*/ 	.word	0x000015e0


	//   ....[1]....
        /*00d8*/ 	.word	0x00001630


	//   ....[2]....
        /*00dc*/ 	.word	0x00001b40


	//   ....[3]....
        /*00e0*/ 	.word	0x00001b90


	//   ....[4]....
        /*00e4*/ 	.word	0x000020a0


	//   ....[5]....
        /*00e8*/ 	.word	0x000020f0


	//   ....[6]....
        /*00ec*/ 	.word	0x00002150


	//   ....[7]....
        /*00f0*/ 	.word	0x00002810


	//   ....[8]....
        /*00f4*/ 	.word	0x00002890


	//   ....[9]....
        /*00f8*/ 	.word	0x00002910


	//   ....[10]....
        /*00fc*/ 	.word	0x00002990


	//   ....[11]....
        /*0100*/ 	.word	0x00002a00


	//   ....[12]....
        /*0104*/ 	.word	0x00002a80


	//----- nvinfo : EIATTR_VRC_CTA_INIT_COUNT
	.align		4
.L_17443:
        /*0108*/ 	.byte	0x02, 0x4a
	.zero		1
	.zero		1


	//----- nvinfo : EIATTR_EXIT_INSTR_OFFSETS
	.align		4
        /*010c*/ 	.byte	0x04, 0x1c
        /*010e*/ 	.short	(.L_17445 - .L_17444)


	//   ....[0]....
.L_17444:
        /*0110*/ 	.word	0x000008d0


	//   ....[1]....
        /*0114*/ 	.word	0x000027c0


	//----- nvinfo : EIATTR_MAX_THREADS
	.align		4
.L_17445:
        /*0118*/ 	.byte	0x04, 0x05
        /*011a*/ 	.short	(.L_17447 - .L_17446)
.L_17446:
        /*011c*/ 	.word	0x00000100
        /*0120*/ 	.word	0x00000001
        /*0124*/ 	.word	0x00000001


	//----- nvinfo : EIATTR_CRS_STACK_SIZE
	.align		4
.L_17447:
        /*0128*/ 	.byte	0x04, 0x1e
        /*012a*/ 	.short	(.L_17449 - .L_17448)
.L_17448:
        /*012c*/ 	.word	0x00000000


	//----- nvinfo : EIATTR_CBANK_PARAM_SIZE
	.align		4
.L_17449:
        /*0130*/ 	.byte	0x03, 0x19
        /*0132*/ 	.short	0x0030


	//----- nvinfo : EIATTR_PARAM_CBANK
	.align		4
        /*0134*/ 	.byte	0x04, 0x0a
        /*0136*/ 	.short	(.L_17451 - .L_17450)
	.align		4
.L_17450:
        /*0138*/ 	.word	index@(.nv.constant0._Z9cuda_gemmIiLi256ELi1ELi1ELi1024ELi2ELi2ELi32ELi1ELi0EEviiiPT_S1_S1_ii)
        /*013c*/ 	.short	0x0380
        /*013e*/ 	.short	0x0030


	//----- nvinfo : EIATTR_SW_WAR
	.align		4
.L_17451:
        /*0140*/ 	.byte	0x04, 0x36
        /*0142*/ 	.short	(.L_17453 - .L_17452)
.L_17452:
        /*0144*/ 	.word	0x00000008
.L_17453:


//--------------------- .nv.info._Z9cuda_gemmIiLi256ELi1ELi1ELi1024ELi2ELi2ELi32ELi0ELi1EEviiiPT_S1_S1_ii --------------------------
	.section	.nv.info._Z9cuda_gemmIiLi256ELi1ELi1ELi1024ELi2ELi2ELi32ELi0ELi1EEviiiPT_S1_S1_ii,"",@"SHT_CUDA_INFO"
	.sectionflags	@""
	.align	4


	//----- nvinfo : EIATTR_CUDA_API_VERSION
	.align		4
        /*0000*/ 	.byte	0x04, 0x37
        /*0002*/ 	.short	(.L_17455 - .L_17454)
.L_17454:
        /*0004*/ 	.word	0x00000082


	//----- nvinfo : EIATTR_KPARAM_INFO
	.align		4
.L_17455:
        /*0008*/ 	.byte	0x04, 0x17
        /*000a*/ 	.short	(.L_17457 - .L_17456)
.L_17456:
        /*000c*/ 	.word	0x00000000
        /*0010*/ 	.short	0x0007
        /*0012*/ 	.short	0x002c
        /*0014*/ 	.byte	0x00, 0xf0, 0x11, 0x00


	//----- nvinfo : EIATTR_KPARAM_INFO
	.align		4
.L_17457:
        /*0018*/ 	.byte	0x04, 0x17
        /*001a*/ 	.short	(.L_17459 - .L_17458)
.L_17458:
        /*001c*/ 	.word	0x00000000
        /*0020*/ 	.short	0x0006
        /*0022*/ 	.short	0x0028
        /*0024*/ 	.byte	0x00, 0xf0, 0x11, 0x00


	//----- nvinfo : EIATTR_KPARAM_INFO
	.align		4
.L_17459:
        /*0028*/ 	.byte	0x04, 0x17
        /*002a*/ 	.short	(.L_17461 - .L_17460)
.L_17460:
        /*002c*/ 	.word	0x00000000
        /*0030*/ 	.short	0x0005
        /*0032*/ 	.short	0x0020
        /*0034*/ 	.byte	0x00, 0xf5, 0x21, 0x00


	//----- nvinfo : EIATTR_KPARAM_INFO
	.align		4
.L_17461:
        /*0038*/ 	.byte	0x04, 0x17
        /*003a*/ 	.short	(.L_17463 - .L_17462)
.L_17462:
        /*003c*/ 	.word	0x00000000
        /*0040*/ 	.short	0x0004
        /*0042*/ 	.short	0x0018
        /*0044*/ 	.byte	0x00, 0xf5, 0x21, 0x00


	//----- nvinfo : EIATTR_KPARAM_INFO
	.align		4
.L_17463:
        /*0048*/ 	.byte	0x04, 0x17
        /*004a*/ 	.short	(.L_17465 - .L_17464)
.L_17464:
        /*004c*/ 	.word	0x00000000
        /*0050*/ 	.short	0x0003
        /*0052*/ 	.short	0x0010
        /*0054*/ 	.byte	0x00, 0xf5, 0x21, 0x00


	//----- nvinfo : EIATTR_KPARAM_INFO
	.align		4
.L_17465:
        /*0058*/ 	.byte	0x04, 0x17
        /*005a*/ 	.short	(.L_17467 - .L_17466)
.L_17466:
        /*005c*/ 	.word	0x00000000
        /*0060*/ 	.short	0x0002
        /*0062*/ 	.short	0x0008
        /*0064*/ 	.byte	0x00, 0xf0, 0x11, 0x00


	//----- nvinfo : EIATTR_KPARAM_INFO
	.align		4
.L_17467:
        /*0068*/ 	.byte	0x04, 0x17
        /*006a*/ 	.short	(.L_17469 - .L_17468)
.L_17468:
        /*006c*/ 	.word	0x00000000
        /*0070*/ 	.short	0x0001
        /*0072*/ 	.short	0x0004
        /*0074*/ 	.byte	0x00, 0xf0, 0x11, 0x00


	//----- nvinfo : EIATTR_KPARAM_INFO
	.align		4
.L_17469:
        /*0078*/ 	.byte	0x04, 0x17
        /*007a*/ 	.short	(.L_17471 - .L_17470)
.L_17470:
        /*007c*/ 	.word	0x00000000
        /*0080*/ 	.short	0x0000
        /*0082*/ 	.short	0x0000
        /*0084*/ 	.byte	0x00, 0xf0, 0x11, 0x00


	//----- nvinfo : EIATTR_SPARSE_MMA_MASK
	.align		4
.L_17471:
        /*0088*/ 	.byte	0x03, 0x50
        /*008a*/ 	.short	0x0000


	//----- nvinfo : EIATTR_MAXREG_COUNT
	.align		4
        /*008c*/ 	.byte	0x03, 0x1b
        /*008e*/ 	.short	0x00ff


	//----- nvinfo : EIATTR_NUM_BARRIERS
	.align		4
        /*0090*/ 	.byte	0x02, 0x4c
        /*0092*/ 	.byte	0x01
	.zero		1


	//----- nvinfo : EIATTR_MERCURY_ISA_VERSION
	.align		4
        /*0094*/ 	.byte	0x03, 0x5f
        /*0096*/ 	.short	0x0101


	//----- nvinfo : EIATTR_COOP_GROUP_MASK_REGIDS
	.align		4
        /*0098*/ 	.byte	0x04, 0x29
        /*009a*/ 	.short	(.L_17473 - .L_17472)


	//   ....[0]....
.L_17472:
        /*009c*/ 	.word	0xffffffff


	//   ....[1]....
        /*00a0*/ 	.word	0xffffffff


	//   ....[2]....
        /*00a4*/ 	.word	0xffffffff


	//   ....[3]....
        /*00a8*/ 	.word	0xffffffff


	//----- nvinfo : EIATTR_COOP_GROUP_INSTR_OFFSETS
	.align		4
.L_17473:
        /*00ac*/ 	.byte	0x04, 0x28
        /*00ae*/ 	.short	(.L_17475 - .L_17474)


	//   ....[0]....
.L_17474:
        /*00b0*/ 	.word	0x00000950


	//   ....[1]....
        /*00b4*/ 	.word	0x00000960


	//   ....[2]....
        /*00b8*/ 	.word	0x00000a70


	//   ....[3]....
        /*00bc*/ 	.word	0x00000a80


	//----- nvinfo : EIATTR_VRC_CTA_INIT_COUNT
	.align		4
.L_17475:
        /*00c0*/ 	.byte	0x02, 0x4a
	.zero		1
	.zero		1


	//----- nvinfo : EIATTR_EXIT_INSTR_OFFSETS
	.align		4
        /*00c4*/ 	.byte	0x04, 0x1c
        /*00c6*/ 	.short	(.L_17477 - .L_17476)


	//   ....[0]....
.L_17476:
        /*00c8*/ 	.word	0x000001d0


	//   ....[1]....
        /*00cc*/ 	.word	0x00000f30


	//----- nvinfo : EIATTR_MAX_THREADS
	.align		4
.L_17477:
        /*00d0*/ 	.byte	0x04, 0x05
        /*00d2*/ 	.short	(.L_17479 - .L_17478)
.L_17478:
        /*00d4*/ 	.word	0x00000100
        /*00d8*/ 	.word	0x00000001
        /*00dc*/ 	.word	0x00000001


	//----- nvinfo : EIATTR_CRS_STACK_SIZE
	.align		4
.L_17479:
        /*00e0*/ 	.byte	0x04, 0x1e
        /*00e2*/ 	.short	(.L_17481 - .L_17480)
.L_17480:
        /*00e4*/ 	.word	0x00000000


	//----- nvinfo : EIATTR_CBANK_PARAM_SIZE
	.align		4
.L_17481:
        /*00e8*/ 	.byte	0x03, 0x19
        /*00ea*/ 	.short	0x0030


	//----- nvinfo : EIATTR_PARAM_CBANK
	.align		4
        /*00ec*/ 	.byte	0x04, 0x0a
        /*00ee*/ 	.short	(.L_17483 - .L_17482)
	.align		4
.L_17482:
        /*00f0*/ 	.word	index@(.nv.constant0._Z9cuda_gemmIiLi256ELi1ELi1ELi1024ELi2ELi2ELi32ELi0ELi1EEviiiPT_S1_S1_ii)
        /*00f4*/ 	.short	0x0380
        /*00f6*/ 	.short	0x0030


	//----- nvinfo : EIATTR_SW_WAR
	.align		4
.L_17483:
        /*00f8*/ 	.byte	0x04, 0x36
        /*00fa*/ 	.short	(.L_17485 - .L_17484)
.L_17484:
        /*00fc*/ 	.word	0x00000008
.L_17485:


//--------------------- .nv.info._Z9cuda_gemmIiLi256ELi1ELi1ELi1024ELi2ELi2ELi32ELi0ELi0EEviiiPT_S1_S1_ii --------------------------
	.section	.nv.info._Z9cuda_gemmIiLi256ELi1ELi1ELi1024ELi2ELi2ELi32ELi0ELi0EEviiiPT_S1_S1_ii,"",@"SHT_CUDA_INFO"
	.sectionflags	@""
	.align	4


	//----- nvinfo : EIATTR_CUDA_API_VERSION
	.align		4
        /*0000*/ 	.byte	0x04, 0x37
        /*0002*/ 	.short	(.L_17487 - .L_17486)
.L_17486:
        /*0004*/ 	.word	0x00000082


	//----- nvinfo : EIATTR_KPARAM_INFO
	.align		4
.L_17487:
        /*0008*/ 	.byte	0x04, 0x17
        /*000a*/ 	.short	(.L_17489 - .L_17488)
.L_17488:
        /*000c*/ 	.word	0x00000000
        /*0010*/ 	.short	0x0007
        /*0012*/ 	.short	0x002c
        /*0014*/ 	.byte	0x00, 0xf0, 0x11, 0x00


	//----- nvinfo : EIATTR_KPARAM_INFO
	.align		4
.L_17489:
        /*0018*/ 	.byte	0x04, 0x17
        /*001a*/ 	.short	(.L_17491 - .L_17490)
.L_17490:
        /*001c*/ 	.word	0x00000000
        /*0020*/ 	.short	0x0006
        /*0022*/ 	.short	0x0028
        /*0024*/ 	.byte	0x00, 0xf0, 0x11, 0x00


	//----- nvinfo : EIATTR_KPARAM_INFO
	.align		4
.L_17491:
        /*0028*/ 	.byte	0x04, 0x17
        /*002a*/ 	.short	(.L_17493 - .L_17492)
.L_17492:
        /*002c*/ 	.word	0x00000000
        /*0030*/ 	.short	0x0005
        /*0032*/ 	.short	0x0020
        /*0034*/ 	.byte	0x00, 0xf5, 0x21, 0x00


	//----- nvinfo : EIATTR_KPARAM_INFO
	.align		4
.L_17493:
        /*0038*/ 	.byte	0x04, 0x17
        /*003a*/ 	.short	(.L_17495 - .L_17494)
.L_17494:
        /*003c*/ 	.word	0x00000000
        /*0040*/ 	.short	0x0004
        /*0042*/ 	.short	0x0018
        /*0044*/ 	.byte	0x00, 0xf5, 0x21, 0x00


	//----- nvinfo : EIATTR_KPARAM_INFO
	.align		4
.L_17495:
        /*0048*/ 	.byte	0x04, 0x17
        /*004a*/ 	.short	(.L_17497 - .L_17496)
.L_17496:
        /*004c*/ 	.word	0x00000000
        /*0050*/ 	.short	0x0003
        /*0052*/ 	.short	0x0010
        /*0054*/ 	.byte	0x00, 0xf5, 0x21, 0x00


	//----- nvinfo : EIATTR_KPARAM_INFO
	.align		4
.L_17497:
        /*0058*/ 	.byte	0x04, 0x17
        /*005a*/ 	.short	(.L_17499 - .L_17498)
.L_17498:
        /*005c*/ 	.word	0x00000000
        /*0060*/ 	.short	0x0002
        /*0062*/ 	.short	0x0008
        /*0064*/ 	.byte	0x00, 0xf0, 0x11, 0x00


	//----- nvinfo : EIATTR_KPARAM_INFO
	.align		4
.L_17499:
        /*0068*/ 	.byte	0x04, 0x17
        /*006a*/ 	.short	(.L_17501 - .L_17500)
.L_17500:
        /*006c*/ 	.word	0x00000000
        /*0070*/ 	.short	0x0001
        /*0072*/ 	.short	0x0004
        /*0074*/ 	.byte	0x00, 0xf0, 0x11, 0x00


	//----- nvinfo : EIATTR_KPARAM_INFO
	.align		4
.L_17501:
        /*0078*/ 	.byte	0x04, 0x17
        /*007a*/ 	.short	(.L_17503 - .L_17502)
.L_17502:
        /*007c*/ 	.word	0x00000000
        /*0080*/ 	.short	0x0000
        /*0082*/ 	.short	0x0000
        /*0084*/ 	.byte	0x00, 0xf0, 0x11, 0x00


	//----- nvinfo : EIATTR_SPARSE_MMA_MASK
	.align		4
.L_17503:
        /*0088*/ 	.byte	0x03, 0x50
        /*008a*/ 	.short	0x0000


	//----- nvinfo : EIATTR_MAXREG_COUNT
	.align		4
        /*008c*/ 	.byte	0x03, 0x1b
        /*008e*/ 	.short	0x00ff


	//----- nvinfo : EIATTR_NUM_BARRIERS
	.align		4
        /*0090*/ 	.byte	0x02, 0x4c
        /*0092*/ 	.byte	0x01
	.zero		1


	//----- nvinfo : EIATTR_MERCURY_ISA_VERSION
	.align		4
        /*0094*/ 	.byte	0x03, 0x5f
        /*0096*/ 	.short	0x0101


	//----- nvinfo : EIATTR_COOP_GROUP_MASK_REGIDS
	.align		4
        /*0098*/ 	.byte	0x04, 0x29
        /*009a*/ 	.short	(.L_17505 - .L_17504)


	//   ....[0]....
.L_17504:
        /*009c*/ 	.word	0xffffffff


	//   ....[1]....
        /*00a0*/ 	.word	0xffffffff


	//   ....[2]....
        /*00a4*/ 	.word	0xffffffff


	//   ....[3]....
        /*00a8*/ 	.word	0xffffffff


	//   ....[4]....
        /*00ac*/ 	.word	0xffffffff


	//   ....[5]....
        /*00b0*/ 	.word	0xffffffff


	//   ....[6]....
        /*00b4*/ 	.word	0xffffffff


	//   ....[7]....
        /*00b8*/ 	.word	0x05000010


	//   ....[8]....
        /*00bc*/ 	.word	0x05000010


	//   ....[9]....
        /*00c0*/ 	.word	0x05000010


	//   ....[10]....
        /*00c4*/ 	.word	0x05000010


	//   ....[11]....
        /*00c8*/ 	.word	0x05000010


	//   ....[12]....
        /*00cc*/ 	.word	0x05000010


	//----- nvinfo : EIATTR_COOP_GROUP_INSTR_OFFSETS
	.align		4
.L_17505:
        /*00d0*/ 	.byte	0x04, 0x28
        /*00d2*/ 	.short	(.L_17507 - .L_17506)


	//   ....[0]....
.L_17506:
        /*00d4*/ 	.word	0x00001440


	//   ....[1]....
        /*00d8*/ 	.word	0x00001490


	//   ....[2]....
        /*00dc*/ 	.word	0x00001960


	//   ....[3]....
        /*00e0*/ 	.word	0x000019b0


	//   ....[4]....
        /*00e4*/ 	.word	0x00001ea0


	//   ....[5]....
        /*00e8*/ 	.word	0x00001ef0


	//   ....[6]....
        /*00ec*/ 	.word	0x00001f40


	//   ....[7]....
        /*00f0*/ 	.word	0x00002da0


	//   ....[8]....
        /*00f4*/ 	.word	0x00002e20


	//   ....[9]....
        /*00f8*/ 	.word	0x00002ea0


	//   ....[10]....
        /*00fc*/ 	.word	0x00002f20


	//   ....[11]....
        /*0100*/ 	.word	0x00002f90


	//   ....[12]....
        /*0104*/ 	.word	0x00003010


	//----- nvinfo : EIATTR_VRC_CTA_INIT_COUNT
	.align		4
.L_17507:
        /*0108*/ 	.byte	0x02, 0x4a
	.zero		1
	.zero		1


	//----- nvinfo : EIATTR_EXIT_INSTR_OFFSETS
	.align		4
        /*010c*/ 	.byte	0x04, 0x1c
        /*010e*/ 	.short	(.L_17509 - .L_17508)


	//   ....[0]....
.L_17508:
        /*0110*/ 	.word	0x00000790


	//   ....[1]....
        /*0114*/ 	.word	0x00002d50


	//----- nvinfo : EIATTR_MAX_THREADS
	.align		4
.L_17509:
        /*0118*/ 	.byte	0x04, 0x05
        /*011a*/ 	.short	(.L_17511 - .L_17510)
.L_17510:
        /*011c*/ 	.word	0x00000100
        /*0120*/ 	.word	0x00000001
        /*0124*/ 	.word	0x00000001


	//----- nvinfo : EIATTR_CRS_STACK_SIZE
	.align		4
.L_17511:
        /*0128*/ 	.byte	0x04, 0x1e
        /*012a*/ 	.short	(.L_17513 - .L_17512)
.L_17512:
        /*012c*/ 	.word	0x00000000


	//----- nvinfo : EIATTR_CBANK_PARAM_SIZE
	.align		4
.L_17513:
        /*0130*/ 	.byte	0x03, 0x19
        /*0132*/ 	.short	0x0030


	//----- nvinfo : EIATTR_PARAM_CBANK
	.align		4
        /*0134*/ 	.byte	0x04, 0x0a
        /*0136*/ 	.short	(.L_17515 - .L_17514)
	.align		4
.L_17514:
        /*0138*/ 	.word	index@(.nv.constant0._Z9cuda_gemmIiLi256ELi1ELi1ELi1024ELi2ELi2ELi32ELi0ELi0EEviiiPT_S1_S1_ii)
        /*013c*/ 	.short	0x0380
        /*013e*/ 	.short	0x0030


	//----- nvinfo : EIATTR_SW_WAR
	.align		4
.L_17515:
        /*0140*/ 	.byte	0x04, 0x36
        /*0142*/ 	.short	(.L_17517 - .L_17516)
.L_17516:
        /*0144*/ 	.word	0x00000008
.L_17517:


//--------------------- .nv.info._Z9cuda_gemmIiLi256ELi1ELi1ELi512ELi128ELi128ELi32ELi1ELi1EEviiiPT_S1_S1_ii --------------------------
	.section	.nv.info._Z9cuda_gemmIiLi256ELi1ELi1ELi512ELi128ELi128ELi32ELi1ELi1EEviiiPT_S1_S1_ii,"",@"SHT_CUDA_INFO"
	.sectionflags	@""
	.align	4


	//----- nvinfo : EIATTR_CUDA_API_VERSION
	.align		4
        /*0000*/ 	.byte	0x04, 0x37
        /*0002*/ 	.short	(.L_17519 - .L_17518)
.L_17518:
        /*0004*/ 	.word	0x00000082


	//----- nvinfo : EIATTR_KPARAM_INFO
	.align		4
.L_17519:
        /*0008*/ 	.byte	0x04, 0x17
        /*000a*/ 	.short	(.L_17521 - .L_17520)
.L_17520:
        /*000c*/ 	.word	0x00000000
        /*0010*/ 	.short	0x0007
        /*0012*/ 	.short	0x002c
        /*0014*/ 	.byte	0x00, 0xf0, 0x11, 0x00


	//----- nvinfo : EIATTR_KPARAM_INFO
	.align		4
.L_17521:
        /*0018*/ 	.byte	0x04, 0x17
        /*001a*/ 	.short	(.L_17523 - .L_17522)
.L_17522:
        /*001c*/ 	.word	0x00000000
        /*0020*/ 	.short	0x0006
        /*0022*/ 	.short	0x0028
        /*0024*/ 	.byte	0x00, 0xf0, 0x11, 0x00


	//----- nvinfo : EIATTR_KPARAM_INFO
	.align		4
.L_17523:
        /*0028*/ 	.byte	0x04, 0x17
        /*002a*/ 	.short	(.L_17525 - .L_17524)
.L_17524:
        /*002c*/ 	.word	0x00000000
        /*0030*/ 	.short	0x0005
        /*0032*/ 	.short	0x0020
        /*0034*/ 	.byte	0x00, 0xf5, 0x21, 0x00


	//----- nvinfo : EIATTR_KPARAM_INFO
	.align		4
.L_17525:
        /*0038*/ 	.byte	0x04, 0x17
        /*003a*/ 	.short	(.L_17527 - .L_17526)
.L_17526:
        /*003c*/ 	.word	0x00000000
        /*0040*/ 	.short	0x0004
        /*0042*/ 	.short	0x0018
        /*0044*/ 	.byte	0x00, 0xf5, 0x21, 0x00


	//----- nvinfo : EIATTR_KPARAM_INFO
	.align		4
.L_17527:
        /*0048*/ 	.byte	0x04, 0x17
        /*004a*/ 	.short	(.L_17529 - .L_17528)
.L_17528:
        /*004c*/ 	.word	0x00000000
        /*0050*/ 	.short	0x0003
        /*0052*/ 	.short	0x0010
        /*0054*/ 	.byte	0x00, 0xf5, 0x21, 0x00


	//----- nvinfo : EIATTR_KPARAM_INFO
	.align		4
.L_17529:
        /*0058*/ 	.byte	0x04, 0x17
        /*005a*/ 	.short	(.L_17531 - .L_17530)
.L_17530:
        /*005c*/ 	.word	0x00000000
        /*0060*/ 	.short	0x0002
        /*0062*/ 	.short	0x0008
        /*0064*/ 	.byte	0x00, 0xf0, 0x11, 0x00


	//----- nvinfo : EIATTR_KPARAM_INFO
	.align		4
.L_17531:
        /*0068*/ 	.byte	0x04, 0x17
        /*006a*/ 	.short	(.L_17533 - .L_17532)
.L_17532:
        /*006c*/ 	.word	0x00000000
        /*0070*/ 	.short	0x0001
        /*0072*/ 	.short	0x0004
        /*0074*/ 	.byte	0x00, 0xf0, 0x11, 0x00


	//----- nvinfo : EIATTR_KPARAM_INFO
	.align		4
.L_17533:
        /*0078*/ 	.byte	0x04, 0x17
        /*007a*/ 	.short	(.L_17535 - .L_17534)
.L_17534:
        /*007c*/ 	.word	0x00000000
        /*0080*/ 	.short	0x0000
        /*0082*/ 	.short	0x0000
        /*0084*/ 	.byte	0x00, 0xf0, 0x11, 0x00


	//----- nvinfo : EIATTR_SPARSE_MMA_MASK
	.align		4
.L_17535:
        /*0088*/ 	.byte	0x03, 0x50
        /*008a*/ 	.short	0x0000


	//----- nvinfo : EIATTR_MAXREG_COUNT
	.align		4
        /*008c*/ 	.byte	0x03, 0x1b
        /*008e*/ 	.short	0x00ff


	//----- nvinfo : EIATTR_NUM_BARRIERS
	.align		4
        /*0090*/ 	.byte	0x02, 0x4c
        /*0092*/ 	.byte	0x01
	.zero		1


	//----- nvinfo : EIATTR_MERCURY_ISA_VERSION
	.align		4
        /*0094*/ 	.byte	0x03, 0x5f
        /*0096*/ 	.short	0x0101


	//----- nvinfo : EIATTR_COOP_GROUP_MASK_REGIDS
	.align		4
        /*0098*/ 	.byte	0x04, 0x29
        /*009a*/ 	.short	(.L_17537 - .L_17536)


	//   ....[0]....
.L_17536:
        /*009c*/ 	.word	0xffffffff


	//   ....[1]....
        /*00a0*/ 	.word	0xffffffff


	//   ....[2]....
        /*00a4*/ 	.word	0xffffffff


	//   ....[3]....
        /*00a8*/ 	.word	0x05000020


	//   ....[4]....
        /*00ac*/ 	.word	0x05000020


	//   ....[5]....
        /*00b0*/ 	.word	0x05000020


	//----- nvinfo : EIATTR_COOP_GROUP_INSTR_OFFSETS
	.align		4
.L_17537:
        /*00b4*/ 	.byte	0x04, 0x28
        /*00b6*/ 	.short	(.L_17539 - .L_17538)


	//   ....[0]....
.L_17538:
        /*00b8*/ 	.word	0x000011f0


	//   ....[1]....
        /*00bc*/ 	.word	0x00001210


	//   ....[2]....
        /*00c0*/ 	.word	0x00001230


	//   ....[3]....
        /*00c4*/ 	.word	0x00001870


	//   ....[4]....
        /*00c8*/ 	.word	0x00001900


	//   ....[5]....
        /*00cc*/ 	.word	0x00001970


	//----- nvinfo : EIATTR_VRC_CTA_INIT_COUNT
	.align		4
.L_17539:
        /*00d0*/ 	.byte	0x02, 0x4a
	.zero		1
	.zero		1


	//----- nvinfo : EIATTR_EXIT_INSTR_OFFSETS
	.align		4
        /*00d4*/ 	.byte	0x04, 0x1c
        /*00d6*/ 	.short	(.L_17541 - .L_17540)


	//   ....[0]....
.L_17540:
        /*00d8*/ 	.word	0x00000050


	//   ....[1]....
        /*00dc*/ 	.word	0x000012e0


	//   ....[2]....
        /*00e0*/ 	.word	0x00001600


	//   ....[3]....
        /*00e4*/ 	.word	0x00001800


	//----- nvinfo : EIATTR_MAX_THREADS
	.align		4
.L_17541:
        /*00e8*/ 	.byte	0x04, 0x05
        /*00ea*/ 	.short	(.L_17543 - .L_17542)
.L_17542:
        /*00ec*/ 	.word	0x00000100
        /*00f0*/ 	.word	0x00000001
        /*00f4*/ 	.word	0x00000001


	//----- nvinfo : EIATTR_CRS_STACK_SIZE
	.align		4
.L_17543:
        /*00f8*/ 	.byte	0x04, 0x1e
        /*00fa*/ 	.short	(.L_17545 - .L_17544)
.L_17544:
        /*00fc*/ 	.word	0x00000000


	//----- nvinfo : EIATTR_CBANK_PARAM_SIZE
	.align		4
.L_17545:
        /*0100*/ 	.byte	0x03, 0x19
        /*0102*/ 	.short	0x0030


	//----- nvinfo : EIATTR_PARAM_CBANK
	.align		4
        /*0104*/ 	.byte	0x04, 0x0a
        /*0106*/ 	.short	(.L_17547 - .L_17546)
	.align		4
.L_17546:
        /*0108*/ 	.word	index@(.nv.constant0._Z9cuda_gemmIiLi256ELi1ELi1ELi512ELi128ELi128ELi32ELi1ELi1EEviiiPT_S1_S1_ii)
        /*010c*/ 	.short	0x0380
        /*010e*/ 	.short	0x0030


	//----- nvinfo : EIATTR_SW_WAR
	.align		4
.L_17547:
        /*0110*/ 	.byte	0x04, 0x36
        /*0112*/ 	.short	(.L_17549 - .L_17548)
.L_17548:
        /*0114*/ 	.word	0x00000008
.L_17549:


//--------------------- .nv.info._Z9cuda_gemmIiLi256ELi1ELi1ELi512ELi128ELi128ELi32ELi1ELi0EEviiiPT_S1_S1_ii --------------------------
	.section	.nv.info._Z9cuda_gemmIiLi256ELi1ELi1ELi512ELi128ELi128ELi32ELi1ELi0EEviiiPT_S1_S1_ii,"",@"SHT_CUDA_INFO"
	.sectionflags	@""
	.align	4


	//----- nvinfo : EIATTR_CUDA_API_VERSION
	.align		4
        /*0000*/ 	.byte	0x04, 0x37
        /*0002*/ 	.short	(.L_17551 - .L_17550)
.L_17550:
        /*0004*/ 	.word	0x00000082


	//----- nvinfo : EIATTR_KPARAM_INFO
	.align		4
.L_17551:
        /*0008*/ 	.byte	0x04, 0x17
        /*000a*/ 	.short	(.L_17553 - .L_17552)
.L_17552:
        /*000c*/ 	.word	0x00000000
        /*0010*/ 	.short	0x0007
        /*0012*/ 	.short	0x002c
        /*0014*/ 	.byte	0x00, 0xf0, 0x11, 0x00


	//----- nvinfo : EIATTR_KPARAM_INFO
	.align		4
.L_17553:
        /*0018*/ 	.byte	0x04, 0x17
        /*001a*/ 	.short	(.L_17555 - .L_17554)
.L_17554:
        /*001c*/ 	.word	0x00000000
        /*0020*/ 	.short	0x0006
        /*0022*/ 	.short	0x0028
        /*0024*/ 	.byte	0x00, 0xf0, 0x11, 0x00


	//----- nvinfo : EIATTR_KPARAM_INFO
	.align		4
.L_17555:
        /*0028*/ 	.byte	0x04, 0x17
        /*002a*/ 	.short	(.L_17557 - .L_17556)
.L_17556:
        /*002c*/ 	.word	0x00000000
        /*0030*/ 	.short	0x0005
        /*0032*/ 	.short	0x0020
        /*0034*/ 	.byte	0x00, 0xf5, 0x21, 0x00


	//----- nvinfo : EIATTR_KPARAM_INFO
	.align		4
.L_17557:
        /*0038*/ 	.byte	0x04, 0x17
        /*003a*/ 	.short	(.L_17559 - .L_17558)
.L_17558:
        /*003c*/ 	.word	0x00000000
        /*0040*/ 	.short	0x0004
        /*0042*/ 	.short	0x0018
        /*0044*/ 	.byte	0x00, 0xf5, 0x21, 0x00


	//----- nvinfo : EIATTR_KPARAM_INFO
	.align		4
.L_17559:
        /*0048*/ 	.byte	0x04, 0x17
        /*004a*/ 	.short	(.L_17561 - .L_17560)
.L_17560:
        /*004c*/ 	.word	0x00000000
        /*0050*/ 	.short	0x0003
        /*0052*/ 	.short	0x0010
        /*0054*/ 	.byte	0x00, 0xf5, 0x21, 0x00


	//----- nvinfo : EIATTR_KPARAM_INFO
	.align		4
.L_17561:
        /*0058*/ 	.byte	0x04, 0x17
        /*005a*/ 	.short	(.L_17563 - .L_17562)
.L_17562:
        /*005c*/ 	.word	0x00000000
        /*0060*/ 	.short	0x0002
        /*0062*/ 	.short	0x0008
        /*0064*/ 	.byte	0x00, 0xf0, 0x11, 0x00


	//----- nvinfo : EIATTR_KPARAM_INFO
	.align		4
.L_17563:
        /*0068*/ 	.byte	0x04, 0x17
        /*006a*/ 	.short	(.L_17565 - .L_17564)
.L_17564:
        /*006c*/ 	.word	0x00000000
        /*0070*/ 	.short	0x0001
        /*0072*/ 	.short	0x0004
        /*0074*/ 	.byte	0x00, 0xf0, 0x11, 0x00


	//----- nvinfo : EIATTR_KPARAM_INFO
	.align		4
.L_17565:
        /*0078*/ 	.byte	0x04, 0x17
        /*007a*/ 	.short	(.L_17567 - .L_17566)
.L_17566:
        /*007c*/ 	.word	0x00000000
        /*0080*/ 	.short	0x0000
        /*0082*/ 	.short	0x0000
        /*0084*/ 	.byte	0x00, 0xf0, 0x11, 0x00


	//----- nvinfo : EIATTR_SPARSE_MMA_MASK
	.align		4
.L_17567:
        /*0088*/ 	.byte	0x03, 0x50
        /*008a*/ 	.short	0x0000


	//----- nvinfo : EIATTR_MAXREG_COUNT
	.align		4
        /*008c*/ 	.byte	0x03, 0x1b
        /*008e*/ 	.short	0x00ff


	//----- nvinfo : EIATTR_NUM_BARRIERS
	.align		4
        /*0090*/ 	.byte	0x02, 0x4c
        /*0092*/ 	.byte	0x01
	.zero		1


	//----- nvinfo : EIATTR_MERCURY_ISA_VERSION
	.align		4
        /*0094*/ 	.byte	0x03, 0x5f
        /*0096*/ 	.short	0x0101


	//----- nvinfo : EIATTR_COOP_GROUP_MASK_REGIDS
	.align		4
        /*0098*/ 	.byte	0x04, 0x29
        /*009a*/ 	.short	(.L_17569 - .L_17568)


	//   ....[0]....
.L_17568:
        /*009c*/ 	.word	0xffffffff


	//----- nvinfo : EIATTR_COOP_GROUP_INSTR_OFFSETS
	.align		4
.L_17569:
        /*00a0*/ 	.byte	0x04, 0x28
        /*00a2*/ 	.short	(.L_17571 - .L_17570)


	//   ....[0]....
.L_17570:
        /*00a4*/ 	.word	0x00005320


	//----- nvinfo : EIATTR_VRC_CTA_INIT_COUNT
	.align		4
.L_17571:
        /*00a8*/ 	.byte	0x02, 0x4a
	.zero		1
	.zero		1


	//----- nvinfo : EIATTR_EXIT_INSTR_OFFSETS
	.align		4
        /*00ac*/ 	.byte	0x04, 0x1c
        /*00ae*/ 	.short	(.L_17573 - .L_17572)


	//   ....[0]....
.L_17572:
        /*00b0*/ 	.word	0x00000480


	//   ....[1]....
        /*00b4*/ 	.word	0x00005570


	//   ....[2]....
        /*00b8*/ 	.word	0x000058a0


	//   ....[3]....
        /*00bc*/ 	.word	0x00005aa0


	//----- nvinfo : EIATTR_MAX_THREADS
	.align		4
.L_17573:
        /*00c0*/ 	.byte	0x04, 0x05
        /*00c2*/ 	.short	(.L_17575 - .L_17574)
.L_17574:
        /*00c4*/ 	.word	0x00000100
        /*00c8*/ 	.word	0x00000001
        /*00cc*/ 	.word	0x00000001


	//----- nvinfo : EIATTR_CRS_STACK_SIZE
	.align		4
.L_17575:
        /*00d0*/ 	.byte	0x04, 0x1e
        /*00d2*/ 	.short	(.L_17577 - .L_17576)
.L_17576:
        /*00d4*/ 	.word	0x00000000


	//----- nvinfo : EIATTR_CBANK_PARAM_SIZE
	.align		4
.L_17577:
        /*00d8*/ 	.byte	0x03, 0x19
        /*00da*/ 	.short	0x0030


	//----- nvinfo : EIATTR_PARAM_CBANK
	.align		4
        /*00dc*/ 	.byte	0x04, 0x0a
        /*00de*/ 	.short	(.L_17579 - .L_17578)
	.align		4
.L_17578:
        /*00e0*/ 	.word	index@(.nv.constant0._Z9cuda_gemmIiLi256ELi1ELi1ELi512ELi128ELi128ELi32ELi1ELi0EEviiiPT_S1_S1_ii)
        /*00e4*/ 	.short	0x0380
        /*00e6*/ 	.short	0x0030


	//----- nvinfo : EIATTR_SW_WAR
	.align		4
.L_17579:
        /*00e8*/ 	.byte	0x04, 0x36
        /*00ea*/ 	.short	(.L_17581 - .L_17580)
.L_17580:
        /*00ec*/ 	.word	0x00000008
.L_17581:


//--------------------- .nv.info._Z9cuda_gemmIiLi256ELi1ELi1ELi512ELi128ELi128ELi32ELi0ELi1EEviiiPT_S1_S1_ii --------------------------
	.section	.nv.info._Z9cuda_gemmIiLi256ELi1ELi1ELi512ELi128ELi128ELi32ELi0ELi1EEviiiPT_S1_S1_ii,"",@"SHT_CUDA_INFO"
	.sectionflags	@""
	.align	4


	//----- nvinfo : EIATTR_CUDA_API_VERSION
	.align		4
        /*0000*/ 	.byte	0x04, 0x37
        /*0002*/ 	.short	(.L_17583 - .L_17582)
.L_17582:
        /*0004*/ 	.word	0x00000082


	//----- nvinfo : EIATTR_KPARAM_INFO
	.align		4
.L_17583:
        /*0008*/ 	.byte	0x04, 0x17
        /*000a*/ 	.short	(.L_17585 - .L_17584)
.L_17584:
        /*000c*/ 	.word	0x00000000
        /*0010*/ 	.short	0x0007
        /*0012*/ 	.short	0x002c
        /*0014*/ 	.byte	0x00, 0xf0, 0x11, 0x00


	//----- nvinfo : EIATTR_KPARAM_INFO
	.align		4
.L_17585:
        /*0018*/ 	.byte	0x04, 0x17
        /*001a*/ 	.short	(.L_17587 - .L_17586)
.L_17586:
        /*001c*/ 	.word	0x00000000
        /*0020*/ 	.short	0x0006
        /*0022*/ 	.short	0x0028
        /*0024*/ 	.byte	0x00, 0xf0, 0x11, 0x00


	//----- nvinfo : EIATTR_KPARAM_INFO
	.align		4
.L_17587:
        /*0028*/ 	.byte	0x04, 0x17
        /*002a*/ 	.short	(.L_17589 - .L_17588)
.L_17588:
        /*002c*/ 	.word	0x00000000
        /*0030*/ 	.short	0x0005
        /*0032*/ 	.short	0x0020
        /*0034*/ 	.byte	0x00, 0xf5, 0x21, 0x00


	//----- nvinfo : EIATTR_KPARAM_INFO
	.align		4
.L_17589:
        /*0038*/ 	.byte	0x04, 0x17
        /*003a*/ 	.short	(.L_17591 - .L_17590)
.L_17590:
        /*003c*/ 	.word	0x00000000
        /*0040*/ 	.short	0x0004
        /*0042*/ 	.short	0x0018
        /*0044*/ 	.byte	0x00, 0xf5, 0x21, 0x00


	//----- nvinfo : EIATTR_KPARAM_INFO
	.align		4
.L_17591:
        /*0048*/ 	.byte	0x04, 0x17
        /*004a*/ 	.short	(.L_17593 - .L_17592)
.L_17592:
        /*004c*/ 	.word	0x00000000
        /*0050*/ 	.short	0x0003
        /*0052*/ 	.short	0x0010
        /*0054*/ 	.byte	0x00, 0xf5, 0x21, 0x00


	//----- nvinfo : EIATTR_KPARAM_INFO
	.align		4
.L_17593:
        /*0058*/ 	.byte	0x04, 0x17
        /*005a*/ 	.short	(.L_17595 - .L_17594)
.L_17594:
        /*005c*/ 	.word	0x00000000
        /*0060*/ 	.short	0x0002
        /*0062*/ 	.short	0x0008
        /*0064*/ 	.byte	0x00, 0xf0, 0x11, 0x00


	//----- nvinfo : EIATTR_KPARAM_INFO
	.align		4
.L_17595:
        /*0068*/ 	.byte	0x04, 0x17
        /*006a*/ 	.short	(.L_17597 - .L_17596)
.L_17596:
        /*006c*/ 	.word	0x00000000
        /*0070*/ 	.short	0x0001
        /*0072*/ 	.short	0x0004
        /*0074*/ 	.byte	0x00, 0xf0, 0x11, 0x00


	//----- nvinfo : EIATTR_KPARAM_INFO
	.align		4
.L_17597:
        /*0078*/ 	.byte	0x04, 0x17
        /*007a*/ 	.short	(.L_17599 - .L_17598)
.L_17598:
        /*007c*/ 	.word	0x00000000
        /*0080*/ 	.short	0x0000
        /*0082*/ 	.short	0x0000
        /*0084*/ 	.byte	0x00, 0xf0, 0x11, 0x00


	//----- nvinfo : EIATTR_SPARSE_MMA_MASK
	.align		4
.L_17599:
        /*0088*/ 	.byte	0x03, 0x50
        /*008a*/ 	.short	0x0000


	//----- nvinfo : EIATTR_MAXREG_COUNT
	.align		4
        /*008c*/ 	.byte	0x03, 0x1b
        /*008e*/ 	.short	0x00ff


	//----- nvinfo : EIATTR_NUM_BARRIERS
	.align		4
        /*0090*/ 	.byte	0x02, 0x4c
        /*0092*/ 	.byte	0x01
	.zero		1


	//----- nvinfo : EIATTR_MERCURY_ISA_VERSION
	.align		4
        /*0094*/ 	.byte	0x03, 0x5f
        /*0096*/ 	.short	0x0101


	//----- nvinfo : EIATTR_INT_WARP_WIDE_INSTR_OFFSETS
	.align		4
        /*0098*/ 	.byte	0x04, 0x31
        /*009a*/ 	.short	(.L_17601 - .L_17600)


	//   ....[0]....
.L_17600:
        /*009c*/ 	.word	0x00001550


	//----- nvinfo : EIATTR_COOP_GROUP_MASK_REGIDS
	.align		4
.L_17601:
        /*00a0*/ 	.byte	0x04, 0x29
        /*00a2*/ 	.short	(.L_17603 - .L_17602)


	//   ....[0]....
.L_17602:
        /*00a4*/ 	.word	0xffffffff


	//   ....[1]....
        /*00a8*/ 	.word	0xffffffff


	//   ....[2]....
        /*00ac*/ 	.word	0xffffffff


	//   ....[3]....
        /*00b0*/ 	.word	0x0500001a


	//   ....[4]....
        /*00b4*/ 	.word	0x0500001a


	//   ....[5]....
        /*00b8*/ 	.word	0x0500001a


	//----- nvinfo : EIATTR_COOP_GROUP_INSTR_OFFSETS
	.align		4
.L_17603:
        /*00bc*/ 	.byte	0x04, 0x28
        /*00be*/ 	.short	(.L_17605 - .L_17604)


	//   ....[0]....
.L_17604:
        /*00c0*/ 	.word	0x00001500


	//   ....[1]....
        /*00c4*/ 	.word	0x00001520


	//   ....[2]....
        /*00c8*/ 	.word	0x00001540


	//   ....[3]....
        /*00cc*/ 	.word	0x00001d30


	//   ....[4]....
        /*00d0*/ 	.word	0x00001dc0


	//   ....[5]....
        /*00d4*/ 	.word	0x00001e30


	//----- nvinfo : EIATTR_VRC_CTA_INIT_COUNT
	.align		4
.L_17605:
        /*00d8*/ 	.byte	0x02, 0x4a
	.zero		1
	.zero		1


	//----- nvinfo : EIATTR_EXIT_INSTR_OFFSETS
	.align		4
        /*00dc*/ 	.byte	0x04, 0x1c
        /*00de*/ 	.short	(.L_17607 - .L_17606)


	//   ....[0]....
.L_17606:
        /*00e0*/ 	.word	0x000002f0


	//   ....[1]....
        /*00e4*/ 	.word	0x00001630


	//   ....[2]....
        /*00e8*/ 	.word	0x000019c0


	//   ....[3]....
        /*00ec*/ 	.word	0x00001cd0


	//----- nvinfo : EIATTR_MAX_THREADS
	.align		4
.L_17607:
        /*00f0*/ 	.byte	0x04, 0x05
        /*00f2*/ 	.short	(.L_17609 - .L_17608)
.L_17608:
        /*00f4*/ 	.word	0x00000100
        /*00f8*/ 	.word	0x00000001
        /*00fc*/ 	.word	0x00000001


	//----- nvinfo : EIATTR_CRS_STACK_SIZE
	.align		4
.L_17609:
        /*0100*/ 	.byte	0x04, 0x1e
        /*0102*/ 	.short	(.L_17611 - .L_17610)
.L_17610:
        /*0104*/ 	.word	0x00000000


	//----- nvinfo : EIATTR_CBANK_PARAM_SIZE
	.align		4
.L_17611:
        /*0108*/ 	.byte	0x03, 0x19
        /*010a*/ 	.short	0x0030


	//----- nvinfo : EIATTR_PARAM_CBANK
	.align		4
        /*010c*/ 	.byte	0x04, 0x0a
        /*010e*/ 	.short	(.L_17613 - .L_17612)
	.align		4
.L_17612:
        /*0110*/ 	.word	index@(.nv.constant0._Z9cuda_gemmIiLi256ELi1ELi1ELi512ELi128ELi128ELi32ELi0ELi1EEviiiPT_S1_S1_ii)
        /*0114*/ 	.short	0x0380
        /*0116*/ 	.short	0x0030


	//----- nvinfo : EIATTR_SW_WAR
	.align		4
.L_17613:
        /*0118*/ 	.byte	0x04, 0x36
        /*011a*/ 	.short	(.L_17615 - .L_17614)
.L_17614:
        /*011c*/ 	.word	0x00000008
.L_17615:


//--------------------- .nv.info._Z9cuda_gemmIiLi256ELi1ELi1ELi512ELi128ELi128ELi32ELi0ELi0EEviiiPT_S1_S1_ii --------------------------
	.section	.nv.info._Z9cuda_gemmIiLi256ELi1ELi1ELi512ELi128ELi128ELi32ELi0ELi0EEviiiPT_S1_S1_ii,"",@"SHT_CUDA_INFO"
	.sectionflags	@""
	.align	4


	//----- nvinfo : EIATTR_CUDA_API_VERSION
	.align		4
        /*0000*/ 	.byte	0x04, 0x37
        /*0002*/ 	.short	(.L_17617 - .L_17616)
.L_17616:
        /*0004*/ 	.word	0x00000082


	//----- nvinfo : EIATTR_KPARAM_INFO
	.align		4
.L_17617:
        /*0008*/ 	.byte	0x04, 0x17
        /*000a*/ 	.short	(.L_17619 - .L_17618)
.L_17618:
        /*000c*/ 	.word	0x00000000
        /*0010*/ 	.short	0x0007
        /*0012*/ 	.short	0x002c
        /*0014*/ 	.byte	0x00, 0xf0, 0x11, 0x00


	//----- nvinfo : EIATTR_KPARAM_INFO
	.align		4
.L_17619:
        /*0018*/ 	.byte	0x04, 0x17
        /*001a*/ 	.short	(.L_17621 - .L_17620)
.L_17620:
        /*001c*/ 	.word	0x00000000
        /*0020*/ 	.short	0x0006
        /*0022*/ 	.short	0x0028
        /*0024*/ 	.byte	0x00, 0xf0, 0x11, 0x00


	//----- nvinfo : EIATTR_KPARAM_INFO
	.align		4
.L_17621:
        /*0028*/ 	.byte	0x04, 0x17
        /*002a*/ 	.short	(.L_17623 - .L_17622)
.L_17622:
        /*002c*/ 	.word	0x00000000
        /*0030*/ 	.short	0x0005
        /*0032*/ 	.short	0x0020
        /*0034*/ 	.byte	0x00, 0xf5, 0x21, 0x00


	//----- nvinfo : EIATTR_KPARAM_INFO
	.align		4
.L_17623:
        /*0038*/ 	.byte	0x04, 0x17
        /*003a*/ 	.short	(.L_17625 - .L_17624)
.L_17624:
        /*003c*/ 	.word	0x00000000
        /*0040*/ 	.short	0x0004
        /*0042*/ 	.short	0x0018
        /*0044*/ 	.byte	0x00, 0xf5, 0x21, 0x00


	//----- nvinfo : EIATTR_KPARAM_INFO
	.align		4
.L_17625:
        /*0048*/ 	.byte	0x04, 0x17
        /*004a*/ 	.short	(.L_17627 - .L_17626)
.L_17626:
        /*004c*/ 	.word	0x00000000
        /*0050*/ 	.short	0x0003
        /*0052*/ 	.short	0x0010
        /*0054*/ 	.byte	0x00, 0xf5, 0x21, 0x00


	//----- nvinfo : EIATTR_KPARAM_INFO
	.align		4
.L_17627:
        /*0058*/ 	.byte	0x04, 0x17
        /*005a*/ 	.short	(.L_17629 - .L_17628)
.L_17628:
        /*005c*/ 	.word	0x00000000
        /*0060*/ 	.short	0x0002
        /*0062*/ 	.short	0x0008
        /*0064*/ 	.byte	0x00, 0xf0, 0x11, 0x00


	//----- nvinfo : EIATTR_KPARAM_INFO
	.align		4
.L_17629:
        /*0068*/ 	.byte	0x04, 0x17
        /*006a*/ 	.short	(.L_17631 - .L_17630)
.L_17630:
        /*006c*/ 	.word	0x00000000
        /*0070*/ 	.short	0x0001
        /*0072*/ 	.short	0x0004
        /*0074*/ 	.byte	0x00, 0xf0, 0x11, 0x00


	//----- nvinfo : EIATTR_KPARAM_INFO
	.align		4
.L_17631:
        /*0078*/ 	.byte	0x04, 0x17
        /*007a*/ 	.short	(.L_17633 - .L_17632)
.L_17632:
        /*007c*/ 	.word	0x00000000
        /*0080*/ 	.short	0x0000
        /*0082*/ 	.short	0x0000
        /*0084*/ 	.byte	0x00, 0xf0, 0x11, 0x00


	//----- nvinfo : EIATTR_SPARSE_MMA_MASK
	.align		4
.L_17633:
        /*0088*/ 	.byte	0x03, 0x50
        /*008a*/ 	.short	0x0000


	//----- nvinfo : EIATTR_MAXREG_COUNT
	.align		4
        /*008c*/ 	.byte	0x03, 0x1b
        /*008e*/ 	.short	0x00ff


	//----- nvinfo : EIATTR_NUM_BARRIERS
	.align		4
        /*0090*/ 	.byte	0x02, 0x4c
        /*0092*/ 	.byte	0x01
	.zero		1


	//----- nvinfo : EIATTR_MERCURY_ISA_VERSION
	.align		4
        /*0094*/ 	.byte	0x03, 0x5f
        /*0096*/ 	.short	0x0101


	//----- nvinfo : EIATTR_COOP_GROUP_MASK_REGIDS
	.align		4
        /*0098*/ 	.byte	0x04, 0x29
        /*009a*/ 	.short	(.L_17635 - .L_17634)


	//   ....[0]....
.L_17634:
        /*009c*/ 	.word	0xffffffff


	//----- nvinfo : EIATTR_COOP_GROUP_INSTR_OFFSETS
	.align		4
.L_17635:
        /*00a0*/ 	.byte	0x04, 0x28
        /*00a2*/ 	.short	(.L_17637 - .L_17636)


	//   ....[0]....
.L_17636:
        /*00a4*/ 	.word	0x000055b0


	//----- nvinfo : EIATTR_VRC_CTA_INIT_COUNT
	.align		4
.L_17637:
        /*00a8*/ 	.byte	0x02, 0x4a
	.zero		1
	.zero		1


	//----- nvinfo : EIATTR_EXIT_INSTR_OFFSETS
	.align		4
        /*00ac*/ 	.byte	0x04, 0x1c
        /*00ae*/ 	.short	(.L_17639 - .L_17638)


	//   ....[0]....
.L_17638:
        /*00b0*/ 	.word	0x00000760


	//   ....[1]....
        /*00b4*/ 	.word	0x000057e0


	//   ....[2]....
        /*00b8*/ 	.word	0x00005e70


	//   ....[3]....
        /*00bc*/ 	.word	0x00006630


	//----- nvinfo : EIATTR_MAX_THREADS
	.align		4
.L_17639:
        /*00c0*/ 	.byte	0x04, 0x05
        /*00c2*/ 	.short	(.L_17641 - .L_17640)
.L_17640:
        /*00c4*/ 	.word	0x00000100
        /*00c8*/ 	.word	0x00000001
        /*00cc*/ 	.word	0x00000001


	//----- nvinfo : EIATTR_CRS_STACK_SIZE
	.align		4
.L_17641:
        /*00d0*/ 	.byte	0x04, 0x1e
        /*00d2*/ 	.short	(.L_17643 - .L_17642)
.L_17642:
        /*00d4*/ 	.word	0x00000000


	//----- nvinfo : EIATTR_CBANK_PARAM_SIZE
	.align		4
.L_17643:
        /*00d8*/ 	.byte	0x03, 0x19
        /*00da*/ 	.short	0x0030


	//----- nvinfo : EIATTR_PARAM_CBANK
	.align		4
        /*00dc*/ 	.byte	0x04, 0x0a
        /*00de*/ 	.short	(.L_17645 - .L_17644)
	.align		4
.L_17644:
        /*00e0*/ 	.word	index@(.nv.constant0._Z9cuda_gemmIiLi256ELi1ELi1ELi512ELi128ELi128ELi32ELi0ELi0EEviiiPT_S1_S1_ii)
        /*00e4*/ 	.short	0x0380
        /*00e6*/ 	.short	0x0030


	//----- nvinfo : EIATTR_SW_WAR
	.align		4
.L_17645:
        /*00e8*/ 	.byte	0x04, 0x36
        /*00ea*/ 	.short	(.L_17647 - .L_17646)
.L_17646:
        /*00ec*/ 	.word	0x00000008
.L_17647:


//--------------------- .nv.info._Z9cuda_gemmIiLi256ELi1ELi1ELi512ELi64ELi64ELi32ELi1ELi1EEviiiPT_S1_S1_ii --------------------------
	.section	.nv.info._Z9cuda_gemmIiLi256ELi1ELi1ELi512ELi64ELi64ELi32ELi1ELi1EEviiiPT_S1_S1_ii,"",@"SHT_CUDA_INFO"
	.sectionflags	@""
	.align	4


	//----- nvinfo : EIATTR_CUDA_API_VERSION
	.align		4
        /*0000*/ 	.byte	0x04, 0x37
        /*0002*/ 	.short	(.L_17649 - .L_17648)
.L_17648:
        /*0004*/ 	.word	0x00000082


	//----- nvinfo : EIATTR_KPARAM_INFO
	.align		4
.L_17649:
        /*0008*/ 	.byte	0x04, 0x17
        /*000a*/ 	.short	(.L_17651 - .L_17650)
.L_17650:
        /*000c*/ 	.word	0x00000000
        /*0010*/ 	.short	0x0007
        /*0012*/ 	.short	0x002c
        /*0014*/ 	.byte	0x00, 0xf0, 0x11, 0x00


	//----- nvinfo : EIATTR_KPARAM_INFO
	.align		4
.L_17651:
        /*0018*/ 	.byte	0x04, 0x17
        /*001a*/ 	.short	(.L_17653 - .L_17652)
.L_17652:
        /*001c*/ 	.word	0x00000000
        /*0020*/ 	.short	0x0006
        /*0022*/ 	.short	0x0028
        /*0024*/ 	.byte	0x00, 0xf0, 0x11, 0x00


	//----- nvinfo : EIATTR_KPARAM_INFO
	.align		4
.L_17653:
        /*0028*/ 	.byte	0x04, 0x17
        /*002a*/ 	.short	(.L_17655 - .L_17654)
.L_17654:
        /*002c*/ 	.word	0x00000000
        /*0030*/ 	.short	0x0005
        /*0032*/ 	.short	0x0020
        /*0034*/ 	.byte	0x00, 0xf5, 0x21, 0x00


	//----- nvinfo : EIATTR_KPARAM_INFO
	.align		4
.L_17655:
        /*0038*/ 	.byte	0x04, 0x17
        /*003a*/ 	.short	(.L_17657 - .L_17656)
.L_17656:
        /*003c*/ 	.word	0x00000000
        /*0040*/ 	.short	0x0004
        /*0042*/ 	.short	0x0018
        /*0044*/ 	.byte	0x00, 0xf5, 0x21, 0x00


	//----- nvinfo : EIATTR_KPARAM_INFO
	.align		4
.L_17657:
        /*0048*/ 	.byte	0x04, 0x17
        /*004a*/ 	.short	(.L_17659 - .L_17658)
.L_17658:
        /*004c*/ 	.word	0x00000000
        /*0050*/ 	.short	0x0003
        /*0052*/ 	.short	0x0010
        /*0054*/ 	.byte	0x00, 0xf5, 0x21, 0x00


	//----- nvinfo : EIATTR_KPARAM_INFO
	.align		4
.L_17659:
        /*0058*/ 	.byte	0x04, 0x17
        /*005a*/ 	.short	(.L_17661 - .L_17660)
.L_17660:
        /*005c*/ 	.word	0x00000000
        /*0060*/ 	.short	0x0002
        /*0062*/ 	.short	0x0008
        /*0064*/ 	.byte	0x00, 0xf0, 0x11, 0x00


	//----- nvinfo : EIATTR_KPARAM_INFO
	.align		4
.L_17661:
        /*0068*/ 	.byte	0x04, 0x17
        /*006a*/ 	.short	(.L_17663 - .L_17662)
.L_17662:
        /*006c*/ 	.word	0x00000000
        /*0070*/ 	.short	0x0001
        /*0072*/ 	.short	0x0004
        /*0074*/ 	.byte	0x00, 0xf0, 0x11, 0x00


	//----- nvinfo : EIATTR_KPARAM_INFO
	.align		4
.L_17663:
        /*0078*/ 	.byte	0x04, 0x17
        /*007a*/ 	.short	(.L_17665 - .L_17664)
.L_17664:
        /*007c*/ 	.word	0x00000000
        /*0080*/ 	.short	0x0000
        /*0082*/ 	.short	0x0000
        /*0084*/ 	.byte	0x00, 0xf0, 0x11, 0x00


	//----- nvinfo : EIATTR_SPARSE_MMA_MASK
	.align		4
.L_17665:
        /*0088*/ 	.byte	0x03, 0x50
        /*008a*/ 	.short	0x0000


	//----- nvinfo : EIATTR_MAXREG_COUNT
	.align		4
        /*008c*/ 	.byte	0x03, 0x1b
        /*008e*/ 	.short	0x00ff


	//----- nvinfo : EIATTR_NUM_BARRIERS
	.align		4
        /*0090*/ 	.byte	0x02, 0x4c
        /*0092*/ 	.byte	0x01
	.zero		1


	//----- nvinfo : EIATTR_MERCURY_ISA_VERSION
	.align		4
        /*0094*/ 	.byte	0x03, 0x5f
        /*0096*/ 	.short	0x0101


	//----- nvinfo : EIATTR_COOP_GROUP_MASK_REGIDS
	.align		4
        /*0098*/ 	.byte	0x04, 0x29
        /*009a*/ 	.short	(.L_17667 - .L_17666)


	//   ....[0]....
.L_17666:
        /*009c*/ 	.word	0xffffffff


	//   ....[1]....
        /*00a0*/ 	.word	0xffffffff


	//   ....[2]....
        /*00a4*/ 	.word	0x0500001f


	//   ....[3]....
        /*00a8*/ 	.word	0x0500001f


	//----- nvinfo : EIATTR_COOP_GROUP_INSTR_OFFSETS
	.align		4
.L_17667:
        /*00ac*/ 	.byte	0x04, 0x28
        /*00ae*/ 	.short	(.L_17669 - .L_17668)


	//   ....[0]....
.L_17668:
        /*00b0*/ 	.word	0x00001360


	//   ....[1]....
        /*00b4*/ 	.word	0x00001380


	//   ....[2]....
        /*00b8*/ 	.word	0x00001860


	//   ....[3]....
        /*00bc*/ 	.word	0x000018e0


	//----- nvinfo : EIATTR_VRC_CTA_INIT_COUNT
	.align		4
.L_17669:
        /*00c0*/ 	.byte	0x02, 0x4a
	.zero		1
	.zero		1


	//----- nvinfo : EIATTR_EXIT_INSTR_OFFSETS
	.align		4
        /*00c4*/ 	.byte	0x04, 0x1c
        /*00c6*/ 	.short	(.L_17671 - .L_17670)


	//   ....[0]....
.L_17670:
        /*00c8*/ 	.word	0x00000050


	//   ....[1]....
        /*00cc*/ 	.word	0x000015f0


	//   ....[2]....
        /*00d0*/ 	.word	0x000017f0


	//----- nvinfo : EIATTR_MAX_THREADS
	.align		4
.L_17671:
        /*00d4*/ 	.byte	0x04, 0x05
        /*00d6*/ 	.short	(.L_17673 - .L_17672)
.L_17672:
        /*00d8*/ 	.word	0x00000100
        /*00dc*/ 	.word	0x00000001
        /*00e0*/ 	.word	0x00000001


	//----- nvinfo : EIATTR_CRS_STACK_SIZE
	.align		4
.L_17673:
        /*00e4*/ 	.byte	0x04, 0x1e
        /*00e6*/ 	.short	(.L_17675 - .L_17674)
.L_17674:
        /*00e8*/ 	.word	0x00000000


	//----- nvinfo : EIATTR_CBANK_PARAM_SIZE
	.align		4
.L_17675:
        /*00ec*/ 	.byte	0x03, 0x19
        /*00ee*/ 	.short	0x0030


	//----- nvinfo : EIATTR_PARAM_CBANK
	.align		4
        /*00f0*/ 	.byte	0x04, 0x0a
        /*00f2*/ 	.short	(.L_17677 - .L_17676)
	.align		4
.L_17676:
        /*00f4*/ 	.word	index@(.nv.constant0._Z9cuda_gemmIiLi256ELi1ELi1ELi512ELi64ELi64ELi32ELi1ELi1EEviiiPT_S1_S1_ii)
        /*00f8*/ 	.short	0x0380
        /*00fa*/ 	.short	0x0030


	//----- nvinfo : EIATTR_SW_WAR
	.align		4
.L_17677:
        /*00fc*/ 	.byte	0x04, 0x36
        /*00fe*/ 	.short	(.L_17679 - .L_17678)
.L_17678:
        /*0100*/ 	.word	0x00000008
.L_17679:


//--------------------- .nv.info._Z9cuda_gemmIiLi256ELi1ELi1ELi512ELi64ELi64ELi32ELi1ELi0EEviiiPT_S1_S1_ii --------------------------
	.section	.nv.info._Z9cuda_gemmIiLi256ELi1ELi1ELi512ELi64ELi64ELi32ELi1ELi0EEviiiPT_S1_S1_ii,"",@"SHT_CUDA_INFO"
	.sectionflags	@""
	.align	4


	//----- nvinfo : EIATTR_CUDA_API_VERSION
	.align		4
        /*0000*/ 	.byte	0x04, 0x37
        /*0002*/ 	.short	(.L_17681 - .L_17680)
.L_17680:
        /*0004*/ 	.word	0x00000082


	//----- nvinfo : EIATTR_KPARAM_INFO
	.align		4
.L_17681:
        /*0008*/ 	.byte	0x04, 0x17
        /*000a*/ 	.short	(.L_17683 - .L_17682)
.L_17682:
        /*000c*/ 	.word	0x00000000
        /*0010*/ 	.short	0x0007
        /*0012*/ 	.short	0x002c
        /*0014*/ 	.byte	0x00, 0xf0, 0x11, 0x00


	//----- nvinfo : EIATTR_KPARAM_INFO
	.align		4
.L_17683:
        /*0018*/ 	.byte	0x04, 0x17
        /*001a*/ 	.short	(.L_17685 - .L_17684)
.L_17684:
        /*001c*/ 	.word	0x00000000
        /*0020*/ 	.short	0x0006
        /*0022*/ 	.short	0x0028
        /*0024*/ 	.byte	0x00, 0xf0, 0x11, 0x00


	//----- nvinfo : EIATTR_KPARAM_INFO
	.align		4
.L_17685:
        /*0028*/ 	.byte	0x04, 0x17
        /*002a*/ 	.short	(.L_17687 - .L_17686)
.L_17686:
        /*002c*/ 	.word	0x00000000
        /*0030*/ 	.short	0x0005
        /*0032*/ 	.short	0x0020
        /*0034*/ 	.byte	0x00, 0xf5, 0x21, 0x00


	//----- nvinfo : EIATTR_KPARAM_INFO
	.align		4
.L_17687:
        /*0038*/ 	.byte	0x04, 0x17
        /*003a*/ 	.short	(.L_17689 - .L_17688)
.L_17688:
        /*003c*/ 	.word	0x00000000
        /*0040*/ 	.short	0x0004
        /*0042*/ 	.short	0x0018
        /*0044*/ 	.byte	0x00, 0xf5, 0x21, 0x00


	//----- nvinfo : EIATTR_KPARAM_INFO
	.align		4
.L_17689:
        /*0048*/ 	.byte	0x04, 0x17
        /*004a*/ 	.short	(.L_17691 - .L_17690)
.L_17690:
        /*004c*/ 	.word	0x00000000
        /*0050*/ 	.short	0x0003
        /*0052*/ 	.short	0x0010
        /*0054*/ 	.byte	0x00, 0xf5, 0x21, 0x00


	//----- nvinfo : EIATTR_KPARAM_INFO
	.align		4
.L_17691:
        /*0058*/ 	.byte	0x04, 0x17
        /*005a*/ 	.short	(.L_17693 - .L_17692)
.L_17692:
        /*005c*/ 	.word	0x00000000
        /*0060*/ 	.short	0x0002
        /*0062*/ 	.short	0x0008
        /*0064*/ 	.byte	0x00, 0xf0, 0x11, 0x00


	//----- nvinfo : EIATTR_KPARAM_INFO
	.align		4
.L_17693:
        /*0068*/ 	.byte	0x04, 0x17
        /*006a*/ 	.short	(.L_17695 - .L_17694)
.L_17694:
        /*006c*/ 	.word	0x00000000
        /*0070*/ 	.short	0x0001
        /*0072*/ 	.short	0x0004
        /*0074*/ 	.byte	0x00, 0xf0, 0x11, 0x00


	//----- nvinfo : EIATTR_KPARAM_INFO
	.align		4
.L_17695:
        /*0078*/ 	.byte	0x04, 0x17
        /*007a*/ 	.short	(.L_17697 - .L_17696)
.L_17696:
        /*007c*/ 	.word	0x00000000
        /*0080*/ 	.short	0x0000
        /*0082*/ 	.short	0x0000
        /*0084*/ 	.byte	0x00, 0xf0, 0x11, 0x00


	//----- nvinfo : EIATTR_SPARSE_MMA_MASK
	.align		4
.L_17697:
        /*0088*/ 	.byte	0x03, 0x50
        /*008a*/ 	.short	0x0000


	//----- nvinfo : EIATTR_MAXREG_COUNT
	.align		4
        /*008c*/ 	.byte	0x03, 0x1b
        /*008e*/ 	.short	0x00ff


	//----- nvinfo : EIATTR_NUM_BARRIERS
	.align		4
        /*0090*/ 	.byte	0x02, 0x4c
        /*0092*/ 	.byte	0x01
	.zero		1


	//----- nvinfo : EIATTR_MERCURY_ISA_VERSION
	.align		4
        /*0094*/ 	.byte	0x03, 0x5f
        /*0096*/ 	.short	0x0101


	//----- nvinfo : EIATTR_COOP_GROUP_MASK_REGIDS
	.align		4
        /*0098*/ 	.byte	0x04, 0x29
        /*009a*/ 	.short	(.L_17699 - .L_17698)


	//   ....[0]....
.L_17698:
        /*009c*/ 	.word	0xffffffff


	//----- nvinfo : EIATTR_COOP_GROUP_INSTR_OFFSETS
	.align		4
.L_17699:
        /*00a0*/ 	.byte	0x04, 0x28
        /*00a2*/ 	.short	(.L_17701 - .L_17700)


	//   ....[0]....
.L_17700:
        /*00a4*/ 	.word	0x000051d0


	//----- nvinfo : EIATTR_VRC_CTA_INIT_COUNT
	.align		4
.L_17701:
        /*00a8*/ 	.byte	0x02, 0x4a
	.zero		1
	.zero		1


	//----- nvinfo : EIATTR_EXIT_INSTR_OFFSETS
	.align		4
        /*00ac*/ 	.byte	0x04, 0x1c
        /*00ae*/ 	.short	(.L_17703 - .L_17702)


	//   ....[0]....
.L_17702:
        /*00b0*/ 	.word	0x00000480


	//   ....[1]....
        /*00b4*/ 	.word	0x000055a0


	//   ....[2]....
        /*00b8*/ 	.word	0x000057a0


	//----- nvinfo : EIATTR_MAX_THREADS
	.align		4
.L_17703:
        /*00bc*/ 	.byte	0x04, 0x05
        /*00be*/ 	.short	(.L_17705 - .L_17704)
.L_17704:
        /*00c0*/ 	.word	0x00000100
        /*00c4*/ 	.word	0x00000001
        /*00c8*/ 	.word	0x00000001


	//----- nvinfo : EIATTR_CRS_STACK_SIZE
	.align		4
.L_17705:
        /*00cc*/ 	.byte	0x04, 0x1e
        /*00ce*/ 	.short	(.L_17707 - .L_17706)
.L_17706:
        /*00d0*/ 	.word	0x00000000


	//----- nvinfo : EIATTR_CBANK_PARAM_SIZE
	.align		4
.L_17707:
        /*00d4*/ 	.byte	0x03, 0x19
        /*00d6*/ 	.short	0x0030


	//----- nvinfo : EIATTR_PARAM_CBANK
	.align		4
        /*00d8*/ 	.byte	0x04, 0x0a
        /*00da*/ 	.short	(.L_17709 - .L_17708)
	.align		4
.L_17708:
        /*00dc*/ 	.word	index@(.nv.constant0._Z9cuda_gemmIiLi256ELi1ELi1ELi512ELi64ELi64ELi32ELi1ELi0EEviiiPT_S1_S1_ii)
        /*00e0*/ 	.short	0x0380
        /*00e2*/ 	.short	0x0030


	//----- nvinfo : EIATTR_SW_WAR
	.align		4
.L_17709:
        /*00e4*/ 	.byte	0x04, 0x36
        /*00e6*/ 	.short	(.L_17711 - .L_17710)
.L_17710:
        /*00e8*/ 	.word	0x00000008
.L_17711:


//--------------------- .nv.info._Z9cuda_gemmIiLi256ELi1ELi1ELi512ELi64ELi64ELi32ELi0ELi1EEviiiPT_S1_S1_ii --------------------------
	.section	.nv.info._Z9cuda_gemmIiLi256ELi1ELi1ELi512ELi64ELi64ELi32ELi0ELi1EEviiiPT_S1_S1_ii,"",@"SHT_CUDA_INFO"
	.sectionflags	@""
	.align	4


	//----- nvinfo : EIATTR_CUDA_API_VERSION
	.align		4
        /*0000*/ 	.byte	0x04, 0x37
        /*0002*/ 	.short	(.L_17713 - .L_17712)
.L_17712:
        /*0004*/ 	.word	0x00000082


	//----- nvinfo : EIATTR_KPARAM_INFO
	.align		4
.L_17713:
        /*0008*/ 	.byte	0x04, 0x17
        /*000a*/ 	.short	(.L_17715 - .L_17714)
.L_17714:
        /*000c*/ 	.word	0x00000000
        /*0010*/ 	.short	0x0007
        /*0012*/ 	.short	0x002c
        /*0014*/ 	.byte	0x00, 0xf0, 0x11, 0x00


	//----- nvinfo : EIATTR_KPARAM_INFO
	.align		4
.L_17715:
        /*0018*/ 	.byte	0x04, 0x17
        /*001a*/ 	.short	(.L_17717 - .L_17716)
.L_17716:
        /*001c*/ 	.word	0x00000000
        /*0020*/ 	.short	0x0006
        /*0022*/ 	.short	0x0028
        /*0024*/ 	.byte	0x00, 0xf0, 0x11, 0x00


	//----- nvinfo : EIATTR_KPARAM_INFO
	.align		4
.L_17717:
        /*0028*/ 	.byte	0x04, 0x17
        /*002a*/ 	.short	(.L_17719 - .L_17718)
.L_17718:
        /*002c*/ 	.word	0x00000000
        /*0030*/ 	.short	0x0005
        /*0032*/ 	.short	0x0020
        /*0034*/ 	.byte	0x00, 0xf5, 0x21, 0x00


	//----- nvinfo : EIATTR_KPARAM_INFO
	.align		4
.L_17719:
        /*0038*/ 	.byte	0x04, 0x17
        /*003a*/ 	.short	(.L_17721 - .L_17720)
.L_17720:
        /*003c*/ 	.word	0x00000000
        /*0040*/ 	.short	0x0004
        /*0042*/ 	.short	0x0018
        /*0044*/ 	.byte	0x00, 0xf5, 0x21, 0x00


	//----- nvinfo : EIATTR_KPARAM_INFO
	.align		4
.L_17721:
        /*0048*/ 	.byte	0x04, 0x17
        /*004a*/ 	.short	(.L_17723 - .L_17722)
.L_17722:
        /*004c*/ 	.word	0x00000000
        /*0050*/ 	.short	0x0003
        /*0052*/ 	.short	0x0010
        /*0054*/ 	.byte	0x00, 0xf5, 0x21, 0x00


	//----- nvinfo : EIATTR_KPARAM_INFO
	.align		4
.L_17723:
        /*0058*/ 	.byte	0x04, 0x17
        /*005a*/ 	.short	(.L_17725 - .L_17724)
.L_17724:
        /*005c*/ 	.word	0x00000000
        /*0060*/ 	.short	0x0002
        /*0062*/ 	.short	0x0008
        /*0064*/ 	.byte	0x00, 0xf0, 0x11, 0x00


	//----- nvinfo : EIATTR_KPARAM_INFO
	.align		4
.L_17725:
        /*0068*/ 	.byte	0x04, 0x17
        /*006a*/ 	.short	(.L_17727 - .L_17726)
.L_17726:
        /*006c*/ 	.word	0x00000000
        /*0070*/ 	.short	0x0001
        /*0072*/ 	.short	0x0004
        /*0074*/ 	.byte	0x00, 0xf0, 0x11, 0x00


	//----- nvinfo : EIATTR_KPARAM_INFO
	.align		4
.L_17727:
        /*0078*/ 	.byte	0x04, 0x17
        /*007a*/ 	.short	(.L_17729 - .L_17728)
.L_17728:
        /*007c*/ 	.word	0x00000000
        /*0080*/ 	.short	0x0000
        /*0082*/ 	.short	0x0000
        /*0084*/ 	.byte	0x00, 0xf0, 0x11, 0x00


	//----- nvinfo : EIATTR_SPARSE_MMA_MASK
	.align		4
.L_17729:
        /*0088*/ 	.byte	0x03, 0x50
        /*008a*/ 	.short	0x0000


	//----- nvinfo : EIATTR_MAXREG_COUNT
	.align		4
        /*008c*/ 	.byte	0x03, 0x1b
        /*008e*/ 	.short	0x00ff


	//----- nvinfo : EIATTR_NUM_BARRIERS
	.align		4
        /*0090*/ 	.byte	0x02, 0x4c
        /*0092*/ 	.byte	0x01
	.zero		1


	//----- nvinfo : EIATTR_MERCURY_ISA_VERSION
	.align		4
        /*0094*/ 	.byte	0x03, 0x5f
        /*0096*/ 	.short	0x0101


	//----- nvinfo : EIATTR_COOP_GROUP_MASK_REGIDS
	.align		4
        /*0098*/ 	.byte	0x04, 0x29
        /*009a*/ 	.short	(.L_17731 - .L_17730)


	//   ....[0]....
.L_17730:
        /*009c*/ 	.word	0xffffffff


	//   ....[1]....
        /*00a0*/ 	.word	0xffffffff


	//   ....[2]....
        /*00a4*/ 	.word	0x0500001c


	//   ....[3]....
        /*00a8*/ 	.word	0x0500001c


	//----- nvinfo : EIATTR_COOP_GROUP_INSTR_OFFSETS
	.align		4
.L_17731:
        /*00ac*/ 	.byte	0x04, 0x28
        /*00ae*/ 	.short	(.L_17733 - .L_17732)


	//   ....[0]....
.L_17732:
        /*00b0*/ 	.word	0x00001650


	//   ....[1]....
        /*00b4*/ 	.word	0x00001670


	//   ....[2]....
        /*00b8*/ 	.word	0x00001cd0


	//   ....[3]....
        /*00bc*/ 	.word	0x00001d70


	//----- nvinfo : EIATTR_VRC_CTA_INIT_COUNT
	.align		4
.L_17733:
        /*00c0*/ 	.byte	0x02, 0x4a
	.zero		1
	.zero		1


	//----- nvinfo : EIATTR_EXIT_INSTR_OFFSETS
	.align		4
        /*00c4*/ 	.byte	0x04, 0x1c
        /*00c6*/ 	.short	(.L_17735 - .L_17734)


	//   ....[0]....
.L_17734:
        /*00c8*/ 	.word	0x000002b0


	//   ....[1]....
        /*00cc*/ 	.word	0x00001960


	//   ....[2]....
        /*00d0*/ 	.word	0x00001c70


	//----- nvinfo : EIATTR_MAX_THREADS
	.align		4
.L_17735:
        /*00d4*/ 	.byte	0x04, 0x05
        /*00d6*/ 	.short	(.L_17737 - .L_17736)
.L_17736:
        /*00d8*/ 	.word	0x00000100
        /*00dc*/ 	.word	0x00000001
        /*00e0*/ 	.word	0x00000001


	//----- nvinfo : EIATTR_CRS_STACK_SIZE
	.align		4
.L_17737:
        /*00e4*/ 	.byte	0x04, 0x1e
        /*00e6*/ 	.short	(.L_17739 - .L_17738)
.L_17738:
        /*00e8*/ 	.word	0x00000000


	//----- nvinfo : EIATTR_CBANK_PARAM_SIZE
	.align		4
.L_17739:
        /*00ec*/ 	.byte	0x03, 0x19
        /*00ee*/ 	.short	0x0030


	//----- nvinfo : EIATTR_PARAM_CBANK
	.align		4
        /*00f0*/ 	.byte	0x04, 0x0a
        /*00f2*/ 	.short	(.L_17741 - .L_17740)
	.align		4
.L_17740:
        /*00f4*/ 	.word	index@(.nv.constant0._Z9cuda_gemmIiLi256ELi1ELi1ELi512ELi64ELi64ELi32ELi0ELi1EEviiiPT_S1_S1_ii)
        /*00f8*/ 	.short	0x0380
        /*00fa*/ 	.short	0x0030


	//----- nvinfo : EIATTR_SW_WAR
	.align		4
.L_17741:
        /*00fc*/ 	.byte	0x04, 0x36
        /*00fe*/ 	.short	(.L_17743 - .L_17742)
.L_17742:
        /*0100*/ 	.word	0x00000008
.L_17743:


//--------------------- .nv.info._Z9cuda_gemmIiLi256ELi1ELi1ELi512ELi64ELi64ELi32ELi0ELi0EEviiiPT_S1_S1_ii --------------------------
	.section	.nv.info._Z9cuda_gemmIiLi256ELi1ELi1ELi512ELi64ELi64ELi32ELi0ELi0EEviiiPT_S1_S1_ii,"",@"SHT_CUDA_INFO"
	.sectionflags	@""
	.align	4


	//----- nvinfo : EIATTR_CUDA_API_VERSION
	.align		4
        /*0000*/ 	.byte	0x04, 0x37
        /*0002*/ 	.short	(.L_17745 - .L_17744)
.L_17744:
        /*0004*/ 	.word	0x00000082


	//----- nvinfo : EIATTR_KPARAM_INFO
	.align		4
.L_17745:
        /*0008*/ 	.byte	0x04, 0x17
        /*000a*/ 	.short	(.L_17747 - .L_17746)
.L_17746:
        /*000c*/ 	.word	0x00000000
        /*0010*/ 	.short	0x0007
        /*0012*/ 	.short	0x002c
        /*0014*/ 	.byte	0x00, 0xf0, 0x11, 0x00


	//----- nvinfo : EIATTR_KPARAM_INFO
	.align		4
.L_17747:
        /*0018*/ 	.byte	0x04, 0x17
        /*001a*/ 	.short	(.L_17749 - .L_17748)
.L_17748:
        /*001c*/ 	.word	0x00000000
        /*0020*/ 	.short	0x0006
        /*0022*/ 	.short	0x0028
        /*0024*/ 	.byte	0x00, 0xf0, 0x11, 0x00


	//----- nvinfo : EIATTR_KPARAM_INFO
	.align		4
.L_17749:
        /*0028*/ 	.byte	0x04, 0x17
        /*002a*/ 	.short	(.L_17751 - .L_17750)
.L_17750:
        /*002c*/ 	.word	0x00000000
        /*0030*/ 	.short	0x0005
        /*0032*/ 	.short	0x0020
        /*0034*/ 	.byte	0x00, 0xf5, 0x21, 0x00


	//----- nvinfo : EIATTR_KPARAM_INFO
	.align		4
.L_17751:
        /*0038*/ 	.byte	0x04, 0x17
        /*003a*/ 	.short	(.L_17753 - .L_17752)
.L_17752:
        /*003c*/ 	.word	0x00000000
        /*0040*/ 	.short	0x0004
        /*0042*/ 	.short	0x0018
        /*0044*/ 	.byte	0x00, 0xf5, 0x21, 0x00


	//----- nvinfo : EIATTR_KPARAM_INFO
	.align		4
.L_17753:
        /*0048*/ 	.byte	0x04, 0x17
        /*004a*/ 	.short	(.L_17755 - .L_17754)
.L_17754:
        /*004c*/ 	.word	0x00000000
        /*0050*/ 	.short	0x0003
        /*0052*/ 	.short	0x0010
        /*0054*/ 	.byte	0x00, 0xf5, 0x21, 0x00


	//----- nvinfo : EIATTR_KPARAM_INFO
	.align		4
.L_17755:
        /*0058*/ 	.byte	0x04, 0x17
        /*005a*/ 	.short	(.L_17757 - .L_17756)
.L_17756:
        /*005c*/ 	.word	0x00000000
        /*0060*/ 	.short	0x0002
        /*0062*/ 	.short	0x0008
        /*0064*/ 	.byte	0x00, 0xf0, 0x11, 0x00


	//----- nvinfo : EIATTR_KPARAM_INFO
	.align		4
.L_17757:
        /*0068*/ 	.byte	0x04, 0x17
        /*006a*/ 	.short	(.L_17759 - .L_17758)
.L_17758:
        /*006c*/ 	.word	0x00000000
        /*0070*/ 	.short	0x0001
        /*0072*/ 	.short	0x0004
        /*0074*/ 	.byte	0x00, 0xf0, 0x11, 0x00


	//----- nvinfo : EIATTR_KPARAM_INFO
	.align		4
.L_17759:
        /*0078*/ 	.byte	0x04, 0x17
        /*007a*/ 	.short	(.L_17761 - .L_17760)
.L_17760:
        /*007c*/ 	.word	0x00000000
        /*0080*/ 	.short	0x0000
        /*0082*/ 	.short	0x0000
        /*0084*/ 	.byte	0x00, 0xf0, 0x11, 0x00


	//----- nvinfo : EIATTR_SPARSE_MMA_MASK
	.align		4
.L_17761:
        /*0088*/ 	.byte	0x03, 0x50
        /*008a*/ 	.short	0x0000


	//----- nvinfo : EIATTR_MAXREG_COUNT
	.align		4
        /*008c*/ 	.byte	0x03, 0x1b
        /*008e*/ 	.short	0x00ff


	//----- nvinfo : EIATTR_NUM_BARRIERS
	.align		4
        /*0090*/ 	.byte	0x02, 0x4c
        /*0092*/ 	.byte	0x01
	.zero		1


	//----- nvinfo : EIATTR_MERCURY_ISA_VERSION
	.align		4
        /*0094*/ 	.byte	0x03, 0x5f
        /*0096*/ 	.short	0x0101


	//----- nvinfo : EIATTR_COOP_GROUP_MASK_REGIDS
	.align		4
        /*0098*/ 	.byte	0x04, 0x29
        /*009a*/ 	.short	(.L_17763 - .L_17762)


	//   ....[0]....
.L_17762:
        /*009c*/ 	.word	0xffffffff


	//----- nvinfo : EIATTR_COOP_GROUP_INSTR_OFFSETS
	.align		4
.L_17763:
        /*00a0*/ 	.byte	0x04, 0x28
        /*00a2*/ 	.short	(.L_17765 - .L_17764)


	//   ....[0]....
.L_17764:
        /*00a4*/ 	.word	0x00005580


	//----- nvinfo : EIATTR_VRC_CTA_INIT_COUNT
	.align		4
.L_17765:
        /*00a8*/ 	.byte	0x02, 0x4a
	.zero		1
	.zero		1


	//----- nvinfo : EIATTR_EXIT_INSTR_OFFSETS
	.align		4
        /*00ac*/ 	.byte	0x04, 0x1c
        /*00ae*/ 	.short	(.L_17767 - .L_17766)


	//   ....[0]....
.L_17766:
        /*00b0*/ 	.word	0x00000760


	//   ....[1]....
        /*00b4*/ 	.word	0x00005ca0


	//   ....[2]....
        /*00b8*/ 	.word	0x00006450


	//----- nvinfo : EIATTR_MAX_THREADS
	.align		4
.L_17767:
        /*00bc*/ 	.byte	0x04, 0x05
        /*00be*/ 	.short	(.L_17769 - .L_17768)
.L_17768:
        /*00c0*/ 	.word	0x00000100
        /*00c4*/ 	.word	0x00000001
        /*00c8*/ 	.word	0x00000001


	//----- nvinfo : EIATTR_CRS_STACK_SIZE
	.align		4
.L_17769:
        /*00cc*/ 	.byte	0x04, 0x1e
        /*00ce*/ 	.short	(.L_17771 - .L_17770)
.L_17770:
        /*00d0*/ 	.word	0x00000000


	//----- nvinfo : EIATTR_CBANK_PARAM_SIZE
	.align		4
.L_17771:
        /*00d4*/ 	.byte	0x03, 0x19
        /*00d6*/ 	.short	0x0030


	//----- nvinfo : EIATTR_PARAM_CBANK
	.align		4
        /*00d8*/ 	.byte	0x04, 0x0a
        /*00da*/ 	.short	(.L_17773 - .L_17772)
	.align		4
.L_17772:
        /*00dc*/ 	.word	index@(.nv.constant0._Z9cuda_gemmIiLi256ELi1ELi1ELi512ELi64ELi64ELi32ELi0ELi0EEviiiPT_S1_S1_ii)
        /*00e0*/ 	.short	0x0380
        /*00e2*/ 	.short	0x0030


	//----- nvinfo : EIATTR_SW_WAR
	.align		4
.L_17773:
        /*00e4*/ 	.byte	0x04, 0x36
        /*00e6*/ 	.short	(.L_17775 - .L_17774)
.L_17774:
        /*00e8*/ 	.word	0x00000008
.L_17775:


//--------------------- .nv.info._Z9cuda_gemmIiLi256ELi1ELi1ELi512ELi32ELi32ELi32ELi1ELi1EEviiiPT_S1_S1_ii --------------------------
	.section	.nv.info._Z9cuda_gemmIiLi256ELi1ELi1ELi512ELi32ELi32ELi32ELi1ELi1EEviiiPT_S1_S1_ii,"",@"SHT_CUDA_INFO"
	.sectionflags	@""
	.align	4


	//----- nvinfo : EIATTR_CUDA_API_VERSION
	.align		4
        /*0000*/ 	.byte	0x04, 0x37
        /*0002*/ 	.short	(.L_17777 - .L_17776)
.L_17776:
        /*0004*/ 	.word	0x00000082


	//----- nvinfo : EIATTR_KPARAM_INFO
	.align		4
.L_17777:
        /*0008*/ 	.byte	0x04, 0x17
        /*000a*/ 	.short	(.L_17779 - .L_17778)
.L_17778:
        /*000c*/ 	.word	0x00000000
        /*0010*/ 	.short	0x0007
        /*0012*/ 	.short	0x002c
        /*0014*/ 	.byte	0x00, 0xf0, 0x11, 0x00


	//----- nvinfo : EIATTR_KPARAM_INFO
	.align		4
.L_17779:
        /*0018*/ 	.byte	0x04, 0x17
        /*001a*/ 	.short	(.L_17781 - .L_17780)
.L_17780:
        /*001c*/ 	.word	0x00000000
        /*0020*/ 	.short	0x0006
        /*0022*/ 	.short	0x0028
        /*0024*/ 	.byte	0x00, 0xf0, 0x11, 0x00


	//----- nvinfo : EIATTR_KPARAM_INFO
	.align		4
.L_17781:
        /*0028*/ 	.byte	0x04, 0x17
        /*002a*/ 	.short	(.L_17783 - .L_17782)
.L_17782:
        /*002c*/ 	.word	0x00000000
        /*0030*/ 	.short	0x0005
        /*0032*/ 	.short	0x0020
        /*0034*/ 	.byte	0x00, 0xf5, 0x21, 0x00


	//----- nvinfo : EIATTR_KPARAM_INFO
	.align		4
.L_17783:
        /*0038*/ 	.byte	0x04, 0x17
        /*003a*/ 	.short	(.L_17785 - .L_17784)
.L_17784:
        /*003c*/ 	.word	0x00000000
        /*0040*/ 	.short	0x0004
        /*0042*/ 	.short	0x0018
        /*0044*/ 	.byte	0x00, 0xf5, 0x21, 0x00


	//----- nvinfo : EIATTR_KPARAM_INFO
	.align		4
.L_17785:
        /*0048*/ 	.byte	0x04, 0x17
        /*004a*/ 	.short	(.L_17787 - .L_17786)
.L_17786:
        /*004c*/ 	.word	0x00000000
        /*0050*/ 	.short	0x0003
        /*0052*/ 	.short	0x0010
        /*0054*/ 	.byte	0x00, 0xf5, 0x21, 0x00


	//----- nvinfo : EIATTR_KPARAM_INFO
	.align		4
.L_17787:
        /*0058*/ 	.byte	0x04, 0x17
        /*005a*/ 	.short	(.L_17789 - .L_17788)
.L_17788:
        /*005c*/ 	.word	0x00000000
        /*0060*/ 	.short	0x0002
        /*0062*/ 	.short	0x0008
        /*0064*/ 	.byte	0x00, 0xf0, 0x11, 0x00


	//----- nvinfo : EIATTR_KPARAM_INFO
	.align		4
.L_17789:
        /*0068*/ 	.byte	0x04, 0x17
        /*006a*/ 	.short	(.L_17791 - .L_17790)
.L_17790:
        /*006c*/ 	.word	0x00000000
        /*0070*/ 	.short	0x0001
        /*0072*/ 	.short	0x0004
        /*0074*/ 	.byte	0x00, 0xf0, 0x11, 0x00


	//----- nvinfo : EIATTR_KPARAM_INFO
	.align		4
.L_17791:
        /*0078*/ 	.byte	0x04, 0x17
        /*007a*/ 	.short	(.L_17793 - .L_17792)
.L_17792:
        /*007c*/ 	.word	0x00000000
        /*0080*/ 	.short	0x0000
        /*0082*/ 	.short	0x0000
        /*0084*/ 	.byte	0x00, 0xf0, 0x11, 0x00


	//----- nvinfo : EIATTR_SPARSE_MMA_MASK
	.align		4
.L_17793:
        /*0088*/ 	.byte	0x03, 0x50
        /*008a*/ 	.short	0x0000


	//----- nvinfo : EIATTR_MAXREG_COUNT
	.align		4
        /*008c*/ 	.byte	0x03, 0x1b
        /*008e*/ 	.short	0x00ff


	//----- nvinfo : EIATTR_NUM_BARRIERS
	.align		4
        /*0090*/ 	.byte	0x02, 0x4c
        /*0092*/ 	.byte	0x01
	.zero		1


	//----- nvinfo : EIATTR_MERCURY_ISA_VERSION
	.align		4
        /*0094*/ 	.byte	0x03, 0x5f
        /*0096*/ 	.short	0x0101


	//----- nvinfo : EIATTR_COOP_GROUP_MASK_REGIDS
	.align		4
        /*0098*/ 	.byte	0x04, 0x29
        /*009a*/ 	.short	(.L_17795 - .L_17794)


	//   ....[0]....
.L_17794:
        /*009c*/ 	.word	0xffffffff


	//   ....[1]....
        /*00a0*/ 	.word	0xffffffff


	//   ....[2]....
        /*00a4*/ 	.word	0xffffffff


	//   ....[3]....
        /*00a8*/ 	.word	0xffffffff


	//   ....[4]....
        /*00ac*/ 	.word	0xffffffff


	//   ....[5]....
        /*00b0*/ 	.word	0xffffffff


	//   ....[6]....
        /*00b4*/ 	.word	0xffffffff


	//   ....[7]....
        /*00b8*/ 	.word	0xffffffff


	//   ....[8]....
        /*00bc*/ 	.word	0xffffffff


	//   ....[9]....
        /*00c0*/ 	.word	0xffffffff


	//   ....[10]....
        /*00c4*/ 	.word	0xffffffff


	//   ....[11]....
        /*00c8*/ 	.word	0xffffffff


	//   ....[12]....
        /*00cc*/ 	.word	0xffffffff


	//   ....[13]....
        /*00d0*/ 	.word	0xffffffff


	//   ....[14]....
        /*00d4*/ 	.word	0xffffffff


	//   ....[15]....
        /*00d8*/ 	.word	0xffffffff


	//   ....[16]....
        /*00dc*/ 	.word	0xffffffff


	//   ....[17]....
        /*00e0*/ 	.word	0x0500002e


	//   ....[18]....
        /*00e4*/ 	.word	0x0500002e


	//   ....[19]....
        /*00e8*/ 	.word	0x0500002e


	//   ....[20]....
        /*00ec*/ 	.word	0x0500002e


	//   ....[21]....
        /*00f0*/ 	.word	0x0500002e


	//   ....[22]....
        /*00f4*/ 	.word	0x0500002e


	//   ....[23]....
        /*00f8*/ 	.word	0x0500002e


	//   ....[24]....
        /*00fc*/ 	.word	0x0500002e


	//   ....[25]....
        /*0100*/ 	.word	0x0500002e


	//   ....[26]....
        /*0104*/ 	.word	0x0500002e


	//   ....[27]....
        /*0108*/ 	.word	0x0500002e


	//   ....[28]....
        /*010c*/ 	.word	0x0500002e


	//   ....[29]....
        /*0110*/ 	.word	0x0500002e


	//   ....[30]....
        /*0114*/ 	.word	0x0500002e


	//   ....[31]....
        /*0118*/ 	.word	0x0500002e


	//   ....[32]....
        /*011c*/ 	.word	0x0500002e


	//----- nvinfo : EIATTR_COOP_GROUP_INSTR_OFFSETS
	.align		4
.L_17795:
        /*0120*/ 	.byte	0x04, 0x28
        /*0122*/ 	.short	(.L_17797 - .L_17796)


	//   ....[0]....
.L_17796:
        /*0124*/ 	.word	0x00001330


	//   ....[1]....
        /*0128*/ 	.word	0x00001340


	//   ....[2]....
        /*012c*/ 	.word	0x00001370


	//   ....[3]....
        /*0130*/ 	.word	0x00001390


	//   ....[4]....
        /*0134*/ 	.word	0x000013b0


	//   ....[5]....
        /*0138*/ 	.word	0x000013d0


	//   ....[6]....
        /*013c*/ 	.word	0x000013f0


	//   ....[7]....
        /*0140*/ 	.word	0x00001410


	//   ....[8]....
        /*0144*/ 	.word	0x00001430


	//   ....[9]....
        /*0148*/ 	.word	0x00001450


	//   ....[10]....
        /*014c*/ 	.word	0x00001470


	//   ....[11]....
        /*0150*/ 	.word	0x00001490


	//   ....[12]....
        /*0154*/ 	.word	0x000014b0


	//   ....[13]....
        /*0158*/ 	.word	0x000014d0


	//   ....[14]....
        /*015c*/ 	.word	0x000014f0


	//   ....[15]....
        /*0160*/ 	.word	0x00001500


	//   ....[16]....
        /*0164*/ 	.word	0x00001540


	//   ....[17]....
        /*0168*/ 	.word	0x000019a0


	//   ....[18]....
        /*016c*/ 	.word	0x000019f0


	//   ....[19]....
        /*0170*/ 	.word	0x00001a50


	//   ....[20]....
        /*0174*/ 	.word	0x00001aa0


	//   ....[21]....
        /*0178*/ 	.word	0x00001af0


	//   ....[22]....
        /*017c*/ 	.word	0x00001b40


	//   ....[23]....
        /*0180*/ 	.word	0x00001b90


	//   ....[24]....
        /*0184*/ 	.word	0x00001be0


	//   ....[25]....
        /*0188*/ 	.word	0x00001c30


	//   ....[26]....
        /*018c*/ 	.word	0x00001c80


	//   ....[27]....
        /*0190*/ 	.word	0x00001cd0


	//   ....[28]....
        /*0194*/ 	.word	0x00001d20


	//   ....[29]....
        /*0198*/ 	.word	0x00001d70


	//   ....[30]....
        /*019c*/ 	.word	0x00001dc0


	//   ....[31]....
        /*01a0*/ 	.word	0x00001e10


	//   ....[32]....
        /*01a4*/ 	.word	0x00001e60


	//----- nvinfo : EIATTR_VRC_CTA_INIT_COUNT
	.align		4
.L_17797:
        /*01a8*/ 	.byte	0x02, 0x4a
	.zero		1
	.zero		1


	//----- nvinfo : EIATTR_EXIT_INSTR_OFFSETS
	.align		4
        /*01ac*/ 	.byte	0x04, 0x1c
        /*01ae*/ 	.short	(.L_17799 - .L_17798)


	//   ....[0]....
.L_17798:
        /*01b0*/ 	.word	0x00000560


	//   ....[1]....
        /*01b4*/ 	.word	0x00001760


	//   ....[2]....
        /*01b8*/ 	.word	0x00001950


	//----- nvinfo : EIATTR_MAX_THREADS
	.align		4
.L_17799:
        /*01bc*/ 	.byte	0x04, 0x05
        /*01be*/ 	.short	(.L_17801 - .L_17800)
.L_17800:
        /*01c0*/ 	.word	0x00000100
        /*01c4*/ 	.word	0x00000001
        /*01c8*/ 	.word	0x00000001


	//----- nvinfo : EIATTR_CRS_STACK_SIZE
	.align		4
.L_17801:
        /*01cc*/ 	.byte	0x04, 0x1e
        /*01ce*/ 	.short	(.L_17803 - .L_17802)
.L_17802:
        /*01d0*/ 	.word	0x00000000


	//----- nvinfo : EIATTR_CBANK_PARAM_SIZE
	.align		4
.L_17803:
        /*01d4*/ 	.byte	0x03, 0x19
        /*01d6*/ 	.short	0x0030


	//----- nvinfo : EIATTR_PARAM_CBANK
	.align		4
        /*01d8*/ 	.byte	0x04, 0x0a
        /*01da*/ 	.short	(.L_17805 - .L_17804)
	.align		4
.L_17804:
        /*01dc*/ 	.word	index@(.nv.constant0._Z9cuda_gemmIiLi256ELi1ELi1ELi512ELi32ELi32ELi32ELi1ELi1EEviiiPT_S1_S1_ii)
        /*01e0*/ 	.short	0x0380
        /*01e2*/ 	.short	0x0030


	//----- nvinfo : EIATTR_SW_WAR
	.align		4
.L_17805:
        /*01e4*/ 	.byte	0x04, 0x36
        /*01e6*/ 	.short	(.L_17807 - .L_17806)
.L_17806:
        /*01e8*/ 	.word	0x00000008
.L_17807:


//--------------------- .nv.info._Z9cuda_gemmIiLi256ELi1ELi1ELi512ELi32ELi32ELi32ELi1ELi0EEviiiPT_S1_S1_ii --------------------------
	.section	.nv.info._Z9cuda_gemmIiLi256ELi1ELi1ELi512ELi32ELi32ELi32ELi1ELi0EEviiiPT_S1_S1_ii,"",@"SHT_CUDA_INFO"
	.sectionflags	@""
	.align	4


	//----- nvinfo : EIATTR_CUDA_API_VERSION
	.align		4
        /*0000*/ 	.byte	0x04, 0x37
        /*0002*/ 	.short	(.L_17809 - .L_17808)
.L_17808:
        /*0004*/ 	.word	0x00000082


	//----- nvinfo : EIATTR_KPARAM_INFO
	.align		4
.L_17809:
        /*0008*/ 	.byte	0x04, 0x17
        /*000a*/ 	.short	(.L_17811 - .L_17810)
.L_17810:
        /*000c*/ 	.word	0x00000000
        /*0010*/ 	.short	0x0007
        /*0012*/ 	.short	0x002c
        /*0014*/ 	.byte	0x00, 0xf0, 0x11, 0x00


	//----- nvinfo : EIATTR_KPARAM_INFO
	.align		4
.L_17811:
        /*0018*/ 	.byte	0x04, 0x17
        /*001a*/ 	.short	(.L_17813 - .L_17812)
.L_17812:
        /*001c*/ 	.word	0x00000000
        /*0020*/ 	.short	0x0006
        /*0022*/ 	.short	0x0028
        /*0024*/ 	.byte	0x00, 0xf0, 0x11, 0x00


	//----- nvinfo : EIATTR_KPARAM_INFO
	.align		4
.L_17813:
        /*0028*/ 	.byte	0x04, 0x17
        /*002a*/ 	.short	(.L_17815 - .L_17814)
.L_17814:
        /*002c*/ 	.word	0x00000000
        /*0030*/ 	.short	0x0005
        /*0032*/ 	.short	0x0020
        /*0034*/ 	.byte	0x00, 0xf5, 0x21, 0x00


	//----- nvinfo : EIATTR_KPARAM_INFO
	.align		4
.L_17815:
        /*0038*/ 	.byte	0x04, 0x17
        /*003a*/ 	.short	(.L_17817 - .L_17816)
.L_17816:
        /*003c*/ 	.word	0x00000000
        /*0040*/ 	.short	0x0004
        /*0042*/ 	.short	0x0018
        /*0044*/ 	.byte	0x00, 0xf5, 0x21, 0x00


	//----- nvinfo : EIATTR_KPARAM_INFO
	.align		4
.L_17817:
        /*0048*/ 	.byte	0x04, 0x17
        /*004a*/ 	.short	(.L_17819 - .L_17818)
.L_17818:
        /*004c*/ 	.word	0x00000000
        /*0050*/ 	.short	0x0003
        /*0052*/ 	.short	0x0010
        /*0054*/ 	.byte	0x00, 0xf5, 0x21, 0x00


	//----- nvinfo : EIATTR_KPARAM_INFO
	.align		4
.L_17819:
        /*0058*/ 	.byte	0x04, 0x17
        /*005a*/ 	.short	(.L_17821 - .L_17820)
.L_17820:
        /*005c*/ 	.word	0x00000000
        /*0060*/ 	.short	0x0002
        /*0062*/ 	.short	0x0008
        /*0064*/ 	.byte	0x00, 0xf0, 0x11, 0x00


	//----- nvinfo : EIATTR_KPARAM_INFO
	.align		4
.L_17821:
        /*0068*/ 	.byte	0x04, 0x17
        /*006a*/ 	.short	(.L_17823 - .L_17822)
.L_17822:
        /*006c*/ 	.word	0x00000000
        /*0070*/ 	.short	0x0001
        /*0072*/ 	.short	0x0004
        /*0074*/ 	.byte	0x00, 0xf0, 0x11, 0x00


	//----- nvinfo : EIATTR_KPARAM_INFO
	.align		4
.L_17823:
        /*0078*/ 	.byte	0x04, 0x17
        /*007a*/ 	.short	(.L_17825 - .L_17824)
.L_17824:
        /*007c*/ 	.word	0x00000000
        /*0080*/ 	.short	0x0000
        /*0082*/ 	.short	0x0000
        /*0084*/ 	.byte	0x00, 0xf0, 0x11, 0x00


	//----- nvinfo : EIATTR_SPARSE_MMA_MASK
	.align		4
.L_17825:
        /*0088*/ 	.byte	0x03, 0x50
        /*008a*/ 	.short	0x0000


	//----- nvinfo : EIATTR_MAXREG_COUNT
	.align		4
        /*008c*/ 	.byte	0x03, 0x1b
        /*008e*/ 	.short	0x00ff


	//----- nvinfo : EIATTR_NUM_BARRIERS
	.align		4
        /*0090*/ 	.byte	0x02, 0x4c
        /*0092*/ 	.byte	0x01
	.zero		1


	//----- nvinfo : EIATTR_ANNOTATIONS
	.align		4
        /*0094*/ 	.byte	0x04, 0x55
        /*0096*/ 	.short	(.L_17827 - .L_17826)


	//   ....[0]....
.L_17826:
        /*0098*/ 	.word	0x00000001
        /*009c*/ 	.byte	0x20, 0x0a, 0x00, 0x00, 0x01, 0x00, 0x00, 0x00, 0x80, 0x5d, 0x00, 0x00, 0x01, 0x00, 0x00, 0x00
        /*00ac*/ 	.byte	0x70, 0x7a, 0x00, 0x00


	//----- nvinfo : EIATTR_MERCURY_ISA_VERSION
	.align		4
.L_17827:
        /*00b0*/ 	.byte	0x03, 0x5f
        /*00b2*/ 	.short	0x0101


	//----- nvinfo : EIATTR_COOP_GROUP_MASK_REGIDS
	.align		4
        /*00b4*/ 	.byte	0x04, 0x29
        /*00b6*/ 	.short	(.L_17829 - .L_17828)


	//   ....[0]....
.L_17828:
        /*00b8*/ 	.word	0xffffffff


	//   ....[1]....
        /*00bc*/ 	.word	0xffffffff


	//   ....[2]....
        /*00c0*/ 	.word	0xffffffff


	//   ....[3]....
        /*00c4*/ 	.word	0xffffffff


	//   ....[4]....
        /*00c8*/ 	.word	0xffffffff


	//   ....[5]....
        /*00cc*/ 	.word	0xffffffff


	//   ....[6]....
        /*00d0*/ 	.word	0xffffffff


	//   ....[7]....
        /*00d4*/ 	.word	0xffffffff


	//   ....[8]....
        /*00d8*/ 	.word	0xffffffff


	//   ....[9]....
        /*00dc*/ 	.word	0xffffffff


	//   ....[10]....
        /*00e0*/ 	.word	0xffffffff


	//   ....[11]....
        /*00e4*/ 	.word	0xffffffff


	//   ....[12]....
        /*00e8*/ 	.word	0xffffffff


	//   ....[13]....
        /*00ec*/ 	.word	0xffffffff


	//   ....[14]....
        /*00f0*/ 	.word	0xffffffff


	//   ....[15]....
        /*00f4*/ 	.word	0xffffffff


	//   ....[16]....
        /*00f8*/ 	.word	0xffffffff


	//   ....[17]....
        /*00fc*/ 	.word	0xffffffff


	//   ....[18]....
        /*0100*/ 	.word	0xffffffff


	//   ....[19]....
        /*0104*/ 	.word	0xffffffff


	//   ....[20]....
        /*0108*/ 	.word	0xffffffff


	//   ....[21]....
        /*010c*/ 	.word	0xffffffff


	//   ....[22]....
        /*0110*/ 	.word	0xffffffff


	//   ....[23]....
        /*0114*/ 	.word	0xffffffff


	//   ....[24]....
        /*0118*/ 	.word	0xffffffff


	//   ....[25]....
        /*011c*/ 	.word	0xffffffff


	//   ....[26]....
        /*0120*/ 	.word	0xffffffff


	//   ....[27]....
        /*0124*/ 	.word	0xffffffff


	//   ....[28]....
        /*0128*/ 	.word	0xffffffff


	//   ....[29]....
        /*012c*/ 	.word	0xffffffff


	//   ....[30]....
        /*0130*/ 	.word	0xffffffff


	//   ....[31]....
        /*0134*/ 	.word	0xffffffff


	//   ....[32]....
        /*0138*/ 	.word	0xffffffff


	//   ....[33]....
        /*013c*/ 	.word	0xffffffff


	//   ....[34]....
        /*0140*/ 	.word	0xffffffff


	//   ....[35]....
        /*0144*/ 	.word	0xffffffff


	//   ....[36]....
        /*0148*/ 	.word	0xffffffff


	//   ....[37]....
        /*014c*/ 	.word	0xffffffff


	//   ....[38]....
        /*0150*/ 	.word	0xffffffff


	//   ....[39]....
        /*0154*/ 	.word	0xffffffff


	//   ....[40]....
        /*0158*/ 	.word	0xffffffff


	//   ....[41]....
        /*015c*/ 	.word	0xffffffff


	//   ....[42]....
        /*0160*/ 	.word	0xffffffff


	//   ....[43]....
        /*0164*/ 	.word	0xffffffff


	//   ....[44]....
        /*0168*/ 	.word	0xffffffff


	//   ....[45]....
        /*016c*/ 	.word	0xffffffff


	//   ....[46]....
        /*0170*/ 	.word	0xffffffff


	//   ....[47]....
        /*0174*/ 	.word	0xffffffff


	//   ....[48]....
        /*0178*/ 	.word	0xffffffff


	//   ....[49]....
        /*017c*/ 	.word	0x0500001f


	//   ....[50]....
        /*0180*/ 	.word	0x0500001f


	//   ....[51]....
        /*0184*/ 	.word	0x0500001f


	//   ....[52]....
        /*0188*/ 	.word	0x0500001f


	//   ....[53]....
        /*018c*/ 	.word	0x0500001f


	//   ....[54]....
        /*0190*/ 	.word	0x0500001f


	//   ....[55]....
        /*0194*/ 	.word	0x0500001f


	//   ....[56]....
        /*0198*/ 	.word	0x0500001f


	//   ....[57]....
        /*019c*/ 	.word	0x0500001f


	//   ....[58]....
        /*01a0*/ 	.word	0x0500001f


	//   ....[59]....
        /*01a4*/ 	.word	0x0500001f


	//   ....[60]....
        /*01a8*/ 	.word	0x0500001f


	//   ....[61]....
        /*01ac*/ 	.word	0x0500001f


	//   ....[62]....
        /*01b0*/ 	.word	0x0500001f


	//   ....[63]....
        /*01b4*/ 	.word	0x0500001f


	//   ....[64]....
        /*01b8*/ 	.word	0x0500001f


	//   ....[65]....
        /*01bc*/ 	.word	0x0500001f


	//   ....[66]....
        /*01c0*/ 	.word	0x0500001f


	//   ....[67]....
        /*01c4*/ 	.word	0x0500001f


	//   ....[68]....
        /*01c8*/ 	.word	0x0500001f


	//   ....[69]....
        /*01cc*/ 	.word	0x0500001f


	//   ....[70]....
        /*01d0*/ 	.word	0x0500001f


	//   ....[71]....
        /*01d4*/ 	.word	0x0500001f


	//   ....[72]....
        /*01d8*/ 	.word	0x0500001f


	//   ....[73]....
        /*01dc*/ 	.word	0x0500001f


	//   ....[74]....
        /*01e0*/ 	.word	0x0500001f


	//   ....[75]....
        /*01e4*/ 	.word	0x0500001f


	//   ....[76]....
        /*01e8*/ 	.word	0x0500001f


	//   ....[77]....
        /*01ec*/ 	.word	0x0500001f


	//   ....[78]....
        /*01f0*/ 	.word	0x0500001f


	//   ....[79]....
        /*01f4*/ 	.word	0x0500001f


	//   ....[80]....
        /*01f8*/ 	.word	0x0500001f


	//   ....[81]....
        /*01fc*/ 	.word	0x0500001f


	//   ....[82]....
        /*0200*/ 	.word	0x0500001f


	//   ....[83]....
        /*0204*/ 	.word	0x0500001f


	//   ....[84]....
        /*0208*/ 	.word	0x0500001f


	//   ....[85]....
        /*020c*/ 	.word	0x0500001f


	//   ....[86]....
        /*0210*/ 	.word	0x0500001f


	//   ....[87]....
        /*0214*/ 	.word	0x0500001f


	//   ....[88]....
        /*0218*/ 	.word	0x0500001f


	//   ....[89]....
        /*021c*/ 	.word	0x0500001f


	//   ....[90]....
        /*0220*/ 	.word	0x0500001f


	//   ....[91]....
        /*0224*/ 	.word	0x0500001f


	//   ....[92]....
        /*0228*/ 	.word	0x0500001f


	//   ....[93]....
        /*022c*/ 	.word	0x0500001f


	//   ....[94]....
        /*0230*/ 	.word	0x0500001f


	//   ....[95]....
        /*0234*/ 	.word	0x0500001f


	//   ....[96]....
        /*0238*/ 	.word	0x0500001f


	//----- nvinfo : EIATTR_COOP_GROUP_INSTR_OFFSETS
	.align		4
.L_17829:
        /*023c*/ 	.byte	0x04, 0x28
        /*023e*/ 	.short	(.L_17831 - .L_17830)


	//   ....[0]....
.L_17830:
        /*0240*/ 	.word	0x00002440


	//   ....[1]....
        /*0244*/ 	.word	0x00002490


	//   ....[2]....
        /*0248*/ 	.word	0x000024e0


	//   ....[3]....
        /*024c*/ 	.word	0x00002530


	//   ....[4]....
        /*0250*/ 	.word	0x00002580


	//   ....[5]....
        /*0254*/ 	.word	0x000025d0


	//   ....[6]....
        /*0258*/ 	.word	0x00002640


	//   ....[7]....
        /*025c*/ 	.word	0x000026a0


	//   ....[8]....
        /*0260*/ 	.word	0x00002700


	//   ....[9]....
        /*0264*/ 	.word	0x00002760


	//   ....[10]....
        /*0268*/ 	.word	0x000027c0


	//   ....[11]....
        /*026c*/ 	.word	0x00002820


	//   ....[12]....
        /*0270*/ 	.word	0x00002880


	//   ....[13]....
        /*0274*/ 	.word	0x000028e0


	//   ....[14]....
        /*0278*/ 	.word	0x00002940


	//   ....[15]....
        /*027c*/ 	.word	0x000029a0


	//   ....[16]....
        /*0280*/ 	.word	0x00003dd0


	//   ....[17]....
        /*0284*/ 	.word	0x00003e20


	//   ....[18]....
        /*0288*/ 	.word	0x00003e70


	//   ....[19]....
        /*028c*/ 	.word	0x00003ec0


	//   ....[20]....
        /*0290*/ 	.word	0x00003f10


	//   ....[21]....
        /*0294*/ 	.word	0x00003f60


	//   ....[22]....
        /*0298*/ 	.word	0x00003fd0


	//   ....[23]....
        /*029c*/ 	.word	0x00004030


	//   ....[24]....
        /*02a0*/ 	.word	0x00004090


	//   ....[25]....
        /*02a4*/ 	.word	0x000040f0


	//   ....[26]....
        /*02a8*/ 	.word	0x00004150


	//   ....[27]....
        /*02ac*/ 	.word	0x000041b0


	//   ....[28]....
        /*02b0*/ 	.word	0x00004210


	//   ....[29]....
        /*02b4*/ 	.word	0x00004270


	//   ....[30]....
        /*02b8*/ 	.word	0x000042d0


	//   ....[31]....
        /*02bc*/ 	.word	0x00004330


	//   ....[32]....
        /*02c0*/ 	.word	0x00005580


	//   ....[33]....
        /*02c4*/ 	.word	0x000055d0


	//   ....[34]....
        /*02c8*/ 	.word	0x00005620


	//   ....[35]....
        /*02cc*/ 	.word	0x00005670


	//   ....[36]....
        /*02d0*/ 	.word	0x000056c0


	//   ....[37]....
        /*02d4*/ 	.word	0x00005730


	//   ....[38]....
        /*02d8*/ 	.word	0x00005790


	//   ....[39]....
        /*02dc*/ 	.word	0x000057f0


	//   ....[40]....
        /*02e0*/ 	.word	0x00005850


	//   ....[41]....
        /*02e4*/ 	.word	0x000058b0


	//   ....[42]....
        /*02e8*/ 	.word	0x00005910


	//   ....[43]....
        /*02ec*/ 	.word	0x00005970


	//   ....[44]....
        /*02f0*/ 	.word	0x000059d0


	//   ....[45]....
        /*02f4*/ 	.word	0x00005a30


	//   ....[46]....
        /*02f8*/ 	.word	0x00005a90


	//   ....[47]....
        /*02fc*/ 	.word	0x00005af0


	//   ....[48]....
        /*0300*/ 	.word	0x00005b50


	//   ....[49]....
        /*0304*/ 	.word	0x00006190


	//   ....[50]....
        /*0308*/ 	.word	0x00006210


	//   ....[51]....
        /*030c*/ 	.word	0x00006290


	//   ....[52]....
        /*0310*/ 	.word	0x00006310


	//   ....[53]....
        /*0314*/ 	.word	0x00006390


	//   ....[54]....
        /*0318*/ 	.word	0x00006410


	//   ....[55]....
        /*031c*/ 	.word	0x00006490


	//   ....[56]....
        /*0320*/ 	.word	0x00006510


	//   ....[57]....
        /*0324*/ 	.word	0x00006590


	//   ....[58]....
        /*0328*/ 	.word	0x00006610


	//   ....[59]....
        /*032c*/ 	.word	0x00006690


	//   ....[60]....
        /*0330*/ 	.word	0x00006710


	//   ....[61]....
        /*0334*/ 	.word	0x00006790


	//   ....[62]....
        /*0338*/ 	.word	0x00006810


	//   ....[63]....
        /*033c*/ 	.word	0x00006890


	//   ....[64]....
        /*0340*/ 	.word	0x00006910


	//   ....[65]....
        /*0344*/ 	.word	0x00006990


	//   ....[66]....
        /*0348*/ 	.word	0x00006a10


	//   ....[67]....
        /*034c*/ 	.word	0x00006a90


	//   ....[68]....
        /*0350*/ 	.word	0x00006b10


	//   ....[69]....
        /*0354*/ 	.word	0x00006b90


	//   ....[70]....
        /*0358*/ 	.word	0x00006c10


	//   ....[71]....
        /*035c*/ 	.word	0x00006c90


	//   ....[72]....
        /*0360*/ 	.word	0x00006d10


	//   ....[73]....
        /*0364*/ 	.word	0x00006d90


	//   ....[74]....
        /*0368*/ 	.word	0x00006e10


	//   ....[75]....
        /*036c*/ 	.word	0x00006e90


	//   ....[76]....
        /*0370*/ 	.word	0x00006f10


	//   ....[77]....
        /*0374*/ 	.word	0x00006f90


	//   ....[78]....
        /*0378*/ 	.word	0x00007010


	//   ....[79]....
        /*037c*/ 	.word	0x00007090


	//   ....[80]....
        /*0380*/ 	.word	0x00007110


	//   ....[81]....
        /*0384*/ 	.word	0x00007180


	//   ....[82]....
        /*0388*/ 	.word	0x00007200


	//   ....[83]....
        /*038c*/ 	.word	0x00007280


	//   ....[84]....
        /*0390*/ 	.word	0x00007300


	//   ....[85]....
        /*0394*/ 	.word	0x00007380


	//   ....[86]....
        /*0398*/ 	.word	0x00007400


	//   ....[87]....
        /*039c*/ 	.word	0x00007480


	//   ....[88]....
        /*03a0*/ 	.word	0x00007500


	//   ....[89]....
        /*03a4*/ 	.word	0x00007580


	//   ....[90]....
        /*03a8*/ 	.word	0x00007600


	//   ....[91]....
        /*03ac*/ 	.word	0x00007680


	//   ....[92]....
        /*03b0*/ 	.word	0x00007700


	//   ....[93]....
        /*03b4*/ 	.word	0x00007780


	//   ....[94]....
        /*03b8*/ 	.word	0x00007800


	//   ....[95]....
        /*03bc*/ 	.word	0x00007880


	//   ....[96]....
        /*03c0*/ 	.word	0x00007900


	//----- nvinfo : EIATTR_VRC_CTA_INIT_COUNT
	.align		4
.L_17831:
        /*03c4*/ 	.byte	0x02, 0x4a
	.zero		1
	.zero		1


	//----- nvinfo : EIATTR_EXIT_INSTR_OFFSETS
	.align		4
        /*03c8*/ 	.byte	0x04, 0x1c
        /*03ca*/ 	.short	(.L_17833 - .L_17832)


	//   ....[0]....
.L_17832:
        /*03cc*/ 	.word	0x000007b0


	//   ....[1]....
        /*03d0*/ 	.word	0x00005f40


	//   ....[2]....
        /*03d4*/ 	.word	0x00006140


	//----- nvinfo : EIATTR_MAX_THREADS
	.align		4
.L_17833:
        /*03d8*/ 	.byte	0x04, 0x05
        /*03da*/ 	.short	(.L_17835 - .L_17834)
.L_17834:
        /*03dc*/ 	.word	0x00000100
        /*03e0*/ 	.word	0x00000001
        /*03e4*/ 	.word	0x00000001


	//----- nvinfo : EIATTR_CRS_STACK_SIZE
	.align		4
.L_17835:
        /*03e8*/ 	.byte	0x04, 0x1e
        /*03ea*/ 	.short	(.L_17837 - .L_17836)
.L_17836:
        /*03ec*/ 	.word	0x00000000


	//----- nvinfo : EIATTR_CBANK_PARAM_SIZE
	.align		4
.L_17837:
        /*03f0*/ 	.byte	0x03, 0x19
        /*03f2*/ 	.short	0x0030


	//----- nvinfo : EIATTR_PARAM_CBANK
	.align		4
        /*03f4*/ 	.byte	0x04, 0x0a
        /*03f6*/ 	.short	(.L_17839 - .L_17838)
	.align		4
.L_17838:
        /*03f8*/ 	.word	index@(.nv.constant0._Z9cuda_gemmIiLi256ELi1ELi1ELi512ELi32ELi32ELi32ELi1ELi0EEviiiPT_S1_S1_ii)
        /*03fc*/ 	.short	0x0380
        /*03fe*/ 	.short	0x0030


	//----- nvinfo : EIATTR_SW_WAR
	.align		4
.L_17839:
        /*0400*/ 	.byte	0x04, 0x36
        /*0402*/ 	.short	(.L_17841 - .L_17840)
.L_17840:
        /*0404*/ 	.word	0x00000008
.L_17841:


//--------------------- .nv.info._Z9cuda_gemmIiLi256ELi1ELi1ELi512ELi32ELi32ELi32ELi0ELi1EEviiiPT_S1_S1_ii --------------------------
	.section	.nv.info._Z9cuda_gemmIiLi256ELi1ELi1ELi512ELi32ELi32ELi32ELi0ELi1EEviiiPT_S1_S1_ii,"",@"SHT_CUDA_INFO"
	.sectionflags	@""
	.align	4


	//----- nvinfo : EIATTR_CUDA_API_VERSION
	.align		4
        /*0000*/ 	.byte	0x04, 0x37
        /*0002*/ 	.short	(.L_17843 - .L_17842)
.L_17842:
        /*0004*/ 	.word	0x00000082


	//----- nvinfo : EIATTR_KPARAM_INFO
	.align		4
.L_17843:
        /*0008*/ 	.byte	0x04, 0x17
        /*000a*/ 	.short	(.L_17845 - .L_17844)
.L_17844:
        /*000c*/ 	.word	0x00000000
        /*0010*/ 	.short	0x0007
        /*0012*/ 	.short	0x002c
        /*0014*/ 	.byte	0x00, 0xf0, 0x11, 0x00


	//----- nvinfo : EIATTR_KPARAM_INFO
	.align		4
.L_17845:
        /*0018*/ 	.byte	0x04, 0x17
        /*001a*/ 	.short	(.L_17847 - .L_17846)
.L_17846:
        /*001c*/ 	.word	0x00000000
        /*0020*/ 	.short	0x0006
        /*0022*/ 	.short	0x0028
        /*0024*/ 	.byte	0x00, 0xf0, 0x11, 0x00


	//----- nvinfo : EIATTR_KPARAM_INFO
	.align		4
.L_17847:
        /*0028*/ 	.byte	0x04, 0x17
        /*002a*/ 	.short	(.L_17849 - .L_17848)
.L_17848:
        /*002c*/ 	.word	0x00000000
        /*0030*/ 	.short	0x0005
        /*0032*/ 	.short	0x0020
        /*0034*/ 	.byte	0x00, 0xf5, 0x21, 0x00


	//----- nvinfo : EIATTR_KPARAM_INFO
	.align		4
.L_17849:
        /*0038*/ 	.byte	0x04, 0x17
        /*003a*/ 	.short	(.L_17851 - .L_17850)
.L_17850:
        /*003c*/ 	.word	0x00000000
        /*0040*/ 	.short	0x0004
        /*0042*/ 	.short	0x0018
        /*0044*/ 	.byte	0x00, 0xf5, 0x21, 0x00


	//----- nvinfo : EIATTR_KPARAM_INFO
	.align		4
.L_17851:
        /*0048*/ 	.byte	0x04, 0x17
        /*004a*/ 	.short	(.L_17853 - .L_17852)
.L_17852:
        /*004c*/ 	.word	0x00000000
        /*0050*/ 	.short	0x0003
        /*0052*/ 	.short	0x0010
        /*0054*/ 	.byte	0x00, 0xf5, 0x21, 0x00


	//----- nvinfo : EIATTR_KPARAM_INFO
	.align		4
.L_17853:
        /*0058*/ 	.byte	0x04, 0x17
        /*005a*/ 	.short	(.L_17855 - .L_17854)
.L_17854:
        /*005c*/ 	.word	0x00000000
        /*0060*/ 	.short	0x0002
        /*0062*/ 	.short	0x0008
        /*0064*/ 	.byte	0x00, 0xf0, 0x11, 0x00


	//----- nvinfo : EIATTR_KPARAM_INFO
	.align		4
.L_17855:
        /*0068*/ 	.byte	0x04, 0x17
        /*006a*/ 	.short	(.L_17857 - .L_17856)
.L_17856:
        /*006c*/ 	.word	0x00000000
        /*0070*/ 	.short	0x0001
        /*0072*/ 	.short	0x0004
        /*0074*/ 	.byte	0x00, 0xf0, 0x11, 0x00


	//----- nvinfo : EIATTR_KPARAM_INFO
	.align		4
.L_17857:
        /*0078*/ 	.byte	0x04, 0x17
        /*007a*/ 	.short	(.L_17859 - .L_17858)
.L_17858:
        /*007c*/ 	.word	0x00000000
        /*0080*/ 	.short	0x0000
        /*0082*/ 	.short	0x0000
        /*0084*/ 	.byte	0x00, 0xf0, 0x11, 0x00


	//----- nvinfo : EIATTR_SPARSE_MMA_MASK
	.align		4
.L_17859:
        /*0088*/ 	.byte	0x03, 0x50
        /*008a*/ 	.short	0x0000


	//----- nvinfo : EIATTR_MAXREG_COUNT
	.align		4
        /*008c*/ 	.byte	0x03, 0x1b
        /*008e*/ 	.short	0x00ff


	//----- nvinfo : EIATTR_NUM_BARRIERS
	.align		4
        /*0090*/ 	.byte	0x02, 0x4c
        /*0092*/ 	.byte	0x01
	.zero		1


	//----- nvinfo : EIATTR_MERCURY_ISA_VERSION
	.align		4
        /*0094*/ 	.byte	0x03, 0x5f
        /*0096*/ 	.short	0x0101


	//----- nvinfo : EIATTR_COOP_GROUP_MASK_REGIDS
	.align		4
        /*0098*/ 	.byte	0x04, 0x29
        /*009a*/ 	.short	(.L_17861 - .L_17860)


	//   ....[0]....
.L_17860:
        /*009c*/ 	.word	0xffffffff


	//   ....[1]....
        /*00a0*/ 	.word	0xffffffff


	//   ....[2]....
        /*00a4*/ 	.word	0xffffffff


	//   ....[3]....
        /*00a8*/ 	.word	0xffffffff


	//   ....[4]....
        /*00ac*/ 	.word	0xffffffff


	//   ....[5]....
        /*00b0*/ 	.word	0xffffffff


	//   ....[6]....
        /*00b4*/ 	.word	0xffffffff


	//   ....[7]....
        /*00b8*/ 	.word	0xffffffff


	//   ....[8]....
        /*00bc*/ 	.word	0xffffffff


	//   ....[9]....
        /*00c0*/ 	.word	0xffffffff


	//   ....[10]....
        /*00c4*/ 	.word	0xffffffff


	//   ....[11]....
        /*00c8*/ 	.word	0xffffffff


	//   ....[12]....
        /*00cc*/ 	.word	0xffffffff


	//   ....[13]....
        /*00d0*/ 	.word	0xffffffff


	//   ....[14]....
        /*00d4*/ 	.word	0xffffffff


	//   ....[15]....
        /*00d8*/ 	.word	0xffffffff


	//   ....[16]....
        /*00dc*/ 	.word	0xffffffff


	//   ....[17]....
        /*00e0*/ 	.word	0x05000028


	//   ....[18]....
        /*00e4*/ 	.word	0x05000028


	//   ....[19]....
        /*00e8*/ 	.word	0x05000028


	//   ....[20]....
        /*00ec*/ 	.word	0x05000028


	//   ....[21]....
        /*00f0*/ 	.word	0x05000028


	//   ....[22]....
        /*00f4*/ 	.word	0x05000028


	//   ....[23]....
        /*00f8*/ 	.word	0x05000028


	//   ....[24]....
        /*00fc*/ 	.word	0x05000028


	//   ....[25]....
        /*0100*/ 	.word	0x05000028


	//   ....[26]....
        /*0104*/ 	.word	0x05000028


	//   ....[27]....
        /*0108*/ 	.word	0x05000028


	//   ....[28]....
        /*010c*/ 	.word	0x05000028


	//   ....[29]....
        /*0110*/ 	.word	0x05000028


	//   ....[30]....
        /*0114*/ 	.word	0x05000028


	//   ....[31]....
        /*0118*/ 	.word	0x05000028


	//   ....[32]....
        /*011c*/ 	.word	0x05000028


	//----- nvinfo : EIATTR_COOP_GROUP_INSTR_OFFSETS
	.align		4
.L_17861:
        /*0120*/ 	.byte	0x04, 0x28
        /*0122*/ 	.short	(.L_17863 - .L_17862)


	//   ....[0]....
.L_17862:
        /*0124*/ 	.word	0x00001280


	//   ....[1]....
        /*0128*/ 	.word	0x000012b0


	//   ....[2]....
        /*012c*/ 	.word	0x000012c0


	//   ....[3]....
        /*0130*/ 	.word	0x000012f0


	//   ....[4]....
        /*0134*/ 	.word	0x00001300


	//   ....[5]....
        /*0138*/ 	.word	0x00001310


	//   ....[6]....
        /*013c*/ 	.word	0x00001340


	//   ....[7]....
        /*0140*/ 	.word	0x00001380


	//   ....[8]....
        /*0144*/ 	.word	0x000013c0


	//   ....[9]....
        /*0148*/ 	.word	0x00001450


	//   ....[10]....
        /*014c*/ 	.word	0x00001480


	//   ....[11]....
        /*0150*/ 	.word	0x000014b0


	//   ....[12]....
        /*0154*/ 	.word	0x000014e0


	//   ....[13]....
        /*0158*/ 	.word	0x000014f0


	//   ....[14]....
        /*015c*/ 	.word	0x00001500


	//   ....[15]....
        /*0160*/ 	.word	0x00001520


	//   ....[16]....
        /*0164*/ 	.word	0x000015b0


	//   ....[17]....
        /*0168*/ 	.word	0x00001c20


	//   ....[18]....
        /*016c*/ 	.word	0x00001c70


	//   ....[19]....
        /*0170*/ 	.word	0x00001cd0


	//   ....[20]....
        /*0174*/ 	.word	0x00001d20


	//   ....[21]....
        /*0178*/ 	.word	0x00001d80


	//   ....[22]....
        /*017c*/ 	.word	0x00001e00


	//   ....[23]....
        /*0180*/ 	.word	0x00001e60


	//   ....[24]....
        /*0184*/ 	.word	0x00001ed0


	//   ....[25]....
        /*0188*/ 	.word	0x00001f90


	//   ....[26]....
        /*018c*/ 	.word	0x00001ff0


	//   ....[27]....
        /*0190*/ 	.word	0x00002070


	//   ....[28]....
        /*0194*/ 	.word	0x000020c0


	//   ....[29]....
        /*0198*/ 	.word	0x00002170


	//   ....[30]....
        /*019c*/ 	.word	0x000021d0


	//   ....[31]....
        /*01a0*/ 	.word	0x00002220


	//   ....[32]....
        /*01a4*/ 	.word	0x00002280


	//----- nvinfo : EIATTR_VRC_CTA_INIT_COUNT
	.align		4
.L_17863:
        /*01a8*/ 	.byte	0x02, 0x4a
	.zero		1
	.zero		1


	//----- nvinfo : EIATTR_EXIT_INSTR_OFFSETS
	.align		4
        /*01ac*/ 	.byte	0x04, 0x1c
        /*01ae*/ 	.short	(.L_17865 - .L_17864)


	//   ....[0]....
.L_17864:
        /*01b0*/ 	.word	0x00000560


	//   ....[1]....
        /*01b4*/ 	.word	0x000018b0


	//   ....[2]....
        /*01b8*/ 	.word	0x00001bc0


	//----- nvinfo : EIATTR_MAX_THREADS
	.align		4
.L_17865:
        /*01bc*/ 	.byte	0x04, 0x05
        /*01be*/ 	.short	(.L_17867 - .L_17866)
.L_17866:
        /*01c0*/ 	.word	0x00000100
        /*01c4*/ 	.word	0x00000001
        /*01c8*/ 	.word	0x00000001


	//----- nvinfo : EIATTR_CRS_STACK_SIZE
	.align		4
.L_17867:
        /*01cc*/ 	.byte	0x04, 0x1e
        /*01ce*/ 	.short	(.L_17869 - .L_17868)
.L_17868:
        /*01d0*/ 	.word	0x00000000


	//----- nvinfo : EIATTR_CBANK_PARAM_SIZE
	.align		4
.L_17869:
        /*01d4*/ 	.byte	0x03, 0x19
        /*01d6*/ 	.short	0x0030


	//----- nvinfo : EIATTR_PARAM_CBANK
	.align		4
        /*01d8*/ 	.byte	0x04, 0x0a
        /*01da*/ 	.short	(.L_17871 - .L_17870)
	.align		4
.L_17870:
        /*01dc*/ 	.word	index@(.nv.constant0._Z9cuda_gemmIiLi256ELi1ELi1ELi512ELi32ELi32ELi32ELi0ELi1EEviiiPT_S1_S1_ii)
        /*01e0*/ 	.short	0x0380
        /*01e2*/ 	.short	0x0030


	//----- nvinfo : EIATTR_SW_WAR
	.align		4
.L_17871:
        /*01e4*/ 	.byte	0x04, 0x36
        /*01e6*/ 	.short	(.L_17873 - .L_17872)
.L_17872:
        /*01e8*/ 	.word	0x00000008
.L_17873:


//--------------------- .nv.info._Z9cuda_gemmIiLi256ELi1ELi1ELi512ELi32ELi32ELi32ELi0ELi0EEviiiPT_S1_S1_ii --------------------------
	.section	.nv.info._Z9cuda_gemmIiLi256ELi1ELi1ELi512ELi32ELi32ELi32ELi0ELi0EEviiiPT_S1_S1_ii,"",@"SHT_CUDA_INFO"
	.sectionflags	@""
	.align	4


	//----- nvinfo : EIATTR_CUDA_API_VERSION
	.align		4
        /*0000*/ 	.byte	0x04, 0x37
        /*0002*/ 	.short	(.L_17875 - .L_17874)
.L_17874:
        /*0004*/ 	.word	0x00000082


	//----- nvinfo : EIATTR_KPARAM_INFO
	.align		4
.L_17875:
        /*0008*/ 	.byte	0x04, 0x17
        /*000a*/ 	.short	(.L_17877 - .L_17876)
.L_17876:
        /*000c*/ 	.word	0x00000000
        /*0010*/ 	.short	0x0007
        /*0012*/ 	.short	0x002c
        /*0014*/ 	.byte	0x00, 0xf0, 0x11, 0x00


	//----- nvinfo : EIATTR_KPARAM_INFO
	.align		4
.L_17877:
        /*0018*/ 	.byte	0x04, 0x17
        /*001a*/ 	.short	(.L_17879 - .L_17878)
.L_17878:
        /*001c*/ 	.word	0x00000000
        /*0020*/ 	.short	0x0006
        /*0022*/ 	.short	0x0028
        /*0024*/ 	.byte	0x00, 0xf0, 0x11, 0x00


	//----- nvinfo : EIATTR_KPARAM_INFO
	.align		4
.L_17879:
        /*0028*/ 	.byte	0x04, 0x17
        /*002a*/ 	.short	(.L_17881 - .L_17880)
.L_17880:
        /*002c*/ 	.word	0x00000000
        /*0030*/ 	.short	0x0005
        /*0032*/ 	.short	0x0020
        /*0034*/ 	.byte	0x00, 0xf5, 0x21, 0x00


	//----- nvinfo : EIATTR_KPARAM_INFO
	.align		4
.L_17881:
        /*0038*/ 	.byte	0x04, 0x17
        /*003a*/ 	.short	(.L_17883 - .L_17882)
.L_17882:
        /*003c*/ 	.word	0x00000000
        /*0040*/ 	.short	0x0004
        /*0042*/ 	.short	0x0018
        /*0044*/ 	.byte	0x00, 0xf5, 0x21, 0x00


	//----- nvinfo : EIATTR_KPARAM_INFO
	.align		4
.L_17883:
        /*0048*/ 	.byte	0x04, 0x17
        /*004a*/ 	.short	(.L_17885 - .L_17884)
.L_17884:
        /*004c*/ 	.word	0x00000000
        /*0050*/ 	.short	0x0003
        /*0052*/ 	.short	0x0010
        /*0054*/ 	.byte	0x00, 0xf5, 0x21, 0x00


	//----- nvinfo : EIATTR_KPARAM_INFO
	.align		4
.L_17885:
        /*0058*/ 	.byte	0x04, 0x17
        /*005a*/ 	.short	(.L_17887 - .L_17886)
.L_17886:
        /*005c*/ 	.word	0x00000000
        /*0060*/ 	.short	0x0002
        /*0062*/ 	.short	0x0008
        /*0064*/ 	.byte	0x00, 0xf0, 0x11, 0x00


	//----- nvinfo : EIATTR_KPARAM_INFO
	.align		4
.L_17887:
        /*0068*/ 	.byte	0x04, 0x17
        /*006a*/ 	.short	(.L_17889 - .L_17888)
.L_17888:
        /*006c*/ 	.word	0x00000000
        /*0070*/ 	.short	0x0001
        /*0072*/ 	.short	0x0004
        /*0074*/ 	.byte	0x00, 0xf0, 0x11, 0x00


	//----- nvinfo : EIATTR_KPARAM_INFO
	.align		4
.L_17889:
        /*0078*/ 	.byte	0x04, 0x17
        /*007a*/ 	.short	(.L_17891 - .L_17890)
.L_17890:
        /*007c*/ 	.word	0x00000000
        /*0080*/ 	.short	0x0000
        /*0082*/ 	.short	0x0000
        /*0084*/ 	.byte	0x00, 0xf0, 0x11, 0x00


	//----- nvinfo : EIATTR_SPARSE_MMA_MASK
	.align		4
.L_17891:
        /*0088*/ 	.byte	0x03, 0x50
        /*008a*/ 	.short	0x0000


	//----- nvinfo : EIATTR_MAXREG_COUNT
	.align		4
        /*008c*/ 	.byte	0x03, 0x1b
        /*008e*/ 	.short	0x00ff


	//----- nvinfo : EIATTR_NUM_BARRIERS
	.align		4
        /*0090*/ 	.byte	0x02, 0x4c
        /*0092*/ 	.byte	0x01
	.zero		1


	//----- nvinfo : EIATTR_MERCURY_ISA_VERSION
	.align		4
        /*0094*/ 	.byte	0x03, 0x5f
        /*0096*/ 	.short	0x0101


	//----- nvinfo : EIATTR_COOP_GROUP_MASK_REGIDS
	.align		4
        /*0098*/ 	.byte	0x04, 0x29
        /*009a*/ 	.short	(.L_17893 - .L_17892)


	//   ....[0]....
.L_17892:
        /*009c*/ 	.word	0xffffffff


	//   ....[1]....
        /*00a0*/ 	.word	0xffffffff


	//   ....[2]....
        /*00a4*/ 	.word	0xffffffff


	//   ....[3]....
        /*00a8*/ 	.word	0xffffffff


	//   ....[4]....
        /*00ac*/ 	.word	0xffffffff


	//   ....[5]....
        /*00b0*/ 	.word	0xffffffff


	//   ....[6]....
        /*00b4*/ 	.word	0xffffffff


	//   ....[7]....
        /*00b8*/ 	.word	0xffffffff


	//   ....[8]....
        /*00bc*/ 	.word	0xffffffff


	//   ....[9]....
        /*00c0*/ 	.word	0xffffffff


	//   ....[10]....
        /*00c4*/ 	.word	0xffffffff


	//   ....[11]....
        /*00c8*/ 	.word	0xffffffff


	//   ....[12]....
        /*00cc*/ 	.word	0xffffffff


	//   ....[13]....
        /*00d0*/ 	.word	0xffffffff


	//   ....[14]....
        /*00d4*/ 	.word	0xffffffff


	//   ....[15]....
        /*00d8*/ 	.word	0xffffffff


	//   ....[16]....
        /*00dc*/ 	.word	0xffffffff


	//   ....[17]....
        /*00e0*/ 	.word	0xffffffff


	//   ....[18]....
        /*00e4*/ 	.word	0xffffffff


	//   ....[19]....
        /*00e8*/ 	.word	0xffffffff


	//   ....[20]....
        /*00ec*/ 	.word	0xffffffff


	//   ....[21]....
        /*00f0*/ 	.word	0xffffffff


	//   ....[22]....
        /*00f4*/ 	.word	0xffffffff


	//   ....[23]....
        /*00f8*/ 	.word	0xffffffff


	//   ....[24]....
        /*00fc*/ 	.word	0xffffffff


	//   ....[25]....
        /*0100*/ 	.word	0xffffffff


	//   ....[26]....
        /*0104*/ 	.word	0xffffffff


	//   ....[27]....
        /*0108*/ 	.word	0xffffffff


	//   ....[28]....
        /*010c*/ 	.word	0xffffffff


	//   ....[29]....
        /*0110*/ 	.word	0xffffffff


	//   ....[30]....
        /*0114*/ 	.word	0xffffffff


	//   ....[31]....
        /*0118*/ 	.word	0xffffffff


	//   ....[32]....
        /*011c*/ 	.word	0xffffffff


	//   ....[33]....
        /*0120*/ 	.word	0xffffffff


	//   ....[34]....
        /*0124*/ 	.word	0xffffffff


	//   ....[35]....
        /*0128*/ 	.word	0xffffffff


	//   ....[36]....
        /*012c*/ 	.word	0xffffffff


	//   ....[37]....
        /*0130*/ 	.word	0xffffffff


	//   ....[38]....
        /*0134*/ 	.word	0xffffffff


	//   ....[39]....
        /*0138*/ 	.word	0xffffffff


	//   ....[40]....
        /*013c*/ 	.word	0xffffffff


	//   ....[41]....
        /*0140*/ 	.word	0xffffffff


	//   ....[42]....
        /*0144*/ 	.word	0xffffffff


	//   ....[43]....
        /*0148*/ 	.word	0xffffffff


	//   ....[44]....
        /*014c*/ 	.word	0xffffffff


	//   ....[45]....
        /*0150*/ 	.word	0xffffffff


	//   ....[46]....
        /*0154*/ 	.word	0xffffffff


	//   ....[47]....
        /*0158*/ 	.word	0xffffffff


	//   ....[48]....
        /*015c*/ 	.word	0xffffffff


	//   ....[49]....
        /*0160*/ 	.word	0x05000039


	//   ....[50]....
        /*0164*/ 	.word	0x05000039


	//   ....[51]....
        /*0168*/ 	.word	0x05000039


	//   ....[52]....
        /*016c*/ 	.word	0x05000039


	//   ....[53]....
        /*0170*/ 	.word	0x05000039


	//   ....[54]....
        /*0174*/ 	.word	0x05000039


	//   ....[55]....
        /*0178*/ 	.word	0x05000039


	//   ....[56]....
        /*017c*/ 	.word	0x05000039


	//   ....[57]....
        /*0180*/ 	.word	0x05000039


	//   ....[58]....
        /*0184*/ 	.word	0x05000039


	//   ....[59]....
        /*0188*/ 	.word	0x05000039


	//   ....[60]....
        /*018c*/ 	.word	0x05000039


	//   ....[61]....
        /*0190*/ 	.word	0x05000039


	//   ....[62]....
        /*0194*/ 	.word	0x05000039


	//   ....[63]....
        /*0198*/ 	.word	0x05000039


	//   ....[64]....
        /*019c*/ 	.word	0x05000039


	//   ....[65]....
        /*01a0*/ 	.word	0x05000039


	//   ....[66]....
        /*01a4*/ 	.word	0x05000039


	//   ....[67]....
        /*01a8*/ 	.word	0x05000039


	//   ....[68]....
        /*01ac*/ 	.word	0x05000039


	//   ....[69]....
        /*01b0*/ 	.word	0x05000039


	//   ....[70]....
        /*01b4*/ 	.word	0x05000039


	//   ....[71]....
        /*01b8*/ 	.word	0x05000039


	//   ....[72]....
        /*01bc*/ 	.word	0x05000039


	//   ....[73]....
        /*01c0*/ 	.word	0x05000039


	//   ....[74]....
        /*01c4*/ 	.word	0x05000039


	//   ....[75]....
        /*01c8*/ 	.word	0x05000039


	//   ....[76]....
        /*01cc*/ 	.word	0x05000039


	//   ....[77]....
        /*01d0*/ 	.word	0x05000039


	//   ....[78]....
        /*01d4*/ 	.word	0x05000039


	//   ....[79]....
        /*01d8*/ 	.word	0x05000039


	//   ....[80]....
        /*01dc*/ 	.word	0x05000039


	//   ....[81]....
        /*01e0*/ 	.word	0x05000039


	//   ....[82]....
        /*01e4*/ 	.word	0x05000039


	//   ....[83]....
        /*01e8*/ 	.word	0x05000039


	//   ....[84]....
        /*01ec*/ 	.word	0x05000039


	//   ....[85]....
        /*01f0*/ 	.word	0x05000039


	//   ....[86]....
        /*01f4*/ 	.word	0x05000039


	//   ....[87]....
        /*01f8*/ 	.word	0x05000039


	//   ....[88]....
        /*01fc*/ 	.word	0x05000039


	//   ....[89]....
        /*0200*/ 	.word	0x05000039


	//   ....[90]....
        /*0204*/ 	.word	0x05000039


	//   ....[91]....
        /*0208*/ 	.word	0x05000039


	//   ....[92]....
        /*020c*/ 	.word	0x05000039


	//   ....[93]....
        /*0210*/ 	.word	0x05000039


	//   ....[94]....
        /*0214*/ 	.word	0x05000039


	//   ....[95]....
        /*0218*/ 	.word	0x05000039


	//   ....[96]....
        /*021c*/ 	.word	0x05000039


	//----- nvinfo : EIATTR_COOP_GROUP_INSTR_OFFSETS
	.align		4
.L_17893:
        /*0220*/ 	.byte	0x04, 0x28
        /*0222*/ 	.short	(.L_17895 - .L_17894)


	//   ....[0]....
.L_17894:
        /*0224*/ 	.word	0x00002510


	//   ....[1]....
        /*0228*/ 	.word	0x00002560


	//   ....[2]....
        /*022c*/ 	.word	0x000025b0


	//   ....[3]....
        /*0230*/ 	.word	0x00002600


	//   ....[4]....
        /*0234*/ 	.word	0x00002650


	//   ....[5]....
        /*0238*/ 	.word	0x000026a0


	//   ....[6]....
        /*023c*/ 	.word	0x00002710


	//   ....[7]....
        /*0240*/ 	.word	0x00002770


	//   ....[8]....
        /*0244*/ 	.word	0x000027d0


	//   ....[9]....
        /*0248*/ 	.word	0x00002830


	//   ....[10]....
        /*024c*/ 	.word	0x00002890


	//   ....[11]....
        /*0250*/ 	.word	0x000028f0


	//   ....[12]....
        /*0254*/ 	.word	0x00002950


	//   ....[13]....
        /*0258*/ 	.word	0x000029b0


	//   ....[14]....
        /*025c*/ 	.word	0x00002a10


	//   ....[15]....
        /*0260*/ 	.word	0x00002a70


	//   ....[16]....
        /*0264*/ 	.word	0x00003f70


	//   ....[17]....
        /*0268*/ 	.word	0x00003fc0


	//   ....[18]....
        /*026c*/ 	.word	0x00004010


	//   ....[19]....
        /*0270*/ 	.word	0x00004060


	//   ....[20]....
        /*0274*/ 	.word	0x000040b0


	//   ....[21]....
        /*0278*/ 	.word	0x00004100


	//   ....[22]....
        /*027c*/ 	.word	0x00004170


	//   ....[23]....
        /*0280*/ 	.word	0x000041d0


	//   ....[24]....
        /*0284*/ 	.word	0x00004230


	//   ....[25]....
        /*0288*/ 	.word	0x00004290


	//   ....[26]....
        /*028c*/ 	.word	0x000042f0


	//   ....[27]....
        /*0290*/ 	.word	0x00004350


	//   ....[28]....
        /*0294*/ 	.word	0x000043b0


	//   ....[29]....
        /*0298*/ 	.word	0x00004410


	//   ....[30]....
        /*029c*/ 	.word	0x00004470


	//   ....[31]....
        /*02a0*/ 	.word	0x000044d0


	//   ....[32]....
        /*02a4*/ 	.word	0x00005730


	//   ....[33]....
        /*02a8*/ 	.word	0x00005780


	//   ....[34]....
        /*02ac*/ 	.word	0x000057d0


	//   ....[35]....
        /*02b0*/ 	.word	0x00005820


	//   ....[36]....
        /*02b4*/ 	.word	0x00005870


	//   ....[37]....
        /*02b8*/ 	.word	0x000058e0


	//   ....[38]....
        /*02bc*/ 	.word	0x00005940


	//   ....[39]....
        /*02c0*/ 	.word	0x000059a0


	//   ....[40]....
        /*02c4*/ 	.word	0x00005a00


	//   ....[41]....
        /*02c8*/ 	.word	0x00005a60


	//   ....[42]....
        /*02cc*/ 	.word	0x00005ac0


	//   ....[43]....
        /*02d0*/ 	.word	0x00005b20


	//   ....[44]....
        /*02d4*/ 	.word	0x00005b80


	//   ....[45]....
        /*02d8*/ 	.word	0x00005be0


	//   ....[46]....
        /*02dc*/ 	.word	0x00005c40


	//   ....[47]....
        /*02e0*/ 	.word	0x00005ca0


	//   ....[48]....
        /*02e4*/ 	.word	0x00005cf0


	//   ....[49]....
        /*02e8*/ 	.word	0x00006c50


	//   ....[50]....
        /*02ec*/ 	.word	0x00006ce0


	//   ....[51]....
        /*02f0*/ 	.word	0x00006d60


	//   ....[52]....
        /*02f4*/ 	.word	0x00006de0


	//   ....[53]....
        /*02f8*/ 	.word	0x00006e60


	//   ....[54]....
        /*02fc*/ 	.word	0x00006ee0


	//   ....[55]....
        /*0300*/ 	.word	0x00006f60


	//   ....[56]....
        /*0304*/ 	.word	0x00006fe0


	//   ....[57]....
        /*0308*/ 	.word	0x00007060


	//   ....[58]....
        /*030c*/ 	.word	0x000070e0


	//   ....[59]....
        /*0310*/ 	.word	0x00007160


	//   ....[60]....
        /*0314*/ 	.word	0x000071e0


	//   ....[61]....
        /*0318*/ 	.word	0x00007260


	//   ....[62]....
        /*031c*/ 	.word	0x000072e0


	//   ....[63]....
        /*0320*/ 	.word	0x00007360


	//   ....[64]....
        /*0324*/ 	.word	0x000073e0


	//   ....[65]....
        /*0328*/ 	.word	0x00007460


	//   ....[66]....
        /*032c*/ 	.word	0x000074f0


	//   ....[67]....
        /*0330*/ 	.word	0x00007570


	//   ....[68]....
        /*0334*/ 	.word	0x000075f0


	//   ....[69]....
        /*0338*/ 	.word	0x00007670


	//   ....[70]....
        /*033c*/ 	.word	0x000076f0


	//   ....[71]....
        /*0340*/ 	.word	0x00007770


	//   ....[72]....
        /*0344*/ 	.word	0x000077f0


	//   ....[73]....
        /*0348*/ 	.word	0x00007870


	//   ....[74]....
        /*034c*/ 	.word	0x000078f0


	//   ....[75]....
        /*0350*/ 	.word	0x00007970


	//   ....[76]....
        /*0354*/ 	.word	0x000079f0


	//   ....[77]....
        /*0358*/ 	.word	0x00007a70


	//   ....[78]....
        /*035c*/ 	.word	0x00007af0


	//   ....[79]....
        /*0360*/ 	.word	0x00007b70


	//   ....[80]....
        /*0364*/ 	.word	0x00007bf0


	//   ....[81]....
        /*0368*/ 	.word	0x00007c60


	//   ....[82]....
        /*036c*/ 	.word	0x00007ce0


	//   ....[83]....
        /*0370*/ 	.word	0x00007d60


	//   ....[84]....
        /*0374*/ 	.word	0x00007de0


	//   ....[85]....
        /*0378*/ 	.word	0x00007e60


	//   ....[86]....
        /*037c*/ 	.word	0x00007ee0


	//   ....[87]....
        /*0380*/ 	.word	0x00007f60


	//   ....[88]....
        /*0384*/ 	.word	0x00007fe0


	//   ....[89]....
        /*0388*/ 	.word	0x00008060


	//   ....[90]....
        /*038c*/ 	.word	0x000080e0


	//   ....[91]....
        /*0390*/ 	.word	0x00008160


	//   ....[92]....
        /*0394*/ 	.word	0x000081e0


	//   ....[93]....
        /*0398*/ 	.word	0x00008260


	//   ....[94]....
        /*039c*/ 	.word	0x000082e0


	//   ....[95]....
        /*03a0*/ 	.word	0x00008360


	//   ....[96]....
        /*03a4*/ 	.word	0x000083e0


	//----- nvinfo : EIATTR_VRC_CTA_INIT_COUNT
	.align		4
.L_17895:
        /*03a8*/ 	.byte	0x02, 0x4a
	.zero		1
	.zero		1


	//----- nvinfo : EIATTR_EXIT_INSTR_OFFSETS
	.align		4
        /*03ac*/ 	.byte	0x04, 0x1c
        /*03ae*/ 	.short	(.L_17897 - .L_17896)


	//   ....[0]....
.L_17896:
        /*03b0*/ 	.word	0x000007b0


	//   ....[1]....
        /*03b4*/ 	.word	0x00006450


	//   ....[2]....
        /*03b8*/ 	.word	0x00006c00


	//----- nvinfo : EIATTR_MAX_THREADS
	.align		4
.L_17897:
        /*03bc*/ 	.byte	0x04, 0x05
        /*03be*/ 	.short	(.L_17899 - .L_17898)
.L_17898:
        /*03c0*/ 	.word	0x00000100
        /*03c4*/ 	.word	0x00000001
        /*03c8*/ 	.word	0x00000001


	//----- nvinfo : EIATTR_CRS_STACK_SIZE
	.align		4
.L_17899:
        /*03cc*/ 	.byte	0x04, 0x1e
        /*03ce*/ 	.short	(.L_17901 - .L_17900)
.L_17900:
        /*03d0*/ 	.word	0x00000000


	//----- nvinfo : EIATTR_CBANK_PARAM_SIZE
	.align		4
.L_17901:
        /*03d4*/ 	.byte	0x03, 0x19
        /*03d6*/ 	.short	0x0030


	//----- nvinfo : EIATTR_PARAM_CBANK
	.align		4
        /*03d8*/ 	.byte	0x04, 0x0a
        /*03da*/ 	.short	(.L_17903 - .L_17902)
	.align		4
.L_17902:
        /*03dc*/ 	.word	index@(.nv.constant0._Z9cuda_gemmIiLi256ELi1ELi1ELi512ELi32ELi32ELi32ELi0ELi0EEviiiPT_S1_S1_ii)
        /*03e0*/ 	.short	0x0380
        /*03e2*/ 	.short	0x0030


	//----- nvinfo : EIATTR_SW_WAR
	.align		4
.L_17903:
        /*03e4*/ 	.byte	0x04, 0x36
        /*03e6*/ 	.short	(.L_17905 - .L_17904)
.L_17904:
        /*03e8*/ 	.word	0x00000008
.L_17905:


//--------------------- .nv.info._Z9cuda_gemmIiLi256ELi1ELi1ELi512ELi16ELi16ELi32ELi1ELi1EEviiiPT_S1_S1_ii --------------------------
	.section	.nv.info._Z9cuda_gemmIiLi256ELi1ELi1ELi512ELi16ELi16ELi32ELi1ELi1EEviiiPT_S1_S1_ii,"",@"SHT_CUDA_INFO"
	.sectionflags	@""
	.align	4


	//----- nvinfo : EIATTR_CUDA_API_VERSION
	.align		4
        /*0000*/ 	.byte	0x04, 0x37
        /*0002*/ 	.short	(.L_17907 - .L_17906)
.L_17906:
        /*0004*/ 	.word	0x00000082


	//----- nvinfo : EIATTR_KPARAM_INFO
	.align		4
.L_17907:
        /*0008*/ 	.byte	0x04, 0x17
        /*000a*/ 	.short	(.L_17909 - .L_17908)
.L_17908:
        /*000c*/ 	.word	0x00000000
        /*0010*/ 	.short	0x0007
        /*0012*/ 	.short	0x002c
        /*0014*/ 	.byte	0x00, 0xf0, 0x11, 0x00


	//----- nvinfo : EIATTR_KPARAM_INFO
	.align		4
.L_17909:
        /*0018*/ 	.byte	0x04, 0x17
        /*001a*/ 	.short	(.L_17911 - .L_17910)
.L_17910:
        /*001c*/ 	.word	0x00000000
        /*0020*/ 	.short	0x0006
        /*0022*/ 	.short	0x0028
        /*0024*/ 	.byte	0x00, 0xf0, 0x11, 0x00


	//----- nvinfo : EIATTR_KPARAM_INFO
	.align		4
.L_17911:
        /*0028*/ 	.byte	0x04, 0x17
        /*002a*/ 	.short	(.L_17913 - .L_17912)
.L_17912:
        /*002c*/ 	.word	0x00000000
        /*0030*/ 	.short	0x0005
        /*0032*/ 	.short	0x0020
        /*0034*/ 	.byte	0x00, 0xf5, 0x21, 0x00


	//----- nvinfo : EIATTR_KPARAM_INFO
	.align		4
.L_17913:
        /*0038*/ 	.byte	0x04, 0x17
        /*003a*/ 	.short	(.L_17915 - .L_17914)
.L_17914:
        /*003c*/ 	.word	0x00000000
        /*0040*/ 	.short	0x0004
        /*0042*/ 	.short	0x0018
        /*0044*/ 	.byte	0x00, 0xf5, 0x21, 0x00


	//----- nvinfo : EIATTR_KPARAM_INFO
	.align		4
.L_17915:
        /*0048*/ 	.byte	0x04, 0x17
        /*004a*/ 	.short	(.L_17917 - .L_17916)
.L_17916:
        /*004c*/ 	.word	0x00000000
        /*0050*/ 	.short	0x0003
        /*0052*/ 	.short	0x0010
        /*0054*/ 	.byte	0x00, 0xf5, 0x21, 0x00


	//----- nvinfo : EIATTR_KPARAM_INFO
	.align		4
.L_17917:
        /*0058*/ 	.byte	0x04, 0x17
        /*005a*/ 	.short	(.L_17919 - .L_17918)
.L_17918:
        /*005c*/ 	.word	0x00000000
        /*0060*/ 	.short	0x0002
        /*0062*/ 	.short	0x0008
        /*0064*/ 	.byte	0x00, 0xf0, 0x11, 0x00


	//----- nvinfo : EIATTR_KPARAM_INFO
	.align		4
.L_17919:
        /*0068*/ 	.byte	0x04, 0x17
        /*006a*/ 	.short	(.L_17921 - .L_17920)
.L_17920:
        /*006c*/ 	.word	0x00000000
        /*0070*/ 	.short	0x0001
        /*0072*/ 	.short	0x0004
        /*0074*/ 	.byte	0x00, 0xf0, 0x11, 0x00


	//----- nvinfo : EIATTR_KPARAM_INFO
	.align		4
.L_17921:
        /*0078*/ 	.byte	0x04, 0x17
        /*007a*/ 	.short	(.L_17923 - .L_17922)
.L_17922:
        /*007c*/ 	.word	0x00000000
        /*0080*/ 	.short	0x0000
        /*0082*/ 	.short	0x0000
        /*0084*/ 	.byte	0x00, 0xf0, 0x11, 0x00


	//----- nvinfo : EIATTR_SPARSE_MMA_MASK
	.align		4
.L_17923:
        /*0088*/ 	.byte	0x03, 0x50
        /*008a*/ 	.short	0x0000


	//----- nvinfo : EIATTR_MAXREG_COUNT
	.align		4
        /*008c*/ 	.byte	0x03, 0x1b
        /*008e*/ 	.short	0x00ff


	//----- nvinfo : EIATTR_NUM_BARRIERS
	.align		4
        /*0090*/ 	.byte	0x02, 0x4c
        /*0092*/ 	.byte	0x01
	.zero		1


	//----- nvinfo : EIATTR_MERCURY_ISA_VERSION
	.align		4
        /*0094*/ 	.byte	0x03, 0x5f
        /*0096*/ 	.short	0x0101


	//----- nvinfo : EIATTR_COOP_GROUP_MASK_REGIDS
	.align		4
        /*0098*/ 	.byte	0x04, 0x29
        /*009a*/ 	.short	(.L_17925 - .L_17924)


	//   ....[0]....
.L_17924:
        /*009c*/ 	.word	0xffffffff


	//   ....[1]....
        /*00a0*/ 	.word	0xffffffff


	//   ....[2]....
        /*00a4*/ 	.word	0xffffffff


	//   ....[3]....
        /*00a8*/ 	.word	0xffffffff


	//   ....[4]....
        /*00ac*/ 	.word	0xffffffff


	//   ....[5]....
        /*00b0*/ 	.word	0xffffffff


	//   ....[6]....
        /*00b4*/ 	.word	0xffffffff


	//   ....[7]....
        /*00b8*/ 	.word	0xffffffff


	//   ....[8]....
        /*00bc*/ 	.word	0xffffffff


	//   ....[9]....
        /*00c0*/ 	.word	0xffffffff


	//   ....[10]....
        /*00c4*/ 	.word	0xffffffff


	//   ....[11]....
        /*00c8*/ 	.word	0xffffffff


	//   ....[12]....
        /*00cc*/ 	.word	0xffffffff


	//   ....[13]....
        /*00d0*/ 	.word	0xffffffff


	//   ....[14]....
        /*00d4*/ 	.word	0xffffffff


	//   ....[15]....
        /*00d8*/ 	.word	0xffffffff


	//   ....[16]....
        /*00dc*/ 	.word	0x0500002d


	//   ....[17]....
        /*00e0*/ 	.word	0x0500002d


	//   ....[18]....
        /*00e4*/ 	.word	0x0500002d


	//   ....[19]....
        /*00e8*/ 	.word	0x0500002d


	//   ....[20]....
        /*00ec*/ 	.word	0x0500002d


	//   ....[21]....
        /*00f0*/ 	.word	0x0500002d


	//   ....[22]....
        /*00f4*/ 	.word	0x0500002d


	//   ....[23]....
        /*00f8*/ 	.word	0x0500002d


	//   ....[24]....
        /*00fc*/ 	.word	0x0500002d


	//   ....[25]....
        /*0100*/ 	.word	0x0500002d


	//   ....[26]....
        /*0104*/ 	.word	0x0500002d


	//   ....[27]....
        /*0108*/ 	.word	0x0500002d


	//   ....[28]....
        /*010c*/ 	.word	0x0500002d


	//   ....[29]....
        /*0110*/ 	.word	0x0500002d


	//   ....[30]....
        /*0114*/ 	.word	0x0500002d


	//   ....[31]....
        /*0118*/ 	.word	0x0500002d


	//----- nvinfo : EIATTR_COOP_GROUP_INSTR_OFFSETS
	.align		4
.L_17925:
        /*011c*/ 	.byte	0x04, 0x28
        /*011e*/ 	.short	(.L_17927 - .L_17926)


	//   ....[0]....
.L_17926:
        /*0120*/ 	.word	0x00001360


	//   ....[1]....
        /*0124*/ 	.word	0x00001370


	//   ....[2]....
        /*0128*/ 	.word	0x000013a0


	//   ....[3]....
        /*012c*/ 	.word	0x000013c0


	//   ....[4]....
        /*0130*/ 	.word	0x000013e0


	//   ....[5]....
        /*0134*/ 	.word	0x00001400


	//   ....[6]....
        /*0138*/ 	.word	0x00001420


	//   ....[7]....
        /*013c*/ 	.word	0x00001440


	//   ....[8]....
        /*0140*/ 	.word	0x00001460


	//   ....[9]....
        /*0144*/ 	.word	0x00001480


	//   ....[10]....
        /*0148*/ 	.word	0x000014a0


	//   ....[11]....
        /*014c*/ 	.word	0x000014c0


	//   ....[12]....
        /*0150*/ 	.word	0x000014e0


	//   ....[13]....
        /*0154*/ 	.word	0x00001500


	//   ....[14]....
        /*0158*/ 	.word	0x00001520


	//   ....[15]....
        /*015c*/ 	.word	0x00001540


	//   ....[16]....
        /*0160*/ 	.word	0x00001960


	//   ....[17]....
        /*0164*/ 	.word	0x000019e0


	//   ....[18]....
        /*0168*/ 	.word	0x00001a40


	//   ....[19]....
        /*016c*/ 	.word	0x00001a90


	//   ....[20]....
        /*0170*/ 	.word	0x00001af0


	//   ....[21]....
        /*0174*/ 	.word	0x00001b50


	//   ....[22]....
        /*0178*/ 	.word	0x00001bb0


	//   ....[23]....
        /*017c*/ 	.word	0x00001c10


	//   ....[24]....
        /*0180*/ 	.word	0x00001c70


	//   ....[25]....
        /*0184*/ 	.word	0x00001cd0


	//   ....[26]....
        /*0188*/ 	.word	0x00001d30


	//   ....[27]....
        /*018c*/ 	.word	0x00001d90


	//   ....[28]....
        /*0190*/ 	.word	0x00001df0


	//   ....[29]....
        /*0194*/ 	.word	0x00001e50


	//   ....[30]....
        /*0198*/ 	.word	0x00001eb0


	//   ....[31]....
        /*019c*/ 	.word	0x00001f10


	//----- nvinfo : EIATTR_VRC_CTA_INIT_COUNT
	.align		4
.L_17927:
        /*01a0*/ 	.byte	0x02, 0x4a
	.zero		1
	.zero		1


	//----- nvinfo : EIATTR_EXIT_INSTR_OFFSETS
	.align		4
        /*01a4*/ 	.byte	0x04, 0x1c
        /*01a6*/ 	.short	(.L_17929 - .L_17928)


	//   ....[0]....
.L_17928:
        /*01a8*/ 	.word	0x000006c0


	//   ....[1]....
        /*01ac*/ 	.word	0x00001750


	//   ....[2]....
        /*01b0*/ 	.word	0x00001900


	//----- nvinfo : EIATTR_MAX_THREADS
	.align		4
.L_17929:
        /*01b4*/ 	.byte	0x04, 0x05
        /*01b6*/ 	.short	(.L_17931 - .L_17930)
.L_17930:
        /*01b8*/ 	.word	0x00000100
        /*01bc*/ 	.word	0x00000001
        /*01c0*/ 	.word	0x00000001


	//----- nvinfo : EIATTR_CRS_STACK_SIZE
	.align		4
.L_17931:
        /*01c4*/ 	.byte	0x04, 0x1e
        /*01c6*/ 	.short	(.L_17933 - .L_17932)
.L_17932:
        /*01c8*/ 	.word	0x00000000


	//----- nvinfo : EIATTR_CBANK_PARAM_SIZE
	.align		4
.L_17933:
        /*01cc*/ 	.byte	0x03, 0x19
        /*01ce*/ 	.short	0x0030


	//----- nvinfo : EIATTR_PARAM_CBANK
	.align		4
        /*01d0*/ 	.byte	0x04, 0x0a
        /*01d2*/ 	.short	(.L_17935 - .L_17934)
	.align		4
.L_17934:
        /*01d4*/ 	.word	index@(.nv.constant0._Z9cuda_gemmIiLi256ELi1ELi1ELi512ELi16ELi16ELi32ELi1ELi1EEviiiPT_S1_S1_ii)
        /*01d8*/ 	.short	0x0380
        /*01da*/ 	.short	0x0030


	//----- nvinfo : EIATTR_SW_WAR
	.align		4
.L_17935:
        /*01dc*/ 	.byte	0x04, 0x36
        /*01de*/ 	.short	(.L_17937 - .L_17936)
.L_17936:
        /*01e0*/ 	.word	0x00000008
.L_17937:


//--------------------- .nv.info._Z9cuda_gemmIiLi256ELi1ELi1ELi512ELi16ELi16ELi32ELi1ELi0EEviiiPT_S1_S1_ii --------------------------
	.section	.nv.info._Z9cuda_gemmIiLi256ELi1ELi1ELi512ELi16ELi16ELi32ELi1ELi0EEviiiPT_S1_S1_ii,"",@"SHT_CUDA_INFO"
	.sectionflags	@""
	.align	4


	//----- nvinfo : EIATTR_CUDA_API_VERSION
	.align		4
        /*0000*/ 	.byte	0x04, 0x37
        /*0002*/ 	.short	(.L_17939 - .L_17938)
.L_17938:
        /*0004*/ 	.word	0x00000082


	//----- nvinfo : EIATTR_KPARAM_INFO
	.align		4
.L_17939:
        /*0008*/ 	.byte	0x04, 0x17
        /*000a*/ 	.short	(.L_17941 - .L_17940)
.L_17940:
        /*000c*/ 	.word	0x00000000
        /*0010*/ 	.short	0x0007
        /*0012*/ 	.short	0x002c
        /*0014*/ 	.byte	0x00, 0xf0, 0x11, 0x00


	//----- nvinfo : EIATTR_KPARAM_INFO
	.align		4
.L_17941:
        /*0018*/ 	.byte	0x04, 0x17
        /*001a*/ 	.short	(.L_17943 - .L_17942)
.L_17942:
        /*001c*/ 	.word	0x00000000
        /*0020*/ 	.short	0x0006
        /*0022*/ 	.short	0x0028
        /*0024*/ 	.byte	0x00, 0xf0, 0x11, 0x00


	//----- nvinfo : EIATTR_KPARAM_INFO
	.align		4
.L_17943:
        /*0028*/ 	.byte	0x04, 0x17
        /*002a*/ 	.short	(.L_17945 - .L_17944)
.L_17944:
        /*002c*/ 	.word	0x00000000
        /*0030*/ 	.short	0x0005
        /*0032*/ 	.short	0x0020
        /*0034*/ 	.byte	0x00, 0xf5, 0x21, 0x00


	//----- nvinfo : EIATTR_KPARAM_INFO
	.align		4
.L_17945:
        /*0038*/ 	.byte	0x04, 0x17
        /*003a*/ 	.short	(.L_17947 - .L_17946)
.L_17946:
        /*003c*/ 	.word	0x00000000
        /*0040*/ 	.short	0x0004
        /*0042*/ 	.short	0x0018
        /*0044*/ 	.byte	0x00, 0xf5, 0x21, 0x00


	//----- nvinfo : EIATTR_KPARAM_INFO
	.align		4
.L_17947:
        /*0048*/ 	.byte	0x04, 0x17
        /*004a*/ 	.short	(.L_17949 - .L_17948)
.L_17948:
        /*004c*/ 	.word	0x00000000
        /*0050*/ 	.short	0x0003
        /*0052*/ 	.short	0x0010
        /*0054*/ 	.byte	0x00, 0xf5, 0x21, 0x00


	//----- nvinfo : EIATTR_KPARAM_INFO
	.align		4
.L_17949:
        /*0058*/ 	.byte	0x04, 0x17
        /*005a*/ 	.short	(.L_17951 - .L_17950)
.L_17950:
        /*005c*/ 	.word	0x00000000
        /*0060*/ 	.short	0x0002
        /*0062*/ 	.short	0x0008
        /*0064*/ 	.byte	0x00, 0xf0, 0x11, 0x00


	//----- nvinfo : EIATTR_KPARAM_INFO
	.align		4
.L_17951:
        /*0068*/ 	.byte	0x04, 0x17
        /*006a*/ 	.short	(.L_17953 - .L_17952)
.L_17952:
        /*006c*/ 	.word	0x00000000
        /*0070*/ 	.short	0x0001
        /*0072*/ 	.short	0x0004
        /*0074*/ 	.byte	0x00, 0xf0, 0x11, 0x00


	//----- nvinfo : EIATTR_KPARAM_INFO
	.align		4
.L_17953:
        /*0078*/ 	.byte	0x04, 0x17
        /*007a*/ 	.short	(.L_17955 - .L_17954)
.L_17954:
        /*007c*/ 	.word	0x00000000
        /*0080*/ 	.short	0x0000
        /*0082*/ 	.short	0x0000
        /*0084*/ 	.byte	0x00, 0xf0, 0x11, 0x00


	//----- nvinfo : EIATTR_SPARSE_MMA_MASK
	.align		4
.L_17955:
        /*0088*/ 	.byte	0x03, 0x50
        /*008a*/ 	.short	0x0000


	//----- nvinfo : EIATTR_MAXREG_COUNT
	.align		4
        /*008c*/ 	.byte	0x03, 0x1b
        /*008e*/ 	.short	0x00ff


	//----- nvinfo : EIATTR_NUM_BARRIERS
	.align		4
        /*0090*/ 	.byte	0x02, 0x4c
        /*0092*/ 	.byte	0x01
	.zero		1


	//----- nvinfo : EIATTR_ANNOTATIONS
	.align		4
        /*0094*/ 	.byte	0x04, 0x55
        /*0096*/ 	.short	(.L_17957 - .L_17956)


	//   ....[0]....
.L_17956:
        /*0098*/ 	.word	0x00000001
        /*009c*/ 	.byte	0x20, 0x0a, 0x00, 0x00, 0x01, 0x00, 0x00, 0x00, 0x80, 0x5d, 0x00, 0x00, 0x01, 0x00, 0x00, 0x00
        /*00ac*/ 	.byte	0x70, 0x7a, 0x00, 0x00


	//----- nvinfo : EIATTR_MERCURY_ISA_VERSION
	.align		4
.L_17957:
        /*00b0*/ 	.byte	0x03, 0x5f
        /*00b2*/ 	.short	0x0101


	//----- nvinfo : EIATTR_COOP_GROUP_MASK_REGIDS
	.align		4
        /*00b4*/ 	.byte	0x04, 0x29
        /*00b6*/ 	.short	(.L_17959 - .L_17958)


	//   ....[0]....
.L_17958:
        /*00b8*/ 	.word	0xffffffff


	//   ....[1]....
        /*00bc*/ 	.word	0xffffffff


	//   ....[2]....
        /*00c0*/ 	.word	0xffffffff


	//   ....[3]....
        /*00c4*/ 	.word	0xffffffff


	//   ....[4]....
        /*00c8*/ 	.word	0xffffffff


	//   ....[5]....
        /*00cc*/ 	.word	0xffffffff


	//   ....[6]....
        /*00d0*/ 	.word	0xffffffff


	//   ....[7]....
        /*00d4*/ 	.word	0xffffffff


	//   ....[8]....
        /*00d8*/ 	.word	0xffffffff


	//   ....[9]....
        /*00dc*/ 	.word	0xffffffff


	//   ....[10]....
        /*00e0*/ 	.word	0xffffffff


	//   ....[11]....
        /*00e4*/ 	.word	0xffffffff


	//   ....[12]....
        /*00e8*/ 	.word	0xffffffff


	//   ....[13]....
        /*00ec*/ 	.word	0xffffffff


	//   ....[14]....
        /*00f0*/ 	.word	0xffffffff


	//   ....[15]....
        /*00f4*/ 	.word	0xffffffff


	//   ....[16]....
        /*00f8*/ 	.word	0xffffffff


	//   ....[17]....
        /*00fc*/ 	.word	0xffffffff


	//   ....[18]....
        /*0100*/ 	.word	0xffffffff


	//   ....[19]....
        /*0104*/ 	.word	0xffffffff


	//   ....[20]....
        /*0108*/ 	.word	0xffffffff


	//   ....[21]....
        /*010c*/ 	.word	0xffffffff


	//   ....[22]....
        /*0110*/ 	.word	0xffffffff


	//   ....[23]....
        /*0114*/ 	.word	0xffffffff


	//   ....[24]....
        /*0118*/ 	.word	0xffffffff


	//   ....[25]....
        /*011c*/ 	.word	0xffffffff


	//   ....[26]....
        /*0120*/ 	.word	0xffffffff


	//   ....[27]....
        /*0124*/ 	.word	0xffffffff


	//   ....[28]....
        /*0128*/ 	.word	0xffffffff


	//   ....[29]....
        /*012c*/ 	.word	0xffffffff


	//   ....[30]....
        /*0130*/ 	.word	0xffffffff


	//   ....[31]....
        /*0134*/ 	.word	0xffffffff


	//   ....[32]....
        /*0138*/ 	.word	0xffffffff


	//   ....[33]....
        /*013c*/ 	.word	0xffffffff


	//   ....[34]....
        /*0140*/ 	.word	0xffffffff


	//   ....[35]....
        /*0144*/ 	.word	0xffffffff


	//   ....[36]....
        /*0148*/ 	.word	0xffffffff


	//   ....[37]....
        /*014c*/ 	.word	0xffffffff


	//   ....[38]....
        /*0150*/ 	.word	0xffffffff


	//   ....[39]....
        /*0154*/ 	.word	0xffffffff


	//   ....[40]....
        /*0158*/ 	.word	0xffffffff


	//   ....[41]....
        /*015c*/ 	.word	0xffffffff


	//   ....[42]....
        /*0160*/ 	.word	0xffffffff


	//   ....[43]....
        /*0164*/ 	.word	0xffffffff


	//   ....[44]....
        /*0168*/ 	.word	0xffffffff


	//   ....[45]....
        /*016c*/ 	.word	0xffffffff


	//   ....[46]....
        /*0170*/ 	.word	0xffffffff


	//   ....[47]....
        /*0174*/ 	.word	0xffffffff


	//   ....[48]....
        /*0178*/ 	.word	0xffffffff


	//   ....[49]....
        /*017c*/ 	.word	0x0500001f


	//   ....[50]....
        /*0180*/ 	.word	0x0500001f


	//   ....[51]....
        /*0184*/ 	.word	0x0500001f


	//   ....[52]....
        /*0188*/ 	.word	0x0500001f


	//   ....[53]....
        /*018c*/ 	.word	0x0500001f


	//   ....[54]....
        /*0190*/ 	.word	0x0500001f


	//   ....[55]....
        /*0194*/ 	.word	0x0500001f


	//   ....[56]....
        /*0198*/ 	.word	0x0500001f


	//   ....[57]....
        /*019c*/ 	.word	0x0500001f


	//   ....[58]....
        /*01a0*/ 	.word	0x0500001f


	//   ....[59]....
        /*01a4*/ 	.word	0x0500001f


	//   ....[60]....
        /*01a8*/ 	.word	0x0500001f


	//   ....[61]....
        /*01ac*/ 	.word	0x0500001f


	//   ....[62]....
        /*01b0*/ 	.word	0x0500001f


	//   ....[63]....
        /*01b4*/ 	.word	0x0500001f


	//   ....[64]....
        /*01b8*/ 	.word	0x0500001f


	//   ....[65]....
        /*01bc*/ 	.word	0x0500001f


	//   ....[66]....
        /*01c0*/ 	.word	0x0500001f


	//   ....[67]....
        /*01c4*/ 	.word	0x0500001f


	//   ....[68]....
        /*01c8*/ 	.word	0x0500001f


	//   ....[69]....
        /*01cc*/ 	.word	0x0500001f


	//   ....[70]....
        /*01d0*/ 	.word	0x0500001f


	//   ....[71]....
        /*01d4*/ 	.word	0x0500001f


	//   ....[72]....
        /*01d8*/ 	.word	0x0500001f


	//   ....[73]....
        /*01dc*/ 	.word	0x0500001f


	//   ....[74]....
        /*01e0*/ 	.word	0x0500001f


	//   ....[75]....
        /*01e4*/ 	.word	0x0500001f


	//   ....[76]....
        /*01e8*/ 	.word	0x0500001f


	//   ....[77]....
        /*01ec*/ 	.word	0x0500001f


	//   ....[78]....
        /*01f0*/ 	.word	0x0500001f


	//   ....[79]....
        /*01f4*/ 	.word	0x0500001f


	//   ....[80]....
        /*01f8*/ 	.word	0x0500001f


	//   ....[81]....
        /*01fc*/ 	.word	0x0500001f


	//   ....[82]....
        /*0200*/ 	.word	0x0500001f


	//   ....[83]....
        /*0204*/ 	.word	0x0500001f


	//   ....[84]....
        /*0208*/ 	.word	0x0500001f


	//   ....[85]....
        /*020c*/ 	.word	0x0500001f


	//   ....[86]....
        /*0210*/ 	.word	0x0500001f


	//   ....[87]....
        /*0214*/ 	.word	0x0500001f


	//   ....[88]....
        /*0218*/ 	.word	0x0500001f


	//   ....[89]....
        /*021c*/ 	.word	0x0500001f


	//   ....[90]....
        /*0220*/ 	.word	0x0500001f


	//   ....[91]....
        /*0224*/ 	.word	0x0500001f


	//   ....[92]....
        /*0228*/ 	.word	0x0500001f


	//   ....[93]....
        /*022c*/ 	.word	0x0500001f


	//   ....[94]....
        /*0230*/ 	.word	0x0500001f


	//   ....[95]....
        /*0234*/ 	.word	0x0500001f


	//   ....[96]....
        /*0238*/ 	.word	0x0500001f


	//----- nvinfo : EIATTR_COOP_GROUP_INSTR_OFFSETS
	.align		4
.L_17959:
        /*023c*/ 	.byte	0x04, 0x28
        /*023e*/ 	.short	(.L_17961 - .L_17960)


	//   ....[0]....
.L_17960:
        /*0240*/ 	.word	0x00002440


	//   ....[1]....
        /*0244*/ 	.word	0x00002490


	//   ....[2]....
        /*0248*/ 	.word	0x000024e0


	//   ....[3]....
        /*024c*/ 	.word	0x00002530


	//   ....[4]....
        /*0250*/ 	.word	0x00002580


	//   ....[5]....
        /*0254*/ 	.word	0x000025d0


	//   ....[6]....
        /*0258*/ 	.word	0x00002640


	//   ....[7]....
        /*025c*/ 	.word	0x000026a0


	//   ....[8]....
        /*0260*/ 	.word	0x00002700


	//   ....[9]....
        /*0264*/ 	.word	0x00002760


	//   ....[10]....
        /*0268*/ 	.word	0x000027c0


	//   ....[11]....
        /*026c*/ 	.word	0x00002820


	//   ....[12]....
        /*0270*/ 	.word	0x00002880


	//   ....[13]....
        /*0274*/ 	.word	0x000028e0


	//   ....[14]....
        /*0278*/ 	.word	0x00002940


	//   ....[15]....
        /*027c*/ 	.word	0x000029a0


	//   ....[16]....
        /*0280*/ 	.word	0x00003dd0


	//   ....[17]....
        /*0284*/ 	.word	0x00003e20


	//   ....[18]....
        /*0288*/ 	.word	0x00003e70


	//   ....[19]....
        /*028c*/ 	.word	0x00003ec0


	//   ....[20]....
        /*0290*/ 	.word	0x00003f10


	//   ....[21]....
        /*0294*/ 	.word	0x00003f60


	//   ....[22]....
        /*0298*/ 	.word	0x00003fd0


	//   ....[23]....
        /*029c*/ 	.word	0x00004030


	//   ....[24]....
        /*02a0*/ 	.word	0x00004090


	//   ....[25]....
        /*02a4*/ 	.word	0x000040f0


	//   ....[26]....
        /*02a8*/ 	.word	0x00004150


	//   ....[27]....
        /*02ac*/ 	.word	0x000041b0


	//   ....[28]....
        /*02b0*/ 	.word	0x00004210


	//   ....[29]....
        /*02b4*/ 	.word	0x00004270


	//   ....[30]....
        /*02b8*/ 	.word	0x000042d0


	//   ....[31]....
        /*02bc*/ 	.word	0x00004330


	//   ....[32]....
        /*02c0*/ 	.word	0x00005580


	//   ....[33]....
        /*02c4*/ 	.word	0x000055d0


	//   ....[34]....
        /*02c8*/ 	.word	0x00005620


	//   ....[35]....
        /*02cc*/ 	.word	0x00005670


	//   ....[36]....
        /*02d0*/ 	.word	0x000056c0


	//   ....[37]....
        /*02d4*/ 	.word	0x00005730


	//   ....[38]....
        /*02d8*/ 	.word	0x00005790


	//   ....[39]....
        /*02dc*/ 	.word	0x000057f0


	//   ....[40]....
        /*02e0*/ 	.word	0x00005850


	//   ....[41]....
        /*02e4*/ 	.word	0x000058b0


	//   ....[42]....
        /*02e8*/ 	.word	0x00005910


	//   ....[43]....
        /*02ec*/ 	.word	0x00005970


	//   ....[44]....
        /*02f0*/ 	.word	0x000059d0


	//   ....[45]....
        /*02f4*/ 	.word	0x00005a30


	//   ....[46]....
        /*02f8*/ 	.word	0x00005a90


	//   ....[47]....
        /*02fc*/ 	.word	0x00005af0


	//   ....[48]....
        /*0300*/ 	.word	0x00005b50


	//   ....[49]....
        /*0304*/ 	.word	0x00006190


	//   ....[50]....
        /*0308*/ 	.word	0x00006210


	//   ....[51]....
        /*030c*/ 	.word	0x00006290


	//   ....[52]....
        /*0310*/ 	.word	0x00006310


	//   ....[53]....
        /*0314*/ 	.word	0x00006390


	//   ....[54]....
        /*0318*/ 	.word	0x00006410


	//   ....[55]....
        /*031c*/ 	.word	0x00006490


	//   ....[56]....
        /*0320*/ 	.word	0x00006510


	//   ....[57]....
        /*0324*/ 	.word	0x00006590


	//   ....[58]....
        /*0328*/ 	.word	0x00006610


	//   ....[59]....
        /*032c*/ 	.word	0x00006690


	//   ....[60]....
        /*0330*/ 	.word	0x00006710


	//   ....[61]....
        /*0334*/ 	.word	0x00006790


	//   ....[62]....
        /*0338*/ 	.word	0x00006810


	//   ....[63]....
        /*033c*/ 	.word	0x00006890


	//   ....[64]....
        /*0340*/ 	.word	0x00006910


	//   ....[65]....
        /*0344*/ 	.word	0x00006990


	//   ....[66]....
        /*0348*/ 	.word	0x00006a10


	//   ....[67]....
        /*034c*/ 	.word	0x00006a90


	//   ....[68]....
        /*0350*/ 	.word	0x00006b10


	//   ....[69]....
        /*0354*/ 	.word	0x00006b90


	//   ....[70]....
        /*0358*/ 	.word	0x00006c10


	//   ....[71]....
        /*035c*/ 	.word	0x00006c90


	//   ....[72]....
        /*0360*/ 	.word	0x00006d10


	//   ....[73]....
        /*0364*/ 	.word	0x00006d90


	//   ....[74]....
        /*0368*/ 	.word	0x00006e10


	//   ....[75]....
        /*036c*/ 	.word	0x00006e90


	//   ....[76]....
        /*0370*/ 	.word	0x00006f10


	//   ....[77]....
        /*0374*/ 	.word	0x00006f90


	//   ....[78]....
        /*0378*/ 	.word	0x00007010


	//   ....[79]....
        /*037c*/ 	.word	0x00007090


	//   ....[80]....
        /*0380*/ 	.word	0x00007110


	//   ....[81]....
        /*0384*/ 	.word	0x00007180


	//   ....[82]....
        /*0388*/ 	.word	0x00007200


	//   ....[83]....
        /*038c*/ 	.word	0x00007280


	//   ....[84]....
        /*0390*/ 	.word	0x00007300


	//   ....[85]....
        /*0394*/ 	.word	0x00007380


	//   ....[86]....
        /*0398*/ 	.word	0x00007400


	//   ....[87]....
        /*039c*/ 	.word	0x00007480


	//   ....[88]....
        /*03a0*/ 	.word	0x00007500


	//   ....[89]....
        /*03a4*/ 	.word	0x00007580


	//   ....[90]....
        /*03a8*/ 	.word	0x00007600


	//   ....[91]....
        /*03ac*/ 	.word	0x00007680


	//   ....[92]....
        /*03b0*/ 	.word	0x00007700


	//   ....[93]....
        /*03b4*/ 	.word	0x00007780


	//   ....[94]....
        /*03b8*/ 	.word	0x00007800


	//   ....[95]....
        /*03bc*/ 	.word	0x00007880


	//   ....[96]....
        /*03c0*/ 	.word	0x00007900


	//----- nvinfo : EIATTR_VRC_CTA_INIT_COUNT
	.align		4
.L_17961:
        /*03c4*/ 	.byte	0x02, 0x4a
	.zero		1
	.zero		1


	//----- nvinfo : EIATTR_EXIT_INSTR_OFFSETS
	.align		4
        /*03c8*/ 	.byte	0x04, 0x1c
        /*03ca*/ 	.short	(.L_17963 - .L_17962)


	//   ....[0]....
.L_17962:
        /*03cc*/ 	.word	0x000007b0


	//   ....[1]....
        /*03d0*/ 	.word	0x00005f40


	//   ....[2]....
        /*03d4*/ 	.word	0x00006140


	//----- nvinfo : EIATTR_MAX_THREADS
	.align		4
.L_17963:
        /*03d8*/ 	.byte	0x04, 0x05
        /*03da*/ 	.short	(.L_17965 - .L_17964)
.L_17964:
        /*03dc*/ 	.word	0x00000100
        /*03e0*/ 	.word	0x00000001
        /*03e4*/ 	.word	0x00000001


	//----- nvinfo : EIATTR_CRS_STACK_SIZE
	.align		4
.L_17965:
        /*03e8*/ 	.byte	0x04, 0x1e
        /*03ea*/ 	.short	(.L_17967 - .L_17966)
.L_17966:
        /*03ec*/ 	.word	0x00000000


	//----- nvinfo : EIATTR_CBANK_PARAM_SIZE
	.align		4
.L_17967:
        /*03f0*/ 	.byte	0x03, 0x19
        /*03f2*/ 	.short	0x0030


	//----- nvinfo : EIATTR_PARAM_CBANK
	.align		4
        /*03f4*/ 	.byte	0x04, 0x0a
        /*03f6*/ 	.short	(.L_17969 - .L_17968)
	.align		4
.L_17968:
        /*03f8*/ 	.word	index@(.nv.constant0._Z9cuda_gemmIiLi256ELi1ELi1ELi512ELi16ELi16ELi32ELi1ELi0EEviiiPT_S1_S1_ii)
        /*03fc*/ 	.short	0x0380
        /*03fe*/ 	.short	0x0030


	//----- nvinfo : EIATTR_SW_WAR
	.align		4
.L_17969:
        /*0400*/ 	.byte	0x04, 0x36
        /*0402*/ 	.short	(.L_17971 - .L_17970)
.L_17970:
        /*0404*/ 	.word	0x00000008
.L_17971:


//--------------------- .nv.info._Z9cuda_gemmIiLi256ELi1ELi1ELi512ELi16ELi16ELi32ELi0ELi1EEviiiPT_S1_S1_ii --------------------------
	.section	.nv.info._Z9cuda_gemmIiLi256ELi1ELi1ELi512ELi16ELi16ELi32ELi0ELi1EEviiiPT_S1_S1_ii,"",@"SHT_CUDA_INFO"
	.sectionflags	@""
	.align	4


	//----- nvinfo : EIATTR_CUDA_API_VERSION
	.align		4
        /*0000*/ 	.byte	0x04, 0x37
        /*0002*/ 	.short	(.L_17973 - .L_17972)
.L_17972:
        /*0004*/ 	.word	0x00000082


	//----- nvinfo : EIATTR_KPARAM_INFO
	.align		4
.L_17973:
        /*0008*/ 	.byte	0x04, 0x17
        /*000a*/ 	.short	(.L_17975 - .L_17974)
.L_17974:
        /*000c*/ 	.word	0x00000000
        /*0010*/ 	.short	0x0007
        /*0012*/ 	.short	0x002c
        /*0014*/ 	.byte	0x00, 0xf0, 0x11, 0x00


	//----- nvinfo : EIATTR_KPARAM_INFO
	.align		4
.L_17975:
        /*0018*/ 	.byte	0x04, 0x17
        /*001a*/ 	.short	(.L_17977 - .L_17976)
.L_17976:
        /*001c*/ 	.word	0x00000000
        /*0020*/ 	.short	0x0006
        /*0022*/ 	.short	0x0028
        /*0024*/ 	.byte	0x00, 0xf0, 0x11, 0x00


	//----- nvinfo : EIATTR_KPARAM_INFO
	.align		4
.L_17977:
        /*0028*/ 	.byte	0x04, 0x17
        /*002a*/ 	.short	(.L_17979 - .L_17978)
.L_17978:
        /*002c*/ 	.word	0x00000000
        /*0030*/ 	.short	0x0005
        /*0032*/ 	.short	0x0020
        /*0034*/ 	.byte	0x00, 0xf5, 0x21, 0x00


	//----- nvinfo : EIATTR_KPARAM_INFO
	.align		4
.L_17979:
        /*0038*/ 	.byte	0x04, 0x17
        /*003a*/ 	.short	(.L_17981 - .L_17980)
.L_17980:
        /*003c*/ 	.word	0x00000000
        /*0040*/ 	.short	0x0004
        /*0042*/ 	.short	0x0018
        /*0044*/ 	.byte	0x00, 0xf5, 0x21, 0x00


	//----- nvinfo : EIATTR_KPARAM_INFO
	.align		4
.L_17981:
        /*0048*/ 	.byte	0x04, 0x17
        /*004a*/ 	.short	(.L_17983 - .L_17982)
.L_17982:
        /*004c*/ 	.word	0x00000000
        /*0050*/ 	.short	0x0003
        /*0052*/ 	.short	0x0010
        /*0054*/ 	.byte	0x00, 0xf5, 0x21, 0x00


	//----- nvinfo : EIATTR_KPARAM_INFO
	.align		4
.L_17983:
        /*0058*/ 	.byte	0x04, 0x17
        /*005a*/ 	.short	(.L_17985 - .L_17984)
.L_17984:
        /*005c*/ 	.word	0x00000000
        /*0060*/ 	.short	0x0002
        /*0062*/ 	.short	0x0008
        /*0064*/ 	.byte	0x00, 0xf0, 0x11, 0x00


	//----- nvinfo : EIATTR_KPARAM_INFO
	.align		4
.L_17985:
        /*0068*/ 	.byte	0x04, 0x17
        /*006a*/ 	.short	(.L_17987 - .L_17986)
.L_17986:
        /*006c*/ 	.word	0x00000000
        /*0070*/ 	.short	0x0001
        /*0072*/ 	.short	0x0004
        /*0074*/ 	.byte	0x00, 0xf0, 0x11, 0x00


	//----- nvinfo : EIATTR_KPARAM_INFO
	.align		4
.L_17987:
        /*0078*/ 	.byte	0x04, 0x17
        /*007a*/ 	.short	(.L_17989 - .L_17988)
.L_17988:
        /*007c*/ 	.word	0x00000000
        /*0080*/ 	.short	0x0000
        /*0082*/ 	.short	0x0000
        /*0084*/ 	.byte	0x00, 0xf0, 0x11, 0x00


	//----- nvinfo : EIATTR_SPARSE_MMA_MASK
	.align		4
.L_17989:
        /*0088*/ 	.byte	0x03, 0x50
        /*008a*/ 	.short	0x0000


	//----- nvinfo : EIATTR_MAXREG_COUNT
	.align		4
        /*008c*/ 	.byte	0x03, 0x1b
        /*008e*/ 	.short	0x00ff


	//----- nvinfo : EIATTR_NUM_BARRIERS
	.align		4
        /*0090*/ 	.byte	0x02, 0x4c
        /*0092*/ 	.byte	0x01
	.zero		1


	//----- nvinfo : EIATTR_MERCURY_ISA_VERSION
	.align		4
        /*0094*/ 	.byte	0x03, 0x5f
        /*0096*/ 	.short	0x0101


	//----- nvinfo : EIATTR_COOP_GROUP_MASK_REGIDS
	.align		4
        /*0098*/ 	.byte	0x04, 0x29
        /*009a*/ 	.short	(.L_17991 - .L_17990)


	//   ....[0]....
.L_17990:
        /*009c*/ 	.word	0xffffffff


	//   ....[1]....
        /*00a0*/ 	.word	0xffffffff


	//   ....[2]....
        /*00a4*/ 	.word	0xffffffff


	//   ....[3]....
        /*00a8*/ 	.word	0xffffffff


	//   ....[4]....
        /*00ac*/ 	.word	0xffffffff


	//   ....[5]....
        /*00b0*/ 	.word	0xffffffff


	//   ....[6]....
        /*00b4*/ 	.word	0xffffffff


	//   ....[7]....
        /*00b8*/ 	.word	0xffffffff


	//   ....[8]....
        /*00bc*/ 	.word	0xffffffff


	//   ....[9]....
        /*00c0*/ 	.word	0xffffffff


	//   ....[10]....
        /*00c4*/ 	.word	0xffffffff


	//   ....[11]....
        /*00c8*/ 	.word	0xffffffff


	//   ....[12]....
        /*00cc*/ 	.word	0xffffffff


	//   ....[13]....
        /*00d0*/ 	.word	0xffffffff


	//   ....[14]....
        /*00d4*/ 	.word	0xffffffff


	//   ....[15]....
        /*00d8*/ 	.word	0xffffffff


	//   ....[16]....
        /*00dc*/ 	.word	0x0500002e


	//   ....[17]....
        /*00e0*/ 	.word	0x0500002e


	//   ....[18]....
        /*00e4*/ 	.word	0x0500002e


	//   ....[19]....
        /*00e8*/ 	.word	0x0500002e


	//   ....[20]....
        /*00ec*/ 	.word	0x0500002e


	//   ....[21]....
        /*00f0*/ 	.word	0x0500002e


	//   ....[22]....
        /*00f4*/ 	.word	0x0500002e


	//   ....[23]....
        /*00f8*/ 	.word	0x0500002e


	//   ....[24]....
        /*00fc*/ 	.word	0x0500002e


	//   ....[25]....
        /*0100*/ 	.word	0x0500002e


	//   ....[26]....
        /*0104*/ 	.word	0x0500002e


	//   ....[27]....
        /*0108*/ 	.word	0x0500002e


	//   ....[28]....
        /*010c*/ 	.word	0x0500002e


	//   ....[29]....
        /*0110*/ 	.word	0x0500002e


	//   ....[30]....
        /*0114*/ 	.word	0x0500002e


	//   ....[31]....
        /*0118*/ 	.word	0x0500002e


	//----- nvinfo : EIATTR_COOP_GROUP_INSTR_OFFSETS
	.align		4
.L_17991:
        /*011c*/ 	.byte	0x04, 0x28
        /*011e*/ 	.short	(.L_17993 - .L_17992)


	//   ....[0]....
.L_17992:
        /*0120*/ 	.word	0x000013b0


	//   ....[1]....
        /*0124*/ 	.word	0x000013c0


	//   ....[2]....
        /*0128*/ 	.word	0x000013d0


	//   ....[3]....
        /*012c*/ 	.word	0x00001400


	//   ....[4]....
        /*0130*/ 	.word	0x00001420


	//   ....[5]....
        /*0134*/ 	.word	0x00001440


	//   ....[6]....
        /*0138*/ 	.word	0x00001460


	//   ....[7]....
        /*013c*/ 	.word	0x00001480


	//   ....[8]....
        /*0140*/ 	.word	0x000014a0


	//   ....[9]....
        /*0144*/ 	.word	0x000014d0


	//   ....[10]....
        /*0148*/ 	.word	0x000014e0


	//   ....[11]....
        /*014c*/ 	.word	0x00001500


	//   ....[12]....
        /*0150*/ 	.word	0x00001520


	//   ....[13]....
        /*0154*/ 	.word	0x00001540


	//   ....[14]....
        /*0158*/ 	.word	0x00001560


	//   ....[15]....
        /*015c*/ 	.word	0x00001590


	//   ....[16]....
        /*0160*/ 	.word	0x00001b40


	//   ....[17]....
        /*0164*/ 	.word	0x00001bc0


	//   ....[18]....
        /*0168*/ 	.word	0x00001c20


	//   ....[19]....
        /*016c*/ 	.word	0x00001c70


	//   ....[20]....
        /*0170*/ 	.word	0x00001cd0


	//   ....[21]....
        /*0174*/ 	.word	0x00001d30


	//   ....[22]....
        /*0178*/ 	.word	0x00001d90


	//   ....[23]....
        /*017c*/ 	.word	0x00001df0


	//   ....[24]....
        /*0180*/ 	.word	0x00001e50


	//   ....[25]....
        /*0184*/ 	.word	0x00001eb0


	//   ....[26]....
        /*0188*/ 	.word	0x00001f10


	//   ....[27]....
        /*018c*/ 	.word	0x00001f70


	//   ....[28]....
        /*0190*/ 	.word	0x00001fd0


	//   ....[29]....
        /*0194*/ 	.word	0x00002030


	//   ....[30]....
        /*0198*/ 	.word	0x00002090


	//   ....[31]....
        /*019c*/ 	.word	0x000020f0


	//----- nvinfo : EIATTR_VRC_CTA_INIT_COUNT
	.align		4
.L_17993:
        /*01a0*/ 	.byte	0x02, 0x4a
	.zero		1
	.zero		1


	//----- nvinfo : EIATTR_EXIT_INSTR_OFFSETS
	.align		4
        /*01a4*/ 	.byte	0x04, 0x1c
        /*01a6*/ 	.short	(.L_17995 - .L_17994)


	//   ....[0]....
.L_17994:
        /*01a8*/ 	.word	0x000006c0


	//   ....[1]....
        /*01ac*/ 	.word	0x00001810


	//   ....[2]....
        /*01b0*/ 	.word	0x00001ae0


	//----- nvinfo : EIATTR_MAX_THREADS
	.align		4
.L_17995:
        /*01b4*/ 	.byte	0x04, 0x05
        /*01b6*/ 	.short	(.L_17997 - .L_17996)
.L_17996:
        /*01b8*/ 	.word	0x00000100
        /*01bc*/ 	.word	0x00000001
        /*01c0*/ 	.word	0x00000001


	//----- nvinfo : EIATTR_CRS_STACK_SIZE
	.align		4
.L_17997:
        /*01c4*/ 	.byte	0x04, 0x1e
        /*01c6*/ 	.short	(.L_17999 - .L_17998)
.L_17998:
        /*01c8*/ 	.word	0x00000000


	//----- nvinfo : EIATTR_CBANK_PARAM_SIZE
	.align		4
.L_17999:
        /*01cc*/ 	.byte	0x03, 0x19
        /*01ce*/ 	.short	0x0030


	//----- nvinfo : EIATTR_PARAM_CBANK
	.align		4
        /*01d0*/ 	.byte	0x04, 0x0a
        /*01d2*/ 	.short	(.L_18001 - .L_18000)
	.align		4
.L_18000:
        /*01d4*/ 	.word	index@(.nv.constant0._Z9cuda_gemmIiLi256ELi1ELi1ELi512ELi16ELi16ELi32ELi0ELi1EEviiiPT_S1_S1_ii)
        /*01d8*/ 	.short	0x0380
        /*01da*/ 	.short	0x0030


	//----- nvinfo : EIATTR_SW_WAR
	.align		4
.L_18001:
        /*01dc*/ 	.byte	0x04, 0x36
        /*01de*/ 	.short	(.L_18003 - .L_18002)
.L_18002:
        /*01e0*/ 	.word	0x00000008
.L_18003:


//--------------------- .nv.info._Z9cuda_gemmIiLi256ELi1ELi1ELi512ELi16ELi16ELi32ELi0ELi0EEviiiPT_S1_S1_ii --------------------------
	.section	.nv.info._Z9cuda_gemmIiLi256ELi1ELi1ELi512ELi16ELi16ELi32ELi0ELi0EEviiiPT_S1_S1_ii,"",@"SHT_CUDA_INFO"
	.sectionflags	@""
	.align	4


	//----- nvinfo : EIATTR_CUDA_API_VERSION
	.align		4
        /*0000*/ 	.byte	0x04, 0x37
        /*0002*/ 	.short	(.L_18005 - .L_18004)
.L_18004:
        /*0004*/ 	.word	0x00000082


	//----- nvinfo : EIATTR_KPARAM_INFO
	.align		4
.L_18005:
        /*0008*/ 	.byte	0x04, 0x17
        /*000a*/ 	.short	(.L_18007 - .L_18006)
.L_18006:
        /*000c*/ 	.word	0x00000000
        /*0010*/ 	.short	0x0007
        /*0012*/ 	.short	0x002c
        /*0014*/ 	.byte	0x00, 0xf0, 0x11, 0x00


	//----- nvinfo : EIATTR_KPARAM_INFO
	.align		4
.L_18007:
        /*0018*/ 	.byte	0x04, 0x17
        /*001a*/ 	.short	(.L_18009 - .L_18008)
.L_18008:
        /*001c*/ 	.word	0x00000000
        /*0020*/ 	.short	0x0006
        /*0022*/ 	.short	0x0028
        /*0024*/ 	.byte	0x00, 0xf0, 0x11, 0x00


	//----- nvinfo : EIATTR_KPARAM_INFO
	.align		4
.L_18009:
        /*0028*/ 	.byte	0x04, 0x17
        /*002a*/ 	.short	(.L_18011 - .L_18010)
.L_18010:
        /*002c*/ 	.word	0x00000000
        /*0030*/ 	.short	0x0005
        /*0032*/ 	.short	0x0020
        /*0034*/ 	.byte	0x00, 0xf5, 0x21, 0x00


	//----- nvinfo : EIATTR_KPARAM_INFO
	.align		4
.L_18011:
        /*0038*/ 	.byte	0x04, 0x17
        /*003a*/ 	.short	(.L_18013 - .L_18012)
.L_18012:
        /*003c*/ 	.word	0x00000000
        /*0040*/ 	.short	0x0004
        /*0042*/ 	.short	0x0018
        /*0044*/ 	.byte	0x00, 0xf5, 0x21, 0x00


	//----- nvinfo : EIATTR_KPARAM_INFO
	.align		4
.L_18013:
        /*0048*/ 	.byte	0x04, 0x17
        /*004a*/ 	.short	(.L_18015 - .L_18014)
.L_18014:
        /*004c*/ 	.word	0x00000000
        /*0050*/ 	.short	0x0003
        /*0052*/ 	.short	0x0010
        /*0054*/ 	.byte	0x00, 0xf5, 0x21, 0x00


	//----- nvinfo : EIATTR_KPARAM_INFO
	.align		4
.L_18015:
        /*0058*/ 	.byte	0x04, 0x17
        /*005a*/ 	.short	(.L_18017 - .L_18016)
.L_18016:
        /*005c*/ 	.word	0x00000000
        /*0060*/ 	.short	0x0002
        /*0062*/ 	.short	0x0008
        /*0064*/ 	.byte	0x00, 0xf0, 0x11, 0x00


	//----- nvinfo : EIATTR_KPARAM_INFO
	.align		4
.L_18017:
        /*0068*/ 	.byte	0x04, 0x17
        /*006a*/ 	.short	(.L_18019 - .L_18018)
.L_18018:
        /*006c*/ 	.word	0x00000000
        /*0070*/ 	.short	0x0001
        /*0072*/ 	.short	0x0004
        /*0074*/ 	.byte	0x00, 0xf0, 0x11, 0x00


	//----- nvinfo : EIATTR_KPARAM_INFO
	.align		4
.L_18019:
        /*0078*/ 	.byte	0x04, 0x17
        /*007a*/ 	.short	(.L_18021 - .L_18020)
.L_18020:
        /*007c*/ 	.word	0x00000000
        /*0080*/ 	.short	0x0000
        /*0082*/ 	.short	0x0000
        /*0084*/ 	.byte	0x00, 0xf0, 0x11, 0x00


	//----- nvinfo : EIATTR_SPARSE_MMA_MASK
	.align		4
.L_18021:
        /*0088*/ 	.byte	0x03, 0x50
        /*008a*/ 	.short	0x0000


	//----- nvinfo : EIATTR_MAXREG_COUNT
	.align		4
        /*008c*/ 	.byte	0x03, 0x1b
        /*008e*/ 	.short	0x00ff


	//----- nvinfo : EIATTR_NUM_BARRIERS
	.align		4
        /*0090*/ 	.byte	0x02, 0x4c
        /*0092*/ 	.byte	0x01
	.zero		1


	//----- nvinfo : EIATTR_MERCURY_ISA_VERSION
	.align		4
        /*0094*/ 	.byte	0x03, 0x5f
        /*0096*/ 	.short	0x0101


	//----- nvinfo : EIATTR_COOP_GROUP_MASK_REGIDS
	.align		4
        /*0098*/ 	.byte	0x04, 0x29
        /*009a*/ 	.short	(.L_18023 - .L_18022)


	//   ....[0]....
.L_18022:
        /*009c*/ 	.word	0xffffffff


	//   ....[1]....
        /*00a0*/ 	.word	0xffffffff


	//   ....[2]....
        /*00a4*/ 	.word	0xffffffff


	//   ....[3]....
        /*00a8*/ 	.word	0xffffffff


	//   ....[4]....
        /*00ac*/ 	.word	0xffffffff


	//   ....[5]....
        /*00b0*/ 	.word	0xffffffff


	//   ....[6]....
        /*00b4*/ 	.word	0xffffffff


	//   ....[7]....
        /*00b8*/ 	.word	0xffffffff


	//   ....[8]....
        /*00bc*/ 	.word	0xffffffff


	//   ....[9]....
        /*00c0*/ 	.word	0xffffffff


	//   ....[10]....
        /*00c4*/ 	.word	0xffffffff


	//   ....[11]....
        /*00c8*/ 	.word	0xffffffff


	//   ....[12]....
        /*00cc*/ 	.word	0xffffffff


	//   ....[13]....
        /*00d0*/ 	.word	0xffffffff


	//   ....[14]....
        /*00d4*/ 	.word	0xffffffff


	//   ....[15]....
        /*00d8*/ 	.word	0xffffffff


	//   ....[16]....
        /*00dc*/ 	.word	0xffffffff


	//   ....[17]....
        /*00e0*/ 	.word	0xffffffff


	//   ....[18]....
        /*00e4*/ 	.word	0xffffffff


	//   ....[19]....
        /*00e8*/ 	.word	0xffffffff


	//   ....[20]....
        /*00ec*/ 	.word	0xffffffff


	//   ....[21]....
        /*00f0*/ 	.word	0xffffffff


	//   ....[22]....
        /*00f4*/ 	.word	0xffffffff


	//   ....[23]....
        /*00f8*/ 	.word	0xffffffff


	//   ....[24]....
        /*00fc*/ 	.word	0xffffffff


	//   ....[25]....
        /*0100*/ 	.word	0xffffffff


	//   ....[26]....
        /*0104*/ 	.word	0xffffffff


	//   ....[27]....
        /*0108*/ 	.word	0xffffffff


	//   ....[28]....
        /*010c*/ 	.word	0xffffffff


	//   ....[29]....
        /*0110*/ 	.word	0xffffffff


	//   ....[30]....
        /*0114*/ 	.word	0xffffffff


	//   ....[31]....
        /*0118*/ 	.word	0xffffffff


	//   ....[32]....
        /*011c*/ 	.word	0xffffffff


	//   ....[33]....
        /*0120*/ 	.word	0xffffffff


	//   ....[34]....
        /*0124*/ 	.word	0xffffffff


	//   ....[35]....
        /*0128*/ 	.word	0xffffffff


	//   ....[36]....
        /*012c*/ 	.word	0xffffffff


	//   ....[37]....
        /*0130*/ 	.word	0xffffffff


	//   ....[38]....
        /*0134*/ 	.word	0xffffffff


	//   ....[39]....
        /*0138*/ 	.word	0xffffffff


	//   ....[40]....
        /*013c*/ 	.word	0xffffffff


	//   ....[41]....
        /*0140*/ 	.word	0xffffffff


	//   ....[42]....
        /*0144*/ 	.word	0xffffffff


	//   ....[43]....
        /*0148*/ 	.word	0xffffffff


	//   ....[44]....
        /*014c*/ 	.word	0xffffffff


	//   ....[45]....
        /*0150*/ 	.word	0xffffffff


	//   ....[46]....
        /*0154*/ 	.word	0xffffffff


	//   ....[47]....
        /*0158*/ 	.word	0xffffffff


	//   ....[48]....
        /*015c*/ 	.word	0xffffffff


	//   ....[49]....
        /*0160*/ 	.word	0x05000039


	//   ....[50]....
        /*0164*/ 	.word	0x05000039


	//   ....[51]....
        /*0168*/ 	.word	0x05000039


	//   ....[52]....
        /*016c*/ 	.word	0x05000039


	//   ....[53]....
        /*0170*/ 	.word	0x05000039


	//   ....[54]....
        /*0174*/ 	.word	0x05000039


	//   ....[55]....
        /*0178*/ 	.word	0x05000039


	//   ....[56]....
        /*017c*/ 	.word	0x05000039


	//   ....[57]....
        /*0180*/ 	.word	0x05000039


	//   ....[58]....
        /*0184*/ 	.word	0x05000039


	//   ....[59]....
        /*0188*/ 	.word	0x05000039


	//   ....[60]....
        /*018c*/ 	.word	0x05000039


	//   ....[61]....
        /*0190*/ 	.word	0x05000039


	//   ....[62]....
        /*0194*/ 	.word	0x05000039


	//   ....[63]....
        /*0198*/ 	.word	0x05000039


	//   ....[64]....
        /*019c*/ 	.word	0x05000039


	//   ....[65]....
        /*01a0*/ 	.word	0x05000039


	//   ....[66]....
        /*01a4*/ 	.word	0x05000039


	//   ....[67]....
        /*01a8*/ 	.word	0x05000039


	//   ....[68]....
        /*01ac*/ 	.word	0x05000039


	//   ....[69]....
        /*01b0*/ 	.word	0x05000039


	//   ....[70]....
        /*01b4*/ 	.word	0x05000039


	//   ....[71]....
        /*01b8*/ 	.word	0x05000039


	//   ....[72]....
        /*01bc*/ 	.word	0x05000039


	//   ....[73]....
        /*01c0*/ 	.word	0x05000039


	//   ....[74]....
        /*01c4*/ 	.word	0x05000039


	//   ....[75]....
        /*01c8*/ 	.word	0x05000039


	//   ....[76]....
        /*01cc*/ 	.word	0x05000039


	//   ....[77]....
        /*01d0*/ 	.word	0x05000039


	//   ....[78]....
        /*01d4*/ 	.word	0x05000039


	//   ....[79]....
        /*01d8*/ 	.word	0x05000039


	//   ....[80]....
        /*01dc*/ 	.word	0x05000039


	//   ....[81]....
        /*01e0*/ 	.word	0x05000039


	//   ....[82]....
        /*01e4*/ 	.word	0x05000039


	//   ....[83]....
        /*01e8*/ 	.word	0x05000039


	//   ....[84]....
        /*01ec*/ 	.word	0x05000039


	//   ....[85]....
        /*01f0*/ 	.word	0x05000039


	//   ....[86]....
        /*01f4*/ 	.word	0x05000039


	//   ....[87]....
        /*01f8*/ 	.word	0x05000039


	//   ....[88]....
        /*01fc*/ 	.word	0x05000039


	//   ....[89]....
        /*0200*/ 	.word	0x05000039


	//   ....[90]....
        /*0204*/ 	.word	0x05000039


	//   ....[91]....
        /*0208*/ 	.word	0x05000039


	//   ....[92]....
        /*020c*/ 	.word	0x05000039


	//   ....[93]....
        /*0210*/ 	.word	0x05000039


	//   ....[94]....
        /*0214*/ 	.word	0x05000039


	//   ....[95]....
        /*0218*/ 	.word	0x05000039


	//   ....[96]....
        /*021c*/ 	.word	0x05000039


	//----- nvinfo : EIATTR_COOP_GROUP_INSTR_OFFSETS
	.align		4
.L_18023:
        /*0220*/ 	.byte	0x04, 0x28
        /*0222*/ 	.short	(.L_18025 - .L_18024)


	//   ....[0]....
.L_18024:
        /*0224*/ 	.word	0x00002510


	//   ....[1]....
        /*0228*/ 	.word	0x00002560


	//   ....[2]....
        /*022c*/ 	.word	0x000025b0


	//   ....[3]....
        /*0230*/ 	.word	0x00002600


	//   ....[4]....
        /*0234*/ 	.word	0x00002650


	//   ....[5]....
        /*0238*/ 	.word	0x000026a0


	//   ....[6]....
        /*023c*/ 	.word	0x00002710


	//   ....[7]....
        /*0240*/ 	.word	0x00002770


	//   ....[8]....
        /*0244*/ 	.word	0x000027d0


	//   ....[9]....
        /*0248*/ 	.word	0x00002830


	//   ....[10]....
        /*024c*/ 	.word	0x00002890


	//   ....[11]....
        /*0250*/ 	.word	0x000028f0


	//   ....[12]....
        /*0254*/ 	.word	0x00002950


	//   ....[13]....
        /*0258*/ 	.word	0x000029b0


	//   ....[14]....
        /*025c*/ 	.word	0x00002a10


	//   ....[15]....
        /*0260*/ 	.word	0x00002a70


	//   ....[16]....
        /*0264*/ 	.word	0x00003f70


	//   ....[17]....
        /*0268*/ 	.word	0x00003fc0


	//   ....[18]....
        /*026c*/ 	.word	0x00004010


	//   ....[19]....
        /*0270*/ 	.word	0x00004060


	//   ....[20]....
        /*0274*/ 	.word	0x000040b0


	//   ....[21]....
        /*0278*/ 	.word	0x00004100


	//   ....[22]....
        /*027c*/ 	.word	0x00004170


	//   ....[23]....
        /*0280*/ 	.word	0x000041d0


	//   ....[24]....
        /*0284*/ 	.word	0x00004230


	//   ....[25]....
        /*0288*/ 	.word	0x00004290


	//   ....[26]....
        /*028c*/ 	.word	0x000042f0


	//   ....[27]....
        /*0290*/ 	.word	0x00004350


	//   ....[28]....
        /*0294*/ 	.word	0x000043b0


	//   ....[29]....
        /*0298*/ 	.word	0x00004410


	//   ....[30]....
        /*029c*/ 	.word	0x00004470


	//   ....[31]....
        /*02a0*/ 	.word	0x000044d0


	//   ....[32]....
        /*02a4*/ 	.word	0x00005730


	//   ....[33]....
        /*02a8*/ 	.word	0x00005780


	//   ....[34]....
        /*02ac*/ 	.word	0x000057d0


	//   ....[35]....
        /*02b0*/ 	.word	0x00005820


	//   ....[36]....
        /*02b4*/ 	.word	0x00005870


	//   ....[37]....
        /*02b8*/ 	.word	0x000058e0


	//   ....[38]....
        /*02bc*/ 	.word	0x00005940


	//   ....[39]....
        /*02c0*/ 	.word	0x000059a0


	//   ....[40]....
        /*02c4*/ 	.word	0x00005a00


	//   ....[41]....
        /*02c8*/ 	.word	0x00005a60


	//   ....[42]....
        /*02cc*/ 	.word	0x00005ac0


	//   ....[43]....
        /*02d0*/ 	.word	0x00005b20


	//   ....[44]....
        /*02d4*/ 	.word	0x00005b80


	//   ....[45]....
        /*02d8*/ 	.word	0x00005be0


	//   ....[46]....
        /*02dc*/ 	.word	0x00005c40


	//   ....[47]....
        /*02e0*/ 	.word	0x00005ca0


	//   ....[48]....
        /*02e4*/ 	.word	0x00005cf0


	//   ....[49]....
        /*02e8*/ 	.word	0x00006c50


	//   ....[50]....
        /*02ec*/ 	.word	0x00006ce0


	//   ....[51]....
        /*02f0*/ 	.word	0x00006d60


	//   ....[52]....
        /*02f4*/ 	.word	0x00006de0


	//   ....[53]....
        /*02f8*/ 	.word	0x00006e60


	//   ....[54]....
        /*02fc*/ 	.word	0x00006ee0


	//   ....[55]....
        /*0300*/ 	.word	0x00006f60


	//   ....[56]....
        /*0304*/ 	.word	0x00006fe0


	//   ....[57]....
        /*0308*/ 	.word	0x00007060


	//   ....[58]....
        /*030c*/ 	.word	0x000070e0


	//   ....[59]....
        /*0310*/ 	.word	0x00007160


	//   ....[60]....
        /*0314*/ 	.word	0x000071e0


	//   ....[61]....
        /*0318*/ 	.word	0x00007260


	//   ....[62]....
        /*031c*/ 	.word	0x000072e0


	//   ....[63]....
        /*0320*/ 	.word	0x00007360


	//   ....[64]....
        /*0324*/ 	.word	0x000073e0


	//   ....[65]....
        /*0328*/ 	.word	0x00007460


	//   ....[66]....
        /*032c*/ 	.word	0x000074f0


	//   ....[67]....
        /*0330*/ 	.word	0x00007570


	//   ....[68]....
        /*0334*/ 	.word	0x000075f0


	//   ....[69]....
        /*0338*/ 	.word	0x00007670


	//   ....[70]....
        /*033c*/ 	.word	0x000076f0


	//   ....[71]....
        /*0340*/ 	.word	0x00007770


	//   ....[72]....
        /*0344*/ 	.word	0x000077f0


	//   ....[73]....
        /*0348*/ 	.word	0x00007870


	//   ....[74]....
        /*034c*/ 	.word	0x000078f0


	//   ....[75]....
        /*0350*/ 	.word	0x00007970


	//   ....[76]....
        /*0354*/ 	.word	0x000079f0


	//   ....[77]....
        /*0358*/ 	.word	0x00007a70


	//   ....[78]....
        /*035c*/ 	.word	0x00007af0


	//   ....[79]....
        /*0360*/ 	.word	0x00007b70


	//   ....[80]....
        /*0364*/ 	.word	0x00007bf0


	//   ....[81]....
        /*0368*/ 	.word	0x00007c60


	//   ....[82]....
        /*036c*/ 	.word	0x00007ce0


	//   ....[83]....
        /*0370*/ 	.word	0x00007d60


	//   ....[84]....
        /*0374*/ 	.word	0x00007de0


	//   ....[85]....
        /*0378*/ 	.word	0x00007e60


	//   ....[86]....
        /*037c*/ 	.word	0x00007ee0


	//   ....[87]....
        /*0380*/ 	.word	0x00007f60


	//   ....[88]....
        /*0384*/ 	.word	0x00007fe0


	//   ....[89]....
        /*0388*/ 	.word	0x00008060


	//   ....[90]....
        /*038c*/ 	.word	0x000080e0


	//   ....[91]....
        /*0390*/ 	.word	0x00008160


	//   ....[92]....
        /*0394*/ 	.word	0x000081e0


	//   ....[93]....
        /*0398*/ 	.word	0x00008260


	//   ....[94]....
        /*039c*/ 	.word	0x000082e0


	//   ....[95]....
        /*03a0*/ 	.word	0x00008360


	//   ....[96]....
        /*03a4*/ 	.word	0x000083e0


	//----- nvinfo : EIATTR_VRC_CTA_INIT_COUNT
	.align		4
.L_18025:
        /*03a8*/ 	.byte	0x02, 0x4a
	.zero		1
	.zero		1


	//----- nvinfo : EIATTR_EXIT_INSTR_OFFSETS
	.align		4
        /*03ac*/ 	.byte	0x04, 0x1c
        /*03ae*/ 	.short	(.L_18027 - .L_18026)


	//   ....[0]....
.L_18026:
        /*03b0*/ 	.word	0x000007b0


	//   ....[1]....
        /*03b4*/ 	.word	0x00006450


	//   ....[2]....
        /*03b8*/ 	.word	0x00006c00


	//----- nvinfo : EIATTR_MAX_THREADS
	.align		4
.L_18027:
        /*03bc*/ 	.byte	0x04, 0x05
        /*03be*/ 	.short	(.L_18029 - .L_18028)
.L_18028:
        /*03c0*/ 	.word	0x00000100
        /*03c4*/ 	.word	0x00000001
        /*03c8*/ 	.word	0x00000001


	//----- nvinfo : EIATTR_CRS_STACK_SIZE
	.align		4
.L_18029:
        /*03cc*/ 	.byte	0x04, 0x1e
        /*03ce*/ 	.short	(.L_18031 - .L_18030)
.L_18030:
        /*03d0*/ 	.word	0x00000000


	//----- nvinfo : EIATTR_CBANK_PARAM_SIZE
	.align		4
.L_18031:
        /*03d4*/ 	.byte	0x03, 0x19
        /*03d6*/ 	.short	0x0030


	//----- nvinfo : EIATTR_PARAM_CBANK
	.align		4
        /*03d8*/ 	.byte	0x04, 0x0a
        /*03da*/ 	.short	(.L_18033 - .L_18032)
	.align		4
.L_18032:
        /*03dc*/ 	.word	index@(.nv.constant0._Z9cuda_gemmIiLi256ELi1ELi1ELi512ELi16ELi16ELi32ELi0ELi0EEviiiPT_S1_S1_ii)
        /*03e0*/ 	.short	0x0380
        /*03e2*/ 	.short	0x0030


	//----- nvinfo : EIATTR_SW_WAR
	.align		4
.L_18033:
        /*03e4*/ 	.byte	0x04, 0x36
        /*03e6*/ 	.short	(.L_18035 - .L_18034)
.L_18034:
        /*03e8*/ 	.word	0x00000008
.L_18035:


//--------------------- .nv.info._Z9cuda_gemmIiLi256ELi1ELi1ELi512ELi8ELi8ELi32ELi1ELi1EEviiiPT_S1_S1_ii --------------------------
	.section	.nv.info._Z9cuda_gemmIiLi256ELi1ELi1ELi512ELi8ELi8ELi32ELi1ELi1EEviiiPT_S1_S1_ii,"",@"SHT_CUDA_INFO"
	.sectionflags	@""
	.align	4


	//----- nvinfo : EIATTR_CUDA_API_VERSION
	.align		4
        /*0000*/ 	.byte	0x04, 0x37
        /*0002*/ 	.short	(.L_18037 - .L_18036)
.L_18036:
        /*0004*/ 	.word	0x00000082


	//----- nvinfo : EIATTR_KPARAM_INFO
	.align		4
.L_18037:
        /*0008*/ 	.byte	0x04, 0x17
        /*000a*/ 	.short	(.L_18039 - .L_18038)
.L_18038:
        /*000c*/ 	.word	0x00000000
        /*0010*/ 	.short	0x0007
        /*0012*/ 	.short	0x002c
        /*0014*/ 	.byte	0x00, 0xf0, 0x11, 0x00


	//----- nvinfo : EIATTR_KPARAM_INFO
	.align		4
.L_18039:
        /*0018*/ 	.byte	0x04, 0x17
        /*001a*/ 	.short	(.L_18041 - .L_18040)
.L_18040:
        /*001c*/ 	.word	0x00000000
        /*0020*/ 	.short	0x0006
        /*0022*/ 	.short	0x0028
        /*0024*/ 	.byte	0x00, 0xf0, 0x11, 0x00


	//----- nvinfo : EIATTR_KPARAM_INFO
	.align		4
.L_18041:
        /*0028*/ 	.byte	0x04, 0x17
        /*002a*/ 	.short	(.L_18043 - .L_18042)
.L_18042:
        /*002c*/ 	.word	0x00000000
        /*0030*/ 	.short	0x0005
        /*0032*/ 	.short	0x0020
        /*0034*/ 	.byte	0x00, 0xf5, 0x21, 0x00


	//----- nvinfo : EIATTR_KPARAM_INFO
	.align		4
.L_18043:
        /*0038*/ 	.byte	0x04, 0x17
        /*003a*/ 	.short	(.L_18045 - .L_18044)
.L_18044:
        /*003c*/ 	.word	0x00000000
        /*0040*/ 	.short	0x0004
        /*0042*/ 	.short	0x0018
        /*0044*/ 	.byte	0x00, 0xf5, 0x21, 0x00


	//----- nvinfo : EIATTR_KPARAM_INFO
	.align		4
.L_18045:
        /*0048*/ 	.byte	0x04, 0x17
        /*004a*/ 	.short	(.L_18047 - .L_18046)
.L_18046:
        /*004c*/ 	.word	0x00000000
        /*0050*/ 	.short	0x0003
        /*0052*/ 	.short	0x0010
        /*0054*/ 	.byte	0x00, 0xf5, 0x21, 0x00


	//----- nvinfo : EIATTR_KPARAM_INFO
	.align		4
.L_18047:
        /*0058*/ 	.byte	0x04, 0x17
        /*005a*/ 	.short	(.L_18049 - .L_18048)
.L_18048:
        /*005c*/ 	.word	0x00000000
        /*0060*/ 	.short	0x0002
        /*0062*/ 	.short	0x0008
        /*0064*/ 	.byte	0x00, 0xf0, 0x11, 0x00


	//----- nvinfo : EIATTR_KPARAM_INFO
	.align		4
.L_18049:
        /*0068*/ 	.byte	0x04, 0x17
        /*006a*/ 	.short	(.L_18051 - .L_18050)
.L_18050:
        /*006c*/ 	.word	0x00000000
        /*0070*/ 	.short	0x0001
        /*0072*/ 	.short	0x0004
        /*0074*/ 	.byte	0x00, 0xf0, 0x11, 0x00


	//----- nvinfo : EIATTR_KPARAM_INFO
	.align		4
.L_18051:
        /*0078*/ 	.byte	0x04, 0x17
        /*007a*/ 	.short	(.L_18053 - .L_18052)
.L_18052:
        /*007c*/ 	.word	0x00000000
        /*0080*/ 	.short	0x0000
        /*0082*/ 	.short	0x0000
        /*0084*/ 	.byte	0x00, 0xf0, 0x11, 0x00


	//----- nvinfo : EIATTR_SPARSE_MMA_MASK
	.align		4
.L_18053:
        /*0088*/ 	.byte	0x03, 0x50
        /*008a*/ 	.short	0x0000


	//----- nvinfo : EIATTR_MAXREG_COUNT
	.align		4
        /*008c*/ 	.byte	0x03, 0x1b
        /*008e*/ 	.short	0x00ff


	//----- nvinfo : EIATTR_NUM_BARRIERS
	.align		4
        /*0090*/ 	.byte	0x02, 0x4c
        /*0092*/ 	.byte	0x01
	.zero		1


	//----- nvinfo : EIATTR_MERCURY_ISA_VERSION
	.align		4
        /*0094*/ 	.byte	0x03, 0x5f
        /*0096*/ 	.short	0x0101


	//----- nvinfo : EIATTR_COOP_GROUP_MASK_REGIDS
	.align		4
        /*0098*/ 	.byte	0x04, 0x29
        /*009a*/ 	.short	(.L_18055 - .L_18054)


	//   ....[0]....
.L_18054:
        /*009c*/ 	.word	0xffffffff


	//   ....[1]....
        /*00a0*/ 	.word	0xffffffff


	//   ....[2]....
        /*00a4*/ 	.word	0xffffffff


	//   ....[3]....
        /*00a8*/ 	.word	0xffffffff


	//   ....[4]....
        /*00ac*/ 	.word	0xffffffff


	//   ....[5]....
        /*00b0*/ 	.word	0xffffffff


	//   ....[6]....
        /*00b4*/ 	.word	0xffffffff


	//   ....[7]....
        /*00b8*/ 	.word	0xffffffff


	//   ....[8]....
        /*00bc*/ 	.word	0x05000000


	//   ....[9]....
        /*00c0*/ 	.word	0x05000000


	//   ....[10]....
        /*00c4*/ 	.word	0x05000000


	//   ....[11]....
        /*00c8*/ 	.word	0x05000000


	//   ....[12]....
        /*00cc*/ 	.word	0x05000000


	//   ....[13]....
        /*00d0*/ 	.word	0x05000000


	//   ....[14]....
        /*00d4*/ 	.word	0x05000000


	//   ....[15]....
        /*00d8*/ 	.word	0x05000000


	//----- nvinfo : EIATTR_COOP_GROUP_INSTR_OFFSETS
	.align		4
.L_18055:
        /*00dc*/ 	.byte	0x04, 0x28
        /*00de*/ 	.short	(.L_18057 - .L_18056)


	//   ....[0]....
.L_18056:
        /*00e0*/ 	.word	0x00001110


	//   ....[1]....
        /*00e4*/ 	.word	0x00001120


	//   ....[2]....
        /*00e8*/ 	.word	0x00001150


	//   ....[3]....
        /*00ec*/ 	.word	0x00001170


	//   ....[4]....
        /*00f0*/ 	.word	0x00001190


	//   ....[5]....
        /*00f4*/ 	.word	0x000011b0


	//   ....[6]....
        /*00f8*/ 	.word	0x000011d0


	//   ....[7]....
        /*00fc*/ 	.word	0x000011f0


	//   ....[8]....
        /*0100*/ 	.word	0x00001610


	//   ....[9]....
        /*0104*/ 	.word	0x000016a0


	//   ....[10]....
        /*0108*/ 	.word	0x00001700


	//   ....[11]....
        /*010c*/ 	.word	0x00001760


	//   ....[12]....
        /*0110*/ 	.word	0x000017c0


	//   ....[13]....
        /*0114*/ 	.word	0x00001820


	//   ....[14]....
        /*0118*/ 	.word	0x00001880


	//   ....[15]....
        /*011c*/ 	.word	0x000018e0


	//----- nvinfo : EIATTR_VRC_CTA_INIT_COUNT
	.align		4
.L_18057:
        /*0120*/ 	.byte	0x02, 0x4a
	.zero		1
	.zero		1


	//----- nvinfo : EIATTR_EXIT_INSTR_OFFSETS
	.align		4
        /*0124*/ 	.byte	0x04, 0x1c
        /*0126*/ 	.short	(.L_18059 - .L_18058)


	//   ....[0]....
.L_18058:
        /*0128*/ 	.word	0x000006f0


	//   ....[1]....
        /*012c*/ 	.word	0x000013f0


	//   ....[2]....
        /*0130*/ 	.word	0x000015b0


	//----- nvinfo : EIATTR_MAX_THREADS
	.align		4
.L_18059:
        /*0134*/ 	.byte	0x04, 0x05
        /*0136*/ 	.short	(.L_18061 - .L_18060)
.L_18060:
        /*0138*/ 	.word	0x00000100
        /*013c*/ 	.word	0x00000001
        /*0140*/ 	.word	0x00000001


	//----- nvinfo : EIATTR_CRS_STACK_SIZE
	.align		4
.L_18061:
        /*0144*/ 	.byte	0x04, 0x1e
        /*0146*/ 	.short	(.L_18063 - .L_18062)
.L_18062:
        /*0148*/ 	.word	0x00000000


	//----- nvinfo : EIATTR_CBANK_PARAM_SIZE
	.align		4
.L_18063:
        /*014c*/ 	.byte	0x03, 0x19
        /*014e*/ 	.short	0x0030


	//----- nvinfo : EIATTR_PARAM_CBANK
	.align		4
        /*0150*/ 	.byte	0x04, 0x0a
        /*0152*/ 	.short	(.L_18065 - .L_18064)
	.align		4
.L_18064:
        /*0154*/ 	.word	index@(.nv.constant0._Z9cuda_gemmIiLi256ELi1ELi1ELi512ELi8ELi8ELi32ELi1ELi1EEviiiPT_S1_S1_ii)
        /*0158*/ 	.short	0x0380
        /*015a*/ 	.short	0x0030


	//----- nvinfo : EIATTR_SW_WAR
	.align		4
.L_18065:
        /*015c*/ 	.byte	0x04, 0x36
        /*015e*/ 	.short	(.L_18067 - .L_18066)
.L_18066:
        /*0160*/ 	.word	0x00000008
.L_18067:


//--------------------- .nv.info._Z9cuda_gemmIiLi256ELi1ELi1ELi512ELi8ELi8ELi32ELi1ELi0EEviiiPT_S1_S1_ii --------------------------
	.section	.nv.info._Z9cuda_gemmIiLi256ELi1ELi1ELi512ELi8ELi8ELi32ELi1ELi0EEviiiPT_S1_S1_ii,"",@"SHT_CUDA_INFO"
	.sectionflags	@""
	.align	4


	//----- nvinfo : EIATTR_CUDA_API_VERSION
	.align		4
        /*0000*/ 	.byte	0x04, 0x37
        /*0002*/ 	.short	(.L_18069 - .L_18068)
.L_18068:
        /*0004*/ 	.word	0x00000082


	//----- nvinfo : EIATTR_KPARAM_INFO
	.align		4
.L_18069:
        /*0008*/ 	.byte	0x04, 0x17
        /*000a*/ 	.short	(.L_18071 - .L_18070)
.L_18070:
        /*000c*/ 	.word	0x00000000
        /*0010*/ 	.short	0x0007
        /*0012*/ 	.short	0x002c
        /*0014*/ 	.byte	0x00, 0xf0, 0x11, 0x00


	//----- nvinfo : EIATTR_KPARAM_INFO
	.align		4
.L_18071:
        /*0018*/ 	.byte	0x04, 0x17
        /*001a*/ 	.short	(.L_18073 - .L_18072)
.L_18072:
        /*001c*/ 	.word	0x00000000
        /*0020*/ 	.short	0x0006
        /*0022*/ 	.short	0x0028
        /*0024*/ 	.byte	0x00, 0xf0, 0x11, 0x00


	//----- nvinfo : EIATTR_KPARAM_INFO
	.align		4
.L_18073:
        /*0028*/ 	.byte	0x04, 0x17
        /*002a*/ 	.short	(.L_18075 - .L_18074)
.L_18074:
        /*002c*/ 	.word	0x00000000
        /*0030*/ 	.short	0x0005
        /*0032*/ 	.short	0x0020
        /*0034*/ 	.byte	0x00, 0xf5, 0x21, 0x00


	//----- nvinfo : EIATTR_KPARAM_INFO
	.align		4
.L_18075:
        /*0038*/ 	.byte	0x04, 0x17
        /*003a*/ 	.short	(.L_18077 - .L_18076)
.L_18076:
        /*003c*/ 	.word	0x00000000
        /*0040*/ 	.short	0x0004
        /*0042*/ 	.short	0x0018
        /*0044*/ 	.byte	0x00, 0xf5, 0x21, 0x00


	//----- nvinfo : EIATTR_KPARAM_INFO
	.align		4
.L_18077:
        /*0048*/ 	.byte	0x04, 0x17
        /*004a*/ 	.short	(.L_18079 - .L_18078)
.L_18078:
        /*004c*/ 	.word	0x00000000
        /*0050*/ 	.short	0x0003
        /*0052*/ 	.short	0x0010
        /*0054*/ 	.byte	0x00, 0xf5, 0x21, 0x00


	//----- nvinfo : EIATTR_KPARAM_INFO
	.align		4
.L_18079:
        /*0058*/ 	.byte	0x04, 0x17
        /*005a*/ 	.short	(.L_18081 - .L_18080)
.L_18080:
        /*005c*/ 	.word	0x00000000
        /*0060*/ 	.short	0x0002
        /*0062*/ 	.short	0x0008
        /*0064*/ 	.byte	0x00, 0xf0, 0x11, 0x00


	//----- nvinfo : EIATTR_KPARAM_INFO
	.align		4
.L_18081:
        /*0068*/ 	.byte	0x04, 0x17
        /*006a*/ 	.short	(.L_18083 - .L_18082)
.L_18082:
        /*006c*/ 	.word	0x00000000
        /*0070*/ 	.short	0x0001
        /*0072*/ 	.short	0x0004
        /*0074*/ 	.byte	0x00, 0xf0, 0x11, 0x00


	//----- nvinfo : EIATTR_KPARAM_INFO
	.align		4
.L_18083:
        /*0078*/ 	.byte	0x04, 0x17
        /*007a*/ 	.short	(.L_18085 - .L_18084)
.L_18084:
        /*007c*/ 	.word	0x00000000
        /*0080*/ 	.short	0x0000
        /*0082*/ 	.short	0x0000
        /*0084*/ 	.byte	0x00, 0xf0, 0x11, 0x00


	//----- nvinfo : EIATTR_SPARSE_MMA_MASK
	.align		4
.L_18085:
        /*0088*/ 	.byte	0x03, 0x50
        /*008a*/ 	.short	0x0000


	//----- nvinfo : EIATTR_MAXREG_COUNT
	.align		4
        /*008c*/ 	.byte	0x03, 0x1b
        /*008e*/ 	.short	0x00ff


	//----- nvinfo : EIATTR_NUM_BARRIERS
	.align		4
        /*0090*/ 	.byte	0x02, 0x4c
        /*0092*/ 	.byte	0x01
	.zero		1


	//----- nvinfo : EIATTR_MERCURY_ISA_VERSION
	.align		4
        /*0094*/ 	.byte	0x03, 0x5f
        /*0096*/ 	.short	0x0101


	//----- nvinfo : EIATTR_COOP_GROUP_MASK_REGIDS
	.align		4
        /*0098*/ 	.byte	0x04, 0x29
        /*009a*/ 	.short	(.L_18087 - .L_18086)


	//   ....[0]....
.L_18086:
        /*009c*/ 	.word	0xffffffff


	//   ....[1]....
        /*00a0*/ 	.word	0xffffffff


	//   ....[2]....
        /*00a4*/ 	.word	0xffffffff


	//   ....[3]....
        /*00a8*/ 	.word	0xffffffff


	//   ....[4]....
        /*00ac*/ 	.word	0xffffffff


	//   ....[5]....
        /*00b0*/ 	.word	0xffffffff


	//   ....[6]....
        /*00b4*/ 	.word	0xffffffff


	//   ....[7]....
        /*00b8*/ 	.word	0xffffffff


	//   ....[8]....
        /*00bc*/ 	.word	0xffffffff


	//   ....[9]....
        /*00c0*/ 	.word	0xffffffff


	//   ....[10]....
        /*00c4*/ 	.word	0xffffffff


	//   ....[11]....
        /*00c8*/ 	.word	0xffffffff


	//   ....[12]....
        /*00cc*/ 	.word	0xffffffff


	//   ....[13]....
        /*00d0*/ 	.word	0xffffffff


	//   ....[14]....
        /*00d4*/ 	.word	0xffffffff


	//   ....[15]....
        /*00d8*/ 	.word	0xffffffff


	//   ....[16]....
        /*00dc*/ 	.word	0xffffffff


	//   ....[17]....
        /*00e0*/ 	.word	0xffffffff


	//   ....[18]....
        /*00e4*/ 	.word	0xffffffff


	//   ....[19]....
        /*00e8*/ 	.word	0xffffffff


	//   ....[20]....
        /*00ec*/ 	.word	0xffffffff


	//   ....[21]....
        /*00f0*/ 	.word	0xffffffff


	//   ....[22]....
        /*00f4*/ 	.word	0xffffffff


	//   ....[23]....
        /*00f8*/ 	.word	0xffffffff


	//   ....[24]....
        /*00fc*/ 	.word	0xffffffff


	//   ....[25]....
        /*0100*/ 	.word	0x05000017


	//   ....[26]....
        /*0104*/ 	.word	0x05000017


	//   ....[27]....
        /*0108*/ 	.word	0x05000017


	//   ....[28]....
        /*010c*/ 	.word	0x05000017


	//   ....[29]....
        /*0110*/ 	.word	0x05000017


	//   ....[30]....
        /*0114*/ 	.word	0x05000017


	//   ....[31]....
        /*0118*/ 	.word	0x05000017


	//   ....[32]....
        /*011c*/ 	.word	0x05000017


	//   ....[33]....
        /*0120*/ 	.word	0x05000017


	//   ....[34]....
        /*0124*/ 	.word	0x05000017


	//   ....[35]....
        /*0128*/ 	.word	0x05000017


	//   ....[36]....
        /*012c*/ 	.word	0x05000017


	//   ....[37]....
        /*0130*/ 	.word	0x05000017


	//   ....[38]....
        /*0134*/ 	.word	0x05000017


	//   ....[39]....
        /*0138*/ 	.word	0x05000017


	//   ....[40]....
        /*013c*/ 	.word	0x05000017


	//   ....[41]....
        /*0140*/ 	.word	0x05000017


	//   ....[42]....
        /*0144*/ 	.word	0x05000017


	//   ....[43]....
        /*0148*/ 	.word	0x05000017


	//   ....[44]....
        /*014c*/ 	.word	0x05000017


	//   ....[45]....
        /*0150*/ 	.word	0x05000017


	//   ....[46]....
        /*0154*/ 	.word	0x05000017


	//   ....[47]....
        /*0158*/ 	.word	0x05000017


	//   ....[48]....
        /*015c*/ 	.word	0x05000017


	//----- nvinfo : EIATTR_COOP_GROUP_INSTR_OFFSETS
	.align		4
.L_18087:
        /*0160*/ 	.byte	0x04, 0x28
        /*0162*/ 	.short	(.L_18089 - .L_18088)


	//   ....[0]....
.L_18088:
        /*0164*/ 	.word	0x00001b30


	//   ....[1]....
        /*0168*/ 	.word	0x00001b80


	//   ....[2]....
        /*016c*/ 	.word	0x00001bd0


	//   ....[3]....
        /*0170*/ 	.word	0x00001c20


	//   ....[4]....
        /*0174*/ 	.word	0x00001c70


	//   ....[5]....
        /*0178*/ 	.word	0x00001cc0


	//   ....[6]....
        /*017c*/ 	.word	0x00001d30


	//   ....[7]....
        /*0180*/ 	.word	0x00001d90


	//   ....[8]....
        /*0184*/ 	.word	0x000028b0


	//   ....[9]....
        /*0188*/ 	.word	0x00002900


	//   ....[10]....
        /*018c*/ 	.word	0x00002950


	//   ....[11]....
        /*0190*/ 	.word	0x000029a0


	//   ....[12]....
        /*0194*/ 	.word	0x000029f0


	//   ....[13]....
        /*0198*/ 	.word	0x00002a40


	//   ....[14]....
        /*019c*/ 	.word	0x00002ab0


	//   ....[15]....
        /*01a0*/ 	.word	0x00002b20


	//   ....[16]....
        /*01a4*/ 	.word	0x00003650


	//   ....[17]....
        /*01a8*/ 	.word	0x000036a0


	//   ....[18]....
        /*01ac*/ 	.word	0x000036f0


	//   ....[19]....
        /*01b0*/ 	.word	0x00003740


	//   ....[20]....
        /*01b4*/ 	.word	0x00003790


	//   ....[21]....
        /*01b8*/ 	.word	0x00003800


	//   ....[22]....
        /*01bc*/ 	.word	0x00003860


	//   ....[23]....
        /*01c0*/ 	.word	0x000038c0


	//   ....[24]....
        /*01c4*/ 	.word	0x00003910


	//   ....[25]....
        /*01c8*/ 	.word	0x00003f40


	//   ....[26]....
        /*01cc*/ 	.word	0x00003fc0


	//   ....[27]....
        /*01d0*/ 	.word	0x00004040


	//   ....[28]....
        /*01d4*/ 	.word	0x000040c0


	//   ....[29]....
        /*01d8*/ 	.word	0x00004140


	//   ....[30]....
        /*01dc*/ 	.word	0x000041c0


	//   ....[31]....
        /*01e0*/ 	.word	0x00004240


	//   ....[32]....
        /*01e4*/ 	.word	0x000042c0


	//   ....[33]....
        /*01e8*/ 	.word	0x00004340


	//   ....[34]....
        /*01ec*/ 	.word	0x000043c0


	//   ....[35]....
        /*01f0*/ 	.word	0x00004440


	//   ....[36]....
        /*01f4*/ 	.word	0x000044c0


	//   ....[37]....
        /*01f8*/ 	.word	0x00004540


	//   ....[38]....
        /*01fc*/ 	.word	0x000045c0


	//   ....[39]....
        /*0200*/ 	.word	0x00004640


	//   ....[40]....
        /*0204*/ 	.word	0x000046c0


	//   ....[41]....
        /*0208*/ 	.word	0x00004730


	//   ....[42]....
        /*020c*/ 	.word	0x000047b0


	//   ....[43]....
        /*0210*/ 	.word	0x00004830


	//   ....[44]....
        /*0214*/ 	.word	0x000048b0


	//   ....[45]....
        /*0218*/ 	.word	0x00004930


	//   ....[46]....
        /*021c*/ 	.word	0x000049b0


	//   ....[47]....
        /*0220*/ 	.word	0x00004a30


	//   ....[48]....
        /*0224*/ 	.word	0x00004ab0


	//----- nvinfo : EIATTR_VRC_CTA_INIT_COUNT
	.align		4
.L_18089:
        /*0228*/ 	.byte	0x02, 0x4a
	.zero		1
	.zero		1


	//----- nvinfo : EIATTR_EXIT_INSTR_OFFSETS
	.align		4
        /*022c*/ 	.byte	0x04, 0x1c
        /*022e*/ 	.short	(.L_18091 - .L_18090)


	//   ....[0]....
.L_18090:
        /*0230*/ 	.word	0x00000790


	//   ....[1]....
        /*0234*/ 	.word	0x00003cf0


	//   ....[2]....
        /*0238*/ 	.word	0x00003ef0


	//----- nvinfo : EIATTR_MAX_THREADS
	.align		4
.L_18091:
        /*023c*/ 	.byte	0x04, 0x05
        /*023e*/ 	.short	(.L_18093 - .L_18092)
.L_18092:
        /*0240*/ 	.word	0x00000100
        /*0244*/ 	.word	0x00000001
        /*0248*/ 	.word	0x00000001


	//----- nvinfo : EIATTR_CRS_STACK_SIZE
	.align		4
.L_18093:
        /*024c*/ 	.byte	0x04, 0x1e
        /*024e*/ 	.short	(.L_18095 - .L_18094)
.L_18094:
        /*0250*/ 	.word	0x00000000


	//----- nvinfo : EIATTR_CBANK_PARAM_SIZE
	.align		4
.L_18095:
        /*0254*/ 	.byte	0x03, 0x19
        /*0256*/ 	.short	0x0030


	//----- nvinfo : EIATTR_PARAM_CBANK
	.align		4
        /*0258*/ 	.byte	0x04, 0x0a
        /*025a*/ 	.short	(.L_18097 - .L_18096)
	.align		4
.L_18096:
        /*025c*/ 	.word	index@(.nv.constant0._Z9cuda_gemmIiLi256ELi1ELi1ELi512ELi8ELi8ELi32ELi1ELi0EEviiiPT_S1_S1_ii)
        /*0260*/ 	.short	0x0380
        /*0262*/ 	.short	0x0030


	//----- nvinfo : EIATTR_SW_WAR
	.align		4
.L_18097:
        /*0264*/ 	.byte	0x04, 0x36
        /*0266*/ 	.short	(.L_18099 - .L_18098)
.L_18098:
        /*0268*/ 	.word	0x00000008
.L_18099:


//--------------------- .nv.info._Z9cuda_gemmIiLi256ELi1ELi1ELi512ELi8ELi8ELi32ELi0ELi1EEviiiPT_S1_S1_ii --------------------------
	.section	.nv.info._Z9cuda_gemmIiLi256ELi1ELi1ELi512ELi8ELi8ELi32ELi0ELi1EEviiiPT_S1_S1_ii,"",@"SHT_CUDA_INFO"
	.sectionflags	@""
	.align	4


	//----- nvinfo : EIATTR_CUDA_API_VERSION
	.align		4
        /*0000*/ 	.byte	0x04, 0x37
        /*0002*/ 	.short	(.L_18101 - .L_18100)
.L_18100:
        /*0004*/ 	.word	0x00000082


	//----- nvinfo : EIATTR_KPARAM_INFO
	.align		4
.L_18101:
        /*0008*/ 	.byte	0x04, 0x17
        /*000a*/ 	.short	(.L_18103 - .L_18102)
.L_18102:
        /*000c*/ 	.word	0x00000000
        /*0010*/ 	.short	0x0007
        /*0012*/ 	.short	0x002c
        /*0014*/ 	.byte	0x00, 0xf0, 0x11, 0x00


	//----- nvinfo : EIATTR_KPARAM_INFO
	.align		4
.L_18103:
        /*0018*/ 	.byte	0x04, 0x17
        /*001a*/ 	.short	(.L_18105 - .L_18104)
.L_18104:
        /*001c*/ 	.word	0x00000000
        /*0020*/ 	.short	0x0006
        /*0022*/ 	.short	0x0028
        /*0024*/ 	.byte	0x00, 0xf0, 0x11, 0x00


	//----- nvinfo : EIATTR_KPARAM_INFO
	.align		4
.L_18105:
        /*0028*/ 	.byte	0x04, 0x17
        /*002a*/ 	.short	(.L_18107 - .L_18106)
.L_18106:
        /*002c*/ 	.word	0x00000000
        /*0030*/ 	.short	0x0005
        /*0032*/ 	.short	0x0020
        /*0034*/ 	.byte	0x00, 0xf5, 0x21, 0x00


	//----- nvinfo : EIATTR_KPARAM_INFO
	.align		4
.L_18107:
        /*0038*/ 	.byte	0x04, 0x17
        /*003a*/ 	.short	(.L_18109 - .L_18108)
.L_18108:
        /*003c*/ 	.word	0x00000000
        /*0040*/ 	.short	0x0004
        /*0042*/ 	.short	0x0018
        /*0044*/ 	.byte	0x00, 0xf5, 0x21, 0x00


	//----- nvinfo : EIATTR_KPARAM_INFO
	.align		4
.L_18109:
        /*0048*/ 	.byte	0x04, 0x17
        /*004a*/ 	.short	(.L_18111 - .L_18110)
.L_18110:
        /*004c*/ 	.word	0x00000000
        /*0050*/ 	.short	0x0003
        /*0052*/ 	.short	0x0010
        /*0054*/ 	.byte	0x00, 0xf5, 0x21, 0x00


	//----- nvinfo : EIATTR_KPARAM_INFO
	.align		4
.L_18111:
        /*0058*/ 	.byte	0x04, 0x17
        /*005a*/ 	.short	(.L_18113 - .L_18112)
.L_18112:
        /*005c*/ 	.word	0x00000000
        /*0060*/ 	.short	0x0002
        /*0062*/ 	.short	0x0008
        /*0064*/ 	.byte	0x00, 0xf0, 0x11, 0x00


	//----- nvinfo : EIATTR_KPARAM_INFO
	.align		4
.L_18113:
        /*0068*/ 	.byte	0x04, 0x17
        /*006a*/ 	.short	(.L_18115 - .L_18114)
.L_18114:
        /*006c*/ 	.word	0x00000000
        /*0070*/ 	.short	0x0001
        /*0072*/ 	.short	0x0004
        /*0074*/ 	.byte	0x00, 0xf0, 0x11, 0x00


	//----- nvinfo : EIATTR_KPARAM_INFO
	.align		4
.L_18115:
        /*0078*/ 	.byte	0x04, 0x17
        /*007a*/ 	.short	(.L_18117 - .L_18116)
.L_18116:
        /*007c*/ 	.word	0x00000000
        /*0080*/ 	.short	0x0000
        /*0082*/ 	.short	0x0000
        /*0084*/ 	.byte	0x00, 0xf0, 0x11, 0x00


	//----- nvinfo : EIATTR_SPARSE_MMA_MASK
	.align		4
.L_18117:
        /*0088*/ 	.byte	0x03, 0x50
        /*008a*/ 	.short	0x0000


	//----- nvinfo : EIATTR_MAXREG_COUNT
	.align		4
        /*008c*/ 	.byte	0x03, 0x1b
        /*008e*/ 	.short	0x00ff


	//----- nvinfo : EIATTR_NUM_BARRIERS
	.align		4
        /*0090*/ 	.byte	0x02, 0x4c
        /*0092*/ 	.byte	0x01
	.zero		1


	//----- nvinfo : EIATTR_MERCURY_ISA_VERSION
	.align		4
        /*0094*/ 	.byte	0x03, 0x5f
        /*0096*/ 	.short	0x0101


	//----- nvinfo : EIATTR_COOP_GROUP_MASK_REGIDS
	.align		4
        /*0098*/ 	.byte	0x04, 0x29
        /*009a*/ 	.short	(.L_18119 - .L_18118)


	//   ....[0]....
.L_18118:
        /*009c*/ 	.word	0xffffffff


	//   ....[1]....
        /*00a0*/ 	.word	0xffffffff


	//   ....[2]....
        /*00a4*/ 	.word	0xffffffff


	//   ....[3]....
        /*00a8*/ 	.word	0xffffffff


	//   ....[4]....
        /*00ac*/ 	.word	0xffffffff


	//   ....[5]....
        /*00b0*/ 	.word	0xffffffff


	//   ....[6]....
        /*00b4*/ 	.word	0xffffffff


	//   ....[7]....
        /*00b8*/ 	.word	0xffffffff


	//   ....[8]....
        /*00bc*/ 	.word	0x05000000


	//   ....[9]....
        /*00c0*/ 	.word	0x05000000


	//   ....[10]....
        /*00c4*/ 	.word	0x05000000


	//   ....[11]....
        /*00c8*/ 	.word	0x05000000


	//   ....[12]....
        /*00cc*/ 	.word	0x05000000


	//   ....[13]....
        /*00d0*/ 	.word	0x05000000


	//   ....[14]....
        /*00d4*/ 	.word	0x05000000


	//   ....[15]....
        /*00d8*/ 	.word	0x05000000


	//----- nvinfo : EIATTR_COOP_GROUP_INSTR_OFFSETS
	.align		4
.L_18119:
        /*00dc*/ 	.byte	0x04, 0x28
        /*00de*/ 	.short	(.L_18121 - .L_18120)


	//   ....[0]....
.L_18120:
        /*00e0*/ 	.word	0x00001190


	//   ....[1]....
        /*00e4*/ 	.word	0x000011a0


	//   ....[2]....
        /*00e8*/ 	.word	0x000011b0


	//   ....[3]....
        /*00ec*/ 	.word	0x000011e0


	//   ....[4]....
        /*00f0*/ 	.word	0x00001200


	//   ....[5]....
        /*00f4*/ 	.word	0x00001230


	//   ....[6]....
        /*00f8*/ 	.word	0x00001250


	//   ....[7]....
        /*00fc*/ 	.word	0x00001270


	//   ....[8]....
        /*0100*/ 	.word	0x00001830


	//   ....[9]....
        /*0104*/ 	.word	0x000018c0


	//   ....[10]....
        /*0108*/ 	.word	0x00001920


	//   ....[11]....
        /*010c*/ 	.word	0x00001980


	//   ....[12]....
        /*0110*/ 	.word	0x000019e0


	//   ....[13]....
        /*0114*/ 	.word	0x00001a50


	//   ....[14]....
        /*0118*/ 	.word	0x00001ac0


	//   ....[15]....
        /*011c*/ 	.word	0x00001b30


	//----- nvinfo : EIATTR_VRC_CTA_INIT_COUNT
	.align		4
.L_18121:
        /*0120*/ 	.byte	0x02, 0x4a
	.zero		1
	.zero		1


	//----- nvinfo : EIATTR_EXIT_INSTR_OFFSETS
	.align		4
        /*0124*/ 	.byte	0x04, 0x1c
        /*0126*/ 	.short	(.L_18123 - .L_18122)


	//   ....[0]....
.L_18122:
        /*0128*/ 	.word	0x000006f0


	//   ....[1]....
        /*012c*/ 	.word	0x00001500


	//   ....[2]....
        /*0130*/ 	.word	0x000017d0


	//----- nvinfo : EIATTR_MAX_THREADS
	.align		4
.L_18123:
        /*0134*/ 	.byte	0x04, 0x05
        /*0136*/ 	.short	(.L_18125 - .L_18124)
.L_18124:
        /*0138*/ 	.word	0x00000100
        /*013c*/ 	.word	0x00000001
        /*0140*/ 	.word	0x00000001


	//----- nvinfo : EIATTR_CRS_STACK_SIZE
	.align		4
.L_18125:
        /*0144*/ 	.byte	0x04, 0x1e
        /*0146*/ 	.short	(.L_18127 - .L_18126)
.L_18126:
        /*0148*/ 	.word	0x00000000


	//----- nvinfo : EIATTR_CBANK_PARAM_SIZE
	.align		4
.L_18127:
        /*014c*/ 	.byte	0x03, 0x19
        /*014e*/ 	.short	0x0030


	//----- nvinfo : EIATTR_PARAM_CBANK
	.align		4
        /*0150*/ 	.byte	0x04, 0x0a
        /*0152*/ 	.short	(.L_18129 - .L_18128)
	.align		4
.L_18128:
        /*0154*/ 	.word	index@(.nv.constant0._Z9cuda_gemmIiLi256ELi1ELi1ELi512ELi8ELi8ELi32ELi0ELi1EEviiiPT_S1_S1_ii)
        /*0158*/ 	.short	0x0380
        /*015a*/ 	.short	0x0030


	//----- nvinfo : EIATTR_SW_WAR
	.align		4
.L_18129:
        /*015c*/ 	.byte	0x04, 0x36
        /*015e*/ 	.short	(.L_18131 - .L_18130)
.L_18130:
        /*0160*/ 	.word	0x00000008
.L_18131:


//--------------------- .nv.info._Z9cuda_gemmIiLi256ELi1ELi1ELi512ELi8ELi8ELi32ELi0ELi0EEviiiPT_S1_S1_ii --------------------------
	.section	.nv.info._Z9cuda_gemmIiLi256ELi1ELi1ELi512ELi8ELi8ELi32ELi0ELi0EEviiiPT_S1_S1_ii,"",@"SHT_CUDA_INFO"
	.sectionflags	@""
	.align	4


	//----- nvinfo : EIATTR_CUDA_API_VERSION
	.align		4
        /*0000*/ 	.byte	0x04, 0x37
        /*0002*/ 	.short	(.L_18133 - .L_18132)
.L_18132:
        /*0004*/ 	.word	0x00000082


	//----- nvinfo : EIATTR_KPARAM_INFO
	.align		4
.L_18133:
        /*0008*/ 	.byte	0x04, 0x17
        /*000a*/ 	.short	(.L_18135 - .L_18134)
.L_18134:
        /*000c*/ 	.word	0x00000000
        /*0010*/ 	.short	0x0007
        /*0012*/ 	.short	0x002c
        /*0014*/ 	.byte	0x00, 0xf0, 0x11, 0x00


	//----- nvinfo : EIATTR_KPARAM_INFO
	.align		4
.L_18135:
        /*0018*/ 	.byte	0x04, 0x17
        /*001a*/ 	.short	(.L_18137 - .L_18136)
.L_18136:
        /*001c*/ 	.word	0x00000000
        /*0020*/ 	.short	0x0006
        /*0022*/ 	.short	0x0028
        /*0024*/ 	.byte	0x00, 0xf0, 0x11, 0x00


	//----- nvinfo : EIATTR_KPARAM_INFO
	.align		4
.L_18137:
        /*0028*/ 	.byte	0x04, 0x17
        /*002a*/ 	.short	(.L_18139 - .L_18138)
.L_18138:
        /*002c*/ 	.word	0x00000000
        /*0030*/ 	.short	0x0005
        /*0032*/ 	.short	0x0020
        /*0034*/ 	.byte	0x00, 0xf5, 0x21, 0x00


	//----- nvinfo : EIATTR_KPARAM_INFO
	.align		4
.L_18139:
        /*0038*/ 	.byte	0x04, 0x17
        /*003a*/ 	.short	(.L_18141 - .L_18140)
.L_18140:
        /*003c*/ 	.word	0x00000000
        /*0040*/ 	.short	0x0004
        /*0042*/ 	.short	0x0018
        /*0044*/ 	.byte	0x00, 0xf5, 0x21, 0x00


	//----- nvinfo : EIATTR_KPARAM_INFO
	.align		4
.L_18141:
        /*0048*/ 	.byte	0x04, 0x17
        /*004a*/ 	.short	(.L_18143 - .L_18142)
.L_18142:
        /*004c*/ 	.word	0x00000000
        /*0050*/ 	.short	0x0003
        /*0052*/ 	.short	0x0010
        /*0054*/ 	.byte	0x00, 0xf5, 0x21, 0x00


	//----- nvinfo : EIATTR_KPARAM_INFO
	.align		4
.L_18143:
        /*0058*/ 	.byte	0x04, 0x17
        /*005a*/ 	.short	(.L_18145 - .L_18144)
.L_18144:
        /*005c*/ 	.word	0x00000000
        /*0060*/ 	.short	0x0002
        /*0062*/ 	.short	0x0008
        /*0064*/ 	.byte	0x00, 0xf0, 0x11, 0x00


	//----- nvinfo : EIATTR_KPARAM_INFO
	.align		4
.L_18145:
        /*0068*/ 	.byte	0x04, 0x17
        /*006a*/ 	.short	(.L_18147 - .L_18146)
.L_18146:
        /*006c*/ 	.word	0x00000000
        /*0070*/ 	.short	0x0001
        /*0072*/ 	.short	0x0004
        /*0074*/ 	.byte	0x00, 0xf0, 0x11, 0x00


	//----- nvinfo : EIATTR_KPARAM_INFO
	.align		4
.L_18147:
        /*0078*/ 	.byte	0x04, 0x17
        /*007a*/ 	.short	(.L_18149 - .L_18148)
.L_18148:
        /*007c*/ 	.word	0x00000000
        /*0080*/ 	.short	0x0000
        /*0082*/ 	.short	0x0000
        /*0084*/ 	.byte	0x00, 0xf0, 0x11, 0x00


	//----- nvinfo : EIATTR_SPARSE_MMA_MASK
	.align		4
.L_18149:
        /*0088*/ 	.byte	0x03, 0x50
        /*008a*/ 	.short	0x0000


	//----- nvinfo : EIATTR_MAXREG_COUNT
	.align		4
        /*008c*/ 	.byte	0x03, 0x1b
        /*008e*/ 	.short	0x00ff


	//----- nvinfo : EIATTR_NUM_BARRIERS
	.align		4
        /*0090*/ 	.byte	0x02, 0x4c
        /*0092*/ 	.byte	0x01
	.zero		1


	//----- nvinfo : EIATTR_MERCURY_ISA_VERSION
	.align		4
        /*0094*/ 	.byte	0x03, 0x5f
        /*0096*/ 	.short	0x0101


	//----- nvinfo : EIATTR_COOP_GROUP_MASK_REGIDS
	.align		4
        /*0098*/ 	.byte	0x04, 0x29
        /*009a*/ 	.short	(.L_18151 - .L_18150)


	//   ....[0]....
.L_18150:
        /*009c*/ 	.word	0xffffffff


	//   ....[1]....
        /*00a0*/ 	.word	0xffffffff


	//   ....[2]....
        /*00a4*/ 	.word	0xffffffff


	//   ....[3]....
        /*00a8*/ 	.word	0xffffffff


	//   ....[4]....
        /*00ac*/ 	.word	0xffffffff


	//   ....[5]....
        /*00b0*/ 	.word	0xffffffff


	//   ....[6]....
        /*00b4*/ 	.word	0xffffffff


	//   ....[7]....
        /*00b8*/ 	.word	0xffffffff


	//   ....[8]....
        /*00bc*/ 	.word	0xffffffff


	//   ....[9]....
        /*00c0*/ 	.word	0xffffffff


	//   ....[10]....
        /*00c4*/ 	.word	0xffffffff


	//   ....[11]....
        /*00c8*/ 	.word	0xffffffff


	//   ....[12]....
        /*00cc*/ 	.word	0xffffffff


	//   ....[13]....
        /*00d0*/ 	.word	0xffffffff


	//   ....[14]....
        /*00d4*/ 	.word	0xffffffff


	//   ....[15]....
        /*00d8*/ 	.word	0xffffffff


	//   ....[16]....
        /*00dc*/ 	.word	0xffffffff


	//   ....[17]....
        /*00e0*/ 	.word	0xffffffff


	//   ....[18]....
        /*00e4*/ 	.word	0xffffffff


	//   ....[19]....
        /*00e8*/ 	.word	0xffffffff


	//   ....[20]....
        /*00ec*/ 	.word	0xffffffff


	//   ....[21]....
        /*00f0*/ 	.word	0xffffffff


	//   ....[22]....
        /*00f4*/ 	.word	0xffffffff


	//   ....[23]....
        /*00f8*/ 	.word	0xffffffff


	//   ....[24]....
        /*00fc*/ 	.word	0xffffffff


	//   ....[25]....
        /*0100*/ 	.word	0x05000021


	//   ....[26]....
        /*0104*/ 	.word	0x05000021


	//   ....[27]....
        /*0108*/ 	.word	0x05000021


	//   ....[28]....
        /*010c*/ 	.word	0x05000021


	//   ....[29]....
        /*0110*/ 	.word	0x05000021


	//   ....[30]....
        /*0114*/ 	.word	0x05000021


	//   ....[31]....
        /*0118*/ 	.word	0x05000021


	//   ....[32]....
        /*011c*/ 	.word	0x05000021


	//   ....[33]....
        /*0120*/ 	.word	0x05000021


	//   ....[34]....
        /*0124*/ 	.word	0x05000021


	//   ....[35]....
        /*0128*/ 	.word	0x05000021


	//   ....[36]....
        /*012c*/ 	.word	0x05000021


	//   ....[37]....
        /*0130*/ 	.word	0x05000021


	//   ....[38]....
        /*0134*/ 	.word	0x05000021


	//   ....[39]....
        /*0138*/ 	.word	0x05000021


	//   ....[40]....
        /*013c*/ 	.word	0x05000021


	//   ....[41]....
        /*0140*/ 	.word	0x05000021


	//   ....[42]....
        /*0144*/ 	.word	0x05000021


	//   ....[43]....
        /*0148*/ 	.word	0x05000021


	//   ....[44]....
        /*014c*/ 	.word	0x05000021


	//   ....[45]....
        /*0150*/ 	.word	0x05000021


	//   ....[46]....
        /*0154*/ 	.word	0x05000021


	//   ....[47]....
        /*0158*/ 	.word	0x05000021


	//   ....[48]....
        /*015c*/ 	.word	0x05000021


	//----- nvinfo : EIATTR_COOP_GROUP_INSTR_OFFSETS
	.align		4
.L_18151:
        /*0160*/ 	.byte	0x04, 0x28
        /*0162*/ 	.short	(.L_18153 - .L_18152)


	//   ....[0]....
.L_18152:
        /*0164*/ 	.word	0x00001b80


	//   ....[1]....
        /*0168*/ 	.word	0x00001bd0


	//   ....[2]....
        /*016c*/ 	.word	0x00001c20


	//   ....[3]....
        /*0170*/ 	.word	0x00001c70


	//   ....[4]....
        /*0174*/ 	.word	0x00001cc0


	//   ....[5]....
        /*0178*/ 	.word	0x00001d10


	//   ....[6]....
        /*017c*/ 	.word	0x00001d80


	//   ....[7]....
        /*0180*/ 	.word	0x00001de0


	//   ....[8]....
        /*0184*/ 	.word	0x00002960


	//   ....[9]....
        /*0188*/ 	.word	0x000029b0


	//   ....[10]....
        /*018c*/ 	.word	0x00002a00


	//   ....[11]....
        /*0190*/ 	.word	0x00002a50


	//   ....[12]....
        /*0194*/ 	.word	0x00002aa0


	//   ....[13]....
        /*0198*/ 	.word	0x00002af0


	//   ....[14]....
        /*019c*/ 	.word	0x00002b60


	//   ....[15]....
        /*01a0*/ 	.word	0x00002bc0


	//   ....[16]....
        /*01a4*/ 	.word	0x00003730


	//   ....[17]....
        /*01a8*/ 	.word	0x00003780


	//   ....[18]....
        /*01ac*/ 	.word	0x000037d0


	//   ....[19]....
        /*01b0*/ 	.word	0x00003820


	//   ....[20]....
        /*01b4*/ 	.word	0x00003870


	//   ....[21]....
        /*01b8*/ 	.word	0x000038e0


	//   ....[22]....
        /*01bc*/ 	.word	0x00003940


	//   ....[23]....
        /*01c0*/ 	.word	0x000039a0


	//   ....[24]....
        /*01c4*/ 	.word	0x000039f0


	//   ....[25]....
        /*01c8*/ 	.word	0x00004970


	//   ....[26]....
        /*01cc*/ 	.word	0x000049f0


	//   ....[27]....
        /*01d0*/ 	.word	0x00004a70


	//   ....[28]....
        /*01d4*/ 	.word	0x00004af0


	//   ....[29]....
        /*01d8*/ 	.word	0x00004b70


	//   ....[30]....
        /*01dc*/ 	.word	0x00004bf0


	//   ....[31]....
        /*01e0*/ 	.word	0x00004c70


	//   ....[32]....
        /*01e4*/ 	.word	0x00004cf0


	//   ....[33]....
        /*01e8*/ 	.word	0x00004d70


	//   ....[34]....
        /*01ec*/ 	.word	0x00004df0


	//   ....[35]....
        /*01f0*/ 	.word	0x00004e70


	//   ....[36]....
        /*01f4*/ 	.word	0x00004ef0


	//   ....[37]....
        /*01f8*/ 	.word	0x00004f70


	//   ....[38]....
        /*01fc*/ 	.word	0x00004ff0


	//   ....[39]....
        /*0200*/ 	.word	0x00005070


	//   ....[40]....
        /*0204*/ 	.word	0x000050f0


	//   ....[41]....
        /*0208*/ 	.word	0x00005160


	//   ....[42]....
        /*020c*/ 	.word	0x000051e0


	//   ....[43]....
        /*0210*/ 	.word	0x00005260


	//   ....[44]....
        /*0214*/ 	.word	0x000052e0


	//   ....[45]....
        /*0218*/ 	.word	0x00005360


	//   ....[46]....
        /*021c*/ 	.word	0x000053e0


	//   ....[47]....
        /*0220*/ 	.word	0x00005460


	//   ....[48]....
        /*0224*/ 	.word	0x000054e0


	//----- nvinfo : EIATTR_VRC_CTA_INIT_COUNT
	.align		4
.L_18153:
        /*0228*/ 	.byte	0x02, 0x4a
	.zero		1
	.zero		1


	//----- nvinfo : EIATTR_EXIT_INSTR_OFFSETS
	.align		4
        /*022c*/ 	.byte	0x04, 0x1c
        /*022e*/ 	.short	(.L_18155 - .L_18154)


	//   ....[0]....
.L_18154:
        /*0230*/ 	.word	0x000007a0


	//   ....[1]....
        /*0234*/ 	.word	0x00004150


	//   ....[2]....
        /*0238*/ 	.word	0x00004920


	//----- nvinfo : EIATTR_MAX_THREADS
	.align		4
.L_18155:
        /*023c*/ 	.byte	0x04, 0x05
        /*023e*/ 	.short	(.L_18157 - .L_18156)
.L_18156:
        /*0240*/ 	.word	0x00000100
        /*0244*/ 	.word	0x00000001
        /*0248*/ 	.word	0x00000001


	//----- nvinfo : EIATTR_CRS_STACK_SIZE
	.align		4
.L_18157:
        /*024c*/ 	.byte	0x04, 0x1e
        /*024e*/ 	.short	(.L_18159 - .L_18158)
.L_18158:
        /*0250*/ 	.word	0x00000000


	//----- nvinfo : EIATTR_CBANK_PARAM_SIZE
	.align		4
.L_18159:
        /*0254*/ 	.byte	0x03, 0x19
        /*0256*/ 	.short	0x0030


	//----- nvinfo : EIATTR_PARAM_CBANK
	.align		4
        /*0258*/ 	.byte	0x04, 0x0a
        /*025a*/ 	.short	(.L_18161 - .L_18160)
	.align		4
.L_18160:
        /*025c*/ 	.word	index@(.nv.constant0._Z9cuda_gemmIiLi256ELi1ELi1ELi512ELi8ELi8ELi32ELi0ELi0EEviiiPT_S1_S1_ii)
        /*0260*/ 	.short	0x0380
        /*0262*/ 	.short	0x0030


	//----- nvinfo : EIATTR_SW_WAR
	.align		4
.L_18161:
        /*0264*/ 	.byte	0x04, 0x36
        /*0266*/ 	.short	(.L_18163 - .L_18162)
.L_18162:
        /*0268*/ 	.word	0x00000008
.L_18163:


//--------------------- .nv.info._Z9cuda_gemmIiLi256ELi1ELi1ELi512ELi4ELi4ELi32ELi1ELi1EEviiiPT_S1_S1_ii --------------------------
	.section	.nv.info._Z9cuda_gemmIiLi256ELi1ELi1ELi512ELi4ELi4ELi32ELi1ELi1EEviiiPT_S1_S1_ii,"",@"SHT_CUDA_INFO"
	.sectionflags	@""
	.align	4


	//----- nvinfo : EIATTR_CUDA_API_VERSION
	.align		4
        /*0000*/ 	.byte	0x04, 0x37
        /*0002*/ 	.short	(.L_18165 - .L_18164)
.L_18164:
        /*0004*/ 	.word	0x00000082


	//----- nvinfo : EIATTR_KPARAM_INFO
	.align		4
.L_18165:
        /*0008*/ 	.byte	0x04, 0x17
        /*000a*/ 	.short	(.L_18167 - .L_18166)
.L_18166:
        /*000c*/ 	.word	0x00000000
        /*0010*/ 	.short	0x0007
        /*0012*/ 	.short	0x002c
        /*0014*/ 	.byte	0x00, 0xf0, 0x11, 0x00


	//----- nvinfo : EIATTR_KPARAM_INFO
	.align		4
.L_18167:
        /*0018*/ 	.byte	0x04, 0x17
        /*001a*/ 	.short	(.L_18169 - .L_18168)
.L_18168:
        /*001c*/ 	.word	0x00000000
        /*0020*/ 	.short	0x0006
        /*0022*/ 	.short	0x0028
        /*0024*/ 	.byte	0x00, 0xf0, 0x11, 0x00


	//----- nvinfo : EIATTR_KPARAM_INFO
	.align		4
.L_18169:
        /*0028*/ 	.byte	0x04, 0x17
        /*002a*/ 	.short	(.L_18171 - .L_18170)
.L_18170:
        /*002c*/ 	.word	0x00000000
        /*0030*/ 	.short	0x0005
        /*0032*/ 	.short	0x0020
        /*0034*/ 	.byte	0x00, 0xf5, 0x21, 0x00


	//----- nvinfo : EIATTR_KPARAM_INFO
	.align		4
.L_18171:
        /*0038*/ 	.byte	0x04, 0x17
        /*003a*/ 	.short	(.L_18173 - .L_18172)
.L_18172:
        /*003c*/ 	.word	0x00000000
        /*0040*/ 	.short	0x0004
        /*0042*/ 	.short	0x0018
        /*0044*/ 	.byte	0x00, 0xf5, 0x21, 0x00


	//----- nvinfo : EIATTR_KPARAM_INFO
	.align		4
.L_18173:
        /*0048*/ 	.byte	0x04, 0x17
        /*004a*/ 	.short	(.L_18175 - .L_18174)
.L_18174:
        /*004c*/ 	.word	0x00000000
        /*0050*/ 	.short	0x0003
        /*0052*/ 	.short	0x0010
        /*0054*/ 	.byte	0x00, 0xf5, 0x21, 0x00


	//----- nvinfo : EIATTR_KPARAM_INFO
	.align		4
.L_18175:
        /*0058*/ 	.byte	0x04, 0x17
        /*005a*/ 	.short	(.L_18177 - .L_18176)
.L_18176:
        /*005c*/ 	.word	0x00000000
        /*0060*/ 	.short	0x0002
        /*0062*/ 	.short	0x0008
        /*0064*/ 	.byte	0x00, 0xf0, 0x11, 0x00


	//----- nvinfo : EIATTR_KPARAM_INFO
	.align		4
.L_18177:
        /*0068*/ 	.byte	0x04, 0x17
        /*006a*/ 	.short	(.L_18179 - .L_18178)
.L_18178:
        /*006c*/ 	.word	0x00000000
        /*0070*/ 	.short	0x0001
        /*0072*/ 	.short	0x0004
        /*0074*/ 	.byte	0x00, 0xf0, 0x11, 0x00


	//----- nvinfo : EIATTR_KPARAM_INFO
	.align		4
.L_18179:
        /*0078*/ 	.byte	0x04, 0x17
        /*007a*/ 	.short	(.L_18181 - .L_18180)
.L_18180:
        /*007c*/ 	.word	0x00000000
        /*0080*/ 	.short	0x0000
        /*0082*/ 	.short	0x0000
        /*0084*/ 	.byte	0x00, 0xf0, 0x11, 0x00


	//----- nvinfo : EIATTR_SPARSE_MMA_MASK
	.align		4
.L_18181:
        /*0088*/ 	.byte	0x03, 0x50
        /*008a*/ 	.short	0x0000


	//----- nvinfo : EIATTR_MAXREG_COUNT
	.align		4
        /*008c*/ 	.byte	0x03, 0x1b
        /*008e*/ 	.short	0x00ff


	//----- nvinfo : EIATTR_NUM_BARRIERS
	.align		4
        /*0090*/ 	.byte	0x02, 0x4c
        /*0092*/ 	.byte	0x01
	.zero		1


	//----- nvinfo : EIATTR_MERCURY_ISA_VERSION
	.align		4
        /*0094*/ 	.byte	0x03, 0x5f
        /*0096*/ 	.short	0x0101


	//----- nvinfo : EIATTR_COOP_GROUP_MASK_REGIDS
	.align		4
        /*0098*/ 	.byte	0x04, 0x29
        /*009a*/ 	.short	(.L_18183 - .L_18182)


	//   ....[0]....
.L_18182:
        /*009c*/ 	.word	0xffffffff


	//   ....[1]....
        /*00a0*/ 	.word	0xffffffff


	//   ....[2]....
        /*00a4*/ 	.word	0xffffffff


	//   ....[3]....
        /*00a8*/ 	.word	0xffffffff


	//   ....[4]....
        /*00ac*/ 	.word	0x05000011


	//   ....[5]....
        /*00b0*/ 	.word	0x05000011


	//   ....[6]....
        /*00b4*/ 	.word	0x05000011


	//   ....[7]....
        /*00b8*/ 	.word	0x05000011


	//----- nvinfo : EIATTR_COOP_GROUP_INSTR_OFFSETS
	.align		4
.L_18183:
        /*00bc*/ 	.byte	0x04, 0x28
        /*00be*/ 	.short	(.L_18185 - .L_18184)


	//   ....[0]....
.L_18184:
        /*00c0*/ 	.word	0x00000a80


	//   ....[1]....
        /*00c4*/ 	.word	0x00000a90


	//   ....[2]....
        /*00c8*/ 	.word	0x00000aa0


	//   ....[3]....
        /*00cc*/ 	.word	0x00000ab0


	//   ....[4]....
        /*00d0*/ 	.word	0x00000ed0


	//   ....[5]....
        /*00d4*/ 	.word	0x00000f50


	//   ....[6]....
        /*00d8*/ 	.word	0x00000fb0


	//   ....[7]....
        /*00dc*/ 	.word	0x00001010


	//----- nvinfo : EIATTR_VRC_CTA_INIT_COUNT
	.align		4
.L_18185:
        /*00e0*/ 	.byte	0x02, 0x4a
	.zero		1
	.zero		1


	//----- nvinfo : EIATTR_EXIT_INSTR_OFFSETS
	.align		4
        /*00e4*/ 	.byte	0x04, 0x1c
        /*00e6*/ 	.short	(.L_18187 - .L_18186)


	//   ....[0]....
.L_18186:
        /*00e8*/ 	.word	0x000001c0


	//   ....[1]....
        /*00ec*/ 	.word	0x00000cc0


	//   ....[2]....
        /*00f0*/ 	.word	0x00000e70


	//----- nvinfo : EIATTR_MAX_THREADS
	.align		4
.L_18187:
        /*00f4*/ 	.byte	0x04, 0x05
        /*00f6*/ 	.short	(.L_18189 - .L_18188)
.L_18188:
        /*00f8*/ 	.word	0x00000100
        /*00fc*/ 	.word	0x00000001
        /*0100*/ 	.word	0x00000001


	//----- nvinfo : EIATTR_CRS_STACK_SIZE
	.align		4
.L_18189:
        /*0104*/ 	.byte	0x04, 0x1e
        /*0106*/ 	.short	(.L_18191 - .L_18190)
.L_18190:
        /*0108*/ 	.word	0x00000000


	//----- nvinfo : EIATTR_CBANK_PARAM_SIZE
	.align		4
.L_18191:
        /*010c*/ 	.byte	0x03, 0x19
        /*010e*/ 	.short	0x0030


	//----- nvinfo : EIATTR_PARAM_CBANK
	.align		4
        /*0110*/ 	.byte	0x04, 0x0a
        /*0112*/ 	.short	(.L_18193 - .L_18192)
	.align		4
.L_18192:
        /*0114*/ 	.word	index@(.nv.constant0._Z9cuda_gemmIiLi256ELi1ELi1ELi512ELi4ELi4ELi32ELi1ELi1EEviiiPT_S1_S1_ii)
        /*0118*/ 	.short	0x0380
        /*011a*/ 	.short	0x0030


	//----- nvinfo : EIATTR_SW_WAR
	.align		4
.L_18193:
        /*011c*/ 	.byte	0x04, 0x36
        /*011e*/ 	.short	(.L_18195 - .L_18194)
.L_18194:
        /*0120*/ 	.word	0x00000008
.L_18195:


//--------------------- .nv.info._Z9cuda_gemmIiLi256ELi1ELi1ELi512ELi4ELi4ELi32ELi1ELi0EEviiiPT_S1_S1_ii --------------------------
	.section	.nv.info._Z9cuda_gemmIiLi256ELi1ELi1ELi512ELi4ELi4ELi32ELi1ELi0EEviiiPT_S1_S1_ii,"",@"SHT_CUDA_INFO"
	.sectionflags	@""
	.align	4


	//----- nvinfo : EIATTR_CUDA_API_VERSION
	.align		4
        /*0000*/ 	.byte	0x04, 0x37
        /*0002*/ 	.short	(.L_18197 - .L_18196)
.L_18196:
        /*0004*/ 	.word	0x00000082


	//----- nvinfo : EIATTR_KPARAM_INFO
	.align		4
.L_18197:
        /*0008*/ 	.byte	0x04, 0x17
        /*000a*/ 	.short	(.L_18199 - .L_18198)
.L_18198:
        /*000c*/ 	.word	0x00000000
        /*0010*/ 	.short	0x0007
        /*0012*/ 	.short	0x002c
        /*0014*/ 	.byte	0x00, 0xf0, 0x11, 0x00


	//----- nvinfo : EIATTR_KPARAM_INFO
	.align		4
.L_18199:
        /*0018*/ 	.byte	0x04, 0x17
        /*001a*/ 	.short	(.L_18201 - .L_18200)
.L_18200:
        /*001c*/ 	.word	0x00000000
        /*0020*/ 	.short	0x0006
        /*0022*/ 	.short	0x0028
        /*0024*/ 	.byte	0x00, 0xf0, 0x11, 0x00


	//----- nvinfo : EIATTR_KPARAM_INFO
	.align		4
.L_18201:
        /*0028*/ 	.byte	0x04, 0x17
        /*002a*/ 	.short	(.L_18203 - .L_18202)
.L_18202:
        /*002c*/ 	.word	0x00000000
        /*0030*/ 	.short	0x0005
        /*0032*/ 	.short	0x0020
        /*0034*/ 	.byte	0x00, 0xf5, 0x21, 0x00


	//----- nvinfo : EIATTR_KPARAM_INFO
	.align		4
.L_18203:
        /*0038*/ 	.byte	0x04, 0x17
        /*003a*/ 	.short	(.L_18205 - .L_18204)
.L_18204:
        /*003c*/ 	.word	0x00000000
        /*0040*/ 	.short	0x0004
        /*0042*/ 	.short	0x0018
        /*0044*/ 	.byte	0x00, 0xf5, 0x21, 0x00


	//----- nvinfo : EIATTR_KPARAM_INFO
	.align		4
.L_18205:
        /*0048*/ 	.byte	0x04, 0x17
        /*004a*/ 	.short	(.L_18207 - .L_18206)
.L_18206:
        /*004c*/ 	.word	0x00000000
        /*0050*/ 	.short	0x0003
        /*0052*/ 	.short	0x0010
        /*0054*/ 	.byte	0x00, 0xf5, 0x21, 0x00


	//----- nvinfo : EIATTR_KPARAM_INFO
	.align		4
.L_18207:
        /*0058*/ 	.byte	0x04, 0x17
        /*005a*/ 	.short	(.L_18209 - .L_18208)
.L_18208:
        /*005c*/ 	.word	0x00000000
        /*0060*/ 	.short	0x0002
        /*0062*/ 	.short	0x0008
        /*0064*/ 	.byte	0x00, 0xf0, 0x11, 0x00


	//----- nvinfo : EIATTR_KPARAM_INFO
	.align		4
.L_18209:
        /*0068*/ 	.byte	0x04, 0x17
        /*006a*/ 	.short	(.L_18211 - .L_18210)
.L_18210:
        /*006c*/ 	.word	0x00000000
        /*0070*/ 	.short	0x0001
        /*0072*/ 	.short	0x0004
        /*0074*/ 	.byte	0x00, 0xf0, 0x11, 0x00


	//----- nvinfo : EIATTR_KPARAM_INFO
	.align		4
.L_18211:
        /*0078*/ 	.byte	0x04, 0x17
        /*007a*/ 	.short	(.L_18213 - .L_18212)
.L_18212:
        /*007c*/ 	.word	0x00000000
        /*0080*/ 	.short	0x0000
        /*0082*/ 	.short	0x0000
        /*0084*/ 	.byte	0x00, 0xf0, 0x11, 0x00


	//----- nvinfo : EIATTR_SPARSE_MMA_MASK
	.align		4
.L_18213:
        /*0088*/ 	.byte	0x03, 0x50
        /*008a*/ 	.short	0x0000


	//----- nvinfo : EIATTR_MAXREG_COUNT
	.align		4
        /*008c*/ 	.byte	0x03, 0x1b
        /*008e*/ 	.short	0x00ff


	//----- nvinfo : EIATTR_NUM_BARRIERS
	.align		4
        /*0090*/ 	.byte	0x02, 0x4c
        /*0092*/ 	.byte	0x01
	.zero		1


	//----- nvinfo : EIATTR_MERCURY_ISA_VERSION
	.align		4
        /*0094*/ 	.byte	0x03, 0x5f
        /*0096*/ 	.short	0x0101


	//----- nvinfo : EIATTR_COOP_GROUP_MASK_REGIDS
	.align		4
        /*0098*/ 	.byte	0x04, 0x29
        /*009a*/ 	.short	(.L_18215 - .L_18214)


	//   ....[0]....
.L_18214:
        /*009c*/ 	.word	0xffffffff


	//   ....[1]....
        /*00a0*/ 	.word	0xffffffff


	//   ....[2]....
        /*00a4*/ 	.word	0xffffffff


	//   ....[3]....
        /*00a8*/ 	.word	0xffffffff


	//   ....[4]....
        /*00ac*/ 	.word	0xffffffff


	//   ....[5]....
        /*00b0*/ 	.word	0xffffffff


	//   ....[6]....
        /*00b4*/ 	.word	0xffffffff


	//   ....[7]....
        /*00b8*/ 	.word	0xffffffff


	//   ....[8]....
        /*00bc*/ 	.word	0xffffffff


	//   ....[9]....
        /*00c0*/ 	.word	0xffffffff


	//   ....[10]....
        /*00c4*/ 	.word	0xffffffff


	//   ....[11]....
        /*00c8*/ 	.word	0xffffffff


	//   ....[12]....
        /*00cc*/ 	.word	0xffffffff


	//   ....[13]....
        /*00d0*/ 	.word	0x05000002


	//   ....[14]....
        /*00d4*/ 	.word	0x05000002


	//   ....[15]....
        /*00d8*/ 	.word	0x05000002


	//   ....[16]....
        /*00dc*/ 	.word	0x05000002


	//   ....[17]....
        /*00e0*/ 	.word	0x05000002


	//   ....[18]....
        /*00e4*/ 	.word	0x05000002


	//   ....[19]....
        /*00e8*/ 	.word	0x05000002


	//   ....[20]....
        /*00ec*/ 	.word	0x05000002


	//   ....[21]....
        /*00f0*/ 	.word	0x05000002


	//   ....[22]....
        /*00f4*/ 	.word	0x05000002


	//   ....[23]....
        /*00f8*/ 	.word	0x05000002


	//   ....[24]....
        /*00fc*/ 	.word	0x05000002


	//----- nvinfo : EIATTR_COOP_GROUP_INSTR_OFFSETS
	.align		4
.L_18215:
        /*0100*/ 	.byte	0x04, 0x28
        /*0102*/ 	.short	(.L_18217 - .L_18216)


	//   ....[0]....
.L_18216:
        /*0104*/ 	.word	0x000016e0


	//   ....[1]....
        /*0108*/ 	.word	0x00001730


	//   ....[2]....
        /*010c*/ 	.word	0x00001780


	//   ....[3]....
        /*0110*/ 	.word	0x000017d0


	//   ....[4]....
        /*0114*/ 	.word	0x00001ed0


	//   ....[5]....
        /*0118*/ 	.word	0x00001f20


	//   ....[6]....
        /*011c*/ 	.word	0x00001f70


	//   ....[7]....
        /*0120*/ 	.word	0x00001fc0


	//   ....[8]....
        /*0124*/ 	.word	0x000026b0


	//   ....[9]....
        /*0128*/ 	.word	0x00002700


	//   ....[10]....
        /*012c*/ 	.word	0x00002750


	//   ....[11]....
        /*0130*/ 	.word	0x000027a0


	//   ....[12]....
        /*0134*/ 	.word	0x00002800


	//   ....[13]....
        /*0138*/ 	.word	0x00002e10


	//   ....[14]....
        /*013c*/ 	.word	0x00002e90


	//   ....[15]....
        /*0140*/ 	.word	0x00002f10


	//   ....[16]....
        /*0144*/ 	.word	0x00002f90


	//   ....[17]....
        /*0148*/ 	.word	0x00003010


	//   ....[18]....
        /*014c*/ 	.word	0x00003090


	//   ....[19]....
        /*0150*/ 	.word	0x00003110


	//   ....[20]....
        /*0154*/ 	.word	0x00003190


	//   ....[21]....
        /*0158*/ 	.word	0x00003200


	//   ....[22]....
        /*015c*/ 	.word	0x00003280


	//   ....[23]....
        /*0160*/ 	.word	0x00003300


	//   ....[24]....
        /*0164*/ 	.word	0x00003380


	//----- nvinfo : EIATTR_VRC_CTA_INIT_COUNT
	.align		4
.L_18217:
        /*0168*/ 	.byte	0x02, 0x4a
	.zero		1
	.zero		1


	//----- nvinfo : EIATTR_EXIT_INSTR_OFFSETS
	.align		4
        /*016c*/ 	.byte	0x04, 0x1c
        /*016e*/ 	.short	(.L_18219 - .L_18218)


	//   ....[0]....
.L_18218:
        /*0170*/ 	.word	0x000007a0


	//   ....[1]....
        /*0174*/ 	.word	0x00002bd0


	//   ....[2]....
        /*0178*/ 	.word	0x00002dc0


	//----- nvinfo : EIATTR_MAX_THREADS
	.align		4
.L_18219:
        /*017c*/ 	.byte	0x04, 0x05
        /*017e*/ 	.short	(.L_18221 - .L_18220)
.L_18220:
        /*0180*/ 	.word	0x00000100
        /*0184*/ 	.word	0x00000001
        /*0188*/ 	.word	0x00000001


	//----- nvinfo : EIATTR_CRS_STACK_SIZE
	.align		4
.L_18221:
        /*018c*/ 	.byte	0x04, 0x1e
        /*018e*/ 	.short	(.L_18223 - .L_18222)
.L_18222:
        /*0190*/ 	.word	0x00000000


	//----- nvinfo : EIATTR_CBANK_PARAM_SIZE
	.align		4
.L_18223:
        /*0194*/ 	.byte	0x03, 0x19
        /*0196*/ 	.short	0x0030


	//----- nvinfo : EIATTR_PARAM_CBANK
	.align		4
        /*0198*/ 	.byte	0x04, 0x0a
        /*019a*/ 	.short	(.L_18225 - .L_18224)
	.align		4
.L_18224:
        /*019c*/ 	.word	index@(.nv.constant0._Z9cuda_gemmIiLi256ELi1ELi1ELi512ELi4ELi4ELi32ELi1ELi0EEviiiPT_S1_S1_ii)
        /*01a0*/ 	.short	0x0380
        /*01a2*/ 	.short	0x0030


	//----- nvinfo : EIATTR_SW_WAR
	.align		4
.L_18225:
        /*01a4*/ 	.byte	0x04, 0x36
        /*01a6*/ 	.short	(.L_18227 - .L_18226)
.L_18226:
        /*01a8*/ 	.word	0x00000008
.L_18227:


//--------------------- .nv.info._Z9cuda_gemmIiLi256ELi1ELi1ELi512ELi4ELi4ELi32ELi0ELi1EEviiiPT_S1_S1_ii --------------------------
	.section	.nv.info._Z9cuda_gemmIiLi256ELi1ELi1ELi512ELi4ELi4ELi32ELi0ELi1EEviiiPT_S1_S1_ii,"",@"SHT_CUDA_INFO"
	.sectionflags	@""
	.align	4


	//----- nvinfo : EIATTR_CUDA_API_VERSION
	.align		4
        /*0000*/ 	.byte	0x04, 0x37
        /*0002*/ 	.short	(.L_18229 - .L_18228)
.L_18228:
        /*0004*/ 	.word	0x00000082


	//----- nvinfo : EIATTR_KPARAM_INFO
	.align		4
.L_18229:
        /*0008*/ 	.byte	0x04, 0x17
        /*000a*/ 	.short	(.L_18231 - .L_18230)
.L_18230:
        /*000c*/ 	.word	0x00000000
        /*0010*/ 	.short	0x0007
        /*0012*/ 	.short	0x002c
        /*0014*/ 	.byte	0x00, 0xf0, 0x11, 0x00


	//----- nvinfo : EIATTR_KPARAM_INFO
	.align		4
.L_18231:
        /*0018*/ 	.byte	0x04, 0x17
        /*001a*/ 	.short	(.L_18233 - .L_18232)
.L_18232:
        /*001c*/ 	.word	0x00000000
        /*0020*/ 	.short	0x0006
        /*0022*/ 	.short	0x0028
        /*0024*/ 	.byte	0x00, 0xf0, 0x11, 0x00


	//----- nvinfo : EIATTR_KPARAM_INFO
	.align		4
.L_18233:
        /*0028*/ 	.byte	0x04, 0x17
        /*002a*/ 	.short	(.L_18235 - .L_18234)
.L_18234:
        /*002c*/ 	.word	0x00000000
        /*0030*/ 	.short	0x0005
        /*0032*/ 	.short	0x0020
        /*0034*/ 	.byte	0x00, 0xf5, 0x21, 0x00


	//----- nvinfo : EIATTR_KPARAM_INFO
	.align		4
.L_18235:
        /*0038*/ 	.byte	0x04, 0x17
        /*003a*/ 	.short	(.L_18237 - .L_18236)
.L_18236:
        /*003c*/ 	.word	0x00000000
        /*0040*/ 	.short	0x0004
        /*0042*/ 	.short	0x0018
        /*0044*/ 	.byte	0x00, 0xf5, 0x21, 0x00


	//----- nvinfo : EIATTR_KPARAM_INFO
	.align		4
.L_18237:
        /*0048*/ 	.byte	0x04, 0x17
        /*004a*/ 	.short	(.L_18239 - .L_18238)
.L_18238:
        /*004c*/ 	.word	0x00000000
        /*0050*/ 	.short	0x0003
        /*0052*/ 	.short	0x0010
        /*0054*/ 	.byte	0x00, 0xf5, 0x21, 0x00


	//----- nvinfo : EIATTR_KPARAM_INFO
	.align		4
.L_18239:
        /*0058*/ 	.byte	0x04, 0x17
        /*005a*/ 	.short	(.L_18241 - .L_18240)
.L_18240:
        /*005c*/ 	.word	0x00000000
        /*0060*/ 	.short	0x0002
        /*0062*/ 	.short	0x0008
        /*0064*/ 	.byte	0x00, 0xf0, 0x11, 0x00


	//----- nvinfo : EIATTR_KPARAM_INFO
	.align		4
.L_18241:
        /*0068*/ 	.byte	0x04, 0x17
        /*006a*/ 	.short	(.L_18243 - .L_18242)
.L_18242:
        /*006c*/ 	.word	0x00000000
        /*0070*/ 	.short	0x0001
        /*0072*/ 	.short	0x0004
        /*0074*/ 	.byte	0x00, 0xf0, 0x11, 0x00


	//----- nvinfo : EIATTR_KPARAM_INFO
	.align		4
.L_18243:
        /*0078*/ 	.byte	0x04, 0x17
        /*007a*/ 	.short	(.L_18245 - .L_18244)
.L_18244:
        /*007c*/ 	.word	0x00000000
        /*0080*/ 	.short	0x0000
        /*0082*/ 	.short	0x0000
        /*0084*/ 	.byte	0x00, 0xf0, 0x11, 0x00


	//----- nvinfo : EIATTR_SPARSE_MMA_MASK
	.align		4
.L_18245:
        /*0088*/ 	.byte	0x03, 0x50
        /*008a*/ 	.short	0x0000


	//----- nvinfo : EIATTR_MAXREG_COUNT
	.align		4
        /*008c*/ 	.byte	0x03, 0x1b
        /*008e*/ 	.short	0x00ff


	//----- nvinfo : EIATTR_NUM_BARRIERS
	.align		4
        /*0090*/ 	.byte	0x02, 0x4c
        /*0092*/ 	.byte	0x01
	.zero		1


	//----- nvinfo : EIATTR_MERCURY_ISA_VERSION
	.align		4
        /*0094*/ 	.byte	0x03, 0x5f
        /*0096*/ 	.short	0x0101


	//----- nvinfo : EIATTR_COOP_GROUP_MASK_REGIDS
	.align		4
        /*0098*/ 	.byte	0x04, 0x29
        /*009a*/ 	.short	(.L_18247 - .L_18246)


	//   ....[0]....
.L_18246:
        /*009c*/ 	.word	0xffffffff


	//   ....[1]....
        /*00a0*/ 	.word	0xffffffff


	//   ....[2]....
        /*00a4*/ 	.word	0xffffffff


	//   ....[3]....
        /*00a8*/ 	.word	0xffffffff


	//   ....[4]....
        /*00ac*/ 	.word	0x05000018


	//   ....[5]....
        /*00b0*/ 	.word	0x05000018


	//   ....[6]....
        /*00b4*/ 	.word	0x05000018


	//   ....[7]....
        /*00b8*/ 	.word	0x05000018


	//----- nvinfo : EIATTR_COOP_GROUP_INSTR_OFFSETS
	.align		4
.L_18247:
        /*00bc*/ 	.byte	0x04, 0x28
        /*00be*/ 	.short	(.L_18249 - .L_18248)


	//   ....[0]....
.L_18248:
        /*00c0*/ 	.word	0x00000af0


	//   ....[1]....
        /*00c4*/ 	.word	0x00000b00


	//   ....[2]....
        /*00c8*/ 	.word	0x00000b10


	//   ....[3]....
        /*00cc*/ 	.word	0x00000b20


	//   ....[4]....
        /*00d0*/ 	.word	0x000010f0


	//   ....[5]....
        /*00d4*/ 	.word	0x00001170


	//   ....[6]....
        /*00d8*/ 	.word	0x000011d0


	//   ....[7]....
        /*00dc*/ 	.word	0x00001230


	//----- nvinfo : EIATTR_VRC_CTA_INIT_COUNT
	.align		4
.L_18249:
        /*00e0*/ 	.byte	0x02, 0x4a
	.zero		1
	.zero		1


	//----- nvinfo : EIATTR_EXIT_INSTR_OFFSETS
	.align		4
        /*00e4*/ 	.byte	0x04, 0x1c
        /*00e6*/ 	.short	(.L_18251 - .L_18250)


	//   ....[0]....
.L_18250:
        /*00e8*/ 	.word	0x000001c0


	//   ....[1]....
        /*00ec*/ 	.word	0x00000dc0


	//   ....[2]....
        /*00f0*/ 	.word	0x00001090


	//----- nvinfo : EIATTR_MAX_THREADS
	.align		4
.L_18251:
        /*00f4*/ 	.byte	0x04, 0x05
        /*00f6*/ 	.short	(.L_18253 - .L_18252)
.L_18252:
        /*00f8*/ 	.word	0x00000100
        /*00fc*/ 	.word	0x00000001
        /*0100*/ 	.word	0x00000001


	//----- nvinfo : EIATTR_CRS_STACK_SIZE
	.align		4
.L_18253:
        /*0104*/ 	.byte	0x04, 0x1e
        /*0106*/ 	.short	(.L_18255 - .L_18254)
.L_18254:
        /*0108*/ 	.word	0x00000000


	//----- nvinfo : EIATTR_CBANK_PARAM_SIZE
	.align		4
.L_18255:
        /*010c*/ 	.byte	0x03, 0x19
        /*010e*/ 	.short	0x0030


	//----- nvinfo : EIATTR_PARAM_CBANK
	.align		4
        /*0110*/ 	.byte	0x04, 0x0a
        /*0112*/ 	.short	(.L_18257 - .L_18256)
	.align		4
.L_18256:
        /*0114*/ 	.word	index@(.nv.constant0._Z9cuda_gemmIiLi256ELi1ELi1ELi512ELi4ELi4ELi32ELi0ELi1EEviiiPT_S1_S1_ii)
        /*0118*/ 	.short	0x0380
        /*011a*/ 	.short	0x0030


	//----- nvinfo : EIATTR_SW_WAR
	.align		4
.L_18257:
        /*011c*/ 	.byte	0x04, 0x36
        /*011e*/ 	.short	(.L_18259 - .L_18258)
.L_18258:
        /*0120*/ 	.word	0x00000008
.L_18259:


//--------------------- .nv.info._Z9cuda_gemmIiLi256ELi1ELi1ELi512ELi4ELi4ELi32ELi0ELi0EEviiiPT_S1_S1_ii --------------------------
	.section	.nv.info._Z9cuda_gemmIiLi256ELi1ELi1ELi512ELi4ELi4ELi32ELi0ELi0EEviiiPT_S1_S1_ii,"",@"SHT_CUDA_INFO"
	.sectionflags	@""
	.align	4


	//----- nvinfo : EIATTR_CUDA_API_VERSION
	.align		4
        /*0000*/ 	.byte	0x04, 0x37
        /*0002*/ 	.short	(.L_18261 - .L_18260)
.L_18260:
        /*0004*/ 	.word	0x00000082


	//----- nvinfo : EIATTR_KPARAM_INFO
	.align		4
.L_18261:
        /*0008*/ 	.byte	0x04, 0x17
        /*000a*/ 	.short	(.L_18263 - .L_18262)
.L_18262:
        /*000c*/ 	.word	0x00000000
        /*0010*/ 	.short	0x0007
        /*0012*/ 	.short	0x002c
        /*0014*/ 	.byte	0x00, 0xf0, 0x11, 0x00


	//----- nvinfo : EIATTR_KPARAM_INFO
	.align		4
.L_18263:
        /*0018*/ 	.byte	0x04, 0x17
        /*001a*/ 	.short	(.L_18265 - .L_18264)
.L_18264:
        /*001c*/ 	.word	0x00000000
        /*0020*/ 	.short	0x0006
        /*0022*/ 	.short	0x0028
        /*0024*/ 	.byte	0x00, 0xf0, 0x11, 0x00


	//----- nvinfo : EIATTR_KPARAM_INFO
	.align		4
.L_18265:
        /*0028*/ 	.byte	0x04, 0x17
        /*002a*/ 	.short	(.L_18267 - .L_18266)
.L_18266:
        /*002c*/ 	.word	0x00000000
        /*0030*/ 	.short	0x0005
        /*0032*/ 	.short	0x0020
        /*0034*/ 	.byte	0x00, 0xf5, 0x21, 0x00


	//----- nvinfo : EIATTR_KPARAM_INFO
	.align		4
.L_18267:
        /*0038*/ 	.byte	0x04, 0x17
        /*003a*/ 	.short	(.L_18269 - .L_18268)
.L_18268:
        /*003c*/ 	.word	0x00000000
        /*0040*/ 	.short	0x0004
        /*0042*/ 	.short	0x0018
        /*0044*/ 	.byte	0x00, 0xf5, 0x21, 0x00


	//----- nvinfo : EIATTR_KPARAM_INFO
	.align		4
.L_18269:
        /*0048*/ 	.byte	0x04, 0x17
        /*004a*/ 	.short	(.L_18271 - .L_18270)
.L_18270:
        /*004c*/ 	.word	0x00000000
        /*0050*/ 	.short	0x0003
        /*0052*/ 	.short	0x0010
        /*0054*/ 	.byte	0x00, 0xf5, 0x21, 0x00


	//----- nvinfo : EIATTR_KPARAM_INFO
	.align		4
.L_18271:
        /*0058*/ 	.byte	0x04, 0x17
        /*005a*/ 	.short	(.L_18273 - .L_18272)
.L_18272:
        /*005c*/ 	.word	0x00000000
        /*0060*/ 	.short	0x0002
        /*0062*/ 	.short	0x0008
        /*0064*/ 	.byte	0x00, 0xf0, 0x11, 0x00


	//----- nvinfo : EIATTR_KPARAM_INFO
	.align		4
.L_18273:
        /*0068*/ 	.byte	0x04, 0x17
        /*006a*/ 	.short	(.L_18275 - .L_18274)
.L_18274:
        /*006c*/ 	.word	0x00000000
        /*0070*/ 	.short	0x0001
        /*0072*/ 	.short	0x0004
        /*0074*/ 	.byte	0x00, 0xf0, 0x11, 0x00


	//----- nvinfo : EIATTR_KPARAM_INFO
	.align		4
.L_18275:
        /*0078*/ 	.byte	0x04, 0x17
        /*007a*/ 	.short	(.L_18277 - .L_18276)
.L_18276:
        /*007c*/ 	.word	0x00000000
        /*0080*/ 	.short	0x0000
        /*0082*/ 	.short	0x0000
        /*0084*/ 	.byte	0x00, 0xf0, 0x11, 0x00


	//----- nvinfo : EIATTR_SPARSE_MMA_MASK
	.align		4
.L_18277:
        /*0088*/ 	.byte	0x03, 0x50
        /*008a*/ 	.short	0x0000


	//----- nvinfo : EIATTR_MAXREG_COUNT
	.align		4
        /*008c*/ 	.byte	0x03, 0x1b
        /*008e*/ 	.short	0x00ff


	//----- nvinfo : EIATTR_NUM_BARRIERS
	.align		4
        /*0090*/ 	.byte	0x02, 0x4c
        /*0092*/ 	.byte	0x01
	.zero		1


	//----- nvinfo : EIATTR_MERCURY_ISA_VERSION
	.align		4
        /*0094*/ 	.byte	0x03, 0x5f
        /*0096*/ 	.short	0x0101


	//----- nvinfo : EIATTR_COOP_GROUP_MASK_REGIDS
	.align		4
        /*0098*/ 	.byte	0x04, 0x29
        /*009a*/ 	.short	(.L_18279 - .L_18278)


	//   ....[0]....
.L_18278:
        /*009c*/ 	.word	0xffffffff


	//   ....[1]....
        /*00a0*/ 	.word	0xffffffff


	//   ....[2]....
        /*00a4*/ 	.word	0xffffffff


	//   ....[3]....
        /*00a8*/ 	.word	0xffffffff


	//   ....[4]....
        /*00ac*/ 	.word	0xffffffff


	//   ....[5]....
        /*00b0*/ 	.word	0xffffffff


	//   ....[6]....
        /*00b4*/ 	.word	0xffffffff


	//   ....[7]....
        /*00b8*/ 	.word	0xffffffff


	//   ....[8]....
        /*00bc*/ 	.word	0xffffffff


	//   ....[9]....
        /*00c0*/ 	.word	0xffffffff


	//   ....[10]....
        /*00c4*/ 	.word	0xffffffff


	//   ....[11]....
        /*00c8*/ 	.word	0xffffffff


	//   ....[12]....
        /*00cc*/ 	.word	0xffffffff


	//   ....[13]....
        /*00d0*/ 	.word	0x0500000b


	//   ....[14]....
        /*00d4*/ 	.word	0x0500000b


	//   ....[15]....
        /*00d8*/ 	.word	0x0500000b


	//   ....[16]....
        /*00dc*/ 	.word	0x0500000b


	//   ....[17]....
        /*00e0*/ 	.word	0x0500000b


	//   ....[18]....
        /*00e4*/ 	.word	0x0500000b


	//   ....[19]....
        /*00e8*/ 	.word	0x0500000b


	//   ....[20]....
        /*00ec*/ 	.word	0x0500000b


	//   ....[21]....
        /*00f0*/ 	.word	0x0500000b


	//   ....[22]....
        /*00f4*/ 	.word	0x0500000b


	//   ....[23]....
        /*00f8*/ 	.word	0x0500000b


	//   ....[24]....
        /*00fc*/ 	.word	0x0500000b


	//----- nvinfo : EIATTR_COOP_GROUP_INSTR_OFFSETS
	.align		4
.L_18279:
        /*0100*/ 	.byte	0x04, 0x28
        /*0102*/ 	.short	(.L_18281 - .L_18280)


	//   ....[0]....
.L_18280:
        /*0104*/ 	.word	0x00001820


	//   ....[1]....
        /*0108*/ 	.word	0x00001870


	//   ....[2]....
        /*010c*/ 	.word	0x000018c0


	//   ....[3]....
        /*0110*/ 	.word	0x00001910


	//   ....[4]....
        /*0114*/ 	.word	0x00002010


	//   ....[5]....
        /*0118*/ 	.word	0x00002060


	//   ....[6]....
        /*011c*/ 	.word	0x000020b0


	//   ....[7]....
        /*0120*/ 	.word	0x00002100


	//   ....[8]....
        /*0124*/ 	.word	0x000027f0


	//   ....[9]....
        /*0128*/ 	.word	0x00002840


	//   ....[10]....
        /*012c*/ 	.word	0x00002890


	//   ....[11]....
        /*0130*/ 	.word	0x000028e0


	//   ....[12]....
        /*0134*/ 	.word	0x00002940


	//   ....[13]....
        /*0138*/ 	.word	0x00003960


	//   ....[14]....
        /*013c*/ 	.word	0x000039e0


	//   ....[15]....
        /*0140*/ 	.word	0x00003a60


	//   ....[16]....
        /*0144*/ 	.word	0x00003ae0


	//   ....[17]....
        /*0148*/ 	.word	0x00003b60


	//   ....[18]....
        /*014c*/ 	.word	0x00003be0


	//   ....[19]....
        /*0150*/ 	.word	0x00003c60


	//   ....[20]....
        /*0154*/ 	.word	0x00003ce0


	//   ....[21]....
        /*0158*/ 	.word	0x00003d50


	//   ....[22]....
        /*015c*/ 	.word	0x00003dd0


	//   ....[23]....
        /*0160*/ 	.word	0x00003e50


	//   ....[24]....
        /*0164*/ 	.word	0x00003ed0


	//----- nvinfo : EIATTR_VRC_CTA_INIT_COUNT
	.align		4
.L_18281:
        /*0168*/ 	.byte	0x02, 0x4a
	.zero		1
	.zero		1


	//----- nvinfo : EIATTR_EXIT_INSTR_OFFSETS
	.align		4
        /*016c*/ 	.byte	0x04, 0x1c
        /*016e*/ 	.short	(.L_18283 - .L_18282)


	//   ....[0]....
.L_18282:
        /*0170*/ 	.word	0x000008e0


	//   ....[1]....
        /*0174*/ 	.word	0x000030b0


	//   ....[2]....
        /*0178*/ 	.word	0x00003910


	//----- nvinfo : EIATTR_MAX_THREADS
	.align		4
.L_18283:
        /*017c*/ 	.byte	0x04, 0x05
        /*017e*/ 	.short	(.L_18285 - .L_18284)
.L_18284:
        /*0180*/ 	.word	0x00000100
        /*0184*/ 	.word	0x00000001
        /*0188*/ 	.word	0x00000001


	//----- nvinfo : EIATTR_CRS_STACK_SIZE
	.align		4
.L_18285:
        /*018c*/ 	.byte	0x04, 0x1e
        /*018e*/ 	.short	(.L_18287 - .L_18286)
.L_18286:
        /*0190*/ 	.word	0x00000000


	//----- nvinfo : EIATTR_CBANK_PARAM_SIZE
	.align		4
.L_18287:
        /*0194*/ 	.byte	0x03, 0x19
        /*0196*/ 	.short	0x0030


	//----- nvinfo : EIATTR_PARAM_CBANK
	.align		4
        /*0198*/ 	.byte	0x04, 0x0a
        /*019a*/ 	.short	(.L_18289 - .L_18288)
	.align		4
.L_18288:
        /*019c*/ 	.word	index@(.nv.constant0._Z9cuda_gemmIiLi256ELi1ELi1ELi512ELi4ELi4ELi32ELi0ELi0EEviiiPT_S1_S1_ii)
        /*01a0*/ 	.short	0x0380
        /*01a2*/ 	.short	0x0030


	//----- nvinfo : EIATTR_SW_WAR
	.align		4
.L_18289:
        /*01a4*/ 	.byte	0x04, 0x36
        /*01a6*/ 	.short	(.L_18291 - .L_18290)
.L_18290:
        /*01a8*/ 	.word	0x00000008
.L_18291:


//--------------------- .nv.info._Z9cuda_gemmIiLi256ELi1ELi1ELi512ELi2ELi2ELi32ELi1ELi1EEviiiPT_S1_S1_ii --------------------------
	.section	.nv.info._Z9cuda_gemmIiLi256ELi1ELi1ELi512ELi2ELi2ELi32ELi1ELi1EEviiiPT_S1_S1_ii,"",@"SHT_CUDA_INFO"
	.sectionflags	@""
	.align	4


	//----- nvinfo : EIATTR_CUDA_API_VERSION
	.align		4
        /*0000*/ 	.byte	0x04, 0x37
        /*0002*/ 	.short	(.L_18293 - .L_18292)
.L_18292:
        /*0004*/ 	.word	0x00000082


	//----- nvinfo : EIATTR_KPARAM_INFO
	.align		4
.L_18293:
        /*0008*/ 	.byte	0x04, 0x17
        /*000a*/ 	.short	(.L_18295 - .L_18294)
.L_18294:
        /*000c*/ 	.word	0x00000000
        /*0010*/ 	.short	0x0007
        /*0012*/ 	.short	0x002c
        /*0014*/ 	.byte	0x00, 0xf0, 0x11, 0x00


	//----- nvinfo : EIATTR_KPARAM_INFO
	.align		4
.L_18295:
        /*0018*/ 	.byte	0x04, 0x17
        /*001a*/ 	.short	(.L_18297 - .L_18296)
.L_18296:
        /*001c*/ 	.word	0x00000000
        /*0020*/ 	.short	0x0006
        /*0022*/ 	.short	0x0028
        /*0024*/ 	.byte	0x00, 0xf0, 0x11, 0x00


	//----- nvinfo : EIATTR_KPARAM_INFO
	.align		4
.L_18297:
        /*0028*/ 	.byte	0x04, 0x17
        /*002a*/ 	.short	(.L_18299 - .L_18298)
.L_18298:
        /*002c*/ 	.word	0x00000000
        /*0030*/ 	.short	0x0005
        /*0032*/ 	.short	0x0020
        /*0034*/ 	.byte	0x00, 0xf5, 0x21, 0x00


	//----- nvinfo : EIATTR_KPARAM_INFO
	.align		4
.L_18299:
        /*0038*/ 	.byte	0x04, 0x17
        /*003a*/ 	.short	(.L_18301 - .L_18300)
.L_18300:
        /*003c*/ 	.word	0x00000000
        /*0040*/ 	.short	0x0004
        /*0042*/ 	.short	0x0018
        /*0044*/ 	.byte	0x00, 0xf5, 0x21, 0x00


	//----- nvinfo : EIATTR_KPARAM_INFO
	.align		4
.L_18301:
        /*0048*/ 	.byte	0x04, 0x17
        /*004a*/ 	.short	(.L_18303 - .L_18302)
.L_18302:
        /*004c*/ 	.word	0x00000000
        /*0050*/ 	.short	0x0003
        /*0052*/ 	.short	0x0010
        /*0054*/ 	.byte	0x00, 0xf5, 0x21, 0x00


	//----- nvinfo : EIATTR_KPARAM_INFO
	.align		4
.L_18303:
        /*0058*/ 	.byte	0x04, 0x17
        /*005a*/ 	.short	(.L_18305 - .L_18304)
.L_18304:
        /*005c*/ 	.word	0x00000000
        /*0060*/ 	.short	0x0002
        /*0062*/ 	.short	0x0008
        /*0064*/ 	.byte	0x00, 0xf0, 0x11, 0x00


	//----- nvinfo : EIATTR_KPARAM_INFO
	.align		4
.L_18305:
        /*0068*/ 	.byte	0x04, 0x17
        /*006a*/ 	.short	(.L_18307 - .L_18306)
.L_18306:
        /*006c*/ 	.word	0x00000000
        /*0070*/ 	.short	0x0001
        /*0072*/ 	.short	0x0004
        /*0074*/ 	.byte	0x00, 0xf0, 0x11, 0x00


	//----- nvinfo : EIATTR_KPARAM_INFO
	.align		4
.L_18307:
        /*0078*/ 	.byte	0x04, 0x17
        /*007a*/ 	.short	(.L_18309 - .L_18308)
.L_18308:
        /*007c*/ 	.word	0x00000000
        /*0080*/ 	.short	0x0000
        /*0082*/ 	.short	0x0000
        /*0084*/ 	.byte	0x00, 0xf0, 0x11, 0x00


	//----- nvinfo : EIATTR_SPARSE_MMA_MASK
	.align		4
.L_18309:
        /*0088*/ 	.byte	0x03, 0x50
        /*008a*/ 	.short	0x0000


	//----- nvinfo : EIATTR_MAXREG_COUNT
	.align		4
        /*008c*/ 	.byte	0x03, 0x1b
        /*008e*/ 	.short	0x00ff


	//----- nvinfo : EIATTR_NUM_BARRIERS
	.align		4
        /*0090*/ 	.byte	0x02, 0x4c
        /*0092*/ 	.byte	0x01
	.zero		1


	//----- nvinfo : EIATTR_MERCURY_ISA_VERSION
	.align		4
        /*0094*/ 	.byte	0x03, 0x5f
        /*0096*/ 	.short	0x0101


	//----- nvinfo : EIATTR_COOP_GROUP_MASK_REGIDS
	.align		4
        /*0098*/ 	.byte	0x04, 0x29
        /*009a*/ 	.short	(.L_18311 - .L_18310)


	//   ....[0]....
.L_18310:
        /*009c*/ 	.word	0xffffffff


	//   ....[1]....
        /*00a0*/ 	.word	0xffffffff


	//----- nvinfo : EIATTR_COOP_GROUP_INSTR_OFFSETS
	.align		4
.L_18311:
        /*00a4*/ 	.byte	0x04, 0x28
        /*00a6*/ 	.short	(.L_18313 - .L_18312)


	//   ....[0]....
.L_18312:
        /*00a8*/ 	.word	0x00000a50


	//   ....[1]....
        /*00ac*/ 	.word	0x00000a60


	//----- nvinfo : EIATTR_VRC_CTA_INIT_COUNT
	.align		4
.L_18313:
        /*00b0*/ 	.byte	0x02, 0x4a
	.zero		1
	.zero		1


	//----- nvinfo : EIATTR_EXIT_INSTR_OFFSETS
	.align		4
        /*00b4*/ 	.byte	0x04, 0x1c
        /*00b6*/ 	.short	(.L_18315 - .L_18314)


	//   ....[0]....
.L_18314:
        /*00b8*/ 	.word	0x000001d0


	//   ....[1]....
        /*00bc*/ 	.word	0x00000c00


	//   ....[2]....
        /*00c0*/ 	.word	0x00000db0


	//----- nvinfo : EIATTR_MAX_THREADS
	.align		4
.L_18315:
        /*00c4*/ 	.byte	0x04, 0x05
        /*00c6*/ 	.short	(.L_18317 - .L_18316)
.L_18316:
        /*00c8*/ 	.word	0x00000100
        /*00cc*/ 	.word	0x00000001
        /*00d0*/ 	.word	0x00000001


	//----- nvinfo : EIATTR_CRS_STACK_SIZE
	.align		4
.L_18317:
        /*00d4*/ 	.byte	0x04, 0x1e
        /*00d6*/ 	.short	(.L_18319 - .L_18318)
.L_18318:
        /*00d8*/ 	.word	0x00000000


	//----- nvinfo : EIATTR_CBANK_PARAM_SIZE
	.align		4
.L_18319:
        /*00dc*/ 	.byte	0x03, 0x19
        /*00de*/ 	.short	0x0030


	//----- nvinfo : EIATTR_PARAM_CBANK
	.align		4
        /*00e0*/ 	.byte	0x04, 0x0a
        /*00e2*/ 	.short	(.L_18321 - .L_18320)
	.align		4
.L_18320:
        /*00e4*/ 	.word	index@(.nv.constant0._Z9cuda_gemmIiLi256ELi1ELi1ELi512ELi2ELi2ELi32ELi1ELi1EEviiiPT_S1_S1_ii)
        /*00e8*/ 	.short	0x0380
        /*00ea*/ 	.short	0x0030


	//----- nvinfo : EIATTR_SW_WAR
	.align		4
.L_18321:
        /*00ec*/ 	.byte	0x04, 0x36
        /*00ee*/ 	.short	(.L_18323 - .L_18322)
.L_18322:
        /*00f0*/ 	.word	0x00000008
.L_18323:


//--------------------- .nv.info._Z9cuda_gemmIiLi256ELi1ELi1ELi512ELi2ELi2ELi32ELi1ELi0EEviiiPT_S1_S1_ii --------------------------
	.section	.nv.info._Z9cuda_gemmIiLi256ELi1ELi1ELi512ELi2ELi2ELi32ELi1ELi0EEviiiPT_S1_S1_ii,"",@"SHT_CUDA_INFO"
	.sectionflags	@""
	.align	4


	//----- nvinfo : EIATTR_CUDA_API_VERSION
	.align		4
        /*0000*/ 	.byte	0x04, 0x37
        /*0002*/ 	.short	(.L_18325 - .L_18324)
.L_18324:
        /*0004*/ 	.word	0x00000082


	//----- nvinfo : EIATTR_KPARAM_INFO
	.align		4
.L_18325:
        /*0008*/ 	.byte	0x04, 0x17
        /*000a*/ 	.short	(.L_18327 - .L_18326)
.L_18326:
        /*000c*/ 	.word	0x00000000
        /*0010*/ 	.short	0x0007
        /*0012*/ 	.short	0x002c
        /*0014*/ 	.byte	0x00, 0xf0, 0x11, 0x00


	//----- nvinfo : EIATTR_KPARAM_INFO
	.align		4
.L_18327:
        /*0018*/ 	.byte	0x04, 0x17
        /*001a*/ 	.short	(.L_18329 - .L_18328)
.L_18328:
        /*001c*/ 	.word	0x00000000
        /*0020*/ 	.short	0x0006
        /*0022*/ 	.short	0x0028
        /*0024*/ 	.byte	0x00, 0xf0, 0x11, 0x00


	//----- nvinfo : EIATTR_KPARAM_INFO
	.align		4
.L_18329:
        /*0028*/ 	.byte	0x04, 0x17
        /*002a*/ 	.short	(.L_18331 - .L_18330)
.L_18330:
        /*002c*/ 	.word	0x00000000
        /*0030*/ 	.short	0x0005
        /*0032*/ 	.short	0x0020
        /*0034*/ 	.byte	0x00, 0xf5, 0x21, 0x00


	//----- nvinfo : EIATTR_KPARAM_INFO
	.align		4
.L_18331:
        /*0038*/ 	.byte	0x04, 0x17
        /*003a*/ 	.short	(.L_18333 - .L_18332)
.L_18332:
        /*003c*/ 	.word	0x00000000
        /*0040*/ 	.short	0x0004
        /*0042*/ 	.short	0x0018
        /*0044*/ 	.byte	0x00, 0xf5, 0x21, 0x00


	//----- nvinfo : EIATTR_KPARAM_INFO
	.align		4
.L_18333:
        /*0048*/ 	.byte	0x04, 0x17
        /*004a*/ 	.short	(.L_18335 - .L_18334)
.L_18334:
        /*004c*/ 	.word	0x00000000
        /*0050*/ 	.short	0x0003
        /*0052*/ 	.short	0x0010
        /*0054*/ 	.byte	0x00, 0xf5, 0x21, 0x00


	//----- nvinfo : EIATTR_KPARAM_INFO
	.align		4
.L_18335:
        /*0058*/ 	.byte	0x04, 0x17
        /*005a*/ 	.short	(.L_18337 - .L_18336)
.L_18336:
        /*005c*/ 	.word	0x00000000
        /*0060*/ 	.short	0x0002
        /*0062*/ 	.short	0x0008
        /*0064*/ 	.byte	0x00, 0xf0, 0x11, 0x00


	//----- nvinfo : EIATTR_KPARAM_INFO
	.align		4
.L_18337:
        /*0068*/ 	.byte	0x04, 0x17
        /*006a*/ 	.short	(.L_18339 - .L_18338)
.L_18338:
        /*006c*/ 	.word	0x00000000
        /*0070*/ 	.short	0x0001
        /*0072*/ 	.short	0x0004
        /*0074*/ 	.byte	0x00, 0xf0, 0x11, 0x00


	//----- nvinfo : EIATTR_KPARAM_INFO
	.align		4
.L_18339:
        /*0078*/ 	.byte	0x04, 0x17
        /*007a*/ 	.short	(.L_18341 - .L_18340)
.L_18340:
        /*007c*/ 	.word	0x00000000
        /*0080*/ 	.short	0x0000
        /*0082*/ 	.short	0x0000
        /*0084*/ 	.byte	0x00, 0xf0, 0x11, 0x00


	//----- nvinfo : EIATTR_SPARSE_MMA_MASK
	.align		4
.L_18341:
        /*0088*/ 	.byte	0x03, 0x50
        /*008a*/ 	.short	0x0000


	//----- nvinfo : EIATTR_MAXREG_COUNT
	.align		4
        /*008c*/ 	.byte	0x03, 0x1b
        /*008e*/ 	.short	0x00ff


	//----- nvinfo : EIATTR_NUM_BARRIERS
	.align		4
        /*0090*/ 	.byte	0x02, 0x4c
        /*0092*/ 	.byte	0x01
	.zero		1


	//----- nvinfo : EIATTR_MERCURY_ISA_VERSION
	.align		4
        /*0094*/ 	.byte	0x03, 0x5f
        /*0096*/ 	.short	0x0101


	//----- nvinfo : EIATTR_COOP_GROUP_MASK_REGIDS
	.align		4
        /*0098*/ 	.byte	0x04, 0x29
        /*009a*/ 	.short	(.L_18343 - .L_18342)


	//   ....[0]....
.L_18342:
        /*009c*/ 	.word	0xffffffff


	//   ....[1]....
        /*00a0*/ 	.word	0xffffffff


	//   ....[2]....
        /*00a4*/ 	.word	0xffffffff


	//   ....[3]....
        /*00a8*/ 	.word	0xffffffff


	//   ....[4]....
        /*00ac*/ 	.word	0xffffffff


	//   ....[5]....
        /*00b0*/ 	.word	0xffffffff


	//   ....[6]....
        /*00b4*/ 	.word	0xffffffff


	//   ....[7]....
        /*00b8*/ 	.word	0x05000002


	//   ....[8]....
        /*00bc*/ 	.word	0x05000002


	//   ....[9]....
        /*00c0*/ 	.word	0x05000002


	//   ....[10]....
        /*00c4*/ 	.word	0x05000002


	//   ....[11]....
        /*00c8*/ 	.word	0x05000002


	//   ....[12]....
        /*00cc*/ 	.word	0x05000002


	//----- nvinfo : EIATTR_COOP_GROUP_INSTR_OFFSETS
	.align		4
.L_18343:
        /*00d0*/ 	.byte	0x04, 0x28
        /*00d2*/ 	.short	(.L_18345 - .L_18344)


	//   ....[0]....
.L_18344:
        /*00d4*/ 	.word	0x000015f0


	//   ....[1]....
        /*00d8*/ 	.word	0x00001650


	//   ....[2]....
        /*00dc*/ 	.word	0x00001b60


	//   ....[3]....
        /*00e0*/ 	.word	0x00001bb0


	//   ....[4]....
        /*00e4*/ 	.word	0x000020d0


	//   ....[5]....
        /*00e8*/ 	.word	0x00002120


	//   ....[6]....
        /*00ec*/ 	.word	0x00002180


	//   ....[7]....
        /*00f0*/ 	.word	0x00002880


	//   ....[8]....
        /*00f4*/ 	.word	0x00002900


	//   ....[9]....
        /*00f8*/ 	.word	0x00002980


	//   ....[10]....
        /*00fc*/ 	.word	0x00002a00


	//   ....[11]....
        /*0100*/ 	.word	0x00002a70


	//   ....[12]....
        /*0104*/ 	.word	0x00002af0


	//----- nvinfo : EIATTR_VRC_CTA_INIT_COUNT
	.align		4
.L_18345:
        /*0108*/ 	.byte	0x02, 0x4a
	.zero		1
	.zero		1


	//----- nvinfo : EIATTR_EXIT_INSTR_OFFSETS
	.align		4
        /*010c*/ 	.byte	0x04, 0x1c
        /*010e*/ 	.short	(.L_18347 - .L_18346)


	//   ....[0]....
.L_18346:
        /*0110*/ 	.word	0x00000890


	//   ....[1]....
        /*0114*/ 	.word	0x00002570


	//   ....[2]....
        /*0118*/ 	.word	0x00002830


	//----- nvinfo : EIATTR_MAX_THREADS
	.align		4
.L_18347:
        /*011c*/ 	.byte	0x04, 0x05
        /*011e*/ 	.short	(.L_18349 - .L_18348)
.L_18348:
        /*0120*/ 	.word	0x00000100
        /*0124*/ 	.word	0x00000001
        /*0128*/ 	.word	0x00000001


	//----- nvinfo : EIATTR_CRS_STACK_SIZE
	.align		4
.L_18349:
        /*012c*/ 	.byte	0x04, 0x1e
        /*012e*/ 	.short	(.L_18351 - .L_18350)
.L_18350:
        /*0130*/ 	.word	0x00000000


	//----- nvinfo : EIATTR_CBANK_PARAM_SIZE
	.align		4
.L_18351:
        /*0134*/ 	.byte	0x03, 0x19
        /*0136*/ 	.short	0x0030


	//----- nvinfo : EIATTR_PARAM_CBANK
	.align		4
        /*0138*/ 	.byte	0x04, 0x0a
        /*013a*/ 	.short	(.L_18353 - .L_18352)
	.align		4
.L_18352:
        /*013c*/ 	.word	index@(.nv.constant0._Z9cuda_gemmIiLi256ELi1ELi1ELi512ELi2ELi2ELi32ELi1ELi0EEviiiPT_S1_S1_ii)
        /*0140*/ 	.short	0x0380
        /*0142*/ 	.short	0x0030


	//----- nvinfo : EIATTR_SW_WAR
	.align		4
.L_18353:
        /*0144*/ 	.byte	0x04, 0x36
        /*0146*/ 	.short	(.L_18355 - .L_18354)
.L_18354:
        /*0148*/ 	.word	0x00000008
.L_18355:


//--------------------- .nv.info._Z9cuda_gemmIiLi256ELi1ELi1ELi512ELi2ELi2ELi32ELi0ELi1EEviiiPT_S1_S1_ii --------------------------
	.section	.nv.info._Z9cuda_gemmIiLi256ELi1ELi1ELi512ELi2ELi2ELi32ELi0ELi1EEviiiPT_S1_S1_ii,"",@"SHT_CUDA_INFO"
	.sectionflags	@""
	.align	4


	//----- nvinfo : EIATTR_CUDA_API_VERSION
	.align		4
        /*0000*/ 	.byte	0x04, 0x37
        /*0002*/ 	.short	(.L_18357 - .L_18356)
.L_18356:
        /*0004*/ 	.word	0x00000082


	//----- nvinfo : EIATTR_KPARAM_INFO
	.align		4
.L_18357:
        /*0008*/ 	.byte	0x04, 0x17
        /*000a*/ 	.short	(.L_18359 - .L_18358)
.L_18358:
        /*000c*/ 	.word	0x00000000
        /*0010*/ 	.short	0x0007
        /*0012*/ 	.short	0x002c
        /*0014*/ 	.byte	0x00, 0xf0, 0x11, 0x00


	//----- nvinfo : EIATTR_KPARAM_INFO
	.align		4
.L_18359:
        /*0018*/ 	.byte	0x04, 0x17
        /*001a*/ 	.short	(.L_18361 - .L_18360)
.L_18360:
        /*001c*/ 	.word	0x00000000
        /*0020*/ 	.short	0x0006
        /*0022*/ 	.short	0x0028
        /*0024*/ 	.byte	0x00, 0xf0, 0x11, 0x00


	//----- nvinfo : EIATTR_KPARAM_INFO
	.align		4
.L_18361:
        /*0028*/ 	.byte	0x04, 0x17
        /*002a*/ 	.short	(.L_18363 - .L_18362)
.L_18362:
        /*002c*/ 	.word	0x00000000
        /*0030*/ 	.short	0x0005
        /*0032*/ 	.short	0x0020
        /*0034*/ 	.byte	0x00, 0xf5, 0x21, 0x00


	//----- nvinfo : EIATTR_KPARAM_INFO
	.align		4
.L_18363:
        /*0038*/ 	.byte	0x04, 0x17
        /*003a*/ 	.short	(.L_18365 - .L_18364)
.L_18364:
        /*003c*/ 	.word	0x00000000
        /*0040*/ 	.short	0x0004
        /*0042*/ 	.short	0x0018
        /*0044*/ 	.byte	0x00, 0xf5, 0x21, 0x00


	//----- nvinfo : EIATTR_KPARAM_INFO
	.align		4
.L_18365:
        /*0048*/ 	.byte	0x04, 0x17
        /*004a*/ 	.short	(.L_18367 - .L_18366)
.L_18366:
        /*004c*/ 	.word	0x00000000
        /*0050*/ 	.short	0x0003
        /*0052*/ 	.short	0x0010
        /*0054*/ 	.byte	0x00, 0xf5, 0x21, 0x00


	//----- nvinfo : EIATTR_KPARAM_INFO
	.align		4
.L_18367:
        /*0058*/ 	.byte	0x04, 0x17
        /*005a*/ 	.short	(.L_18369 - .L_18368)
.L_18368:
        /*005c*/ 	.word	0x00000000
        /*0060*/ 	.short	0x0002
        /*0062*/ 	.short	0x0008
        /*0064*/ 	.byte	0x00, 0xf0, 0x11, 0x00


	//----- nvinfo : EIATTR_KPARAM_INFO
	.align		4
.L_18369:
        /*0068*/ 	.byte	0x04, 0x17
        /*006a*/ 	.short	(.L_18371 - .L_18370)
.L_18370:
        /*006c*/ 	.word	0x00000000
        /*0070*/ 	.short	0x0001
        /*0072*/ 	.short	0x0004
        /*0074*/ 	.byte	0x00, 0xf0, 0x11, 0x00


	//----- nvinfo : EIATTR_KPARAM_INFO
	.align		4
.L_18371:
        /*0078*/ 	.byte	0x04, 0x17
        /*007a*/ 	.short	(.L_18373 - .L_18372)
.L_18372:
        /*007c*/ 	.word	0x00000000
        /*0080*/ 	.short	0x0000
        /*0082*/ 	.short	0x0000
        /*0084*/ 	.byte	0x00, 0xf0, 0x11, 0x00


	//----- nvinfo : EIATTR_SPARSE_MMA_MASK
	.align		4
.L_18373:
        /*0088*/ 	.byte	0x03, 0x50
        /*008a*/ 	.short	0x0000


	//----- nvinfo : EIATTR_MAXREG_COUNT
	.align		4
        /*008c*/ 	.byte	0x03, 0x1b
        /*008e*/ 	.short	0x00ff


	//----- nvinfo : EIATTR_NUM_BARRIERS
	.align		4
        /*0090*/ 	.byte	0x02, 0x4c
        /*0092*/ 	.byte	0x01
	.zero		1


	//----- nvinfo : EIATTR_MERCURY_ISA_VERSION
	.align		4
        /*0094*/ 	.byte	0x03, 0x5f
        /*0096*/ 	.short	0x0101


	//----- nvinfo : EIATTR_COOP_GROUP_MASK_REGIDS
	.align		4
        /*0098*/ 	.byte	0x04, 0x29
        /*009a*/ 	.short	(.L_18375 - .L_18374)


	//   ....[0]....
.L_18374:
        /*009c*/ 	.word	0xffffffff


	//   ....[1]....
        /*00a0*/ 	.word	0xffffffff


	//----- nvinfo : EIATTR_COOP_GROUP_INSTR_OFFSETS
	.align		4
.L_18375:
        /*00a4*/ 	.byte	0x04, 0x28
        /*00a6*/ 	.short	(.L_18377 - .L_18376)


	//   ....[0]....
.L_18376:
        /*00a8*/ 	.word	0x00000ab0


	//   ....[1]....
        /*00ac*/ 	.word	0x00000ac0


	//----- nvinfo : EIATTR_VRC_CTA_INIT_COUNT
	.align		4
.L_18377:
        /*00b0*/ 	.byte	0x02, 0x4a
	.zero		1
	.zero		1


	//----- nvinfo : EIATTR_EXIT_INSTR_OFFSETS
	.align		4
        /*00b4*/ 	.byte	0x04, 0x1c
        /*00b6*/ 	.short	(.L_18379 - .L_18378)


	//   ....[0]....
.L_18378:
        /*00b8*/ 	.word	0x000001d0


	//   ....[1]....
        /*00bc*/ 	.word	0x00000ce0


	//   ....[2]....
        /*00c0*/ 	.word	0x00000fb0


	//----- nvinfo : EIATTR_MAX_THREADS
	.align		4
.L_18379:
        /*00c4*/ 	.byte	0x04, 0x05
        /*00c6*/ 	.short	(.L_18381 - .L_18380)
.L_18380:
        /*00c8*/ 	.word	0x00000100
        /*00cc*/ 	.word	0x00000001
        /*00d0*/ 	.word	0x00000001


	//----- nvinfo : EIATTR_CRS_STACK_SIZE
	.align		4
.L_18381:
        /*00d4*/ 	.byte	0x04, 0x1e
        /*00d6*/ 	.short	(.L_18383 - .L_18382)
.L_18382:
        /*00d8*/ 	.word	0x00000000


	//----- nvinfo : EIATTR_CBANK_PARAM_SIZE
	.align		4
.L_18383:
        /*00dc*/ 	.byte	0x03, 0x19
        /*00de*/ 	.short	0x0030


	//----- nvinfo : EIATTR_PARAM_CBANK
	.align		4
        /*00e0*/ 	.byte	0x04, 0x0a
        /*00e2*/ 	.short	(.L_18385 - .L_18384)
	.align		4
.L_18384:
        /*00e4*/ 	.word	index@(.nv.constant0._Z9cuda_gemmIiLi256ELi1ELi1ELi512ELi2ELi2ELi32ELi0ELi1EEviiiPT_S1_S1_ii)
        /*00e8*/ 	.short	0x0380
        /*00ea*/ 	.short	0x0030


	//----- nvinfo : EIATTR_SW_WAR
	.align		4
.L_18385:
        /*00ec*/ 	.byte	0x04, 0x36
        /*00ee*/ 	.short	(.L_18387 - .L_18386)
.L_18386:
        /*00f0*/ 	.word	0x00000008
.L_18387:


//--------------------- .nv.info._Z9cuda_gemmIiLi256ELi1ELi1ELi512ELi2ELi2ELi32ELi0ELi0EEviiiPT_S1_S1_ii --------------------------
	.section	.nv.info._Z9cuda_gemmIiLi256ELi1ELi1ELi512ELi2ELi2ELi32ELi0ELi0EEviiiPT_S1_S1_ii,"",@"SHT_CUDA_INFO"
	.sectionflags	@""
	.align	4


	//----- nvinfo : EIATTR_CUDA_API_VERSION
	.align		4
        /*0000*/ 	.byte	0x04, 0x37
        /*0002*/ 	.short	(.L_18389 - .L_18388)
.L_18388:
        /*0004*/ 	.word	0x00000082


	//----- nvinfo : EIATTR_KPARAM_INFO
	.align		4
.L_18389:
        /*0008*/ 	.byte	0x04, 0x17
        /*000a*/ 	.short	(.L_18391 - .L_18390)
.L_18390:
        /*000c*/ 	.word	0x00000000
        /*0010*/ 	.short	0x0007
        /*0012*/ 	.short	0x002c
        /*0014*/ 	.byte	0x00, 0xf0, 0x11, 0x00


	//----- nvinfo : EIATTR_KPARAM_INFO
	.align		4
.L_18391:
        /*0018*/ 	.byte	0x04, 0x17
        /*001a*/ 	.short	(.L_18393 - .L_18392)
.L_18392:
        /*001c*/ 	.word	0x00000000
        /*0020*/ 	.short	0x0006
        /*0022*/ 	.short	0x0028
        /*0024*/ 	.byte	0x00, 0xf0, 0x11, 0x00


	//----- nvinfo : EIATTR_KPARAM_INFO
	.align		4
.L_18393:
        /*0028*/ 	.byte	0x04, 0x17
        /*002a*/ 	.short	(.L_18395 - .L_18394)
.L_18394:
        /*002c*/ 	.word	0x00000000
        /*0030*/ 	.short	0x0005
        /*0032*/ 	.short	0x0020
        /*0034*/ 	.byte	0x00, 0xf5, 0x21, 0x00


	//----- nvinfo : EIATTR_KPARAM_INFO
	.align		4
.L_18395:
        /*0038*/ 	.byte	0x04, 0x17
        /*003a*/ 	.short	(.L_18397 - .L_18396)
.L_18396:
        /*003c*/ 	.word	0x00000000
        /*0040*/ 	.short	0x0004
        /*0042*/ 	.short	0x0018
        /*0044*/ 	.byte	0x00, 0xf5, 0x21, 0x00


	//----- nvinfo : EIATTR_KPARAM_INFO
	.align		4
.L_18397:
        /*0048*/ 	.byte	0x04, 0x17
        /*004a*/ 	.short	(.L_18399 - .L_18398)
.L_18398:
        /*004c*/ 	.word	0x00000000
        /*0050*/ 	.short	0x0003
        /*0052*/ 	.short	0x0010
        /*0054*/ 	.byte	0x00, 0xf5, 0x21, 0x00


	//----- nvinfo : EIATTR_KPARAM_INFO
	.align		4
.L_18399:
        /*0058*/ 	.byte	0x04, 0x17
        /*005a*/ 	.short	(.L_18401 - .L_18400)
.L_18400:
        /*005c*/ 	.word	0x00000000
        /*0060*/ 	.short	0x0002
        /*0062*/ 	.short	0x0008
        /*0064*/ 	.byte	0x00, 0xf0, 0x11, 0x00


	//----- nvinfo : EIATTR_KPARAM_INFO
	.align		4
.L_18401:
        /*0068*/ 	.byte	0x04, 0x17
        /*006a*/ 	.short	(.L_18403 - .L_18402)
.L_18402:
        /*006c*/ 	.word	0x00000000
        /*0070*/ 	.short	0x0001
        /*0072*/ 	.short	0x0004
        /*0074*/ 	.byte	0x00, 0xf0, 0x11, 0x00


	//----- nvinfo : EIATTR_KPARAM_INFO
	.align		4
.L_18403:
        /*0078*/ 	.byte	0x04, 0x17
        /*007a*/ 	.short	(.L_18405 - .L_18404)
.L_18404:
        /*007c*/ 	.word	0x00000000
        /*0080*/ 	.short	0x0000
        /*0082*/ 	.short	0x0000
        /*0084*/ 	.byte	0x00, 0xf0, 0x11, 0x00


	//----- nvinfo : EIATTR_SPARSE_MMA_MASK
	.align		4
.L_18405:
        /*0088*/ 	.byte	0x03, 0x50
        /*008a*/ 	.short	0x0000


	//----- nvinfo : EIATTR_MAXREG_COUNT
	.align		4
        /*008c*/ 	.byte	0x03, 0x1b
        /*008e*/ 	.short	0x00ff


	//----- nvinfo : EIATTR_NUM_BARRIERS
	.align		4
        /*0090*/ 	.byte	0x02, 0x4c
        /*0092*/ 	.byte	0x01
	.zero		1


	//----- nvinfo : EIATTR_MERCURY_ISA_VERSION
	.align		4
        /*0094*/ 	.byte	0x03, 0x5f
        /*0096*/ 	.short	0x0101


	//----- nvinfo : EIATTR_COOP_GROUP_MASK_REGIDS
	.align		4
        /*0098*/ 	.byte	0x04, 0x29
        /*009a*/ 	.short	(.L_18407 - .L_18406)


	//   ....[0]....
.L_18406:
        /*009c*/ 	.word	0xffffffff


	//   ....[1]....
        /*00a0*/ 	.word	0xffffffff


	//   ....[2]....
        /*00a4*/ 	.word	0xffffffff


	//   ....[3]....
        /*00a8*/ 	.word	0xffffffff


	//   ....[4]....
        /*00ac*/ 	.word	0xffffffff


	//   ....[5]....
        /*00b0*/ 	.word	0xffffffff


	//   ....[6]....
        /*00b4*/ 	.word	0xffffffff


	//   ....[7]....
        /*00b8*/ 	.word	0x05000008


	//   ....[8]....
        /*00bc*/ 	.word	0x05000008


	//   ....[9]....
        /*00c0*/ 	.word	0x05000008


	//   ....[10]....
        /*00c4*/ 	.word	0x05000008


	//   ....[11]....
        /*00c8*/ 	.word	0x05000008


	//   ....[12]....
        /*00cc*/ 	.word	0x05000008


	//----- nvinfo : EIATTR_COOP_GROUP_INSTR_OFFSETS
	.align		4
.L_18407:
        /*00d0*/ 	.byte	0x04, 0x28
        /*00d2*/ 	.short	(.L_18409 - .L_18408)


	//   ....[0]....
.L_18408:
        /*00d4*/ 	.word	0x00001660


	//   ....[1]....
        /*00d8*/ 	.word	0x000016c0


	//   ....[2]....
        /*00dc*/ 	.word	0x00001bd0


	//   ....[3]....
        /*00e0*/ 	.word	0x00001c20


	//   ....[4]....
        /*00e4*/ 	.word	0x00002150


	//   ....[5]....
        /*00e8*/ 	.word	0x000021b0


	//   ....[6]....
        /*00ec*/ 	.word	0x00002220


	//   ....[7]....
        /*00f0*/ 	.word	0x00003210


	//   ....[8]....
        /*00f4*/ 	.word	0x00003290


	//   ....[9]....
        /*00f8*/ 	.word	0x00003310


	//   ....[10]....
        /*00fc*/ 	.word	0x00003390


	//   ....[11]....
        /*0100*/ 	.word	0x00003400


	//   ....[12]....
        /*0104*/ 	.word	0x00003480


	//----- nvinfo : EIATTR_VRC_CTA_INIT_COUNT
	.align		4
.L_18409:
        /*0108*/ 	.byte	0x02, 0x4a
	.zero		1
	.zero		1


	//----- nvinfo : EIATTR_EXIT_INSTR_OFFSETS
	.align		4
        /*010c*/ 	.byte	0x04, 0x1c
        /*010e*/ 	.short	(.L_18411 - .L_18410)


	//   ....[0]....
.L_18410:
        /*0110*/ 	.word	0x000008c0


	//   ....[1]....
        /*0114*/ 	.word	0x00002970


	//   ....[2]....
        /*0118*/ 	.word	0x000031c0


	//----- nvinfo : EIATTR_MAX_THREADS
	.align		4
.L_18411:
        /*011c*/ 	.byte	0x04, 0x05
        /*011e*/ 	.short	(.L_18413 - .L_18412)
.L_18412:
        /*0120*/ 	.word	0x00000100
        /*0124*/ 	.word	0x00000001
        /*0128*/ 	.word	0x00000001


	//----- nvinfo : EIATTR_CRS_STACK_SIZE
	.align		4
.L_18413:
        /*012c*/ 	.byte	0x04, 0x1e
        /*012e*/ 	.short	(.L_18415 - .L_18414)
.L_18414:
        /*0130*/ 	.word	0x00000000


	//----- nvinfo : EIATTR_CBANK_PARAM_SIZE
	.align		4
.L_18415:
        /*0134*/ 	.byte	0x03, 0x19
        /*0136*/ 	.short	0x0030


	//----- nvinfo : EIATTR_PARAM_CBANK
	.align		4
        /*0138*/ 	.byte	0x04, 0x0a
        /*013a*/ 	.short	(.L_18417 - .L_18416)
	.align		4
.L_18416:
        /*013c*/ 	.word	index@(.nv.constant0._Z9cuda_gemmIiLi256ELi1ELi1ELi512ELi2ELi2ELi32ELi0ELi0EEviiiPT_S1_S1_ii)
        /*0140*/ 	.short	0x0380
        /*0142*/ 	.short	0x0030


	//----- nvinfo : EIATTR_SW_WAR
	.align		4
.L_18417:
        /*0144*/ 	.byte	0x04, 0x36
        /*0146*/ 	.short	(.L_18419 - .L_18418)
.L_18418:
        /*0148*/ 	.word	0x00000008
.L_18419:


//--------------------- .nv.info._Z9cuda_gemmIiLi256ELi1ELi1ELi256ELi128ELi128ELi32ELi1ELi1EEviiiPT_S1_S1_ii --------------------------
	.section	.nv.info._Z9cuda_gemmIiLi256ELi1ELi1ELi256ELi128ELi128ELi32ELi1ELi1EEviiiPT_S1_S1_ii,"",@"SHT_CUDA_INFO"
	.sectionflags	@""
	.align	4


	//----- nvinfo : EIATTR_CUDA_API_VERSION
	.align		4
        /*0000*/ 	.byte	0x04, 0x37
        /*0002*/ 	.short	(.L_18421 - .L_18420)
.L_18420:
        /*0004*/ 	.word	0x00000082


	//----- nvinfo : EIATTR_KPARAM_INFO
	.align		4
.L_18421:
        /*0008*/ 	.byte	0x04, 0x17
        /*000a*/ 	.short	(.L_18423 - .L_18422)
.L_18422:
        /*000c*/ 	.word	0x00000000
        /*0010*/ 	.short	0x0007
        /*0012*/ 	.short	0x002c
        /*0014*/ 	.byte	0x00, 0xf0, 0x11, 0x00


	//----- nvinfo : EIATTR_KPARAM_INFO
	.align		4
.L_18423:
        /*0018*/ 	.byte	0x04, 0x17
        /*001a*/ 	.short	(.L_18425 - .L_18424)
.L_18424:
        /*001c*/ 	.word	0x00000000
        /*0020*/ 	.short	0x0006
        /*0022*/ 	.short	0x0028
        /*0024*/ 	.byte	0x00, 0xf0, 0x11, 0x00


	//----- nvinfo : EIATTR_KPARAM_INFO
	.align		4
.L_18425:
        /*0028*/ 	.byte	0x04, 0x17
        /*002a*/ 	.short	(.L_18427 - .L_18426)
.L_18426:
        /*002c*/ 	.word	0x00000000
        /*0030*/ 	.short	0x0005
        /*0032*/ 	.short	0x0020
        /*0034*/ 	.byte	0x00, 0xf5, 0x21, 0x00


	//----- nvinfo : EIATTR_KPARAM_INFO
	.align		4
.L_18427:
        /*0038*/ 	.byte	0x04, 0x17
        /*003a*/ 	.short	(.L_18429 - .L_18428)
.L_18428:
        /*003c*/ 	.word	0x00000000
        /*0040*/ 	.short	0x0004
        /*0042*/ 	.short	0x0018
        /*0044*/ 	.byte	0x00, 0xf5, 0x21, 0x00


	//----- nvinfo : EIATTR_KPARAM_INFO
	.align		4
.L_18429:
        /*0048*/ 	.byte	0x04, 0x17
        /*004a*/ 	.short	(.L_18431 - .L_18430)
.L_18430:
        /*004c*/ 	.word	0x00000000
        /*0050*/ 	.short	0x0003
        /*0052*/ 	.short	0x0010
        /*0054*/ 	.byte	0x00, 0xf5, 0x21, 0x00


	//----- nvinfo : EIATTR_KPARAM_INFO
	.align		4
.L_18431:
        /*0058*/ 	.byte	0x04, 0x17
        /*005a*/ 	.short	(.L_18433 - .L_18432)
.L_18432:
        /*005c*/ 	.word	0x00000000
        /*0060*/ 	.short	0x0002
        /*0062*/ 	.short	0x0008
        /*0064*/ 	.byte	0x00, 0xf0, 0x11, 0x00


	//----- nvinfo : EIATTR_KPARAM_INFO
	.align		4
.L_18433:
        /*0068*/ 	.byte	0x04, 0x17
        /*006a*/ 	.short	(.L_18435 - .L_18434)
.L_18434:
        /*006c*/ 	.word	0x00000000
        /*0070*/ 	.short	0x0001
        /*0072*/ 	.short	0x0004
        /*0074*/ 	.byte	0x00, 0xf0, 0x11, 0x00


	//----- nvinfo : EIATTR_KPARAM_INFO
	.align		4
.L_18435:
        /*0078*/ 	.byte	0x04, 0x17
        /*007a*/ 	.short	(.L_18437 - .L_18436)
.L_18436:
        /*007c*/ 	.word	0x00000000
        /*0080*/ 	.short	0x0000
        /*0082*/ 	.short	0x0000
        /*0084*/ 	.byte	0x00, 0xf0, 0x11, 0x00


	//----- nvinfo : EIATTR_SPARSE_MMA_MASK
	.align		4
.L_18437:
        /*0088*/ 	.byte	0x03, 0x50
        /*008a*/ 	.short	0x0000


	//----- nvinfo : EIATTR_MAXREG_COUNT
	.align		4
        /*008c*/ 	.byte	0x03, 0x1b
        /*008e*/ 	.short	0x00ff


	//----- nvinfo : EIATTR_NUM_BARRIERS
	.align		4
        /*0090*/ 	.byte	0x02, 0x4c
        /*0092*/ 	.byte	0x01
	.zero		1


	//----- nvinfo : EIATTR_MERCURY_ISA_VERSION
	.align		4
        /*0094*/ 	.byte	0x03, 0x5f
        /*0096*/ 	.short	0x0101


	//----- nvinfo : EIATTR_COOP_GROUP_MASK_REGIDS
	.align		4
        /*0098*/ 	.byte	0x04, 0x29
        /*009a*/ 	.short	(.L_18439 - .L_18438)


	//   ....[0]....
.L_18438:
        /*009c*/ 	.word	0xffffffff


	//   ....[1]....
        /*00a0*/ 	.word	0xffffffff


	//   ....[2]....
        /*00a4*/ 	.word	0xffffffff


	//   ....[3]....
        /*00a8*/ 	.word	0x0500001f


	//   ....[4]....
        /*00ac*/ 	.word	0x0500001f


	//   ....[5]....
        /*00b0*/ 	.word	0x0500001f


	//----- nvinfo : EIATTR_COOP_GROUP_INSTR_OFFSETS
	.align		4
.L_18439:
        /*00b4*/ 	.byte	0x04, 0x28
        /*00b6*/ 	.short	(.L_18441 - .L_18440)


	//   ....[0]....
.L_18440:
        /*00b8*/ 	.word	0x000011c0


	//   ....[1]....
        /*00bc*/ 	.word	0x000011e0


	//   ....[2]....
        /*00c0*/ 	.word	0x00001200


	//   ....[3]....
        /*00c4*/ 	.word	0x00001830


	//   ....[4]....
        /*00c8*/ 	.word	0x000018d0


	//   ....[5]....
        /*00cc*/ 	.word	0x00001940


	//----- nvinfo : EIATTR_VRC_CTA_INIT_COUNT
	.align		4
.L_18441:
        /*00d0*/ 	.byte	0x02, 0x4a
	.zero		1
	.zero		1


	//----- nvinfo : EIATTR_EXIT_INSTR_OFFSETS
	.align		4
        /*00d4*/ 	.byte	0x04, 0x1c
        /*00d6*/ 	.short	(.L_18443 - .L_18442)


	//   ....[0]....
.L_18442:
        /*00d8*/ 	.word	0x00000050


	//   ....[1]....
        /*00dc*/ 	.word	0x000012b0


	//   ....[2]....
        /*00e0*/ 	.word	0x000015d0


	//   ....[3]....
        /*00e4*/ 	.word	0x000017d0


	//----- nvinfo : EIATTR_MAX_THREADS
	.align		4
.L_18443:
        /*00e8*/ 	.byte	0x04, 0x05
        /*00ea*/ 	.short	(.L_18445 - .L_18444)
.L_18444:
        /*00ec*/ 	.word	0x00000100
        /*00f0*/ 	.word	0x00000001
        /*00f4*/ 	.word	0x00000001


	//----- nvinfo : EIATTR_CRS_STACK_SIZE
	.align		4
.L_18445:
        /*00f8*/ 	.byte	0x04, 0x1e
        /*00fa*/ 	.short	(.L_18447 - .L_18446)
.L_18446:
        /*00fc*/ 	.word	0x00000000


	//----- nvinfo : EIATTR_CBANK_PARAM_SIZE
	.align		4
.L_18447:
        /*0100*/ 	.byte	0x03, 0x19
        /*0102*/ 	.short	0x0030


	//----- nvinfo : EIATTR_PARAM_CBANK
	.align		4
        /*0104*/ 	.byte	0x04, 0x0a
        /*0106*/ 	.short	(.L_18449 - .L_18448)
	.align		4
.L_18448:
        /*0108*/ 	.word	index@(.nv.constant0._Z9cuda_gemmIiLi256ELi1ELi1ELi256ELi128ELi128ELi32ELi1ELi1EEviiiPT_S1_S1_ii)
        /*010c*/ 	.short	0x0380
        /*010e*/ 	.short	0x0030


	//----- nvinfo : EIATTR_SW_WAR
	.align		4
.L_18449:
        /*0110*/ 	.byte	0x04, 0x36
        /*0112*/ 	.short	(.L_18451 - .L_18450)
.L_18450:
        /*0114*/ 	.word	0x00000008
.L_18451:


//--------------------- .nv.info._Z9cuda_gemmIiLi256ELi1ELi1ELi256ELi128ELi128ELi32ELi1ELi0EEviiiPT_S1_S1_ii --------------------------
	.section	.nv.info._Z9cuda_gemmIiLi256ELi1ELi1ELi256ELi128ELi128ELi32ELi1ELi0EEviiiPT_S1_S1_ii,"",@"SHT_CUDA_INFO"
	.sectionflags	@""
	.align	4


	//----- nvinfo : EIATTR_CUDA_API_VERSION
	.align		4
        /*0000*/ 	.byte	0x04, 0x37
        /*0002*/ 	.short	(.L_18453 - .L_18452)
.L_18452:
        /*0004*/ 	.word	0x00000082


	//----- nvinfo : EIATTR_KPARAM_INFO
	.align		4
.L_18453:
        /*0008*/ 	.byte	0x04, 0x17
        /*000a*/ 	.short	(.L_18455 - .L_18454)
.L_18454:
        /*000c*/ 	.word	0x00000000
        /*0010*/ 	.short	0x0007
        /*0012*/ 	.short	0x002c
        /*0014*/ 	.byte	0x00, 0xf0, 0x11, 0x00


	//----- nvinfo : EIATTR_KPARAM_INFO
	.align		4
.L_18455:
        /*0018*/ 	.byte	0x04, 0x17
        /*001a*/ 	.short	(.L_18457 - .L_18456)
.L_18456:
        /*001c*/ 	.word	0x00000000
        /*0020*/ 	.short	0x0006
        /*0022*/ 	.short	0x0028
        /*0024*/ 	.byte	0x00, 0xf0, 0x11, 0x00


	//----- nvinfo : EIATTR_KPARAM_INFO
	.align		4
.L_18457:
        /*0028*/ 	.byte	0x04, 0x17
        /*002a*/ 	.short	(.L_18459 - .L_18458)
.L_18458:
        /*002c*/ 	.word	0x00000000
        /*0030*/ 	.short	0x0005
        /*0032*/ 	.short	0x0020
        /*0034*/ 	.byte	0x00, 0xf5, 0x21, 0x00


	//----- nvinfo : EIATTR_KPARAM_INFO
	.align		4
.L_18459:
        /*0038*/ 	.byte	0x04, 0x17
        /*003a*/ 	.short	(.L_18461 - .L_18460)
.L_18460:
        /*003c*/ 	.word	0x00000000
        /*0040*/ 	.short	0x0004
        /*0042*/ 	.short	0x0018
        /*0044*/ 	.byte	0x00, 0xf5, 0x21, 0x00


	//----- nvinfo : EIATTR_KPARAM_INFO
	.align		4
.L_18461:
        /*0048*/ 	.byte	0x04, 0x17
        /*004a*/ 	.short	(.L_18463 - .L_18462)
.L_18462:
        /*004c*/ 	.word	0x00000000
        /*0050*/ 	.short	0x0003
        /*0052*/ 	.short	0x0010
        /*0054*/ 	.byte	0x00, 0xf5, 0x21, 0x00


	//----- nvinfo : EIATTR_KPARAM_INFO
	.align		4
.L_18463:
        /*0058*/ 	.byte	0x04, 0x17
        /*005a*/ 	.short	(.L_18465 - .L_18464)
.L_18464:
        /*005c*/ 	.word	0x00000000
        /*0060*/ 	.short	0x0002
        /*0062*/ 	.short	0x0008
        /*0064*/ 	.byte	0x00, 0xf0, 0x11, 0x00


	//----- nvinfo : EIATTR_KPARAM_INFO
	.align		4
.L_18465:
        /*0068*/ 	.byte	0x04, 0x17
        /*006a*/ 	.short	(.L_18467 - .L_18466)
.L_18466:
        /*006c*/ 	.word	0x00000000
        /*0070*/ 	.short	0x0001
        /*0072*/ 	.short	0x0004
        /*0074*/ 	.byte	0x00, 0xf0, 0x11, 0x00


	//----- nvinfo : EIATTR_KPARAM_INFO
	.align		4
.L_18467:
        /*0078*/ 	.byte	0x04, 0x17
        /*007a*/ 	.short	(.L_18469 - .L_18468)
.L_18468:
        /*007c*/ 	.word	0x00000000
        /*0080*/ 	.short	0x0000
        /*0082*/ 	.short	0x0000
        /*0084*/ 	.byte	0x00, 0xf0, 0x11, 0x00


	//----- nvinfo : EIATTR_SPARSE_MMA_MASK
	.align		4
.L_18469:
        /*0088*/ 	.byte	0x03, 0x50
        /*008a*/ 	.short	0x0000


	//----- nvinfo : EIATTR_MAXREG_COUNT
	.align		4
        /*008c*/ 	.byte	0x03, 0x1b
        /*008e*/ 	.short	0x00ff


	//----- nvinfo : EIATTR_NUM_BARRIERS
	.align		4
        /*0090*/ 	.byte	0x02, 0x4c
        /*0092*/ 	.byte	0x01
	.zero		1


	//----- nvinfo : EIATTR_MERCURY_ISA_VERSION
	.align		4
        /*0094*/ 	.byte	0x03, 0x5f
        /*0096*/ 	.short	0x0101


	//----- nvinfo : EIATTR_COOP_GROUP_MASK_REGIDS
	.align		4
        /*0098*/ 	.byte	0x04, 0x29
        /*009a*/ 	.short	(.L_18471 - .L_18470)


	//   ....[0]....
.L_18470:
        /*009c*/ 	.word	0xffffffff


	//----- nvinfo : EIATTR_COOP_GROUP_INSTR_OFFSETS
	.align		4
.L_18471:
        /*00a0*/ 	.byte	0x04, 0x28
        /*00a2*/ 	.short	(.L_18473 - .L_18472)


	//   ....[0]....
.L_18472:
        /*00a4*/ 	.word	0x000053d0


	//----- nvinfo : EIATTR_VRC_CTA_INIT_COUNT
	.align		4
.L_18473:
        /*00a8*/ 	.byte	0x02, 0x4a
	.zero		1
	.zero		1


	//----- nvinfo : EIATTR_EXIT_INSTR_OFFSETS
	.align		4
        /*00ac*/ 	.byte	0x04, 0x1c
        /*00ae*/ 	.short	(.L_18475 - .L_18474)


	//   ....[0]....
.L_18474:
        /*00b0*/ 	.word	0x000002d0


	//   ....[1]....
        /*00b4*/ 	.word	0x00005620


	//   ....[2]....
        /*00b8*/ 	.word	0x00005950


	//   ....[3]....
        /*00bc*/ 	.word	0x00005b50


	//----- nvinfo : EIATTR_MAX_THREADS
	.align		4
.L_18475:
        /*00c0*/ 	.byte	0x04, 0x05
        /*00c2*/ 	.short	(.L_18477 - .L_18476)
.L_18476:
        /*00c4*/ 	.word	0x00000100
        /*00c8*/ 	.word	0x00000001
        /*00cc*/ 	.word	0x00000001


	//----- nvinfo : EIATTR_CRS_STACK_SIZE
	.align		4
.L_18477:
        /*00d0*/ 	.byte	0x04, 0x1e
        /*00d2*/ 	.short	(.L_18479 - .L_18478)
.L_18478:
        /*00d4*/ 	.word	0x00000000


	//----- nvinfo : EIATTR_CBANK_PARAM_SIZE
	.align		4
.L_18479:
        /*00d8*/ 	.byte	0x03, 0x19
        /*00da*/ 	.short	0x0030


	//----- nvinfo : EIATTR_PARAM_CBANK
	.align		4
        /*00dc*/ 	.byte	0x04, 0x0a
        /*00de*/ 	.short	(.L_18481 - .L_18480)
	.align		4
.L_18480:
        /*00e0*/ 	.word	index@(.nv.constant0._Z9cuda_gemmIiLi256ELi1ELi1ELi256ELi128ELi128ELi32ELi1ELi0EEviiiPT_S1_S1_ii)
        /*00e4*/ 	.short	0x0380
        /*00e6*/ 	.short	0x0030


	//----- nvinfo : EIATTR_SW_WAR
	.align		4
.L_18481:
        /*00e8*/ 	.byte	0x04, 0x36
        /*00ea*/ 	.short	(.L_18483 - .L_18482)
.L_18482:
        /*00ec*/ 	.word	0x00000008
.L_18483:


//--------------------- .nv.info._Z9cuda_gemmIiLi256ELi1ELi1ELi256ELi128ELi128ELi32ELi0ELi1EEviiiPT_S1_S1_ii --------------------------
	.section	.nv.info._Z9cuda_gemmIiLi256ELi1ELi1ELi256ELi128ELi128ELi32ELi0ELi1EEviiiPT_S1_S1_ii,"",@"SHT_CUDA_INFO"
	.sectionflags	@""
	.align	4


	//----- nvinfo : EIATTR_CUDA_API_VERSION
	.align		4
        /*0000*/ 	.byte	0x04, 0x37
        /*0002*/ 	.short	(.L_18485 - .L_18484)
.L_18484:
        /*0004*/ 	.word	0x00000082


	//----- nvinfo : EIATTR_KPARAM_INFO
	.align		4
.L_18485:
        /*0008*/ 	.byte	0x04, 0x17
        /*000a*/ 	.short	(.L_18487 - .L_18486)
.L_18486:
        /*000c*/ 	.word	0x00000000
        /*0010*/ 	.short	0x0007
        /*0012*/ 	.short	0x002c
        /*0014*/ 	.byte	0x00, 0xf0, 0x11, 0x00


	//----- nvinfo : EIATTR_KPARAM_INFO
	.align		4
.L_18487:
        /*0018*/ 	.byte	0x04, 0x17
        /*001a*/ 	.short	(.L_18489 - .L_18488)
.L_18488:
        /*001c*/ 	.word	0x00000000
        /*0020*/ 	.short	0x0006
        /*0022*/ 	.short	0x0028
        /*0024*/ 	.byte	0x00, 0xf0, 0x11, 0x00


	//----- nvinfo : EIATTR_KPARAM_INFO
	.align		4
.L_18489:
        /*0028*/ 	.byte	0x04, 0x17
        /*002a*/ 	.short	(.L_18491 - .L_18490)
.L_18490:
        /*002c*/ 	.word	0x00000000
        /*0030*/ 	.short	0x0005
        /*0032*/ 	.short	0x0020
        /*0034*/ 	.byte	0x00, 0xf5, 0x21, 0x00


	//----- nvinfo : EIATTR_KPARAM_INFO
	.align		4
.L_18491:
        /*0038*/ 	.byte	0x04, 0x17
        /*003a*/ 	.short	(.L_18493 - .L_18492)
.L_18492:
        /*003c*/ 	.word	0x00000000
        /*0040*/ 	.short	0x0004
        /*0042*/ 	.short	0x0018
        /*0044*/ 	.byte	0x00, 0xf5, 0x21, 0x00


	//----- nvinfo : EIATTR_KPARAM_INFO
	.align		4
.L_18493:
        /*0048*/ 	.byte	0x04, 0x17
        /*004a*/ 	.short	(.L_18495 - .L_18494)
.L_18494:
        /*004c*/ 	.word	0x00000000
        /*0050*/ 	.short	0x0003
        /*0052*/ 	.short	0x0010
        /*0054*/ 	.byte	0x00, 0xf5, 0x21, 0x00


	//----- nvinfo : EIATTR_KPARAM_INFO
	.align		4
.L_18495:
        /*0058*/ 	.byte	0x04, 0x17
        /*005a*/ 	.short	(.L_18497 - .L_18496)
.L_18496:
        /*005c*/ 	.word	0x00000000
        /*0060*/ 	.short	0x0002
        /*0062*/ 	.short	0x0008
        /*0064*/ 	.byte	0x00, 0xf0, 0x11, 0x00


	//----- nvinfo : EIATTR_KPARAM_INFO
	.align		4
.L_18497:
        /*0068*/ 	.byte	0x04, 0x17
        /*006a*/ 	.short	(.L_18499 - .L_18498)
.L_18498:
        /*006c*/ 	.word	0x00000000
        /*0070*/ 	.short	0x0001
        /*0072*/ 	.short	0x0004
        /*0074*/ 	.byte	0x00, 0xf0, 0x11, 0x00


	//----- nvinfo : EIATTR_KPARAM_INFO
	.align		4
.L_18499:
        /*0078*/ 	.byte	0x04, 0x17
        /*007a*/ 	.short	(.L_18501 - .L_18500)
.L_18500:
        /*007c*/ 	.word	0x00000000
        /*0080*/ 	.short	0x0000
        /*0082*/ 	.short	0x0000
        /*0084*/ 	.byte	0x00, 0xf0, 0x11, 0x00


	//----- nvinfo : EIATTR_SPARSE_MMA_MASK
	.align		4
.L_18501:
        /*0088*/ 	.byte	0x03, 0x50
        /*008a*/ 	.short	0x0000


	//----- nvinfo : EIATTR_MAXREG_COUNT
	.align		4
        /*008c*/ 	.byte	0x03, 0x1b
        /*008e*/ 	.short	0x00ff


	//----- nvinfo : EIATTR_NUM_BARRIERS
	.align		4
        /*0090*/ 	.byte	0x02, 0x4c
        /*0092*/ 	.byte	0x01
	.zero		1


	//----- nvinfo : EIATTR_MERCURY_ISA_VERSION
	.align		4
        /*0094*/ 	.byte	0x03, 0x5f
        /*0096*/ 	.short	0x0101


	//----- nvinfo : EIATTR_COOP_GROUP_MASK_REGIDS
	.align		4
        /*0098*/ 	.byte	0x04, 0x29
        /*009a*/ 	.short	(.L_18503 - .L_18502)


	//   ....[0]....
.L_18502:
        /*009c*/ 	.word	0xffffffff


	//   ....[1]....
        /*00a0*/ 	.word	0xffffffff


	//   ....[2]....
        /*00a4*/ 	.word	0xffffffff


	//   ....[3]....
        /*00a8*/ 	.word	0x0500001e


	//   ....[4]....
        /*00ac*/ 	.word	0x0500001e


	//   ....[5]....
        /*00b0*/ 	.word	0x0500001e


	//----- nvinfo : EIATTR_COOP_GROUP_INSTR_OFFSETS
	.align		4
.L_18503:
        /*00b4*/ 	.byte	0x04, 0x28
        /*00b6*/ 	.short	(.L_18505 - .L_18504)


	//   ....[0]....
.L_18504:
        /*00b8*/ 	.word	0x00001470


	//   ....[1]....
        /*00bc*/ 	.word	0x00001490


	//   ....[2]....
        /*00c0*/ 	.word	0x000014b0


	//   ....[3]....
        /*00c4*/ 	.word	0x00001c20


	//   ....[4]....
        /*00c8*/ 	.word	0x00001cc0


	//   ....[5]....
        /*00cc*/ 	.word	0x00001d30


	//----- nvinfo : EIATTR_VRC_CTA_INIT_COUNT
	.align		4
.L_18505:
        /*00d0*/ 	.byte	0x02, 0x4a
	.zero		1
	.zero		1


	//----- nvinfo : EIATTR_EXIT_INSTR_OFFSETS
	.align		4
        /*00d4*/ 	.byte	0x04, 0x1c
        /*00d6*/ 	.short	(.L_18507 - .L_18506)


	//   ....[0]....
.L_18506:
        /*00d8*/ 	.word	0x000002c0


	//   ....[1]....
        /*00dc*/ 	.word	0x00001560


	//   ....[2]....
        /*00e0*/ 	.word	0x000018f0


	//   ....[3]....
        /*00e4*/ 	.word	0x00001bc0


	//----- nvinfo : EIATTR_MAX_THREADS
	.align		4
.L_18507:
        /*00e8*/ 	.byte	0x04, 0x05
        /*00ea*/ 	.short	(.L_18509 - .L_18508)
.L_18508:
        /*00ec*/ 	.word	0x00000100
        /*00f0*/ 	.word	0x00000001
        /*00f4*/ 	.word	0x00000001


	//----- nvinfo : EIATTR_CRS_STACK_SIZE
	.align		4
.L_18509:
        /*00f8*/ 	.byte	0x04, 0x1e
        /*00fa*/ 	.short	(.L_18511 - .L_18510)
.L_18510:
        /*00fc*/ 	.word	0x00000000


	//----- nvinfo : EIATTR_CBANK_PARAM_SIZE
	.align		4
.L_18511:
        /*0100*/ 	.byte	0x03, 0x19
        /*0102*/ 	.short	0x0030


	//----- nvinfo : EIATTR_PARAM_CBANK
	.align		4
        /*0104*/ 	.byte	0x04, 0x0a
        /*0106*/ 	.short	(.L_18513 - .L_18512)
	.align		4
.L_18512:
        /*0108*/ 	.word	index@(.nv.constant0._Z9cuda_gemmIiLi256ELi1ELi1ELi256ELi128ELi128ELi32ELi0ELi1EEviiiPT_S1_S1_ii)
        /*010c*/ 	.short	0x0380
        /*010e*/ 	.short	0x0030


	//----- nvinfo : EIATTR_SW_WAR
	.align		4
.L_18513:
        /*0110*/ 	.byte	0x04, 0x36
        /*0112*/ 	.short	(.L_18515 - .L_18514)
.L_18514:
        /*0114*/ 	.word	0x00000008
.L_18515:


//--------------------- .nv.info._Z9cuda_gemmIiLi256ELi1ELi1ELi256ELi128ELi128ELi32ELi0ELi0EEviiiPT_S1_S1_ii --------------------------
	.section	.nv.info._Z9cuda_gemmIiLi256ELi1ELi1ELi256ELi128ELi128ELi32ELi0ELi0EEviiiPT_S1_S1_ii,"",@"SHT_CUDA_INFO"
	.sectionflags	@""
	.align	4


	//----- nvinfo : EIATTR_CUDA_API_VERSION
	.align		4
        /*0000*/ 	.byte	0x04, 0x37
        /*0002*/ 	.short	(.L_18517 - .L_18516)
.L_18516:
        /*0004*/ 	.word	0x00000082


	//----- nvinfo : EIATTR_KPARAM_INFO
	.align		4
.L_18517:
        /*0008*/ 	.byte	0x04, 0x17
        /*000a*/ 	.short	(.L_18519 - .L_18518)
.L_18518:
        /*000c*/ 	.word	0x00000000
        /*0010*/ 	.short	0x0007
        /*0012*/ 	.short	0x002c
        /*0014*/ 	.byte	0x00, 0xf0, 0x11, 0x00


	//----- nvinfo : EIATTR_KPARAM_INFO
	.align		4
.L_18519:
        /*0018*/ 	.byte	0x04, 0x17
        /*001a*/ 	.short	(.L_18521 - .L_18520)
.L_18520:
        /*001c*/ 	.word	0x00000000
        /*0020*/ 	.short	0x0006
        /*0022*/ 	.short	0x0028
        /*0024*/ 	.byte	0x00, 0xf0, 0x11, 0x00


	//----- nvinfo : EIATTR_KPARAM_INFO
	.align		4
.L_18521:
        /*0028*/ 	.byte	0x04, 0x17
        /*002a*/ 	.short	(.L_18523 - .L_18522)
.L_18522:
        /*002c*/ 	.word	0x00000000
        /*0030*/ 	.short	0x0005
        /*0032*/ 	.short	0x0020
        /*0034*/ 	.byte	0x00, 0xf5, 0x21, 0x00


	//----- nvinfo : EIATTR_KPARAM_INFO
	.align		4
.L_18523:
        /*0038*/ 	.byte	0x04, 0x17
        /*003a*/ 	.short	(.L_18525 - .L_18524)
.L_18524:
        /*003c*/ 	.word	0x00000000
        /*0040*/ 	.short	0x0004
        /*0042*/ 	.short	0x0018
        /*0044*/ 	.byte	0x00, 0xf5, 0x21, 0x00


	//----- nvinfo : EIATTR_KPARAM_INFO
	.align		4
.L_18525:
        /*0048*/ 	.byte	0x04, 0x17
        /*004a*/ 	.short	(.L_18527 - .L_18526)
.L_18526:
        /*004c*/ 	.word	0x00000000
        /*0050*/ 	.short	0x0003
        /*0052*/ 	.short	0x0010
        /*0054*/ 	.byte	0x00, 0xf5, 0x21, 0x00


	//----- nvinfo : EIATTR_KPARAM_INFO
	.align		4
.L_18527:
        /*0058*/ 	.byte	0x04, 0x17
        /*005a*/ 	.short	(.L_18529 - .L_18528)
.L_18528:
        /*005c*/ 	.word	0x00000000
        /*0060*/ 	.short	0x0002
        /*0062*/ 	.short	0x0008
        /*0064*/ 	.byte	0x00, 0xf0, 0x11, 0x00


	//----- nvinfo : EIATTR_KPARAM_INFO
	.align		4
.L_18529:
        /*0068*/ 	.byte	0x04, 0x17
        /*006a*/ 	.short	(.L_18531 - .L_18530)
.L_18530:
        /*006c*/ 	.word	0x00000000
        /*0070*/ 	.short	0x0001
        /*0072*/ 	.short	0x0004
        /*0074*/ 	.byte	0x00, 0xf0, 0x11, 0x00


	//----- nvinfo : EIATTR_KPARAM_INFO
	.align		4
.L_18531:
        /*0078*/ 	.byte	0x04, 0x17
        /*007a*/ 	.short	(.L_18533 - .L_18532)
.L_18532:
        /*007c*/ 	.word	0x00000000
        /*0080*/ 	.short	0x0000
        /*0082*/ 	.short	0x0000
        /*0084*/ 	.byte	0x00, 0xf0, 0x11, 0x00


	//----- nvinfo : EIATTR_SPARSE_MMA_MASK
	.align		4
.L_18533:
        /*0088*/ 	.byte	0x03, 0x50
        /*008a*/ 	.short	0x0000


	//----- nvinfo : EIATTR_MAXREG_COUNT
	.align		4
        /*008c*/ 	.byte	0x03, 0x1b
        /*008e*/ 	.short	0x00ff


	//----- nvinfo : EIATTR_NUM_BARRIERS
	.align		4
        /*0090*/ 	.byte	0x02, 0x4c
        /*0092*/ 	.byte	0x01
	.zero		1


	//----- nvinfo : EIATTR_MERCURY_ISA_VERSION
	.align		4
        /*0094*/ 	.byte	0x03, 0x5f
        /*0096*/ 	.short	0x0101


	//----- nvinfo : EIATTR_COOP_GROUP_MASK_REGIDS
	.align		4
        /*0098*/ 	.byte	0x04, 0x29
        /*009a*/ 	.short	(.L_18535 - .L_18534)


	//   ....[0]....
.L_18534:
        /*009c*/ 	.word	0xffffffff


	//----- nvinfo : EIATTR_COOP_GROUP_INSTR_OFFSETS
	.align		4
.L_18535:
        /*00a0*/ 	.byte	0x04, 0x28
        /*00a2*/ 	.short	(.L_18537 - .L_18536)


	//   ....[0]....
.L_18536:
        /*00a4*/ 	.word	0x00005520


	//----- nvinfo : EIATTR_VRC_CTA_INIT_COUNT
	.align		4
.L_18537:
        /*00a8*/ 	.byte	0x02, 0x4a
	.zero		1
	.zero		1


	//----- nvinfo : EIATTR_EXIT_INSTR_OFFSETS
	.align		4
        /*00ac*/ 	.byte	0x04, 0x1c
        /*00ae*/ 	.short	(.L_18539 - .L_18538)


	//   ....[0]....
.L_18538:
        /*00b0*/ 	.word	0x000004b0


	//   ....[1]....
        /*00b4*/ 	.word	0x00005750


	//   ....[2]....
        /*00b8*/ 	.word	0x00005de0


	//   ....[3]....
        /*00bc*/ 	.word	0x00006580


	//----- nvinfo : EIATTR_MAX_THREADS
	.align		4
.L_18539:
        /*00c0*/ 	.byte	0x04, 0x05
        /*00c2*/ 	.short	(.L_18541 - .L_18540)
.L_18540:
        /*00c4*/ 	.word	0x00000100
        /*00c8*/ 	.word	0x00000001
        /*00cc*/ 	.word	0x00000001


	//----- nvinfo : EIATTR_CRS_STACK_SIZE
	.align		4
.L_18541:
        /*00d0*/ 	.byte	0x04, 0x1e
        /*00d2*/ 	.short	(.L_18543 - .L_18542)
.L_18542:
        /*00d4*/ 	.word	0x00000000


	//----- nvinfo : EIATTR_CBANK_PARAM_SIZE
	.align		4
.L_18543:
        /*00d8*/ 	.byte	0x03, 0x19
        /*00da*/ 	.short	0x0030


	//----- nvinfo : EIATTR_PARAM_CBANK
	.align		4
        /*00dc*/ 	.byte	0x04, 0x0a
        /*00de*/ 	.short	(.L_18545 - .L_18544)
	.align		4
.L_18544:
        /*00e0*/ 	.word	index@(.nv.constant0._Z9cuda_gemmIiLi256ELi1ELi1ELi256ELi128ELi128ELi32ELi0ELi0EEviiiPT_S1_S1_ii)
        /*00e4*/ 	.short	0x0380
        /*00e6*/ 	.short	0x0030


	//----- nvinfo : EIATTR_SW_WAR
	.align		4
.L_18545:
        /*00e8*/ 	.byte	0x04, 0x36
        /*00ea*/ 	.short	(.L_18547 - .L_18546)
.L_18546:
        /*00ec*/ 	.word	0x00000008
.L_18547:


//--------------------- .nv.info._Z9cuda_gemmIiLi256ELi1ELi1ELi256ELi64ELi64ELi32ELi1ELi1EEviiiPT_S1_S1_ii --------------------------
	.section	.nv.info._Z9cuda_gemmIiLi256ELi1ELi1ELi256ELi64ELi64ELi32ELi1ELi1EEviiiPT_S1_S1_ii,"",@"SHT_CUDA_INFO"
	.sectionflags	@""
	.align	4


	//----- nvinfo : EIATTR_CUDA_API_VERSION
	.align		4
        /*0000*/ 	.byte	0x04, 0x37
        /*0002*/ 	.short	(.L_18549 - .L_18548)
.L_18548:
        /*0004*/ 	.word	0x00000082


	//----- nvinfo : EIATTR_KPARAM_INFO
	.align		4
.L_18549:
        /*0008*/ 	.byte	0x04, 0x17
        /*000a*/ 	.short	(.L_18551 - .L_18550)
.L_18550:
        /*000c*/ 	.word	0x00000000
        /*0010*/ 	.short	0x0007
        /*0012*/ 	.short	0x002c
        /*0014*/ 	.byte	0x00, 0xf0, 0x11, 0x00


	//----- nvinfo : EIATTR_KPARAM_INFO
	.align		4
.L_18551:
        /*0018*/ 	.byte	0x04, 0x17
        /*001a*/ 	.short	(.L_18553 - .L_18552)
.L_18552:
        /*001c*/ 	.word	0x00000000
        /*0020*/ 	.short	0x0006
        /*0022*/ 	.short	0x0028
        /*0024*/ 	.byte	0x00, 0xf0, 0x11, 0x00


	//----- nvinfo : EIATTR_KPARAM_INFO
	.align		4
.L_18553:
        /*0028*/ 	.byte	0x04, 0x17
        /*002a*/ 	.short	(.L_18555 - .L_18554)
.L_18554:
        /*002c*/ 	.word	0x00000000
        /*0030*/ 	.short	0x0005
        /*0032*/ 	.short	0x0020
        /*0034*/ 	.byte	0x00, 0xf5, 0x21, 0x00


	//----- nvinfo : EIATTR_KPARAM_INFO
	.align		4
.L_18555:
        /*0038*/ 	.byte	0x04, 0x17
        /*003a*/ 	.short	(.L_18557 - .L_18556)
.L_18556:
        /*003c*/ 	.word	0x00000000
        /*0040*/ 	.short	0x0004
        /*0042*/ 	.short	0x0018
        /*0044*/ 	.byte	0x00, 0xf5, 0x21, 0x00


	//----- nvinfo : EIATTR_KPARAM_INFO
	.align		4
.L_18557:
        /*0048*/ 	.byte	0x04, 0x17
        /*004a*/ 	.short	(.L_18559 - .L_18558)
.L_18558:
        /*004c*/ 	.word	0x00000000
        /*0050*/ 	.short	0x0003
        /*0052*/ 	.short	0x0010
        /*0054*/ 	.byte	0x00, 0xf5, 0x21, 0x00


	//----- nvinfo : EIATTR_KPARAM_INFO
	.align		4
.L_18559:
        /*0058*/ 	.byte	0x04, 0x17
        /*005a*/ 	.short	(.L_18561 - .L_18560)
.L_18560:
        /*005c*/ 	.word	0x00000000
        /*0060*/ 	.short	0x0002
        /*0062*/ 	.short	0x0008
        /*0064*/ 	.byte	0x00, 0xf0, 0x11, 0x00


	//----- nvinfo : EIATTR_KPARAM_INFO
	.align		4
.L_18561:
        /*0068*/ 	.byte	0x04, 0x17
        /*006a*/ 	.short	(.L_18563 - .L_18562)
.L_18562:
        /*006c*/ 	.word	0x00000000
        /*0070*/ 	.short	0x0001
        /*0072*/ 	.short	0x0004
        /*0074*/ 	.byte	0x00, 0xf0, 0x11, 0x00


	//----- nvinfo : EIATTR_KPARAM_INFO
	.align		4
.L_18563:
        /*0078*/ 	.byte	0x04, 0x17
        /*007a*/ 	.short	(.L_18565 - .L_18564)
.L_18564:
        /*007c*/ 	.word	0x00000000
        /*0080*/ 	.short	0x0000
        /*0082*/ 	.short	0x0000
        /*0084*/ 	.byte	0x00, 0xf0, 0x11, 0x00


	//----- nvinfo : EIATTR_SPARSE_MMA_MASK
	.align		4
.L_18565:
        /*0088*/ 	.byte	0x03, 0x50
        /*008a*/ 	.short	0x0000


	//----- nvinfo : EIATTR_MAXREG_COUNT
	.align		4
        /*008c*/ 	.byte	0x03, 0x1b
        /*008e*/ 	.short	0x00ff


	//----- nvinfo : EIATTR_NUM_BARRIERS
	.align		4
        /*0090*/ 	.byte	0x02, 0x4c
        /*0092*/ 	.byte	0x01
	.zero		1


	//----- nvinfo : EIATTR_MERCURY_ISA_VERSION
	.align		4
        /*0094*/ 	.byte	0x03, 0x5f
        /*0096*/ 	.short	0x0101


	//----- nvinfo : EIATTR_COOP_GROUP_MASK_REGIDS
	.align		4
        /*0098*/ 	.byte	0x04, 0x29
        /*009a*/ 	.short	(.L_18567 - .L_18566)


	//   ....[0]....
.L_18566:
        /*009c*/ 	.word	0xffffffff


	//   ....[1]....
        /*00a0*/ 	.word	0xffffffff


	//   ....[2]....
        /*00a4*/ 	.word	0x0500001e


	//   ....[3]....
        /*00a8*/ 	.word	0x0500001e


	//----- nvinfo : EIATTR_COOP_GROUP_INSTR_OFFSETS
	.align		4
.L_18567:
        /*00ac*/ 	.byte	0x04, 0x28
        /*00ae*/ 	.short	(.L_18569 - .L_18568)


	//   ....[0]....
.L_18568:
        /*00b0*/ 	.word	0x00001280


	//   ....[1]....
        /*00b4*/ 	.word	0x000012a0


	//   ....[2]....
        /*00b8*/ 	.word	0x000018d0


	//   ....[3]....
        /*00bc*/ 	.word	0x00001970


	//----- nvinfo : EIATTR_VRC_CTA_INIT_COUNT
	.align		4
.L_18569:
        /*00c0*/ 	.byte	0x02, 0x4a
	.zero		1
	.zero		1


	//----- nvinfo : EIATTR_EXIT_INSTR_OFFSETS
	.align		4
        /*00c4*/ 	.byte	0x04, 0x1c
        /*00c6*/ 	.short	(.L_18571 - .L_18570)


	//   ....[0]....
.L_18570:
        /*00c8*/ 	.word	0x00000050


	//   ....[1]....
        /*00cc*/ 	.word	0x00001350


	//   ....[2]....
        /*00d0*/ 	.word	0x00001670


	//   ....[3]....
        /*00d4*/ 	.word	0x00001870


	//----- nvinfo : EIATTR_MAX_THREADS
	.align		4
.L_18571:
        /*00d8*/ 	.byte	0x04, 0x05
        /*00da*/ 	.short	(.L_18573 - .L_18572)
.L_18572:
        /*00dc*/ 	.word	0x00000100
        /*00e0*/ 	.word	0x00000001
        /*00e4*/ 	.word	0x00000001


	//----- nvinfo : EIATTR_CRS_STACK_SIZE
	.align		4
.L_18573:
        /*00e8*/ 	.byte	0x04, 0x1e
        /*00ea*/ 	.short	(.L_18575 - .L_18574)
.L_18574:
        /*00ec*/ 	.word	0x00000000


	//----- nvinfo : EIATTR_CBANK_PARAM_SIZE
	.align		4
.L_18575:
        /*00f0*/ 	.byte	0x03, 0x19
        /*00f2*/ 	.short	0x0030


	//----- nvinfo : EIATTR_PARAM_CBANK
	.align		4
        /*00f4*/ 	.byte	0x04, 0x0a
        /*00f6*/ 	.short	(.L_18577 - .L_18576)
	.align		4
.L_18576:
        /*00f8*/ 	.word	index@(.nv.constant0._Z9cuda_gemmIiLi256ELi1ELi1ELi256ELi64ELi64ELi32ELi1ELi1EEviiiPT_S1_S1_ii)
        /*00fc*/ 	.short	0x0380
        /*00fe*/ 	.short	0x0030


	//----- nvinfo : EIATTR_SW_WAR
	.align		4
.L_18577:
        /*0100*/ 	.byte	0x04, 0x36
        /*0102*/ 	.short	(.L_18579 - .L_18578)
.L_18578:
        /*0104*/ 	.word	0x00000008
.L_18579:


//--------------------- .nv.info._Z9cuda_gemmIiLi256ELi1ELi1ELi256ELi64ELi64ELi32ELi1ELi0EEviiiPT_S1_S1_ii --------------------------
	.section	.nv.info._Z9cuda_gemmIiLi256ELi1ELi1ELi256ELi64ELi64ELi32ELi1ELi0EEviiiPT_S1_S1_ii,"",@"SHT_CUDA_INFO"
	.sectionflags	@""
	.align	4


	//----- nvinfo : EIATTR_CUDA_API_VERSION
	.align		4
        /*0000*/ 	.byte	0x04, 0x37
        /*0002*/ 	.short	(.L_18581 - .L_18580)
.L_18580:
        /*0004*/ 	.word	0x00000082


	//----- nvinfo : EIATTR_KPARAM_INFO
	.align		4
.L_18581:
        /*0008*/ 	.byte	0x04, 0x17
        /*000a*/ 	.short	(.L_18583 - .L_18582)
.L_18582:
        /*000c*/ 	.word	0x00000000
        /*0010*/ 	.short	0x0007
        /*0012*/ 	.short	0x002c
        /*0014*/ 	.byte	0x00, 0xf0, 0x11, 0x00


	//----- nvinfo : EIATTR_KPARAM_INFO
	.align		4
.L_18583:
        /*0018*/ 	.byte	0x04, 0x17
        /*001a*/ 	.short	(.L_18585 - .L_18584)
.L_18584:
        /*001c*/ 	.word	0x00000000
        /*0020*/ 	.short	0x0006
        /*0022*/ 	.short	0x0028
        /*0024*/ 	.byte	0x00, 0xf0, 0x11, 0x00


	//----- nvinfo : EIATTR_KPARAM_INFO
	.align		4
.L_18585:
        /*0028*/ 	.byte	0x04, 0x17
        /*002a*/ 	.short	(.L_18587 - .L_18586)
.L_18586:
        /*002c*/ 	.word	0x00000000
        /*0030*/ 	.short	0x0005
        /*0032*/ 	.short	0x0020
        /*0034*/ 	.byte	0x00, 0xf5, 0x21, 0x00


	//----- nvinfo : EIATTR_KPARAM_INFO
	.align		4
.L_18587:
        /*0038*/ 	.byte	0x04, 0x17
        /*003a*/ 	.short	(.L_18589 - .L_18588)
.L_18588:
        /*003c*/ 	.word	0x00000000
        /*0040*/ 	.short	0x0004
        /*0042*/ 	.short	0x0018
        /*0044*/ 	.byte	0x00, 0xf5, 0x21, 0x00


	//----- nvinfo : EIATTR_KPARAM_INFO
	.align		4
.L_18589:
        /*0048*/ 	.byte	0x04, 0x17
        /*004a*/ 	.short	(.L_18591 - .L_18590)
.L_18590:
        /*004c*/ 	.word	0x00000000
        /*0050*/ 	.short	0x0003
        /*0052*/ 	.short	0x0010
        /*0054*/ 	.byte	0x00, 0xf5, 0x21, 0x00


	//----- nvinfo : EIATTR_KPARAM_INFO
	.align		4
.L_18591:
        /*0058*/ 	.byte	0x04, 0x17
        /*005a*/ 	.short	(.L_18593 - .L_18592)
.L_18592:
        /*005c*/ 	.word	0x00000000
        /*0060*/ 	.short	0x0002
        /*0062*/ 	.short	0x0008
        /*0064*/ 	.byte	0x00, 0xf0, 0x11, 0x00


	//----- nvinfo : EIATTR_KPARAM_INFO
	.align		4
.L_18593:
        /*0068*/ 	.byte	0x04, 0x17
        /*006a*/ 	.short	(.L_18595 - .L_18594)
.L_18594:
        /*006c*/ 	.word	0x00000000
        /*0070*/ 	.short	0x0001
        /*0072*/ 	.short	0x0004
        /*0074*/ 	.byte	0x00, 0xf0, 0x11, 0x00


	//----- nvinfo : EIATTR_KPARAM_INFO
	.align		4
.L_18595:
        /*0078*/ 	.byte	0x04, 0x17
        /*007a*/ 	.short	(.L_18597 - .L_18596)
.L_18596:
        /*007c*/ 	.word	0x00000000
        /*0080*/ 	.short	0x0000
        /*0082*/ 	.short	0x0000
        /*0084*/ 	.byte	0x00, 0xf0, 0x11, 0x00


	//----- nvinfo : EIATTR_SPARSE_MMA_MASK
	.align		4
.L_18597:
        /*0088*/ 	.byte	0x03, 0x50
        /*008a*/ 	.short	0x0000


	//----- nvinfo : EIATTR_MAXREG_COUNT
	.align		4
        /*008c*/ 	.byte	0x03, 0x1b
        /*008e*/ 	.short	0x00ff


	//----- nvinfo : EIATTR_NUM_BARRIERS
	.align		4
        /*0090*/ 	.byte	0x02, 0x4c
        /*0092*/ 	.byte	0x01
	.zero		1


	//----- nvinfo : EIATTR_MERCURY_ISA_VERSION
	.align		4
        /*0094*/ 	.byte	0x03, 0x5f
        /*0096*/ 	.short	0x0101


	//----- nvinfo : EIATTR_COOP_GROUP_MASK_REGIDS
	.align		4
        /*0098*/ 	.byte	0x04, 0x29
        /*009a*/ 	.short	(.L_18599 - .L_18598)


	//   ....[0]....
.L_18598:
        /*009c*/ 	.word	0xffffffff


	//----- nvinfo : EIATTR_COOP_GROUP_INSTR_OFFSETS
	.align		4
.L_18599:
        /*00a0*/ 	.byte	0x04, 0x28
        /*00a2*/ 	.short	(.L_18601 - .L_18600)


	//   ....[0]....
.L_18600:
        /*00a4*/ 	.word	0x000053d0


	//----- nvinfo : EIATTR_VRC_CTA_INIT_COUNT
	.align		4
.L_18601:
        /*00a8*/ 	.byte	0x02, 0x4a
	.zero		1
	.zero		1


	//----- nvinfo : EIATTR_EXIT_INSTR_OFFSETS
	.align		4
        /*00ac*/ 	.byte	0x04, 0x1c
        /*00ae*/ 	.short	(.L_18603 - .L_18602)


	//   ....[0]....
.L_18602:
        /*00b0*/ 	.word	0x000002d0


	//   ....[1]....
        /*00b4*/ 	.word	0x00005620


	//   ....[2]....
        /*00b8*/ 	.word	0x00005950


	//   ....[3]....
        /*00bc*/ 	.word	0x00005b50


	//----- nvinfo : EIATTR_MAX_THREADS
	.align		4
.L_18603:
        /*00c0*/ 	.byte	0x04, 0x05
        /*00c2*/ 	.short	(.L_18605 - .L_18604)
.L_18604:
        /*00c4*/ 	.word	0x00000100
        /*00c8*/ 	.word	0x00000001
        /*00cc*/ 	.word	0x00000001


	//----- nvinfo : EIATTR_CRS_STACK_SIZE
	.align		4
.L_18605:
        /*00d0*/ 	.byte	0x04, 0x1e
        /*00d2*/ 	.short	(.L_18607 - .L_18606)
.L_18606:
        /*00d4*/ 	.word	0x00000000


	//----- nvinfo : EIATTR_CBANK_PARAM_SIZE
	.align		4
.L_18607:
        /*00d8*/ 	.byte	0x03, 0x19
        /*00da*/ 	.short	0x0030


	//----- nvinfo : EIATTR_PARAM_CBANK
	.align		4
        /*00dc*/ 	.byte	0x04, 0x0a
        /*00de*/ 	.short	(.L_18609 - .L_18608)
	.align		4
.L_18608:
        /*00e0*/ 	.word	index@(.nv.constant0._Z9cuda_gemmIiLi256ELi1ELi1ELi256ELi64ELi64ELi32ELi1ELi0EEviiiPT_S1_S1_ii)
        /*00e4*/ 	.short	0x0380
        /*00e6*/ 	.short	0x0030


	//----- nvinfo : EIATTR_SW_WAR
	.align		4
.L_18609:
        /*00e8*/ 	.byte	0x04, 0x36
        /*00ea*/ 	.short	(.L_18611 - .L_18610)
.L_18610:
        /*00ec*/ 	.word	0x00000008
.L_18611:


//--------------------- .nv.info._Z9cuda_gemmIiLi256ELi1ELi1ELi256ELi64ELi64ELi32ELi0ELi1EEviiiPT_S1_S1_ii --------------------------
	.section	.nv.info._Z9cuda_gemmIiLi256ELi1ELi1ELi256ELi64ELi64ELi32ELi0ELi1EEviiiPT_S1_S1_ii,"",@"SHT_CUDA_INFO"
	.sectionflags	@""
	.align	4


	//----- nvinfo : EIATTR_CUDA_API_VERSION
	.align		4
        /*0000*/ 	.byte	0x04, 0x37
        /*0002*/ 	.short	(.L_18613 - .L_18612)
.L_18612:
        /*0004*/ 	.word	0x00000082


	//----- nvinfo : EIATTR_KPARAM_INFO
	.align		4
.L_18613:
        /*0008*/ 	.byte	0x04, 0x17
        /*000a*/ 	.short	(.L_18615 - .L_18614)
.L_18614:
        /*000c*/ 	.word	0x00000000
        /*0010*/ 	.short	0x0007
        /*0012*/ 	.short	0x002c
        /*0014*/ 	.byte	0x00, 0xf0, 0x11, 0x00


	//----- nvinfo : EIATTR_KPARAM_INFO
	.align		4
.L_18615:
        /*0018*/ 	.byte	0x04, 0x17
        /*001a*/ 	.short	(.L_18617 - .L_18616)
.L_18616:
        /*001c*/ 	.word	0x00000000
        /*0020*/ 	.short	0x0006
        /*0022*/ 	.short	0x0028
        /*0024*/ 	.byte	0x00, 0xf0, 0x11, 0x00


	//----- nvinfo : EIATTR_KPARAM_INFO
	.align		4
.L_18617:
        /*0028*/ 	.byte	0x04, 0x17
        /*002a*/ 	.short	(.L_18619 - .L_18618)
.L_18618:
        /*002c*/ 	.word	0x00000000
        /*0030*/ 	.short	0x0005
        /*0032*/ 	.short	0x0020
        /*0034*/ 	.byte	0x00, 0xf5, 0x21, 0x00


	//----- nvinfo : EIATTR_KPARAM_INFO
	.align		4
.L_18619:
        /*0038*/ 	.byte	0x04, 0x17
        /*003a*/ 	.short	(.L_18621 - .L_18620)
.L_18620:
        /*003c*/ 	.word	0x00000000
        /*0040*/ 	.short	0x0004
        /*0042*/ 	.short	0x0018
        /*0044*/ 	.byte	0x00, 0xf5, 0x21, 0x00


	//----- nvinfo : EIATTR_KPARAM_INFO
	.align		4
.L_18621:
        /*0048*/ 	.byte	0x04, 0x17
        /*004a*/ 	.short	(.L_18623 - .L_18622)
.L_18622:
        /*004c*/ 	.word	0x00000000
        /*0050*/ 	.short	0x0003
        /*0052*/ 	.short	0x0010
        /*0054*/ 	.byte	0x00, 0xf5, 0x21, 0x00


	//----- nvinfo : EIATTR_KPARAM_INFO
	.align		4
.L_18623:
        /*0058*/ 	.byte	0x04, 0x17
        /*005a*/ 	.short	(.L_18625 - .L_18624)
.L_18624:
        /*005c*/ 	.word	0x00000000
        /*0060*/ 	.short	0x0002
        /*0062*/ 	.short	0x0008
        /*0064*/ 	.byte	0x00, 0xf0, 0x11, 0x00


	//----- nvinfo : EIATTR_KPARAM_INFO
	.align		4
.L_18625:
        /*0068*/ 	.byte	0x04, 0x17
        /*006a*/ 	.short	(.L_18627 - .L_18626)
.L_18626:
        /*006c*/ 	.word	0x00000000
        /*0070*/ 	.short	0x0001
        /*0072*/ 	.short	0x0004
        /*0074*/ 	.byte	0x00, 0xf0, 0x11, 0x00


	//----- nvinfo : EIATTR_KPARAM_INFO
	.align		4
.L_18627:
        /*0078*/ 	.byte	0x04, 0x17
        /*007a*/ 	.short	(.L_18629 - .L_18628)
.L_18628:
        /*007c*/ 	.word	0x00000000
        /*0080*/ 	.short	0x0000
        /*0082*/ 	.short	0x0000
        /*0084*/ 	.byte	0x00, 0xf0, 0x11, 0x00


	//----- nvinfo : EIATTR_SPARSE_MMA_MASK
	.align		4
.L_18629:
        /*0088*/ 	.byte	0x03, 0x50
        /*008a*/ 	.short	0x0000


	//----- nvinfo : EIATTR_MAXREG_COUNT
	.align		4
        /*008c*/ 	.byte	0x03, 0x1b
        /*008e*/ 	.short	0x00ff


	//----- nvinfo : EIATTR_NUM_BARRIERS
	.align		4
        /*0090*/ 	.byte	0x02, 0x4c
        /*0092*/ 	.byte	0x01
	.zero		1


	//----- nvinfo : EIATTR_MERCURY_ISA_VERSION
	.align		4
        /*0094*/ 	.byte	0x03, 0x5f
        /*0096*/ 	.short	0x0101


	//----- nvinfo : EIATTR_COOP_GROUP_MASK_REGIDS
	.align		4
        /*0098*/ 	.byte	0x04, 0x29
        /*009a*/ 	.short	(.L_18631 - .L_18630)


	//   ....[0]....
.L_18630:
        /*009c*/ 	.word	0xffffffff


	//   ....[1]....
        /*00a0*/ 	.word	0xffffffff


	//   ....[2]....
        /*00a4*/ 	.word	0x0500001c


	//   ....[3]....
        /*00a8*/ 	.word	0x0500001c


	//----- nvinfo : EIATTR_COOP_GROUP_INSTR_OFFSETS
	.align		4
.L_18631:
        /*00ac*/ 	.byte	0x04, 0x28
        /*00ae*/ 	.short	(.L_18633 - .L_18632)


	//   ....[0]....
.L_18632:
        /*00b0*/ 	.word	0x00001520


	//   ....[1]....
        /*00b4*/ 	.word	0x00001540


	//   ....[2]....
        /*00b8*/ 	.word	0x00001cf0


	//   ....[3]....
        /*00bc*/ 	.word	0x00001d90


	//----- nvinfo : EIATTR_VRC_CTA_INIT_COUNT
	.align		4
.L_18633:
        /*00c0*/ 	.byte	0x02, 0x4a
	.zero		1
	.zero		1


	//----- nvinfo : EIATTR_EXIT_INSTR_OFFSETS
	.align		4
        /*00c4*/ 	.byte	0x04, 0x1c
        /*00c6*/ 	.short	(.L_18635 - .L_18634)


	//   ....[0]....
.L_18634:
        /*00c8*/ 	.word	0x000002c0


	//   ....[1]....
        /*00cc*/ 	.word	0x000015f0


	//   ....[2]....
        /*00d0*/ 	.word	0x00001980


	//   ....[3]....
        /*00d4*/ 	.word	0x00001c90


	//----- nvinfo : EIATTR_MAX_THREADS
	.align		4
.L_18635:
        /*00d8*/ 	.byte	0x04, 0x05
        /*00da*/ 	.short	(.L_18637 - .L_18636)
.L_18636:
        /*00dc*/ 	.word	0x00000100
        /*00e0*/ 	.word	0x00000001
        /*00e4*/ 	.word	0x00000001


	//----- nvinfo : EIATTR_CRS_STACK_SIZE
	.align		4
.L_18637:
        /*00e8*/ 	.byte	0x04, 0x1e
        /*00ea*/ 	.short	(.L_18639 - .L_18638)
.L_18638:
        /*00ec*/ 	.word	0x00000000


	//----- nvinfo : EIATTR_CBANK_PARAM_SIZE
	.align		4
.L_18639:
        /*00f0*/ 	.byte	0x03, 0x19
        /*00f2*/ 	.short	0x0030


	//----- nvinfo : EIATTR_PARAM_CBANK
	.align		4
        /*00f4*/ 	.byte	0x04, 0x0a
        /*00f6*/ 	.short	(.L_18641 - .L_18640)
	.align		4
.L_18640:
        /*00f8*/ 	.word	index@(.nv.constant0._Z9cuda_gemmIiLi256ELi1ELi1ELi256ELi64ELi64ELi32ELi0ELi1EEviiiPT_S1_S1_ii)
        /*00fc*/ 	.short	0x0380
        /*00fe*/ 	.short	0x0030


	//----- nvinfo : EIATTR_SW_WAR
	.align		4
.L_18641:
        /*0100*/ 	.byte	0x04, 0x36
        /*0102*/ 	.short	(.L_18643 - .L_18642)
.L_18642:
        /*0104*/ 	.word	0x00000008
.L_18643:


//--------------------- .nv.info._Z9cuda_gemmIiLi256ELi1ELi1ELi256ELi64ELi64ELi32ELi0ELi0EEviiiPT_S1_S1_ii --------------------------
	.section	.nv.info._Z9cuda_gemmIiLi256ELi1ELi1ELi256ELi64ELi64ELi32ELi0ELi0EEviiiPT_S1_S1_ii,"",@"SHT_CUDA_INFO"
	.sectionflags	@""
	.align	4


	//----- nvinfo : EIATTR_CUDA_API_VERSION
	.align		4
        /*0000*/ 	.byte	0x04, 0x37
        /*0002*/ 	.short	(.L_18645 - .L_18644)
.L_18644:
        /*0004*/ 	.word	0x00000082


	//----- nvinfo : EIATTR_KPARAM_INFO
	.align		4
.L_18645:
        /*0008*/ 	.byte	0x04, 0x17
        /*000a*/ 	.short	(.L_18647 - .L_18646)
.L_18646:
        /*000c*/ 	.word	0x00000000
        /*0010*/ 	.short	0x0007
        /*0012*/ 	.short	0x002c
        /*0014*/ 	.byte	0x00, 0xf0, 0x11, 0x00


	//----- nvinfo : EIATTR_KPARAM_INFO
	.align		4
.L_18647:
        /*0018*/ 	.byte	0x04, 0x17
        /*001a*/ 	.short	(.L_18649 - .L_18648)
.L_18648:
        /*001c*/ 	.word	0x00000000
        /*0020*/ 	.short	0x0006
        /*0022*/ 	.short	0x0028
        /*0024*/ 	.byte	0x00, 0xf0, 0x11, 0x00


	//----- nvinfo : EIATTR_KPARAM_INFO
	.align		4
.L_18649:
        /*0028*/ 	.byte	0x04, 0x17
        /*002a*/ 	.short	(.L_18651 - .L_18650)
.L_18650:
        /*002c*/ 	.word	0x00000000
        /*0030*/ 	.short	0x0005
        /*0032*/ 	.short	0x0020
        /*0034*/ 	.byte	0x00, 0xf5, 0x21, 0x00


	//----- nvinfo : EIATTR_KPARAM_INFO
	.align		4
.L_18651:
        /*0038*/ 	.byte	0x04, 0x17
        /*003a*/ 	.short	(.L_18653 - .L_18652)
.L_18652:
        /*003c*/ 	.word	0x00000000
        /*0040*/ 	.short	0x0004
        /*0042*/ 	.short	0x0018
        /*0044*/ 	.byte	0x00, 0xf5, 0x21, 0x00


	//----- nvinfo : EIATTR_KPARAM_INFO
	.align		4
.L_18653:
        /*0048*/ 	.byte	0x04, 0x17
        /*004a*/ 	.short	(.L_18655 - .L_18654)
.L_18654:
        /*004c*/ 	.word	0x00000000
        /*0050*/ 	.short	0x0003
        /*0052*/ 	.short	0x0010
        /*0054*/ 	.byte	0x00, 0xf5, 0x21, 0x00


	//----- nvinfo : EIATTR_KPARAM_INFO
	.align		4
.L_18655:
        /*0058*/ 	.byte	0x04, 0x17
        /*005a*/ 	.short	(.L_18657 - .L_18656)
.L_18656:
        /*005c*/ 	.word	0x00000000
        /*0060*/ 	.short	0x0002
        /*0062*/ 	.short	0x0008
        /*0064*/ 	.byte	0x00, 0xf0, 0x11, 0x00


	//----- nvinfo : EIATTR_KPARAM_INFO
	.align		4
.L_18657:
        /*0068*/ 	.byte	0x04, 0x17
        /*006a*/ 	.short	(.L_18659 - .L_18658)
.L_18658:
        /*006c*/ 	.word	0x00000000
        /*0070*/ 	.short	0x0001
        /*0072*/ 	.short	0x0004
        /*0074*/ 	.byte	0x00, 0xf0, 0x11, 0x00


	//----- nvinfo : EIATTR_KPARAM_INFO
	.align		4
.L_18659:
        /*0078*/ 	.byte	0x04, 0x17
        /*007a*/ 	.short	(.L_18661 - .L_18660)
.L_18660:
        /*007c*/ 	.word	0x00000000
        /*0080*/ 	.short	0x0000
        /*0082*/ 	.short	0x0000
        /*0084*/ 	.byte	0x00, 0xf0, 0x11, 0x00


	//----- nvinfo : EIATTR_SPARSE_MMA_MASK
	.align		4
.L_18661:
        /*0088*/ 	.byte	0x03, 0x50
        /*008a*/ 	.short	0x0000


	//----- nvinfo : EIATTR_MAXREG_COUNT
	.align		4
        /*008c*/ 	.byte	0x03, 0x1b
        /*008e*/ 	.short	0x00ff


	//----- nvinfo : EIATTR_NUM_BARRIERS
	.align		4
        /*0090*/ 	.byte	0x02, 0x4c
        /*0092*/ 	.byte	0x01
	.zero		1


	//----- nvinfo : EIATTR_MERCURY_ISA_VERSION
	.align		4
        /*0094*/ 	.byte	0x03, 0x5f
        /*0096*/ 	.short	0x0101


	//----- nvinfo : EIATTR_COOP_GROUP_MASK_REGIDS
	.align		4
        /*0098*/ 	.byte	0x04, 0x29
        /*009a*/ 	.short	(.L_18663 - .L_18662)


	//   ....[0]....
.L_18662:
        /*009c*/ 	.word	0xffffffff


	//----- nvinfo : EIATTR_COOP_GROUP_INSTR_OFFSETS
	.align		4
.L_18663:
        /*00a0*/ 	.byte	0x04, 0x28
        /*00a2*/ 	.short	(.L_18665 - .L_18664)


	//   ....[0]....
.L_18664:
        /*00a4*/ 	.word	0x00005500


	//----- nvinfo : EIATTR_VRC_CTA_INIT_COUNT
	.align		4
.L_18665:
        /*00a8*/ 	.byte	0x02, 0x4a
	.zero		1
	.zero		1


	//----- nvinfo : EIATTR_EXIT_INSTR_OFFSETS
	.align		4
        /*00ac*/ 	.byte	0x04, 0x1c
        /*00ae*/ 	.short	(.L_18667 - .L_18666)


	//   ....[0]....
.L_18666:
        /*00b0*/ 	.word	0x000004b0


	//   ....[1]....
        /*00b4*/ 	.word	0x00005730


	//   ....[2]....
        /*00b8*/ 	.word	0x00005dc0


	//   ....[3]....
        /*00bc*/ 	.word	0x00006560


	//----- nvinfo : EIATTR_MAX_THREADS
	.align		4
.L_18667:
        /*00c0*/ 	.byte	0x04, 0x05
        /*00c2*/ 	.short	(.L_18669 - .L_18668)
.L_18668:
        /*00c4*/ 	.word	0x00000100
        /*00c8*/ 	.word	0x00000001
        /*00cc*/ 	.word	0x00000001


	//----- nvinfo : EIATTR_CRS_STACK_SIZE
	.align		4
.L_18669:
        /*00d0*/ 	.byte	0x04, 0x1e
        /*00d2*/ 	.short	(.L_18671 - .L_18670)
.L_18670:
        /*00d4*/ 	.word	0x00000000


	//----- nvinfo : EIATTR_CBANK_PARAM_SIZE
	.align		4
.L_18671:
        /*00d8*/ 	.byte	0x03, 0x19
        /*00da*/ 	.short	0x0030


	//----- nvinfo : EIATTR_PARAM_CBANK
	.align		4
        /*00dc*/ 	.byte	0x04, 0x0a
        /*00de*/ 	.short	(.L_18673 - .L_18672)
	.align		4
.L_18672:
        /*00e0*/ 	.word	index@(.nv.constant0._Z9cuda_gemmIiLi256ELi1ELi1ELi256ELi64ELi64ELi32ELi0ELi0EEviiiPT_S1_S1_ii)
        /*00e4*/ 	.short	0x0380
        /*00e6*/ 	.short	0x0030


	//----- nvinfo : EIATTR_SW_WAR
	.align		4
.L_18673:
        /*00e8*/ 	.byte	0x04, 0x36
        /*00ea*/ 	.short	(.L_18675 - .L_18674)
.L_18674:
        /*00ec*/ 	.word	0x00000008
.L_18675:


//--------------------- .nv.info._Z9cuda_gemmIiLi256ELi1ELi1ELi256ELi32ELi32ELi32ELi1ELi1EEviiiPT_S1_S1_ii --------------------------
	.section	.nv.info._Z9cuda_gemmIiLi256ELi1ELi1ELi256ELi32ELi32ELi32ELi1ELi1EEviiiPT_S1_S1_ii,"",@"SHT_CUDA_INFO"
	.sectionflags	@""
	.align	4


	//----- nvinfo : EIATTR_CUDA_API_VERSION
	.align		4
        /*0000*/ 	.byte	0x04, 0x37
        /*0002*/ 	.short	(.L_18677 - .L_18676)
.L_18676:
        /*0004*/ 	.word	0x00000082


	//----- nvinfo : EIATTR_KPARAM_INFO
	.align		4
.L_18677:
        /*0008*/ 	.byte	0x04, 0x17
        /*000a*/ 	.short	(.L_18679 - .L_18678)
.L_18678:
        /*000c*/ 	.word	0x00000000
        /*0010*/ 	.short	0x0007
        /*0012*/ 	.short	0x002c
        /*0014*/ 	.byte	0x00, 0xf0, 0x11, 0x00


	//----- nvinfo : EIATTR_KPARAM_INFO
	.align		4
.L_18679:
        /*0018*/ 	.byte	0x04, 0x17
        /*001a*/ 	.short	(.L_18681 - .L_18680)
.L_18680:
        /*001c*/ 	.word	0x00000000
        /*0020*/ 	.short	0x0006
        /*0022*/ 	.short	0x0028
        /*0024*/ 	.byte	0x00, 0xf0, 0x11, 0x00


	//----- nvinfo : EIATTR_KPARAM_INFO
	.align		4
.L_18681:
        /*0028*/ 	.byte	0x04, 0x17
        /*002a*/ 	.short	(.L_18683 - .L_18682)
.L_18682:
        /*002c*/ 	.word	0x00000000
        /*0030*/ 	.short	0x0005
        /*0032*/ 	.short	0x0020
        /*0034*/ 	.byte	0x00, 0xf5, 0x21, 0x00


	//----- nvinfo : EIATTR_KPARAM_INFO
	.align		4
.L_18683:
        /*0038*/ 	.byte	0x04, 0x17
        /*003a*/ 	.short	(.L_18685 - .L_18684)
.L_18684:
        /*003c*/ 	.word	0x00000000
        /*0040*/ 	.short	0x0004
        /*0042*/ 	.short	0x0018
        /*0044*/ 	.byte	0x00, 0xf5, 0x21, 0x00


	//----- nvinfo : EIATTR_KPARAM_INFO
	.align		4
.L_18685:
        /*0048*/ 	.byte	0x04, 0x17
        /*004a*/ 	.short	(.L_18687 - .L_18686)
.L_18686:
        /*004c*/ 	.word	0x00000000
        /*0050*/ 	.short	0x0003
        /*0052*/ 	.short	0x0010
        /*0054*/ 	.byte	0x00, 0xf5, 0x21, 0x00


	//----- nvinfo : EIATTR_KPARAM_INFO
	.align		4
.L_18687:
        /*0058*/ 	.byte	0x04, 0x17
        /*005a*/ 	.short	(.L_18689 - .L_18688)
.L_18688:
        /*005c*/ 	.word	0x00000000
        /*0060*/ 	.short	0x0002
        /*0062*/ 	.short	0x0008
        /*0064*/ 	.byte	0x00, 0xf0, 0x11, 0x00


	//----- nvinfo : EIATTR_KPARAM_INFO
	.align		4
.L_18689:
        /*0068*/ 	.byte	0x04, 0x17
        /*006a*/ 	.short	(.L_18691 - .L_18690)
.L_18690:
        /*006c*/ 	.word	0x00000000
        /*0070*/ 	.short	0x0001
        /*0072*/ 	.short	0x0004
        /*0074*/ 	.byte	0x00, 0xf0, 0x11, 0x00


	//----- nvinfo : EIATTR_KPARAM_INFO
	.align		4
.L_18691:
        /*0078*/ 	.byte	0x04, 0x17
        /*007a*/ 	.short	(.L_18693 - .L_18692)
.L_18692:
        /*007c*/ 	.word	0x00000000
        /*0080*/ 	.short	0x0000
        /*0082*/ 	.short	0x0000
        /*0084*/ 	.byte	0x00, 0xf0, 0x11, 0x00


	//----- nvinfo : EIATTR_SPARSE_MMA_MASK
	.align		4
.L_18693:
        /*0088*/ 	.byte	0x03, 0x50
        /*008a*/ 	.short	0x0000


	//----- nvinfo : EIATTR_MAXREG_COUNT
	.align		4
        /*008c*/ 	.byte	0x03, 0x1b
        /*008e*/ 	.short	0x00ff


	//----- nvinfo : EIATTR_NUM_BARRIERS
	.align		4
        /*0090*/ 	.byte	0x02, 0x4c
        /*0092*/ 	.byte	0x01
	.zero		1


	//----- nvinfo : EIATTR_MERCURY_ISA_VERSION
	.align		4
        /*0094*/ 	.byte	0x03, 0x5f
        /*0096*/ 	.short	0x0101


	//----- nvinfo : EIATTR_COOP_GROUP_MASK_REGIDS
	.align		4
        /*0098*/ 	.byte	0x04, 0x29
        /*009a*/ 	.short	(.L_18695 - .L_18694)


	//   ....[0]....
.L_18694:
        /*009c*/ 	.word	0xffffffff


	//   ....[1]....
        /*00a0*/ 	.word	0xffffffff


	//   ....[2]....
        /*00a4*/ 	.word	0xffffffff


	//   ....[3]....
        /*00a8*/ 	.word	0xffffffff


	//   ....[4]....
        /*00ac*/ 	.word	0xffffffff


	//   ....[5]....
        /*00b0*/ 	.word	0xffffffff


	//   ....[6]....
        /*00b4*/ 	.word	0xffffffff


	//   ....[7]....
        /*00b8*/ 	.word	0xffffffff


	//   ....[8]....
        /*00bc*/ 	.word	0xffffffff


	//   ....[9]....
        /*00c0*/ 	.word	0xffffffff


	//   ....[10]....
        /*00c4*/ 	.word	0xffffffff


	//   ....[11]....
        /*00c8*/ 	.word	0xffffffff


	//   ....[12]....
        /*00cc*/ 	.word	0xffffffff


	//   ....[13]....
        /*00d0*/ 	.word	0xffffffff


	//   ....[14]....
        /*00d4*/ 	.word	0xffffffff


	//   ....[15]....
        /*00d8*/ 	.word	0xffffffff


	//   ....[16]....
        /*00dc*/ 	.word	0xffffffff


	//   ....[17]....
        /*00e0*/ 	.word	0x05000000


	//   ....[18]....
        /*00e4*/ 	.word	0x05000000


	//   ....[19]....
        /*00e8*/ 	.word	0x05000000


	//   ....[20]....
        /*00ec*/ 	.word	0x05000000


	//   ....[21]....
        /*00f0*/ 	.word	0x05000000


	//   ....[22]....
        /*00f4*/ 	.word	0x05000000


	//   ....[23]....
        /*00f8*/ 	.word	0x05000000


	//   ....[24]....
        /*00fc*/ 	.word	0x05000000


	//   ....[25]....
        /*0100*/ 	.word	0x05000000


	//   ....[26]....
        /*0104*/ 	.word	0x05000000


	//   ....[27]....
        /*0108*/ 	.word	0x05000000


	//   ....[28]....
        /*010c*/ 	.word	0x05000000


	//   ....[29]....
        /*0110*/ 	.word	0x05000000


	//   ....[30]....
        /*0114*/ 	.word	0x05000000


	//   ....[31]....
        /*0118*/ 	.word	0x05000000


	//   ....[32]....
        /*011c*/ 	.word	0x05000000


	//----- nvinfo : EIATTR_COOP_GROUP_INSTR_OFFSETS
	.align		4
.L_18695:
        /*0120*/ 	.byte	0x04, 0x28
        /*0122*/ 	.short	(.L_18697 - .L_18696)


	//   ....[0]....
.L_18696:
        /*0124*/ 	.word	0x000011a0


	//   ....[1]....
        /*0128*/ 	.word	0x000011b0


	//   ....[2]....
        /*012c*/ 	.word	0x000011e0


	//   ....[3]....
        /*0130*/ 	.word	0x00001200


	//   ....[4]....
        /*0134*/ 	.word	0x00001220


	//   ....[5]....
        /*0138*/ 	.word	0x00001240


	//   ....[6]....
        /*013c*/ 	.word	0x00001260


	//   ....[7]....
        /*0140*/ 	.word	0x00001280


	//   ....[8]....
        /*0144*/ 	.word	0x000012a0


	//   ....[9]....
        /*0148*/ 	.word	0x000012c0


	//   ....[10]....
        /*014c*/ 	.word	0x000012e0


	//   ....[11]....
        /*0150*/ 	.word	0x00001300


	//   ....[12]....
        /*0154*/ 	.word	0x00001320


	//   ....[13]....
        /*0158*/ 	.word	0x00001340


	//   ....[14]....
        /*015c*/ 	.word	0x00001360


	//   ....[15]....
        /*0160*/ 	.word	0x00001380


	//   ....[16]....
        /*0164*/ 	.word	0x000013b0


	//   ....[17]....
        /*0168*/ 	.word	0x00001820


	//   ....[18]....
        /*016c*/ 	.word	0x00001890


	//   ....[19]....
        /*0170*/ 	.word	0x000018f0


	//   ....[20]....
        /*0174*/ 	.word	0x00001950


	//   ....[21]....
        /*0178*/ 	.word	0x000019b0


	//   ....[22]....
        /*017c*/ 	.word	0x00001a10


	//   ....[23]....
        /*0180*/ 	.word	0x00001a70


	//   ....[24]....
        /*0184*/ 	.word	0x00001ad0


	//   ....[25]....
        /*0188*/ 	.word	0x00001b30


	//   ....[26]....
        /*018c*/ 	.word	0x00001b90


	//   ....[27]....
        /*0190*/ 	.word	0x00001bf0


	//   ....[28]....
        /*0194*/ 	.word	0x00001c50


	//   ....[29]....
        /*0198*/ 	.word	0x00001cb0


	//   ....[30]....
        /*019c*/ 	.word	0x00001d10


	//   ....[31]....
        /*01a0*/ 	.word	0x00001d70


	//   ....[32]....
        /*01a4*/ 	.word	0x00001dd0


	//----- nvinfo : EIATTR_VRC_CTA_INIT_COUNT
	.align		4
.L_18697:
        /*01a8*/ 	.byte	0x02, 0x4a
	.zero		1
	.zero		1


	//----- nvinfo : EIATTR_EXIT_INSTR_OFFSETS
	.align		4
        /*01ac*/ 	.byte	0x04, 0x1c
        /*01ae*/ 	.short	(.L_18699 - .L_18698)


	//   ....[0]....
.L_18698:
        /*01b0*/ 	.word	0x00000560


	//   ....[1]....
        /*01b4*/ 	.word	0x000015e0


	//   ....[2]....
        /*01b8*/ 	.word	0x000017d0


	//----- nvinfo : EIATTR_MAX_THREADS
	.align		4
.L_18699:
        /*01bc*/ 	.byte	0x04, 0x05
        /*01be*/ 	.short	(.L_18701 - .L_18700)
.L_18700:
        /*01c0*/ 	.word	0x00000100
        /*01c4*/ 	.word	0x00000001
        /*01c8*/ 	.word	0x00000001


	//----- nvinfo : EIATTR_CRS_STACK_SIZE
	.align		4
.L_18701:
        /*01cc*/ 	.byte	0x04, 0x1e
        /*01ce*/ 	.short	(.L_18703 - .L_18702)
.L_18702:
        /*01d0*/ 	.word	0x00000000


	//----- nvinfo : EIATTR_CBANK_PARAM_SIZE
	.align		4
.L_18703:
        /*01d4*/ 	.byte	0x03, 0x19
        /*01d6*/ 	.short	0x0030


	//----- nvinfo : EIATTR_PARAM_CBANK
	.align		4
        /*01d8*/ 	.byte	0x04, 0x0a
        /*01da*/ 	.short	(.L_18705 - .L_18704)
	.align		4
.L_18704:
        /*01dc*/ 	.word	index@(.nv.constant0._Z9cuda_gemmIiLi256ELi1ELi1ELi256ELi32ELi32ELi32ELi1ELi1EEviiiPT_S1_S1_ii)
        /*01e0*/ 	.short	0x0380
        /*01e2*/ 	.short	0x0030


	//----- nvinfo : EIATTR_SW_WAR
	.align		4
.L_18705:
        /*01e4*/ 	.byte	0x04, 0x36
        /*01e6*/ 	.short	(.L_18707 - .L_18706)
.L_18706:
        /*01e8*/ 	.word	0x00000008
.L_18707:


//--------------------- .nv.info._Z9cuda_gemmIiLi256ELi1ELi1ELi256ELi32ELi32ELi32ELi1ELi0EEviiiPT_S1_S1_ii --------------------------
	.section	.nv.info._Z9cuda_gemmIiLi256ELi1ELi1ELi256ELi32ELi32ELi32ELi1ELi0EEviiiPT_S1_S1_ii,"",@"SHT_CUDA_INFO"
	.sectionflags	@""
	.align	4


	//----- nvinfo : EIATTR_CUDA_API_VERSION
	.align		4
        /*0000*/ 	.byte	0x04, 0x37
        /*0002*/ 	.short	(.L_18709 - .L_18708)
.L_18708:
        /*0004*/ 	.word	0x00000082


	//----- nvinfo : EIATTR_KPARAM_INFO
	.align		4
.L_18709:
        /*0008*/ 	.byte	0x04, 0x17
        /*000a*/ 	.short	(.L_18711 - .L_18710)
.L_18710:
        /*000c*/ 	.word	0x00000000
        /*0010*/ 	.short	0x0007
        /*0012*/ 	.short	0x002c
        /*0014*/ 	.byte	0x00, 0xf0, 0x11, 0x00


	//----- nvinfo : EIATTR_KPARAM_INFO
	.align		4
.L_18711:
        /*0018*/ 	.byte	0x04, 0x17
        /*001a*/ 	.short	(.L_18713 - .L_18712)
.L_18712:
        /*001c*/ 	.word	0x00000000
        /*0020*/ 	.short	0x0006
        /*0022*/ 	.short	0x0028
        /*0024*/ 	.byte	0x00, 0xf0, 0x11, 0x00


	//----- nvinfo : EIATTR_KPARAM_INFO
	.align		4
.L_18713:
        /*0028*/ 	.byte	0x04, 0x17
        /*002a*/ 	.short	(.L_18715 - .L_18714)
.L_18714:
        /*002c*/ 	.word	0x00000000
        /*0030*/ 	.short	0x0005
        /*0032*/ 	.short	0x0020
        /*0034*/ 	.byte	0x00, 0xf5, 0x21, 0x00


	//----- nvinfo : EIATTR_KPARAM_INFO
	.align		4
.L_18715:
        /*0038*/ 	.byte	0x04, 0x17
        /*003a*/ 	.short	(.L_18717 - .L_18716)
.L_18716:
        /*003c*/ 	.word	0x00000000
        /*0040*/ 	.short	0x0004
        /*0042*/ 	.short	0x0018
        /*0044*/ 	.byte	0x00, 0xf5, 0x21, 0x00


	//----- nvinfo : EIATTR_KPARAM_INFO
	.align		4
.L_18717:
        /*0048*/ 	.byte	0x04, 0x17
        /*004a*/ 	.short	(.L_18719 - .L_18718)
.L_18718:
        /*004c*/ 	.word	0x00000000
        /*0050*/ 	.short	0x0003
        /*0052*/ 	.short	0x0010
        /*0054*/ 	.byte	0x00, 0xf5, 0x21, 0x00


	//----- nvinfo : EIATTR_KPARAM_INFO
	.align		4
.L_18719:
        /*0058*/ 	.byte	0x04, 0x17
        /*005a*/ 	.short	(.L_18721 - .L_18720)
.L_18720:
        /*005c*/ 	.word	0x00000000
        /*0060*/ 	.short	0x0002
        /*0062*/ 	.short	0x0008
        /*0064*/ 	.byte	0x00, 0xf0, 0x11, 0x00


	//----- nvinfo : EIATTR_KPARAM_INFO
	.align		4
.L_18721:
        /*0068*/ 	.byte	0x04, 0x17
        /*006a*/ 	.short	(.L_18723 - .L_18722)
.L_18722:
        /*006c*/ 	.word	0x00000000
        /*0070*/ 	.short	0x0001
        /*0072*/ 	.short	0x0004
        /*0074*/ 	.byte	0x00, 0xf0, 0x11, 0x00


	//----- nvinfo : EIATTR_KPARAM_INFO
	.align		4
.L_18723:
        /*0078*/ 	.byte	0x04, 0x17
        /*007a*/ 	.short	(.L_18725 - .L_18724)
.L_18724:
        /*007c*/ 	.word	0x00000000
        /*0080*/ 	.short	0x0000
        /*0082*/ 	.short	0x0000
        /*0084*/ 	.byte	0x00, 0xf0, 0x11, 0x00


	//----- nvinfo : EIATTR_SPARSE_MMA_MASK
	.align		4
.L_18725:
        /*0088*/ 	.byte	0x03, 0x50
        /*008a*/ 	.short	0x0000


	//----- nvinfo : EIATTR_MAXREG_COUNT
	.align		4
        /*008c*/ 	.byte	0x03, 0x1b
        /*008e*/ 	.short	0x00ff


	//----- nvinfo : EIATTR_NUM_BARRIERS
	.align		4
        /*0090*/ 	.byte	0x02, 0x4c
        /*0092*/ 	.byte	0x01
	.zero		1


	//----- nvinfo : EIATTR_MERCURY_ISA_VERSION
	.align		4
        /*0094*/ 	.byte	0x03, 0x5f
        /*0096*/ 	.short	0x0101


	//----- nvinfo : EIATTR_COOP_GROUP_MASK_REGIDS
	.align		4
        /*0098*/ 	.byte	0x04, 0x29
        /*009a*/ 	.short	(.L_18727 - .L_18726)


	//   ....[0]....
.L_18726:
        /*009c*/ 	.word	0xffffffff


	//   ....[1]....
        /*00a0*/ 	.word	0xffffffff


	//   ....[2]....
        /*00a4*/ 	.word	0xffffffff


	//   ....[3]....
        /*00a8*/ 	.word	0xffffffff


	//   ....[4]....
        /*00ac*/ 	.word	0xffffffff


	//   ....[5]....
        /*00b0*/ 	.word	0xffffffff


	//   ....[6]....
        /*00b4*/ 	.word	0xffffffff


	//   ....[7]....
        /*00b8*/ 	.word	0xffffffff


	//   ....[8]....
        /*00bc*/ 	.word	0xffffffff


	//   ....[9]....
        /*00c0*/ 	.word	0xffffffff


	//   ....[10]....
        /*00c4*/ 	.word	0xffffffff


	//   ....[11]....
        /*00c8*/ 	.word	0xffffffff


	//   ....[12]....
        /*00cc*/ 	.word	0xffffffff


	//   ....[13]....
        /*00d0*/ 	.word	0xffffffff


	//   ....[14]....
        /*00d4*/ 	.word	0xffffffff


	//   ....[15]....
        /*00d8*/ 	.word	0xffffffff


	//   ....[16]....
        /*00dc*/ 	.word	0xffffffff


	//   ....[17]....
        /*00e0*/ 	.word	0xffffffff


	//   ....[18]....
        /*00e4*/ 	.word	0xffffffff


	//   ....[19]....
        /*00e8*/ 	.word	0xffffffff


	//   ....[20]....
        /*00ec*/ 	.word	0xffffffff


	//   ....[21]....
        /*00f0*/ 	.word	0xffffffff


	//   ....[22]....
        /*00f4*/ 	.word	0xffffffff


	//   ....[23]....
        /*00f8*/ 	.word	0xffffffff


	//   ....[24]....
        /*00fc*/ 	.word	0xffffffff


	//   ....[25]....
        /*0100*/ 	.word	0xffffffff


	//   ....[26]....
        /*0104*/ 	.word	0xffffffff


	//   ....[27]....
        /*0108*/ 	.word	0xffffffff


	//   ....[28]....
        /*010c*/ 	.word	0xffffffff


	//   ....[29]....
        /*0110*/ 	.word	0xffffffff


	//   ....[30]....
        /*0114*/ 	.word	0xffffffff


	//   ....[31]....
        /*0118*/ 	.word	0xffffffff


	//   ....[32]....
        /*011c*/ 	.word	0xffffffff


	//   ....[33]....
        /*0120*/ 	.word	0xffffffff


	//   ....[34]....
        /*0124*/ 	.word	0xffffffff


	//   ....[35]....
        /*0128*/ 	.word	0xffffffff


	//   ....[36]....
        /*012c*/ 	.word	0xffffffff


	//   ....[37]....
        /*0130*/ 	.word	0xffffffff


	//   ....[38]....
        /*0134*/ 	.word	0xffffffff


	//   ....[39]....
        /*0138*/ 	.word	0xffffffff


	//   ....[40]....
        /*013c*/ 	.word	0xffffffff


	//   ....[41]....
        /*0140*/ 	.word	0xffffffff


	//   ....[42]....
        /*0144*/ 	.word	0xffffffff


	//   ....[43]....
        /*0148*/ 	.word	0xffffffff


	//   ....[44]....
        /*014c*/ 	.word	0xffffffff


	//   ....[45]....
        /*0150*/ 	.word	0xffffffff


	//   ....[46]....
        /*0154*/ 	.word	0xffffffff


	//   ....[47]....
        /*0158*/ 	.word	0xffffffff


	//   ....[48]....
        /*015c*/ 	.word	0xffffffff


	//   ....[49]....
        /*0160*/ 	.word	0x0500001f


	//   ....[50]....
        /*0164*/ 	.word	0x0500001f


	//   ....[51]....
        /*0168*/ 	.word	0x0500001f


	//   ....[52]....
        /*016c*/ 	.word	0x0500001f


	//   ....[53]....
        /*0170*/ 	.word	0x0500001f


	//   ....[54]....
        /*0174*/ 	.word	0x0500001f


	//   ....[55]....
        /*0178*/ 	.word	0x0500001f


	//   ....[56]....
        /*017c*/ 	.word	0x0500001f


	//   ....[57]....
        /*0180*/ 	.word	0x0500001f


	//   ....[58]....
        /*0184*/ 	.word	0x0500001f


	//   ....[59]....
        /*0188*/ 	.word	0x0500001f


	//   ....[60]....
        /*018c*/ 	.word	0x0500001f


	//   ....[61]....
        /*0190*/ 	.word	0x0500001f


	//   ....[62]....
        /*0194*/ 	.word	0x0500001f


	//   ....[63]....
        /*0198*/ 	.word	0x0500001f


	//   ....[64]....
        /*019c*/ 	.word	0x0500001f


	//   ....[65]....
        /*01a0*/ 	.word	0x0500001f


	//   ....[66]....
        /*01a4*/ 	.word	0x0500001f


	//   ....[67]....
        /*01a8*/ 	.word	0x0500001f


	//   ....[68]....
        /*01ac*/ 	.word	0x0500001f


	//   ....[69]....
        /*01b0*/ 	.word	0x0500001f


	//   ....[70]....
        /*01b4*/ 	.word	0x0500001f


	//   ....[71]....
        /*01b8*/ 	.word	0x0500001f


	//   ....[72]....
        /*01bc*/ 	.word	0x0500001f


	//   ....[73]....
        /*01c0*/ 	.word	0x0500001f


	//   ....[74]....
        /*01c4*/ 	.word	0x0500001f


	//   ....[75]....
        /*01c8*/ 	.word	0x0500001f


	//   ....[76]....
        /*01cc*/ 	.word	0x0500001f


	//   ....[77]....
        /*01d0*/ 	.word	0x0500001f


	//   ....[78]....
        /*01d4*/ 	.word	0x0500001f


	//   ....[79]....
        /*01d8*/ 	.word	0x0500001f


	//   ....[80]....
        /*01dc*/ 	.word	0x0500001f


	//   ....[81]....
        /*01e0*/ 	.word	0x0500001f


	//   ....[82]....
        /*01e4*/ 	.word	0x0500001f


	//   ....[83]....
        /*01e8*/ 	.word	0x0500001f


	//   ....[84]....
        /*01ec*/ 	.word	0x0500001f


	//   ....[85]....
        /*01f0*/ 	.word	0x0500001f


	//   ....[86]....
        /*01f4*/ 	.word	0x0500001f


	//   ....[87]....
        /*01f8*/ 	.word	0x0500001f


	//   ....[88]....
        /*01fc*/ 	.word	0x0500001f


	//   ....[89]....
        /*0200*/ 	.word	0x0500001f


	//   ....[90]....
        /*0204*/ 	.word	0x0500001f


	//   ....[91]....
        /*0208*/ 	.word	0x0500001f


	//   ....[92]....
        /*020c*/ 	.word	0x0500001f


	//   ....[93]....
        /*0210*/ 	.word	0x0500001f


	//   ....[94]....
        /*0214*/ 	.word	0x0500001f


	//   ....[95]....
        /*0218*/ 	.word	0x0500001f


	//   ....[96]....
        /*021c*/ 	.word	0x0500001f


	//----- nvinfo : EIATTR_COOP_GROUP_INSTR_OFFSETS
	.align		4
.L_18727:
        /*0220*/ 	.byte	0x04, 0x28
        /*0222*/ 	.short	(.L_18729 - .L_18728)


	//   ....[0]....
.L_18728:
        /*0224*/ 	.word	0x00002500


	//   ....[1]....
        /*0228*/ 	.word	0x00002550


	//   ....[2]....
        /*022c*/ 	.word	0x000025a0


	//   ....[3]....
        /*0230*/ 	.word	0x000025f0


	//   ....[4]....
        /*0234*/ 	.word	0x00002640


	//   ....[5]....
        /*0238*/ 	.word	0x00002690


	//   ....[6]....
        /*023c*/ 	.word	0x00002700


	//   ....[7]....
        /*0240*/ 	.word	0x00002760


	//   ....[8]....
        /*0244*/ 	.word	0x000027c0


	//   ....[9]....
        /*0248*/ 	.word	0x00002820


	//   ....[10]....
        /*024c*/ 	.word	0x00002880


	//   ....[11]....
        /*0250*/ 	.word	0x000028e0


	//   ....[12]....
        /*0254*/ 	.word	0x00002940


	//   ....[13]....
        /*0258*/ 	.word	0x000029a0


	//   ....[14]....
        /*025c*/ 	.word	0x00002a00


	//   ....[15]....
        /*0260*/ 	.word	0x00002a60


	//   ....[16]....
        /*0264*/ 	.word	0x00003e90


	//   ....[17]....
        /*0268*/ 	.word	0x00003ee0


	//   ....[18]....
        /*026c*/ 	.word	0x00003f30


	//   ....[19]....
        /*0270*/ 	.word	0x00003f80


	//   ....[20]....
        /*0274*/ 	.word	0x00003fd0


	//   ....[21]....
        /*0278*/ 	.word	0x00004020


	//   ....[22]....
        /*027c*/ 	.word	0x00004090


	//   ....[23]....
        /*0280*/ 	.word	0x000040f0


	//   ....[24]....
        /*0284*/ 	.word	0x00004150


	//   ....[25]....
        /*0288*/ 	.word	0x000041b0


	//   ....[26]....
        /*028c*/ 	.word	0x00004210


	//   ....[27]....
        /*0290*/ 	.word	0x00004270


	//   ....[28]....
        /*0294*/ 	.word	0x000042d0


	//   ....[29]....
        /*0298*/ 	.word	0x00004330


	//   ....[30]....
        /*029c*/ 	.word	0x00004390


	//   ....[31]....
        /*02a0*/ 	.word	0x000043f0


	//   ....[32]....
        /*02a4*/ 	.word	0x00005650


	//   ....[33]....
        /*02a8*/ 	.word	0x000056a0


	//   ....[34]....
        /*02ac*/ 	.word	0x000056f0


	//   ....[35]....
        /*02b0*/ 	.word	0x00005740


	//   ....[36]....
        /*02b4*/ 	.word	0x00005790


	//   ....[37]....
        /*02b8*/ 	.word	0x00005800


	//   ....[38]....
        /*02bc*/ 	.word	0x00005860


	//   ....[39]....
        /*02c0*/ 	.word	0x000058c0


	//   ....[40]....
        /*02c4*/ 	.word	0x00005920


	//   ....[41]....
        /*02c8*/ 	.word	0x00005980


	//   ....[42]....
        /*02cc*/ 	.word	0x000059e0


	//   ....[43]....
        /*02d0*/ 	.word	0x00005a40


	//   ....[44]....
        /*02d4*/ 	.word	0x00005aa0


	//   ....[45]....
        /*02d8*/ 	.word	0x00005b00


	//   ....[46]....
        /*02dc*/ 	.word	0x00005b60


	//   ....[47]....
        /*02e0*/ 	.word	0x00005bc0


	//   ....[48]....
        /*02e4*/ 	.word	0x00005c20


	//   ....[49]....
        /*02e8*/ 	.word	0x00006250


	//   ....[50]....
        /*02ec*/ 	.word	0x000062d0


	//   ....[51]....
        /*02f0*/ 	.word	0x00006350


	//   ....[52]....
        /*02f4*/ 	.word	0x000063d0


	//   ....[53]....
        /*02f8*/ 	.word	0x00006450


	//   ....[54]....
        /*02fc*/ 	.word	0x000064d0


	//   ....[55]....
        /*0300*/ 	.word	0x00006550


	//   ....[56]....
        /*0304*/ 	.word	0x000065d0


	//   ....[57]....
        /*0308*/ 	.word	0x00006650


	//   ....[58]....
        /*030c*/ 	.word	0x000066d0


	//   ....[59]....
        /*0310*/ 	.word	0x00006750


	//   ....[60]....
        /*0314*/ 	.word	0x000067d0


	//   ....[61]....
        /*0318*/ 	.word	0x00006850


	//   ....[62]....
        /*031c*/ 	.word	0x000068d0


	//   ....[63]....
        /*0320*/ 	.word	0x00006950


	//   ....[64]....
        /*0324*/ 	.word	0x000069d0


	//   ....[65]....
        /*0328*/ 	.word	0x00006a50


	//   ....[66]....
        /*032c*/ 	.word	0x00006ad0


	//   ....[67]....
        /*0330*/ 	.word	0x00006b50


	//   ....[68]....
        /*0334*/ 	.word	0x00006bd0


	//   ....[69]....
        /*0338*/ 	.word	0x00006c50


	//   ....[70]....
        /*033c*/ 	.word	0x00006cd0


	//   ....[71]....
        /*0340*/ 	.word	0x00006d50


	//   ....[72]....
        /*0344*/ 	.word	0x00006dd0


	//   ....[73]....
        /*0348*/ 	.word	0x00006e50


	//   ....[74]....
        /*034c*/ 	.word	0x00006ed0


	//   ....[75]....
        /*0350*/ 	.word	0x00006f50


	//   ....[76]....
        /*0354*/ 	.word	0x00006fd0


	//   ....[77]....
        /*0358*/ 	.word	0x00007050


	//   ....[78]....
        /*035c*/ 	.word	0x000070d0


	//   ....[79]....
        /*0360*/ 	.word	0x00007150


	//   ....[80]....
        /*0364*/ 	.word	0x000071d0


	//   ....[81]....
        /*0368*/ 	.word	0x00007240


	//   ....[82]....
        /*036c*/ 	.word	0x000072c0


	//   ....[83]....
        /*0370*/ 	.word	0x00007340


	//   ....[84]....
        /*0374*/ 	.word	0x000073c0


	//   ....[85]....
        /*0378*/ 	.word	0x00007440


	//   ....[86]....
        /*037c*/ 	.word	0x000074c0


	//   ....[87]....
        /*0380*/ 	.word	0x00007540


	//   ....[88]....
        /*0384*/ 	.word	0x000075c0


	//   ....[89]....
        /*0388*/ 	.word	0x00007640


	//   ....[90]....
        /*038c*/ 	.word	0x000076c0


	//   ....[91]....
        /*0390*/ 	.word	0x00007740


	//   ....[92]....
        /*0394*/ 	.word	0x000077c0


	//   ....[93]....
        /*0398*/ 	.word	0x00007840


	//   ....[94]....
        /*039c*/ 	.word	0x000078c0


	//   ....[95]....
        /*03a0*/ 	.word	0x00007940


	//   ....[96]....
        /*03a4*/ 	.word	0x000079c0


	//----- nvinfo : EIATTR_VRC_CTA_INIT_COUNT
	.align		4
.L_18729:
        /*03a8*/ 	.byte	0x02, 0x4a
	.zero		1
	.zero		1


	//----- nvinfo : EIATTR_EXIT_INSTR_OFFSETS
	.align		4
        /*03ac*/ 	.byte	0x04, 0x1c
        /*03ae*/ 	.short	(.L_18731 - .L_18730)


	//   ....[0]....
.L_18730:
        /*03b0*/ 	.word	0x000005b0


	//   ....[1]....
        /*03b4*/ 	.word	0x00006000


	//   ....[2]....
        /*03b8*/ 	.word	0x00006200


	//----- nvinfo : EIATTR_MAX_THREADS
	.align		4
.L_18731:
        /*03bc*/ 	.byte	0x04, 0x05
        /*03be*/ 	.short	(.L_18733 - .L_18732)
.L_18732:
        /*03c0*/ 	.word	0x00000100
        /*03c4*/ 	.word	0x00000001
        /*03c8*/ 	.word	0x00000001


	//----- nvinfo : EIATTR_CRS_STACK_SIZE
	.align		4
.L_18733:
        /*03cc*/ 	.byte	0x04, 0x1e
        /*03ce*/ 	.short	(.L_18735 - .L_18734)
.L_18734:
        /*03d0*/ 	.word	0x00000000


	//----- nvinfo : EIATTR_CBANK_PARAM_SIZE
	.align		4
.L_18735:
        /*03d4*/ 	.byte	0x03, 0x19
        /*03d6*/ 	.short	0x0030


	//----- nvinfo : EIATTR_PARAM_CBANK
	.align		4
        /*03d8*/ 	.byte	0x04, 0x0a
        /*03da*/ 	.short	(.L_18737 - .L_18736)
	.align		4
.L_18736:
        /*03dc*/ 	.word	index@(.nv.constant0._Z9cuda_gemmIiLi256ELi1ELi1ELi256ELi32ELi32ELi32ELi1ELi0EEviiiPT_S1_S1_ii)
        /*03e0*/ 	.short	0x0380
        /*03e2*/ 	.short	0x0030


	//----- nvinfo : EIATTR_SW_WAR
	.align		4
.L_18737:
        /*03e4*/ 	.byte	0x04, 0x36
        /*03e6*/ 	.short	(.L_18739 - .L_18738)
.L_18738:
        /*03e8*/ 	.word	0x00000008
.L_18739:


//--------------------- .nv.info._Z9cuda_gemmIiLi256ELi1ELi1ELi256ELi32ELi32ELi32ELi0ELi1EEviiiPT_S1_S1_ii --------------------------
	.section	.nv.info._Z9cuda_gemmIiLi256ELi1ELi1ELi256ELi32ELi32ELi32ELi0ELi1EEviiiPT_S1_S1_ii,"",@"SHT_CUDA_INFO"
	.sectionflags	@""
	.align	4


	//----- nvinfo : EIATTR_CUDA_API_VERSION
	.align		4
        /*0000*/ 	.byte	0x04, 0x37
        /*0002*/ 	.short	(.L_18741 - .L_18740)
.L_18740:
        /*0004*/ 	.word	0x00000082


	//----- nvinfo : EIATTR_KPARAM_INFO
	.align		4
.L_18741:
        /*0008*/ 	.byte	0x04, 0x17
        /*000a*/ 	.short	(.L_18743 - .L_18742)
.L_18742:
        /*000c*/ 	.word	0x00000000
        /*0010*/ 	.short	0x0007
        /*0012*/ 	.short	0x002c
        /*0014*/ 	.byte	0x00, 0xf0, 0x11, 0x00


	//----- nvinfo : EIATTR_KPARAM_INFO
	.align		4
.L_18743:
        /*0018*/ 	.byte	0x04, 0x17
        /*001a*/ 	.short	(.L_18745 - .L_18744)
.L_18744:
        /*001c*/ 	.word	0x00000000
        /*0020*/ 	.short	0x0006
        /*0022*/ 	.short	0x0028
        /*0024*/ 	.byte	0x00, 0xf0, 0x11, 0x00


	//----- nvinfo : EIATTR_KPARAM_INFO
	.align		4
.L_18745:
        /*0028*/ 	.byte	0x04, 0x17
        /*002a*/ 	.short	(.L_18747 - .L_18746)
.L_18746:
        /*002c*/ 	.word	0x00000000
        /*0030*/ 	.short	0x0005
        /*0032*/ 	.short	0x0020
        /*0034*/ 	.byte	0x00, 0xf5, 0x21, 0x00


	//----- nvinfo : EIATTR_KPARAM_INFO
	.align		4
.L_18747:
        /*0038*/ 	.byte	0x04, 0x17
        /*003a*/ 	.short	(.L_18749 - .L_18748)
.L_18748:
        /*003c*/ 	.word	0x00000000
        /*0040*/ 	.short	0x0004
        /*0042*/ 	.short	0x0018
        /*0044*/ 	.byte	0x00, 0xf5, 0x21, 0x00


	//----- nvinfo : EIATTR_KPARAM_INFO
	.align		4
.L_18749:
        /*0048*/ 	.byte	0x04, 0x17
        /*004a*/ 	.short	(.L_18751 - .L_18750)
.L_18750:
        /*004c*/ 	.word	0x00000000
        /*0050*/ 	.short	0x0003
        /*0052*/ 	.short	0x0010
        /*0054*/ 	.byte	0x00, 0xf5, 0x21, 0x00


	//----- nvinfo : EIATTR_KPARAM_INFO
	.align		4
.L_18751:
        /*0058*/ 	.byte	0x04, 0x17
        /*005a*/ 	.short	(.L_18753 - .L_18752)
.L_18752:
        /*005c*/ 	.word	0x00000000
        /*0060*/ 	.short	0x0002
        /*0062*/ 	.short	0x0008
        /*0064*/ 	.byte	0x00, 0xf0, 0x11, 0x00


	//----- nvinfo : EIATTR_KPARAM_INFO
	.align		4
.L_18753:
        /*0068*/ 	.byte	0x04, 0x17
        /*006a*/ 	.short	(.L_18755 - .L_18754)
.L_18754:
        /*006c*/ 	.word	0x00000000
        /*0070*/ 	.short	0x0001
        /*0072*/ 	.short	0x0004
        /*0074*/ 	.byte	0x00, 0xf0, 0x11, 0x00


	//----- nvinfo : EIATTR_KPARAM_INFO
	.align		4
.L_18755:
        /*0078*/ 	.byte	0x04, 0x17
        /*007a*/ 	.short	(.L_18757 - .L_18756)
.L_18756:
        /*007c*/ 	.word	0x00000000
        /*0080*/ 	.short	0x0000
        /*0082*/ 	.short	0x0000
        /*0084*/ 	.byte	0x00, 0xf0, 0x11, 0x00


	//----- nvinfo : EIATTR_SPARSE_MMA_MASK
	.align		4
.L_18757:
        /*0088*/ 	.byte	0x03, 0x50
        /*008a*/ 	.short	0x0000


	//----- nvinfo : EIATTR_MAXREG_COUNT
	.align		4
        /*008c*/ 	.byte	0x03, 0x1b
        /*008e*/ 	.short	0x00ff


	//----- nvinfo : EIATTR_NUM_BARRIERS
	.align		4
        /*0090*/ 	.byte	0x02, 0x4c
        /*0092*/ 	.byte	0x01
	.zero		1


	//----- nvinfo : EIATTR_MERCURY_ISA_VERSION
	.align		4
        /*0094*/ 	.byte	0x03, 0x5f
        /*0096*/ 	.short	0x0101


	//----- nvinfo : EIATTR_COOP_GROUP_MASK_REGIDS
	.align		4
        /*0098*/ 	.byte	0x04, 0x29
        /*009a*/ 	.short	(.L_18759 - .L_18758)


	//   ....[0]....
.L_18758:
        /*009c*/ 	.word	0xffffffff


	//   ....[1]....
        /*00a0*/ 	.word	0xffffffff


	//   ....[2]....
        /*00a4*/ 	.word	0xffffffff


	//   ....[3]....
        /*00a8*/ 	.word	0xffffffff


	//   ....[4]....
        /*00ac*/ 	.word	0xffffffff


	//   ....[5]....
        /*00b0*/ 	.word	0xffffffff


	//   ....[6]....
        /*00b4*/ 	.word	0xffffffff


	//   ....[7]....
        /*00b8*/ 	.word	0xffffffff


	//   ....[8]....
        /*00bc*/ 	.word	0xffffffff


	//   ....[9]....
        /*00c0*/ 	.word	0xffffffff


	//   ....[10]....
        /*00c4*/ 	.word	0xffffffff


	//   ....[11]....
        /*00c8*/ 	.word	0xffffffff


	//   ....[12]....
        /*00cc*/ 	.word	0xffffffff


	//   ....[13]....
        /*00d0*/ 	.word	0xffffffff


	//   ....[14]....
        /*00d4*/ 	.word	0xffffffff


	//   ....[15]....
        /*00d8*/ 	.word	0xffffffff


	//   ....[16]....
        /*00dc*/ 	.word	0xffffffff


	//   ....[17]....
        /*00e0*/ 	.word	0x05000000


	//   ....[18]....
        /*00e4*/ 	.word	0x05000000


	//   ....[19]....
        /*00e8*/ 	.word	0x05000000


	//   ....[20]....
        /*00ec*/ 	.word	0x05000000


	//   ....[21]....
        /*00f0*/ 	.word	0x05000000


	//   ....[22]....
        /*00f4*/ 	.word	0x05000000


	//   ....[23]....
        /*00f8*/ 	.word	0x05000000


	//   ....[24]....
        /*00fc*/ 	.word	0x05000000


	//   ....[25]....
        /*0100*/ 	.word	0x05000000


	//   ....[26]....
        /*0104*/ 	.word	0x05000000


	//   ....[27]....
        /*0108*/ 	.word	0x05000000


	//   ....[28]....
        /*010c*/ 	.word	0x05000000


	//   ....[29]....
        /*0110*/ 	.word	0x05000000


	//   ....[30]....
        /*0114*/ 	.word	0x05000000


	//   ....[31]....
        /*0118*/ 	.word	0x05000000


	//   ....[32]....
        /*011c*/ 	.word	0x05000000


	//----- nvinfo : EIATTR_COOP_GROUP_INSTR_OFFSETS
	.align		4
.L_18759:
        /*0120*/ 	.byte	0x04, 0x28
        /*0122*/ 	.short	(.L_18761 - .L_18760)


	//   ....[0]....
.L_18760:
        /*0124*/ 	.word	0x000011d0


	//   ....[1]....
        /*0128*/ 	.word	0x000011e0


	//   ....[2]....
        /*012c*/ 	.word	0x00001210


	//   ....[3]....
        /*0130*/ 	.word	0x00001230


	//   ....[4]....
        /*0134*/ 	.word	0x00001250


	//   ....[5]....
        /*0138*/ 	.word	0x00001270


	//   ....[6]....
        /*013c*/ 	.word	0x00001290


	//   ....[7]....
        /*0140*/ 	.word	0x000012b0


	//   ....[8]....
        /*0144*/ 	.word	0x000012d0


	//   ....[9]....
        /*0148*/ 	.word	0x000012f0


	//   ....[10]....
        /*014c*/ 	.word	0x00001310


	//   ....[11]....
        /*0150*/ 	.word	0x00001330


	//   ....[12]....
        /*0154*/ 	.word	0x00001350


	//   ....[13]....
        /*0158*/ 	.word	0x00001370


	//   ....[14]....
        /*015c*/ 	.word	0x00001390


	//   ....[15]....
        /*0160*/ 	.word	0x000013b0


	//   ....[16]....
        /*0164*/ 	.word	0x000013e0


	//   ....[17]....
        /*0168*/ 	.word	0x00001a00


	//   ....[18]....
        /*016c*/ 	.word	0x00001a70


	//   ....[19]....
        /*0170*/ 	.word	0x00001ad0


	//   ....[20]....
        /*0174*/ 	.word	0x00001b30


	//   ....[21]....
        /*0178*/ 	.word	0x00001b90


	//   ....[22]....
        /*017c*/ 	.word	0x00001bf0


	//   ....[23]....
        /*0180*/ 	.word	0x00001c50


	//   ....[24]....
        /*0184*/ 	.word	0x00001cb0


	//   ....[25]....
        /*0188*/ 	.word	0x00001d10


	//   ....[26]....
        /*018c*/ 	.word	0x00001d70


	//   ....[27]....
        /*0190*/ 	.word	0x00001dd0


	//   ....[28]....
        /*0194*/ 	.word	0x00001e30


	//   ....[29]....
        /*0198*/ 	.word	0x00001e90


	//   ....[30]....
        /*019c*/ 	.word	0x00001ef0


	//   ....[31]....
        /*01a0*/ 	.word	0x00001f50


	//   ....[32]....
        /*01a4*/ 	.word	0x00001fb0


	//----- nvinfo : EIATTR_VRC_CTA_INIT_COUNT
	.align		4
.L_18761:
        /*01a8*/ 	.byte	0x02, 0x4a
	.zero		1
	.zero		1


	//----- nvinfo : EIATTR_EXIT_INSTR_OFFSETS
	.align		4
        /*01ac*/ 	.byte	0x04, 0x1c
        /*01ae*/ 	.short	(.L_18763 - .L_18762)


	//   ....[0]....
.L_18762:
        /*01b0*/ 	.word	0x00000560


	//   ....[1]....
        /*01b4*/ 	.word	0x000016a0


	//   ....[2]....
        /*01b8*/ 	.word	0x000019b0


	//----- nvinfo : EIATTR_MAX_THREADS
	.align		4
.L_18763:
        /*01bc*/ 	.byte	0x04, 0x05
        /*01be*/ 	.short	(.L_18765 - .L_18764)
.L_18764:
        /*01c0*/ 	.word	0x00000100
        /*01c4*/ 	.word	0x00000001
        /*01c8*/ 	.word	0x00000001


	//----- nvinfo : EIATTR_CRS_STACK_SIZE
	.align		4
.L_18765:
        /*01cc*/ 	.byte	0x04, 0x1e
        /*01ce*/ 	.short	(.L_18767 - .L_18766)
.L_18766:
        /*01d0*/ 	.word	0x00000000


	//----- nvinfo : EIATTR_CBANK_PARAM_SIZE
	.align		4
.L_18767:
        /*01d4*/ 	.byte	0x03, 0x19
        /*01d6*/ 	.short	0x0030


	//----- nvinfo : EIATTR_PARAM_CBANK
	.align		4
        /*01d8*/ 	.byte	0x04, 0x0a
        /*01da*/ 	.short	(.L_18769 - .L_18768)
	.align		4
.L_18768:
        /*01dc*/ 	.word	index@(.nv.constant0._Z9cuda_gemmIiLi256ELi1ELi1ELi256ELi32ELi32ELi32ELi0ELi1EEviiiPT_S1_S1_ii)
        /*01e0*/ 	.short	0x0380
        /*01e2*/ 	.short	0x0030


	//----- nvinfo : EIATTR_SW_WAR
	.align		4
.L_18769:
        /*01e4*/ 	.byte	0x04, 0x36
        /*01e6*/ 	.short	(.L_18771 - .L_18770)
.L_18770:
        /*01e8*/ 	.word	0x00000008
.L_18771:


//--------------------- .nv.info._Z9cuda_gemmIiLi256ELi1ELi1ELi256ELi32ELi32ELi32ELi0ELi0EEviiiPT_S1_S1_ii --------------------------
	.section	.nv.info._Z9cuda_gemmIiLi256ELi1ELi1ELi256ELi32ELi32ELi32ELi0ELi0EEviiiPT_S1_S1_ii,"",@"SHT_CUDA_INFO"
	.sectionflags	@""
	.align	4


	//----- nvinfo : EIATTR_CUDA_API_VERSION
	.align		4
        /*0000*/ 	.byte	0x04, 0x37
        /*0002*/ 	.short	(.L_18773 - .L_18772)
.L_18772:
        /*0004*/ 	.word	0x00000082


	//----- nvinfo : EIATTR_KPARAM_INFO
	.align		4
.L_18773:
        /*0008*/ 	.byte	0x04, 0x17
        /*000a*/ 	.short	(.L_18775 - .L_18774)
.L_18774:
        /*000c*/ 	.word	0x00000000
        /*0010*/ 	.short	0x0007
        /*0012*/ 	.short	0x002c
        /*0014*/ 	.byte	0x00, 0xf0, 0x11, 0x00


	//----- nvinfo : EIATTR_KPARAM_INFO
	.align		4
.L_18775:
        /*0018*/ 	.byte	0x04, 0x17
        /*001a*/ 	.short	(.L_18777 - .L_18776)
.L_18776:
        /*001c*/ 	.word	0x00000000
        /*0020*/ 	.short	0x0006
        /*0022*/ 	.short	0x0028
        /*0024*/ 	.byte	0x00, 0xf0, 0x11, 0x00


	//----- nvinfo : EIATTR_KPARAM_INFO
	.align		4
.L_18777:
        /*0028*/ 	.byte	0x04, 0x17
        /*002a*/ 	.short	(.L_18779 - .L_18778)
.L_18778:
        /*002c*/ 	.word	0x00000000
        /*0030*/ 	.short	0x0005
        /*0032*/ 	.short	0x0020
        /*0034*/ 	.byte	0x00, 0xf5, 0x21, 0x00


	//----- nvinfo : EIATTR_KPARAM_INFO
	.align		4
.L_18779:
        /*0038*/ 	.byte	0x04, 0x17
        /*003a*/ 	.short	(.L_18781 - .L_18780)
.L_18780:
        /*003c*/ 	.word	0x00000000
        /*0040*/ 	.short	0x0004
        /*0042*/ 	.short	0x0018
        /*0044*/ 	.byte	0x00, 0xf5, 0x21, 0x00


	//----- nvinfo : EIATTR_KPARAM_INFO
	.align		4
.L_18781:
        /*0048*/ 	.byte	0x04, 0x17
        /*004a*/ 	.short	(.L_18783 - .L_18782)
.L_18782:
        /*004c*/ 	.word	0x00000000
        /*0050*/ 	.short	0x0003
        /*0052*/ 	.short	0x0010
        /*0054*/ 	.byte	0x00, 0xf5, 0x21, 0x00


	//----- nvinfo : EIATTR_KPARAM_INFO
	.align		4
.L_18783:
        /*0058*/ 	.byte	0x04, 0x17
        /*005a*/ 	.short	(.L_18785 - .L_18784)
.L_18784:
        /*005c*/ 	.word	0x00000000
        /*0060*/ 	.short	0x0002
        /*0062*/ 	.short	0x0008
        /*0064*/ 	.byte	0x00, 0xf0, 0x11, 0x00


	//----- nvinfo : EIATTR_KPARAM_INFO
	.align		4
.L_18785:
        /*0068*/ 	.byte	0x04, 0x17
        /*006a*/ 	.short	(.L_18787 - .L_18786)
.L_18786:
        /*006c*/ 	.word	0x00000000
        /*0070*/ 	.short	0x0001
        /*0072*/ 	.short	0x0004
        /*0074*/ 	.byte	0x00, 0xf0, 0x11, 0x00


	//----- nvinfo : EIATTR_KPARAM_INFO
	.align		4
.L_18787:
        /*0078*/ 	.byte	0x04, 0x17
        /*007a*/ 	.short	(.L_18789 - .L_18788)
.L_18788:
        /*007c*/ 	.word	0x00000000
        /*0080*/ 	.short	0x0000
        /*0082*/ 	.short	0x0000
        /*0084*/ 	.byte	0x00, 0xf0, 0x11, 0x00


	//----- nvinfo : EIATTR_SPARSE_MMA_MASK
	.align		4
.L_18789:
        /*0088*/ 	.byte	0x03, 0x50
        /*008a*/ 	.short	0x0000


	//----- nvinfo : EIATTR_MAXREG_COUNT
	.align		4
        /*008c*/ 	.byte	0x03, 0x1b
        /*008e*/ 	.short	0x00ff


	//----- nvinfo : EIATTR_NUM_BARRIERS
	.align		4
        /*0090*/ 	.byte	0x02, 0x4c
        /*0092*/ 	.byte	0x01
	.zero		1


	//----- nvinfo : EIATTR_MERCURY_ISA_VERSION
	.align		4
        /*0094*/ 	.byte	0x03, 0x5f
        /*0096*/ 	.short	0x0101


	//----- nvinfo : EIATTR_COOP_GROUP_MASK_REGIDS
	.align		4
        /*0098*/ 	.byte	0x04, 0x29
        /*009a*/ 	.short	(.L_18791 - .L_18790)


	//   ....[0]....
.L_18790:
        /*009c*/ 	.word	0xffffffff


	//   ....[1]....
        /*00a0*/ 	.word	0xffffffff


	//   ....[2]....
        /*00a4*/ 	.word	0xffffffff


	//   ....[3]....
        /*00a8*/ 	.word	0xffffffff


	//   ....[4]....
        /*00ac*/ 	.word	0xffffffff


	//   ....[5]....
        /*00b0*/ 	.word	0xffffffff


	//   ....[6]....
        /*00b4*/ 	.word	0xffffffff


	//   ....[7]....
        /*00b8*/ 	.word	0xffffffff


	//   ....[8]....
        /*00bc*/ 	.word	0xffffffff


	//   ....[9]....
        /*00c0*/ 	.word	0xffffffff


	//   ....[10]....
        /*00c4*/ 	.word	0xffffffff


	//   ....[11]....
        /*00c8*/ 	.word	0xffffffff


	//   ....[12]....
        /*00cc*/ 	.word	0xffffffff


	//   ....[13]....
        /*00d0*/ 	.word	0xffffffff


	//   ....[14]....
        /*00d4*/ 	.word	0xffffffff


	//   ....[15]....
        /*00d8*/ 	.word	0xffffffff


	//   ....[16]....
        /*00dc*/ 	.word	0xffffffff


	//   ....[17]....
        /*00e0*/ 	.word	0xffffffff


	//   ....[18]....
        /*00e4*/ 	.word	0xffffffff


	//   ....[19]....
        /*00e8*/ 	.word	0xffffffff


	//   ....[20]....
        /*00ec*/ 	.word	0xffffffff


	//   ....[21]....
        /*00f0*/ 	.word	0xffffffff


	//   ....[22]....
        /*00f4*/ 	.word	0xffffffff


	//   ....[23]....
        /*00f8*/ 	.word	0xffffffff


	//   ....[24]....
        /*00fc*/ 	.word	0xffffffff


	//   ....[25]....
        /*0100*/ 	.word	0xffffffff


	//   ....[26]....
        /*0104*/ 	.word	0xffffffff


	//   ....[27]....
        /*0108*/ 	.word	0xffffffff


	//   ....[28]....
        /*010c*/ 	.word	0xffffffff


	//   ....[29]....
        /*0110*/ 	.word	0xffffffff


	//   ....[30]....
        /*0114*/ 	.word	0xffffffff


	//   ....[31]....
        /*0118*/ 	.word	0xffffffff


	//   ....[32]....
        /*011c*/ 	.word	0xffffffff


	//   ....[33]....
        /*0120*/ 	.word	0xffffffff


	//   ....[34]....
        /*0124*/ 	.word	0xffffffff


	//   ....[35]....
        /*0128*/ 	.word	0xffffffff


	//   ....[36]....
        /*012c*/ 	.word	0xffffffff


	//   ....[37]....
        /*0130*/ 	.word	0xffffffff


	//   ....[38]....
        /*0134*/ 	.word	0xffffffff


	//   ....[39]....
        /*0138*/ 	.word	0xffffffff


	//   ....[40]....
        /*013c*/ 	.word	0xffffffff


	//   ....[41]....
        /*0140*/ 	.word	0xffffffff


	//   ....[42]....
        /*0144*/ 	.word	0xffffffff


	//   ....[43]....
        /*0148*/ 	.word	0xffffffff


	//   ....[44]....
        /*014c*/ 	.word	0xffffffff


	//   ....[45]....
        /*0150*/ 	.word	0xffffffff


	//   ....[46]....
        /*0154*/ 	.word	0xffffffff


	//   ....[47]....
        /*0158*/ 	.word	0xffffffff


	//   ....[48]....
        /*015c*/ 	.word	0xffffffff


	//   ....[49]....
        /*0160*/ 	.word	0x05000002


	//   ....[50]....
        /*0164*/ 	.word	0x05000002


	//   ....[51]....
        /*0168*/ 	.word	0x05000002


	//   ....[52]....
        /*016c*/ 	.word	0x05000002


	//   ....[53]....
        /*0170*/ 	.word	0x05000002


	//   ....[54]....
        /*0174*/ 	.word	0x05000002


	//   ....[55]....
        /*0178*/ 	.word	0x05000002


	//   ....[56]....
        /*017c*/ 	.word	0x05000002


	//   ....[57]....
        /*0180*/ 	.word	0x05000002


	//   ....[58]....
        /*0184*/ 	.word	0x05000002


	//   ....[59]....
        /*0188*/ 	.word	0x05000002


	//   ....[60]....
        /*018c*/ 	.word	0x05000002


	//   ....[61]....
        /*0190*/ 	.word	0x05000002


	//   ....[62]....
        /*0194*/ 	.word	0x05000002


	//   ....[63]....
        /*0198*/ 	.word	0x05000002


	//   ....[64]....
        /*019c*/ 	.word	0x05000002


	//   ....[65]....
        /*01a0*/ 	.word	0x05000002


	//   ....[66]....
        /*01a4*/ 	.word	0x05000002


	//   ....[67]....
        /*01a8*/ 	.word	0x05000002


	//   ....[68]....
        /*01ac*/ 	.word	0x05000002


	//   ....[69]....
        /*01b0*/ 	.word	0x05000002


	//   ....[70]....
        /*01b4*/ 	.word	0x05000002


	//   ....[71]....
        /*01b8*/ 	.word	0x05000002


	//   ....[72]....
        /*01bc*/ 	.word	0x05000002


	//   ....[73]....
        /*01c0*/ 	.word	0x05000002


	//   ....[74]....
        /*01c4*/ 	.word	0x05000002


	//   ....[75]....
        /*01c8*/ 	.word	0x05000002


	//   ....[76]....
        /*01cc*/ 	.word	0x05000002


	//   ....[77]....
        /*01d0*/ 	.word	0x05000002


	//   ....[78]....
        /*01d4*/ 	.word	0x05000002


	//   ....[79]....
        /*01d8*/ 	.word	0x05000002


	//   ....[80]....
        /*01dc*/ 	.word	0x05000002


	//   ....[81]....
        /*01e0*/ 	.word	0x05000002


	//   ....[82]....
        /*01e4*/ 	.word	0x05000002


	//   ....[83]....
        /*01e8*/ 	.word	0x05000002


	//   ....[84]....
        /*01ec*/ 	.word	0x05000002


	//   ....[85]....
        /*01f0*/ 	.word	0x05000002


	//   ....[86]....
        /*01f4*/ 	.word	0x05000002


	//   ....[87]....
        /*01f8*/ 	.word	0x05000002


	//   ....[88]....
        /*01fc*/ 	.word	0x05000002


	//   ....[89]....
        /*0200*/ 	.word	0x05000002


	//   ....[90]....
        /*0204*/ 	.word	0x05000002


	//   ....[91]....
        /*0208*/ 	.word	0x05000002


	//   ....[92]....
        /*020c*/ 	.word	0x05000002


	//   ....[93]....
        /*0210*/ 	.word	0x05000002


	//   ....[94]....
        /*0214*/ 	.word	0x05000002


	//   ....[95]....
        /*0218*/ 	.word	0x05000002


	//   ....[96]....
        /*021c*/ 	.word	0x05000002


	//----- nvinfo : EIATTR_COOP_GROUP_INSTR_OFFSETS
	.align		4
.L_18791:
        /*0220*/ 	.byte	0x04, 0x28
        /*0222*/ 	.short	(.L_18793 - .L_18792)


	//   ....[0]....
.L_18792:
        /*0224*/ 	.word	0x00002600


	//   ....[1]....
        /*0228*/ 	.word	0x00002650


	//   ....[2]....
        /*022c*/ 	.word	0x000026a0


	//   ....[3]....
        /*0230*/ 	.word	0x000026f0


	//   ....[4]....
        /*0234*/ 	.word	0x00002740


	//   ....[5]....
        /*0238*/ 	.word	0x00002790


	//   ....[6]....
        /*023c*/ 	.word	0x00002810


	//   ....[7]....
        /*0240*/ 	.word	0x00002870


	//   ....[8]....
        /*0244*/ 	.word	0x000028d0


	//   ....[9]....
        /*0248*/ 	.word	0x00002930


	//   ....[10]....
        /*024c*/ 	.word	0x00002990


	//   ....[11]....
        /*0250*/ 	.word	0x000029f0


	//   ....[12]....
        /*0254*/ 	.word	0x00002a50


	//   ....[13]....
        /*0258*/ 	.word	0x00002ab0


	//   ....[14]....
        /*025c*/ 	.word	0x00002b10


	//   ....[15]....
        /*0260*/ 	.word	0x00002b70


	//   ....[16]....
        /*0264*/ 	.word	0x00004070


	//   ....[17]....
        /*0268*/ 	.word	0x000040c0


	//   ....[18]....
        /*026c*/ 	.word	0x00004110


	//   ....[19]....
        /*0270*/ 	.word	0x00004160


	//   ....[20]....
        /*0274*/ 	.word	0x000041b0


	//   ....[21]....
        /*0278*/ 	.word	0x00004200


	//   ....[22]....
        /*027c*/ 	.word	0x00004280


	//   ....[23]....
        /*0280*/ 	.word	0x000042e0


	//   ....[24]....
        /*0284*/ 	.word	0x00004340


	//   ....[25]....
        /*0288*/ 	.word	0x000043a0


	//   ....[26]....
        /*028c*/ 	.word	0x00004400


	//   ....[27]....
        /*0290*/ 	.word	0x00004460


	//   ....[28]....
        /*0294*/ 	.word	0x000044c0


	//   ....[29]....
        /*0298*/ 	.word	0x00004520


	//   ....[30]....
        /*029c*/ 	.word	0x00004580


	//   ....[31]....
        /*02a0*/ 	.word	0x000045e0


	//   ....[32]....
        /*02a4*/ 	.word	0x00005830


	//   ....[33]....
        /*02a8*/ 	.word	0x00005880


	//   ....[34]....
        /*02ac*/ 	.word	0x000058d0


	//   ....[35]....
        /*02b0*/ 	.word	0x00005920


	//   ....[36]....
        /*02b4*/ 	.word	0x00005970


	//   ....[37]....
        /*02b8*/ 	.word	0x000059f0


	//   ....[38]....
        /*02bc*/ 	.word	0x00005a50


	//   ....[39]....
        /*02c0*/ 	.word	0x00005ab0


	//   ....[40]....
        /*02c4*/ 	.word	0x00005b10


	//   ....[41]....
        /*02c8*/ 	.word	0x00005b70


	//   ....[42]....
        /*02cc*/ 	.word	0x00005bd0


	//   ....[43]....
        /*02d0*/ 	.word	0x00005c30


	//   ....[44]....
        /*02d4*/ 	.word	0x00005c90


	//   ....[45]....
        /*02d8*/ 	.word	0x00005cf0


	//   ....[46]....
        /*02dc*/ 	.word	0x00005d50


	//   ....[47]....
        /*02e0*/ 	.word	0x00005db0


	//   ....[48]....
        /*02e4*/ 	.word	0x00005e00


	//   ....[49]....
        /*02e8*/ 	.word	0x00006d40


	//   ....[50]....
        /*02ec*/ 	.word	0x00006dc0


	//   ....[51]....
        /*02f0*/ 	.word	0x00006e40


	//   ....[52]....
        /*02f4*/ 	.word	0x00006ec0


	//   ....[53]....
        /*02f8*/ 	.word	0x00006f40


	//   ....[54]....
        /*02fc*/ 	.word	0x00006fc0


	//   ....[55]....
        /*0300*/ 	.word	0x00007040


	//   ....[56]....
        /*0304*/ 	.word	0x000070c0


	//   ....[57]....
        /*0308*/ 	.word	0x00007140


	//   ....[58]....
        /*030c*/ 	.word	0x000071c0


	//   ....[59]....
        /*0310*/ 	.word	0x00007240


	//   ....[60]....
        /*0314*/ 	.word	0x000072c0


	//   ....[61]....
        /*0318*/ 	.word	0x00007340


	//   ....[62]....
        /*031c*/ 	.word	0x000073c0


	//   ....[63]....
        /*0320*/ 	.word	0x00007440


	//   ....[64]....
        /*0324*/ 	.word	0x000074c0


	//   ....[65]....
        /*0328*/ 	.word	0x00007540


	//   ....[66]....
        /*032c*/ 	.word	0x000075c0


	//   ....[67]....
        /*0330*/ 	.word	0x00007640


	//   ....[68]....
        /*0334*/ 	.word	0x000076c0


	//   ....[69]....
        /*0338*/ 	.word	0x00007740


	//   ....[70]....
        /*033c*/ 	.word	0x000077c0


	//   ....[71]....
        /*0340*/ 	.word	0x00007840


	//   ....[72]....
        /*0344*/ 	.word	0x000078c0


	//   ....[73]....
        /*0348*/ 	.word	0x00007940


	//   ....[74]....
        /*034c*/ 	.word	0x000079c0


	//   ....[75]....
        /*0350*/ 	.word	0x00007a40


	//   ....[76]....
        /*0354*/ 	.word	0x00007ac0


	//   ....[77]....
        /*0358*/ 	.word	0x00007b40


	//   ....[78]....
        /*035c*/ 	.word	0x00007bc0


	//   ....[79]....
        /*0360*/ 	.word	0x00007c40


	//   ....[80]....
        /*0364*/ 	.word	0x00007cc0


	//   ....[81]....
        /*0368*/ 	.word	0x00007d30


	//   ....[82]....
        /*036c*/ 	.word	0x00007db0


	//   ....[83]....
        /*0370*/ 	.word	0x00007e30


	//   ....[84]....
        /*0374*/ 	.word	0x00007eb0


	//   ....[85]....
        /*0378*/ 	.word	0x00007f30


	//   ....[86]....
        /*037c*/ 	.word	0x00007fb0


	//   ....[87]....
        /*0380*/ 	.word	0x00008030


	//   ....[88]....
        /*0384*/ 	.word	0x000080b0


	//   ....[89]....
        /*0388*/ 	.word	0x00008130


	//   ....[90]....
        /*038c*/ 	.word	0x000081b0


	//   ....[91]....
        /*0390*/ 	.word	0x00008230


	//   ....[92]....
        /*0394*/ 	.word	0x000082b0


	//   ....[93]....
        /*0398*/ 	.word	0x00008330


	//   ....[94]....
        /*039c*/ 	.word	0x000083b0


	//   ....[95]....
        /*03a0*/ 	.word	0x00008430


	//   ....[96]....
        /*03a4*/ 	.word	0x000084b0


	//----- nvinfo : EIATTR_VRC_CTA_INIT_COUNT
	.align		4
.L_18793:
        /*03a8*/ 	.byte	0x02, 0x4a
	.zero		1
	.zero		1


	//----- nvinfo : EIATTR_EXIT_INSTR_OFFSETS
	.align		4
        /*03ac*/ 	.byte	0x04, 0x1c
        /*03ae*/ 	.short	(.L_18795 - .L_18794)


	//   ....[0]....
.L_18794:
        /*03b0*/ 	.word	0x000005c0


	//   ....[1]....
        /*03b4*/ 	.word	0x00006550


	//   ....[2]....
        /*03b8*/ 	.word	0x00006cf0


	//----- nvinfo : EIATTR_MAX_THREADS
	.align		4
.L_18795:
        /*03bc*/ 	.byte	0x04, 0x05
        /*03be*/ 	.short	(.L_18797 - .L_18796)
.L_18796:
        /*03c0*/ 	.word	0x00000100
        /*03c4*/ 	.word	0x00000001
        /*03c8*/ 	.word	0x00000001


	//----- nvinfo : EIATTR_CRS_STACK_SIZE
	.align		4
.L_18797:
        /*03cc*/ 	.byte	0x04, 0x1e
        /*03ce*/ 	.short	(.L_18799 - .L_18798)
.L_18798:
        /*03d0*/ 	.word	0x00000000


	//----- nvinfo : EIATTR_CBANK_PARAM_SIZE
	.align		4
.L_18799:
        /*03d4*/ 	.byte	0x03, 0x19
        /*03d6*/ 	.short	0x0030


	//----- nvinfo : EIATTR_PARAM_CBANK
	.align		4
        /*03d8*/ 	.byte	0x04, 0x0a
        /*03da*/ 	.short	(.L_18801 - .L_18800)
	.align		4
.L_18800:
        /*03dc*/ 	.word	index@(.nv.constant0._Z9cuda_gemmIiLi256ELi1ELi1ELi256ELi32ELi32ELi32ELi0ELi0EEviiiPT_S1_S1_ii)
        /*03e0*/ 	.short	0x0380
        /*03e2*/ 	.short	0x0030


	//----- nvinfo : EIATTR_SW_WAR
	.align		4
.L_18801:
        /*03e4*/ 	.byte	0x04, 0x36
        /*03e6*/ 	.short	(.L_18803 - .L_18802)
.L_18802:
        /*03e8*/ 	.word	0x00000008
.L_18803:


//--------------------- .nv.info._Z9cuda_gemmIiLi256ELi1ELi1ELi256ELi16ELi16ELi32ELi1ELi1EEviiiPT_S1_S1_ii --------------------------
	.section	.nv.info._Z9cuda_gemmIiLi256ELi1ELi1ELi256ELi16ELi16ELi32ELi1ELi1EEviiiPT_S1_S1_ii,"",@"SHT_CUDA_INFO"
	.sectionflags	@""
	.align	4


	//----- nvinfo : EIATTR_CUDA_API_VERSION
	.align		4
        /*0000*/ 	.byte	0x04, 0x37
        /*0002*/ 	.short	(.L_18805 - .L_18804)
.L_18804:
        /*0004*/ 	.word	0x00000082


	//----- nvinfo : EIATTR_KPARAM_INFO
	.align		4
.L_18805:
        /*0008*/ 	.byte	0x04, 0x17
        /*000a*/ 	.short	(.L_18807 - .L_18806)
.L_18806:
        /*000c*/ 	.word	0x00000000
        /*0010*/ 	.short	0x0007
        /*0012*/ 	.short	0x002c
        /*0014*/ 	.byte	0x00, 0xf0, 0x11, 0x00


	//----- nvinfo : EIATTR_KPARAM_INFO
	.align		4
.L_18807:
        /*0018*/ 	.byte	0x04, 0x17
        /*001a*/ 	.short	(.L_18809 - .L_18808)
.L_18808:
        /*001c*/ 	.word	0x00000000
        /*0020*/ 	.short	0x0006
        /*0022*/ 	.short	0x0028
        /*0024*/ 	.byte	0x00, 0xf0, 0x11, 0x00


	//----- nvinfo : EIATTR_KPARAM_INFO
	.align		4
.L_18809:
        /*0028*/ 	.byte	0x04, 0x17
        /*002a*/ 	.short	(.L_18811 - .L_18810)
.L_18810:
        /*002c*/ 	.word	0x00000000
        /*0030*/ 	.short	0x0005
        /*0032*/ 	.short	0x0020
        /*0034*/ 	.byte	0x00, 0xf5, 0x21, 0x00


	//----- nvinfo : EIATTR_KPARAM_INFO
	.align		4
.L_18811:
        /*0038*/ 	.byte	0x04, 0x17
        /*003a*/ 	.short	(.L_18813 - .L_18812)
.L_18812:
        /*003c*/ 	.word	0x00000000
        /*0040*/ 	.short	0x0004
        /*0042*/ 	.short	0x0018
        /*0044*/ 	.byte	0x00, 0xf5, 0x21, 0x00


	//----- nvinfo : EIATTR_KPARAM_INFO
	.align		4
.L_18813:
        /*0048*/ 	.byte	0x04, 0x17
        /*004a*/ 	.short	(.L_18815 - .L_18814)
.L_18814:
        /*004c*/ 	.word	0x00000000
        /*0050*/ 	.short	0x0003
        /*0052*/ 	.short	0x0010
        /*0054*/ 	.byte	0x00, 0xf5, 0x21, 0x00


	//----- nvinfo : EIATTR_KPARAM_INFO
	.align		4
.L_18815:
        /*0058*/ 	.byte	0x04, 0x17
        /*005a*/ 	.short	(.L_18817 - .L_18816)
.L_18816:
        /*005c*/ 	.word	0x00000000
        /*0060*/ 	.short	0x0002
        /*0062*/ 	.short	0x0008
        /*0064*/ 	.byte	0x00, 0xf0, 0x11, 0x00


	//----- nvinfo : EIATTR_KPARAM_INFO
	.align		4
.L_18817:
        /*0068*/ 	.byte	0x04, 0x17
        /*006a*/ 	.short	(.L_18819 - .L_18818)
.L_18818:
        /*006c*/ 	.word	0x00000000
        /*0070*/ 	.short	0x0001
        /*0072*/ 	.short	0x0004
        /*0074*/ 	.byte	0x00, 0xf0, 0x11, 0x00


	//----- nvinfo : EIATTR_KPARAM_INFO
	.align		4
.L_18819:
        /*0078*/ 	.byte	0x04, 0x17
        /*007a*/ 	.short	(.L_18821 - .L_18820)
.L_18820:
        /*007c*/ 	.word	0x00000000
        /*0080*/ 	.short	0x0000
        /*0082*/ 	.short	0x0000
        /*0084*/ 	.byte	0x00, 0xf0, 0x11, 0x00


	//----- nvinfo : EIATTR_SPARSE_MMA_MASK
	.align		4
.L_18821:
        /*0088*/ 	.byte	0x03, 0x50
        /*008a*/ 	.short	0x0000


	//----- nvinfo : EIATTR_MAXREG_COUNT
	.align		4
        /*008c*/ 	.byte	0x03, 0x1b
        /*008e*/ 	.short	0x00ff


	//----- nvinfo : EIATTR_NUM_BARRIERS
	.align		4
        /*0090*/ 	.byte	0x02, 0x4c
        /*0092*/ 	.byte	0x01
	.zero		1


	//----- nvinfo : EIATTR_MERCURY_ISA_VERSION
	.align		4
        /*0094*/ 	.byte	0x03, 0x5f
        /*0096*/ 	.short	0x0101


	//----- nvinfo : EIATTR_COOP_GROUP_MASK_REGIDS
	.align		4
        /*0098*/ 	.byte	0x04, 0x29
        /*009a*/ 	.short	(.L_18823 - .L_18822)


	//   ....[0]....
.L_18822:
        /*009c*/ 	.word	0xffffffff


	//   ....[1]....
        /*00a0*/ 	.word	0xffffffff


	//   ....[2]....
        /*00a4*/ 	.word	0xffffffff


	//   ....[3]....
        /*00a8*/ 	.word	0xffffffff


	//   ....[4]....
        /*00ac*/ 	.word	0xffffffff


	//   ....[5]....
        /*00b0*/ 	.word	0xffffffff


	//   ....[6]....
        /*00b4*/ 	.word	0xffffffff


	//   ....[7]....
        /*00b8*/ 	.word	0xffffffff


	//   ....[8]....
        /*00bc*/ 	.word	0xffffffff


	//   ....[9]....
        /*00c0*/ 	.word	0xffffffff


	//   ....[10]....
        /*00c4*/ 	.word	0xffffffff


	//   ....[11]....
        /*00c8*/ 	.word	0xffffffff


	//   ....[12]....
        /*00cc*/ 	.word	0xffffffff


	//   ....[13]....
        /*00d0*/ 	.word	0xffffffff


	//   ....[14]....
        /*00d4*/ 	.word	0xffffffff


	//   ....[15]....
        /*00d8*/ 	.word	0xffffffff


	//   ....[16]....
        /*00dc*/ 	.word	0x05000000


	//   ....[17]....
        /*00e0*/ 	.word	0x05000000


	//   ....[18]....
        /*00e4*/ 	.word	0x05000000


	//   ....[19]....
        /*00e8*/ 	.word	0x05000000


	//   ....[20]....
        /*00ec*/ 	.word	0x05000000


	//   ....[21]....
        /*00f0*/ 	.word	0x05000000


	//   ....[22]....
        /*00f4*/ 	.word	0x05000000


	//   ....[23]....
        /*00f8*/ 	.word	0x05000000


	//   ....[24]....
        /*00fc*/ 	.word	0x05000000


	//   ....[25]....
        /*0100*/ 	.word	0x05000000


	//   ....[26]....
        /*0104*/ 	.word	0x05000000


	//   ....[27]....
        /*0108*/ 	.word	0x05000000


	//   ....[28]....
        /*010c*/ 	.word	0x05000000


	//   ....[29]....
        /*0110*/ 	.word	0x05000000


	//   ....[30]....
        /*0114*/ 	.word	0x05000000


	//   ....[31]....
        /*0118*/ 	.word	0x05000000


	//----- nvinfo : EIATTR_COOP_GROUP_INSTR_OFFSETS
	.align		4
.L_18823:
        /*011c*/ 	.byte	0x04, 0x28
        /*011e*/ 	.short	(.L_18825 - .L_18824)


	//   ....[0]....
.L_18824:
        /*0120*/ 	.word	0x00001260


	//   ....[1]....
        /*0124*/ 	.word	0x00001270


	//   ....[2]....
        /*0128*/ 	.word	0x000012a0


	//   ....[3]....
        /*012c*/ 	.word	0x000012b0


	//   ....[4]....
        /*0130*/ 	.word	0x000012d0


	//   ....[5]....
        /*0134*/ 	.word	0x000012f0


	//   ....[6]....
        /*0138*/ 	.word	0x00001310


	//   ....[7]....
        /*013c*/ 	.word	0x00001330


	//   ....[8]....
        /*0140*/ 	.word	0x00001350


	//   ....[9]....
        /*0144*/ 	.word	0x00001370


	//   ....[10]....
        /*0148*/ 	.word	0x00001390


	//   ....[11]....
        /*014c*/ 	.word	0x000013b0


	//   ....[12]....
        /*0150*/ 	.word	0x000013d0


	//   ....[13]....
        /*0154*/ 	.word	0x000013f0


	//   ....[14]....
        /*0158*/ 	.word	0x00001410


	//   ....[15]....
        /*015c*/ 	.word	0x00001430


	//   ....[16]....
        /*0160*/ 	.word	0x00001810


	//   ....[17]....
        /*0164*/ 	.word	0x000018a0


	//   ....[18]....
        /*0168*/ 	.word	0x00001900


	//   ....[19]....
        /*016c*/ 	.word	0x00001970


	//   ....[20]....
        /*0170*/ 	.word	0x000019e0


	//   ....[21]....
        /*0174*/ 	.word	0x00001a50


	//   ....[22]....
        /*0178*/ 	.word	0x00001ac0


	//   ....[23]....
        /*017c*/ 	.word	0x00001b30


	//   ....[24]....
        /*0180*/ 	.word	0x00001ba0


	//   ....[25]....
        /*0184*/ 	.word	0x00001c10


	//   ....[26]....
        /*0188*/ 	.word	0x00001c80


	//   ....[27]....
        /*018c*/ 	.word	0x00001cf0


	//   ....[28]....
        /*0190*/ 	.word	0x00001d60


	//   ....[29]....
        /*0194*/ 	.word	0x00001dd0


	//   ....[30]....
        /*0198*/ 	.word	0x00001e40


	//   ....[31]....
        /*019c*/ 	.word	0x00001eb0


	//----- nvinfo : EIATTR_VRC_CTA_INIT_COUNT
	.align		4
.L_18825:
        /*01a0*/ 	.byte	0x02, 0x4a
	.zero		1
	.zero		1


	//----- nvinfo : EIATTR_EXIT_INSTR_OFFSETS
	.align		4
        /*01a4*/ 	.byte	0x04, 0x1c
        /*01a6*/ 	.short	(.L_18827 - .L_18826)


	//   ....[0]....
.L_18826:
        /*01a8*/ 	.word	0x000006c0


	//   ....[1]....
        /*01ac*/ 	.word	0x00001600


	//   ....[2]....
        /*01b0*/ 	.word	0x000017b0


	//----- nvinfo : EIATTR_MAX_THREADS
	.align		4
.L_18827:
        /*01b4*/ 	.byte	0x04, 0x05
        /*01b6*/ 	.short	(.L_18829 - .L_18828)
.L_18828:
        /*01b8*/ 	.word	0x00000100
        /*01bc*/ 	.word	0x00000001
        /*01c0*/ 	.word	0x00000001


	//----- nvinfo : EIATTR_CRS_STACK_SIZE
	.align		4
.L_18829:
        /*01c4*/ 	.byte	0x04, 0x1e
        /*01c6*/ 	.short	(.L_18831 - .L_18830)
.L_18830:
        /*01c8*/ 	.word	0x00000000


	//----- nvinfo : EIATTR_CBANK_PARAM_SIZE
	.align		4
.L_18831:
        /*01cc*/ 	.byte	0x03, 0x19
        /*01ce*/ 	.short	0x0030


	//----- nvinfo : EIATTR_PARAM_CBANK
	.align		4
        /*01d0*/ 	.byte	0x04, 0x0a
        /*01d2*/ 	.short	(.L_18833 - .L_18832)
	.align		4
.L_18832:
        /*01d4*/ 	.word	index@(.nv.constant0._Z9cuda_gemmIiLi256ELi1ELi1ELi256ELi16ELi16ELi32ELi1ELi1EEviiiPT_S1_S1_ii)
        /*01d8*/ 	.short	0x0380
        /*01da*/ 	.short	0x0030


	//----- nvinfo : EIATTR_SW_WAR
	.align		4
.L_18833:
        /*01dc*/ 	.byte	0x04, 0x36
        /*01de*/ 	.short	(.L_18835 - .L_18834)
.L_18834:
        /*01e0*/ 	.word	0x00000008
.L_18835:


//--------------------- .nv.info._Z9cuda_gemmIiLi256ELi1ELi1ELi256ELi16ELi16ELi32ELi1ELi0EEviiiPT_S1_S1_ii --------------------------
	.section	.nv.info._Z9cuda_gemmIiLi256ELi1ELi1ELi256ELi16ELi16ELi32ELi1ELi0EEviiiPT_S1_S1_ii,"",@"SHT_CUDA_INFO"
	.sectionflags	@""
	.align	4


	//----- nvinfo : EIATTR_CUDA_API_VERSION
	.align		4
        /*0000*/ 	.byte	0x04, 0x37
        /*0002*/ 	.short	(.L_18837 - .L_18836)
.L_18836:
        /*0004*/ 	.word	0x00000082


	//----- nvinfo : EIATTR_KPARAM_INFO
	.align		4
.L_18837:
        /*0008*/ 	.byte	0x04, 0x17
        /*000a*/ 	.short	(.L_18839 - .L_18838)
.L_18838:
        /*000c*/ 	.word	0x00000000
        /*0010*/ 	.short	0x0007
        /*0012*/ 	.short	0x002c
        /*0014*/ 	.byte	0x00, 0xf0, 0x11, 0x00


	//----- nvinfo : EIATTR_KPARAM_INFO
	.align		4
.L_18839:
        /*0018*/ 	.byte	0x04, 0x17
        /*001a*/ 	.short	(.L_18841 - .L_18840)
.L_18840:
        /*001c*/ 	.word	0x00000000
        /*0020*/ 	.short	0x0006
        /*0022*/ 	.short	0x0028
        /*0024*/ 	.byte	0x00, 0xf0, 0x11, 0x00


	//----- nvinfo : EIATTR_KPARAM_INFO
	.align		4
.L_18841:
        /*0028*/ 	.byte	0x04, 0x17
        /*002a*/ 	.short	(.L_18843 - .L_18842)
.L_18842:
        /*002c*/ 	.word	0x00000000
        /*0030*/ 	.short	0x0005
        /*0032*/ 	.short	0x0020
        /*0034*/ 	.byte	0x00, 0xf5, 0x21, 0x00


	//----- nvinfo : EIATTR_KPARAM_INFO
	.align		4
.L_18843:
        /*0038*/ 	.byte	0x04, 0x17
        /*003a*/ 	.short	(.L_18845 - .L_18844)
.L_18844:
        /*003c*/ 	.word	0x00000000
        /*0040*/ 	.short	0x0004
        /*0042*/ 	.short	0x0018
        /*0044*/ 	.byte	0x00, 0xf5, 0x21, 0x00


	//----- nvinfo : EIATTR_KPARAM_INFO
	.align		4
.L_18845:
        /*0048*/ 	.byte	0x04, 0x17
        /*004a*/ 	.short	(.L_18847 - .L_18846)
.L_18846:
        /*004c*/ 	.word	0x00000000
        /*0050*/ 	.short	0x0003
        /*0052*/ 	.short	0x0010
        /*0054*/ 	.byte	0x00, 0xf5, 0x21, 0x00


	//----- nvinfo : EIATTR_KPARAM_INFO
	.align		4
.L_18847:
        /*0058*/ 	.byte	0x04, 0x17
        /*005a*/ 	.short	(.L_18849 - .L_18848)
.L_18848:
        /*005c*/ 	.word	0x00000000
        /*0060*/ 	.short	0x0002
        /*0062*/ 	.short	0x0008
        /*0064*/ 	.byte	0x00, 0xf0, 0x11, 0x00


	//----- nvinfo : EIATTR_KPARAM_INFO
	.align		4
.L_18849:
        /*0068*/ 	.byte	0x04, 0x17
        /*006a*/ 	.short	(.L_18851 - .L_18850)
.L_18850:
        /*006c*/ 	.word	0x00000000
        /*0070*/ 	.short	0x0001
        /*0072*/ 	.short	0x0004
        /*0074*/ 	.byte	0x00, 0xf0, 0x11, 0x00


	//----- nvinfo : EIATTR_KPARAM_INFO
	.align		4
.L_18851:
        /*0078*/ 	.byte	0x04, 0x17
        /*007a*/ 	.short	(.L_18853 - .L_18852)
.L_18852:
        /*007c*/ 	.word	0x00000000
        /*0080*/ 	.short	0x0000
        /*0082*/ 	.short	0x0000
        /*0084*/ 	.byte	0x00, 0xf0, 0x11, 0x00


	//----- nvinfo : EIATTR_SPARSE_MMA_MASK
	.align		4
.L_18853:
        /*0088*/ 	.byte	0x03, 0x50
        /*008a*/ 	.short	0x0000


	//----- nvinfo : EIATTR_MAXREG_COUNT
	.align		4
        /*008c*/ 	.byte	0x03, 0x1b
        /*008e*/ 	.short	0x00ff


	//----- nvinfo : EIATTR_NUM_BARRIERS
	.align		4
        /*0090*/ 	.byte	0x02, 0x4c
        /*0092*/ 	.byte	0x01
	.zero		1


	//----- nvinfo : EIATTR_MERCURY_ISA_VERSION
	.align		4
        /*0094*/ 	.byte	0x03, 0x5f
        /*0096*/ 	.short	0x0101


	//----- nvinfo : EIATTR_COOP_GROUP_MASK_REGIDS
	.align		4
        /*0098*/ 	.byte	0x04, 0x29
        /*009a*/ 	.short	(.L_18855 - .L_18854)


	//   ....[0]....
.L_18854:
        /*009c*/ 	.word	0xffffffff


	//   ....[1]....
        /*00a0*/ 	.word	0xffffffff


	//   ....[2]....
        /*00a4*/ 	.word	0xffffffff


	//   ....[3]....
        /*00a8*/ 	.word	0xffffffff


	//   ....[4]....
        /*00ac*/ 	.word	0xffffffff


	//   ....[5]....
        /*00b0*/ 	.word	0xffffffff


	//   ....[6]....
        /*00b4*/ 	.word	0xffffffff


	//   ....[7]....
        /*00b8*/ 	.word	0xffffffff


	//   ....[8]....
        /*00bc*/ 	.word	0xffffffff


	//   ....[9]....
        /*00c0*/ 	.word	0xffffffff


	//   ....[10]....
        /*00c4*/ 	.word	0xffffffff


	//   ....[11]....
        /*00c8*/ 	.word	0xffffffff


	//   ....[12]....
        /*00cc*/ 	.word	0xffffffff


	//   ....[13]....
        /*00d0*/ 	.word	0xffffffff


	//   ....[14]....
        /*00d4*/ 	.word	0xffffffff


	//   ....[15]....
        /*00d8*/ 	.word	0xffffffff


	//   ....[16]....
        /*00dc*/ 	.word	0xffffffff


	//   ....[17]....
        /*00e0*/ 	.word	0xffffffff


	//   ....[18]....
        /*00e4*/ 	.word	0xffffffff


	//   ....[19]....
        /*00e8*/ 	.word	0xffffffff


	//   ....[20]....
        /*00ec*/ 	.word	0xffffffff


	//   ....[21]....
        /*00f0*/ 	.word	0xffffffff


	//   ....[22]....
        /*00f4*/ 	.word	0xffffffff


	//   ....[23]....
        /*00f8*/ 	.word	0xffffffff


	//   ....[24]....
        /*00fc*/ 	.word	0xffffffff


	//   ....[25]....
        /*0100*/ 	.word	0xffffffff


	//   ....[26]....
        /*0104*/ 	.word	0xffffffff


	//   ....[27]....
        /*0108*/ 	.word	0xffffffff


	//   ....[28]....
        /*010c*/ 	.word	0xffffffff


	//   ....[29]....
        /*0110*/ 	.word	0xffffffff


	//   ....[30]....
        /*0114*/ 	.word	0xffffffff


	//   ....[31]....
        /*0118*/ 	.word	0xffffffff


	//   ....[32]....
        /*011c*/ 	.word	0xffffffff


	//   ....[33]....
        /*0120*/ 	.word	0xffffffff


	//   ....[34]....
        /*0124*/ 	.word	0xffffffff


	//   ....[35]....
        /*0128*/ 	.word	0xffffffff


	//   ....[36]....
        /*012c*/ 	.word	0xffffffff


	//   ....[37]....
        /*0130*/ 	.word	0xffffffff


	//   ....[38]....
        /*0134*/ 	.word	0xffffffff


	//   ....[39]....
        /*0138*/ 	.word	0xffffffff


	//   ....[40]....
        /*013c*/ 	.word	0xffffffff


	//   ....[41]....
        /*0140*/ 	.word	0xffffffff


	//   ....[42]....
        /*0144*/ 	.word	0xffffffff


	//   ....[43]....
        /*0148*/ 	.word	0xffffffff


	//   ....[44]....
        /*014c*/ 	.word	0xffffffff


	//   ....[45]....
        /*0150*/ 	.word	0xffffffff


	//   ....[46]....
        /*0154*/ 	.word	0xffffffff


	//   ....[47]....
        /*0158*/ 	.word	0xffffffff


	//   ....[48]....
        /*015c*/ 	.word	0xffffffff


	//   ....[49]....
        /*0160*/ 	.word	0x0500001f


	//   ....[50]....
        /*0164*/ 	.word	0x0500001f


	//   ....[51]....
        /*0168*/ 	.word	0x0500001f


	//   ....[52]....
        /*016c*/ 	.word	0x0500001f


	//   ....[53]....
        /*0170*/ 	.word	0x0500001f


	//   ....[54]....
        /*0174*/ 	.word	0x0500001f


	//   ....[55]....
        /*0178*/ 	.word	0x0500001f


	//   ....[56]....
        /*017c*/ 	.word	0x0500001f


	//   ....[57]....
        /*0180*/ 	.word	0x0500001f


	//   ....[58]....
        /*0184*/ 	.word	0x0500001f


	//   ....[59]....
        /*0188*/ 	.word	0x0500001f


	//   ....[60]....
        /*018c*/ 	.word	0x0500001f


	//   ....[61]....
        /*0190*/ 	.word	0x0500001f


	//   ....[62]....
        /*0194*/ 	.word	0x0500001f


	//   ....[63]....
        /*0198*/ 	.word	0x0500001f


	//   ....[64]....
        /*019c*/ 	.word	0x0500001f


	//   ....[65]....
        /*01a0*/ 	.word	0x0500001f


	//   ....[66]....
        /*01a4*/ 	.word	0x0500001f


	//   ....[67]....
        /*01a8*/ 	.word	0x0500001f


	//   ....[68]....
        /*01ac*/ 	.word	0x0500001f


	//   ....[69]....
        /*01b0*/ 	.word	0x0500001f


	//   ....[70]....
        /*01b4*/ 	.word	0x0500001f


	//   ....[71]....
        /*01b8*/ 	.word	0x0500001f


	//   ....[72]....
        /*01bc*/ 	.word	0x0500001f


	//   ....[73]....
        /*01c0*/ 	.word	0x0500001f


	//   ....[74]....
        /*01c4*/ 	.word	0x0500001f


	//   ....[75]....
        /*01c8*/ 	.word	0x0500001f


	//   ....[76]....
        /*01cc*/ 	.word	0x0500001f


	//   ....[77]....
        /*01d0*/ 	.word	0x0500001f


	//   ....[78]....
        /*01d4*/ 	.word	0x0500001f


	//   ....[79]....
        /*01d8*/ 	.word	0x0500001f


	//   ....[80]....
        /*01dc*/ 	.word	0x0500001f


	//   ....[81]....
        /*01e0*/ 	.word	0x0500001f


	//   ....[82]....
        /*01e4*/ 	.word	0x0500001f


	//   ....[83]....
        /*01e8*/ 	.word	0x0500001f


	//   ....[84]....
        /*01ec*/ 	.word	0x0500001f


	//   ....[85]....
        /*01f0*/ 	.word	0x0500001f


	//   ....[86]....
        /*01f4*/ 	.word	0x0500001f


	//   ....[87]....
        /*01f8*/ 	.word	0x0500001f


	//   ....[88]....
        /*01fc*/ 	.word	0x0500001f


	//   ....[89]....
        /*0200*/ 	.word	0x0500001f


	//   ....[90]....
        /*0204*/ 	.word	0x0500001f


	//   ....[91]....
        /*0208*/ 	.word	0x0500001f


	//   ....[92]....
        /*020c*/ 	.word	0x0500001f


	//   ....[93]....
        /*0210*/ 	.word	0x0500001f


	//   ....[94]....
        /*0214*/ 	.word	0x0500001f


	//   ....[95]....
        /*0218*/ 	.word	0x0500001f


	//   ....[96]....
        /*021c*/ 	.word	0x0500001f


	//----- nvinfo : EIATTR_COOP_GROUP_INSTR_OFFSETS
	.align		4
.L_18855:
        /*0220*/ 	.byte	0x04, 0x28
        /*0222*/ 	.short	(.L_18857 - .L_18856)


	//   ....[0]....
.L_18856:
        /*0224*/ 	.word	0x00002500


	//   ....[1]....
        /*0228*/ 	.word	0x00002550


	//   ....[2]....
        /*022c*/ 	.word	0x000025a0


	//   ....[3]....
        /*0230*/ 	.word	0x000025f0


	//   ....[4]....
        /*0234*/ 	.word	0x00002640


	//   ....[5]....
        /*0238*/ 	.word	0x00002690


	//   ....[6]....
        /*023c*/ 	.word	0x00002700


	//   ....[7]....
        /*0240*/ 	.word	0x00002760


	//   ....[8]....
        /*0244*/ 	.word	0x000027c0


	//   ....[9]....
        /*0248*/ 	.word	0x00002820


	//   ....[10]....
        /*024c*/ 	.word	0x00002880


	//   ....[11]....
        /*0250*/ 	.word	0x000028e0


	//   ....[12]....
        /*0254*/ 	.word	0x00002940


	//   ....[13]....
        /*0258*/ 	.word	0x000029a0


	//   ....[14]....
        /*025c*/ 	.word	0x00002a00


	//   ....[15]....
        /*0260*/ 	.word	0x00002a60


	//   ....[16]....
        /*0264*/ 	.word	0x00003e90


	//   ....[17]....
        /*0268*/ 	.word	0x00003ee0


	//   ....[18]....
        /*026c*/ 	.word	0x00003f30


	//   ....[19]....
        /*0270*/ 	.word	0x00003f80


	//   ....[20]....
        /*0274*/ 	.word	0x00003fd0


	//   ....[21]....
        /*0278*/ 	.word	0x00004020


	//   ....[22]....
        /*027c*/ 	.word	0x00004090


	//   ....[23]....
        /*0280*/ 	.word	0x000040f0


	//   ....[24]....
        /*0284*/ 	.word	0x00004150


	//   ....[25]....
        /*0288*/ 	.word	0x000041b0


	//   ....[26]....
        /*028c*/ 	.word	0x00004210


	//   ....[27]....
        /*0290*/ 	.word	0x00004270


	//   ....[28]....
        /*0294*/ 	.word	0x000042d0


	//   ....[29]....
        /*0298*/ 	.word	0x00004330


	//   ....[30]....
        /*029c*/ 	.word	0x00004390


	//   ....[31]....
        /*02a0*/ 	.word	0x000043f0


	//   ....[32]....
        /*02a4*/ 	.word	0x00005650


	//   ....[33]....
        /*02a8*/ 	.word	0x000056a0


	//   ....[34]....
        /*02ac*/ 	.word	0x000056f0


	//   ....[35]....
        /*02b0*/ 	.word	0x00005740


	//   ....[36]....
        /*02b4*/ 	.word	0x00005790


	//   ....[37]....
        /*02b8*/ 	.word	0x00005800


	//   ....[38]....
        /*02bc*/ 	.word	0x00005860


	//   ....[39]....
        /*02c0*/ 	.word	0x000058c0


	//   ....[40]....
        /*02c4*/ 	.word	0x00005920


	//   ....[41]....
        /*02c8*/ 	.word	0x00005980


	//   ....[42]....
        /*02cc*/ 	.word	0x000059e0


	//   ....[43]....
        /*02d0*/ 	.word	0x00005a40


	//   ....[44]....
        /*02d4*/ 	.word	0x00005aa0


	//   ....[45]....
        /*02d8*/ 	.word	0x00005b00


	//   ....[46]....
        /*02dc*/ 	.word	0x00005b60


	//   ....[47]....
        /*02e0*/ 	.word	0x00005bc0


	//   ....[48]....
        /*02e4*/ 	.word	0x00005c20


	//   ....[49]....
        /*02e8*/ 	.word	0x00006250


	//   ....[50]....
        /*02ec*/ 	.word	0x000062d0


	//   ....[51]....
        /*02f0*/ 	.word	0x00006350


	//   ....[52]....
        /*02f4*/ 	.word	0x000063d0


	//   ....[53]....
        /*02f8*/ 	.word	0x00006450


	//   ....[54]....
        /*02fc*/ 	.word	0x000064d0


	//   ....[55]....
        /*0300*/ 	.word	0x00006550


	//   ....[56]....
        /*0304*/ 	.word	0x000065d0


	//   ....[57]....
        /*0308*/ 	.word	0x00006650


	//   ....[58]....
        /*030c*/ 	.word	0x000066d0


	//   ....[59]....
        /*0310*/ 	.word	0x00006750


	//   ....[60]....
        /*0314*/ 	.word	0x000067d0


	//   ....[61]....
        /*0318*/ 	.word	0x00006850


	//   ....[62]....
        /*031c*/ 	.word	0x000068d0


	//   ....[63]....
        /*0320*/ 	.word	0x00006950


	//   ....[64]....
        /*0324*/ 	.word	0x000069d0


	//   ....[65]....
        /*0328*/ 	.word	0x00006a50


	//   ....[66]....
        /*032c*/ 	.word	0x00006ad0


	//   ....[67]....
        /*0330*/ 	.word	0x00006b50


	//   ....[68]....
        /*0334*/ 	.word	0x00006bd0


	//   ....[69]....
        /*0338*/ 	.word	0x00006c50


	//   ....[70]....
        /*033c*/ 	.word	0x00006cd0


	//   ....[71]....
        /*0340*/ 	.word	0x00006d50


	//   ....[72]....
        /*0344*/ 	.word	0x00006dd0


	//   ....[73]....
        /*0348*/ 	.word	0x00006e50


	//   ....[74]....
        /*034c*/ 	.word	0x00006ed0


	//   ....[75]....
        /*0350*/ 	.word	0x00006f50


	//   ....[76]....
        /*0354*/ 	.word	0x00006fd0


	//   ....[77]....
        /*0358*/ 	.word	0x00007050


	//   ....[78]....
        /*035c*/ 	.word	0x000070d0


	//   ....[79]....
        /*0360*/ 	.word	0x00007150


	//   ....[80]....
        /*0364*/ 	.word	0x000071d0


	//   ....[81]....
        /*0368*/ 	.word	0x00007240


	//   ....[82]....
        /*036c*/ 	.word	0x000072c0


	//   ....[83]....
        /*0370*/ 	.word	0x00007340


	//   ....[84]....
        /*0374*/ 	.word	0x000073c0


	//   ....[85]....
        /*0378*/ 	.word	0x00007440


	//   ....[86]....
        /*037c*/ 	.word	0x000074c0


	//   ....[87]....
        /*0380*/ 	.word	0x00007540


	//   ....[88]....
        /*0384*/ 	.word	0x000075c0


	//   ....[89]....
        /*0388*/ 	.word	0x00007640


	//   ....[90]....
        /*038c*/ 	.word	0x000076c0


	//   ....[91]....
        /*0390*/ 	.word	0x00007740


	//   ....[92]....
        /*0394*/ 	.word	0x000077c0


	//   ....[93]....
        /*0398*/ 	.word	0x00007840


	//   ....[94]....
        /*039c*/ 	.word	0x000078c0


	//   ....[95]....
        /*03a0*/ 	.word	0x00007940


	//   ....[96]....
        /*03a4*/ 	.word	0x000079c0


	//----- nvinfo : EIATTR_VRC_CTA_INIT_COUNT
	.align		4
.L_18857:
        /*03a8*/ 	.byte	0x02, 0x4a
	.zero		1
	.zero		1


	//----- nvinfo : EIATTR_EXIT_INSTR_OFFSETS
	.align		4
        /*03ac*/ 	.byte	0x04, 0x1c
        /*03ae*/ 	.short	(.L_18859 - .L_18858)


	//   ....[0]....
.L_18858:
        /*03b0*/ 	.word	0x000005b0


	//   ....[1]....
        /*03b4*/ 	.word	0x00006000


	//   ....[2]....
        /*03b8*/ 	.word	0x00006200


	//----- nvinfo : EIATTR_MAX_THREADS
	.align		4
.L_18859:
        /*03bc*/ 	.byte	0x04, 0x05
        /*03be*/ 	.short	(.L_18861 - .L_18860)
.L_18860:
        /*03c0*/ 	.word	0x00000100
        /*03c4*/ 	.word	0x00000001
        /*03c8*/ 	.word	0x00000001


	//----- nvinfo : EIATTR_CRS_STACK_SIZE
	.align		4
.L_18861:
        /*03cc*/ 	.byte	0x04, 0x1e
        /*03ce*/ 	.short	(.L_18863 - .L_18862)
.L_18862:
        /*03d0*/ 	.word	0x00000000


	//----- nvinfo : EIATTR_CBANK_PARAM_SIZE
	.align		4
.L_18863:
        /*03d4*/ 	.byte	0x03, 0x19
        /*03d6*/ 	.short	0x0030


	//----- nvinfo : EIATTR_PARAM_CBANK
	.align		4
        /*03d8*/ 	.byte	0x04, 0x0a
        /*03da*/ 	.short	(.L_18865 - .L_18864)
	.align		4
.L_18864:
        /*03dc*/ 	.word	index@(.nv.constant0._Z9cuda_gemmIiLi256ELi1ELi1ELi256ELi16ELi16ELi32ELi1ELi0EEviiiPT_S1_S1_ii)
        /*03e0*/ 	.short	0x0380
        /*03e2*/ 	.short	0x0030


	//----- nvinfo : EIATTR_SW_WAR
	.align		4
.L_18865:
        /*03e4*/ 	.byte	0x04, 0x36
        /*03e6*/ 	.short	(.L_18867 - .L_18866)
.L_18866:
        /*03e8*/ 	.word	0x00000008
.L_18867:


//--------------------- .nv.info._Z9cuda_gemmIiLi256ELi1ELi1ELi256ELi16ELi16ELi32ELi0ELi1EEviiiPT_S1_S1_ii --------------------------
	.section	.nv.info._Z9cuda_gemmIiLi256ELi1ELi1ELi256ELi16ELi16ELi32ELi0ELi1EEviiiPT_S1_S1_ii,"",@"SHT_CUDA_INFO"
	.sectionflags	@""
	.align	4


	//----- nvinfo : EIATTR_CUDA_API_VERSION
	.align		4
        /*0000*/ 	.byte	0x04, 0x37
        /*0002*/ 	.short	(.L_18869 - .L_18868)
.L_18868:
        /*0004*/ 	.word	0x00000082


	//----- nvinfo : EIATTR_KPARAM_INFO
	.align		4
.L_18869:
        /*0008*/ 	.byte	0x04, 0x17
        /*000a*/ 	.short	(.L_18871 - .L_18870)
.L_18870:
        /*000c*/ 	.word	0x00000000
        /*0010*/ 	.short	0x0007
        /*0012*/ 	.short	0x002c
        /*0014*/ 	.byte	0x00, 0xf0, 0x11, 0x00


	//----- nvinfo : EIATTR_KPARAM_INFO
	.align		4
.L_18871:
        /*0018*/ 	.byte	0x04, 0x17
        /*001a*/ 	.short	(.L_18873 - .L_18872)
.L_18872:
        /*001c*/ 	.word	0x00000000
        /*0020*/ 	.short	0x0006
        /*0022*/ 	.short	0x0028
        /*0024*/ 	.byte	0x00, 0xf0, 0x11, 0x00


	//----- nvinfo : EIATTR_KPARAM_INFO
	.align		4
.L_18873:
        /*0028*/ 	.byte	0x04, 0x17
        /*002a*/ 	.short	(.L_18875 - .L_18874)
.L_18874:
        /*002c*/ 	.word	0x00000000
        /*0030*/ 	.short	0x0005
        /*0032*/ 	.short	0x0020
        /*0034*/ 	.byte	0x00, 0xf5, 0x21, 0x00


	//----- nvinfo : EIATTR_KPARAM_INFO
	.align		4
.L_18875:
        /*0038*/ 	.byte	0x04, 0x17
        /*003a*/ 	.short	(.L_18877 - .L_18876)
.L_18876:
        /*003c*/ 	.word	0x00000000
        /*0040*/ 	.short	0x0004
        /*0042*/ 	.short	0x0018
        /*0044*/ 	.byte	0x00, 0xf5, 0x21, 0x00


	//----- nvinfo : EIATTR_KPARAM_INFO
	.align		4
.L_18877:
        /*0048*/ 	.byte	0x04, 0x17
        /*004a*/ 	.short	(.L_18879 - .L_18878)
.L_18878:
        /*004c*/ 	.word	0x00000000
        /*0050*/ 	.short	0x0003
        /*0052*/ 	.short	0x0010
        /*0054*/ 	.byte	0x00, 0xf5, 0x21, 0x00


	//----- nvinfo : EIATTR_KPARAM_INFO
	.align		4
.L_18879:
        /*0058*/ 	.byte	0x04, 0x17
        /*005a*/ 	.short	(.L_18881 - .L_18880)
.L_18880:
        /*005c*/ 	.word	0x00000000
        /*0060*/ 	.short	0x0002
        /*0062*/ 	.short	0x0008
        /*0064*/ 	.byte	0x00, 0xf0, 0x11, 0x00


	//----- nvinfo : EIATTR_KPARAM_INFO
	.align		4
.L_18881:
        /*0068*/ 	.byte	0x04, 0x17
        /*006a*/ 	.short	(.L_18883 - .L_18882)
.L_18882:
        /*006c*/ 	.word	0x00000000
        /*0070*/ 	.short	0x0001
        /*0072*/ 	.short	0x0004
        /*0074*/ 	.byte	0x00, 0xf0, 0x11, 0x00


	//----- nvinfo : EIATTR_KPARAM_INFO
	.align		4
.L_18883:
        /*0078*/ 	.byte	0x04, 0x17
        /*007a*/ 	.short	(.L_18885 - .L_18884)
.L_18884:
        /*007c*/ 	.word	0x00000000
        /*0080*/ 	.short	0x0000
        /*0082*/ 	.short	0x0000
        /*0084*/ 	.byte	0x00, 0xf0, 0x11, 0x00


	//----- nvinfo : EIATTR_SPARSE_MMA_MASK
	.align		4
.L_18885:
        /*0088*/ 	.byte	0x03, 0x50
        /*008a*/ 	.short	0x0000


	//----- nvinfo : EIATTR_MAXREG_COUNT
	.align		4
        /*008c*/ 	.byte	0x03, 0x1b
        /*008e*/ 	.short	0x00ff


	//----- nvinfo : EIATTR_NUM_BARRIERS
	.align		4
        /*0090*/ 	.byte	0x02, 0x4c
        /*0092*/ 	.byte	0x01
	.zero		1


	//----- nvinfo : EIATTR_MERCURY_ISA_VERSION
	.align		4
        /*0094*/ 	.byte	0x03, 0x5f
        /*0096*/ 	.short	0x0101


	//----- nvinfo : EIATTR_COOP_GROUP_MASK_REGIDS
	.align		4
        /*0098*/ 	.byte	0x04, 0x29
        /*009a*/ 	.short	(.L_18887 - .L_18886)


	//   ....[0]....
.L_18886:
        /*009c*/ 	.word	0xffffffff


	//   ....[1]....
        /*00a0*/ 	.word	0xffffffff


	//   ....[2]....
        /*00a4*/ 	.word	0xffffffff


	//   ....[3]....
        /*00a8*/ 	.word	0xffffffff


	//   ....[4]....
        /*00ac*/ 	.word	0xffffffff


	//   ....[5]....
        /*00b0*/ 	.word	0xffffffff


	//   ....[6]....
        /*00b4*/ 	.word	0xffffffff


	//   ....[7]....
        /*00b8*/ 	.word	0xffffffff


	//   ....[8]....
        /*00bc*/ 	.word	0xffffffff


	//   ....[9]....
        /*00c0*/ 	.word	0xffffffff


	//   ....[10]....
        /*00c4*/ 	.word	0xffffffff


	//   ....[11]....
        /*00c8*/ 	.word	0xffffffff


	//   ....[12]....
        /*00cc*/ 	.word	0xffffffff


	//   ....[13]....
        /*00d0*/ 	.word	0xffffffff


	//   ....[14]....
        /*00d4*/ 	.word	0xffffffff


	//   ....[15]....
        /*00d8*/ 	.word	0xffffffff


	//   ....[16]....
        /*00dc*/ 	.word	0x05000000


	//   ....[17]....
        /*00e0*/ 	.word	0x05000000


	//   ....[18]....
        /*00e4*/ 	.word	0x05000000


	//   ....[19]....
        /*00e8*/ 	.word	0x05000000


	//   ....[20]....
        /*00ec*/ 	.word	0x05000000


	//   ....[21]....
        /*00f0*/ 	.word	0x05000000


	//   ....[22]....
        /*00f4*/ 	.word	0x05000000


	//   ....[23]....
        /*00f8*/ 	.word	0x05000000


	//   ....[24]....
        /*00fc*/ 	.word	0x05000000


	//   ....[25]....
        /*0100*/ 	.word	0x05000000


	//   ....[26]....
        /*0104*/ 	.word	0x05000000


	//   ....[27]....
        /*0108*/ 	.word	0x05000000


	//   ....[28]....
        /*010c*/ 	.word	0x05000000


	//   ....[29]....
        /*0110*/ 	.word	0x05000000


	//   ....[30]....
        /*0114*/ 	.word	0x05000000


	//   ....[31]....
        /*0118*/ 	.word	0x05000000


	//----- nvinfo : EIATTR_COOP_GROUP_INSTR_OFFSETS
	.align		4
.L_18887:
        /*011c*/ 	.byte	0x04, 0x28
        /*011e*/ 	.short	(.L_18889 - .L_18888)


	//   ....[0]....
.L_18888:
        /*0120*/ 	.word	0x00001270


	//   ....[1]....
        /*0124*/ 	.word	0x00001280


	//   ....[2]....
        /*0128*/ 	.word	0x00001290


	//   ....[3]....
        /*012c*/ 	.word	0x000012c0


	//   ....[4]....
        /*0130*/ 	.word	0x000012e0


	//   ....[5]....
        /*0134*/ 	.word	0x00001300


	//   ....[6]....
        /*0138*/ 	.word	0x00001320


	//   ....[7]....
        /*013c*/ 	.word	0x00001340


	//   ....[8]....
        /*0140*/ 	.word	0x00001360


	//   ....[9]....
        /*0144*/ 	.word	0x00001380


	//   ....[10]....
        /*0148*/ 	.word	0x000013a0


	//   ....[11]....
        /*014c*/ 	.word	0x000013c0


	//   ....[12]....
        /*0150*/ 	.word	0x000013e0


	//   ....[13]....
        /*0154*/ 	.word	0x00001400


	//   ....[14]....
        /*0158*/ 	.word	0x00001420


	//   ....[15]....
        /*015c*/ 	.word	0x00001440


	//   ....[16]....
        /*0160*/ 	.word	0x000019d0


	//   ....[17]....
        /*0164*/ 	.word	0x00001a60


	//   ....[18]....
        /*0168*/ 	.word	0x00001ad0


	//   ....[19]....
        /*016c*/ 	.word	0x00001b40


	//   ....[20]....
        /*0170*/ 	.word	0x00001bb0


	//   ....[21]....
        /*0174*/ 	.word	0x00001c20


	//   ....[22]....
        /*0178*/ 	.word	0x00001c90


	//   ....[23]....
        /*017c*/ 	.word	0x00001d00


	//   ....[24]....
        /*0180*/ 	.word	0x00001d70


	//   ....[25]....
        /*0184*/ 	.word	0x00001de0


	//   ....[26]....
        /*0188*/ 	.word	0x00001e50


	//   ....[27]....
        /*018c*/ 	.word	0x00001ec0


	//   ....[28]....
        /*0190*/ 	.word	0x00001f30


	//   ....[29]....
        /*0194*/ 	.word	0x00001fa0


	//   ....[30]....
        /*0198*/ 	.word	0x00002010


	//   ....[31]....
        /*019c*/ 	.word	0x00002080


	//----- nvinfo : EIATTR_VRC_CTA_INIT_COUNT
	.align		4
.L_18889:
        /*01a0*/ 	.byte	0x02, 0x4a
	.zero		1
	.zero		1


	//----- nvinfo : EIATTR_EXIT_INSTR_OFFSETS
	.align		4
        /*01a4*/ 	.byte	0x04, 0x1c
        /*01a6*/ 	.short	(.L_18891 - .L_18890)


	//   ....[0]....
.L_18890:
        /*01a8*/ 	.word	0x000006c0


	//   ....[1]....
        /*01ac*/ 	.word	0x000016a0


	//   ....[2]....
        /*01b0*/ 	.word	0x00001970


	//----- nvinfo : EIATTR_MAX_THREADS
	.align		4
.L_18891:
        /*01b4*/ 	.byte	0x04, 0x05
        /*01b6*/ 	.short	(.L_18893 - .L_18892)
.L_18892:
        /*01b8*/ 	.word	0x00000100
        /*01bc*/ 	.word	0x00000001
        /*01c0*/ 	.word	0x00000001


	//----- nvinfo : EIATTR_CRS_STACK_SIZE
	.align		4
.L_18893:
        /*01c4*/ 	.byte	0x04, 0x1e
        /*01c6*/ 	.short	(.L_18895 - .L_18894)
.L_18894:
        /*01c8*/ 	.word	0x00000000


	//----- nvinfo : EIATTR_CBANK_PARAM_SIZE
	.align		4
.L_18895:
        /*01cc*/ 	.byte	0x03, 0x19
        /*01ce*/ 	.short	0x0030


	//----- nvinfo : EIATTR_PARAM_CBANK
	.align		4
        /*01d0*/ 	.byte	0x04, 0x0a
        /*01d2*/ 	.short	(.L_18897 - .L_18896)
	.align		4
.L_18896:
        /*01d4*/ 	.word	index@(.nv.constant0._Z9cuda_gemmIiLi256ELi1ELi1ELi256ELi16ELi16ELi32ELi0ELi1EEviiiPT_S1_S1_ii)
        /*01d8*/ 	.short	0x0380
        /*01da*/ 	.short	0x0030


	//----- nvinfo : EIATTR_SW_WAR
	.align		4
.L_18897:
        /*01dc*/ 	.byte	0x04, 0x36
        /*01de*/ 	.short	(.L_18899 - .L_18898)
.L_18898:
        /*01e0*/ 	.word	0x00000008
.L_18899:


//--------------------- .nv.info._Z9cuda_gemmIiLi256ELi1ELi1ELi256ELi16ELi16ELi32ELi0ELi0EEviiiPT_S1_S1_ii --------------------------
	.section	.nv.info._Z9cuda_gemmIiLi256ELi1ELi1ELi256ELi16ELi16ELi32ELi0ELi0EEviiiPT_S1_S1_ii,"",@"SHT_CUDA_INFO"
	.sectionflags	@""
	.align	4


	//----- nvinfo : EIATTR_CUDA_API_VERSION
	.align		4
        /*0000*/ 	.byte	0x04, 0x37
        /*0002*/ 	.short	(.L_18901 - .L_18900)
.L_18900:
        /*0004*/ 	.word	0x00000082


	//----- nvinfo : EIATTR_KPARAM_INFO
	.align		4
.L_18901:
        /*0008*/ 	.byte	0x04, 0x17
        /*000a*/ 	.short	(.L_18903 - .L_18902)
.L_18902:
        /*000c*/ 	.word	0x00000000
        /*0010*/ 	.short	0x0007
        /*0012*/ 	.short	0x002c
        /*0014*/ 	.byte	0x00, 0xf0, 0x11, 0x00


	//----- nvinfo : EIATTR_KPARAM_INFO
	.align		4
.L_18903:
        /*0018*/ 	.byte	0x04, 0x17
        /*001a*/ 	.short	(.L_18905 - .L_18904)
.L_18904:
        /*001c*/ 	.word	0x00000000
        /*0020*/ 	.short	0x0006
        /*0022*/ 	.short	0x0028
        /*0024*/ 	.byte	0x00, 0xf0, 0x11, 0x00


	//----- nvinfo : EIATTR_KPARAM_INFO
	.align		4
.L_18905:
        /*0028*/ 	.byte	0x04, 0x17
        /*002a*/ 	.short	(.L_18907 - .L_18906)
.L_18906:
        /*002c*/ 	.word	0x00000000
        /*0030*/ 	.short	0x0005
        /*0032*/ 	.short	0x0020
        /*0034*/ 	.byte	0x00, 0xf5, 0x21, 0x00


	//----- nvinfo : EIATTR_KPARAM_INFO
	.align		4
.L_18907:
        /*0038*/ 	.byte	0x04, 0x17
        /*003a*/ 	.short	(.L_18909 - .L_18908)
.L_18908:
        /*003c*/ 	.word	0x00000000
        /*0040*/ 	.short	0x0004
        /*0042*/ 	.short	0x0018
        /*0044*/ 	.byte	0x00, 0xf5, 0x21, 0x00


	//----- nvinfo : EIATTR_KPARAM_INFO
	.align		4
.L_18909:
        /*0048*/ 	.byte	0x04, 0x17
        /*004a*/ 	.short	(.L_18911 - .L_18910)
.L_18910:
        /*004c*/ 	.word	0x00000000
        /*0050*/ 	.short	0x0003
        /*0052*/ 	.short	0x0010
        /*0054*/ 	.byte	0x00, 0xf5, 0x21, 0x00


	//----- nvinfo : EIATTR_KPARAM_INFO
	.align		4
.L_18911:
        /*0058*/ 	.byte	0x04, 0x17
        /*005a*/ 	.short	(.L_18913 - .L_18912)
.L_18912:
        /*005c*/ 	.word	0x00000000
        /*0060*/ 	.short	0x0002
        /*0062*/ 	.short	0x0008
        /*0064*/ 	.byte	0x00, 0xf0, 0x11, 0x00


	//----- nvinfo : EIATTR_KPARAM_INFO
	.align		4
.L_18913:
        /*0068*/ 	.byte	0x04, 0x17
        /*006a*/ 	.short	(.L_18915 - .L_18914)
.L_18914:
        /*006c*/ 	.word	0x00000000
        /*0070*/ 	.short	0x0001
        /*0072*/ 	.short	0x0004
        /*0074*/ 	.byte	0x00, 0xf0, 0x11, 0x00


	//----- nvinfo : EIATTR_KPARAM_INFO
	.align		4
.L_18915:
        /*0078*/ 	.byte	0x04, 0x17
        /*007a*/ 	.short	(.L_18917 - .L_18916)
.L_18916:
        /*007c*/ 	.word	0x00000000
        /*0080*/ 	.short	0x0000
        /*0082*/ 	.short	0x0000
        /*0084*/ 	.byte	0x00, 0xf0, 0x11, 0x00


	//----- nvinfo : EIATTR_SPARSE_MMA_MASK
	.align		4
.L_18917:
        /*0088*/ 	.byte	0x03, 0x50
        /*008a*/ 	.short	0x0000


	//----- nvinfo : EIATTR_MAXREG_COUNT
	.align		4
        /*008c*/ 	.byte	0x03, 0x1b
        /*008e*/ 	.short	0x00ff


	//----- nvinfo : EIATTR_NUM_BARRIERS
	.align		4
        /*0090*/ 	.byte	0x02, 0x4c
        /*0092*/ 	.byte	0x01
	.zero		1


	//----- nvinfo : EIATTR_MERCURY_ISA_VERSION
	.align		4
        /*0094*/ 	.byte	0x03, 0x5f
        /*0096*/ 	.short	0x0101


	//----- nvinfo : EIATTR_COOP_GROUP_MASK_REGIDS
	.align		4
        /*0098*/ 	.byte	0x04, 0x29
        /*009a*/ 	.short	(.L_18919 - .L_18918)


	//   ....[0]....
.L_18918:
        /*009c*/ 	.word	0xffffffff


	//   ....[1]....
        /*00a0*/ 	.word	0xffffffff


	//   ....[2]....
        /*00a4*/ 	.word	0xffffffff


	//   ....[3]....
        /*00a8*/ 	.word	0xffffffff


	//   ....[4]....
        /*00ac*/ 	.word	0xffffffff


	//   ....[5]....
        /*00b0*/ 	.word	0xffffffff


	//   ....[6]....
        /*00b4*/ 	.word	0xffffffff


	//   ....[7]....
        /*00b8*/ 	.word	0xffffffff


	//   ....[8]....
        /*00bc*/ 	.word	0xffffffff


	//   ....[9]....
        /*00c0*/ 	.word	0xffffffff


	//   ....[10]....
        /*00c4*/ 	.word	0xffffffff


	//   ....[11]....
        /*00c8*/ 	.word	0xffffffff


	//   ....[12]....
        /*00cc*/ 	.word	0xffffffff


	//   ....[13]....
        /*00d0*/ 	.word	0xffffffff


	//   ....[14]....
        /*00d4*/ 	.word	0xffffffff


	//   ....[15]....
        /*00d8*/ 	.word	0xffffffff


	//   ....[16]....
        /*00dc*/ 	.word	0xffffffff


	//   ....[17]....
        /*00e0*/ 	.word	0xffffffff


	//   ....[18]....
        /*00e4*/ 	.word	0xffffffff


	//   ....[19]....
        /*00e8*/ 	.word	0xffffffff


	//   ....[20]....
        /*00ec*/ 	.word	0xffffffff


	//   ....[21]....
        /*00f0*/ 	.word	0xffffffff


	//   ....[22]....
        /*00f4*/ 	.word	0xffffffff


	//   ....[23]....
        /*00f8*/ 	.word	0xffffffff


	//   ....[24]....
        /*00fc*/ 	.word	0xffffffff


	//   ....[25]....
        /*0100*/ 	.word	0xffffffff


	//   ....[26]....
        /*0104*/ 	.word	0xffffffff


	//   ....[27]....
        /*0108*/ 	.word	0xffffffff


	//   ....[28]....
        /*010c*/ 	.word	0xffffffff


	//   ....[29]....
        /*0110*/ 	.word	0xffffffff


	//   ....[30]....
        /*0114*/ 	.word	0xffffffff


	//   ....[31]....
        /*0118*/ 	.word	0xffffffff


	//   ....[32]....
        /*011c*/ 	.word	0xffffffff


	//   ....[33]....
        /*0120*/ 	.word	0xffffffff


	//   ....[34]....
        /*0124*/ 	.word	0xffffffff


	//   ....[35]....
        /*0128*/ 	.word	0xffffffff


	//   ....[36]....
        /*012c*/ 	.word	0xffffffff


	//   ....[37]....
        /*0130*/ 	.word	0xffffffff


	//   ....[38]....
        /*0134*/ 	.word	0xffffffff


	//   ....[39]....
        /*0138*/ 	.word	0xffffffff


	//   ....[40]....
        /*013c*/ 	.word	0xffffffff


	//   ....[41]....
        /*0140*/ 	.word	0xffffffff


	//   ....[42]....
        /*0144*/ 	.word	0xffffffff


	//   ....[43]....
        /*0148*/ 	.word	0xffffffff


	//   ....[44]....
        /*014c*/ 	.word	0xffffffff


	//   ....[45]....
        /*0150*/ 	.word	0xffffffff


	//   ....[46]....
        /*0154*/ 	.word	0xffffffff


	//   ....[47]....
        /*0158*/ 	.word	0xffffffff


	//   ....[48]....
        /*015c*/ 	.word	0xffffffff


	//   ....[49]....
        /*0160*/ 	.word	0x05000002


	//   ....[50]....
        /*0164*/ 	.word	0x05000002


	//   ....[51]....
        /*0168*/ 	.word	0x05000002


	//   ....[52]....
        /*016c*/ 	.word	0x05000002


	//   ....[53]....
        /*0170*/ 	.word	0x05000002


	//   ....[54]....
        /*0174*/ 	.word	0x05000002


	//   ....[55]....
        /*0178*/ 	.word	0x05000002


	//   ....[56]....
        /*017c*/ 	.word	0x05000002


	//   ....[57]....
        /*0180*/ 	.word	0x05000002


	//   ....[58]....
        /*0184*/ 	.word	0x05000002


	//   ....[59]....
        /*0188*/ 	.word	0x05000002


	//   ....[60]....
        /*018c*/ 	.word	0x05000002


	//   ....[61]....
        /*0190*/ 	.word	0x05000002


	//   ....[62]....
        /*0194*/ 	.word	0x05000002


	//   ....[63]....
        /*0198*/ 	.word	0x05000002


	//   ....[64]....
        /*019c*/ 	.word	0x05000002


	//   ....[65]....
        /*01a0*/ 	.word	0x05000002


	//   ....[66]....
        /*01a4*/ 	.word	0x05000002


	//   ....[67]....
        /*01a8*/ 	.word	0x05000002


	//   ....[68]....
        /*01ac*/ 	.word	0x05000002


	//   ....[69]....
        /*01b0*/ 	.word	0x05000002


	//   ....[70]....
        /*01b4*/ 	.word	0x05000002


	//   ....[71]....
        /*01b8*/ 	.word	0x05000002


	//   ....[72]....
        /*01bc*/ 	.word	0x05000002


	//   ....[73]....
        /*01c0*/ 	.word	0x05000002


	//   ....[74]....
        /*01c4*/ 	.word	0x05000002


	//   ....[75]....
        /*01c8*/ 	.word	0x05000002


	//   ....[76]....
        /*01cc*/ 	.word	0x05000002


	//   ....[77]....
        /*01d0*/ 	.word	0x05000002


	//   ....[78]....
        /*01d4*/ 	.word	0x05000002


	//   ....[79]....
        /*01d8*/ 	.word	0x05000002


	//   ....[80]....
        /*01dc*/ 	.word	0x05000002


	//   ....[81]....
        /*01e0*/ 	.word	0x05000002


	//   ....[82]....
        /*01e4*/ 	.word	0x05000002


	//   ....[83]....
        /*01e8*/ 	.word	0x05000002


	//   ....[84]....
        /*01ec*/ 	.word	0x05000002


	//   ....[85]....
        /*01f0*/ 	.word	0x05000002


	//   ....[86]....
        /*01f4*/ 	.word	0x05000002


	//   ....[87]....
        /*01f8*/ 	.word	0x05000002


	//   ....[88]....
        /*01fc*/ 	.word	0x05000002


	//   ....[89]....
        /*0200*/ 	.word	0x05000002


	//   ....[90]....
        /*0204*/ 	.word	0x05000002


	//   ....[91]....
        /*0208*/ 	.word	0x05000002


	//   ....[92]....
        /*020c*/ 	.word	0x05000002


	//   ....[93]....
        /*0210*/ 	.word	0x05000002


	//   ....[94]....
        /*0214*/ 	.word	0x05000002


	//   ....[95]....
        /*0218*/ 	.word	0x05000002


	//   ....[96]....
        /*021c*/ 	.word	0x05000002


	//----- nvinfo : EIATTR_COOP_GROUP_INSTR_OFFSETS
	.align		4
.L_18919:
        /*0220*/ 	.byte	0x04, 0x28
        /*0222*/ 	.short	(.L_18921 - .L_18920)


	//   ....[0]....
.L_18920:
        /*0224*/ 	.word	0x00002600


	//   ....[1]....
        /*0228*/ 	.word	0x00002650


	//   ....[2]....
        /*022c*/ 	.word	0x000026a0


	//   ....[3]....
        /*0230*/ 	.word	0x000026f0


	//   ....[4]....
        /*0234*/ 	.word	0x00002740


	//   ....[5]....
        /*0238*/ 	.word	0x00002790


	//   ....[6]....
        /*023c*/ 	.word	0x00002810


	//   ....[7]....
        /*0240*/ 	.word	0x00002870


	//   ....[8]....
        /*0244*/ 	.word	0x000028d0


	//   ....[9]....
        /*0248*/ 	.word	0x00002930


	//   ....[10]....
        /*024c*/ 	.word	0x00002990


	//   ....[11]....
        /*0250*/ 	.word	0x000029f0


	//   ....[12]....
        /*0254*/ 	.word	0x00002a50


	//   ....[13]....
        /*0258*/ 	.word	0x00002ab0


	//   ....[14]....
        /*025c*/ 	.word	0x00002b10


	//   ....[15]....
        /*0260*/ 	.word	0x00002b70


	//   ....[16]....
        /*0264*/ 	.word	0x00004070


	//   ....[17]....
        /*0268*/ 	.word	0x000040c0


	//   ....[18]....
        /*026c*/ 	.word	0x00004110


	//   ....[19]....
        /*0270*/ 	.word	0x00004160


	//   ....[20]....
        /*0274*/ 	.word	0x000041b0


	//   ....[21]....
        /*0278*/ 	.word	0x00004200


	//   ....[22]....
        /*027c*/ 	.word	0x00004280


	//   ....[23]....
        /*0280*/ 	.word	0x000042e0


	//   ....[24]....
        /*0284*/ 	.word	0x00004340


	//   ....[25]....
        /*0288*/ 	.word	0x000043a0


	//   ....[26]....
        /*028c*/ 	.word	0x00004400


	//   ....[27]....
        /*0290*/ 	.word	0x00004460


	//   ....[28]....
        /*0294*/ 	.word	0x000044c0


	//   ....[29]....
        /*0298*/ 	.word	0x00004520


	//   ....[30]....
        /*029c*/ 	.word	0x00004580


	//   ....[31]....
        /*02a0*/ 	.word	0x000045e0


	//   ....[32]....
        /*02a4*/ 	.word	0x00005830


	//   ....[33]....
        /*02a8*/ 	.word	0x00005880


	//   ....[34]....
        /*02ac*/ 	.word	0x000058d0


	//   ....[35]....
        /*02b0*/ 	.word	0x00005920


	//   ....[36]....
        /*02b4*/ 	.word	0x00005970


	//   ....[37]....
        /*02b8*/ 	.word	0x000059f0


	//   ....[38]....
        /*02bc*/ 	.word	0x00005a50


	//   ....[39]....
        /*02c0*/ 	.word	0x00005ab0


	//   ....[40]....
        /*02c4*/ 	.word	0x00005b10


	//   ....[41]....
        /*02c8*/ 	.word	0x00005b70


	//   ....[42]....
        /*02cc*/ 	.word	0x00005bd0


	//   ....[43]....
        /*02d0*/ 	.word	0x00005c30


	//   ....[44]....
        /*02d4*/ 	.word	0x00005c90


	//   ....[45]....
        /*02d8*/ 	.word	0x00005cf0


	//   ....[46]....
        /*02dc*/ 	.word	0x00005d50


	//   ....[47]....
        /*02e0*/ 	.word	0x00005db0


	//   ....[48]....
        /*02e4*/ 	.word	0x00005e00


	//   ....[49]....
        /*02e8*/ 	.word	0x00006d40


	//   ....[50]....
        /*02ec*/ 	.word	0x00006dc0


	//   ....[51]....
        /*02f0*/ 	.word	0x00006e40


	//   ....[52]....
        /*02f4*/ 	.word	0x00006ec0


	//   ....[53]....
        /*02f8*/ 	.word	0x00006f40


	//   ....[54]....
        /*02fc*/ 	.word	0x00006fc0


	//   ....[55]....
        /*0300*/ 	.word	0x00007040


	//   ....[56]....
        /*0304*/ 	.word	0x000070c0


	//   ....[57]....
        /*0308*/ 	.word	0x00007140


	//   ....[58]....
        /*030c*/ 	.word	0x000071c0


	//   ....[59]....
        /*0310*/ 	.word	0x00007240


	//   ....[60]....
        /*0314*/ 	.word	0x000072c0


	//   ....[61]....
        /*0318*/ 	.word	0x00007340


	//   ....[62]....
        /*031c*/ 	.word	0x000073c0


	//   ....[63]....
        /*0320*/ 	.word	0x00007440


	//   ....[64]....
        /*0324*/ 	.word	0x000074c0


	//   ....[65]....
        /*0328*/ 	.word	0x00007540


	//   ....[66]....
        /*032c*/ 	.word	0x000075c0


	//   ....[67]....
        /*0330*/ 	.word	0x00007640


	//   ....[68]....
        /*0334*/ 	.word	0x000076c0


	//   ....[69]....
        /*0338*/ 	.word	0x00007740


	//   ....[70]....
        /*033c*/ 	.word	0x000077c0


	//   ....[71]....
        /*0340*/ 	.word	0x00007840


	//   ....[72]....
        /*0344*/ 	.word	0x000078c0


	//   ....[73]....
        /*0348*/ 	.word	0x00007940


	//   ....[74]....
        /*034c*/ 	.word	0x000079c0


	//   ....[75]....
        /*0350*/ 	.word	0x00007a40


	//   ....[76]....
        /*0354*/ 	.word	0x00007ac0


	//   ....[77]....
        /*0358*/ 	.word	0x00007b40


	//   ....[78]....
        /*035c*/ 	.word	0x00007bc0


	//   ....[79]....
        /*0360*/ 	.word	0x00007c40


	//   ....[80]....
        /*0364*/ 	.word	0x00007cc0


	//   ....[81]....
        /*0368*/ 	.word	0x00007d30


	//   ....[82]....
        /*036c*/ 	.word	0x00007db0


	//   ....[83]....
        /*0370*/ 	.word	0x00007e30


	//   ....[84]....
        /*0374*/ 	.word	0x00007eb0


	//   ....[85]....
        /*0378*/ 	.word	0x00007f30


	//   ....[86]....
        /*037c*/ 	.word	0x00007fb0


	//   ....[87]....
        /*0380*/ 	.word	0x00008030


	//   ....[88]....
        /*0384*/ 	.word	0x000080b0


	//   ....[89]....
        /*0388*/ 	.word	0x00008130


	//   ....[90]....
        /*038c*/ 	.word	0x000081b0


	//   ....[91]....
        /*0390*/ 	.word	0x00008230


	//   ....[92]....
        /*0394*/ 	.word	0x000082b0


	//   ....[93]....
        /*0398*/ 	.word	0x00008330


	//   ....[94]....
        /*039c*/ 	.word	0x000083b0


	//   ....[95]....
        /*03a0*/ 	.word	0x00008430


	//   ....[96]....
        /*03a4*/ 	.word	0x000084b0


	//----- nvinfo : EIATTR_VRC_CTA_INIT_COUNT
	.align		4
.L_18921:
        /*03a8*/ 	.byte	0x02, 0x4a
	.zero		1
	.zero		1


	//----- nvinfo : EIATTR_EXIT_INSTR_OFFSETS
	.align		4
        /*03ac*/ 	.byte	0x04, 0x1c
        /*03ae*/ 	.short	(.L_18923 - .L_18922)


	//   ....[0]....
.L_18922:
        /*03b0*/ 	.word	0x000005c0


	//   ....[1]....
        /*03b4*/ 	.word	0x00006550


	//   ....[2]....
        /*03b8*/ 	.word	0x00006cf0


	//----- nvinfo : EIATTR_MAX_THREADS
	.align		4
.L_18923:
        /*03bc*/ 	.byte	0x04, 0x05
        /*03be*/ 	.short	(.L_18925 - .L_18924)
.L_18924:
        /*03c0*/ 	.word	0x00000100
        /*03c4*/ 	.word	0x00000001
        /*03c8*/ 	.word	0x00000001


	//----- nvinfo : EIATTR_CRS_STACK_SIZE
	.align		4
.L_18925:
        /*03cc*/ 	.byte	0x04, 0x1e
        /*03ce*/ 	.short	(.L_18927 - .L_18926)
.L_18926:
        /*03d0*/ 	.word	0x00000000


	//----- nvinfo : EIATTR_CBANK_PARAM_SIZE
	.align		4
.L_18927:
        /*03d4*/ 	.byte	0x03, 0x19
        /*03d6*/ 	.short	0x0030


	//----- nvinfo : EIATTR_PARAM_CBANK
	.align		4
        /*03d8*/ 	.byte	0x04, 0x0a
        /*03da*/ 	.short	(.L_18929 - .L_18928)
	.align		4
.L_18928:
        /*03dc*/ 	.word	index@(.nv.constant0._Z9cuda_gemmIiLi256ELi1ELi1ELi256ELi16ELi16ELi32ELi0ELi0EEviiiPT_S1_S1_ii)
        /*03e0*/ 	.short	0x0380
        /*03e2*/ 	.short	0x0030


	//----- nvinfo : EIATTR_SW_WAR
	.align		4
.L_18929:
        /*03e4*/ 	.byte	0x04, 0x36
        /*03e6*/ 	.short	(.L_18931 - .L_18930)
.L_18930:
        /*03e8*/ 	.word	0x00000008
.L_18931:


//--------------------- .nv.info._Z9cuda_gemmIiLi256ELi1ELi1ELi256ELi8ELi8ELi32ELi1ELi1EEviiiPT_S1_S1_ii --------------------------
	.section	.nv.info._Z9cuda_gemmIiLi256ELi1ELi1ELi256ELi8ELi8ELi32ELi1ELi1EEviiiPT_S1_S1_ii,"",@"SHT_CUDA_INFO"
	.sectionflags	@""
	.align	4


	//----- nvinfo : EIATTR_CUDA_API_VERSION
	.align		4
        /*0000*/ 	.byte	0x04, 0x37
        /*0002*/ 	.short	(.L_18933 - .L_18932)
.L_18932:
        /*0004*/ 	.word	0x00000082


	//----- nvinfo : EIATTR_KPARAM_INFO
	.align		4
.L_18933:
        /*0008*/ 	.byte	0x04, 0x17
        /*000a*/ 	.short	(.L_18935 - .L_18934)
.L_18934:
        /*000c*/ 	.word	0x00000000
        /*0010*/ 	.short	0x0007
        /*0012*/ 	.short	0x002c
        /*0014*/ 	.byte	0x00, 0xf0, 0x11, 0x00


	//----- nvinfo : EIATTR_KPARAM_INFO
	.align		4
.L_18935:
        /*0018*/ 	.byte	0x04, 0x17
        /*001a*/ 	.short	(.L_18937 - .L_18936)
.L_18936:
        /*001c*/ 	.word	0x00000000
        /*0020*/ 	.short	0x0006
        /*0022*/ 	.short	0x0028
        /*0024*/ 	.byte	0x00, 0xf0, 0x11, 0x00


	//----- nvinfo : EIATTR_KPARAM_INFO
	.align		4
.L_18937:
        /*0028*/ 	.byte	0x04, 0x17
        /*002a*/ 	.short	(.L_18939 - .L_18938)
.L_18938:
        /*002c*/ 	.word	0x00000000
        /*0030*/ 	.short	0x0005
        /*0032*/ 	.short	0x0020
        /*0034*/ 	.byte	0x00, 0xf5, 0x21, 0x00


	//----- nvinfo : EIATTR_KPARAM_INFO
	.align		4
.L_18939:
        /*0038*/ 	.byte	0x04, 0x17
        /*003a*/ 	.short	(.L_18941 - .L_18940)
.L_18940:
        /*003c*/ 	.word	0x00000000
        /*0040*/ 	.short	0x0004
        /*0042*/ 	.short	0x0018
        /*0044*/ 	.byte	0x00, 0xf5, 0x21, 0x00


	//----- nvinfo : EIATTR_KPARAM_INFO
	.align		4
.L_18941:
        /*0048*/ 	.byte	0x04, 0x17
        /*004a*/ 	.short	(.L_18943 - .L_18942)
.L_18942:
        /*004c*/ 	.word	0x00000000
        /*0050*/ 	.short	0x0003
        /*0052*/ 	.short	0x0010
        /*0054*/ 	.byte	0x00, 0xf5, 0x21, 0x00


	//----- nvinfo : EIATTR_KPARAM_INFO
	.align		4
.L_18943:
        /*0058*/ 	.byte	0x04, 0x17
        /*005a*/ 	.short	(.L_18945 - .L_18944)
.L_18944:
        /*005c*/ 	.word	0x00000000
        /*0060*/ 	.short	0x0002
        /*0062*/ 	.short	0x0008
        /*0064*/ 	.byte	0x00, 0xf0, 0x11, 0x00


	//----- nvinfo : EIATTR_KPARAM_INFO
	.align		4
.L_18945:
        /*0068*/ 	.byte	0x04, 0x17
        /*006a*/ 	.short	(.L_18947 - .L_18946)
.L_18946:
        /*006c*/ 	.word	0x00000000
        /*0070*/ 	.short	0x0001
        /*0072*/ 	.short	0x0004
        /*0074*/ 	.byte	0x00, 0xf0, 0x11, 0x00


	//----- nvinfo : EIATTR_KPARAM_INFO
	.align		4
.L_18947:
        /*0078*/ 	.byte	0x04, 0x17
        /*007a*/ 	.short	(.L_18949 - .L_18948)
.L_18948:
        /*007c*/ 	.word	0x00000000
        /*0080*/ 	.short	0x0000
        /*0082*/ 	.short	0x0000
        /*0084*/ 	.byte	0x00, 0xf0, 0x11, 0x00


	//----- nvinfo : EIATTR_SPARSE_MMA_MASK
	.align		4
.L_18949:
        /*0088*/ 	.byte	0x03, 0x50
        /*008a*/ 	.short	0x0000


	//----- nvinfo : EIATTR_MAXREG_COUNT
	.align		4
        /*008c*/ 	.byte	0x03, 0x1b
        /*008e*/ 	.short	0x00ff


	//----- nvinfo : EIATTR_NUM_BARRIERS
	.align		4
        /*0090*/ 	.byte	0x02, 0x4c
        /*0092*/ 	.byte	0x01
	.zero		1


	//----- nvinfo : EIATTR_MERCURY_ISA_VERSION
	.align		4
        /*0094*/ 	.byte	0x03, 0x5f
        /*0096*/ 	.short	0x0101


	//----- nvinfo : EIATTR_COOP_GROUP_MASK_REGIDS
	.align		4
        /*0098*/ 	.byte	0x04, 0x29
        /*009a*/ 	.short	(.L_18951 - .L_18950)


	//   ....[0]....
.L_18950:
        /*009c*/ 	.word	0xffffffff


	//   ....[1]....
        /*00a0*/ 	.word	0xffffffff


	//   ....[2]....
        /*00a4*/ 	.word	0xffffffff


	//   ....[3]....
        /*00a8*/ 	.word	0xffffffff


	//   ....[4]....
        /*00ac*/ 	.word	0xffffffff


	//   ....[5]....
        /*00b0*/ 	.word	0xffffffff


	//   ....[6]....
        /*00b4*/ 	.word	0xffffffff


	//   ....[7]....
        /*00b8*/ 	.word	0xffffffff


	//   ....[8]....
        /*00bc*/ 	.word	0x05000000


	//   ....[9]....
        /*00c0*/ 	.word	0x05000000


	//   ....[10]....
        /*00c4*/ 	.word	0x05000000


	//   ....[11]....
        /*00c8*/ 	.word	0x05000000


	//   ....[12]....
        /*00cc*/ 	.word	0x05000000


	//   ....[13]....
        /*00d0*/ 	.word	0x05000000


	//   ....[14]....
        /*00d4*/ 	.word	0x05000000


	//   ....[15]....
        /*00d8*/ 	.word	0x05000000


	//----- nvinfo : EIATTR_COOP_GROUP_INSTR_OFFSETS
	.align		4
.L_18951:
        /*00dc*/ 	.byte	0x04, 0x28
        /*00de*/ 	.short	(.L_18953 - .L_18952)


	//   ....[0]....
.L_18952:
        /*00e0*/ 	.word	0x000011f0


	//   ....[1]....
        /*00e4*/ 	.word	0x00001200


	//   ....[2]....
        /*00e8*/ 	.word	0x00001230


	//   ....[3]....
        /*00ec*/ 	.word	0x00001250


	//   ....[4]....
        /*00f0*/ 	.word	0x00001270


	//   ....[5]....
        /*00f4*/ 	.word	0x00001290


	//   ....[6]....
        /*00f8*/ 	.word	0x000012b0


	//   ....[7]....
        /*00fc*/ 	.word	0x000012d0


	//   ....[8]....
        /*0100*/ 	.word	0x000016e0


	//   ....[9]....
        /*0104*/ 	.word	0x00001770


	//   ....[10]....
        /*0108*/ 	.word	0x000017d0


	//   ....[11]....
        /*010c*/ 	.word	0x00001830


	//   ....[12]....
        /*0110*/ 	.word	0x00001890


	//   ....[13]....
        /*0114*/ 	.word	0x000018f0


	//   ....[14]....
        /*0118*/ 	.word	0x00001950


	//   ....[15]....
        /*011c*/ 	.word	0x000019b0


	//----- nvinfo : EIATTR_VRC_CTA_INIT_COUNT
	.align		4
.L_18953:
        /*0120*/ 	.byte	0x02, 0x4a
	.zero		1
	.zero		1


	//----- nvinfo : EIATTR_EXIT_INSTR_OFFSETS
	.align		4
        /*0124*/ 	.byte	0x04, 0x1c
        /*0126*/ 	.short	(.L_18955 - .L_18954)


	//   ....[0]....
.L_18954:
        /*0128*/ 	.word	0x000006f0


	//   ....[1]....
        /*012c*/ 	.word	0x000014c0


	//   ....[2]....
        /*0130*/ 	.word	0x00001680


	//----- nvinfo : EIATTR_MAX_THREADS
	.align		4
.L_18955:
        /*0134*/ 	.byte	0x04, 0x05
        /*0136*/ 	.short	(.L_18957 - .L_18956)
.L_18956:
        /*0138*/ 	.word	0x00000100
        /*013c*/ 	.word	0x00000001
        /*0140*/ 	.word	0x00000001


	//----- nvinfo : EIATTR_CRS_STACK_SIZE
	.align		4
.L_18957:
        /*0144*/ 	.byte	0x04, 0x1e
        /*0146*/ 	.short	(.L_18959 - .L_18958)
.L_18958:
        /*0148*/ 	.word	0x00000000


	//----- nvinfo : EIATTR_CBANK_PARAM_SIZE
	.align		4
.L_18959:
        /*014c*/ 	.byte	0x03, 0x19
        /*014e*/ 	.short	0x0030


	//----- nvinfo : EIATTR_PARAM_CBANK
	.align		4
        /*0150*/ 	.byte	0x04, 0x0a
        /*0152*/ 	.short	(.L_18961 - .L_18960)
	.align		4
.L_18960:
        /*0154*/ 	.word	index@(.nv.constant0._Z9cuda_gemmIiLi256ELi1ELi1ELi256ELi8ELi8ELi32ELi1ELi1EEviiiPT_S1_S1_ii)
        /*0158*/ 	.short	0x0380
        /*015a*/ 	.short	0x0030


	//----- nvinfo : EIATTR_SW_WAR
	.align		4
.L_18961:
        /*015c*/ 	.byte	0x04, 0x36
        /*015e*/ 	.short	(.L_18963 - .L_18962)
.L_18962:
        /*0160*/ 	.word	0x00000008
.L_18963:


//--------------------- .nv.info._Z9cuda_gemmIiLi256ELi1ELi1ELi256ELi8ELi8ELi32ELi1ELi0EEviiiPT_S1_S1_ii --------------------------
	.section	.nv.info._Z9cuda_gemmIiLi256ELi1ELi1ELi256ELi8ELi8ELi32ELi1ELi0EEviiiPT_S1_S1_ii,"",@"SHT_CUDA_INFO"
	.sectionflags	@""
	.align	4


	//----- nvinfo : EIATTR_CUDA_API_VERSION
	.align		4
        /*0000*/ 	.byte	0x04, 0x37
        /*0002*/ 	.short	(.L_18965 - .L_18964)
.L_18964:
        /*0004*/ 	.word	0x00000082


	//----- nvinfo : EIATTR_KPARAM_INFO
	.align		4
.L_18965:
        /*0008*/ 	.byte	0x04, 0x17
        /*000a*/ 	.short	(.L_18967 - .L_18966)
.L_18966:
        /*000c*/ 	.word	0x00000000
        /*0010*/ 	.short	0x0007
        /*0012*/ 	.short	0x002c
        /*0014*/ 	.byte	0x00, 0xf0, 0x11, 0x00


	//----- nvinfo : EIATTR_KPARAM_INFO
	.align		4
.L_18967:
        /*0018*/ 	.byte	0x04, 0x17
        /*001a*/ 	.short	(.L_18969 - .L_18968)
.L_18968:
        /*001c*/ 	.word	0x00000000
        /*0020*/ 	.short	0x0006
        /*0022*/ 	.short	0x0028
        /*0024*/ 	.byte	0x00, 0xf0, 0x11, 0x00


	//----- nvinfo : EIATTR_KPARAM_INFO
	.align		4
.L_18969:
        /*0028*/ 	.byte	0x04, 0x17
        /*002a*/ 	.short	(.L_18971 - .L_18970)
.L_18970:
        /*002c*/ 	.word	0x00000000
        /*0030*/ 	.short	0x0005
        /*0032*/ 	.short	0x0020
        /*0034*/ 	.byte	0x00, 0xf5, 0x21, 0x00


	//----- nvinfo : EIATTR_KPARAM_INFO
	.align		4
.L_18971:
        /*0038*/ 	.byte	0x04, 0x17
        /*003a*/ 	.short	(.L_18973 - .L_18972)
.L_18972:
        /*003c*/ 	.word	0x00000000
        /*0040*/ 	.short	0x0004
        /*0042*/ 	.short	0x0018
        /*0044*/ 	.byte	0x00, 0xf5, 0x21, 0x00


	//----- nvinfo : EIATTR_KPARAM_INFO
	.align		4
.L_18973:
        /*0048*/ 	.byte	0x04, 0x17
        /*004a*/ 	.short	(.L_18975 - .L_18974)
.L_18974:
        /*004c*/ 	.word	0x00000000
        /*0050*/ 	.short	0x0003
        /*0052*/ 	.short	0x0010
        /*0054*/ 	.byte	0x00, 0xf5, 0x21, 0x00


	//----- nvinfo : EIATTR_KPARAM_INFO
	.align		4
.L_18975:
        /*0058*/ 	.byte	0x04, 0x17
        /*005a*/ 	.short	(.L_18977 - .L_18976)
.L_18976:
        /*005c*/ 	.word	0x00000000
        /*0060*/ 	.short	0x0002
        /*0062*/ 	.short	0x0008
        /*0064*/ 	.byte	0x00, 0xf0, 0x11, 0x00


	//----- nvinfo : EIATTR_KPARAM_INFO
	.align		4
.L_18977:
        /*0068*/ 	.byte	0x04, 0x17
        /*006a*/ 	.short	(.L_18979 - .L_18978)
.L_18978:
        /*006c*/ 	.word	0x00000000
        /*0070*/ 	.short	0x0001
        /*0072*/ 	.short	0x0004
        /*0074*/ 	.byte	0x00, 0xf0, 0x11, 0x00


	//----- nvinfo : EIATTR_KPARAM_INFO
	.align		4
.L_18979:
        /*0078*/ 	.byte	0x04, 0x17
        /*007a*/ 	.short	(.L_18981 - .L_18980)
.L_18980:
        /*007c*/ 	.word	0x00000000
        /*0080*/ 	.short	0x0000
        /*0082*/ 	.short	0x0000
        /*0084*/ 	.byte	0x00, 0xf0, 0x11, 0x00


	//----- nvinfo : EIATTR_SPARSE_MMA_MASK
	.align		4
.L_18981:
        /*0088*/ 	.byte	0x03, 0x50
        /*008a*/ 	.short	0x0000


	//----- nvinfo : EIATTR_MAXREG_COUNT
	.align		4
        /*008c*/ 	.byte	0x03, 0x1b
        /*008e*/ 	.short	0x00ff


	//----- nvinfo : EIATTR_NUM_BARRIERS
	.align		4
        /*0090*/ 	.byte	0x02, 0x4c
        /*0092*/ 	.byte	0x01
	.zero		1


	//----- nvinfo : EIATTR_MERCURY_ISA_VERSION
	.align		4
        /*0094*/ 	.byte	0x03, 0x5f
        /*0096*/ 	.short	0x0101


	//----- nvinfo : EIATTR_COOP_GROUP_MASK_REGIDS
	.align		4
        /*0098*/ 	.byte	0x04, 0x29
        /*009a*/ 	.short	(.L_18983 - .L_18982)


	//   ....[0]....
.L_18982:
        /*009c*/ 	.word	0xffffffff


	//   ....[1]....
        /*00a0*/ 	.word	0xffffffff


	//   ....[2]....
        /*00a4*/ 	.word	0xffffffff


	//   ....[3]....
        /*00a8*/ 	.word	0xffffffff


	//   ....[4]....
        /*00ac*/ 	.word	0xffffffff


	//   ....[5]....
        /*00b0*/ 	.word	0xffffffff


	//   ....[6]....
        /*00b4*/ 	.word	0xffffffff


	//   ....[7]....
        /*00b8*/ 	.word	0xffffffff


	//   ....[8]....
        /*00bc*/ 	.word	0xffffffff


	//   ....[9]....
        /*00c0*/ 	.word	0xffffffff


	//   ....[10]....
        /*00c4*/ 	.word	0xffffffff


	//   ....[11]....
        /*00c8*/ 	.word	0xffffffff


	//   ....[12]....
        /*00cc*/ 	.word	0xffffffff


	//   ....[13]....
        /*00d0*/ 	.word	0xffffffff


	//   ....[14]....
        /*00d4*/ 	.word	0xffffffff


	//   ....[15]....
        /*00d8*/ 	.word	0xffffffff


	//   ....[16]....
        /*00dc*/ 	.word	0xffffffff


	//   ....[17]....
        /*00e0*/ 	.word	0xffffffff


	//   ....[18]....
        /*00e4*/ 	.word	0xffffffff


	//   ....[19]....
        /*00e8*/ 	.word	0xffffffff


	//   ....[20]....
        /*00ec*/ 	.word	0xffffffff


	//   ....[21]....
        /*00f0*/ 	.word	0xffffffff


	//   ....[22]....
        /*00f4*/ 	.word	0xffffffff


	//   ....[23]....
        /*00f8*/ 	.word	0xffffffff


	//   ....[24]....
        /*00fc*/ 	.word	0xffffffff


	//   ....[25]....
        /*0100*/ 	.word	0x05000017


	//   ....[26]....
        /*0104*/ 	.word	0x05000017


	//   ....[27]....
        /*0108*/ 	.word	0x05000017


	//   ....[28]....
        /*010c*/ 	.word	0x05000017


	//   ....[29]....
        /*0110*/ 	.word	0x05000017


	//   ....[30]....
        /*0114*/ 	.word	0x05000017


	//   ....[31]....
        /*0118*/ 	.word	0x05000017


	//   ....[32]....
        /*011c*/ 	.word	0x05000017


	//   ....[33]....
        /*0120*/ 	.word	0x05000017


	//   ....[34]....
        /*0124*/ 	.word	0x05000017


	//   ....[35]....
        /*0128*/ 	.word	0x05000017


	//   ....[36]....
        /*012c*/ 	.word	0x05000017


	//   ....[37]....
        /*0130*/ 	.word	0x05000017


	//   ....[38]....
        /*0134*/ 	.word	0x05000017


	//   ....[39]....
        /*0138*/ 	.word	0x05000017


	//   ....[40]....
        /*013c*/ 	.word	0x05000017


	//   ....[41]....
        /*0140*/ 	.word	0x05000017


	//   ....[42]....
        /*0144*/ 	.word	0x05000017


	//   ....[43]....
        /*0148*/ 	.word	0x05000017


	//   ....[44]....
        /*014c*/ 	.word	0x05000017


	//   ....[45]....
        /*0150*/ 	.word	0x05000017


	//   ....[46]....
        /*0154*/ 	.word	0x05000017


	//   ....[47]....
        /*0158*/ 	.word	0x05000017


	//   ....[48]....
        /*015c*/ 	.word	0x05000017


	//----- nvinfo : EIATTR_COOP_GROUP_INSTR_OFFSETS
	.align		4
.L_18983:
        /*0160*/ 	.byte	0x04, 0x28
        /*0162*/ 	.short	(.L_18985 - .L_18984)


	//   ....[0]....
.L_18984:
        /*0164*/ 	.word	0x00001c10


	//   ....[1]....
        /*0168*/ 	.word	0x00001c60


	//   ....[2]....
        /*016c*/ 	.word	0x00001cb0


	//   ....[3]....
        /*0170*/ 	.word	0x00001d00


	//   ....[4]....
        /*0174*/ 	.word	0x00001d50


	//   ....[5]....
        /*0178*/ 	.word	0x00001da0


	//   ....[6]....
        /*017c*/ 	.word	0x00001e10


	//   ....[7]....
        /*0180*/ 	.word	0x00001e70


	//   ....[8]....
        /*0184*/ 	.word	0x000029d0


	//   ....[9]....
        /*0188*/ 	.word	0x00002a20


	//   ....[10]....
        /*018c*/ 	.word	0x00002a70


	//   ....[11]....
        /*0190*/ 	.word	0x00002ac0


	//   ....[12]....
        /*0194*/ 	.word	0x00002b10


	//   ....[13]....
        /*0198*/ 	.word	0x00002b60


	//   ....[14]....
        /*019c*/ 	.word	0x00002bd0


	//   ....[15]....
        /*01a0*/ 	.word	0x00002c30


	//   ....[16]....
        /*01a4*/ 	.word	0x00003760


	//   ....[17]....
        /*01a8*/ 	.word	0x000037b0


	//   ....[18]....
        /*01ac*/ 	.word	0x00003800


	//   ....[19]....
        /*01b0*/ 	.word	0x00003850


	//   ....[20]....
        /*01b4*/ 	.word	0x000038a0


	//   ....[21]....
        /*01b8*/ 	.word	0x00003910


	//   ....[22]....
        /*01bc*/ 	.word	0x00003970


	//   ....[23]....
        /*01c0*/ 	.word	0x000039d0


	//   ....[24]....
        /*01c4*/ 	.word	0x00003a20


	//   ....[25]....
        /*01c8*/ 	.word	0x00004060


	//   ....[26]....
        /*01cc*/ 	.word	0x000040e0


	//   ....[27]....
        /*01d0*/ 	.word	0x00004160


	//   ....[28]....
        /*01d4*/ 	.word	0x000041e0


	//   ....[29]....
        /*01d8*/ 	.word	0x00004260


	//   ....[30]....
        /*01dc*/ 	.word	0x000042e0


	//   ....[31]....
        /*01e0*/ 	.word	0x00004360


	//   ....[32]....
        /*01e4*/ 	.word	0x000043e0


	//   ....[33]....
        /*01e8*/ 	.word	0x00004460


	//   ....[34]....
        /*01ec*/ 	.word	0x000044e0


	//   ....[35]....
        /*01f0*/ 	.word	0x00004560


	//   ....[36]....
        /*01f4*/ 	.word	0x000045e0


	//   ....[37]....
        /*01f8*/ 	.word	0x00004660


	//   ....[38]....
        /*01fc*/ 	.word	0x000046e0


	//   ....[39]....
        /*0200*/ 	.word	0x00004760


	//   ....[40]....
        /*0204*/ 	.word	0x000047e0


	//   ....[41]....
        /*0208*/ 	.word	0x00004850


	//   ....[42]....
        /*020c*/ 	.word	0x000048d0


	//   ....[43]....
        /*0210*/ 	.word	0x00004950


	//   ....[44]....
        /*0214*/ 	.word	0x000049d0


	//   ....[45]....
        /*0218*/ 	.word	0x00004a50


	//   ....[46]....
        /*021c*/ 	.word	0x00004ad0


	//   ....[47]....
        /*0220*/ 	.word	0x00004b50


	//   ....[48]....
        /*0224*/ 	.word	0x00004bd0


	//----- nvinfo : EIATTR_VRC_CTA_INIT_COUNT
	.align		4
.L_18985:
        /*0228*/ 	.byte	0x02, 0x4a
	.zero		1
	.zero		1


	//----- nvinfo : EIATTR_EXIT_INSTR_OFFSETS
	.align		4
        /*022c*/ 	.byte	0x04, 0x1c
        /*022e*/ 	.short	(.L_18987 - .L_18986)


	//   ....[0]....
.L_18986:
        /*0230*/ 	.word	0x000005a0


	//   ....[1]....
        /*0234*/ 	.word	0x00003e10


	//   ....[2]....
        /*0238*/ 	.word	0x00004010


	//----- nvinfo : EIATTR_MAX_THREADS
	.align		4
.L_18987:
        /*023c*/ 	.byte	0x04, 0x05
        /*023e*/ 	.short	(.L_18989 - .L_18988)
.L_18988:
        /*0240*/ 	.word	0x00000100
        /*0244*/ 	.word	0x00000001
        /*0248*/ 	.word	0x00000001


	//----- nvinfo : EIATTR_CRS_STACK_SIZE
	.align		4
.L_18989:
        /*024c*/ 	.byte	0x04, 0x1e
        /*024e*/ 	.short	(.L_18991 - .L_18990)
.L_18990:
        /*0250*/ 	.word	0x00000000


	//----- nvinfo : EIATTR_CBANK_PARAM_SIZE
	.align		4
.L_18991:
        /*0254*/ 	.byte	0x03, 0x19
        /*0256*/ 	.short	0x0030


	//----- nvinfo : EIATTR_PARAM_CBANK
	.align		4
        /*0258*/ 	.byte	0x04, 0x0a
        /*025a*/ 	.short	(.L_18993 - .L_18992)
	.align		4
.L_18992:
        /*025c*/ 	.word	index@(.nv.constant0._Z9cuda_gemmIiLi256ELi1ELi1ELi256ELi8ELi8ELi32ELi1ELi0EEviiiPT_S1_S1_ii)
        /*0260*/ 	.short	0x0380
        /*0262*/ 	.short	0x0030


	//----- nvinfo : EIATTR_SW_WAR
	.align		4
.L_18993:
        /*0264*/ 	.byte	0x04, 0x36
        /*0266*/ 	.short	(.L_18995 - .L_18994)
.L_18994:
        /*0268*/ 	.word	0x00000008
.L_18995:


//--------------------- .nv.info._Z9cuda_gemmIiLi256ELi1ELi1ELi256ELi8ELi8ELi32ELi0ELi1EEviiiPT_S1_S1_ii --------------------------
	.section	.nv.info._Z9cuda_gemmIiLi256ELi1ELi1ELi256ELi8ELi8ELi32ELi0ELi1EEviiiPT_S1_S1_ii,"",@"SHT_CUDA_INFO"
	.sectionflags	@""
	.align	4


	//----- nvinfo : EIATTR_CUDA_API_VERSION
	.align		4
        /*0000*/ 	.byte	0x04, 0x37
        /*0002*/ 	.short	(.L_18997 - .L_18996)
.L_18996:
        /*0004*/ 	.word	0x00000082


	//----- nvinfo : EIATTR_KPARAM_INFO
	.align		4
.L_18997:
        /*0008*/ 	.byte	0x04, 0x17
        /*000a*/ 	.short	(.L_18999 - .L_18998)
.L_18998:
        /*000c*/ 	.word	0x00000000
        /*0010*/ 	.short	0x0007
        /*0012*/ 	.short	0x002c
        /*0014*/ 	.byte	0x00, 0xf0, 0x11, 0x00


	//----- nvinfo : EIATTR_KPARAM_INFO
	.align		4
.L_18999:
        /*0018*/ 	.byte	0x04, 0x17
        /*001a*/ 	.short	(.L_19001 - .L_19000)
.L_19000:
        /*001c*/ 	.word	0x00000000
        /*0020*/ 	.short	0x0006
        /*0022*/ 	.short	0x0028
        /*0024*/ 	.byte	0x00, 0xf0, 0x11, 0x00


	//----- nvinfo : EIATTR_KPARAM_INFO
	.align		4
.L_19001:
        /*0028*/ 	.byte	0x04, 0x17
        /*002a*/ 	.short	(.L_19003 - .L_19002)
.L_19002:
        /*002c*/ 	.word	0x00000000
        /*0030*/ 	.short	0x0005
        /*0032*/ 	.short	0x0020
        /*0034*/ 	.byte	0x00, 0xf5, 0x21, 0x00


	//----- nvinfo : EIATTR_KPARAM_INFO
	.align		4
.L_19003:
        /*0038*/ 	.byte	0x04, 0x17
        /*003a*/ 	.short	(.L_19005 - .L_19004)
.L_19004:
        /*003c*/ 	.word	0x00000000
        /*0040*/ 	.short	0x0004
        /*0042*/ 	.short	0x0018
        /*0044*/ 	.byte	0x00, 0xf5, 0x21, 0x00


	//----- nvinfo : EIATTR_KPARAM_INFO
	.align		4
.L_19005:
        /*0048*/ 	.byte	0x04, 0x17
        /*004a*/ 	.short	(.L_19007 - .L_19006)
.L_19006:
        /*004c*/ 	.word	0x00000000
        /*0050*/ 	.short	0x0003
        /*0052*/ 	.short	0x0010
        /*0054*/ 	.byte	0x00, 0xf5, 0x21, 0x00


	//----- nvinfo : EIATTR_KPARAM_INFO
	.align		4
.L_19007:
        /*0058*/ 	.byte	0x04, 0x17
        /*005a*/ 	.short	(.L_19009 - .L_19008)
.L_19008:
        /*005c*/ 	.word	0x00000000
        /*0060*/ 	.short	0x0002
        /*0062*/ 	.short	0x0008
        /*0064*/ 	.byte	0x00, 0xf0, 0x11, 0x00


	//----- nvinfo : EIATTR_KPARAM_INFO
	.align		4
.L_19009:
        /*0068*/ 	.byte	0x04, 0x17
        /*006a*/ 	.short	(.L_19011 - .L_19010)
.L_19010:
        /*006c*/ 	.word	0x00000000
        /*0070*/ 	.short	0x0001
        /*0072*/ 	.short	0x0004
        /*0074*/ 	.byte	0x00, 0xf0, 0x11, 0x00


	//----- nvinfo : EIATTR_KPARAM_INFO
	.align		4
.L_19011:
        /*0078*/ 	.byte	0x04, 0x17
        /*007a*/ 	.short	(.L_19013 - .L_19012)
.L_19012:
        /*007c*/ 	.word	0x00000000
        /*0080*/ 	.short	0x0000
        /*0082*/ 	.short	0x0000
        /*0084*/ 	.byte	0x00, 0xf0, 0x11, 0x00


	//----- nvinfo : EIATTR_SPARSE_MMA_MASK
	.align		4
.L_19013:
        /*0088*/ 	.byte	0x03, 0x50
        /*008a*/ 	.short	0x0000


	//----- nvinfo : EIATTR_MAXREG_COUNT
	.align		4
        /*008c*/ 	.byte	0x03, 0x1b
        /*008e*/ 	.short	0x00ff


	//----- nvinfo : EIATTR_NUM_BARRIERS
	.align		4
        /*0090*/ 	.byte	0x02, 0x4c
        /*0092*/ 	.byte	0x01
	.zero		1


	//----- nvinfo : EIATTR_MERCURY_ISA_VERSION
	.align		4
        /*0094*/ 	.byte	0x03, 0x5f
        /*0096*/ 	.short	0x0101


	//----- nvinfo : EIATTR_COOP_GROUP_MASK_REGIDS
	.align		4
        /*0098*/ 	.byte	0x04, 0x29
        /*009a*/ 	.short	(.L_19015 - .L_19014)


	//   ....[0]....
.L_19014:
        /*009c*/ 	.word	0xffffffff


	//   ....[1]....
        /*00a0*/ 	.word	0xffffffff


	//   ....[2]....
        /*00a4*/ 	.word	0xffffffff


	//   ....[3]....
        /*00a8*/ 	.word	0xffffffff


	//   ....[4]....
        /*00ac*/ 	.word	0xffffffff


	//   ....[5]....
        /*00b0*/ 	.word	0xffffffff


	//   ....[6]....
        /*00b4*/ 	.word	0xffffffff


	//   ....[7]....
        /*00b8*/ 	.word	0xffffffff


	//   ....[8]....
        /*00bc*/ 	.word	0x05000000


	//   ....[9]....
        /*00c0*/ 	.word	0x05000000


	//   ....[10]....
        /*00c4*/ 	.word	0x05000000


	//   ....[11]....
        /*00c8*/ 	.word	0x05000000


	//   ....[12]....
        /*00cc*/ 	.word	0x05000000


	//   ....[13]....
        /*00d0*/ 	.word	0x05000000


	//   ....[14]....
        /*00d4*/ 	.word	0x05000000


	//   ....[15]....
        /*00d8*/ 	.word	0x05000000


	//----- nvinfo : EIATTR_COOP_GROUP_INSTR_OFFSETS
	.align		4
.L_19015:
        /*00dc*/ 	.byte	0x04, 0x28
        /*00de*/ 	.short	(.L_19017 - .L_19016)


	//   ....[0]....
.L_19016:
        /*00e0*/ 	.word	0x00001260


	//   ....[1]....
        /*00e4*/ 	.word	0x00001270


	//   ....[2]....
        /*00e8*/ 	.word	0x000012a0


	//   ....[3]....
        /*00ec*/ 	.word	0x000012c0


	//   ....[4]....
        /*00f0*/ 	.word	0x000012e0


	//   ....[5]....
        /*00f4*/ 	.word	0x00001300


	//   ....[6]....
        /*00f8*/ 	.word	0x00001320


	//   ....[7]....
        /*00fc*/ 	.word	0x00001340


	//   ....[8]....
        /*0100*/ 	.word	0x00001900


	//   ....[9]....
        /*0104*/ 	.word	0x00001990


	//   ....[10]....
        /*0108*/ 	.word	0x000019f0


	//   ....[11]....
        /*010c*/ 	.word	0x00001a50


	//   ....[12]....
        /*0110*/ 	.word	0x00001ab0


	//   ....[13]....
        /*0114*/ 	.word	0x00001b10


	//   ....[14]....
        /*0118*/ 	.word	0x00001b70


	//   ....[15]....
        /*011c*/ 	.word	0x00001bd0


	//----- nvinfo : EIATTR_VRC_CTA_INIT_COUNT
	.align		4
.L_19017:
        /*0120*/ 	.byte	0x02, 0x4a
	.zero		1
	.zero		1


	//----- nvinfo : EIATTR_EXIT_INSTR_OFFSETS
	.align		4
        /*0124*/ 	.byte	0x04, 0x1c
        /*0126*/ 	.short	(.L_19019 - .L_19018)


	//   ....[0]....
.L_19018:
        /*0128*/ 	.word	0x000006f0


	//   ....[1]....
        /*012c*/ 	.word	0x000015d0


	//   ....[2]....
        /*0130*/ 	.word	0x000018a0


	//----- nvinfo : EIATTR_MAX_THREADS
	.align		4
.L_19019:
        /*0134*/ 	.byte	0x04, 0x05
        /*0136*/ 	.short	(.L_19021 - .L_19020)
.L_19020:
        /*0138*/ 	.word	0x00000100
        /*013c*/ 	.word	0x00000001
        /*0140*/ 	.word	0x00000001


	//----- nvinfo : EIATTR_CRS_STACK_SIZE
	.align		4
.L_19021:
        /*0144*/ 	.byte	0x04, 0x1e
        /*0146*/ 	.short	(.L_19023 - .L_19022)
.L_19022:
        /*0148*/ 	.word	0x00000000


	//----- nvinfo : EIATTR_CBANK_PARAM_SIZE
	.align		4
.L_19023:
        /*014c*/ 	.byte	0x03, 0x19
        /*014e*/ 	.short	0x0030


	//----- nvinfo : EIATTR_PARAM_CBANK
	.align		4
        /*0150*/ 	.byte	0x04, 0x0a
        /*0152*/ 	.short	(.L_19025 - .L_19024)
	.align		4
.L_19024:
        /*0154*/ 	.word	index@(.nv.constant0._Z9cuda_gemmIiLi256ELi1ELi1ELi256ELi8ELi8ELi32ELi0ELi1EEviiiPT_S1_S1_ii)
        /*0158*/ 	.short	0x0380
        /*015a*/ 	.short	0x0030


	//----- nvinfo : EIATTR_SW_WAR
	.align		4
.L_19025:
        /*015c*/ 	.byte	0x04, 0x36
        /*015e*/ 	.short	(.L_19027 - .L_19026)
.L_19026:
        /*0160*/ 	.word	0x00000008
.L_19027:


//--------------------- .nv.info._Z9cuda_gemmIiLi256ELi1ELi1ELi256ELi8ELi8ELi32ELi0ELi0EEviiiPT_S1_S1_ii --------------------------
	.section	.nv.info._Z9cuda_gemmIiLi256ELi1ELi1ELi256ELi8ELi8ELi32ELi0ELi0EEviiiPT_S1_S1_ii,"",@"SHT_CUDA_INFO"
	.sectionflags	@""
	.align	4


	//----- nvinfo : EIATTR_CUDA_API_VERSION
	.align		4
        /*0000*/ 	.byte	0x04, 0x37
        /*0002*/ 	.short	(.L_19029 - .L_19028)
.L_19028:
        /*0004*/ 	.word	0x00000082


	//----- nvinfo : EIATTR_KPARAM_INFO
	.align		4
.L_19029:
        /*0008*/ 	.byte	0x04, 0x17
        /*000a*/ 	.short	(.L_19031 - .L_19030)
.L_19030:
        /*000c*/ 	.word	0x00000000
        /*0010*/ 	.short	0x0007
        /*0012*/ 	.short	0x002c
        /*0014*/ 	.byte	0x00, 0xf0, 0x11, 0x00


	//----- nvinfo : EIATTR_KPARAM_INFO
	.align		4
.L_19031:
        /*0018*/ 	.byte	0x04, 0x17
        /*001a*/ 	.short	(.L_19033 - .L_19032)
.L_19032:
        /*001c*/ 	.word	0x00000000
        /*0020*/ 	.short	0x0006
        /*0022*/ 	.short	0x0028
        /*0024*/ 	.byte	0x00, 0xf0, 0x11, 0x00


	//----- nvinfo : EIATTR_KPARAM_INFO
	.align		4
.L_19033:
        /*0028*/ 	.byte	0x04, 0x17
        /*002a*/ 	.short	(.L_19035 - .L_19034)
.L_19034:
        /*002c*/ 	.word	0x00000000
        /*0030*/ 	.short	0x0005
        /*0032*/ 	.short	0x0020
        /*0034*/ 	.byte	0x00, 0xf5, 0x21, 0x00


	//----- nvinfo : EIATTR_KPARAM_INFO
	.align		4
.L_19035:
        /*0038*/ 	.byte	0x04, 0x17
        /*003a*/ 	.short	(.L_19037 - .L_19036)
.L_19036:
        /*003c*/ 	.word	0x00000000
        /*0040*/ 	.short	0x0004
        /*0042*/ 	.short	0x0018
        /*0044*/ 	.byte	0x00, 0xf5, 0x21, 0x00


	//----- nvinfo : EIATTR_KPARAM_INFO
	.align		4
.L_19037:
        /*0048*/ 	.byte	0x04, 0x17
        /*004a*/ 	.short	(.L_19039 - .L_19038)
.L_19038:
        /*004c*/ 	.word	0x00000000
        /*0050*/ 	.short	0x0003
        /*0052*/ 	.short	0x0010
        /*0054*/ 	.byte	0x00, 0xf5, 0x21, 0x00


	//----- nvinfo : EIATTR_KPARAM_INFO
	.align		4
.L_19039:
        /*0058*/ 	.byte	0x04, 0x17
        /*005a*/ 	.short	(.L_19041 - .L_19040)
.L_19040:
        /*005c*/ 	.word	0x00000000
        /*0060*/ 	.short	0x0002
        /*0062*/ 	.short	0x0008
        /*0064*/ 	.byte	0x00, 0xf0, 0x11, 0x00


	//----- nvinfo : EIATTR_KPARAM_INFO
	.align		4
.L_19041:
        /*0068*/ 	.byte	0x04, 0x17
        /*006a*/ 	.short	(.L_19043 - .L_19042)
.L_19042:
        /*006c*/ 	.word	0x00000000
        /*0070*/ 	.short	0x0001
        /*0072*/ 	.short	0x0004
        /*0074*/ 	.byte	0x00, 0xf0, 0x11, 0x00


	//----- nvinfo : EIATTR_KPARAM_INFO
	.align		4
.L_19043:
        /*0078*/ 	.byte	0x04, 0x17
        /*007a*/ 	.short	(.L_19045 - .L_19044)
.L_19044:
        /*007c*/ 	.word	0x00000000
        /*0080*/ 	.short	0x0000
        /*0082*/ 	.short	0x0000
        /*0084*/ 	.byte	0x00, 0xf0, 0x11, 0x00


	//----- nvinfo : EIATTR_SPARSE_MMA_MASK
	.align		4
.L_19045:
        /*0088*/ 	.byte	0x03, 0x50
        /*008a*/ 	.short	0x0000


	//----- nvinfo : EIATTR_MAXREG_COUNT
	.align		4
        /*008c*/ 	.byte	0x03, 0x1b
        /*008e*/ 	.short	0x00ff


	//----- nvinfo : EIATTR_NUM_BARRIERS
	.align		4
        /*0090*/ 	.byte	0x02, 0x4c
        /*0092*/ 	.byte	0x01
	.zero		1


	//----- nvinfo : EIATTR_MERCURY_ISA_VERSION
	.align		4
        /*0094*/ 	.byte	0x03, 0x5f
        /*0096*/ 	.short	0x0101


	//----- nvinfo : EIATTR_COOP_GROUP_MASK_REGIDS
	.align		4
        /*0098*/ 	.byte	0x04, 0x29
        /*009a*/ 	.short	(.L_19047 - .L_19046)


	//   ....[0]....
.L_19046:
        /*009c*/ 	.word	0xffffffff


	//   ....[1]....
        /*00a0*/ 	.word	0xffffffff


	//   ....[2]....
        /*00a4*/ 	.word	0xffffffff


	//   ....[3]....
        /*00a8*/ 	.word	0xffffffff


	//   ....[4]....
        /*00ac*/ 	.word	0xffffffff


	//   ....[5]....
        /*00b0*/ 	.word	0xffffffff


	//   ....[6]....
        /*00b4*/ 	.word	0xffffffff


	//   ....[7]....
        /*00b8*/ 	.word	0xffffffff


	//   ....[8]....
        /*00bc*/ 	.word	0xffffffff


	//   ....[9]....
        /*00c0*/ 	.word	0xffffffff


	//   ....[10]....
        /*00c4*/ 	.word	0xffffffff


	//   ....[11]....
        /*00c8*/ 	.word	0xffffffff


	//   ....[12]....
        /*00cc*/ 	.word	0xffffffff


	//   ....[13]....
        /*00d0*/ 	.word	0xffffffff


	//   ....[14]....
        /*00d4*/ 	.word	0xffffffff


	//   ....[15]....
        /*00d8*/ 	.word	0xffffffff


	//   ....[16]....
        /*00dc*/ 	.word	0xffffffff


	//   ....[17]....
        /*00e0*/ 	.word	0xffffffff


	//   ....[18]....
        /*00e4*/ 	.word	0xffffffff


	//   ....[19]....
        /*00e8*/ 	.word	0xffffffff


	//   ....[20]....
        /*00ec*/ 	.word	0xffffffff


	//   ....[21]....
        /*00f0*/ 	.word	0xffffffff


	//   ....[22]....
        /*00f4*/ 	.word	0xffffffff


	//   ....[23]....
        /*00f8*/ 	.word	0xffffffff


	//   ....[24]....
        /*00fc*/ 	.word	0xffffffff


	//   ....[25]....
        /*0100*/ 	.word	0x05000002


	//   ....[26]....
        /*0104*/ 	.word	0x05000002


	//   ....[27]....
        /*0108*/ 	.word	0x05000002


	//   ....[28]....
        /*010c*/ 	.word	0x05000002


	//   ....[29]....
        /*0110*/ 	.word	0x05000002


	//   ....[30]....
        /*0114*/ 	.word	0x05000002


	//   ....[31]....
        /*0118*/ 	.word	0x05000002


	//   ....[32]....
        /*011c*/ 	.word	0x05000002


	//   ....[33]....
        /*0120*/ 	.word	0x05000002


	//   ....[34]....
        /*0124*/ 	.word	0x05000002


	//   ....[35]....
        /*0128*/ 	.word	0x05000002


	//   ....[36]....
        /*012c*/ 	.word	0x05000002


	//   ....[37]....
        /*0130*/ 	.word	0x05000002


	//   ....[38]....
        /*0134*/ 	.word	0x05000002


	//   ....[39]....
        /*0138*/ 	.word	0x05000002


	//   ....[40]....
        /*013c*/ 	.word	0x05000002


	//   ....[41]....
        /*0140*/ 	.word	0x05000002


	//   ....[42]....
        /*0144*/ 	.word	0x05000002


	//   ....[43]....
        /*0148*/ 	.word	0x05000002


	//   ....[44]....
        /*014c*/ 	.word	0x05000002


	//   ....[45]....
        /*0150*/ 	.word	0x05000002


	//   ....[46]....
        /*0154*/ 	.word	0x05000002


	//   ....[47]....
        /*0158*/ 	.word	0x05000002


	//   ....[48]....
        /*015c*/ 	.word	0x05000002


	//----- nvinfo : EIATTR_COOP_GROUP_INSTR_OFFSETS
	.align		4
.L_19047:
        /*0160*/ 	.byte	0x04, 0x28
        /*0162*/ 	.short	(.L_19049 - .L_19048)


	//   ....[0]....
.L_19048:
        /*0164*/ 	.word	0x00001d80


	//   ....[1]....
        /*0168*/ 	.word	0x00001dd0


	//   ....[2]....
        /*016c*/ 	.word	0x00001e20


	//   ....[3]....
        /*0170*/ 	.word	0x00001e70


	//   ....[4]....
        /*0174*/ 	.word	0x00001ec0


	//   ....[5]....
        /*0178*/ 	.word	0x00001f10


	//   ....[6]....
        /*017c*/ 	.word	0x00001f90


	//   ....[7]....
        /*0180*/ 	.word	0x00001ff0


	//   ....[8]....
        /*0184*/ 	.word	0x00002b70


	//   ....[9]....
        /*0188*/ 	.word	0x00002bc0


	//   ....[10]....
        /*018c*/ 	.word	0x00002c10


	//   ....[11]....
        /*0190*/ 	.word	0x00002c60


	//   ....[12]....
        /*0194*/ 	.word	0x00002cb0


	//   ....[13]....
        /*0198*/ 	.word	0x00002d00


	//   ....[14]....
        /*019c*/ 	.word	0x00002d80


	//   ....[15]....
        /*01a0*/ 	.word	0x00002de0


	//   ....[16]....
        /*01a4*/ 	.word	0x000038b0


	//   ....[17]....
        /*01a8*/ 	.word	0x00003900


	//   ....[18]....
        /*01ac*/ 	.word	0x00003950


	//   ....[19]....
        /*01b0*/ 	.word	0x000039a0


	//   ....[20]....
        /*01b4*/ 	.word	0x000039f0


	//   ....[21]....
        /*01b8*/ 	.word	0x00003a70


	//   ....[22]....
        /*01bc*/ 	.word	0x00003ad0


	//   ....[23]....
        /*01c0*/ 	.word	0x00003b30


	//   ....[24]....
        /*01c4*/ 	.word	0x00003ba0


	//   ....[25]....
        /*01c8*/ 	.word	0x00004b90


	//   ....[26]....
        /*01cc*/ 	.word	0x00004c10


	//   ....[27]....
        /*01d0*/ 	.word	0x00004c90


	//   ....[28]....
        /*01d4*/ 	.word	0x00004d10


	//   ....[29]....
        /*01d8*/ 	.word	0x00004d90


	//   ....[30]....
        /*01dc*/ 	.word	0x00004e10


	//   ....[31]....
        /*01e0*/ 	.word	0x00004e90


	//   ....[32]....
        /*01e4*/ 	.word	0x00004f10


	//   ....[33]....
        /*01e8*/ 	.word	0x00004f90


	//   ....[34]....
        /*01ec*/ 	.word	0x00005010


	//   ....[35]....
        /*01f0*/ 	.word	0x00005090


	//   ....[36]....
        /*01f4*/ 	.word	0x00005110


	//   ....[37]....
        /*01f8*/ 	.word	0x00005190


	//   ....[38]....
        /*01fc*/ 	.word	0x00005210


	//   ....[39]....
        /*0200*/ 	.word	0x00005290


	//   ....[40]....
        /*0204*/ 	.word	0x00005310


	//   ....[41]....
        /*0208*/ 	.word	0x00005380


	//   ....[42]....
        /*020c*/ 	.word	0x00005400


	//   ....[43]....
        /*0210*/ 	.word	0x00005480


	//   ....[44]....
        /*0214*/ 	.word	0x00005500


	//   ....[45]....
        /*0218*/ 	.word	0x00005580


	//   ....[46]....
        /*021c*/ 	.word	0x00005600


	//   ....[47]....
        /*0220*/ 	.word	0x00005680


	//   ....[48]....
        /*0224*/ 	.word	0x00005700


	//----- nvinfo : EIATTR_VRC_CTA_INIT_COUNT
	.align		4
.L_19049:
        /*0228*/ 	.byte	0x02, 0x4a
	.zero		1
	.zero		1


	//----- nvinfo : EIATTR_EXIT_INSTR_OFFSETS
	.align		4
        /*022c*/ 	.byte	0x04, 0x1c
        /*022e*/ 	.short	(.L_19051 - .L_19050)


	//   ....[0]....
.L_19050:
        /*0230*/ 	.word	0x000007c0


	//   ....[1]....
        /*0234*/ 	.word	0x00004300


	//   ....[2]....
        /*0238*/ 	.word	0x00004b40


	//----- nvinfo : EIATTR_MAX_THREADS
	.align		4
.L_19051:
        /*023c*/ 	.byte	0x04, 0x05
        /*023e*/ 	.short	(.L_19053 - .L_19052)
.L_19052:
        /*0240*/ 	.word	0x00000100
        /*0244*/ 	.word	0x00000001
        /*0248*/ 	.word	0x00000001


	//----- nvinfo : EIATTR_CRS_STACK_SIZE
	.align		4
.L_19053:
        /*024c*/ 	.byte	0x04, 0x1e
        /*024e*/ 	.short	(.L_19055 - .L_19054)
.L_19054:
        /*0250*/ 	.word	0x00000000


	//----- nvinfo : EIATTR_CBANK_PARAM_SIZE
	.align		4
.L_19055:
        /*0254*/ 	.byte	0x03, 0x19
        /*0256*/ 	.short	0x0030


	//----- nvinfo : EIATTR_PARAM_CBANK
	.align		4
        /*0258*/ 	.byte	0x04, 0x0a
        /*025a*/ 	.short	(.L_19057 - .L_19056)
	.align		4
.L_19056:
        /*025c*/ 	.word	index@(.nv.constant0._Z9cuda_gemmIiLi256ELi1ELi1ELi256ELi8ELi8ELi32ELi0ELi0EEviiiPT_S1_S1_ii)
        /*0260*/ 	.short	0x0380
        /*0262*/ 	.short	0x0030


	//----- nvinfo : EIATTR_SW_WAR
	.align		4
.L_19057:
        /*0264*/ 	.byte	0x04, 0x36
        /*0266*/ 	.short	(.L_19059 - .L_19058)
.L_19058:
        /*0268*/ 	.word	0x00000008
.L_19059:


//--------------------- .nv.info._Z9cuda_gemmIiLi256ELi1ELi1ELi256ELi4ELi4ELi32ELi1ELi1EEviiiPT_S1_S1_ii --------------------------
	.section	.nv.info._Z9cuda_gemmIiLi256ELi1ELi1ELi256ELi4ELi4ELi32ELi1ELi1EEviiiPT_S1_S1_ii,"",@"SHT_CUDA_INFO"
	.sectionflags	@""
	.align	4


	//----- nvinfo : EIATTR_CUDA_API_VERSION
	.align		4
        /*0000*/ 	.byte	0x04, 0x37
        /*0002*/ 	.short	(.L_19061 - .L_19060)
.L_19060:
        /*0004*/ 	.word	0x00000082


	//----- nvinfo : EIATTR_KPARAM_INFO
	.align		4
.L_19061:
        /*0008*/ 	.byte	0x04, 0x17
        /*000a*/ 	.short	(.L_19063 - .L_19062)
.L_19062:
        /*000c*/ 	.word	0x00000000
        /*0010*/ 	.short	0x0007
        /*0012*/ 	.short	0x002c
        /*0014*/ 	.byte	0x00, 0xf0, 0x11, 0x00


	//----- nvinfo : EIATTR_KPARAM_INFO
	.align		4
.L_19063:
        /*0018*/ 	.byte	0x04, 0x17
        /*001a*/ 	.short	(.L_19065 - .L_19064)
.L_19064:
        /*001c*/ 	.word	0x00000000
        /*0020*/ 	.short	0x0006
        /*0022*/ 	.short	0x0028
        /*0024*/ 	.byte	0x00, 0xf0, 0x11, 0x00


	//----- nvinfo : EIATTR_KPARAM_INFO
	.align		4
.L_19065:
        /*0028*/ 	.byte	0x04, 0x17
        /*002a*/ 	.short	(.L_19067 - .L_19066)
.L_19066:
        /*002c*/ 	.word	0x00000000
        /*0030*/ 	.short	0x0005
        /*0032*/ 	.short	0x0020
        /*0034*/ 	.byte	0x00, 0xf5, 0x21, 0x00


	//----- nvinfo : EIATTR_KPARAM_INFO
	.align		4
.L_19067:
        /*0038*/ 	.byte	0x04, 0x17
        /*003a*/ 	.short	(.L_19069 - .L_19068)
.L_19068:
        /*003c*/ 	.word	0x00000000
        /*0040*/ 	.short	0x0004
        /*0042*/ 	.short	0x0018
        /*0044*/ 	.byte	0x00, 0xf5, 0x21, 0x00


	//----- nvinfo : EIATTR_KPARAM_INFO
	.align		4
.L_19069:
        /*0048*/ 	.byte	0x04, 0x17
        /*004a*/ 	.short	(.L_19071 - .L_19070)
.L_19070:
        /*004c*/ 	.word	0x00000000
        /*0050*/ 	.short	0x0003
        /*0052*/ 	.short	0x0010
        /*0054*/ 	.byte	0x00, 0xf5, 0x21, 0x00


	//----- nvinfo : EIATTR_KPARAM_INFO
	.align		4
.L_19071:
        /*0058*/ 	.byte	0x04, 0x17
        /*005a*/ 	.short	(.L_19073 - .L_19072)
.L_19072:
        /*005c*/ 	.word	0x00000000
        /*0060*/ 	.short	0x0002
        /*0062*/ 	.short	0x0008
        /*0064*/ 	.byte	0x00, 0xf0, 0x11, 0x00


	//----- nvinfo : EIATTR_KPARAM_INFO
	.align		4
.L_19073:
        /*0068*/ 	.byte	0x04, 0x17
        /*006a*/ 	.short	(.L_19075 - .L_19074)
.L_19074:
        /*006c*/ 	.word	0x00000000
        /*0070*/ 	.short	0x0001
        /*0072*/ 	.short	0x0004
        /*0074*/ 	.byte	0x00, 0xf0, 0x11, 0x00


	//----- nvinfo : EIATTR_KPARAM_INFO
	.align		4
.L_19075:
        /*0078*/ 	.byte	0x04, 0x17
        /*007a*/ 	.short	(.L_19077 - .L_19076)
.L_19076:
        /*007c*/ 	.word	0x00000000
        /*0080*/ 	.short	0x0000
        /*0082*/ 	.short	0x0000
        /*0084*/ 	.byte	0x00, 0xf0, 0x11, 0x00


	//----- nvinfo : EIATTR_SPARSE_MMA_MASK
	.align		4
.L_19077:
        /*0088*/ 	.byte	0x03, 0x50
        /*008a*/ 	.short	0x0000


	//----- nvinfo : EIATTR_MAXREG_COUNT
	.align		4
        /*008c*/ 	.byte	0x03, 0x1b
        /*008e*/ 	.short	0x00ff


	//----- nvinfo : EIATTR_NUM_BARRIERS
	.align		4
        /*0090*/ 	.byte	0x02, 0x4c
        /*0092*/ 	.byte	0x01
	.zero		1


	//----- nvinfo : EIATTR_MERCURY_ISA_VERSION
	.align		4
        /*0094*/ 	.byte	0x03, 0x5f
        /*0096*/ 	.short	0x0101


	//----- nvinfo : EIATTR_COOP_GROUP_MASK_REGIDS
	.align		4
        /*0098*/ 	.byte	0x04, 0x29
        /*009a*/ 	.short	(.L_19079 - .L_19078)


	//   ....[0]....
.L_19078:
        /*009c*/ 	.word	0xffffffff


	//   ....[1]....
        /*00a0*/ 	.word	0xffffffff


	//   ....[2]....
        /*00a4*/ 	.word	0xffffffff


	//   ....[3]....
        /*00a8*/ 	.word	0xffffffff


	//   ....[4]....
        /*00ac*/ 	.word	0x05000016


	//   ....[5]....
        /*00b0*/ 	.word	0x05000016


	//   ....[6]....
        /*00b4*/ 	.word	0x05000016


	//   ....[7]....
        /*00b8*/ 	.word	0x05000016


	//----- nvinfo : EIATTR_COOP_GROUP_INSTR_OFFSETS
	.align		4
.L_19079:
        /*00bc*/ 	.byte	0x04, 0x28
        /*00be*/ 	.short	(.L_19081 - .L_19080)


	//   ....[0]....
.L_19080:
        /*00c0*/ 	.word	0x00000b70


	//   ....[1]....
        /*00c4*/ 	.word	0x00000b80


	//   ....[2]....
        /*00c8*/ 	.word	0x00000b90


	//   ....[3]....
        /*00cc*/ 	.word	0x00000ba0


	//   ....[4]....
        /*00d0*/ 	.word	0x00000fb0


	//   ....[5]....
        /*00d4*/ 	.word	0x00001030


	//   ....[6]....
        /*00d8*/ 	.word	0x00001090


	//   ....[7]....
        /*00dc*/ 	.word	0x000010f0


	//----- nvinfo : EIATTR_VRC_CTA_INIT_COUNT
	.align		4
.L_19081:
        /*00e0*/ 	.byte	0x02, 0x4a
	.zero		1
	.zero		1


	//----- nvinfo : EIATTR_EXIT_INSTR_OFFSETS
	.align		4
        /*00e4*/ 	.byte	0x04, 0x1c
        /*00e6*/ 	.short	(.L_19083 - .L_19082)


	//   ....[0]....
.L_19082:
        /*00e8*/ 	.word	0x000001c0


	//   ....[1]....
        /*00ec*/ 	.word	0x00000da0


	//   ....[2]....
        /*00f0*/ 	.word	0x00000f50


	//----- nvinfo : EIATTR_MAX_THREADS
	.align		4
.L_19083:
        /*00f4*/ 	.byte	0x04, 0x05
        /*00f6*/ 	.short	(.L_19085 - .L_19084)
.L_19084:
        /*00f8*/ 	.word	0x00000100
        /*00fc*/ 	.word	0x00000001
        /*0100*/ 	.word	0x00000001


	//----- nvinfo : EIATTR_CRS_STACK_SIZE
	.align		4
.L_19085:
        /*0104*/ 	.byte	0x04, 0x1e
        /*0106*/ 	.short	(.L_19087 - .L_19086)
.L_19086:
        /*0108*/ 	.word	0x00000000


	//----- nvinfo : EIATTR_CBANK_PARAM_SIZE
	.align		4
.L_19087:
        /*010c*/ 	.byte	0x03, 0x19
        /*010e*/ 	.short	0x0030


	//----- nvinfo : EIATTR_PARAM_CBANK
	.align		4
        /*0110*/ 	.byte	0x04, 0x0a
        /*0112*/ 	.short	(.L_19089 - .L_19088)
	.align		4
.L_19088:
        /*0114*/ 	.word	index@(.nv.constant0._Z9cuda_gemmIiLi256ELi1ELi1ELi256ELi4ELi4ELi32ELi1ELi1EEviiiPT_S1_S1_ii)
        /*0118*/ 	.short	0x0380
        /*011a*/ 	.short	0x0030


	//----- nvinfo : EIATTR_SW_WAR
	.align		4
.L_19089:
        /*011c*/ 	.byte	0x04, 0x36
        /*011e*/ 	.short	(.L_19091 - .L_19090)
.L_19090:
        /*0120*/ 	.word	0x00000008
.L_19091:


//--------------------- .nv.info._Z9cuda_gemmIiLi256ELi1ELi1ELi256ELi4ELi4ELi32ELi1ELi0EEviiiPT_S1_S1_ii --------------------------
	.section	.nv.info._Z9cuda_gemmIiLi256ELi1ELi1ELi256ELi4ELi4ELi32ELi1ELi0EEviiiPT_S1_S1_ii,"",@"SHT_CUDA_INFO"
	.sectionflags	@""
	.align	4


	//----- nvinfo : EIATTR_CUDA_API_VERSION
	.align		4
        /*0000*/ 	.byte	0x04, 0x37
        /*0002*/ 	.short	(.L_19093 - .L_19092)
.L_19092:
        /*0004*/ 	.word	0x00000082


	//----- nvinfo : EIATTR_KPARAM_INFO
	.align		4
.L_19093:
        /*0008*/ 	.byte	0x04, 0x17
        /*000a*/ 	.short	(.L_19095 - .L_19094)
.L_19094:
        /*000c*/ 	.word	0x00000000
        /*0010*/ 	.short	0x0007
        /*0012*/ 	.short	0x002c
        /*0014*/ 	.byte	0x00, 0xf0, 0x11, 0x00


	//----- nvinfo : EIATTR_KPARAM_INFO
	.align		4
.L_19095:
        /*0018*/ 	.byte	0x04, 0x17
        /*001a*/ 	.short	(.L_19097 - .L_19096)
.L_19096:
        /*001c*/ 	.word	0x00000000
        /*0020*/ 	.short	0x0006
        /*0022*/ 	.short	0x0028
        /*0024*/ 	.byte	0x00, 0xf0, 0x11, 0x00


	//----- nvinfo : EIATTR_KPARAM_INFO
	.align		4
.L_19097:
        /*0028*/ 	.byte	0x04, 0x17
        /*002a*/ 	.short	(.L_19099 - .L_19098)
.L_19098:
        /*002c*/ 	.word	0x00000000
        /*0030*/ 	.short	0x0005
        /*0032*/ 	.short	0x0020
        /*0034*/ 	.byte	0x00, 0xf5, 0x21, 0x00


	//----- nvinfo : EIATTR_KPARAM_INFO
	.align		4
.L_19099:
        /*0038*/ 	.byte	0x04, 0x17
        /*003a*/ 	.short	(.L_19101 - .L_19100)
.L_19100:
        /*003c*/ 	.word	0x00000000
        /*0040*/ 	.short	0x0004
        /*0042*/ 	.short	0x0018
        /*0044*/ 	.byte	0x00, 0xf5, 0x21, 0x00


	//----- nvinfo : EIATTR_KPARAM_INFO
	.align		4
.L_19101:
        /*0048*/ 	.byte	0x04, 0x17
        /*004a*/ 	.short	(.L_19103 - .L_19102)
.L_19102:
        /*004c*/ 	.word	0x00000000
        /*0050*/ 	.short	0x0003
        /*0052*/ 	.short	0x0010
        /*0054*/ 	.byte	0x00, 0xf5, 0x21, 0x00


	//----- nvinfo : EIATTR_KPARAM_INFO
	.align		4
.L_19103:
        /*0058*/ 	.byte	0x04, 0x17
        /*005a*/ 	.short	(.L_19105 - .L_19104)
.L_19104:
        /*005c*/ 	.word	0x00000000
        /*0060*/ 	.short	0x0002
        /*0062*/ 	.short	0x0008
        /*0064*/ 	.byte	0x00, 0xf0, 0x11, 0x00


	//----- nvinfo : EIATTR_KPARAM_INFO
	.align		4
.L_19105:
        /*0068*/ 	.byte	0x04, 0x17
        /*006a*/ 	.short	(.L_19107 - .L_19106)
.L_19106:
        /*006c*/ 	.word	0x00000000
        /*0070*/ 	.short	0x0001
        /*0072*/ 	.short	0x0004
        /*0074*/ 	.byte	0x00, 0xf0, 0x11, 0x00


	//----- nvinfo : EIATTR_KPARAM_INFO
	.align		4
.L_19107:
        /*0078*/ 	.byte	0x04, 0x17
        /*007a*/ 	.short	(.L_19109 - .L_19108)
.L_19108:
        /*007c*/ 	.word	0x00000000
        /*0080*/ 	.short	0x0000
        /*0082*/ 	.short	0x0000
        /*0084*/ 	.byte	0x00, 0xf0, 0x11, 0x00


	//----- nvinfo : EIATTR_SPARSE_MMA_MASK
	.align		4
.L_19109:
        /*0088*/ 	.byte	0x03, 0x50
        /*008a*/ 	.short	0x0000


	//----- nvinfo : EIATTR_MAXREG_COUNT
	.align		4
        /*008c*/ 	.byte	0x03, 0x1b
        /*008e*/ 	.short	0x00ff


	//----- nvinfo : EIATTR_NUM_BARRIERS
	.align		4
        /*0090*/ 	.byte	0x02, 0x4c
        /*0092*/ 	.byte	0x01
	.zero		1


	//----- nvinfo : EIATTR_MERCURY_ISA_VERSION
	.align		4
        /*0094*/ 	.byte	0x03, 0x5f
        /*0096*/ 	.short	0x0101


	//----- nvinfo : EIATTR_COOP_GROUP_MASK_REGIDS
	.align		4
        /*0098*/ 	.byte	0x04, 0x29
        /*009a*/ 	.short	(.L_19111 - .L_19110)


	//   ....[0]....
.L_19110:
        /*009c*/ 	.word	0xffffffff


	//   ....[1]....
        /*00a0*/ 	.word	0xffffffff


	//   ....[2]....
        /*00a4*/ 	.word	0xffffffff


	//   ....[3]....
        /*00a8*/ 	.word	0xffffffff


	//   ....[4]....
        /*00ac*/ 	.word	0xffffffff


	//   ....[5]....
        /*00b0*/ 	.word	0xffffffff


	//   ....[6]....
        /*00b4*/ 	.word	0xffffffff


	//   ....[7]....
        /*00b8*/ 	.word	0xffffffff


	//   ....[8]....
        /*00bc*/ 	.word	0xffffffff


	//   ....[9]....
        /*00c0*/ 	.word	0xffffffff


	//   ....[10]....
        /*00c4*/ 	.word	0xffffffff


	//   ....[11]....
        /*00c8*/ 	.word	0xffffffff


	//   ....[12]....
        /*00cc*/ 	.word	0xffffffff


	//   ....[13]....
        /*00d0*/ 	.word	0x05000002


	//   ....[14]....
        /*00d4*/ 	.word	0x05000002


	//   ....[15]....
        /*00d8*/ 	.word	0x05000002


	//   ....[16]....
        /*00dc*/ 	.word	0x05000002


	//   ....[17]....
        /*00e0*/ 	.word	0x05000002


	//   ....[18]....
        /*00e4*/ 	.word	0x05000002


	//   ....[19]....
        /*00e8*/ 	.word	0x05000002


	//   ....[20]....
        /*00ec*/ 	.word	0x05000002


	//   ....[21]....
        /*00f0*/ 	.word	0x05000002


	//   ....[22]....
        /*00f4*/ 	.word	0x05000002


	//   ....[23]....
        /*00f8*/ 	.word	0x05000002


	//   ....[24]....
        /*00fc*/ 	.word	0x05000002


	//----- nvinfo : EIATTR_COOP_GROUP_INSTR_OFFSETS
	.align		4
.L_19111:
        /*0100*/ 	.byte	0x04, 0x28
        /*0102*/ 	.short	(.L_19113 - .L_19112)


	//   ....[0]....
.L_19112:
        /*0104*/ 	.word	0x000017b0


	//   ....[1]....
        /*0108*/ 	.word	0x00001800


	//   ....[2]....
        /*010c*/ 	.word	0x00001850


	//   ....[3]....
        /*0110*/ 	.word	0x000018a0


	//   ....[4]....
        /*0114*/ 	.word	0x00001f90


	//   ....[5]....
        /*0118*/ 	.word	0x00001fe0


	//   ....[6]....
        /*011c*/ 	.word	0x00002030


	//   ....[7]....
        /*0120*/ 	.word	0x00002080


	//   ....[8]....
        /*0124*/ 	.word	0x00002760


	//   ....[9]....
        /*0128*/ 	.word	0x000027b0


	//   ....[10]....
        /*012c*/ 	.word	0x00002800


	//   ....[11]....
        /*0130*/ 	.word	0x00002850


	//   ....[12]....
        /*0134*/ 	.word	0x000028b0


	//   ....[13]....
        /*0138*/ 	.word	0x00002ec0


	//   ....[14]....
        /*013c*/ 	.word	0x00002f40


	//   ....[15]....
        /*0140*/ 	.word	0x00002fc0


	//   ....[16]....
        /*0144*/ 	.word	0x00003040


	//   ....[17]....
        /*0148*/ 	.word	0x000030c0


	//   ....[18]....
        /*014c*/ 	.word	0x00003140


	//   ....[19]....
        /*0150*/ 	.word	0x000031c0


	//   ....[20]....
        /*0154*/ 	.word	0x00003240


	//   ....[21]....
        /*0158*/ 	.word	0x000032b0


	//   ....[22]....
        /*015c*/ 	.word	0x00003330


	//   ....[23]....
        /*0160*/ 	.word	0x000033b0


	//   ....[24]....
        /*0164*/ 	.word	0x00003430


	//----- nvinfo : EIATTR_VRC_CTA_INIT_COUNT
	.align		4
.L_19113:
        /*0168*/ 	.byte	0x02, 0x4a
	.zero		1
	.zero		1


	//----- nvinfo : EIATTR_EXIT_INSTR_OFFSETS
	.align		4
        /*016c*/ 	.byte	0x04, 0x1c
        /*016e*/ 	.short	(.L_19115 - .L_19114)


	//   ....[0]....
.L_19114:
        /*0170*/ 	.word	0x000005a0


	//   ....[1]....
        /*0174*/ 	.word	0x00002c80


	//   ....[2]....
        /*0178*/ 	.word	0x00002e70


	//----- nvinfo : EIATTR_MAX_THREADS
	.align		4
.L_19115:
        /*017c*/ 	.byte	0x04, 0x05
        /*017e*/ 	.short	(.L_19117 - .L_19116)
.L_19116:
        /*0180*/ 	.word	0x00000100
        /*0184*/ 	.word	0x00000001
        /*0188*/ 	.word	0x00000001


	//----- nvinfo : EIATTR_CRS_STACK_SIZE
	.align		4
.L_19117:
        /*018c*/ 	.byte	0x04, 0x1e
        /*018e*/ 	.short	(.L_19119 - .L_19118)
.L_19118:
        /*0190*/ 	.word	0x00000000


	//----- nvinfo : EIATTR_CBANK_PARAM_SIZE
	.align		4
.L_19119:
        /*0194*/ 	.byte	0x03, 0x19
        /*0196*/ 	.short	0x0030


	//----- nvinfo : EIATTR_PARAM_CBANK
	.align		4
        /*0198*/ 	.byte	0x04, 0x0a
        /*019a*/ 	.short	(.L_19121 - .L_19120)
	.align		4
.L_19120:
        /*019c*/ 	.word	index@(.nv.constant0._Z9cuda_gemmIiLi256ELi1ELi1ELi256ELi4ELi4ELi32ELi1ELi0EEviiiPT_S1_S1_ii)
        /*01a0*/ 	.short	0x0380
        /*01a2*/ 	.short	0x0030


	//----- nvinfo : EIATTR_SW_WAR
	.align		4
.L_19121:
        /*01a4*/ 	.byte	0x04, 0x36
        /*01a6*/ 	.short	(.L_19123 - .L_19122)
.L_19122:
        /*01a8*/ 	.word	0x00000008
.L_19123:


//--------------------- .nv.info._Z9cuda_gemmIiLi256ELi1ELi1ELi256ELi4ELi4ELi32ELi0ELi1EEviiiPT_S1_S1_ii --------------------------
	.section	.nv.info._Z9cuda_gemmIiLi256ELi1ELi1ELi256ELi4ELi4ELi32ELi0ELi1EEviiiPT_S1_S1_ii,"",@"SHT_CUDA_INFO"
	.sectionflags	@""
	.align	4


	//----- nvinfo : EIATTR_CUDA_API_VERSION
	.align		4
        /*0000*/ 	.byte	0x04, 0x37
        /*0002*/ 	.short	(.L_19125 - .L_19124)
.L_19124:
        /*0004*/ 	.word	0x00000082


	//----- nvinfo : EIATTR_KPARAM_INFO
	.align		4
.L_19125:
        /*0008*/ 	.byte	0x04, 0x17
        /*000a*/ 	.short	(.L_19127 - .L_19126)
.L_19126:
        /*000c*/ 	.word	0x00000000
        /*0010*/ 	.short	0x0007
        /*0012*/ 	.short	0x002c
        /*0014*/ 	.byte	0x00, 0xf0, 0x11, 0x00


	//----- nvinfo : EIATTR_KPARAM_INFO
	.align		4
.L_19127:
        /*0018*/ 	.byte	0x04, 0x17
        /*001a*/ 	.short	(.L_19129 - .L_19128)
.L_19128:
        /*001c*/ 	.word	0x00000000
        /*0020*/ 	.short	0x0006
        /*0022*/ 	.short	0x0028
        /*0024*/ 	.byte	0x00, 0xf0, 0x11, 0x00


	//----- nvinfo : EIATTR_KPARAM_INFO
	.align		4
.L_19129:
        /*0028*/ 	.byte	0x04, 0x17
        /*002a*/ 	.short	(.L_19131 - .L_19130)
.L_19130:
        /*002c*/ 	.word	0x00000000
        /*0030*/ 	.short	0x0005
        /*0032*/ 	.short	0x0020
        /*0034*/ 	.byte	0x00, 0xf5, 0x21, 0x00


	//----- nvinfo : EIATTR_KPARAM_INFO
	.align		4
.L_19131:
        /*0038*/ 	.byte	0x04, 0x17
        /*003a*/ 	.short	(.L_19133 - .L_19132)
.L_19132:
        /*003c*/ 	.word	0x00000000
        /*0040*/ 	.short	0x0004
        /*0042*/ 	.short	0x0018
        /*0044*/ 	.byte	0x00, 0xf5, 0x21, 0x00


	//----- nvinfo : EIATTR_KPARAM_INFO
	.align		4
.L_19133:
        /*0048*/ 	.byte	0x04, 0x17
        /*004a*/ 	.short	(.L_19135 - .L_19134)
.L_19134:
        /*004c*/ 	.word	0x00000000
        /*0050*/ 	.short	0x0003
        /*0052*/ 	.short	0x0010
        /*0054*/ 	.byte	0x00, 0xf5, 0x21, 0x00


	//----- nvinfo : EIATTR_KPARAM_INFO
	.align		4
.L_19135:
        /*0058*/ 	.byte	0x04, 0x17
        /*005a*/ 	.short	(.L_19137 - .L_19136)
.L_19136:
        /*005c*/ 	.word	0x00000000
        /*0060*/ 	.short	0x0002
        /*0062*/ 	.short	0x0008
        /*0064*/ 	.byte	0x00, 0xf0, 0x11, 0x00


	//----- nvinfo : EIATTR_KPARAM_INFO
	.align		4
.L_19137:
        /*0068*/ 	.byte	0x04, 0x17
        /*006a*/ 	.short	(.L_19139 - .L_19138)
.L_19138:
        /*006c*/ 	.word	0x00000000
        /*0070*/ 	.short	0x0001
        /*0072*/ 	.short	0x0004
        /*0074*/ 	.byte	0x00, 0xf0, 0x11, 0x00


	//----- nvinfo : EIATTR_KPARAM_INFO
	.align		4
.L_19139:
        /*0078*/ 	.byte	0x04, 0x17
        /*007a*/ 	.short	(.L_19141 - .L_19140)
.L_19140:
        /*007c*/ 	.word	0x00000000
        /*0080*/ 	.short	0x0000
        /*0082*/ 	.short	0x0000
        /*0084*/ 	.byte	0x00, 0xf0, 0x11, 0x00


	//----- nvinfo : EIATTR_SPARSE_MMA_MASK
	.align		4
.L_19141:
        /*0088*/ 	.byte	0x03, 0x50
        /*008a*/ 	.short	0x0000


	//----- nvinfo : EIATTR_MAXREG_COUNT
	.align		4
        /*008c*/ 	.byte	0x03, 0x1b
        /*008e*/ 	.short	0x00ff


	//----- nvinfo : EIATTR_NUM_BARRIERS
	.align		4
        /*0090*/ 	.byte	0x02, 0x4c
        /*0092*/ 	.byte	0x01
	.zero		1


	//----- nvinfo : EIATTR_MERCURY_ISA_VERSION
	.align		4
        /*0094*/ 	.byte	0x03, 0x5f
        /*0096*/ 	.short	0x0101


	//----- nvinfo : EIATTR_COOP_GROUP_MASK_REGIDS
	.align		4
        /*0098*/ 	.byte	0x04, 0x29
        /*009a*/ 	.short	(.L_19143 - .L_19142)


	//   ....[0]....
.L_19142:
        /*009c*/ 	.word	0xffffffff


	//   ....[1]....
        /*00a0*/ 	.word	0xffffffff


	//   ....[2]....
        /*00a4*/ 	.word	0xffffffff


	//   ....[3]....
        /*00a8*/ 	.word	0xffffffff


	//   ....[4]....
        /*00ac*/ 	.word	0x05000018


	//   ....[5]....
        /*00b0*/ 	.word	0x05000018


	//   ....[6]....
        /*00b4*/ 	.word	0x05000018


	//   ....[7]....
        /*00b8*/ 	.word	0x05000018


	//----- nvinfo : EIATTR_COOP_GROUP_INSTR_OFFSETS
	.align		4
.L_19143:
        /*00bc*/ 	.byte	0x04, 0x28
        /*00be*/ 	.short	(.L_19145 - .L_19144)


	//   ....[0]....
.L_19144:
        /*00c0*/ 	.word	0x00000be0


	//   ....[1]....
        /*00c4*/ 	.word	0x00000bf0


	//   ....[2]....
        /*00c8*/ 	.word	0x00000c00


	//   ....[3]....
        /*00cc*/ 	.word	0x00000c10


	//   ....[4]....
        /*00d0*/ 	.word	0x000011d0


	//   ....[5]....
        /*00d4*/ 	.word	0x00001250


	//   ....[6]....
        /*00d8*/ 	.word	0x000012b0


	//   ....[7]....
        /*00dc*/ 	.word	0x00001310


	//----- nvinfo : EIATTR_VRC_CTA_INIT_COUNT
	.align		4
.L_19145:
        /*00e0*/ 	.byte	0x02, 0x4a
	.zero		1
	.zero		1


	//----- nvinfo : EIATTR_EXIT_INSTR_OFFSETS
	.align		4
        /*00e4*/ 	.byte	0x04, 0x1c
        /*00e6*/ 	.short	(.L_19147 - .L_19146)


	//   ....[0]....
.L_19146:
        /*00e8*/ 	.word	0x000001c0


	//   ....[1]....
        /*00ec*/ 	.word	0x00000ea0


	//   ....[2]....
        /*00f0*/ 	.word	0x00001170


	//----- nvinfo : EIATTR_MAX_THREADS
	.align		4
.L_19147:
        /*00f4*/ 	.byte	0x04, 0x05
        /*00f6*/ 	.short	(.L_19149 - .L_19148)
.L_19148:
        /*00f8*/ 	.word	0x00000100
        /*00fc*/ 	.word	0x00000001
        /*0100*/ 	.word	0x00000001


	//----- nvinfo : EIATTR_CRS_STACK_SIZE
	.align		4
.L_19149:
        /*0104*/ 	.byte	0x04, 0x1e
        /*0106*/ 	.short	(.L_19151 - .L_19150)
.L_19150:
        /*0108*/ 	.word	0x00000000


	//----- nvinfo : EIATTR_CBANK_PARAM_SIZE
	.align		4
.L_19151:
        /*010c*/ 	.byte	0x03, 0x19
        /*010e*/ 	.short	0x0030


	//----- nvinfo : EIATTR_PARAM_CBANK
	.align		4
        /*0110*/ 	.byte	0x04, 0x0a
        /*0112*/ 	.short	(.L_19153 - .L_19152)
	.align		4
.L_19152:
        /*0114*/ 	.word	index@(.nv.constant0._Z9cuda_gemmIiLi256ELi1ELi1ELi256ELi4ELi4ELi32ELi0ELi1EEviiiPT_S1_S1_ii)
        /*0118*/ 	.short	0x0380
        /*011a*/ 	.short	0x0030


	//----- nvinfo : EIATTR_SW_WAR
	.align		4
.L_19153:
        /*011c*/ 	.byte	0x04, 0x36
        /*011e*/ 	.short	(.L_19155 - .L_19154)
.L_19154:
        /*0120*/ 	.word	0x00000008
.L_19155:


//--------------------- .nv.info._Z9cuda_gemmIiLi256ELi1ELi1ELi256ELi4ELi4ELi32ELi0ELi0EEviiiPT_S1_S1_ii --------------------------
	.section	.nv.info._Z9cuda_gemmIiLi256ELi1ELi1ELi256ELi4ELi4ELi32ELi0ELi0EEviiiPT_S1_S1_ii,"",@"SHT_CUDA_INFO"
	.sectionflags	@""
	.align	4


	//----- nvinfo : EIATTR_CUDA_API_VERSION
	.align		4
        /*0000*/ 	.byte	0x04, 0x37
        /*0002*/ 	.short	(.L_19157 - .L_19156)
.L_19156:
        /*0004*/ 	.word	0x00000082


	//----- nvinfo : EIATTR_KPARAM_INFO
	.align		4
.L_19157:
        /*0008*/ 	.byte	0x04, 0x17
        /*000a*/ 	.short	(.L_19159 - .L_19158)
.L_19158:
        /*000c*/ 	.word	0x00000000
        /*0010*/ 	.short	0x0007
        /*0012*/ 	.short	0x002c
        /*0014*/ 	.byte	0x00, 0xf0, 0x11, 0x00


	//----- nvinfo : EIATTR_KPARAM_INFO
	.align		4
.L_19159:
        /*0018*/ 	.byte	0x04, 0x17
        /*001a*/ 	.short	(.L_19161 - .L_19160)
.L_19160:
        /*001c*/ 	.word	0x00000000
        /*0020*/ 	.short	0x0006
        /*0022*/ 	.short	0x0028
        /*0024*/ 	.byte	0x00, 0xf0, 0x11, 0x00


	//----- nvinfo : EIATTR_KPARAM_INFO
	.align		4
.L_19161:
        /*0028*/ 	.byte	0x04, 0x17
        /*002a*/ 	.short	(.L_19163 - .L_19162)
.L_19162:
        /*002c*/ 	.word	0x00000000
        /*0030*/ 	.short	0x0005
        /*0032*/ 	.short	0x0020
        /*0034*/ 	.byte	0x00, 0xf5, 0x21, 0x00


	//----- nvinfo : EIATTR_KPARAM_INFO
	.align		4
.L_19163:
        /*0038*/ 	.byte	0x04, 0x17
        /*003a*/ 	.short	(.L_19165 - .L_19164)
.L_19164:
        /*003c*/ 	.word	0x00000000
        /*0040*/ 	.short	0x0004
        /*0042*/ 	.short	0x0018
        /*0044*/ 	.byte	0x00, 0xf5, 0x21, 0x00


	//----- nvinfo : EIATTR_KPARAM_INFO
	.align		4
.L_19165:
        /*0048*/ 	.byte	0x04, 0x17
        /*004a*/ 	.short	(.L_19167 - .L_19166)
.L_19166:
        /*004c*/ 	.word	0x00000000
        /*0050*/ 	.short	0x0003
        /*0052*/ 	.short	0x0010
        /*0054*/ 	.byte	0x00, 0xf5, 0x21, 0x00


	//----- nvinfo : EIATTR_KPARAM_INFO
	.align		4
.L_19167:
        /*0058*/ 	.byte	0x04, 0x17
        /*005a*/ 	.short	(.L_19169 - .L_19168)
.L_19168:
        /*005c*/ 	.word	0x00000000
        /*0060*/ 	.short	0x0002
        /*0062*/ 	.short	0x0008
        /*0064*/ 	.byte	0x00, 0xf0, 0x11, 0x00


	//----- nvinfo : EIATTR_KPARAM_INFO
	.align		4
.L_19169:
        /*0068*/ 	.byte	0x04, 0x17
        /*006a*/ 	.short	(.L_19171 - .L_19170)
.L_19170:
        /*006c*/ 	.word	0x00000000
        /*0070*/ 	.short	0x0001
        /*0072*/ 	.short	0x0004
        /*0074*/ 	.byte	0x00, 0xf0, 0x11, 0x00


	//----- nvinfo : EIATTR_KPARAM_INFO
	.align		4
.L_19171:
        /*0078*/ 	.byte	0x04, 0x17
        /*007a*/ 	.short	(.L_19173 - .L_19172)
.L_19172:
        /*007c*/ 	.word	0x00000000
        /*0080*/ 	.short	0x0000
        /*0082*/ 	.short	0x0000
        /*0084*/ 	.byte	0x00, 0xf0, 0x11, 0x00


	//----- nvinfo : EIATTR_SPARSE_MMA_MASK
	.align		4
.L_19173:
        /*0088*/ 	.byte	0x03, 0x50
        /*008a*/ 	.short	0x0000


	//----- nvinfo : EIATTR_MAXREG_COUNT
	.align		4
        /*008c*/ 	.byte	0x03, 0x1b
        /*008e*/ 	.short	0x00ff


	//----- nvinfo : EIATTR_NUM_BARRIERS
	.align		4
        /*0090*/ 	.byte	0x02, 0x4c
        /*0092*/ 	.byte	0x01
	.zero		1


	//----- nvinfo : EIATTR_MERCURY_ISA_VERSION
	.align		4
        /*0094*/ 	.byte	0x03, 0x5f
        /*0096*/ 	.short	0x0101


	//----- nvinfo : EIATTR_COOP_GROUP_MASK_REGIDS
	.align		4
        /*0098*/ 	.byte	0x04, 0x29
        /*009a*/ 	.short	(.L_19175 - .L_19174)


	//   ....[0]....
.L_19174:
        /*009c*/ 	.word	0xffffffff


	//   ....[1]....
        /*00a0*/ 	.word	0xffffffff


	//   ....[2]....
        /*00a4*/ 	.word	0xffffffff


	//   ....[3]....
        /*00a8*/ 	.word	0xffffffff


	//   ....[4]....
        /*00ac*/ 	.word	0xffffffff


	//   ....[5]....
        /*00b0*/ 	.word	0xffffffff


	//   ....[6]....
        /*00b4*/ 	.word	0xffffffff


	//   ....[7]....
        /*00b8*/ 	.word	0xffffffff


	//   ....[8]....
        /*00bc*/ 	.word	0xffffffff


	//   ....[9]....
        /*00c0*/ 	.word	0xffffffff


	//   ....[10]....
        /*00c4*/ 	.word	0xffffffff


	//   ....[11]....
        /*00c8*/ 	.word	0xffffffff


	//   ....[12]....
        /*00cc*/ 	.word	0xffffffff


	//   ....[13]....
        /*00d0*/ 	.word	0x0500001a


	//   ....[14]....
        /*00d4*/ 	.word	0x0500001a


	//   ....[15]....
        /*00d8*/ 	.word	0x0500001a


	//   ....[16]....
        /*00dc*/ 	.word	0x0500001a


	//   ....[17]....
        /*00e0*/ 	.word	0x0500001a


	//   ....[18]....
        /*00e4*/ 	.word	0x0500001a


	//   ....[19]....
        /*00e8*/ 	.word	0x0500001a


	//   ....[20]....
        /*00ec*/ 	.word	0x0500001a


	//   ....[21]....
        /*00f0*/ 	.word	0x0500001a


	//   ....[22]....
        /*00f4*/ 	.word	0x0500001a


	//   ....[23]....
        /*00f8*/ 	.word	0x0500001a


	//   ....[24]....
        /*00fc*/ 	.word	0x0500001a


	//----- nvinfo : EIATTR_COOP_GROUP_INSTR_OFFSETS
	.align		4
.L_19175:
        /*0100*/ 	.byte	0x04, 0x28
        /*0102*/ 	.short	(.L_19177 - .L_19176)


	//   ....[0]....
.L_19176:
        /*0104*/ 	.word	0x00001810


	//   ....[1]....
        /*0108*/ 	.word	0x00001860


	//   ....[2]....
        /*010c*/ 	.word	0x000018b0


	//   ....[3]....
        /*0110*/ 	.word	0x00001900


	//   ....[4]....
        /*0114*/ 	.word	0x00001ff0


	//   ....[5]....
        /*0118*/ 	.word	0x00002040


	//   ....[6]....
        /*011c*/ 	.word	0x00002090


	//   ....[7]....
        /*0120*/ 	.word	0x000020e0


	//   ....[8]....
        /*0124*/ 	.word	0x000027c0


	//   ....[9]....
        /*0128*/ 	.word	0x00002810


	//   ....[10]....
        /*012c*/ 	.word	0x00002860


	//   ....[11]....
        /*0130*/ 	.word	0x000028b0


	//   ....[12]....
        /*0134*/ 	.word	0x00002920


	//   ....[13]....
        /*0138*/ 	.word	0x00003870


	//   ....[14]....
        /*013c*/ 	.word	0x000038f0


	//   ....[15]....
        /*0140*/ 	.word	0x00003970


	//   ....[16]....
        /*0144*/ 	.word	0x000039f0


	//   ....[17]....
        /*0148*/ 	.word	0x00003a70


	//   ....[18]....
        /*014c*/ 	.word	0x00003af0


	//   ....[19]....
        /*0150*/ 	.word	0x00003b70


	//   ....[20]....
        /*0154*/ 	.word	0x00003bf0


	//   ....[21]....
        /*0158*/ 	.word	0x00003c60


	//   ....[22]....
        /*015c*/ 	.word	0x00003ce0


	//   ....[23]....
        /*0160*/ 	.word	0x00003d60


	//   ....[24]....
        /*0164*/ 	.word	0x00003de0


	//----- nvinfo : EIATTR_VRC_CTA_INIT_COUNT
	.align		4
.L_19177:
        /*0168*/ 	.byte	0x02, 0x4a
	.zero		1
	.zero		1


	//----- nvinfo : EIATTR_EXIT_INSTR_OFFSETS
	.align		4
        /*016c*/ 	.byte	0x04, 0x1c
        /*016e*/ 	.short	(.L_19179 - .L_19178)


	//   ....[0]....
.L_19178:
        /*0170*/ 	.word	0x00000610


	//   ....[1]....
        /*0174*/ 	.word	0x00003070


	//   ....[2]....
        /*0178*/ 	.word	0x00003820


	//----- nvinfo : EIATTR_MAX_THREADS
	.align		4
.L_19179:
        /*017c*/ 	.byte	0x04, 0x05
        /*017e*/ 	.short	(.L_19181 - .L_19180)
.L_19180:
        /*0180*/ 	.word	0x00000100
        /*0184*/ 	.word	0x00000001
        /*0188*/ 	.word	0x00000001


	//----- nvinfo : EIATTR_CRS_STACK_SIZE
	.align		4
.L_19181:
        /*018c*/ 	.byte	0x04, 0x1e
        /*018e*/ 	.short	(.L_19183 - .L_19182)
.L_19182:
        /*0190*/ 	.word	0x00000000


	//----- nvinfo : EIATTR_CBANK_PARAM_SIZE
	.align		4
.L_19183:
        /*0194*/ 	.byte	0x03, 0x19
        /*0196*/ 	.short	0x0030


	//----- nvinfo : EIATTR_PARAM_CBANK
	.align		4
        /*0198*/ 	.byte	0x04, 0x0a
        /*019a*/ 	.short	(.L_19185 - .L_19184)
	.align		4
.L_19184:
        /*019c*/ 	.word	index@(.nv.constant0._Z9cuda_gemmIiLi256ELi1ELi1ELi256ELi4ELi4ELi32ELi0ELi0EEviiiPT_S1_S1_ii)
        /*01a0*/ 	.short	0x0380
        /*01a2*/ 	.short	0x0030


	//----- nvinfo : EIATTR_SW_WAR
	.align		4
.L_19185:
        /*01a4*/ 	.byte	0x04, 0x36
        /*01a6*/ 	.short	(.L_19187 - .L_19186)
.L_19186:
        /*01a8*/ 	.word	0x00000008
.L_19187:


//--------------------- .nv.info._Z9cuda_gemmIiLi256ELi1ELi1ELi256ELi2ELi2ELi32ELi1ELi1EEviiiPT_S1_S1_ii --------------------------
	.section	.nv.info._Z9cuda_gemmIiLi256ELi1ELi1ELi256ELi2ELi2ELi32ELi1ELi1EEviiiPT_S1_S1_ii,"",@"SHT_CUDA_INFO"
	.sectionflags	@""
	.align	4


	//----- nvinfo : EIATTR_CUDA_API_VERSION
	.align		4
        /*0000*/ 	.byte	0x04, 0x37
        /*0002*/ 	.short	(.L_19189 - .L_19188)
.L_19188:
        /*0004*/ 	.word	0x00000082


	//----- nvinfo : EIATTR_KPARAM_INFO
	.align		4
.L_19189:
        /*0008*/ 	.byte	0x04, 0x17
        /*000a*/ 	.short	(.L_19191 - .L_19190)
.L_19190:
        /*000c*/ 	.word	0x00000000
        /*0010*/ 	.short	0x0007
        /*0012*/ 	.short	0x002c
        /*0014*/ 	.byte	0x00, 0xf0, 0x11, 0x00


	//----- nvinfo : EIATTR_KPARAM_INFO
	.align		4
.L_19191:
        /*0018*/ 	.byte	0x04, 0x17
        /*001a*/ 	.short	(.L_19193 - .L_19192)
.L_19192:
        /*001c*/ 	.word	0x00000000
        /*0020*/ 	.short	0x0006
        /*0022*/ 	.short	0x0028
        /*0024*/ 	.byte	0x00, 0xf0, 0x11, 0x00


	//----- nvinfo : EIATTR_KPARAM_INFO
	.align		4
.L_19193:
        /*0028*/ 	.byte	0x04, 0x17
        /*002a*/ 	.short	(.L_19195 - .L_19194)
.L_19194:
        /*002c*/ 	.word	0x00000000
        /*0030*/ 	.short	0x0005
        /*0032*/ 	.short	0x0020
        /*0034*/ 	.byte	0x00, 0xf5, 0x21, 0x00


	//----- nvinfo : EIATTR_KPARAM_INFO
	.align		4
.L_19195:
        /*0038*/ 	.byte	0x04, 0x17
        /*003a*/ 	.short	(.L_19197 - .L_19196)
.L_19196:
        /*003c*/ 	.word	0x00000000
        /*0040*/ 	.short	0x0004
        /*0042*/ 	.short	0x0018
        /*0044*/ 	.byte	0x00, 0xf5, 0x21, 0x00


	//----- nvinfo : EIATTR_KPARAM_INFO
	.align		4
.L_19197:
        /*0048*/ 	.byte	0x04, 0x17
        /*004a*/ 	.short	(.L_19199 - .L_19198)
.L_19198:
        /*004c*/ 	.word	0x00000000
        /*0050*/ 	.short	0x0003
        /*0052*/ 	.short	0x0010
        /*0054*/ 	.byte	0x00, 0xf5, 0x21, 0x00


	//----- nvinfo : EIATTR_KPARAM_INFO
	.align		4
.L_19199:
        /*0058*/ 	.byte	0x04, 0x17
        /*005a*/ 	.short	(.L_19201 - .L_19200)
.L_19200:
        /*005c*/ 	.word	0x00000000
        /*0060*/ 	.short	0x0002
        /*0062*/ 	.short	0x0008
        /*0064*/ 	.byte	0x00, 0xf0, 0x11, 0x00


	//----- nvinfo : EIATTR_KPARAM_INFO
	.align		4
.L_19201:
        /*0068*/ 	.byte	0x04, 0x17
        /*006a*/ 	.short	(.L_19203 - .L_19202)
.L_19202:
        /*006c*/ 	.word	0x00000000
        /*0070*/ 	.short	0x0001
        /*0072*/ 	.short	0x0004
        /*0074*/ 	.byte	0x00, 0xf0, 0x11, 0x00


	//----- nvinfo : EIATTR_KPARAM_INFO
	.align		4
.L_19203:
        /*0078*/ 	.byte	0x04, 0x17
        /*007a*/ 	.short	(.L_19205 - .L_19204)
.L_19204:
        /*007c*/ 	.word	0x00000000
        /*0080*/ 	.short	0x0000
        /*0082*/ 	.short	0x0000
        /*0084*/ 	.byte	0x00, 0xf0, 0x11, 0x00


	//----- nvinfo : EIATTR_SPARSE_MMA_MASK
	.align		4
.L_19205:
        /*0088*/ 	.byte	0x03, 0x50
        /*008a*/ 	.short	0x0000


	//----- nvinfo : EIATTR_MAXREG_COUNT
	.align		4
        /*008c*/ 	.byte	0x03, 0x1b
        /*008e*/ 	.short	0x00ff


	//----- nvinfo : EIATTR_NUM_BARRIERS
	.align		4
        /*0090*/ 	.byte	0x02, 0x4c
        /*0092*/ 	.byte	0x01
	.zero		1


	//----- nvinfo : EIATTR_MERCURY_ISA_VERSION
	.align		4
        /*0094*/ 	.byte	0x03, 0x5f
        /*0096*/ 	.short	0x0101


	//----- nvinfo : EIATTR_COOP_GROUP_MASK_REGIDS
	.align		4
        /*0098*/ 	.byte	0x04, 0x29
        /*009a*/ 	.short	(.L_19207 - .L_19206)


	//   ....[0]....
.L_19206:
        /*009c*/ 	.word	0xffffffff


	//   ....[1]....
        /*00a0*/ 	.word	0xffffffff


	//   ....[2]....
        /*00a4*/ 	.word	0x0500000b


	//   ....[3]....
        /*00a8*/ 	.word	0x0500000b


	//----- nvinfo : EIATTR_COOP_GROUP_INSTR_OFFSETS
	.align		4
.L_19207:
        /*00ac*/ 	.byte	0x04, 0x28
        /*00ae*/ 	.short	(.L_19209 - .L_19208)


	//   ....[0]....
.L_19208:
        /*00b0*/ 	.word	0x00000ae0


	//   ....[1]....
        /*00b4*/ 	.word	0x00000af0


	//   ....[2]....
        /*00b8*/ 	.word	0x00000ef0


	//   ....[3]....
        /*00bc*/ 	.word	0x00000f70


	//----- nvinfo : EIATTR_VRC_CTA_INIT_COUNT
	.align		4
.L_19209:
        /*00c0*/ 	.byte	0x02, 0x4a
	.zero		1
	.zero		1


	//----- nvinfo : EIATTR_EXIT_INSTR_OFFSETS
	.align		4
        /*00c4*/ 	.byte	0x04, 0x1c
        /*00c6*/ 	.short	(.L_19211 - .L_19210)


	//   ....[0]....
.L_19210:
        /*00c8*/ 	.word	0x000001d0


	//   ....[1]....
        /*00cc*/ 	.word	0x00000ce0


	//   ....[2]....
        /*00d0*/ 	.word	0x00000e90


	//----- nvinfo : EIATTR_MAX_THREADS
	.align		4
.L_19211:
        /*00d4*/ 	.byte	0x04, 0x05
        /*00d6*/ 	.short	(.L_19213 - .L_19212)
.L_19212:
        /*00d8*/ 	.word	0x00000100
        /*00dc*/ 	.word	0x00000001
        /*00e0*/ 	.word	0x00000001


	//----- nvinfo : EIATTR_CRS_STACK_SIZE
	.align		4
.L_19213:
        /*00e4*/ 	.byte	0x04, 0x1e
        /*00e6*/ 	.short	(.L_19215 - .L_19214)
.L_19214:
        /*00e8*/ 	.word	0x00000000


	//----- nvinfo : EIATTR_CBANK_PARAM_SIZE
	.align		4
.L_19215:
        /*00ec*/ 	.byte	0x03, 0x19
        /*00ee*/ 	.short	0x0030


	//----- nvinfo : EIATTR_PARAM_CBANK
	.align		4
        /*00f0*/ 	.byte	0x04, 0x0a
        /*00f2*/ 	.short	(.L_19217 - .L_19216)
	.align		4
.L_19216:
        /*00f4*/ 	.word	index@(.nv.constant0._Z9cuda_gemmIiLi256ELi1ELi1ELi256ELi2ELi2ELi32ELi1ELi1EEviiiPT_S1_S1_ii)
        /*00f8*/ 	.short	0x0380
        /*00fa*/ 	.short	0x0030


	//----- nvinfo : EIATTR_SW_WAR
	.align		4
.L_19217:
        /*00fc*/ 	.byte	0x04, 0x36
        /*00fe*/ 	.short	(.L_19219 - .L_19218)
.L_19218:
        /*0100*/ 	.word	0x00000008
.L_19219:


//--------------------- .nv.info._Z9cuda_gemmIiLi256ELi1ELi1ELi256ELi2ELi2ELi32ELi1ELi0EEviiiPT_S1_S1_ii --------------------------
	.section	.nv.info._Z9cuda_gemmIiLi256ELi1ELi1ELi256ELi2ELi2ELi32ELi1ELi0EEviiiPT_S1_S1_ii,"",@"SHT_CUDA_INFO"
	.sectionflags	@""
	.align	4


	//----- nvinfo : EIATTR_CUDA_API_VERSION
	.align		4
        /*0000*/ 	.byte	0x04, 0x37
        /*0002*/ 	.short	(.L_19221 - .L_19220)
.L_19220:
        /*0004*/ 	.word	0x00000082


	//----- nvinfo : EIATTR_KPARAM_INFO
	.align		4
.L_19221:
        /*0008*/ 	.byte	0x04, 0x17
        /*000a*/ 	.short	(.L_19223 - .L_19222)
.L_19222:
        /*000c*/ 	.word	0x00000000
        /*0010*/ 	.short	0x0007
        /*0012*/ 	.short	0x002c
        /*0014*/ 	.byte	0x00, 0xf0, 0x11, 0x00


	//----- nvinfo : EIATTR_KPARAM_INFO
	.align		4
.L_19223:
        /*0018*/ 	.byte	0x04, 0x17
        /*001a*/ 	.short	(.L_19225 - .L_19224)
.L_19224:
        /*001c*/ 	.word	0x00000000
        /*0020*/ 	.short	0x0006
        /*0022*/ 	.short	0x0028
        /*0024*/ 	.byte	0x00, 0xf0, 0x11, 0x00


	//----- nvinfo : EIATTR_KPARAM_INFO
	.align		4
.L_19225:
        /*0028*/ 	.byte	0x04, 0x17
        /*002a*/ 	.short	(.L_19227 - .L_19226)
.L_19226:
        /*002c*/ 	.word	0x00000000
        /*0030*/ 	.short	0x0005
        /*0032*/ 	.short	0x0020
        /*0034*/ 	.byte	0x00, 0xf5, 0x21, 0x00


	//----- nvinfo : EIATTR_KPARAM_INFO
	.align		4
.L_19227:
        /*0038*/ 	.byte	0x04, 0x17
        /*003a*/ 	.short	(.L_19229 - .L_19228)
.L_19228:
        /*003c*/ 	.word	0x00000000
        /*0040*/ 	.short	0x0004
        /*0042*/ 	.short	0x0018
        /*0044*/ 	.byte	0x00, 0xf5, 0x21, 0x00


	//----- nvinfo : EIATTR_KPARAM_INFO
	.align		4
.L_19229:
        /*0048*/ 	.byte	0x04, 0x17
        /*004a*/ 	.short	(.L_19231 - .L_19230)
.L_19230:
        /*004c*/ 	.word	0x00000000
        /*0050*/ 	.short	0x0003
        /*0052*/ 	.short	0x0010
        /*0054*/ 	.byte	0x00, 0xf5, 0x21, 0x00


	//----- nvinfo : EIATTR_KPARAM_INFO
	.align		4
.L_19231:
        /*0058*/ 	.byte	0x04, 0x17
        /*005a*/ 	.short	(.L_19233 - .L_19232)
.L_19232:
        /*005c*/ 	.word	0x00000000
        /*0060*/ 	.short	0x0002
        /*0062*/ 	.short	0x0008
        /*0064*/ 	.byte	0x00, 0xf0, 0x11, 0x00


	//----- nvinfo : EIATTR_KPARAM_INFO
	.align		4
.L_19233:
        /*0068*/ 	.byte	0x04, 0x17
        /*006a*/ 	.short	(.L_19235 - .L_19234)
.L_19234:
        /*006c*/ 	.word	0x00000000
        /*0070*/ 	.short	0x0001
        /*0072*/ 	.short	0x0004
        /*0074*/ 	.byte	0x00, 0xf0, 0x11, 0x00


	//----- nvinfo : EIATTR_KPARAM_INFO
	.align		4
.L_19235:
        /*0078*/ 	.byte	0x04, 0x17
        /*007a*/ 	.short	(.L_19237 - .L_19236)
.L_19236:
        /*007c*/ 	.word	0x00000000
        /*0080*/ 	.short	0x0000
        /*0082*/ 	.short	0x0000
        /*0084*/ 	.byte	0x00, 0xf0, 0x11, 0x00


	//----- nvinfo : EIATTR_SPARSE_MMA_MASK
	.align		4
.L_19237:
        /*0088*/ 	.byte	0x03, 0x50
        /*008a*/ 	.short	0x0000


	//----- nvinfo : EIATTR_MAXREG_COUNT
	.align		4
        /*008c*/ 	.byte	0x03, 0x1b
        /*008e*/ 	.short	0x00ff


	//----- nvinfo : EIATTR_NUM_BARRIERS
	.align		4
        /*0090*/ 	.byte	0x02, 0x4c
        /*0092*/ 	.byte	0x01
	.zero		1


	//----- nvinfo : EIATTR_MERCURY_ISA_VERSION
	.align		4
        /*0094*/ 	.byte	0x03, 0x5f
        /*0096*/ 	.short	0x0101


	//----- nvinfo : EIATTR_COOP_GROUP_MASK_REGIDS
	.align		4
        /*0098*/ 	.byte	0x04, 0x29
        /*009a*/ 	.short	(.L_19239 - .L_19238)


	//   ....[0]....
.L_19238:
        /*009c*/ 	.word	0xffffffff


	//   ....[1]....
        /*00a0*/ 	.word	0xffffffff


	//   ....[2]....
        /*00a4*/ 	.word	0xffffffff


	//   ....[3]....
        /*00a8*/ 	.word	0xffffffff


	//   ....[4]....
        /*00ac*/ 	.word	0xffffffff


	//   ....[5]....
        /*00b0*/ 	.word	0xffffffff


	//   ....[6]....
        /*00b4*/ 	.word	0xffffffff


	//   ....[7]....
        /*00b8*/ 	.word	0x0500000b


	//   ....[8]....
        /*00bc*/ 	.word	0x0500000b


	//   ....[9]....
        /*00c0*/ 	.word	0x0500000b


	//   ....[10]....
        /*00c4*/ 	.word	0x0500000b


	//   ....[11]....
        /*00c8*/ 	.word	0x0500000b


	//   ....[12]....
        /*00cc*/ 	.word	0x0500000b


	//----- nvinfo : EIATTR_COOP_GROUP_INSTR_OFFSETS
	.align		4
.L_19239:
        /*00d0*/ 	.byte	0x04, 0x28
        /*00d2*/ 	.short	(.L_19241 - .L_19240)


	//   ....[0]....
.L_19240:
        /*00d4*/ 	.word	0x000015e0


	//   ....[1]....
        /*00d8*/ 	.word	0x00001640


	//   ....[2]....
        /*00dc*/ 	.word	0x00001b40


	//   ....[3]....
        /*00e0*/ 	.word	0x00001b90


	//   ....[4]....
        /*00e4*/ 	.word	0x00002090


	//   ....[5]....
        /*00e8*/ 	.word	0x000020e0


	//   ....[6]....
        /*00ec*/ 	.word	0x00002140


	//   ....[7]....
        /*00f0*/ 	.word	0x00002750


	//   ....[8]....
        /*00f4*/ 	.word	0x000027d0


	//   ....[9]....
        /*00f8*/ 	.word	0x00002850


	//   ....[10]....
        /*00fc*/ 	.word	0x000028d0


	//   ....[11]....
        /*0100*/ 	.word	0x00002940


	//   ....[12]....
        /*0104*/ 	.word	0x000029c0


	//----- nvinfo : EIATTR_VRC_CTA_INIT_COUNT
	.align		4
.L_19241:
        /*0108*/ 	.byte	0x02, 0x4a
	.zero		1
	.zero		1


	//----- nvinfo : EIATTR_EXIT_INSTR_OFFSETS
	.align		4
        /*010c*/ 	.byte	0x04, 0x1c
        /*010e*/ 	.short	(.L_19243 - .L_19242)


	//   ....[0]....
.L_19242:
        /*0110*/ 	.word	0x000005c0


	//   ....[1]....
        /*0114*/ 	.word	0x00002510


	//   ....[2]....
        /*0118*/ 	.word	0x00002700


	//----- nvinfo : EIATTR_MAX_THREADS
	.align		4
.L_19243:
        /*011c*/ 	.byte	0x04, 0x05
        /*011e*/ 	.short	(.L_19245 - .L_19244)
.L_19244:
        /*0120*/ 	.word	0x00000100
        /*0124*/ 	.word	0x00000001
        /*0128*/ 	.word	0x00000001


	//----- nvinfo : EIATTR_CRS_STACK_SIZE
	.align		4
.L_19245:
        /*012c*/ 	.byte	0x04, 0x1e
        /*012e*/ 	.short	(.L_19247 - .L_19246)
.L_19246:
        /*0130*/ 	.word	0x00000000


	//----- nvinfo : EIATTR_CBANK_PARAM_SIZE
	.align		4
.L_19247:
        /*0134*/ 	.byte	0x03, 0x19
        /*0136*/ 	.short	0x0030


	//----- nvinfo : EIATTR_PARAM_CBANK
	.align		4
        /*0138*/ 	.byte	0x04, 0x0a
        /*013a*/ 	.short	(.L_19249 - .L_19248)
	.align		4
.L_19248:
        /*013c*/ 	.word	index@(.nv.constant0._Z9cuda_gemmIiLi256ELi1ELi1ELi256ELi2ELi2ELi32ELi1ELi0EEviiiPT_S1_S1_ii)
        /*0140*/ 	.short	0x0380
        /*0142*/ 	.short	0x0030


	//----- nvinfo : EIATTR_SW_WAR
	.align		4
.L_19249:
        /*0144*/ 	.byte	0x04, 0x36
        /*0146*/ 	.short	(.L_19251 - .L_19250)
.L_19250:
        /*0148*/ 	.word	0x00000008
.L_19251:


//--------------------- .nv.info._Z9cuda_gemmIiLi256ELi1ELi1ELi256ELi2ELi2ELi32ELi0ELi1EEviiiPT_S1_S1_ii --------------------------
	.section	.nv.info._Z9cuda_gemmIiLi256ELi1ELi1ELi256ELi2ELi2ELi32ELi0ELi1EEviiiPT_S1_S1_ii,"",@"SHT_CUDA_INFO"
	.sectionflags	@""
	.align	4


	//----- nvinfo : EIATTR_CUDA_API_VERSION
	.align		4
        /*0000*/ 	.byte	0x04, 0x37
        /*0002*/ 	.short	(.L_19253 - .L_19252)
.L_19252:
        /*0004*/ 	.word	0x00000082


	//----- nvinfo : EIATTR_KPARAM_INFO
	.align		4
.L_19253:
        /*0008*/ 	.byte	0x04, 0x17
        /*000a*/ 	.short	(.L_19255 - .L_19254)
.L_19254:
        /*000c*/ 	.word	0x00000000
        /*0010*/ 	.short	0x0007
        /*0012*/ 	.short	0x002c
        /*0014*/ 	.byte	0x00, 0xf0, 0x11, 0x00


	//----- nvinfo : EIATTR_KPARAM_INFO
	.align		4
.L_19255:
        /*0018*/ 	.byte	0x04, 0x17
        /*001a*/ 	.short	(.L_19257 - .L_19256)
.L_19256:
        /*001c*/ 	.word	0x00000000
        /*0020*/ 	.short	0x0006
        /*0022*/ 	.short	0x0028
        /*0024*/ 	.byte	0x00, 0xf0, 0x11, 0x00


	//----- nvinfo : EIATTR_KPARAM_INFO
	.align		4
.L_19257:
        /*0028*/ 	.byte	0x04, 0x17
        /*002a*/ 	.short	(.L_19259 - .L_19258)
.L_19258:
        /*002c*/ 	.word	0x00000000
        /*0030*/ 	.short	0x0005
        /*0032*/ 	.short	0x0020
        /*0034*/ 	.byte	0x00, 0xf5, 0x21, 0x00


	//----- nvinfo : EIATTR_KPARAM_INFO
	.align		4
.L_19259:
        /*0038*/ 	.byte	0x04, 0x17
        /*003a*/ 	.short	(.L_19261 - .L_19260)
.L_19260:
        /*003c*/ 	.word	0x00000000
        /*0040*/ 	.short	0x0004
        /*0042*/ 	.short	0x0018
        /*0044*/ 	.byte	0x00, 0xf5, 0x21, 0x00


	//----- nvinfo : EIATTR_KPARAM_INFO
	.align		4
.L_19261:
        /*0048*/ 	.byte	0x04, 0x17
        /*004a*/ 	.short	(.L_19263 - .L_19262)
.L_19262:
        /*004c*/ 	.word	0x00000000
        /*0050*/ 	.short	0x0003
        /*0052*/ 	.short	0x0010
        /*0054*/ 	.byte	0x00, 0xf5, 0x21, 0x00


	//----- nvinfo : EIATTR_KPARAM_INFO
	.align		4
.L_19263:
        /*0058*/ 	.byte	0x04, 0x17
        /*005a*/ 	.short	(.L_19265 - .L_19264)
.L_19264:
        /*005c*/ 	.word	0x00000000
        /*0060*/ 	.short	0x0002
        /*0062*/ 	.short	0x0008
        /*0064*/ 	.byte	0x00, 0xf0, 0x11, 0x00


	//----- nvinfo : EIATTR_KPARAM_INFO
	.align		4
.L_19265:
        /*0068*/ 	.byte	0x04, 0x17
        /*006a*/ 	.short	(.L_19267 - .L_19266)
.L_19266:
        /*006c*/ 	.word	0x00000000
        /*0070*/ 	.short	0x0001
        /*0072*/ 	.short	0x0004
        /*0074*/ 	.byte	0x00, 0xf0, 0x11, 0x00


	//----- nvinfo : EIATTR_KPARAM_INFO
	.align		4
.L_19267:
        /*0078*/ 	.byte	0x04, 0x17
        /*007a*/ 	.short	(.L_19269 - .L_19268)
.L_19268:
        /*007c*/ 	.word	0x00000000
        /*0080*/ 	.short	0x0000
        /*0082*/ 	.short	0x0000
        /*0084*/ 	.byte	0x00, 0xf0, 0x11, 0x00


	//----- nvinfo : EIATTR_SPARSE_MMA_MASK
	.align		4
.L_19269:
        /*0088*/ 	.byte	0x03, 0x50
        /*008a*/ 	.short	0x0000


	//----- nvinfo : EIATTR_MAXREG_COUNT
	.align		4
        /*008c*/ 	.byte	0x03, 0x1b
        /*008e*/ 	.short	0x00ff


	//----- nvinfo : EIATTR_NUM_BARRIERS
	.align		4
        /*0090*/ 	.byte	0x02, 0x4c
        /*0092*/ 	.byte	0x01
	.zero		1


	//----- nvinfo : EIATTR_MERCURY_ISA_VERSION
	.align		4
        /*0094*/ 	.byte	0x03, 0x5f
        /*0096*/ 	.short	0x0101


	//----- nvinfo : EIATTR_COOP_GROUP_MASK_REGIDS
	.align		4
        /*0098*/ 	.byte	0x04, 0x29
        /*009a*/ 	.short	(.L_19271 - .L_19270)


	//   ....[0]....
.L_19270:
        /*009c*/ 	.word	0xffffffff


	//   ....[1]....
        /*00a0*/ 	.word	0xffffffff


	//   ....[2]....
        /*00a4*/ 	.word	0x0500000f


	//   ....[3]....
        /*00a8*/ 	.word	0x0500000f


	//----- nvinfo : EIATTR_COOP_GROUP_INSTR_OFFSETS
	.align		4
.L_19271:
        /*00ac*/ 	.byte	0x04, 0x28
        /*00ae*/ 	.short	(.L_19273 - .L_19272)


	//   ....[0]....
.L_19272:
        /*00b0*/ 	.word	0x00000b70


	//   ....[1]....
        /*00b4*/ 	.word	0x00000b80


	//   ....[2]....
        /*00b8*/ 	.word	0x00001110


	//   ....[3]....
        /*00bc*/ 	.word	0x00001190


	//----- nvinfo : EIATTR_VRC_CTA_INIT_COUNT
	.align		4
.L_19273:
        /*00c0*/ 	.byte	0x02, 0x4a
	.zero		1
	.zero		1


	//----- nvinfo : EIATTR_EXIT_INSTR_OFFSETS
	.align		4
        /*00c4*/ 	.byte	0x04, 0x1c
        /*00c6*/ 	.short	(.L_19275 - .L_19274)


	//   ....[0]....
.L_19274:
        /*00c8*/ 	.word	0x000001d0


	//   ....[1]....
        /*00cc*/ 	.word	0x00000de0


	//   ....[2]....
        /*00d0*/ 	.word	0x000010b0


	//----- nvinfo : EIATTR_MAX_THREADS
	.align		4
.L_19275:
        /*00d4*/ 	.byte	0x04, 0x05
        /*00d6*/ 	.short	(.L_19277 - .L_19276)
.L_19276:
        /*00d8*/ 	.word	0x00000100
        /*00dc*/ 	.word	0x00000001
        /*00e0*/ 	.word	0x00000001


	//----- nvinfo : EIATTR_CRS_STACK_SIZE
	.align		4
.L_19277:
        /*00e4*/ 	.byte	0x04, 0x1e
        /*00e6*/ 	.short	(.L_19279 - .L_19278)
.L_19278:
        /*00e8*/ 	.word	0x00000000


	//----- nvinfo : EIATTR_CBANK_PARAM_SIZE
	.align		4
.L_19279:
        /*00ec*/ 	.byte	0x03, 0x19
        /*00ee*/ 	.short	0x0030


	//----- nvinfo : EIATTR_PARAM_CBANK
	.align		4
        /*00f0*/ 	.byte	0x04, 0x0a
        /*00f2*/ 	.short	(.L_19281 - .L_19280)
	.align		4
.L_19280:
        /*00f4*/ 	.word	index@(.nv.constant0._Z9cuda_gemmIiLi256ELi1ELi1ELi256ELi2ELi2ELi32ELi0ELi1EEviiiPT_S1_S1_ii)
        /*00f8*/ 	.short	0x0380
        /*00fa*/ 	.short	0x0030


	//----- nvinfo : EIATTR_SW_WAR
	.align		4
.L_19281:
        /*00fc*/ 	.byte	0x04, 0x36
        /*00fe*/ 	.short	(.L_19283 - .L_19282)
.L_19282:
        /*0100*/ 	.word	0x00000008
.L_19283:


//--------------------- .nv.info._Z9cuda_gemmIiLi256ELi1ELi1ELi256ELi2ELi2ELi32ELi0ELi0EEviiiPT_S1_S1_ii --------------------------
	.section	.nv.info._Z9cuda_gemmIiLi256ELi1ELi1ELi256ELi2ELi2ELi32ELi0ELi0EEviiiPT_S1_S1_ii,"",@"SHT_CUDA_INFO"
	.sectionflags	@""
	.align	4


	//----- nvinfo : EIATTR_CUDA_API_VERSION
	.align		4
        /*0000*/ 	.byte	0x04, 0x37
        /*0002*/ 	.short	(.L_19285 - .L_19284)
.L_19284:
        /*0004*/ 	.word	0x00000082


	//----- nvinfo : EIATTR_KPARAM_INFO
	.align		4
.L_19285:
        /*0008*/ 	.byte	0x04, 0x17
        /*000a*/ 	.short	(.L_19287 - .L_19286)
.L_19286:
        /*000c*/ 	.word	0x00000000
        /*0010*/ 	.short	0x0007
        /*0012*/ 	.short	0x002c
        /*0014*/ 	.byte	0x00, 0xf0, 0x11, 0x00


	//----- nvinfo : EIATTR_KPARAM_INFO
	.align		4
.L_19287:
        /*0018*/ 	.byte	0x04, 0x17
        /*001a*/ 	.short	(.L_19289 - .L_19288)
.L_19288:
        /*001c*/ 	.word	0x00000000
        /*0020*/ 	.short	0x0006
        /*0022*/ 	.short	0x0028
        /*0024*/ 	.byte	0x00, 0xf0, 0x11, 0x00


	//----- nvinfo : EIATTR_KPARAM_INFO
	.align		4
.L_19289:
        /*0028*/ 	.byte	0x04, 0x17
        /*002a*/ 	.short	(.L_19291 - .L_19290)
.L_19290:
        /*002c*/ 	.word	0x00000000
        /*0030*/ 	.short	0x0005
        /*0032*/ 	.short	0x0020
        /*0034*/ 	.byte	0x00, 0xf5, 0x21, 0x00


	//----- nvinfo : EIATTR_KPARAM_INFO
	.align		4
.L_19291:
        /*0038*/ 	.byte	0x04, 0x17
        /*003a*/ 	.short	(.L_19293 - .L_19292)
.L_19292:
        /*003c*/ 	.word	0x00000000
        /*0040*/ 	.short	0x0004
        /*0042*/ 	.short	0x0018
        /*0044*/ 	.byte	0x00, 0xf5, 0x21, 0x00


	//----- nvinfo : EIATTR_KPARAM_INFO
	.align		4
.L_19293:
        /*0048*/ 	.byte	0x04, 0x17
        /*004a*/ 	.short	(.L_19295 - .L_19294)
.L_19294:
        /*004c*/ 	.word	0x00000000
        /*0050*/ 	.short	0x0003
        /*0052*/ 	.short	0x0010
        /*0054*/ 	.byte	0x00, 0xf5, 0x21, 0x00


	//----- nvinfo : EIATTR_KPARAM_INFO
	.align		4
.L_19295:
        /*0058*/ 	.byte	0x04, 0x17
        /*005a*/ 	.short	(.L_19297 - .L_19296)
.L_19296:
        /*005c*/ 	.word	0x00000000
        /*0060*/ 	.short	0x0002
        /*0062*/ 	.short	0x0008
        /*0064*/ 	.byte	0x00, 0xf0, 0x11, 0x00


	//----- nvinfo : EIATTR_KPARAM_INFO
	.align		4
.L_19297:
        /*0068*/ 	.byte	0x04, 0x17
        /*006a*/ 	.short	(.L_19299 - .L_19298)
.L_19298:
        /*006c*/ 	.word	0x00000000
        /*0070*/ 	.short	0x0001
        /*0072*/ 	.short	0x0004
        /*0074*/ 	.byte	0x00, 0xf0, 0x11, 0x00


	//----- nvinfo : EIATTR_KPARAM_INFO
	.align		4
.L_19299:
        /*0078*/ 	.byte	0x04, 0x17
        /*007a*/ 	.short	(.L_19301 - .L_19300)
.L_19300:
        /*007c*/ 	.word	0x00000000
        /*0080*/ 	.short	0x0000
        /*0082*/ 	.short	0x0000
        /*0084*/ 	.byte	0x00, 0xf0, 0x11, 0x00


	//----- nvinfo : EIATTR_SPARSE_MMA_MASK
	.align		4
.L_19301:
        /*0088*/ 	.byte	0x03, 0x50
        /*008a*/ 	.short	0x0000


	//----- nvinfo : EIATTR_MAXREG_COUNT
	.align		4
        /*008c*/ 	.byte	0x03, 0x1b
        /*008e*/ 	.short	0x00ff


	//----- nvinfo : EIATTR_NUM_BARRIERS
	.align		4
        /*0090*/ 	.byte	0x02, 0x4c
        /*0092*/ 	.byte	0x01
	.zero		1


	//----- nvinfo : EIATTR_MERCURY_ISA_VERSION
	.align		4
        /*0094*/ 	.byte	0x03, 0x5f
        /*0096*/ 	.short	0x0101


	//----- nvinfo : EIATTR_COOP_GROUP_MASK_REGIDS
	.align		4
        /*0098*/ 	.byte	0x04, 0x29
        /*009a*/ 	.short	(.L_19303 - .L_19302)


	//   ....[0]....
.L_19302:
        /*009c*/ 	.word	0xffffffff


	//   ....[1]....
        /*00a0*/ 	.word	0xffffffff


	//   ....[2]....
        /*00a4*/ 	.word	0xffffffff


	//   ....[3]....
        /*00a8*/ 	.word	0xffffffff


	//   ....[4]....
        /*00ac*/ 	.word	0xffffffff


	//   ....[5]....
        /*00b0*/ 	.word	0xffffffff


	//   ....[6]....
        /*00b4*/ 	.word	0xffffffff


	//   ....[7]....
        /*00b8*/ 	.word	0x05000006


	//   ....[8]....
        /*00bc*/ 	.word	0x05000006


	//   ....[9]....
        /*00c0*/ 	.word	0x05000006


	//   ....[10]....
        /*00c4*/ 	.word	0x05000006


	//   ....[11]....
        /*00c8*/ 	.word	0x05000006


	//   ....[12]....
        /*00cc*/ 	.word	0x05000006


	//----- nvinfo : EIATTR_COOP_GROUP_INSTR_OFFSETS
	.align		4
.L_19303:
        /*00d0*/ 	.byte	0x04, 0x28
        /*00d2*/ 	.short	(.L_19305 - .L_19304)


	//   ....[0]....
.L_19304:
        /*00d4*/ 	.word	0x00001670


	//   ....[1]....
        /*00d8*/ 	.word	0x000016d0


	//   ....[2]....
        /*00dc*/ 	.word	0x00001bd0


	//   ....[3]....
        /*00e0*/ 	.word	0x00001c20


	//   ....[4]....
        /*00e4*/ 	.word	0x00002150


	//   ....[5]....
        /*00e8*/ 	.word	0x000021b0


	//   ....[6]....
        /*00ec*/ 	.word	0x00002210


	//   ....[7]....
        /*00f0*/ 	.word	0x00003170


	//   ....[8]....
        /*00f4*/ 	.word	0x000031f0


	//   ....[9]....
        /*00f8*/ 	.word	0x00003270


	//   ....[10]....
        /*00fc*/ 	.word	0x000032f0


	//   ....[11]....
        /*0100*/ 	.word	0x00003360


	//   ....[12]....
        /*0104*/ 	.word	0x000033e0


	//----- nvinfo : EIATTR_VRC_CTA_INIT_COUNT
	.align		4
.L_19305:
        /*0108*/ 	.byte	0x02, 0x4a
	.zero		1
	.zero		1


	//----- nvinfo : EIATTR_EXIT_INSTR_OFFSETS
	.align		4
        /*010c*/ 	.byte	0x04, 0x1c
        /*010e*/ 	.short	(.L_19307 - .L_19306)


	//   ....[0]....
.L_19306:
        /*0110*/ 	.word	0x00000610


	//   ....[1]....
        /*0114*/ 	.word	0x00002970


	//   ....[2]....
        /*0118*/ 	.word	0x00003120


	//----- nvinfo : EIATTR_MAX_THREADS
	.align		4
.L_19307:
        /*011c*/ 	.byte	0x04, 0x05
        /*011e*/ 	.short	(.L_19309 - .L_19308)
.L_19308:
        /*0120*/ 	.word	0x00000100
        /*0124*/ 	.word	0x00000001
        /*0128*/ 	.word	0x00000001


	//----- nvinfo : EIATTR_CRS_STACK_SIZE
	.align		4
.L_19309:
        /*012c*/ 	.byte	0x04, 0x1e
        /*012e*/ 	.short	(.L_19311 - .L_19310)
.L_19310:
        /*0130*/ 	.word	0x00000000


	//----- nvinfo : EIATTR_CBANK_PARAM_SIZE
	.align		4
.L_19311:
        /*0134*/ 	.byte	0x03, 0x19
        /*0136*/ 	.short	0x0030


	//----- nvinfo : EIATTR_PARAM_CBANK
	.align		4
        /*0138*/ 	.byte	0x04, 0x0a
        /*013a*/ 	.short	(.L_19313 - .L_19312)
	.align		4
.L_19312:
        /*013c*/ 	.word	index@(.nv.constant0._Z9cuda_gemmIiLi256ELi1ELi1ELi256ELi2ELi2ELi32ELi0ELi0EEviiiPT_S1_S1_ii)
        /*0140*/ 	.short	0x0380
        /*0142*/ 	.short	0x0030


	//----- nvinfo : EIATTR_SW_WAR
	.align		4
.L_19313:
        /*0144*/ 	.byte	0x04, 0x36
        /*0146*/ 	.short	(.L_19315 - .L_19314)
.L_19314:
        /*0148*/ 	.word	0x00000008
.L_19315:


//--------------------- .nv.info._Z9cuda_gemmIiLi256ELi1ELi1ELi128ELi128ELi128ELi32ELi1ELi1EEviiiPT_S1_S1_ii --------------------------
	.section	.nv.info._Z9cuda_gemmIiLi256ELi1ELi1ELi128ELi128ELi128ELi32ELi1ELi1EEviiiPT_S1_S1_ii,"",@"SHT_CUDA_INFO"
	.sectionflags	@""
	.align	4


	//----- nvinfo : EIATTR_CUDA_API_VERSION
	.align		4
        /*0000*/ 	.byte	0x04, 0x37
        /*0002*/ 	.short	(.L_19317 - .L_19316)
.L_19316:
        /*0004*/ 	.word	0x00000082


	//----- nvinfo : EIATTR_KPARAM_INFO
	.align		4
.L_19317:
        /*0008*/ 	.byte	0x04, 0x17
        /*000a*/ 	.short	(.L_19319 - .L_19318)
.L_19318:
        /*000c*/ 	.word	0x00000000
        /*0010*/ 	.short	0x0007
        /*0012*/ 	.short	0x002c
        /*0014*/ 	.byte	0x00, 0xf0, 0x11, 0x00


	//----- nvinfo : EIATTR_KPARAM_INFO
	.align		4
.L_19319:
        /*0018*/ 	.byte	0x04, 0x17
        /*001a*/ 	.short	(.L_19321 - .L_19320)
.L_19320:
        /*001c*/ 	.word	0x00000000
        /*0020*/ 	.short	0x0006
        /*0022*/ 	.short	0x0028
        /*0024*/ 	.byte	0x00, 0xf0, 0x11, 0x00


	//----- nvinfo : EIATTR_KPARAM_INFO
	.align		4
.L_19321:
        /*0028*/ 	.byte	0x04, 0x17
        /*002a*/ 	.short	(.L_19323 - .L_19322)
.L_19322:
        /*002c*/ 	.word	0x00000000
        /*0030*/ 	.short	0x0005
        /*0032*/ 	.short	0x0020
        /*0034*/ 	.byte	0x00, 0xf5, 0x21, 0x00


	//----- nvinfo : EIATTR_KPARAM_INFO
	.align		4
.L_19323:
        /*0038*/ 	.byte	0x04, 0x17
        /*003a*/ 	.short	(.L_19325 - .L_19324)
.L_19324:
        /*003c*/ 	.word	0x00000000
        /*0040*/ 	.short	0x0004
        /*0042*/ 	.short	0x0018
        /*0044*/ 	.byte	0x00, 0xf5, 0x21, 0x00


	//----- nvinfo : EIATTR_KPARAM_INFO
	.align		4
.L_19325:
        /*0048*/ 	.byte	0x04, 0x17
        /*004a*/ 	.short	(.L_19327 - .L_19326)
.L_19326:
        /*004c*/ 	.word	0x00000000
        /*0050*/ 	.short	0x0003
        /*0052*/ 	.short	0x0010
        /*0054*/ 	.byte	0x00, 0xf5, 0x21, 0x00


	//----- nvinfo : EIATTR_KPARAM_INFO
	.align		4
.L_19327:
        /*0058*/ 	.byte	0x04, 0x17
        /*005a*/ 	.short	(.L_19329 - .L_19328)
.L_19328:
        /*005c*/ 	.word	0x00000000
        /*0060*/ 	.short	0x0002
        /*0062*/ 	.short	0x0008
        /*0064*/ 	.byte	0x00, 0xf0, 0x11, 0x00


	//----- nvinfo : EIATTR_KPARAM_INFO
	.align		4
.L_19329:
        /*0068*/ 	.byte	0x04, 0x17
        /*006a*/ 	.short	(.L_19331 - .L_19330)
.L_19330:
        /*006c*/ 	.word	0x00000000
        /*0070*/ 	.short	0x0001
        /*0072*/ 	.short	0x0004
        /*0074*/ 	.byte	0x00, 0xf0, 0x11, 0x00


	//----- nvinfo : EIATTR_KPARAM_INFO
	.align		4
.L_19331:
        /*0078*/ 	.byte	0x04, 0x17
        /*007a*/ 	.short	(.L_19333 - .L_19332)
.L_19332:
        /*007c*/ 	.word	0x00000000
        /*0080*/ 	.short	0x0000
        /*0082*/ 	.short	0x0000
        /*0084*/ 	.byte	0x00, 0xf0, 0x11, 0x00


	//----- nvinfo : EIATTR_SPARSE_MMA_MASK
	.align		4
.L_19333:
        /*0088*/ 	.byte	0x03, 0x50
        /*008a*/ 	.short	0x0000


	//----- nvinfo : EIATTR_MAXREG_COUNT
	.align		4
        /*008c*/ 	.byte	0x03, 0x1b
        /*008e*/ 	.short	0x00ff


	//----- nvinfo : EIATTR_NUM_BARRIERS
	.align		4
        /*0090*/ 	.byte	0x02, 0x4c
        /*0092*/ 	.byte	0x01
	.zero		1


	//----- nvinfo : EIATTR_MERCURY_ISA_VERSION
	.align		4
        /*0094*/ 	.byte	0x03, 0x5f
        /*0096*/ 	.short	0x0101


	//----- nvinfo : EIATTR_COOP_GROUP_MASK_REGIDS
	.align		4
        /*0098*/ 	.byte	0x04, 0x29
        /*009a*/ 	.short	(.L_19335 - .L_19334)


	//   ....[0]....
.L_19334:
        /*009c*/ 	.word	0xffffffff


	//   ....[1]....
        /*00a0*/ 	.word	0xffffffff


	//   ....[2]....
        /*00a4*/ 	.word	0xffffffff


	//   ....[3]....
        /*00a8*/ 	.word	0x0500001c


	//   ....[4]....
        /*00ac*/ 	.word	0x0500001c


	//   ....[5]....
        /*00b0*/ 	.word	0x0500001c


	//----- nvinfo : EIATTR_COOP_GROUP_INSTR_OFFSETS
	.align		4
.L_19335:
        /*00b4*/ 	.byte	0x04, 0x28
        /*00b6*/ 	.short	(.L_19337 - .L_19336)


	//   ....[0]....
.L_19336:
        /*00b8*/ 	.word	0x00001110


	//   ....[1]....
        /*00bc*/ 	.word	0x00001130


	//   ....[2]....
        /*00c0*/ 	.word	0x00001150


	//   ....[3]....
        /*00c4*/ 	.word	0x00001790


	//   ....[4]....
        /*00c8*/ 	.word	0x00001820


	//   ....[5]....
        /*00cc*/ 	.word	0x00001890


	//----- nvinfo : EIATTR_VRC_CTA_INIT_COUNT
	.align		4
.L_19337:
        /*00d0*/ 	.byte	0x02, 0x4a
	.zero		1
	.zero		1


	//----- nvinfo : EIATTR_EXIT_INSTR_OFFSETS
	.align		4
        /*00d4*/ 	.byte	0x04, 0x1c
        /*00d6*/ 	.short	(.L_19339 - .L_19338)


	//   ....[0]....
.L_19338:
        /*00d8*/ 	.word	0x00000050


	//   ....[1]....
        /*00dc*/ 	.word	0x000011f0


	//   ....[2]....
        /*00e0*/ 	.word	0x00001520


	//   ....[3]....
        /*00e4*/ 	.word	0x00001720


	//----- nvinfo : EIATTR_MAX_THREADS
	.align		4
.L_19339:
        /*00e8*/ 	.byte	0x04, 0x05
        /*00ea*/ 	.short	(.L_19341 - .L_19340)
.L_19340:
        /*00ec*/ 	.word	0x00000100
        /*00f0*/ 	.word	0x00000001
        /*00f4*/ 	.word	0x00000001


	//----- nvinfo : EIATTR_CRS_STACK_SIZE
	.align		4
.L_19341:
        /*00f8*/ 	.byte	0x04, 0x1e
        /*00fa*/ 	.short	(.L_19343 - .L_19342)
.L_19342:
        /*00fc*/ 	.word	0x00000000


	//----- nvinfo : EIATTR_CBANK_PARAM_SIZE
	.align		4
.L_19343:
        /*0100*/ 	.byte	0x03, 0x19
        /*0102*/ 	.short	0x0030


	//----- nvinfo : EIATTR_PARAM_CBANK
	.align		4
        /*0104*/ 	.byte	0x04, 0x0a
        /*0106*/ 	.short	(.L_19345 - .L_19344)
	.align		4
.L_19344:
        /*0108*/ 	.word	index@(.nv.constant0._Z9cuda_gemmIiLi256ELi1ELi1ELi128ELi128ELi128ELi32ELi1ELi1EEviiiPT_S1_S1_ii)
        /*010c*/ 	.short	0x0380
        /*010e*/ 	.short	0x0030


	//----- nvinfo : EIATTR_SW_WAR
	.align		4
.L_19345:
        /*0110*/ 	.byte	0x04, 0x36
        /*0112*/ 	.short	(.L_19347 - .L_19346)
.L_19346:
        /*0114*/ 	.word	0x00000008
.L_19347:


//--------------------- .nv.info._Z9cuda_gemmIiLi256ELi1ELi1ELi128ELi128ELi128ELi32ELi1ELi0EEviiiPT_S1_S1_ii --------------------------
	.section	.nv.info._Z9cuda_gemmIiLi256ELi1ELi1ELi128ELi128ELi128ELi32ELi1ELi0EEviiiPT_S1_S1_ii,"",@"SHT_CUDA_INFO"
	.sectionflags	@""
	.align	4


	//----- nvinfo : EIATTR_CUDA_API_VERSION
	.align		4
        /*0000*/ 	.byte	0x04, 0x37
        /*0002*/ 	.short	(.L_19349 - .L_19348)
.L_19348:
        /*0004*/ 	.word	0x00000082


	//----- nvinfo : EIATTR_KPARAM_INFO
	.align		4
.L_19349:
        /*0008*/ 	.byte	0x04, 0x17
        /*000a*/ 	.short	(.L_19351 - .L_19350)
.L_19350:
        /*000c*/ 	.word	0x00000000
        /*0010*/ 	.short	0x0007
        /*0012*/ 	.short	0x002c
        /*0014*/ 	.byte	0x00, 0xf0, 0x11, 0x00


	//----- nvinfo : EIATTR_KPARAM_INFO
	.align		4
.L_19351:
        /*0018*/ 	.byte	0x04, 0x17
        /*001a*/ 	.short	(.L_19353 - .L_19352)
.L_19352:
        /*001c*/ 	.word	0x00000000
        /*0020*/ 	.short	0x0006
        /*0022*/ 	.short	0x0028
        /*0024*/ 	.byte	0x00, 0xf0, 0x11, 0x00


	//----- nvinfo : EIATTR_KPARAM_INFO
	.align		4
.L_19353:
        /*0028*/ 	.byte	0x04, 0x17
        /*002a*/ 	.short	(.L_19355 - .L_19354)
.L_19354:
        /*002c*/ 	.word	0x00000000
        /*0030*/ 	.short	0x0005
        /*0032*/ 	.short	0x0020
        /*0034*/ 	.byte	0x00, 0xf5, 0x21, 0x00


	//----- nvinfo : EIATTR_KPARAM_INFO
	.align		4
.L_19355:
        /*0038*/ 	.byte	0x04, 0x17
        /*003a*/ 	.short	(.L_19357 - .L_19356)
.L_19356:
        /*003c*/ 	.word	0x00000000
        /*0040*/ 	.short	0x0004
        /*0042*/ 	.short	0x0018
        /*0044*/ 	.byte	0x00, 0xf5, 0x21, 0x00


	//----- nvinfo : EIATTR_KPARAM_INFO
	.align		4
.L_19357:
        /*0048*/ 	.byte	0x04, 0x17
        /*004a*/ 	.short	(.L_19359 - .L_19358)
.L_19358:
        /*004c*/ 	.word	0x00000000
        /*0050*/ 	.short	0x0003
        /*0052*/ 	.short	0x0010
        /*0054*/ 	.byte	0x00, 0xf5, 0x21, 0x00


	//----- nvinfo : EIATTR_KPARAM_INFO
	.align		4
.L_19359:
        /*0058*/ 	.byte	0x04, 0x17
        /*005a*/ 	.short	(.L_19361 - .L_19360)
.L_19360:
        /*005c*/ 	.word	0x00000000
        /*0060*/ 	.short	0x0002
        /*0062*/ 	.short	0x0008
        /*0064*/ 	.byte	0x00, 0xf0, 0x11, 0x00


	//----- nvinfo : EIATTR_KPARAM_INFO
	.align		4
.L_19361:
        /*0068*/ 	.byte	0x04, 0x17
        /*006a*/ 	.short	(.L_19363 - .L_19362)
.L_19362:
        /*006c*/ 	.word	0x00000000
        /*0070*/ 	.short	0x0001
        /*0072*/ 	.short	0x0004
        /*0074*/ 	.byte	0x00, 0xf0, 0x11, 0x00


	//----- nvinfo : EIATTR_KPARAM_INFO
	.align		4
.L_19363:
        /*0078*/ 	.byte	0x04, 0x17
        /*007a*/ 	.short	(.L_19365 - .L_19364)
.L_19364:
        /*007c*/ 	.word	0x00000000
        /*0080*/ 	.short	0x0000
        /*0082*/ 	.short	0x0000
        /*0084*/ 	.byte	0x00, 0xf0, 0x11, 0x00


	//----- nvinfo : EIATTR_SPARSE_MMA_MASK
	.align		4
.L_19365:
        /*0088*/ 	.byte	0x03, 0x50
        /*008a*/ 	.short	0x0000


	//----- nvinfo : EIATTR_MAXREG_COUNT
	.align		4
        /*008c*/ 	.byte	0x03, 0x1b
        /*008e*/ 	.short	0x00ff


	//----- nvinfo : EIATTR_NUM_BARRIERS
	.align		4
        /*0090*/ 	.byte	0x02, 0x4c
        /*0092*/ 	.byte	0x01
	.zero		1


	//----- nvinfo : EIATTR_MERCURY_ISA_VERSION
	.align		4
        /*0094*/ 	.byte	0x03, 0x5f
        /*0096*/ 	.short	0x0101


	//----- nvinfo : EIATTR_COOP_GROUP_MASK_REGIDS
	.align		4
        /*0098*/ 	.byte	0x04, 0x29
        /*009a*/ 	.short	(.L_19367 - .L_19366)


	//   ....[0]....
.L_19366:
        /*009c*/ 	.word	0xffffffff


	//----- nvinfo : EIATTR_COOP_GROUP_INSTR_OFFSETS
	.align		4
.L_19367:
        /*00a0*/ 	.byte	0x04, 0x28
        /*00a2*/ 	.short	(.L_19369 - .L_19368)


	//   ....[0]....
.L_19368:
        /*00a4*/ 	.word	0x00005480


	//----- nvinfo : EIATTR_VRC_CTA_INIT_COUNT
	.align		4
.L_19369:
        /*00a8*/ 	.byte	0x02, 0x4a
	.zero		1
	.zero		1


	//----- nvinfo : EIATTR_EXIT_INSTR_OFFSETS
	.align		4
        /*00ac*/ 	.byte	0x04, 0x1c
        /*00ae*/ 	.short	(.L_19371 - .L_19370)


	//   ....[0]....
.L_19370:
        /*00b0*/ 	.word	0x00000480


	//   ....[1]....
        /*00b4*/ 	.word	0x000056d0


	//   ....[2]....
        /*00b8*/ 	.word	0x00005a00


	//   ....[3]....
        /*00bc*/ 	.word	0x00005c00


	//----- nvinfo : EIATTR_MAX_THREADS
	.align		4
.L_19371:
        /*00c0*/ 	.byte	0x04, 0x05
        /*00c2*/ 	.short	(.L_19373 - .L_19372)
.L_19372:
        /*00c4*/ 	.word	0x00000100
        /*00c8*/ 	.word	0x00000001
        /*00cc*/ 	.word	0x00000001


	//----- nvinfo : EIATTR_CRS_STACK_SIZE
	.align		4
.L_19373:
        /*00d0*/ 	.byte	0x04, 0x1e
        /*00d2*/ 	.short	(.L_19375 - .L_19374)
.L_19374:
        /*00d4*/ 	.word	0x00000000


	//----- nvinfo : EIATTR_CBANK_PARAM_SIZE
	.align		4
.L_19375:
        /*00d8*/ 	.byte	0x03, 0x19
        /*00da*/ 	.short	0x0030


	//----- nvinfo : EIATTR_PARAM_CBANK
	.align		4
        /*00dc*/ 	.byte	0x04, 0x0a
        /*00de*/ 	.short	(.L_19377 - .L_19376)
	.align		4
.L_19376:
        /*00e0*/ 	.word	index@(.nv.constant0._Z9cuda_gemmIiLi256ELi1ELi1ELi128ELi128ELi128ELi32ELi1ELi0EEviiiPT_S1_S1_ii)
        /*00e4*/ 	.short	0x0380
        /*00e6*/ 	.short	0x0030


	//----- nvinfo : EIATTR_SW_WAR
	.align		4
.L_19377:
        /*00e8*/ 	.byte	0x04, 0x36
        /*00ea*/ 	.short	(.L_19379 - .L_19378)
.L_19378:
        /*00ec*/ 	.word	0x00000008
.L_19379:


//--------------------- .nv.info._Z9cuda_gemmIiLi256ELi1ELi1ELi128ELi128ELi128ELi32ELi0ELi1EEviiiPT_S1_S1_ii --------------------------
	.section	.nv.info._Z9cuda_gemmIiLi256ELi1ELi1ELi128ELi128ELi128ELi32ELi0ELi1EEviiiPT_S1_S1_ii,"",@"SHT_CUDA_INFO"
	.sectionflags	@""
	.align	4


	//----- nvinfo : EIATTR_CUDA_API_VERSION
	.align		4
        /*0000*/ 	.byte	0x04, 0x37
        /*0002*/ 	.short	(.L_19381 - .L_19380)
.L_19380:
        /*0004*/ 	.word	0x00000082


	//----- nvinfo : EIATTR_KPARAM_INFO
	.align		4
.L_19381:
        /*0008*/ 	.byte	0x04, 0x17
        /*000a*/ 	.short	(.L_19383 - .L_19382)
.L_19382:
        /*000c*/ 	.word	0x00000000
        /*0010*/ 	.short	0x0007
        /*0012*/ 	.short	0x002c
        /*0014*/ 	.byte	0x00, 0xf0, 0x11, 0x00


	//----- nvinfo : EIATTR_KPARAM_INFO
	.align		4
.L_19383:
        /*0018*/ 	.byte	0x04, 0x17
        /*001a*/ 	.short	(.L_19385 - .L_19384)
.L_19384:
        /*001c*/ 	.word	0x00000000
        /*0020*/ 	.short	0x0006
        /*0022*/ 	.short	0x0028
        /*0024*/ 	.byte	0x00, 0xf0, 0x11, 0x00


	//----- nvinfo : EIATTR_KPARAM_INFO
	.align		4
.L_19385:
        /*0028*/ 	.byte	0x04, 0x17
        /*002a*/ 	.short	(.L_19387 - .L_19386)
.L_19386:
        /*002c*/ 	.word	0x00000000
        /*0030*/ 	.short	0x0005
        /*0032*/ 	.short	0x0020
        /*0034*/ 	.byte	0x00, 0xf5, 0x21, 0x00


	//----- nvinfo : EIATTR_KPARAM_INFO
	.align		4
.L_19387:
        /*0038*/ 	.byte	0x04, 0x17
        /*003a*/ 	.short	(.L_19389 - .L_19388)
.L_19388:
        /*003c*/ 	.word	0x00000000
        /*0040*/ 	.short	0x0004
        /*0042*/ 	.short	0x0018
        /*0044*/ 	.byte	0x00, 0xf5, 0x21, 0x00


	//----- nvinfo : EIATTR_KPARAM_INFO
	.align		4
.L_19389:
        /*0048*/ 	.byte	0x04, 0x17
        /*004a*/ 	.short	(.L_19391 - .L_19390)
.L_19390:
        /*004c*/ 	.word	0x00000000
        /*0050*/ 	.short	0x0003
        /*0052*/ 	.short	0x0010
        /*0054*/ 	.byte	0x00, 0xf5, 0x21, 0x00


	//----- nvinfo : EIATTR_KPARAM_INFO
	.align		4
.L_19391:
        /*0058*/ 	.byte	0x04, 0x17
        /*005a*/ 	.short	(.L_19393 - .L_19392)
.L_19392:
        /*005c*/ 	.word	0x00000000
        /*0060*/ 	.short	0x0002
        /*0062*/ 	.short	0x0008
        /*0064*/ 	.byte	0x00, 0xf0, 0x11, 0x00


	//----- nvinfo : EIATTR_KPARAM_INFO
	.align		4
.L_19393:
        /*0068*/ 	.byte	0x04, 0x17
        /*006a*/ 	.short	(.L_19395 - .L_19394)
.L_19394:
        /*006c*/ 	.word	0x00000000
        /*0070*/ 	.short	0x0001
        /*0072*/ 	.short	0x0004
        /*0074*/ 	.byte	0x00, 0xf0, 0x11, 0x00


	//----- nvinfo : EIATTR_KPARAM_INFO
	.align		4
.L_19395:
        /*0078*/ 	.byte	0x04, 0x17
        /*007a*/ 	.short	(.L_19397 - .L_19396)
.L_19396:
        /*007c*/ 	.word	0x00000000
        /*0080*/ 	.short	0x0000
        /*0082*/ 	.short	0x0000
        /*0084*/ 	.byte	0x00, 0xf0, 0x11, 0x00


	//----- nvinfo : EIATTR_SPARSE_MMA_MASK
	.align		4
.L_19397:
        /*0088*/ 	.byte	0x03, 0x50
        /*008a*/ 	.short	0x0000


	//----- nvinfo : EIATTR_MAXREG_COUNT
	.align		4
        /*008c*/ 	.byte	0x03, 0x1b
        /*008e*/ 	.short	0x00ff


	//----- nvinfo : EIATTR_NUM_BARRIERS
	.align		4
        /*0090*/ 	.byte	0x02, 0x4c
        /*0092*/ 	.byte	0x01
	.zero		1


	//----- nvinfo : EIATTR_MERCURY_ISA_VERSION
	.align		4
        /*0094*/ 	.byte	0x03, 0x5f
        /*0096*/ 	.short	0x0101


	//----- nvinfo : EIATTR_COOP_GROUP_MASK_REGIDS
	.align		4
        /*0098*/ 	.byte	0x04, 0x29
        /*009a*/ 	.short	(.L_19399 - .L_19398)


	//   ....[0]....
.L_19398:
        /*009c*/ 	.word	0xffffffff


	//   ....[1]....
        /*00a0*/ 	.word	0xffffffff


	//   ....[2]....
        /*00a4*/ 	.word	0xffffffff


	//   ....[3]....
        /*00a8*/ 	.word	0x0500001d


	//   ....[4]....
        /*00ac*/ 	.word	0x0500001d


	//   ....[5]....
        /*00b0*/ 	.word	0x0500001d


	//----- nvinfo : EIATTR_COOP_GROUP_INSTR_OFFSETS
	.align		4
.L_19399:
        /*00b4*/ 	.byte	0x04, 0x28
        /*00b6*/ 	.short	(.L_19401 - .L_19400)


	//   ....[0]....
.L_19400:
        /*00b8*/ 	.word	0x000013b0


	//   ....[1]....
        /*00bc*/ 	.word	0x000013d0


	//   ....[2]....
        /*00c0*/ 	.word	0x000013f0


	//   ....[3]....
        /*00c4*/ 	.word	0x00001b40


	//   ....[4]....
        /*00c8*/ 	.word	0x00001bd0


	//   ....[5]....
        /*00cc*/ 	.word	0x00001c40


	//----- nvinfo : EIATTR_VRC_CTA_INIT_COUNT
	.align		4
.L_19401:
        /*00d0*/ 	.byte	0x02, 0x4a
	.zero		1
	.zero		1


	//----- nvinfo : EIATTR_EXIT_INSTR_OFFSETS
	.align		4
        /*00d4*/ 	.byte	0x04, 0x1c
        /*00d6*/ 	.short	(.L_19403 - .L_19402)


	//   ....[0]....
.L_19402:
        /*00d8*/ 	.word	0x000002c0


	//   ....[1]....
        /*00dc*/ 	.word	0x00001490


	//   ....[2]....
        /*00e0*/ 	.word	0x00001830


	//   ....[3]....
        /*00e4*/ 	.word	0x00001ad0


	//----- nvinfo : EIATTR_MAX_THREADS
	.align		4
.L_19403:
        /*00e8*/ 	.byte	0x04, 0x05
        /*00ea*/ 	.short	(.L_19405 - .L_19404)
.L_19404:
        /*00ec*/ 	.word	0x00000100
        /*00f0*/ 	.word	0x00000001
        /*00f4*/ 	.word	0x00000001


	//----- nvinfo : EIATTR_CRS_STACK_SIZE
	.align		4
.L_19405:
        /*00f8*/ 	.byte	0x04, 0x1e
        /*00fa*/ 	.short	(.L_19407 - .L_19406)
.L_19406:
        /*00fc*/ 	.word	0x00000000


	//----- nvinfo : EIATTR_CBANK_PARAM_SIZE
	.align		4
.L_19407:
        /*0100*/ 	.byte	0x03, 0x19
        /*0102*/ 	.short	0x0030


	//----- nvinfo : EIATTR_PARAM_CBANK
	.align		4
        /*0104*/ 	.byte	0x04, 0x0a
        /*0106*/ 	.short	(.L_19409 - .L_19408)
	.align		4
.L_19408:
        /*0108*/ 	.word	index@(.nv.constant0._Z9cuda_gemmIiLi256ELi1ELi1ELi128ELi128ELi128ELi32ELi0ELi1EEviiiPT_S1_S1_ii)
        /*010c*/ 	.short	0x0380
        /*010e*/ 	.short	0x0030


	//----- nvinfo : EIATTR_SW_WAR
	.align		4
.L_19409:
        /*0110*/ 	.byte	0x04, 0x36
        /*0112*/ 	.short	(.L_19411 - .L_19410)
.L_19410:
        /*0114*/ 	.word	0x00000008
.L_19411:


//--------------------- .nv.info._Z9cuda_gemmIiLi256ELi1ELi1ELi128ELi128ELi128ELi32ELi0ELi0EEviiiPT_S1_S1_ii --------------------------
	.section	.nv.info._Z9cuda_gemmIiLi256ELi1ELi1ELi128ELi128ELi128ELi32ELi0ELi0EEviiiPT_S1_S1_ii,"",@"SHT_CUDA_INFO"
	.sectionflags	@""
	.align	4


	//----- nvinfo : EIATTR_CUDA_API_VERSION
	.align		4
        /*0000*/ 	.byte	0x04, 0x37
        /*0002*/ 	.short	(.L_19413 - .L_19412)
.L_19412:
        /*0004*/ 	.word	0x00000082


	//----- nvinfo : EIATTR_KPARAM_INFO
	.align		4
.L_19413:
        /*0008*/ 	.byte	0x04, 0x17
        /*000a*/ 	.short	(.L_19415 - .L_19414)
.L_19414:
        /*000c*/ 	.word	0x00000000
        /*0010*/ 	.short	0x0007
        /*0012*/ 	.short	0x002c
        /*0014*/ 	.byte	0x00, 0xf0, 0x11, 0x00


	//----- nvinfo : EIATTR_KPARAM_INFO
	.align		4
.L_19415:
        /*0018*/ 	.byte	0x04, 0x17
        /*001a*/ 	.short	(.L_19417 - .L_19416)
.L_19416:
        /*001c*/ 	.word	0x00000000
        /*0020*/ 	.short	0x0006
        /*0022*/ 	.short	0x0028
        /*0024*/ 	.byte	0x00, 0xf0, 0x11, 0x00


	//----- nvinfo : EIATTR_KPARAM_INFO
	.align		4
.L_19417:
        /*0028*/ 	.byte	0x04, 0x17
        /*002a*/ 	.short	(.L_19419 - .L_19418)
.L_19418:
        /*002c*/ 	.word	0x00000000
        /*0030*/ 	.short	0x0005
        /*0032*/ 	.short	0x0020
        /*0034*/ 	.byte	0x00, 0xf5, 0x21, 0x00


	//----- nvinfo : EIATTR_KPARAM_INFO
	.align		4
.L_19419:
        /*0038*/ 	.byte	0x04, 0x17
        /*003a*/ 	.short	(.L_19421 - .L_19420)
.L_19420:
        /*003c*/ 	.word	0x00000000
        /*0040*/ 	.short	0x0004
        /*0042*/ 	.short	0x0018
        /*0044*/ 	.byte	0x00, 0xf5, 0x21, 0x00


	//----- nvinfo : EIATTR_KPARAM_INFO
	.align		4
.L_19421:
        /*0048*/ 	.byte	0x04, 0x17
        /*004a*/ 	.short	(.L_19423 - .L_19422)
.L_19422:
        /*004c*/ 	.word	0x00000000
        /*0050*/ 	.short	0x0003
        /*0052*/ 	.short	0x0010
        /*0054*/ 	.byte	0x00, 0xf5, 0x21, 0x00


	//----- nvinfo : EIATTR_KPARAM_INFO
	.align		4
.L_19423:
        /*0058*/ 	.byte	0x04, 0x17
        /*005a*/ 	.short	(.L_19425 - .L_19424)
.L_19424:
        /*005c*/ 	.word	0x00000000
        /*0060*/ 	.short	0x0002
        /*0062*/ 	.short	0x0008
        /*0064*/ 	.byte	0x00, 0xf0, 0x11, 0x00


	//----- nvinfo : EIATTR_KPARAM_INFO
	.align		4
.L_19425:
        /*0068*/ 	.byte	0x04, 0x17
        /*006a*/ 	.short	(.L_19427 - .L_19426)
.L_19426:
        /*006c*/ 	.word	0x00000000
        /*0070*/ 	.short	0x0001
        /*0072*/ 	.short	0x0004
        /*0074*/ 	.byte	0x00, 0xf0, 0x11, 0x00


	//----- nvinfo : EIATTR_KPARAM_INFO
	.align		4
.L_19427:
        /*0078*/ 	.byte	0x04, 0x17
        /*007a*/ 	.short	(.L_19429 - .L_19428)
.L_19428:
        /*007c*/ 	.word	0x00000000
        /*0080*/ 	.short	0x0000
        /*0082*/ 	.short	0x0000
        /*0084*/ 	.byte	0x00, 0xf0, 0x11, 0x00


	//----- nvinfo : EIATTR_SPARSE_MMA_MASK
	.align		4
.L_19429:
        /*0088*/ 	.byte	0x03, 0x50
        /*008a*/ 	.short	0x0000


	//----- nvinfo : EIATTR_MAXREG_COUNT
	.align		4
        /*008c*/ 	.byte	0x03, 0x1b
        /*008e*/ 	.short	0x00ff


	//----- nvinfo : EIATTR_NUM_BARRIERS
	.align		4
        /*0090*/ 	.byte	0x02, 0x4c
        /*0092*/ 	.byte	0x01
	.zero		1


	//----- nvinfo : EIATTR_MERCURY_ISA_VERSION
	.align		4
        /*0094*/ 	.byte	0x03, 0x5f
        /*0096*/ 	.short	0x0101


	//----- nvinfo : EIATTR_COOP_GROUP_MASK_REGIDS
	.align		4
        /*0098*/ 	.byte	0x04, 0x29
        /*009a*/ 	.short	(.L_19431 - .L_19430)


	//   ....[0]....
.L_19430:
        /*009c*/ 	.word	0xffffffff


	//----- nvinfo : EIATTR_COOP_GROUP_INSTR_OFFSETS
	.align		4
.L_19431:
        /*00a0*/ 	.byte	0x04, 0x28
        /*00a2*/ 	.short	(.L_19433 - .L_19432)


	//   ....[0]....
.L_19432:
        /*00a4*/ 	.word	0x000055c0


	//----- nvinfo : EIATTR_VRC_CTA_INIT_COUNT
	.align		4
.L_19433:
        /*00a8*/ 	.byte	0x02, 0x4a
	.zero		1
	.zero		1


	//----- nvinfo : EIATTR_EXIT_INSTR_OFFSETS
	.align		4
        /*00ac*/ 	.byte	0x04, 0x1c
        /*00ae*/ 	.short	(.L_19435 - .L_19434)


	//   ....[0]....
.L_19434:
        /*00b0*/ 	.word	0x00000660


	//   ....[1]....
        /*00b4*/ 	.word	0x000057f0


	//   ....[2]....
        /*00b8*/ 	.word	0x00005ea0


	//   ....[3]....
        /*00bc*/ 	.word	0x00006640


	//----- nvinfo : EIATTR_MAX_THREADS
	.align		4
.L_19435:
        /*00c0*/ 	.byte	0x04, 0x05
        /*00c2*/ 	.short	(.L_19437 - .L_19436)
.L_19436:
        /*00c4*/ 	.word	0x00000100
        /*00c8*/ 	.word	0x00000001
        /*00cc*/ 	.word	0x00000001


	//----- nvinfo : EIATTR_CRS_STACK_SIZE
	.align		4
.L_19437:
        /*00d0*/ 	.byte	0x04, 0x1e
        /*00d2*/ 	.short	(.L_19439 - .L_19438)
.L_19438:
        /*00d4*/ 	.word	0x00000000


	//----- nvinfo : EIATTR_CBANK_PARAM_SIZE
	.align		4
.L_19439:
        /*00d8*/ 	.byte	0x03, 0x19
        /*00da*/ 	.short	0x0030


	//----- nvinfo : EIATTR_PARAM_CBANK
	.align		4
        /*00dc*/ 	.byte	0x04, 0x0a
        /*00de*/ 	.short	(.L_19441 - .L_19440)
	.align		4
.L_19440:
        /*00e0*/ 	.word	index@(.nv.constant0._Z9cuda_gemmIiLi256ELi1ELi1ELi128ELi128ELi128ELi32ELi0ELi0EEviiiPT_S1_S1_ii)
        /*00e4*/ 	.short	0x0380
        /*00e6*/ 	.short	0x0030


	//----- nvinfo : EIATTR_SW_WAR
	.align		4
.L_19441:
        /*00e8*/ 	.byte	0x04, 0x36
        /*00ea*/ 	.short	(.L_19443 - .L_19442)
.L_19442:
        /*00ec*/ 	.word	0x00000008
.L_19443:


//--------------------- .nv.info._Z9cuda_gemmIiLi256ELi1ELi1ELi128ELi64ELi64ELi32ELi1ELi1EEviiiPT_S1_S1_ii --------------------------
	.section	.nv.info._Z9cuda_gemmIiLi256ELi1ELi1ELi128ELi64ELi64ELi32ELi1ELi1EEviiiPT_S1_S1_ii,"",@"SHT_CUDA_INFO"
	.sectionflags	@""
	.align	4


	//----- nvinfo : EIATTR_CUDA_API_VERSION
	.align		4
        /*0000*/ 	.byte	0x04, 0x37
        /*0002*/ 	.short	(.L_19445 - .L_19444)
.L_19444:
        /*0004*/ 	.word	0x00000082


	//----- nvinfo : EIATTR_KPARAM_INFO
	.align		4
.L_19445:
        /*0008*/ 	.byte	0x04, 0x17
        /*000a*/ 	.short	(.L_19447 - .L_19446)
.L_19446:
        /*000c*/ 	.word	0x00000000
        /*0010*/ 	.short	0x0007
        /*0012*/ 	.short	0x002c
        /*0014*/ 	.byte	0x00, 0xf0, 0x11, 0x00


	//----- nvinfo : EIATTR_KPARAM_INFO
	.align		4
.L_19447:
        /*0018*/ 	.byte	0x04, 0x17
        /*001a*/ 	.short	(.L_19449 - .L_19448)
.L_19448:
        /*001c*/ 	.word	0x00000000
        /*0020*/ 	.short	0x0006
        /*0022*/ 	.short	0x0028
        /*0024*/ 	.byte	0x00, 0xf0, 0x11, 0x00


	//----- nvinfo : EIATTR_KPARAM_INFO
	.align		4
.L_19449:
        /*0028*/ 	.byte	0x04, 0x17
        /*002a*/ 	.short	(.L_19451 - .L_19450)
.L_19450:
        /*002c*/ 	.word	0x00000000
        /*0030*/ 	.short	0x0005
        /*0032*/ 	.short	0x0020
        /*0034*/ 	.byte	0x00, 0xf5, 0x21, 0x00


	//----- nvinfo : EIATTR_KPARAM_INFO
	.align		4
.L_19451:
        /*0038*/ 	.byte	0x04, 0x17
        /*003a*/ 	.short	(.L_19453 - .L_19452)
.L_19452:
        /*003c*/ 	.word	0x00000000
        /*0040*/ 	.short	0x0004
        /*0042*/ 	.short	0x0018
        /*0044*/ 	.byte	0x00, 0xf5, 0x21, 0x00


	//----- nvinfo : EIATTR_KPARAM_INFO
	.align		4
.L_19453:
        /*0048*/ 	.byte	0x04, 0x17
        /*004a*/ 	.short	(.L_19455 - .L_19454)
.L_19454:
        /*004c*/ 	.word	0x00000000
        /*0050*/ 	.short	0x0003
        /*0052*/ 	.short	0x0010
        /*0054*/ 	.byte	0x00, 0xf5, 0x21, 0x00


	//----- nvinfo : EIATTR_KPARAM_INFO
	.align		4
.L_19455:
        /*0058*/ 	.byte	0x04, 0x17
        /*005a*/ 	.short	(.L_19457 - .L_19456)
.L_19456:
        /*005c*/ 	.word	0x00000000
        /*0060*/ 	.short	0x0002
        /*0062*/ 	.short	0x0008
        /*0064*/ 	.byte	0x00, 0xf0, 0x11, 0x00


	//----- nvinfo : EIATTR_KPARAM_INFO
	.align		4
.L_19457:
        /*0068*/ 	.byte	0x04, 0x17
        /*006a*/ 	.short	(.L_19459 - .L_19458)
.L_19458:
        /*006c*/ 	.word	0x00000000
        /*0070*/ 	.short	0x0001
        /*0072*/ 	.short	0x0004
        /*0074*/ 	.byte	0x00, 0xf0, 0x11, 0x00


	//----- nvinfo : EIATTR_KPARAM_INFO
	.align		4
.L_19459:
        /*0078*/ 	.byte	0x04, 0x17
        /*007a*/ 	.short	(.L_19461 - .L_19460)
.L_19460:
        /*007c*/ 	.word	0x00000000
        /*0080*/ 	.short	0x0000
        /*0082*/ 	.short	0x0000
        /*0084*/ 	.byte	0x00, 0xf0, 0x11, 0x00


	//----- nvinfo : EIATTR_SPARSE_MMA_MASK
	.align		4
.L_19461:
        /*0088*/ 	.byte	0x03, 0x50
        /*008a*/ 	.short	0x0000


	//----- nvinfo : EIATTR_MAXREG_COUNT
	.align		4
        /*008c*/ 	.byte	0x03, 0x1b
        /*008e*/ 	.short	0x00ff


	//----- nvinfo : EIATTR_NUM_BARRIERS
	.align		4
        /*0090*/ 	.byte	0x02, 0x4c
        /*0092*/ 	.byte	0x01
	.zero		1


	//----- nvinfo : EIATTR_MERCURY_ISA_VERSION
	.align		4
        /*0094*/ 	.byte	0x03, 0x5f
        /*0096*/ 	.short	0x0101


	//----- nvinfo : EIATTR_COOP_GROUP_MASK_REGIDS
	.align		4
        /*0098*/ 	.byte	0x04, 0x29
        /*009a*/ 	.short	(.L_19463 - .L_19462)


	//   ....[0]....
.L_19462:
        /*009c*/ 	.word	0xffffffff


	//   ....[1]....
        /*00a0*/ 	.word	0xffffffff


	//   ....[2]....
        /*00a4*/ 	.word	0x0500001c


	//   ....[3]....
        /*00a8*/ 	.word	0x0500001c


	//----- nvinfo : EIATTR_COOP_GROUP_INSTR_OFFSETS
	.align		4
.L_19463:
        /*00ac*/ 	.byte	0x04, 0x28
        /*00ae*/ 	.short	(.L_19465 - .L_19464)


	//   ....[0]....
.L_19464:
        /*00b0*/ 	.word	0x00001280


	//   ....[1]....
        /*00b4*/ 	.word	0x000012a0


	//   ....[2]....
        /*00b8*/ 	.word	0x000018e0


	//   ....[3]....
        /*00bc*/ 	.word	0x00001980


	//----- nvinfo : EIATTR_VRC_CTA_INIT_COUNT
	.align		4
.L_19465:
        /*00c0*/ 	.byte	0x02, 0x4a
	.zero		1
	.zero		1


	//----- nvinfo : EIATTR_EXIT_INSTR_OFFSETS
	.align		4
        /*00c4*/ 	.byte	0x04, 0x1c
        /*00c6*/ 	.short	(.L_19467 - .L_19466)


	//   ....[0]....
.L_19466:
        /*00c8*/ 	.word	0x00000050


	//   ....[1]....
        /*00cc*/ 	.word	0x00001350


	//   ....[2]....
        /*00d0*/ 	.word	0x00001680


	//   ....[3]....
        /*00d4*/ 	.word	0x00001880


	//----- nvinfo : EIATTR_MAX_THREADS
	.align		4
.L_19467:
        /*00d8*/ 	.byte	0x04, 0x05
        /*00da*/ 	.short	(.L_19469 - .L_19468)
.L_19468:
        /*00dc*/ 	.word	0x00000100
        /*00e0*/ 	.word	0x00000001
        /*00e4*/ 	.word	0x00000001


	//----- nvinfo : EIATTR_CRS_STACK_SIZE
	.align		4
.L_19469:
        /*00e8*/ 	.byte	0x04, 0x1e
        /*00ea*/ 	.short	(.L_19471 - .L_19470)
.L_19470:
        /*00ec*/ 	.word	0x00000000


	//----- nvinfo : EIATTR_CBANK_PARAM_SIZE
	.align		4
.L_19471:
        /*00f0*/ 	.byte	0x03, 0x19
        /*00f2*/ 	.short	0x0030


	//----- nvinfo : EIATTR_PARAM_CBANK
	.align		4
        /*00f4*/ 	.byte	0x04, 0x0a
        /*00f6*/ 	.short	(.L_19473 - .L_19472)
	.align		4
.L_19472:
        /*00f8*/ 	.word	index@(.nv.constant0._Z9cuda_gemmIiLi256ELi1ELi1ELi128ELi64ELi64ELi32ELi1ELi1EEviiiPT_S1_S1_ii)
        /*00fc*/ 	.short	0x0380
        /*00fe*/ 	.short	0x0030


	//----- nvinfo : EIATTR_SW_WAR
	.align		4
.L_19473:
        /*0100*/ 	.byte	0x04, 0x36
        /*0102*/ 	.short	(.L_19475 - .L_19474)
.L_19474:
        /*0104*/ 	.word	0x00000008
.L_19475:


//--------------------- .nv.info._Z9cuda_gemmIiLi256ELi1ELi1ELi128ELi64ELi64ELi32ELi1ELi0EEviiiPT_S1_S1_ii --------------------------
	.section	.nv.info._Z9cuda_gemmIiLi256ELi1ELi1ELi128ELi64ELi64ELi32ELi1ELi0EEviiiPT_S1_S1_ii,"",@"SHT_CUDA_INFO"
	.sectionflags	@""
	.align	4


	//----- nvinfo : EIATTR_CUDA_API_VERSION
	.align		4
        /*0000*/ 	.byte	0x04, 0x37
        /*0002*/ 	.short	(.L_19477 - .L_19476)
.L_19476:
        /*0004*/ 	.word	0x00000082


	//----- nvinfo : EIATTR_KPARAM_INFO
	.align		4
.L_19477:
        /*0008*/ 	.byte	0x04, 0x17
        /*000a*/ 	.short	(.L_19479 - .L_19478)
.L_19478:
        /*000c*/ 	.word	0x00000000
        /*0010*/ 	.short	0x0007
        /*0012*/ 	.short	0x002c
        /*0014*/ 	.byte	0x00, 0xf0, 0x11, 0x00


	//----- nvinfo : EIATTR_KPARAM_INFO
	.align		4
.L_19479:
        /*0018*/ 	.byte	0x04, 0x17
        /*001a*/ 	.short	(.L_19481 - .L_19480)
.L_19480:
        /*001c*/ 	.word	0x00000000
        /*0020*/ 	.short	0x0006
        /*0022*/ 	.short	0x0028
        /*0024*/ 	.byte	0x00, 0xf0, 0x11, 0x00


	//----- nvinfo : EIATTR_KPARAM_INFO
	.align		4
.L_19481:
        /*0028*/ 	.byte	0x04, 0x17
        /*002a*/ 	.short	(.L_19483 - .L_19482)
.L_19482:
        /*002c*/ 	.word	0x00000000
        /*0030*/ 	.short	0x0005
        /*0032*/ 	.short	0x0020
        /*0034*/ 	.byte	0x00, 0xf5, 0x21, 0x00


	//----- nvinfo : EIATTR_KPARAM_INFO
	.align		4
.L_19483:
        /*0038*/ 	.byte	0x04, 0x17
        /*003a*/ 	.short	(.L_19485 - .L_19484)
.L_19484:
        /*003c*/ 	.word	0x00000000
        /*0040*/ 	.short	0x0004
        /*0042*/ 	.short	0x0018
        /*0044*/ 	.byte	0x00, 0xf5, 0x21, 0x00


	//----- nvinfo : EIATTR_KPARAM_INFO
	.align		4
.L_19485:
        /*0048*/ 	.byte	0x04, 0x17
        /*004a*/ 	.short	(.L_19487 - .L_19486)
.L_19486:
        /*004c*/ 	.word	0x00000000
        /*0050*/ 	.short	0x0003
        /*0052*/ 	.short	0x0010
        /*0054*/ 	.byte	0x00, 0xf5, 0x21, 0x00


	//----- nvinfo : EIATTR_KPARAM_INFO
	.align		4
.L_19487:
        /*0058*/ 	.byte	0x04, 0x17
        /*005a*/ 	.short	(.L_19489 - .L_19488)
.L_19488:
        /*005c*/ 	.word	0x00000000
        /*0060*/ 	.short	0x0002
        /*0062*/ 	.short	0x0008
        /*0064*/ 	.byte	0x00, 0xf0, 0x11, 0x00


	//----- nvinfo : EIATTR_KPARAM_INFO
	.align		4
.L_19489:
        /*0068*/ 	.byte	0x04, 0x17
        /*006a*/ 	.short	(.L_19491 - .L_19490)
.L_19490:
        /*006c*/ 	.word	0x00000000
        /*0070*/ 	.short	0x0001
        /*0072*/ 	.short	0x0004
        /*0074*/ 	.byte	0x00, 0xf0, 0x11, 0x00


	//----- nvinfo : EIATTR_KPARAM_INFO
	.align		4
.L_19491:
        /*0078*/ 	.byte	0x04, 0x17
        /*007a*/ 	.short	(.L_19493 - .L_19492)
.L_19492:
        /*007c*/ 	.word	0x00000000
        /*0080*/ 	.short	0x0000
        /*0082*/ 	.short	0x0000
        /*0084*/ 	.byte	0x00, 0xf0, 0x11, 0x00


	//----- nvinfo : EIATTR_SPARSE_MMA_MASK
	.align		4
.L_19493:
        /*0088*/ 	.byte	0x03, 0x50
        /*008a*/ 	.short	0x0000


	//----- nvinfo : EIATTR_MAXREG_COUNT
	.align		4
        /*008c*/ 	.byte	0x03, 0x1b
        /*008e*/ 	.short	0x00ff


	//----- nvinfo : EIATTR_NUM_BARRIERS
	.align		4
        /*0090*/ 	.byte	0x02, 0x4c
        /*0092*/ 	.byte	0x01
	.zero		1


	//----- nvinfo : EIATTR_MERCURY_ISA_VERSION
	.align		4
        /*0094*/ 	.byte	0x03, 0x5f
        /*0096*/ 	.short	0x0101


	//----- nvinfo : EIATTR_COOP_GROUP_MASK_REGIDS
	.align		4
        /*0098*/ 	.byte	0x04, 0x29
        /*009a*/ 	.short	(.L_19495 - .L_19494)


	//   ....[0]....
.L_19494:
        /*009c*/ 	.word	0xffffffff


	//----- nvinfo : EIATTR_COOP_GROUP_INSTR_OFFSETS
	.align		4
.L_19495:
        /*00a0*/ 	.byte	0x04, 0x28
        /*00a2*/ 	.short	(.L_19497 - .L_19496)


	//   ....[0]....
.L_19496:
        /*00a4*/ 	.word	0x00005480


	//----- nvinfo : EIATTR_VRC_CTA_INIT_COUNT
	.align		4
.L_19497:
        /*00a8*/ 	.byte	0x02, 0x4a
	.zero		1
	.zero		1


	//----- nvinfo : EIATTR_EXIT_INSTR_OFFSETS
	.align		4
        /*00ac*/ 	.byte	0x04, 0x1c
        /*00ae*/ 	.short	(.L_19499 - .L_19498)


	//   ....[0]....
.L_19498:
        /*00b0*/ 	.word	0x00000480


	//   ....[1]....
        /*00b4*/ 	.word	0x000056d0


	//   ....[2]....
        /*00b8*/ 	.word	0x00005a00


	//   ....[3]....
        /*00bc*/ 	.word	0x00005c00


	//----- nvinfo : EIATTR_MAX_THREADS
	.align		4
.L_19499:
        /*00c0*/ 	.byte	0x04, 0x05
        /*00c2*/ 	.short	(.L_19501 - .L_19500)
.L_19500:
        /*00c4*/ 	.word	0x00000100
        /*00c8*/ 	.word	0x00000001
        /*00cc*/ 	.word	0x00000001


	//----- nvinfo : EIATTR_CRS_STACK_SIZE
	.align		4
.L_19501:
        /*00d0*/ 	.byte	0x04, 0x1e
        /*00d2*/ 	.short	(.L_19503 - .L_19502)
.L_19502:
        /*00d4*/ 	.word	0x00000000


	//----- nvinfo : EIATTR_CBANK_PARAM_SIZE
	.align		4
.L_19503:
        /*00d8*/ 	.byte	0x03, 0x19
        /*00da*/ 	.short	0x0030


	//----- nvinfo : EIATTR_PARAM_CBANK
	.align		4
        /*00dc*/ 	.byte	0x04, 0x0a
        /*00de*/ 	.short	(.L_19505 - .L_19504)
	.align		4
.L_19504:
        /*00e0*/ 	.word	index@(.nv.constant0._Z9cuda_gemmIiLi256ELi1ELi1ELi128ELi64ELi64ELi32ELi1ELi0EEviiiPT_S1_S1_ii)
        /*00e4*/ 	.short	0x0380
        /*00e6*/ 	.short	0x0030


	//----- nvinfo : EIATTR_SW_WAR
	.align		4
.L_19505:
        /*00e8*/ 	.byte	0x04, 0x36
        /*00ea*/ 	.short	(.L_19507 - .L_19506)
.L_19506:
        /*00ec*/ 	.word	0x00000008
.L_19507:


//--------------------- .nv.info._Z9cuda_gemmIiLi256ELi1ELi1ELi128ELi64ELi64ELi32ELi0ELi1EEviiiPT_S1_S1_ii --------------------------
	.section	.nv.info._Z9cuda_gemmIiLi256ELi1ELi1ELi128ELi64ELi64ELi32ELi0ELi1EEviiiPT_S1_S1_ii,"",@"SHT_CUDA_INFO"
	.sectionflags	@""
	.align	4


	//----- nvinfo : EIATTR_CUDA_API_VERSION
	.align		4
        /*0000*/ 	.byte	0x04, 0x37
        /*0002*/ 	.short	(.L_19509 - .L_19508)
.L_19508:
        /*0004*/ 	.word	0x00000082


	//----- nvinfo : EIATTR_KPARAM_INFO
	.align		4
.L_19509:
        /*0008*/ 	.byte	0x04, 0x17
        /*000a*/ 	.short	(.L_19511 - .L_19510)
.L_19510:
        /*000c*/ 	.word	0x00000000
        /*0010*/ 	.short	0x0007
        /*0012*/ 	.short	0x002c
        /*0014*/ 	.byte	0x00, 0xf0, 0x11, 0x00


	//----- nvinfo : EIATTR_KPARAM_INFO
	.align		4
.L_19511:
        /*0018*/ 	.byte	0x04, 0x17
        /*001a*/ 	.short	(.L_19513 - .L_19512)
.L_19512:
        /*001c*/ 	.word	0x00000000
        /*0020*/ 	.short	0x0006
        /*0022*/ 	.short	0x0028
        /*0024*/ 	.byte	0x00, 0xf0, 0x11, 0x00


	//----- nvinfo : EIATTR_KPARAM_INFO
	.align		4
.L_19513:
        /*0028*/ 	.byte	0x04, 0x17
        /*002a*/ 	.short	(.L_19515 - .L_19514)
.L_19514:
        /*002c*/ 	.word	0x00000000
        /*0030*/ 	.short	0x0005
        /*0032*/ 	.short	0x0020
        /*0034*/ 	.byte	0x00, 0xf5, 0x21, 0x00


	//----- nvinfo : EIATTR_KPARAM_INFO
	.align		4
.L_19515:
        /*0038*/ 	.byte	0x04, 0x17
        /*003a*/ 	.short	(.L_19517 - .L_19516)
.L_19516:
        /*003c*/ 	.word	0x00000000
        /*0040*/ 	.short	0x0004
        /*0042*/ 	.short	0x0018
        /*0044*/ 	.byte	0x00, 0xf5, 0x21, 0x00


	//----- nvinfo : EIATTR_KPARAM_INFO
	.align		4
.L_19517:
        /*0048*/ 	.byte	0x04, 0x17
        /*004a*/ 	.short	(.L_19519 - .L_19518)
.L_19518:
        /*004c*/ 	.word	0x00000000
        /*0050*/ 	.short	0x0003
        /*0052*/ 	.short	0x0010
        /*0054*/ 	.byte	0x00, 0xf5, 0x21, 0x00


	//----- nvinfo : EIATTR_KPARAM_INFO
	.align		4
.L_19519:
        /*0058*/ 	.byte	0x04, 0x17
        /*005a*/ 	.short	(.L_19521 - .L_19520)
.L_19520:
        /*005c*/ 	.word	0x00000000
        /*0060*/ 	.short	0x0002
        /*0062*/ 	.short	0x0008
        /*0064*/ 	.byte	0x00, 0xf0, 0x11, 0x00


	//----- nvinfo : EIATTR_KPARAM_INFO
	.align		4
.L_19521:
        /*0068*/ 	.byte	0x04, 0x17
        /*006a*/ 	.short	(.L_19523 - .L_19522)
.L_19522:
        /*006c*/ 	.word	0x00000000
        /*0070*/ 	.short	0x0001
        /*0072*/ 	.short	0x0004
        /*0074*/ 	.byte	0x00, 0xf0, 0x11, 0x00


	//----- nvinfo : EIATTR_KPARAM_INFO
	.align		4
.L_19523:
        /*0078*/ 	.byte	0x04, 0x17
        /*007a*/ 	.short	(.L_19525 - .L_19524)
.L_19524:
        /*007c*/ 	.word	0x00000000
        /*0080*/ 	.short	0x0000
        /*0082*/ 	.short	0x0000
        /*0084*/ 	.byte	0x00, 0xf0, 0x11, 0x00


	//----- nvinfo : EIATTR_SPARSE_MMA_MASK
	.align		4
.L_19525:
        /*0088*/ 	.byte	0x03, 0x50
        /*008a*/ 	.short	0x0000


	//----- nvinfo : EIATTR_MAXREG_COUNT
	.align		4
        /*008c*/ 	.byte	0x03, 0x1b
        /*008e*/ 	.short	0x00ff


	//----- nvinfo : EIATTR_NUM_BARRIERS
	.align		4
        /*0090*/ 	.byte	0x02, 0x4c
        /*0092*/ 	.byte	0x01
	.zero		1


	//----- nvinfo : EIATTR_MERCURY_ISA_VERSION
	.align		4
        /*0094*/ 	.byte	0x03, 0x5f
        /*0096*/ 	.short	0x0101


	//----- nvinfo : EIATTR_COOP_GROUP_MASK_REGIDS
	.align		4
        /*0098*/ 	.byte	0x04, 0x29
        /*009a*/ 	.short	(.L_19527 - .L_19526)


	//   ....[0]....
.L_19526:
        /*009c*/ 	.word	0xffffffff


	//   ....[1]....
        /*00a0*/ 	.word	0xffffffff


	//   ....[2]....
        /*00a4*/ 	.word	0x0500001c


	//   ....[3]....
        /*00a8*/ 	.word	0x0500001c


	//----- nvinfo : EIATTR_COOP_GROUP_INSTR_OFFSETS
	.align		4
.L_19527:
        /*00ac*/ 	.byte	0x04, 0x28
        /*00ae*/ 	.short	(.L_19529 - .L_19528)


	//   ....[0]....
.L_19528:
        /*00b0*/ 	.word	0x000014f0


	//   ....[1]....
        /*00b4*/ 	.word	0x00001510


	//   ....[2]....
        /*00b8*/ 	.word	0x00001ca0


	//   ....[3]....
        /*00bc*/ 	.word	0x00001d40


	//----- nvinfo : EIATTR_VRC_CTA_INIT_COUNT
	.align		4
.L_19529:
        /*00c0*/ 	.byte	0x02, 0x4a
	.zero		1
	.zero		1


	//----- nvinfo : EIATTR_EXIT_INSTR_OFFSETS
	.align		4
        /*00c4*/ 	.byte	0x04, 0x1c
        /*00c6*/ 	.short	(.L_19531 - .L_19530)


	//   ....[0]....
.L_19530:
        /*00c8*/ 	.word	0x000002b0


	//   ....[1]....
        /*00cc*/ 	.word	0x000015c0


	//   ....[2]....
        /*00d0*/ 	.word	0x00001970


	//   ....[3]....
        /*00d4*/ 	.word	0x00001c40


	//----- nvinfo : EIATTR_MAX_THREADS
	.align		4
.L_19531:
        /*00d8*/ 	.byte	0x04, 0x05
        /*00da*/ 	.short	(.L_19533 - .L_19532)
.L_19532:
        /*00dc*/ 	.word	0x00000100
        /*00e0*/ 	.word	0x00000001
        /*00e4*/ 	.word	0x00000001


	//----- nvinfo : EIATTR_CRS_STACK_SIZE
	.align		4
.L_19533:
        /*00e8*/ 	.byte	0x04, 0x1e
        /*00ea*/ 	.short	(.L_19535 - .L_19534)
.L_19534:
        /*00ec*/ 	.word	0x00000000


	//----- nvinfo : EIATTR_CBANK_PARAM_SIZE
	.align		4
.L_19535:
        /*00f0*/ 	.byte	0x03, 0x19
        /*00f2*/ 	.short	0x0030


	//----- nvinfo : EIATTR_PARAM_CBANK
	.align		4
        /*00f4*/ 	.byte	0x04, 0x0a
        /*00f6*/ 	.short	(.L_19537 - .L_19536)
	.align		4
.L_19536:
        /*00f8*/ 	.word	index@(.nv.constant0._Z9cuda_gemmIiLi256ELi1ELi1ELi128ELi64ELi64ELi32ELi0ELi1EEviiiPT_S1_S1_ii)
        /*00fc*/ 	.short	0x0380
        /*00fe*/ 	.short	0x0030


	//----- nvinfo : EIATTR_SW_WAR
	.align		4
.L_19537:
        /*0100*/ 	.byte	0x04, 0x36
        /*0102*/ 	.short	(.L_19539 - .L_19538)
.L_19538:
        /*0104*/ 	.word	0x00000008
.L_19539:


//--------------------- .nv.info._Z9cuda_gemmIiLi256ELi1ELi1ELi128ELi64ELi64ELi32ELi0ELi0EEviiiPT_S1_S1_ii --------------------------
	.section	.nv.info._Z9cuda_gemmIiLi256ELi1ELi1ELi128ELi64ELi64ELi32ELi0ELi0EEviiiPT_S1_S1_ii,"",@"SHT_CUDA_INFO"
	.sectionflags	@""
	.align	4


	//----- nvinfo : EIATTR_CUDA_API_VERSION
	.align		4
        /*0000*/ 	.byte	0x04, 0x37
        /*0002*/ 	.short	(.L_19541 - .L_19540)
.L_19540:
        /*0004*/ 	.word	0x00000082


	//----- nvinfo : EIATTR_KPARAM_INFO
	.align		4
.L_19541:
        /*0008*/ 	.byte	0x04, 0x17
        /*000a*/ 	.short	(.L_19543 - .L_19542)
.L_19542:
        /*000c*/ 	.word	0x00000000
        /*0010*/ 	.short	0x0007
        /*0012*/ 	.short	0x002c
        /*0014*/ 	.byte	0x00, 0xf0, 0x11, 0x00


	//----- nvinfo : EIATTR_KPARAM_INFO
	.align		4
.L_19543:
        /*0018*/ 	.byte	0x04, 0x17
        /*001a*/ 	.short	(.L_19545 - .L_19544)
.L_19544:
        /*001c*/ 	.word	0x00000000
        /*0020*/ 	.short	0x0006
        /*0022*/ 	.short	0x0028
        /*0024*/ 	.byte	0x00, 0xf0, 0x11, 0x00


	//----- nvinfo : EIATTR_KPARAM_INFO
	.align		4
.L_19545:
        /*0028*/ 	.byte	0x04, 0x17
        /*002a*/ 	.short	(.L_19547 - .L_19546)
.L_19546:
        /*002c*/ 	.word	0x00000000
        /*0030*/ 	.short	0x0005
        /*0032*/ 	.short	0x0020
        /*0034*/ 	.byte	0x00, 0xf5, 0x21, 0x00


	//----- nvinfo : EIATTR_KPARAM_INFO
	.align		4
.L_19547:
        /*0038*/ 	.byte	0x04, 0x17
        /*003a*/ 	.short	(.L_19549 - .L_19548)
.L_19548:
        /*003c*/ 	.word	0x00000000
        /*0040*/ 	.short	0x0004
        /*0042*/ 	.short	0x0018
        /*0044*/ 	.byte	0x00, 0xf5, 0x21, 0x00


	//----- nvinfo : EIATTR_KPARAM_INFO
	.align		4
.L_19549:
        /*0048*/ 	.byte	0x04, 0x17
        /*004a*/ 	.short	(.L_19551 - .L_19550)
.L_19550:
        /*004c*/ 	.word	0x00000000
        /*0050*/ 	.short	0x0003
        /*0052*/ 	.short	0x0010
        /*0054*/ 	.byte	0x00, 0xf5, 0x21, 0x00


	//----- nvinfo : EIATTR_KPARAM_INFO
	.align		4
.L_19551:
        /*0058*/ 	.byte	0x04, 0x17
        /*005a*/ 	.short	(.L_19553 - .L_19552)
.L_19552:
        /*005c*/ 	.word	0x00000000
        /*0060*/ 	.short	0x0002
        /*0062*/ 	.short	0x0008
        /*0064*/ 	.byte	0x00, 0xf0, 0x11, 0x00


	//----- nvinfo : EIATTR_KPARAM_INFO
	.align		4
.L_19553:
        /*0068*/ 	.byte	0x04, 0x17
        /*006a*/ 	.short	(.L_19555 - .L_19554)
.L_19554:
        /*006c*/ 	.word	0x00000000
        /*0070*/ 	.short	0x0001
        /*0072*/ 	.short	0x0004
        /*0074*/ 	.byte	0x00, 0xf0, 0x11, 0x00


	//----- nvinfo : EIATTR_KPARAM_INFO
	.align		4
.L_19555:
        /*0078*/ 	.byte	0x04, 0x17
        /*007a*/ 	.short	(.L_19557 - .L_19556)
.L_19556:
        /*007c*/ 	.word	0x00000000
        /*0080*/ 	.short	0x0000
        /*0082*/ 	.short	0x0000
        /*0084*/ 	.byte	0x00, 0xf0, 0x11, 0x00


	//----- nvinfo : EIATTR_SPARSE_MMA_MASK
	.align		4
.L_19557:
        /*0088*/ 	.byte	0x03, 0x50
        /*008a*/ 	.short	0x0000


	//----- nvinfo : EIATTR_MAXREG_COUNT
	.align		4
        /*008c*/ 	.byte	0x03, 0x1b
        /*008e*/ 	.short	0x00ff


	//----- nvinfo : EIATTR_NUM_BARRIERS
	.align		4
        /*0090*/ 	.byte	0x02, 0x4c
        /*0092*/ 	.byte	0x01
	.zero		1


	//----- nvinfo : EIATTR_MERCURY_ISA_VERSION
	.align		4
        /*0094*/ 	.byte	0x03, 0x5f
        /*0096*/ 	.short	0x0101


	//----- nvinfo : EIATTR_COOP_GROUP_MASK_REGIDS
	.align		4
        /*0098*/ 	.byte	0x04, 0x29
        /*009a*/ 	.short	(.L_19559 - .L_19558)


	//   ....[0]....
.L_19558:
        /*009c*/ 	.word	0xffffffff


	//----- nvinfo : EIATTR_COOP_GROUP_INSTR_OFFSETS
	.align		4
.L_19559:
        /*00a0*/ 	.byte	0x04, 0x28
        /*00a2*/ 	.short	(.L_19561 - .L_19560)


	//   ....[0]....
.L_19560:
        /*00a4*/ 	.word	0x000055b0


	//----- nvinfo : EIATTR_VRC_CTA_INIT_COUNT
	.align		4
.L_19561:
        /*00a8*/ 	.byte	0x02, 0x4a
	.zero		1
	.zero		1


	//----- nvinfo : EIATTR_EXIT_INSTR_OFFSETS
	.align		4
        /*00ac*/ 	.byte	0x04, 0x1c
        /*00ae*/ 	.short	(.L_19563 - .L_19562)


	//   ....[0]....
.L_19562:
        /*00b0*/ 	.word	0x00000660


	//   ....[1]....
        /*00b4*/ 	.word	0x000057e0


	//   ....[2]....
        /*00b8*/ 	.word	0x00005e90


	//   ....[3]....
        /*00bc*/ 	.word	0x00006630


	//----- nvinfo : EIATTR_MAX_THREADS
	.align		4
.L_19563:
        /*00c0*/ 	.byte	0x04, 0x05
        /*00c2*/ 	.short	(.L_19565 - .L_19564)
.L_19564:
        /*00c4*/ 	.word	0x00000100
        /*00c8*/ 	.word	0x00000001
        /*00cc*/ 	.word	0x00000001


	//----- nvinfo : EIATTR_CRS_STACK_SIZE
	.align		4
.L_19565:
        /*00d0*/ 	.byte	0x04, 0x1e
        /*00d2*/ 	.short	(.L_19567 - .L_19566)
.L_19566:
        /*00d4*/ 	.word	0x00000000


	//----- nvinfo : EIATTR_CBANK_PARAM_SIZE
	.align		4
.L_19567:
        /*00d8*/ 	.byte	0x03, 0x19
        /*00da*/ 	.short	0x0030


	//----- nvinfo : EIATTR_PARAM_CBANK
	.align		4
        /*00dc*/ 	.byte	0x04, 0x0a
        /*00de*/ 	.short	(.L_19569 - .L_19568)
	.align		4
.L_19568:
        /*00e0*/ 	.word	index@(.nv.constant0._Z9cuda_gemmIiLi256ELi1ELi1ELi128ELi64ELi64ELi32ELi0ELi0EEviiiPT_S1_S1_ii)
        /*00e4*/ 	.short	0x0380
        /*00e6*/ 	.short	0x0030


	//----- nvinfo : EIATTR_SW_WAR
	.align		4
.L_19569:
        /*00e8*/ 	.byte	0x04, 0x36
        /*00ea*/ 	.short	(.L_19571 - .L_19570)
.L_19570:
        /*00ec*/ 	.word	0x00000008
.L_19571:


//--------------------- .nv.info._Z9cuda_gemmIiLi256ELi1ELi1ELi128ELi32ELi32ELi32ELi1ELi1EEviiiPT_S1_S1_ii --------------------------
	.section	.nv.info._Z9cuda_gemmIiLi256ELi1ELi1ELi128ELi32ELi32ELi32ELi1ELi1EEviiiPT_S1_S1_ii,"",@"SHT_CUDA_INFO"
	.sectionflags	@""
	.align	4


	//----- nvinfo : EIATTR_CUDA_API_VERSION
	.align		4
        /*0000*/ 	.byte	0x04, 0x37
        /*0002*/ 	.short	(.L_19573 - .L_19572)
.L_19572:
        /*0004*/ 	.word	0x00000082


	//----- nvinfo : EIATTR_KPARAM_INFO
	.align		4
.L_19573:
        /*0008*/ 	.byte	0x04, 0x17
        /*000a*/ 	.short	(.L_19575 - .L_19574)
.L_19574:
        /*000c*/ 	.word	0x00000000
        /*0010*/ 	.short	0x0007
        /*0012*/ 	.short	0x002c
        /*0014*/ 	.byte	0x00, 0xf0, 0x11, 0x00


	//----- nvinfo : EIATTR_KPARAM_INFO
	.align		4
.L_19575:
        /*0018*/ 	.byte	0x04, 0x17
        /*001a*/ 	.short	(.L_19577 - .L_19576)
.L_19576:
        /*001c*/ 	.word	0x00000000
        /*0020*/ 	.short	0x0006
        /*0022*/ 	.short	0x0028
        /*0024*/ 	.byte	0x00, 0xf0, 0x11, 0x00


	//----- nvinfo : EIATTR_KPARAM_INFO
	.align		4
.L_19577:
        /*0028*/ 	.byte	0x04, 0x17
        /*002a*/ 	.short	(.L_19579 - .L_19578)
.L_19578:
        /*002c*/ 	.word	0x00000000
        /*0030*/ 	.short	0x0005
        /*0032*/ 	.short	0x0020
        /*0034*/ 	.byte	0x00, 0xf5, 0x21, 0x00


	//----- nvinfo : EIATTR_KPARAM_INFO
	.align		4
.L_19579:
        /*0038*/ 	.byte	0x04, 0x17
        /*003a*/ 	.short	(.L_19581 - .L_19580)
.L_19580:
        /*003c*/ 	.word	0x00000000
        /*0040*/ 	.short	0x0004
        /*0042*/ 	.short	0x0018
        /*0044*/ 	.byte	0x00, 0xf5, 0x21, 0x00


	//----- nvinfo : EIATTR_KPARAM_INFO
	.align		4
.L_19581:
        /*0048*/ 	.byte	0x04, 0x17
        /*004a*/ 	.short	(.L_19583 - .L_19582)
.L_19582:
        /*004c*/ 	.word	0x00000000
        /*0050*/ 	.short	0x0003
        /*0052*/ 	.short	0x0010
        /*0054*/ 	.byte	0x00, 0xf5, 0x21, 0x00


	//----- nvinfo : EIATTR_KPARAM_INFO
	.align		4
.L_19583:
        /*0058*/ 	.byte	0x04, 0x17
        /*005a*/ 	.short	(.L_19585 - .L_19584)
.L_19584:
        /*005c*/ 	.word	0x00000000
        /*0060*/ 	.short	0x0002
        /*0062*/ 	.short	0x0008
        /*0064*/ 	.byte	0x00, 0xf0, 0x11, 0x00


	//----- nvinfo : EIATTR_KPARAM_INFO
	.align		4
.L_19585:
        /*0068*/ 	.byte	0x04, 0x17
        /*006a*/ 	.short	(.L_19587 - .L_19586)
.L_19586:
        /*006c*/ 	.word	0x00000000
        /*0070*/ 	.short	0x0001
        /*0072*/ 	.short	0x0004
        /*0074*/ 	.byte	0x00, 0xf0, 0x11, 0x00


	//----- nvinfo : EIATTR_KPARAM_INFO
	.align		4
.L_19587:
        /*0078*/ 	.byte	0x04, 0x17
        /*007a*/ 	.short	(.L_19589 - .L_19588)
.L_19588:
        /*007c*/ 	.word	0x00000000
        /*0080*/ 	.short	0x0000
        /*0082*/ 	.short	0x0000
        /*0084*/ 	.byte	0x00, 0xf0, 0x11, 0x00


	//----- nvinfo : EIATTR_SPARSE_MMA_MASK
	.align		4
.L_19589:
        /*0088*/ 	.byte	0x03, 0x50
        /*008a*/ 	.short	0x0000


	//----- nvinfo : EIATTR_MAXREG_COUNT
	.align		4
        /*008c*/ 	.byte	0x03, 0x1b
        /*008e*/ 	.short	0x00ff


	//----- nvinfo : EIATTR_NUM_BARRIERS
	.align		4
        /*0090*/ 	.byte	0x02, 0x4c
        /*0092*/ 	.byte	0x01
	.zero		1


	//----- nvinfo : EIATTR_MERCURY_ISA_VERSION
	.align		4
        /*0094*/ 	.byte	0x03, 0x5f
        /*0096*/ 	.short	0x0101


	//----- nvinfo : EIATTR_COOP_GROUP_MASK_REGIDS
	.align		4
        /*0098*/ 	.byte	0x04, 0x29
        /*009a*/ 	.short	(.L_19591 - .L_19590)


	//   ....[0]....
.L_19590:
        /*009c*/ 	.word	0xffffffff


	//   ....[1]....
        /*00a0*/ 	.word	0xffffffff


	//   ....[2]....
        /*00a4*/ 	.word	0xffffffff


	//   ....[3]....
        /*00a8*/ 	.word	0xffffffff


	//   ....[4]....
        /*00ac*/ 	.word	0xffffffff


	//   ....[5]....
        /*00b0*/ 	.word	0xffffffff


	//   ....[6]....
        /*00b4*/ 	.word	0xffffffff


	//   ....[7]....
        /*00b8*/ 	.word	0xffffffff


	//   ....[8]....
        /*00bc*/ 	.word	0xffffffff


	//   ....[9]....
        /*00c0*/ 	.word	0xffffffff


	//   ....[10]....
        /*00c4*/ 	.word	0xffffffff


	//   ....[11]....
        /*00c8*/ 	.word	0xffffffff


	//   ....[12]....
        /*00cc*/ 	.word	0xffffffff


	//   ....[13]....
        /*00d0*/ 	.word	0xffffffff


	//   ....[14]....
        /*00d4*/ 	.word	0xffffffff


	//   ....[15]....
        /*00d8*/ 	.word	0xffffffff


	//   ....[16]....
        /*00dc*/ 	.word	0xffffffff


	//   ....[17]....
        /*00e0*/ 	.word	0x05000000


	//   ....[18]....
        /*00e4*/ 	.word	0x05000000


	//   ....[19]....
        /*00e8*/ 	.word	0x05000000


	//   ....[20]....
        /*00ec*/ 	.word	0x05000000


	//   ....[21]....
        /*00f0*/ 	.word	0x05000000


	//   ....[22]....
        /*00f4*/ 	.word	0x05000000


	//   ....[23]....
        /*00f8*/ 	.word	0x05000000


	//   ....[24]....
        /*00fc*/ 	.word	0x05000000


	//   ....[25]....
        /*0100*/ 	.word	0x05000000


	//   ....[26]....
        /*0104*/ 	.word	0x05000000


	//   ....[27]....
        /*0108*/ 	.word	0x05000000


	//   ....[28]....
        /*010c*/ 	.word	0x05000000


	//   ....[29]....
        /*0110*/ 	.word	0x05000000


	//   ....[30]....
        /*0114*/ 	.word	0x05000000


	//   ....[31]....
        /*0118*/ 	.word	0x05000000


	//   ....[32]....
        /*011c*/ 	.word	0x05000000


	//----- nvinfo : EIATTR_COOP_GROUP_INSTR_OFFSETS
	.align		4
.L_19591:
        /*0120*/ 	.byte	0x04, 0x28
        /*0122*/ 	.short	(.L_19593 - .L_19592)


	//   ....[0]....
.L_19592:
        /*0124*/ 	.word	0x000010c0


	//   ....[1]....
        /*0128*/ 	.word	0x000010d0


	//   ....[2]....
        /*012c*/ 	.word	0x00001100


	//   ....[3]....
        /*0130*/ 	.word	0x00001110


	//   ....[4]....
        /*0134*/ 	.word	0x00001130


	//   ....[5]....
        /*0138*/ 	.word	0x00001150


	//   ....[6]....
        /*013c*/ 	.word	0x00001170


	//   ....[7]....
        /*0140*/ 	.word	0x00001190


	//   ....[8]....
        /*0144*/ 	.word	0x000011b0


	//   ....[9]....
        /*0148*/ 	.word	0x000011d0


	//   ....[10]....
        /*014c*/ 	.word	0x000011f0


	//   ....[11]....
        /*0150*/ 	.word	0x00001210


	//   ....[12]....
        /*0154*/ 	.word	0x00001230


	//   ....[13]....
        /*0158*/ 	.word	0x00001250


	//   ....[14]....
        /*015c*/ 	.word	0x00001270


	//   ....[15]....
        /*0160*/ 	.word	0x00001290


	//   ....[16]....
        /*0164*/ 	.word	0x000012d0


	//   ....[17]....
        /*0168*/ 	.word	0x000018e0


	//   ....[18]....
        /*016c*/ 	.word	0x00001950


	//   ....[19]....
        /*0170*/ 	.word	0x000019b0


	//   ....[20]....
        /*0174*/ 	.word	0x00001a20


	//   ....[21]....
        /*0178*/ 	.word	0x00001a90


	//   ....[22]....
        /*017c*/ 	.word	0x00001b00


	//   ....[23]....
        /*0180*/ 	.word	0x00001b70


	//   ....[24]....
        /*0184*/ 	.word	0x00001be0


	//   ....[25]....
        /*0188*/ 	.word	0x00001c50


	//   ....[26]....
        /*018c*/ 	.word	0x00001cc0


	//   ....[27]....
        /*0190*/ 	.word	0x00001d30


	//   ....[28]....
        /*0194*/ 	.word	0x00001da0


	//   ....[29]....
        /*0198*/ 	.word	0x00001e10


	//   ....[30]....
        /*019c*/ 	.word	0x00001e80


	//   ....[31]....
        /*01a0*/ 	.word	0x00001ef0


	//   ....[32]....
        /*01a4*/ 	.word	0x00001f60


	//----- nvinfo : EIATTR_VRC_CTA_INIT_COUNT
	.align		4
.L_19593:
        /*01a8*/ 	.byte	0x02, 0x4a
	.zero		1
	.zero		1


	//----- nvinfo : EIATTR_EXIT_INSTR_OFFSETS
	.align		4
        /*01ac*/ 	.byte	0x04, 0x1c
        /*01ae*/ 	.short	(.L_19595 - .L_19594)


	//   ....[0]....
.L_19594:
        /*01b0*/ 	.word	0x00000560


	//   ....[1]....
        /*01b4*/ 	.word	0x00001380


	//   ....[2]....
        /*01b8*/ 	.word	0x000016a0


	//   ....[3]....
        /*01bc*/ 	.word	0x00001890


	//----- nvinfo : EIATTR_MAX_THREADS
	.align		4
.L_19595:
        /*01c0*/ 	.byte	0x04, 0x05
        /*01c2*/ 	.short	(.L_19597 - .L_19596)
.L_19596:
        /*01c4*/ 	.word	0x00000100
        /*01c8*/ 	.word	0x00000001
        /*01cc*/ 	.word	0x00000001


	//----- nvinfo : EIATTR_CRS_STACK_SIZE
	.align		4
.L_19597:
        /*01d0*/ 	.byte	0x04, 0x1e
        /*01d2*/ 	.short	(.L_19599 - .L_19598)
.L_19598:
        /*01d4*/ 	.word	0x00000000


	//----- nvinfo : EIATTR_CBANK_PARAM_SIZE
	.align		4
.L_19599:
        /*01d8*/ 	.byte	0x03, 0x19
        /*01da*/ 	.short	0x0030


	//----- nvinfo : EIATTR_PARAM_CBANK
	.align		4
        /*01dc*/ 	.byte	0x04, 0x0a
        /*01de*/ 	.short	(.L_19601 - .L_19600)
	.align		4
.L_19600:
        /*01e0*/ 	.word	index@(.nv.constant0._Z9cuda_gemmIiLi256ELi1ELi1ELi128ELi32ELi32ELi32ELi1ELi1EEviiiPT_S1_S1_ii)
        /*01e4*/ 	.short	0x0380
        /*01e6*/ 	.short	0x0030


	//----- nvinfo : EIATTR_SW_WAR
	.align		4
.L_19601:
        /*01e8*/ 	.byte	0x04, 0x36
        /*01ea*/ 	.short	(.L_19603 - .L_19602)
.L_19602:
        /*01ec*/ 	.word	0x00000008
.L_19603:


//--------------------- .nv.info._Z9cuda_gemmIiLi256ELi1ELi1ELi128ELi32ELi32ELi32ELi1ELi0EEviiiPT_S1_S1_ii --------------------------
	.section	.nv.info._Z9cuda_gemmIiLi256ELi1ELi1ELi128ELi32ELi32ELi32ELi1ELi0EEviiiPT_S1_S1_ii,"",@"SHT_CUDA_INFO"
	.sectionflags	@""
	.align	4


	//----- nvinfo : EIATTR_CUDA_API_VERSION
	.align		4
        /*0000*/ 	.byte	0x04, 0x37
        /*0002*/ 	.short	(.L_19605 - .L_19604)
.L_19604:
        /*0004*/ 	.word	0x00000082


	//----- nvinfo : EIATTR_KPARAM_INFO
	.align		4
.L_19605:
        /*0008*/ 	.byte	0x04, 0x17
        /*000a*/ 	.short	(.L_19607 - .L_19606)
.L_19606:
        /*000c*/ 	.word	0x00000000
        /*0010*/ 	.short	0x0007
        /*0012*/ 	.short	0x002c
        /*0014*/ 	.byte	0x00, 0xf0, 0x11, 0x00


	//----- nvinfo : EIATTR_KPARAM_INFO
	.align		4
.L_19607:
        /*0018*/ 	.byte	0x04, 0x17
        /*001a*/ 	.short	(.L_19609 - .L_19608)
.L_19608:
        /*001c*/ 	.word	0x00000000
        /*0020*/ 	.short	0x0006
        /*0022*/ 	.short	0x0028
        /*0024*/ 	.byte	0x00, 0xf0, 0x11, 0x00


	//----- nvinfo : EIATTR_KPARAM_INFO
	.align		4
.L_19609:
        /*0028*/ 	.byte	0x04, 0x17
        /*002a*/ 	.short	(.L_19611 - .L_19610)
.L_19610:
        /*002c*/ 	.word	0x00000000
        /*0030*/ 	.short	0x0005
        /*0032*/ 	.short	0x0020
        /*0034*/ 	.byte	0x00, 0xf5, 0x21, 0x00


	//----- nvinfo : EIATTR_KPARAM_INFO
	.align		4
.L_19611:
        /*0038*/ 	.byte	0x04, 0x17
        /*003a*/ 	.short	(.L_19613 - .L_19612)
.L_19612:
        /*003c*/ 	.word	0x00000000
        /*0040*/ 	.short	0x0004
        /*0042*/ 	.short	0x0018
        /*0044*/ 	.byte	0x00, 0xf5, 0x21, 0x00


	//----- nvinfo : EIATTR_KPARAM_INFO
	.align		4
.L_19613:
        /*0048*/ 	.byte	0x04, 0x17
        /*004a*/ 	.short	(.L_19615 - .L_19614)
.L_19614:
        /*004c*/ 	.word	0x00000000
        /*0050*/ 	.short	0x0003
        /*0052*/ 	.short	0x0010
        /*0054*/ 	.byte	0x00, 0xf5, 0x21, 0x00


	//----- nvinfo : EIATTR_KPARAM_INFO
	.align		4
.L_19615:
        /*0058*/ 	.byte	0x04, 0x17
        /*005a*/ 	.short	(.L_19617 - .L_19616)
.L_19616:
        /*005c*/ 	.word	0x00000000
        /*0060*/ 	.short	0x0002
        /*0062*/ 	.short	0x0008
        /*0064*/ 	.byte	0x00, 0xf0, 0x11, 0x00


	//----- nvinfo : EIATTR_KPARAM_INFO
	.align		4
.L_19617:
        /*0068*/ 	.byte	0x04, 0x17
        /*006a*/ 	.short	(.L_19619 - .L_19618)
.L_19618:
        /*006c*/ 	.word	0x00000000
        /*0070*/ 	.short	0x0001
        /*0072*/ 	.short	0x0004
        /*0074*/ 	.byte	0x00, 0xf0, 0x11, 0x00


	//----- nvinfo : EIATTR_KPARAM_INFO
	.align		4
.L_19619:
        /*0078*/ 	.byte	0x04, 0x17
        /*007a*/ 	.short	(.L_19621 - .L_19620)
.L_19620:
        /*007c*/ 	.word	0x00000000
        /*0080*/ 	.short	0x0000
        /*0082*/ 	.short	0x0000
        /*0084*/ 	.byte	0x00, 0xf0, 0x11, 0x00


	//----- nvinfo : EIATTR_SPARSE_MMA_MASK
	.align		4
.L_19621:
        /*0088*/ 	.byte	0x03, 0x50
        /*008a*/ 	.short	0x0000


	//----- nvinfo : EIATTR_MAXREG_COUNT
	.align		4
        /*008c*/ 	.byte	0x03, 0x1b
        /*008e*/ 	.short	0x00ff


	//----- nvinfo : EIATTR_NUM_BARRIERS
	.align		4
        /*0090*/ 	.byte	0x02, 0x4c
        /*0092*/ 	.byte	0x01
	.zero		1


	//----- nvinfo : EIATTR_ANNOTATIONS
	.align		4
        /*0094*/ 	.byte	0x04, 0x55
        /*0096*/ 	.short	(.L_19623 - .L_19622)


	//   ....[0]....
.L_19622:
        /*0098*/ 	.word	0x00000001
        /*009c*/ 	.byte	0x90, 0x16, 0x00, 0x00, 0x01, 0x00, 0x00, 0x00, 0x60, 0x19, 0x00, 0x00, 0x01, 0x00, 0x00, 0x00
        /*00ac*/ 	.byte	0x80, 0x30, 0x00, 0x00, 0x01, 0x00, 0x00, 0x00, 0x10, 0x32, 0x00, 0x00


	//----- nvinfo : EIATTR_MERCURY_ISA_VERSION
	.align		4
.L_19623:
        /*00b8*/ 	.byte	0x03, 0x5f
        /*00ba*/ 	.short	0x0101


	//----- nvinfo : EIATTR_COOP_GROUP_MASK_REGIDS
	.align		4
        /*00bc*/ 	.byte	0x04, 0x29
        /*00be*/ 	.short	(.L_19625 - .L_19624)


	//   ....[0]....
.L_19624:
        /*00c0*/ 	.word	0xffffffff


	//   ....[1]....
        /*00c4*/ 	.word	0xffffffff


	//   ....[2]....
        /*00c8*/ 	.word	0xffffffff


	//   ....[3]....
        /*00cc*/ 	.word	0xffffffff


	//   ....[4]....
        /*00d0*/ 	.word	0xffffffff


	//   ....[5]....
        /*00d4*/ 	.word	0xffffffff


	//   ....[6]....
        /*00d8*/ 	.word	0xffffffff


	//   ....[7]....
        /*00dc*/ 	.word	0xffffffff


	//   ....[8]....
        /*00e0*/ 	.word	0xffffffff


	//   ....[9]....
        /*00e4*/ 	.word	0xffffffff


	//   ....[10]....
        /*00e8*/ 	.word	0xffffffff


	//   ....[11]....
        /*00ec*/ 	.word	0xffffffff


	//   ....[12]....
        /*00f0*/ 	.word	0xffffffff


	//   ....[13]....
        /*00f4*/ 	.word	0xffffffff


	//   ....[14]....
        /*00f8*/ 	.word	0xffffffff


	//   ....[15]....
        /*00fc*/ 	.word	0xffffffff


	//   ....[16]....
        /*0100*/ 	.word	0xffffffff


	//   ....[17]....
        /*0104*/ 	.word	0xffffffff


	//   ....[18]....
        /*0108*/ 	.word	0xffffffff


	//   ....[19]....
        /*010c*/ 	.word	0xffffffff


	//   ....[20]....
        /*0110*/ 	.word	0xffffffff


	//   ....[21]....
        /*0114*/ 	.word	0xffffffff


	//   ....[22]....
        /*0118*/ 	.word	0xffffffff


	//   ....[23]....
        /*011c*/ 	.word	0xffffffff


	//   ....[24]....
        /*0120*/ 	.word	0xffffffff


	//   ....[25]....
        /*0124*/ 	.word	0xffffffff


	//   ....[26]....
        /*0128*/ 	.word	0xffffffff


	//   ....[27]....
        /*012c*/ 	.word	0xffffffff


	//   ....[28]....
        /*0130*/ 	.word	0xffffffff


	//   ....[29]....
        /*0134*/ 	.word	0xffffffff


	//   ....[30]....
        /*0138*/ 	.word	0xffffffff


	//   ....[31]....
        /*013c*/ 	.word	0xffffffff


	//   ....[32]....
        /*0140*/ 	.word	0xffffffff


	//   ....[33]....
        /*0144*/ 	.word	0xffffffff


	//   ....[34]....
        /*0148*/ 	.word	0xffffffff


	//   ....[35]....
        /*014c*/ 	.word	0xffffffff


	//   ....[36]....
        /*0150*/ 	.word	0xffffffff


	//   ....[37]....
        /*0154*/ 	.word	0xffffffff


	//   ....[38]....
        /*0158*/ 	.word	0xffffffff


	//   ....[39]....
        /*015c*/ 	.word	0xffffffff


	//   ....[40]....
        /*0160*/ 	.word	0xffffffff


	//   ....[41]....
        /*0164*/ 	.word	0xffffffff


	//   ....[42]....
        /*0168*/ 	.word	0xffffffff


	//   ....[43]....
        /*016c*/ 	.word	0xffffffff


	//   ....[44]....
        /*0170*/ 	.word	0xffffffff


	//   ....[45]....
        /*0174*/ 	.word	0xffffffff


	//   ....[46]....
        /*0178*/ 	.word	0xffffffff


	//   ....[47]....
        /*017c*/ 	.word	0xffffffff


	//   ....[48]....
        /*0180*/ 	.word	0xffffffff


	//   ....[49]....
        /*0184*/ 	.word	0x0500001f


	//   ....[50]....
        /*0188*/ 	.word	0x0500001f


	//   ....[51]....
        /*018c*/ 	.word	0x0500001f


	//   ....[52]....
        /*0190*/ 	.word	0x0500001f


	//   ....[53]....
        /*0194*/ 	.word	0x0500001f


	//   ....[54]....
        /*0198*/ 	.word	0x0500001f


	//   ....[55]....
        /*019c*/ 	.word	0x0500001f


	//   ....[56]....
        /*01a0*/ 	.word	0x0500001f


	//   ....[57]....
        /*01a4*/ 	.word	0x0500001f


	//   ....[58]....
        /*01a8*/ 	.word	0x0500001f


	//   ....[59]....
        /*01ac*/ 	.word	0x0500001f


	//   ....[60]....
        /*01b0*/ 	.word	0x0500001f


	//   ....[61]....
        /*01b4*/ 	.word	0x0500001f


	//   ....[62]....
        /*01b8*/ 	.word	0x0500001f


	//   ....[63]....
        /*01bc*/ 	.word	0x0500001f


	//   ....[64]....
        /*01c0*/ 	.word	0x0500001f


	//   ....[65]....
        /*01c4*/ 	.word	0x0500001f


	//   ....[66]....
        /*01c8*/ 	.word	0x0500001f


	//   ....[67]....
        /*01cc*/ 	.word	0x0500001f


	//   ....[68]....
        /*01d0*/ 	.word	0x0500001f


	//   ....[69]....
        /*01d4*/ 	.word	0x0500001f


	//   ....[70]....
        /*01d8*/ 	.word	0x0500001f


	//   ....[71]....
        /*01dc*/ 	.word	0x0500001f


	//   ....[72]....
        /*01e0*/ 	.word	0x0500001f


	//   ....[73]....
        /*01e4*/ 	.word	0x0500001f


	//   ....[74]....
        /*01e8*/ 	.word	0x0500001f


	//   ....[75]....
        /*01ec*/ 	.word	0x0500001f


	//   ....[76]....
        /*01f0*/ 	.word	0x0500001f


	//   ....[77]....
        /*01f4*/ 	.word	0x0500001f


	//   ....[78]....
        /*01f8*/ 	.word	0x0500001f


	//   ....[79]....
        /*01fc*/ 	.word	0x0500001f


	//   ....[80]....
        /*0200*/ 	.word	0x0500001f


	//   ....[81]....
        /*0204*/ 	.word	0x0500001f


	//   ....[82]....
        /*0208*/ 	.word	0x0500001f


	//   ....[83]....
        /*020c*/ 	.word	0x0500001f


	//   ....[84]....
        /*0210*/ 	.word	0x0500001f


	//   ....[85]....
        /*0214*/ 	.word	0x0500001f


	//   ....[86]....
        /*0218*/ 	.word	0x0500001f


	//   ....[87]....
        /*021c*/ 	.word	0x0500001f


	//   ....[88]....
        /*0220*/ 	.word	0x0500001f


	//   ....[89]....
        /*0224*/ 	.word	0x0500001f


	//   ....[90]....
        /*0228*/ 	.word	0x0500001f


	//   ....[91]....
        /*022c*/ 	.word	0x0500001f


	//   ....[92]....
        /*0230*/ 	.word	0x0500001f


	//   ....[93]....
        /*0234*/ 	.word	0x0500001f


	//   ....[94]....
        /*0238*/ 	.word	0x0500001f


	//   ....[95]....
        /*023c*/ 	.word	0x0500001f


	//   ....[96]....
        /*0240*/ 	.word	0x0500001f


	//----- nvinfo : EIATTR_COOP_GROUP_INSTR_OFFSETS
	.align		4
.L_19625:
        /*0244*/ 	.byte	0x04, 0x28
        /*0246*/ 	.short	(.L_19627 - .L_19626)


	//   ....[0]....
.L_19626:
        /*0248*/ 	.word	0x00002550


	//   ....[1]....
        /*024c*/ 	.word	0x000025a0


	//   ....[2]....
        /*0250*/ 	.word	0x000025f0


	//   ....[3]....
        /*0254*/ 	.word	0x00002640


	//   ....[4]....
        /*0258*/ 	.word	0x00002690


	//   ....[5]....
        /*025c*/ 	.word	0x000026e0


	//   ....[6]....
        /*0260*/ 	.word	0x00002750


	//   ....[7]....
        /*0264*/ 	.word	0x000027b0


	//   ....[8]....
        /*0268*/ 	.word	0x00002810


	//   ....[9]....
        /*026c*/ 	.word	0x00002870


	//   ....[10]....
        /*0270*/ 	.word	0x000028d0


	//   ....[11]....
        /*0274*/ 	.word	0x00002930


	//   ....[12]....
        /*0278*/ 	.word	0x00002990


	//   ....[13]....
        /*027c*/ 	.word	0x000029f0


	//   ....[14]....
        /*0280*/ 	.word	0x00002a50


	//   ....[15]....
        /*0284*/ 	.word	0x00002ab0


	//   ....[16]....
        /*0288*/ 	.word	0x00003f00


	//   ....[17]....
        /*028c*/ 	.word	0x00003f50


	//   ....[18]....
        /*0290*/ 	.word	0x00003fa0


	//   ....[19]....
        /*0294*/ 	.word	0x00003ff0


	//   ....[20]....
        /*0298*/ 	.word	0x00004040


	//   ....[21]....
        /*029c*/ 	.word	0x00004090


	//   ....[22]....
        /*02a0*/ 	.word	0x00004100


	//   ....[23]....
        /*02a4*/ 	.word	0x00004160


	//   ....[24]....
        /*02a8*/ 	.word	0x000041c0


	//   ....[25]....
        /*02ac*/ 	.word	0x00004220


	//   ....[26]....
        /*02b0*/ 	.word	0x00004280


	//   ....[27]....
        /*02b4*/ 	.word	0x000042e0


	//   ....[28]....
        /*02b8*/ 	.word	0x00004340


	//   ....[29]....
        /*02bc*/ 	.word	0x000043a0


	//   ....[30]....
        /*02c0*/ 	.word	0x00004400


	//   ....[31]....
        /*02c4*/ 	.word	0x00004460


	//   ....[32]....
        /*02c8*/ 	.word	0x000056b0


	//   ....[33]....
        /*02cc*/ 	.word	0x00005700


	//   ....[34]....
        /*02d0*/ 	.word	0x00005750


	//   ....[35]....
        /*02d4*/ 	.word	0x000057a0


	//   ....[36]....
        /*02d8*/ 	.word	0x000057f0


	//   ....[37]....
        /*02dc*/ 	.word	0x00005860


	//   ....[38]....
        /*02e0*/ 	.word	0x000058c0


	//   ....[39]....
        /*02e4*/ 	.word	0x00005920


	//   ....[40]....
        /*02e8*/ 	.word	0x00005980


	//   ....[41]....
        /*02ec*/ 	.word	0x000059e0


	//   ....[42]....
        /*02f0*/ 	.word	0x00005a40


	//   ....[43]....
        /*02f4*/ 	.word	0x00005aa0


	//   ....[44]....
        /*02f8*/ 	.word	0x00005b00


	//   ....[45]....
        /*02fc*/ 	.word	0x00005b60


	//   ....[46]....
        /*0300*/ 	.word	0x00005bc0


	//   ....[47]....
        /*0304*/ 	.word	0x00005c20


	//   ....[48]....
        /*0308*/ 	.word	0x00005c80


	//   ....[49]....
        /*030c*/ 	.word	0x00006450


	//   ....[50]....
        /*0310*/ 	.word	0x000064d0


	//   ....[51]....
        /*0314*/ 	.word	0x00006550


	//   ....[52]....
        /*0318*/ 	.word	0x000065d0


	//   ....[53]....
        /*031c*/ 	.word	0x00006650


	//   ....[54]....
        /*0320*/ 	.word	0x000066d0


	//   ....[55]....
        /*0324*/ 	.word	0x00006750


	//   ....[56]....
        /*0328*/ 	.word	0x000067d0


	//   ....[57]....
        /*032c*/ 	.word	0x00006850


	//   ....[58]....
        /*0330*/ 	.word	0x000068d0


	//   ....[59]....
        /*0334*/ 	.word	0x00006950


	//   ....[60]....
        /*0338*/ 	.word	0x000069d0


	//   ....[61]....
        /*033c*/ 	.word	0x00006a50


	//   ....[62]....
        /*0340*/ 	.word	0x00006ad0


	//   ....[63]....
        /*0344*/ 	.word	0x00006b50


	//   ....[64]....
        /*0348*/ 	.word	0x00006bd0


	//   ....[65]....
        /*034c*/ 	.word	0x00006c50


	//   ....[66]....
        /*0350*/ 	.word	0x00006cd0


	//   ....[67]....
        /*0354*/ 	.word	0x00006d50


	//   ....[68]....
        /*0358*/ 	.word	0x00006dd0


	//   ....[69]....
        /*035c*/ 	.word	0x00006e50


	//   ....[70]....
        /*0360*/ 	.word	0x00006ed0


	//   ....[71]....
        /*0364*/ 	.word	0x00006f50


	//   ....[72]....
        /*0368*/ 	.word	0x00006fd0


	//   ....[73]....
        /*036c*/ 	.word	0x00007050


	//   ....[74]....
        /*0370*/ 	.word	0x000070d0


	//   ....[75]....
        /*0374*/ 	.word	0x00007150


	//   ....[76]....
        /*0378*/ 	.word	0x000071d0


	//   ....[77]....
        /*037c*/ 	.word	0x00007250


	//   ....[78]....
        /*0380*/ 	.word	0x000072d0


	//   ....[79]....
        /*0384*/ 	.word	0x00007350


	//   ....[80]....
        /*0388*/ 	.word	0x000073d0


	//   ....[81]....
        /*038c*/ 	.word	0x00007440


	//   ....[82]....
        /*0390*/ 	.word	0x000074c0


	//   ....[83]....
        /*0394*/ 	.word	0x00007540


	//   ....[84]....
        /*0398*/ 	.word	0x000075c0


	//   ....[85]....
        /*039c*/ 	.word	0x00007640


	//   ....[86]....
        /*03a0*/ 	.word	0x000076c0


	//   ....[87]....
        /*03a4*/ 	.word	0x00007740


	//   ....[88]....
        /*03a8*/ 	.word	0x000077c0


	//   ....[89]....
        /*03ac*/ 	.word	0x00007840


	//   ....[90]....
        /*03b0*/ 	.word	0x000078c0


	//   ....[91]....
        /*03b4*/ 	.word	0x00007940


	//   ....[92]....
        /*03b8*/ 	.word	0x000079c0


	//   ....[93]....
        /*03bc*/ 	.word	0x00007a40


	//   ....[94]....
        /*03c0*/ 	.word	0x00007ac0


	//   ....[95]....
        /*03c4*/ 	.word	0x00007b40


	//   ....[96]....
        /*03c8*/ 	.word	0x00007bc0


	//----- nvinfo : EIATTR_VRC_CTA_INIT_COUNT
	.align		4
.L_19627:
        /*03cc*/ 	.byte	0x02, 0x4a
	.zero		1
	.zero		1


	//----- nvinfo : EIATTR_EXIT_INSTR_OFFSETS
	.align		4
        /*03d0*/ 	.byte	0x04, 0x1c
        /*03d2*/ 	.short	(.L_19629 - .L_19628)


	//   ....[0]....
.L_19628:
        /*03d4*/ 	.word	0x000007b0


	//   ....[1]....
        /*03d8*/ 	.word	0x00005ed0


	//   ....[2]....
        /*03dc*/ 	.word	0x00006200


	//   ....[3]....
        /*03e0*/ 	.word	0x00006400


	//----- nvinfo : EIATTR_MAX_THREADS
	.align		4
.L_19629:
        /*03e4*/ 	.byte	0x04, 0x05
        /*03e6*/ 	.short	(.L_19631 - .L_19630)
.L_19630:
        /*03e8*/ 	.word	0x00000100
        /*03ec*/ 	.word	0x00000001
        /*03f0*/ 	.word	0x00000001


	//----- nvinfo : EIATTR_CRS_STACK_SIZE
	.align		4
.L_19631:
        /*03f4*/ 	.byte	0x04, 0x1e
        /*03f6*/ 	.short	(.L_19633 - .L_19632)
.L_19632:
        /*03f8*/ 	.word	0x00000000


	//----- nvinfo : EIATTR_CBANK_PARAM_SIZE
	.align		4
.L_19633:
        /*03fc*/ 	.byte	0x03, 0x19
        /*03fe*/ 	.short	0x0030


	//----- nvinfo : EIATTR_PARAM_CBANK
	.align		4
        /*0400*/ 	.byte	0x04, 0x0a
        /*0402*/ 	.short	(.L_19635 - .L_19634)
	.align		4
.L_19634:
        /*0404*/ 	.word	index@(.nv.constant0._Z9cuda_gemmIiLi256ELi1ELi1ELi128ELi32ELi32ELi32ELi1ELi0EEviiiPT_S1_S1_ii)
        /*0408*/ 	.short	0x0380
        /*040a*/ 	.short	0x0030


	//----- nvinfo : EIATTR_SW_WAR
	.align		4
.L_19635:
        /*040c*/ 	.byte	0x04, 0x36
        /*040e*/ 	.short	(.L_19637 - .L_19636)
.L_19636:
        /*0410*/ 	.word	0x00000008
.L_19637:


//--------------------- .nv.info._Z9cuda_gemmIiLi256ELi1ELi1ELi128ELi32ELi32ELi32ELi0ELi1EEviiiPT_S1_S1_ii --------------------------
	.section	.nv.info._Z9cuda_gemmIiLi256ELi1ELi1ELi128ELi32ELi32ELi32ELi0ELi1EEviiiPT_S1_S1_ii,"",@"SHT_CUDA_INFO"
	.sectionflags	@""
	.align	4


	//----- nvinfo : EIATTR_CUDA_API_VERSION
	.align		4
        /*0000*/ 	.byte	0x04, 0x37
        /*0002*/ 	.short	(.L_19639 - .L_19638)
.L_19638:
        /*0004*/ 	.word	0x00000082


	//----- nvinfo : EIATTR_KPARAM_INFO
	.align		4
.L_19639:
        /*0008*/ 	.byte	0x04, 0x17
        /*000a*/ 	.short	(.L_19641 - .L_19640)
.L_19640:
        /*000c*/ 	.word	0x00000000
        /*0010*/ 	.short	0x0007
        /*0012*/ 	.short	0x002c
        /*0014*/ 	.byte	0x00, 0xf0, 0x11, 0x00


	//----- nvinfo : EIATTR_KPARAM_INFO
	.align		4
.L_19641:
        /*0018*/ 	.byte	0x04, 0x17
        /*001a*/ 	.short	(.L_19643 - .L_19642)
.L_19642:
        /*001c*/ 	.word	0x00000000
        /*0020*/ 	.short	0x0006
        /*0022*/ 	.short	0x0028
        /*0024*/ 	.byte	0x00, 0xf0, 0x11, 0x00


	//----- nvinfo : EIATTR_KPARAM_INFO
	.align		4
.L_19643:
        /*0028*/ 	.byte	0x04, 0x17
        /*002a*/ 	.short	(.L_19645 - .L_19644)
.L_19644:
        /*002c*/ 	.word	0x00000000
        /*0030*/ 	.short	0x0005
        /*0032*/ 	.short	0x0020
        /*0034*/ 	.byte	0x00, 0xf5, 0x21, 0x00


	//----- nvinfo : EIATTR_KPARAM_INFO
	.align		4
.L_19645:
        /*0038*/ 	.byte	0x04, 0x17
        /*003a*/ 	.short	(.L_19647 - .L_19646)
.L_19646:
        /*003c*/ 	.word	0x00000000
        /*0040*/ 	.short	0x0004
        /*0042*/ 	.short	0x0018
        /*0044*/ 	.byte	0x00, 0xf5, 0x21, 0x00


	//----- nvinfo : EIATTR_KPARAM_INFO
	.align		4
.L_19647:
        /*0048*/ 	.byte	0x04, 0x17
        /*004a*/ 	.short	(.L_19649 - .L_19648)
.L_19648:
        /*004c*/ 	.word	0x00000000
        /*0050*/ 	.short	0x0003
        /*0052*/ 	.short	0x0010
        /*0054*/ 	.byte	0x00, 0xf5, 0x21, 0x00


	//----- nvinfo : EIATTR_KPARAM_INFO
	.align		4
.L_19649:
        /*0058*/ 	.byte	0x04, 0x17
        /*005a*/ 	.short	(.L_19651 - .L_19650)
.L_19650:
        /*005c*/ 	.word	0x00000000
        /*0060*/ 	.short	0x0002
        /*0062*/ 	.short	0x0008
        /*0064*/ 	.byte	0x00, 0xf0, 0x11, 0x00


	//----- nvinfo : EIATTR_KPARAM_INFO
	.align		4
.L_19651:
        /*0068*/ 	.byte	0x04, 0x17
        /*006a*/ 	.short	(.L_19653 - .L_19652)
.L_19652:
        /*006c*/ 	.word	0x00000000
        /*0070*/ 	.short	0x0001
        /*0072*/ 	.short	0x0004
        /*0074*/ 	.byte	0x00, 0xf0, 0x11, 0x00


	//----- nvinfo : EIATTR_KPARAM_INFO
	.align		4
.L_19653:
        /*0078*/ 	.byte	0x04, 0x17
        /*007a*/ 	.short	(.L_19655 - .L_19654)
.L_19654:
        /*007c*/ 	.word	0x00000000
        /*0080*/ 	.short	0x0000
        /*0082*/ 	.short	0x0000
        /*0084*/ 	.byte	0x00, 0xf0, 0x11, 0x00


	//----- nvinfo : EIATTR_SPARSE_MMA_MASK
	.align		4
.L_19655:
        /*0088*/ 	.byte	0x03, 0x50
        /*008a*/ 	.short	0x0000


	//----- nvinfo : EIATTR_MAXREG_COUNT
	.align		4
        /*008c*/ 	.byte	0x03, 0x1b
        /*008e*/ 	.short	0x00ff


	//----- nvinfo : EIATTR_NUM_BARRIERS
	.align		4
        /*0090*/ 	.byte	0x02, 0x4c
        /*0092*/ 	.byte	0x01
	.zero		1


	//----- nvinfo : EIATTR_MERCURY_ISA_VERSION
	.align		4
        /*0094*/ 	.byte	0x03, 0x5f
        /*0096*/ 	.short	0x0101


	//----- nvinfo : EIATTR_COOP_GROUP_MASK_REGIDS
	.align		4
        /*0098*/ 	.byte	0x04, 0x29
        /*009a*/ 	.short	(.L_19657 - .L_19656)


	//   ....[0]....
.L_19656:
        /*009c*/ 	.word	0xffffffff


	//   ....[1]....
        /*00a0*/ 	.word	0xffffffff


	//   ....[2]....
        /*00a4*/ 	.word	0xffffffff


	//   ....[3]....
        /*00a8*/ 	.word	0xffffffff


	//   ....[4]....
        /*00ac*/ 	.word	0xffffffff


	//   ....[5]....
        /*00b0*/ 	.word	0xffffffff


	//   ....[6]....
        /*00b4*/ 	.word	0xffffffff


	//   ....[7]....
        /*00b8*/ 	.word	0xffffffff


	//   ....[8]....
        /*00bc*/ 	.word	0xffffffff


	//   ....[9]....
        /*00c0*/ 	.word	0xffffffff


	//   ....[10]....
        /*00c4*/ 	.word	0xffffffff


	//   ....[11]....
        /*00c8*/ 	.word	0xffffffff


	//   ....[12]....
        /*00cc*/ 	.word	0xffffffff


	//   ....[13]....
        /*00d0*/ 	.word	0xffffffff


	//   ....[14]....
        /*00d4*/ 	.word	0xffffffff


	//   ....[15]....
        /*00d8*/ 	.word	0xffffffff


	//   ....[16]....
        /*00dc*/ 	.word	0xffffffff


	//   ....[17]....
        /*00e0*/ 	.word	0x05000000


	//   ....[18]....
        /*00e4*/ 	.word	0x05000000


	//   ....[19]....
        /*00e8*/ 	.word	0x05000000


	//   ....[20]....
        /*00ec*/ 	.word	0x05000000


	//   ....[21]....
        /*00f0*/ 	.word	0x05000000


	//   ....[22]....
        /*00f4*/ 	.word	0x05000000


	//   ....[23]....
        /*00f8*/ 	.word	0x05000000


	//   ....[24]....
        /*00fc*/ 	.word	0x05000000


	//   ....[25]....
        /*0100*/ 	.word	0x05000000


	//   ....[26]....
        /*0104*/ 	.word	0x05000000


	//   ....[27]....
        /*0108*/ 	.word	0x05000000


	//   ....[28]....
        /*010c*/ 	.word	0x05000000


	//   ....[29]....
        /*0110*/ 	.word	0x05000000


	//   ....[30]....
        /*0114*/ 	.word	0x05000000


	//   ....[31]....
        /*0118*/ 	.word	0x05000000


	//   ....[32]....
        /*011c*/ 	.word	0x05000000


	//----- nvinfo : EIATTR_COOP_GROUP_INSTR_OFFSETS
	.align		4
.L_19657:
        /*0120*/ 	.byte	0x04, 0x28
        /*0122*/ 	.short	(.L_19659 - .L_19658)


	//   ....[0]....
.L_19658:
        /*0124*/ 	.word	0x00001110


	//   ....[1]....
        /*0128*/ 	.word	0x00001120


	//   ....[2]....
        /*012c*/ 	.word	0x00001150


	//   ....[3]....
        /*0130*/ 	.word	0x00001160


	//   ....[4]....
        /*0134*/ 	.word	0x00001180


	//   ....[5]....
        /*0138*/ 	.word	0x000011a0


	//   ....[6]....
        /*013c*/ 	.word	0x000011c0


	//   ....[7]....
        /*0140*/ 	.word	0x000011e0


	//   ....[8]....
        /*0144*/ 	.word	0x00001200


	//   ....[9]....
        /*0148*/ 	.word	0x00001220


	//   ....[10]....
        /*014c*/ 	.word	0x00001240


	//   ....[11]....
        /*0150*/ 	.word	0x00001260


	//   ....[12]....
        /*0154*/ 	.word	0x00001280


	//   ....[13]....
        /*0158*/ 	.word	0x000012a0


	//   ....[14]....
        /*015c*/ 	.word	0x000012c0


	//   ....[15]....
        /*0160*/ 	.word	0x000012e0


	//   ....[16]....
        /*0164*/ 	.word	0x00001320


	//   ....[17]....
        /*0168*/ 	.word	0x00001af0


	//   ....[18]....
        /*016c*/ 	.word	0x00001b60


	//   ....[19]....
        /*0170*/ 	.word	0x00001bc0


	//   ....[20]....
        /*0174*/ 	.word	0x00001c30


	//   ....[21]....
        /*0178*/ 	.word	0x00001ca0


	//   ....[22]....
        /*017c*/ 	.word	0x00001d10


	//   ....[23]....
        /*0180*/ 	.word	0x00001d80


	//   ....[24]....
        /*0184*/ 	.word	0x00001df0


	//   ....[25]....
        /*0188*/ 	.word	0x00001e60


	//   ....[26]....
        /*018c*/ 	.word	0x00001ed0


	//   ....[27]....
        /*0190*/ 	.word	0x00001f40


	//   ....[28]....
        /*0194*/ 	.word	0x00001fb0


	//   ....[29]....
        /*0198*/ 	.word	0x00002020


	//   ....[30]....
        /*019c*/ 	.word	0x00002090


	//   ....[31]....
        /*01a0*/ 	.word	0x00002100


	//   ....[32]....
        /*01a4*/ 	.word	0x00002170


	//----- nvinfo : EIATTR_VRC_CTA_INIT_COUNT
	.align		4
.L_19659:
        /*01a8*/ 	.byte	0x02, 0x4a
	.zero		1
	.zero		1


	//----- nvinfo : EIATTR_EXIT_INSTR_OFFSETS
	.align		4
        /*01ac*/ 	.byte	0x04, 0x1c
        /*01ae*/ 	.short	(.L_19661 - .L_19660)


	//   ....[0]....
.L_19660:
        /*01b0*/ 	.word	0x00000560


	//   ....[1]....
        /*01b4*/ 	.word	0x000013d0


	//   ....[2]....
        /*01b8*/ 	.word	0x00001790


	//   ....[3]....
        /*01bc*/ 	.word	0x00001aa0


	//----- nvinfo : EIATTR_MAX_THREADS
	.align		4
.L_19661:
        /*01c0*/ 	.byte	0x04, 0x05
        /*01c2*/ 	.short	(.L_19663 - .L_19662)
.L_19662:
        /*01c4*/ 	.word	0x00000100
        /*01c8*/ 	.word	0x00000001
        /*01cc*/ 	.word	0x00000001


	//----- nvinfo : EIATTR_CRS_STACK_SIZE
	.align		4
.L_19663:
        /*01d0*/ 	.byte	0x04, 0x1e
        /*01d2*/ 	.short	(.L_19665 - .L_19664)
.L_19664:
        /*01d4*/ 	.word	0x00000000


	//----- nvinfo : EIATTR_CBANK_PARAM_SIZE
	.align		4
.L_19665:
        /*01d8*/ 	.byte	0x03, 0x19
        /*01da*/ 	.short	0x0030


	//----- nvinfo : EIATTR_PARAM_CBANK
	.align		4
        /*01dc*/ 	.byte	0x04, 0x0a
        /*01de*/ 	.short	(.L_19667 - .L_19666)
	.align		4
.L_19666:
        /*01e0*/ 	.word	index@(.nv.constant0._Z9cuda_gemmIiLi256ELi1ELi1ELi128ELi32ELi32ELi32ELi0ELi1EEviiiPT_S1_S1_ii)
        /*01e4*/ 	.short	0x0380
        /*01e6*/ 	.short	0x0030


	//----- nvinfo : EIATTR_SW_WAR
	.align		4
.L_19667:
        /*01e8*/ 	.byte	0x04, 0x36
        /*01ea*/ 	.short	(.L_19669 - .L_19668)
.L_19668:
        /*01ec*/ 	.word	0x00000008
.L_19669:


//--------------------- .nv.info._Z9cuda_gemmIiLi256ELi1ELi1ELi128ELi32ELi32ELi32ELi0ELi0EEviiiPT_S1_S1_ii --------------------------
	.section	.nv.info._Z9cuda_gemmIiLi256ELi1ELi1ELi128ELi32ELi32ELi32ELi0ELi0EEviiiPT_S1_S1_ii,"",@"SHT_CUDA_INFO"
	.sectionflags	@""
	.align	4


	//----- nvinfo : EIATTR_CUDA_API_VERSION
	.align		4
        /*0000*/ 	.byte	0x04, 0x37
        /*0002*/ 	.short	(.L_19671 - .L_19670)
.L_19670:
        /*0004*/ 	.word	0x00000082


	//----- nvinfo : EIATTR_KPARAM_INFO
	.align		4
.L_19671:
        /*0008*/ 	.byte	0x04, 0x17
        /*000a*/ 	.short	(.L_19673 - .L_19672)
.L_19672:
        /*000c*/ 	.word	0x00000000
        /*0010*/ 	.short	0x0007
        /*0012*/ 	.short	0x002c
        /*0014*/ 	.byte	0x00, 0xf0, 0x11, 0x00


	//----- nvinfo : EIATTR_KPARAM_INFO
	.align		4
.L_19673:
        /*0018*/ 	.byte	0x04, 0x17
        /*001a*/ 	.short	(.L_19675 - .L_19674)
.L_19674:
        /*001c*/ 	.word	0x00000000
        /*0020*/ 	.short	0x0006
        /*0022*/ 	.short	0x0028
        /*0024*/ 	.byte	0x00, 0xf0, 0x11, 0x00


	//----- nvinfo : EIATTR_KPARAM_INFO
	.align		4
.L_19675:
        /*0028*/ 	.byte	0x04, 0x17
        /*002a*/ 	.short	(.L_19677 - .L_19676)
.L_19676:
        /*002c*/ 	.word	0x00000000
        /*0030*/ 	.short	0x0005
        /*0032*/ 	.short	0x0020
        /*0034*/ 	.byte	0x00, 0xf5, 0x21, 0x00


	//----- nvinfo : EIATTR_KPARAM_INFO
	.align		4
.L_19677:
        /*0038*/ 	.byte	0x04, 0x17
        /*003a*/ 	.short	(.L_19679 - .L_19678)
.L_19678:
        /*003c*/ 	.word	0x00000000
        /*0040*/ 	.short	0x0004
        /*0042*/ 	.short	0x0018
        /*0044*/ 	.byte	0x00, 0xf5, 0x21, 0x00


	//----- nvinfo : EIATTR_KPARAM_INFO
	.align		4
.L_19679:
        /*0048*/ 	.byte	0x04, 0x17
        /*004a*/ 	.short	(.L_19681 - .L_19680)
.L_19680:
        /*004c*/ 	.word	0x00000000
        /*0050*/ 	.short	0x0003
        /*0052*/ 	.short	0x0010
        /*0054*/ 	.byte	0x00, 0xf5, 0x21, 0x00


	//----- nvinfo : EIATTR_KPARAM_INFO
	.align		4
.L_19681:
        /*0058*/ 	.byte	0x04, 0x17
        /*005a*/ 	.short	(.L_19683 - .L_19682)
.L_19682:
        /*005c*/ 	.word	0x00000000
        /*0060*/ 	.short	0x0002
        /*0062*/ 	.short	0x0008
        /*0064*/ 	.byte	0x00, 0xf0, 0x11, 0x00


	//----- nvinfo : EIATTR_KPARAM_INFO
	.align		4
.L_19683:
        /*0068*/ 	.byte	0x04, 0x17
        /*006a*/ 	.short	(.L_19685 - .L_19684)
.L_19684:
        /*006c*/ 	.word	0x00000000
        /*0070*/ 	.short	0x0001
        /*0072*/ 	.short	0x0004
        /*0074*/ 	.byte	0x00, 0xf0, 0x11, 0x00


	//----- nvinfo : EIATTR_KPARAM_INFO
	.align		4
.L_19685:
        /*0078*/ 	.byte	0x04, 0x17
        /*007a*/ 	.short	(.L_19687 - .L_19686)
.L_19686:
        /*007c*/ 	.word	0x00000000
        /*0080*/ 	.short	0x0000
        /*0082*/ 	.short	0x0000
        /*0084*/ 	.byte	0x00, 0xf0, 0x11, 0x00


	//----- nvinfo : EIATTR_SPARSE_MMA_MASK
	.align		4
.L_19687:
        /*0088*/ 	.byte	0x03, 0x50
        /*008a*/ 	.short	0x0000


	//----- nvinfo : EIATTR_MAXREG_COUNT
	.align		4
        /*008c*/ 	.byte	0x03, 0x1b
        /*008e*/ 	.short	0x00ff


	//----- nvinfo : EIATTR_NUM_BARRIERS
	.align		4
        /*0090*/ 	.byte	0x02, 0x4c
        /*0092*/ 	.byte	0x01
	.zero		1


	//----- nvinfo : EIATTR_MERCURY_ISA_VERSION
	.align		4
        /*0094*/ 	.byte	0x03, 0x5f
        /*0096*/ 	.short	0x0101


	//----- nvinfo : EIATTR_COOP_GROUP_MASK_REGIDS
	.align		4
        /*0098*/ 	.byte	0x04, 0x29
        /*009a*/ 	.short	(.L_19689 - .L_19688)


	//   ....[0]....
.L_19688:
        /*009c*/ 	.word	0xffffffff


	//   ....[1]....
        /*00a0*/ 	.word	0xffffffff


	//   ....[2]....
        /*00a4*/ 	.word	0xffffffff


	//   ....[3]....
        /*00a8*/ 	.word	0xffffffff


	//   ....[4]....
        /*00ac*/ 	.word	0xffffffff


	//   ....[5]....
        /*00b0*/ 	.word	0xffffffff


	//   ....[6]....
        /*00b4*/ 	.word	0xffffffff


	//   ....[7]....
        /*00b8*/ 	.word	0xffffffff


	//   ....[8]....
        /*00bc*/ 	.word	0xffffffff


	//   ....[9]....
        /*00c0*/ 	.word	0xffffffff


	//   ....[10]....
        /*00c4*/ 	.word	0xffffffff


	//   ....[11]....
        /*00c8*/ 	.word	0xffffffff


	//   ....[12]....
        /*00cc*/ 	.word	0xffffffff


	//   ....[13]....
        /*00d0*/ 	.word	0xffffffff


	//   ....[14]....
        /*00d4*/ 	.word	0xffffffff


	//   ....[15]....
        /*00d8*/ 	.word	0xffffffff


	//   ....[16]....
        /*00dc*/ 	.word	0xffffffff


	//   ....[17]....
        /*00e0*/ 	.word	0xffffffff


	//   ....[18]....
        /*00e4*/ 	.word	0xffffffff


	//   ....[19]....
        /*00e8*/ 	.word	0xffffffff


	//   ....[20]....
        /*00ec*/ 	.word	0xffffffff


	//   ....[21]....
        /*00f0*/ 	.word	0xffffffff


	//   ....[22]....
        /*00f4*/ 	.word	0xffffffff


	//   ....[23]....
        /*00f8*/ 	.word	0xffffffff


	//   ....[24]....
        /*00fc*/ 	.word	0xffffffff


	//   ....[25]....
        /*0100*/ 	.word	0xffffffff


	//   ....[26]....
        /*0104*/ 	.word	0xffffffff


	//   ....[27]....
        /*0108*/ 	.word	0xffffffff


	//   ....[28]....
        /*010c*/ 	.word	0xffffffff


	//   ....[29]....
        /*0110*/ 	.word	0xffffffff


	//   ....[30]....
        /*0114*/ 	.word	0xffffffff


	//   ....[31]....
        /*0118*/ 	.word	0xffffffff


	//   ....[32]....
        /*011c*/ 	.word	0xffffffff


	//   ....[33]....
        /*0120*/ 	.word	0xffffffff


	//   ....[34]....
        /*0124*/ 	.word	0xffffffff


	//   ....[35]....
        /*0128*/ 	.word	0xffffffff


	//   ....[36]....
        /*012c*/ 	.word	0xffffffff


	//   ....[37]....
        /*0130*/ 	.word	0xffffffff


	//   ....[38]....
        /*0134*/ 	.word	0xffffffff


	//   ....[39]....
        /*0138*/ 	.word	0xffffffff


	//   ....[40]....
        /*013c*/ 	.word	0xffffffff


	//   ....[41]....
        /*0140*/ 	.word	0xffffffff


	//   ....[42]....
        /*0144*/ 	.word	0xffffffff


	//   ....[43]....
        /*0148*/ 	.word	0xffffffff


	//   ....[44]....
        /*014c*/ 	.word	0xffffffff


	//   ....[45]....
        /*0150*/ 	.word	0xffffffff


	//   ....[46]....
        /*0154*/ 	.word	0xffffffff


	//   ....[47]....
        /*0158*/ 	.word	0xffffffff


	//   ....[48]....
        /*015c*/ 	.word	0xffffffff


	//   ....[49]....
        /*0160*/ 	.word	0x0500001f


	//   ....[50]....
        /*0164*/ 	.word	0x0500001f


	//   ....[51]....
        /*0168*/ 	.word	0x0500001f


	//   ....[52]....
        /*016c*/ 	.word	0x0500001f


	//   ....[53]....
        /*0170*/ 	.word	0x0500001f


	//   ....[54]....
        /*0174*/ 	.word	0x0500001f


	//   ....[55]....
        /*0178*/ 	.word	0x0500001f


	//   ....[56]....
        /*017c*/ 	.word	0x0500001f


	//   ....[57]....
        /*0180*/ 	.word	0x0500001f


	//   ....[58]....
        /*0184*/ 	.word	0x0500001f


	//   ....[59]....
        /*0188*/ 	.word	0x0500001f


	//   ....[60]....
        /*018c*/ 	.word	0x0500001f


	//   ....[61]....
        /*0190*/ 	.word	0x0500001f


	//   ....[62]....
        /*0194*/ 	.word	0x0500001f


	//   ....[63]....
        /*0198*/ 	.word	0x0500001f


	//   ....[64]....
        /*019c*/ 	.word	0x0500001f


	//   ....[65]....
        /*01a0*/ 	.word	0x0500001f


	//   ....[66]....
        /*01a4*/ 	.word	0x0500001f


	//   ....[67]....
        /*01a8*/ 	.word	0x0500001f


	//   ....[68]....
        /*01ac*/ 	.word	0x0500001f


	//   ....[69]....
        /*01b0*/ 	.word	0x0500001f


	//   ....[70]....
        /*01b4*/ 	.word	0x0500001f


	//   ....[71]....
        /*01b8*/ 	.word	0x0500001f


	//   ....[72]....
        /*01bc*/ 	.word	0x0500001f


	//   ....[73]....
        /*01c0*/ 	.word	0x0500001f


	//   ....[74]....
        /*01c4*/ 	.word	0x0500001f


	//   ....[75]....
        /*01c8*/ 	.word	0x0500001f


	//   ....[76]....
        /*01cc*/ 	.word	0x0500001f


	//   ....[77]....
        /*01d0*/ 	.word	0x0500001f


	//   ....[78]....
        /*01d4*/ 	.word	0x0500001f


	//   ....[79]....
        /*01d8*/ 	.word	0x0500001f


	//   ....[80]....
        /*01dc*/ 	.word	0x0500001f


	//   ....[81]....
        /*01e0*/ 	.word	0x0500001f


	//   ....[82]....
        /*01e4*/ 	.word	0x0500001f


	//   ....[83]....
        /*01e8*/ 	.word	0x0500001f


	//   ....[84]....
        /*01ec*/ 	.word	0x0500001f


	//   ....[85]....
        /*01f0*/ 	.word	0x0500001f


	//   ....[86]....
        /*01f4*/ 	.word	0x0500001f


	//   ....[87]....
        /*01f8*/ 	.word	0x0500001f


	//   ....[88]....
        /*01fc*/ 	.word	0x0500001f


	//   ....[89]....
        /*0200*/ 	.word	0x0500001f


	//   ....[90]....
        /*0204*/ 	.word	0x0500001f


	//   ....[91]....
        /*0208*/ 	.word	0x0500001f


	//   ....[92]....
        /*020c*/ 	.word	0x0500001f


	//   ....[93]....
        /*0210*/ 	.word	0x0500001f


	//   ....[94]....
        /*0214*/ 	.word	0x0500001f


	//   ....[95]....
        /*0218*/ 	.word	0x0500001f


	//   ....[96]....
        /*021c*/ 	.word	0x0500001f


	//----- nvinfo : EIATTR_COOP_GROUP_INSTR_OFFSETS
	.align		4
.L_19689:
        /*0220*/ 	.byte	0x04, 0x28
        /*0222*/ 	.short	(.L_19691 - .L_19690)


	//   ....[0]....
.L_19690:
        /*0224*/ 	.word	0x00002610


	//   ....[1]....
        /*0228*/ 	.word	0x00002660


	//   ....[2]....
        /*022c*/ 	.word	0x000026b0


	//   ....[3]....
        /*0230*/ 	.word	0x00002700


	//   ....[4]....
        /*0234*/ 	.word	0x00002750


	//   ....[5]....
        /*0238*/ 	.word	0x000027a0


	//   ....[6]....
        /*023c*/ 	.word	0x00002820


	//   ....[7]....
        /*0240*/ 	.word	0x00002880


	//   ....[8]....
        /*0244*/ 	.word	0x000028e0


	//   ....[9]....
        /*0248*/ 	.word	0x00002940


	//   ....[10]....
        /*024c*/ 	.word	0x000029a0


	//   ....[11]....
        /*0250*/ 	.word	0x00002a00


	//   ....[12]....
        /*0254*/ 	.word	0x00002a60


	//   ....[13]....
        /*0258*/ 	.word	0x00002ac0


	//   ....[14]....
        /*025c*/ 	.word	0x00002b20


	//   ....[15]....
        /*0260*/ 	.word	0x00002b80


	//   ....[16]....
        /*0264*/ 	.word	0x00004080


	//   ....[17]....
        /*0268*/ 	.word	0x000040d0


	//   ....[18]....
        /*026c*/ 	.word	0x00004120


	//   ....[19]....
        /*0270*/ 	.word	0x00004170


	//   ....[20]....
        /*0274*/ 	.word	0x000041c0


	//   ....[21]....
        /*0278*/ 	.word	0x00004210


	//   ....[22]....
        /*027c*/ 	.word	0x00004290


	//   ....[23]....
        /*0280*/ 	.word	0x000042f0


	//   ....[24]....
        /*0284*/ 	.word	0x00004350


	//   ....[25]....
        /*0288*/ 	.word	0x000043b0


	//   ....[26]....
        /*028c*/ 	.word	0x00004410


	//   ....[27]....
        /*0290*/ 	.word	0x00004470


	//   ....[28]....
        /*0294*/ 	.word	0x000044d0


	//   ....[29]....
        /*0298*/ 	.word	0x00004530


	//   ....[30]....
        /*029c*/ 	.word	0x00004590


	//   ....[31]....
        /*02a0*/ 	.word	0x000045f0


	//   ....[32]....
        /*02a4*/ 	.word	0x00005840


	//   ....[33]....
        /*02a8*/ 	.word	0x00005890


	//   ....[34]....
        /*02ac*/ 	.word	0x000058e0


	//   ....[35]....
        /*02b0*/ 	.word	0x00005930


	//   ....[36]....
        /*02b4*/ 	.word	0x00005980


	//   ....[37]....
        /*02b8*/ 	.word	0x00005a00


	//   ....[38]....
        /*02bc*/ 	.word	0x00005a60


	//   ....[39]....
        /*02c0*/ 	.word	0x00005ac0


	//   ....[40]....
        /*02c4*/ 	.word	0x00005b20


	//   ....[41]....
        /*02c8*/ 	.word	0x00005b80


	//   ....[42]....
        /*02cc*/ 	.word	0x00005be0


	//   ....[43]....
        /*02d0*/ 	.word	0x00005c40


	//   ....[44]....
        /*02d4*/ 	.word	0x00005ca0


	//   ....[45]....
        /*02d8*/ 	.word	0x00005d00


	//   ....[46]....
        /*02dc*/ 	.word	0x00005d60


	//   ....[47]....
        /*02e0*/ 	.word	0x00005dc0


	//   ....[48]....
        /*02e4*/ 	.word	0x00005e10


	//   ....[49]....
        /*02e8*/ 	.word	0x00006ef0


	//   ....[50]....
        /*02ec*/ 	.word	0x00006f70


	//   ....[51]....
        /*02f0*/ 	.word	0x00006ff0


	//   ....[52]....
        /*02f4*/ 	.word	0x00007070


	//   ....[53]....
        /*02f8*/ 	.word	0x000070f0


	//   ....[54]....
        /*02fc*/ 	.word	0x00007170


	//   ....[55]....
        /*0300*/ 	.word	0x000071f0


	//   ....[56]....
        /*0304*/ 	.word	0x00007270


	//   ....[57]....
        /*0308*/ 	.word	0x000072f0


	//   ....[58]....
        /*030c*/ 	.word	0x00007370


	//   ....[59]....
        /*0310*/ 	.word	0x000073f0


	//   ....[60]....
        /*0314*/ 	.word	0x00007470


	//   ....[61]....
        /*0318*/ 	.word	0x000074f0


	//   ....[62]....
        /*031c*/ 	.word	0x00007570


	//   ....[63]....
        /*0320*/ 	.word	0x000075f0


	//   ....[64]....
        /*0324*/ 	.word	0x00007670


	//   ....[65]....
        /*0328*/ 	.word	0x000076f0


	//   ....[66]....
        /*032c*/ 	.word	0x00007770


	//   ....[67]....
        /*0330*/ 	.word	0x000077f0


	//   ....[68]....
        /*0334*/ 	.word	0x00007870


	//   ....[69]....
        /*0338*/ 	.word	0x000078f0


	//   ....[70]....
        /*033c*/ 	.word	0x00007970


	//   ....[71]....
        /*0340*/ 	.word	0x000079f0


	//   ....[72]....
        /*0344*/ 	.word	0x00007a70


	//   ....[73]....
        /*0348*/ 	.word	0x00007af0


	//   ....[74]....
        /*034c*/ 	.word	0x00007b70


	//   ....[75]....
        /*0350*/ 	.word	0x00007bf0


	//   ....[76]....
        /*0354*/ 	.word	0x00007c70


	//   ....[77]....
        /*0358*/ 	.word	0x00007cf0


	//   ....[78]....
        /*035c*/ 	.word	0x00007d70


	//   ....[79]....
        /*0360*/ 	.word	0x00007df0


	//   ....[80]....
        /*0364*/ 	.word	0x00007e70


	//   ....[81]....
        /*0368*/ 	.word	0x00007ee0


	//   ....[82]....
        /*036c*/ 	.word	0x00007f60


	//   ....[83]....
        /*0370*/ 	.word	0x00007fe0


	//   ....[84]....
        /*0374*/ 	.word	0x00008060


	//   ....[85]....
        /*0378*/ 	.word	0x000080e0


	//   ....[86]....
        /*037c*/ 	.word	0x00008160


	//   ....[87]....
        /*0380*/ 	.word	0x000081e0


	//   ....[88]....
        /*0384*/ 	.word	0x00008260


	//   ....[89]....
        /*0388*/ 	.word	0x000082e0


	//   ....[90]....
        /*038c*/ 	.word	0x00008360


	//   ....[91]....
        /*0390*/ 	.word	0x000083e0


	//   ....[92]....
        /*0394*/ 	.word	0x00008460


	//   ....[93]....
        /*0398*/ 	.word	0x000084e0


	//   ....[94]....
        /*039c*/ 	.word	0x00008560


	//   ....[95]....
        /*03a0*/ 	.word	0x000085e0


	//   ....[96]....
        /*03a4*/ 	.word	0x00008660


	//----- nvinfo : EIATTR_VRC_CTA_INIT_COUNT
	.align		4
.L_19691:
        /*03a8*/ 	.byte	0x02, 0x4a
	.zero		1
	.zero		1


	//----- nvinfo : EIATTR_EXIT_INSTR_OFFSETS
	.align		4
        /*03ac*/ 	.byte	0x04, 0x1c
        /*03ae*/ 	.short	(.L_19693 - .L_19692)


	//   ....[0]....
.L_19692:
        /*03b0*/ 	.word	0x00000790


	//   ....[1]....
        /*03b4*/ 	.word	0x00006060


	//   ....[2]....
        /*03b8*/ 	.word	0x00006700


	//   ....[3]....
        /*03bc*/ 	.word	0x00006ea0


	//----- nvinfo : EIATTR_MAX_THREADS
	.align		4
.L_19693:
        /*03c0*/ 	.byte	0x04, 0x05
        /*03c2*/ 	.short	(.L_19695 - .L_19694)
.L_19694:
        /*03c4*/ 	.word	0x00000100
        /*03c8*/ 	.word	0x00000001
        /*03cc*/ 	.word	0x00000001


	//----- nvinfo : EIATTR_CRS_STACK_SIZE
	.align		4
.L_19695:
        /*03d0*/ 	.byte	0x04, 0x1e
        /*03d2*/ 	.short	(.L_19697 - .L_19696)
.L_19696:
        /*03d4*/ 	.word	0x00000000


	//----- nvinfo : EIATTR_CBANK_PARAM_SIZE
	.align		4
.L_19697:
        /*03d8*/ 	.byte	0x03, 0x19
        /*03da*/ 	.short	0x0030


	//----- nvinfo : EIATTR_PARAM_CBANK
	.align		4
        /*03dc*/ 	.byte	0x04, 0x0a
        /*03de*/ 	.short	(.L_19699 - .L_19698)
	.align		4
.L_19698:
        /*03e0*/ 	.word	index@(.nv.constant0._Z9cuda_gemmIiLi256ELi1ELi1ELi128ELi32ELi32ELi32ELi0ELi0EEviiiPT_S1_S1_ii)
        /*03e4*/ 	.short	0x0380
        /*03e6*/ 	.short	0x0030


	//----- nvinfo : EIATTR_SW_WAR
	.align		4
.L_19699:
        /*03e8*/ 	.byte	0x04, 0x36
        /*03ea*/ 	.short	(.L_19701 - .L_19700)
.L_19700:
        /*03ec*/ 	.word	0x00000008
.L_19701:


//--------------------- .nv.info._Z9cuda_gemmIiLi256ELi1ELi1ELi128ELi16ELi16ELi32ELi1ELi1EEviiiPT_S1_S1_ii --------------------------
	.section	.nv.info._Z9cuda_gemmIiLi256ELi1ELi1ELi128ELi16ELi16ELi32ELi1ELi1EEviiiPT_S1_S1_ii,"",@"SHT_CUDA_INFO"
	.sectionflags	@""
	.align	4


	//----- nvinfo : EIATTR_CUDA_API_VERSION
	.align		4
        /*0000*/ 	.byte	0x04, 0x37
        /*0002*/ 	.short	(.L_19703 - .L_19702)
.L_19702:
        /*0004*/ 	.word	0x00000082


	//----- nvinfo : EIATTR_KPARAM_INFO
	.align		4
.L_19703:
        /*0008*/ 	.byte	0x04, 0x17
        /*000a*/ 	.short	(.L_19705 - .L_19704)
.L_19704:
        /*000c*/ 	.word	0x00000000
        /*0010*/ 	.short	0x0007
        /*0012*/ 	.short	0x002c
        /*0014*/ 	.byte	0x00, 0xf0, 0x11, 0x00


	//----- nvinfo : EIATTR_KPARAM_INFO
	.align		4
.L_19705:
        /*0018*/ 	.byte	0x04, 0x17
        /*001a*/ 	.short	(.L_19707 - .L_19706)
.L_19706:
        /*001c*/ 	.word	0x00000000
        /*0020*/ 	.short	0x0006
        /*0022*/ 	.short	0x0028
        /*0024*/ 	.byte	0x00, 0xf0, 0x11, 0x00


	//----- nvinfo : EIATTR_KPARAM_INFO
	.align		4
.L_19707:
        /*0028*/ 	.byte	0x04, 0x17
        /*002a*/ 	.short	(.L_19709 - .L_19708)
.L_19708:
        /*002c*/ 	.word	0x00000000
        /*0030*/ 	.short	0x0005
        /*0032*/ 	.short	0x0020
        /*0034*/ 	.byte	0x00, 0xf5, 0x21, 0x00


	//----- nvinfo : EIATTR_KPARAM_INFO
	.align		4
.L_19709:
        /*0038*/ 	.byte	0x04, 0x17
        /*003a*/ 	.short	(.L_19711 - .L_19710)
.L_19710:
        /*003c*/ 	.word	0x00000000
        /*0040*/ 	.short	0x0004
        /*0042*/ 	.short	0x0018
        /*0044*/ 	.byte	0x00, 0xf5, 0x21, 0x00


	//----- nvinfo : EIATTR_KPARAM_INFO
	.align		4
.L_19711:
        /*0048*/ 	.byte	0x04, 0x17
        /*004a*/ 	.short	(.L_19713 - .L_19712)
.L_19712:
        /*004c*/ 	.word	0x00000000
        /*0050*/ 	.short	0x0003
        /*0052*/ 	.short	0x0010
        /*0054*/ 	.byte	0x00, 0xf5, 0x21, 0x00


	//----- nvinfo : EIATTR_KPARAM_INFO
	.align		4
.L_19713:
        /*0058*/ 	.byte	0x04, 0x17
        /*005a*/ 	.short	(.L_19715 - .L_19714)
.L_19714:
        /*005c*/ 	.word	0x00000000
        /*0060*/ 	.short	0x0002
        /*0062*/ 	.short	0x0008
        /*0064*/ 	.byte	0x00, 0xf0, 0x11, 0x00


	//----- nvinfo : EIATTR_KPARAM_INFO
	.align		4
.L_19715:
        /*0068*/ 	.byte	0x04, 0x17
        /*006a*/ 	.short	(.L_19717 - .L_19716)
.L_19716:
        /*006c*/ 	.word	0x00000000
        /*0070*/ 	.short	0x0001
        /*0072*/ 	.short	0x0004
        /*0074*/ 	.byte	0x00, 0xf0, 0x11, 0x00


	//----- nvinfo : EIATTR_KPARAM_INFO
	.align		4
.L_19717:
        /*0078*/ 	.byte	0x04, 0x17
        /*007a*/ 	.short	(.L_19719 - .L_19718)
.L_19718:
        /*007c*/ 	.word	0x00000000
        /*0080*/ 	.short	0x0000
        /*0082*/ 	.short	0x0000
        /*0084*/ 	.byte	0x00, 0xf0, 0x11, 0x00


	//----- nvinfo : EIATTR_SPARSE_MMA_MASK
	.align		4
.L_19719:
        /*0088*/ 	.byte	0x03, 0x50
        /*008a*/ 	.short	0x0000


	//----- nvinfo : EIATTR_MAXREG_COUNT
	.align		4
        /*008c*/ 	.byte	0x03, 0x1b
        /*008e*/ 	.short	0x00ff


	//----- nvinfo : EIATTR_NUM_BARRIERS
	.align		4
        /*0090*/ 	.byte	0x02, 0x4c
        /*0092*/ 	.byte	0x01
	.zero		1


	//----- nvinfo : EIATTR_MERCURY_ISA_VERSION
	.align		4
        /*0094*/ 	.byte	0x03, 0x5f
        /*0096*/ 	.short	0x0101


	//----- nvinfo : EIATTR_COOP_GROUP_MASK_REGIDS
	.align		4
        /*0098*/ 	.byte	0x04, 0x29
        /*009a*/ 	.short	(.L_19721 - .L_19720)


	//   ....[0]....
.L_19720:
        /*009c*/ 	.word	0xffffffff


	//   ....[1]....
        /*00a0*/ 	.word	0xffffffff


	//   ....[2]....
        /*00a4*/ 	.word	0xffffffff


	//   ....[3]....
        /*00a8*/ 	.word	0xffffffff


	//   ....[4]....
        /*00ac*/ 	.word	0xffffffff


	//   ....[5]....
        /*00b0*/ 	.word	0xffffffff


	//   ....[6]....
        /*00b4*/ 	.word	0xffffffff


	//   ....[7]....
        /*00b8*/ 	.word	0xffffffff


	//   ....[8]....
        /*00bc*/ 	.word	0xffffffff


	//   ....[9]....
        /*00c0*/ 	.word	0xffffffff


	//   ....[10]....
        /*00c4*/ 	.word	0xffffffff


	//   ....[11]....
        /*00c8*/ 	.word	0xffffffff


	//   ....[12]....
        /*00cc*/ 	.word	0xffffffff


	//   ....[13]....
        /*00d0*/ 	.word	0xffffffff


	//   ....[14]....
        /*00d4*/ 	.word	0xffffffff


	//   ....[15]....
        /*00d8*/ 	.word	0xffffffff


	//   ....[16]....
        /*00dc*/ 	.word	0x05000025


	//   ....[17]....
        /*00e0*/ 	.word	0x05000025


	//   ....[18]....
        /*00e4*/ 	.word	0x05000025


	//   ....[19]....
        /*00e8*/ 	.word	0x05000025


	//   ....[20]....
        /*00ec*/ 	.word	0x05000025


	//   ....[21]....
        /*00f0*/ 	.word	0x05000025


	//   ....[22]....
        /*00f4*/ 	.word	0x05000025


	//   ....[23]....
        /*00f8*/ 	.word	0x05000025


	//   ....[24]....
        /*00fc*/ 	.word	0x05000025


	//   ....[25]....
        /*0100*/ 	.word	0x05000025


	//   ....[26]....
        /*0104*/ 	.word	0x05000025


	//   ....[27]....
        /*0108*/ 	.word	0x05000025


	//   ....[28]....
        /*010c*/ 	.word	0x05000025


	//   ....[29]....
        /*0110*/ 	.word	0x05000025


	//   ....[30]....
        /*0114*/ 	.word	0x05000025


	//   ....[31]....
        /*0118*/ 	.word	0x05000025


	//----- nvinfo : EIATTR_COOP_GROUP_INSTR_OFFSETS
	.align		4
.L_19721:
        /*011c*/ 	.byte	0x04, 0x28
        /*011e*/ 	.short	(.L_19723 - .L_19722)


	//   ....[0]....
.L_19722:
        /*0120*/ 	.word	0x00001270


	//   ....[1]....
        /*0124*/ 	.word	0x00001280


	//   ....[2]....
        /*0128*/ 	.word	0x00001290


	//   ....[3]....
        /*012c*/ 	.word	0x000012c0


	//   ....[4]....
        /*0130*/ 	.word	0x000012e0


	//   ....[5]....
        /*0134*/ 	.word	0x00001300


	//   ....[6]....
        /*0138*/ 	.word	0x00001320


	//   ....[7]....
        /*013c*/ 	.word	0x00001340


	//   ....[8]....
        /*0140*/ 	.word	0x00001360


	//   ....[9]....
        /*0144*/ 	.word	0x00001370


	//   ....[10]....
        /*0148*/ 	.word	0x00001390


	//   ....[11]....
        /*014c*/ 	.word	0x000013c0


	//   ....[12]....
        /*0150*/ 	.word	0x000013e0


	//   ....[13]....
        /*0154*/ 	.word	0x00001400


	//   ....[14]....
        /*0158*/ 	.word	0x00001420


	//   ....[15]....
        /*015c*/ 	.word	0x00001430


	//   ....[16]....
        /*0160*/ 	.word	0x00001aa0


	//   ....[17]....
        /*0164*/ 	.word	0x00001b20


	//   ....[18]....
        /*0168*/ 	.word	0x00001b90


	//   ....[19]....
        /*016c*/ 	.word	0x00001c00


	//   ....[20]....
        /*0170*/ 	.word	0x00001c50


	//   ....[21]....
        /*0174*/ 	.word	0x00001cc0


	//   ....[22]....
        /*0178*/ 	.word	0x00001d10


	//   ....[23]....
        /*017c*/ 	.word	0x00001d80


	//   ....[24]....
        /*0180*/ 	.word	0x00001dd0


	//   ....[25]....
        /*0184*/ 	.word	0x00001e20


	//   ....[26]....
        /*0188*/ 	.word	0x00001e80


	//   ....[27]....
        /*018c*/ 	.word	0x00001ef0


	//   ....[28]....
        /*0190*/ 	.word	0x00001f40


	//   ....[29]....
        /*0194*/ 	.word	0x00001fb0


	//   ....[30]....
        /*0198*/ 	.word	0x00002000


	//   ....[31]....
        /*019c*/ 	.word	0x00002080


	//----- nvinfo : EIATTR_VRC_CTA_INIT_COUNT
	.align		4
.L_19723:
        /*01a0*/ 	.byte	0x02, 0x4a
	.zero		1
	.zero		1


	//----- nvinfo : EIATTR_EXIT_INSTR_OFFSETS
	.align		4
        /*01a4*/ 	.byte	0x04, 0x1c
        /*01a6*/ 	.short	(.L_19725 - .L_19724)


	//   ....[0]....
.L_19724:
        /*01a8*/ 	.word	0x000006d0


	//   ....[1]....
        /*01ac*/ 	.word	0x00001520


	//   ....[2]....
        /*01b0*/ 	.word	0x00001850


	//   ....[3]....
        /*01b4*/ 	.word	0x00001a40


	//----- nvinfo : EIATTR_MAX_THREADS
	.align		4
.L_19725:
        /*01b8*/ 	.byte	0x04, 0x05
        /*01ba*/ 	.short	(.L_19727 - .L_19726)
.L_19726:
        /*01bc*/ 	.word	0x00000100
        /*01c0*/ 	.word	0x00000001
        /*01c4*/ 	.word	0x00000001


	//----- nvinfo : EIATTR_CRS_STACK_SIZE
	.align		4
.L_19727:
        /*01c8*/ 	.byte	0x04, 0x1e
        /*01ca*/ 	.short	(.L_19729 - .L_19728)
.L_19728:
        /*01cc*/ 	.word	0x00000000


	//----- nvinfo : EIATTR_CBANK_PARAM_SIZE
	.align		4
.L_19729:
        /*01d0*/ 	.byte	0x03, 0x19
        /*01d2*/ 	.short	0x0030


	//----- nvinfo : EIATTR_PARAM_CBANK
	.align		4
        /*01d4*/ 	.byte	0x04, 0x0a
        /*01d6*/ 	.short	(.L_19731 - .L_19730)
	.align		4
.L_19730:
        /*01d8*/ 	.word	index@(.nv.constant0._Z9cuda_gemmIiLi256ELi1ELi1ELi128ELi16ELi16ELi32ELi1ELi1EEviiiPT_S1_S1_ii)
        /*01dc*/ 	.short	0x0380
        /*01de*/ 	.short	0x0030


	//----- nvinfo : EIATTR_SW_WAR
	.align		4
.L_19731:
        /*01e0*/ 	.byte	0x04, 0x36
        /*01e2*/ 	.short	(.L_19733 - .L_19732)
.L_19732:
        /*01e4*/ 	.word	0x00000008
.L_19733:


//--------------------- .nv.info._Z9cuda_gemmIiLi256ELi1ELi1ELi128ELi16ELi16ELi32ELi1ELi0EEviiiPT_S1_S1_ii --------------------------
	.section	.nv.info._Z9cuda_gemmIiLi256ELi1ELi1ELi128ELi16ELi16ELi32ELi1ELi0EEviiiPT_S1_S1_ii,"",@"SHT_CUDA_INFO"
	.sectionflags	@""
	.align	4


	//----- nvinfo : EIATTR_CUDA_API_VERSION
	.align		4
        /*0000*/ 	.byte	0x04, 0x37
        /*0002*/ 	.short	(.L_19735 - .L_19734)
.L_19734:
        /*0004*/ 	.word	0x00000082


	//----- nvinfo : EIATTR_KPARAM_INFO
	.align		4
.L_19735:
        /*0008*/ 	.byte	0x04, 0x17
        /*000a*/ 	.short	(.L_19737 - .L_19736)
.L_19736:
        /*000c*/ 	.word	0x00000000
        /*0010*/ 	.short	0x0007
        /*0012*/ 	.short	0x002c
        /*0014*/ 	.byte	0x00, 0xf0, 0x11, 0x00


	//----- nvinfo : EIATTR_KPARAM_INFO
	.align		4
.L_19737:
        /*0018*/ 	.byte	0x04, 0x17
        /*001a*/ 	.short	(.L_19739 - .L_19738)
.L_19738:
        /*001c*/ 	.word	0x00000000
        /*0020*/ 	.short	0x0006
        /*0022*/ 	.short	0x0028
        /*0024*/ 	.byte	0x00, 0xf0, 0x11, 0x00


	//----- nvinfo : EIATTR_KPARAM_INFO
	.align		4
.L_19739:
        /*0028*/ 	.byte	0x04, 0x17
        /*002a*/ 	.short	(.L_19741 - .L_19740)
.L_19740:
        /*002c*/ 	.word	0x00000000
        /*0030*/ 	.short	0x0005
        /*0032*/ 	.short	0x0020
        /*0034*/ 	.byte	0x00, 0xf5, 0x21, 0x00


	//----- nvinfo : EIATTR_KPARAM_INFO
	.align		4
.L_19741:
        /*0038*/ 	.byte	0x04, 0x17
        /*003a*/ 	.short	(.L_19743 - .L_19742)
.L_19742:
        /*003c*/ 	.word	0x00000000
        /*0040*/ 	.short	0x0004
        /*0042*/ 	.short	0x0018
        /*0044*/ 	.byte	0x00, 0xf5, 0x21, 0x00


	//----- nvinfo : EIATTR_KPARAM_INFO
	.align		4
.L_19743:
        /*0048*/ 	.byte	0x04, 0x17
        /*004a*/ 	.short	(.L_19745 - .L_19744)
.L_19744:
        /*004c*/ 	.word	0x00000000
        /*0050*/ 	.short	0x0003
        /*0052*/ 	.short	0x0010
        /*0054*/ 	.byte	0x00, 0xf5, 0x21, 0x00


	//----- nvinfo : EIATTR_KPARAM_INFO
	.align		4
.L_19745:
        /*0058*/ 	.byte	0x04, 0x17
        /*005a*/ 	.short	(.L_19747 - .L_19746)
.L_19746:
        /*005c*/ 	.word	0x00000000
        /*0060*/ 	.short	0x0002
        /*0062*/ 	.short	0x0008
        /*0064*/ 	.byte	0x00, 0xf0, 0x11, 0x00


	//----- nvinfo : EIATTR_KPARAM_INFO
	.align		4
.L_19747:
        /*0068*/ 	.byte	0x04, 0x17
        /*006a*/ 	.short	(.L_19749 - .L_19748)
.L_19748:
        /*006c*/ 	.word	0x00000000
        /*0070*/ 	.short	0x0001
        /*0072*/ 	.short	0x0004
        /*0074*/ 	.byte	0x00, 0xf0, 0x11, 0x00


	//----- nvinfo : EIATTR_KPARAM_INFO
	.align		4
.L_19749:
        /*0078*/ 	.byte	0x04, 0x17
        /*007a*/ 	.short	(.L_19751 - .L_19750)
.L_19750:
        /*007c*/ 	.word	0x00000000
        /*0080*/ 	.short	0x0000
        /*0082*/ 	.short	0x0000
        /*0084*/ 	.byte	0x00, 0xf0, 0x11, 0x00


	//----- nvinfo : EIATTR_SPARSE_MMA_MASK
	.align		4
.L_19751:
        /*0088*/ 	.byte	0x03, 0x50
        /*008a*/ 	.short	0x0000


	//----- nvinfo : EIATTR_MAXREG_COUNT
	.align		4
        /*008c*/ 	.byte	0x03, 0x1b
        /*008e*/ 	.short	0x00ff


	//----- nvinfo : EIATTR_NUM_BARRIERS
	.align		4
        /*0090*/ 	.byte	0x02, 0x4c
        /*0092*/ 	.byte	0x01
	.zero		1


	//----- nvinfo : EIATTR_ANNOTATIONS
	.align		4
        /*0094*/ 	.byte	0x04, 0x55
        /*0096*/ 	.short	(.L_19753 - .L_19752)


	//   ....[0]....
.L_19752:
        /*0098*/ 	.word	0x00000001
        /*009c*/ 	.byte	0x90, 0x16, 0x00, 0x00, 0x01, 0x00, 0x00, 0x00, 0x60, 0x19, 0x00, 0x00, 0x01, 0x00, 0x00, 0x00
        /*00ac*/ 	.byte	0x80, 0x30, 0x00, 0x00, 0x01, 0x00, 0x00, 0x00, 0x10, 0x32, 0x00, 0x00


	//----- nvinfo : EIATTR_MERCURY_ISA_VERSION
	.align		4
.L_19753:
        /*00b8*/ 	.byte	0x03, 0x5f
        /*00ba*/ 	.short	0x0101


	//----- nvinfo : EIATTR_COOP_GROUP_MASK_REGIDS
	.align		4
        /*00bc*/ 	.byte	0x04, 0x29
        /*00be*/ 	.short	(.L_19755 - .L_19754)


	//   ....[0]....
.L_19754:
        /*00c0*/ 	.word	0xffffffff


	//   ....[1]....
        /*00c4*/ 	.word	0xffffffff


	//   ....[2]....
        /*00c8*/ 	.word	0xffffffff


	//   ....[3]....
        /*00cc*/ 	.word	0xffffffff


	//   ....[4]....
        /*00d0*/ 	.word	0xffffffff


	//   ....[5]....
        /*00d4*/ 	.word	0xffffffff


	//   ....[6]....
        /*00d8*/ 	.word	0xffffffff


	//   ....[7]....
        /*00dc*/ 	.word	0xffffffff


	//   ....[8]....
        /*00e0*/ 	.word	0xffffffff


	//   ....[9]....
        /*00e4*/ 	.word	0xffffffff


	//   ....[10]....
        /*00e8*/ 	.word	0xffffffff


	//   ....[11]....
        /*00ec*/ 	.word	0xffffffff


	//   ....[12]....
        /*00f0*/ 	.word	0xffffffff


	//   ....[13]....
        /*00f4*/ 	.word	0xffffffff


	//   ....[14]....
        /*00f8*/ 	.word	0xffffffff


	//   ....[15]....
        /*00fc*/ 	.word	0xffffffff


	//   ....[16]....
        /*0100*/ 	.word	0xffffffff


	//   ....[17]....
        /*0104*/ 	.word	0xffffffff


	//   ....[18]....
        /*0108*/ 	.word	0xffffffff


	//   ....[19]....
        /*010c*/ 	.word	0xffffffff


	//   ....[20]....
        /*0110*/ 	.word	0xffffffff


	//   ....[21]....
        /*0114*/ 	.word	0xffffffff


	//   ....[22]....
        /*0118*/ 	.word	0xffffffff


	//   ....[23]....
        /*011c*/ 	.word	0xffffffff


	//   ....[24]....
        /*0120*/ 	.word	0xffffffff


	//   ....[25]....
        /*0124*/ 	.word	0xffffffff


	//   ....[26]....
        /*0128*/ 	.word	0xffffffff


	//   ....[27]....
        /*012c*/ 	.word	0xffffffff


	//   ....[28]....
        /*0130*/ 	.word	0xffffffff


	//   ....[29]....
        /*0134*/ 	.word	0xffffffff


	//   ....[30]....
        /*0138*/ 	.word	0xffffffff


	//   ....[31]....
        /*013c*/ 	.word	0xffffffff


	//   ....[32]....
        /*0140*/ 	.word	0xffffffff


	//   ....[33]....
        /*0144*/ 	.word	0xffffffff


	//   ....[34]....
        /*0148*/ 	.word	0xffffffff


	//   ....[35]....
        /*014c*/ 	.word	0xffffffff


	//   ....[36]....
        /*0150*/ 	.word	0xffffffff


	//   ....[37]....
        /*0154*/ 	.word	0xffffffff


	//   ....[38]....
        /*0158*/ 	.word	0xffffffff


	//   ....[39]....
        /*015c*/ 	.word	0xffffffff


	//   ....[40]....
        /*0160*/ 	.word	0xffffffff


	//   ....[41]....
        /*0164*/ 	.word	0xffffffff


	//   ....[42]....
        /*0168*/ 	.word	0xffffffff


	//   ....[43]....
        /*016c*/ 	.word	0xffffffff


	//   ....[44]....
        /*0170*/ 	.word	0xffffffff


	//   ....[45]....
        /*0174*/ 	.word	0xffffffff


	//   ....[46]....
        /*0178*/ 	.word	0xffffffff


	//   ....[47]....
        /*017c*/ 	.word	0xffffffff


	//   ....[48]....
        /*0180*/ 	.word	0xffffffff


	//   ....[49]....
        /*0184*/ 	.word	0x0500001f


	//   ....[50]....
        /*0188*/ 	.word	0x0500001f


	//   ....[51]....
        /*018c*/ 	.word	0x0500001f


	//   ....[52]....
        /*0190*/ 	.word	0x0500001f


	//   ....[53]....
        /*0194*/ 	.word	0x0500001f


	//   ....[54]....
        /*0198*/ 	.word	0x0500001f


	//   ....[55]....
        /*019c*/ 	.word	0x0500001f


	//   ....[56]....
        /*01a0*/ 	.word	0x0500001f


	//   ....[57]....
        /*01a4*/ 	.word	0x0500001f


	//   ....[58]....
        /*01a8*/ 	.word	0x0500001f


	//   ....[59]....
        /*01ac*/ 	.word	0x0500001f


	//   ....[60]....
        /*01b0*/ 	.word	0x0500001f


	//   ....[61]....
        /*01b4*/ 	.word	0x0500001f


	//   ....[62]....
        /*01b8*/ 	.word	0x0500001f


	//   ....[63]....
        /*01bc*/ 	.word	0x0500001f


	//   ....[64]....
        /*01c0*/ 	.word	0x0500001f


	//   ....[65]....
        /*01c4*/ 	.word	0x0500001f


	//   ....[66]....
        /*01c8*/ 	.word	0x0500001f


	//   ....[67]....
        /*01cc*/ 	.word	0x0500001f


	//   ....[68]....
        /*01d0*/ 	.word	0x0500001f


	//   ....[69]....
        /*01d4*/ 	.word	0x0500001f


	//   ....[70]....
        /*01d8*/ 	.word	0x0500001f


	//   ....[71]....
        /*01dc*/ 	.word	0x0500001f


	//   ....[72]....
        /*01e0*/ 	.word	0x0500001f


	//   ....[73]....
        /*01e4*/ 	.word	0x0500001f


	//   ....[74]....
        /*01e8*/ 	.word	0x0500001f


	//   ....[75]....
        /*01ec*/ 	.word	0x0500001f


	//   ....[76]....
        /*01f0*/ 	.word	0x0500001f


	//   ....[77]....
        /*01f4*/ 	.word	0x0500001f


	//   ....[78]....
        /*01f8*/ 	.word	0x0500001f


	//   ....[79]....
        /*01fc*/ 	.word	0x0500001f


	//   ....[80]....
        /*0200*/ 	.word	0x0500001f


	//   ....[81]....
        /*0204*/ 	.word	0x0500001f


	//   ....[82]....
        /*0208*/ 	.word	0x0500001f


	//   ....[83]....
        /*020c*/ 	.word	0x0500001f


	//   ....[84]....
        /*0210*/ 	.word	0x0500001f


	//   ....[85]....
        /*0214*/ 	.word	0x0500001f


	//   ....[86]....
        /*0218*/ 	.word	0x0500001f


	//   ....[87]....
        /*021c*/ 	.word	0x0500001f


	//   ....[88]....
        /*0220*/ 	.word	0x0500001f


	//   ....[89]....
        /*0224*/ 	.word	0x0500001f


	//   ....[90]....
        /*0228*/ 	.word	0x0500001f


	//   ....[91]....
        /*022c*/ 	.word	0x0500001f


	//   ....[92]....
        /*0230*/ 	.word	0x0500001f


	//   ....[93]....
        /*0234*/ 	.word	0x0500001f


	//   ....[94]....
        /*0238*/ 	.word	0x0500001f


	//   ....[95]....
        /*023c*/ 	.word	0x0500001f


	//   ....[96]....
        /*0240*/ 	.word	0x0500001f


	//----- nvinfo : EIATTR_COOP_GROUP_INSTR_OFFSETS
	.align		4
.L_19755:
        /*0244*/ 	.byte	0x04, 0x28
        /*0246*/ 	.short	(.L_19757 - .L_19756)


	//   ....[0]....
.L_19756:
        /*0248*/ 	.word	0x00002550


	//   ....[1]....
        /*024c*/ 	.word	0x000025a0


	//   ....[2]....
        /*0250*/ 	.word	0x000025f0


	//   ....[3]....
        /*0254*/ 	.word	0x00002640


	//   ....[4]....
        /*0258*/ 	.word	0x00002690


	//   ....[5]....
        /*025c*/ 	.word	0x000026e0


	//   ....[6]....
        /*0260*/ 	.word	0x00002750


	//   ....[7]....
        /*0264*/ 	.word	0x000027b0


	//   ....[8]....
        /*0268*/ 	.word	0x00002810


	//   ....[9]....
        /*026c*/ 	.word	0x00002870


	//   ....[10]....
        /*0270*/ 	.word	0x000028d0


	//   ....[11]....
        /*0274*/ 	.word	0x00002930


	//   ....[12]....
        /*0278*/ 	.word	0x00002990


	//   ....[13]....
        /*027c*/ 	.word	0x000029f0


	//   ....[14]....
        /*0280*/ 	.word	0x00002a50


	//   ....[15]....
        /*0284*/ 	.word	0x00002ab0


	//   ....[16]....
        /*0288*/ 	.word	0x00003f00


	//   ....[17]....
        /*028c*/ 	.word	0x00003f50


	//   ....[18]....
        /*0290*/ 	.word	0x00003fa0


	//   ....[19]....
        /*0294*/ 	.word	0x00003ff0


	//   ....[20]....
        /*0298*/ 	.word	0x00004040


	//   ....[21]....
        /*029c*/ 	.word	0x00004090


	//   ....[22]....
        /*02a0*/ 	.word	0x00004100


	//   ....[23]....
        /*02a4*/ 	.word	0x00004160


	//   ....[24]....
        /*02a8*/ 	.word	0x000041c0


	//   ....[25]....
        /*02ac*/ 	.word	0x00004220


	//   ....[26]....
        /*02b0*/ 	.word	0x00004280


	//   ....[27]....
        /*02b4*/ 	.word	0x000042e0


	//   ....[28]....
        /*02b8*/ 	.word	0x00004340


	//   ....[29]....
        /*02bc*/ 	.word	0x000043a0


	//   ....[30]....
        /*02c0*/ 	.word	0x00004400


	//   ....[31]....
        /*02c4*/ 	.word	0x00004460


	//   ....[32]....
        /*02c8*/ 	.word	0x000056b0


	//   ....[33]....
        /*02cc*/ 	.word	0x00005700


	//   ....[34]....
        /*02d0*/ 	.word	0x00005750


	//   ....[35]....
        /*02d4*/ 	.word	0x000057a0


	//   ....[36]....
        /*02d8*/ 	.word	0x000057f0


	//   ....[37]....
        /*02dc*/ 	.word	0x00005860


	//   ....[38]....
        /*02e0*/ 	.word	0x000058c0


	//   ....[39]....
        /*02e4*/ 	.word	0x00005920


	//   ....[40]....
        /*02e8*/ 	.word	0x00005980


	//   ....[41]....
        /*02ec*/ 	.word	0x000059e0


	//   ....[42]....
        /*02f0*/ 	.word	0x00005a40


	//   ....[43]....
        /*02f4*/ 	.word	0x00005aa0


	//   ....[44]....
        /*02f8*/ 	.word	0x00005b00


	//   ....[45]....
        /*02fc*/ 	.word	0x00005b60


	//   ....[46]....
        /*0300*/ 	.word	0x00005bc0


	//   ....[47]....
        /*0304*/ 	.word	0x00005c20


	//   ....[48]....
        /*0308*/ 	.word	0x00005c80


	//   ....[49]....
        /*030c*/ 	.word	0x00006450


	//   ....[50]....
        /*0310*/ 	.word	0x000064d0


	//   ....[51]....
        /*0314*/ 	.word	0x00006550


	//   ....[52]....
        /*0318*/ 	.word	0x000065d0


	//   ....[53]....
        /*031c*/ 	.word	0x00006650


	//   ....[54]....
        /*0320*/ 	.word	0x000066d0


	//   ....[55]....
        /*0324*/ 	.word	0x00006750


	//   ....[56]....
        /*0328*/ 	.word	0x000067d0


	//   ....[57]....
        /*032c*/ 	.word	0x00006850


	//   ....[58]....
        /*0330*/ 	.word	0x000068d0


	//   ....[59]....
        /*0334*/ 	.word	0x00006950


	//   ....[60]....
        /*0338*/ 	.word	0x000069d0


	//   ....[61]....
        /*033c*/ 	.word	0x00006a50


	//   ....[62]....
        /*0340*/ 	.word	0x00006ad0


	//   ....[63]....
        /*0344*/ 	.word	0x00006b50


	//   ....[64]....
        /*0348*/ 	.word	0x00006bd0


	//   ....[65]....
        /*034c*/ 	.word	0x00006c50


	//   ....[66]....
        /*0350*/ 	.word	0x00006cd0


	//   ....[67]....
        /*0354*/ 	.word	0x00006d50


	//   ....[68]....
        /*0358*/ 	.word	0x00006dd0


	//   ....[69]....
        /*035c*/ 	.word	0x00006e50


	//   ....[70]....
        /*0360*/ 	.word	0x00006ed0


	//   ....[71]....
        /*0364*/ 	.word	0x00006f50


	//   ....[72]....
        /*0368*/ 	.word	0x00006fd0


	//   ....[73]....
        /*036c*/ 	.word	0x00007050


	//   ....[74]....
        /*0370*/ 	.word	0x000070d0


	//   ....[75]....
        /*0374*/ 	.word	0x00007150


	//   ....[76]....
        /*0378*/ 	.word	0x000071d0


	//   ....[77]....
        /*037c*/ 	.word	0x00007250


	//   ....[78]....
        /*0380*/ 	.word	0x000072d0


	//   ....[79]....
        /*0384*/ 	.word	0x00007350


	//   ....[80]....
        /*0388*/ 	.word	0x000073d0


	//   ....[81]....
        /*038c*/ 	.word	0x00007440


	//   ....[82]....
        /*0390*/ 	.word	0x000074c0


	//   ....[83]....
        /*0394*/ 	.word	0x00007540


	//   ....[84]....
        /*0398*/ 	.word	0x000075c0


	//   ....[85]....
        /*039c*/ 	.word	0x00007640


	//   ....[86]....
        /*03a0*/ 	.word	0x000076c0


	//   ....[87]....
        /*03a4*/ 	.word	0x00007740


	//   ....[88]....
        /*03a8*/ 	.word	0x000077c0


	//   ....[89]....
        /*03ac*/ 	.word	0x00007840


	//   ....[90]....
        /*03b0*/ 	.word	0x000078c0


	//   ....[91]....
        /*03b4*/ 	.word	0x00007940


	//   ....[92]....
        /*03b8*/ 	.word	0x000079c0


	//   ....[93]....
        /*03bc*/ 	.word	0x00007a40


	//   ....[94]....
        /*03c0*/ 	.word	0x00007ac0


	//   ....[95]....
        /*03c4*/ 	.word	0x00007b40


	//   ....[96]....
        /*03c8*/ 	.word	0x00007bc0


	//----- nvinfo : EIATTR_VRC_CTA_INIT_COUNT
	.align		4
.L_19757:
        /*03cc*/ 	.byte	0x02, 0x4a
	.zero		1
	.zero		1


	//----- nvinfo : EIATTR_EXIT_INSTR_OFFSETS
	.align		4
        /*03d0*/ 	.byte	0x04, 0x1c
        /*03d2*/ 	.short	(.L_19759 - .L_19758)


	//   ....[0]....
.L_19758:
        /*03d4*/ 	.word	0x000007b0


	//   ....[1]....
        /*03d8*/ 	.word	0x00005ed0


	//   ....[2]....
        /*03dc*/ 	.word	0x00006200


	//   ....[3]....
        /*03e0*/ 	.word	0x00006400


	//----- nvinfo : EIATTR_MAX_THREADS
	.align		4
.L_19759:
        /*03e4*/ 	.byte	0x04, 0x05
        /*03e6*/ 	.short	(.L_19761 - .L_19760)
.L_19760:
        /*03e8*/ 	.word	0x00000100
        /*03ec*/ 	.word	0x00000001
        /*03f0*/ 	.word	0x00000001


	//----- nvinfo : EIATTR_CRS_STACK_SIZE
	.align		4
.L_19761:
        /*03f4*/ 	.byte	0x04, 0x1e
        /*03f6*/ 	.short	(.L_19763 - .L_19762)
.L_19762:
        /*03f8*/ 	.word	0x00000000


	//----- nvinfo : EIATTR_CBANK_PARAM_SIZE
	.align		4
.L_19763:
        /*03fc*/ 	.byte	0x03, 0x19
        /*03fe*/ 	.short	0x0030


	//----- nvinfo : EIATTR_PARAM_CBANK
	.align		4
        /*0400*/ 	.byte	0x04, 0x0a
        /*0402*/ 	.short	(.L_19765 - .L_19764)
	.align		4
.L_19764:
        /*0404*/ 	.word	index@(.nv.constant0._Z9cuda_gemmIiLi256ELi1ELi1ELi128ELi16ELi16ELi32ELi1ELi0EEviiiPT_S1_S1_ii)
        /*0408*/ 	.short	0x0380
        /*040a*/ 	.short	0x0030


	//----- nvinfo : EIATTR_SW_WAR
	.align		4
.L_19765:
        /*040c*/ 	.byte	0x04, 0x36
        /*040e*/ 	.short	(.L_19767 - .L_19766)
.L_19766:
        /*0410*/ 	.word	0x00000008
.L_19767:


//--------------------- .nv.info._Z9cuda_gemmIiLi256ELi1ELi1ELi128ELi16ELi16ELi32ELi0ELi1EEviiiPT_S1_S1_ii --------------------------
	.section	.nv.info._Z9cuda_gemmIiLi256ELi1ELi1ELi128ELi16ELi16ELi32ELi0ELi1EEviiiPT_S1_S1_ii,"",@"SHT_CUDA_INFO"
	.sectionflags	@""
	.align	4


	//----- nvinfo : EIATTR_CUDA_API_VERSION
	.align		4
        /*0000*/ 	.byte	0x04, 0x37
        /*0002*/ 	.short	(.L_19769 - .L_19768)
.L_19768:
        /*0004*/ 	.word	0x00000082


	//----- nvinfo : EIATTR_KPARAM_INFO
	.align		4
.L_19769:
        /*0008*/ 	.byte	0x04, 0x17
        /*000a*/ 	.short	(.L_19771 - .L_19770)
.L_19770:
        /*000c*/ 	.word	0x00000000
        /*0010*/ 	.short	0x0007
        /*0012*/ 	.short	0x002c
        /*0014*/ 	.byte	0x00, 0xf0, 0x11, 0x00


	//----- nvinfo : EIATTR_KPARAM_INFO
	.align		4
.L_19771:
        /*0018*/ 	.byte	0x04, 0x17
        /*001a*/ 	.short	(.L_19773 - .L_19772)
.L_19772:
        /*001c*/ 	.word	0x00000000
        /*0020*/ 	.short	0x0006
        /*0022*/ 	.short	0x0028
        /*0024*/ 	.byte	0x00, 0xf0, 0x11, 0x00


	//----- nvinfo : EIATTR_KPARAM_INFO
	.align		4
.L_19773:
        /*0028*/ 	.byte	0x04, 0x17
        /*002a*/ 	.short	(.L_19775 - .L_19774)
.L_19774:
        /*002c*/ 	.word	0x00000000
        /*0030*/ 	.short	0x0005
        /*0032*/ 	.short	0x0020
        /*0034*/ 	.byte	0x00, 0xf5, 0x21, 0x00


	//----- nvinfo : EIATTR_KPARAM_INFO
	.align		4
.L_19775:
        /*0038*/ 	.byte	0x04, 0x17
        /*003a*/ 	.short	(.L_19777 - .L_19776)
.L_19776:
        /*003c*/ 	.word	0x00000000
        /*0040*/ 	.short	0x0004
        /*0042*/ 	.short	0x0018
        /*0044*/ 	.byte	0x00, 0xf5, 0x21, 0x00


	//----- nvinfo : EIATTR_KPARAM_INFO
	.align		4
.L_19777:
        /*0048*/ 	.byte	0x04, 0x17
        /*004a*/ 	.short	(.L_19779 - .L_19778)
.L_19778:
        /*004c*/ 	.word	0x00000000
        /*0050*/ 	.short	0x0003
        /*0052*/ 	.short	0x0010
        /*0054*/ 	.byte	0x00, 0xf5, 0x21, 0x00


	//----- nvinfo : EIATTR_KPARAM_INFO
	.align		4
.L_19779:
        /*0058*/ 	.byte	0x04, 0x17
        /*005a*/ 	.short	(.L_19781 - .L_19780)
.L_19780:
        /*005c*/ 	.word	0x00000000
        /*0060*/ 	.short	0x0002
        /*0062*/ 	.short	0x0008
        /*0064*/ 	.byte	0x00, 0xf0, 0x11, 0x00


	//----- nvinfo : EIATTR_KPARAM_INFO
	.align		4
.L_19781:
        /*0068*/ 	.byte	0x04, 0x17
        /*006a*/ 	.short	(.L_19783 - .L_19782)
.L_19782:
        /*006c*/ 	.word	0x00000000
        /*0070*/ 	.short	0x0001
        /*0072*/ 	.short	0x0004
        /*0074*/ 	.byte	0x00, 0xf0, 0x11, 0x00


	//----- nvinfo : EIATTR_KPARAM_INFO
	.align		4
.L_19783:
        /*0078*/ 	.byte	0x04, 0x17
        /*007a*/ 	.short	(.L_19785 - .L_19784)
.L_19784:
        /*007c*/ 	.word	0x00000000
        /*0080*/ 	.short	0x0000
        /*0082*/ 	.short	0x0000
        /*0084*/ 	.byte	0x00, 0xf0, 0x11, 0x00


	//----- nvinfo : EIATTR_SPARSE_MMA_MASK
	.align		4
.L_19785:
        /*0088*/ 	.byte	0x03, 0x50
        /*008a*/ 	.short	0x0000


	//----- nvinfo : EIATTR_MAXREG_COUNT
	.align		4
        /*008c*/ 	.byte	0x03, 0x1b
        /*008e*/ 	.short	0x00ff


	//----- nvinfo : EIATTR_NUM_BARRIERS
	.align		4
        /*0090*/ 	.byte	0x02, 0x4c
        /*0092*/ 	.byte	0x01
	.zero		1


	//----- nvinfo : EIATTR_MERCURY_ISA_VERSION
	.align		4
        /*0094*/ 	.byte	0x03, 0x5f
        /*0096*/ 	.short	0x0101


	//----- nvinfo : EIATTR_COOP_GROUP_MASK_REGIDS
	.align		4
        /*0098*/ 	.byte	0x04, 0x29
        /*009a*/ 	.short	(.L_19787 - .L_19786)


	//   ....[0]....
.L_19786:
        /*009c*/ 	.word	0xffffffff


	//   ....[1]....
        /*00a0*/ 	.word	0xffffffff


	//   ....[2]....
        /*00a4*/ 	.word	0xffffffff


	//   ....[3]....
        /*00a8*/ 	.word	0xffffffff


	//   ....[4]....
        /*00ac*/ 	.word	0xffffffff


	//   ....[5]....
        /*00b0*/ 	.word	0xffffffff


	//   ....[6]....
        /*00b4*/ 	.word	0xffffffff


	//   ....[7]....
        /*00b8*/ 	.word	0xffffffff


	//   ....[8]....
        /*00bc*/ 	.word	0xffffffff


	//   ....[9]....
        /*00c0*/ 	.word	0xffffffff


	//   ....[10]....
        /*00c4*/ 	.word	0xffffffff


	//   ....[11]....
        /*00c8*/ 	.word	0xffffffff


	//   ....[12]....
        /*00cc*/ 	.word	0xffffffff


	//   ....[13]....
        /*00d0*/ 	.word	0xffffffff


	//   ....[14]....
        /*00d4*/ 	.word	0xffffffff


	//   ....[15]....
        /*00d8*/ 	.word	0xffffffff


	//   ....[16]....
        /*00dc*/ 	.word	0x05000027


	//   ....[17]....
        /*00e0*/ 	.word	0x05000027


	//   ....[18]....
        /*00e4*/ 	.word	0x05000027


	//   ....[19]....
        /*00e8*/ 	.word	0x05000027


	//   ....[20]....
        /*00ec*/ 	.word	0x05000027


	//   ....[21]....
        /*00f0*/ 	.word	0x05000027


	//   ....[22]....
        /*00f4*/ 	.word	0x05000027


	//   ....[23]....
        /*00f8*/ 	.word	0x05000027


	//   ....[24]....
        /*00fc*/ 	.word	0x05000027


	//   ....[25]....
        /*0100*/ 	.word	0x05000027


	//   ....[26]....
        /*0104*/ 	.word	0x05000027


	//   ....[27]....
        /*0108*/ 	.word	0x05000027


	//   ....[28]....
        /*010c*/ 	.word	0x05000027


	//   ....[29]....
        /*0110*/ 	.word	0x05000027


	//   ....[30]....
        /*0114*/ 	.word	0x05000027


	//   ....[31]....
        /*0118*/ 	.word	0x05000027


	//----- nvinfo : EIATTR_COOP_GROUP_INSTR_OFFSETS
	.align		4
.L_19787:
        /*011c*/ 	.byte	0x04, 0x28
        /*011e*/ 	.short	(.L_19789 - .L_19788)


	//   ....[0]....
.L_19788:
        /*0120*/ 	.word	0x000012c0


	//   ....[1]....
        /*0124*/ 	.word	0x000012d0


	//   ....[2]....
        /*0128*/ 	.word	0x000012e0


	//   ....[3]....
        /*012c*/ 	.word	0x00001310


	//   ....[4]....
        /*0130*/ 	.word	0x00001330


	//   ....[5]....
        /*0134*/ 	.word	0x00001350


	//   ....[6]....
        /*0138*/ 	.word	0x00001370


	//   ....[7]....
        /*013c*/ 	.word	0x00001390


	//   ....[8]....
        /*0140*/ 	.word	0x000013b0


	//   ....[9]....
        /*0144*/ 	.word	0x000013c0


	//   ....[10]....
        /*0148*/ 	.word	0x000013e0


	//   ....[11]....
        /*014c*/ 	.word	0x00001410


	//   ....[12]....
        /*0150*/ 	.word	0x00001430


	//   ....[13]....
        /*0154*/ 	.word	0x00001450


	//   ....[14]....
        /*0158*/ 	.word	0x00001470


	//   ....[15]....
        /*015c*/ 	.word	0x00001480


	//   ....[16]....
        /*0160*/ 	.word	0x00001ca0


	//   ....[17]....
        /*0164*/ 	.word	0x00001d20


	//   ....[18]....
        /*0168*/ 	.word	0x00001d80


	//   ....[19]....
        /*016c*/ 	.word	0x00001df0


	//   ....[20]....
        /*0170*/ 	.word	0x00001e40


	//   ....[21]....
        /*0174*/ 	.word	0x00001eb0


	//   ....[22]....
        /*0178*/ 	.word	0x00001f00


	//   ....[23]....
        /*017c*/ 	.word	0x00001f70


	//   ....[24]....
        /*0180*/ 	.word	0x00001fc0


	//   ....[25]....
        /*0184*/ 	.word	0x00002010


	//   ....[26]....
        /*0188*/ 	.word	0x00002070


	//   ....[27]....
        /*018c*/ 	.word	0x000020e0


	//   ....[28]....
        /*0190*/ 	.word	0x00002130


	//   ....[29]....
        /*0194*/ 	.word	0x000021a0


	//   ....[30]....
        /*0198*/ 	.word	0x000021f0


	//   ....[31]....
        /*019c*/ 	.word	0x00002270


	//----- nvinfo : EIATTR_VRC_CTA_INIT_COUNT
	.align		4
.L_19789:
        /*01a0*/ 	.byte	0x02, 0x4a
	.zero		1
	.zero		1


	//----- nvinfo : EIATTR_EXIT_INSTR_OFFSETS
	.align		4
        /*01a4*/ 	.byte	0x04, 0x1c
        /*01a6*/ 	.short	(.L_19791 - .L_19790)


	//   ....[0]....
.L_19790:
        /*01a8*/ 	.word	0x000006d0


	//   ....[1]....
        /*01ac*/ 	.word	0x00001570


	//   ....[2]....
        /*01b0*/ 	.word	0x00001930


	//   ....[3]....
        /*01b4*/ 	.word	0x00001c40


	//----- nvinfo : EIATTR_MAX_THREADS
	.align		4
.L_19791:
        /*01b8*/ 	.byte	0x04, 0x05
        /*01ba*/ 	.short	(.L_19793 - .L_19792)
.L_19792:
        /*01bc*/ 	.word	0x00000100
        /*01c0*/ 	.word	0x00000001
        /*01c4*/ 	.word	0x00000001


	//----- nvinfo : EIATTR_CRS_STACK_SIZE
	.align		4
.L_19793:
        /*01c8*/ 	.byte	0x04, 0x1e
        /*01ca*/ 	.short	(.L_19795 - .L_19794)
.L_19794:
        /*01cc*/ 	.word	0x00000000


	//----- nvinfo : EIATTR_CBANK_PARAM_SIZE
	.align		4
.L_19795:
        /*01d0*/ 	.byte	0x03, 0x19
        /*01d2*/ 	.short	0x0030


	//----- nvinfo : EIATTR_PARAM_CBANK
	.align		4
        /*01d4*/ 	.byte	0x04, 0x0a
        /*01d6*/ 	.short	(.L_19797 - .L_19796)
	.align		4
.L_19796:
        /*01d8*/ 	.word	index@(.nv.constant0._Z9cuda_gemmIiLi256ELi1ELi1ELi128ELi16ELi16ELi32ELi0ELi1EEviiiPT_S1_S1_ii)
        /*01dc*/ 	.short	0x0380
        /*01de*/ 	.short	0x0030


	//----- nvinfo : EIATTR_SW_WAR
	.align		4
.L_19797:
        /*01e0*/ 	.byte	0x04, 0x36
        /*01e2*/ 	.short	(.L_19799 - .L_19798)
.L_19798:
        /*01e4*/ 	.word	0x00000008
.L_19799:


//--------------------- .nv.info._Z9cuda_gemmIiLi256ELi1ELi1ELi128ELi16ELi16ELi32ELi0ELi0EEviiiPT_S1_S1_ii --------------------------
	.section	.nv.info._Z9cuda_gemmIiLi256ELi1ELi1ELi128ELi16ELi16ELi32ELi0ELi0EEviiiPT_S1_S1_ii,"",@"SHT_CUDA_INFO"
	.sectionflags	@""
	.align	4


	//----- nvinfo : EIATTR_CUDA_API_VERSION
	.align		4
        /*0000*/ 	.byte	0x04, 0x37
        /*0002*/ 	.short	(.L_19801 - .L_19800)
.L_19800:
        /*0004*/ 	.word	0x00000082


	//----- nvinfo : EIATTR_KPARAM_INFO
	.align		4
.L_19801:
        /*0008*/ 	.byte	0x04, 0x17
        /*000a*/ 	.short	(.L_19803 - .L_19802)
.L_19802:
        /*000c*/ 	.word	0x00000000
        /*0010*/ 	.short	0x0007
        /*0012*/ 	.short	0x002c
        /*0014*/ 	.byte	0x00, 0xf0, 0x11, 0x00


	//----- nvinfo : EIATTR_KPARAM_INFO
	.align		4
.L_19803:
        /*0018*/ 	.byte	0x04, 0x17
        /*001a*/ 	.short	(.L_19805 - .L_19804)
.L_19804:
        /*001c*/ 	.word	0x00000000
        /*0020*/ 	.short	0x0006
        /*0022*/ 	.short	0x0028
        /*0024*/ 	.byte	0x00, 0xf0, 0x11, 0x00


	//----- nvinfo : EIATTR_KPARAM_INFO
	.align		4
.L_19805:
        /*0028*/ 	.byte	0x04, 0x17
        /*002a*/ 	.short	(.L_19807 - .L_19806)
.L_19806:
        /*002c*/ 	.word	0x00000000
        /*0030*/ 	.short	0x0005
        /*0032*/ 	.short	0x0020
        /*0034*/ 	.byte	0x00, 0xf5, 0x21, 0x00


	//----- nvinfo : EIATTR_KPARAM_INFO
	.align		4
.L_19807:
        /*0038*/ 	.byte	0x04, 0x17
        /*003a*/ 	.short	(.L_19809 - .L_19808)
.L_19808:
        /*003c*/ 	.word	0x00000000
        /*0040*/ 	.short	0x0004
        /*0042*/ 	.short	0x0018
        /*0044*/ 	.byte	0x00, 0xf5, 0x21, 0x00


	//----- nvinfo : EIATTR_KPARAM_INFO
	.align		4
.L_19809:
        /*0048*/ 	.byte	0x04, 0x17
        /*004a*/ 	.short	(.L_19811 - .L_19810)
.L_19810:
        /*004c*/ 	.word	0x00000000
        /*0050*/ 	.short	0x0003
        /*0052*/ 	.short	0x0010
        /*0054*/ 	.byte	0x00, 0xf5, 0x21, 0x00


	//----- nvinfo : EIATTR_KPARAM_INFO
	.align		4
.L_19811:
        /*0058*/ 	.byte	0x04, 0x17
        /*005a*/ 	.short	(.L_19813 - .L_19812)
.L_19812:
        /*005c*/ 	.word	0x00000000
        /*0060*/ 	.short	0x0002
        /*0062*/ 	.short	0x0008
        /*0064*/ 	.byte	0x00, 0xf0, 0x11, 0x00


	//----- nvinfo : EIATTR_KPARAM_INFO
	.align		4
.L_19813:
        /*0068*/ 	.byte	0x04, 0x17
        /*006a*/ 	.short	(.L_19815 - .L_19814)
.L_19814:
        /*006c*/ 	.word	0x00000000
        /*0070*/ 	.short	0x0001
        /*0072*/ 	.short	0x0004
        /*0074*/ 	.byte	0x00, 0xf0, 0x11, 0x00


	//----- nvinfo : EIATTR_KPARAM_INFO
	.align		4
.L_19815:
        /*0078*/ 	.byte	0x04, 0x17
        /*007a*/ 	.short	(.L_19817 - .L_19816)
.L_19816:
        /*007c*/ 	.word	0x00000000
        /*0080*/ 	.short	0x0000
        /*0082*/ 	.short	0x0000
        /*0084*/ 	.byte	0x00, 0xf0, 0x11, 0x00


	//----- nvinfo : EIATTR_SPARSE_MMA_MASK
	.align		4
.L_19817:
        /*0088*/ 	.byte	0x03, 0x50
        /*008a*/ 	.short	0x0000


	//----- nvinfo : EIATTR_MAXREG_COUNT
	.align		4
        /*008c*/ 	.byte	0x03, 0x1b
        /*008e*/ 	.short	0x00ff


	//----- nvinfo : EIATTR_NUM_BARRIERS
	.align		4
        /*0090*/ 	.byte	0x02, 0x4c
        /*0092*/ 	.byte	0x01
	.zero		1


	//----- nvinfo : EIATTR_MERCURY_ISA_VERSION
	.align		4
        /*0094*/ 	.byte	0x03, 0x5f
        /*0096*/ 	.short	0x0101


	//----- nvinfo : EIATTR_COOP_GROUP_MASK_REGIDS
	.align		4
        /*0098*/ 	.byte	0x04, 0x29
        /*009a*/ 	.short	(.L_19819 - .L_19818)


	//   ....[0]....
.L_19818:
        /*009c*/ 	.word	0xffffffff


	//   ....[1]....
        /*00a0*/ 	.word	0xffffffff


	//   ....[2]....
        /*00a4*/ 	.word	0xffffffff


	//   ....[3]....
        /*00a8*/ 	.word	0xffffffff


	//   ....[4]....
        /*00ac*/ 	.word	0xffffffff


	//   ....[5]....
        /*00b0*/ 	.word	0xffffffff


	//   ....[6]....
        /*00b4*/ 	.word	0xffffffff


	//   ....[7]....
        /*00b8*/ 	.word	0xffffffff


	//   ....[8]....
        /*00bc*/ 	.word	0xffffffff


	//   ....[9]....
        /*00c0*/ 	.word	0xffffffff


	//   ....[10]....
        /*00c4*/ 	.word	0xffffffff


	//   ....[11]....
        /*00c8*/ 	.word	0xffffffff


	//   ....[12]....
        /*00cc*/ 	.word	0xffffffff


	//   ....[13]....
        /*00d0*/ 	.word	0xffffffff


	//   ....[14]....
        /*00d4*/ 	.word	0xffffffff


	//   ....[15]....
        /*00d8*/ 	.word	0xffffffff


	//   ....[16]....
        /*00dc*/ 	.word	0xffffffff


	//   ....[17]....
        /*00e0*/ 	.word	0xffffffff


	//   ....[18]....
        /*00e4*/ 	.word	0xffffffff


	//   ....[19]....
        /*00e8*/ 	.word	0xffffffff


	//   ....[20]....
        /*00ec*/ 	.word	0xffffffff


	//   ....[21]....
        /*00f0*/ 	.word	0xffffffff


	//   ....[22]....
        /*00f4*/ 	.word	0xffffffff


	//   ....[23]....
        /*00f8*/ 	.word	0xffffffff


	//   ....[24]....
        /*00fc*/ 	.word	0xffffffff


	//   ....[25]....
        /*0100*/ 	.word	0xffffffff


	//   ....[26]....
        /*0104*/ 	.word	0xffffffff


	//   ....[27]....
        /*0108*/ 	.word	0xffffffff


	//   ....[28]....
        /*010c*/ 	.word	0xffffffff


	//   ....[29]....
        /*0110*/ 	.word	0xffffffff


	//   ....[30]....
        /*0114*/ 	.word	0xffffffff


	//   ....[31]....
        /*0118*/ 	.word	0xffffffff


	//   ....[32]....
        /*011c*/ 	.word	0xffffffff


	//   ....[33]....
        /*0120*/ 	.word	0xffffffff


	//   ....[34]....
        /*0124*/ 	.word	0xffffffff


	//   ....[35]....
        /*0128*/ 	.word	0xffffffff


	//   ....[36]....
        /*012c*/ 	.word	0xffffffff


	//   ....[37]....
        /*0130*/ 	.word	0xffffffff


	//   ....[38]....
        /*0134*/ 	.word	0xffffffff


	//   ....[39]....
        /*0138*/ 	.word	0xffffffff


	//   ....[40]....
        /*013c*/ 	.word	0xffffffff


	//   ....[41]....
        /*0140*/ 	.word	0xffffffff


	//   ....[42]....
        /*0144*/ 	.word	0xffffffff


	//   ....[43]....
        /*0148*/ 	.word	0xffffffff


	//   ....[44]....
        /*014c*/ 	.word	0xffffffff


	//   ....[45]....
        /*0150*/ 	.word	0xffffffff


	//   ....[46]....
        /*0154*/ 	.word	0xffffffff


	//   ....[47]....
        /*0158*/ 	.word	0xffffffff


	//   ....[48]....
        /*015c*/ 	.word	0xffffffff


	//   ....[49]....
        /*0160*/ 	.word	0x0500001f


	//   ....[50]....
        /*0164*/ 	.word	0x0500001f


	//   ....[51]....
        /*0168*/ 	.word	0x0500001f


	//   ....[52]....
        /*016c*/ 	.word	0x0500001f


	//   ....[53]....
        /*0170*/ 	.word	0x0500001f


	//   ....[54]....
        /*0174*/ 	.word	0x0500001f


	//   ....[55]....
        /*0178*/ 	.word	0x0500001f


	//   ....[56]....
        /*017c*/ 	.word	0x0500001f


	//   ....[57]....
        /*0180*/ 	.word	0x0500001f


	//   ....[58]....
        /*0184*/ 	.word	0x0500001f


	//   ....[59]....
        /*0188*/ 	.word	0x0500001f


	//   ....[60]....
        /*018c*/ 	.word	0x0500001f


	//   ....[61]....
        /*0190*/ 	.word	0x0500001f


	//   ....[62]....
        /*0194*/ 	.word	0x0500001f


	//   ....[63]....
        /*0198*/ 	.word	0x0500001f


	//   ....[64]....
        /*019c*/ 	.word	0x0500001f


	//   ....[65]....
        /*01a0*/ 	.word	0x0500001f


	//   ....[66]....
        /*01a4*/ 	.word	0x0500001f


	//   ....[67]....
        /*01a8*/ 	.word	0x0500001f


	//   ....[68]....
        /*01ac*/ 	.word	0x0500001f


	//   ....[69]....
        /*01b0*/ 	.word	0x0500001f


	//   ....[70]....
        /*01b4*/ 	.word	0x0500001f


	//   ....[71]....
        /*01b8*/ 	.word	0x0500001f


	//   ....[72]....
        /*01bc*/ 	.word	0x0500001f


	//   ....[73]....
        /*01c0*/ 	.word	0x0500001f


	//   ....[74]....
        /*01c4*/ 	.word	0x0500001f


	//   ....[75]....
        /*01c8*/ 	.word	0x0500001f


	//   ....[76]....
        /*01cc*/ 	.word	0x0500001f


	//   ....[77]....
        /*01d0*/ 	.word	0x0500001f


	//   ....[78]....
        /*01d4*/ 	.word	0x0500001f


	//   ....[79]....
        /*01d8*/ 	.word	0x0500001f


	//   ....[80]....
        /*01dc*/ 	.word	0x0500001f


	//   ....[81]....
        /*01e0*/ 	.word	0x0500001f


	//   ....[82]....
        /*01e4*/ 	.word	0x0500001f


	//   ....[83]....
        /*01e8*/ 	.word	0x0500001f


	//   ....[84]....
        /*01ec*/ 	.word	0x0500001f


	//   ....[85]....
        /*01f0*/ 	.word	0x0500001f


	//   ....[86]....
        /*01f4*/ 	.word	0x0500001f


	//   ....[87]....
        /*01f8*/ 	.word	0x0500001f


	//   ....[88]....
        /*01fc*/ 	.word	0x0500001f


	//   ....[89]....
        /*0200*/ 	.word	0x0500001f


	//   ....[90]....
        /*0204*/ 	.word	0x0500001f


	//   ....[91]....
        /*0208*/ 	.word	0x0500001f


	//   ....[92]....
        /*020c*/ 	.word	0x0500001f


	//   ....[93]....
        /*0210*/ 	.word	0x0500001f


	//   ....[94]....
        /*0214*/ 	.word	0x0500001f


	//   ....[95]....
        /*0218*/ 	.word	0x0500001f


	//   ....[96]....
        /*021c*/ 	.word	0x0500001f


	//----- nvinfo : EIATTR_COOP_GROUP_INSTR_OFFSETS
	.align		4
.L_19819:
        /*0220*/ 	.byte	0x04, 0x28
        /*0222*/ 	.short	(.L_19821 - .L_19820)


	//   ....[0]....
.L_19820:
        /*0224*/ 	.word	0x00002610


	//   ....[1]....
        /*0228*/ 	.word	0x00002660


	//   ....[2]....
        /*022c*/ 	.word	0x000026b0


	//   ....[3]....
        /*0230*/ 	.word	0x00002700


	//   ....[4]....
        /*0234*/ 	.word	0x00002750


	//   ....[5]....
        /*0238*/ 	.word	0x000027a0


	//   ....[6]....
        /*023c*/ 	.word	0x00002820


	//   ....[7]....
        /*0240*/ 	.word	0x00002880


	//   ....[8]....
        /*0244*/ 	.word	0x000028e0


	//   ....[9]....
        /*0248*/ 	.word	0x00002940


	//   ....[10]....
        /*024c*/ 	.word	0x000029a0


	//   ....[11]....
        /*0250*/ 	.word	0x00002a00


	//   ....[12]....
        /*0254*/ 	.word	0x00002a60


	//   ....[13]....
        /*0258*/ 	.word	0x00002ac0


	//   ....[14]....
        /*025c*/ 	.word	0x00002b20


	//   ....[15]....
        /*0260*/ 	.word	0x00002b80


	//   ....[16]....
        /*0264*/ 	.word	0x00004080


	//   ....[17]....
        /*0268*/ 	.word	0x000040d0


	//   ....[18]....
        /*026c*/ 	.word	0x00004120


	//   ....[19]....
        /*0270*/ 	.word	0x00004170


	//   ....[20]....
        /*0274*/ 	.word	0x000041c0


	//   ....[21]....
        /*0278*/ 	.word	0x00004210


	//   ....[22]....
        /*027c*/ 	.word	0x00004290


	//   ....[23]....
        /*0280*/ 	.word	0x000042f0


	//   ....[24]....
        /*0284*/ 	.word	0x00004350


	//   ....[25]....
        /*0288*/ 	.word	0x000043b0


	//   ....[26]....
        /*028c*/ 	.word	0x00004410


	//   ....[27]....
        /*0290*/ 	.word	0x00004470


	//   ....[28]....
        /*0294*/ 	.word	0x000044d0


	//   ....[29]....
        /*0298*/ 	.word	0x00004530


	//   ....[30]....
        /*029c*/ 	.word	0x00004590


	//   ....[31]....
        /*02a0*/ 	.word	0x000045f0


	//   ....[32]....
        /*02a4*/ 	.word	0x00005840


	//   ....[33]....
        /*02a8*/ 	.word	0x00005890


	//   ....[34]....
        /*02ac*/ 	.word	0x000058e0


	//   ....[35]....
        /*02b0*/ 	.word	0x00005930


	//   ....[36]....
        /*02b4*/ 	.word	0x00005980


	//   ....[37]....
        /*02b8*/ 	.word	0x00005a00


	//   ....[38]....
        /*02bc*/ 	.word	0x00005a60


	//   ....[39]....
        /*02c0*/ 	.word	0x00005ac0


	//   ....[40]....
        /*02c4*/ 	.word	0x00005b20


	//   ....[41]....
        /*02c8*/ 	.word	0x00005b80


	//   ....[42]....
        /*02cc*/ 	.word	0x00005be0


	//   ....[43]....
        /*02d0*/ 	.word	0x00005c40


	//   ....[44]....
        /*02d4*/ 	.word	0x00005ca0


	//   ....[45]....
        /*02d8*/ 	.word	0x00005d00


	//   ....[46]....
        /*02dc*/ 	.word	0x00005d60


	//   ....[47]....
        /*02e0*/ 	.word	0x00005dc0


	//   ....[48]....
        /*02e4*/ 	.word	0x00005e10


	//   ....[49]....
        /*02e8*/ 	.word	0x00006ef0


	//   ....[50]....
        /*02ec*/ 	.word	0x00006f70


	//   ....[51]....
        /*02f0*/ 	.word	0x00006ff0


	//   ....[52]....
        /*02f4*/ 	.word	0x00007070


	//   ....[53]....
        /*02f8*/ 	.word	0x000070f0


	//   ....[54]....
        /*02fc*/ 	.word	0x00007170


	//   ....[55]....
        /*0300*/ 	.word	0x000071f0


	//   ....[56]....
        /*0304*/ 	.word	0x00007270


	//   ....[57]....
        /*0308*/ 	.word	0x000072f0


	//   ....[58]....
        /*030c*/ 	.word	0x00007370


	//   ....[59]....
        /*0310*/ 	.word	0x000073f0


	//   ....[60]....
        /*0314*/ 	.word	0x00007470


	//   ....[61]....
        /*0318*/ 	.word	0x000074f0


	//   ....[62]....
        /*031c*/ 	.word	0x00007570


	//   ....[63]....
        /*0320*/ 	.word	0x000075f0


	//   ....[64]....
        /*0324*/ 	.word	0x00007670


	//   ....[65]....
        /*0328*/ 	.word	0x000076f0


	//   ....[66]....
        /*032c*/ 	.word	0x00007770


	//   ....[67]....
        /*0330*/ 	.word	0x000077f0


	//   ....[68]....
        /*0334*/ 	.word	0x00007870


	//   ....[69]....
        /*0338*/ 	.word	0x000078f0


	//   ....[70]....
        /*033c*/ 	.word	0x00007970


	//   ....[71]....
        /*0340*/ 	.word	0x000079f0


	//   ....[72]....
        /*0344*/ 	.word	0x00007a70


	//   ....[73]....
        /*0348*/ 	.word	0x00007af0


	//   ....[74]....
        /*034c*/ 	.word	0x00007b70


	//   ....[75]....
        /*0350*/ 	.word	0x00007bf0


	//   ....[76]....
        /*0354*/ 	.word	0x00007c70


	//   ....[77]....
        /*0358*/ 	.word	0x00007cf0


	//   ....[78]....
        /*035c*/ 	.word	0x00007d70


	//   ....[79]....
        /*0360*/ 	.word	0x00007df0


	//   ....[80]....
        /*0364*/ 	.word	0x00007e70


	//   ....[81]....
        /*0368*/ 	.word	0x00007ee0


	//   ....[82]....
        /*036c*/ 	.word	0x00007f60


	//   ....[83]....
        /*0370*/ 	.word	0x00007fe0


	//   ....[84]....
        /*0374*/ 	.word	0x00008060


	//   ....[85]....
        /*0378*/ 	.word	0x000080e0


	//   ....[86]....
        /*037c*/ 	.word	0x00008160


	//   ....[87]....
        /*0380*/ 	.word	0x000081e0


	//   ....[88]....
        /*0384*/ 	.word	0x00008260


	//   ....[89]....
        /*0388*/ 	.word	0x000082e0


	//   ....[90]....
        /*038c*/ 	.word	0x00008360


	//   ....[91]....
        /*0390*/ 	.word	0x000083e0


	//   ....[92]....
        /*0394*/ 	.word	0x00008460


	//   ....[93]....
        /*0398*/ 	.word	0x000084e0


	//   ....[94]....
        /*039c*/ 	.word	0x00008560


	//   ....[95]....
        /*03a0*/ 	.word	0x000085e0


	//   ....[96]....
        /*03a4*/ 	.word	0x00008660


	//----- nvinfo : EIATTR_VRC_CTA_INIT_COUNT
	.align		4
.L_19821:
        /*03a8*/ 	.byte	0x02, 0x4a
	.zero		1
	.zero		1


	//----- nvinfo : EIATTR_EXIT_INSTR_OFFSETS
	.align		4
        /*03ac*/ 	.byte	0x04, 0x1c
        /*03ae*/ 	.short	(.L_19823 - .L_19822)


	//   ....[0]....
.L_19822:
        /*03b0*/ 	.word	0x00000790


	//   ....[1]....
        /*03b4*/ 	.word	0x00006060


	//   ....[2]....
        /*03b8*/ 	.word	0x00006700


	//   ....[3]....
        /*03bc*/ 	.word	0x00006ea0


	//----- nvinfo : EIATTR_MAX_THREADS
	.align		4
.L_19823:
        /*03c0*/ 	.byte	0x04, 0x05
        /*03c2*/ 	.short	(.L_19825 - .L_19824)
.L_19824:
        /*03c4*/ 	.word	0x00000100
        /*03c8*/ 	.word	0x00000001
        /*03cc*/ 	.word	0x00000001


	//----- nvinfo : EIATTR_CRS_STACK_SIZE
	.align		4
.L_19825:
        /*03d0*/ 	.byte	0x04, 0x1e
        /*03d2*/ 	.short	(.L_19827 - .L_19826)
.L_19826:
        /*03d4*/ 	.word	0x00000000


	//----- nvinfo : EIATTR_CBANK_PARAM_SIZE
	.align		4
.L_19827:
        /*03d8*/ 	.byte	0x03, 0x19
        /*03da*/ 	.short	0x0030


	//----- nvinfo : EIATTR_PARAM_CBANK
	.align		4
        /*03dc*/ 	.byte	0x04, 0x0a
        /*03de*/ 	.short	(.L_19829 - .L_19828)
	.align		4
.L_19828:
        /*03e0*/ 	.word	index@(.nv.constant0._Z9cuda_gemmIiLi256ELi1ELi1ELi128ELi16ELi16ELi32ELi0ELi0EEviiiPT_S1_S1_ii)
        /*03e4*/ 	.short	0x0380
        /*03e6*/ 	.short	0x0030


	//----- nvinfo : EIATTR_SW_WAR
	.align		4
.L_19829:
        /*03e8*/ 	.byte	0x04, 0x36
        /*03ea*/ 	.short	(.L_19831 - .L_19830)
.L_19830:
        /*03ec*/ 	.word	0x00000008
.L_19831:


//--------------------- .nv.info._Z9cuda_gemmIiLi256ELi1ELi1ELi128ELi8ELi8ELi32ELi1ELi1EEviiiPT_S1_S1_ii --------------------------
	.section	.nv.info._Z9cuda_gemmIiLi256ELi1ELi1ELi128ELi8ELi8ELi32ELi1ELi1EEviiiPT_S1_S1_ii,"",@"SHT_CUDA_INFO"
	.sectionflags	@""
	.align	4


	//----- nvinfo : EIATTR_CUDA_API_VERSION
	.align		4
        /*0000*/ 	.byte	0x04, 0x37
        /*0002*/ 	.short	(.L_19833 - .L_19832)
.L_19832:
        /*0004*/ 	.word	0x00000082


	//----- nvinfo : EIATTR_KPARAM_INFO
	.align		4
.L_19833:
        /*0008*/ 	.byte	0x04, 0x17
        /*000a*/ 	.short	(.L_19835 - .L_19834)
.L_19834:
        /*000c*/ 	.word	0x00000000
        /*0010*/ 	.short	0x0007
        /*0012*/ 	.short	0x002c
        /*0014*/ 	.byte	0x00, 0xf0, 0x11, 0x00


	//----- nvinfo : EIATTR_KPARAM_INFO
	.align		4
.L_19835:
        /*0018*/ 	.byte	0x04, 0x17
        /*001a*/ 	.short	(.L_19837 - .L_19836)
.L_19836:
        /*001c*/ 	.word	0x00000000
        /*0020*/ 	.short	0x0006
        /*0022*/ 	.short	0x0028
        /*0024*/ 	.byte	0x00, 0xf0, 0x11, 0x00


	//----- nvinfo : EIATTR_KPARAM_INFO
	.align		4
.L_19837:
        /*0028*/ 	.byte	0x04, 0x17
        /*002a*/ 	.short	(.L_19839 - .L_19838)
.L_19838:
        /*002c*/ 	.word	0x00000000
        /*0030*/ 	.short	0x0005
        /*0032*/ 	.short	0x0020
        /*0034*/ 	.byte	0x00, 0xf5, 0x21, 0x00


	//----- nvinfo : EIATTR_KPARAM_INFO
	.align		4
.L_19839:
        /*0038*/ 	.byte	0x04, 0x17
        /*003a*/ 	.short	(.L_19841 - .L_19840)
.L_19840:
        /*003c*/ 	.word	0x00000000
        /*0040*/ 	.short	0x0004
        /*0042*/ 	.short	0x0018
        /*0044*/ 	.byte	0x00, 0xf5, 0x21, 0x00


	//----- nvinfo : EIATTR_KPARAM_INFO
	.align		4
.L_19841:
        /*0048*/ 	.byte	0x04, 0x17
        /*004a*/ 	.short	(.L_19843 - .L_19842)
.L_19842:
        /*004c*/ 	.word	0x00000000
        /*0050*/ 	.short	0x0003
        /*0052*/ 	.short	0x0010
        /*0054*/ 	.byte	0x00, 0xf5, 0x21, 0x00


	//----- nvinfo : EIATTR_KPARAM_INFO
	.align		4
.L_19843:
        /*0058*/ 	.byte	0x04, 0x17
        /*005a*/ 	.short	(.L_19845 - .L_19844)
.L_19844:
        /*005c*/ 	.word	0x00000000
        /*0060*/ 	.short	0x0002
        /*0062*/ 	.short	0x0008
        /*0064*/ 	.byte	0x00, 0xf0, 0x11, 0x00


	//----- nvinfo : EIATTR_KPARAM_INFO
	.align		4
.L_19845:
        /*0068*/ 	.byte	0x04, 0x17
        /*006a*/ 	.short	(.L_19847 - .L_19846)
.L_19846:
        /*006c*/ 	.word	0x00000000
        /*0070*/ 	.short	0x0001
        /*0072*/ 	.short	0x0004
        /*0074*/ 	.byte	0x00, 0xf0, 0x11, 0x00


	//----- nvinfo : EIATTR_KPARAM_INFO
	.align		4
.L_19847:
        /*0078*/ 	.byte	0x04, 0x17
        /*007a*/ 	.short	(.L_19849 - .L_19848)
.L_19848:
        /*007c*/ 	.word	0x00000000
        /*0080*/ 	.short	0x0000
        /*0082*/ 	.short	0x0000
        /*0084*/ 	.byte	0x00, 0xf0, 0x11, 0x00


	//----- nvinfo : EIATTR_SPARSE_MMA_MASK
	.align		4
.L_19849:
        /*0088*/ 	.byte	0x03, 0x50
        /*008a*/ 	.short	0x0000


	//----- nvinfo : EIATTR_MAXREG_COUNT
	.align		4
        /*008c*/ 	.byte	0x03, 0x1b
        /*008e*/ 	.short	0x00ff


	//----- nvinfo : EIATTR_NUM_BARRIERS
	.align		4
        /*0090*/ 	.byte	0x02, 0x4c
        /*0092*/ 	.byte	0x01
	.zero		1


	//----- nvinfo : EIATTR_MERCURY_ISA_VERSION
	.align		4
        /*0094*/ 	.byte	0x03, 0x5f
        /*0096*/ 	.short	0x0101


	//----- nvinfo : EIATTR_COOP_GROUP_MASK_REGIDS
	.align		4
        /*0098*/ 	.byte	0x04, 0x29
        /*009a*/ 	.short	(.L_19851 - .L_19850)


	//   ....[0]....
.L_19850:
        /*009c*/ 	.word	0xffffffff


	//   ....[1]....
        /*00a0*/ 	.word	0xffffffff


	//   ....[2]....
        /*00a4*/ 	.word	0xffffffff


	//   ....[3]....
        /*00a8*/ 	.word	0xffffffff


	//   ....[4]....
        /*00ac*/ 	.word	0xffffffff


	//   ....[5]....
        /*00b0*/ 	.word	0xffffffff


	//   ....[6]....
        /*00b4*/ 	.word	0xffffffff


	//   ....[7]....
        /*00b8*/ 	.word	0xffffffff


	//   ....[8]....
        /*00bc*/ 	.word	0x05000000


	//   ....[9]....
        /*00c0*/ 	.word	0x05000000


	//   ....[10]....
        /*00c4*/ 	.word	0x05000000


	//   ....[11]....
        /*00c8*/ 	.word	0x05000000


	//   ....[12]....
        /*00cc*/ 	.word	0x05000000


	//   ....[13]....
        /*00d0*/ 	.word	0x05000000


	//   ....[14]....
        /*00d4*/ 	.word	0x05000000


	//   ....[15]....
        /*00d8*/ 	.word	0x05000000


	//----- nvinfo : EIATTR_COOP_GROUP_INSTR_OFFSETS
	.align		4
.L_19851:
        /*00dc*/ 	.byte	0x04, 0x28
        /*00de*/ 	.short	(.L_19853 - .L_19852)


	//   ....[0]....
.L_19852:
        /*00e0*/ 	.word	0x00001220


	//   ....[1]....
        /*00e4*/ 	.word	0x00001230


	//   ....[2]....
        /*00e8*/ 	.word	0x00001260


	//   ....[3]....
        /*00ec*/ 	.word	0x00001270


	//   ....[4]....
        /*00f0*/ 	.word	0x00001290


	//   ....[5]....
        /*00f4*/ 	.word	0x000012b0


	//   ....[6]....
        /*00f8*/ 	.word	0x000012d0


	//   ....[7]....
        /*00fc*/ 	.word	0x000012f0


	//   ....[8]....
        /*0100*/ 	.word	0x00001940


	//   ....[9]....
        /*0104*/ 	.word	0x000019d0


	//   ....[10]....
        /*0108*/ 	.word	0x00001a30


	//   ....[11]....
        /*010c*/ 	.word	0x00001aa0


	//   ....[12]....
        /*0110*/ 	.word	0x00001b10


	//   ....[13]....
        /*0114*/ 	.word	0x00001b80


	//   ....[14]....
        /*0118*/ 	.word	0x00001bf0


	//   ....[15]....
        /*011c*/ 	.word	0x00001c60


	//----- nvinfo : EIATTR_VRC_CTA_INIT_COUNT
	.align		4
.L_19853:
        /*0120*/ 	.byte	0x02, 0x4a
	.zero		1
	.zero		1


	//----- nvinfo : EIATTR_EXIT_INSTR_OFFSETS
	.align		4
        /*0124*/ 	.byte	0x04, 0x1c
        /*0126*/ 	.short	(.L_19855 - .L_19854)


	//   ....[0]....
.L_19854:
        /*0128*/ 	.word	0x000006f0


	//   ....[1]....
        /*012c*/ 	.word	0x000013d0


	//   ....[2]....
        /*0130*/ 	.word	0x000016f0


	//   ....[3]....
        /*0134*/ 	.word	0x000018e0


	//----- nvinfo : EIATTR_MAX_THREADS
	.align		4
.L_19855:
        /*0138*/ 	.byte	0x04, 0x05
        /*013a*/ 	.short	(.L_19857 - .L_19856)
.L_19856:
        /*013c*/ 	.word	0x00000100
        /*0140*/ 	.word	0x00000001
        /*0144*/ 	.word	0x00000001


	//----- nvinfo : EIATTR_CRS_STACK_SIZE
	.align		4
.L_19857:
        /*0148*/ 	.byte	0x04, 0x1e
        /*014a*/ 	.short	(.L_19859 - .L_19858)
.L_19858:
        /*014c*/ 	.word	0x00000000


	//----- nvinfo : EIATTR_CBANK_PARAM_SIZE
	.align		4
.L_19859:
        /*0150*/ 	.byte	0x03, 0x19
        /*0152*/ 	.short	0x0030


	//----- nvinfo : EIATTR_PARAM_CBANK
	.align		4
        /*0154*/ 	.byte	0x04, 0x0a
        /*0156*/ 	.short	(.L_19861 - .L_19860)
	.align		4
.L_19860:
        /*0158*/ 	.word	index@(.nv.constant0._Z9cuda_gemmIiLi256ELi1ELi1ELi128ELi8ELi8ELi32ELi1ELi1EEviiiPT_S1_S1_ii)
        /*015c*/ 	.short	0x0380
        /*015e*/ 	.short	0x0030


	//----- nvinfo : EIATTR_SW_WAR
	.align		4
.L_19861:
        /*0160*/ 	.byte	0x04, 0x36
        /*0162*/ 	.short	(.L_19863 - .L_19862)
.L_19862:
        /*0164*/ 	.word	0x00000008
.L_19863:


//--------------------- .nv.info._Z9cuda_gemmIiLi256ELi1ELi1ELi128ELi8ELi8ELi32ELi1ELi0EEviiiPT_S1_S1_ii --------------------------
	.section	.nv.info._Z9cuda_gemmIiLi256ELi1ELi1ELi128ELi8ELi8ELi32ELi1ELi0EEviiiPT_S1_S1_ii,"",@"SHT_CUDA_INFO"
	.sectionflags	@""
	.align	4


	//----- nvinfo : EIATTR_CUDA_API_VERSION
	.align		4
        /*0000*/ 	.byte	0x04, 0x37
        /*0002*/ 	.short	(.L_19865 - .L_19864)
.L_19864:
        /*0004*/ 	.word	0x00000082


	//----- nvinfo : EIATTR_KPARAM_INFO
	.align		4
.L_19865:
        /*0008*/ 	.byte	0x04, 0x17
        /*000a*/ 	.short	(.L_19867 - .L_19866)
.L_19866:
        /*000c*/ 	.word	0x00000000
        /*0010*/ 	.short	0x0007
        /*0012*/ 	.short	0x002c
        /*0014*/ 	.byte	0x00, 0xf0, 0x11, 0x00


	//----- nvinfo : EIATTR_KPARAM_INFO
	.align		4
.L_19867:
        /*0018*/ 	.byte	0x04, 0x17
        /*001a*/ 	.short	(.L_19869 - .L_19868)
.L_19868:
        /*001c*/ 	.word	0x00000000
        /*0020*/ 	.short	0x0006
        /*0022*/ 	.short	0x0028
        /*0024*/ 	.byte	0x00, 0xf0, 0x11, 0x00


	//----- nvinfo : EIATTR_KPARAM_INFO
	.align		4
.L_19869:
        /*0028*/ 	.byte	0x04, 0x17
        /*002a*/ 	.short	(.L_19871 - .L_19870)
.L_19870:
        /*002c*/ 	.word	0x00000000
        /*0030*/ 	.short	0x0005
        /*0032*/ 	.short	0x0020
        /*0034*/ 	.byte	0x00, 0xf5, 0x21, 0x00


	//----- nvinfo : EIATTR_KPARAM_INFO
	.align		4
.L_19871:
        /*0038*/ 	.byte	0x04, 0x17
        /*003a*/ 	.short	(.L_19873 - .L_19872)
.L_19872:
        /*003c*/ 	.word	0x00000000
        /*0040*/ 	.short	0x0004
        /*0042*/ 	.short	0x0018
        /*0044*/ 	.byte	0x00, 0xf5, 0x21, 0x00


	//----- nvinfo : EIATTR_KPARAM_INFO
	.align		4
.L_19873:
        /*0048*/ 	.byte	0x04, 0x17
        /*004a*/ 	.short	(.L_19875 - .L_19874)
.L_19874:
        /*004c*/ 	.word	0x00000000
        /*0050*/ 	.short	0x0003
        /*0052*/ 	.short	0x0010
        /*0054*/ 	.byte	0x00, 0xf5, 0x21, 0x00


	//----- nvinfo : EIATTR_KPARAM_INFO
	.align		4
.L_19875:
        /*0058*/ 	.byte	0x04, 0x17
        /*005a*/ 	.short	(.L_19877 - .L_19876)
.L_19876:
        /*005c*/ 	.word	0x00000000
        /*0060*/ 	.short	0x0002
        /*0062*/ 	.short	0x0008
        /*0064*/ 	.byte	0x00, 0xf0, 0x11, 0x00


	//----- nvinfo : EIATTR_KPARAM_INFO
	.align		4
.L_19877:
        /*0068*/ 	.byte	0x04, 0x17
        /*006a*/ 	.short	(.L_19879 - .L_19878)
.L_19878:
        /*006c*/ 	.word	0x00000000
        /*0070*/ 	.short	0x0001
        /*0072*/ 	.short	0x0004
        /*0074*/ 	.byte	0x00, 0xf0, 0x11, 0x00


	//----- nvinfo : EIATTR_KPARAM_INFO
	.align		4
.L_19879:
        /*0078*/ 	.byte	0x04, 0x17
        /*007a*/ 	.short	(.L_19881 - .L_19880)
.L_19880:
        /*007c*/ 	.word	0x00000000
        /*0080*/ 	.short	0x0000
        /*0082*/ 	.short	0x0000
        /*0084*/ 	.byte	0x00, 0xf0, 0x11, 0x00


	//----- nvinfo : EIATTR_SPARSE_MMA_MASK
	.align		4
.L_19881:
        /*0088*/ 	.byte	0x03, 0x50
        /*008a*/ 	.short	0x0000


	//----- nvinfo : EIATTR_MAXREG_COUNT
	.align		4
        /*008c*/ 	.byte	0x03, 0x1b
        /*008e*/ 	.short	0x00ff


	//----- nvinfo : EIATTR_NUM_BARRIERS
	.align		4
        /*0090*/ 	.byte	0x02, 0x4c
        /*0092*/ 	.byte	0x01
	.zero		1


	//----- nvinfo : EIATTR_MERCURY_ISA_VERSION
	.align		4
        /*0094*/ 	.byte	0x03, 0x5f
        /*0096*/ 	.short	0x0101


	//----- nvinfo : EIATTR_COOP_GROUP_MASK_REGIDS
	.align		4
        /*0098*/ 	.byte	0x04, 0x29
        /*009a*/ 	.short	(.L_19883 - .L_19882)


	//   ....[0]....
.L_19882:
        /*009c*/ 	.word	0xffffffff


	//   ....[1]....
        /*00a0*/ 	.word	0xffffffff


	//   ....[2]....
        /*00a4*/ 	.word	0xffffffff


	//   ....[3]....
        /*00a8*/ 	.word	0xffffffff


	//   ....[4]....
        /*00ac*/ 	.word	0xffffffff


	//   ....[5]....
        /*00b0*/ 	.word	0xffffffff


	//   ....[6]....
        /*00b4*/ 	.word	0xffffffff


	//   ....[7]....
        /*00b8*/ 	.word	0xffffffff


	//   ....[8]....
        /*00bc*/ 	.word	0xffffffff


	//   ....[9]....
        /*00c0*/ 	.word	0xffffffff


	//   ....[10]....
        /*00c4*/ 	.word	0xffffffff


	//   ....[11]....
        /*00c8*/ 	.word	0xffffffff


	//   ....[12]....
        /*00cc*/ 	.word	0xffffffff


	//   ....[13]....
        /*00d0*/ 	.word	0xffffffff


	//   ....[14]....
        /*00d4*/ 	.word	0xffffffff


	//   ....[15]....
        /*00d8*/ 	.word	0xffffffff


	//   ....[16]....
        /*00dc*/ 	.word	0xffffffff


	//   ....[17]....
        /*00e0*/ 	.word	0xffffffff


	//   ....[18]....
        /*00e4*/ 	.word	0xffffffff


	//   ....[19]....
        /*00e8*/ 	.word	0xffffffff


	//   ....[20]....
        /*00ec*/ 	.word	0xffffffff


	//   ....[21]....
        /*00f0*/ 	.word	0xffffffff


	//   ....[22]....
        /*00f4*/ 	.word	0xffffffff


	//   ....[23]....
        /*00f8*/ 	.word	0xffffffff


	//   ....[24]....
        /*00fc*/ 	.word	0xffffffff


	//   ....[25]....
        /*0100*/ 	.word	0x05000017


	//   ....[26]....
        /*0104*/ 	.word	0x05000017


	//   ....[27]....
        /*0108*/ 	.word	0x05000017


	//   ....[28]....
        /*010c*/ 	.word	0x05000017


	//   ....[29]....
        /*0110*/ 	.word	0x05000017


	//   ....[30]....
        /*0114*/ 	.word	0x05000017


	//   ....[31]....
        /*0118*/ 	.word	0x05000017


	//   ....[32]....
        /*011c*/ 	.word	0x05000017


	//   ....[33]....
        /*0120*/ 	.word	0x05000017


	//   ....[34]....
        /*0124*/ 	.word	0x05000017


	//   ....[35]....
        /*0128*/ 	.word	0x05000017


	//   ....[36]....
        /*012c*/ 	.word	0x05000017


	//   ....[37]....
        /*0130*/ 	.word	0x05000017


	//   ....[38]....
        /*0134*/ 	.word	0x05000017


	//   ....[39]....
        /*0138*/ 	.word	0x05000017


	//   ....[40]....
        /*013c*/ 	.word	0x05000017


	//   ....[41]....
        /*0140*/ 	.word	0x05000017


	//   ....[42]....
        /*0144*/ 	.word	0x05000017


	//   ....[43]....
        /*0148*/ 	.word	0x05000017


	//   ....[44]....
        /*014c*/ 	.word	0x05000017


	//   ....[45]....
        /*0150*/ 	.word	0x05000017


	//   ....[46]....
        /*0154*/ 	.word	0x05000017


	//   ....[47]....
        /*0158*/ 	.word	0x05000017


	//   ....[48]....
        /*015c*/ 	.word	0x05000017


	//----- nvinfo : EIATTR_COOP_GROUP_INSTR_OFFSETS
	.align		4
.L_19883:
        /*0160*/ 	.byte	0x04, 0x28
        /*0162*/ 	.short	(.L_19885 - .L_19884)


	//   ....[0]....
.L_19884:
        /*0164*/ 	.word	0x00001c60


	//   ....[1]....
        /*0168*/ 	.word	0x00001cb0


	//   ....[2]....
        /*016c*/ 	.word	0x00001d00


	//   ....[3]....
        /*0170*/ 	.word	0x00001d50


	//   ....[4]....
        /*0174*/ 	.word	0x00001da0


	//   ....[5]....
        /*0178*/ 	.word	0x00001df0


	//   ....[6]....
        /*017c*/ 	.word	0x00001e60


	//   ....[7]....
        /*0180*/ 	.word	0x00001ec0


	//   ....[8]....
        /*0184*/ 	.word	0x00002a30


	//   ....[9]....
        /*0188*/ 	.word	0x00002a80


	//   ....[10]....
        /*018c*/ 	.word	0x00002ad0


	//   ....[11]....
        /*0190*/ 	.word	0x00002b20


	//   ....[12]....
        /*0194*/ 	.word	0x00002b70


	//   ....[13]....
        /*0198*/ 	.word	0x00002bc0


	//   ....[14]....
        /*019c*/ 	.word	0x00002c30


	//   ....[15]....
        /*01a0*/ 	.word	0x00002c90


	//   ....[16]....
        /*01a4*/ 	.word	0x000037e0


	//   ....[17]....
        /*01a8*/ 	.word	0x00003830


	//   ....[18]....
        /*01ac*/ 	.word	0x00003880


	//   ....[19]....
        /*01b0*/ 	.word	0x000038d0


	//   ....[20]....
        /*01b4*/ 	.word	0x00003920


	//   ....[21]....
        /*01b8*/ 	.word	0x00003990


	//   ....[22]....
        /*01bc*/ 	.word	0x000039f0


	//   ....[23]....
        /*01c0*/ 	.word	0x00003a50


	//   ....[24]....
        /*01c4*/ 	.word	0x00003ab0


	//   ....[25]....
        /*01c8*/ 	.word	0x00004290


	//   ....[26]....
        /*01cc*/ 	.word	0x00004310


	//   ....[27]....
        /*01d0*/ 	.word	0x00004390


	//   ....[28]....
        /*01d4*/ 	.word	0x00004410


	//   ....[29]....
        /*01d8*/ 	.word	0x00004490


	//   ....[30]....
        /*01dc*/ 	.word	0x00004510


	//   ....[31]....
        /*01e0*/ 	.word	0x00004590


	//   ....[32]....
        /*01e4*/ 	.word	0x00004610


	//   ....[33]....
        /*01e8*/ 	.word	0x00004690


	//   ....[34]....
        /*01ec*/ 	.word	0x00004710


	//   ....[35]....
        /*01f0*/ 	.word	0x00004790


	//   ....[36]....
        /*01f4*/ 	.word	0x00004810


	//   ....[37]....
        /*01f8*/ 	.word	0x00004890


	//   ....[38]....
        /*01fc*/ 	.word	0x00004910


	//   ....[39]....
        /*0200*/ 	.word	0x00004990


	//   ....[40]....
        /*0204*/ 	.word	0x00004a10


	//   ....[41]....
        /*0208*/ 	.word	0x00004a80


	//   ....[42]....
        /*020c*/ 	.word	0x00004b00


	//   ....[43]....
        /*0210*/ 	.word	0x00004b80


	//   ....[44]....
        /*0214*/ 	.word	0x00004c00


	//   ....[45]....
        /*0218*/ 	.word	0x00004c80


	//   ....[46]....
        /*021c*/ 	.word	0x00004d00


	//   ....[47]....
        /*0220*/ 	.word	0x00004d80


	//   ....[48]....
        /*0224*/ 	.word	0x00004e00


	//----- nvinfo : EIATTR_VRC_CTA_INIT_COUNT
	.align		4
.L_19885:
        /*0228*/ 	.byte	0x02, 0x4a
	.zero		1
	.zero		1


	//----- nvinfo : EIATTR_EXIT_INSTR_OFFSETS
	.align		4
        /*022c*/ 	.byte	0x04, 0x1c
        /*022e*/ 	.short	(.L_19887 - .L_19886)


	//   ....[0]....
.L_19886:
        /*0230*/ 	.word	0x000007a0


	//   ....[1]....
        /*0234*/ 	.word	0x00003d10


	//   ....[2]....
        /*0238*/ 	.word	0x00004040


	//   ....[3]....
        /*023c*/ 	.word	0x00004240


	//----- nvinfo : EIATTR_MAX_THREADS
	.align		4
.L_19887:
        /*0240*/ 	.byte	0x04, 0x05
        /*0242*/ 	.short	(.L_19889 - .L_19888)
.L_19888:
        /*0244*/ 	.word	0x00000100
        /*0248*/ 	.word	0x00000001
        /*024c*/ 	.word	0x00000001


	//----- nvinfo : EIATTR_CRS_STACK_SIZE
	.align		4
.L_19889:
        /*0250*/ 	.byte	0x04, 0x1e
        /*0252*/ 	.short	(.L_19891 - .L_19890)
.L_19890:
        /*0254*/ 	.word	0x00000000


	//----- nvinfo : EIATTR_CBANK_PARAM_SIZE
	.align		4
.L_19891:
        /*0258*/ 	.byte	0x03, 0x19
        /*025a*/ 	.short	0x0030


	//----- nvinfo : EIATTR_PARAM_CBANK
	.align		4
        /*025c*/ 	.byte	0x04, 0x0a
        /*025e*/ 	.short	(.L_19893 - .L_19892)
	.align		4
.L_19892:
        /*0260*/ 	.word	index@(.nv.constant0._Z9cuda_gemmIiLi256ELi1ELi1ELi128ELi8ELi8ELi32ELi1ELi0EEviiiPT_S1_S1_ii)
        /*0264*/ 	.short	0x0380
        /*0266*/ 	.short	0x0030


	//----- nvinfo : EIATTR_SW_WAR
	.align		4
.L_19893:
        /*0268*/ 	.byte	0x04, 0x36
        /*026a*/ 	.short	(.L_19895 - .L_19894)
.L_19894:
        /*026c*/ 	.word	0x00000008
.L_19895:


//--------------------- .nv.info._Z9cuda_gemmIiLi256ELi1ELi1ELi128ELi8ELi8ELi32ELi0ELi1EEviiiPT_S1_S1_ii --------------------------
	.section	.nv.info._Z9cuda_gemmIiLi256ELi1ELi1ELi128ELi8ELi8ELi32ELi0ELi1EEviiiPT_S1_S1_ii,"",@"SHT_CUDA_INFO"
	.sectionflags	@""
	.align	4


	//----- nvinfo : EIATTR_CUDA_API_VERSION
	.align		4
        /*0000*/ 	.byte	0x04, 0x37
        /*0002*/ 	.short	(.L_19897 - .L_19896)
.L_19896:
        /*0004*/ 	.word	0x00000082


	//----- nvinfo : EIATTR_KPARAM_INFO
	.align		4
.L_19897:
        /*0008*/ 	.byte	0x04, 0x17
        /*000a*/ 	.short	(.L_19899 - .L_19898)
.L_19898:
        /*000c*/ 	.word	0x00000000
        /*0010*/ 	.short	0x0007
        /*0012*/ 	.short	0x002c
        /*0014*/ 	.byte	0x00, 0xf0, 0x11, 0x00


	//----- nvinfo : EIATTR_KPARAM_INFO
	.align		4
.L_19899:
        /*0018*/ 	.byte	0x04, 0x17
        /*001a*/ 	.short	(.L_19901 - .L_19900)
.L_19900:
        /*001c*/ 	.word	0x00000000
        /*0020*/ 	.short	0x0006
        /*0022*/ 	.short	0x0028
        /*0024*/ 	.byte	0x00, 0xf0, 0x11, 0x00


	//----- nvinfo : EIATTR_KPARAM_INFO
	.align		4
.L_19901:
        /*0028*/ 	.byte	0x04, 0x17
        /*002a*/ 	.short	(.L_19903 - .L_19902)
.L_19902:
        /*002c*/ 	.word	0x00000000
        /*0030*/ 	.short	0x0005
        /*0032*/ 	.short	0x0020
        /*0034*/ 	.byte	0x00, 0xf5, 0x21, 0x00


	//----- nvinfo : EIATTR_KPARAM_INFO
	.align		4
.L_19903:
        /*0038*/ 	.byte	0x04, 0x17
        /*003a*/ 	.short	(.L_19905 - .L_19904)
.L_19904:
        /*003c*/ 	.word	0x00000000
        /*0040*/ 	.short	0x0004
        /*0042*/ 	.short	0x0018
        /*0044*/ 	.byte	0x00, 0xf5, 0x21, 0x00


	//----- nvinfo : EIATTR_KPARAM_INFO
	.align		4
.L_19905:
        /*0048*/ 	.byte	0x04, 0x17
        /*004a*/ 	.short	(.L_19907 - .L_19906)
.L_19906:
        /*004c*/ 	.word	0x00000000
        /*0050*/ 	.short	0x0003
        /*0052*/ 	.short	0x0010
        /*0054*/ 	.byte	0x00, 0xf5, 0x21, 0x00


	//----- nvinfo : EIATTR_KPARAM_INFO
	.align		4
.L_19907:
        /*0058*/ 	.byte	0x04, 0x17
        /*005a*/ 	.short	(.L_19909 - .L_19908)
.L_19908:
        /*005c*/ 	.word	0x00000000
        /*0060*/ 	.short	0x0002
        /*0062*/ 	.short	0x0008
        /*0064*/ 	.byte	0x00, 0xf0, 0x11, 0x00


	//----- nvinfo : EIATTR_KPARAM_INFO
	.align		4
.L_19909:
        /*0068*/ 	.byte	0x04, 0x17
        /*006a*/ 	.short	(.L_19911 - .L_19910)
.L_19910:
        /*006c*/ 	.word	0x00000000
        /*0070*/ 	.short	0x0001
        /*0072*/ 	.short	0x0004
        /*0074*/ 	.byte	0x00, 0xf0, 0x11, 0x00


	//----- nvinfo : EIATTR_KPARAM_INFO
	.align		4
.L_19911:
        /*0078*/ 	.byte	0x04, 0x17
        /*007a*/ 	.short	(.L_19913 - .L_19912)
.L_19912:
        /*007c*/ 	.word	0x00000000
        /*0080*/ 	.short	0x0000
        /*0082*/ 	.short	0x0000
        /*0084*/ 	.byte	0x00, 0xf0, 0x11, 0x00


	//----- nvinfo : EIATTR_SPARSE_MMA_MASK
	.align		4
.L_19913:
        /*0088*/ 	.byte	0x03, 0x50
        /*008a*/ 	.short	0x0000


	//----- nvinfo : EIATTR_MAXREG_COUNT
	.align		4
        /*008c*/ 	.byte	0x03, 0x1b
        /*008e*/ 	.short	0x00ff


	//----- nvinfo : EIATTR_NUM_BARRIERS
	.align		4
        /*0090*/ 	.byte	0x02, 0x4c
        /*0092*/ 	.byte	0x01
	.zero		1


	//----- nvinfo : EIATTR_MERCURY_ISA_VERSION
	.align		4
        /*0094*/ 	.byte	0x03, 0x5f
        /*0096*/ 	.short	0x0101


	//----- nvinfo : EIATTR_COOP_GROUP_MASK_REGIDS
	.align		4
        /*0098*/ 	.byte	0x04, 0x29
        /*009a*/ 	.short	(.L_19915 - .L_19914)


	//   ....[0]....
.L_19914:
        /*009c*/ 	.word	0xffffffff


	//   ....[1]....
        /*00a0*/ 	.word	0xffffffff


	//   ....[2]....
        /*00a4*/ 	.word	0xffffffff


	//   ....[3]....
        /*00a8*/ 	.word	0xffffffff


	//   ....[4]....
        /*00ac*/ 	.word	0xffffffff


	//   ....[5]....
        /*00b0*/ 	.word	0xffffffff


	//   ....[6]....
        /*00b4*/ 	.word	0xffffffff


	//   ....[7]....
        /*00b8*/ 	.word	0xffffffff


	//   ....[8]....
        /*00bc*/ 	.word	0x05000000


	//   ....[9]....
        /*00c0*/ 	.word	0x05000000


	//   ....[10]....
        /*00c4*/ 	.word	0x05000000


	//   ....[11]....
        /*00c8*/ 	.word	0x05000000


	//   ....[12]....
        /*00cc*/ 	.word	0x05000000


	//   ....[13]....
        /*00d0*/ 	.word	0x05000000


	//   ....[14]....
        /*00d4*/ 	.word	0x05000000


	//   ....[15]....
        /*00d8*/ 	.word	0x05000000


	//----- nvinfo : EIATTR_COOP_GROUP_INSTR_OFFSETS
	.align		4
.L_19915:
        /*00dc*/ 	.byte	0x04, 0x28
        /*00de*/ 	.short	(.L_19917 - .L_19916)


	//   ....[0]....
.L_19916:
        /*00e0*/ 	.word	0x00001280


	//   ....[1]....
        /*00e4*/ 	.word	0x00001290


	//   ....[2]....
        /*00e8*/ 	.word	0x000012c0


	//   ....[3]....
        /*00ec*/ 	.word	0x000012d0


	//   ....[4]....
        /*00f0*/ 	.word	0x000012f0


	//   ....[5]....
        /*00f4*/ 	.word	0x00001310


	//   ....[6]....
        /*00f8*/ 	.word	0x00001330


	//   ....[7]....
        /*00fc*/ 	.word	0x00001350


	//   ....[8]....
        /*0100*/ 	.word	0x00001b50


	//   ....[9]....
        /*0104*/ 	.word	0x00001be0


	//   ....[10]....
        /*0108*/ 	.word	0x00001c40


	//   ....[11]....
        /*010c*/ 	.word	0x00001cb0


	//   ....[12]....
        /*0110*/ 	.word	0x00001d20


	//   ....[13]....
        /*0114*/ 	.word	0x00001d90


	//   ....[14]....
        /*0118*/ 	.word	0x00001e00


	//   ....[15]....
        /*011c*/ 	.word	0x00001e70


	//----- nvinfo : EIATTR_VRC_CTA_INIT_COUNT
	.align		4
.L_19917:
        /*0120*/ 	.byte	0x02, 0x4a
	.zero		1
	.zero		1


	//----- nvinfo : EIATTR_EXIT_INSTR_OFFSETS
	.align		4
        /*0124*/ 	.byte	0x04, 0x1c
        /*0126*/ 	.short	(.L_19919 - .L_19918)


	//   ....[0]....
.L_19918:
        /*0128*/ 	.word	0x000006f0


	//   ....[1]....
        /*012c*/ 	.word	0x00001430


	//   ....[2]....
        /*0130*/ 	.word	0x000017e0


	//   ....[3]....
        /*0134*/ 	.word	0x00001af0


	//----- nvinfo : EIATTR_MAX_THREADS
	.align		4
.L_19919:
        /*0138*/ 	.byte	0x04, 0x05
        /*013a*/ 	.short	(.L_19921 - .L_19920)
.L_19920:
        /*013c*/ 	.word	0x00000100
        /*0140*/ 	.word	0x00000001
        /*0144*/ 	.word	0x00000001


	//----- nvinfo : EIATTR_CRS_STACK_SIZE
	.align		4
.L_19921:
        /*0148*/ 	.byte	0x04, 0x1e
        /*014a*/ 	.short	(.L_19923 - .L_19922)
.L_19922:
        /*014c*/ 	.word	0x00000000


	//----- nvinfo : EIATTR_CBANK_PARAM_SIZE
	.align		4
.L_19923:
        /*0150*/ 	.byte	0x03, 0x19
        /*0152*/ 	.short	0x0030


	//----- nvinfo : EIATTR_PARAM_CBANK
	.align		4
        /*0154*/ 	.byte	0x04, 0x0a
        /*0156*/ 	.short	(.L_19925 - .L_19924)
	.align		4
.L_19924:
        /*0158*/ 	.word	index@(.nv.constant0._Z9cuda_gemmIiLi256ELi1ELi1ELi128ELi8ELi8ELi32ELi0ELi1EEviiiPT_S1_S1_ii)
        /*015c*/ 	.short	0x0380
        /*015e*/ 	.short	0x0030


	//----- nvinfo : EIATTR_SW_WAR
	.align		4
.L_19925:
        /*0160*/ 	.byte	0x04, 0x36
        /*0162*/ 	.short	(.L_19927 - .L_19926)
.L_19926:
        /*0164*/ 	.word	0x00000008
.L_19927:


//--------------------- .nv.info._Z9cuda_gemmIiLi256ELi1ELi1ELi128ELi8ELi8ELi32ELi0ELi0EEviiiPT_S1_S1_ii --------------------------
	.section	.nv.info._Z9cuda_gemmIiLi256ELi1ELi1ELi128ELi8ELi8ELi32ELi0ELi0EEviiiPT_S1_S1_ii,"",@"SHT_CUDA_INFO"
	.sectionflags	@""
	.align	4


	//----- nvinfo : EIATTR_CUDA_API_VERSION
	.align		4
        /*0000*/ 	.byte	0x04, 0x37
        /*0002*/ 	.short	(.L_19929 - .L_19928)
.L_19928:
        /*0004*/ 	.word	0x00000082


	//----- nvinfo : EIATTR_KPARAM_INFO
	.align		4
.L_19929:
        /*0008*/ 	.byte	0x04, 0x17
        /*000a*/ 	.short	(.L_19931 - .L_19930)
.L_19930:
        /*000c*/ 	.word	0x00000000
        /*0010*/ 	.short	0x0007
        /*0012*/ 	.short	0x002c
        /*0014*/ 	.byte	0x00, 0xf0, 0x11, 0x00


	//----- nvinfo : EIATTR_KPARAM_INFO
	.align		4
.L_19931:
        /*0018*/ 	.byte	0x04, 0x17
        /*001a*/ 	.short	(.L_19933 - .L_19932)
.L_19932:
        /*001c*/ 	.word	0x00000000
        /*0020*/ 	.short	0x0006
        /*0022*/ 	.short	0x0028
        /*0024*/ 	.byte	0x00, 0xf0, 0x11, 0x00


	//----- nvinfo : EIATTR_KPARAM_INFO
	.align		4
.L_19933:
        /*0028*/ 	.byte	0x04, 0x17
        /*002a*/ 	.short	(.L_19935 - .L_19934)
.L_19934:
        /*002c*/ 	.word	0x00000000
        /*0030*/ 	.short	0x0005
        /*0032*/ 	.short	0x0020
        /*0034*/ 	.byte	0x00, 0xf5, 0x21, 0x00


	//----- nvinfo : EIATTR_KPARAM_INFO
	.align		4
.L_19935:
        /*0038*/ 	.byte	0x04, 0x17
        /*003a*/ 	.short	(.L_19937 - .L_19936)
.L_19936:
        /*003c*/ 	.word	0x00000000
        /*0040*/ 	.short	0x0004
        /*0042*/ 	.short	0x0018
        /*0044*/ 	.byte	0x00, 0xf5, 0x21, 0x00


	//----- nvinfo : EIATTR_KPARAM_INFO
	.align		4
.L_19937:
        /*0048*/ 	.byte	0x04, 0x17
        /*004a*/ 	.short	(.L_19939 - .L_19938)
.L_19938:
        /*004c*/ 	.word	0x00000000
        /*0050*/ 	.short	0x0003
        /*0052*/ 	.short	0x0010
        /*0054*/ 	.byte	0x00, 0xf5, 0x21, 0x00


	//----- nvinfo : EIATTR_KPARAM_INFO
	.align		4
.L_19939:
        /*0058*/ 	.byte	0x04, 0x17
        /*005a*/ 	.short	(.L_19941 - .L_19940)
.L_19940:
        /*005c*/ 	.word	0x00000000
        /*0060*/ 	.short	0x0002
        /*0062*/ 	.short	0x0008
        /*0064*/ 	.byte	0x00, 0xf0, 0x11, 0x00


	//----- nvinfo : EIATTR_KPARAM_INFO
	.align		4
.L_19941:
        /*0068*/ 	.byte	0x04, 0x17
        /*006a*/ 	.short	(.L_19943 - .L_19942)
.L_19942:
        /*006c*/ 	.word	0x00000000
        /*0070*/ 	.short	0x0001
        /*0072*/ 	.short	0x0004
        /*0074*/ 	.byte	0x00, 0xf0, 0x11, 0x00


	//----- nvinfo : EIATTR_KPARAM_INFO
	.align		4
.L_19943:
        /*0078*/ 	.byte	0x04, 0x17
        /*007a*/ 	.short	(.L_19945 - .L_19944)
.L_19944:
        /*007c*/ 	.word	0x00000000
        /*0080*/ 	.short	0x0000
        /*0082*/ 	.short	0x0000
        /*0084*/ 	.byte	0x00, 0xf0, 0x11, 0x00


	//----- nvinfo : EIATTR_SPARSE_MMA_MASK
	.align		4
.L_19945:
        /*0088*/ 	.byte	0x03, 0x50
        /*008a*/ 	.short	0x0000


	//----- nvinfo : EIATTR_MAXREG_COUNT
	.align		4
        /*008c*/ 	.byte	0x03, 0x1b
        /*008e*/ 	.short	0x00ff


	//----- nvinfo : EIATTR_NUM_BARRIERS
	.align		4
        /*0090*/ 	.byte	0x02, 0x4c
        /*0092*/ 	.byte	0x01
	.zero		1


	//----- nvinfo : EIATTR_MERCURY_ISA_VERSION
	.align		4
        /*0094*/ 	.byte	0x03, 0x5f
        /*0096*/ 	.short	0x0101


	//----- nvinfo : EIATTR_COOP_GROUP_MASK_REGIDS
	.align		4
        /*0098*/ 	.byte	0x04, 0x29
        /*009a*/ 	.short	(.L_19947 - .L_19946)


	//   ....[0]....
.L_19946:
        /*009c*/ 	.word	0xffffffff


	//   ....[1]....
        /*00a0*/ 	.word	0xffffffff


	//   ....[2]....
        /*00a4*/ 	.word	0xffffffff


	//   ....[3]....
        /*00a8*/ 	.word	0xffffffff


	//   ....[4]....
        /*00ac*/ 	.word	0xffffffff


	//   ....[5]....
        /*00b0*/ 	.word	0xffffffff


	//   ....[6]....
        /*00b4*/ 	.word	0xffffffff


	//   ....[7]....
        /*00b8*/ 	.word	0xffffffff


	//   ....[8]....
        /*00bc*/ 	.word	0xffffffff


	//   ....[9]....
        /*00c0*/ 	.word	0xffffffff


	//   ....[10]....
        /*00c4*/ 	.word	0xffffffff


	//   ....[11]....
        /*00c8*/ 	.word	0xffffffff


	//   ....[12]....
        /*00cc*/ 	.word	0xffffffff


	//   ....[13]....
        /*00d0*/ 	.word	0xffffffff


	//   ....[14]....
        /*00d4*/ 	.word	0xffffffff


	//   ....[15]....
        /*00d8*/ 	.word	0xffffffff


	//   ....[16]....
        /*00dc*/ 	.word	0xffffffff


	//   ....[17]....
        /*00e0*/ 	.word	0xffffffff


	//   ....[18]....
        /*00e4*/ 	.word	0xffffffff


	//   ....[19]....
        /*00e8*/ 	.word	0xffffffff


	//   ....[20]....
        /*00ec*/ 	.word	0xffffffff


	//   ....[21]....
        /*00f0*/ 	.word	0xffffffff


	//   ....[22]....
        /*00f4*/ 	.word	0xffffffff


	//   ....[23]....
        /*00f8*/ 	.word	0xffffffff


	//   ....[24]....
        /*00fc*/ 	.word	0xffffffff


	//   ....[25]....
        /*0100*/ 	.word	0x05000003


	//   ....[26]....
        /*0104*/ 	.word	0x05000003


	//   ....[27]....
        /*0108*/ 	.word	0x05000003


	//   ....[28]....
        /*010c*/ 	.word	0x05000003


	//   ....[29]....
        /*0110*/ 	.word	0x05000003


	//   ....[30]....
        /*0114*/ 	.word	0x05000003


	//   ....[31]....
        /*0118*/ 	.word	0x05000003


	//   ....[32]....
        /*011c*/ 	.word	0x05000003


	//   ....[33]....
        /*0120*/ 	.word	0x05000003


	//   ....[34]....
        /*0124*/ 	.word	0x05000003


	//   ....[35]....
        /*0128*/ 	.word	0x05000003


	//   ....[36]....
        /*012c*/ 	.word	0x05000003


	//   ....[37]....
        /*0130*/ 	.word	0x05000003


	//   ....[38]....
        /*0134*/ 	.word	0x05000003


	//   ....[39]....
        /*0138*/ 	.word	0x05000003


	//   ....[40]....
        /*013c*/ 	.word	0x05000003


	//   ....[41]....
        /*0140*/ 	.word	0x05000003


	//   ....[42]....
        /*0144*/ 	.word	0x05000003


	//   ....[43]....
        /*0148*/ 	.word	0x05000003


	//   ....[44]....
        /*014c*/ 	.word	0x05000003


	//   ....[45]....
        /*0150*/ 	.word	0x05000003


	//   ....[46]....
        /*0154*/ 	.word	0x05000003


	//   ....[47]....
        /*0158*/ 	.word	0x05000003


	//   ....[48]....
        /*015c*/ 	.word	0x05000003


	//----- nvinfo : EIATTR_COOP_GROUP_INSTR_OFFSETS
	.align		4
.L_19947:
        /*0160*/ 	.byte	0x04, 0x28
        /*0162*/ 	.short	(.L_19949 - .L_19948)


	//   ....[0]....
.L_19948:
        /*0164*/ 	.word	0x00001cb0


	//   ....[1]....
        /*0168*/ 	.word	0x00001d00


	//   ....[2]....
        /*016c*/ 	.word	0x00001d50


	//   ....[3]....
        /*0170*/ 	.word	0x00001da0


	//   ....[4]....
        /*0174*/ 	.word	0x00001df0


	//   ....[5]....
        /*0178*/ 	.word	0x00001e40


	//   ....[6]....
        /*017c*/ 	.word	0x00001ec0


	//   ....[7]....
        /*0180*/ 	.word	0x00001f20


	//   ....[8]....
        /*0184*/ 	.word	0x00002aa0


	//   ....[9]....
        /*0188*/ 	.word	0x00002af0


	//   ....[10]....
        /*018c*/ 	.word	0x00002b40


	//   ....[11]....
        /*0190*/ 	.word	0x00002b90


	//   ....[12]....
        /*0194*/ 	.word	0x00002be0


	//   ....[13]....
        /*0198*/ 	.word	0x00002c30


	//   ....[14]....
        /*019c*/ 	.word	0x00002cb0


	//   ....[15]....
        /*01a0*/ 	.word	0x00002d10


	//   ....[16]....
        /*01a4*/ 	.word	0x000037f0


	//   ....[17]....
        /*01a8*/ 	.word	0x00003840


	//   ....[18]....
        /*01ac*/ 	.word	0x00003890


	//   ....[19]....
        /*01b0*/ 	.word	0x000038e0


	//   ....[20]....
        /*01b4*/ 	.word	0x00003930


	//   ....[21]....
        /*01b8*/ 	.word	0x000039b0


	//   ....[22]....
        /*01bc*/ 	.word	0x00003a10


	//   ....[23]....
        /*01c0*/ 	.word	0x00003a70


	//   ....[24]....
        /*01c4*/ 	.word	0x00003ac0


	//   ....[25]....
        /*01c8*/ 	.word	0x00004c00


	//   ....[26]....
        /*01cc*/ 	.word	0x00004c80


	//   ....[27]....
        /*01d0*/ 	.word	0x00004d00


	//   ....[28]....
        /*01d4*/ 	.word	0x00004d80


	//   ....[29]....
        /*01d8*/ 	.word	0x00004e00


	//   ....[30]....
        /*01dc*/ 	.word	0x00004e80


	//   ....[31]....
        /*01e0*/ 	.word	0x00004f00


	//   ....[32]....
        /*01e4*/ 	.word	0x00004f80


	//   ....[33]....
        /*01e8*/ 	.word	0x00005000


	//   ....[34]....
        /*01ec*/ 	.word	0x00005080


	//   ....[35]....
        /*01f0*/ 	.word	0x00005100


	//   ....[36]....
        /*01f4*/ 	.word	0x00005180


	//   ....[37]....
        /*01f8*/ 	.word	0x00005200


	//   ....[38]....
        /*01fc*/ 	.word	0x00005280


	//   ....[39]....
        /*0200*/ 	.word	0x00005300


	//   ....[40]....
        /*0204*/ 	.word	0x00005380


	//   ....[41]....
        /*0208*/ 	.word	0x000053f0


	//   ....[42]....
        /*020c*/ 	.word	0x00005460


	//   ....[43]....
        /*0210*/ 	.word	0x000054e0


	//   ....[44]....
        /*0214*/ 	.word	0x00005560


	//   ....[45]....
        /*0218*/ 	.word	0x000055e0


	//   ....[46]....
        /*021c*/ 	.word	0x00005660


	//   ....[47]....
        /*0220*/ 	.word	0x000056e0


	//   ....[48]....
        /*0224*/ 	.word	0x00005760


	//----- nvinfo : EIATTR_VRC_CTA_INIT_COUNT
	.align		4
.L_19949:
        /*0228*/ 	.byte	0x02, 0x4a
	.zero		1
	.zero		1


	//----- nvinfo : EIATTR_EXIT_INSTR_OFFSETS
	.align		4
        /*022c*/ 	.byte	0x04, 0x1c
        /*022e*/ 	.short	(.L_19951 - .L_19950)


	//   ....[0]....
.L_19950:
        /*0230*/ 	.word	0x000007a0


	//   ....[1]....
        /*0234*/ 	.word	0x00003d10


	//   ....[2]....
        /*0238*/ 	.word	0x000043d0


	//   ....[3]....
        /*023c*/ 	.word	0x00004bb0


	//----- nvinfo : EIATTR_MAX_THREADS
	.align		4
.L_19951:
        /*0240*/ 	.byte	0x04, 0x05
        /*0242*/ 	.short	(.L_19953 - .L_19952)
.L_19952:
        /*0244*/ 	.word	0x00000100
        /*0248*/ 	.word	0x00000001
        /*024c*/ 	.word	0x00000001


	//----- nvinfo : EIATTR_CRS_STACK_SIZE
	.align		4
.L_19953:
        /*0250*/ 	.byte	0x04, 0x1e
        /*0252*/ 	.short	(.L_19955 - .L_19954)
.L_19954:
        /*0254*/ 	.word	0x00000000


	//----- nvinfo : EIATTR_CBANK_PARAM_SIZE
	.align		4
.L_19955:
        /*0258*/ 	.byte	0x03, 0x19
        /*025a*/ 	.short	0x0030


	//----- nvinfo : EIATTR_PARAM_CBANK
	.align		4
        /*025c*/ 	.byte	0x04, 0x0a
        /*025e*/ 	.short	(.L_19957 - .L_19956)
	.align		4
.L_19956:
        /*0260*/ 	.word	index@(.nv.constant0._Z9cuda_gemmIiLi256ELi1ELi1ELi128ELi8ELi8ELi32ELi0ELi0EEviiiPT_S1_S1_ii)
        /*0264*/ 	.short	0x0380
        /*0266*/ 	.short	0x0030


	//----- nvinfo : EIATTR_SW_WAR
	.align		4
.L_19957:
        /*0268*/ 	.byte	0x04, 0x36
        /*026a*/ 	.short	(.L_19959 - .L_19958)
.L_19958:
        /*026c*/ 	.word	0x00000008
.L_19959:


//--------------------- .nv.info._Z9cuda_gemmIiLi256ELi1ELi1ELi128ELi4ELi4ELi32ELi1ELi1EEviiiPT_S1_S1_ii --------------------------
	.section	.nv.info._Z9cuda_gemmIiLi256ELi1ELi1ELi128ELi4ELi4ELi32ELi1ELi1EEviiiPT_S1_S1_ii,"",@"SHT_CUDA_INFO"
	.sectionflags	@""
	.align	4


	//----- nvinfo : EIATTR_CUDA_API_VERSION
	.align		4
        /*0000*/ 	.byte	0x04, 0x37
        /*0002*/ 	.short	(.L_19961 - .L_19960)
.L_19960:
        /*0004*/ 	.word	0x00000082


	//----- nvinfo : EIATTR_KPARAM_INFO
	.align		4
.L_19961:
        /*0008*/ 	.byte	0x04, 0x17
        /*000a*/ 	.short	(.L_19963 - .L_19962)
.L_19962:
        /*000c*/ 	.word	0x00000000
        /*0010*/ 	.short	0x0007
        /*0012*/ 	.short	0x002c
        /*0014*/ 	.byte	0x00, 0xf0, 0x11, 0x00


	//----- nvinfo : EIATTR_KPARAM_INFO
	.align		4
.L_19963:
        /*0018*/ 	.byte	0x04, 0x17
        /*001a*/ 	.short	(.L_19965 - .L_19964)
.L_19964:
        /*001c*/ 	.word	0x00000000
        /*0020*/ 	.short	0x0006
        /*0022*/ 	.short	0x0028
        /*0024*/ 	.byte	0x00, 0xf0, 0x11, 0x00


	//----- nvinfo : EIATTR_KPARAM_INFO
	.align		4
.L_19965:
        /*0028*/ 	.byte	0x04, 0x17
        /*002a*/ 	.short	(.L_19967 - .L_19966)
.L_19966:
        /*002c*/ 	.word	0x00000000
        /*0030*/ 	.short	0x0005
        /*0032*/ 	.short	0x0020
        /*0034*/ 	.byte	0x00, 0xf5, 0x21, 0x00


	//----- nvinfo : EIATTR_KPARAM_INFO
	.align		4
.L_19967:
        /*0038*/ 	.byte	0x04, 0x17
        /*003a*/ 	.short	(.L_19969 - .L_19968)
.L_19968:
        /*003c*/ 	.word	0x00000000
        /*0040*/ 	.short	0x0004
        /*0042*/ 	.short	0x0018
        /*0044*/ 	.byte	0x00, 0xf5, 0x21, 0x00


	//----- nvinfo : EIATTR_KPARAM_INFO
	.align		4
.L_19969:
        /*0048*/ 	.byte	0x04, 0x17
        /*004a*/ 	.short	(.L_19971 - .L_19970)
.L_19970:
        /*004c*/ 	.word	0x00000000
        /*0050*/ 	.short	0x0003
        /*0052*/ 	.short	0x0010
        /*0054*/ 	.byte	0x00, 0xf5, 0x21, 0x00


	//----- nvinfo : EIATTR_KPARAM_INFO
	.align		4
.L_19971:
        /*0058*/ 	.byte	0x04, 0x17
        /*005a*/ 	.short	(.L_19973 - .L_19972)
.L_19972:
        /*005c*/ 	.word	0x00000000
        /*0060*/ 	.short	0x0002
        /*0062*/ 	.short	0x0008
        /*0064*/ 	.byte	0x00, 0xf0, 0x11, 0x00


	//----- nvinfo : EIATTR_KPARAM_INFO
	.align		4
.L_19973:
        /*0068*/ 	.byte	0x04, 0x17
        /*006a*/ 	.short	(.L_19975 - .L_19974)
.L_19974:
        /*006c*/ 	.word	0x00000000
        /*0070*/ 	.short	0x0001
        /*0072*/ 	.short	0x0004
        /*0074*/ 	.byte	0x00, 0xf0, 0x11, 0x00


	//----- nvinfo : EIATTR_KPARAM_INFO
	.align		4
.L_19975:
        /*0078*/ 	.byte	0x04, 0x17
        /*007a*/ 	.short	(.L_19977 - .L_19976)
.L_19976:
        /*007c*/ 	.word	0x00000000
        /*0080*/ 	.short	0x0000
        /*0082*/ 	.short	0x0000
        /*0084*/ 	.byte	0x00, 0xf0, 0x11, 0x00


	//----- nvinfo : EIATTR_SPARSE_MMA_MASK
	.align		4
.L_19977:
        /*0088*/ 	.byte	0x03, 0x50
        /*008a*/ 	.short	0x0000


	//----- nvinfo : EIATTR_MAXREG_COUNT
	.align		4
        /*008c*/ 	.byte	0x03, 0x1b
        /*008e*/ 	.short	0x00ff


	//----- nvinfo : EIATTR_NUM_BARRIERS
	.align		4
        /*0090*/ 	.byte	0x02, 0x4c
        /*0092*/ 	.byte	0x01
	.zero		1


	//----- nvinfo : EIATTR_MERCURY_ISA_VERSION
	.align		4
        /*0094*/ 	.byte	0x03, 0x5f
        /*0096*/ 	.short	0x0101


	//----- nvinfo : EIATTR_COOP_GROUP_MASK_REGIDS
	.align		4
        /*0098*/ 	.byte	0x04, 0x29
        /*009a*/ 	.short	(.L_19979 - .L_19978)


	//   ....[0]....
.L_19978:
        /*009c*/ 	.word	0xffffffff


	//   ....[1]....
        /*00a0*/ 	.word	0xffffffff


	//   ....[2]....
        /*00a4*/ 	.word	0xffffffff


	//   ....[3]....
        /*00a8*/ 	.word	0xffffffff


	//   ....[4]....
        /*00ac*/ 	.word	0x05000016


	//   ....[5]....
        /*00b0*/ 	.word	0x05000016


	//   ....[6]....
        /*00b4*/ 	.word	0x05000016


	//   ....[7]....
        /*00b8*/ 	.word	0x05000016


	//----- nvinfo : EIATTR_COOP_GROUP_INSTR_OFFSETS
	.align		4
.L_19979:
        /*00bc*/ 	.byte	0x04, 0x28
        /*00be*/ 	.short	(.L_19981 - .L_19980)


	//   ....[0]....
.L_19980:
        /*00c0*/ 	.word	0x00000bb0


	//   ....[1]....
        /*00c4*/ 	.word	0x00000bc0


	//   ....[2]....
        /*00c8*/ 	.word	0x00000bd0


	//   ....[3]....
        /*00cc*/ 	.word	0x00000be0


	//   ....[4]....
        /*00d0*/ 	.word	0x00001250


	//   ....[5]....
        /*00d4*/ 	.word	0x000012d0


	//   ....[6]....
        /*00d8*/ 	.word	0x00001330


	//   ....[7]....
        /*00dc*/ 	.word	0x00001390


	//----- nvinfo : EIATTR_VRC_CTA_INIT_COUNT
	.align		4
.L_19981:
        /*00e0*/ 	.byte	0x02, 0x4a
	.zero		1
	.zero		1


	//----- nvinfo : EIATTR_EXIT_INSTR_OFFSETS
	.align		4
        /*00e4*/ 	.byte	0x04, 0x1c
        /*00e6*/ 	.short	(.L_19983 - .L_19982)


	//   ....[0]....
.L_19982:
        /*00e8*/ 	.word	0x000001c0


	//   ....[1]....
        /*00ec*/ 	.word	0x00000ce0


	//   ....[2]....
        /*00f0*/ 	.word	0x00001000


	//   ....[3]....
        /*00f4*/ 	.word	0x000011f0


	//----- nvinfo : EIATTR_MAX_THREADS
	.align		4
.L_19983:
        /*00f8*/ 	.byte	0x04, 0x05
        /*00fa*/ 	.short	(.L_19985 - .L_19984)
.L_19984:
        /*00fc*/ 	.word	0x00000100
        /*0100*/ 	.word	0x00000001
        /*0104*/ 	.word	0x00000001


	//----- nvinfo : EIATTR_CRS_STACK_SIZE
	.align		4
.L_19985:
        /*0108*/ 	.byte	0x04, 0x1e
        /*010a*/ 	.short	(.L_19987 - .L_19986)
.L_19986:
        /*010c*/ 	.word	0x00000000


	//----- nvinfo : EIATTR_CBANK_PARAM_SIZE
	.align		4
.L_19987:
        /*0110*/ 	.byte	0x03, 0x19
        /*0112*/ 	.short	0x0030


	//----- nvinfo : EIATTR_PARAM_CBANK
	.align		4
        /*0114*/ 	.byte	0x04, 0x0a
        /*0116*/ 	.short	(.L_19989 - .L_19988)
	.align		4
.L_19988:
        /*0118*/ 	.word	index@(.nv.constant0._Z9cuda_gemmIiLi256ELi1ELi1ELi128ELi4ELi4ELi32ELi1ELi1EEviiiPT_S1_S1_ii)
        /*011c*/ 	.short	0x0380
        /*011e*/ 	.short	0x0030


	//----- nvinfo : EIATTR_SW_WAR
	.align		4
.L_19989:
        /*0120*/ 	.byte	0x04, 0x36
        /*0122*/ 	.short	(.L_19991 - .L_19990)
.L_19990:
        /*0124*/ 	.word	0x00000008
.L_19991:


//--------------------- .nv.info._Z9cuda_gemmIiLi256ELi1ELi1ELi128ELi4ELi4ELi32ELi1ELi0EEviiiPT_S1_S1_ii --------------------------
	.section	.nv.info._Z9cuda_gemmIiLi256ELi1ELi1ELi128ELi4ELi4ELi32ELi1ELi0EEviiiPT_S1_S1_ii,"",@"SHT_CUDA_INFO"
	.sectionflags	@""
	.align	4


	//----- nvinfo : EIATTR_CUDA_API_VERSION
	.align		4
        /*0000*/ 	.byte	0x04, 0x37
        /*0002*/ 	.short	(.L_19993 - .L_19992)
.L_19992:
        /*0004*/ 	.word	0x00000082


	//----- nvinfo : EIATTR_KPARAM_INFO
	.align		4
.L_19993:
        /*0008*/ 	.byte	0x04, 0x17
        /*000a*/ 	.short	(.L_19995 - .L_19994)
.L_19994:
        /*000c*/ 	.word	0x00000000
        /*0010*/ 	.short	0x0007
        /*0012*/ 	.short	0x002c
        /*0014*/ 	.byte	0x00, 0xf0, 0x11, 0x00


	//----- nvinfo : EIATTR_KPARAM_INFO
	.align		4
.L_19995:
        /*0018*/ 	.byte	0x04, 0x17
        /*001a*/ 	.short	(.L_19997 - .L_19996)
.L_19996:
        /*001c*/ 	.word	0x00000000
        /*0020*/ 	.short	0x0006
        /*0022*/ 	.short	0x0028
        /*0024*/ 	.byte	0x00, 0xf0, 0x11, 0x00


	//----- nvinfo : EIATTR_KPARAM_INFO
	.align		4
.L_19997:
        /*0028*/ 	.byte	0x04, 0x17
        /*002a*/ 	.short	(.L_19999 - .L_19998)
.L_19998:
        /*002c*/ 	.word	0x00000000
        /*0030*/ 	.short	0x0005
        /*0032*/ 	.short	0x0020
        /*0034*/ 	.byte	0x00, 0xf5, 0x21, 0x00


	//----- nvinfo : EIATTR_KPARAM_INFO
	.align		4
.L_19999:
        /*0038*/ 	.byte	0x04, 0x17
        /*003a*/ 	.short	(.L_20001 - .L_20000)
.L_20000:
        /*003c*/ 	.word	0x00000000
        /*0040*/ 	.short	0x0004
        /*0042*/ 	.short	0x0018
        /*0044*/ 	.byte	0x00, 0xf5, 0x21, 0x00


	//----- nvinfo : EIATTR_KPARAM_INFO
	.align		4
.L_20001:
        /*0048*/ 	.byte	0x04, 0x17
        /*004a*/ 	.short	(.L_20003 - .L_20002)
.L_20002:
        /*004c*/ 	.word	0x00000000
        /*0050*/ 	.short	0x0003
        /*0052*/ 	.short	0x0010
        /*0054*/ 	.byte	0x00, 0xf5, 0x21, 0x00


	//----- nvinfo : EIATTR_KPARAM_INFO
	.align		4
.L_20003:
        /*0058*/ 	.byte	0x04, 0x17
        /*005a*/ 	.short	(.L_20005 - .L_20004)
.L_20004:
        /*005c*/ 	.word	0x00000000
        /*0060*/ 	.short	0x0002
        /*0062*/ 	.short	0x0008
        /*0064*/ 	.byte	0x00, 0xf0, 0x11, 0x00


	//----- nvinfo : EIATTR_KPARAM_INFO
	.align		4
.L_20005:
        /*0068*/ 	.byte	0x04, 0x17
        /*006a*/ 	.short	(.L_20007 - .L_20006)
.L_20006:
        /*006c*/ 	.word	0x00000000
        /*0070*/ 	.short	0x0001
        /*0072*/ 	.short	0x0004
        /*0074*/ 	.byte	0x00, 0xf0, 0x11, 0x00


	//----- nvinfo : EIATTR_KPARAM_INFO
	.align		4
.L_20007:
        /*0078*/ 	.byte	0x04, 0x17
        /*007a*/ 	.short	(.L_20009 - .L_20008)
.L_20008:
        /*007c*/ 	.word	0x00000000
        /*0080*/ 	.short	0x0000
        /*0082*/ 	.short	0x0000
        /*0084*/ 	.byte	0x00, 0xf0, 0x11, 0x00


	//----- nvinfo : EIATTR_SPARSE_MMA_MASK
	.align		4
.L_20009:
        /*0088*/ 	.byte	0x03, 0x50
        /*008a*/ 	.short	0x0000


	//----- nvinfo : EIATTR_MAXREG_COUNT
	.align		4
        /*008c*/ 	.byte	0x03, 0x1b
        /*008e*/ 	.short	0x00ff


	//----- nvinfo : EIATTR_NUM_BARRIERS
	.align		4
        /*0090*/ 	.byte	0x02, 0x4c
        /*0092*/ 	.byte	0x01
	.zero		1


	//----- nvinfo : EIATTR_MERCURY_ISA_VERSION
	.align		4
        /*0094*/ 	.byte	0x03, 0x5f
        /*0096*/ 	.short	0x0101


	//----- nvinfo : EIATTR_COOP_GROUP_MASK_REGIDS
	.align		4
        /*0098*/ 	.byte	0x04, 0x29
        /*009a*/ 	.short	(.L_20011 - .L_20010)


	//   ....[0]....
.L_20010:
        /*009c*/ 	.word	0xffffffff


	//   ....[1]....
        /*00a0*/ 	.word	0xffffffff


	//   ....[2]....
        /*00a4*/ 	.word	0xffffffff


	//   ....[3]....
        /*00a8*/ 	.word	0xffffffff


	//   ....[4]....
        /*00ac*/ 	.word	0xffffffff


	//   ....[5]....
        /*00b0*/ 	.word	0xffffffff


	//   ....[6]....
        /*00b4*/ 	.word	0xffffffff


	//   ....[7]....
        /*00b8*/ 	.word	0xffffffff


	//   ....[8]....
        /*00bc*/ 	.word	0xffffffff


	//   ....[9]....
        /*00c0*/ 	.word	0xffffffff


	//   ....[10]....
        /*00c4*/ 	.word	0xffffffff


	//   ....[11]....
        /*00c8*/ 	.word	0xffffffff


	//   ....[12]....
        /*00cc*/ 	.word	0xffffffff


	//   ....[13]....
        /*00d0*/ 	.word	0x05000002


	//   ....[14]....
        /*00d4*/ 	.word	0x05000002


	//   ....[15]....
        /*00d8*/ 	.word	0x05000002


	//   ....[16]....
        /*00dc*/ 	.word	0x05000002


	//   ....[17]....
        /*00e0*/ 	.word	0x05000002


	//   ....[18]....
        /*00e4*/ 	.word	0x05000002


	//   ....[19]....
        /*00e8*/ 	.word	0x05000002


	//   ....[20]....
        /*00ec*/ 	.word	0x05000002


	//   ....[21]....
        /*00f0*/ 	.word	0x05000002


	//   ....[22]....
        /*00f4*/ 	.word	0x05000002


	//   ....[23]....
        /*00f8*/ 	.word	0x05000002


	//   ....[24]....
        /*00fc*/ 	.word	0x05000002


	//----- nvinfo : EIATTR_COOP_GROUP_INSTR_OFFSETS
	.align		4
.L_20011:
        /*0100*/ 	.byte	0x04, 0x28
        /*0102*/ 	.short	(.L_20013 - .L_20012)


	//   ....[0]....
.L_20012:
        /*0104*/ 	.word	0x000017f0


	//   ....[1]....
        /*0108*/ 	.word	0x00001860


	//   ....[2]....
        /*010c*/ 	.word	0x000018c0


	//   ....[3]....
        /*0110*/ 	.word	0x00001920


	//   ....[4]....
        /*0114*/ 	.word	0x00002030


	//   ....[5]....
        /*0118*/ 	.word	0x000020a0


	//   ....[6]....
        /*011c*/ 	.word	0x00002100


	//   ....[7]....
        /*0120*/ 	.word	0x00002160


	//   ....[8]....
        /*0124*/ 	.word	0x00002870


	//   ....[9]....
        /*0128*/ 	.word	0x00002920


	//   ....[10]....
        /*012c*/ 	.word	0x00002980


	//   ....[11]....
        /*0130*/ 	.word	0x000029e0


	//   ....[12]....
        /*0134*/ 	.word	0x00002a50


	//   ....[13]....
        /*0138*/ 	.word	0x00003200


	//   ....[14]....
        /*013c*/ 	.word	0x00003280


	//   ....[15]....
        /*0140*/ 	.word	0x00003300


	//   ....[16]....
        /*0144*/ 	.word	0x00003380


	//   ....[17]....
        /*0148*/ 	.word	0x00003400


	//   ....[18]....
        /*014c*/ 	.word	0x00003480


	//   ....[19]....
        /*0150*/ 	.word	0x00003500


	//   ....[20]....
        /*0154*/ 	.word	0x00003580


	//   ....[21]....
        /*0158*/ 	.word	0x000035e0


	//   ....[22]....
        /*015c*/ 	.word	0x00003650


	//   ....[23]....
        /*0160*/ 	.word	0x000036d0


	//   ....[24]....
        /*0164*/ 	.word	0x00003750


	//----- nvinfo : EIATTR_VRC_CTA_INIT_COUNT
	.align		4
.L_20013:
        /*0168*/ 	.byte	0x02, 0x4a
	.zero		1
	.zero		1


	//----- nvinfo : EIATTR_EXIT_INSTR_OFFSETS
	.align		4
        /*016c*/ 	.byte	0x04, 0x1c
        /*016e*/ 	.short	(.L_20015 - .L_20014)


	//   ....[0]....
.L_20014:
        /*0170*/ 	.word	0x00000780


	//   ....[1]....
        /*0174*/ 	.word	0x00002ca0


	//   ....[2]....
        /*0178*/ 	.word	0x00002fc0


	//   ....[3]....
        /*017c*/ 	.word	0x000031b0


	//----- nvinfo : EIATTR_MAX_THREADS
	.align		4
.L_20015:
        /*0180*/ 	.byte	0x04, 0x05
        /*0182*/ 	.short	(.L_20017 - .L_20016)
.L_20016:
        /*0184*/ 	.word	0x00000100
        /*0188*/ 	.word	0x00000001
        /*018c*/ 	.word	0x00000001


	//----- nvinfo : EIATTR_CRS_STACK_SIZE
	.align		4
.L_20017:
        /*0190*/ 	.byte	0x04, 0x1e
        /*0192*/ 	.short	(.L_20019 - .L_20018)
.L_20018:
        /*0194*/ 	.word	0x00000000


	//----- nvinfo : EIATTR_CBANK_PARAM_SIZE
	.align		4
.L_20019:
        /*0198*/ 	.byte	0x03, 0x19
        /*019a*/ 	.short	0x0030


	//----- nvinfo : EIATTR_PARAM_CBANK
	.align		4
        /*019c*/ 	.byte	0x04, 0x0a
        /*019e*/ 	.short	(.L_20021 - .L_20020)
	.align		4
.L_20020:
        /*01a0*/ 	.word	index@(.nv.constant0._Z9cuda_gemmIiLi256ELi1ELi1ELi128ELi4ELi4ELi32ELi1ELi0EEviiiPT_S1_S1_ii)
        /*01a4*/ 	.short	0x0380
        /*01a6*/ 	.short	0x0030


	//----- nvinfo : EIATTR_SW_WAR
	.align		4
.L_20021:
        /*01a8*/ 	.byte	0x04, 0x36
        /*01aa*/ 	.short	(.L_20023 - .L_20022)
.L_20022:
        /*01ac*/ 	.word	0x00000008
.L_20023:


//--------------------- .nv.info._Z9cuda_gemmIiLi256ELi1ELi1ELi128ELi4ELi4ELi32ELi0ELi1EEviiiPT_S1_S1_ii --------------------------
	.section	.nv.info._Z9cuda_gemmIiLi256ELi1ELi1ELi128ELi4ELi4ELi32ELi0ELi1EEviiiPT_S1_S1_ii,"",@"SHT_CUDA_INFO"
	.sectionflags	@""
	.align	4


	//----- nvinfo : EIATTR_CUDA_API_VERSION
	.align		4
        /*0000*/ 	.byte	0x04, 0x37
        /*0002*/ 	.short	(.L_20025 - .L_20024)
.L_20024:
        /*0004*/ 	.word	0x00000082


	//----- nvinfo : EIATTR_KPARAM_INFO
	.align		4
.L_20025:
        /*0008*/ 	.byte	0x04, 0x17
        /*000a*/ 	.short	(.L_20027 - .L_20026)
.L_20026:
        /*000c*/ 	.word	0x00000000
        /*0010*/ 	.short	0x0007
        /*0012*/ 	.short	0x002c
        /*0014*/ 	.byte	0x00, 0xf0, 0x11, 0x00


	//----- nvinfo : EIATTR_KPARAM_INFO
	.align		4
.L_20027:
        /*0018*/ 	.byte	0x04, 0x17
        /*001a*/ 	.short	(.L_20029 - .L_20028)
.L_20028:
        /*001c*/ 	.word	0x00000000
        /*0020*/ 	.short	0x0006
        /*0022*/ 	.short	0x0028
        /*0024*/ 	.byte	0x00, 0xf0, 0x11, 0x00


	//----- nvinfo : EIATTR_KPARAM_INFO
	.align		4
.L_20029:
        /*0028*/ 	.byte	0x04, 0x17
        /*002a*/ 	.short	(.L_20031 - .L_20030)
.L_20030:
        /*002c*/ 	.word	0x00000000
        /*0030*/ 	.short	0x0005
        /*0032*/ 	.short	0x0020
        /*0034*/ 	.byte	0x00, 0xf5, 0x21, 0x00


	//----- nvinfo : EIATTR_KPARAM_INFO
	.align		4
.L_20031:
        /*0038*/ 	.byte	0x04, 0x17
        /*003a*/ 	.short	(.L_20033 - .L_20032)
.L_20032:
        /*003c*/ 	.word	0x00000000
        /*0040*/ 	.short	0x0004
        /*0042*/ 	.short	0x0018
        /*0044*/ 	.byte	0x00, 0xf5, 0x21, 0x00


	//----- nvinfo : EIATTR_KPARAM_INFO
	.align		4
.L_20033:
        /*0048*/ 	.byte	0x04, 0x17
        /*004a*/ 	.short	(.L_20035 - .L_20034)
.L_20034:
        /*004c*/ 	.word	0x00000000
        /*0050*/ 	.short	0x0003
        /*0052*/ 	.short	0x0010
        /*0054*/ 	.byte	0x00, 0xf5, 0x21, 0x00


	//----- nvinfo : EIATTR_KPARAM_INFO
	.align		4
.L_20035:
        /*0058*/ 	.byte	0x04, 0x17
        /*005a*/ 	.short	(.L_20037 - .L_20036)
.L_20036:
        /*005c*/ 	.word	0x00000000
        /*0060*/ 	.short	0x0002
        /*0062*/ 	.short	0x0008
        /*0064*/ 	.byte	0x00, 0xf0, 0x11, 0x00


	//----- nvinfo : EIATTR_KPARAM_INFO
	.align		4
.L_20037:
        /*0068*/ 	.byte	0x04, 0x17
        /*006a*/ 	.short	(.L_20039 - .L_20038)
.L_20038:
        /*006c*/ 	.word	0x00000000
        /*0070*/ 	.short	0x0001
        /*0072*/ 	.short	0x0004
        /*0074*/ 	.byte	0x00, 0xf0, 0x11, 0x00


	//----- nvinfo : EIATTR_KPARAM_INFO
	.align		4
.L_20039:
        /*0078*/ 	.byte	0x04, 0x17
        /*007a*/ 	.short	(.L_20041 - .L_20040)
.L_20040:
        /*007c*/ 	.word	0x00000000
        /*0080*/ 	.short	0x0000
        /*0082*/ 	.short	0x0000
        /*0084*/ 	.byte	0x00, 0xf0, 0x11, 0x00


	//----- nvinfo : EIATTR_SPARSE_MMA_MASK
	.align		4
.L_20041:
        /*0088*/ 	.byte	0x03, 0x50
        /*008a*/ 	.short	0x0000


	//----- nvinfo : EIATTR_MAXREG_COUNT
	.align		4
        /*008c*/ 	.byte	0x03, 0x1b
        /*008e*/ 	.short	0x00ff


	//----- nvinfo : EIATTR_NUM_BARRIERS
	.align		4
        /*0090*/ 	.byte	0x02, 0x4c
        /*0092*/ 	.byte	0x01
	.zero		1


	//----- nvinfo : EIATTR_MERCURY_ISA_VERSION
	.align		4
        /*0094*/ 	.byte	0x03, 0x5f
        /*0096*/ 	.short	0x0101


	//----- nvinfo : EIATTR_COOP_GROUP_MASK_REGIDS
	.align		4
        /*0098*/ 	.byte	0x04, 0x29
        /*009a*/ 	.short	(.L_20043 - .L_20042)


	//   ....[0]....
.L_20042:
        /*009c*/ 	.word	0xffffffff


	//   ....[1]....
        /*00a0*/ 	.word	0xffffffff


	//   ....[2]....
        /*00a4*/ 	.word	0xffffffff


	//   ....[3]....
        /*00a8*/ 	.word	0xffffffff


	//   ....[4]....
        /*00ac*/ 	.word	0x05000016


	//   ....[5]....
        /*00b0*/ 	.word	0x05000016


	//   ....[6]....
        /*00b4*/ 	.word	0x05000016


	//   ....[7]....
        /*00b8*/ 	.word	0x05000016


	//----- nvinfo : EIATTR_COOP_GROUP_INSTR_OFFSETS
	.align		4
.L_20043:
        /*00bc*/ 	.byte	0x04, 0x28
        /*00be*/ 	.short	(.L_20045 - .L_20044)


	//   ....[0]....
.L_20044:
        /*00c0*/ 	.word	0x00000c10


	//   ....[1]....
        /*00c4*/ 	.word	0x00000c20


	//   ....[2]....
        /*00c8*/ 	.word	0x00000c30


	//   ....[3]....
        /*00cc*/ 	.word	0x00000c40


	//   ....[4]....
        /*00d0*/ 	.word	0x00001460


	//   ....[5]....
        /*00d4*/ 	.word	0x000014e0


	//   ....[6]....
        /*00d8*/ 	.word	0x00001540


	//   ....[7]....
        /*00dc*/ 	.word	0x000015a0


	//----- nvinfo : EIATTR_VRC_CTA_INIT_COUNT
	.align		4
.L_20045:
        /*00e0*/ 	.byte	0x02, 0x4a
	.zero		1
	.zero		1


	//----- nvinfo : EIATTR_EXIT_INSTR_OFFSETS
	.align		4
        /*00e4*/ 	.byte	0x04, 0x1c
        /*00e6*/ 	.short	(.L_20047 - .L_20046)


	//   ....[0]....
.L_20046:
        /*00e8*/ 	.word	0x000001c0


	//   ....[1]....
        /*00ec*/ 	.word	0x00000d40


	//   ....[2]....
        /*00f0*/ 	.word	0x000010f0


	//   ....[3]....
        /*00f4*/ 	.word	0x00001400


	//----- nvinfo : EIATTR_MAX_THREADS
	.align		4
.L_20047:
        /*00f8*/ 	.byte	0x04, 0x05
        /*00fa*/ 	.short	(.L_20049 - .L_20048)
.L_20048:
        /*00fc*/ 	.word	0x00000100
        /*0100*/ 	.word	0x00000001
        /*0104*/ 	.word	0x00000001


	//----- nvinfo : EIATTR_CRS_STACK_SIZE
	.align		4
.L_20049:
        /*0108*/ 	.byte	0x04, 0x1e
        /*010a*/ 	.short	(.L_20051 - .L_20050)
.L_20050:
        /*010c*/ 	.word	0x00000000


	//----- nvinfo : EIATTR_CBANK_PARAM_SIZE
	.align		4
.L_20051:
        /*0110*/ 	.byte	0x03, 0x19
        /*0112*/ 	.short	0x0030


	//----- nvinfo : EIATTR_PARAM_CBANK
	.align		4
        /*0114*/ 	.byte	0x04, 0x0a
        /*0116*/ 	.short	(.L_20053 - .L_20052)
	.align		4
.L_20052:
        /*0118*/ 	.word	index@(.nv.constant0._Z9cuda_gemmIiLi256ELi1ELi1ELi128ELi4ELi4ELi32ELi0ELi1EEviiiPT_S1_S1_ii)
        /*011c*/ 	.short	0x0380
        /*011e*/ 	.short	0x0030


	//----- nvinfo : EIATTR_SW_WAR
	.align		4
.L_20053:
        /*0120*/ 	.byte	0x04, 0x36
        /*0122*/ 	.short	(.L_20055 - .L_20054)
.L_20054:
        /*0124*/ 	.word	0x00000008
.L_20055:


//--------------------- .nv.info._Z9cuda_gemmIiLi256ELi1ELi1ELi128ELi4ELi4ELi32ELi0ELi0EEviiiPT_S1_S1_ii --------------------------
	.section	.nv.info._Z9cuda_gemmIiLi256ELi1ELi1ELi128ELi4ELi4ELi32ELi0ELi0EEviiiPT_S1_S1_ii,"",@"SHT_CUDA_INFO"
	.sectionflags	@""
	.align	4


	//----- nvinfo : EIATTR_CUDA_API_VERSION
	.align		4
        /*0000*/ 	.byte	0x04, 0x37
        /*0002*/ 	.short	(.L_20057 - .L_20056)
.L_20056:
        /*0004*/ 	.word	0x00000082


	//----- nvinfo : EIATTR_KPARAM_INFO
	.align		4
.L_20057:
        /*0008*/ 	.byte	0x04, 0x17
        /*000a*/ 	.short	(.L_20059 - .L_20058)
.L_20058:
        /*000c*/ 	.word	0x00000000
        /*0010*/ 	.short	0x0007
        /*0012*/ 	.short	0x002c
        /*0014*/ 	.byte	0x00, 0xf0, 0x11, 0x00


	//----- nvinfo : EIATTR_KPARAM_INFO
	.align		4
.L_20059:
        /*0018*/ 	.byte	0x04, 0x17
        /*001a*/ 	.short	(.L_20061 - .L_20060)
.L_20060:
        /*001c*/ 	.word	0x00000000
        /*0020*/ 	.short	0x0006
        /*0022*/ 	.short	0x0028
        /*0024*/ 	.byte	0x00, 0xf0, 0x11, 0x00


	//----- nvinfo : EIATTR_KPARAM_INFO
	.align		4
.L_20061:
        /*0028*/ 	.byte	0x04, 0x17
        /*002a*/ 	.short	(.L_20063 - .L_20062)
.L_20062:
        /*002c*/ 	.word	0x00000000
        /*0030*/ 	.short	0x0005
        /*0032*/ 	.short	0x0020
        /*0034*/ 	.byte	0x00, 0xf5, 0x21, 0x00


	//----- nvinfo : EIATTR_KPARAM_INFO
	.align		4
.L_20063:
        /*0038*/ 	.byte	0x04, 0x17
        /*003a*/ 	.short	(.L_20065 - .L_20064)
.L_20064:
        /*003c*/ 	.word	0x00000000
        /*0040*/ 	.short	0x0004
        /*0042*/ 	.short	0x0018
        /*0044*/ 	.byte	0x00, 0xf5, 0x21, 0x00


	//----- nvinfo : EIATTR_KPARAM_INFO
	.align		4
.L_20065:
        /*0048*/ 	.byte	0x04, 0x17
        /*004a*/ 	.short	(.L_20067 - .L_20066)
.L_20066:
        /*004c*/ 	.word	0x00000000
        /*0050*/ 	.short	0x0003
        /*0052*/ 	.short	0x0010
        /*0054*/ 	.byte	0x00, 0xf5, 0x21, 0x00


	//----- nvinfo : EIATTR_KPARAM_INFO
	.align		4
.L_20067:
        /*0058*/ 	.byte	0x04, 0x17
        /*005a*/ 	.short	(.L_20069 - .L_20068)
.L_20068:
        /*005c*/ 	.word	0x00000000
        /*0060*/ 	.short	0x0002
        /*0062*/ 	.short	0x0008
        /*0064*/ 	.byte	0x00, 0xf0, 0x11, 0x00


	//----- nvinfo : EIATTR_KPARAM_INFO
	.align		4
.L_20069:
        /*0068*/ 	.byte	0x04, 0x17
        /*006a*/ 	.short	(.L_20071 - .L_20070)
.L_20070:
        /*006c*/ 	.word	0x00000000
        /*0070*/ 	.short	0x0001
        /*0072*/ 	.short	0x0004
        /*0074*/ 	.byte	0x00, 0xf0, 0x11, 0x00


	//----- nvinfo : EIATTR_KPARAM_INFO
	.align		4
.L_20071:
        /*0078*/ 	.byte	0x04, 0x17
        /*007a*/ 	.short	(.L_20073 - .L_20072)
.L_20072:
        /*007c*/ 	.word	0x00000000
        /*0080*/ 	.short	0x0000
        /*0082*/ 	.short	0x0000
        /*0084*/ 	.byte	0x00, 0xf0, 0x11, 0x00


	//----- nvinfo : EIATTR_SPARSE_MMA_MASK
	.align		4
.L_20073:
        /*0088*/ 	.byte	0x03, 0x50
        /*008a*/ 	.short	0x0000


	//----- nvinfo : EIATTR_MAXREG_COUNT
	.align		4
        /*008c*/ 	.byte	0x03, 0x1b
        /*008e*/ 	.short	0x00ff


	//----- nvinfo : EIATTR_NUM_BARRIERS
	.align		4
        /*0090*/ 	.byte	0x02, 0x4c
        /*0092*/ 	.byte	0x01
	.zero		1


	//----- nvinfo : EIATTR_MERCURY_ISA_VERSION
	.align		4
        /*0094*/ 	.byte	0x03, 0x5f
        /*0096*/ 	.short	0x0101


	//----- nvinfo : EIATTR_COOP_GROUP_MASK_REGIDS
	.align		4
        /*0098*/ 	.byte	0x04, 0x29
        /*009a*/ 	.short	(.L_20075 - .L_20074)


	//   ....[0]....
.L_20074:
        /*009c*/ 	.word	0xffffffff


	//   ....[1]....
        /*00a0*/ 	.word	0xffffffff


	//   ....[2]....
        /*00a4*/ 	.word	0xffffffff


	//   ....[3]....
        /*00a8*/ 	.word	0xffffffff


	//   ....[4]....
        /*00ac*/ 	.word	0xffffffff


	//   ....[5]....
        /*00b0*/ 	.word	0xffffffff


	//   ....[6]....
        /*00b4*/ 	.word	0xffffffff


	//   ....[7]....
        /*00b8*/ 	.word	0xffffffff


	//   ....[8]....
        /*00bc*/ 	.word	0xffffffff


	//   ....[9]....
        /*00c0*/ 	.word	0xffffffff


	//   ....[10]....
        /*00c4*/ 	.word	0xffffffff


	//   ....[11]....
        /*00c8*/ 	.word	0xffffffff


	//   ....[12]....
        /*00cc*/ 	.word	0xffffffff


	//   ....[13]....
        /*00d0*/ 	.word	0x05000002


	//   ....[14]....
        /*00d4*/ 	.word	0x05000002


	//   ....[15]....
        /*00d8*/ 	.word	0x05000002


	//   ....[16]....
        /*00dc*/ 	.word	0x05000002


	//   ....[17]....
        /*00e0*/ 	.word	0x05000002


	//   ....[18]....
        /*00e4*/ 	.word	0x05000002


	//   ....[19]....
        /*00e8*/ 	.word	0x05000002


	//   ....[20]....
        /*00ec*/ 	.word	0x05000002


	//   ....[21]....
        /*00f0*/ 	.word	0x05000002


	//   ....[22]....
        /*00f4*/ 	.word	0x05000002


	//   ....[23]....
        /*00f8*/ 	.word	0x05000002


	//   ....[24]....
        /*00fc*/ 	.word	0x05000002


	//----- nvinfo : EIATTR_COOP_GROUP_INSTR_OFFSETS
	.align		4
.L_20075:
        /*0100*/ 	.byte	0x04, 0x28
        /*0102*/ 	.short	(.L_20077 - .L_20076)


	//   ....[0]....
.L_20076:
        /*0104*/ 	.word	0x000017f0


	//   ....[1]....
        /*0108*/ 	.word	0x00001840


	//   ....[2]....
        /*010c*/ 	.word	0x00001890


	//   ....[3]....
        /*0110*/ 	.word	0x000018e0


	//   ....[4]....
        /*0114*/ 	.word	0x00001fd0


	//   ....[5]....
        /*0118*/ 	.word	0x00002020


	//   ....[6]....
        /*011c*/ 	.word	0x00002070


	//   ....[7]....
        /*0120*/ 	.word	0x000020c0


	//   ....[8]....
        /*0124*/ 	.word	0x000027b0


	//   ....[9]....
        /*0128*/ 	.word	0x00002800


	//   ....[10]....
        /*012c*/ 	.word	0x00002850


	//   ....[11]....
        /*0130*/ 	.word	0x000028a0


	//   ....[12]....
        /*0134*/ 	.word	0x000028f0


	//   ....[13]....
        /*0138*/ 	.word	0x00003a00


	//   ....[14]....
        /*013c*/ 	.word	0x00003a80


	//   ....[15]....
        /*0140*/ 	.word	0x00003b00


	//   ....[16]....
        /*0144*/ 	.word	0x00003b80


	//   ....[17]....
        /*0148*/ 	.word	0x00003c00


	//   ....[18]....
        /*014c*/ 	.word	0x00003c80


	//   ....[19]....
        /*0150*/ 	.word	0x00003d00


	//   ....[20]....
        /*0154*/ 	.word	0x00003d80


	//   ....[21]....
        /*0158*/ 	.word	0x00003df0


	//   ....[22]....
        /*015c*/ 	.word	0x00003e70


	//   ....[23]....
        /*0160*/ 	.word	0x00003ef0


	//   ....[24]....
        /*0164*/ 	.word	0x00003f70


	//----- nvinfo : EIATTR_VRC_CTA_INIT_COUNT
	.align		4
.L_20077:
        /*0168*/ 	.byte	0x02, 0x4a
	.zero		1
	.zero		1


	//----- nvinfo : EIATTR_EXIT_INSTR_OFFSETS
	.align		4
        /*016c*/ 	.byte	0x04, 0x1c
        /*016e*/ 	.short	(.L_20079 - .L_20078)


	//   ....[0]....
.L_20078:
        /*0170*/ 	.word	0x00000780


	//   ....[1]....
        /*0174*/ 	.word	0x00002b40


	//   ....[2]....
        /*0178*/ 	.word	0x00003200


	//   ....[3]....
        /*017c*/ 	.word	0x000039b0


	//----- nvinfo : EIATTR_MAX_THREADS
	.align		4
.L_20079:
        /*0180*/ 	.byte	0x04, 0x05
        /*0182*/ 	.short	(.L_20081 - .L_20080)
.L_20080:
        /*0184*/ 	.word	0x00000100
        /*0188*/ 	.word	0x00000001
        /*018c*/ 	.word	0x00000001


	//----- nvinfo : EIATTR_CRS_STACK_SIZE
	.align		4
.L_20081:
        /*0190*/ 	.byte	0x04, 0x1e
        /*0192*/ 	.short	(.L_20083 - .L_20082)
.L_20082:
        /*0194*/ 	.word	0x00000000


	//----- nvinfo : EIATTR_CBANK_PARAM_SIZE
	.align		4
.L_20083:
        /*0198*/ 	.byte	0x03, 0x19
        /*019a*/ 	.short	0x0030


	//----- nvinfo : EIATTR_PARAM_CBANK
	.align		4
        /*019c*/ 	.byte	0x04, 0x0a
        /*019e*/ 	.short	(.L_20085 - .L_20084)
	.align		4
.L_20084:
        /*01a0*/ 	.word	index@(.nv.constant0._Z9cuda_gemmIiLi256ELi1ELi1ELi128ELi4ELi4ELi32ELi0ELi0EEviiiPT_S1_S1_ii)
        /*01a4*/ 	.short	0x0380
        /*01a6*/ 	.short	0x0030


	//----- nvinfo : EIATTR_SW_WAR
	.align		4
.L_20085:
        /*01a8*/ 	.byte	0x04, 0x36
        /*01aa*/ 	.short	(.L_20087 - .L_20086)
.L_20086:
        /*01ac*/ 	.word	0x00000008
.L_20087:


//--------------------- .nv.info._Z9cuda_gemmIiLi256ELi1ELi1ELi128ELi2ELi2ELi32ELi1ELi1EEviiiPT_S1_S1_ii --------------------------
	.section	.nv.info._Z9cuda_gemmIiLi256ELi1ELi1ELi128ELi2ELi2ELi32ELi1ELi1EEviiiPT_S1_S1_ii,"",@"SHT_CUDA_INFO"
	.sectionflags	@""
	.align	4


	//----- nvinfo : EIATTR_CUDA_API_VERSION
	.align		4
        /*0000*/ 	.byte	0x04, 0x37
        /*0002*/ 	.short	(.L_20089 - .L_20088)
.L_20088:
        /*0004*/ 	.word	0x00000082


	//----- nvinfo : EIATTR_KPARAM_INFO
	.align		4
.L_20089:
        /*0008*/ 	.byte	0x04, 0x17
        /*000a*/ 	.short	(.L_20091 - .L_20090)
.L_20090:
        /*000c*/ 	.word	0x00000000
        /*0010*/ 	.short	0x0007
        /*0012*/ 	.short	0x002c
        /*0014*/ 	.byte	0x00, 0xf0, 0x11, 0x00


	//----- nvinfo : EIATTR_KPARAM_INFO
	.align		4
.L_20091:
        /*0018*/ 	.byte	0x04, 0x17
        /*001a*/ 	.short	(.L_20093 - .L_20092)
.L_20092:
        /*001c*/ 	.word	0x00000000
        /*0020*/ 	.short	0x0006
        /*0022*/ 	.short	0x0028
        /*0024*/ 	.byte	0x00, 0xf0, 0x11, 0x00


	//----- nvinfo : EIATTR_KPARAM_INFO
	.align		4
.L_20093:
        /*0028*/ 	.byte	0x04, 0x17
        /*002a*/ 	.short	(.L_20095 - .L_20094)
.L_20094:
        /*002c*/ 	.word	0x00000000
        /*0030*/ 	.short	0x0005
        /*0032*/ 	.short	0x0020
        /*0034*/ 	.byte	0x00, 0xf5, 0x21, 0x00


	//----- nvinfo : EIATTR_KPARAM_INFO
	.align		4
.L_20095:
        /*0038*/ 	.byte	0x04, 0x17
        /*003a*/ 	.short	(.L_20097 - .L_20096)
.L_20096:
        /*003c*/ 	.word	0x00000000
        /*0040*/ 	.short	0x0004
        /*0042*/ 	.short	0x0018
        /*0044*/ 	.byte	0x00, 0xf5, 0x21, 0x00


	//----- nvinfo : EIATTR_KPARAM_INFO
	.align		4
.L_20097:
        /*0048*/ 	.byte	0x04, 0x17
        /*004a*/ 	.short	(.L_20099 - .L_20098)
.L_20098:
        /*004c*/ 	.word	0x00000000
        /*0050*/ 	.short	0x0003
        /*0052*/ 	.short	0x0010
        /*0054*/ 	.byte	0x00, 0xf5, 0x21, 0x00


	//----- nvinfo : EIATTR_KPARAM_INFO
	.align		4
.L_20099:
        /*0058*/ 	.byte	0x04, 0x17
        /*005a*/ 	.short	(.L_20101 - .L_20100)
.L_20100:
        /*005c*/ 	.word	0x00000000
        /*0060*/ 	.short	0x0002
        /*0062*/ 	.short	0x0008
        /*0064*/ 	.byte	0x00, 0xf0, 0x11, 0x00


	//----- nvinfo : EIATTR_KPARAM_INFO
	.align		4
.L_20101:
        /*0068*/ 	.byte	0x04, 0x17
        /*006a*/ 	.short	(.L_20103 - .L_20102)
.L_20102:
        /*006c*/ 	.word	0x00000000
        /*0070*/ 	.short	0x0001
        /*0072*/ 	.short	0x0004
        /*0074*/ 	.byte	0x00, 0xf0, 0x11, 0x00


	//----- nvinfo : EIATTR_KPARAM_INFO
	.align		4
.L_20103:
        /*0078*/ 	.byte	0x04, 0x17
        /*007a*/ 	.short	(.L_20105 - .L_20104)
.L_20104:
        /*007c*/ 	.word	0x00000000
        /*0080*/ 	.short	0x0000
        /*0082*/ 	.short	0x0000
        /*0084*/ 	.byte	0x00, 0xf0, 0x11, 0x00


	//----- nvinfo : EIATTR_SPARSE_MMA_MASK
	.align		4
.L_20105:
        /*0088*/ 	.byte	0x03, 0x50
        /*008a*/ 	.short	0x0000


	//----- nvinfo : EIATTR_MAXREG_COUNT
	.align		4
        /*008c*/ 	.byte	0x03, 0x1b
        /*008e*/ 	.short	0x00ff


	//----- nvinfo : EIATTR_NUM_BARRIERS
	.align		4
        /*0090*/ 	.byte	0x02, 0x4c
        /*0092*/ 	.byte	0x01
	.zero		1


	//----- nvinfo : EIATTR_MERCURY_ISA_VERSION
	.align		4
        /*0094*/ 	.byte	0x03, 0x5f
        /*0096*/ 	.short	0x0101


	//----- nvinfo : EIATTR_COOP_GROUP_MASK_REGIDS
	.align		4
        /*0098*/ 	.byte	0x04, 0x29
        /*009a*/ 	.short	(.L_20107 - .L_20106)


	//   ....[0]....
.L_20106:
        /*009c*/ 	.word	0xffffffff


	//   ....[1]....
        /*00a0*/ 	.word	0xffffffff


	//   ....[2]....
        /*00a4*/ 	.word	0x0500000c


	//   ....[3]....
        /*00a8*/ 	.word	0x0500000c


	//----- nvinfo : EIATTR_COOP_GROUP_INSTR_OFFSETS
	.align		4
.L_20107:
        /*00ac*/ 	.byte	0x04, 0x28
        /*00ae*/ 	.short	(.L_20109 - .L_20108)


	//   ....[0]....
.L_20108:
        /*00b0*/ 	.word	0x00000b20


	//   ....[1]....
        /*00b4*/ 	.word	0x00000b30


	//   ....[2]....
        /*00b8*/ 	.word	0x00001180


	//   ....[3]....
        /*00bc*/ 	.word	0x00001200


	//----- nvinfo : EIATTR_VRC_CTA_INIT_COUNT
	.align		4
.L_20109:
        /*00c0*/ 	.byte	0x02, 0x4a
	.zero		1
	.zero		1


	//----- nvinfo : EIATTR_EXIT_INSTR_OFFSETS
	.align		4
        /*00c4*/ 	.byte	0x04, 0x1c
        /*00c6*/ 	.short	(.L_20111 - .L_20110)


	//   ....[0]....
.L_20110:
        /*00c8*/ 	.word	0x000001d0


	//   ....[1]....
        /*00cc*/ 	.word	0x00000c10


	//   ....[2]....
        /*00d0*/ 	.word	0x00000f30


	//   ....[3]....
        /*00d4*/ 	.word	0x00001120


	//----- nvinfo : EIATTR_MAX_THREADS
	.align		4
.L_20111:
        /*00d8*/ 	.byte	0x04, 0x05
        /*00da*/ 	.short	(.L_20113 - .L_20112)
.L_20112:
        /*00dc*/ 	.word	0x00000100
        /*00e0*/ 	.word	0x00000001
        /*00e4*/ 	.word	0x00000001


	//----- nvinfo : EIATTR_CRS_STACK_SIZE
	.align		4
.L_20113:
        /*00e8*/ 	.byte	0x04, 0x1e
        /*00ea*/ 	.short	(.L_20115 - .L_20114)
.L_20114:
        /*00ec*/ 	.word	0x00000000


	//----- nvinfo : EIATTR_CBANK_PARAM_SIZE
	.align		4
.L_20115:
        /*00f0*/ 	.byte	0x03, 0x19
        /*00f2*/ 	.short	0x0030


	//----- nvinfo : EIATTR_PARAM_CBANK
	.align		4
        /*00f4*/ 	.byte	0x04, 0x0a
        /*00f6*/ 	.short	(.L_20117 - .L_20116)
	.align		4
.L_20116:
        /*00f8*/ 	.word	index@(.nv.constant0._Z9cuda_gemmIiLi256ELi1ELi1ELi128ELi2ELi2ELi32ELi1ELi1EEviiiPT_S1_S1_ii)
        /*00fc*/ 	.short	0x0380
        /*00fe*/ 	.short	0x0030


	//----- nvinfo : EIATTR_SW_WAR
	.align		4
.L_20117:
        /*0100*/ 	.byte	0x04, 0x36
        /*0102*/ 	.short	(.L_20119 - .L_20118)
.L_20118:
        /*0104*/ 	.word	0x00000008
.L_20119:


//--------------------- .nv.info._Z9cuda_gemmIiLi256ELi1ELi1ELi128ELi2ELi2ELi32ELi1ELi0EEviiiPT_S1_S1_ii --------------------------
	.section	.nv.info._Z9cuda_gemmIiLi256ELi1ELi1ELi128ELi2ELi2ELi32ELi1ELi0EEviiiPT_S1_S1_ii,"",@"SHT_CUDA_INFO"
	.sectionflags	@""
	.align	4


	//----- nvinfo : EIATTR_CUDA_API_VERSION
	.align		4
        /*0000*/ 	.byte	0x04, 0x37
        /*0002*/ 	.short	(.L_20121 - .L_20120)
.L_20120:
        /*0004*/ 	.word	0x00000082


	//----- nvinfo : EIATTR_KPARAM_INFO
	.align		4
.L_20121:
        /*0008*/ 	.byte	0x04, 0x17
        /*000a*/ 	.short	(.L_20123 - .L_20122)
.L_20122:
        /*000c*/ 	.word	0x00000000
        /*0010*/ 	.short	0x0007
        /*0012*/ 	.short	0x002c
        /*0014*/ 	.byte	0x00, 0xf0, 0x11, 0x00


	//----- nvinfo : EIATTR_KPARAM_INFO
	.align		4
.L_20123:
        /*0018*/ 	.byte	0x04, 0x17
        /*001a*/ 	.short	(.L_20125 - .L_20124)
.L_20124:
        /*001c*/ 	.word	0x00000000
        /*0020*/ 	.short	0x0006
        /*0022*/ 	.short	0x0028
        /*0024*/ 	.byte	0x00, 0xf0, 0x11, 0x00


	//----- nvinfo : EIATTR_KPARAM_INFO
	.align		4
.L_20125:
        /*0028*/ 	.byte	0x04, 0x17
        /*002a*/ 	.short	(.L_20127 - .L_20126)
.L_20126:
        /*002c*/ 	.word	0x00000000
        /*0030*/ 	.short	0x0005
        /*0032*/ 	.short	0x0020
        /*0034*/ 	.byte	0x00, 0xf5, 0x21, 0x00


	//----- nvinfo : EIATTR_KPARAM_INFO
	.align		4
.L_20127:
        /*0038*/ 	.byte	0x04, 0x17
        /*003a*/ 	.short	(.L_20129 - .L_20128)
.L_20128:
        /*003c*/ 	.word	0x00000000
        /*0040*/ 	.short	0x0004
        /*0042*/ 	.short	0x0018
        /*0044*/ 	.byte	0x00, 0xf5, 0x21, 0x00


	//----- nvinfo : EIATTR_KPARAM_INFO
	.align		4
.L_20129:
        /*0048*/ 	.byte	0x04, 0x17
        /*004a*/ 	.short	(.L_20131 - .L_20130)
.L_20130:
        /*004c*/ 	.word	0x00000000
        /*0050*/ 	.short	0x0003
        /*0052*/ 	.short	0x0010
        /*0054*/ 	.byte	0x00, 0xf5, 0x21, 0x00


	//----- nvinfo : EIATTR_KPARAM_INFO
	.align		4
.L_20131:
        /*0058*/ 	.byte	0x04, 0x17
        /*005a*/ 	.short	(.L_20133 - .L_20132)
.L_20132:
        /*005c*/ 	.word	0x00000000
        /*0060*/ 	.short	0x0002
        /*0062*/ 	.short	0x0008
        /*0064*/ 	.byte	0x00, 0xf0, 0x11, 0x00


	//----- nvinfo : EIATTR_KPARAM_INFO
	.align		4
.L_20133:
        /*0068*/ 	.byte	0x04, 0x17
        /*006a*/ 	.short	(.L_20135 - .L_20134)
.L_20134:
        /*006c*/ 	.word	0x00000000
        /*0070*/ 	.short	0x0001
        /*0072*/ 	.short	0x0004
        /*0074*/ 	.byte	0x00, 0xf0, 0x11, 0x00


	//----- nvinfo : EIATTR_KPARAM_INFO
	.align		4
.L_20135:
        /*0078*/ 	.byte	0x04, 0x17
        /*007a*/ 	.short	(.L_20137 - .L_20136)
.L_20136:
        /*007c*/ 	.word	0x00000000
        /*0080*/ 	.short	0x0000
        /*0082*/ 	.short	0x0000
        /*0084*/ 	.byte	0x00, 0xf0, 0x11, 0x00


	//----- nvinfo : EIATTR_SPARSE_MMA_MASK
	.align		4
.L_20137:
        /*0088*/ 	.byte	0x03, 0x50
        /*008a*/ 	.short	0x0000


	//----- nvinfo : EIATTR_MAXREG_COUNT
	.align		4
        /*008c*/ 	.byte	0x03, 0x1b
        /*008e*/ 	.short	0x00ff


	//----- nvinfo : EIATTR_NUM_BARRIERS
	.align		4
        /*0090*/ 	.byte	0x02, 0x4c
        /*0092*/ 	.byte	0x01
	.zero		1


	//----- nvinfo : EIATTR_MERCURY_ISA_VERSION
	.align		4
        /*0094*/ 	.byte	0x03, 0x5f
        /*0096*/ 	.short	0x0101


	//----- nvinfo : EIATTR_COOP_GROUP_MASK_REGIDS
	.align		4
        /*0098*/ 	.byte	0x04, 0x29
        /*009a*/ 	.short	(.L_20139 - .L_20138)


	//   ....[0]....
.L_20138:
        /*009c*/ 	.word	0xffffffff


	//   ....[1]....
        /*00a0*/ 	.word	0xffffffff


	//   ....[2]....
        /*00a4*/ 	.word	0xffffffff


	//   ....[3]....
        /*00a8*/ 	.word	0xffffffff


	//   ....[4]....
        /*00ac*/ 	.word	0xffffffff


	//   ....[5]....
        /*00b0*/ 	.word	0xffffffff


	//   ....[6]....
        /*00b4*/ 	.word	0xffffffff


	//   ....[7]....
        /*00b8*/ 	.word	0x0500000c


	//   ....[8]....
        /*00bc*/ 	.word	0x0500000c


	//   ....[9]....
        /*00c0*/ 	.word	0x0500000c


	//   ....[10]....
        /*00c4*/ 	.word	0x0500000c


	//   ....[11]....
        /*00c8*/ 	.word	0x0500000c


	//   ....[12]....
        /*00cc*/ 	.word	0x0500000c


	//----- nvinfo : EIATTR_COOP_GROUP_INSTR_OFFSETS
	.align		4
.L_20139:
        /*00d0*/ 	.byte	0x04, 0x28
        /*00d2*/ 	.short	(.L_20141 - .L_20140)


	//   ....[0]....
.L_20140:
        /*00d4*/ 	.word	0x000015e0


	//   ....[1]....
        /*00d8*/ 	.word	0x00001640


	//   ....[2]....
        /*00dc*/ 	.word	0x00001b30


	//   ....[3]....
        /*00e0*/ 	.word	0x00001b80


	//   ....[4]....
        /*00e4*/ 	.word	0x000020a0


	//   ....[5]....
        /*00e8*/ 	.word	0x00002100


	//   ....[6]....
        /*00ec*/ 	.word	0x00002150


	//   ....[7]....
        /*00f0*/ 	.word	0x00002900


	//   ....[8]....
        /*00f4*/ 	.word	0x00002980


	//   ....[9]....
        /*00f8*/ 	.word	0x00002a00


	//   ....[10]....
        /*00fc*/ 	.word	0x00002a80


	//   ....[11]....
        /*0100*/ 	.word	0x00002af0


	//   ....[12]....
        /*0104*/ 	.word	0x00002b70


	//----- nvinfo : EIATTR_VRC_CTA_INIT_COUNT
	.align		4
.L_20141:
        /*0108*/ 	.byte	0x02, 0x4a
	.zero		1
	.zero		1


	//----- nvinfo : EIATTR_EXIT_INSTR_OFFSETS
	.align		4
        /*010c*/ 	.byte	0x04, 0x1c
        /*010e*/ 	.short	(.L_20143 - .L_20142)


	//   ....[0]....
.L_20142:
        /*0110*/ 	.word	0x00000780


	//   ....[1]....
        /*0114*/ 	.word	0x000023a0


	//   ....[2]....
        /*0118*/ 	.word	0x000026c0


	//   ....[3]....
        /*011c*/ 	.word	0x000028b0


	//----- nvinfo : EIATTR_MAX_THREADS
	.align		4
.L_20143:
        /*0120*/ 	.byte	0x04, 0x05
        /*0122*/ 	.short	(.L_20145 - .L_20144)
.L_20144:
        /*0124*/ 	.word	0x00000100
        /*0128*/ 	.word	0x00000001
        /*012c*/ 	.word	0x00000001


	//----- nvinfo : EIATTR_CRS_STACK_SIZE
	.align		4
.L_20145:
        /*0130*/ 	.byte	0x04, 0x1e
        /*0132*/ 	.short	(.L_20147 - .L_20146)
.L_20146:
        /*0134*/ 	.word	0x00000000


	//----- nvinfo : EIATTR_CBANK_PARAM_SIZE
	.align		4
.L_20147:
        /*0138*/ 	.byte	0x03, 0x19
        /*013a*/ 	.short	0x0030


	//----- nvinfo : EIATTR_PARAM_CBANK
	.align		4
        /*013c*/ 	.byte	0x04, 0x0a
        /*013e*/ 	.short	(.L_20149 - .L_20148)
	.align		4
.L_20148:
        /*0140*/ 	.word	index@(.nv.constant0._Z9cuda_gemmIiLi256ELi1ELi1ELi128ELi2ELi2ELi32ELi1ELi0EEviiiPT_S1_S1_ii)
        /*0144*/ 	.short	0x0380
        /*0146*/ 	.short	0x0030


	//----- nvinfo : EIATTR_SW_WAR
	.align		4
.L_20149:
        /*0148*/ 	.byte	0x04, 0x36
        /*014a*/ 	.short	(.L_20151 - .L_20150)
.L_20150:
        /*014c*/ 	.word	0x00000008
.L_20151:


//--------------------- .nv.info._Z9cuda_gemmIiLi256ELi1ELi1ELi128ELi2ELi2ELi32ELi0ELi1EEviiiPT_S1_S1_ii --------------------------
	.section	.nv.info._Z9cuda_gemmIiLi256ELi1ELi1ELi128ELi2ELi2ELi32ELi0ELi1EEviiiPT_S1_S1_ii,"",@"SHT_CUDA_INFO"
	.sectionflags	@""
	.align	4


	//----- nvinfo : EIATTR_CUDA_API_VERSION
	.align		4
        /*0000*/ 	.byte	0x04, 0x37
        /*0002*/ 	.short	(.L_20153 - .L_20152)
.L_20152:
        /*0004*/ 	.word	0x00000082


	//----- nvinfo : EIATTR_KPARAM_INFO
	.align		4
.L_20153:
        /*0008*/ 	.byte	0x04, 0x17
        /*000a*/ 	.short	(.L_20155 - .L_20154)
.L_20154:
        /*000c*/ 	.word	0x00000000
        /*0010*/ 	.short	0x0007
        /*0012*/ 	.short	0x002c
        /*0014*/ 	.byte	0x00, 0xf0, 0x11, 0x00


	//----- nvinfo : EIATTR_KPARAM_INFO
	.align		4
.L_20155:
        /*0018*/ 	.byte	0x04, 0x17
        /*001a*/ 	.short	(.L_20157 - .L_20156)
.L_20156:
        /*001c*/ 	.word	0x00000000
        /*0020*/ 	.short	0x0006
        /*0022*/ 	.short	0x0028
        /*0024*/ 	.byte	0x00, 0xf0, 0x11, 0x00


	//----- nvinfo : EIATTR_KPARAM_INFO
	.align		4
.L_20157:
        /*0028*/ 	.byte	0x04, 0x17
        /*002a*/ 	.short	(.L_20159 - .L_20158)
.L_20158:
        /*002c*/ 	.word	0x00000000
        /*0030*/ 	.short	0x0005
        /*0032*/ 	.short	0x0020
        /*0034*/ 	.byte	0x00, 0xf5, 0x21, 0x00


	//----- nvinfo : EIATTR_KPARAM_INFO
	.align		4
.L_20159:
        /*0038*/ 	.byte	0x04, 0x17
        /*003a*/ 	.short	(.L_20161 - .L_20160)
.L_20160:
        /*003c*/ 	.word	0x00000000
        /*0040*/ 	.short	0x0004
        /*0042*/ 	.short	0x0018
        /*0044*/ 	.byte	0x00, 0xf5, 0x21, 0x00


	//----- nvinfo : EIATTR_KPARAM_INFO
	.align		4
.L_20161:
        /*0048*/ 	.byte	0x04, 0x17
        /*004a*/ 	.short	(.L_20163 - .L_20162)
.L_20162:
        /*004c*/ 	.word	0x00000000
        /*0050*/ 	.short	0x0003
        /*0052*/ 	.short	0x0010
        /*0054*/ 	.byte	0x00, 0xf5, 0x21, 0x00


	//----- nvinfo : EIATTR_KPARAM_INFO
	.align		4
.L_20163:
        /*0058*/ 	.byte	0x04, 0x17
        /*005a*/ 	.short	(.L_20165 - .L_20164)
.L_20164:
        /*005c*/ 	.word	0x00000000
        /*0060*/ 	.short	0x0002
        /*0062*/ 	.short	0x0008
        /*0064*/ 	.byte	0x00, 0xf0, 0x11, 0x00


	//----- nvinfo : EIATTR_KPARAM_INFO
	.align		4
.L_20165:
        /*0068*/ 	.byte	0x04, 0x17
        /*006a*/ 	.short	(.L_20167 - .L_20166)
.L_20166:
        /*006c*/ 	.word	0x00000000
        /*0070*/ 	.short	0x0001
        /*0072*/ 	.short	0x0004
        /*0074*/ 	.byte	0x00, 0xf0, 0x11, 0x00


	//----- nvinfo : EIATTR_KPARAM_INFO
	.align		4
.L_20167:
        /*0078*/ 	.byte	0x04, 0x17
        /*007a*/ 	.short	(.L_20169 - .L_20168)
.L_20168:
        /*007c*/ 	.word	0x00000000
        /*0080*/ 	.short	0x0000
        /*0082*/ 	.short	0x0000
        /*0084*/ 	.byte	0x00, 0xf0, 0x11, 0x00


	//----- nvinfo : EIATTR_SPARSE_MMA_MASK
	.align		4
.L_20169:
        /*0088*/ 	.byte	0x03, 0x50
        /*008a*/ 	.short	0x0000


	//----- nvinfo : EIATTR_MAXREG_COUNT
	.align		4
        /*008c*/ 	.byte	0x03, 0x1b
        /*008e*/ 	.short	0x00ff


	//----- nvinfo : EIATTR_NUM_BARRIERS
	.align		4
        /*0090*/ 	.byte	0x02, 0x4c
        /*0092*/ 	.byte	0x01
	.zero		1


	//----- nvinfo : EIATTR_MERCURY_ISA_VERSION
	.align		4
        /*0094*/ 	.byte	0x03, 0x5f
        /*0096*/ 	.short	0x0101


	//----- nvinfo : EIATTR_COOP_GROUP_MASK_REGIDS
	.align		4
        /*0098*/ 	.byte	0x04, 0x29
        /*009a*/ 	.short	(.L_20171 - .L_20170)


	//   ....[0]....
.L_20170:
        /*009c*/ 	.word	0xffffffff


	//   ....[1]....
        /*00a0*/ 	.word	0xffffffff


	//   ....[2]....
        /*00a4*/ 	.word	0x05000010


	//   ....[3]....
        /*00a8*/ 	.word	0x05000010


	//----- nvinfo : EIATTR_COOP_GROUP_INSTR_OFFSETS
	.align		4
.L_20171:
        /*00ac*/ 	.byte	0x04, 0x28
        /*00ae*/ 	.short	(.L_20173 - .L_20172)


	//   ....[0]....
.L_20172:
        /*00b0*/ 	.word	0x00000b80


	//   ....[1]....
        /*00b4*/ 	.word	0x00000b90


	//   ....[2]....
        /*00b8*/ 	.word	0x00001380


	//   ....[3]....
        /*00bc*/ 	.word	0x00001400


	//----- nvinfo : EIATTR_VRC_CTA_INIT_COUNT
	.align		4
.L_20173:
        /*00c0*/ 	.byte	0x02, 0x4a
	.zero		1
	.zero		1


	//----- nvinfo : EIATTR_EXIT_INSTR_OFFSETS
	.align		4
        /*00c4*/ 	.byte	0x04, 0x1c
        /*00c6*/ 	.short	(.L_20175 - .L_20174)


	//   ....[0]....
.L_20174:
        /*00c8*/ 	.word	0x000001d0


	//   ....[1]....
        /*00cc*/ 	.word	0x00000c70


	//   ....[2]....
        /*00d0*/ 	.word	0x00001010


	//   ....[3]....
        /*00d4*/ 	.word	0x00001320


	//----- nvinfo : EIATTR_MAX_THREADS
	.align		4
.L_20175:
        /*00d8*/ 	.byte	0x04, 0x05
        /*00da*/ 	.short	(.L_20177 - .L_20176)
.L_20176:
        /*00dc*/ 	.word	0x00000100
        /*00e0*/ 	.word	0x00000001
        /*00e4*/ 	.word	0x00000001


	//----- nvinfo : EIATTR_CRS_STACK_SIZE
	.align		4
.L_20177:
        /*00e8*/ 	.byte	0x04, 0x1e
        /*00ea*/ 	.short	(.L_20179 - .L_20178)
.L_20178:
        /*00ec*/ 	.word	0x00000000


	//----- nvinfo : EIATTR_CBANK_PARAM_SIZE
	.align		4
.L_20179:
        /*00f0*/ 	.byte	0x03, 0x19
        /*00f2*/ 	.short	0x0030


	//----- nvinfo : EIATTR_PARAM_CBANK
	.align		4
        /*00f4*/ 	.byte	0x04, 0x0a
        /*00f6*/ 	.short	(.L_20181 - .L_20180)
	.align		4
.L_20180:
        /*00f8*/ 	.word	index@(.nv.constant0._Z9cuda_gemmIiLi256ELi1ELi1ELi128ELi2ELi2ELi32ELi0ELi1EEviiiPT_S1_S1_ii)
        /*00fc*/ 	.short	0x0380
        /*00fe*/ 	.short	0x0030


	//----- nvinfo : EIATTR_SW_WAR
	.align		4
.L_20181:
        /*0100*/ 	.byte	0x04, 0x36
        /*0102*/ 	.short	(.L_20183 - .L_20182)
.L_20182:
        /*0104*/ 	.word	0x00000008
.L_20183:


//--------------------- .nv.info._Z9cuda_gemmIiLi256ELi1ELi1ELi128ELi2ELi2ELi32ELi0ELi0EEviiiPT_S1_S1_ii --------------------------
	.section	.nv.info._Z9cuda_gemmIiLi256ELi1ELi1ELi128ELi2ELi2ELi32ELi0ELi0EEviiiPT_S1_S1_ii,"",@"SHT_CUDA_INFO"
	.sectionflags	@""
	.align	4


	//----- nvinfo : EIATTR_CUDA_API_VERSION
	.align		4
        /*0000*/ 	.byte	0x04, 0x37
        /*0002*/ 	.short	(.L_20185 - .L_20184)
.L_20184:
        /*0004*/ 	.word	0x00000082


	//----- nvinfo : EIATTR_KPARAM_INFO
	.align		4
.L_20185:
        /*0008*/ 	.byte	0x04, 0x17
        /*000a*/ 	.short	(.L_20187 - .L_20186)
.L_20186:
        /*000c*/ 	.word	0x00000000
        /*0010*/ 	.short	0x0007
        /*0012*/ 	.short	0x002c
        /*0014*/ 	.byte	0x00, 0xf0, 0x11, 0x00


	//----- nvinfo : EIATTR_KPARAM_INFO
	.align		4
.L_20187:
        /*0018*/ 	.byte	0x04, 0x17
        /*001a*/ 	.short	(.L_20189 - .L_20188)
.L_20188:
        /*001c*/ 	.word	0x00000000
        /*0020*/ 	.short	0x0006
        /*0022*/ 	.short	0x0028
        /*0024*/ 	.byte	0x00, 0xf0, 0x11, 0x00


	//----- nvinfo : EIATTR_KPARAM_INFO
	.align		4
.L_20189:
        /*0028*/ 	.byte	0x04, 0x17
        /*002a*/ 	.short	(.L_20191 - .L_20190)
.L_20190:
        /*002c*/ 	.word	0x00000000
        /*0030*/ 	.short	0x0005
        /*0032*/ 	.short	0x0020
        /*0034*/ 	.byte	0x00, 0xf5, 0x21, 0x00


	//----- nvinfo : EIATTR_KPARAM_INFO
	.align		4
.L_20191:
        /*0038*/ 	.byte	0x04, 0x17
        /*003a*/ 	.short	(.L_20193 - .L_20192)
.L_20192:
        /*003c*/ 	.word	0x00000000
        /*0040*/ 	.short	0x0004
        /*0042*/ 	.short	0x0018
        /*0044*/ 	.byte	0x00, 0xf5, 0x21, 0x00


	//----- nvinfo : EIATTR_KPARAM_INFO
	.align		4
.L_20193:
        /*0048*/ 	.byte	0x04, 0x17
        /*004a*/ 	.short	(.L_20195 - .L_20194)
.L_20194:
        /*004c*/ 	.word	0x00000000
        /*0050*/ 	.short	0x0003
        /*0052*/ 	.short	0x0010
        /*0054*/ 	.byte	0x00, 0xf5, 0x21, 0x00


	//----- nvinfo : EIATTR_KPARAM_INFO
	.align		4
.L_20195:
        /*0058*/ 	.byte	0x04, 0x17
        /*005a*/ 	.short	(.L_20197 - .L_20196)
.L_20196:
        /*005c*/ 	.word	0x00000000
        /*0060*/ 	.short	0x0002
        /*0062*/ 	.short	0x0008
        /*0064*/ 	.byte	0x00, 0xf0, 0x11, 0x00


	//----- nvinfo : EIATTR_KPARAM_INFO
	.align		4
.L_20197:
        /*0068*/ 	.byte	0x04, 0x17
        /*006a*/ 	.short	(.L_20199 - .L_20198)
.L_20198:
        /*006c*/ 	.word	0x00000000
        /*0070*/ 	.short	0x0001
        /*0072*/ 	.short	0x0004
        /*0074*/ 	.byte	0x00, 0xf0, 0x11, 0x00


	//----- nvinfo : EIATTR_KPARAM_INFO
	.align		4
.L_20199:
        /*0078*/ 	.byte	0x04, 0x17
        /*007a*/ 	.short	(.L_20201 - .L_20200)
.L_20200:
        /*007c*/ 	.word	0x00000000
        /*0080*/ 	.short	0x0000
        /*0082*/ 	.short	0x0000
        /*0084*/ 	.byte	0x00, 0xf0, 0x11, 0x00


	//----- nvinfo : EIATTR_SPARSE_MMA_MASK
	.align		4
.L_20201:
        /*0088*/ 	.byte	0x03, 0x50
        /*008a*/ 	.short	0x0000


	//----- nvinfo : EIATTR_MAXREG_COUNT
	.align		4
        /*008c*/ 	.byte	0x03, 0x1b
        /*008e*/ 	.short	0x00ff


	//----- nvinfo : EIATTR_NUM_BARRIERS
	.align		4
        /*0090*/ 	.byte	0x02, 0x4c
        /*0092*/ 	.byte	0x01
	.zero		1


	//----- nvinfo : EIATTR_MERCURY_ISA_VERSION
	.align		4
        /*0094*/ 	.byte	0x03, 0x5f
        /*0096*/ 	.short	0x0101


	//----- nvinfo : EIATTR_COOP_GROUP_MASK_REGIDS
	.align		4
        /*0098*/ 	.byte	0x04, 0x29
        /*009a*/ 	.short	(.L_20203 - .L_20202)


	//   ....[0]....
.L_20202:
        /*009c*/ 	.word	0xffffffff


	//   ....[1]....
        /*00a0*/ 	.word	0xffffffff


	//   ....[2]....
        /*00a4*/ 	.word	0xffffffff


	//   ....[3]....
        /*00a8*/ 	.word	0xffffffff


	//   ....[4]....
        /*00ac*/ 	.word	0xffffffff


	//   ....[5]....
        /*00b0*/ 	.word	0xffffffff


	//   ....[6]....
        /*00b4*/ 	.word	0xffffffff


	//   ....[7]....
        /*00b8*/ 	.word	0x05000019


	//   ....[8]....
        /*00bc*/ 	.word	0x05000019


	//   ....[9]....
        /*00c0*/ 	.word	0x05000019


	//   ....[10]....
        /*00c4*/ 	.word	0x05000019


	//   ....[11]....
        /*00c8*/ 	.word	0x05000019


	//   ....[12]....
        /*00cc*/ 	.word	0x05000019


	//----- nvinfo : EIATTR_COOP_GROUP_INSTR_OFFSETS
	.align		4
.L_20203:
        /*00d0*/ 	.byte	0x04, 0x28
        /*00d2*/ 	.short	(.L_20205 - .L_20204)


	//   ....[0]....
.L_20204:
        /*00d4*/ 	.word	0x00001650


	//   ....[1]....
        /*00d8*/ 	.word	0x000016b0


	//   ....[2]....
        /*00dc*/ 	.word	0x00001bb0


	//   ....[3]....
        /*00e0*/ 	.word	0x00001c00


	//   ....[4]....
        /*00e4*/ 	.word	0x00002130


	//   ....[5]....
        /*00e8*/ 	.word	0x00002190


	//   ....[6]....
        /*00ec*/ 	.word	0x000021e0


	//   ....[7]....
        /*00f0*/ 	.word	0x00003300


	//   ....[8]....
        /*00f4*/ 	.word	0x00003380


	//   ....[9]....
        /*00f8*/ 	.word	0x00003400


	//   ....[10]....
        /*00fc*/ 	.word	0x00003480


	//   ....[11]....
        /*0100*/ 	.word	0x000034f0


	//   ....[12]....
        /*0104*/ 	.word	0x00003570


	//----- nvinfo : EIATTR_VRC_CTA_INIT_COUNT
	.align		4
.L_20205:
        /*0108*/ 	.byte	0x02, 0x4a
	.zero		1
	.zero		1


	//----- nvinfo : EIATTR_EXIT_INSTR_OFFSETS
	.align		4
        /*010c*/ 	.byte	0x04, 0x1c
        /*010e*/ 	.short	(.L_20207 - .L_20206)


	//   ....[0]....
.L_20206:
        /*0110*/ 	.word	0x00000780


	//   ....[1]....
        /*0114*/ 	.word	0x00002430


	//   ....[2]....
        /*0118*/ 	.word	0x00002af0


	//   ....[3]....
        /*011c*/ 	.word	0x000032b0


	//----- nvinfo : EIATTR_MAX_THREADS
	.align		4
.L_20207:
        /*0120*/ 	.byte	0x04, 0x05
        /*0122*/ 	.short	(.L_20209 - .L_20208)
.L_20208:
        /*0124*/ 	.word	0x00000100
        /*0128*/ 	.word	0x00000001
        /*012c*/ 	.word	0x00000001


	//----- nvinfo : EIATTR_CRS_STACK_SIZE
	.align		4
.L_20209:
        /*0130*/ 	.byte	0x04, 0x1e
        /*0132*/ 	.short	(.L_20211 - .L_20210)
.L_20210:
        /*0134*/ 	.word	0x00000000


	//----- nvinfo : EIATTR_CBANK_PARAM_SIZE
	.align		4
.L_20211:
        /*0138*/ 	.byte	0x03, 0x19
        /*013a*/ 	.short	0x0030


	//----- nvinfo : EIATTR_PARAM_CBANK
	.align		4
        /*013c*/ 	.byte	0x04, 0x0a
        /*013e*/ 	.short	(.L_20213 - .L_20212)
	.align		4
.L_20212:
        /*0140*/ 	.word	index@(.nv.constant0._Z9cuda_gemmIiLi256ELi1ELi1ELi128ELi2ELi2ELi32ELi0ELi0EEviiiPT_S1_S1_ii)
        /*0144*/ 	.short	0x0380
        /*0146*/ 	.short	0x0030


	//----- nvinfo : EIATTR_SW_WAR
	.align		4
.L_20213:
        /*0148*/ 	.byte	0x04, 0x36
        /*014a*/ 	.short	(.L_20215 - .L_20214)
.L_20214:
        /*014c*/ 	.word	0x00000008
.L_20215:


//--------------------- .nv.info._Z9cuda_gemmIiLi256ELi1ELi1ELi64ELi128ELi128ELi32ELi1ELi1EEviiiPT_S1_S1_ii --------------------------
	.section	.nv.info._Z9cuda_gemmIiLi256ELi1ELi1ELi64ELi128ELi128ELi32ELi1ELi1EEviiiPT_S1_S1_ii,"",@"SHT_CUDA_INFO"
	.sectionflags	@""
	.align	4


	//----- nvinfo : EIATTR_CUDA_API_VERSION
	.align		4
        /*0000*/ 	.byte	0x04, 0x37
        /*0002*/ 	.short	(.L_20217 - .L_20216)
.L_20216:
        /*0004*/ 	.word	0x00000082


	//----- nvinfo : EIATTR_KPARAM_INFO
	.align		4
.L_20217:
        /*0008*/ 	.byte	0x04, 0x17
        /*000a*/ 	.short	(.L_20219 - .L_20218)
.L_20218:
        /*000c*/ 	.word	0x00000000
        /*0010*/ 	.short	0x0007
        /*0012*/ 	.short	0x002c
        /*0014*/ 	.byte	0x00, 0xf0, 0x11, 0x00


	//----- nvinfo : EIATTR_KPARAM_INFO
	.align		4
.L_20219:
        /*0018*/ 	.byte	0x04, 0x17
        /*001a*/ 	.short	(.L_20221 - .L_20220)
.L_20220:
        /*001c*/ 	.word	0x00000000
        /*0020*/ 	.short	0x0006
        /*0022*/ 	.short	0x0028
        /*0024*/ 	.byte	0x00, 0xf0, 0x11, 0x00


	//----- nvinfo : EIATTR_KPARAM_INFO
	.align		4
.L_20221:
        /*0028*/ 	.byte	0x04, 0x17
        /*002a*/ 	.short	(.L_20223 - .L_20222)
.L_20222:
        /*002c*/ 	.word	0x00000000
        /*0030*/ 	.short	0x0005
        /*0032*/ 	.short	0x0020
        /*0034*/ 	.byte	0x00, 0xf5, 0x21, 0x00


	//----- nvinfo : EIATTR_KPARAM_INFO
	.align		4
.L_20223:
        /*0038*/ 	.byte	0x04, 0x17
        /*003a*/ 	.short	(.L_20225 - .L_20224)
.L_20224:
        /*003c*/ 	.word	0x00000000
        /*0040*/ 	.short	0x0004
        /*0042*/ 	.short	0x0018
        /*0044*/ 	.byte	0x00, 0xf5, 0x21, 0x00


	//----- nvinfo : EIATTR_KPARAM_INFO
	.align		4
.L_20225:
        /*0048*/ 	.byte	0x04, 0x17
        /*004a*/ 	.short	(.L_20227 - .L_20226)
.L_20226:
        /*004c*/ 	.word	0x00000000
        /*0050*/ 	.short	0x0003
        /*0052*/ 	.short	0x0010
        /*0054*/ 	.byte	0x00, 0xf5, 0x21, 0x00


	//----- nvinfo : EIATTR_KPARAM_INFO
	.align		4
.L_20227:
        /*0058*/ 	.byte	0x04, 0x17
        /*005a*/ 	.short	(.L_20229 - .L_20228)
.L_20228:
        /*005c*/ 	.word	0x00000000
        /*0060*/ 	.short	0x0002
        /*0062*/ 	.short	0x0008
        /*0064*/ 	.byte	0x00, 0xf0, 0x11, 0x00


	//----- nvinfo : EIATTR_KPARAM_INFO
	.align		4
.L_20229:
        /*0068*/ 	.byte	0x04, 0x17
        /*006a*/ 	.short	(.L_20231 - .L_20230)
.L_20230:
        /*006c*/ 	.word	0x00000000
        /*0070*/ 	.short	0x0001
        /*0072*/ 	.short	0x0004
        /*0074*/ 	.byte	0x00, 0xf0, 0x11, 0x00


	//----- nvinfo : EIATTR_KPARAM_INFO
	.align		4
.L_20231:
        /*0078*/ 	.byte	0x04, 0x17
        /*007a*/ 	.short	(.L_20233 - .L_20232)
.L_20232:
        /*007c*/ 	.word	0x00000000
        /*0080*/ 	.short	0x0000
        /*0082*/ 	.short	0x0000
        /*0084*/ 	.byte	0x00, 0xf0, 0x11, 0x00


	//----- nvinfo : EIATTR_SPARSE_MMA_MASK
	.align		4
.L_20233:
        /*0088*/ 	.byte	0x03, 0x50
        /*008a*/ 	.short	0x0000


	//----- nvinfo : EIATTR_MAXREG_COUNT
	.align		4
        /*008c*/ 	.byte	0x03, 0x1b
        /*008e*/ 	.short	0x00ff


	//----- nvinfo : EIATTR_NUM_BARRIERS
	.align		4
        /*0090*/ 	.byte	0x02, 0x4c
        /*0092*/ 	.byte	0x01
	.zero		1


	//----- nvinfo : EIATTR_MERCURY_ISA_VERSION
	.align		4
        /*0094*/ 	.byte	0x03, 0x5f
        /*0096*/ 	.short	0x0101


	//----- nvinfo : EIATTR_VRC_CTA_INIT_COUNT
	.align		4
        /*0098*/ 	.byte	0x02, 0x4a
	.zero		1
	.zero		1


	//----- nvinfo : EIATTR_EXIT_INSTR_OFFSETS
	.align		4
        /*009c*/ 	.byte	0x04, 0x1c
        /*009e*/ 	.short	(.L_20235 - .L_20234)


	//   ....[0]....
.L_20234:
        /*00a0*/ 	.word	0x00000040


	//   ....[1]....
        /*00a4*/ 	.word	0x00000ac0


	//   ....[2]....
        /*00a8*/ 	.word	0x00000bd0


	//----- nvinfo : EIATTR_MAX_THREADS
	.align		4
.L_20235:
        /*00ac*/ 	.byte	0x04, 0x05
        /*00ae*/ 	.short	(.L_20237 - .L_20236)
.L_20236:
        /*00b0*/ 	.word	0x00000100
        /*00b4*/ 	.word	0x00000001
        /*00b8*/ 	.word	0x00000001


	//----- nvinfo : EIATTR_CRS_STACK_SIZE
	.align		4
.L_20237:
        /*00bc*/ 	.byte	0x04, 0x1e
        /*00be*/ 	.short	(.L_20239 - .L_20238)
.L_20238:
        /*00c0*/ 	.word	0x00000000


	//----- nvinfo : EIATTR_CBANK_PARAM_SIZE
	.align		4
.L_20239:
        /*00c4*/ 	.byte	0x03, 0x19
        /*00c6*/ 	.short	0x0030


	//----- nvinfo : EIATTR_PARAM_CBANK
	.align		4
        /*00c8*/ 	.byte	0x04, 0x0a
        /*00ca*/ 	.short	(.L_20241 - .L_20240)
	.align		4
.L_20240:
        /*00cc*/ 	.word	index@(.nv.constant0._Z9cuda_gemmIiLi256ELi1ELi1ELi64ELi128ELi128ELi32ELi1ELi1EEviiiPT_S1_S1_ii)
        /*00d0*/ 	.short	0x0380
        /*00d2*/ 	.short	0x0030


	//----- nvinfo : EIATTR_SW_WAR
	.align		4
.L_20241:
        /*00d4*/ 	.byte	0x04, 0x36
        /*00d6*/ 	.short	(.L_20243 - .L_20242)
.L_20242:
        /*00d8*/ 	.word	0x00000008
.L_20243:


//--------------------- .nv.info._Z9cuda_gemmIiLi256ELi1ELi1ELi64ELi128ELi128ELi32ELi1ELi0EEviiiPT_S1_S1_ii --------------------------
	.section	.nv.info._Z9cuda_gemmIiLi256ELi1ELi1ELi64ELi128ELi128ELi32ELi1ELi0EEviiiPT_S1_S1_ii,"",@"SHT_CUDA_INFO"
	.sectionflags	@""
	.align	4


	//----- nvinfo : EIATTR_CUDA_API_VERSION
	.align		4
        /*0000*/ 	.byte	0x04, 0x37
        /*0002*/ 	.short	(.L_20245 - .L_20244)
.L_20244:
        /*0004*/ 	.word	0x00000082


	//----- nvinfo : EIATTR_KPARAM_INFO
	.align		4
.L_20245:
        /*0008*/ 	.byte	0x04, 0x17
        /*000a*/ 	.short	(.L_20247 - .L_20246)
.L_20246:
        /*000c*/ 	.word	0x00000000
        /*0010*/ 	.short	0x0007
        /*0012*/ 	.short	0x002c
        /*0014*/ 	.byte	0x00, 0xf0, 0x11, 0x00


	//----- nvinfo : EIATTR_KPARAM_INFO
	.align		4
.L_20247:
        /*0018*/ 	.byte	0x04, 0x17
        /*001a*/ 	.short	(.L_20249 - .L_20248)
.L_20248:
        /*001c*/ 	.word	0x00000000
        /*0020*/ 	.short	0x0006
        /*0022*/ 	.short	0x0028
        /*0024*/ 	.byte	0x00, 0xf0, 0x11, 0x00


	//----- nvinfo : EIATTR_KPARAM_INFO
	.align		4
.L_20249:
        /*0028*/ 	.byte	0x04, 0x17
        /*002a*/ 	.short	(.L_20251 - .L_20250)
.L_20250:
        /*002c*/ 	.word	0x00000000
        /*0030*/ 	.short	0x0005
        /*0032*/ 	.short	0x0020
        /*0034*/ 	.byte	0x00, 0xf5, 0x21, 0x00


	//----- nvinfo : EIATTR_KPARAM_INFO
	.align		4
.L_20251:
        /*0038*/ 	.byte	0x04, 0x17
        /*003a*/ 	.short	(.L_20253 - .L_20252)
.L_20252:
        /*003c*/ 	.word	0x00000000
        /*0040*/ 	.short	0x0004
        /*0042*/ 	.short	0x0018
        /*0044*/ 	.byte	0x00, 0xf5, 0x21, 0x00


	//----- nvinfo : EIATTR_KPARAM_INFO
	.align		4
.L_20253:
        /*0048*/ 	.byte	0x04, 0x17
        /*004a*/ 	.short	(.L_20255 - .L_20254)
.L_20254:
        /*004c*/ 	.word	0x00000000
        /*0050*/ 	.short	0x0003
        /*0052*/ 	.short	0x0010
        /*0054*/ 	.byte	0x00, 0xf5, 0x21, 0x00


	//----- nvinfo : EIATTR_KPARAM_INFO
	.align		4
.L_20255:
        /*0058*/ 	.byte	0x04, 0x17
        /*005a*/ 	.short	(.L_20257 - .L_20256)
.L_20256:
        /*005c*/ 	.word	0x00000000
        /*0060*/ 	.short	0x0002
        /*0062*/ 	.short	0x0008
        /*0064*/ 	.byte	0x00, 0xf0, 0x11, 0x00


	//----- nvinfo : EIATTR_KPARAM_INFO
	.align		4
.L_20257:
        /*0068*/ 	.byte	0x04, 0x17
        /*006a*/ 	.short	(.L_20259 - .L_20258)
.L_20258:
        /*006c*/ 	.word	0x00000000
        /*0070*/ 	.short	0x0001
        /*0072*/ 	.short	0x0004
        /*0074*/ 	.byte	0x00, 0xf0, 0x11, 0x00


	//----- nvinfo : EIATTR_KPARAM_INFO
	.align		4
.L_20259:
        /*0078*/ 	.byte	0x04, 0x17
        /*007a*/ 	.short	(.L_20261 - .L_20260)
.L_20260:
        /*007c*/ 	.word	0x00000000
        /*0080*/ 	.short	0x0000
        /*0082*/ 	.short	0x0000
        /*0084*/ 	.byte	0x00, 0xf0, 0x11, 0x00


	//----- nvinfo : EIATTR_SPARSE_MMA_MASK
	.align		4
.L_20261:
        /*0088*/ 	.byte	0x03, 0x50
        /*008a*/ 	.short	0x0000


	//----- nvinfo : EIATTR_MAXREG_COUNT
	.align		4
        /*008c*/ 	.byte	0x03, 0x1b
        /*008e*/ 	.short	0x00ff


	//----- nvinfo : EIATTR_NUM_BARRIERS
	.align		4
        /*0090*/ 	.byte	0x02, 0x4c
        /*0092*/ 	.byte	0x01
	.zero		1


	//----- nvinfo : EIATTR_MERCURY_ISA_VERSION
	.align		4
        /*0094*/ 	.byte	0x03, 0x5f
        /*0096*/ 	.short	0x0101


	//----- nvinfo : EIATTR_COOP_GROUP_MASK_REGIDS
	.align		4
        /*0098*/ 	.byte	0x04, 0x29
        /*009a*/ 	.short	(.L_20263 - .L_20262)


	//   ....[0]....
.L_20262:
        /*009c*/ 	.word	0xffffffff


	//----- nvinfo : EIATTR_COOP_GROUP_INSTR_OFFSETS
	.align		4
.L_20263:
        /*00a0*/ 	.byte	0x04, 0x28
        /*00a2*/ 	.short	(.L_20265 - .L_20264)


	//   ....[0]....
.L_20264:
        /*00a4*/ 	.word	0x00004e80


	//----- nvinfo : EIATTR_VRC_CTA_INIT_COUNT
	.align		4
.L_20265:
        /*00a8*/ 	.byte	0x02, 0x4a
	.zero		1
	.zero		1


	//----- nvinfo : EIATTR_EXIT_INSTR_OFFSETS
	.align		4
        /*00ac*/ 	.byte	0x04, 0x1c
        /*00ae*/ 	.short	(.L_20267 - .L_20266)


	//   ....[0]....
.L_20266:
        /*00b0*/ 	.word	0x000004b0


	//   ....[1]....
        /*00b4*/ 	.word	0x000050c0


	//   ....[2]....
        /*00b8*/ 	.word	0x000051e0


	//----- nvinfo : EIATTR_MAX_THREADS
	.align		4
.L_20267:
        /*00bc*/ 	.byte	0x04, 0x05
        /*00be*/ 	.short	(.L_20269 - .L_20268)
.L_20268:
        /*00c0*/ 	.word	0x00000100
        /*00c4*/ 	.word	0x00000001
        /*00c8*/ 	.word	0x00000001


	//----- nvinfo : EIATTR_CRS_STACK_SIZE
	.align		4
.L_20269:
        /*00cc*/ 	.byte	0x04, 0x1e
        /*00ce*/ 	.short	(.L_20271 - .L_20270)
.L_20270:
        /*00d0*/ 	.word	0x00000000


	//----- nvinfo : EIATTR_CBANK_PARAM_SIZE
	.align		4
.L_20271:
        /*00d4*/ 	.byte	0x03, 0x19
        /*00d6*/ 	.short	0x0030


	//----- nvinfo : EIATTR_PARAM_CBANK
	.align		4
        /*00d8*/ 	.byte	0x04, 0x0a
        /*00da*/ 	.short	(.L_20273 - .L_20272)
	.align		4
.L_20272:
        /*00dc*/ 	.word	index@(.nv.constant0._Z9cuda_gemmIiLi256ELi1ELi1ELi64ELi128ELi128ELi32ELi1ELi0EEviiiPT_S1_S1_ii)
        /*00e0*/ 	.short	0x0380
        /*00e2*/ 	.short	0x0030


	//----- nvinfo : EIATTR_SW_WAR
	.align		4
.L_20273:
        /*00e4*/ 	.byte	0x04, 0x36
        /*00e6*/ 	.short	(.L_20275 - .L_20274)
.L_20274:
        /*00e8*/ 	.word	0x00000008
.L_20275:


//--------------------- .nv.info._Z9cuda_gemmIiLi256ELi1ELi1ELi64ELi128ELi128ELi32ELi0ELi1EEviiiPT_S1_S1_ii --------------------------
	.section	.nv.info._Z9cuda_gemmIiLi256ELi1ELi1ELi64ELi128ELi128ELi32ELi0ELi1EEviiiPT_S1_S1_ii,"",@"SHT_CUDA_INFO"
	.sectionflags	@""
	.align	4


	//----- nvinfo : EIATTR_CUDA_API_VERSION
	.align		4
        /*0000*/ 	.byte	0x04, 0x37
        /*0002*/ 	.short	(.L_20277 - .L_20276)
.L_20276:
        /*0004*/ 	.word	0x00000082


	//----- nvinfo : EIATTR_KPARAM_INFO
	.align		4
.L_20277:
        /*0008*/ 	.byte	0x04, 0x17
        /*000a*/ 	.short	(.L_20279 - .L_20278)
.L_20278:
        /*000c*/ 	.word	0x00000000
        /*0010*/ 	.short	0x0007
        /*0012*/ 	.short	0x002c
        /*0014*/ 	.byte	0x00, 0xf0, 0x11, 0x00


	//----- nvinfo : EIATTR_KPARAM_INFO
	.align		4
.L_20279:
        /*0018*/ 	.byte	0x04, 0x17
        /*001a*/ 	.short	(.L_20281 - .L_20280)
.L_20280:
        /*001c*/ 	.word	0x00000000
        /*0020*/ 	.short	0x0006
        /*0022*/ 	.short	0x0028
        /*0024*/ 	.byte	0x00, 0xf0, 0x11, 0x00


	//----- nvinfo : EIATTR_KPARAM_INFO
	.align		4
.L_20281:
        /*0028*/ 	.byte	0x04, 0x17
        /*002a*/ 	.short	(.L_20283 - .L_20282)
.L_20282:
        /*002c*/ 	.word	0x00000000
        /*0030*/ 	.short	0x0005
        /*0032*/ 	.short	0x0020
        /*0034*/ 	.byte	0x00, 0xf5, 0x21, 0x00


	//----- nvinfo : EIATTR_KPARAM_INFO
	.align		4
.L_20283:
        /*0038*/ 	.byte	0x04, 0x17
        /*003a*/ 	.short	(.L_20285 - .L_20284)
.L_20284:
        /*003c*/ 	.word	0x00000000
        /*0040*/ 	.short	0x0004
        /*0042*/ 	.short	0x0018
        /*0044*/ 	.byte	0x00, 0xf5, 0x21, 0x00


	//----- nvinfo : EIATTR_KPARAM_INFO
	.align		4
.L_20285:
        /*0048*/ 	.byte	0x04, 0x17
        /*004a*/ 	.short	(.L_20287 - .L_20286)
.L_20286:
        /*004c*/ 	.word	0x00000000
        /*0050*/ 	.short	0x0003
        /*0052*/ 	.short	0x0010
        /*0054*/ 	.byte	0x00, 0xf5, 0x21, 0x00


	//----- nvinfo : EIATTR_KPARAM_INFO
	.align		4
.L_20287:
        /*0058*/ 	.byte	0x04, 0x17
        /*005a*/ 	.short	(.L_20289 - .L_20288)
.L_20288:
        /*005c*/ 	.word	0x00000000
        /*0060*/ 	.short	0x0002
        /*0062*/ 	.short	0x0008
        /*0064*/ 	.byte	0x00, 0xf0, 0x11, 0x00


	//----- nvinfo : EIATTR_KPARAM_INFO
	.align		4
.L_20289:
        /*0068*/ 	.byte	0x04, 0x17
        /*006a*/ 	.short	(.L_20291 - .L_20290)
.L_20290:
        /*006c*/ 	.word	0x00000000
        /*0070*/ 	.short	0x0001
        /*0072*/ 	.short	0x0004
        /*0074*/ 	.byte	0x00, 0xf0, 0x11, 0x00


	//----- nvinfo : EIATTR_KPARAM_INFO
	.align		4
.L_20291:
        /*0078*/ 	.byte	0x04, 0x17
        /*007a*/ 	.short	(.L_20293 - .L_20292)
.L_20292:
        /*007c*/ 	.word	0x00000000
        /*0080*/ 	.short	0x0000
        /*0082*/ 	.short	0x0000
        /*0084*/ 	.byte	0x00, 0xf0, 0x11, 0x00


	//----- nvinfo : EIATTR_SPARSE_MMA_MASK
	.align		4
.L_20293:
        /*0088*/ 	.byte	0x03, 0x50
        /*008a*/ 	.short	0x0000


	//----- nvinfo : EIATTR_MAXREG_COUNT
	.align		4
        /*008c*/ 	.byte	0x03, 0x1b
        /*008e*/ 	.short	0x00ff


	//----- nvinfo : EIATTR_NUM_BARRIERS
	.align		4
        /*0090*/ 	.byte	0x02, 0x4c
        /*0092*/ 	.byte	0x01
	.zero		1


	//----- nvinfo : EIATTR_MERCURY_ISA_VERSION
	.align		4
        /*0094*/ 	.byte	0x03, 0x5f
        /*0096*/ 	.short	0x0101


	//----- nvinfo : EIATTR_VRC_CTA_INIT_COUNT
	.align		4
        /*0098*/ 	.byte	0x02, 0x4a
	.zero		1
	.zero		1


	//----- nvinfo : EIATTR_EXIT_INSTR_OFFSETS
	.align		4
        /*009c*/ 	.byte	0x04, 0x1c
        /*009e*/ 	.short	(.L_20295 - .L_20294)


	//   ....[0]....
.L_20294:
        /*00a0*/ 	.word	0x00000290


	//   ....[1]....
        /*00a4*/ 	.word	0x00000c10


	//----- nvinfo : EIATTR_MAX_THREADS
	.align		4
.L_20295:
        /*00a8*/ 	.byte	0x04, 0x05
        /*00aa*/ 	.short	(.L_20297 - .L_20296)
.L_20296:
        /*00ac*/ 	.word	0x00000100
        /*00b0*/ 	.word	0x00000001
        /*00b4*/ 	.word	0x00000001


	//----- nvinfo : EIATTR_CRS_STACK_SIZE
	.align		4
.L_20297:
        /*00b8*/ 	.byte	0x04, 0x1e
        /*00ba*/ 	.short	(.L_20299 - .L_20298)
.L_20298:
        /*00bc*/ 	.word	0x00000000


	//----- nvinfo : EIATTR_CBANK_PARAM_SIZE
	.align		4
.L_20299:
        /*00c0*/ 	.byte	0x03, 0x19
        /*00c2*/ 	.short	0x0030


	//----- nvinfo : EIATTR_PARAM_CBANK
	.align		4
        /*00c4*/ 	.byte	0x04, 0x0a
        /*00c6*/ 	.short	(.L_20301 - .L_20300)
	.align		4
.L_20300:
        /*00c8*/ 	.word	index@(.nv.constant0._Z9cuda_gemmIiLi256ELi1ELi1ELi64ELi128ELi128ELi32ELi0ELi1EEviiiPT_S1_S1_ii)
        /*00cc*/ 	.short	0x0380
        /*00ce*/ 	.short	0x0030


	//----- nvinfo : EIATTR_SW_WAR
	.align		4
.L_20301:
        /*00d0*/ 	.byte	0x04, 0x36
        /*00d2*/ 	.short	(.L_20303 - .L_20302)
.L_20302:
        /*00d4*/ 	.word	0x00000008
.L_20303:


//--------------------- .nv.info._Z9cuda_gemmIiLi256ELi1ELi1ELi64ELi128ELi128ELi32ELi0ELi0EEviiiPT_S1_S1_ii --------------------------
	.section	.nv.info._Z9cuda_gemmIiLi256ELi1ELi1ELi64ELi128ELi128ELi32ELi0ELi0EEviiiPT_S1_S1_ii,"",@"SHT_CUDA_INFO"
	.sectionflags	@""
	.align	4


	//----- nvinfo : EIATTR_CUDA_API_VERSION
	.align		4
        /*0000*/ 	.byte	0x04, 0x37
        /*0002*/ 	.short	(.L_20305 - .L_20304)
.L_20304:
        /*0004*/ 	.word	0x00000082


	//----- nvinfo : EIATTR_KPARAM_INFO
	.align		4
.L_20305:
        /*0008*/ 	.byte	0x04, 0x17
        /*000a*/ 	.short	(.L_20307 - .L_20306)
.L_20306:
        /*000c*/ 	.word	0x00000000
        /*0010*/ 	.short	0x0007
        /*0012*/ 	.short	0x002c
        /*0014*/ 	.byte	0x00, 0xf0, 0x11, 0x00


	//----- nvinfo : EIATTR_KPARAM_INFO
	.align		4
.L_20307:
        /*0018*/ 	.byte	0x04, 0x17
        /*001a*/ 	.short	(.L_20309 - .L_20308)
.L_20308:
        /*001c*/ 	.word	0x00000000
        /*0020*/ 	.short	0x0006
        /*0022*/ 	.short	0x0028
        /*0024*/ 	.byte	0x00, 0xf0, 0x11, 0x00


	//----- nvinfo : EIATTR_KPARAM_INFO
	.align		4
.L_20309:
        /*0028*/ 	.byte	0x04, 0x17
        /*002a*/ 	.short	(.L_20311 - .L_20310)
.L_20310:
        /*002c*/ 	.word	0x00000000
        /*0030*/ 	.short	0x0005
        /*0032*/ 	.short	0x0020
        /*0034*/ 	.byte	0x00, 0xf5, 0x21, 0x00


	//----- nvinfo : EIATTR_KPARAM_INFO
	.align		4
.L_20311:
        /*0038*/ 	.byte	0x04, 0x17
        /*003a*/ 	.short	(.L_20313 - .L_20312)
.L_20312:
        /*003c*/ 	.word	0x00000000
        /*0040*/ 	.short	0x0004
        /*0042*/ 	.short	0x0018
        /*0044*/ 	.byte	0x00, 0xf5, 0x21, 0x00


	//----- nvinfo : EIATTR_KPARAM_INFO
	.align		4
.L_20313:
        /*0048*/ 	.byte	0x04, 0x17
        /*004a*/ 	.short	(.L_20315 - .L_20314)
.L_20314:
        /*004c*/ 	.word	0x00000000
        /*0050*/ 	.short	0x0003
        /*0052*/ 	.short	0x0010
        /*0054*/ 	.byte	0x00, 0xf5, 0x21, 0x00


	//----- nvinfo : EIATTR_KPARAM_INFO
	.align		4
.L_20315:
        /*0058*/ 	.byte	0x04, 0x17
        /*005a*/ 	.short	(.L_20317 - .L_20316)
.L_20316:
        /*005c*/ 	.word	0x00000000
        /*0060*/ 	.short	0x0002
        /*0062*/ 	.short	0x0008
        /*0064*/ 	.byte	0x00, 0xf0, 0x11, 0x00


	//----- nvinfo : EIATTR_KPARAM_INFO
	.align		4
.L_20317:
        /*0068*/ 	.byte	0x04, 0x17
        /*006a*/ 	.short	(.L_20319 - .L_20318)
.L_20318:
        /*006c*/ 	.word	0x00000000
        /*0070*/ 	.short	0x0001
        /*0072*/ 	.short	0x0004
        /*0074*/ 	.byte	0x00, 0xf0, 0x11, 0x00


	//----- nvinfo : EIATTR_KPARAM_INFO
	.align		4
.L_20319:
        /*0078*/ 	.byte	0x04, 0x17
        /*007a*/ 	.short	(.L_20321 - .L_20320)
.L_20320:
        /*007c*/ 	.word	0x00000000
        /*0080*/ 	.short	0x0000
        /*0082*/ 	.short	0x0000
        /*0084*/ 	.byte	0x00, 0xf0, 0x11, 0x00


	//----- nvinfo : EIATTR_SPARSE_MMA_MASK
	.align		4
.L_20321:
        /*0088*/ 	.byte	0x03, 0x50
        /*008a*/ 	.short	0x0000


	//----- nvinfo : EIATTR_MAXREG_COUNT
	.align		4
        /*008c*/ 	.byte	0x03, 0x1b
        /*008e*/ 	.short	0x00ff


	//----- nvinfo : EIATTR_NUM_BARRIERS
	.align		4
        /*0090*/ 	.byte	0x02, 0x4c
        /*0092*/ 	.byte	0x01
	.zero		1


	//----- nvinfo : EIATTR_MERCURY_ISA_VERSION
	.align		4
        /*0094*/ 	.byte	0x03, 0x5f
        /*0096*/ 	.short	0x0101


	//----- nvinfo : EIATTR_COOP_GROUP_MASK_REGIDS
	.align		4
        /*0098*/ 	.byte	0x04, 0x29
        /*009a*/ 	.short	(.L_20323 - .L_20322)


	//   ....[0]....
.L_20322:
        /*009c*/ 	.word	0xffffffff


	//----- nvinfo : EIATTR_COOP_GROUP_INSTR_OFFSETS
	.align		4
.L_20323:
        /*00a0*/ 	.byte	0x04, 0x28
        /*00a2*/ 	.short	(.L_20325 - .L_20324)


	//   ....[0]....
.L_20324:
        /*00a4*/ 	.word	0x00005370


	//----- nvinfo : EIATTR_VRC_CTA_INIT_COUNT
	.align		4
.L_20325:
        /*00a8*/ 	.byte	0x02, 0x4a
	.zero		1
	.zero		1


	//----- nvinfo : EIATTR_EXIT_INSTR_OFFSETS
	.align		4
        /*00ac*/ 	.byte	0x04, 0x1c
        /*00ae*/ 	.short	(.L_20327 - .L_20326)


	//   ....[0]....
.L_20326:
        /*00b0*/ 	.word	0x00000750


	//   ....[1]....
        /*00b4*/ 	.word	0x000055a0


	//   ....[2]....
        /*00b8*/ 	.word	0x00005a40


	//----- nvinfo : EIATTR_MAX_THREADS
	.align		4
.L_20327:
        /*00bc*/ 	.byte	0x04, 0x05
        /*00be*/ 	.short	(.L_20329 - .L_20328)
.L_20328:
        /*00c0*/ 	.word	0x00000100
        /*00c4*/ 	.word	0x00000001
        /*00c8*/ 	.word	0x00000001


	//----- nvinfo : EIATTR_CRS_STACK_SIZE
	.align		4
.L_20329:
        /*00cc*/ 	.byte	0x04, 0x1e
        /*00ce*/ 	.short	(.L_20331 - .L_20330)
.L_20330:
        /*00d0*/ 	.word	0x00000000


	//----- nvinfo : EIATTR_CBANK_PARAM_SIZE
	.align		4
.L_20331:
        /*00d4*/ 	.byte	0x03, 0x19
        /*00d6*/ 	.short	0x0030


	//----- nvinfo : EIATTR_PARAM_CBANK
	.align		4
        /*00d8*/ 	.byte	0x04, 0x0a
        /*00da*/ 	.short	(.L_20333 - .L_20332)
	.align		4
.L_20332:
        /*00dc*/ 	.word	index@(.nv.constant0._Z9cuda_gemmIiLi256ELi1ELi1ELi64ELi128ELi128ELi32ELi0ELi0EEviiiPT_S1_S1_ii)
        /*00e0*/ 	.short	0x0380
        /*00e2*/ 	.short	0x0030


	//----- nvinfo : EIATTR_SW_WAR
	.align		4
.L_20333:
        /*00e4*/ 	.byte	0x04, 0x36
        /*00e6*/ 	.short	(.L_20335 - .L_20334)
.L_20334:
        /*00e8*/ 	.word	0x00000008
.L_20335:


//--------------------- .nv.info._Z9cuda_gemmIiLi256ELi1ELi1ELi64ELi64ELi64ELi32ELi1ELi1EEviiiPT_S1_S1_ii --------------------------
	.section	.nv.info._Z9cuda_gemmIiLi256ELi1ELi1ELi64ELi64ELi64ELi32ELi1ELi1EEviiiPT_S1_S1_ii,"",@"SHT_CUDA_INFO"
	.sectionflags	@""
	.align	4


	//----- nvinfo : EIATTR_CUDA_API_VERSION
	.align		4
        /*0000*/ 	.byte	0x04, 0x37
        /*0002*/ 	.short	(.L_20337 - .L_20336)
.L_20336:
        /*0004*/ 	.word	0x00000082


	//----- nvinfo : EIATTR_KPARAM_INFO
	.align		4
.L_20337:
        /*0008*/ 	.byte	0x04, 0x17
        /*000a*/ 	.short	(.L_20339 - .L_20338)
.L_20338:
        /*000c*/ 	.word	0x00000000
        /*0010*/ 	.short	0x0007
        /*0012*/ 	.short	0x002c
        /*0014*/ 	.byte	0x00, 0xf0, 0x11, 0x00


	//----- nvinfo : EIATTR_KPARAM_INFO
	.align		4
.L_20339:
        /*0018*/ 	.byte	0x04, 0x17
        /*001a*/ 	.short	(.L_20341 - .L_20340)
.L_20340:
        /*001c*/ 	.word	0x00000000
        /*0020*/ 	.short	0x0006
        /*0022*/ 	.short	0x0028
        /*0024*/ 	.byte	0x00, 0xf0, 0x11, 0x00


	//----- nvinfo : EIATTR_KPARAM_INFO
	.align		4
.L_20341:
        /*0028*/ 	.byte	0x04, 0x17
        /*002a*/ 	.short	(.L_20343 - .L_20342)
.L_20342:
        /*002c*/ 	.word	0x00000000
        /*0030*/ 	.short	0x0005
        /*0032*/ 	.short	0x0020
        /*0034*/ 	.byte	0x00, 0xf5, 0x21, 0x00


	//----- nvinfo : EIATTR_KPARAM_INFO
	.align		4
.L_20343:
        /*0038*/ 	.byte	0x04, 0x17
        /*003a*/ 	.short	(.L_20345 - .L_20344)
.L_20344:
        /*003c*/ 	.word	0x00000000
        /*0040*/ 	.short	0x0004
        /*0042*/ 	.short	0x0018
        /*0044*/ 	.byte	0x00, 0xf5, 0x21, 0x00


	//----- nvinfo : EIATTR_KPARAM_INFO
	.align		4
.L_20345:
        /*0048*/ 	.byte	0x04, 0x17
        /*004a*/ 	.short	(.L_20347 - .L_20346)
.L_20346:
        /*004c*/ 	.word	0x00000000
        /*0050*/ 	.short	0x0003
        /*0052*/ 	.short	0x0010
        /*0054*/ 	.byte	0x00, 0xf5, 0x21, 0x00


	//----- nvinfo : EIATTR_KPARAM_INFO
	.align		4
.L_20347:
        /*0058*/ 	.byte	0x04, 0x17
        /*005a*/ 	.short	(.L_20349 - .L_20348)
.L_20348:
        /*005c*/ 	.word	0x00000000
        /*0060*/ 	.short	0x0002
        /*0062*/ 	.short	0x0008
        /*0064*/ 	.byte	0x00, 0xf0, 0x11, 0x00


	//----- nvinfo : EIATTR_KPARAM_INFO
	.align		4
.L_20349:
        /*0068*/ 	.byte	0x04, 0x17
        /*006a*/ 	.short	(.L_20351 - .L_20350)
.L_20350:
        /*006c*/ 	.word	0x00000000
        /*0070*/ 	.short	0x0001
        /*0072*/ 	.short	0x0004
        /*0074*/ 	.byte	0x00, 0xf0, 0x11, 0x00


	//----- nvinfo : EIATTR_KPARAM_INFO
	.align		4
.L_20351:
        /*0078*/ 	.byte	0x04, 0x17
        /*007a*/ 	.short	(.L_20353 - .L_20352)
.L_20352:
        /*007c*/ 	.word	0x00000000
        /*0080*/ 	.short	0x0000
        /*0082*/ 	.short	0x0000
        /*0084*/ 	.byte	0x00, 0xf0, 0x11, 0x00


	//----- nvinfo : EIATTR_SPARSE_MMA_MASK
	.align		4
.L_20353:
        /*0088*/ 	.byte	0x03, 0x50
        /*008a*/ 	.short	0x0000


	//----- nvinfo : EIATTR_MAXREG_COUNT
	.align		4
        /*008c*/ 	.byte	0x03, 0x1b
        /*008e*/ 	.short	0x00ff


	//----- nvinfo : EIATTR_NUM_BARRIERS
	.align		4
        /*0090*/ 	.byte	0x02, 0x4c
        /*0092*/ 	.byte	0x01
	.zero		1


	//----- nvinfo : EIATTR_MERCURY_ISA_VERSION
	.align		4
        /*0094*/ 	.byte	0x03, 0x5f
        /*0096*/ 	.short	0x0101


	//----- nvinfo : EIATTR_COOP_GROUP_MASK_REGIDS
	.align		4
        /*0098*/ 	.byte	0x04, 0x29
        /*009a*/ 	.short	(.L_20355 - .L_20354)


	//   ....[0]....
.L_20354:
        /*009c*/ 	.word	0xffffffff


	//   ....[1]....
        /*00a0*/ 	.word	0xffffffff


	//   ....[2]....
        /*00a4*/ 	.word	0x0500001c


	//   ....[3]....
        /*00a8*/ 	.word	0x0500001c


	//----- nvinfo : EIATTR_COOP_GROUP_INSTR_OFFSETS
	.align		4
.L_20355:
        /*00ac*/ 	.byte	0x04, 0x28
        /*00ae*/ 	.short	(.L_20357 - .L_20356)


	//   ....[0]....
.L_20356:
        /*00b0*/ 	.word	0x00001130


	//   ....[1]....
        /*00b4*/ 	.word	0x00001150


	//   ....[2]....
        /*00b8*/ 	.word	0x00001790


	//   ....[3]....
        /*00bc*/ 	.word	0x00001820


	//----- nvinfo : EIATTR_VRC_CTA_INIT_COUNT
	.align		4
.L_20357:
        /*00c0*/ 	.byte	0x02, 0x4a
	.zero		1
	.zero		1


	//----- nvinfo : EIATTR_EXIT_INSTR_OFFSETS
	.align		4
        /*00c4*/ 	.byte	0x04, 0x1c
        /*00c6*/ 	.short	(.L_20359 - .L_20358)


	//   ....[0]....
.L_20358:
        /*00c8*/ 	.word	0x00000050


	//   ....[1]....
        /*00cc*/ 	.word	0x000011f0


	//   ....[2]....
        /*00d0*/ 	.word	0x00001520


	//   ....[3]....
        /*00d4*/ 	.word	0x00001720


	//----- nvinfo : EIATTR_MAX_THREADS
	.align		4
.L_20359:
        /*00d8*/ 	.byte	0x04, 0x05
        /*00da*/ 	.short	(.L_20361 - .L_20360)
.L_20360:
        /*00dc*/ 	.word	0x00000100
        /*00e0*/ 	.word	0x00000001
        /*00e4*/ 	.word	0x00000001


	//----- nvinfo : EIATTR_CRS_STACK_SIZE
	.align		4
.L_20361:
        /*00e8*/ 	.byte	0x04, 0x1e
        /*00ea*/ 	.short	(.L_20363 - .L_20362)
.L_20362:
        /*00ec*/ 	.word	0x00000000


	//----- nvinfo : EIATTR_CBANK_PARAM_SIZE
	.align		4
.L_20363:
        /*00f0*/ 	.byte	0x03, 0x19
        /*00f2*/ 	.short	0x0030


	//----- nvinfo : EIATTR_PARAM_CBANK
	.align		4
        /*00f4*/ 	.byte	0x04, 0x0a
        /*00f6*/ 	.short	(.L_20365 - .L_20364)
	.align		4
.L_20364:
        /*00f8*/ 	.word	index@(.nv.constant0._Z9cuda_gemmIiLi256ELi1ELi1ELi64ELi64ELi64ELi32ELi1ELi1EEviiiPT_S1_S1_ii)
        /*00fc*/ 	.short	0x0380
        /*00fe*/ 	.short	0x0030


	//----- nvinfo : EIATTR_SW_WAR
	.align		4
.L_20365:
        /*0100*/ 	.byte	0x04, 0x36
        /*0102*/ 	.short	(.L_20367 - .L_20366)
.L_20366:
        /*0104*/ 	.word	0x00000008
.L_20367:


//--------------------- .nv.info._Z9cuda_gemmIiLi256ELi1ELi1ELi64ELi64ELi64ELi32ELi1ELi0EEviiiPT_S1_S1_ii --------------------------
	.section	.nv.info._Z9cuda_gemmIiLi256ELi1ELi1ELi64ELi64ELi64ELi32ELi1ELi0EEviiiPT_S1_S1_ii,"",@"SHT_CUDA_INFO"
	.sectionflags	@""
	.align	4


	//----- nvinfo : EIATTR_CUDA_API_VERSION
	.align		4
        /*0000*/ 	.byte	0x04, 0x37
        /*0002*/ 	.short	(.L_20369 - .L_20368)
.L_20368:
        /*0004*/ 	.word	0x00000082


	//----- nvinfo : EIATTR_KPARAM_INFO
	.align		4
.L_20369:
        /*0008*/ 	.byte	0x04, 0x17
        /*000a*/ 	.short	(.L_20371 - .L_20370)
.L_20370:
        /*000c*/ 	.word	0x00000000
        /*0010*/ 	.short	0x0007
        /*0012*/ 	.short	0x002c
        /*0014*/ 	.byte	0x00, 0xf0, 0x11, 0x00


	//----- nvinfo : EIATTR_KPARAM_INFO
	.align		4
.L_20371:
        /*0018*/ 	.byte	0x04, 0x17
        /*001a*/ 	.short	(.L_20373 - .L_20372)
.L_20372:
        /*001c*/ 	.word	0x00000000
        /*0020*/ 	.short	0x0006
        /*0022*/ 	.short	0x0028
        /*0024*/ 	.byte	0x00, 0xf0, 0x11, 0x00


	//----- nvinfo : EIATTR_KPARAM_INFO
	.align		4
.L_20373:
        /*0028*/ 	.byte	0x04, 0x17
        /*002a*/ 	.short	(.L_20375 - .L_20374)
.L_20374:
        /*002c*/ 	.word	0x00000000
        /*0030*/ 	.short	0x0005
        /*0032*/ 	.short	0x0020
        /*0034*/ 	.byte	0x00, 0xf5, 0x21, 0x00


	//----- nvinfo : EIATTR_KPARAM_INFO
	.align		4
.L_20375:
        /*0038*/ 	.byte	0x04, 0x17
        /*003a*/ 	.short	(.L_20377 - .L_20376)
.L_20376:
        /*003c*/ 	.word	0x00000000
        /*0040*/ 	.short	0x0004
        /*0042*/ 	.short	0x0018
        /*0044*/ 	.byte	0x00, 0xf5, 0x21, 0x00


	//----- nvinfo : EIATTR_KPARAM_INFO
	.align		4
.L_20377:
        /*0048*/ 	.byte	0x04, 0x17
        /*004a*/ 	.short	(.L_20379 - .L_20378)
.L_20378:
        /*004c*/ 	.word	0x00000000
        /*0050*/ 	.short	0x0003
        /*0052*/ 	.short	0x0010
        /*0054*/ 	.byte	0x00, 0xf5, 0x21, 0x00


	//----- nvinfo : EIATTR_KPARAM_INFO
	.align		4
.L_20379:
        /*0058*/ 	.byte	0x04, 0x17
        /*005a*/ 	.short	(.L_20381 - .L_20380)
.L_20380:
        /*005c*/ 	.word	0x00000000
        /*0060*/ 	.short	0x0002
        /*0062*/ 	.short	0x0008
        /*0064*/ 	.byte	0x00, 0xf0, 0x11, 0x00


	//----- nvinfo : EIATTR_KPARAM_INFO
	.align		4
.L_20381:
        /*0068*/ 	.byte	0x04, 0x17
        /*006a*/ 	.short	(.L_20383 - .L_20382)
.L_20382:
        /*006c*/ 	.word	0x00000000
        /*0070*/ 	.short	0x0001
        /*0072*/ 	.short	0x0004
        /*0074*/ 	.byte	0x00, 0xf0, 0x11, 0x00


	//----- nvinfo : EIATTR_KPARAM_INFO
	.align		4
.L_20383:
        /*0078*/ 	.byte	0x04, 0x17
        /*007a*/ 	.short	(.L_20385 - .L_20384)
.L_20384:
        /*007c*/ 	.word	0x00000000
        /*0080*/ 	.short	0x0000
        /*0082*/ 	.short	0x0000
        /*0084*/ 	.byte	0x00, 0xf0, 0x11, 0x00


	//----- nvinfo : EIATTR_SPARSE_MMA_MASK
	.align		4
.L_20385:
        /*0088*/ 	.byte	0x03, 0x50
        /*008a*/ 	.short	0x0000


	//----- nvinfo : EIATTR_MAXREG_COUNT
	.align		4
        /*008c*/ 	.byte	0x03, 0x1b
        /*008e*/ 	.short	0x00ff


	//----- nvinfo : EIATTR_NUM_BARRIERS
	.align		4
        /*0090*/ 	.byte	0x02, 0x4c
        /*0092*/ 	.byte	0x01
	.zero		1


	//----- nvinfo : EIATTR_MERCURY_ISA_VERSION
	.align		4
        /*0094*/ 	.byte	0x03, 0x5f
        /*0096*/ 	.short	0x0101


	//----- nvinfo : EIATTR_COOP_GROUP_MASK_REGIDS
	.align		4
        /*0098*/ 	.byte	0x04, 0x29
        /*009a*/ 	.short	(.L_20387 - .L_20386)


	//   ....[0]....
.L_20386:
        /*009c*/ 	.word	0xffffffff


	//----- nvinfo : EIATTR_COOP_GROUP_INSTR_OFFSETS
	.align		4
.L_20387:
        /*00a0*/ 	.byte	0x04, 0x28
        /*00a2*/ 	.short	(.L_20389 - .L_20388)


	//   ....[0]....
.L_20388:
        /*00a4*/ 	.word	0x00005480


	//----- nvinfo : EIATTR_VRC_CTA_INIT_COUNT
	.align		4
.L_20389:
        /*00a8*/ 	.byte	0x02, 0x4a
	.zero		1
	.zero		1


	//----- nvinfo : EIATTR_EXIT_INSTR_OFFSETS
	.align		4
        /*00ac*/ 	.byte	0x04, 0x1c
        /*00ae*/ 	.short	(.L_20391 - .L_20390)


	//   ....[0]....
.L_20390:
        /*00b0*/ 	.word	0x00000480


	//   ....[1]....
        /*00b4*/ 	.word	0x000056d0


	//   ....[2]....
        /*00b8*/ 	.word	0x00005a00


	//   ....[3]....
        /*00bc*/ 	.word	0x00005c00


	//----- nvinfo : EIATTR_MAX_THREADS
	.align		4
.L_20391:
        /*00c0*/ 	.byte	0x04, 0x05
        /*00c2*/ 	.short	(.L_20393 - .L_20392)
.L_20392:
        /*00c4*/ 	.word	0x00000100
        /*00c8*/ 	.word	0x00000001
        /*00cc*/ 	.word	0x00000001


	//----- nvinfo : EIATTR_CRS_STACK_SIZE
	.align		4
.L_20393:
        /*00d0*/ 	.byte	0x04, 0x1e
        /*00d2*/ 	.short	(.L_20395 - .L_20394)
.L_20394:
        /*00d4*/ 	.word	0x00000000


	//----- nvinfo : EIATTR_CBANK_PARAM_SIZE
	.align		4
.L_20395:
        /*00d8*/ 	.byte	0x03, 0x19
        /*00da*/ 	.short	0x0030


	//----- nvinfo : EIATTR_PARAM_CBANK
	.align		4
        /*00dc*/ 	.byte	0x04, 0x0a
        /*00de*/ 	.short	(.L_20397 - .L_20396)
	.align		4
.L_20396:
        /*00e0*/ 	.word	index@(.nv.constant0._Z9cuda_gemmIiLi256ELi1ELi1ELi64ELi64ELi64ELi32ELi1ELi0EEviiiPT_S1_S1_ii)
        /*00e4*/ 	.short	0x0380
        /*00e6*/ 	.short	0x0030


	//----- nvinfo : EIATTR_SW_WAR
	.align		4
.L_20397:
        /*00e8*/ 	.byte	0x04, 0x36
        /*00ea*/ 	.short	(.L_20399 - .L_20398)
.L_20398:
        /*00ec*/ 	.word	0x00000008
.L_20399:


//--------------------- .nv.info._Z9cuda_gemmIiLi256ELi1ELi1ELi64ELi64ELi64ELi32ELi0ELi1EEviiiPT_S1_S1_ii --------------------------
	.section	.nv.info._Z9cuda_gemmIiLi256ELi1ELi1ELi64ELi64ELi64ELi32ELi0ELi1EEviiiPT_S1_S1_ii,"",@"SHT_CUDA_INFO"
	.sectionflags	@""
	.align	4


	//----- nvinfo : EIATTR_CUDA_API_VERSION
	.align		4
        /*0000*/ 	.byte	0x04, 0x37
        /*0002*/ 	.short	(.L_20401 - .L_20400)
.L_20400:
        /*0004*/ 	.word	0x00000082


	//----- nvinfo : EIATTR_KPARAM_INFO
	.align		4
.L_20401:
        /*0008*/ 	.byte	0x04, 0x17
        /*000a*/ 	.short	(.L_20403 - .L_20402)
.L_20402:
        /*000c*/ 	.word	0x00000000
        /*0010*/ 	.short	0x0007
        /*0012*/ 	.short	0x002c
        /*0014*/ 	.byte	0x00, 0xf0, 0x11, 0x00


	//----- nvinfo : EIATTR_KPARAM_INFO
	.align		4
.L_20403:
        /*0018*/ 	.byte	0x04, 0x17
        /*001a*/ 	.short	(.L_20405 - .L_20404)
.L_20404:
        /*001c*/ 	.word	0x00000000
        /*0020*/ 	.short	0x0006
        /*0022*/ 	.short	0x0028
        /*0024*/ 	.byte	0x00, 0xf0, 0x11, 0x00


	//----- nvinfo : EIATTR_KPARAM_INFO
	.align		4
.L_20405:
        /*0028*/ 	.byte	0x04, 0x17
        /*002a*/ 	.short	(.L_20407 - .L_20406)
.L_20406:
        /*002c*/ 	.word	0x00000000
        /*0030*/ 	.short	0x0005
        /*0032*/ 	.short	0x0020
        /*0034*/ 	.byte	0x00, 0xf5, 0x21, 0x00


	//----- nvinfo : EIATTR_KPARAM_INFO
	.align		4
.L_20407:
        /*0038*/ 	.byte	0x04, 0x17
        /*003a*/ 	.short	(.L_20409 - .L_20408)
.L_20408:
        /*003c*/ 	.word	0x00000000
        /*0040*/ 	.short	0x0004
        /*0042*/ 	.short	0x0018
        /*0044*/ 	.byte	0x00, 0xf5, 0x21, 0x00


	//----- nvinfo : EIATTR_KPARAM_INFO
	.align		4
.L_20409:
        /*0048*/ 	.byte	0x04, 0x17
        /*004a*/ 	.short	(.L_20411 - .L_20410)
.L_20410:
        /*004c*/ 	.word	0x00000000
        /*0050*/ 	.short	0x0003
        /*0052*/ 	.short	0x0010
        /*0054*/ 	.byte	0x00, 0xf5, 0x21, 0x00


	//----- nvinfo : EIATTR_KPARAM_INFO
	.align		4
.L_20411:
        /*0058*/ 	.byte	0x04, 0x17
        /*005a*/ 	.short	(.L_20413 - .L_20412)
.L_20412:
        /*005c*/ 	.word	0x00000000
        /*0060*/ 	.short	0x0002
        /*0062*/ 	.short	0x0008
        /*0064*/ 	.byte	0x00, 0xf0, 0x11, 0x00


	//----- nvinfo : EIATTR_KPARAM_INFO
	.align		4
.L_20413:
        /*0068*/ 	.byte	0x04, 0x17
        /*006a*/ 	.short	(.L_20415 - .L_20414)
.L_20414:
        /*006c*/ 	.word	0x00000000
        /*0070*/ 	.short	0x0001
        /*0072*/ 	.short	0x0004
        /*0074*/ 	.byte	0x00, 0xf0, 0x11, 0x00


	//----- nvinfo : EIATTR_KPARAM_INFO
	.align		4
.L_20415:
        /*0078*/ 	.byte	0x04, 0x17
        /*007a*/ 	.short	(.L_20417 - .L_20416)
.L_20416:
        /*007c*/ 	.word	0x00000000
        /*0080*/ 	.short	0x0000
        /*0082*/ 	.short	0x0000
        /*0084*/ 	.byte	0x00, 0xf0, 0x11, 0x00


	//----- nvinfo : EIATTR_SPARSE_MMA_MASK
	.align		4
.L_20417:
        /*0088*/ 	.byte	0x03, 0x50
        /*008a*/ 	.short	0x0000


	//----- nvinfo : EIATTR_MAXREG_COUNT
	.align		4
        /*008c*/ 	.byte	0x03, 0x1b
        /*008e*/ 	.short	0x00ff


	//----- nvinfo : EIATTR_NUM_BARRIERS
	.align		4
        /*0090*/ 	.byte	0x02, 0x4c
        /*0092*/ 	.byte	0x01
	.zero		1


	//----- nvinfo : EIATTR_MERCURY_ISA_VERSION
	.align		4
        /*0094*/ 	.byte	0x03, 0x5f
        /*0096*/ 	.short	0x0101


	//----- nvinfo : EIATTR_COOP_GROUP_MASK_REGIDS
	.align		4
        /*0098*/ 	.byte	0x04, 0x29
        /*009a*/ 	.short	(.L_20419 - .L_20418)


	//   ....[0]....
.L_20418:
        /*009c*/ 	.word	0xffffffff


	//   ....[1]....
        /*00a0*/ 	.word	0xffffffff


	//   ....[2]....
        /*00a4*/ 	.word	0x0500001c


	//   ....[3]....
        /*00a8*/ 	.word	0x0500001c


	//----- nvinfo : EIATTR_COOP_GROUP_INSTR_OFFSETS
	.align		4
.L_20419:
        /*00ac*/ 	.byte	0x04, 0x28
        /*00ae*/ 	.short	(.L_20421 - .L_20420)


	//   ....[0]....
.L_20420:
        /*00b0*/ 	.word	0x000013c0


	//   ....[1]....
        /*00b4*/ 	.word	0x000013e0


	//   ....[2]....
        /*00b8*/ 	.word	0x00001b20


	//   ....[3]....
        /*00bc*/ 	.word	0x00001bc0


	//----- nvinfo : EIATTR_VRC_CTA_INIT_COUNT
	.align		4
.L_20421:
        /*00c0*/ 	.byte	0x02, 0x4a
	.zero		1
	.zero		1


	//----- nvinfo : EIATTR_EXIT_INSTR_OFFSETS
	.align		4
        /*00c4*/ 	.byte	0x04, 0x1c
        /*00c6*/ 	.short	(.L_20423 - .L_20422)


	//   ....[0]....
.L_20422:
        /*00c8*/ 	.word	0x000002c0


	//   ....[1]....
        /*00cc*/ 	.word	0x00001480


	//   ....[2]....
        /*00d0*/ 	.word	0x00001820


	//   ....[3]....
        /*00d4*/ 	.word	0x00001ac0


	//----- nvinfo : EIATTR_MAX_THREADS
	.align		4
.L_20423:
        /*00d8*/ 	.byte	0x04, 0x05
        /*00da*/ 	.short	(.L_20425 - .L_20424)
.L_20424:
        /*00dc*/ 	.word	0x00000100
        /*00e0*/ 	.word	0x00000001
        /*00e4*/ 	.word	0x00000001


	//----- nvinfo : EIATTR_CRS_STACK_SIZE
	.align		4
.L_20425:
        /*00e8*/ 	.byte	0x04, 0x1e
        /*00ea*/ 	.short	(.L_20427 - .L_20426)
.L_20426:
        /*00ec*/ 	.word	0x00000000


	//----- nvinfo : EIATTR_CBANK_PARAM_SIZE
	.align		4
.L_20427:
        /*00f0*/ 	.byte	0x03, 0x19
        /*00f2*/ 	.short	0x0030


	//----- nvinfo : EIATTR_PARAM_CBANK
	.align		4
        /*00f4*/ 	.byte	0x04, 0x0a
        /*00f6*/ 	.short	(.L_20429 - .L_20428)
	.align		4
.L_20428:
        /*00f8*/ 	.word	index@(.nv.constant0._Z9cuda_gemmIiLi256ELi1ELi1ELi64ELi64ELi64ELi32ELi0ELi1EEviiiPT_S1_S1_ii)
        /*00fc*/ 	.short	0x0380
        /*00fe*/ 	.short	0x0030


	//----- nvinfo : EIATTR_SW_WAR
	.align		4
.L_20429:
        /*0100*/ 	.byte	0x04, 0x36
        /*0102*/ 	.short	(.L_20431 - .L_20430)
.L_20430:
        /*0104*/ 	.word	0x00000008
.L_20431:


//--------------------- .nv.info._Z9cuda_gemmIiLi256ELi1ELi1ELi64ELi64ELi64ELi32ELi0ELi0EEviiiPT_S1_S1_ii --------------------------
	.section	.nv.info._Z9cuda_gemmIiLi256ELi1ELi1ELi64ELi64ELi64ELi32ELi0ELi0EEviiiPT_S1_S1_ii,"",@"SHT_CUDA_INFO"
	.sectionflags	@""
	.align	4


	//----- nvinfo : EIATTR_CUDA_API_VERSION
	.align		4
        /*0000*/ 	.byte	0x04, 0x37
        /*0002*/ 	.short	(.L_20433 - .L_20432)
.L_20432:
        /*0004*/ 	.word	0x00000082


	//----- nvinfo : EIATTR_KPARAM_INFO
	.align		4
.L_20433:
        /*0008*/ 	.byte	0x04, 0x17
        /*000a*/ 	.short	(.L_20435 - .L_20434)
.L_20434:
        /*000c*/ 	.word	0x00000000
        /*0010*/ 	.short	0x0007
        /*0012*/ 	.short	0x002c
        /*0014*/ 	.byte	0x00, 0xf0, 0x11, 0x00


	//----- nvinfo : EIATTR_KPARAM_INFO
	.align		4
.L_20435:
        /*0018*/ 	.byte	0x04, 0x17
        /*001a*/ 	.short	(.L_20437 - .L_20436)
.L_20436:
        /*001c*/ 	.word	0x00000000
        /*0020*/ 	.short	0x0006
        /*0022*/ 	.short	0x0028
        /*0024*/ 	.byte	0x00, 0xf0, 0x11, 0x00


	//----- nvinfo : EIATTR_KPARAM_INFO
	.align		4
.L_20437:
        /*0028*/ 	.byte	0x04, 0x17
        /*002a*/ 	.short	(.L_20439 - .L_20438)
.L_20438:
        /*002c*/ 	.word	0x00000000
        /*0030*/ 	.short	0x0005
        /*0032*/ 	.short	0x0020
        /*0034*/ 	.byte	0x00, 0xf5, 0x21, 0x00


	//----- nvinfo : EIATTR_KPARAM_INFO
	.align		4
.L_20439:
        /*0038*/ 	.byte	0x04, 0x17
        /*003a*/ 	.short	(.L_20441 - .L_20440)
.L_20440:
        /*003c*/ 	.word	0x00000000
        /*0040*/ 	.short	0x0004
        /*0042*/ 	.short	0x0018
        /*0044*/ 	.byte	0x00, 0xf5, 0x21, 0x00


	//----- nvinfo : EIATTR_KPARAM_INFO
	.align		4
.L_20441:
        /*0048*/ 	.byte	0x04, 0x17
        /*004a*/ 	.short	(.L_20443 - .L_20442)
.L_20442:
        /*004c*/ 	.word	0x00000000
        /*0050*/ 	.short	0x0003
        /*0052*/ 	.short	0x0010
        /*0054*/ 	.byte	0x00, 0xf5, 0x21, 0x00


	//----- nvinfo : EIATTR_KPARAM_INFO
	.align		4
.L_20443:
        /*0058*/ 	.byte	0x04, 0x17
        /*005a*/ 	.short	(.L_20445 - .L_20444)
.L_20444:
        /*005c*/ 	.word	0x00000000
        /*0060*/ 	.short	0x0002
        /*0062*/ 	.short	0x0008
        /*0064*/ 	.byte	0x00, 0xf0, 0x11, 0x00


	//----- nvinfo : EIATTR_KPARAM_INFO
	.align		4
.L_20445:
        /*0068*/ 	.byte	0x04, 0x17
        /*006a*/ 	.short	(.L_20447 - .L_20446)
.L_20446:
        /*006c*/ 	.word	0x00000000
        /*0070*/ 	.short	0x0001
        /*0072*/ 	.short	0x0004
        /*0074*/ 	.byte	0x00, 0xf0, 0x11, 0x00


	//----- nvinfo : EIATTR_KPARAM_INFO
	.align		4
.L_20447:
        /*0078*/ 	.byte	0x04, 0x17
        /*007a*/ 	.short	(.L_20449 - .L_20448)
.L_20448:
        /*007c*/ 	.word	0x00000000
        /*0080*/ 	.short	0x0000
        /*0082*/ 	.short	0x0000
        /*0084*/ 	.byte	0x00, 0xf0, 0x11, 0x00


	//----- nvinfo : EIATTR_SPARSE_MMA_MASK
	.align		4
.L_20449:
        /*0088*/ 	.byte	0x03, 0x50
        /*008a*/ 	.short	0x0000


	//----- nvinfo : EIATTR_MAXREG_COUNT
	.align		4
        /*008c*/ 	.byte	0x03, 0x1b
        /*008e*/ 	.short	0x00ff


	//----- nvinfo : EIATTR_NUM_BARRIERS
	.align		4
        /*0090*/ 	.byte	0x02, 0x4c
        /*0092*/ 	.byte	0x01
	.zero		1


	//----- nvinfo : EIATTR_MERCURY_ISA_VERSION
	.align		4
        /*0094*/ 	.byte	0x03, 0x5f
        /*0096*/ 	.short	0x0101


	//----- nvinfo : EIATTR_COOP_GROUP_MASK_REGIDS
	.align		4
        /*0098*/ 	.byte	0x04, 0x29
        /*009a*/ 	.short	(.L_20451 - .L_20450)


	//   ....[0]....
.L_20450:
        /*009c*/ 	.word	0xffffffff


	//----- nvinfo : EIATTR_COOP_GROUP_INSTR_OFFSETS
	.align		4
.L_20451:
        /*00a0*/ 	.byte	0x04, 0x28
        /*00a2*/ 	.short	(.L_20453 - .L_20452)


	//   ....[0]....
.L_20452:
        /*00a4*/ 	.word	0x000055b0


	//----- nvinfo : EIATTR_VRC_CTA_INIT_COUNT
	.align		4
.L_20453:
        /*00a8*/ 	.byte	0x02, 0x4a
	.zero		1
	.zero		1


	//----- nvinfo : EIATTR_EXIT_INSTR_OFFSETS
	.align		4
        /*00ac*/ 	.byte	0x04, 0x1c
        /*00ae*/ 	.short	(.L_20455 - .L_20454)


	//   ....[0]....
.L_20454:
        /*00b0*/ 	.word	0x00000660


	//   ....[1]....
        /*00b4*/ 	.word	0x000057e0


	//   ....[2]....
        /*00b8*/ 	.word	0x00005e90


	//   ....[3]....
        /*00bc*/ 	.word	0x00006630


	//----- nvinfo : EIATTR_MAX_THREADS
	.align		4
.L_20455:
        /*00c0*/ 	.byte	0x04, 0x05
        /*00c2*/ 	.short	(.L_20457 - .L_20456)
.L_20456:
        /*00c4*/ 	.word	0x00000100
        /*00c8*/ 	.word	0x00000001
        /*00cc*/ 	.word	0x00000001


	//----- nvinfo : EIATTR_CRS_STACK_SIZE
	.align		4
.L_20457:
        /*00d0*/ 	.byte	0x04, 0x1e
        /*00d2*/ 	.short	(.L_20459 - .L_20458)
.L_20458:
        /*00d4*/ 	.word	0x00000000


	//----- nvinfo : EIATTR_CBANK_PARAM_SIZE
	.align		4
.L_20459:
        /*00d8*/ 	.byte	0x03, 0x19
        /*00da*/ 	.short	0x0030


	//----- nvinfo : EIATTR_PARAM_CBANK
	.align		4
        /*00dc*/ 	.byte	0x04, 0x0a
        /*00de*/ 	.short	(.L_20461 - .L_20460)
	.align		4
.L_20460:
        /*00e0*/ 	.word	index@(.nv.constant0._Z9cuda_gemmIiLi256ELi1ELi1ELi64ELi64ELi64ELi32ELi0ELi0EEviiiPT_S1_S1_ii)
        /*00e4*/ 	.short	0x0380
        /*00e6*/ 	.short	0x0030


	//----- nvinfo : EIATTR_SW_WAR
	.align		4
.L_20461:
        /*00e8*/ 	.byte	0x04, 0x36
        /*00ea*/ 	.short	(.L_20463 - .L_20462)
.L_20462:
        /*00ec*/ 	.word	0x00000008
.L_20463:


//--------------------- .nv.info._Z9cuda_gemmIiLi256ELi1ELi1ELi64ELi32ELi32ELi32ELi1ELi1EEviiiPT_S1_S1_ii --------------------------
	.section	.nv.info._Z9cuda_gemmIiLi256ELi1ELi1ELi64ELi32ELi32ELi32ELi1ELi1EEviiiPT_S1_S1_ii,"",@"SHT_CUDA_INFO"
	.sectionflags	@""
	.align	4


	//----- nvinfo : EIATTR_CUDA_API_VERSION
	.align		4
        /*0000*/ 	.byte	0x04, 0x37
        /*0002*/ 	.short	(.L_20465 - .L_20464)
.L_20464:
        /*0004*/ 	.word	0x00000082


	//----- nvinfo : EIATTR_KPARAM_INFO
	.align		4
.L_20465:
        /*0008*/ 	.byte	0x04, 0x17
        /*000a*/ 	.short	(.L_20467 - .L_20466)
.L_20466:
        /*000c*/ 	.word	0x00000000
        /*0010*/ 	.short	0x0007
        /*0012*/ 	.short	0x002c
        /*0014*/ 	.byte	0x00, 0xf0, 0x11, 0x00


	//----- nvinfo : EIATTR_KPARAM_INFO
	.align		4
.L_20467:
        /*0018*/ 	.byte	0x04, 0x17
        /*001a*/ 	.short	(.L_20469 - .L_20468)
.L_20468:
        /*001c*/ 	.word	0x00000000
        /*0020*/ 	.short	0x0006
        /*0022*/ 	.short	0x0028
        /*0024*/ 	.byte	0x00, 0xf0, 0x11, 0x00


	//----- nvinfo : EIATTR_KPARAM_INFO
	.align		4
.L_20469:
        /*0028*/ 	.byte	0x04, 0x17
        /*002a*/ 	.short	(.L_20471 - .L_20470)
.L_20470:
        /*002c*/ 	.word	0x00000000
        /*0030*/ 	.short	0x0005
        /*0032*/ 	.short	0x0020
        /*0034*/ 	.byte	0x00, 0xf5, 0x21, 0x00


	//----- nvinfo : EIATTR_KPARAM_INFO
	.align		4
.L_20471:
        /*0038*/ 	.byte	0x04, 0x17
        /*003a*/ 	.short	(.L_20473 - .L_20472)
.L_20472:
        /*003c*/ 	.word	0x00000000
        /*0040*/ 	.short	0x0004
        /*0042*/ 	.short	0x0018
        /*0044*/ 	.byte	0x00, 0xf5, 0x21, 0x00


	//----- nvinfo : EIATTR_KPARAM_INFO
	.align		4
.L_20473:
        /*0048*/ 	.byte	0x04, 0x17
        /*004a*/ 	.short	(.L_20475 - .L_20474)
.L_20474:
        /*004c*/ 	.word	0x00000000
        /*0050*/ 	.short	0x0003
        /*0052*/ 	.short	0x0010
        /*0054*/ 	.byte	0x00, 0xf5, 0x21, 0x00


	//----- nvinfo : EIATTR_KPARAM_INFO
	.align		4
.L_20475:
        /*0058*/ 	.byte	0x04, 0x17
        /*005a*/ 	.short	(.L_20477 - .L_20476)
.L_20476:
        /*005c*/ 	.word	0x00000000
        /*0060*/ 	.short	0x0002
        /*0062*/ 	.short	0x0008
        /*0064*/ 	.byte	0x00, 0xf0, 0x11, 0x00


	//----- nvinfo : EIATTR_KPARAM_INFO
	.align		4
.L_20477:
        /*0068*/ 	.byte	0x04, 0x17
        /*006a*/ 	.short	(.L_20479 - .L_20478)
.L_20478:
        /*006c*/ 	.word	0x00000000
        /*0070*/ 	.short	0x0001
        /*0072*/ 	.short	0x0004
        /*0074*/ 	.byte	0x00, 0xf0, 0x11, 0x00


	//----- nvinfo : EIATTR_KPARAM_INFO
	.align		4
.L_20479:
        /*0078*/ 	.byte	0x04, 0x17
        /*007a*/ 	.short	(.L_20481 - .L_20480)
.L_20480:
        /*007c*/ 	.word	0x00000000
        /*0080*/ 	.short	0x0000
        /*0082*/ 	.short	0x0000
        /*0084*/ 	.byte	0x00, 0xf0, 0x11, 0x00


	//----- nvinfo : EIATTR_SPARSE_MMA_MASK
	.align		4
.L_20481:
        /*0088*/ 	.byte	0x03, 0x50
        /*008a*/ 	.short	0x0000


	//----- nvinfo : EIATTR_MAXREG_COUNT
	.align		4
        /*008c*/ 	.byte	0x03, 0x1b
        /*008e*/ 	.short	0x00ff


	//----- nvinfo : EIATTR_NUM_BARRIERS
	.align		4
        /*0090*/ 	.byte	0x02, 0x4c
        /*0092*/ 	.byte	0x01
	.zero		1


	//----- nvinfo : EIATTR_MERCURY_ISA_VERSION
	.align		4
        /*0094*/ 	.byte	0x03, 0x5f
        /*0096*/ 	.short	0x0101


	//----- nvinfo : EIATTR_COOP_GROUP_MASK_REGIDS
	.align		4
        /*0098*/ 	.byte	0x04, 0x29
        /*009a*/ 	.short	(.L_20483 - .L_20482)


	//   ....[0]....
.L_20482:
        /*009c*/ 	.word	0xffffffff


	//   ....[1]....
        /*00a0*/ 	.word	0xffffffff


	//   ....[2]....
        /*00a4*/ 	.word	0xffffffff


	//   ....[3]....
        /*00a8*/ 	.word	0xffffffff


	//   ....[4]....
        /*00ac*/ 	.word	0xffffffff


	//   ....[5]....
        /*00b0*/ 	.word	0xffffffff


	//   ....[6]....
        /*00b4*/ 	.word	0xffffffff


	//   ....[7]....
        /*00b8*/ 	.word	0xffffffff


	//   ....[8]....
        /*00bc*/ 	.word	0xffffffff


	//   ....[9]....
        /*00c0*/ 	.word	0xffffffff


	//   ....[10]....
        /*00c4*/ 	.word	0xffffffff


	//   ....[11]....
        /*00c8*/ 	.word	0xffffffff


	//   ....[12]....
        /*00cc*/ 	.word	0xffffffff


	//   ....[13]....
        /*00d0*/ 	.word	0xffffffff


	//   ....[14]....
        /*00d4*/ 	.word	0xffffffff


	//   ....[15]....
        /*00d8*/ 	.word	0xffffffff


	//   ....[16]....
        /*00dc*/ 	.word	0xffffffff


	//   ....[17]....
        /*00e0*/ 	.word	0x05000000


	//   ....[18]....
        /*00e4*/ 	.word	0x05000000


	//   ....[19]....
        /*00e8*/ 	.word	0x05000000


	//   ....[20]....
        /*00ec*/ 	.word	0x05000000


	//   ....[21]....
        /*00f0*/ 	.word	0x05000000


	//   ....[22]....
        /*00f4*/ 	.word	0x05000000


	//   ....[23]....
        /*00f8*/ 	.word	0x05000000


	//   ....[24]....
        /*00fc*/ 	.word	0x05000000


	//   ....[25]....
        /*0100*/ 	.word	0x05000000


	//   ....[26]....
        /*0104*/ 	.word	0x05000000


	//   ....[27]....
        /*0108*/ 	.word	0x05000000


	//   ....[28]....
        /*010c*/ 	.word	0x05000000


	//   ....[29]....
        /*0110*/ 	.word	0x05000000


	//   ....[30]....
        /*0114*/ 	.word	0x05000000


	//   ....[31]....
        /*0118*/ 	.word	0x05000000


	//   ....[32]....
        /*011c*/ 	.word	0x05000000


	//----- nvinfo : EIATTR_COOP_GROUP_INSTR_OFFSETS
	.align		4
.L_20483:
        /*0120*/ 	.byte	0x04, 0x28
        /*0122*/ 	.short	(.L_20485 - .L_20484)


	//   ....[0]....
.L_20484:
        /*0124*/ 	.word	0x00001060


	//   ....[1]....
        /*0128*/ 	.word	0x00001070


	//   ....[2]....
        /*012c*/ 	.word	0x000010a0


	//   ....[3]....
        /*0130*/ 	.word	0x000010b0


	//   ....[4]....
        /*0134*/ 	.word	0x000010d0


	//   ....[5]....
        /*0138*/ 	.word	0x000010f0


	//   ....[6]....
        /*013c*/ 	.word	0x00001110


	//   ....[7]....
        /*0140*/ 	.word	0x00001130


	//   ....[8]....
        /*0144*/ 	.word	0x00001150


	//   ....[9]....
        /*0148*/ 	.word	0x00001170


	//   ....[10]....
        /*014c*/ 	.word	0x00001190


	//   ....[11]....
        /*0150*/ 	.word	0x000011b0


	//   ....[12]....
        /*0154*/ 	.word	0x000011d0


	//   ....[13]....
        /*0158*/ 	.word	0x000011f0


	//   ....[14]....
        /*015c*/ 	.word	0x00001210


	//   ....[15]....
        /*0160*/ 	.word	0x00001230


	//   ....[16]....
        /*0164*/ 	.word	0x00001270


	//   ....[17]....
        /*0168*/ 	.word	0x00001880


	//   ....[18]....
        /*016c*/ 	.word	0x000018f0


	//   ....[19]....
        /*0170*/ 	.word	0x00001950


	//   ....[20]....
        /*0174*/ 	.word	0x000019c0


	//   ....[21]....
        /*0178*/ 	.word	0x00001a30


	//   ....[22]....
        /*017c*/ 	.word	0x00001aa0


	//   ....[23]....
        /*0180*/ 	.word	0x00001b10


	//   ....[24]....
        /*0184*/ 	.word	0x00001b80


	//   ....[25]....
        /*0188*/ 	.word	0x00001bf0


	//   ....[26]....
        /*018c*/ 	.word	0x00001c60


	//   ....[27]....
        /*0190*/ 	.word	0x00001cd0


	//   ....[28]....
        /*0194*/ 	.word	0x00001d40


	//   ....[29]....
        /*0198*/ 	.word	0x00001db0


	//   ....[30]....
        /*019c*/ 	.word	0x00001e20


	//   ....[31]....
        /*01a0*/ 	.word	0x00001e90


	//   ....[32]....
        /*01a4*/ 	.word	0x00001f00


	//----- nvinfo : EIATTR_VRC_CTA_INIT_COUNT
	.align		4
.L_20485:
        /*01a8*/ 	.byte	0x02, 0x4a
	.zero		1
	.zero		1


	//----- nvinfo : EIATTR_EXIT_INSTR_OFFSETS
	.align		4
        /*01ac*/ 	.byte	0x04, 0x1c
        /*01ae*/ 	.short	(.L_20487 - .L_20486)


	//   ....[0]....
.L_20486:
        /*01b0*/ 	.word	0x00000560


	//   ....[1]....
        /*01b4*/ 	.word	0x00001320


	//   ....[2]....
        /*01b8*/ 	.word	0x00001640


	//   ....[3]....
        /*01bc*/ 	.word	0x00001830


	//----- nvinfo : EIATTR_MAX_THREADS
	.align		4
.L_20487:
        /*01c0*/ 	.byte	0x04, 0x05
        /*01c2*/ 	.short	(.L_20489 - .L_20488)
.L_20488:
        /*01c4*/ 	.word	0x00000100
        /*01c8*/ 	.word	0x00000001
        /*01cc*/ 	.word	0x00000001


	//----- nvinfo : EIATTR_CRS_STACK_SIZE
	.align		4
.L_20489:
        /*01d0*/ 	.byte	0x04, 0x1e
        /*01d2*/ 	.short	(.L_20491 - .L_20490)
.L_20490:
        /*01d4*/ 	.word	0x00000000


	//----- nvinfo : EIATTR_CBANK_PARAM_SIZE
	.align		4
.L_20491:
        /*01d8*/ 	.byte	0x03, 0x19
        /*01da*/ 	.short	0x0030


	//----- nvinfo : EIATTR_PARAM_CBANK
	.align		4
        /*01dc*/ 	.byte	0x04, 0x0a
        /*01de*/ 	.short	(.L_20493 - .L_20492)
	.align		4
.L_20492:
        /*01e0*/ 	.word	index@(.nv.constant0._Z9cuda_gemmIiLi256ELi1ELi1ELi64ELi32ELi32ELi32ELi1ELi1EEviiiPT_S1_S1_ii)
        /*01e4*/ 	.short	0x0380
        /*01e6*/ 	.short	0x0030


	//----- nvinfo : EIATTR_SW_WAR
	.align		4
.L_20493:
        /*01e8*/ 	.byte	0x04, 0x36
        /*01ea*/ 	.short	(.L_20495 - .L_20494)
.L_20494:
        /*01ec*/ 	.word	0x00000008
.L_20495:


//--------------------- .nv.info._Z9cuda_gemmIiLi256ELi1ELi1ELi64ELi32ELi32ELi32ELi1ELi0EEviiiPT_S1_S1_ii --------------------------
	.section	.nv.info._Z9cuda_gemmIiLi256ELi1ELi1ELi64ELi32ELi32ELi32ELi1ELi0EEviiiPT_S1_S1_ii,"",@"SHT_CUDA_INFO"
	.sectionflags	@""
	.align	4


	//----- nvinfo : EIATTR_CUDA_API_VERSION
	.align		4
        /*0000*/ 	.byte	0x04, 0x37
        /*0002*/ 	.short	(.L_20497 - .L_20496)
.L_20496:
        /*0004*/ 	.word	0x00000082


	//----- nvinfo : EIATTR_KPARAM_INFO
	.align		4
.L_20497:
        /*0008*/ 	.byte	0x04, 0x17
        /*000a*/ 	.short	(.L_20499 - .L_20498)
.L_20498:
        /*000c*/ 	.word	0x00000000
        /*0010*/ 	.short	0x0007
        /*0012*/ 	.short	0x002c
        /*0014*/ 	.byte	0x00, 0xf0, 0x11, 0x00


	//----- nvinfo : EIATTR_KPARAM_INFO
	.align		4
.L_20499:
        /*0018*/ 	.byte	0x04, 0x17
        /*001a*/ 	.short	(.L_20501 - .L_20500)
.L_20500:
        /*001c*/ 	.word	0x00000000
        /*0020*/ 	.short	0x0006
        /*0022*/ 	.short	0x0028
        /*0024*/ 	.byte	0x00, 0xf0, 0x11, 0x00


	//----- nvinfo : EIATTR_KPARAM_INFO
	.align		4
.L_20501:
        /*0028*/ 	.byte	0x04, 0x17
        /*002a*/ 	.short	(.L_20503 - .L_20502)
.L_20502:
        /*002c*/ 	.word	0x00000000
        /*0030*/ 	.short	0x0005
        /*0032*/ 	.short	0x0020
        /*0034*/ 	.byte	0x00, 0xf5, 0x21, 0x00


	//----- nvinfo : EIATTR_KPARAM_INFO
	.align		4
.L_20503:
        /*0038*/ 	.byte	0x04, 0x17
        /*003a*/ 	.short	(.L_20505 - .L_20504)
.L_20504:
        /*003c*/ 	.word	0x00000000
        /*0040*/ 	.short	0x0004
        /*0042*/ 	.short	0x0018
        /*0044*/ 	.byte	0x00, 0xf5, 0x21, 0x00


	//----- nvinfo : EIATTR_KPARAM_INFO
	.align		4
.L_20505:
        /*0048*/ 	.byte	0x04, 0x17
        /*004a*/ 	.short	(.L_20507 - .L_20506)
.L_20506:
        /*004c*/ 	.word	0x00000000
        /*0050*/ 	.short	0x0003
        /*0052*/ 	.short	0x0010
        /*0054*/ 	.byte	0x00, 0xf5, 0x21, 0x00


	//----- nvinfo : EIATTR_KPARAM_INFO
	.align		4
.L_20507:
        /*0058*/ 	.byte	0x04, 0x17
        /*005a*/ 	.short	(.L_20509 - .L_20508)
.L_20508:
        /*005c*/ 	.word	0x00000000
        /*0060*/ 	.short	0x0002
        /*0062*/ 	.short	0x0008
        /*0064*/ 	.byte	0x00, 0xf0, 0x11, 0x00


	//----- nvinfo : EIATTR_KPARAM_INFO
	.align		4
.L_20509:
        /*0068*/ 	.byte	0x04, 0x17
        /*006a*/ 	.short	(.L_20511 - .L_20510)
.L_20510:
        /*006c*/ 	.word	0x00000000
        /*0070*/ 	.short	0x0001
        /*0072*/ 	.short	0x0004
        /*0074*/ 	.byte	0x00, 0xf0, 0x11, 0x00


	//----- nvinfo : EIATTR_KPARAM_INFO
	.align		4
.L_20511:
        /*0078*/ 	.byte	0x04, 0x17
        /*007a*/ 	.short	(.L_20513 - .L_20512)
.L_20512:
        /*007c*/ 	.word	0x00000000
        /*0080*/ 	.short	0x0000
        /*0082*/ 	.short	0x0000
        /*0084*/ 	.byte	0x00, 0xf0, 0x11, 0x00


	//----- nvinfo : EIATTR_SPARSE_MMA_MASK
	.align		4
.L_20513:
        /*0088*/ 	.byte	0x03, 0x50
        /*008a*/ 	.short	0x0000


	//----- nvinfo : EIATTR_MAXREG_COUNT
	.align		4
        /*008c*/ 	.byte	0x03, 0x1b
        /*008e*/ 	.short	0x00ff


	//----- nvinfo : EIATTR_NUM_BARRIERS
	.align		4
        /*0090*/ 	.byte	0x02, 0x4c
        /*0092*/ 	.byte	0x01
	.zero		1


	//----- nvinfo : EIATTR_ANNOTATIONS
	.align		4
        /*0094*/ 	.byte	0x04, 0x55
        /*0096*/ 	.short	(.L_20515 - .L_20514)


	//   ....[0]....
.L_20514:
        /*0098*/ 	.word	0x00000001
        /*009c*/ 	.byte	0x90, 0x16, 0x00, 0x00, 0x01, 0x00, 0x00, 0x00, 0x60, 0x19, 0x00, 0x00, 0x01, 0x00, 0x00, 0x00
        /*00ac*/ 	.byte	0x80, 0x30, 0x00, 0x00, 0x01, 0x00, 0x00, 0x00, 0x10, 0x32, 0x00, 0x00


	//----- nvinfo : EIATTR_MERCURY_ISA_VERSION
	.align		4
.L_20515:
        /*00b8*/ 	.byte	0x03, 0x5f
        /*00ba*/ 	.short	0x0101


	//----- nvinfo : EIATTR_COOP_GROUP_MASK_REGIDS
	.align		4
        /*00bc*/ 	.byte	0x04, 0x29
        /*00be*/ 	.short	(.L_20517 - .L_20516)


	//   ....[0]....
.L_20516:
        /*00c0*/ 	.word	0xffffffff


	//   ....[1]....
        /*00c4*/ 	.word	0xffffffff


	//   ....[2]....
        /*00c8*/ 	.word	0xffffffff


	//   ....[3]....
        /*00cc*/ 	.word	0xffffffff


	//   ....[4]....
        /*00d0*/ 	.word	0xffffffff


	//   ....[5]....
        /*00d4*/ 	.word	0xffffffff


	//   ....[6]....
        /*00d8*/ 	.word	0xffffffff


	//   ....[7]....
        /*00dc*/ 	.word	0xffffffff


	//   ....[8]....
        /*00e0*/ 	.word	0xffffffff


	//   ....[9]....
        /*00e4*/ 	.word	0xffffffff


	//   ....[10]....
        /*00e8*/ 	.word	0xffffffff


	//   ....[11]....
        /*00ec*/ 	.word	0xffffffff


	//   ....[12]....
        /*00f0*/ 	.word	0xffffffff


	//   ....[13]....
        /*00f4*/ 	.word	0xffffffff


	//   ....[14]....
        /*00f8*/ 	.word	0xffffffff


	//   ....[15]....
        /*00fc*/ 	.word	0xffffffff


	//   ....[16]....
        /*0100*/ 	.word	0xffffffff


	//   ....[17]....
        /*0104*/ 	.word	0xffffffff


	//   ....[18]....
        /*0108*/ 	.word	0xffffffff


	//   ....[19]....
        /*010c*/ 	.word	0xffffffff


	//   ....[20]....
        /*0110*/ 	.word	0xffffffff


	//   ....[21]....
        /*0114*/ 	.word	0xffffffff


	//   ....[22]....
        /*0118*/ 	.word	0xffffffff


	//   ....[23]....
        /*011c*/ 	.word	0xffffffff


	//   ....[24]....
        /*0120*/ 	.word	0xffffffff


	//   ....[25]....
        /*0124*/ 	.word	0xffffffff


	//   ....[26]....
        /*0128*/ 	.word	0xffffffff


	//   ....[27]....
        /*012c*/ 	.word	0xffffffff


	//   ....[28]....
        /*0130*/ 	.word	0xffffffff


	//   ....[29]....
        /*0134*/ 	.word	0xffffffff


	//   ....[30]....
        /*0138*/ 	.word	0xffffffff


	//   ....[31]....
        /*013c*/ 	.word	0xffffffff


	//   ....[32]....
        /*0140*/ 	.word	0xffffffff


	//   ....[33]....
        /*0144*/ 	.word	0xffffffff


	//   ....[34]....
        /*0148*/ 	.word	0xffffffff


	//   ....[35]....
        /*014c*/ 	.word	0xffffffff


	//   ....[36]....
        /*0150*/ 	.word	0xffffffff


	//   ....[37]....
        /*0154*/ 	.word	0xffffffff


	//   ....[38]....
        /*0158*/ 	.word	0xffffffff


	//   ....[39]....
        /*015c*/ 	.word	0xffffffff


	//   ....[40]....
        /*0160*/ 	.word	0xffffffff


	//   ....[41]....
        /*0164*/ 	.word	0xffffffff


	//   ....[42]....
        /*0168*/ 	.word	0xffffffff


	//   ....[43]....
        /*016c*/ 	.word	0xffffffff


	//   ....[44]....
        /*0170*/ 	.word	0xffffffff


	//   ....[45]....
        /*0174*/ 	.word	0xffffffff


	//   ....[46]....
        /*0178*/ 	.word	0xffffffff


	//   ....[47]....
        /*017c*/ 	.word	0xffffffff


	//   ....[48]....
        /*0180*/ 	.word	0xffffffff


	//   ....[49]....
        /*0184*/ 	.word	0x0500001f


	//   ....[50]....
        /*0188*/ 	.word	0x0500001f


	//   ....[51]....
        /*018c*/ 	.word	0x0500001f


	//   ....[52]....
        /*0190*/ 	.word	0x0500001f


	//   ....[53]....
        /*0194*/ 	.word	0x0500001f


	//   ....[54]....
        /*0198*/ 	.word	0x0500001f


	//   ....[55]....
        /*019c*/ 	.word	0x0500001f


	//   ....[56]....
        /*01a0*/ 	.word	0x0500001f


	//   ....[57]....
        /*01a4*/ 	.word	0x0500001f


	//   ....[58]....
        /*01a8*/ 	.word	0x0500001f


	//   ....[59]....
        /*01ac*/ 	.word	0x0500001f


	//   ....[60]....
        /*01b0*/ 	.word	0x0500001f


	//   ....[61]....
        /*01b4*/ 	.word	0x0500001f


	//   ....[62]....
        /*01b8*/ 	.word	0x0500001f


	//   ....[63]....
        /*01bc*/ 	.word	0x0500001f


	//   ....[64]....
        /*01c0*/ 	.word	0x0500001f


	//   ....[65]....
        /*01c4*/ 	.word	0x0500001f


	//   ....[66]....
        /*01c8*/ 	.word	0x0500001f


	//   ....[67]....
        /*01cc*/ 	.word	0x0500001f


	//   ....[68]....
        /*01d0*/ 	.word	0x0500001f


	//   ....[69]....
        /*01d4*/ 	.word	0x0500001f


	//   ....[70]....
        /*01d8*/ 	.word	0x0500001f


	//   ....[71]....
        /*01dc*/ 	.word	0x0500001f


	//   ....[72]....
        /*01e0*/ 	.word	0x0500001f


	//   ....[73]....
        /*01e4*/ 	.word	0x0500001f


	//   ....[74]....
        /*01e8*/ 	.word	0x0500001f


	//   ....[75]....
        /*01ec*/ 	.word	0x0500001f


	//   ....[76]....
        /*01f0*/ 	.word	0x0500001f


	//   ....[77]....
        /*01f4*/ 	.word	0x0500001f


	//   ....[78]....
        /*01f8*/ 	.word	0x0500001f


	//   ....[79]....
        /*01fc*/ 	.word	0x0500001f


	//   ....[80]....
        /*0200*/ 	.word	0x0500001f


	//   ....[81]....
        /*0204*/ 	.word	0x0500001f


	//   ....[82]....
        /*0208*/ 	.word	0x0500001f


	//   ....[83]....
        /*020c*/ 	.word	0x0500001f


	//   ....[84]....
        /*0210*/ 	.word	0x0500001f


	//   ....[85]....
        /*0214*/ 	.word	0x0500001f


	//   ....[86]....
        /*0218*/ 	.word	0x0500001f


	//   ....[87]....
        /*021c*/ 	.word	0x0500001f


	//   ....[88]....
        /*0220*/ 	.word	0x0500001f


	//   ....[89]....
        /*0224*/ 	.word	0x0500001f


	//   ....[90]....
        /*0228*/ 	.word	0x0500001f


	//   ....[91]....
        /*022c*/ 	.word	0x0500001f


	//   ....[92]....
        /*0230*/ 	.word	0x0500001f


	//   ....[93]....
        /*0234*/ 	.word	0x0500001f


	//   ....[94]....
        /*0238*/ 	.word	0x0500001f


	//   ....[95]....
        /*023c*/ 	.word	0x0500001f


	//   ....[96]....
        /*0240*/ 	.word	0x0500001f


	//----- nvinfo : EIATTR_COOP_GROUP_INSTR_OFFSETS
	.align		4
.L_20517:
        /*0244*/ 	.byte	0x04, 0x28
        /*0246*/ 	.short	(.L_20519 - .L_20518)


	//   ....[0]....
.L_20518:
        /*0248*/ 	.word	0x00002550


	//   ....[1]....
        /*024c*/ 	.word	0x000025a0


	//   ....[2]....
        /*0250*/ 	.word	0x000025f0


	//   ....[3]....
        /*0254*/ 	.word	0x00002640


	//   ....[4]....
        /*0258*/ 	.word	0x00002690


	//   ....[5]....
        /*025c*/ 	.word	0x000026e0


	//   ....[6]....
        /*0260*/ 	.word	0x00002750


	//   ....[7]....
        /*0264*/ 	.word	0x000027b0


	//   ....[8]....
        /*0268*/ 	.word	0x00002810


	//   ....[9]....
        /*026c*/ 	.word	0x00002870


	//   ....[10]....
        /*0270*/ 	.word	0x000028d0


	//   ....[11]....
        /*0274*/ 	.word	0x00002930


	//   ....[12]....
        /*0278*/ 	.word	0x00002990


	//   ....[13]....
        /*027c*/ 	.word	0x000029f0


	//   ....[14]....
        /*0280*/ 	.word	0x00002a50


	//   ....[15]....
        /*0284*/ 	.word	0x00002ab0


	//   ....[16]....
        /*0288*/ 	.word	0x00003f00


	//   ....[17]....
        /*028c*/ 	.word	0x00003f50


	//   ....[18]....
        /*0290*/ 	.word	0x00003fa0


	//   ....[19]....
        /*0294*/ 	.word	0x00003ff0


	//   ....[20]....
        /*0298*/ 	.word	0x00004040


	//   ....[21]....
        /*029c*/ 	.word	0x00004090


	//   ....[22]....
        /*02a0*/ 	.word	0x00004100


	//   ....[23]....
        /*02a4*/ 	.word	0x00004160


	//   ....[24]....
        /*02a8*/ 	.word	0x000041c0


	//   ....[25]....
        /*02ac*/ 	.word	0x00004220


	//   ....[26]....
        /*02b0*/ 	.word	0x00004280


	//   ....[27]....
        /*02b4*/ 	.word	0x000042e0


	//   ....[28]....
        /*02b8*/ 	.word	0x00004340


	//   ....[29]....
        /*02bc*/ 	.word	0x000043a0


	//   ....[30]....
        /*02c0*/ 	.word	0x00004400


	//   ....[31]....
        /*02c4*/ 	.word	0x00004460


	//   ....[32]....
        /*02c8*/ 	.word	0x000056b0


	//   ....[33]....
        /*02cc*/ 	.word	0x00005700


	//   ....[34]....
        /*02d0*/ 	.word	0x00005750


	//   ....[35]....
        /*02d4*/ 	.word	0x000057a0


	//   ....[36]....
        /*02d8*/ 	.word	0x000057f0


	//   ....[37]....
        /*02dc*/ 	.word	0x00005860


	//   ....[38]....
        /*02e0*/ 	.word	0x000058c0


	//   ....[39]....
        /*02e4*/ 	.word	0x00005920


	//   ....[40]....
        /*02e8*/ 	.word	0x00005980


	//   ....[41]....
        /*02ec*/ 	.word	0x000059e0


	//   ....[42]....
        /*02f0*/ 	.word	0x00005a40


	//   ....[43]....
        /*02f4*/ 	.word	0x00005aa0


	//   ....[44]....
        /*02f8*/ 	.word	0x00005b00


	//   ....[45]....
        /*02fc*/ 	.word	0x00005b60


	//   ....[46]....
        /*0300*/ 	.word	0x00005bc0


	//   ....[47]....
        /*0304*/ 	.word	0x00005c20


	//   ....[48]....
        /*0308*/ 	.word	0x00005c80


	//   ....[49]....
        /*030c*/ 	.word	0x00006450


	//   ....[50]....
        /*0310*/ 	.word	0x000064d0


	//   ....[51]....
        /*0314*/ 	.word	0x00006550


	//   ....[52]....
        /*0318*/ 	.word	0x000065d0


	//   ....[53]....
        /*031c*/ 	.word	0x00006650


	//   ....[54]....
        /*0320*/ 	.word	0x000066d0


	//   ....[55]....
        /*0324*/ 	.word	0x00006750


	//   ....[56]....
        /*0328*/ 	.word	0x000067d0


	//   ....[57]....
        /*032c*/ 	.word	0x00006850


	//   ....[58]....
        /*0330*/ 	.word	0x000068d0


	//   ....[59]....
        /*0334*/ 	.word	0x00006950


	//   ....[60]....
        /*0338*/ 	.word	0x000069d0


	//   ....[61]....
        /*033c*/ 	.word	0x00006a50


	//   ....[62]....
        /*0340*/ 	.word	0x00006ad0


	//   ....[63]....
        /*0344*/ 	.word	0x00006b50


	//   ....[64]....
        /*0348*/ 	.word	0x00006bd0


	//   ....[65]....
        /*034c*/ 	.word	0x00006c50


	//   ....[66]....
        /*0350*/ 	.word	0x00006cd0


	//   ....[67]....
        /*0354*/ 	.word	0x00006d50


	//   ....[68]....
        /*0358*/ 	.word	0x00006dd0


	//   ....[69]....
        /*035c*/ 	.word	0x00006e50


	//   ....[70]....
        /*0360*/ 	.word	0x00006ed0


	//   ....[71]....
        /*0364*/ 	.word	0x00006f50


	//   ....[72]....
        /*0368*/ 	.word	0x00006fd0


	//   ....[73]....
        /*036c*/ 	.word	0x00007050


	//   ....[74]....
        /*0370*/ 	.word	0x000070d0


	//   ....[75]....
        /*0374*/ 	.word	0x00007150


	//   ....[76]....
        /*0378*/ 	.word	0x000071d0


	//   ....[77]....
        /*037c*/ 	.word	0x00007250


	//   ....[78]....
        /*0380*/ 	.word	0x000072d0


	//   ....[79]....
        /*0384*/ 	.word	0x00007350


	//   ....[80]....
        /*0388*/ 	.word	0x000073d0


	//   ....[81]....
        /*038c*/ 	.word	0x00007440


	//   ....[82]....
        /*0390*/ 	.word	0x000074c0


	//   ....[83]....
        /*0394*/ 	.word	0x00007540


	//   ....[84]....
        /*0398*/ 	.word	0x000075c0


	//   ....[85]....
        /*039c*/ 	.word	0x00007640


	//   ....[86]....
        /*03a0*/ 	.word	0x000076c0


	//   ....[87]....
        /*03a4*/ 	.word	0x00007740


	//   ....[88]....
        /*03a8*/ 	.word	0x000077c0


	//   ....[89]....
        /*03ac*/ 	.word	0x00007840


	//   ....[90]....
        /*03b0*/ 	.word	0x000078c0


	//   ....[91]....
        /*03b4*/ 	.word	0x00007940


	//   ....[92]....
        /*03b8*/ 	.word	0x000079c0


	//   ....[93]....
        /*03bc*/ 	.word	0x00007a40


	//   ....[94]....
        /*03c0*/ 	.word	0x00007ac0


	//   ....[95]....
        /*03c4*/ 	.word	0x00007b40


	//   ....[96]....
        /*03c8*/ 	.word	0x00007bc0


	//----- nvinfo : EIATTR_VRC_CTA_INIT_COUNT
	.align		4
.L_20519:
        /*03cc*/ 	.byte	0x02, 0x4a
	.zero		1
	.zero		1


	//----- nvinfo : EIATTR_EXIT_INSTR_OFFSETS
	.align		4
        /*03d0*/ 	.byte	0x04, 0x1c
        /*03d2*/ 	.short	(.L_20521 - .L_20520)


	//   ....[0]....
.L_20520:
        /*03d4*/ 	.word	0x000007b0


	//   ....[1]....
        /*03d8*/ 	.word	0x00005ed0


	//   ....[2]....
        /*03dc*/ 	.word	0x00006200


	//   ....[3]....
        /*03e0*/ 	.word	0x00006400


	//----- nvinfo : EIATTR_MAX_THREADS
	.align		4
.L_20521:
        /*03e4*/ 	.byte	0x04, 0x05
        /*03e6*/ 	.short	(.L_20523 - .L_20522)
.L_20522:
        /*03e8*/ 	.word	0x00000100
        /*03ec*/ 	.word	0x00000001
        /*03f0*/ 	.word	0x00000001


	//----- nvinfo : EIATTR_CRS_STACK_SIZE
	.align		4
.L_20523:
        /*03f4*/ 	.byte	0x04, 0x1e
        /*03f6*/ 	.short	(.L_20525 - .L_20524)
.L_20524:
        /*03f8*/ 	.word	0x00000000


	//----- nvinfo : EIATTR_CBANK_PARAM_SIZE
	.align		4
.L_20525:
        /*03fc*/ 	.byte	0x03, 0x19
        /*03fe*/ 	.short	0x0030


	//----- nvinfo : EIATTR_PARAM_CBANK
	.align		4
        /*0400*/ 	.byte	0x04, 0x0a
        /*0402*/ 	.short	(.L_20527 - .L_20526)
	.align		4
.L_20526:
        /*0404*/ 	.word	index@(.nv.constant0._Z9cuda_gemmIiLi256ELi1ELi1ELi64ELi32ELi32ELi32ELi1ELi0EEviiiPT_S1_S1_ii)
        /*0408*/ 	.short	0x0380
        /*040a*/ 	.short	0x0030


	//----- nvinfo : EIATTR_SW_WAR
	.align		4
.L_20527:
        /*040c*/ 	.byte	0x04, 0x36
        /*040e*/ 	.short	(.L_20529 - .L_20528)
.L_20528:
        /*0410*/ 	.word	0x00000008
.L_20529:


//--------------------- .nv.info._Z9cuda_gemmIiLi256ELi1ELi1ELi64ELi32ELi32ELi32ELi0ELi1EEviiiPT_S1_S1_ii --------------------------
	.section	.nv.info._Z9cuda_gemmIiLi256ELi1ELi1ELi64ELi32ELi32ELi32ELi0ELi1EEviiiPT_S1_S1_ii,"",@"SHT_CUDA_INFO"
	.sectionflags	@""
	.align	4


	//----- nvinfo : EIATTR_CUDA_API_VERSION
	.align		4
        /*0000*/ 	.byte	0x04, 0x37
        /*0002*/ 	.short	(.L_20531 - .L_20530)
.L_20530:
        /*0004*/ 	.word	0x00000082


	//----- nvinfo : EIATTR_KPARAM_INFO
	.align		4
.L_20531:
        /*0008*/ 	.byte	0x04, 0x17
        /*000a*/ 	.short	(.L_20533 - .L_20532)
.L_20532:
        /*000c*/ 	.word	0x00000000
        /*0010*/ 	.short	0x0007
        /*0012*/ 	.short	0x002c
        /*0014*/ 	.byte	0x00, 0xf0, 0x11, 0x00


	//----- nvinfo : EIATTR_KPARAM_INFO
	.align		4
.L_20533:
        /*0018*/ 	.byte	0x04, 0x17
        /*001a*/ 	.short	(.L_20535 - .L_20534)
.L_20534:
        /*001c*/ 	.word	0x00000000
        /*0020*/ 	.short	0x0006
        /*0022*/ 	.short	0x0028
        /*0024*/ 	.byte	0x00, 0xf0, 0x11, 0x00


	//----- nvinfo : EIATTR_KPARAM_INFO
	.align		4
.L_20535:
        /*0028*/ 	.byte	0x04, 0x17
        /*002a*/ 	.short	(.L_20537 - .L_20536)
.L_20536:
        /*002c*/ 	.word	0x00000000
        /*0030*/ 	.short	0x0005
        /*0032*/ 	.short	0x0020
        /*0034*/ 	.byte	0x00, 0xf5, 0x21, 0x00


	//----- nvinfo : EIATTR_KPARAM_INFO
	.align		4
.L_20537:
        /*0038*/ 	.byte	0x04, 0x17
        /*003a*/ 	.short	(.L_20539 - .L_20538)
.L_20538:
        /*003c*/ 	.word	0x00000000
        /*0040*/ 	.short	0x0004
        /*0042*/ 	.short	0x0018
        /*0044*/ 	.byte	0x00, 0xf5, 0x21, 0x00


	//----- nvinfo : EIATTR_KPARAM_INFO
	.align		4
.L_20539:
        /*0048*/ 	.byte	0x04, 0x17
        /*004a*/ 	.short	(.L_20541 - .L_20540)
.L_20540:
        /*004c*/ 	.word	0x00000000
        /*0050*/ 	.short	0x0003
        /*0052*/ 	.short	0x0010
        /*0054*/ 	.byte	0x00, 0xf5, 0x21, 0x00


	//----- nvinfo : EIATTR_KPARAM_INFO
	.align		4
.L_20541:
        /*0058*/ 	.byte	0x04, 0x17
        /*005a*/ 	.short	(.L_20543 - .L_20542)
.L_20542:
        /*005c*/ 	.word	0x00000000
        /*0060*/ 	.short	0x0002
        /*0062*/ 	.short	0x0008
        /*0064*/ 	.byte	0x00, 0xf0, 0x11, 0x00


	//----- nvinfo : EIATTR_KPARAM_INFO
	.align		4
.L_20543:
        /*0068*/ 	.byte	0x04, 0x17
        /*006a*/ 	.short	(.L_20545 - .L_20544)
.L_20544:
        /*006c*/ 	.word	0x00000000
        /*0070*/ 	.short	0x0001
        /*0072*/ 	.short	0x0004
        /*0074*/ 	.byte	0x00, 0xf0, 0x11, 0x00


	//----- nvinfo : EIATTR_KPARAM_INFO
	.align		4
.L_20545:
        /*0078*/ 	.byte	0x04, 0x17
        /*007a*/ 	.short	(.L_20547 - .L_20546)
.L_20546:
        /*007c*/ 	.word	0x00000000
        /*0080*/ 	.short	0x0000
        /*0082*/ 	.short	0x0000
        /*0084*/ 	.byte	0x00, 0xf0, 0x11, 0x00


	//----- nvinfo : EIATTR_SPARSE_MMA_MASK
	.align		4
.L_20547:
        /*0088*/ 	.byte	0x03, 0x50
        /*008a*/ 	.short	0x0000


	//----- nvinfo : EIATTR_MAXREG_COUNT
	.align		4
        /*008c*/ 	.byte	0x03, 0x1b
        /*008e*/ 	.short	0x00ff


	//----- nvinfo : EIATTR_NUM_BARRIERS
	.align		4
        /*0090*/ 	.byte	0x02, 0x4c
        /*0092*/ 	.byte	0x01
	.zero		1


	//----- nvinfo : EIATTR_MERCURY_ISA_VERSION
	.align		4
        /*0094*/ 	.byte	0x03, 0x5f
        /*0096*/ 	.short	0x0101


	//----- nvinfo : EIATTR_COOP_GROUP_MASK_REGIDS
	.align		4
        /*0098*/ 	.byte	0x04, 0x29
        /*009a*/ 	.short	(.L_20549 - .L_20548)


	//   ....[0]....
.L_20548:
        /*009c*/ 	.word	0xffffffff


	//   ....[1]....
        /*00a0*/ 	.word	0xffffffff


	//   ....[2]....
        /*00a4*/ 	.word	0xffffffff


	//   ....[3]....
        /*00a8*/ 	.word	0xffffffff


	//   ....[4]....
        /*00ac*/ 	.word	0xffffffff


	//   ....[5]....
        /*00b0*/ 	.word	0xffffffff


	//   ....[6]....
        /*00b4*/ 	.word	0xffffffff


	//   ....[7]....
        /*00b8*/ 	.word	0xffffffff


	//   ....[8]....
        /*00bc*/ 	.word	0xffffffff


	//   ....[9]....
        /*00c0*/ 	.word	0xffffffff


	//   ....[10]....
        /*00c4*/ 	.word	0xffffffff


	//   ....[11]....
        /*00c8*/ 	.word	0xffffffff


	//   ....[12]....
        /*00cc*/ 	.word	0xffffffff


	//   ....[13]....
        /*00d0*/ 	.word	0xffffffff


	//   ....[14]....
        /*00d4*/ 	.word	0xffffffff


	//   ....[15]....
        /*00d8*/ 	.word	0xffffffff


	//   ....[16]....
        /*00dc*/ 	.word	0xffffffff


	//   ....[17]....
        /*00e0*/ 	.word	0x05000000


	//   ....[18]....
        /*00e4*/ 	.word	0x05000000


	//   ....[19]....
        /*00e8*/ 	.word	0x05000000


	//   ....[20]....
        /*00ec*/ 	.word	0x05000000


	//   ....[21]....
        /*00f0*/ 	.word	0x05000000


	//   ....[22]....
        /*00f4*/ 	.word	0x05000000


	//   ....[23]....
        /*00f8*/ 	.word	0x05000000


	//   ....[24]....
        /*00fc*/ 	.word	0x05000000


	//   ....[25]....
        /*0100*/ 	.word	0x05000000


	//   ....[26]....
        /*0104*/ 	.word	0x05000000


	//   ....[27]....
        /*0108*/ 	.word	0x05000000


	//   ....[28]....
        /*010c*/ 	.word	0x05000000


	//   ....[29]....
        /*0110*/ 	.word	0x05000000


	//   ....[30]....
        /*0114*/ 	.word	0x05000000


	//   ....[31]....
        /*0118*/ 	.word	0x05000000


	//   ....[32]....
        /*011c*/ 	.word	0x05000000


	//----- nvinfo : EIATTR_COOP_GROUP_INSTR_OFFSETS
	.align		4
.L_20549:
        /*0120*/ 	.byte	0x04, 0x28
        /*0122*/ 	.short	(.L_20551 - .L_20550)


	//   ....[0]....
.L_20550:
        /*0124*/ 	.word	0x000010b0


	//   ....[1]....
        /*0128*/ 	.word	0x000010c0


	//   ....[2]....
        /*012c*/ 	.word	0x000010f0


	//   ....[3]....
        /*0130*/ 	.word	0x00001100


	//   ....[4]....
        /*0134*/ 	.word	0x00001120


	//   ....[5]....
        /*0138*/ 	.word	0x00001140


	//   ....[6]....
        /*013c*/ 	.word	0x00001160


	//   ....[7]....
        /*0140*/ 	.word	0x00001180


	//   ....[8]....
        /*0144*/ 	.word	0x000011a0


	//   ....[9]....
        /*0148*/ 	.word	0x000011c0


	//   ....[10]....
        /*014c*/ 	.word	0x000011e0


	//   ....[11]....
        /*0150*/ 	.word	0x00001200


	//   ....[12]....
        /*0154*/ 	.word	0x00001220


	//   ....[13]....
        /*0158*/ 	.word	0x00001240


	//   ....[14]....
        /*015c*/ 	.word	0x00001260


	//   ....[15]....
        /*0160*/ 	.word	0x00001280


	//   ....[16]....
        /*0164*/ 	.word	0x000012c0


	//   ....[17]....
        /*0168*/ 	.word	0x00001a50


	//   ....[18]....
        /*016c*/ 	.word	0x00001ac0


	//   ....[19]....
        /*0170*/ 	.word	0x00001b20


	//   ....[20]....
        /*0174*/ 	.word	0x00001b90


	//   ....[21]....
        /*0178*/ 	.word	0x00001c00


	//   ....[22]....
        /*017c*/ 	.word	0x00001c70


	//   ....[23]....
        /*0180*/ 	.word	0x00001ce0


	//   ....[24]....
        /*0184*/ 	.word	0x00001d50


	//   ....[25]....
        /*0188*/ 	.word	0x00001dc0


	//   ....[26]....
        /*018c*/ 	.word	0x00001e30


	//   ....[27]....
        /*0190*/ 	.word	0x00001ea0


	//   ....[28]....
        /*0194*/ 	.word	0x00001f10


	//   ....[29]....
        /*0198*/ 	.word	0x00001f80


	//   ....[30]....
        /*019c*/ 	.word	0x00001ff0


	//   ....[31]....
        /*01a0*/ 	.word	0x00002060


	//   ....[32]....
        /*01a4*/ 	.word	0x000020d0


	//----- nvinfo : EIATTR_VRC_CTA_INIT_COUNT
	.align		4
.L_20551:
        /*01a8*/ 	.byte	0x02, 0x4a
	.zero		1
	.zero		1


	//----- nvinfo : EIATTR_EXIT_INSTR_OFFSETS
	.align		4
        /*01ac*/ 	.byte	0x04, 0x1c
        /*01ae*/ 	.short	(.L_20553 - .L_20552)


	//   ....[0]....
.L_20552:
        /*01b0*/ 	.word	0x00000560


	//   ....[1]....
        /*01b4*/ 	.word	0x00001370


	//   ....[2]....
        /*01b8*/ 	.word	0x00001730


	//   ....[3]....
        /*01bc*/ 	.word	0x00001a00


	//----- nvinfo : EIATTR_MAX_THREADS
	.align		4
.L_20553:
        /*01c0*/ 	.byte	0x04, 0x05
        /*01c2*/ 	.short	(.L_20555 - .L_20554)
.L_20554:
        /*01c4*/ 	.word	0x00000100
        /*01c8*/ 	.word	0x00000001
        /*01cc*/ 	.word	0x00000001


	//----- nvinfo : EIATTR_CRS_STACK_SIZE
	.align		4
.L_20555:
        /*01d0*/ 	.byte	0x04, 0x1e
        /*01d2*/ 	.short	(.L_20557 - .L_20556)
.L_20556:
        /*01d4*/ 	.word	0x00000000


	//----- nvinfo : EIATTR_CBANK_PARAM_SIZE
	.align		4
.L_20557:
        /*01d8*/ 	.byte	0x03, 0x19
        /*01da*/ 	.short	0x0030


	//----- nvinfo : EIATTR_PARAM_CBANK
	.align		4
        /*01dc*/ 	.byte	0x04, 0x0a
        /*01de*/ 	.short	(.L_20559 - .L_20558)
	.align		4
.L_20558:
        /*01e0*/ 	.word	index@(.nv.constant0._Z9cuda_gemmIiLi256ELi1ELi1ELi64ELi32ELi32ELi32ELi0ELi1EEviiiPT_S1_S1_ii)
        /*01e4*/ 	.short	0x0380
        /*01e6*/ 	.short	0x0030


	//----- nvinfo : EIATTR_SW_WAR
	.align		4
.L_20559:
        /*01e8*/ 	.byte	0x04, 0x36
        /*01ea*/ 	.short	(.L_20561 - .L_20560)
.L_20560:
        /*01ec*/ 	.word	0x00000008
.L_20561:


//--------------------- .nv.info._Z9cuda_gemmIiLi256ELi1ELi1ELi64ELi32ELi32ELi32ELi0ELi0EEviiiPT_S1_S1_ii --------------------------
	.section	.nv.info._Z9cuda_gemmIiLi256ELi1ELi1ELi64ELi32ELi32ELi32ELi0ELi0EEviiiPT_S1_S1_ii,"",@"SHT_CUDA_INFO"
	.sectionflags	@""
	.align	4


	//----- nvinfo : EIATTR_CUDA_API_VERSION
	.align		4
        /*0000*/ 	.byte	0x04, 0x37
        /*0002*/ 	.short	(.L_20563 - .L_20562)
.L_20562:
        /*0004*/ 	.word	0x00000082


	//----- nvinfo : EIATTR_KPARAM_INFO
	.align		4
.L_20563:
        /*0008*/ 	.byte	0x04, 0x17
        /*000a*/ 	.short	(.L_20565 - .L_20564)
.L_20564:
        /*000c*/ 	.word	0x00000000
        /*0010*/ 	.short	0x0007
        /*0012*/ 	.short	0x002c
        /*0014*/ 	.byte	0x00, 0xf0, 0x11, 0x00


	//----- nvinfo : EIATTR_KPARAM_INFO
	.align		4
.L_20565:
        /*0018*/ 	.byte	0x04, 0x17
        /*001a*/ 	.short	(.L_20567 - .L_20566)
.L_20566:
        /*001c*/ 	.word	0x00000000
        /*0020*/ 	.short	0x0006
        /*0022*/ 	.short	0x0028
        /*0024*/ 	.byte	0x00, 0xf0, 0x11, 0x00


	//----- nvinfo : EIATTR_KPARAM_INFO
	.align		4
.L_20567:
        /*0028*/ 	.byte	0x04, 0x17
        /*002a*/ 	.short	(.L_20569 - .L_20568)
.L_20568:
        /*002c*/ 	.word	0x00000000
        /*0030*/ 	.short	0x0005
        /*0032*/ 	.short	0x0020
        /*0034*/ 	.byte	0x00, 0xf5, 0x21, 0x00


	//----- nvinfo : EIATTR_KPARAM_INFO
	.align		4
.L_20569:
        /*0038*/ 	.byte	0x04, 0x17
        /*003a*/ 	.short	(.L_20571 - .L_20570)
.L_20570:
        /*003c*/ 	.word	0x00000000
        /*0040*/ 	.short	0x0004
        /*0042*/ 	.short	0x0018
        /*0044*/ 	.byte	0x00, 0xf5, 0x21, 0x00


	//----- nvinfo : EIATTR_KPARAM_INFO
	.align		4
.L_20571:
        /*0048*/ 	.byte	0x04, 0x17
        /*004a*/ 	.short	(.L_20573 - .L_20572)
.L_20572:
        /*004c*/ 	.word	0x00000000
        /*0050*/ 	.short	0x0003
        /*0052*/ 	.short	0x0010
        /*0054*/ 	.byte	0x00, 0xf5, 0x21, 0x00


	//----- nvinfo : EIATTR_KPARAM_INFO
	.align		4
.L_20573:
        /*0058*/ 	.byte	0x04, 0x17
        /*005a*/ 	.short	(.L_20575 - .L_20574)
.L_20574:
        /*005c*/ 	.word	0x00000000
        /*0060*/ 	.short	0x0002
        /*0062*/ 	.short	0x0008
        /*0064*/ 	.byte	0x00, 0xf0, 0x11, 0x00


	//----- nvinfo : EIATTR_KPARAM_INFO
	.align		4
.L_20575:
        /*0068*/ 	.byte	0x04, 0x17
        /*006a*/ 	.short	(.L_20577 - .L_20576)
.L_20576:
        /*006c*/ 	.word	0x00000000
        /*0070*/ 	.short	0x0001
        /*0072*/ 	.short	0x0004
        /*0074*/ 	.byte	0x00, 0xf0, 0x11, 0x00


	//----- nvinfo : EIATTR_KPARAM_INFO
	.align		4
.L_20577:
        /*0078*/ 	.byte	0x04, 0x17
        /*007a*/ 	.short	(.L_20579 - .L_20578)
.L_20578:
        /*007c*/ 	.word	0x00000000
        /*0080*/ 	.short	0x0000
        /*0082*/ 	.short	0x0000
        /*0084*/ 	.byte	0x00, 0xf0, 0x11, 0x00


	//----- nvinfo : EIATTR_SPARSE_MMA_MASK
	.align		4
.L_20579:
        /*0088*/ 	.byte	0x03, 0x50
        /*008a*/ 	.short	0x0000


	//----- nvinfo : EIATTR_MAXREG_COUNT
	.align		4
        /*008c*/ 	.byte	0x03, 0x1b
        /*008e*/ 	.short	0x00ff


	//----- nvinfo : EIATTR_NUM_BARRIERS
	.align		4
        /*0090*/ 	.byte	0x02, 0x4c
        /*0092*/ 	.byte	0x01
	.zero		1


	//----- nvinfo : EIATTR_MERCURY_ISA_VERSION
	.align		4
        /*0094*/ 	.byte	0x03, 0x5f
        /*0096*/ 	.short	0x0101


	//----- nvinfo : EIATTR_COOP_GROUP_MASK_REGIDS
	.align		4
        /*0098*/ 	.byte	0x04, 0x29
        /*009a*/ 	.short	(.L_20581 - .L_20580)


	//   ....[0]....
.L_20580:
        /*009c*/ 	.word	0xffffffff


	//   ....[1]....
        /*00a0*/ 	.word	0xffffffff


	//   ....[2]....
        /*00a4*/ 	.word	0xffffffff


	//   ....[3]....
        /*00a8*/ 	.word	0xffffffff


	//   ....[4]....
        /*00ac*/ 	.word	0xffffffff


	//   ....[5]....
        /*00b0*/ 	.word	0xffffffff


	//   ....[6]....
        /*00b4*/ 	.word	0xffffffff


	//   ....[7]....
        /*00b8*/ 	.word	0xffffffff


	//   ....[8]....
        /*00bc*/ 	.word	0xffffffff


	//   ....[9]....
        /*00c0*/ 	.word	0xffffffff


	//   ....[10]....
        /*00c4*/ 	.word	0xffffffff


	//   ....[11]....
        /*00c8*/ 	.word	0xffffffff


	//   ....[12]....
        /*00cc*/ 	.word	0xffffffff


	//   ....[13]....
        /*00d0*/ 	.word	0xffffffff


	//   ....[14]....
        /*00d4*/ 	.word	0xffffffff


	//   ....[15]....
        /*00d8*/ 	.word	0xffffffff


	//   ....[16]....
        /*00dc*/ 	.word	0xffffffff


	//   ....[17]....
        /*00e0*/ 	.word	0xffffffff


	//   ....[18]....
        /*00e4*/ 	.word	0xffffffff


	//   ....[19]....
        /*00e8*/ 	.word	0xffffffff


	//   ....[20]....
        /*00ec*/ 	.word	0xffffffff


	//   ....[21]....
        /*00f0*/ 	.word	0xffffffff


	//   ....[22]....
        /*00f4*/ 	.word	0xffffffff


	//   ....[23]....
        /*00f8*/ 	.word	0xffffffff


	//   ....[24]....
        /*00fc*/ 	.word	0xffffffff


	//   ....[25]....
        /*0100*/ 	.word	0xffffffff


	//   ....[26]....
        /*0104*/ 	.word	0xffffffff


	//   ....[27]....
        /*0108*/ 	.word	0xffffffff


	//   ....[28]....
        /*010c*/ 	.word	0xffffffff


	//   ....[29]....
        /*0110*/ 	.word	0xffffffff


	//   ....[30]....
        /*0114*/ 	.word	0xffffffff


	//   ....[31]....
        /*0118*/ 	.word	0xffffffff


	//   ....[32]....
        /*011c*/ 	.word	0xffffffff


	//   ....[33]....
        /*0120*/ 	.word	0xffffffff


	//   ....[34]....
        /*0124*/ 	.word	0xffffffff


	//   ....[35]....
        /*0128*/ 	.word	0xffffffff


	//   ....[36]....
        /*012c*/ 	.word	0xffffffff


	//   ....[37]....
        /*0130*/ 	.word	0xffffffff


	//   ....[38]....
        /*0134*/ 	.word	0xffffffff


	//   ....[39]....
        /*0138*/ 	.word	0xffffffff


	//   ....[40]....
        /*013c*/ 	.word	0xffffffff


	//   ....[41]....
        /*0140*/ 	.word	0xffffffff


	//   ....[42]....
        /*0144*/ 	.word	0xffffffff


	//   ....[43]....
        /*0148*/ 	.word	0xffffffff


	//   ....[44]....
        /*014c*/ 	.word	0xffffffff


	//   ....[45]....
        /*0150*/ 	.word	0xffffffff


	//   ....[46]....
        /*0154*/ 	.word	0xffffffff


	//   ....[47]....
        /*0158*/ 	.word	0xffffffff


	//   ....[48]....
        /*015c*/ 	.word	0xffffffff


	//   ....[49]....
        /*0160*/ 	.word	0x0500001f


	//   ....[50]....
        /*0164*/ 	.word	0x0500001f


	//   ....[51]....
        /*0168*/ 	.word	0x0500001f


	//   ....[52]....
        /*016c*/ 	.word	0x0500001f


	//   ....[53]....
        /*0170*/ 	.word	0x0500001f


	//   ....[54]....
        /*0174*/ 	.word	0x0500001f


	//   ....[55]....
        /*0178*/ 	.word	0x0500001f


	//   ....[56]....
        /*017c*/ 	.word	0x0500001f


	//   ....[57]....
        /*0180*/ 	.word	0x0500001f


	//   ....[58]....
        /*0184*/ 	.word	0x0500001f


	//   ....[59]....
        /*0188*/ 	.word	0x0500001f


	//   ....[60]....
        /*018c*/ 	.word	0x0500001f


	//   ....[61]....
        /*0190*/ 	.word	0x0500001f


	//   ....[62]....
        /*0194*/ 	.word	0x0500001f


	//   ....[63]....
        /*0198*/ 	.word	0x0500001f


	//   ....[64]....
        /*019c*/ 	.word	0x0500001f


	//   ....[65]....
        /*01a0*/ 	.word	0x0500001f


	//   ....[66]....
        /*01a4*/ 	.word	0x0500001f


	//   ....[67]....
        /*01a8*/ 	.word	0x0500001f


	//   ....[68]....
        /*01ac*/ 	.word	0x0500001f


	//   ....[69]....
        /*01b0*/ 	.word	0x0500001f


	//   ....[70]....
        /*01b4*/ 	.word	0x0500001f


	//   ....[71]....
        /*01b8*/ 	.word	0x0500001f


	//   ....[72]....
        /*01bc*/ 	.word	0x0500001f


	//   ....[73]....
        /*01c0*/ 	.word	0x0500001f


	//   ....[74]....
        /*01c4*/ 	.word	0x0500001f


	//   ....[75]....
        /*01c8*/ 	.word	0x0500001f


	//   ....[76]....
        /*01cc*/ 	.word	0x0500001f


	//   ....[77]....
        /*01d0*/ 	.word	0x0500001f


	//   ....[78]....
        /*01d4*/ 	.word	0x0500001f


	//   ....[79]....
        /*01d8*/ 	.word	0x0500001f


	//   ....[80]....
        /*01dc*/ 	.word	0x0500001f


	//   ....[81]....
        /*01e0*/ 	.word	0x0500001f


	//   ....[82]....
        /*01e4*/ 	.word	0x0500001f


	//   ....[83]....
        /*01e8*/ 	.word	0x0500001f


	//   ....[84]....
        /*01ec*/ 	.word	0x0500001f


	//   ....[85]....
        /*01f0*/ 	.word	0x0500001f


	//   ....[86]....
        /*01f4*/ 	.word	0x0500001f


	//   ....[87]....
        /*01f8*/ 	.word	0x0500001f


	//   ....[88]....
        /*01fc*/ 	.word	0x0500001f


	//   ....[89]....
        /*0200*/ 	.word	0x0500001f


	//   ....[90]....
        /*0204*/ 	.word	0x0500001f


	//   ....[91]....
        /*0208*/ 	.word	0x0500001f


	//   ....[92]....
        /*020c*/ 	.word	0x0500001f


	//   ....[93]....
        /*0210*/ 	.word	0x0500001f


	//   ....[94]....
        /*0214*/ 	.word	0x0500001f


	//   ....[95]....
        /*0218*/ 	.word	0x0500001f


	//   ....[96]....
        /*021c*/ 	.word	0x0500001f


	//----- nvinfo : EIATTR_COOP_GROUP_INSTR_OFFSETS
	.align		4
.L_20581:
        /*0220*/ 	.byte	0x04, 0x28
        /*0222*/ 	.short	(.L_20583 - .L_20582)


	//   ....[0]....
.L_20582:
        /*0224*/ 	.word	0x00002610


	//   ....[1]....
        /*0228*/ 	.word	0x00002660


	//   ....[2]....
        /*022c*/ 	.word	0x000026b0


	//   ....[3]....
        /*0230*/ 	.word	0x00002700


	//   ....[4]....
        /*0234*/ 	.word	0x00002750


	//   ....[5]....
        /*0238*/ 	.word	0x000027a0


	//   ....[6]....
        /*023c*/ 	.word	0x00002820


	//   ....[7]....
        /*0240*/ 	.word	0x00002880


	//   ....[8]....
        /*0244*/ 	.word	0x000028e0


	//   ....[9]....
        /*0248*/ 	.word	0x00002940


	//   ....[10]....
        /*024c*/ 	.word	0x000029a0


	//   ....[11]....
        /*0250*/ 	.word	0x00002a00


	//   ....[12]....
        /*0254*/ 	.word	0x00002a60


	//   ....[13]....
        /*0258*/ 	.word	0x00002ac0


	//   ....[14]....
        /*025c*/ 	.word	0x00002b20


	//   ....[15]....
        /*0260*/ 	.word	0x00002b80


	//   ....[16]....
        /*0264*/ 	.word	0x00004080


	//   ....[17]....
        /*0268*/ 	.word	0x000040d0


	//   ....[18]....
        /*026c*/ 	.word	0x00004120


	//   ....[19]....
        /*0270*/ 	.word	0x00004170


	//   ....[20]....
        /*0274*/ 	.word	0x000041c0


	//   ....[21]....
        /*0278*/ 	.word	0x00004210


	//   ....[22]....
        /*027c*/ 	.word	0x00004290


	//   ....[23]....
        /*0280*/ 	.word	0x000042f0


	//   ....[24]....
        /*0284*/ 	.word	0x00004350


	//   ....[25]....
        /*0288*/ 	.word	0x000043b0


	//   ....[26]....
        /*028c*/ 	.word	0x00004410


	//   ....[27]....
        /*0290*/ 	.word	0x00004470


	//   ....[28]....
        /*0294*/ 	.word	0x000044d0


	//   ....[29]....
        /*0298*/ 	.word	0x00004530


	//   ....[30]....
        /*029c*/ 	.word	0x00004590


	//   ....[31]....
        /*02a0*/ 	.word	0x000045f0


	//   ....[32]....
        /*02a4*/ 	.word	0x00005840


	//   ....[33]....
        /*02a8*/ 	.word	0x00005890


	//   ....[34]....
        /*02ac*/ 	.word	0x000058e0


	//   ....[35]....
        /*02b0*/ 	.word	0x00005930


	//   ....[36]....
        /*02b4*/ 	.word	0x00005980


	//   ....[37]....
        /*02b8*/ 	.word	0x00005a00


	//   ....[38]....
        /*02bc*/ 	.word	0x00005a60


	//   ....[39]....
        /*02c0*/ 	.word	0x00005ac0


	//   ....[40]....
        /*02c4*/ 	.word	0x00005b20


	//   ....[41]....
        /*02c8*/ 	.word	0x00005b80


	//   ....[42]....
        /*02cc*/ 	.word	0x00005be0


	//   ....[43]....
        /*02d0*/ 	.word	0x00005c40


	//   ....[44]....
        /*02d4*/ 	.word	0x00005ca0


	//   ....[45]....
        /*02d8*/ 	.word	0x00005d00


	//   ....[46]....
        /*02dc*/ 	.word	0x00005d60


	//   ....[47]....
        /*02e0*/ 	.word	0x00005dc0


	//   ....[48]....
        /*02e4*/ 	.word	0x00005e10


	//   ....[49]....
        /*02e8*/ 	.word	0x00006ef0


	//   ....[50]....
        /*02ec*/ 	.word	0x00006f70


	//   ....[51]....
        /*02f0*/ 	.word	0x00006ff0


	//   ....[52]....
        /*02f4*/ 	.word	0x00007070


	//   ....[53]....
        /*02f8*/ 	.word	0x000070f0


	//   ....[54]....
        /*02fc*/ 	.word	0x00007170


	//   ....[55]....
        /*0300*/ 	.word	0x000071f0


	//   ....[56]....
        /*0304*/ 	.word	0x00007270


	//   ....[57]....
        /*0308*/ 	.word	0x000072f0


	//   ....[58]....
        /*030c*/ 	.word	0x00007370


	//   ....[59]....
        /*0310*/ 	.word	0x000073f0


	//   ....[60]....
        /*0314*/ 	.word	0x00007470


	//   ....[61]....
        /*0318*/ 	.word	0x000074f0


	//   ....[62]....
        /*031c*/ 	.word	0x00007570


	//   ....[63]....
        /*0320*/ 	.word	0x000075f0


	//   ....[64]....
        /*0324*/ 	.word	0x00007670


	//   ....[65]....
        /*0328*/ 	.word	0x000076f0


	//   ....[66]....
        /*032c*/ 	.word	0x00007770


	//   ....[67]....
        /*0330*/ 	.word	0x000077f0


	//   ....[68]....
        /*0334*/ 	.word	0x00007870


	//   ....[69]....
        /*0338*/ 	.word	0x000078f0


	//   ....[70]....
        /*033c*/ 	.word	0x00007970


	//   ....[71]....
        /*0340*/ 	.word	0x000079f0


	//   ....[72]....
        /*0344*/ 	.word	0x00007a70


	//   ....[73]....
        /*0348*/ 	.word	0x00007af0


	//   ....[74]....
        /*034c*/ 	.word	0x00007b70


	//   ....[75]....
        /*0350*/ 	.word	0x00007bf0


	//   ....[76]....
        /*0354*/ 	.word	0x00007c70


	//   ....[77]....
        /*0358*/ 	.word	0x00007cf0


	//   ....[78]....
        /*035c*/ 	.word	0x00007d70


	//   ....[79]....
        /*0360*/ 	.word	0x00007df0


	//   ....[80]....
        /*0364*/ 	.word	0x00007e70


	//   ....[81]....
        /*0368*/ 	.word	0x00007ee0


	//   ....[82]....
        /*036c*/ 	.word	0x00007f60


	//   ....[83]....
        /*0370*/ 	.word	0x00007fe0


	//   ....[84]....
        /*0374*/ 	.word	0x00008060


	//   ....[85]....
        /*0378*/ 	.word	0x000080e0


	//   ....[86]....
        /*037c*/ 	.word	0x00008160


	//   ....[87]....
        /*0380*/ 	.word	0x000081e0


	//   ....[88]....
        /*0384*/ 	.word	0x00008260


	//   ....[89]....
        /*0388*/ 	.word	0x000082e0


	//   ....[90]....
        /*038c*/ 	.word	0x00008360


	//   ....[91]....
        /*0390*/ 	.word	0x000083e0


	//   ....[92]....
        /*0394*/ 	.word	0x00008460


	//   ....[93]....
        /*0398*/ 	.word	0x000084e0


	//   ....[94]....
        /*039c*/ 	.word	0x00008560


	//   ....[95]....
        /*03a0*/ 	.word	0x000085e0


	//   ....[96]....
        /*03a4*/ 	.word	0x00008660


	//----- nvinfo : EIATTR_VRC_CTA_INIT_COUNT
	.align		4
.L_20583:
        /*03a8*/ 	.byte	0x02, 0x4a
	.zero		1
	.zero		1


	//----- nvinfo : EIATTR_EXIT_INSTR_OFFSETS
	.align		4
        /*03ac*/ 	.byte	0x04, 0x1c
        /*03ae*/ 	.short	(.L_20585 - .L_20584)


	//   ....[0]....
.L_20584:
        /*03b0*/ 	.word	0x00000790


	//   ....[1]....
        /*03b4*/ 	.word	0x00006060


	//   ....[2]....
        /*03b8*/ 	.word	0x00006700


	//   ....[3]....
        /*03bc*/ 	.word	0x00006ea0


	//----- nvinfo : EIATTR_MAX_THREADS
	.align		4
.L_20585:
        /*03c0*/ 	.byte	0x04, 0x05
        /*03c2*/ 	.short	(.L_20587 - .L_20586)
.L_20586:
        /*03c4*/ 	.word	0x00000100
        /*03c8*/ 	.word	0x00000001
        /*03cc*/ 	.word	0x00000001


	//----- nvinfo : EIATTR_CRS_STACK_SIZE
	.align		4
.L_20587:
        /*03d0*/ 	.byte	0x04, 0x1e
        /*03d2*/ 	.short	(.L_20589 - .L_20588)
.L_20588:
        /*03d4*/ 	.word	0x00000000


	//----- nvinfo : EIATTR_CBANK_PARAM_SIZE
	.align		4
.L_20589:
        /*03d8*/ 	.byte	0x03, 0x19
        /*03da*/ 	.short	0x0030


	//----- nvinfo : EIATTR_PARAM_CBANK
	.align		4
        /*03dc*/ 	.byte	0x04, 0x0a
        /*03de*/ 	.short	(.L_20591 - .L_20590)
	.align		4
.L_20590:
        /*03e0*/ 	.word	index@(.nv.constant0._Z9cuda_gemmIiLi256ELi1ELi1ELi64ELi32ELi32ELi32ELi0ELi0EEviiiPT_S1_S1_ii)
        /*03e4*/ 	.short	0x0380
        /*03e6*/ 	.short	0x0030


	//----- nvinfo : EIATTR_SW_WAR
	.align		4
.L_20591:
        /*03e8*/ 	.byte	0x04, 0x36
        /*03ea*/ 	.short	(.L_20593 - .L_20592)
.L_20592:
        /*03ec*/ 	.word	0x00000008
.L_20593:


//--------------------- .nv.info._Z9cuda_gemmIiLi256ELi1ELi1ELi64ELi16ELi16ELi32ELi1ELi1EEviiiPT_S1_S1_ii --------------------------
	.section	.nv.info._Z9cuda_gemmIiLi256ELi1ELi1ELi64ELi16ELi16ELi32ELi1ELi1EEviiiPT_S1_S1_ii,"",@"SHT_CUDA_INFO"
	.sectionflags	@""
	.align	4


	//----- nvinfo : EIATTR_CUDA_API_VERSION
	.align		4
        /*0000*/ 	.byte	0x04, 0x37
        /*0002*/ 	.short	(.L_20595 - .L_20594)
.L_20594:
        /*0004*/ 	.word	0x00000082


	//----- nvinfo : EIATTR_KPARAM_INFO
	.align		4
.L_20595:
        /*0008*/ 	.byte	0x04, 0x17
        /*000a*/ 	.short	(.L_20597 - .L_20596)
.L_20596:
        /*000c*/ 	.word	0x00000000
        /*0010*/ 	.short	0x0007
        /*0012*/ 	.short	0x002c
        /*0014*/ 	.byte	0x00, 0xf0, 0x11, 0x00


	//----- nvinfo : EIATTR_KPARAM_INFO
	.align		4
.L_20597:
        /*0018*/ 	.byte	0x04, 0x17
        /*001a*/ 	.short	(.L_20599 - .L_20598)
.L_20598:
        /*001c*/ 	.word	0x00000000
        /*0020*/ 	.short	0x0006
        /*0022*/ 	.short	0x0028
        /*0024*/ 	.byte	0x00, 0xf0, 0x11, 0x00


	//----- nvinfo : EIATTR_KPARAM_INFO
	.align		4
.L_20599:
        /*0028*/ 	.byte	0x04, 0x17
        /*002a*/ 	.short	(.L_20601 - .L_20600)
.L_20600:
        /*002c*/ 	.word	0x00000000
        /*0030*/ 	.short	0x0005
        /*0032*/ 	.short	0x0020
        /*0034*/ 	.byte	0x00, 0xf5, 0x21, 0x00


	//----- nvinfo : EIATTR_KPARAM_INFO
	.align		4
.L_20601:
        /*0038*/ 	.byte	0x04, 0x17
        /*003a*/ 	.short	(.L_20603 - .L_20602)
.L_20602:
        /*003c*/ 	.word	0x00000000
        /*0040*/ 	.short	0x0004
        /*0042*/ 	.short	0x0018
        /*0044*/ 	.byte	0x00, 0xf5, 0x21, 0x00


	//----- nvinfo : EIATTR_KPARAM_INFO
	.align		4
.L_20603:
        /*0048*/ 	.byte	0x04, 0x17
        /*004a*/ 	.short	(.L_20605 - .L_20604)
.L_20604:
        /*004c*/ 	.word	0x00000000
        /*0050*/ 	.short	0x0003
        /*0052*/ 	.short	0x0010
        /*0054*/ 	.byte	0x00, 0xf5, 0x21, 0x00


	//----- nvinfo : EIATTR_KPARAM_INFO
	.align		4
.L_20605:
        /*0058*/ 	.byte	0x04, 0x17
        /*005a*/ 	.short	(.L_20607 - .L_20606)
.L_20606:
        /*005c*/ 	.word	0x00000000
        /*0060*/ 	.short	0x0002
        /*0062*/ 	.short	0x0008
        /*0064*/ 	.byte	0x00, 0xf0, 0x11, 0x00


	//----- nvinfo : EIATTR_KPARAM_INFO
	.align		4
.L_20607:
        /*0068*/ 	.byte	0x04, 0x17
        /*006a*/ 	.short	(.L_20609 - .L_20608)
.L_20608:
        /*006c*/ 	.word	0x00000000
        /*0070*/ 	.short	0x0001
        /*0072*/ 	.short	0x0004
        /*0074*/ 	.byte	0x00, 0xf0, 0x11, 0x00


	//----- nvinfo : EIATTR_KPARAM_INFO
	.align		4
.L_20609:
        /*0078*/ 	.byte	0x04, 0x17
        /*007a*/ 	.short	(.L_20611 - .L_20610)
.L_20610:
        /*007c*/ 	.word	0x00000000
        /*0080*/ 	.short	0x0000
        /*0082*/ 	.short	0x0000
        /*0084*/ 	.byte	0x00, 0xf0, 0x11, 0x00


	//----- nvinfo : EIATTR_SPARSE_MMA_MASK
	.align		4
.L_20611:
        /*0088*/ 	.byte	0x03, 0x50
        /*008a*/ 	.short	0x0000


	//----- nvinfo : EIATTR_MAXREG_COUNT
	.align		4
        /*008c*/ 	.byte	0x03, 0x1b
        /*008e*/ 	.short	0x00ff


	//----- nvinfo : EIATTR_NUM_BARRIERS
	.align		4
        /*0090*/ 	.byte	0x02, 0x4c
        /*0092*/ 	.byte	0x01
	.zero		1


	//----- nvinfo : EIATTR_MERCURY_ISA_VERSION
	.align		4
        /*0094*/ 	.byte	0x03, 0x5f
        /*0096*/ 	.short	0x0101


	//----- nvinfo : EIATTR_COOP_GROUP_MASK_REGIDS
	.align		4
        /*0098*/ 	.byte	0x04, 0x29
        /*009a*/ 	.short	(.L_20613 - .L_20612)


	//   ....[0]....
.L_20612:
        /*009c*/ 	.word	0xffffffff


	//   ....[1]....
        /*00a0*/ 	.word	0xffffffff


	//   ....[2]....
        /*00a4*/ 	.word	0xffffffff


	//   ....[3]....
        /*00a8*/ 	.word	0xffffffff


	//   ....[4]....
        /*00ac*/ 	.word	0xffffffff


	//   ....[5]....
        /*00b0*/ 	.word	0xffffffff


	//   ....[6]....
        /*00b4*/ 	.word	0xffffffff


	//   ....[7]....
        /*00b8*/ 	.word	0xffffffff


	//   ....[8]....
        /*00bc*/ 	.word	0xffffffff


	//   ....[9]....
        /*00c0*/ 	.word	0xffffffff


	//   ....[10]....
        /*00c4*/ 	.word	0xffffffff


	//   ....[11]....
        /*00c8*/ 	.word	0xffffffff


	//   ....[12]....
        /*00cc*/ 	.word	0xffffffff


	//   ....[13]....
        /*00d0*/ 	.word	0xffffffff


	//   ....[14]....
        /*00d4*/ 	.word	0xffffffff


	//   ....[15]....
        /*00d8*/ 	.word	0xffffffff


	//   ....[16]....
        /*00dc*/ 	.word	0x05000026


	//   ....[17]....
        /*00e0*/ 	.word	0x05000026


	//   ....[18]....
        /*00e4*/ 	.word	0x05000026


	//   ....[19]....
        /*00e8*/ 	.word	0x05000026


	//   ....[20]....
        /*00ec*/ 	.word	0x05000026


	//   ....[21]....
        /*00f0*/ 	.word	0x05000026


	//   ....[22]....
        /*00f4*/ 	.word	0x05000026


	//   ....[23]....
        /*00f8*/ 	.word	0x05000026


	//   ....[24]....
        /*00fc*/ 	.word	0x05000026


	//   ....[25]....
        /*0100*/ 	.word	0x05000026


	//   ....[26]....
        /*0104*/ 	.word	0x05000026


	//   ....[27]....
        /*0108*/ 	.word	0x05000026


	//   ....[28]....
        /*010c*/ 	.word	0x05000026


	//   ....[29]....
        /*0110*/ 	.word	0x05000026


	//   ....[30]....
        /*0114*/ 	.word	0x05000026


	//   ....[31]....
        /*0118*/ 	.word	0x05000026


	//----- nvinfo : EIATTR_COOP_GROUP_INSTR_OFFSETS
	.align		4
.L_20613:
        /*011c*/ 	.byte	0x04, 0x28
        /*011e*/ 	.short	(.L_20615 - .L_20614)


	//   ....[0]....
.L_20614:
        /*0120*/ 	.word	0x000011b0


	//   ....[1]....
        /*0124*/ 	.word	0x000011c0


	//   ....[2]....
        /*0128*/ 	.word	0x000011d0


	//   ....[3]....
        /*012c*/ 	.word	0x00001200


	//   ....[4]....
        /*0130*/ 	.word	0x00001220


	//   ....[5]....
        /*0134*/ 	.word	0x00001240


	//   ....[6]....
        /*0138*/ 	.word	0x00001260


	//   ....[7]....
        /*013c*/ 	.word	0x00001280


	//   ....[8]....
        /*0140*/ 	.word	0x000012a0


	//   ....[9]....
        /*0144*/ 	.word	0x000012c0


	//   ....[10]....
        /*0148*/ 	.word	0x000012e0


	//   ....[11]....
        /*014c*/ 	.word	0x00001300


	//   ....[12]....
        /*0150*/ 	.word	0x00001320


	//   ....[13]....
        /*0154*/ 	.word	0x00001330


	//   ....[14]....
        /*0158*/ 	.word	0x00001350


	//   ....[15]....
        /*015c*/ 	.word	0x00001370


	//   ....[16]....
        /*0160*/ 	.word	0x000019e0


	//   ....[17]....
        /*0164*/ 	.word	0x00001a60


	//   ....[18]....
        /*0168*/ 	.word	0x00001ac0


	//   ....[19]....
        /*016c*/ 	.word	0x00001b30


	//   ....[20]....
        /*0170*/ 	.word	0x00001b80


	//   ....[21]....
        /*0174*/ 	.word	0x00001bf0


	//   ....[22]....
        /*0178*/ 	.word	0x00001c40


	//   ....[23]....
        /*017c*/ 	.word	0x00001cb0


	//   ....[24]....
        /*0180*/ 	.word	0x00001d00


	//   ....[25]....
        /*0184*/ 	.word	0x00001d70


	//   ....[26]....
        /*0188*/ 	.word	0x00001dc0


	//   ....[27]....
        /*018c*/ 	.word	0x00001e30


	//   ....[28]....
        /*0190*/ 	.word	0x00001e80


	//   ....[29]....
        /*0194*/ 	.word	0x00001ed0


	//   ....[30]....
        /*0198*/ 	.word	0x00001f30


	//   ....[31]....
        /*019c*/ 	.word	0x00001fb0


	//----- nvinfo : EIATTR_VRC_CTA_INIT_COUNT
	.align		4
.L_20615:
        /*01a0*/ 	.byte	0x02, 0x4a
	.zero		1
	.zero		1


	//----- nvinfo : EIATTR_EXIT_INSTR_OFFSETS
	.align		4
        /*01a4*/ 	.byte	0x04, 0x1c
        /*01a6*/ 	.short	(.L_20617 - .L_20616)


	//   ....[0]....
.L_20616:
        /*01a8*/ 	.word	0x000006d0


	//   ....[1]....
        /*01ac*/ 	.word	0x00001460


	//   ....[2]....
        /*01b0*/ 	.word	0x00001790


	//   ....[3]....
        /*01b4*/ 	.word	0x00001980


	//----- nvinfo : EIATTR_MAX_THREADS
	.align		4
.L_20617:
        /*01b8*/ 	.byte	0x04, 0x05
        /*01ba*/ 	.short	(.L_20619 - .L_20618)
.L_20618:
        /*01bc*/ 	.word	0x00000100
        /*01c0*/ 	.word	0x00000001
        /*01c4*/ 	.word	0x00000001


	//----- nvinfo : EIATTR_CRS_STACK_SIZE
	.align		4
.L_20619:
        /*01c8*/ 	.byte	0x04, 0x1e
        /*01ca*/ 	.short	(.L_20621 - .L_20620)
.L_20620:
        /*01cc*/ 	.word	0x00000000


	//----- nvinfo : EIATTR_CBANK_PARAM_SIZE
	.align		4
.L_20621:
        /*01d0*/ 	.byte	0x03, 0x19
        /*01d2*/ 	.short	0x0030


	//----- nvinfo : EIATTR_PARAM_CBANK
	.align		4
        /*01d4*/ 	.byte	0x04, 0x0a
        /*01d6*/ 	.short	(.L_20623 - .L_20622)
	.align		4
.L_20622:
        /*01d8*/ 	.word	index@(.nv.constant0._Z9cuda_gemmIiLi256ELi1ELi1ELi64ELi16ELi16ELi32ELi1ELi1EEviiiPT_S1_S1_ii)
        /*01dc*/ 	.short	0x0380
        /*01de*/ 	.short	0x0030


	//----- nvinfo : EIATTR_SW_WAR
	.align		4
.L_20623:
        /*01e0*/ 	.byte	0x04, 0x36
        /*01e2*/ 	.short	(.L_20625 - .L_20624)
.L_20624:
        /*01e4*/ 	.word	0x00000008
.L_20625:


//--------------------- .nv.info._Z9cuda_gemmIiLi256ELi1ELi1ELi64ELi16ELi16ELi32ELi1ELi0EEviiiPT_S1_S1_ii --------------------------
	.section	.nv.info._Z9cuda_gemmIiLi256ELi1ELi1ELi64ELi16ELi16ELi32ELi1ELi0EEviiiPT_S1_S1_ii,"",@"SHT_CUDA_INFO"
	.sectionflags	@""
	.align	4


	//----- nvinfo : EIATTR_CUDA_API_VERSION
	.align		4
        /*0000*/ 	.byte	0x04, 0x37
        /*0002*/ 	.short	(.L_20627 - .L_20626)
.L_20626:
        /*0004*/ 	.word	0x00000082


	//----- nvinfo : EIATTR_KPARAM_INFO
	.align		4
.L_20627:
        /*0008*/ 	.byte	0x04, 0x17
        /*000a*/ 	.short	(.L_20629 - .L_20628)
.L_20628:
        /*000c*/ 	.word	0x00000000
        /*0010*/ 	.short	0x0007
        /*0012*/ 	.short	0x002c
        /*0014*/ 	.byte	0x00, 0xf0, 0x11, 0x00


	//----- nvinfo : EIATTR_KPARAM_INFO
	.align		4
.L_20629:
        /*0018*/ 	.byte	0x04, 0x17
        /*001a*/ 	.short	(.L_20631 - .L_20630)
.L_20630:
        /*001c*/ 	.word	0x00000000
        /*0020*/ 	.short	0x0006
        /*0022*/ 	.short	0x0028
        /*0024*/ 	.byte	0x00, 0xf0, 0x11, 0x00


	//----- nvinfo : EIATTR_KPARAM_INFO
	.align		4
.L_20631:
        /*0028*/ 	.byte	0x04, 0x17
        /*002a*/ 	.short	(.L_20633 - .L_20632)
.L_20632:
        /*002c*/ 	.word	0x00000000
        /*0030*/ 	.short	0x0005
        /*0032*/ 	.short	0x0020
        /*0034*/ 	.byte	0x00, 0xf5, 0x21, 0x00


	//----- nvinfo : EIATTR_KPARAM_INFO
	.align		4
.L_20633:
        /*0038*/ 	.byte	0x04, 0x17
        /*003a*/ 	.short	(.L_20635 - .L_20634)
.L_20634:
        /*003c*/ 	.word	0x00000000
        /*0040*/ 	.short	0x0004
        /*0042*/ 	.short	0x0018
        /*0044*/ 	.byte	0x00, 0xf5, 0x21, 0x00


	//----- nvinfo : EIATTR_KPARAM_INFO
	.align		4
.L_20635:
        /*0048*/ 	.byte	0x04, 0x17
        /*004a*/ 	.short	(.L_20637 - .L_20636)
.L_20636:
        /*004c*/ 	.word	0x00000000
        /*0050*/ 	.short	0x0003
        /*0052*/ 	.short	0x0010
        /*0054*/ 	.byte	0x00, 0xf5, 0x21, 0x00


	//----- nvinfo : EIATTR_KPARAM_INFO
	.align		4
.L_20637:
        /*0058*/ 	.byte	0x04, 0x17
        /*005a*/ 	.short	(.L_20639 - .L_20638)
.L_20638:
        /*005c*/ 	.word	0x00000000
        /*0060*/ 	.short	0x0002
        /*0062*/ 	.short	0x0008
        /*0064*/ 	.byte	0x00, 0xf0, 0x11, 0x00


	//----- nvinfo : EIATTR_KPARAM_INFO
	.align		4
.L_20639:
        /*0068*/ 	.byte	0x04, 0x17
        /*006a*/ 	.short	(.L_20641 - .L_20640)
.L_20640:
        /*006c*/ 	.word	0x00000000
        /*0070*/ 	.short	0x0001
        /*0072*/ 	.short	0x0004
        /*0074*/ 	.byte	0x00, 0xf0, 0x11, 0x00


	//----- nvinfo : EIATTR_KPARAM_INFO
	.align		4
.L_20641:
        /*0078*/ 	.byte	0x04, 0x17
        /*007a*/ 	.short	(.L_20643 - .L_20642)
.L_20642:
        /*007c*/ 	.word	0x00000000
        /*0080*/ 	.short	0x0000
        /*0082*/ 	.short	0x0000
        /*0084*/ 	.byte	0x00, 0xf0, 0x11, 0x00


	//----- nvinfo : EIATTR_SPARSE_MMA_MASK
	.align		4
.L_20643:
        /*0088*/ 	.byte	0x03, 0x50
        /*008a*/ 	.short	0x0000


	//----- nvinfo : EIATTR_MAXREG_COUNT
	.align		4
        /*008c*/ 	.byte	0x03, 0x1b
        /*008e*/ 	.short	0x00ff


	//----- nvinfo : EIATTR_NUM_BARRIERS
	.align		4
        /*0090*/ 	.byte	0x02, 0x4c
        /*0092*/ 	.byte	0x01
	.zero		1


	//----- nvinfo : EIATTR_ANNOTATIONS
	.align		4
        /*0094*/ 	.byte	0x04, 0x55
        /*0096*/ 	.short	(.L_20645 - .L_20644)


	//   ....[0]....
.L_20644:
        /*0098*/ 	.word	0x00000001
        /*009c*/ 	.byte	0x90, 0x16, 0x00, 0x00, 0x01, 0x00, 0x00, 0x00, 0x60, 0x19, 0x00, 0x00, 0x01, 0x00, 0x00, 0x00
        /*00ac*/ 	.byte	0x80, 0x30, 0x00, 0x00, 0x01, 0x00, 0x00, 0x00, 0x10, 0x32, 0x00, 0x00


	//----- nvinfo : EIATTR_MERCURY_ISA_VERSION
	.align		4
.L_20645:
        /*00b8*/ 	.byte	0x03, 0x5f
        /*00ba*/ 	.short	0x0101


	//----- nvinfo : EIATTR_COOP_GROUP_MASK_REGIDS
	.align		4
        /*00bc*/ 	.byte	0x04, 0x29
        /*00be*/ 	.short	(.L_20647 - .L_20646)


	//   ....[0]....
.L_20646:
        /*00c0*/ 	.word	0xffffffff


	//   ....[1]....
        /*00c4*/ 	.word	0xffffffff


	//   ....[2]....
        /*00c8*/ 	.word	0xffffffff


	//   ....[3]....
        /*00cc*/ 	.word	0xffffffff


	//   ....[4]....
        /*00d0*/ 	.word	0xffffffff


	//   ....[5]....
        /*00d4*/ 	.word	0xffffffff


	//   ....[6]....
        /*00d8*/ 	.word	0xffffffff


	//   ....[7]....
        /*00dc*/ 	.word	0xffffffff


	//   ....[8]....
        /*00e0*/ 	.word	0xffffffff


	//   ....[9]....
        /*00e4*/ 	.word	0xffffffff


	//   ....[10]....
        /*00e8*/ 	.word	0xffffffff


	//   ....[11]....
        /*00ec*/ 	.word	0xffffffff


	//   ....[12]....
        /*00f0*/ 	.word	0xffffffff


	//   ....[13]....
        /*00f4*/ 	.word	0xffffffff


	//   ....[14]....
        /*00f8*/ 	.word	0xffffffff


	//   ....[15]....
        /*00fc*/ 	.word	0xffffffff


	//   ....[16]....
        /*0100*/ 	.word	0xffffffff


	//   ....[17]....
        /*0104*/ 	.word	0xffffffff


	//   ....[18]....
        /*0108*/ 	.word	0xffffffff


	//   ....[19]....
        /*010c*/ 	.word	0xffffffff


	//   ....[20]....
        /*0110*/ 	.word	0xffffffff


	//   ....[21]....
        /*0114*/ 	.word	0xffffffff


	//   ....[22]....
        /*0118*/ 	.word	0xffffffff


	//   ....[23]....
        /*011c*/ 	.word	0xffffffff


	//   ....[24]....
        /*0120*/ 	.word	0xffffffff


	//   ....[25]....
        /*0124*/ 	.word	0xffffffff


	//   ....[26]....
        /*0128*/ 	.word	0xffffffff


	//   ....[27]....
        /*012c*/ 	.word	0xffffffff


	//   ....[28]....
        /*0130*/ 	.word	0xffffffff


	//   ....[29]....
        /*0134*/ 	.word	0xffffffff


	//   ....[30]....
        /*0138*/ 	.word	0xffffffff


	//   ....[31]....
        /*013c*/ 	.word	0xffffffff


	//   ....[32]....
        /*0140*/ 	.word	0xffffffff


	//   ....[33]....
        /*0144*/ 	.word	0xffffffff


	//   ....[34]....
        /*0148*/ 	.word	0xffffffff


	//   ....[35]....
        /*014c*/ 	.word	0xffffffff


	//   ....[36]....
        /*0150*/ 	.word	0xffffffff


	//   ....[37]....
        /*0154*/ 	.word	0xffffffff


	//   ....[38]....
        /*0158*/ 	.word	0xffffffff


	//   ....[39]....
        /*015c*/ 	.word	0xffffffff


	//   ....[40]....
        /*0160*/ 	.word	0xffffffff


	//   ....[41]....
        /*0164*/ 	.word	0xffffffff


	//   ....[42]....
        /*0168*/ 	.word	0xffffffff


	//   ....[43]....
        /*016c*/ 	.word	0xffffffff


	//   ....[44]....
        /*0170*/ 	.word	0xffffffff


	//   ....[45]....
        /*0174*/ 	.word	0xffffffff


	//   ....[46]....
        /*0178*/ 	.word	0xffffffff


	//   ....[47]....
        /*017c*/ 	.word	0xffffffff


	//   ....[48]....
        /*0180*/ 	.word	0xffffffff


	//   ....[49]....
        /*0184*/ 	.word	0x0500001f


	//   ....[50]....
        /*0188*/ 	.word	0x0500001f


	//   ....[51]....
        /*018c*/ 	.word	0x0500001f


	//   ....[52]....
        /*0190*/ 	.word	0x0500001f


	//   ....[53]....
        /*0194*/ 	.word	0x0500001f


	//   ....[54]....
        /*0198*/ 	.word	0x0500001f


	//   ....[55]....
        /*019c*/ 	.word	0x0500001f


	//   ....[56]....
        /*01a0*/ 	.word	0x0500001f


	//   ....[57]....
        /*01a4*/ 	.word	0x0500001f


	//   ....[58]....
        /*01a8*/ 	.word	0x0500001f


	//   ....[59]....
        /*01ac*/ 	.word	0x0500001f


	//   ....[60]....
        /*01b0*/ 	.word	0x0500001f


	//   ....[61]....
        /*01b4*/ 	.word	0x0500001f


	//   ....[62]....
        /*01b8*/ 	.word	0x0500001f


	//   ....[63]....
        /*01bc*/ 	.word	0x0500001f


	//   ....[64]....
        /*01c0*/ 	.word	0x0500001f


	//   ....[65]....
        /*01c4*/ 	.word	0x0500001f


	//   ....[66]....
        /*01c8*/ 	.word	0x0500001f


	//   ....[67]....
        /*01cc*/ 	.word	0x0500001f


	//   ....[68]....
        /*01d0*/ 	.word	0x0500001f


	//   ....[69]....
        /*01d4*/ 	.word	0x0500001f


	//   ....[70]....
        /*01d8*/ 	.word	0x0500001f


	//   ....[71]....
        /*01dc*/ 	.word	0x0500001f


	//   ....[72]....
        /*01e0*/ 	.word	0x0500001f


	//   ....[73]....
        /*01e4*/ 	.word	0x0500001f


	//   ....[74]....
        /*01e8*/ 	.word	0x0500001f


	//   ....[75]....
        /*01ec*/ 	.word	0x0500001f


	//   ....[76]....
        /*01f0*/ 	.word	0x0500001f


	//   ....[77]....
        /*01f4*/ 	.word	0x0500001f


	//   ....[78]....
        /*01f8*/ 	.word	0x0500001f


	//   ....[79]....
        /*01fc*/ 	.word	0x0500001f


	//   ....[80]....
        /*0200*/ 	.word	0x0500001f


	//   ....[81]....
        /*0204*/ 	.word	0x0500001f


	//   ....[82]....
        /*0208*/ 	.word	0x0500001f


	//   ....[83]....
        /*020c*/ 	.word	0x0500001f


	//   ....[84]....
        /*0210*/ 	.word	0x0500001f


	//   ....[85]....
        /*0214*/ 	.word	0x0500001f


	//   ....[86]....
        /*0218*/ 	.word	0x0500001f


	//   ....[87]....
        /*021c*/ 	.word	0x0500001f


	//   ....[88]....
        /*0220*/ 	.word	0x0500001f


	//   ....[89]....
        /*0224*/ 	.word	0x0500001f


	//   ....[90]....
        /*0228*/ 	.word	0x0500001f


	//   ....[91]....
        /*022c*/ 	.word	0x0500001f


	//   ....[92]....
        /*0230*/ 	.word	0x0500001f


	//   ....[93]....
        /*0234*/ 	.word	0x0500001f


	//   ....[94]....
        /*0238*/ 	.word	0x0500001f


	//   ....[95]....
        /*023c*/ 	.word	0x0500001f


	//   ....[96]....
        /*0240*/ 	.word	0x0500001f


	//----- nvinfo : EIATTR_COOP_GROUP_INSTR_OFFSETS
	.align		4
.L_20647:
        /*0244*/ 	.byte	0x04, 0x28
        /*0246*/ 	.short	(.L_20649 - .L_20648)


	//   ....[0]....
.L_20648:
        /*0248*/ 	.word	0x00002550


	//   ....[1]....
        /*024c*/ 	.word	0x000025a0


	//   ....[2]....
        /*0250*/ 	.word	0x000025f0


	//   ....[3]....
        /*0254*/ 	.word	0x00002640


	//   ....[4]....
        /*0258*/ 	.word	0x00002690


	//   ....[5]....
        /*025c*/ 	.word	0x000026e0


	//   ....[6]....
        /*0260*/ 	.word	0x00002750


	//   ....[7]....
        /*0264*/ 	.word	0x000027b0


	//   ....[8]....
        /*0268*/ 	.word	0x00002810


	//   ....[9]....
        /*026c*/ 	.word	0x00002870


	//   ....[10]....
        /*0270*/ 	.word	0x000028d0


	//   ....[11]....
        /*0274*/ 	.word	0x00002930


	//   ....[12]....
        /*0278*/ 	.word	0x00002990


	//   ....[13]....
        /*027c*/ 	.word	0x000029f0


	//   ....[14]....
        /*0280*/ 	.word	0x00002a50


	//   ....[15]....
        /*0284*/ 	.word	0x00002ab0


	//   ....[16]....
        /*0288*/ 	.word	0x00003f00


	//   ....[17]....
        /*028c*/ 	.word	0x00003f50


	//   ....[18]....
        /*0290*/ 	.word	0x00003fa0


	//   ....[19]....
        /*0294*/ 	.word	0x00003ff0


	//   ....[20]....
        /*0298*/ 	.word	0x00004040


	//   ....[21]....
        /*029c*/ 	.word	0x00004090


	//   ....[22]....
        /*02a0*/ 	.word	0x00004100


	//   ....[23]....
        /*02a4*/ 	.word	0x00004160


	//   ....[24]....
        /*02a8*/ 	.word	0x000041c0


	//   ....[25]....
        /*02ac*/ 	.word	0x00004220


	//   ....[26]....
        /*02b0*/ 	.word	0x00004280


	//   ....[27]....
        /*02b4*/ 	.word	0x000042e0


	//   ....[28]....
        /*02b8*/ 	.word	0x00004340


	//   ....[29]....
        /*02bc*/ 	.word	0x000043a0


	//   ....[30]....
        /*02c0*/ 	.word	0x00004400


	//   ....[31]....
        /*02c4*/ 	.word	0x00004460


	//   ....[32]....
        /*02c8*/ 	.word	0x000056b0


	//   ....[33]....
        /*02cc*/ 	.word	0x00005700


	//   ....[34]....
        /*02d0*/ 	.word	0x00005750


	//   ....[35]....
        /*02d4*/ 	.word	0x000057a0


	//   ....[36]....
        /*02d8*/ 	.word	0x000057f0


	//   ....[37]....
        /*02dc*/ 	.word	0x00005860


	//   ....[38]....
        /*02e0*/ 	.word	0x000058c0


	//   ....[39]....
        /*02e4*/ 	.word	0x00005920


	//   ....[40]....
        /*02e8*/ 	.word	0x00005980


	//   ....[41]....
        /*02ec*/ 	.word	0x000059e0


	//   ....[42]....
        /*02f0*/ 	.word	0x00005a40


	//   ....[43]....
        /*02f4*/ 	.word	0x00005aa0


	//   ....[44]....
        /*02f8*/ 	.word	0x00005b00


	//   ....[45]....
        /*02fc*/ 	.word	0x00005b60


	//   ....[46]....
        /*0300*/ 	.word	0x00005bc0


	//   ....[47]....
        /*0304*/ 	.word	0x00005c20


	//   ....[48]....
        /*0308*/ 	.word	0x00005c80


	//   ....[49]....
        /*030c*/ 	.word	0x00006450


	//   ....[50]....
        /*0310*/ 	.word	0x000064d0


	//   ....[51]....
        /*0314*/ 	.word	0x00006550


	//   ....[52]....
        /*0318*/ 	.word	0x000065d0


	//   ....[53]....
        /*031c*/ 	.word	0x00006650


	//   ....[54]....
        /*0320*/ 	.word	0x000066d0


	//   ....[55]....
        /*0324*/ 	.word	0x00006750


	//   ....[56]....
        /*0328*/ 	.word	0x000067d0


	//   ....[57]....
        /*032c*/ 	.word	0x00006850


	//   ....[58]....
        /*0330*/ 	.word	0x000068d0


	//   ....[59]....
        /*0334*/ 	.word	0x00006950


	//   ....[60]....
        /*0338*/ 	.word	0x000069d0


	//   ....[61]....
        /*033c*/ 	.word	0x00006a50


	//   ....[62]....
        /*0340*/ 	.word	0x00006ad0


	//   ....[63]....
        /*0344*/ 	.word	0x00006b50


	//   ....[64]....
        /*0348*/ 	.word	0x00006bd0


	//   ....[65]....
        /*034c*/ 	.word	0x00006c50


	//   ....[66]....
        /*0350*/ 	.word	0x00006cd0


	//   ....[67]....
        /*0354*/ 	.word	0x00006d50


	//   ....[68]....
        /*0358*/ 	.word	0x00006dd0


	//   ....[69]....
        /*035c*/ 	.word	0x00006e50


	//   ....[70]....
        /*0360*/ 	.word	0x00006ed0


	//   ....[71]....
        /*0364*/ 	.word	0x00006f50


	//   ....[72]....
        /*0368*/ 	.word	0x00006fd0


	//   ....[73]....
        /*036c*/ 	.word	0x00007050


	//   ....[74]....
        /*0370*/ 	.word	0x000070d0


	//   ....[75]....
        /*0374*/ 	.word	0x00007150


	//   ....[76]....
        /*0378*/ 	.word	0x000071d0


	//   ....[77]....
        /*037c*/ 	.word	0x00007250


	//   ....[78]....
        /*0380*/ 	.word	0x000072d0


	//   ....[79]....
        /*0384*/ 	.word	0x00007350


	//   ....[80]....
        /*0388*/ 	.word	0x000073d0


	//   ....[81]....
        /*038c*/ 	.word	0x00007440


	//   ....[82]....
        /*0390*/ 	.word	0x000074c0


	//   ....[83]....
        /*0394*/ 	.word	0x00007540


	//   ....[84]....
        /*0398*/ 	.word	0x000075c0


	//   ....[85]....
        /*039c*/ 	.word	0x00007640


	//   ....[86]....
        /*03a0*/ 	.word	0x000076c0


	//   ....[87]....
        /*03a4*/ 	.word	0x00007740


	//   ....[88]....
        /*03a8*/ 	.word	0x000077c0


	//   ....[89]....
        /*03ac*/ 	.word	0x00007840


	//   ....[90]....
        /*03b0*/ 	.word	0x000078c0


	//   ....[91]....
        /*03b4*/ 	.word	0x00007940


	//   ....[92]....
        /*03b8*/ 	.word	0x000079c0


	//   ....[93]....
        /*03bc*/ 	.word	0x00007a40


	//   ....[94]....
        /*03c0*/ 	.word	0x00007ac0


	//   ....[95]....
        /*03c4*/ 	.word	0x00007b40


	//   ....[96]....
        /*03c8*/ 	.word	0x00007bc0


	//----- nvinfo : EIATTR_VRC_CTA_INIT_COUNT
	.align		4
.L_20649:
        /*03cc*/ 	.byte	0x02, 0x4a
	.zero		1
	.zero		1


	//----- nvinfo : EIATTR_EXIT_INSTR_OFFSETS
	.align		4
        /*03d0*/ 	.byte	0x04, 0x1c
        /*03d2*/ 	.short	(.L_20651 - .L_20650)


	//   ....[0]....
.L_20650:
        /*03d4*/ 	.word	0x000007b0


	//   ....[1]....
        /*03d8*/ 	.word	0x00005ed0


	//   ....[2]....
        /*03dc*/ 	.word	0x00006200


	//   ....[3]....
        /*03e0*/ 	.word	0x00006400


	//----- nvinfo : EIATTR_MAX_THREADS
	.align		4
.L_20651:
        /*03e4*/ 	.byte	0x04, 0x05
        /*03e6*/ 	.short	(.L_20653 - .L_20652)
.L_20652:
        /*03e8*/ 	.word	0x00000100
        /*03ec*/ 	.word	0x00000001
        /*03f0*/ 	.word	0x00000001


	//----- nvinfo : EIATTR_CRS_STACK_SIZE
	.align		4
.L_20653:
        /*03f4*/ 	.byte	0x04, 0x1e
        /*03f6*/ 	.short	(.L_20655 - .L_20654)
.L_20654:
        /*03f8*/ 	.word	0x00000000


	//----- nvinfo : EIATTR_CBANK_PARAM_SIZE
	.align		4
.L_20655:
        /*03fc*/ 	.byte	0x03, 0x19
        /*03fe*/ 	.short	0x0030


	//----- nvinfo : EIATTR_PARAM_CBANK
	.align		4
        /*0400*/ 	.byte	0x04, 0x0a
        /*0402*/ 	.short	(.L_20657 - .L_20656)
	.align		4
.L_20656:
        /*0404*/ 	.word	index@(.nv.constant0._Z9cuda_gemmIiLi256ELi1ELi1ELi64ELi16ELi16ELi32ELi1ELi0EEviiiPT_S1_S1_ii)
        /*0408*/ 	.short	0x0380
        /*040a*/ 	.short	0x0030


	//----- nvinfo : EIATTR_SW_WAR
	.align		4
.L_20657:
        /*040c*/ 	.byte	0x04, 0x36
        /*040e*/ 	.short	(.L_20659 - .L_20658)
.L_20658:
        /*0410*/ 	.word	0x00000008
.L_20659:


//--------------------- .nv.info._Z9cuda_gemmIiLi256ELi1ELi1ELi64ELi16ELi16ELi32ELi0ELi1EEviiiPT_S1_S1_ii --------------------------
	.section	.nv.info._Z9cuda_gemmIiLi256ELi1ELi1ELi64ELi16ELi16ELi32ELi0ELi1EEviiiPT_S1_S1_ii,"",@"SHT_CUDA_INFO"
	.sectionflags	@""
	.align	4


	//----- nvinfo : EIATTR_CUDA_API_VERSION
	.align		4
        /*0000*/ 	.byte	0x04, 0x37
        /*0002*/ 	.short	(.L_20661 - .L_20660)
.L_20660:
        /*0004*/ 	.word	0x00000082


	//----- nvinfo : EIATTR_KPARAM_INFO
	.align		4
.L_20661:
        /*0008*/ 	.byte	0x04, 0x17
        /*000a*/ 	.short	(.L_20663 - .L_20662)
.L_20662:
        /*000c*/ 	.word	0x00000000
        /*0010*/ 	.short	0x0007
        /*0012*/ 	.short	0x002c
        /*0014*/ 	.byte	0x00, 0xf0, 0x11, 0x00


	//----- nvinfo : EIATTR_KPARAM_INFO
	.align		4
.L_20663:
        /*0018*/ 	.byte	0x04, 0x17
        /*001a*/ 	.short	(.L_20665 - .L_20664)
.L_20664:
        /*001c*/ 	.word	0x00000000
        /*0020*/ 	.short	0x0006
        /*0022*/ 	.short	0x0028
        /*0024*/ 	.byte	0x00, 0xf0, 0x11, 0x00


	//----- nvinfo : EIATTR_KPARAM_INFO
	.align		4
.L_20665:
        /*0028*/ 	.byte	0x04, 0x17
        /*002a*/ 	.short	(.L_20667 - .L_20666)
.L_20666:
        /*002c*/ 	.word	0x00000000
        /*0030*/ 	.short	0x0005
        /*0032*/ 	.short	0x0020
        /*0034*/ 	.byte	0x00, 0xf5, 0x21, 0x00


	//----- nvinfo : EIATTR_KPARAM_INFO
	.align		4
.L_20667:
        /*0038*/ 	.byte	0x04, 0x17
        /*003a*/ 	.short	(.L_20669 - .L_20668)
.L_20668:
        /*003c*/ 	.word	0x00000000
        /*0040*/ 	.short	0x0004
        /*0042*/ 	.short	0x0018
        /*0044*/ 	.byte	0x00, 0xf5, 0x21, 0x00


	//----- nvinfo : EIATTR_KPARAM_INFO
	.align		4
.L_20669:
        /*0048*/ 	.byte	0x04, 0x17
        /*004a*/ 	.short	(.L_20671 - .L_20670)
.L_20670:
        /*004c*/ 	.word	0x00000000
        /*0050*/ 	.short	0x0003
        /*0052*/ 	.short	0x0010
        /*0054*/ 	.byte	0x00, 0xf5, 0x21, 0x00


	//----- nvinfo : EIATTR_KPARAM_INFO
	.align		4
.L_20671:
        /*0058*/ 	.byte	0x04, 0x17
        /*005a*/ 	.short	(.L_20673 - .L_20672)
.L_20672:
        /*005c*/ 	.word	0x00000000
        /*0060*/ 	.short	0x0002
        /*0062*/ 	.short	0x0008
        /*0064*/ 	.byte	0x00, 0xf0, 0x11, 0x00


	//----- nvinfo : EIATTR_KPARAM_INFO
	.align		4
.L_20673:
        /*0068*/ 	.byte	0x04, 0x17
        /*006a*/ 	.short	(.L_20675 - .L_20674)
.L_20674:
        /*006c*/ 	.word	0x00000000
        /*0070*/ 	.short	0x0001
        /*0072*/ 	.short	0x0004
        /*0074*/ 	.byte	0x00, 0xf0, 0x11, 0x00


	//----- nvinfo : EIATTR_KPARAM_INFO
	.align		4
.L_20675:
        /*0078*/ 	.byte	0x04, 0x17
        /*007a*/ 	.short	(.L_20677 - .L_20676)
.L_20676:
        /*007c*/ 	.word	0x00000000
        /*0080*/ 	.short	0x0000
        /*0082*/ 	.short	0x0000
        /*0084*/ 	.byte	0x00, 0xf0, 0x11, 0x00


	//----- nvinfo : EIATTR_SPARSE_MMA_MASK
	.align		4
.L_20677:
        /*0088*/ 	.byte	0x03, 0x50
        /*008a*/ 	.short	0x0000


	//----- nvinfo : EIATTR_MAXREG_COUNT
	.align		4
        /*008c*/ 	.byte	0x03, 0x1b
        /*008e*/ 	.short	0x00ff


	//----- nvinfo : EIATTR_NUM_BARRIERS
	.align		4
        /*0090*/ 	.byte	0x02, 0x4c
        /*0092*/ 	.byte	0x01
	.zero		1


	//----- nvinfo : EIATTR_MERCURY_ISA_VERSION
	.align		4
        /*0094*/ 	.byte	0x03, 0x5f
        /*0096*/ 	.short	0x0101


	//----- nvinfo : EIATTR_COOP_GROUP_MASK_REGIDS
	.align		4
        /*0098*/ 	.byte	0x04, 0x29
        /*009a*/ 	.short	(.L_20679 - .L_20678)


	//   ....[0]....
.L_20678:
        /*009c*/ 	.word	0xffffffff


	//   ....[1]....
        /*00a0*/ 	.word	0xffffffff


	//   ....[2]....
        /*00a4*/ 	.word	0xffffffff


	//   ....[3]....
        /*00a8*/ 	.word	0xffffffff


	//   ....[4]....
        /*00ac*/ 	.word	0xffffffff


	//   ....[5]....
        /*00b0*/ 	.word	0xffffffff


	//   ....[6]....
        /*00b4*/ 	.word	0xffffffff


	//   ....[7]....
        /*00b8*/ 	.word	0xffffffff


	//   ....[8]....
        /*00bc*/ 	.word	0xffffffff


	//   ....[9]....
        /*00c0*/ 	.word	0xffffffff


	//   ....[10]....
        /*00c4*/ 	.word	0xffffffff


	//   ....[11]....
        /*00c8*/ 	.word	0xffffffff


	//   ....[12]....
        /*00cc*/ 	.word	0xffffffff


	//   ....[13]....
        /*00d0*/ 	.word	0xffffffff


	//   ....[14]....
        /*00d4*/ 	.word	0xffffffff


	//   ....[15]....
        /*00d8*/ 	.word	0xffffffff


	//   ....[16]....
        /*00dc*/ 	.word	0x05000027


	//   ....[17]....
        /*00e0*/ 	.word	0x05000027


	//   ....[18]....
        /*00e4*/ 	.word	0x05000027


	//   ....[19]....
        /*00e8*/ 	.word	0x05000027


	//   ....[20]....
        /*00ec*/ 	.word	0x05000027


	//   ....[21]....
        /*00f0*/ 	.word	0x05000027


	//   ....[22]....
        /*00f4*/ 	.word	0x05000027


	//   ....[23]....
        /*00f8*/ 	.word	0x05000027


	//   ....[24]....
        /*00fc*/ 	.word	0x05000027


	//   ....[25]....
        /*0100*/ 	.word	0x05000027


	//   ....[26]....
        /*0104*/ 	.word	0x05000027


	//   ....[27]....
        /*0108*/ 	.word	0x05000027


	//   ....[28]....
        /*010c*/ 	.word	0x05000027


	//   ....[29]....
        /*0110*/ 	.word	0x05000027


	//   ....[30]....
        /*0114*/ 	.word	0x05000027


	//   ....[31]....
        /*0118*/ 	.word	0x05000027


	//----- nvinfo : EIATTR_COOP_GROUP_INSTR_OFFSETS
	.align		4
.L_20679:
        /*011c*/ 	.byte	0x04, 0x28
        /*011e*/ 	.short	(.L_20681 - .L_20680)


	//   ....[0]....
.L_20680:
        /*0120*/ 	.word	0x00001210


	//   ....[1]....
        /*0124*/ 	.word	0x00001220


	//   ....[2]....
        /*0128*/ 	.word	0x00001230


	//   ....[3]....
        /*012c*/ 	.word	0x00001260


	//   ....[4]....
        /*0130*/ 	.word	0x00001280


	//   ....[5]....
        /*0134*/ 	.word	0x000012a0


	//   ....[6]....
        /*0138*/ 	.word	0x000012c0


	//   ....[7]....
        /*013c*/ 	.word	0x000012e0


	//   ....[8]....
        /*0140*/ 	.word	0x00001300


	//   ....[9]....
        /*0144*/ 	.word	0x00001310


	//   ....[10]....
        /*0148*/ 	.word	0x00001330


	//   ....[11]....
        /*014c*/ 	.word	0x00001360


	//   ....[12]....
        /*0150*/ 	.word	0x00001380


	//   ....[13]....
        /*0154*/ 	.word	0x000013a0


	//   ....[14]....
        /*0158*/ 	.word	0x000013c0


	//   ....[15]....
        /*015c*/ 	.word	0x000013d0


	//   ....[16]....
        /*0160*/ 	.word	0x00001bf0


	//   ....[17]....
        /*0164*/ 	.word	0x00001c70


	//   ....[18]....
        /*0168*/ 	.word	0x00001ce0


	//   ....[19]....
        /*016c*/ 	.word	0x00001d50


	//   ....[20]....
        /*0170*/ 	.word	0x00001da0


	//   ....[21]....
        /*0174*/ 	.word	0x00001e10


	//   ....[22]....
        /*0178*/ 	.word	0x00001e60


	//   ....[23]....
        /*017c*/ 	.word	0x00001ed0


	//   ....[24]....
        /*0180*/ 	.word	0x00001f20


	//   ....[25]....
        /*0184*/ 	.word	0x00001f70


	//   ....[26]....
        /*0188*/ 	.word	0x00001fd0


	//   ....[27]....
        /*018c*/ 	.word	0x00002040


	//   ....[28]....
        /*0190*/ 	.word	0x00002090


	//   ....[29]....
        /*0194*/ 	.word	0x00002100


	//   ....[30]....
        /*0198*/ 	.word	0x00002150


	//   ....[31]....
        /*019c*/ 	.word	0x000021d0


	//----- nvinfo : EIATTR_VRC_CTA_INIT_COUNT
	.align		4
.L_20681:
        /*01a0*/ 	.byte	0x02, 0x4a
	.zero		1
	.zero		1


	//----- nvinfo : EIATTR_EXIT_INSTR_OFFSETS
	.align		4
        /*01a4*/ 	.byte	0x04, 0x1c
        /*01a6*/ 	.short	(.L_20683 - .L_20682)


	//   ....[0]....
.L_20682:
        /*01a8*/ 	.word	0x000006d0


	//   ....[1]....
        /*01ac*/ 	.word	0x000014c0


	//   ....[2]....
        /*01b0*/ 	.word	0x00001880


	//   ....[3]....
        /*01b4*/ 	.word	0x00001b90


	//----- nvinfo : EIATTR_MAX_THREADS
	.align		4
.L_20683:
        /*01b8*/ 	.byte	0x04, 0x05
        /*01ba*/ 	.short	(.L_20685 - .L_20684)
.L_20684:
        /*01bc*/ 	.word	0x00000100
        /*01c0*/ 	.word	0x00000001
        /*01c4*/ 	.word	0x00000001


	//----- nvinfo : EIATTR_CRS_STACK_SIZE
	.align		4
.L_20685:
        /*01c8*/ 	.byte	0x04, 0x1e
        /*01ca*/ 	.short	(.L_20687 - .L_20686)
.L_20686:
        /*01cc*/ 	.word	0x00000000


	//----- nvinfo : EIATTR_CBANK_PARAM_SIZE
	.align		4
.L_20687:
        /*01d0*/ 	.byte	0x03, 0x19
        /*01d2*/ 	.short	0x0030


	//----- nvinfo : EIATTR_PARAM_CBANK
	.align		4
        /*01d4*/ 	.byte	0x04, 0x0a
        /*01d6*/ 	.short	(.L_20689 - .L_20688)
	.align		4
.L_20688:
        /*01d8*/ 	.word	index@(.nv.constant0._Z9cuda_gemmIiLi256ELi1ELi1ELi64ELi16ELi16ELi32ELi0ELi1EEviiiPT_S1_S1_ii)
        /*01dc*/ 	.short	0x0380
        /*01de*/ 	.short	0x0030


	//----- nvinfo : EIATTR_SW_WAR
	.align		4
.L_20689:
        /*01e0*/ 	.byte	0x04, 0x36
        /*01e2*/ 	.short	(.L_20691 - .L_20690)
.L_20690:
        /*01e4*/ 	.word	0x00000008
.L_20691:


//--------------------- .nv.info._Z9cuda_gemmIiLi256ELi1ELi1ELi64ELi16ELi16ELi32ELi0ELi0EEviiiPT_S1_S1_ii --------------------------
	.section	.nv.info._Z9cuda_gemmIiLi256ELi1ELi1ELi64ELi16ELi16ELi32ELi0ELi0EEviiiPT_S1_S1_ii,"",@"SHT_CUDA_INFO"
	.sectionflags	@""
	.align	4


	//----- nvinfo : EIATTR_CUDA_API_VERSION
	.align		4
        /*0000*/ 	.byte	0x04, 0x37
        /*0002*/ 	.short	(.L_20693 - .L_20692)
.L_20692:
        /*0004*/ 	.word	0x00000082


	//----- nvinfo : EIATTR_KPARAM_INFO
	.align		4
.L_20693:
        /*0008*/ 	.byte	0x04, 0x17
        /*000a*/ 	.short	(.L_20695 - .L_20694)
.L_20694:
        /*000c*/ 	.word	0x00000000
        /*0010*/ 	.short	0x0007
        /*0012*/ 	.short	0x002c
        /*0014*/ 	.byte	0x00, 0xf0, 0x11, 0x00


	//----- nvinfo : EIATTR_KPARAM_INFO
	.align		4
.L_20695:
        /*0018*/ 	.byte	0x04, 0x17
        /*001a*/ 	.short	(.L_20697 - .L_20696)
.L_20696:
        /*001c*/ 	.word	0x00000000
        /*0020*/ 	.short	0x0006
        /*0022*/ 	.short	0x0028
        /*0024*/ 	.byte	0x00, 0xf0, 0x11, 0x00


	//----- nvinfo : EIATTR_KPARAM_INFO
	.align		4
.L_20697:
        /*0028*/ 	.byte	0x04, 0x17
        /*002a*/ 	.short	(.L_20699 - .L_20698)
.L_20698:
        /*002c*/ 	.word	0x00000000
        /*0030*/ 	.short	0x0005
        /*0032*/ 	.short	0x0020
        /*0034*/ 	.byte	0x00, 0xf5, 0x21, 0x00


	//----- nvinfo : EIATTR_KPARAM_INFO
	.align		4
.L_20699:
        /*0038*/ 	.byte	0x04, 0x17
        /*003a*/ 	.short	(.L_20701 - .L_20700)
.L_20700:
        /*003c*/ 	.word	0x00000000
        /*0040*/ 	.short	0x0004
        /*0042*/ 	.short	0x0018
        /*0044*/ 	.byte	0x00, 0xf5, 0x21, 0x00


	//----- nvinfo : EIATTR_KPARAM_INFO
	.align		4
.L_20701:
        /*0048*/ 	.byte	0x04, 0x17
        /*004a*/ 	.short	(.L_20703 - .L_20702)
.L_20702:
        /*004c*/ 	.word	0x00000000
        /*0050*/ 	.short	0x0003
        /*0052*/ 	.short	0x0010
        /*0054*/ 	.byte	0x00, 0xf5, 0x21, 0x00


	//----- nvinfo : EIATTR_KPARAM_INFO
	.align		4
.L_20703:
        /*0058*/ 	.byte	0x04, 0x17
        /*005a*/ 	.short	(.L_20705 - .L_20704)
.L_20704:
        /*005c*/ 	.word	0x00000000
        /*0060*/ 	.short	0x0002
        /*0062*/ 	.short	0x0008
        /*0064*/ 	.byte	0x00, 0xf0, 0x11, 0x00


	//----- nvinfo : EIATTR_KPARAM_INFO
	.align		4
.L_20705:
        /*0068*/ 	.byte	0x04, 0x17
        /*006a*/ 	.short	(.L_20707 - .L_20706)
.L_20706:
        /*006c*/ 	.word	0x00000000
        /*0070*/ 	.short	0x0001
        /*0072*/ 	.short	0x0004
        /*0074*/ 	.byte	0x00, 0xf0, 0x11, 0x00


	//----- nvinfo : EIATTR_KPARAM_INFO
	.align		4
.L_20707:
        /*0078*/ 	.byte	0x04, 0x17
        /*007a*/ 	.short	(.L_20709 - .L_20708)
.L_20708:
        /*007c*/ 	.word	0x00000000
        /*0080*/ 	.short	0x0000
        /*0082*/ 	.short	0x0000
        /*0084*/ 	.byte	0x00, 0xf0, 0x11, 0x00


	//----- nvinfo : EIATTR_SPARSE_MMA_MASK
	.align		4
.L_20709:
        /*0088*/ 	.byte	0x03, 0x50
        /*008a*/ 	.short	0x0000


	//----- nvinfo : EIATTR_MAXREG_COUNT
	.align		4
        /*008c*/ 	.byte	0x03, 0x1b
        /*008e*/ 	.short	0x00ff


	//----- nvinfo : EIATTR_NUM_BARRIERS
	.align		4
        /*0090*/ 	.byte	0x02, 0x4c
        /*0092*/ 	.byte	0x01
	.zero		1


	//----- nvinfo : EIATTR_MERCURY_ISA_VERSION
	.align		4
        /*0094*/ 	.byte	0x03, 0x5f
        /*0096*/ 	.short	0x0101


	//----- nvinfo : EIATTR_COOP_GROUP_MASK_REGIDS
	.align		4
        /*0098*/ 	.byte	0x04, 0x29
        /*009a*/ 	.short	(.L_20711 - .L_20710)


	//   ....[0]....
.L_20710:
        /*009c*/ 	.word	0xffffffff


	//   ....[1]....
        /*00a0*/ 	.word	0xffffffff


	//   ....[2]....
        /*00a4*/ 	.word	0xffffffff


	//   ....[3]....
        /*00a8*/ 	.word	0xffffffff


	//   ....[4]....
        /*00ac*/ 	.word	0xffffffff


	//   ....[5]....
        /*00b0*/ 	.word	0xffffffff


	//   ....[6]....
        /*00b4*/ 	.word	0xffffffff


	//   ....[7]....
        /*00b8*/ 	.word	0xffffffff


	//   ....[8]....
        /*00bc*/ 	.word	0xffffffff


	//   ....[9]....
        /*00c0*/ 	.word	0xffffffff


	//   ....[10]....
        /*00c4*/ 	.word	0xffffffff


	//   ....[11]....
        /*00c8*/ 	.word	0xffffffff


	//   ....[12]....
        /*00cc*/ 	.word	0xffffffff


	//   ....[13]....
        /*00d0*/ 	.word	0xffffffff


	//   ....[14]....
        /*00d4*/ 	.word	0xffffffff


	//   ....[15]....
        /*00d8*/ 	.word	0xffffffff


	//   ....[16]....
        /*00dc*/ 	.word	0xffffffff


	//   ....[17]....
        /*00e0*/ 	.word	0xffffffff


	//   ....[18]....
        /*00e4*/ 	.word	0xffffffff


	//   ....[19]....
        /*00e8*/ 	.word	0xffffffff


	//   ....[20]....
        /*00ec*/ 	.word	0xffffffff


	//   ....[21]....
        /*00f0*/ 	.word	0xffffffff


	//   ....[22]....
        /*00f4*/ 	.word	0xffffffff


	//   ....[23]....
        /*00f8*/ 	.word	0xffffffff


	//   ....[24]....
        /*00fc*/ 	.word	0xffffffff


	//   ....[25]....
        /*0100*/ 	.word	0xffffffff


	//   ....[26]....
        /*0104*/ 	.word	0xffffffff


	//   ....[27]....
        /*0108*/ 	.word	0xffffffff


	//   ....[28]....
        /*010c*/ 	.word	0xffffffff


	//   ....[29]....
        /*0110*/ 	.word	0xffffffff


	//   ....[30]....
        /*0114*/ 	.word	0xffffffff


	//   ....[31]....
        /*0118*/ 	.word	0xffffffff


	//   ....[32]....
        /*011c*/ 	.word	0xffffffff


	//   ....[33]....
        /*0120*/ 	.word	0xffffffff


	//   ....[34]....
        /*0124*/ 	.word	0xffffffff


	//   ....[35]....
        /*0128*/ 	.word	0xffffffff


	//   ....[36]....
        /*012c*/ 	.word	0xffffffff


	//   ....[37]....
        /*0130*/ 	.word	0xffffffff


	//   ....[38]....
        /*0134*/ 	.word	0xffffffff


	//   ....[39]....
        /*0138*/ 	.word	0xffffffff


	//   ....[40]....
        /*013c*/ 	.word	0xffffffff


	//   ....[41]....
        /*0140*/ 	.word	0xffffffff


	//   ....[42]....
        /*0144*/ 	.word	0xffffffff


	//   ....[43]....
        /*0148*/ 	.word	0xffffffff


	//   ....[44]....
        /*014c*/ 	.word	0xffffffff


	//   ....[45]....
        /*0150*/ 	.word	0xffffffff


	//   ....[46]....
        /*0154*/ 	.word	0xffffffff


	//   ....[47]....
        /*0158*/ 	.word	0xffffffff


	//   ....[48]....
        /*015c*/ 	.word	0xffffffff


	//   ....[49]....
        /*0160*/ 	.word	0x0500001f


	//   ....[50]....
        /*0164*/ 	.word	0x0500001f


	//   ....[51]....
        /*0168*/ 	.word	0x0500001f


	//   ....[52]....
        /*016c*/ 	.word	0x0500001f


	//   ....[53]....
        /*0170*/ 	.word	0x0500001f


	//   ....[54]....
        /*0174*/ 	.word	0x0500001f


	//   ....[55]....
        /*0178*/ 	.word	0x0500001f


	//   ....[56]....
        /*017c*/ 	.word	0x0500001f


	//   ....[57]....
        /*0180*/ 	.word	0x0500001f


	//   ....[58]....
        /*0184*/ 	.word	0x0500001f


	//   ....[59]....
        /*0188*/ 	.word	0x0500001f


	//   ....[60]....
        /*018c*/ 	.word	0x0500001f


	//   ....[61]....
        /*0190*/ 	.word	0x0500001f


	//   ....[62]....
        /*0194*/ 	.word	0x0500001f


	//   ....[63]....
        /*0198*/ 	.word	0x0500001f


	//   ....[64]....
        /*019c*/ 	.word	0x0500001f


	//   ....[65]....
        /*01a0*/ 	.word	0x0500001f


	//   ....[66]....
        /*01a4*/ 	.word	0x0500001f


	//   ....[67]....
        /*01a8*/ 	.word	0x0500001f


	//   ....[68]....
        /*01ac*/ 	.word	0x0500001f


	//   ....[69]....
        /*01b0*/ 	.word	0x0500001f


	//   ....[70]....
        /*01b4*/ 	.word	0x0500001f


	//   ....[71]....
        /*01b8*/ 	.word	0x0500001f


	//   ....[72]....
        /*01bc*/ 	.word	0x0500001f


	//   ....[73]....
        /*01c0*/ 	.word	0x0500001f


	//   ....[74]....
        /*01c4*/ 	.word	0x0500001f


	//   ....[75]....
        /*01c8*/ 	.word	0x0500001f


	//   ....[76]....
        /*01cc*/ 	.word	0x0500001f


	//   ....[77]....
        /*01d0*/ 	.word	0x0500001f


	//   ....[78]....
        /*01d4*/ 	.word	0x0500001f


	//   ....[79]....
        /*01d8*/ 	.word	0x0500001f


	//   ....[80]....
        /*01dc*/ 	.word	0x0500001f


	//   ....[81]....
        /*01e0*/ 	.word	0x0500001f


	//   ....[82]....
        /*01e4*/ 	.word	0x0500001f


	//   ....[83]....
        /*01e8*/ 	.word	0x0500001f


	//   ....[84]....
        /*01ec*/ 	.word	0x0500001f


	//   ....[85]....
        /*01f0*/ 	.word	0x0500001f


	//   ....[86]....
        /*01f4*/ 	.word	0x0500001f


	//   ....[87]....
        /*01f8*/ 	.word	0x0500001f


	//   ....[88]....
        /*01fc*/ 	.word	0x0500001f


	//   ....[89]....
        /*0200*/ 	.word	0x0500001f


	//   ....[90]....
        /*0204*/ 	.word	0x0500001f


	//   ....[91]....
        /*0208*/ 	.word	0x0500001f


	//   ....[92]....
        /*020c*/ 	.word	0x0500001f


	//   ....[93]....
        /*0210*/ 	.word	0x0500001f


	//   ....[94]....
        /*0214*/ 	.word	0x0500001f


	//   ....[95]....
        /*0218*/ 	.word	0x0500001f


	//   ....[96]....
        /*021c*/ 	.word	0x0500001f


	//----- nvinfo : EIATTR_COOP_GROUP_INSTR_OFFSETS
	.align		4
.L_20711:
        /*0220*/ 	.byte	0x04, 0x28
        /*0222*/ 	.short	(.L_20713 - .L_20712)


	//   ....[0]....
.L_20712:
        /*0224*/ 	.word	0x00002610


	//   ....[1]....
        /*0228*/ 	.word	0x00002660


	//   ....[2]....
        /*022c*/ 	.word	0x000026b0


	//   ....[3]....
        /*0230*/ 	.word	0x00002700


	//   ....[4]....
        /*0234*/ 	.word	0x00002750


	//   ....[5]....
        /*0238*/ 	.word	0x000027a0


	//   ....[6]....
        /*023c*/ 	.word	0x00002820


	//   ....[7]....
        /*0240*/ 	.word	0x00002880


	//   ....[8]....
        /*0244*/ 	.word	0x000028e0


	//   ....[9]....
        /*0248*/ 	.word	0x00002940


	//   ....[10]....
        /*024c*/ 	.word	0x000029a0


	//   ....[11]....
        /*0250*/ 	.word	0x00002a00


	//   ....[12]....
        /*0254*/ 	.word	0x00002a60


	//   ....[13]....
        /*0258*/ 	.word	0x00002ac0


	//   ....[14]....
        /*025c*/ 	.word	0x00002b20


	//   ....[15]....
        /*0260*/ 	.word	0x00002b80


	//   ....[16]....
        /*0264*/ 	.word	0x00004080


	//   ....[17]....
        /*0268*/ 	.word	0x000040d0


	//   ....[18]....
        /*026c*/ 	.word	0x00004120


	//   ....[19]....
        /*0270*/ 	.word	0x00004170


	//   ....[20]....
        /*0274*/ 	.word	0x000041c0


	//   ....[21]....
        /*0278*/ 	.word	0x00004210


	//   ....[22]....
        /*027c*/ 	.word	0x00004290


	//   ....[23]....
        /*0280*/ 	.word	0x000042f0


	//   ....[24]....
        /*0284*/ 	.word	0x00004350


	//   ....[25]....
        /*0288*/ 	.word	0x000043b0


	//   ....[26]....
        /*028c*/ 	.word	0x00004410


	//   ....[27]....
        /*0290*/ 	.word	0x00004470


	//   ....[28]....
        /*0294*/ 	.word	0x000044d0


	//   ....[29]....
        /*0298*/ 	.word	0x00004530


	//   ....[30]....
        /*029c*/ 	.word	0x00004590


	//   ....[31]....
        /*02a0*/ 	.word	0x000045f0


	//   ....[32]....
        /*02a4*/ 	.word	0x00005840


	//   ....[33]....
        /*02a8*/ 	.word	0x00005890


	//   ....[34]....
        /*02ac*/ 	.word	0x000058e0


	//   ....[35]....
        /*02b0*/ 	.word	0x00005930


	//   ....[36]....
        /*02b4*/ 	.word	0x00005980


	//   ....[37]....
        /*02b8*/ 	.word	0x00005a00


	//   ....[38]....
        /*02bc*/ 	.word	0x00005a60


	//   ....[39]....
        /*02c0*/ 	.word	0x00005ac0


	//   ....[40]....
        /*02c4*/ 	.word	0x00005b20


	//   ....[41]....
        /*02c8*/ 	.word	0x00005b80


	//   ....[42]....
        /*02cc*/ 	.word	0x00005be0


	//   ....[43]....
        /*02d0*/ 	.word	0x00005c40


	//   ....[44]....
        /*02d4*/ 	.word	0x00005ca0


	//   ....[45]....
        /*02d8*/ 	.word	0x00005d00


	//   ....[46]....
        /*02dc*/ 	.word	0x00005d60


	//   ....[47]....
        /*02e0*/ 	.word	0x00005dc0


	//   ....[48]....
        /*02e4*/ 	.word	0x00005e10


	//   ....[49]....
        /*02e8*/ 	.word	0x00006ef0


	//   ....[50]....
        /*02ec*/ 	.word	0x00006f70


	//   ....[51]....
        /*02f0*/ 	.word	0x00006ff0


	//   ....[52]....
        /*02f4*/ 	.word	0x00007070


	//   ....[53]....
        /*02f8*/ 	.word	0x000070f0


	//   ....[54]....
        /*02fc*/ 	.word	0x00007170


	//   ....[55]....
        /*0300*/ 	.word	0x000071f0


	//   ....[56]....
        /*0304*/ 	.word	0x00007270


	//   ....[57]....
        /*0308*/ 	.word	0x000072f0


	//   ....[58]....
        /*030c*/ 	.word	0x00007370


	//   ....[59]....
        /*0310*/ 	.word	0x000073f0


	//   ....[60]....
        /*0314*/ 	.word	0x00007470


	//   ....[61]....
        /*0318*/ 	.word	0x000074f0


	//   ....[62]....
        /*031c*/ 	.word	0x00007570


	//   ....[63]....
        /*0320*/ 	.word	0x000075f0


	//   ....[64]....
        /*0324*/ 	.word	0x00007670


	//   ....[65]....
        /*0328*/ 	.word	0x000076f0


	//   ....[66]....
        /*032c*/ 	.word	0x00007770


	//   ....[67]....
        /*0330*/ 	.word	0x000077f0


	//   ....[68]....
        /*0334*/ 	.word	0x00007870


	//   ....[69]....
        /*0338*/ 	.word	0x000078f0


	//   ....[70]....
        /*033c*/ 	.word	0x00007970


	//   ....[71]....
        /*0340*/ 	.word	0x000079f0


	//   ....[72]....
        /*0344*/ 	.word	0x00007a70


	//   ....[73]....
        /*0348*/ 	.word	0x00007af0


	//   ....[74]....
        /*034c*/ 	.word	0x00007b70


	//   ....[75]....
        /*0350*/ 	.word	0x00007bf0


	//   ....[76]....
        /*0354*/ 	.word	0x00007c70


	//   ....[77]....
        /*0358*/ 	.word	0x00007cf0


	//   ....[78]....
        /*035c*/ 	.word	0x00007d70


	//   ....[79]....
        /*0360*/ 	.word	0x00007df0


	//   ....[80]....
        /*0364*/ 	.word	0x00007e70


	//   ....[81]....
        /*0368*/ 	.word	0x00007ee0


	//   ....[82]....
        /*036c*/ 	.word	0x00007f60


	//   ....[83]....
        /*0370*/ 	.word	0x00007fe0


	//   ....[84]....
        /*0374*/ 	.word	0x00008060


	//   ....[85]....
        /*0378*/ 	.word	0x000080e0


	//   ....[86]....
        /*037c*/ 	.word	0x00008160


	//   ....[87]....
        /*0380*/ 	.word	0x000081e0


	//   ....[88]....
        /*0384*/ 	.word	0x00008260


	//   ....[89]....
        /*0388*/ 	.word	0x000082e0


	//   ....[90]....
        /*038c*/ 	.word	0x00008360


	//   ....[91]....
        /*0390*/ 	.word	0x000083e0


	//   ....[92]....
        /*0394*/ 	.word	0x00008460


	//   ....[93]....
        /*0398*/ 	.word	0x000084e0


	//   ....[94]....
        /*039c*/ 	.word	0x00008560


	//   ....[95]....
        /*03a0*/ 	.word	0x000085e0


	//   ....[96]....
        /*03a4*/ 	.word	0x00008660


	//----- nvinfo : EIATTR_VRC_CTA_INIT_COUNT
	.align		4
.L_20713:
        /*03a8*/ 	.byte	0x02, 0x4a
	.zero		1
	.zero		1


	//----- nvinfo : EIATTR_EXIT_INSTR_OFFSETS
	.align		4
        /*03ac*/ 	.byte	0x04, 0x1c
        /*03ae*/ 	.short	(.L_20715 - .L_20714)


	//   ....[0]....
.L_20714:
        /*03b0*/ 	.word	0x00000790


	//   ....[1]....
        /*03b4*/ 	.word	0x00006060


	//   ....[2]....
        /*03b8*/ 	.word	0x00006700


	//   ....[3]....
        /*03bc*/ 	.word	0x00006ea0


	//----- nvinfo : EIATTR_MAX_THREADS
	.align		4
.L_20715:
        /*03c0*/ 	.byte	0x04, 0x05
        /*03c2*/ 	.short	(.L_20717 - .L_20716)
.L_20716:
        /*03c4*/ 	.word	0x00000100
        /*03c8*/ 	.word	0x00000001
        /*03cc*/ 	.word	0x00000001


	//----- nvinfo : EIATTR_CRS_STACK_SIZE
	.align		4
.L_20717:
        /*03d0*/ 	.byte	0x04, 0x1e
        /*03d2*/ 	.short	(.L_20719 - .L_20718)
.L_20718:
        /*03d4*/ 	.word	0x00000000


	//----- nvinfo : EIATTR_CBANK_PARAM_SIZE
	.align		4
.L_20719:
        /*03d8*/ 	.byte	0x03, 0x19
        /*03da*/ 	.short	0x0030


	//----- nvinfo : EIATTR_PARAM_CBANK
	.align		4
        /*03dc*/ 	.byte	0x04, 0x0a
        /*03de*/ 	.short	(.L_20721 - .L_20720)
	.align		4
.L_20720:
        /*03e0*/ 	.word	index@(.nv.constant0._Z9cuda_gemmIiLi256ELi1ELi1ELi64ELi16ELi16ELi32ELi0ELi0EEviiiPT_S1_S1_ii)
        /*03e4*/ 	.short	0x0380
        /*03e6*/ 	.short	0x0030


	//----- nvinfo : EIATTR_SW_WAR
	.align		4
.L_20721:
        /*03e8*/ 	.byte	0x04, 0x36
        /*03ea*/ 	.short	(.L_20723 - .L_20722)
.L_20722:
        /*03ec*/ 	.word	0x00000008
.L_20723:


//--------------------- .nv.info._Z9cuda_gemmIiLi256ELi1ELi1ELi64ELi8ELi8ELi32ELi1ELi1EEviiiPT_S1_S1_ii --------------------------
	.section	.nv.info._Z9cuda_gemmIiLi256ELi1ELi1ELi64ELi8ELi8ELi32ELi1ELi1EEviiiPT_S1_S1_ii,"",@"SHT_CUDA_INFO"
	.sectionflags	@""
	.align	4


	//----- nvinfo : EIATTR_CUDA_API_VERSION
	.align		4
        /*0000*/ 	.byte	0x04, 0x37
        /*0002*/ 	.short	(.L_20725 - .L_20724)
.L_20724:
        /*0004*/ 	.word	0x00000082


	//----- nvinfo : EIATTR_KPARAM_INFO
	.align		4
.L_20725:
        /*0008*/ 	.byte	0x04, 0x17
        /*000a*/ 	.short	(.L_20727 - .L_20726)
.L_20726:
        /*000c*/ 	.word	0x00000000
        /*0010*/ 	.short	0x0007
        /*0012*/ 	.short	0x002c
        /*0014*/ 	.byte	0x00, 0xf0, 0x11, 0x00


	//----- nvinfo : EIATTR_KPARAM_INFO
	.align		4
.L_20727:
        /*0018*/ 	.byte	0x04, 0x17
        /*001a*/ 	.short	(.L_20729 - .L_20728)
.L_20728:
        /*001c*/ 	.word	0x00000000
        /*0020*/ 	.short	0x0006
        /*0022*/ 	.short	0x0028
        /*0024*/ 	.byte	0x00, 0xf0, 0x11, 0x00


	//----- nvinfo : EIATTR_KPARAM_INFO
	.align		4
.L_20729:
        /*0028*/ 	.byte	0x04, 0x17
        /*002a*/ 	.short	(.L_20731 - .L_20730)
.L_20730:
        /*002c*/ 	.word	0x00000000
        /*0030*/ 	.short	0x0005
        /*0032*/ 	.short	0x0020
        /*0034*/ 	.byte	0x00, 0xf5, 0x21, 0x00


	//----- nvinfo : EIATTR_KPARAM_INFO
	.align		4
.L_20731:
        /*0038*/ 	.byte	0x04, 0x17
        /*003a*/ 	.short	(.L_20733 - .L_20732)
.L_20732:
        /*003c*/ 	.word	0x00000000
        /*0040*/ 	.short	0x0004
        /*0042*/ 	.short	0x0018
        /*0044*/ 	.byte	0x00, 0xf5, 0x21, 0x00


	//----- nvinfo : EIATTR_KPARAM_INFO
	.align		4
.L_20733:
        /*0048*/ 	.byte	0x04, 0x17
        /*004a*/ 	.short	(.L_20735 - .L_20734)
.L_20734:
        /*004c*/ 	.word	0x00000000
        /*0050*/ 	.short	0x0003
        /*0052*/ 	.short	0x0010
        /*0054*/ 	.byte	0x00, 0xf5, 0x21, 0x00


	//----- nvinfo : EIATTR_KPARAM_INFO
	.align		4
.L_20735:
        /*0058*/ 	.byte	0x04, 0x17
        /*005a*/ 	.short	(.L_20737 - .L_20736)
.L_20736:
        /*005c*/ 	.word	0x00000000
        /*0060*/ 	.short	0x0002
        /*0062*/ 	.short	0x0008
        /*0064*/ 	.byte	0x00, 0xf0, 0x11, 0x00


	//----- nvinfo : EIATTR_KPARAM_INFO
	.align		4
.L_20737:
        /*0068*/ 	.byte	0x04, 0x17
        /*006a*/ 	.short	(.L_20739 - .L_20738)
.L_20738:
        /*006c*/ 	.word	0x00000000
        /*0070*/ 	.short	0x0001
        /*0072*/ 	.short	0x0004
        /*0074*/ 	.byte	0x00, 0xf0, 0x11, 0x00


	//----- nvinfo : EIATTR_KPARAM_INFO
	.align		4
.L_20739:
        /*0078*/ 	.byte	0x04, 0x17
        /*007a*/ 	.short	(.L_20741 - .L_20740)
.L_20740:
        /*007c*/ 	.word	0x00000000
        /*0080*/ 	.short	0x0000
        /*0082*/ 	.short	0x0000
        /*0084*/ 	.byte	0x00, 0xf0, 0x11, 0x00


	//----- nvinfo : EIATTR_SPARSE_MMA_MASK
	.align		4
.L_20741:
        /*0088*/ 	.byte	0x03, 0x50
        /*008a*/ 	.short	0x0000


	//----- nvinfo : EIATTR_MAXREG_COUNT
	.align		4
        /*008c*/ 	.byte	0x03, 0x1b
        /*008e*/ 	.short	0x00ff


	//----- nvinfo : EIATTR_NUM_BARRIERS
	.align		4
        /*0090*/ 	.byte	0x02, 0x4c
        /*0092*/ 	.byte	0x01
	.zero		1


	//----- nvinfo : EIATTR_MERCURY_ISA_VERSION
	.align		4
        /*0094*/ 	.byte	0x03, 0x5f
        /*0096*/ 	.short	0x0101


	//----- nvinfo : EIATTR_COOP_GROUP_MASK_REGIDS
	.align		4
        /*0098*/ 	.byte	0x04, 0x29
        /*009a*/ 	.short	(.L_20743 - .L_20742)


	//   ....[0]....
.L_20742:
        /*009c*/ 	.word	0xffffffff


	//   ....[1]....
        /*00a0*/ 	.word	0xffffffff


	//   ....[2]....
        /*00a4*/ 	.word	0xffffffff


	//   ....[3]....
        /*00a8*/ 	.word	0xffffffff


	//   ....[4]....
        /*00ac*/ 	.word	0xffffffff


	//   ....[5]....
        /*00b0*/ 	.word	0xffffffff


	//   ....[6]....
        /*00b4*/ 	.word	0xffffffff


	//   ....[7]....
        /*00b8*/ 	.word	0xffffffff


	//   ....[8]....
        /*00bc*/ 	.word	0x05000017


	//   ....[9]....
        /*00c0*/ 	.word	0x05000017


	//   ....[10]....
        /*00c4*/ 	.word	0x05000017


	//   ....[11]....
        /*00c8*/ 	.word	0x05000017


	//   ....[12]....
        /*00cc*/ 	.word	0x05000017


	//   ....[13]....
        /*00d0*/ 	.word	0x05000017


	//   ....[14]....
        /*00d4*/ 	.word	0x05000017


	//   ....[15]....
        /*00d8*/ 	.word	0x05000017


	//----- nvinfo : EIATTR_COOP_GROUP_INSTR_OFFSETS
	.align		4
.L_20743:
        /*00dc*/ 	.byte	0x04, 0x28
        /*00de*/ 	.short	(.L_20745 - .L_20744)


	//   ....[0]....
.L_20744:
        /*00e0*/ 	.word	0x00001200


	//   ....[1]....
        /*00e4*/ 	.word	0x00001210


	//   ....[2]....
        /*00e8*/ 	.word	0x00001220


	//   ....[3]....
        /*00ec*/ 	.word	0x00001230


	//   ....[4]....
        /*00f0*/ 	.word	0x00001260


	//   ....[5]....
        /*00f4*/ 	.word	0x00001280


	//   ....[6]....
        /*00f8*/ 	.word	0x000012a0


	//   ....[7]....
        /*00fc*/ 	.word	0x000012c0


	//   ....[8]....
        /*0100*/ 	.word	0x00001920


	//   ....[9]....
        /*0104*/ 	.word	0x000019a0


	//   ....[10]....
        /*0108*/ 	.word	0x00001a00


	//   ....[11]....
        /*010c*/ 	.word	0x00001a70


	//   ....[12]....
        /*0110*/ 	.word	0x00001ac0


	//   ....[13]....
        /*0114*/ 	.word	0x00001b30


	//   ....[14]....
        /*0118*/ 	.word	0x00001ba0


	//   ....[15]....
        /*011c*/ 	.word	0x00001c10


	//----- nvinfo : EIATTR_VRC_CTA_INIT_COUNT
	.align		4
.L_20745:
        /*0120*/ 	.byte	0x02, 0x4a
	.zero		1
	.zero		1


	//----- nvinfo : EIATTR_EXIT_INSTR_OFFSETS
	.align		4
        /*0124*/ 	.byte	0x04, 0x1c
        /*0126*/ 	.short	(.L_20747 - .L_20746)


	//   ....[0]....
.L_20746:
        /*0128*/ 	.word	0x000006f0


	//   ....[1]....
        /*012c*/ 	.word	0x000013b0


	//   ....[2]....
        /*0130*/ 	.word	0x000016d0


	//   ....[3]....
        /*0134*/ 	.word	0x000018c0


	//----- nvinfo : EIATTR_MAX_THREADS
	.align		4
.L_20747:
        /*0138*/ 	.byte	0x04, 0x05
        /*013a*/ 	.short	(.L_20749 - .L_20748)
.L_20748:
        /*013c*/ 	.word	0x00000100
        /*0140*/ 	.word	0x00000001
        /*0144*/ 	.word	0x00000001


	//----- nvinfo : EIATTR_CRS_STACK_SIZE
	.align		4
.L_20749:
        /*0148*/ 	.byte	0x04, 0x1e
        /*014a*/ 	.short	(.L_20751 - .L_20750)
.L_20750:
        /*014c*/ 	.word	0x00000000


	//----- nvinfo : EIATTR_CBANK_PARAM_SIZE
	.align		4
.L_20751:
        /*0150*/ 	.byte	0x03, 0x19
        /*0152*/ 	.short	0x0030


	//----- nvinfo : EIATTR_PARAM_CBANK
	.align		4
        /*0154*/ 	.byte	0x04, 0x0a
        /*0156*/ 	.short	(.L_20753 - .L_20752)
	.align		4
.L_20752:
        /*0158*/ 	.word	index@(.nv.constant0._Z9cuda_gemmIiLi256ELi1ELi1ELi64ELi8ELi8ELi32ELi1ELi1EEviiiPT_S1_S1_ii)
        /*015c*/ 	.short	0x0380
        /*015e*/ 	.short	0x0030


	//----- nvinfo : EIATTR_SW_WAR
	.align		4
.L_20753:
        /*0160*/ 	.byte	0x04, 0x36
        /*0162*/ 	.short	(.L_20755 - .L_20754)
.L_20754:
        /*0164*/ 	.word	0x00000008
.L_20755:


//--------------------- .nv.info._Z9cuda_gemmIiLi256ELi1ELi1ELi64ELi8ELi8ELi32ELi1ELi0EEviiiPT_S1_S1_ii --------------------------
	.section	.nv.info._Z9cuda_gemmIiLi256ELi1ELi1ELi64ELi8ELi8ELi32ELi1ELi0EEviiiPT_S1_S1_ii,"",@"SHT_CUDA_INFO"
	.sectionflags	@""
	.align	4


	//----- nvinfo : EIATTR_CUDA_API_VERSION
	.align		4
        /*0000*/ 	.byte	0x04, 0x37
        /*0002*/ 	.short	(.L_20757 - .L_20756)
.L_20756:
        /*0004*/ 	.word	0x00000082


	//----- nvinfo : EIATTR_KPARAM_INFO
	.align		4
.L_20757:
        /*0008*/ 	.byte	0x04, 0x17
        /*000a*/ 	.short	(.L_20759 - .L_20758)
.L_20758:
        /*000c*/ 	.word	0x00000000
        /*0010*/ 	.short	0x0007
        /*0012*/ 	.short	0x002c
        /*0014*/ 	.byte	0x00, 0xf0, 0x11, 0x00


	//----- nvinfo : EIATTR_KPARAM_INFO
	.align		4
.L_20759:
        /*0018*/ 	.byte	0x04, 0x17
        /*001a*/ 	.short	(.L_20761 - .L_20760)
.L_20760:
        /*001c*/ 	.word	0x00000000
        /*0020*/ 	.short	0x0006
        /*0022*/ 	.short	0x0028
        /*0024*/ 	.byte	0x00, 0xf0, 0x11, 0x00


	//----- nvinfo : EIATTR_KPARAM_INFO
	.align		4
.L_20761:
        /*0028*/ 	.byte	0x04, 0x17
        /*002a*/ 	.short	(.L_20763 - .L_20762)
.L_20762:
        /*002c*/ 	.word	0x00000000
        /*0030*/ 	.short	0x0005
        /*0032*/ 	.short	0x0020
        /*0034*/ 	.byte	0x00, 0xf5, 0x21, 0x00


	//----- nvinfo : EIATTR_KPARAM_INFO
	.align		4
.L_20763:
        /*0038*/ 	.byte	0x04, 0x17
        /*003a*/ 	.short	(.L_20765 - .L_20764)
.L_20764:
        /*003c*/ 	.word	0x00000000
        /*0040*/ 	.short	0x0004
        /*0042*/ 	.short	0x0018
        /*0044*/ 	.byte	0x00, 0xf5, 0x21, 0x00


	//----- nvinfo : EIATTR_KPARAM_INFO
	.align		4
.L_20765:
        /*0048*/ 	.byte	0x04, 0x17
        /*004a*/ 	.short	(.L_20767 - .L_20766)
.L_20766:
        /*004c*/ 	.word	0x00000000
        /*0050*/ 	.short	0x0003
        /*0052*/ 	.short	0x0010
        /*0054*/ 	.byte	0x00, 0xf5, 0x21, 0x00


	//----- nvinfo : EIATTR_KPARAM_INFO
	.align		4
.L_20767:
        /*0058*/ 	.byte	0x04, 0x17
        /*005a*/ 	.short	(.L_20769 - .L_20768)
.L_20768:
        /*005c*/ 	.word	0x00000000
        /*0060*/ 	.short	0x0002
        /*0062*/ 	.short	0x0008
        /*0064*/ 	.byte	0x00, 0xf0, 0x11, 0x00


	//----- nvinfo : EIATTR_KPARAM_INFO
	.align		4
.L_20769:
        /*0068*/ 	.byte	0x04, 0x17
        /*006a*/ 	.short	(.L_20771 - .L_20770)
.L_20770:
        /*006c*/ 	.word	0x00000000
        /*0070*/ 	.short	0x0001
        /*0072*/ 	.short	0x0004
        /*0074*/ 	.byte	0x00, 0xf0, 0x11, 0x00


	//----- nvinfo : EIATTR_KPARAM_INFO
	.align		4
.L_20771:
        /*0078*/ 	.byte	0x04, 0x17
        /*007a*/ 	.short	(.L_20773 - .L_20772)
.L_20772:
        /*007c*/ 	.word	0x00000000
        /*0080*/ 	.short	0x0000
        /*0082*/ 	.short	0x0000
        /*0084*/ 	.byte	0x00, 0xf0, 0x11, 0x00


	//----- nvinfo : EIATTR_SPARSE_MMA_MASK
	.align		4
.L_20773:
        /*0088*/ 	.byte	0x03, 0x50
        /*008a*/ 	.short	0x0000


	//----- nvinfo : EIATTR_MAXREG_COUNT
	.align		4
        /*008c*/ 	.byte	0x03, 0x1b
        /*008e*/ 	.short	0x00ff


	//----- nvinfo : EIATTR_NUM_BARRIERS
	.align		4
        /*0090*/ 	.byte	0x02, 0x4c
        /*0092*/ 	.byte	0x01
	.zero		1


	//----- nvinfo : EIATTR_MERCURY_ISA_VERSION
	.align		4
        /*0094*/ 	.byte	0x03, 0x5f
        /*0096*/ 	.short	0x0101


	//----- nvinfo : EIATTR_COOP_GROUP_MASK_REGIDS
	.align		4
        /*0098*/ 	.byte	0x04, 0x29
        /*009a*/ 	.short	(.L_20775 - .L_20774)


	//   ....[0]....
.L_20774:
        /*009c*/ 	.word	0xffffffff


	//   ....[1]....
        /*00a0*/ 	.word	0xffffffff


	//   ....[2]....
        /*00a4*/ 	.word	0xffffffff


	//   ....[3]....
        /*00a8*/ 	.word	0xffffffff


	//   ....[4]....
        /*00ac*/ 	.word	0xffffffff


	//   ....[5]....
        /*00b0*/ 	.word	0xffffffff


	//   ....[6]....
        /*00b4*/ 	.word	0xffffffff


	//   ....[7]....
        /*00b8*/ 	.word	0xffffffff


	//   ....[8]....
        /*00bc*/ 	.word	0xffffffff


	//   ....[9]....
        /*00c0*/ 	.word	0xffffffff


	//   ....[10]....
        /*00c4*/ 	.word	0xffffffff


	//   ....[11]....
        /*00c8*/ 	.word	0xffffffff


	//   ....[12]....
        /*00cc*/ 	.word	0xffffffff


	//   ....[13]....
        /*00d0*/ 	.word	0xffffffff


	//   ....[14]....
        /*00d4*/ 	.word	0xffffffff


	//   ....[15]....
        /*00d8*/ 	.word	0xffffffff


	//   ....[16]....
        /*00dc*/ 	.word	0xffffffff


	//   ....[17]....
        /*00e0*/ 	.word	0xffffffff


	//   ....[18]....
        /*00e4*/ 	.word	0xffffffff


	//   ....[19]....
        /*00e8*/ 	.word	0xffffffff


	//   ....[20]....
        /*00ec*/ 	.word	0xffffffff


	//   ....[21]....
        /*00f0*/ 	.word	0xffffffff


	//   ....[22]....
        /*00f4*/ 	.word	0xffffffff


	//   ....[23]....
        /*00f8*/ 	.word	0xffffffff


	//   ....[24]....
        /*00fc*/ 	.word	0xffffffff


	//   ....[25]....
        /*0100*/ 	.word	0x05000017


	//   ....[26]....
        /*0104*/ 	.word	0x05000017


	//   ....[27]....
        /*0108*/ 	.word	0x05000017


	//   ....[28]....
        /*010c*/ 	.word	0x05000017


	//   ....[29]....
        /*0110*/ 	.word	0x05000017


	//   ....[30]....
        /*0114*/ 	.word	0x05000017


	//   ....[31]....
        /*0118*/ 	.word	0x05000017


	//   ....[32]....
        /*011c*/ 	.word	0x05000017


	//   ....[33]....
        /*0120*/ 	.word	0x05000017


	//   ....[34]....
        /*0124*/ 	.word	0x05000017


	//   ....[35]....
        /*0128*/ 	.word	0x05000017


	//   ....[36]....
        /*012c*/ 	.word	0x05000017


	//   ....[37]....
        /*0130*/ 	.word	0x05000017


	//   ....[38]....
        /*0134*/ 	.word	0x05000017


	//   ....[39]....
        /*0138*/ 	.word	0x05000017


	//   ....[40]....
        /*013c*/ 	.word	0x05000017


	//   ....[41]....
        /*0140*/ 	.word	0x05000017


	//   ....[42]....
        /*0144*/ 	.word	0x05000017


	//   ....[43]....
        /*0148*/ 	.word	0x05000017


	//   ....[44]....
        /*014c*/ 	.word	0x05000017


	//   ....[45]....
        /*0150*/ 	.word	0x05000017


	//   ....[46]....
        /*0154*/ 	.word	0x05000017


	//   ....[47]....
        /*0158*/ 	.word	0x05000017


	//   ....[48]....
        /*015c*/ 	.word	0x05000017


	//----- nvinfo : EIATTR_COOP_GROUP_INSTR_OFFSETS
	.align		4
.L_20775:
        /*0160*/ 	.byte	0x04, 0x28
        /*0162*/ 	.short	(.L_20777 - .L_20776)


	//   ....[0]....
.L_20776:
        /*0164*/ 	.word	0x00001c60


	//   ....[1]....
        /*0168*/ 	.word	0x00001cb0


	//   ....[2]....
        /*016c*/ 	.word	0x00001d00


	//   ....[3]....
        /*0170*/ 	.word	0x00001d50


	//   ....[4]....
        /*0174*/ 	.word	0x00001da0


	//   ....[5]....
        /*0178*/ 	.word	0x00001df0


	//   ....[6]....
        /*017c*/ 	.word	0x00001e60


	//   ....[7]....
        /*0180*/ 	.word	0x00001ec0


	//   ....[8]....
        /*0184*/ 	.word	0x00002a30


	//   ....[9]....
        /*0188*/ 	.word	0x00002a80


	//   ....[10]....
        /*018c*/ 	.word	0x00002ad0


	//   ....[11]....
        /*0190*/ 	.word	0x00002b20


	//   ....[12]....
        /*0194*/ 	.word	0x00002b70


	//   ....[13]....
        /*0198*/ 	.word	0x00002bc0


	//   ....[14]....
        /*019c*/ 	.word	0x00002c30


	//   ....[15]....
        /*01a0*/ 	.word	0x00002c90


	//   ....[16]....
        /*01a4*/ 	.word	0x000037e0


	//   ....[17]....
        /*01a8*/ 	.word	0x00003830


	//   ....[18]....
        /*01ac*/ 	.word	0x00003880


	//   ....[19]....
        /*01b0*/ 	.word	0x000038d0


	//   ....[20]....
        /*01b4*/ 	.word	0x00003920


	//   ....[21]....
        /*01b8*/ 	.word	0x00003990


	//   ....[22]....
        /*01bc*/ 	.word	0x000039f0


	//   ....[23]....
        /*01c0*/ 	.word	0x00003a50


	//   ....[24]....
        /*01c4*/ 	.word	0x00003ab0


	//   ....[25]....
        /*01c8*/ 	.word	0x00004290


	//   ....[26]....
        /*01cc*/ 	.word	0x00004310


	//   ....[27]....
        /*01d0*/ 	.word	0x00004390


	//   ....[28]....
        /*01d4*/ 	.word	0x00004410


	//   ....[29]....
        /*01d8*/ 	.word	0x00004490


	//   ....[30]....
        /*01dc*/ 	.word	0x00004510


	//   ....[31]....
        /*01e0*/ 	.word	0x00004590


	//   ....[32]....
        /*01e4*/ 	.word	0x00004610


	//   ....[33]....
        /*01e8*/ 	.word	0x00004690


	//   ....[34]....
        /*01ec*/ 	.word	0x00004710


	//   ....[35]....
        /*01f0*/ 	.word	0x00004790


	//   ....[36]....
        /*01f4*/ 	.word	0x00004810


	//   ....[37]....
        /*01f8*/ 	.word	0x00004890


	//   ....[38]....
        /*01fc*/ 	.word	0x00004910


	//   ....[39]....
        /*0200*/ 	.word	0x00004990


	//   ....[40]....
        /*0204*/ 	.word	0x00004a10


	//   ....[41]....
        /*0208*/ 	.word	0x00004a80


	//   ....[42]....
        /*020c*/ 	.word	0x00004b00


	//   ....[43]....
        /*0210*/ 	.word	0x00004b80


	//   ....[44]....
        /*0214*/ 	.word	0x00004c00


	//   ....[45]....
        /*0218*/ 	.word	0x00004c80


	//   ....[46]....
        /*021c*/ 	.word	0x00004d00


	//   ....[47]....
        /*0220*/ 	.word	0x00004d80


	//   ....[48]....
        /*0224*/ 	.word	0x00004e00


	//----- nvinfo : EIATTR_VRC_CTA_INIT_COUNT
	.align		4
.L_20777:
        /*0228*/ 	.byte	0x02, 0x4a
	.zero		1
	.zero		1


	//----- nvinfo : EIATTR_EXIT_INSTR_OFFSETS
	.align		4
        /*022c*/ 	.byte	0x04, 0x1c
        /*022e*/ 	.short	(.L_20779 - .L_20778)


	//   ....[0]....
.L_20778:
        /*0230*/ 	.word	0x000007a0


	//   ....[1]....
        /*0234*/ 	.word	0x00003d10


	//   ....[2]....
        /*0238*/ 	.word	0x00004040


	//   ....[3]....
        /*023c*/ 	.word	0x00004240


	//----- nvinfo : EIATTR_MAX_THREADS
	.align		4
.L_20779:
        /*0240*/ 	.byte	0x04, 0x05
        /*0242*/ 	.short	(.L_20781 - .L_20780)
.L_20780:
        /*0244*/ 	.word	0x00000100
        /*0248*/ 	.word	0x00000001
        /*024c*/ 	.word	0x00000001


	//----- nvinfo : EIATTR_CRS_STACK_SIZE
	.align		4
.L_20781:
        /*0250*/ 	.byte	0x04, 0x1e
        /*0252*/ 	.short	(.L_20783 - .L_20782)
.L_20782:
        /*0254*/ 	.word	0x00000000


	//----- nvinfo : EIATTR_CBANK_PARAM_SIZE
	.align		4
.L_20783:
        /*0258*/ 	.byte	0x03, 0x19
        /*025a*/ 	.short	0x0030


	//----- nvinfo : EIATTR_PARAM_CBANK
	.align		4
        /*025c*/ 	.byte	0x04, 0x0a
        /*025e*/ 	.short	(.L_20785 - .L_20784)
	.align		4
.L_20784:
        /*0260*/ 	.word	index@(.nv.constant0._Z9cuda_gemmIiLi256ELi1ELi1ELi64ELi8ELi8ELi32ELi1ELi0EEviiiPT_S1_S1_ii)
        /*0264*/ 	.short	0x0380
        /*0266*/ 	.short	0x0030


	//----- nvinfo : EIATTR_SW_WAR
	.align		4
.L_20785:
        /*0268*/ 	.byte	0x04, 0x36
        /*026a*/ 	.short	(.L_20787 - .L_20786)
.L_20786:
        /*026c*/ 	.word	0x00000008
.L_20787:


//--------------------- .nv.info._Z9cuda_gemmIiLi256ELi1ELi1ELi64ELi8ELi8ELi32ELi0ELi1EEviiiPT_S1_S1_ii --------------------------
	.section	.nv.info._Z9cuda_gemmIiLi256ELi1ELi1ELi64ELi8ELi8ELi32ELi0ELi1EEviiiPT_S1_S1_ii,"",@"SHT_CUDA_INFO"
	.sectionflags	@""
	.align	4


	//----- nvinfo : EIATTR_CUDA_API_VERSION
	.align		4
        /*0000*/ 	.byte	0x04, 0x37
        /*0002*/ 	.short	(.L_20789 - .L_20788)
.L_20788:
        /*0004*/ 	.word	0x00000082


	//----- nvinfo : EIATTR_KPARAM_INFO
	.align		4
.L_20789:
        /*0008*/ 	.byte	0x04, 0x17
        /*000a*/ 	.short	(.L_20791 - .L_20790)
.L_20790:
        /*000c*/ 	.word	0x00000000
        /*0010*/ 	.short	0x0007
        /*0012*/ 	.short	0x002c
        /*0014*/ 	.byte	0x00, 0xf0, 0x11, 0x00


	//----- nvinfo : EIATTR_KPARAM_INFO
	.align		4
.L_20791:
        /*0018*/ 	.byte	0x04, 0x17
        /*001a*/ 	.short	(.L_20793 - .L_20792)
.L_20792:
        /*001c*/ 	.word	0x00000000
        /*0020*/ 	.short	0x0006
        /*0022*/ 	.short	0x0028
        /*0024*/ 	.byte	0x00, 0xf0, 0x11, 0x00


	//----- nvinfo : EIATTR_KPARAM_INFO
	.align		4
.L_20793:
        /*0028*/ 	.byte	0x04, 0x17
        /*002a*/ 	.short	(.L_20795 - .L_20794)
.L_20794:
        /*002c*/ 	.word	0x00000000
        /*0030*/ 	.short	0x0005
        /*0032*/ 	.short	0x0020
        /*0034*/ 	.byte	0x00, 0xf5, 0x21, 0x00


	//----- nvinfo : EIATTR_KPARAM_INFO
	.align		4
.L_20795:
        /*0038*/ 	.byte	0x04, 0x17
        /*003a*/ 	.short	(.L_20797 - .L_20796)
.L_20796:
        /*003c*/ 	.word	0x00000000
        /*0040*/ 	.short	0x0004
        /*0042*/ 	.short	0x0018
        /*0044*/ 	.byte	0x00, 0xf5, 0x21, 0x00


	//----- nvinfo : EIATTR_KPARAM_INFO
	.align		4
.L_20797:
        /*0048*/ 	.byte	0x04, 0x17
        /*004a*/ 	.short	(.L_20799 - .L_20798)
.L_20798:
        /*004c*/ 	.word	0x00000000
        /*0050*/ 	.short	0x0003
        /*0052*/ 	.short	0x0010
        /*0054*/ 	.byte	0x00, 0xf5, 0x21, 0x00


	//----- nvinfo : EIATTR_KPARAM_INFO
	.align		4
.L_20799:
        /*0058*/ 	.byte	0x04, 0x17
        /*005a*/ 	.short	(.L_20801 - .L_20800)
.L_20800:
        /*005c*/ 	.word	0x00000000
        /*0060*/ 	.short	0x0002
        /*0062*/ 	.short	0x0008
        /*0064*/ 	.byte	0x00, 0xf0, 0x11, 0x00


	//----- nvinfo : EIATTR_KPARAM_INFO
	.align		4
.L_20801:
        /*0068*/ 	.byte	0x04, 0x17
        /*006a*/ 	.short	(.L_20803 - .L_20802)
.L_20802:
        /*006c*/ 	.word	0x00000000
        /*0070*/ 	.short	0x0001
        /*0072*/ 	.short	0x0004
        /*0074*/ 	.byte	0x00, 0xf0, 0x11, 0x00


	//----- nvinfo : EIATTR_KPARAM_INFO
	.align		4
.L_20803:
        /*0078*/ 	.byte	0x04, 0x17
        /*007a*/ 	.short	(.L_20805 - .L_20804)
.L_20804:
        /*007c*/ 	.word	0x00000000
        /*0080*/ 	.short	0x0000
        /*0082*/ 	.short	0x0000
        /*0084*/ 	.byte	0x00, 0xf0, 0x11, 0x00


	//----- nvinfo : EIATTR_SPARSE_MMA_MASK
	.align		4
.L_20805:
        /*0088*/ 	.byte	0x03, 0x50
        /*008a*/ 	.short	0x0000


	//----- nvinfo : EIATTR_MAXREG_COUNT
	.align		4
        /*008c*/ 	.byte	0x03, 0x1b
        /*008e*/ 	.short	0x00ff


	//----- nvinfo : EIATTR_NUM_BARRIERS
	.align		4
        /*0090*/ 	.byte	0x02, 0x4c
        /*0092*/ 	.byte	0x01
	.zero		1


	//----- nvinfo : EIATTR_MERCURY_ISA_VERSION
	.align		4
        /*0094*/ 	.byte	0x03, 0x5f
        /*0096*/ 	.short	0x0101


	//----- nvinfo : EIATTR_COOP_GROUP_MASK_REGIDS
	.align		4
        /*0098*/ 	.byte	0x04, 0x29
        /*009a*/ 	.short	(.L_20807 - .L_20806)


	//   ....[0]....
.L_20806:
        /*009c*/ 	.word	0xffffffff


	//   ....[1]....
        /*00a0*/ 	.word	0xffffffff


	//   ....[2]....
        /*00a4*/ 	.word	0xffffffff


	//   ....[3]....
        /*00a8*/ 	.word	0xffffffff


	//   ....[4]....
        /*00ac*/ 	.word	0xffffffff


	//   ....[5]....
        /*00b0*/ 	.word	0xffffffff


	//   ....[6]....
        /*00b4*/ 	.word	0xffffffff


	//   ....[7]....
        /*00b8*/ 	.word	0xffffffff


	//   ....[8]....
        /*00bc*/ 	.word	0x05000017


	//   ....[9]....
        /*00c0*/ 	.word	0x05000017


	//   ....[10]....
        /*00c4*/ 	.word	0x05000017


	//   ....[11]....
        /*00c8*/ 	.word	0x05000017


	//   ....[12]....
        /*00cc*/ 	.word	0x05000017


	//   ....[13]....
        /*00d0*/ 	.word	0x05000017


	//   ....[14]....
        /*00d4*/ 	.word	0x05000017


	//   ....[15]....
        /*00d8*/ 	.word	0x05000017


	//----- nvinfo : EIATTR_COOP_GROUP_INSTR_OFFSETS
	.align		4
.L_20807:
        /*00dc*/ 	.byte	0x04, 0x28
        /*00de*/ 	.short	(.L_20809 - .L_20808)


	//   ....[0]....
.L_20808:
        /*00e0*/ 	.word	0x00001240


	//   ....[1]....
        /*00e4*/ 	.word	0x00001250


	//   ....[2]....
        /*00e8*/ 	.word	0x00001260


	//   ....[3]....
        /*00ec*/ 	.word	0x00001270


	//   ....[4]....
        /*00f0*/ 	.word	0x000012a0


	//   ....[5]....
        /*00f4*/ 	.word	0x000012c0


	//   ....[6]....
        /*00f8*/ 	.word	0x000012e0


	//   ....[7]....
        /*00fc*/ 	.word	0x00001300


	//   ....[8]....
        /*0100*/ 	.word	0x00001b10


	//   ....[9]....
        /*0104*/ 	.word	0x00001b90


	//   ....[10]....
        /*0108*/ 	.word	0x00001bf0


	//   ....[11]....
        /*010c*/ 	.word	0x00001c60


	//   ....[12]....
        /*0110*/ 	.word	0x00001cb0


	//   ....[13]....
        /*0114*/ 	.word	0x00001d20


	//   ....[14]....
        /*0118*/ 	.word	0x00001d90


	//   ....[15]....
        /*011c*/ 	.word	0x00001e00


	//----- nvinfo : EIATTR_VRC_CTA_INIT_COUNT
	.align		4
.L_20809:
        /*0120*/ 	.byte	0x02, 0x4a
	.zero		1
	.zero		1


	//----- nvinfo : EIATTR_EXIT_INSTR_OFFSETS
	.align		4
        /*0124*/ 	.byte	0x04, 0x1c
        /*0126*/ 	.short	(.L_20811 - .L_20810)


	//   ....[0]....
.L_20810:
        /*0128*/ 	.word	0x000006f0


	//   ....[1]....
        /*012c*/ 	.word	0x000013f0


	//   ....[2]....
        /*0130*/ 	.word	0x000017a0


	//   ....[3]....
        /*0134*/ 	.word	0x00001ab0


	//----- nvinfo : EIATTR_MAX_THREADS
	.align		4
.L_20811:
        /*0138*/ 	.byte	0x04, 0x05
        /*013a*/ 	.short	(.L_20813 - .L_20812)
.L_20812:
        /*013c*/ 	.word	0x00000100
        /*0140*/ 	.word	0x00000001
        /*0144*/ 	.word	0x00000001


	//----- nvinfo : EIATTR_CRS_STACK_SIZE
	.align		4
.L_20813:
        /*0148*/ 	.byte	0x04, 0x1e
        /*014a*/ 	.short	(.L_20815 - .L_20814)
.L_20814:
        /*014c*/ 	.word	0x00000000


	//----- nvinfo : EIATTR_CBANK_PARAM_SIZE
	.align		4
.L_20815:
        /*0150*/ 	.byte	0x03, 0x19
        /*0152*/ 	.short	0x0030


	//----- nvinfo : EIATTR_PARAM_CBANK
	.align		4
        /*0154*/ 	.byte	0x04, 0x0a
        /*0156*/ 	.short	(.L_20817 - .L_20816)
	.align		4
.L_20816:
        /*0158*/ 	.word	index@(.nv.constant0._Z9cuda_gemmIiLi256ELi1ELi1ELi64ELi8ELi8ELi32ELi0ELi1EEviiiPT_S1_S1_ii)
        /*015c*/ 	.short	0x0380
        /*015e*/ 	.short	0x0030


	//----- nvinfo : EIATTR_SW_WAR
	.align		4
.L_20817:
        /*0160*/ 	.byte	0x04, 0x36
        /*0162*/ 	.short	(.L_20819 - .L_20818)
.L_20818:
        /*0164*/ 	.word	0x00000008
.L_20819:


//--------------------- .nv.info._Z9cuda_gemmIiLi256ELi1ELi1ELi64ELi8ELi8ELi32ELi0ELi0EEviiiPT_S1_S1_ii --------------------------
	.section	.nv.info._Z9cuda_gemmIiLi256ELi1ELi1ELi64ELi8ELi8ELi32ELi0ELi0EEviiiPT_S1_S1_ii,"",@"SHT_CUDA_INFO"
	.sectionflags	@""
	.align	4


	//----- nvinfo : EIATTR_CUDA_API_VERSION
	.align		4
        /*0000*/ 	.byte	0x04, 0x37
        /*0002*/ 	.short	(.L_20821 - .L_20820)
.L_20820:
        /*0004*/ 	.word	0x00000082


	//----- nvinfo : EIATTR_KPARAM_INFO
	.align		4
.L_20821:
        /*0008*/ 	.byte	0x04, 0x17
        /*000a*/ 	.short	(.L_20823 - .L_20822)
.L_20822:
        /*000c*/ 	.word	0x00000000
        /*0010*/ 	.short	0x0007
        /*0012*/ 	.short	0x002c
        /*0014*/ 	.byte	0x00, 0xf0, 0x11, 0x00


	//----- nvinfo : EIATTR_KPARAM_INFO
	.align		4
.L_20823:
        /*0018*/ 	.byte	0x04, 0x17
        /*001a*/ 	.short	(.L_20825 - .L_20824)
.L_20824:
        /*001c*/ 	.word	0x00000000
        /*0020*/ 	.short	0x0006
        /*0022*/ 	.short	0x0028
        /*0024*/ 	.byte	0x00, 0xf0, 0x11, 0x00


	//----- nvinfo : EIATTR_KPARAM_INFO
	.align		4
.L_20825:
        /*0028*/ 	.byte	0x04, 0x17
        /*002a*/ 	.short	(.L_20827 - .L_20826)
.L_20826:
        /*002c*/ 	.word	0x00000000
        /*0030*/ 	.short	0x0005
        /*0032*/ 	.short	0x0020
        /*0034*/ 	.byte	0x00, 0xf5, 0x21, 0x00


	//----- nvinfo : EIATTR_KPARAM_INFO
	.align		4
.L_20827:
        /*0038*/ 	.byte	0x04, 0x17
        /*003a*/ 	.short	(.L_20829 - .L_20828)
.L_20828:
        /*003c*/ 	.word	0x00000000
        /*0040*/ 	.short	0x0004
        /*0042*/ 	.short	0x0018
        /*0044*/ 	.byte	0x00, 0xf5, 0x21, 0x00


	//----- nvinfo : EIATTR_KPARAM_INFO
	.align		4
.L_20829:
        /*0048*/ 	.byte	0x04, 0x17
        /*004a*/ 	.short	(.L_20831 - .L_20830)
.L_20830:
        /*004c*/ 	.word	0x00000000
        /*0050*/ 	.short	0x0003
        /*0052*/ 	.short	0x0010
        /*0054*/ 	.byte	0x00, 0xf5, 0x21, 0x00


	//----- nvinfo : EIATTR_KPARAM_INFO
	.align		4
.L_20831:
        /*0058*/ 	.byte	0x04, 0x17
        /*005a*/ 	.short	(.L_20833 - .L_20832)
.L_20832:
        /*005c*/ 	.word	0x00000000
        /*0060*/ 	.short	0x0002
        /*0062*/ 	.short	0x0008
        /*0064*/ 	.byte	0x00, 0xf0, 0x11, 0x00


	//----- nvinfo : EIATTR_KPARAM_INFO
	.align		4
.L_20833:
        /*0068*/ 	.byte	0x04, 0x17
        /*006a*/ 	.short	(.L_20835 - .L_20834)
.L_20834:
        /*006c*/ 	.word	0x00000000
        /*0070*/ 	.short	0x0001
        /*0072*/ 	.short	0x0004
        /*0074*/ 	.byte	0x00, 0xf0, 0x11, 0x00


	//----- nvinfo : EIATTR_KPARAM_INFO
	.align		4
.L_20835:
        /*0078*/ 	.byte	0x04, 0x17
        /*007a*/ 	.short	(.L_20837 - .L_20836)
.L_20836:
        /*007c*/ 	.word	0x00000000
        /*0080*/ 	.short	0x0000
        /*0082*/ 	.short	0x0000
        /*0084*/ 	.byte	0x00, 0xf0, 0x11, 0x00


	//----- nvinfo : EIATTR_SPARSE_MMA_MASK
	.align		4
.L_20837:
        /*0088*/ 	.byte	0x03, 0x50
        /*008a*/ 	.short	0x0000


	//----- nvinfo : EIATTR_MAXREG_COUNT
	.align		4
        /*008c*/ 	.byte	0x03, 0x1b
        /*008e*/ 	.short	0x00ff


	//----- nvinfo : EIATTR_NUM_BARRIERS
	.align		4
        /*0090*/ 	.byte	0x02, 0x4c
        /*0092*/ 	.byte	0x01
	.zero		1


	//----- nvinfo : EIATTR_MERCURY_ISA_VERSION
	.align		4
        /*0094*/ 	.byte	0x03, 0x5f
        /*0096*/ 	.short	0x0101


	//----- nvinfo : EIATTR_COOP_GROUP_MASK_REGIDS
	.align		4
        /*0098*/ 	.byte	0x04, 0x29
        /*009a*/ 	.short	(.L_20839 - .L_20838)


	//   ....[0]....
.L_20838:
        /*009c*/ 	.word	0xffffffff


	//   ....[1]....
        /*00a0*/ 	.word	0xffffffff


	//   ....[2]....
        /*00a4*/ 	.word	0xffffffff


	//   ....[3]....
        /*00a8*/ 	.word	0xffffffff


	//   ....[4]....
        /*00ac*/ 	.word	0xffffffff


	//   ....[5]....
        /*00b0*/ 	.word	0xffffffff


	//   ....[6]....
        /*00b4*/ 	.word	0xffffffff


	//   ....[7]....
        /*00b8*/ 	.word	0xffffffff


	//   ....[8]....
        /*00bc*/ 	.word	0xffffffff


	//   ....[9]....
        /*00c0*/ 	.word	0xffffffff


	//   ....[10]....
        /*00c4*/ 	.word	0xffffffff


	//   ....[11]....
        /*00c8*/ 	.word	0xffffffff


	//   ....[12]....
        /*00cc*/ 	.word	0xffffffff


	//   ....[13]....
        /*00d0*/ 	.word	0xffffffff


	//   ....[14]....
        /*00d4*/ 	.word	0xffffffff


	//   ....[15]....
        /*00d8*/ 	.word	0xffffffff


	//   ....[16]....
        /*00dc*/ 	.word	0xffffffff


	//   ....[17]....
        /*00e0*/ 	.word	0xffffffff


	//   ....[18]....
        /*00e4*/ 	.word	0xffffffff


	//   ....[19]....
        /*00e8*/ 	.word	0xffffffff


	//   ....[20]....
        /*00ec*/ 	.word	0xffffffff


	//   ....[21]....
        /*00f0*/ 	.word	0xffffffff


	//   ....[22]....
        /*00f4*/ 	.word	0xffffffff


	//   ....[23]....
        /*00f8*/ 	.word	0xffffffff


	//   ....[24]....
        /*00fc*/ 	.word	0xffffffff


	//   ....[25]....
        /*0100*/ 	.word	0x05000003


	//   ....[26]....
        /*0104*/ 	.word	0x05000003


	//   ....[27]....
        /*0108*/ 	.word	0x05000003


	//   ....[28]....
        /*010c*/ 	.word	0x05000003


	//   ....[29]....
        /*0110*/ 	.word	0x05000003


	//   ....[30]....
        /*0114*/ 	.word	0x05000003


	//   ....[31]....
        /*0118*/ 	.word	0x05000003


	//   ....[32]....
        /*011c*/ 	.word	0x05000003


	//   ....[33]....
        /*0120*/ 	.word	0x05000003


	//   ....[34]....
        /*0124*/ 	.word	0x05000003


	//   ....[35]....
        /*0128*/ 	.word	0x05000003


	//   ....[36]....
        /*012c*/ 	.word	0x05000003


	//   ....[37]....
        /*0130*/ 	.word	0x05000003


	//   ....[38]....
        /*0134*/ 	.word	0x05000003


	//   ....[39]....
        /*0138*/ 	.word	0x05000003


	//   ....[40]....
        /*013c*/ 	.word	0x05000003


	//   ....[41]....
        /*0140*/ 	.word	0x05000003


	//   ....[42]....
        /*0144*/ 	.word	0x05000003


	//   ....[43]....
        /*0148*/ 	.word	0x05000003


	//   ....[44]....
        /*014c*/ 	.word	0x05000003


	//   ....[45]....
        /*0150*/ 	.word	0x05000003


	//   ....[46]....
        /*0154*/ 	.word	0x05000003


	//   ....[47]....
        /*0158*/ 	.word	0x05000003


	//   ....[48]....
        /*015c*/ 	.word	0x05000003


	//----- nvinfo : EIATTR_COOP_GROUP_INSTR_OFFSETS
	.align		4
.L_20839:
        /*0160*/ 	.byte	0x04, 0x28
        /*0162*/ 	.short	(.L_20841 - .L_20840)


	//   ....[0]....
.L_20840:
        /*0164*/ 	.word	0x00001cb0


	//   ....[1]....
        /*0168*/ 	.word	0x00001d00


	//   ....[2]....
        /*016c*/ 	.word	0x00001d50


	//   ....[3]....
        /*0170*/ 	.word	0x00001da0


	//   ....[4]....
        /*0174*/ 	.word	0x00001df0


	//   ....[5]....
        /*0178*/ 	.word	0x00001e40


	//   ....[6]....
        /*017c*/ 	.word	0x00001ec0


	//   ....[7]....
        /*0180*/ 	.word	0x00001f20


	//   ....[8]....
        /*0184*/ 	.word	0x00002aa0


	//   ....[9]....
        /*0188*/ 	.word	0x00002af0


	//   ....[10]....
        /*018c*/ 	.word	0x00002b40


	//   ....[11]....
        /*0190*/ 	.word	0x00002b90


	//   ....[12]....
        /*0194*/ 	.word	0x00002be0


	//   ....[13]....
        /*0198*/ 	.word	0x00002c30


	//   ....[14]....
        /*019c*/ 	.word	0x00002cb0


	//   ....[15]....
        /*01a0*/ 	.word	0x00002d10


	//   ....[16]....
        /*01a4*/ 	.word	0x000037f0


	//   ....[17]....
        /*01a8*/ 	.word	0x00003840


	//   ....[18]....
        /*01ac*/ 	.word	0x00003890


	//   ....[19]....
        /*01b0*/ 	.word	0x000038e0


	//   ....[20]....
        /*01b4*/ 	.word	0x00003930


	//   ....[21]....
        /*01b8*/ 	.word	0x000039b0


	//   ....[22]....
        /*01bc*/ 	.word	0x00003a10


	//   ....[23]....
        /*01c0*/ 	.word	0x00003a70


	//   ....[24]....
        /*01c4*/ 	.word	0x00003ac0


	//   ....[25]....
        /*01c8*/ 	.word	0x00004c00


	//   ....[26]....
        /*01cc*/ 	.word	0x00004c80


	//   ....[27]....
        /*01d0*/ 	.word	0x00004d00


	//   ....[28]....
        /*01d4*/ 	.word	0x00004d80


	//   ....[29]....
        /*01d8*/ 	.word	0x00004e00


	//   ....[30]....
        /*01dc*/ 	.word	0x00004e80


	//   ....[31]....
        /*01e0*/ 	.word	0x00004f00


	//   ....[32]....
        /*01e4*/ 	.word	0x00004f80


	//   ....[33]....
        /*01e8*/ 	.word	0x00005000


	//   ....[34]....
        /*01ec*/ 	.word	0x00005080


	//   ....[35]....
        /*01f0*/ 	.word	0x00005100


	//   ....[36]....
        /*01f4*/ 	.word	0x00005180


	//   ....[37]....
        /*01f8*/ 	.word	0x00005200


	//   ....[38]....
        /*01fc*/ 	.word	0x00005280


	//   ....[39]....
        /*0200*/ 	.word	0x00005300


	//   ....[40]....
        /*0204*/ 	.word	0x00005380


	//   ....[41]....
        /*0208*/ 	.word	0x000053f0


	//   ....[42]....
        /*020c*/ 	.word	0x00005460


	//   ....[43]....
        /*0210*/ 	.word	0x000054e0


	//   ....[44]....
        /*0214*/ 	.word	0x00005560


	//   ....[45]....
        /*0218*/ 	.word	0x000055e0


	//   ....[46]....
        /*021c*/ 	.word	0x00005660


	//   ....[47]....
        /*0220*/ 	.word	0x000056e0


	//   ....[48]....
        /*0224*/ 	.word	0x00005760


	//----- nvinfo : EIATTR_VRC_CTA_INIT_COUNT
	.align		4
.L_20841:
        /*0228*/ 	.byte	0x02, 0x4a
	.zero		1
	.zero		1


	//----- nvinfo : EIATTR_EXIT_INSTR_OFFSETS
	.align		4
        /*022c*/ 	.byte	0x04, 0x1c
        /*022e*/ 	.short	(.L_20843 - .L_20842)


	//   ....[0]....
.L_20842:
        /*0230*/ 	.word	0x000007a0


	//   ....[1]....
        /*0234*/ 	.word	0x00003d10


	//   ....[2]....
        /*0238*/ 	.word	0x000043d0


	//   ....[3]....
        /*023c*/ 	.word	0x00004bb0


	//----- nvinfo : EIATTR_MAX_THREADS
	.align		4
.L_20843:
        /*0240*/ 	.byte	0x04, 0x05
        /*0242*/ 	.short	(.L_20845 - .L_20844)
.L_20844:
        /*0244*/ 	.word	0x00000100
        /*0248*/ 	.word	0x00000001
        /*024c*/ 	.word	0x00000001


	//----- nvinfo : EIATTR_CRS_STACK_SIZE
	.align		4
.L_20845:
        /*0250*/ 	.byte	0x04, 0x1e
        /*0252*/ 	.short	(.L_20847 - .L_20846)
.L_20846:
        /*0254*/ 	.word	0x00000000


	//----- nvinfo : EIATTR_CBANK_PARAM_SIZE
	.align		4
.L_20847:
        /*0258*/ 	.byte	0x03, 0x19
        /*025a*/ 	.short	0x0030


	//----- nvinfo : EIATTR_PARAM_CBANK
	.align		4
        /*025c*/ 	.byte	0x04, 0x0a
        /*025e*/ 	.short	(.L_20849 - .L_20848)
	.align		4
.L_20848:
        /*0260*/ 	.word	index@(.nv.constant0._Z9cuda_gemmIiLi256ELi1ELi1ELi64ELi8ELi8ELi32ELi0ELi0EEviiiPT_S1_S1_ii)
        /*0264*/ 	.short	0x0380
        /*0266*/ 	.short	0x0030


	//----- nvinfo : EIATTR_SW_WAR
	.align		4
.L_20849:
        /*0268*/ 	.byte	0x04, 0x36
        /*026a*/ 	.short	(.L_20851 - .L_20850)
.L_20850:
        /*026c*/ 	.word	0x00000008
.L_20851:


//--------------------- .nv.info._Z9cuda_gemmIiLi256ELi1ELi1ELi64ELi4ELi4ELi32ELi1ELi1EEviiiPT_S1_S1_ii --------------------------
	.section	.nv.info._Z9cuda_gemmIiLi256ELi1ELi1ELi64ELi4ELi4ELi32ELi1ELi1EEviiiPT_S1_S1_ii,"",@"SHT_CUDA_INFO"
	.sectionflags	@""
	.align	4


	//----- nvinfo : EIATTR_CUDA_API_VERSION
	.align		4
        /*0000*/ 	.byte	0x04, 0x37
        /*0002*/ 	.short	(.L_20853 - .L_20852)
.L_20852:
        /*0004*/ 	.word	0x00000082


	//----- nvinfo : EIATTR_KPARAM_INFO
	.align		4
.L_20853:
        /*0008*/ 	.byte	0x04, 0x17
        /*000a*/ 	.short	(.L_20855 - .L_20854)
.L_20854:
        /*000c*/ 	.word	0x00000000
        /*0010*/ 	.short	0x0007
        /*0012*/ 	.short	0x002c
        /*0014*/ 	.byte	0x00, 0xf0, 0x11, 0x00


	//----- nvinfo : EIATTR_KPARAM_INFO
	.align		4
.L_20855:
        /*0018*/ 	.byte	0x04, 0x17
        /*001a*/ 	.short	(.L_20857 - .L_20856)
.L_20856:
        /*001c*/ 	.word	0x00000000
        /*0020*/ 	.short	0x0006
        /*0022*/ 	.short	0x0028
        /*0024*/ 	.byte	0x00, 0xf0, 0x11, 0x00


	//----- nvinfo : EIATTR_KPARAM_INFO
	.align		4
.L_20857:
        /*0028*/ 	.byte	0x04, 0x17
        /*002a*/ 	.short	(.L_20859 - .L_20858)
.L_20858:
        /*002c*/ 	.word	0x00000000
        /*0030*/ 	.short	0x0005
        /*0032*/ 	.short	0x0020
        /*0034*/ 	.byte	0x00, 0xf5, 0x21, 0x00


	//----- nvinfo : EIATTR_KPARAM_INFO
	.align		4
.L_20859:
        /*0038*/ 	.byte	0x04, 0x17
        /*003a*/ 	.short	(.L_20861 - .L_20860)
.L_20860:
        /*003c*/ 	.word	0x00000000
        /*0040*/ 	.short	0x0004
        /*0042*/ 	.short	0x0018
        /*0044*/ 	.byte	0x00, 0xf5, 0x21, 0x00


	//----- nvinfo : EIATTR_KPARAM_INFO
	.align		4
.L_20861:
        /*0048*/ 	.byte	0x04, 0x17
        /*004a*/ 	.short	(.L_20863 - .L_20862)
.L_20862:
        /*004c*/ 	.word	0x00000000
        /*0050*/ 	.short	0x0003
        /*0052*/ 	.short	0x0010
        /*0054*/ 	.byte	0x00, 0xf5, 0x21, 0x00


	//----- nvinfo : EIATTR_KPARAM_INFO
	.align		4
.L_20863:
        /*0058*/ 	.byte	0x04, 0x17
        /*005a*/ 	.short	(.L_20865 - .L_20864)
.L_20864:
        /*005c*/ 	.word	0x00000000
        /*0060*/ 	.short	0x0002
        /*0062*/ 	.short	0x0008
        /*0064*/ 	.byte	0x00, 0xf0, 0x11, 0x00


	//----- nvinfo : EIATTR_KPARAM_INFO
	.align		4
.L_20865:
        /*0068*/ 	.byte	0x04, 0x17
        /*006a*/ 	.short	(.L_20867 - .L_20866)
.L_20866:
        /*006c*/ 	.word	0x00000000
        /*0070*/ 	.short	0x0001
        /*0072*/ 	.short	0x0004
        /*0074*/ 	.byte	0x00, 0xf0, 0x11, 0x00


	//----- nvinfo : EIATTR_KPARAM_INFO
	.align		4
.L_20867:
        /*0078*/ 	.byte	0x04, 0x17
        /*007a*/ 	.short	(.L_20869 - .L_20868)
.L_20868:
        /*007c*/ 	.word	0x00000000
        /*0080*/ 	.short	0x0000
        /*0082*/ 	.short	0x0000
        /*0084*/ 	.byte	0x00, 0xf0, 0x11, 0x00


	//----- nvinfo : EIATTR_SPARSE_MMA_MASK
	.align		4
.L_20869:
        /*0088*/ 	.byte	0x03, 0x50
        /*008a*/ 	.short	0x0000


	//----- nvinfo : EIATTR_MAXREG_COUNT
	.align		4
        /*008c*/ 	.byte	0x03, 0x1b
        /*008e*/ 	.short	0x00ff


	//----- nvinfo : EIATTR_NUM_BARRIERS
	.align		4
        /*0090*/ 	.byte	0x02, 0x4c
        /*0092*/ 	.byte	0x01
	.zero		1


	//----- nvinfo : EIATTR_MERCURY_ISA_VERSION
	.align		4
        /*0094*/ 	.byte	0x03, 0x5f
        /*0096*/ 	.short	0x0101


	//----- nvinfo : EIATTR_COOP_GROUP_MASK_REGIDS
	.align		4
        /*0098*/ 	.byte	0x04, 0x29
        /*009a*/ 	.short	(.L_20871 - .L_20870)


	//   ....[0]....
.L_20870:
        /*009c*/ 	.word	0xffffffff


	//   ....[1]....
        /*00a0*/ 	.word	0xffffffff


	//   ....[2]....
        /*00a4*/ 	.word	0xffffffff


	//   ....[3]....
        /*00a8*/ 	.word	0xffffffff


	//   ....[4]....
        /*00ac*/ 	.word	0x05000016


	//   ....[5]....
        /*00b0*/ 	.word	0x05000016


	//   ....[6]....
        /*00b4*/ 	.word	0x05000016


	//   ....[7]....
        /*00b8*/ 	.word	0x05000016


	//----- nvinfo : EIATTR_COOP_GROUP_INSTR_OFFSETS
	.align		4
.L_20871:
        /*00bc*/ 	.byte	0x04, 0x28
        /*00be*/ 	.short	(.L_20873 - .L_20872)


	//   ....[0]....
.L_20872:
        /*00c0*/ 	.word	0x00000bb0


	//   ....[1]....
        /*00c4*/ 	.word	0x00000bc0


	//   ....[2]....
        /*00c8*/ 	.word	0x00000bd0


	//   ....[3]....
        /*00cc*/ 	.word	0x00000be0


	//   ....[4]....
        /*00d0*/ 	.word	0x00001250


	//   ....[5]....
        /*00d4*/ 	.word	0x000012d0


	//   ....[6]....
        /*00d8*/ 	.word	0x00001330


	//   ....[7]....
        /*00dc*/ 	.word	0x00001390


	//----- nvinfo : EIATTR_VRC_CTA_INIT_COUNT
	.align		4
.L_20873:
        /*00e0*/ 	.byte	0x02, 0x4a
	.zero		1
	.zero		1


	//----- nvinfo : EIATTR_EXIT_INSTR_OFFSETS
	.align		4
        /*00e4*/ 	.byte	0x04, 0x1c
        /*00e6*/ 	.short	(.L_20875 - .L_20874)


	//   ....[0]....
.L_20874:
        /*00e8*/ 	.word	0x000001c0


	//   ....[1]....
        /*00ec*/ 	.word	0x00000ce0


	//   ....[2]....
        /*00f0*/ 	.word	0x00001000


	//   ....[3]....
        /*00f4*/ 	.word	0x000011f0


	//----- nvinfo : EIATTR_MAX_THREADS
	.align		4
.L_20875:
        /*00f8*/ 	.byte	0x04, 0x05
        /*00fa*/ 	.short	(.L_20877 - .L_20876)
.L_20876:
        /*00fc*/ 	.word	0x00000100
        /*0100*/ 	.word	0x00000001
        /*0104*/ 	.word	0x00000001


	//----- nvinfo : EIATTR_CRS_STACK_SIZE
	.align		4
.L_20877:
        /*0108*/ 	.byte	0x04, 0x1e
        /*010a*/ 	.short	(.L_20879 - .L_20878)
.L_20878:
        /*010c*/ 	.word	0x00000000


	//----- nvinfo : EIATTR_CBANK_PARAM_SIZE
	.align		4
.L_20879:
        /*0110*/ 	.byte	0x03, 0x19
        /*0112*/ 	.short	0x0030


	//----- nvinfo : EIATTR_PARAM_CBANK
	.align		4
        /*0114*/ 	.byte	0x04, 0x0a
        /*0116*/ 	.short	(.L_20881 - .L_20880)
	.align		4
.L_20880:
        /*0118*/ 	.word	index@(.nv.constant0._Z9cuda_gemmIiLi256ELi1ELi1ELi64ELi4ELi4ELi32ELi1ELi1EEviiiPT_S1_S1_ii)
        /*011c*/ 	.short	0x0380
        /*011e*/ 	.short	0x0030


	//----- nvinfo : EIATTR_SW_WAR
	.align		4
.L_20881:
        /*0120*/ 	.byte	0x04, 0x36
        /*0122*/ 	.short	(.L_20883 - .L_20882)
.L_20882:
        /*0124*/ 	.word	0x00000008
.L_20883:


//--------------------- .nv.info._Z9cuda_gemmIiLi256ELi1ELi1ELi64ELi4ELi4ELi32ELi1ELi0EEviiiPT_S1_S1_ii --------------------------
	.section	.nv.info._Z9cuda_gemmIiLi256ELi1ELi1ELi64ELi4ELi4ELi32ELi1ELi0EEviiiPT_S1_S1_ii,"",@"SHT_CUDA_INFO"
	.sectionflags	@""
	.align	4


	//----- nvinfo : EIATTR_CUDA_API_VERSION
	.align		4
        /*0000*/ 	.byte	0x04, 0x37
        /*0002*/ 	.short	(.L_20885 - .L_20884)
.L_20884:
        /*0004*/ 	.word	0x00000082


	//----- nvinfo : EIATTR_KPARAM_INFO
	.align		4
.L_20885:
        /*0008*/ 	.byte	0x04, 0x17
        /*000a*/ 	.short	(.L_20887 - .L_20886)
.L_20886:
        /*000c*/ 	.word	0x00000000
        /*0010*/ 	.short	0x0007
        /*0012*/ 	.short	0x002c
        /*0014*/ 	.byte	0x00, 0xf0, 0x11, 0x00


	//----- nvinfo : EIATTR_KPARAM_INFO
	.align		4
.L_20887:
        /*0018*/ 	.byte	0x04, 0x17
        /*001a*/ 	.short	(.L_20889 - .L_20888)
.L_20888:
        /*001c*/ 	.word	0x00000000
        /*0020*/ 	.short	0x0006
        /*0022*/ 	.short	0x0028
        /*0024*/ 	.byte	0x00, 0xf0, 0x11, 0x00


	//----- nvinfo : EIATTR_KPARAM_INFO
	.align		4
.L_20889:
        /*0028*/ 	.byte	0x04, 0x17
        /*002a*/ 	.short	(.L_20891 - .L_20890)
.L_20890:
        /*002c*/ 	.word	0x00000000
        /*0030*/ 	.short	0x0005
        /*0032*/ 	.short	0x0020
        /*0034*/ 	.byte	0x00, 0xf5, 0x21, 0x00


	//----- nvinfo : EIATTR_KPARAM_INFO
	.align		4
.L_20891:
        /*0038*/ 	.byte	0x04, 0x17
        /*003a*/ 	.short	(.L_20893 - .L_20892)
.L_20892:
        /*003c*/ 	.word	0x00000000
        /*0040*/ 	.short	0x0004
        /*0042*/ 	.short	0x0018
        /*0044*/ 	.byte	0x00, 0xf5, 0x21, 0x00


	//----- nvinfo : EIATTR_KPARAM_INFO
	.align		4
.L_20893:
        /*0048*/ 	.byte	0x04, 0x17
        /*004a*/ 	.short	(.L_20895 - .L_20894)
.L_20894:
        /*004c*/ 	.word	0x00000000
        /*0050*/ 	.short	0x0003
        /*0052*/ 	.short	0x0010
        /*0054*/ 	.byte	0x00, 0xf5, 0x21, 0x00


	//----- nvinfo : EIATTR_KPARAM_INFO
	.align		4
.L_20895:
        /*0058*/ 	.byte	0x04, 0x17
        /*005a*/ 	.short	(.L_20897 - .L_20896)
.L_20896:
        /*005c*/ 	.word	0x00000000
        /*0060*/ 	.short	0x0002
        /*0062*/ 	.short	0x0008
        /*0064*/ 	.byte	0x00, 0xf0, 0x11, 0x00


	//----- nvinfo : EIATTR_KPARAM_INFO
	.align		4
.L_20897:
        /*0068*/ 	.byte	0x04, 0x17
        /*006a*/ 	.short	(.L_20899 - .L_20898)
.L_20898:
        /*006c*/ 	.word	0x00000000
        /*0070*/ 	.short	0x0001
        /*0072*/ 	.short	0x0004
        /*0074*/ 	.byte	0x00, 0xf0, 0x11, 0x00


	//----- nvinfo : EIATTR_KPARAM_INFO
	.align		4
.L_20899:
        /*0078*/ 	.byte	0x04, 0x17
        /*007a*/ 	.short	(.L_20901 - .L_20900)
.L_20900:
        /*007c*/ 	.word	0x00000000
        /*0080*/ 	.short	0x0000
        /*0082*/ 	.short	0x0000
        /*0084*/ 	.byte	0x00, 0xf0, 0x11, 0x00


	//----- nvinfo : EIATTR_SPARSE_MMA_MASK
	.align		4
.L_20901:
        /*0088*/ 	.byte	0x03, 0x50
        /*008a*/ 	.short	0x0000


	//----- nvinfo : EIATTR_MAXREG_COUNT
	.align		4
        /*008c*/ 	.byte	0x03, 0x1b
        /*008e*/ 	.short	0x00ff


	//----- nvinfo : EIATTR_NUM_BARRIERS
	.align		4
        /*0090*/ 	.byte	0x02, 0x4c
        /*0092*/ 	.byte	0x01
	.zero		1


	//----- nvinfo : EIATTR_MERCURY_ISA_VERSION
	.align		4
        /*0094*/ 	.byte	0x03, 0x5f
        /*0096*/ 	.short	0x0101


	//----- nvinfo : EIATTR_COOP_GROUP_MASK_REGIDS
	.align		4
        /*0098*/ 	.byte	0x04, 0x29
        /*009a*/ 	.short	(.L_20903 - .L_20902)


	//   ....[0]....
.L_20902:
        /*009c*/ 	.word	0xffffffff


	//   ....[1]....
        /*00a0*/ 	.word	0xffffffff


	//   ....[2]....
        /*00a4*/ 	.word	0xffffffff


	//   ....[3]....
        /*00a8*/ 	.word	0xffffffff


	//   ....[4]....
        /*00ac*/ 	.word	0xffffffff


	//   ....[5]....
        /*00b0*/ 	.word	0xffffffff


	//   ....[6]....
        /*00b4*/ 	.word	0xffffffff


	//   ....[7]....
        /*00b8*/ 	.word	0xffffffff


	//   ....[8]....
        /*00bc*/ 	.word	0xffffffff


	//   ....[9]....
        /*00c0*/ 	.word	0xffffffff


	//   ....[10]....
        /*00c4*/ 	.word	0xffffffff


	//   ....[11]....
        /*00c8*/ 	.word	0xffffffff


	//   ....[12]....
        /*00cc*/ 	.word	0xffffffff


	//   ....[13]....
        /*00d0*/ 	.word	0x05000002


	//   ....[14]....
        /*00d4*/ 	.word	0x05000002


	//   ....[15]....
        /*00d8*/ 	.word	0x05000002


	//   ....[16]....
        /*00dc*/ 	.word	0x05000002


	//   ....[17]....
        /*00e0*/ 	.word	0x05000002


	//   ....[18]....
        /*00e4*/ 	.word	0x05000002


	//   ....[19]....
        /*00e8*/ 	.word	0x05000002


	//   ....[20]....
        /*00ec*/ 	.word	0x05000002


	//   ....[21]....
        /*00f0*/ 	.word	0x05000002


	//   ....[22]....
        /*00f4*/ 	.word	0x05000002


	//   ....[23]....
        /*00f8*/ 	.word	0x05000002


	//   ....[24]....
        /*00fc*/ 	.word	0x05000002


	//----- nvinfo : EIATTR_COOP_GROUP_INSTR_OFFSETS
	.align		4
.L_20903:
        /*0100*/ 	.byte	0x04, 0x28
        /*0102*/ 	.short	(.L_20905 - .L_20904)


	//   ....[0]....
.L_20904:
        /*0104*/ 	.word	0x000017f0


	//   ....[1]....
        /*0108*/ 	.word	0x00001860


	//   ....[2]....
        /*010c*/ 	.word	0x000018c0


	//   ....[3]....
        /*0110*/ 	.word	0x00001920


	//   ....[4]....
        /*0114*/ 	.word	0x00002030


	//   ....[5]....
        /*0118*/ 	.word	0x000020a0


	//   ....[6]....
        /*011c*/ 	.word	0x00002100


	//   ....[7]....
        /*0120*/ 	.word	0x00002160


	//   ....[8]....
        /*0124*/ 	.word	0x00002870


	//   ....[9]....
        /*0128*/ 	.word	0x00002920


	//   ....[10]....
        /*012c*/ 	.word	0x00002980


	//   ....[11]....
        /*0130*/ 	.word	0x000029e0


	//   ....[12]....
        /*0134*/ 	.word	0x00002a50


	//   ....[13]....
        /*0138*/ 	.word	0x00003200


	//   ....[14]....
        /*013c*/ 	.word	0x00003280


	//   ....[15]....
        /*0140*/ 	.word	0x00003300


	//   ....[16]....
        /*0144*/ 	.word	0x00003380


	//   ....[17]....
        /*0148*/ 	.word	0x00003400


	//   ....[18]....
        /*014c*/ 	.word	0x00003480


	//   ....[19]....
        /*0150*/ 	.word	0x00003500


	//   ....[20]....
        /*0154*/ 	.word	0x00003580


	//   ....[21]....
        /*0158*/ 	.word	0x000035e0


	//   ....[22]....
        /*015c*/ 	.word	0x00003650


	//   ....[23]....
        /*0160*/ 	.word	0x000036d0


	//   ....[24]....
        /*0164*/ 	.word	0x00003750


	//----- nvinfo : EIATTR_VRC_CTA_INIT_COUNT
	.align		4
.L_20905:
        /*0168*/ 	.byte	0x02, 0x4a
	.zero		1
	.zero		1


	//----- nvinfo : EIATTR_EXIT_INSTR_OFFSETS
	.align		4
        /*016c*/ 	.byte	0x04, 0x1c
        /*016e*/ 	.short	(.L_20907 - .L_20906)


	//   ....[0]....
.L_20906:
        /*0170*/ 	.word	0x00000780


	//   ....[1]....
        /*0174*/ 	.word	0x00002ca0


	//   ....[2]....
        /*0178*/ 	.word	0x00002fc0


	//   ....[3]....
        /*017c*/ 	.word	0x000031b0


	//----- nvinfo : EIATTR_MAX_THREADS
	.align		4
.L_20907:
        /*0180*/ 	.byte	0x04, 0x05
        /*0182*/ 	.short	(.L_20909 - .L_20908)
.L_20908:
        /*0184*/ 	.word	0x00000100
        /*0188*/ 	.word	0x00000001
        /*018c*/ 	.word	0x00000001


	//----- nvinfo : EIATTR_CRS_STACK_SIZE
	.align		4
.L_20909:
        /*0190*/ 	.byte	0x04, 0x1e
        /*0192*/ 	.short	(.L_20911 - .L_20910)
.L_20910:
        /*0194*/ 	.word	0x00000000


	//----- nvinfo : EIATTR_CBANK_PARAM_SIZE
	.align		4
.L_20911:
        /*0198*/ 	.byte	0x03, 0x19
        /*019a*/ 	.short	0x0030


	//----- nvinfo : EIATTR_PARAM_CBANK
	.align		4
        /*019c*/ 	.byte	0x04, 0x0a
        /*019e*/ 	.short	(.L_20913 - .L_20912)
	.align		4
.L_20912:
        /*01a0*/ 	.word	index@(.nv.constant0._Z9cuda_gemmIiLi256ELi1ELi1ELi64ELi4ELi4ELi32ELi1ELi0EEviiiPT_S1_S1_ii)
        /*01a4*/ 	.short	0x0380
        /*01a6*/ 	.short	0x0030


	//----- nvinfo : EIATTR_SW_WAR
	.align		4
.L_20913:
        /*01a8*/ 	.byte	0x04, 0x36
        /*01aa*/ 	.short	(.L_20915 - .L_20914)
.L_20914:
        /*01ac*/ 	.word	0x00000008
.L_20915:


//--------------------- .nv.info._Z9cuda_gemmIiLi256ELi1ELi1ELi64ELi4ELi4ELi32ELi0ELi1EEviiiPT_S1_S1_ii --------------------------
	.section	.nv.info._Z9cuda_gemmIiLi256ELi1ELi1ELi64ELi4ELi4ELi32ELi0ELi1EEviiiPT_S1_S1_ii,"",@"SHT_CUDA_INFO"
	.sectionflags	@""
	.align	4


	//----- nvinfo : EIATTR_CUDA_API_VERSION
	.align		4
        /*0000*/ 	.byte	0x04, 0x37
        /*0002*/ 	.short	(.L_20917 - .L_20916)
.L_20916:
        /*0004*/ 	.word	0x00000082


	//----- nvinfo : EIATTR_KPARAM_INFO
	.align		4
.L_20917:
        /*0008*/ 	.byte	0x04, 0x17
        /*000a*/ 	.short	(.L_20919 - .L_20918)
.L_20918:
        /*000c*/ 	.word	0x00000000
        /*0010*/ 	.short	0x0007
        /*0012*/ 	.short	0x002c
        /*0014*/ 	.byte	0x00, 0xf0, 0x11, 0x00


	//----- nvinfo : EIATTR_KPARAM_INFO
	.align		4
.L_20919:
        /*0018*/ 	.byte	0x04, 0x17
        /*001a*/ 	.short	(.L_20921 - .L_20920)
.L_20920:
        /*001c*/ 	.word	0x00000000
        /*0020*/ 	.short	0x0006
        /*0022*/ 	.short	0x0028
        /*0024*/ 	.byte	0x00, 0xf0, 0x11, 0x00


	//----- nvinfo : EIATTR_KPARAM_INFO
	.align		4
.L_20921:
        /*0028*/ 	.byte	0x04, 0x17
        /*002a*/ 	.short	(.L_20923 - .L_20922)
.L_20922:
        /*002c*/ 	.word	0x00000000
        /*0030*/ 	.short	0x0005
        /*0032*/ 	.short	0x0020
        /*0034*/ 	.byte	0x00, 0xf5, 0x21, 0x00


	//----- nvinfo : EIATTR_KPARAM_INFO
	.align		4
.L_20923:
        /*0038*/ 	.byte	0x04, 0x17
        /*003a*/ 	.short	(.L_20925 - .L_20924)
.L_20924:
        /*003c*/ 	.word	0x00000000
        /*0040*/ 	.short	0x0004
        /*0042*/ 	.short	0x0018
        /*0044*/ 	.byte	0x00, 0xf5, 0x21, 0x00


	//----- nvinfo : EIATTR_KPARAM_INFO
	.align		4
.L_20925:
        /*0048*/ 	.byte	0x04, 0x17
        /*004a*/ 	.short	(.L_20927 - .L_20926)
.L_20926:
        /*004c*/ 	.word	0x00000000
        /*0050*/ 	.short	0x0003
        /*0052*/ 	.short	0x0010
        /*0054*/ 	.byte	0x00, 0xf5, 0x21, 0x00


	//----- nvinfo : EIATTR_KPARAM_INFO
	.align		4
.L_20927:
        /*0058*/ 	.byte	0x04, 0x17
        /*005a*/ 	.short	(.L_20929 - .L_20928)
.L_20928:
        /*005c*/ 	.word	0x00000000
        /*0060*/ 	.short	0x0002
        /*0062*/ 	.short	0x0008
        /*0064*/ 	.byte	0x00, 0xf0, 0x11, 0x00


	//----- nvinfo : EIATTR_KPARAM_INFO
	.align		4
.L_20929:
        /*0068*/ 	.byte	0x04, 0x17
        /*006a*/ 	.short	(.L_20931 - .L_20930)
.L_20930:
        /*006c*/ 	.word	0x00000000
        /*0070*/ 	.short	0x0001
        /*0072*/ 	.short	0x0004
        /*0074*/ 	.byte	0x00, 0xf0, 0x11, 0x00


	//----- nvinfo : EIATTR_KPARAM_INFO
	.align		4
.L_20931:
        /*0078*/ 	.byte	0x04, 0x17
        /*007a*/ 	.short	(.L_20933 - .L_20932)
.L_20932:
        /*007c*/ 	.word	0x00000000
        /*0080*/ 	.short	0x0000
        /*0082*/ 	.short	0x0000
        /*0084*/ 	.byte	0x00, 0xf0, 0x11, 0x00


	//----- nvinfo : EIATTR_SPARSE_MMA_MASK
	.align		4
.L_20933:
        /*0088*/ 	.byte	0x03, 0x50
        /*008a*/ 	.short	0x0000


	//----- nvinfo : EIATTR_MAXREG_COUNT
	.align		4
        /*008c*/ 	.byte	0x03, 0x1b
        /*008e*/ 	.short	0x00ff


	//----- nvinfo : EIATTR_NUM_BARRIERS
	.align		4
        /*0090*/ 	.byte	0x02, 0x4c
        /*0092*/ 	.byte	0x01
	.zero		1


	//----- nvinfo : EIATTR_MERCURY_ISA_VERSION
	.align		4
        /*0094*/ 	.byte	0x03, 0x5f
        /*0096*/ 	.short	0x0101


	//----- nvinfo : EIATTR_COOP_GROUP_MASK_REGIDS
	.align		4
        /*0098*/ 	.byte	0x04, 0x29
        /*009a*/ 	.short	(.L_20935 - .L_20934)


	//   ....[0]....
.L_20934:
        /*009c*/ 	.word	0xffffffff


	//   ....[1]....
        /*00a0*/ 	.word	0xffffffff


	//   ....[2]....
        /*00a4*/ 	.word	0xffffffff


	//   ....[3]....
        /*00a8*/ 	.word	0xffffffff


	//   ....[4]....
        /*00ac*/ 	.word	0x05000016


	//   ....[5]....
        /*00b0*/ 	.word	0x05000016


	//   ....[6]....
        /*00b4*/ 	.word	0x05000016


	//   ....[7]....
        /*00b8*/ 	.word	0x05000016


	//----- nvinfo : EIATTR_COOP_GROUP_INSTR_OFFSETS
	.align		4
.L_20935:
        /*00bc*/ 	.byte	0x04, 0x28
        /*00be*/ 	.short	(.L_20937 - .L_20936)


	//   ....[0]....
.L_20936:
        /*00c0*/ 	.word	0x00000c10


	//   ....[1]....
        /*00c4*/ 	.word	0x00000c20


	//   ....[2]....
        /*00c8*/ 	.word	0x00000c30


	//   ....[3]....
        /*00cc*/ 	.word	0x00000c40


	//   ....[4]....
        /*00d0*/ 	.word	0x00001460


	//   ....[5]....
        /*00d4*/ 	.word	0x000014e0


	//   ....[6]....
        /*00d8*/ 	.word	0x00001540


	//   ....[7]....
        /*00dc*/ 	.word	0x000015a0


	//----- nvinfo : EIATTR_VRC_CTA_INIT_COUNT
	.align		4
.L_20937:
        /*00e0*/ 	.byte	0x02, 0x4a
	.zero		1
	.zero		1


	//----- nvinfo : EIATTR_EXIT_INSTR_OFFSETS
	.align		4
        /*00e4*/ 	.byte	0x04, 0x1c
        /*00e6*/ 	.short	(.L_20939 - .L_20938)


	//   ....[0]....
.L_20938:
        /*00e8*/ 	.word	0x000001c0


	//   ....[1]....
        /*00ec*/ 	.word	0x00000d40


	//   ....[2]....
        /*00f0*/ 	.word	0x000010f0


	//   ....[3]....
        /*00f4*/ 	.word	0x00001400


	//----- nvinfo : EIATTR_MAX_THREADS
	.align		4
.L_20939:
        /*00f8*/ 	.byte	0x04, 0x05
        /*00fa*/ 	.short	(.L_20941 - .L_20940)
.L_20940:
        /*00fc*/ 	.word	0x00000100
        /*0100*/ 	.word	0x00000001
        /*0104*/ 	.word	0x00000001


	//----- nvinfo : EIATTR_CRS_STACK_SIZE
	.align		4
.L_20941:
        /*0108*/ 	.byte	0x04, 0x1e
        /*010a*/ 	.short	(.L_20943 - .L_20942)
.L_20942:
        /*010c*/ 	.word	0x00000000


	//----- nvinfo : EIATTR_CBANK_PARAM_SIZE
	.align		4
.L_20943:
        /*0110*/ 	.byte	0x03, 0x19
        /*0112*/ 	.short	0x0030


	//----- nvinfo : EIATTR_PARAM_CBANK
	.align		4
        /*0114*/ 	.byte	0x04, 0x0a
        /*0116*/ 	.short	(.L_20945 - .L_20944)
	.align		4
.L_20944:
        /*0118*/ 	.word	index@(.nv.constant0._Z9cuda_gemmIiLi256ELi1ELi1ELi64ELi4ELi4ELi32ELi0ELi1EEviiiPT_S1_S1_ii)
        /*011c*/ 	.short	0x0380
        /*011e*/ 	.short	0x0030


	//----- nvinfo : EIATTR_SW_WAR
	.align		4
.L_20945:
        /*0120*/ 	.byte	0x04, 0x36
        /*0122*/ 	.short	(.L_20947 - .L_20946)
.L_20946:
        /*0124*/ 	.word	0x00000008
.L_20947:


//--------------------- .nv.info._Z9cuda_gemmIiLi256ELi1ELi1ELi64ELi4ELi4ELi32ELi0ELi0EEviiiPT_S1_S1_ii --------------------------
	.section	.nv.info._Z9cuda_gemmIiLi256ELi1ELi1ELi64ELi4ELi4ELi32ELi0ELi0EEviiiPT_S1_S1_ii,"",@"SHT_CUDA_INFO"
	.sectionflags	@""
	.align	4


	//----- nvinfo : EIATTR_CUDA_API_VERSION
	.align		4
        /*0000*/ 	.byte	0x04, 0x37
        /*0002*/ 	.short	(.L_20949 - .L_20948)
.L_20948:
        /*0004*/ 	.word	0x00000082


	//----- nvinfo : EIATTR_KPARAM_INFO
	.align		4
.L_20949:
        /*0008*/ 	.byte	0x04, 0x17
        /*000a*/ 	.short	(.L_20951 - .L_20950)
.L_20950:
        /*000c*/ 	.word	0x00000000
        /*0010*/ 	.short	0x0007
        /*0012*/ 	.short	0x002c
        /*0014*/ 	.byte	0x00, 0xf0, 0x11, 0x00


	//----- nvinfo : EIATTR_KPARAM_INFO
	.align		4
.L_20951:
        /*0018*/ 	.byte	0x04, 0x17
        /*001a*/ 	.short	(.L_20953 - .L_20952)
.L_20952:
        /*001c*/ 	.word	0x00000000
        /*0020*/ 	.short	0x0006
        /*0022*/ 	.short	0x0028
        /*0024*/ 	.byte	0x00, 0xf0, 0x11, 0x00


	//----- nvinfo : EIATTR_KPARAM_INFO
	.align		4
.L_20953:
        /*0028*/ 	.byte	0x04, 0x17
        /*002a*/ 	.short	(.L_20955 - .L_20954)
.L_20954:
        /*002c*/ 	.word	0x00000000
        /*0030*/ 	.short	0x0005
        /*0032*/ 	.short	0x0020
        /*0034*/ 	.byte	0x00, 0xf5, 0x21, 0x00


	//----- nvinfo : EIATTR_KPARAM_INFO
	.align		4
.L_20955:
        /*0038*/ 	.byte	0x04, 0x17
        /*003a*/ 	.short	(.L_20957 - .L_20956)
.L_20956:
        /*003c*/ 	.word	0x00000000
        /*0040*/ 	.short	0x0004
        /*0042*/ 	.short	0x0018
        /*0044*/ 	.byte	0x00, 0xf5, 0x21, 0x00


	//----- nvinfo : EIATTR_KPARAM_INFO
	.align		4
.L_20957:
        /*0048*/ 	.byte	0x04, 0x17
        /*004a*/ 	.short	(.L_20959 - .L_20958)
.L_20958:
        /*004c*/ 	.word	0x00000000
        /*0050*/ 	.short	0x0003
        /*0052*/ 	.short	0x0010
        /*0054*/ 	.byte	0x00, 0xf5, 0x21, 0x00


	//----- nvinfo : EIATTR_KPARAM_INFO
	.align		4
.L_20959:
        /*0058*/ 	.byte	0x04, 0x17
        /*005a*/ 	.short	(.L_20961 - .L_20960)
.L_20960:
        /*005c*/ 	.word	0x00000000
        /*0060*/ 	.short	0x0002
        /*0062*/ 	.short	0x0008
        /*0064*/ 	.byte	0x00, 0xf0, 0x11, 0x00


	//----- nvinfo : EIATTR_KPARAM_INFO
	.align		4
.L_20961:
        /*0068*/ 	.byte	0x04, 0x17
        /*006a*/ 	.short	(.L_20963 - .L_20962)
.L_20962:
        /*006c*/ 	.word	0x00000000
        /*0070*/ 	.short	0x0001
        /*0072*/ 	.short	0x0004
        /*0074*/ 	.byte	0x00, 0xf0, 0x11, 0x00


	//----- nvinfo : EIATTR_KPARAM_INFO
	.align		4
.L_20963:
        /*0078*/ 	.byte	0x04, 0x17
        /*007a*/ 	.short	(.L_20965 - .L_20964)
.L_20964:
        /*007c*/ 	.word	0x00000000
        /*0080*/ 	.short	0x0000
        /*0082*/ 	.short	0x0000
        /*0084*/ 	.byte	0x00, 0xf0, 0x11, 0x00


	//----- nvinfo : EIATTR_SPARSE_MMA_MASK
	.align		4
.L_20965:
        /*0088*/ 	.byte	0x03, 0x50
        /*008a*/ 	.short	0x0000


	//----- nvinfo : EIATTR_MAXREG_COUNT
	.align		4
        /*008c*/ 	.byte	0x03, 0x1b
        /*008e*/ 	.short	0x00ff


	//----- nvinfo : EIATTR_NUM_BARRIERS
	.align		4
        /*0090*/ 	.byte	0x02, 0x4c
        /*0092*/ 	.byte	0x01
	.zero		1


	//----- nvinfo : EIATTR_MERCURY_ISA_VERSION
	.align		4
        /*0094*/ 	.byte	0x03, 0x5f
        /*0096*/ 	.short	0x0101


	//----- nvinfo : EIATTR_COOP_GROUP_MASK_REGIDS
	.align		4
        /*0098*/ 	.byte	0x04, 0x29
        /*009a*/ 	.short	(.L_20967 - .L_20966)


	//   ....[0]....
.L_20966:
        /*009c*/ 	.word	0xffffffff


	//   ....[1]....
        /*00a0*/ 	.word	0xffffffff


	//   ....[2]....
        /*00a4*/ 	.word	0xffffffff


	//   ....[3]....
        /*00a8*/ 	.word	0xffffffff


	//   ....[4]....
        /*00ac*/ 	.word	0xffffffff


	//   ....[5]....
        /*00b0*/ 	.word	0xffffffff


	//   ....[6]....
        /*00b4*/ 	.word	0xffffffff


	//   ....[7]....
        /*00b8*/ 	.word	0xffffffff


	//   ....[8]....
        /*00bc*/ 	.word	0xffffffff


	//   ....[9]....
        /*00c0*/ 	.word	0xffffffff


	//   ....[10]....
        /*00c4*/ 	.word	0xffffffff


	//   ....[11]....
        /*00c8*/ 	.word	0xffffffff


	//   ....[12]....
        /*00cc*/ 	.word	0xffffffff


	//   ....[13]....
        /*00d0*/ 	.word	0x05000002


	//   ....[14]....
        /*00d4*/ 	.word	0x05000002


	//   ....[15]....
        /*00d8*/ 	.word	0x05000002


	//   ....[16]....
        /*00dc*/ 	.word	0x05000002


	//   ....[17]....
        /*00e0*/ 	.word	0x05000002


	//   ....[18]....
        /*00e4*/ 	.word	0x05000002


	//   ....[19]....
        /*00e8*/ 	.word	0x05000002


	//   ....[20]....
        /*00ec*/ 	.word	0x05000002


	//   ....[21]....
        /*00f0*/ 	.word	0x05000002


	//   ....[22]....
        /*00f4*/ 	.word	0x05000002


	//   ....[23]....
        /*00f8*/ 	.word	0x05000002


	//   ....[24]....
        /*00fc*/ 	.word	0x05000002


	//----- nvinfo : EIATTR_COOP_GROUP_INSTR_OFFSETS
	.align		4
.L_20967:
        /*0100*/ 	.byte	0x04, 0x28
        /*0102*/ 	.short	(.L_20969 - .L_20968)


	//   ....[0]....
.L_20968:
        /*0104*/ 	.word	0x000017f0


	//   ....[1]....
        /*0108*/ 	.word	0x00001840


	//   ....[2]....
        /*010c*/ 	.word	0x00001890


	//   ....[3]....
        /*0110*/ 	.word	0x000018e0


	//   ....[4]....
        /*0114*/ 	.word	0x00001fd0


	//   ....[5]....
        /*0118*/ 	.word	0x00002020


	//   ....[6]....
        /*011c*/ 	.word	0x00002070


	//   ....[7]....
        /*0120*/ 	.word	0x000020c0


	//   ....[8]....
        /*0124*/ 	.word	0x000027b0


	//   ....[9]....
        /*0128*/ 	.word	0x00002800


	//   ....[10]....
        /*012c*/ 	.word	0x00002850


	//   ....[11]....
        /*0130*/ 	.word	0x000028a0


	//   ....[12]....
        /*0134*/ 	.word	0x000028f0


	//   ....[13]....
        /*0138*/ 	.word	0x00003a00


	//   ....[14]....
        /*013c*/ 	.word	0x00003a80


	//   ....[15]....
        /*0140*/ 	.word	0x00003b00


	//   ....[16]....
        /*0144*/ 	.word	0x00003b80


	//   ....[17]....
        /*0148*/ 	.word	0x00003c00


	//   ....[18]....
        /*014c*/ 	.word	0x00003c80


	//   ....[19]....
        /*0150*/ 	.word	0x00003d00


	//   ....[20]....
        /*0154*/ 	.word	0x00003d80


	//   ....[21]....
        /*0158*/ 	.word	0x00003df0


	//   ....[22]....
        /*015c*/ 	.word	0x00003e70


	//   ....[23]....
        /*0160*/ 	.word	0x00003ef0


	//   ....[24]....
        /*0164*/ 	.word	0x00003f70


	//----- nvinfo : EIATTR_VRC_CTA_INIT_COUNT
	.align		4
.L_20969:
        /*0168*/ 	.byte	0x02, 0x4a
	.zero		1
	.zero		1


	//----- nvinfo : EIATTR_EXIT_INSTR_OFFSETS
	.align		4
        /*016c*/ 	.byte	0x04, 0x1c
        /*016e*/ 	.short	(.L_20971 - .L_20970)


	//   ....[0]....
.L_20970:
        /*0170*/ 	.word	0x00000780


	//   ....[1]....
        /*0174*/ 	.word	0x00002b40


	//   ....[2]....
        /*0178*/ 	.word	0x00003200


	//   ....[3]....
        /*017c*/ 	.word	0x000039b0


	//----- nvinfo : EIATTR_MAX_THREADS
	.align		4
.L_20971:
        /*0180*/ 	.byte	0x04, 0x05
        /*0182*/ 	.short	(.L_20973 - .L_20972)
.L_20972:
        /*0184*/ 	.word	0x00000100
        /*0188*/ 	.word	0x00000001
        /*018c*/ 	.word	0x00000001


	//----- nvinfo : EIATTR_CRS_STACK_SIZE
	.align		4
.L_20973:
        /*0190*/ 	.byte	0x04, 0x1e
        /*0192*/ 	.short	(.L_20975 - .L_20974)
.L_20974:
        /*0194*/ 	.word	0x00000000


	//----- nvinfo : EIATTR_CBANK_PARAM_SIZE
	.align		4
.L_20975:
        /*0198*/ 	.byte	0x03, 0x19
        /*019a*/ 	.short	0x0030


	//----- nvinfo : EIATTR_PARAM_CBANK
	.align		4
        /*019c*/ 	.byte	0x04, 0x0a
        /*019e*/ 	.short	(.L_20977 - .L_20976)
	.align		4
.L_20976:
        /*01a0*/ 	.word	index@(.nv.constant0._Z9cuda_gemmIiLi256ELi1ELi1ELi64ELi4ELi4ELi32ELi0ELi0EEviiiPT_S1_S1_ii)
        /*01a4*/ 	.short	0x0380
        /*01a6*/ 	.short	0x0030


	//----- nvinfo : EIATTR_SW_WAR
	.align		4
.L_20977:
        /*01a8*/ 	.byte	0x04, 0x36
        /*01aa*/ 	.short	(.L_20979 - .L_20978)
.L_20978:
        /*01ac*/ 	.word	0x00000008
.L_20979:


//--------------------- .nv.info._Z9cuda_gemmIiLi256ELi1ELi1ELi64ELi2ELi2ELi32ELi1ELi1EEviiiPT_S1_S1_ii --------------------------
	.section	.nv.info._Z9cuda_gemmIiLi256ELi1ELi1ELi64ELi2ELi2ELi32ELi1ELi1EEviiiPT_S1_S1_ii,"",@"SHT_CUDA_INFO"
	.sectionflags	@""
	.align	4


	//----- nvinfo : EIATTR_CUDA_API_VERSION
	.align		4
        /*0000*/ 	.byte	0x04, 0x37
        /*0002*/ 	.short	(.L_20981 - .L_20980)
.L_20980:
        /*0004*/ 	.word	0x00000082


	//----- nvinfo : EIATTR_KPARAM_INFO
	.align		4
.L_20981:
        /*0008*/ 	.byte	0x04, 0x17
        /*000a*/ 	.short	(.L_20983 - .L_20982)
.L_20982:
        /*000c*/ 	.word	0x00000000
        /*0010*/ 	.short	0x0007
        /*0012*/ 	.short	0x002c
        /*0014*/ 	.byte	0x00, 0xf0, 0x11, 0x00


	//----- nvinfo : EIATTR_KPARAM_INFO
	.align		4
.L_20983:
        /*0018*/ 	.byte	0x04, 0x17
        /*001a*/ 	.short	(.L_20985 - .L_20984)
.L_20984:
        /*001c*/ 	.word	0x00000000
        /*0020*/ 	.short	0x0006
        /*0022*/ 	.short	0x0028
        /*0024*/ 	.byte	0x00, 0xf0, 0x11, 0x00


	//----- nvinfo : EIATTR_KPARAM_INFO
	.align		4
.L_20985:
        /*0028*/ 	.byte	0x04, 0x17
        /*002a*/ 	.short	(.L_20987 - .L_20986)
.L_20986:
        /*002c*/ 	.word	0x00000000
        /*0030*/ 	.short	0x0005
        /*0032*/ 	.short	0x0020
        /*0034*/ 	.byte	0x00, 0xf5, 0x21, 0x00


	//----- nvinfo : EIATTR_KPARAM_INFO
	.align		4
.L_20987:
        /*0038*/ 	.byte	0x04, 0x17
        /*003a*/ 	.short	(.L_20989 - .L_20988)
.L_20988:
        /*003c*/ 	.word	0x00000000
        /*0040*/ 	.short	0x0004
        /*0042*/ 	.short	0x0018
        /*0044*/ 	.byte	0x00, 0xf5, 0x21, 0x00


	//----- nvinfo : EIATTR_KPARAM_INFO
	.align		4
.L_20989:
        /*0048*/ 	.byte	0x04, 0x17
        /*004a*/ 	.short	(.L_20991 - .L_20990)
.L_20990:
        /*004c*/ 	.word	0x00000000
        /*0050*/ 	.short	0x0003
        /*0052*/ 	.short	0x0010
        /*0054*/ 	.byte	0x00, 0xf5, 0x21, 0x00


	//----- nvinfo : EIATTR_KPARAM_INFO
	.align		4
.L_20991:
        /*0058*/ 	.byte	0x04, 0x17
        /*005a*/ 	.short	(.L_20993 - .L_20992)
.L_20992:
        /*005c*/ 	.word	0x00000000
        /*0060*/ 	.short	0x0002
        /*0062*/ 	.short	0x0008
        /*0064*/ 	.byte	0x00, 0xf0, 0x11, 0x00


	//----- nvinfo : EIATTR_KPARAM_INFO
	.align		4
.L_20993:
        /*0068*/ 	.byte	0x04, 0x17
        /*006a*/ 	.short	(.L_20995 - .L_20994)
.L_20994:
        /*006c*/ 	.word	0x00000000
        /*0070*/ 	.short	0x0001
        /*0072*/ 	.short	0x0004
        /*0074*/ 	.byte	0x00, 0xf0, 0x11, 0x00


	//----- nvinfo : EIATTR_KPARAM_INFO
	.align		4
.L_20995:
        /*0078*/ 	.byte	0x04, 0x17
        /*007a*/ 	.short	(.L_20997 - .L_20996)
.L_20996:
        /*007c*/ 	.word	0x00000000
        /*0080*/ 	.short	0x0000
        /*0082*/ 	.short	0x0000
        /*0084*/ 	.byte	0x00, 0xf0, 0x11, 0x00


	//----- nvinfo : EIATTR_SPARSE_MMA_MASK
	.align		4
.L_20997:
        /*0088*/ 	.byte	0x03, 0x50
        /*008a*/ 	.short	0x0000


	//----- nvinfo : EIATTR_MAXREG_COUNT
	.align		4
        /*008c*/ 	.byte	0x03, 0x1b
        /*008e*/ 	.short	0x00ff


	//----- nvinfo : EIATTR_NUM_BARRIERS
	.align		4
        /*0090*/ 	.byte	0x02, 0x4c
        /*0092*/ 	.byte	0x01
	.zero		1


	//----- nvinfo : EIATTR_MERCURY_ISA_VERSION
	.align		4
        /*0094*/ 	.byte	0x03, 0x5f
        /*0096*/ 	.short	0x0101


	//----- nvinfo : EIATTR_COOP_GROUP_MASK_REGIDS
	.align		4
        /*0098*/ 	.byte	0x04, 0x29
        /*009a*/ 	.short	(.L_20999 - .L_20998)


	//   ....[0]....
.L_20998:
        /*009c*/ 	.word	0xffffffff


	//   ....[1]....
        /*00a0*/ 	.word	0xffffffff


	//   ....[2]....
        /*00a4*/ 	.word	0x0500000c


	//   ....[3]....
        /*00a8*/ 	.word	0x0500000c


	//----- nvinfo : EIATTR_COOP_GROUP_INSTR_OFFSETS
	.align		4
.L_20999:
        /*00ac*/ 	.byte	0x04, 0x28
        /*00ae*/ 	.short	(.L_21001 - .L_21000)


	//   ....[0]....
.L_21000:
        /*00b0*/ 	.word	0x00000b20


	//   ....[1]....
        /*00b4*/ 	.word	0x00000b30


	//   ....[2]....
        /*00b8*/ 	.word	0x00001180


	//   ....[3]....
        /*00bc*/ 	.word	0x00001200


	//----- nvinfo : EIATTR_VRC_CTA_INIT_COUNT
	.align		4
.L_21001:
        /*00c0*/ 	.byte	0x02, 0x4a
	.zero		1
	.zero		1


	//----- nvinfo : EIATTR_EXIT_INSTR_OFFSETS
	.align		4
        /*00c4*/ 	.byte	0x04, 0x1c
        /*00c6*/ 	.short	(.L_21003 - .L_21002)


	//   ....[0]....
.L_21002:
        /*00c8*/ 	.word	0x000001d0


	//   ....[1]....
        /*00cc*/ 	.word	0x00000c10


	//   ....[2]....
        /*00d0*/ 	.word	0x00000f30


	//   ....[3]....
        /*00d4*/ 	.word	0x00001120


	//----- nvinfo : EIATTR_MAX_THREADS
	.align		4
.L_21003:
        /*00d8*/ 	.byte	0x04, 0x05
        /*00da*/ 	.short	(.L_21005 - .L_21004)
.L_21004:
        /*00dc*/ 	.word	0x00000100
        /*00e0*/ 	.word	0x00000001
        /*00e4*/ 	.word	0x00000001


	//----- nvinfo : EIATTR_CRS_STACK_SIZE
	.align		4
.L_21005:
        /*00e8*/ 	.byte	0x04, 0x1e
        /*00ea*/ 	.short	(.L_21007 - .L_21006)
.L_21006:
        /*00ec*/ 	.word	0x00000000


	//----- nvinfo : EIATTR_CBANK_PARAM_SIZE
	.align		4
.L_21007:
        /*00f0*/ 	.byte	0x03, 0x19
        /*00f2*/ 	.short	0x0030


	//----- nvinfo : EIATTR_PARAM_CBANK
	.align		4
        /*00f4*/ 	.byte	0x04, 0x0a
        /*00f6*/ 	.short	(.L_21009 - .L_21008)
	.align		4
.L_21008:
        /*00f8*/ 	.word	index@(.nv.constant0._Z9cuda_gemmIiLi256ELi1ELi1ELi64ELi2ELi2ELi32ELi1ELi1EEviiiPT_S1_S1_ii)
        /*00fc*/ 	.short	0x0380
        /*00fe*/ 	.short	0x0030


	//----- nvinfo : EIATTR_SW_WAR
	.align		4
.L_21009:
        /*0100*/ 	.byte	0x04, 0x36
        /*0102*/ 	.short	(.L_21011 - .L_21010)
.L_21010:
        /*0104*/ 	.word	0x00000008
.L_21011:


//--------------------- .nv.info._Z9cuda_gemmIiLi256ELi1ELi1ELi64ELi2ELi2ELi32ELi1ELi0EEviiiPT_S1_S1_ii --------------------------
	.section	.nv.info._Z9cuda_gemmIiLi256ELi1ELi1ELi64ELi2ELi2ELi32ELi1ELi0EEviiiPT_S1_S1_ii,"",@"SHT_CUDA_INFO"
	.sectionflags	@""
	.align	4


	//----- nvinfo : EIATTR_CUDA_API_VERSION
	.align		4
        /*0000*/ 	.byte	0x04, 0x37
        /*0002*/ 	.short	(.L_21013 - .L_21012)
.L_21012:
        /*0004*/ 	.word	0x00000082


	//----- nvinfo : EIATTR_KPARAM_INFO
	.align		4
.L_21013:
        /*0008*/ 	.byte	0x04, 0x17
        /*000a*/ 	.short	(.L_21015 - .L_21014)
.L_21014:
        /*000c*/ 	.word	0x00000000
        /*0010*/ 	.short	0x0007
        /*0012*/ 	.short	0x002c
        /*0014*/ 	.byte	0x00, 0xf0, 0x11, 0x00


	//----- nvinfo : EIATTR_KPARAM_INFO
	.align		4
.L_21015:
        /*0018*/ 	.byte	0x04, 0x17
        /*001a*/ 	.short	(.L_21017 - .L_21016)
.L_21016:
        /*001c*/ 	.word	0x00000000
        /*0020*/ 	.short	0x0006
        /*0022*/ 	.short	0x0028
        /*0024*/ 	.byte	0x00, 0xf0, 0x11, 0x00


	//----- nvinfo : EIATTR_KPARAM_INFO
	.align		4
.L_21017:
        /*0028*/ 	.byte	0x04, 0x17
        /*002a*/ 	.short	(.L_21019 - .L_21018)
.L_21018:
        /*002c*/ 	.word	0x00000000
        /*0030*/ 	.short	0x0005
        /*0032*/ 	.short	0x0020
        /*0034*/ 	.byte	0x00, 0xf5, 0x21, 0x00


	//----- nvinfo : EIATTR_KPARAM_INFO
	.align		4
.L_21019:
        /*0038*/ 	.byte	0x04, 0x17
        /*003a*/ 	.short	(.L_21021 - .L_21020)
.L_21020:
        /*003c*/ 	.word	0x00000000
        /*0040*/ 	.short	0x0004
        /*0042*/ 	.short	0x0018
        /*0044*/ 	.byte	0x00, 0xf5, 0x21, 0x00


	//----- nvinfo : EIATTR_KPARAM_INFO
	.align		4
.L_21021:
        /*0048*/ 	.byte	0x04, 0x17
        /*004a*/ 	.short	(.L_21023 - .L_21022)
.L_21022:
        /*004c*/ 	.word	0x00000000
        /*0050*/ 	.short	0x0003
        /*0052*/ 	.short	0x0010
        /*0054*/ 	.byte	0x00, 0xf5, 0x21, 0x00


	//----- nvinfo : EIATTR_KPARAM_INFO
	.align		4
.L_21023:
        /*0058*/ 	.byte	0x04, 0x17
        /*005a*/ 	.short	(.L_21025 - .L_21024)
.L_21024:
        /*005c*/ 	.word	0x00000000
        /*0060*/ 	.short	0x0002
        /*0062*/ 	.short	0x0008
        /*0064*/ 	.byte	0x00, 0xf0, 0x11, 0x00


	//----- nvinfo : EIATTR_KPARAM_INFO
	.align		4
.L_21025:
        /*0068*/ 	.byte	0x04, 0x17
        /*006a*/ 	.short	(.L_21027 - .L_21026)
.L_21026:
        /*006c*/ 	.word	0x00000000
        /*0070*/ 	.short	0x0001
        /*0072*/ 	.short	0x0004
        /*0074*/ 	.byte	0x00, 0xf0, 0x11, 0x00


	//----- nvinfo : EIATTR_KPARAM_INFO
	.align		4
.L_21027:
        /*0078*/ 	.byte	0x04, 0x17
        /*007a*/ 	.short	(.L_21029 - .L_21028)
.L_21028:
        /*007c*/ 	.word	0x00000000
        /*0080*/ 	.short	0x0000
        /*0082*/ 	.short	0x0000
        /*0084*/ 	.byte	0x00, 0xf0, 0x11, 0x00


	//----- nvinfo : EIATTR_SPARSE_MMA_MASK
	.align		4
.L_21029:
        /*0088*/ 	.byte	0x03, 0x50
        /*008a*/ 	.short	0x0000


	//----- nvinfo : EIATTR_MAXREG_COUNT
	.align		4
        /*008c*/ 	.byte	0x03, 0x1b
        /*008e*/ 	.short	0x00ff


	//----- nvinfo : EIATTR_NUM_BARRIERS
	.align		4
        /*0090*/ 	.byte	0x02, 0x4c
        /*0092*/ 	.byte	0x01
	.zero		1


	//----- nvinfo : EIATTR_MERCURY_ISA_VERSION
	.align		4
        /*0094*/ 	.byte	0x03, 0x5f
        /*0096*/ 	.short	0x0101


	//----- nvinfo : EIATTR_COOP_GROUP_MASK_REGIDS
	.align		4
        /*0098*/ 	.byte	0x04, 0x29
        /*009a*/ 	.short	(.L_21031 - .L_21030)


	//   ....[0]....
.L_21030:
        /*009c*/ 	.word	0xffffffff


	//   ....[1]....
        /*00a0*/ 	.word	0xffffffff


	//   ....[2]....
        /*00a4*/ 	.word	0xffffffff


	//   ....[3]....
        /*00a8*/ 	.word	0xffffffff


	//   ....[4]....
        /*00ac*/ 	.word	0xffffffff


	//   ....[5]....
        /*00b0*/ 	.word	0xffffffff


	//   ....[6]....
        /*00b4*/ 	.word	0xffffffff


	//   ....[7]....
        /*00b8*/ 	.word	0x0500000c


	//   ....[8]....
        /*00bc*/ 	.word	0x0500000c


	//   ....[9]....
        /*00c0*/ 	.word	0x0500000c


	//   ....[10]....
        /*00c4*/ 	.word	0x0500000c


	//   ....[11]....
        /*00c8*/ 	.word	0x0500000c


	//   ....[12]....
        /*00cc*/ 	.word	0x0500000c


	//----- nvinfo : EIATTR_COOP_GROUP_INSTR_OFFSETS
	.align		4
.L_21031:
        /*00d0*/ 	.byte	0x04, 0x28
        /*00d2*/ 	.short	(.L_21033 - .L_21032)


	//   ....[0]....
.L_21032:
        /*00d4*/ 	.word	0x000015e0


	//   ....[1]....
        /*00d8*/ 	.word	0x00001640


	//   ....[2]....
        /*00dc*/ 	.word	0x00001b30


	//   ....[3]....
        /*00e0*/ 	.word	0x00001b80


	//   ....[4]....
        /*00e4*/ 	.word	0x000020a0


	//   ....[5]....
        /*00e8*/ 	.word	0x00002100


	//   ....[6]....
        /*00ec*/ 	.word	0x00002150


	//   ....[7]....
        /*00f0*/ 	.word	0x00002900


	//   ....[8]....
        /*00f4*/ 	.word	0x00002980


	//   ....[9]....
        /*00f8*/ 	.word	0x00002a00


	//   ....[10]....
        /*00fc*/ 	.word	0x00002a80


	//   ....[11]....
        /*0100*/ 	.word	0x00002af0


	//   ....[12]....
        /*0104*/ 	.word	0x00002b70


	//----- nvinfo : EIATTR_VRC_CTA_INIT_COUNT
	.align		4
.L_21033:
        /*0108*/ 	.byte	0x02, 0x4a
	.zero		1
	.zero		1


	//----- nvinfo : EIATTR_EXIT_INSTR_OFFSETS
	.align		4
        /*010c*/ 	.byte	0x04, 0x1c
        /*010e*/ 	.short	(.L_21035 - .L_21034)


	//   ....[0]....
.L_21034:
        /*0110*/ 	.word	0x00000780


	//   ....[1]....
        /*0114*/ 	.word	0x000023a0


	//   ....[2]....
        /*0118*/ 	.word	0x000026c0


	//   ....[3]....
        /*011c*/ 	.word	0x000028b0


	//----- nvinfo : EIATTR_MAX_THREADS
	.align		4
.L_21035:
        /*0120*/ 	.byte	0x04, 0x05
        /*0122*/ 	.short	(.L_21037 - .L_21036)
.L_21036:
        /*0124*/ 	.word	0x00000100
        /*0128*/ 	.word	0x00000001
        /*012c*/ 	.word	0x00000001


	//----- nvinfo : EIATTR_CRS_STACK_SIZE
	.align		4
.L_21037:
        /*0130*/ 	.byte	0x04, 0x1e
        /*0132*/ 	.short	(.L_21039 - .L_21038)
.L_21038:
        /*0134*/ 	.word	0x00000000


	//----- nvinfo : EIATTR_CBANK_PARAM_SIZE
	.align		4
.L_21039:
        /*0138*/ 	.byte	0x03, 0x19
        /*013a*/ 	.short	0x0030


	//----- nvinfo : EIATTR_PARAM_CBANK
	.align		4
        /*013c*/ 	.byte	0x04, 0x0a
        /*013e*/ 	.short	(.L_21041 - .L_21040)
	.align		4
.L_21040:
        /*0140*/ 	.word	index@(.nv.constant0._Z9cuda_gemmIiLi256ELi1ELi1ELi64ELi2ELi2ELi32ELi1ELi0EEviiiPT_S1_S1_ii)
        /*0144*/ 	.short	0x0380
        /*0146*/ 	.short	0x0030


	//----- nvinfo : EIATTR_SW_WAR
	.align		4
.L_21041:
        /*0148*/ 	.byte	0x04, 0x36
        /*014a*/ 	.short	(.L_21043 - .L_21042)
.L_21042:
        /*014c*/ 	.word	0x00000008
.L_21043:


//--------------------- .nv.info._Z9cuda_gemmIiLi256ELi1ELi1ELi64ELi2ELi2ELi32ELi0ELi1EEviiiPT_S1_S1_ii --------------------------
	.section	.nv.info._Z9cuda_gemmIiLi256ELi1ELi1ELi64ELi2ELi2ELi32ELi0ELi1EEviiiPT_S1_S1_ii,"",@"SHT_CUDA_INFO"
	.sectionflags	@""
	.align	4


	//----- nvinfo : EIATTR_CUDA_API_VERSION
	.align		4
        /*0000*/ 	.byte	0x04, 0x37
        /*0002*/ 	.short	(.L_21045 - .L_21044)
.L_21044:
        /*0004*/ 	.word	0x00000082


	//----- nvinfo : EIATTR_KPARAM_INFO
	.align		4
.L_21045:
        /*0008*/ 	.byte	0x04, 0x17
        /*000a*/ 	.short	(.L_21047 - .L_21046)
.L_21046:
        /*000c*/ 	.word	0x00000000
        /*0010*/ 	.short	0x0007
        /*0012*/ 	.short	0x002c
        /*0014*/ 	.byte	0x00, 0xf0, 0x11, 0x00


	//----- nvinfo : EIATTR_KPARAM_INFO
	.align		4
.L_21047:
        /*0018*/ 	.byte	0x04, 0x17
        /*001a*/ 	.short	(.L_21049 - .L_21048)
.L_21048:
        /*001c*/ 	.word	0x00000000
        /*0020*/ 	.short	0x0006
        /*0022*/ 	.short	0x0028
        /*0024*/ 	.byte	0x00, 0xf0, 0x11, 0x00


	//----- nvinfo : EIATTR_KPARAM_INFO
	.align		4
.L_21049:
        /*0028*/ 	.byte	0x04, 0x17
        /*002a*/ 	.short	(.L_21051 - .L_21050)
.L_21050:
        /*002c*/ 	.word	0x00000000
        /*0030*/ 	.short	0x0005
        /*0032*/ 	.short	0x0020
        /*0034*/ 	.byte	0x00, 0xf5, 0x21, 0x00


	//----- nvinfo : EIATTR_KPARAM_INFO
	.align		4
.L_21051:
        /*0038*/ 	.byte	0x04, 0x17
        /*003a*/ 	.short	(.L_21053 - .L_21052)
.L_21052:
        /*003c*/ 	.word	0x00000000
        /*0040*/ 	.short	0x0004
        /*0042*/ 	.short	0x0018
        /*0044*/ 	.byte	0x00, 0xf5, 0x21, 0x00


	//----- nvinfo : EIATTR_KPARAM_INFO
	.align		4
.L_21053:
        /*0048*/ 	.byte	0x04, 0x17
        /*004a*/ 	.short	(.L_21055 - .L_21054)
.L_21054:
        /*004c*/ 	.word	0x00000000
        /*0050*/ 	.short	0x0003
        /*0052*/ 	.short	0x0010
        /*0054*/ 	.byte	0x00, 0xf5, 0x21, 0x00


	//----- nvinfo : EIATTR_KPARAM_INFO
	.align		4
.L_21055:
        /*0058*/ 	.byte	0x04, 0x17
        /*005a*/ 	.short	(.L_21057 - .L_21056)
.L_21056:
        /*005c*/ 	.word	0x00000000
        /*0060*/ 	.short	0x0002
        /*0062*/ 	.short	0x0008
        /*0064*/ 	.byte	0x00, 0xf0, 0x11, 0x00


	//----- nvinfo : EIATTR_KPARAM_INFO
	.align		4
.L_21057:
        /*0068*/ 	.byte	0x04, 0x17
        /*006a*/ 	.short	(.L_21059 - .L_21058)
.L_21058:
        /*006c*/ 	.word	0x00000000
        /*0070*/ 	.short	0x0001
        /*0072*/ 	.short	0x0004
        /*0074*/ 	.byte	0x00, 0xf0, 0x11, 0x00


	//----- nvinfo : EIATTR_KPARAM_INFO
	.align		4
.L_21059:
        /*0078*/ 	.byte	0x04, 0x17
        /*007a*/ 	.short	(.L_21061 - .L_21060)
.L_21060:
        /*007c*/ 	.word	0x00000000
        /*0080*/ 	.short	0x0000
        /*0082*/ 	.short	0x0000
        /*0084*/ 	.byte	0x00, 0xf0, 0x11, 0x00


	//----- nvinfo : EIATTR_SPARSE_MMA_MASK
	.align		4
.L_21061:
        /*0088*/ 	.byte	0x03, 0x50
        /*008a*/ 	.short	0x0000


	//----- nvinfo : EIATTR_MAXREG_COUNT
	.align		4
        /*008c*/ 	.byte	0x03, 0x1b
        /*008e*/ 	.short	0x00ff


	//----- nvinfo : EIATTR_NUM_BARRIERS
	.align		4
        /*0090*/ 	.byte	0x02, 0x4c
        /*0092*/ 	.byte	0x01
	.zero		1


	//----- nvinfo : EIATTR_MERCURY_ISA_VERSION
	.align		4
        /*0094*/ 	.byte	0x03, 0x5f
        /*0096*/ 	.short	0x0101


	//----- nvinfo : EIATTR_COOP_GROUP_MASK_REGIDS
	.align		4
        /*0098*/ 	.byte	0x04, 0x29
        /*009a*/ 	.short	(.L_21063 - .L_21062)


	//   ....[0]....
.L_21062:
        /*009c*/ 	.word	0xffffffff


	//   ....[1]....
        /*00a0*/ 	.word	0xffffffff


	//   ....[2]....
        /*00a4*/ 	.word	0x05000010


	//   ....[3]....
        /*00a8*/ 	.word	0x05000010


	//----- nvinfo : EIATTR_COOP_GROUP_INSTR_OFFSETS
	.align		4
.L_21063:
        /*00ac*/ 	.byte	0x04, 0x28
        /*00ae*/ 	.short	(.L_21065 - .L_21064)


	//   ....[0]....
.L_21064:
        /*00b0*/ 	.word	0x00000b80


	//   ....[1]....
        /*00b4*/ 	.word	0x00000b90


	//   ....[2]....
        /*00b8*/ 	.word	0x00001380


	//   ....[3]....
        /*00bc*/ 	.word	0x00001400


	//----- nvinfo : EIATTR_VRC_CTA_INIT_COUNT
	.align		4
.L_21065:
        /*00c0*/ 	.byte	0x02, 0x4a
	.zero		1
	.zero		1


	//----- nvinfo : EIATTR_EXIT_INSTR_OFFSETS
	.align		4
        /*00c4*/ 	.byte	0x04, 0x1c
        /*00c6*/ 	.short	(.L_21067 - .L_21066)


	//   ....[0]....
.L_21066:
        /*00c8*/ 	.word	0x000001d0


	//   ....[1]....
        /*00cc*/ 	.word	0x00000c70


	//   ....[2]....
        /*00d0*/ 	.word	0x00001010


	//   ....[3]....
        /*00d4*/ 	.word	0x00001320


	//----- nvinfo : EIATTR_MAX_THREADS
	.align		4
.L_21067:
        /*00d8*/ 	.byte	0x04, 0x05
        /*00da*/ 	.short	(.L_21069 - .L_21068)
.L_21068:
        /*00dc*/ 	.word	0x00000100
        /*00e0*/ 	.word	0x00000001
        /*00e4*/ 	.word	0x00000001


	//----- nvinfo : EIATTR_CRS_STACK_SIZE
	.align		4
.L_21069:
        /*00e8*/ 	.byte	0x04, 0x1e
        /*00ea*/ 	.short	(.L_21071 - .L_21070)
.L_21070:
        /*00ec*/ 	.word	0x00000000


	//----- nvinfo : EIATTR_CBANK_PARAM_SIZE
	.align		4
.L_21071:
        /*00f0*/ 	.byte	0x03, 0x19
        /*00f2*/ 	.short	0x0030


	//----- nvinfo : EIATTR_PARAM_CBANK
	.align		4
        /*00f4*/ 	.byte	0x04, 0x0a
        /*00f6*/ 	.short	(.L_21073 - .L_21072)
	.align		4
.L_21072:
        /*00f8*/ 	.word	index@(.nv.constant0._Z9cuda_gemmIiLi256ELi1ELi1ELi64ELi2ELi2ELi32ELi0ELi1EEviiiPT_S1_S1_ii)
        /*00fc*/ 	.short	0x0380
        /*00fe*/ 	.short	0x0030


	//----- nvinfo : EIATTR_SW_WAR
	.align		4
.L_21073:
        /*0100*/ 	.byte	0x04, 0x36
        /*0102*/ 	.short	(.L_21075 - .L_21074)
.L_21074:
        /*0104*/ 	.word	0x00000008
.L_21075:


//--------------------- .nv.info._Z9cuda_gemmIiLi256ELi1ELi1ELi64ELi2ELi2ELi32ELi0ELi0EEviiiPT_S1_S1_ii --------------------------
	.section	.nv.info._Z9cuda_gemmIiLi256ELi1ELi1ELi64ELi2ELi2ELi32ELi0ELi0EEviiiPT_S1_S1_ii,"",@"SHT_CUDA_INFO"
	.sectionflags	@""
	.align	4


	//----- nvinfo : EIATTR_CUDA_API_VERSION
	.align		4
        /*0000*/ 	.byte	0x04, 0x37
        /*0002*/ 	.short	(.L_21077 - .L_21076)
.L_21076:
        /*0004*/ 	.word	0x00000082


	//----- nvinfo : EIATTR_KPARAM_INFO
	.align		4
.L_21077:
        /*0008*/ 	.byte	0x04, 0x17
        /*000a*/ 	.short	(.L_21079 - .L_21078)
.L_21078:
        /*000c*/ 	.word	0x00000000
        /*0010*/ 	.short	0x0007
        /*0012*/ 	.short	0x002c
        /*0014*/ 	.byte	0x00, 0xf0, 0x11, 0x00


	//----- nvinfo : EIATTR_KPARAM_INFO
	.align		4
.L_21079:
        /*0018*/ 	.byte	0x04, 0x17
        /*001a*/ 	.short	(.L_21081 - .L_21080)
.L_21080:
        /*001c*/ 	.word	0x00000000
        /*0020*/ 	.short	0x0006
        /*0022*/ 	.short	0x0028
        /*0024*/ 	.byte	0x00, 0xf0, 0x11, 0x00


	//----- nvinfo : EIATTR_KPARAM_INFO
	.align		4
.L_21081:
        /*0028*/ 	.byte	0x04, 0x17
        /*002a*/ 	.short	(.L_21083 - .L_21082)
.L_21082:
        /*002c*/ 	.word	0x00000000
        /*0030*/ 	.short	0x0005
        /*0032*/ 	.short	0x0020
        /*0034*/ 	.byte	0x00, 0xf5, 0x21, 0x00


	//----- nvinfo : EIATTR_KPARAM_INFO
	.align		4
.L_21083:
        /*0038*/ 	.byte	0x04, 0x17
        /*003a*/ 	.short	(.L_21085 - .L_21084)
.L_21084:
        /*003c*/ 	.word	0x00000000
        /*0040*/ 	.short	0x0004
        /*0042*/ 	.short	0x0018
        /*0044*/ 	.byte	0x00, 0xf5, 0x21, 0x00


	//----- nvinfo : EIATTR_KPARAM_INFO
	.align		4
.L_21085:
        /*0048*/ 	.byte	0x04, 0x17
        /*004a*/ 	.short	(.L_21087 - .L_21086)
.L_21086:
        /*004c*/ 	.word	0x00000000
        /*0050*/ 	.short	0x0003
        /*0052*/ 	.short	0x0010
        /*0054*/ 	.byte	0x00, 0xf5, 0x21, 0x00


	//----- nvinfo : EIATTR_KPARAM_INFO
	.align		4
.L_21087:
        /*0058*/ 	.byte	0x04, 0x17
        /*005a*/ 	.short	(.L_21089 - .L_21088)
.L_21088:
        /*005c*/ 	.word	0x00000000
        /*0060*/ 	.short	0x0002
        /*0062*/ 	.short	0x0008
        /*0064*/ 	.byte	0x00, 0xf0, 0x11, 0x00


	//----- nvinfo : EIATTR_KPARAM_INFO
	.align		4
.L_21089:
        /*0068*/ 	.byte	0x04, 0x17
        /*006a*/ 	.short	(.L_21091 - .L_21090)
.L_21090:
        /*006c*/ 	.word	0x00000000
        /*0070*/ 	.short	0x0001
        /*0072*/ 	.short	0x0004
        /*0074*/ 	.byte	0x00, 0xf0, 0x11, 0x00


	//----- nvinfo : EIATTR_KPARAM_INFO
	.align		4
.L_21091:
        /*0078*/ 	.byte	0x04, 0x17
        /*007a*/ 	.short	(.L_21093 - .L_21092)
.L_21092:
        /*007c*/ 	.word	0x00000000
        /*0080*/ 	.short	0x0000
        /*0082*/ 	.short	0x0000
        /*0084*/ 	.byte	0x00, 0xf0, 0x11, 0x00


	//----- nvinfo : EIATTR_SPARSE_MMA_MASK
	.align		4
.L_21093:
        /*0088*/ 	.byte	0x03, 0x50
        /*008a*/ 	.short	0x0000


	//----- nvinfo : EIATTR_MAXREG_COUNT
	.align		4
        /*008c*/ 	.byte	0x03, 0x1b
        /*008e*/ 	.short	0x00ff


	//----- nvinfo : EIATTR_NUM_BARRIERS
	.align		4
        /*0090*/ 	.byte	0x02, 0x4c
        /*0092*/ 	.byte	0x01
	.zero		1


	//----- nvinfo : EIATTR_MERCURY_ISA_VERSION
	.align		4
        /*0094*/ 	.byte	0x03, 0x5f
        /*0096*/ 	.short	0x0101


	//----- nvinfo : EIATTR_COOP_GROUP_MASK_REGIDS
	.align		4
        /*0098*/ 	.byte	0x04, 0x29
        /*009a*/ 	.short	(.L_21095 - .L_21094)


	//   ....[0]....
.L_21094:
        /*009c*/ 	.word	0xffffffff


	//   ....[1]....
        /*00a0*/ 	.word	0xffffffff


	//   ....[2]....
        /*00a4*/ 	.word	0xffffffff


	//   ....[3]....
        /*00a8*/ 	.word	0xffffffff


	//   ....[4]....
        /*00ac*/ 	.word	0xffffffff


	//   ....[5]....
        /*00b0*/ 	.word	0xffffffff


	//   ....[6]....
        /*00b4*/ 	.word	0xffffffff


	//   ....[7]....
        /*00b8*/ 	.word	0x05000019


	//   ....[8]....
        /*00bc*/ 	.word	0x05000019


	//   ....[9]....
        /*00c0*/ 	.word	0x05000019


	//   ....[10]....
        /*00c4*/ 	.word	0x05000019


	//   ....[11]....
        /*00c8*/ 	.word	0x05000019


	//   ....[12]....
        /*00cc*/ 	.word	0x05000019


	//----- nvinfo : EIATTR_COOP_GROUP_INSTR_OFFSETS
	.align		4
.L_21095:
        /*00d0*/ 	.byte	0x04, 0x28
        /*00d2*/ 	.short	(.L_21097 - .L_21096)


	//   ....[0]....
.L_21096:
        /*00d4*/ 	.word	0x00001650


	//   ....[1]....
        /*00d8*/ 	.word	0x000016b0


	//   ....[2]....
        /*00dc*/ 	.word	0x00001bb0


	//   ....[3]....
        /*00e0*/ 	.word	0x00001c00


	//   ....[4]....
        /*00e4*/ 	.word	0x00002130


	//   ....[5]....
        /*00e8*/ 	.word	0x00002190


	//   ....[6]....
        /*00ec*/ 	.word	0x000021e0


	//   ....[7]....
        /*00f0*/ 	.word	0x00003300


	//   ....[8]....
        /*00f4*/ 	.word	0x00003380


	//   ....[9]....
        /*00f8*/ 	.word	0x00003400


	//   ....[10]....
        /*00fc*/ 	.word	0x00003480


	//   ....[11]....
        /*0100*/ 	.word	0x000034f0


	//   ....[12]....
        /*0104*/ 	.word	0x00003570


	//----- nvinfo : EIATTR_VRC_CTA_INIT_COUNT
	.align		4
.L_21097:
        /*0108*/ 	.byte	0x02, 0x4a
	.zero		1
	.zero		1


	//----- nvinfo : EIATTR_EXIT_INSTR_OFFSETS
	.align		4
        /*010c*/ 	.byte	0x04, 0x1c
        /*010e*/ 	.short	(.L_21099 - .L_21098)


	//   ....[0]....
.L_21098:
        /*0110*/ 	.word	0x00000780


	//   ....[1]....
        /*0114*/ 	.word	0x00002430


	//   ....[2]....
        /*0118*/ 	.word	0x00002af0


	//   ....[3]....
        /*011c*/ 	.word	0x000032b0


	//----- nvinfo : EIATTR_MAX_THREADS
	.align		4
.L_21099:
        /*0120*/ 	.byte	0x04, 0x05
        /*0122*/ 	.short	(.L_21101 - .L_21100)
.L_21100:
        /*0124*/ 	.word	0x00000100
        /*0128*/ 	.word	0x00000001
        /*012c*/ 	.word	0x00000001


	//----- nvinfo : EIATTR_CRS_STACK_SIZE
	.align		4
.L_21101:
        /*0130*/ 	.byte	0x04, 0x1e
        /*0132*/ 	.short	(.L_21103 - .L_21102)
.L_21102:
        /*0134*/ 	.word	0x00000000


	//----- nvinfo : EIATTR_CBANK_PARAM_SIZE
	.align		4
.L_21103:
        /*0138*/ 	.byte	0x03, 0x19
        /*013a*/ 	.short	0x0030


	//----- nvinfo : EIATTR_PARAM_CBANK
	.align		4
        /*013c*/ 	.byte	0x04, 0x0a
        /*013e*/ 	.short	(.L_21105 - .L_21104)
	.align		4
.L_21104:
        /*0140*/ 	.word	index@(.nv.constant0._Z9cuda_gemmIiLi256ELi1ELi1ELi64ELi2ELi2ELi32ELi0ELi0EEviiiPT_S1_S1_ii)
        /*0144*/ 	.short	0x0380
        /*0146*/ 	.short	0x0030


	//----- nvinfo : EIATTR_SW_WAR
	.align		4
.L_21105:
        /*0148*/ 	.byte	0x04, 0x36
        /*014a*/ 	.short	(.L_21107 - .L_21106)
.L_21106:
        /*014c*/ 	.word	0x00000008
.L_21107:


//--------------------- .nv.info._Z9cuda_gemmIiLi256ELi1ELi1ELi32ELi128ELi128ELi32ELi1ELi1EEviiiPT_S1_S1_ii --------------------------
	.section	.nv.info._Z9cuda_gemmIiLi256ELi1ELi1ELi32ELi128ELi128ELi32ELi1ELi1EEviiiPT_S1_S1_ii,"",@"SHT_CUDA_INFO"
	.sectionflags	@""
	.align	4


	//----- nvinfo : EIATTR_CUDA_API_VERSION
	.align		4
        /*0000*/ 	.byte	0x04, 0x37
        /*0002*/ 	.short	(.L_21109 - .L_21108)
.L_21108:
        /*0004*/ 	.word	0x00000082


	//----- nvinfo : EIATTR_KPARAM_INFO
	.align		4
.L_21109:
        /*0008*/ 	.byte	0x04, 0x17
        /*000a*/ 	.short	(.L_21111 - .L_21110)
.L_21110:
        /*000c*/ 	.word	0x00000000
        /*0010*/ 	.short	0x0007
        /*0012*/ 	.short	0x002c
        /*0014*/ 	.byte	0x00, 0xf0, 0x11, 0x00


	//----- nvinfo : EIATTR_KPARAM_INFO
	.align		4
.L_21111:
        /*0018*/ 	.byte	0x04, 0x17
        /*001a*/ 	.short	(.L_21113 - .L_21112)
.L_21112:
        /*001c*/ 	.word	0x00000000
        /*0020*/ 	.short	0x0006
        /*0022*/ 	.short	0x0028
        /*0024*/ 	.byte	0x00, 0xf0, 0x11, 0x00


	//----- nvinfo : EIATTR_KPARAM_INFO
	.align		4
.L_21113:
        /*0028*/ 	.byte	0x04, 0x17
        /*002a*/ 	.short	(.L_21115 - .L_21114)
.L_21114:
        /*002c*/ 	.word	0x00000000
        /*0030*/ 	.short	0x0005
        /*0032*/ 	.short	0x0020
        /*0034*/ 	.byte	0x00, 0xf5, 0x21, 0x00


	//----- nvinfo : EIATTR_KPARAM_INFO
	.align		4
.L_21115:
        /*0038*/ 	.byte	0x04, 0x17
        /*003a*/ 	.short	(.L_21117 - .L_21116)
.L_21116:
        /*003c*/ 	.word	0x00000000
        /*0040*/ 	.short	0x0004
        /*0042*/ 	.short	0x0018
        /*0044*/ 	.byte	0x00, 0xf5, 0x21, 0x00


	//----- nvinfo : EIATTR_KPARAM_INFO
	.align		4
.L_21117:
        /*0048*/ 	.byte	0x04, 0x17
        /*004a*/ 	.short	(.L_21119 - .L_21118)
.L_21118:
        /*004c*/ 	.word	0x00000000
        /*0050*/ 	.short	0x0003
        /*0052*/ 	.short	0x0010
        /*0054*/ 	.byte	0x00, 0xf5, 0x21, 0x00


	//----- nvinfo : EIATTR_KPARAM_INFO
	.align		4
.L_21119:
        /*0058*/ 	.byte	0x04, 0x17
        /*005a*/ 	.short	(.L_21121 - .L_21120)
.L_21120:
        /*005c*/ 	.word	0x00000000
        /*0060*/ 	.short	0x0002
        /*0062*/ 	.short	0x0008
        /*0064*/ 	.byte	0x00, 0xf0, 0x11, 0x00


	//----- nvinfo : EIATTR_KPARAM_INFO
	.align		4
.L_21121:
        /*0068*/ 	.byte	0x04, 0x17
        /*006a*/ 	.short	(.L_21123 - .L_21122)
.L_21122:
        /*006c*/ 	.word	0x00000000
        /*0070*/ 	.short	0x0001
        /*0072*/ 	.short	0x0004
        /*0074*/ 	.byte	0x00, 0xf0, 0x11, 0x00


	//----- nvinfo : EIATTR_KPARAM_INFO
	.align		4
.L_21123:
        /*0078*/ 	.byte	0x04, 0x17
        /*007a*/ 	.short	(.L_21125 - .L_21124)
.L_21124:
        /*007c*/ 	.word	0x00000000
        /*0080*/ 	.short	0x0000
        /*0082*/ 	.short	0x0000
        /*0084*/ 	.byte	0x00, 0xf0, 0x11, 0x00


	//----- nvinfo : EIATTR_SPARSE_MMA_MASK
	.align		4
.L_21125:
        /*0088*/ 	.byte	0x03, 0x50
        /*008a*/ 	.short	0x0000


	//----- nvinfo : EIATTR_MAXREG_COUNT
	.align		4
        /*008c*/ 	.byte	0x03, 0x1b
        /*008e*/ 	.short	0x00ff


	//----- nvinfo : EIATTR_NUM_BARRIERS
	.align		4
        /*0090*/ 	.byte	0x02, 0x4c
        /*0092*/ 	.byte	0x01
	.zero		1


	//----- nvinfo : EIATTR_MERCURY_ISA_VERSION
	.align		4
        /*0094*/ 	.byte	0x03, 0x5f
        /*0096*/ 	.short	0x0101


	//----- nvinfo : EIATTR_VRC_CTA_INIT_COUNT
	.align		4
        /*0098*/ 	.byte	0x02, 0x4a
	.zero		1
	.zero		1


	//----- nvinfo : EIATTR_EXIT_INSTR_OFFSETS
	.align		4
        /*009c*/ 	.byte	0x04, 0x1c
        /*009e*/ 	.short	(.L_21127 - .L_21126)


	//   ....[0]....
.L_21126:
        /*00a0*/ 	.word	0x00000040


	//   ....[1]....
        /*00a4*/ 	.word	0x00000ac0


	//   ....[2]....
        /*00a8*/ 	.word	0x00000bd0


	//----- nvinfo : EIATTR_MAX_THREADS
	.align		4
.L_21127:
        /*00ac*/ 	.byte	0x04, 0x05
        /*00ae*/ 	.short	(.L_21129 - .L_21128)
.L_21128:
        /*00b0*/ 	.word	0x00000100
        /*00b4*/ 	.word	0x00000001
        /*00b8*/ 	.word	0x00000001


	//----- nvinfo : EIATTR_CRS_STACK_SIZE
	.align		4
.L_21129:
        /*00bc*/ 	.byte	0x04, 0x1e
        /*00be*/ 	.short	(.L_21131 - .L_21130)
.L_21130:
        /*00c0*/ 	.word	0x00000000


	//----- nvinfo : EIATTR_CBANK_PARAM_SIZE
	.align		4
.L_21131:
        /*00c4*/ 	.byte	0x03, 0x19
        /*00c6*/ 	.short	0x0030


	//----- nvinfo : EIATTR_PARAM_CBANK
	.align		4
        /*00c8*/ 	.byte	0x04, 0x0a
        /*00ca*/ 	.short	(.L_21133 - .L_21132)
	.align		4
.L_21132:
        /*00cc*/ 	.word	index@(.nv.constant0._Z9cuda_gemmIiLi256ELi1ELi1ELi32ELi128ELi128ELi32ELi1ELi1EEviiiPT_S1_S1_ii)
        /*00d0*/ 	.short	0x0380
        /*00d2*/ 	.short	0x0030


	//----- nvinfo : EIATTR_SW_WAR
	.align		4
.L_21133:
        /*00d4*/ 	.byte	0x04, 0x36
        /*00d6*/ 	.short	(.L_21135 - .L_21134)
.L_21134:
        /*00d8*/ 	.word	0x00000008
.L_21135:


//--------------------- .nv.info._Z9cuda_gemmIiLi256ELi1ELi1ELi32ELi128ELi128ELi32ELi1ELi0EEviiiPT_S1_S1_ii --------------------------
	.section	.nv.info._Z9cuda_gemmIiLi256ELi1ELi1ELi32ELi128ELi128ELi32ELi1ELi0EEviiiPT_S1_S1_ii,"",@"SHT_CUDA_INFO"
	.sectionflags	@""
	.align	4


	//----- nvinfo : EIATTR_CUDA_API_VERSION
	.align		4
        /*0000*/ 	.byte	0x04, 0x37
        /*0002*/ 	.short	(.L_21137 - .L_21136)
.L_21136:
        /*0004*/ 	.word	0x00000082


	//----- nvinfo : EIATTR_KPARAM_INFO
	.align		4
.L_21137:
        /*0008*/ 	.byte	0x04, 0x17
        /*000a*/ 	.short	(.L_21139 - .L_21138)
.L_21138:
        /*000c*/ 	.word	0x00000000
        /*0010*/ 	.short	0x0007
        /*0012*/ 	.short	0x002c
        /*0014*/ 	.byte	0x00, 0xf0, 0x11, 0x00


	//----- nvinfo : EIATTR_KPARAM_INFO
	.align		4
.L_21139:
        /*0018*/ 	.byte	0x04, 0x17
        /*001a*/ 	.short	(.L_21141 - .L_21140)
.L_21140:
        /*001c*/ 	.word	0x00000000
        /*0020*/ 	.short	0x0006
        /*0022*/ 	.short	0x0028
        /*0024*/ 	.byte	0x00, 0xf0, 0x11, 0x00


	//----- nvinfo : EIATTR_KPARAM_INFO
	.align		4
.L_21141:
        /*0028*/ 	.byte	0x04, 0x17
        /*002a*/ 	.short	(.L_21143 - .L_21142)
.L_21142:
        /*002c*/ 	.word	0x00000000
        /*0030*/ 	.short	0x0005
        /*0032*/ 	.short	0x0020
        /*0034*/ 	.byte	0x00, 0xf5, 0x21, 0x00


	//----- nvinfo : EIATTR_KPARAM_INFO
	.align		4
.L_21143:
        /*0038*/ 	.byte	0x04, 0x17
        /*003a*/ 	.short	(.L_21145 - .L_21144)
.L_21144:
        /*003c*/ 	.word	0x00000000
        /*0040*/ 	.short	0x0004
        /*0042*/ 	.short	0x0018
        /*0044*/ 	.byte	0x00, 0xf5, 0x21, 0x00


	//----- nvinfo : EIATTR_KPARAM_INFO
	.align		4
.L_21145:
        /*0048*/ 	.byte	0x04, 0x17
        /*004a*/ 	.short	(.L_21147 - .L_21146)
.L_21146:
        /*004c*/ 	.word	0x00000000
        /*0050*/ 	.short	0x0003
        /*0052*/ 	.short	0x0010
        /*0054*/ 	.byte	0x00, 0xf5, 0x21, 0x00


	//----- nvinfo : EIATTR_KPARAM_INFO
	.align		4
.L_21147:
        /*0058*/ 	.byte	0x04, 0x17
        /*005a*/ 	.short	(.L_21149 - .L_21148)
.L_21148:
        /*005c*/ 	.word	0x00000000
        /*0060*/ 	.short	0x0002
        /*0062*/ 	.short	0x0008
        /*0064*/ 	.byte	0x00, 0xf0, 0x11, 0x00


	//----- nvinfo : EIATTR_KPARAM_INFO
	.align		4
.L_21149:
        /*0068*/ 	.byte	0x04, 0x17
        /*006a*/ 	.short	(.L_21151 - .L_21150)
.L_21150:
        /*006c*/ 	.word	0x00000000
        /*0070*/ 	.short	0x0001
        /*0072*/ 	.short	0x0004
        /*0074*/ 	.byte	0x00, 0xf0, 0x11, 0x00


	//----- nvinfo : EIATTR_KPARAM_INFO
	.align		4
.L_21151:
        /*0078*/ 	.byte	0x04, 0x17
        /*007a*/ 	.short	(.L_21153 - .L_21152)
.L_21152:
        /*007c*/ 	.word	0x00000000
        /*0080*/ 	.short	0x0000
        /*0082*/ 	.short	0x0000
        /*0084*/ 	.byte	0x00, 0xf0, 0x11, 0x00


	//----- nvinfo : EIATTR_SPARSE_MMA_MASK
	.align		4
.L_21153:
        /*0088*/ 	.byte	0x03, 0x50
        /*008a*/ 	.short	0x0000


	//----- nvinfo : EIATTR_MAXREG_COUNT
	.align		4
        /*008c*/ 	.byte	0x03, 0x1b
        /*008e*/ 	.short	0x00ff


	//----- nvinfo : EIATTR_NUM_BARRIERS
	.align		4
        /*0090*/ 	.byte	0x02, 0x4c
        /*0092*/ 	.byte	0x01
	.zero		1


	//----- nvinfo : EIATTR_MERCURY_ISA_VERSION
	.align		4
        /*0094*/ 	.byte	0x03, 0x5f
        /*0096*/ 	.short	0x0101


	//----- nvinfo : EIATTR_COOP_GROUP_MASK_REGIDS
	.align		4
        /*0098*/ 	.byte	0x04, 0x29
        /*009a*/ 	.short	(.L_21155 - .L_21154)


	//   ....[0]....
.L_21154:
        /*009c*/ 	.word	0xffffffff


	//----- nvinfo : EIATTR_COOP_GROUP_INSTR_OFFSETS
	.align		4
.L_21155:
        /*00a0*/ 	.byte	0x04, 0x28
        /*00a2*/ 	.short	(.L_21157 - .L_21156)


	//   ....[0]....
.L_21156:
        /*00a4*/ 	.word	0x00004e80


	//----- nvinfo : EIATTR_VRC_CTA_INIT_COUNT
	.align		4
.L_21157:
        /*00a8*/ 	.byte	0x02, 0x4a
	.zero		1
	.zero		1


	//----- nvinfo : EIATTR_EXIT_INSTR_OFFSETS
	.align		4
        /*00ac*/ 	.byte	0x04, 0x1c
        /*00ae*/ 	.short	(.L_21159 - .L_21158)


	//   ....[0]....
.L_21158:
        /*00b0*/ 	.word	0x000004b0


	//   ....[1]....
        /*00b4*/ 	.word	0x000050c0


	//   ....[2]....
        /*00b8*/ 	.word	0x000051e0


	//----- nvinfo : EIATTR_MAX_THREADS
	.align		4
.L_21159:
        /*00bc*/ 	.byte	0x04, 0x05
        /*00be*/ 	.short	(.L_21161 - .L_21160)
.L_21160:
        /*00c0*/ 	.word	0x00000100
        /*00c4*/ 	.word	0x00000001
        /*00c8*/ 	.word	0x00000001


	//----- nvinfo : EIATTR_CRS_STACK_SIZE
	.align		4
.L_21161:
        /*00cc*/ 	.byte	0x04, 0x1e
        /*00ce*/ 	.short	(.L_21163 - .L_21162)
.L_21162:
        /*00d0*/ 	.word	0x00000000


	//----- nvinfo : EIATTR_CBANK_PARAM_SIZE
	.align		4
.L_21163:
        /*00d4*/ 	.byte	0x03, 0x19
        /*00d6*/ 	.short	0x0030


	//----- nvinfo : EIATTR_PARAM_CBANK
	.align		4
        /*00d8*/ 	.byte	0x04, 0x0a
        /*00da*/ 	.short	(.L_21165 - .L_21164)
	.align		4
.L_21164:
        /*00dc*/ 	.word	index@(.nv.constant0._Z9cuda_gemmIiLi256ELi1ELi1ELi32ELi128ELi128ELi32ELi1ELi0EEviiiPT_S1_S1_ii)
        /*00e0*/ 	.short	0x0380
        /*00e2*/ 	.short	0x0030


	//----- nvinfo : EIATTR_SW_WAR
	.align		4
.L_21165:
        /*00e4*/ 	.byte	0x04, 0x36
        /*00e6*/ 	.short	(.L_21167 - .L_21166)
.L_21166:
        /*00e8*/ 	.word	0x00000008
.L_21167:


//--------------------- .nv.info._Z9cuda_gemmIiLi256ELi1ELi1ELi32ELi128ELi128ELi32ELi0ELi1EEviiiPT_S1_S1_ii --------------------------
	.section	.nv.info._Z9cuda_gemmIiLi256ELi1ELi1ELi32ELi128ELi128ELi32ELi0ELi1EEviiiPT_S1_S1_ii,"",@"SHT_CUDA_INFO"
	.sectionflags	@""
	.align	4


	//----- nvinfo : EIATTR_CUDA_API_VERSION
	.align		4
        /*0000*/ 	.byte	0x04, 0x37
        /*0002*/ 	.short	(.L_21169 - .L_21168)
.L_21168:
        /*0004*/ 	.word	0x00000082


	//----- nvinfo : EIATTR_KPARAM_INFO
	.align		4
.L_21169:
        /*0008*/ 	.byte	0x04, 0x17
        /*000a*/ 	.short	(.L_21171 - .L_21170)
.L_21170:
        /*000c*/ 	.word	0x00000000
        /*0010*/ 	.short	0x0007
        /*0012*/ 	.short	0x002c
        /*0014*/ 	.byte	0x00, 0xf0, 0x11, 0x00


	//----- nvinfo : EIATTR_KPARAM_INFO
	.align		4
.L_21171:
        /*0018*/ 	.byte	0x04, 0x17
        /*001a*/ 	.short	(.L_21173 - .L_21172)
.L_21172:
        /*001c*/ 	.word	0x00000000
        /*0020*/ 	.short	0x0006
        /*0022*/ 	.short	0x0028
        /*0024*/ 	.byte	0x00, 0xf0, 0x11, 0x00


	//----- nvinfo : EIATTR_KPARAM_INFO
	.align		4
.L_21173:
        /*0028*/ 	.byte	0x04, 0x17
        /*002a*/ 	.short	(.L_21175 - .L_21174)
.L_21174:
        /*002c*/ 	.word	0x00000000
        /*0030*/ 	.short	0x0005
        /*0032*/ 	.short	0x0020
        /*0034*/ 	.byte	0x00, 0xf5, 0x21, 0x00


	//----- nvinfo : EIATTR_KPARAM_INFO
	.align		4
.L_21175:
        /*0038*/ 	.byte	0x04, 0x17
        /*003a*/ 	.short	(.L_21177 - .L_21176)
.L_21176:
        /*003c*/ 	.word	0x00000000
        /*0040*/ 	.short	0x0004
        /*0042*/ 	.short	0x0018
        /*0044*/ 	.byte	0x00, 0xf5, 0x21, 0x00


	//----- nvinfo : EIATTR_KPARAM_INFO
	.align		4
.L_21177:
        /*0048*/ 	.byte	0x04, 0x17
        /*004a*/ 	.short	(.L_21179 - .L_21178)
.L_21178:
        /*004c*/ 	.word	0x00000000
        /*0050*/ 	.short	0x0003
        /*0052*/ 	.short	0x0010
        /*0054*/ 	.byte	0x00, 0xf5, 0x21, 0x00


	//----- nvinfo : EIATTR_KPARAM_INFO
	.align		4
.L_21179:
        /*0058*/ 	.byte	0x04, 0x17
        /*005a*/ 	.short	(.L_21181 - .L_21180)
.L_21180:
        /*005c*/ 	.word	0x00000000
        /*0060*/ 	.short	0x0002
        /*0062*/ 	.short	0x0008
        /*0064*/ 	.byte	0x00, 0xf0, 0x11, 0x00


	//----- nvinfo : EIATTR_KPARAM_INFO
	.align		4
.L_21181:
        /*0068*/ 	.byte	0x04, 0x17
        /*006a*/ 	.short	(.L_21183 - .L_21182)
.L_21182:
        /*006c*/ 	.word	0x00000000
        /*0070*/ 	.short	0x0001
        /*0072*/ 	.short	0x0004
        /*0074*/ 	.byte	0x00, 0xf0, 0x11, 0x00


	//----- nvinfo : EIATTR_KPARAM_INFO
	.align		4
.L_21183:
        /*0078*/ 	.byte	0x04, 0x17
        /*007a*/ 	.short	(.L_21185 - .L_21184)
.L_21184:
        /*007c*/ 	.word	0x00000000
        /*0080*/ 	.short	0x0000
        /*0082*/ 	.short	0x0000
        /*0084*/ 	.byte	0x00, 0xf0, 0x11, 0x00


	//----- nvinfo : EIATTR_SPARSE_MMA_MASK
	.align		4
.L_21185:
        /*0088*/ 	.byte	0x03, 0x50
        /*008a*/ 	.short	0x0000


	//----- nvinfo : EIATTR_MAXREG_COUNT
	.align		4
        /*008c*/ 	.byte	0x03, 0x1b
        /*008e*/ 	.short	0x00ff


	//----- nvinfo : EIATTR_NUM_BARRIERS
	.align		4
        /*0090*/ 	.byte	0x02, 0x4c
        /*0092*/ 	.byte	0x01
	.zero		1


	//----- nvinfo : EIATTR_MERCURY_ISA_VERSION
	.align		4
        /*0094*/ 	.byte	0x03, 0x5f
        /*0096*/ 	.short	0x0101


	//----- nvinfo : EIATTR_VRC_CTA_INIT_COUNT
	.align		4
        /*0098*/ 	.byte	0x02, 0x4a
	.zero		1
	.zero		1


	//----- nvinfo : EIATTR_EXIT_INSTR_OFFSETS
	.align		4
        /*009c*/ 	.byte	0x04, 0x1c
        /*009e*/ 	.short	(.L_21187 - .L_21186)


	//   ....[0]....
.L_21186:
        /*00a0*/ 	.word	0x00000290


	//   ....[1]....
        /*00a4*/ 	.word	0x00000c10


	//----- nvinfo : EIATTR_MAX_THREADS
	.align		4
.L_21187:
        /*00a8*/ 	.byte	0x04, 0x05
        /*00aa*/ 	.short	(.L_21189 - .L_21188)
.L_21188:
        /*00ac*/ 	.word	0x00000100
        /*00b0*/ 	.word	0x00000001
        /*00b4*/ 	.word	0x00000001


	//----- nvinfo : EIATTR_CRS_STACK_SIZE
	.align		4
.L_21189:
        /*00b8*/ 	.byte	0x04, 0x1e
        /*00ba*/ 	.short	(.L_21191 - .L_21190)
.L_21190:
        /*00bc*/ 	.word	0x00000000


	//----- nvinfo : EIATTR_CBANK_PARAM_SIZE
	.align		4
.L_21191:
        /*00c0*/ 	.byte	0x03, 0x19
        /*00c2*/ 	.short	0x0030


	//----- nvinfo : EIATTR_PARAM_CBANK
	.align		4
        /*00c4*/ 	.byte	0x04, 0x0a
        /*00c6*/ 	.short	(.L_21193 - .L_21192)
	.align		4
.L_21192:
        /*00c8*/ 	.word	index@(.nv.constant0._Z9cuda_gemmIiLi256ELi1ELi1ELi32ELi128ELi128ELi32ELi0ELi1EEviiiPT_S1_S1_ii)
        /*00cc*/ 	.short	0x0380
        /*00ce*/ 	.short	0x0030


	//----- nvinfo : EIATTR_SW_WAR
	.align		4
.L_21193:
        /*00d0*/ 	.byte	0x04, 0x36
        /*00d2*/ 	.short	(.L_21195 - .L_21194)
.L_21194:
        /*00d4*/ 	.word	0x00000008
.L_21195:


//--------------------- .nv.info._Z9cuda_gemmIiLi256ELi1ELi1ELi32ELi128ELi128ELi32ELi0ELi0EEviiiPT_S1_S1_ii --------------------------
	.section	.nv.info._Z9cuda_gemmIiLi256ELi1ELi1ELi32ELi128ELi128ELi32ELi0ELi0EEviiiPT_S1_S1_ii,"",@"SHT_CUDA_INFO"
	.sectionflags	@""
	.align	4


	//----- nvinfo : EIATTR_CUDA_API_VERSION
	.align		4
        /*0000*/ 	.byte	0x04, 0x37
        /*0002*/ 	.short	(.L_21197 - .L_21196)
.L_21196:
        /*0004*/ 	.word	0x00000082


	//----- nvinfo : EIATTR_KPARAM_INFO
	.align		4
.L_21197:
        /*0008*/ 	.byte	0x04, 0x17
        /*000a*/ 	.short	(.L_21199 - .L_21198)
.L_21198:
        /*000c*/ 	.word	0x00000000
        /*0010*/ 	.short	0x0007
        /*0012*/ 	.short	0x002c
        /*0014*/ 	.byte	0x00, 0xf0, 0x11, 0x00


	//----- nvinfo : EIATTR_KPARAM_INFO
	.align		4
.L_21199:
        /*0018*/ 	.byte	0x04, 0x17
        /*001a*/ 	.short	(.L_21201 - .L_21200)
.L_21200:
        /*001c*/ 	.word	0x00000000
        /*0020*/ 	.short	0x0006
        /*0022*/ 	.short	0x0028
        /*0024*/ 	.byte	0x00, 0xf0, 0x11, 0x00


	//----- nvinfo : EIATTR_KPARAM_INFO
	.align		4
.L_21201:
        /*0028*/ 	.byte	0x04, 0x17
        /*002a*/ 	.short	(.L_21203 - .L_21202)
.L_21202:
        /*002c*/ 	.word	0x00000000
        /*0030*/ 	.short	0x0005
        /*0032*/ 	.short	0x0020
        /*0034*/ 	.byte	0x00, 0xf5, 0x21, 0x00


	//----- nvinfo : EIATTR_KPARAM_INFO
	.align		4
.L_21203:
        /*0038*/ 	.byte	0x04, 0x17
        /*003a*/ 	.short	(.L_21205 - .L_21204)
.L_21204:
        /*003c*/ 	.word	0x00000000
        /*0040*/ 	.short	0x0004
        /*0042*/ 	.short	0x0018
        /*0044*/ 	.byte	0x00, 0xf5, 0x21, 0x00


	//----- nvinfo : EIATTR_KPARAM_INFO
	.align		4
.L_21205:
        /*0048*/ 	.byte	0x04, 0x17
        /*004a*/ 	.short	(.L_21207 - .L_21206)
.L_21206:
        /*004c*/ 	.word	0x00000000
        /*0050*/ 	.short	0x0003
        /*0052*/ 	.short	0x0010
        /*0054*/ 	.byte	0x00, 0xf5, 0x21, 0x00


	//----- nvinfo : EIATTR_KPARAM_INFO
	.align		4
.L_21207:
        /*0058*/ 	.byte	0x04, 0x17
        /*005a*/ 	.short	(.L_21209 - .L_21208)
.L_21208:
        /*005c*/ 	.word	0x00000000
        /*0060*/ 	.short	0x0002
        /*0062*/ 	.short	0x0008
        /*0064*/ 	.byte	0x00, 0xf0, 0x11, 0x00


	//----- nvinfo : EIATTR_KPARAM_INFO
	.align		4
.L_21209:
        /*0068*/ 	.byte	0x04, 0x17
        /*006a*/ 	.short	(.L_21211 - .L_21210)
.L_21210:
        /*006c*/ 	.word	0x00000000
        /*0070*/ 	.short	0x0001
        /*0072*/ 	.short	0x0004
        /*0074*/ 	.byte	0x00, 0xf0, 0x11, 0x00


	//----- nvinfo : EIATTR_KPARAM_INFO
	.align		4
.L_21211:
        /*0078*/ 	.byte	0x04, 0x17
        /*007a*/ 	.short	(.L_21213 - .L_21212)
.L_21212:
        /*007c*/ 	.word	0x00000000
        /*0080*/ 	.short	0x0000
        /*0082*/ 	.short	0x0000
        /*0084*/ 	.byte	0x00, 0xf0, 0x11, 0x00


	//----- nvinfo : EIATTR_SPARSE_MMA_MASK
	.align		4
.L_21213:
        /*0088*/ 	.byte	0x03, 0x50
        /*008a*/ 	.short	0x0000


	//----- nvinfo : EIATTR_MAXREG_COUNT
	.align		4
        /*008c*/ 	.byte	0x03, 0x1b
        /*008e*/ 	.short	0x00ff


	//----- nvinfo : EIATTR_NUM_BARRIERS
	.align		4
        /*0090*/ 	.byte	0x02, 0x4c
        /*0092*/ 	.byte	0x01
	.zero		1


	//----- nvinfo : EIATTR_MERCURY_ISA_VERSION
	.align		4
        /*0094*/ 	.byte	0x03, 0x5f
        /*0096*/ 	.short	0x0101


	//----- nvinfo : EIATTR_COOP_GROUP_MASK_REGIDS
	.align		4
        /*0098*/ 	.byte	0x04, 0x29
        /*009a*/ 	.short	(.L_21215 - .L_21214)


	//   ....[0]....
.L_21214:
        /*009c*/ 	.word	0xffffffff


	//----- nvinfo : EIATTR_COOP_GROUP_INSTR_OFFSETS
	.align		4
.L_21215:
        /*00a0*/ 	.byte	0x04, 0x28
        /*00a2*/ 	.short	(.L_21217 - .L_21216)


	//   ....[0]....
.L_21216:
        /*00a4*/ 	.word	0x00005370


	//----- nvinfo : EIATTR_VRC_CTA_INIT_COUNT
	.align		4
.L_21217:
        /*00a8*/ 	.byte	0x02, 0x4a
	.zero		1
	.zero		1


	//----- nvinfo : EIATTR_EXIT_INSTR_OFFSETS
	.align		4
        /*00ac*/ 	.byte	0x04, 0x1c
        /*00ae*/ 	.short	(.L_21219 - .L_21218)


	//   ....[0]....
.L_21218:
        /*00b0*/ 	.word	0x00000750


	//   ....[1]....
        /*00b4*/ 	.word	0x000055a0


	//   ....[2]....
        /*00b8*/ 	.word	0x00005a40


	//----- nvinfo : EIATTR_MAX_THREADS
	.align		4
.L_21219:
        /*00bc*/ 	.byte	0x04, 0x05
        /*00be*/ 	.short	(.L_21221 - .L_21220)
.L_21220:
        /*00c0*/ 	.word	0x00000100
        /*00c4*/ 	.word	0x00000001
        /*00c8*/ 	.word	0x00000001


	//----- nvinfo : EIATTR_CRS_STACK_SIZE
	.align		4
.L_21221:
        /*00cc*/ 	.byte	0x04, 0x1e
        /*00ce*/ 	.short	(.L_21223 - .L_21222)
.L_21222:
        /*00d0*/ 	.word	0x00000000


	//----- nvinfo : EIATTR_CBANK_PARAM_SIZE
	.align		4
.L_21223:
        /*00d4*/ 	.byte	0x03, 0x19
        /*00d6*/ 	.short	0x0030


	//----- nvinfo : EIATTR_PARAM_CBANK
	.align		4
        /*00d8*/ 	.byte	0x04, 0x0a
        /*00da*/ 	.short	(.L_21225 - .L_21224)
	.align		4
.L_21224:
        /*00dc*/ 	.word	index@(.nv.constant0._Z9cuda_gemmIiLi256ELi1ELi1ELi32ELi128ELi128ELi32ELi0ELi0EEviiiPT_S1_S1_ii)
        /*00e0*/ 	.short	0x0380
        /*00e2*/ 	.short	0x0030


	//----- nvinfo : EIATTR_SW_WAR
	.align		4
.L_21225:
        /*00e4*/ 	.byte	0x04, 0x36
        /*00e6*/ 	.short	(.L_21227 - .L_21226)
.L_21226:
        /*00e8*/ 	.word	0x00000008
.L_21227:


//--------------------- .nv.info._Z9cuda_gemmIiLi256ELi1ELi1ELi32ELi64ELi64ELi32ELi1ELi1EEviiiPT_S1_S1_ii --------------------------
	.section	.nv.info._Z9cuda_gemmIiLi256ELi1ELi1ELi32ELi64ELi64ELi32ELi1ELi1EEviiiPT_S1_S1_ii,"",@"SHT_CUDA_INFO"
	.sectionflags	@""
	.align	4


	//----- nvinfo : EIATTR_CUDA_API_VERSION
	.align		4
        /*0000*/ 	.byte	0x04, 0x37
        /*0002*/ 	.short	(.L_21229 - .L_21228)
.L_21228:
        /*0004*/ 	.word	0x00000082


	//----- nvinfo : EIATTR_KPARAM_INFO
	.align		4
.L_21229:
        /*0008*/ 	.byte	0x04, 0x17
        /*000a*/ 	.short	(.L_21231 - .L_21230)
.L_21230:
        /*000c*/ 	.word	0x00000000
        /*0010*/ 	.short	0x0007
        /*0012*/ 	.short	0x002c
        /*0014*/ 	.byte	0x00, 0xf0, 0x11, 0x00


	//----- nvinfo : EIATTR_KPARAM_INFO
	.align		4
.L_21231:
        /*0018*/ 	.byte	0x04, 0x17
        /*001a*/ 	.short	(.L_21233 - .L_21232)
.L_21232:
        /*001c*/ 	.word	0x00000000
        /*0020*/ 	.short	0x0006
        /*0022*/ 	.short	0x0028
        /*0024*/ 	.byte	0x00, 0xf0, 0x11, 0x00


	//----- nvinfo : EIATTR_KPARAM_INFO
	.align		4
.L_21233:
        /*0028*/ 	.byte	0x04, 0x17
        /*002a*/ 	.short	(.L_21235 - .L_21234)
.L_21234:
        /*002c*/ 	.word	0x00000000
        /*0030*/ 	.short	0x0005
        /*0032*/ 	.short	0x0020
        /*0034*/ 	.byte	0x00, 0xf5, 0x21, 0x00


	//----- nvinfo : EIATTR_KPARAM_INFO
	.align		4
.L_21235:
        /*0038*/ 	.byte	0x04, 0x17
        /*003a*/ 	.short	(.L_21237 - .L_21236)
.L_21236:
        /*003c*/ 	.word	0x00000000
        /*0040*/ 	.short	0x0004
        /*0042*/ 	.short	0x0018
        /*0044*/ 	.byte	0x00, 0xf5, 0x21, 0x00


	//----- nvinfo : EIATTR_KPARAM_INFO
	.align		4
.L_21237:
        /*0048*/ 	.byte	0x04, 0x17
        /*004a*/ 	.short	(.L_21239 - .L_21238)
.L_21238:
        /*004c*/ 	.word	0x00000000
        /*0050*/ 	.short	0x0003
        /*0052*/ 	.short	0x0010
        /*0054*/ 	.byte	0x00, 0xf5, 0x21, 0x00


	//----- nvinfo : EIATTR_KPARAM_INFO
	.align		4
.L_21239:
        /*0058*/ 	.byte	0x04, 0x17
        /*005a*/ 	.short	(.L_21241 - .L_21240)
.L_21240:
        /*005c*/ 	.word	0x00000000
        /*0060*/ 	.short	0x0002
        /*0062*/ 	.short	0x0008
        /*0064*/ 	.byte	0x00, 0xf0, 0x11, 0x00


	//----- nvinfo : EIATTR_KPARAM_INFO
	.align		4
.L_21241:
        /*0068*/ 	.byte	0x04, 0x17
        /*006a*/ 	.short	(.L_21243 - .L_21242)
.L_21242:
        /*006c*/ 	.word	0x00000000
        /*0070*/ 	.short	0x0001
        /*0072*/ 	.short	0x0004
        /*0074*/ 	.byte	0x00, 0xf0, 0x11, 0x00


	//----- nvinfo : EIATTR_KPARAM_INFO
	.align		4
.L_21243:
        /*0078*/ 	.byte	0x04, 0x17
        /*007a*/ 	.short	(.L_21245 - .L_21244)
.L_21244:
        /*007c*/ 	.word	0x00000000
        /*0080*/ 	.short	0x0000
        /*0082*/ 	.short	0x0000
        /*0084*/ 	.byte	0x00, 0xf0, 0x11, 0x00


	//----- nvinfo : EIATTR_SPARSE_MMA_MASK
	.align		4
.L_21245:
        /*0088*/ 	.byte	0x03, 0x50
        /*008a*/ 	.short	0x0000


	//----- nvinfo : EIATTR_MAXREG_COUNT
	.align		4
        /*008c*/ 	.byte	0x03, 0x1b
        /*008e*/ 	.short	0x00ff


	//----- nvinfo : EIATTR_NUM_BARRIERS
	.align		4
        /*0090*/ 	.byte	0x02, 0x4c
        /*0092*/ 	.byte	0x01
	.zero		1


	//----- nvinfo : EIATTR_MERCURY_ISA_VERSION
	.align		4
        /*0094*/ 	.byte	0x03, 0x5f
        /*0096*/ 	.short	0x0101


	//----- nvinfo : EIATTR_VRC_CTA_INIT_COUNT
	.align		4
        /*0098*/ 	.byte	0x02, 0x4a
	.zero		1
	.zero		1


	//----- nvinfo : EIATTR_EXIT_INSTR_OFFSETS
	.align		4
        /*009c*/ 	.byte	0x04, 0x1c
        /*009e*/ 	.short	(.L_21247 - .L_21246)


	//   ....[0]....
.L_21246:
        /*00a0*/ 	.word	0x00000040


	//   ....[1]....
        /*00a4*/ 	.word	0x00000ac0


	//   ....[2]....
        /*00a8*/ 	.word	0x00000bd0


	//----- nvinfo : EIATTR_MAX_THREADS
	.align		4
.L_21247:
        /*00ac*/ 	.byte	0x04, 0x05
        /*00ae*/ 	.short	(.L_21249 - .L_21248)
.L_21248:
        /*00b0*/ 	.word	0x00000100
        /*00b4*/ 	.word	0x00000001
        /*00b8*/ 	.word	0x00000001


	//----- nvinfo : EIATTR_CRS_STACK_SIZE
	.align		4
.L_21249:
        /*00bc*/ 	.byte	0x04, 0x1e
        /*00be*/ 	.short	(.L_21251 - .L_21250)
.L_21250:
        /*00c0*/ 	.word	0x00000000


	//----- nvinfo : EIATTR_CBANK_PARAM_SIZE
	.align		4
.L_21251:
        /*00c4*/ 	.byte	0x03, 0x19
        /*00c6*/ 	.short	0x0030


	//----- nvinfo : EIATTR_PARAM_CBANK
	.align		4
        /*00c8*/ 	.byte	0x04, 0x0a
        /*00ca*/ 	.short	(.L_21253 - .L_21252)
	.align		4
.L_21252:
        /*00cc*/ 	.word	index@(.nv.constant0._Z9cuda_gemmIiLi256ELi1ELi1ELi32ELi64ELi64ELi32ELi1ELi1EEviiiPT_S1_S1_ii)
        /*00d0*/ 	.short	0x0380
        /*00d2*/ 	.short	0x0030


	//----- nvinfo : EIATTR_SW_WAR
	.align		4
.L_21253:
        /*00d4*/ 	.byte	0x04, 0x36
        /*00d6*/ 	.short	(.L_21255 - .L_21254)
.L_21254:
        /*00d8*/ 	.word	0x00000008
.L_21255:


//--------------------- .nv.info._Z9cuda_gemmIiLi256ELi1ELi1ELi32ELi64ELi64ELi32ELi1ELi0EEviiiPT_S1_S1_ii --------------------------
	.section	.nv.info._Z9cuda_gemmIiLi256ELi1ELi1ELi32ELi64ELi64ELi32ELi1ELi0EEviiiPT_S1_S1_ii,"",@"SHT_CUDA_INFO"
	.sectionflags	@""
	.align	4


	//----- nvinfo : EIATTR_CUDA_API_VERSION
	.align		4
        /*0000*/ 	.byte	0x04, 0x37
        /*0002*/ 	.short	(.L_21257 - .L_21256)
.L_21256:
        /*0004*/ 	.word	0x00000082


	//----- nvinfo : EIATTR_KPARAM_INFO
	.align		4
.L_21257:
        /*0008*/ 	.byte	0x04, 0x17
        /*000a*/ 	.short	(.L_21259 - .L_21258)
.L_21258:
        /*000c*/ 	.word	0x00000000
        /*0010*/ 	.short	0x0007
        /*0012*/ 	.short	0x002c
        /*0014*/ 	.byte	0x00, 0xf0, 0x11, 0x00


	//----- nvinfo : EIATTR_KPARAM_INFO
	.align		4
.L_21259:
        /*0018*/ 	.byte	0x04, 0x17
        /*001a*/ 	.short	(.L_21261 - .L_21260)
.L_21260:
        /*001c*/ 	.word	0x00000000
        /*0020*/ 	.short	0x0006
        /*0022*/ 	.short	0x0028
        /*0024*/ 	.byte	0x00, 0xf0, 0x11, 0x00


	//----- nvinfo : EIATTR_KPARAM_INFO
	.align		4
.L_21261:
        /*0028*/ 	.byte	0x04, 0x17
        /*002a*/ 	.short	(.L_21263 - .L_21262)
.L_21262:
        /*002c*/ 	.word	0x00000000
        /*0030*/ 	.short	0x0005
        /*0032*/ 	.short	0x0020
        /*0034*/ 	.byte	0x00, 0xf5, 0x21, 0x00


	//----- nvinfo : EIATTR_KPARAM_INFO
	.align		4
.L_21263:
        /*0038*/ 	.byte	0x04, 0x17
        /*003a*/ 	.short	(.L_21265 - .L_21264)
.L_21264:
        /*003c*/ 	.word	0x00000000
        /*0040*/ 	.short	0x0004
        /*0042*/ 	.short	0x0018
        /*0044*/ 	.byte	0x00, 0xf5, 0x21, 0x00


	//----- nvinfo : EIATTR_KPARAM_INFO
	.align		4
.L_21265:
        /*0048*/ 	.byte	0x04, 0x17
        /*004a*/ 	.short	(.L_21267 - .L_21266)
.L_21266:
        /*004c*/ 	.word	0x00000000
        /*0050*/ 	.short	0x0003
        /*0052*/ 	.short	0x0010
        /*0054*/ 	.byte	0x00, 0xf5, 0x21, 0x00


	//----- nvinfo : EIATTR_KPARAM_INFO
	.align		4
.L_21267:
        /*0058*/ 	.byte	0x04, 0x17
        /*005a*/ 	.short	(.L_21269 - .L_21268)
.L_21268:
        /*005c*/ 	.word	0x00000000
        /*0060*/ 	.short	0x0002
        /*0062*/ 	.short	0x0008
        /*0064*/ 	.byte	0x00, 0xf0, 0x11, 0x00


	//----- nvinfo : EIATTR_KPARAM_INFO
	.align		4
.L_21269:
        /*0068*/ 	.byte	0x04, 0x17
        /*006a*/ 	.short	(.L_21271 - .L_21270)
.L_21270:
        /*006c*/ 	.word	0x00000000
        /*0070*/ 	.short	0x0001
        /*0072*/ 	.short	0x0004
        /*0074*/ 	.byte	0x00, 0xf0, 0x11, 0x00


	//----- nvinfo : EIATTR_KPARAM_INFO
	.align		4
.L_21271:
        /*0078*/ 	.byte	0x04, 0x17
        /*007a*/ 	.short	(.L_21273 - .L_21272)
.L_21272:
        /*007c*/ 	.word	0x00000000
        /*0080*/ 	.short	0x0000
        /*0082*/ 	.short	0x0000
        /*0084*/ 	.byte	0x00, 0xf0, 0x11, 0x00


	//----- nvinfo : EIATTR_SPARSE_MMA_MASK
	.align		4
.L_21273:
        /*0088*/ 	.byte	0x03, 0x50
        /*008a*/ 	.short	0x0000


	//----- nvinfo : EIATTR_MAXREG_COUNT
	.align		4
        /*008c*/ 	.byte	0x03, 0x1b
        /*008e*/ 	.short	0x00ff


	//----- nvinfo : EIATTR_NUM_BARRIERS
	.align		4
        /*0090*/ 	.byte	0x02, 0x4c
        /*0092*/ 	.byte	0x01
	.zero		1


	//----- nvinfo : EIATTR_MERCURY_ISA_VERSION
	.align		4
        /*0094*/ 	.byte	0x03, 0x5f
        /*0096*/ 	.short	0x0101


	//----- nvinfo : EIATTR_COOP_GROUP_MASK_REGIDS
	.align		4
        /*0098*/ 	.byte	0x04, 0x29
        /*009a*/ 	.short	(.L_21275 - .L_21274)


	//   ....[0]....
.L_21274:
        /*009c*/ 	.word	0xffffffff


	//----- nvinfo : EIATTR_COOP_GROUP_INSTR_OFFSETS
	.align		4
.L_21275:
        /*00a0*/ 	.byte	0x04, 0x28
        /*00a2*/ 	.short	(.L_21277 - .L_21276)


	//   ....[0]....
.L_21276:
        /*00a4*/ 	.word	0x00004e80


	//----- nvinfo : EIATTR_VRC_CTA_INIT_COUNT
	.align		4
.L_21277:
        /*00a8*/ 	.byte	0x02, 0x4a
	.zero		1
	.zero		1


	//----- nvinfo : EIATTR_EXIT_INSTR_OFFSETS
	.align		4
        /*00ac*/ 	.byte	0x04, 0x1c
        /*00ae*/ 	.short	(.L_21279 - .L_21278)


	//   ....[0]....
.L_21278:
        /*00b0*/ 	.word	0x000004b0


	//   ....[1]....
        /*00b4*/ 	.word	0x000050c0


	//   ....[2]....
        /*00b8*/ 	.word	0x000051e0


	//----- nvinfo : EIATTR_MAX_THREADS
	.align		4
.L_21279:
        /*00bc*/ 	.byte	0x04, 0x05
        /*00be*/ 	.short	(.L_21281 - .L_21280)
.L_21280:
        /*00c0*/ 	.word	0x00000100
        /*00c4*/ 	.word	0x00000001
        /*00c8*/ 	.word	0x00000001


	//----- nvinfo : EIATTR_CRS_STACK_SIZE
	.align		4
.L_21281:
        /*00cc*/ 	.byte	0x04, 0x1e
        /*00ce*/ 	.short	(.L_21283 - .L_21282)
.L_21282:
        /*00d0*/ 	.word	0x00000000


	//----- nvinfo : EIATTR_CBANK_PARAM_SIZE
	.align		4
.L_21283:
        /*00d4*/ 	.byte	0x03, 0x19
        /*00d6*/ 	.short	0x0030


	//----- nvinfo : EIATTR_PARAM_CBANK
	.align		4
        /*00d8*/ 	.byte	0x04, 0x0a
        /*00da*/ 	.short	(.L_21285 - .L_21284)
	.align		4
.L_21284:
        /*00dc*/ 	.word	index@(.nv.constant0._Z9cuda_gemmIiLi256ELi1ELi1ELi32ELi64ELi64ELi32ELi1ELi0EEviiiPT_S1_S1_ii)
        /*00e0*/ 	.short	0x0380
        /*00e2*/ 	.short	0x0030


	//----- nvinfo : EIATTR_SW_WAR
	.align		4
.L_21285:
        /*00e4*/ 	.byte	0x04, 0x36
        /*00e6*/ 	.short	(.L_21287 - .L_21286)
.L_21286:
        /*00e8*/ 	.word	0x00000008
.L_21287:


//--------------------- .nv.info._Z9cuda_gemmIiLi256ELi1ELi1ELi32ELi64ELi64ELi32ELi0ELi1EEviiiPT_S1_S1_ii --------------------------
	.section	.nv.info._Z9cuda_gemmIiLi256ELi1ELi1ELi32ELi64ELi64ELi32ELi0ELi1EEviiiPT_S1_S1_ii,"",@"SHT_CUDA_INFO"
	.sectionflags	@""
	.align	4


	//----- nvinfo : EIATTR_CUDA_API_VERSION
	.align		4
        /*0000*/ 	.byte	0x04, 0x37
        /*0002*/ 	.short	(.L_21289 - .L_21288)
.L_21288:
        /*0004*/ 	.word	0x00000082


	//----- nvinfo : EIATTR_KPARAM_INFO
	.align		4
.L_21289:
        /*0008*/ 	.byte	0x04, 0x17
        /*000a*/ 	.short	(.L_21291 - .L_21290)
.L_21290:
        /*000c*/ 	.word	0x00000000
        /*0010*/ 	.short	0x0007
        /*0012*/ 	.short	0x002c
        /*0014*/ 	.byte	0x00, 0xf0, 0x11, 0x00


	//----- nvinfo : EIATTR_KPARAM_INFO
	.align		4
.L_21291:
        /*0018*/ 	.byte	0x04, 0x17
        /*001a*/ 	.short	(.L_21293 - .L_21292)
.L_21292:
        /*001c*/ 	.word	0x00000000
        /*0020*/ 	.short	0x0006
        /*0022*/ 	.short	0x0028
        /*0024*/ 	.byte	0x00, 0xf0, 0x11, 0x00


	//----- nvinfo : EIATTR_KPARAM_INFO
	.align		4
.L_21293:
        /*0028*/ 	.byte	0x04, 0x17
        /*002a*/ 	.short	(.L_21295 - .L_21294)
.L_21294:
        /*002c*/ 	.word	0x00000000
        /*0030*/ 	.short	0x0005
        /*0032*/ 	.short	0x0020
        /*0034*/ 	.byte	0x00, 0xf5, 0x21, 0x00


	//----- nvinfo : EIATTR_KPARAM_INFO
	.align		4
.L_21295:
        /*0038*/ 	.byte	0x04, 0x17
        /*003a*/ 	.short	(.L_21297 - .L_21296)
.L_21296:
        /*003c*/ 	.word	0x00000000
        /*0040*/ 	.short	0x0004
        /*0042*/ 	.short	0x0018
        /*0044*/ 	.byte	0x00, 0xf5, 0x21, 0x00


	//----- nvinfo : EIATTR_KPARAM_INFO
	.align		4
.L_21297:
        /*0048*/ 	.byte	0x04, 0x17
        /*004a*/ 	.short	(.L_21299 - .L_21298)
.L_21298:
        /*004c*/ 	.word	0x00000000
        /*0050*/ 	.short	0x0003
        /*0052*/ 	.short	0x0010
        /*0054*/ 	.byte	0x00, 0xf5, 0x21, 0x00


	//----- nvinfo : EIATTR_KPARAM_INFO
	.align		4
.L_21299:
        /*0058*/ 	.byte	0x04, 0x17
        /*005a*/ 	.short	(.L_21301 - .L_21300)
.L_21300:
        /*005c*/ 	.word	0x00000000
        /*0060*/ 	.short	0x0002
        /*0062*/ 	.short	0x0008
        /*0064*/ 	.byte	0x00, 0xf0, 0x11, 0x00


	//----- nvinfo : EIATTR_KPARAM_INFO
	.align		4
.L_21301:
        /*0068*/ 	.byte	0x04, 0x17
        /*006a*/ 	.short	(.L_21303 - .L_21302)
.L_21302:
        /*006c*/ 	.word	0x00000000
        /*0070*/ 	.short	0x0001
        /*0072*/ 	.short	0x0004
        /*0074*/ 	.byte	0x00, 0xf0, 0x11, 0x00


	//----- nvinfo : EIATTR_KPARAM_INFO
	.align		4
.L_21303:
        /*0078*/ 	.byte	0x04, 0x17
        /*007a*/ 	.short	(.L_21305 - .L_21304)
.L_21304:
        /*007c*/ 	.word	0x00000000
        /*0080*/ 	.short	0x0000
        /*0082*/ 	.short	0x0000
        /*0084*/ 	.byte	0x00, 0xf0, 0x11, 0x00


	//----- nvinfo : EIATTR_SPARSE_MMA_MASK
	.align		4
.L_21305:
        /*0088*/ 	.byte	0x03, 0x50
        /*008a*/ 	.short	0x0000


	//----- nvinfo : EIATTR_MAXREG_COUNT
	.align		4
        /*008c*/ 	.byte	0x03, 0x1b
        /*008e*/ 	.short	0x00ff


	//----- nvinfo : EIATTR_NUM_BARRIERS
	.align		4
        /*0090*/ 	.byte	0x02, 0x4c
        /*0092*/ 	.byte	0x01
	.zero		1


	//----- nvinfo : EIATTR_MERCURY_ISA_VERSION
	.align		4
        /*0094*/ 	.byte	0x03, 0x5f
        /*0096*/ 	.short	0x0101


	//----- nvinfo : EIATTR_VRC_CTA_INIT_COUNT
	.align		4
        /*0098*/ 	.byte	0x02, 0x4a
	.zero		1
	.zero		1


	//----- nvinfo : EIATTR_EXIT_INSTR_OFFSETS
	.align		4
        /*009c*/ 	.byte	0x04, 0x1c
        /*009e*/ 	.short	(.L_21307 - .L_21306)


	//   ....[0]....
.L_21306:
        /*00a0*/ 	.word	0x00000290


	//   ....[1]....
        /*00a4*/ 	.word	0x00000c10


	//----- nvinfo : EIATTR_MAX_THREADS
	.align		4
.L_21307:
        /*00a8*/ 	.byte	0x04, 0x05
        /*00aa*/ 	.short	(.L_21309 - .L_21308)
.L_21308:
        /*00ac*/ 	.word	0x00000100
        /*00b0*/ 	.word	0x00000001
        /*00b4*/ 	.word	0x00000001


	//----- nvinfo : EIATTR_CRS_STACK_SIZE
	.align		4
.L_21309:
        /*00b8*/ 	.byte	0x04, 0x1e
        /*00ba*/ 	.short	(.L_21311 - .L_21310)
.L_21310:
        /*00bc*/ 	.word	0x00000000


	//----- nvinfo : EIATTR_CBANK_PARAM_SIZE
	.align		4
.L_21311:
        /*00c0*/ 	.byte	0x03, 0x19
        /*00c2*/ 	.short	0x0030


	//----- nvinfo : EIATTR_PARAM_CBANK
	.align		4
        /*00c4*/ 	.byte	0x04, 0x0a
        /*00c6*/ 	.short	(.L_21313 - .L_21312)
	.align		4
.L_21312:
        /*00c8*/ 	.word	index@(.nv.constant0._Z9cuda_gemmIiLi256ELi1ELi1ELi32ELi64ELi64ELi32ELi0ELi1EEviiiPT_S1_S1_ii)
        /*00cc*/ 	.short	0x0380
        /*00ce*/ 	.short	0x0030


	//----- nvinfo : EIATTR_SW_WAR
	.align		4
.L_21313:
        /*00d0*/ 	.byte	0x04, 0x36
        /*00d2*/ 	.short	(.L_21315 - .L_21314)
.L_21314:
        /*00d4*/ 	.word	0x00000008
.L_21315:


//--------------------- .nv.info._Z9cuda_gemmIiLi256ELi1ELi1ELi32ELi64ELi64ELi32ELi0ELi0EEviiiPT_S1_S1_ii --------------------------
	.section	.nv.info._Z9cuda_gemmIiLi256ELi1ELi1ELi32ELi64ELi64ELi32ELi0ELi0EEviiiPT_S1_S1_ii,"",@"SHT_CUDA_INFO"
	.sectionflags	@""
	.align	4


	//----- nvinfo : EIATTR_CUDA_API_VERSION
	.align		4
        /*0000*/ 	.byte	0x04, 0x37
        /*0002*/ 	.short	(.L_21317 - .L_21316)
.L_21316:
        /*0004*/ 	.word	0x00000082


	//----- nvinfo : EIATTR_KPARAM_INFO
	.align		4
.L_21317:
        /*0008*/ 	.byte	0x04, 0x17
        /*000a*/ 	.short	(.L_21319 - .L_21318)
.L_21318:
        /*000c*/ 	.word	0x00000000
        /*0010*/ 	.short	0x0007
        /*0012*/ 	.short	0x002c
        /*0014*/ 	.byte	0x00, 0xf0, 0x11, 0x00


	//----- nvinfo : EIATTR_KPARAM_INFO
	.align		4
.L_21319:
        /*0018*/ 	.byte	0x04, 0x17
        /*001a*/ 	.short	(.L_21321 - .L_21320)
.L_21320:
        /*001c*/ 	.word	0x00000000
        /*0020*/ 	.short	0x0006
        /*0022*/ 	.short	0x0028
        /*0024*/ 	.byte	0x00, 0xf0, 0x11, 0x00


	//----- nvinfo : EIATTR_KPARAM_INFO
	.align		4
.L_21321:
        /*0028*/ 	.byte	0x04, 0x17
        /*002a*/ 	.short	(.L_21323 - .L_21322)
.L_21322:
        /*002c*/ 	.word	0x00000000
        /*0030*/ 	.short	0x0005
        /*0032*/ 	.short	0x0020
        /*0034*/ 	.byte	0x00, 0xf5, 0x21, 0x00


	//----- nvinfo : EIATTR_KPARAM_INFO
	.align		4
.L_21323:
        /*0038*/ 	.byte	0x04, 0x17
        /*003a*/ 	.short	(.L_21325 - .L_21324)
.L_21324:
        /*003c*/ 	.word	0x00000000
        /*0040*/ 	.short	0x0004
        /*0042*/ 	.short	0x0018
        /*0044*/ 	.byte	0x00, 0xf5, 0x21, 0x00


	//----- nvinfo : EIATTR_KPARAM_INFO
	.align		4
.L_21325:
        /*0048*/ 	.byte	0x04, 0x17
        /*004a*/ 	.short	(.L_21327 - .L_21326)
.L_21326:
        /*004c*/ 	.word	0x00000000
        /*0050*/ 	.short	0x0003
        /*0052*/ 	.short	0x0010
        /*0054*/ 	.byte	0x00, 0xf5, 0x21, 0x00


	//----- nvinfo : EIATTR_KPARAM_INFO
	.align		4
.L_21327:
        /*0058*/ 	.byte	0x04, 0x17
        /*005a*/ 	.short	(.L_21329 - .L_21328)
.L_21328:
        /*005c*/ 	.word	0x00000000
        /*0060*/ 	.short	0x0002
        /*0062*/ 	.short	0x0008
        /*0064*/ 	.byte	0x00, 0xf0, 0x11, 0x00


	//----- nvinfo : EIATTR_KPARAM_INFO
	.align		4
.L_21329:
        /*0068*/ 	.byte	0x04, 0x17
        /*006a*/ 	.short	(.L_21331 - .L_21330)
.L_21330:
        /*006c*/ 	.word	0x00000000
        /*0070*/ 	.short	0x0001
        /*0072*/ 	.short	0x0004
        /*0074*/ 	.byte	0x00, 0xf0, 0x11, 0x00


	//----- nvinfo : EIATTR_KPARAM_INFO
	.align		4
.L_21331:
        /*0078*/ 	.byte	0x04, 0x17
        /*007a*/ 	.short	(.L_21333 - .L_21332)
.L_21332:
        /*007c*/ 	.word	0x00000000
        /*0080*/ 	.short	0x0000
        /*0082*/ 	.short	0x0000
        /*0084*/ 	.byte	0x00, 0xf0, 0x11, 0x00


	//----- nvinfo : EIATTR_SPARSE_MMA_MASK
	.align		4
.L_21333:
        /*0088*/ 	.byte	0x03, 0x50
        /*008a*/ 	.short	0x0000


	//----- nvinfo : EIATTR_MAXREG_COUNT
	.align		4
        /*008c*/ 	.byte	0x03, 0x1b
        /*008e*/ 	.short	0x00ff


	//----- nvinfo : EIATTR_NUM_BARRIERS
	.align		4
        /*0090*/ 	.byte	0x02, 0x4c
        /*0092*/ 	.byte	0x01
	.zero		1


	//----- nvinfo : EIATTR_MERCURY_ISA_VERSION
	.align		4
        /*0094*/ 	.byte	0x03, 0x5f
        /*0096*/ 	.short	0x0101


	//----- nvinfo : EIATTR_COOP_GROUP_MASK_REGIDS
	.align		4
        /*0098*/ 	.byte	0x04, 0x29
        /*009a*/ 	.short	(.L_21335 - .L_21334)


	//   ....[0]....
.L_21334:
        /*009c*/ 	.word	0xffffffff


	//----- nvinfo : EIATTR_COOP_GROUP_INSTR_OFFSETS
	.align		4
.L_21335:
        /*00a0*/ 	.byte	0x04, 0x28
        /*00a2*/ 	.short	(.L_21337 - .L_21336)


	//   ....[0]....
.L_21336:
        /*00a4*/ 	.word	0x00005360


	//----- nvinfo : EIATTR_VRC_CTA_INIT_COUNT
	.align		4
.L_21337:
        /*00a8*/ 	.byte	0x02, 0x4a
	.zero		1
	.zero		1


	//----- nvinfo : EIATTR_EXIT_INSTR_OFFSETS
	.align		4
        /*00ac*/ 	.byte	0x04, 0x1c
        /*00ae*/ 	.short	(.L_21339 - .L_21338)


	//   ....[0]....
.L_21338:
        /*00b0*/ 	.word	0x00000750


	//   ....[1]....
        /*00b4*/ 	.word	0x00005590


	//   ....[2]....
        /*00b8*/ 	.word	0x00005a30


	//----- nvinfo : EIATTR_MAX_THREADS
	.align		4
.L_21339:
        /*00bc*/ 	.byte	0x04, 0x05
        /*00be*/ 	.short	(.L_21341 - .L_21340)
.L_21340:
        /*00c0*/ 	.word	0x00000100
        /*00c4*/ 	.word	0x00000001
        /*00c8*/ 	.word	0x00000001


	//----- nvinfo : EIATTR_CRS_STACK_SIZE
	.align		4
.L_21341:
        /*00cc*/ 	.byte	0x04, 0x1e
        /*00ce*/ 	.short	(.L_21343 - .L_21342)
.L_21342:
        /*00d0*/ 	.word	0x00000000


	//----- nvinfo : EIATTR_CBANK_PARAM_SIZE
	.align		4
.L_21343:
        /*00d4*/ 	.byte	0x03, 0x19
        /*00d6*/ 	.short	0x0030


	//----- nvinfo : EIATTR_PARAM_CBANK
	.align		4
        /*00d8*/ 	.byte	0x04, 0x0a
        /*00da*/ 	.short	(.L_21345 - .L_21344)
	.align		4
.L_21344:
        /*00dc*/ 	.word	index@(.nv.constant0._Z9cuda_gemmIiLi256ELi1ELi1ELi32ELi64ELi64ELi32ELi0ELi0EEviiiPT_S1_S1_ii)
        /*00e0*/ 	.short	0x0380
        /*00e2*/ 	.short	0x0030


	//----- nvinfo : EIATTR_SW_WAR
	.align		4
.L_21345:
        /*00e4*/ 	.byte	0x04, 0x36
        /*00e6*/ 	.short	(.L_21347 - .L_21346)
.L_21346:
        /*00e8*/ 	.word	0x00000008
.L_21347:


//--------------------- .nv.info._Z9cuda_gemmIiLi256ELi1ELi1ELi32ELi32ELi32ELi32ELi1ELi1EEviiiPT_S1_S1_ii --------------------------
	.section	.nv.info._Z9cuda_gemmIiLi256ELi1ELi1ELi32ELi32ELi32ELi32ELi1ELi1EEviiiPT_S1_S1_ii,"",@"SHT_CUDA_INFO"
	.sectionflags	@""
	.align	4


	//----- nvinfo : EIATTR_CUDA_API_VERSION
	.align		4
        /*0000*/ 	.byte	0x04, 0x37
        /*0002*/ 	.short	(.L_21349 - .L_21348)
.L_21348:
        /*0004*/ 	.word	0x00000082


	//----- nvinfo : EIATTR_KPARAM_INFO
	.align		4
.L_21349:
        /*0008*/ 	.byte	0x04, 0x17
        /*000a*/ 	.short	(.L_21351 - .L_21350)
.L_21350:
        /*000c*/ 	.word	0x00000000
        /*0010*/ 	.short	0x0007
        /*0012*/ 	.short	0x002c
        /*0014*/ 	.byte	0x00, 0xf0, 0x11, 0x00


	//----- nvinfo : EIATTR_KPARAM_INFO
	.align		4
.L_21351:
        /*0018*/ 	.byte	0x04, 0x17
        /*001a*/ 	.short	(.L_21353 - .L_21352)
.L_21352:
        /*001c*/ 	.word	0x00000000
        /*0020*/ 	.short	0x0006
        /*0022*/ 	.short	0x0028
        /*0024*/ 	.byte	0x00, 0xf0, 0x11, 0x00


	//----- nvinfo : EIATTR_KPARAM_INFO
	.align		4
.L_21353:
        /*0028*/ 	.byte	0x04, 0x17
        /*002a*/ 	.short	(.L_21355 - .L_21354)
.L_21354:
        /*002c*/ 	.word	0x00000000
        /*0030*/ 	.short	0x0005
        /*0032*/ 	.short	0x0020
        /*0034*/ 	.byte	0x00, 0xf5, 0x21, 0x00


	//----- nvinfo : EIATTR_KPARAM_INFO
	.align		4
.L_21355:
        /*0038*/ 	.byte	0x04, 0x17
        /*003a*/ 	.short	(.L_21357 - .L_21356)
.L_21356:
        /*003c*/ 	.word	0x00000000
        /*0040*/ 	.short	0x0004
        /*0042*/ 	.short	0x0018
        /*0044*/ 	.byte	0x00, 0xf5, 0x21, 0x00


	//----- nvinfo : EIATTR_KPARAM_INFO
	.align		4
.L_21357:
        /*0048*/ 	.byte	0x04, 0x17
        /*004a*/ 	.short	(.L_21359 - .L_21358)
.L_21358:
        /*004c*/ 	.word	0x00000000
        /*0050*/ 	.short	0x0003
        /*0052*/ 	.short	0x0010
        /*0054*/ 	.byte	0x00, 0xf5, 0x21, 0x00


	//----- nvinfo : EIATTR_KPARAM_INFO
	.align		4
.L_21359:
        /*0058*/ 	.byte	0x04, 0x17
        /*005a*/ 	.short	(.L_21361 - .L_21360)
.L_21360:
        /*005c*/ 	.word	0x00000000
        /*0060*/ 	.short	0x0002
        /*0062*/ 	.short	0x0008
        /*0064*/ 	.byte	0x00, 0xf0, 0x11, 0x00


	//----- nvinfo : EIATTR_KPARAM_INFO
	.align		4
.L_21361:
        /*0068*/ 	.byte	0x04, 0x17
        /*006a*/ 	.short	(.L_21363 - .L_21362)
.L_21362:
        /*006c*/ 	.word	0x00000000
        /*0070*/ 	.short	0x0001
        /*0072*/ 	.short	0x0004
        /*0074*/ 	.byte	0x00, 0xf0, 0x11, 0x00


	//----- nvinfo : EIATTR_KPARAM_INFO
	.align		4
.L_21363:
        /*0078*/ 	.byte	0x04, 0x17
        /*007a*/ 	.short	(.L_21365 - .L_21364)
.L_21364:
        /*007c*/ 	.word	0x00000000
        /*0080*/ 	.short	0x0000
        /*0082*/ 	.short	0x0000
        /*0084*/ 	.byte	0x00, 0xf0, 0x11, 0x00


	//----- nvinfo : EIATTR_SPARSE_MMA_MASK
	.align		4
.L_21365:
        /*0088*/ 	.byte	0x03, 0x50
        /*008a*/ 	.short	0x0000


	//----- nvinfo : EIATTR_MAXREG_COUNT
	.align		4
        /*008c*/ 	.byte	0x03, 0x1b
        /*008e*/ 	.short	0x00ff


	//----- nvinfo : EIATTR_NUM_BARRIERS
	.align		4
        /*0090*/ 	.byte	0x02, 0x4c
        /*0092*/ 	.byte	0x01
	.zero		1


	//----- nvinfo : EIATTR_MERCURY_ISA_VERSION
	.align		4
        /*0094*/ 	.byte	0x03, 0x5f
        /*0096*/ 	.short	0x0101


	//----- nvinfo : EIATTR_COOP_GROUP_MASK_REGIDS
	.align		4
        /*0098*/ 	.byte	0x04, 0x29
        /*009a*/ 	.short	(.L_21367 - .L_21366)


	//   ....[0]....
.L_21366:
        /*009c*/ 	.word	0xffffffff


	//   ....[1]....
        /*00a0*/ 	.word	0xffffffff


	//   ....[2]....
        /*00a4*/ 	.word	0xffffffff


	//   ....[3]....
        /*00a8*/ 	.word	0xffffffff


	//   ....[4]....
        /*00ac*/ 	.word	0xffffffff


	//   ....[5]....
        /*00b0*/ 	.word	0xffffffff


	//   ....[6]....
        /*00b4*/ 	.word	0xffffffff


	//   ....[7]....
        /*00b8*/ 	.word	0xffffffff


	//   ....[8]....
        /*00bc*/ 	.word	0xffffffff


	//   ....[9]....
        /*00c0*/ 	.word	0xffffffff


	//   ....[10]....
        /*00c4*/ 	.word	0xffffffff


	//   ....[11]....
        /*00c8*/ 	.word	0xffffffff


	//   ....[12]....
        /*00cc*/ 	.word	0xffffffff


	//   ....[13]....
        /*00d0*/ 	.word	0xffffffff


	//   ....[14]....
        /*00d4*/ 	.word	0xffffffff


	//   ....[15]....
        /*00d8*/ 	.word	0xffffffff


	//   ....[16]....
        /*00dc*/ 	.word	0xffffffff


	//   ....[17]....
        /*00e0*/ 	.word	0x05000000


	//   ....[18]....
        /*00e4*/ 	.word	0x05000000


	//   ....[19]....
        /*00e8*/ 	.word	0x05000000


	//   ....[20]....
        /*00ec*/ 	.word	0x05000000


	//   ....[21]....
        /*00f0*/ 	.word	0x05000000


	//   ....[22]....
        /*00f4*/ 	.word	0x05000000


	//   ....[23]....
        /*00f8*/ 	.word	0x05000000


	//   ....[24]....
        /*00fc*/ 	.word	0x05000000


	//   ....[25]....
        /*0100*/ 	.word	0x05000000


	//   ....[26]....
        /*0104*/ 	.word	0x05000000


	//   ....[27]....
        /*0108*/ 	.word	0x05000000


	//   ....[28]....
        /*010c*/ 	.word	0x05000000


	//   ....[29]....
        /*0110*/ 	.word	0x05000000


	//   ....[30]....
        /*0114*/ 	.word	0x05000000


	//   ....[31]....
        /*0118*/ 	.word	0x05000000


	//   ....[32]....
        /*011c*/ 	.word	0x05000000


	//----- nvinfo : EIATTR_COOP_GROUP_INSTR_OFFSETS
	.align		4
.L_21367:
        /*0120*/ 	.byte	0x04, 0x28
        /*0122*/ 	.short	(.L_21369 - .L_21368)


	//   ....[0]....
.L_21368:
        /*0124*/ 	.word	0x00000f20


	//   ....[1]....
        /*0128*/ 	.word	0x00000f30


	//   ....[2]....
        /*012c*/ 	.word	0x00000f60


	//   ....[3]....
        /*0130*/ 	.word	0x00000f70


	//   ....[4]....
        /*0134*/ 	.word	0x00000f90


	//   ....[5]....
        /*0138*/ 	.word	0x00000fb0


	//   ....[6]....
        /*013c*/ 	.word	0x00000fd0


	//   ....[7]....
        /*0140*/ 	.word	0x00000ff0


	//   ....[8]....
        /*0144*/ 	.word	0x00001010


	//   ....[9]....
        /*0148*/ 	.word	0x00001030


	//   ....[10]....
        /*014c*/ 	.word	0x00001050


	//   ....[11]....
        /*0150*/ 	.word	0x00001070


	//   ....[12]....
        /*0154*/ 	.word	0x00001090


	//   ....[13]....
        /*0158*/ 	.word	0x000010b0


	//   ....[14]....
        /*015c*/ 	.word	0x000010d0


	//   ....[15]....
        /*0160*/ 	.word	0x000010f0


	//   ....[16]....
        /*0164*/ 	.word	0x00001130


	//   ....[17]....
        /*0168*/ 	.word	0x00001740


	//   ....[18]....
        /*016c*/ 	.word	0x000017b0


	//   ....[19]....
        /*0170*/ 	.word	0x00001810


	//   ....[20]....
        /*0174*/ 	.word	0x00001880


	//   ....[21]....
        /*0178*/ 	.word	0x000018f0


	//   ....[22]....
        /*017c*/ 	.word	0x00001960


	//   ....[23]....
        /*0180*/ 	.word	0x000019d0


	//   ....[24]....
        /*0184*/ 	.word	0x00001a40


	//   ....[25]....
        /*0188*/ 	.word	0x00001ab0


	//   ....[26]....
        /*018c*/ 	.word	0x00001b20


	//   ....[27]....
        /*0190*/ 	.word	0x00001b90


	//   ....[28]....
        /*0194*/ 	.word	0x00001c00


	//   ....[29]....
        /*0198*/ 	.word	0x00001c70


	//   ....[30]....
        /*019c*/ 	.word	0x00001ce0


	//   ....[31]....
        /*01a0*/ 	.word	0x00001d50


	//   ....[32]....
        /*01a4*/ 	.word	0x00001dc0


	//----- nvinfo : EIATTR_VRC_CTA_INIT_COUNT
	.align		4
.L_21369:
        /*01a8*/ 	.byte	0x02, 0x4a
	.zero		1
	.zero		1


	//----- nvinfo : EIATTR_EXIT_INSTR_OFFSETS
	.align		4
        /*01ac*/ 	.byte	0x04, 0x1c
        /*01ae*/ 	.short	(.L_21371 - .L_21370)


	//   ....[0]....
.L_21370:
        /*01b0*/ 	.word	0x00000560


	//   ....[1]....
        /*01b4*/ 	.word	0x000011d0


	//   ....[2]....
        /*01b8*/ 	.word	0x00001500


	//   ....[3]....
        /*01bc*/ 	.word	0x000016f0


	//----- nvinfo : EIATTR_MAX_THREADS
	.align		4
.L_21371:
        /*01c0*/ 	.byte	0x04, 0x05
        /*01c2*/ 	.short	(.L_21373 - .L_21372)
.L_21372:
        /*01c4*/ 	.word	0x00000100
        /*01c8*/ 	.word	0x00000001
        /*01cc*/ 	.word	0x00000001


	//----- nvinfo : EIATTR_CRS_STACK_SIZE
	.align		4
.L_21373:
        /*01d0*/ 	.byte	0x04, 0x1e
        /*01d2*/ 	.short	(.L_21375 - .L_21374)
.L_21374:
        /*01d4*/ 	.word	0x00000000


	//----- nvinfo : EIATTR_CBANK_PARAM_SIZE
	.align		4
.L_21375:
        /*01d8*/ 	.byte	0x03, 0x19
        /*01da*/ 	.short	0x0030


	//----- nvinfo : EIATTR_PARAM_CBANK
	.align		4
        /*01dc*/ 	.byte	0x04, 0x0a
        /*01de*/ 	.short	(.L_21377 - .L_21376)
	.align		4
.L_21376:
        /*01e0*/ 	.word	index@(.nv.constant0._Z9cuda_gemmIiLi256ELi1ELi1ELi32ELi32ELi32ELi32ELi1ELi1EEviiiPT_S1_S1_ii)
        /*01e4*/ 	.short	0x0380
        /*01e6*/ 	.short	0x0030


	//----- nvinfo : EIATTR_SW_WAR
	.align		4
.L_21377:
        /*01e8*/ 	.byte	0x04, 0x36
        /*01ea*/ 	.short	(.L_21379 - .L_21378)
.L_21378:
        /*01ec*/ 	.word	0x00000008
.L_21379:


//--------------------- .nv.info._Z9cuda_gemmIiLi256ELi1ELi1ELi32ELi32ELi32ELi32ELi1ELi0EEviiiPT_S1_S1_ii --------------------------
	.section	.nv.info._Z9cuda_gemmIiLi256ELi1ELi1ELi32ELi32ELi32ELi32ELi1ELi0EEviiiPT_S1_S1_ii,"",@"SHT_CUDA_INFO"
	.sectionflags	@""
	.align	4


	//----- nvinfo : EIATTR_CUDA_API_VERSION
	.align		4
        /*0000*/ 	.byte	0x04, 0x37
        /*0002*/ 	.short	(.L_21381 - .L_21380)
.L_21380:
        /*0004*/ 	.word	0x00000082


	//----- nvinfo : EIATTR_KPARAM_INFO
	.align		4
.L_21381:
        /*0008*/ 	.byte	0x04, 0x17
        /*000a*/ 	.short	(.L_21383 - .L_21382)
.L_21382:
        /*000c*/ 	.word	0x00000000
        /*0010*/ 	.short	0x0007
        /*0012*/ 	.short	0x002c
        /*0014*/ 	.byte	0x00, 0xf0, 0x11, 0x00


	//----- nvinfo : EIATTR_KPARAM_INFO
	.align		4
.L_21383:
        /*0018*/ 	.byte	0x04, 0x17
        /*001a*/ 	.short	(.L_21385 - .L_21384)
.L_21384:
        /*001c*/ 	.word	0x00000000
        /*0020*/ 	.short	0x0006
        /*0022*/ 	.short	0x0028
        /*0024*/ 	.byte	0x00, 0xf0, 0x11, 0x00


	//----- nvinfo : EIATTR_KPARAM_INFO
	.align		4
.L_21385:
        /*0028*/ 	.byte	0x04, 0x17
        /*002a*/ 	.short	(.L_21387 - .L_21386)
.L_21386:
        /*002c*/ 	.word	0x00000000
        /*0030*/ 	.short	0x0005
        /*0032*/ 	.short	0x0020
        /*0034*/ 	.byte	0x00, 0xf5, 0x21, 0x00


	//----- nvinfo : EIATTR_KPARAM_INFO
	.align		4
.L_21387:
        /*0038*/ 	.byte	0x04, 0x17
        /*003a*/ 	.short	(.L_21389 - .L_21388)
.L_21388:
        /*003c*/ 	.word	0x00000000
        /*0040*/ 	.short	0x0004
        /*0042*/ 	.short	0x0018
        /*0044*/ 	.byte	0x00, 0xf5, 0x21, 0x00


	//----- nvinfo : EIATTR_KPARAM_INFO
	.align		4
.L_21389:
        /*0048*/ 	.byte	0x04, 0x17
        /*004a*/ 	.short	(.L_21391 - .L_21390)
.L_21390:
        /*004c*/ 	.word	0x00000000
        /*0050*/ 	.short	0x0003
        /*0052*/ 	.short	0x0010
        /*0054*/ 	.byte	0x00, 0xf5, 0x21, 0x00


	//----- nvinfo : EIATTR_KPARAM_INFO
	.align		4
.L_21391:
        /*0058*/ 	.byte	0x04, 0x17
        /*005a*/ 	.short	(.L_21393 - .L_21392)
.L_21392:
        /*005c*/ 	.word	0x00000000
        /*0060*/ 	.short	0x0002
        /*0062*/ 	.short	0x0008
        /*0064*/ 	.byte	0x00, 0xf0, 0x11, 0x00


	//----- nvinfo : EIATTR_KPARAM_INFO
	.align		4
.L_21393:
        /*0068*/ 	.byte	0x04, 0x17
        /*006a*/ 	.short	(.L_21395 - .L_21394)
.L_21394:
        /*006c*/ 	.word	0x00000000
        /*0070*/ 	.short	0x0001
        /*0072*/ 	.short	0x0004
        /*0074*/ 	.byte	0x00, 0xf0, 0x11, 0x00


	//----- nvinfo : EIATTR_KPARAM_INFO
	.align		4
.L_21395:
        /*0078*/ 	.byte	0x04, 0x17
        /*007a*/ 	.short	(.L_21397 - .L_21396)
.L_21396:
        /*007c*/ 	.word	0x00000000
        /*0080*/ 	.short	0x0000
        /*0082*/ 	.short	0x0000
        /*0084*/ 	.byte	0x00, 0xf0, 0x11, 0x00


	//----- nvinfo : EIATTR_SPARSE_MMA_MASK
	.align		4
.L_21397:
        /*0088*/ 	.byte	0x03, 0x50
        /*008a*/ 	.short	0x0000


	//----- nvinfo : EIATTR_MAXREG_COUNT
	.align		4
        /*008c*/ 	.byte	0x03, 0x1b
        /*008e*/ 	.short	0x00ff


	//----- nvinfo : EIATTR_NUM_BARRIERS
	.align		4
        /*0090*/ 	.byte	0x02, 0x4c
        /*0092*/ 	.byte	0x01
	.zero		1


	//----- nvinfo : EIATTR_ANNOTATIONS
	.align		4
        /*0094*/ 	.byte	0x04, 0x55
        /*0096*/ 	.short	(.L_21399 - .L_21398)


	//   ....[0]....
.L_21398:
        /*0098*/ 	.word	0x00000001
        /*009c*/ 	.byte	0x90, 0x16, 0x00, 0x00, 0x01, 0x00, 0x00, 0x00, 0x60, 0x19, 0x00, 0x00, 0x01, 0x00, 0x00, 0x00
        /*00ac*/ 	.byte	0x80, 0x30, 0x00, 0x00, 0x01, 0x00, 0x00, 0x00, 0x10, 0x32, 0x00, 0x00


	//----- nvinfo : EIATTR_MERCURY_ISA_VERSION
	.align		4
.L_21399:
        /*00b8*/ 	.byte	0x03, 0x5f
        /*00ba*/ 	.short	0x0101


	//----- nvinfo : EIATTR_COOP_GROUP_MASK_REGIDS
	.align		4
        /*00bc*/ 	.byte	0x04, 0x29
        /*00be*/ 	.short	(.L_21401 - .L_21400)


	//   ....[0]....
.L_21400:
        /*00c0*/ 	.word	0xffffffff


	//   ....[1]....
        /*00c4*/ 	.word	0xffffffff


	//   ....[2]....
        /*00c8*/ 	.word	0xffffffff


	//   ....[3]....
        /*00cc*/ 	.word	0xffffffff


	//   ....[4]....
        /*00d0*/ 	.word	0xffffffff


	//   ....[5]....
        /*00d4*/ 	.word	0xffffffff


	//   ....[6]....
        /*00d8*/ 	.word	0xffffffff


	//   ....[7]....
        /*00dc*/ 	.word	0xffffffff


	//   ....[8]....
        /*00e0*/ 	.word	0xffffffff


	//   ....[9]....
        /*00e4*/ 	.word	0xffffffff


	//   ....[10]....
        /*00e8*/ 	.word	0xffffffff


	//   ....[11]....
        /*00ec*/ 	.word	0xffffffff


	//   ....[12]....
        /*00f0*/ 	.word	0xffffffff


	//   ....[13]....
        /*00f4*/ 	.word	0xffffffff


	//   ....[14]....
        /*00f8*/ 	.word	0xffffffff


	//   ....[15]....
        /*00fc*/ 	.word	0xffffffff


	//   ....[16]....
        /*0100*/ 	.word	0xffffffff


	//   ....[17]....
        /*0104*/ 	.word	0xffffffff


	//   ....[18]....
        /*0108*/ 	.word	0xffffffff


	//   ....[19]....
        /*010c*/ 	.word	0xffffffff


	//   ....[20]....
        /*0110*/ 	.word	0xffffffff


	//   ....[21]....
        /*0114*/ 	.word	0xffffffff


	//   ....[22]....
        /*0118*/ 	.word	0xffffffff


	//   ....[23]....
        /*011c*/ 	.word	0xffffffff


	//   ....[24]....
        /*0120*/ 	.word	0xffffffff


	//   ....[25]....
        /*0124*/ 	.word	0xffffffff


	//   ....[26]....
        /*0128*/ 	.word	0xffffffff


	//   ....[27]....
        /*012c*/ 	.word	0xffffffff


	//   ....[28]....
        /*0130*/ 	.word	0xffffffff


	//   ....[29]....
        /*0134*/ 	.word	0xffffffff


	//   ....[30]....
        /*0138*/ 	.word	0xffffffff


	//   ....[31]....
        /*013c*/ 	.word	0xffffffff


	//   ....[32]....
        /*0140*/ 	.word	0xffffffff


	//   ....[33]....
        /*0144*/ 	.word	0xffffffff


	//   ....[34]....
        /*0148*/ 	.word	0xffffffff


	//   ....[35]....
        /*014c*/ 	.word	0xffffffff


	//   ....[36]....
        /*0150*/ 	.word	0xffffffff


	//   ....[37]....
        /*0154*/ 	.word	0xffffffff


	//   ....[38]....
        /*0158*/ 	.word	0xffffffff


	//   ....[39]....
        /*015c*/ 	.word	0xffffffff


	//   ....[40]....
        /*0160*/ 	.word	0xffffffff


	//   ....[41]....
        /*0164*/ 	.word	0xffffffff


	//   ....[42]....
        /*0168*/ 	.word	0xffffffff


	//   ....[43]....
        /*016c*/ 	.word	0xffffffff


	//   ....[44]....
        /*0170*/ 	.word	0xffffffff


	//   ....[45]....
        /*0174*/ 	.word	0xffffffff


	//   ....[46]....
        /*0178*/ 	.word	0xffffffff


	//   ....[47]....
        /*017c*/ 	.word	0xffffffff


	//   ....[48]....
        /*0180*/ 	.word	0xffffffff


	//   ....[49]....
        /*0184*/ 	.word	0x0500001f


	//   ....[50]....
        /*0188*/ 	.word	0x0500001f


	//   ....[51]....
        /*018c*/ 	.word	0x0500001f


	//   ....[52]....
        /*0190*/ 	.word	0x0500001f


	//   ....[53]....
        /*0194*/ 	.word	0x0500001f


	//   ....[54]....
        /*0198*/ 	.word	0x0500001f


	//   ....[55]....
        /*019c*/ 	.word	0x0500001f


	//   ....[56]....
        /*01a0*/ 	.word	0x0500001f


	//   ....[57]....
        /*01a4*/ 	.word	0x0500001f


	//   ....[58]....
        /*01a8*/ 	.word	0x0500001f


	//   ....[59]....
        /*01ac*/ 	.word	0x0500001f


	//   ....[60]....
        /*01b0*/ 	.word	0x0500001f


	//   ....[61]....
        /*01b4*/ 	.word	0x0500001f


	//   ....[62]....
        /*01b8*/ 	.word	0x0500001f


	//   ....[63]....
        /*01bc*/ 	.word	0x0500001f


	//   ....[64]....
        /*01c0*/ 	.word	0x0500001f


	//   ....[65]....
        /*01c4*/ 	.word	0x0500001f


	//   ....[66]....
        /*01c8*/ 	.word	0x0500001f


	//   ....[67]....
        /*01cc*/ 	.word	0x0500001f


	//   ....[68]....
        /*01d0*/ 	.word	0x0500001f


	//   ....[69]....
        /*01d4*/ 	.word	0x0500001f


	//   ....[70]....
        /*01d8*/ 	.word	0x0500001f


	//   ....[71]....
        /*01dc*/ 	.word	0x0500001f


	//   ....[72]....
        /*01e0*/ 	.word	0x0500001f


	//   ....[73]....
        /*01e4*/ 	.word	0x0500001f


	//   ....[74]....
        /*01e8*/ 	.word	0x0500001f


	//   ....[75]....
        /*01ec*/ 	.word	0x0500001f


	//   ....[76]....
        /*01f0*/ 	.word	0x0500001f


	//   ....[77]....
        /*01f4*/ 	.word	0x0500001f


	//   ....[78]....
        /*01f8*/ 	.word	0x0500001f


	//   ....[79]....
        /*01fc*/ 	.word	0x0500001f


	//   ....[80]....
        /*0200*/ 	.word	0x0500001f


	//   ....[81]....
        /*0204*/ 	.word	0x0500001f


	//   ....[82]....
        /*0208*/ 	.word	0x0500001f


	//   ....[83]....
        /*020c*/ 	.word	0x0500001f


	//   ....[84]....
        /*0210*/ 	.word	0x0500001f


	//   ....[85]....
        /*0214*/ 	.word	0x0500001f


	//   ....[86]....
        /*0218*/ 	.word	0x0500001f


	//   ....[87]....
        /*021c*/ 	.word	0x0500001f


	//   ....[88]....
        /*0220*/ 	.word	0x0500001f


	//   ....[89]....
        /*0224*/ 	.word	0x0500001f


	//   ....[90]....
        /*0228*/ 	.word	0x0500001f


	//   ....[91]....
        /*022c*/ 	.word	0x0500001f


	//   ....[92]....
        /*0230*/ 	.word	0x0500001f


	//   ....[93]....
        /*0234*/ 	.word	0x0500001f


	//   ....[94]....
        /*0238*/ 	.word	0x0500001f


	//   ....[95]....
        /*023c*/ 	.word	0x0500001f


	//   ....[96]....
        /*0240*/ 	.word	0x0500001f


	//----- nvinfo : EIATTR_COOP_GROUP_INSTR_OFFSETS
	.align		4
.L_21401:
        /*0244*/ 	.byte	0x04, 0x28
        /*0246*/ 	.short	(.L_21403 - .L_21402)


	//   ....[0]....
.L_21402:
        /*0248*/ 	.word	0x00002550


	//   ....[1]....
        /*024c*/ 	.word	0x000025a0


	//   ....[2]....
        /*0250*/ 	.word	0x000025f0


	//   ....[3]....
        /*0254*/ 	.word	0x00002640


	//   ....[4]....
        /*0258*/ 	.word	0x00002690


	//   ....[5]....
        /*025c*/ 	.word	0x000026e0


	//   ....[6]....
        /*0260*/ 	.word	0x00002750


	//   ....[7]....
        /*0264*/ 	.word	0x000027b0


	//   ....[8]....
        /*0268*/ 	.word	0x00002810


	//   ....[9]....
        /*026c*/ 	.word	0x00002870


	//   ....[10]....
        /*0270*/ 	.word	0x000028d0


	//   ....[11]....
        /*0274*/ 	.word	0x00002930


	//   ....[12]....
        /*0278*/ 	.word	0x00002990


	//   ....[13]....
        /*027c*/ 	.word	0x000029f0


	//   ....[14]....
        /*0280*/ 	.word	0x00002a50


	//   ....[15]....
        /*0284*/ 	.word	0x00002ab0


	//   ....[16]....
        /*0288*/ 	.word	0x00003f00


	//   ....[17]....
        /*028c*/ 	.word	0x00003f50


	//   ....[18]....
        /*0290*/ 	.word	0x00003fa0


	//   ....[19]....
        /*0294*/ 	.word	0x00003ff0


	//   ....[20]....
        /*0298*/ 	.word	0x00004040


	//   ....[21]....
        /*029c*/ 	.word	0x00004090


	//   ....[22]....
        /*02a0*/ 	.word	0x00004100


	//   ....[23]....
        /*02a4*/ 	.word	0x00004160


	//   ....[24]....
        /*02a8*/ 	.word	0x000041c0


	//   ....[25]....
        /*02ac*/ 	.word	0x00004220


	//   ....[26]....
        /*02b0*/ 	.word	0x00004280


	//   ....[27]....
        /*02b4*/ 	.word	0x000042e0


	//   ....[28]....
        /*02b8*/ 	.word	0x00004340


	//   ....[29]....
        /*02bc*/ 	.word	0x000043a0


	//   ....[30]....
        /*02c0*/ 	.word	0x00004400


	//   ....[31]....
        /*02c4*/ 	.word	0x00004460


	//   ....[32]....
        /*02c8*/ 	.word	0x000056b0


	//   ....[33]....
        /*02cc*/ 	.word	0x00005700


	//   ....[34]....
        /*02d0*/ 	.word	0x00005750


	//   ....[35]....
        /*02d4*/ 	.word	0x000057a0


	//   ....[36]....
        /*02d8*/ 	.word	0x000057f0


	//   ....[37]....
        /*02dc*/ 	.word	0x00005860


	//   ....[38]....
        /*02e0*/ 	.word	0x000058c0


	//   ....[39]....
        /*02e4*/ 	.word	0x00005920


	//   ....[40]....
        /*02e8*/ 	.word	0x00005980


	//   ....[41]....
        /*02ec*/ 	.word	0x000059e0


	//   ....[42]....
        /*02f0*/ 	.word	0x00005a40


	//   ....[43]....
        /*02f4*/ 	.word	0x00005aa0


	//   ....[44]....
        /*02f8*/ 	.word	0x00005b00


	//   ....[45]....
        /*02fc*/ 	.word	0x00005b60


	//   ....[46]....
        /*0300*/ 	.word	0x00005bc0


	//   ....[47]....
        /*0304*/ 	.word	0x00005c20


	//   ....[48]....
        /*0308*/ 	.word	0x00005c80


	//   ....[49]....
        /*030c*/ 	.word	0x00006450


	//   ....[50]....
        /*0310*/ 	.word	0x000064d0


	//   ....[51]....
        /*0314*/ 	.word	0x00006550


	//   ....[52]....
        /*0318*/ 	.word	0x000065d0


	//   ....[53]....
        /*031c*/ 	.word	0x00006650


	//   ....[54]....
        /*0320*/ 	.word	0x000066d0


	//   ....[55]....
        /*0324*/ 	.word	0x00006750


	//   ....[56]....
        /*0328*/ 	.word	0x000067d0


	//   ....[57]....
        /*032c*/ 	.word	0x00006850


	//   ....[58]....
        /*0330*/ 	.word	0x000068d0


	//   ....[59]....
        /*0334*/ 	.word	0x00006950


	//   ....[60]....
        /*0338*/ 	.word	0x000069d0


	//   ....[61]....
        /*033c*/ 	.word	0x00006a50


	//   ....[62]....
        /*0340*/ 	.word	0x00006ad0


	//   ....[63]....
        /*0344*/ 	.word	0x00006b50


	//   ....[64]....
        /*0348*/ 	.word	0x00006bd0


	//   ....[65]....
        /*034c*/ 	.word	0x00006c50


	//   ....[66]....
        /*0350*/ 	.word	0x00006cd0


	//   ....[67]....
        /*0354*/ 	.word	0x00006d50


	//   ....[68]....
        /*0358*/ 	.word	0x00006dd0


	//   ....[69]....
        /*035c*/ 	.word	0x00006e50


	//   ....[70]....
        /*0360*/ 	.word	0x00006ed0


	//   ....[71]....
        /*0364*/ 	.word	0x00006f50


	//   ....[72]....
        /*0368*/ 	.word	0x00006fd0


	//   ....[73]....
        /*036c*/ 	.word	0x00007050


	//   ....[74]....
        /*0370*/ 	.word	0x000070d0


	//   ....[75]....
        /*0374*/ 	.word	0x00007150


	//   ....[76]....
        /*0378*/ 	.word	0x000071d0


	//   ....[77]....
        /*037c*/ 	.word	0x00007250


	//   ....[78]....
        /*0380*/ 	.word	0x000072d0


	//   ....[79]....
        /*0384*/ 	.word	0x00007350


	//   ....[80]....
        /*0388*/ 	.word	0x000073d0


	//   ....[81]....
        /*038c*/ 	.word	0x00007440


	//   ....[82]....
        /*0390*/ 	.word	0x000074c0


	//   ....[83]....
        /*0394*/ 	.word	0x00007540


	//   ....[84]....
        /*0398*/ 	.word	0x000075c0


	//   ....[85]....
        /*039c*/ 	.word	0x00007640


	//   ....[86]....
        /*03a0*/ 	.word	0x000076c0


	//   ....[87]....
        /*03a4*/ 	.word	0x00007740


	//   ....[88]....
        /*03a8*/ 	.word	0x000077c0


	//   ....[89]....
        /*03ac*/ 	.word	0x00007840


	//   ....[90]....
        /*03b0*/ 	.word	0x000078c0


	//   ....[91]....
        /*03b4*/ 	.word	0x00007940


	//   ....[92]....
        /*03b8*/ 	.word	0x000079c0


	//   ....[93]....
        /*03bc*/ 	.word	0x00007a40


	//   ....[94]....
        /*03c0*/ 	.word	0x00007ac0


	//   ....[95]....
        /*03c4*/ 	.word	0x00007b40


	//   ....[96]....
        /*03c8*/ 	.word	0x00007bc0


	//----- nvinfo : EIATTR_VRC_CTA_INIT_COUNT
	.align		4
.L_21403:
        /*03cc*/ 	.byte	0x02, 0x4a
	.zero		1
	.zero		1


	//----- nvinfo : EIATTR_EXIT_INSTR_OFFSETS
	.align		4
        /*03d0*/ 	.byte	0x04, 0x1c
        /*03d2*/ 	.short	(.L_21405 - .L_21404)


	//   ....[0]....
.L_21404:
        /*03d4*/ 	.word	0x000007b0


	//   ....[1]....
        /*03d8*/ 	.word	0x00005ed0


	//   ....[2]....
        /*03dc*/ 	.word	0x00006200


	//   ....[3]....
        /*03e0*/ 	.word	0x00006400


	//----- nvinfo : EIATTR_MAX_THREADS
	.align		4
.L_21405:
        /*03e4*/ 	.byte	0x04, 0x05
        /*03e6*/ 	.short	(.L_21407 - .L_21406)
.L_21406:
        /*03e8*/ 	.word	0x00000100
        /*03ec*/ 	.word	0x00000001
        /*03f0*/ 	.word	0x00000001


	//----- nvinfo : EIATTR_CRS_STACK_SIZE
	.align		4
.L_21407:
        /*03f4*/ 	.byte	0x04, 0x1e
        /*03f6*/ 	.short	(.L_21409 - .L_21408)
.L_21408:
        /*03f8*/ 	.word	0x00000000


	//----- nvinfo : EIATTR_CBANK_PARAM_SIZE
	.align		4
.L_21409:
        /*03fc*/ 	.byte	0x03, 0x19
        /*03fe*/ 	.short	0x0030


	//----- nvinfo : EIATTR_PARAM_CBANK
	.align		4
        /*0400*/ 	.byte	0x04, 0x0a
        /*0402*/ 	.short	(.L_21411 - .L_21410)
	.align		4
.L_21410:
        /*0404*/ 	.word	index@(.nv.constant0._Z9cuda_gemmIiLi256ELi1ELi1ELi32ELi32ELi32ELi32ELi1ELi0EEviiiPT_S1_S1_ii)
        /*0408*/ 	.short	0x0380
        /*040a*/ 	.short	0x0030


	//----- nvinfo : EIATTR_SW_WAR
	.align		4
.L_21411:
        /*040c*/ 	.byte	0x04, 0x36
        /*040e*/ 	.short	(.L_21413 - .L_21412)
.L_21412:
        /*0410*/ 	.word	0x00000008
.L_21413:


//--------------------- .nv.info._Z9cuda_gemmIiLi256ELi1ELi1ELi32ELi32ELi32ELi32ELi0ELi1EEviiiPT_S1_S1_ii --------------------------
	.section	.nv.info._Z9cuda_gemmIiLi256ELi1ELi1ELi32ELi32ELi32ELi32ELi0ELi1EEviiiPT_S1_S1_ii,"",@"SHT_CUDA_INFO"
	.sectionflags	@""
	.align	4


	//----- nvinfo : EIATTR_CUDA_API_VERSION
	.align		4
        /*0000*/ 	.byte	0x04, 0x37
        /*0002*/ 	.short	(.L_21415 - .L_21414)
.L_21414:
        /*0004*/ 	.word	0x00000082


	//----- nvinfo : EIATTR_KPARAM_INFO
	.align		4
.L_21415:
        /*0008*/ 	.byte	0x04, 0x17
        /*000a*/ 	.short	(.L_21417 - .L_21416)
.L_21416:
        /*000c*/ 	.word	0x00000000
        /*0010*/ 	.short	0x0007
        /*0012*/ 	.short	0x002c
        /*0014*/ 	.byte	0x00, 0xf0, 0x11, 0x00


	//----- nvinfo : EIATTR_KPARAM_INFO
	.align		4
.L_21417:
        /*0018*/ 	.byte	0x04, 0x17
        /*001a*/ 	.short	(.L_21419 - .L_21418)
.L_21418:
        /*001c*/ 	.word	0x00000000
        /*0020*/ 	.short	0x0006
        /*0022*/ 	.short	0x0028
        /*0024*/ 	.byte	0x00, 0xf0, 0x11, 0x00


	//----- nvinfo : EIATTR_KPARAM_INFO
	.align		4
.L_21419:
        /*0028*/ 	.byte	0x04, 0x17
        /*002a*/ 	.short	(.L_21421 - .L_21420)
.L_21420:
        /*002c*/ 	.word	0x00000000
        /*0030*/ 	.short	0x0005
        /*0032*/ 	.short	0x0020
        /*0034*/ 	.byte	0x00, 0xf5, 0x21, 0x00


	//----- nvinfo : EIATTR_KPARAM_INFO
	.align		4
.L_21421:
        /*0038*/ 	.byte	0x04, 0x17
        /*003a*/ 	.short	(.L_21423 - .L_21422)
.L_21422:
        /*003c*/ 	.word	0x00000000
        /*0040*/ 	.short	0x0004
        /*0042*/ 	.short	0x0018
        /*0044*/ 	.byte	0x00, 0xf5, 0x21, 0x00


	//----- nvinfo : EIATTR_KPARAM_INFO
	.align		4
.L_21423:
        /*0048*/ 	.byte	0x04, 0x17
        /*004a*/ 	.short	(.L_21425 - .L_21424)
.L_21424:
        /*004c*/ 	.word	0x00000000
        /*0050*/ 	.short	0x0003
        /*0052*/ 	.short	0x0010
        /*0054*/ 	.byte	0x00, 0xf5, 0x21, 0x00


	//----- nvinfo : EIATTR_KPARAM_INFO
	.align		4
.L_21425:
        /*0058*/ 	.byte	0x04, 0x17
        /*005a*/ 	.short	(.L_21427 - .L_21426)
.L_21426:
        /*005c*/ 	.word	0x00000000
        /*0060*/ 	.short	0x0002
        /*0062*/ 	.short	0x0008
        /*0064*/ 	.byte	0x00, 0xf0, 0x11, 0x00


	//----- nvinfo : EIATTR_KPARAM_INFO
	.align		4
.L_21427:
        /*0068*/ 	.byte	0x04, 0x17
        /*006a*/ 	.short	(.L_21429 - .L_21428)
.L_21428:
        /*006c*/ 	.word	0x00000000
        /*0070*/ 	.short	0x0001
        /*0072*/ 	.short	0x0004
        /*0074*/ 	.byte	0x00, 0xf0, 0x11, 0x00


	//----- nvinfo : EIATTR_KPARAM_INFO
	.align		4
.L_21429:
        /*0078*/ 	.byte	0x04, 0x17
        /*007a*/ 	.short	(.L_21431 - .L_21430)
.L_21430:
        /*007c*/ 	.word	0x00000000
        /*0080*/ 	.short	0x0000
        /*0082*/ 	.short	0x0000
        /*0084*/ 	.byte	0x00, 0xf0, 0x11, 0x00


	//----- nvinfo : EIATTR_SPARSE_MMA_MASK
	.align		4
.L_21431:
        /*0088*/ 	.byte	0x03, 0x50
        /*008a*/ 	.short	0x0000


	//----- nvinfo : EIATTR_MAXREG_COUNT
	.align		4
        /*008c*/ 	.byte	0x03, 0x1b
        /*008e*/ 	.short	0x00ff


	//----- nvinfo : EIATTR_NUM_BARRIERS
	.align		4
        /*0090*/ 	.byte	0x02, 0x4c
        /*0092*/ 	.byte	0x01
	.zero		1


	//----- nvinfo : EIATTR_MERCURY_ISA_VERSION
	.align		4
        /*0094*/ 	.byte	0x03, 0x5f
        /*0096*/ 	.short	0x0101


	//----- nvinfo : EIATTR_COOP_GROUP_MASK_REGIDS
	.align		4
        /*0098*/ 	.byte	0x04, 0x29
        /*009a*/ 	.short	(.L_21433 - .L_21432)


	//   ....[0]....
.L_21432:
        /*009c*/ 	.word	0xffffffff


	//   ....[1]....
        /*00a0*/ 	.word	0xffffffff


	//   ....[2]....
        /*00a4*/ 	.word	0xffffffff


	//   ....[3]....
        /*00a8*/ 	.word	0xffffffff


	//   ....[4]....
        /*00ac*/ 	.word	0xffffffff


	//   ....[5]....
        /*00b0*/ 	.word	0xffffffff


	//   ....[6]....
        /*00b4*/ 	.word	0xffffffff


	//   ....[7]....
        /*00b8*/ 	.word	0xffffffff


	//   ....[8]....
        /*00bc*/ 	.word	0xffffffff


	//   ....[9]....
        /*00c0*/ 	.word	0xffffffff


	//   ....[10]....
        /*00c4*/ 	.word	0xffffffff


	//   ....[11]....
        /*00c8*/ 	.word	0xffffffff


	//   ....[12]....
        /*00cc*/ 	.word	0xffffffff


	//   ....[13]....
        /*00d0*/ 	.word	0xffffffff


	//   ....[14]....
        /*00d4*/ 	.word	0xffffffff


	//   ....[15]....
        /*00d8*/ 	.word	0xffffffff


	//   ....[16]....
        /*00dc*/ 	.word	0xffffffff


	//   ....[17]....
        /*00e0*/ 	.word	0x05000000


	//   ....[18]....
        /*00e4*/ 	.word	0x05000000


	//   ....[19]....
        /*00e8*/ 	.word	0x05000000


	//   ....[20]....
        /*00ec*/ 	.word	0x05000000


	//   ....[21]....
        /*00f0*/ 	.word	0x05000000


	//   ....[22]....
        /*00f4*/ 	.word	0x05000000


	//   ....[23]....
        /*00f8*/ 	.word	0x05000000


	//   ....[24]....
        /*00fc*/ 	.word	0x05000000


	//   ....[25]....
        /*0100*/ 	.word	0x05000000


	//   ....[26]....
        /*0104*/ 	.word	0x05000000


	//   ....[27]....
        /*0108*/ 	.word	0x05000000


	//   ....[28]....
        /*010c*/ 	.word	0x05000000


	//   ....[29]....
        /*0110*/ 	.word	0x05000000


	//   ....[30]....
        /*0114*/ 	.word	0x05000000


	//   ....[31]....
        /*0118*/ 	.word	0x05000000


	//   ....[32]....
        /*011c*/ 	.word	0x05000000


	//----- nvinfo : EIATTR_COOP_GROUP_INSTR_OFFSETS
	.align		4
.L_21433:
        /*0120*/ 	.byte	0x04, 0x28
        /*0122*/ 	.short	(.L_21435 - .L_21434)


	//   ....[0]....
.L_21434:
        /*0124*/ 	.word	0x00000f50


	//   ....[1]....
        /*0128*/ 	.word	0x00000f60


	//   ....[2]....
        /*012c*/ 	.word	0x00000f90


	//   ....[3]....
        /*0130*/ 	.word	0x00000fa0


	//   ....[4]....
        /*0134*/ 	.word	0x00000fc0


	//   ....[5]....
        /*0138*/ 	.word	0x00000fe0


	//   ....[6]....
        /*013c*/ 	.word	0x00001000


	//   ....[7]....
        /*0140*/ 	.word	0x00001020


	//   ....[8]....
        /*0144*/ 	.word	0x00001040


	//   ....[9]....
        /*0148*/ 	.word	0x00001060


	//   ....[10]....
        /*014c*/ 	.word	0x00001080


	//   ....[11]....
        /*0150*/ 	.word	0x000010a0


	//   ....[12]....
        /*0154*/ 	.word	0x000010c0


	//   ....[13]....
        /*0158*/ 	.word	0x000010e0


	//   ....[14]....
        /*015c*/ 	.word	0x00001100


	//   ....[15]....
        /*0160*/ 	.word	0x00001120


	//   ....[16]....
        /*0164*/ 	.word	0x00001160


	//   ....[17]....
        /*0168*/ 	.word	0x00001880


	//   ....[18]....
        /*016c*/ 	.word	0x000018f0


	//   ....[19]....
        /*0170*/ 	.word	0x00001950


	//   ....[20]....
        /*0174*/ 	.word	0x000019c0


	//   ....[21]....
        /*0178*/ 	.word	0x00001a30


	//   ....[22]....
        /*017c*/ 	.word	0x00001aa0


	//   ....[23]....
        /*0180*/ 	.word	0x00001b10


	//   ....[24]....
        /*0184*/ 	.word	0x00001b80


	//   ....[25]....
        /*0188*/ 	.word	0x00001bf0


	//   ....[26]....
        /*018c*/ 	.word	0x00001c60


	//   ....[27]....
        /*0190*/ 	.word	0x00001cd0


	//   ....[28]....
        /*0194*/ 	.word	0x00001d40


	//   ....[29]....
        /*0198*/ 	.word	0x00001db0


	//   ....[30]....
        /*019c*/ 	.word	0x00001e20


	//   ....[31]....
        /*01a0*/ 	.word	0x00001e90


	//   ....[32]....
        /*01a4*/ 	.word	0x00001f00


	//----- nvinfo : EIATTR_VRC_CTA_INIT_COUNT
	.align		4
.L_21435:
        /*01a8*/ 	.byte	0x02, 0x4a
	.zero		1
	.zero		1


	//----- nvinfo : EIATTR_EXIT_INSTR_OFFSETS
	.align		4
        /*01ac*/ 	.byte	0x04, 0x1c
        /*01ae*/ 	.short	(.L_21437 - .L_21436)


	//   ....[0]....
.L_21436:
        /*01b0*/ 	.word	0x00000560


	//   ....[1]....
        /*01b4*/ 	.word	0x00001200


	//   ....[2]....
        /*01b8*/ 	.word	0x000015a0


	//   ....[3]....
        /*01bc*/ 	.word	0x00001830


	//----- nvinfo : EIATTR_MAX_THREADS
	.align		4
.L_21437:
        /*01c0*/ 	.byte	0x04, 0x05
        /*01c2*/ 	.short	(.L_21439 - .L_21438)
.L_21438:
        /*01c4*/ 	.word	0x00000100
        /*01c8*/ 	.word	0x00000001
        /*01cc*/ 	.word	0x00000001


	//----- nvinfo : EIATTR_CRS_STACK_SIZE
	.align		4
.L_21439:
        /*01d0*/ 	.byte	0x04, 0x1e
        /*01d2*/ 	.short	(.L_21441 - .L_21440)
.L_21440:
        /*01d4*/ 	.word	0x00000000


	//----- nvinfo : EIATTR_CBANK_PARAM_SIZE
	.align		4
.L_21441:
        /*01d8*/ 	.byte	0x03, 0x19
        /*01da*/ 	.short	0x0030


	//----- nvinfo : EIATTR_PARAM_CBANK
	.align		4
        /*01dc*/ 	.byte	0x04, 0x0a
        /*01de*/ 	.short	(.L_21443 - .L_21442)
	.align		4
.L_21442:
        /*01e0*/ 	.word	index@(.nv.constant0._Z9cuda_gemmIiLi256ELi1ELi1ELi32ELi32ELi32ELi32ELi0ELi1EEviiiPT_S1_S1_ii)
        /*01e4*/ 	.short	0x0380
        /*01e6*/ 	.short	0x0030


	//----- nvinfo : EIATTR_SW_WAR
	.align		4
.L_21443:
        /*01e8*/ 	.byte	0x04, 0x36
        /*01ea*/ 	.short	(.L_21445 - .L_21444)
.L_21444:
        /*01ec*/ 	.word	0x00000008
.L_21445:


//--------------------- .nv.info._Z9cuda_gemmIiLi256ELi1ELi1ELi32ELi32ELi32ELi32ELi0ELi0EEviiiPT_S1_S1_ii --------------------------
	.section	.nv.info._Z9cuda_gemmIiLi256ELi1ELi1ELi32ELi32ELi32ELi32ELi0ELi0EEviiiPT_S1_S1_ii,"",@"SHT_CUDA_INFO"
	.sectionflags	@""
	.align	4


	//----- nvinfo : EIATTR_CUDA_API_VERSION
	.align		4
        /*0000*/ 	.byte	0x04, 0x37
        /*0002*/ 	.short	(.L_21447 - .L_21446)
.L_21446:
        /*0004*/ 	.word	0x00000082


	//----- nvinfo : EIATTR_KPARAM_INFO
	.align		4
.L_21447:
        /*0008*/ 	.byte	0x04, 0x17
        /*000a*/ 	.short	(.L_21449 - .L_21448)
.L_21448:
        /*000c*/ 	.word	0x00000000
        /*0010*/ 	.short	0x0007
        /*0012*/ 	.short	0x002c
        /*0014*/ 	.byte	0x00, 0xf0, 0x11, 0x00


	//----- nvinfo : EIATTR_KPARAM_INFO
	.align		4
.L_21449:
        /*0018*/ 	.byte	0x04, 0x17
        /*001a*/ 	.short	(.L_21451 - .L_21450)
.L_21450:
        /*001c*/ 	.word	0x00000000
        /*0020*/ 	.short	0x0006
        /*0022*/ 	.short	0x0028
        /*0024*/ 	.byte	0x00, 0xf0, 0x11, 0x00


	//----- nvinfo : EIATTR_KPARAM_INFO
	.align		4
.L_21451:
        /*0028*/ 	.byte	0x04, 0x17
        /*002a*/ 	.short	(.L_21453 - .L_21452)
.L_21452:
        /*002c*/ 	.word	0x00000000
        /*0030*/ 	.short	0x0005
        /*0032*/ 	.short	0x0020
        /*0034*/ 	.byte	0x00, 0xf5, 0x21, 0x00


	//----- nvinfo : EIATTR_KPARAM_INFO
	.align		4
.L_21453:
        /*0038*/ 	.byte	0x04, 0x17
        /*003a*/ 	.short	(.L_21455 - .L_21454)
.L_21454:
        /*003c*/ 	.word	0x00000000
        /*0040*/ 	.short	0x0004
        /*0042*/ 	.short	0x0018
        /*0044*/ 	.byte	0x00, 0xf5, 0x21, 0x00


	//----- nvinfo : EIATTR_KPARAM_INFO
	.align		4
.L_21455:
        /*0048*/ 	.byte	0x04, 0x17
        /*004a*/ 	.short	(.L_21457 - .L_21456)
.L_21456:
        /*004c*/ 	.word	0x00000000
        /*0050*/ 	.short	0x0003
        /*0052*/ 	.short	0x0010
        /*0054*/ 	.byte	0x00, 0xf5, 0x21, 0x00


	//----- nvinfo : EIATTR_KPARAM_INFO
	.align		4
.L_21457:
        /*0058*/ 	.byte	0x04, 0x17
        /*005a*/ 	.short	(.L_21459 - .L_21458)
.L_21458:
        /*005c*/ 	.word	0x00000000
        /*0060*/ 	.short	0x0002
        /*0062*/ 	.short	0x0008
        /*0064*/ 	.byte	0x00, 0xf0, 0x11, 0x00


	//----- nvinfo : EIATTR_KPARAM_INFO
	.align		4
.L_21459:
        /*0068*/ 	.byte	0x04, 0x17
        /*006a*/ 	.short	(.L_21461 - .L_21460)
.L_21460:
        /*006c*/ 	.word	0x00000000
        /*0070*/ 	.short	0x0001
        /*0072*/ 	.short	0x0004
        /*0074*/ 	.byte	0x00, 0xf0, 0x11, 0x00


	//----- nvinfo : EIATTR_KPARAM_INFO
	.align		4
.L_21461:
        /*0078*/ 	.byte	0x04, 0x17
        /*007a*/ 	.short	(.L_21463 - .L_21462)
.L_21462:
        /*007c*/ 	.word	0x00000000
        /*0080*/ 	.short	0x0000
        /*0082*/ 	.short	0x0000
        /*0084*/ 	.byte	0x00, 0xf0, 0x11, 0x00


	//----- nvinfo : EIATTR_SPARSE_MMA_MASK
	.align		4
.L_21463:
        /*0088*/ 	.byte	0x03, 0x50
        /*008a*/ 	.short	0x0000


	//----- nvinfo : EIATTR_MAXREG_COUNT
	.align		4
        /*008c*/ 	.byte	0x03, 0x1b
        /*008e*/ 	.short	0x00ff


	//----- nvinfo : EIATTR_NUM_BARRIERS
	.align		4
        /*0090*/ 	.byte	0x02, 0x4c
        /*0092*/ 	.byte	0x01
	.zero		1


	//----- nvinfo : EIATTR_MERCURY_ISA_VERSION
	.align		4
        /*0094*/ 	.byte	0x03, 0x5f
        /*0096*/ 	.short	0x0101


	//----- nvinfo : EIATTR_COOP_GROUP_MASK_REGIDS
	.align		4
        /*0098*/ 	.byte	0x04, 0x29
        /*009a*/ 	.short	(.L_21465 - .L_21464)


	//   ....[0]....
.L_21464:
        /*009c*/ 	.word	0xffffffff


	//   ....[1]....
        /*00a0*/ 	.word	0xffffffff


	//   ....[2]....
        /*00a4*/ 	.word	0xffffffff


	//   ....[3]....
        /*00a8*/ 	.word	0xffffffff


	//   ....[4]....
        /*00ac*/ 	.word	0xffffffff


	//   ....[5]....
        /*00b0*/ 	.word	0xffffffff


	//   ....[6]....
        /*00b4*/ 	.word	0xffffffff


	//   ....[7]....
        /*00b8*/ 	.word	0xffffffff


	//   ....[8]....
        /*00bc*/ 	.word	0xffffffff


	//   ....[9]....
        /*00c0*/ 	.word	0xffffffff


	//   ....[10]....
        /*00c4*/ 	.word	0xffffffff


	//   ....[11]....
        /*00c8*/ 	.word	0xffffffff


	//   ....[12]....
        /*00cc*/ 	.word	0xffffffff


	//   ....[13]....
        /*00d0*/ 	.word	0xffffffff


	//   ....[14]....
        /*00d4*/ 	.word	0xffffffff


	//   ....[15]....
        /*00d8*/ 	.word	0xffffffff


	//   ....[16]....
        /*00dc*/ 	.word	0xffffffff


	//   ....[17]....
        /*00e0*/ 	.word	0xffffffff


	//   ....[18]....
        /*00e4*/ 	.word	0xffffffff


	//   ....[19]....
        /*00e8*/ 	.word	0xffffffff


	//   ....[20]....
        /*00ec*/ 	.word	0xffffffff


	//   ....[21]....
        /*00f0*/ 	.word	0xffffffff


	//   ....[22]....
        /*00f4*/ 	.word	0xffffffff


	//   ....[23]....
        /*00f8*/ 	.word	0xffffffff


	//   ....[24]....
        /*00fc*/ 	.word	0xffffffff


	//   ....[25]....
        /*0100*/ 	.word	0xffffffff


	//   ....[26]....
        /*0104*/ 	.word	0xffffffff


	//   ....[27]....
        /*0108*/ 	.word	0xffffffff


	//   ....[28]....
        /*010c*/ 	.word	0xffffffff


	//   ....[29]....
        /*0110*/ 	.word	0xffffffff


	//   ....[30]....
        /*0114*/ 	.word	0xffffffff


	//   ....[31]....
        /*0118*/ 	.word	0xffffffff


	//   ....[32]....
        /*011c*/ 	.word	0xffffffff


	//   ....[33]....
        /*0120*/ 	.word	0xffffffff


	//   ....[34]....
        /*0124*/ 	.word	0xffffffff


	//   ....[35]....
        /*0128*/ 	.word	0xffffffff


	//   ....[36]....
        /*012c*/ 	.word	0xffffffff


	//   ....[37]....
        /*0130*/ 	.word	0xffffffff


	//   ....[38]....
        /*0134*/ 	.word	0xffffffff


	//   ....[39]....
        /*0138*/ 	.word	0xffffffff


	//   ....[40]....
        /*013c*/ 	.word	0xffffffff


	//   ....[41]....
        /*0140*/ 	.word	0xffffffff


	//   ....[42]....
        /*0144*/ 	.word	0xffffffff


	//   ....[43]....
        /*0148*/ 	.word	0xffffffff


	//   ....[44]....
        /*014c*/ 	.word	0xffffffff


	//   ....[45]....
        /*0150*/ 	.word	0xffffffff


	//   ....[46]....
        /*0154*/ 	.word	0xffffffff


	//   ....[47]....
        /*0158*/ 	.word	0xffffffff


	//   ....[48]....
        /*015c*/ 	.word	0xffffffff


	//   ....[49]....
        /*0160*/ 	.word	0x0500001f


	//   ....[50]....
        /*0164*/ 	.word	0x0500001f


	//   ....[51]....
        /*0168*/ 	.word	0x0500001f


	//   ....[52]....
        /*016c*/ 	.word	0x0500001f


	//   ....[53]....
        /*0170*/ 	.word	0x0500001f


	//   ....[54]....
        /*0174*/ 	.word	0x0500001f


	//   ....[55]....
        /*0178*/ 	.word	0x0500001f


	//   ....[56]....
        /*017c*/ 	.word	0x0500001f


	//   ....[57]....
        /*0180*/ 	.word	0x0500001f


	//   ....[58]....
        /*0184*/ 	.word	0x0500001f


	//   ....[59]....
        /*0188*/ 	.word	0x0500001f


	//   ....[60]....
        /*018c*/ 	.word	0x0500001f


	//   ....[61]....
        /*0190*/ 	.word	0x0500001f


	//   ....[62]....
        /*0194*/ 	.word	0x0500001f


	//   ....[63]....
        /*0198*/ 	.word	0x0500001f


	//   ....[64]....
        /*019c*/ 	.word	0x0500001f


	//   ....[65]....
        /*01a0*/ 	.word	0x0500001f


	//   ....[66]....
        /*01a4*/ 	.word	0x0500001f


	//   ....[67]....
        /*01a8*/ 	.word	0x0500001f


	//   ....[68]....
        /*01ac*/ 	.word	0x0500001f


	//   ....[69]....
        /*01b0*/ 	.word	0x0500001f


	//   ....[70]....
        /*01b4*/ 	.word	0x0500001f


	//   ....[71]....
        /*01b8*/ 	.word	0x0500001f


	//   ....[72]....
        /*01bc*/ 	.word	0x0500001f


	//   ....[73]....
        /*01c0*/ 	.word	0x0500001f


	//   ....[74]....
        /*01c4*/ 	.word	0x0500001f


	//   ....[75]....
        /*01c8*/ 	.word	0x0500001f


	//   ....[76]....
        /*01cc*/ 	.word	0x0500001f


	//   ....[77]....
        /*01d0*/ 	.word	0x0500001f


	//   ....[78]....
        /*01d4*/ 	.word	0x0500001f


	//   ....[79]....
        /*01d8*/ 	.word	0x0500001f


	//   ....[80]....
        /*01dc*/ 	.word	0x0500001f


	//   ....[81]....
        /*01e0*/ 	.word	0x0500001f


	//   ....[82]....
        /*01e4*/ 	.word	0x0500001f


	//   ....[83]....
        /*01e8*/ 	.word	0x0500001f


	//   ....[84]....
        /*01ec*/ 	.word	0x0500001f


	//   ....[85]....
        /*01f0*/ 	.word	0x0500001f


	//   ....[86]....
        /*01f4*/ 	.word	0x0500001f


	//   ....[87]....
        /*01f8*/ 	.word	0x0500001f


	//   ....[88]....
        /*01fc*/ 	.word	0x0500001f


	//   ....[89]....
        /*0200*/ 	.word	0x0500001f


	//   ....[90]....
        /*0204*/ 	.word	0x0500001f


	//   ....[91]....
        /*0208*/ 	.word	0x0500001f


	//   ....[92]....
        /*020c*/ 	.word	0x0500001f


	//   ....[93]....
        /*0210*/ 	.word	0x0500001f


	//   ....[94]....
        /*0214*/ 	.word	0x0500001f


	//   ....[95]....
        /*0218*/ 	.word	0x0500001f


	//   ....[96]....
        /*021c*/ 	.word	0x0500001f


	//----- nvinfo : EIATTR_COOP_GROUP_INSTR_OFFSETS
	.align		4
.L_21465:
        /*0220*/ 	.byte	0x04, 0x28
        /*0222*/ 	.short	(.L_21467 - .L_21466)


	//   ....[0]....
.L_21466:
        /*0224*/ 	.word	0x00002610


	//   ....[1]....
        /*0228*/ 	.word	0x00002660


	//   ....[2]....
        /*022c*/ 	.word	0x000026b0


	//   ....[3]....
        /*0230*/ 	.word	0x00002700


	//   ....[4]....
        /*0234*/ 	.word	0x00002750


	//   ....[5]....
        /*0238*/ 	.word	0x000027a0


	//   ....[6]....
        /*023c*/ 	.word	0x00002820


	//   ....[7]....
        /*0240*/ 	.word	0x00002880


	//   ....[8]....
        /*0244*/ 	.word	0x000028e0


	//   ....[9]....
        /*0248*/ 	.word	0x00002940


	//   ....[10]....
        /*024c*/ 	.word	0x000029a0


	//   ....[11]....
        /*0250*/ 	.word	0x00002a00


	//   ....[12]....
        /*0254*/ 	.word	0x00002a60


	//   ....[13]....
        /*0258*/ 	.word	0x00002ac0


	//   ....[14]....
        /*025c*/ 	.word	0x00002b20


	//   ....[15]....
        /*0260*/ 	.word	0x00002b80


	//   ....[16]....
        /*0264*/ 	.word	0x00004080


	//   ....[17]....
        /*0268*/ 	.word	0x000040d0


	//   ....[18]....
        /*026c*/ 	.word	0x00004120


	//   ....[19]....
        /*0270*/ 	.word	0x00004170


	//   ....[20]....
        /*0274*/ 	.word	0x000041c0


	//   ....[21]....
        /*0278*/ 	.word	0x00004210


	//   ....[22]....
        /*027c*/ 	.word	0x00004290


	//   ....[23]....
        /*0280*/ 	.word	0x000042f0


	//   ....[24]....
        /*0284*/ 	.word	0x00004350


	//   ....[25]....
        /*0288*/ 	.word	0x000043b0


	//   ....[26]....
        /*028c*/ 	.word	0x00004410


	//   ....[27]....
        /*0290*/ 	.word	0x00004470


	//   ....[28]....
        /*0294*/ 	.word	0x000044d0


	//   ....[29]....
        /*0298*/ 	.word	0x00004530


	//   ....[30]....
        /*029c*/ 	.word	0x00004590


	//   ....[31]....
        /*02a0*/ 	.word	0x000045f0


	//   ....[32]....
        /*02a4*/ 	.word	0x00005840


	//   ....[33]....
        /*02a8*/ 	.word	0x00005890


	//   ....[34]....
        /*02ac*/ 	.word	0x000058e0


	//   ....[35]....
        /*02b0*/ 	.word	0x00005930


	//   ....[36]....
        /*02b4*/ 	.word	0x00005980


	//   ....[37]....
        /*02b8*/ 	.word	0x00005a00


	//   ....[38]....
        /*02bc*/ 	.word	0x00005a60


	//   ....[39]....
        /*02c0*/ 	.word	0x00005ac0


	//   ....[40]....
        /*02c4*/ 	.word	0x00005b20


	//   ....[41]....
        /*02c8*/ 	.word	0x00005b80


	//   ....[42]....
        /*02cc*/ 	.word	0x00005be0


	//   ....[43]....
        /*02d0*/ 	.word	0x00005c40


	//   ....[44]....
        /*02d4*/ 	.word	0x00005ca0


	//   ....[45]....
        /*02d8*/ 	.word	0x00005d00


	//   ....[46]....
        /*02dc*/ 	.word	0x00005d60


	//   ....[47]....
        /*02e0*/ 	.word	0x00005dc0


	//   ....[48]....
        /*02e4*/ 	.word	0x00005e10


	//   ....[49]....
        /*02e8*/ 	.word	0x00006ef0


	//   ....[50]....
        /*02ec*/ 	.word	0x00006f70


	//   ....[51]....
        /*02f0*/ 	.word	0x00006ff0


	//   ....[52]....
        /*02f4*/ 	.word	0x00007070


	//   ....[53]....
        /*02f8*/ 	.word	0x000070f0


	//   ....[54]....
        /*02fc*/ 	.word	0x00007170


	//   ....[55]....
        /*0300*/ 	.word	0x000071f0


	//   ....[56]....
        /*0304*/ 	.word	0x00007270


	//   ....[57]....
        /*0308*/ 	.word	0x000072f0


	//   ....[58]....
        /*030c*/ 	.word	0x00007370


	//   ....[59]....
        /*0310*/ 	.word	0x000073f0


	//   ....[60]....
        /*0314*/ 	.word	0x00007470


	//   ....[61]....
        /*0318*/ 	.word	0x000074f0


	//   ....[62]....
        /*031c*/ 	.word	0x00007570


	//   ....[63]....
        /*0320*/ 	.word	0x000075f0


	//   ....[64]....
        /*0324*/ 	.word	0x00007670


	//   ....[65]....
        /*0328*/ 	.word	0x000076f0


	//   ....[66]....
        /*032c*/ 	.word	0x00007770


	//   ....[67]....
        /*0330*/ 	.word	0x000077f0


	//   ....[68]....
        /*0334*/ 	.word	0x00007870


	//   ....[69]....
        /*0338*/ 	.word	0x000078f0


	//   ....[70]....
        /*033c*/ 	.word	0x00007970


	//   ....[71]....
        /*0340*/ 	.word	0x000079f0


	//   ....[72]....
        /*0344*/ 	.word	0x00007a70


	//   ....[73]....
        /*0348*/ 	.word	0x00007af0


	//   ....[74]....
        /*034c*/ 	.word	0x00007b70


	//   ....[75]....
        /*0350*/ 	.word	0x00007bf0


	//   ....[76]....
        /*0354*/ 	.word	0x00007c70


	//   ....[77]....
        /*0358*/ 	.word	0x00007cf0


	//   ....[78]....
        /*035c*/ 	.word	0x00007d70


	//   ....[79]....
        /*0360*/ 	.word	0x00007df0


	//   ....[80]....
        /*0364*/ 	.word	0x00007e70


	//   ....[81]....
        /*0368*/ 	.word	0x00007ee0


	//   ....[82]....
        /*036c*/ 	.word	0x00007f60


	//   ....[83]....
        /*0370*/ 	.word	0x00007fe0


	//   ....[84]....
        /*0374*/ 	.word	0x00008060


	//   ....[85]....
        /*0378*/ 	.word	0x000080e0


	//   ....[86]....
        /*037c*/ 	.word	0x00008160


	//   ....[87]....
        /*0380*/ 	.word	0x000081e0


	//   ....[88]....
        /*0384*/ 	.word	0x00008260


	//   ....[89]....
        /*0388*/ 	.word	0x000082e0


	//   ....[90]....
        /*038c*/ 	.word	0x00008360


	//   ....[91]....
        /*0390*/ 	.word	0x000083e0


	//   ....[92]....
        /*0394*/ 	.word	0x00008460


	//   ....[93]....
        /*0398*/ 	.word	0x000084e0


	//   ....[94]....
        /*039c*/ 	.word	0x00008560


	//   ....[95]....
        /*03a0*/ 	.word	0x000085e0


	//   ....[96]....
        /*03a4*/ 	.word	0x00008660


	//----- nvinfo : EIATTR_VRC_CTA_INIT_COUNT
	.align		4
.L_21467:
        /*03a8*/ 	.byte	0x02, 0x4a
	.zero		1
	.zero		1


	//----- nvinfo : EIATTR_EXIT_INSTR_OFFSETS
	.align		4
        /*03ac*/ 	.byte	0x04, 0x1c
        /*03ae*/ 	.short	(.L_21469 - .L_21468)


	//   ....[0]....
.L_21468:
        /*03b0*/ 	.word	0x00000790


	//   ....[1]....
        /*03b4*/ 	.word	0x00006060


	//   ....[2]....
        /*03b8*/ 	.word	0x00006700


	//   ....[3]....
        /*03bc*/ 	.word	0x00006ea0


	//----- nvinfo : EIATTR_MAX_THREADS
	.align		4
.L_21469:
        /*03c0*/ 	.byte	0x04, 0x05
        /*03c2*/ 	.short	(.L_21471 - .L_21470)
.L_21470:
        /*03c4*/ 	.word	0x00000100
        /*03c8*/ 	.word	0x00000001
        /*03cc*/ 	.word	0x00000001


	//----- nvinfo : EIATTR_CRS_STACK_SIZE
	.align		4
.L_21471:
        /*03d0*/ 	.byte	0x04, 0x1e
        /*03d2*/ 	.short	(.L_21473 - .L_21472)
.L_21472:
        /*03d4*/ 	.word	0x00000000


	//----- nvinfo : EIATTR_CBANK_PARAM_SIZE
	.align		4
.L_21473:
        /*03d8*/ 	.byte	0x03, 0x19
        /*03da*/ 	.short	0x0030


	//----- nvinfo : EIATTR_PARAM_CBANK
	.align		4
        /*03dc*/ 	.byte	0x04, 0x0a
        /*03de*/ 	.short	(.L_21475 - .L_21474)
	.align		4
.L_21474:
        /*03e0*/ 	.word	index@(.nv.constant0._Z9cuda_gemmIiLi256ELi1ELi1ELi32ELi32ELi32ELi32ELi0ELi0EEviiiPT_S1_S1_ii)
        /*03e4*/ 	.short	0x0380
        /*03e6*/ 	.short	0x0030


	//----- nvinfo : EIATTR_SW_WAR
	.align		4
.L_21475:
        /*03e8*/ 	.byte	0x04, 0x36
        /*03ea*/ 	.short	(.L_21477 - .L_21476)
.L_21476:
        /*03ec*/ 	.word	0x00000008
.L_21477:


//--------------------- .nv.info._Z9cuda_gemmIiLi256ELi1ELi1ELi32ELi16ELi16ELi32ELi1ELi1EEviiiPT_S1_S1_ii --------------------------
	.section	.nv.info._Z9cuda_gemmIiLi256ELi1ELi1ELi32ELi16ELi16ELi32ELi1ELi1EEviiiPT_S1_S1_ii,"",@"SHT_CUDA_INFO"
	.sectionflags	@""
	.align	4


	//----- nvinfo : EIATTR_CUDA_API_VERSION
	.align		4
        /*0000*/ 	.byte	0x04, 0x37
        /*0002*/ 	.short	(.L_21479 - .L_21478)
.L_21478:
        /*0004*/ 	.word	0x00000082


	//----- nvinfo : EIATTR_KPARAM_INFO
	.align		4
.L_21479:
        /*0008*/ 	.byte	0x04, 0x17
        /*000a*/ 	.short	(.L_21481 - .L_21480)
.L_21480:
        /*000c*/ 	.word	0x00000000
        /*0010*/ 	.short	0x0007
        /*0012*/ 	.short	0x002c
        /*0014*/ 	.byte	0x00, 0xf0, 0x11, 0x00


	//----- nvinfo : EIATTR_KPARAM_INFO
	.align		4
.L_21481:
        /*0018*/ 	.byte	0x04, 0x17
        /*001a*/ 	.short	(.L_21483 - .L_21482)
.L_21482:
        /*001c*/ 	.word	0x00000000
        /*0020*/ 	.short	0x0006
        /*0022*/ 	.short	0x0028
        /*0024*/ 	.byte	0x00, 0xf0, 0x11, 0x00


	//----- nvinfo : EIATTR_KPARAM_INFO
	.align		4
.L_21483:
        /*0028*/ 	.byte	0x04, 0x17
        /*002a*/ 	.short	(.L_21485 - .L_21484)
.L_21484:
        /*002c*/ 	.word	0x00000000
        /*0030*/ 	.short	0x0005
        /*0032*/ 	.short	0x0020
        /*0034*/ 	.byte	0x00, 0xf5, 0x21, 0x00


	//----- nvinfo : EIATTR_KPARAM_INFO
	.align		4
.L_21485:
        /*0038*/ 	.byte	0x04, 0x17
        /*003a*/ 	.short	(.L_21487 - .L_21486)
.L_21486:
        /*003c*/ 	.word	0x00000000
        /*0040*/ 	.short	0x0004
        /*0042*/ 	.short	0x0018
        /*0044*/ 	.byte	0x00, 0xf5, 0x21, 0x00


	//----- nvinfo : EIATTR_KPARAM_INFO
	.align		4
.L_21487:
        /*0048*/ 	.byte	0x04, 0x17
        /*004a*/ 	.short	(.L_21489 - .L_21488)
.L_21488:
        /*004c*/ 	.word	0x00000000
        /*0050*/ 	.short	0x0003
        /*0052*/ 	.short	0x0010
        /*0054*/ 	.byte	0x00, 0xf5, 0x21, 0x00


	//----- nvinfo : EIATTR_KPARAM_INFO
	.align		4
.L_21489:
        /*0058*/ 	.byte	0x04, 0x17
        /*005a*/ 	.short	(.L_21491 - .L_21490)
.L_21490:
        /*005c*/ 	.word	0x00000000
        /*0060*/ 	.short	0x0002
        /*0062*/ 	.short	0x0008
        /*0064*/ 	.byte	0x00, 0xf0, 0x11, 0x00


	//----- nvinfo : EIATTR_KPARAM_INFO
	.align		4
.L_21491:
        /*0068*/ 	.byte	0x04, 0x17
        /*006a*/ 	.short	(.L_21493 - .L_21492)
.L_21492:
        /*006c*/ 	.word	0x00000000
        /*0070*/ 	.short	0x0001
        /*0072*/ 	.short	0x0004
        /*0074*/ 	.byte	0x00, 0xf0, 0x11, 0x00


	//----- nvinfo : EIATTR_KPARAM_INFO
	.align		4
.L_21493:
        /*0078*/ 	.byte	0x04, 0x17
        /*007a*/ 	.short	(.L_21495 - .L_21494)
.L_21494:
        /*007c*/ 	.word	0x00000000
        /*0080*/ 	.short	0x0000
        /*0082*/ 	.short	0x0000
        /*0084*/ 	.byte	0x00, 0xf0, 0x11, 0x00


	//----- nvinfo : EIATTR_SPARSE_MMA_MASK
	.align		4
.L_21495:
        /*0088*/ 	.byte	0x03, 0x50
        /*008a*/ 	.short	0x0000


	//----- nvinfo : EIATTR_MAXREG_COUNT
	.align		4
        /*008c*/ 	.byte	0x03, 0x1b
        /*008e*/ 	.short	0x00ff


	//----- nvinfo : EIATTR_NUM_BARRIERS
	.align		4
        /*0090*/ 	.byte	0x02, 0x4c
        /*0092*/ 	.byte	0x01
	.zero		1


	//----- nvinfo : EIATTR_MERCURY_ISA_VERSION
	.align		4
        /*0094*/ 	.byte	0x03, 0x5f
        /*0096*/ 	.short	0x0101


	//----- nvinfo : EIATTR_COOP_GROUP_MASK_REGIDS
	.align		4
        /*0098*/ 	.byte	0x04, 0x29
        /*009a*/ 	.short	(.L_21497 - .L_21496)


	//   ....[0]....
.L_21496:
        /*009c*/ 	.word	0xffffffff


	//   ....[1]....
        /*00a0*/ 	.word	0xffffffff


	//   ....[2]....
        /*00a4*/ 	.word	0xffffffff


	//   ....[3]....
        /*00a8*/ 	.word	0xffffffff


	//   ....[4]....
        /*00ac*/ 	.word	0xffffffff


	//   ....[5]....
        /*00b0*/ 	.word	0xffffffff


	//   ....[6]....
        /*00b4*/ 	.word	0xffffffff


	//   ....[7]....
        /*00b8*/ 	.word	0xffffffff


	//   ....[8]....
        /*00bc*/ 	.word	0xffffffff


	//   ....[9]....
        /*00c0*/ 	.word	0xffffffff


	//   ....[10]....
        /*00c4*/ 	.word	0xffffffff


	//   ....[11]....
        /*00c8*/ 	.word	0xffffffff


	//   ....[12]....
        /*00cc*/ 	.word	0xffffffff


	//   ....[13]....
        /*00d0*/ 	.word	0xffffffff


	//   ....[14]....
        /*00d4*/ 	.word	0xffffffff


	//   ....[15]....
        /*00d8*/ 	.word	0xffffffff


	//   ....[16]....
        /*00dc*/ 	.word	0x05000000


	//   ....[17]....
        /*00e0*/ 	.word	0x05000000


	//   ....[18]....
        /*00e4*/ 	.word	0x05000000


	//   ....[19]....
        /*00e8*/ 	.word	0x05000000


	//   ....[20]....
        /*00ec*/ 	.word	0x05000000


	//   ....[21]....
        /*00f0*/ 	.word	0x05000000


	//   ....[22]....
        /*00f4*/ 	.word	0x05000000


	//   ....[23]....
        /*00f8*/ 	.word	0x05000000


	//   ....[24]....
        /*00fc*/ 	.word	0x05000000


	//   ....[25]....
        /*0100*/ 	.word	0x05000000


	//   ....[26]....
        /*0104*/ 	.word	0x05000000


	//   ....[27]....
        /*0108*/ 	.word	0x05000000


	//   ....[28]....
        /*010c*/ 	.word	0x05000000


	//   ....[29]....
        /*0110*/ 	.word	0x05000000


	//   ....[30]....
        /*0114*/ 	.word	0x05000000


	//   ....[31]....
        /*0118*/ 	.word	0x05000000


	//----- nvinfo : EIATTR_COOP_GROUP_INSTR_OFFSETS
	.align		4
.L_21497:
        /*011c*/ 	.byte	0x04, 0x28
        /*011e*/ 	.short	(.L_21499 - .L_21498)


	//   ....[0]....
.L_21498:
        /*0120*/ 	.word	0x00001160


	//   ....[1]....
        /*0124*/ 	.word	0x00001170


	//   ....[2]....
        /*0128*/ 	.word	0x00001180


	//   ....[3]....
        /*012c*/ 	.word	0x000011b0


	//   ....[4]....
        /*0130*/ 	.word	0x000011d0


	//   ....[5]....
        /*0134*/ 	.word	0x000011f0


	//   ....[6]....
        /*0138*/ 	.word	0x00001210


	//   ....[7]....
        /*013c*/ 	.word	0x00001230


	//   ....[8]....
        /*0140*/ 	.word	0x00001250


	//   ....[9]....
        /*0144*/ 	.word	0x00001270


	//   ....[10]....
        /*0148*/ 	.word	0x00001290


	//   ....[11]....
        /*014c*/ 	.word	0x000012b0


	//   ....[12]....
        /*0150*/ 	.word	0x000012d0


	//   ....[13]....
        /*0154*/ 	.word	0x000012f0


	//   ....[14]....
        /*0158*/ 	.word	0x00001310


	//   ....[15]....
        /*015c*/ 	.word	0x00001330


	//   ....[16]....
        /*0160*/ 	.word	0x00001990


	//   ....[17]....
        /*0164*/ 	.word	0x00001a20


	//   ....[18]....
        /*0168*/ 	.word	0x00001a70


	//   ....[19]....
        /*016c*/ 	.word	0x00001ac0


	//   ....[20]....
        /*0170*/ 	.word	0x00001b10


	//   ....[21]....
        /*0174*/ 	.word	0x00001b60


	//   ....[22]....
        /*0178*/ 	.word	0x00001bb0


	//   ....[23]....
        /*017c*/ 	.word	0x00001c00


	//   ....[24]....
        /*0180*/ 	.word	0x00001c50


	//   ....[25]....
        /*0184*/ 	.word	0x00001ca0


	//   ....[26]....
        /*0188*/ 	.word	0x00001cf0


	//   ....[27]....
        /*018c*/ 	.word	0x00001d40


	//   ....[28]....
        /*0190*/ 	.word	0x00001d90


	//   ....[29]....
        /*0194*/ 	.word	0x00001de0


	//   ....[30]....
        /*0198*/ 	.word	0x00001e30


	//   ....[31]....
        /*019c*/ 	.word	0x00001e80


	//----- nvinfo : EIATTR_VRC_CTA_INIT_COUNT
	.align		4
.L_21499:
        /*01a0*/ 	.byte	0x02, 0x4a
	.zero		1
	.zero		1


	//----- nvinfo : EIATTR_EXIT_INSTR_OFFSETS
	.align		4
        /*01a4*/ 	.byte	0x04, 0x1c
        /*01a6*/ 	.short	(.L_21501 - .L_21500)


	//   ....[0]....
.L_21500:
        /*01a8*/ 	.word	0x000006d0


	//   ....[1]....
        /*01ac*/ 	.word	0x00001410


	//   ....[2]....
        /*01b0*/ 	.word	0x00001740


	//   ....[3]....
        /*01b4*/ 	.word	0x00001930


	//----- nvinfo : EIATTR_MAX_THREADS
	.align		4
.L_21501:
        /*01b8*/ 	.byte	0x04, 0x05
        /*01ba*/ 	.short	(.L_21503 - .L_21502)
.L_21502:
        /*01bc*/ 	.word	0x00000100
        /*01c0*/ 	.word	0x00000001
        /*01c4*/ 	.word	0x00000001


	//----- nvinfo : EIATTR_CRS_STACK_SIZE
	.align		4
.L_21503:
        /*01c8*/ 	.byte	0x04, 0x1e
        /*01ca*/ 	.short	(.L_21505 - .L_21504)
.L_21504:
        /*01cc*/ 	.word	0x00000000


	//----- nvinfo : EIATTR_CBANK_PARAM_SIZE
	.align		4
.L_21505:
        /*01d0*/ 	.byte	0x03, 0x19
        /*01d2*/ 	.short	0x0030


	//----- nvinfo : EIATTR_PARAM_CBANK
	.align		4
        /*01d4*/ 	.byte	0x04, 0x0a
        /*01d6*/ 	.short	(.L_21507 - .L_21506)
	.align		4
.L_21506:
        /*01d8*/ 	.word	index@(.nv.constant0._Z9cuda_gemmIiLi256ELi1ELi1ELi32ELi16ELi16ELi32ELi1ELi1EEviiiPT_S1_S1_ii)
        /*01dc*/ 	.short	0x0380
        /*01de*/ 	.short	0x0030


	//----- nvinfo : EIATTR_SW_WAR
	.align		4
.L_21507:
        /*01e0*/ 	.byte	0x04, 0x36
        /*01e2*/ 	.short	(.L_21509 - .L_21508)
.L_21508:
        /*01e4*/ 	.word	0x00000008
.L_21509:


//--------------------- .nv.info._Z9cuda_gemmIiLi256ELi1ELi1ELi32ELi16ELi16ELi32ELi1ELi0EEviiiPT_S1_S1_ii --------------------------
	.section	.nv.info._Z9cuda_gemmIiLi256ELi1ELi1ELi32ELi16ELi16ELi32ELi1ELi0EEviiiPT_S1_S1_ii,"",@"SHT_CUDA_INFO"
	.sectionflags	@""
	.align	4


	//----- nvinfo : EIATTR_CUDA_API_VERSION
	.align		4
        /*0000*/ 	.byte	0x04, 0x37
        /*0002*/ 	.short	(.L_21511 - .L_21510)
.L_21510:
        /*0004*/ 	.word	0x00000082


	//----- nvinfo : EIATTR_KPARAM_INFO
	.align		4
.L_21511:
        /*0008*/ 	.byte	0x04, 0x17
        /*000a*/ 	.short	(.L_21513 - .L_21512)
.L_21512:
        /*000c*/ 	.word	0x00000000
        /*0010*/ 	.short	0x0007
        /*0012*/ 	.short	0x002c
        /*0014*/ 	.byte	0x00, 0xf0, 0x11, 0x00


	//----- nvinfo : EIATTR_KPARAM_INFO
	.align		4
.L_21513:
        /*0018*/ 	.byte	0x04, 0x17
        /*001a*/ 	.short	(.L_21515 - .L_21514)
.L_21514:
        /*001c*/ 	.word	0x00000000
        /*0020*/ 	.short	0x0006
        /*0022*/ 	.short	0x0028
        /*0024*/ 	.byte	0x00, 0xf0, 0x11, 0x00


	//----- nvinfo : EIATTR_KPARAM_INFO
	.align		4
.L_21515:
        /*0028*/ 	.byte	0x04, 0x17
        /*002a*/ 	.short	(.L_21517 - .L_21516)
.L_21516:
        /*002c*/ 	.word	0x00000000
        /*0030*/ 	.short	0x0005
        /*0032*/ 	.short	0x0020
        /*0034*/ 	.byte	0x00, 0xf5, 0x21, 0x00


	//----- nvinfo : EIATTR_KPARAM_INFO
	.align		4
.L_21517:
        /*0038*/ 	.byte	0x04, 0x17
        /*003a*/ 	.short	(.L_21519 - .L_21518)
.L_21518:
        /*003c*/ 	.word	0x00000000
        /*0040*/ 	.short	0x0004
        /*0042*/ 	.short	0x0018
        /*0044*/ 	.byte	0x00, 0xf5, 0x21, 0x00


	//----- nvinfo : EIATTR_KPARAM_INFO
	.align		4
.L_21519:
        /*0048*/ 	.byte	0x04, 0x17
        /*004a*/ 	.short	(.L_21521 - .L_21520)
.L_21520:
        /*004c*/ 	.word	0x00000000
        /*0050*/ 	.short	0x0003
        /*0052*/ 	.short	0x0010
        /*0054*/ 	.byte	0x00, 0xf5, 0x21, 0x00


	//----- nvinfo : EIATTR_KPARAM_INFO
	.align		4
.L_21521:
        /*0058*/ 	.byte	0x04, 0x17
        /*005a*/ 	.short	(.L_21523 - .L_21522)
.L_21522:
        /*005c*/ 	.word	0x00000000
        /*0060*/ 	.short	0x0002
        /*0062*/ 	.short	0x0008
        /*0064*/ 	.byte	0x00, 0xf0, 0x11, 0x00


	//----- nvinfo : EIATTR_KPARAM_INFO
	.align		4
.L_21523:
        /*0068*/ 	.byte	0x04, 0x17
        /*006a*/ 	.short	(.L_21525 - .L_21524)
.L_21524:
        /*006c*/ 	.word	0x00000000
        /*0070*/ 	.short	0x0001
        /*0072*/ 	.short	0x0004
        /*0074*/ 	.byte	0x00, 0xf0, 0x11, 0x00


	//----- nvinfo : EIATTR_KPARAM_INFO
	.align		4
.L_21525:
        /*0078*/ 	.byte	0x04, 0x17
        /*007a*/ 	.short	(.L_21527 - .L_21526)
.L_21526:
        /*007c*/ 	.word	0x00000000
        /*0080*/ 	.short	0x0000
        /*0082*/ 	.short	0x0000
        /*0084*/ 	.byte	0x00, 0xf0, 0x11, 0x00


	//----- nvinfo : EIATTR_SPARSE_MMA_MASK
	.align		4
.L_21527:
        /*0088*/ 	.byte	0x03, 0x50
        /*008a*/ 	.short	0x0000


	//----- nvinfo : EIATTR_MAXREG_COUNT
	.align		4
        /*008c*/ 	.byte	0x03, 0x1b
        /*008e*/ 	.short	0x00ff


	//----- nvinfo : EIATTR_NUM_BARRIERS
	.align		4
        /*0090*/ 	.byte	0x02, 0x4c
        /*0092*/ 	.byte	0x01
	.zero		1


	//----- nvinfo : EIATTR_ANNOTATIONS
	.align		4
        /*0094*/ 	.byte	0x04, 0x55
        /*0096*/ 	.short	(.L_21529 - .L_21528)


	//   ....[0]....
.L_21528:
        /*0098*/ 	.word	0x00000001
        /*009c*/ 	.byte	0x90, 0x16, 0x00, 0x00, 0x01, 0x00, 0x00, 0x00, 0x60, 0x19, 0x00, 0x00, 0x01, 0x00, 0x00, 0x00
        /*00ac*/ 	.byte	0x80, 0x30, 0x00, 0x00, 0x01, 0x00, 0x00, 0x00, 0x10, 0x32, 0x00, 0x00


	//----- nvinfo : EIATTR_MERCURY_ISA_VERSION
	.align		4
.L_21529:
        /*00b8*/ 	.byte	0x03, 0x5f
        /*00ba*/ 	.short	0x0101


	//----- nvinfo : EIATTR_COOP_GROUP_MASK_REGIDS
	.align		4
        /*00bc*/ 	.byte	0x04, 0x29
        /*00be*/ 	.short	(.L_21531 - .L_21530)


	//   ....[0]....
.L_21530:
        /*00c0*/ 	.word	0xffffffff


	//   ....[1]....
        /*00c4*/ 	.word	0xffffffff


	//   ....[2]....
        /*00c8*/ 	.word	0xffffffff


	//   ....[3]....
        /*00cc*/ 	.word	0xffffffff


	//   ....[4]....
        /*00d0*/ 	.word	0xffffffff


	//   ....[5]....
        /*00d4*/ 	.word	0xffffffff


	//   ....[6]....
        /*00d8*/ 	.word	0xffffffff


	//   ....[7]....
        /*00dc*/ 	.word	0xffffffff


	//   ....[8]....
        /*00e0*/ 	.word	0xffffffff


	//   ....[9]....
        /*00e4*/ 	.word	0xffffffff


	//   ....[10]....
        /*00e8*/ 	.word	0xffffffff


	//   ....[11]....
        /*00ec*/ 	.word	0xffffffff


	//   ....[12]....
        /*00f0*/ 	.word	0xffffffff


	//   ....[13]....
        /*00f4*/ 	.word	0xffffffff


	//   ....[14]....
        /*00f8*/ 	.word	0xffffffff


	//   ....[15]....
        /*00fc*/ 	.word	0xffffffff


	//   ....[16]....
        /*0100*/ 	.word	0xffffffff


	//   ....[17]....
        /*0104*/ 	.word	0xffffffff


	//   ....[18]....
        /*0108*/ 	.word	0xffffffff


	//   ....[19]....
        /*010c*/ 	.word	0xffffffff


	//   ....[20]....
        /*0110*/ 	.word	0xffffffff


	//   ....[21]....
        /*0114*/ 	.word	0xffffffff


	//   ....[22]....
        /*0118*/ 	.word	0xffffffff


	//   ....[23]....
        /*011c*/ 	.word	0xffffffff


	//   ....[24]....
        /*0120*/ 	.word	0xffffffff


	//   ....[25]....
        /*0124*/ 	.word	0xffffffff


	//   ....[26]....
        /*0128*/ 	.word	0xffffffff


	//   ....[27]....
        /*012c*/ 	.word	0xffffffff


	//   ....[28]....
        /*0130*/ 	.word	0xffffffff


	//   ....[29]....
        /*0134*/ 	.word	0xffffffff


	//   ....[30]....
        /*0138*/ 	.word	0xffffffff


	//   ....[31]....
        /*013c*/ 	.word	0xffffffff


	//   ....[32]....
        /*0140*/ 	.word	0xffffffff


	//   ....[33]....
        /*0144*/ 	.word	0xffffffff


	//   ....[34]....
        /*0148*/ 	.word	0xffffffff


	//   ....[35]....
        /*014c*/ 	.word	0xffffffff


	//   ....[36]....
        /*0150*/ 	.word	0xffffffff


	//   ....[37]....
        /*0154*/ 	.word	0xffffffff


	//   ....[38]....
        /*0158*/ 	.word	0xffffffff


	//   ....[39]....
        /*015c*/ 	.word	0xffffffff


	//   ....[40]....
        /*0160*/ 	.word	0xffffffff


	//   ....[41]....
        /*0164*/ 	.word	0xffffffff


	//   ....[42]....
        /*0168*/ 	.word	0xffffffff


	//   ....[43]....
        /*016c*/ 	.word	0xffffffff


	//   ....[44]....
        /*0170*/ 	.word	0xffffffff


	//   ....[45]....
        /*0174*/ 	.word	0xffffffff


	//   ....[46]....
        /*0178*/ 	.word	0xffffffff


	//   ....[47]....
        /*017c*/ 	.word	0xffffffff


	//   ....[48]....
        /*0180*/ 	.word	0xffffffff


	//   ....[49]....
        /*0184*/ 	.word	0x0500001f


	//   ....[50]....
        /*0188*/ 	.word	0x0500001f


	//   ....[51]....
        /*018c*/ 	.word	0x0500001f


	//   ....[52]....
        /*0190*/ 	.word	0x0500001f


	//   ....[53]....
        /*0194*/ 	.word	0x0500001f


	//   ....[54]....
        /*0198*/ 	.word	0x0500001f


	//   ....[55]....
        /*019c*/ 	.word	0x0500001f


	//   ....[56]....
        /*01a0*/ 	.word	0x0500001f


	//   ....[57]....
        /*01a4*/ 	.word	0x0500001f


	//   ....[58]....
        /*01a8*/ 	.word	0x0500001f


	//   ....[59]....
        /*01ac*/ 	.word	0x0500001f


	//   ....[60]....
        /*01b0*/ 	.word	0x0500001f


	//   ....[61]....
        /*01b4*/ 	.word	0x0500001f


	//   ....[62]....
        /*01b8*/ 	.word	0x0500001f


	//   ....[63]....
        /*01bc*/ 	.word	0x0500001f


	//   ....[64]....
        /*01c0*/ 	.word	0x0500001f


	//   ....[65]....
        /*01c4*/ 	.word	0x0500001f


	//   ....[66]....
        /*01c8*/ 	.word	0x0500001f


	//   ....[67]....
        /*01cc*/ 	.word	0x0500001f


	//   ....[68]....
        /*01d0*/ 	.word	0x0500001f


	//   ....[69]....
        /*01d4*/ 	.word	0x0500001f


	//   ....[70]....
        /*01d8*/ 	.word	0x0500001f


	//   ....[71]....
        /*01dc*/ 	.word	0x0500001f


	//   ....[72]....
        /*01e0*/ 	.word	0x0500001f


	//   ....[73]....
        /*01e4*/ 	.word	0x0500001f


	//   ....[74]....
        /*01e8*/ 	.word	0x0500001f


	//   ....[75]....
        /*01ec*/ 	.word	0x0500001f


	//   ....[76]....
        /*01f0*/ 	.word	0x0500001f


	//   ....[77]....
        /*01f4*/ 	.word	0x0500001f


	//   ....[78]....
        /*01f8*/ 	.word	0x0500001f


	//   ....[79]....
        /*01fc*/ 	.word	0x0500001f


	//   ....[80]....
        /*0200*/ 	.word	0x0500001f


	//   ....[81]....
        /*0204*/ 	.word	0x0500001f


	//   ....[82]....
        /*0208*/ 	.word	0x0500001f


	//   ....[83]....
        /*020c*/ 	.word	0x0500001f


	//   ....[84]....
        /*0210*/ 	.word	0x0500001f


	//   ....[85]....
        /*0214*/ 	.word	0x0500001f


	//   ....[86]....
        /*0218*/ 	.word	0x0500001f


	//   ....[87]....
        /*021c*/ 	.word	0x0500001f


	//   ....[88]....
        /*0220*/ 	.word	0x0500001f


	//   ....[89]....
        /*0224*/ 	.word	0x0500001f


	//   ....[90]....
        /*0228*/ 	.word	0x0500001f


	//   ....[91]....
        /*022c*/ 	.word	0x0500001f


	//   ....[92]....
        /*0230*/ 	.word	0x0500001f


	//   ....[93]....
        /*0234*/ 	.word	0x0500001f


	//   ....[94]....
        /*0238*/ 	.word	0x0500001f


	//   ....[95]....
        /*023c*/ 	.word	0x0500001f


	//   ....[96]....
        /*0240*/ 	.word	0x0500001f


	//----- nvinfo : EIATTR_COOP_GROUP_INSTR_OFFSETS
	.align		4
.L_21531:
        /*0244*/ 	.byte	0x04, 0x28
        /*0246*/ 	.short	(.L_21533 - .L_21532)


	//   ....[0]....
.L_21532:
        /*0248*/ 	.word	0x00002550


	//   ....[1]....
        /*024c*/ 	.word	0x000025a0


	//   ....[2]....
        /*0250*/ 	.word	0x000025f0


	//   ....[3]....
        /*0254*/ 	.word	0x00002640


	//   ....[4]....
        /*0258*/ 	.word	0x00002690


	//   ....[5]....
        /*025c*/ 	.word	0x000026e0


	//   ....[6]....
        /*0260*/ 	.word	0x00002750


	//   ....[7]....
        /*0264*/ 	.word	0x000027b0


	//   ....[8]....
        /*0268*/ 	.word	0x00002810


	//   ....[9]....
        /*026c*/ 	.word	0x00002870


	//   ....[10]....
        /*0270*/ 	.word	0x000028d0


	//   ....[11]....
        /*0274*/ 	.word	0x00002930


	//   ....[12]....
        /*0278*/ 	.word	0x00002990


	//   ....[13]....
        /*027c*/ 	.word	0x000029f0


	//   ....[14]....
        /*0280*/ 	.word	0x00002a50


	//   ....[15]....
        /*0284*/ 	.word	0x00002ab0


	//   ....[16]....
        /*0288*/ 	.word	0x00003f00


	//   ....[17]....
        /*028c*/ 	.word	0x00003f50


	//   ....[18]....
        /*0290*/ 	.word	0x00003fa0


	//   ....[19]....
        /*0294*/ 	.word	0x00003ff0


	//   ....[20]....
        /*0298*/ 	.word	0x00004040


	//   ....[21]....
        /*029c*/ 	.word	0x00004090


	//   ....[22]....
        /*02a0*/ 	.word	0x00004100


	//   ....[23]....
        /*02a4*/ 	.word	0x00004160


	//   ....[24]....
        /*02a8*/ 	.word	0x000041c0


	//   ....[25]....
        /*02ac*/ 	.word	0x00004220


	//   ....[26]....
        /*02b0*/ 	.word	0x00004280


	//   ....[27]....
        /*02b4*/ 	.word	0x000042e0


	//   ....[28]....
        /*02b8*/ 	.word	0x00004340


	//   ....[29]....
        /*02bc*/ 	.word	0x000043a0


	//   ....[30]....
        /*02c0*/ 	.word	0x00004400


	//   ....[31]....
        /*02c4*/ 	.word	0x00004460


	//   ....[32]....
        /*02c8*/ 	.word	0x000056b0


	//   ....[33]....
        /*02cc*/ 	.word	0x00005700


	//   ....[34]....
        /*02d0*/ 	.word	0x00005750


	//   ....[35]....
        /*02d4*/ 	.word	0x000057a0


	//   ....[36]....
        /*02d8*/ 	.word	0x000057f0


	//   ....[37]....
        /*02dc*/ 	.word	0x00005860


	//   ....[38]....
        /*02e0*/ 	.word	0x000058c0


	//   ....[39]....
        /*02e4*/ 	.word	0x00005920


	//   ....[40]....
        /*02e8*/ 	.word	0x00005980


	//   ....[41]....
        /*02ec*/ 	.word	0x000059e0


	//   ....[42]....
        /*02f0*/ 	.word	0x00005a40


	//   ....[43]....
        /*02f4*/ 	.word	0x00005aa0


	//   ....[44]....
        /*02f8*/ 	.word	0x00005b00


	//   ....[45]....
        /*02fc*/ 	.word	0x00005b60


	//   ....[46]....
        /*0300*/ 	.word	0x00005bc0


	//   ....[47]....
        /*0304*/ 	.word	0x00005c20


	//   ....[48]....
        /*0308*/ 	.word	0x00005c80


	//   ....[49]....
        /*030c*/ 	.word	0x00006450


	//   ....[50]....
        /*0310*/ 	.word	0x000064d0


	//   ....[51]....
        /*0314*/ 	.word	0x00006550


	//   ....[52]....
        /*0318*/ 	.word	0x000065d0


	//   ....[53]....
        /*031c*/ 	.word	0x00006650


	//   ....[54]....
        /*0320*/ 	.word	0x000066d0


	//   ....[55]....
        /*0324*/ 	.word	0x00006750


	//   ....[56]....
        /*0328*/ 	.word	0x000067d0


	//   ....[57]....
        /*032c*/ 	.word	0x00006850


	//   ....[58]....
        /*0330*/ 	.word	0x000068d0


	//   ....[59]....
        /*0334*/ 	.word	0x00006950


	//   ....[60]....
        /*0338*/ 	.word	0x000069d0


	//   ....[61]....
        /*033c*/ 	.word	0x00006a50


	//   ....[62]....
        /*0340*/ 	.word	0x00006ad0


	//   ....[63]....
        /*0344*/ 	.word	0x00006b50


	//   ....[64]....
        /*0348*/ 	.word	0x00006bd0


	//   ....[65]....
        /*034c*/ 	.word	0x00006c50


	//   ....[66]....
        /*0350*/ 	.word	0x00006cd0


	//   ....[67]....
        /*0354*/ 	.word	0x00006d50


	//   ....[68]....
        /*0358*/ 	.word	0x00006dd0


	//   ....[69]....
        /*035c*/ 	.word	0x00006e50


	//   ....[70]....
        /*0360*/ 	.word	0x00006ed0


	//   ....[71]....
        /*0364*/ 	.word	0x00006f50


	//   ....[72]....
        /*0368*/ 	.word	0x00006fd0


	//   ....[73]....
        /*036c*/ 	.word	0x00007050


	//   ....[74]....
        /*0370*/ 	.word	0x000070d0


	//   ....[75]....
        /*0374*/ 	.word	0x00007150


	//   ....[76]....
        /*0378*/ 	.word	0x000071d0


	//   ....[77]....
        /*037c*/ 	.word	0x00007250


	//   ....[78]....
        /*0380*/ 	.word	0x000072d0


	//   ....[79]....
        /*0384*/ 	.word	0x00007350


	//   ....[80]....
        /*0388*/ 	.word	0x000073d0


	//   ....[81]....
        /*038c*/ 	.word	0x00007440


	//   ....[82]....
        /*0390*/ 	.word	0x000074c0


	//   ....[83]....
        /*0394*/ 	.word	0x00007540


	//   ....[84]....
        /*0398*/ 	.word	0x000075c0


	//   ....[85]....
        /*039c*/ 	.word	0x00007640


	//   ....[86]....
        /*03a0*/ 	.word	0x000076c0


	//   ....[87]....
        /*03a4*/ 	.word	0x00007740


	//   ....[88]....
        /*03a8*/ 	.word	0x000077c0


	//   ....[89]....
        /*03ac*/ 	.word	0x00007840


	//   ....[90]....
        /*03b0*/ 	.word	0x000078c0


	//   ....[91]....
        /*03b4*/ 	.word	0x00007940


	//   ....[92]....
        /*03b8*/ 	.word	0x000079c0


	//   ....[93]....
        /*03bc*/ 	.word	0x00007a40


	//   ....[94]....
        /*03c0*/ 	.word	0x00007ac0


	//   ....[95]....
        /*03c4*/ 	.word	0x00007b40


	//   ....[96]....
        /*03c8*/ 	.word	0x00007bc0


	//----- nvinfo : EIATTR_VRC_CTA_INIT_COUNT
	.align		4
.L_21533:
        /*03cc*/ 	.byte	0x02, 0x4a
	.zero		1
	.zero		1


	//----- nvinfo : EIATTR_EXIT_INSTR_OFFSETS
	.align		4
        /*03d0*/ 	.byte	0x04, 0x1c
        /*03d2*/ 	.short	(.L_21535 - .L_21534)


	//   ....[0]....
.L_21534:
        /*03d4*/ 	.word	0x000007b0


	//   ....[1]....
        /*03d8*/ 	.word	0x00005ed0


	//   ....[2]....
        /*03dc*/ 	.word	0x00006200


	//   ....[3]....
        /*03e0*/ 	.word	0x00006400


	//----- nvinfo : EIATTR_MAX_THREADS
	.align		4
.L_21535:
        /*03e4*/ 	.byte	0x04, 0x05
        /*03e6*/ 	.short	(.L_21537 - .L_21536)
.L_21536:
        /*03e8*/ 	.word	0x00000100
        /*03ec*/ 	.word	0x00000001
        /*03f0*/ 	.word	0x00000001


	//----- nvinfo : EIATTR_CRS_STACK_SIZE
	.align		4
.L_21537:
        /*03f4*/ 	.byte	0x04, 0x1e
        /*03f6*/ 	.short	(.L_21539 - .L_21538)
.L_21538:
        /*03f8*/ 	.word	0x00000000


	//----- nvinfo : EIATTR_CBANK_PARAM_SIZE
	.align		4
.L_21539:
        /*03fc*/ 	.byte	0x03, 0x19
        /*03fe*/ 	.short	0x0030


	//----- nvinfo : EIATTR_PARAM_CBANK
	.align		4
        /*0400*/ 	.byte	0x04, 0x0a
        /*0402*/ 	.short	(.L_21541 - .L_21540)
	.align		4
.L_21540:
        /*0404*/ 	.word	index@(.nv.constant0._Z9cuda_gemmIiLi256ELi1ELi1ELi32ELi16ELi16ELi32ELi1ELi0EEviiiPT_S1_S1_ii)
        /*0408*/ 	.short	0x0380
        /*040a*/ 	.short	0x0030


	//----- nvinfo : EIATTR_SW_WAR
	.align		4
.L_21541:
        /*040c*/ 	.byte	0x04, 0x36
        /*040e*/ 	.short	(.L_21543 - .L_21542)
.L_21542:
        /*0410*/ 	.word	0x00000008
.L_21543:


//--------------------- .nv.info._Z9cuda_gemmIiLi256ELi1ELi1ELi32ELi16ELi16ELi32ELi0ELi1EEviiiPT_S1_S1_ii --------------------------
	.section	.nv.info._Z9cuda_gemmIiLi256ELi1ELi1ELi32ELi16ELi16ELi32ELi0ELi1EEviiiPT_S1_S1_ii,"",@"SHT_CUDA_INFO"
	.sectionflags	@""
	.align	4


	//----- nvinfo : EIATTR_CUDA_API_VERSION
	.align		4
        /*0000*/ 	.byte	0x04, 0x37
        /*0002*/ 	.short	(.L_21545 - .L_21544)
.L_21544:
        /*0004*/ 	.word	0x00000082


	//----- nvinfo : EIATTR_KPARAM_INFO
	.align		4
.L_21545:
        /*0008*/ 	.byte	0x04, 0x17
        /*000a*/ 	.short	(.L_21547 - .L_21546)
.L_21546:
        /*000c*/ 	.word	0x00000000
        /*0010*/ 	.short	0x0007
        /*0012*/ 	.short	0x002c
        /*0014*/ 	.byte	0x00, 0xf0, 0x11, 0x00


	//----- nvinfo : EIATTR_KPARAM_INFO
	.align		4
.L_21547:
        /*0018*/ 	.byte	0x04, 0x17
        /*001a*/ 	.short	(.L_21549 - .L_21548)
.L_21548:
        /*001c*/ 	.word	0x00000000
        /*0020*/ 	.short	0x0006
        /*0022*/ 	.short	0x0028
        /*0024*/ 	.byte	0x00, 0xf0, 0x11, 0x00


	//----- nvinfo : EIATTR_KPARAM_INFO
	.align		4
.L_21549:
        /*0028*/ 	.byte	0x04, 0x17
        /*002a*/ 	.short	(.L_21551 - .L_21550)
.L_21550:
        /*002c*/ 	.word	0x00000000
        /*0030*/ 	.short	0x0005
        /*0032*/ 	.short	0x0020
        /*0034*/ 	.byte	0x00, 0xf5, 0x21, 0x00


	//----- nvinfo : EIATTR_KPARAM_INFO
	.align		4
.L_21551:
        /*0038*/ 	.byte	0x04, 0x17
        /*003a*/ 	.short	(.L_21553 - .L_21552)
.L_21552:
        /*003c*/ 	.word	0x00000000
        /*0040*/ 	.short	0x0004
        /*0042*/ 	.short	0x0018
        /*0044*/ 	.byte	0x00, 0xf5, 0x21, 0x00


	//----- nvinfo : EIATTR_KPARAM_INFO
	.align		4
.L_21553:
        /*0048*/ 	.byte	0x04, 0x17
        /*004a*/ 	.short	(.L_21555 - .L_21554)
.L_21554:
        /*004c*/ 	.word	0x00000000
        /*0050*/ 	.short	0x0003
        /*0052*/ 	.short	0x0010
        /*0054*/ 	.byte	0x00, 0xf5, 0x21, 0x00


	//----- nvinfo : EIATTR_KPARAM_INFO
	.align		4
.L_21555:
        /*0058*/ 	.byte	0x04, 0x17
        /*005a*/ 	.short	(.L_21557 - .L_21556)
.L_21556:
        /*005c*/ 	.word	0x00000000
        /*0060*/ 	.short	0x0002
        /*0062*/ 	.short	0x0008
        /*0064*/ 	.byte	0x00, 0xf0, 0x11, 0x00


	//----- nvinfo : EIATTR_KPARAM_INFO
	.align		4
.L_21557:
        /*0068*/ 	.byte	0x04, 0x17
        /*006a*/ 	.short	(.L_21559 - .L_21558)
.L_21558:
        /*006c*/ 	.word	0x00000000
        /*0070*/ 	.short	0x0001
        /*0072*/ 	.short	0x0004
        /*0074*/ 	.byte	0x00, 0xf0, 0x11, 0x00


	//----- nvinfo : EIATTR_KPARAM_INFO
	.align		4
.L_21559:
        /*0078*/ 	.byte	0x04, 0x17
        /*007a*/ 	.short	(.L_21561 - .L_21560)
.L_21560:
        /*007c*/ 	.word	0x00000000
        /*0080*/ 	.short	0x0000
        /*0082*/ 	.short	0x0000
        /*0084*/ 	.byte	0x00, 0xf0, 0x11, 0x00


	//----- nvinfo : EIATTR_SPARSE_MMA_MASK
	.align		4
.L_21561:
        /*0088*/ 	.byte	0x03, 0x50
        /*008a*/ 	.short	0x0000


	//----- nvinfo : EIATTR_MAXREG_COUNT
	.align		4
        /*008c*/ 	.byte	0x03, 0x1b
        /*008e*/ 	.short	0x00ff


	//----- nvinfo : EIATTR_NUM_BARRIERS
	.align		4
        /*0090*/ 	.byte	0x02, 0x4c
        /*0092*/ 	.byte	0x01
	.zero		1


	//----- nvinfo : EIATTR_MERCURY_ISA_VERSION
	.align		4
        /*0094*/ 	.byte	0x03, 0x5f
        /*0096*/ 	.short	0x0101


	//----- nvinfo : EIATTR_COOP_GROUP_MASK_REGIDS
	.align		4
        /*0098*/ 	.byte	0x04, 0x29
        /*009a*/ 	.short	(.L_21563 - .L_21562)


	//   ....[0]....
.L_21562:
        /*009c*/ 	.word	0xffffffff


	//   ....[1]....
        /*00a0*/ 	.word	0xffffffff


	//   ....[2]....
        /*00a4*/ 	.word	0xffffffff


	//   ....[3]....
        /*00a8*/ 	.word	0xffffffff


	//   ....[4]....
        /*00ac*/ 	.word	0xffffffff


	//   ....[5]....
        /*00b0*/ 	.word	0xffffffff


	//   ....[6]....
        /*00b4*/ 	.word	0xffffffff


	//   ....[7]....
        /*00b8*/ 	.word	0xffffffff


	//   ....[8]....
        /*00bc*/ 	.word	0xffffffff


	//   ....[9]....
        /*00c0*/ 	.word	0xffffffff


	//   ....[10]....
        /*00c4*/ 	.word	0xffffffff


	//   ....[11]....
        /*00c8*/ 	.word	0xffffffff


	//   ....[12]....
        /*00cc*/ 	.word	0xffffffff


	//   ....[13]....
        /*00d0*/ 	.word	0xffffffff


	//   ....[14]....
        /*00d4*/ 	.word	0xffffffff


	//   ....[15]....
        /*00d8*/ 	.word	0xffffffff


	//   ....[16]....
        /*00dc*/ 	.word	0x05000000


	//   ....[17]....
        /*00e0*/ 	.word	0x05000000


	//   ....[18]....
        /*00e4*/ 	.word	0x05000000


	//   ....[19]....
        /*00e8*/ 	.word	0x05000000


	//   ....[20]....
        /*00ec*/ 	.word	0x05000000


	//   ....[21]....
        /*00f0*/ 	.word	0x05000000


	//   ....[22]....
        /*00f4*/ 	.word	0x05000000


	//   ....[23]....
        /*00f8*/ 	.word	0x05000000


	//   ....[24]....
        /*00fc*/ 	.word	0x05000000


	//   ....[25]....
        /*0100*/ 	.word	0x05000000


	//   ....[26]....
        /*0104*/ 	.word	0x05000000


	//   ....[27]....
        /*0108*/ 	.word	0x05000000


	//   ....[28]....
        /*010c*/ 	.word	0x05000000


	//   ....[29]....
        /*0110*/ 	.word	0x05000000


	//   ....[30]....
        /*0114*/ 	.word	0x05000000


	//   ....[31]....
        /*0118*/ 	.word	0x05000000


	//----- nvinfo : EIATTR_COOP_GROUP_INSTR_OFFSETS
	.align		4
.L_21563:
        /*011c*/ 	.byte	0x04, 0x28
        /*011e*/ 	.short	(.L_21565 - .L_21564)


	//   ....[0]....
.L_21564:
        /*0120*/ 	.word	0x000011c0


	//   ....[1]....
        /*0124*/ 	.word	0x000011d0


	//   ....[2]....
        /*0128*/ 	.word	0x00001200


	//   ....[3]....
        /*012c*/ 	.word	0x00001210


	//   ....[4]....
        /*0130*/ 	.word	0x00001230


	//   ....[5]....
        /*0134*/ 	.word	0x00001250


	//   ....[6]....
        /*0138*/ 	.word	0x00001270


	//   ....[7]....
        /*013c*/ 	.word	0x00001290


	//   ....[8]....
        /*0140*/ 	.word	0x000012b0


	//   ....[9]....
        /*0144*/ 	.word	0x000012d0


	//   ....[10]....
        /*0148*/ 	.word	0x000012f0


	//   ....[11]....
        /*014c*/ 	.word	0x00001310


	//   ....[12]....
        /*0150*/ 	.word	0x00001330


	//   ....[13]....
        /*0154*/ 	.word	0x00001350


	//   ....[14]....
        /*0158*/ 	.word	0x00001370


	//   ....[15]....
        /*015c*/ 	.word	0x00001390


	//   ....[16]....
        /*0160*/ 	.word	0x00001b60


	//   ....[17]....
        /*0164*/ 	.word	0x00001bf0


	//   ....[18]....
        /*0168*/ 	.word	0x00001c50


	//   ....[19]....
        /*016c*/ 	.word	0x00001cc0


	//   ....[20]....
        /*0170*/ 	.word	0x00001d30


	//   ....[21]....
        /*0174*/ 	.word	0x00001da0


	//   ....[22]....
        /*0178*/ 	.word	0x00001e10


	//   ....[23]....
        /*017c*/ 	.word	0x00001e80


	//   ....[24]....
        /*0180*/ 	.word	0x00001ef0


	//   ....[25]....
        /*0184*/ 	.word	0x00001f60


	//   ....[26]....
        /*0188*/ 	.word	0x00001fd0


	//   ....[27]....
        /*018c*/ 	.word	0x00002040


	//   ....[28]....
        /*0190*/ 	.word	0x000020b0


	//   ....[29]....
        /*0194*/ 	.word	0x00002120


	//   ....[30]....
        /*0198*/ 	.word	0x00002190


	//   ....[31]....
        /*019c*/ 	.word	0x00002200


	//----- nvinfo : EIATTR_VRC_CTA_INIT_COUNT
	.align		4
.L_21565:
        /*01a0*/ 	.byte	0x02, 0x4a
	.zero		1
	.zero		1


	//----- nvinfo : EIATTR_EXIT_INSTR_OFFSETS
	.align		4
        /*01a4*/ 	.byte	0x04, 0x1c
        /*01a6*/ 	.short	(.L_21567 - .L_21566)


	//   ....[0]....
.L_21566:
        /*01a8*/ 	.word	0x000006d0


	//   ....[1]....
        /*01ac*/ 	.word	0x00001470


	//   ....[2]....
        /*01b0*/ 	.word	0x00001830


	//   ....[3]....
        /*01b4*/ 	.word	0x00001b00


	//----- nvinfo : EIATTR_MAX_THREADS
	.align		4
.L_21567:
        /*01b8*/ 	.byte	0x04, 0x05
        /*01ba*/ 	.short	(.L_21569 - .L_21568)
.L_21568:
        /*01bc*/ 	.word	0x00000100
        /*01c0*/ 	.word	0x00000001
        /*01c4*/ 	.word	0x00000001


	//----- nvinfo : EIATTR_CRS_STACK_SIZE
	.align		4
.L_21569:
        /*01c8*/ 	.byte	0x04, 0x1e
        /*01ca*/ 	.short	(.L_21571 - .L_21570)
.L_21570:
        /*01cc*/ 	.word	0x00000000


	//----- nvinfo : EIATTR_CBANK_PARAM_SIZE
	.align		4
.L_21571:
        /*01d0*/ 	.byte	0x03, 0x19
        /*01d2*/ 	.short	0x0030


	//----- nvinfo : EIATTR_PARAM_CBANK
	.align		4
        /*01d4*/ 	.byte	0x04, 0x0a
        /*01d6*/ 	.short	(.L_21573 - .L_21572)
	.align		4
.L_21572:
        /*01d8*/ 	.word	index@(.nv.constant0._Z9cuda_gemmIiLi256ELi1ELi1ELi32ELi16ELi16ELi32ELi0ELi1EEviiiPT_S1_S1_ii)
        /*01dc*/ 	.short	0x0380
        /*01de*/ 	.short	0x0030


	//----- nvinfo : EIATTR_SW_WAR
	.align		4
.L_21573:
        /*01e0*/ 	.byte	0x04, 0x36
        /*01e2*/ 	.short	(.L_21575 - .L_21574)
.L_21574:
        /*01e4*/ 	.word	0x00000008
.L_21575:


//--------------------- .nv.info._Z9cuda_gemmIiLi256ELi1ELi1ELi32ELi16ELi16ELi32ELi0ELi0EEviiiPT_S1_S1_ii --------------------------
	.section	.nv.info._Z9cuda_gemmIiLi256ELi1ELi1ELi32ELi16ELi16ELi32ELi0ELi0EEviiiPT_S1_S1_ii,"",@"SHT_CUDA_INFO"
	.sectionflags	@""
	.align	4


	//----- nvinfo : EIATTR_CUDA_API_VERSION
	.align		4
        /*0000*/ 	.byte	0x04, 0x37
        /*0002*/ 	.short	(.L_21577 - .L_21576)
.L_21576:
        /*0004*/ 	.word	0x00000082


	//----- nvinfo : EIATTR_KPARAM_INFO
	.align		4
.L_21577:
        /*0008*/ 	.byte	0x04, 0x17
        /*000a*/ 	.short	(.L_21579 - .L_21578)
.L_21578:
        /*000c*/ 	.word	0x00000000
        /*0010*/ 	.short	0x0007
        /*0012*/ 	.short	0x002c
        /*0014*/ 	.byte	0x00, 0xf0, 0x11, 0x00


	//----- nvinfo : EIATTR_KPARAM_INFO
	.align		4
.L_21579:
        /*0018*/ 	.byte	0x04, 0x17
        /*001a*/ 	.short	(.L_21581 - .L_21580)
.L_21580:
        /*001c*/ 	.word	0x00000000
        /*0020*/ 	.short	0x0006
        /*0022*/ 	.short	0x0028
        /*0024*/ 	.byte	0x00, 0xf0, 0x11, 0x00


	//----- nvinfo : EIATTR_KPARAM_INFO
	.align		4
.L_21581:
        /*0028*/ 	.byte	0x04, 0x17
        /*002a*/ 	.short	(.L_21583 - .L_21582)
.L_21582:
        /*002c*/ 	.word	0x00000000
        /*0030*/ 	.short	0x0005
        /*0032*/ 	.short	0x0020
        /*0034*/ 	.byte	0x00, 0xf5, 0x21, 0x00


	//----- nvinfo : EIATTR_KPARAM_INFO
	.align		4
.L_21583:
        /*0038*/ 	.byte	0x04, 0x17
        /*003a*/ 	.short	(.L_21585 - .L_21584)
.L_21584:
        /*003c*/ 	.word	0x00000000
        /*0040*/ 	.short	0x0004
        /*0042*/ 	.short	0x0018
        /*0044*/ 	.byte	0x00, 0xf5, 0x21, 0x00


	//----- nvinfo : EIATTR_KPARAM_INFO
	.align		4
.L_21585:
        /*0048*/ 	.byte	0x04, 0x17
        /*004a*/ 	.short	(.L_21587 - .L_21586)
.L_21586:
        /*004c*/ 	.word	0x00000000
        /*0050*/ 	.short	0x0003
        /*0052*/ 	.short	0x0010
        /*0054*/ 	.byte	0x00, 0xf5, 0x21, 0x00


	//----- nvinfo : EIATTR_KPARAM_INFO
	.align		4
.L_21587:
        /*0058*/ 	.byte	0x04, 0x17
        /*005a*/ 	.short	(.L_21589 - .L_21588)
.L_21588:
        /*005c*/ 	.word	0x00000000
        /*0060*/ 	.short	0x0002
        /*0062*/ 	.short	0x0008
        /*0064*/ 	.byte	0x00, 0xf0, 0x11, 0x00


	//----- nvinfo : EIATTR_KPARAM_INFO
	.align		4
.L_21589:
        /*0068*/ 	.byte	0x04, 0x17
        /*006a*/ 	.short	(.L_21591 - .L_21590)
.L_21590:
        /*006c*/ 	.word	0x00000000
        /*0070*/ 	.short	0x0001
        /*0072*/ 	.short	0x0004
        /*0074*/ 	.byte	0x00, 0xf0, 0x11, 0x00


	//----- nvinfo : EIATTR_KPARAM_INFO
	.align		4
.L_21591:
        /*0078*/ 	.byte	0x04, 0x17
        /*007a*/ 	.short	(.L_21593 - .L_21592)
.L_21592:
        /*007c*/ 	.word	0x00000000
        /*0080*/ 	.short	0x0000
        /*0082*/ 	.short	0x0000
        /*0084*/ 	.byte	0x00, 0xf0, 0x11, 0x00


	//----- nvinfo : EIATTR_SPARSE_MMA_MASK
	.align		4
.L_21593:
        /*0088*/ 	.byte	0x03, 0x50
        /*008a*/ 	.short	0x0000


	//----- nvinfo : EIATTR_MAXREG_COUNT
	.align		4
        /*008c*/ 	.byte	0x03, 0x1b
        /*008e*/ 	.short	0x00ff


	//----- nvinfo : EIATTR_NUM_BARRIERS
	.align		4
        /*0090*/ 	.byte	0x02, 0x4c
        /*0092*/ 	.byte	0x01
	.zero		1


	//----- nvinfo : EIATTR_MERCURY_ISA_VERSION
	.align		4
        /*0094*/ 	.byte	0x03, 0x5f
        /*0096*/ 	.short	0x0101


	//----- nvinfo : EIATTR_COOP_GROUP_MASK_REGIDS
	.align		4
        /*0098*/ 	.byte	0x04, 0x29
        /*009a*/ 	.short	(.L_21595 - .L_21594)


	//   ....[0]....
.L_21594:
        /*009c*/ 	.word	0xffffffff


	//   ....[1]....
        /*00a0*/ 	.word	0xffffffff


	//   ....[2]....
        /*00a4*/ 	.word	0xffffffff


	//   ....[3]....
        /*00a8*/ 	.word	0xffffffff


	//   ....[4]....
        /*00ac*/ 	.word	0xffffffff


	//   ....[5]....
        /*00b0*/ 	.word	0xffffffff


	//   ....[6]....
        /*00b4*/ 	.word	0xffffffff


	//   ....[7]....
        /*00b8*/ 	.word	0xffffffff


	//   ....[8]....
        /*00bc*/ 	.word	0xffffffff


	//   ....[9]....
        /*00c0*/ 	.word	0xffffffff


	//   ....[10]....
        /*00c4*/ 	.word	0xffffffff


	//   ....[11]....
        /*00c8*/ 	.word	0xffffffff


	//   ....[12]....
        /*00cc*/ 	.word	0xffffffff


	//   ....[13]....
        /*00d0*/ 	.word	0xffffffff


	//   ....[14]....
        /*00d4*/ 	.word	0xffffffff


	//   ....[15]....
        /*00d8*/ 	.word	0xffffffff


	//   ....[16]....
        /*00dc*/ 	.word	0xffffffff


	//   ....[17]....
        /*00e0*/ 	.word	0xffffffff


	//   ....[18]....
        /*00e4*/ 	.word	0xffffffff


	//   ....[19]....
        /*00e8*/ 	.word	0xffffffff


	//   ....[20]....
        /*00ec*/ 	.word	0xffffffff


	//   ....[21]....
        /*00f0*/ 	.word	0xffffffff


	//   ....[22]....
        /*00f4*/ 	.word	0xffffffff


	//   ....[23]....
        /*00f8*/ 	.word	0xffffffff


	//   ....[24]....
        /*00fc*/ 	.word	0xffffffff


	//   ....[25]....
        /*0100*/ 	.word	0xffffffff


	//   ....[26]....
        /*0104*/ 	.word	0xffffffff


	//   ....[27]....
        /*0108*/ 	.word	0xffffffff


	//   ....[28]....
        /*010c*/ 	.word	0xffffffff


	//   ....[29]....
        /*0110*/ 	.word	0xffffffff


	//   ....[30]....
        /*0114*/ 	.word	0xffffffff


	//   ....[31]....
        /*0118*/ 	.word	0xffffffff


	//   ....[32]....
        /*011c*/ 	.word	0xffffffff


	//   ....[33]....
        /*0120*/ 	.word	0xffffffff


	//   ....[34]....
        /*0124*/ 	.word	0xffffffff


	//   ....[35]....
        /*0128*/ 	.word	0xffffffff


	//   ....[36]....
        /*012c*/ 	.word	0xffffffff


	//   ....[37]....
        /*0130*/ 	.word	0xffffffff


	//   ....[38]....
        /*0134*/ 	.word	0xffffffff


	//   ....[39]....
        /*0138*/ 	.word	0xffffffff


	//   ....[40]....
        /*013c*/ 	.word	0xffffffff


	//   ....[41]....
        /*0140*/ 	.word	0xffffffff


	//   ....[42]....
        /*0144*/ 	.word	0xffffffff


	//   ....[43]....
        /*0148*/ 	.word	0xffffffff


	//   ....[44]....
        /*014c*/ 	.word	0xffffffff


	//   ....[45]....
        /*0150*/ 	.word	0xffffffff


	//   ....[46]....
        /*0154*/ 	.word	0xffffffff


	//   ....[47]....
        /*0158*/ 	.word	0xffffffff


	//   ....[48]....
        /*015c*/ 	.word	0xffffffff


	//   ....[49]....
        /*0160*/ 	.word	0x0500001f


	//   ....[50]....
        /*0164*/ 	.word	0x0500001f


	//   ....[51]....
        /*0168*/ 	.word	0x0500001f


	//   ....[52]....
        /*016c*/ 	.word	0x0500001f


	//   ....[53]....
        /*0170*/ 	.word	0x0500001f


	//   ....[54]....
        /*0174*/ 	.word	0x0500001f


	//   ....[55]....
        /*0178*/ 	.word	0x0500001f


	//   ....[56]....
        /*017c*/ 	.word	0x0500001f


	//   ....[57]....
        /*0180*/ 	.word	0x0500001f


	//   ....[58]....
        /*0184*/ 	.word	0x0500001f


	//   ....[59]....
        /*0188*/ 	.word	0x0500001f


	//   ....[60]....
        /*018c*/ 	.word	0x0500001f


	//   ....[61]....
        /*0190*/ 	.word	0x0500001f


	//   ....[62]....
        /*0194*/ 	.word	0x0500001f


	//   ....[63]....
        /*0198*/ 	.word	0x0500001f


	//   ....[64]....
        /*019c*/ 	.word	0x0500001f


	//   ....[65]....
        /*01a0*/ 	.word	0x0500001f


	//   ....[66]....
        /*01a4*/ 	.word	0x0500001f


	//   ....[67]....
        /*01a8*/ 	.word	0x0500001f


	//   ....[68]....
        /*01ac*/ 	.word	0x0500001f


	//   ....[69]....
        /*01b0*/ 	.word	0x0500001f


	//   ....[70]....
        /*01b4*/ 	.word	0x0500001f


	//   ....[71]....
        /*01b8*/ 	.word	0x0500001f


	//   ....[72]....
        /*01bc*/ 	.word	0x0500001f


	//   ....[73]....
        /*01c0*/ 	.word	0x0500001f


	//   ....[74]....
        /*01c4*/ 	.word	0x0500001f


	//   ....[75]....
        /*01c8*/ 	.word	0x0500001f


	//   ....[76]....
        /*01cc*/ 	.word	0x0500001f


	//   ....[77]....
        /*01d0*/ 	.word	0x0500001f


	//   ....[78]....
        /*01d4*/ 	.word	0x0500001f


	//   ....[79]....
        /*01d8*/ 	.word	0x0500001f


	//   ....[80]....
        /*01dc*/ 	.word	0x0500001f


	//   ....[81]....
        /*01e0*/ 	.word	0x0500001f


	//   ....[82]....
        /*01e4*/ 	.word	0x0500001f


	//   ....[83]....
        /*01e8*/ 	.word	0x0500001f


	//   ....[84]....
        /*01ec*/ 	.word	0x0500001f


	//   ....[85]....
        /*01f0*/ 	.word	0x0500001f


	//   ....[86]....
        /*01f4*/ 	.word	0x0500001f


	//   ....[87]....
        /*01f8*/ 	.word	0x0500001f


	//   ....[88]....
        /*01fc*/ 	.word	0x0500001f


	//   ....[89]....
        /*0200*/ 	.word	0x0500001f


	//   ....[90]....
        /*0204*/ 	.word	0x0500001f


	//   ....[91]....
        /*0208*/ 	.word	0x0500001f


	//   ....[92]....
        /*020c*/ 	.word	0x0500001f


	//   ....[93]....
        /*0210*/ 	.word	0x0500001f


	//   ....[94]....
        /*0214*/ 	.word	0x0500001f


	//   ....[95]....
        /*0218*/ 	.word	0x0500001f


	//   ....[96]....
        /*021c*/ 	.word	0x0500001f


	//----- nvinfo : EIATTR_COOP_GROUP_INSTR_OFFSETS
	.align		4
.L_21595:
        /*0220*/ 	.byte	0x04, 0x28
        /*0222*/ 	.short	(.L_21597 - .L_21596)


	//   ....[0]....
.L_21596:
        /*0224*/ 	.word	0x00002610


	//   ....[1]....
        /*0228*/ 	.word	0x00002660


	//   ....[2]....
        /*022c*/ 	.word	0x000026b0


	//   ....[3]....
        /*0230*/ 	.word	0x00002700


	//   ....[4]....
        /*0234*/ 	.word	0x00002750


	//   ....[5]....
        /*0238*/ 	.word	0x000027a0


	//   ....[6]....
        /*023c*/ 	.word	0x00002820


	//   ....[7]....
        /*0240*/ 	.word	0x00002880


	//   ....[8]....
        /*0244*/ 	.word	0x000028e0


	//   ....[9]....
        /*0248*/ 	.word	0x00002940


	//   ....[10]....
        /*024c*/ 	.word	0x000029a0


	//   ....[11]....
        /*0250*/ 	.word	0x00002a00


	//   ....[12]....
        /*0254*/ 	.word	0x00002a60


	//   ....[13]....
        /*0258*/ 	.word	0x00002ac0


	//   ....[14]....
        /*025c*/ 	.word	0x00002b20


	//   ....[15]....
        /*0260*/ 	.word	0x00002b80


	//   ....[16]....
        /*0264*/ 	.word	0x00004080


	//   ....[17]....
        /*0268*/ 	.word	0x000040d0


	//   ....[18]....
        /*026c*/ 	.word	0x00004120


	//   ....[19]....
        /*0270*/ 	.word	0x00004170


	//   ....[20]....
        /*0274*/ 	.word	0x000041c0


	//   ....[21]....
        /*0278*/ 	.word	0x00004210


	//   ....[22]....
        /*027c*/ 	.word	0x00004290


	//   ....[23]....
        /*0280*/ 	.word	0x000042f0


	//   ....[24]....
        /*0284*/ 	.word	0x00004350


	//   ....[25]....
        /*0288*/ 	.word	0x000043b0


	//   ....[26]....
        /*028c*/ 	.word	0x00004410


	//   ....[27]....
        /*0290*/ 	.word	0x00004470


	//   ....[28]....
        /*0294*/ 	.word	0x000044d0


	//   ....[29]....
        /*0298*/ 	.word	0x00004530


	//   ....[30]....
        /*029c*/ 	.word	0x00004590


	//   ....[31]....
        /*02a0*/ 	.word	0x000045f0


	//   ....[32]....
        /*02a4*/ 	.word	0x00005840


	//   ....[33]....
        /*02a8*/ 	.word	0x00005890


	//   ....[34]....
        /*02ac*/ 	.word	0x000058e0


	//   ....[35]....
        /*02b0*/ 	.word	0x00005930


	//   ....[36]....
        /*02b4*/ 	.word	0x00005980


	//   ....[37]....
        /*02b8*/ 	.word	0x00005a00


	//   ....[38]....
        /*02bc*/ 	.word	0x00005a60


	//   ....[39]....
        /*02c0*/ 	.word	0x00005ac0


	//   ....[40]....
        /*02c4*/ 	.word	0x00005b20


	//   ....[41]....
        /*02c8*/ 	.word	0x00005b80


	//   ....[42]....
        /*02cc*/ 	.word	0x00005be0


	//   ....[43]....
        /*02d0*/ 	.word	0x00005c40


	//   ....[44]....
        /*02d4*/ 	.word	0x00005ca0


	//   ....[45]....
        /*02d8*/ 	.word	0x00005d00


	//   ....[46]....
        /*02dc*/ 	.word	0x00005d60


	//   ....[47]....
        /*02e0*/ 	.word	0x00005dc0


	//   ....[48]....
        /*02e4*/ 	.word	0x00005e10


	//   ....[49]....
        /*02e8*/ 	.word	0x00006ef0


	//   ....[50]....
        /*02ec*/ 	.word	0x00006f70


	//   ....[51]....
        /*02f0*/ 	.word	0x00006ff0


	//   ....[52]....
        /*02f4*/ 	.word	0x00007070


	//   ....[53]....
        /*02f8*/ 	.word	0x000070f0


	//   ....[54]....
        /*02fc*/ 	.word	0x00007170


	//   ....[55]....
        /*0300*/ 	.word	0x000071f0


	//   ....[56]....
        /*0304*/ 	.word	0x00007270


	//   ....[57]....
        /*0308*/ 	.word	0x000072f0


	//   ....[58]....
        /*030c*/ 	.word	0x00007370


	//   ....[59]....
        /*0310*/ 	.word	0x000073f0


	//   ....[60]....
        /*0314*/ 	.word	0x00007470


	//   ....[61]....
        /*0318*/ 	.word	0x000074f0


	//   ....[62]....
        /*031c*/ 	.word	0x00007570


	//   ....[63]....
        /*0320*/ 	.word	0x000075f0


	//   ....[64]....
        /*0324*/ 	.word	0x00007670


	//   ....[65]....
        /*0328*/ 	.word	0x000076f0


	//   ....[66]....
        /*032c*/ 	.word	0x00007770


	//   ....[67]....
        /*0330*/ 	.word	0x000077f0


	//   ....[68]....
        /*0334*/ 	.word	0x00007870


	//   ....[69]....
        /*0338*/ 	.word	0x000078f0


	//   ....[70]....
        /*033c*/ 	.word	0x00007970


	//   ....[71]....
        /*0340*/ 	.word	0x000079f0


	//   ....[72]....
        /*0344*/ 	.word	0x00007a70


	//   ....[73]....
        /*0348*/ 	.word	0x00007af0


	//   ....[74]....
        /*034c*/ 	.word	0x00007b70


	//   ....[75]....
        /*0350*/ 	.word	0x00007bf0


	//   ....[76]....
        /*0354*/ 	.word	0x00007c70


	//   ....[77]....
        /*0358*/ 	.word	0x00007cf0


	//   ....[78]....
        /*035c*/ 	.word	0x00007d70


	//   ....[79]....
        /*0360*/ 	.word	0x00007df0


	//   ....[80]....
        /*0364*/ 	.word	0x00007e70


	//   ....[81]....
        /*0368*/ 	.word	0x00007ee0


	//   ....[82]....
        /*036c*/ 	.word	0x00007f60


	//   ....[83]....
        /*0370*/ 	.word	0x00007fe0


	//   ....[84]....
        /*0374*/ 	.word	0x00008060


	//   ....[85]....
        /*0378*/ 	.word	0x000080e0


	//   ....[86]....
        /*037c*/ 	.word	0x00008160


	//   ....[87]....
        /*0380*/ 	.word	0x000081e0


	//   ....[88]....
        /*0384*/ 	.word	0x00008260


	//   ....[89]....
        /*0388*/ 	.word	0x000082e0


	//   ....[90]....
        /*038c*/ 	.word	0x00008360


	//   ....[91]....
        /*0390*/ 	.word	0x000083e0


	//   ....[92]....
        /*0394*/ 	.word	0x00008460


	//   ....[93]....
        /*0398*/ 	.word	0x000084e0


	//   ....[94]....
        /*039c*/ 	.word	0x00008560


	//   ....[95]....
        /*03a0*/ 	.word	0x000085e0


	//   ....[96]....
        /*03a4*/ 	.word	0x00008660


	//----- nvinfo : EIATTR_VRC_CTA_INIT_COUNT
	.align		4
.L_21597:
        /*03a8*/ 	.byte	0x02, 0x4a
	.zero		1
	.zero		1


	//----- nvinfo : EIATTR_EXIT_INSTR_OFFSETS
	.align		4
        /*03ac*/ 	.byte	0x04, 0x1c
        /*03ae*/ 	.short	(.L_21599 - .L_21598)


	//   ....[0]....
.L_21598:
        /*03b0*/ 	.word	0x00000790


	//   ....[1]....
        /*03b4*/ 	.word	0x00006060


	//   ....[2]....
        /*03b8*/ 	.word	0x00006700


	//   ....[3]....
        /*03bc*/ 	.word	0x00006ea0


	//----- nvinfo : EIATTR_MAX_THREADS
	.align		4
.L_21599:
        /*03c0*/ 	.byte	0x04, 0x05
        /*03c2*/ 	.short	(.L_21601 - .L_21600)
.L_21600:
        /*03c4*/ 	.word	0x00000100
        /*03c8*/ 	.word	0x00000001
        /*03cc*/ 	.word	0x00000001


	//----- nvinfo : EIATTR_CRS_STACK_SIZE
	.align		4
.L_21601:
        /*03d0*/ 	.byte	0x04, 0x1e
        /*03d2*/ 	.short	(.L_21603 - .L_21602)
.L_21602:
        /*03d4*/ 	.word	0x00000000


	//----- nvinfo : EIATTR_CBANK_PARAM_SIZE
	.align		4
.L_21603:
        /*03d8*/ 	.byte	0x03, 0x19
        /*03da*/ 	.short	0x0030


	//----- nvinfo : EIATTR_PARAM_CBANK
	.align		4
        /*03dc*/ 	.byte	0x04, 0x0a
        /*03de*/ 	.short	(.L_21605 - .L_21604)
	.align		4
.L_21604:
        /*03e0*/ 	.word	index@(.nv.constant0._Z9cuda_gemmIiLi256ELi1ELi1ELi32ELi16ELi16ELi32ELi0ELi0EEviiiPT_S1_S1_ii)
        /*03e4*/ 	.short	0x0380
        /*03e6*/ 	.short	0x0030


	//----- nvinfo : EIATTR_SW_WAR
	.align		4
.L_21605:
        /*03e8*/ 	.byte	0x04, 0x36
        /*03ea*/ 	.short	(.L_21607 - .L_21606)
.L_21606:
        /*03ec*/ 	.word	0x00000008
.L_21607:


//--------------------- .nv.info._Z9cuda_gemmIiLi256ELi1ELi1ELi32ELi8ELi8ELi32ELi1ELi1EEviiiPT_S1_S1_ii --------------------------
	.section	.nv.info._Z9cuda_gemmIiLi256ELi1ELi1ELi32ELi8ELi8ELi32ELi1ELi1EEviiiPT_S1_S1_ii,"",@"SHT_CUDA_INFO"
	.sectionflags	@""
	.align	4


	//----- nvinfo : EIATTR_CUDA_API_VERSION
	.align		4
        /*0000*/ 	.byte	0x04, 0x37
        /*0002*/ 	.short	(.L_21609 - .L_21608)
.L_21608:
        /*0004*/ 	.word	0x00000082


	//----- nvinfo : EIATTR_KPARAM_INFO
	.align		4
.L_21609:
        /*0008*/ 	.byte	0x04, 0x17
        /*000a*/ 	.short	(.L_21611 - .L_21610)
.L_21610:
        /*000c*/ 	.word	0x00000000
        /*0010*/ 	.short	0x0007
        /*0012*/ 	.short	0x002c
        /*0014*/ 	.byte	0x00, 0xf0, 0x11, 0x00


	//----- nvinfo : EIATTR_KPARAM_INFO
	.align		4
.L_21611:
        /*0018*/ 	.byte	0x04, 0x17
        /*001a*/ 	.short	(.L_21613 - .L_21612)
.L_21612:
        /*001c*/ 	.word	0x00000000
        /*0020*/ 	.short	0x0006
        /*0022*/ 	.short	0x0028
        /*0024*/ 	.byte	0x00, 0xf0, 0x11, 0x00


	//----- nvinfo : EIATTR_KPARAM_INFO
	.align		4
.L_21613:
        /*0028*/ 	.byte	0x04, 0x17
        /*002a*/ 	.short	(.L_21615 - .L_21614)
.L_21614:
        /*002c*/ 	.word	0x00000000
        /*0030*/ 	.short	0x0005
        /*0032*/ 	.short	0x0020
        /*0034*/ 	.byte	0x00, 0xf5, 0x21, 0x00


	//----- nvinfo : EIATTR_KPARAM_INFO
	.align		4
.L_21615:
        /*0038*/ 	.byte	0x04, 0x17
        /*003a*/ 	.short	(.L_21617 - .L_21616)
.L_21616:
        /*003c*/ 	.word	0x00000000
        /*0040*/ 	.short	0x0004
        /*0042*/ 	.short	0x0018
        /*0044*/ 	.byte	0x00, 0xf5, 0x21, 0x00


	//----- nvinfo : EIATTR_KPARAM_INFO
	.align		4
.L_21617:
        /*0048*/ 	.byte	0x04, 0x17
        /*004a*/ 	.short	(.L_21619 - .L_21618)
.L_21618:
        /*004c*/ 	.word	0x00000000
        /*0050*/ 	.short	0x0003
        /*0052*/ 	.short	0x0010
        /*0054*/ 	.byte	0x00, 0xf5, 0x21, 0x00


	//----- nvinfo : EIATTR_KPARAM_INFO
	.align		4
.L_21619:
        /*0058*/ 	.byte	0x04, 0x17
        /*005a*/ 	.short	(.L_21621 - .L_21620)
.L_21620:
        /*005c*/ 	.word	0x00000000
        /*0060*/ 	.short	0x0002
        /*0062*/ 	.short	0x0008
        /*0064*/ 	.byte	0x00, 0xf0, 0x11, 0x00


	//----- nvinfo : EIATTR_KPARAM_INFO
	.align		4
.L_21621:
        /*0068*/ 	.byte	0x04, 0x17
        /*006a*/ 	.short	(.L_21623 - .L_21622)
.L_21622:
        /*006c*/ 	.word	0x00000000
        /*0070*/ 	.short	0x0001
        /*0072*/ 	.short	0x0004
        /*0074*/ 	.byte	0x00, 0xf0, 0x11, 0x00


	//----- nvinfo : EIATTR_KPARAM_INFO
	.align		4
.L_21623:
        /*0078*/ 	.byte	0x04, 0x17
        /*007a*/ 	.short	(.L_21625 - .L_21624)
.L_21624:
        /*007c*/ 	.word	0x00000000
        /*0080*/ 	.short	0x0000
        /*0082*/ 	.short	0x0000
        /*0084*/ 	.byte	0x00, 0xf0, 0x11, 0x00


	//----- nvinfo : EIATTR_SPARSE_MMA_MASK
	.align		4
.L_21625:
        /*0088*/ 	.byte	0x03, 0x50
        /*008a*/ 	.short	0x0000


	//----- nvinfo : EIATTR_MAXREG_COUNT
	.align		4
        /*008c*/ 	.byte	0x03, 0x1b
        /*008e*/ 	.short	0x00ff


	//----- nvinfo : EIATTR_NUM_BARRIERS
	.align		4
        /*0090*/ 	.byte	0x02, 0x4c
        /*0092*/ 	.byte	0x01
	.zero		1


	//----- nvinfo : EIATTR_MERCURY_ISA_VERSION
	.align		4
        /*0094*/ 	.byte	0x03, 0x5f
        /*0096*/ 	.short	0x0101


	//----- nvinfo : EIATTR_COOP_GROUP_MASK_REGIDS
	.align		4
        /*0098*/ 	.byte	0x04, 0x29
        /*009a*/ 	.short	(.L_21627 - .L_21626)


	//   ....[0]....
.L_21626:
        /*009c*/ 	.word	0xffffffff


	//   ....[1]....
        /*00a0*/ 	.word	0xffffffff


	//   ....[2]....
        /*00a4*/ 	.word	0xffffffff


	//   ....[3]....
        /*00a8*/ 	.word	0xffffffff


	//   ....[4]....
        /*00ac*/ 	.word	0xffffffff


	//   ....[5]....
        /*00b0*/ 	.word	0xffffffff


	//   ....[6]....
        /*00b4*/ 	.word	0xffffffff


	//   ....[7]....
        /*00b8*/ 	.word	0xffffffff


	//   ....[8]....
        /*00bc*/ 	.word	0x05000017


	//   ....[9]....
        /*00c0*/ 	.word	0x05000017


	//   ....[10]....
        /*00c4*/ 	.word	0x05000017


	//   ....[11]....
        /*00c8*/ 	.word	0x05000017


	//   ....[12]....
        /*00cc*/ 	.word	0x05000017


	//   ....[13]....
        /*00d0*/ 	.word	0x05000017


	//   ....[14]....
        /*00d4*/ 	.word	0x05000017


	//   ....[15]....
        /*00d8*/ 	.word	0x05000017


	//----- nvinfo : EIATTR_COOP_GROUP_INSTR_OFFSETS
	.align		4
.L_21627:
        /*00dc*/ 	.byte	0x04, 0x28
        /*00de*/ 	.short	(.L_21629 - .L_21628)


	//   ....[0]....
.L_21628:
        /*00e0*/ 	.word	0x00001190


	//   ....[1]....
        /*00e4*/ 	.word	0x000011a0


	//   ....[2]....
        /*00e8*/ 	.word	0x000011b0


	//   ....[3]....
        /*00ec*/ 	.word	0x000011c0


	//   ....[4]....
        /*00f0*/ 	.word	0x000011f0


	//   ....[5]....
        /*00f4*/ 	.word	0x00001210


	//   ....[6]....
        /*00f8*/ 	.word	0x00001230


	//   ....[7]....
        /*00fc*/ 	.word	0x00001250


	//   ....[8]....
        /*0100*/ 	.word	0x000018b0


	//   ....[9]....
        /*0104*/ 	.word	0x00001930


	//   ....[10]....
        /*0108*/ 	.word	0x000019a0


	//   ....[11]....
        /*010c*/ 	.word	0x00001a10


	//   ....[12]....
        /*0110*/ 	.word	0x00001a60


	//   ....[13]....
        /*0114*/ 	.word	0x00001ad0


	//   ....[14]....
        /*0118*/ 	.word	0x00001b40


	//   ....[15]....
        /*011c*/ 	.word	0x00001bb0


	//----- nvinfo : EIATTR_VRC_CTA_INIT_COUNT
	.align		4
.L_21629:
        /*0120*/ 	.byte	0x02, 0x4a
	.zero		1
	.zero		1


	//----- nvinfo : EIATTR_EXIT_INSTR_OFFSETS
	.align		4
        /*0124*/ 	.byte	0x04, 0x1c
        /*0126*/ 	.short	(.L_21631 - .L_21630)


	//   ....[0]....
.L_21630:
        /*0128*/ 	.word	0x000006f0


	//   ....[1]....
        /*012c*/ 	.word	0x00001340


	//   ....[2]....
        /*0130*/ 	.word	0x00001660


	//   ....[3]....
        /*0134*/ 	.word	0x00001850


	//----- nvinfo : EIATTR_MAX_THREADS
	.align		4
.L_21631:
        /*0138*/ 	.byte	0x04, 0x05
        /*013a*/ 	.short	(.L_21633 - .L_21632)
.L_21632:
        /*013c*/ 	.word	0x00000100
        /*0140*/ 	.word	0x00000001
        /*0144*/ 	.word	0x00000001


	//----- nvinfo : EIATTR_CRS_STACK_SIZE
	.align		4
.L_21633:
        /*0148*/ 	.byte	0x04, 0x1e
        /*014a*/ 	.short	(.L_21635 - .L_21634)
.L_21634:
        /*014c*/ 	.word	0x00000000


	//----- nvinfo : EIATTR_CBANK_PARAM_SIZE
	.align		4
.L_21635:
        /*0150*/ 	.byte	0x03, 0x19
        /*0152*/ 	.short	0x0030


	//----- nvinfo : EIATTR_PARAM_CBANK
	.align		4
        /*0154*/ 	.byte	0x04, 0x0a
        /*0156*/ 	.short	(.L_21637 - .L_21636)
	.align		4
.L_21636:
        /*0158*/ 	.word	index@(.nv.constant0._Z9cuda_gemmIiLi256ELi1ELi1ELi32ELi8ELi8ELi32ELi1ELi1EEviiiPT_S1_S1_ii)
        /*015c*/ 	.short	0x0380
        /*015e*/ 	.short	0x0030


	//----- nvinfo : EIATTR_SW_WAR
	.align		4
.L_21637:
        /*0160*/ 	.byte	0x04, 0x36
        /*0162*/ 	.short	(.L_21639 - .L_21638)
.L_21638:
        /*0164*/ 	.word	0x00000008
.L_21639:


//--------------------- .nv.info._Z9cuda_gemmIiLi256ELi1ELi1ELi32ELi8ELi8ELi32ELi1ELi0EEviiiPT_S1_S1_ii --------------------------
	.section	.nv.info._Z9cuda_gemmIiLi256ELi1ELi1ELi32ELi8ELi8ELi32ELi1ELi0EEviiiPT_S1_S1_ii,"",@"SHT_CUDA_INFO"
	.sectionflags	@""
	.align	4


	//----- nvinfo : EIATTR_CUDA_API_VERSION
	.align		4
        /*0000*/ 	.byte	0x04, 0x37
        /*0002*/ 	.short	(.L_21641 - .L_21640)
.L_21640:
        /*0004*/ 	.word	0x00000082


	//----- nvinfo : EIATTR_KPARAM_INFO
	.align		4
.L_21641:
        /*0008*/ 	.byte	0x04, 0x17
        /*000a*/ 	.short	(.L_21643 - .L_21642)
.L_21642:
        /*000c*/ 	.word	0x00000000
        /*0010*/ 	.short	0x0007
        /*0012*/ 	.short	0x002c
        /*0014*/ 	.byte	0x00, 0xf0, 0x11, 0x00


	//----- nvinfo : EIATTR_KPARAM_INFO
	.align		4
.L_21643:
        /*0018*/ 	.byte	0x04, 0x17
        /*001a*/ 	.short	(.L_21645 - .L_21644)
.L_21644:
        /*001c*/ 	.word	0x00000000
        /*0020*/ 	.short	0x0006
        /*0022*/ 	.short	0x0028
        /*0024*/ 	.byte	0x00, 0xf0, 0x11, 0x00


	//----- nvinfo : EIATTR_KPARAM_INFO
	.align		4
.L_21645:
        /*0028*/ 	.byte	0x04, 0x17
        /*002a*/ 	.short	(.L_21647 - .L_21646)
.L_21646:
        /*002c*/ 	.word	0x00000000
        /*0030*/ 	.short	0x0005
        /*0032*/ 	.short	0x0020
        /*0034*/ 	.byte	0x00, 0xf5, 0x21, 0x00


	//----- nvinfo : EIATTR_KPARAM_INFO
	.align		4
.L_21647:
        /*0038*/ 	.byte	0x04, 0x17
        /*003a*/ 	.short	(.L_21649 - .L_21648)
.L_21648:
        /*003c*/ 	.word	0x00000000
        /*0040*/ 	.short	0x0004
        /*0042*/ 	.short	0x0018
        /*0044*/ 	.byte	0x00, 0xf5, 0x21, 0x00


	//----- nvinfo : EIATTR_KPARAM_INFO
	.align		4
.L_21649:
        /*0048*/ 	.byte	0x04, 0x17
        /*004a*/ 	.short	(.L_21651 - .L_21650)
.L_21650:
        /*004c*/ 	.word	0x00000000
        /*0050*/ 	.short	0x0003
        /*0052*/ 	.short	0x0010
        /*0054*/ 	.byte	0x00, 0xf5, 0x21, 0x00


	//----- nvinfo : EIATTR_KPARAM_INFO
	.align		4
.L_21651:
        /*0058*/ 	.byte	0x04, 0x17
        /*005a*/ 	.short	(.L_21653 - .L_21652)
.L_21652:
        /*005c*/ 	.word	0x00000000
        /*0060*/ 	.short	0x0002
        /*0062*/ 	.short	0x0008
        /*0064*/ 	.byte	0x00, 0xf0, 0x11, 0x00


	//----- nvinfo : EIATTR_KPARAM_INFO
	.align		4
.L_21653:
        /*0068*/ 	.byte	0x04, 0x17
        /*006a*/ 	.short	(.L_21655 - .L_21654)
.L_21654:
        /*006c*/ 	.word	0x00000000
        /*0070*/ 	.short	0x0001
        /*0072*/ 	.short	0x0004
        /*0074*/ 	.byte	0x00, 0xf0, 0x11, 0x00


	//----- nvinfo : EIATTR_KPARAM_INFO
	.align		4
.L_21655:
        /*0078*/ 	.byte	0x04, 0x17
        /*007a*/ 	.short	(.L_21657 - .L_21656)
.L_21656:
        /*007c*/ 	.word	0x00000000
        /*0080*/ 	.short	0x0000
        /*0082*/ 	.short	0x0000
        /*0084*/ 	.byte	0x00, 0xf0, 0x11, 0x00


	//----- nvinfo : EIATTR_SPARSE_MMA_MASK
	.align		4
.L_21657:
        /*0088*/ 	.byte	0x03, 0x50
        /*008a*/ 	.short	0x0000


	//----- nvinfo : EIATTR_MAXREG_COUNT
	.align		4
        /*008c*/ 	.byte	0x03, 0x1b
        /*008e*/ 	.short	0x00ff


	//----- nvinfo : EIATTR_NUM_BARRIERS
	.align		4
        /*0090*/ 	.byte	0x02, 0x4c
        /*0092*/ 	.byte	0x01
	.zero		1


	//----- nvinfo : EIATTR_MERCURY_ISA_VERSION
	.align		4
        /*0094*/ 	.byte	0x03, 0x5f
        /*0096*/ 	.short	0x0101


	//----- nvinfo : EIATTR_COOP_GROUP_MASK_REGIDS
	.align		4
        /*0098*/ 	.byte	0x04, 0x29
        /*009a*/ 	.short	(.L_21659 - .L_21658)


	//   ....[0]....
.L_21658:
        /*009c*/ 	.word	0xffffffff


	//   ....[1]....
        /*00a0*/ 	.word	0xffffffff


	//   ....[2]....
        /*00a4*/ 	.word	0xffffffff


	//   ....[3]....
        /*00a8*/ 	.word	0xffffffff


	//   ....[4]....
        /*00ac*/ 	.word	0xffffffff


	//   ....[5]....
        /*00b0*/ 	.word	0xffffffff


	//   ....[6]....
        /*00b4*/ 	.word	0xffffffff


	//   ....[7]....
        /*00b8*/ 	.word	0xffffffff


	//   ....[8]....
        /*00bc*/ 	.word	0xffffffff


	//   ....[9]....
        /*00c0*/ 	.word	0xffffffff


	//   ....[10]....
        /*00c4*/ 	.word	0xffffffff


	//   ....[11]....
        /*00c8*/ 	.word	0xffffffff


	//   ....[12]....
        /*00cc*/ 	.word	0xffffffff


	//   ....[13]....
        /*00d0*/ 	.word	0xffffffff


	//   ....[14]....
        /*00d4*/ 	.word	0xffffffff


	//   ....[15]....
        /*00d8*/ 	.word	0xffffffff


	//   ....[16]....
        /*00dc*/ 	.word	0xffffffff


	//   ....[17]....
        /*00e0*/ 	.word	0xffffffff


	//   ....[18]....
        /*00e4*/ 	.word	0xffffffff


	//   ....[19]....
        /*00e8*/ 	.word	0xffffffff


	//   ....[20]....
        /*00ec*/ 	.word	0xffffffff


	//   ....[21]....
        /*00f0*/ 	.word	0xffffffff


	//   ....[22]....
        /*00f4*/ 	.word	0xffffffff


	//   ....[23]....
        /*00f8*/ 	.word	0xffffffff


	//   ....[24]....
        /*00fc*/ 	.word	0xffffffff


	//   ....[25]....
        /*0100*/ 	.word	0x05000017


	//   ....[26]....
        /*0104*/ 	.word	0x05000017


	//   ....[27]....
        /*0108*/ 	.word	0x05000017


	//   ....[28]....
        /*010c*/ 	.word	0x05000017


	//   ....[29]....
        /*0110*/ 	.word	0x05000017


	//   ....[30]....
        /*0114*/ 	.word	0x05000017


	//   ....[31]....
        /*0118*/ 	.word	0x05000017


	//   ....[32]....
        /*011c*/ 	.word	0x05000017


	//   ....[33]....
        /*0120*/ 	.word	0x05000017


	//   ....[34]....
        /*0124*/ 	.word	0x05000017


	//   ....[35]....
        /*0128*/ 	.word	0x05000017


	//   ....[36]....
        /*012c*/ 	.word	0x05000017


	//   ....[37]....
        /*0130*/ 	.word	0x05000017


	//   ....[38]....
        /*0134*/ 	.word	0x05000017


	//   ....[39]....
        /*0138*/ 	.word	0x05000017


	//   ....[40]....
        /*013c*/ 	.word	0x05000017


	//   ....[41]....
        /*0140*/ 	.word	0x05000017


	//   ....[42]....
        /*0144*/ 	.word	0x05000017


	//   ....[43]....
        /*0148*/ 	.word	0x05000017


	//   ....[44]....
        /*014c*/ 	.word	0x05000017


	//   ....[45]....
        /*0150*/ 	.word	0x05000017


	//   ....[46]....
        /*0154*/ 	.word	0x05000017


	//   ....[47]....
        /*0158*/ 	.word	0x05000017


	//   ....[48]....
        /*015c*/ 	.word	0x05000017


	//----- nvinfo : EIATTR_COOP_GROUP_INSTR_OFFSETS
	.align		4
.L_21659:
        /*0160*/ 	.byte	0x04, 0x28
        /*0162*/ 	.short	(.L_21661 - .L_21660)


	//   ....[0]....
.L_21660:
        /*0164*/ 	.word	0x00001c60


	//   ....[1]....
        /*0168*/ 	.word	0x00001cb0


	//   ....[2]....
        /*016c*/ 	.word	0x00001d00


	//   ....[3]....
        /*0170*/ 	.word	0x00001d50


	//   ....[4]....
        /*0174*/ 	.word	0x00001da0


	//   ....[5]....
        /*0178*/ 	.word	0x00001df0


	//   ....[6]....
        /*017c*/ 	.word	0x00001e60


	//   ....[7]....
        /*0180*/ 	.word	0x00001ec0


	//   ....[8]....
        /*0184*/ 	.word	0x00002a30


	//   ....[9]....
        /*0188*/ 	.word	0x00002a80


	//   ....[10]....
        /*018c*/ 	.word	0x00002ad0


	//   ....[11]....
        /*0190*/ 	.word	0x00002b20


	//   ....[12]....
        /*0194*/ 	.word	0x00002b70


	//   ....[13]....
        /*0198*/ 	.word	0x00002bc0


	//   ....[14]....
        /*019c*/ 	.word	0x00002c30


	//   ....[15]....
        /*01a0*/ 	.word	0x00002c90


	//   ....[16]....
        /*01a4*/ 	.word	0x000037e0


	//   ....[17]....
        /*01a8*/ 	.word	0x00003830


	//   ....[18]....
        /*01ac*/ 	.word	0x00003880


	//   ....[19]....
        /*01b0*/ 	.word	0x000038d0


	//   ....[20]....
        /*01b4*/ 	.word	0x00003920


	//   ....[21]....
        /*01b8*/ 	.word	0x00003990


	//   ....[22]....
        /*01bc*/ 	.word	0x000039f0


	//   ....[23]....
        /*01c0*/ 	.word	0x00003a50


	//   ....[24]....
        /*01c4*/ 	.word	0x00003ab0


	//   ....[25]....
        /*01c8*/ 	.word	0x00004290


	//   ....[26]....
        /*01cc*/ 	.word	0x00004310


	//   ....[27]....
        /*01d0*/ 	.word	0x00004390


	//   ....[28]....
        /*01d4*/ 	.word	0x00004410


	//   ....[29]....
        /*01d8*/ 	.word	0x00004490


	//   ....[30]....
        /*01dc*/ 	.word	0x00004510


	//   ....[31]....
        /*01e0*/ 	.word	0x00004590


	//   ....[32]....
        /*01e4*/ 	.word	0x00004610


	//   ....[33]....
        /*01e8*/ 	.word	0x00004690


	//   ....[34]....
        /*01ec*/ 	.word	0x00004710


	//   ....[35]....
        /*01f0*/ 	.word	0x00004790


	//   ....[36]....
        /*01f4*/ 	.word	0x00004810


	//   ....[37]....
        /*01f8*/ 	.word	0x00004890


	//   ....[38]....
        /*01fc*/ 	.word	0x00004910


	//   ....[39]....
        /*0200*/ 	.word	0x00004990


	//   ....[40]....
        /*0204*/ 	.word	0x00004a10


	//   ....[41]....
        /*0208*/ 	.word	0x00004a80


	//   ....[42]....
        /*020c*/ 	.word	0x00004b00


	//   ....[43]....
        /*0210*/ 	.word	0x00004b80


	//   ....[44]....
        /*0214*/ 	.word	0x00004c00


	//   ....[45]....
        /*0218*/ 	.word	0x00004c80


	//   ....[46]....
        /*021c*/ 	.word	0x00004d00


	//   ....[47]....
        /*0220*/ 	.word	0x00004d80


	//   ....[48]....
        /*0224*/ 	.word	0x00004e00


	//----- nvinfo : EIATTR_VRC_CTA_INIT_COUNT
	.align		4
.L_21661:
        /*0228*/ 	.byte	0x02, 0x4a
	.zero		1
	.zero		1


	//----- nvinfo : EIATTR_EXIT_INSTR_OFFSETS
	.align		4
        /*022c*/ 	.byte	0x04, 0x1c
        /*022e*/ 	.short	(.L_21663 - .L_21662)


	//   ....[0]....
.L_21662:
        /*0230*/ 	.word	0x000007a0


	//   ....[1]....
        /*0234*/ 	.word	0x00003d10


	//   ....[2]....
        /*0238*/ 	.word	0x00004040


	//   ....[3]....
        /*023c*/ 	.word	0x00004240


	//----- nvinfo : EIATTR_MAX_THREADS
	.align		4
.L_21663:
        /*0240*/ 	.byte	0x04, 0x05
        /*0242*/ 	.short	(.L_21665 - .L_21664)
.L_21664:
        /*0244*/ 	.word	0x00000100
        /*0248*/ 	.word	0x00000001
        /*024c*/ 	.word	0x00000001


	//----- nvinfo : EIATTR_CRS_STACK_SIZE
	.align		4
.L_21665:
        /*0250*/ 	.byte	0x04, 0x1e
        /*0252*/ 	.short	(.L_21667 - .L_21666)
.L_21666:
        /*0254*/ 	.word	0x00000000


	//----- nvinfo : EIATTR_CBANK_PARAM_SIZE
	.align		4
.L_21667:
        /*0258*/ 	.byte	0x03, 0x19
        /*025a*/ 	.short	0x0030


	//----- nvinfo : EIATTR_PARAM_CBANK
	.align		4
        /*025c*/ 	.byte	0x04, 0x0a
        /*025e*/ 	.short	(.L_21669 - .L_21668)
	.align		4
.L_21668:
        /*0260*/ 	.word	index@(.nv.constant0._Z9cuda_gemmIiLi256ELi1ELi1ELi32ELi8ELi8ELi32ELi1ELi0EEviiiPT_S1_S1_ii)
        /*0264*/ 	.short	0x0380
        /*0266*/ 	.short	0x0030


	//----- nvinfo : EIATTR_SW_WAR
	.align		4
.L_21669:
        /*0268*/ 	.byte	0x04, 0x36
        /*026a*/ 	.short	(.L_21671 - .L_21670)
.L_21670:
        /*026c*/ 	.word	0x00000008
.L_21671:


//--------------------- .nv.info._Z9cuda_gemmIiLi256ELi1ELi1ELi32ELi8ELi8ELi32ELi0ELi1EEviiiPT_S1_S1_ii --------------------------
	.section	.nv.info._Z9cuda_gemmIiLi256ELi1ELi1ELi32ELi8ELi8ELi32ELi0ELi1EEviiiPT_S1_S1_ii,"",@"SHT_CUDA_INFO"
	.sectionflags	@""
	.align	4


	//----- nvinfo : EIATTR_CUDA_API_VERSION
	.align		4
        /*0000*/ 	.byte	0x04, 0x37
        /*0002*/ 	.short	(.L_21673 - .L_21672)
.L_21672:
        /*0004*/ 	.word	0x00000082


	//----- nvinfo : EIATTR_KPARAM_INFO
	.align		4
.L_21673:
        /*0008*/ 	.byte	0x04, 0x17
        /*000a*/ 	.short	(.L_21675 - .L_21674)
.L_21674:
        /*000c*/ 	.word	0x00000000
        /*0010*/ 	.short	0x0007
        /*0012*/ 	.short	0x002c
        /*0014*/ 	.byte	0x00, 0xf0, 0x11, 0x00


	//----- nvinfo : EIATTR_KPARAM_INFO
	.align		4
.L_21675:
        /*0018*/ 	.byte	0x04, 0x17
        /*001a*/ 	.short	(.L_21677 - .L_21676)
.L_21676:
        /*001c*/ 	.word	0x00000000
        /*0020*/ 	.short	0x0006
        /*0022*/ 	.short	0x0028
        /*0024*/ 	.byte	0x00, 0xf0, 0x11, 0x00


	//----- nvinfo : EIATTR_KPARAM_INFO
	.align		4
.L_21677:
        /*0028*/ 	.byte	0x04, 0x17
        /*002a*/ 	.short	(.L_21679 - .L_21678)
.L_21678:
        /*002c*/ 	.word	0x00000000
        /*0030*/ 	.short	0x0005
        /*0032*/ 	.short	0x0020
        /*0034*/ 	.byte	0x00, 0xf5, 0x21, 0x00


	//----- nvinfo : EIATTR_KPARAM_INFO
	.align		4
.L_21679:
        /*0038*/ 	.byte	0x04, 0x17
        /*003a*/ 	.short	(.L_21681 - .L_21680)
.L_21680:
        /*003c*/ 	.word	0x00000000
        /*0040*/ 	.short	0x0004
        /*0042*/ 	.short	0x0018
        /*0044*/ 	.byte	0x00, 0xf5, 0x21, 0x00


	//----- nvinfo : EIATTR_KPARAM_INFO
	.align		4
.L_21681:
        /*0048*/ 	.byte	0x04, 0x17
        /*004a*/ 	.short	(.L_21683 - .L_21682)
.L_21682:
        /*004c*/ 	.word	0x00000000
        /*0050*/ 	.short	0x0003
        /*0052*/ 	.short	0x0010
        /*0054*/ 	.byte	0x00, 0xf5, 0x21, 0x00


	//----- nvinfo : EIATTR_KPARAM_INFO
	.align		4
.L_21683:
        /*0058*/ 	.byte	0x04, 0x17
        /*005a*/ 	.short	(.L_21685 - .L_21684)
.L_21684:
        /*005c*/ 	.word	0x00000000
        /*0060*/ 	.short	0x0002
        /*0062*/ 	.short	0x0008
        /*0064*/ 	.byte	0x00, 0xf0, 0x11, 0x00


	//----- nvinfo : EIATTR_KPARAM_INFO
	.align		4
.L_21685:
        /*0068*/ 	.byte	0x04, 0x17
        /*006a*/ 	.short	(.L_21687 - .L_21686)
.L_21686:
        /*006c*/ 	.word	0x00000000
        /*0070*/ 	.short	0x0001
        /*0072*/ 	.short	0x0004
        /*0074*/ 	.byte	0x00, 0xf0, 0x11, 0x00


	//----- nvinfo : EIATTR_KPARAM_INFO
	.align		4
.L_21687:
        /*0078*/ 	.byte	0x04, 0x17
        /*007a*/ 	.short	(.L_21689 - .L_21688)
.L_21688:
        /*007c*/ 	.word	0x00000000
        /*0080*/ 	.short	0x0000
        /*0082*/ 	.short	0x0000
        /*0084*/ 	.byte	0x00, 0xf0, 0x11, 0x00


	//----- nvinfo : EIATTR_SPARSE_MMA_MASK
	.align		4
.L_21689:
        /*0088*/ 	.byte	0x03, 0x50
        /*008a*/ 	.short	0x0000


	//----- nvinfo : EIATTR_MAXREG_COUNT
	.align		4
        /*008c*/ 	.byte	0x03, 0x1b
        /*008e*/ 	.short	0x00ff


	//----- nvinfo : EIATTR_NUM_BARRIERS
	.align		4
        /*0090*/ 	.byte	0x02, 0x4c
        /*0092*/ 	.byte	0x01
	.zero		1


	//----- nvinfo : EIATTR_MERCURY_ISA_VERSION
	.align		4
        /*0094*/ 	.byte	0x03, 0x5f
        /*0096*/ 	.short	0x0101


	//----- nvinfo : EIATTR_COOP_GROUP_MASK_REGIDS
	.align		4
        /*0098*/ 	.byte	0x04, 0x29
        /*009a*/ 	.short	(.L_21691 - .L_21690)


	//   ....[0]....
.L_21690:
        /*009c*/ 	.word	0xffffffff


	//   ....[1]....
        /*00a0*/ 	.word	0xffffffff


	//   ....[2]....
        /*00a4*/ 	.word	0xffffffff


	//   ....[3]....
        /*00a8*/ 	.word	0xffffffff


	//   ....[4]....
        /*00ac*/ 	.word	0xffffffff


	//   ....[5]....
        /*00b0*/ 	.word	0xffffffff


	//   ....[6]....
        /*00b4*/ 	.word	0xffffffff


	//   ....[7]....
        /*00b8*/ 	.word	0xffffffff


	//   ....[8]....
        /*00bc*/ 	.word	0x05000017


	//   ....[9]....
        /*00c0*/ 	.word	0x05000017


	//   ....[10]....
        /*00c4*/ 	.word	0x05000017


	//   ....[11]....
        /*00c8*/ 	.word	0x05000017


	//   ....[12]....
        /*00cc*/ 	.word	0x05000017


	//   ....[13]....
        /*00d0*/ 	.word	0x05000017


	//   ....[14]....
        /*00d4*/ 	.word	0x05000017


	//   ....[15]....
        /*00d8*/ 	.word	0x05000017


	//----- nvinfo : EIATTR_COOP_GROUP_INSTR_OFFSETS
	.align		4
.L_21691:
        /*00dc*/ 	.byte	0x04, 0x28
        /*00de*/ 	.short	(.L_21693 - .L_21692)


	//   ....[0]....
.L_21692:
        /*00e0*/ 	.word	0x000011d0


	//   ....[1]....
        /*00e4*/ 	.word	0x000011e0


	//   ....[2]....
        /*00e8*/ 	.word	0x000011f0


	//   ....[3]....
        /*00ec*/ 	.word	0x00001200


	//   ....[4]....
        /*00f0*/ 	.word	0x00001230


	//   ....[5]....
        /*00f4*/ 	.word	0x00001250


	//   ....[6]....
        /*00f8*/ 	.word	0x00001260


	//   ....[7]....
        /*00fc*/ 	.word	0x00001280


	//   ....[8]....
        /*0100*/ 	.word	0x00001aa0


	//   ....[9]....
        /*0104*/ 	.word	0x00001b20


	//   ....[10]....
        /*0108*/ 	.word	0x00001b80


	//   ....[11]....
        /*010c*/ 	.word	0x00001bf0


	//   ....[12]....
        /*0110*/ 	.word	0x00001c40


	//   ....[13]....
        /*0114*/ 	.word	0x00001c90


	//   ....[14]....
        /*0118*/ 	.word	0x00001d10


	//   ....[15]....
        /*011c*/ 	.word	0x00001d80


	//----- nvinfo : EIATTR_VRC_CTA_INIT_COUNT
	.align		4
.L_21693:
        /*0120*/ 	.byte	0x02, 0x4a
	.zero		1
	.zero		1


	//----- nvinfo : EIATTR_EXIT_INSTR_OFFSETS
	.align		4
        /*0124*/ 	.byte	0x04, 0x1c
        /*0126*/ 	.short	(.L_21695 - .L_21694)


	//   ....[0]....
.L_21694:
        /*0128*/ 	.word	0x000006f0


	//   ....[1]....
        /*012c*/ 	.word	0x00001380


	//   ....[2]....
        /*0130*/ 	.word	0x00001730


	//   ....[3]....
        /*0134*/ 	.word	0x00001a40


	//----- nvinfo : EIATTR_MAX_THREADS
	.align		4
.L_21695:
        /*0138*/ 	.byte	0x04, 0x05
        /*013a*/ 	.short	(.L_21697 - .L_21696)
.L_21696:
        /*013c*/ 	.word	0x00000100
        /*0140*/ 	.word	0x00000001
        /*0144*/ 	.word	0x00000001


	//----- nvinfo : EIATTR_CRS_STACK_SIZE
	.align		4
.L_21697:
        /*0148*/ 	.byte	0x04, 0x1e
        /*014a*/ 	.short	(.L_21699 - .L_21698)
.L_21698:
        /*014c*/ 	.word	0x00000000


	//----- nvinfo : EIATTR_CBANK_PARAM_SIZE
	.align		4
.L_21699:
        /*0150*/ 	.byte	0x03, 0x19
        /*0152*/ 	.short	0x0030


	//----- nvinfo : EIATTR_PARAM_CBANK
	.align		4
        /*0154*/ 	.byte	0x04, 0x0a
        /*0156*/ 	.short	(.L_21701 - .L_21700)
	.align		4
.L_21700:
        /*0158*/ 	.word	index@(.nv.constant0._Z9cuda_gemmIiLi256ELi1ELi1ELi32ELi8ELi8ELi32ELi0ELi1EEviiiPT_S1_S1_ii)
        /*015c*/ 	.short	0x0380
        /*015e*/ 	.short	0x0030


	//----- nvinfo : EIATTR_SW_WAR
	.align		4
.L_21701:
        /*0160*/ 	.byte	0x04, 0x36
        /*0162*/ 	.short	(.L_21703 - .L_21702)
.L_21702:
        /*0164*/ 	.word	0x00000008
.L_21703:


//--------------------- .nv.info._Z9cuda_gemmIiLi256ELi1ELi1ELi32ELi8ELi8ELi32ELi0ELi0EEviiiPT_S1_S1_ii --------------------------
	.section	.nv.info._Z9cuda_gemmIiLi256ELi1ELi1ELi32ELi8ELi8ELi32ELi0ELi0EEviiiPT_S1_S1_ii,"",@"SHT_CUDA_INFO"
	.sectionflags	@""
	.align	4


	//----- nvinfo : EIATTR_CUDA_API_VERSION
	.align		4
        /*0000*/ 	.byte	0x04, 0x37
        /*0002*/ 	.short	(.L_21705 - .L_21704)
.L_21704:
        /*0004*/ 	.word	0x00000082


	//----- nvinfo : EIATTR_KPARAM_INFO
	.align		4
.L_21705:
        /*0008*/ 	.byte	0x04, 0x17
        /*000a*/ 	.short	(.L_21707 - .L_21706)
.L_21706:
        /*000c*/ 	.word	0x00000000
        /*0010*/ 	.short	0x0007
        /*0012*/ 	.short	0x002c
        /*0014*/ 	.byte	0x00, 0xf0, 0x11, 0x00


	//----- nvinfo : EIATTR_KPARAM_INFO
	.align		4
.L_21707:
        /*0018*/ 	.byte	0x04, 0x17
        /*001a*/ 	.short	(.L_21709 - .L_21708)
.L_21708:
        /*001c*/ 	.word	0x00000000
        /*0020*/ 	.short	0x0006
        /*0022*/ 	.short	0x0028
        /*0024*/ 	.byte	0x00, 0xf0, 0x11, 0x00


	//----- nvinfo : EIATTR_KPARAM_INFO
	.align		4
.L_21709:
        /*0028*/ 	.byte	0x04, 0x17
        /*002a*/ 	.short	(.L_21711 - .L_21710)
.L_21710:
        /*002c*/ 	.word	0x00000000
        /*0030*/ 	.short	0x0005
        /*0032*/ 	.short	0x0020
        /*0034*/ 	.byte	0x00, 0xf5, 0x21, 0x00


	//----- nvinfo : EIATTR_KPARAM_INFO
	.align		4
.L_21711:
        /*0038*/ 	.byte	0x04, 0x17
        /*003a*/ 	.short	(.L_21713 - .L_21712)
.L_21712:
        /*003c*/ 	.word	0x00000000
        /*0040*/ 	.short	0x0004
        /*0042*/ 	.short	0x0018
        /*0044*/ 	.byte	0x00, 0xf5, 0x21, 0x00


	//----- nvinfo : EIATTR_KPARAM_INFO
	.align		4
.L_21713:
        /*0048*/ 	.byte	0x04, 0x17
        /*004a*/ 	.short	(.L_21715 - .L_21714)
.L_21714:
        /*004c*/ 	.word	0x00000000
        /*0050*/ 	.short	0x0003
        /*0052*/ 	.short	0x0010
        /*0054*/ 	.byte	0x00, 0xf5, 0x21, 0x00


	//----- nvinfo : EIATTR_KPARAM_INFO
	.align		4
.L_21715:
        /*0058*/ 	.byte	0x04, 0x17
        /*005a*/ 	.short	(.L_21717 - .L_21716)
.L_21716:
        /*005c*/ 	.word	0x00000000
        /*0060*/ 	.short	0x0002
        /*0062*/ 	.short	0x0008
        /*0064*/ 	.byte	0x00, 0xf0, 0x11, 0x00


	//----- nvinfo : EIATTR_KPARAM_INFO
	.align		4
.L_21717:
        /*0068*/ 	.byte	0x04, 0x17
        /*006a*/ 	.short	(.L_21719 - .L_21718)
.L_21718:
        /*006c*/ 	.word	0x00000000
        /*0070*/ 	.short	0x0001
        /*0072*/ 	.short	0x0004
        /*0074*/ 	.byte	0x00, 0xf0, 0x11, 0x00


	//----- nvinfo : EIATTR_KPARAM_INFO
	.align		4
.L_21719:
        /*0078*/ 	.byte	0x04, 0x17
        /*007a*/ 	.short	(.L_21721 - .L_21720)
.L_21720:
        /*007c*/ 	.word	0x00000000
        /*0080*/ 	.short	0x0000
        /*0082*/ 	.short	0x0000
        /*0084*/ 	.byte	0x00, 0xf0, 0x11, 0x00


	//----- nvinfo : EIATTR_SPARSE_MMA_MASK
	.align		4
.L_21721:
        /*0088*/ 	.byte	0x03, 0x50
        /*008a*/ 	.short	0x0000


	//----- nvinfo : EIATTR_MAXREG_COUNT
	.align		4
        /*008c*/ 	.byte	0x03, 0x1b
        /*008e*/ 	.short	0x00ff


	//----- nvinfo : EIATTR_NUM_BARRIERS
	.align		4
        /*0090*/ 	.byte	0x02, 0x4c
        /*0092*/ 	.byte	0x01
	.zero		1


	//----- nvinfo : EIATTR_MERCURY_ISA_VERSION
	.align		4
        /*0094*/ 	.byte	0x03, 0x5f
        /*0096*/ 	.short	0x0101


	//----- nvinfo : EIATTR_COOP_GROUP_MASK_REGIDS
	.align		4
        /*0098*/ 	.byte	0x04, 0x29
        /*009a*/ 	.short	(.L_21723 - .L_21722)


	//   ....[0]....
.L_21722:
        /*009c*/ 	.word	0xffffffff


	//   ....[1]....
        /*00a0*/ 	.word	0xffffffff


	//   ....[2]....
        /*00a4*/ 	.word	0xffffffff


	//   ....[3]....
        /*00a8*/ 	.word	0xffffffff


	//   ....[4]....
        /*00ac*/ 	.word	0xffffffff


	//   ....[5]....
        /*00b0*/ 	.word	0xffffffff


	//   ....[6]....
        /*00b4*/ 	.word	0xffffffff


	//   ....[7]....
        /*00b8*/ 	.word	0xffffffff


	//   ....[8]....
        /*00bc*/ 	.word	0xffffffff


	//   ....[9]....
        /*00c0*/ 	.word	0xffffffff


	//   ....[10]....
        /*00c4*/ 	.word	0xffffffff


	//   ....[11]....
        /*00c8*/ 	.word	0xffffffff


	//   ....[12]....
        /*00cc*/ 	.word	0xffffffff


	//   ....[13]....
        /*00d0*/ 	.word	0xffffffff


	//   ....[14]....
        /*00d4*/ 	.word	0xffffffff


	//   ....[15]....
        /*00d8*/ 	.word	0xffffffff


	//   ....[16]....
        /*00dc*/ 	.word	0xffffffff


	//   ....[17]....
        /*00e0*/ 	.word	0xffffffff


	//   ....[18]....
        /*00e4*/ 	.word	0xffffffff


	//   ....[19]....
        /*00e8*/ 	.word	0xffffffff


	//   ....[20]....
        /*00ec*/ 	.word	0xffffffff


	//   ....[21]....
        /*00f0*/ 	.word	0xffffffff


	//   ....[22]....
        /*00f4*/ 	.word	0xffffffff


	//   ....[23]....
        /*00f8*/ 	.word	0xffffffff


	//   ....[24]....
        /*00fc*/ 	.word	0xffffffff


	//   ....[25]....
        /*0100*/ 	.word	0x05000003


	//   ....[26]....
        /*0104*/ 	.word	0x05000003


	//   ....[27]....
        /*0108*/ 	.word	0x05000003


	//   ....[28]....
        /*010c*/ 	.word	0x05000003


	//   ....[29]....
        /*0110*/ 	.word	0x05000003


	//   ....[30]....
        /*0114*/ 	.word	0x05000003


	//   ....[31]....
        /*0118*/ 	.word	0x05000003


	//   ....[32]....
        /*011c*/ 	.word	0x05000003


	//   ....[33]....
        /*0120*/ 	.word	0x05000003


	//   ....[34]....
        /*0124*/ 	.word	0x05000003


	//   ....[35]....
        /*0128*/ 	.word	0x05000003


	//   ....[36]....
        /*012c*/ 	.word	0x05000003


	//   ....[37]....
        /*0130*/ 	.word	0x05000003


	//   ....[38]....
        /*0134*/ 	.word	0x05000003


	//   ....[39]....
        /*0138*/ 	.word	0x05000003


	//   ....[40]....
        /*013c*/ 	.word	0x05000003


	//   ....[41]....
        /*0140*/ 	.word	0x05000003


	//   ....[42]....
        /*0144*/ 	.word	0x05000003


	//   ....[43]....
        /*0148*/ 	.word	0x05000003


	//   ....[44]....
        /*014c*/ 	.word	0x05000003


	//   ....[45]....
        /*0150*/ 	.word	0x05000003


	//   ....[46]....
        /*0154*/ 	.word	0x05000003


	//   ....[47]....
        /*0158*/ 	.word	0x05000003


	//   ....[48]....
        /*015c*/ 	.word	0x05000003


	//----- nvinfo : EIATTR_COOP_GROUP_INSTR_OFFSETS
	.align		4
.L_21723:
        /*0160*/ 	.byte	0x04, 0x28
        /*0162*/ 	.short	(.L_21725 - .L_21724)


	//   ....[0]....
.L_21724:
        /*0164*/ 	.word	0x00001cb0


	//   ....[1]....
        /*0168*/ 	.word	0x00001d00


	//   ....[2]....
        /*016c*/ 	.word	0x00001d50


	//   ....[3]....
        /*0170*/ 	.word	0x00001da0


	//   ....[4]....
        /*0174*/ 	.word	0x00001df0


	//   ....[5]....
        /*0178*/ 	.word	0x00001e40


	//   ....[6]....
        /*017c*/ 	.word	0x00001ec0


	//   ....[7]....
        /*0180*/ 	.word	0x00001f20


	//   ....[8]....
        /*0184*/ 	.word	0x00002aa0


	//   ....[9]....
        /*0188*/ 	.word	0x00002af0


	//   ....[10]....
        /*018c*/ 	.word	0x00002b40


	//   ....[11]....
        /*0190*/ 	.word	0x00002b90


	//   ....[12]....
        /*0194*/ 	.word	0x00002be0


	//   ....[13]....
        /*0198*/ 	.word	0x00002c30


	//   ....[14]....
        /*019c*/ 	.word	0x00002cb0


	//   ....[15]....
        /*01a0*/ 	.word	0x00002d10


	//   ....[16]....
        /*01a4*/ 	.word	0x000037f0


	//   ....[17]....
        /*01a8*/ 	.word	0x00003840


	//   ....[18]....
        /*01ac*/ 	.word	0x00003890


	//   ....[19]....
        /*01b0*/ 	.word	0x000038e0


	//   ....[20]....
        /*01b4*/ 	.word	0x00003930


	//   ....[21]....
        /*01b8*/ 	.word	0x000039b0


	//   ....[22]....
        /*01bc*/ 	.word	0x00003a10


	//   ....[23]....
        /*01c0*/ 	.word	0x00003a70


	//   ....[24]....
        /*01c4*/ 	.word	0x00003ac0


	//   ....[25]....
        /*01c8*/ 	.word	0x00004c00


	//   ....[26]....
        /*01cc*/ 	.word	0x00004c80


	//   ....[27]....
        /*01d0*/ 	.word	0x00004d00


	//   ....[28]....
        /*01d4*/ 	.word	0x00004d80


	//   ....[29]....
        /*01d8*/ 	.word	0x00004e00


	//   ....[30]....
        /*01dc*/ 	.word	0x00004e80


	//   ....[31]....
        /*01e0*/ 	.word	0x00004f00


	//   ....[32]....
        /*01e4*/ 	.word	0x00004f80


	//   ....[33]....
        /*01e8*/ 	.word	0x00005000


	//   ....[34]....
        /*01ec*/ 	.word	0x00005080


	//   ....[35]....
        /*01f0*/ 	.word	0x00005100


	//   ....[36]....
        /*01f4*/ 	.word	0x00005180


	//   ....[37]....
        /*01f8*/ 	.word	0x00005200


	//   ....[38]....
        /*01fc*/ 	.word	0x00005280


	//   ....[39]....
        /*0200*/ 	.word	0x00005300


	//   ....[40]....
        /*0204*/ 	.word	0x00005380


	//   ....[41]....
        /*0208*/ 	.word	0x000053f0


	//   ....[42]....
        /*020c*/ 	.word	0x00005460


	//   ....[43]....
        /*0210*/ 	.word	0x000054e0


	//   ....[44]....
        /*0214*/ 	.word	0x00005560


	//   ....[45]....
        /*0218*/ 	.word	0x000055e0


	//   ....[46]....
        /*021c*/ 	.word	0x00005660


	//   ....[47]....
        /*0220*/ 	.word	0x000056e0


	//   ....[48]....
        /*0224*/ 	.word	0x00005760


	//----- nvinfo : EIATTR_VRC_CTA_INIT_COUNT
	.align		4
.L_21725:
        /*0228*/ 	.byte	0x02, 0x4a
	.zero		1
	.zero		1


	//----- nvinfo : EIATTR_EXIT_INSTR_OFFSETS
	.align		4
        /*022c*/ 	.byte	0x04, 0x1c
        /*022e*/ 	.short	(.L_21727 - .L_21726)


	//   ....[0]....
.L_21726:
        /*0230*/ 	.word	0x000007a0


	//   ....[1]....
        /*0234*/ 	.word	0x00003d10


	//   ....[2]....
        /*0238*/ 	.word	0x000043d0


	//   ....[3]....
        /*023c*/ 	.word	0x00004bb0


	//----- nvinfo : EIATTR_MAX_THREADS
	.align		4
.L_21727:
        /*0240*/ 	.byte	0x04, 0x05
        /*0242*/ 	.short	(.L_21729 - .L_21728)
.L_21728:
        /*0244*/ 	.word	0x00000100
        /*0248*/ 	.word	0x00000001
        /*024c*/ 	.word	0x00000001


	//----- nvinfo : EIATTR_CRS_STACK_SIZE
	.align		4
.L_21729:
        /*0250*/ 	.byte	0x04, 0x1e
        /*0252*/ 	.short	(.L_21731 - .L_21730)
.L_21730:
        /*0254*/ 	.word	0x00000000


	//----- nvinfo : EIATTR_CBANK_PARAM_SIZE
	.align		4
.L_21731:
        /*0258*/ 	.byte	0x03, 0x19
        /*025a*/ 	.short	0x0030


	//----- nvinfo : EIATTR_PARAM_CBANK
	.align		4
        /*025c*/ 	.byte	0x04, 0x0a
        /*025e*/ 	.short	(.L_21733 - .L_21732)
	.align		4
.L_21732:
        /*0260*/ 	.word	index@(.nv.constant0._Z9cuda_gemmIiLi256ELi1ELi1ELi32ELi8ELi8ELi32ELi0ELi0EEviiiPT_S1_S1_ii)
        /*0264*/ 	.short	0x0380
        /*0266*/ 	.short	0x0030


	//----- nvinfo : EIATTR_SW_WAR
	.align		4
.L_21733:
        /*0268*/ 	.byte	0x04, 0x36
        /*026a*/ 	.short	(.L_21735 - .L_21734)
.L_21734:
        /*026c*/ 	.word	0x00000008
.L_21735:


//--------------------- .nv.info._Z9cuda_gemmIiLi256ELi1ELi1ELi32ELi4ELi4ELi32ELi1ELi1EEviiiPT_S1_S1_ii --------------------------
	.section	.nv.info._Z9cuda_gemmIiLi256ELi1ELi1ELi32ELi4ELi4ELi32ELi1ELi1EEviiiPT_S1_S1_ii,"",@"SHT_CUDA_INFO"
	.sectionflags	@""
	.align	4


	//----- nvinfo : EIATTR_CUDA_API_VERSION
	.align		4
        /*0000*/ 	.byte	0x04, 0x37
        /*0002*/ 	.short	(.L_21737 - .L_21736)
.L_21736:
        /*0004*/ 	.word	0x00000082


	//----- nvinfo : EIATTR_KPARAM_INFO
	.align		4
.L_21737:
        /*0008*/ 	.byte	0x04, 0x17
        /*000a*/ 	.short	(.L_21739 - .L_21738)
.L_21738:
        /*000c*/ 	.word	0x00000000
        /*0010*/ 	.short	0x0007
        /*0012*/ 	.short	0x002c
        /*0014*/ 	.byte	0x00, 0xf0, 0x11, 0x00


	//----- nvinfo : EIATTR_KPARAM_INFO
	.align		4
.L_21739:
        /*0018*/ 	.byte	0x04, 0x17
        /*001a*/ 	.short	(.L_21741 - .L_21740)
.L_21740:
        /*001c*/ 	.word	0x00000000
        /*0020*/ 	.short	0x0006
        /*0022*/ 	.short	0x0028
        /*0024*/ 	.byte	0x00, 0xf0, 0x11, 0x00


	//----- nvinfo : EIATTR_KPARAM_INFO
	.align		4
.L_21741:
        /*0028*/ 	.byte	0x04, 0x17
        /*002a*/ 	.short	(.L_21743 - .L_21742)
.L_21742:
        /*002c*/ 	.word	0x00000000
        /*0030*/ 	.short	0x0005
        /*0032*/ 	.short	0x0020
        /*0034*/ 	.byte	0x00, 0xf5, 0x21, 0x00


	//----- nvinfo : EIATTR_KPARAM_INFO
	.align		4
.L_21743:
        /*0038*/ 	.byte	0x04, 0x17
        /*003a*/ 	.short	(.L_21745 - .L_21744)
.L_21744:
        /*003c*/ 	.word	0x00000000
        /*0040*/ 	.short	0x0004
        /*0042*/ 	.short	0x0018
        /*0044*/ 	.byte	0x00, 0xf5, 0x21, 0x00


	//----- nvinfo : EIATTR_KPARAM_INFO
	.align		4
.L_21745:
        /*0048*/ 	.byte	0x04, 0x17
        /*004a*/ 	.short	(.L_21747 - .L_21746)
.L_21746:
        /*004c*/ 	.word	0x00000000
        /*0050*/ 	.short	0x0003
        /*0052*/ 	.short	0x0010
        /*0054*/ 	.byte	0x00, 0xf5, 0x21, 0x00


	//----- nvinfo : EIATTR_KPARAM_INFO
	.align		4
.L_21747:
        /*0058*/ 	.byte	0x04, 0x17
        /*005a*/ 	.short	(.L_21749 - .L_21748)
.L_21748:
        /*005c*/ 	.word	0x00000000
        /*0060*/ 	.short	0x0002
        /*0062*/ 	.short	0x0008
        /*0064*/ 	.byte	0x00, 0xf0, 0x11, 0x00


	//----- nvinfo : EIATTR_KPARAM_INFO
	.align		4
.L_21749:
        /*0068*/ 	.byte	0x04, 0x17
        /*006a*/ 	.short	(.L_21751 - .L_21750)
.L_21750:
        /*006c*/ 	.word	0x00000000
        /*0070*/ 	.short	0x0001
        /*0072*/ 	.short	0x0004
        /*0074*/ 	.byte	0x00, 0xf0, 0x11, 0x00


	//----- nvinfo : EIATTR_KPARAM_INFO
	.align		4
.L_21751:
        /*0078*/ 	.byte	0x04, 0x17
        /*007a*/ 	.short	(.L_21753 - .L_21752)
.L_21752:
        /*007c*/ 	.word	0x00000000
        /*0080*/ 	.short	0x0000
        /*0082*/ 	.short	0x0000
        /*0084*/ 	.byte	0x00, 0xf0, 0x11, 0x00


	//----- nvinfo : EIATTR_SPARSE_MMA_MASK
	.align		4
.L_21753:
        /*0088*/ 	.byte	0x03, 0x50
        /*008a*/ 	.short	0x0000


	//----- nvinfo : EIATTR_MAXREG_COUNT
	.align		4
        /*008c*/ 	.byte	0x03, 0x1b
        /*008e*/ 	.short	0x00ff


	//----- nvinfo : EIATTR_NUM_BARRIERS
	.align		4
        /*0090*/ 	.byte	0x02, 0x4c
        /*0092*/ 	.byte	0x01
	.zero		1


	//----- nvinfo : EIATTR_MERCURY_ISA_VERSION
	.align		4
        /*0094*/ 	.byte	0x03, 0x5f
        /*0096*/ 	.short	0x0101


	//----- nvinfo : EIATTR_COOP_GROUP_MASK_REGIDS
	.align		4
        /*0098*/ 	.byte	0x04, 0x29
        /*009a*/ 	.short	(.L_21755 - .L_21754)


	//   ....[0]....
.L_21754:
        /*009c*/ 	.word	0xffffffff


	//   ....[1]....
        /*00a0*/ 	.word	0xffffffff


	//   ....[2]....
        /*00a4*/ 	.word	0xffffffff


	//   ....[3]....
        /*00a8*/ 	.word	0xffffffff


	//   ....[4]....
        /*00ac*/ 	.word	0x05000016


	//   ....[5]....
        /*00b0*/ 	.word	0x05000016


	//   ....[6]....
        /*00b4*/ 	.word	0x05000016


	//   ....[7]....
        /*00b8*/ 	.word	0x05000016


	//----- nvinfo : EIATTR_COOP_GROUP_INSTR_OFFSETS
	.align		4
.L_21755:
        /*00bc*/ 	.byte	0x04, 0x28
        /*00be*/ 	.short	(.L_21757 - .L_21756)


	//   ....[0]....
.L_21756:
        /*00c0*/ 	.word	0x00000bb0


	//   ....[1]....
        /*00c4*/ 	.word	0x00000bc0


	//   ....[2]....
        /*00c8*/ 	.word	0x00000bd0


	//   ....[3]....
        /*00cc*/ 	.word	0x00000be0


	//   ....[4]....
        /*00d0*/ 	.word	0x00001250


	//   ....[5]....
        /*00d4*/ 	.word	0x000012d0


	//   ....[6]....
        /*00d8*/ 	.word	0x00001330


	//   ....[7]....
        /*00dc*/ 	.word	0x00001390


	//----- nvinfo : EIATTR_VRC_CTA_INIT_COUNT
	.align		4
.L_21757:
        /*00e0*/ 	.byte	0x02, 0x4a
	.zero		1
	.zero		1


	//----- nvinfo : EIATTR_EXIT_INSTR_OFFSETS
	.align		4
        /*00e4*/ 	.byte	0x04, 0x1c
        /*00e6*/ 	.short	(.L_21759 - .L_21758)


	//   ....[0]....
.L_21758:
        /*00e8*/ 	.word	0x000001c0


	//   ....[1]....
        /*00ec*/ 	.word	0x00000ce0


	//   ....[2]....
        /*00f0*/ 	.word	0x00001000


	//   ....[3]....
        /*00f4*/ 	.word	0x000011f0


	//----- nvinfo : EIATTR_MAX_THREADS
	.align		4
.L_21759:
        /*00f8*/ 	.byte	0x04, 0x05
        /*00fa*/ 	.short	(.L_21761 - .L_21760)
.L_21760:
        /*00fc*/ 	.word	0x00000100
        /*0100*/ 	.word	0x00000001
        /*0104*/ 	.word	0x00000001


	//----- nvinfo : EIATTR_CRS_STACK_SIZE
	.align		4
.L_21761:
        /*0108*/ 	.byte	0x04, 0x1e
        /*010a*/ 	.short	(.L_21763 - .L_21762)
.L_21762:
        /*010c*/ 	.word	0x00000000


	//----- nvinfo : EIATTR_CBANK_PARAM_SIZE
	.align		4
.L_21763:
        /*0110*/ 	.byte	0x03, 0x19
        /*0112*/ 	.short	0x0030


	//----- nvinfo : EIATTR_PARAM_CBANK
	.align		4
        /*0114*/ 	.byte	0x04, 0x0a
        /*0116*/ 	.short	(.L_21765 - .L_21764)
	.align		4
.L_21764:
        /*0118*/ 	.word	index@(.nv.constant0._Z9cuda_gemmIiLi256ELi1ELi1ELi32ELi4ELi4ELi32ELi1ELi1EEviiiPT_S1_S1_ii)
        /*011c*/ 	.short	0x0380
        /*011e*/ 	.short	0x0030


	//----- nvinfo : EIATTR_SW_WAR
	.align		4
.L_21765:
        /*0120*/ 	.byte	0x04, 0x36
        /*0122*/ 	.short	(.L_21767 - .L_21766)
.L_21766:
        /*0124*/ 	.word	0x00000008
.L_21767:


//--------------------- .nv.info._Z9cuda_gemmIiLi256ELi1ELi1ELi32ELi4ELi4ELi32ELi1ELi0EEviiiPT_S1_S1_ii --------------------------
	.section	.nv.info._Z9cuda_gemmIiLi256ELi1ELi1ELi32ELi4ELi4ELi32ELi1ELi0EEviiiPT_S1_S1_ii,"",@"SHT_CUDA_INFO"
	.sectionflags	@""
	.align	4


	//----- nvinfo : EIATTR_CUDA_API_VERSION
	.align		4
        /*0000*/ 	.byte	0x04, 0x37
        /*0002*/ 	.short	(.L_21769 - .L_21768)
.L_21768:
        /*0004*/ 	.word	0x00000082


	//----- nvinfo : EIATTR_KPARAM_INFO
	.align		4
.L_21769:
        /*0008*/ 	.byte	0x04, 0x17
        /*000a*/ 	.short	(.L_21771 - .L_21770)
.L_21770:
        /*000c*/ 	.word	0x00000000
        /*0010*/ 	.short	0x0007
        /*0012*/ 	.short	0x002c
        /*0014*/ 	.byte	0x00, 0xf0, 0x11, 0x00


	//----- nvinfo : EIATTR_KPARAM_INFO
	.align		4
.L_21771:
        /*0018*/ 	.byte	0x04, 0x17
        /*001a*/ 	.short	(.L_21773 - .L_21772)
.L_21772:
        /*001c*/ 	.word	0x00000000
        /*0020*/ 	.short	0x0006
        /*0022*/ 	.short	0x0028
        /*0024*/ 	.byte	0x00, 0xf0, 0x11, 0x00


	//----- nvinfo : EIATTR_KPARAM_INFO
	.align		4
.L_21773:
        /*0028*/ 	.byte	0x04, 0x17
        /*002a*/ 	.short	(.L_21775 - .L_21774)
.L_21774:
        /*002c*/ 	.word	0x00000000
        /*0030*/ 	.short	0x0005
        /*0032*/ 	.short	0x0020
        /*0034*/ 	.byte	0x00, 0xf5, 0x21, 0x00


	//----- nvinfo : EIATTR_KPARAM_INFO
	.align		4
.L_21775:
        /*0038*/ 	.byte	0x04, 0x17
        /*003a*/ 	.short	(.L_21777 - .L_21776)
.L_21776:
        /*003c*/ 	.word	0x00000000
        /*0040*/ 	.short	0x0004
        /*0042*/ 	.short	0x0018
        /*0044*/ 	.byte	0x00, 0xf5, 0x21, 0x00


	//----- nvinfo : EIATTR_KPARAM_INFO
	.align		4
.L_21777:
        /*0048*/ 	.byte	0x04, 0x17
        /*004a*/ 	.short	(.L_21779 - .L_21778)
.L_21778:
        /*004c*/ 	.word	0x00000000
        /*0050*/ 	.short	0x0003
        /*0052*/ 	.short	0x0010
        /*0054*/ 	.byte	0x00, 0xf5, 0x21, 0x00


	//----- nvinfo : EIATTR_KPARAM_INFO
	.align		4
.L_21779:
        /*0058*/ 	.byte	0x04, 0x17
        /*005a*/ 	.short	(.L_21781 - .L_21780)
.L_21780:
        /*005c*/ 	.word	0x00000000
        /*0060*/ 	.short	0x0002
        /*0062*/ 	.short	0x0008
        /*0064*/ 	.byte	0x00, 0xf0, 0x11, 0x00


	//----- nvinfo : EIATTR_KPARAM_INFO
	.align		4
.L_21781:
        /*0068*/ 	.byte	0x04, 0x17
        /*006a*/ 	.short	(.L_21783 - .L_21782)
.L_21782:
        /*006c*/ 	.word	0x00000000
        /*0070*/ 	.short	0x0001
        /*0072*/ 	.short	0x0004
        /*0074*/ 	.byte	0x00, 0xf0, 0x11, 0x00


	//----- nvinfo : EIATTR_KPARAM_INFO
	.align		4
.L_21783:
        /*0078*/ 	.byte	0x04, 0x17
        /*007a*/ 	.short	(.L_21785 - .L_21784)
.L_21784:
        /*007c*/ 	.word	0x00000000
        /*0080*/ 	.short	0x0000
        /*0082*/ 	.short	0x0000
        /*0084*/ 	.byte	0x00, 0xf0, 0x11, 0x00


	//----- nvinfo : EIATTR_SPARSE_MMA_MASK
	.align		4
.L_21785:
        /*0088*/ 	.byte	0x03, 0x50
        /*008a*/ 	.short	0x0000


	//----- nvinfo : EIATTR_MAXREG_COUNT
	.align		4
        /*008c*/ 	.byte	0x03, 0x1b
        /*008e*/ 	.short	0x00ff


	//----- nvinfo : EIATTR_NUM_BARRIERS
	.align		4
        /*0090*/ 	.byte	0x02, 0x4c
        /*0092*/ 	.byte	0x01
	.zero		1


	//----- nvinfo : EIATTR_MERCURY_ISA_VERSION
	.align		4
        /*0094*/ 	.byte	0x03, 0x5f
        /*0096*/ 	.short	0x0101


	//----- nvinfo : EIATTR_COOP_GROUP_MASK_REGIDS
	.align		4
        /*0098*/ 	.byte	0x04, 0x29
        /*009a*/ 	.short	(.L_21787 - .L_21786)


	//   ....[0]....
.L_21786:
        /*009c*/ 	.word	0xffffffff


	//   ....[1]....
        /*00a0*/ 	.word	0xffffffff


	//   ....[2]....
        /*00a4*/ 	.word	0xffffffff


	//   ....[3]....
        /*00a8*/ 	.word	0xffffffff


	//   ....[4]....
        /*00ac*/ 	.word	0xffffffff


	//   ....[5]....
        /*00b0*/ 	.word	0xffffffff


	//   ....[6]....
        /*00b4*/ 	.word	0xffffffff


	//   ....[7]....
        /*00b8*/ 	.word	0xffffffff


	//   ....[8]....
        /*00bc*/ 	.word	0xffffffff


	//   ....[9]....
        /*00c0*/ 	.word	0xffffffff


	//   ....[10]....
        /*00c4*/ 	.word	0xffffffff


	//   ....[11]....
        /*00c8*/ 	.word	0xffffffff


	//   ....[12]....
        /*00cc*/ 	.word	0xffffffff


	//   ....[13]....
        /*00d0*/ 	.word	0x05000002


	//   ....[14]....
        /*00d4*/ 	.word	0x05000002


	//   ....[15]....
        /*00d8*/ 	.word	0x05000002


	//   ....[16]....
        /*00dc*/ 	.word	0x05000002


	//   ....[17]....
        /*00e0*/ 	.word	0x05000002


	//   ....[18]....
        /*00e4*/ 	.word	0x05000002


	//   ....[19]....
        /*00e8*/ 	.word	0x05000002


	//   ....[20]....
        /*00ec*/ 	.word	0x05000002


	//   ....[21]....
        /*00f0*/ 	.word	0x05000002


	//   ....[22]....
        /*00f4*/ 	.word	0x05000002


	//   ....[23]....
        /*00f8*/ 	.word	0x05000002


	//   ....[24]....
        /*00fc*/ 	.word	0x05000002


	//----- nvinfo : EIATTR_COOP_GROUP_INSTR_OFFSETS
	.align		4
.L_21787:
        /*0100*/ 	.byte	0x04, 0x28
        /*0102*/ 	.short	(.L_21789 - .L_21788)


	//   ....[0]....
.L_21788:
        /*0104*/ 	.word	0x000017f0


	//   ....[1]....
        /*0108*/ 	.word	0x00001860


	//   ....[2]....
        /*010c*/ 	.word	0x000018c0


	//   ....[3]....
        /*0110*/ 	.word	0x00001920


	//   ....[4]....
        /*0114*/ 	.word	0x00002030


	//   ....[5]....
        /*0118*/ 	.word	0x000020a0


	//   ....[6]....
        /*011c*/ 	.word	0x00002100


	//   ....[7]....
        /*0120*/ 	.word	0x00002160


	//   ....[8]....
        /*0124*/ 	.word	0x00002870


	//   ....[9]....
        /*0128*/ 	.word	0x00002920


	//   ....[10]....
        /*012c*/ 	.word	0x00002980


	//   ....[11]....
        /*0130*/ 	.word	0x000029e0


	//   ....[12]....
        /*0134*/ 	.word	0x00002a50


	//   ....[13]....
        /*0138*/ 	.word	0x00003200


	//   ....[14]....
        /*013c*/ 	.word	0x00003280


	//   ....[15]....
        /*0140*/ 	.word	0x00003300


	//   ....[16]....
        /*0144*/ 	.word	0x00003380


	//   ....[17]....
        /*0148*/ 	.word	0x00003400


	//   ....[18]....
        /*014c*/ 	.word	0x00003480


	//   ....[19]....
        /*0150*/ 	.word	0x00003500


	//   ....[20]....
        /*0154*/ 	.word	0x00003580


	//   ....[21]....
        /*0158*/ 	.word	0x000035e0


	//   ....[22]....
        /*015c*/ 	.word	0x00003650


	//   ....[23]....
        /*0160*/ 	.word	0x000036d0


	//   ....[24]....
        /*0164*/ 	.word	0x00003750


	//----- nvinfo : EIATTR_VRC_CTA_INIT_COUNT
	.align		4
.L_21789:
        /*0168*/ 	.byte	0x02, 0x4a
	.zero		1
	.zero		1


	//----- nvinfo : EIATTR_EXIT_INSTR_OFFSETS
	.align		4
        /*016c*/ 	.byte	0x04, 0x1c
        /*016e*/ 	.short	(.L_21791 - .L_21790)


	//   ....[0]....
.L_21790:
        /*0170*/ 	.word	0x00000780


	//   ....[1]....
        /*0174*/ 	.word	0x00002ca0


	//   ....[2]....
        /*0178*/ 	.word	0x00002fc0


	//   ....[3]....
        /*017c*/ 	.word	0x000031b0


	//----- nvinfo : EIATTR_MAX_THREADS
	.align		4
.L_21791:
        /*0180*/ 	.byte	0x04, 0x05
        /*0182*/ 	.short	(.L_21793 - .L_21792)
.L_21792:
        /*0184*/ 	.word	0x00000100
        /*0188*/ 	.word	0x00000001
        /*018c*/ 	.word	0x00000001


	//----- nvinfo : EIATTR_CRS_STACK_SIZE
	.align		4
.L_21793:
        /*0190*/ 	.byte	0x04, 0x1e
        /*0192*/ 	.short	(.L_21795 - .L_21794)
.L_21794:
        /*0194*/ 	.word	0x00000000


	//----- nvinfo : EIATTR_CBANK_PARAM_SIZE
	.align		4
.L_21795:
        /*0198*/ 	.byte	0x03, 0x19
        /*019a*/ 	.short	0x0030


	//----- nvinfo : EIATTR_PARAM_CBANK
	.align		4
        /*019c*/ 	.byte	0x04, 0x0a
        /*019e*/ 	.short	(.L_21797 - .L_21796)
	.align		4
.L_21796:
        /*01a0*/ 	.word	index@(.nv.constant0._Z9cuda_gemmIiLi256ELi1ELi1ELi32ELi4ELi4ELi32ELi1ELi0EEviiiPT_S1_S1_ii)
        /*01a4*/ 	.short	0x0380
        /*01a6*/ 	.short	0x0030


	//----- nvinfo : EIATTR_SW_WAR
	.align		4
.L_21797:
        /*01a8*/ 	.byte	0x04, 0x36
        /*01aa*/ 	.short	(.L_21799 - .L_21798)
.L_21798:
        /*01ac*/ 	.word	0x00000008
.L_21799:


//--------------------- .nv.info._Z9cuda_gemmIiLi256ELi1ELi1ELi32ELi4ELi4ELi32ELi0ELi1EEviiiPT_S1_S1_ii --------------------------
	.section	.nv.info._Z9cuda_gemmIiLi256ELi1ELi1ELi32ELi4ELi4ELi32ELi0ELi1EEviiiPT_S1_S1_ii,"",@"SHT_CUDA_INFO"
	.sectionflags	@""
	.align	4


	//----- nvinfo : EIATTR_CUDA_API_VERSION
	.align		4
        /*0000*/ 	.byte	0x04, 0x37
        /*0002*/ 	.short	(.L_21801 - .L_21800)
.L_21800:
        /*0004*/ 	.word	0x00000082


	//----- nvinfo : EIATTR_KPARAM_INFO
	.align		4
.L_21801:
        /*0008*/ 	.byte	0x04, 0x17
        /*000a*/ 	.short	(.L_21803 - .L_21802)
.L_21802:
        /*000c*/ 	.word	0x00000000
        /*0010*/ 	.short	0x0007
        /*0012*/ 	.short	0x002c
        /*0014*/ 	.byte	0x00, 0xf0, 0x11, 0x00


	//----- nvinfo : EIATTR_KPARAM_INFO
	.align		4
.L_21803:
        /*0018*/ 	.byte	0x04, 0x17
        /*001a*/ 	.short	(.L_21805 - .L_21804)
.L_21804:
        /*001c*/ 	.word	0x00000000
        /*0020*/ 	.short	0x0006
        /*0022*/ 	.short	0x0028
        /*0024*/ 	.byte	0x00, 0xf0, 0x11, 0x00


	//----- nvinfo : EIATTR_KPARAM_INFO
	.align		4
.L_21805:
        /*0028*/ 	.byte	0x04, 0x17
        /*002a*/ 	.short	(.L_21807 - .L_21806)
.L_21806:
        /*002c*/ 	.word	0x00000000
        /*0030*/ 	.short	0x0005
        /*0032*/ 	.short	0x0020
        /*0034*/ 	.byte	0x00, 0xf5, 0x21, 0x00


	//----- nvinfo : EIATTR_KPARAM_INFO
	.align		4
.L_21807:
        /*0038*/ 	.byte	0x04, 0x17
        /*003a*/ 	.short	(.L_21809 - .L_21808)
.L_21808:
        /*003c*/ 	.word	0x00000000
        /*0040*/ 	.short	0x0004
        /*0042*/ 	.short	0x0018
        /*0044*/ 	.byte	0x00, 0xf5, 0x21, 0x00


	//----- nvinfo : EIATTR_KPARAM_INFO
	.align		4
.L_21809:
        /*0048*/ 	.byte	0x04, 0x17
        /*004a*/ 	.short	(.L_21811 - .L_21810)
.L_21810:
        /*004c*/ 	.word	0x00000000
        /*0050*/ 	.short	0x0003
        /*0052*/ 	.short	0x0010
        /*0054*/ 	.byte	0x00, 0xf5, 0x21, 0x00


	//----- nvinfo : EIATTR_KPARAM_INFO
	.align		4
.L_21811:
        /*0058*/ 	.byte	0x04, 0x17
        /*005a*/ 	.short	(.L_21813 - .L_21812)
.L_21812:
        /*005c*/ 	.word	0x00000000
        /*0060*/ 	.short	0x0002
        /*0062*/ 	.short	0x0008
        /*0064*/ 	.byte	0x00, 0xf0, 0x11, 0x00


	//----- nvinfo : EIATTR_KPARAM_INFO
	.align		4
.L_21813:
        /*0068*/ 	.byte	0x04, 0x17
        /*006a*/ 	.short	(.L_21815 - .L_21814)
.L_21814:
        /*006c*/ 	.word	0x00000000
        /*0070*/ 	.short	0x0001
        /*0072*/ 	.short	0x0004
        /*0074*/ 	.byte	0x00, 0xf0, 0x11, 0x00


	//----- nvinfo : EIATTR_KPARAM_INFO
	.align		4
.L_21815:
        /*0078*/ 	.byte	0x04, 0x17
        /*007a*/ 	.short	(.L_21817 - .L_21816)
.L_21816:
        /*007c*/ 	.word	0x00000000
        /*0080*/ 	.short	0x0000
        /*0082*/ 	.short	0x0000
        /*0084*/ 	.byte	0x00, 0xf0, 0x11, 0x00


	//----- nvinfo : EIATTR_SPARSE_MMA_MASK
	.align		4
.L_21817:
        /*0088*/ 	.byte	0x03, 0x50
        /*008a*/ 	.short	0x0000


	//----- nvinfo : EIATTR_MAXREG_COUNT
	.align		4
        /*008c*/ 	.byte	0x03, 0x1b
        /*008e*/ 	.short	0x00ff


	//----- nvinfo : EIATTR_NUM_BARRIERS
	.align		4
        /*0090*/ 	.byte	0x02, 0x4c
        /*0092*/ 	.byte	0x01
	.zero		1


	//----- nvinfo : EIATTR_MERCURY_ISA_VERSION
	.align		4
        /*0094*/ 	.byte	0x03, 0x5f
        /*0096*/ 	.short	0x0101


	//----- nvinfo : EIATTR_COOP_GROUP_MASK_REGIDS
	.align		4
        /*0098*/ 	.byte	0x04, 0x29
        /*009a*/ 	.short	(.L_21819 - .L_21818)


	//   ....[0]....
.L_21818:
        /*009c*/ 	.word	0xffffffff


	//   ....[1]....
        /*00a0*/ 	.word	0xffffffff


	//   ....[2]....
        /*00a4*/ 	.word	0xffffffff


	//   ....[3]....
        /*00a8*/ 	.word	0xffffffff


	//   ....[4]....
        /*00ac*/ 	.word	0x05000016


	//   ....[5]....
        /*00b0*/ 	.word	0x05000016


	//   ....[6]....
        /*00b4*/ 	.word	0x05000016


	//   ....[7]....
        /*00b8*/ 	.word	0x05000016


	//----- nvinfo : EIATTR_COOP_GROUP_INSTR_OFFSETS
	.align		4
.L_21819:
        /*00bc*/ 	.byte	0x04, 0x28
        /*00be*/ 	.short	(.L_21821 - .L_21820)


	//   ....[0]....
.L_21820:
        /*00c0*/ 	.word	0x00000c10


	//   ....[1]....
        /*00c4*/ 	.word	0x00000c20


	//   ....[2]....
        /*00c8*/ 	.word	0x00000c30


	//   ....[3]....
        /*00cc*/ 	.word	0x00000c40


	//   ....[4]....
        /*00d0*/ 	.word	0x00001460


	//   ....[5]....
        /*00d4*/ 	.word	0x000014e0


	//   ....[6]....
        /*00d8*/ 	.word	0x00001540


	//   ....[7]....
        /*00dc*/ 	.word	0x000015a0


	//----- nvinfo : EIATTR_VRC_CTA_INIT_COUNT
	.align		4
.L_21821:
        /*00e0*/ 	.byte	0x02, 0x4a
	.zero		1
	.zero		1


	//----- nvinfo : EIATTR_EXIT_INSTR_OFFSETS
	.align		4
        /*00e4*/ 	.byte	0x04, 0x1c
        /*00e6*/ 	.short	(.L_21823 - .L_21822)


	//   ....[0]....
.L_21822:
        /*00e8*/ 	.word	0x000001c0


	//   ....[1]....
        /*00ec*/ 	.word	0x00000d40


	//   ....[2]....
        /*00f0*/ 	.word	0x000010f0


	//   ....[3]....
        /*00f4*/ 	.word	0x00001400


	//----- nvinfo : EIATTR_MAX_THREADS
	.align		4
.L_21823:
        /*00f8*/ 	.byte	0x04, 0x05
        /*00fa*/ 	.short	(.L_21825 - .L_21824)
.L_21824:
        /*00fc*/ 	.word	0x00000100
        /*0100*/ 	.word	0x00000001
        /*0104*/ 	.word	0x00000001


	//----- nvinfo : EIATTR_CRS_STACK_SIZE
	.align		4
.L_21825:
        /*0108*/ 	.byte	0x04, 0x1e
        /*010a*/ 	.short	(.L_21827 - .L_21826)
.L_21826:
        /*010c*/ 	.word	0x00000000


	//----- nvinfo : EIATTR_CBANK_PARAM_SIZE
	.align		4
.L_21827:
        /*0110*/ 	.byte	0x03, 0x19
        /*0112*/ 	.short	0x0030


	//----- nvinfo : EIATTR_PARAM_CBANK
	.align		4
        /*0114*/ 	.byte	0x04, 0x0a
        /*0116*/ 	.short	(.L_21829 - .L_21828)
	.align		4
.L_21828:
        /*0118*/ 	.word	index@(.nv.constant0._Z9cuda_gemmIiLi256ELi1ELi1ELi32ELi4ELi4ELi32ELi0ELi1EEviiiPT_S1_S1_ii)
        /*011c*/ 	.short	0x0380
        /*011e*/ 	.short	0x0030


	//----- nvinfo : EIATTR_SW_WAR
	.align		4
.L_21829:
        /*0120*/ 	.byte	0x04, 0x36
        /*0122*/ 	.short	(.L_21831 - .L_21830)
.L_21830:
        /*0124*/ 	.word	0x00000008
.L_21831:


//--------------------- .nv.info._Z9cuda_gemmIiLi256ELi1ELi1ELi32ELi4ELi4ELi32ELi0ELi0EEviiiPT_S1_S1_ii --------------------------
	.section	.nv.info._Z9cuda_gemmIiLi256ELi1ELi1ELi32ELi4ELi4ELi32ELi0ELi0EEviiiPT_S1_S1_ii,"",@"SHT_CUDA_INFO"
	.sectionflags	@""
	.align	4


	//----- nvinfo : EIATTR_CUDA_API_VERSION
	.align		4
        /*0000*/ 	.byte	0x04, 0x37
        /*0002*/ 	.short	(.L_21833 - .L_21832)
.L_21832:
        /*0004*/ 	.word	0x00000082


	//----- nvinfo : EIATTR_KPARAM_INFO
	.align		4
.L_21833:
        /*0008*/ 	.byte	0x04, 0x17
        /*000a*/ 	.short	(.L_21835 - .L_21834)
.L_21834:
        /*000c*/ 	.word	0x00000000
        /*0010*/ 	.short	0x0007
        /*0012*/ 	.short	0x002c
        /*0014*/ 	.byte	0x00, 0xf0, 0x11, 0x00


	//----- nvinfo : EIATTR_KPARAM_INFO
	.align		4
.L_21835:
        /*0018*/ 	.byte	0x04, 0x17
        /*001a*/ 	.short	(.L_21837 - .L_21836)
.L_21836:
        /*001c*/ 	.word	0x00000000
        /*0020*/ 	.short	0x0006
        /*0022*/ 	.short	0x0028
        /*0024*/ 	.byte	0x00, 0xf0, 0x11, 0x00


	//----- nvinfo : EIATTR_KPARAM_INFO
	.align		4
.L_21837:
        /*0028*/ 	.byte	0x04, 0x17
        /*002a*/ 	.short	(.L_21839 - .L_21838)
.L_21838:
        /*002c*/ 	.word	0x00000000
        /*0030*/ 	.short	0x0005
        /*0032*/ 	.short	0x0020
        /*0034*/ 	.byte	0x00, 0xf5, 0x21, 0x00


	//----- nvinfo : EIATTR_KPARAM_INFO
	.align		4
.L_21839:
        /*0038*/ 	.byte	0x04, 0x17
        /*003a*/ 	.short	(.L_21841 - .L_21840)
.L_21840:
        /*003c*/ 	.word	0x00000000
        /*0040*/ 	.short	0x0004
        /*0042*/ 	.short	0x0018
        /*0044*/ 	.byte	0x00, 0xf5, 0x21, 0x00


	//----- nvinfo : EIATTR_KPARAM_INFO
	.align		4
.L_21841:
        /*0048*/ 	.byte	0x04, 0x17
        /*004a*/ 	.short	(.L_21843 - .L_21842)
.L_21842:
        /*004c*/ 	.word	0x00000000
        /*0050*/ 	.short	0x0003
        /*0052*/ 	.short	0x0010
        /*0054*/ 	.byte	0x00, 0xf5, 0x21, 0x00


	//----- nvinfo : EIATTR_KPARAM_INFO
	.align		4
.L_21843:
        /*0058*/ 	.byte	0x04, 0x17
        /*005a*/ 	.short	(.L_21845 - .L_21844)
.L_21844:
        /*005c*/ 	.word	0x00000000
        /*0060*/ 	.short	0x0002
        /*0062*/ 	.short	0x0008
        /*0064*/ 	.byte	0x00, 0xf0, 0x11, 0x00


	//----- nvinfo : EIATTR_KPARAM_INFO
	.align		4
.L_21845:
        /*0068*/ 	.byte	0x04, 0x17
        /*006a*/ 	.short	(.L_21847 - .L_21846)
.L_21846:
        /*006c*/ 	.word	0x00000000
        /*0070*/ 	.short	0x0001
        /*0072*/ 	.short	0x0004
        /*0074*/ 	.byte	0x00, 0xf0, 0x11, 0x00


	//----- nvinfo : EIATTR_KPARAM_INFO
	.align		4
.L_21847:
        /*0078*/ 	.byte	0x04, 0x17
        /*007a*/ 	.short	(.L_21849 - .L_21848)
.L_21848:
        /*007c*/ 	.word	0x00000000
        /*0080*/ 	.short	0x0000
        /*0082*/ 	.short	0x0000
        /*0084*/ 	.byte	0x00, 0xf0, 0x11, 0x00


	//----- nvinfo : EIATTR_SPARSE_MMA_MASK
	.align		4
.L_21849:
        /*0088*/ 	.byte	0x03, 0x50
        /*008a*/ 	.short	0x0000


	//----- nvinfo : EIATTR_MAXREG_COUNT
	.align		4
        /*008c*/ 	.byte	0x03, 0x1b
        /*008e*/ 	.short	0x00ff


	//----- nvinfo : EIATTR_NUM_BARRIERS
	.align		4
        /*0090*/ 	.byte	0x02, 0x4c
        /*0092*/ 	.byte	0x01
	.zero		1


	//----- nvinfo : EIATTR_MERCURY_ISA_VERSION
	.align		4
        /*0094*/ 	.byte	0x03, 0x5f
        /*0096*/ 	.short	0x0101


	//----- nvinfo : EIATTR_COOP_GROUP_MASK_REGIDS
	.align		4
        /*0098*/ 	.byte	0x04, 0x29
        /*009a*/ 	.short	(.L_21851 - .L_21850)


	//   ....[0]....
.L_21850:
        /*009c*/ 	.word	0xffffffff


	//   ....[1]....
        /*00a0*/ 	.word	0xffffffff


	//   ....[2]....
        /*00a4*/ 	.word	0xffffffff


	//   ....[3]....
        /*00a8*/ 	.word	0xffffffff


	//   ....[4]....
        /*00ac*/ 	.word	0xffffffff


	//   ....[5]....
        /*00b0*/ 	.word	0xffffffff


	//   ....[6]....
        /*00b4*/ 	.word	0xffffffff


	//   ....[7]....
        /*00b8*/ 	.word	0xffffffff


	//   ....[8]....
        /*00bc*/ 	.word	0xffffffff


	//   ....[9]....
        /*00c0*/ 	.word	0xffffffff


	//   ....[10]....
        /*00c4*/ 	.word	0xffffffff


	//   ....[11]....
        /*00c8*/ 	.word	0xffffffff


	//   ....[12]....
        /*00cc*/ 	.word	0xffffffff


	//   ....[13]....
        /*00d0*/ 	.word	0x05000002


	//   ....[14]....
        /*00d4*/ 	.word	0x05000002


	//   ....[15]....
        /*00d8*/ 	.word	0x05000002


	//   ....[16]....
        /*00dc*/ 	.word	0x05000002


	//   ....[17]....
        /*00e0*/ 	.word	0x05000002


	//   ....[18]....
        /*00e4*/ 	.word	0x05000002


	//   ....[19]....
        /*00e8*/ 	.word	0x05000002


	//   ....[20]....
        /*00ec*/ 	.word	0x05000002


	//   ....[21]....
        /*00f0*/ 	.word	0x05000002


	//   ....[22]....
        /*00f4*/ 	.word	0x05000002


	//   ....[23]....
        /*00f8*/ 	.word	0x05000002


	//   ....[24]....
        /*00fc*/ 	.word	0x05000002


	//----- nvinfo : EIATTR_COOP_GROUP_INSTR_OFFSETS
	.align		4
.L_21851:
        /*0100*/ 	.byte	0x04, 0x28
        /*0102*/ 	.short	(.L_21853 - .L_21852)


	//   ....[0]....
.L_21852:
        /*0104*/ 	.word	0x000017f0


	//   ....[1]....
        /*0108*/ 	.word	0x00001840


	//   ....[2]....
        /*010c*/ 	.word	0x00001890


	//   ....[3]....
        /*0110*/ 	.word	0x000018e0


	//   ....[4]....
        /*0114*/ 	.word	0x00001fd0


	//   ....[5]....
        /*0118*/ 	.word	0x00002020


	//   ....[6]....
        /*011c*/ 	.word	0x00002070


	//   ....[7]....
        /*0120*/ 	.word	0x000020c0


	//   ....[8]....
        /*0124*/ 	.word	0x000027b0


	//   ....[9]....
        /*0128*/ 	.word	0x00002800


	//   ....[10]....
        /*012c*/ 	.word	0x00002850


	//   ....[11]....
        /*0130*/ 	.word	0x000028a0


	//   ....[12]....
        /*0134*/ 	.word	0x000028f0


	//   ....[13]....
        /*0138*/ 	.word	0x00003a00


	//   ....[14]....
        /*013c*/ 	.word	0x00003a80


	//   ....[15]....
        /*0140*/ 	.word	0x00003b00


	//   ....[16]....
        /*0144*/ 	.word	0x00003b80


	//   ....[17]....
        /*0148*/ 	.word	0x00003c00


	//   ....[18]....
        /*014c*/ 	.word	0x00003c80


	//   ....[19]....
        /*0150*/ 	.word	0x00003d00


	//   ....[20]....
        /*0154*/ 	.word	0x00003d80


	//   ....[21]....
        /*0158*/ 	.word	0x00003df0


	//   ....[22]....
        /*015c*/ 	.word	0x00003e70


	//   ....[23]....
        /*0160*/ 	.word	0x00003ef0


	//   ....[24]....
        /*0164*/ 	.word	0x00003f70


	//----- nvinfo : EIATTR_VRC_CTA_INIT_COUNT
	.align		4
.L_21853:
        /*0168*/ 	.byte	0x02, 0x4a
	.zero		1
	.zero		1


	//----- nvinfo : EIATTR_EXIT_INSTR_OFFSETS
	.align		4
        /*016c*/ 	.byte	0x04, 0x1c
        /*016e*/ 	.short	(.L_21855 - .L_21854)


	//   ....[0]....
.L_21854:
        /*0170*/ 	.word	0x00000780


	//   ....[1]....
        /*0174*/ 	.word	0x00002b40


	//   ....[2]....
        /*0178*/ 	.word	0x00003200


	//   ....[3]....
        /*017c*/ 	.word	0x000039b0


	//----- nvinfo : EIATTR_MAX_THREADS
	.align		4
.L_21855:
        /*0180*/ 	.byte	0x04, 0x05
        /*0182*/ 	.short	(.L_21857 - .L_21856)
.L_21856:
        /*0184*/ 	.word	0x00000100
        /*0188*/ 	.word	0x00000001
        /*018c*/ 	.word	0x00000001


	//----- nvinfo : EIATTR_CRS_STACK_SIZE
	.align		4
.L_21857:
        /*0190*/ 	.byte	0x04, 0x1e
        /*0192*/ 	.short	(.L_21859 - .L_21858)
.L_21858:
        /*0194*/ 	.word	0x00000000


	//----- nvinfo : EIATTR_CBANK_PARAM_SIZE
	.align		4
.L_21859:
        /*0198*/ 	.byte	0x03, 0x19
        /*019a*/ 	.short	0x0030


	//----- nvinfo : EIATTR_PARAM_CBANK
	.align		4
        /*019c*/ 	.byte	0x04, 0x0a
        /*019e*/ 	.short	(.L_21861 - .L_21860)
	.align		4
.L_21860:
        /*01a0*/ 	.word	index@(.nv.constant0._Z9cuda_gemmIiLi256ELi1ELi1ELi32ELi4ELi4ELi32ELi0ELi0EEviiiPT_S1_S1_ii)
        /*01a4*/ 	.short	0x0380
        /*01a6*/ 	.short	0x0030


	//----- nvinfo : EIATTR_SW_WAR
	.align		4
.L_21861:
        /*01a8*/ 	.byte	0x04, 0x36
        /*01aa*/ 	.short	(.L_21863 - .L_21862)
.L_21862:
        /*01ac*/ 	.word	0x00000008
.L_21863:


//--------------------- .nv.info._Z9cuda_gemmIiLi256ELi1ELi1ELi32ELi2ELi2ELi32ELi1ELi1EEviiiPT_S1_S1_ii --------------------------
	.section	.nv.info._Z9cuda_gemmIiLi256ELi1ELi1ELi32ELi2ELi2ELi32ELi1ELi1EEviiiPT_S1_S1_ii,"",@"SHT_CUDA_INFO"
	.sectionflags	@""
	.align	4


	//----- nvinfo : EIATTR_CUDA_API_VERSION
	.align		4
        /*0000*/ 	.byte	0x04, 0x37
        /*0002*/ 	.short	(.L_21865 - .L_21864)
.L_21864:
        /*0004*/ 	.word	0x00000082


	//----- nvinfo : EIATTR_KPARAM_INFO
	.align		4
.L_21865:
        /*0008*/ 	.byte	0x04, 0x17
        /*000a*/ 	.short	(.L_21867 - .L_21866)
.L_21866:
        /*000c*/ 	.word	0x00000000
        /*0010*/ 	.short	0x0007
        /*0012*/ 	.short	0x002c
        /*0014*/ 	.byte	0x00, 0xf0, 0x11, 0x00


	//----- nvinfo : EIATTR_KPARAM_INFO
	.align		4
.L_21867:
        /*0018*/ 	.byte	0x04, 0x17
        /*001a*/ 	.short	(.L_21869 - .L_21868)
.L_21868:
        /*001c*/ 	.word	0x00000000
        /*0020*/ 	.short	0x0006
        /*0022*/ 	.short	0x0028
        /*0024*/ 	.byte	0x00, 0xf0, 0x11, 0x00


	//----- nvinfo : EIATTR_KPARAM_INFO
	.align		4
.L_21869:
        /*0028*/ 	.byte	0x04, 0x17
        /*002a*/ 	.short	(.L_21871 - .L_21870)
.L_21870:
        /*002c*/ 	.word	0x00000000
        /*0030*/ 	.short	0x0005
        /*0032*/ 	.short	0x0020
        /*0034*/ 	.byte	0x00, 0xf5, 0x21, 0x00


	//----- nvinfo : EIATTR_KPARAM_INFO
	.align		4
.L_21871:
        /*0038*/ 	.byte	0x04, 0x17
        /*003a*/ 	.short	(.L_21873 - .L_21872)
.L_21872:
        /*003c*/ 	.word	0x00000000
        /*0040*/ 	.short	0x0004
        /*0042*/ 	.short	0x0018
        /*0044*/ 	.byte	0x00, 0xf5, 0x21, 0x00


	//----- nvinfo : EIATTR_KPARAM_INFO
	.align		4
.L_21873:
        /*0048*/ 	.byte	0x04, 0x17
        /*004a*/ 	.short	(.L_21875 - .L_21874)
.L_21874:
        /*004c*/ 	.word	0x00000000
        /*0050*/ 	.short	0x0003
        /*0052*/ 	.short	0x0010
        /*0054*/ 	.byte	0x00, 0xf5, 0x21, 0x00


	//----- nvinfo : EIATTR_KPARAM_INFO
	.align		4
.L_21875:
        /*0058*/ 	.byte	0x04, 0x17
        /*005a*/ 	.short	(.L_21877 - .L_21876)
.L_21876:
        /*005c*/ 	.word	0x00000000
        /*0060*/ 	.short	0x0002
        /*0062*/ 	.short	0x0008
        /*0064*/ 	.byte	0x00, 0xf0, 0x11, 0x00


	//----- nvinfo : EIATTR_KPARAM_INFO
	.align		4
.L_21877:
        /*0068*/ 	.byte	0x04, 0x17
        /*006a*/ 	.short	(.L_21879 - .L_21878)
.L_21878:
        /*006c*/ 	.word	0x00000000
        /*0070*/ 	.short	0x0001
        /*0072*/ 	.short	0x0004
        /*0074*/ 	.byte	0x00, 0xf0, 0x11, 0x00


	//----- nvinfo : EIATTR_KPARAM_INFO
	.align		4
.L_21879:
        /*0078*/ 	.byte	0x04, 0x17
        /*007a*/ 	.short	(.L_21881 - .L_21880)
.L_21880:
        /*007c*/ 	.word	0x00000000
        /*0080*/ 	.short	0x0000
        /*0082*/ 	.short	0x0000
        /*0084*/ 	.byte	0x00, 0xf0, 0x11, 0x00


	//----- nvinfo : EIATTR_SPARSE_MMA_MASK
	.align		4
.L_21881:
        /*0088*/ 	.byte	0x03, 0x50
        /*008a*/ 	.short	0x0000


	//----- nvinfo : EIATTR_MAXREG_COUNT
	.align		4
        /*008c*/ 	.byte	0x03, 0x1b
        /*008e*/ 	.short	0x00ff


	//----- nvinfo : EIATTR_NUM_BARRIERS
	.align		4
        /*0090*/ 	.byte	0x02, 0x4c
        /*0092*/ 	.byte	0x01
	.zero		1


	//----- nvinfo : EIATTR_MERCURY_ISA_VERSION
	.align		4
        /*0094*/ 	.byte	0x03, 0x5f
        /*0096*/ 	.short	0x0101


	//----- nvinfo : EIATTR_COOP_GROUP_MASK_REGIDS
	.align		4
        /*0098*/ 	.byte	0x04, 0x29
        /*009a*/ 	.short	(.L_21883 - .L_21882)


	//   ....[0]....
.L_21882:
        /*009c*/ 	.word	0xffffffff


	//   ....[1]....
        /*00a0*/ 	.word	0xffffffff


	//   ....[2]....
        /*00a4*/ 	.word	0x0500000c


	//   ....[3]....
        /*00a8*/ 	.word	0x0500000c


	//----- nvinfo : EIATTR_COOP_GROUP_INSTR_OFFSETS
	.align		4
.L_21883:
        /*00ac*/ 	.byte	0x04, 0x28
        /*00ae*/ 	.short	(.L_21885 - .L_21884)


	//   ....[0]....
.L_21884:
        /*00b0*/ 	.word	0x00000b20


	//   ....[1]....
        /*00b4*/ 	.word	0x00000b30


	//   ....[2]....
        /*00b8*/ 	.word	0x00001180


	//   ....[3]....
        /*00bc*/ 	.word	0x00001200


	//----- nvinfo : EIATTR_VRC_CTA_INIT_COUNT
	.align		4
.L_21885:
        /*00c0*/ 	.byte	0x02, 0x4a
	.zero		1
	.zero		1


	//----- nvinfo : EIATTR_EXIT_INSTR_OFFSETS
	.align		4
        /*00c4*/ 	.byte	0x04, 0x1c
        /*00c6*/ 	.short	(.L_21887 - .L_21886)


	//   ....[0]....
.L_21886:
        /*00c8*/ 	.word	0x000001d0


	//   ....[1]....
        /*00cc*/ 	.word	0x00000c10


	//   ....[2]....
        /*00d0*/ 	.word	0x00000f30


	//   ....[3]....
        /*00d4*/ 	.word	0x00001120


	//----- nvinfo : EIATTR_MAX_THREADS
	.align		4
.L_21887:
        /*00d8*/ 	.byte	0x04, 0x05
        /*00da*/ 	.short	(.L_21889 - .L_21888)
.L_21888:
        /*00dc*/ 	.word	0x00000100
        /*00e0*/ 	.word	0x00000001
        /*00e4*/ 	.word	0x00000001


	//----- nvinfo : EIATTR_CRS_STACK_SIZE
	.align		4
.L_21889:
        /*00e8*/ 	.byte	0x04, 0x1e
        /*00ea*/ 	.short	(.L_21891 - .L_21890)
.L_21890:
        /*00ec*/ 	.word	0x00000000


	//----- nvinfo : EIATTR_CBANK_PARAM_SIZE
	.align		4
.L_21891:
        /*00f0*/ 	.byte	0x03, 0x19
        /*00f2*/ 	.short	0x0030


	//----- nvinfo : EIATTR_PARAM_CBANK
	.align		4
        /*00f4*/ 	.byte	0x04, 0x0a
        /*00f6*/ 	.short	(.L_21893 - .L_21892)
	.align		4
.L_21892:
        /*00f8*/ 	.word	index@(.nv.constant0._Z9cuda_gemmIiLi256ELi1ELi1ELi32ELi2ELi2ELi32ELi1ELi1EEviiiPT_S1_S1_ii)
        /*00fc*/ 	.short	0x0380
        /*00fe*/ 	.short	0x0030


	//----- nvinfo : EIATTR_SW_WAR
	.align		4
.L_21893:
        /*0100*/ 	.byte	0x04, 0x36
        /*0102*/ 	.short	(.L_21895 - .L_21894)
.L_21894:
        /*0104*/ 	.word	0x00000008
.L_21895:


//--------------------- .nv.info._Z9cuda_gemmIiLi256ELi1ELi1ELi32ELi2ELi2ELi32ELi1ELi0EEviiiPT_S1_S1_ii --------------------------
	.section	.nv.info._Z9cuda_gemmIiLi256ELi1ELi1ELi32ELi2ELi2ELi32ELi1ELi0EEviiiPT_S1_S1_ii,"",@"SHT_CUDA_INFO"
	.sectionflags	@""
	.align	4


	//----- nvinfo : EIATTR_CUDA_API_VERSION
	.align		4
        /*0000*/ 	.byte	0x04, 0x37
        /*0002*/ 	.short	(.L_21897 - .L_21896)
.L_21896:
        /*0004*/ 	.word	0x00000082


	//----- nvinfo : EIATTR_KPARAM_INFO
	.align		4
.L_21897:
        /*0008*/ 	.byte	0x04, 0x17
        /*000a*/ 	.short	(.L_21899 - .L_21898)
.L_21898:
        /*000c*/ 	.word	0x00000000
        /*0010*/ 	.short	0x0007
        /*0012*/ 	.short	0x002c
        /*0014*/ 	.byte	0x00, 0xf0, 0x11, 0x00


	//----- nvinfo : EIATTR_KPARAM_INFO
	.align		4
.L_21899:
        /*0018*/ 	.byte	0x04, 0x17
        /*001a*/ 	.short	(.L_21901 - .L_21900)
.L_21900:
        /*001c*/ 	.word	0x00000000
        /*0020*/ 	.short	0x0006
        /*0022*/ 	.short	0x0028
        /*0024*/ 	.byte	0x00, 0xf0, 0x11, 0x00


	//----- nvinfo : EIATTR_KPARAM_INFO
	.align		4
.L_21901:
        /*0028*/ 	.byte	0x04, 0x17
        /*002a*/ 	.short	(.L_21903 - .L_21902)
.L_21902:
        /*002c*/ 	.word	0x00000000
        /*0030*/ 	.short	0x0005
        /*0032*/ 	.short	0x0020
        /*0034*/ 	.byte	0x00, 0xf5, 0x21, 0x00


	//----- nvinfo : EIATTR_KPARAM_INFO
	.align		4
.L_21903:
        /*0038*/ 	.byte	0x04, 0x17
        /*003a*/ 	.short	(.L_21905 - .L_21904)
.L_21904:
        /*003c*/ 	.word	0x00000000
        /*0040*/ 	.short	0x0004
        /*0042*/ 	.short	0x0018
        /*0044*/ 	.byte	0x00, 0xf5, 0x21, 0x00


	//----- nvinfo : EIATTR_KPARAM_INFO
	.align		4
.L_21905:
        /*0048*/ 	.byte	0x04, 0x17
        /*004a*/ 	.short	(.L_21907 - .L_21906)
.L_21906:
        /*004c*/ 	.word	0x00000000
        /*0050*/ 	.short	0x0003
        /*0052*/ 	.short	0x0010
        /*0054*/ 	.byte	0x00, 0xf5, 0x21, 0x00


	//----- nvinfo : EIATTR_KPARAM_INFO
	.align		4
.L_21907:
        /*0058*/ 	.byte	0x04, 0x17
        /*005a*/ 	.short	(.L_21909 - .L_21908)
.L_21908:
        /*005c*/ 	.word	0x00000000
        /*0060*/ 	.short	0x0002
        /*0062*/ 	.short	0x0008
        /*0064*/ 	.byte	0x00, 0xf0, 0x11, 0x00


	//----- nvinfo : EIATTR_KPARAM_INFO
	.align		4
.L_21909:
        /*0068*/ 	.byte	0x04, 0x17
        /*006a*/ 	.short	(.L_21911 - .L_21910)
.L_21910:
        /*006c*/ 	.word	0x00000000
        /*0070*/ 	.short	0x0001
        /*0072*/ 	.short	0x0004
        /*0074*/ 	.byte	0x00, 0xf0, 0x11, 0x00


	//----- nvinfo : EIATTR_KPARAM_INFO
	.align		4
.L_21911:
        /*0078*/ 	.byte	0x04, 0x17
        /*007a*/ 	.short	(.L_21913 - .L_21912)
.L_21912:
        /*007c*/ 	.word	0x00000000
        /*0080*/ 	.short	0x0000
        /*0082*/ 	.short	0x0000
        /*0084*/ 	.byte	0x00, 0xf0, 0x11, 0x00


	//----- nvinfo : EIATTR_SPARSE_MMA_MASK
	.align		4
.L_21913:
        /*0088*/ 	.byte	0x03, 0x50
        /*008a*/ 	.short	0x0000


	//----- nvinfo : EIATTR_MAXREG_COUNT
	.align		4
        /*008c*/ 	.byte	0x03, 0x1b
        /*008e*/ 	.short	0x00ff


	//----- nvinfo : EIATTR_NUM_BARRIERS
	.align		4
        /*0090*/ 	.byte	0x02, 0x4c
        /*0092*/ 	.byte	0x01
	.zero		1


	//----- nvinfo : EIATTR_MERCURY_ISA_VERSION
	.align		4
        /*0094*/ 	.byte	0x03, 0x5f
        /*0096*/ 	.short	0x0101


	//----- nvinfo : EIATTR_COOP_GROUP_MASK_REGIDS
	.align		4
        /*0098*/ 	.byte	0x04, 0x29
        /*009a*/ 	.short	(.L_21915 - .L_21914)


	//   ....[0]....
.L_21914:
        /*009c*/ 	.word	0xffffffff


	//   ....[1]....
        /*00a0*/ 	.word	0xffffffff


	//   ....[2]....
        /*00a4*/ 	.word	0xffffffff


	//   ....[3]....
        /*00a8*/ 	.word	0xffffffff


	//   ....[4]....
        /*00ac*/ 	.word	0xffffffff


	//   ....[5]....
        /*00b0*/ 	.word	0xffffffff


	//   ....[6]....
        /*00b4*/ 	.word	0xffffffff


	//   ....[7]....
        /*00b8*/ 	.word	0x0500000c


	//   ....[8]....
        /*00bc*/ 	.word	0x0500000c


	//   ....[9]....
        /*00c0*/ 	.word	0x0500000c


	//   ....[10]....
        /*00c4*/ 	.word	0x0500000c


	//   ....[11]....
        /*00c8*/ 	.word	0x0500000c


	//   ....[12]....
        /*00cc*/ 	.word	0x0500000c


	//----- nvinfo : EIATTR_COOP_GROUP_INSTR_OFFSETS
	.align		4
.L_21915:
        /*00d0*/ 	.byte	0x04, 0x28
        /*00d2*/ 	.short	(.L_21917 - .L_21916)


	//   ....[0]....
.L_21916:
        /*00d4*/ 	.word	0x000015e0


	//   ....[1]....
        /*00d8*/ 	.word	0x00001640


	//   ....[2]....
        /*00dc*/ 	.word	0x00001b30


	//   ....[3]....
        /*00e0*/ 	.word	0x00001b80


	//   ....[4]....
        /*00e4*/ 	.word	0x000020a0


	//   ....[5]....
        /*00e8*/ 	.word	0x00002100


	//   ....[6]....
        /*00ec*/ 	.word	0x00002150


	//   ....[7]....
        /*00f0*/ 	.word	0x00002900


	//   ....[8]....
        /*00f4*/ 	.word	0x00002980


	//   ....[9]....
        /*00f8*/ 	.word	0x00002a00


	//   ....[10]....
        /*00fc*/ 	.word	0x00002a80


	//   ....[11]....
        /*0100*/ 	.word	0x00002af0


	//   ....[12]....
        /*0104*/ 	.word	0x00002b70


	//----- nvinfo : EIATTR_VRC_CTA_INIT_COUNT
	.align		4
.L_21917:
        /*0108*/ 	.byte	0x02, 0x4a
	.zero		1
	.zero		1


	//----- nvinfo : EIATTR_EXIT_INSTR_OFFSETS
	.align		4
        /*010c*/ 	.byte	0x04, 0x1c
        /*010e*/ 	.short	(.L_21919 - .L_21918)


	//   ....[0]....
.L_21918:
        /*0110*/ 	.word	0x00000780


	//   ....[1]....
        /*0114*/ 	.word	0x000023a0


	//   ....[2]....
        /*0118*/ 	.word	0x000026c0


	//   ....[3]....
        /*011c*/ 	.word	0x000028b0


	//----- nvinfo : EIATTR_MAX_THREADS
	.align		4
.L_21919:
        /*0120*/ 	.byte	0x04, 0x05
        /*0122*/ 	.short	(.L_21921 - .L_21920)
.L_21920:
        /*0124*/ 	.word	0x00000100
        /*0128*/ 	.word	0x00000001
        /*012c*/ 	.word	0x00000001


	//----- nvinfo : EIATTR_CRS_STACK_SIZE
	.align		4
.L_21921:
        /*0130*/ 	.byte	0x04, 0x1e
        /*0132*/ 	.short	(.L_21923 - .L_21922)
.L_21922:
        /*0134*/ 	.word	0x00000000


	//----- nvinfo : EIATTR_CBANK_PARAM_SIZE
	.align		4
.L_21923:
        /*0138*/ 	.byte	0x03, 0x19
        /*013a*/ 	.short	0x0030


	//----- nvinfo : EIATTR_PARAM_CBANK
	.align		4
        /*013c*/ 	.byte	0x04, 0x0a
        /*013e*/ 	.short	(.L_21925 - .L_21924)
	.align		4
.L_21924:
        /*0140*/ 	.word	index@(.nv.constant0._Z9cuda_gemmIiLi256ELi1ELi1ELi32ELi2ELi2ELi32ELi1ELi0EEviiiPT_S1_S1_ii)
        /*0144*/ 	.short	0x0380
        /*0146*/ 	.short	0x0030


	//----- nvinfo : EIATTR_SW_WAR
	.align		4
.L_21925:
        /*0148*/ 	.byte	0x04, 0x36
        /*014a*/ 	.short	(.L_21927 - .L_21926)
.L_21926:
        /*014c*/ 	.word	0x00000008
.L_21927:


//--------------------- .nv.info._Z9cuda_gemmIiLi256ELi1ELi1ELi32ELi2ELi2ELi32ELi0ELi1EEviiiPT_S1_S1_ii --------------------------
	.section	.nv.info._Z9cuda_gemmIiLi256ELi1ELi1ELi32ELi2ELi2ELi32ELi0ELi1EEviiiPT_S1_S1_ii,"",@"SHT_CUDA_INFO"
	.sectionflags	@""
	.align	4


	//----- nvinfo : EIATTR_CUDA_API_VERSION
	.align		4
        /*0000*/ 	.byte	0x04, 0x37
        /*0002*/ 	.short	(.L_21929 - .L_21928)
.L_21928:
        /*0004*/ 	.word	0x00000082


	//----- nvinfo : EIATTR_KPARAM_INFO
	.align		4
.L_21929:
        /*0008*/ 	.byte	0x04, 0x17
        /*000a*/ 	.short	(.L_21931 - .L_21930)
.L_21930:
        /*000c*/ 	.word	0x00000000
        /*0010*/ 	.short	0x0007
        /*0012*/ 	.short	0x002c
        /*0014*/ 	.byte	0x00, 0xf0, 0x11, 0x00


	//----- nvinfo : EIATTR_KPARAM_INFO
	.align		4
.L_21931:
        /*0018*/ 	.byte	0x04, 0x17
        /*001a*/ 	.short	(.L_21933 - .L_21932)
.L_21932:
        /*001c*/ 	.word	0x00000000
        /*0020*/ 	.short	0x0006
        /*0022*/ 	.short	0x0028
        /*0024*/ 	.byte	0x00, 0xf0, 0x11, 0x00


	//----- nvinfo : EIATTR_KPARAM_INFO
	.align		4
.L_21933:
        /*0028*/ 	.byte	0x04, 0x17
        /*002a*/ 	.short	(.L_21935 - .L_21934)
.L_21934:
        /*002c*/ 	.word	0x00000000
        /*0030*/ 	.short	0x0005
        /*0032*/ 	.short	0x0020
        /*0034*/ 	.byte	0x00, 0xf5, 0x21, 0x00


	//----- nvinfo : EIATTR_KPARAM_INFO
	.align		4
.L_21935:
        /*0038*/ 	.byte	0x04, 0x17
        /*003a*/ 	.short	(.L_21937 - .L_21936)
.L_21936:
        /*003c*/ 	.word	0x00000000
        /*0040*/ 	.short	0x0004
        /*0042*/ 	.short	0x0018
        /*0044*/ 	.byte	0x00, 0xf5, 0x21, 0x00


	//----- nvinfo : EIATTR_KPARAM_INFO
	.align		4
.L_21937:
        /*0048*/ 	.byte	0x04, 0x17
        /*004a*/ 	.short	(.L_21939 - .L_21938)
.L_21938:
        /*004c*/ 	.word	0x00000000
        /*0050*/ 	.short	0x0003
        /*0052*/ 	.short	0x0010
        /*0054*/ 	.byte	0x00, 0xf5, 0x21, 0x00


	//----- nvinfo : EIATTR_KPARAM_INFO
	.align		4
.L_21939:
        /*0058*/ 	.byte	0x04, 0x17
        /*005a*/ 	.short	(.L_21941 - .L_21940)
.L_21940:
        /*005c*/ 	.word	0x00000000
        /*0060*/ 	.short	0x0002
        /*0062*/ 	.short	0x0008
        /*0064*/ 	.byte	0x00, 0xf0, 0x11, 0x00


	//----- nvinfo : EIATTR_KPARAM_INFO
	.align		4
.L_21941:
        /*0068*/ 	.byte	0x04, 0x17
        /*006a*/ 	.short	(.L_21943 - .L_21942)
.L_21942:
        /*006c*/ 	.word	0x00000000
        /*0070*/ 	.short	0x0001
        /*0072*/ 	.short	0x0004
        /*0074*/ 	.byte	0x00, 0xf0, 0x11, 0x00


	//----- nvinfo : EIATTR_KPARAM_INFO
	.align		4
.L_21943:
        /*0078*/ 	.byte	0x04, 0x17
        /*007a*/ 	.short	(.L_21945 - .L_21944)
.L_21944:
        /*007c*/ 	.word	0x00000000
        /*0080*/ 	.short	0x0000
        /*0082*/ 	.short	0x0000
        /*0084*/ 	.byte	0x00, 0xf0, 0x11, 0x00


	//----- nvinfo : EIATTR_SPARSE_MMA_MASK
	.align		4
.L_21945:
        /*0088*/ 	.byte	0x03, 0x50
        /*008a*/ 	.short	0x0000


	//----- nvinfo : EIATTR_MAXREG_COUNT
	.align		4
        /*008c*/ 	.byte	0x03, 0x1b
        /*008e*/ 	.short	0x00ff


	//----- nvinfo : EIATTR_NUM_BARRIERS
	.align		4
        /*0090*/ 	.byte	0x02, 0x4c
        /*0092*/ 	.byte	0x01
	.zero		1


	//----- nvinfo : EIATTR_MERCURY_ISA_VERSION
	.align		4
        /*0094*/ 	.byte	0x03, 0x5f
        /*0096*/ 	.short	0x0101


	//----- nvinfo : EIATTR_COOP_GROUP_MASK_REGIDS
	.align		4
        /*0098*/ 	.byte	0x04, 0x29
        /*009a*/ 	.short	(.L_21947 - .L_21946)


	//   ....[0]....
.L_21946:
        /*009c*/ 	.word	0xffffffff


	//   ....[1]....
        /*00a0*/ 	.word	0xffffffff


	//   ....[2]....
        /*00a4*/ 	.word	0x05000010


	//   ....[3]....
        /*00a8*/ 	.word	0x05000010


	//----- nvinfo : EIATTR_COOP_GROUP_INSTR_OFFSETS
	.align		4
.L_21947:
        /*00ac*/ 	.byte	0x04, 0x28
        /*00ae*/ 	.short	(.L_21949 - .L_21948)


	//   ....[0]....
.L_21948:
        /*00b0*/ 	.word	0x00000b80


	//   ....[1]....
        /*00b4*/ 	.word	0x00000b90


	//   ....[2]....
        /*00b8*/ 	.word	0x00001380


	//   ....[3]....
        /*00bc*/ 	.word	0x00001400


	//----- nvinfo : EIATTR_VRC_CTA_INIT_COUNT
	.align		4
.L_21949:
        /*00c0*/ 	.byte	0x02, 0x4a
	.zero		1
	.zero		1


	//----- nvinfo : EIATTR_EXIT_INSTR_OFFSETS
	.align		4
        /*00c4*/ 	.byte	0x04, 0x1c
        /*00c6*/ 	.short	(.L_21951 - .L_21950)


	//   ....[0]....
.L_21950:
        /*00c8*/ 	.word	0x000001d0


	//   ....[1]....
        /*00cc*/ 	.word	0x00000c70


	//   ....[2]....
        /*00d0*/ 	.word	0x00001010


	//   ....[3]....
        /*00d4*/ 	.word	0x00001320


	//----- nvinfo : EIATTR_MAX_THREADS
	.align		4
.L_21951:
        /*00d8*/ 	.byte	0x04, 0x05
        /*00da*/ 	.short	(.L_21953 - .L_21952)
.L_21952:
        /*00dc*/ 	.word	0x00000100
        /*00e0*/ 	.word	0x00000001
        /*00e4*/ 	.word	0x00000001


	//----- nvinfo : EIATTR_CRS_STACK_SIZE
	.align		4
.L_21953:
        /*00e8*/ 	.byte	0x04, 0x1e
        /*00ea*/ 	.short	(.L_21955 - .L_21954)
.L_21954:
        /*00ec*/ 	.word	0x00000000


	//----- nvinfo : EIATTR_CBANK_PARAM_SIZE
	.align		4
.L_21955:
        /*00f0*/ 	.byte	0x03, 0x19
        /*00f2*/ 	.short	0x0030


	//----- nvinfo : EIATTR_PARAM_CBANK
	.align		4
        /*00f4*/ 	.byte	0x04, 0x0a
        /*00f6*/ 	.short	(.L_21957 - .L_21956)
	.align		4
.L_21956:
        /*00f8*/ 	.word	index@(.nv.constant0._Z9cuda_gemmIiLi256ELi1ELi1ELi32ELi2ELi2ELi32ELi0ELi1EEviiiPT_S1_S1_ii)
        /*00fc*/ 	.short	0x0380
        /*00fe*/ 	.short	0x0030


	//----- nvinfo : EIATTR_SW_WAR
	.align		4
.L_21957:
        /*0100*/ 	.byte	0x04, 0x36
        /*0102*/ 	.short	(.L_21959 - .L_21958)
.L_21958:
        /*0104*/ 	.word	0x00000008
.L_21959:


//--------------------- .nv.info._Z9cuda_gemmIiLi256ELi1ELi1ELi32ELi2ELi2ELi32ELi0ELi0EEviiiPT_S1_S1_ii --------------------------
	.section	.nv.info._Z9cuda_gemmIiLi256ELi1ELi1ELi32ELi2ELi2ELi32ELi0ELi0EEviiiPT_S1_S1_ii,"",@"SHT_CUDA_INFO"
	.sectionflags	@""
	.align	4


	//----- nvinfo : EIATTR_CUDA_API_VERSION
	.align		4
        /*0000*/ 	.byte	0x04, 0x37
        /*0002*/ 	.short	(.L_21961 - .L_21960)
.L_21960:
        /*0004*/ 	.word	0x00000082


	//----- nvinfo : EIATTR_KPARAM_INFO
	.align		4
.L_21961:
        /*0008*/ 	.byte	0x04, 0x17
        /*000a*/ 	.short	(.L_21963 - .L_21962)
.L_21962:
        /*000c*/ 	.word	0x00000000
        /*0010*/ 	.short	0x0007
        /*0012*/ 	.short	0x002c
        /*0014*/ 	.byte	0x00, 0xf0, 0x11, 0x00


	//----- nvinfo : EIATTR_KPARAM_INFO
	.align		4
.L_21963:
        /*0018*/ 	.byte	0x04, 0x17
        /*001a*/ 	.short	(.L_21965 - .L_21964)
.L_21964:
        /*001c*/ 	.word	0x00000000
        /*0020*/ 	.short	0x0006
        /*0022*/ 	.short	0x0028
        /*0024*/ 	.byte	0x00, 0xf0, 0x11, 0x00


	//----- nvinfo : EIATTR_KPARAM_INFO
	.align		4
.L_21965:
        /*0028*/ 	.byte	0x04, 0x17
        /*002a*/ 	.short	(.L_21967 - .L_21966)
.L_21966:
        /*002c*/ 	.word	0x00000000
        /*0030*/ 	.short	0x0005
        /*0032*/ 	.short	0x0020
        /*0034*/ 	.byte	0x00, 0xf5, 0x21, 0x00


	//----- nvinfo : EIATTR_KPARAM_INFO
	.align		4
.L_21967:
        /*0038*/ 	.byte	0x04, 0x17
        /*003a*/ 	.short	(.L_21969 - .L_21968)
.L_21968:
        /*003c*/ 	.word	0x00000000
        /*0040*/ 	.short	0x0004
        /*0042*/ 	.short	0x0018
        /*0044*/ 	.byte	0x00, 0xf5, 0x21, 0x00


	//----- nvinfo : EIATTR_KPARAM_INFO
	.align		4
.L_21969:
        /*0048*/ 	.byte	0x04, 0x17
        /*004a*/ 	.short	(.L_21971 - .L_21970)
.L_21970:
        /*004c*/ 	.word	0x00000000
        /*0050*/ 	.short	0x0003
        /*0052*/ 	.short	0x0010
        /*0054*/ 	.byte	0x00, 0xf5, 0x21, 0x00


	//----- nvinfo : EIATTR_KPARAM_INFO
	.align		4
.L_21971:
        /*0058*/ 	.byte	0x04, 0x17
        /*005a*/ 	.short	(.L_21973 - .L_21972)
.L_21972:
        /*005c*/ 	.word	0x00000000
        /*0060*/ 	.short	0x0002
        /*0062*/ 	.short	0x0008
        /*0064*/ 	.byte	0x00, 0xf0, 0x11, 0x00


	//----- nvinfo : EIATTR_KPARAM_INFO
	.align		4
.L_21973:
        /*0068*/ 	.byte	0x04, 0x17
        /*006a*/ 	.short	(.L_21975 - .L_21974)
.L_21974:
        /*006c*/ 	.word	0x00000000
        /*0070*/ 	.short	0x0001
        /*0072*/ 	.short	0x0004
        /*0074*/ 	.byte	0x00, 0xf0, 0x11, 0x00


	//----- nvinfo : EIATTR_KPARAM_INFO
	.align		4
.L_21975:
        /*0078*/ 	.byte	0x04, 0x17
        /*007a*/ 	.short	(.L_21977 - .L_21976)
.L_21976:
        /*007c*/ 	.word	0x00000000
        /*0080*/ 	.short	0x0000
        /*0082*/ 	.short	0x0000
        /*0084*/ 	.byte	0x00, 0xf0, 0x11, 0x00


	//----- nvinfo : EIATTR_SPARSE_MMA_MASK
	.align		4
.L_21977:
        /*0088*/ 	.byte	0x03, 0x50
        /*008a*/ 	.short	0x0000


	//----- nvinfo : EIATTR_MAXREG_COUNT
	.align		4
        /*008c*/ 	.byte	0x03, 0x1b
        /*008e*/ 	.short	0x00ff


	//----- nvinfo : EIATTR_NUM_BARRIERS
	.align		4
        /*0090*/ 	.byte	0x02, 0x4c
        /*0092*/ 	.byte	0x01
	.zero		1


	//----- nvinfo : EIATTR_MERCURY_ISA_VERSION
	.align		4
        /*0094*/ 	.byte	0x03, 0x5f
        /*0096*/ 	.short	0x0101


	//----- nvinfo : EIATTR_COOP_GROUP_MASK_REGIDS
	.align		4
        /*0098*/ 	.byte	0x04, 0x29
        /*009a*/ 	.short	(.L_21979 - .L_21978)


	//   ....[0]....
.L_21978:
        /*009c*/ 	.word	0xffffffff


	//   ....[1]....
        /*00a0*/ 	.word	0xffffffff


	//   ....[2]....
        /*00a4*/ 	.word	0xffffffff


	//   ....[3]....
        /*00a8*/ 	.word	0xffffffff


	//   ....[4]....
        /*00ac*/ 	.word	0xffffffff


	//   ....[5]....
        /*00b0*/ 	.word	0xffffffff


	//   ....[6]....
        /*00b4*/ 	.word	0xffffffff


	//   ....[7]....
        /*00b8*/ 	.word	0x05000019


	//   ....[8]....
        /*00bc*/ 	.word	0x05000019


	//   ....[9]....
        /*00c0*/ 	.word	0x05000019


	//   ....[10]....
        /*00c4*/ 	.word	0x05000019


	//   ....[11]....
        /*00c8*/ 	.word	0x05000019


	//   ....[12]....
        /*00cc*/ 	.word	0x05000019


	//----- nvinfo : EIATTR_COOP_GROUP_INSTR_OFFSETS
	.align		4
.L_21979:
        /*00d0*/ 	.byte	0x04, 0x28
        /*00d2*/ 	.short	(.L_21981 - .L_21980)


	//   ....[0]....
.L_21980:
        /*00d4*/ 	.word	0x00001650


	//   ....[1]....
        /*00d8*/ 	.word	0x000016b0


	//   ....[2]....
        /*00dc*/ 	.word	0x00001bb0


	//   ....[3]....
        /*00e0*/ 	.word	0x00001c00


	//   ....[4]....
        /*00e4*/ 	.word	0x00002130


	//   ....[5]....
        /*00e8*/ 	.word	0x00002190


	//   ....[6]....
        /*00ec*/ 	.word	0x000021e0


	//   ....[7]....
        /*00f0*/ 	.word	0x00003300


	//   ....[8]....
        /*00f4*/ 	.word	0x00003380


	//   ....[9]....
        /*00f8*/ 	.word	0x00003400


	//   ....[10]....
        /*00fc*/ 	.word	0x00003480


	//   ....[11]....
        /*0100*/ 	.word	0x000034f0


	//   ....[12]....
        /*0104*/ 	.word	0x00003570


	//----- nvinfo : EIATTR_VRC_CTA_INIT_COUNT
	.align		4
.L_21981:
        /*0108*/ 	.byte	0x02, 0x4a
	.zero		1
	.zero		1


	//----- nvinfo : EIATTR_EXIT_INSTR_OFFSETS
	.align		4
        /*010c*/ 	.byte	0x04, 0x1c
        /*010e*/ 	.short	(.L_21983 - .L_21982)


	//   ....[0]....
.L_21982:
        /*0110*/ 	.word	0x00000780


	//   ....[1]....
        /*0114*/ 	.word	0x00002430


	//   ....[2]....
        /*0118*/ 	.word	0x00002af0


	//   ....[3]....
        /*011c*/ 	.word	0x000032b0


	//----- nvinfo : EIATTR_MAX_THREADS
	.align		4
.L_21983:
        /*0120*/ 	.byte	0x04, 0x05
        /*0122*/ 	.short	(.L_21985 - .L_21984)
.L_21984:
        /*0124*/ 	.word	0x00000100
        /*0128*/ 	.word	0x00000001
        /*012c*/ 	.word	0x00000001


	//----- nvinfo : EIATTR_CRS_STACK_SIZE
	.align		4
.L_21985:
        /*0130*/ 	.byte	0x04, 0x1e
        /*0132*/ 	.short	(.L_21987 - .L_21986)
.L_21986:
        /*0134*/ 	.word	0x00000000


	//----- nvinfo : EIATTR_CBANK_PARAM_SIZE
	.align		4
.L_21987:
        /*0138*/ 	.byte	0x03, 0x19
        /*013a*/ 	.short	0x0030


	//----- nvinfo : EIATTR_PARAM_CBANK
	.align		4
        /*013c*/ 	.byte	0x04, 0x0a
        /*013e*/ 	.short	(.L_21989 - .L_21988)
	.align		4
.L_21988:
        /*0140*/ 	.word	index@(.nv.constant0._Z9cuda_gemmIiLi256ELi1ELi1ELi32ELi2ELi2ELi32ELi0ELi0EEviiiPT_S1_S1_ii)
        /*0144*/ 	.short	0x0380
        /*0146*/ 	.short	0x0030


	//----- nvinfo : EIATTR_SW_WAR
	.align		4
.L_21989:
        /*0148*/ 	.byte	0x04, 0x36
        /*014a*/ 	.short	(.L_21991 - .L_21990)
.L_21990:
        /*014c*/ 	.word	0x00000008
.L_21991:


//--------------------- .nv.info._Z9cuda_gemmIiLi256ELi1ELi1ELi16ELi128ELi128ELi32ELi1ELi1EEviiiPT_S1_S1_ii --------------------------
	.section	.nv.info._Z9cuda_gemmIiLi256ELi1ELi1ELi16ELi128ELi128ELi32ELi1ELi1EEviiiPT_S1_S1_ii,"",@"SHT_CUDA_INFO"
	.sectionflags	@""
	.align	4


	//----- nvinfo : EIATTR_CUDA_API_VERSION
	.align		4
        /*0000*/ 	.byte	0x04, 0x37
        /*0002*/ 	.short	(.L_21993 - .L_21992)
.L_21992:
        /*0004*/ 	.word	0x00000082


	//----- nvinfo : EIATTR_KPARAM_INFO
	.align		4
.L_21993:
        /*0008*/ 	.byte	0x04, 0x17
        /*000a*/ 	.short	(.L_21995 - .L_21994)
.L_21994:
        /*000c*/ 	.word	0x00000000
        /*0010*/ 	.short	0x0007
        /*0012*/ 	.short	0x002c
        /*0014*/ 	.byte	0x00, 0xf0, 0x11, 0x00


	//----- nvinfo : EIATTR_KPARAM_INFO
	.align		4
.L_21995:
        /*0018*/ 	.byte	0x04, 0x17
        /*001a*/ 	.short	(.L_21997 - .L_21996)
.L_21996:
        /*001c*/ 	.word	0x00000000
        /*0020*/ 	.short	0x0006
        /*0022*/ 	.short	0x0028
        /*0024*/ 	.byte	0x00, 0xf0, 0x11, 0x00


	//----- nvinfo : EIATTR_KPARAM_INFO
	.align		4
.L_21997:
        /*0028*/ 	.byte	0x04, 0x17
        /*002a*/ 	.short	(.L_21999 - .L_21998)
.L_21998:
        /*002c*/ 	.word	0x00000000
        /*0030*/ 	.short	0x0005
        /*0032*/ 	.short	0x0020
        /*0034*/ 	.byte	0x00, 0xf5, 0x21, 0x00


	//----- nvinfo : EIATTR_KPARAM_INFO
	.align		4
.L_21999:
        /*0038*/ 	.byte	0x04, 0x17
        /*003a*/ 	.short	(.L_22001 - .L_22000)
.L_22000:
        /*003c*/ 	.word	0x00000000
        /*0040*/ 	.short	0x0004
        /*0042*/ 	.short	0x0018
        /*0044*/ 	.byte	0x00, 0xf5, 0x21, 0x00


	//----- nvinfo : EIATTR_KPARAM_INFO
	.align		4
.L_22001:
        /*0048*/ 	.byte	0x04, 0x17
        /*004a*/ 	.short	(.L_22003 - .L_22002)
.L_22002:
        /*004c*/ 	.word	0x00000000
        /*0050*/ 	.short	0x0003
        /*0052*/ 	.short	0x0010
        /*0054*/ 	.byte	0x00, 0xf5, 0x21, 0x00


	//----- nvinfo : EIATTR_KPARAM_INFO
	.align		4
.L_22003:
        /*0058*/ 	.byte	0x04, 0x17
        /*005a*/ 	.short	(.L_22005 - .L_22004)
.L_22004:
        /*005c*/ 	.word	0x00000000
        /*0060*/ 	.short	0x0002
        /*0062*/ 	.short	0x0008
        /*0064*/ 	.byte	0x00, 0xf0, 0x11, 0x00


	//----- nvinfo : EIATTR_KPARAM_INFO
	.align		4
.L_22005:
        /*0068*/ 	.byte	0x04, 0x17
        /*006a*/ 	.short	(.L_22007 - .L_22006)
.L_22006:
        /*006c*/ 	.word	0x00000000
        /*0070*/ 	.short	0x0001
        /*0072*/ 	.short	0x0004
        /*0074*/ 	.byte	0x00, 0xf0, 0x11, 0x00


	//----- nvinfo : EIATTR_KPARAM_INFO
	.align		4
.L_22007:
        /*0078*/ 	.byte	0x04, 0x17
        /*007a*/ 	.short	(.L_22009 - .L_22008)
.L_22008:
        /*007c*/ 	.word	0x00000000
        /*0080*/ 	.short	0x0000
        /*0082*/ 	.short	0x0000
        /*0084*/ 	.byte	0x00, 0xf0, 0x11, 0x00


	//----- nvinfo : EIATTR_SPARSE_MMA_MASK
	.align		4
.L_22009:
        /*0088*/ 	.byte	0x03, 0x50
        /*008a*/ 	.short	0x0000


	//----- nvinfo : EIATTR_MAXREG_COUNT
	.align		4
        /*008c*/ 	.byte	0x03, 0x1b
        /*008e*/ 	.short	0x00ff


	//----- nvinfo : EIATTR_NUM_BARRIERS
	.align		4
        /*0090*/ 	.byte	0x02, 0x4c
        /*0092*/ 	.byte	0x01
	.zero		1


	//----- nvinfo : EIATTR_MERCURY_ISA_VERSION
	.align		4
        /*0094*/ 	.byte	0x03, 0x5f
        /*0096*/ 	.short	0x0101


	//----- nvinfo : EIATTR_VRC_CTA_INIT_COUNT
	.align		4
        /*0098*/ 	.byte	0x02, 0x4a
	.zero		1
	.zero		1


	//----- nvinfo : EIATTR_EXIT_INSTR_OFFSETS
	.align		4
        /*009c*/ 	.byte	0x04, 0x1c
        /*009e*/ 	.short	(.L_22011 - .L_22010)


	//   ....[0]....
.L_22010:
        /*00a0*/ 	.word	0x00000040


	//   ....[1]....
        /*00a4*/ 	.word	0x000006b0


	//   ....[2]....
        /*00a8*/ 	.word	0x000007c0


	//----- nvinfo : EIATTR_MAX_THREADS
	.align		4
.L_22011:
        /*00ac*/ 	.byte	0x04, 0x05
        /*00ae*/ 	.short	(.L_22013 - .L_22012)
.L_22012:
        /*00b0*/ 	.word	0x00000100
        /*00b4*/ 	.word	0x00000001
        /*00b8*/ 	.word	0x00000001


	//----- nvinfo : EIATTR_CRS_STACK_SIZE
	.align		4
.L_22013:
        /*00bc*/ 	.byte	0x04, 0x1e
        /*00be*/ 	.short	(.L_22015 - .L_22014)
.L_22014:
        /*00c0*/ 	.word	0x00000000


	//----- nvinfo : EIATTR_CBANK_PARAM_SIZE
	.align		4
.L_22015:
        /*00c4*/ 	.byte	0x03, 0x19
        /*00c6*/ 	.short	0x0030


	//----- nvinfo : EIATTR_PARAM_CBANK
	.align		4
        /*00c8*/ 	.byte	0x04, 0x0a
        /*00ca*/ 	.short	(.L_22017 - .L_22016)
	.align		4
.L_22016:
        /*00cc*/ 	.word	index@(.nv.constant0._Z9cuda_gemmIiLi256ELi1ELi1ELi16ELi128ELi128ELi32ELi1ELi1EEviiiPT_S1_S1_ii)
        /*00d0*/ 	.short	0x0380
        /*00d2*/ 	.short	0x0030


	//----- nvinfo : EIATTR_SW_WAR
	.align		4
.L_22017:
        /*00d4*/ 	.byte	0x04, 0x36
        /*00d6*/ 	.short	(.L_22019 - .L_22018)
.L_22018:
        /*00d8*/ 	.word	0x00000008
.L_22019:


//--------------------- .nv.info._Z9cuda_gemmIiLi256ELi1ELi1ELi16ELi128ELi128ELi32ELi1ELi0EEviiiPT_S1_S1_ii --------------------------
	.section	.nv.info._Z9cuda_gemmIiLi256ELi1ELi1ELi16ELi128ELi128ELi32ELi1ELi0EEviiiPT_S1_S1_ii,"",@"SHT_CUDA_INFO"
	.sectionflags	@""
	.align	4


	//----- nvinfo : EIATTR_CUDA_API_VERSION
	.align		4
        /*0000*/ 	.byte	0x04, 0x37
        /*0002*/ 	.short	(.L_22021 - .L_22020)
.L_22020:
        /*0004*/ 	.word	0x00000082


	//----- nvinfo : EIATTR_KPARAM_INFO
	.align		4
.L_22021:
        /*0008*/ 	.byte	0x04, 0x17
        /*000a*/ 	.short	(.L_22023 - .L_22022)
.L_22022:
        /*000c*/ 	.word	0x00000000
        /*0010*/ 	.short	0x0007
        /*0012*/ 	.short	0x002c
        /*0014*/ 	.byte	0x00, 0xf0, 0x11, 0x00


	//----- nvinfo : EIATTR_KPARAM_INFO
	.align		4
.L_22023:
        /*0018*/ 	.byte	0x04, 0x17
        /*001a*/ 	.short	(.L_22025 - .L_22024)
.L_22024:
        /*001c*/ 	.word	0x00000000
        /*0020*/ 	.short	0x0006
        /*0022*/ 	.short	0x0028
        /*0024*/ 	.byte	0x00, 0xf0, 0x11, 0x00


	//----- nvinfo : EIATTR_KPARAM_INFO
	.align		4
.L_22025:
        /*0028*/ 	.byte	0x04, 0x17
        /*002a*/ 	.short	(.L_22027 - .L_22026)
.L_22026:
        /*002c*/ 	.word	0x00000000
        /*0030*/ 	.short	0x0005
        /*0032*/ 	.short	0x0020
        /*0034*/ 	.byte	0x00, 0xf5, 0x21, 0x00


	//----- nvinfo : EIATTR_KPARAM_INFO
	.align		4
.L_22027:
        /*0038*/ 	.byte	0x04, 0x17
        /*003a*/ 	.short	(.L_22029 - .L_22028)
.L_22028:
        /*003c*/ 	.word	0x00000000
        /*0040*/ 	.short	0x0004
        /*0042*/ 	.short	0x0018
        /*0044*/ 	.byte	0x00, 0xf5, 0x21, 0x00


	//----- nvinfo : EIATTR_KPARAM_INFO
	.align		4
.L_22029:
        /*0048*/ 	.byte	0x04, 0x17
        /*004a*/ 	.short	(.L_22031 - .L_22030)
.L_22030:
        /*004c*/ 	.word	0x00000000
        /*0050*/ 	.short	0x0003
        /*0052*/ 	.short	0x0010
        /*0054*/ 	.byte	0x00, 0xf5, 0x21, 0x00


	//----- nvinfo : EIATTR_KPARAM_INFO
	.align		4
.L_22031:
        /*0058*/ 	.byte	0x04, 0x17
        /*005a*/ 	.short	(.L_22033 - .L_22032)
.L_22032:
        /*005c*/ 	.word	0x00000000
        /*0060*/ 	.short	0x0002
        /*0062*/ 	.short	0x0008
        /*0064*/ 	.byte	0x00, 0xf0, 0x11, 0x00


	//----- nvinfo : EIATTR_KPARAM_INFO
	.align		4
.L_22033:
        /*0068*/ 	.byte	0x04, 0x17
        /*006a*/ 	.short	(.L_22035 - .L_22034)
.L_22034:
        /*006c*/ 	.word	0x00000000
        /*0070*/ 	.short	0x0001
        /*0072*/ 	.short	0x0004
        /*0074*/ 	.byte	0x00, 0xf0, 0x11, 0x00


	//----- nvinfo : EIATTR_KPARAM_INFO
	.align		4
.L_22035:
        /*0078*/ 	.byte	0x04, 0x17
        /*007a*/ 	.short	(.L_22037 - .L_22036)
.L_22036:
        /*007c*/ 	.word	0x00000000
        /*0080*/ 	.short	0x0000
        /*0082*/ 	.short	0x0000
        /*0084*/ 	.byte	0x00, 0xf0, 0x11, 0x00


	//----- nvinfo : EIATTR_SPARSE_MMA_MASK
	.align		4
.L_22037:
        /*0088*/ 	.byte	0x03, 0x50
        /*008a*/ 	.short	0x0000


	//----- nvinfo : EIATTR_MAXREG_COUNT
	.align		4
        /*008c*/ 	.byte	0x03, 0x1b
        /*008e*/ 	.short	0x00ff


	//----- nvinfo : EIATTR_NUM_BARRIERS
	.align		4
        /*0090*/ 	.byte	0x02, 0x4c
        /*0092*/ 	.byte	0x01
	.zero		1


	//----- nvinfo : EIATTR_MERCURY_ISA_VERSION
	.align		4
        /*0094*/ 	.byte	0x03, 0x5f
        /*0096*/ 	.short	0x0101


	//----- nvinfo : EIATTR_COOP_GROUP_MASK_REGIDS
	.align		4
        /*0098*/ 	.byte	0x04, 0x29
        /*009a*/ 	.short	(.L_22039 - .L_22038)


	//   ....[0]....
.L_22038:
        /*009c*/ 	.word	0xffffffff


	//----- nvinfo : EIATTR_COOP_GROUP_INSTR_OFFSETS
	.align		4
.L_22039:
        /*00a0*/ 	.byte	0x04, 0x28
        /*00a2*/ 	.short	(.L_22041 - .L_22040)


	//   ....[0]....
.L_22040:
        /*00a4*/ 	.word	0x00004a60


	//----- nvinfo : EIATTR_VRC_CTA_INIT_COUNT
	.align		4
.L_22041:
        /*00a8*/ 	.byte	0x02, 0x4a
	.zero		1
	.zero		1


	//----- nvinfo : EIATTR_EXIT_INSTR_OFFSETS
	.align		4
        /*00ac*/ 	.byte	0x04, 0x1c
        /*00ae*/ 	.short	(.L_22043 - .L_22042)


	//   ....[0]....
.L_22042:
        /*00b0*/ 	.word	0x00000550


	//   ....[1]....
        /*00b4*/ 	.word	0x00004ca0


	//   ....[2]....
        /*00b8*/ 	.word	0x00004dc0


	//----- nvinfo : EIATTR_MAX_THREADS
	.align		4
.L_22043:
        /*00bc*/ 	.byte	0x04, 0x05
        /*00be*/ 	.short	(.L_22045 - .L_22044)
.L_22044:
        /*00c0*/ 	.word	0x00000100
        /*00c4*/ 	.word	0x00000001
        /*00c8*/ 	.word	0x00000001


	//----- nvinfo : EIATTR_CRS_STACK_SIZE
	.align		4
.L_22045:
        /*00cc*/ 	.byte	0x04, 0x1e
        /*00ce*/ 	.short	(.L_22047 - .L_22046)
.L_22046:
        /*00d0*/ 	.word	0x00000000


	//----- nvinfo : EIATTR_CBANK_PARAM_SIZE
	.align		4
.L_22047:
        /*00d4*/ 	.byte	0x03, 0x19
        /*00d6*/ 	.short	0x0030


	//----- nvinfo : EIATTR_PARAM_CBANK
	.align		4
        /*00d8*/ 	.byte	0x04, 0x0a
        /*00da*/ 	.short	(.L_22049 - .L_22048)
	.align		4
.L_22048:
        /*00dc*/ 	.word	index@(.nv.constant0._Z9cuda_gemmIiLi256ELi1ELi1ELi16ELi128ELi128ELi32ELi1ELi0EEviiiPT_S1_S1_ii)
        /*00e0*/ 	.short	0x0380
        /*00e2*/ 	.short	0x0030


	//----- nvinfo : EIATTR_SW_WAR
	.align		4
.L_22049:
        /*00e4*/ 	.byte	0x04, 0x36
        /*00e6*/ 	.short	(.L_22051 - .L_22050)
.L_22050:
        /*00e8*/ 	.word	0x00000008
.L_22051:


//--------------------- .nv.info._Z9cuda_gemmIiLi256ELi1ELi1ELi16ELi128ELi128ELi32ELi0ELi1EEviiiPT_S1_S1_ii --------------------------
	.section	.nv.info._Z9cuda_gemmIiLi256ELi1ELi1ELi16ELi128ELi128ELi32ELi0ELi1EEviiiPT_S1_S1_ii,"",@"SHT_CUDA_INFO"
	.sectionflags	@""
	.align	4


	//----- nvinfo : EIATTR_CUDA_API_VERSION
	.align		4
        /*0000*/ 	.byte	0x04, 0x37
        /*0002*/ 	.short	(.L_22053 - .L_22052)
.L_22052:
        /*0004*/ 	.word	0x00000082


	//----- nvinfo : EIATTR_KPARAM_INFO
	.align		4
.L_22053:
        /*0008*/ 	.byte	0x04, 0x17
        /*000a*/ 	.short	(.L_22055 - .L_22054)
.L_22054:
        /*000c*/ 	.word	0x00000000
        /*0010*/ 	.short	0x0007
        /*0012*/ 	.short	0x002c
        /*0014*/ 	.byte	0x00, 0xf0, 0x11, 0x00


	//----- nvinfo : EIATTR_KPARAM_INFO
	.align		4
.L_22055:
        /*0018*/ 	.byte	0x04, 0x17
        /*001a*/ 	.short	(.L_22057 - .L_22056)
.L_22056:
        /*001c*/ 	.word	0x00000000
        /*0020*/ 	.short	0x0006
        /*0022*/ 	.short	0x0028
        /*0024*/ 	.byte	0x00, 0xf0, 0x11, 0x00


	//----- nvinfo : EIATTR_KPARAM_INFO
	.align		4
.L_22057:
        /*0028*/ 	.byte	0x04, 0x17
        /*002a*/ 	.short	(.L_22059 - .L_22058)
.L_22058:
        /*002c*/ 	.word	0x00000000
        /*0030*/ 	.short	0x0005
        /*0032*/ 	.short	0x0020
        /*0034*/ 	.byte	0x00, 0xf5, 0x21, 0x00


	//----- nvinfo : EIATTR_KPARAM_INFO
	.align		4
.L_22059:
        /*0038*/ 	.byte	0x04, 0x17
        /*003a*/ 	.short	(.L_22061 - .L_22060)
.L_22060:
        /*003c*/ 	.word	0x00000000
        /*0040*/ 	.short	0x0004
        /*0042*/ 	.short	0x0018
        /*0044*/ 	.byte	0x00, 0xf5, 0x21, 0x00


	//----- nvinfo : EIATTR_KPARAM_INFO
	.align		4
.L_22061:
        /*0048*/ 	.byte	0x04, 0x17
        /*004a*/ 	.short	(.L_22063 - .L_22062)
.L_22062:
        /*004c*/ 	.word	0x00000000
        /*0050*/ 	.short	0x0003
        /*0052*/ 	.short	0x0010
        /*0054*/ 	.byte	0x00, 0xf5, 0x21, 0x00


	//----- nvinfo : EIATTR_KPARAM_INFO
	.align		4
.L_22063:
        /*0058*/ 	.byte	0x04, 0x17
        /*005a*/ 	.short	(.L_22065 - .L_22064)
.L_22064:
        /*005c*/ 	.word	0x00000000
        /*0060*/ 	.short	0x0002
        /*0062*/ 	.short	0x0008
        /*0064*/ 	.byte	0x00, 0xf0, 0x11, 0x00


	//----- nvinfo : EIATTR_KPARAM_INFO
	.align		4
.L_22065:
        /*0068*/ 	.byte	0x04, 0x17
        /*006a*/ 	.short	(.L_22067 - .L_22066)
.L_22066:
        /*006c*/ 	.word	0x00000000
        /*0070*/ 	.short	0x0001
        /*0072*/ 	.short	0x0004
        /*0074*/ 	.byte	0x00, 0xf0, 0x11, 0x00


	//----- nvinfo : EIATTR_KPARAM_INFO
	.align		4
.L_22067:
        /*0078*/ 	.byte	0x04, 0x17
        /*007a*/ 	.short	(.L_22069 - .L_22068)
.L_22068:
        /*007c*/ 	.word	0x00000000
        /*0080*/ 	.short	0x0000
        /*0082*/ 	.short	0x0000
        /*0084*/ 	.byte	0x00, 0xf0, 0x11, 0x00


	//----- nvinfo : EIATTR_SPARSE_MMA_MASK
	.align		4
.L_22069:
        /*0088*/ 	.byte	0x03, 0x50
        /*008a*/ 	.short	0x0000


	//----- nvinfo : EIATTR_MAXREG_COUNT
	.align		4
        /*008c*/ 	.byte	0x03, 0x1b
        /*008e*/ 	.short	0x00ff


	//----- nvinfo : EIATTR_NUM_BARRIERS
	.align		4
        /*0090*/ 	.byte	0x02, 0x4c
        /*0092*/ 	.byte	0x01
	.zero		1


	//----- nvinfo : EIATTR_MERCURY_ISA_VERSION
	.align		4
        /*0094*/ 	.byte	0x03, 0x5f
        /*0096*/ 	.short	0x0101


	//----- nvinfo : EIATTR_VRC_CTA_INIT_COUNT
	.align		4
        /*0098*/ 	.byte	0x02, 0x4a
	.zero		1
	.zero		1


	//----- nvinfo : EIATTR_EXIT_INSTR_OFFSETS
	.align		4
        /*009c*/ 	.byte	0x04, 0x1c
        /*009e*/ 	.short	(.L_22071 - .L_22070)


	//   ....[0]....
.L_22070:
        /*00a0*/ 	.word	0x00000290


	//   ....[1]....
        /*00a4*/ 	.word	0x000007f0


	//----- nvinfo : EIATTR_MAX_THREADS
	.align		4
.L_22071:
        /*00a8*/ 	.byte	0x04, 0x05
        /*00aa*/ 	.short	(.L_22073 - .L_22072)
.L_22072:
        /*00ac*/ 	.word	0x00000100
        /*00b0*/ 	.word	0x00000001
        /*00b4*/ 	.word	0x00000001


	//----- nvinfo : EIATTR_CRS_STACK_SIZE
	.align		4
.L_22073:
        /*00b8*/ 	.byte	0x04, 0x1e
        /*00ba*/ 	.short	(.L_22075 - .L_22074)
.L_22074:
        /*00bc*/ 	.word	0x00000000


	//----- nvinfo : EIATTR_CBANK_PARAM_SIZE
	.align		4
.L_22075:
        /*00c0*/ 	.byte	0x03, 0x19
        /*00c2*/ 	.short	0x0030


	//----- nvinfo : EIATTR_PARAM_CBANK
	.align		4
        /*00c4*/ 	.byte	0x04, 0x0a
        /*00c6*/ 	.short	(.L_22077 - .L_22076)
	.align		4
.L_22076:
        /*00c8*/ 	.word	index@(.nv.constant0._Z9cuda_gemmIiLi256ELi1ELi1ELi16ELi128ELi128ELi32ELi0ELi1EEviiiPT_S1_S1_ii)
        /*00cc*/ 	.short	0x0380
        /*00ce*/ 	.short	0x0030


	//----- nvinfo : EIATTR_SW_WAR
	.align		4
.L_22077:
        /*00d0*/ 	.byte	0x04, 0x36
        /*00d2*/ 	.short	(.L_22079 - .L_22078)
.L_22078:
        /*00d4*/ 	.word	0x00000008
.L_22079:


//--------------------- .nv.info._Z9cuda_gemmIiLi256ELi1ELi1ELi16ELi128ELi128ELi32ELi0ELi0EEviiiPT_S1_S1_ii --------------------------
	.section	.nv.info._Z9cuda_gemmIiLi256ELi1ELi1ELi16ELi128ELi128ELi32ELi0ELi0EEviiiPT_S1_S1_ii,"",@"SHT_CUDA_INFO"
	.sectionflags	@""
	.align	4


	//----- nvinfo : EIATTR_CUDA_API_VERSION
	.align		4
        /*0000*/ 	.byte	0x04, 0x37
        /*0002*/ 	.short	(.L_22081 - .L_22080)
.L_22080:
        /*0004*/ 	.word	0x00000082


	//----- nvinfo : EIATTR_KPARAM_INFO
	.align		4
.L_22081:
        /*0008*/ 	.byte	0x04, 0x17
        /*000a*/ 	.short	(.L_22083 - .L_22082)
.L_22082:
        /*000c*/ 	.word	0x00000000
        /*0010*/ 	.short	0x0007
        /*0012*/ 	.short	0x002c
        /*0014*/ 	.byte	0x00, 0xf0, 0x11, 0x00


	//----- nvinfo : EIATTR_KPARAM_INFO
	.align		4
.L_22083:
        /*0018*/ 	.byte	0x04, 0x17
        /*001a*/ 	.short	(.L_22085 - .L_22084)
.L_22084:
        /*001c*/ 	.word	0x00000000
        /*0020*/ 	.short	0x0006
        /*0022*/ 	.short	0x0028
        /*0024*/ 	.byte	0x00, 0xf0, 0x11, 0x00


	//----- nvinfo : EIATTR_KPARAM_INFO
	.align		4
.L_22085:
        /*0028*/ 	.byte	0x04, 0x17
        /*002a*/ 	.short	(.L_22087 - .L_22086)
.L_22086:
        /*002c*/ 	.word	0x00000000
        /*0030*/ 	.short	0x0005
        /*0032*/ 	.short	0x0020
        /*0034*/ 	.byte	0x00, 0xf5, 0x21, 0x00


	//----- nvinfo : EIATTR_KPARAM_INFO
	.align		4
.L_22087:
        /*0038*/ 	.byte	0x04, 0x17
        /*003a*/ 	.short	(.L_22089 - .L_22088)
.L_22088:
        /*003c*/ 	.word	0x00000000
        /*0040*/ 	.short	0x0004
        /*0042*/ 	.short	0x0018
        /*0044*/ 	.byte	0x00, 0xf5, 0x21, 0x00


	//----- nvinfo : EIATTR_KPARAM_INFO
	.align		4
.L_22089:
        /*0048*/ 	.byte	0x04, 0x17
        /*004a*/ 	.short	(.L_22091 - .L_22090)
.L_22090:
        /*004c*/ 	.word	0x00000000
        /*0050*/ 	.short	0x0003
        /*0052*/ 	.short	0x0010
        /*0054*/ 	.byte	0x00, 0xf5, 0x21, 0x00


	//----- nvinfo : EIATTR_KPARAM_INFO
	.align		4
.L_22091:
        /*0058*/ 	.byte	0x04, 0x17
        /*005a*/ 	.short	(.L_22093 - .L_22092)
.L_22092:
        /*005c*/ 	.word	0x00000000
        /*0060*/ 	.short	0x0002
        /*0062*/ 	.short	0x0008
        /*0064*/ 	.byte	0x00, 0xf0, 0x11, 0x00


	//----- nvinfo : EIATTR_KPARAM_INFO
	.align		4
.L_22093:
        /*0068*/ 	.byte	0x04, 0x17
        /*006a*/ 	.short	(.L_22095 - .L_22094)
.L_22094:
        /*006c*/ 	.word	0x00000000
        /*0070*/ 	.short	0x0001
        /*0072*/ 	.short	0x0004
        /*0074*/ 	.byte	0x00, 0xf0, 0x11, 0x00


	//----- nvinfo : EIATTR_KPARAM_INFO
	.align		4
.L_22095:
        /*0078*/ 	.byte	0x04, 0x17
        /*007a*/ 	.short	(.L_22097 - .L_22096)
.L_22096:
        /*007c*/ 	.word	0x00000000
        /*0080*/ 	.short	0x0000
        /*0082*/ 	.short	0x0000
        /*0084*/ 	.byte	0x00, 0xf0, 0x11, 0x00


	//----- nvinfo : EIATTR_SPARSE_MMA_MASK
	.align		4
.L_22097:
        /*0088*/ 	.byte	0x03, 0x50
        /*008a*/ 	.short	0x0000


	//----- nvinfo : EIATTR_MAXREG_COUNT
	.align		4
        /*008c*/ 	.byte	0x03, 0x1b
        /*008e*/ 	.short	0x00ff


	//----- nvinfo : EIATTR_NUM_BARRIERS
	.align		4
        /*0090*/ 	.byte	0x02, 0x4c
        /*0092*/ 	.byte	0x01
	.zero		1


	//----- nvinfo : EIATTR_MERCURY_ISA_VERSION
	.align		4
        /*0094*/ 	.byte	0x03, 0x5f
        /*0096*/ 	.short	0x0101


	//----- nvinfo : EIATTR_COOP_GROUP_MASK_REGIDS
	.align		4
        /*0098*/ 	.byte	0x04, 0x29
        /*009a*/ 	.short	(.L_22099 - .L_22098)


	//   ....[0]....
.L_22098:
        /*009c*/ 	.word	0xffffffff


	//----- nvinfo : EIATTR_COOP_GROUP_INSTR_OFFSETS
	.align		4
.L_22099:
        /*00a0*/ 	.byte	0x04, 0x28
        /*00a2*/ 	.short	(.L_22101 - .L_22100)


	//   ....[0]....
.L_22100:
        /*00a4*/ 	.word	0x00004f40


	//----- nvinfo : EIATTR_VRC_CTA_INIT_COUNT
	.align		4
.L_22101:
        /*00a8*/ 	.byte	0x02, 0x4a
	.zero		1
	.zero		1


	//----- nvinfo : EIATTR_EXIT_INSTR_OFFSETS
	.align		4
        /*00ac*/ 	.byte	0x04, 0x1c
        /*00ae*/ 	.short	(.L_22103 - .L_22102)


	//   ....[0]....
.L_22102:
        /*00b0*/ 	.word	0x00000800


	//   ....[1]....
        /*00b4*/ 	.word	0x00005170


	//   ....[2]....
        /*00b8*/ 	.word	0x00005610


	//----- nvinfo : EIATTR_MAX_THREADS
	.align		4
.L_22103:
        /*00bc*/ 	.byte	0x04, 0x05
        /*00be*/ 	.short	(.L_22105 - .L_22104)
.L_22104:
        /*00c0*/ 	.word	0x00000100
        /*00c4*/ 	.word	0x00000001
        /*00c8*/ 	.word	0x00000001


	//----- nvinfo : EIATTR_CRS_STACK_SIZE
	.align		4
.L_22105:
        /*00cc*/ 	.byte	0x04, 0x1e
        /*00ce*/ 	.short	(.L_22107 - .L_22106)
.L_22106:
        /*00d0*/ 	.word	0x00000000


	//----- nvinfo : EIATTR_CBANK_PARAM_SIZE
	.align		4
.L_22107:
        /*00d4*/ 	.byte	0x03, 0x19
        /*00d6*/ 	.short	0x0030


	//----- nvinfo : EIATTR_PARAM_CBANK
	.align		4
        /*00d8*/ 	.byte	0x04, 0x0a
        /*00da*/ 	.short	(.L_22109 - .L_22108)
	.align		4
.L_22108:
        /*00dc*/ 	.word	index@(.nv.constant0._Z9cuda_gemmIiLi256ELi1ELi1ELi16ELi128ELi128ELi32ELi0ELi0EEviiiPT_S1_S1_ii)
        /*00e0*/ 	.short	0x0380
        /*00e2*/ 	.short	0x0030


	//----- nvinfo : EIATTR_SW_WAR
	.align		4
.L_22109:
        /*00e4*/ 	.byte	0x04, 0x36
        /*00e6*/ 	.short	(.L_22111 - .L_22110)
.L_22110:
        /*00e8*/ 	.word	0x00000008
.L_22111:


//--------------------- .nv.info._Z9cuda_gemmIiLi256ELi1ELi1ELi16ELi64ELi64ELi32ELi1ELi1EEviiiPT_S1_S1_ii --------------------------
	.section	.nv.info._Z9cuda_gemmIiLi256ELi1ELi1ELi16ELi64ELi64ELi32ELi1ELi1EEviiiPT_S1_S1_ii,"",@"SHT_CUDA_INFO"
	.sectionflags	@""
	.align	4


	//----- nvinfo : EIATTR_CUDA_API_VERSION
	.align		4
        /*0000*/ 	.byte	0x04, 0x37
        /*0002*/ 	.short	(.L_22113 - .L_22112)
.L_22112:
        /*0004*/ 	.word	0x00000082


	//----- nvinfo : EIATTR_KPARAM_INFO
	.align		4
.L_22113:
        /*0008*/ 	.byte	0x04, 0x17
        /*000a*/ 	.short	(.L_22115 - .L_22114)
.L_22114:
        /*000c*/ 	.word	0x00000000
        /*0010*/ 	.short	0x0007
        /*0012*/ 	.short	0x002c
        /*0014*/ 	.byte	0x00, 0xf0, 0x11, 0x00


	//----- nvinfo : EIATTR_KPARAM_INFO
	.align		4
.L_22115:
        /*0018*/ 	.byte	0x04, 0x17
        /*001a*/ 	.short	(.L_22117 - .L_22116)
.L_22116:
        /*001c*/ 	.word	0x00000000
        /*0020*/ 	.short	0x0006
        /*0022*/ 	.short	0x0028
        /*0024*/ 	.byte	0x00, 0xf0, 0x11, 0x00


	//----- nvinfo : EIATTR_KPARAM_INFO
	.align		4
.L_22117:
        /*0028*/ 	.byte	0x04, 0x17
        /*002a*/ 	.short	(.L_22119 - .L_22118)
.L_22118:
        /*002c*/ 	.word	0x00000000
        /*0030*/ 	.short	0x0005
        /*0032*/ 	.short	0x0020
        /*0034*/ 	.byte	0x00, 0xf5, 0x21, 0x00


	//----- nvinfo : EIATTR_KPARAM_INFO
	.align		4
.L_22119:
        /*0038*/ 	.byte	0x04, 0x17
        /*003a*/ 	.short	(.L_22121 - .L_22120)
.L_22120:
        /*003c*/ 	.word	0x00000000
        /*0040*/ 	.short	0x0004
        /*0042*/ 	.short	0x0018
        /*0044*/ 	.byte	0x00, 0xf5, 0x21, 0x00


	//----- nvinfo : EIATTR_KPARAM_INFO
	.align		4
.L_22121:
        /*0048*/ 	.byte	0x04, 0x17
        /*004a*/ 	.short	(.L_22123 - .L_22122)
.L_22122:
        /*004c*/ 	.word	0x00000000
        /*0050*/ 	.short	0x0003
        /*0052*/ 	.short	0x0010
        /*0054*/ 	.byte	0x00, 0xf5, 0x21, 0x00


	//----- nvinfo : EIATTR_KPARAM_INFO
	.align		4
.L_22123:
        /*0058*/ 	.byte	0x04, 0x17
        /*005a*/ 	.short	(.L_22125 - .L_22124)
.L_22124:
        /*005c*/ 	.word	0x00000000
        /*0060*/ 	.short	0x0002
        /*0062*/ 	.short	0x0008
        /*0064*/ 	.byte	0x00, 0xf0, 0x11, 0x00


	//----- nvinfo : EIATTR_KPARAM_INFO
	.align		4
.L_22125:
        /*0068*/ 	.byte	0x04, 0x17
        /*006a*/ 	.short	(.L_22127 - .L_22126)
.L_22126:
        /*006c*/ 	.word	0x00000000
        /*0070*/ 	.short	0x0001
        /*0072*/ 	.short	0x0004
        /*0074*/ 	.byte	0x00, 0xf0, 0x11, 0x00


	//----- nvinfo : EIATTR_KPARAM_INFO
	.align		4
.L_22127:
        /*0078*/ 	.byte	0x04, 0x17
        /*007a*/ 	.short	(.L_22129 - .L_22128)
.L_22128:
        /*007c*/ 	.word	0x00000000
        /*0080*/ 	.short	0x0000
        /*0082*/ 	.short	0x0000
        /*0084*/ 	.byte	0x00, 0xf0, 0x11, 0x00


	//----- nvinfo : EIATTR_SPARSE_MMA_MASK
	.align		4
.L_22129:
        /*0088*/ 	.byte	0x03, 0x50
        /*008a*/ 	.short	0x0000


	//----- nvinfo : EIATTR_MAXREG_COUNT
	.align		4
        /*008c*/ 	.byte	0x03, 0x1b
        /*008e*/ 	.short	0x00ff


	//----- nvinfo : EIATTR_NUM_BARRIERS
	.align		4
        /*0090*/ 	.byte	0x02, 0x4c
        /*0092*/ 	.byte	0x01
	.zero		1


	//----- nvinfo : EIATTR_MERCURY_ISA_VERSION
	.align		4
        /*0094*/ 	.byte	0x03, 0x5f
        /*0096*/ 	.short	0x0101


	//----- nvinfo : EIATTR_VRC_CTA_INIT_COUNT
	.align		4
        /*0098*/ 	.byte	0x02, 0x4a
	.zero		1
	.zero		1


	//----- nvinfo : EIATTR_EXIT_INSTR_OFFSETS
	.align		4
        /*009c*/ 	.byte	0x04, 0x1c
        /*009e*/ 	.short	(.L_22131 - .L_22130)


	//   ....[0]....
.L_22130:
        /*00a0*/ 	.word	0x00000040


	//   ....[1]....
        /*00a4*/ 	.word	0x000006b0


	//   ....[2]....
        /*00a8*/ 	.word	0x000007c0


	//----- nvinfo : EIATTR_MAX_THREADS
	.align		4
.L_22131:
        /*00ac*/ 	.byte	0x04, 0x05
        /*00ae*/ 	.short	(.L_22133 - .L_22132)
.L_22132:
        /*00b0*/ 	.word	0x00000100
        /*00b4*/ 	.word	0x00000001
        /*00b8*/ 	.word	0x00000001


	//----- nvinfo : EIATTR_CRS_STACK_SIZE
	.align		4
.L_22133:
        /*00bc*/ 	.byte	0x04, 0x1e
        /*00be*/ 	.short	(.L_22135 - .L_22134)
.L_22134:
        /*00c0*/ 	.word	0x00000000


	//----- nvinfo : EIATTR_CBANK_PARAM_SIZE
	.align		4
.L_22135:
        /*00c4*/ 	.byte	0x03, 0x19
        /*00c6*/ 	.short	0x0030


	//----- nvinfo : EIATTR_PARAM_CBANK
	.align		4
        /*00c8*/ 	.byte	0x04, 0x0a
        /*00ca*/ 	.short	(.L_22137 - .L_22136)
	.align		4
.L_22136:
        /*00cc*/ 	.word	index@(.nv.constant0._Z9cuda_gemmIiLi256ELi1ELi1ELi16ELi64ELi64ELi32ELi1ELi1EEviiiPT_S1_S1_ii)
        /*00d0*/ 	.short	0x0380
        /*00d2*/ 	.short	0x0030


	//----- nvinfo : EIATTR_SW_WAR
	.align		4
.L_22137:
        /*00d4*/ 	.byte	0x04, 0x36
        /*00d6*/ 	.short	(.L_22139 - .L_22138)
.L_22138:
        /*00d8*/ 	.word	0x00000008
.L_22139:


//--------------------- .nv.info._Z9cuda_gemmIiLi256ELi1ELi1ELi16ELi64ELi64ELi32ELi1ELi0EEviiiPT_S1_S1_ii --------------------------
	.section	.nv.info._Z9cuda_gemmIiLi256ELi1ELi1ELi16ELi64ELi64ELi32ELi1ELi0EEviiiPT_S1_S1_ii,"",@"SHT_CUDA_INFO"
	.sectionflags	@""
	.align	4


	//----- nvinfo : EIATTR_CUDA_API_VERSION
	.align		4
        /*0000*/ 	.byte	0x04, 0x37
        /*0002*/ 	.short	(.L_22141 - .L_22140)
.L_22140:
        /*0004*/ 	.word	0x00000082


	//----- nvinfo : EIATTR_KPARAM_INFO
	.align		4
.L_22141:
        /*0008*/ 	.byte	0x04, 0x17
        /*000a*/ 	.short	(.L_22143 - .L_22142)
.L_22142:
        /*000c*/ 	.word	0x00000000
        /*0010*/ 	.short	0x0007
        /*0012*/ 	.short	0x002c
        /*0014*/ 	.byte	0x00, 0xf0, 0x11, 0x00


	//----- nvinfo : EIATTR_KPARAM_INFO
	.align		4
.L_22143:
        /*0018*/ 	.byte	0x04, 0x17
        /*001a*/ 	.short	(.L_22145 - .L_22144)
.L_22144:
        /*001c*/ 	.word	0x00000000
        /*0020*/ 	.short	0x0006
        /*0022*/ 	.short	0x0028
        /*0024*/ 	.byte	0x00, 0xf0, 0x11, 0x00


	//----- nvinfo : EIATTR_KPARAM_INFO
	.align		4
.L_22145:
        /*0028*/ 	.byte	0x04, 0x17
        /*002a*/ 	.short	(.L_22147 - .L_22146)
.L_22146:
        /*002c*/ 	.word	0x00000000
        /*0030*/ 	.short	0x0005
        /*0032*/ 	.short	0x0020
        /*0034*/ 	.byte	0x00, 0xf5, 0x21, 0x00


	//----- nvinfo : EIATTR_KPARAM_INFO
	.align		4
.L_22147:
        /*0038*/ 	.byte	0x04, 0x17
        /*003a*/ 	.short	(.L_22149 - .L_22148)
.L_22148:
        /*003c*/ 	.word	0x00000000
        /*0040*/ 	.short	0x0004
        /*0042*/ 	.short	0x0018
        /*0044*/ 	.byte	0x00, 0xf5, 0x21, 0x00


	//----- nvinfo : EIATTR_KPARAM_INFO
	.align		4
.L_22149:
        /*0048*/ 	.byte	0x04, 0x17
        /*004a*/ 	.short	(.L_22151 - .L_22150)
.L_22150:
        /*004c*/ 	.word	0x00000000
        /*0050*/ 	.short	0x0003
        /*0052*/ 	.short	0x0010
        /*0054*/ 	.byte	0x00, 0xf5, 0x21, 0x00


	//----- nvinfo : EIATTR_KPARAM_INFO
	.align		4
.L_22151:
        /*0058*/ 	.byte	0x04, 0x17
        /*005a*/ 	.short	(.L_22153 - .L_22152)
.L_22152:
        /*005c*/ 	.word	0x00000000
        /*0060*/ 	.short	0x0002
        /*0062*/ 	.short	0x0008
        /*0064*/ 	.byte	0x00, 0xf0, 0x11, 0x00


	//----- nvinfo : EIATTR_KPARAM_INFO
	.align		4
.L_22153:
        /*0068*/ 	.byte	0x04, 0x17
        /*006a*/ 	.short	(.L_22155 - .L_22154)
.L_22154:
        /*006c*/ 	.word	0x00000000
        /*0070*/ 	.short	0x0001
        /*0072*/ 	.short	0x0004
        /*0074*/ 	.byte	0x00, 0xf0, 0x11, 0x00


	//----- nvinfo : EIATTR_KPARAM_INFO
	.align		4
.L_22155:
        /*0078*/ 	.byte	0x04, 0x17
        /*007a*/ 	.short	(.L_22157 - .L_22156)
.L_22156:
        /*007c*/ 	.word	0x00000000
        /*0080*/ 	.short	0x0000
        /*0082*/ 	.short	0x0000
        /*0084*/ 	.byte	0x00, 0xf0, 0x11, 0x00


	//----- nvinfo : EIATTR_SPARSE_MMA_MASK
	.align		4
.L_22157:
        /*0088*/ 	.byte	0x03, 0x50
        /*008a*/ 	.short	0x0000


	//----- nvinfo : EIATTR_MAXREG_COUNT
	.align		4
        /*008c*/ 	.byte	0x03, 0x1b
        /*008e*/ 	.short	0x00ff


	//----- nvinfo : EIATTR_NUM_BARRIERS
	.align		4
        /*0090*/ 	.byte	0x02, 0x4c
        /*0092*/ 	.byte	0x01
	.zero		1


	//----- nvinfo : EIATTR_MERCURY_ISA_VERSION
	.align		4
        /*0094*/ 	.byte	0x03, 0x5f
        /*0096*/ 	.short	0x0101


	//----- nvinfo : EIATTR_COOP_GROUP_MASK_REGIDS
	.align		4
        /*0098*/ 	.byte	0x04, 0x29
        /*009a*/ 	.short	(.L_22159 - .L_22158)


	//   ....[0]....
.L_22158:
        /*009c*/ 	.word	0xffffffff


	//----- nvinfo : EIATTR_COOP_GROUP_INSTR_OFFSETS
	.align		4
.L_22159:
        /*00a0*/ 	.byte	0x04, 0x28
        /*00a2*/ 	.short	(.L_22161 - .L_22160)


	//   ....[0]....
.L_22160:
        /*00a4*/ 	.word	0x00004a60


	//----- nvinfo : EIATTR_VRC_CTA_INIT_COUNT
	.align		4
.L_22161:
        /*00a8*/ 	.byte	0x02, 0x4a
	.zero		1
	.zero		1


	//----- nvinfo : EIATTR_EXIT_INSTR_OFFSETS
	.align		4
        /*00ac*/ 	.byte	0x04, 0x1c
        /*00ae*/ 	.short	(.L_22163 - .L_22162)


	//   ....[0]....
.L_22162:
        /*00b0*/ 	.word	0x00000550


	//   ....[1]....
        /*00b4*/ 	.word	0x00004ca0


	//   ....[2]....
        /*00b8*/ 	.word	0x00004dc0


	//----- nvinfo : EIATTR_MAX_THREADS
	.align		4
.L_22163:
        /*00bc*/ 	.byte	0x04, 0x05
        /*00be*/ 	.short	(.L_22165 - .L_22164)
.L_22164:
        /*00c0*/ 	.word	0x00000100
        /*00c4*/ 	.word	0x00000001
        /*00c8*/ 	.word	0x00000001


	//----- nvinfo : EIATTR_CRS_STACK_SIZE
	.align		4
.L_22165:
        /*00cc*/ 	.byte	0x04, 0x1e
        /*00ce*/ 	.short	(.L_22167 - .L_22166)
.L_22166:
        /*00d0*/ 	.word	0x00000000


	//----- nvinfo : EIATTR_CBANK_PARAM_SIZE
	.align		4
.L_22167:
        /*00d4*/ 	.byte	0x03, 0x19
        /*00d6*/ 	.short	0x0030


	//----- nvinfo : EIATTR_PARAM_CBANK
	.align		4
        /*00d8*/ 	.byte	0x04, 0x0a
        /*00da*/ 	.short	(.L_22169 - .L_22168)
	.align		4
.L_22168:
        /*00dc*/ 	.word	index@(.nv.constant0._Z9cuda_gemmIiLi256ELi1ELi1ELi16ELi64ELi64ELi32ELi1ELi0EEviiiPT_S1_S1_ii)
        /*00e0*/ 	.short	0x0380
        /*00e2*/ 	.short	0x0030


	//----- nvinfo : EIATTR_SW_WAR
	.align		4
.L_22169:
        /*00e4*/ 	.byte	0x04, 0x36
        /*00e6*/ 	.short	(.L_22171 - .L_22170)
.L_22170:
        /*00e8*/ 	.word	0x00000008
.L_22171:


//--------------------- .nv.info._Z9cuda_gemmIiLi256ELi1ELi1ELi16ELi64ELi64ELi32ELi0ELi1EEviiiPT_S1_S1_ii --------------------------
	.section	.nv.info._Z9cuda_gemmIiLi256ELi1ELi1ELi16ELi64ELi64ELi32ELi0ELi1EEviiiPT_S1_S1_ii,"",@"SHT_CUDA_INFO"
	.sectionflags	@""
	.align	4


	//----- nvinfo : EIATTR_CUDA_API_VERSION
	.align		4
        /*0000*/ 	.byte	0x04, 0x37
        /*0002*/ 	.short	(.L_22173 - .L_22172)
.L_22172:
        /*0004*/ 	.word	0x00000082


	//----- nvinfo : EIATTR_KPARAM_INFO
	.align		4
.L_22173:
        /*0008*/ 	.byte	0x04, 0x17
        /*000a*/ 	.short	(.L_22175 - .L_22174)
.L_22174:
        /*000c*/ 	.word	0x00000000
        /*0010*/ 	.short	0x0007
        /*0012*/ 	.short	0x002c
        /*0014*/ 	.byte	0x00, 0xf0, 0x11, 0x00


	//----- nvinfo : EIATTR_KPARAM_INFO
	.align		4
.L_22175:
        /*0018*/ 	.byte	0x04, 0x17
        /*001a*/ 	.short	(.L_22177 - .L_22176)
.L_22176:
        /*001c*/ 	.word	0x00000000
        /*0020*/ 	.short	0x0006
        /*0022*/ 	.short	0x0028
        /*0024*/ 	.byte	0x00, 0xf0, 0x11, 0x00


	//----- nvinfo : EIATTR_KPARAM_INFO
	.align		4
.L_22177:
        /*0028*/ 	.byte	0x04, 0x17
        /*002a*/ 	.short	(.L_22179 - .L_22178)
.L_22178:
        /*002c*/ 	.word	0x00000000
        /*0030*/ 	.short	0x0005
        /*0032*/ 	.short	0x0020
        /*0034*/ 	.byte	0x00, 0xf5, 0x21, 0x00


	//----- nvinfo : EIATTR_KPARAM_INFO
	.align		4
.L_22179:
        /*0038*/ 	.byte	0x04, 0x17
        /*003a*/ 	.short	(.L_22181 - .L_22180)
.L_22180:
        /*003c*/ 	.word	0x00000000
        /*0040*/ 	.short	0x0004
        /*0042*/ 	.short	0x0018
        /*0044*/ 	.byte	0x00, 0xf5, 0x21, 0x00


	//----- nvinfo : EIATTR_KPARAM_INFO
	.align		4
.L_22181:
        /*0048*/ 	.byte	0x04, 0x17
        /*004a*/ 	.short	(.L_22183 - .L_22182)
.L_22182:
        /*004c*/ 	.word	0x00000000
        /*0050*/ 	.short	0x0003
        /*0052*/ 	.short	0x0010
        /*0054*/ 	.byte	0x00, 0xf5, 0x21, 0x00


	//----- nvinfo : EIATTR_KPARAM_INFO
	.align		4
.L_22183:
        /*0058*/ 	.byte	0x04, 0x17
        /*005a*/ 	.short	(.L_22185 - .L_22184)
.L_22184:
        /*005c*/ 	.word	0x00000000
        /*0060*/ 	.short	0x0002
        /*0062*/ 	.short	0x0008
        /*0064*/ 	.byte	0x00, 0xf0, 0x11, 0x00


	//----- nvinfo : EIATTR_KPARAM_INFO
	.align		4
.L_22185:
        /*0068*/ 	.byte	0x04, 0x17
        /*006a*/ 	.short	(.L_22187 - .L_22186)
.L_22186:
        /*006c*/ 	.word	0x00000000
        /*0070*/ 	.short	0x0001
        /*0072*/ 	.short	0x0004
        /*0074*/ 	.byte	0x00, 0xf0, 0x11, 0x00


	//----- nvinfo : EIATTR_KPARAM_INFO
	.align		4
.L_22187:
        /*0078*/ 	.byte	0x04, 0x17
        /*007a*/ 	.short	(.L_22189 - .L_22188)
.L_22188:
        /*007c*/ 	.word	0x00000000
        /*0080*/ 	.short	0x0000
        /*0082*/ 	.short	0x0000
        /*0084*/ 	.byte	0x00, 0xf0, 0x11, 0x00


	//----- nvinfo : EIATTR_SPARSE_MMA_MASK
	.align		4
.L_22189:
        /*0088*/ 	.byte	0x03, 0x50
        /*008a*/ 	.short	0x0000


	//----- nvinfo : EIATTR_MAXREG_COUNT
	.align		4
        /*008c*/ 	.byte	0x03, 0x1b
        /*008e*/ 	.short	0x00ff


	//----- nvinfo : EIATTR_NUM_BARRIERS
	.align		4
        /*0090*/ 	.byte	0x02, 0x4c
        /*0092*/ 	.byte	0x01
	.zero		1


	//----- nvinfo : EIATTR_MERCURY_ISA_VERSION
	.align		4
        /*0094*/ 	.byte	0x03, 0x5f
        /*0096*/ 	.short	0x0101


	//----- nvinfo : EIATTR_VRC_CTA_INIT_COUNT
	.align		4
        /*0098*/ 	.byte	0x02, 0x4a
	.zero		1
	.zero		1


	//----- nvinfo : EIATTR_EXIT_INSTR_OFFSETS
	.align		4
        /*009c*/ 	.byte	0x04, 0x1c
        /*009e*/ 	.short	(.L_22191 - .L_22190)


	//   ....[0]....
.L_22190:
        /*00a0*/ 	.word	0x00000290


	//   ....[1]....
        /*00a4*/ 	.word	0x000007f0


	//----- nvinfo : EIATTR_MAX_THREADS
	.align		4
.L_22191:
        /*00a8*/ 	.byte	0x04, 0x05
        /*00aa*/ 	.short	(.L_22193 - .L_22192)
.L_22192:
        /*00ac*/ 	.word	0x00000100
        /*00b0*/ 	.word	0x00000001
        /*00b4*/ 	.word	0x00000001


	//----- nvinfo : EIATTR_CRS_STACK_SIZE
	.align		4
.L_22193:
        /*00b8*/ 	.byte	0x04, 0x1e
        /*00ba*/ 	.short	(.L_22195 - .L_22194)
.L_22194:
        /*00bc*/ 	.word	0x00000000


	//----- nvinfo : EIATTR_CBANK_PARAM_SIZE
	.align		4
.L_22195:
        /*00c0*/ 	.byte	0x03, 0x19
        /*00c2*/ 	.short	0x0030


	//----- nvinfo : EIATTR_PARAM_CBANK
	.align		4
        /*00c4*/ 	.byte	0x04, 0x0a
        /*00c6*/ 	.short	(.L_22197 - .L_22196)
	.align		4
.L_22196:
        /*00c8*/ 	.word	index@(.nv.constant0._Z9cuda_gemmIiLi256ELi1ELi1ELi16ELi64ELi64ELi32ELi0ELi1EEviiiPT_S1_S1_ii)
        /*00cc*/ 	.short	0x0380
        /*00ce*/ 	.short	0x0030


	//----- nvinfo : EIATTR_SW_WAR
	.align		4
.L_22197:
        /*00d0*/ 	.byte	0x04, 0x36
        /*00d2*/ 	.short	(.L_22199 - .L_22198)
.L_22198:
        /*00d4*/ 	.word	0x00000008
.L_22199:


//--------------------- .nv.info._Z9cuda_gemmIiLi256ELi1ELi1ELi16ELi64ELi64ELi32ELi0ELi0EEviiiPT_S1_S1_ii --------------------------
	.section	.nv.info._Z9cuda_gemmIiLi256ELi1ELi1ELi16ELi64ELi64ELi32ELi0ELi0EEviiiPT_S1_S1_ii,"",@"SHT_CUDA_INFO"
	.sectionflags	@""
	.align	4


	//----- nvinfo : EIATTR_CUDA_API_VERSION
	.align		4
        /*0000*/ 	.byte	0x04, 0x37
        /*0002*/ 	.short	(.L_22201 - .L_22200)
.L_22200:
        /*0004*/ 	.word	0x00000082


	//----- nvinfo : EIATTR_KPARAM_INFO
	.align		4
.L_22201:
        /*0008*/ 	.byte	0x04, 0x17
        /*000a*/ 	.short	(.L_22203 - .L_22202)
.L_22202:
        /*000c*/ 	.word	0x00000000
        /*0010*/ 	.short	0x0007
        /*0012*/ 	.short	0x002c
        /*0014*/ 	.byte	0x00, 0xf0, 0x11, 0x00


	//----- nvinfo : EIATTR_KPARAM_INFO
	.align		4
.L_22203:
        /*0018*/ 	.byte	0x04, 0x17
        /*001a*/ 	.short	(.L_22205 - .L_22204)
.L_22204:
        /*001c*/ 	.word	0x00000000
        /*0020*/ 	.short	0x0006
        /*0022*/ 	.short	0x0028
        /*0024*/ 	.byte	0x00, 0xf0, 0x11, 0x00


	//----- nvinfo : EIATTR_KPARAM_INFO
	.align		4
.L_22205:
        /*0028*/ 	.byte	0x04, 0x17
        /*002a*/ 	.short	(.L_22207 - .L_22206)
.L_22206:
        /*002c*/ 	.word	0x00000000
        /*0030*/ 	.short	0x0005
        /*0032*/ 	.short	0x0020
        /*0034*/ 	.byte	0x00, 0xf5, 0x21, 0x00


	//----- nvinfo : EIATTR_KPARAM_INFO
	.align		4
.L_22207:
        /*0038*/ 	.byte	0x04, 0x17
        /*003a*/ 	.short	(.L_22209 - .L_22208)
.L_22208:
        /*003c*/ 	.word	0x00000000
        /*0040*/ 	.short	0x0004
        /*0042*/ 	.short	0x0018
        /*0044*/ 	.byte	0x00, 0xf5, 0x21, 0x00


	//----- nvinfo : EIATTR_KPARAM_INFO
	.align		4
.L_22209:
        /*0048*/ 	.byte	0x04, 0x17
        /*004a*/ 	.short	(.L_22211 - .L_22210)
.L_22210:
        /*004c*/ 	.word	0x00000000
        /*0050*/ 	.short	0x0003
        /*0052*/ 	.short	0x0010
        /*0054*/ 	.byte	0x00, 0xf5, 0x21, 0x00


	//----- nvinfo : EIATTR_KPARAM_INFO
	.align		4
.L_22211:
        /*0058*/ 	.byte	0x04, 0x17
        /*005a*/ 	.short	(.L_22213 - .L_22212)
.L_22212:
        /*005c*/ 	.word	0x00000000
        /*0060*/ 	.short	0x0002
        /*0062*/ 	.short	0x0008
        /*0064*/ 	.byte	0x00, 0xf0, 0x11, 0x00


	//----- nvinfo : EIATTR_KPARAM_INFO
	.align		4
.L_22213:
        /*0068*/ 	.byte	0x04, 0x17
        /*006a*/ 	.short	(.L_22215 - .L_22214)
.L_22214:
        /*006c*/ 	.word	0x00000000
        /*0070*/ 	.short	0x0001
        /*0072*/ 	.short	0x0004
        /*0074*/ 	.byte	0x00, 0xf0, 0x11, 0x00


	//----- nvinfo : EIATTR_KPARAM_INFO
	.align		4
.L_22215:
        /*0078*/ 	.byte	0x04, 0x17
        /*007a*/ 	.short	(.L_22217 - .L_22216)
.L_22216:
        /*007c*/ 	.word	0x00000000
        /*0080*/ 	.short	0x0000
        /*0082*/ 	.short	0x0000
        /*0084*/ 	.byte	0x00, 0xf0, 0x11, 0x00


	//----- nvinfo : EIATTR_SPARSE_MMA_MASK
	.align		4
.L_22217:
        /*0088*/ 	.byte	0x03, 0x50
        /*008a*/ 	.short	0x0000


	//----- nvinfo : EIATTR_MAXREG_COUNT
	.align		4
        /*008c*/ 	.byte	0x03, 0x1b
        /*008e*/ 	.short	0x00ff


	//----- nvinfo : EIATTR_NUM_BARRIERS
	.align		4
        /*0090*/ 	.byte	0x02, 0x4c
        /*0092*/ 	.byte	0x01
	.zero		1


	//----- nvinfo : EIATTR_MERCURY_ISA_VERSION
	.align		4
        /*0094*/ 	.byte	0x03, 0x5f
        /*0096*/ 	.short	0x0101


	//----- nvinfo : EIATTR_COOP_GROUP_MASK_REGIDS
	.align		4
        /*0098*/ 	.byte	0x04, 0x29
        /*009a*/ 	.short	(.L_22219 - .L_22218)


	//   ....[0]....
.L_22218:
        /*009c*/ 	.word	0xffffffff


	//----- nvinfo : EIATTR_COOP_GROUP_INSTR_OFFSETS
	.align		4
.L_22219:
        /*00a0*/ 	.byte	0x04, 0x28
        /*00a2*/ 	.short	(.L_22221 - .L_22220)


	//   ....[0]....
.L_22220:
        /*00a4*/ 	.word	0x00004f30


	//----- nvinfo : EIATTR_VRC_CTA_INIT_COUNT
	.align		4
.L_22221:
        /*00a8*/ 	.byte	0x02, 0x4a
	.zero		1
	.zero		1


	//----- nvinfo : EIATTR_EXIT_INSTR_OFFSETS
	.align		4
        /*00ac*/ 	.byte	0x04, 0x1c
        /*00ae*/ 	.short	(.L_22223 - .L_22222)


	//   ....[0]....
.L_22222:
        /*00b0*/ 	.word	0x00000800


	//   ....[1]....
        /*00b4*/ 	.word	0x00005160


	//   ....[2]....
        /*00b8*/ 	.word	0x00005600


	//----- nvinfo : EIATTR_MAX_THREADS
	.align		4
.L_22223:
        /*00bc*/ 	.byte	0x04, 0x05
        /*00be*/ 	.short	(.L_22225 - .L_22224)
.L_22224:
        /*00c0*/ 	.word	0x00000100
        /*00c4*/ 	.word	0x00000001
        /*00c8*/ 	.word	0x00000001


	//----- nvinfo : EIATTR_CRS_STACK_SIZE
	.align		4
.L_22225:
        /*00cc*/ 	.byte	0x04, 0x1e
        /*00ce*/ 	.short	(.L_22227 - .L_22226)
.L_22226:
        /*00d0*/ 	.word	0x00000000


	//----- nvinfo : EIATTR_CBANK_PARAM_SIZE
	.align		4
.L_22227:
        /*00d4*/ 	.byte	0x03, 0x19
        /*00d6*/ 	.short	0x0030


	//----- nvinfo : EIATTR_PARAM_CBANK
	.align		4
        /*00d8*/ 	.byte	0x04, 0x0a
        /*00da*/ 	.short	(.L_22229 - .L_22228)
	.align		4
.L_22228:
        /*00dc*/ 	.word	index@(.nv.constant0._Z9cuda_gemmIiLi256ELi1ELi1ELi16ELi64ELi64ELi32ELi0ELi0EEviiiPT_S1_S1_ii)
        /*00e0*/ 	.short	0x0380
        /*00e2*/ 	.short	0x0030


	//----- nvinfo : EIATTR_SW_WAR
	.align		4
.L_22229:
        /*00e4*/ 	.byte	0x04, 0x36
        /*00e6*/ 	.short	(.L_22231 - .L_22230)
.L_22230:
        /*00e8*/ 	.word	0x00000008
.L_22231:


//--------------------- .nv.info._Z9cuda_gemmIiLi256ELi1ELi1ELi16ELi32ELi32ELi32ELi1ELi1EEviiiPT_S1_S1_ii --------------------------
	.section	.nv.info._Z9cuda_gemmIiLi256ELi1ELi1ELi16ELi32ELi32ELi32ELi1ELi1EEviiiPT_S1_S1_ii,"",@"SHT_CUDA_INFO"
	.sectionflags	@""
	.align	4


	//----- nvinfo : EIATTR_CUDA_API_VERSION
	.align		4
        /*0000*/ 	.byte	0x04, 0x37
        /*0002*/ 	.short	(.L_22233 - .L_22232)
.L_22232:
        /*0004*/ 	.word	0x00000082


	//----- nvinfo : EIATTR_KPARAM_INFO
	.align		4
.L_22233:
        /*0008*/ 	.byte	0x04, 0x17
        /*000a*/ 	.short	(.L_22235 - .L_22234)
.L_22234:
        /*000c*/ 	.word	0x00000000
        /*0010*/ 	.short	0x0007
        /*0012*/ 	.short	0x002c
        /*0014*/ 	.byte	0x00, 0xf0, 0x11, 0x00


	//----- nvinfo : EIATTR_KPARAM_INFO
	.align		4
.L_22235:
        /*0018*/ 	.byte	0x04, 0x17
        /*001a*/ 	.short	(.L_22237 - .L_22236)
.L_22236:
        /*001c*/ 	.word	0x00000000
        /*0020*/ 	.short	0x0006
        /*0022*/ 	.short	0x0028
        /*0024*/ 	.byte	0x00, 0xf0, 0x11, 0x00


	//----- nvinfo : EIATTR_KPARAM_INFO
	.align		4
.L_22237:
        /*0028*/ 	.byte	0x04, 0x17
        /*002a*/ 	.short	(.L_22239 - .L_22238)
.L_22238:
        /*002c*/ 	.word	0x00000000
        /*0030*/ 	.short	0x0005
        /*0032*/ 	.short	0x0020
        /*0034*/ 	.byte	0x00, 0xf5, 0x21, 0x00


	//----- nvinfo : EIATTR_KPARAM_INFO
	.align		4
.L_22239:
        /*0038*/ 	.byte	0x04, 0x17
        /*003a*/ 	.short	(.L_22241 - .L_22240)
.L_22240:
        /*003c*/ 	.word	0x00000000
        /*0040*/ 	.short	0x0004
        /*0042*/ 	.short	0x0018
        /*0044*/ 	.byte	0x00, 0xf5, 0x21, 0x00


	//----- nvinfo : EIATTR_KPARAM_INFO
	.align		4
.L_22241:
        /*0048*/ 	.byte	0x04, 0x17
        /*004a*/ 	.short	(.L_22243 - .L_22242)
.L_22242:
        /*004c*/ 	.word	0x00000000
        /*0050*/ 	.short	0x0003
        /*0052*/ 	.short	0x0010
        /*0054*/ 	.byte	0x00, 0xf5, 0x21, 0x00


	//----- nvinfo : EIATTR_KPARAM_INFO
	.align		4
.L_22243:
        /*0058*/ 	.byte	0x04, 0x17
        /*005a*/ 	.short	(.L_22245 - .L_22244)
.L_22244:
        /*005c*/ 	.word	0x00000000
        /*0060*/ 	.short	0x0002
        /*0062*/ 	.short	0x0008
        /*0064*/ 	.byte	0x00, 0xf0, 0x11, 0x00


	//----- nvinfo : EIATTR_KPARAM_INFO
	.align		4
.L_22245:
        /*0068*/ 	.byte	0x04, 0x17
        /*006a*/ 	.short	(.L_22247 - .L_22246)
.L_22246:
        /*006c*/ 	.word	0x00000000
        /*0070*/ 	.short	0x0001
        /*0072*/ 	.short	0x0004
        /*0074*/ 	.byte	0x00, 0xf0, 0x11, 0x00


	//----- nvinfo : EIATTR_KPARAM_INFO
	.align		4
.L_22247:
        /*0078*/ 	.byte	0x04, 0x17
        /*007a*/ 	.short	(.L_22249 - .L_22248)
.L_22248:
        /*007c*/ 	.word	0x00000000
        /*0080*/ 	.short	0x0000
        /*0082*/ 	.short	0x0000
        /*0084*/ 	.byte	0x00, 0xf0, 0x11, 0x00


	//----- nvinfo : EIATTR_SPARSE_MMA_MASK
	.align		4
.L_22249:
        /*0088*/ 	.byte	0x03, 0x50
        /*008a*/ 	.short	0x0000


	//----- nvinfo : EIATTR_MAXREG_COUNT
	.align		4
        /*008c*/ 	.byte	0x03, 0x1b
        /*008e*/ 	.short	0x00ff


	//----- nvinfo : EIATTR_NUM_BARRIERS
	.align		4
        /*0090*/ 	.byte	0x02, 0x4c
        /*0092*/ 	.byte	0x01
	.zero		1


	//----- nvinfo : EIATTR_MERCURY_ISA_VERSION
	.align		4
        /*0094*/ 	.byte	0x03, 0x5f
        /*0096*/ 	.short	0x0101


	//----- nvinfo : EIATTR_VRC_CTA_INIT_COUNT
	.align		4
        /*0098*/ 	.byte	0x02, 0x4a
	.zero		1
	.zero		1


	//----- nvinfo : EIATTR_EXIT_INSTR_OFFSETS
	.align		4
        /*009c*/ 	.byte	0x04, 0x1c
        /*009e*/ 	.short	(.L_22251 - .L_22250)


	//   ....[0]....
.L_22250:
        /*00a0*/ 	.word	0x00000560


	//   ....[1]....
        /*00a4*/ 	.word	0x00000770


	//   ....[2]....
        /*00a8*/ 	.word	0x00000850


	//----- nvinfo : EIATTR_MAX_THREADS
	.align		4
.L_22251:
        /*00ac*/ 	.byte	0x04, 0x05
        /*00ae*/ 	.short	(.L_22253 - .L_22252)
.L_22252:
        /*00b0*/ 	.word	0x00000100
        /*00b4*/ 	.word	0x00000001
        /*00b8*/ 	.word	0x00000001


	//----- nvinfo : EIATTR_CRS_STACK_SIZE
	.align		4
.L_22253:
        /*00bc*/ 	.byte	0x04, 0x1e
        /*00be*/ 	.short	(.L_22255 - .L_22254)
.L_22254:
        /*00c0*/ 	.word	0x00000000


	//----- nvinfo : EIATTR_CBANK_PARAM_SIZE
	.align		4
.L_22255:
        /*00c4*/ 	.byte	0x03, 0x19
        /*00c6*/ 	.short	0x0030


	//----- nvinfo : EIATTR_PARAM_CBANK
	.align		4
        /*00c8*/ 	.byte	0x04, 0x0a
        /*00ca*/ 	.short	(.L_22257 - .L_22256)
	.align		4
.L_22256:
        /*00cc*/ 	.word	index@(.nv.constant0._Z9cuda_gemmIiLi256ELi1ELi1ELi16ELi32ELi32ELi32ELi1ELi1EEviiiPT_S1_S1_ii)
        /*00d0*/ 	.short	0x0380
        /*00d2*/ 	.short	0x0030


	//----- nvinfo : EIATTR_SW_WAR
	.align		4
.L_22257:
        /*00d4*/ 	.byte	0x04, 0x36
        /*00d6*/ 	.short	(.L_22259 - .L_22258)
.L_22258:
        /*00d8*/ 	.word	0x00000008
.L_22259:


//--------------------- .nv.info._Z9cuda_gemmIiLi256ELi1ELi1ELi16ELi32ELi32ELi32ELi1ELi0EEviiiPT_S1_S1_ii --------------------------
	.section	.nv.info._Z9cuda_gemmIiLi256ELi1ELi1ELi16ELi32ELi32ELi32ELi1ELi0EEviiiPT_S1_S1_ii,"",@"SHT_CUDA_INFO"
	.sectionflags	@""
	.align	4


	//----- nvinfo : EIATTR_CUDA_API_VERSION
	.align		4
        /*0000*/ 	.byte	0x04, 0x37
        /*0002*/ 	.short	(.L_22261 - .L_22260)
.L_22260:
        /*0004*/ 	.word	0x00000082


	//----- nvinfo : EIATTR_KPARAM_INFO
	.align		4
.L_22261:
        /*0008*/ 	.byte	0x04, 0x17
        /*000a*/ 	.short	(.L_22263 - .L_22262)
.L_22262:
        /*000c*/ 	.word	0x00000000
        /*0010*/ 	.short	0x0007
        /*0012*/ 	.short	0x002c
        /*0014*/ 	.byte	0x00, 0xf0, 0x11, 0x00


	//----- nvinfo : EIATTR_KPARAM_INFO
	.align		4
.L_22263:
        /*0018*/ 	.byte	0x04, 0x17
        /*001a*/ 	.short	(.L_22265 - .L_22264)
.L_22264:
        /*001c*/ 	.word	0x00000000
        /*0020*/ 	.short	0x0006
        /*0022*/ 	.short	0x0028
        /*0024*/ 	.byte	0x00, 0xf0, 0x11, 0x00


	//----- nvinfo : EIATTR_KPARAM_INFO
	.align		4
.L_22265:
        /*0028*/ 	.byte	0x04, 0x17
        /*002a*/ 	.short	(.L_22267 - .L_22266)
.L_22266:
        /*002c*/ 	.word	0x00000000
        /*0030*/ 	.short	0x0005
        /*0032*/ 	.short	0x0020
        /*0034*/ 	.byte	0x00, 0xf5, 0x21, 0x00


	//----- nvinfo : EIATTR_KPARAM_INFO
	.align		4
.L_22267:
        /*0038*/ 	.byte	0x04, 0x17
        /*003a*/ 	.short	(.L_22269 - .L_22268)
.L_22268:
        /*003c*/ 	.word	0x00000000
        /*0040*/ 	.short	0x0004
        /*0042*/ 	.short	0x0018
        /*0044*/ 	.byte	0x00, 0xf5, 0x21, 0x00


	//----- nvinfo : EIATTR_KPARAM_INFO
	.align		4
.L_22269:
        /*0048*/ 	.byte	0x04, 0x17
        /*004a*/ 	.short	(.L_22271 - .L_22270)
.L_22270:
        /*004c*/ 	.word	0x00000000
        /*0050*/ 	.short	0x0003
        /*0052*/ 	.short	0x0010
        /*0054*/ 	.byte	0x00, 0xf5, 0x21, 0x00


	//----- nvinfo : EIATTR_KPARAM_INFO
	.align		4
.L_22271:
        /*0058*/ 	.byte	0x04, 0x17
        /*005a*/ 	.short	(.L_22273 - .L_22272)
.L_22272:
        /*005c*/ 	.word	0x00000000
        /*0060*/ 	.short	0x0002
        /*0062*/ 	.short	0x0008
        /*0064*/ 	.byte	0x00, 0xf0, 0x11, 0x00


	//----- nvinfo : EIATTR_KPARAM_INFO
	.align		4
.L_22273:
        /*0068*/ 	.byte	0x04, 0x17
        /*006a*/ 	.short	(.L_22275 - .L_22274)
.L_22274:
        /*006c*/ 	.word	0x00000000
        /*0070*/ 	.short	0x0001
        /*0072*/ 	.short	0x0004
        /*0074*/ 	.byte	0x00, 0xf0, 0x11, 0x00


	//----- nvinfo : EIATTR_KPARAM_INFO
	.align		4
.L_22275:
        /*0078*/ 	.byte	0x04, 0x17
        /*007a*/ 	.short	(.L_22277 - .L_22276)
.L_22276:
        /*007c*/ 	.word	0x00000000
        /*0080*/ 	.short	0x0000
        /*0082*/ 	.short	0x0000
        /*0084*/ 	.byte	0x00, 0xf0, 0x11, 0x00


	//----- nvinfo : EIATTR_SPARSE_MMA_MASK
	.align		4
.L_22277:
        /*0088*/ 	.byte	0x03, 0x50
        /*008a*/ 	.short	0x0000


	//----- nvinfo : EIATTR_MAXREG_COUNT
	.align		4
        /*008c*/ 	.byte	0x03, 0x1b
        /*008e*/ 	.short	0x00ff


	//----- nvinfo : EIATTR_NUM_BARRIERS
	.align		4
        /*0090*/ 	.byte	0x02, 0x4c
        /*0092*/ 	.byte	0x01
	.zero		1


	//----- nvinfo : EIATTR_MERCURY_ISA_VERSION
	.align		4
        /*0094*/ 	.byte	0x03, 0x5f
        /*0096*/ 	.short	0x0101


	//----- nvinfo : EIATTR_COOP_GROUP_MASK_REGIDS
	.align		4
        /*0098*/ 	.byte	0x04, 0x29
        /*009a*/ 	.short	(.L_22279 - .L_22278)


	//   ....[0]....
.L_22278:
        /*009c*/ 	.word	0xffffffff


	//   ....[1]....
        /*00a0*/ 	.word	0xffffffff


	//   ....[2]....
        /*00a4*/ 	.word	0xffffffff


	//   ....[3]....
        /*00a8*/ 	.word	0xffffffff


	//   ....[4]....
        /*00ac*/ 	.word	0xffffffff


	//   ....[5]....
        /*00b0*/ 	.word	0xffffffff


	//   ....[6]....
        /*00b4*/ 	.word	0xffffffff


	//   ....[7]....
        /*00b8*/ 	.word	0xffffffff


	//   ....[8]....
        /*00bc*/ 	.word	0xffffffff


	//   ....[9]....
        /*00c0*/ 	.word	0xffffffff


	//   ....[10]....
        /*00c4*/ 	.word	0xffffffff


	//   ....[11]....
        /*00c8*/ 	.word	0xffffffff


	//   ....[12]....
        /*00cc*/ 	.word	0xffffffff


	//   ....[13]....
        /*00d0*/ 	.word	0xffffffff


	//   ....[14]....
        /*00d4*/ 	.word	0xffffffff


	//   ....[15]....
        /*00d8*/ 	.word	0xffffffff


	//   ....[16]....
        /*00dc*/ 	.word	0xffffffff


	//   ....[17]....
        /*00e0*/ 	.word	0xffffffff


	//   ....[18]....
        /*00e4*/ 	.word	0xffffffff


	//   ....[19]....
        /*00e8*/ 	.word	0xffffffff


	//   ....[20]....
        /*00ec*/ 	.word	0xffffffff


	//   ....[21]....
        /*00f0*/ 	.word	0xffffffff


	//   ....[22]....
        /*00f4*/ 	.word	0xffffffff


	//   ....[23]....
        /*00f8*/ 	.word	0xffffffff


	//   ....[24]....
        /*00fc*/ 	.word	0xffffffff


	//   ....[25]....
        /*0100*/ 	.word	0xffffffff


	//   ....[26]....
        /*0104*/ 	.word	0xffffffff


	//   ....[27]....
        /*0108*/ 	.word	0xffffffff


	//   ....[28]....
        /*010c*/ 	.word	0xffffffff


	//   ....[29]....
        /*0110*/ 	.word	0xffffffff


	//   ....[30]....
        /*0114*/ 	.word	0xffffffff


	//   ....[31]....
        /*0118*/ 	.word	0xffffffff


	//   ....[32]....
        /*011c*/ 	.word	0xffffffff


	//   ....[33]....
        /*0120*/ 	.word	0xffffffff


	//   ....[34]....
        /*0124*/ 	.word	0xffffffff


	//   ....[35]....
        /*0128*/ 	.word	0xffffffff


	//   ....[36]....
        /*012c*/ 	.word	0xffffffff


	//   ....[37]....
        /*0130*/ 	.word	0xffffffff


	//   ....[38]....
        /*0134*/ 	.word	0xffffffff


	//   ....[39]....
        /*0138*/ 	.word	0xffffffff


	//   ....[40]....
        /*013c*/ 	.word	0xffffffff


	//   ....[41]....
        /*0140*/ 	.word	0xffffffff


	//   ....[42]....
        /*0144*/ 	.word	0xffffffff


	//   ....[43]....
        /*0148*/ 	.word	0xffffffff


	//   ....[44]....
        /*014c*/ 	.word	0xffffffff


	//   ....[45]....
        /*0150*/ 	.word	0xffffffff


	//   ....[46]....
        /*0154*/ 	.word	0xffffffff


	//   ....[47]....
        /*0158*/ 	.word	0xffffffff


	//   ....[48]....
        /*015c*/ 	.word	0xffffffff


	//   ....[49]....
        /*0160*/ 	.word	0x05000003


	//   ....[50]....
        /*0164*/ 	.word	0x05000003


	//   ....[51]....
        /*0168*/ 	.word	0x05000003


	//   ....[52]....
        /*016c*/ 	.word	0x05000003


	//   ....[53]....
        /*0170*/ 	.word	0x05000003


	//   ....[54]....
        /*0174*/ 	.word	0x05000003


	//   ....[55]....
        /*0178*/ 	.word	0x05000003


	//   ....[56]....
        /*017c*/ 	.word	0x05000003


	//   ....[57]....
        /*0180*/ 	.word	0x05000003


	//   ....[58]....
        /*0184*/ 	.word	0x05000003


	//   ....[59]....
        /*0188*/ 	.word	0x05000003


	//   ....[60]....
        /*018c*/ 	.word	0x05000003


	//   ....[61]....
        /*0190*/ 	.word	0x05000003


	//   ....[62]....
        /*0194*/ 	.word	0x05000003


	//   ....[63]....
        /*0198*/ 	.word	0x05000003


	//   ....[64]....
        /*019c*/ 	.word	0x05000003


	//   ....[65]....
        /*01a0*/ 	.word	0x05000003


	//   ....[66]....
        /*01a4*/ 	.word	0x05000003


	//   ....[67]....
        /*01a8*/ 	.word	0x05000003


	//   ....[68]....
        /*01ac*/ 	.word	0x05000003


	//   ....[69]....
        /*01b0*/ 	.word	0x05000003


	//   ....[70]....
        /*01b4*/ 	.word	0x05000003


	//   ....[71]....
        /*01b8*/ 	.word	0x05000003


	//   ....[72]....
        /*01bc*/ 	.word	0x05000003


	//   ....[73]....
        /*01c0*/ 	.word	0x05000003


	//   ....[74]....
        /*01c4*/ 	.word	0x05000003


	//   ....[75]....
        /*01c8*/ 	.word	0x05000003


	//   ....[76]....
        /*01cc*/ 	.word	0x05000003


	//   ....[77]....
        /*01d0*/ 	.word	0x05000003


	//   ....[78]....
        /*01d4*/ 	.word	0x05000003


	//   ....[79]....
        /*01d8*/ 	.word	0x05000003


	//   ....[80]....
        /*01dc*/ 	.word	0x05000003


	//   ....[81]....
        /*01e0*/ 	.word	0x05000003


	//   ....[82]....
        /*01e4*/ 	.word	0x05000003


	//   ....[83]....
        /*01e8*/ 	.word	0x05000003


	//   ....[84]....
        /*01ec*/ 	.word	0x05000003


	//   ....[85]....
        /*01f0*/ 	.word	0x05000003


	//   ....[86]....
        /*01f4*/ 	.word	0x05000003


	//   ....[87]....
        /*01f8*/ 	.word	0x05000003


	//   ....[88]....
        /*01fc*/ 	.word	0x05000003


	//   ....[89]....
        /*0200*/ 	.word	0x05000003


	//   ....[90]....
        /*0204*/ 	.word	0x05000003


	//   ....[91]....
        /*0208*/ 	.word	0x05000003


	//   ....[92]....
        /*020c*/ 	.word	0x05000003


	//   ....[93]....
        /*0210*/ 	.word	0x05000003


	//   ....[94]....
        /*0214*/ 	.word	0x05000003


	//   ....[95]....
        /*0218*/ 	.word	0x05000003


	//   ....[96]....
        /*021c*/ 	.word	0x05000003


	//----- nvinfo : EIATTR_COOP_GROUP_INSTR_OFFSETS
	.align		4
.L_22279:
        /*0220*/ 	.byte	0x04, 0x28
        /*0222*/ 	.short	(.L_22281 - .L_22280)


	//   ....[0]....
.L_22280:
        /*0224*/ 	.word	0x000020e0


	//   ....[1]....
        /*0228*/ 	.word	0x00002130


	//   ....[2]....
        /*022c*/ 	.word	0x00002180


	//   ....[3]....
        /*0230*/ 	.word	0x000021d0


	//   ....[4]....
        /*0234*/ 	.word	0x00002220


	//   ....[5]....
        /*0238*/ 	.word	0x00002270


	//   ....[6]....
        /*023c*/ 	.word	0x000022e0


	//   ....[7]....
        /*0240*/ 	.word	0x00002340


	//   ....[8]....
        /*0244*/ 	.word	0x000023a0


	//   ....[9]....
        /*0248*/ 	.word	0x00002400


	//   ....[10]....
        /*024c*/ 	.word	0x00002460


	//   ....[11]....
        /*0250*/ 	.word	0x000024c0


	//   ....[12]....
        /*0254*/ 	.word	0x00002520


	//   ....[13]....
        /*0258*/ 	.word	0x00002580


	//   ....[14]....
        /*025c*/ 	.word	0x000025e0


	//   ....[15]....
        /*0260*/ 	.word	0x00002640


	//   ....[16]....
        /*0264*/ 	.word	0x00003b40


	//   ....[17]....
        /*0268*/ 	.word	0x00003b90


	//   ....[18]....
        /*026c*/ 	.word	0x00003be0


	//   ....[19]....
        /*0270*/ 	.word	0x00003c30


	//   ....[20]....
        /*0274*/ 	.word	0x00003c80


	//   ....[21]....
        /*0278*/ 	.word	0x00003cd0


	//   ....[22]....
        /*027c*/ 	.word	0x00003d40


	//   ....[23]....
        /*0280*/ 	.word	0x00003da0


	//   ....[24]....
        /*0284*/ 	.word	0x00003e00


	//   ....[25]....
        /*0288*/ 	.word	0x00003e60


	//   ....[26]....
        /*028c*/ 	.word	0x00003ec0


	//   ....[27]....
        /*0290*/ 	.word	0x00003f20


	//   ....[28]....
        /*0294*/ 	.word	0x00003f80


	//   ....[29]....
        /*0298*/ 	.word	0x00003fe0


	//   ....[30]....
        /*029c*/ 	.word	0x00004040


	//   ....[31]....
        /*02a0*/ 	.word	0x000040a0


	//   ....[32]....
        /*02a4*/ 	.word	0x00005310


	//   ....[33]....
        /*02a8*/ 	.word	0x00005360


	//   ....[34]....
        /*02ac*/ 	.word	0x000053b0


	//   ....[35]....
        /*02b0*/ 	.word	0x00005400


	//   ....[36]....
        /*02b4*/ 	.word	0x00005450


	//   ....[37]....
        /*02b8*/ 	.word	0x000054c0


	//   ....[38]....
        /*02bc*/ 	.word	0x00005520


	//   ....[39]....
        /*02c0*/ 	.word	0x00005580


	//   ....[40]....
        /*02c4*/ 	.word	0x000055e0


	//   ....[41]....
        /*02c8*/ 	.word	0x00005640


	//   ....[42]....
        /*02cc*/ 	.word	0x000056a0


	//   ....[43]....
        /*02d0*/ 	.word	0x00005700


	//   ....[44]....
        /*02d4*/ 	.word	0x00005760


	//   ....[45]....
        /*02d8*/ 	.word	0x000057c0


	//   ....[46]....
        /*02dc*/ 	.word	0x00005820


	//   ....[47]....
        /*02e0*/ 	.word	0x00005880


	//   ....[48]....
        /*02e4*/ 	.word	0x000058e0


	//   ....[49]....
        /*02e8*/ 	.word	0x00005ca0


	//   ....[50]....
        /*02ec*/ 	.word	0x00005d20


	//   ....[51]....
        /*02f0*/ 	.word	0x00005da0


	//   ....[52]....
        /*02f4*/ 	.word	0x00005e20


	//   ....[53]....
        /*02f8*/ 	.word	0x00005ea0


	//   ....[54]....
        /*02fc*/ 	.word	0x00005f20


	//   ....[55]....
        /*0300*/ 	.word	0x00005fa0


	//   ....[56]....
        /*0304*/ 	.word	0x00006020


	//   ....[57]....
        /*0308*/ 	.word	0x000060a0


	//   ....[58]....
        /*030c*/ 	.word	0x00006120


	//   ....[59]....
        /*0310*/ 	.word	0x000061a0


	//   ....[60]....
        /*0314*/ 	.word	0x00006220


	//   ....[61]....
        /*0318*/ 	.word	0x000062a0


	//   ....[62]....
        /*031c*/ 	.word	0x00006320


	//   ....[63]....
        /*0320*/ 	.word	0x000063a0


	//   ....[64]....
        /*0324*/ 	.word	0x00006420


	//   ....[65]....
        /*0328*/ 	.word	0x000064a0


	//   ....[66]....
        /*032c*/ 	.word	0x00006520


	//   ....[67]....
        /*0330*/ 	.word	0x000065a0


	//   ....[68]....
        /*0334*/ 	.word	0x00006620


	//   ....[69]....
        /*0338*/ 	.word	0x000066a0


	//   ....[70]....
        /*033c*/ 	.word	0x00006720


	//   ....[71]....
        /*0340*/ 	.word	0x000067a0


	//   ....[72]....
        /*0344*/ 	.word	0x00006820


	//   ....[73]....
        /*0348*/ 	.word	0x000068a0


	//   ....[74]....
        /*034c*/ 	.word	0x00006920


	//   ....[75]....
        /*0350*/ 	.word	0x000069a0


	//   ....[76]....
        /*0354*/ 	.word	0x00006a20


	//   ....[77]....
        /*0358*/ 	.word	0x00006aa0


	//   ....[78]....
        /*035c*/ 	.word	0x00006b20


	//   ....[79]....
        /*0360*/ 	.word	0x00006ba0


	//   ....[80]....
        /*0364*/ 	.word	0x00006c20


	//   ....[81]....
        /*0368*/ 	.word	0x00006c90


	//   ....[82]....
        /*036c*/ 	.word	0x00006d10


	//   ....[83]....
        /*0370*/ 	.word	0x00006d90


	//   ....[84]....
        /*0374*/ 	.word	0x00006e10


	//   ....[85]....
        /*0378*/ 	.word	0x00006e90


	//   ....[86]....
        /*037c*/ 	.word	0x00006f10


	//   ....[87]....
        /*0380*/ 	.word	0x00006f90


	//   ....[88]....
        /*0384*/ 	.word	0x00007010


	//   ....[89]....
        /*0388*/ 	.word	0x00007090


	//   ....[90]....
        /*038c*/ 	.word	0x00007110


	//   ....[91]....
        /*0390*/ 	.word	0x00007190


	//   ....[92]....
        /*0394*/ 	.word	0x00007210


	//   ....[93]....
        /*0398*/ 	.word	0x00007290


	//   ....[94]....
        /*039c*/ 	.word	0x00007310


	//   ....[95]....
        /*03a0*/ 	.word	0x00007390


	//   ....[96]....
        /*03a4*/ 	.word	0x00007410


	//----- nvinfo : EIATTR_VRC_CTA_INIT_COUNT
	.align		4
.L_22281:
        /*03a8*/ 	.byte	0x02, 0x4a
	.zero		1
	.zero		1


	//----- nvinfo : EIATTR_EXIT_INSTR_OFFSETS
	.align		4
        /*03ac*/ 	.byte	0x04, 0x1c
        /*03ae*/ 	.short	(.L_22283 - .L_22282)


	//   ....[0]....
.L_22282:
        /*03b0*/ 	.word	0x000008f0


	//   ....[1]....
        /*03b4*/ 	.word	0x00005b30


	//   ....[2]....
        /*03b8*/ 	.word	0x00005c50


	//----- nvinfo : EIATTR_MAX_THREADS
	.align		4
.L_22283:
        /*03bc*/ 	.byte	0x04, 0x05
        /*03be*/ 	.short	(.L_22285 - .L_22284)
.L_22284:
        /*03c0*/ 	.word	0x00000100
        /*03c4*/ 	.word	0x00000001
        /*03c8*/ 	.word	0x00000001


	//----- nvinfo : EIATTR_CRS_STACK_SIZE
	.align		4
.L_22285:
        /*03cc*/ 	.byte	0x04, 0x1e
        /*03ce*/ 	.short	(.L_22287 - .L_22286)
.L_22286:
        /*03d0*/ 	.word	0x00000000


	//----- nvinfo : EIATTR_CBANK_PARAM_SIZE
	.align		4
.L_22287:
        /*03d4*/ 	.byte	0x03, 0x19
        /*03d6*/ 	.short	0x0030


	//----- nvinfo : EIATTR_PARAM_CBANK
	.align		4
        /*03d8*/ 	.byte	0x04, 0x0a
        /*03da*/ 	.short	(.L_22289 - .L_22288)
	.align		4
.L_22288:
        /*03dc*/ 	.word	index@(.nv.constant0._Z9cuda_gemmIiLi256ELi1ELi1ELi16ELi32ELi32ELi32ELi1ELi0EEviiiPT_S1_S1_ii)
        /*03e0*/ 	.short	0x0380
        /*03e2*/ 	.short	0x0030


	//----- nvinfo : EIATTR_SW_WAR
	.align		4
.L_22289:
        /*03e4*/ 	.byte	0x04, 0x36
        /*03e6*/ 	.short	(.L_22291 - .L_22290)
.L_22290:
        /*03e8*/ 	.word	0x00000008
.L_22291:


//--------------------- .nv.info._Z9cuda_gemmIiLi256ELi1ELi1ELi16ELi32ELi32ELi32ELi0ELi1EEviiiPT_S1_S1_ii --------------------------
	.section	.nv.info._Z9cuda_gemmIiLi256ELi1ELi1ELi16ELi32ELi32ELi32ELi0ELi1EEviiiPT_S1_S1_ii,"",@"SHT_CUDA_INFO"
	.sectionflags	@""
	.align	4


	//----- nvinfo : EIATTR_CUDA_API_VERSION
	.align		4
        /*0000*/ 	.byte	0x04, 0x37
        /*0002*/ 	.short	(.L_22293 - .L_22292)
.L_22292:
        /*0004*/ 	.word	0x00000082


	//----- nvinfo : EIATTR_KPARAM_INFO
	.align		4
.L_22293:
        /*0008*/ 	.byte	0x04, 0x17
        /*000a*/ 	.short	(.L_22295 - .L_22294)
.L_22294:
        /*000c*/ 	.word	0x00000000
        /*0010*/ 	.short	0x0007
        /*0012*/ 	.short	0x002c
        /*0014*/ 	.byte	0x00, 0xf0, 0x11, 0x00


	//----- nvinfo : EIATTR_KPARAM_INFO
	.align		4
.L_22295:
        /*0018*/ 	.byte	0x04, 0x17
        /*001a*/ 	.short	(.L_22297 - .L_22296)
.L_22296:
        /*001c*/ 	.word	0x00000000
        /*0020*/ 	.short	0x0006
        /*0022*/ 	.short	0x0028
        /*0024*/ 	.byte	0x00, 0xf0, 0x11, 0x00


	//----- nvinfo : EIATTR_KPARAM_INFO
	.align		4
.L_22297:
        /*0028*/ 	.byte	0x04, 0x17
        /*002a*/ 	.short	(.L_22299 - .L_22298)
.L_22298:
        /*002c*/ 	.word	0x00000000
        /*0030*/ 	.short	0x0005
        /*0032*/ 	.short	0x0020
        /*0034*/ 	.byte	0x00, 0xf5, 0x21, 0x00


	//----- nvinfo : EIATTR_KPARAM_INFO
	.align		4
.L_22299:
        /*0038*/ 	.byte	0x04, 0x17
        /*003a*/ 	.short	(.L_22301 - .L_22300)
.L_22300:
        /*003c*/ 	.word	0x00000000
        /*0040*/ 	.short	0x0004
        /*0042*/ 	.short	0x0018
        /*0044*/ 	.byte	0x00, 0xf5, 0x21, 0x00


	//----- nvinfo : EIATTR_KPARAM_INFO
	.align		4
.L_22301:
        /*0048*/ 	.byte	0x04, 0x17
        /*004a*/ 	.short	(.L_22303 - .L_22302)
.L_22302:
        /*004c*/ 	.word	0x00000000
        /*0050*/ 	.short	0x0003
        /*0052*/ 	.short	0x0010
        /*0054*/ 	.byte	0x00, 0xf5, 0x21, 0x00


	//----- nvinfo : EIATTR_KPARAM_INFO
	.align		4
.L_22303:
        /*0058*/ 	.byte	0x04, 0x17
        /*005a*/ 	.short	(.L_22305 - .L_22304)
.L_22304:
        /*005c*/ 	.word	0x00000000
        /*0060*/ 	.short	0x0002
        /*0062*/ 	.short	0x0008
        /*0064*/ 	.byte	0x00, 0xf0, 0x11, 0x00


	//----- nvinfo : EIATTR_KPARAM_INFO
	.align		4
.L_22305:
        /*0068*/ 	.byte	0x04, 0x17
        /*006a*/ 	.short	(.L_22307 - .L_22306)
.L_22306:
        /*006c*/ 	.word	0x00000000
        /*0070*/ 	.short	0x0001
        /*0072*/ 	.short	0x0004
        /*0074*/ 	.byte	0x00, 0xf0, 0x11, 0x00


	//----- nvinfo : EIATTR_KPARAM_INFO
	.align		4
.L_22307:
        /*0078*/ 	.byte	0x04, 0x17
        /*007a*/ 	.short	(.L_22309 - .L_22308)
.L_22308:
        /*007c*/ 	.word	0x00000000
        /*0080*/ 	.short	0x0000
        /*0082*/ 	.short	0x0000
        /*0084*/ 	.byte	0x00, 0xf0, 0x11, 0x00


	//----- nvinfo : EIATTR_SPARSE_MMA_MASK
	.align		4
.L_22309:
        /*0088*/ 	.byte	0x03, 0x50
        /*008a*/ 	.short	0x0000


	//----- nvinfo : EIATTR_MAXREG_COUNT
	.align		4
        /*008c*/ 	.byte	0x03, 0x1b
        /*008e*/ 	.short	0x00ff


	//----- nvinfo : EIATTR_NUM_BARRIERS
	.align		4
        /*0090*/ 	.byte	0x02, 0x4c
        /*0092*/ 	.byte	0x01
	.zero		1


	//----- nvinfo : EIATTR_MERCURY_ISA_VERSION
	.align		4
        /*0094*/ 	.byte	0x03, 0x5f
        /*0096*/ 	.short	0x0101


	//----- nvinfo : EIATTR_VRC_CTA_INIT_COUNT
	.align		4
        /*0098*/ 	.byte	0x02, 0x4a
	.zero		1
	.zero		1


	//----- nvinfo : EIATTR_EXIT_INSTR_OFFSETS
	.align		4
        /*009c*/ 	.byte	0x04, 0x1c
        /*009e*/ 	.short	(.L_22311 - .L_22310)


	//   ....[0]....
.L_22310:
        /*00a0*/ 	.word	0x00000560


	//   ....[1]....
        /*00a4*/ 	.word	0x000006d0


	//----- nvinfo : EIATTR_MAX_THREADS
	.align		4
.L_22311:
        /*00a8*/ 	.byte	0x04, 0x05
        /*00aa*/ 	.short	(.L_22313 - .L_22312)
.L_22312:
        /*00ac*/ 	.word	0x00000100
        /*00b0*/ 	.word	0x00000001
        /*00b4*/ 	.word	0x00000001


	//----- nvinfo : EIATTR_CRS_STACK_SIZE
	.align		4
.L_22313:
        /*00b8*/ 	.byte	0x04, 0x1e
        /*00ba*/ 	.short	(.L_22315 - .L_22314)
.L_22314:
        /*00bc*/ 	.word	0x00000000


	//----- nvinfo : EIATTR_CBANK_PARAM_SIZE
	.align		4
.L_22315:
        /*00c0*/ 	.byte	0x03, 0x19
        /*00c2*/ 	.short	0x0030


	//----- nvinfo : EIATTR_PARAM_CBANK
	.align		4
        /*00c4*/ 	.byte	0x04, 0x0a
        /*00c6*/ 	.short	(.L_22317 - .L_22316)
	.align		4
.L_22316:
        /*00c8*/ 	.word	index@(.nv.constant0._Z9cuda_gemmIiLi256ELi1ELi1ELi16ELi32ELi32ELi32ELi0ELi1EEviiiPT_S1_S1_ii)
        /*00cc*/ 	.short	0x0380
        /*00ce*/ 	.short	0x0030


	//----- nvinfo : EIATTR_SW_WAR
	.align		4
.L_22317:
        /*00d0*/ 	.byte	0x04, 0x36
        /*00d2*/ 	.short	(.L_22319 - .L_22318)
.L_22318:
        /*00d4*/ 	.word	0x00000008
.L_22319:


//--------------------- .nv.info._Z9cuda_gemmIiLi256ELi1ELi1ELi16ELi32ELi32ELi32ELi0ELi0EEviiiPT_S1_S1_ii --------------------------
	.section	.nv.info._Z9cuda_gemmIiLi256ELi1ELi1ELi16ELi32ELi32ELi32ELi0ELi0EEviiiPT_S1_S1_ii,"",@"SHT_CUDA_INFO"
	.sectionflags	@""
	.align	4


	//----- nvinfo : EIATTR_CUDA_API_VERSION
	.align		4
        /*0000*/ 	.byte	0x04, 0x37
        /*0002*/ 	.short	(.L_22321 - .L_22320)
.L_22320:
        /*0004*/ 	.word	0x00000082


	//----- nvinfo : EIATTR_KPARAM_INFO
	.align		4
.L_22321:
        /*0008*/ 	.byte	0x04, 0x17
        /*000a*/ 	.short	(.L_22323 - .L_22322)
.L_22322:
        /*000c*/ 	.word	0x00000000
        /*0010*/ 	.short	0x0007
        /*0012*/ 	.short	0x002c
        /*0014*/ 	.byte	0x00, 0xf0, 0x11, 0x00


	//----- nvinfo : EIATTR_KPARAM_INFO
	.align		4
.L_22323:
        /*0018*/ 	.byte	0x04, 0x17
        /*001a*/ 	.short	(.L_22325 - .L_22324)
.L_22324:
        /*001c*/ 	.word	0x00000000
        /*0020*/ 	.short	0x0006
        /*0022*/ 	.short	0x0028
        /*0024*/ 	.byte	0x00, 0xf0, 0x11, 0x00


	//----- nvinfo : EIATTR_KPARAM_INFO
	.align		4
.L_22325:
        /*0028*/ 	.byte	0x04, 0x17
        /*002a*/ 	.short	(.L_22327 - .L_22326)
.L_22326:
        /*002c*/ 	.word	0x00000000
        /*0030*/ 	.short	0x0005
        /*0032*/ 	.short	0x0020
        /*0034*/ 	.byte	0x00, 0xf5, 0x21, 0x00


	//----- nvinfo : EIATTR_KPARAM_INFO
	.align		4
.L_22327:
        /*0038*/ 	.byte	0x04, 0x17
        /*003a*/ 	.short	(.L_22329 - .L_22328)
.L_22328:
        /*003c*/ 	.word	0x00000000
        /*0040*/ 	.short	0x0004
        /*0042*/ 	.short	0x0018
        /*0044*/ 	.byte	0x00, 0xf5, 0x21, 0x00


	//----- nvinfo : EIATTR_KPARAM_INFO
	.align		4
.L_22329:
        /*0048*/ 	.byte	0x04, 0x17
        /*004a*/ 	.short	(.L_22331 - .L_22330)
.L_22330:
        /*004c*/ 	.word	0x00000000
        /*0050*/ 	.short	0x0003
        /*0052*/ 	.short	0x0010
        /*0054*/ 	.byte	0x00, 0xf5, 0x21, 0x00


	//----- nvinfo : EIATTR_KPARAM_INFO
	.align		4
.L_22331:
        /*0058*/ 	.byte	0x04, 0x17
        /*005a*/ 	.short	(.L_22333 - .L_22332)
.L_22332:
        /*005c*/ 	.word	0x00000000
        /*0060*/ 	.short	0x0002
        /*0062*/ 	.short	0x0008
        /*0064*/ 	.byte	0x00, 0xf0, 0x11, 0x00


	//----- nvinfo : EIATTR_KPARAM_INFO
	.align		4
.L_22333:
        /*0068*/ 	.byte	0x04, 0x17
        /*006a*/ 	.short	(.L_22335 - .L_22334)
.L_22334:
        /*006c*/ 	.word	0x00000000
        /*0070*/ 	.short	0x0001
        /*0072*/ 	.short	0x0004
        /*0074*/ 	.byte	0x00, 0xf0, 0x11, 0x00


	//----- nvinfo : EIATTR_KPARAM_INFO
	.align		4
.L_22335:
        /*0078*/ 	.byte	0x04, 0x17
        /*007a*/ 	.short	(.L_22337 - .L_22336)
.L_22336:
        /*007c*/ 	.word	0x00000000
        /*0080*/ 	.short	0x0000
        /*0082*/ 	.short	0x0000
        /*0084*/ 	.byte	0x00, 0xf0, 0x11, 0x00


	//----- nvinfo : EIATTR_SPARSE_MMA_MASK
	.align		4
.L_22337:
        /*0088*/ 	.byte	0x03, 0x50
        /*008a*/ 	.short	0x0000


	//----- nvinfo : EIATTR_MAXREG_COUNT
	.align		4
        /*008c*/ 	.byte	0x03, 0x1b
        /*008e*/ 	.short	0x00ff


	//----- nvinfo : EIATTR_NUM_BARRIERS
	.align		4
        /*0090*/ 	.byte	0x02, 0x4c
        /*0092*/ 	.byte	0x01
	.zero		1


	//----- nvinfo : EIATTR_MERCURY_ISA_VERSION
	.align		4
        /*0094*/ 	.byte	0x03, 0x5f
        /*0096*/ 	.short	0x0101


	//----- nvinfo : EIATTR_COOP_GROUP_MASK_REGIDS
	.align		4
        /*0098*/ 	.byte	0x04, 0x29
        /*009a*/ 	.short	(.L_22339 - .L_22338)


	//   ....[0]....
.L_22338:
        /*009c*/ 	.word	0xffffffff


	//   ....[1]....
        /*00a0*/ 	.word	0xffffffff


	//   ....[2]....
        /*00a4*/ 	.word	0xffffffff


	//   ....[3]....
        /*00a8*/ 	.word	0xffffffff


	//   ....[4]....
        /*00ac*/ 	.word	0xffffffff


	//   ....[5]....
        /*00b0*/ 	.word	0xffffffff


	//   ....[6]....
        /*00b4*/ 	.word	0xffffffff


	//   ....[7]....
        /*00b8*/ 	.word	0xffffffff


	//   ....[8]....
        /*00bc*/ 	.word	0xffffffff


	//   ....[9]....
        /*00c0*/ 	.word	0xffffffff


	//   ....[10]....
        /*00c4*/ 	.word	0xffffffff


	//   ....[11]....
        /*00c8*/ 	.word	0xffffffff


	//   ....[12]....
        /*00cc*/ 	.word	0xffffffff


	//   ....[13]....
        /*00d0*/ 	.word	0xffffffff


	//   ....[14]....
        /*00d4*/ 	.word	0xffffffff


	//   ....[15]....
        /*00d8*/ 	.word	0xffffffff


	//   ....[16]....
        /*00dc*/ 	.word	0xffffffff


	//   ....[17]....
        /*00e0*/ 	.word	0xffffffff


	//   ....[18]....
        /*00e4*/ 	.word	0xffffffff


	//   ....[19]....
        /*00e8*/ 	.word	0xffffffff


	//   ....[20]....
        /*00ec*/ 	.word	0xffffffff


	//   ....[21]....
        /*00f0*/ 	.word	0xffffffff


	//   ....[22]....
        /*00f4*/ 	.word	0xffffffff


	//   ....[23]....
        /*00f8*/ 	.word	0xffffffff


	//   ....[24]....
        /*00fc*/ 	.word	0xffffffff


	//   ....[25]....
        /*0100*/ 	.word	0xffffffff


	//   ....[26]....
        /*0104*/ 	.word	0xffffffff


	//   ....[27]....
        /*0108*/ 	.word	0xffffffff


	//   ....[28]....
        /*010c*/ 	.word	0xffffffff


	//   ....[29]....
        /*0110*/ 	.word	0xffffffff


	//   ....[30]....
        /*0114*/ 	.word	0xffffffff


	//   ....[31]....
        /*0118*/ 	.word	0xffffffff


	//   ....[32]....
        /*011c*/ 	.word	0xffffffff


	//   ....[33]....
        /*0120*/ 	.word	0xffffffff


	//   ....[34]....
        /*0124*/ 	.word	0xffffffff


	//   ....[35]....
        /*0128*/ 	.word	0xffffffff


	//   ....[36]....
        /*012c*/ 	.word	0xffffffff


	//   ....[37]....
        /*0130*/ 	.word	0xffffffff


	//   ....[38]....
        /*0134*/ 	.word	0xffffffff


	//   ....[39]....
        /*0138*/ 	.word	0xffffffff


	//   ....[40]....
        /*013c*/ 	.word	0xffffffff


	//   ....[41]....
        /*0140*/ 	.word	0xffffffff


	//   ....[42]....
        /*0144*/ 	.word	0xffffffff


	//   ....[43]....
        /*0148*/ 	.word	0xffffffff


	//   ....[44]....
        /*014c*/ 	.word	0xffffffff


	//   ....[45]....
        /*0150*/ 	.word	0xffffffff


	//   ....[46]....
        /*0154*/ 	.word	0xffffffff


	//   ....[47]....
        /*0158*/ 	.word	0xffffffff


	//   ....[48]....
        /*015c*/ 	.word	0xffffffff


	//   ....[49]....
        /*0160*/ 	.word	0x05000002


	//   ....[50]....
        /*0164*/ 	.word	0x05000002


	//   ....[51]....
        /*0168*/ 	.word	0x05000002


	//   ....[52]....
        /*016c*/ 	.word	0x05000002


	//   ....[53]....
        /*0170*/ 	.word	0x05000002


	//   ....[54]....
        /*0174*/ 	.word	0x05000002


	//   ....[55]....
        /*0178*/ 	.word	0x05000002


	//   ....[56]....
        /*017c*/ 	.word	0x05000002


	//   ....[57]....
        /*0180*/ 	.word	0x05000002


	//   ....[58]....
        /*0184*/ 	.word	0x05000002


	//   ....[59]....
        /*0188*/ 	.word	0x05000002


	//   ....[60]....
        /*018c*/ 	.word	0x05000002


	//   ....[61]....
        /*0190*/ 	.word	0x05000002


	//   ....[62]....
        /*0194*/ 	.word	0x05000002


	//   ....[63]....
        /*0198*/ 	.word	0x05000002


	//   ....[64]....
        /*019c*/ 	.word	0x05000002


	//   ....[65]....
        /*01a0*/ 	.word	0x05000002


	//   ....[66]....
        /*01a4*/ 	.word	0x05000002


	//   ....[67]....
        /*01a8*/ 	.word	0x05000002


	//   ....[68]....
        /*01ac*/ 	.word	0x05000002


	//   ....[69]....
        /*01b0*/ 	.word	0x05000002


	//   ....[70]....
        /*01b4*/ 	.word	0x05000002


	//   ....[71]....
        /*01b8*/ 	.word	0x05000002


	//   ....[72]....
        /*01bc*/ 	.word	0x05000002


	//   ....[73]....
        /*01c0*/ 	.word	0x05000002


	//   ....[74]....
        /*01c4*/ 	.word	0x05000002


	//   ....[75]....
        /*01c8*/ 	.word	0x05000002


	//   ....[76]....
        /*01cc*/ 	.word	0x05000002


	//   ....[77]....
        /*01d0*/ 	.word	0x05000002


	//   ....[78]....
        /*01d4*/ 	.word	0x05000002


	//   ....[79]....
        /*01d8*/ 	.word	0x05000002


	//   ....[80]....
        /*01dc*/ 	.word	0x05000002


	//   ....[81]....
        /*01e0*/ 	.word	0x05000002


	//   ....[82]....
        /*01e4*/ 	.word	0x05000002


	//   ....[83]....
        /*01e8*/ 	.word	0x05000002


	//   ....[84]....
        /*01ec*/ 	.word	0x05000002


	//   ....[85]....
        /*01f0*/ 	.word	0x05000002


	//   ....[86]....
        /*01f4*/ 	.word	0x05000002


	//   ....[87]....
        /*01f8*/ 	.word	0x05000002


	//   ....[88]....
        /*01fc*/ 	.word	0x05000002


	//   ....[89]....
        /*0200*/ 	.word	0x05000002


	//   ....[90]....
        /*0204*/ 	.word	0x05000002


	//   ....[91]....
        /*0208*/ 	.word	0x05000002


	//   ....[92]....
        /*020c*/ 	.word	0x05000002


	//   ....[93]....
        /*0210*/ 	.word	0x05000002


	//   ....[94]....
        /*0214*/ 	.word	0x05000002


	//   ....[95]....
        /*0218*/ 	.word	0x05000002


	//   ....[96]....
        /*021c*/ 	.word	0x05000002


	//----- nvinfo : EIATTR_COOP_GROUP_INSTR_OFFSETS
	.align		4
.L_22339:
        /*0220*/ 	.byte	0x04, 0x28
        /*0222*/ 	.short	(.L_22341 - .L_22340)


	//   ....[0]....
.L_22340:
        /*0224*/ 	.word	0x00002110


	//   ....[1]....
        /*0228*/ 	.word	0x00002160


	//   ....[2]....
        /*022c*/ 	.word	0x000021b0


	//   ....[3]....
        /*0230*/ 	.word	0x00002200


	//   ....[4]....
        /*0234*/ 	.word	0x00002250


	//   ....[5]....
        /*0238*/ 	.word	0x000022a0


	//   ....[6]....
        /*023c*/ 	.word	0x00002320


	//   ....[7]....
        /*0240*/ 	.word	0x00002380


	//   ....[8]....
        /*0244*/ 	.word	0x000023e0


	//   ....[9]....
        /*0248*/ 	.word	0x00002440


	//   ....[10]....
        /*024c*/ 	.word	0x000024a0


	//   ....[11]....
        /*0250*/ 	.word	0x00002500


	//   ....[12]....
        /*0254*/ 	.word	0x00002560


	//   ....[13]....
        /*0258*/ 	.word	0x000025c0


	//   ....[14]....
        /*025c*/ 	.word	0x00002620


	//   ....[15]....
        /*0260*/ 	.word	0x00002680


	//   ....[16]....
        /*0264*/ 	.word	0x00003b80


	//   ....[17]....
        /*0268*/ 	.word	0x00003bd0


	//   ....[18]....
        /*026c*/ 	.word	0x00003c20


	//   ....[19]....
        /*0270*/ 	.word	0x00003c70


	//   ....[20]....
        /*0274*/ 	.word	0x00003cc0


	//   ....[21]....
        /*0278*/ 	.word	0x00003d10


	//   ....[22]....
        /*027c*/ 	.word	0x00003d90


	//   ....[23]....
        /*0280*/ 	.word	0x00003df0


	//   ....[24]....
        /*0284*/ 	.word	0x00003e50


	//   ....[25]....
        /*0288*/ 	.word	0x00003eb0


	//   ....[26]....
        /*028c*/ 	.word	0x00003f10


	//   ....[27]....
        /*0290*/ 	.word	0x00003f70


	//   ....[28]....
        /*0294*/ 	.word	0x00003fd0


	//   ....[29]....
        /*0298*/ 	.word	0x00004030


	//   ....[30]....
        /*029c*/ 	.word	0x00004090


	//   ....[31]....
        /*02a0*/ 	.word	0x000040f0


	//   ....[32]....
        /*02a4*/ 	.word	0x00005360


	//   ....[33]....
        /*02a8*/ 	.word	0x000053b0


	//   ....[34]....
        /*02ac*/ 	.word	0x00005400


	//   ....[35]....
        /*02b0*/ 	.word	0x00005450


	//   ....[36]....
        /*02b4*/ 	.word	0x000054a0


	//   ....[37]....
        /*02b8*/ 	.word	0x00005520


	//   ....[38]....
        /*02bc*/ 	.word	0x00005580


	//   ....[39]....
        /*02c0*/ 	.word	0x000055e0


	//   ....[40]....
        /*02c4*/ 	.word	0x00005640


	//   ....[41]....
        /*02c8*/ 	.word	0x000056a0


	//   ....[42]....
        /*02cc*/ 	.word	0x00005700


	//   ....[43]....
        /*02d0*/ 	.word	0x00005760


	//   ....[44]....
        /*02d4*/ 	.word	0x000057c0


	//   ....[45]....
        /*02d8*/ 	.word	0x00005820


	//   ....[46]....
        /*02dc*/ 	.word	0x00005880


	//   ....[47]....
        /*02e0*/ 	.word	0x000058e0


	//   ....[48]....
        /*02e4*/ 	.word	0x00005930


	//   ....[49]....
        /*02e8*/ 	.word	0x00006070


	//   ....[50]....
        /*02ec*/ 	.word	0x000060f0


	//   ....[51]....
        /*02f0*/ 	.word	0x00006170


	//   ....[52]....
        /*02f4*/ 	.word	0x000061f0


	//   ....[53]....
        /*02f8*/ 	.word	0x00006270


	//   ....[54]....
        /*02fc*/ 	.word	0x000062f0


	//   ....[55]....
        /*0300*/ 	.word	0x00006370


	//   ....[56]....
        /*0304*/ 	.word	0x000063f0


	//   ....[57]....
        /*0308*/ 	.word	0x00006470


	//   ....[58]....
        /*030c*/ 	.word	0x000064f0


	//   ....[59]....
        /*0310*/ 	.word	0x00006570


	//   ....[60]....
        /*0314*/ 	.word	0x000065f0


	//   ....[61]....
        /*0318*/ 	.word	0x00006670


	//   ....[62]....
        /*031c*/ 	.word	0x000066f0


	//   ....[63]....
        /*0320*/ 	.word	0x00006770


	//   ....[64]....
        /*0324*/ 	.word	0x000067f0


	//   ....[65]....
        /*0328*/ 	.word	0x00006870


	//   ....[66]....
        /*032c*/ 	.word	0x000068f0


	//   ....[67]....
        /*0330*/ 	.word	0x00006970


	//   ....[68]....
        /*0334*/ 	.word	0x000069f0


	//   ....[69]....
        /*0338*/ 	.word	0x00006a70


	//   ....[70]....
        /*033c*/ 	.word	0x00006af0


	//   ....[71]....
        /*0340*/ 	.word	0x00006b70


	//   ....[72]....
        /*0344*/ 	.word	0x00006bf0


	//   ....[73]....
        /*0348*/ 	.word	0x00006c70


	//   ....[74]....
        /*034c*/ 	.word	0x00006cf0


	//   ....[75]....
        /*0350*/ 	.word	0x00006d70


	//   ....[76]....
        /*0354*/ 	.word	0x00006df0


	//   ....[77]....
        /*0358*/ 	.word	0x00006e70


	//   ....[78]....
        /*035c*/ 	.word	0x00006ef0


	//   ....[79]....
        /*0360*/ 	.word	0x00006f70


	//   ....[80]....
        /*0364*/ 	.word	0x00006ff0


	//   ....[81]....
        /*0368*/ 	.word	0x00007060


	//   ....[82]....
        /*036c*/ 	.word	0x000070e0


	//   ....[83]....
        /*0370*/ 	.word	0x00007160


	//   ....[84]....
        /*0374*/ 	.word	0x000071e0


	//   ....[85]....
        /*0378*/ 	.word	0x00007260


	//   ....[86]....
        /*037c*/ 	.word	0x000072e0


	//   ....[87]....
        /*0380*/ 	.word	0x00007360


	//   ....[88]....
        /*0384*/ 	.word	0x000073e0


	//   ....[89]....
        /*0388*/ 	.word	0x00007460


	//   ....[90]....
        /*038c*/ 	.word	0x000074e0


	//   ....[91]....
        /*0390*/ 	.word	0x00007560


	//   ....[92]....
        /*0394*/ 	.word	0x000075e0


	//   ....[93]....
        /*0398*/ 	.word	0x00007660


	//   ....[94]....
        /*039c*/ 	.word	0x000076e0


	//   ....[95]....
        /*03a0*/ 	.word	0x00007760


	//   ....[96]....
        /*03a4*/ 	.word	0x000077e0


	//----- nvinfo : EIATTR_VRC_CTA_INIT_COUNT
	.align		4
.L_22341:
        /*03a8*/ 	.byte	0x02, 0x4a
	.zero		1
	.zero		1


	//----- nvinfo : EIATTR_EXIT_INSTR_OFFSETS
	.align		4
        /*03ac*/ 	.byte	0x04, 0x1c
        /*03ae*/ 	.short	(.L_22343 - .L_22342)


	//   ....[0]....
.L_22342:
        /*03b0*/ 	.word	0x000008d0


	//   ....[1]....
        /*03b4*/ 	.word	0x00005b80


	//   ....[2]....
        /*03b8*/ 	.word	0x00006020


	//----- nvinfo : EIATTR_MAX_THREADS
	.align		4
.L_22343:
        /*03bc*/ 	.byte	0x04, 0x05
        /*03be*/ 	.short	(.L_22345 - .L_22344)
.L_22344:
        /*03c0*/ 	.word	0x00000100
        /*03c4*/ 	.word	0x00000001
        /*03c8*/ 	.word	0x00000001


	//----- nvinfo : EIATTR_CRS_STACK_SIZE
	.align		4
.L_22345:
        /*03cc*/ 	.byte	0x04, 0x1e
        /*03ce*/ 	.short	(.L_22347 - .L_22346)
.L_22346:
        /*03d0*/ 	.word	0x00000000


	//----- nvinfo : EIATTR_CBANK_PARAM_SIZE
	.align		4
.L_22347:
        /*03d4*/ 	.byte	0x03, 0x19
        /*03d6*/ 	.short	0x0030


	//----- nvinfo : EIATTR_PARAM_CBANK
	.align		4
        /*03d8*/ 	.byte	0x04, 0x0a
        /*03da*/ 	.short	(.L_22349 - .L_22348)
	.align		4
.L_22348:
        /*03dc*/ 	.word	index@(.nv.constant0._Z9cuda_gemmIiLi256ELi1ELi1ELi16ELi32ELi32ELi32ELi0ELi0EEviiiPT_S1_S1_ii)
        /*03e0*/ 	.short	0x0380
        /*03e2*/ 	.short	0x0030


	//----- nvinfo : EIATTR_SW_WAR
	.align		4
.L_22349:
        /*03e4*/ 	.byte	0x04, 0x36
        /*03e6*/ 	.short	(.L_22351 - .L_22350)
.L_22350:
        /*03e8*/ 	.word	0x00000008
.L_22351:


//--------------------- .nv.info._Z9cuda_gemmIiLi256ELi1ELi1ELi16ELi16ELi16ELi32ELi1ELi1EEviiiPT_S1_S1_ii --------------------------
	.section	.nv.info._Z9cuda_gemmIiLi256ELi1ELi1ELi16ELi16ELi16ELi32ELi1ELi1EEviiiPT_S1_S1_ii,"",@"SHT_CUDA_INFO"
	.sectionflags	@""
	.align	4


	//----- nvinfo : EIATTR_CUDA_API_VERSION
	.align		4
        /*0000*/ 	.byte	0x04, 0x37
        /*0002*/ 	.short	(.L_22353 - .L_22352)
.L_22352:
        /*0004*/ 	.word	0x00000082


	//----- nvinfo : EIATTR_KPARAM_INFO
	.align		4
.L_22353:
        /*0008*/ 	.byte	0x04, 0x17
        /*000a*/ 	.short	(.L_22355 - .L_22354)
.L_22354:
        /*000c*/ 	.word	0x00000000
        /*0010*/ 	.short	0x0007
        /*0012*/ 	.short	0x002c
        /*0014*/ 	.byte	0x00, 0xf0, 0x11, 0x00


	//----- nvinfo : EIATTR_KPARAM_INFO
	.align		4
.L_22355:
        /*0018*/ 	.byte	0x04, 0x17
        /*001a*/ 	.short	(.L_22357 - .L_22356)
.L_22356:
        /*001c*/ 	.word	0x00000000
        /*0020*/ 	.short	0x0006
        /*0022*/ 	.short	0x0028
        /*0024*/ 	.byte	0x00, 0xf0, 0x11, 0x00


	//----- nvinfo : EIATTR_KPARAM_INFO
	.align		4
.L_22357:
        /*0028*/ 	.byte	0x04, 0x17
        /*002a*/ 	.short	(.L_22359 - .L_22358)
.L_22358:
        /*002c*/ 	.word	0x00000000
        /*0030*/ 	.short	0x0005
        /*0032*/ 	.short	0x0020
        /*0034*/ 	.byte	0x00, 0xf5, 0x21, 0x00


	//----- nvinfo : EIATTR_KPARAM_INFO
	.align		4
.L_22359:
        /*0038*/ 	.byte	0x04, 0x17
        /*003a*/ 	.short	(.L_22361 - .L_22360)
.L_22360:
        /*003c*/ 	.word	0x00000000
        /*0040*/ 	.short	0x0004
        /*0042*/ 	.short	0x0018
        /*0044*/ 	.byte	0x00, 0xf5, 0x21, 0x00


	//----- nvinfo : EIATTR_KPARAM_INFO
	.align		4
.L_22361:
        /*0048*/ 	.byte	0x04, 0x17
        /*004a*/ 	.short	(.L_22363 - .L_22362)
.L_22362:
        /*004c*/ 	.word	0x00000000
        /*0050*/ 	.short	0x0003
        /*0052*/ 	.short	0x0010
        /*0054*/ 	.byte	0x00, 0xf5, 0x21, 0x00


	//----- nvinfo : EIATTR_KPARAM_INFO
	.align		4
.L_22363:
        /*0058*/ 	.byte	0x04, 0x17
        /*005a*/ 	.short	(.L_22365 - .L_22364)
.L_22364:
        /*005c*/ 	.word	0x00000000
        /*0060*/ 	.short	0x0002
        /*0062*/ 	.short	0x0008
        /*0064*/ 	.byte	0x00, 0xf0, 0x11, 0x00


	//----- nvinfo : EIATTR_KPARAM_INFO
	.align		4
.L_22365:
        /*0068*/ 	.byte	0x04, 0x17
        /*006a*/ 	.short	(.L_22367 - .L_22366)
.L_22366:
        /*006c*/ 	.word	0x00000000
        /*0070*/ 	.short	0x0001
        /*0072*/ 	.short	0x0004
        /*0074*/ 	.byte	0x00, 0xf0, 0x11, 0x00


	//----- nvinfo : EIATTR_KPARAM_INFO
	.align		4
.L_22367:
        /*0078*/ 	.byte	0x04, 0x17
        /*007a*/ 	.short	(.L_22369 - .L_22368)
.L_22368:
        /*007c*/ 	.word	0x00000000
        /*0080*/ 	.short	0x0000
        /*0082*/ 	.short	0x0000
        /*0084*/ 	.byte	0x00, 0xf0, 0x11, 0x00


	//----- nvinfo : EIATTR_SPARSE_MMA_MASK
	.align		4
.L_22369:
        /*0088*/ 	.byte	0x03, 0x50
        /*008a*/ 	.short	0x0000


	//----- nvinfo : EIATTR_MAXREG_COUNT
	.align		4
        /*008c*/ 	.byte	0x03, 0x1b
        /*008e*/ 	.short	0x00ff


	//----- nvinfo : EIATTR_NUM_BARRIERS
	.align		4
        /*0090*/ 	.byte	0x02, 0x4c
        /*0092*/ 	.byte	0x01
	.zero		1


	//----- nvinfo : EIATTR_MERCURY_ISA_VERSION
	.align		4
        /*0094*/ 	.byte	0x03, 0x5f
        /*0096*/ 	.short	0x0101


	//----- nvinfo : EIATTR_COOP_GROUP_MASK_REGIDS
	.align		4
        /*0098*/ 	.byte	0x04, 0x29
        /*009a*/ 	.short	(.L_22371 - .L_22370)


	//   ....[0]....
.L_22370:
        /*009c*/ 	.word	0xffffffff


	//   ....[1]....
        /*00a0*/ 	.word	0xffffffff


	//   ....[2]....
        /*00a4*/ 	.word	0xffffffff


	//   ....[3]....
        /*00a8*/ 	.word	0xffffffff


	//   ....[4]....
        /*00ac*/ 	.word	0xffffffff


	//   ....[5]....
        /*00b0*/ 	.word	0xffffffff


	//   ....[6]....
        /*00b4*/ 	.word	0xffffffff


	//   ....[7]....
        /*00b8*/ 	.word	0xffffffff


	//   ....[8]....
        /*00bc*/ 	.word	0xffffffff


	//   ....[9]....
        /*00c0*/ 	.word	0xffffffff


	//   ....[10]....
        /*00c4*/ 	.word	0xffffffff


	//   ....[11]....
        /*00c8*/ 	.word	0xffffffff


	//   ....[12]....
        /*00cc*/ 	.word	0xffffffff


	//   ....[13]....
        /*00d0*/ 	.word	0xffffffff


	//   ....[14]....
        /*00d4*/ 	.word	0xffffffff


	//   ....[15]....
        /*00d8*/ 	.word	0xffffffff


	//   ....[16]....
        /*00dc*/ 	.word	0x05000017


	//   ....[17]....
        /*00e0*/ 	.word	0x05000017


	//   ....[18]....
        /*00e4*/ 	.word	0x05000017


	//   ....[19]....
        /*00e8*/ 	.word	0x05000017


	//   ....[20]....
        /*00ec*/ 	.word	0x05000017


	//   ....[21]....
        /*00f0*/ 	.word	0x05000017


	//   ....[22]....
        /*00f4*/ 	.word	0x05000017


	//   ....[23]....
        /*00f8*/ 	.word	0x05000017


	//   ....[24]....
        /*00fc*/ 	.word	0x05000017


	//   ....[25]....
        /*0100*/ 	.word	0x05000017


	//   ....[26]....
        /*0104*/ 	.word	0x05000017


	//   ....[27]....
        /*0108*/ 	.word	0x05000017


	//   ....[28]....
        /*010c*/ 	.word	0x05000017


	//   ....[29]....
        /*0110*/ 	.word	0x05000017


	//   ....[30]....
        /*0114*/ 	.word	0x05000017


	//   ....[31]....
        /*0118*/ 	.word	0x05000017


	//----- nvinfo : EIATTR_COOP_GROUP_INSTR_OFFSETS
	.align		4
.L_22371:
        /*011c*/ 	.byte	0x04, 0x28
        /*011e*/ 	.short	(.L_22373 - .L_22372)


	//   ....[0]....
.L_22372:
        /*0120*/ 	.word	0x000009e0


	//   ....[1]....
        /*0124*/ 	.word	0x000009f0


	//   ....[2]....
        /*0128*/ 	.word	0x00000a00


	//   ....[3]....
        /*012c*/ 	.word	0x00000a10


	//   ....[4]....
        /*0130*/ 	.word	0x00000a40


	//   ....[5]....
        /*0134*/ 	.word	0x00000a60


	//   ....[6]....
        /*0138*/ 	.word	0x00000a80


	//   ....[7]....
        /*013c*/ 	.word	0x00000aa0


	//   ....[8]....
        /*0140*/ 	.word	0x00000ac0


	//   ....[9]....
        /*0144*/ 	.word	0x00000ae0


	//   ....[10]....
        /*0148*/ 	.word	0x00000b00


	//   ....[11]....
        /*014c*/ 	.word	0x00000b20


	//   ....[12]....
        /*0150*/ 	.word	0x00000b40


	//   ....[13]....
        /*0154*/ 	.word	0x00000b60


	//   ....[14]....
        /*0158*/ 	.word	0x00000b80


	//   ....[15]....
        /*015c*/ 	.word	0x00000ba0


	//   ....[16]....
        /*0160*/ 	.word	0x00000df0


	//   ....[17]....
        /*0164*/ 	.word	0x00000e80


	//   ....[18]....
        /*0168*/ 	.word	0x00000ed0


	//   ....[19]....
        /*016c*/ 	.word	0x00000f40


	//   ....[20]....
        /*0170*/ 	.word	0x00000f90


	//   ....[21]....
        /*0174*/ 	.word	0x00001000


	//   ....[22]....
        /*0178*/ 	.word	0x00001050


	//   ....[23]....
        /*017c*/ 	.word	0x000010c0


	//   ....[24]....
        /*0180*/ 	.word	0x00001110


	//   ....[25]....
        /*0184*/ 	.word	0x00001180


	//   ....[26]....
        /*0188*/ 	.word	0x000011d0


	//   ....[27]....
        /*018c*/ 	.word	0x00001240


	//   ....[28]....
        /*0190*/ 	.word	0x00001290


	//   ....[29]....
        /*0194*/ 	.word	0x00001300


	//   ....[30]....
        /*0198*/ 	.word	0x00001350


	//   ....[31]....
        /*019c*/ 	.word	0x000013c0


	//----- nvinfo : EIATTR_VRC_CTA_INIT_COUNT
	.align		4
.L_22373:
        /*01a0*/ 	.byte	0x02, 0x4a
	.zero		1
	.zero		1


	//----- nvinfo : EIATTR_EXIT_INSTR_OFFSETS
	.align		4
        /*01a4*/ 	.byte	0x04, 0x1c
        /*01a6*/ 	.short	(.L_22375 - .L_22374)


	//   ....[0]....
.L_22374:
        /*01a8*/ 	.word	0x000006c0


	//   ....[1]....
        /*01ac*/ 	.word	0x00000c90


	//   ....[2]....
        /*01b0*/ 	.word	0x00000d90


	//----- nvinfo : EIATTR_MAX_THREADS
	.align		4
.L_22375:
        /*01b4*/ 	.byte	0x04, 0x05
        /*01b6*/ 	.short	(.L_22377 - .L_22376)
.L_22376:
        /*01b8*/ 	.word	0x00000100
        /*01bc*/ 	.word	0x00000001
        /*01c0*/ 	.word	0x00000001


	//----- nvinfo : EIATTR_CRS_STACK_SIZE
	.align		4
.L_22377:
        /*01c4*/ 	.byte	0x04, 0x1e
        /*01c6*/ 	.short	(.L_22379 - .L_22378)
.L_22378:
        /*01c8*/ 	.word	0x00000000


	//----- nvinfo : EIATTR_CBANK_PARAM_SIZE
	.align		4
.L_22379:
        /*01cc*/ 	.byte	0x03, 0x19
        /*01ce*/ 	.short	0x0030


	//----- nvinfo : EIATTR_PARAM_CBANK
	.align		4
        /*01d0*/ 	.byte	0x04, 0x0a
        /*01d2*/ 	.short	(.L_22381 - .L_22380)
	.align		4
.L_22380:
        /*01d4*/ 	.word	index@(.nv.constant0._Z9cuda_gemmIiLi256ELi1ELi1ELi16ELi16ELi16ELi32ELi1ELi1EEviiiPT_S1_S1_ii)
        /*01d8*/ 	.short	0x0380
        /*01da*/ 	.short	0x0030


	//----- nvinfo : EIATTR_SW_WAR
	.align		4
.L_22381:
        /*01dc*/ 	.byte	0x04, 0x36
        /*01de*/ 	.short	(.L_22383 - .L_22382)
.L_22382:
        /*01e0*/ 	.word	0x00000008
.L_22383:


//--------------------- .nv.info._Z9cuda_gemmIiLi256ELi1ELi1ELi16ELi16ELi16ELi32ELi1ELi0EEviiiPT_S1_S1_ii --------------------------
	.section	.nv.info._Z9cuda_gemmIiLi256ELi1ELi1ELi16ELi16ELi16ELi32ELi1ELi0EEviiiPT_S1_S1_ii,"",@"SHT_CUDA_INFO"
	.sectionflags	@""
	.align	4


	//----- nvinfo : EIATTR_CUDA_API_VERSION
	.align		4
        /*0000*/ 	.byte	0x04, 0x37
        /*0002*/ 	.short	(.L_22385 - .L_22384)
.L_22384:
        /*0004*/ 	.word	0x00000082


	//----- nvinfo : EIATTR_KPARAM_INFO
	.align		4
.L_22385:
        /*0008*/ 	.byte	0x04, 0x17
        /*000a*/ 	.short	(.L_22387 - .L_22386)
.L_22386:
        /*000c*/ 	.word	0x00000000
        /*0010*/ 	.short	0x0007
        /*0012*/ 	.short	0x002c
        /*0014*/ 	.byte	0x00, 0xf0, 0x11, 0x00


	//----- nvinfo : EIATTR_KPARAM_INFO
	.align		4
.L_22387:
        /*0018*/ 	.byte	0x04, 0x17
        /*001a*/ 	.short	(.L_22389 - .L_22388)
.L_22388:
        /*001c*/ 	.word	0x00000000
        /*0020*/ 	.short	0x0006
        /*0022*/ 	.short	0x0028
        /*0024*/ 	.byte	0x00, 0xf0, 0x11, 0x00


	//----- nvinfo : EIATTR_KPARAM_INFO
	.align		4
.L_22389:
        /*0028*/ 	.byte	0x04, 0x17
        /*002a*/ 	.short	(.L_22391 - .L_22390)
.L_22390:
        /*002c*/ 	.word	0x00000000
        /*0030*/ 	.short	0x0005
        /*0032*/ 	.short	0x0020
        /*0034*/ 	.byte	0x00, 0xf5, 0x21, 0x00


	//----- nvinfo : EIATTR_KPARAM_INFO
	.align		4
.L_22391:
        /*0038*/ 	.byte	0x04, 0x17
        /*003a*/ 	.short	(.L_22393 - .L_22392)
.L_22392:
        /*003c*/ 	.word	0x00000000
        /*0040*/ 	.short	0x0004
        /*0042*/ 	.short	0x0018
        /*0044*/ 	.byte	0x00, 0xf5, 0x21, 0x00


	//----- nvinfo : EIATTR_KPARAM_INFO
	.align		4
.L_22393:
        /*0048*/ 	.byte	0x04, 0x17
        /*004a*/ 	.short	(.L_22395 - .L_22394)
.L_22394:
        /*004c*/ 	.word	0x00000000
        /*0050*/ 	.short	0x0003
        /*0052*/ 	.short	0x0010
        /*0054*/ 	.byte	0x00, 0xf5, 0x21, 0x00


	//----- nvinfo : EIATTR_KPARAM_INFO
	.align		4
.L_22395:
        /*0058*/ 	.byte	0x04, 0x17
        /*005a*/ 	.short	(.L_22397 - .L_22396)
.L_22396:
        /*005c*/ 	.word	0x00000000
        /*0060*/ 	.short	0x0002
        /*0062*/ 	.short	0x0008
        /*0064*/ 	.byte	0x00, 0xf0, 0x11, 0x00


	//----- nvinfo : EIATTR_KPARAM_INFO
	.align		4
.L_22397:
        /*0068*/ 	.byte	0x04, 0x17
        /*006a*/ 	.short	(.L_22399 - .L_22398)
.L_22398:
        /*006c*/ 	.word	0x00000000
        /*0070*/ 	.short	0x0001
        /*0072*/ 	.short	0x0004
        /*0074*/ 	.byte	0x00, 0xf0, 0x11, 0x00


	//----- nvinfo : EIATTR_KPARAM_INFO
	.align		4
.L_22399:
        /*0078*/ 	.byte	0x04, 0x17
        /*007a*/ 	.short	(.L_22401 - .L_22400)
.L_22400:
        /*007c*/ 	.word	0x00000000
        /*0080*/ 	.short	0x0000
        /*0082*/ 	.short	0x0000
        /*0084*/ 	.byte	0x00, 0xf0, 0x11, 0x00


	//----- nvinfo : EIATTR_SPARSE_MMA_MASK
	.align		4
.L_22401:
        /*0088*/ 	.byte	0x03, 0x50
        /*008a*/ 	.short	0x0000


	//----- nvinfo : EIATTR_MAXREG_COUNT
	.align		4
        /*008c*/ 	.byte	0x03, 0x1b
        /*008e*/ 	.short	0x00ff


	//----- nvinfo : EIATTR_NUM_BARRIERS
	.align		4
        /*0090*/ 	.byte	0x02, 0x4c
        /*0092*/ 	.byte	0x01
	.zero		1


	//----- nvinfo : EIATTR_MERCURY_ISA_VERSION
	.align		4
        /*0094*/ 	.byte	0x03, 0x5f
        /*0096*/ 	.short	0x0101


	//----- nvinfo : EIATTR_COOP_GROUP_MASK_REGIDS
	.align		4
        /*0098*/ 	.byte	0x04, 0x29
        /*009a*/ 	.short	(.L_22403 - .L_22402)


	//   ....[0]....
.L_22402:
        /*009c*/ 	.word	0xffffffff


	//   ....[1]....
        /*00a0*/ 	.word	0xffffffff


	//   ....[2]....
        /*00a4*/ 	.word	0xffffffff


	//   ....[3]....
        /*00a8*/ 	.word	0xffffffff


	//   ....[4]....
        /*00ac*/ 	.word	0xffffffff


	//   ....[5]....
        /*00b0*/ 	.word	0xffffffff


	//   ....[6]....
        /*00b4*/ 	.word	0xffffffff


	//   ....[7]....
        /*00b8*/ 	.word	0xffffffff


	//   ....[8]....
        /*00bc*/ 	.word	0xffffffff


	//   ....[9]....
        /*00c0*/ 	.word	0xffffffff


	//   ....[10]....
        /*00c4*/ 	.word	0xffffffff


	//   ....[11]....
        /*00c8*/ 	.word	0xffffffff


	//   ....[12]....
        /*00cc*/ 	.word	0xffffffff


	//   ....[13]....
        /*00d0*/ 	.word	0xffffffff


	//   ....[14]....
        /*00d4*/ 	.word	0xffffffff


	//   ....[15]....
        /*00d8*/ 	.word	0xffffffff


	//   ....[16]....
        /*00dc*/ 	.word	0xffffffff


	//   ....[17]....
        /*00e0*/ 	.word	0xffffffff


	//   ....[18]....
        /*00e4*/ 	.word	0xffffffff


	//   ....[19]....
        /*00e8*/ 	.word	0xffffffff


	//   ....[20]....
        /*00ec*/ 	.word	0xffffffff


	//   ....[21]....
        /*00f0*/ 	.word	0xffffffff


	//   ....[22]....
        /*00f4*/ 	.word	0xffffffff


	//   ....[23]....
        /*00f8*/ 	.word	0xffffffff


	//   ....[24]....
        /*00fc*/ 	.word	0xffffffff


	//   ....[25]....
        /*0100*/ 	.word	0xffffffff


	//   ....[26]....
        /*0104*/ 	.word	0xffffffff


	//   ....[27]....
        /*0108*/ 	.word	0xffffffff


	//   ....[28]....
        /*010c*/ 	.word	0xffffffff


	//   ....[29]....
        /*0110*/ 	.word	0xffffffff


	//   ....[30]....
        /*0114*/ 	.word	0xffffffff


	//   ....[31]....
        /*0118*/ 	.word	0xffffffff


	//   ....[32]....
        /*011c*/ 	.word	0xffffffff


	//   ....[33]....
        /*0120*/ 	.word	0xffffffff


	//   ....[34]....
        /*0124*/ 	.word	0xffffffff


	//   ....[35]....
        /*0128*/ 	.word	0xffffffff


	//   ....[36]....
        /*012c*/ 	.word	0xffffffff


	//   ....[37]....
        /*0130*/ 	.word	0xffffffff


	//   ....[38]....
        /*0134*/ 	.word	0xffffffff


	//   ....[39]....
        /*0138*/ 	.word	0xffffffff


	//   ....[40]....
        /*013c*/ 	.word	0xffffffff


	//   ....[41]....
        /*0140*/ 	.word	0xffffffff


	//   ....[42]....
        /*0144*/ 	.word	0xffffffff


	//   ....[43]....
        /*0148*/ 	.word	0xffffffff


	//   ....[44]....
        /*014c*/ 	.word	0xffffffff


	//   ....[45]....
        /*0150*/ 	.word	0xffffffff


	//   ....[46]....
        /*0154*/ 	.word	0xffffffff


	//   ....[47]....
        /*0158*/ 	.word	0xffffffff


	//   ....[48]....
        /*015c*/ 	.word	0xffffffff


	//   ....[49]....
        /*0160*/ 	.word	0x05000003


	//   ....[50]....
        /*0164*/ 	.word	0x05000003


	//   ....[51]....
        /*0168*/ 	.word	0x05000003


	//   ....[52]....
        /*016c*/ 	.word	0x05000003


	//   ....[53]....
        /*0170*/ 	.word	0x05000003


	//   ....[54]....
        /*0174*/ 	.word	0x05000003


	//   ....[55]....
        /*0178*/ 	.word	0x05000003


	//   ....[56]....
        /*017c*/ 	.word	0x05000003


	//   ....[57]....
        /*0180*/ 	.word	0x05000003


	//   ....[58]....
        /*0184*/ 	.word	0x05000003


	//   ....[59]....
        /*0188*/ 	.word	0x05000003


	//   ....[60]....
        /*018c*/ 	.word	0x05000003


	//   ....[61]....
        /*0190*/ 	.word	0x05000003


	//   ....[62]....
        /*0194*/ 	.word	0x05000003


	//   ....[63]....
        /*0198*/ 	.word	0x05000003


	//   ....[64]....
        /*019c*/ 	.word	0x05000003


	//   ....[65]....
        /*01a0*/ 	.word	0x05000003


	//   ....[66]....
        /*01a4*/ 	.word	0x05000003


	//   ....[67]....
        /*01a8*/ 	.word	0x05000003


	//   ....[68]....
        /*01ac*/ 	.word	0x05000003


	//   ....[69]....
        /*01b0*/ 	.word	0x05000003


	//   ....[70]....
        /*01b4*/ 	.word	0x05000003


	//   ....[71]....
        /*01b8*/ 	.word	0x05000003


	//   ....[72]....
        /*01bc*/ 	.word	0x05000003


	//   ....[73]....
        /*01c0*/ 	.word	0x05000003


	//   ....[74]....
        /*01c4*/ 	.word	0x05000003


	//   ....[75]....
        /*01c8*/ 	.word	0x05000003


	//   ....[76]....
        /*01cc*/ 	.word	0x05000003


	//   ....[77]....
        /*01d0*/ 	.word	0x05000003


	//   ....[78]....
        /*01d4*/ 	.word	0x05000003


	//   ....[79]....
        /*01d8*/ 	.word	0x05000003


	//   ....[80]....
        /*01dc*/ 	.word	0x05000003


	//   ....[81]....
        /*01e0*/ 	.word	0x05000003


	//   ....[82]....
        /*01e4*/ 	.word	0x05000003


	//   ....[83]....
        /*01e8*/ 	.word	0x05000003


	//   ....[84]....
        /*01ec*/ 	.word	0x05000003


	//   ....[85]....
        /*01f0*/ 	.word	0x05000003


	//   ....[86]....
        /*01f4*/ 	.word	0x05000003


	//   ....[87]....
        /*01f8*/ 	.word	0x05000003


	//   ....[88]....
        /*01fc*/ 	.word	0x05000003


	//   ....[89]....
        /*0200*/ 	.word	0x05000003


	//   ....[90]....
        /*0204*/ 	.word	0x05000003


	//   ....[91]....
        /*0208*/ 	.word	0x05000003


	//   ....[92]....
        /*020c*/ 	.word	0x05000003


	//   ....[93]....
        /*0210*/ 	.word	0x05000003


	//   ....[94]....
        /*0214*/ 	.word	0x05000003


	//   ....[95]....
        /*0218*/ 	.word	0x05000003


	//   ....[96]....
        /*021c*/ 	.word	0x05000003


	//----- nvinfo : EIATTR_COOP_GROUP_INSTR_OFFSETS
	.align		4
.L_22403:
        /*0220*/ 	.byte	0x04, 0x28
        /*0222*/ 	.short	(.L_22405 - .L_22404)


	//   ....[0]....
.L_22404:
        /*0224*/ 	.word	0x000020e0


	//   ....[1]....
        /*0228*/ 	.word	0x00002130


	//   ....[2]....
        /*022c*/ 	.word	0x00002180


	//   ....[3]....
        /*0230*/ 	.word	0x000021d0


	//   ....[4]....
        /*0234*/ 	.word	0x00002220


	//   ....[5]....
        /*0238*/ 	.word	0x00002270


	//   ....[6]....
        /*023c*/ 	.word	0x000022e0


	//   ....[7]....
        /*0240*/ 	.word	0x00002340


	//   ....[8]....
        /*0244*/ 	.word	0x000023a0


	//   ....[9]....
        /*0248*/ 	.word	0x00002400


	//   ....[10]....
        /*024c*/ 	.word	0x00002460


	//   ....[11]....
        /*0250*/ 	.word	0x000024c0


	//   ....[12]....
        /*0254*/ 	.word	0x00002520


	//   ....[13]....
        /*0258*/ 	.word	0x00002580


	//   ....[14]....
        /*025c*/ 	.word	0x000025e0


	//   ....[15]....
        /*0260*/ 	.word	0x00002640


	//   ....[16]....
        /*0264*/ 	.word	0x00003b40


	//   ....[17]....
        /*0268*/ 	.word	0x00003b90


	//   ....[18]....
        /*026c*/ 	.word	0x00003be0


	//   ....[19]....
        /*0270*/ 	.word	0x00003c30


	//   ....[20]....
        /*0274*/ 	.word	0x00003c80


	//   ....[21]....
        /*0278*/ 	.word	0x00003cd0


	//   ....[22]....
        /*027c*/ 	.word	0x00003d40


	//   ....[23]....
        /*0280*/ 	.word	0x00003da0


	//   ....[24]....
        /*0284*/ 	.word	0x00003e00


	//   ....[25]....
        /*0288*/ 	.word	0x00003e60


	//   ....[26]....
        /*028c*/ 	.word	0x00003ec0


	//   ....[27]....
        /*0290*/ 	.word	0x00003f20


	//   ....[28]....
        /*0294*/ 	.word	0x00003f80


	//   ....[29]....
        /*0298*/ 	.word	0x00003fe0


	//   ....[30]....
        /*029c*/ 	.word	0x00004040


	//   ....[31]....
        /*02a0*/ 	.word	0x000040a0


	//   ....[32]....
        /*02a4*/ 	.word	0x00005310


	//   ....[33]....
        /*02a8*/ 	.word	0x00005360


	//   ....[34]....
        /*02ac*/ 	.word	0x000053b0


	//   ....[35]....
        /*02b0*/ 	.word	0x00005400


	//   ....[36]....
        /*02b4*/ 	.word	0x00005450


	//   ....[37]....
        /*02b8*/ 	.word	0x000054c0


	//   ....[38]....
        /*02bc*/ 	.word	0x00005520


	//   ....[39]....
        /*02c0*/ 	.word	0x00005580


	//   ....[40]....
        /*02c4*/ 	.word	0x000055e0


	//   ....[41]....
        /*02c8*/ 	.word	0x00005640


	//   ....[42]....
        /*02cc*/ 	.word	0x000056a0


	//   ....[43]....
        /*02d0*/ 	.word	0x00005700


	//   ....[44]....
        /*02d4*/ 	.word	0x00005760


	//   ....[45]....
        /*02d8*/ 	.word	0x000057c0


	//   ....[46]....
        /*02dc*/ 	.word	0x00005820


	//   ....[47]....
        /*02e0*/ 	.word	0x00005880


	//   ....[48]....
        /*02e4*/ 	.word	0x000058e0


	//   ....[49]....
        /*02e8*/ 	.word	0x00005ca0


	//   ....[50]....
        /*02ec*/ 	.word	0x00005d20


	//   ....[51]....
        /*02f0*/ 	.word	0x00005da0


	//   ....[52]....
        /*02f4*/ 	.word	0x00005e20


	//   ....[53]....
        /*02f8*/ 	.word	0x00005ea0


	//   ....[54]....
        /*02fc*/ 	.word	0x00005f20


	//   ....[55]....
        /*0300*/ 	.word	0x00005fa0


	//   ....[56]....
        /*0304*/ 	.word	0x00006020


	//   ....[57]....
        /*0308*/ 	.word	0x000060a0


	//   ....[58]....
        /*030c*/ 	.word	0x00006120


	//   ....[59]....
        /*0310*/ 	.word	0x000061a0


	//   ....[60]....
        /*0314*/ 	.word	0x00006220


	//   ....[61]....
        /*0318*/ 	.word	0x000062a0


	//   ....[62]....
        /*031c*/ 	.word	0x00006320


	//   ....[63]....
        /*0320*/ 	.word	0x000063a0


	//   ....[64]....
        /*0324*/ 	.word	0x00006420


	//   ....[65]....
        /*0328*/ 	.word	0x000064a0


	//   ....[66]....
        /*032c*/ 	.word	0x00006520


	//   ....[67]....
        /*0330*/ 	.word	0x000065a0


	//   ....[68]....
        /*0334*/ 	.word	0x00006620


	//   ....[69]....
        /*0338*/ 	.word	0x000066a0


	//   ....[70]....
        /*033c*/ 	.word	0x00006720


	//   ....[71]....
        /*0340*/ 	.word	0x000067a0


	//   ....[72]....
        /*0344*/ 	.word	0x00006820


	//   ....[73]....
        /*0348*/ 	.word	0x000068a0


	//   ....[74]....
        /*034c*/ 	.word	0x00006920


	//   ....[75]....
        /*0350*/ 	.word	0x000069a0


	//   ....[76]....
        /*0354*/ 	.word	0x00006a20


	//   ....[77]....
        /*0358*/ 	.word	0x00006aa0


	//   ....[78]....
        /*035c*/ 	.word	0x00006b20


	//   ....[79]....
        /*0360*/ 	.word	0x00006ba0


	//   ....[80]....
        /*0364*/ 	.word	0x00006c20


	//   ....[81]....
        /*0368*/ 	.word	0x00006c90


	//   ....[82]....
        /*036c*/ 	.word	0x00006d10


	//   ....[83]....
        /*0370*/ 	.word	0x00006d90


	//   ....[84]....
        /*0374*/ 	.word	0x00006e10


	//   ....[85]....
        /*0378*/ 	.word	0x00006e90


	//   ....[86]....
        /*037c*/ 	.word	0x00006f10


	//   ....[87]....
        /*0380*/ 	.word	0x00006f90


	//   ....[88]....
        /*0384*/ 	.word	0x00007010


	//   ....[89]....
        /*0388*/ 	.word	0x00007090


	//   ....[90]....
        /*038c*/ 	.word	0x00007110


	//   ....[91]....
        /*0390*/ 	.word	0x00007190


	//   ....[92]....
        /*0394*/ 	.word	0x00007210


	//   ....[93]....
        /*0398*/ 	.word	0x00007290


	//   ....[94]....
        /*039c*/ 	.word	0x00007310


	//   ....[95]....
        /*03a0*/ 	.word	0x00007390


	//   ....[96]....
        /*03a4*/ 	.word	0x00007410


	//----- nvinfo : EIATTR_VRC_CTA_INIT_COUNT
	.align		4
.L_22405:
        /*03a8*/ 	.byte	0x02, 0x4a
	.zero		1
	.zero		1


	//----- nvinfo : EIATTR_EXIT_INSTR_OFFSETS
	.align		4
        /*03ac*/ 	.byte	0x04, 0x1c
        /*03ae*/ 	.short	(.L_22407 - .L_22406)


	//   ....[0]....
.L_22406:
        /*03b0*/ 	.word	0x000008f0


	//   ....[1]....
        /*03b4*/ 	.word	0x00005b30


	//   ....[2]....
        /*03b8*/ 	.word	0x00005c50


	//----- nvinfo : EIATTR_MAX_THREADS
	.align		4
.L_22407:
        /*03bc*/ 	.byte	0x04, 0x05
        /*03be*/ 	.short	(.L_22409 - .L_22408)
.L_22408:
        /*03c0*/ 	.word	0x00000100
        /*03c4*/ 	.word	0x00000001
        /*03c8*/ 	.word	0x00000001


	//----- nvinfo : EIATTR_CRS_STACK_SIZE
	.align		4
.L_22409:
        /*03cc*/ 	.byte	0x04, 0x1e
        /*03ce*/ 	.short	(.L_22411 - .L_22410)
.L_22410:
        /*03d0*/ 	.word	0x00000000


	//----- nvinfo : EIATTR_CBANK_PARAM_SIZE
	.align		4
.L_22411:
        /*03d4*/ 	.byte	0x03, 0x19
        /*03d6*/ 	.short	0x0030


	//----- nvinfo : EIATTR_PARAM_CBANK
	.align		4
        /*03d8*/ 	.byte	0x04, 0x0a
        /*03da*/ 	.short	(.L_22413 - .L_22412)
	.align		4
.L_22412:
        /*03dc*/ 	.word	index@(.nv.constant0._Z9cuda_gemmIiLi256ELi1ELi1ELi16ELi16ELi16ELi32ELi1ELi0EEviiiPT_S1_S1_ii)
        /*03e0*/ 	.short	0x0380
        /*03e2*/ 	.short	0x0030


	//----- nvinfo : EIATTR_SW_WAR
	.align		4
.L_22413:
        /*03e4*/ 	.byte	0x04, 0x36
        /*03e6*/ 	.short	(.L_22415 - .L_22414)
.L_22414:
        /*03e8*/ 	.word	0x00000008
.L_22415:


//--------------------- .nv.info._Z9cuda_gemmIiLi256ELi1ELi1ELi16ELi16ELi16ELi32ELi0ELi1EEviiiPT_S1_S1_ii --------------------------
	.section	.nv.info._Z9cuda_gemmIiLi256ELi1ELi1ELi16ELi16ELi16ELi32ELi0ELi1EEviiiPT_S1_S1_ii,"",@"SHT_CUDA_INFO"
	.sectionflags	@""
	.align	4


	//----- nvinfo : EIATTR_CUDA_API_VERSION
	.align		4
        /*0000*/ 	.byte	0x04, 0x37
        /*0002*/ 	.short	(.L_22417 - .L_22416)
.L_22416:
        /*0004*/ 	.word	0x00000082


	//----- nvinfo : EIATTR_KPARAM_INFO
	.align		4
.L_22417:
        /*0008*/ 	.byte	0x04, 0x17
        /*000a*/ 	.short	(.L_22419 - .L_22418)
.L_22418:
        /*000c*/ 	.word	0x00000000
        /*0010*/ 	.short	0x0007
        /*0012*/ 	.short	0x002c
        /*0014*/ 	.byte	0x00, 0xf0, 0x11, 0x00


	//----- nvinfo : EIATTR_KPARAM_INFO
	.align		4
.L_22419:
        /*0018*/ 	.byte	0x04, 0x17
        /*001a*/ 	.short	(.L_22421 - .L_22420)
.L_22420:
        /*001c*/ 	.word	0x00000000
        /*0020*/ 	.short	0x0006
        /*0022*/ 	.short	0x0028
        /*0024*/ 	.byte	0x00, 0xf0, 0x11, 0x00


	//----- nvinfo : EIATTR_KPARAM_INFO
	.align		4
.L_22421:
        /*0028*/ 	.byte	0x04, 0x17
        /*002a*/ 	.short	(.L_22423 - .L_22422)
.L_22422:
        /*002c*/ 	.word	0x00000000
        /*0030*/ 	.short	0x0005
        /*0032*/ 	.short	0x0020
        /*0034*/ 	.byte	0x00, 0xf5, 0x21, 0x00


	//----- nvinfo : EIATTR_KPARAM_INFO
	.align		4
.L_22423:
        /*0038*/ 	.byte	0x04, 0x17
        /*003a*/ 	.short	(.L_22425 - .L_22424)
.L_22424:
        /*003c*/ 	.word	0x00000000
        /*0040*/ 	.short	0x0004
        /*0042*/ 	.short	0x0018
        /*0044*/ 	.byte	0x00, 0xf5, 0x21, 0x00


	//----- nvinfo : EIATTR_KPARAM_INFO
	.align		4
.L_22425:
        /*0048*/ 	.byte	0x04, 0x17
        /*004a*/ 	.short	(.L_22427 - .L_22426)
.L_22426:
        /*004c*/ 	.word	0x00000000
        /*0050*/ 	.short	0x0003
        /*0052*/ 	.short	0x0010
        /*0054*/ 	.byte	0x00, 0xf5, 0x21, 0x00


	//----- nvinfo : EIATTR_KPARAM_INFO
	.align		4
.L_22427:
        /*0058*/ 	.byte	0x04, 0x17
        /*005a*/ 	.short	(.L_22429 - .L_22428)
.L_22428:
        /*005c*/ 	.word	0x00000000
        /*0060*/ 	.short	0x0002
        /*0062*/ 	.short	0x0008
        /*0064*/ 	.byte	0x00, 0xf0, 0x11, 0x00


	//----- nvinfo : EIATTR_KPARAM_INFO
	.align		4
.L_22429:
        /*0068*/ 	.byte	0x04, 0x17
        /*006a*/ 	.short	(.L_22431 - .L_22430)
.L_22430:
        /*006c*/ 	.word	0x00000000
        /*0070*/ 	.short	0x0001
        /*0072*/ 	.short	0x0004
        /*0074*/ 	.byte	0x00, 0xf0, 0x11, 0x00


	//----- nvinfo : EIATTR_KPARAM_INFO
	.align		4
.L_22431:
        /*0078*/ 	.byte	0x04, 0x17
        /*007a*/ 	.short	(.L_22433 - .L_22432)
.L_22432:
        /*007c*/ 	.word	0x00000000
        /*0080*/ 	.short	0x0000
        /*0082*/ 	.short	0x0000
        /*0084*/ 	.byte	0x00, 0xf0, 0x11, 0x00


	//----- nvinfo : EIATTR_SPARSE_MMA_MASK
	.align		4
.L_22433:
        /*0088*/ 	.byte	0x03, 0x50
        /*008a*/ 	.short	0x0000


	//----- nvinfo : EIATTR_MAXREG_COUNT
	.align		4
        /*008c*/ 	.byte	0x03, 0x1b
        /*008e*/ 	.short	0x00ff


	//----- nvinfo : EIATTR_NUM_BARRIERS
	.align		4
        /*0090*/ 	.byte	0x02, 0x4c
        /*0092*/ 	.byte	0x01
	.zero		1


	//----- nvinfo : EIATTR_MERCURY_ISA_VERSION
	.align		4
        /*0094*/ 	.byte	0x03, 0x5f
        /*0096*/ 	.short	0x0101


	//----- nvinfo : EIATTR_COOP_GROUP_MASK_REGIDS
	.align		4
        /*0098*/ 	.byte	0x04, 0x29
        /*009a*/ 	.short	(.L_22435 - .L_22434)


	//   ....[0]....
.L_22434:
        /*009c*/ 	.word	0xffffffff


	//   ....[1]....
        /*00a0*/ 	.word	0xffffffff


	//   ....[2]....
        /*00a4*/ 	.word	0xffffffff


	//   ....[3]....
        /*00a8*/ 	.word	0xffffffff


	//   ....[4]....
        /*00ac*/ 	.word	0xffffffff


	//   ....[5]....
        /*00b0*/ 	.word	0xffffffff


	//   ....[6]....
        /*00b4*/ 	.word	0xffffffff


	//   ....[7]....
        /*00b8*/ 	.word	0xffffffff


	//   ....[8]....
        /*00bc*/ 	.word	0xffffffff


	//   ....[9]....
        /*00c0*/ 	.word	0xffffffff


	//   ....[10]....
        /*00c4*/ 	.word	0xffffffff


	//   ....[11]....
        /*00c8*/ 	.word	0xffffffff


	//   ....[12]....
        /*00cc*/ 	.word	0xffffffff


	//   ....[13]....
        /*00d0*/ 	.word	0xffffffff


	//   ....[14]....
        /*00d4*/ 	.word	0xffffffff


	//   ....[15]....
        /*00d8*/ 	.word	0xffffffff


	//   ....[16]....
        /*00dc*/ 	.word	0x05000017


	//   ....[17]....
        /*00e0*/ 	.word	0x05000017


	//   ....[18]....
        /*00e4*/ 	.word	0x05000017


	//   ....[19]....
        /*00e8*/ 	.word	0x05000017


	//   ....[20]....
        /*00ec*/ 	.word	0x05000017


	//   ....[21]....
        /*00f0*/ 	.word	0x05000017


	//   ....[22]....
        /*00f4*/ 	.word	0x05000017


	//   ....[23]....
        /*00f8*/ 	.word	0x05000017


	//   ....[24]....
        /*00fc*/ 	.word	0x05000017


	//   ....[25]....
        /*0100*/ 	.word	0x05000017


	//   ....[26]....
        /*0104*/ 	.word	0x05000017


	//   ....[27]....
        /*0108*/ 	.word	0x05000017


	//   ....[28]....
        /*010c*/ 	.word	0x05000017


	//   ....[29]....
        /*0110*/ 	.word	0x05000017


	//   ....[30]....
        /*0114*/ 	.word	0x05000017


	//   ....[31]....
        /*0118*/ 	.word	0x05000017


	//----- nvinfo : EIATTR_COOP_GROUP_INSTR_OFFSETS
	.align		4
.L_22435:
        /*011c*/ 	.byte	0x04, 0x28
        /*011e*/ 	.short	(.L_22437 - .L_22436)


	//   ....[0]....
.L_22436:
        /*0120*/ 	.word	0x00000a10


	//   ....[1]....
        /*0124*/ 	.word	0x00000a20


	//   ....[2]....
        /*0128*/ 	.word	0x00000a30


	//   ....[3]....
        /*012c*/ 	.word	0x00000a40


	//   ....[4]....
        /*0130*/ 	.word	0x00000a70


	//   ....[5]....
        /*0134*/ 	.word	0x00000a90


	//   ....[6]....
        /*0138*/ 	.word	0x00000ab0


	//   ....[7]....
        /*013c*/ 	.word	0x00000ad0


	//   ....[8]....
        /*0140*/ 	.word	0x00000af0


	//   ....[9]....
        /*0144*/ 	.word	0x00000b10


	//   ....[10]....
        /*0148*/ 	.word	0x00000b30


	//   ....[11]....
        /*014c*/ 	.word	0x00000b50


	//   ....[12]....
        /*0150*/ 	.word	0x00000b70


	//   ....[13]....
        /*0154*/ 	.word	0x00000b90


	//   ....[14]....
        /*0158*/ 	.word	0x00000bb0


	//   ....[15]....
        /*015c*/ 	.word	0x00000bd0


	//   ....[16]....
        /*0160*/ 	.word	0x00000e90


	//   ....[17]....
        /*0164*/ 	.word	0x00000f10


	//   ....[18]....
        /*0168*/ 	.word	0x00000f70


	//   ....[19]....
        /*016c*/ 	.word	0x00000fe0


	//   ....[20]....
        /*0170*/ 	.word	0x00001030


	//   ....[21]....
        /*0174*/ 	.word	0x000010a0


	//   ....[22]....
        /*0178*/ 	.word	0x000010f0


	//   ....[23]....
        /*017c*/ 	.word	0x00001160


	//   ....[24]....
        /*0180*/ 	.word	0x000011b0


	//   ....[25]....
        /*0184*/ 	.word	0x00001220


	//   ....[26]....
        /*0188*/ 	.word	0x00001270


	//   ....[27]....
        /*018c*/ 	.word	0x000012e0


	//   ....[28]....
        /*0190*/ 	.word	0x00001330


	//   ....[29]....
        /*0194*/ 	.word	0x000013a0


	//   ....[30]....
        /*0198*/ 	.word	0x000013f0


	//   ....[31]....
        /*019c*/ 	.word	0x00001460


	//----- nvinfo : EIATTR_VRC_CTA_INIT_COUNT
	.align		4
.L_22437:
        /*01a0*/ 	.byte	0x02, 0x4a
	.zero		1
	.zero		1


	//----- nvinfo : EIATTR_EXIT_INSTR_OFFSETS
	.align		4
        /*01a4*/ 	.byte	0x04, 0x1c
        /*01a6*/ 	.short	(.L_22439 - .L_22438)


	//   ....[0]....
.L_22438:
        /*01a8*/ 	.word	0x000006c0


	//   ....[1]....
        /*01ac*/ 	.word	0x00000cc0


	//   ....[2]....
        /*01b0*/ 	.word	0x00000e30


	//----- nvinfo : EIATTR_MAX_THREADS
	.align		4
.L_22439:
        /*01b4*/ 	.byte	0x04, 0x05
        /*01b6*/ 	.short	(.L_22441 - .L_22440)
.L_22440:
        /*01b8*/ 	.word	0x00000100
        /*01bc*/ 	.word	0x00000001
        /*01c0*/ 	.word	0x00000001


	//----- nvinfo : EIATTR_CRS_STACK_SIZE
	.align		4
.L_22441:
        /*01c4*/ 	.byte	0x04, 0x1e
        /*01c6*/ 	.short	(.L_22443 - .L_22442)
.L_22442:
        /*01c8*/ 	.word	0x00000000


	//----- nvinfo : EIATTR_CBANK_PARAM_SIZE
	.align		4
.L_22443:
        /*01cc*/ 	.byte	0x03, 0x19
        /*01ce*/ 	.short	0x0030


	//----- nvinfo : EIATTR_PARAM_CBANK
	.align		4
        /*01d0*/ 	.byte	0x04, 0x0a
        /*01d2*/ 	.short	(.L_22445 - .L_22444)
	.align		4
.L_22444:
        /*01d4*/ 	.word	index@(.nv.constant0._Z9cuda_gemmIiLi256ELi1ELi1ELi16ELi16ELi16ELi32ELi0ELi1EEviiiPT_S1_S1_ii)
        /*01d8*/ 	.short	0x0380
        /*01da*/ 	.short	0x0030


	//----- nvinfo : EIATTR_SW_WAR
	.align		4
.L_22445:
        /*01dc*/ 	.byte	0x04, 0x36
        /*01de*/ 	.short	(.L_22447 - .L_22446)
.L_22446:
        /*01e0*/ 	.word	0x00000008
.L_22447:


//--------------------- .nv.info._Z9cuda_gemmIiLi256ELi1ELi1ELi16ELi16ELi16ELi32ELi0ELi0EEviiiPT_S1_S1_ii --------------------------
	.section	.nv.info._Z9cuda_gemmIiLi256ELi1ELi1ELi16ELi16ELi16ELi32ELi0ELi0EEviiiPT_S1_S1_ii,"",@"SHT_CUDA_INFO"
	.sectionflags	@""
	.align	4


	//----- nvinfo : EIATTR_CUDA_API_VERSION
	.align		4
        /*0000*/ 	.byte	0x04, 0x37
        /*0002*/ 	.short	(.L_22449 - .L_22448)
.L_22448:
        /*0004*/ 	.word	0x00000082


	//----- nvinfo : EIATTR_KPARAM_INFO
	.align		4
.L_22449:
        /*0008*/ 	.byte	0x04, 0x17
        /*000a*/ 	.short	(.L_22451 - .L_22450)
.L_22450:
        /*000c*/ 	.word	0x00000000
        /*0010*/ 	.short	0x0007
        /*0012*/ 	.short	0x002c
        /*0014*/ 	.byte	0x00, 0xf0, 0x11, 0x00


	//----- nvinfo : EIATTR_KPARAM_INFO
	.align		4
.L_22451:
        /*0018*/ 	.byte	0x04, 0x17
        /*001a*/ 	.short	(.L_22453 - .L_22452)
.L_22452:
        /*001c*/ 	.word	0x00000000
        /*0020*/ 	.short	0x0006
        /*0022*/ 	.short	0x0028
        /*0024*/ 	.byte	0x00, 0xf0, 0x11, 0x00


	//----- nvinfo : EIATTR_KPARAM_INFO
	.align		4
.L_22453:
        /*0028*/ 	.byte	0x04, 0x17
        /*002a*/ 	.short	(.L_22455 - .L_22454)
.L_22454:
        /*002c*/ 	.word	0x00000000
        /*0030*/ 	.short	0x0005
        /*0032*/ 	.short	0x0020
        /*0034*/ 	.byte	0x00, 0xf5, 0x21, 0x00


	//----- nvinfo : EIATTR_KPARAM_INFO
	.align		4
.L_22455:
        /*0038*/ 	.byte	0x04, 0x17
        /*003a*/ 	.short	(.L_22457 - .L_22456)
.L_22456:
        /*003c*/ 	.word	0x00000000
        /*0040*/ 	.short	0x0004
        /*0042*/ 	.short	0x0018
        /*0044*/ 	.byte	0x00, 0xf5, 0x21, 0x00


	//----- nvinfo : EIATTR_KPARAM_INFO
	.align		4
.L_22457:
        /*0048*/ 	.byte	0x04, 0x17
        /*004a*/ 	.short	(.L_22459 - .L_22458)
.L_22458:
        /*004c*/ 	.word	0x00000000
        /*0050*/ 	.short	0x0003
        /*0052*/ 	.short	0x0010
        /*0054*/ 	.byte	0x00, 0xf5, 0x21, 0x00


	//----- nvinfo : EIATTR_KPARAM_INFO
	.align		4
.L_22459:
        /*0058*/ 	.byte	0x04, 0x17
        /*005a*/ 	.short	(.L_22461 - .L_22460)
.L_22460:
        /*005c*/ 	.word	0x00000000
        /*0060*/ 	.short	0x0002
        /*0062*/ 	.short	0x0008
        /*0064*/ 	.byte	0x00, 0xf0, 0x11, 0x00


	//----- nvinfo : EIATTR_KPARAM_INFO
	.align		4
.L_22461:
        /*0068*/ 	.byte	0x04, 0x17
        /*006a*/ 	.short	(.L_22463 - .L_22462)
.L_22462:
        /*006c*/ 	.word	0x00000000
        /*0070*/ 	.short	0x0001
        /*0072*/ 	.short	0x0004
        /*0074*/ 	.byte	0x00, 0xf0, 0x11, 0x00


	//----- nvinfo : EIATTR_KPARAM_INFO
	.align		4
.L_22463:
        /*0078*/ 	.byte	0x04, 0x17
        /*007a*/ 	.short	(.L_22465 - .L_22464)
.L_22464:
        /*007c*/ 	.word	0x00000000
        /*0080*/ 	.short	0x0000
        /*0082*/ 	.short	0x0000
        /*0084*/ 	.byte	0x00, 0xf0, 0x11, 0x00


	//----- nvinfo : EIATTR_SPARSE_MMA_MASK
	.align		4
.L_22465:
        /*0088*/ 	.byte	0x03, 0x50
        /*008a*/ 	.short	0x0000


	//----- nvinfo : EIATTR_MAXREG_COUNT
	.align		4
        /*008c*/ 	.byte	0x03, 0x1b
        /*008e*/ 	.short	0x00ff


	//----- nvinfo : EIATTR_NUM_BARRIERS
	.align		4
        /*0090*/ 	.byte	0x02, 0x4c
        /*0092*/ 	.byte	0x01
	.zero		1


	//----- nvinfo : EIATTR_MERCURY_ISA_VERSION
	.align		4
        /*0094*/ 	.byte	0x03, 0x5f
        /*0096*/ 	.short	0x0101


	//----- nvinfo : EIATTR_COOP_GROUP_MASK_REGIDS
	.align		4
        /*0098*/ 	.byte	0x04, 0x29
        /*009a*/ 	.short	(.L_22467 - .L_22466)


	//   ....[0]....
.L_22466:
        /*009c*/ 	.word	0xffffffff


	//   ....[1]....
        /*00a0*/ 	.word	0xffffffff


	//   ....[2]....
        /*00a4*/ 	.word	0xffffffff


	//   ....[3]....
        /*00a8*/ 	.word	0xffffffff


	//   ....[4]....
        /*00ac*/ 	.word	0xffffffff


	//   ....[5]....
        /*00b0*/ 	.word	0xffffffff


	//   ....[6]....
        /*00b4*/ 	.word	0xffffffff


	//   ....[7]....
        /*00b8*/ 	.word	0xffffffff


	//   ....[8]....
        /*00bc*/ 	.word	0xffffffff


	//   ....[9]....
        /*00c0*/ 	.word	0xffffffff


	//   ....[10]....
        /*00c4*/ 	.word	0xffffffff


	//   ....[11]....
        /*00c8*/ 	.word	0xffffffff


	//   ....[12]....
        /*00cc*/ 	.word	0xffffffff


	//   ....[13]....
        /*00d0*/ 	.word	0xffffffff


	//   ....[14]....
        /*00d4*/ 	.word	0xffffffff


	//   ....[15]....
        /*00d8*/ 	.word	0xffffffff


	//   ....[16]....
        /*00dc*/ 	.word	0xffffffff


	//   ....[17]....
        /*00e0*/ 	.word	0xffffffff


	//   ....[18]....
        /*00e4*/ 	.word	0xffffffff


	//   ....[19]....
        /*00e8*/ 	.word	0xffffffff


	//   ....[20]....
        /*00ec*/ 	.word	0xffffffff


	//   ....[21]....
        /*00f0*/ 	.word	0xffffffff


	//   ....[22]....
        /*00f4*/ 	.word	0xffffffff


	//   ....[23]....
        /*00f8*/ 	.word	0xffffffff


	//   ....[24]....
        /*00fc*/ 	.word	0xffffffff


	//   ....[25]....
        /*0100*/ 	.word	0xffffffff


	//   ....[26]....
        /*0104*/ 	.word	0xffffffff


	//   ....[27]....
        /*0108*/ 	.word	0xffffffff


	//   ....[28]....
        /*010c*/ 	.word	0xffffffff


	//   ....[29]....
        /*0110*/ 	.word	0xffffffff


	//   ....[30]....
        /*0114*/ 	.word	0xffffffff


	//   ....[31]....
        /*0118*/ 	.word	0xffffffff


	//   ....[32]....
        /*011c*/ 	.word	0xffffffff


	//   ....[33]....
        /*0120*/ 	.word	0xffffffff


	//   ....[34]....
        /*0124*/ 	.word	0xffffffff


	//   ....[35]....
        /*0128*/ 	.word	0xffffffff


	//   ....[36]....
        /*012c*/ 	.word	0xffffffff


	//   ....[37]....
        /*0130*/ 	.word	0xffffffff


	//   ....[38]....
        /*0134*/ 	.word	0xffffffff


	//   ....[39]....
        /*0138*/ 	.word	0xffffffff


	//   ....[40]....
        /*013c*/ 	.word	0xffffffff


	//   ....[41]....
        /*0140*/ 	.word	0xffffffff


	//   ....[42]....
        /*0144*/ 	.word	0xffffffff


	//   ....[43]....
        /*0148*/ 	.word	0xffffffff


	//   ....[44]....
        /*014c*/ 	.word	0xffffffff


	//   ....[45]....
        /*0150*/ 	.word	0xffffffff


	//   ....[46]....
        /*0154*/ 	.word	0xffffffff


	//   ....[47]....
        /*0158*/ 	.word	0xffffffff


	//   ....[48]....
        /*015c*/ 	.word	0xffffffff


	//   ....[49]....
        /*0160*/ 	.word	0x05000002


	//   ....[50]....
        /*0164*/ 	.word	0x05000002


	//   ....[51]....
        /*0168*/ 	.word	0x05000002


	//   ....[52]....
        /*016c*/ 	.word	0x05000002


	//   ....[53]....
        /*0170*/ 	.word	0x05000002


	//   ....[54]....
        /*0174*/ 	.word	0x05000002


	//   ....[55]....
        /*0178*/ 	.word	0x05000002


	//   ....[56]....
        /*017c*/ 	.word	0x05000002


	//   ....[57]....
        /*0180*/ 	.word	0x05000002


	//   ....[58]....
        /*0184*/ 	.word	0x05000002


	//   ....[59]....
        /*0188*/ 	.word	0x05000002


	//   ....[60]....
        /*018c*/ 	.word	0x05000002


	//   ....[61]....
        /*0190*/ 	.word	0x05000002


	//   ....[62]....
        /*0194*/ 	.word	0x05000002


	//   ....[63]....
        /*0198*/ 	.word	0x05000002


	//   ....[64]....
        /*019c*/ 	.word	0x05000002


	//   ....[65]....
        /*01a0*/ 	.word	0x05000002


	//   ....[66]....
        /*01a4*/ 	.word	0x05000002


	//   ....[67]....
        /*01a8*/ 	.word	0x05000002


	//   ....[68]....
        /*01ac*/ 	.word	0x05000002


	//   ....[69]....
        /*01b0*/ 	.word	0x05000002


	//   ....[70]....
        /*01b4*/ 	.word	0x05000002


	//   ....[71]....
        /*01b8*/ 	.word	0x05000002


	//   ....[72]....
        /*01bc*/ 	.word	0x05000002


	//   ....[73]....
        /*01c0*/ 	.word	0x05000002


	//   ....[74]....
        /*01c4*/ 	.word	0x05000002


	//   ....[75]....
        /*01c8*/ 	.word	0x05000002


	//   ....[76]....
        /*01cc*/ 	.word	0x05000002


	//   ....[77]....
        /*01d0*/ 	.word	0x05000002


	//   ....[78]....
        /*01d4*/ 	.word	0x05000002


	//   ....[79]....
        /*01d8*/ 	.word	0x05000002


	//   ....[80]....
        /*01dc*/ 	.word	0x05000002


	//   ....[81]....
        /*01e0*/ 	.word	0x05000002


	//   ....[82]....
        /*01e4*/ 	.word	0x05000002


	//   ....[83]....
        /*01e8*/ 	.word	0x05000002


	//   ....[84]....
        /*01ec*/ 	.word	0x05000002


	//   ....[85]....
        /*01f0*/ 	.word	0x05000002


	//   ....[86]....
        /*01f4*/ 	.word	0x05000002


	//   ....[87]....
        /*01f8*/ 	.word	0x05000002


	//   ....[88]....
        /*01fc*/ 	.word	0x05000002


	//   ....[89]....
        /*0200*/ 	.word	0x05000002


	//   ....[90]....
        /*0204*/ 	.word	0x05000002


	//   ....[91]....
        /*0208*/ 	.word	0x05000002


	//   ....[92]....
        /*020c*/ 	.word	0x05000002


	//   ....[93]....
        /*0210*/ 	.word	0x05000002


	//   ....[94]....
        /*0214*/ 	.word	0x05000002


	//   ....[95]....
        /*0218*/ 	.word	0x05000002


	//   ....[96]....
        /*021c*/ 	.word	0x05000002


	//----- nvinfo : EIATTR_COOP_GROUP_INSTR_OFFSETS
	.align		4
.L_22467:
        /*0220*/ 	.byte	0x04, 0x28
        /*0222*/ 	.short	(.L_22469 - .L_22468)


	//   ....[0]....
.L_22468:
        /*0224*/ 	.word	0x00002110


	//   ....[1]....
        /*0228*/ 	.word	0x00002160


	//   ....[2]....
        /*022c*/ 	.word	0x000021b0


	//   ....[3]....
        /*0230*/ 	.word	0x00002200


	//   ....[4]....
        /*0234*/ 	.word	0x00002250


	//   ....[5]....
        /*0238*/ 	.word	0x000022a0


	//   ....[6]....
        /*023c*/ 	.word	0x00002320


	//   ....[7]....
        /*0240*/ 	.word	0x00002380


	//   ....[8]....
        /*0244*/ 	.word	0x000023e0


	//   ....[9]....
        /*0248*/ 	.word	0x00002440


	//   ....[10]....
        /*024c*/ 	.word	0x000024a0


	//   ....[11]....
        /*0250*/ 	.word	0x00002500


	//   ....[12]....
        /*0254*/ 	.word	0x00002560


	//   ....[13]....
        /*0258*/ 	.word	0x000025c0


	//   ....[14]....
        /*025c*/ 	.word	0x00002620


	//   ....[15]....
        /*0260*/ 	.word	0x00002680


	//   ....[16]....
        /*0264*/ 	.word	0x00003b80


	//   ....[17]....
        /*0268*/ 	.word	0x00003bd0


	//   ....[18]....
        /*026c*/ 	.word	0x00003c20


	//   ....[19]....
        /*0270*/ 	.word	0x00003c70


	//   ....[20]....
        /*0274*/ 	.word	0x00003cc0


	//   ....[21]....
        /*0278*/ 	.word	0x00003d10


	//   ....[22]....
        /*027c*/ 	.word	0x00003d90


	//   ....[23]....
        /*0280*/ 	.word	0x00003df0


	//   ....[24]....
        /*0284*/ 	.word	0x00003e50


	//   ....[25]....
        /*0288*/ 	.word	0x00003eb0


	//   ....[26]....
        /*028c*/ 	.word	0x00003f10


	//   ....[27]....
        /*0290*/ 	.word	0x00003f70


	//   ....[28]....
        /*0294*/ 	.word	0x00003fd0


	//   ....[29]....
        /*0298*/ 	.word	0x00004030


	//   ....[30]....
        /*029c*/ 	.word	0x00004090


	//   ....[31]....
        /*02a0*/ 	.word	0x000040f0


	//   ....[32]....
        /*02a4*/ 	.word	0x00005360


	//   ....[33]....
        /*02a8*/ 	.word	0x000053b0


	//   ....[34]....
        /*02ac*/ 	.word	0x00005400


	//   ....[35]....
        /*02b0*/ 	.word	0x00005450


	//   ....[36]....
        /*02b4*/ 	.word	0x000054a0


	//   ....[37]....
        /*02b8*/ 	.word	0x00005520


	//   ....[38]....
        /*02bc*/ 	.word	0x00005580


	//   ....[39]....
        /*02c0*/ 	.word	0x000055e0


	//   ....[40]....
        /*02c4*/ 	.word	0x00005640


	//   ....[41]....
        /*02c8*/ 	.word	0x000056a0


	//   ....[42]....
        /*02cc*/ 	.word	0x00005700


	//   ....[43]....
        /*02d0*/ 	.word	0x00005760


	//   ....[44]....
        /*02d4*/ 	.word	0x000057c0


	//   ....[45]....
        /*02d8*/ 	.word	0x00005820


	//   ....[46]....
        /*02dc*/ 	.word	0x00005880


	//   ....[47]....
        /*02e0*/ 	.word	0x000058e0


	//   ....[48]....
        /*02e4*/ 	.word	0x00005930


	//   ....[49]....
        /*02e8*/ 	.word	0x00006070


	//   ....[50]....
        /*02ec*/ 	.word	0x000060f0


	//   ....[51]....
        /*02f0*/ 	.word	0x00006170


	//   ....[52]....
        /*02f4*/ 	.word	0x000061f0


	//   ....[53]....
        /*02f8*/ 	.word	0x00006270


	//   ....[54]....
        /*02fc*/ 	.word	0x000062f0


	//   ....[55]....
        /*0300*/ 	.word	0x00006370


	//   ....[56]....
        /*0304*/ 	.word	0x000063f0


	//   ....[57]....
        /*0308*/ 	.word	0x00006470


	//   ....[58]....
        /*030c*/ 	.word	0x000064f0


	//   ....[59]....
        /*0310*/ 	.word	0x00006570


	//   ....[60]....
        /*0314*/ 	.word	0x000065f0


	//   ....[61]....
        /*0318*/ 	.word	0x00006670


	//   ....[62]....
        /*031c*/ 	.word	0x000066f0


	//   ....[63]....
        /*0320*/ 	.word	0x00006770


	//   ....[64]....
        /*0324*/ 	.word	0x000067f0


	//   ....[65]....
        /*0328*/ 	.word	0x00006870


	//   ....[66]....
        /*032c*/ 	.word	0x000068f0


	//   ....[67]....
        /*0330*/ 	.word	0x00006970


	//   ....[68]....
        /*0334*/ 	.word	0x000069f0


	//   ....[69]....
        /*0338*/ 	.word	0x00006a70


	//   ....[70]....
        /*033c*/ 	.word	0x00006af0


	//   ....[71]....
        /*0340*/ 	.word	0x00006b70


	//   ....[72]....
        /*0344*/ 	.word	0x00006bf0


	//   ....[73]....
        /*0348*/ 	.word	0x00006c70


	//   ....[74]....
        /*034c*/ 	.word	0x00006cf0


	//   ....[75]....
        /*0350*/ 	.word	0x00006d70


	//   ....[76]....
        /*0354*/ 	.word	0x00006df0


	//   ....[77]....
        /*0358*/ 	.word	0x00006e70


	//   ....[78]....
        /*035c*/ 	.word	0x00006ef0


	//   ....[79]....
        /*0360*/ 	.word	0x00006f70


	//   ....[80]....
        /*0364*/ 	.word	0x00006ff0


	//   ....[81]....
        /*0368*/ 	.word	0x00007060


	//   ....[82]....
        /*036c*/ 	.word	0x000070e0


	//   ....[83]....
        /*0370*/ 	.word	0x00007160


	//   ....[84]....
        /*0374*/ 	.word	0x000071e0


	//   ....[85]....
        /*0378*/ 	.word	0x00007260


	//   ....[86]....
        /*037c*/ 	.word	0x000072e0


	//   ....[87]....
        /*0380*/ 	.word	0x00007360


	//   ....[88]....
        /*0384*/ 	.word	0x000073e0


	//   ....[89]....
        /*0388*/ 	.word	0x00007460


	//   ....[90]....
        /*038c*/ 	.word	0x000074e0


	//   ....[91]....
        /*0390*/ 	.word	0x00007560


	//   ....[92]....
        /*0394*/ 	.word	0x000075e0


	//   ....[93]....
        /*0398*/ 	.word	0x00007660


	//   ....[94]....
        /*039c*/ 	.word	0x000076e0


	//   ....[95]....
        /*03a0*/ 	.word	0x00007760


	//   ....[96]....
        /*03a4*/ 	.word	0x000077e0


	//----- nvinfo : EIATTR_VRC_CTA_INIT_COUNT
	.align		4
.L_22469:
        /*03a8*/ 	.byte	0x02, 0x4a
	.zero		1
	.zero		1


	//----- nvinfo : EIATTR_EXIT_INSTR_OFFSETS
	.align		4
        /*03ac*/ 	.byte	0x04, 0x1c
        /*03ae*/ 	.short	(.L_22471 - .L_22470)


	//   ....[0]....
.L_22470:
        /*03b0*/ 	.word	0x000008d0


	//   ....[1]....
        /*03b4*/ 	.word	0x00005b80


	//   ....[2]....
        /*03b8*/ 	.word	0x00006020


	//----- nvinfo : EIATTR_MAX_THREADS
	.align		4
.L_22471:
        /*03bc*/ 	.byte	0x04, 0x05
        /*03be*/ 	.short	(.L_22473 - .L_22472)
.L_22472:
        /*03c0*/ 	.word	0x00000100
        /*03c4*/ 	.word	0x00000001
        /*03c8*/ 	.word	0x00000001


	//----- nvinfo : EIATTR_CRS_STACK_SIZE
	.align		4
.L_22473:
        /*03cc*/ 	.byte	0x04, 0x1e
        /*03ce*/ 	.short	(.L_22475 - .L_22474)
.L_22474:
        /*03d0*/ 	.word	0x00000000


	//----- nvinfo : EIATTR_CBANK_PARAM_SIZE
	.align		4
.L_22475:
        /*03d4*/ 	.byte	0x03, 0x19
        /*03d6*/ 	.short	0x0030


	//----- nvinfo : EIATTR_PARAM_CBANK
	.align		4
        /*03d8*/ 	.byte	0x04, 0x0a
        /*03da*/ 	.short	(.L_22477 - .L_22476)
	.align		4
.L_22476:
        /*03dc*/ 	.word	index@(.nv.constant0._Z9cuda_gemmIiLi256ELi1ELi1ELi16ELi16ELi16ELi32ELi0ELi0EEviiiPT_S1_S1_ii)
        /*03e0*/ 	.short	0x0380
        /*03e2*/ 	.short	0x0030


	//----- nvinfo : EIATTR_SW_WAR
	.align		4
.L_22477:
        /*03e4*/ 	.byte	0x04, 0x36
        /*03e6*/ 	.short	(.L_22479 - .L_22478)
.L_22478:
        /*03e8*/ 	.word	0x00000008
.L_22479:


//--------------------- .nv.info._Z9cuda_gemmIiLi256ELi1ELi1ELi16ELi8ELi8ELi32ELi1ELi1EEviiiPT_S1_S1_ii --------------------------
	.section	.nv.info._Z9cuda_gemmIiLi256ELi1ELi1ELi16ELi8ELi8ELi32ELi1ELi1EEviiiPT_S1_S1_ii,"",@"SHT_CUDA_INFO"
	.sectionflags	@""
	.align	4


	//----- nvinfo : EIATTR_CUDA_API_VERSION
	.align		4
        /*0000*/ 	.byte	0x04, 0x37
        /*0002*/ 	.short	(.L_22481 - .L_22480)
.L_22480:
        /*0004*/ 	.word	0x00000082


	//----- nvinfo : EIATTR_KPARAM_INFO
	.align		4
.L_22481:
        /*0008*/ 	.byte	0x04, 0x17
        /*000a*/ 	.short	(.L_22483 - .L_22482)
.L_22482:
        /*000c*/ 	.word	0x00000000
        /*0010*/ 	.short	0x0007
        /*0012*/ 	.short	0x002c
        /*0014*/ 	.byte	0x00, 0xf0, 0x11, 0x00


	//----- nvinfo : EIATTR_KPARAM_INFO
	.align		4
.L_22483:
        /*0018*/ 	.byte	0x04, 0x17
        /*001a*/ 	.short	(.L_22485 - .L_22484)
.L_22484:
        /*001c*/ 	.word	0x00000000
        /*0020*/ 	.short	0x0006
        /*0022*/ 	.short	0x0028
        /*0024*/ 	.byte	0x00, 0xf0, 0x11, 0x00


	//----- nvinfo : EIATTR_KPARAM_INFO
	.align		4
.L_22485:
        /*0028*/ 	.byte	0x04, 0x17
        /*002a*/ 	.short	(.L_22487 - .L_22486)
.L_22486:
        /*002c*/ 	.word	0x00000000
        /*0030*/ 	.short	0x0005
        /*0032*/ 	.short	0x0020
        /*0034*/ 	.byte	0x00, 0xf5, 0x21, 0x00


	//----- nvinfo : EIATTR_KPARAM_INFO
	.align		4
.L_22487:
        /*0038*/ 	.byte	0x04, 0x17
        /*003a*/ 	.short	(.L_22489 - .L_22488)
.L_22488:
        /*003c*/ 	.word	0x00000000
        /*0040*/ 	.short	0x0004
        /*0042*/ 	.short	0x0018
        /*0044*/ 	.byte	0x00, 0xf5, 0x21, 0x00


	//----- nvinfo : EIATTR_KPARAM_INFO
	.align		4
.L_22489:
        /*0048*/ 	.byte	0x04, 0x17
        /*004a*/ 	.short	(.L_22491 - .L_22490)
.L_22490:
        /*004c*/ 	.word	0x00000000
        /*0050*/ 	.short	0x0003
        /*0052*/ 	.short	0x0010
        /*0054*/ 	.byte	0x00, 0xf5, 0x21, 0x00


	//----- nvinfo : EIATTR_KPARAM_INFO
	.align		4
.L_22491:
        /*0058*/ 	.byte	0x04, 0x17
        /*005a*/ 	.short	(.L_22493 - .L_22492)
.L_22492:
        /*005c*/ 	.word	0x00000000
        /*0060*/ 	.short	0x0002
        /*0062*/ 	.short	0x0008
        /*0064*/ 	.byte	0x00, 0xf0, 0x11, 0x00


	//----- nvinfo : EIATTR_KPARAM_INFO
	.align		4
.L_22493:
        /*0068*/ 	.byte	0x04, 0x17
        /*006a*/ 	.short	(.L_22495 - .L_22494)
.L_22494:
        /*006c*/ 	.word	0x00000000
        /*0070*/ 	.short	0x0001
        /*0072*/ 	.short	0x0004
        /*0074*/ 	.byte	0x00, 0xf0, 0x11, 0x00


	//----- nvinfo : EIATTR_KPARAM_INFO
	.align		4
.L_22495:
        /*0078*/ 	.byte	0x04, 0x17
        /*007a*/ 	.short	(.L_22497 - .L_22496)
.L_22496:
        /*007c*/ 	.word	0x00000000
        /*0080*/ 	.short	0x0000
        /*0082*/ 	.short	0x0000
        /*0084*/ 	.byte	0x00, 0xf0, 0x11, 0x00


	//----- nvinfo : EIATTR_SPARSE_MMA_MASK
	.align		4
.L_22497:
        /*0088*/ 	.byte	0x03, 0x50
        /*008a*/ 	.short	0x0000


	//----- nvinfo : EIATTR_MAXREG_COUNT
	.align		4
        /*008c*/ 	.byte	0x03, 0x1b
        /*008e*/ 	.short	0x00ff


	//----- nvinfo : EIATTR_NUM_BARRIERS
	.align		4
        /*0090*/ 	.byte	0x02, 0x4c
        /*0092*/ 	.byte	0x01
	.zero		1


	//----- nvinfo : EIATTR_MERCURY_ISA_VERSION
	.align		4
        /*0094*/ 	.byte	0x03, 0x5f
        /*0096*/ 	.short	0x0101


	//----- nvinfo : EIATTR_COOP_GROUP_MASK_REGIDS
	.align		4
        /*0098*/ 	.byte	0x04, 0x29
        /*009a*/ 	.short	(.L_22499 - .L_22498)


	//   ....[0]....
.L_22498:
        /*009c*/ 	.word	0xffffffff


	//   ....[1]....
        /*00a0*/ 	.word	0xffffffff


	//   ....[2]....
        /*00a4*/ 	.word	0xffffffff


	//   ....[3]....
        /*00a8*/ 	.word	0xffffffff


	//   ....[4]....
        /*00ac*/ 	.word	0xffffffff


	//   ....[5]....
        /*00b0*/ 	.word	0xffffffff


	//   ....[6]....
        /*00b4*/ 	.word	0xffffffff


	//   ....[7]....
        /*00b8*/ 	.word	0xffffffff


	//   ....[8]....
        /*00bc*/ 	.word	0x05000000


	//   ....[9]....
        /*00c0*/ 	.word	0x05000000


	//   ....[10]....
        /*00c4*/ 	.word	0x05000000


	//   ....[11]....
        /*00c8*/ 	.word	0x05000000


	//   ....[12]....
        /*00cc*/ 	.word	0x05000000


	//   ....[13]....
        /*00d0*/ 	.word	0x05000000


	//   ....[14]....
        /*00d4*/ 	.word	0x05000000


	//   ....[15]....
        /*00d8*/ 	.word	0x05000000


	//----- nvinfo : EIATTR_COOP_GROUP_INSTR_OFFSETS
	.align		4
.L_22499:
        /*00dc*/ 	.byte	0x04, 0x28
        /*00de*/ 	.short	(.L_22501 - .L_22500)


	//   ....[0]....
.L_22500:
        /*00e0*/ 	.word	0x00000b90


	//   ....[1]....
        /*00e4*/ 	.word	0x00000ba0


	//   ....[2]....
        /*00e8*/ 	.word	0x00000bd0


	//   ....[3]....
        /*00ec*/ 	.word	0x00000be0


	//   ....[4]....
        /*00f0*/ 	.word	0x00000c00


	//   ....[5]....
        /*00f4*/ 	.word	0x00000c20


	//   ....[6]....
        /*00f8*/ 	.word	0x00000c40


	//   ....[7]....
        /*00fc*/ 	.word	0x00000c60


	//   ....[8]....
        /*0100*/ 	.word	0x00000ea0


	//   ....[9]....
        /*0104*/ 	.word	0x00000f30


	//   ....[10]....
        /*0108*/ 	.word	0x00000f90


	//   ....[11]....
        /*010c*/ 	.word	0x00001000


	//   ....[12]....
        /*0110*/ 	.word	0x00001070


	//   ....[13]....
        /*0114*/ 	.word	0x000010e0


	//   ....[14]....
        /*0118*/ 	.word	0x00001150


	//   ....[15]....
        /*011c*/ 	.word	0x000011c0


	//----- nvinfo : EIATTR_VRC_CTA_INIT_COUNT
	.align		4
.L_22501:
        /*0120*/ 	.byte	0x02, 0x4a
	.zero		1
	.zero		1


	//----- nvinfo : EIATTR_EXIT_INSTR_OFFSETS
	.align		4
        /*0124*/ 	.byte	0x04, 0x1c
        /*0126*/ 	.short	(.L_22503 - .L_22502)


	//   ....[0]....
.L_22502:
        /*0128*/ 	.word	0x000006f0


	//   ....[1]....
        /*012c*/ 	.word	0x00000d40


	//   ....[2]....
        /*0130*/ 	.word	0x00000e40


	//----- nvinfo : EIATTR_MAX_THREADS
	.align		4
.L_22503:
        /*0134*/ 	.byte	0x04, 0x05
        /*0136*/ 	.short	(.L_22505 - .L_22504)
.L_22504:
        /*0138*/ 	.word	0x00000100
        /*013c*/ 	.word	0x00000001
        /*0140*/ 	.word	0x00000001


	//----- nvinfo : EIATTR_CRS_STACK_SIZE
	.align		4
.L_22505:
        /*0144*/ 	.byte	0x04, 0x1e
        /*0146*/ 	.short	(.L_22507 - .L_22506)
.L_22506:
        /*0148*/ 	.word	0x00000000


	//----- nvinfo : EIATTR_CBANK_PARAM_SIZE
	.align		4
.L_22507:
        /*014c*/ 	.byte	0x03, 0x19
        /*014e*/ 	.short	0x0030


	//----- nvinfo : EIATTR_PARAM_CBANK
	.align		4
        /*0150*/ 	.byte	0x04, 0x0a
        /*0152*/ 	.short	(.L_22509 - .L_22508)
	.align		4
.L_22508:
        /*0154*/ 	.word	index@(.nv.constant0._Z9cuda_gemmIiLi256ELi1ELi1ELi16ELi8ELi8ELi32ELi1ELi1EEviiiPT_S1_S1_ii)
        /*0158*/ 	.short	0x0380
        /*015a*/ 	.short	0x0030


	//----- nvinfo : EIATTR_SW_WAR
	.align		4
.L_22509:
        /*015c*/ 	.byte	0x04, 0x36
        /*015e*/ 	.short	(.L_22511 - .L_22510)
.L_22510:
        /*0160*/ 	.word	0x00000008
.L_22511:


//--------------------- .nv.info._Z9cuda_gemmIiLi256ELi1ELi1ELi16ELi8ELi8ELi32ELi1ELi0EEviiiPT_S1_S1_ii --------------------------
	.section	.nv.info._Z9cuda_gemmIiLi256ELi1ELi1ELi16ELi8ELi8ELi32ELi1ELi0EEviiiPT_S1_S1_ii,"",@"SHT_CUDA_INFO"
	.sectionflags	@""
	.align	4


	//----- nvinfo : EIATTR_CUDA_API_VERSION
	.align		4
        /*0000*/ 	.byte	0x04, 0x37
        /*0002*/ 	.short	(.L_22513 - .L_22512)
.L_22512:
        /*0004*/ 	.word	0x00000082


	//----- nvinfo : EIATTR_KPARAM_INFO
	.align		4
.L_22513:
        /*0008*/ 	.byte	0x04, 0x17
        /*000a*/ 	.short	(.L_22515 - .L_22514)
.L_22514:
        /*000c*/ 	.word	0x00000000
        /*0010*/ 	.short	0x0007
        /*0012*/ 	.short	0x002c
        /*0014*/ 	.byte	0x00, 0xf0, 0x11, 0x00


	//----- nvinfo : EIATTR_KPARAM_INFO
	.align		4
.L_22515:
        /*0018*/ 	.byte	0x04, 0x17
        /*001a*/ 	.short	(.L_22517 - .L_22516)
.L_22516:
        /*001c*/ 	.word	0x00000000
        /*0020*/ 	.short	0x0006
        /*0022*/ 	.short	0x0028
        /*0024*/ 	.byte	0x00, 0xf0, 0x11, 0x00


	//----- nvinfo : EIATTR_KPARAM_INFO
	.align		4
.L_22517:
        /*0028*/ 	.byte	0x04, 0x17
        /*002a*/ 	.short	(.L_22519 - .L_22518)
.L_22518:
        /*002c*/ 	.word	0x00000000
        /*0030*/ 	.short	0x0005
        /*0032*/ 	.short	0x0020
        /*0034*/ 	.byte	0x00, 0xf5, 0x21, 0x00


	//----- nvinfo : EIATTR_KPARAM_INFO
	.align		4
.L_22519:
        /*0038*/ 	.byte	0x04, 0x17
        /*003a*/ 	.short	(.L_22521 - .L_22520)
.L_22520:
        /*003c*/ 	.word	0x00000000
        /*0040*/ 	.short	0x0004
        /*0042*/ 	.short	0x0018
        /*0044*/ 	.byte	0x00, 0xf5, 0x21, 0x00


	//----- nvinfo : EIATTR_KPARAM_INFO
	.align		4
.L_22521:
        /*0048*/ 	.byte	0x04, 0x17
        /*004a*/ 	.short	(.L_22523 - .L_22522)
.L_22522:
        /*004c*/ 	.word	0x00000000
        /*0050*/ 	.short	0x0003
        /*0052*/ 	.short	0x0010
        /*0054*/ 	.byte	0x00, 0xf5, 0x21, 0x00


	//----- nvinfo : EIATTR_KPARAM_INFO
	.align		4
.L_22523:
        /*0058*/ 	.byte	0x04, 0x17
        /*005a*/ 	.short	(.L_22525 - .L_22524)
.L_22524:
        /*005c*/ 	.word	0x00000000
        /*0060*/ 	.short	0x0002
        /*0062*/ 	.short	0x0008
        /*0064*/ 	.byte	0x00, 0xf0, 0x11, 0x00


	//----- nvinfo : EIATTR_KPARAM_INFO
	.align		4
.L_22525:
        /*0068*/ 	.byte	0x04, 0x17
        /*006a*/ 	.short	(.L_22527 - .L_22526)
.L_22526:
        /*006c*/ 	.word	0x00000000
        /*0070*/ 	.short	0x0001
        /*0072*/ 	.short	0x0004
        /*0074*/ 	.byte	0x00, 0xf0, 0x11, 0x00


	//----- nvinfo : EIATTR_KPARAM_INFO
	.align		4
.L_22527:
        /*0078*/ 	.byte	0x04, 0x17
        /*007a*/ 	.short	(.L_22529 - .L_22528)
.L_22528:
        /*007c*/ 	.word	0x00000000
        /*0080*/ 	.short	0x0000
        /*0082*/ 	.short	0x0000
        /*0084*/ 	.byte	0x00, 0xf0, 0x11, 0x00


	//----- nvinfo : EIATTR_SPARSE_MMA_MASK
	.align		4
.L_22529:
        /*0088*/ 	.byte	0x03, 0x50
        /*008a*/ 	.short	0x0000


	//----- nvinfo : EIATTR_MAXREG_COUNT
	.align		4
        /*008c*/ 	.byte	0x03, 0x1b
        /*008e*/ 	.short	0x00ff


	//----- nvinfo : EIATTR_NUM_BARRIERS
	.align		4
        /*0090*/ 	.byte	0x02, 0x4c
        /*0092*/ 	.byte	0x01
	.zero		1


	//----- nvinfo : EIATTR_MERCURY_ISA_VERSION
	.align		4
        /*0094*/ 	.byte	0x03, 0x5f
        /*0096*/ 	.short	0x0101


	//----- nvinfo : EIATTR_COOP_GROUP_MASK_REGIDS
	.align		4
        /*0098*/ 	.byte	0x04, 0x29
        /*009a*/ 	.short	(.L_22531 - .L_22530)


	//   ....[0]....
.L_22530:
        /*009c*/ 	.word	0xffffffff


	//   ....[1]....
        /*00a0*/ 	.word	0xffffffff


	//   ....[2]....
        /*00a4*/ 	.word	0xffffffff


	//   ....[3]....
        /*00a8*/ 	.word	0xffffffff


	//   ....[4]....
        /*00ac*/ 	.word	0xffffffff


	//   ....[5]....
        /*00b0*/ 	.word	0xffffffff


	//   ....[6]....
        /*00b4*/ 	.word	0xffffffff


	//   ....[7]....
        /*00b8*/ 	.word	0xffffffff


	//   ....[8]....
        /*00bc*/ 	.word	0xffffffff


	//   ....[9]....
        /*00c0*/ 	.word	0xffffffff


	//   ....[10]....
        /*00c4*/ 	.word	0xffffffff


	//   ....[11]....
        /*00c8*/ 	.word	0xffffffff


	//   ....[12]....
        /*00cc*/ 	.word	0xffffffff


	//   ....[13]....
        /*00d0*/ 	.word	0xffffffff


	//   ....[14]....
        /*00d4*/ 	.word	0xffffffff


	//   ....[15]....
        /*00d8*/ 	.word	0xffffffff


	//   ....[16]....
        /*00dc*/ 	.word	0xffffffff


	//   ....[17]....
        /*00e0*/ 	.word	0xffffffff


	//   ....[18]....
        /*00e4*/ 	.word	0xffffffff


	//   ....[19]....
        /*00e8*/ 	.word	0xffffffff


	//   ....[20]....
        /*00ec*/ 	.word	0xffffffff


	//   ....[21]....
        /*00f0*/ 	.word	0xffffffff


	//   ....[22]....
        /*00f4*/ 	.word	0xffffffff


	//   ....[23]....
        /*00f8*/ 	.word	0xffffffff


	//   ....[24]....
        /*00fc*/ 	.word	0xffffffff


	//   ....[25]....
        /*0100*/ 	.word	0x05000002


	//   ....[26]....
        /*0104*/ 	.word	0x05000002


	//   ....[27]....
        /*0108*/ 	.word	0x05000002


	//   ....[28]....
        /*010c*/ 	.word	0x05000002


	//   ....[29]....
        /*0110*/ 	.word	0x05000002


	//   ....[30]....
        /*0114*/ 	.word	0x05000002


	//   ....[31]....
        /*0118*/ 	.word	0x05000002


	//   ....[32]....
        /*011c*/ 	.word	0x05000002


	//   ....[33]....
        /*0120*/ 	.word	0x05000002


	//   ....[34]....
        /*0124*/ 	.word	0x05000002


	//   ....[35]....
        /*0128*/ 	.word	0x05000002


	//   ....[36]....
        /*012c*/ 	.word	0x05000002


	//   ....[37]....
        /*0130*/ 	.word	0x05000002


	//   ....[38]....
        /*0134*/ 	.word	0x05000002


	//   ....[39]....
        /*0138*/ 	.word	0x05000002


	//   ....[40]....
        /*013c*/ 	.word	0x05000002


	//   ....[41]....
        /*0140*/ 	.word	0x05000002


	//   ....[42]....
        /*0144*/ 	.word	0x05000002


	//   ....[43]....
        /*0148*/ 	.word	0x05000002


	//   ....[44]....
        /*014c*/ 	.word	0x05000002


	//   ....[45]....
        /*0150*/ 	.word	0x05000002


	//   ....[46]....
        /*0154*/ 	.word	0x05000002


	//   ....[47]....
        /*0158*/ 	.word	0x05000002


	//   ....[48]....
        /*015c*/ 	.word	0x05000002


	//----- nvinfo : EIATTR_COOP_GROUP_INSTR_OFFSETS
	.align		4
.L_22531:
        /*0160*/ 	.byte	0x04, 0x28
        /*0162*/ 	.short	(.L_22533 - .L_22532)


	//   ....[0]....
.L_22532:
        /*0164*/ 	.word	0x00001760


	//   ....[1]....
        /*0168*/ 	.word	0x000017b0


	//   ....[2]....
        /*016c*/ 	.word	0x00001800


	//   ....[3]....
        /*0170*/ 	.word	0x00001850


	//   ....[4]....
        /*0174*/ 	.word	0x000018a0


	//   ....[5]....
        /*0178*/ 	.word	0x000018f0


	//   ....[6]....
        /*017c*/ 	.word	0x00001960


	//   ....[7]....
        /*0180*/ 	.word	0x000019c0


	//   ....[8]....
        /*0184*/ 	.word	0x00002540


	//   ....[9]....
        /*0188*/ 	.word	0x00002590


	//   ....[10]....
        /*018c*/ 	.word	0x000025e0


	//   ....[11]....
        /*0190*/ 	.word	0x00002630


	//   ....[12]....
        /*0194*/ 	.word	0x00002680


	//   ....[13]....
        /*0198*/ 	.word	0x000026d0


	//   ....[14]....
        /*019c*/ 	.word	0x00002740


	//   ....[15]....
        /*01a0*/ 	.word	0x000027a0


	//   ....[16]....
        /*01a4*/ 	.word	0x00003310


	//   ....[17]....
        /*01a8*/ 	.word	0x00003360


	//   ....[18]....
        /*01ac*/ 	.word	0x000033b0


	//   ....[19]....
        /*01b0*/ 	.word	0x00003400


	//   ....[20]....
        /*01b4*/ 	.word	0x00003450


	//   ....[21]....
        /*01b8*/ 	.word	0x000034c0


	//   ....[22]....
        /*01bc*/ 	.word	0x00003520


	//   ....[23]....
        /*01c0*/ 	.word	0x00003580


	//   ....[24]....
        /*01c4*/ 	.word	0x000035e0


	//   ....[25]....
        /*01c8*/ 	.word	0x000039b0


	//   ....[26]....
        /*01cc*/ 	.word	0x00003a30


	//   ....[27]....
        /*01d0*/ 	.word	0x00003ab0


	//   ....[28]....
        /*01d4*/ 	.word	0x00003b30


	//   ....[29]....
        /*01d8*/ 	.word	0x00003bb0


	//   ....[30]....
        /*01dc*/ 	.word	0x00003c30


	//   ....[31]....
        /*01e0*/ 	.word	0x00003cb0


	//   ....[32]....
        /*01e4*/ 	.word	0x00003d30


	//   ....[33]....
        /*01e8*/ 	.word	0x00003db0


	//   ....[34]....
        /*01ec*/ 	.word	0x00003e30


	//   ....[35]....
        /*01f0*/ 	.word	0x00003eb0


	//   ....[36]....
        /*01f4*/ 	.word	0x00003f30


	//   ....[37]....
        /*01f8*/ 	.word	0x00003fb0


	//   ....[38]....
        /*01fc*/ 	.word	0x00004030


	//   ....[39]....
        /*0200*/ 	.word	0x000040b0


	//   ....[40]....
        /*0204*/ 	.word	0x00004130


	//   ....[41]....
        /*0208*/ 	.word	0x000041a0


	//   ....[42]....
        /*020c*/ 	.word	0x00004220


	//   ....[43]....
        /*0210*/ 	.word	0x000042a0


	//   ....[44]....
        /*0214*/ 	.word	0x00004320


	//   ....[45]....
        /*0218*/ 	.word	0x000043a0


	//   ....[46]....
        /*021c*/ 	.word	0x00004420


	//   ....[47]....
        /*0220*/ 	.word	0x000044a0


	//   ....[48]....
        /*0224*/ 	.word	0x00004520


	//----- nvinfo : EIATTR_VRC_CTA_INIT_COUNT
	.align		4
.L_22533:
        /*0228*/ 	.byte	0x02, 0x4a
	.zero		1
	.zero		1


	//----- nvinfo : EIATTR_EXIT_INSTR_OFFSETS
	.align		4
        /*022c*/ 	.byte	0x04, 0x1c
        /*022e*/ 	.short	(.L_22535 - .L_22534)


	//   ....[0]....
.L_22534:
        /*0230*/ 	.word	0x000008e0


	//   ....[1]....
        /*0234*/ 	.word	0x00003840


	//   ....[2]....
        /*0238*/ 	.word	0x00003960


	//----- nvinfo : EIATTR_MAX_THREADS
	.align		4
.L_22535:
        /*023c*/ 	.byte	0x04, 0x05
        /*023e*/ 	.short	(.L_22537 - .L_22536)
.L_22536:
        /*0240*/ 	.word	0x00000100
        /*0244*/ 	.word	0x00000001
        /*0248*/ 	.word	0x00000001


	//----- nvinfo : EIATTR_CRS_STACK_SIZE
	.align		4
.L_22537:
        /*024c*/ 	.byte	0x04, 0x1e
        /*024e*/ 	.short	(.L_22539 - .L_22538)
.L_22538:
        /*0250*/ 	.word	0x00000000


	//----- nvinfo : EIATTR_CBANK_PARAM_SIZE
	.align		4
.L_22539:
        /*0254*/ 	.byte	0x03, 0x19
        /*0256*/ 	.short	0x0030


	//----- nvinfo : EIATTR_PARAM_CBANK
	.align		4
        /*0258*/ 	.byte	0x04, 0x0a
        /*025a*/ 	.short	(.L_22541 - .L_22540)
	.align		4
.L_22540:
        /*025c*/ 	.word	index@(.nv.constant0._Z9cuda_gemmIiLi256ELi1ELi1ELi16ELi8ELi8ELi32ELi1ELi0EEviiiPT_S1_S1_ii)
        /*0260*/ 	.short	0x0380
        /*0262*/ 	.short	0x0030


	//----- nvinfo : EIATTR_SW_WAR
	.align		4
.L_22541:
        /*0264*/ 	.byte	0x04, 0x36
        /*0266*/ 	.short	(.L_22543 - .L_22542)
.L_22542:
        /*0268*/ 	.word	0x00000008
.L_22543:


//--------------------- .nv.info._Z9cuda_gemmIiLi256ELi1ELi1ELi16ELi8ELi8ELi32ELi0ELi1EEviiiPT_S1_S1_ii --------------------------
	.section	.nv.info._Z9cuda_gemmIiLi256ELi1ELi1ELi16ELi8ELi8ELi32ELi0ELi1EEviiiPT_S1_S1_ii,"",@"SHT_CUDA_INFO"
	.sectionflags	@""
	.align	4


	//----- nvinfo : EIATTR_CUDA_API_VERSION
	.align		4
        /*0000*/ 	.byte	0x04, 0x37
        /*0002*/ 	.short	(.L_22545 - .L_22544)
.L_22544:
        /*0004*/ 	.word	0x00000082


	//----- nvinfo : EIATTR_KPARAM_INFO
	.align		4
.L_22545:
        /*0008*/ 	.byte	0x04, 0x17
        /*000a*/ 	.short	(.L_22547 - .L_22546)
.L_22546:
        /*000c*/ 	.word	0x00000000
        /*0010*/ 	.short	0x0007
        /*0012*/ 	.short	0x002c
        /*0014*/ 	.byte	0x00, 0xf0, 0x11, 0x00


	//----- nvinfo : EIATTR_KPARAM_INFO
	.align		4
.L_22547:
        /*0018*/ 	.byte	0x04, 0x17
        /*001a*/ 	.short	(.L_22549 - .L_22548)
.L_22548:
        /*001c*/ 	.word	0x00000000
        /*0020*/ 	.short	0x0006
        /*0022*/ 	.short	0x0028
        /*0024*/ 	.byte	0x00, 0xf0, 0x11, 0x00


	//----- nvinfo : EIATTR_KPARAM_INFO
	.align		4
.L_22549:
        /*0028*/ 	.byte	0x04, 0x17
        /*002a*/ 	.short	(.L_22551 - .L_22550)
.L_22550:
        /*002c*/ 	.word	0x00000000
        /*0030*/ 	.short	0x0005
        /*0032*/ 	.short	0x0020
        /*0034*/ 	.byte	0x00, 0xf5, 0x21, 0x00


	//----- nvinfo : EIATTR_KPARAM_INFO
	.align		4
.L_22551:
        /*0038*/ 	.byte	0x04, 0x17
        /*003a*/ 	.short	(.L_22553 - .L_22552)
.L_22552:
        /*003c*/ 	.word	0x00000000
        /*0040*/ 	.short	0x0004
        /*0042*/ 	.short	0x0018
        /*0044*/ 	.byte	0x00, 0xf5, 0x21, 0x00


	//----- nvinfo : EIATTR_KPARAM_INFO
	.align		4
.L_22553:
        /*0048*/ 	.byte	0x04, 0x17
        /*004a*/ 	.short	(.L_22555 - .L_22554)
.L_22554:
        /*004c*/ 	.word	0x00000000
        /*0050*/ 	.short	0x0003
        /*0052*/ 	.short	0x0010
        /*0054*/ 	.byte	0x00, 0xf5, 0x21, 0x00


	//----- nvinfo : EIATTR_KPARAM_INFO
	.align		4
.L_22555:
        /*0058*/ 	.byte	0x04, 0x17
        /*005a*/ 	.short	(.L_22557 - .L_22556)
.L_22556:
        /*005c*/ 	.word	0x00000000
        /*0060*/ 	.short	0x0002
        /*0062*/ 	.short	0x0008
        /*0064*/ 	.byte	0x00, 0xf0, 0x11, 0x00


	//----- nvinfo : EIATTR_KPARAM_INFO
	.align		4
.L_22557:
        /*0068*/ 	.byte	0x04, 0x17
        /*006a*/ 	.short	(.L_22559 - .L_22558)
.L_22558:
        /*006c*/ 	.word	0x00000000
        /*0070*/ 	.short	0x0001
        /*0072*/ 	.short	0x0004
        /*0074*/ 	.byte	0x00, 0xf0, 0x11, 0x00


	//----- nvinfo : EIATTR_KPARAM_INFO
	.align		4
.L_22559:
        /*0078*/ 	.byte	0x04, 0x17
        /*007a*/ 	.short	(.L_22561 - .L_22560)
.L_22560:
        /*007c*/ 	.word	0x00000000
        /*0080*/ 	.short	0x0000
        /*0082*/ 	.short	0x0000
        /*0084*/ 	.byte	0x00, 0xf0, 0x11, 0x00


	//----- nvinfo : EIATTR_SPARSE_MMA_MASK
	.align		4
.L_22561:
        /*0088*/ 	.byte	0x03, 0x50
        /*008a*/ 	.short	0x0000


	//----- nvinfo : EIATTR_MAXREG_COUNT
	.align		4
        /*008c*/ 	.byte	0x03, 0x1b
        /*008e*/ 	.short	0x00ff


	//----- nvinfo : EIATTR_NUM_BARRIERS
	.align		4
        /*0090*/ 	.byte	0x02, 0x4c
        /*0092*/ 	.byte	0x01
	.zero		1


	//----- nvinfo : EIATTR_MERCURY_ISA_VERSION
	.align		4
        /*0094*/ 	.byte	0x03, 0x5f
        /*0096*/ 	.short	0x0101


	//----- nvinfo : EIATTR_COOP_GROUP_MASK_REGIDS
	.align		4
        /*0098*/ 	.byte	0x04, 0x29
        /*009a*/ 	.short	(.L_22563 - .L_22562)


	//   ....[0]....
.L_22562:
        /*009c*/ 	.word	0xffffffff


	//   ....[1]....
        /*00a0*/ 	.word	0xffffffff


	//   ....[2]....
        /*00a4*/ 	.word	0xffffffff


	//   ....[3]....
        /*00a8*/ 	.word	0xffffffff


	//   ....[4]....
        /*00ac*/ 	.word	0xffffffff


	//   ....[5]....
        /*00b0*/ 	.word	0xffffffff


	//   ....[6]....
        /*00b4*/ 	.word	0xffffffff


	//   ....[7]....
        /*00b8*/ 	.word	0xffffffff


	//   ....[8]....
        /*00bc*/ 	.word	0x05000000


	//   ....[9]....
        /*00c0*/ 	.word	0x05000000


	//   ....[10]....
        /*00c4*/ 	.word	0x05000000


	//   ....[11]....
        /*00c8*/ 	.word	0x05000000


	//   ....[12]....
        /*00cc*/ 	.word	0x05000000


	//   ....[13]....
        /*00d0*/ 	.word	0x05000000


	//   ....[14]....
        /*00d4*/ 	.word	0x05000000


	//   ....[15]....
        /*00d8*/ 	.word	0x05000000


	//----- nvinfo : EIATTR_COOP_GROUP_INSTR_OFFSETS
	.align		4
.L_22563:
        /*00dc*/ 	.byte	0x04, 0x28
        /*00de*/ 	.short	(.L_22565 - .L_22564)


	//   ....[0]....
.L_22564:
        /*00e0*/ 	.word	0x00000bc0


	//   ....[1]....
        /*00e4*/ 	.word	0x00000bd0


	//   ....[2]....
        /*00e8*/ 	.word	0x00000c00


	//   ....[3]....
        /*00ec*/ 	.word	0x00000c10


	//   ....[4]....
        /*00f0*/ 	.word	0x00000c30


	//   ....[5]....
        /*00f4*/ 	.word	0x00000c50


	//   ....[6]....
        /*00f8*/ 	.word	0x00000c70


	//   ....[7]....
        /*00fc*/ 	.word	0x00000c90


	//   ....[8]....
        /*0100*/ 	.word	0x00000f60


	//   ....[9]....
        /*0104*/ 	.word	0x00000ff0


	//   ....[10]....
        /*0108*/ 	.word	0x00001050


	//   ....[11]....
        /*010c*/ 	.word	0x000010c0


	//   ....[12]....
        /*0110*/ 	.word	0x00001130


	//   ....[13]....
        /*0114*/ 	.word	0x000011a0


	//   ....[14]....
        /*0118*/ 	.word	0x00001210


	//   ....[15]....
        /*011c*/ 	.word	0x00001280


	//----- nvinfo : EIATTR_VRC_CTA_INIT_COUNT
	.align		4
.L_22565:
        /*0120*/ 	.byte	0x02, 0x4a
	.zero		1
	.zero		1


	//----- nvinfo : EIATTR_EXIT_INSTR_OFFSETS
	.align		4
        /*0124*/ 	.byte	0x04, 0x1c
        /*0126*/ 	.short	(.L_22567 - .L_22566)


	//   ....[0]....
.L_22566:
        /*0128*/ 	.word	0x000006f0


	//   ....[1]....
        /*012c*/ 	.word	0x00000d70


	//   ....[2]....
        /*0130*/ 	.word	0x00000f00


	//----- nvinfo : EIATTR_MAX_THREADS
	.align		4
.L_22567:
        /*0134*/ 	.byte	0x04, 0x05
        /*0136*/ 	.short	(.L_22569 - .L_22568)
.L_22568:
        /*0138*/ 	.word	0x00000100
        /*013c*/ 	.word	0x00000001
        /*0140*/ 	.word	0x00000001


	//----- nvinfo : EIATTR_CRS_STACK_SIZE
	.align		4
.L_22569:
        /*0144*/ 	.byte	0x04, 0x1e
        /*0146*/ 	.short	(.L_22571 - .L_22570)
.L_22570:
        /*0148*/ 	.word	0x00000000


	//----- nvinfo : EIATTR_CBANK_PARAM_SIZE
	.align		4
.L_22571:
        /*014c*/ 	.byte	0x03, 0x19
        /*014e*/ 	.short	0x0030


	//----- nvinfo : EIATTR_PARAM_CBANK
	.align		4
        /*0150*/ 	.byte	0x04, 0x0a
        /*0152*/ 	.short	(.L_22573 - .L_22572)
	.align		4
.L_22572:
        /*0154*/ 	.word	index@(.nv.constant0._Z9cuda_gemmIiLi256ELi1ELi1ELi16ELi8ELi8ELi32ELi0ELi1EEviiiPT_S1_S1_ii)
        /*0158*/ 	.short	0x0380
        /*015a*/ 	.short	0x0030


	//----- nvinfo : EIATTR_SW_WAR
	.align		4
.L_22573:
        /*015c*/ 	.byte	0x04, 0x36
        /*015e*/ 	.short	(.L_22575 - .L_22574)
.L_22574:
        /*0160*/ 	.word	0x00000008
.L_22575:


//--------------------- .nv.info._Z9cuda_gemmIiLi256ELi1ELi1ELi16ELi8ELi8ELi32ELi0ELi0EEviiiPT_S1_S1_ii --------------------------
	.section	.nv.info._Z9cuda_gemmIiLi256ELi1ELi1ELi16ELi8ELi8ELi32ELi0ELi0EEviiiPT_S1_S1_ii,"",@"SHT_CUDA_INFO"
	.sectionflags	@""
	.align	4


	//----- nvinfo : EIATTR_CUDA_API_VERSION
	.align		4
        /*0000*/ 	.byte	0x04, 0x37
        /*0002*/ 	.short	(.L_22577 - .L_22576)
.L_22576:
        /*0004*/ 	.word	0x00000082


	//----- nvinfo : EIATTR_KPARAM_INFO
	.align		4
.L_22577:
        /*0008*/ 	.byte	0x04, 0x17
        /*000a*/ 	.short	(.L_22579 - .L_22578)
.L_22578:
        /*000c*/ 	.word	0x00000000
        /*0010*/ 	.short	0x0007
        /*0012*/ 	.short	0x002c
        /*0014*/ 	.byte	0x00, 0xf0, 0x11, 0x00


	//----- nvinfo : EIATTR_KPARAM_INFO
	.align		4
.L_22579:
        /*0018*/ 	.byte	0x04, 0x17
        /*001a*/ 	.short	(.L_22581 - .L_22580)
.L_22580:
        /*001c*/ 	.word	0x00000000
        /*0020*/ 	.short	0x0006
        /*0022*/ 	.short	0x0028
        /*0024*/ 	.byte	0x00, 0xf0, 0x11, 0x00


	//----- nvinfo : EIATTR_KPARAM_INFO
	.align		4
.L_22581:
        /*0028*/ 	.byte	0x04, 0x17
        /*002a*/ 	.short	(.L_22583 - .L_22582)
.L_22582:
        /*002c*/ 	.word	0x00000000
        /*0030*/ 	.short	0x0005
        /*0032*/ 	.short	0x0020
        /*0034*/ 	.byte	0x00, 0xf5, 0x21, 0x00


	//----- nvinfo : EIATTR_KPARAM_INFO
	.align		4
.L_22583:
        /*0038*/ 	.byte	0x04, 0x17
        /*003a*/ 	.short	(.L_22585 - .L_22584)
.L_22584:
        /*003c*/ 	.word	0x00000000
        /*0040*/ 	.short	0x0004
        /*0042*/ 	.short	0x0018
        /*0044*/ 	.byte	0x00, 0xf5, 0x21, 0x00


	//----- nvinfo : EIATTR_KPARAM_INFO
	.align		4
.L_22585:
        /*0048*/ 	.byte	0x04, 0x17
        /*004a*/ 	.short	(.L_22587 - .L_22586)
.L_22586:
        /*004c*/ 	.word	0x00000000
        /*0050*/ 	.short	0x0003
        /*0052*/ 	.short	0x0010
        /*0054*/ 	.byte	0x00, 0xf5, 0x21, 0x00


	//----- nvinfo : EIATTR_KPARAM_INFO
	.align		4
.L_22587:
        /*0058*/ 	.byte	0x04, 0x17
        /*005a*/ 	.short	(.L_22589 - .L_22588)
.L_22588:
        /*005c*/ 	.word	0x00000000
        /*0060*/ 	.short	0x0002
        /*0062*/ 	.short	0x0008
        /*0064*/ 	.byte	0x00, 0xf0, 0x11, 0x00


	//----- nvinfo : EIATTR_KPARAM_INFO
	.align		4
.L_22589:
        /*0068*/ 	.byte	0x04, 0x17
        /*006a*/ 	.short	(.L_22591 - .L_22590)
.L_22590:
        /*006c*/ 	.word	0x00000000
        /*0070*/ 	.short	0x0001
        /*0072*/ 	.short	0x0004
        /*0074*/ 	.byte	0x00, 0xf0, 0x11, 0x00


	//----- nvinfo : EIATTR_KPARAM_INFO
	.align		4
.L_22591:
        /*0078*/ 	.byte	0x04, 0x17
        /*007a*/ 	.short	(.L_22593 - .L_22592)
.L_22592:
        /*007c*/ 	.word	0x00000000
        /*0080*/ 	.short	0x0000
        /*0082*/ 	.short	0x0000
        /*0084*/ 	.byte	0x00, 0xf0, 0x11, 0x00


	//----- nvinfo : EIATTR_SPARSE_MMA_MASK
	.align		4
.L_22593:
        /*0088*/ 	.byte	0x03, 0x50
        /*008a*/ 	.short	0x0000


	//----- nvinfo : EIATTR_MAXREG_COUNT
	.align		4
        /*008c*/ 	.byte	0x03, 0x1b
        /*008e*/ 	.short	0x00ff


	//----- nvinfo : EIATTR_NUM_BARRIERS
	.align		4
        /*0090*/ 	.byte	0x02, 0x4c
        /*0092*/ 	.byte	0x01
	.zero		1


	//----- nvinfo : EIATTR_MERCURY_ISA_VERSION
	.align		4
        /*0094*/ 	.byte	0x03, 0x5f
        /*0096*/ 	.short	0x0101


	//----- nvinfo : EIATTR_COOP_GROUP_MASK_REGIDS
	.align		4
        /*0098*/ 	.byte	0x04, 0x29
        /*009a*/ 	.short	(.L_22595 - .L_22594)


	//   ....[0]....
.L_22594:
        /*009c*/ 	.word	0xffffffff


	//   ....[1]....
        /*00a0*/ 	.word	0xffffffff


	//   ....[2]....
        /*00a4*/ 	.word	0xffffffff


	//   ....[3]....
        /*00a8*/ 	.word	0xffffffff


	//   ....[4]....
        /*00ac*/ 	.word	0xffffffff


	//   ....[5]....
        /*00b0*/ 	.word	0xffffffff


	//   ....[6]....
        /*00b4*/ 	.word	0xffffffff


	//   ....[7]....
        /*00b8*/ 	.word	0xffffffff


	//   ....[8]....
        /*00bc*/ 	.word	0xffffffff


	//   ....[9]....
        /*00c0*/ 	.word	0xffffffff


	//   ....[10]....
        /*00c4*/ 	.word	0xffffffff


	//   ....[11]....
        /*00c8*/ 	.word	0xffffffff


	//   ....[12]....
        /*00cc*/ 	.word	0xffffffff


	//   ....[13]....
        /*00d0*/ 	.word	0xffffffff


	//   ....[14]....
        /*00d4*/ 	.word	0xffffffff


	//   ....[15]....
        /*00d8*/ 	.word	0xffffffff


	//   ....[16]....
        /*00dc*/ 	.word	0xffffffff


	//   ....[17]....
        /*00e0*/ 	.word	0xffffffff


	//   ....[18]....
        /*00e4*/ 	.word	0xffffffff


	//   ....[19]....
        /*00e8*/ 	.word	0xffffffff


	//   ....[20]....
        /*00ec*/ 	.word	0xffffffff


	//   ....[21]....
        /*00f0*/ 	.word	0xffffffff


	//   ....[22]....
        /*00f4*/ 	.word	0xffffffff


	//   ....[23]....
        /*00f8*/ 	.word	0xffffffff


	//   ....[24]....
        /*00fc*/ 	.word	0xffffffff


	//   ....[25]....
        /*0100*/ 	.word	0x05000002


	//   ....[26]....
        /*0104*/ 	.word	0x05000002


	//   ....[27]....
        /*0108*/ 	.word	0x05000002


	//   ....[28]....
        /*010c*/ 	.word	0x05000002


	//   ....[29]....
        /*0110*/ 	.word	0x05000002


	//   ....[30]....
        /*0114*/ 	.word	0x05000002


	//   ....[31]....
        /*0118*/ 	.word	0x05000002


	//   ....[32]....
        /*011c*/ 	.word	0x05000002


	//   ....[33]....
        /*0120*/ 	.word	0x05000002


	//   ....[34]....
        /*0124*/ 	.word	0x05000002


	//   ....[35]....
        /*0128*/ 	.word	0x05000002


	//   ....[36]....
        /*012c*/ 	.word	0x05000002


	//   ....[37]....
        /*0130*/ 	.word	0x05000002


	//   ....[38]....
        /*0134*/ 	.word	0x05000002


	//   ....[39]....
        /*0138*/ 	.word	0x05000002


	//   ....[40]....
        /*013c*/ 	.word	0x05000002


	//   ....[41]....
        /*0140*/ 	.word	0x05000002


	//   ....[42]....
        /*0144*/ 	.word	0x05000002


	//   ....[43]....
        /*0148*/ 	.word	0x05000002


	//   ....[44]....
        /*014c*/ 	.word	0x05000002


	//   ....[45]....
        /*0150*/ 	.word	0x05000002


	//   ....[46]....
        /*0154*/ 	.word	0x05000002


	//   ....[47]....
        /*0158*/ 	.word	0x05000002


	//   ....[48]....
        /*015c*/ 	.word	0x05000002


	//----- nvinfo : EIATTR_COOP_GROUP_INSTR_OFFSETS
	.align		4
.L_22595:
        /*0160*/ 	.byte	0x04, 0x28
        /*0162*/ 	.short	(.L_22597 - .L_22596)


	//   ....[0]....
.L_22596:
        /*0164*/ 	.word	0x00001790


	//   ....[1]....
        /*0168*/ 	.word	0x000017e0


	//   ....[2]....
        /*016c*/ 	.word	0x00001830


	//   ....[3]....
        /*0170*/ 	.word	0x00001880


	//   ....[4]....
        /*0174*/ 	.word	0x000018d0


	//   ....[5]....
        /*0178*/ 	.word	0x00001920


	//   ....[6]....
        /*017c*/ 	.word	0x000019a0


	//   ....[7]....
        /*0180*/ 	.word	0x00001a00


	//   ....[8]....
        /*0184*/ 	.word	0x00002540


	//   ....[9]....
        /*0188*/ 	.word	0x00002590


	//   ....[10]....
        /*018c*/ 	.word	0x000025e0


	//   ....[11]....
        /*0190*/ 	.word	0x00002630


	//   ....[12]....
        /*0194*/ 	.word	0x00002680


	//   ....[13]....
        /*0198*/ 	.word	0x000026d0


	//   ....[14]....
        /*019c*/ 	.word	0x00002750


	//   ....[15]....
        /*01a0*/ 	.word	0x000027b0


	//   ....[16]....
        /*01a4*/ 	.word	0x00003290


	//   ....[17]....
        /*01a8*/ 	.word	0x000032e0


	//   ....[18]....
        /*01ac*/ 	.word	0x00003330


	//   ....[19]....
        /*01b0*/ 	.word	0x00003380


	//   ....[20]....
        /*01b4*/ 	.word	0x000033d0


	//   ....[21]....
        /*01b8*/ 	.word	0x00003450


	//   ....[22]....
        /*01bc*/ 	.word	0x000034b0


	//   ....[23]....
        /*01c0*/ 	.word	0x00003510


	//   ....[24]....
        /*01c4*/ 	.word	0x00003560


	//   ....[25]....
        /*01c8*/ 	.word	0x00003ca0


	//   ....[26]....
        /*01cc*/ 	.word	0x00003d20


	//   ....[27]....
        /*01d0*/ 	.word	0x00003da0


	//   ....[28]....
        /*01d4*/ 	.word	0x00003e20


	//   ....[29]....
        /*01d8*/ 	.word	0x00003ea0


	//   ....[30]....
        /*01dc*/ 	.word	0x00003f20


	//   ....[31]....
        /*01e0*/ 	.word	0x00003fa0


	//   ....[32]....
        /*01e4*/ 	.word	0x00004020


	//   ....[33]....
        /*01e8*/ 	.word	0x000040a0


	//   ....[34]....
        /*01ec*/ 	.word	0x00004120


	//   ....[35]....
        /*01f0*/ 	.word	0x000041a0


	//   ....[36]....
        /*01f4*/ 	.word	0x00004220


	//   ....[37]....
        /*01f8*/ 	.word	0x000042a0


	//   ....[38]....
        /*01fc*/ 	.word	0x00004320


	//   ....[39]....
        /*0200*/ 	.word	0x000043a0


	//   ....[40]....
        /*0204*/ 	.word	0x00004420


	//   ....[41]....
        /*0208*/ 	.word	0x00004490


	//   ....[42]....
        /*020c*/ 	.word	0x00004510


	//   ....[43]....
        /*0210*/ 	.word	0x00004590


	//   ....[44]....
        /*0214*/ 	.word	0x00004610


	//   ....[45]....
        /*0218*/ 	.word	0x00004690


	//   ....[46]....
        /*021c*/ 	.word	0x00004710


	//   ....[47]....
        /*0220*/ 	.word	0x00004790


	//   ....[48]....
        /*0224*/ 	.word	0x00004810


	//----- nvinfo : EIATTR_VRC_CTA_INIT_COUNT
	.align		4
.L_22597:
        /*0228*/ 	.byte	0x02, 0x4a
	.zero		1
	.zero		1


	//----- nvinfo : EIATTR_EXIT_INSTR_OFFSETS
	.align		4
        /*022c*/ 	.byte	0x04, 0x1c
        /*022e*/ 	.short	(.L_22599 - .L_22598)


	//   ....[0]....
.L_22598:
        /*0230*/ 	.word	0x000008d0


	//   ....[1]....
        /*0234*/ 	.word	0x000037b0


	//   ....[2]....
        /*0238*/ 	.word	0x00003c50


	//----- nvinfo : EIATTR_MAX_THREADS
	.align		4
.L_22599:
        /*023c*/ 	.byte	0x04, 0x05
        /*023e*/ 	.short	(.L_22601 - .L_22600)
.L_22600:
        /*0240*/ 	.word	0x00000100
        /*0244*/ 	.word	0x00000001
        /*0248*/ 	.word	0x00000001


	//----- nvinfo : EIATTR_CRS_STACK_SIZE
	.align		4
.L_22601:
        /*024c*/ 	.byte	0x04, 0x1e
        /*024e*/ 	.short	(.L_22603 - .L_22602)
.L_22602:
        /*0250*/ 	.word	0x00000000


	//----- nvinfo : EIATTR_CBANK_PARAM_SIZE
	.align		4
.L_22603:
        /*0254*/ 	.byte	0x03, 0x19
        /*0256*/ 	.short	0x0030


	//----- nvinfo : EIATTR_PARAM_CBANK
	.align		4
        /*0258*/ 	.byte	0x04, 0x0a
        /*025a*/ 	.short	(.L_22605 - .L_22604)
	.align		4
.L_22604:
        /*025c*/ 	.word	index@(.nv.constant0._Z9cuda_gemmIiLi256ELi1ELi1ELi16ELi8ELi8ELi32ELi0ELi0EEviiiPT_S1_S1_ii)
        /*0260*/ 	.short	0x0380
        /*0262*/ 	.short	0x0030


	//----- nvinfo : EIATTR_SW_WAR
	.align		4
.L_22605:
        /*0264*/ 	.byte	0x04, 0x36
        /*0266*/ 	.short	(.L_22607 - .L_22606)
.L_22606:
        /*0268*/ 	.word	0x00000008
.L_22607:


//--------------------- .nv.info._Z9cuda_gemmIiLi256ELi1ELi1ELi16ELi4ELi4ELi32ELi1ELi1EEviiiPT_S1_S1_ii --------------------------
	.section	.nv.info._Z9cuda_gemmIiLi256ELi1ELi1ELi16ELi4ELi4ELi32ELi1ELi1EEviiiPT_S1_S1_ii,"",@"SHT_CUDA_INFO"
	.sectionflags	@""
	.align	4


	//----- nvinfo : EIATTR_CUDA_API_VERSION
	.align		4
        /*0000*/ 	.byte	0x04, 0x37
        /*0002*/ 	.short	(.L_22609 - .L_22608)
.L_22608:
        /*0004*/ 	.word	0x00000082


	//----- nvinfo : EIATTR_KPARAM_INFO
	.align		4
.L_22609:
        /*0008*/ 	.byte	0x04, 0x17
        /*000a*/ 	.short	(.L_22611 - .L_22610)
.L_22610:
        /*000c*/ 	.word	0x00000000
        /*0010*/ 	.short	0x0007
        /*0012*/ 	.short	0x002c
        /*0014*/ 	.byte	0x00, 0xf0, 0x11, 0x00


	//----- nvinfo : EIATTR_KPARAM_INFO
	.align		4
.L_22611:
        /*0018*/ 	.byte	0x04, 0x17
        /*001a*/ 	.short	(.L_22613 - .L_22612)
.L_22612:
        /*001c*/ 	.word	0x00000000
        /*0020*/ 	.short	0x0006
        /*0022*/ 	.short	0x0028
        /*0024*/ 	.byte	0x00, 0xf0, 0x11, 0x00


	//----- nvinfo : EIATTR_KPARAM_INFO
	.align		4
.L_22613:
        /*0028*/ 	.byte	0x04, 0x17
        /*002a*/ 	.short	(.L_22615 - .L_22614)
.L_22614:
        /*002c*/ 	.word	0x00000000
        /*0030*/ 	.short	0x0005
        /*0032*/ 	.short	0x0020
        /*0034*/ 	.byte	0x00, 0xf5, 0x21, 0x00


	//----- nvinfo : EIATTR_KPARAM_INFO
	.align		4
.L_22615:
        /*0038*/ 	.byte	0x04, 0x17
        /*003a*/ 	.short	(.L_22617 - .L_22616)
.L_22616:
        /*003c*/ 	.word	0x00000000
        /*0040*/ 	.short	0x0004
        /*0042*/ 	.short	0x0018
        /*0044*/ 	.byte	0x00, 0xf5, 0x21, 0x00


	//----- nvinfo : EIATTR_KPARAM_INFO
	.align		4
.L_22617:
        /*0048*/ 	.byte	0x04, 0x17
        /*004a*/ 	.short	(.L_22619 - .L_22618)
.L_22618:
        /*004c*/ 	.word	0x00000000
        /*0050*/ 	.short	0x0003
        /*0052*/ 	.short	0x0010
        /*0054*/ 	.byte	0x00, 0xf5, 0x21, 0x00


	//----- nvinfo : EIATTR_KPARAM_INFO
	.align		4
.L_22619:
        /*0058*/ 	.byte	0x04, 0x17
        /*005a*/ 	.short	(.L_22621 - .L_22620)
.L_22620:
        /*005c*/ 	.word	0x00000000
        /*0060*/ 	.short	0x0002
        /*0062*/ 	.short	0x0008
        /*0064*/ 	.byte	0x00, 0xf0, 0x11, 0x00


	//----- nvinfo : EIATTR_KPARAM_INFO
	.align		4
.L_22621:
        /*0068*/ 	.byte	0x04, 0x17
        /*006a*/ 	.short	(.L_22623 - .L_22622)
.L_22622:
        /*006c*/ 	.word	0x00000000
        /*0070*/ 	.short	0x0001
        /*0072*/ 	.short	0x0004
        /*0074*/ 	.byte	0x00, 0xf0, 0x11, 0x00


	//----- nvinfo : EIATTR_KPARAM_INFO
	.align		4
.L_22623:
        /*0078*/ 	.byte	0x04, 0x17
        /*007a*/ 	.short	(.L_22625 - .L_22624)
.L_22624:
        /*007c*/ 	.word	0x00000000
        /*0080*/ 	.short	0x0000
        /*0082*/ 	.short	0x0000
        /*0084*/ 	.byte	0x00, 0xf0, 0x11, 0x00


	//----- nvinfo : EIATTR_SPARSE_MMA_MASK
	.align		4
.L_22625:
        /*0088*/ 	.byte	0x03, 0x50
        /*008a*/ 	.short	0x0000


	//----- nvinfo : EIATTR_MAXREG_COUNT
	.align		4
        /*008c*/ 	.byte	0x03, 0x1b
        /*008e*/ 	.short	0x00ff


	//----- nvinfo : EIATTR_NUM_BARRIERS
	.align		4
        /*0090*/ 	.byte	0x02, 0x4c
        /*0092*/ 	.byte	0x01
	.zero		1


	//----- nvinfo : EIATTR_MERCURY_ISA_VERSION
	.align		4
        /*0094*/ 	.byte	0x03, 0x5f
        /*0096*/ 	.short	0x0101


	//----- nvinfo : EIATTR_COOP_GROUP_MASK_REGIDS
	.align		4
        /*0098*/ 	.byte	0x04, 0x29
        /*009a*/ 	.short	(.L_22627 - .L_22626)


	//   ....[0]....
.L_22626:
        /*009c*/ 	.word	0xffffffff


	//   ....[1]....
        /*00a0*/ 	.word	0xffffffff


	//   ....[2]....
        /*00a4*/ 	.word	0xffffffff


	//   ....[3]....
        /*00a8*/ 	.word	0xffffffff


	//   ....[4]....
        /*00ac*/ 	.word	0x05000015


	//   ....[5]....
        /*00b0*/ 	.word	0x05000015


	//   ....[6]....
        /*00b4*/ 	.word	0x05000015


	//   ....[7]....
        /*00b8*/ 	.word	0x05000015


	//----- nvinfo : EIATTR_COOP_GROUP_INSTR_OFFSETS
	.align		4
.L_22627:
        /*00bc*/ 	.byte	0x04, 0x28
        /*00be*/ 	.short	(.L_22629 - .L_22628)


	//   ....[0]....
.L_22628:
        /*00c0*/ 	.word	0x000005e0


	//   ....[1]....
        /*00c4*/ 	.word	0x000005f0


	//   ....[2]....
        /*00c8*/ 	.word	0x00000600


	//   ....[3]....
        /*00cc*/ 	.word	0x00000610


	//   ....[4]....
        /*00d0*/ 	.word	0x00000870


	//   ....[5]....
        /*00d4*/ 	.word	0x000008f0


	//   ....[6]....
        /*00d8*/ 	.word	0x00000950


	//   ....[7]....
        /*00dc*/ 	.word	0x000009b0


	//----- nvinfo : EIATTR_VRC_CTA_INIT_COUNT
	.align		4
.L_22629:
        /*00e0*/ 	.byte	0x02, 0x4a
	.zero		1
	.zero		1


	//----- nvinfo : EIATTR_EXIT_INSTR_OFFSETS
	.align		4
        /*00e4*/ 	.byte	0x04, 0x1c
        /*00e6*/ 	.short	(.L_22631 - .L_22630)


	//   ....[0]....
.L_22630:
        /*00e8*/ 	.word	0x000001c0


	//   ....[1]....
        /*00ec*/ 	.word	0x00000710


	//   ....[2]....
        /*00f0*/ 	.word	0x00000810


	//----- nvinfo : EIATTR_MAX_THREADS
	.align		4
.L_22631:
        /*00f4*/ 	.byte	0x04, 0x05
        /*00f6*/ 	.short	(.L_22633 - .L_22632)
.L_22632:
        /*00f8*/ 	.word	0x00000100
        /*00fc*/ 	.word	0x00000001
        /*0100*/ 	.word	0x00000001


	//----- nvinfo : EIATTR_CRS_STACK_SIZE
	.align		4
.L_22633:
        /*0104*/ 	.byte	0x04, 0x1e
        /*0106*/ 	.short	(.L_22635 - .L_22634)
.L_22634:
        /*0108*/ 	.word	0x00000000


	//----- nvinfo : EIATTR_CBANK_PARAM_SIZE
	.align		4
.L_22635:
        /*010c*/ 	.byte	0x03, 0x19
        /*010e*/ 	.short	0x0030


	//----- nvinfo : EIATTR_PARAM_CBANK
	.align		4
        /*0110*/ 	.byte	0x04, 0x0a
        /*0112*/ 	.short	(.L_22637 - .L_22636)
	.align		4
.L_22636:
        /*0114*/ 	.word	index@(.nv.constant0._Z9cuda_gemmIiLi256ELi1ELi1ELi16ELi4ELi4ELi32ELi1ELi1EEviiiPT_S1_S1_ii)
        /*0118*/ 	.short	0x0380
        /*011a*/ 	.short	0x0030


	//----- nvinfo : EIATTR_SW_WAR
	.align		4
.L_22637:
        /*011c*/ 	.byte	0x04, 0x36
        /*011e*/ 	.short	(.L_22639 - .L_22638)
.L_22638:
        /*0120*/ 	.word	0x00000008
.L_22639:


//--------------------- .nv.info._Z9cuda_gemmIiLi256ELi1ELi1ELi16ELi4ELi4ELi32ELi1ELi0EEviiiPT_S1_S1_ii --------------------------
	.section	.nv.info._Z9cuda_gemmIiLi256ELi1ELi1ELi16ELi4ELi4ELi32ELi1ELi0EEviiiPT_S1_S1_ii,"",@"SHT_CUDA_INFO"
	.sectionflags	@""
	.align	4


	//----- nvinfo : EIATTR_CUDA_API_VERSION
	.align		4
        /*0000*/ 	.byte	0x04, 0x37
        /*0002*/ 	.short	(.L_22641 - .L_22640)
.L_22640:
        /*0004*/ 	.word	0x00000082


	//----- nvinfo : EIATTR_KPARAM_INFO
	.align		4
.L_22641:
        /*0008*/ 	.byte	0x04, 0x17
        /*000a*/ 	.short	(.L_22643 - .L_22642)
.L_22642:
        /*000c*/ 	.word	0x00000000
        /*0010*/ 	.short	0x0007
        /*0012*/ 	.short	0x002c
        /*0014*/ 	.byte	0x00, 0xf0, 0x11, 0x00


	//----- nvinfo : EIATTR_KPARAM_INFO
	.align		4
.L_22643:
        /*0018*/ 	.byte	0x04, 0x17
        /*001a*/ 	.short	(.L_22645 - .L_22644)
.L_22644:
        /*001c*/ 	.word	0x00000000
        /*0020*/ 	.short	0x0006
        /*0022*/ 	.short	0x0028
        /*0024*/ 	.byte	0x00, 0xf0, 0x11, 0x00


	//----- nvinfo : EIATTR_KPARAM_INFO
	.align		4
.L_22645:
        /*0028*/ 	.byte	0x04, 0x17
        /*002a*/ 	.short	(.L_22647 - .L_22646)
.L_22646:
        /*002c*/ 	.word	0x00000000
        /*0030*/ 	.short	0x0005
        /*0032*/ 	.short	0x0020
        /*0034*/ 	.byte	0x00, 0xf5, 0x21, 0x00


	//----- nvinfo : EIATTR_KPARAM_INFO
	.align		4
.L_22647:
        /*0038*/ 	.byte	0x04, 0x17
        /*003a*/ 	.short	(.L_22649 - .L_22648)
.L_22648:
        /*003c*/ 	.word	0x00000000
        /*0040*/ 	.short	0x0004
        /*0042*/ 	.short	0x0018
        /*0044*/ 	.byte	0x00, 0xf5, 0x21, 0x00


	//----- nvinfo : EIATTR_KPARAM_INFO
	.align		4
.L_22649:
        /*0048*/ 	.byte	0x04, 0x17
        /*004a*/ 	.short	(.L_22651 - .L_22650)
.L_22650:
        /*004c*/ 	.word	0x00000000
        /*0050*/ 	.short	0x0003
        /*0052*/ 	.short	0x0010
        /*0054*/ 	.byte	0x00, 0xf5, 0x21, 0x00


	//----- nvinfo : EIATTR_KPARAM_INFO
	.align		4
.L_22651:
        /*0058*/ 	.byte	0x04, 0x17
        /*005a*/ 	.short	(.L_22653 - .L_22652)
.L_22652:
        /*005c*/ 	.word	0x00000000
        /*0060*/ 	.short	0x0002
        /*0062*/ 	.short	0x0008
        /*0064*/ 	.byte	0x00, 0xf0, 0x11, 0x00


	//----- nvinfo : EIATTR_KPARAM_INFO
	.align		4
.L_22653:
        /*0068*/ 	.byte	0x04, 0x17
        /*006a*/ 	.short	(.L_22655 - .L_22654)
.L_22654:
        /*006c*/ 	.word	0x00000000
        /*0070*/ 	.short	0x0001
        /*0072*/ 	.short	0x0004
        /*0074*/ 	.byte	0x00, 0xf0, 0x11, 0x00


	//----- nvinfo : EIATTR_KPARAM_INFO
	.align		4
.L_22655:
        /*0078*/ 	.byte	0x04, 0x17
        /*007a*/ 	.short	(.L_22657 - .L_22656)
.L_22656:
        /*007c*/ 	.word	0x00000000
        /*0080*/ 	.short	0x0000
        /*0082*/ 	.short	0x0000
        /*0084*/ 	.byte	0x00, 0xf0, 0x11, 0x00


	//----- nvinfo : EIATTR_SPARSE_MMA_MASK
	.align		4
.L_22657:
        /*0088*/ 	.byte	0x03, 0x50
        /*008a*/ 	.short	0x0000


	//----- nvinfo : EIATTR_MAXREG_COUNT
	.align		4
        /*008c*/ 	.byte	0x03, 0x1b
        /*008e*/ 	.short	0x00ff


	//----- nvinfo : EIATTR_NUM_BARRIERS
	.align		4
        /*0090*/ 	.byte	0x02, 0x4c
        /*0092*/ 	.byte	0x01
	.zero		1


	//----- nvinfo : EIATTR_MERCURY_ISA_VERSION
	.align		4
        /*0094*/ 	.byte	0x03, 0x5f
        /*0096*/ 	.short	0x0101


	//----- nvinfo : EIATTR_COOP_GROUP_MASK_REGIDS
	.align		4
        /*0098*/ 	.byte	0x04, 0x29
        /*009a*/ 	.short	(.L_22659 - .L_22658)


	//   ....[0]....
.L_22658:
        /*009c*/ 	.word	0xffffffff


	//   ....[1]....
        /*00a0*/ 	.word	0xffffffff


	//   ....[2]....
        /*00a4*/ 	.word	0xffffffff


	//   ....[3]....
        /*00a8*/ 	.word	0xffffffff


	//   ....[4]....
        /*00ac*/ 	.word	0xffffffff


	//   ....[5]....
        /*00b0*/ 	.word	0xffffffff


	//   ....[6]....
        /*00b4*/ 	.word	0xffffffff


	//   ....[7]....
        /*00b8*/ 	.word	0xffffffff


	//   ....[8]....
        /*00bc*/ 	.word	0xffffffff


	//   ....[9]....
        /*00c0*/ 	.word	0xffffffff


	//   ....[10]....
        /*00c4*/ 	.word	0xffffffff


	//   ....[11]....
        /*00c8*/ 	.word	0xffffffff


	//   ....[12]....
        /*00cc*/ 	.word	0xffffffff


	//   ....[13]....
        /*00d0*/ 	.word	0x05000002


	//   ....[14]....
        /*00d4*/ 	.word	0x05000002


	//   ....[15]....
        /*00d8*/ 	.word	0x05000002


	//   ....[16]....
        /*00dc*/ 	.word	0x05000002


	//   ....[17]....
        /*00e0*/ 	.word	0x05000002


	//   ....[18]....
        /*00e4*/ 	.word	0x05000002


	//   ....[19]....
        /*00e8*/ 	.word	0x05000002


	//   ....[20]....
        /*00ec*/ 	.word	0x05000002


	//   ....[21]....
        /*00f0*/ 	.word	0x05000002


	//   ....[22]....
        /*00f4*/ 	.word	0x05000002


	//   ....[23]....
        /*00f8*/ 	.word	0x05000002


	//   ....[24]....
        /*00fc*/ 	.word	0x05000002


	//----- nvinfo : EIATTR_COOP_GROUP_INSTR_OFFSETS
	.align		4
.L_22659:
        /*0100*/ 	.byte	0x04, 0x28
        /*0102*/ 	.short	(.L_22661 - .L_22660)


	//   ....[0]....
.L_22660:
        /*0104*/ 	.word	0x000012e0


	//   ....[1]....
        /*0108*/ 	.word	0x00001350


	//   ....[2]....
        /*010c*/ 	.word	0x000013b0


	//   ....[3]....
        /*0110*/ 	.word	0x00001410


	//   ....[4]....
        /*0114*/ 	.word	0x00001b20


	//   ....[5]....
        /*0118*/ 	.word	0x00001b90


	//   ....[6]....
        /*011c*/ 	.word	0x00001bf0


	//   ....[7]....
        /*0120*/ 	.word	0x00001c50


	//   ....[8]....
        /*0124*/ 	.word	0x00002350


	//   ....[9]....
        /*0128*/ 	.word	0x000023a0


	//   ....[10]....
        /*012c*/ 	.word	0x000023f0


	//   ....[11]....
        /*0130*/ 	.word	0x00002440


	//   ....[12]....
        /*0134*/ 	.word	0x000024a0


	//   ....[13]....
        /*0138*/ 	.word	0x00002870


	//   ....[14]....
        /*013c*/ 	.word	0x000028f0


	//   ....[15]....
        /*0140*/ 	.word	0x00002970


	//   ....[16]....
        /*0144*/ 	.word	0x000029f0


	//   ....[17]....
        /*0148*/ 	.word	0x00002a70


	//   ....[18]....
        /*014c*/ 	.word	0x00002af0


	//   ....[19]....
        /*0150*/ 	.word	0x00002b70


	//   ....[20]....
        /*0154*/ 	.word	0x00002bf0


	//   ....[21]....
        /*0158*/ 	.word	0x00002c60


	//   ....[22]....
        /*015c*/ 	.word	0x00002ce0


	//   ....[23]....
        /*0160*/ 	.word	0x00002d60


	//   ....[24]....
        /*0164*/ 	.word	0x00002de0


	//----- nvinfo : EIATTR_VRC_CTA_INIT_COUNT
	.align		4
.L_22661:
        /*0168*/ 	.byte	0x02, 0x4a
	.zero		1
	.zero		1


	//----- nvinfo : EIATTR_EXIT_INSTR_OFFSETS
	.align		4
        /*016c*/ 	.byte	0x04, 0x1c
        /*016e*/ 	.short	(.L_22663 - .L_22662)


	//   ....[0]....
.L_22662:
        /*0170*/ 	.word	0x000008e0


	//   ....[1]....
        /*0174*/ 	.word	0x00002700


	//   ....[2]....
        /*0178*/ 	.word	0x00002820


	//----- nvinfo : EIATTR_MAX_THREADS
	.align		4
.L_22663:
        /*017c*/ 	.byte	0x04, 0x05
        /*017e*/ 	.short	(.L_22665 - .L_22664)
.L_22664:
        /*0180*/ 	.word	0x00000100
        /*0184*/ 	.word	0x00000001
        /*0188*/ 	.word	0x00000001


	//----- nvinfo : EIATTR_CRS_STACK_SIZE
	.align		4
.L_22665:
        /*018c*/ 	.byte	0x04, 0x1e
        /*018e*/ 	.short	(.L_22667 - .L_22666)
.L_22666:
        /*0190*/ 	.word	0x00000000


	//----- nvinfo : EIATTR_CBANK_PARAM_SIZE
	.align		4
.L_22667:
        /*0194*/ 	.byte	0x03, 0x19
        /*0196*/ 	.short	0x0030


	//----- nvinfo : EIATTR_PARAM_CBANK
	.align		4
        /*0198*/ 	.byte	0x04, 0x0a
        /*019a*/ 	.short	(.L_22669 - .L_22668)
	.align		4
.L_22668:
        /*019c*/ 	.word	index@(.nv.constant0._Z9cuda_gemmIiLi256ELi1ELi1ELi16ELi4ELi4ELi32ELi1ELi0EEviiiPT_S1_S1_ii)
        /*01a0*/ 	.short	0x0380
        /*01a2*/ 	.short	0x0030


	//----- nvinfo : EIATTR_SW_WAR
	.align		4
.L_22669:
        /*01a4*/ 	.byte	0x04, 0x36
        /*01a6*/ 	.short	(.L_22671 - .L_22670)
.L_22670:
        /*01a8*/ 	.word	0x00000008
.L_22671:


//--------------------- .nv.info._Z9cuda_gemmIiLi256ELi1ELi1ELi16ELi4ELi4ELi32ELi0ELi1EEviiiPT_S1_S1_ii --------------------------
	.section	.nv.info._Z9cuda_gemmIiLi256ELi1ELi1ELi16ELi4ELi4ELi32ELi0ELi1EEviiiPT_S1_S1_ii,"",@"SHT_CUDA_INFO"
	.sectionflags	@""
	.align	4


	//----- nvinfo : EIATTR_CUDA_API_VERSION
	.align		4
        /*0000*/ 	.byte	0x04, 0x37
        /*0002*/ 	.short	(.L_22673 - .L_22672)
.L_22672:
        /*0004*/ 	.word	0x00000082


	//----- nvinfo : EIATTR_KPARAM_INFO
	.align		4
.L_22673:
        /*0008*/ 	.byte	0x04, 0x17
        /*000a*/ 	.short	(.L_22675 - .L_22674)
.L_22674:
        /*000c*/ 	.word	0x00000000
        /*0010*/ 	.short	0x0007
        /*0012*/ 	.short	0x002c
        /*0014*/ 	.byte	0x00, 0xf0, 0x11, 0x00


	//----- nvinfo : EIATTR_KPARAM_INFO
	.align		4
.L_22675:
        /*0018*/ 	.byte	0x04, 0x17
        /*001a*/ 	.short	(.L_22677 - .L_22676)
.L_22676:
        /*001c*/ 	.word	0x00000000
        /*0020*/ 	.short	0x0006
        /*0022*/ 	.short	0x0028
        /*0024*/ 	.byte	0x00, 0xf0, 0x11, 0x00


	//----- nvinfo : EIATTR_KPARAM_INFO
	.align		4
.L_22677:
        /*0028*/ 	.byte	0x04, 0x17
        /*002a*/ 	.short	(.L_22679 - .L_22678)
.L_22678:
        /*002c*/ 	.word	0x00000000
        /*0030*/ 	.short	0x0005
        /*0032*/ 	.short	0x0020
        /*0034*/ 	.byte	0x00, 0xf5, 0x21, 0x00


	//----- nvinfo : EIATTR_KPARAM_INFO
	.align		4
.L_22679:
        /*0038*/ 	.byte	0x04, 0x17
        /*003a*/ 	.short	(.L_22681 - .L_22680)
.L_22680:
        /*003c*/ 	.word	0x00000000
        /*0040*/ 	.short	0x0004
        /*0042*/ 	.short	0x0018
        /*0044*/ 	.byte	0x00, 0xf5, 0x21, 0x00


	//----- nvinfo : EIATTR_KPARAM_INFO
	.align		4
.L_22681:
        /*0048*/ 	.byte	0x04, 0x17
        /*004a*/ 	.short	(.L_22683 - .L_22682)
.L_22682:
        /*004c*/ 	.word	0x00000000
        /*0050*/ 	.short	0x0003
        /*0052*/ 	.short	0x0010
        /*0054*/ 	.byte	0x00, 0xf5, 0x21, 0x00


	//----- nvinfo : EIATTR_KPARAM_INFO
	.align		4
.L_22683:
        /*0058*/ 	.byte	0x04, 0x17
        /*005a*/ 	.short	(.L_22685 - .L_22684)
.L_22684:
        /*005c*/ 	.word	0x00000000
        /*0060*/ 	.short	0x0002
        /*0062*/ 	.short	0x0008
        /*0064*/ 	.byte	0x00, 0xf0, 0x11, 0x00


	//----- nvinfo : EIATTR_KPARAM_INFO
	.align		4
.L_22685:
        /*0068*/ 	.byte	0x04, 0x17
        /*006a*/ 	.short	(.L_22687 - .L_22686)
.L_22686:
        /*006c*/ 	.word	0x00000000
        /*0070*/ 	.short	0x0001
        /*0072*/ 	.short	0x0004
        /*0074*/ 	.byte	0x00, 0xf0, 0x11, 0x00


	//----- nvinfo : EIATTR_KPARAM_INFO
	.align		4
.L_22687:
        /*0078*/ 	.byte	0x04, 0x17
        /*007a*/ 	.short	(.L_22689 - .L_22688)
.L_22688:
        /*007c*/ 	.word	0x00000000
        /*0080*/ 	.short	0x0000
        /*0082*/ 	.short	0x0000
        /*0084*/ 	.byte	0x00, 0xf0, 0x11, 0x00


	//----- nvinfo : EIATTR_SPARSE_MMA_MASK
	.align		4
.L_22689:
        /*0088*/ 	.byte	0x03, 0x50
        /*008a*/ 	.short	0x0000


	//----- nvinfo : EIATTR_MAXREG_COUNT
	.align		4
        /*008c*/ 	.byte	0x03, 0x1b
        /*008e*/ 	.short	0x00ff


	//----- nvinfo : EIATTR_NUM_BARRIERS
	.align		4
        /*0090*/ 	.byte	0x02, 0x4c
        /*0092*/ 	.byte	0x01
	.zero		1


	//----- nvinfo : EIATTR_MERCURY_ISA_VERSION
	.align		4
        /*0094*/ 	.byte	0x03, 0x5f
        /*0096*/ 	.short	0x0101


	//----- nvinfo : EIATTR_COOP_GROUP_MASK_REGIDS
	.align		4
        /*0098*/ 	.byte	0x04, 0x29
        /*009a*/ 	.short	(.L_22691 - .L_22690)


	//   ....[0]....
.L_22690:
        /*009c*/ 	.word	0xffffffff


	//   ....[1]....
        /*00a0*/ 	.word	0xffffffff


	//   ....[2]....
        /*00a4*/ 	.word	0xffffffff


	//   ....[3]....
        /*00a8*/ 	.word	0xffffffff


	//   ....[4]....
        /*00ac*/ 	.word	0x05000015


	//   ....[5]....
        /*00b0*/ 	.word	0x05000015


	//   ....[6]....
        /*00b4*/ 	.word	0x05000015


	//   ....[7]....
        /*00b8*/ 	.word	0x05000015


	//----- nvinfo : EIATTR_COOP_GROUP_INSTR_OFFSETS
	.align		4
.L_22691:
        /*00bc*/ 	.byte	0x04, 0x28
        /*00be*/ 	.short	(.L_22693 - .L_22692)


	//   ....[0]....
.L_22692:
        /*00c0*/ 	.word	0x00000610


	//   ....[1]....
        /*00c4*/ 	.word	0x00000620


	//   ....[2]....
        /*00c8*/ 	.word	0x00000630


	//   ....[3]....
        /*00cc*/ 	.word	0x00000640


	//   ....[4]....
        /*00d0*/ 	.word	0x00000930


	//   ....[5]....
        /*00d4*/ 	.word	0x000009b0


	//   ....[6]....
        /*00d8*/ 	.word	0x00000a10


	//   ....[7]....
        /*00dc*/ 	.word	0x00000a70


	//----- nvinfo : EIATTR_VRC_CTA_INIT_COUNT
	.align		4
.L_22693:
        /*00e0*/ 	.byte	0x02, 0x4a
	.zero		1
	.zero		1


	//----- nvinfo : EIATTR_EXIT_INSTR_OFFSETS
	.align		4
        /*00e4*/ 	.byte	0x04, 0x1c
        /*00e6*/ 	.short	(.L_22695 - .L_22694)


	//   ....[0]....
.L_22694:
        /*00e8*/ 	.word	0x000001c0


	//   ....[1]....
        /*00ec*/ 	.word	0x00000740


	//   ....[2]....
        /*00f0*/ 	.word	0x000008d0


	//----- nvinfo : EIATTR_MAX_THREADS
	.align		4
.L_22695:
        /*00f4*/ 	.byte	0x04, 0x05
        /*00f6*/ 	.short	(.L_22697 - .L_22696)
.L_22696:
        /*00f8*/ 	.word	0x00000100
        /*00fc*/ 	.word	0x00000001
        /*0100*/ 	.word	0x00000001


	//----- nvinfo : EIATTR_CRS_STACK_SIZE
	.align		4
.L_22697:
        /*0104*/ 	.byte	0x04, 0x1e
        /*0106*/ 	.short	(.L_22699 - .L_22698)
.L_22698:
        /*0108*/ 	.word	0x00000000


	//----- nvinfo : EIATTR_CBANK_PARAM_SIZE
	.align		4
.L_22699:
        /*010c*/ 	.byte	0x03, 0x19
        /*010e*/ 	.short	0x0030


	//----- nvinfo : EIATTR_PARAM_CBANK
	.align		4
        /*0110*/ 	.byte	0x04, 0x0a
        /*0112*/ 	.short	(.L_22701 - .L_22700)
	.align		4
.L_22700:
        /*0114*/ 	.word	index@(.nv.constant0._Z9cuda_gemmIiLi256ELi1ELi1ELi16ELi4ELi4ELi32ELi0ELi1EEviiiPT_S1_S1_ii)
        /*0118*/ 	.short	0x0380
        /*011a*/ 	.short	0x0030


	//----- nvinfo : EIATTR_SW_WAR
	.align		4
.L_22701:
        /*011c*/ 	.byte	0x04, 0x36
        /*011e*/ 	.short	(.L_22703 - .L_22702)
.L_22702:
        /*0120*/ 	.word	0x00000008
.L_22703:


//--------------------- .nv.info._Z9cuda_gemmIiLi256ELi1ELi1ELi16ELi4ELi4ELi32ELi0ELi0EEviiiPT_S1_S1_ii --------------------------
	.section	.nv.info._Z9cuda_gemmIiLi256ELi1ELi1ELi16ELi4ELi4ELi32ELi0ELi0EEviiiPT_S1_S1_ii,"",@"SHT_CUDA_INFO"
	.sectionflags	@""
	.align	4


	//----- nvinfo : EIATTR_CUDA_API_VERSION
	.align		4
        /*0000*/ 	.byte	0x04, 0x37
        /*0002*/ 	.short	(.L_22705 - .L_22704)
.L_22704:
        /*0004*/ 	.word	0x00000082


	//----- nvinfo : EIATTR_KPARAM_INFO
	.align		4
.L_22705:
        /*0008*/ 	.byte	0x04, 0x17
        /*000a*/ 	.short	(.L_22707 - .L_22706)
.L_22706:
        /*000c*/ 	.word	0x00000000
        /*0010*/ 	.short	0x0007
        /*0012*/ 	.short	0x002c
        /*0014*/ 	.byte	0x00, 0xf0, 0x11, 0x00


	//----- nvinfo : EIATTR_KPARAM_INFO
	.align		4
.L_22707:
        /*0018*/ 	.byte	0x04, 0x17
        /*001a*/ 	.short	(.L_22709 - .L_22708)
.L_22708:
        /*001c*/ 	.word	0x00000000
        /*0020*/ 	.short	0x0006
        /*0022*/ 	.short	0x0028
        /*0024*/ 	.byte	0x00, 0xf0, 0x11, 0x00


	//----- nvinfo : EIATTR_KPARAM_INFO
	.align		4
.L_22709:
        /*0028*/ 	.byte	0x04, 0x17
        /*002a*/ 	.short	(.L_22711 - .L_22710)
.L_22710:
        /*002c*/ 	.word	0x00000000
        /*0030*/ 	.short	0x0005
        /*0032*/ 	.short	0x0020
        /*0034*/ 	.byte	0x00, 0xf5, 0x21, 0x00


	//----- nvinfo : EIATTR_KPARAM_INFO
	.align		4
.L_22711:
        /*0038*/ 	.byte	0x04, 0x17
        /*003a*/ 	.short	(.L_22713 - .L_22712)
.L_22712:
        /*003c*/ 	.word	0x00000000
        /*0040*/ 	.short	0x0004
        /*0042*/ 	.short	0x0018
        /*0044*/ 	.byte	0x00, 0xf5, 0x21, 0x00


	//----- nvinfo : EIATTR_KPARAM_INFO
	.align		4
.L_22713:
        /*0048*/ 	.byte	0x04, 0x17
        /*004a*/ 	.short	(.L_22715 - .L_22714)
.L_22714:
        /*004c*/ 	.word	0x00000000
        /*0050*/ 	.short	0x0003
        /*0052*/ 	.short	0x0010
        /*0054*/ 	.byte	0x00, 0xf5, 0x21, 0x00


	//----- nvinfo : EIATTR_KPARAM_INFO
	.align		4
.L_22715:
        /*0058*/ 	.byte	0x04, 0x17
        /*005a*/ 	.short	(.L_22717 - .L_22716)
.L_22716:
        /*005c*/ 	.word	0x00000000
        /*0060*/ 	.short	0x0002
        /*0062*/ 	.short	0x0008
        /*0064*/ 	.byte	0x00, 0xf0, 0x11, 0x00


	//----- nvinfo : EIATTR_KPARAM_INFO
	.align		4
.L_22717:
        /*0068*/ 	.byte	0x04, 0x17
        /*006a*/ 	.short	(.L_22719 - .L_22718)
.L_22718:
        /*006c*/ 	.word	0x00000000
        /*0070*/ 	.short	0x0001
        /*0072*/ 	.short	0x0004
        /*0074*/ 	.byte	0x00, 0xf0, 0x11, 0x00


	//----- nvinfo : EIATTR_KPARAM_INFO
	.align		4
.L_22719:
        /*0078*/ 	.byte	0x04, 0x17
        /*007a*/ 	.short	(.L_22721 - .L_22720)
.L_22720:
        /*007c*/ 	.word	0x00000000
        /*0080*/ 	.short	0x0000
        /*0082*/ 	.short	0x0000
        /*0084*/ 	.byte	0x00, 0xf0, 0x11, 0x00


	//----- nvinfo : EIATTR_SPARSE_MMA_MASK
	.align		4
.L_22721:
        /*0088*/ 	.byte	0x03, 0x50
        /*008a*/ 	.short	0x0000


	//----- nvinfo : EIATTR_MAXREG_COUNT
	.align		4
        /*008c*/ 	.byte	0x03, 0x1b
        /*008e*/ 	.short	0x00ff


	//----- nvinfo : EIATTR_NUM_BARRIERS
	.align		4
        /*0090*/ 	.byte	0x02, 0x4c
        /*0092*/ 	.byte	0x01
	.zero		1


	//----- nvinfo : EIATTR_MERCURY_ISA_VERSION
	.align		4
        /*0094*/ 	.byte	0x03, 0x5f
        /*0096*/ 	.short	0x0101


	//----- nvinfo : EIATTR_COOP_GROUP_MASK_REGIDS
	.align		4
        /*0098*/ 	.byte	0x04, 0x29
        /*009a*/ 	.short	(.L_22723 - .L_22722)


	//   ....[0]....
.L_22722:
        /*009c*/ 	.word	0xffffffff


	//   ....[1]....
        /*00a0*/ 	.word	0xffffffff


	//   ....[2]....
        /*00a4*/ 	.word	0xffffffff


	//   ....[3]....
        /*00a8*/ 	.word	0xffffffff


	//   ....[4]....
        /*00ac*/ 	.word	0xffffffff


	//   ....[5]....
        /*00b0*/ 	.word	0xffffffff


	//   ....[6]....
        /*00b4*/ 	.word	0xffffffff


	//   ....[7]....
        /*00b8*/ 	.word	0xffffffff


	//   ....[8]....
        /*00bc*/ 	.word	0xffffffff


	//   ....[9]....
        /*00c0*/ 	.word	0xffffffff


	//   ....[10]....
        /*00c4*/ 	.word	0xffffffff


	//   ....[11]....
        /*00c8*/ 	.word	0xffffffff


	//   ....[12]....
        /*00cc*/ 	.word	0xffffffff


	//   ....[13]....
        /*00d0*/ 	.word	0x05000002


	//   ....[14]....
        /*00d4*/ 	.word	0x05000002


	//   ....[15]....
        /*00d8*/ 	.word	0x05000002


	//   ....[16]....
        /*00dc*/ 	.word	0x05000002


	//   ....[17]....
        /*00e0*/ 	.word	0x05000002


	//   ....[18]....
        /*00e4*/ 	.word	0x05000002


	//   ....[19]....
        /*00e8*/ 	.word	0x05000002


	//   ....[20]....
        /*00ec*/ 	.word	0x05000002


	//   ....[21]....
        /*00f0*/ 	.word	0x05000002


	//   ....[22]....
        /*00f4*/ 	.word	0x05000002


	//   ....[23]....
        /*00f8*/ 	.word	0x05000002


	//   ....[24]....
        /*00fc*/ 	.word	0x05000002


	//----- nvinfo : EIATTR_COOP_GROUP_INSTR_OFFSETS
	.align		4
.L_22723:
        /*0100*/ 	.byte	0x04, 0x28
        /*0102*/ 	.short	(.L_22725 - .L_22724)


	//   ....[0]....
.L_22724:
        /*0104*/ 	.word	0x000012d0


	//   ....[1]....
        /*0108*/ 	.word	0x00001320


	//   ....[2]....
        /*010c*/ 	.word	0x00001370


	//   ....[3]....
        /*0110*/ 	.word	0x000013c0


	//   ....[4]....
        /*0114*/ 	.word	0x00001ab0


	//   ....[5]....
        /*0118*/ 	.word	0x00001b00


	//   ....[6]....
        /*011c*/ 	.word	0x00001b50


	//   ....[7]....
        /*0120*/ 	.word	0x00001ba0


	//   ....[8]....
        /*0124*/ 	.word	0x00002270


	//   ....[9]....
        /*0128*/ 	.word	0x000022c0


	//   ....[10]....
        /*012c*/ 	.word	0x00002310


	//   ....[11]....
        /*0130*/ 	.word	0x00002360


	//   ....[12]....
        /*0134*/ 	.word	0x000023d0


	//   ....[13]....
        /*0138*/ 	.word	0x00002b10


	//   ....[14]....
        /*013c*/ 	.word	0x00002b90


	//   ....[15]....
        /*0140*/ 	.word	0x00002c10


	//   ....[16]....
        /*0144*/ 	.word	0x00002c90


	//   ....[17]....
        /*0148*/ 	.word	0x00002d10


	//   ....[18]....
        /*014c*/ 	.word	0x00002d90


	//   ....[19]....
        /*0150*/ 	.word	0x00002e10


	//   ....[20]....
        /*0154*/ 	.word	0x00002e90


	//   ....[21]....
        /*0158*/ 	.word	0x00002f00


	//   ....[22]....
        /*015c*/ 	.word	0x00002f80


	//   ....[23]....
        /*0160*/ 	.word	0x00003000


	//   ....[24]....
        /*0164*/ 	.word	0x00003080


	//----- nvinfo : EIATTR_VRC_CTA_INIT_COUNT
	.align		4
.L_22725:
        /*0168*/ 	.byte	0x02, 0x4a
	.zero		1
	.zero		1


	//----- nvinfo : EIATTR_EXIT_INSTR_OFFSETS
	.align		4
        /*016c*/ 	.byte	0x04, 0x1c
        /*016e*/ 	.short	(.L_22727 - .L_22726)


	//   ....[0]....
.L_22726:
        /*0170*/ 	.word	0x000008b0


	//   ....[1]....
        /*0174*/ 	.word	0x00002610


	//   ....[2]....
        /*0178*/ 	.word	0x00002ac0


	//----- nvinfo : EIATTR_MAX_THREADS
	.align		4
.L_22727:
        /*017c*/ 	.byte	0x04, 0x05
        /*017e*/ 	.short	(.L_22729 - .L_22728)
.L_22728:
        /*0180*/ 	.word	0x00000100
        /*0184*/ 	.word	0x00000001
        /*0188*/ 	.word	0x00000001


	//----- nvinfo : EIATTR_CRS_STACK_SIZE
	.align		4
.L_22729:
        /*018c*/ 	.byte	0x04, 0x1e
        /*018e*/ 	.short	(.L_22731 - .L_22730)
.L_22730:
        /*0190*/ 	.word	0x00000000


	//----- nvinfo : EIATTR_CBANK_PARAM_SIZE
	.align		4
.L_22731:
        /*0194*/ 	.byte	0x03, 0x19
        /*0196*/ 	.short	0x0030


	//----- nvinfo : EIATTR_PARAM_CBANK
	.align		4
        /*0198*/ 	.byte	0x04, 0x0a
        /*019a*/ 	.short	(.L_22733 - .L_22732)
	.align		4
.L_22732:
        /*019c*/ 	.word	index@(.nv.constant0._Z9cuda_gemmIiLi256ELi1ELi1ELi16ELi4ELi4ELi32ELi0ELi0EEviiiPT_S1_S1_ii)
        /*01a0*/ 	.short	0x0380
        /*01a2*/ 	.short	0x0030


	//----- nvinfo : EIATTR_SW_WAR
	.align		4
.L_22733:
        /*01a4*/ 	.byte	0x04, 0x36
        /*01a6*/ 	.short	(.L_22735 - .L_22734)
.L_22734:
        /*01a8*/ 	.word	0x00000008
.L_22735:


//--------------------- .nv.info._Z9cuda_gemmIiLi256ELi1ELi1ELi16ELi2ELi2ELi32ELi1ELi1EEviiiPT_S1_S1_ii --------------------------
	.section	.nv.info._Z9cuda_gemmIiLi256ELi1ELi1ELi16ELi2ELi2ELi32ELi1ELi1EEviiiPT_S1_S1_ii,"",@"SHT_CUDA_INFO"
	.sectionflags	@""
	.align	4


	//----- nvinfo : EIATTR_CUDA_API_VERSION
	.align		4
        /*0000*/ 	.byte	0x04, 0x37
        /*0002*/ 	.short	(.L_22737 - .L_22736)
.L_22736:
        /*0004*/ 	.word	0x00000082


	//----- nvinfo : EIATTR_KPARAM_INFO
	.align		4
.L_22737:
        /*0008*/ 	.byte	0x04, 0x17
        /*000a*/ 	.short	(.L_22739 - .L_22738)
.L_22738:
        /*000c*/ 	.word	0x00000000
        /*0010*/ 	.short	0x0007
        /*0012*/ 	.short	0x002c
        /*0014*/ 	.byte	0x00, 0xf0, 0x11, 0x00


	//----- nvinfo : EIATTR_KPARAM_INFO
	.align		4
.L_22739:
        /*0018*/ 	.byte	0x04, 0x17
        /*001a*/ 	.short	(.L_22741 - .L_22740)
.L_22740:
        /*001c*/ 	.word	0x00000000
        /*0020*/ 	.short	0x0006
        /*0022*/ 	.short	0x0028
        /*0024*/ 	.byte	0x00, 0xf0, 0x11, 0x00


	//----- nvinfo : EIATTR_KPARAM_INFO
	.align		4
.L_22741:
        /*0028*/ 	.byte	0x04, 0x17
        /*002a*/ 	.short	(.L_22743 - .L_22742)
.L_22742:
        /*002c*/ 	.word	0x00000000
        /*0030*/ 	.short	0x0005
        /*0032*/ 	.short	0x0020
        /*0034*/ 	.byte	0x00, 0xf5, 0x21, 0x00


	//----- nvinfo : EIATTR_KPARAM_INFO
	.align		4
.L_22743:
        /*0038*/ 	.byte	0x04, 0x17
        /*003a*/ 	.short	(.L_22745 - .L_22744)
.L_22744:
        /*003c*/ 	.word	0x00000000
        /*0040*/ 	.short	0x0004
        /*0042*/ 	.short	0x0018
        /*0044*/ 	.byte	0x00, 0xf5, 0x21, 0x00


	//----- nvinfo : EIATTR_KPARAM_INFO
	.align		4
.L_22745:
        /*0048*/ 	.byte	0x04, 0x17
        /*004a*/ 	.short	(.L_22747 - .L_22746)
.L_22746:
        /*004c*/ 	.word	0x00000000
        /*0050*/ 	.short	0x0003
        /*0052*/ 	.short	0x0010
        /*0054*/ 	.byte	0x00, 0xf5, 0x21, 0x00


	//----- nvinfo : EIATTR_KPARAM_INFO
	.align		4
.L_22747:
        /*0058*/ 	.byte	0x04, 0x17
        /*005a*/ 	.short	(.L_22749 - .L_22748)
.L_22748:
        /*005c*/ 	.word	0x00000000
        /*0060*/ 	.short	0x0002
        /*0062*/ 	.short	0x0008
        /*0064*/ 	.byte	0x00, 0xf0, 0x11, 0x00


	//----- nvinfo : EIATTR_KPARAM_INFO
	.align		4
.L_22749:
        /*0068*/ 	.byte	0x04, 0x17
        /*006a*/ 	.short	(.L_22751 - .L_22750)
.L_22750:
        /*006c*/ 	.word	0x00000000
        /*0070*/ 	.short	0x0001
        /*0072*/ 	.short	0x0004
        /*0074*/ 	.byte	0x00, 0xf0, 0x11, 0x00


	//----- nvinfo : EIATTR_KPARAM_INFO
	.align		4
.L_22751:
        /*0078*/ 	.byte	0x04, 0x17
        /*007a*/ 	.short	(.L_22753 - .L_22752)
.L_22752:
        /*007c*/ 	.word	0x00000000
        /*0080*/ 	.short	0x0000
        /*0082*/ 	.short	0x0000
        /*0084*/ 	.byte	0x00, 0xf0, 0x11, 0x00


	//----- nvinfo : EIATTR_SPARSE_MMA_MASK
	.align		4
.L_22753:
        /*0088*/ 	.byte	0x03, 0x50
        /*008a*/ 	.short	0x0000


	//----- nvinfo : EIATTR_MAXREG_COUNT
	.align		4
        /*008c*/ 	.byte	0x03, 0x1b
        /*008e*/ 	.short	0x00ff


	//----- nvinfo : EIATTR_NUM_BARRIERS
	.align		4
        /*0090*/ 	.byte	0x02, 0x4c
        /*0092*/ 	.byte	0x01
	.zero		1


	//----- nvinfo : EIATTR_MERCURY_ISA_VERSION
	.align		4
        /*0094*/ 	.byte	0x03, 0x5f
        /*0096*/ 	.short	0x0101


	//----- nvinfo : EIATTR_COOP_GROUP_MASK_REGIDS
	.align		4
        /*0098*/ 	.byte	0x04, 0x29
        /*009a*/ 	.short	(.L_22755 - .L_22754)


	//   ....[0]....
.L_22754:
        /*009c*/ 	.word	0xffffffff


	//   ....[1]....
        /*00a0*/ 	.word	0xffffffff


	//   ....[2]....
        /*00a4*/ 	.word	0x05000010


	//   ....[3]....
        /*00a8*/ 	.word	0x05000010


	//----- nvinfo : EIATTR_COOP_GROUP_INSTR_OFFSETS
	.align		4
.L_22755:
        /*00ac*/ 	.byte	0x04, 0x28
        /*00ae*/ 	.short	(.L_22757 - .L_22756)


	//   ....[0]....
.L_22756:
        /*00b0*/ 	.word	0x00000570


	//   ....[1]....
        /*00b4*/ 	.word	0x00000580


	//   ....[2]....
        /*00b8*/ 	.word	0x000007c0


	//   ....[3]....
        /*00bc*/ 	.word	0x00000840


	//----- nvinfo : EIATTR_VRC_CTA_INIT_COUNT
	.align		4
.L_22757:
        /*00c0*/ 	.byte	0x02, 0x4a
	.zero		1
	.zero		1


	//----- nvinfo : EIATTR_EXIT_INSTR_OFFSETS
	.align		4
        /*00c4*/ 	.byte	0x04, 0x1c
        /*00c6*/ 	.short	(.L_22759 - .L_22758)


	//   ....[0]....
.L_22758:
        /*00c8*/ 	.word	0x000001d0


	//   ....[1]....
        /*00cc*/ 	.word	0x00000660


	//   ....[2]....
        /*00d0*/ 	.word	0x00000760


	//----- nvinfo : EIATTR_MAX_THREADS
	.align		4
.L_22759:
        /*00d4*/ 	.byte	0x04, 0x05
        /*00d6*/ 	.short	(.L_22761 - .L_22760)
.L_22760:
        /*00d8*/ 	.word	0x00000100
        /*00dc*/ 	.word	0x00000001
        /*00e0*/ 	.word	0x00000001


	//----- nvinfo : EIATTR_CRS_STACK_SIZE
	.align		4
.L_22761:
        /*00e4*/ 	.byte	0x04, 0x1e
        /*00e6*/ 	.short	(.L_22763 - .L_22762)
.L_22762:
        /*00e8*/ 	.word	0x00000000


	//----- nvinfo : EIATTR_CBANK_PARAM_SIZE
	.align		4
.L_22763:
        /*00ec*/ 	.byte	0x03, 0x19
        /*00ee*/ 	.short	0x0030


	//----- nvinfo : EIATTR_PARAM_CBANK
	.align		4
        /*00f0*/ 	.byte	0x04, 0x0a
        /*00f2*/ 	.short	(.L_22765 - .L_22764)
	.align		4
.L_22764:
        /*00f4*/ 	.word	index@(.nv.constant0._Z9cuda_gemmIiLi256ELi1ELi1ELi16ELi2ELi2ELi32ELi1ELi1EEviiiPT_S1_S1_ii)
        /*00f8*/ 	.short	0x0380
        /*00fa*/ 	.short	0x0030


	//----- nvinfo : EIATTR_SW_WAR
	.align		4
.L_22765:
        /*00fc*/ 	.byte	0x04, 0x36
        /*00fe*/ 	.short	(.L_22767 - .L_22766)
.L_22766:
        /*0100*/ 	.word	0x00000008
.L_22767:


//--------------------- .nv.info._Z9cuda_gemmIiLi256ELi1ELi1ELi16ELi2ELi2ELi32ELi1ELi0EEviiiPT_S1_S1_ii --------------------------
	.section	.nv.info._Z9cuda_gemmIiLi256ELi1ELi1ELi16ELi2ELi2ELi32ELi1ELi0EEviiiPT_S1_S1_ii,"",@"SHT_CUDA_INFO"
	.sectionflags	@""
	.align	4


	//----- nvinfo : EIATTR_CUDA_API_VERSION
	.align		4
        /*0000*/ 	.byte	0x04, 0x37
        /*0002*/ 	.short	(.L_22769 - .L_22768)
.L_22768:
        /*0004*/ 	.word	0x00000082


	//----- nvinfo : EIATTR_KPARAM_INFO
	.align		4
.L_22769:
        /*0008*/ 	.byte	0x04, 0x17
        /*000a*/ 	.short	(.L_22771 - .L_22770)
.L_22770:
        /*000c*/ 	.word	0x00000000
        /*0010*/ 	.short	0x0007
        /*0012*/ 	.short	0x002c
        /*0014*/ 	.byte	0x00, 0xf0, 0x11, 0x00


	//----- nvinfo : EIATTR_KPARAM_INFO
	.align		4
.L_22771:
        /*0018*/ 	.byte	0x04, 0x17
        /*001a*/ 	.short	(.L_22773 - .L_22772)
.L_22772:
        /*001c*/ 	.word	0x00000000
        /*0020*/ 	.short	0x0006
        /*0022*/ 	.short	0x0028
        /*0024*/ 	.byte	0x00, 0xf0, 0x11, 0x00


	//----- nvinfo : EIATTR_KPARAM_INFO
	.align		4
.L_22773:
        /*0028*/ 	.byte	0x04, 0x17
        /*002a*/ 	.short	(.L_22775 - .L_22774)
.L_22774:
        /*002c*/ 	.word	0x00000000
        /*0030*/ 	.short	0x0005
        /*0032*/ 	.short	0x0020
        /*0034*/ 	.byte	0x00, 0xf5, 0x21, 0x00


	//----- nvinfo : EIATTR_KPARAM_INFO
	.align		4
.L_22775:
        /*0038*/ 	.byte	0x04, 0x17
        /*003a*/ 	.short	(.L_22777 - .L_22776)
.L_22776:
        /*003c*/ 	.word	0x00000000
        /*0040*/ 	.short	0x0004
        /*0042*/ 	.short	0x0018
        /*0044*/ 	.byte	0x00, 0xf5, 0x21, 0x00


	//----- nvinfo : EIATTR_KPARAM_INFO
	.align		4
.L_22777:
        /*0048*/ 	.byte	0x04, 0x17
        /*004a*/ 	.short	(.L_22779 - .L_22778)
.L_22778:
        /*004c*/ 	.word	0x00000000
        /*0050*/ 	.short	0x0003
        /*0052*/ 	.short	0x0010
        /*0054*/ 	.byte	0x00, 0xf5, 0x21, 0x00


	//----- nvinfo : EIATTR_KPARAM_INFO
	.align		4
.L_22779:
        /*0058*/ 	.byte	0x04, 0x17
        /*005a*/ 	.short	(.L_22781 - .L_22780)
.L_22780:
        /*005c*/ 	.word	0x00000000
        /*0060*/ 	.short	0x0002
        /*0062*/ 	.short	0x0008
        /*0064*/ 	.byte	0x00, 0xf0, 0x11, 0x00


	//----- nvinfo : EIATTR_KPARAM_INFO
	.align		4
.L_22781:
        /*0068*/ 	.byte	0x04, 0x17
        /*006a*/ 	.short	(.L_22783 - .L_22782)
.L_22782:
        /*006c*/ 	.word	0x00000000
        /*0070*/ 	.short	0x0001
        /*0072*/ 	.short	0x0004
        /*0074*/ 	.byte	0x00, 0xf0, 0x11, 0x00


	//----- nvinfo : EIATTR_KPARAM_INFO
	.align		4
.L_22783:
        /*0078*/ 	.byte	0x04, 0x17
        /*007a*/ 	.short	(.L_22785 - .L_22784)
.L_22784:
        /*007c*/ 	.word	0x00000000
        /*0080*/ 	.short	0x0000
        /*0082*/ 	.short	0x0000
        /*0084*/ 	.byte	0x00, 0xf0, 0x11, 0x00


	//----- nvinfo : EIATTR_SPARSE_MMA_MASK
	.align		4
.L_22785:
        /*0088*/ 	.byte	0x03, 0x50
        /*008a*/ 	.short	0x0000


	//----- nvinfo : EIATTR_MAXREG_COUNT
	.align		4
        /*008c*/ 	.byte	0x03, 0x1b
        /*008e*/ 	.short	0x00ff


	//----- nvinfo : EIATTR_NUM_BARRIERS
	.align		4
        /*0090*/ 	.byte	0x02, 0x4c
        /*0092*/ 	.byte	0x01
	.zero		1


	//----- nvinfo : EIATTR_MERCURY_ISA_VERSION
	.align		4
        /*0094*/ 	.byte	0x03, 0x5f
        /*0096*/ 	.short	0x0101


	//----- nvinfo : EIATTR_COOP_GROUP_MASK_REGIDS
	.align		4
        /*0098*/ 	.byte	0x04, 0x29
        /*009a*/ 	.short	(.L_22787 - .L_22786)


	//   ....[0]....
.L_22786:
        /*009c*/ 	.word	0xffffffff


	//   ....[1]....
        /*00a0*/ 	.word	0xffffffff


	//   ....[2]....
        /*00a4*/ 	.word	0xffffffff


	//   ....[3]....
        /*00a8*/ 	.word	0xffffffff


	//   ....[4]....
        /*00ac*/ 	.word	0xffffffff


	//   ....[5]....
        /*00b0*/ 	.word	0xffffffff


	//   ....[6]....
        /*00b4*/ 	.word	0xffffffff


	//   ....[7]....
        /*00b8*/ 	.word	0x05000002


	//   ....[8]....
        /*00bc*/ 	.word	0x05000002


	//   ....[9]....
        /*00c0*/ 	.word	0x05000002


	//   ....[10]....
        /*00c4*/ 	.word	0x05000002


	//   ....[11]....
        /*00c8*/ 	.word	0x05000002


	//   ....[12]....
        /*00cc*/ 	.word	0x05000002


	//----- nvinfo : EIATTR_COOP_GROUP_INSTR_OFFSETS
	.align		4
.L_22787:
        /*00d0*/ 	.byte	0x04, 0x28
        /*00d2*/ 	.short	(.L_22789 - .L_22788)


	//   ....[0]....
.L_22788:
        /*00d4*/ 	.word	0x00001100


	//   ....[1]....
        /*00d8*/ 	.word	0x00001160


	//   ....[2]....
        /*00dc*/ 	.word	0x00001650


	//   ....[3]....
        /*00e0*/ 	.word	0x000016a0


	//   ....[4]....
        /*00e4*/ 	.word	0x00001bd0


	//   ....[5]....
        /*00e8*/ 	.word	0x00001c30


	//   ....[6]....
        /*00ec*/ 	.word	0x00001c90


	//   ....[7]....
        /*00f0*/ 	.word	0x00002050


	//   ....[8]....
        /*00f4*/ 	.word	0x000020d0


	//   ....[9]....
        /*00f8*/ 	.word	0x00002150


	//   ....[10]....
        /*00fc*/ 	.word	0x000021d0


	//   ....[11]....
        /*0100*/ 	.word	0x00002240


	//   ....[12]....
        /*0104*/ 	.word	0x000022c0


	//----- nvinfo : EIATTR_VRC_CTA_INIT_COUNT
	.align		4
.L_22789:
        /*0108*/ 	.byte	0x02, 0x4a
	.zero		1
	.zero		1


	//----- nvinfo : EIATTR_EXIT_INSTR_OFFSETS
	.align		4
        /*010c*/ 	.byte	0x04, 0x1c
        /*010e*/ 	.short	(.L_22791 - .L_22790)


	//   ....[0]....
.L_22790:
        /*0110*/ 	.word	0x000008d0


	//   ....[1]....
        /*0114*/ 	.word	0x00001ee0


	//   ....[2]....
        /*0118*/ 	.word	0x00002000


	//----- nvinfo : EIATTR_MAX_THREADS
	.align		4
.L_22791:
        /*011c*/ 	.byte	0x04, 0x05
        /*011e*/ 	.short	(.L_22793 - .L_22792)
.L_22792:
        /*0120*/ 	.word	0x00000100
        /*0124*/ 	.word	0x00000001
        /*0128*/ 	.word	0x00000001


	//----- nvinfo : EIATTR_CRS_STACK_SIZE
	.align		4
.L_22793:
        /*012c*/ 	.byte	0x04, 0x1e
        /*012e*/ 	.short	(.L_22795 - .L_22794)
.L_22794:
        /*0130*/ 	.word	0x00000000


	//----- nvinfo : EIATTR_CBANK_PARAM_SIZE
	.align		4
.L_22795:
        /*0134*/ 	.byte	0x03, 0x19
        /*0136*/ 	.short	0x0030


	//----- nvinfo : EIATTR_PARAM_CBANK
	.align		4
        /*0138*/ 	.byte	0x04, 0x0a
        /*013a*/ 	.short	(.L_22797 - .L_22796)
	.align		4
.L_22796:
        /*013c*/ 	.word	index@(.nv.constant0._Z9cuda_gemmIiLi256ELi1ELi1ELi16ELi2ELi2ELi32ELi1ELi0EEviiiPT_S1_S1_ii)
        /*0140*/ 	.short	0x0380
        /*0142*/ 	.short	0x0030


	//----- nvinfo : EIATTR_SW_WAR
	.align		4
.L_22797:
        /*0144*/ 	.byte	0x04, 0x36
        /*0146*/ 	.short	(.L_22799 - .L_22798)
.L_22798:
        /*0148*/ 	.word	0x00000008
.L_22799:


//--------------------- .nv.info._Z9cuda_gemmIiLi256ELi1ELi1ELi16ELi2ELi2ELi32ELi0ELi1EEviiiPT_S1_S1_ii --------------------------
	.section	.nv.info._Z9cuda_gemmIiLi256ELi1ELi1ELi16ELi2ELi2ELi32ELi0ELi1EEviiiPT_S1_S1_ii,"",@"SHT_CUDA_INFO"
	.sectionflags	@""
	.align	4


	//----- nvinfo : EIATTR_CUDA_API_VERSION
	.align		4
        /*0000*/ 	.byte	0x04, 0x37
        /*0002*/ 	.short	(.L_22801 - .L_22800)
.L_22800:
        /*0004*/ 	.word	0x00000082


	//----- nvinfo : EIATTR_KPARAM_INFO
	.align		4
.L_22801:
        /*0008*/ 	.byte	0x04, 0x17
        /*000a*/ 	.short	(.L_22803 - .L_22802)
.L_22802:
        /*000c*/ 	.word	0x00000000
        /*0010*/ 	.short	0x0007
        /*0012*/ 	.short	0x002c
        /*0014*/ 	.byte	0x00, 0xf0, 0x11, 0x00


	//----- nvinfo : EIATTR_KPARAM_INFO
	.align		4
.L_22803:
        /*0018*/ 	.byte	0x04, 0x17
        /*001a*/ 	.short	(.L_22805 - .L_22804)
.L_22804:
        /*001c*/ 	.word	0x00000000
        /*0020*/ 	.short	0x0006
        /*0022*/ 	.short	0x0028
        /*0024*/ 	.byte	0x00, 0xf0, 0x11, 0x00


	//----- nvinfo : EIATTR_KPARAM_INFO
	.align		4
.L_22805:
        /*0028*/ 	.byte	0x04, 0x17
        /*002a*/ 	.short	(.L_22807 - .L_22806)
.L_22806:
        /*002c*/ 	.word	0x00000000
        /*0030*/ 	.short	0x0005
        /*0032*/ 	.short	0x0020
        /*0034*/ 	.byte	0x00, 0xf5, 0x21, 0x00


	//----- nvinfo : EIATTR_KPARAM_INFO
	.align		4
.L_22807:
        /*0038*/ 	.byte	0x04, 0x17
        /*003a*/ 	.short	(.L_22809 - .L_22808)
.L_22808:
        /*003c*/ 	.word	0x00000000
        /*0040*/ 	.short	0x0004
        /*0042*/ 	.short	0x0018
        /*0044*/ 	.byte	0x00, 0xf5, 0x21, 0x00


	//----- nvinfo : EIATTR_KPARAM_INFO
	.align		4
.L_22809:
        /*0048*/ 	.byte	0x04, 0x17
        /*004a*/ 	.short	(.L_22811 - .L_22810)
.L_22810:
        /*004c*/ 	.word	0x00000000
        /*0050*/ 	.short	0x0003
        /*0052*/ 	.short	0x0010
        /*0054*/ 	.byte	0x00, 0xf5, 0x21, 0x00


	//----- nvinfo : EIATTR_KPARAM_INFO
	.align		4
.L_22811:
        /*0058*/ 	.byte	0x04, 0x17
        /*005a*/ 	.short	(.L_22813 - .L_22812)
.L_22812:
        /*005c*/ 	.word	0x00000000
        /*0060*/ 	.short	0x0002
        /*0062*/ 	.short	0x0008
        /*0064*/ 	.byte	0x00, 0xf0, 0x11, 0x00


	//----- nvinfo : EIATTR_KPARAM_INFO
	.align		4
.L_22813:
        /*0068*/ 	.byte	0x04, 0x17
        /*006a*/ 	.short	(.L_22815 - .L_22814)
.L_22814:
        /*006c*/ 	.word	0x00000000
        /*0070*/ 	.short	0x0001
        /*0072*/ 	.short	0x0004
        /*0074*/ 	.byte	0x00, 0xf0, 0x11, 0x00


	//----- nvinfo : EIATTR_KPARAM_INFO
	.align		4
.L_22815:
        /*0078*/ 	.byte	0x04, 0x17
        /*007a*/ 	.short	(.L_22817 - .L_22816)
.L_22816:
        /*007c*/ 	.word	0x00000000
        /*0080*/ 	.short	0x0000
        /*0082*/ 	.short	0x0000
        /*0084*/ 	.byte	0x00, 0xf0, 0x11, 0x00


	//----- nvinfo : EIATTR_SPARSE_MMA_MASK
	.align		4
.L_22817:
        /*0088*/ 	.byte	0x03, 0x50
        /*008a*/ 	.short	0x0000


	//----- nvinfo : EIATTR_MAXREG_COUNT
	.align		4
        /*008c*/ 	.byte	0x03, 0x1b
        /*008e*/ 	.short	0x00ff


	//----- nvinfo : EIATTR_NUM_BARRIERS
	.align		4
        /*0090*/ 	.byte	0x02, 0x4c
        /*0092*/ 	.byte	0x01
	.zero		1


	//----- nvinfo : EIATTR_MERCURY_ISA_VERSION
	.align		4
        /*0094*/ 	.byte	0x03, 0x5f
        /*0096*/ 	.short	0x0101


	//----- nvinfo : EIATTR_COOP_GROUP_MASK_REGIDS
	.align		4
        /*0098*/ 	.byte	0x04, 0x29
        /*009a*/ 	.short	(.L_22819 - .L_22818)


	//   ....[0]....
.L_22818:
        /*009c*/ 	.word	0xffffffff


	//   ....[1]....
        /*00a0*/ 	.word	0xffffffff


	//   ....[2]....
        /*00a4*/ 	.word	0x05000010


	//   ....[3]....
        /*00a8*/ 	.word	0x05000010


	//----- nvinfo : EIATTR_COOP_GROUP_INSTR_OFFSETS
	.align		4
.L_22819:
        /*00ac*/ 	.byte	0x04, 0x28
        /*00ae*/ 	.short	(.L_22821 - .L_22820)


	//   ....[0]....
.L_22820:
        /*00b0*/ 	.word	0x000005a0


	//   ....[1]....
        /*00b4*/ 	.word	0x000005b0


	//   ....[2]....
        /*00b8*/ 	.word	0x00000870


	//   ....[3]....
        /*00bc*/ 	.word	0x000008f0


	//----- nvinfo : EIATTR_VRC_CTA_INIT_COUNT
	.align		4
.L_22821:
        /*00c0*/ 	.byte	0x02, 0x4a
	.zero		1
	.zero		1


	//----- nvinfo : EIATTR_EXIT_INSTR_OFFSETS
	.align		4
        /*00c4*/ 	.byte	0x04, 0x1c
        /*00c6*/ 	.short	(.L_22823 - .L_22822)


	//   ....[0]....
.L_22822:
        /*00c8*/ 	.word	0x000001d0


	//   ....[1]....
        /*00cc*/ 	.word	0x00000690


	//   ....[2]....
        /*00d0*/ 	.word	0x00000810


	//----- nvinfo : EIATTR_MAX_THREADS
	.align		4
.L_22823:
        /*00d4*/ 	.byte	0x04, 0x05
        /*00d6*/ 	.short	(.L_22825 - .L_22824)
.L_22824:
        /*00d8*/ 	.word	0x00000100
        /*00dc*/ 	.word	0x00000001
        /*00e0*/ 	.word	0x00000001


	//----- nvinfo : EIATTR_CRS_STACK_SIZE
	.align		4
.L_22825:
        /*00e4*/ 	.byte	0x04, 0x1e
        /*00e6*/ 	.short	(.L_22827 - .L_22826)
.L_22826:
        /*00e8*/ 	.word	0x00000000


	//----- nvinfo : EIATTR_CBANK_PARAM_SIZE
	.align		4
.L_22827:
        /*00ec*/ 	.byte	0x03, 0x19
        /*00ee*/ 	.short	0x0030


	//----- nvinfo : EIATTR_PARAM_CBANK
	.align		4
        /*00f0*/ 	.byte	0x04, 0x0a
        /*00f2*/ 	.short	(.L_22829 - .L_22828)
	.align		4
.L_22828:
        /*00f4*/ 	.word	index@(.nv.constant0._Z9cuda_gemmIiLi256ELi1ELi1ELi16ELi2ELi2ELi32ELi0ELi1EEviiiPT_S1_S1_ii)
        /*00f8*/ 	.short	0x0380
        /*00fa*/ 	.short	0x0030


	//----- nvinfo : EIATTR_SW_WAR
	.align		4
.L_22829:
        /*00fc*/ 	.byte	0x04, 0x36
        /*00fe*/ 	.short	(.L_22831 - .L_22830)
.L_22830:
        /*0100*/ 	.word	0x00000008
.L_22831:


//--------------------- .nv.info._Z9cuda_gemmIiLi256ELi1ELi1ELi16ELi2ELi2ELi32ELi0ELi0EEviiiPT_S1_S1_ii --------------------------
	.section	.nv.info._Z9cuda_gemmIiLi256ELi1ELi1ELi16ELi2ELi2ELi32ELi0ELi0EEviiiPT_S1_S1_ii,"",@"SHT_CUDA_INFO"
	.sectionflags	@""
	.align	4


	//----- nvinfo : EIATTR_CUDA_API_VERSION
	.align		4
        /*0000*/ 	.byte	0x04, 0x37
        /*0002*/ 	.short	(.L_22833 - .L_22832)
.L_22832:
        /*0004*/ 	.word	0x00000082


	//----- nvinfo : EIATTR_KPARAM_INFO
	.align		4
.L_22833:
        /*0008*/ 	.byte	0x04, 0x17
        /*000a*/ 	.short	(.L_22835 - .L_22834)
.L_22834:
        /*000c*/ 	.word	0x00000000
        /*0010*/ 	.short	0x0007
        /*0012*/ 	.short	0x002c
        /*0014*/ 	.byte	0x00, 0xf0, 0x11, 0x00


	//----- nvinfo : EIATTR_KPARAM_INFO
	.align		4
.L_22835:
        /*0018*/ 	.byte	0x04, 0x17
        /*001a*/ 	.short	(.L_22837 - .L_22836)
.L_22836:
        /*001c*/ 	.word	0x00000000
        /*0020*/ 	.short	0x0006
        /*0022*/ 	.short	0x0028
        /*0024*/ 	.byte	0x00, 0xf0, 0x11, 0x00


	//----- nvinfo : EIATTR_KPARAM_INFO
	.align		4
.L_22837:
        /*0028*/ 	.byte	0x04, 0x17
        /*002a*/ 	.short	(.L_22839 - .L_22838)
.L_22838:
        /*002c*/ 	.word	0x00000000
        /*0030*/ 	.short	0x0005
        /*0032*/ 	.short	0x0020
        /*0034*/ 	.byte	0x00, 0xf5, 0x21, 0x00


	//----- nvinfo : EIATTR_KPARAM_INFO
	.align		4
.L_22839:
        /*0038*/ 	.byte	0x04, 0x17
        /*003a*/ 	.short	(.L_22841 - .L_22840)
.L_22840:
        /*003c*/ 	.word	0x00000000
        /*0040*/ 	.short	0x0004
        /*0042*/ 	.short	0x0018
        /*0044*/ 	.byte	0x00, 0xf5, 0x21, 0x00


	//----- nvinfo : EIATTR_KPARAM_INFO
	.align		4
.L_22841:
        /*0048*/ 	.byte	0x04, 0x17
        /*004a*/ 	.short	(.L_22843 - .L_22842)
.L_22842:
        /*004c*/ 	.word	0x00000000
        /*0050*/ 	.short	0x0003
        /*0052*/ 	.short	0x0010
        /*0054*/ 	.byte	0x00, 0xf5, 0x21, 0x00


	//----- nvinfo : EIATTR_KPARAM_INFO
	.align		4
.L_22843:
        /*0058*/ 	.byte	0x04, 0x17
        /*005a*/ 	.short	(.L_22845 - .L_22844)
.L_22844:
        /*005c*/ 	.word	0x00000000
        /*0060*/ 	.short	0x0002
        /*0062*/ 	.short	0x0008
        /*0064*/ 	.byte	0x00, 0xf0, 0x11, 0x00


	//----- nvinfo : EIATTR_KPARAM_INFO
	.align		4
.L_22845:
        /*0068*/ 	.byte	0x04, 0x17
        /*006a*/ 	.short	(.L_22847 - .L_22846)
.L_22846:
        /*006c*/ 	.word	0x00000000
        /*0070*/ 	.short	0x0001
        /*0072*/ 	.short	0x0004
        /*0074*/ 	.byte	0x00, 0xf0, 0x11, 0x00


	//----- nvinfo : EIATTR_KPARAM_INFO
	.align		4
.L_22847:
        /*0078*/ 	.byte	0x04, 0x17
        /*007a*/ 	.short	(.L_22849 - .L_22848)
.L_22848:
        /*007c*/ 	.word	0x00000000
        /*0080*/ 	.short	0x0000
        /*0082*/ 	.short	0x0000
        /*0084*/ 	.byte	0x00, 0xf0, 0x11, 0x00


	//----- nvinfo : EIATTR_SPARSE_MMA_MASK
	.align		4
.L_22849:
        /*0088*/ 	.byte	0x03, 0x50
        /*008a*/ 	.short	0x0000


	//----- nvinfo : EIATTR_MAXREG_COUNT
	.align		4
        /*008c*/ 	.byte	0x03, 0x1b
        /*008e*/ 	.short	0x00ff


	//----- nvinfo : EIATTR_NUM_BARRIERS
	.align		4
        /*0090*/ 	.byte	0x02, 0x4c
        /*0092*/ 	.byte	0x01
	.zero		1


	//----- nvinfo : EIATTR_MERCURY_ISA_VERSION
	.align		4
        /*0094*/ 	.byte	0x03, 0x5f
        /*0096*/ 	.short	0x0101


	//----- nvinfo : EIATTR_COOP_GROUP_MASK_REGIDS
	.align		4
        /*0098*/ 	.byte	0x04, 0x29
        /*009a*/ 	.short	(.L_22851 - .L_22850)


	//   ....[0]....
.L_22850:
        /*009c*/ 	.word	0xffffffff


	//   ....[1]....
        /*00a0*/ 	.word	0xffffffff


	//   ....[2]....
        /*00a4*/ 	.word	0xffffffff


	//   ....[3]....
        /*00a8*/ 	.word	0xffffffff


	//   ....[4]....
        /*00ac*/ 	.word	0xffffffff


	//   ....[5]....
        /*00b0*/ 	.word	0xffffffff


	//   ....[6]....
        /*00b4*/ 	.word	0xffffffff


	//   ....[7]....
        /*00b8*/ 	.word	0x05000008


	//   ....[8]....
        /*00bc*/ 	.word	0x05000008


	//   ....[9]....
        /*00c0*/ 	.word	0x05000008


	//   ....[10]....
        /*00c4*/ 	.word	0x05000008


	//   ....[11]....
        /*00c8*/ 	.word	0x05000008


	//   ....[12]....
        /*00cc*/ 	.word	0x05000008


	//----- nvinfo : EIATTR_COOP_GROUP_INSTR_OFFSETS
	.align		4
.L_22851:
        /*00d0*/ 	.byte	0x04, 0x28
        /*00d2*/ 	.short	(.L_22853 - .L_22852)


	//   ....[0]....
.L_22852:
        /*00d4*/ 	.word	0x00001100


	//   ....[1]....
        /*00d8*/ 	.word	0x00001160


	//   ....[2]....
        /*00dc*/ 	.word	0x00001660


	//   ....[3]....
        /*00e0*/ 	.word	0x000016b0


	//   ....[4]....
        /*00e4*/ 	.word	0x00001be0


	//   ....[5]....
        /*00e8*/ 	.word	0x00001c40


	//   ....[6]....
        /*00ec*/ 	.word	0x00001ca0


	//   ....[7]....
        /*00f0*/ 	.word	0x000023f0


	//   ....[8]....
        /*00f4*/ 	.word	0x00002470


	//   ....[9]....
        /*00f8*/ 	.word	0x000024f0


	//   ....[10]....
        /*00fc*/ 	.word	0x00002570


	//   ....[11]....
        /*0100*/ 	.word	0x000025e0


	//   ....[12]....
        /*0104*/ 	.word	0x00002660


	//----- nvinfo : EIATTR_VRC_CTA_INIT_COUNT
	.align		4
.L_22853:
        /*0108*/ 	.byte	0x02, 0x4a
	.zero		1
	.zero		1


	//----- nvinfo : EIATTR_EXIT_INSTR_OFFSETS
	.align		4
        /*010c*/ 	.byte	0x04, 0x1c
        /*010e*/ 	.short	(.L_22855 - .L_22854)


	//   ....[0]....
.L_22854:
        /*0110*/ 	.word	0x000008a0


	//   ....[1]....
        /*0114*/ 	.word	0x00001ef0


	//   ....[2]....
        /*0118*/ 	.word	0x000023a0


	//----- nvinfo : EIATTR_MAX_THREADS
	.align		4
.L_22855:
        /*011c*/ 	.byte	0x04, 0x05
        /*011e*/ 	.short	(.L_22857 - .L_22856)
.L_22856:
        /*0120*/ 	.word	0x00000100
        /*0124*/ 	.word	0x00000001
        /*0128*/ 	.word	0x00000001


	//----- nvinfo : EIATTR_CRS_STACK_SIZE
	.align		4
.L_22857:
        /*012c*/ 	.byte	0x04, 0x1e
        /*012e*/ 	.short	(.L_22859 - .L_22858)
.L_22858:
        /*0130*/ 	.word	0x00000000


	//----- nvinfo : EIATTR_CBANK_PARAM_SIZE
	.align		4
.L_22859:
        /*0134*/ 	.byte	0x03, 0x19
        /*0136*/ 	.short	0x0030


	//----- nvinfo : EIATTR_PARAM_CBANK
	.align		4
        /*0138*/ 	.byte	0x04, 0x0a
        /*013a*/ 	.short	(.L_22861 - .L_22860)
	.align		4
.L_22860:
        /*013c*/ 	.word	index@(.nv.constant0._Z9cuda_gemmIiLi256ELi1ELi1ELi16ELi2ELi2ELi32ELi0ELi0EEviiiPT_S1_S1_ii)
        /*0140*/ 	.short	0x0380
        /*0142*/ 	.short	0x0030


	//----- nvinfo : EIATTR_SW_WAR
	.align		4
.L_22861:
        /*0144*/ 	.byte	0x04, 0x36
        /*0146*/ 	.short	(.L_22863 - .L_22862)
.L_22862:
        /*0148*/ 	.word	0x00000008
.L_22863:


//--------------------- .nv.callgraph             --------------------------
	.section	.nv.callgraph,"",@"SHT_CUDA_CALLGRAPH"
	.align	4
	.sectionentsize	8
	.align		4
        /*0000*/ 	.word	0x00000000
	.align		4
        /*0004*/ 	.word	0xffffffff
	.align		4
        /*0008*/ 	.word	0x00000000
	.align		4
        /*000c*/ 	.word	0xfffffffe
	.align		4
        /*0010*/ 	.word	0x00000000
	.align		4
        /*0014*/ 	.word	0xfffffffd
	.align		4
        /*0018*/ 	.word	0x00000000
	.align		4
        /*001c*/ 	.word	0xfffffffc


//--------------------- .text._Z9cuda_gemmIiLi256ELi4ELi1ELi1024ELi128ELi128ELi32ELi1ELi1EEviiiPT_S1_S1_ii --------------------------
	.section	.text._Z9cuda_gemmIiLi256ELi4ELi1ELi1024ELi128ELi128ELi32ELi1ELi1EEviiiPT_S1_S1_ii,"ax",@progbits
	.align	128
        .global         _Z9cuda_gemmIiLi256ELi4ELi1ELi1024ELi128ELi128ELi32ELi1ELi1EEviiiPT_S1_S1_ii
        .type           _Z9cuda_gemmIiLi256ELi4ELi1ELi1024ELi128ELi128ELi32ELi1ELi1EEviiiPT_S1_S1_ii,@function
        .size           _Z9cuda_gemmIiLi256ELi4ELi1ELi1024ELi128ELi128ELi32ELi1ELi1EEviiiPT_S1_S1_ii,(.L_x_57951 - _Z9cuda_gemmIiLi256ELi4ELi1ELi1024ELi128ELi128ELi32ELi1ELi1EEviiiPT_S1_S1_ii)
        .other          _Z9cuda_gemmIiLi256ELi4ELi1ELi1024ELi128ELi128ELi32ELi1ELi1EEviiiPT_S1_S1_ii,@"STO_CUDA_ENTRY STV_DEFAULT"
_Z9cuda_gemmIiLi256ELi4ELi1ELi1024ELi128ELi128ELi32ELi1ELi1EEviiiPT_S1_S1_ii:
.text._Z9cuda_gemmIiLi256ELi4ELi1ELi1024ELi128ELi128ELi32ELi1ELi1EEviiiPT_S1_S1_ii:
[----:B------:R-:W-:Y:S08]  /*0000*/  LDC R1, c[0x0][0x37c] ;  /* 0x0000df00ff017b82 */ /* 0x000ff00000000800 */
[----:B------:R-:W0:Y:S01]  /*0010*/  S2UR UR8, SR_CTAID.Y ;  /* 0x00000000000879c3 */ /* 0x000e220000002600 */
[----:B------:R-:W1:Y:S02]  /*0020*/  LDCU UR11, c[0x0][0x374] ;  /* 0x00006e80ff0b77ac */ /* 0x000e640008000800 */
[----:B-1----:R-:W-:-:S04]  /*0030*/  USHF.L.U32 UR4, UR11, 0x2, URZ ;  /* 0x000000020b047899 */ /* 0x002fc800080006ff */
[----:B0-----:R-:W-:-:S06]  /*0040*/  UISETP.GE.U32.AND UP0, UPT, UR8, UR4, UPT ;  /* 0x000000040800728c */ /* 0x001fcc000bf06070 */
[----:B------:R-:W-:-:S13]  /*0050*/  PLOP3.LUT P0, PT, PT, PT, UP0, 0x80, 0x8 ;  /* 0x000000000008781c */ /* 0x000fda0003f0f008 */
[----:B------:R-:W-:Y:S05]  /*0060*/  @P0 EXIT ;  /* 0x000000000000094d */ /* 0x000fea0003800000 */
[----:B------:R-:W0:Y:S01]  /*0070*/  S2R R0, SR_TID.X ;  /* 0x0000000000007919 */ /* 0x000e220000002100 */
[----:B------:R-:W1:Y:S01]  /*0080*/  LDCU UR16, c[0x0][0x360] ;  /* 0x00006c00ff1077ac */ /* 0x000e620008000800 */
[----:B------:R-:W-:Y:S01]  /*0090*/  MOV R3, 0x400 ;  /* 0x0000040000037802 */ /* 0x000fe20000000f00 */
[----:B------:R-:W2:Y:S01]  /*00a0*/  S2R R4, SR_CgaCtaId ;  /* 0x0000000000047919 */ /* 0x000ea20000008800 */
[----:B------:R-:W-:Y:S01]  /*00b0*/  MOV R21, 0x1f0 ;  /* 0x000001f000157802 */ /* 0x000fe20000000f00 */
[----:B------:R-:W3:Y:S01]  /*00c0*/  S2R R12, SR_CTAID.X ;  /* 0x00000000000c7919 */ /* 0x000ee20000002500 */
[----:B-1----:R-:W-:Y:S02]  /*00d0*/  ULOP3.LUT UR4, UR16, 0xffff, URZ, 0xc0, !UPT ;  /* 0x0000ffff10047892 */ /* 0x002fe4000f8ec0ff */
[----:B------:R-:W-:-:S04]  /*00e0*/  USHF.R.U32.HI UR10, URZ, 0x5, UR16 ;  /* 0x00000005ff0a7899 */ /* 0x000fc80008011610 */
[----:B------:R-:W-:Y:S02]  /*00f0*/  IMAD.U32 R11, RZ, RZ, UR4 ;  /* 0x00000004ff0b7e24 */ /* 0x000fe4000f8e00ff */
[C---:B0-----:R-:W-:Y:S01]  /*0100*/  IMAD.SHL.U32 R2, R0.reuse, 0x10, RZ ;  /* 0x0000001000027824 */ /* 0x041fe200078e00ff */
[----:B------:R-:W-:Y:S01]  /*0110*/  SHF.R.U32.HI R13, RZ, 0x3, R0 ;  /* 0x00000003ff0d7819 */ /* 0x000fe20000011600 */
[C---:B------:R-:W-:Y:S01]  /*0120*/  VIADD R5, R0.reuse, UR16 ;  /* 0x0000001000057c36 */ /* 0x040fe20008000000 */
[----:B------:R-:W-:Y:S02]  /*0130*/  LOP3.LUT R17, R0, 0x1f, RZ, 0xc0, !PT ;  /* 0x0000001f00117812 */ /* 0x000fe400078ec0ff */
[----:B------:R-:W-:Y:S02]  /*0140*/  LOP3.LUT R13, R13, 0x7, RZ, 0xc0, !PT ;  /* 0x000000070d0d7812 */ /* 0x000fe400078ec0ff */
[----:B------:R-:W-:Y:S02]  /*0150*/  LOP3.LUT R2, R2, 0x70, RZ, 0xc0, !PT ;  /* 0x0000007002027812 */ /* 0x000fe400078ec0ff */
[----:B--2---:R-:W-:-:S02]  /*0160*/  LEA R4, R4, R3, 0x18 ;  /* 0x0000000304047211 */ /* 0x004fc400078ec0ff */
[----:B------:R-:W-:Y:S01]  /*0170*/  LOP3.LUT R6, R5, 0x3ff, RZ, 0x3c, !PT ;  /* 0x000003ff05067812 */ /* 0x000fe200078e3cff */
[----:B------:R-:W-:Y:S01]  /*0180*/  IMAD R2, R13, 0x80, R2 ;  /* 0x000000800d027824 */ /* 0x000fe200078e0202 */
[----:B------:R-:W-:Y:S01]  /*0190*/  SHF.R.U32.HI R14, RZ, 0x5, R0 ;  /* 0x00000005ff0e7819 */ /* 0x000fe20000011600 */
[----:B------:R-:W-:Y:S01]  /*01a0*/  IMAD R15, R17, 0x204, R4 ;  /* 0x00000204110f7824 */ /* 0x000fe200078e0204 */
[----:B---3--:R-:W-:Y:S01]  /*01b0*/  LEA R17, R12, R17, 0x5 ;  /* 0x000000110c117211 */ /* 0x008fe200078e28ff */
[----:B------:R-:W-:Y:S01]  /*01c0*/  IMAD R16, R13, -0x7f, R2 ;  /* 0xffffff810d107824 */ /* 0x000fe200078e0202 */
[----:B------:R-:W-:-:S07]  /*01d0*/  LOP3.LUT R10, R6, 0xffff, RZ, 0xc0, !PT ;  /* 0x0000ffff060a7812 */ /* 0x000fce00078ec0ff */
[----:B------:R-:W-:Y:S05]  /*01e0*/  CALL.REL.NOINC `($__internal_0_$__cuda_sm20_div_u16) ;  /* 0x0000001800b87944 */ /* 0x000fea0003c00000 */
[----:B------:R-:W0:Y:S01]  /*01f0*/  I2F.U32.RP R9, UR16 ;  /* 0x0000001000097d06 */ /* 0x000e220008209000 */
[C---:B------:R-:W-:Y:S01]  /*0200*/  ISETP.GE.U32.AND P0, PT, R5.reuse, 0x100, PT ;  /* 0x000001000500780c */ /* 0x040fe20003f06070 */
[----:B------:R-:W-:Y:S01]  /*0210*/  VIADD R18, R14, UR10 ;  /* 0x0000000a0e127c36 */ /* 0x000fe20008000000 */
[----:B------:R-:W-:Y:S01]  /*0220*/  VIMNMX.U32 R8, PT, PT, R5, 0x100, !PT ;  /* 0x0000010005087848 */ /* 0x000fe20007fe0000 */
[----:B------:R-:W-:Y:S01]  /*0230*/  ULOP3.LUT UR4, UR10, 0xff, URZ, 0xc0, !UPT ;  /* 0x000000ff0a047892 */ /* 0x000fe2000f8ec0ff */
[----:B------:R-:W-:Y:S01]  /*0240*/  SEL R19, RZ, 0x1, P0 ;  /* 0x00000001ff137807 */ /* 0x000fe20000000000 */
[----:B------:R-:W-:Y:S01]  /*0250*/  IMAD.MOV.U32 R25, RZ, RZ, R4 ;  /* 0x000000ffff197224 */ /* 0x000fe200078e0004 */
[----:B------:R-:W-:Y:S02]  /*0260*/  ISETP.NE.U32.AND P2, PT, RZ, UR16, PT ;  /* 0x00000010ff007c0c */ /* 0x000fe4000bf45070 */
[----:B------:R-:W-:Y:S02]  /*0270*/  IADD3 R8, PT, PT, R8, -R5, -R19 ;  /* 0x8000000508087210 */ /* 0x000fe40007ffe813 */
[C---:B------:R-:W-:Y:S01]  /*0280*/  IADD3 R24, PT, PT, R3.reuse, 0x4080, RZ ;  /* 0x0000408003187810 */ /* 0x040fe20007ffe0ff */
[----:B------:R-:W-:Y:S01]  /*0290*/  VIADD R3, R3, 0x5080 ;  /* 0x0000508003037836 */ /* 0x000fe20000000000 */
[----:B------:R-:W-:Y:S01]  /*02a0*/  MOV R21, 0x440 ;  /* 0x0000044000157802 */ /* 0x000fe20000000f00 */
[----:B0-----:R-:W0:Y:S02]  /*02b0*/  MUFU.RCP R9, R9 ;  /* 0x0000000900097308 */ /* 0x001e240000001000 */
[----:B0-----:R-:W-:-:S06]  /*02c0*/  VIADD R6, R9, 0xffffffe ;  /* 0x0ffffffe09067836 */ /* 0x001fcc0000000000 */
[----:B------:R0:W1:Y:S02]  /*02d0*/  F2I.FTZ.U32.TRUNC.NTZ R7, R6 ;  /* 0x0000000600077305 */ /* 0x000064000021f000 */
[----:B0-----:R-:W-:Y:S01]  /*02e0*/  IMAD.MOV.U32 R6, RZ, RZ, RZ ;  /* 0x000000ffff067224 */ /* 0x001fe200078e00ff */
[----:B-1----:R-:W-:-:S05]  /*02f0*/  IADD3 R11, PT, PT, RZ, -R7, RZ ;  /* 0x80000007ff0b7210 */ /* 0x002fca0007ffe0ff */
[----:B------:R-:W-:-:S04]  /*0300*/  IMAD R11, R11, UR16, RZ ;  /* 0x000000100b0b7c24 */ /* 0x000fc8000f8e02ff */
[----:B------:R-:W-:-:S04]  /*0310*/  IMAD.HI.U32 R7, R7, R11, R6 ;  /* 0x0000000b07077227 */ /* 0x000fc800078e0006 */
[----:B------:R-:W-:Y:S02]  /*0320*/  IMAD.U32 R11, RZ, RZ, UR4 ;  /* 0x00000004ff0b7e24 */ /* 0x000fe4000f8e00ff */
[----:B------:R-:W-:-:S04]  /*0330*/  IMAD.HI.U32 R10, R7, R8, RZ ;  /* 0x00000008070a7227 */ /* 0x000fc800078e00ff */
[----:B------:R-:W-:-:S04]  /*0340*/  IMAD.MOV R5, RZ, RZ, -R10 ;  /* 0x000000ffff057224 */ /* 0x000fc800078e0a0a */
[----:B------:R-:W-:Y:S02]  /*0350*/  IMAD R8, R5, UR16, R8 ;  /* 0x0000001005087c24 */ /* 0x000fe4000f8e0208 */
[----:B------:R-:W0:Y:S03]  /*0360*/  S2R R5, SR_CgaCtaId ;  /* 0x0000000000057919 */ /* 0x000e260000008800 */
[----:B------:R-:W-:-:S13]  /*0370*/  ISETP.GE.U32.AND P0, PT, R8, UR16, PT ;  /* 0x0000001008007c0c */ /* 0x000fda000bf06070 */
[----:B------:R-:W-:Y:S01]  /*0380*/  @P0 IADD3 R8, PT, PT, R8, -UR16, RZ ;  /* 0x8000001008080c10 */ /* 0x000fe2000fffe0ff */
[----:B------:R-:W-:-:S03]  /*0390*/  @P0 VIADD R10, R10, 0x1 ;  /* 0x000000010a0a0836 */ /* 0x000fc60000000000 */
[----:B------:R-:W-:Y:S02]  /*03a0*/  ISETP.GE.U32.AND P1, PT, R8, UR16, PT ;  /* 0x0000001008007c0c */ /* 0x000fe4000bf26070 */
[----:B0-----:R-:W-:-:S11]  /*03b0*/  LEA R24, R5, R24, 0x18 ;  /* 0x0000001805187211 */ /* 0x001fd600078ec0ff */
[----:B------:R-:W-:Y:S01]  /*03c0*/  @P1 VIADD R10, R10, 0x1 ;  /* 0x000000010a0a1836 */ /* 0x000fe20000000000 */
[----:B------:R-:W-:Y:S02]  /*03d0*/  @!P2 LOP3.LUT R10, RZ, UR16, RZ, 0x33, !PT ;  /* 0x00000010ff0aac12 */ /* 0x000fe4000f8e33ff */
[----:B------:R-:W-:Y:S02]  /*03e0*/  LEA R3, R5, R3, 0x18 ;  /* 0x0000000305037211 */ /* 0x000fe400078ec0ff */
[----:B------:R-:W-:Y:S02]  /*03f0*/  LOP3.LUT R5, R18, 0x7f, RZ, 0x3c, !PT ;  /* 0x0000007f12057812 */ /* 0x000fe400078e3cff */
[----:B------:R-:W-:Y:S02]  /*0400*/  IADD3 R19, PT, PT, R19, R10, RZ ;  /* 0x0000000a13137210 */ /* 0x000fe40007ffe0ff */
[----:B------:R-:W-:Y:S02]  /*0410*/  LEA R20, R0, R3, 0x2 ;  /* 0x0000000300147211 */ /* 0x000fe400078e10ff */
[----:B------:R-:W-:-:S07]  /*0420*/  LOP3.LUT R10, R5, 0xff, RZ, 0xc0, !PT ;  /* 0x000000ff050a7812 */ /* 0x000fce00078ec0ff */
[----:B------:R-:W-:Y:S05]  /*0430*/  CALL.REL.NOINC `($__internal_0_$__cuda_sm20_div_u16) ;  /* 0x0000001800247944 */ /* 0x000fea0003c00000 */
[----:B------:R-:W0:Y:S01]  /*0440*/  LDCU.128 UR4, c[0x0][0x390] ;  /* 0x00007200ff0477ac */ /* 0x000e220008000c00 */
[C---:B------:R-:W-:Y:S01]  /*0450*/  VIADD R3, R13.reuse, 0xd ;  /* 0x0000000d0d037836 */ /* 0x040fe20000000000 */
[C---:B------:R-:W-:Y:S01]  /*0460*/  IADD3 R7, PT, PT, R13.reuse, -0x1, RZ ;  /* 0xffffffff0d077810 */ /* 0x040fe20007ffe0ff */
[----:B------:R-:W-:Y:S01]  /*0470*/  VIADD R5, R13, 0xe ;  /* 0x0000000e0d057836 */ /* 0x000fe20000000000 */
[----:B------:R-:W-:Y:S01]  /*0480*/  LOP3.LUT R26, R4, 0x3, RZ, 0xc0, !PT ;  /* 0x00000003041a7812 */ /* 0x000fe200078ec0ff */
[----:B------:R-:W-:Y:S01]  /*0490*/  VIADD R22, R18, UR10 ;  /* 0x0000000a12167c36 */ /* 0x000fe20008000000 */
[C---:B------:R-:W-:Y:S01]  /*04a0*/  LOP3.LUT R21, R2.reuse, 0xf, R3, 0xf8, !PT ;  /* 0x0000000f02157812 */ /* 0x040fe200078ef803 */
[----:B------:R-:W1:Y:S01]  /*04b0*/  LDCU.64 UR18, c[0x0][0x358] ;  /* 0x00006b00ff1277ac */ /* 0x000e620008000a00 */
[----:B------:R-:W-:Y:S01]  /*04c0*/  LOP3.LUT R23, R2, 0xf, R5, 0xf8, !PT ;  /* 0x0000000f02177812 */ /* 0x000fe200078ef805 */
[----:B------:R-:W-:Y:S01]  /*04d0*/  IMAD R5, R22, 0x80, R17 ;  /* 0x0000008016057824 */ /* 0x000fe200078e0211 */
[----:B------:R-:W-:Y:S01]  /*04e0*/  LOP3.LUT R7, R2, 0xf, R7, 0xf8, !PT ;  /* 0x0000000f02077812 */ /* 0x000fe200078ef807 */
[----:B------:R-:W-:Y:S01]  /*04f0*/  IMAD R21, R21, 0x4, R24 ;  /* 0x0000000415157824 */ /* 0x000fe200078e0218 */
[----:B------:R-:W-:-:S02]  /*0500*/  LEA R23, R23, R24, 0x2 ;  /* 0x0000001817177211 */ /* 0x000fc400078e10ff */
[----:B------:R-:W-:Y:S01]  /*0510*/  LOP3.LUT R25, R25, 0x3, RZ, 0xc0, !PT ;  /* 0x0000000319197812 */ /* 0x000fe200078ec0ff */
[----:B------:R-:W-:Y:S01]  /*0520*/  IMAD R24, R7, 0x4, R24 ;  /* 0x0000000407187824 */ /* 0x000fe200078e0218 */
[----:B0-----:R-:W-:Y:S01]  /*0530*/  MOV R2, UR6 ;  /* 0x0000000600027c02 */ /* 0x001fe20008000f00 */
[----:B------:R-:W-:Y:S01]  /*0540*/  IMAD.U32 R3, RZ, RZ, UR7 ;  /* 0x00000007ff037e24 */ /* 0x000fe2000f8e00ff */
[----:B------:R-:W-:Y:S02]  /*0550*/  UIMAD.WIDE.U32 UR12, UR16, 0x4, UR4 ;  /* 0x00000004100c78a5 */ /* 0x000fe4000f8e0004 */
[----:B------:R-:W-:Y:S01]  /*0560*/  UIMAD.WIDE.U32 UR14, UR16, 0x8, UR4 ;  /* 0x00000008100e78a5 */ /* 0x000fe2000f8e0004 */
[----:B------:R-:W-:Y:S01]  /*0570*/  IMAD.WIDE.U32 R2, R5, 0x4, R2 ;  /* 0x0000000405027825 */ /* 0x000fe200078e0002 */
[----:B------:R-:W-:-:S12]  /*0580*/  UIMAD.WIDE.U32 UR4, UR16, 0xc, UR4 ;  /* 0x0000000c100478a5 */ /* 0x000fd8000f8e0004 */
.L_x_20:
[----:B------:R-:W-:Y:S01]  /*0590*/  ISETP.NE.AND P0, PT, R25, 0x2, PT ;  /* 0x000000021900780c */ /* 0x000fe20003f05270 */
[----:B------:R-:W-:Y:S01]  /*05a0*/  VIADD R27, R0, UR16 ;  /* 0x00000010001b7c36 */ /* 0x000fe20008000000 */
[----:B------:R-:W-:Y:S01]  /*05b0*/  USHF.L.U32 UR17, UR8, 0xa, URZ ;  /* 0x0000000a08117899 */ /* 0x000fe200080006ff */
[----:B0-----:R-:W0:Y:S01]  /*05c0*/  S2UR UR7, SR_CgaCtaId ;  /* 0x00000000000779c3 */ /* 0x001e220000008800 */
[----:B------:R-:W-:Y:S01]  /*05d0*/  USHF.L.U32 UR6, UR11, 0x2, URZ ;  /* 0x000000020b067899 */ /* 0x000fe200080006ff */
[----:B------:R-:W-:Y:S01]  /*05e0*/  BSSY.RECONVERGENT B0, `(.L_x_0) ;  /* 0x0000022000007945 */ /* 0x000fe20003800200 */
[----:B------:R-:W-:Y:S01]  /*05f0*/  UIADD3 UR8, UPT, UPT, UR11, UR8, URZ ;  /* 0x000000080b087290 */ /* 0x000fe2000fffe0ff */
[----:B------:R-:W-:Y:S01]  /*0600*/  IADD3 R28, PT, PT, R27, UR16, RZ ;  /* 0x000000101b1c7c10 */ /* 0x000fe2000fffe0ff */
[----:B------:R-:W-:Y:S01]  /*0610*/  USHF.L.U32 UR21, UR16, 0x2, URZ ;  /* 0x0000000210157899 */ /* 0x000fe200080006ff */
[----:B------:R-:W-:Y:S01]  /*0620*/  IMAD.MOV.U32 R29, RZ, RZ, R0 ;  /* 0x000000ffff1d7224 */ /* 0x000fe200078e0000 */
[----:B------:R-:W-:Y:S01]  /*0630*/  UMOV UR20, 0x400 ;  /* 0x0000040000147882 */ /* 0x000fe20000000000 */
[----:B------:R-:W-:Y:S01]  /*0640*/  UISETP.GE.U32.AND UP0, UPT, UR8, UR6, UPT ;  /* 0x000000060800728c */ /* 0x000fe2000bf06070 */
[----:B------:R-:W-:Y:S01]  /*0650*/  VIADD R32, R28, UR16 ;  /* 0x000000101c207c36 */ /* 0x000fe20008000000 */
[----:B-12---:R-:W-:Y:S09]  /*0660*/  @!P0 BRA `(.L_x_1) ;  /* 0x0000000000648947 */ /* 0x006ff20003800000 */
[----:B------:R-:W2:Y:S01]  /*0670*/  LDC.64 R4, c[0x0][0x390] ;  /* 0x0000e400ff047b82 */ /* 0x000ea20000000a00 */
[----:B------:R-:W-:-:S05]  /*0680*/  IADD3 R7, PT, PT, R0, UR17, RZ ;  /* 0x0000001100077c10 */ /* 0x000fca000fffe0ff */
[----:B--2---:R-:W-:-:S05]  /*0690*/  IMAD.WIDE R4, R7, 0x4, R4 ;  /* 0x0000000407047825 */ /* 0x004fca00078e0204 */
[----:B-1----:R-:W2:Y:S01]  /*06a0*/  LDG.E R6, desc[UR18][R4.64] ;  /* 0x0000001204067981 */ /* 0x002ea2000c1e1900 */
[----:B------:R-:W1:Y:S01]  /*06b0*/  S2UR UR9, SR_CgaCtaId ;  /* 0x00000000000979c3 */ /* 0x000e620000008800 */
[----:B------:R-:W-:Y:S01]  /*06c0*/  UMOV UR6, 0x400 ;  /* 0x0000040000067882 */ /* 0x000fe20000000000 */
[----:B------:R-:W-:Y:S01]  /*06d0*/  ISETP.NE.AND P0, PT, R25, 0x3, PT ;  /* 0x000000031900780c */ /* 0x000fe20003f05270 */
[----:B------:R-:W-:Y:S01]  /*06e0*/  UIADD3 UR6, UPT, UPT, UR6, 0x4080, URZ ;  /* 0x0000408006067890 */ /* 0x000fe2000fffe0ff */
[----:B------:R-:W-:-:S03]  /*06f0*/  IMAD.MOV.U32 R29, RZ, RZ, R27 ;  /* 0x000000ffff1d7224 */ /* 0x000fc600078e001b */
[----:B-1----:R-:W-:-:S06]  /*0700*/  ULEA UR6, UR9, UR6, 0x18 ;  /* 0x0000000609067291 */ /* 0x002fcc000f8ec0ff */
[----:B------:R-:W-:-:S05]  /*0710*/  LEA R9, R0, UR6, 0x2 ;  /* 0x0000000600097c11 */ /* 0x000fca000f8e10ff */
[----:B--2---:R2:W-:Y:S01]  /*0720*/  STS [R9], R6 ;  /* 0x0000000609007388 */ /* 0x0045e20000000800 */
[----:B------:R-:W-:Y:S05]  /*0730*/  @!P0 BRA `(.L_x_1) ;  /* 0x0000000000308947 */ /* 0x000fea0003800000 */
[----:B------:R-:W-:Y:S02]  /*0740*/  ISETP.NE.AND P0, PT, R25, RZ, PT ;  /* 0x000000ff1900720c */ /* 0x000fe40003f05270 */
[----:B--2---:R-:W-:-:S05]  /*0750*/  IADD3 R6, P1, PT, R4, UR21, RZ ;  /* 0x0000001504067c10 */ /* 0x004fca000ff3e0ff */
[----:B------:R-:W-:-:S06]  /*0760*/  IMAD.X R7, RZ, RZ, R5, P1 ;  /* 0x000000ffff077224 */ /* 0x000fcc00008e0605 */
[----:B------:R-:W-:Y:S02]  /*0770*/  @P0 IADD3 R4, P1, PT, R6, UR21, RZ ;  /* 0x0000001506040c10 */ /* 0x000fe4000ff3e0ff */
[----:B------:R-:W2:Y:S02]  /*0780*/  LDG.E R6, desc[UR18][R6.64] ;  /* 0x0000001206067981 */ /* 0x000ea4000c1e1900 */
[----:B------:R-:W-:-:S05]  /*0790*/  @P0 IADD3.X R5, PT, PT, RZ, R7, RZ, P1, !PT ;  /* 0x00000007ff050210 */ /* 0x000fca0000ffe4ff */
[----:B------:R-:W3:Y:S01]  /*07a0*/  @P0 LDG.E R4, desc[UR18][R4.64] ;  /* 0x0000001204040981 */ /* 0x000ee2000c1e1900 */
[----:B------:R-:W-:Y:S02]  /*07b0*/  VIADD R11, R9, UR21 ;  /* 0x00000015090b7c36 */ /* 0x000fe40008000000 */
[----:B------:R-:W-:Y:S01]  /*07c0*/  IMAD.MOV.U32 R29, RZ, RZ, R28 ;  /* 0x000000ffff1d7224 */ /* 0x000fe200078e001c */
[----:B------:R-:W-:Y:S01]  /*07d0*/  @P0 MOV R29, R32 ;  /* 0x00000020001d0202 */ /* 0x000fe20000000f00 */
[----:B--2---:R4:W-:Y:S04]  /*07e0*/  STS [R9+UR21], R6 ;  /* 0x0000000609007988 */ /* 0x0049e80008000815 */
[----:B---3--:R4:W-:Y:S02]  /*07f0*/  @P0 STS [R11+UR21], R4 ;  /* 0x000000040b000988 */ /* 0x0089e40008000815 */
.L_x_1:
[----:B01----:R-:W-:Y:S05]  /*0800*/  BSYNC.RECONVERGENT B0 ;  /* 0x0000000000007941 */ /* 0x003fea0003800200 */
.L_x_0:
[----:B------:R-:W-:Y:S01]  /*0810*/  UIADD3 UR6, UPT, UPT, UR20, 0x4080, URZ ;  /* 0x0000408014067890 */ /* 0x000fe2000fffe0ff */
[----:B------:R-:W-:Y:S01]  /*0820*/  BSSY.RECONVERGENT B0, `(.L_x_2) ;  /* 0x000001f000007945 */ /* 0x000fe20003800200 */
[----:B------:R-:W-:Y:S02]  /*0830*/  VIADD R31, R29, UR17 ;  /* 0x000000111d1f7c36 */ /* 0x000fe40008000000 */
[----:B------:R-:W-:-:S06]  /*0840*/  ULEA UR6, UR7, UR6, 0x18 ;  /* 0x0000000607067291 */ /* 0x000fcc000f8ec0ff */
[----:B------:R-:W-:-:S07]  /*0850*/  LEA R30, R29, UR6, 0x2 ;  /* 0x000000061d1e7c11 */ /* 0x000fce000f8e10ff */
.L_x_3:
[----:B--2-4-:R-:W0:Y:S01]  /*0860*/  LDC.64 R6, c[0x0][0x390] ;  /* 0x0000e400ff067b82 */ /* 0x014e220000000a00 */
[----:B------:R-:W-:Y:S01]  /*0870*/  MOV R11, UR13 ;  /* 0x0000000d000b7c02 */ /* 0x000fe20008000f00 */
[----:B------:R-:W-:Y:S01]  /*0880*/  IMAD.U32 R10, RZ, RZ, UR12 ;  /* 0x0000000cff0a7e24 */ /* 0x000fe2000f8e00ff */
[----:B-1----:R-:W-:Y:S01]  /*0890*/  MOV R4, UR4 ;  /* 0x0000000400047c02 */ /* 0x002fe20008000f00 */
[----:B------:R-:W-:Y:S02]  /*08a0*/  IMAD.U32 R8, RZ, RZ, UR14 ;  /* 0x0000000eff087e24 */ /* 0x000fe4000f8e00ff */
[----:B------:R-:W-:Y:S02]  /*08b0*/  IMAD.U32 R9, RZ, RZ, UR15 ;  /* 0x0000000fff097e24 */ /* 0x000fe4000f8e00ff */
[----:B------:R-:W-:Y:S02]  /*08c0*/  IMAD.U32 R5, RZ, RZ, UR5 ;  /* 0x00000005ff057e24 */ /* 0x000fe4000f8e00ff */
[----:B------:R-:W-:-:S04]  /*08d0*/  IMAD.WIDE R10, R31, 0x4, R10 ;  /* 0x000000041f0a7825 */ /* 0x000fc800078e020a */
[C---:B------:R-:W-:Y:S02]  /*08e0*/  IMAD.WIDE R8, R31.reuse, 0x4, R8 ;  /* 0x000000041f087825 */ /* 0x040fe400078e0208 */
[----:B------:R-:W2:Y:S02]  /*08f0*/  LDG.E R11, desc[UR18][R10.64] ;  /* 0x000000120a0b7981 */ /* 0x000ea4000c1e1900 */
[C---:B------:R-:W-:Y:S02]  /*0900*/  IMAD.WIDE R4, R31.reuse, 0x4, R4 ;  /* 0x000000041f047825 */ /* 0x040fe400078e0204 */
[----:B------:R-:W3:Y:S02]  /*0910*/  LDG.E R8, desc[UR18][R8.64] ;  /* 0x0000001208087981 */ /* 0x000ee4000c1e1900 */
[----:B0-----:R-:W-:Y:S02]  /*0920*/  IMAD.WIDE R6, R31, 0x4, R6 ;  /* 0x000000041f067825 */ /* 0x001fe400078e0206 */
[----:B------:R-:W4:Y:S04]  /*0930*/  LDG.E R4, desc[UR18][R4.64] ;  /* 0x0000001204047981 */ /* 0x000f28000c1e1900 */
[----:B------:R-:W5:Y:S01]  /*0940*/  LDG.E R7, desc[UR18][R6.64] ;  /* 0x0000001206077981 */ /* 0x000f62000c1e1900 */
[----:B------:R-:W0:Y:S01]  /*0950*/  LDC R37, c[0x0][0x360] ;  /* 0x0000d800ff257b82 */ /* 0x000e220000000800 */
[----:B------:R-:W-:-:S04]  /*0960*/  IADD3 R29, PT, PT, R29, UR21, RZ ;  /* 0x000000151d1d7c10 */ /* 0x000fc8000fffe0ff */
[----:B------:R-:W-:Y:S01]  /*0970*/  ISETP.GE.U32.AND P0, PT, R29, 0x400, PT ;  /* 0x000004001d00780c */ /* 0x000fe20003f06070 */
[C-C-:B0-----:R-:W-:Y:S02]  /*0980*/  IMAD R33, R37.reuse, 0x8, R30.reuse ;  /* 0x0000000825217824 */ /* 0x141fe400078e021e */
[--C-:B------:R-:W-:Y:S02]  /*0990*/  IMAD R35, R37, 0xc, R30.reuse ;  /* 0x0000000c25237824 */ /* 0x100fe400078e021e */
[----:B------:R-:W-:Y:S01]  /*09a0*/  VIADD R31, R31, UR21 ;  /* 0x000000151f1f7c36 */ /* 0x000fe20008000000 */
[----:B-----5:R-:W-:Y:S04]  /*09b0*/  STS [R30], R7 ;  /* 0x000000071e007388 */ /* 0x020fe80000000800 */
[----:B--2---:R0:W-:Y:S04]  /*09c0*/  STS [R30+UR21], R11 ;  /* 0x0000000b1e007988 */ /* 0x0041e80008000815 */
[----:B---3--:R1:W-:Y:S04]  /*09d0*/  STS [R33], R8 ;  /* 0x0000000821007388 */ /* 0x0083e80000000800 */
[----:B----4-:R1:W-:Y:S01]  /*09e0*/  STS [R35], R4 ;  /* 0x0000000423007388 */ /* 0x0103e20000000800 */
[----:B0-----:R-:W-:Y:S01]  /*09f0*/  IMAD R30, R37, 0x10, R30 ;  /* 0x00000010251e7824 */ /* 0x001fe200078e021e */
[----:B------:R-:W-:Y:S06]  /*0a00*/  @!P0 BRA `(.L_x_3) ;  /* 0xfffffffc00948947 */ /* 0x000fec000383ffff */
[----:B------:R-:W-:Y:S05]  /*0a10*/  BSYNC.RECONVERGENT B0 ;  /* 0x0000000000007941 */ /* 0x000fea0003800200 */
.L_x_2:
[C---:B------:R-:W-:Y:S01]  /*0a20*/  LOP3.LUT R5, R19.reuse, 0x3, RZ, 0xc0, !PT ;  /* 0x0000000313057812 */ /* 0x040fe200078ec0ff */
[----:B------:R-:W-:Y:S01]  /*0a30*/  BSSY.RECONVERGENT B0, `(.L_x_4) ;  /* 0x0000010000007945 */ /* 0x000fe20003800200 */
[----:B------:R-:W-:Y:S02]  /*0a40*/  ISETP.GE.U32.AND P1, PT, R19, 0x3, PT ;  /* 0x000000031300780c */ /* 0x000fe40003f26070 */
[----:B------:R-:W-:Y:S02]  /*0a50*/  ISETP.NE.AND P0, PT, R5, 0x3, PT ;  /* 0x000000030500780c */ /* 0x000fe40003f05270 */
[----:B------:R-:W-:Y:S02]  /*0a60*/  ISETP.NE.AND P2, PT, R26, 0x2, PT ;  /* 0x000000021a00780c */ /* 0x000fe40003f45270 */
[----:B-1----:R-:W-:-:S09]  /*0a70*/  MOV R4, R0 ;  /* 0x0000000000047202 */ /* 0x002fd20000000f00 */
[----:B------:R-:W-:Y:S05]  /*0a80*/  @!P0 BRA `(.L_x_5) ;  /* 0x0000000000288947 */ /* 0x000fea0003800000 */
[----:B------:R0:W-:Y:S01]  /*0a90*/  STS [R20], RZ ;  /* 0x000000ff14007388 */ /* 0x0001e20000000800 */
[----:B------:R-:W-:Y:S01]  /*0aa0*/  ISETP.NE.AND P0, PT, R5, RZ, PT ;  /* 0x000000ff0500720c */ /* 0x000fe20003f05270 */
[----:B------:R-:W-:-:S12]  /*0ab0*/  IMAD.MOV.U32 R4, RZ, RZ, R27 ;  /* 0x000000ffff047224 */ /* 0x000fd800078e001b */
[----:B0-----:R-:W-:Y:S05]  /*0ac0*/  @!P0 BRA `(.L_x_5) ;  /* 0x0000000000188947 */ /* 0x001fea0003800000 */
[----:B------:R-:W-:Y:S01]  /*0ad0*/  ISETP.NE.AND P0, PT, R5, 0x1, PT ;  /* 0x000000010500780c */ /* 0x000fe20003f05270 */
[----:B------:R-:W-:Y:S01]  /*0ae0*/  VIADD R5, R20, UR21 ;  /* 0x0000001514057c36 */ /* 0x000fe20008000000 */
[----:B------:R0:W-:Y:S01]  /*0af0*/  STS [R20+UR21], RZ ;  /* 0x000000ff14007988 */ /* 0x0001e20008000815 */
[----:B------:R-:W-:-:S10]  /*0b00*/  MOV R4, R28 ;  /* 0x0000001c00047202 */ /* 0x000fd40000000f00 */
[----:B------:R0:W-:Y:S01]  /*0b10*/  @P0 STS [R5+UR21], RZ ;  /* 0x000000ff05000988 */ /* 0x0001e20008000815 */
[----:B------:R-:W-:-:S07]  /*0b20*/  @P0 IMAD.MOV.U32 R4, RZ, RZ, R32 ;  /* 0x000000ffff040224 */ /* 0x000fce00078e0020 */
.L_x_5:
[----:B------:R-:W-:Y:S05]  /*0b30*/  BSYNC.RECONVERGENT B0 ;  /* 0x0000000000007941 */ /* 0x000fea0003800200 */
.L_x_4:
[----:B------:R-:W-:Y:S04]  /*0b40*/  BSSY.RECONVERGENT B0, `(.L_x_6) ;  /* 0x0000010000007945 */ /* 0x000fe80003800200 */
[----:B------:R-:W-:Y:S05]  /*0b50*/  @!P1 BRA `(.L_x_7) ;  /* 0x0000000000389947 */ /* 0x000fea0003800000 */
[----:B------:R-:W-:Y:S01]  /*0b60*/  UIADD3 UR6, UPT, UPT, UR20, 0x5080, URZ ;  /* 0x0000508014067890 */ /* 0x000fe2000fffe0ff */
[----:B------:R-:W-:-:S05]  /*0b70*/  IMAD.U32 R6, RZ, RZ, UR7 ;  /* 0x00000007ff067e24 */ /* 0x000fca000f8e00ff */
[----:B------:R-:W-:-:S04]  /*0b80*/  MOV R9, UR6 ;  /* 0x0000000600097c02 */ /* 0x000fc80008000f00 */
[----:B------:R-:W-:-:S07]  /*0b90*/  LEA R9, R6, R9, 0x18 ;  /* 0x0000000906097211 */ /* 0x000fce00078ec0ff */
.L_x_8:
[C---:B01----:R-:W-:Y:S02]  /*0ba0*/  IMAD R5, R4.reuse, 0x4, R9 ;  /* 0x0000000404057824 */ /* 0x043fe400078e0209 */
[----:B------:R-:W-:Y:S02]  /*0bb0*/  VIADD R4, R4, UR21 ;  /* 0x0000001504047c36 */ /* 0x000fe40008000000 */
[----:B------:R-:W-:Y:S01]  /*0bc0*/  VIADD R6, R5, UR21 ;  /* 0x0000001505067c36 */ /* 0x000fe20008000000 */
[----:B------:R1:W-:Y:S02]  /*0bd0*/  STS [R5], RZ ;  /* 0x000000ff05007388 */ /* 0x0003e40000000800 */
[----:B------:R-:W-:Y:S02]  /*0be0*/  ISETP.GE.U32.AND P0, PT, R4, 0x100, PT ;  /* 0x000001000400780c */ /* 0x000fe40003f06070 */
[----:B------:R-:W-:Y:S01]  /*0bf0*/  IADD3 R7, PT, PT, R6, UR21, RZ ;  /* 0x0000001506077c10 */ /* 0x000fe2000fffe0ff */
[----:B------:R1:W-:Y:S04]  /*0c00*/  STS [R5+UR21], RZ ;  /* 0x000000ff05007988 */ /* 0x0003e80008000815 */
[----:B------:R1:W-:Y:S04]  /*0c10*/  STS [R6+UR21], RZ ;  /* 0x000000ff06007988 */ /* 0x0003e80008000815 */
[----:B------:R1:W-:Y:S02]  /*0c20*/  STS [R7+UR21], RZ ;  /* 0x000000ff07007988 */ /* 0x0003e40008000815 */
[----:B------:R-:W-:Y:S05]  /*0c30*/  @!P0 BRA `(.L_x_8) ;  /* 0xfffffffc00d88947 */ /* 0x000fea000383ffff */
.L_x_7:
[----:B------:R-:W-:Y:S05]  /*0c40*/  BSYNC.RECONVERGENT B0 ;  /* 0x0000000000007941 */ /* 0x000fea0003800200 */
.L_x_6:
[----:B------:R-:W-:Y:S01]  /*0c50*/  BSSY.RECONVERGENT B0, `(.L_x_9) ;  /* 0x0000018000007945 */ /* 0x000fe20003800200 */
[----:B------:R-:W-:-:S03]  /*0c60*/  IMAD.MOV.U32 R28, RZ, RZ, R14 ;  /* 0x000000ffff1c7224 */ /* 0x000fc600078e000e */
[----:B------:R-:W-:Y:S05]  /*0c70*/  @!P2 BRA `(.L_x_10) ;  /* 0x000000000054a947 */ /* 0x000fea0003800000 */
[----:B01----:R-:W0:Y:S01]  /*0c80*/  LDC.64 R4, c[0x0][0x398] ;  /* 0x0000e600ff047b82 */ /* 0x003e220000000a00 */
[----:B------:R-:W-:-:S05]  /*0c90*/  LEA R7, R14, R17, 0x7 ;  /* 0x000000110e077211 */ /* 0x000fca00078e38ff */
[----:B0-----:R-:W-:-:S06]  /*0ca0*/  IMAD.WIDE.U32 R6, R7, 0x4, R4 ;  /* 0x0000000407067825 */ /* 0x001fcc00078e0004 */
[----:B------:R-:W2:Y:S01]  /*0cb0*/  LDG.E R6, desc[UR18][R6.64] ;  /* 0x0000001206067981 */ /* 0x000ea2000c1e1900 */
[----:B------:R-:W-:Y:S01]  /*0cc0*/  IMAD R9, R14, 0x4, R15 ;  /* 0x000000040e097824 */ /* 0x000fe200078e020f */
[----:B------:R-:W-:Y:S01]  /*0cd0*/  ISETP.NE.AND P0, PT, R26, 0x3, PT ;  /* 0x000000031a00780c */ /* 0x000fe20003f05270 */
[----:B------:R-:W-:-:S03]  /*0ce0*/  IMAD.MOV.U32 R28, RZ, RZ, R18 ;  /* 0x000000ffff1c7224 */ /* 0x000fc600078e0012 */
[----:B--2---:R2:W-:Y:S09]  /*0cf0*/  STS [R9], R6 ;  /* 0x0000000609007388 */ /* 0x0045f20000000800 */
[----:B------:R-:W-:Y:S05]  /*0d00*/  @!P0 BRA `(.L_x_10) ;  /* 0x0000000000308947 */ /* 0x000fea0003800000 */
[----:B------:R-:W-:Y:S02]  /*0d10*/  ISETP.NE.AND P0, PT, R26, RZ, PT ;  /* 0x000000ff1a00720c */ /* 0x000fe40003f05270 */
[----:B------:R-:W-:-:S05]  /*0d20*/  LEA R7, R18, R17, 0x7 ;  /* 0x0000001112077211 */ /* 0x000fca00078e38ff */
[----:B------:R-:W-:-:S06]  /*0d30*/  IMAD.WIDE.U32 R4, R7, 0x4, R4 ;  /* 0x0000000407047825 */ /* 0x000fcc00078e0004 */
[----:B------:R-:W3:Y:S04]  /*0d40*/  LDG.E R4, desc[UR18][R4.64] ;  /* 0x0000001204047981 */ /* 0x000ee8000c1e1900 */
[----:B--2---:R-:W2:Y:S01]  /*0d50*/  @P0 LDG.E R6, desc[UR18][R2.64] ;  /* 0x0000001202060981 */ /* 0x004ea2000c1e1900 */
[----:B------:R-:W-:Y:S02]  /*0d60*/  IMAD.U32 R8, RZ, RZ, UR10 ;  /* 0x0000000aff087e24 */ /* 0x000fe4000f8e00ff */
[----:B------:R-:W-:Y:S02]  /*0d70*/  IMAD.MOV.U32 R28, RZ, RZ, R22 ;  /* 0x000000ffff1c7224 */ /* 0x000fe400078e0016 */
[----:B------:R-:W-:Y:S02]  /*0d80*/  IMAD R9, R8, 0x4, R9 ;  /* 0x0000000408097824 */ /* 0x000fe400078e0209 */
[----:B------:R-:W-:-:S03]  /*0d90*/  @P0 VIADD R28, R22, UR10 ;  /* 0x0000000a161c0c36 */ /* 0x000fc60008000000 */
[----:B------:R-:W-:Y:S01]  /*0da0*/  @P0 LEA R7, R8, R9, 0x2 ;  /* 0x0000000908070211 */ /* 0x000fe200078e10ff */
[----:B---3--:R3:W-:Y:S04]  /*0db0*/  STS [R9], R4 ;  /* 0x0000000409007388 */ /* 0x0087e80000000800 */
[----:B--2---:R3:W-:Y:S02]  /*0dc0*/  @P0 STS [R7], R6 ;  /* 0x0000000607000388 */ /* 0x0047e40000000800 */
.L_x_10:
[----:B------:R-:W-:Y:S05]  /*0dd0*/  BSYNC.RECONVERGENT B0 ;  /* 0x0000000000007941 */ /* 0x000fea0003800200 */
.L_x_9:
[----:B------:R-:W-:Y:S01]  /*0de0*/  BSSY.RECONVERGENT B0, `(.L_x_11) ;  /* 0x000001d000007945 */ /* 0x000fe20003800200 */
.L_x_12:
[----:B0-----:R-:W4:Y:S01]  /*0df0*/  LDC.64 R10, c[0x0][0x398] ;  /* 0x0000e600ff0a7b82 */ /* 0x001f220000000a00 */
[C---:B---3--:R-:W-:Y:S02]  /*0e00*/  IADD3 R4, PT, PT, R28.reuse, UR10, RZ ;  /* 0x0000000a1c047c10 */ /* 0x048fe4000fffe0ff */
[----:B01----:R-:W-:-:S03]  /*0e10*/  LEA R5, R28, R17, 0x7 ;  /* 0x000000111c057211 */ /* 0x003fc600078e38ff */
[C---:B--2---:R-:W-:Y:S02]  /*0e20*/  VIADD R6, R4.reuse, UR10 ;  /* 0x0000000a04067c36 */ /* 0x044fe40008000000 */
[--C-:B------:R-:W-:Y:S02]  /*0e30*/  IMAD R7, R4, 0x80, R17.reuse ;  /* 0x0000008004077824 */ /* 0x100fe400078e0211 */
[C---:B------:R-:W-:Y:S02]  /*0e40*/  VIADD R8, R6.reuse, UR10 ;  /* 0x0000000a06087c36 */ /* 0x040fe40008000000 */
[----:B------:R-:W-:-:S03]  /*0e50*/  IMAD R9, R6, 0x80, R17 ;  /* 0x0000008006097824 */ /* 0x000fc600078e0211 */
[----:B------:R-:W-:Y:S01]  /*0e60*/  LEA R27, R8, R17, 0x7 ;  /* 0x00000011081b7211 */ /* 0x000fe200078e38ff */
[----:B----4-:R-:W-:-:S04]  /*0e70*/  IMAD.WIDE.U32 R4, R5, 0x4, R10 ;  /* 0x0000000405047825 */ /* 0x010fc800078e000a */
[--C-:B------:R-:W-:Y:S02]  /*0e80*/  IMAD.WIDE.U32 R6, R7, 0x4, R10.reuse ;  /* 0x0000000407067825 */ /* 0x100fe400078e000a */
[----:B------:R-:W2:Y:S02]  /*0e90*/  LDG.E R4, desc[UR18][R4.64] ;  /* 0x0000001204047981 */ /* 0x000ea4000c1e1900 */
[--C-:B------:R-:W-:Y:S02]  /*0ea0*/  IMAD.WIDE.U32 R8, R9, 0x4, R10.reuse ;  /* 0x0000000409087825 */ /* 0x100fe400078e000a */
[----:B------:R-:W3:Y:S02]  /*0eb0*/  LDG.E R6, desc[UR18][R6.64] ;  /* 0x0000001206067981 */ /* 0x000ee4000c1e1900 */
[----:B------:R-:W-:Y:S02]  /*0ec0*/  IMAD.WIDE.U32 R10, R27, 0x4, R10 ;  /* 0x000000041b0a7825 */ /* 0x000fe400078e000a */
[----:B------:R-:W4:Y:S04]  /*0ed0*/  LDG.E R8, desc[UR18][R8.64] ;  /* 0x0000001208087981 */ /* 0x000f28000c1e1900 */
[----:B------:R-:W5:Y:S01]  /*0ee0*/  LDG.E R10, desc[UR18][R10.64] ;  /* 0x000000120a0a7981 */ /* 0x000f62000c1e1900 */
[----:B------:R-:W-:-:S02]  /*0ef0*/  IMAD R27, R28, 0x4, R15 ;  /* 0x000000041c1b7824 */ /* 0x000fc400078e020f */
[----:B------:R-:W-:-:S05]  /*0f00*/  IMAD.U32 R30, RZ, RZ, UR10 ;  /* 0x0000000aff1e7e24 */ /* 0x000fca000f8e00ff */
[----:B------:R-:W-:-:S05]  /*0f10*/  LEA R29, R30, R27, 0x2 ;  /* 0x0000001b1e1d7211 */ /* 0x000fca00078e10ff */
[----:B------:R-:W-:-:S04]  /*0f20*/  IMAD R31, R30, 0x4, R29 ;  /* 0x000000041e1f7824 */ /* 0x000fc800078e021d */
[C---:B------:R-:W-:Y:S01]  /*0f30*/  IMAD R33, R30.reuse, 0x4, R31 ;  /* 0x000000041e217824 */ /* 0x040fe200078e021f */
[----:B------:R-:W-:-:S04]  /*0f40*/  LEA R28, R30, R28, 0x2 ;  /* 0x0000001c1e1c7211 */ /* 0x000fc800078e10ff */
[----:B------:R-:W-:Y:S01]  /*0f50*/  ISETP.GE.U32.AND P0, PT, R28, 0x80, PT ;  /* 0x000000801c00780c */ /* 0x000fe20003f06070 */
[----:B--2---:R0:W-:Y:S04]  /*0f60*/  STS [R27], R4 ;  /* 0x000000041b007388 */ /* 0x0041e80000000800 */
[----:B---3--:R0:W-:Y:S04]  /*0f70*/  STS [R29], R6 ;  /* 0x000000061d007388 */ /* 0x0081e80000000800 */
[----:B----4-:R0:W-:Y:S04]  /*0f80*/  STS [R31], R8 ;  /* 0x000000081f007388 */ /* 0x0101e80000000800 */
[----:B-----5:R0:W-:Y:S01]  /*0f90*/  STS [R33], R10 ;  /* 0x0000000a21007388 */ /* 0x0201e20000000800 */
[----:B------:R-:W-:Y:S05]  /*0fa0*/  @!P0 BRA `(.L_x_12) ;  /* 0xfffffffc00908947 */ /* 0x000fea000383ffff */
[----:B------:R-:W-:Y:S05]  /*0fb0*/  BSYNC.RECONVERGENT B0 ;  /* 0x0000000000007941 */ /* 0x000fea0003800200 */
.L_x_11:
[----:B------:R-:W1:Y:S08]  /*0fc0*/  S2UR UR9, SR_CgaCtaId ;  /* 0x00000000000979c3 */ /* 0x000e700000008800 */
[----:B------:R-:W-:Y:S01]  /*0fd0*/  BAR.SYNC.DEFER_BLOCKING 0x0 ;  /* 0x0000000000007b1d */ /* 0x000fe20000010000 */
[----:B0-----:R-:W-:Y:S01]  /*0fe0*/  IMAD.SHL.U32 R4, R0, 0x10, RZ ;  /* 0x0000001000047824 */ /* 0x001fe200078e00ff */
[C---:B------:R-:W-:Y:S01]  /*0ff0*/  IADD3 R9, PT, PT, R13.reuse, 0x9, RZ ;  /* 0x000000090d097810 */ /* 0x040fe20007ffe0ff */
[C---:B------:R-:W-:Y:S01]  /*1000*/  VIADD R7, R13.reuse, 0xc ;  /* 0x0000000c0d077836 */ /* 0x040fe20000000000 */
[C---:B------:R-:W-:Y:S01]  /*1010*/  ISETP.NE.AND P2, PT, R13.reuse, RZ, PT ;  /* 0x000000ff0d00720c */ /* 0x040fe20003f45270 */
[C---:B------:R-:W-:Y:S01]  /*1020*/  VIADD R11, R13.reuse, 0xa ;  /* 0x0000000a0d0b7836 */ /* 0x040fe20000000000 */
[----:B------:R-:W-:Y:S01]  /*1030*/  UMOV UR6, 0x400 ;  /* 0x0000040000067882 */ /* 0x000fe20000000000 */
[----:B------:R-:W-:Y:S01]  /*1040*/  LOP3.LUT R6, R4, 0x70, RZ, 0xc0, !PT ;  /* 0x0000007004067812 */ /* 0x000fe200078ec0ff */
[----:B------:R-:W-:Y:S01]  /*1050*/  UIADD3 UR6, UPT, UPT, UR6, 0x4080, URZ ;  /* 0x0000408006067890 */ /* 0x000fe2000fffe0ff */
[C---:B------:R-:W-:Y:S01]  /*1060*/  VIADD R27, R13.reuse, 0xb ;  /* 0x0000000b0d1b7836 */ /* 0x040fe20000000000 */
[C---:B------:R-:W-:Y:S01]  /*1070*/  ISETP.GE.U32.AND P0, PT, R13.reuse, 0x2, PT ;  /* 0x000000020d00780c */ /* 0x040fe20003f06070 */
[----:B------:R-:W-:Y:S01]  /*1080*/  ULEA UR7, UR7, UR20, 0x18 ;  /* 0x0000001407077291 */ /* 0x000fe2000f8ec0ff */
[----:B------:R-:W-:-:S02]  /*1090*/  LEA R8, R13, R6, 0x7 ;  /* 0x000000060d087211 */ /* 0x000fc400078e38ff */
[----:B------:R-:W-:Y:S02]  /*10a0*/  ISETP.GE.U32.AND P1, PT, R13, 0x3, PT ;  /* 0x000000030d00780c */ /* 0x000fe40003f26070 */
[C---:B------:R-:W-:Y:S02]  /*10b0*/  LOP3.LUT R9, R8.reuse, 0xf, R9, 0xf8, !PT ;  /* 0x0000000f08097812 */ /* 0x040fe400078ef809 */
[C---:B------:R-:W-:Y:S02]  /*10c0*/  LOP3.LUT R7, R8.reuse, 0xf, R7, 0xf8, !PT ;  /* 0x0000000f08077812 */ /* 0x040fe400078ef807 */
[C---:B------:R-:W-:Y:S02]  /*10d0*/  LOP3.LUT R11, R8.reuse, 0xf, R11, 0xf8, !PT ;  /* 0x0000000f080b7812 */ /* 0x040fe400078ef80b */
[C---:B------:R-:W-:Y:S01]  /*10e0*/  LOP3.LUT R27, R8.reuse, 0xf, R27, 0xf8, !PT ;  /* 0x0000000f081b7812 */ /* 0x040fe200078ef81b */
[----:B-1----:R-:W-:Y:S01]  /*10f0*/  ULEA UR6, UR9, UR6, 0x18 ;  /* 0x0000000609067291 */ /* 0x002fe2000f8ec0ff */
[----:B------:R-:W0:Y:S01]  /*1100*/  LDS R4, [R21] ;  /* 0x0000000015047984 */ /* 0x000e220000000800 */
[----:B------:R-:W-:-:S02]  /*1110*/  LOP3.LUT R8, R8, R13, RZ, 0xfc, !PT ;  /* 0x0000000d08087212 */ /* 0x000fc400078efcff */
[----:B------:R-:W-:Y:S01]  /*1120*/  ISETP.GE.U32.AND P3, PT, R13, 0x5, PT ;  /* 0x000000050d00780c */ /* 0x000fe20003f66070 */
[----:B------:R-:W1:Y:S01]  /*1130*/  LDS R5, [R23] ;  /* 0x0000000017057984 */ /* 0x000e620000000800 */
[----:B------:R-:W-:Y:S02]  /*1140*/  LEA R34, R9, UR6, 0x2 ;  /* 0x0000000609227c11 */ /* 0x000fe4000f8e10ff */
[----:B------:R-:W-:Y:S01]  /*1150*/  LEA R7, R7, UR6, 0x2 ;  /* 0x0000000607077c11 */ /* 0x000fe2000f8e10ff */
[----:B------:R-:W2:Y:S01]  /*1160*/  LDS R6, [R24] ;  /* 0x0000000018067984 */ /* 0x000ea20000000800 */
[----:B------:R-:W-:Y:S02]  /*1170*/  LEA R9, R11, UR6, 0x2 ;  /* 0x000000060b097c11 */ /* 0x000fe4000f8e10ff */
[----:B------:R-:W-:Y:S02]  /*1180*/  LEA R10, R27, UR6, 0x2 ;  /* 0x000000061b0a7c11 */ /* 0x000fe4000f8e10ff */
[----:B------:R-:W3:Y:S01]  /*1190*/  LDS R7, [R7] ;  /* 0x0000000007077984 */ /* 0x000ee20000000800 */
[----:B------:R-:W-:-:S02]  /*11a0*/  LEA R35, R8, UR6, 0x2 ;  /* 0x0000000608237c11 */ /* 0x000fc4000f8e10ff */
[C---:B------:R-:W-:Y:S01]  /*11b0*/  ISETP.GE.U32.AND P4, PT, R13.reuse, 0x6, PT ;  /* 0x000000060d00780c */ /* 0x040fe20003f86070 */
[----:B------:R-:W4:Y:S01]  /*11c0*/  LDS R9, [R9] ;  /* 0x0000000009097984 */ /* 0x000f220000000800 */
[----:B------:R-:W-:Y:S02]  /*11d0*/  ISETP.NE.AND P5, PT, R13, 0x7, PT ;  /* 0x000000070d00780c */ /* 0x000fe40003fa5270 */
[----:B------:R-:W-:Y:S01]  /*11e0*/  SHF.R.U32.HI R36, RZ, 0x6, R0 ;  /* 0x00000006ff247819 */ /* 0x000fe20000011600 */
[----:B------:R-:W0:Y:S04]  /*11f0*/  LDS R10, [R10] ;  /* 0x000000000a0a7984 */ /* 0x000e280000000800 */
[----:B------:R-:W0:Y:S04]  /*1200*/  LDS R8, [R34] ;  /* 0x0000000022087984 */ /* 0x000e280000000800 */
[----:B------:R-:W0:Y:S04]  /*1210*/  LDS R11, [R35] ;  /* 0x00000000230b7984 */ /* 0x000e280000000800 */
[----:B------:R-:W0:Y:S04]  /*1220*/  LDS R27, [R35+0x4] ;  /* 0x00000400231b7984 */ /* 0x000e280000000800 */
[----:B------:R-:W0:Y:S04]  /*1230*/  LDS R28, [R35+0x8] ;  /* 0x00000800231c7984 */ /* 0x000e280000000800 */
[----:B------:R-:W0:Y:S04]  /*1240*/  LDS R29, [R35+0xc] ;  /* 0x00000c00231d7984 */ /* 0x000e280000000800 */
[----:B------:R-:W0:Y:S04]  /*1250*/  LDS R30, [R35+0x10] ;  /* 0x00001000231e7984 */ /* 0x000e280000000800 */
[----:B------:R-:W0:Y:S04]  /*1260*/  LDS R31, [R35+0x14] ;  /* 0x00001400231f7984 */ /* 0x000e280000000800 */
[----:B------:R-:W0:Y:S04]  /*1270*/  LDS R32, [R35+0x18] ;  /* 0x0000180023207984 */ /* 0x000e280000000800 */
[----:B------:R-:W0:Y:S04]  /*1280*/  LDS R33, [R35+0x1c] ;  /* 0x00001c0023217984 */ /* 0x000e280000000800 */
[----:B------:R5:W0:Y:S02]  /*1290*/  LDS R34, [R35+0x20] ;  /* 0x0000200023227984 */ /* 0x000a240000000800 */
[----:B-----5:R-:W-:-:S02]  /*12a0*/  P2R R35, PR, RZ, 0x4 ;  /* 0x00000004ff237803 */ /* 0x020fc40000000000 */
[----:B-1234-:R-:W-:-:S13]  /*12b0*/  ISETP.GE.U32.AND P2, PT, R13, 0x4, PT ;  /* 0x000000040d00780c */ /* 0x01efda0003f46070 */
.L_x_14:
[----:B------:R-:W-:Y:S01]  /*12c0*/  IMAD.MOV.U32 R35, RZ, RZ, 0x204 ;  /* 0x00000204ff237424 */ /* 0x000fe200078e00ff */
[----:B------:R-:W-:Y:S01]  /*12d0*/  ISETP.NE.AND P6, PT, R13, RZ, PT ;  /* 0x000000ff0d00720c */ /* 0x000fe20003fc5270 */
[----:B------:R-:W-:Y:S02]  /*12e0*/  UMOV UR6, 0xffffffff ;  /* 0xffffffff00067882 */ /* 0x000fe40000000000 */
[----:B------:R-:W-:-:S04]  /*12f0*/  IMAD R35, R36, R35, UR7 ;  /* 0x0000000724237e24 */ /* 0x000fc8000f8e0223 */
[----:B------:R-:W-:-:S05]  /*1300*/  IMAD R35, R16, 0x4, R35 ;  /* 0x0000000410237824 */ /* 0x000fca00078e0223 */
[----:B------:R-:W0:Y:S04]  /*1310*/  LDS R40, [R35] ;  /* 0x0000000023287984 */ /* 0x000e280000000800 */
[----:B------:R-:W1:Y:S04]  /*1320*/  LDS R39, [R35+0x4] ;  /* 0x0000040023277984 */ /* 0x000e680000000800 */
[----:B------:R-:W2:Y:S04]  /*1330*/  LDS R42, [R35+0x8] ;  /* 0x00000800232a7984 */ /* 0x000ea80000000800 */
[----:B------:R-:W3:Y:S04]  /*1340*/  LDS R38, [R35+0xc] ;  /* 0x00000c0023267984 */ /* 0x000ee80000000800 */
[----:B------:R-:W4:Y:S01]  /*1350*/  LDS R37, [R35+0x10] ;  /* 0x0000100023257984 */ /* 0x000f220000000800 */
[----:B0-----:R-:W-:-:S04]  /*1360*/  IMAD R40, R11, R40, RZ ;  /* 0x000000280b287224 */ /* 0x001fc800078e02ff */
[----:B-1----:R-:W-:Y:S02]  /*1370*/  IMAD R41, R27, R39, R40 ;  /* 0x000000271b297224 */ /* 0x002fe400078e0228 */
[----:B------:R-:W0:Y:S02]  /*1380*/  LDS R40, [R35+0x14] ;  /* 0x0000140023287984 */ /* 0x000e240000000800 */
[----:B--2---:R-:W-:Y:S02]  /*1390*/  IMAD R41, R28, R42, R41 ;  /* 0x0000002a1c297224 */ /* 0x004fe400078e0229 */
[----:B------:R-:W1:Y:S02]  /*13a0*/  LDS R39, [R35+0x18] ;  /* 0x0000180023277984 */ /* 0x000e640000000800 */
[----:B---3--:R-:W-:-:S04]  /*13b0*/  IMAD R38, R29, R38, R41 ;  /* 0x000000261d267224 */ /* 0x008fc800078e0229 */
[----:B----4-:R-:W-:Y:S01]  /*13c0*/  IMAD R38, R30, R37, R38 ;  /* 0x000000251e267224 */ /* 0x010fe200078e0226 */
[----:B------:R-:W-:-:S04]  /*13d0*/  IADD3 R37, PT, PT, R35, -0x40, RZ ;  /* 0xffffffc023257810 */ /* 0x000fc80007ffe0ff */
[-C--:B------:R-:W-:Y:S01]  /*13e0*/  MOV R42, R37.reuse ;  /* 0x00000025002a7202 */ /* 0x080fe20000000f00 */
[----:B------:R-:W-:Y:S01]  /*13f0*/  IMAD.MOV.U32 R41, RZ, RZ, R37 ;  /* 0x000000ffff297224 */ /* 0x000fe200078e0025 */
[----:B------:R-:W-:Y:S01]  /*1400*/  MOV R43, R37 ;  /* 0x00000025002b7202 */ /* 0x000fe20000000f00 */
[--C-:B------:R-:W-:Y:S02]  /*1410*/  @P5 IMAD.MOV R41, RZ, RZ, R35.reuse ;  /* 0x000000ffff295224 */ /* 0x100fe400078e0223 */
[--C-:B------:R-:W-:Y:S02]  /*1420*/  @!P4 IMAD.MOV R42, RZ, RZ, R35.reuse ;  /* 0x000000ffff2ac224 */ /* 0x100fe400078e0223 */
[----:B------:R-:W-:Y:S02]  /*1430*/  @!P1 IMAD.MOV R43, RZ, RZ, R35 ;  /* 0x000000ffff2b9224 */ /* 0x000fe400078e0223 */
[----:B------:R-:W-:Y:S04]  /*1440*/  LDS R41, [R41+0x24] ;  /* 0x0000240029297984 */ /* 0x000fe80000000800 */
[----:B------:R-:W-:Y:S01]  /*1450*/  LDS R42, [R42+0x28] ;  /* 0x000028002a2a7984 */ /* 0x000fe20000000800 */
[----:B0-----:R-:W-:-:S03]  /*1460*/  IMAD R38, R31, R40, R38 ;  /* 0x000000281f267224 */ /* 0x001fc600078e0226 */
[----:B------:R-:W-:Y:S01]  /*1470*/  LDS R40, [R35+0x20] ;  /* 0x0000200023287984 */ /* 0x000fe20000000800 */
[----:B-1----:R-:W-:-:S03]  /*1480*/  IMAD R38, R32, R39, R38 ;  /* 0x0000002720267224 */ /* 0x002fc600078e0226 */
[----:B------:R-:W0:Y:S02]  /*1490*/  LDS R39, [R35+0x1c] ;  /* 0x00001c0023277984 */ /* 0x000e240000000800 */
[----:B0-----:R-:W-:-:S04]  /*14a0*/  IMAD R39, R33, R39, R38 ;  /* 0x0000002721277224 */ /* 0x001fc800078e0226 */
[----:B------:R-:W-:Y:S02]  /*14b0*/  IMAD R39, R34, R40, R39 ;  /* 0x0000002822277224 */ /* 0x000fe400078e0227 */
[----:B------:R-:W-:Y:S02]  /*14c0*/  IMAD.MOV.U32 R40, RZ, RZ, R37 ;  /* 0x000000ffff287224 */ /* 0x000fe400078e0025 */
[----:B------:R-:W-:Y:S02]  /*14d0*/  IMAD R38, R8, R41, R39 ;  /* 0x0000002908267224 */ /* 0x000fe400078e0227 */
[--C-:B------:R-:W-:Y:S01]  /*14e0*/  @!P3 IMAD.MOV R40, RZ, RZ, R35.reuse ;  /* 0x000000ffff28b224 */ /* 0x100fe200078e0223 */
[----:B------:R-:W-:Y:S01]  /*14f0*/  LDS R41, [R43+0x34] ;  /* 0x000034002b297984 */ /* 0x000fe20000000800 */
[----:B------:R-:W-:Y:S01]  /*1500*/  IMAD R39, R9, R42, R38 ;  /* 0x0000002a09277224 */ /* 0x000fe200078e0226 */
[----:B------:R-:W-:Y:S01]  /*1510*/  MOV R38, R37 ;  /* 0x0000002500267202 */ /* 0x000fe20000000f00 */
[----:B------:R-:W-:-:S02]  /*1520*/  @!P2 IMAD.MOV R38, RZ, RZ, R35 ;  /* 0x000000ffff26a224 */ /* 0x000fc400078e0223 */
[----:B------:R-:W0:Y:S01]  /*1530*/  LDS R40, [R40+0x2c] ;  /* 0x00002c0028287984 */ /* 0x000e220000000800 */
[----:B------:R-:W-:Y:S01]  /*1540*/  IMAD.MOV.U32 R42, RZ, RZ, R37 ;  /* 0x000000ffff2a7224 */ /* 0x000fe200078e0025 */
[----:B------:R-:W-:Y:S01]  /*1550*/  @!P0 IADD3 R42, PT, PT, R35, RZ, RZ ;  /* 0x000000ff232a8210 */ /* 0x000fe20007ffe0ff */
[----:B------:R-:W-:Y:S01]  /*1560*/  @!P6 IMAD.MOV R37, RZ, RZ, R35 ;  /* 0x000000ffff25e224 */ /* 0x000fe200078e0223 */
[----:B------:R-:W1:Y:S04]  /*1570*/  LDS R38, [R38+0x30] ;  /* 0x0000300026267984 */ /* 0x000e680000000800 */
[----:B------:R-:W2:Y:S04]  /*1580*/  LDS R35, [R42+0x38] ;  /* 0x000038002a237984 */ /* 0x000ea80000000800 */
[----:B------:R-:W3:Y:S01]  /*1590*/  LDS R37, [R37+0x3c] ;  /* 0x00003c0025257984 */ /* 0x000ee20000000800 */
[----:B0-----:R-:W-:-:S04]  /*15a0*/  IMAD R39, R10, R40, R39 ;  /* 0x000000280a277224 */ /* 0x001fc800078e0227 */
[----:B-1----:R-:W-:-:S04]  /*15b0*/  IMAD R39, R7, R38, R39 ;  /* 0x0000002607277224 */ /* 0x002fc800078e0227 */
[----:B------:R-:W-:-:S04]  /*15c0*/  IMAD R40, R4, R41, R39 ;  /* 0x0000002904287224 */ /* 0x000fc800078e0227 */
[----:B--2---:R-:W-:-:S04]  /*15d0*/  IMAD R35, R5, R35, R40 ;  /* 0x0000002305237224 */ /* 0x004fc800078e0228 */
[----:B---3--:R-:W-:Y:S01]  /*15e0*/  IMAD R35, R6, R37, R35 ;  /* 0x0000002506237224 */ /* 0x008fe200078e0223 */
[----:B------:R-:W-:Y:S06]  /*15f0*/  BRA.DIV UR6, `(.L_x_13) ;  /* 0x0000000606507947 */ /* 0x000fec000b800000 */
[----:B------:R-:W0:Y:S02]  /*1600*/  SHFL.DOWN PT, R38, R35, 0x4, 0x181f ;  /* 0x08981f0023267f89 */ /* 0x000e2400000e0000 */
[----:B0-----:R-:W-:-:S05]  /*1610*/  IMAD.IADD R38, R35, 0x1, R38 ;  /* 0x0000000123267824 */ /* 0x001fca00078e0226 */
[----:B------:R-:W0:Y:S02]  /*1620*/  SHFL.DOWN PT, R37, R38, 0x2, 0x181f ;  /* 0x08581f0026257f89 */ /* 0x000e2400000e0000 */
[----:B0-----:R-:W-:-:S05]  /*1630*/  IADD3 R37, PT, PT, R38, R37, RZ ;  /* 0x0000002526257210 */ /* 0x001fca0007ffe0ff */
[----:B------:R0:W1:Y:S02]  /*1640*/  SHFL.DOWN PT, R40, R37, 0x1, 0x181f ;  /* 0x08381f0025287f89 */ /* 0x00006400000e0000 */
.L_x_25:
[----:B------:R-:W-:Y:S01]  /*1650*/  LOP3.LUT P6, RZ, R0, 0x7, RZ, 0xc0, !PT ;  /* 0x0000000700ff7812 */ /* 0x000fe200078cc0ff */
[----:B-1----:R-:W-:Y:S02]  /*1660*/  IMAD.IADD R40, R37, 0x1, R40 ;  /* 0x0000000125287824 */ /* 0x002fe400078e0228 */
[----:B0-----:R-:W0:Y:S10]  /*1670*/  LDC R37, c[0x0][0x360] ;  /* 0x0000d800ff257b82 */ /* 0x001e340000000800 */
[----:B------:R-:W-:Y:S01]  /*1680*/  VOTEU.ALL UP1, P6 ;  /* 0x0000000000ff7886 */ /* 0x000fe20003020000 */
[----:B------:R-:W-:-:S04]  /*1690*/  @!P6 IMAD R35, R36, 0x8, R13 ;  /* 0x000000082423e824 */ /* 0x000fc800078e020d */
[----:B------:R-:W1:Y:S01]  /*16a0*/  @!UP1 S2UR UR9, SR_CgaCtaId ;  /* 0x00000000000999c3 */ /* 0x000e620000008800 */
[----:B------:R-:W-:Y:S01]  /*16b0*/  @!UP1 UIADD3 UR6, UPT, UPT, UR20, 0x5080, URZ ;  /* 0x0000508014069890 */ /* 0x000fe2000fffe0ff */
[----:B0-----:R-:W-:-:S03]  /*16c0*/  LEA.HI R36, R37, R36, RZ, 0x1a ;  /* 0x0000002425247211 */ /* 0x001fc600078fd0ff */
[----:B-1----:R-:W-:-:S06]  /*16d0*/  @!UP1 ULEA UR6, UR9, UR6, 0x18 ;  /* 0x0000000609069291 */ /* 0x002fcc000f8ec0ff */
[----:B------:R-:W-:-:S05]  /*16e0*/  @!P6 LEA R35, R35, UR6, 0x2 ;  /* 0x000000062323ec11 */ /* 0x000fca000f8e10ff */
[----:B------:R1:W-:Y:S01]  /*16f0*/  @!P6 STS [R35], R40 ;  /* 0x000000282300e388 */ /* 0x0003e20000000800 */
[----:B------:R-:W-:-:S13]  /*1700*/  ISETP.GE.U32.AND P6, PT, R36, 0x20, PT ;  /* 0x000000202400780c */ /* 0x000fda0003fc6070 */
[----:B-1----:R-:W-:Y:S05]  /*1710*/  @!P6 BRA `(.L_x_14) ;  /* 0xfffffff800e8e947 */ /* 0x002fea000383ffff */
[----:B------:R-:W-:Y:S01]  /*1720*/  LOP3.LUT R6, R19, 0x3, RZ, 0xc0, !PT ;  /* 0x0000000313067812 */ /* 0x000fe200078ec0ff */
[----:B------:R-:W-:Y:S05]  /*1730*/  WARPSYNC.ALL ;  /* 0x0000000000007948 */ /* 0x000fea0003800000 */
[----:B------:R-:W-:Y:S02]  /*1740*/  ISETP.NE.AND P0, PT, R6, 0x3, PT ;  /* 0x000000030600780c */ /* 0x000fe40003f05270 */
[----:B------:R-:W-:Y:S01]  /*1750*/  SHF.L.U32 R27, R37, 0x2, RZ ;  /* 0x00000002251b7819 */ /* 0x000fe200000006ff */
[----:B------:R-:W-:Y:S01]  /*1760*/  BAR.SYNC.DEFER_BLOCKING 0x0 ;  /* 0x0000000000007b1d */ /* 0x000fe20000010000 */
[----:B------:R-:W-:Y:S01]  /*1770*/  ISETP.GE.U32.AND P2, PT, R19, 0x3, PT ;  /* 0x000000031300780c */ /* 0x000fe20003f46070 */
[----:B------:R-:W-:Y:S01]  /*1780*/  IMAD.MOV.U32 R28, RZ, RZ, R0 ;  /* 0x000000ffff1c7224 */ /* 0x000fe200078e0000 */
[----:B------:R-:W-:-:S03]  /*1790*/  LEA R29, R12, UR17, 0x8 ;  /* 0x000000110c1d7c11 */ /* 0x000fc6000f8e40ff */
[----:B------:R-:W-:Y:S04]  /*17a0*/  BSSY.RECONVERGENT B0, `(.L_x_15) ;  /* 0x0000018000007945 */ /* 0x000fe80003800200 */
[----:B------:R-:W-:Y:S05]  /*17b0*/  @!P0 BRA `(.L_x_16) ;  /* 0x0000000000588947 */ /* 0x000fea0003800000 */
[----:B------:R-:W0:Y:S01]  /*17c0*/  LDS R9, [R20] ;  /* 0x0000000014097984 */ /* 0x000e220000000800 */
[----:B------:R-:W1:Y:S01]  /*17d0*/  LDC.64 R4, c[0x0][0x3a0] ;  /* 0x0000e800ff047b82 */ /* 0x000e620000000a00 */
[----:B------:R-:W-:Y:S01]  /*17e0*/  IMAD.IADD R7, R29, 0x1, R0 ;  /* 0x000000011d077824 */ /* 0x000fe200078e0200 */
[----:B------:R-:W-:Y:S02]  /*17f0*/  ISETP.NE.AND P0, PT, R6, RZ, PT ;  /* 0x000000ff0600720c */ /* 0x000fe40003f05270 */
[----:B------:R-:W-:Y:S01]  /*1800*/  IADD3 R28, PT, PT, R0, UR16, RZ ;  /* 0x00000010001c7c10 */ /* 0x000fe2000fffe0ff */
[----:B-1----:R-:W-:-:S05]  /*1810*/  IMAD.WIDE R4, R7, 0x4, R4 ;  /* 0x0000000407047825 */ /* 0x002fca00078e0204 */
[----:B0-----:R0:W-:Y:S05]  /*1820*/  STG.E desc[UR18][R4.64], R9 ;  /* 0x0000000904007986 */ /* 0x0011ea000c101912 */
[----:B------:R-:W-:Y:S05]  /*1830*/  @!P0 BRA `(.L_x_16) ;  /* 0x0000000000388947 */ /* 0x000fea0003800000 */
[----:B------:R-:W-:Y:S01]  /*1840*/  ISETP.NE.AND P1, PT, R6, 0x1, PT ;  /* 0x000000010600780c */ /* 0x000fe20003f25270 */
[C---:B------:R-:W-:Y:S01]  /*1850*/  IMAD.IADD R8, R27.reuse, 0x1, R20 ;  /* 0x000000011b087824 */ /* 0x040fe200078e0214 */
[C---:B0-----:R-:W-:Y:S01]  /*1860*/  IADD3 R4, P0, PT, R27.reuse, R4, RZ ;  /* 0x000000041b047210 */ /* 0x041fe20007f1e0ff */
[----:B------:R-:W-:Y:S02]  /*1870*/  VIADD R28, R28, UR16 ;  /* 0x000000101c1c7c36 */ /* 0x000fe40008000000 */
[----:B------:R-:W-:Y:S01]  /*1880*/  IMAD.IADD R11, R27, 0x1, R8 ;  /* 0x000000011b0b7824 */ /* 0x000fe200078e0208 */
[----:B------:R-:W0:Y:S01]  /*1890*/  LDS R9, [R8] ;  /* 0x0000000008097984 */ /* 0x000e220000000800 */
[----:B------:R-:W-:Y:S02]  /*18a0*/  IADD3.X R5, PT, PT, RZ, R5, RZ, P0, !PT ;  /* 0x00000005ff057210 */ /* 0x000fe400007fe4ff */
[----:B------:R-:W-:-:S04]  /*18b0*/  IADD3 R10, PT, PT, R28, UR16, RZ ;  /* 0x000000101c0a7c10 */ /* 0x000fc8000fffe0ff */
[----:B------:R-:W1:Y:S01]  /*18c0*/  @P1 LDS R11, [R11] ;  /* 0x000000000b0b1984 */ /* 0x000e620000000800 */
[----:B------:R-:W-:Y:S01]  /*18d0*/  @P1 IADD3 R6, P0, PT, R27, R4, RZ ;  /* 0x000000041b061210 */ /* 0x000fe20007f1e0ff */
[----:B------:R-:W-:-:S04]  /*18e0*/  @P1 IMAD.MOV.U32 R28, RZ, RZ, R10 ;  /* 0x000000ffff1c1224 */ /* 0x000fc800078e000a */
[----:B------:R-:W-:Y:S01]  /*18f0*/  @P1 IMAD.X R7, RZ, RZ, R5, P0 ;  /* 0x000000ffff071224 */ /* 0x000fe200000e0605 */
[----:B0-----:R2:W-:Y:S04]  /*1900*/  STG.E desc[UR18][R4.64], R9 ;  /* 0x0000000904007986 */ /* 0x0015e8000c101912 */
[----:B-1----:R2:W-:Y:S03]  /*1910*/  @P1 STG.E desc[UR18][R6.64], R11 ;  /* 0x0000000b06001986 */ /* 0x0025e6000c101912 */
.L_x_16:
[----:B------:R-:W-:Y:S05]  /*1920*/  BSYNC.RECONVERGENT B0 ;  /* 0x0000000000007941 */ /* 0x000fea0003800200 */
.L_x_15:
[----:B------:R-:W-:Y:S04]  /*1930*/  BSSY.RECONVERGENT B0, `(.L_x_17) ;  /* 0x000001e000007945 */ /* 0x000fe80003800200 */
[----:B------:R-:W-:Y:S05]  /*1940*/  @!P2 BRA `(.L_x_18) ;  /* 0x000000000070a947 */ /* 0x000fea0003800000 */
[----:B0-2---:R-:W0:Y:S01]  /*1950*/  S2R R5, SR_CgaCtaId ;  /* 0x0000000000057919 */ /* 0x005e220000008800 */
[----:B------:R-:W-:-:S05]  /*1960*/  MOV R4, 0x400 ;  /* 0x0000040000047802 */ /* 0x000fca0000000f00 */
[----:B------:R-:W-:-:S05]  /*1970*/  VIADD R4, R4, 0x5080 ;  /* 0x0000508004047836 */ /* 0x000fca0000000000 */
[----:B0-----:R-:W-:-:S07]  /*1980*/  LEA R39, R5, R4, 0x18 ;  /* 0x0000000405277211 */ /* 0x001fce00078ec0ff */
.L_x_19:
[----:B-1----:R-:W-:Y:S01]  /*1990*/  LEA R10, R28, R39, 0x2 ;  /* 0x000000271c0a7211 */ /* 0x002fe200078e10ff */
[----:B------:R-:W0:Y:S01]  /*19a0*/  LDC.64 R4, c[0x0][0x3a0] ;  /* 0x0000e800ff047b82 */ /* 0x000e220000000a00 */
[--C-:B------:R-:W-:Y:S02]  /*19b0*/  IMAD.IADD R7, R29, 0x1, R28.reuse ;  /* 0x000000011d077824 */ /* 0x100fe400078e021c */
[C---:B------:R-:W-:Y:S01]  /*19c0*/  IMAD.IADD R28, R27.reuse, 0x1, R28 ;  /* 0x000000011b1c7824 */ /* 0x040fe200078e021c */
[----:B------:R1:W2:Y:S01]  /*19d0*/  LDS R31, [R10] ;  /* 0x000000000a1f7984 */ /* 0x0002a20000000800 */
[----:B------:R-:W-:-:S04]  /*19e0*/  IMAD.IADD R30, R27, 0x1, R10 ;  /* 0x000000011b1e7824 */ /* 0x000fc800078e020a */
[C---:B------:R-:W-:Y:S01]  /*19f0*/  IMAD.IADD R32, R27.reuse, 0x1, R30 ;  /* 0x000000011b207824 */ /* 0x040fe200078e021e */
[----:B------:R-:W3:Y:S04]  /*1a00*/  LDS R33, [R30] ;  /* 0x000000001e217984 */ /* 0x000ee80000000800 */
[----:B------:R-:W-:Y:S01]  /*1a10*/  IADD3 R34, PT, PT, R27, R32, RZ ;  /* 0x000000201b227210 */ /* 0x000fe20007ffe0ff */
[----:B------:R-:W4:Y:S04]  /*1a20*/  LDS R35, [R32] ;  /* 0x0000000020237984 */ /* 0x000f280000000800 */
[----:B------:R-:W5:Y:S01]  /*1a30*/  LDS R37, [R34] ;  /* 0x0000000022257984 */ /* 0x000f620000000800 */
[----:B0-----:R-:W-:-:S03]  /*1a40*/  IMAD.WIDE R4, R7, 0x4, R4 ;  /* 0x0000000407047825 */ /* 0x001fc600078e0204 */
[----:B------:R-:W-:-:S05]  /*1a50*/  IADD3 R6, P0, PT, R27, R4, RZ ;  /* 0x000000041b067210 */ /* 0x000fca0007f1e0ff */
[----:B------:R-:W-:Y:S01]  /*1a60*/  IMAD.X R7, RZ, RZ, R5, P0 ;  /* 0x000000ffff077224 */ /* 0x000fe200000e0605 */
[----:B------:R-:W-:-:S04]  /*1a70*/  IADD3 R8, P0, PT, R27, R6, RZ ;  /* 0x000000061b087210 */ /* 0x000fc80007f1e0ff */
[----:B------:R-:W-:Y:S02]  /*1a80*/  IADD3.X R9, PT, PT, RZ, R7, RZ, P0, !PT ;  /* 0x00000007ff097210 */ /* 0x000fe400007fe4ff */
[----:B-1----:R-:W-:Y:S01]  /*1a90*/  IADD3 R10, P0, PT, R27, R8, RZ ;  /* 0x000000081b0a7210 */ /* 0x002fe20007f1e0ff */
[----:B--2---:R1:W-:Y:S04]  /*1aa0*/  STG.E desc[UR18][R4.64], R31 ;  /* 0x0000001f04007986 */ /* 0x0043e8000c101912 */
[----:B------:R-:W-:Y:S01]  /*1ab0*/  IMAD.X R11, RZ, RZ, R9, P0 ;  /* 0x000000ffff0b7224 */ /* 0x000fe200000e0609 */
[----:B------:R-:W-:Y:S01]  /*1ac0*/  ISETP.GE.U32.AND P0, PT, R28, 0x100, PT ;  /* 0x000001001c00780c */ /* 0x000fe20003f06070 */
[----:B---3--:R1:W-:Y:S04]  /*1ad0*/  STG.E desc[UR18][R6.64], R33 ;  /* 0x0000002106007986 */ /* 0x0083e8000c101912 */
[----:B----4-:R1:W-:Y:S04]  /*1ae0*/  STG.E desc[UR18][R8.64], R35 ;  /* 0x0000002308007986 */ /* 0x0103e8000c101912 */
[----:B-----5:R1:W-:Y:S04]  /*1af0*/  STG.E desc[UR18][R10.64], R37 ;  /* 0x000000250a007986 */ /* 0x0203e8000c101912 */
[----:B------:R-:W-:Y:S05]  /*1b00*/  @!P0 BRA `(.L_x_19) ;  /* 0xfffffffc00a08947 */ /* 0x000fea000383ffff */
.L_x_18:
[----:B------:R-:W-:Y:S05]  /*1b10*/  BSYNC.RECONVERGENT B0 ;  /* 0x0000000000007941 */ /* 0x000fea0003800200 */
.L_x_17:
[----:B------:R-:W-:Y:S05]  /*1b20*/  BRA.U !UP0, `(.L_x_20) ;  /* 0xffffffe908987547 */ /* 0x000fea000b83ffff */
[----:B------:R-:W-:Y:S05]  /*1b30*/  EXIT ;  /* 0x000000000000794d */ /* 0x000fea0003800000 */
.L_x_13:
[----:B------:R-:W-:Y:S01]  /*1b40*/  BSSY B0, `(.L_x_21) ;  /* 0x0000008000007945 */ /* 0x000fe20003800000 */
[----:B------:R-:W-:Y:S01]  /*1b50*/  MOV R38, R35 ;  /* 0x0000002300267202 */ /* 0x000fe20000000f00 */
[----:B------:R-:W-:Y:S01]  /*1b60*/  IMAD.MOV.U32 R41, RZ, RZ, 0x4 ;  /* 0x00000004ff297424 */ /* 0x000fe200078e00ff */
[----:B------:R-:W-:Y:S01]  /*1b70*/  MOV R39, 0xffffffff ;  /* 0xffffffff00277802 */ /* 0x000fe20000000f00 */
[----:B------:R-:W-:-:S07]  /*1b80*/  IMAD.MOV.U32 R42, RZ, RZ, 0x181f ;  /* 0x0000181fff2a7424 */ /* 0x000fce00078e00ff */
[----:B------:R-:W-:Y:S05]  /*1b90*/  WARPSYNC.COLLECTIVE R39, `(.L_x_22) ;  /* 0x0000000027087348 */ /* 0x000fea0003c00000 */
[----:B------:R0:W1:Y:S02]  /*1ba0*/  SHFL.DOWN P6, R40, R38, R41, R42 ;  /* 0x0800002926287389 */ /* 0x00006400000c002a */
[----:B01----:R-:W-:Y:S05]  /*1bb0*/  ENDCOLLECTIVE ;  /* 0x000000000000791b */ /* 0x003fea0003800000 */
.L_x_22:
[----:B------:R-:W-:Y:S05]  /*1bc0*/  BSYNC B0 ;  /* 0x0000000000007941 */ /* 0x000fea0003800000 */
.L_x_21:
[----:B------:R-:W-:Y:S02]  /*1bd0*/  IMAD.MOV.U32 R38, RZ, RZ, R40 ;  /* 0x000000ffff267224 */ /* 0x000fe400078e0028 */
[----:B------:R-:W-:Y:S02]  /*1be0*/  HFMA2 R41, -RZ, RZ, 0, 1.1920928955078125e-07 ;  /* 0x00000002ff297431 */ /* 0x000fe400000001ff */
[----:B------:R-:W-:Y:S02]  /*1bf0*/  IMAD.MOV.U32 R42, RZ, RZ, 0x181f ;  /* 0x0000181fff2a7424 */ /* 0x000fe400078e00ff */
[----:B------:R-:W-:Y:S02]  /*1c00*/  IMAD.IADD R38, R35, 0x1, R38 ;  /* 0x0000000123267824 */ /* 0x000fe400078e0226 */
[----:B------:R-:W-:-:S07]  /*1c10*/  IMAD.MOV.U32 R39, RZ, RZ, -0x1 ;  /* 0xffffffffff277424 */ /* 0x000fce00078e00ff */
[----:B------:R-:W-:Y:S05]  /*1c20*/  WARPSYNC.COLLECTIVE R39, `(.L_x_23) ;  /* 0x0000000027087348 */ /* 0x000fea0003c00000 */
[----:B------:R0:W1:Y:S02]  /*1c30*/  SHFL.DOWN P6, R40, R38, R41, R42 ;  /* 0x0800002926287389 */ /* 0x00006400000c002a */
[----:B01----:R-:W-:Y:S05]  /*1c40*/  ENDCOLLECTIVE ;  /* 0x000000000000791b */ /* 0x003fea0003800000 */
.L_x_23:
[----:B------:R-:W-:Y:S01]  /*1c50*/  HFMA2 R41, -RZ, RZ, 0, 5.9604644775390625e-08 ;  /* 0x00000001ff297431 */ /* 0x000fe200000001ff */
[----:B------:R-:W-:-:S05]  /*1c60*/  MOV R37, R40 ;  /* 0x0000002800257202 */ /* 0x000fca0000000f00 */
[----:B------:R-:W-:-:S04]  /*1c70*/  IMAD.IADD R37, R38, 0x1, R37 ;  /* 0x0000000126257824 */ /* 0x000fc800078e0225 */
[----:B------:R-:W-:-:S07]  /*1c80*/  IMAD.MOV.U32 R38, RZ, RZ, R37 ;  /* 0x000000ffff267224 */ /* 0x000fce00078e0025 */
[----:B------:R-:W-:Y:S05]  /*1c90*/  WARPSYNC.COLLECTIVE R39, `(.L_x_24) ;  /* 0x0000000027087348 */ /* 0x000fea0003c00000 */
[----:B------:R0:W1:Y:S02]  /*1ca0*/  SHFL.DOWN P6, R40, R38, R41, R42 ;  /* 0x0800002926287389 */ /* 0x00006400000c002a */
[----:B01----:R-:W-:Y:S05]  /*1cb0*/  ENDCOLLECTIVE ;  /* 0x000000000000791b */ /* 0x003fea0003800000 */
.L_x_24:
[----:B------:R-:W-:Y:S05]  /*1cc0*/  BRA `(.L_x_25) ;  /* 0xfffffff800607947 */ /* 0x000fea000383ffff */
        .weak           $__internal_0_$__cuda_sm20_div_u16
        .type           $__internal_0_$__cuda_sm20_div_u16,@function
        .size           $__internal_0_$__cuda_sm20_div_u16,(.L_x_57951 - $__internal_0_$__cuda_sm20_div_u16)
$__internal_0_$__cuda_sm20_div_u16:
[----:B------:R-:W0:Y:S01]  /*1cd0*/  I2F.U16 R4, R11 ;  /* 0x0000000b00047306 */ /* 0x000e220000101000 */
[----:B------:R-:W-:Y:S01]  /*1ce0*/  IMAD.MOV.U32 R6, RZ, RZ, 0x4b800000 ;  /* 0x4b800000ff067424 */ /* 0x000fe200078e00ff */
[C---:B0-----:R-:W-:Y:S02]  /*1cf0*/  FSETP.GEU.AND P1, PT, |R4|.reuse, 1.175494350822287508e-38, PT ;  /* 0x008000000400780b */ /* 0x041fe40003f2e200 */
[----:B------:R-:W-:Y:S02]  /*1d00*/  FSETP.GT.AND P0, PT, |R4|, 8.50705917302346158658e+37, PT ;  /* 0x7e8000000400780b */ /* 0x000fe40003f04200 */
[----:B------:R-:W-:-:S04]  /*1d10*/  FSEL R6, R6, 1, !P1 ;  /* 0x3f80000006067808 */ /* 0x000fc80004800000 */
[----:B------:R-:W-:Y:S01]  /*1d20*/  FSEL R7, R6, 0.25, !P0 ;  /* 0x3e80000006077808 */ /* 0x000fe20004000000 */
[----:B------:R-:W-:Y:S01]  /*1d30*/  IMAD.MOV.U32 R6, RZ, RZ, R21 ;  /* 0x000000ffff067224 */ /* 0x000fe200078e0015 */
[----:B------:R-:W-:-:S03]  /*1d40*/  ISETP.NE.U32.AND P0, PT, R11, RZ, PT ;  /* 0x000000ff0b00720c */ /* 0x000fc60003f05070 */
[----:B------:R-:W-:Y:S02]  /*1d50*/  FMUL R8, R4, R7 ;  /* 0x0000000704087220 */ /* 0x000fe40000400000 */
[----:B------:R-:W-:Y:S08]  /*1d60*/  I2F.U16.RZ R4, R10 ;  /* 0x0000000a00047306 */ /* 0x000ff0000010d000 */
[----:B------:R-:W0:Y:S02]  /*1d70*/  MUFU.RCP R8, R8 ;  /* 0x0000000800087308 */ /* 0x000e240000001000 */
[----:B0-----:R-:W-:-:S04]  /*1d80*/  FMUL R7, R7, R8 ;  /* 0x0000000807077220 */ /* 0x001fc80000400000 */
[----:B------:R-:W-:-:S04]  /*1d90*/  VIADD R7, R7, 0x2 ;  /* 0x0000000207077836 */ /* 0x000fc80000000000 */
[----:B------:R-:W-:Y:S01]  /*1da0*/  FMUL.RZ R9, R4, R7 ;  /* 0x0000000704097220 */ /* 0x000fe2000040c000 */
[----:B------:R-:W-:-:S05]  /*1db0*/  HFMA2 R7, -RZ, RZ, 0, 0 ;  /* 0x00000000ff077431 */ /* 0x000fca00000001ff */
[----:B------:R-:W0:Y:S02]  /*1dc0*/  F2I.U32.TRUNC.NTZ R9, R9 ;  /* 0x0000000900097305 */ /* 0x000e24000020f000 */
[----:B0-----:R-:W-:Y:S02]  /*1dd0*/  LOP3.LUT R4, R9, 0xffff, RZ, 0xc0, !PT ;  /* 0x0000ffff09047812 */ /* 0x001fe400078ec0ff */
[----:B------:R-:W-:Y:S01]  /*1de0*/  @!P0 MOV R4, 0xffffffff ;  /* 0xffffffff00048802 */ /* 0x000fe20000000f00 */
[----:B------:R-:W-:Y:S06]  /*1df0*/  RET.REL.NODEC R6 `(_Z9cuda_gemmIiLi256ELi4ELi1ELi1024ELi128ELi128ELi32ELi1ELi1EEviiiPT_S1_S1_ii) ;  /* 0xffffffe006807950 */ /* 0x000fec0003c3ffff */
.L_x_26:
[----:B------:R-:W-:-:S00]  /*1e00*/  BRA `(.L_x_26) ;  /* 0xfffffffc00fc7947 */ /* 0x000fc0000383ffff */
[----:B------:R-:W-:-:S00]  /*1e10*/  NOP ;  /* 0x0000000000007918 */ /* 0x000fc00000000000 */
        /* <DEDUP_REMOVED lines=14> */
.L_x_57951:


//--------------------- .text._Z9cuda_gemmIiLi256ELi4ELi1ELi1024ELi128ELi128ELi32ELi1ELi0EEviiiPT_S1_S1_ii --------------------------
	.section	.text._Z9cuda_gemmIiLi256ELi4ELi1ELi1024ELi128ELi128ELi32ELi1ELi0EEviiiPT_S1_S1_ii,"ax",@progbits
	.align	128
        .global         _Z9cuda_gemmIiLi256ELi4ELi1ELi1024ELi128ELi128ELi32ELi1ELi0EEviiiPT_S1_S1_ii
        .type           _Z9cuda_gemmIiLi256ELi4ELi1ELi1024ELi128ELi128ELi32ELi1ELi0EEviiiPT_S1_S1_ii,@function
        .size           _Z9cuda_gemmIiLi256ELi4ELi1ELi1024ELi128ELi128ELi32ELi1ELi0EEviiiPT_S1_S1_ii,(.L_x_57952 - _Z9cuda_gemmIiLi256ELi4ELi1ELi1024ELi128ELi128ELi32ELi1ELi0EEviiiPT_S1_S1_ii)
        .other          _Z9cuda_gemmIiLi256ELi4ELi1ELi1024ELi128ELi128ELi32ELi1ELi0EEviiiPT_S1_S1_ii,@"STO_CUDA_ENTRY STV_DEFAULT"
_Z9cuda_gemmIiLi256ELi4ELi1ELi1024ELi128ELi128ELi32ELi1ELi0EEviiiPT_S1_S1_ii:
.text._Z9cuda_gemmIiLi256ELi4ELi1ELi1024ELi128ELi128ELi32ELi1ELi0EEviiiPT_S1_S1_ii:
[----:B------:R-:W-:Y:S01]  /*0000*/  LDC R1, c[0x0][0x37c] ;  /* 0x0000df00ff017b82 */ /* 0x000fe20000000800 */
[----:B------:R-:W0:Y:S07]  /*0010*/  LDCU UR11, c[0x0][0x3ac] ;  /* 0x00007580ff0b77ac */ /* 0x000e2e0008000800 */
[----:B------:R-:W1:Y:S01]  /*0020*/  S2UR UR10, SR_CTAID.Y ;  /* 0x00000000000a79c3 */ /* 0x000e620000002600 */
[----:B------:R-:W-:Y:S01]  /*0030*/  UMOV UR4, URZ ;  /* 0x000000ff00047c82 */ /* 0x000fe20008000000 */
[----:B------:R-:W2:Y:S01]  /*0040*/  LDCU UR14, c[0x0][0x360] ;  /* 0x00006c00ff0e77ac */ /* 0x000ea20008000800 */
[----:B0-----:R-:W-:-:S05]  /*0050*/  IMAD.U32 R0, RZ, RZ, UR11 ;  /* 0x0000000bff007e24 */ /* 0x001fca000f8e00ff */
[----:B------:R-:W-:-:S04]  /*0060*/  IABS R0, R0 ;  /* 0x0000000000007213 */ /* 0x000fc80000000000 */
[----:B------:R-:W-:-:S13]  /*0070*/  R2UR UR7, R0 ;  /* 0x00000000000772ca */ /* 0x000fda00000e0000 */
[----:B------:R-:W0:Y:S08]  /*0080*/  I2F.RP R0, UR7 ;  /* 0x0000000700007d06 */ /* 0x000e300008209400 */
[----:B0-----:R-:W0:Y:S02]  /*0090*/  MUFU.RCP R0, R0 ;  /* 0x0000000000007308 */ /* 0x001e240000001000 */
[----:B0-----:R-:W-:-:S02]  /*00a0*/  VIADD R2, R0, 0xffffffe ;  /* 0x0ffffffe00027836 */ /* 0x001fc40000000000 */
[----:B------:R-:W0:Y:S04]  /*00b0*/  S2R R0, SR_TID.X ;  /* 0x0000000000007919 */ /* 0x000e280000002100 */
[----:B------:R-:W3:Y:S02]  /*00c0*/  F2I.FTZ.U32.TRUNC.NTZ R2, R2 ;  /* 0x0000000200027305 */ /* 0x000ee4000021f000 */
[----:B---3--:R-:W-:-:S13]  /*00d0*/  R2UR UR5, R2 ;  /* 0x00000000020572ca */ /* 0x008fda00000e0000 */
[----:B------:R-:W-:-:S04]  /*00e0*/  UIADD3 UR6, UPT, UPT, URZ, -UR5, URZ ;  /* 0x80000005ff067290 */ /* 0x000fc8000fffe0ff */
[----:B------:R-:W-:-:S04]  /*00f0*/  UIMAD UR6, UR6, UR7, URZ ;  /* 0x00000007060672a4 */ /* 0x000fc8000f8e02ff */
[----:B------:R-:W-:-:S04]  /*0100*/  UIMAD.WIDE.U32 UR4, UR5, UR6, UR4 ;  /* 0x00000006050472a5 */ /* 0x000fc8000f8e0004 */
[----:B------:R-:W-:-:S04]  /*0110*/  UIMAD.WIDE.U32 UR4, UR5, 0x400, URZ ;  /* 0x00000400050478a5 */ /* 0x000fc8000f8e00ff */
[----:B------:R-:W-:-:S04]  /*0120*/  UIADD3 UR4, UPT, UPT, -UR5, URZ, URZ ;  /* 0x000000ff05047290 */ /* 0x000fc8000fffe1ff */
[----:B------:R-:W-:-:S04]  /*0130*/  UIMAD UR4, UR7, UR4, 0x400 ;  /* 0x00000400070474a4 */ /* 0x000fc8000f8e0204 */
[----:B------:R-:W-:-:S11]  /*0140*/  UISETP.GT.U32.AND UP1, UPT, UR7, UR4, UPT ;  /* 0x000000040700728c */ /* 0x000fd6000bf24070 */
[----:B------:R-:W-:Y:S02]  /*0150*/  @!UP1 UIADD3 UR4, UPT, UPT, UR4, -UR7, URZ ;  /* 0x8000000704049290 */ /* 0x000fe4000fffe0ff */
[----:B------:R-:W-:Y:S02]  /*0160*/  @!UP1 UIADD3 UR5, UPT, UPT, UR5, 0x1, URZ ;  /* 0x0000000105059890 */ /* 0x000fe4000fffe0ff */
[----:B------:R-:W-:Y:S02]  /*0170*/  UISETP.GE.U32.AND UP0, UPT, UR4, UR7, UPT ;  /* 0x000000070400728c */ /* 0x000fe4000bf06070 */
[----:B------:R-:W-:Y:S02]  /*0180*/  ULOP3.LUT UR4, UR11, 0x400, URZ, 0x3c, !UPT ;  /* 0x000004000b047892 */ /* 0x000fe4000f8e3cff */
[----:B------:R-:W-:Y:S02]  /*0190*/  UISETP.GE.AND UP1, UPT, UR11, 0x10, UPT ;  /* 0x000000100b00788c */ /* 0x000fe4000bf26270 */
[----:B------:R-:W-:-:S02]  /*01a0*/  UISETP.GE.AND UP2, UPT, UR4, URZ, UPT ;  /* 0x000000ff0400728c */ /* 0x000fc4000bf46270 */
[----:B------:R-:W-:-:S03]  /*01b0*/  USHF.R.U32.HI UR4, URZ, 0x4, UR11 ;  /* 0x00000004ff047899 */ /* 0x000fc6000801160b */
[----:B------:R-:W-:Y:S02]  /*01c0*/  @UP0 UIADD3 UR5, UPT, UPT, UR5, 0x1, URZ ;  /* 0x0000000105050890 */ /* 0x000fe4000fffe0ff */
[----:B------:R-:W-:Y:S02]  /*01d0*/  UISETP.NE.AND UP0, UPT, UR11, URZ, UPT ;  /* 0x000000ff0b00728c */ /* 0x000fe4000bf05270 */
[----:B------:R-:W-:Y:S02]  /*01e0*/  USEL UR4, UR4, 0x1, UP1 ;  /* 0x0000000104047887 */ /* 0x000fe40008800000 */
[----:B------:R-:W-:-:S04]  /*01f0*/  @!UP2 UIADD3 UR5, UPT, UPT, -UR5, URZ, URZ ;  /* 0x000000ff0505a290 */ /* 0x000fc8000fffe1ff */
[----:B------:R-:W-:-:S03]  /*0200*/  IMAD R11, RZ, RZ, -UR4 ;  /* 0x80000004ff0b7e24 */ /* 0x000fc6000f8e02ff */
[----:B------:R-:W-:Y:S01]  /*0210*/  @!UP0 ULOP3.LUT UR5, URZ, UR11, URZ, 0x33, !UPT ;  /* 0x0000000bff058292 */ /* 0x000fe2000f8e33ff */
[----:B------:R-:W3:Y:S03]  /*0220*/  I2F.U32.RP R7, UR4 ;  /* 0x0000000400077d06 */ /* 0x000ee60008209000 */
[----:B------:R-:W-:-:S04]  /*0230*/  UIMAD UR8, UR4, UR5, URZ ;  /* 0x00000005040872a4 */ /* 0x000fc8000f8e02ff */
[----:B------:R-:W-:-:S04]  /*0240*/  UISETP.LT.AND UP0, UPT, UR8, 0x100, UPT ;  /* 0x000001000800788c */ /* 0x000fc8000bf01270 */
[----:B------:R-:W-:Y:S01]  /*0250*/  USEL UR8, UR8, 0x100, UP0 ;  /* 0x0000010008087887 */ /* 0x000fe20008000000 */
[----:B---3--:R-:W-:Y:S03]  /*0260*/  MUFU.RCP R7, R7 ;  /* 0x0000000700077308 */ /* 0x008fe60000001000 */
[----:B------:R-:W-:Y:S02]  /*0270*/  ULOP3.LUT UR9, URZ, UR8, URZ, 0x33, !UPT ;  /* 0x00000008ff097292 */ /* 0x000fe4000f8e33ff */
[----:B------:R-:W-:Y:S01]  /*0280*/  IMAD R5, RZ, RZ, -UR8 ;  /* 0x80000008ff057e24 */ /* 0x000fe2000f8e02ff */
[----:B------:R-:W-:-:S03]  /*0290*/  UISETP.NE.U32.AND UP0, UPT, UR8, URZ, UPT ;  /* 0x000000ff0800728c */ /* 0x000fc6000bf05070 */
[----:B------:R-:W-:Y:S01]  /*02a0*/  IMAD.U32 R9, RZ, RZ, UR9 ;  /* 0x00000009ff097e24 */ /* 0x000fe2000f8e00ff */
[----:B------:R-:W3:Y:S08]  /*02b0*/  I2F.U32.RP R4, UR8 ;  /* 0x0000000800047d06 */ /* 0x000ef00008209000 */
[----:B---3--:R-:W3:Y:S02]  /*02c0*/  MUFU.RCP R4, R4 ;  /* 0x0000000400047308 */ /* 0x008ee40000001000 */
[----:B---3--:R-:W-:-:S06]  /*02d0*/  VIADD R2, R4, 0xffffffe ;  /* 0x0ffffffe04027836 */ /* 0x008fcc0000000000 */
[----:B------:R3:W4:Y:S02]  /*02e0*/  F2I.FTZ.U32.TRUNC.NTZ R3, R2 ;  /* 0x0000000200037305 */ /* 0x000724000021f000 */
[----:B---3--:R-:W-:Y:S02]  /*02f0*/  IMAD.MOV.U32 R2, RZ, RZ, RZ ;  /* 0x000000ffff027224 */ /* 0x008fe400078e00ff */
[----:B----4-:R-:W-:-:S04]  /*0300*/  IMAD R5, R5, R3, RZ ;  /* 0x0000000305057224 */ /* 0x010fc800078e02ff */
[----:B------:R-:W-:Y:S02]  /*0310*/  IMAD.HI.U32 R3, R3, R5, R2 ;  /* 0x0000000503037227 */ /* 0x000fe400078e0002 */
[----:B------:R-:W3:Y:S03]  /*0320*/  LDC R2, c[0x0][0x374] ;  /* 0x0000dd00ff027b82 */ /* 0x000ee60000000800 */
[C---:B------:R-:W-:Y:S01]  /*0330*/  R2UR UR6, R3.reuse ;  /* 0x00000000030672ca */ /* 0x040fe200000e0000 */
[----:B0-----:R-:W-:-:S04]  /*0340*/  IMAD.HI.U32 R6, R3, R0, RZ ;  /* 0x0000000003067227 */ /* 0x001fc800078e00ff */
[----:B------:R-:W-:-:S04]  /*0350*/  IMAD.MOV R5, RZ, RZ, -R6 ;  /* 0x000000ffff057224 */ /* 0x000fc800078e0a06 */
[----:B------:R-:W-:-:S05]  /*0360*/  IMAD R4, R5, UR8, R0 ;  /* 0x0000000805047c24 */ /* 0x000fca000f8e0200 */
[----:B------:R-:W-:-:S13]  /*0370*/  ISETP.GE.U32.AND P0, PT, R4, UR8, PT ;  /* 0x0000000804007c0c */ /* 0x000fda000bf06070 */
[----:B------:R-:W-:Y:S01]  /*0380*/  @P0 IADD3 R4, PT, PT, R4, -UR8, RZ ;  /* 0x8000000804040c10 */ /* 0x000fe2000fffe0ff */
[----:B------:R-:W-:Y:S01]  /*0390*/  @P0 VIADD R6, R6, 0x1 ;  /* 0x0000000106060836 */ /* 0x000fe20000000000 */
[----:B------:R-:W-:Y:S02]  /*03a0*/  PLOP3.LUT P0, PT, PT, PT, UP0, 0x80, 0x8 ;  /* 0x000000000008781c */ /* 0x000fe40003f0f008 */
[----:B------:R-:W-:Y:S01]  /*03b0*/  ISETP.GE.U32.AND P1, PT, R4, UR8, PT ;  /* 0x0000000804007c0c */ /* 0x000fe2000bf26070 */
[----:B------:R-:W-:Y:S02]  /*03c0*/  VIADD R4, R7, 0xffffffe ;  /* 0x0ffffffe07047836 */ /* 0x000fe40000000000 */
[----:B---3--:R-:W-:Y:S02]  /*03d0*/  IMAD.SHL.U32 R7, R2, 0x4, RZ ;  /* 0x0000000402077824 */ /* 0x008fe400078e00ff */
[----:B------:R0:W3:Y:S08]  /*03e0*/  F2I.FTZ.U32.TRUNC.NTZ R5, R4 ;  /* 0x0000000400057305 */ /* 0x0000f0000021f000 */
[----:B------:R-:W-:-:S02]  /*03f0*/  @P1 VIADD R6, R6, 0x1 ;  /* 0x0000000106061836 */ /* 0x000fc40000000000 */
[----:B0-----:R-:W-:-:S03]  /*0400*/  IMAD.MOV.U32 R4, RZ, RZ, RZ ;  /* 0x000000ffff047224 */ /* 0x001fc600078e00ff */
[----:B------:R-:W-:Y:S02]  /*0410*/  SEL R2, R9, R6, !P0 ;  /* 0x0000000609027207 */ /* 0x000fe40004000000 */
[----:B-1----:R-:W-:Y:S01]  /*0420*/  ISETP.LE.U32.AND P0, PT, R7, UR10, PT ;  /* 0x0000000a07007c0c */ /* 0x002fe2000bf03070 */
[----:B---3--:R-:W-:Y:S01]  /*0430*/  IMAD R9, R11, R5, RZ ;  /* 0x000000050b097224 */ /* 0x008fe200078e02ff */
[----:B------:R-:W-:-:S03]  /*0440*/  IADD3 R7, PT, PT, -R2, RZ, RZ ;  /* 0x000000ff02077210 */ /* 0x000fc60007ffe1ff */
[----:B------:R-:W-:-:S04]  /*0450*/  IMAD.HI.U32 R4, R5, R9, R4 ;  /* 0x0000000905047227 */ /* 0x000fc800078e0004 */
[----:B------:R-:W-:-:S04]  /*0460*/  IMAD R3, R7, UR8, R0 ;  /* 0x0000000807037c24 */ /* 0x000fc8000f8e0200 */
[----:B--2---:R-:W-:Y:S05]  /*0470*/  @P0 EXIT ;  /* 0x000000000000094d */ /* 0x004fea0003800000 */
[C---:B------:R-:W-:Y:S01]  /*0480*/  IMAD.HI.U32 R5, R4.reuse, R0, RZ ;  /* 0x0000000004057227 */ /* 0x040fe200078e00ff */
[----:B------:R-:W-:Y:S01]  /*0490*/  UIMAD.WIDE.U32 UR6, UR6, UR14, URZ ;  /* 0x0000000e060672a5 */ /* 0x000fe2000f8e00ff */
[----:B------:R-:W0:Y:S01]  /*04a0*/  S2R R9, SR_CTAID.X ;  /* 0x0000000000097919 */ /* 0x000e220000002500 */
[----:B------:R-:W-:Y:S01]  /*04b0*/  ISETP.NE.U32.AND P2, PT, RZ, UR4, PT ;  /* 0x00000004ff007c0c */ /* 0x000fe2000bf45070 */
[----:B------:R-:W-:Y:S01]  /*04c0*/  IMAD.HI.U32 R4, R4, R3, RZ ;  /* 0x0000000304047227 */ /* 0x000fe200078e00ff */
[----:B------:R-:W-:Y:S01]  /*04d0*/  UIADD3 UR6, UPT, UPT, -UR7, URZ, URZ ;  /* 0x000000ff07067290 */ /* 0x000fe2000fffe1ff */
[----:B------:R-:W-:Y:S01]  /*04e0*/  MOV R13, 0x720 ;  /* 0x00000720000d7802 */ /* 0x000fe20000000f00 */
[----:B------:R-:W-:Y:S01]  /*04f0*/  UISETP.LT.U32.AND UP3, UPT, UR11, 0x10, UPT ;  /* 0x000000100b00788c */ /* 0x000fe2000bf61070 */
[----:B------:R-:W-:Y:S01]  /*0500*/  IMAD.MOV R5, RZ, RZ, -R5 ;  /* 0x000000ffff057224 */ /* 0x000fe200078e0a05 */
[----:B------:R-:W-:Y:S01]  /*0510*/  UIMAD UR6, UR8, UR6, UR14 ;  /* 0x00000006080672a4 */ /* 0x000fe2000f8e020e */
[----:B------:R-:W-:-:S02]  /*0520*/  IMAD.MOV R8, RZ, RZ, -R4 ;  /* 0x000000ffff087224 */ /* 0x000fc400078e0a04 */
[----:B------:R-:W-:Y:S01]  /*0530*/  IMAD R6, R5, UR4, R0 ;  /* 0x0000000405067c24 */ /* 0x000fe2000f8e0200 */
[----:B------:R-:W-:Y:S01]  /*0540*/  UISETP.GE.U32.AND UP1, UPT, UR6, UR8, UPT ;  /* 0x000000080600728c */ /* 0x000fe2000bf26070 */
[----:B------:R-:W-:-:S03]  /*0550*/  IMAD R3, R8, UR4, R3 ;  /* 0x0000000408037c24 */ /* 0x000fc6000f8e0203 */
[----:B------:R-:W-:Y:S02]  /*0560*/  ISETP.GE.U32.AND P1, PT, R6, UR4, PT ;  /* 0x0000000406007c0c */ /* 0x000fe4000bf26070 */
[----:B------:R-:W-:-:S05]  /*0570*/  ISETP.GE.U32.AND P0, PT, R3, UR4, PT ;  /* 0x0000000403007c0c */ /* 0x000fca000bf06070 */
[----:B------:R-:W-:Y:S02]  /*0580*/  @UP1 UIADD3 UR6, UPT, UPT, -UR8, UR6, URZ ;  /* 0x0000000608061290 */ /* 0x000fe4000fffe1ff */
[----:B------:R-:W-:Y:S02]  /*0590*/  @UP1 UIADD3 UR7, UPT, UPT, UR7, 0x1, URZ ;  /* 0x0000000107071890 */ /* 0x000fe4000fffe0ff */
[----:B------:R-:W-:Y:S02]  /*05a0*/  UISETP.GE.U32.AND UP2, UPT, UR6, UR8, UPT ;  /* 0x000000080600728c */ /* 0x000fe4000bf46070 */
[----:B------:R-:W-:Y:S01]  /*05b0*/  @P1 VIADD R6, R6, -UR4 ;  /* 0x8000000406061c36 */ /* 0x000fe20008000000 */
[----:B------:R-:W-:Y:S01]  /*05c0*/  ULOP3.LUT UR6, UR14, 0xffff, URZ, 0xc0, !UPT ;  /* 0x0000ffff0e067892 */ /* 0x000fe2000f8ec0ff */
[----:B------:R-:W-:Y:S02]  /*05d0*/  @P0 VIADD R3, R3, -UR4 ;  /* 0x8000000403030c36 */ /* 0x000fe40008000000 */
[----:B------:R-:W-:Y:S01]  /*05e0*/  @P0 VIADD R4, R4, 0x1 ;  /* 0x0000000104040836 */ /* 0x000fe20000000000 */
[----:B------:R-:W-:-:S02]  /*05f0*/  ISETP.GE.U32.AND P3, PT, R6, UR4, PT ;  /* 0x0000000406007c0c */ /* 0x000fc4000bf66070 */
[----:B------:R-:W-:Y:S02]  /*0600*/  ISETP.GE.U32.AND P1, PT, R3, UR4, PT ;  /* 0x0000000403007c0c */ /* 0x000fe4000bf26070 */
[----:B------:R-:W-:Y:S01]  /*0610*/  LOP3.LUT R3, RZ, UR4, RZ, 0x33, !PT ;  /* 0x00000004ff037c12 */ /* 0x000fe2000f8e33ff */
[----:B------:R-:W-:-:S04]  /*0620*/  @UP2 UIADD3 UR7, UPT, UPT, UR7, 0x1, URZ ;  /* 0x0000000107072890 */ /* 0x000fc8000fffe0ff */
[----:B------:R-:W-:-:S04]  /*0630*/  USEL UR9, UR9, UR7, !UP0 ;  /* 0x0000000709097287 */ /* 0x000fc8000c000000 */
[----:B------:R-:W-:Y:S01]  /*0640*/  @P3 IADD3 R6, PT, PT, R6, -UR4, RZ ;  /* 0x8000000406063c10 */ /* 0x000fe2000fffe0ff */
[----:B------:R-:W-:Y:S01]  /*0650*/  USEL UR4, UR11, 0x10, UP3 ;  /* 0x000000100b047887 */ /* 0x000fe20009800000 */
[----:B------:R-:W-:Y:S02]  /*0660*/  @P1 VIADD R4, R4, 0x1 ;  /* 0x0000000104041836 */ /* 0x000fe40000000000 */
[C---:B------:R-:W-:Y:S02]  /*0670*/  SEL R5, R3.reuse, R6, !P2 ;  /* 0x0000000603057207 */ /* 0x040fe40005000000 */
[C---:B------:R-:W-:Y:S02]  /*0680*/  LOP3.LUT R6, R0.reuse, 0x1f, RZ, 0xc0, !PT ;  /* 0x0000001f00067812 */ /* 0x040fe400078ec0ff */
[----:B------:R-:W-:Y:S01]  /*0690*/  SEL R3, R3, R4, !P2 ;  /* 0x0000000403037207 */ /* 0x000fe20005000000 */
[----:B------:R-:W-:Y:S02]  /*06a0*/  VIADD R4, R0, UR14 ;  /* 0x0000000e00047c36 */ /* 0x000fe40008000000 */
[----:B------:R-:W-:Y:S01]  /*06b0*/  IMAD.SHL.U32 R5, R5, 0x10, RZ ;  /* 0x0000001005057824 */ /* 0x000fe200078e00ff */
[----:B------:R-:W-:Y:S01]  /*06c0*/  LOP3.LUT R8, R3, 0xf, RZ, 0xc0, !PT ;  /* 0x0000000f03087812 */ /* 0x000fe200078ec0ff */
[----:B0-----:R-:W-:Y:S01]  /*06d0*/  IMAD R6, R9, 0x20, R6 ;  /* 0x0000002009067824 */ /* 0x001fe200078e0206 */
[----:B------:R-:W-:-:S04]  /*06e0*/  LOP3.LUT R7, R4, 0x3ff, RZ, 0x3c, !PT ;  /* 0x000003ff04077812 */ /* 0x000fc800078e3cff */
[----:B------:R-:W-:Y:S02]  /*06f0*/  LOP3.LUT R9, R7, 0xffff, RZ, 0xc0, !PT ;  /* 0x0000ffff07097812 */ /* 0x000fe400078ec0ff */
[----:B------:R-:W-:-:S07]  /*0700*/  LOP3.LUT R7, R8, R5, RZ, 0xfc, !PT ;  /* 0x0000000508077212 */ /* 0x000fce00078efcff */
[----:B------:R-:W-:Y:S05]  /*0710*/  CALL.REL.NOINC `($__internal_1_$__cuda_sm20_div_u16) ;  /* 0x0000004400b47944 */ /* 0x000fea0003c00000 */
[----:B------:R-:W0:Y:S01]  /*0720*/  I2F.U32.RP R13, UR14 ;  /* 0x0000000e000d7d06 */ /* 0x000e220008209000 */
[C---:B------:R-:W-:Y:S01]  /*0730*/  ISETP.GE.U32.AND P0, PT, R4.reuse, 0x100, PT ;  /* 0x000001000400780c */ /* 0x040fe20003f06070 */
[----:B------:R-:W1:Y:S01]  /*0740*/  LDCU.64 UR12, c[0x0][0x3a8] ;  /* 0x00007500ff0c77ac */ /* 0x000e620008000a00 */
[----:B------:R-:W-:Y:S01]  /*0750*/  VIMNMX.U32 R9, PT, PT, R4, 0x100, !PT ;  /* 0x0000010004097848 */ /* 0x000fe20007fe0000 */
[----:B------:R-:W-:Y:S01]  /*0760*/  IMAD.U32 R44, RZ, RZ, UR4 ;  /* 0x00000004ff2c7e24 */ /* 0x000fe2000f8e00ff */
[----:B------:R-:W-:Y:S01]  /*0770*/  SEL R12, RZ, 0x1, P0 ;  /* 0x00000001ff0c7807 */ /* 0x000fe20000000000 */
[----:B------:R-:W2:Y:S01]  /*0780*/  LDCU.64 UR6, c[0x0][0x390] ;  /* 0x00007200ff0677ac */ /* 0x000ea20008000a00 */
[----:B------:R-:W-:Y:S02]  /*0790*/  ISETP.NE.U32.AND P3, PT, RZ, UR14, PT ;  /* 0x0000000eff007c0c */ /* 0x000fe4000bf65070 */
[----:B------:R-:W-:Y:S01]  /*07a0*/  IADD3 R9, PT, PT, R9, -R4, -R12 ;  /* 0x8000000409097210 */ /* 0x000fe20007ffe80c */
[----:B------:R-:W-:Y:S01]  /*07b0*/  USHF.L.U32 UR22, UR14, 0x2, URZ ;  /* 0x000000020e167899 */ /* 0x000fe200080006ff */
[----:B------:R-:W3:Y:S01]  /*07c0*/  LDCU.64 UR16, c[0x0][0x358] ;  /* 0x00006b00ff1077ac */ /* 0x000ee20008000a00 */
[----:B0-----:R-:W0:Y:S01]  /*07d0*/  MUFU.RCP R13, R13 ;  /* 0x0000000d000d7308 */ /* 0x001e220000001000 */
[----:B-1----:R-:W-:-:S02]  /*07e0*/  UISETP.GE.AND UP0, UPT, UR13, 0x10, UPT ;  /* 0x000000100d00788c */ /* 0x002fc4000bf06270 */
[----:B------:R-:W-:Y:S02]  /*07f0*/  USHF.R.U32.HI UR11, URZ, 0x4, UR13 ;  /* 0x00000004ff0b7899 */ /* 0x000fe4000801160d */
[----:B------:R-:W-:Y:S02]  /*0800*/  UISETP.LT.AND UP1, UPT, UR12, 0x20, UPT ;  /* 0x000000200c00788c */ /* 0x000fe4000bf21270 */
[----:B------:R-:W-:Y:S02]  /*0810*/  USEL UR23, UR11, 0x1, UP0 ;  /* 0x000000010b177887 */ /* 0x000fe40008000000 */
[----:B--2---:R-:W-:Y:S02]  /*0820*/  UIMAD.WIDE.U32 UR18, UR14, 0x4, UR6 ;  /* 0x000000040e1278a5 */ /* 0x004fe4000f8e0006 */
[----:B------:R-:W-:Y:S01]  /*0830*/  UIMAD.WIDE.U32 UR20, UR14, 0x8, UR6 ;  /* 0x000000080e1478a5 */ /* 0x000fe2000f8e0006 */
[----:B0-----:R-:W-:Y:S01]  /*0840*/  VIADD R10, R13, 0xffffffe ;  /* 0x0ffffffe0d0a7836 */ /* 0x001fe20000000000 */
[----:B------:R-:W-:Y:S01]  /*0850*/  IADD3 R13, PT, PT, R8, 0x5, RZ ;  /* 0x00000005080d7810 */ /* 0x000fe20007ffe0ff */
[----:B------:R-:W-:-:S02]  /*0860*/  USEL UR12, UR12, 0x20, UP1 ;  /* 0x000000200c0c7887 */ /* 0x000fc40008800000 */
[----:B------:R0:W1:Y:S01]  /*0870*/  F2I.FTZ.U32.TRUNC.NTZ R11, R10 ;  /* 0x0000000a000b7305 */ /* 0x000062000021f000 */
[----:B------:R-:W-:Y:S01]  /*0880*/  ISETP.GE.U32.AND P2, PT, R13, UR4, PT ;  /* 0x000000040d007c0c */ /* 0x000fe2000bf46070 */
[----:B------:R-:W-:-:S03]  /*0890*/  UIMAD.WIDE.U32 UR6, UR14, 0xc, UR6 ;  /* 0x0000000c0e0678a5 */ /* 0x000fc6000f8e0006 */
[----:B------:R-:W-:Y:S01]  /*08a0*/  SEL R24, R44, RZ, P2 ;  /* 0x000000ff2c187207 */ /* 0x000fe20001000000 */
[----:B0-----:R-:W-:Y:S02]  /*08b0*/  HFMA2 R10, -RZ, RZ, 0, 0 ;  /* 0x00000000ff0a7431 */ /* 0x001fe400000001ff */
[----:B-1----:R-:W-:-:S04]  /*08c0*/  IMAD.MOV R17, RZ, RZ, -R11 ;  /* 0x000000ffff117224 */ /* 0x002fc800078e0a0b */
[----:B------:R-:W-:-:S04]  /*08d0*/  IMAD R17, R17, UR14, RZ ;  /* 0x0000000e11117c24 */ /* 0x000fc8000f8e02ff */
[----:B------:R-:W-:-:S04]  /*08e0*/  IMAD.HI.U32 R14, R11, R17, R10 ;  /* 0x000000110b0e7227 */ /* 0x000fc800078e000a */
[----:B------:R-:W-:Y:S02]  /*08f0*/  IMAD.IADD R17, R7, 0x1, -R24 ;  /* 0x0000000107117824 */ /* 0x000fe400078e0a18 */
[----:B------:R-:W-:-:S04]  /*0900*/  IMAD.HI.U32 R11, R14, R9, RZ ;  /* 0x000000090e0b7227 */ /* 0x000fc800078e00ff */
[----:B------:R-:W-:-:S04]  /*0910*/  IMAD.MOV R10, RZ, RZ, -R11 ;  /* 0x000000ffff0a7224 */ /* 0x000fc800078e0a0b */
[----:B------:R-:W-:Y:S02]  /*0920*/  IMAD R9, R10, UR14, R9 ;  /* 0x0000000e0a097c24 */ /* 0x000fe4000f8e0209 */
[----:B------:R-:W-:-:S03]  /*0930*/  VIADD R10, R8, 0x1 ;  /* 0x00000001080a7836 */ /* 0x000fc60000000000 */
[----:B------:R-:W-:Y:S02]  /*0940*/  ISETP.GE.U32.AND P1, PT, R9, UR14, PT ;  /* 0x0000000e09007c0c */ /* 0x000fe4000bf26070 */
[----:B------:R-:W-:Y:S01]  /*0950*/  ISETP.GE.U32.AND P5, PT, R10, UR4, PT ;  /* 0x000000040a007c0c */ /* 0x000fe2000bfa6070 */
[----:B------:R-:W-:-:S03]  /*0960*/  VIADD R10, R8, 0x3 ;  /* 0x00000003080a7836 */ /* 0x000fc60000000000 */
[----:B------:R-:W-:Y:S02]  /*0970*/  SEL R16, R44, RZ, P5 ;  /* 0x000000ff2c107207 */ /* 0x000fe40002800000 */
[----:B------:R-:W-:Y:S01]  /*0980*/  ISETP.GE.U32.AND P0, PT, R10, UR4, PT ;  /* 0x000000040a007c0c */ /* 0x000fe2000bf06070 */
[----:B------:R-:W-:Y:S02]  /*0990*/  VIADD R10, R8, 0x7 ;  /* 0x00000007080a7836 */ /* 0x000fe40000000000 */
[----:B------:R-:W-:Y:S01]  /*09a0*/  IMAD.IADD R13, R7, 0x1, -R16 ;  /* 0x00000001070d7824 */ /* 0x000fe200078e0a10 */
[----:B------:R-:W-:Y:S01]  /*09b0*/  SEL R20, R44, RZ, P0 ;  /* 0x000000ff2c147207 */ /* 0x000fe20000000000 */
[----:B------:R-:W-:Y:S02]  /*09c0*/  @P1 VIADD R9, R9, -UR14 ;  /* 0x8000000e09091c36 */ /* 0x000fe40008000000 */
[----:B------:R-:W-:-:S03]  /*09d0*/  @P1 VIADD R11, R11, 0x1 ;  /* 0x000000010b0b1836 */ /* 0x000fc60000000000 */
[----:B------:R-:W-:Y:S01]  /*09e0*/  ISETP.GE.U32.AND P4, PT, R9, UR14, PT ;  /* 0x0000000e09007c0c */ /* 0x000fe2000bf86070 */
[----:B------:R-:W-:-:S05]  /*09f0*/  VIADD R9, R8, 0x2 ;  /* 0x0000000208097836 */ /* 0x000fca0000000000 */
[----:B------:R-:W-:Y:S01]  /*0a00*/  ISETP.GE.U32.AND P6, PT, R9, UR4, PT ;  /* 0x0000000409007c0c */ /* 0x000fe2000bfc6070 */
[----:B------:R-:W-:-:S03]  /*0a10*/  VIADD R9, R8, 0x4 ;  /* 0x0000000408097836 */ /* 0x000fc60000000000 */
[----:B------:R-:W-:Y:S02]  /*0a20*/  SEL R18, R44, RZ, P6 ;  /* 0x000000ff2c127207 */ /* 0x000fe40003000000 */
[----:B------:R-:W-:Y:S01]  /*0a30*/  ISETP.GE.U32.AND P1, PT, R9, UR4, PT ;  /* 0x0000000409007c0c */ /* 0x000fe2000bf26070 */
[C---:B------:R-:W-:Y:S02]  /*0a40*/  VIADD R9, R8.reuse, 0x6 ;  /* 0x0000000608097836 */ /* 0x040fe40000000000 */
[----:B------:R-:W-:Y:S01]  /*0a50*/  @P4 VIADD R11, R11, 0x1 ;  /* 0x000000010b0b4836 */ /* 0x000fe20000000000 */
[----:B------:R-:W-:Y:S02]  /*0a60*/  @!P3 LOP3.LUT R11, RZ, UR14, RZ, 0x33, !PT ;  /* 0x0000000eff0bbc12 */ /* 0x000fe4000f8e33ff */
[----:B------:R-:W-:Y:S01]  /*0a70*/  ISETP.GE.U32.AND P3, PT, R9, UR4, PT ;  /* 0x0000000409007c0c */ /* 0x000fe2000bf66070 */
[C---:B------:R-:W-:Y:S01]  /*0a80*/  VIADD R9, R8.reuse, 0x8 ;  /* 0x0000000808097836 */ /* 0x040fe20000000000 */
[----:B------:R-:W-:Y:S01]  /*0a90*/  ISETP.GE.U32.AND P4, PT, R8, UR13, PT ;  /* 0x0000000d08007c0c */ /* 0x000fe2000bf86070 */
[----:B------:R-:W-:Y:S01]  /*0aa0*/  UMOV UR13, 0xffffff00 ;  /* 0xffffff00000d7882 */ /* 0x000fe20000000000 */
[C---:B------:R-:W-:Y:S01]  /*0ab0*/  SEL R22, R44.reuse, RZ, P1 ;  /* 0x000000ff2c167207 */ /* 0x040fe20000800000 */
[----:B------:R-:W-:Y:S01]  /*0ac0*/  UIMAD UR13, UR23, UR13, 0x201f ;  /* 0x0000201f170d74a4 */ /* 0x000fe2000f8e020d */
[----:B------:R-:W-:-:S02]  /*0ad0*/  SEL R14, R44, RZ, P4 ;  /* 0x000000ff2c0e7207 */ /* 0x000fc40002000000 */
[----:B------:R-:W-:Y:S01]  /*0ae0*/  ISETP.GE.U32.AND P5, PT, R9, UR4, PT ;  /* 0x0000000409007c0c */ /* 0x000fe2000bfa6070 */
[----:B------:R-:W-:Y:S01]  /*0af0*/  VIADD R9, R8, 0xa ;  /* 0x0000000a08097836 */ /* 0x000fe20000000000 */
[----:B------:R-:W-:Y:S02]  /*0b00*/  ISETP.GE.U32.AND P4, PT, R10, UR4, PT ;  /* 0x000000040a007c0c */ /* 0x000fe4000bf86070 */
[C---:B------:R-:W-:Y:S02]  /*0b10*/  IADD3 R10, PT, PT, R8.reuse, 0x9, RZ ;  /* 0x00000009080a7810 */ /* 0x040fe40007ffe0ff */
[----:B------:R-:W-:Y:S01]  /*0b20*/  ISETP.GE.U32.AND P0, PT, R9, UR4, PT ;  /* 0x0000000409007c0c */ /* 0x000fe2000bf06070 */
[----:B------:R-:W-:Y:S01]  /*0b30*/  VIADD R9, R8, 0xc ;  /* 0x0000000c08097836 */ /* 0x000fe20000000000 */
[----:B------:R-:W-:Y:S01]  /*0b40*/  ISETP.GE.U32.AND P6, PT, R10, UR4, PT ;  /* 0x000000040a007c0c */ /* 0x000fe2000bfc6070 */
[----:B------:R-:W-:Y:S01]  /*0b50*/  VIADD R10, R8, 0xb ;  /* 0x0000000b080a7836 */ /* 0x000fe20000000000 */
[----:B------:R-:W-:-:S02]  /*0b60*/  SEL R26, R44, RZ, P3 ;  /* 0x000000ff2c1a7207 */ /* 0x000fc40001800000 */
[----:B------:R-:W-:Y:S01]  /*0b70*/  ISETP.GE.U32.AND P2, PT, R9, UR4, PT ;  /* 0x0000000409007c0c */ /* 0x000fe2000bf46070 */
[----:B------:R-:W-:Y:S01]  /*0b80*/  VIADD R9, R8, 0xe ;  /* 0x0000000e08097836 */ /* 0x000fe20000000000 */
[----:B------:R-:W-:Y:S01]  /*0b90*/  ISETP.GE.U32.AND P1, PT, R10, UR4, PT ;  /* 0x000000040a007c0c */ /* 0x000fe2000bf26070 */
[----:B------:R-:W-:Y:S01]  /*0ba0*/  VIADD R10, R8, 0xd ;  /* 0x0000000d080a7836 */ /* 0x000fe20000000000 */
[----:B------:R-:W-:Y:S01]  /*0bb0*/  SEL R28, R44, RZ, P4 ;  /* 0x000000ff2c1c7207 */ /* 0x000fe20002000000 */
[----:B------:R-:W-:Y:S01]  /*0bc0*/  VIADD R8, R8, 0xf ;  /* 0x0000000f08087836 */ /* 0x000fe20000000000 */
[----:B------:R-:W-:Y:S01]  /*0bd0*/  ISETP.GE.U32.AND P4, PT, R9, UR4, PT ;  /* 0x0000000409007c0c */ /* 0x000fe2000bf86070 */
[----:B------:R-:W-:Y:S01]  /*0be0*/  VIADD R9, R4, UR14 ;  /* 0x0000000e04097c36 */ /* 0x000fe20008000000 */
[----:B------:R-:W-:Y:S01]  /*0bf0*/  ISETP.GE.U32.AND P3, PT, R10, UR4, PT ;  /* 0x000000040a007c0c */ /* 0x000fe2000bf66070 */
[----:B------:R-:W-:Y:S01]  /*0c00*/  IMAD.IADD R19, R7, 0x1, -R28 ;  /* 0x0000000107137824 */ /* 0x000fe200078e0a1c */
[----:B------:R-:W-:-:S02]  /*0c10*/  SEL R30, R44, RZ, P5 ;  /* 0x000000ff2c1e7207 */ /* 0x000fc40002800000 */
[----:B------:R-:W-:Y:S02]  /*0c20*/  ISETP.GE.U32.AND P5, PT, R8, UR4, PT ;  /* 0x0000000408007c0c */ /* 0x000fe4000bfa6070 */
[C---:B------:R-:W-:Y:S02]  /*0c30*/  SEL R32, R44.reuse, RZ, P6 ;  /* 0x000000ff2c207207 */ /* 0x040fe40003000000 */
[C---:B------:R-:W-:Y:S02]  /*0c40*/  SEL R34, R44.reuse, RZ, P0 ;  /* 0x000000ff2c227207 */ /* 0x040fe40000000000 */
[C---:B------:R-:W-:Y:S01]  /*0c50*/  SEL R36, R44.reuse, RZ, P1 ;  /* 0x000000ff2c247207 */ /* 0x040fe20000800000 */
[----:B------:R-:W-:Y:S01]  /*0c60*/  IMAD.IADD R21, R7, 0x1, -R32 ;  /* 0x0000000107157824 */ /* 0x000fe200078e0a20 */
[C---:B------:R-:W-:Y:S02]  /*0c70*/  SEL R38, R44.reuse, RZ, P2 ;  /* 0x000000ff2c267207 */ /* 0x040fe40001000000 */
[----:B------:R-:W-:-:S02]  /*0c80*/  SEL R40, R44, RZ, P3 ;  /* 0x000000ff2c287207 */ /* 0x000fc40001800000 */
[C---:B------:R-:W-:Y:S01]  /*0c90*/  SEL R42, R44.reuse, RZ, P4 ;  /* 0x000000ff2c2a7207 */ /* 0x040fe20002000000 */
[C---:B------:R-:W-:Y:S01]  /*0ca0*/  IMAD.IADD R24, R7.reuse, 0x1, -R38 ;  /* 0x0000000107187824 */ /* 0x040fe200078e0a26 */
[----:B------:R-:W-:Y:S01]  /*0cb0*/  SEL R44, R44, RZ, P5 ;  /* 0x000000ff2c2c7207 */ /* 0x000fe20002800000 */
[C---:B------:R-:W-:Y:S01]  /*0cc0*/  IMAD.IADD R25, R7.reuse, 0x1, -R40 ;  /* 0x0000000107197824 */ /* 0x040fe200078e0a28 */
[----:B------:R-:W-:Y:S01]  /*0cd0*/  IADD3 R8, PT, PT, R12, R11, RZ ;  /* 0x0000000b0c087210 */ /* 0x000fe20007ffe0ff */
[----:B------:R-:W-:Y:S01]  /*0ce0*/  IMAD.IADD R12, R7, 0x1, -R14 ;  /* 0x00000001070c7824 */ /* 0x000fe200078e0a0e */
[----:B------:R-:W-:Y:S01]  /*0cf0*/  LOP3.LUT R10, R15, 0x3, RZ, 0xc0, !PT ;  /* 0x000000030f0a7812 */ /* 0x000fe200078ec0ff */
[C---:B------:R-:W-:Y:S01]  /*0d00*/  IMAD.IADD R14, R7.reuse, 0x1, -R18 ;  /* 0x00000001070e7824 */ /* 0x040fe200078e0a12 */
[C---:B------:R-:W-:Y:S01]  /*0d10*/  IADD3 R16, PT, PT, R7.reuse, -R22, RZ ;  /* 0x8000001607107210 */ /* 0x040fe20007ffe0ff */
[C---:B------:R-:W-:Y:S01]  /*0d20*/  IMAD.IADD R15, R7.reuse, 0x1, -R20 ;  /* 0x00000001070f7824 */ /* 0x040fe200078e0a14 */
[C---:B------:R-:W-:Y:S01]  /*0d30*/  IADD3 R23, PT, PT, R7.reuse, -R36, RZ ;  /* 0x8000002407177210 */ /* 0x040fe20007ffe0ff */
[----:B------:R-:W-:-:S02]  /*0d40*/  IMAD.IADD R18, R7, 0x1, -R26 ;  /* 0x0000000107127824 */ /* 0x000fc400078e0a1a */
[----:B------:R-:W-:Y:S02]  /*0d50*/  VIADD R11, R9, UR14 ;  /* 0x0000000e090b7c36 */ /* 0x000fe40008000000 */
[C---:B------:R-:W-:Y:S02]  /*0d60*/  IMAD.IADD R20, R7.reuse, 0x1, -R30 ;  /* 0x0000000107147824 */ /* 0x040fe400078e0a1e */
[C---:B------:R-:W-:Y:S02]  /*0d70*/  IMAD.IADD R22, R7.reuse, 0x1, -R34 ;  /* 0x0000000107167824 */ /* 0x040fe400078e0a22 */
[C---:B------:R-:W-:Y:S02]  /*0d80*/  IMAD.IADD R26, R7.reuse, 0x1, -R42 ;  /* 0x00000001071a7824 */ /* 0x040fe400078e0a2a */
[----:B---3--:R-:W-:-:S07]  /*0d90*/  IMAD.IADD R27, R7, 0x1, -R44 ;  /* 0x00000001071b7824 */ /* 0x008fce00078e0a2c */
.L_x_107:
[----:B0-----:R-:W0:Y:S01]  /*0da0*/  S2R R36, SR_CgaCtaId ;  /* 0x0000000000247919 */ /* 0x001e220000008800 */
[----:B------:R-:W-:Y:S01]  /*0db0*/  ISETP.NE.AND P0, PT, R10, 0x2, PT ;  /* 0x000000020a00780c */ /* 0x000fe20003f05270 */
[----:B------:R-:W-:Y:S01]  /*0dc0*/  BSSY.RECONVERGENT B0, `(.L_x_27) ;  /* 0x0000021000007945 */ /* 0x000fe20003800200 */
[----:B------:R-:W-:Y:S01]  /*0dd0*/  MOV R37, 0x400 ;  /* 0x0000040000257802 */ /* 0x000fe20000000f00 */
[----:B------:R-:W-:Y:S01]  /*0de0*/  IMAD.U32 R39, RZ, RZ, UR10 ;  /* 0x0000000aff277e24 */ /* 0x000fe2000f8e00ff */
[----:B------:R-:W-:-:S03]  /*0df0*/  MOV R56, R0 ;  /* 0x0000000000387202 */ /* 0x000fc60000000f00 */
[----:B-12-4-:R-:W-:-:S05]  /*0e00*/  VIADD R33, R37, 0x4080 ;  /* 0x0000408025217836 */ /* 0x016fca0000000000 */
[----:B0-----:R-:W-:Y:S01]  /*0e10*/  LEA R33, R36, R33, 0x18 ;  /* 0x0000002124217211 */ /* 0x001fe200078ec0ff */
[----:B---3--:R-:W-:Y:S06]  /*0e20*/  @!P0 BRA `(.L_x_28) ;  /* 0x0000000000688947 */ /* 0x008fec0003800000 */
[----:B------:R-:W0:Y:S01]  /*0e30*/  LDC.64 R28, c[0x0][0x390] ;  /* 0x0000e400ff1c7b82 */ /* 0x000e220000000a00 */
[----:B------:R-:W-:-:S06]  /*0e40*/  USHF.L.U32 UR4, UR10, 0xa, URZ ;  /* 0x0000000a0a047899 */ /* 0x000fcc00080006ff */
[----:B------:R-:W-:-:S05]  /*0e50*/  LOP3.LUT R31, R0, UR4, RZ, 0xfc, !PT ;  /* 0x00000004001f7c12 */ /* 0x000fca000f8efcff */
[----:B0-----:R-:W-:-:S05]  /*0e60*/  IMAD.WIDE R28, R31, 0x4, R28 ;  /* 0x000000041f1c7825 */ /* 0x001fca00078e021c */
[----:B------:R-:W2:Y:S01]  /*0e70*/  LDG.E R30, desc[UR16][R28.64] ;  /* 0x000000101c1e7981 */ /* 0x000ea2000c1e1900 */
[----:B------:R-:W0:Y:S01]  /*0e80*/  S2UR UR14, SR_CgaCtaId ;  /* 0x00000000000e79c3 */ /* 0x000e220000008800 */
[----:B------:R-:W-:Y:S01]  /*0e90*/  UMOV UR4, 0x400 ;  /* 0x0000040000047882 */ /* 0x000fe20000000000 */
[----:B------:R-:W-:Y:S01]  /*0ea0*/  ISETP.NE.AND P0, PT, R10, 0x3, PT ;  /* 0x000000030a00780c */ /* 0x000fe20003f05270 */
[----:B------:R-:W-:Y:S01]  /*0eb0*/  UIADD3 UR4, UPT, UPT, UR4, 0x4080, URZ ;  /* 0x0000408004047890 */ /* 0x000fe2000fffe0ff */
[----:B------:R-:W-:-:S03]  /*0ec0*/  IMAD.MOV.U32 R56, RZ, RZ, R4 ;  /* 0x000000ffff387224 */ /* 0x000fc600078e0004 */
[----:B0-----:R-:W-:-:S06]  /*0ed0*/  ULEA UR4, UR14, UR4, 0x18 ;  /* 0x000000040e047291 */ /* 0x001fcc000f8ec0ff */
[----:B------:R-:W-:-:S05]  /*0ee0*/  LEA R35, R0, UR4, 0x2 ;  /* 0x0000000400237c11 */ /* 0x000fca000f8e10ff */
[----:B--2---:R0:W-:Y:S01]  /*0ef0*/  STS [R35], R30 ;  /* 0x0000001e23007388 */ /* 0x0041e20000000800 */
[----:B------:R-:W-:Y:S05]  /*0f00*/  @!P0 BRA `(.L_x_28) ;  /* 0x0000000000308947 */ /* 0x000fea0003800000 */
[----:B------:R-:W-:Y:S02]  /*0f10*/  ISETP.NE.AND P0, PT, R10, RZ, PT ;  /* 0x000000ff0a00720c */ /* 0x000fe40003f05270 */
[----:B0-----:R-:W-:-:S05]  /*0f20*/  IADD3 R30, P1, PT, R28, UR22, RZ ;  /* 0x000000161c1e7c10 */ /* 0x001fca000ff3e0ff */
[----:B------:R-:W-:-:S06]  /*0f30*/  IMAD.X R31, RZ, RZ, R29, P1 ;  /* 0x000000ffff1f7224 */ /* 0x000fcc00008e061d */
[----:B------:R-:W-:Y:S02]  /*0f40*/  @P0 IADD3 R28, P1, PT, R30, UR22, RZ ;  /* 0x000000161e1c0c10 */ /* 0x000fe4000ff3e0ff */
[----:B------:R-:W2:Y:S03]  /*0f50*/  LDG.E R30, desc[UR16][R30.64] ;  /* 0x000000101e1e7981 */ /* 0x000ea6000c1e1900 */
[----:B------:R-:W-:-:S06]  /*0f60*/  @P0 IMAD.X R29, RZ, RZ, R31, P1 ;  /* 0x000000ffff1d0224 */ /* 0x000fcc00008e061f */
[----:B------:R-:W3:Y:S01]  /*0f70*/  @P0 LDG.E R29, desc[UR16][R28.64] ;  /* 0x000000101c1d0981 */ /* 0x000ee2000c1e1900 */
[----:B------:R-:W-:Y:S02]  /*0f80*/  VIADD R32, R35, UR22 ;  /* 0x0000001623207c36 */ /* 0x000fe40008000000 */
[----:B------:R-:W-:Y:S02]  /*0f90*/  IMAD.MOV.U32 R56, RZ, RZ, R9 ;  /* 0x000000ffff387224 */ /* 0x000fe400078e0009 */
[----:B------:R-:W-:Y:S01]  /*0fa0*/  @P0 IMAD.MOV.U32 R56, RZ, RZ, R11 ;  /* 0x000000ffff380224 */ /* 0x000fe200078e000b */
[----:B--2---:R1:W-:Y:S04]  /*0fb0*/  STS [R35+UR22], R30 ;  /* 0x0000001e23007988 */ /* 0x0043e80008000816 */
[----:B---3--:R1:W-:Y:S02]  /*0fc0*/  @P0 STS [R32+UR22], R29 ;  /* 0x0000001d20000988 */ /* 0x0083e40008000816 */
.L_x_28:
[----:B------:R-:W-:Y:S05]  /*0fd0*/  BSYNC.RECONVERGENT B0 ;  /* 0x0000000000007941 */ /* 0x000fea0003800200 */
.L_x_27:
[----:B------:R-:W-:Y:S01]  /*0fe0*/  BSSY.RECONVERGENT B0, `(.L_x_29) ;  /* 0x000001e000007945 */ /* 0x000fe20003800200 */
[----:B------:R-:W-:Y:S01]  /*0ff0*/  LEA R38, R56, R33, 0x2 ;  /* 0x0000002138267211 */ /* 0x000fe200078e10ff */
[----:B------:R-:W-:-:S07]  /*1000*/  IMAD R39, R39, 0x400, R56 ;  /* 0x0000040027277824 */ /* 0x000fce00078e0238 */
.L_x_30:
[----:B01----:R-:W0:Y:S01]  /*1010*/  LDC.64 R34, c[0x0][0x390] ;  /* 0x0000e400ff227b82 */ /* 0x003e220000000a00 */
[----:B------:R-:W-:Y:S01]  /*1020*/  IMAD.U32 R32, RZ, RZ, UR18 ;  /* 0x00000012ff207e24 */ /* 0x000fe2000f8e00ff */
[----:B------:R-:W-:Y:S01]  /*1030*/  MOV R29, UR7 ;  /* 0x00000007001d7c02 */ /* 0x000fe20008000f00 */
[----:B------:R-:W-:Y:S02]  /*1040*/  IMAD.U32 R33, RZ, RZ, UR19 ;  /* 0x00000013ff217e24 */ /* 0x000fe4000f8e00ff */
[----:B--2---:R-:W-:Y:S02]  /*1050*/  IMAD.U32 R30, RZ, RZ, UR20 ;  /* 0x00000014ff1e7e24 */ /* 0x004fe4000f8e00ff */
        /* <DEDUP_REMOVED lines=11> */
[----:B------:R-:W-:-:S05]  /*1110*/  VIADD R56, R56, UR22 ;  /* 0x0000001638387c36 */ /* 0x000fca0008000000 */
        /* <DEDUP_REMOVED lines=11> */
.L_x_29:
[C---:B------:R-:W-:Y:S01]  /*11d0*/  LOP3.LUT R31, R8.reuse, 0x3, RZ, 0xc0, !PT ;  /* 0x00000003081f7812 */ /* 0x040fe200078ec0ff */
[----:B------:R-:W0:Y:S01]  /*11e0*/  LDCU UR24, c[0x0][0x3ac] ;  /* 0x00007580ff1877ac */ /* 0x000e220008000800 */
[--C-:B------:R-:W-:Y:S01]  /*11f0*/  SHF.R.U32.HI R33, RZ, 0x5, R0.reuse ;  /* 0x00000005ff217819 */ /* 0x100fe20000011600 */
[----:B------:R-:W-:Y:S01]  /*1200*/  BSSY.RECONVERGENT B0, `(.L_x_31) ;  /* 0x0000015000007945 */ /* 0x000fe20003800200 */
[----:B------:R-:W-:Y:S01]  /*1210*/  ISETP.NE.AND P0, PT, R31, 0x3, PT ;  /* 0x000000031f00780c */ /* 0x000fe20003f05270 */
[----:B------:R-:W1:Y:S01]  /*1220*/  LDCU UR4, c[0x0][0x3a8] ;  /* 0x00007500ff0477ac */ /* 0x000e620008000800 */
[----:B------:R-:W-:Y:S01]  /*1230*/  ISETP.GE.U32.AND P4, PT, R8, 0x3, PT ;  /* 0x000000030800780c */ /* 0x000fe20003f86070 */
[----:B--2---:R-:W-:Y:S01]  /*1240*/  IMAD.MOV.U32 R28, RZ, RZ, R0 ;  /* 0x000000ffff1c7224 */ /* 0x004fe200078e0000 */
[----:B------:R-:W-:Y:S02]  /*1250*/  P2R R34, PR, RZ, 0x1 ;  /* 0x00000001ff227803 */ /* 0x000fe40000000000 */
[----:B0-----:R-:W-:-:S07]  /*1260*/  ISETP.GE.AND P1, PT, R33, UR24, PT ;  /* 0x0000001821007c0c */ /* 0x001fce000bf26270 */
[----:B------:R-:W-:Y:S06]  /*1270*/  @!P0 BRA `(.L_x_32) ;  /* 0x0000000000348947 */ /* 0x000fec0003800000 */
[----:B------:R-:W-:Y:S01]  /*1280*/  IADD3 R29, PT, PT, R37, 0x5080, RZ ;  /* 0x00005080251d7810 */ /* 0x000fe20007ffe0ff */
[----:B------:R-:W-:Y:S01]  /*1290*/  IMAD.MOV.U32 R28, RZ, RZ, R4 ;  /* 0x000000ffff1c7224 */ /* 0x000fe200078e0004 */
[----:B------:R-:W-:Y:S02]  /*12a0*/  ISETP.NE.AND P0, PT, R31, RZ, PT ;  /* 0x000000ff1f00720c */ /* 0x000fe40003f05270 */
[----:B------:R-:W-:-:S05]  /*12b0*/  LEA R29, R36, R29, 0x18 ;  /* 0x0000001d241d7211 */ /* 0x000fca00078ec0ff */
[----:B------:R-:W-:-:S05]  /*12c0*/  IMAD R29, R0, 0x4, R29 ;  /* 0x00000004001d7824 */ /* 0x000fca00078e021d */
[----:B------:R0:W-:Y:S01]  /*12d0*/  STS [R29], RZ ;  /* 0x000000ff1d007388 */ /* 0x0001e20000000800 */
[----:B------:R-:W-:Y:S05]  /*12e0*/  @!P0 BRA `(.L_x_32) ;  /* 0x0000000000188947 */ /* 0x000fea0003800000 */
[----:B------:R-:W-:Y:S01]  /*12f0*/  ISETP.NE.AND P0, PT, R31, 0x1, PT ;  /* 0x000000011f00780c */ /* 0x000fe20003f05270 */
[----:B------:R-:W-:Y:S01]  /*1300*/  VIADD R30, R29, UR22 ;  /* 0x000000161d1e7c36 */ /* 0x000fe20008000000 */
[----:B------:R2:W-:Y:S01]  /*1310*/  STS [R29+UR22], RZ ;  /* 0x000000ff1d007988 */ /* 0x0005e20008000816 */
[----:B------:R-:W-:-:S10]  /*1320*/  IMAD.MOV.U32 R28, RZ, RZ, R9 ;  /* 0x000000ffff1c7224 */ /* 0x000fd400078e0009 */
[----:B------:R2:W-:Y:S01]  /*1330*/  @P0 STS [R30+UR22], RZ ;  /* 0x000000ff1e000988 */ /* 0x0005e20008000816 */
[----:B------:R-:W-:-:S07]  /*1340*/  @P0 IMAD.MOV.U32 R28, RZ, RZ, R11 ;  /* 0x000000ffff1c0224 */ /* 0x000fce00078e000b */
.L_x_32:
[----:B-1----:R-:W-:Y:S05]  /*1350*/  BSYNC.RECONVERGENT B0 ;  /* 0x0000000000007941 */ /* 0x002fea0003800200 */
.L_x_31:
[----:B------:R-:W-:Y:S04]  /*1360*/  BSSY.RECONVERGENT B0, `(.L_x_33) ;  /* 0x000000e000007945 */ /* 0x000fe80003800200 */
[----:B------:R-:W-:Y:S05]  /*1370*/  @!P4 BRA `(.L_x_34) ;  /* 0x000000000030c947 */ /* 0x000fea0003800000 */
[----:B0-2---:R-:W-:-:S04]  /*1380*/  IADD3 R29, PT, PT, R37, 0x5080, RZ ;  /* 0x00005080251d7810 */ /* 0x005fc80007ffe0ff */
[----:B------:R-:W-:-:S07]  /*1390*/  LEA R35, R36, R29, 0x18 ;  /* 0x0000001d24237211 */ /* 0x000fce00078ec0ff */
.L_x_35:
[C---:B-1----:R-:W-:Y:S02]  /*13a0*/  IMAD R29, R28.reuse, 0x4, R35 ;  /* 0x000000041c1d7824 */ /* 0x042fe400078e0223 */
[----:B------:R-:W-:Y:S02]  /*13b0*/  VIADD R28, R28, UR22 ;  /* 0x000000161c1c7c36 */ /* 0x000fe40008000000 */
[----:B------:R-:W-:Y:S01]  /*13c0*/  VIADD R30, R29, UR22 ;  /* 0x000000161d1e7c36 */ /* 0x000fe20008000000 */
[----:B------:R1:W-:Y:S02]  /*13d0*/  STS [R29], RZ ;  /* 0x000000ff1d007388 */ /* 0x0003e40000000800 */
[----:B------:R-:W-:Y:S01]  /*13e0*/  ISETP.GE.U32.AND P0, PT, R28, 0x100, PT ;  /* 0x000001001c00780c */ /* 0x000fe20003f06070 */
[----:B------:R-:W-:Y:S01]  /*13f0*/  VIADD R32, R30, UR22 ;  /* 0x000000161e207c36 */ /* 0x000fe20008000000 */
[----:B------:R1:W-:Y:S04]  /*1400*/  STS [R29+UR22], RZ ;  /* 0x000000ff1d007988 */ /* 0x0003e80008000816 */
[----:B------:R1:W-:Y:S04]  /*1410*/  STS [R30+UR22], RZ ;  /* 0x000000ff1e007988 */ /* 0x0003e80008000816 */
[----:B------:R1:W-:Y:S03]  /*1420*/  STS [R32+UR22], RZ ;  /* 0x000000ff20007988 */ /* 0x0003e60008000816 */
[----:B------:R-:W-:Y:S05]  /*1430*/  @!P0 BRA `(.L_x_35) ;  /* 0xfffffffc00d88947 */ /* 0x000fea000383ffff */
.L_x_34:
[----:B------:R-:W-:Y:S05]  /*1440*/  BSYNC.RECONVERGENT B0 ;  /* 0x0000000000007941 */ /* 0x000fea0003800200 */
.L_x_33:
[----:B------:R-:W-:Y:S04]  /*1450*/  BSSY.RECONVERGENT B0, `(.L_x_36) ;  /* 0x000000f000007945 */ /* 0x000fe80003800200 */
[----:B------:R-:W-:Y:S05]  /*1460*/  @P1 BRA `(.L_x_37) ;  /* 0x0000000000341947 */ /* 0x000fea0003800000 */
[----:B------:R-:W-:Y:S02]  /*1470*/  LEA R36, R36, R37, 0x18 ;  /* 0x0000002524247211 */ /* 0x000fe400078ec0ff */
[----:B012---:R-:W-:-:S05]  /*1480*/  LOP3.LUT R29, R0, 0x1f, RZ, 0xc0, !PT ;  /* 0x0000001f001d7812 */ /* 0x007fca00078ec0ff */
[----:B------:R-:W-:-:S07]  /*1490*/  IMAD R36, R29, 0x204, R36 ;  /* 0x000002041d247824 */ /* 0x000fce00078e0224 */
.L_x_38:
[----:B---3--:R-:W0:Y:S01]  /*14a0*/  LDC.64 R28, c[0x0][0x398] ;  /* 0x0000e600ff1c7b82 */ /* 0x008e220000000a00 */
[----:B------:R-:W-:-:S04]  /*14b0*/  IMAD R35, R33, UR4, R6 ;  /* 0x0000000421237c24 */ /* 0x000fc8000f8e0206 */
[----:B0-----:R-:W-:-:S06]  /*14c0*/  IMAD.WIDE R28, R35, 0x4, R28 ;  /* 0x00000004231c7825 */ /* 0x001fcc00078e021c */
[----:B------:R-:W2:Y:S01]  /*14d0*/  LDG.E R28, desc[UR16][R28.64] ;  /* 0x000000101c1c7981 */ /* 0x000ea2000c1e1900 */
[----:B------:R-:W0:Y:S01]  /*14e0*/  LDC R30, c[0x0][0x360] ;  /* 0x0000d800ff1e7b82 */ /* 0x000e220000000800 */
[----:B------:R-:W-:Y:S01]  /*14f0*/  IMAD R35, R33, 0x4, R36 ;  /* 0x0000000421237824 */ /* 0x000fe200078e0224 */
[----:B0-----:R-:W-:-:S04]  /*1500*/  LEA.HI R33, R30, R33, RZ, 0x1b ;  /* 0x000000211e217211 */ /* 0x001fc800078fd8ff */
[----:B------:R-:W-:Y:S01]  /*1510*/  ISETP.GE.AND P0, PT, R33, UR24, PT ;  /* 0x0000001821007c0c */ /* 0x000fe2000bf06270 */
[----:B--2---:R3:W-:-:S12]  /*1520*/  STS [R35], R28 ;  /* 0x0000001c23007388 */ /* 0x0047d80000000800 */
[----:B------:R-:W-:Y:S05]  /*1530*/  @!P0 BRA `(.L_x_38) ;  /* 0xfffffffc00d88947 */ /* 0x000fea000383ffff */
.L_x_37:
[----:B------:R-:W-:Y:S05]  /*1540*/  BSYNC.RECONVERGENT B0 ;  /* 0x0000000000007941 */ /* 0x000fea0003800200 */
.L_x_36:
[----:B------:R-:W-:Y:S01]  /*1550*/  BAR.SYNC.DEFER_BLOCKING 0x0 ;  /* 0x0000000000007b1d */ /* 0x000fe20000010000 */
[----:B------:R-:W-:-:S09]  /*1560*/  UISETP.GE.AND UP0, UPT, UR5, 0x1, UPT ;  /* 0x000000010500788c */ /* 0x000fd2000bf06270 */
[----:B------:R-:W-:Y:S05]  /*1570*/  BRA.U !UP0, `(.L_x_39) ;  /* 0x0000003108fc7547 */ /* 0x000fea000b800000 */
[----:B------:R-:W-:-:S09]  /*1580*/  UISETP.NE.AND UP0, UPT, UR23, 0x1, UPT ;  /* 0x000000011700788c */ /* 0x000fd2000bf05270 */
[----:B------:R-:W-:Y:S05]  /*1590*/  BRA.U UP0, `(.L_x_40) ;  /* 0x00000011001c7547 */ /* 0x000fea000b800000 */
[----:B------:R-:W-:-:S05]  /*15a0*/  UMOV UR4, URZ ;  /* 0x000000ff00047c82 */ /* 0x000fca0008000000 */
.L_x_60:
[----:B012---:R-:W0:Y:S01]  /*15b0*/  LDC R29, c[0x0][0x3ac] ;  /* 0x0000eb00ff1d7b82 */ /* 0x007e220000000800 */
[----:B---3--:R-:W-:Y:S01]  /*15c0*/  IADD3 R28, PT, PT, R3, UR4, RZ ;  /* 0x00000004031c7c10 */ /* 0x008fe2000fffe0ff */
[----:B------:R-:W-:-:S04]  /*15d0*/  UIADD3 UR4, UPT, UPT, UR8, UR4, URZ ;  /* 0x0000000408047290 */ /* 0x000fc8000fffe0ff */
[----:B------:R-:W-:Y:S01]  /*15e0*/  UISETP.GE.AND UP0, UPT, UR4, UR5, UPT ;  /* 0x000000050400728c */ /* 0x000fe2000bf06270 */
[C---:B0-----:R-:W-:Y:S01]  /*15f0*/  ISETP.GE.AND P3, PT, R29.reuse, 0x1, PT ;  /* 0x000000011d00780c */ /* 0x041fe20003f66270 */
[----:B------:R-:W-:Y:S01]  /*1600*/  IMAD R30, R28, R29, R5 ;  /* 0x0000001d1c1e7224 */ /* 0x000fe200078e0205 */
[C---:B------:R-:W-:Y:S02]  /*1610*/  ISETP.GE.AND P2, PT, R29.reuse, 0x2, PT ;  /* 0x000000021d00780c */ /* 0x040fe40003f46270 */
[C---:B------:R-:W-:Y:S02]  /*1620*/  ISETP.GE.AND P1, PT, R29.reuse, 0x3, PT ;  /* 0x000000031d00780c */ /* 0x040fe40003f26270 */
[C---:B------:R-:W-:Y:S02]  /*1630*/  ISETP.GE.AND P0, PT, R29.reuse, 0x4, PT ;  /* 0x000000041d00780c */ /* 0x040fe40003f06270 */
[----:B------:R-:W-:-:S05]  /*1640*/  ISETP.GE.AND P5, PT, R29, 0x5, PT ;  /* 0x000000051d00780c */ /* 0x000fca0003fa6270 */
[----:B----4-:R-:W-:Y:S08]  /*1650*/  @!P3 BRA `(.L_x_41) ;  /* 0x00000000001cb947 */ /* 0x010ff00003800000 */
[----:B------:R-:W0:Y:S01]  /*1660*/  S2UR UR15, SR_CgaCtaId ;  /* 0x00000000000f79c3 */ /* 0x000e220000008800 */
[----:B------:R-:W-:Y:S01]  /*1670*/  UMOV UR14, 0x400 ;  /* 0x00000400000e7882 */ /* 0x000fe20000000000 */
[----:B------:R-:W-:Y:S01]  /*1680*/  IMAD R32, R28, R29, R7 ;  /* 0x0000001d1c207224 */ /* 0x000fe200078e0207 */
[----:B------:R-:W-:-:S04]  /*1690*/  UIADD3 UR14, UPT, UPT, UR14, 0x4080, URZ ;  /* 0x000040800e0e7890 */ /* 0x000fc8000fffe0ff */
[----:B0-----:R-:W-:-:S06]  /*16a0*/  ULEA UR14, UR15, UR14, 0x18 ;  /* 0x0000000e0f0e7291 */ /* 0x001fcc000f8ec0ff */
[----:B------:R-:W-:-:S05]  /*16b0*/  LEA R32, R32, UR14, 0x2 ;  /* 0x0000000e20207c11 */ /* 0x000fca000f8e10ff */
[----:B------:R0:W1:Y:S02]  /*16c0*/  LDS R41, [R32] ;  /* 0x0000000020297984 */ /* 0x0000640000000800 */
.L_x_41:
[----:B------:R-:W-:Y:S05]  /*16d0*/  @!P2 BRA `(.L_x_42) ;  /* 0x000000000024a947 */ /* 0x000fea0003800000 */
[----:B------:R-:W2:Y:S01]  /*16e0*/  S2UR UR15, SR_CgaCtaId ;  /* 0x00000000000f79c3 */ /* 0x000ea20000008800 */
[----:B0-----:R-:W-:Y:S01]  /*16f0*/  VIADD R32, R3, 0x1 ;  /* 0x0000000103207836 */ /* 0x001fe20000000000 */
[----:B------:R-:W-:Y:S02]  /*1700*/  UMOV UR14, 0x400 ;  /* 0x00000400000e7882 */ /* 0x000fe40000000000 */
[----:B------:R-:W-:Y:S02]  /*1710*/  UIADD3 UR14, UPT, UPT, UR14, 0x4080, URZ ;  /* 0x000040800e0e7890 */ /* 0x000fe4000fffe0ff */
[----:B------:R-:W-:-:S05]  /*1720*/  LOP3.LUT R33, R32, 0xf, RZ, 0xc0, !PT ;  /* 0x0000000f20217812 */ /* 0x000fca00078ec0ff */
[----:B------:R-:W-:Y:S01]  /*1730*/  IMAD.IADD R33, R30, 0x1, R33 ;  /* 0x000000011e217824 */ /* 0x000fe200078e0221 */
[----:B--2---:R-:W-:-:S06]  /*1740*/  ULEA UR14, UR15, UR14, 0x18 ;  /* 0x0000000e0f0e7291 */ /* 0x004fcc000f8ec0ff */
[----:B------:R-:W-:-:S05]  /*1750*/  LEA R33, R33, UR14, 0x2 ;  /* 0x0000000e21217c11 */ /* 0x000fca000f8e10ff */
[----:B------:R2:W3:Y:S02]  /*1760*/  LDS R42, [R33] ;  /* 0x00000000212a7984 */ /* 0x0004e40000000800 */
.L_x_42:
[----:B------:R-:W-:Y:S05]  /*1770*/  @!P1 BRA `(.L_x_43) ;  /* 0x0000000000249947 */ /* 0x000fea0003800000 */
[----:B------:R-:W4:Y:S01]  /*1780*/  S2UR UR15, SR_CgaCtaId ;  /* 0x00000000000f79c3 */ /* 0x000f220000008800 */
[----:B0-----:R-:W-:Y:S01]  /*1790*/  VIADD R32, R3, 0x2 ;  /* 0x0000000203207836 */ /* 0x001fe20000000000 */
[----:B------:R-:W-:Y:S02]  /*17a0*/  UMOV UR14, 0x400 ;  /* 0x00000400000e7882 */ /* 0x000fe40000000000 */
[----:B------:R-:W-:Y:S02]  /*17b0*/  UIADD3 UR14, UPT, UPT, UR14, 0x4080, URZ ;  /* 0x000040800e0e7890 */ /* 0x000fe4000fffe0ff */
[----:B--2---:R-:W-:-:S05]  /*17c0*/  LOP3.LUT R33, R32, 0xf, RZ, 0xc0, !PT ;  /* 0x0000000f20217812 */ /* 0x004fca00078ec0ff */
[----:B------:R-:W-:Y:S01]  /*17d0*/  IMAD.IADD R33, R30, 0x1, R33 ;  /* 0x000000011e217824 */ /* 0x000fe200078e0221 */
[----:B----4-:R-:W-:-:S06]  /*17e0*/  ULEA UR14, UR15, UR14, 0x18 ;  /* 0x0000000e0f0e7291 */ /* 0x010fcc000f8ec0ff */
[----:B------:R-:W-:-:S05]  /*17f0*/  LEA R33, R33, UR14, 0x2 ;  /* 0x0000000e21217c11 */ /* 0x000fca000f8e10ff */
[----:B------:R4:W0:Y:S02]  /*1800*/  LDS R43, [R33] ;  /* 0x00000000212b7984 */ /* 0x0008240000000800 */
.L_x_43:
[----:B------:R-:W-:Y:S05]  /*1810*/  @!P0 BRA `(.L_x_44) ;  /* 0x0000000000248947 */ /* 0x000fea0003800000 */
[----:B------:R-:W5:Y:S01]  /*1820*/  S2UR UR15, SR_CgaCtaId ;  /* 0x00000000000f79c3 */ /* 0x000f620000008800 */
[----:B0-----:R-:W-:Y:S01]  /*1830*/  VIADD R32, R3, 0x3 ;  /* 0x0000000303207836 */ /* 0x001fe20000000000 */
[----:B------:R-:W-:Y:S02]  /*1840*/  UMOV UR14, 0x400 ;  /* 0x00000400000e7882 */ /* 0x000fe40000000000 */
[----:B------:R-:W-:Y:S02]  /*1850*/  UIADD3 UR14, UPT, UPT, UR14, 0x4080, URZ ;  /* 0x000040800e0e7890 */ /* 0x000fe4000fffe0ff */
[----:B--2-4-:R-:W-:-:S04]  /*1860*/  LOP3.LUT R33, R32, 0xf, RZ, 0xc0, !PT ;  /* 0x0000000f20217812 */ /* 0x014fc800078ec0ff */
[----:B------:R-:W-:Y:S01]  /*1870*/  IADD3 R33, PT, PT, R30, R33, RZ ;  /* 0x000000211e217210 */ /* 0x000fe20007ffe0ff */
[----:B-----5:R-:W-:-:S06]  /*1880*/  ULEA UR14, UR15, UR14, 0x18 ;  /* 0x0000000e0f0e7291 */ /* 0x020fcc000f8ec0ff */
[----:B------:R-:W-:-:S05]  /*1890*/  LEA R33, R33, UR14, 0x2 ;  /* 0x0000000e21217c11 */ /* 0x000fca000f8e10ff */
[----:B------:R0:W2:Y:S02]  /*18a0*/  LDS R44, [R33] ;  /* 0x00000000212c7984 */ /* 0x0000a40000000800 */
.L_x_44:
[----:B------:R-:W-:Y:S01]  /*18b0*/  ISETP.GE.AND P6, PT, R29, 0x6, PT ;  /* 0x000000061d00780c */ /* 0x000fe20003fc6270 */
[----:B------:R-:W-:-:S12]  /*18c0*/  @!P5 BRA `(.L_x_45) ;  /* 0x000000000024d947 */ /* 0x000fd80003800000 */
[----:B------:R-:W5:Y:S01]  /*18d0*/  S2UR UR15, SR_CgaCtaId ;  /* 0x00000000000f79c3 */ /* 0x000f620000008800 */
[----:B0-----:R-:W-:Y:S01]  /*18e0*/  VIADD R32, R3, 0x4 ;  /* 0x0000000403207836 */ /* 0x001fe20000000000 */
[----:B------:R-:W-:Y:S02]  /*18f0*/  UMOV UR14, 0x400 ;  /* 0x00000400000e7882 */ /* 0x000fe40000000000 */
[----:B------:R-:W-:Y:S02]  /*1900*/  UIADD3 UR14, UPT, UPT, UR14, 0x4080, URZ ;  /* 0x000040800e0e7890 */ /* 0x000fe4000fffe0ff */
[----:B--2-4-:R-:W-:-:S05]  /*1910*/  LOP3.LUT R33, R32, 0xf, RZ, 0xc0, !PT ;  /* 0x0000000f20217812 */ /* 0x014fca00078ec0ff */
[----:B------:R-:W-:Y:S01]  /*1920*/  IMAD.IADD R33, R30, 0x1, R33 ;  /* 0x000000011e217824 */ /* 0x000fe200078e0221 */
[----:B-----5:R-:W-:-:S06]  /*1930*/  ULEA UR14, UR15, UR14, 0x18 ;  /* 0x0000000e0f0e7291 */ /* 0x020fcc000f8ec0ff */
[----:B------:R-:W-:-:S05]  /*1940*/  LEA R33, R33, UR14, 0x2 ;  /* 0x0000000e21217c11 */ /* 0x000fca000f8e10ff */
[----:B------:R0:W2:Y:S02]  /*1950*/  LDS R45, [R33] ;  /* 0x00000000212d7984 */ /* 0x0000a40000000800 */
.L_x_45:
        /* <DEDUP_REMOVED lines=11> */
.L_x_46:
[----:B------:R-:W-:Y:S01]  /*1a10*/  ISETP.GE.AND P6, PT, R29, 0x8, PT ;  /* 0x000000081d00780c */ /* 0x000fe20003fc6270 */
[----:B------:R-:W-:-:S12]  /*1a20*/  @!P5 BRA `(.L_x_47) ;  /* 0x000000000024d947 */ /* 0x000fd80003800000 */
        /* <DEDUP_REMOVED lines=9> */
.L_x_47:
        /* <DEDUP_REMOVED lines=11> */
.L_x_48:
[----:B------:R-:W-:Y:S01]  /*1b70*/  ISETP.GE.AND P6, PT, R29, 0xa, PT ;  /* 0x0000000a1d00780c */ /* 0x000fe20003fc6270 */
[----:B------:R-:W-:-:S12]  /*1b80*/  @!P5 BRA `(.L_x_49) ;  /* 0x000000000024d947 */ /* 0x000fd80003800000 */
[----:B------:R-:W5:Y:S01]  /*1b90*/  S2UR UR15, SR_CgaCtaId ;  /* 0x00000000000f79c3 */ /* 0x000f620000008800 */
[----:B0-2-4-:R-:W-:Y:S01]  /*1ba0*/  LOP3.LUT R33, R3, 0xf, RZ, 0xc0, !PT ;  /* 0x0000000f03217812 */ /* 0x015fe200078ec0ff */
[----:B------:R-:W-:Y:S02]  /*1bb0*/  UMOV UR14, 0x400 ;  /* 0x00000400000e7882 */ /* 0x000fe40000000000 */
[----:B------:R-:W-:Y:S01]  /*1bc0*/  UIADD3 UR14, UPT, UPT, UR14, 0x4080, URZ ;  /* 0x000040800e0e7890 */ /* 0x000fe2000fffe0ff */
[----:B------:R-:W-:-:S05]  /*1bd0*/  LOP3.LUT R33, R33, 0x8, RZ, 0x3c, !PT ;  /* 0x0000000821217812 */ /* 0x000fca00078e3cff */
[----:B------:R-:W-:Y:S01]  /*1be0*/  IMAD.IADD R33, R30, 0x1, R33 ;  /* 0x000000011e217824 */ /* 0x000fe200078e0221 */
[----:B-----5:R-:W-:-:S06]  /*1bf0*/  ULEA UR14, UR15, UR14, 0x18 ;  /* 0x0000000e0f0e7291 */ /* 0x020fcc000f8ec0ff */
[----:B------:R-:W-:-:S05]  /*1c00*/  LEA R33, R33, UR14, 0x2 ;  /* 0x0000000e21217c11 */ /* 0x000fca000f8e10ff */
[----:B------:R0:W2:Y:S02]  /*1c10*/  LDS R49, [R33] ;  /* 0x0000000021317984 */ /* 0x0000a40000000800 */
.L_x_49:
        /* <DEDUP_REMOVED lines=11> */
.L_x_50:
[----:B------:R-:W-:Y:S01]  /*1cd0*/  ISETP.GE.AND P6, PT, R29, 0xc, PT ;  /* 0x0000000c1d00780c */ /* 0x000fe20003fc6270 */
[----:B------:R-:W-:-:S12]  /*1ce0*/  @!P5 BRA `(.L_x_51) ;  /* 0x000000000024d947 */ /* 0x000fd80003800000 */
[----:B------:R-:W5:Y:S01]  /*1cf0*/  S2UR UR15, SR_CgaCtaId ;  /* 0x00000000000f79c3 */ /* 0x000f620000008800 */
[----:B0-----:R-:W-:Y:S01]  /*1d00*/  IADD3 R32, PT, PT, R3, 0xa, RZ ;  /* 0x0000000a03207810 */ /* 0x001fe20007ffe0ff */
[----:B------:R-:W-:Y:S02]  /*1d10*/  UMOV UR14, 0x400 ;  /* 0x00000400000e7882 */ /* 0x000fe40000000000 */
[----:B------:R-:W-:Y:S01]  /*1d20*/  UIADD3 UR14, UPT, UPT, UR14, 0x4080, URZ ;  /* 0x000040800e0e7890 */ /* 0x000fe2000fffe0ff */
[----:B--2-4-:R-:W-:-:S05]  /*1d30*/  LOP3.LUT R33, R32, 0xf, RZ, 0xc0, !PT ;  /* 0x0000000f20217812 */ /* 0x014fca00078ec0ff */
[----:B------:R-:W-:Y:S01]  /*1d40*/  IMAD.IADD R33, R30, 0x1, R33 ;  /* 0x000000011e217824 */ /* 0x000fe200078e0221 */
[----:B-----5:R-:W-:-:S06]  /*1d50*/  ULEA UR14, UR15, UR14, 0x18 ;  /* 0x0000000e0f0e7291 */ /* 0x020fcc000f8ec0ff */
[----:B------:R-:W-:-:S05]  /*1d60*/  LEA R33, R33, UR14, 0x2 ;  /* 0x0000000e21217c11 */ /* 0x000fca000f8e10ff */
[----:B------:R0:W2:Y:S02]  /*1d70*/  LDS R51, [R33] ;  /* 0x0000000021337984 */ /* 0x0000a40000000800 */
.L_x_51:
        /* <DEDUP_REMOVED lines=11> */
.L_x_52:
        /* <DEDUP_REMOVED lines=11> */
.L_x_53:
        /* <DEDUP_REMOVED lines=11> */
.L_x_54:
[----:B------:R-:W-:Y:S01]  /*1f90*/  ISETP.GE.AND P6, PT, R29, 0x10, PT ;  /* 0x000000101d00780c */ /* 0x000fe20003fc6270 */
[----:B------:R-:W-:-:S12]  /*1fa0*/  @!P5 BRA `(.L_x_55) ;  /* 0x000000000024d947 */ /* 0x000fd80003800000 */
[----:B------:R-:W5:Y:S01]  /*1fb0*/  S2UR UR15, SR_CgaCtaId ;  /* 0x00000000000f79c3 */ /* 0x000f620000008800 */
[----:B------:R-:W-:Y:S01]  /*1fc0*/  VIADD R29, R3, 0xe ;  /* 0x0000000e031d7836 */ /* 0x000fe20000000000 */
[----:B------:R-:W-:Y:S02]  /*1fd0*/  UMOV UR14, 0x400 ;  /* 0x00000400000e7882 */ /* 0x000fe40000000000 */
[----:B------:R-:W-:Y:S02]  /*1fe0*/  UIADD3 UR14, UPT, UPT, UR14, 0x4080, URZ ;  /* 0x000040800e0e7890 */ /* 0x000fe4000fffe0ff */
[----:B------:R-:W-:-:S05]  /*1ff0*/  LOP3.LUT R29, R29, 0xf, RZ, 0xc0, !PT ;  /* 0x0000000f1d1d7812 */ /* 0x000fca00078ec0ff */
[----:B------:R-:W-:Y:S01]  /*2000*/  IMAD.IADD R29, R30, 0x1, R29 ;  /* 0x000000011e1d7824 */ /* 0x000fe200078e021d */
[----:B-----5:R-:W-:-:S06]  /*2010*/  ULEA UR14, UR15, UR14, 0x18 ;  /* 0x0000000e0f0e7291 */ /* 0x020fcc000f8ec0ff */
[----:B------:R-:W-:-:S05]  /*2020*/  LEA R29, R29, UR14, 0x2 ;  /* 0x0000000e1d1d7c11 */ /* 0x000fca000f8e10ff */
[----:B------:R0:W0:Y:S02]  /*2030*/  LDS R55, [R29] ;  /* 0x000000001d377984 */ /* 0x0000240000000800 */
.L_x_55:
[----:B------:R-:W-:Y:S01]  /*2040*/  ISETP.GE.AND P5, PT, R2, UR12, PT ;  /* 0x0000000c02007c0c */ /* 0x000fe2000bfa6270 */
[----:B------:R-:W-:-:S12]  /*2050*/  @!P6 BRA `(.L_x_56) ;  /* 0x000000000024e947 */ /* 0x000fd80003800000 */
[----:B------:R-:W5:Y:S01]  /*2060*/  S2UR UR15, SR_CgaCtaId ;  /* 0x00000000000f79c3 */ /* 0x000f620000008800 */
[----:B0-----:R-:W-:Y:S01]  /*2070*/  VIADD R29, R3, 0xffffffff ;  /* 0xffffffff031d7836 */ /* 0x001fe20000000000 */
[----:B------:R-:W-:Y:S02]  /*2080*/  UMOV UR14, 0x400 ;  /* 0x00000400000e7882 */ /* 0x000fe40000000000 */
[----:B------:R-:W-:Y:S02]  /*2090*/  UIADD3 UR14, UPT, UPT, UR14, 0x4080, URZ ;  /* 0x000040800e0e7890 */ /* 0x000fe4000fffe0ff */
[----:B------:R-:W-:-:S05]  /*20a0*/  LOP3.LUT R29, R29, 0xf, RZ, 0xc0, !PT ;  /* 0x0000000f1d1d7812 */ /* 0x000fca00078ec0ff */
[----:B------:R-:W-:Y:S01]  /*20b0*/  IMAD.IADD R29, R30, 0x1, R29 ;  /* 0x000000011e1d7824 */ /* 0x000fe200078e021d */
[----:B-----5:R-:W-:-:S06]  /*20c0*/  ULEA UR14, UR15, UR14, 0x18 ;  /* 0x0000000e0f0e7291 */ /* 0x020fcc000f8ec0ff */
[----:B------:R-:W-:-:S05]  /*20d0*/  LEA R29, R29, UR14, 0x2 ;  /* 0x0000000e1d1d7c11 */ /* 0x000fca000f8e10ff */
[----:B------:R0:W0:Y:S02]  /*20e0*/  LDS R40, [R29] ;  /* 0x000000001d287984 */ /* 0x0000240000000800 */
.L_x_56:
[----:B------:R-:W-:Y:S04]  /*20f0*/  BSSY.RECONVERGENT B0, `(.L_x_57) ;  /* 0x000004f000007945 */ /* 0x000fe80003800200 */
[----:B------:R-:W-:Y:S05]  /*2100*/  @P5 BRA `(.L_x_58) ;  /* 0x0000000400345947 */ /* 0x000fea0003800000 */
[----:B------:R-:W5:Y:S01]  /*2110*/  S2R R30, SR_CgaCtaId ;  /* 0x00000000001e7919 */ /* 0x000f620000008800 */
[----:B0-----:R-:W-:Y:S01]  /*2120*/  MOV R29, 0x400 ;  /* 0x00000400001d7802 */ /* 0x001fe20000000f00 */
[----:B------:R-:W-:-:S03]  /*2130*/  IMAD.MOV.U32 R32, RZ, RZ, R2 ;  /* 0x000000ffff207224 */ /* 0x000fc600078e0002 */
[----:B--2-4-:R-:W-:Y:S02]  /*2140*/  IADD3 R33, PT, PT, R29, 0x5080, RZ ;  /* 0x000050801d217810 */ /* 0x014fe40007ffe0ff */
[C---:B-----5:R-:W-:Y:S02]  /*2150*/  LEA R29, R30.reuse, R29, 0x18 ;  /* 0x0000001d1e1d7211 */ /* 0x060fe400078ec0ff */
[----:B------:R-:W-:-:S07]  /*2160*/  LEA R30, R30, R33, 0x18 ;  /* 0x000000211e1e7211 */ /* 0x000fce00078ec0ff */
.L_x_59:
[----:B0-----:R-:W0:Y:S01]  /*2170*/  LDC R57, c[0x0][0x3ac] ;  /* 0x0000eb00ff397b82 */ /* 0x001e220000000800 */
[----:B------:R-:W-:Y:S02]  /*2180*/  IMAD R33, R32, 0x204, R29 ;  /* 0x0000020420217824 */ /* 0x000fe400078e021d */
[----:B------:R-:W-:Y:S02]  /*2190*/  IMAD.MOV.U32 R35, RZ, RZ, RZ ;  /* 0x000000ffff237224 */ /* 0x000fe400078e00ff */
[--C-:B------:R-:W-:Y:S02]  /*21a0*/  @P3 IMAD R36, R12, 0x4, R33.reuse ;  /* 0x000000040c243824 */ /* 0x100fe400078e0221 */
[--C-:B------:R-:W-:Y:S02]  /*21b0*/  @P2 IMAD R37, R13, 0x4, R33.reuse ;  /* 0x000000040d252824 */ /* 0x100fe400078e0221 */
[--C-:B------:R-:W-:Y:S02]  /*21c0*/  @P1 IMAD R38, R14, 0x4, R33.reuse ;  /* 0x000000040e261824 */ /* 0x100fe400078e0221 */
[----:B------:R-:W1:Y:S01]  /*21d0*/  @P3 LDS R36, [R36] ;  /* 0x0000000024243984 */ /* 0x000e620000000800 */
[----:B------:R-:W-:-:S03]  /*21e0*/  @P0 IMAD R39, R15, 0x4, R33 ;  /* 0x000000040f270824 */ /* 0x000fc600078e0221 */
[----:B------:R-:W3:Y:S04]  /*21f0*/  @P2 LDS R37, [R37+0x4] ;  /* 0x0000040025252984 */ /* 0x000ee80000000800 */
[----:B------:R-:W2:Y:S04]  /*2200*/  @P1 LDS R38, [R38+0x8] ;  /* 0x0000080026261984 */ /* 0x000ea80000000800 */
[----:B------:R-:W4:Y:S01]  /*2210*/  @P0 LDS R39, [R39+0xc] ;  /* 0x00000c0027270984 */ /* 0x000f220000000800 */
[----:B0-----:R-:W-:-:S13]  /*2220*/  ISETP.GE.AND P5, PT, R57, 0x5, PT ;  /* 0x000000053900780c */ /* 0x001fda0003fa6270 */
[----:B------:R-:W-:-:S06]  /*2230*/  @P5 LEA R56, R16, R33, 0x2 ;  /* 0x0000002110385211 */ /* 0x000fcc00078e10ff */
[----:B------:R-:W0:Y:S01]  /*2240*/  @P5 LDS R56, [R56+0x10] ;  /* 0x0000100038385984 */ /* 0x000e220000000800 */
[----:B-1----:R-:W-:-:S04]  /*2250*/  @P3 IMAD R35, R41, R36, RZ ;  /* 0x0000002429233224 */ /* 0x002fc800078e02ff */
[----:B---3--:R-:W-:-:S04]  /*2260*/  @P2 IMAD R35, R42, R37, R35 ;  /* 0x000000252a232224 */ /* 0x008fc800078e0223 */
[----:B--2---:R-:W-:-:S04]  /*2270*/  @P1 IMAD R35, R43, R38, R35 ;  /* 0x000000262b231224 */ /* 0x004fc800078e0223 */
[----:B----4-:R-:W-:-:S04]  /*2280*/  @P0 IMAD R35, R44, R39, R35 ;  /* 0x000000272c230224 */ /* 0x010fc800078e0223 */
[----:B0-----:R-:W-:Y:S01]  /*2290*/  @P5 IMAD R35, R45, R56, R35 ;  /* 0x000000382d235224 */ /* 0x001fe200078e0223 */
[----:B------:R-:W-:-:S13]  /*22a0*/  ISETP.GE.AND P5, PT, R57, 0x6, PT ;  /* 0x000000063900780c */ /* 0x000fda0003fa6270 */
[----:B------:R-:W-:-:S06]  /*22b0*/  @P5 IMAD R36, R17, 0x4, R33 ;  /* 0x0000000411245824 */ /* 0x000fcc00078e0221 */
[----:B------:R-:W0:Y:S02]  /*22c0*/  @P5 LDS R36, [R36+0x14] ;  /* 0x0000140024245984 */ /* 0x000e240000000800 */
[----:B0-----:R-:W-:Y:S01]  /*22d0*/  @P5 IMAD R35, R46, R36, R35 ;  /* 0x000000242e235224 */ /* 0x001fe200078e0223 */
[----:B------:R-:W-:-:S13]  /*22e0*/  ISETP.GE.AND P5, PT, R57, 0x7, PT ;  /* 0x000000073900780c */ /* 0x000fda0003fa6270 */
[----:B------:R-:W-:-:S05]  /*22f0*/  @P5 IMAD R37, R18, 0x4, R33 ;  /* 0x0000000412255824 */ /* 0x000fca00078e0221 */
[----:B------:R-:W0:Y:S02]  /*2300*/  @P5 LDS R38, [R37+0x18] ;  /* 0x0000180025265984 */ /* 0x000e240000000800 */
[----:B0-----:R-:W-:Y:S01]  /*2310*/  @P5 IMAD R35, R47, R38, R35 ;  /* 0x000000262f235224 */ /* 0x001fe200078e0223 */
[----:B------:R-:W-:-:S13]  /*2320*/  ISETP.GE.AND P5, PT, R57, 0x8, PT ;  /* 0x000000083900780c */ /* 0x000fda0003fa6270 */
[----:B------:R-:W-:-:S06]  /*2330*/  @P5 IMAD R38, R19, 0x4, R33 ;  /* 0x0000000413265824 */ /* 0x000fcc00078e0221 */
[----:B------:R-:W0:Y:S02]  /*2340*/  @P5 LDS R38, [R38+0x1c] ;  /* 0x00001c0026265984 */ /* 0x000e240000000800 */
[----:B0-----:R-:W-:Y:S01]  /*2350*/  @P5 IMAD R35, R48, R38, R35 ;  /* 0x0000002630235224 */ /* 0x001fe200078e0223 */
[----:B------:R-:W-:-:S13]  /*2360*/  ISETP.GE.AND P5, PT, R57, 0x9, PT ;  /* 0x000000093900780c */ /* 0x000fda0003fa6270 */
[----:B------:R-:W-:-:S06]  /*2370*/  @P5 IMAD R36, R20, 0x4, R33 ;  /* 0x0000000414245824 */ /* 0x000fcc00078e0221 */
[----:B------:R-:W0:Y:S02]  /*2380*/  @P5 LDS R36, [R36+0x20] ;  /* 0x0000200024245984 */ /* 0x000e240000000800 */
[----:B0-----:R-:W-:Y:S01]  /*2390*/  @P5 IMAD R35, R49, R36, R35 ;  /* 0x0000002431235224 */ /* 0x001fe200078e0223 */
[----:B------:R-:W-:-:S13]  /*23a0*/  ISETP.GE.AND P5, PT, R57, 0xa, PT ;  /* 0x0000000a3900780c */ /* 0x000fda0003fa6270 */
[----:B------:R-:W-:-:S06]  /*23b0*/  @P5 LEA R37, R21, R33, 0x2 ;  /* 0x0000002115255211 */ /* 0x000fcc00078e10ff */
        /* <DEDUP_REMOVED lines=11> */
[----:B------:R-:W-:-:S05]  /*2470*/  @P5 IMAD R37, R24, 0x4, R33 ;  /* 0x0000000418255824 */ /* 0x000fca00078e0221 */
[----:B------:R0:W1:Y:S02]  /*2480*/  @P5 LDS R56, [R37+0x30] ;  /* 0x0000300025385984 */ /* 0x0000640000000800 */
[C---:B0-----:R-:W-:Y:S02]  /*2490*/  IMAD R37, R32.reuse, UR5, R28 ;  /* 0x0000000520257c24 */ /* 0x041fe4000f8e021c */
[----:B------:R-:W-:Y:S02]  /*24a0*/  VIADD R32, R32, UR9 ;  /* 0x0000000920207c36 */ /* 0x000fe40008000000 */
[----:B------:R-:W-:Y:S02]  /*24b0*/  IMAD R37, R37, 0x4, R30 ;  /* 0x0000000425257824 */ /* 0x000fe400078e021e */
[----:B-1----:R-:W-:Y:S01]  /*24c0*/  @P5 IMAD R35, R53, R56, R35 ;  /* 0x0000003835235224 */ /* 0x002fe200078e0223 */
[----:B------:R-:W-:-:S13]  /*24d0*/  ISETP.GE.AND P5, PT, R57, 0xe, PT ;  /* 0x0000000e3900780c */ /* 0x000fda0003fa6270 */
[----:B------:R-:W-:-:S06]  /*24e0*/  @P5 IMAD R38, R25, 0x4, R33 ;  /* 0x0000000419265824 */ /* 0x000fcc00078e0221 */
[----:B------:R-:W0:Y:S02]  /*24f0*/  @P5 LDS R38, [R38+0x34] ;  /* 0x0000340026265984 */ /* 0x000e240000000800 */
[----:B0-----:R-:W-:Y:S01]  /*2500*/  @P5 IMAD R35, R54, R38, R35 ;  /* 0x0000002636235224 */ /* 0x001fe200078e0223 */
[----:B------:R-:W-:Y:S01]  /*2510*/  ISETP.GE.AND P5, PT, R57, 0xf, PT ;  /* 0x0000000f3900780c */ /* 0x000fe20003fa6270 */
[----:B------:R-:W-:-:S12]  /*2520*/  LDS R38, [R37] ;  /* 0x0000000025267984 */ /* 0x000fd80000000800 */
[----:B------:R-:W-:-:S06]  /*2530*/  @P5 IMAD R36, R26, 0x4, R33 ;  /* 0x000000041a245824 */ /* 0x000fcc00078e0221 */
[----:B------:R-:W0:Y:S02]  /*2540*/  @P5 LDS R36, [R36+0x38] ;  /* 0x0000380024245984 */ /* 0x000e240000000800 */
[----:B0-----:R-:W-:Y:S01]  /*2550*/  @P5 IMAD R35, R55, R36, R35 ;  /* 0x0000002437235224 */ /* 0x001fe200078e0223 */
[----:B------:R-:W-:-:S13]  /*2560*/  ISETP.GE.AND P5, PT, R57, 0x10, PT ;  /* 0x000000103900780c */ /* 0x000fda0003fa6270 */
[----:B------:R-:W-:-:S06]  /*2570*/  @P5 LEA R33, R27, R33, 0x2 ;  /* 0x000000211b215211 */ /* 0x000fcc00078e10ff */
[----:B------:R-:W0:Y:S02]  /*2580*/  @P5 LDS R33, [R33+0x3c] ;  /* 0x00003c0021215984 */ /* 0x000e240000000800 */
[----:B0-----:R-:W-:Y:S01]  /*2590*/  @P5 IMAD R35, R40, R33, R35 ;  /* 0x0000002128235224 */ /* 0x001fe200078e0223 */
[----:B------:R-:W-:-:S03]  /*25a0*/  ISETP.GE.AND P5, PT, R32, UR12, PT ;  /* 0x0000000c20007c0c */ /* 0x000fc6000bfa6270 */
[----:B------:R-:W-:-:S05]  /*25b0*/  IMAD.IADD R38, R38, 0x1, R35 ;  /* 0x0000000126267824 */ /* 0x000fca00078e0223 */
[----:B------:R0:W-:Y:S05]  /*25c0*/  STS [R37], R38 ;  /* 0x0000002625007388 */ /* 0x0001ea0000000800 */
[----:B------:R-:W-:Y:S05]  /*25d0*/  @!P5 BRA `(.L_x_59) ;  /* 0xfffffff800e4d947 */ /* 0x000fea000383ffff */
.L_x_58:
[----:B------:R-:W-:Y:S05]  /*25e0*/  BSYNC.RECONVERGENT B0 ;  /* 0x0000000000007941 */ /* 0x000fea0003800200 */
.L_x_57:
[----:B------:R-:W-:Y:S05]  /*25f0*/  BRA.U !UP0, `(.L_x_60) ;  /* 0xffffffed08ec7547 */ /* 0x000fea000b83ffff */
[----:B------:R-:W-:Y:S05]  /*2600*/  BRA `(.L_x_39) ;  /* 0x0000002000d87947 */ /* 0x000fea0003800000 */
.L_x_40:
[----:B------:R-:W-:-:S09]  /*2610*/  UISETP.GT.U32.AND UP0, UPT, UR24, 0x1f, UPT ;  /* 0x0000001f1800788c */ /* 0x000fd2000bf04070 */
[----:B------:R-:W-:Y:S05]  /*2620*/  BRA.U UP0, `(.L_x_61) ;  /* 0x0000001100407547 */ /* 0x000fea000b800000 */
[----:B------:R-:W-:-:S05]  /*2630*/  UMOV UR4, URZ ;  /* 0x000000ff00047c82 */ /* 0x000fca0008000000 */
.L_x_81:
[----:B----4-:R-:W4:Y:S01]  /*2640*/  LDCU UR25, c[0x0][0x3ac] ;  /* 0x00007580ff1977ac */ /* 0x010f220008000800 */
[----:B---3--:R-:W-:Y:S01]  /*2650*/  VIADD R28, R3, UR4 ;  /* 0x00000004031c7c36 */ /* 0x008fe20008000000 */
[----:B------:R-:W-:Y:S01]  /*2660*/  ISETP.GE.AND P1, PT, R2, UR12, PT ;  /* 0x0000000c02007c0c */ /* 0x000fe2000bf26270 */
[----:B------:R-:W-:-:S04]  /*2670*/  UIADD3 UR4, UPT, UPT, UR8, UR4, URZ ;  /* 0x0000000408047290 */ /* 0x000fc8000fffe0ff */
[----:B------:R-:W-:Y:S01]  /*2680*/  UISETP.GE.AND UP5, UPT, UR4, UR5, UPT ;  /* 0x000000050400728c */ /* 0x000fe2000bfa6270 */
[----:B----4-:R-:W-:Y:S01]  /*2690*/  ISETP.NE.AND P0, PT, RZ, UR25, PT ;  /* 0x00000019ff007c0c */ /* 0x010fe2000bf05270 */
[----:B------:R-:W-:Y:S02]  /*26a0*/  UISETP.GE.AND UP4, UPT, UR25, 0xe, UPT ;  /* 0x0000000e1900788c */ /* 0x000fe4000bf86270 */
[----:B012---:R-:W-:Y:S01]  /*26b0*/  IMAD R29, R28, UR25, R5 ;  /* 0x000000191c1d7c24 */ /* 0x007fe2000f8e0205 */
[----:B------:R-:W-:Y:S02]  /*26c0*/  UISETP.GE.AND UP0, UPT, UR25, 0x2, UPT ;  /* 0x000000021900788c */ /* 0x000fe4000bf06270 */
[----:B------:R-:W-:Y:S02]  /*26d0*/  UP2UR UR14, UPR, URZ, 0x10 ;  /* 0x00000010ff0e7883 */ /* 0x000fe40008000000 */
[----:B------:R-:W-:Y:S02]  /*26e0*/  UISETP.GE.AND UP1, UPT, UR25, 0x3, UPT ;  /* 0x000000031900788c */ /* 0x000fe4000bf26270 */
[----:B------:R-:W-:-:S02]  /*26f0*/  UISETP.GE.AND UP2, UPT, UR25, 0x4, UPT ;  /* 0x000000041900788c */ /* 0x000fc4000bf46270 */
[----:B------:R-:W-:Y:S02]  /*2700*/  UISETP.GE.AND UP3, UPT, UR25, 0xf, UPT ;  /* 0x0000000f1900788c */ /* 0x000fe4000bf66270 */
[----:B------:R-:W-:Y:S01]  /*2710*/  UISETP.GE.AND UP4, UPT, UR25, 0x10, UPT ;  /* 0x000000101900788c */ /* 0x000fe2000bf86270 */
[----:B------:R-:W-:Y:S10]  /*2720*/  @!P0 BRA `(.L_x_62) ;  /* 0x00000000001c8947 */ /* 0x000ff40003800000 */
[----:B------:R-:W0:Y:S01]  /*2730*/  S2UR UR15, SR_CgaCtaId ;  /* 0x00000000000f79c3 */ /* 0x000e220000008800 */
[----:B------:R-:W-:Y:S01]  /*2740*/  UMOV UR14, 0x400 ;  /* 0x00000400000e7882 */ /* 0x000fe20000000000 */
[----:B------:R-:W-:Y:S01]  /*2750*/  IMAD R30, R28, UR25, R7 ;  /* 0x000000191c1e7c24 */ /* 0x000fe2000f8e0207 */
[----:B------:R-:W-:-:S04]  /*2760*/  UIADD3 UR14, UPT, UPT, UR14, 0x4080, URZ ;  /* 0x000040800e0e7890 */ /* 0x000fc8000fffe0ff */
[----:B0-----:R-:W-:-:S06]  /*2770*/  ULEA UR14, UR15, UR14, 0x18 ;  /* 0x0000000e0f0e7291 */ /* 0x001fcc000f8ec0ff */
[----:B------:R-:W-:-:S05]  /*2780*/  LEA R30, R30, UR14, 0x2 ;  /* 0x0000000e1e1e7c11 */ /* 0x000fca000f8e10ff */
[----:B------:R0:W1:Y:S02]  /*2790*/  LDS R41, [R30] ;  /* 0x000000001e297984 */ /* 0x0000640000000800 */
.L_x_62:
[----:B------:R-:W-:Y:S05]  /*27a0*/  BRA.U !UP0, `(.L_x_63) ;  /* 0x0000000108247547 */ /* 0x000fea000b800000 */
[----:B------:R-:W2:Y:S01]  /*27b0*/  S2UR UR15, SR_CgaCtaId ;  /* 0x00000000000f79c3 */ /* 0x000ea20000008800 */
[----:B0-----:R-:W-:Y:S01]  /*27c0*/  VIADD R30, R3, 0x1 ;  /* 0x00000001031e7836 */ /* 0x001fe20000000000 */
[----:B------:R-:W-:Y:S02]  /*27d0*/  UMOV UR14, 0x400 ;  /* 0x00000400000e7882 */ /* 0x000fe40000000000 */
[----:B------:R-:W-:Y:S02]  /*27e0*/  UIADD3 UR14, UPT, UPT, UR14, 0x4080, URZ ;  /* 0x000040800e0e7890 */ /* 0x000fe4000fffe0ff */
[----:B------:R-:W-:-:S04]  /*27f0*/  LOP3.LUT R30, R30, 0xf, RZ, 0xc0, !PT ;  /* 0x0000000f1e1e7812 */ /* 0x000fc800078ec0ff */
[----:B------:R-:W-:Y:S01]  /*2800*/  IADD3 R30, PT, PT, R30, R29, RZ ;  /* 0x0000001d1e1e7210 */ /* 0x000fe20007ffe0ff */
[----:B--2---:R-:W-:-:S06]  /*2810*/  ULEA UR14, UR15, UR14, 0x18 ;  /* 0x0000000e0f0e7291 */ /* 0x004fcc000f8ec0ff */
[----:B------:R-:W-:-:S05]  /*2820*/  LEA R30, R30, UR14, 0x2 ;  /* 0x0000000e1e1e7c11 */ /* 0x000fca000f8e10ff */
[----:B------:R2:W3:Y:S02]  /*2830*/  LDS R42, [R30] ;  /* 0x000000001e2a7984 */ /* 0x0004e40000000800 */
.L_x_63:
[----:B------:R-:W-:Y:S05]  /*2840*/  BRA.U !UP1, `(.L_x_64) ;  /* 0x0000000109247547 */ /* 0x000fea000b800000 */
[----:B------:R-:W4:Y:S01]  /*2850*/  S2UR UR15, SR_CgaCtaId ;  /* 0x00000000000f79c3 */ /* 0x000f220000008800 */
[----:B0-2---:R-:W-:Y:S01]  /*2860*/  VIADD R30, R3, 0x2 ;  /* 0x00000002031e7836 */ /* 0x005fe20000000000 */
[----:B------:R-:W-:Y:S02]  /*2870*/  UMOV UR14, 0x400 ;  /* 0x00000400000e7882 */ /* 0x000fe40000000000 */
[----:B------:R-:W-:Y:S02]  /*2880*/  UIADD3 UR14, UPT, UPT, UR14, 0x4080, URZ ;  /* 0x000040800e0e7890 */ /* 0x000fe4000fffe0ff */
[----:B------:R-:W-:-:S05]  /*2890*/  LOP3.LUT R30, R30, 0xf, RZ, 0xc0, !PT ;  /* 0x0000000f1e1e7812 */ /* 0x000fca00078ec0ff */
[----:B------:R-:W-:Y:S01]  /*28a0*/  IMAD.IADD R30, R30, 0x1, R29 ;  /* 0x000000011e1e7824 */ /* 0x000fe200078e021d */
[----:B----4-:R-:W-:-:S06]  /*28b0*/  ULEA UR14, UR15, UR14, 0x18 ;  /* 0x0000000e0f0e7291 */ /* 0x010fcc000f8ec0ff */
[----:B------:R-:W-:-:S05]  /*28c0*/  LEA R30, R30, UR14, 0x2 ;  /* 0x0000000e1e1e7c11 */ /* 0x000fca000f8e10ff */
[----:B------:R4:W0:Y:S02]  /*28d0*/  LDS R43, [R30] ;  /* 0x000000001e2b7984 */ /* 0x0008240000000800 */
.L_x_64:
[----:B------:R-:W-:Y:S05]  /*28e0*/  BRA.U !UP2, `(.L_x_65) ;  /* 0x000000010a247547 */ /* 0x000fea000b800000 */
[----:B------:R-:W5:Y:S01]  /*28f0*/  S2UR UR15, SR_CgaCtaId ;  /* 0x00000000000f79c3 */ /* 0x000f620000008800 */
[----:B0-2-4-:R-:W-:Y:S01]  /*2900*/  VIADD R30, R3, 0x3 ;  /* 0x00000003031e7836 */ /* 0x015fe20000000000 */
[----:B------:R-:W-:Y:S02]  /*2910*/  UMOV UR14, 0x400 ;  /* 0x00000400000e7882 */ /* 0x000fe40000000000 */
[----:B------:R-:W-:Y:S02]  /*2920*/  UIADD3 UR14, UPT, UPT, UR14, 0x4080, URZ ;  /* 0x000040800e0e7890 */ /* 0x000fe4000fffe0ff */
[----:B------:R-:W-:-:S05]  /*2930*/  LOP3.LUT R30, R30, 0xf, RZ, 0xc0, !PT ;  /* 0x0000000f1e1e7812 */ /* 0x000fca00078ec0ff */
[----:B------:R-:W-:Y:S01]  /*2940*/  IMAD.IADD R30, R30, 0x1, R29 ;  /* 0x000000011e1e7824 */ /* 0x000fe200078e021d */
[----:B-----5:R-:W-:-:S06]  /*2950*/  ULEA UR14, UR15, UR14, 0x18 ;  /* 0x0000000e0f0e7291 */ /* 0x020fcc000f8ec0ff */
[----:B------:R-:W-:-:S05]  /*2960*/  LEA R30, R30, UR14, 0x2 ;  /* 0x0000000e1e1e7c11 */ /* 0x000fca000f8e10ff */
[----:B------:R0:W2:Y:S02]  /*2970*/  LDS R44, [R30] ;  /* 0x000000001e2c7984 */ /* 0x0000a40000000800 */
.L_x_65:
[----:B------:R-:W-:-:S09]  /*2980*/  UISETP.GE.AND UP6, UPT, UR25, 0x5, UPT ;  /* 0x000000051900788c */ /* 0x000fd2000bfc6270 */
[----:B------:R-:W-:Y:S05]  /*2990*/  BRA.U !UP6, `(.L_x_66) ;  /* 0x000000010e247547 */ /* 0x000fea000b800000 */
[----:B------:R-:W5:Y:S01]  /*29a0*/  S2UR UR15, SR_CgaCtaId ;  /* 0x00000000000f79c3 */ /* 0x000f620000008800 */
[----:B0-2-4-:R-:W-:Y:S01]  /*29b0*/  VIADD R30, R3, 0x4 ;  /* 0x00000004031e7836 */ /* 0x015fe20000000000 */
[----:B------:R-:W-:Y:S02]  /*29c0*/  UMOV UR14, 0x400 ;  /* 0x00000400000e7882 */ /* 0x000fe40000000000 */
[----:B------:R-:W-:Y:S02]  /*29d0*/  UIADD3 UR14, UPT, UPT, UR14, 0x4080, URZ ;  /* 0x000040800e0e7890 */ /* 0x000fe4000fffe0ff */
[----:B------:R-:W-:-:S04]  /*29e0*/  LOP3.LUT R30, R30, 0xf, RZ, 0xc0, !PT ;  /* 0x0000000f1e1e7812 */ /* 0x000fc800078ec0ff */
[----:B------:R-:W-:Y:S01]  /*29f0*/  IADD3 R30, PT, PT, R30, R29, RZ ;  /* 0x0000001d1e1e7210 */ /* 0x000fe20007ffe0ff */
[----:B-----5:R-:W-:-:S06]  /*2a00*/  ULEA UR14, UR15, UR14, 0x18 ;  /* 0x0000000e0f0e7291 */ /* 0x020fcc000f8ec0ff */
[----:B------:R-:W-:-:S05]  /*2a10*/  LEA R30, R30, UR14, 0x2 ;  /* 0x0000000e1e1e7c11 */ /* 0x000fca000f8e10ff */
[----:B------:R0:W2:Y:S02]  /*2a20*/  LDS R45, [R30] ;  /* 0x000000001e2d7984 */ /* 0x0000a40000000800 */
.L_x_66:
[----:B------:R-:W-:-:S09]  /*2a30*/  UISETP.GE.AND UP6, UPT, UR25, 0x6, UPT ;  /* 0x000000061900788c */ /* 0x000fd2000bfc6270 */
        /* <DEDUP_REMOVED lines=10> */
.L_x_67:
        /* <DEDUP_REMOVED lines=11> */
.L_x_68:
        /* <DEDUP_REMOVED lines=11> */
.L_x_69:
[----:B------:R-:W-:-:S09]  /*2c40*/  UISETP.GE.AND UP6, UPT, UR25, 0x9, UPT ;  /* 0x000000091900788c */ /* 0x000fd2000bfc6270 */
[----:B------:R-:W-:Y:S05]  /*2c50*/  BRA.U !UP6, `(.L_x_70) ;  /* 0x000000010e247547 */ /* 0x000fea000b800000 */
        /* <DEDUP_REMOVED lines=9> */
.L_x_70:
        /* <DEDUP_REMOVED lines=11> */
.L_x_71:
        /* <DEDUP_REMOVED lines=11> */
.L_x_72:
[----:B------:R-:W-:-:S09]  /*2e50*/  UISETP.GE.AND UP6, UPT, UR25, 0xc, UPT ;  /* 0x0000000c1900788c */ /* 0x000fd2000bfc6270 */
[----:B------:R-:W-:Y:S05]  /*2e60*/  BRA.U !UP6, `(.L_x_73) ;  /* 0x000000010e247547 */ /* 0x000fea000b800000 */
[----:B------:R-:W5:Y:S01]  /*2e70*/  S2UR UR15, SR_CgaCtaId ;  /* 0x00000000000f79c3 */ /* 0x000f620000008800 */
[----:B0-2-4-:R-:W-:Y:S01]  /*2e80*/  IADD3 R30, PT, PT, R3, 0xb, RZ ;  /* 0x0000000b031e7810 */ /* 0x015fe20007ffe0ff */
[----:B------:R-:W-:Y:S02]  /*2e90*/  UMOV UR14, 0x400 ;  /* 0x00000400000e7882 */ /* 0x000fe40000000000 */
[----:B------:R-:W-:Y:S01]  /*2ea0*/  UIADD3 UR14, UPT, UPT, UR14, 0x4080, URZ ;  /* 0x000040800e0e7890 */ /* 0x000fe2000fffe0ff */
[----:B------:R-:W-:-:S05]  /*2eb0*/  LOP3.LUT R30, R30, 0xf, RZ, 0xc0, !PT ;  /* 0x0000000f1e1e7812 */ /* 0x000fca00078ec0ff */
[----:B------:R-:W-:Y:S01]  /*2ec0*/  IMAD.IADD R30, R30, 0x1, R29 ;  /* 0x000000011e1e7824 */ /* 0x000fe200078e021d */
[----:B-----5:R-:W-:-:S06]  /*2ed0*/  ULEA UR14, UR15, UR14, 0x18 ;  /* 0x0000000e0f0e7291 */ /* 0x020fcc000f8ec0ff */
[----:B------:R-:W-:-:S05]  /*2ee0*/  LEA R30, R30, UR14, 0x2 ;  /* 0x0000000e1e1e7c11 */ /* 0x000fca000f8e10ff */
[----:B------:R0:W2:Y:S02]  /*2ef0*/  LDS R52, [R30] ;  /* 0x000000001e347984 */ /* 0x0000a40000000800 */
.L_x_73:
        /* <DEDUP_REMOVED lines=11> */
.L_x_74:
        /* <DEDUP_REMOVED lines=11> */
.L_x_75:
        /* <DEDUP_REMOVED lines=10> */
.L_x_76:
        /* <DEDUP_REMOVED lines=10> */
.L_x_77:
[----:B------:R-:W-:Y:S04]  /*31a0*/  BSSY.RECONVERGENT B0, `(.L_x_78) ;  /* 0x0000056000007945 */ /* 0x000fe80003800200 */
[----:B------:R-:W-:Y:S05]  /*31b0*/  @P1 BRA `(.L_x_79) ;  /* 0x0000000400501947 */ /* 0x000fea0003800000 */
[----:B0-2-4-:R-:W0:Y:S01]  /*31c0*/  S2R R30, SR_CgaCtaId ;  /* 0x00000000001e7919 */ /* 0x015e220000008800 */
[----:B------:R-:W-:Y:S01]  /*31d0*/  MOV R29, 0x400 ;  /* 0x00000400001d7802 */ /* 0x000fe20000000f00 */
[----:B------:R-:W-:-:S04]  /*31e0*/  IMAD.MOV.U32 R32, RZ, RZ, R2 ;  /* 0x000000ffff207224 */ /* 0x000fc800078e0002 */
[----:B------:R-:W-:Y:S01]  /*31f0*/  VIADD R33, R29, 0x5080 ;  /* 0x000050801d217836 */ /* 0x000fe20000000000 */
[----:B0-----:R-:W-:-:S04]  /*3200*/  LEA R29, R30, R29, 0x18 ;  /* 0x0000001d1e1d7211 */ /* 0x001fc800078ec0ff */
[----:B------:R-:W-:-:S07]  /*3210*/  LEA R30, R30, R33, 0x18 ;  /* 0x000000211e1e7211 */ /* 0x000fce00078ec0ff */
.L_x_80:
[----:B------:R-:W-:Y:S01]  /*3220*/  PLOP3.LUT P5, PT, PT, PT, UP0, 0x80, 0x8 ;  /* 0x000000000008781c */ /* 0x000fe20003faf008 */
[----:B------:R-:W-:Y:S01]  /*3230*/  IMAD R33, R32, 0x204, R29 ;  /* 0x0000020420217824 */ /* 0x000fe200078e021d */
[----:B------:R-:W-:Y:S01]  /*3240*/  PLOP3.LUT P1, PT, PT, PT, UP0, 0x80, 0x8 ;  /* 0x000000000008781c */ /* 0x000fe20003f2f008 */
[----:B0-----:R-:W0:Y:S01]  /*3250*/  LDC R36, c[0x0][0x3ac] ;  /* 0x0000eb00ff247b82 */ /* 0x001e220000000800 */
[----:B------:R-:W-:Y:S01]  /*3260*/  PLOP3.LUT P2, PT, PT, PT, UP1, 0x80, 0x8 ;  /* 0x000000000008781c */ /* 0x000fe20003f4f018 */
[----:B------:R-:W-:Y:S01]  /*3270*/  IMAD.MOV.U32 R35, RZ, RZ, RZ ;  /* 0x000000ffff237224 */ /* 0x000fe200078e00ff */
[----:B------:R-:W-:Y:S02]  /*3280*/  PLOP3.LUT P3, PT, PT, PT, UP1, 0x80, 0x8 ;  /* 0x000000000008781c */ /* 0x000fe40003f6f018 */
[----:B------:R-:W-:-:S05]  /*3290*/  @P0 LEA R37, R12, R33, 0x2 ;  /* 0x000000210c250211 */ /* 0x000fca00078e10ff */
[--C-:B------:R-:W-:Y:S01]  /*32a0*/  @P5 IMAD R39, R13, 0x4, R33.reuse ;  /* 0x000000040d275824 */ /* 0x100fe200078e0221 */
[----:B------:R-:W-:Y:S01]  /*32b0*/  PLOP3.LUT P5, PT, PT, PT, UP2, 0x80, 0x8 ;  /* 0x000000000008781c */ /* 0x000fe20003faf028 */
[----:B------:R2:W1:Y:S02]  /*32c0*/  @P0 LDS R38, [R37] ;  /* 0x0000000025260984 */ /* 0x0004640000000800 */
[----:B------:R-:W-:Y:S01]  /*32d0*/  @P2 IMAD R56, R14, 0x4, R33 ;  /* 0x000000040e382824 */ /* 0x000fe200078e0221 */
[----:B------:R-:W-:Y:S01]  /*32e0*/  PLOP3.LUT P2, PT, PT, PT, UP1, 0x80, 0x8 ;  /* 0x000000000008781c */ /* 0x000fe20003f4f018 */
[----:B------:R-:W3:Y:S01]  /*32f0*/  @P1 LDS R39, [R39+0x4] ;  /* 0x0000040027271984 */ /* 0x000ee20000000800 */
[----:B------:R-:W-:-:S03]  /*3300*/  PLOP3.LUT P1, PT, PT, PT, UP2, 0x80, 0x8 ;  /* 0x000000000008781c */ /* 0x000fc60003f2f028 */
[----:B------:R-:W4:Y:S04]  /*3310*/  @P3 LDS R56, [R56+0x8] ;  /* 0x0000080038383984 */ /* 0x000f280000000800 */
[----:B------:R-:W-:Y:S01]  /*3320*/  @P5 IMAD R57, R15, 0x4, R33 ;  /* 0x000000040f395824 */ /* 0x000fe200078e0221 */
[----:B------:R-:W-:Y:S02]  /*3330*/  PLOP3.LUT P5, PT, PT, PT, UP2, 0x80, 0x8 ;  /* 0x000000000008781c */ /* 0x000fe40003faf028 */
[----:B0-----:R-:W-:-:S03]  /*3340*/  ISETP.GE.AND P3, PT, R36, 0x5, PT ;  /* 0x000000052400780c */ /* 0x001fc60003f66270 */
[----:B------:R-:W0:Y:S01]  /*3350*/  @P1 LDS R57, [R57+0xc] ;  /* 0x00000c0039391984 */ /* 0x000e220000000800 */
[----:B------:R-:W-:-:S09]  /*3360*/  PLOP3.LUT P1, PT, PT, PT, UP0, 0x80, 0x8 ;  /* 0x000000000008781c */ /* 0x000fd20003f2f008 */
[----:B--2---:R-:W-:Y:S02]  /*3370*/  @P3 IMAD R37, R16, 0x4, R33 ;  /* 0x0000000410253824 */ /* 0x004fe400078e0221 */
[----:B-1----:R-:W-:-:S03]  /*3380*/  @P0 IMAD R35, R41, R38, RZ ;  /* 0x0000002629230224 */ /* 0x002fc600078e02ff */
[----:B------:R-:W1:Y:S01]  /*3390*/  @P3 LDS R38, [R37+0x10] ;  /* 0x0000100025263984 */ /* 0x000e620000000800 */
[----:B---3--:R-:W-:Y:S01]  /*33a0*/  @P1 IMAD R35, R42, R39, R35 ;  /* 0x000000272a231224 */ /* 0x008fe200078e0223 */
[----:B------:R-:W-:-:S03]  /*33b0*/  ISETP.GE.AND P1, PT, R36, 0x6, PT ;  /* 0x000000062400780c */ /* 0x000fc60003f26270 */
[----:B----4-:R-:W-:Y:S01]  /*33c0*/  @P2 IMAD R35, R43, R56, R35 ;  /* 0x000000382b232224 */ /* 0x010fe200078e0223 */
[----:B------:R-:W-:-:S03]  /*33d0*/  ISETP.GE.AND P2, PT, R36, 0x7, PT ;  /* 0x000000072400780c */ /* 0x000fc60003f46270 */
[----:B0-----:R-:W-:Y:S01]  /*33e0*/  @P5 IMAD R35, R44, R57, R35 ;  /* 0x000000392c235224 */ /* 0x001fe200078e0223 */
[----:B------:R-:W-:-:S05]  /*33f0*/  ISETP.GE.AND P5, PT, R36, 0x8, PT ;  /* 0x000000082400780c */ /* 0x000fca0003fa6270 */
[----:B------:R-:W-:-:S04]  /*3400*/  @P1 LEA R39, R17, R33, 0x2 ;  /* 0x0000002111271211 */ /* 0x000fc800078e10ff */
[--C-:B------:R-:W-:Y:S02]  /*3410*/  @P2 IMAD R56, R18, 0x4, R33.reuse ;  /* 0x0000000412382824 */ /* 0x100fe400078e0221 */
[----:B------:R-:W0:Y:S04]  /*3420*/  @P1 LDS R39, [R39+0x14] ;  /* 0x0000140027271984 */ /* 0x000e280000000800 */
[----:B------:R-:W2:Y:S01]  /*3430*/  @P2 LDS R56, [R56+0x18] ;  /* 0x0000180038382984 */ /* 0x000ea20000000800 */
[----:B------:R-:W-:-:S06]  /*3440*/  @P5 IMAD R57, R19, 0x4, R33 ;  /* 0x0000000413395824 */ /* 0x000fcc00078e0221 */
[----:B------:R-:W3:Y:S01]  /*3450*/  @P5 LDS R57, [R57+0x1c] ;  /* 0x00001c0039395984 */ /* 0x000ee20000000800 */
[----:B-1----:R-:W-:Y:S01]  /*3460*/  @P3 IMAD R35, R45, R38, R35 ;  /* 0x000000262d233224 */ /* 0x002fe200078e0223 */
[----:B------:R-:W-:-:S13]  /*3470*/  ISETP.GE.AND P3, PT, R36, 0x9, PT ;  /* 0x000000092400780c */ /* 0x000fda0003f66270 */
[----:B------:R-:W-:-:S05]  /*3480*/  @P3 IMAD R37, R20, 0x4, R33 ;  /* 0x0000000414253824 */ /* 0x000fca00078e0221 */
[----:B------:R-:W1:Y:S01]  /*3490*/  @P3 LDS R38, [R37+0x20] ;  /* 0x0000200025263984 */ /* 0x000e620000000800 */
[----:B0-----:R-:W-:Y:S01]  /*34a0*/  @P1 IMAD R35, R46, R39, R35 ;  /* 0x000000272e231224 */ /* 0x001fe200078e0223 */
[----:B------:R-:W-:-:S03]  /*34b0*/  ISETP.GE.AND P1, PT, R36, 0xa, PT ;  /* 0x0000000a2400780c */ /* 0x000fc60003f26270 */
[----:B--2---:R-:W-:Y:S01]  /*34c0*/  @P2 IMAD R35, R47, R56, R35 ;  /* 0x000000382f232224 */ /* 0x004fe200078e0223 */
[----:B------:R-:W-:-:S03]  /*34d0*/  ISETP.GE.AND P2, PT, R36, 0xb, PT ;  /* 0x0000000b2400780c */ /* 0x000fc60003f46270 */
[----:B---3--:R-:W-:Y:S01]  /*34e0*/  @P5 IMAD R35, R48, R57, R35 ;  /* 0x0000003930235224 */ /* 0x008fe200078e0223 */
[----:B------:R-:W-:-:S05]  /*34f0*/  ISETP.GE.AND P5, PT, R36, 0xc, PT ;  /* 0x0000000c2400780c */ /* 0x000fca0003fa6270 */
[----:B------:R-:W-:-:S04]  /*3500*/  @P1 IMAD R39, R21, 0x4, R33 ;  /* 0x0000000415271824 */ /* 0x000fc800078e0221 */
[----:B------:R-:W-:Y:S02]  /*3510*/  @P2 IMAD R56, R22, 0x4, R33 ;  /* 0x0000000416382824 */ /* 0x000fe400078e0221 */
[----:B------:R-:W0:Y:S04]  /*3520*/  @P1 LDS R39, [R39+0x24] ;  /* 0x0000240027271984 */ /* 0x000e280000000800 */
[----:B------:R-:W2:Y:S01]  /*3530*/  @P2 LDS R56, [R56+0x28] ;  /* 0x0000280038382984 */ /* 0x000ea20000000800 */
[----:B------:R-:W-:-:S06]  /*3540*/  @P5 LEA R57, R23, R33, 0x2 ;  /* 0x0000002117395211 */ /* 0x000fcc00078e10ff */
[----:B------:R-:W3:Y:S01]  /*3550*/  @P5 LDS R57, [R57+0x2c] ;  /* 0x00002c0039395984 */ /* 0x000ee20000000800 */
[----:B-1----:R-:W-:Y:S01]  /*3560*/  @P3 IMAD R35, R49, R38, R35 ;  /* 0x0000002631233224 */ /* 0x002fe200078e0223 */
[----:B------:R-:W-:-:S03]  /*3570*/  ISETP.GE.AND P3, PT, R36, 0xd, PT ;  /* 0x0000000d2400780c */ /* 0x000fc60003f66270 */
[----:B0-----:R-:W-:Y:S01]  /*3580*/  @P1 IMAD R35, R50, R39, R35 ;  /* 0x0000002732231224 */ /* 0x001fe200078e0223 */
[----:B------:R-:W-:Y:S01]  /*3590*/  ISETP.GE.AND P1, PT, R36, 0xe, PT ;  /* 0x0000000e2400780c */ /* 0x000fe20003f26270 */
[C---:B------:R-:W-:Y:S01]  /*35a0*/  IMAD R39, R32.reuse, UR5, R28 ;  /* 0x0000000520277c24 */ /* 0x040fe2000f8e021c */
[----:B------:R-:W-:Y:S01]  /*35b0*/  IADD3 R32, PT, PT, R32, UR9, RZ ;  /* 0x0000000920207c10 */ /* 0x000fe2000fffe0ff */
[----:B--2---:R-:W-:Y:S01]  /*35c0*/  @P2 IMAD R35, R51, R56, R35 ;  /* 0x0000003833232224 */ /* 0x004fe200078e0223 */
[----:B------:R-:W-:Y:S01]  /*35d0*/  ISETP.GE.AND P2, PT, R36, 0xf, PT ;  /* 0x0000000f2400780c */ /* 0x000fe20003f46270 */
[----:B------:R-:W-:Y:S02]  /*35e0*/  IMAD R56, R39, 0x4, R30 ;  /* 0x0000000427387824 */ /* 0x000fe400078e021e */
[----:B---3--:R-:W-:Y:S01]  /*35f0*/  @P5 IMAD R35, R52, R57, R35 ;  /* 0x0000003934235224 */ /* 0x008fe200078e0223 */
[----:B------:R-:W-:Y:S01]  /*3600*/  ISETP.GE.AND P5, PT, R36, 0x10, PT ;  /* 0x000000102400780c */ /* 0x000fe20003fa6270 */
[----:B------:R-:W-:-:S04]  /*3610*/  @P3 IMAD R36, R24, 0x4, R33 ;  /* 0x0000000418243824 */ /* 0x000fc800078e0221 */
[----:B------:R-:W-:-:S04]  /*3620*/  @P1 IMAD R37, R25, 0x4, R33 ;  /* 0x0000000419251824 */ /* 0x000fc800078e0221 */
[--C-:B------:R-:W-:Y:S01]  /*3630*/  @P2 IMAD R38, R26, 0x4, R33.reuse ;  /* 0x000000041a262824 */ /* 0x100fe200078e0221 */
[----:B------:R-:W0:Y:S04]  /*3640*/  @P3 LDS R36, [R36+0x30] ;  /* 0x0000300024243984 */ /* 0x000e280000000800 */
[----:B------:R-:W1:Y:S01]  /*3650*/  @P1 LDS R37, [R37+0x34] ;  /* 0x0000340025251984 */ /* 0x000e620000000800 */
[----:B------:R-:W-:-:S03]  /*3660*/  @P5 IMAD R33, R27, 0x4, R33 ;  /* 0x000000041b215824 */ /* 0x000fc600078e0221 */
[----:B------:R-:W2:Y:S04]  /*3670*/  @P2 LDS R38, [R38+0x38] ;  /* 0x0000380026262984 */ /* 0x000ea80000000800 */
[----:B------:R-:W3:Y:S01]  /*3680*/  @P5 LDS R33, [R33+0x3c] ;  /* 0x00003c0021215984 */ /* 0x000ee20000000800 */
[----:B0-----:R-:W-:-:S04]  /*3690*/  @P3 IMAD R35, R53, R36, R35 ;  /* 0x0000002435233224 */ /* 0x001fc800078e0223 */
[----:B-1----:R-:W-:Y:S01]  /*36a0*/  @P1 IMAD R35, R54, R37, R35 ;  /* 0x0000002536231224 */ /* 0x002fe200078e0223 */
[----:B------:R-:W-:-:S03]  /*36b0*/  ISETP.GE.AND P1, PT, R32, UR12, PT ;  /* 0x0000000c20007c0c */ /* 0x000fc6000bf26270 */
[----:B--2---:R-:W-:-:S04]  /*36c0*/  @P2 IMAD R35, R55, R38, R35 ;  /* 0x0000002637232224 */ /* 0x004fc800078e0223 */
[----:B---3--:R-:W-:-:S05]  /*36d0*/  @P5 IMAD R35, R40, R33, R35 ;  /* 0x0000002128235224 */ /* 0x008fca00078e0223 */
[----:B------:R0:W-:Y:S01]  /*36e0*/  STS [R56], R35 ;  /* 0x0000002338007388 */ /* 0x0001e20000000800 */
[----:B------:R-:W-:Y:S05]  /*36f0*/  @!P1 BRA `(.L_x_80) ;  /* 0xfffffff800c89947 */ /* 0x000fea000383ffff */
.L_x_79:
[----:B------:R-:W-:Y:S05]  /*3700*/  BSYNC.RECONVERGENT B0 ;  /* 0x0000000000007941 */ /* 0x000fea0003800200 */
.L_x_78:
[----:B------:R-:W-:Y:S05]  /*3710*/  BRA.U !UP5, `(.L_x_81) ;  /* 0xffffffed0dc87547 */ /* 0x000fea000b83ffff */
[----:B------:R-:W-:Y:S05]  /*3720*/  BRA `(.L_x_39) ;  /* 0x0000001000907947 */ /* 0x000fea0003800000 */
.L_x_61:
[----:B-12---:R-:W-:-:S07]  /*3730*/  IMAD.MOV.U32 R30, RZ, RZ, RZ ;  /* 0x000000ffff1e7224 */ /* 0x006fce00078e00ff */
.L_x_101:
[----:B---3--:R-:W3:Y:S01]  /*3740*/  LDCU UR15, c[0x0][0x3ac] ;  /* 0x00007580ff0f77ac */ /* 0x008ee20008000800 */
[----:B------:R-:W-:Y:S01]  /*3750*/  ISETP.GE.AND P5, PT, R2, UR12, PT ;  /* 0x0000000c02007c0c */ /* 0x000fe2000bfa6270 */
[----:B0--3--:R-:W-:Y:S01]  /*3760*/  IMAD.U32 R28, RZ, RZ, UR15 ;  /* 0x0000000fff1c7e24 */ /* 0x009fe2000f8e00ff */
[----:B------:R-:W-:Y:S02]  /*3770*/  UISETP.GE.AND UP1, UPT, UR15, 0xa, UPT ;  /* 0x0000000a0f00788c */ /* 0x000fe4000bf26270 */
[----:B------:R-:W-:Y:S01]  /*3780*/  IMAD.U32 R32, RZ, RZ, UR15 ;  /* 0x0000000fff207e24 */ /* 0x000fe2000f8e00ff */
[----:B------:R-:W-:Y:S02]  /*3790*/  UISETP.GE.AND UP0, UPT, UR15, 0xb, UPT ;  /* 0x0000000b0f00788c */ /* 0x000fe4000bf06270 */
[----:B0-2-4-:R-:W-:Y:S01]  /*37a0*/  IMAD.U32 R29, RZ, RZ, UR15 ;  /* 0x0000000fff1d7e24 */ /* 0x015fe2000f8e00ff */
[----:B------:R-:W-:Y:S01]  /*37b0*/  ISETP.GE.AND P0, PT, R28, 0x1, PT ;  /* 0x000000011c00780c */ /* 0x000fe20003f06270 */
[----:B------:R-:W-:Y:S01]  /*37c0*/  UP2UR UR4, UPR, URZ, 0x2 ;  /* 0x00000002ff047883 */ /* 0x000fe20008000000 */
[----:B------:R-:W-:Y:S01]  /*37d0*/  ISETP.GE.AND P2, PT, R32, 0x3, PT ;  /* 0x000000032000780c */ /* 0x000fe20003f46270 */
[----:B------:R-:W-:Y:S01]  /*37e0*/  IMAD.IADD R32, R3, 0x1, R30 ;  /* 0x0000000103207824 */ /* 0x000fe200078e021e */
[----:B------:R-:W-:Y:S01]  /*37f0*/  IADD3 R30, PT, PT, R30, UR8, RZ ;  /* 0x000000081e1e7c10 */ /* 0x000fe2000fffe0ff */
[----:B------:R-:W-:Y:S01]  /*3800*/  UISETP.GE.AND UP1, UPT, UR15, 0xc, UPT ;  /* 0x0000000c0f00788c */ /* 0x000fe2000bf26270 */
[----:B------:R-:W-:Y:S01]  /*3810*/  ISETP.GE.AND P1, PT, R29, 0x2, PT ;  /* 0x000000021d00780c */ /* 0x000fe20003f26270 */
[----:B------:R-:W-:-:S02]  /*3820*/  UISETP.GE.AND UP2, UPT, UR15, 0xd, UPT ;  /* 0x0000000d0f00788c */ /* 0x000fc4000bf46270 */
[----:B------:R-:W-:Y:S01]  /*3830*/  IMAD R28, R32, UR15, R5 ;  /* 0x0000000f201c7c24 */ /* 0x000fe2000f8e0205 */
[----:B------:R-:W-:Y:S01]  /*3840*/  UISETP.GE.AND UP3, UPT, UR15, 0xe, UPT ;  /* 0x0000000e0f00788c */ /* 0x000fe2000bf66270 */
[----:B------:R-:W-:Y:S01]  /*3850*/  ISETP.GE.AND P3, PT, R30, UR5, PT ;  /* 0x000000051e007c0c */ /* 0x000fe2000bf66270 */
[----:B------:R-:W-:Y:S02]  /*3860*/  UISETP.GE.AND UP4, UPT, UR15, 0xf, UPT ;  /* 0x0000000f0f00788c */ /* 0x000fe4000bf86270 */
[----:B------:R-:W-:Y:S01]  /*3870*/  UISETP.GE.AND UP5, UPT, UR15, 0x10, UPT ;  /* 0x000000100f00788c */ /* 0x000fe2000bfa6270 */
[----:B-1----:R-:W-:Y:S10]  /*3880*/  @!P0 BRA `(.L_x_82) ;  /* 0x00000000001c8947 */ /* 0x002ff40003800000 */
[----:B------:R-:W0:Y:S01]  /*3890*/  S2UR UR14, SR_CgaCtaId ;  /* 0x00000000000e79c3 */ /* 0x000e220000008800 */
[----:B------:R-:W-:Y:S01]  /*38a0*/  UMOV UR4, 0x400 ;  /* 0x0000040000047882 */ /* 0x000fe20000000000 */
[----:B------:R-:W-:Y:S01]  /*38b0*/  IMAD R29, R32, UR15, R7 ;  /* 0x0000000f201d7c24 */ /* 0x000fe2000f8e0207 */
[----:B------:R-:W-:-:S04]  /*38c0*/  UIADD3 UR4, UPT, UPT, UR4, 0x4080, URZ ;  /* 0x0000408004047890 */ /* 0x000fc8000fffe0ff */
[----:B0-----:R-:W-:-:S06]  /*38d0*/  ULEA UR4, UR14, UR4, 0x18 ;  /* 0x000000040e047291 */ /* 0x001fcc000f8ec0ff */
[----:B------:R-:W-:-:S05]  /*38e0*/  LEA R29, R29, UR4, 0x2 ;  /* 0x000000041d1d7c11 */ /* 0x000fca000f8e10ff */
[----:B------:R0:W1:Y:S02]  /*38f0*/  LDS R41, [R29] ;  /* 0x000000001d297984 */ /* 0x0000640000000800 */
.L_x_82:
        /* <DEDUP_REMOVED lines=10> */
.L_x_83:
[----:B------:R-:W-:Y:S05]  /*39a0*/  @!P2 BRA `(.L_x_84) ;  /* 0x000000000024a947 */ /* 0x000fea0003800000 */
        /* <DEDUP_REMOVED lines=9> */
.L_x_84:
        /* <DEDUP_REMOVED lines=11> */
.L_x_85:
        /* <DEDUP_REMOVED lines=11> */
.L_x_86:
        /* <DEDUP_REMOVED lines=11> */
.L_x_87:
        /* <DEDUP_REMOVED lines=11> */
.L_x_88:
        /* <DEDUP_REMOVED lines=11> */
.L_x_89:
        /* <DEDUP_REMOVED lines=11> */
.L_x_90:
        /* <DEDUP_REMOVED lines=11> */
.L_x_91:
        /* <DEDUP_REMOVED lines=10> */
.L_x_92:
        /* <DEDUP_REMOVED lines=10> */
.L_x_93:
        /* <DEDUP_REMOVED lines=10> */
.L_x_94:
        /* <DEDUP_REMOVED lines=10> */
.L_x_95:
        /* <DEDUP_REMOVED lines=10> */
.L_x_96:
        /* <DEDUP_REMOVED lines=10> */
.L_x_97:
[----:B------:R-:W-:Y:S05]  /*42d0*/  @P5 BRA `(.L_x_98) ;  /* 0x0000000400a05947 */ /* 0x000fea0003800000 */
[----:B------:R-:W-:-:S07]  /*42e0*/  MOV R33, R2 ;  /* 0x0000000200217202 */ /* 0x000fce0000000f00 */
.L_x_100:
[----:B------:R-:W0:Y:S01]  /*42f0*/  S2R R35, SR_CgaCtaId ;  /* 0x0000000000237919 */ /* 0x000e220000008800 */
[----:B------:R-:W5:Y:S01]  /*4300*/  LDC R58, c[0x0][0x3ac] ;  /* 0x0000eb00ff3a7b82 */ /* 0x000f620000000800 */
[----:B------:R-:W-:Y:S01]  /*4310*/  MOV R36, 0x400 ;  /* 0x0000040000247802 */ /* 0x000fe20000000f00 */
[----:B------:R-:W-:Y:S01]  /*4320*/  IMAD.MOV.U32 R37, RZ, RZ, RZ ;  /* 0x000000ffff257224 */ /* 0x000fe200078e00ff */
[----:B-----5:R-:W-:Y:S02]  /*4330*/  ISETP.GE.AND P5, PT, R58, 0x4, PT ;  /* 0x000000043a00780c */ /* 0x020fe40003fa6270 */
[----:B0-----:R-:W-:-:S05]  /*4340*/  LEA R28, R35, R36, 0x18 ;  /* 0x00000024231c7211 */ /* 0x001fca00078ec0ff */
[----:B------:R-:W-:-:S04]  /*4350*/  IMAD R28, R33, 0x204, R28 ;  /* 0x00000204211c7824 */ /* 0x000fc800078e021c */
[--C-:B--2-4-:R-:W-:Y:S02]  /*4360*/  @P0 IMAD R29, R12, 0x4, R28.reuse ;  /* 0x000000040c1d0824 */ /* 0x114fe400078e021c */
[--C-:B------:R-:W-:Y:S02]  /*4370*/  @P1 IMAD R39, R13, 0x4, R28.reuse ;  /* 0x000000040d271824 */ /* 0x100fe400078e021c */
[--C-:B------:R-:W-:Y:S01]  /*4380*/  @P2 IMAD R56, R14, 0x4, R28.reuse ;  /* 0x000000040e382824 */ /* 0x100fe200078e021c */
[----:B------:R-:W1:Y:S01]  /*4390*/  @P0 LDS R38, [R29] ;  /* 0x000000001d260984 */ /* 0x000e620000000800 */
[----:B------:R-:W-:-:S03]  /*43a0*/  @P5 IMAD R57, R15, 0x4, R28 ;  /* 0x000000040f395824 */ /* 0x000fc600078e021c */
[----:B------:R-:W3:Y:S04]  /*43b0*/  @P1 LDS R39, [R39+0x4] ;  /* 0x0000040027271984 */ /* 0x000ee80000000800 */
[----:B------:R-:W0:Y:S04]  /*43c0*/  @P2 LDS R56, [R56+0x8] ;  /* 0x0000080038382984 */ /* 0x000e280000000800 */
[----:B------:R-:W2:Y:S01]  /*43d0*/  @P5 LDS R57, [R57+0xc] ;  /* 0x00000c0039395984 */ /* 0x000ea20000000800 */
[----:B-1----:R-:W-:-:S04]  /*43e0*/  @P0 IMAD R37, R41, R38, RZ ;  /* 0x0000002629250224 */ /* 0x002fc800078e02ff */
[----:B---3--:R-:W-:-:S04]  /*43f0*/  @P1 IMAD R37, R42, R39, R37 ;  /* 0x000000272a251224 */ /* 0x008fc800078e0225 */
[----:B0-----:R-:W-:-:S04]  /*4400*/  @P2 IMAD R37, R43, R56, R37 ;  /* 0x000000382b252224 */ /* 0x001fc800078e0225 */
[----:B--2---:R-:W-:Y:S01]  /*4410*/  @P5 IMAD R37, R44, R57, R37 ;  /* 0x000000392c255224 */ /* 0x004fe200078e0225 */
[----:B------:R-:W-:-:S13]  /*4420*/  ISETP.GE.AND P5, PT, R58, 0x5, PT ;  /* 0x000000053a00780c */ /* 0x000fda0003fa6270 */
[----:B------:R-:W-:-:S05]  /*4430*/  @P5 LEA R29, R16, R28, 0x2 ;  /* 0x0000001c101d5211 */ /* 0x000fca00078e10ff */
        /* <DEDUP_REMOVED lines=33> */
[----:B0-----:R-:W-:Y:S01]  /*4650*/  MOV R39, UR11 ;  /* 0x0000000b00277c02 */ /* 0x001fe20008000f00 */
[----:B-1----:R-:W-:Y:S01]  /*4660*/  @P5 IMAD R37, R53, R56, R37 ;  /* 0x0000003835255224 */ /* 0x002fe200078e0225 */
        /* <DEDUP_REMOVED lines=11> */
[----:B0-----:R-:W-:-:S07]  /*4720*/  @P5 IMAD R37, R40, R28, R37 ;  /* 0x0000001c28255224 */ /* 0x001fce00078e0225 */
.L_x_99:
[----:B------:R-:W-:Y:S01]  /*4730*/  IMAD.U32 R38, RZ, RZ, UR13 ;  /* 0x0000000dff267e24 */ /* 0x000fe2000f8e00ff */
[----:B------:R-:W-:Y:S01]  /*4740*/  SHF.R.U32.HI R28, RZ, 0x1, R39 ;  /* 0x00000001ff1c7819 */ /* 0x000fe20000011627 */
[----:B------:R-:W-:Y:S05]  /*4750*/  WARPSYNC.ALL ;  /* 0x0000000000007948 */ /* 0x000fea0003800000 */
[----:B------:R-:W0:Y:S01]  /*4760*/  SHFL.DOWN PT, R38, R37, R28, R38 ;  /* 0x0800001c25267389 */ /* 0x000e2200000e0026 */
[----:B------:R-:W-:Y:S01]  /*4770*/  ISETP.GT.U32.AND P5, PT, R39, 0x3, PT ;  /* 0x000000032700780c */ /* 0x000fe20003fa4070 */
[----:B------:R-:W-:Y:S02]  /*4780*/  IMAD.MOV.U32 R39, RZ, RZ, R28 ;  /* 0x000000ffff277224 */ /* 0x000fe400078e001c */
[----:B0-----:R-:W-:-:S10]  /*4790*/  IMAD.IADD R37, R38, 0x1, R37 ;  /* 0x0000000126257824 */ /* 0x001fd400078e0225 */
[----:B------:R-:W-:Y:S05]  /*47a0*/  @P5 BRA `(.L_x_99) ;  /* 0xfffffffc00e05947 */ /* 0x000fea000383ffff */
[----:B------:R-:W0:Y:S01]  /*47b0*/  I2F.U32.RP R38, UR23 ;  /* 0x0000001700267d06 */ /* 0x000e220008209000 */
[----:B------:R-:W-:Y:S02]  /*47c0*/  HFMA2 R28, -RZ, RZ, 0, 0 ;  /* 0x00000000ff1c7431 */ /* 0x000fe400000001ff */
[----:B------:R-:W-:-:S05]  /*47d0*/  IMAD R57, RZ, RZ, -UR23 ;  /* 0x80000017ff397e24 */ /* 0x000fca000f8e02ff */
[----:B0-----:R-:W0:Y:S02]  /*47e0*/  MUFU.RCP R38, R38 ;  /* 0x0000002600267308 */ /* 0x001e240000001000 */
[----:B0-----:R-:W-:-:S06]  /*47f0*/  VIADD R39, R38, 0xffffffe ;  /* 0x0ffffffe26277836 */ /* 0x001fcc0000000000 */
[----:B------:R-:W0:Y:S02]  /*4800*/  F2I.FTZ.U32.TRUNC.NTZ R29, R39 ;  /* 0x00000027001d7305 */ /* 0x000e24000021f000 */
[----:B0-----:R-:W-:-:S04]  /*4810*/  IMAD R57, R57, R29, RZ ;  /* 0x0000001d39397224 */ /* 0x001fc800078e02ff */
[----:B------:R-:W-:Y:S01]  /*4820*/  IMAD.HI.U32 R28, R29, R57, R28 ;  /* 0x000000391d1c7227 */ /* 0x000fe200078e001c */
[----:B------:R-:W-:-:S05]  /*4830*/  LOP3.LUT R29, R0, 0x1f, RZ, 0xc0, !PT ;  /* 0x0000001f001d7812 */ /* 0x000fca00078ec0ff */
[----:B------:R-:W-:-:S04]  /*4840*/  IMAD.HI.U32 R28, R28, R29, RZ ;  /* 0x0000001d1c1c7227 */ /* 0x000fc800078e00ff */
[----:B------:R-:W-:-:S04]  /*4850*/  IMAD.MOV R28, RZ, RZ, -R28 ;  /* 0x000000ffff1c7224 */ /* 0x000fc800078e0a1c */
[----:B------:R-:W-:-:S05]  /*4860*/  IMAD R28, R28, UR23, R29 ;  /* 0x000000171c1c7c24 */ /* 0x000fca000f8e021d */
[----:B------:R-:W-:-:S13]  /*4870*/  ISETP.GE.U32.AND P5, PT, R28, UR23, PT ;  /* 0x000000171c007c0c */ /* 0x000fda000bfa6070 */
[----:B------:R-:W-:-:S05]  /*4880*/  @P5 VIADD R28, R28, -UR23 ;  /* 0x800000171c1c5c36 */ /* 0x000fca0008000000 */
[----:B------:R-:W-:-:S13]  /*4890*/  ISETP.GE.U32.AND P5, PT, R28, UR23, PT ;  /* 0x000000171c007c0c */ /* 0x000fda000bfa6070 */
[----:B------:R-:W-:Y:S01]  /*48a0*/  @P5 VIADD R28, R28, -UR23 ;  /* 0x800000171c1c5c36 */ /* 0x000fe20008000000 */
[----:B------:R-:W-:-:S13]  /*48b0*/  ISETP.NE.U32.AND P5, PT, RZ, UR23, PT ;  /* 0x00000017ff007c0c */ /* 0x000fda000bfa5070 */
[----:B------:R-:W-:-:S04]  /*48c0*/  @!P5 LOP3.LUT R28, RZ, UR23, RZ, 0x33, !PT ;  /* 0x00000017ff1cdc12 */ /* 0x000fc8000f8e33ff */
[----:B------:R-:W-:-:S13]  /*48d0*/  ISETP.NE.AND P5, PT, R28, RZ, PT ;  /* 0x000000ff1c00720c */ /* 0x000fda0003fa5270 */
[----:B------:R-:W-:Y:S02]  /*48e0*/  @!P5 VIADD R36, R36, 0x5080 ;  /* 0x000050802424d836 */ /* 0x000fe40000000000 */
[C---:B------:R-:W-:Y:S01]  /*48f0*/  @!P5 IMAD R28, R33.reuse, UR5, R32 ;  /* 0x00000005211cdc24 */ /* 0x040fe2000f8e0220 */
[----:B------:R-:W-:Y:S02]  /*4900*/  IADD3 R33, PT, PT, R33, UR9, RZ ;  /* 0x0000000921217c10 */ /* 0x000fe4000fffe0ff */
[----:B------:R-:W-:-:S05]  /*4910*/  @!P5 LEA R35, R35, R36, 0x18 ;  /* 0x000000242323d211 */ /* 0x000fca00078ec0ff */
[----:B------:R-:W-:-:S05]  /*4920*/  @!P5 IMAD R28, R28, 0x4, R35 ;  /* 0x000000041c1cd824 */ /* 0x000fca00078e0223 */
[----:B------:R0:W-:Y:S01]  /*4930*/  @!P5 STS [R28], R37 ;  /* 0x000000251c00d388 */ /* 0x0001e20000000800 */
[----:B------:R-:W-:-:S13]  /*4940*/  ISETP.GE.AND P5, PT, R33, UR12, PT ;  /* 0x0000000c21007c0c */ /* 0x000fda000bfa6270 */
[----:B0-----:R-:W-:Y:S05]  /*4950*/  @!P5 BRA `(.L_x_100) ;  /* 0xfffffff80064d947 */ /* 0x001fea000383ffff */
.L_x_98:
[----:B------:R-:W-:Y:S05]  /*4960*/  @!P3 BRA `(.L_x_101) ;  /* 0xffffffec0074b947 */ /* 0x000fea000383ffff */
.L_x_39:
[----:B------:R-:W-:Y:S05]  /*4970*/  WARPSYNC.ALL ;  /* 0x0000000000007948 */ /* 0x000fea0003800000 */
[----:B------:R-:W5:Y:S08]  /*4980*/  S2UR UR4, SR_CTAID.X ;  /* 0x00000000000479c3 */ /* 0x000f700000002500 */
[----:B------:R-:W-:Y:S01]  /*4990*/  BAR.SYNC.DEFER_BLOCKING 0x0 ;  /* 0x0000000000007b1d */ /* 0x000fe20000010000 */
[----:B------:R-:W-:Y:S01]  /*49a0*/  ISETP.NE.AND P0, PT, R34, RZ, PT ;  /* 0x000000ff2200720c */ /* 0x000fe20003f05270 */
[----:B------:R-:W-:-:S04]  /*49b0*/  IMAD.MOV.U32 R36, RZ, RZ, R0 ;  /* 0x000000ffff247224 */ /* 0x000fc800078e0000 */
[----:B------:R-:W-:Y:S01]  /*49c0*/  BSSY.RECONVERGENT B0, `(.L_x_102) ;  /* 0x000001e000007945 */ /* 0x000fe20003800200 */
[----:B-----5:R-:W-:-:S04]  /*49d0*/  ULEA UR4, UR10, UR4, 0x2 ;  /* 0x000000040a047291 */ /* 0x020fc8000f8e10ff */
[----:B------:R-:W-:-:S03]  /*49e0*/  USHF.L.U32 UR4, UR4, 0x8, URZ ;  /* 0x0000000804047899 */ /* 0x000fc600080006ff */
[----:B------:R-:W-:Y:S09]  /*49f0*/  @!P0 BRA `(.L_x_103) ;  /* 0x0000000000688947 */ /* 0x000ff20003800000 */
[----:B------:R-:W5:Y:S01]  /*4a00*/  S2UR UR15, SR_CgaCtaId ;  /* 0x00000000000f79c3 */ /* 0x000f620000008800 */
[----:B------:R-:W-:Y:S01]  /*4a10*/  UMOV UR14, 0x400 ;  /* 0x00000400000e7882 */ /* 0x000fe20000000000 */
[----:B0-2-4-:R-:W-:Y:S01]  /*4a20*/  VIADD R33, R0, UR4 ;  /* 0x0000000400217c36 */ /* 0x015fe20008000000 */
[----:B------:R-:W-:Y:S01]  /*4a30*/  UIADD3 UR14, UPT, UPT, UR14, 0x5080, URZ ;  /* 0x000050800e0e7890 */ /* 0x000fe2000fffe0ff */
[----:B------:R-:W-:Y:S01]  /*4a40*/  ISETP.NE.AND P0, PT, R31, RZ, PT ;  /* 0x000000ff1f00720c */ /* 0x000fe20003f05270 */
[----:B------:R-:W-:-:S03]  /*4a50*/  IMAD.MOV.U32 R36, RZ, RZ, R4 ;  /* 0x000000ffff247224 */ /* 0x000fc600078e0004 */
[----:B-1-3--:R-:W0:Y:S01]  /*4a60*/  LDC.64 R28, c[0x0][0x3a0] ;  /* 0x0000e800ff1c7b82 */ /* 0x00ae220000000a00 */
[----:B-----5:R-:W-:-:S06]  /*4a70*/  ULEA UR14, UR15, UR14, 0x18 ;  /* 0x0000000e0f0e7291 */ /* 0x020fcc000f8ec0ff */
[----:B------:R-:W-:Y:S01]  /*4a80*/  LEA R34, R0, UR14, 0x2 ;  /* 0x0000000e00227c11 */ /* 0x000fe2000f8e10ff */
[----:B0-----:R-:W-:-:S04]  /*4a90*/  IMAD.WIDE R28, R33, 0x4, R28 ;  /* 0x00000004211c7825 */ /* 0x001fc800078e021c */
[----:B------:R-:W0:Y:S04]  /*4aa0*/  LDS R35, [R34] ;  /* 0x0000000022237984 */ /* 0x000e280000000800 */
[----:B0-----:R0:W-:Y:S01]  /*4ab0*/  STG.E desc[UR16][R28.64], R35 ;  /* 0x000000231c007986 */ /* 0x0011e2000c101910 */
[----:B------:R-:W-:Y:S05]  /*4ac0*/  @!P0 BRA `(.L_x_103) ;  /* 0x0000000000348947 */ /* 0x000fea0003800000 */
[----:B------:R-:W-:Y:S01]  /*4ad0*/  ISETP.NE.AND P1, PT, R31, 0x1, PT ;  /* 0x000000011f00780c */ /* 0x000fe20003f25270 */
[----:B------:R-:W-:Y:S01]  /*4ae0*/  IMAD.U32 R31, RZ, RZ, UR22 ;  /* 0x00000016ff1f7e24 */ /* 0x000fe2000f8e00ff */
[----:B------:R-:W1:Y:S01]  /*4af0*/  LDS R33, [R34+UR22] ;  /* 0x0000001622217984 */ /* 0x000e620008000800 */
[----:B------:R-:W-:Y:S01]  /*4b00*/  IADD3 R30, P0, PT, R28, UR22, RZ ;  /* 0x000000161c1e7c10 */ /* 0x000fe2000ff1e0ff */
[----:B------:R-:W-:-:S09]  /*4b10*/  IMAD.MOV.U32 R36, RZ, RZ, R9 ;  /* 0x000000ffff247224 */ /* 0x000fd200078e0009 */
[----:B------:R-:W-:Y:S01]  /*4b20*/  @P1 IADD3 R32, PT, PT, R34, UR22, R31 ;  /* 0x0000001622201c10 */ /* 0x000fe2000fffe01f */
[----:B------:R-:W-:Y:S01]  /*4b30*/  IMAD.X R31, RZ, RZ, R29, P0 ;  /* 0x000000ffff1f7224 */ /* 0x000fe200000e061d */
[----:B0-----:R-:W-:Y:S01]  /*4b40*/  @P1 IADD3 R28, P0, PT, R30, UR22, RZ ;  /* 0x000000161e1c1c10 */ /* 0x001fe2000ff1e0ff */
[----:B------:R-:W-:Y:S02]  /*4b50*/  @P1 IMAD.MOV.U32 R36, RZ, RZ, R11 ;  /* 0x000000ffff241224 */ /* 0x000fe400078e000b */
[----:B------:R-:W0:Y:S01]  /*4b60*/  @P1 LDS R35, [R32] ;  /* 0x0000000020231984 */ /* 0x000e220000000800 */
[----:B------:R-:W-:-:S03]  /*4b70*/  @P1 IADD3.X R29, PT, PT, RZ, R31, RZ, P0, !PT ;  /* 0x0000001fff1d1210 */ /* 0x000fc600007fe4ff */
[----:B-1----:R1:W-:Y:S04]  /*4b80*/  STG.E desc[UR16][R30.64], R33 ;  /* 0x000000211e007986 */ /* 0x0023e8000c101910 */
[----:B0-----:R1:W-:Y:S02]  /*4b90*/  @P1 STG.E desc[UR16][R28.64], R35 ;  /* 0x000000231c001986 */ /* 0x0013e4000c101910 */
.L_x_103:
[----:B------:R-:W-:Y:S05]  /*4ba0*/  BSYNC.RECONVERGENT B0 ;  /* 0x0000000000007941 */ /* 0x000fea0003800200 */
.L_x_102:
[----:B------:R-:W-:Y:S04]  /*4bb0*/  BSSY.RECONVERGENT B0, `(.L_x_104) ;  /* 0x000001d000007945 */ /* 0x000fe80003800200 */
[----:B------:R-:W-:Y:S05]  /*4bc0*/  @!P4 BRA `(.L_x_105) ;  /* 0x00000000006cc947 */ /* 0x000fea0003800000 */
[----:B0-----:R-:W0:Y:S01]  /*4bd0*/  S2R R37, SR_CgaCtaId ;  /* 0x0000000000257919 */ /* 0x001e220000008800 */
[----:B-1-3--:R-:W-:-:S05]  /*4be0*/  MOV R28, 0x400 ;  /* 0x00000400001c7802 */ /* 0x00afca0000000f00 */
[----:B------:R-:W-:-:S05]  /*4bf0*/  VIADD R28, R28, 0x5080 ;  /* 0x000050801c1c7836 */ /* 0x000fca0000000000 */
[----:B0-----:R-:W-:-:S07]  /*4c00*/  LEA R37, R37, R28, 0x18 ;  /* 0x0000001c25257211 */ /* 0x001fce00078ec0ff */
.L_x_106:
[C---:B------:R-:W-:Y:S01]  /*4c10*/  IMAD R38, R36.reuse, 0x4, R37 ;  /* 0x0000000424267824 */ /* 0x040fe200078e0225 */
[----:B0-----:R-:W0:Y:S01]  /*4c20*/  LDC.64 R34, c[0x0][0x3a0] ;  /* 0x0000e800ff227b82 */ /* 0x001e220000000a00 */
[----:B--2-4-:R-:W-:Y:S02]  /*4c30*/  VIADD R29, R36, UR4 ;  /* 0x00000004241d7c36 */ /* 0x014fe40008000000 */
[----:B------:R-:W-:Y:S01]  /*4c40*/  VIADD R56, R38, UR22 ;  /* 0x0000001626387c36 */ /* 0x000fe20008000000 */
[----:B------:R-:W1:Y:S01]  /*4c50*/  LDS R57, [R38] ;  /* 0x0000000026397984 */ /* 0x000e620000000800 */
[----:B------:R-:W-:-:S03]  /*4c60*/  VIADD R36, R36, UR22 ;  /* 0x0000001624247c36 */ /* 0x000fc60008000000 */
[----:B------:R-:W-:Y:S01]  /*4c70*/  IADD3 R58, PT, PT, R56, UR22, RZ ;  /* 0x00000016383a7c10 */ /* 0x000fe2000fffe0ff */
[----:B------:R-:W2:Y:S04]  /*4c80*/  LDS R39, [R38+UR22] ;  /* 0x0000001626277984 */ /* 0x000ea80008000800 */
[----:B------:R-:W3:Y:S04]  /*4c90*/  LDS R59, [R56+UR22] ;  /* 0x00000016383b7984 */ /* 0x000ee80008000800 */
[----:B------:R-:W4:Y:S01]  /*4ca0*/  LDS R61, [R58+UR22] ;  /* 0x000000163a3d7984 */ /* 0x000f220008000800 */
[----:B0-----:R-:W-:-:S03]  /*4cb0*/  IMAD.WIDE R34, R29, 0x4, R34 ;  /* 0x000000041d227825 */ /* 0x001fc600078e0222 */
[----:B------:R-:W-:-:S05]  /*4cc0*/  IADD3 R32, P0, PT, R34, UR22, RZ ;  /* 0x0000001622207c10 */ /* 0x000fca000ff1e0ff */
[----:B------:R-:W-:Y:S01]  /*4cd0*/  IMAD.X R33, RZ, RZ, R35, P0 ;  /* 0x000000ffff217224 */ /* 0x000fe200000e0623 */
[----:B------:R-:W-:-:S05]  /*4ce0*/  IADD3 R30, P0, PT, R32, UR22, RZ ;  /* 0x00000016201e7c10 */ /* 0x000fca000ff1e0ff */
[----:B------:R-:W-:Y:S01]  /*4cf0*/  IMAD.X R31, RZ, RZ, R33, P0 ;  /* 0x000000ffff1f7224 */ /* 0x000fe200000e0621 */
[----:B------:R-:W-:Y:S01]  /*4d00*/  IADD3 R28, P0, PT, R30, UR22, RZ ;  /* 0x000000161e1c7c10 */ /* 0x000fe2000ff1e0ff */
[----:B-1----:R0:W-:Y:S04]  /*4d10*/  STG.E desc[UR16][R34.64], R57 ;  /* 0x0000003922007986 */ /* 0x0021e8000c101910 */
[----:B------:R-:W-:Y:S01]  /*4d20*/  IMAD.X R29, RZ, RZ, R31, P0 ;  /* 0x000000ffff1d7224 */ /* 0x000fe200000e061f */
[----:B------:R-:W-:Y:S01]  /*4d30*/  ISETP.GE.U32.AND P0, PT, R36, 0x100, PT ;  /* 0x000001002400780c */ /* 0x000fe20003f06070 */
[----:B--2---:R0:W-:Y:S04]  /*4d40*/  STG.E desc[UR16][R32.64], R39 ;  /* 0x0000002720007986 */ /* 0x0041e8000c101910 */
[----:B---3--:R0:W-:Y:S04]  /*4d50*/  STG.E desc[UR16][R30.64], R59 ;  /* 0x0000003b1e007986 */ /* 0x0081e8000c101910 */
[----:B----4-:R0:W-:Y:S04]  /*4d60*/  STG.E desc[UR16][R28.64], R61 ;  /* 0x0000003d1c007986 */ /* 0x0101e8000c101910 */
[----:B------:R-:W-:Y:S05]  /*4d70*/  @!P0 BRA `(.L_x_106) ;  /* 0xfffffffc00a48947 */ /* 0x000fea000383ffff */
.L_x_105:
[----:B------:R-:W-:Y:S05]  /*4d80*/  BSYNC.RECONVERGENT B0 ;  /* 0x0000000000007941 */ /* 0x000fea0003800200 */
.L_x_104:
[----:B------:R-:W5:Y:S02]  /*4d90*/  LDCU UR4, c[0x0][0x374] ;  /* 0x00006e80ff0477ac */ /* 0x000f640008000800 */
[----:B-----5:R-:W-:Y:S02]  /*4da0*/  UIADD3 UR10, UPT, UPT, UR4, UR10, URZ ;  /* 0x0000000a040a7290 */ /* 0x020fe4000fffe0ff */
[----:B------:R-:W-:-:S04]  /*4db0*/  USHF.L.U32 UR4, UR4, 0x2, URZ ;  /* 0x0000000204047899 */ /* 0x000fc800080006ff */
[----:B------:R-:W-:-:S09]  /*4dc0*/  UISETP.GE.U32.AND UP0, UPT, UR10, UR4, UPT ;  /* 0x000000040a00728c */ /* 0x000fd2000bf06070 */
[----:B------:R-:W-:Y:S05]  /*4dd0*/  BRA.U !UP0, `(.L_x_107) ;  /* 0xffffffbd08f07547 */ /* 0x000fea000b83ffff */
[----:B------:R-:W-:Y:S05]  /*4de0*/  EXIT ;  /* 0x000000000000794d */ /* 0x000fea0003800000 */
        .weak           $__internal_1_$__cuda_sm20_div_u16
        .type           $__internal_1_$__cuda_sm20_div_u16,@function
        .size           $__internal_1_$__cuda_sm20_div_u16,(.L_x_57952 - $__internal_1_$__cuda_sm20_div_u16)
$__internal_1_$__cuda_sm20_div_u16:
[----:B------:R-:W0:Y:S01]  /*4df0*/  I2F.U16 R10, UR6 ;  /* 0x00000006000a7d06 */ /* 0x000e220008101000 */
[----:B------:R-:W-:Y:S02]  /*4e00*/  MOV R11, 0x4b800000 ;  /* 0x4b800000000b7802 */ /* 0x000fe40000000f00 */
[----:B------:R-:W-:Y:S02]  /*4e10*/  I2FP.F32.U32.RZ R9, R9 ;  /* 0x0000000900097245 */ /* 0x000fe4000020d000 */
[C---:B0-----:R-:W-:Y:S02]  /*4e20*/  FSETP.GEU.AND P1, PT, |R10|.reuse, 1.175494350822287508e-38, PT ;  /* 0x008000000a00780b */ /* 0x041fe40003f2e200 */
[----:B------:R-:W-:Y:S02]  /*4e30*/  FSETP.GT.AND P0, PT, |R10|, 8.50705917302346158658e+37, PT ;  /* 0x7e8000000a00780b */ /* 0x000fe40003f04200 */
[----:B------:R-:W-:-:S04]  /*4e40*/  FSEL R11, R11, 1, !P1 ;  /* 0x3f8000000b0b7808 */ /* 0x000fc80004800000 */
[----:B------:R-:W-:Y:S02]  /*4e50*/  FSEL R11, R11, 0.25, !P0 ;  /* 0x3e8000000b0b7808 */ /* 0x000fe40004000000 */
[----:B------:R-:W-:-:S03]  /*4e60*/  ISETP.NE.U32.AND P0, PT, RZ, UR6, PT ;  /* 0x00000006ff007c0c */ /* 0x000fc6000bf05070 */
[----:B------:R-:W-:-:S06]  /*4e70*/  FMUL R12, R10, R11 ;  /* 0x0000000b0a0c7220 */ /* 0x000fcc0000400000 */
[----:B------:R-:W0:Y:S02]  /*4e80*/  MUFU.RCP R12, R12 ;  /* 0x0000000c000c7308 */ /* 0x000e240000001000 */
[----:B0-----:R-:W-:-:S04]  /*4e90*/  FMUL R11, R11, R12 ;  /* 0x0000000c0b0b7220 */ /* 0x001fc80000400000 */
[----:B------:R-:W-:Y:S02]  /*4ea0*/  VIADD R10, R11, 0x2 ;  /* 0x000000020b0a7836 */ /* 0x000fe40000000000 */
[----:B------:R-:W-:Y:S02]  /*4eb0*/  IMAD.MOV.U32 R11, RZ, RZ, 0x0 ;  /* 0x00000000ff0b7424 */ /* 0x000fe400078e00ff */
[----:B------:R-:W-:Y:S01]  /*4ec0*/  FMUL.RZ R9, R9, R10 ;  /* 0x0000000a09097220 */ /* 0x000fe2000040c000 */
[----:B------:R-:W-:-:S05]  /*4ed0*/  IMAD.MOV.U32 R10, RZ, RZ, R13 ;  /* 0x000000ffff0a7224 */ /* 0x000fca00078e000d */
[----:B------:R-:W0:Y:S02]  /*4ee0*/  F2I.U32.TRUNC.NTZ R9, R9 ;  /* 0x0000000900097305 */ /* 0x000e24000020f000 */
[----:B0-----:R-:W-:Y:S01]  /*4ef0*/  LOP3.LUT R15, R9, 0xffff, RZ, 0xc0, !PT ;  /* 0x0000ffff090f7812 */ /* 0x001fe200078ec0ff */
[----:B------:R-:W-:Y:S01]  /*4f00*/  @!P0 IMAD.MOV.U32 R15, RZ, RZ, -0x1 ;  /* 0xffffffffff0f8424 */ /* 0x000fe200078e00ff */
[----:B------:R-:W-:Y:S06]  /*4f10*/  RET.REL.NODEC R10 `(_Z9cuda_gemmIiLi256ELi4ELi1ELi1024ELi128ELi128ELi32ELi1ELi0EEviiiPT_S1_S1_ii) ;  /* 0xffffffb00a387950 */ /* 0x000fec0003c3ffff */
.L_x_108:
        /* <DEDUP_REMOVED lines=14> */
.L_x_57952:


//--------------------- .text._Z9cuda_gemmIiLi256ELi4ELi1ELi1024ELi128ELi128ELi32ELi0ELi1EEviiiPT_S1_S1_ii --------------------------
	.section	.text._Z9cuda_gemmIiLi256ELi4ELi1ELi1024ELi128ELi128ELi32ELi0ELi1EEviiiPT_S1_S1_ii,"ax",@progbits
	.align	128
        .global         _Z9cuda_gemmIiLi256ELi4ELi1ELi1024ELi128ELi128ELi32ELi0ELi1EEviiiPT_S1_S1_ii
        .type           _Z9cuda_gemmIiLi256ELi4ELi1ELi1024ELi128ELi128ELi32ELi0ELi1EEviiiPT_S1_S1_ii,@function
        .size           _Z9cuda_gemmIiLi256ELi4ELi1ELi1024ELi128ELi128ELi32ELi0ELi1EEviiiPT_S1_S1_ii,(.L_x_57953 - _Z9cuda_gemmIiLi256ELi4ELi1ELi1024ELi128ELi128ELi32ELi0ELi1EEviiiPT_S1_S1_ii)
        .other          _Z9cuda_gemmIiLi256ELi4ELi1ELi1024ELi128ELi128ELi32ELi0ELi1EEviiiPT_S1_S1_ii,@"STO_CUDA_ENTRY STV_DEFAULT"
_Z9cuda_gemmIiLi256ELi4ELi1ELi1024ELi128ELi128ELi32ELi0ELi1EEviiiPT_S1_S1_ii:
.text._Z9cuda_gemmIiLi256ELi4ELi1ELi1024ELi128ELi128ELi32ELi0ELi1EEviiiPT_S1_S1_ii:
[----:B------:R-:W-:Y:S01]  /*0000*/  LDC R1, c[0x0][0x37c] ;  /* 0x0000df00ff017b82 */ /* 0x000fe20000000800 */
[----:B------:R-:W0:Y:S01]  /*0010*/  LDCU UR9, c[0x0][0x388] ;  /* 0x00007100ff0977ac */ /* 0x000e220008000800 */
[----:B------:R-:W1:Y:S01]  /*0020*/  S2R R0, SR_TID.X ;  /* 0x0000000000007919 */ /* 0x000e620000002100 */
[----:B0-----:R-:W-:-:S04]  /*0030*/  ULOP3.LUT UR4, UR9, 0xfffffc00, URZ, 0xc0, !UPT ;  /* 0xfffffc0009047892 */ /* 0x001fc8000f8ec0ff */
[----:B------:R-:W-:-:S09]  /*0040*/  UISETP.NE.AND UP0, UPT, UR4, 0x10000, UPT ;  /* 0x000100000400788c */ /* 0x000fd2000bf05270 */
[----:B------:R-:W-:Y:S05]  /*0050*/  BRA.U !UP0, `(.L_x_109) ;  /* 0x0000000108887547 */ /* 0x000fea000b800000 */
[----:B------:R-:W-:-:S06]  /*0060*/  UISETP.NE.AND UP0, UPT, UR4, 0x8000, UPT ;  /* 0x000080000400788c */ /* 0x000fcc000bf05270 */
[----:B------:R-:W-:-:S13]  /*0070*/  PLOP3.LUT P0, PT, PT, PT, UP0, 0x80, 0x8 ;  /* 0x000000000008781c */ /* 0x000fda0003f0f008 */
[----:B------:R-:W0:Y:S02]  /*0080*/  @!P0 S2R R2, SR_CTAID.X ;  /* 0x0000000000028919 */ /* 0x000e240000002500 */
[----:B0-----:R-:W-:-:S13]  /*0090*/  @!P0 R2UR UR5, R2 ;  /* 0x00000000020582ca */ /* 0x001fda00000e0000 */
[----:B------:R-:W-:Y:S02]  /*00a0*/  @!UP0 USHF.R.U32.HI UR4, URZ, 0x5, UR5 ;  /* 0x00000005ff048899 */ /* 0x000fe40008011605 */
[----:B------:R-:W-:Y:S01]  /*00b0*/  @!UP0 ULOP3.LUT UR5, UR5, 0x1f, URZ, 0xc0, !UPT ;  /* 0x0000001f05058892 */ /* 0x000fe2000f8ec0ff */
[----:B------:R-:W-:Y:S11]  /*00c0*/  BRA.U !UP0, `(.L_x_110) ;  /* 0x0000000108787547 */ /* 0x000ff6000b800000 */
[----:B------:R-:W-:Y:S01]  /*00d0*/  USHF.R.S32.HI UR4, URZ, 0x1f, UR9 ;  /* 0x0000001fff047899 */ /* 0x000fe20008011409 */
[----:B------:R-:W0:Y:S03]  /*00e0*/  S2UR UR8, SR_CTAID.X ;  /* 0x00000000000879c3 */ /* 0x000e260000002500 */
[----:B------:R-:W-:-:S04]  /*00f0*/  ULEA.HI UR4, UR4, UR9, URZ, 0xa ;  /* 0x0000000904047291 */ /* 0x000fc8000f8f50ff */
[----:B------:R-:W-:-:S03]  /*0100*/  USHF.R.S32.HI UR6, URZ, 0xa, UR4 ;  /* 0x0000000aff067899 */ /* 0x000fc60008011404 */
[----:B------:R-:W-:Y:S01]  /*0110*/  UMOV UR4, URZ ;  /* 0x000000ff00047c82 */ /* 0x000fe20008000000 */
[----:B------:R-:W-:Y:S02]  /*0120*/  UIADD3 UR7, UPT, UPT, URZ, -UR6, URZ ;  /* 0x80000006ff077290 */ /* 0x000fe4000fffe0ff */
[----:B------:R-:W-:-:S03]  /*0130*/  UISETP.NE.U32.AND UP2, UPT, UR6, URZ, UPT ;  /* 0x000000ff0600728c */ /* 0x000fc6000bf45070 */
[----:B------:R-:W2:Y:S08]  /*0140*/  I2F.U32.RP R2, UR6 ;  /* 0x0000000600027d06 */ /* 0x000eb00008209000 */
[----:B--2---:R-:W2:Y:S02]  /*0150*/  MUFU.RCP R2, R2 ;  /* 0x0000000200027308 */ /* 0x004ea40000001000 */
[----:B--2---:R-:W-:-:S06]  /*0160*/  VIADD R3, R2, 0xffffffe ;  /* 0x0ffffffe02037836 */ /* 0x004fcc0000000000 */
[----:B------:R-:W2:Y:S02]  /*0170*/  F2I.FTZ.U32.TRUNC.NTZ R3, R3 ;  /* 0x0000000300037305 */ /* 0x000ea4000021f000 */
[----:B--2---:R-:W-:-:S13]  /*0180*/  R2UR UR5, R3 ;  /* 0x00000000030572ca */ /* 0x004fda00000e0000 */
[----:B------:R-:W-:-:S04]  /*0190*/  UIMAD UR7, UR7, UR5, URZ ;  /* 0x00000005070772a4 */ /* 0x000fc8000f8e02ff */
[----:B------:R-:W-:-:S04]  /*01a0*/  UIMAD.WIDE.U32 UR4, UR5, UR7, UR4 ;  /* 0x00000007050472a5 */ /* 0x000fc8000f8e0004 */
[----:B0-----:R-:W-:-:S07]  /*01b0*/  UIMAD.WIDE.U32 UR4, UR5, UR8, URZ ;  /* 0x00000008050472a5 */ /* 0x001fce000f8e00ff */
[----:B------:R-:W-:Y:S02]  /*01c0*/  UMOV UR4, UR5 ;  /* 0x0000000500047c82 */ /* 0x000fe40008000000 */
[----:B------:R-:W-:-:S04]  /*01d0*/  UIADD3 UR5, UPT, UPT, -UR4, URZ, URZ ;  /* 0x000000ff04057290 */ /* 0x000fc8000fffe1ff */
[----:B------:R-:W-:-:S04]  /*01e0*/  UIMAD UR5, UR6, UR5, UR8 ;  /* 0x00000005060572a4 */ /* 0x000fc8000f8e0208 */
[----:B------:R-:W-:-:S11]  /*01f0*/  UISETP.GE.U32.AND UP0, UPT, UR5, UR6, UPT ;  /* 0x000000060500728c */ /* 0x000fd6000bf06070 */
[----:B------:R-:W-:Y:S02]  /*0200*/  @UP0 UIADD3 UR5, UPT, UPT, -UR6, UR5, URZ ;  /* 0x0000000506050290 */ /* 0x000fe4000fffe1ff */
[----:B------:R-:W-:Y:S02]  /*0210*/  @UP0 UIADD3 UR4, UPT, UPT, UR4, 0x1, URZ ;  /* 0x0000000104040890 */ /* 0x000fe4000fffe0ff */
[----:B------:R-:W-:-:S11]  /*0220*/  UISETP.GE.U32.AND UP1, UPT, UR5, UR6, UPT ;  /* 0x000000060500728c */ /* 0x000fd6000bf26070 */
[----:B------:R-:W-:Y:S02]  /*0230*/  @UP1 UIADD3 UR4, UPT, UPT, UR4, 0x1, URZ ;  /* 0x0000000104041890 */ /* 0x000fe4000fffe0ff */
[----:B------:R-:W-:-:S04]  /*0240*/  @!UP2 ULOP3.LUT UR4, URZ, UR6, URZ, 0x33, !UPT ;  /* 0x00000006ff04a292 */ /* 0x000fc8000f8e33ff */
[----:B------:R-:W-:-:S04]  /*0250*/  UIADD3 UR5, UPT, UPT, -UR4, URZ, URZ ;  /* 0x000000ff04057290 */ /* 0x000fc8000fffe1ff */
[----:B------:R-:W-:Y:S01]  /*0260*/  UIMAD UR5, UR6, UR5, UR8 ;  /* 0x00000005060572a4 */ /* 0x000fe2000f8e0208 */
[----:B------:R-:W-:Y:S11]  /*0270*/  BRA `(.L_x_110) ;  /* 0x00000000000c7947 */ /* 0x000ff60003800000 */
.L_x_109:
[----:B------:R-:W0:Y:S02]  /*0280*/  S2UR UR5, SR_CTAID.X ;  /* 0x00000000000579c3 */ /* 0x000e240000002500 */
[----:B0-----:R-:W-:Y:S02]  /*0290*/  USHF.R.U32.HI UR4, URZ, 0x6, UR5 ;  /* 0x00000006ff047899 */ /* 0x001fe40008011605 */
[----:B------:R-:W-:-:S12]  /*02a0*/  ULOP3.LUT UR5, UR5, 0x3f, URZ, 0xc0, !UPT ;  /* 0x0000003f05057892 */ /* 0x000fd8000f8ec0ff */
.L_x_110:
[----:B------:R-:W0:Y:S01]  /*02b0*/  S2UR UR8, SR_CTAID.Y ;  /* 0x00000000000879c3 */ /* 0x000e220000002600 */
[----:B------:R-:W2:Y:S01]  /*02c0*/  LDCU UR16, c[0x0][0x360] ;  /* 0x00006c00ff1077ac */ /* 0x000ea20008000800 */
[----:B------:R-:W3:Y:S02]  /*02d0*/  LDCU UR17, c[0x0][0x374] ;  /* 0x00006e80ff1177ac */ /* 0x000ee40008000800 */
[----:B---3--:R-:W-:-:S04]  /*02e0*/  USHF.L.U32 UR6, UR17, 0x2, URZ ;  /* 0x0000000211067899 */ /* 0x008fc800080006ff */
[----:B0-----:R-:W-:-:S06]  /*02f0*/  UISETP.GE.U32.AND UP0, UPT, UR8, UR6, UPT ;  /* 0x000000060800728c */ /* 0x001fcc000bf06070 */
[----:B------:R-:W-:-:S13]  /*0300*/  PLOP3.LUT P0, PT, PT, PT, UP0, 0x80, 0x8 ;  /* 0x000000000008781c */ /* 0x000fda0003f0f008 */
[----:B--2---:R-:W-:Y:S05]  /*0310*/  @P0 EXIT ;  /* 0x000000000000094d */ /* 0x004fea0003800000 */
[----:B------:R-:W0:Y:S01]  /*0320*/  S2R R4, SR_CgaCtaId ;  /* 0x0000000000047919 */ /* 0x000e220000008800 */
[----:B------:R-:W-:Y:S01]  /*0330*/  MOV R3, 0x400 ;  /* 0x0000040000037802 */ /* 0x000fe20000000f00 */
[----:B------:R-:W-:Y:S01]  /*0340*/  USHF.R.S32.HI UR10, URZ, 0x1f, UR9 ;  /* 0x0000001fff0a7899 */ /* 0x000fe20008011409 */
[----:B-1----:R-:W-:Y:S01]  /*0350*/  SHF.R.U32.HI R11, RZ, 0x3, R0 ;  /* 0x00000003ff0b7819 */ /* 0x002fe20000011600 */
[----:B------:R-:W-:Y:S01]  /*0360*/  IMAD.U32 R9, RZ, RZ, UR4 ;  /* 0x00000004ff097e24 */ /* 0x000fe2000f8e00ff */
[C---:B------:R-:W-:Y:S01]  /*0370*/  SHF.L.U32 R2, R0.reuse, 0x4, RZ ;  /* 0x0000000400027819 */ /* 0x040fe200000006ff */
[C---:B------:R-:W-:Y:S01]  /*0380*/  VIADD R5, R0.reuse, UR16 ;  /* 0x0000001000057c36 */ /* 0x040fe20008000000 */
[----:B------:R-:W-:Y:S01]  /*0390*/  LOP3.LUT R12, R0, 0x1f, RZ, 0xc0, !PT ;  /* 0x0000001f000c7812 */ /* 0x000fe200078ec0ff */
[----:B------:R-:W-:Y:S01]  /*03a0*/  USHF.L.U32 UR20, UR5, 0xa, URZ ;  /* 0x0000000a05147899 */ /* 0x000fe200080006ff */
[----:B------:R-:W-:Y:S01]  /*03b0*/  LOP3.LUT R11, R11, 0x7, RZ, 0xc0, !PT ;  /* 0x000000070b0b7812 */ /* 0x000fe200078ec0ff */
[----:B------:R-:W-:Y:S01]  /*03c0*/  USHF.L.U32 UR6, UR5, 0x3, URZ ;  /* 0x0000000305067899 */ /* 0x000fe200080006ff */
[----:B------:R-:W-:Y:S01]  /*03d0*/  LOP3.LUT R2, R2, 0x70, RZ, 0xc0, !PT ;  /* 0x0000007002027812 */ /* 0x000fe200078ec0ff */
[----:B------:R-:W-:Y:S01]  /*03e0*/  ULEA.HI UR5, UR10, UR9, URZ, 0x2 ;  /* 0x000000090a057291 */ /* 0x000fe2000f8f10ff */
[----:B------:R-:W-:Y:S01]  /*03f0*/  IMAD R10, R9, 0x20, R12 ;  /* 0x00000020090a7824 */ /* 0x000fe200078e020c */
[----:B------:R-:W-:Y:S01]  /*0400*/  ULOP3.LUT UR10, UR16, 0xffff, URZ, 0xc0, !UPT ;  /* 0x0000ffff100a7892 */ /* 0x000fe2000f8ec0ff */
[----:B------:R-:W-:Y:S01]  /*0410*/  SHF.R.U32.HI R6, RZ, 0x5, R0 ;  /* 0x00000005ff067819 */ /* 0x000fe20000011600 */
[----:B------:R-:W-:Y:S01]  /*0420*/  USHF.R.S32.HI UR5, URZ, 0x2, UR5 ;  /* 0x00000002ff057899 */ /* 0x000fe20008011405 */
[----:B------:R-:W-:Y:S01]  /*0430*/  LOP3.LUT R13, R0, 0x7, RZ, 0xc0, !PT ;  /* 0x00000007000d7812 */ /* 0x000fe200078ec0ff */
[----:B------:R-:W-:Y:S01]  /*0440*/  USHF.R.U32.HI UR7, URZ, 0x5, UR16 ;  /* 0x00000005ff077899 */ /* 0x000fe20008011610 */
[----:B------:R-:W-:Y:S01]  /*0450*/  MOV R19, 0x500 ;  /* 0x0000050000137802 */ /* 0x000fe20000000f00 */
[----:B------:R-:W-:Y:S01]  /*0460*/  IMAD.U32 R9, RZ, RZ, UR10 ;  /* 0x0000000aff097e24 */ /* 0x000fe2000f8e00ff */
[----:B------:R-:W-:-:S03]  /*0470*/  UIMAD UR9, UR5, UR4, UR6 ;  /* 0x00000004050972a4 */ /* 0x000fc6000f8e0206 */
[----:B------:R-:W-:Y:S01]  /*0480*/  UMOV UR6, UR8 ;  /* 0x0000000800067c82 */ /* 0x000fe20008000000 */
[----:B0-----:R-:W-:Y:S02]  /*0490*/  LEA R7, R4, R3, 0x18 ;  /* 0x0000000304077211 */ /* 0x001fe400078ec0ff */
[----:B------:R-:W-:-:S03]  /*04a0*/  LEA R4, R11, R2, 0x7 ;  /* 0x000000020b047211 */ /* 0x000fc600078e38ff */
[----:B------:R-:W-:Y:S01]  /*04b0*/  IMAD R12, R12, 0x204, R7 ;  /* 0x000002040c0c7824 */ /* 0x000fe200078e0207 */
[----:B------:R-:W-:Y:S01]  /*04c0*/  LOP3.LUT R7, R5, 0x3ff, RZ, 0x3c, !PT ;  /* 0x000003ff05077812 */ /* 0x000fe200078e3cff */
[----:B------:R-:W-:-:S03]  /*04d0*/  IMAD R14, R11, -0x7f, R4 ;  /* 0xffffff810b0e7824 */ /* 0x000fc600078e0204 */
[----:B------:R-:W-:-:S07]  /*04e0*/  LOP3.LUT R18, R7, 0xffff, RZ, 0xc0, !PT ;  /* 0x0000ffff07127812 */ /* 0x000fce00078ec0ff */
[----:B------:R-:W-:Y:S05]  /*04f0*/  CALL.REL.NOINC `($__internal_2_$__cuda_sm20_div_u16) ;  /* 0x0000001c00207944 */ /* 0x000fea0003c00000 */
[----:B------:R-:W0:Y:S01]  /*0500*/  I2F.U32.RP R7, UR16 ;  /* 0x0000001000077d06 */ /* 0x000e220008209000 */
[----:B------:R-:W-:Y:S01]  /*0510*/  ISETP.GE.U32.AND P0, PT, R5, 0x100, PT ;  /* 0x000001000500780c */ /* 0x000fe20003f06070 */
[----:B------:R-:W-:Y:S01]  /*0520*/  VIADD R24, R3, 0x4080 ;  /* 0x0000408003187836 */ /* 0x000fe20000000000 */
[----:B------:R-:W-:Y:S01]  /*0530*/  VIMNMX.U32 R16, PT, PT, R5, 0x100, !PT ;  /* 0x0000010005107848 */ /* 0x000fe20007fe0000 */
[----:B------:R-:W-:Y:S01]  /*0540*/  VIADD R6, R6, UR7 ;  /* 0x0000000706067c36 */ /* 0x000fe20008000000 */
[----:B------:R-:W-:Y:S01]  /*0550*/  SEL R15, RZ, 0x1, P0 ;  /* 0x00000001ff0f7807 */ /* 0x000fe20000000000 */
[----:B------:R-:W-:Y:S01]  /*0560*/  VIADD R3, R3, 0x5080 ;  /* 0x0000508003037836 */ /* 0x000fe20000000000 */
[----:B------:R-:W-:Y:S01]  /*0570*/  ISETP.NE.U32.AND P2, PT, RZ, UR16, PT ;  /* 0x00000010ff007c0c */ /* 0x000fe2000bf45070 */
[----:B------:R-:W-:Y:S01]  /*0580*/  ULOP3.LUT UR7, UR7, 0xff, URZ, 0xc0, !UPT ;  /* 0x000000ff07077892 */ /* 0x000fe2000f8ec0ff */
[----:B------:R-:W-:Y:S01]  /*0590*/  IADD3 R16, PT, PT, R16, -R5, -R15 ;  /* 0x8000000510107210 */ /* 0x000fe20007ffe80f */
[----:B------:R-:W-:Y:S01]  /*05a0*/  IMAD.MOV.U32 R25, RZ, RZ, R2 ;  /* 0x000000ffff197224 */ /* 0x000fe200078e0002 */
[----:B------:R-:W-:-:S02]  /*05b0*/  LOP3.LUT R6, R6, 0x7f, RZ, 0x3c, !PT ;  /* 0x0000007f06067812 */ /* 0x000fc400078e3cff */
[----:B------:R-:W-:Y:S01]  /*05c0*/  MOV R19, 0x750 ;  /* 0x0000075000137802 */ /* 0x000fe20000000f00 */
[----:B0-----:R-:W0:Y:S02]  /*05d0*/  MUFU.RCP R7, R7 ;  /* 0x0000000700077308 */ /* 0x001e240000001000 */
[----:B0-----:R-:W-:-:S06]  /*05e0*/  VIADD R8, R7, 0xffffffe ;  /* 0x0ffffffe07087836 */ /* 0x001fcc0000000000 */
[----:B------:R0:W1:Y:S02]  /*05f0*/  F2I.FTZ.U32.TRUNC.NTZ R9, R8 ;  /* 0x0000000800097305 */ /* 0x000064000021f000 */
[----:B0-----:R-:W-:Y:S01]  /*0600*/  IMAD.MOV.U32 R8, RZ, RZ, RZ ;  /* 0x000000ffff087224 */ /* 0x001fe200078e00ff */
[----:B-1----:R-:W-:-:S05]  /*0610*/  IADD3 R17, PT, PT, RZ, -R9, RZ ;  /* 0x80000009ff117210 */ /* 0x002fca0007ffe0ff */
[----:B------:R-:W-:-:S04]  /*0620*/  IMAD R17, R17, UR16, RZ ;  /* 0x0000001011117c24 */ /* 0x000fc8000f8e02ff */
[----:B------:R-:W-:-:S06]  /*0630*/  IMAD.HI.U32 R9, R9, R17, R8 ;  /* 0x0000001109097227 */ /* 0x000fcc00078e0008 */
[----:B------:R-:W-:-:S04]  /*0640*/  IMAD.HI.U32 R18, R9, R16, RZ ;  /* 0x0000001009127227 */ /* 0x000fc800078e00ff */
[----:B------:R-:W-:Y:S02]  /*0650*/  IMAD.MOV R5, RZ, RZ, -R18 ;  /* 0x000000ffff057224 */ /* 0x000fe400078e0a12 */
[----:B------:R-:W-:Y:S02]  /*0660*/  IMAD.U32 R9, RZ, RZ, UR7 ;  /* 0x00000007ff097e24 */ /* 0x000fe4000f8e00ff */
[----:B------:R-:W-:Y:S02]  /*0670*/  IMAD R16, R5, UR16, R16 ;  /* 0x0000001005107c24 */ /* 0x000fe4000f8e0210 */
[----:B------:R-:W0:Y:S03]  /*0680*/  S2R R5, SR_CgaCtaId ;  /* 0x0000000000057919 */ /* 0x000e260000008800 */
[----:B------:R-:W-:-:S13]  /*0690*/  ISETP.GE.U32.AND P0, PT, R16, UR16, PT ;  /* 0x0000001010007c0c */ /* 0x000fda000bf06070 */
[----:B------:R-:W-:Y:S01]  /*06a0*/  @P0 IADD3 R16, PT, PT, R16, -UR16, RZ ;  /* 0x8000001010100c10 */ /* 0x000fe2000fffe0ff */
[----:B------:R-:W-:-:S03]  /*06b0*/  @P0 VIADD R18, R18, 0x1 ;  /* 0x0000000112120836 */ /* 0x000fc60000000000 */
[----:B------:R-:W-:Y:S02]  /*06c0*/  ISETP.GE.U32.AND P1, PT, R16, UR16, PT ;  /* 0x0000001010007c0c */ /* 0x000fe4000bf26070 */
[----:B0-----:R-:W-:-:S11]  /*06d0*/  LEA R3, R5, R3, 0x18 ;  /* 0x0000000305037211 */ /* 0x001fd600078ec0ff */
[----:B------:R-:W-:Y:S02]  /*06e0*/  @P1 IADD3 R18, PT, PT, R18, 0x1, RZ ;  /* 0x0000000112121810 */ /* 0x000fe40007ffe0ff */
[----:B------:R-:W-:Y:S02]  /*06f0*/  @!P2 LOP3.LUT R18, RZ, UR16, RZ, 0x33, !PT ;  /* 0x00000010ff12ac12 */ /* 0x000fe4000f8e33ff */
[----:B------:R-:W-:Y:S02]  /*0700*/  LEA R24, R5, R24, 0x18 ;  /* 0x0000001805187211 */ /* 0x000fe400078ec0ff */
[----:B------:R-:W-:Y:S02]  /*0710*/  IADD3 R15, PT, PT, R15, R18, RZ ;  /* 0x000000120f0f7210 */ /* 0x000fe40007ffe0ff */
[----:B------:R-:W-:Y:S02]  /*0720*/  LOP3.LUT R18, R6, 0xff, RZ, 0xc0, !PT ;  /* 0x000000ff06127812 */ /* 0x000fe400078ec0ff */
[----:B------:R-:W-:-:S07]  /*0730*/  LEA R16, R0, R3, 0x2 ;  /* 0x0000000300107211 */ /* 0x000fce00078e10ff */
[----:B------:R-:W-:Y:S05]  /*0740*/  CALL.REL.NOINC `($__internal_2_$__cuda_sm20_div_u16) ;  /* 0x00000018008c7944 */ /* 0x000fea0003c00000 */
[----:B------:R-:W0:Y:S01]  /*0750*/  LDCU UR7, c[0x0][0x388] ;  /* 0x00007100ff0777ac */ /* 0x000e220008000800 */
[C---:B------:R-:W-:Y:S01]  /*0760*/  VIADD R19, R11.reuse, 0xd ;  /* 0x0000000d0b137836 */ /* 0x040fe20000000000 */
[C---:B------:R-:W-:Y:S01]  /*0770*/  IADD3 R7, PT, PT, R11.reuse, 0xb, RZ ;  /* 0x0000000b0b077810 */ /* 0x040fe20007ffe0ff */
[C---:B------:R-:W-:Y:S01]  /*0780*/  VIADD R5, R11.reuse, 0xa ;  /* 0x0000000a0b057836 */ /* 0x040fe20000000000 */
[----:B------:R-:W1:Y:S01]  /*0790*/  LDCU.64 UR4, c[0x0][0x390] ;  /* 0x00007200ff0477ac */ /* 0x000e620008000a00 */
[C---:B------:R-:W-:Y:S01]  /*07a0*/  VIADD R3, R11.reuse, 0x9 ;  /* 0x000000090b037836 */ /* 0x040fe20000000000 */
[C---:B------:R-:W-:Y:S01]  /*07b0*/  IADD3 R21, PT, PT, R11.reuse, 0xe, RZ ;  /* 0x0000000e0b157810 */ /* 0x040fe20007ffe0ff */
[C---:B------:R-:W-:Y:S01]  /*07c0*/  VIADD R9, R11.reuse, 0xc ;  /* 0x0000000c0b097836 */ /* 0x040fe20000000000 */
[C---:B------:R-:W-:Y:S01]  /*07d0*/  LOP3.LUT R23, R4.reuse, 0xf, R19, 0xf8, !PT ;  /* 0x0000000f04177812 */ /* 0x040fe200078ef813 */
[----:B------:R-:W-:Y:S01]  /*07e0*/  VIADD R29, R11, 0xffffffff ;  /* 0xffffffff0b1d7836 */ /* 0x000fe20000000000 */
[C---:B------:R-:W-:Y:S01]  /*07f0*/  LOP3.LUT R17, R4.reuse, R11, RZ, 0xfc, !PT ;  /* 0x0000000b04117212 */ /* 0x040fe200078efcff */
[----:B------:R-:W2:Y:S01]  /*0800*/  LDCU.64 UR18, c[0x0][0x358] ;  /* 0x00006b00ff1277ac */ /* 0x000ea20008000a00 */
[C---:B------:R-:W-:Y:S01]  /*0810*/  LOP3.LUT R5, R4.reuse, 0xf, R5, 0xf8, !PT ;  /* 0x0000000f04057812 */ /* 0x040fe200078ef805 */
[--C-:B------:R-:W-:Y:S01]  /*0820*/  IMAD R22, R23, 0x4, R24.reuse ;  /* 0x0000000417167824 */ /* 0x100fe200078e0218 */
[C---:B------:R-:W-:Y:S01]  /*0830*/  LOP3.LUT R7, R4.reuse, 0xf, R7, 0xf8, !PT ;  /* 0x0000000f04077812 */ /* 0x040fe200078ef807 */
[--C-:B------:R-:W-:Y:S01]  /*0840*/  IMAD R17, R17, 0x4, R24.reuse ;  /* 0x0000000411117824 */ /* 0x100fe200078e0218 */
[C---:B------:R-:W-:Y:S01]  /*0850*/  LOP3.LUT R27, R4.reuse, 0xf, R21, 0xf8, !PT ;  /* 0x0000000f041b7812 */ /* 0x040fe200078ef815 */
[--C-:B------:R-:W-:Y:S01]  /*0860*/  IMAD R19, R5, 0x4, R24.reuse ;  /* 0x0000000405137824 */ /* 0x100fe200078e0218 */
[C---:B------:R-:W-:Y:S01]  /*0870*/  LOP3.LUT R3, R4.reuse, 0xf, R3, 0xf8, !PT ;  /* 0x0000000f04037812 */ /* 0x040fe200078ef803 */
[----:B0-----:R-:W-:Y:S01]  /*0880*/  USHF.R.S32.HI UR8, URZ, 0x1f, UR7 ;  /* 0x0000001fff087899 */ /* 0x001fe20008011407 */
[C---:B------:R-:W-:Y:S01]  /*0890*/  LOP3.LUT R9, R4.reuse, 0xf, R9, 0xf8, !PT ;  /* 0x0000000f04097812 */ /* 0x040fe200078ef809 */
[--C-:B------:R-:W-:Y:S01]  /*08a0*/  IMAD R20, R7, 0x4, R24.reuse ;  /* 0x0000000407147824 */ /* 0x100fe200078e0218 */
[----:B------:R-:W-:Y:S01]  /*08b0*/  LOP3.LUT R29, R4, 0xf, R29, 0xf8, !PT ;  /* 0x0000000f041d7812 */ /* 0x000fe200078ef81d */
[----:B------:R-:W-:Y:S01]  /*08c0*/  ULEA.HI UR7, UR8, UR7, URZ, 0x7 ;  /* 0x0000000708077291 */ /* 0x000fe2000f8f38ff */
[-C--:B------:R-:W-:Y:S01]  /*08d0*/  LEA R18, R3, R24.reuse, 0x2 ;  /* 0x0000001803127211 */ /* 0x080fe200078e10ff */
[----:B------:R-:W-:Y:S01]  /*08e0*/  IMAD R23, R27, 0x4, R24 ;  /* 0x000000041b177824 */ /* 0x000fe200078e0218 */
[-C--:B------:R-:W-:Y:S01]  /*08f0*/  LEA R21, R9, R24.reuse, 0x2 ;  /* 0x0000001809157211 */ /* 0x080fe200078e10ff */
[----:B-1----:R-:W-:Y:S01]  /*0900*/  UIMAD.WIDE.U32 UR12, UR16, 0x4, UR4 ;  /* 0x00000004100c78a5 */ /* 0x002fe2000f8e0004 */
[----:B------:R-:W-:Y:S01]  /*0910*/  LEA R24, R29, R24, 0x2 ;  /* 0x000000181d187211 */ /* 0x000fe200078e10ff */
[----:B------:R-:W-:Y:S01]  /*0920*/  UIMAD.WIDE.U32 UR14, UR16, 0x8, UR4 ;  /* 0x00000008100e78a5 */ /* 0x000fe2000f8e0004 */
[----:B------:R-:W-:Y:S01]  /*0930*/  LOP3.LUT R26, R2, 0x3, RZ, 0xc0, !PT ;  /* 0x00000003021a7812 */ /* 0x000fe200078ec0ff */
[----:B------:R-:W-:Y:S01]  /*0940*/  UIMAD.WIDE.U32 UR4, UR16, 0xc, UR4 ;  /* 0x0000000c100478a5 */ /* 0x000fe2000f8e0004 */
[----:B------:R-:W-:Y:S01]  /*0950*/  LOP3.LUT R25, R25, 0x3, RZ, 0xc0, !PT ;  /* 0x0000000319197812 */ /* 0x000fe200078ec0ff */
[----:B--2---:R-:W-:-:S12]  /*0960*/  USHF.R.S32.HI UR8, URZ, 0x7, UR7 ;  /* 0x00000007ff087899 */ /* 0x004fd80008011407 */
.L_x_131:
[----:B------:R-:W-:Y:S01]  /*0970*/  ISETP.NE.AND P0, PT, R25, 0x2, PT ;  /* 0x000000021900780c */ /* 0x000fe20003f05270 */
[----:B------:R-:W-:Y:S01]  /*0980*/  VIADD R28, R0, UR16 ;  /* 0x00000010001c7c36 */ /* 0x000fe20008000000 */
[----:B0-----:R-:W0:Y:S01]  /*0990*/  S2UR UR10, SR_CgaCtaId ;  /* 0x00000000000a79c3 */ /* 0x001e220000008800 */
[----:B------:R-:W-:Y:S01]  /*09a0*/  USHF.L.U32 UR22, UR16, 0x2, URZ ;  /* 0x0000000210167899 */ /* 0x000fe200080006ff */
[----:B------:R-:W-:Y:S01]  /*09b0*/  BSSY.RECONVERGENT B0, `(.L_x_111) ;  /* 0x0000020000007945 */ /* 0x000fe20003800200 */
[----:B------:R-:W-:Y:S01]  /*09c0*/  VIADD R27, R28, UR16 ;  /* 0x000000101c1b7c36 */ /* 0x000fe20008000000 */
[----:B------:R-:W-:-:S03]  /*09d0*/  MOV R30, R0 ;  /* 0x00000000001e7202 */ /* 0x000fc60000000f00 */
[----:B-12---:R-:W-:-:S04]  /*09e0*/  VIADD R29, R27, UR16 ;  /* 0x000000101b1d7c36 */ /* 0x006fc80008000000 */
[----:B------:R-:W-:Y:S05]  /*09f0*/  @!P0 BRA `(.L_x_112) ;  /* 0x00000000006c8947 */ /* 0x000fea0003800000 */
[----:B------:R-:W1:Y:S01]  /*0a00*/  LDCU UR7, c[0x0][0x388] ;  /* 0x00007100ff0777ac */ /* 0x000e620008000800 */
[----:B------:R-:W2:Y:S01]  /*0a10*/  LDC.64 R2, c[0x0][0x390] ;  /* 0x0000e400ff027b82 */ /* 0x000ea20000000a00 */
[----:B-1----:R-:W-:-:S06]  /*0a20*/  UIMAD UR7, UR6, UR7, UR20 ;  /* 0x00000007060772a4 */ /* 0x002fcc000f8e0214 */
[----:B------:R-:W-:-:S04]  /*0a30*/  VIADD R5, R0, UR7 ;  /* 0x0000000700057c36 */ /* 0x000fc80008000000 */
[----:B--2---:R-:W-:-:S05]  /*0a40*/  IMAD.WIDE R2, R5, 0x4, R2 ;  /* 0x0000000405027825 */ /* 0x004fca00078e0202 */
[----:B------:R-:W2:Y:S01]  /*0a50*/  LDG.E R4, desc[UR18][R2.64] ;  /* 0x0000001202047981 */ /* 0x000ea2000c1e1900 */
[----:B------:R-:W1:Y:S01]  /*0a60*/  S2UR UR11, SR_CgaCtaId ;  /* 0x00000000000b79c3 */ /* 0x000e620000008800 */
[----:B------:R-:W-:Y:S01]  /*0a70*/  UMOV UR7, 0x400 ;  /* 0x0000040000077882 */ /* 0x000fe20000000000 */
[----:B------:R-:W-:Y:S01]  /*0a80*/  ISETP.NE.AND P0, PT, R25, 0x3, PT ;  /* 0x000000031900780c */ /* 0x000fe20003f05270 */
[----:B------:R-:W-:Y:S01]  /*0a90*/  UIADD3 UR7, UPT, UPT, UR7, 0x4080, URZ ;  /* 0x0000408007077890 */ /* 0x000fe2000fffe0ff */
[----:B------:R-:W-:-:S03]  /*0aa0*/  MOV R30, R28 ;  /* 0x0000001c001e7202 */ /* 0x000fc60000000f00 */
[----:B-1----:R-:W-:-:S06]  /*0ab0*/  ULEA UR7, UR11, UR7, 0x18 ;  /* 0x000000070b077291 */ /* 0x002fcc000f8ec0ff */
[----:B------:R-:W-:-:S05]  /*0ac0*/  LEA R7, R0, UR7, 0x2 ;  /* 0x0000000700077c11 */ /* 0x000fca000f8e10ff */
[----:B--2---:R1:W-:Y:S01]  /*0ad0*/  STS [R7], R4 ;  /* 0x0000000407007388 */ /* 0x0043e20000000800 */
[----:B------:R-:W-:Y:S05]  /*0ae0*/  @!P0 BRA `(.L_x_112) ;  /* 0x0000000000308947 */ /* 0x000fea0003800000 */
[----:B------:R-:W-:Y:S02]  /*0af0*/  ISETP.NE.AND P0, PT, R25, RZ, PT ;  /* 0x000000ff1900720c */ /* 0x000fe40003f05270 */
[----:B------:R-:W-:-:S05]  /*0b00*/  IADD3 R2, P1, PT, R2, UR22, RZ ;  /* 0x0000001602027c10 */ /* 0x000fca000ff3e0ff */
[----:B------:R-:W-:-:S06]  /*0b10*/  IMAD.X R3, RZ, RZ, R3, P1 ;  /* 0x000000ffff037224 */ /* 0x000fcc00008e0603 */
[----:B-1----:R-:W-:Y:S02]  /*0b20*/  @P0 IADD3 R4, P1, PT, R2, UR22, RZ ;  /* 0x0000001602040c10 */ /* 0x002fe4000ff3e0ff */
[----:B------:R-:W2:Y:S03]  /*0b30*/  LDG.E R2, desc[UR18][R2.64] ;  /* 0x0000001202027981 */ /* 0x000ea6000c1e1900 */
[----:B------:R-:W-:-:S05]  /*0b40*/  @P0 IMAD.X R5, RZ, RZ, R3, P1 ;  /* 0x000000ffff050224 */ /* 0x000fca00008e0603 */
[----:B------:R-:W3:Y:S01]  /*0b50*/  @P0 LDG.E R4, desc[UR18][R4.64] ;  /* 0x0000001204040981 */ /* 0x000ee2000c1e1900 */
[----:B------:R-:W-:Y:S01]  /*0b60*/  IADD3 R9, PT, PT, R7, UR22, RZ ;  /* 0x0000001607097c10 */ /* 0x000fe2000fffe0ff */
[----:B------:R-:W-:Y:S02]  /*0b70*/  IMAD.MOV.U32 R30, RZ, RZ, R27 ;  /* 0x000000ffff1e7224 */ /* 0x000fe400078e001b */
[----:B------:R-:W-:Y:S01]  /*0b80*/  @P0 IMAD.MOV.U32 R30, RZ, RZ, R29 ;  /* 0x000000ffff1e0224 */ /* 0x000fe200078e001d */
[----:B--2---:R2:W-:Y:S04]  /*0b90*/  STS [R7+UR22], R2 ;  /* 0x0000000207007988 */ /* 0x0045e80008000816 */
[----:B---3--:R2:W-:Y:S02]  /*0ba0*/  @P0 STS [R9+UR22], R4 ;  /* 0x0000000409000988 */ /* 0x0085e40008000816 */
.L_x_112:
[----:B0-----:R-:W-:Y:S05]  /*0bb0*/  BSYNC.RECONVERGENT B0 ;  /* 0x0000000000007941 */ /* 0x001fea0003800200 */
.L_x_111:
[----:B------:R-:W2:Y:S01]  /*0bc0*/  LDCU UR11, c[0x0][0x388] ;  /* 0x00007100ff0b77ac */ /* 0x000ea20008000800 */
[----:B------:R-:W-:Y:S01]  /*0bd0*/  IADD3 R33, PT, PT, R30, UR20, RZ ;  /* 0x000000141e217c10 */ /* 0x000fe2000fffe0ff */
[----:B------:R-:W-:Y:S01]  /*0be0*/  BSSY.RECONVERGENT B0, `(.L_x_113) ;  /* 0x0000022000007945 */ /* 0x000fe20003800200 */
[----:B------:R-:W-:Y:S02]  /*0bf0*/  UMOV UR21, 0x400 ;  /* 0x0000040000157882 */ /* 0x000fe40000000000 */
[----:B------:R-:W-:-:S04]  /*0c00*/  UIADD3 UR7, UPT, UPT, UR21, 0x4080, URZ ;  /* 0x0000408015077890 */ /* 0x000fc8000fffe0ff */
[----:B------:R-:W-:-:S06]  /*0c10*/  ULEA UR7, UR10, UR7, 0x18 ;  /* 0x000000070a077291 */ /* 0x000fcc000f8ec0ff */
[----:B------:R-:W-:Y:S01]  /*0c20*/  LEA R31, R30, UR7, 0x2 ;  /* 0x000000071e1f7c11 */ /* 0x000fe2000f8e10ff */
[----:B--2---:R-:W-:-:S04]  /*0c30*/  IMAD.U32 R2, RZ, RZ, UR11 ;  /* 0x0000000bff027e24 */ /* 0x004fc8000f8e00ff */
[----:B------:R-:W-:-:S07]  /*0c40*/  IMAD R33, R2, UR6, R33 ;  /* 0x0000000602217c24 */ /* 0x000fce000f8e0221 */
.L_x_114:
[----:B-1----:R-:W0:Y:S01]  /*0c50*/  LDC.64 R4, c[0x0][0x390] ;  /* 0x0000e400ff047b82 */ /* 0x002e220000000a00 */
[----:B------:R-:W-:Y:S01]  /*0c60*/  MOV R9, UR13 ;  /* 0x0000000d00097c02 */ /* 0x000fe20008000f00 */
[----:B------:R-:W-:Y:S01]  /*0c70*/  IMAD.U32 R8, RZ, RZ, UR12 ;  /* 0x0000000cff087e24 */ /* 0x000fe2000f8e00ff */
[----:B--2---:R-:W-:Y:S01]  /*0c80*/  MOV R2, UR4 ;  /* 0x0000000400027c02 */ /* 0x004fe20008000f00 */
        /* <DEDUP_REMOVED lines=15> */
[C-C-:B------:R-:W-:Y:S02]  /*0d80*/  IMAD R37, R32.reuse, 0xc, R31.reuse ;  /* 0x0000000c20257824 */ /* 0x140fe400078e021f */
        /* <DEDUP_REMOVED lines=8> */
.L_x_113:
[C---:B------:R-:W-:Y:S01]  /*0e10*/  LOP3.LUT R3, R15.reuse, 0x3, RZ, 0xc0, !PT ;  /* 0x000000030f037812 */ /* 0x040fe200078ec0ff */
[----:B------:R-:W-:Y:S01]  /*0e20*/  USHF.R.U32.HI UR11, URZ, 0x5, UR16 ;  /* 0x00000005ff0b7899 */ /* 0x000fe20008011610 */
[----:B------:R-:W-:Y:S01]  /*0e30*/  BSSY.RECONVERGENT B0, `(.L_x_115) ;  /* 0x0000011000007945 */ /* 0x000fe20003800200 */
[----:B------:R-:W-:Y:S02]  /*0e40*/  ISETP.GE.U32.AND P1, PT, R15, 0x3, PT ;  /* 0x000000030f00780c */ /* 0x000fe40003f26070 */
[----:B------:R-:W-:Y:S02]  /*0e50*/  ISETP.NE.AND P0, PT, R3, 0x3, PT ;  /* 0x000000030300780c */ /* 0x000fe40003f05270 */
[----:B------:R-:W-:Y:S02]  /*0e60*/  ISETP.NE.AND P2, PT, R26, 0x2, PT ;  /* 0x000000021a00780c */ /* 0x000fe40003f45270 */
[----:B------:R-:W-:Y:S02]  /*0e70*/  SHF.R.U32.HI R9, RZ, 0x5, R0 ;  /* 0x00000005ff097819 */ /* 0x000fe40000011600 */
[----:B--2---:R-:W-:-:S07]  /*0e80*/  MOV R2, R0 ;  /* 0x0000000000027202 */ /* 0x004fce0000000f00 */
        /* <DEDUP_REMOVED lines=11> */
.L_x_116:
[----:B------:R-:W-:Y:S05]  /*0f40*/  BSYNC.RECONVERGENT B0 ;  /* 0x0000000000007941 */ /* 0x000fea0003800200 */
.L_x_115:
[----:B------:R-:W-:Y:S04]  /*0f50*/  BSSY.RECONVERGENT B0, `(.L_x_117) ;  /* 0x0000010000007945 */ /* 0x000fe80003800200 */
[----:B------:R-:W-:Y:S05]  /*0f60*/  @!P1 BRA `(.L_x_118) ;  /* 0x0000000000389947 */ /* 0x000fea0003800000 */
[----:B------:R-:W-:Y:S01]  /*0f70*/  UIADD3 UR7, UPT, UPT, UR21, 0x5080, URZ ;  /* 0x0000508015077890 */ /* 0x000fe2000fffe0ff */
[----:B------:R-:W-:-:S05]  /*0f80*/  IMAD.U32 R4, RZ, RZ, UR10 ;  /* 0x0000000aff047e24 */ /* 0x000fca000f8e00ff */
[----:B------:R-:W-:-:S04]  /*0f90*/  MOV R7, UR7 ;  /* 0x0000000700077c02 */ /* 0x000fc80008000f00 */
[----:B------:R-:W-:-:S07]  /*0fa0*/  LEA R7, R4, R7, 0x18 ;  /* 0x0000000704077211 */ /* 0x000fce00078ec0ff */
.L_x_119:
        /* <DEDUP_REMOVED lines=10> */
.L_x_118:
[----:B------:R-:W-:Y:S05]  /*1050*/  BSYNC.RECONVERGENT B0 ;  /* 0x0000000000007941 */ /* 0x000fea0003800200 */
.L_x_117:
[----:B------:R-:W-:Y:S01]  /*1060*/  BSSY.RECONVERGENT B0, `(.L_x_120) ;  /* 0x000001b000007945 */ /* 0x000fe20003800200 */
[----:B------:R-:W-:-:S03]  /*1070*/  IMAD.MOV.U32 R27, RZ, RZ, R9 ;  /* 0x000000ffff1b7224 */ /* 0x000fc600078e0009 */
[----:B------:R-:W-:Y:S05]  /*1080*/  @!P2 BRA `(.L_x_121) ;  /* 0x000000000060a947 */ /* 0x000fea0003800000 */
[----:B01----:R-:W0:Y:S01]  /*1090*/  LDC.64 R2, c[0x0][0x398] ;  /* 0x0000e600ff027b82 */ /* 0x003e220000000a00 */
[----:B------:R-:W-:-:S05]  /*10a0*/  LEA R5, R9, R10, 0x7 ;  /* 0x0000000a09057211 */ /* 0x000fca00078e38ff */
[----:B0-----:R-:W-:-:S06]  /*10b0*/  IMAD.WIDE.U32 R4, R5, 0x4, R2 ;  /* 0x0000000405047825 */ /* 0x001fcc00078e0002 */
[----:B------:R-:W2:Y:S01]  /*10c0*/  LDG.E R4, desc[UR18][R4.64] ;  /* 0x0000001204047981 */ /* 0x000ea2000c1e1900 */
[C---:B------:R-:W-:Y:S01]  /*10d0*/  IMAD R29, R9.reuse, 0x4, R12 ;  /* 0x00000004091d7824 */ /* 0x040fe200078e020c */
[----:B------:R-:W-:Y:S01]  /*10e0*/  ISETP.NE.AND P0, PT, R26, 0x3, PT ;  /* 0x000000031a00780c */ /* 0x000fe20003f05270 */
[----:B------:R-:W-:-:S03]  /*10f0*/  VIADD R27, R9, UR11 ;  /* 0x0000000b091b7c36 */ /* 0x000fc60008000000 */
[----:B--2---:R2:W-:Y:S09]  /*1100*/  STS [R29], R4 ;  /* 0x000000041d007388 */ /* 0x0045f20000000800 */
[----:B------:R-:W-:Y:S05]  /*1110*/  @!P0 BRA `(.L_x_121) ;  /* 0x00000000003c8947 */ /* 0x000fea0003800000 */
[----:B------:R-:W-:Y:S01]  /*1120*/  ISETP.NE.AND P0, PT, R26, RZ, PT ;  /* 0x000000ff1a00720c */ /* 0x000fe20003f05270 */
[C---:B------:R-:W-:Y:S01]  /*1130*/  IMAD R5, R27.reuse, 0x80, R10 ;  /* 0x000000801b057824 */ /* 0x040fe200078e020a */
[----:B------:R-:W-:-:S03]  /*1140*/  IADD3 R9, PT, PT, R27, UR11, RZ ;  /* 0x0000000b1b097c10 */ /* 0x000fc6000fffe0ff */
[----:B--2---:R-:W-:-:S06]  /*1150*/  IMAD.WIDE.U32 R4, R5, 0x4, R2 ;  /* 0x0000000405047825 */ /* 0x004fcc00078e0002 */
[----:B------:R-:W2:Y:S02]  /*1160*/  LDG.E R4, desc[UR18][R4.64] ;  /* 0x0000001204047981 */ /* 0x000ea4000c1e1900 */
[----:B------:R-:W-:-:S04]  /*1170*/  @P0 IMAD R7, R9, 0x80, R10 ;  /* 0x0000008009070824 */ /* 0x000fc800078e020a */
[----:B------:R-:W-:-:S06]  /*1180*/  @P0 IMAD.WIDE.U32 R2, R7, 0x4, R2 ;  /* 0x0000000407020825 */ /* 0x000fcc00078e0002 */
[----:B------:R-:W3:Y:S01]  /*1190*/  @P0 LDG.E R2, desc[UR18][R2.64] ;  /* 0x0000001202020981 */ /* 0x000ee2000c1e1900 */
[----:B------:R-:W-:-:S05]  /*11a0*/  MOV R6, UR11 ;  /* 0x0000000b00067c02 */ /* 0x000fca0008000f00 */
[----:B------:R-:W-:-:S04]  /*11b0*/  IMAD R29, R6, 0x4, R29 ;  /* 0x00000004061d7824 */ /* 0x000fc800078e021d */
[----:B------:R-:W-:Y:S01]  /*11c0*/  @P0 IMAD R7, R6, 0x4, R29 ;  /* 0x0000000406070824 */ /* 0x000fe200078e021d */
[----:B------:R-:W-:Y:S01]  /*11d0*/  MOV R27, R9 ;  /* 0x00000009001b7202 */ /* 0x000fe20000000f00 */
[----:B------:R-:W-:Y:S01]  /*11e0*/  @P0 VIADD R27, R9, UR11 ;  /* 0x0000000b091b0c36 */ /* 0x000fe20008000000 */
[----:B--2---:R4:W-:Y:S04]  /*11f0*/  STS [R29], R4 ;  /* 0x000000041d007388 */ /* 0x0049e80000000800 */
[----:B---3--:R4:W-:Y:S02]  /*1200*/  @P0 STS [R7], R2 ;  /* 0x0000000207000388 */ /* 0x0089e40000000800 */
.L_x_121:
[----:B------:R-:W-:Y:S05]  /*1210*/  BSYNC.RECONVERGENT B0 ;  /* 0x0000000000007941 */ /* 0x000fea0003800200 */
.L_x_120:
[----:B------:R-:W-:Y:S01]  /*1220*/  BSSY.RECONVERGENT B0, `(.L_x_122) ;  /* 0x000001d000007945 */ /* 0x000fe20003800200 */
.L_x_123:
[----:B0-----:R-:W3:Y:S01]  /*1230*/  LDC.64 R8, c[0x0][0x398] ;  /* 0x0000e600ff087b82 */ /* 0x001ee20000000a00 */
[C---:B01----:R-:W-:Y:S02]  /*1240*/  VIADD R3, R27.reuse, UR11 ;  /* 0x0000000b1b037c36 */ /* 0x043fe40008000000 */
[----:B----4-:R-:W-:-:S03]  /*1250*/  IMAD R7, R27, 0x80, R10 ;  /* 0x000000801b077824 */ /* 0x010fc600078e020a */
[C---:B--2---:R-:W-:Y:S02]  /*1260*/  IADD3 R29, PT, PT, R3.reuse, UR11, RZ ;  /* 0x0000000b031d7c10 */ /* 0x044fe4000fffe0ff */
[----:B------:R-:W-:-:S03]  /*1270*/  LEA R5, R3, R10, 0x7 ;  /* 0x0000000a03057211 */ /* 0x000fc600078e38ff */
[C---:B------:R-:W-:Y:S02]  /*1280*/  VIADD R31, R29.reuse, UR11 ;  /* 0x0000000b1d1f7c36 */ /* 0x040fe40008000000 */
[--C-:B------:R-:W-:Y:S02]  /*1290*/  IMAD R3, R29, 0x80, R10.reuse ;  /* 0x000000801d037824 */ /* 0x100fe400078e020a */
[----:B------:R-:W-:Y:S02]  /*12a0*/  IMAD R31, R31, 0x80, R10 ;  /* 0x000000801f1f7824 */ /* 0x000fe400078e020a */
[----:B---3--:R-:W-:-:S04]  /*12b0*/  IMAD.WIDE R6, R7, 0x4, R8 ;  /* 0x0000000407067825 */ /* 0x008fc800078e0208 */
[--C-:B------:R-:W-:Y:S02]  /*12c0*/  IMAD.WIDE R4, R5, 0x4, R8.reuse ;  /* 0x0000000405047825 */ /* 0x100fe400078e0208 */
[----:B------:R-:W2:Y:S02]  /*12d0*/  LDG.E R6, desc[UR18][R6.64] ;  /* 0x0000001206067981 */ /* 0x000ea4000c1e1900 */
[--C-:B------:R-:W-:Y:S02]  /*12e0*/  IMAD.WIDE R2, R3, 0x4, R8.reuse ;  /* 0x0000000403027825 */ /* 0x100fe400078e0208 */
[----:B------:R-:W3:Y:S02]  /*12f0*/  LDG.E R4, desc[UR18][R4.64] ;  /* 0x0000001204047981 */ /* 0x000ee4000c1e1900 */
[----:B------:R-:W-:Y:S02]  /*1300*/  IMAD.WIDE R8, R31, 0x4, R8 ;  /* 0x000000041f087825 */ /* 0x000fe400078e0208 */
[----:B------:R-:W4:Y:S04]  /*1310*/  LDG.E R2, desc[UR18][R2.64] ;  /* 0x0000001202027981 */ /* 0x000f28000c1e1900 */
[----:B------:R-:W5:Y:S01]  /*1320*/  LDG.E R8, desc[UR18][R8.64] ;  /* 0x0000001208087981 */ /* 0x000f62000c1e1900 */
[----:B------:R-:W-:Y:S01]  /*1330*/  LEA R29, R27, R12, 0x2 ;  /* 0x0000000c1b1d7211 */ /* 0x000fe200078e10ff */
[----:B------:R-:W-:-:S04]  /*1340*/  IMAD.U32 R28, RZ, RZ, UR11 ;  /* 0x0000000bff1c7e24 */ /* 0x000fc8000f8e00ff */
[----:B------:R-:W-:-:S05]  /*1350*/  IMAD R31, R28, 0x4, R29 ;  /* 0x000000041c1f7824 */ /* 0x000fca00078e021d */
[----:B------:R-:W-:-:S05]  /*1360*/  LEA R33, R28, R31, 0x2 ;  /* 0x0000001f1c217211 */ /* 0x000fca00078e10ff */
[C---:B------:R-:W-:Y:S02]  /*1370*/  IMAD R35, R28.reuse, 0x4, R33 ;  /* 0x000000041c237824 */ /* 0x040fe400078e0221 */
[----:B------:R-:W-:-:S05]  /*1380*/  IMAD R27, R28, 0x4, R27 ;  /* 0x000000041c1b7824 */ /* 0x000fca00078e021b */
[----:B------:R-:W-:Y:S01]  /*1390*/  ISETP.GE.U32.AND P0, PT, R27, 0x80, PT ;  /* 0x000000801b00780c */ /* 0x000fe20003f06070 */
[----:B--2---:R0:W-:Y:S04]  /*13a0*/  STS [R29], R6 ;  /* 0x000000061d007388 */ /* 0x0041e80000000800 */
[----:B---3--:R0:W-:Y:S04]  /*13b0*/  STS [R31], R4 ;  /* 0x000000041f007388 */ /* 0x0081e80000000800 */
[----:B----4-:R0:W-:Y:S04]  /*13c0*/  STS [R33], R2 ;  /* 0x0000000221007388 */ /* 0x0101e80000000800 */
[----:B-----5:R0:W-:Y:S01]  /*13d0*/  STS [R35], R8 ;  /* 0x0000000823007388 */ /* 0x0201e20000000800 */
[----:B------:R-:W-:Y:S05]  /*13e0*/  @!P0 BRA `(.L_x_123) ;  /* 0xfffffffc00908947 */ /* 0x000fea000383ffff */
[----:B------:R-:W-:Y:S05]  /*13f0*/  BSYNC.RECONVERGENT B0 ;  /* 0x0000000000007941 */ /* 0x000fea0003800200 */
.L_x_122:
[----:B------:R-:W-:Y:S01]  /*1400*/  BAR.SYNC.DEFER_BLOCKING 0x0 ;  /* 0x0000000000007b1d */ /* 0x000fe20000010000 */
[C---:B------:R-:W-:Y:S01]  /*1410*/  ISETP.NE.AND P2, PT, R11.reuse, RZ, PT ;  /* 0x000000ff0b00720c */ /* 0x040fe20003f45270 */
[----:B------:R-:W-:Y:S01]  /*1420*/  ULEA UR10, UR10, UR21, 0x18 ;  /* 0x000000150a0a7291 */ /* 0x000fe2000f8ec0ff */
[C---:B------:R-:W-:Y:S02]  /*1430*/  ISETP.GE.U32.AND P0, PT, R11.reuse, 0x2, PT ;  /* 0x000000020b00780c */ /* 0x040fe40003f06070 */
[----:B0-----:R-:W-:Y:S02]  /*1440*/  P2R R35, PR, RZ, 0x4 ;  /* 0x00000004ff237803 */ /* 0x001fe40000000000 */
[C---:B------:R-:W-:Y:S02]  /*1450*/  ISETP.GE.U32.AND P1, PT, R11.reuse, 0x3, PT ;  /* 0x000000030b00780c */ /* 0x040fe40003f26070 */
[C---:B------:R-:W-:Y:S02]  /*1460*/  ISETP.GE.U32.AND P2, PT, R11.reuse, 0x4, PT ;  /* 0x000000040b00780c */ /* 0x040fe40003f46070 */
[----:B------:R-:W-:-:S02]  /*1470*/  ISETP.GE.U32.AND P3, PT, R11, 0x5, PT ;  /* 0x000000050b00780c */ /* 0x000fc40003f66070 */
[C---:B------:R-:W-:Y:S02]  /*1480*/  ISETP.GE.U32.AND P4, PT, R11.reuse, 0x6, PT ;  /* 0x000000060b00780c */ /* 0x040fe40003f86070 */
[----:B------:R-:W-:Y:S02]  /*1490*/  ISETP.NE.AND P5, PT, R11, 0x7, PT ;  /* 0x000000070b00780c */ /* 0x000fe40003fa5270 */
[----:B------:R-:W-:Y:S01]  /*14a0*/  SHF.R.U32.HI R36, RZ, 0x6, R0 ;  /* 0x00000006ff247819 */ /* 0x000fe20000011600 */
[----:B------:R0:W1:Y:S04]  /*14b0*/  LDS R2, [R17] ;  /* 0x0000000011027984 */ /* 0x0000680000000800 */
[----:B------:R0:W2:Y:S04]  /*14c0*/  LDS R3, [R17+0x4] ;  /* 0x0000040011037984 */ /* 0x0000a80000000800 */
[----:B------:R0:W3:Y:S04]  /*14d0*/  LDS R4, [R17+0x8] ;  /* 0x0000080011047984 */ /* 0x0000e80000000800 */
[----:B------:R0:W4:Y:S04]  /*14e0*/  LDS R5, [R17+0xc] ;  /* 0x00000c0011057984 */ /* 0x0001280000000800 */
[----:B------:R0:W0:Y:S04]  /*14f0*/  LDS R6, [R17+0x10] ;  /* 0x0000100011067984 */ /* 0x0000280000000800 */
[----:B------:R0:W0:Y:S04]  /*1500*/  LDS R7, [R17+0x14] ;  /* 0x0000140011077984 */ /* 0x0000280000000800 */
[----:B------:R0:W0:Y:S04]  /*1510*/  LDS R8, [R17+0x18] ;  /* 0x0000180011087984 */ /* 0x0000280000000800 */
[----:B------:R0:W0:Y:S04]  /*1520*/  LDS R9, [R17+0x1c] ;  /* 0x00001c0011097984 */ /* 0x0000280000000800 */
[----:B------:R0:W0:Y:S04]  /*1530*/  LDS R27, [R17+0x20] ;  /* 0x00002000111b7984 */ /* 0x0000280000000800 */
[----:B------:R0:W0:Y:S04]  /*1540*/  LDS R28, [R18] ;  /* 0x00000000121c7984 */ /* 0x0000280000000800 */
[----:B------:R0:W0:Y:S04]  /*1550*/  LDS R29, [R19] ;  /* 0x00000000131d7984 */ /* 0x0000280000000800 */
[----:B------:R0:W0:Y:S04]  /*1560*/  LDS R30, [R20] ;  /* 0x00000000141e7984 */ /* 0x0000280000000800 */
[----:B------:R0:W0:Y:S04]  /*1570*/  LDS R31, [R21] ;  /* 0x00000000151f7984 */ /* 0x0000280000000800 */
[----:B------:R0:W0:Y:S04]  /*1580*/  LDS R32, [R22] ;  /* 0x0000000016207984 */ /* 0x0000280000000800 */
[----:B------:R0:W0:Y:S04]  /*1590*/  LDS R33, [R23] ;  /* 0x0000000017217984 */ /* 0x0000280000000800 */
[----:B-1234-:R0:W0:Y:S02]  /*15a0*/  LDS R34, [R24] ;  /* 0x0000000018227984 */ /* 0x01e0240000000800 */
.L_x_125:
[----:B------:R-:W-:Y:S01]  /*15b0*/  HFMA2 R35, -RZ, RZ, 0, 3.07559967041015625e-05 ;  /* 0x00000204ff237431 */ /* 0x000fe200000001ff */
[----:B------:R-:W-:Y:S01]  /*15c0*/  ISETP.NE.AND P6, PT, R11, RZ, PT ;  /* 0x000000ff0b00720c */ /* 0x000fe20003fc5270 */
[----:B------:R-:W-:-:S03]  /*15d0*/  UMOV UR7, 0xffffffff ;  /* 0xffffffff00077882 */ /* 0x000fc60000000000 */
[----:B------:R-:W-:-:S04]  /*15e0*/  IMAD R35, R36, R35, UR10 ;  /* 0x0000000a24237e24 */ /* 0x000fc8000f8e0223 */
[----:B------:R-:W-:-:S05]  /*15f0*/  IMAD R35, R14, 0x4, R35 ;  /* 0x000000040e237824 */ /* 0x000fca00078e0223 */
[----:B------:R-:W1:Y:S04]  /*1600*/  LDS R37, [R35] ;  /* 0x0000000023257984 */ /* 0x000e680000000800 */
[----:B------:R-:W2:Y:S04]  /*1610*/  LDS R39, [R35+0x4] ;  /* 0x0000040023277984 */ /* 0x000ea80000000800 */
[----:B------:R-:W3:Y:S04]  /*1620*/  LDS R42, [R35+0x8] ;  /* 0x00000800232a7984 */ /* 0x000ee80000000800 */
[----:B------:R-:W4:Y:S01]  /*1630*/  LDS R38, [R35+0xc] ;  /* 0x00000c0023267984 */ /* 0x000f220000000800 */
[----:B-1----:R-:W-:-:S03]  /*1640*/  IMAD R40, R2, R37, RZ ;  /* 0x0000002502287224 */ /* 0x002fc600078e02ff */
[----:B------:R-:W0:Y:S01]  /*1650*/  LDS R37, [R35+0x10] ;  /* 0x0000100023257984 */ /* 0x000e220000000800 */
[----:B--2---:R-:W-:-:S03]  /*1660*/  IMAD R41, R3, R39, R40 ;  /* 0x0000002703297224 */ /* 0x004fc600078e0228 */
[----:B------:R-:W1:Y:S01]  /*1670*/  LDS R40, [R35+0x14] ;  /* 0x0000140023287984 */ /* 0x000e620000000800 */
[----:B---3--:R-:W-:-:S03]  /*1680*/  IMAD R41, R4, R42, R41 ;  /* 0x0000002a04297224 */ /* 0x008fc600078e0229 */
[----:B------:R-:W2:Y:S01]  /*1690*/  LDS R39, [R35+0x18] ;  /* 0x0000180023277984 */ /* 0x000ea20000000800 */
[----:B----4-:R-:W-:-:S04]  /*16a0*/  IMAD R38, R5, R38, R41 ;  /* 0x0000002605267224 */ /* 0x010fc800078e0229 */
[----:B0-----:R-:W-:Y:S02]  /*16b0*/  IMAD R38, R6, R37, R38 ;  /* 0x0000002506267224 */ /* 0x001fe400078e0226 */
[----:B------:R-:W-:Y:S02]  /*16c0*/  VIADD R37, R35, 0xffffffc0 ;  /* 0xffffffc023257836 */ /* 0x000fe40000000000 */
[----:B-1----:R-:W-:Y:S02]  /*16d0*/  IMAD R38, R7, R40, R38 ;  /* 0x0000002807267224 */ /* 0x002fe400078e0226 */
[----:B------:R-:W-:Y:S01]  /*16e0*/  LDS R40, [R35+0x20] ;  /* 0x0000200023287984 */ /* 0x000fe20000000800 */
[----:B------:R-:W-:Y:S01]  /*16f0*/  MOV R41, R37 ;  /* 0x0000002500297202 */ /* 0x000fe20000000f00 */
[----:B--2---:R-:W-:Y:S02]  /*1700*/  IMAD R38, R8, R39, R38 ;  /* 0x0000002708267224 */ /* 0x004fe400078e0226 */
[----:B------:R-:W0:Y:S01]  /*1710*/  LDS R39, [R35+0x1c] ;  /* 0x00001c0023277984 */ /* 0x000e220000000800 */
[----:B------:R-:W-:-:S02]  /*1720*/  @P5 IMAD.MOV R41, RZ, RZ, R35 ;  /* 0x000000ffff295224 */ /* 0x000fc400078e0223 */
[--C-:B------:R-:W-:Y:S01]  /*1730*/  IMAD.MOV.U32 R42, RZ, RZ, R37.reuse ;  /* 0x000000ffff2a7224 */ /* 0x100fe200078e0025 */
[C---:B------:R-:W-:Y:S01]  /*1740*/  @!P4 IADD3 R42, PT, PT, R35.reuse, RZ, RZ ;  /* 0x000000ff232ac210 */ /* 0x040fe20007ffe0ff */
[----:B------:R-:W-:Y:S01]  /*1750*/  IMAD.MOV.U32 R43, RZ, RZ, R37 ;  /* 0x000000ffff2b7224 */ /* 0x000fe200078e0025 */
[----:B------:R-:W-:Y:S01]  /*1760*/  @!P1 IADD3 R43, PT, PT, R35, RZ, RZ ;  /* 0x000000ff232b9210 */ /* 0x000fe20007ffe0ff */
[----:B------:R-:W1:Y:S04]  /*1770*/  LDS R41, [R41+0x24] ;  /* 0x0000240029297984 */ /* 0x000e680000000800 */
[----:B------:R-:W2:Y:S01]  /*1780*/  LDS R42, [R42+0x28] ;  /* 0x000028002a2a7984 */ /* 0x000ea20000000800 */
[----:B0-----:R-:W-:-:S04]  /*1790*/  IMAD R38, R9, R39, R38 ;  /* 0x0000002709267224 */ /* 0x001fc800078e0226 */
[----:B------:R-:W-:Y:S02]  /*17a0*/  IMAD R39, R27, R40, R38 ;  /* 0x000000281b277224 */ /* 0x000fe400078e0226 */
[----:B------:R-:W-:Y:S01]  /*17b0*/  IMAD.MOV.U32 R40, RZ, RZ, R37 ;  /* 0x000000ffff287224 */ /* 0x000fe200078e0025 */
[----:B------:R-:W-:Y:S01]  /*17c0*/  @!P3 IADD3 R40, PT, PT, R35, RZ, RZ ;  /* 0x000000ff2328b210 */ /* 0x000fe20007ffe0ff */
[----:B-1----:R-:W-:Y:S02]  /*17d0*/  IMAD R38, R28, R41, R39 ;  /* 0x000000291c267224 */ /* 0x002fe400078e0227 */
[----:B------:R-:W-:Y:S02]  /*17e0*/  LDS R41, [R43+0x34] ;  /* 0x000034002b297984 */ /* 0x000fe40000000800 */
[----:B--2---:R-:W-:Y:S02]  /*17f0*/  IMAD R39, R29, R42, R38 ;  /* 0x0000002a1d277224 */ /* 0x004fe400078e0226 */
[----:B------:R-:W-:Y:S01]  /*1800*/  IMAD.MOV.U32 R38, RZ, RZ, R37 ;  /* 0x000000ffff267224 */ /* 0x000fe200078e0025 */
[----:B------:R-:W0:Y:S01]  /*1810*/  LDS R40, [R40+0x2c] ;  /* 0x00002c0028287984 */ /* 0x000e220000000800 */
[----:B------:R-:W-:-:S02]  /*1820*/  @!P2 IMAD.MOV R38, RZ, RZ, R35 ;  /* 0x000000ffff26a224 */ /* 0x000fc400078e0223 */
[----:B------:R-:W-:Y:S01]  /*1830*/  IMAD.MOV.U32 R42, RZ, RZ, R37 ;  /* 0x000000ffff2a7224 */ /* 0x000fe200078e0025 */
[----:B------:R-:W-:Y:S01]  /*1840*/  @!P6 IADD3 R37, PT, PT, R35, RZ, RZ ;  /* 0x000000ff2325e210 */ /* 0x000fe20007ffe0ff */
[----:B------:R-:W-:Y:S02]  /*1850*/  @!P0 IMAD.MOV R42, RZ, RZ, R35 ;  /* 0x000000ffff2a8224 */ /* 0x000fe400078e0223 */
        /* <DEDUP_REMOVED lines=12> */
[----:B0-----:R-:W-:-:S05]  /*1920*/  IMAD.IADD R37, R38, 0x1, R37 ;  /* 0x0000000126257824 */ /* 0x001fca00078e0225 */
[----:B------:R0:W1:Y:S02]  /*1930*/  SHFL.DOWN PT, R40, R37, 0x1, 0x181f ;  /* 0x08381f0025287f89 */ /* 0x00006400000e0000 */
.L_x_136:
[----:B------:R-:W-:Y:S01]  /*1940*/  ISETP.NE.AND P6, PT, R13, RZ, PT ;  /* 0x000000ff0d00720c */ /* 0x000fe20003fc5270 */
[----:B-1----:R-:W-:Y:S02]  /*1950*/  IMAD.IADD R40, R37, 0x1, R40 ;  /* 0x0000000125287824 */ /* 0x002fe400078e0228 */
[----:B0-----:R-:W0:Y:S10]  /*1960*/  LDC R37, c[0x0][0x360] ;  /* 0x0000d800ff257b82 */ /* 0x001e340000000800 */
[----:B------:R-:W-:Y:S01]  /*1970*/  VOTEU.ALL UP0, P6 ;  /* 0x0000000000ff7886 */ /* 0x000fe20003000000 */
[----:B------:R-:W-:-:S04]  /*1980*/  @!P6 LEA R35, R36, R11, 0x3 ;  /* 0x0000000b2423e211 */ /* 0x000fc800078e18ff */
        /* <DEDUP_REMOVED lines=10> */
[----:B------:R-:W-:Y:S01]  /*1a30*/  ISETP.NE.AND P0, PT, R6, 0x3, PT ;  /* 0x000000030600780c */ /* 0x000fe20003f05270 */
[----:B------:R-:W-:Y:S01]  /*1a40*/  IMAD.SHL.U32 R27, R37, 0x4, RZ ;  /* 0x00000004251b7824 */ /* 0x000fe200078e00ff */
[----:B------:R-:W0:Y:S01]  /*1a50*/  LDCU UR7, c[0x0][0x384] ;  /* 0x00007080ff0777ac */ /* 0x000e220008000800 */
[----:B------:R-:W-:Y:S01]  /*1a60*/  BSSY.RECONVERGENT B0, `(.L_x_126) ;  /* 0x0000025000007945 */ /* 0x000fe20003800200 */
[----:B------:R-:W-:Y:S01]  /*1a70*/  BAR.SYNC.DEFER_BLOCKING 0x0 ;  /* 0x0000000000007b1d */ /* 0x000fe20000010000 */
[----:B------:R-:W-:-:S02]  /*1a80*/  ISETP.GE.U32.AND P1, PT, R15, 0x3, PT ;  /* 0x000000030f00780c */ /* 0x000fc40003f26070 */
[----:B------:R-:W-:Y:S01]  /*1a90*/  MOV R37, R0 ;  /* 0x0000000000257202 */ /* 0x000fe20000000f00 */
[----:B0-----:R-:W-:-:S05]  /*1aa0*/  UIMAD UR7, UR6, UR7, UR9 ;  /* 0x00000007060772a4 */ /* 0x001fca000f8e0209 */
[----:B------:R-:W-:Y:S07]  /*1ab0*/  @!P0 BRA `(.L_x_127) ;  /* 0x00000000007c8947 */ /* 0x000fee0003800000 */
[----:B------:R-:W0:Y:S01]  /*1ac0*/  LDS R7, [R16] ;  /* 0x0000000010077984 */ /* 0x000e220000000800 */
[----:B------:R-:W1:Y:S01]  /*1ad0*/  LDC.64 R2, c[0x0][0x3a0] ;  /* 0x0000e800ff027b82 */ /* 0x000e620000000a00 */
[----:B------:R-:W-:Y:S01]  /*1ae0*/  SHF.R.U32.HI R4, RZ, 0x3, R0 ;  /* 0x00000003ff047819 */ /* 0x000fe20000011600 */
[----:B------:R-:W-:Y:S01]  /*1af0*/  VIADD R37, R0, UR16 ;  /* 0x0000001000257c36 */ /* 0x000fe20008000000 */
[----:B------:R-:W-:-:S03]  /*1b00*/  ISETP.NE.AND P0, PT, R6, RZ, PT ;  /* 0x000000ff0600720c */ /* 0x000fc60003f05270 */
[----:B------:R-:W-:-:S04]  /*1b10*/  IMAD R4, R4, UR8, R13 ;  /* 0x0000000804047c24 */ /* 0x000fc8000f8e020d */
[----:B------:R-:W-:-:S04]  /*1b20*/  VIADD R5, R4, UR7 ;  /* 0x0000000704057c36 */ /* 0x000fc80008000000 */
[----:B-1----:R-:W-:-:S05]  /*1b30*/  IMAD.WIDE R4, R5, 0x4, R2 ;  /* 0x0000000405047825 */ /* 0x002fca00078e0202 */
[----:B0-----:R0:W-:Y:S01]  /*1b40*/  STG.E desc[UR18][R4.64], R7 ;  /* 0x0000000704007986 */ /* 0x0011e2000c101912 */
[----:B------:R-:W-:Y:S05]  /*1b50*/  @!P0 BRA `(.L_x_127) ;  /* 0x0000000000548947 */ /* 0x000fea0003800000 */
[----:B------:R-:W-:Y:S01]  /*1b60*/  ISETP.NE.AND P0, PT, R6, 0x1, PT ;  /* 0x000000010600780c */ /* 0x000fe20003f05270 */
[----:B------:R-:W-:Y:S01]  /*1b70*/  VIADD R8, R37, UR16 ;  /* 0x0000001025087c36 */ /* 0x000fe20008000000 */
[----:B------:R-:W-:Y:S02]  /*1b80*/  IADD3 R28, PT, PT, R27, R16, RZ ;  /* 0x000000101b1c7210 */ /* 0x000fe40007ffe0ff */
[----:B0-----:R-:W-:Y:S02]  /*1b90*/  LOP3.LUT R4, R37, 0x7, RZ, 0xc0, !PT ;  /* 0x0000000725047812 */ /* 0x001fe400078ec0ff */
[----:B------:R-:W-:Y:S01]  /*1ba0*/  SHF.R.U32.HI R5, RZ, 0x3, R37 ;  /* 0x00000003ff057819 */ /* 0x000fe20000011625 */
[----:B------:R-:W-:Y:S01]  /*1bb0*/  IMAD.IADD R29, R27, 0x1, R28 ;  /* 0x000000011b1d7824 */ /* 0x000fe200078e021c */
[----:B------:R-:W0:Y:S01]  /*1bc0*/  LDS R7, [R28] ;  /* 0x000000001c077984 */ /* 0x000e220000000800 */
[----:B------:R-:W-:Y:S02]  /*1bd0*/  MOV R37, R8 ;  /* 0x0000000800257202 */ /* 0x000fe40000000f00 */
[----:B------:R-:W-:-:S02]  /*1be0*/  IMAD R4, R5, UR8, R4 ;  /* 0x0000000805047c24 */ /* 0x000fc4000f8e0204 */
[----:B------:R-:W1:Y:S01]  /*1bf0*/  @P0 LDS R29, [R29] ;  /* 0x000000001d1d0984 */ /* 0x000e620000000800 */
[----:B------:R-:W-:Y:S02]  /*1c00*/  @P0 LOP3.LUT R6, R8, 0x7, RZ, 0xc0, !PT ;  /* 0x0000000708060812 */ /* 0x000fe400078ec0ff */
[----:B------:R-:W-:Y:S02]  /*1c10*/  @P0 SHF.R.U32.HI R9, RZ, 0x3, R8 ;  /* 0x00000003ff090819 */ /* 0x000fe40000011608 */
[----:B------:R-:W-:-:S03]  /*1c20*/  IADD3 R5, PT, PT, R4, UR7, RZ ;  /* 0x0000000704057c10 */ /* 0x000fc6000fffe0ff */
[----:B------:R-:W-:Y:S02]  /*1c30*/  @P0 IMAD R6, R9, UR8, R6 ;  /* 0x0000000809060c24 */ /* 0x000fe4000f8e0206 */
[----:B------:R-:W-:-:S04]  /*1c40*/  IMAD.WIDE R4, R5, 0x4, R2 ;  /* 0x0000000405047825 */ /* 0x000fc800078e0202 */
[----:B------:R-:W-:Y:S02]  /*1c50*/  @P0 VIADD R9, R6, UR7 ;  /* 0x0000000706090c36 */ /* 0x000fe40008000000 */
[----:B------:R-:W-:Y:S02]  /*1c60*/  VIADD R6, R8, UR16 ;  /* 0x0000001008067c36 */ /* 0x000fe40008000000 */
[----:B------:R-:W-:-:S04]  /*1c70*/  @P0 IMAD.WIDE R2, R9, 0x4, R2 ;  /* 0x0000000409020825 */ /* 0x000fc800078e0202 */
[----:B------:R-:W-:Y:S01]  /*1c80*/  @P0 IMAD.MOV.U32 R37, RZ, RZ, R6 ;  /* 0x000000ffff250224 */ /* 0x000fe200078e0006 */
[----:B0-----:R2:W-:Y:S04]  /*1c90*/  STG.E desc[UR18][R4.64], R7 ;  /* 0x0000000704007986 */ /* 0x0015e8000c101912 */
[----:B-1----:R2:W-:Y:S02]  /*1ca0*/  @P0 STG.E desc[UR18][R2.64], R29 ;  /* 0x0000001d02000986 */ /* 0x0025e4000c101912 */
.L_x_127:
[----:B------:R-:W-:Y:S05]  /*1cb0*/  BSYNC.RECONVERGENT B0 ;  /* 0x0000000000007941 */ /* 0x000fea0003800200 */
.L_x_126:
[----:B------:R-:W-:Y:S04]  /*1cc0*/  BSSY.RECONVERGENT B0, `(.L_x_128) ;  /* 0x000002d000007945 */ /* 0x000fe80003800200 */
[----:B------:R-:W-:Y:S05]  /*1cd0*/  @!P1 BRA `(.L_x_129) ;  /* 0x0000000000ac9947 */ /* 0x000fea0003800000 */
[----:B--2---:R-:W1:Y:S01]  /*1ce0*/  S2R R3, SR_CgaCtaId ;  /* 0x0000000000037919 */ /* 0x004e620000008800 */
[----:B------:R-:W-:-:S04]  /*1cf0*/  MOV R2, 0x400 ;  /* 0x0000040000027802 */ /* 0x000fc80000000f00 */
[----:B------:R-:W-:-:S04]  /*1d00*/  IADD3 R2, PT, PT, R2, 0x5080, RZ ;  /* 0x0000508002027810 */ /* 0x000fc80007ffe0ff */
[----:B-1----:R-:W-:-:S07]  /*1d10*/  LEA R28, R3, R2, 0x18 ;  /* 0x00000002031c7211 */ /* 0x002fce00078ec0ff */
.L_x_130:
[C---:B01----:R-:W-:Y:S01]  /*1d20*/  IMAD R4, R37.reuse, 0x4, R28 ;  /* 0x0000000425047824 */ /* 0x043fe200078e021c */
[----:B------:R-:W0:Y:S01]  /*1d30*/  LDC.64 R8, c[0x0][0x3a0] ;  /* 0x0000e800ff087b82 */ /* 0x000e220000000a00 */
[C---:B------:R-:W-:Y:S01]  /*1d40*/  VIADD R5, R37.reuse, UR16 ;  /* 0x0000001025057c36 */ /* 0x040fe20008000000 */
[----:B------:R-:W-:Y:S02]  /*1d50*/  LOP3.LUT R3, R37, 0x7, RZ, 0xc0, !PT ;  /* 0x0000000725037812 */ /* 0x000fe400078ec0ff */
[----:B------:R-:W-:Y:S01]  /*1d60*/  IADD3 R32, PT, PT, R27, R4, RZ ;  /* 0x000000041b207210 */ /* 0x000fe20007ffe0ff */
[----:B------:R1:W2:Y:S01]  /*1d70*/  LDS R29, [R4] ;  /* 0x00000000041d7984 */ /* 0x0002a20000000800 */
[----:B------:R-:W-:Y:S01]  /*1d80*/  IADD3 R7, PT, PT, R5, UR16, RZ ;  /* 0x0000001005077c10 */ /* 0x000fe2000fffe0ff */
[----:B------:R-:W-:Y:S01]  /*1d90*/  VIADD R3, R3, UR7 ;  /* 0x0000000703037c36 */ /* 0x000fe20008000000 */
[----:B------:R-:W-:Y:S01]  /*1da0*/  LOP3.LUT R6, R5, 0x7, RZ, 0xc0, !PT ;  /* 0x0000000705067812 */ /* 0x000fe200078ec0ff */
[----:B------:R-:W-:Y:S01]  /*1db0*/  IMAD.IADD R34, R27, 0x1, R32 ;  /* 0x000000011b227824 */ /* 0x000fe200078e0220 */
[----:B------:R-:W3:Y:S01]  /*1dc0*/  LDS R35, [R32] ;  /* 0x0000000020237984 */ /* 0x000ee20000000800 */
[----:B------:R-:W-:-:S02]  /*1dd0*/  IADD3 R30, PT, PT, R7, UR16, RZ ;  /* 0x00000010071e7c10 */ /* 0x000fc4000fffe0ff */
[----:B-1----:R-:W-:Y:S01]  /*1de0*/  LOP3.LUT R4, R7, 0x7, RZ, 0xc0, !PT ;  /* 0x0000000707047812 */ /* 0x002fe200078ec0ff */
[----:B------:R1:W4:Y:S01]  /*1df0*/  LDS R33, [R34] ;  /* 0x0000000022217984 */ /* 0x0003220000000800 */
[----:B------:R-:W-:Y:S01]  /*1e00*/  IADD3 R31, PT, PT, R27, R34, RZ ;  /* 0x000000221b1f7210 */ /* 0x000fe20007ffe0ff */
[----:B------:R-:W-:Y:S01]  /*1e10*/  VIADD R6, R6, UR7 ;  /* 0x0000000706067c36 */ /* 0x000fe20008000000 */
[----:B------:R-:W-:Y:S02]  /*1e20*/  SHF.R.U32.HI R2, RZ, 0x3, R37 ;  /* 0x00000003ff027819 */ /* 0x000fe40000011625 */
[----:B------:R-:W-:Y:S02]  /*1e30*/  SHF.R.U32.HI R5, RZ, 0x3, R5 ;  /* 0x00000003ff057819 */ /* 0x000fe40000011605 */
[----:B------:R-:W5:Y:S01]  /*1e40*/  LDS R31, [R31] ;  /* 0x000000001f1f7984 */ /* 0x000f620000000800 */
[----:B-1----:R-:W-:Y:S01]  /*1e50*/  LOP3.LUT R34, R30, 0x7, RZ, 0xc0, !PT ;  /* 0x000000071e227812 */ /* 0x002fe200078ec0ff */
[----:B------:R-:W-:Y:S01]  /*1e60*/  IMAD R3, R2, UR8, R3 ;  /* 0x0000000802037c24 */ /* 0x000fe2000f8e0203 */
[----:B------:R-:W-:Y:S01]  /*1e70*/  SHF.R.U32.HI R7, RZ, 0x3, R7 ;  /* 0x00000003ff077819 */ /* 0x000fe20000011607 */
[----:B------:R-:W-:Y:S01]  /*1e80*/  IMAD R5, R5, UR8, R6 ;  /* 0x0000000805057c24 */ /* 0x000fe2000f8e0206 */
[----:B------:R-:W-:Y:S01]  /*1e90*/  IADD3 R4, PT, PT, R4, UR7, RZ ;  /* 0x0000000704047c10 */ /* 0x000fe2000fffe0ff */
[----:B------:R-:W-:Y:S01]  /*1ea0*/  VIADD R39, R34, UR7 ;  /* 0x0000000722277c36 */ /* 0x000fe20008000000 */
[----:B------:R-:W-:-:S03]  /*1eb0*/  SHF.R.U32.HI R32, RZ, 0x3, R30 ;  /* 0x00000003ff207819 */ /* 0x000fc6000001161e */
[----:B------:R-:W-:Y:S02]  /*1ec0*/  IMAD R37, R7, UR8, R4 ;  /* 0x0000000807257c24 */ /* 0x000fe4000f8e0204 */
[----:B------:R-:W-:Y:S02]  /*1ed0*/  IMAD R39, R32, UR8, R39 ;  /* 0x0000000820277c24 */ /* 0x000fe4000f8e0227 */
[----:B0-----:R-:W-:-:S04]  /*1ee0*/  IMAD.WIDE R6, R3, 0x4, R8 ;  /* 0x0000000403067825 */ /* 0x001fc800078e0208 */
[----:B------:R-:W-:-:S04]  /*1ef0*/  IMAD.WIDE R4, R5, 0x4, R8 ;  /* 0x0000000405047825 */ /* 0x000fc800078e0208 */
[--C-:B------:R-:W-:Y:S01]  /*1f00*/  IMAD.WIDE R2, R37, 0x4, R8.reuse ;  /* 0x0000000425027825 */ /* 0x100fe200078e0208 */
[----:B------:R-:W-:Y:S01]  /*1f10*/  IADD3 R37, PT, PT, R30, UR16, RZ ;  /* 0x000000101e257c10 */ /* 0x000fe2000fffe0ff */
[----:B--2---:R1:W-:Y:S02]  /*1f20*/  STG.E desc[UR18][R6.64], R29 ;  /* 0x0000001d06007986 */ /* 0x0043e4000c101912 */
[----:B------:R-:W-:Y:S01]  /*1f30*/  IMAD.WIDE R8, R39, 0x4, R8 ;  /* 0x0000000427087825 */ /* 0x000fe200078e0208 */
[----:B------:R-:W-:Y:S01]  /*1f40*/  ISETP.GE.U32.AND P0, PT, R37, 0x100, PT ;  /* 0x000001002500780c */ /* 0x000fe20003f06070 */
[----:B---3--:R1:W-:Y:S04]  /*1f50*/  STG.E desc[UR18][R4.64], R35 ;  /* 0x0000002304007986 */ /* 0x0083e8000c101912 */
[----:B----4-:R1:W-:Y:S04]  /*1f60*/  STG.E desc[UR18][R2.64], R33 ;  /* 0x0000002102007986 */ /* 0x0103e8000c101912 */
[----:B-----5:R1:W-:Y:S04]  /*1f70*/  STG.E desc[UR18][R8.64], R31 ;  /* 0x0000001f08007986 */ /* 0x0203e8000c101912 */
[----:B------:R-:W-:Y:S05]  /*1f80*/  @!P0 BRA `(.L_x_130) ;  /* 0xfffffffc00648947 */ /* 0x000fea000383ffff */
.L_x_129:
[----:B------:R-:W-:Y:S05]  /*1f90*/  BSYNC.RECONVERGENT B0 ;  /* 0x0000000000007941 */ /* 0x000fea0003800200 */
.L_x_128:
[----:B------:R-:W-:Y:S02]  /*1fa0*/  USHF.L.U32 UR7, UR17, 0x2, URZ ;  /* 0x0000000211077899 */ /* 0x000fe400080006ff */
[----:B------:R-:W-:-:S04]  /*1fb0*/  UIADD3 UR6, UPT, UPT, UR17, UR6, URZ ;  /* 0x0000000611067290 */ /* 0x000fc8000fffe0ff */
[----:B------:R-:W-:-:S09]  /*1fc0*/  UISETP.GE.U32.AND UP0, UPT, UR6, UR7, UPT ;  /* 0x000000070600728c */ /* 0x000fd2000bf06070 */
[----:B------:R-:W-:Y:S05]  /*1fd0*/  BRA.U !UP0, `(.L_x_131) ;  /* 0xffffffe908647547 */ /* 0x000fea000b83ffff */
[----:B------:R-:W-:Y:S05]  /*1fe0*/  EXIT ;  /* 0x000000000000794d */ /* 0x000fea0003800000 */
.L_x_124:
[----:B------:R-:W-:Y:S01]  /*1ff0*/  BSSY B0, `(.L_x_132) ;  /* 0x0000008000007945 */ /* 0x000fe20003800000 */
[----:B------:R-:W-:Y:S01]  /*2000*/  IMAD.MOV.U32 R38, RZ, RZ, R35 ;  /* 0x000000ffff267224 */ /* 0x000fe200078e0023 */
[----:B------:R-:W-:Y:S01]  /*2010*/  MOV R41, 0x4 ;  /* 0x0000000400297802 */ /* 0x000fe20000000f00 */
[----:B------:R-:W-:Y:S01]  /*2020*/  IMAD.MOV.U32 R42, RZ, RZ, 0x181f ;  /* 0x0000181fff2a7424 */ /* 0x000fe200078e00ff */
[----:B------:R-:W-:-:S07]  /*2030*/  MOV R39, 0xffffffff ;  /* 0xffffffff00277802 */ /* 0x000fce0000000f00 */
[----:B------:R-:W-:Y:S05]  /*2040*/  WARPSYNC.COLLECTIVE R39, `(.L_x_133) ;  /* 0x0000000027087348 */ /* 0x000fea0003c00000 */
[----:B------:R0:W1:Y:S02]  /*2050*/  SHFL.DOWN P6, R40, R38, R41, R42 ;  /* 0x0800002926287389 */ /* 0x00006400000c002a */
[----:B01----:R-:W-:Y:S05]  /*2060*/  ENDCOLLECTIVE ;  /* 0x000000000000791b */ /* 0x003fea0003800000 */
.L_x_133:
[----:B------:R-:W-:Y:S05]  /*2070*/  BSYNC B0 ;  /* 0x0000000000007941 */ /* 0x000fea0003800000 */
.L_x_132:
[----:B------:R-:W-:Y:S02]  /*2080*/  IMAD.MOV.U32 R38, RZ, RZ, R40 ;  /* 0x000000ffff267224 */ /* 0x000fe400078e0028 */
[----:B------:R-:W-:Y:S02]  /*2090*/  HFMA2 R42, -RZ, RZ, 0, 0.0020122528076171875 ;  /* 0x0000181fff2a7431 */ /* 0x000fe400000001ff */
[----:B------:R-:W-:Y:S02]  /*20a0*/  IMAD.MOV.U32 R41, RZ, RZ, 0x2 ;  /* 0x00000002ff297424 */ /* 0x000fe400078e00ff */
[----:B------:R-:W-:Y:S01]  /*20b0*/  IMAD.MOV.U32 R39, RZ, RZ, -0x1 ;  /* 0xffffffffff277424 */ /* 0x000fe200078e00ff */
[----:B------:R-:W-:-:S07]  /*20c0*/  IADD3 R38, PT, PT, R35, R38, RZ ;  /* 0x0000002623267210 */ /* 0x000fce0007ffe0ff */
[----:B------:R-:W-:Y:S05]  /*20d0*/  WARPSYNC.COLLECTIVE R39, `(.L_x_134) ;  /* 0x0000000027087348 */ /* 0x000fea0003c00000 */
[----:B------:R0:W1:Y:S02]  /*20e0*/  SHFL.DOWN P6, R40, R38, R41, R42 ;  /* 0x0800002926287389 */ /* 0x00006400000c002a */
[----:B01----:R-:W-:Y:S05]  /*20f0*/  ENDCOLLECTIVE ;  /* 0x000000000000791b */ /* 0x003fea0003800000 */
.L_x_134:
[----:B------:R-:W-:Y:S01]  /*2100*/  IMAD.MOV.U32 R41, RZ, RZ, 0x1 ;  /* 0x00000001ff297424 */ /* 0x000fe200078e00ff */
[----:B------:R-:W-:-:S05]  /*2110*/  MOV R37, R40 ;  /* 0x0000002800257202 */ /* 0x000fca0000000f00 */
[----:B------:R-:W-:-:S05]  /*2120*/  IMAD.IADD R37, R38, 0x1, R37 ;  /* 0x0000000126257824 */ /* 0x000fca00078e0225 */
[----:B------:R-:W-:-:S07]  /*2130*/  MOV R38, R37 ;  /* 0x0000002500267202 */ /* 0x000fce0000000f00 */
[----:B------:R-:W-:Y:S05]  /*2140*/  WARPSYNC.COLLECTIVE R39, `(.L_x_135) ;  /* 0x0000000027087348 */ /* 0x000fea0003c00000 */
[----:B------:R0:W1:Y:S02]  /*2150*/  SHFL.DOWN P6, R40, R38, R41, R42 ;  /* 0x0800002926287389 */ /* 0x00006400000c002a */
[----:B01----:R-:W-:Y:S05]  /*2160*/  ENDCOLLECTIVE ;  /* 0x000000000000791b */ /* 0x003fea0003800000 */
.L_x_135:
[----:B------:R-:W-:Y:S05]  /*2170*/  BRA `(.L_x_136) ;  /* 0xfffffff400f07947 */ /* 0x000fea000383ffff */
        .weak           $__internal_2_$__cuda_sm20_div_u16
        .type           $__internal_2_$__cuda_sm20_div_u16,@function
        .size           $__internal_2_$__cuda_sm20_div_u16,(.L_x_57953 - $__internal_2_$__cuda_sm20_div_u16)
$__internal_2_$__cuda_sm20_div_u16:
[----:B------:R-:W0:Y:S01]  /*2180*/  I2F.U16 R2, R9 ;  /* 0x0000000900027306 */ /* 0x000e220000101000 */
[----:B------:R-:W-:Y:S01]  /*2190*/  HFMA2 R7, -RZ, RZ, 15, 0 ;  /* 0x4b800000ff077431 */ /* 0x000fe200000001ff */
[C---:B0-----:R-:W-:Y:S02]  /*21a0*/  FSETP.GEU.AND P1, PT, |R2|.reuse, 1.175494350822287508e-38, PT ;  /* 0x008000000200780b */ /* 0x041fe40003f2e200 */
[----:B------:R-:W-:Y:S02]  /*21b0*/  FSETP.GT.AND P0, PT, |R2|, 8.50705917302346158658e+37, PT ;  /* 0x7e8000000200780b */ /* 0x000fe40003f04200 */
[----:B------:R-:W-:-:S04]  /*21c0*/  FSEL R7, R7, 1, !P1 ;  /* 0x3f80000007077808 */ /* 0x000fc80004800000 */
[----:B------:R-:W-:Y:S02]  /*21d0*/  FSEL R7, R7, 0.25, !P0 ;  /* 0x3e80000007077808 */ /* 0x000fe40004000000 */
[----:B------:R-:W-:Y:S01]  /*21e0*/  ISETP.NE.U32.AND P0, PT, R9, RZ, PT ;  /* 0x000000ff0900720c */ /* 0x000fe20003f05070 */
[----:B------:R-:W-:Y:S02]  /*21f0*/  HFMA2 R9, -RZ, RZ, 0, 0 ;  /* 0x00000000ff097431 */ /* 0x000fe400000001ff */
[----:B------:R-:W-:Y:S02]  /*2200*/  FMUL R17, R2, R7 ;  /* 0x0000000702117220 */ /* 0x000fe40000400000 */
[----:B------:R-:W-:Y:S08]  /*2210*/  I2F.U16.RZ R2, R18 ;  /* 0x0000001200027306 */ /* 0x000ff0000010d000 */
[----:B------:R-:W0:Y:S02]  /*2220*/  MUFU.RCP R8, R17 ;  /* 0x0000001100087308 */ /* 0x000e240000001000 */
[----:B0-----:R-:W-:-:S04]  /*2230*/  FMUL R8, R7, R8 ;  /* 0x0000000807087220 */ /* 0x001fc80000400000 */
[----:B------:R-:W-:Y:S02]  /*2240*/  VIADD R7, R8, 0x2 ;  /* 0x0000000208077836 */ /* 0x000fe40000000000 */
[----:B------:R-:W-:Y:S02]  /*2250*/  IMAD.MOV.U32 R8, RZ, RZ, R19 ;  /* 0x000000ffff087224 */ /* 0x000fe400078e0013 */
[----:B------:R-:W-:-:S06]  /*2260*/  FMUL.RZ R7, R2, R7 ;  /* 0x0000000702077220 */ /* 0x000fcc000040c000 */
[----:B------:R-:W0:Y:S02]  /*2270*/  F2I.U32.TRUNC.NTZ R7, R7 ;  /* 0x0000000700077305 */ /* 0x000e24000020f000 */
[----:B0-----:R-:W-:Y:S02]  /*2280*/  LOP3.LUT R2, R7, 0xffff, RZ, 0xc0, !PT ;  /* 0x0000ffff07027812 */ /* 0x001fe400078ec0ff */
[----:B------:R-:W-:Y:S01]  /*2290*/  @!P0 MOV R2, 0xffffffff ;  /* 0xffffffff00028802 */ /* 0x000fe20000000f00 */
[----:B------:R-:W-:Y:S06]  /*22a0*/  RET.REL.NODEC R8 `(_Z9cuda_gemmIiLi256ELi4ELi1ELi1024ELi128ELi128ELi32ELi0ELi1EEviiiPT_S1_S1_ii) ;  /* 0xffffffdc08547950 */ /* 0x000fec0003c3ffff */
.L_x_137:
        /* <DEDUP_REMOVED lines=13> */
.L_x_57953:


//--------------------- .text._Z9cuda_gemmIiLi256ELi4ELi1ELi1024ELi128ELi128ELi32ELi0ELi0EEviiiPT_S1_S1_ii --------------------------
	.section	.text._Z9cuda_gemmIiLi256ELi4ELi1ELi1024ELi128ELi128ELi32ELi0ELi0EEviiiPT_S1_S1_ii,"ax",@progbits
	.align	128
        .global         _Z9cuda_gemmIiLi256ELi4ELi1ELi1024ELi128ELi128ELi32ELi0ELi0EEviiiPT_S1_S1_ii
        .type           _Z9cuda_gemmIiLi256ELi4ELi1ELi1024ELi128ELi128ELi32ELi0ELi0EEviiiPT_S1_S1_ii,@function
        .size           _Z9cuda_gemmIiLi256ELi4ELi1ELi1024ELi128ELi128ELi32ELi0ELi0EEviiiPT_S1_S1_ii,(.L_x_57954 - _Z9cuda_gemmIiLi256ELi4ELi1ELi1024ELi128ELi128ELi32ELi0ELi0EEviiiPT_S1_S1_ii)
        .other          _Z9cuda_gemmIiLi256ELi4ELi1ELi1024ELi128ELi128ELi32ELi0ELi0EEviiiPT_S1_S1_ii,@"STO_CUDA_ENTRY STV_DEFAULT"
_Z9cuda_gemmIiLi256ELi4ELi1ELi1024ELi128ELi128ELi32ELi0ELi0EEviiiPT_S1_S1_ii:
.text._Z9cuda_gemmIiLi256ELi4ELi1ELi1024ELi128ELi128ELi32ELi0ELi0EEviiiPT_S1_S1_ii:
[----:B------:R-:W-:Y:S01]  /*0000*/  LDC R1, c[0x0][0x37c] ;  /* 0x0000df00ff017b82 */ /* 0x000fe20000000800 */
[----:B------:R-:W0:Y:S01]  /*0010*/  LDCU UR12, c[0x0][0x388] ;  /* 0x00007100ff0c77ac */ /* 0x000e220008000800 */
[----:B------:R-:W1:Y:S01]  /*0020*/  LDCU UR11, c[0x0][0x3ac] ;  /* 0x00007580ff0b77ac */ /* 0x000e620008000800 */
[----:B0-----:R-:W-:-:S04]  /*0030*/  ULOP3.LUT UR4, UR12, 0xfffffc00, URZ, 0xc0, !UPT ;  /* 0xfffffc000c047892 */ /* 0x001fc8000f8ec0ff */
[----:B------:R-:W-:Y:S02]  /*0040*/  UISETP.NE.AND UP0, UPT, UR4, 0x10000, UPT ;  /* 0x000100000400788c */ /* 0x000fe4000bf05270 */
[----:B-1----:R-:W-:-:S07]  /*0050*/  USHF.R.U32.HI UR15, URZ, 0x4, UR11 ;  /* 0x00000004ff0f7899 */ /* 0x002fce000801160b */
        /* <DEDUP_REMOVED lines=15> */
[----:B------:R-:W1:Y:S08]  /*0150*/  I2F.U32.RP R0, UR10 ;  /* 0x0000000a00007d06 */ /* 0x000e700008209000 */
[----:B-1----:R-:W1:Y:S02]  /*0160*/  MUFU.RCP R0, R0 ;  /* 0x0000000000007308 */ /* 0x002e640000001000 */
[----:B-1----:R-:W-:-:S06]  /*0170*/  VIADD R2, R0, 0xffffffe ;  /* 0x0ffffffe00027836 */ /* 0x002fcc0000000000 */
[----:B------:R-:W1:Y:S02]  /*0180*/  F2I.FTZ.U32.TRUNC.NTZ R2, R2 ;  /* 0x0000000200027305 */ /* 0x000e64000021f000 */
[----:B-1----:R-:W-:-:S13]  /*0190*/  R2UR UR5, R2 ;  /* 0x00000000020572ca */ /* 0x002fda00000e0000 */
[----:B------:R-:W-:-:S04]  /*01a0*/  UIMAD UR6, UR6, UR5, URZ ;  /* 0x00000005060672a4 */ /* 0x000fc8000f8e02ff */
[----:B------:R-:W-:-:S04]  /*01b0*/  UIMAD.WIDE.U32 UR4, UR5, UR6, UR4 ;  /* 0x00000006050472a5 */ /* 0x000fc8000f8e0004 */
[----:B0-----:R-:W-:-:S04]  /*01c0*/  UIMAD.WIDE.U32 UR4, UR5, UR7, URZ ;  /* 0x00000007050472a5 */ /* 0x001fc8000f8e00ff */
        /* <DEDUP_REMOVED lines=9> */
[----:B------:R-:W-:-:S03]  /*0260*/  UIMAD UR10, UR10, UR4, UR7 ;  /* 0x000000040a0a72a4 */ /* 0x000fc6000f8e0207 */
[----:B------:R-:W-:Y:S01]  /*0270*/  UMOV UR7, UR5 ;  /* 0x0000000500077c82 */ /* 0x000fe20008000000 */
[----:B------:R-:W-:Y:S08]  /*0280*/  BRA `(.L_x_139) ;  /* 0x00000000000c7947 */ /* 0x000ff00003800000 */
.L_x_138:
[----:B------:R-:W0:Y:S02]  /*0290*/  S2UR UR10, SR_CTAID.X ;  /* 0x00000000000a79c3 */ /* 0x000e240000002500 */
[----:B0-----:R-:W-:Y:S02]  /*02a0*/  USHF.R.U32.HI UR7, URZ, 0x6, UR10 ;  /* 0x00000006ff077899 */ /* 0x001fe4000801160a */
[----:B------:R-:W-:-:S12]  /*02b0*/  ULOP3.LUT UR10, UR10, 0x3f, URZ, 0xc0, !UPT ;  /* 0x0000003f0a0a7892 */ /* 0x000fd8000f8ec0ff */
.L_x_139:
[----:B------:R-:W-:Y:S01]  /*02c0*/  IMAD.U32 R0, RZ, RZ, UR11 ;  /* 0x0000000bff007e24 */ /* 0x000fe2000f8e00ff */
[----:B------:R-:W-:Y:S01]  /*02d0*/  UMOV UR4, URZ ;  /* 0x000000ff00047c82 */ /* 0x000fe20008000000 */
[----:B------:R-:W0:Y:S01]  /*02e0*/  LDCU UR18, c[0x0][0x360] ;  /* 0x00006c00ff1277ac */ /* 0x000e220008000800 */
[----:B------:R-:W1:Y:S02]  /*02f0*/  S2UR UR13, SR_CTAID.Y ;  /* 0x00000000000d79c3 */ /* 0x000e640000002600 */
[----:B------:R-:W-:-:S04]  /*0300*/  IABS R0, R0 ;  /* 0x0000000000007213 */ /* 0x000fc80000000000 */
[----:B------:R-:W-:-:S13]  /*0310*/  R2UR UR8, R0 ;  /* 0x00000000000872ca */ /* 0x000fda00000e0000 */
[----:B------:R-:W2:Y:S08]  /*0320*/  I2F.RP R0, UR8 ;  /* 0x0000000800007d06 */ /* 0x000eb00008209400 */
[----:B--2---:R-:W2:Y:S02]  /*0330*/  MUFU.RCP R0, R0 ;  /* 0x0000000000007308 */ /* 0x004ea40000001000 */
[----:B--2---:R-:W-:-:S02]  /*0340*/  VIADD R2, R0, 0xffffffe ;  /* 0x0ffffffe00027836 */ /* 0x004fc40000000000 */
[----:B------:R-:W2:Y:S04]  /*0350*/  S2R R0, SR_TID.X ;  /* 0x0000000000007919 */ /* 0x000ea80000002100 */
        /* <DEDUP_REMOVED lines=13> */
[----:B------:R-:W-:Y:S02]  /*0430*/  UISETP.NE.AND UP1, UPT, UR11, URZ, UPT ;  /* 0x000000ff0b00728c */ /* 0x000fe4000bf25270 */
[----:B------:R-:W-:-:S05]  /*0440*/  UISETP.GE.AND UP2, UPT, UR4, URZ, UPT ;  /* 0x000000ff0400728c */ /* 0x000fca000bf46270 */
[----:B------:R-:W-:Y:S02]  /*0450*/  @UP0 UIADD3 UR5, UPT, UPT, UR5, 0x1, URZ ;  /* 0x0000000105050890 */ /* 0x000fe4000fffe0ff */
[----:B------:R-:W-:-:S04]  /*0460*/  UISETP.GE.AND UP0, UPT, UR11, 0x10, UPT ;  /* 0x000000100b00788c */ /* 0x000fc8000bf06270 */
[----:B------:R-:W-:Y:S02]  /*0470*/  @!UP2 UIADD3 UR5, UPT, UPT, -UR5, URZ, URZ ;  /* 0x000000ff0505a290 */ /* 0x000fe4000fffe1ff */
[----:B------:R-:W-:Y:S02]  /*0480*/  USEL UR17, UR15, 0x1, UP0 ;  /* 0x000000010f117887 */ /* 0x000fe40008000000 */
[----:B------:R-:W-:-:S04]  /*0490*/  @!UP1 ULOP3.LUT UR5, URZ, UR11, URZ, 0x33, !UPT ;  /* 0x0000000bff059292 */ /* 0x000fc8000f8e33ff */
[----:B------:R-:W-:-:S03]  /*04a0*/  UIMAD UR6, UR5, UR17, URZ ;  /* 0x00000011050672a4 */ /* 0x000fc6000f8e02ff */
[----:B------:R-:W3:Y:S01]  /*04b0*/  I2F.U32.RP R7, UR17 ;  /* 0x0000001100077d06 */ /* 0x000ee20008209000 */
[----:B------:R-:W-:-:S04]  /*04c0*/  UISETP.LT.AND UP1, UPT, UR6, 0x100, UPT ;  /* 0x000001000600788c */ /* 0x000fc8000bf21270 */
[----:B------:R-:W-:-:S04]  /*04d0*/  USEL UR6, UR6, 0x100, UP1 ;  /* 0x0000010006067887 */ /* 0x000fc80008800000 */
[----:B------:R-:W-:Y:S02]  /*04e0*/  ULOP3.LUT UR4, URZ, UR6, URZ, 0x33, !UPT ;  /* 0x00000006ff047292 */ /* 0x000fe4000f8e33ff */
[----:B------:R-:W-:Y:S01]  /*04f0*/  IMAD R5, RZ, RZ, -UR6 ;  /* 0x80000006ff057e24 */ /* 0x000fe2000f8e02ff */
[----:B------:R-:W-:Y:S02]  /*0500*/  UISETP.NE.U32.AND UP1, UPT, UR6, URZ, UPT ;  /* 0x000000ff0600728c */ /* 0x000fe4000bf25070 */
[----:B------:R-:W4:Y:S08]  /*0510*/  I2F.U32.RP R4, UR6 ;  /* 0x0000000600047d06 */ /* 0x000f300008209000 */
[----:B---3--:R-:W-:Y:S08]  /*0520*/  MUFU.RCP R7, R7 ;  /* 0x0000000700077308 */ /* 0x008ff00000001000 */
[----:B----4-:R-:W3:Y:S02]  /*0530*/  MUFU.RCP R4, R4 ;  /* 0x0000000400047308 */ /* 0x010ee40000001000 */
[----:B---3--:R-:W-:-:S06]  /*0540*/  VIADD R2, R4, 0xffffffe ;  /* 0x0ffffffe04027836 */ /* 0x008fcc0000000000 */
[----:B------:R3:W4:Y:S02]  /*0550*/  F2I.FTZ.U32.TRUNC.NTZ R3, R2 ;  /* 0x0000000200037305 */ /* 0x000724000021f000 */
[----:B---3--:R-:W-:Y:S02]  /*0560*/  IMAD.MOV.U32 R2, RZ, RZ, RZ ;  /* 0x000000ffff027224 */ /* 0x008fe400078e00ff */
[----:B----4-:R-:W-:-:S04]  /*0570*/  IMAD R5, R5, R3, RZ ;  /* 0x0000000305057224 */ /* 0x010fc800078e02ff */
[----:B------:R-:W-:Y:S02]  /*0580*/  IMAD.HI.U32 R3, R3, R5, R2 ;  /* 0x0000000503037227 */ /* 0x000fe400078e0002 */
[----:B------:R-:W3:Y:S04]  /*0590*/  LDC R2, c[0x0][0x374] ;  /* 0x0000dd00ff027b82 */ /* 0x000ee80000000800 */
[----:B--2---:R-:W-:-:S05]  /*05a0*/  IMAD.HI.U32 R6, R3, R0, RZ ;  /* 0x0000000003067227 */ /* 0x004fca00078e00ff */
[----:B------:R-:W-:-:S05]  /*05b0*/  IADD3 R5, PT, PT, -R6, RZ, RZ ;  /* 0x000000ff06057210 */ /* 0x000fca0007ffe1ff */
[----:B------:R-:W-:Y:S02]  /*05c0*/  IMAD R4, R5, UR6, R0 ;  /* 0x0000000605047c24 */ /* 0x000fe4000f8e0200 */
[----:B------:R-:W-:Y:S02]  /*05d0*/  VIADD R5, R7, 0xffffffe ;  /* 0x0ffffffe07057836 */ /* 0x000fe40000000000 */
[----:B------:R-:W-:Y:S01]  /*05e0*/  IMAD.U32 R7, RZ, RZ, UR4 ;  /* 0x00000004ff077e24 */ /* 0x000fe2000f8e00ff */
[----:B------:R-:W-:-:S03]  /*05f0*/  ISETP.GE.U32.AND P0, PT, R4, UR6, PT ;  /* 0x0000000604007c0c */ /* 0x000fc6000bf06070 */
[----:B------:R-:W2:Y:S10]  /*0600*/  F2I.FTZ.U32.TRUNC.NTZ R5, R5 ;  /* 0x0000000500057305 */ /* 0x000eb4000021f000 */
[----:B------:R-:W-:-:S02]  /*0610*/  @P0 VIADD R4, R4, -UR6 ;  /* 0x8000000604040c36 */ /* 0x000fc40008000000 */
[----:B------:R-:W-:Y:S01]  /*0620*/  @P0 VIADD R6, R6, 0x1 ;  /* 0x0000000106060836 */ /* 0x000fe20000000000 */
[----:B------:R-:W-:Y:S02]  /*0630*/  PLOP3.LUT P0, PT, PT, PT, UP1, 0x80, 0x8 ;  /* 0x000000000008781c */ /* 0x000fe40003f0f018 */
[----:B------:R-:W-:Y:S01]  /*0640*/  ISETP.GE.U32.AND P1, PT, R4, UR6, PT ;  /* 0x0000000604007c0c */ /* 0x000fe2000bf26070 */
[----:B--2---:R-:W-:Y:S01]  /*0650*/  IMAD.MOV R9, RZ, RZ, -R5 ;  /* 0x000000ffff097224 */ /* 0x004fe200078e0a05 */
[----:B---3--:R-:W-:-:S03]  /*0660*/  SHF.L.U32 R4, R2, 0x2, RZ ;  /* 0x0000000202047819 */ /* 0x008fc600000006ff */
[----:B------:R-:W-:-:S08]  /*0670*/  IMAD R9, R9, UR17, RZ ;  /* 0x0000001109097c24 */ /* 0x000fd0000f8e02ff */
[----:B------:R-:W-:-:S05]  /*0680*/  @P1 VIADD R6, R6, 0x1 ;  /* 0x0000000106061836 */ /* 0x000fca0000000000 */
[----:B------:R-:W-:Y:S02]  /*0690*/  SEL R2, R7, R6, !P0 ;  /* 0x0000000607027207 */ /* 0x000fe40004000000 */
[----:B-1----:R-:W-:Y:S01]  /*06a0*/  ISETP.LE.U32.AND P0, PT, R4, UR13, PT ;  /* 0x0000000d04007c0c */ /* 0x002fe2000bf03070 */
[----:B------:R-:W-:Y:S02]  /*06b0*/  IMAD.MOV.U32 R4, RZ, RZ, RZ ;  /* 0x000000ffff047224 */ /* 0x000fe400078e00ff */
[----:B------:R-:W-:Y:S02]  /*06c0*/  IMAD.MOV R7, RZ, RZ, -R2 ;  /* 0x000000ffff077224 */ /* 0x000fe400078e0a02 */
[----:B------:R-:W-:-:S04]  /*06d0*/  IMAD.HI.U32 R5, R5, R9, R4 ;  /* 0x0000000905057227 */ /* 0x000fc800078e0004 */
[----:B------:R-:W-:-:S04]  /*06e0*/  IMAD R4, R7, UR6, R0 ;  /* 0x0000000607047c24 */ /* 0x000fc8000f8e0200 */
[----:B0-----:R-:W-:Y:S05]  /*06f0*/  @P0 EXIT ;  /* 0x000000000000094d */ /* 0x001fea0003800000 */
[----:B------:R-:W-:Y:S01]  /*0700*/  IMAD.HI.U32 R6, R5, R0, RZ ;  /* 0x0000000005067227 */ /* 0x000fe200078e00ff */
[----:B------:R-:W-:Y:S01]  /*0710*/  R2UR UR8, R3 ;  /* 0x00000000030872ca */ /* 0x000fe200000e0000 */
[----:B------:R-:W-:Y:S01]  /*0720*/  USHF.R.S32.HI UR14, URZ, 0x1f, UR12 ;  /* 0x0000001fff0e7899 */ /* 0x000fe2000801140c */
[----:B------:R-:W-:Y:S01]  /*0730*/  ISETP.NE.U32.AND P2, PT, RZ, UR17, PT ;  /* 0x00000011ff007c0c */ /* 0x000fe2000bf45070 */
[----:B------:R-:W-:Y:S01]  /*0740*/  IMAD.HI.U32 R5, R5, R4, RZ ;  /* 0x0000000405057227 */ /* 0x000fe200078e00ff */
[----:B------:R-:W-:Y:S01]  /*0750*/  UISETP.LT.U32.AND UP4, UPT, UR11, 0x10, UPT ;  /* 0x000000100b00788c */ /* 0x000fe2000bf81070 */
[----:B------:R-:W-:Y:S01]  /*0760*/  MOV R13, 0xa20 ;  /* 0x00000a20000d7802 */ /* 0x000fe20000000f00 */
[----:B------:R-:W-:Y:S01]  /*0770*/  ULEA.HI UR12, UR14, UR12, URZ, 0x2 ;  /* 0x0000000c0e0c7291 */ /* 0x000fe2000f8f10ff */
[----:B------:R-:W-:Y:S01]  /*0780*/  IMAD.MOV R3, RZ, RZ, -R6 ;  /* 0x000000ffff037224 */ /* 0x000fe200078e0a06 */
[----:B------:R-:W-:Y:S01]  /*0790*/  USHF.L.U32 UR19, UR10, 0xa, URZ ;  /* 0x0000000a0a137899 */ /* 0x000fe200080006ff */
[----:B------:R-:W-:Y:S01]  /*07a0*/  IMAD.MOV R7, RZ, RZ, -R5 ;  /* 0x000000ffff077224 */ /* 0x000fe200078e0a05 */
[----:B------:R-:W-:Y:S01]  /*07b0*/  USHF.R.S32.HI UR12, URZ, 0x2, UR12 ;  /* 0x00000002ff0c7899 */ /* 0x000fe2000801140c */
[----:B------:R-:W-:Y:S01]  /*07c0*/  IMAD R3, R3, UR17, R0 ;  /* 0x0000001103037c24 */ /* 0x000fe2000f8e0200 */
[----:B------:R-:W-:Y:S01]  /*07d0*/  ULOP3.LUT UR16, UR18, 0xffff, URZ, 0xc0, !UPT ;  /* 0x0000ffff12107892 */ /* 0x000fe2000f8ec0ff */
[----:B------:R-:W-:Y:S01]  /*07e0*/  IMAD R4, R7, UR17, R4 ;  /* 0x0000001107047c24 */ /* 0x000fe2000f8e0204 */
[----:B------:R-:W-:-:S02]  /*07f0*/  UIMAD.WIDE.U32 UR8, UR8, UR18, URZ ;  /* 0x00000012080872a5 */ /* 0x000fc4000f8e00ff */
[----:B------:R-:W-:Y:S01]  /*0800*/  VIADD R10, R0, UR18 ;  /* 0x00000012000a7c36 */ /* 0x000fe20008000000 */
[----:B------:R-:W-:Y:S01]  /*0810*/  ISETP.GE.U32.AND P1, PT, R3, UR17, PT ;  /* 0x0000001103007c0c */ /* 0x000fe2000bf26070 */
[----:B------:R-:W-:Y:S01]  /*0820*/  IMAD.U32 R12, RZ, RZ, UR7 ;  /* 0x00000007ff0c7e24 */ /* 0x000fe2000f8e00ff */
[----:B------:R-:W-:Y:S01]  /*0830*/  ISETP.GE.U32.AND P0, PT, R4, UR17, PT ;  /* 0x0000001104007c0c */ /* 0x000fe2000bf06070 */
[----:B------:R-:W-:Y:S01]  /*0840*/  UIADD3 UR8, UPT, UPT, -UR9, URZ, URZ ;  /* 0x000000ff09087290 */ /* 0x000fe2000fffe1ff */
[----:B------:R-:W-:Y:S01]  /*0850*/  LOP3.LUT R8, R10, 0x3ff, RZ, 0x3c, !PT ;  /* 0x000003ff0a087812 */ /* 0x000fe200078e3cff */
[----:B------:R-:W-:Y:S02]  /*0860*/  UIMAD UR12, UR12, UR7, URZ ;  /* 0x000000070c0c72a4 */ /* 0x000fe4000f8e02ff */
[----:B------:R-:W-:Y:S01]  /*0870*/  UIMAD UR8, UR6, UR8, UR18 ;  /* 0x00000008060872a4 */ /* 0x000fe2000f8e0212 */
[----:B------:R-:W-:Y:S01]  /*0880*/  LOP3.LUT R8, R8, 0xffff, RZ, 0xc0, !PT ;  /* 0x0000ffff08087812 */ /* 0x000fe200078ec0ff */
[----:B------:R-:W-:-:S02]  /*0890*/  USEL UR11, UR11, 0x10, UP4 ;  /* 0x000000100b0b7887 */ /* 0x000fc4000a000000 */
[----:B------:R-:W-:Y:S02]  /*08a0*/  UISETP.GE.U32.AND UP2, UPT, UR8, UR6, UPT ;  /* 0x000000060800728c */ /* 0x000fe4000bf46070 */
[----:B------:R-:W-:Y:S01]  /*08b0*/  @P1 VIADD R3, R3, -UR17 ;  /* 0x8000001103031c36 */ /* 0x000fe20008000000 */
[----:B------:R-:W-:Y:S01]  /*08c0*/  UIMAD UR7, UR5, UR10, UR12 ;  /* 0x0000000a050772a4 */ /* 0x000fe2000f8e020c */
[----:B------:R-:W-:Y:S01]  /*08d0*/  @P0 VIADD R4, R4, -UR17 ;  /* 0x8000001104040c36 */ /* 0x000fe20008000000 */
[----:B------:R-:W-:Y:S02]  /*08e0*/  @P0 IADD3 R5, PT, PT, R5, 0x1, RZ ;  /* 0x0000000105050810 */ /* 0x000fe40007ffe0ff */
[----:B------:R-:W-:Y:S02]  /*08f0*/  ISETP.GE.U32.AND P3, PT, R3, UR17, PT ;  /* 0x0000001103007c0c */ /* 0x000fe4000bf66070 */
[----:B------:R-:W-:Y:S02]  /*0900*/  ISETP.GE.U32.AND P1, PT, R4, UR17, PT ;  /* 0x0000001104007c0c */ /* 0x000fe4000bf26070 */
[----:B------:R-:W-:Y:S01]  /*0910*/  @UP2 UIADD3 UR8, UPT, UPT, -UR6, UR8, URZ ;  /* 0x0000000806082290 */ /* 0x000fe2000fffe1ff */
[----:B------:R-:W-:Y:S01]  /*0920*/  LOP3.LUT R4, RZ, UR17, RZ, 0x33, !PT ;  /* 0x00000011ff047c12 */ /* 0x000fe2000f8e33ff */
[----:B------:R-:W-:-:S02]  /*0930*/  @UP2 UIADD3 UR9, UPT, UPT, UR9, 0x1, URZ ;  /* 0x0000000109092890 */ /* 0x000fc4000fffe0ff */
[----:B------:R-:W-:-:S05]  /*0940*/  UISETP.GE.U32.AND UP3, UPT, UR8, UR6, UPT ;  /* 0x000000060800728c */ /* 0x000fca000bf66070 */
[----:B------:R-:W-:Y:S02]  /*0950*/  @P3 VIADD R3, R3, -UR17 ;  /* 0x8000001103033c36 */ /* 0x000fe40008000000 */
[----:B------:R-:W-:-:S03]  /*0960*/  @P1 VIADD R5, R5, 0x1 ;  /* 0x0000000105051836 */ /* 0x000fc60000000000 */
[C---:B------:R-:W-:Y:S01]  /*0970*/  SEL R6, R4.reuse, R3, !P2 ;  /* 0x0000000304067207 */ /* 0x040fe20005000000 */
[----:B------:R-:W-:Y:S01]  /*0980*/  @UP3 UIADD3 UR9, UPT, UPT, UR9, 0x1, URZ ;  /* 0x0000000109093890 */ /* 0x000fe2000fffe0ff */
[----:B------:R-:W-:Y:S02]  /*0990*/  SEL R3, R4, R5, !P2 ;  /* 0x0000000504037207 */ /* 0x000fe40005000000 */
[----:B------:R-:W-:Y:S01]  /*09a0*/  LOP3.LUT R5, R0, 0x1f, RZ, 0xc0, !PT ;  /* 0x0000001f00057812 */ /* 0x000fe200078ec0ff */
[----:B------:R-:W-:Y:S01]  /*09b0*/  IMAD.SHL.U32 R4, R6, 0x10, RZ ;  /* 0x0000001006047824 */ /* 0x000fe200078e00ff */
[----:B------:R-:W-:Y:S01]  /*09c0*/  LOP3.LUT R7, R3, 0xf, RZ, 0xc0, !PT ;  /* 0x0000000f03077812 */ /* 0x000fe200078ec0ff */
[----:B------:R-:W-:Y:S02]  /*09d0*/  USEL UR8, UR4, UR9, !UP1 ;  /* 0x0000000904087287 */ /* 0x000fe4000c800000 */
[----:B------:R-:W-:Y:S01]  /*09e0*/  IMAD R5, R12, 0x20, R5 ;  /* 0x000000200c057824 */ /* 0x000fe200078e0205 */
[----:B------:R-:W-:Y:S01]  /*09f0*/  LOP3.LUT R6, R7, R4, RZ, 0xfc, !PT ;  /* 0x0000000407067212 */ /* 0x000fe200078efcff */
[----:B------:R-:W-:-:S08]  /*0a00*/  UMOV UR9, UR13 ;  /* 0x0000000d00097c82 */ /* 0x000fd00008000000 */
[----:B------:R-:W-:Y:S05]  /*0a10*/  CALL.REL.NOINC `($__internal_3_$__cuda_sm20_div_u16) ;  /* 0x00000050001c7944 */ /* 0x000fea0003c00000 */
[----:B------:R-:W0:Y:S01]  /*0a20*/  I2F.U32.RP R13, UR18 ;  /* 0x00000012000d7d06 */ /* 0x000e220008209000 */
[C---:B------:R-:W-:Y:S01]  /*0a30*/  ISETP.GE.U32.AND P0, PT, R10.reuse, 0x100, PT ;  /* 0x000001000a00780c */ /* 0x040fe20003f06070 */
[----:B------:R-:W1:Y:S01]  /*0a40*/  LDCU.64 UR12, c[0x0][0x3a8] ;  /* 0x00007500ff0c77ac */ /* 0x000e620008000a00 */
[----:B------:R-:W-:Y:S01]  /*0a50*/  VIMNMX.U32 R11, PT, PT, R10, 0x100, !PT ;  /* 0x000001000a0b7848 */ /* 0x000fe20007fe0000 */
[----:B------:R-:W-:Y:S01]  /*0a60*/  IMAD.U32 R41, RZ, RZ, UR11 ;  /* 0x0000000bff297e24 */ /* 0x000fe2000f8e00ff */
[----:B------:R-:W-:Y:S01]  /*0a70*/  SEL R12, RZ, 0x1, P0 ;  /* 0x00000001ff0c7807 */ /* 0x000fe20000000000 */
[----:B------:R-:W-:Y:S01]  /*0a80*/  USEL UR20, UR15, 0x1, UP0 ;  /* 0x000000010f147887 */ /* 0x000fe20008000000 */
[----:B------:R-:W-:Y:S01]  /*0a90*/  ISETP.NE.U32.AND P3, PT, RZ, UR18, PT ;  /* 0x00000012ff007c0c */ /* 0x000fe2000bf65070 */
[----:B------:R-:W-:Y:S01]  /*0aa0*/  USHF.L.U32 UR14, UR18, 0x2, URZ ;  /* 0x00000002120e7899 */ /* 0x000fe200080006ff */
[----:B------:R-:W-:Y:S01]  /*0ab0*/  IADD3 R11, PT, PT, R11, -R10, -R12 ;  /* 0x8000000a0b0b7210 */ /* 0x000fe20007ffe80c */
[C---:B------:R-:W-:Y:S01]  /*0ac0*/  VIADD R10, R7.reuse, 0x2 ;  /* 0x00000002070a7836 */ /* 0x040fe20000000000 */
[----:B------:R-:W2:Y:S01]  /*0ad0*/  LDCU.64 UR16, c[0x0][0x358] ;  /* 0x00006b00ff1077ac */ /* 0x000ea20008000a00 */
[----:B0-----:R-:W0:Y:S03]  /*0ae0*/  MUFU.RCP R13, R13 ;  /* 0x0000000d000d7308 */ /* 0x001e260000001000 */
[----:B------:R-:W-:Y:S01]  /*0af0*/  ISETP.GE.U32.AND P6, PT, R10, UR11, PT ;  /* 0x0000000b0a007c0c */ /* 0x000fe2000bfc6070 */
[----:B------:R-:W-:Y:S01]  /*0b00*/  VIADD R10, R7, 0x4 ;  /* 0x00000004070a7836 */ /* 0x000fe20000000000 */
[----:B-1----:R-:W-:-:S04]  /*0b10*/  UISETP.LT.AND UP1, UPT, UR12, 0x20, UPT ;  /* 0x000000200c00788c */ /* 0x002fc8000bf21270 */
[----:B------:R-:W-:Y:S01]  /*0b20*/  USEL UR10, UR12, 0x20, UP1 ;  /* 0x000000200c0a7887 */ /* 0x000fe20008800000 */
[----:B0-----:R-:W-:-:S04]  /*0b30*/  IADD3 R8, PT, PT, R13, 0xffffffe, RZ ;  /* 0x0ffffffe0d087810 */ /* 0x001fc80007ffe0ff */
[----:B------:R0:W1:Y:S02]  /*0b40*/  F2I.FTZ.U32.TRUNC.NTZ R9, R8 ;  /* 0x0000000800097305 */ /* 0x000064000021f000 */
[----:B0-----:R-:W-:Y:S02]  /*0b50*/  IMAD.MOV.U32 R8, RZ, RZ, RZ ;  /* 0x000000ffff087224 */ /* 0x001fe400078e00ff */
[----:B-1----:R-:W-:-:S04]  /*0b60*/  IMAD.MOV R15, RZ, RZ, -R9 ;  /* 0x000000ffff0f7224 */ /* 0x002fc800078e0a09 */
[----:B------:R-:W-:-:S04]  /*0b70*/  IMAD R15, R15, UR18, RZ ;  /* 0x000000120f0f7c24 */ /* 0x000fc8000f8e02ff */
[----:B------:R-:W-:Y:S01]  /*0b80*/  IMAD.HI.U32 R14, R9, R15, R8 ;  /* 0x0000000f090e7227 */ /* 0x000fe200078e0008 */
[----:B------:R-:W-:-:S05]  /*0b90*/  SEL R15, R41, RZ, P6 ;  /* 0x000000ff290f7207 */ /* 0x000fca0003000000 */
[----:B------:R-:W-:-:S04]  /*0ba0*/  IMAD.HI.U32 R9, R14, R11, RZ ;  /* 0x0000000b0e097227 */ /* 0x000fc800078e00ff */
[----:B------:R-:W-:-:S04]  /*0bb0*/  IMAD.MOV R8, RZ, RZ, -R9 ;  /* 0x000000ffff087224 */ /* 0x000fc800078e0a09 */
[----:B------:R-:W-:Y:S02]  /*0bc0*/  IMAD R11, R8, UR18, R11 ;  /* 0x00000012080b7c24 */ /* 0x000fe4000f8e020b */
[----:B------:R-:W-:-:S03]  /*0bd0*/  VIADD R8, R7, 0x1 ;  /* 0x0000000107087836 */ /* 0x000fc60000000000 */
[----:B------:R-:W-:Y:S02]  /*0be0*/  ISETP.GE.U32.AND P1, PT, R11, UR18, PT ;  /* 0x000000120b007c0c */ /* 0x000fe4000bf26070 */
[----:B------:R-:W-:Y:S02]  /*0bf0*/  ISETP.GE.U32.AND P5, PT, R8, UR11, PT ;  /* 0x0000000b08007c0c */ /* 0x000fe4000bfa6070 */
[----:B------:R-:W-:Y:S02]  /*0c00*/  IADD3 R8, PT, PT, R7, 0x3, RZ ;  /* 0x0000000307087810 */ /* 0x000fe40007ffe0ff */
[----:B------:R-:W-:Y:S02]  /*0c10*/  SEL R13, R41, RZ, P5 ;  /* 0x000000ff290d7207 */ /* 0x000fe40002800000 */
[----:B------:R-:W-:Y:S01]  /*0c20*/  ISETP.GE.U32.AND P0, PT, R8, UR11, PT ;  /* 0x0000000b08007c0c */ /* 0x000fe2000bf06070 */
[----:B------:R-:W-:-:S03]  /*0c30*/  VIADD R8, R7, 0x6 ;  /* 0x0000000607087836 */ /* 0x000fc60000000000 */
[----:B------:R-:W-:Y:S01]  /*0c40*/  SEL R17, R41, RZ, P0 ;  /* 0x000000ff29117207 */ /* 0x000fe20000000000 */
[----:B------:R-:W-:Y:S02]  /*0c50*/  @P1 VIADD R11, R11, -UR18 ;  /* 0x800000120b0b1c36 */ /* 0x000fe40008000000 */
[----:B------:R-:W-:Y:S01]  /*0c60*/  @P1 VIADD R9, R9, 0x1 ;  /* 0x0000000109091836 */ /* 0x000fe20000000000 */
[----:B------:R-:W-:Y:S02]  /*0c70*/  ISETP.GE.U32.AND P1, PT, R10, UR11, PT ;  /* 0x0000000b0a007c0c */ /* 0x000fe4000bf26070 */
[----:B------:R-:W-:Y:S01]  /*0c80*/  ISETP.GE.U32.AND P4, PT, R11, UR18, PT ;  /* 0x000000120b007c0c */ /* 0x000fe2000bf86070 */
[C---:B------:R-:W-:Y:S01]  /*0c90*/  VIADD R11, R7.reuse, 0x5 ;  /* 0x00000005070b7836 */ /* 0x040fe20000000000 */
[----:B------:R-:W-:Y:S02]  /*0ca0*/  IADD3 R10, PT, PT, R7, 0x7, RZ ;  /* 0x00000007070a7810 */ /* 0x000fe40007ffe0ff */
[----:B------:R-:W-:-:S02]  /*0cb0*/  SEL R19, R41, RZ, P1 ;  /* 0x000000ff29137207 */ /* 0x000fc40000800000 */
[----:B------:R-:W-:-:S04]  /*0cc0*/  ISETP.GE.U32.AND P2, PT, R11, UR11, PT ;  /* 0x0000000b0b007c0c */ /* 0x000fc8000bf46070 */
[----:B------:R-:W-:-:S03]  /*0cd0*/  SEL R21, R41, RZ, P2 ;  /* 0x000000ff29157207 */ /* 0x000fc60001000000 */
[----:B------:R-:W-:Y:S01]  /*0ce0*/  @P4 VIADD R9, R9, 0x1 ;  /* 0x0000000109094836 */ /* 0x000fe20000000000 */
[----:B------:R-:W-:Y:S01]  /*0cf0*/  @!P3 LOP3.LUT R9, RZ, UR18, RZ, 0x33, !PT ;  /* 0x00000012ff09bc12 */ /* 0x000fe2000f8e33ff */
[----:B------:R-:W-:Y:S01]  /*0d00*/  IMAD.IADD R14, R6, 0x1, -R21 ;  /* 0x00000001060e7824 */ /* 0x000fe200078e0a15 */
[----:B------:R-:W-:Y:S01]  /*0d10*/  ISETP.GE.U32.AND P3, PT, R8, UR11, PT ;  /* 0x0000000b08007c0c */ /* 0x000fe2000bf66070 */
[C---:B------:R-:W-:Y:S01]  /*0d20*/  VIADD R8, R7.reuse, 0x8 ;  /* 0x0000000807087836 */ /* 0x040fe20000000000 */
[----:B------:R-:W-:Y:S02]  /*0d30*/  ISETP.GE.U32.AND P4, PT, R7, UR13, PT ;  /* 0x0000000d07007c0c */ /* 0x000fe4000bf86070 */
[C---:B------:R-:W-:Y:S02]  /*0d40*/  SEL R23, R41.reuse, RZ, P3 ;  /* 0x000000ff29177207 */ /* 0x040fe40001800000 */
[----:B------:R-:W-:Y:S02]  /*0d50*/  SEL R11, R41, RZ, P4 ;  /* 0x000000ff290b7207 */ /* 0x000fe40002000000 */
[----:B------:R-:W-:Y:S01]  /*0d60*/  ISETP.GE.U32.AND P4, PT, R10, UR11, PT ;  /* 0x0000000b0a007c0c */ /* 0x000fe2000bf86070 */
[C---:B------:R-:W-:Y:S01]  /*0d70*/  VIADD R10, R7.reuse, 0x9 ;  /* 0x00000009070a7836 */ /* 0x040fe20000000000 */
[----:B------:R-:W-:Y:S01]  /*0d80*/  ISETP.GE.U32.AND P5, PT, R8, UR11, PT ;  /* 0x0000000b08007c0c */ /* 0x000fe2000bfa6070 */
[----:B------:R-:W-:Y:S01]  /*0d90*/  VIADD R8, R7, 0xa ;  /* 0x0000000a07087836 */ /* 0x000fe20000000000 */
[----:B------:R-:W-:-:S02]  /*0da0*/  SEL R25, R41, RZ, P4 ;  /* 0x000000ff29197207 */ /* 0x000fc40002000000 */
[----:B------:R-:W-:Y:S01]  /*0db0*/  ISETP.GE.U32.AND P6, PT, R10, UR11, PT ;  /* 0x0000000b0a007c0c */ /* 0x000fe2000bfc6070 */
[C---:B------:R-:W-:Y:S01]  /*0dc0*/  VIADD R10, R7.reuse, 0xb ;  /* 0x0000000b070a7836 */ /* 0x040fe20000000000 */
[----:B------:R-:W-:Y:S01]  /*0dd0*/  ISETP.GE.U32.AND P0, PT, R8, UR11, PT ;  /* 0x0000000b08007c0c */ /* 0x000fe2000bf06070 */
[----:B------:R-:W-:Y:S01]  /*0de0*/  VIADD R8, R7, 0xc ;  /* 0x0000000c07087836 */ /* 0x000fe20000000000 */
[----:B------:R-:W-:Y:S02]  /*0df0*/  SEL R27, R41, RZ, P5 ;  /* 0x000000ff291b7207 */ /* 0x000fe40002800000 */
[----:B------:R-:W-:Y:S01]  /*0e00*/  ISETP.GE.U32.AND P1, PT, R10, UR11, PT ;  /* 0x0000000b0a007c0c */ /* 0x000fe2000bf26070 */
[C---:B------:R-:W-:Y:S01]  /*0e10*/  VIADD R10, R7.reuse, 0xd ;  /* 0x0000000d070a7836 */ /* 0x040fe20000000000 */
[----:B------:R-:W-:Y:S02]  /*0e20*/  ISETP.GE.U32.AND P2, PT, R8, UR11, PT ;  /* 0x0000000b08007c0c */ /* 0x000fe4000bf46070 */
[C---:B------:R-:W-:Y:S01]  /*0e30*/  IADD3 R8, PT, PT, R7.reuse, 0xe, RZ ;  /* 0x0000000e07087810 */ /* 0x040fe20007ffe0ff */
[----:B------:R-:W-:Y:S01]  /*0e40*/  VIADD R7, R7, 0xf ;  /* 0x0000000f07077836 */ /* 0x000fe20000000000 */
[----:B------:R-:W-:Y:S01]  /*0e50*/  ISETP.GE.U32.AND P3, PT, R10, UR11, PT ;  /* 0x0000000b0a007c0c */ /* 0x000fe2000bf66070 */
[----:B------:R-:W-:Y:S01]  /*0e60*/  IMAD.IADD R10, R6, 0x1, -R13 ;  /* 0x00000001060a7824 */ /* 0x000fe200078e0a0d */
[----:B------:R-:W-:Y:S01]  /*0e70*/  ISETP.GE.U32.AND P4, PT, R8, UR11, PT ;  /* 0x0000000b08007c0c */ /* 0x000fe2000bf86070 */
[----:B------:R-:W-:Y:S01]  /*0e80*/  IMAD.IADD R13, R6, 0x1, -R19 ;  /* 0x00000001060d7824 */ /* 0x000fe200078e0a13 */
[----:B------:R-:W-:Y:S01]  /*0e90*/  ISETP.GE.U32.AND P5, PT, R7, UR11, PT ;  /* 0x0000000b07007c0c */ /* 0x000fe2000bfa6070 */
[----:B------:R-:W-:Y:S01]  /*0ea0*/  IMAD.IADD R7, R12, 0x1, R9 ;  /* 0x000000010c077824 */ /* 0x000fe200078e0209 */
[C---:B------:R-:W-:Y:S01]  /*0eb0*/  SEL R29, R41.reuse, RZ, P6 ;  /* 0x000000ff291d7207 */ /* 0x040fe20003000000 */
[C---:B------:R-:W-:Y:S01]  /*0ec0*/  IMAD.IADD R9, R6.reuse, 0x1, -R11 ;  /* 0x0000000106097824 */ /* 0x040fe200078e0a0b */
        /* <DEDUP_REMOVED lines=10> */
[----:B------:R-:W-:Y:S01]  /*0f70*/  SEL R41, R41, RZ, P5 ;  /* 0x000000ff29297207 */ /* 0x000fe20002800000 */
[----:B------:R-:W-:Y:S01]  /*0f80*/  IMAD.IADD R22, R6, 0x1, -R37 ;  /* 0x0000000106167824 */ /* 0x000fe200078e0a25 */
[----:B------:R-:W-:Y:S01]  /*0f90*/  LOP3.LUT R8, R16, 0x3, RZ, 0xc0, !PT ;  /* 0x0000000310087812 */ /* 0x000fe200078ec0ff */
[C---:B------:R-:W-:Y:S01]  /*0fa0*/  IMAD.IADD R16, R6.reuse, 0x1, -R25 ;  /* 0x0000000106107824 */ /* 0x040fe200078e0a19 */
[C---:B------:R-:W-:Y:S01]  /*0fb0*/  IADD3 R12, PT, PT, R6.reuse, -R17, RZ ;  /* 0x80000011060c7210 */ /* 0x040fe20007ffe0ff */
[C---:B------:R-:W-:Y:S01]  /*0fc0*/  IMAD.IADD R17, R6.reuse, 0x1, -R27 ;  /* 0x0000000106117824 */ /* 0x040fe200078e0a1b */
[C---:B------:R-:W-:Y:S01]  /*0fd0*/  IADD3 R18, PT, PT, R6.reuse, -R29, RZ ;  /* 0x8000001d06127210 */ /* 0x040fe20007ffe0ff */
[C---:B------:R-:W-:Y:S01]  /*0fe0*/  IMAD.IADD R23, R6.reuse, 0x1, -R39 ;  /* 0x0000000106177824 */ /* 0x040fe200078e0a27 */
[----:B------:R-:W-:Y:S01]  /*0ff0*/  IADD3 R24, PT, PT, R6, -R41, RZ ;  /* 0x8000002906187210 */ /* 0x000fe20007ffe0ff */
[----:B------:R-:W-:-:S02]  /*1000*/  UMOV UR11, 0xffffff00 ;  /* 0xffffff00000b7882 */ /* 0x000fc40000000000 */
[----:B--2---:R-:W-:-:S12]  /*1010*/  UIMAD UR11, UR20, UR11, 0x201f ;  /* 0x0000201f140b74a4 */ /* 0x004fd8000f8e020b */
.L_x_220:
[----:B0-----:R-:W0:Y:S01]  /*1020*/  S2R R50, SR_CgaCtaId ;  /* 0x0000000000327919 */ /* 0x001e220000008800 */
[----:B-1----:R-:W1:Y:S01]  /*1030*/  LDC R32, c[0x0][0x388] ;  /* 0x0000e200ff207b82 */ /* 0x002e620000000800 */
[----:B------:R-:W-:Y:S01]  /*1040*/  ISETP.NE.AND P0, PT, R8, 0x2, PT ;  /* 0x000000020800780c */ /* 0x000fe20003f05270 */
[----:B------:R-:W-:Y:S01]  /*1050*/  BSSY.RECONVERGENT B0, `(.L_x_140) ;  /* 0x0000023000007945 */ /* 0x000fe20003800200 */
[----:B------:R-:W-:Y:S01]  /*1060*/  MOV R49, 0x400 ;  /* 0x0000040000317802 */ /* 0x000fe20000000f00 */
[----:B------:R-:W-:-:S04]  /*1070*/  IMAD.MOV.U32 R52, RZ, RZ, R0 ;  /* 0x000000ffff347224 */ /* 0x000fc800078e0000 */
[----:B------:R-:W-:-:S05]  /*1080*/  VIADD R33, R49, 0x4080 ;  /* 0x0000408031217836 */ /* 0x000fca0000000000 */
[----:B0-----:R-:W-:Y:S01]  /*1090*/  LEA R33, R50, R33, 0x18 ;  /* 0x0000002132217211 */ /* 0x001fe200078ec0ff */
[----:B--2---:R-:W-:Y:S06]  /*10a0*/  @!P0 BRA `(.L_x_141) ;  /* 0x0000000000748947 */ /* 0x004fec0003800000 */
[----:B------:R-:W0:Y:S01]  /*10b0*/  LDCU UR4, c[0x0][0x388] ;  /* 0x00007100ff0477ac */ /* 0x000e220008000800 */
[----:B------:R-:W2:Y:S01]  /*10c0*/  LDC.64 R28, c[0x0][0x390] ;  /* 0x0000e400ff1c7b82 */ /* 0x000ea20000000a00 */
[----:B0-----:R-:W-:-:S06]  /*10d0*/  UIMAD UR4, UR9, UR4, UR19 ;  /* 0x00000004090472a4 */ /* 0x001fcc000f8e0213 */
[----:B------:R-:W-:-:S04]  /*10e0*/  VIADD R31, R0, UR4 ;  /* 0x00000004001f7c36 */ /* 0x000fc80008000000 */
[----:B--2---:R-:W-:-:S05]  /*10f0*/  IMAD.WIDE R28, R31, 0x4, R28 ;  /* 0x000000041f1c7825 */ /* 0x004fca00078e021c */
[----:B------:R-:W2:Y:S01]  /*1100*/  LDG.E R30, desc[UR16][R28.64] ;  /* 0x000000101c1e7981 */ /* 0x000ea2000c1e1900 */
[----:B------:R-:W0:Y:S01]  /*1110*/  S2UR UR12, SR_CgaCtaId ;  /* 0x00000000000c79c3 */ /* 0x000e220000008800 */
[----:B------:R-:W-:Y:S01]  /*1120*/  UMOV UR4, 0x400 ;  /* 0x0000040000047882 */ /* 0x000fe20000000000 */
[----:B------:R-:W-:Y:S01]  /*1130*/  ISETP.NE.AND P0, PT, R8, 0x3, PT ;  /* 0x000000030800780c */ /* 0x000fe20003f05270 */
[----:B------:R-:W-:Y:S01]  /*1140*/  UIADD3 UR4, UPT, UPT, UR4, 0x4080, URZ ;  /* 0x0000408004047890 */ /* 0x000fe2000fffe0ff */
[----:B------:R-:W-:-:S03]  /*1150*/  VIADD R52, R0, UR18 ;  /* 0x0000001200347c36 */ /* 0x000fc60008000000 */
        /* <DEDUP_REMOVED lines=8> */
[----:B------:R-:W2:Y:S02]  /*11e0*/  LDG.E R30, desc[UR16][R30.64] ;  /* 0x000000101e1e7981 */ /* 0x000ea4000c1e1900 */
[----:B------:R-:W-:-:S05]  /*11f0*/  @P0 IADD3.X R29, PT, PT, RZ, R31, RZ, P1, !PT ;  /* 0x0000001fff1d0210 */ /* 0x000fca0000ffe4ff */
[----:B------:R-:W3:Y:S01]  /*1200*/  @P0 LDG.E R28, desc[UR16][R28.64] ;  /* 0x000000101c1c0981 */ /* 0x000ee2000c1e1900 */
[----:B------:R-:W-:Y:S01]  /*1210*/  IMAD.U32 R34, RZ, RZ, UR14 ;  /* 0x0000000eff227e24 */ /* 0x000fe2000f8e00ff */
[----:B------:R-:W0:Y:S04]  /*1220*/  LDC R53, c[0x0][0x360] ;  /* 0x0000d800ff357b82 */ /* 0x000e280000000800 */
[----:B------:R-:W-:Y:S02]  /*1230*/  @P0 IADD3 R51, PT, PT, R35, UR14, R34 ;  /* 0x0000000e23330c10 */ /* 0x000fe4000fffe022 */
[----:B0-----:R-:W-:-:S05]  /*1240*/  IADD3 R52, PT, PT, R0, UR18, R53 ;  /* 0x0000001200347c10 */ /* 0x001fca000fffe035 */
[----:B------:R-:W-:Y:S01]  /*1250*/  @P0 VIADD R52, R52, UR18 ;  /* 0x0000001234340c36 */ /* 0x000fe20008000000 */
[----:B--2---:R2:W-:Y:S04]  /*1260*/  STS [R35+UR14], R30 ;  /* 0x0000001e23007988 */ /* 0x0045e8000800080e */
[----:B---3--:R2:W-:Y:S02]  /*1270*/  @P0 STS [R51], R28 ;  /* 0x0000001c33000388 */ /* 0x0085e40000000800 */
.L_x_141:
[----:B------:R-:W-:Y:S05]  /*1280*/  BSYNC.RECONVERGENT B0 ;  /* 0x0000000000007941 */ /* 0x000fea0003800200 */
.L_x_140:
[C---:B------:R-:W-:Y:S01]  /*1290*/  VIADD R55, R52.reuse, UR19 ;  /* 0x0000001334377c36 */ /* 0x040fe20008000000 */
[----:B------:R-:W-:Y:S01]  /*12a0*/  BSSY.RECONVERGENT B0, `(.L_x_142) ;  /* 0x0000019000007945 */ /* 0x000fe20003800200 */
[----:B------:R-:W-:Y:S02]  /*12b0*/  IMAD R54, R52, 0x4, R33 ;  /* 0x0000000434367824 */ /* 0x000fe400078e0221 */
[----:B-1----:R-:W-:-:S07]  /*12c0*/  IMAD R55, R32, UR9, R55 ;  /* 0x0000000920377c24 */ /* 0x002fce000f8e0237 */
.L_x_143:
[----:B-12---:R-:W1:Y:S08]  /*12d0*/  LDC.64 R28, c[0x0][0x390] ;  /* 0x0000e400ff1c7b82 */ /* 0x006e700000000a00 */
[----:B------:R-:W0:Y:S01]  /*12e0*/  LDC R53, c[0x0][0x360] ;  /* 0x0000d800ff357b82 */ /* 0x000e220000000800 */
[----:B-1----:R-:W-:-:S04]  /*12f0*/  IMAD.WIDE R28, R55, 0x4, R28 ;  /* 0x00000004371c7825 */ /* 0x002fc800078e021c */
[----:B0-----:R-:W-:-:S04]  /*1300*/  IMAD.WIDE.U32 R30, R53, 0x4, R28 ;  /* 0x00000004351e7825 */ /* 0x001fc800078e001c */
[C-C-:B------:R-:W-:Y:S02]  /*1310*/  IMAD.WIDE.U32 R32, R53.reuse, 0x8, R28.reuse ;  /* 0x0000000835207825 */ /* 0x140fe400078e001c */
[----:B------:R-:W2:Y:S02]  /*1320*/  LDG.E R31, desc[UR16][R30.64] ;  /* 0x000000101e1f7981 */ /* 0x000ea4000c1e1900 */
[----:B------:R-:W-:Y:S02]  /*1330*/  IMAD.WIDE.U32 R34, R53, 0xc, R28 ;  /* 0x0000000c35227825 */ /* 0x000fe400078e001c */
[----:B------:R-:W3:Y:S04]  /*1340*/  LDG.E R29, desc[UR16][R28.64] ;  /* 0x000000101c1d7981 */ /* 0x000ee8000c1e1900 */
        /* <DEDUP_REMOVED lines=8> */
[----:B---3--:R-:W-:Y:S04]  /*13d0*/  STS [R54], R29 ;  /* 0x0000001d36007388 */ /* 0x008fe80000000800 */
[----:B--2---:R0:W-:Y:S04]  /*13e0*/  STS [R54+UR14], R31 ;  /* 0x0000001f36007988 */ /* 0x0041e8000800080e */
[----:B----4-:R1:W-:Y:S04]  /*13f0*/  STS [R57], R32 ;  /* 0x0000002039007388 */ /* 0x0103e80000000800 */
[----:B-----5:R1:W-:Y:S01]  /*1400*/  STS [R59], R34 ;  /* 0x000000223b007388 */ /* 0x0203e20000000800 */
[----:B0-----:R-:W-:Y:S01]  /*1410*/  IMAD R54, R51, 0x10, R54 ;  /* 0x0000001033367824 */ /* 0x001fe200078e0236 */
[----:B------:R-:W-:Y:S06]  /*1420*/  @!P0 BRA `(.L_x_143) ;  /* 0xfffffffc00a88947 */ /* 0x000fec000383ffff */
[----:B------:R-:W-:Y:S05]  /*1430*/  BSYNC.RECONVERGENT B0 ;  /* 0x0000000000007941 */ /* 0x000fea0003800200 */
.L_x_142:
[C---:B------:R-:W-:Y:S01]  /*1440*/  LOP3.LUT R30, R7.reuse, 0x3, RZ, 0xc0, !PT ;  /* 0x00000003071e7812 */ /* 0x040fe200078ec0ff */
[----:B------:R-:W-:Y:S01]  /*1450*/  BSSY.RECONVERGENT B0, `(.L_x_144) ;  /* 0x0000014000007945 */ /* 0x000fe20003800200 */
[----:B------:R-:W-:Y:S01]  /*1460*/  ISETP.GE.U32.AND P1, PT, R7, 0x3, PT ;  /* 0x000000030700780c */ /* 0x000fe20003f26070 */
[----:B------:R-:W-:Y:S01]  /*1470*/  IMAD.MOV.U32 R28, RZ, RZ, R0 ;  /* 0x000000ffff1c7224 */ /* 0x000fe200078e0000 */
[----:B------:R-:W-:Y:S02]  /*1480*/  ISETP.NE.AND P0, PT, R30, 0x3, PT ;  /* 0x000000031e00780c */ /* 0x000fe40003f05270 */
[----:B-1----:R-:W-:-:S11]  /*1490*/  P2R R32, PR, RZ, 0x2 ;  /* 0x00000002ff207803 */ /* 0x002fd60000000000 */
[----:B------:R-:W-:Y:S05]  /*14a0*/  @!P0 BRA `(.L_x_145) ;  /* 0x0000000000388947 */ /* 0x000fea0003800000 */
[----:B------:R-:W-:Y:S01]  /*14b0*/  VIADD R29, R49, 0x5080 ;  /* 0x00005080311d7836 */ /* 0x000fe20000000000 */
[----:B------:R-:W-:Y:S02]  /*14c0*/  ISETP.NE.AND P0, PT, R30, RZ, PT ;  /* 0x000000ff1e00720c */ /* 0x000fe40003f05270 */
[----:B------:R-:W-:Y:S02]  /*14d0*/  IADD3 R28, PT, PT, R0, UR18, RZ ;  /* 0x00000012001c7c10 */ /* 0x000fe4000fffe0ff */
[----:B------:R-:W-:-:S05]  /*14e0*/  LEA R29, R50, R29, 0x18 ;  /* 0x0000001d321d7211 */ /* 0x000fca00078ec0ff */
[----:B------:R-:W-:-:S05]  /*14f0*/  IMAD R29, R0, 0x4, R29 ;  /* 0x00000004001d7824 */ /* 0x000fca00078e021d */
[----:B------:R0:W-:Y:S01]  /*1500*/  STS [R29], RZ ;  /* 0x000000ff1d007388 */ /* 0x0001e20000000800 */
[----:B------:R-:W-:Y:S05]  /*1510*/  @!P0 BRA `(.L_x_145) ;  /* 0x00000000001c8947 */ /* 0x000fea0003800000 */
[----:B------:R-:W-:Y:S01]  /*1520*/  ISETP.NE.AND P0, PT, R30, 0x1, PT ;  /* 0x000000011e00780c */ /* 0x000fe20003f05270 */
[----:B------:R-:W-:Y:S01]  /*1530*/  IMAD.U32 R30, RZ, RZ, UR14 ;  /* 0x0000000eff1e7e24 */ /* 0x000fe2000f8e00ff */
[----:B------:R1:W-:Y:S01]  /*1540*/  STS [R29+UR14], RZ ;  /* 0x000000ff1d007988 */ /* 0x0003e2000800080e */
[----:B------:R-:W-:-:S10]  /*1550*/  VIADD R28, R28, UR18 ;  /* 0x000000121c1c7c36 */ /* 0x000fd40008000000 */
[----:B------:R-:W-:Y:S01]  /*1560*/  @P0 IADD3 R30, PT, PT, R29, UR14, R30 ;  /* 0x0000000e1d1e0c10 */ /* 0x000fe2000fffe01e */
[----:B------:R-:W-:-:S04]  /*1570*/  @P0 VIADD R28, R28, UR18 ;  /* 0x000000121c1c0c36 */ /* 0x000fc80008000000 */
[----:B------:R1:W-:Y:S03]  /*1580*/  @P0 STS [R30], RZ ;  /* 0x000000ff1e000388 */ /* 0x0003e60000000800 */
.L_x_145:
[----:B------:R-:W-:Y:S05]  /*1590*/  BSYNC.RECONVERGENT B0 ;  /* 0x0000000000007941 */ /* 0x000fea0003800200 */
.L_x_144:
[----:B------:R-:W-:Y:S04]  /*15a0*/  BSSY.RECONVERGENT B0, `(.L_x_146) ;  /* 0x000000e000007945 */ /* 0x000fe80003800200 */
[----:B------:R-:W-:Y:S05]  /*15b0*/  @!P1 BRA `(.L_x_147) ;  /* 0x0000000000309947 */ /* 0x000fea0003800000 */
[----:B01----:R-:W-:-:S05]  /*15c0*/  VIADD R29, R49, 0x5080 ;  /* 0x00005080311d7836 */ /* 0x003fca0000000000 */
[----:B------:R-:W-:-:S07]  /*15d0*/  LEA R33, R50, R29, 0x18 ;  /* 0x0000001d32217211 */ /* 0x000fce00078ec0ff */
.L_x_148:
[C---:B--2---:R-:W-:Y:S02]  /*15e0*/  IMAD R29, R28.reuse, 0x4, R33 ;  /* 0x000000041c1d7824 */ /* 0x044fe400078e0221 */
[----:B------:R-:W-:-:S03]  /*15f0*/  VIADD R28, R28, UR14 ;  /* 0x0000000e1c1c7c36 */ /* 0x000fc60008000000 */
[----:B------:R-:W-:Y:S01]  /*1600*/  IADD3 R30, PT, PT, R29, UR14, RZ ;  /* 0x0000000e1d1e7c10 */ /* 0x000fe2000fffe0ff */
[----:B------:R2:W-:Y:S01]  /*1610*/  STS [R29], RZ ;  /* 0x000000ff1d007388 */ /* 0x0005e20000000800 */
[----:B------:R-:W-:-:S03]  /*1620*/  ISETP.GE.U32.AND P0, PT, R28, 0x100, PT ;  /* 0x000001001c00780c */ /* 0x000fc60003f06070 */
[----:B------:R-:W-:Y:S01]  /*1630*/  VIADD R31, R30, UR14 ;  /* 0x0000000e1e1f7c36 */ /* 0x000fe20008000000 */
[----:B------:R2:W-:Y:S04]  /*1640*/  STS [R29+UR14], RZ ;  /* 0x000000ff1d007988 */ /* 0x0005e8000800080e */
[----:B------:R2:W-:Y:S04]  /*1650*/  STS [R30+UR14], RZ ;  /* 0x000000ff1e007988 */ /* 0x0005e8000800080e */
[----:B------:R2:W-:Y:S01]  /*1660*/  STS [R31+UR14], RZ ;  /* 0x000000ff1f007988 */ /* 0x0005e2000800080e */
[----:B------:R-:W-:Y:S05]  /*1670*/  @!P0 BRA `(.L_x_148) ;  /* 0xfffffffc00d88947 */ /* 0x000fea000383ffff */
.L_x_147:
[----:B------:R-:W-:Y:S05]  /*1680*/  BSYNC.RECONVERGENT B0 ;  /* 0x0000000000007941 */ /* 0x000fea0003800200 */
.L_x_146:
[----:B------:R-:W2:Y:S01]  /*1690*/  LDCU UR4, c[0x0][0x3ac] ;  /* 0x00007580ff0477ac */ /* 0x000ea20008000800 */
[----:B------:R-:W-:Y:S01]  /*16a0*/  SHF.R.U32.HI R28, RZ, 0x5, R0 ;  /* 0x00000005ff1c7819 */ /* 0x000fe20000011600 */
[----:B------:R-:W-:Y:S01]  /*16b0*/  BSSY.RECONVERGENT B0, `(.L_x_149) ;  /* 0x0000012000007945 */ /* 0x000fe20003800200 */
[----:B--2---:R-:W-:Y:S01]  /*16c0*/  IMAD.U32 R31, RZ, RZ, UR4 ;  /* 0x00000004ff1f7e24 */ /* 0x004fe2000f8e00ff */
[----:B------:R-:W2:Y:S04]  /*16d0*/  LDCU UR4, c[0x0][0x3a8] ;  /* 0x00007500ff0477ac */ /* 0x000ea80008000800 */
[----:B------:R-:W-:-:S13]  /*16e0*/  ISETP.GE.AND P0, PT, R28, R31, PT ;  /* 0x0000001f1c00720c */ /* 0x000fda0003f06270 */
[----:B------:R-:W-:Y:S05]  /*16f0*/  @P0 BRA `(.L_x_150) ;  /* 0x0000000000340947 */ /* 0x000fea0003800000 */
[----:B------:R-:W-:Y:S01]  /*1700*/  LEA R49, R50, R49, 0x18 ;  /* 0x0000003132317211 */ /* 0x000fe200078ec0ff */
[----:B-1----:R-:W-:Y:S01]  /*1710*/  IMAD.MOV.U32 R30, RZ, RZ, R28 ;  /* 0x000000ffff1e7224 */ /* 0x002fe200078e001c */
[----:B------:R-:W-:-:S05]  /*1720*/  LOP3.LUT R34, R0, 0x1f, RZ, 0xc0, !PT ;  /* 0x0000001f00227812 */ /* 0x000fca00078ec0ff */
[----:B------:R-:W-:-:S07]  /*1730*/  IMAD R49, R34, 0x204, R49 ;  /* 0x0000020422317824 */ /* 0x000fce00078e0231 */
.L_x_151:
[----:B0--3--:R-:W0:Y:S01]  /*1740*/  LDC.64 R28, c[0x0][0x398] ;  /* 0x0000e600ff1c7b82 */ /* 0x009e220000000a00 */
[----:B--2---:R-:W-:-:S04]  /*1750*/  IMAD R33, R30, UR4, R5 ;  /* 0x000000041e217c24 */ /* 0x004fc8000f8e0205 */
[----:B0-----:R-:W-:-:S06]  /*1760*/  IMAD.WIDE R28, R33, 0x4, R28 ;  /* 0x00000004211c7825 */ /* 0x001fcc00078e021c */
[----:B------:R-:W2:Y:S01]  /*1770*/  LDG.E R28, desc[UR16][R28.64] ;  /* 0x000000101c1c7981 */ /* 0x000ea2000c1e1900 */
[----:B------:R-:W-:Y:S01]  /*1780*/  IMAD R33, R30, 0x4, R49 ;  /* 0x000000041e217824 */ /* 0x000fe200078e0231 */
[----:B------:R-:W-:-:S04]  /*1790*/  LEA.HI R30, R53, R30, RZ, 0x1b ;  /* 0x0000001e351e7211 */ /* 0x000fc800078fd8ff */
[----:B------:R-:W-:Y:S01]  /*17a0*/  ISETP.GE.AND P0, PT, R30, R31, PT ;  /* 0x0000001f1e00720c */ /* 0x000fe20003f06270 */
[----:B--2---:R3:W-:-:S12]  /*17b0*/  STS [R33], R28 ;  /* 0x0000001c21007388 */ /* 0x0047d80000000800 */
[----:B------:R-:W-:Y:S05]  /*17c0*/  @!P0 BRA `(.L_x_151) ;  /* 0xfffffffc00dc8947 */ /* 0x000fea000383ffff */
.L_x_150:
[----:B--2---:R-:W-:Y:S05]  /*17d0*/  BSYNC.RECONVERGENT B0 ;  /* 0x0000000000007941 */ /* 0x004fea0003800200 */
.L_x_149:
[----:B------:R-:W-:Y:S01]  /*17e0*/  BAR.SYNC.DEFER_BLOCKING 0x0 ;  /* 0x0000000000007b1d */ /* 0x000fe20000010000 */
[----:B------:R-:W-:-:S09]  /*17f0*/  UISETP.GE.AND UP0, UPT, UR5, 0x1, UPT ;  /* 0x000000010500788c */ /* 0x000fd2000bf06270 */
[----:B------:R-:W-:Y:S05]  /*1800*/  BRA.U !UP0, `(.L_x_152) ;  /* 0x0000003108c07547 */ /* 0x000fea000b800000 */
[----:B------:R-:W-:-:S09]  /*1810*/  UISETP.NE.AND UP0, UPT, UR20, 0x1, UPT ;  /* 0x000000011400788c */ /* 0x000fd2000bf05270 */
[----:B------:R-:W-:Y:S05]  /*1820*/  BRA.U UP0, `(.L_x_153) ;  /* 0x00000011001c7547 */ /* 0x000fea000b800000 */
[----:B------:R-:W-:-:S05]  /*1830*/  UMOV UR4, URZ ;  /* 0x000000ff00047c82 */ /* 0x000fca0008000000 */
.L_x_173:
[----:B--2---:R-:W2:Y:S01]  /*1840*/  LDCU UR12, c[0x0][0x3ac] ;  /* 0x00007580ff0c77ac */ /* 0x004ea20008000800 */
[----:B---3--:R-:W-:Y:S01]  /*1850*/  VIADD R28, R3, UR4 ;  /* 0x00000004031c7c36 */ /* 0x008fe20008000000 */
[----:B------:R-:W-:-:S04]  /*1860*/  UIADD3 UR4, UPT, UPT, UR6, UR4, URZ ;  /* 0x0000000406047290 */ /* 0x000fc8000fffe0ff */
[----:B------:R-:W-:Y:S01]  /*1870*/  UISETP.GE.AND UP0, UPT, UR4, UR5, UPT ;  /* 0x000000050400728c */ /* 0x000fe2000bf06270 */
[----:B--2---:R-:W-:-:S04]  /*1880*/  MOV R31, UR12 ;  /* 0x0000000c001f7c02 */ /* 0x004fc80008000f00 */
[C---:B------:R-:W-:Y:S01]  /*1890*/  ISETP.GE.AND P5, PT, R31.reuse, 0x1, PT ;  /* 0x000000011f00780c */ /* 0x040fe20003fa6270 */
[----:B01----:R-:W-:Y:S01]  /*18a0*/  IMAD R29, R28, R31, R4 ;  /* 0x0000001f1c1d7224 */ /* 0x003fe200078e0204 */
[C---:B------:R-:W-:Y:S02]  /*18b0*/  ISETP.GE.AND P4, PT, R31.reuse, 0x2, PT ;  /* 0x000000021f00780c */ /* 0x040fe40003f86270 */
[C---:B------:R-:W-:Y:S02]  /*18c0*/  ISETP.GE.AND P3, PT, R31.reuse, 0x3, PT ;  /* 0x000000031f00780c */ /* 0x040fe40003f66270 */
[C---:B------:R-:W-:Y:S02]  /*18d0*/  ISETP.GE.AND P2, PT, R31.reuse, 0x4, PT ;  /* 0x000000041f00780c */ /* 0x040fe40003f46270 */
[C---:B------:R-:W-:Y:S02]  /*18e0*/  ISETP.GE.AND P1, PT, R31.reuse, 0x5, PT ;  /* 0x000000051f00780c */ /* 0x040fe40003f26270 */
[----:B------:R-:W-:-:S03]  /*18f0*/  ISETP.GE.AND P0, PT, R31, 0x6, PT ;  /* 0x000000061f00780c */ /* 0x000fc60003f06270 */
[----:B----4-:R-:W-:Y:S10]  /*1900*/  @!P5 BRA `(.L_x_154) ;  /* 0x00000000001cd947 */ /* 0x010ff40003800000 */
[----:B------:R-:W0:Y:S01]  /*1910*/  S2UR UR13, SR_CgaCtaId ;  /* 0x00000000000d79c3 */ /* 0x000e220000008800 */
[----:B------:R-:W-:Y:S01]  /*1920*/  UMOV UR12, 0x400 ;  /* 0x00000400000c7882 */ /* 0x000fe20000000000 */
[----:B------:R-:W-:Y:S01]  /*1930*/  IMAD R25, R28, R31, R6 ;  /* 0x0000001f1c197224 */ /* 0x000fe200078e0206 */
[----:B------:R-:W-:-:S04]  /*1940*/  UIADD3 UR12, UPT, UPT, UR12, 0x4080, URZ ;  /* 0x000040800c0c7890 */ /* 0x000fc8000fffe0ff */
[----:B0-----:R-:W-:-:S06]  /*1950*/  ULEA UR12, UR13, UR12, 0x18 ;  /* 0x0000000c0d0c7291 */ /* 0x001fcc000f8ec0ff */
[----:B------:R-:W-:-:S06]  /*1960*/  LEA R25, R25, UR12, 0x2 ;  /* 0x0000000c19197c11 */ /* 0x000fcc000f8e10ff */
[----:B------:R-:W0:Y:S02]  /*1970*/  LDS R25, [R25] ;  /* 0x0000000019197984 */ /* 0x000e240000000800 */
.L_x_154:
[----:B------:R-:W-:Y:S05]  /*1980*/  @!P4 BRA `(.L_x_155) ;  /* 0x000000000024c947 */ /* 0x000fea0003800000 */
[----:B------:R-:W1:Y:S01]  /*1990*/  S2UR UR13, SR_CgaCtaId ;  /* 0x00000000000d79c3 */ /* 0x000e620000008800 */
[----:B------:R-:W-:Y:S01]  /*19a0*/  VIADD R26, R3, 0x1 ;  /* 0x00000001031a7836 */ /* 0x000fe20000000000 */
[----:B------:R-:W-:Y:S02]  /*19b0*/  UMOV UR12, 0x400 ;  /* 0x00000400000c7882 */ /* 0x000fe40000000000 */
[----:B------:R-:W-:Y:S02]  /*19c0*/  UIADD3 UR12, UPT, UPT, UR12, 0x4080, URZ ;  /* 0x000040800c0c7890 */ /* 0x000fe4000fffe0ff */
[----:B------:R-:W-:-:S05]  /*19d0*/  LOP3.LUT R26, R26, 0xf, RZ, 0xc0, !PT ;  /* 0x0000000f1a1a7812 */ /* 0x000fca00078ec0ff */
[----:B------:R-:W-:Y:S01]  /*19e0*/  IMAD.IADD R26, R29, 0x1, R26 ;  /* 0x000000011d1a7824 */ /* 0x000fe200078e021a */
[----:B-1----:R-:W-:-:S06]  /*19f0*/  ULEA UR12, UR13, UR12, 0x18 ;  /* 0x0000000c0d0c7291 */ /* 0x002fcc000f8ec0ff */
[----:B------:R-:W-:-:S06]  /*1a00*/  LEA R26, R26, UR12, 0x2 ;  /* 0x0000000c1a1a7c11 */ /* 0x000fcc000f8e10ff */
[----:B------:R-:W1:Y:S02]  /*1a10*/  LDS R26, [R26] ;  /* 0x000000001a1a7984 */ /* 0x000e640000000800 */
.L_x_155:
[----:B------:R-:W-:Y:S05]  /*1a20*/  @!P3 BRA `(.L_x_156) ;  /* 0x000000000024b947 */ /* 0x000fea0003800000 */
[----:B------:R-:W2:Y:S01]  /*1a30*/  S2UR UR13, SR_CgaCtaId ;  /* 0x00000000000d79c3 */ /* 0x000ea20000008800 */
[----:B------:R-:W-:Y:S01]  /*1a40*/  VIADD R27, R3, 0x2 ;  /* 0x00000002031b7836 */ /* 0x000fe20000000000 */
[----:B------:R-:W-:Y:S02]  /*1a50*/  UMOV UR12, 0x400 ;  /* 0x00000400000c7882 */ /* 0x000fe40000000000 */
[----:B------:R-:W-:Y:S02]  /*1a60*/  UIADD3 UR12, UPT, UPT, UR12, 0x4080, URZ ;  /* 0x000040800c0c7890 */ /* 0x000fe4000fffe0ff */
[----:B------:R-:W-:-:S05]  /*1a70*/  LOP3.LUT R30, R27, 0xf, RZ, 0xc0, !PT ;  /* 0x0000000f1b1e7812 */ /* 0x000fca00078ec0ff */
[----:B------:R-:W-:Y:S01]  /*1a80*/  IMAD.IADD R30, R29, 0x1, R30 ;  /* 0x000000011d1e7824 */ /* 0x000fe200078e021e */
[----:B--2---:R-:W-:-:S06]  /*1a90*/  ULEA UR12, UR13, UR12, 0x18 ;  /* 0x0000000c0d0c7291 */ /* 0x004fcc000f8ec0ff */
[----:B------:R-:W-:-:S05]  /*1aa0*/  LEA R30, R30, UR12, 0x2 ;  /* 0x0000000c1e1e7c11 */ /* 0x000fca000f8e10ff */
[----:B------:R2:W3:Y:S02]  /*1ab0*/  LDS R27, [R30] ;  /* 0x000000001e1b7984 */ /* 0x0004e40000000800 */
.L_x_156:
[----:B------:R-:W-:Y:S05]  /*1ac0*/  @!P2 BRA `(.L_x_157) ;  /* 0x000000000024a947 */ /* 0x000fea0003800000 */
[----:B------:R-:W4:Y:S01]  /*1ad0*/  S2UR UR13, SR_CgaCtaId ;  /* 0x00000000000d79c3 */ /* 0x000f220000008800 */
[----:B--2---:R-:W-:Y:S01]  /*1ae0*/  IADD3 R30, PT, PT, R3, 0x3, RZ ;  /* 0x00000003031e7810 */ /* 0x004fe20007ffe0ff */
[----:B------:R-:W-:Y:S02]  /*1af0*/  UMOV UR12, 0x400 ;  /* 0x00000400000c7882 */ /* 0x000fe40000000000 */
[----:B------:R-:W-:Y:S01]  /*1b00*/  UIADD3 UR12, UPT, UPT, UR12, 0x4080, URZ ;  /* 0x000040800c0c7890 */ /* 0x000fe2000fffe0ff */
[----:B------:R-:W-:-:S05]  /*1b10*/  LOP3.LUT R30, R30, 0xf, RZ, 0xc0, !PT ;  /* 0x0000000f1e1e7812 */ /* 0x000fca00078ec0ff */
[----:B------:R-:W-:Y:S01]  /*1b20*/  IMAD.IADD R30, R29, 0x1, R30 ;  /* 0x000000011d1e7824 */ /* 0x000fe200078e021e */
[----:B----4-:R-:W-:-:S06]  /*1b30*/  ULEA UR12, UR13, UR12, 0x18 ;  /* 0x0000000c0d0c7291 */ /* 0x010fcc000f8ec0ff */
[----:B------:R-:W-:-:S05]  /*1b40*/  LEA R30, R30, UR12, 0x2 ;  /* 0x0000000c1e1e7c11 */ /* 0x000fca000f8e10ff */
[----:B------:R4:W2:Y:S02]  /*1b50*/  LDS R36, [R30] ;  /* 0x000000001e247984 */ /* 0x0008a40000000800 */
.L_x_157:
[----:B------:R-:W-:Y:S05]  /*1b60*/  @!P1 BRA `(.L_x_158) ;  /* 0x0000000000249947 */ /* 0x000fea0003800000 */
[----:B------:R-:W5:Y:S01]  /*1b70*/  S2UR UR13, SR_CgaCtaId ;  /* 0x00000000000d79c3 */ /* 0x000f620000008800 */
[----:B--2-4-:R-:W-:Y:S01]  /*1b80*/  VIADD R30, R3, 0x4 ;  /* 0x00000004031e7836 */ /* 0x014fe20000000000 */
[----:B------:R-:W-:Y:S02]  /*1b90*/  UMOV UR12, 0x400 ;  /* 0x00000400000c7882 */ /* 0x000fe40000000000 */
[----:B------:R-:W-:Y:S02]  /*1ba0*/  UIADD3 UR12, UPT, UPT, UR12, 0x4080, URZ ;  /* 0x000040800c0c7890 */ /* 0x000fe4000fffe0ff */
[----:B------:R-:W-:-:S05]  /*1bb0*/  LOP3.LUT R30, R30, 0xf, RZ, 0xc0, !PT ;  /* 0x0000000f1e1e7812 */ /* 0x000fca00078ec0ff */
[----:B------:R-:W-:Y:S01]  /*1bc0*/  IMAD.IADD R30, R29, 0x1, R30 ;  /* 0x000000011d1e7824 */ /* 0x000fe200078e021e */
[----:B-----5:R-:W-:-:S06]  /*1bd0*/  ULEA UR12, UR13, UR12, 0x18 ;  /* 0x0000000c0d0c7291 */ /* 0x020fcc000f8ec0ff */
[----:B------:R-:W-:-:S05]  /*1be0*/  LEA R30, R30, UR12, 0x2 ;  /* 0x0000000c1e1e7c11 */ /* 0x000fca000f8e10ff */
[----:B------:R2:W4:Y:S02]  /*1bf0*/  LDS R37, [R30] ;  /* 0x000000001e257984 */ /* 0x0005240000000800 */
.L_x_158:
[----:B------:R-:W-:Y:S01]  /*1c00*/  ISETP.GE.AND P6, PT, R31, 0x7, PT ;  /* 0x000000071f00780c */ /* 0x000fe20003fc6270 */
[----:B------:R-:W-:-:S12]  /*1c10*/  @!P0 BRA `(.L_x_159) ;  /* 0x0000000000248947 */ /* 0x000fd80003800000 */
        /* <DEDUP_REMOVED lines=9> */
.L_x_159:
[----:B------:R-:W-:Y:S01]  /*1cb0*/  ISETP.GE.AND P0, PT, R31, 0x8, PT ;  /* 0x000000081f00780c */ /* 0x000fe20003f06270 */
[----:B------:R-:W-:-:S12]  /*1cc0*/  @!P6 BRA `(.L_x_160) ;  /* 0x000000000024e947 */ /* 0x000fd80003800000 */
[----:B------:R-:W5:Y:S01]  /*1cd0*/  S2UR UR13, SR_CgaCtaId ;  /* 0x00000000000d79c3 */ /* 0x000f620000008800 */
[----:B--2-4-:R-:W-:Y:S01]  /*1ce0*/  IADD3 R30, PT, PT, R3, 0x6, RZ ;  /* 0x00000006031e7810 */ /* 0x014fe20007ffe0ff */
[----:B------:R-:W-:Y:S02]  /*1cf0*/  UMOV UR12, 0x400 ;  /* 0x00000400000c7882 */ /* 0x000fe40000000000 */
[----:B------:R-:W-:Y:S01]  /*1d00*/  UIADD3 UR12, UPT, UPT, UR12, 0x4080, URZ ;  /* 0x000040800c0c7890 */ /* 0x000fe2000fffe0ff */
[----:B------:R-:W-:-:S05]  /*1d10*/  LOP3.LUT R30, R30, 0xf, RZ, 0xc0, !PT ;  /* 0x0000000f1e1e7812 */ /* 0x000fca00078ec0ff */
[----:B------:R-:W-:Y:S01]  /*1d20*/  IMAD.IADD R30, R29, 0x1, R30 ;  /* 0x000000011d1e7824 */ /* 0x000fe200078e021e */
[----:B-----5:R-:W-:-:S06]  /*1d30*/  ULEA UR12, UR13, UR12, 0x18 ;  /* 0x0000000c0d0c7291 */ /* 0x020fcc000f8ec0ff */
[----:B------:R-:W-:-:S05]  /*1d40*/  LEA R30, R30, UR12, 0x2 ;  /* 0x0000000c1e1e7c11 */ /* 0x000fca000f8e10ff */
[----:B------:R2:W4:Y:S02]  /*1d50*/  LDS R39, [R30] ;  /* 0x000000001e277984 */ /* 0x0005240000000800 */
.L_x_160:
        /* <DEDUP_REMOVED lines=11> */
.L_x_161:
[----:B------:R-:W-:Y:S01]  /*1e10*/  ISETP.GE.AND P0, PT, R31, 0xa, PT ;  /* 0x0000000a1f00780c */ /* 0x000fe20003f06270 */
[----:B------:R-:W-:-:S12]  /*1e20*/  @!P6 BRA `(.L_x_162) ;  /* 0x000000000024e947 */ /* 0x000fd80003800000 */
[----:B------:R-:W5:Y:S01]  /*1e30*/  S2UR UR13, SR_CgaCtaId ;  /* 0x00000000000d79c3 */ /* 0x000f620000008800 */
[----:B--2-4-:R-:W-:Y:S01]  /*1e40*/  LOP3.LUT R30, R3, 0xf, RZ, 0xc0, !PT ;  /* 0x0000000f031e7812 */ /* 0x014fe200078ec0ff */
[----:B------:R-:W-:Y:S02]  /*1e50*/  UMOV UR12, 0x400 ;  /* 0x00000400000c7882 */ /* 0x000fe40000000000 */
[----:B------:R-:W-:Y:S01]  /*1e60*/  UIADD3 UR12, UPT, UPT, UR12, 0x4080, URZ ;  /* 0x000040800c0c7890 */ /* 0x000fe2000fffe0ff */
[----:B------:R-:W-:-:S05]  /*1e70*/  LOP3.LUT R30, R30, 0x8, RZ, 0x3c, !PT ;  /* 0x000000081e1e7812 */ /* 0x000fca00078e3cff */
[----:B------:R-:W-:Y:S01]  /*1e80*/  IMAD.IADD R30, R29, 0x1, R30 ;  /* 0x000000011d1e7824 */ /* 0x000fe200078e021e */
[----:B-----5:R-:W-:-:S06]  /*1e90*/  ULEA UR12, UR13, UR12, 0x18 ;  /* 0x0000000c0d0c7291 */ /* 0x020fcc000f8ec0ff */
[----:B------:R-:W-:-:S05]  /*1ea0*/  LEA R30, R30, UR12, 0x2 ;  /* 0x0000000c1e1e7c11 */ /* 0x000fca000f8e10ff */
[----:B------:R2:W4:Y:S02]  /*1eb0*/  LDS R41, [R30] ;  /* 0x000000001e297984 */ /* 0x0005240000000800 */
.L_x_162:
[----:B------:R-:W-:Y:S01]  /*1ec0*/  ISETP.GE.AND P6, PT, R31, 0xb, PT ;  /* 0x0000000b1f00780c */ /* 0x000fe20003fc6270 */
[----:B------:R-:W-:-:S12]  /*1ed0*/  @!P0 BRA `(.L_x_163) ;  /* 0x0000000000248947 */ /* 0x000fd80003800000 */
[----:B------:R-:W5:Y:S01]  /*1ee0*/  S2UR UR13, SR_CgaCtaId ;  /* 0x00000000000d79c3 */ /* 0x000f620000008800 */
[----:B--2-4-:R-:W-:Y:S01]  /*1ef0*/  VIADD R30, R3, 0x9 ;  /* 0x00000009031e7836 */ /* 0x014fe20000000000 */
[----:B------:R-:W-:Y:S02]  /*1f00*/  UMOV UR12, 0x400 ;  /* 0x00000400000c7882 */ /* 0x000fe40000000000 */
[----:B------:R-:W-:Y:S02]  /*1f10*/  UIADD3 UR12, UPT, UPT, UR12, 0x4080, URZ ;  /* 0x000040800c0c7890 */ /* 0x000fe4000fffe0ff */
[----:B------:R-:W-:-:S04]  /*1f20*/  LOP3.LUT R30, R30, 0xf, RZ, 0xc0, !PT ;  /* 0x0000000f1e1e7812 */ /* 0x000fc800078ec0ff */
[----:B------:R-:W-:Y:S01]  /*1f30*/  IADD3 R30, PT, PT, R29, R30, RZ ;  /* 0x0000001e1d1e7210 */ /* 0x000fe20007ffe0ff */
[----:B-----5:R-:W-:-:S06]  /*1f40*/  ULEA UR12, UR13, UR12, 0x18 ;  /* 0x0000000c0d0c7291 */ /* 0x020fcc000f8ec0ff */
[----:B------:R-:W-:-:S05]  /*1f50*/  LEA R30, R30, UR12, 0x2 ;  /* 0x0000000c1e1e7c11 */ /* 0x000fca000f8e10ff */
[----:B------:R2:W4:Y:S02]  /*1f60*/  LDS R42, [R30] ;  /* 0x000000001e2a7984 */ /* 0x0005240000000800 */
.L_x_163:
        /* <DEDUP_REMOVED lines=11> */
.L_x_164:
        /* <DEDUP_REMOVED lines=11> */
.L_x_165:
        /* <DEDUP_REMOVED lines=11> */
.L_x_166:
        /* <DEDUP_REMOVED lines=11> */
.L_x_167:
        /* <DEDUP_REMOVED lines=11> */
.L_x_168:
[----:B------:R-:W-:Y:S01]  /*22e0*/  ISETP.GE.AND P6, PT, R2, UR10, PT ;  /* 0x0000000a02007c0c */ /* 0x000fe2000bfc6270 */
        /* <DEDUP_REMOVED lines=10> */
.L_x_169:
[----:B------:R-:W-:Y:S04]  /*2390*/  BSSY.RECONVERGENT B0, `(.L_x_170) ;  /* 0x000004e000007945 */ /* 0x000fe80003800200 */
[----:B------:R-:W-:Y:S05]  /*23a0*/  @P6 BRA `(.L_x_171) ;  /* 0x0000000400306947 */ /* 0x000fea0003800000 */
[----:B--2-4-:R-:W2:Y:S01]  /*23b0*/  S2R R30, SR_CgaCtaId ;  /* 0x00000000001e7919 */ /* 0x014ea20000008800 */
[----:B------:R-:W4:Y:S01]  /*23c0*/  LDC R31, c[0x0][0x3ac] ;  /* 0x0000eb00ff1f7b82 */ /* 0x000f220000000800 */
[----:B------:R-:W-:-:S05]  /*23d0*/  MOV R29, 0x400 ;  /* 0x00000400001d7802 */ /* 0x000fca0000000f00 */
[----:B------:R-:W-:Y:S01]  /*23e0*/  VIADD R33, R29, 0x5080 ;  /* 0x000050801d217836 */ /* 0x000fe20000000000 */
[----:B--2---:R-:W-:-:S04]  /*23f0*/  LEA R29, R30, R29, 0x18 ;  /* 0x0000001d1e1d7211 */ /* 0x004fc800078ec0ff */
[----:B------:R-:W-:Y:S01]  /*2400*/  LEA R30, R30, R33, 0x18 ;  /* 0x000000211e1e7211 */ /* 0x000fe200078ec0ff */
[----:B------:R-:W-:-:S07]  /*2410*/  IMAD.MOV.U32 R33, RZ, RZ, R2 ;  /* 0x000000ffff217224 */ /* 0x000fce00078e0002 */
.L_x_172:
[----:B------:R-:W-:Y:S01]  /*2420*/  IMAD R34, R33, 0x204, R29 ;  /* 0x0000020421227824 */ /* 0x000fe200078e021d */
[----:B----4-:R-:W-:-:S03]  /*2430*/  ISETP.GE.AND P0, PT, R31, 0x6, PT ;  /* 0x000000061f00780c */ /* 0x010fc60003f06270 */
[--C-:B------:R-:W-:Y:S01]  /*2440*/  @P5 IMAD R35, R9, 0x4, R34.reuse ;  /* 0x0000000409235824 */ /* 0x100fe200078e0222 */
[----:B------:R-:W-:Y:S01]  /*2450*/  @P2 LEA R53, R12, R34, 0x2 ;  /* 0x000000220c352211 */ /* 0x000fe200078e10ff */
[--C-:B0-----:R-:W-:Y:S02]  /*2460*/  @P4 IMAD R49, R10, 0x4, R34.reuse ;  /* 0x000000040a314824 */ /* 0x101fe400078e0222 */
[--C-:B------:R-:W-:Y:S01]  /*2470*/  @P3 IMAD R52, R11, 0x4, R34.reuse ;  /* 0x000000040b343824 */ /* 0x100fe200078e0222 */
[----:B------:R2:W0:Y:S01]  /*2480*/  @P5 LDS R50, [R35] ;  /* 0x0000000023325984 */ /* 0x0004220000000800 */
[----:B------:R-:W-:-:S03]  /*2490*/  @P1 IMAD R54, R13, 0x4, R34 ;  /* 0x000000040d361824 */ /* 0x000fc600078e0222 */
[----:B------:R-:W1:Y:S01]  /*24a0*/  @P4 LDS R49, [R49+0x4] ;  /* 0x0000040031314984 */ /* 0x000e620000000800 */
[----:B------:R-:W-:-:S03]  /*24b0*/  @P0 IMAD R55, R14, 0x4, R34 ;  /* 0x000000040e370824 */ /* 0x000fc600078e0222 */
[----:B------:R-:W3:Y:S01]  /*24c0*/  @P3 LDS R52, [R52+0x8] ;  /* 0x0000080034343984 */ /* 0x000ee20000000800 */
[----:B--2---:R-:W-:-:S03]  /*24d0*/  IMAD.MOV.U32 R35, RZ, RZ, RZ ;  /* 0x000000ffff237224 */ /* 0x004fc600078e00ff */
[----:B------:R-:W2:Y:S04]  /*24e0*/  @P2 LDS R53, [R53+0xc] ;  /* 0x00000c0035352984 */ /* 0x000ea80000000800 */
[----:B------:R-:W4:Y:S04]  /*24f0*/  @P1 LDS R54, [R54+0x10] ;  /* 0x0000100036361984 */ /* 0x000f280000000800 */
[----:B------:R-:W5:Y:S01]  /*2500*/  @P0 LDS R55, [R55+0x14] ;  /* 0x0000140037370984 */ /* 0x000f620000000800 */
[----:B0-----:R-:W-:-:S04]  /*2510*/  @P5 IMAD R35, R25, R50, RZ ;  /* 0x0000003219235224 */ /* 0x001fc800078e02ff */
[----:B-1----:R-:W-:-:S04]  /*2520*/  @P4 IMAD R35, R26, R49, R35 ;  /* 0x000000311a234224 */ /* 0x002fc800078e0223 */
[----:B---3--:R-:W-:-:S04]  /*2530*/  @P3 IMAD R35, R27, R52, R35 ;  /* 0x000000341b233224 */ /* 0x008fc800078e0223 */
[----:B--2---:R-:W-:-:S04]  /*2540*/  @P2 IMAD R35, R36, R53, R35 ;  /* 0x0000003524232224 */ /* 0x004fc800078e0223 */
[----:B----4-:R-:W-:-:S04]  /*2550*/  @P1 IMAD R35, R37, R54, R35 ;  /* 0x0000003625231224 */ /* 0x010fc800078e0223 */
[----:B-----5:R-:W-:Y:S01]  /*2560*/  @P0 IMAD R35, R38, R55, R35 ;  /* 0x0000003726230224 */ /* 0x020fe200078e0223 */
        /* <DEDUP_REMOVED lines=37> */
[----:B------:R-:W-:-:S06]  /*27c0*/  @P0 LEA R52, R23, R34, 0x2 ;  /* 0x0000002217340211 */ /* 0x000fcc00078e10ff */
[----:B------:R-:W0:Y:S02]  /*27d0*/  @P0 LDS R52, [R52+0x38] ;  /* 0x0000380034340984 */ /* 0x000e240000000800 */
[----:B0-----:R-:W-:Y:S01]  /*27e0*/  @P0 IMAD R35, R47, R52, R35 ;  /* 0x000000342f230224 */ /* 0x001fe200078e0223 */
[----:B------:R-:W-:-:S13]  /*27f0*/  ISETP.GE.AND P0, PT, R31, 0x10, PT ;  /* 0x000000101f00780c */ /* 0x000fda0003f06270 */
[----:B------:R-:W-:-:S06]  /*2800*/  @P0 IMAD R34, R24, 0x4, R34 ;  /* 0x0000000418220824 */ /* 0x000fcc00078e0222 */
[----:B------:R-:W0:Y:S02]  /*2810*/  @P0 LDS R34, [R34+0x3c] ;  /* 0x00003c0022220984 */ /* 0x000e240000000800 */
[----:B0-----:R-:W-:Y:S01]  /*2820*/  @P0 IMAD R35, R48, R34, R35 ;  /* 0x0000002230230224 */ /* 0x001fe200078e0223 */
[----:B------:R-:W-:-:S03]  /*2830*/  ISETP.GE.AND P0, PT, R33, UR10, PT ;  /* 0x0000000a21007c0c */ /* 0x000fc6000bf06270 */
[----:B------:R-:W-:-:S05]  /*2840*/  IMAD.IADD R50, R50, 0x1, R35 ;  /* 0x0000000132327824 */ /* 0x000fca00078e0223 */
[----:B------:R0:W-:Y:S05]  /*2850*/  STS [R49], R50 ;  /* 0x0000003231007388 */ /* 0x0001ea0000000800 */
[----:B------:R-:W-:Y:S05]  /*2860*/  @!P0 BRA `(.L_x_172) ;  /* 0xfffffff800ec8947 */ /* 0x000fea000383ffff */
.L_x_171:
[----:B------:R-:W-:Y:S05]  /*2870*/  BSYNC.RECONVERGENT B0 ;  /* 0x0000000000007941 */ /* 0x000fea0003800200 */
.L_x_170:
[----:B------:R-:W-:Y:S05]  /*2880*/  BRA.U !UP0, `(.L_x_173) ;  /* 0xffffffed08ec7547 */ /* 0x000fea000b83ffff */
[----:B------:R-:W-:Y:S05]  /*2890*/  BRA `(.L_x_152) ;  /* 0x00000020009c7947 */ /* 0x000fea0003800000 */
.L_x_153:
[----:B------:R-:W-:-:S13]  /*28a0*/  ISETP.GT.U32.AND P0, PT, R31, 0x1f, PT ;  /* 0x0000001f1f00780c */ /* 0x000fda0003f04070 */
[----:B------:R-:W-:Y:S05]  /*28b0*/  @P0 BRA `(.L_x_174) ;  /* 0x0000001000140947 */ /* 0x000fea0003800000 */
[----:B------:R-:W-:-:S05]  /*28c0*/  UMOV UR4, URZ ;  /* 0x000000ff00047c82 */ /* 0x000fca0008000000 */
.L_x_194:
[----:B--2---:R-:W2:Y:S01]  /*28d0*/  LDCU UR12, c[0x0][0x3ac] ;  /* 0x00007580ff0c77ac */ /* 0x004ea20008000800 */
[----:B---3--:R-:W-:Y:S01]  /*28e0*/  IADD3 R28, PT, PT, R3, UR4, RZ ;  /* 0x00000004031c7c10 */ /* 0x008fe2000fffe0ff */
[----:B------:R-:W-:-:S04]  /*28f0*/  UIADD3 UR4, UPT, UPT, UR6, UR4, URZ ;  /* 0x0000000406047290 */ /* 0x000fc8000fffe0ff */
[----:B------:R-:W-:Y:S01]  /*2900*/  UISETP.GE.AND UP0, UPT, UR4, UR5, UPT ;  /* 0x000000050400728c */ /* 0x000fe2000bf06270 */
[----:B--2---:R-:W-:-:S04]  /*2910*/  IMAD.U32 R31, RZ, RZ, UR12 ;  /* 0x0000000cff1f7e24 */ /* 0x004fc8000f8e00ff */
[----:B01----:R-:W-:Y:S01]  /*2920*/  IMAD R29, R28, R31, R4 ;  /* 0x0000001f1c1d7224 */ /* 0x003fe200078e0204 */
[C---:B------:R-:W-:Y:S02]  /*2930*/  ISETP.NE.AND P5, PT, R31.reuse, RZ, PT ;  /* 0x000000ff1f00720c */ /* 0x040fe40003fa5270 */
        /* <DEDUP_REMOVED lines=13> */
.L_x_175:
        /* <DEDUP_REMOVED lines=10> */
.L_x_176:
        /* <DEDUP_REMOVED lines=8> */
[----:B------:R-:W-:-:S06]  /*2b30*/  LEA R27, R27, UR12, 0x2 ;  /* 0x0000000c1b1b7c11 */ /* 0x000fcc000f8e10ff */
[----:B------:R-:W2:Y:S02]  /*2b40*/  LDS R27, [R27] ;  /* 0x000000001b1b7984 */ /* 0x000ea40000000800 */
.L_x_177:
[----:B------:R-:W-:Y:S05]  /*2b50*/  @!P2 BRA `(.L_x_178) ;  /* 0x000000000024a947 */ /* 0x000fea0003800000 */
[----:B------:R-:W3:Y:S01]  /*2b60*/  S2UR UR13, SR_CgaCtaId ;  /* 0x00000000000d79c3 */ /* 0x000ee20000008800 */
[----:B------:R-:W-:Y:S01]  /*2b70*/  VIADD R30, R3, 0x3 ;  /* 0x00000003031e7836 */ /* 0x000fe20000000000 */
[----:B------:R-:W-:Y:S02]  /*2b80*/  UMOV UR12, 0x400 ;  /* 0x00000400000c7882 */ /* 0x000fe40000000000 */
[----:B------:R-:W-:Y:S02]  /*2b90*/  UIADD3 UR12, UPT, UPT, UR12, 0x4080, URZ ;  /* 0x000040800c0c7890 */ /* 0x000fe4000fffe0ff */
[----:B------:R-:W-:-:S04]  /*2ba0*/  LOP3.LUT R30, R30, 0xf, RZ, 0xc0, !PT ;  /* 0x0000000f1e1e7812 */ /* 0x000fc800078ec0ff */
[----:B------:R-:W-:Y:S01]  /*2bb0*/  IADD3 R30, PT, PT, R30, R29, RZ ;  /* 0x0000001d1e1e7210 */ /* 0x000fe20007ffe0ff */
[----:B---3--:R-:W-:-:S06]  /*2bc0*/  ULEA UR12, UR13, UR12, 0x18 ;  /* 0x0000000c0d0c7291 */ /* 0x008fcc000f8ec0ff */
[----:B------:R-:W-:-:S05]  /*2bd0*/  LEA R30, R30, UR12, 0x2 ;  /* 0x0000000c1e1e7c11 */ /* 0x000fca000f8e10ff */
[----:B------:R3:W4:Y:S02]  /*2be0*/  LDS R36, [R30] ;  /* 0x000000001e247984 */ /* 0x0007240000000800 */
.L_x_178:
[----:B------:R-:W-:Y:S05]  /*2bf0*/  @!P1 BRA `(.L_x_179) ;  /* 0x0000000000249947 */ /* 0x000fea0003800000 */
[----:B------:R-:W5:Y:S01]  /*2c00*/  S2UR UR13, SR_CgaCtaId ;  /* 0x00000000000d79c3 */ /* 0x000f620000008800 */
[----:B---3--:R-:W-:Y:S01]  /*2c10*/  VIADD R30, R3, 0x4 ;  /* 0x00000004031e7836 */ /* 0x008fe20000000000 */
[----:B------:R-:W-:Y:S02]  /*2c20*/  UMOV UR12, 0x400 ;  /* 0x00000400000c7882 */ /* 0x000fe40000000000 */
[----:B------:R-:W-:Y:S02]  /*2c30*/  UIADD3 UR12, UPT, UPT, UR12, 0x4080, URZ ;  /* 0x000040800c0c7890 */ /* 0x000fe4000fffe0ff */
[----:B------:R-:W-:-:S05]  /*2c40*/  LOP3.LUT R30, R30, 0xf, RZ, 0xc0, !PT ;  /* 0x0000000f1e1e7812 */ /* 0x000fca00078ec0ff */
[----:B------:R-:W-:Y:S01]  /*2c50*/  IMAD.IADD R30, R30, 0x1, R29 ;  /* 0x000000011e1e7824 */ /* 0x000fe200078e021d */
[----:B-----5:R-:W-:-:S06]  /*2c60*/  ULEA UR12, UR13, UR12, 0x18 ;  /* 0x0000000c0d0c7291 */ /* 0x020fcc000f8ec0ff */
[----:B------:R-:W-:-:S05]  /*2c70*/  LEA R30, R30, UR12, 0x2 ;  /* 0x0000000c1e1e7c11 */ /* 0x000fca000f8e10ff */
[----:B------:R3:W0:Y:S02]  /*2c80*/  LDS R37, [R30] ;  /* 0x000000001e257984 */ /* 0x0006240000000800 */
.L_x_179:
[----:B------:R-:W-:Y:S01]  /*2c90*/  ISETP.GE.AND P6, PT, R31, 0x7, PT ;  /* 0x000000071f00780c */ /* 0x000fe20003fc6270 */
[----:B------:R-:W-:-:S12]  /*2ca0*/  @!P0 BRA `(.L_x_180) ;  /* 0x0000000000248947 */ /* 0x000fd80003800000 */
        /* <DEDUP_REMOVED lines=9> */
.L_x_180:
[----:B------:R-:W-:Y:S01]  /*2d40*/  ISETP.GE.AND P0, PT, R31, 0x8, PT ;  /* 0x000000081f00780c */ /* 0x000fe20003f06270 */
[----:B------:R-:W-:-:S12]  /*2d50*/  @!P6 BRA `(.L_x_181) ;  /* 0x000000000024e947 */ /* 0x000fd80003800000 */
[----:B------:R-:W5:Y:S01]  /*2d60*/  S2UR UR13, SR_CgaCtaId ;  /* 0x00000000000d79c3 */ /* 0x000f620000008800 */
[----:B---3--:R-:W-:Y:S01]  /*2d70*/  VIADD R30, R3, 0x6 ;  /* 0x00000006031e7836 */ /* 0x008fe20000000000 */
[----:B------:R-:W-:Y:S02]  /*2d80*/  UMOV UR12, 0x400 ;  /* 0x00000400000c7882 */ /* 0x000fe40000000000 */
[----:B------:R-:W-:Y:S02]  /*2d90*/  UIADD3 UR12, UPT, UPT, UR12, 0x4080, URZ ;  /* 0x000040800c0c7890 */ /* 0x000fe4000fffe0ff */
[----:B------:R-:W-:-:S04]  /*2da0*/  LOP3.LUT R30, R30, 0xf, RZ, 0xc0, !PT ;  /* 0x0000000f1e1e7812 */ /* 0x000fc800078ec0ff */
[----:B------:R-:W-:Y:S01]  /*2db0*/  IADD3 R30, PT, PT, R30, R29, RZ ;  /* 0x0000001d1e1e7210 */ /* 0x000fe20007ffe0ff */
[----:B-----5:R-:W-:-:S06]  /*2dc0*/  ULEA UR12, UR13, UR12, 0x18 ;  /* 0x0000000c0d0c7291 */ /* 0x020fcc000f8ec0ff */
[----:B------:R-:W-:-:S05]  /*2dd0*/  LEA R30, R30, UR12, 0x2 ;  /* 0x0000000c1e1e7c11 */ /* 0x000fca000f8e10ff */
[----:B------:R3:W0:Y:S02]  /*2de0*/  LDS R39, [R30] ;  /* 0x000000001e277984 */ /* 0x0006240000000800 */
.L_x_181:
        /* <DEDUP_REMOVED lines=11> */
.L_x_182:
[----:B------:R-:W-:Y:S01]  /*2ea0*/  ISETP.GE.AND P0, PT, R31, 0xa, PT ;  /* 0x0000000a1f00780c */ /* 0x000fe20003f06270 */
[----:B------:R-:W-:-:S12]  /*2eb0*/  @!P6 BRA `(.L_x_183) ;  /* 0x000000000024e947 */ /* 0x000fd80003800000 */
[----:B------:R-:W5:Y:S01]  /*2ec0*/  S2UR UR13, SR_CgaCtaId ;  /* 0x00000000000d79c3 */ /* 0x000f620000008800 */
[----:B---3--:R-:W-:Y:S01]  /*2ed0*/  LOP3.LUT R30, R3, 0xf, RZ, 0xc0, !PT ;  /* 0x0000000f031e7812 */ /* 0x008fe200078ec0ff */
[----:B------:R-:W-:Y:S02]  /*2ee0*/  UMOV UR12, 0x400 ;  /* 0x00000400000c7882 */ /* 0x000fe40000000000 */
[----:B------:R-:W-:Y:S01]  /*2ef0*/  UIADD3 UR12, UPT, UPT, UR12, 0x4080, URZ ;  /* 0x000040800c0c7890 */ /* 0x000fe2000fffe0ff */
[----:B------:R-:W-:-:S05]  /*2f00*/  LOP3.LUT R30, R30, 0x8, RZ, 0x3c, !PT ;  /* 0x000000081e1e7812 */ /* 0x000fca00078e3cff */
[----:B------:R-:W-:Y:S01]  /*2f10*/  IMAD.IADD R30, R30, 0x1, R29 ;  /* 0x000000011e1e7824 */ /* 0x000fe200078e021d */
[----:B-----5:R-:W-:-:S06]  /*2f20*/  ULEA UR12, UR13, UR12, 0x18 ;  /* 0x0000000c0d0c7291 */ /* 0x020fcc000f8ec0ff */
[----:B------:R-:W-:-:S05]  /*2f30*/  LEA R30, R30, UR12, 0x2 ;  /* 0x0000000c1e1e7c11 */ /* 0x000fca000f8e10ff */
[----:B------:R3:W0:Y:S02]  /*2f40*/  LDS R41, [R30] ;  /* 0x000000001e297984 */ /* 0x0006240000000800 */
.L_x_183:
        /* <DEDUP_REMOVED lines=11> */
.L_x_184:
[----:B------:R-:W-:Y:S01]  /*3000*/  ISETP.GE.AND P0, PT, R31, 0xc, PT ;  /* 0x0000000c1f00780c */ /* 0x000fe20003f06270 */
[----:B------:R-:W-:-:S12]  /*3010*/  @!P6 BRA `(.L_x_185) ;  /* 0x000000000024e947 */ /* 0x000fd80003800000 */
[----:B------:R-:W5:Y:S01]  /*3020*/  S2UR UR13, SR_CgaCtaId ;  /* 0x00000000000d79c3 */ /* 0x000f620000008800 */
[----:B---3--:R-:W-:Y:S01]  /*3030*/  IADD3 R30, PT, PT, R3, 0xa, RZ ;  /* 0x0000000a031e7810 */ /* 0x008fe20007ffe0ff */
[----:B------:R-:W-:Y:S02]  /*3040*/  UMOV UR12, 0x400 ;  /* 0x00000400000c7882 */ /* 0x000fe40000000000 */
[----:B------:R-:W-:Y:S01]  /*3050*/  UIADD3 UR12, UPT, UPT, UR12, 0x4080, URZ ;  /* 0x000040800c0c7890 */ /* 0x000fe2000fffe0ff */
[----:B------:R-:W-:-:S05]  /*3060*/  LOP3.LUT R30, R30, 0xf, RZ, 0xc0, !PT ;  /* 0x0000000f1e1e7812 */ /* 0x000fca00078ec0ff */
[----:B------:R-:W-:Y:S01]  /*3070*/  IMAD.IADD R30, R30, 0x1, R29 ;  /* 0x000000011e1e7824 */ /* 0x000fe200078e021d */
[----:B-----5:R-:W-:-:S06]  /*3080*/  ULEA UR12, UR13, UR12, 0x18 ;  /* 0x0000000c0d0c7291 */ /* 0x020fcc000f8ec0ff */
[----:B------:R-:W-:-:S05]  /*3090*/  LEA R30, R30, UR12, 0x2 ;  /* 0x0000000c1e1e7c11 */ /* 0x000fca000f8e10ff */
[----:B------:R3:W0:Y:S02]  /*30a0*/  LDS R43, [R30] ;  /* 0x000000001e2b7984 */ /* 0x0006240000000800 */
.L_x_185:
        /* <DEDUP_REMOVED lines=11> */
.L_x_186:
        /* <DEDUP_REMOVED lines=11> */
.L_x_187:
        /* <DEDUP_REMOVED lines=11> */
.L_x_188:
        /* <DEDUP_REMOVED lines=11> */
.L_x_189:
[----:B------:R-:W-:Y:S01]  /*3370*/  ISETP.GE.AND P6, PT, R2, UR10, PT ;  /* 0x0000000a02007c0c */ /* 0x000fe2000bfc6270 */
        /* <DEDUP_REMOVED lines=10> */
.L_x_190:
[----:B------:R-:W-:Y:S04]  /*3420*/  BSSY.RECONVERGENT B0, `(.L_x_191) ;  /* 0x000004c000007945 */ /* 0x000fe80003800200 */
[----:B------:R-:W-:Y:S05]  /*3430*/  @P6 BRA `(.L_x_192) ;  /* 0x0000000400286947 */ /* 0x000fea0003800000 */
[----:B---3--:R-:W3:Y:S01]  /*3440*/  S2R R30, SR_CgaCtaId ;  /* 0x00000000001e7919 */ /* 0x008ee20000008800 */
[----:B------:R-:W0:Y:S01]  /*3450*/  LDC R31, c[0x0][0x3ac] ;  /* 0x0000eb00ff1f7b82 */ /* 0x000e220000000800 */
[----:B------:R-:W-:-:S04]  /*3460*/  MOV R29, 0x400 ;  /* 0x00000400001d7802 */ /* 0x000fc80000000f00 */
[----:B------:R-:W-:Y:S02]  /*3470*/  IADD3 R33, PT, PT, R29, 0x5080, RZ ;  /* 0x000050801d217810 */ /* 0x000fe40007ffe0ff */
[C---:B---3--:R-:W-:Y:S02]  /*3480*/  LEA R29, R30.reuse, R29, 0x18 ;  /* 0x0000001d1e1d7211 */ /* 0x048fe400078ec0ff */
[----:B------:R-:W-:Y:S01]  /*3490*/  LEA R30, R30, R33, 0x18 ;  /* 0x000000211e1e7211 */ /* 0x000fe200078ec0ff */
[----:B------:R-:W-:-:S07]  /*34a0*/  IMAD.MOV.U32 R33, RZ, RZ, R2 ;  /* 0x000000ffff217224 */ /* 0x000fce00078e0002 */
.L_x_193:
[----:B------:R-:W-:Y:S01]  /*34b0*/  IMAD R34, R33, 0x204, R29 ;  /* 0x0000020421227824 */ /* 0x000fe200078e021d */
[----:B0-----:R-:W-:-:S03]  /*34c0*/  ISETP.GE.AND P0, PT, R31, 0x6, PT ;  /* 0x000000061f00780c */ /* 0x001fc60003f06270 */
[--C-:B------:R-:W-:Y:S01]  /*34d0*/  @P5 IMAD R35, R9, 0x4, R34.reuse ;  /* 0x0000000409235824 */ /* 0x100fe200078e0222 */
[----:B------:R-:W-:Y:S01]  /*34e0*/  @P1 LEA R54, R13, R34, 0x2 ;  /* 0x000000220d361211 */ /* 0x000fe200078e10ff */
[--C-:B------:R-:W-:Y:S02]  /*34f0*/  @P4 IMAD R49, R10, 0x4, R34.reuse ;  /* 0x000000040a314824 */ /* 0x100fe400078e0222 */
[--C-:B------:R-:W-:Y:S01]  /*3500*/  @P3 IMAD R52, R11, 0x4, R34.reuse ;  /* 0x000000040b343824 */ /* 0x100fe200078e0222 */
[----:B------:R0:W3:Y:S01]  /*3510*/  @P5 LDS R50, [R35] ;  /* 0x0000000023325984 */ /* 0x0000e20000000800 */
[----:B------:R-:W-:-:S03]  /*3520*/  @P2 IMAD R53, R12, 0x4, R34 ;  /* 0x000000040c352824 */ /* 0x000fc600078e0222 */
[----:B------:R-:W1:Y:S01]  /*3530*/  @P4 LDS R49, [R49+0x4] ;  /* 0x0000040031314984 */ /* 0x000e620000000800 */
[----:B------:R-:W-:-:S03]  /*3540*/  @P0 IMAD R55, R14, 0x4, R34 ;  /* 0x000000040e370824 */ /* 0x000fc600078e0222 */
[----:B------:R-:W2:Y:S01]  /*3550*/  @P3 LDS R52, [R52+0x8] ;  /* 0x0000080034343984 */ /* 0x000ea20000000800 */
[----:B0-----:R-:W-:-:S03]  /*3560*/  IMAD.MOV.U32 R35, RZ, RZ, RZ ;  /* 0x000000ffff237224 */ /* 0x001fc600078e00ff */
[----:B------:R-:W4:Y:S04]  /*3570*/  @P2 LDS R53, [R53+0xc] ;  /* 0x00000c0035352984 */ /* 0x000f280000000800 */
[----:B------:R-:W0:Y:S04]  /*3580*/  @P1 LDS R54, [R54+0x10] ;  /* 0x0000100036361984 */ /* 0x000e280000000800 */
[----:B------:R-:W5:Y:S01]  /*3590*/  @P0 LDS R55, [R55+0x14] ;  /* 0x0000140037370984 */ /* 0x000f620000000800 */
[----:B---3--:R-:W-:-:S04]  /*35a0*/  @P5 IMAD R35, R25, R50, RZ ;  /* 0x0000003219235224 */ /* 0x008fc800078e02ff */
[----:B-1----:R-:W-:-:S04]  /*35b0*/  @P4 IMAD R35, R26, R49, R35 ;  /* 0x000000311a234224 */ /* 0x002fc800078e0223 */
[----:B--2---:R-:W-:-:S04]  /*35c0*/  @P3 IMAD R35, R27, R52, R35 ;  /* 0x000000341b233224 */ /* 0x004fc800078e0223 */
[----:B----4-:R-:W-:-:S04]  /*35d0*/  @P2 IMAD R35, R36, R53, R35 ;  /* 0x0000003524232224 */ /* 0x010fc800078e0223 */
[----:B0-----:R-:W-:-:S04]  /*35e0*/  @P1 IMAD R35, R37, R54, R35 ;  /* 0x0000003625231224 */ /* 0x001fc800078e0223 */
        /* <DEDUP_REMOVED lines=30> */
[----:B-1----:R-:W-:Y:S01]  /*37d0*/  @P0 IMAD R35, R45, R54, R35 ;  /* 0x000000362d230224 */ /* 0x002fe200078e0223 */
[----:B------:R-:W-:Y:S01]  /*37e0*/  ISETP.GE.AND P0, PT, R31, 0xe, PT ;  /* 0x0000000e1f00780c */ /* 0x000fe20003f06270 */
[----:B------:R-:W-:-:S12]  /*37f0*/  IMAD R54, R49, 0x4, R30 ;  /* 0x0000000431367824 */ /* 0x000fd800078e021e */
        /* <DEDUP_REMOVED lines=11> */
[----:B------:R-:W-:-:S04]  /*38b0*/  ISETP.GE.AND P0, PT, R33, UR10, PT ;  /* 0x0000000a21007c0c */ /* 0x000fc8000bf06270 */
[----:B------:R0:W-:Y:S09]  /*38c0*/  STS [R54], R35 ;  /* 0x0000002336007388 */ /* 0x0001f20000000800 */
[----:B------:R-:W-:Y:S05]  /*38d0*/  @!P0 BRA `(.L_x_193) ;  /* 0xfffffff800f48947 */ /* 0x000fea000383ffff */
.L_x_192:
[----:B------:R-:W-:Y:S05]  /*38e0*/  BSYNC.RECONVERGENT B0 ;  /* 0x0000000000007941 */ /* 0x000fea0003800200 */
.L_x_191:
[----:B------:R-:W-:Y:S05]  /*38f0*/  BRA.U !UP0, `(.L_x_194) ;  /* 0xffffffed08f47547 */ /* 0x000fea000b83ffff */
[----:B------:R-:W-:Y:S05]  /*3900*/  BRA `(.L_x_152) ;  /* 0x0000001000807947 */ /* 0x000fea0003800000 */
.L_x_174:
[----:B-1----:R-:W-:-:S07]  /*3910*/  IMAD.MOV.U32 R30, RZ, RZ, RZ ;  /* 0x000000ffff1e7224 */ /* 0x002fce00078e00ff */
.L_x_214:
[----:B-1----:R-:W1:Y:S01]  /*3920*/  LDCU UR4, c[0x0][0x3ac] ;  /* 0x00007580ff0477ac */ /* 0x002e620008000800 */
[----:B---3--:R-:W-:Y:S01]  /*3930*/  IMAD.IADD R33, R3, 0x1, R30 ;  /* 0x0000000103217824 */ /* 0x008fe200078e021e */
[----:B------:R-:W-:Y:S02]  /*3940*/  ISETP.GE.AND P4, PT, R2, UR10, PT ;  /* 0x0000000a02007c0c */ /* 0x000fe4000bf86270 */
[----:B------:R-:W-:Y:S01]  /*3950*/  IADD3 R30, PT, PT, R30, UR6, RZ ;  /* 0x000000061e1e7c10 */ /* 0x000fe2000fffe0ff */
[----:B-1----:R-:W-:-:S04]  /*3960*/  IMAD.U32 R31, RZ, RZ, UR4 ;  /* 0x00000004ff1f7e24 */ /* 0x002fc8000f8e00ff */
[----:B0-----:R-:W-:Y:S01]  /*3970*/  IMAD R28, R33, R31, R4 ;  /* 0x0000001f211c7224 */ /* 0x001fe200078e0204 */
[C---:B------:R-:W-:Y:S02]  /*3980*/  ISETP.GE.AND P3, PT, R31.reuse, 0x1, PT ;  /* 0x000000011f00780c */ /* 0x040fe40003f66270 */
[C---:B------:R-:W-:Y:S02]  /*3990*/  ISETP.GE.AND P2, PT, R31.reuse, 0x2, PT ;  /* 0x000000021f00780c */ /* 0x040fe40003f46270 */
[C---:B------:R-:W-:Y:S02]  /*39a0*/  ISETP.GE.AND P1, PT, R31.reuse, 0x3, PT ;  /* 0x000000031f00780c */ /* 0x040fe40003f26270 */
[C---:B------:R-:W-:Y:S02]  /*39b0*/  ISETP.GE.AND P0, PT, R31.reuse, 0x4, PT ;  /* 0x000000041f00780c */ /* 0x040fe40003f06270 */
[----:B------:R-:W-:-:S05]  /*39c0*/  ISETP.GE.AND P5, PT, R31, 0x5, PT ;  /* 0x000000051f00780c */ /* 0x000fca0003fa6270 */
[----:B--2-4-:R-:W-:Y:S08]  /*39d0*/  @!P3 BRA `(.L_x_195) ;  /* 0x00000000001cb947 */ /* 0x014ff00003800000 */
[----:B------:R-:W1:Y:S01]  /*39e0*/  S2UR UR12, SR_CgaCtaId ;  /* 0x00000000000c79c3 */ /* 0x000e620000008800 */
[----:B------:R-:W-:Y:S01]  /*39f0*/  UMOV UR4, 0x400 ;  /* 0x0000040000047882 */ /* 0x000fe20000000000 */
[----:B------:R-:W-:Y:S01]  /*3a00*/  IMAD R25, R33, R31, R6 ;  /* 0x0000001f21197224 */ /* 0x000fe200078e0206 */
[----:B------:R-:W-:-:S04]  /*3a10*/  UIADD3 UR4, UPT, UPT, UR4, 0x4080, URZ ;  /* 0x0000408004047890 */ /* 0x000fc8000fffe0ff */
[----:B-1----:R-:W-:-:S06]  /*3a20*/  ULEA UR4, UR12, UR4, 0x18 ;  /* 0x000000040c047291 */ /* 0x002fcc000f8ec0ff */
[----:B------:R-:W-:-:S06]  /*3a30*/  LEA R25, R25, UR4, 0x2 ;  /* 0x0000000419197c11 */ /* 0x000fcc000f8e10ff */
[----:B------:R-:W1:Y:S02]  /*3a40*/  LDS R25, [R25] ;  /* 0x0000000019197984 */ /* 0x000e640000000800 */
.L_x_195:
[----:B------:R-:W-:Y:S05]  /*3a50*/  @!P2 BRA `(.L_x_196) ;  /* 0x000000000024a947 */ /* 0x000fea0003800000 */
[----:B------:R-:W2:Y:S01]  /*3a60*/  S2UR UR12, SR_CgaCtaId ;  /* 0x00000000000c79c3 */ /* 0x000ea20000008800 */
[----:B------:R-:W-:Y:S01]  /*3a70*/  VIADD R26, R3, 0x1 ;  /* 0x00000001031a7836 */ /* 0x000fe20000000000 */
[----:B------:R-:W-:Y:S02]  /*3a80*/  UMOV UR4, 0x400 ;  /* 0x0000040000047882 */ /* 0x000fe40000000000 */
[----:B------:R-:W-:Y:S02]  /*3a90*/  UIADD3 UR4, UPT, UPT, UR4, 0x4080, URZ ;  /* 0x0000408004047890 */ /* 0x000fe4000fffe0ff */
[----:B0-----:R-:W-:-:S05]  /*3aa0*/  LOP3.LUT R29, R26, 0xf, RZ, 0xc0, !PT ;  /* 0x0000000f1a1d7812 */ /* 0x001fca00078ec0ff */
[----:B------:R-:W-:Y:S01]  /*3ab0*/  IMAD.IADD R26, R29, 0x1, R28 ;  /* 0x000000011d1a7824 */ /* 0x000fe200078e021c */
[----:B--2---:R-:W-:-:S06]  /*3ac0*/  ULEA UR4, UR12, UR4, 0x18 ;  /* 0x000000040c047291 */ /* 0x004fcc000f8ec0ff */
[----:B------:R-:W-:-:S06]  /*3ad0*/  LEA R26, R26, UR4, 0x2 ;  /* 0x000000041a1a7c11 */ /* 0x000fcc000f8e10ff */
[----:B------:R-:W2:Y:S02]  /*3ae0*/  LDS R26, [R26] ;  /* 0x000000001a1a7984 */ /* 0x000ea40000000800 */
.L_x_196:
[----:B------:R-:W-:Y:S05]  /*3af0*/  @!P1 BRA `(.L_x_197) ;  /* 0x0000000000249947 */ /* 0x000fea0003800000 */
[----:B------:R-:W3:Y:S01]  /*3b00*/  S2UR UR12, SR_CgaCtaId ;  /* 0x00000000000c79c3 */ /* 0x000ee20000008800 */
[----:B------:R-:W-:Y:S01]  /*3b10*/  VIADD R27, R3, 0x2 ;  /* 0x00000002031b7836 */ /* 0x000fe20000000000 */
[----:B------:R-:W-:Y:S02]  /*3b20*/  UMOV UR4, 0x400 ;  /* 0x0000040000047882 */ /* 0x000fe40000000000 */
[----:B------:R-:W-:Y:S02]  /*3b30*/  UIADD3 UR4, UPT, UPT, UR4, 0x4080, URZ ;  /* 0x0000408004047890 */ /* 0x000fe4000fffe0ff */
[----:B------:R-:W-:-:S05]  /*3b40*/  LOP3.LUT R27, R27, 0xf, RZ, 0xc0, !PT ;  /* 0x0000000f1b1b7812 */ /* 0x000fca00078ec0ff */
[----:B------:R-:W-:Y:S01]  /*3b50*/  IMAD.IADD R27, R27, 0x1, R28 ;  /* 0x000000011b1b7824 */ /* 0x000fe200078e021c */
[----:B---3--:R-:W-:-:S06]  /*3b60*/  ULEA UR4, UR12, UR4, 0x18 ;  /* 0x000000040c047291 */ /* 0x008fcc000f8ec0ff */
[----:B------:R-:W-:-:S06]  /*3b70*/  LEA R27, R27, UR4, 0x2 ;  /* 0x000000041b1b7c11 */ /* 0x000fcc000f8e10ff */
[----:B------:R-:W3:Y:S02]  /*3b80*/  LDS R27, [R27] ;  /* 0x000000001b1b7984 */ /* 0x000ee40000000800 */
.L_x_197:
[----:B------:R-:W-:Y:S05]  /*3b90*/  @!P0 BRA `(.L_x_198) ;  /* 0x0000000000248947 */ /* 0x000fea0003800000 */
[----:B------:R-:W4:Y:S01]  /*3ba0*/  S2UR UR12, SR_CgaCtaId ;  /* 0x00000000000c79c3 */ /* 0x000f220000008800 */
[----:B0-----:R-:W-:Y:S01]  /*3bb0*/  VIADD R29, R3, 0x3 ;  /* 0x00000003031d7836 */ /* 0x001fe20000000000 */
[----:B------:R-:W-:Y:S02]  /*3bc0*/  UMOV UR4, 0x400 ;  /* 0x0000040000047882 */ /* 0x000fe40000000000 */
[----:B------:R-:W-:Y:S02]  /*3bd0*/  UIADD3 UR4, UPT, UPT, UR4, 0x4080, URZ ;  /* 0x0000408004047890 */ /* 0x000fe4000fffe0ff */
[----:B------:R-:W-:-:S04]  /*3be0*/  LOP3.LUT R29, R29, 0xf, RZ, 0xc0, !PT ;  /* 0x0000000f1d1d7812 */ /* 0x000fc800078ec0ff */
[----:B------:R-:W-:Y:S01]  /*3bf0*/  IADD3 R29, PT, PT, R29, R28, RZ ;  /* 0x0000001c1d1d7210 */ /* 0x000fe20007ffe0ff */
[----:B----4-:R-:W-:-:S06]  /*3c00*/  ULEA UR4, UR12, UR4, 0x18 ;  /* 0x000000040c047291 */ /* 0x010fcc000f8ec0ff */
[----:B------:R-:W-:-:S05]  /*3c10*/  LEA R29, R29, UR4, 0x2 ;  /* 0x000000041d1d7c11 */ /* 0x000fca000f8e10ff */
[----:B------:R4:W0:Y:S02]  /*3c20*/  LDS R36, [R29] ;  /* 0x000000001d247984 */ /* 0x0008240000000800 */
.L_x_198:
[----:B------:R-:W-:Y:S01]  /*3c30*/  ISETP.GE.AND P6, PT, R31, 0x6, PT ;  /* 0x000000061f00780c */ /* 0x000fe20003fc6270 */
[----:B------:R-:W-:-:S12]  /*3c40*/  @!P5 BRA `(.L_x_199) ;  /* 0x000000000024d947 */ /* 0x000fd80003800000 */
[----:B------:R-:W5:Y:S01]  /*3c50*/  S2UR UR12, SR_CgaCtaId ;  /* 0x00000000000c79c3 */ /* 0x000f620000008800 */
[----:B0---4-:R-:W-:Y:S01]  /*3c60*/  VIADD R29, R3, 0x4 ;  /* 0x00000004031d7836 */ /* 0x011fe20000000000 */
[----:B------:R-:W-:Y:S02]  /*3c70*/  UMOV UR4, 0x400 ;  /* 0x0000040000047882 */ /* 0x000fe40000000000 */
[----:B------:R-:W-:Y:S02]  /*3c80*/  UIADD3 UR4, UPT, UPT, UR4, 0x4080, URZ ;  /* 0x0000408004047890 */ /* 0x000fe4000fffe0ff */
[----:B------:R-:W-:-:S05]  /*3c90*/  LOP3.LUT R29, R29, 0xf, RZ, 0xc0, !PT ;  /* 0x0000000f1d1d7812 */ /* 0x000fca00078ec0ff */
[----:B------:R-:W-:Y:S01]  /*3ca0*/  IMAD.IADD R29, R29, 0x1, R28 ;  /* 0x000000011d1d7824 */ /* 0x000fe200078e021c */
[----:B-----5:R-:W-:-:S06]  /*3cb0*/  ULEA UR4, UR12, UR4, 0x18 ;  /* 0x000000040c047291 */ /* 0x020fcc000f8ec0ff */
[----:B------:R-:W-:-:S05]  /*3cc0*/  LEA R29, R29, UR4, 0x2 ;  /* 0x000000041d1d7c11 */ /* 0x000fca000f8e10ff */
[----:B------:R0:W4:Y:S02]  /*3cd0*/  LDS R37, [R29] ;  /* 0x000000001d257984 */ /* 0x0001240000000800 */
.L_x_199:
        /* <DEDUP_REMOVED lines=11> */
.L_x_200:
[----:B------:R-:W-:Y:S01]  /*3d90*/  ISETP.GE.AND P6, PT, R31, 0x8, PT ;  /* 0x000000081f00780c */ /* 0x000fe20003fc6270 */
[----:B------:R-:W-:-:S12]  /*3da0*/  @!P5 BRA `(.L_x_201) ;  /* 0x000000000024d947 */ /* 0x000fd80003800000 */
[----:B------:R-:W5:Y:S01]  /*3db0*/  S2UR UR12, SR_CgaCtaId ;  /* 0x00000000000c79c3 */ /* 0x000f620000008800 */
[----:B0---4-:R-:W-:Y:S01]  /*3dc0*/  VIADD R29, R3, 0x6 ;  /* 0x00000006031d7836 */ /* 0x011fe20000000000 */
[----:B------:R-:W-:Y:S02]  /*3dd0*/  UMOV UR4, 0x400 ;  /* 0x0000040000047882 */ /* 0x000fe40000000000 */
[----:B------:R-:W-:Y:S02]  /*3de0*/  UIADD3 UR4, UPT, UPT, UR4, 0x4080, URZ ;  /* 0x0000408004047890 */ /* 0x000fe4000fffe0ff */
[----:B------:R-:W-:-:S04]  /*3df0*/  LOP3.LUT R29, R29, 0xf, RZ, 0xc0, !PT ;  /* 0x0000000f1d1d7812 */ /* 0x000fc800078ec0ff */
[----:B------:R-:W-:Y:S01]  /*3e00*/  IADD3 R29, PT, PT, R29, R28, RZ ;  /* 0x0000001c1d1d7210 */ /* 0x000fe20007ffe0ff */
[----:B-----5:R-:W-:-:S06]  /*3e10*/  ULEA UR4, UR12, UR4, 0x18 ;  /* 0x000000040c047291 */ /* 0x020fcc000f8ec0ff */
[----:B------:R-:W-:-:S05]  /*3e20*/  LEA R29, R29, UR4, 0x2 ;  /* 0x000000041d1d7c11 */ /* 0x000fca000f8e10ff */
[----:B------:R0:W4:Y:S02]  /*3e30*/  LDS R39, [R29] ;  /* 0x000000001d277984 */ /* 0x0001240000000800 */
.L_x_201:
        /* <DEDUP_REMOVED lines=11> */
.L_x_202:
[----:B------:R-:W-:Y:S01]  /*3ef0*/  ISETP.GE.AND P6, PT, R31, 0xa, PT ;  /* 0x0000000a1f00780c */ /* 0x000fe20003fc6270 */
[----:B------:R-:W-:-:S12]  /*3f00*/  @!P5 BRA `(.L_x_203) ;  /* 0x000000000024d947 */ /* 0x000fd80003800000 */
[----:B------:R-:W5:Y:S01]  /*3f10*/  S2UR UR12, SR_CgaCtaId ;  /* 0x00000000000c79c3 */ /* 0x000f620000008800 */
[----:B0---4-:R-:W-:Y:S01]  /*3f20*/  LOP3.LUT R29, R3, 0xf, RZ, 0xc0, !PT ;  /* 0x0000000f031d7812 */ /* 0x011fe200078ec0ff */
[----:B------:R-:W-:Y:S02]  /*3f30*/  UMOV UR4, 0x400 ;  /* 0x0000040000047882 */ /* 0x000fe40000000000 */
[----:B------:R-:W-:Y:S01]  /*3f40*/  UIADD3 UR4, UPT, UPT, UR4, 0x4080, URZ ;  /* 0x0000408004047890 */ /* 0x000fe2000fffe0ff */
[----:B------:R-:W-:-:S05]  /*3f50*/  LOP3.LUT R29, R29, 0x8, RZ, 0x3c, !PT ;  /* 0x000000081d1d7812 */ /* 0x000fca00078e3cff */
[----:B------:R-:W-:Y:S01]  /*3f60*/  IMAD.IADD R29, R29, 0x1, R28 ;  /* 0x000000011d1d7824 */ /* 0x000fe200078e021c */
[----:B-----5:R-:W-:-:S06]  /*3f70*/  ULEA UR4, UR12, UR4, 0x18 ;  /* 0x000000040c047291 */ /* 0x020fcc000f8ec0ff */
[----:B------:R-:W-:-:S05]  /*3f80*/  LEA R29, R29, UR4, 0x2 ;  /* 0x000000041d1d7c11 */ /* 0x000fca000f8e10ff */
[----:B------:R0:W4:Y:S02]  /*3f90*/  LDS R41, [R29] ;  /* 0x000000001d297984 */ /* 0x0001240000000800 */
.L_x_203:
        /* <DEDUP_REMOVED lines=11> */
.L_x_204:
[----:B------:R-:W-:Y:S01]  /*4050*/  ISETP.GE.AND P6, PT, R31, 0xc, PT ;  /* 0x0000000c1f00780c */ /* 0x000fe20003fc6270 */
[----:B------:R-:W-:-:S12]  /*4060*/  @!P5 BRA `(.L_x_205) ;  /* 0x000000000024d947 */ /* 0x000fd80003800000 */
[----:B------:R-:W5:Y:S01]  /*4070*/  S2UR UR12, SR_CgaCtaId ;  /* 0x00000000000c79c3 */ /* 0x000f620000008800 */
[----:B0---4-:R-:W-:Y:S01]  /*4080*/  IADD3 R29, PT, PT, R3, 0xa, RZ ;  /* 0x0000000a031d7810 */ /* 0x011fe20007ffe0ff */
[----:B------:R-:W-:Y:S02]  /*4090*/  UMOV UR4, 0x400 ;  /* 0x0000040000047882 */ /* 0x000fe40000000000 */
[----:B------:R-:W-:Y:S01]  /*40a0*/  UIADD3 UR4, UPT, UPT, UR4, 0x4080, URZ ;  /* 0x0000408004047890 */ /* 0x000fe2000fffe0ff */
[----:B------:R-:W-:-:S05]  /*40b0*/  LOP3.LUT R29, R29, 0xf, RZ, 0xc0, !PT ;  /* 0x0000000f1d1d7812 */ /* 0x000fca00078ec0ff */
[----:B------:R-:W-:Y:S01]  /*40c0*/  IMAD.IADD R29, R29, 0x1, R28 ;  /* 0x000000011d1d7824 */ /* 0x000fe200078e021c */
[----:B-----5:R-:W-:-:S06]  /*40d0*/  ULEA UR4, UR12, UR4, 0x18 ;  /* 0x000000040c047291 */ /* 0x020fcc000f8ec0ff */
[----:B------:R-:W-:-:S05]  /*40e0*/  LEA R29, R29, UR4, 0x2 ;  /* 0x000000041d1d7c11 */ /* 0x000fca000f8e10ff */
[----:B------:R0:W4:Y:S02]  /*40f0*/  LDS R43, [R29] ;  /* 0x000000001d2b7984 */ /* 0x0001240000000800 */
.L_x_205:
        /* <DEDUP_REMOVED lines=11> */
.L_x_206:
        /* <DEDUP_REMOVED lines=11> */
.L_x_207:
        /* <DEDUP_REMOVED lines=11> */
.L_x_208:
        /* <DEDUP_REMOVED lines=11> */
.L_x_209:
[----:B------:R-:W-:Y:S01]  /*43c0*/  ISETP.GE.AND P5, PT, R30, UR5, PT ;  /* 0x000000051e007c0c */ /* 0x000fe2000bfa6270 */
        /* <DEDUP_REMOVED lines=10> */
.L_x_210:
[----:B------:R-:W-:Y:S05]  /*4470*/  @P4 BRA `(.L_x_211) ;  /* 0x0000000400a04947 */ /* 0x000fea0003800000 */
[----:B------:R-:W-:-:S07]  /*4480*/  MOV R34, R2 ;  /* 0x0000000200227202 */ /* 0x000fce0000000f00 */
.L_x_213:
[----:B------:R-:W0:Y:S01]  /*4490*/  S2R R35, SR_CgaCtaId ;  /* 0x0000000000237919 */ /* 0x000e220000008800 */
[----:B------:R-:W5:Y:S01]  /*44a0*/  LDCU UR4, c[0x0][0x3ac] ;  /* 0x00007580ff0477ac */ /* 0x000f620008000800 */
[----:B------:R-:W-:Y:S01]  /*44b0*/  MOV R50, 0x400 ;  /* 0x0000040000327802 */ /* 0x000fe20000000f00 */
[----:B------:R-:W-:Y:S02]  /*44c0*/  IMAD.MOV.U32 R49, RZ, RZ, RZ ;  /* 0x000000ffff317224 */ /* 0x000fe400078e00ff */
[----:B-----5:R-:W-:-:S05]  /*44d0*/  IMAD.U32 R31, RZ, RZ, UR4 ;  /* 0x00000004ff1f7e24 */ /* 0x020fca000f8e00ff */
[----:B------:R-:W-:Y:S02]  /*44e0*/  ISETP.GE.AND P4, PT, R31, 0x5, PT ;  /* 0x000000051f00780c */ /* 0x000fe40003f86270 */
[----:B0---4-:R-:W-:-:S05]  /*44f0*/  LEA R29, R35, R50, 0x18 ;  /* 0x00000032231d7211 */ /* 0x011fca00078ec0ff */
[----:B------:R-:W-:-:S04]  /*4500*/  IMAD R28, R34, 0x204, R29 ;  /* 0x00000204221c7824 */ /* 0x000fc800078e021d */
[--C-:B------:R-:W-:Y:S02]  /*4510*/  @P3 IMAD R29, R9, 0x4, R28.reuse ;  /* 0x00000004091d3824 */ /* 0x100fe400078e021c */
[----:B------:R-:W-:Y:S01]  /*4520*/  @P4 LEA R56, R13, R28, 0x2 ;  /* 0x0000001c0d384211 */ /* 0x000fe200078e10ff */
[--C-:B------:R-:W-:Y:S02]  /*4530*/  @P2 IMAD R53, R10, 0x4, R28.reuse ;  /* 0x000000040a352824 */ /* 0x100fe400078e021c */
[--C-:B------:R-:W-:Y:S01]  /*4540*/  @P1 IMAD R54, R11, 0x4, R28.reuse ;  /* 0x000000040b361824 */ /* 0x100fe200078e021c */
[----:B------:R-:W1:Y:S01]  /*4550*/  @P3 LDS R52, [R29] ;  /* 0x000000001d343984 */ /* 0x000e620000000800 */
[----:B------:R-:W-:-:S03]  /*4560*/  @P0 IMAD R55, R12, 0x4, R28 ;  /* 0x000000040c370824 */ /* 0x000fc600078e021c */
[----:B------:R-:W2:Y:S04]  /*4570*/  @P2 LDS R53, [R53+0x4] ;  /* 0x0000040035352984 */ /* 0x000ea80000000800 */
[----:B------:R-:W3:Y:S04]  /*4580*/  @P1 LDS R54, [R54+0x8] ;  /* 0x0000080036361984 */ /* 0x000ee80000000800 */
[----:B------:R-:W0:Y:S04]  /*4590*/  @P0 LDS R55, [R55+0xc] ;  /* 0x00000c0037370984 */ /* 0x000e280000000800 */
[----:B------:R-:W4:Y:S01]  /*45a0*/  @P4 LDS R56, [R56+0x10] ;  /* 0x0000100038384984 */ /* 0x000f220000000800 */
[----:B-1----:R-:W-:-:S04]  /*45b0*/  @P3 IMAD R49, R25, R52, RZ ;  /* 0x0000003419313224 */ /* 0x002fc800078e02ff */
[----:B--2---:R-:W-:-:S04]  /*45c0*/  @P2 IMAD R49, R26, R53, R49 ;  /* 0x000000351a312224 */ /* 0x004fc800078e0231 */
[----:B---3--:R-:W-:-:S04]  /*45d0*/  @P1 IMAD R49, R27, R54, R49 ;  /* 0x000000361b311224 */ /* 0x008fc800078e0231 */
[----:B0-----:R-:W-:-:S04]  /*45e0*/  @P0 IMAD R49, R36, R55, R49 ;  /* 0x0000003724310224 */ /* 0x001fc800078e0231 */
[----:B----4-:R-:W-:Y:S01]  /*45f0*/  @P4 IMAD R49, R37, R56, R49 ;  /* 0x0000003825314224 */ /* 0x010fe200078e0231 */
        /* <DEDUP_REMOVED lines=17> */
[----:B------:R-:W-:-:S06]  /*4710*/  @P4 LEA R52, R18, R28, 0x2 ;  /* 0x0000001c12344211 */ /* 0x000fcc00078e10ff */
        /* <DEDUP_REMOVED lines=14> */
[----:B------:R-:W-:Y:S01]  /*4800*/  ISETP.GE.AND P4, PT, R31, 0xe, PT ;  /* 0x0000000e1f00780c */ /* 0x000fe20003f86270 */
[----:B------:R-:W-:-:S12]  /*4810*/  IMAD.U32 R52, RZ, RZ, UR15 ;  /* 0x0000000fff347e24 */ /* 0x000fd8000f8e00ff */
        /* <DEDUP_REMOVED lines=10> */
[----:B0-----:R-:W-:-:S07]  /*48c0*/  @P4 IMAD R49, R48, R28, R49 ;  /* 0x0000001c30314224 */ /* 0x001fce00078e0231 */
.L_x_212:
        /* <DEDUP_REMOVED lines=9> */
[----:B------:R-:W-:-:S07]  /*4960*/  IMAD.MOV.U32 R28, RZ, RZ, RZ ;  /* 0x000000ffff1c7224 */ /* 0x000fce00078e00ff */
[----:B0-----:R-:W0:Y:S02]  /*4970*/  MUFU.RCP R52, R52 ;  /* 0x0000003400347308 */ /* 0x001e240000001000 */
[----:B0-----:R-:W-:-:S06]  /*4980*/  VIADD R53, R52, 0xffffffe ;  /* 0x0ffffffe34357836 */ /* 0x001fcc0000000000 */
[----:B------:R-:W0:Y:S02]  /*4990*/  F2I.FTZ.U32.TRUNC.NTZ R29, R53 ;  /* 0x00000035001d7305 */ /* 0x000e24000021f000 */
[----:B0-----:R-:W-:-:S05]  /*49a0*/  IADD3 R55, PT, PT, RZ, -R29, RZ ;  /* 0x8000001dff377210 */ /* 0x001fca0007ffe0ff */
[----:B------:R-:W-:-:S04]  /*49b0*/  IMAD R55, R55, UR20, RZ ;  /* 0x0000001437377c24 */ /* 0x000fc8000f8e02ff */
        /* <DEDUP_REMOVED lines=13> */
[C---:B------:R-:W-:Y:S02]  /*4a90*/  @!P4 IMAD R28, R34.reuse, UR5, R33 ;  /* 0x00000005221ccc24 */ /* 0x040fe4000f8e0221 */
[----:B------:R-:W-:Y:S01]  /*4aa0*/  VIADD R34, R34, UR8 ;  /* 0x0000000822227c36 */ /* 0x000fe20008000000 */
[----:B------:R-:W-:-:S04]  /*4ab0*/  @!P4 LEA R35, R35, R50, 0x18 ;  /* 0x000000322323c211 */ /* 0x000fc800078ec0ff */
[----:B------:R-:W-:-:S05]  /*4ac0*/  @!P4 LEA R28, R28, R35, 0x2 ;  /* 0x000000231c1cc211 */ /* 0x000fca00078e10ff */
[----:B------:R0:W-:Y:S01]  /*4ad0*/  @!P4 STS [R28], R49 ;  /* 0x000000311c00c388 */ /* 0x0001e20000000800 */
[----:B------:R-:W-:-:S13]  /*4ae0*/  ISETP.GE.AND P4, PT, R34, UR10, PT ;  /* 0x0000000a22007c0c */ /* 0x000fda000bf86270 */
[----:B0-----:R-:W-:Y:S05]  /*4af0*/  @!P4 BRA `(.L_x_213) ;  /* 0xfffffff80064c947 */ /* 0x001fea000383ffff */
.L_x_211:
[----:B------:R-:W-:Y:S05]  /*4b00*/  @!P5 BRA `(.L_x_214) ;  /* 0xffffffec0084d947 */ /* 0x000fea000383ffff */
.L_x_152:
[----:B0-----:R-:W-:Y:S01]  /*4b10*/  LOP3.LUT R54, R7, 0x3, RZ, 0xc0, !PT ;  /* 0x0000000307367812 */ /* 0x001fe200078ec0ff */
[----:B------:R-:W-:Y:S05]  /*4b20*/  WARPSYNC.ALL ;  /* 0x0000000000007948 */ /* 0x000fea0003800000 */
[----:B------:R-:W-:Y:S02]  /*4b30*/  ISETP.NE.AND P3, PT, R54, 0x3, PT ;  /* 0x000000033600780c */ /* 0x000fe40003f65270 */
[----:B---3--:R-:W-:Y:S01]  /*4b40*/  IABS R33, R31 ;  /* 0x0000001f00217213 */ /* 0x008fe20000000000 */
[----:B------:R-:W0:Y:S01]  /*4b50*/  LDC R50, c[0x0][0x388] ;  /* 0x0000e200ff327b82 */ /* 0x000e220000000800 */
[----:B------:R-:W3:Y:S01]  /*4b60*/  LDCU UR4, c[0x0][0x384] ;  /* 0x00007080ff0477ac */ /* 0x000ee20008000800 */
[----:B------:R-:W-:Y:S01]  /*4b70*/  BSSY.RECONVERGENT B0, `(.L_x_215) ;  /* 0x0000073000007945 */ /* 0x000fe20003800200 */
[----:B-12-4-:R-:W1:Y:S01]  /*4b80*/  I2F.RP R30, R33 ;  /* 0x00000021001e7306 */ /* 0x016e620000209400 */
[----:B------:R-:W-:-:S07]  /*4b90*/  IMAD.MOV.U32 R52, RZ, RZ, R0 ;  /* 0x000000ffff347224 */ /* 0x000fce00078e0000 */
[----:B-1----:R-:W1:Y:S01]  /*4ba0*/  MUFU.RCP R30, R30 ;  /* 0x0000001e001e7308 */ /* 0x002e620000001000 */
[----:B---3--:R-:W-:Y:S01]  /*4bb0*/  UIMAD UR4, UR9, UR4, UR7 ;  /* 0x00000004090472a4 */ /* 0x008fe2000f8e0207 */
[----:B0-----:R-:W-:Y:S01]  /*4bc0*/  IABS R34, R50 ;  /* 0x0000003200227213 */ /* 0x001fe20000000000 */
[----:B-1----:R-:W-:-:S05]  /*4bd0*/  VIADD R35, R30, 0xffffffe ;  /* 0x0ffffffe1e237836 */ /* 0x002fca0000000000 */
[----:B------:R-:W0:Y:S02]  /*4be0*/  F2I.FTZ.U32.TRUNC.NTZ R29, R35 ;  /* 0x00000023001d7305 */ /* 0x000e24000021f000 */
[----:B0-----:R-:W-:-:S04]  /*4bf0*/  IMAD.MOV R28, RZ, RZ, -R29 ;  /* 0x000000ffff1c7224 */ /* 0x001fc800078e0a1d */
[----:B------:R-:W-:Y:S02]  /*4c00*/  IMAD R49, R28, R33, RZ ;  /* 0x000000211c317224 */ /* 0x000fe400078e02ff */
[----:B------:R-:W-:-:S04]  /*4c10*/  IMAD.MOV.U32 R28, RZ, RZ, RZ ;  /* 0x000000ffff1c7224 */ /* 0x000fc800078e00ff */
[----:B------:R-:W-:-:S04]  /*4c20*/  IMAD.HI.U32 R49, R29, R49, R28 ;  /* 0x000000311d317227 */ /* 0x000fc800078e001c */
[----:B------:R-:W-:-:S04]  /*4c30*/  IMAD.MOV.U32 R28, RZ, RZ, R34 ;  /* 0x000000ffff1c7224 */ /* 0x000fc800078e0022 */
[----:B------:R-:W-:-:S05]  /*4c40*/  IMAD.HI.U32 R34, R49, R28, RZ ;  /* 0x0000001c31227227 */ /* 0x000fca00078e00ff */
[----:B------:R-:W-:-:S05]  /*4c50*/  IADD3 R29, PT, PT, -R34, RZ, RZ ;  /* 0x000000ff221d7210 */ /* 0x000fca0007ffe1ff */
[C---:B------:R-:W-:Y:S01]  /*4c60*/  IMAD R28, R33.reuse, R29, R28 ;  /* 0x0000001d211c7224 */ /* 0x040fe200078e021c */
[----:B------:R-:W-:Y:S04]  /*4c70*/  BAR.SYNC.DEFER_BLOCKING 0x0 ;  /* 0x0000000000007b1d */ /* 0x000fe80000010000 */
[----:B------:R-:W-:-:S13]  /*4c80*/  ISETP.GT.U32.AND P1, PT, R33, R28, PT ;  /* 0x0000001c2100720c */ /* 0x000fda0003f24070 */
[----:B------:R-:W-:Y:S02]  /*4c90*/  @!P1 IMAD.IADD R28, R28, 0x1, -R33 ;  /* 0x000000011c1c9824 */ /* 0x000fe400078e0a21 */
[----:B------:R-:W-:Y:S01]  /*4ca0*/  @!P1 VIADD R34, R34, 0x1 ;  /* 0x0000000122229836 */ /* 0x000fe20000000000 */
[----:B------:R-:W-:Y:S02]  /*4cb0*/  ISETP.NE.AND P1, PT, R31, RZ, PT ;  /* 0x000000ff1f00720c */ /* 0x000fe40003f25270 */
[----:B------:R-:W-:Y:S02]  /*4cc0*/  ISETP.GE.U32.AND P0, PT, R28, R33, PT ;  /* 0x000000211c00720c */ /* 0x000fe40003f06070 */
[----:B------:R-:W-:-:S04]  /*4cd0*/  LOP3.LUT R28, R50, R31, RZ, 0x3c, !PT ;  /* 0x0000001f321c7212 */ /* 0x000fc800078e3cff */
[----:B------:R-:W-:-:S07]  /*4ce0*/  ISETP.GE.AND P2, PT, R28, RZ, PT ;  /* 0x000000ff1c00720c */ /* 0x000fce0003f46270 */
[----:B------:R-:W-:-:S06]  /*4cf0*/  @P0 VIADD R34, R34, 0x1 ;  /* 0x0000000122220836 */ /* 0x000fcc0000000000 */
[----:B------:R-:W-:Y:S01]  /*4d00*/  @!P2 IMAD.MOV R34, RZ, RZ, -R34 ;  /* 0x000000ffff22a224 */ /* 0x000fe200078e0a22 */
[----:B------:R-:W-:Y:S01]  /*4d10*/  @!P1 LOP3.LUT R34, RZ, R31, RZ, 0x33, !PT ;  /* 0x0000001fff229212 */ /* 0x000fe200078e33ff */
[----:B------:R-:W-:Y:S06]  /*4d20*/  @!P3 BRA `(.L_x_216) ;  /* 0x00000004005cb947 */ /* 0x000fec0003800000 */
[----:B------:R-:W-:Y:S01]  /*4d30*/  IABS R33, UR5 ;  /* 0x0000000500217c13 */ /* 0x000fe20008000000 */
[----:B------:R-:W0:Y:S01]  /*4d40*/  S2UR UR13, SR_CgaCtaId ;  /* 0x00000000000d79c3 */ /* 0x000e220000008800 */
[----:B------:R-:W-:Y:S01]  /*4d50*/  IABS R31, UR5 ;  /* 0x00000005001f7c13 */ /* 0x000fe20008000000 */
[----:B------:R-:W-:Y:S01]  /*4d60*/  UMOV UR12, 0x400 ;  /* 0x00000400000c7882 */ /* 0x000fe20000000000 */
[----:B------:R-:W1:Y:S01]  /*4d70*/  I2F.RP R30, R33 ;  /* 0x00000021001e7306 */ /* 0x000e620000209400 */
[----:B------:R-:W-:Y:S01]  /*4d80*/  UIADD3 UR12, UPT, UPT, UR12, 0x5080, URZ ;  /* 0x000050800c0c7890 */ /* 0x000fe2000fffe0ff */
[----:B------:R-:W-:Y:S01]  /*4d90*/  LOP3.LUT R53, RZ, UR5, RZ, 0x33, !PT ;  /* 0x00000005ff357c12 */ /* 0x000fe2000f8e33ff */
[----:B------:R-:W-:Y:S02]  /*4da0*/  IMAD.MOV R49, RZ, RZ, -R31 ;  /* 0x000000ffff317224 */ /* 0x000fe400078e0a1f */
[----:B------:R-:W-:-:S03]  /*4db0*/  VIADD R52, R0, UR18 ;  /* 0x0000001200347c36 */ /* 0x000fc60008000000 */
[----:B-1----:R-:W1:Y:S01]  /*4dc0*/  MUFU.RCP R30, R30 ;  /* 0x0000001e001e7308 */ /* 0x002e620000001000 */
[----:B0-----:R-:W-:Y:S01]  /*4dd0*/  ULEA UR12, UR13, UR12, 0x18 ;  /* 0x0000000c0d0c7291 */ /* 0x001fe2000f8ec0ff */
[----:B-1----:R-:W-:Y:S02]  /*4de0*/  IADD3 R28, PT, PT, R30, 0xffffffe, RZ ;  /* 0x0ffffffe1e1c7810 */ /* 0x002fe40007ffe0ff */
[----:B------:R-:W-:-:S04]  /*4df0*/  IABS R30, R0 ;  /* 0x00000000001e7213 */ /* 0x000fc80000000000 */
[----:B------:R0:W1:Y:S02]  /*4e00*/  F2I.FTZ.U32.TRUNC.NTZ R29, R28 ;  /* 0x0000001c001d7305 */ /* 0x000064000021f000 */
[----:B0-----:R-:W-:Y:S02]  /*4e10*/  IMAD.MOV.U32 R28, RZ, RZ, RZ ;  /* 0x000000ffff1c7224 */ /* 0x001fe400078e00ff */
[----:B-1----:R-:W-:-:S04]  /*4e20*/  IMAD.MOV R50, RZ, RZ, -R29 ;  /* 0x000000ffff327224 */ /* 0x002fc800078e0a1d */
[----:B------:R-:W-:Y:S01]  /*4e30*/  IMAD R35, R50, R33, RZ ;  /* 0x0000002132237224 */ /* 0x000fe200078e02ff */
[----:B------:R-:W-:-:S03]  /*4e40*/  LEA R50, R0, UR12, 0x2 ;  /* 0x0000000c00327c11 */ /* 0x000fc6000f8e10ff */
[----:B------:R-:W-:Y:S01]  /*4e50*/  IMAD.HI.U32 R35, R29, R35, R28 ;  /* 0x000000231d237227 */ /* 0x000fe200078e001c */
[----:B------:R-:W-:Y:S01]  /*4e60*/  LOP3.LUT R29, R0, UR5, RZ, 0x3c, !PT ;  /* 0x00000005001d7c12 */ /* 0x000fe2000f8e3cff */
[----:B------:R-:W0:Y:S03]  /*4e70*/  LDS R55, [R50] ;  /* 0x0000000032377984 */ /* 0x000e260000000800 */
[----:B------:R-:W-:Y:S01]  /*4e80*/  ISETP.GE.AND P2, PT, R29, RZ, PT ;  /* 0x000000ff1d00720c */ /* 0x000fe20003f46270 */
[----:B------:R-:W-:-:S04]  /*4e90*/  IMAD.HI.U32 R28, R35, R30, RZ ;  /* 0x0000001e231c7227 */ /* 0x000fc800078e00ff */
[----:B------:R-:W-:-:S05]  /*4ea0*/  IMAD R30, R28, R49, R30 ;  /* 0x000000311c1e7224 */ /* 0x000fca00078e021e */
[----:B------:R-:W-:-:S13]  /*4eb0*/  ISETP.GT.U32.AND P1, PT, R33, R30, PT ;  /* 0x0000001e2100720c */ /* 0x000fda0003f24070 */
[----:B------:R-:W-:Y:S02]  /*4ec0*/  @!P1 IMAD.IADD R30, R30, 0x1, -R33 ;  /* 0x000000011e1e9824 */ /* 0x000fe400078e0a21 */
[----:B------:R-:W-:Y:S01]  /*4ed0*/  @!P1 VIADD R28, R28, 0x1 ;  /* 0x000000011c1c9836 */ /* 0x000fe20000000000 */
[----:B------:R-:W-:Y:S02]  /*4ee0*/  LOP3.LUT P1, RZ, R7, 0x3, RZ, 0xc0, !PT ;  /* 0x0000000307ff7812 */ /* 0x000fe4000782c0ff */
[----:B------:R-:W-:-:S13]  /*4ef0*/  ISETP.GE.U32.AND P0, PT, R30, R33, PT ;  /* 0x000000211e00720c */ /* 0x000fda0003f06070 */
[----:B------:R-:W-:Y:S02]  /*4f00*/  @P0 IADD3 R28, PT, PT, R28, 0x1, RZ ;  /* 0x000000011c1c0810 */ /* 0x000fe40007ffe0ff */
[----:B------:R-:W-:-:S03]  /*4f10*/  ISETP.NE.AND P0, PT, RZ, UR5, PT ;  /* 0x00000005ff007c0c */ /* 0x000fc6000bf05270 */
[----:B------:R-:W-:Y:S02]  /*4f20*/  IMAD.MOV.U32 R30, RZ, RZ, R28 ;  /* 0x000000ffff1e7224 */ /* 0x000fe400078e001c */
[----:B------:R-:W1:Y:S02]  /*4f30*/  LDC.64 R28, c[0x0][0x3a0] ;  /* 0x0000e800ff1c7b82 */ /* 0x000e640000000a00 */
[----:B------:R-:W-:-:S05]  /*4f40*/  @!P2 IMAD.MOV R30, RZ, RZ, -R30 ;  /* 0x000000ffff1ea224 */ /* 0x000fca00078e0a1e */
[----:B------:R-:W-:-:S05]  /*4f50*/  SEL R31, R53, R30, !P0 ;  /* 0x0000001e351f7207 */ /* 0x000fca0004000000 */
[----:B------:R-:W-:Y:S02]  /*4f60*/  IMAD.MOV R57, RZ, RZ, -R31 ;  /* 0x000000ffff397224 */ /* 0x000fe400078e0a1f */
[----:B------:R-:W-:Y:S02]  /*4f70*/  IMAD R31, R34, R31, UR4 ;  /* 0x00000004221f7e24 */ /* 0x000fe4000f8e021f */
[----:B------:R-:W-:-:S04]  /*4f80*/  IMAD R30, R57, UR5, R0 ;  /* 0x00000005391e7c24 */ /* 0x000fc8000f8e0200 */
[----:B------:R-:W-:-:S04]  /*4f90*/  IMAD.IADD R31, R30, 0x1, R31 ;  /* 0x000000011e1f7824 */ /* 0x000fc800078e021f */
[----:B-1----:R-:W-:-:S05]  /*4fa0*/  IMAD.WIDE R30, R31, 0x4, R28 ;  /* 0x000000041f1e7825 */ /* 0x002fca00078e021c */
[----:B0-----:R0:W-:Y:S01]  /*4fb0*/  STG.E desc[UR16][R30.64], R55 ;  /* 0x000000371e007986 */ /* 0x0011e2000c101910 */
[----:B------:R-:W-:Y:S05]  /*4fc0*/  @!P1 BRA `(.L_x_216) ;  /* 0x0000000000b49947 */ /* 0x000fea0003800000 */
[----:B------:R-:W-:Y:S01]  /*4fd0*/  IABS R56, R52 ;  /* 0x0000003400387213 */ /* 0x000fe20000000000 */
[----:B0-----:R-:W0:Y:S01]  /*4fe0*/  LDS R55, [R50+UR14] ;  /* 0x0000000e32377984 */ /* 0x001e220008000800 */
[----:B------:R-:W-:-:S03]  /*4ff0*/  LOP3.LUT R31, R52, UR5, RZ, 0x3c, !PT ;  /* 0x00000005341f7c12 */ /* 0x000fc6000f8e3cff */
[----:B------:R-:W-:Y:S01]  /*5000*/  IMAD.HI.U32 R30, R35, R56, RZ ;  /* 0x00000038231e7227 */ /* 0x000fe200078e00ff */
[----:B------:R-:W-:-:S03]  /*5010*/  ISETP.GE.AND P3, PT, R31, RZ, PT ;  /* 0x000000ff1f00720c */ /* 0x000fc60003f66270 */
[----:B------:R-:W-:-:S05]  /*5020*/  IMAD R56, R30, R49, R56 ;  /* 0x000000311e387224 */ /* 0x000fca00078e0238 */
[----:B------:R-:W-:-:S13]  /*5030*/  ISETP.GT.U32.AND P2, PT, R33, R56, PT ;  /* 0x000000382100720c */ /* 0x000fda0003f44070 */
[----:B------:R-:W-:Y:S01]  /*5040*/  @!P2 IADD3 R56, PT, PT, R56, -R33, RZ ;  /* 0x800000213838a210 */ /* 0x000fe20007ffe0ff */
[----:B------:R-:W-:-:S03]  /*5050*/  @!P2 VIADD R30, R30, 0x1 ;  /* 0x000000011e1ea836 */ /* 0x000fc60000000000 */
[----:B------:R-:W-:-:S13]  /*5060*/  ISETP.GE.U32.AND P1, PT, R56, R33, PT ;  /* 0x000000213800720c */ /* 0x000fda0003f26070 */
[----:B------:R-:W-:Y:S01]  /*5070*/  @P1 VIADD R30, R30, 0x1 ;  /* 0x000000011e1e1836 */ /* 0x000fe20000000000 */
[----:B------:R-:W-:-:S03]  /*5080*/  ISETP.NE.AND P1, PT, R54, 0x1, PT ;  /* 0x000000013600780c */ /* 0x000fc60003f25270 */
[----:B------:R-:W-:-:S05]  /*5090*/  @!P3 IMAD.MOV R30, RZ, RZ, -R30 ;  /* 0x000000ffff1eb224 */ /* 0x000fca00078e0a1e */
[----:B------:R-:W-:-:S05]  /*50a0*/  SEL R31, R53, R30, !P0 ;  /* 0x0000001e351f7207 */ /* 0x000fca0004000000 */
[----:B------:R-:W-:Y:S02]  /*50b0*/  IMAD.MOV R57, RZ, RZ, -R31 ;  /* 0x000000ffff397224 */ /* 0x000fe400078e0a1f */
[----:B------:R-:W-:Y:S02]  /*50c0*/  IMAD R31, R34, R31, UR4 ;  /* 0x00000004221f7e24 */ /* 0x000fe4000f8e021f */
[----:B------:R-:W-:Y:S01]  /*50d0*/  IMAD R30, R57, UR5, R52 ;  /* 0x00000005391e7c24 */ /* 0x000fe2000f8e0234 */
[----:B------:R-:W-:-:S03]  /*50e0*/  IADD3 R52, PT, PT, R52, UR18, RZ ;  /* 0x0000001234347c10 */ /* 0x000fc6000fffe0ff */
[----:B------:R-:W-:-:S04]  /*50f0*/  IMAD.IADD R31, R30, 0x1, R31 ;  /* 0x000000011e1f7824 */ /* 0x000fc800078e021f */
[----:B------:R-:W-:-:S05]  /*5100*/  IMAD.WIDE R30, R31, 0x4, R28 ;  /* 0x000000041f1e7825 */ /* 0x000fca00078e021c */
[----:B0-----:R1:W-:Y:S01]  /*5110*/  STG.E desc[UR16][R30.64], R55 ;  /* 0x000000371e007986 */ /* 0x0013e2000c101910 */
[----:B------:R-:W-:Y:S05]  /*5120*/  @!P1 BRA `(.L_x_216) ;  /* 0x00000000005c9947 */ /* 0x000fea0003800000 */
[----:B------:R-:W-:Y:S01]  /*5130*/  IADD3 R51, PT, PT, R0, UR18, R51 ;  /* 0x0000001200337c10 */ /* 0x000fe2000fffe033 */
[----:B-1----:R-:W-:-:S03]  /*5140*/  IMAD.U32 R31, RZ, RZ, UR14 ;  /* 0x0000000eff1f7e24 */ /* 0x002fc6000f8e00ff */
[----:B------:R-:W-:Y:S02]  /*5150*/  IABS R52, R51 ;  /* 0x0000003300347213 */ /* 0x000fe40000000000 */
[----:B------:R-:W-:-:S03]  /*5160*/  IADD3 R31, PT, PT, R50, UR14, R31 ;  /* 0x0000000e321f7c10 */ /* 0x000fc6000fffe01f */
[----:B------:R-:W-:-:S03]  /*5170*/  IMAD.HI.U32 R30, R35, R52, RZ ;  /* 0x00000034231e7227 */ /* 0x000fc600078e00ff */
[----:B------:R-:W0:Y:S01]  /*5180*/  LDS R31, [R31] ;  /* 0x000000001f1f7984 */ /* 0x000e220000000800 */
[----:B------:R-:W-:-:S05]  /*5190*/  IMAD R52, R30, R49, R52 ;  /* 0x000000311e347224 */ /* 0x000fca00078e0234 */
[----:B------:R-:W-:-:S13]  /*51a0*/  ISETP.GT.U32.AND P2, PT, R33, R52, PT ;  /* 0x000000342100720c */ /* 0x000fda0003f44070 */
[----:B------:R-:W-:Y:S02]  /*51b0*/  @!P2 IMAD.IADD R52, R52, 0x1, -R33 ;  /* 0x000000013434a824 */ /* 0x000fe400078e0a21 */
[----:B------:R-:W-:-:S03]  /*51c0*/  @!P2 VIADD R30, R30, 0x1 ;  /* 0x000000011e1ea836 */ /* 0x000fc60000000000 */
[----:B------:R-:W-:Y:S01]  /*51d0*/  ISETP.GE.U32.AND P1, PT, R52, R33, PT ;  /* 0x000000213400720c */ /* 0x000fe20003f26070 */
[C---:B------:R-:W-:Y:S01]  /*51e0*/  VIADD R52, R51.reuse, UR18 ;  /* 0x0000001233347c36 */ /* 0x040fe20008000000 */
[----:B------:R-:W-:-:S04]  /*51f0*/  LOP3.LUT R33, R51, UR5, RZ, 0x3c, !PT ;  /* 0x0000000533217c12 */ /* 0x000fc8000f8e3cff */
[----:B------:R-:W-:-:S07]  /*5200*/  ISETP.GE.AND P3, PT, R33, RZ, PT ;  /* 0x000000ff2100720c */ /* 0x000fce0003f66270 */
[----:B------:R-:W-:-:S06]  /*5210*/  @P1 VIADD R30, R30, 0x1 ;  /* 0x000000011e1e1836 */ /* 0x000fcc0000000000 */
[----:B------:R-:W-:-:S05]  /*5220*/  @!P3 IMAD.MOV R30, RZ, RZ, -R30 ;  /* 0x000000ffff1eb224 */ /* 0x000fca00078e0a1e */
[----:B------:R-:W-:-:S04]  /*5230*/  SEL R53, R53, R30, !P0 ;  /* 0x0000001e35357207 */ /* 0x000fc80004000000 */
[----:B------:R-:W-:Y:S01]  /*5240*/  IADD3 R30, PT, PT, -R53, RZ, RZ ;  /* 0x000000ff351e7210 */ /* 0x000fe20007ffe1ff */
[----:B------:R-:W-:-:S04]  /*5250*/  IMAD R53, R34, R53, UR4 ;  /* 0x0000000422357e24 */ /* 0x000fc8000f8e0235 */
[----:B------:R-:W-:-:S04]  /*5260*/  IMAD R30, R30, UR5, R51 ;  /* 0x000000051e1e7c24 */ /* 0x000fc8000f8e0233 */
[----:B------:R-:W-:-:S04]  /*5270*/  IMAD.IADD R53, R30, 0x1, R53 ;  /* 0x000000011e357824 */ /* 0x000fc800078e0235 */
[----:B------:R-:W-:-:S05]  /*5280*/  IMAD.WIDE R28, R53, 0x4, R28 ;  /* 0x00000004351c7825 */ /* 0x000fca00078e021c */
[----:B0-----:R2:W-:Y:S02]  /*5290*/  STG.E desc[UR16][R28.64], R31 ;  /* 0x0000001f1c007986 */ /* 0x0015e4000c101910 */
.L_x_216:
[----:B------:R-:W-:Y:S05]  /*52a0*/  BSYNC.RECONVERGENT B0 ;  /* 0x0000000000007941 */ /* 0x000fea0003800200 */
.L_x_215:
[----:B------:R-:W-:Y:S01]  /*52b0*/  ISETP.NE.AND P0, PT, R32, RZ, PT ;  /* 0x000000ff2000720c */ /* 0x000fe20003f05270 */
[----:B------:R-:W-:-:S12]  /*52c0*/  BSSY.RECONVERGENT B0, `(.L_x_217) ;  /* 0x0000076000007945 */ /* 0x000fd80003800200 */
[----:B------:R-:W-:Y:S05]  /*52d0*/  @!P0 BRA `(.L_x_218) ;  /* 0x0000000400d08947 */ /* 0x000fea0003800000 */
[----:B------:R-:W-:Y:S02]  /*52e0*/  IABS R35, UR5 ;  /* 0x0000000500237c13 */ /* 0x000fe40008000000 */
[----:B------:R-:W-:Y:S02]  /*52f0*/  ISETP.NE.AND P0, PT, RZ, UR5, PT ;  /* 0x00000005ff007c0c */ /* 0x000fe4000bf05270 */
[----:B01----:R-:W0:Y:S01]  /*5300*/  I2F.RP R30, R35 ;  /* 0x00000023001e7306 */ /* 0x003e220000209400 */
[----:B------:R-:W-:-:S07]  /*5310*/  LOP3.LUT R49, RZ, UR5, RZ, 0x33, !PT ;  /* 0x00000005ff317c12 */ /* 0x000fce000f8e33ff */
[----:B0-----:R-:W2:Y:S02]  /*5320*/  MUFU.RCP R30, R30 ;  /* 0x0000001e001e7308 */ /* 0x001ea40000001000 */
[----:B--2---:R-:W-:-:S06]  /*5330*/  VIADD R28, R30, 0xffffffe ;  /* 0x0ffffffe1e1c7836 */ /* 0x004fcc0000000000 */
[----:B------:R0:W1:Y:S02]  /*5340*/  F2I.FTZ.U32.TRUNC.NTZ R29, R28 ;  /* 0x0000001c001d7305 */ /* 0x000064000021f000 */
[----:B0-----:R-:W-:Y:S02]  /*5350*/  IMAD.MOV.U32 R28, RZ, RZ, RZ ;  /* 0x000000ffff1c7224 */ /* 0x001fe400078e00ff */
[----:B-1----:R-:W-:-:S04]  /*5360*/  IMAD.MOV R32, RZ, RZ, -R29 ;  /* 0x000000ffff207224 */ /* 0x002fc800078e0a1d */
[----:B------:R-:W-:-:S04]  /*5370*/  IMAD R31, R32, R35, RZ ;  /* 0x00000023201f7224 */ /* 0x000fc800078e02ff */
[----:B------:R-:W-:-:S07]  /*5380*/  IMAD.HI.U32 R50, R29, R31, R28 ;  /* 0x0000001f1d327227 */ /* 0x000fce00078e001c */
.L_x_219:
[----:B------:R-:W-:Y:S01]  /*5390*/  IABS R53, UR5 ;  /* 0x0000000500357c13 */ /* 0x000fe20008000000 */
[----:B------:R-:W0:Y:S01]  /*53a0*/  S2UR UR13, SR_CgaCtaId ;  /* 0x00000000000d79c3 */ /* 0x000e220000008800 */
[----:B------:R-:W-:Y:S01]  /*53b0*/  IABS R28, UR5 ;  /* 0x00000005001c7c13 */ /* 0x000fe20008000000 */
[----:B------:R-:W-:Y:S01]  /*53c0*/  UMOV UR12, 0x400 ;  /* 0x00000400000c7882 */ /* 0x000fe20000000000 */
[----:B------:R-:W1:Y:S01]  /*53d0*/  I2F.RP R30, R53 ;  /* 0x00000035001e7306 */ /* 0x000e620000209400 */
[----:B------:R-:W-:Y:S01]  /*53e0*/  IABS R29, R52 ;  /* 0x00000034001d7213 */ /* 0x000fe20000000000 */
[----:B------:R-:W-:Y:S01]  /*53f0*/  UIADD3 UR12, UPT, UPT, UR12, 0x5080, URZ ;  /* 0x000050800c0c7890 */ /* 0x000fe2000fffe0ff */
[----:B------:R-:W-:-:S03]  /*5400*/  IADD3 R54, PT, PT, RZ, -R28, RZ ;  /* 0x8000001cff367210 */ /* 0x000fc60007ffe0ff */
[----:B------:R-:W-:-:S04]  /*5410*/  IMAD.HI.U32 R31, R50, R29, RZ ;  /* 0x0000001d321f7227 */ /* 0x000fc800078e00ff */
[----:B------:R-:W-:Y:S01]  /*5420*/  IMAD R28, R31, R54, R29 ;  /* 0x000000361f1c7224 */ /* 0x000fe200078e021d */
[----:B-1----:R-:W1:Y:S04]  /*5430*/  MUFU.RCP R30, R30 ;  /* 0x0000001e001e7308 */ /* 0x002e680000001000 */
[----:B------:R-:W-:Y:S01]  /*5440*/  ISETP.GT.U32.AND P2, PT, R35, R28, PT ;  /* 0x0000001c2300720c */ /* 0x000fe20003f44070 */
[----:B0-----:R-:W-:-:S06]  /*5450*/  ULEA UR12, UR13, UR12, 0x18 ;  /* 0x0000000c0d0c7291 */ /* 0x001fcc000f8ec0ff */
[----:B------:R-:W-:-:S06]  /*5460*/  LEA R55, R52, UR12, 0x2 ;  /* 0x0000000c34377c11 */ /* 0x000fcc000f8e10ff */
[----:B------:R-:W-:Y:S02]  /*5470*/  @!P2 IMAD.IADD R28, R28, 0x1, -R53 ;  /* 0x000000011c1ca824 */ /* 0x000fe400078e0a35 */
[----:B------:R-:W-:Y:S01]  /*5480*/  @!P2 VIADD R31, R31, 0x1 ;  /* 0x000000011f1fa836 */ /* 0x000fe20000000000 */
[----:B------:R-:W0:Y:S01]  /*5490*/  LDS R59, [R55] ;  /* 0x00000000373b7984 */ /* 0x000e220000000800 */
[----:B-1----:R-:W-:Y:S01]  /*54a0*/  VIADD R29, R30, 0xffffffe ;  /* 0x0ffffffe1e1d7836 */ /* 0x002fe20000000000 */
[----:B------:R-:W-:Y:S02]  /*54b0*/  ISETP.GE.U32.AND P1, PT, R28, R35, PT ;  /* 0x000000231c00720c */ /* 0x000fe40003f26070 */
[----:B------:R-:W-:Y:S02]  /*54c0*/  LOP3.LUT R28, R52, UR5, RZ, 0x3c, !PT ;  /* 0x00000005341c7c12 */ /* 0x000fe4000f8e3cff */
[----:B------:R-:W-:Y:S01]  /*54d0*/  LOP3.LUT R30, RZ, UR5, RZ, 0x33, !PT ;  /* 0x00000005ff1e7c12 */ /* 0x000fe2000f8e33ff */
[----:B------:R-:W1:Y:S01]  /*54e0*/  F2I.FTZ.U32.TRUNC.NTZ R29, R29 ;  /* 0x0000001d001d7305 */ /* 0x000e62000021f000 */
[----:B------:R-:W-:-:S07]  /*54f0*/  ISETP.GE.AND P3, PT, R28, RZ, PT ;  /* 0x000000ff1c00720c */ /* 0x000fce0003f66270 */
[----:B------:R-:W-:Y:S01]  /*5500*/  @P1 VIADD R31, R31, 0x1 ;  /* 0x000000011f1f1836 */ /* 0x000fe20000000000 */
[----:B------:R-:W-:-:S05]  /*5510*/  ISETP.NE.AND P1, PT, RZ, UR5, PT ;  /* 0x00000005ff007c0c */ /* 0x000fca000bf25270 */
[----:B------:R-:W-:Y:S01]  /*5520*/  @!P3 IADD3 R31, PT, PT, -R31, RZ, RZ ;  /* 0x000000ff1f1fb210 */ /* 0x000fe20007ffe1ff */
[----:B-1----:R-:W-:-:S03]  /*5530*/  IMAD.MOV R28, RZ, RZ, -R29 ;  /* 0x000000ffff1c7224 */ /* 0x002fc600078e0a1d */
[----:B------:R-:W-:Y:S01]  /*5540*/  SEL R51, R30, R31, !P1 ;  /* 0x0000001f1e337207 */ /* 0x000fe20004800000 */
[----:B------:R-:W-:Y:S02]  /*5550*/  IMAD R33, R28, R53, RZ ;  /* 0x000000351c217224 */ /* 0x000fe400078e02ff */
[----:B------:R-:W-:Y:S02]  /*5560*/  IMAD.MOV.U32 R28, RZ, RZ, RZ ;  /* 0x000000ffff1c7224 */ /* 0x000fe400078e00ff */
[----:B------:R-:W-:Y:S02]  /*5570*/  VIADD R31, R52, UR18 ;  /* 0x00000012341f7c36 */ /* 0x000fe40008000000 */
[----:B------:R-:W-:Y:S02]  /*5580*/  IMAD.HI.U32 R56, R29, R33, R28 ;  /* 0x000000211d387227 */ /* 0x000fe400078e001c */
[----:B------:R-:W1:Y:S02]  /*5590*/  LDC.64 R32, c[0x0][0x3a0] ;  /* 0x0000e800ff207b82 */ /* 0x000e640000000a00 */
[----:B------:R-:W-:-:S02]  /*55a0*/  IMAD.MOV R29, RZ, RZ, -R51 ;  /* 0x000000ffff1d7224 */ /* 0x000fc400078e0a33 */
[----:B------:R-:W-:Y:S02]  /*55b0*/  IMAD R51, R34, R51, UR4 ;  /* 0x0000000422337e24 */ /* 0x000fe4000f8e0233 */
[----:B------:R-:W-:Y:S01]  /*55c0*/  IMAD R28, R29, UR5, R52 ;  /* 0x000000051d1c7c24 */ /* 0x000fe2000f8e0234 */
[----:B------:R-:W-:Y:S02]  /*55d0*/  IABS R29, R31 ;  /* 0x0000001f001d7213 */ /* 0x000fe40000000000 */
[----:B------:R-:W-:-:S03]  /*55e0*/  IADD3 R52, PT, PT, R31, UR18, RZ ;  /* 0x000000121f347c10 */ /* 0x000fc6000fffe0ff */
[----:B------:R-:W-:Y:S01]  /*55f0*/  IMAD.HI.U32 R57, R56, R29, RZ ;  /* 0x0000001d38397227 */ /* 0x000fe200078e00ff */
[----:B------:R-:W-:-:S03]  /*5600*/  IABS R60, R52 ;  /* 0x00000034003c7213 */ /* 0x000fc60000000000 */
[----:B------:R-:W-:Y:S02]  /*5610*/  IMAD R58, R57, R54, R29 ;  /* 0x00000036393a7224 */ /* 0x000fe400078e021d */
[----:B------:R-:W-:Y:S02]  /*5620*/  IMAD.IADD R29, R28, 0x1, R51 ;  /* 0x000000011c1d7824 */ /* 0x000fe400078e0233 */
[----:B------:R-:W-:Y:S01]  /*5630*/  VIADD R51, R52, UR18 ;  /* 0x0000001234337c36 */ /* 0x000fe20008000000 */
[----:B------:R-:W-:Y:S01]  /*5640*/  ISETP.GT.U32.AND P5, PT, R53, R58, PT ;  /* 0x0000003a3500720c */ /* 0x000fe20003fa4070 */
[----:B-1----:R-:W-:-:S05]  /*5650*/  IMAD.WIDE R28, R29, 0x4, R32 ;  /* 0x000000041d1c7825 */ /* 0x002fca00078e0220 */
[----:B0-----:R0:W-:Y:S07]  /*5660*/  STG.E desc[UR16][R28.64], R59 ;  /* 0x0000003b1c007986 */ /* 0x0011ee000c101910 */
[----:B------:R-:W-:Y:S02]  /*5670*/  @!P5 IMAD.IADD R58, R58, 0x1, -R53 ;  /* 0x000000013a3ad824 */ /* 0x000fe400078e0a35 */
[----:B------:R-:W-:-:S03]  /*5680*/  @!P5 VIADD R57, R57, 0x1 ;  /* 0x000000013939d836 */ /* 0x000fc60000000000 */
[----:B------:R-:W-:Y:S02]  /*5690*/  ISETP.GE.U32.AND P6, PT, R58, R53, PT ;  /* 0x000000353a00720c */ /* 0x000fe40003fc6070 */
[----:B------:R-:W-:-:S05]  /*56a0*/  IABS R58, R51 ;  /* 0x00000033003a7213 */ /* 0x000fca0000000000 */
[----:B0-----:R-:W-:Y:S02]  /*56b0*/  IMAD.MOV.U32 R29, RZ, RZ, R58 ;  /* 0x000000ffff1d7224 */ /* 0x001fe400078e003a */
[----:B------:R-:W-:-:S04]  /*56c0*/  IMAD.HI.U32 R58, R56, R60, RZ ;  /* 0x0000003c383a7227 */ /* 0x000fc800078e00ff */
[----:B------:R-:W-:Y:S01]  /*56d0*/  IMAD.HI.U32 R61, R56, R29, RZ ;  /* 0x0000001d383d7227 */ /* 0x000fe200078e00ff */
[----:B------:R-:W-:-:S03]  /*56e0*/  @P6 IADD3 R57, PT, PT, R57, 0x1, RZ ;  /* 0x0000000139396810 */ /* 0x000fc60007ffe0ff */
[-C--:B------:R-:W-:Y:S02]  /*56f0*/  IMAD R28, R58, R54.reuse, R60 ;  /* 0x000000363a1c7224 */ /* 0x080fe400078e023c */
[----:B------:R-:W-:Y:S02]  /*5700*/  IMAD R54, R61, R54, R29 ;  /* 0x000000363d367224 */ /* 0x000fe400078e021d */
[----:B------:R-:W-:Y:S01]  /*5710*/  IMAD.MOV.U32 R29, RZ, RZ, R57 ;  /* 0x000000ffff1d7224 */ /* 0x000fe200078e0039 */
[C---:B------:R-:W-:Y:S02]  /*5720*/  ISETP.GT.U32.AND P2, PT, R53.reuse, R28, PT ;  /* 0x0000001c3500720c */ /* 0x040fe40003f44070 */
[----:B------:R-:W-:-:S11]  /*5730*/  ISETP.GT.U32.AND P3, PT, R53, R54, PT ;  /* 0x000000363500720c */ /* 0x000fd60003f64070 */
[--C-:B------:R-:W-:Y:S02]  /*5740*/  @!P2 IMAD.IADD R28, R28, 0x1, -R53.reuse ;  /* 0x000000011c1ca824 */ /* 0x100fe400078e0a35 */
[----:B------:R-:W-:Y:S02]  /*5750*/  @!P3 IMAD.IADD R54, R54, 0x1, -R53 ;  /* 0x000000013636b824 */ /* 0x000fe400078e0a35 */
[----:B------:R-:W-:Y:S01]  /*5760*/  @!P2 VIADD R58, R58, 0x1 ;  /* 0x000000013a3aa836 */ /* 0x000fe20000000000 */
[-C--:B------:R-:W-:Y:S01]  /*5770*/  ISETP.GE.U32.AND P4, PT, R28, R53.reuse, PT ;  /* 0x000000351c00720c */ /* 0x080fe20003f86070 */
[----:B------:R-:W-:Y:S01]  /*5780*/  @!P3 VIADD R61, R61, 0x1 ;  /* 0x000000013d3db836 */ /* 0x000fe20000000000 */
[----:B------:R-:W-:Y:S02]  /*5790*/  LOP3.LUT R28, R31, UR5, RZ, 0x3c, !PT ;  /* 0x000000051f1c7c12 */ /* 0x000fe4000f8e3cff */
[----:B------:R-:W-:Y:S01]  /*57a0*/  ISETP.GE.U32.AND P5, PT, R54, R53, PT ;  /* 0x000000353600720c */ /* 0x000fe20003fa6070 */
[----:B------:R-:W-:Y:S01]  /*57b0*/  VIADD R54, R55, UR14 ;  /* 0x0000000e37367c36 */ /* 0x000fe20008000000 */
[----:B------:R-:W-:Y:S01]  /*57c0*/  ISETP.GE.AND P6, PT, R28, RZ, PT ;  /* 0x000000ff1c00720c */ /* 0x000fe20003fc6270 */
[----:B------:R-:W0:Y:S01]  /*57d0*/  LDS R55, [R55+UR14] ;  /* 0x0000000e37377984 */ /* 0x000e220008000800 */
[----:B------:R-:W-:Y:S01]  /*57e0*/  LOP3.LUT R28, R52, UR5, RZ, 0x3c, !PT ;  /* 0x00000005341c7c12 */ /* 0x000fe2000f8e3cff */
[----:B------:R-:W-:-:S02]  /*57f0*/  VIADD R53, R54, UR14 ;  /* 0x0000000e36357c36 */ /* 0x000fc40008000000 */
[----:B------:R-:W1:Y:S01]  /*5800*/  LDS R57, [R54+UR14] ;  /* 0x0000000e36397984 */ /* 0x000e620008000800 */
[----:B------:R-:W-:Y:S01]  /*5810*/  ISETP.GE.AND P2, PT, R28, RZ, PT ;  /* 0x000000ff1c00720c */ /* 0x000fe20003f46270 */
[----:B------:R-:W-:Y:S01]  /*5820*/  @P4 VIADD R58, R58, 0x1 ;  /* 0x000000013a3a4836 */ /* 0x000fe20000000000 */
[----:B------:R-:W-:Y:S01]  /*5830*/  LOP3.LUT R28, R51, UR5, RZ, 0x3c, !PT ;  /* 0x00000005331c7c12 */ /* 0x000fe2000f8e3cff */
[----:B------:R-:W2:Y:S02]  /*5840*/  LDS R53, [R53+UR14] ;  /* 0x0000000e35357984 */ /* 0x000ea40008000800 */
[----:B------:R-:W-:Y:S01]  /*5850*/  @P5 VIADD R61, R61, 0x1 ;  /* 0x000000013d3d5836 */ /* 0x000fe20000000000 */
[----:B------:R-:W-:Y:S02]  /*5860*/  ISETP.GE.AND P4, PT, R28, RZ, PT ;  /* 0x000000ff1c00720c */ /* 0x000fe40003f86270 */
[----:B------:R-:W-:-:S04]  /*5870*/  @!P6 IADD3 R29, PT, PT, -R29, RZ, RZ ;  /* 0x000000ff1d1de210 */ /* 0x000fc80007ffe1ff */
[----:B------:R-:W-:Y:S01]  /*5880*/  SEL R29, R30, R29, !P1 ;  /* 0x0000001d1e1d7207 */ /* 0x000fe20004800000 */
[----:B------:R-:W-:-:S04]  /*5890*/  @!P2 IMAD.MOV R58, RZ, RZ, -R58 ;  /* 0x000000ffff3aa224 */ /* 0x000fc800078e0a3a */
[----:B------:R-:W-:Y:S01]  /*58a0*/  IMAD.MOV R28, RZ, RZ, -R29 ;  /* 0x000000ffff1c7224 */ /* 0x000fe200078e0a1d */
[----:B------:R-:W-:Y:S01]  /*58b0*/  SEL R59, R30, R58, !P1 ;  /* 0x0000003a1e3b7207 */ /* 0x000fe20004800000 */
[----:B------:R-:W-:Y:S02]  /*58c0*/  @!P4 IMAD.MOV R61, RZ, RZ, -R61 ;  /* 0x000000ffff3dc224 */ /* 0x000fe400078e0a3d */
[----:B------:R-:W-:Y:S01]  /*58d0*/  IMAD R31, R28, UR5, R31 ;  /* 0x000000051c1f7c24 */ /* 0x000fe2000f8e021f */
[----:B------:R-:W-:Y:S01]  /*58e0*/  IADD3 R28, PT, PT, -R59, RZ, RZ ;  /* 0x000000ff3b1c7210 */ /* 0x000fe20007ffe1ff */
[----:B------:R-:W-:Y:S01]  /*58f0*/  IMAD R59, R34, R59, UR4 ;  /* 0x00000004223b7e24 */ /* 0x000fe2000f8e023b */
[----:B------:R-:W-:-:S03]  /*5900*/  SEL R61, R49, R61, !P0 ;  /* 0x0000003d313d7207 */ /* 0x000fc60004000000 */
[----:B------:R-:W-:Y:S02]  /*5910*/  IMAD R52, R28, UR5, R52 ;  /* 0x000000051c347c24 */ /* 0x000fe4000f8e0234 */
[----:B------:R-:W-:Y:S02]  /*5920*/  IMAD.MOV R30, RZ, RZ, -R61 ;  /* 0x000000ffff1e7224 */ /* 0x000fe400078e0a3d */
[C---:B------:R-:W-:Y:S02]  /*5930*/  IMAD R28, R34.reuse, R29, UR4 ;  /* 0x00000004221c7e24 */ /* 0x040fe4000f8e021d */
[----:B------:R-:W-:Y:S02]  /*5940*/  IMAD R61, R34, R61, UR4 ;  /* 0x00000004223d7e24 */ /* 0x000fe4000f8e023d */
[----:B------:R-:W-:Y:S02]  /*5950*/  IMAD R30, R30, UR5, R51 ;  /* 0x000000051e1e7c24 */ /* 0x000fe4000f8e0233 */
[----:B------:R-:W-:-:S02]  /*5960*/  IMAD.IADD R31, R31, 0x1, R28 ;  /* 0x000000011f1f7824 */ /* 0x000fc400078e021c */
[----:B------:R-:W-:Y:S02]  /*5970*/  IMAD.IADD R29, R52, 0x1, R59 ;  /* 0x00000001341d7824 */ /* 0x000fe400078e023b */
[----:B------:R-:W-:Y:S02]  /*5980*/  IMAD.IADD R61, R30, 0x1, R61 ;  /* 0x000000011e3d7824 */ /* 0x000fe400078e023d */
[----:B------:R-:W-:-:S04]  /*5990*/  IMAD.WIDE R30, R31, 0x4, R32 ;  /* 0x000000041f1e7825 */ /* 0x000fc800078e0220 */
[--C-:B------:R-:W-:Y:S01]  /*59a0*/  IMAD.WIDE R28, R29, 0x4, R32.reuse ;  /* 0x000000041d1c7825 */ /* 0x100fe200078e0220 */
[----:B0-----:R3:W-:Y:S03]  /*59b0*/  STG.E desc[UR16][R30.64], R55 ;  /* 0x000000371e007986 */ /* 0x0017e6000c101910 */
[----:B------:R-:W-:Y:S01]  /*59c0*/  IMAD.WIDE R32, R61, 0x4, R32 ;  /* 0x000000043d207825 */ /* 0x000fe200078e0220 */
[----:B-1----:R3:W-:Y:S03]  /*59d0*/  STG.E desc[UR16][R28.64], R57 ;  /* 0x000000391c007986 */ /* 0x0027e6000c101910 */
[----:B------:R-:W-:Y:S01]  /*59e0*/  VIADD R52, R51, UR18 ;  /* 0x0000001233347c36 */ /* 0x000fe20008000000 */
[----:B--2---:R3:W-:Y:S04]  /*59f0*/  STG.E desc[UR16][R32.64], R53 ;  /* 0x0000003520007986 */ /* 0x0047e8000c101910 */
[----:B------:R-:W-:-:S13]  /*5a00*/  ISETP.GE.U32.AND P1, PT, R52, 0x100, PT ;  /* 0x000001003400780c */ /* 0x000fda0003f26070 */
[----:B---3--:R-:W-:Y:S05]  /*5a10*/  @!P1 BRA `(.L_x_219) ;  /* 0xfffffff8005c9947 */ /* 0x008fea000383ffff */
.L_x_218:
[----:B------:R-:W-:Y:S05]  /*5a20*/  BSYNC.RECONVERGENT B0 ;  /* 0x0000000000007941 */ /* 0x000fea0003800200 */
.L_x_217:
[----:B------:R-:W3:Y:S02]  /*5a30*/  LDCU UR4, c[0x0][0x374] ;  /* 0x00006e80ff0477ac */ /* 0x000ee40008000800 */
[----:B---3--:R-:W-:Y:S02]  /*5a40*/  UIADD3 UR9, UPT, UPT, UR4, UR9, URZ ;  /* 0x0000000904097290 */ /* 0x008fe4000fffe0ff */
[----:B------:R-:W-:-:S04]  /*5a50*/  USHF.L.U32 UR4, UR4, 0x2, URZ ;  /* 0x0000000204047899 */ /* 0x000fc800080006ff */
[----:B------:R-:W-:-:S09]  /*5a60*/  UISETP.GE.U32.AND UP0, UPT, UR9, UR4, UPT ;  /* 0x000000040900728c */ /* 0x000fd2000bf06070 */
[----:B------:R-:W-:Y:S05]  /*5a70*/  BRA.U !UP0, `(.L_x_220) ;  /* 0xffffffb508687547 */ /* 0x000fea000b83ffff */
[----:B------:R-:W-:Y:S05]  /*5a80*/  EXIT ;  /* 0x000000000000794d */ /* 0x000fea0003800000 */
        .weak           $__internal_3_$__cuda_sm20_div_u16
        .type           $__internal_3_$__cuda_sm20_div_u16,@function
        .size           $__internal_3_$__cuda_sm20_div_u16,(.L_x_57954 - $__internal_3_$__cuda_sm20_div_u16)
$__internal_3_$__cuda_sm20_div_u16:
[----:B------:R-:W0:Y:S01]  /*5a90*/  I2F.U16 R9, UR16 ;  /* 0x0000001000097d06 */ /* 0x000e220008101000 */
[----:B------:R-:W-:Y:S01]  /*5aa0*/  HFMA2 R11, -RZ, RZ, 15, 0 ;  /* 0x4b800000ff0b7431 */ /* 0x000fe200000001ff */
        /* <DEDUP_REMOVED lines=9> */
[----:B------:R-:W-:-:S04]  /*5b40*/  VIADD R9, R12, 0x2 ;  /* 0x000000020c097836 */ /* 0x000fc80000000000 */
[----:B------:R-:W-:Y:S01]  /*5b50*/  FMUL.RZ R12, R8, R9 ;  /* 0x00000009080c7220 */ /* 0x000fe2000040c000 */
[----:B------:R-:W-:Y:S02]  /*5b60*/  IMAD.MOV.U32 R8, RZ, RZ, R13 ;  /* 0x000000ffff087224 */ /* 0x000fe400078e000d */
[----:B------:R-:W-:-:S03]  /*5b70*/  IMAD.MOV.U32 R9, RZ, RZ, 0x0 ;  /* 0x00000000ff097424 */ /* 0x000fc600078e00ff */
[----:B------:R-:W0:Y:S02]  /*5b80*/  F2I.U32.TRUNC.NTZ R12, R12 ;  /* 0x0000000c000c7305 */ /* 0x000e24000020f000 */
[----:B0-----:R-:W-:Y:S01]  /*5b90*/  LOP3.LUT R16, R12, 0xffff, RZ, 0xc0, !PT ;  /* 0x0000ffff0c107812 */ /* 0x001fe200078ec0ff */
[----:B------:R-:W-:Y:S01]  /*5ba0*/  @!P0 IMAD.MOV.U32 R16, RZ, RZ, -0x1 ;  /* 0xffffffffff108424 */ /* 0x000fe200078e00ff */
[----:B------:R-:W-:Y:S06]  /*5bb0*/  RET.REL.NODEC R8 `(_Z9cuda_gemmIiLi256ELi4ELi1ELi1024ELi128ELi128ELi32ELi0ELi0EEviiiPT_S1_S1_ii) ;  /* 0xffffffa408107950 */ /* 0x000fec0003c3ffff */
.L_x_221:
        /* <DEDUP_REMOVED lines=12> */
.L_x_57954:


//--------------------- .text._Z9cuda_gemmIiLi256ELi4ELi1ELi1024ELi64ELi64ELi32ELi1ELi1EEviiiPT_S1_S1_ii --------------------------
	.section	.text._Z9cuda_gemmIiLi256ELi4ELi1ELi1024ELi64ELi64ELi32ELi1ELi1EEviiiPT_S1_S1_ii,"ax",@progbits
	.align	128
        .global         _Z9cuda_gemmIiLi256ELi4ELi1ELi1024ELi64ELi64ELi32ELi1ELi1EEviiiPT_S1_S1_ii
        .type           _Z9cuda_gemmIiLi256ELi4ELi1ELi1024ELi64ELi64ELi32ELi1ELi1EEviiiPT_S1_S1_ii,@function
        .size           _Z9cuda_gemmIiLi256ELi4ELi1ELi1024ELi64ELi64ELi32ELi1ELi1EEviiiPT_S1_S1_ii,(.L_x_57955 - _Z9cuda_gemmIiLi256ELi4ELi1ELi1024ELi64ELi64ELi32ELi1ELi1EEviiiPT_S1_S1_ii)
        .other          _Z9cuda_gemmIiLi256ELi4ELi1ELi1024ELi64ELi64ELi32ELi1ELi1EEviiiPT_S1_S1_ii,@"STO_CUDA_ENTRY STV_DEFAULT"
_Z9cuda_gemmIiLi256ELi4ELi1ELi1024ELi64ELi64ELi32ELi1ELi1EEviiiPT_S1_S1_ii:
.text._Z9cuda_gemmIiLi256ELi4ELi1ELi1024ELi64ELi64ELi32ELi1ELi1EEviiiPT_S1_S1_ii:
        /* <DEDUP_REMOVED lines=13> */
[----:B-1----:R-:W-:Y:S01]  /*00d0*/  ULOP3.LUT UR5, UR18, 0xffff, URZ, 0xc0, !UPT ;  /* 0x0000ffff12057892 */ /* 0x002fe2000f8ec0ff */
[C---:B0-----:R-:W-:Y:S01]  /*00e0*/  IMAD.SHL.U32 R4, R9.reuse, 0x10, RZ ;  /* 0x0000001009047824 */ /* 0x041fe200078e00ff */
[----:B------:R-:W-:Y:S01]  /*00f0*/  SHF.R.U32.HI R0, RZ, 0x2, R9 ;  /* 0x00000002ff007819 */ /* 0x000fe20000011609 */
[C---:B------:R-:W-:Y:S01]  /*0100*/  VIADD R10, R9.reuse, UR18 ;  /* 0x00000012090a7c36 */ /* 0x040fe20008000000 */
[----:B------:R-:W-:-:S02]  /*0110*/  LOP3.LUT R6, R9, 0x1f, RZ, 0xc0, !PT ;  /* 0x0000001f09067812 */ /* 0x000fc400078ec0ff */
[----:B------:R-:W-:Y:S02]  /*0120*/  LOP3.LUT R11, R4, 0x30, RZ, 0xc0, !PT ;  /* 0x00000030040b7812 */ /* 0x000fe400078ec0ff */
[----:B------:R-:W-:Y:S01]  /*0130*/  LOP3.LUT R8, R0, 0xf, RZ, 0xc0, !PT ;  /* 0x0000000f00087812 */ /* 0x000fe200078ec0ff */
[----:B---3--:R-:W-:Y:S01]  /*0140*/  IMAD R7, R7, 0x20, R6 ;  /* 0x0000002007077824 */ /* 0x008fe200078e0206 */
[----:B--2---:R-:W-:Y:S02]  /*0150*/  LEA R3, R3, R2, 0x18 ;  /* 0x0000000203037211 */ /* 0x004fe400078ec0ff */
[----:B------:R-:W-:Y:S01]  /*0160*/  LOP3.LUT R4, R10, 0x3ff, RZ, 0x3c, !PT ;  /* 0x000003ff0a047812 */ /* 0x000fe200078e3cff */
[----:B------:R-:W-:Y:S02]  /*0170*/  IMAD R11, R8, 0x40, R11 ;  /* 0x00000040080b7824 */ /* 0x000fe400078e020b */
[----:B------:R-:W-:Y:S01]  /*0180*/  IMAD R6, R6, 0x104, R3 ;  /* 0x0000010406067824 */ /* 0x000fe200078e0203 */
[----:B------:R-:W-:Y:S01]  /*0190*/  SHF.R.U32.HI R3, RZ, 0x5, R9 ;  /* 0x00000005ff037819 */ /* 0x000fe20000011609 */
[----:B------:R-:W-:Y:S01]  /*01a0*/  IMAD R5, R8, -0x3f, R11 ;  /* 0xffffffc108057824 */ /* 0x000fe200078e020b */
[----:B------:R-:W-:-:S07]  /*01b0*/  LOP3.LUT R16, R4, 0xffff, RZ, 0xc0, !PT ;  /* 0x0000ffff04107812 */ /* 0x000fce00078ec0ff */
[----:B------:R-:W-:Y:S05]  /*01c0*/  CALL.REL.NOINC `($__internal_4_$__cuda_sm20_div_u16) ;  /* 0x0000001c00707944 */ /* 0x000fea0003c00000 */
[----:B------:R-:W-:Y:S01]  /*01d0*/  IMAD.MOV R4, RZ, RZ, -R10 ;  /* 0x000000ffff047224 */ /* 0x000fe200078e0a0a */
[----:B------:R-:W-:Y:S01]  /*01e0*/  MOV R18, 0x260 ;  /* 0x0000026000127802 */ /* 0x000fe20000000f00 */
[----:B------:R-:W-:Y:S01]  /*01f0*/  IMAD.MOV.U32 R10, RZ, RZ, R17 ;  /* 0x000000ffff0a7224 */ /* 0x000fe200078e0011 */
[----:B------:R-:W-:Y:S02]  /*0200*/  ULOP3.LUT UR5, UR18, 0xffff, URZ, 0xc0, !UPT ;  /* 0x0000ffff12057892 */ /* 0x000fe4000f8ec0ff */
[----:B------:R-:W-:Y:S01]  /*0210*/  PRMT R4, R4, 0x7710, RZ ;  /* 0x0000771004047816 */ /* 0x000fe200000000ff */
[----:B------:R-:W-:-:S03]  /*0220*/  USHF.R.U32.HI UR4, URZ, 0x5, UR18 ;  /* 0x00000005ff047899 */ /* 0x000fc60008011612 */
[----:B------:R-:W-:-:S04]  /*0230*/  IADD3 R4, PT, PT, R4, 0x1ff, RZ ;  /* 0x000001ff04047810 */ /* 0x000fc80007ffe0ff */
[----:B------:R-:W-:-:S07]  /*0240*/  LOP3.LUT R16, R4, 0xffff, RZ, 0xc0, !PT ;  /* 0x0000ffff04107812 */ /* 0x000fce00078ec0ff */
[----:B------:R-:W-:Y:S05]  /*0250*/  CALL.REL.NOINC `($__internal_4_$__cuda_sm20_div_u16) ;  /* 0x0000001c004c7944 */ /* 0x000fea0003c00000 */
[----:B------:R-:W0:Y:S01]  /*0260*/  S2R R13, SR_CgaCtaId ;  /* 0x00000000000d7919 */ /* 0x000e220000008800 */
[----:B------:R-:W-:Y:S01]  /*0270*/  VIADD R3, R3, UR4 ;  /* 0x0000000403037c36 */ /* 0x000fe20008000000 */
[----:B------:R-:W-:Y:S01]  /*0280*/  MOV R18, 0x340 ;  /* 0x0000034000127802 */ /* 0x000fe20000000f00 */
[C---:B------:R-:W-:Y:S01]  /*0290*/  VIADD R4, R2.reuse, 0x3080 ;  /* 0x0000308002047836 */ /* 0x040fe20000000000 */
[----:B------:R-:W-:Y:S01]  /*02a0*/  USHF.L.U32 UR12, UR18, 0x2, URZ ;  /* 0x00000002120c7899 */ /* 0x000fe200080006ff */
[----:B------:R-:W-:Y:S01]  /*02b0*/  VIADD R2, R2, 0x2080 ;  /* 0x0000208002027836 */ /* 0x000fe20000000000 */
[----:B------:R-:W-:Y:S01]  /*02c0*/  LOP3.LUT R3, R3, 0x3f, RZ, 0x3c, !PT ;  /* 0x0000003f03037812 */ /* 0x000fe200078e3cff */
[----:B------:R-:W-:-:S03]  /*02d0*/  ULOP3.LUT UR5, UR4, 0xff, URZ, 0xc0, !UPT ;  /* 0x000000ff04057892 */ /* 0x000fc6000f8ec0ff */
[----:B------:R-:W-:Y:S02]  /*02e0*/  LOP3.LUT R16, R3, 0xff, RZ, 0xc0, !PT ;  /* 0x000000ff03107812 */ /* 0x000fe400078ec0ff */
[C---:B0-----:R-:W-:Y:S02]  /*02f0*/  LEA R12, R13.reuse, R4, 0x18 ;  /* 0x000000040d0c7211 */ /* 0x041fe400078ec0ff */
[----:B------:R-:W-:Y:S02]  /*0300*/  LEA R2, R13, R2, 0x18 ;  /* 0x000000020d027211 */ /* 0x000fe400078ec0ff */
[----:B------:R-:W-:Y:S01]  /*0310*/  MOV R4, R17 ;  /* 0x0000001100047202 */ /* 0x000fe20000000f00 */
[----:B------:R-:W-:-:S07]  /*0320*/  IMAD R3, R9, 0x4, R12 ;  /* 0x0000000409037824 */ /* 0x000fce00078e020c */
[----:B------:R-:W-:Y:S05]  /*0330*/  CALL.REL.NOINC `($__internal_4_$__cuda_sm20_div_u16) ;  /* 0x0000001c00147944 */ /* 0x000fea0003c00000 */
[----:B------:R-:W0:Y:S01]  /*0340*/  LDCU.64 UR4, c[0x0][0x390] ;  /* 0x00007200ff0477ac */ /* 0x000e220008000a00 */
[----:B------:R-:W-:Y:S01]  /*0350*/  VIADD R0, R0, 0xffffffff ;  /* 0xffffffff00007836 */ /* 0x000fe20000000000 */
[----:B------:R-:W-:Y:S01]  /*0360*/  LOP3.LUT R26, R17, 0x3, RZ, 0xc0, !PT ;  /* 0x00000003111a7812 */ /* 0x000fe200078ec0ff */
[----:B------:R-:W1:Y:S03]  /*0370*/  LDCU.64 UR20, c[0x0][0x358] ;  /* 0x00006b00ff1477ac */ /* 0x000e660008000a00 */
[----:B------:R-:W-:Y:S02]  /*0380*/  LOP3.LUT R11, R11, 0xf, R0, 0xf8, !PT ;  /* 0x0000000f0b0b7812 */ /* 0x000fe400078ef800 */
[----:B------:R-:W-:-:S03]  /*0390*/  LOP3.LUT R0, R10, 0x3, RZ, 0xc0, !PT ;  /* 0x000000030a007812 */ /* 0x000fc600078ec0ff */
[----:B------:R-:W-:Y:S01]  /*03a0*/  IMAD R2, R11, 0x4, R2 ;  /* 0x000000040b027824 */ /* 0x000fe200078e0202 */
[----:B0-----:R-:W-:Y:S02]  /*03b0*/  UIMAD.WIDE.U32 UR14, UR18, 0x4, UR4 ;  /* 0x00000004120e78a5 */ /* 0x001fe4000f8e0004 */
[----:B------:R-:W-:Y:S02]  /*03c0*/  UIMAD.WIDE.U32 UR16, UR18, 0x8, UR4 ;  /* 0x00000008121078a5 */ /* 0x000fe4000f8e0004 */
[----:B-1----:R-:W-:-:S12]  /*03d0*/  UIMAD.WIDE.U32 UR4, UR18, 0xc, UR4 ;  /* 0x0000000c120478a5 */ /* 0x002fd8000f8e0004 */
.L_x_242:
[----:B------:R-:W-:Y:S01]  /*03e0*/  ISETP.NE.AND P0, PT, R0, 0x2, PT ;  /* 0x000000020000780c */ /* 0x000fe20003f05270 */
[----:B------:R-:W-:Y:S01]  /*03f0*/  USHF.L.U32 UR7, UR6, 0xa, URZ ;  /* 0x0000000a06077899 */ /* 0x000fe200080006ff */
[----:B-1----:R-:W-:Y:S01]  /*0400*/  VIADD R19, R9, UR18 ;  /* 0x0000001209137c36 */ /* 0x002fe20008000000 */
[----:B------:R-:W-:Y:S01]  /*0410*/  USHF.L.U32 UR8, UR13, 0x2, URZ ;  /* 0x000000020d087899 */ /* 0x000fe200080006ff */
[----:B------:R-:W-:Y:S01]  /*0420*/  BSSY.RECONVERGENT B0, `(.L_x_222) ;  /* 0x0000020000007945 */ /* 0x000fe20003800200 */
[----:B------:R-:W-:Y:S01]  /*0430*/  UIADD3 UR6, UPT, UPT, UR13, UR6, URZ ;  /* 0x000000060d067290 */ /* 0x000fe2000fffe0ff */
[----:B------:R-:W-:Y:S01]  /*0440*/  MOV R20, R9 ;  /* 0x0000000900147202 */ /* 0x000fe20000000f00 */
[----:B------:R-:W-:Y:S02]  /*0450*/  VIADD R18, R19, UR18 ;  /* 0x0000001213127c36 */ /* 0x000fe40008000000 */
[----:B------:R-:W-:-:S04]  /*0460*/  UISETP.GE.U32.AND UP0, UPT, UR6, UR8, UPT ;  /* 0x000000080600728c */ /* 0x000fc8000bf06070 */
[----:B0-2---:R-:W-:Y:S07]  /*0470*/  @!P0 BRA `(.L_x_223) ;  /* 0x0000000000688947 */ /* 0x005fee0003800000 */
[----:B------:R-:W0:Y:S01]  /*0480*/  LDC.64 R10, c[0x0][0x390] ;  /* 0x0000e400ff0a7b82 */ /* 0x000e220000000a00 */
[----:B------:R-:W-:-:S04]  /*0490*/  VIADD R13, R9, UR7 ;  /* 0x00000007090d7c36 */ /* 0x000fc80008000000 */
        /* <DEDUP_REMOVED lines=12> */
[----:B------:R-:W-:-:S05]  /*0560*/  IADD3 R10, P1, PT, R10, UR12, RZ ;  /* 0x0000000c0a0a7c10 */ /* 0x000fca000ff3e0ff */
[----:B------:R-:W-:-:S06]  /*0570*/  IMAD.X R11, RZ, RZ, R11, P1 ;  /* 0x000000ffff0b7224 */ /* 0x000fcc00008e060b */
[----:B0-----:R-:W-:Y:S02]  /*0580*/  @P0 IADD3 R12, P1, PT, R10, UR12, RZ ;  /* 0x0000000c0a0c0c10 */ /* 0x001fe4000ff3e0ff */
[----:B------:R-:W2:Y:S02]  /*0590*/  LDG.E R10, desc[UR20][R10.64] ;  /* 0x000000140a0a7981 */ /* 0x000ea4000c1e1900 */
[----:B------:R-:W-:-:S05]  /*05a0*/  @P0 IADD3.X R13, PT, PT, RZ, R11, RZ, P1, !PT ;  /* 0x0000000bff0d0210 */ /* 0x000fca0000ffe4ff */
[----:B------:R-:W3:Y:S01]  /*05b0*/  @P0 LDG.E R12, desc[UR20][R12.64] ;  /* 0x000000140c0c0981 */ /* 0x000ee2000c1e1900 */
[----:B------:R-:W-:Y:S02]  /*05c0*/  VIADD R17, R15, UR12 ;  /* 0x0000000c0f117c36 */ /* 0x000fe40008000000 */
[----:B------:R-:W-:Y:S02]  /*05d0*/  VIADD R14, R18, UR18 ;  /* 0x00000012120e7c36 */ /* 0x000fe40008000000 */
[----:B------:R-:W-:Y:S02]  /*05e0*/  IMAD.MOV.U32 R20, RZ, RZ, R18 ;  /* 0x000000ffff147224 */ /* 0x000fe400078e0012 */
[----:B------:R-:W-:Y:S01]  /*05f0*/  @P0 IMAD.MOV.U32 R20, RZ, RZ, R14 ;  /* 0x000000ffff140224 */ /* 0x000fe200078e000e */
[----:B--2---:R1:W-:Y:S04]  /*0600*/  STS [R15+UR12], R10 ;  /* 0x0000000a0f007988 */ /* 0x0043e8000800080c */
[----:B---3--:R1:W-:Y:S02]  /*0610*/  @P0 STS [R17+UR12], R12 ;  /* 0x0000000c11000988 */ /* 0x0083e4000800080c */
.L_x_223:
[----:B------:R-:W-:Y:S05]  /*0620*/  BSYNC.RECONVERGENT B0 ;  /* 0x0000000000007941 */ /* 0x000fea0003800200 */
.L_x_222:
[----:B------:R-:W2:Y:S01]  /*0630*/  S2UR UR9, SR_CgaCtaId ;  /* 0x00000000000979c3 */ /* 0x000ea20000008800 */
[----:B------:R-:W-:Y:S01]  /*0640*/  UMOV UR19, 0x400 ;  /* 0x0000040000137882 */ /* 0x000fe20000000000 */
[----:B------:R-:W-:Y:S01]  /*0650*/  BSSY.RECONVERGENT B0, `(.L_x_224) ;  /* 0x0000020000007945 */ /* 0x000fe20003800200 */
[----:B------:R-:W-:Y:S01]  /*0660*/  UIADD3 UR8, UPT, UPT, UR19, 0x2080, URZ ;  /* 0x0000208013087890 */ /* 0x000fe2000fffe0ff */
[----:B------:R-:W-:-:S03]  /*0670*/  IADD3 R23, PT, PT, R20, UR7, RZ ;  /* 0x0000000714177c10 */ /* 0x000fc6000fffe0ff */
[----:B--2---:R-:W-:-:S06]  /*0680*/  ULEA UR8, UR9, UR8, 0x18 ;  /* 0x0000000809087291 */ /* 0x004fcc000f8ec0ff */
[----:B------:R-:W-:-:S07]  /*0690*/  LEA R21, R20, UR8, 0x2 ;  /* 0x0000000814157c11 */ /* 0x000fce000f8e10ff */
.L_x_225:
[----:B01----:R-:W0:Y:S01]  /*06a0*/  LDC.64 R12, c[0x0][0x390] ;  /* 0x0000e400ff0c7b82 */ /* 0x003e220000000a00 */
[----:B------:R-:W-:Y:S01]  /*06b0*/  IMAD.U32 R16, RZ, RZ, UR14 ;  /* 0x0000000eff107e24 */ /* 0x000fe2000f8e00ff */
[----:B--2---:R-:W-:Y:S01]  /*06c0*/  MOV R10, UR4 ;  /* 0x00000004000a7c02 */ /* 0x004fe20008000f00 */
[----:B------:R-:W-:Y:S02]  /*06d0*/  IMAD.U32 R17, RZ, RZ, UR15 ;  /* 0x0000000fff117e24 */ /* 0x000fe4000f8e00ff */
        /* <DEDUP_REMOVED lines=15> */
[C-C-:B------:R-:W-:Y:S01]  /*07d0*/  IMAD R27, R22.reuse, 0xc, R21.reuse ;  /* 0x0000000c161b7824 */ /* 0x140fe200078e0215 */
[----:B------:R-:W-:Y:S01]  /*07e0*/  IADD3 R23, PT, PT, R23, UR12, RZ ;  /* 0x0000000c17177c10 */ /* 0x000fe2000fffe0ff */
[----:B-----5:R-:W-:Y:S04]  /*07f0*/  STS [R21], R12 ;  /* 0x0000000c15007388 */ /* 0x020fe80000000800 */
[----:B--2---:R0:W-:Y:S04]  /*0800*/  STS [R21+UR12], R16 ;  /* 0x0000001015007988 */ /* 0x0041e8000800080c */
[----:B---3--:R2:W-:Y:S04]  /*0810*/  STS [R25], R14 ;  /* 0x0000000e19007388 */ /* 0x0085e80000000800 */
[----:B----4-:R2:W-:Y:S01]  /*0820*/  STS [R27], R10 ;  /* 0x0000000a1b007388 */ /* 0x0105e20000000800 */
[----:B0-----:R-:W-:Y:S01]  /*0830*/  IMAD R21, R22, 0x10, R21 ;  /* 0x0000001016157824 */ /* 0x001fe200078e0215 */
[----:B------:R-:W-:Y:S06]  /*0840*/  @!P0 BRA `(.L_x_225) ;  /* 0xfffffffc00948947 */ /* 0x000fec000383ffff */
[----:B------:R-:W-:Y:S05]  /*0850*/  BSYNC.RECONVERGENT B0 ;  /* 0x0000000000007941 */ /* 0x000fea0003800200 */
.L_x_224:
[----:B--2---:R-:W0:Y:S01]  /*0860*/  LDC.64 R10, c[0x0][0x398] ;  /* 0x0000e600ff0a7b82 */ /* 0x004e220000000a00 */
[C---:B------:R-:W-:Y:S01]  /*0870*/  LOP3.LUT R13, R4.reuse, 0x3, RZ, 0xc0, !PT ;  /* 0x00000003040d7812 */ /* 0x040fe200078ec0ff */
[----:B------:R-:W-:Y:S01]  /*0880*/  USHF.R.U32.HI UR11, URZ, 0x5, UR18 ;  /* 0x00000005ff0b7899 */ /* 0x000fe20008011612 */
[----:B------:R-:W-:Y:S01]  /*0890*/  LOP3.LUT R12, R4, 0xffff, RZ, 0xc0, !PT ;  /* 0x0000ffff040c7812 */ /* 0x000fe200078ec0ff */
[----:B------:R-:W-:Y:S01]  /*08a0*/  BSSY.RECONVERGENT B0, `(.L_x_226) ;  /* 0x0000013000007945 */ /* 0x000fe20003800200 */
[----:B------:R-:W-:Y:S02]  /*08b0*/  ISETP.NE.AND P0, PT, R13, 0x2, PT ;  /* 0x000000020d00780c */ /* 0x000fe40003f05270 */
[----:B------:R-:W-:Y:S01]  /*08c0*/  ISETP.GE.U32.AND P1, PT, R12, 0x2, PT ;  /* 0x000000020c00780c */ /* 0x000fe20003f26070 */
[----:B------:R-:W1:Y:S01]  /*08d0*/  S2UR UR9, SR_CgaCtaId ;  /* 0x00000000000979c3 */ /* 0x000e620000008800 */
[----:B------:R-:W-:Y:S01]  /*08e0*/  ISETP.NE.AND P2, PT, R26, 0x2, PT ;  /* 0x000000021a00780c */ /* 0x000fe20003f45270 */
[--C-:B------:R-:W-:Y:S01]  /*08f0*/  IMAD.MOV.U32 R12, RZ, RZ, R9.reuse ;  /* 0x000000ffff0c7224 */ /* 0x100fe200078e0009 */
[----:B------:R-:W-:-:S07]  /*0900*/  SHF.R.U32.HI R20, RZ, 0x5, R9 ;  /* 0x00000005ff147819 */ /* 0x000fce0000011609 */
[----:B------:R-:W-:Y:S05]  /*0910*/  @!P0 BRA `(.L_x_227) ;  /* 0x00000000002c8947 */ /* 0x000fea0003800000 */
[----:B------:R2:W-:Y:S01]  /*0920*/  STS [R3], RZ ;  /* 0x000000ff03007388 */ /* 0x0005e20000000800 */
[----:B------:R-:W-:Y:S01]  /*0930*/  ISETP.NE.AND P0, PT, R13, 0x3, PT ;  /* 0x000000030d00780c */ /* 0x000fe20003f05270 */
[----:B------:R-:W-:-:S12]  /*0940*/  IMAD.MOV.U32 R12, RZ, RZ, R19 ;  /* 0x000000ffff0c7224 */ /* 0x000fd800078e0013 */
[----:B--2---:R-:W-:Y:S05]  /*0950*/  @!P0 BRA `(.L_x_227) ;  /* 0x00000000001c8947 */ /* 0x004fea0003800000 */
[----:B------:R-:W-:Y:S01]  /*0960*/  ISETP.NE.AND P0, PT, R13, RZ, PT ;  /* 0x000000ff0d00720c */ /* 0x000fe20003f05270 */
[----:B------:R-:W-:Y:S01]  /*0970*/  VIADD R13, R3, UR12 ;  /* 0x0000000c030d7c36 */ /* 0x000fe20008000000 */
[----:B------:R2:W-:Y:S01]  /*0980*/  STS [R3+UR12], RZ ;  /* 0x000000ff03007988 */ /* 0x0005e2000800080c */
[----:B------:R-:W-:Y:S01]  /*0990*/  VIADD R14, R18, UR18 ;  /* 0x00000012120e7c36 */ /* 0x000fe20008000000 */
[----:B------:R-:W-:-:S09]  /*09a0*/  MOV R12, R18 ;  /* 0x00000012000c7202 */ /* 0x000fd20000000f00 */
[----:B------:R2:W-:Y:S01]  /*09b0*/  @P0 STS [R13+UR12], RZ ;  /* 0x000000ff0d000988 */ /* 0x0005e2000800080c */
[----:B------:R-:W-:-:S07]  /*09c0*/  @P0 IMAD.MOV.U32 R12, RZ, RZ, R14 ;  /* 0x000000ffff0c0224 */ /* 0x000fce00078e000e */
.L_x_227:
[----:B-1----:R-:W-:Y:S05]  /*09d0*/  BSYNC.RECONVERGENT B0 ;  /* 0x0000000000007941 */ /* 0x002fea0003800200 */
.L_x_226:
[----:B------:R-:W-:Y:S04]  /*09e0*/  BSSY.RECONVERGENT B0, `(.L_x_228) ;  /* 0x0000010000007945 */ /* 0x000fe80003800200 */
[----:B------:R-:W-:Y:S05]  /*09f0*/  @!P1 BRA `(.L_x_229) ;  /* 0x0000000000389947 */ /* 0x000fea0003800000 */
[----:B------:R-:W-:Y:S01]  /*0a00*/  UIADD3 UR10, UPT, UPT, UR19, 0x3080, URZ ;  /* 0x00003080130a7890 */ /* 0x000fe2000fffe0ff */
[----:B------:R-:W-:-:S05]  /*0a10*/  IMAD.U32 R14, RZ, RZ, UR9 ;  /* 0x00000009ff0e7e24 */ /* 0x000fca000f8e00ff */
[----:B------:R-:W-:-:S05]  /*0a20*/  IMAD.U32 R17, RZ, RZ, UR10 ;  /* 0x0000000aff117e24 */ /* 0x000fca000f8e00ff */
[----:B------:R-:W-:-:S07]  /*0a30*/  LEA R17, R14, R17, 0x18 ;  /* 0x000000110e117211 */ /* 0x000fce00078ec0ff */
.L_x_230:
[C---:B-12---:R-:W-:Y:S02]  /*0a40*/  IMAD R13, R12.reuse, 0x4, R17 ;  /* 0x000000040c0d7824 */ /* 0x046fe400078e0211 */
        /* <DEDUP_REMOVED lines=9> */
.L_x_229:
[----:B------:R-:W-:Y:S05]  /*0ae0*/  BSYNC.RECONVERGENT B0 ;  /* 0x0000000000007941 */ /* 0x000fea0003800200 */
.L_x_228:
[----:B------:R-:W-:Y:S04]  /*0af0*/  BSSY.RECONVERGENT B0, `(.L_x_231) ;  /* 0x000001a000007945 */ /* 0x000fe80003800200 */
[----:B------:R-:W-:Y:S05]  /*0b00*/  @!P2 BRA `(.L_x_232) ;  /* 0x000000000060a947 */ /* 0x000fea0003800000 */
[----:B-12---:R-:W1:Y:S01]  /*0b10*/  LDC.64 R12, c[0x0][0x398] ;  /* 0x0000e600ff0c7b82 */ /* 0x006e620000000a00 */
[----:B------:R-:W-:-:S04]  /*0b20*/  IMAD R15, R20, 0x40, R7 ;  /* 0x00000040140f7824 */ /* 0x000fc800078e0207 */
[----:B-1----:R-:W-:-:S06]  /*0b30*/  IMAD.WIDE.U32 R14, R15, 0x4, R12 ;  /* 0x000000040f0e7825 */ /* 0x002fcc00078e000c */
[----:B------:R-:W2:Y:S01]  /*0b40*/  LDG.E R14, desc[UR20][R14.64] ;  /* 0x000000140e0e7981 */ /* 0x000ea2000c1e1900 */
[----:B------:R-:W-:Y:S01]  /*0b50*/  IMAD R19, R20, 0x4, R6 ;  /* 0x0000000414137824 */ /* 0x000fe200078e0206 */
[----:B------:R-:W-:Y:S02]  /*0b60*/  ISETP.NE.AND P0, PT, R26, 0x3, PT ;  /* 0x000000031a00780c */ /* 0x000fe40003f05270 */
[----:B------:R-:W-:Y:S02]  /*0b70*/  IADD3 R20, PT, PT, R20, UR11, RZ ;  /* 0x0000000b14147c10 */ /* 0x000fe4000fffe0ff */
[----:B--2---:R3:W-:Y:S09]  /*0b80*/  STS [R19], R14 ;  /* 0x0000000e13007388 */ /* 0x0047f20000000800 */
[----:B------:R-:W-:Y:S05]  /*0b90*/  @!P0 BRA `(.L_x_232) ;  /* 0x00000000003c8947 */ /* 0x000fea0003800000 */
[----:B------:R-:W-:Y:S01]  /*0ba0*/  ISETP.NE.AND P0, PT, R26, RZ, PT ;  /* 0x000000ff1a00720c */ /* 0x000fe20003f05270 */
[C---:B------:R-:W-:Y:S02]  /*0bb0*/  VIADD R16, R20.reuse, UR11 ;  /* 0x0000000b14107c36 */ /* 0x040fe40008000000 */
[----:B------:R-:W-:-:S04]  /*0bc0*/  IMAD R15, R20, 0x40, R7 ;  /* 0x00000040140f7824 */ /* 0x000fc800078e0207 */
[----:B---3--:R-:W-:-:S06]  /*0bd0*/  IMAD.WIDE.U32 R14, R15, 0x4, R12 ;  /* 0x000000040f0e7825 */ /* 0x008fcc00078e000c */
[----:B------:R-:W-:Y:S01]  /*0be0*/  @P0 IMAD R17, R16, 0x40, R7 ;  /* 0x0000004010110824 */ /* 0x000fe200078e0207 */
[----:B------:R-:W2:Y:S03]  /*0bf0*/  LDG.E R14, desc[UR20][R14.64] ;  /* 0x000000140e0e7981 */ /* 0x000ea6000c1e1900 */
[----:B------:R-:W-:-:S06]  /*0c00*/  @P0 IMAD.WIDE.U32 R12, R17, 0x4, R12 ;  /* 0x00000004110c0825 */ /* 0x000fcc00078e000c */
[----:B------:R-:W3:Y:S01]  /*0c10*/  @P0 LDG.E R12, desc[UR20][R12.64] ;  /* 0x000000140c0c0981 */ /* 0x000ee2000c1e1900 */
[----:B------:R-:W-:-:S05]  /*0c20*/  IMAD.U32 R18, RZ, RZ, UR11 ;  /* 0x0000000bff127e24 */ /* 0x000fca000f8e00ff */
[----:B------:R-:W-:-:S05]  /*0c30*/  LEA R19, R18, R19, 0x2 ;  /* 0x0000001312137211 */ /* 0x000fca00078e10ff */
[----:B------:R-:W-:Y:S02]  /*0c40*/  @P0 IMAD R17, R18, 0x4, R19 ;  /* 0x0000000412110824 */ /* 0x000fe400078e0213 */
[----:B------:R-:W-:Y:S02]  /*0c50*/  IMAD.MOV.U32 R20, RZ, RZ, R16 ;  /* 0x000000ffff147224 */ /* 0x000fe400078e0010 */
[----:B------:R-:W-:Y:S01]  /*0c60*/  @P0 VIADD R20, R16, UR11 ;  /* 0x0000000b10140c36 */ /* 0x000fe20008000000 */
[----:B--2---:R4:W-:Y:S04]  /*0c70*/  STS [R19], R14 ;  /* 0x0000000e13007388 */ /* 0x0049e80000000800 */
[----:B---3--:R4:W-:Y:S02]  /*0c80*/  @P0 STS [R17], R12 ;  /* 0x0000000c11000388 */ /* 0x0089e40000000800 */
.L_x_232:
[----:B------:R-:W-:Y:S05]  /*0c90*/  BSYNC.RECONVERGENT B0 ;  /* 0x0000000000007941 */ /* 0x000fea0003800200 */
.L_x_231:
[----:B------:R-:W-:Y:S01]  /*0ca0*/  BSSY.RECONVERGENT B0, `(.L_x_233) ;  /* 0x000001c000007945 */ /* 0x000fe20003800200 */
.L_x_234:
[C---:B0---4-:R-:W-:Y:S02]  /*0cb0*/  VIADD R12, R20.reuse, UR11 ;  /* 0x0000000b140c7c36 */ /* 0x051fe40008000000 */
[--C-:B-1----:R-:W-:Y:S02]  /*0cc0*/  IMAD R15, R20, 0x40, R7.reuse ;  /* 0x00000040140f7824 */ /* 0x102fe400078e0207 */
[C---:B------:R-:W-:Y:S01]  /*0cd0*/  IMAD R17, R12.reuse, 0x40, R7 ;  /* 0x000000400c117824 */ /* 0x040fe200078e0207 */
[----:B---3--:R-:W-:-:S05]  /*0ce0*/  IADD3 R14, PT, PT, R12, UR11, RZ ;  /* 0x0000000b0c0e7c10 */ /* 0x008fca000fffe0ff */
[C---:B------:R-:W-:Y:S02]  /*0cf0*/  VIADD R16, R14.reuse, UR11 ;  /* 0x0000000b0e107c36 */ /* 0x040fe40008000000 */
[----:B------:R-:W-:Y:S02]  /*0d00*/  IMAD R19, R14, 0x40, R7 ;  /* 0x000000400e137824 */ /* 0x000fe400078e0207 */
[----:B0-----:R-:W-:Y:S01]  /*0d10*/  IMAD.WIDE.U32 R14, R15, 0x4, R10 ;  /* 0x000000040f0e7825 */ /* 0x001fe200078e000a */
[----:B--2---:R-:W-:-:S03]  /*0d20*/  LEA R13, R16, R7, 0x6 ;  /* 0x00000007100d7211 */ /* 0x004fc600078e30ff */
        /* <DEDUP_REMOVED lines=8> */
[----:B------:R-:W-:-:S04]  /*0db0*/  IMAD.U32 R22, RZ, RZ, UR11 ;  /* 0x0000000bff167e24 */ /* 0x000fc8000f8e00ff */
[----:B------:R-:W-:-:S04]  /*0dc0*/  IMAD R23, R22, 0x4, R21 ;  /* 0x0000000416177824 */ /* 0x000fc800078e0215 */
[----:B------:R-:W-:-:S05]  /*0dd0*/  IMAD R25, R22, 0x4, R23 ;  /* 0x0000000416197824 */ /* 0x000fca00078e0217 */
[C---:B------:R-:W-:Y:S01]  /*0de0*/  LEA R27, R22.reuse, R25, 0x2 ;  /* 0x00000019161b7211 */ /* 0x040fe200078e10ff */
        /* <DEDUP_REMOVED lines=8> */
.L_x_233:
[----:B------:R-:W1:Y:S01]  /*0e70*/  S2UR UR11, SR_CgaCtaId ;  /* 0x00000000000b79c3 */ /* 0x000e620000008800 */
[----:B------:R-:W-:-:S07]  /*0e80*/  IMAD.SHL.U32 R11, R9, 0x10, RZ ;  /* 0x00000010090b7824 */ /* 0x000fce00078e00ff */
[----:B------:R-:W-:Y:S01]  /*0e90*/  BAR.SYNC.DEFER_BLOCKING 0x0 ;  /* 0x0000000000007b1d */ /* 0x000fe20000010000 */
[----:B------:R-:W-:Y:S01]  /*0ea0*/  IMAD.SHL.U32 R10, R9, 0x10, RZ ;  /* 0x00000010090a7824 */ /* 0x000fe200078e00ff */
[----:B0-----:R-:W-:Y:S02]  /*0eb0*/  SHF.R.U32.HI R12, RZ, 0x2, R9 ;  /* 0x00000002ff0c7819 */ /* 0x001fe40000011609 */
[----:B------:R-:W-:Y:S02]  /*0ec0*/  LOP3.LUT R11, R11, 0x30, RZ, 0xc0, !PT ;  /* 0x000000300b0b7812 */ /* 0x000fe400078ec0ff */
[----:B------:R-:W-:Y:S01]  /*0ed0*/  LOP3.LUT R17, R10, 0x30, RZ, 0xc0, !PT ;  /* 0x000000300a117812 */ /* 0x000fe200078ec0ff */
[----:B------:R-:W-:Y:S01]  /*0ee0*/  UMOV UR10, 0x400 ;  /* 0x00000400000a7882 */ /* 0x000fe20000000000 */
[----:B------:R-:W-:Y:S01]  /*0ef0*/  VIADD R14, R12, 0xe ;  /* 0x0000000e0c0e7836 */ /* 0x000fe20000000000 */
[----:B------:R-:W-:Y:S01]  /*0f00*/  UIADD3 UR10, UPT, UPT, UR10, 0x2080, URZ ;  /* 0x000020800a0a7890 */ /* 0x000fe2000fffe0ff */
[----:B------:R-:W-:Y:S01]  /*0f10*/  IMAD R11, R8, 0x40, R11 ;  /* 0x00000040080b7824 */ /* 0x000fe200078e020b */
[C---:B------:R-:W-:Y:S01]  /*0f20*/  IADD3 R16, PT, PT, R12.reuse, 0x1, RZ ;  /* 0x000000010c107810 */ /* 0x040fe20007ffe0ff */
[C---:B------:R-:W-:Y:S01]  /*0f30*/  VIADD R22, R12.reuse, 0x2 ;  /* 0x000000020c167836 */ /* 0x040fe20000000000 */
[C---:B------:R-:W-:Y:S01]  /*0f40*/  IADD3 R32, PT, PT, R12.reuse, 0x7, RZ ;  /* 0x000000070c207810 */ /* 0x040fe20007ffe0ff */
[C---:B------:R-:W-:Y:S01]  /*0f50*/  VIADD R24, R12.reuse, 0x4 ;  /* 0x000000040c187836 */ /* 0x040fe20000000000 */
[C---:B------:R-:W-:Y:S01]  /*0f60*/  IADD3 R18, PT, PT, R12.reuse, 0xd, RZ ;  /* 0x0000000d0c127810 */ /* 0x040fe20007ffe0ff */
[C---:B------:R-:W-:Y:S01]  /*0f70*/  VIADD R28, R12.reuse, 0x5 ;  /* 0x000000050c1c7836 */ /* 0x040fe20000000000 */
[C---:B------:R-:W-:Y:S01]  /*0f80*/  LOP3.LUT R13, R11.reuse, 0xf, R16, 0xf8, !PT ;  /* 0x0000000f0b0d7812 */ /* 0x040fe200078ef810 */
[C---:B------:R-:W-:Y:S01]  /*0f90*/  VIADD R30, R12.reuse, 0x6 ;  /* 0x000000060c1e7836 */ /* 0x040fe20000000000 */
[C---:B------:R-:W-:Y:S01]  /*0fa0*/  LOP3.LUT R15, R11.reuse, 0xf, R24, 0xf8, !PT ;  /* 0x0000000f0b0f7812 */ /* 0x040fe200078ef818 */
[C---:B------:R-:W-:Y:S01]  /*0fb0*/  VIADD R34, R12.reuse, 0x9 ;  /* 0x000000090c227836 */ /* 0x040fe20000000000 */
[C---:B------:R-:W-:Y:S01]  /*0fc0*/  LOP3.LUT R16, R11.reuse, 0xf, R28, 0xf8, !PT ;  /* 0x0000000f0b107812 */ /* 0x040fe200078ef81c */
[C---:B------:R-:W-:Y:S01]  /*0fd0*/  VIADD R36, R12.reuse, 0xa ;  /* 0x0000000a0c247836 */ /* 0x040fe20000000000 */
[----:B-1----:R-:W-:Y:S01]  /*0fe0*/  ULEA UR10, UR11, UR10, 0x18 ;  /* 0x0000000a0b0a7291 */ /* 0x002fe2000f8ec0ff */
[C---:B------:R-:W-:Y:S01]  /*0ff0*/  VIADD R21, R12.reuse, 0xb ;  /* 0x0000000b0c157836 */ /* 0x040fe20000000000 */
[C---:B------:R-:W-:Y:S01]  /*1000*/  LOP3.LUT R25, R11.reuse, 0xf, R30, 0xf8, !PT ;  /* 0x0000000f0b197812 */ /* 0x040fe200078ef81e */
[C---:B------:R-:W-:Y:S01]  /*1010*/  VIADD R20, R12.reuse, 0xc ;  /* 0x0000000c0c147836 */ /* 0x040fe20000000000 */
[C---:B------:R-:W-:Y:S01]  /*1020*/  LOP3.LUT R24, R11.reuse, 0xf, R32, 0xf8, !PT ;  /* 0x0000000f0b187812 */ /* 0x040fe200078ef820 */
[----:B------:R-:W-:Y:S01]  /*1030*/  VIADD R10, R12, 0x3 ;  /* 0x000000030c0a7836 */ /* 0x000fe20000000000 */
[C---:B------:R-:W-:Y:S01]  /*1040*/  LOP3.LUT R12, R11.reuse, 0xf, R14, 0xf8, !PT ;  /* 0x0000000f0b0c7812 */ /* 0x040fe200078ef80e */
[----:B------:R-:W-:Y:S01]  /*1050*/  IMAD R17, R8, 0x40, R17 ;  /* 0x0000004008117824 */ /* 0x000fe200078e0211 */
[----:B------:R-:W-:-:S02]  /*1060*/  LOP3.LUT R14, R11, 0xf, R22, 0xf8, !PT ;  /* 0x0000000f0b0e7812 */ /* 0x000fc400078ef816 */
[C---:B------:R-:W-:Y:S01]  /*1070*/  LOP3.LUT R23, R11.reuse, 0xf, R34, 0xf8, !PT ;  /* 0x0000000f0b177812 */ /* 0x040fe200078ef822 */
[----:B------:R-:W-:Y:S01]  /*1080*/  IMAD.IADD R17, R8, 0x1, R17 ;  /* 0x0000000108117824 */ /* 0x000fe200078e0211 */
[C---:B------:R-:W-:Y:S02]  /*1090*/  LOP3.LUT R22, R11.reuse, 0xf, R36, 0xf8, !PT ;  /* 0x0000000f0b167812 */ /* 0x040fe400078ef824 */
[C---:B------:R-:W-:Y:S02]  /*10a0*/  LOP3.LUT R21, R11.reuse, 0xf, R21, 0xf8, !PT ;  /* 0x0000000f0b157812 */ /* 0x040fe400078ef815 */
[C---:B------:R-:W-:Y:S02]  /*10b0*/  LOP3.LUT R20, R11.reuse, 0xf, R20, 0xf8, !PT ;  /* 0x0000000f0b147812 */ /* 0x040fe400078ef814 */
[C---:B------:R-:W-:Y:S02]  /*10c0*/  LOP3.LUT R18, R11.reuse, 0xf, R18, 0xf8, !PT ;  /* 0x0000000f0b127812 */ /* 0x040fe400078ef812 */
[----:B------:R-:W-:-:S02]  /*10d0*/  LOP3.LUT R19, R11, 0xf, R10, 0xf8, !PT ;  /* 0x0000000f0b137812 */ /* 0x000fc400078ef80a */
[----:B------:R-:W-:Y:S01]  /*10e0*/  LOP3.LUT R27, R11, 0x8, R8, 0xf6, !PT ;  /* 0x000000080b1b7812 */ /* 0x000fe200078ef608 */
[----:B------:R0:W1:Y:S01]  /*10f0*/  LDS R10, [R2] ;  /* 0x00000000020a7984 */ /* 0x0000620000000800 */
[----:B------:R-:W-:Y:S02]  /*1100*/  LEA R11, R12, UR10, 0x2 ;  /* 0x0000000a0c0b7c11 */ /* 0x000fe4000f8e10ff */
[----:B------:R-:W-:Y:S02]  /*1110*/  LEA R12, R27, UR10, 0x2 ;  /* 0x0000000a1b0c7c11 */ /* 0x000fe4000f8e10ff */
[----:B------:R-:W-:Y:S02]  /*1120*/  LEA R13, R13, UR10, 0x2 ;  /* 0x0000000a0d0d7c11 */ /* 0x000fe4000f8e10ff */
[----:B------:R-:W-:Y:S01]  /*1130*/  LEA R14, R14, UR10, 0x2 ;  /* 0x0000000a0e0e7c11 */ /* 0x000fe2000f8e10ff */
[----:B------:R-:W2:Y:S01]  /*1140*/  LDS R11, [R11] ;  /* 0x000000000b0b7984 */ /* 0x000ea20000000800 */
[----:B------:R-:W-:-:S02]  /*1150*/  LEA R15, R15, UR10, 0x2 ;  /* 0x0000000a0f0f7c11 */ /* 0x000fc4000f8e10ff */
[----:B------:R-:W-:Y:S01]  /*1160*/  LEA R16, R16, UR10, 0x2 ;  /* 0x0000000a10107c11 */ /* 0x000fe2000f8e10ff */
[----:B------:R-:W3:Y:S01]  /*1170*/  LDS R12, [R12] ;  /* 0x000000000c0c7984 */ /* 0x000ee20000000800 */
[----:B------:R-:W-:Y:S02]  /*1180*/  LEA R25, R25, UR10, 0x2 ;  /* 0x0000000a19197c11 */ /* 0x000fe4000f8e10ff */
[----:B------:R-:W-:Y:S01]  /*1190*/  LEA R24, R24, UR10, 0x2 ;  /* 0x0000000a18187c11 */ /* 0x000fe2000f8e10ff */
[----:B------:R-:W4:Y:S01]  /*11a0*/  LDS R13, [R13] ;  /* 0x000000000d0d7984 */ /* 0x000f220000000800 */
[----:B------:R-:W-:Y:S02]  /*11b0*/  LEA R23, R23, UR10, 0x2 ;  /* 0x0000000a17177c11 */ /* 0x000fe4000f8e10ff */
[----:B------:R-:W-:Y:S01]  /*11c0*/  LEA R22, R22, UR10, 0x2 ;  /* 0x0000000a16167c11 */ /* 0x000fe2000f8e10ff */
[----:B------:R-:W0:Y:S01]  /*11d0*/  LDS R14, [R14] ;  /* 0x000000000e0e7984 */ /* 0x000e220000000800 */
[----:B------:R-:W-:-:S02]  /*11e0*/  LEA R21, R21, UR10, 0x2 ;  /* 0x0000000a15157c11 */ /* 0x000fc4000f8e10ff */
[----:B------:R-:W-:Y:S01]  /*11f0*/  LEA R20, R20, UR10, 0x2 ;  /* 0x0000000a14147c11 */ /* 0x000fe2000f8e10ff */
[----:B------:R-:W0:Y:S01]  /*1200*/  LDS R15, [R15] ;  /* 0x000000000f0f7984 */ /* 0x000e220000000800 */
[----:B------:R-:W-:Y:S02]  /*1210*/  LEA R18, R18, UR10, 0x2 ;  /* 0x0000000a12127c11 */ /* 0x000fe4000f8e10ff */
[----:B------:R-:W-:Y:S01]  /*1220*/  LEA R19, R19, UR10, 0x2 ;  /* 0x0000000a13137c11 */ /* 0x000fe2000f8e10ff */
[----:B------:R-:W0:Y:S01]  /*1230*/  LDS R16, [R16] ;  /* 0x0000000010107984 */ /* 0x000e220000000800 */
[----:B------:R-:W-:Y:S01]  /*1240*/  LEA R17, R17, UR8, 0x2 ;  /* 0x0000000811117c11 */ /* 0x000fe2000f8e10ff */
[----:B------:R-:W-:Y:S01]  /*1250*/  ULEA UR8, UR9, UR19, 0x18 ;  /* 0x0000001309087291 */ /* 0x000fe2000f8ec0ff */
[C---:B------:R-:W-:Y:S01]  /*1260*/  ISETP.NE.AND P0, PT, R8.reuse, RZ, PT ;  /* 0x000000ff0800720c */ /* 0x040fe20003f05270 */
[----:B------:R-:W0:Y:S01]  /*1270*/  LDS R25, [R25] ;  /* 0x0000000019197984 */ /* 0x000e220000000800 */
[----:B------:R-:W-:-:S02]  /*1280*/  ISETP.GE.U32.AND P2, PT, R8, 0x2, PT ;  /* 0x000000020800780c */ /* 0x000fc40003f46070 */
[C---:B------:R-:W-:Y:S01]  /*1290*/  ISETP.GE.U32.AND P1, PT, R8.reuse, 0x3, PT ;  /* 0x000000030800780c */ /* 0x040fe20003f26070 */
[----:B------:R-:W0:Y:S01]  /*12a0*/  LDS R24, [R24] ;  /* 0x0000000018187984 */ /* 0x000e220000000800 */
[----:B------:R-:W-:Y:S02]  /*12b0*/  P2R R27, PR, RZ, 0x1 ;  /* 0x00000001ff1b7803 */ /* 0x000fe40000000000 */
[----:B------:R-:W-:Y:S01]  /*12c0*/  P2R R27, PR, RZ, 0x4 ;  /* 0x00000004ff1b7803 */ /* 0x000fe20000000000 */
[----:B------:R-:W0:Y:S01]  /*12d0*/  LDS R23, [R23] ;  /* 0x0000000017177984 */ /* 0x000e220000000800 */
[C---:B------:R-:W-:Y:S02]  /*12e0*/  ISETP.GE.U32.AND P0, PT, R8.reuse, 0x4, PT ;  /* 0x000000040800780c */ /* 0x040fe40003f06070 */
[----:B------:R-:W-:Y:S01]  /*12f0*/  P2R R27, PR, RZ, 0x2 ;  /* 0x00000002ff1b7803 */ /* 0x000fe20000000000 */
[----:B------:R-:W0:Y:S01]  /*1300*/  LDS R22, [R22] ;  /* 0x0000000016167984 */ /* 0x000e220000000800 */
[----:B------:R-:W-:-:S02]  /*1310*/  ISETP.GE.U32.AND P1, PT, R8, 0x6, PT ;  /* 0x000000060800780c */ /* 0x000fc40003f26070 */
[C---:B------:R-:W-:Y:S01]  /*1320*/  ISETP.GE.U32.AND P2, PT, R8.reuse, 0x5, PT ;  /* 0x000000050800780c */ /* 0x040fe20003f46070 */
[----:B------:R-:W0:Y:S01]  /*1330*/  LDS R21, [R21] ;  /* 0x0000000015157984 */ /* 0x000e220000000800 */
[----:B------:R-:W-:Y:S02]  /*1340*/  P2R R27, PR, RZ, 0x1 ;  /* 0x00000001ff1b7803 */ /* 0x000fe40000000000 */
[C---:B------:R-:W-:Y:S01]  /*1350*/  ISETP.GE.U32.AND P0, PT, R8.reuse, 0x7, PT ;  /* 0x000000070800780c */ /* 0x040fe20003f06070 */
[----:B------:R-:W0:Y:S01]  /*1360*/  LDS R20, [R20] ;  /* 0x0000000014147984 */ /* 0x000e220000000800 */
[----:B------:R-:W-:Y:S02]  /*1370*/  P2R R28, PR, RZ, 0x2 ;  /* 0x00000002ff1c7803 */ /* 0x000fe40000000000 */
[----:B------:R-:W-:Y:S01]  /*1380*/  P2R R27, PR, RZ, 0x4 ;  /* 0x00000004ff1b7803 */ /* 0x000fe20000000000 */
[----:B------:R-:W0:Y:S01]  /*1390*/  LDS R19, [R19] ;  /* 0x0000000013137984 */ /* 0x000e220000000800 */
[----:B------:R-:W-:-:S02]  /*13a0*/  ISETP.GE.U32.AND P1, PT, R8, 0x8, PT ;  /* 0x000000080800780c */ /* 0x000fc40003f26070 */
[C---:B------:R-:W-:Y:S01]  /*13b0*/  ISETP.GE.U32.AND P2, PT, R8.reuse, 0x9, PT ;  /* 0x000000090800780c */ /* 0x040fe20003f46070 */
[----:B------:R-:W0:Y:S01]  /*13c0*/  LDS R18, [R18] ;  /* 0x0000000012127984 */ /* 0x000e220000000800 */
[----:B------:R-:W-:Y:S02]  /*13d0*/  P2R R28, PR, RZ, 0x1 ;  /* 0x00000001ff1c7803 */ /* 0x000fe40000000000 */
[----:B------:R-:W-:Y:S01]  /*13e0*/  P2R R28, PR, RZ, 0x2 ;  /* 0x00000002ff1c7803 */ /* 0x000fe20000000000 */
[----:B------:R-:W0:Y:S01]  /*13f0*/  LDS R17, [R17] ;  /* 0x0000000011117984 */ /* 0x000e220000000800 */
[----:B------:R-:W-:Y:S02]  /*1400*/  P2R R28, PR, RZ, 0x4 ;  /* 0x00000004ff1c7803 */ /* 0x000fe40000000000 */
[----:B------:R-:W-:Y:S02]  /*1410*/  SHF.R.U32.HI R27, RZ, 0x6, R9 ;  /* 0x00000006ff1b7819 */ /* 0x000fe40000011609 */
[----:B------:R-:W-:-:S02]  /*1420*/  ISETP.GE.U32.AND P0, PT, R8, 0xa, PT ;  /* 0x0000000a0800780c */ /* 0x000fc40003f06070 */
[C---:B------:R-:W-:Y:S02]  /*1430*/  ISETP.GE.U32.AND P1, PT, R8.reuse, 0xb, PT ;  /* 0x0000000b0800780c */ /* 0x040fe40003f26070 */
[C---:B------:R-:W-:Y:S02]  /*1440*/  ISETP.GE.U32.AND P2, PT, R8.reuse, 0xc, PT ;  /* 0x0000000c0800780c */ /* 0x040fe40003f46070 */
[C---:B------:R-:W-:Y:S02]  /*1450*/  ISETP.GE.U32.AND P3, PT, R8.reuse, 0xd, PT ;  /* 0x0000000d0800780c */ /* 0x040fe40003f66070 */
[C---:B------:R-:W-:Y:S02]  /*1460*/  ISETP.GE.U32.AND P4, PT, R8.reuse, 0xe, PT ;  /* 0x0000000e0800780c */ /* 0x040fe40003f86070 */
[----:B-1234-:R-:W-:-:S13]  /*1470*/  ISETP.NE.AND P5, PT, R8, 0xf, PT ;  /* 0x0000000f0800780c */ /* 0x01efda0003fa5270 */
.L_x_236:
[----:B------:R-:W-:Y:S01]  /*1480*/  HFMA2 R28, -RZ, RZ, 0, 1.54972076416015625e-05 ;  /* 0x00000104ff1c7431 */ /* 0x000fe200000001ff */
[----:B------:R-:W-:Y:S01]  /*1490*/  P2R R35, PR, RZ, 0x20 ;  /* 0x00000020ff237803 */ /* 0x000fe20000000000 */
[----:B------:R-:W-:Y:S01]  /*14a0*/  UMOV UR9, 0xffffffff ;  /* 0xffffffff00097882 */ /* 0x000fe20000000000 */
[----:B------:R-:W-:Y:S02]  /*14b0*/  ISETP.GE.U32.AND P6, PT, R8, 0x8, PT ;  /* 0x000000080800780c */ /* 0x000fe40003fc6070 */
[----:B------:R-:W-:-:S04]  /*14c0*/  IMAD R28, R27, R28, UR8 ;  /* 0x000000081b1c7e24 */ /* 0x000fc8000f8e021c */
[----:B------:R-:W-:-:S04]  /*14d0*/  IMAD R29, R5, 0x4, R28 ;  /* 0x00000004051d7824 */ /* 0x000fc800078e021c */
[C---:B------:R-:W-:Y:S01]  /*14e0*/  VIADD R28, R29.reuse, 0xffffffc0 ;  /* 0xffffffc01d1c7836 */ /* 0x040fe20000000000 */
[----:B------:R-:W0:Y:S03]  /*14f0*/  LDS R30, [R29] ;  /* 0x000000001d1e7984 */ /* 0x000e260000000800 */
[--C-:B------:R-:W-:Y:S01]  /*1500*/  IMAD.MOV.U32 R32, RZ, RZ, R28.reuse ;  /* 0x000000ffff207224 */ /* 0x100fe200078e001c */
[----:B------:R-:W-:Y:S01]  /*1510*/  @P5 IADD3 R32, PT, PT, R29, RZ, RZ ;  /* 0x000000ff1d205210 */ /* 0x000fe20007ffe0ff */
[--C-:B------:R-:W-:Y:S01]  /*1520*/  IMAD.MOV.U32 R33, RZ, RZ, R28.reuse ;  /* 0x000000ffff217224 */ /* 0x100fe200078e001c */
[----:B------:R-:W-:Y:S01]  /*1530*/  ISETP.GE.U32.AND P5, PT, R8, 0x9, PT ;  /* 0x000000090800780c */ /* 0x000fe20003fa6070 */
[----:B------:R-:W-:Y:S02]  /*1540*/  @!P4 IMAD.MOV R33, RZ, RZ, R29 ;  /* 0x000000ffff21c224 */ /* 0x000fe400078e021d */
[----:B------:R1:W2:Y:S01]  /*1550*/  LDS R31, [R32+0x4] ;  /* 0x00000400201f7984 */ /* 0x0002a20000000800 */
[----:B------:R-:W-:-:S02]  /*1560*/  IMAD.MOV.U32 R36, RZ, RZ, R28 ;  /* 0x000000ffff247224 */ /* 0x000fc400078e001c */
[--C-:B------:R-:W-:Y:S01]  /*1570*/  @!P3 IMAD.MOV R36, RZ, RZ, R29.reuse ;  /* 0x000000ffff24b224 */ /* 0x100fe200078e021d */
[----:B------:R-:W3:Y:S01]  /*1580*/  LDS R33, [R33+0x8] ;  /* 0x0000080021217984 */ /* 0x000ee20000000800 */
[--C-:B------:R-:W-:Y:S01]  /*1590*/  IMAD.MOV.U32 R34, RZ, RZ, R28.reuse ;  /* 0x000000ffff227224 */ /* 0x100fe200078e001c */
[----:B------:R-:W-:Y:S01]  /*15a0*/  @!P2 IADD3 R34, PT, PT, R29, RZ, RZ ;  /* 0x000000ff1d22a210 */ /* 0x000fe20007ffe0ff */
[--C-:B------:R-:W-:Y:S02]  /*15b0*/  IMAD.MOV.U32 R37, RZ, RZ, R28.reuse ;  /* 0x000000ffff257224 */ /* 0x100fe400078e001c */
[--C-:B------:R-:W-:Y:S02]  /*15c0*/  @!P1 IMAD.MOV R37, RZ, RZ, R29.reuse ;  /* 0x000000ffff259224 */ /* 0x100fe400078e021d */
[----:B-1----:R-:W-:Y:S01]  /*15d0*/  IMAD.MOV.U32 R32, RZ, RZ, R28 ;  /* 0x000000ffff207224 */ /* 0x002fe200078e001c */
[----:B------:R-:W-:Y:S01]  /*15e0*/  LDS R34, [R34+0x10] ;  /* 0x0000100022227984 */ /* 0x000fe20000000800 */
[----:B------:R-:W-:-:S06]  /*15f0*/  @!P0 IMAD.MOV R32, RZ, RZ, R29 ;  /* 0x000000ffff208224 */ /* 0x000fcc00078e021d */
[----:B------:R-:W-:Y:S01]  /*1600*/  LDS R32, [R32+0x18] ;  /* 0x0000180020207984 */ /* 0x000fe20000000800 */
[----:B0-----:R-:W-:-:S04]  /*1610*/  IMAD R30, R17, R30, RZ ;  /* 0x0000001e111e7224 */ /* 0x001fc800078e02ff */
[----:B--2---:R-:W-:-:S04]  /*1620*/  IMAD R31, R13, R31, R30 ;  /* 0x0000001f0d1f7224 */ /* 0x004fc800078e021e */
[----:B---3--:R-:W-:Y:S02]  /*1630*/  IMAD R30, R14, R33, R31 ;  /* 0x000000210e1e7224 */ /* 0x008fe400078e021f */
[----:B------:R0:W1:Y:S04]  /*1640*/  LDS R31, [R36+0xc] ;  /* 0x00000c00241f7984 */ /* 0x0000680000000800 */
[----:B------:R-:W2:Y:S01]  /*1650*/  LDS R33, [R37+0x14] ;  /* 0x0000140025217984 */ /* 0x000ea20000000800 */
[----:B0-----:R-:W-:Y:S01]  /*1660*/  MOV R36, R28 ;  /* 0x0000001c00247202 */ /* 0x001fe20000000f00 */
[----:B------:R-:W-:Y:S01]  /*1670*/  @!P5 IMAD.MOV R36, RZ, RZ, R29 ;  /* 0x000000ffff24d224 */ /* 0x000fe200078e021d */
[----:B------:R-:W-:Y:S01]  /*1680*/  ISETP.GE.U32.AND P5, PT, R8, 0x7, PT ;  /* 0x000000070800780c */ /* 0x000fe20003fa6070 */
[----:B-1----:R-:W-:-:S04]  /*1690*/  IMAD R30, R19, R31, R30 ;  /* 0x0000001f131e7224 */ /* 0x002fc800078e021e */
[----:B------:R-:W-:Y:S02]  /*16a0*/  IMAD R30, R15, R34, R30 ;  /* 0x000000220f1e7224 */ /* 0x000fe400078e021e */
[----:B------:R-:W-:-:S06]  /*16b0*/  IMAD.MOV.U32 R34, RZ, RZ, R28 ;  /* 0x000000ffff227224 */ /* 0x000fcc00078e001c */
[----:B------:R-:W-:Y:S01]  /*16c0*/  @!P5 IADD3 R34, PT, PT, R29, RZ, RZ ;  /* 0x000000ff1d22d210 */ /* 0x000fe20007ffe0ff */
[----:B--2---:R-:W-:Y:S01]  /*16d0*/  IMAD R30, R16, R33, R30 ;  /* 0x00000021101e7224 */ /* 0x004fe200078e021e */
[C---:B------:R-:W-:Y:S01]  /*16e0*/  ISETP.GE.U32.AND P5, PT, R8.reuse, 0x5, PT ;  /* 0x000000050800780c */ /* 0x040fe20003fa6070 */
[----:B------:R-:W-:Y:S02]  /*16f0*/  IMAD.MOV.U32 R33, RZ, RZ, R28 ;  /* 0x000000ffff217224 */ /* 0x000fe400078e001c */
[----:B------:R-:W-:Y:S02]  /*1700*/  IMAD R31, R25, R32, R30 ;  /* 0x00000020191f7224 */ /* 0x000fe400078e021e */
[----:B------:R-:W-:Y:S01]  /*1710*/  @!P6 IMAD.MOV R33, RZ, RZ, R29 ;  /* 0x000000ffff21e224 */ /* 0x000fe200078e021d */
[----:B------:R0:W1:Y:S01]  /*1720*/  LDS R30, [R36+0x1c] ;  /* 0x00001c00241e7984 */ /* 0x0000620000000800 */
[----:B------:R-:W-:-:S03]  /*1730*/  ISETP.GE.U32.AND P6, PT, R8, 0x6, PT ;  /* 0x000000060800780c */ /* 0x000fc60003fc6070 */
[----:B------:R2:W3:Y:S04]  /*1740*/  LDS R37, [R33+0x20] ;  /* 0x0000200021257984 */ /* 0x0004e80000000800 */
[----:B------:R4:W5:Y:S01]  /*1750*/  LDS R32, [R34+0x24] ;  /* 0x0000240022207984 */ /* 0x0009620000000800 */
[--C-:B0-----:R-:W-:Y:S02]  /*1760*/  IMAD.MOV.U32 R36, RZ, RZ, R28.reuse ;  /* 0x000000ffff247224 */ /* 0x101fe400078e001c */
[----:B--2---:R-:W-:-:S03]  /*1770*/  IMAD.MOV.U32 R33, RZ, RZ, R28 ;  /* 0x000000ffff217224 */ /* 0x004fc600078e001c */
[----:B------:R-:W-:Y:S01]  /*1780*/  @!P6 IMAD.MOV R33, RZ, RZ, R29 ;  /* 0x000000ffff21e224 */ /* 0x000fe200078e021d */
[----:B------:R-:W-:Y:S01]  /*1790*/  ISETP.GE.U32.AND P6, PT, R8, 0x4, PT ;  /* 0x000000040800780c */ /* 0x000fe20003fc6070 */
[----:B----4-:R-:W-:-:S04]  /*17a0*/  IMAD.MOV.U32 R34, RZ, RZ, R28 ;  /* 0x000000ffff227224 */ /* 0x010fc800078e001c */
[----:B------:R-:W0:Y:S01]  /*17b0*/  LDS R33, [R33+0x28] ;  /* 0x0000280021217984 */ /* 0x000e220000000800 */
[----:B-1----:R-:W-:Y:S02]  /*17c0*/  IMAD R30, R24, R30, R31 ;  /* 0x0000001e181e7224 */ /* 0x002fe400078e021f */
[----:B------:R-:W-:Y:S02]  /*17d0*/  IMAD.MOV.U32 R31, RZ, RZ, R28 ;  /* 0x000000ffff1f7224 */ /* 0x000fe400078e001c */
[----:B---3--:R-:W-:-:S03]  /*17e0*/  IMAD R30, R12, R37, R30 ;  /* 0x000000250c1e7224 */ /* 0x008fc600078e021e */
[----:B------:R-:W-:Y:S01]  /*17f0*/  @!P6 IMAD.MOV R31, RZ, RZ, R29 ;  /* 0x000000ffff1fe224 */ /* 0x000fe200078e021d */
[C---:B------:R-:W-:Y:S01]  /*1800*/  ISETP.NE.AND P6, PT, R8.reuse, RZ, PT ;  /* 0x000000ff0800720c */ /* 0x040fe20003fc5270 */
[----:B-----5:R-:W-:Y:S02]  /*1810*/  IMAD R30, R23, R32, R30 ;  /* 0x00000020171e7224 */ /* 0x020fe400078e021e */
[----:B------:R-:W-:Y:S01]  /*1820*/  IMAD.MOV.U32 R32, RZ, RZ, R28 ;  /* 0x000000ffff207224 */ /* 0x000fe200078e001c */
[----:B------:R-:W-:Y:S01]  /*1830*/  @!P5 IADD3 R32, PT, PT, R29, RZ, RZ ;  /* 0x000000ff1d20d210 */ /* 0x000fe20007ffe0ff */
[----:B------:R-:W-:Y:S01]  /*1840*/  LDS R31, [R31+0x30] ;  /* 0x000030001f1f7984 */ /* 0x000fe20000000800 */
[----:B------:R-:W-:-:S04]  /*1850*/  ISETP.GE.U32.AND P5, PT, R8, 0x3, PT ;  /* 0x000000030800780c */ /* 0x000fc80003fa6070 */
[----:B------:R-:W1:Y:S01]  /*1860*/  LDS R32, [R32+0x2c] ;  /* 0x00002c0020207984 */ /* 0x000e620000000800 */
[----:B0-----:R-:W-:Y:S02]  /*1870*/  IMAD R30, R22, R33, R30 ;  /* 0x00000021161e7224 */ /* 0x001fe400078e021e */
[----:B------:R-:W-:-:S06]  /*1880*/  @!P6 IMAD.MOV R28, RZ, RZ, R29 ;  /* 0x000000ffff1ce224 */ /* 0x000fcc00078e021d */
[----:B------:R-:W-:Y:S01]  /*1890*/  @!P5 IMAD.MOV R36, RZ, RZ, R29 ;  /* 0x000000ffff24d224 */ /* 0x000fe200078e021d */
[----:B------:R-:W-:Y:S01]  /*18a0*/  ISETP.GE.U32.AND P5, PT, R8, 0x2, PT ;  /* 0x000000020800780c */ /* 0x000fe20003fa6070 */
[----:B------:R-:W-:Y:S04]  /*18b0*/  LDS R28, [R28+0x3c] ;  /* 0x00003c001c1c7984 */ /* 0x000fe80000000800 */
[----:B------:R-:W0:Y:S08]  /*18c0*/  LDS R33, [R36+0x34] ;  /* 0x0000340024217984 */ /* 0x000e300000000800 */
[----:B------:R-:W-:-:S02]  /*18d0*/  @!P5 IADD3 R34, PT, PT, R29, RZ, RZ ;  /* 0x000000ff1d22d210 */ /* 0x000fc40007ffe0ff */
[----:B------:R-:W-:-:S03]  /*18e0*/  ISETP.NE.AND P5, PT, R35, RZ, PT ;  /* 0x000000ff2300720c */ /* 0x000fc60003fa5270 */
[----:B------:R-:W2:Y:S01]  /*18f0*/  LDS R29, [R34+0x38] ;  /* 0x00003800221d7984 */ /* 0x000ea20000000800 */
[----:B-1----:R-:W-:-:S04]  /*1900*/  IMAD R30, R21, R32, R30 ;  /* 0x00000020151e7224 */ /* 0x002fc800078e021e */
[----:B------:R-:W-:-:S04]  /*1910*/  IMAD R30, R20, R31, R30 ;  /* 0x0000001f141e7224 */ /* 0x000fc800078e021e */
[----:B0-----:R-:W-:-:S04]  /*1920*/  IMAD R30, R18, R33, R30 ;  /* 0x00000021121e7224 */ /* 0x001fc800078e021e */
[----:B--2---:R-:W-:-:S04]  /*1930*/  IMAD R29, R11, R29, R30 ;  /* 0x0000001d0b1d7224 */ /* 0x004fc800078e021e */
[----:B------:R-:W-:Y:S01]  /*1940*/  IMAD R29, R10, R28, R29 ;  /* 0x0000001c0a1d7224 */ /* 0x000fe200078e021d */
[----:B------:R-:W-:Y:S06]  /*1950*/  BRA.DIV UR9, `(.L_x_235) ;  /* 0x0000000609447947 */ /* 0x000fec000b800000 */
[----:B------:R-:W0:Y:S02]  /*1960*/  SHFL.DOWN PT, R28, R29, 0x2, 0x1c1f ;  /* 0x085c1f001d1c7f89 */ /* 0x000e2400000e0000 */
[----:B0-----:R-:W-:-:S05]  /*1970*/  IMAD.IADD R28, R29, 0x1, R28 ;  /* 0x000000011d1c7824 */ /* 0x001fca00078e021c */
[----:B------:R0:W1:Y:S02]  /*1980*/  SHFL.DOWN PT, R31, R28, 0x1, 0x1c1f ;  /* 0x083c1f001c1f7f89 */ /* 0x00006400000e0000 */
.L_x_246:
[----:B------:R-:W-:Y:S01]  /*1990*/  LOP3.LUT P6, RZ, R9, 0x3, RZ, 0xc0, !PT ;  /* 0x0000000309ff7812 */ /* 0x000fe200078cc0ff */
[----:B------:R-:W2:Y:S01]  /*19a0*/  LDC R30, c[0x0][0x360] ;  /* 0x0000d800ff1e7b82 */ /* 0x000ea20000000800 */
[----:B-1----:R-:W-:-:S11]  /*19b0*/  IMAD.IADD R31, R28, 0x1, R31 ;  /* 0x000000011c1f7824 */ /* 0x002fd600078e021f */
[----:B------:R-:W-:Y:S01]  /*19c0*/  VOTEU.ALL UP1, P6 ;  /* 0x0000000000ff7886 */ /* 0x000fe20003020000 */
[----:B------:R-:W-:-:S04]  /*19d0*/  @!P6 IMAD R29, R27, 0x10, R8 ;  /* 0x000000101b1de824 */ /* 0x000fc800078e0208 */
[----:B------:R-:W1:Y:S01]  /*19e0*/  @!UP1 S2UR UR10, SR_CgaCtaId ;  /* 0x00000000000a99c3 */ /* 0x000e620000008800 */
[----:B------:R-:W-:Y:S01]  /*19f0*/  @!UP1 UIADD3 UR9, UPT, UPT, UR19, 0x3080, URZ ;  /* 0x0000308013099890 */ /* 0x000fe2000fffe0ff */
[----:B--2---:R-:W-:-:S03]  /*1a00*/  LEA.HI R27, R30, R27, RZ, 0x1a ;  /* 0x0000001b1e1b7211 */ /* 0x004fc600078fd0ff */
[----:B-1----:R-:W-:-:S06]  /*1a10*/  @!UP1 ULEA UR9, UR10, UR9, 0x18 ;  /* 0x000000090a099291 */ /* 0x002fcc000f8ec0ff */
[----:B0-----:R-:W-:-:S05]  /*1a20*/  @!P6 LEA R28, R29, UR9, 0x2 ;  /* 0x000000091d1cec11 */ /* 0x001fca000f8e10ff */
[----:B------:R1:W-:Y:S01]  /*1a30*/  @!P6 STS [R28], R31 ;  /* 0x0000001f1c00e388 */ /* 0x0003e20000000800 */
[----:B------:R-:W-:-:S13]  /*1a40*/  ISETP.GE.U32.AND P6, PT, R27, 0x20, PT ;  /* 0x000000201b00780c */ /* 0x000fda0003fc6070 */
[----:B-1----:R-:W-:Y:S05]  /*1a50*/  @!P6 BRA `(.L_x_236) ;  /* 0xfffffff80088e947 */ /* 0x002fea000383ffff */
[----:B------:R-:W-:Y:S01]  /*1a60*/  LOP3.LUT R12, R4, 0x3, RZ, 0xc0, !PT ;  /* 0x00000003040c7812 */ /* 0x000fe200078ec0ff */
[----:B------:R-:W-:Y:S05]  /*1a70*/  WARPSYNC.ALL ;  /* 0x0000000000007948 */ /* 0x000fea0003800000 */
[----:B------:R-:W-:Y:S01]  /*1a80*/  ISETP.NE.AND P0, PT, R12, 0x2, PT ;  /* 0x000000020c00780c */ /* 0x000fe20003f05270 */
[----:B------:R-:W0:Y:S01]  /*1a90*/  S2UR UR8, SR_CTAID.X ;  /* 0x00000000000879c3 */ /* 0x000e220000002500 */
[----:B------:R-:W-:-:S07]  /*1aa0*/  LOP3.LUT R10, R4, 0xffff, RZ, 0xc0, !PT ;  /* 0x0000ffff040a7812 */ /* 0x000fce00078ec0ff */
[----:B------:R-:W-:Y:S01]  /*1ab0*/  BAR.SYNC.DEFER_BLOCKING 0x0 ;  /* 0x0000000000007b1d */ /* 0x000fe20000010000 */
[----:B------:R-:W-:Y:S02]  /*1ac0*/  MOV R20, R9 ;  /* 0x0000000900147202 */ /* 0x000fe40000000f00 */
[----:B------:R-:W-:-:S03]  /*1ad0*/  ISETP.GE.U32.AND P2, PT, R10, 0x2, PT ;  /* 0x000000020a00780c */ /* 0x000fc60003f46070 */
[----:B------:R-:W-:Y:S01]  /*1ae0*/  BSSY.RECONVERGENT B0, `(.L_x_237) ;  /* 0x0000018000007945 */ /* 0x000fe20003800200 */
[----:B0-----:R-:W-:-:S03]  /*1af0*/  ULEA UR7, UR8, UR7, 0x9 ;  /* 0x0000000708077291 */ /* 0x001fc6000f8e48ff */
[----:B------:R-:W-:Y:S09]  /*1b00*/  @!P0 BRA `(.L_x_238) ;  /* 0x0000000000548947 */ /* 0x000ff20003800000 */
[----:B------:R-:W0:Y:S01]  /*1b10*/  LDS R15, [R3] ;  /* 0x00000000030f7984 */ /* 0x000e220000000800 */
[----:B------:R-:W1:Y:S01]  /*1b20*/  LDC.64 R10, c[0x0][0x3a0] ;  /* 0x0000e800ff0a7b82 */ /* 0x000e620000000a00 */
[C---:B------:R-:W-:Y:S01]  /*1b30*/  VIADD R13, R9.reuse, UR7 ;  /* 0x00000007090d7c36 */ /* 0x040fe20008000000 */
[----:B------:R-:W-:Y:S01]  /*1b40*/  ISETP.NE.AND P0, PT, R12, 0x3, PT ;  /* 0x000000030c00780c */ /* 0x000fe20003f05270 */
[----:B------:R-:W-:Y:S02]  /*1b50*/  VIADD R20, R9, UR18 ;  /* 0x0000001209147c36 */ /* 0x000fe40008000000 */
[----:B-1----:R-:W-:-:S05]  /*1b60*/  IMAD.WIDE R10, R13, 0x4, R10 ;  /* 0x000000040d0a7825 */ /* 0x002fca00078e020a */
[----:B0-----:R0:W-:Y:S05]  /*1b70*/  STG.E desc[UR20][R10.64], R15 ;  /* 0x0000000f0a007986 */ /* 0x0011ea000c101914 */
[----:B------:R-:W-:Y:S05]  /*1b80*/  @!P0 BRA `(.L_x_238) ;  /* 0x0000000000348947 */ /* 0x000fea0003800000 */
[----:B------:R-:W-:Y:S01]  /*1b90*/  ISETP.NE.AND P1, PT, R12, RZ, PT ;  /* 0x000000ff0c00720c */ /* 0x000fe20003f25270 */
[----:B------:R-:W-:Y:S01]  /*1ba0*/  VIADD R17, R3, UR12 ;  /* 0x0000000c03117c36 */ /* 0x000fe20008000000 */
[----:B0-----:R-:W0:Y:S01]  /*1bb0*/  LDS R15, [R3+UR12] ;  /* 0x0000000c030f7984 */ /* 0x001e220008000800 */
[----:B------:R-:W-:Y:S01]  /*1bc0*/  IADD3 R10, P0, PT, R10, UR12, RZ ;  /* 0x0000000c0a0a7c10 */ /* 0x000fe2000ff1e0ff */
[----:B------:R-:W-:-:S04]  /*1bd0*/  VIADD R20, R20, UR18 ;  /* 0x0000001214147c36 */ /* 0x000fc80008000000 */
[----:B------:R-:W-:Y:S02]  /*1be0*/  IMAD.X R11, RZ, RZ, R11, P0 ;  /* 0x000000ffff0b7224 */ /* 0x000fe400000e060b */
[----:B------:R-:W-:-:S03]  /*1bf0*/  VIADD R14, R20, UR18 ;  /* 0x00000012140e7c36 */ /* 0x000fc60008000000 */
[----:B------:R-:W1:Y:S01]  /*1c00*/  @P1 LDS R17, [R17+UR12] ;  /* 0x0000000c11111984 */ /* 0x000e620008000800 */
[----:B------:R-:W-:Y:S01]  /*1c10*/  @P1 IADD3 R12, P0, PT, R10, UR12, RZ ;  /* 0x0000000c0a0c1c10 */ /* 0x000fe2000ff1e0ff */
[----:B------:R-:W-:-:S03]  /*1c20*/  @P1 IMAD.MOV.U32 R20, RZ, RZ, R14 ;  /* 0x000000ffff141224 */ /* 0x000fc600078e000e */
[----:B------:R-:W-:Y:S01]  /*1c30*/  @P1 IADD3.X R13, PT, PT, RZ, R11, RZ, P0, !PT ;  /* 0x0000000bff0d1210 */ /* 0x000fe200007fe4ff */
[----:B0-----:R2:W-:Y:S04]  /*1c40*/  STG.E desc[UR20][R10.64], R15 ;  /* 0x0000000f0a007986 */ /* 0x0015e8000c101914 */
[----:B-1----:R2:W-:Y:S04]  /*1c50*/  @P1 STG.E desc[UR20][R12.64], R17 ;  /* 0x000000110c001986 */ /* 0x0025e8000c101914 */
.L_x_238:
[----:B------:R-:W-:Y:S05]  /*1c60*/  BSYNC.RECONVERGENT B0 ;  /* 0x0000000000007941 */ /* 0x000fea0003800200 */
.L_x_237:
[----:B------:R-:W-:Y:S04]  /*1c70*/  BSSY.RECONVERGENT B0, `(.L_x_239) ;  /* 0x000001d000007945 */ /* 0x000fe80003800200 */
[----:B------:R-:W-:Y:S05]  /*1c80*/  @!P2 BRA `(.L_x_240) ;  /* 0x00000000006ca947 */ /* 0x000fea0003800000 */
[----:B--2---:R-:W1:Y:S01]  /*1c90*/  S2R R13, SR_CgaCtaId ;  /* 0x00000000000d7919 */ /* 0x004e620000008800 */
[----:B0-----:R-:W0:Y:S01]  /*1ca0*/  LDC.64 R10, c[0x0][0x3a0] ;  /* 0x0000e800ff0a7b82 */ /* 0x001e220000000a00 */
[----:B------:R-:W-:-:S05]  /*1cb0*/  MOV R12, 0x400 ;  /* 0x00000400000c7802 */ /* 0x000fca0000000f00 */
[----:B------:R-:W-:-:S05]  /*1cc0*/  VIADD R12, R12, 0x3080 ;  /* 0x000030800c0c7836 */ /* 0x000fca0000000000 */
[----:B-1----:R-:W-:-:S07]  /*1cd0*/  LEA R31, R13, R12, 0x18 ;  /* 0x0000000c0d1f7211 */ /* 0x002fce00078ec0ff */
.L_x_241:
[C---:B------:R-:W-:Y:S01]  /*1ce0*/  LEA R21, R20.reuse, R31, 0x2 ;  /* 0x0000001f14157211 */ /* 0x040fe200078e10ff */
[C---:B-1----:R-:W-:Y:S02]  /*1cf0*/  VIADD R13, R20.reuse, UR7 ;  /* 0x00000007140d7c36 */ /* 0x042fe40008000000 */
[----:B------:R-:W-:Y:S02]  /*1d00*/  VIADD R20, R20, UR12 ;  /* 0x0000000c14147c36 */ /* 0x000fe40008000000 */
[----:B------:R-:W-:Y:S01]  /*1d10*/  VIADD R22, R21, UR12 ;  /* 0x0000000c15167c36 */ /* 0x000fe20008000000 */
[----:B------:R-:W1:Y:S01]  /*1d20*/  LDS R23, [R21] ;  /* 0x0000000015177984 */ /* 0x000e620000000800 */
[----:B0-----:R-:W-:-:S03]  /*1d30*/  IMAD.WIDE R12, R13, 0x4, R10 ;  /* 0x000000040d0c7825 */ /* 0x001fc600078e020a */
[----:B------:R-:W0:Y:S01]  /*1d40*/  LDS R25, [R21+UR12] ;  /* 0x0000000c15197984 */ /* 0x000e220008000800 */
[----:B------:R-:W-:Y:S01]  /*1d50*/  VIADD R24, R22, UR12 ;  /* 0x0000000c16187c36 */ /* 0x000fe20008000000 */
[----:B------:R-:W-:Y:S02]  /*1d60*/  IADD3 R14, P0, PT, R12, UR12, RZ ;  /* 0x0000000c0c0e7c10 */ /* 0x000fe4000ff1e0ff */
[----:B------:R-:W2:Y:S03]  /*1d70*/  LDS R27, [R22+UR12] ;  /* 0x0000000c161b7984 */ /* 0x000ea60008000800 */
[----:B------:R-:W-:Y:S01]  /*1d80*/  IMAD.X R15, RZ, RZ, R13, P0 ;  /* 0x000000ffff0f7224 */ /* 0x000fe200000e060d */
[----:B------:R-:W3:Y:S01]  /*1d90*/  LDS R29, [R24+UR12] ;  /* 0x0000000c181d7984 */ /* 0x000ee20008000800 */
[----:B------:R-:W-:-:S04]  /*1da0*/  IADD3 R16, P0, PT, R14, UR12, RZ ;  /* 0x0000000c0e107c10 */ /* 0x000fc8000ff1e0ff */
[----:B------:R-:W-:Y:S02]  /*1db0*/  IADD3.X R17, PT, PT, RZ, R15, RZ, P0, !PT ;  /* 0x0000000fff117210 */ /* 0x000fe400007fe4ff */
[----:B------:R-:W-:-:S05]  /*1dc0*/  IADD3 R18, P0, PT, R16, UR12, RZ ;  /* 0x0000000c10127c10 */ /* 0x000fca000ff1e0ff */
[----:B------:R-:W-:Y:S01]  /*1dd0*/  IMAD.X R19, RZ, RZ, R17, P0 ;  /* 0x000000ffff137224 */ /* 0x000fe200000e0611 */
[----:B------:R-:W-:Y:S01]  /*1de0*/  ISETP.GE.U32.AND P0, PT, R20, 0x200, PT ;  /* 0x000002001400780c */ /* 0x000fe20003f06070 */
[----:B-1----:R1:W-:Y:S04]  /*1df0*/  STG.E desc[UR20][R12.64], R23 ;  /* 0x000000170c007986 */ /* 0x0023e8000c101914 */
[----:B0-----:R1:W-:Y:S04]  /*1e00*/  STG.E desc[UR20][R14.64], R25 ;  /* 0x000000190e007986 */ /* 0x0013e8000c101914 */
[----:B--2---:R1:W-:Y:S04]  /*1e10*/  STG.E desc[UR20][R16.64], R27 ;  /* 0x0000001b10007986 */ /* 0x0043e8000c101914 */
[----:B---3--:R1:W-:Y:S01]  /*1e20*/  STG.E desc[UR20][R18.64], R29 ;  /* 0x0000001d12007986 */ /* 0x0083e2000c101914 */
[----:B------:R-:W-:Y:S05]  /*1e30*/  @!P0 BRA `(.L_x_241) ;  /* 0xfffffffc00a88947 */ /* 0x000fea000383ffff */
.L_x_240:
[----:B------:R-:W-:Y:S05]  /*1e40*/  BSYNC.RECONVERGENT B0 ;  /* 0x0000000000007941 */ /* 0x000fea0003800200 */
.L_x_239:
[----:B------:R-:W-:Y:S05]  /*1e50*/  BRA.U !UP0, `(.L_x_242) ;  /* 0xffffffe508607547 */ /* 0x000fea000b83ffff */
[----:B------:R-:W-:Y:S05]  /*1e60*/  EXIT ;  /* 0x000000000000794d */ /* 0x000fea0003800000 */
.L_x_235:
[----:B------:R-:W-:Y:S01]  /*1e70*/  BSSY B0, `(.L_x_243) ;  /* 0x0000007000007945 */ /* 0x000fe20003800000 */
[----:B------:R-:W-:Y:S01]  /*1e80*/  IMAD.MOV.U32 R32, RZ, RZ, 0x2 ;  /* 0x00000002ff207424 */ /* 0x000fe200078e00ff */
[----:B------:R-:W-:Y:S01]  /*1e90*/  MOV R30, 0xffffffff ;  /* 0xffffffff001e7802 */ /* 0x000fe20000000f00 */
[----:B------:R-:W-:-:S07]  /*1ea0*/  IMAD.MOV.U32 R33, RZ, RZ, 0x1c1f ;  /* 0x00001c1fff217424 */ /* 0x000fce00078e00ff */
[----:B------:R-:W-:Y:S05]  /*1eb0*/  WARPSYNC.COLLECTIVE R30, `(.L_x_244) ;  /* 0x000000001e087348 */ /* 0x000fea0003c00000 */
[----:B------:R0:W1:Y:S02]  /*1ec0*/  SHFL.DOWN P6, R31, R29, R32, R33 ;  /* 0x080000201d1f7389 */ /* 0x00006400000c0021 */
[----:B01----:R-:W-:Y:S05]  /*1ed0*/  ENDCOLLECTIVE ;  /* 0x000000000000791b */ /* 0x003fea0003800000 */
.L_x_244:
[----:B------:R-:W-:Y:S05]  /*1ee0*/  BSYNC B0 ;  /* 0x0000000000007941 */ /* 0x000fea0003800000 */
.L_x_243:
[----:B------:R-:W-:Y:S02]  /*1ef0*/  IMAD.MOV.U32 R28, RZ, RZ, R31 ;  /* 0x000000ffff1c7224 */ /* 0x000fe400078e001f */
[----:B------:R-:W-:Y:S02]  /*1f00*/  HFMA2 R33, -RZ, RZ, 0, 0.004024505615234375 ;  /* 0x00001c1fff217431 */ /* 0x000fe400000001ff */
[----:B------:R-:W-:Y:S02]  /*1f10*/  IMAD.MOV.U32 R32, RZ, RZ, 0x1 ;  /* 0x00000001ff207424 */ /* 0x000fe400078e00ff */
[----:B------:R-:W-:Y:S02]  /*1f20*/  IMAD.IADD R28, R29, 0x1, R28 ;  /* 0x000000011d1c7824 */ /* 0x000fe400078e021c */
[----:B------:R-:W-:Y:S02]  /*1f30*/  IMAD.MOV.U32 R30, RZ, RZ, -0x1 ;  /* 0xffffffffff1e7424 */ /* 0x000fe400078e00ff */
[----:B------:R-:W-:-:S07]  /*1f40*/  IMAD.MOV.U32 R29, RZ, RZ, R28 ;  /* 0x000000ffff1d7224 */ /* 0x000fce00078e001c */
[----:B------:R-:W-:Y:S05]  /*1f50*/  WARPSYNC.COLLECTIVE R30, `(.L_x_245) ;  /* 0x000000001e087348 */ /* 0x000fea0003c00000 */
[----:B------:R0:W1:Y:S02]  /*1f60*/  SHFL.DOWN P6, R31, R29, R32, R33 ;  /* 0x080000201d1f7389 */ /* 0x00006400000c0021 */
[----:B01----:R-:W-:Y:S05]  /*1f70*/  ENDCOLLECTIVE ;  /* 0x000000000000791b */ /* 0x003fea0003800000 */
.L_x_245:
[----:B------:R-:W-:Y:S05]  /*1f80*/  BRA `(.L_x_246) ;  /* 0xfffffff800807947 */ /* 0x000fea000383ffff */
        .weak           $__internal_4_$__cuda_sm20_div_u16
        .type           $__internal_4_$__cuda_sm20_div_u16,@function
        .size           $__internal_4_$__cuda_sm20_div_u16,(.L_x_57955 - $__internal_4_$__cuda_sm20_div_u16)
$__internal_4_$__cuda_sm20_div_u16:
[----:B------:R-:W0:Y:S01]  /*1f90*/  I2F.U16 R12, UR5 ;  /* 0x00000005000c7d06 */ /* 0x000e220008101000 */
[----:B------:R-:W-:Y:S01]  /*1fa0*/  IMAD.MOV.U32 R13, RZ, RZ, 0x4b800000 ;  /* 0x4b800000ff0d7424 */ /* 0x000fe200078e00ff */
[C---:B0-----:R-:W-:Y:S02]  /*1fb0*/  FSETP.GEU.AND P1, PT, |R12|.reuse, 1.175494350822287508e-38, PT ;  /* 0x008000000c00780b */ /* 0x041fe40003f2e200 */
[----:B------:R-:W-:Y:S02]  /*1fc0*/  FSETP.GT.AND P0, PT, |R12|, 8.50705917302346158658e+37, PT ;  /* 0x7e8000000c00780b */ /* 0x000fe40003f04200 */
[----:B------:R-:W-:-:S04]  /*1fd0*/  FSEL R13, R13, 1, !P1 ;  /* 0x3f8000000d0d7808 */ /* 0x000fc80004800000 */
[----:B------:R-:W-:Y:S02]  /*1fe0*/  FSEL R13, R13, 0.25, !P0 ;  /* 0x3e8000000d0d7808 */ /* 0x000fe40004000000 */
[----:B------:R-:W-:-:S03]  /*1ff0*/  ISETP.NE.U32.AND P0, PT, RZ, UR5, PT ;  /* 0x00000005ff007c0c */ /* 0x000fc6000bf05070 */
[----:B------:R-:W-:Y:S02]  /*2000*/  FMUL R14, R12, R13 ;  /* 0x0000000d0c0e7220 */ /* 0x000fe40000400000 */
[----:B------:R-:W-:Y:S08]  /*2010*/  I2F.U16.RZ R12, R16 ;  /* 0x00000010000c7306 */ /* 0x000ff0000010d000 */
[----:B------:R-:W0:Y:S02]  /*2020*/  MUFU.RCP R14, R14 ;  /* 0x0000000e000e7308 */ /* 0x000e240000001000 */
[----:B0-----:R-:W-:-:S04]  /*2030*/  FMUL R13, R13, R14 ;  /* 0x0000000e0d0d7220 */ /* 0x001fc80000400000 */
[----:B------:R-:W-:-:S04]  /*2040*/  VIADD R13, R13, 0x2 ;  /* 0x000000020d0d7836 */ /* 0x000fc80000000000 */
[----:B------:R-:W-:Y:S01]  /*2050*/  FMUL.RZ R15, R12, R13 ;  /* 0x0000000d0c0f7220 */ /* 0x000fe2000040c000 */
[----:B------:R-:W-:Y:S02]  /*2060*/  IMAD.MOV.U32 R12, RZ, RZ, R18 ;  /* 0x000000ffff0c7224 */ /* 0x000fe400078e0012 */
[----:B------:R-:W-:-:S03]  /*2070*/  IMAD.MOV.U32 R13, RZ, RZ, 0x0 ;  /* 0x00000000ff0d7424 */ /* 0x000fc600078e00ff */
[----:B------:R-:W0:Y:S02]  /*2080*/  F2I.U32.TRUNC.NTZ R15, R15 ;  /* 0x0000000f000f7305 */ /* 0x000e24000020f000 */
[----:B0-----:R-:W-:Y:S02]  /*2090*/  LOP3.LUT R17, R15, 0xffff, RZ, 0xc0, !PT ;  /* 0x0000ffff0f117812 */ /* 0x001fe400078ec0ff */
[----:B------:R-:W-:Y:S01]  /*20a0*/  @!P0 MOV R17, 0xffffffff ;  /* 0xffffffff00118802 */ /* 0x000fe20000000f00 */
[----:B------:R-:W-:Y:S06]  /*20b0*/  RET.REL.NODEC R12 `(_Z9cuda_gemmIiLi256ELi4ELi1ELi1024ELi64ELi64ELi32ELi1ELi1EEviiiPT_S1_S1_ii) ;  /* 0xffffffdc0cd07950 */ /* 0x000fec0003c3ffff */
.L_x_247:
        /* <DEDUP_REMOVED lines=12> */
.L_x_57955:


//--------------------- .text._Z9cuda_gemmIiLi256ELi4ELi1ELi1024ELi64ELi64ELi32ELi1ELi0EEviiiPT_S1_S1_ii --------------------------
	.section	.text._Z9cuda_gemmIiLi256ELi4ELi1ELi1024ELi64ELi64ELi32ELi1ELi0EEviiiPT_S1_S1_ii,"ax",@progbits
	.align	128
        .global         _Z9cuda_gemmIiLi256ELi4ELi1ELi1024ELi64ELi64ELi32ELi1ELi0EEviiiPT_S1_S1_ii
        .type           _Z9cuda_gemmIiLi256ELi4ELi1ELi1024ELi64ELi64ELi32ELi1ELi0EEviiiPT_S1_S1_ii,@function
        .size           _Z9cuda_gemmIiLi256ELi4ELi1ELi1024ELi64ELi64ELi32ELi1ELi0EEviiiPT_S1_S1_ii,(.L_x_57956 - _Z9cuda_gemmIiLi256ELi4ELi1ELi1024ELi64ELi64ELi32ELi1ELi0EEviiiPT_S1_S1_ii)
        .other          _Z9cuda_gemmIiLi256ELi4ELi1ELi1024ELi64ELi64ELi32ELi1ELi0EEviiiPT_S1_S1_ii,@"STO_CUDA_ENTRY STV_DEFAULT"
_Z9cuda_gemmIiLi256ELi4ELi1ELi1024ELi64ELi64ELi32ELi1ELi0EEviiiPT_S1_S1_ii:
.text._Z9cuda_gemmIiLi256ELi4ELi1ELi1024ELi64ELi64ELi32ELi1ELi0EEviiiPT_S1_S1_ii:
        /* <DEDUP_REMOVED lines=31> */
[----:B------:R-:W-:-:S07]  /*01f0*/  @!UP2 UIADD3 UR5, UPT, UPT, -UR5, URZ, URZ ;  /* 0x000000ff0505a290 */ /* 0x000fce000fffe1ff */
        /* <DEDUP_REMOVED lines=21> */
[----:B------:R-:W-:Y:S02]  /*0350*/  IMAD R4, R5, UR8, R0 ;  /* 0x0000000805047c24 */ /* 0x000fe4000f8e0200 */
[----:B------:R-:W-:Y:S02]  /*0360*/  VIADD R5, R7, 0xffffffe ;  /* 0x0ffffffe07057836 */ /* 0x000fe40000000000 */
[----:B------:R-:W-:Y:S01]  /*0370*/  IMAD R7, RZ, RZ, -UR4 ;  /* 0x80000004ff077e24 */ /* 0x000fe2000f8e02ff */
[----:B------:R-:W-:-:S03]  /*0380*/  ISETP.GE.U32.AND P0, PT, R4, UR8, PT ;  /* 0x0000000804007c0c */ /* 0x000fc6000bf06070 */
[----:B------:R-:W0:Y:S01]  /*0390*/  F2I.FTZ.U32.TRUNC.NTZ R5, R5 ;  /* 0x0000000500057305 */ /* 0x000e22000021f000 */
[----:B---3--:R-:W-:-:S05]  /*03a0*/  IMAD.SHL.U32 R2, R2, 0x4, RZ ;  /* 0x0000000402027824 */ /* 0x008fca00078e00ff */
[----:B-1----:R-:W-:-:S04]  /*03b0*/  ISETP.LE.U32.AND P2, PT, R2, UR10, PT ;  /* 0x0000000a02007c0c */ /* 0x002fc8000bf43070 */
[----:B------:R-:W-:Y:S01]  /*03c0*/  @P0 VIADD R6, R6, 0x1 ;  /* 0x0000000106060836 */ /* 0x000fe20000000000 */
[----:B------:R-:W-:Y:S02]  /*03d0*/  @P0 IADD3 R4, PT, PT, R4, -UR8, RZ ;  /* 0x8000000804040c10 */ /* 0x000fe4000fffe0ff */
[----:B------:R-:W-:Y:S02]  /*03e0*/  PLOP3.LUT P0, PT, PT, PT, UP0, 0x80, 0x8 ;  /* 0x000000000008781c */ /* 0x000fe40003f0f008 */
[----:B------:R-:W-:Y:S01]  /*03f0*/  ISETP.GE.U32.AND P1, PT, R4, UR8, PT ;  /* 0x0000000804007c0c */ /* 0x000fe2000bf26070 */
[----:B------:R-:W-:Y:S02]  /*0400*/  HFMA2 R4, -RZ, RZ, 0, 0 ;  /* 0x00000000ff047431 */ /* 0x000fe400000001ff */
[----:B0-----:R-:W-:-:S04]  /*0410*/  IMAD R7, R7, R5, RZ ;  /* 0x0000000507077224 */ /* 0x001fc800078e02ff */
[----:B------:R-:W-:-:S06]  /*0420*/  IMAD.HI.U32 R4, R5, R7, R4 ;  /* 0x0000000705047227 */ /* 0x000fcc00078e0004 */
[----:B------:R-:W-:-:S05]  /*0430*/  @P1 VIADD R6, R6, 0x1 ;  /* 0x0000000106061836 */ /* 0x000fca0000000000 */
[----:B------:R-:W-:-:S05]  /*0440*/  SEL R2, R9, R6, !P0 ;  /* 0x0000000609027207 */ /* 0x000fca0004000000 */
[----:B------:R-:W-:Y:S01]  /*0450*/  IMAD.MOV R3, RZ, RZ, -R2 ;  /* 0x000000ffff037224 */ /* 0x000fe200078e0a02 */
[----:B--2---:R-:W-:Y:S06]  /*0460*/  @P2 EXIT ;  /* 0x000000000000294d */ /* 0x004fec0003800000 */
[----:B------:R-:W-:Y:S01]  /*0470*/  IMAD R3, R3, UR8, R0 ;  /* 0x0000000803037c24 */ /* 0x000fe2000f8e0200 */
[----:B------:R-:W-:Y:S01]  /*0480*/  UIMAD.WIDE.U32 UR6, UR6, UR14, URZ ;  /* 0x0000000e060672a5 */ /* 0x000fe2000f8e00ff */
[C---:B------:R-:W-:Y:S01]  /*0490*/  IMAD.HI.U32 R5, R4.reuse, R0, RZ ;  /* 0x0000000004057227 */ /* 0x040fe200078e00ff */
[----:B------:R-:W0:Y:S01]  /*04a0*/  S2R R9, SR_CTAID.X ;  /* 0x0000000000097919 */ /* 0x000e220000002500 */
[----:B------:R-:W-:Y:S01]  /*04b0*/  ISETP.NE.U32.AND P2, PT, RZ, UR4, PT ;  /* 0x00000004ff007c0c */ /* 0x000fe2000bf45070 */
[----:B------:R-:W-:Y:S01]  /*04c0*/  UIADD3 UR6, UPT, UPT, -UR7, URZ, URZ ;  /* 0x000000ff07067290 */ /* 0x000fe2000fffe1ff */
[----:B------:R-:W-:Y:S01]  /*04d0*/  IMAD.HI.U32 R4, R4, R3, RZ ;  /* 0x0000000304047227 */ /* 0x000fe200078e00ff */
[----:B------:R-:W-:Y:S02]  /*04e0*/  MOV R15, 0x700 ;  /* 0x00000700000f7802 */ /* 0x000fe40000000f00 */
[----:B------:R-:W-:Y:S01]  /*04f0*/  UIMAD UR6, UR8, UR6, UR14 ;  /* 0x00000006080672a4 */ /* 0x000fe2000f8e020e */
[----:B------:R-:W-:-:S02]  /*0500*/  IMAD.MOV R5, RZ, RZ, -R5 ;  /* 0x000000ffff057224 */ /* 0x000fc400078e0a05 */
[----:B------:R-:W-:Y:S01]  /*0510*/  IMAD.MOV R8, RZ, RZ, -R4 ;  /* 0x000000ffff087224 */ /* 0x000fe200078e0a04 */
[----:B------:R-:W-:Y:S01]  /*0520*/  UISETP.GE.U32.AND UP1, UPT, UR6, UR8, UPT ;  /* 0x000000080600728c */ /* 0x000fe2000bf26070 */
[----:B------:R-:W-:Y:S01]  /*0530*/  IMAD R6, R5, UR4, R0 ;  /* 0x0000000405067c24 */ /* 0x000fe2000f8e0200 */
[----:B------:R-:W-:Y:S01]  /*0540*/  LOP3.LUT R5, RZ, UR4, RZ, 0x33, !PT ;  /* 0x00000004ff057c12 */ /* 0x000fe2000f8e33ff */
[----:B------:R-:W-:-:S03]  /*0550*/  IMAD R3, R8, UR4, R3 ;  /* 0x0000000408037c24 */ /* 0x000fc6000f8e0203 */
[----:B------:R-:W-:Y:S02]  /*0560*/  ISETP.GE.U32.AND P1, PT, R6, UR4, PT ;  /* 0x0000000406007c0c */ /* 0x000fe4000bf26070 */
[----:B------:R-:W-:-:S03]  /*0570*/  ISETP.GE.U32.AND P0, PT, R3, UR4, PT ;  /* 0x0000000403007c0c */ /* 0x000fc6000bf06070 */
[----:B------:R-:W-:Y:S02]  /*0580*/  @UP1 UIADD3 UR6, UPT, UPT, -UR8, UR6, URZ ;  /* 0x0000000608061290 */ /* 0x000fe4000fffe1ff */
[----:B------:R-:W-:Y:S02]  /*0590*/  @UP1 UIADD3 UR7, UPT, UPT, UR7, 0x1, URZ ;  /* 0x0000000107071890 */ /* 0x000fe4000fffe0ff */
[----:B------:R-:W-:Y:S02]  /*05a0*/  UISETP.GE.U32.AND UP2, UPT, UR6, UR8, UPT ;  /* 0x000000080600728c */ /* 0x000fe4000bf46070 */
[----:B------:R-:W-:Y:S02]  /*05b0*/  ULOP3.LUT UR6, UR14, 0xffff, URZ, 0xc0, !UPT ;  /* 0x0000ffff0e067892 */ /* 0x000fe4000f8ec0ff */
[----:B------:R-:W-:Y:S02]  /*05c0*/  @P1 VIADD R6, R6, -UR4 ;  /* 0x8000000406061c36 */ /* 0x000fe40008000000 */
[----:B------:R-:W-:-:S02]  /*05d0*/  @P0 VIADD R3, R3, -UR4 ;  /* 0x8000000403030c36 */ /* 0x000fc40008000000 */
[----:B------:R-:W-:Y:S01]  /*05e0*/  @P0 VIADD R4, R4, 0x1 ;  /* 0x0000000104040836 */ /* 0x000fe20000000000 */
[----:B------:R-:W-:Y:S02]  /*05f0*/  ISETP.GE.U32.AND P3, PT, R6, UR4, PT ;  /* 0x0000000406007c0c */ /* 0x000fe4000bf66070 */
[----:B------:R-:W-:Y:S01]  /*0600*/  ISETP.GE.U32.AND P1, PT, R3, UR4, PT ;  /* 0x0000000403007c0c */ /* 0x000fe2000bf26070 */
[----:B------:R-:W-:Y:S01]  /*0610*/  VIADD R3, R0, UR14 ;  /* 0x0000000e00037c36 */ /* 0x000fe20008000000 */
[----:B------:R-:W-:-:S04]  /*0620*/  @UP2 UIADD3 UR7, UPT, UPT, UR7, 0x1, URZ ;  /* 0x0000000107072890 */ /* 0x000fc8000fffe0ff */
[----:B------:R-:W-:Y:S01]  /*0630*/  LOP3.LUT R8, R3, 0x3ff, RZ, 0x3c, !PT ;  /* 0x000003ff03087812 */ /* 0x000fe200078e3cff */
[----:B------:R-:W-:-:S03]  /*0640*/  USEL UR9, UR9, UR7, !UP0 ;  /* 0x0000000709097287 */ /* 0x000fc6000c000000 */
[----:B------:R-:W-:Y:S02]  /*0650*/  LOP3.LUT R14, R8, 0xffff, RZ, 0xc0, !PT ;  /* 0x0000ffff080e7812 */ /* 0x000fe400078ec0ff */
[----:B------:R-:W-:Y:S01]  /*0660*/  @P3 IADD3 R6, PT, PT, R6, -UR4, RZ ;  /* 0x8000000406063c10 */ /* 0x000fe2000fffe0ff */
[----:B------:R-:W-:-:S03]  /*0670*/  @P1 VIADD R4, R4, 0x1 ;  /* 0x0000000104041836 */ /* 0x000fc60000000000 */
[C---:B------:R-:W-:Y:S02]  /*0680*/  SEL R7, R5.reuse, R6, !P2 ;  /* 0x0000000605077207 */ /* 0x040fe40005000000 */
[----:B------:R-:W-:Y:S02]  /*0690*/  SEL R4, R5, R4, !P2 ;  /* 0x0000000405047207 */ /* 0x000fe40005000000 */
[----:B------:R-:W-:Y:S01]  /*06a0*/  LOP3.LUT R6, R0, 0x1f, RZ, 0xc0, !PT ;  /* 0x0000001f00067812 */ /* 0x000fe200078ec0ff */
[----:B------:R-:W-:Y:S01]  /*06b0*/  IMAD.SHL.U32 R5, R7, 0x10, RZ ;  /* 0x0000001007057824 */ /* 0x000fe200078e00ff */
[----:B------:R-:W-:-:S03]  /*06c0*/  LOP3.LUT R30, R4, 0xf, RZ, 0xc0, !PT ;  /* 0x0000000f041e7812 */ /* 0x000fc600078ec0ff */
[----:B0-----:R-:W-:Y:S01]  /*06d0*/  IMAD R6, R9, 0x20, R6 ;  /* 0x0000002009067824 */ /* 0x001fe200078e0206 */
[----:B------:R-:W-:-:S07]  /*06e0*/  LOP3.LUT R7, R30, R5, RZ, 0xfc, !PT ;  /* 0x000000051e077212 */ /* 0x000fce00078efcff */
[----:B------:R-:W-:Y:S05]  /*06f0*/  CALL.REL.NOINC `($__internal_5_$__cuda_sm20_div_u16) ;  /* 0x0000004400807944 */ /* 0x000fea0003c00000 */
[----:B------:R-:W0:Y:S01]  /*0700*/  LDC R44, c[0x0][0x3ac] ;  /* 0x0000eb00ff2c7b82 */ /* 0x000e220000000800 */
[----:B------:R-:W-:Y:S01]  /*0710*/  IMAD.MOV R9, RZ, RZ, -R3 ;  /* 0x000000ffff097224 */ /* 0x000fe200078e0a03 */
[----:B------:R-:W-:Y:S01]  /*0720*/  MOV R12, R8 ;  /* 0x00000008000c7202 */ /* 0x000fe20000000f00 */
[----:B------:R-:W-:Y:S01]  /*0730*/  ULOP3.LUT UR6, UR14, 0xffff, URZ, 0xc0, !UPT ;  /* 0x0000ffff0e067892 */ /* 0x000fe2000f8ec0ff */
[----:B------:R-:W-:Y:S02]  /*0740*/  MOV R15, 0x7a0 ;  /* 0x000007a0000f7802 */ /* 0x000fe40000000f00 */
[----:B------:R-:W-:-:S05]  /*0750*/  PRMT R9, R9, 0x7710, RZ ;  /* 0x0000771009097816 */ /* 0x000fca00000000ff */
[----:B------:R-:W-:-:S05]  /*0760*/  VIADD R9, R9, 0x1ff ;  /* 0x000001ff09097836 */ /* 0x000fca0000000000 */
[----:B------:R-:W-:Y:S02]  /*0770*/  LOP3.LUT R14, R9, 0xffff, RZ, 0xc0, !PT ;  /* 0x0000ffff090e7812 */ /* 0x000fe400078ec0ff */
[----:B0-----:R-:W-:-:S07]  /*0780*/  VIMNMX.U32 R44, PT, PT, R44, 0x10, PT ;  /* 0x000000102c2c7848 */ /* 0x001fce0003fe0000 */
[----:B------:R-:W-:Y:S05]  /*0790*/  CALL.REL.NOINC `($__internal_5_$__cuda_sm20_div_u16) ;  /* 0x0000004400587944 */ /* 0x000fea0003c00000 */
[C---:B------:R-:W-:Y:S01]  /*07a0*/  VIADD R9, R30.reuse, 0x1 ;  /* 0x000000011e097836 */ /* 0x040fe20000000000 */
[----:B------:R-:W0:Y:S01]  /*07b0*/  LDCU.64 UR12, c[0x0][0x3a8] ;  /* 0x00007500ff0c77ac */ /* 0x000e220008000a00 */
[C---:B------:R-:W-:Y:S02]  /*07c0*/  VIADD R10, R30.reuse, 0x2 ;  /* 0x000000021e0a7836 */ /* 0x040fe40000000000 */
[C---:B------:R-:W-:Y:S01]  /*07d0*/  VIADD R11, R30.reuse, 0x4 ;  /* 0x000000041e0b7836 */ /* 0x040fe20000000000 */
[-C--:B------:R-:W-:Y:S01]  /*07e0*/  ISETP.GE.U32.AND P1, PT, R9, R44.reuse, PT ;  /* 0x0000002c0900720c */ /* 0x080fe20003f26070 */
[----:B------:R-:W-:Y:S01]  /*07f0*/  VIADD R9, R30, 0x3 ;  /* 0x000000031e097836 */ /* 0x000fe20000000000 */
[-C--:B------:R-:W-:Y:S01]  /*0800*/  ISETP.GE.U32.AND P0, PT, R10, R44.reuse, PT ;  /* 0x0000002c0a00720c */ /* 0x080fe20003f06070 */
[----:B------:R-:W-:Y:S01]  /*0810*/  VIADD R10, R30, 0x5 ;  /* 0x000000051e0a7836 */ /* 0x000fe20000000000 */
[----:B------:R-:W-:Y:S01]  /*0820*/  SEL R16, R44, RZ, P1 ;  /* 0x000000ff2c107207 */ /* 0x000fe20000800000 */
[----:B------:R-:W1:Y:S01]  /*0830*/  LDCU.64 UR6, c[0x0][0x390] ;  /* 0x00007200ff0677ac */ /* 0x000e620008000a00 */
[-C--:B------:R-:W-:Y:S01]  /*0840*/  ISETP.GE.U32.AND P4, PT, R9, R44.reuse, PT ;  /* 0x0000002c0900720c */ /* 0x080fe20003f86070 */
[----:B------:R-:W-:Y:S01]  /*0850*/  VIADD R9, R30, 0x6 ;  /* 0x000000061e097836 */ /* 0x000fe20000000000 */
[-C--:B------:R-:W-:Y:S01]  /*0860*/  ISETP.GE.U32.AND P5, PT, R10, R44.reuse, PT ;  /* 0x0000002c0a00720c */ /* 0x080fe20003fa6070 */
[----:B------:R-:W-:Y:S01]  /*0870*/  IMAD.IADD R13, R7, 0x1, -R16 ;  /* 0x00000001070d7824 */ /* 0x000fe200078e0a10 */
[C---:B------:R-:W-:Y:S01]  /*0880*/  IADD3 R10, PT, PT, R30.reuse, 0x7, RZ ;  /* 0x000000071e0a7810 */ /* 0x040fe20007ffe0ff */
[----:B------:R-:W-:Y:S01]  /*0890*/  USHF.L.U32 UR22, UR14, 0x2, URZ ;  /* 0x000000020e167899 */ /* 0x000fe200080006ff */
[-C--:B------:R-:W-:Y:S01]  /*08a0*/  ISETP.GE.U32.AND P3, PT, R9, R44.reuse, PT ;  /* 0x0000002c0900720c */ /* 0x080fe20003f66070 */
[C---:B------:R-:W-:Y:S01]  /*08b0*/  VIADD R9, R30.reuse, 0x8 ;  /* 0x000000081e097836 */ /* 0x040fe20000000000 */
[----:B0-----:R-:W-:Y:S01]  /*08c0*/  ISETP.GE.U32.AND P2, PT, R30, UR13, PT ;  /* 0x0000000d1e007c0c */ /* 0x001fe2000bf46070 */
[----:B------:R-:W-:Y:S01]  /*08d0*/  UISETP.GE.AND UP0, UPT, UR13, 0x10, UPT ;  /* 0x000000100d00788c */ /* 0x000fe2000bf06270 */
[----:B------:R-:W-:Y:S01]  /*08e0*/  SEL R20, R44, RZ, P4 ;  /* 0x000000ff2c147207 */ /* 0x000fe20002000000 */
[----:B------:R-:W-:Y:S01]  /*08f0*/  USHF.R.U32.HI UR11, URZ, 0x4, UR13 ;  /* 0x00000004ff0b7899 */ /* 0x000fe2000801160d */
[-C--:B------:R-:W-:Y:S01]  /*0900*/  ISETP.GE.U32.AND P1, PT, R9, R44.reuse, PT ;  /* 0x0000002c0900720c */ /* 0x080fe20003f26070 */
[----:B------:R-:W-:Y:S01]  /*0910*/  VIADD R9, R30, 0xa ;  /* 0x0000000a1e097836 */ /* 0x000fe20000000000 */
[----:B------:R-:W-:Y:S01]  /*0920*/  SEL R14, R44, RZ, P2 ;  /* 0x000000ff2c0e7207 */ /* 0x000fe20001000000 */
[----:B------:R-:W-:Y:S01]  /*0930*/  UISETP.LT.AND UP1, UPT, UR12, 0x20, UPT ;  /* 0x000000200c00788c */ /* 0x000fe2000bf21270 */
[-C--:B------:R-:W-:Y:S01]  /*0940*/  ISETP.GE.U32.AND P2, PT, R10, R44.reuse, PT ;  /* 0x0000002c0a00720c */ /* 0x080fe20003f46070 */
[C---:B------:R-:W-:Y:S01]  /*0950*/  VIADD R10, R30.reuse, 0x9 ;  /* 0x000000091e0a7836 */ /* 0x040fe20000000000 */
[-C--:B------:R-:W-:Y:S01]  /*0960*/  ISETP.GE.U32.AND P4, PT, R9, R44.reuse, PT ;  /* 0x0000002c0900720c */ /* 0x080fe20003f86070 */
[----:B------:R-:W-:Y:S01]  /*0970*/  VIADD R9, R30, 0xb ;  /* 0x0000000b1e097836 */ /* 0x000fe20000000000 */
[-C--:B------:R-:W-:Y:S01]  /*0980*/  ISETP.GE.U32.AND P6, PT, R11, R44.reuse, PT ;  /* 0x0000002c0b00720c */ /* 0x080fe20003fc6070 */
[----:B------:R-:W-:Y:S01]  /*0990*/  USEL UR23, UR11, 0x1, UP0 ;  /* 0x000000010b177887 */ /* 0x000fe20008000000 */
[C---:B------:R-:W-:Y:S01]  /*09a0*/  SEL R18, R44.reuse, RZ, P0 ;  /* 0x000000ff2c127207 */ /* 0x040fe20000000000 */
[----:B------:R-:W-:Y:S01]  /*09b0*/  UMOV UR13, 0xffffff00 ;  /* 0xffffff00000d7882 */ /* 0x000fe20000000000 */
[----:B------:R-:W-:Y:S01]  /*09c0*/  SEL R22, R44, RZ, P6 ;  /* 0x000000ff2c167207 */ /* 0x000fe20003000000 */
[----:B-1----:R-:W-:Y:S01]  /*09d0*/  UIMAD.WIDE.U32 UR18, UR14, 0x4, UR6 ;  /* 0x000000040e1278a5 */ /* 0x002fe2000f8e0006 */
[-C--:B------:R-:W-:Y:S01]  /*09e0*/  ISETP.GE.U32.AND P0, PT, R10, R44.reuse, PT ;  /* 0x0000002c0a00720c */ /* 0x080fe20003f06070 */
[C---:B------:R-:W-:Y:S01]  /*09f0*/  VIADD R10, R30.reuse, 0xc ;  /* 0x0000000c1e0a7836 */ /* 0x040fe20000000000 */
[-C--:B------:R-:W-:Y:S01]  /*0a00*/  ISETP.GE.U32.AND P6, PT, R9, R44.reuse, PT ;  /* 0x0000002c0900720c */ /* 0x080fe20003fc6070 */
[----:B------:R-:W-:Y:S01]  /*0a10*/  VIADD R9, R30, 0xd ;  /* 0x0000000d1e097836 */ /* 0x000fe20000000000 */
[C---:B------:R-:W-:Y:S01]  /*0a20*/  SEL R24, R44.reuse, RZ, P5 ;  /* 0x000000ff2c187207 */ /* 0x040fe20002800000 */
[C---:B------:R-:W-:Y:S01]  /*0a30*/  IMAD.IADD R16, R7.reuse, 0x1, -R22 ;  /* 0x0000000107107824 */ /* 0x040fe200078e0a16 */
[----:B------:R-:W-:Y:S01]  /*0a40*/  SEL R26, R44, RZ, P3 ;  /* 0x000000ff2c1a7207 */ /* 0x000fe20001800000 */
[----:B------:R-:W-:Y:S01]  /*0a50*/  UIMAD.WIDE.U32 UR20, UR14, 0x8, UR6 ;  /* 0x000000080e1478a5 */ /* 0x000fe2000f8e0006 */
[-C--:B------:R-:W-:Y:S01]  /*0a60*/  ISETP.GE.U32.AND P5, PT, R10, R44.reuse, PT ;  /* 0x0000002c0a00720c */ /* 0x080fe20003fa6070 */
[----:B------:R-:W-:Y:S01]  /*0a70*/  IMAD.IADD R17, R7, 0x1, -R24 ;  /* 0x0000000107117824 */ /* 0x000fe200078e0a18 */
[-C--:B------:R-:W-:Y:S01]  /*0a80*/  ISETP.GE.U32.AND P3, PT, R9, R44.reuse, PT ;  /* 0x0000002c0900720c */ /* 0x080fe20003f66070 */
[C---:B------:R-:W-:Y:S01]  /*0a90*/  VIADD R9, R30.reuse, 0xf ;  /* 0x0000000f1e097836 */ /* 0x040fe20000000000 */
[----:B------:R-:W-:Y:S01]  /*0aa0*/  IADD3 R10, PT, PT, R30, 0xe, RZ ;  /* 0x0000000e1e0a7810 */ /* 0x000fe20007ffe0ff */
[----:B------:R-:W-:Y:S01]  /*0ab0*/  USEL UR12, UR12, 0x20, UP1 ;  /* 0x000000200c0c7887 */ /* 0x000fe20008800000 */
[----:B------:R-:W-:Y:S01]  /*0ac0*/  SEL R28, R44, RZ, P2 ;  /* 0x000000ff2c1c7207 */ /* 0x000fe20001000000 */
[----:B------:R-:W0:Y:S01]  /*0ad0*/  LDCU.64 UR16, c[0x0][0x358] ;  /* 0x00006b00ff1077ac */ /* 0x000e220008000a00 */
[----:B------:R-:W-:-:S02]  /*0ae0*/  ISETP.GE.U32.AND P2, PT, R10, R44, PT ;  /* 0x0000002c0a00720c */ /* 0x000fc40003f46070 */
[C---:B------:R-:W-:Y:S01]  /*0af0*/  SEL R30, R44.reuse, RZ, P1 ;  /* 0x000000ff2c1e7207 */ /* 0x040fe20000800000 */
[----:B------:R-:W-:Y:S01]  /*0b00*/  IMAD.IADD R19, R7, 0x1, -R28 ;  /* 0x0000000107137824 */ /* 0x000fe200078e0a1c */
[----:B------:R-:W-:Y:S01]  /*0b10*/  ISETP.GE.U32.AND P1, PT, R9, R44, PT ;  /* 0x0000002c0900720c */ /* 0x000fe20003f26070 */
[----:B------:R-:W-:Y:S01]  /*0b20*/  VIADD R9, R3, UR14 ;  /* 0x0000000e03097c36 */ /* 0x000fe20008000000 */
[C---:B------:R-:W-:Y:S01]  /*0b30*/  SEL R32, R44.reuse, RZ, P0 ;  /* 0x000000ff2c207207 */ /* 0x040fe20000000000 */
[----:B------:R-:W-:Y:S01]  /*0b40*/  UIMAD.WIDE.U32 UR6, UR14, 0xc, UR6 ;  /* 0x0000000c0e0678a5 */ /* 0x000fe2000f8e0006 */
[C---:B------:R-:W-:Y:S01]  /*0b50*/  SEL R34, R44.reuse, RZ, P4 ;  /* 0x000000ff2c227207 */ /* 0x040fe20002000000 */
[----:B------:R-:W-:Y:S01]  /*0b60*/  VIADD R11, R9, UR14 ;  /* 0x0000000e090b7c36 */ /* 0x000fe20008000000 */
[C---:B------:R-:W-:Y:S01]  /*0b70*/  SEL R36, R44.reuse, RZ, P6 ;  /* 0x000000ff2c247207 */ /* 0x040fe20003000000 */
[C---:B------:R-:W-:Y:S01]  /*0b80*/  IMAD.IADD R21, R7.reuse, 0x1, -R32 ;  /* 0x0000000107157824 */ /* 0x040fe200078e0a20 */
[C---:B------:R-:W-:Y:S01]  /*0b90*/  SEL R38, R44.reuse, RZ, P5 ;  /* 0x000000ff2c267207 */ /* 0x040fe20002800000 */
[----:B------:R-:W-:Y:S01]  /*0ba0*/  UIMAD UR13, UR23, UR13, 0x201f ;  /* 0x0000201f170d74a4 */ /* 0x000fe2000f8e020d */
[C---:B------:R-:W-:Y:S01]  /*0bb0*/  SEL R40, R44.reuse, RZ, P3 ;  /* 0x000000ff2c287207 */ /* 0x040fe20001800000 */
[C---:B------:R-:W-:Y:S01]  /*0bc0*/  IMAD.IADD R23, R7.reuse, 0x1, -R36 ;  /* 0x0000000107177824 */ /* 0x040fe200078e0a24 */
[C---:B------:R-:W-:Y:S01]  /*0bd0*/  SEL R42, R44.reuse, RZ, P2 ;  /* 0x000000ff2c2a7207 */ /* 0x040fe20001000000 */
[C---:B------:R-:W-:Y:S01]  /*0be0*/  IMAD.IADD R24, R7.reuse, 0x1, -R38 ;  /* 0x0000000107187824 */ /* 0x040fe200078e0a26 */
[----:B------:R-:W-:Y:S01]  /*0bf0*/  SEL R44, R44, RZ, P1 ;  /* 0x000000ff2c2c7207 */ /* 0x000fe20000800000 */
[C---:B------:R-:W-:Y:S01]  /*0c00*/  IMAD.IADD R25, R7.reuse, 0x1, -R40 ;  /* 0x0000000107197824 */ /* 0x040fe200078e0a28 */
[----:B------:R-:W-:Y:S01]  /*0c10*/  LOP3.LUT R10, R12, 0x3, RZ, 0xc0, !PT ;  /* 0x000000030c0a7812 */ /* 0x000fe200078ec0ff */
[C---:B------:R-:W-:Y:S01]  /*0c20*/  IMAD.IADD R12, R7.reuse, 0x1, -R14 ;  /* 0x00000001070c7824 */ /* 0x040fe200078e0a0e */
[C---:B------:R-:W-:Y:S01]  /*0c30*/  IADD3 R15, PT, PT, R7.reuse, -R20, RZ ;  /* 0x80000014070f7210 */ /* 0x040fe20007ffe0ff */
[C---:B------:R-:W-:Y:S01]  /*0c40*/  IMAD.IADD R14, R7.reuse, 0x1, -R18 ;  /* 0x00000001070e7824 */ /* 0x040fe200078e0a12 */
[C---:B------:R-:W-:Y:S01]  /*0c50*/  IADD3 R22, PT, PT, R7.reuse, -R34, RZ ;  /* 0x8000002207167210 */ /* 0x040fe20007ffe0ff */
[----:B------:R-:W-:-:S02]  /*0c60*/  IMAD.IADD R18, R7, 0x1, -R26 ;  /* 0x0000000107127824 */ /* 0x000fc400078e0a1a */
[C---:B------:R-:W-:Y:S02]  /*0c70*/  IMAD.IADD R20, R7.reuse, 0x1, -R30 ;  /* 0x0000000107147824 */ /* 0x040fe400078e0a1e */
[C---:B------:R-:W-:Y:S02]  /*0c80*/  IMAD.IADD R26, R7.reuse, 0x1, -R42 ;  /* 0x00000001071a7824 */ /* 0x040fe400078e0a2a */
[----:B0-----:R-:W-:-:S07]  /*0c90*/  IMAD.IADD R27, R7, 0x1, -R44 ;  /* 0x00000001071b7824 */ /* 0x001fce00078e0a2c */
.L_x_328:
[----:B0-----:R-:W0:Y:S01]  /*0ca0*/  S2R R36, SR_CgaCtaId ;  /* 0x0000000000247919 */ /* 0x001e220000008800 */
[----:B------:R-:W-:Y:S01]  /*0cb0*/  ISETP.NE.AND P0, PT, R10, 0x2, PT ;  /* 0x000000020a00780c */ /* 0x000fe20003f05270 */
[----:B------:R-:W-:Y:S01]  /*0cc0*/  BSSY.RECONVERGENT B0, `(.L_x_248) ;  /* 0x0000021000007945 */ /* 0x000fe20003800200 */
[----:B------:R-:W-:Y:S01]  /*0cd0*/  MOV R37, 0x400 ;  /* 0x0000040000257802 */ /* 0x000fe20000000f00 */
[----:B------:R-:W-:Y:S01]  /*0ce0*/  IMAD.MOV.U32 R56, RZ, RZ, R0 ;  /* 0x000000ffff387224 */ /* 0x000fe200078e0000 */
[----:B------:R-:W-:-:S03]  /*0cf0*/  MOV R39, UR10 ;  /* 0x0000000a00277c02 */ /* 0x000fc60008000f00 */
        /* <DEDUP_REMOVED lines=25> */
[----:B------:R-:W-:Y:S01]  /*0e90*/  IMAD.MOV.U32 R56, RZ, RZ, R9 ;  /* 0x000000ffff387224 */ /* 0x000fe200078e0009 */
[----:B------:R-:W-:Y:S01]  /*0ea0*/  @P0 MOV R56, R11 ;  /* 0x0000000b00380202 */ /* 0x000fe20000000f00 */
[----:B--2---:R1:W-:Y:S04]  /*0eb0*/  STS [R35+UR22], R30 ;  /* 0x0000001e23007988 */ /* 0x0043e80008000816 */
[----:B---3--:R1:W-:Y:S02]  /*0ec0*/  @P0 STS [R32+UR22], R29 ;  /* 0x0000001d20000988 */ /* 0x0083e40008000816 */
.L_x_249:
[----:B------:R-:W-:Y:S05]  /*0ed0*/  BSYNC.RECONVERGENT B0 ;  /* 0x0000000000007941 */ /* 0x000fea0003800200 */
.L_x_248:
[----:B------:R-:W-:Y:S01]  /*0ee0*/  BSSY.RECONVERGENT B0, `(.L_x_250) ;  /* 0x000001e000007945 */ /* 0x000fe20003800200 */
[----:B------:R-:W-:Y:S02]  /*0ef0*/  IMAD R38, R56, 0x4, R33 ;  /* 0x0000000438267824 */ /* 0x000fe400078e0221 */
[----:B------:R-:W-:-:S07]  /*0f00*/  IMAD R39, R39, 0x400, R56 ;  /* 0x0000040027277824 */ /* 0x000fce00078e0238 */
.L_x_251:
        /* <DEDUP_REMOVED lines=28> */
.L_x_250:
[C---:B------:R-:W-:Y:S01]  /*10d0*/  LOP3.LUT R31, R8.reuse, 0x3, RZ, 0xc0, !PT ;  /* 0x00000003081f7812 */ /* 0x040fe200078ec0ff */
[----:B------:R-:W0:Y:S01]  /*10e0*/  LDCU UR24, c[0x0][0x3ac] ;  /* 0x00007580ff1877ac */ /* 0x000e220008000800 */
[----:B--2---:R-:W-:Y:S01]  /*10f0*/  LOP3.LUT R28, R8, 0xffff, RZ, 0xc0, !PT ;  /* 0x0000ffff081c7812 */ /* 0x004fe200078ec0ff */
[----:B------:R-:W-:Y:S01]  /*1100*/  BSSY.RECONVERGENT B0, `(.L_x_252) ;  /* 0x0000016000007945 */ /* 0x000fe20003800200 */
[----:B------:R-:W-:Y:S01]  /*1110*/  ISETP.NE.AND P0, PT, R31, 0x2, PT ;  /* 0x000000021f00780c */ /* 0x000fe20003f05270 */
[----:B------:R-:W1:Y:S01]  /*1120*/  LDCU UR4, c[0x0][0x3a8] ;  /* 0x00007500ff0477ac */ /* 0x000e620008000800 */
[--C-:B------:R-:W-:Y:S02]  /*1130*/  SHF.R.U32.HI R33, RZ, 0x5, R0.reuse ;  /* 0x00000005ff217819 */ /* 0x100fe40000011600 */
[----:B------:R-:W-:Y:S01]  /*1140*/  ISETP.GE.U32.AND P4, PT, R28, 0x2, PT ;  /* 0x000000021c00780c */ /* 0x000fe20003f86070 */
[----:B------:R-:W-:Y:S01]  /*1150*/  IMAD.MOV.U32 R28, RZ, RZ, R0 ;  /* 0x000000ffff1c7224 */ /* 0x000fe200078e0000 */
[----:B------:R-:W-:-:S02]  /*1160*/  P2R R34, PR, RZ, 0x1 ;  /* 0x00000001ff227803 */ /* 0x000fc40000000000 */
[----:B0-----:R-:W-:-:S05]  /*1170*/  ISETP.GE.AND P1, PT, R33, UR24, PT ;  /* 0x0000001821007c0c */ /* 0x001fca000bf26270 */
[----:B------:R-:W-:Y:S08]  /*1180*/  @!P0 BRA `(.L_x_253) ;  /* 0x0000000000348947 */ /* 0x000ff00003800000 */
[----:B------:R-:W-:Y:S01]  /*1190*/  IADD3 R29, PT, PT, R37, 0x3080, RZ ;  /* 0x00003080251d7810 */ /* 0x000fe20007ffe0ff */
[----:B------:R-:W-:Y:S01]  /*11a0*/  IMAD.MOV.U32 R28, RZ, RZ, R3 ;  /* 0x000000ffff1c7224 */ /* 0x000fe200078e0003 */
[----:B------:R-:W-:Y:S02]  /*11b0*/  ISETP.NE.AND P0, PT, R31, 0x3, PT ;  /* 0x000000031f00780c */ /* 0x000fe40003f05270 */
[----:B------:R-:W-:-:S05]  /*11c0*/  LEA R29, R36, R29, 0x18 ;  /* 0x0000001d241d7211 */ /* 0x000fca00078ec0ff */
[----:B------:R-:W-:-:S05]  /*11d0*/  IMAD R29, R0, 0x4, R29 ;  /* 0x00000004001d7824 */ /* 0x000fca00078e021d */
[----:B------:R0:W-:Y:S01]  /*11e0*/  STS [R29], RZ ;  /* 0x000000ff1d007388 */ /* 0x0001e20000000800 */
[----:B------:R-:W-:Y:S05]  /*11f0*/  @!P0 BRA `(.L_x_253) ;  /* 0x0000000000188947 */ /* 0x000fea0003800000 */
[----:B------:R-:W-:Y:S01]  /*1200*/  ISETP.NE.AND P0, PT, R31, RZ, PT ;  /* 0x000000ff1f00720c */ /* 0x000fe20003f05270 */
[----:B------:R-:W-:Y:S01]  /*1210*/  VIADD R30, R29, UR22 ;  /* 0x000000161d1e7c36 */ /* 0x000fe20008000000 */
[----:B------:R2:W-:Y:S01]  /*1220*/  STS [R29+UR22], RZ ;  /* 0x000000ff1d007988 */ /* 0x0005e20008000816 */
[----:B------:R-:W-:-:S10]  /*1230*/  IMAD.MOV.U32 R28, RZ, RZ, R9 ;  /* 0x000000ffff1c7224 */ /* 0x000fd400078e0009 */
[----:B------:R2:W-:Y:S01]  /*1240*/  @P0 STS [R30+UR22], RZ ;  /* 0x000000ff1e000988 */ /* 0x0005e20008000816 */
[----:B------:R-:W-:-:S07]  /*1250*/  @P0 IMAD.MOV.U32 R28, RZ, RZ, R11 ;  /* 0x000000ffff1c0224 */ /* 0x000fce00078e000b */
.L_x_253:
[----:B-1----:R-:W-:Y:S05]  /*1260*/  BSYNC.RECONVERGENT B0 ;  /* 0x0000000000007941 */ /* 0x002fea0003800200 */
.L_x_252:
[----:B------:R-:W-:Y:S04]  /*1270*/  BSSY.RECONVERGENT B0, `(.L_x_254) ;  /* 0x000000e000007945 */ /* 0x000fe80003800200 */
[----:B------:R-:W-:Y:S05]  /*1280*/  @!P4 BRA `(.L_x_255) ;  /* 0x000000000030c947 */ /* 0x000fea0003800000 */
[----:B0-2---:R-:W-:-:S05]  /*1290*/  VIADD R29, R37, 0x3080 ;  /* 0x00003080251d7836 */ /* 0x005fca0000000000 */
[----:B------:R-:W-:-:S07]  /*12a0*/  LEA R35, R36, R29, 0x18 ;  /* 0x0000001d24237211 */ /* 0x000fce00078ec0ff */
.L_x_256:
[C---:B-1----:R-:W-:Y:S01]  /*12b0*/  LEA R29, R28.reuse, R35, 0x2 ;  /* 0x000000231c1d7211 */ /* 0x042fe200078e10ff */
[----:B------:R-:W-:-:S04]  /*12c0*/  VIADD R28, R28, UR22 ;  /* 0x000000161c1c7c36 */ /* 0x000fc80008000000 */
[----:B------:R-:W-:Y:S01]  /*12d0*/  VIADD R30, R29, UR22 ;  /* 0x000000161d1e7c36 */ /* 0x000fe20008000000 */
[----:B------:R1:W-:Y:S01]  /*12e0*/  STS [R29], RZ ;  /* 0x000000ff1d007388 */ /* 0x0003e20000000800 */
[----:B------:R-:W-:Y:S02]  /*12f0*/  ISETP.GE.U32.AND P0, PT, R28, 0x200, PT ;  /* 0x000002001c00780c */ /* 0x000fe40003f06070 */
[----:B------:R-:W-:Y:S01]  /*1300*/  VIADD R32, R30, UR22 ;  /* 0x000000161e207c36 */ /* 0x000fe20008000000 */
[----:B------:R1:W-:Y:S04]  /*1310*/  STS [R29+UR22], RZ ;  /* 0x000000ff1d007988 */ /* 0x0003e80008000816 */
[----:B------:R1:W-:Y:S04]  /*1320*/  STS [R30+UR22], RZ ;  /* 0x000000ff1e007988 */ /* 0x0003e80008000816 */
[----:B------:R1:W-:Y:S02]  /*1330*/  STS [R32+UR22], RZ ;  /* 0x000000ff20007988 */ /* 0x0003e40008000816 */
[----:B------:R-:W-:Y:S05]  /*1340*/  @!P0 BRA `(.L_x_256) ;  /* 0xfffffffc00d88947 */ /* 0x000fea000383ffff */
.L_x_255:
[----:B------:R-:W-:Y:S05]  /*1350*/  BSYNC.RECONVERGENT B0 ;  /* 0x0000000000007941 */ /* 0x000fea0003800200 */
.L_x_254:
[----:B------:R-:W-:Y:S04]  /*1360*/  BSSY.RECONVERGENT B0, `(.L_x_257) ;  /* 0x000000f000007945 */ /* 0x000fe80003800200 */
[----:B------:R-:W-:Y:S05]  /*1370*/  @P1 BRA `(.L_x_258) ;  /* 0x0000000000341947 */ /* 0x000fea0003800000 */
[----:B------:R-:W-:Y:S02]  /*1380*/  LEA R36, R36, R37, 0x18 ;  /* 0x0000002524247211 */ /* 0x000fe400078ec0ff */
[----:B012---:R-:W-:-:S05]  /*1390*/  LOP3.LUT R29, R0, 0x1f, RZ, 0xc0, !PT ;  /* 0x0000001f001d7812 */ /* 0x007fca00078ec0ff */
[----:B------:R-:W-:-:S07]  /*13a0*/  IMAD R36, R29, 0x104, R36 ;  /* 0x000001041d247824 */ /* 0x000fce00078e0224 */
.L_x_259:
        /* <DEDUP_REMOVED lines=10> */
.L_x_258:
[----:B------:R-:W-:Y:S05]  /*1450*/  BSYNC.RECONVERGENT B0 ;  /* 0x0000000000007941 */ /* 0x000fea0003800200 */
.L_x_257:
[----:B------:R-:W-:Y:S01]  /*1460*/  BAR.SYNC.DEFER_BLOCKING 0x0 ;  /* 0x0000000000007b1d */ /* 0x000fe20000010000 */
[----:B------:R-:W-:-:S09]  /*1470*/  UISETP.GE.AND UP0, UPT, UR5, 0x1, UPT ;  /* 0x000000010500788c */ /* 0x000fd2000bf06270 */
[----:B------:R-:W-:Y:S05]  /*1480*/  BRA.U !UP0, `(.L_x_260) ;  /* 0x0000003108fc7547 */ /* 0x000fea000b800000 */
[----:B------:R-:W-:-:S09]  /*1490*/  UISETP.NE.AND UP0, UPT, UR23, 0x1, UPT ;  /* 0x000000011700788c */ /* 0x000fd2000bf05270 */
[----:B------:R-:W-:Y:S05]  /*14a0*/  BRA.U UP0, `(.L_x_261) ;  /* 0x00000011001c7547 */ /* 0x000fea000b800000 */
[----:B------:R-:W-:-:S05]  /*14b0*/  UMOV UR4, URZ ;  /* 0x000000ff00047c82 */ /* 0x000fca0008000000 */
.L_x_281:
[----:B012---:R-:W0:Y:S01]  /*14c0*/  LDC R29, c[0x0][0x3ac] ;  /* 0x0000eb00ff1d7b82 */ /* 0x007e220000000800 */
[----:B---3--:R-:W-:Y:S01]  /*14d0*/  VIADD R28, R4, UR4 ;  /* 0x00000004041c7c36 */ /* 0x008fe20008000000 */
        /* <DEDUP_REMOVED lines=16> */
.L_x_262:
[----:B------:R-:W-:Y:S05]  /*15e0*/  @!P2 BRA `(.L_x_263) ;  /* 0x000000000024a947 */ /* 0x000fea0003800000 */
        /* <DEDUP_REMOVED lines=9> */
.L_x_263:
        /* <DEDUP_REMOVED lines=10> */
.L_x_264:
[----:B------:R-:W-:Y:S05]  /*1720*/  @!P0 BRA `(.L_x_265) ;  /* 0x0000000000248947 */ /* 0x000fea0003800000 */
        /* <DEDUP_REMOVED lines=9> */
.L_x_265:
        /* <DEDUP_REMOVED lines=11> */
.L_x_266:
        /* <DEDUP_REMOVED lines=11> */
.L_x_267:
        /* <DEDUP_REMOVED lines=11> */
.L_x_268:
        /* <DEDUP_REMOVED lines=11> */
.L_x_269:
        /* <DEDUP_REMOVED lines=11> */
.L_x_270:
        /* <DEDUP_REMOVED lines=11> */
.L_x_271:
        /* <DEDUP_REMOVED lines=11> */
.L_x_272:
        /* <DEDUP_REMOVED lines=11> */
.L_x_273:
        /* <DEDUP_REMOVED lines=11> */
.L_x_274:
        /* <DEDUP_REMOVED lines=11> */
.L_x_275:
        /* <DEDUP_REMOVED lines=11> */
.L_x_276:
        /* <DEDUP_REMOVED lines=11> */
.L_x_277:
        /* <DEDUP_REMOVED lines=8> */
.L_x_280:
[----:B0-----:R-:W0:Y:S01]  /*2080*/  LDC R57, c[0x0][0x3ac] ;  /* 0x0000eb00ff397b82 */ /* 0x001e220000000800 */
[----:B------:R-:W-:Y:S02]  /*2090*/  IMAD R33, R32, 0x104, R29 ;  /* 0x0000010420217824 */ /* 0x000fe400078e021d */
[----:B------:R-:W-:Y:S02]  /*20a0*/  HFMA2 R35, -RZ, RZ, 0, 0 ;  /* 0x00000000ff237431 */ /* 0x000fe400000001ff */
        /* <DEDUP_REMOVED lines=9> */
[----:B------:R-:W-:-:S06]  /*2140*/  @P5 IMAD R56, R16, 0x4, R33 ;  /* 0x0000000410385824 */ /* 0x000fcc00078e0221 */
        /* <DEDUP_REMOVED lines=36> */
[----:B------:R0:W1:Y:S02]  /*2390*/  @P5 LDS R56, [R37+0x30] ;  /* 0x0000300025385984 */ /* 0x0000640000000800 */
[C---:B0-----:R-:W-:Y:S01]  /*23a0*/  IMAD R37, R32.reuse, UR5, R28 ;  /* 0x0000000520257c24 */ /* 0x041fe2000f8e021c */
[----:B------:R-:W-:-:S03]  /*23b0*/  IADD3 R32, PT, PT, R32, UR9, RZ ;  /* 0x0000000920207c10 */ /* 0x000fc6000fffe0ff */
        /* <DEDUP_REMOVED lines=19> */
.L_x_279:
[----:B------:R-:W-:Y:S05]  /*24f0*/  BSYNC.RECONVERGENT B0 ;  /* 0x0000000000007941 */ /* 0x000fea0003800200 */
.L_x_278:
[----:B------:R-:W-:Y:S05]  /*2500*/  BRA.U !UP0, `(.L_x_281) ;  /* 0xffffffed08ec7547 */ /* 0x000fea000b83ffff */
[----:B------:R-:W-:Y:S05]  /*2510*/  BRA `(.L_x_260) ;  /* 0x0000002000d87947 */ /* 0x000fea0003800000 */
.L_x_261:
[----:B------:R-:W-:-:S09]  /*2520*/  UISETP.GT.U32.AND UP0, UPT, UR24, 0x1f, UPT ;  /* 0x0000001f1800788c */ /* 0x000fd2000bf04070 */
[----:B------:R-:W-:Y:S05]  /*2530*/  BRA.U UP0, `(.L_x_282) ;  /* 0x0000001100407547 */ /* 0x000fea000b800000 */
[----:B------:R-:W-:-:S05]  /*2540*/  UMOV UR4, URZ ;  /* 0x000000ff00047c82 */ /* 0x000fca0008000000 */
.L_x_302:
        /* <DEDUP_REMOVED lines=22> */
.L_x_283:
[----:B------:R-:W-:Y:S05]  /*26b0*/  BRA.U !UP0, `(.L_x_284) ;  /* 0x0000000108247547 */ /* 0x000fea000b800000 */
        /* <DEDUP_REMOVED lines=9> */
.L_x_284:
        /* <DEDUP_REMOVED lines=10> */
.L_x_285:
        /* <DEDUP_REMOVED lines=10> */
.L_x_286:
        /* <DEDUP_REMOVED lines=11> */
.L_x_287:
        /* <DEDUP_REMOVED lines=11> */
.L_x_288:
        /* <DEDUP_REMOVED lines=11> */
.L_x_289:
        /* <DEDUP_REMOVED lines=11> */
.L_x_290:
        /* <DEDUP_REMOVED lines=11> */
.L_x_291:
        /* <DEDUP_REMOVED lines=11> */
.L_x_292:
        /* <DEDUP_REMOVED lines=11> */
.L_x_293:
        /* <DEDUP_REMOVED lines=11> */
.L_x_294:
        /* <DEDUP_REMOVED lines=11> */
.L_x_295:
        /* <DEDUP_REMOVED lines=11> */
.L_x_296:
        /* <DEDUP_REMOVED lines=10> */
.L_x_297:
        /* <DEDUP_REMOVED lines=10> */
.L_x_298:
        /* <DEDUP_REMOVED lines=8> */
.L_x_301:
        /* <DEDUP_REMOVED lines=78> */
.L_x_300:
[----:B------:R-:W-:Y:S05]  /*3610*/  BSYNC.RECONVERGENT B0 ;  /* 0x0000000000007941 */ /* 0x000fea0003800200 */
.L_x_299:
[----:B------:R-:W-:Y:S05]  /*3620*/  BRA.U !UP5, `(.L_x_302) ;  /* 0xffffffed0dc87547 */ /* 0x000fea000b83ffff */
[----:B------:R-:W-:Y:S05]  /*3630*/  BRA `(.L_x_260) ;  /* 0x0000001000907947 */ /* 0x000fea0003800000 */
.L_x_282:
[----:B------:R-:W-:-:S07]  /*3640*/  IMAD.MOV.U32 R33, RZ, RZ, RZ ;  /* 0x000000ffff217224 */ /* 0x000fce00078e00ff */
.L_x_322:
[----:B---3--:R-:W3:Y:S01]  /*3650*/  LDCU UR15, c[0x0][0x3ac] ;  /* 0x00007580ff0f77ac */ /* 0x008ee20008000800 */
[----:B------:R-:W-:Y:S01]  /*3660*/  ISETP.GE.AND P5, PT, R2, UR12, PT ;  /* 0x0000000c02007c0c */ /* 0x000fe2000bfa6270 */
[----:B0--3--:R-:W-:Y:S01]  /*3670*/  IMAD.U32 R28, RZ, RZ, UR15 ;  /* 0x0000000fff1c7e24 */ /* 0x009fe2000f8e00ff */
[----:B------:R-:W-:Y:S02]  /*3680*/  UISETP.GE.AND UP1, UPT, UR15, 0xa, UPT ;  /* 0x0000000a0f00788c */ /* 0x000fe4000bf26270 */
[----:B-12---:R-:W-:Y:S01]  /*3690*/  IMAD.U32 R30, RZ, RZ, UR15 ;  /* 0x0000000fff1e7e24 */ /* 0x006fe2000f8e00ff */
[----:B------:R-:W-:Y:S02]  /*36a0*/  UISETP.GE.AND UP0, UPT, UR15, 0xb, UPT ;  /* 0x0000000b0f00788c */ /* 0x000fe4000bf06270 */
[----:B0---4-:R-:W-:Y:S01]  /*36b0*/  IMAD.U32 R29, RZ, RZ, UR15 ;  /* 0x0000000fff1d7e24 */ /* 0x011fe2000f8e00ff */
        /* <DEDUP_REMOVED lines=21> */
.L_x_303:
        /* <DEDUP_REMOVED lines=10> */
.L_x_304:
        /* <DEDUP_REMOVED lines=10> */
.L_x_305:
        /* <DEDUP_REMOVED lines=11> */
.L_x_306:
        /* <DEDUP_REMOVED lines=11> */
.L_x_307:
        /* <DEDUP_REMOVED lines=11> */
.L_x_308:
        /* <DEDUP_REMOVED lines=11> */
.L_x_309:
        /* <DEDUP_REMOVED lines=11> */
.L_x_310:
        /* <DEDUP_REMOVED lines=11> */
.L_x_311:
        /* <DEDUP_REMOVED lines=11> */
.L_x_312:
        /* <DEDUP_REMOVED lines=10> */
.L_x_313:
        /* <DEDUP_REMOVED lines=10> */
.L_x_314:
        /* <DEDUP_REMOVED lines=10> */
.L_x_315:
        /* <DEDUP_REMOVED lines=10> */
.L_x_316:
        /* <DEDUP_REMOVED lines=10> */
.L_x_317:
        /* <DEDUP_REMOVED lines=10> */
.L_x_318:
[----:B------:R-:W-:Y:S05]  /*41e0*/  @P5 BRA `(.L_x_319) ;  /* 0x0000000400a05947 */ /* 0x000fea0003800000 */
[----:B------:R-:W-:-:S07]  /*41f0*/  MOV R35, R2 ;  /* 0x0000000200237202 */ /* 0x000fce0000000f00 */
.L_x_321:
        /* <DEDUP_REMOVED lines=55> */
[----:B------:R-:W-:Y:S02]  /*4570*/  ISETP.GE.AND P5, PT, R58, 0xe, PT ;  /* 0x0000000e3a00780c */ /* 0x000fe40003fa6270 */
[----:B------:R-:W-:-:S11]  /*4580*/  MOV R38, UR11 ;  /* 0x0000000b00267c02 */ /* 0x000fd60008000f00 */
        /* <DEDUP_REMOVED lines=11> */
.L_x_320:
        /* <DEDUP_REMOVED lines=35> */
.L_x_319:
[----:B------:R-:W-:Y:S05]  /*4870*/  @!P3 BRA `(.L_x_322) ;  /* 0xffffffec0074b947 */ /* 0x000fea000383ffff */
.L_x_260:
        /* <DEDUP_REMOVED lines=13> */
[----:B------:R-:W-:Y:S01]  /*4950*/  ISETP.NE.AND P0, PT, R31, 0x3, PT ;  /* 0x000000031f00780c */ /* 0x000fe20003f05270 */
        /* <DEDUP_REMOVED lines=8> */
[----:B------:R-:W-:Y:S01]  /*49e0*/  ISETP.NE.AND P1, PT, R31, RZ, PT ;  /* 0x000000ff1f00720c */ /* 0x000fe20003f25270 */
        /* <DEDUP_REMOVED lines=12> */
.L_x_324:
[----:B------:R-:W-:Y:S05]  /*4ab0*/  BSYNC.RECONVERGENT B0 ;  /* 0x0000000000007941 */ /* 0x000fea0003800200 */
.L_x_323:
[----:B------:R-:W-:Y:S04]  /*4ac0*/  BSSY.RECONVERGENT B0, `(.L_x_325) ;  /* 0x000001d000007945 */ /* 0x000fe80003800200 */
[----:B------:R-:W-:Y:S05]  /*4ad0*/  @!P4 BRA `(.L_x_326) ;  /* 0x00000000006cc947 */ /* 0x000fea0003800000 */
[----:B0-----:R-:W0:Y:S01]  /*4ae0*/  S2R R37, SR_CgaCtaId ;  /* 0x0000000000257919 */ /* 0x001e220000008800 */
[----:B-1-3--:R-:W-:-:S05]  /*4af0*/  MOV R28, 0x400 ;  /* 0x00000400001c7802 */ /* 0x00afca0000000f00 */
[----:B------:R-:W-:-:S05]  /*4b00*/  VIADD R28, R28, 0x3080 ;  /* 0x000030801c1c7836 */ /* 0x000fca0000000000 */
[----:B0-----:R-:W-:-:S07]  /*4b10*/  LEA R37, R37, R28, 0x18 ;  /* 0x0000001c25257211 */ /* 0x001fce00078ec0ff */
.L_x_327:
        /* <DEDUP_REMOVED lines=23> */
.L_x_326:
[----:B------:R-:W-:Y:S05]  /*4c90*/  BSYNC.RECONVERGENT B0 ;  /* 0x0000000000007941 */ /* 0x000fea0003800200 */
.L_x_325:
[----:B------:R-:W5:Y:S02]  /*4ca0*/  LDCU UR4, c[0x0][0x374] ;  /* 0x00006e80ff0477ac */ /* 0x000f640008000800 */
[----:B-----5:R-:W-:Y:S02]  /*4cb0*/  UIADD3 UR10, UPT, UPT, UR4, UR10, URZ ;  /* 0x0000000a040a7290 */ /* 0x020fe4000fffe0ff */
[----:B------:R-:W-:-:S04]  /*4cc0*/  USHF.L.U32 UR4, UR4, 0x2, URZ ;  /* 0x0000000204047899 */ /* 0x000fc800080006ff */
[----:B------:R-:W-:-:S09]  /*4cd0*/  UISETP.GE.U32.AND UP0, UPT, UR10, UR4, UPT ;  /* 0x000000040a00728c */ /* 0x000fd2000bf06070 */
[----:B------:R-:W-:Y:S05]  /*4ce0*/  BRA.U !UP0, `(.L_x_328) ;  /* 0xffffffbd08ec7547 */ /* 0x000fea000b83ffff */
[----:B------:R-:W-:Y:S05]  /*4cf0*/  EXIT ;  /* 0x000000000000794d */ /* 0x000fea0003800000 */
        .weak           $__internal_5_$__cuda_sm20_div_u16
        .type           $__internal_5_$__cuda_sm20_div_u16,@function
        .size           $__internal_5_$__cuda_sm20_div_u16,(.L_x_57956 - $__internal_5_$__cuda_sm20_div_u16)
$__internal_5_$__cuda_sm20_div_u16:
[----:B------:R-:W0:Y:S01]  /*4d00*/  I2F.U16 R8, UR6 ;  /* 0x0000000600087d06 */ /* 0x000e220008101000 */
[----:B------:R-:W-:Y:S01]  /*4d10*/  MOV R9, 0x4b800000 ;  /* 0x4b80000000097802 */ /* 0x000fe20000000f00 */
        /* <DEDUP_REMOVED lines=14> */
[----:B0-----:R-:W-:Y:S01]  /*4e00*/  LOP3.LUT R8, R9, 0xffff, RZ, 0xc0, !PT ;  /* 0x0000ffff09087812 */ /* 0x001fe200078ec0ff */
[----:B------:R-:W-:Y:S01]  /*4e10*/  @!P0 IMAD.MOV.U32 R8, RZ, RZ, -0x1 ;  /* 0xffffffffff088424 */ /* 0x000fe200078e00ff */
[----:B------:R-:W-:Y:S06]  /*4e20*/  RET.REL.NODEC R10 `(_Z9cuda_gemmIiLi256ELi4ELi1ELi1024ELi64ELi64ELi32ELi1ELi0EEviiiPT_S1_S1_ii) ;  /* 0xffffffb00a747950 */ /* 0x000fec0003c3ffff */
.L_x_329:
        /* <DEDUP_REMOVED lines=13> */
.L_x_57956:


//--------------------- .text._Z9cuda_gemmIiLi256ELi4ELi1ELi1024ELi64ELi64ELi32ELi0ELi1EEviiiPT_S1_S1_ii --------------------------
	.section	.text._Z9cuda_gemmIiLi256ELi4ELi1ELi1024ELi64ELi64ELi32ELi0ELi1EEviiiPT_S1_S1_ii,"ax",@progbits
	.align	128
        .global         _Z9cuda_gemmIiLi256ELi4ELi1ELi1024ELi64ELi64ELi32ELi0ELi1EEviiiPT_S1_S1_ii
        .type           _Z9cuda_gemmIiLi256ELi4ELi1ELi1024ELi64ELi64ELi32ELi0ELi1EEviiiPT_S1_S1_ii,@function
        .size           _Z9cuda_gemmIiLi256ELi4ELi1ELi1024ELi64ELi64ELi32ELi0ELi1EEviiiPT_S1_S1_ii,(.L_x_57957 - _Z9cuda_gemmIiLi256ELi4ELi1ELi1024ELi64ELi64ELi32ELi0ELi1EEviiiPT_S1_S1_ii)
        .other          _Z9cuda_gemmIiLi256ELi4ELi1ELi1024ELi64ELi64ELi32ELi0ELi1EEviiiPT_S1_S1_ii,@"STO_CUDA_ENTRY STV_DEFAULT"
_Z9cuda_gemmIiLi256ELi4ELi1ELi1024ELi64ELi64ELi32ELi0ELi1EEviiiPT_S1_S1_ii:
.text._Z9cuda_gemmIiLi256ELi4ELi1ELi1024ELi64ELi64ELi32ELi0ELi1EEviiiPT_S1_S1_ii:
        /* <DEDUP_REMOVED lines=40> */
.L_x_330:
[----:B------:R-:W0:Y:S02]  /*0280*/  S2UR UR5, SR_CTAID.X ;  /* 0x00000000000579c3 */ /* 0x000e240000002500 */
[----:B0-----:R-:W-:Y:S02]  /*0290*/  USHF.R.U32.HI UR4, URZ, 0x6, UR5 ;  /* 0x00000006ff047899 */ /* 0x001fe40008011605 */
[----:B------:R-:W-:-:S12]  /*02a0*/  ULOP3.LUT UR5, UR5, 0x3f, URZ, 0xc0, !UPT ;  /* 0x0000003f05057892 */ /* 0x000fd8000f8ec0ff */
.L_x_331:
        /* <DEDUP_REMOVED lines=8> */
[C---:B-1----:R-:W-:Y:S01]  /*0330*/  IMAD.SHL.U32 R0, R31.reuse, 0x10, RZ ;  /* 0x000000101f007824 */ /* 0x042fe200078e00ff */
[----:B------:R-:W-:Y:S01]  /*0340*/  SHF.R.U32.HI R4, RZ, 0x2, R31 ;  /* 0x00000002ff047819 */ /* 0x000fe2000001161f */
[----:B------:R-:W-:Y:S01]  /*0350*/  ULEA.HI UR6, UR8, UR8, URZ, 0x1 ;  /* 0x0000000808067291 */ /* 0x000fe2000f8f08ff */
[----:B------:R-:W-:Y:S01]  /*0360*/  MOV R5, 0x400 ;  /* 0x0000040000057802 */ /* 0x000fe20000000f00 */
[----:B------:R-:W-:Y:S01]  /*0370*/  ULOP3.LUT UR8, UR16, 0xffff, URZ, 0xc0, !UPT ;  /* 0x0000ffff10087892 */ /* 0x000fe2000f8ec0ff */
[----:B------:R-:W-:Y:S01]  /*0380*/  LOP3.LUT R3, R0, 0x30, RZ, 0xc0, !PT ;  /* 0x0000003000037812 */ /* 0x000fe200078ec0ff */
[----:B------:R-:W-:Y:S01]  /*0390*/  IMAD.U32 R29, RZ, RZ, UR4 ;  /* 0x00000004ff1d7e24 */ /* 0x000fe2000f8e00ff */
[----:B------:R-:W-:Y:S01]  /*03a0*/  LOP3.LUT R30, R4, 0xf, RZ, 0xc0, !PT ;  /* 0x0000000f041e7812 */ /* 0x000fe200078ec0ff */
[----:B------:R-:W-:Y:S01]  /*03b0*/  USHF.R.S32.HI UR6, URZ, 0x1, UR6 ;  /* 0x00000001ff067899 */ /* 0x000fe20008011406 */
[C---:B------:R-:W-:Y:S01]  /*03c0*/  IADD3 R8, PT, PT, R31.reuse, UR16, RZ ;  /* 0x000000101f087c10 */ /* 0x040fe2000fffe0ff */
[----:B------:R-:W-:Y:S01]  /*03d0*/  USHF.L.U32 UR20, UR5, 0xa, URZ ;  /* 0x0000000a05147899 */ /* 0x000fe200080006ff */
[----:B------:R-:W-:Y:S01]  /*03e0*/  LOP3.LUT R28, R31, 0x1f, RZ, 0xc0, !PT ;  /* 0x0000001f1f1c7812 */ /* 0x000fe200078ec0ff */
[C---:B------:R-:W-:Y:S01]  /*03f0*/  IMAD R3, R30.reuse, 0x40, R3 ;  /* 0x000000401e037824 */ /* 0x040fe200078e0203 */
[----:B------:R-:W-:Y:S01]  /*0400*/  USHF.L.U32 UR5, UR5, 0x4, URZ ;  /* 0x0000000405057899 */ /* 0x000fe200080006ff */
[----:B------:R-:W-:Y:S01]  /*0410*/  SHF.R.U32.HI R0, RZ, 0x5, R31 ;  /* 0x00000005ff007819 */ /* 0x000fe2000001161f */
[----:B------:R-:W-:Y:S01]  /*0420*/  IMAD.U32 R12, RZ, RZ, UR8 ;  /* 0x00000008ff0c7e24 */ /* 0x000fe2000f8e00ff */
[----:B------:R-:W-:Y:S01]  /*0430*/  MOV R13, 0x4d0 ;  /* 0x000004d0000d7802 */ /* 0x000fe20000000f00 */
[----:B------:R-:W-:Y:S01]  /*0440*/  IMAD R29, R29, 0x20, R28 ;  /* 0x000000201d1d7824 */ /* 0x000fe200078e021c */
[----:B------:R-:W-:Y:S01]  /*0450*/  UIMAD UR9, UR6, UR4, UR5 ;  /* 0x00000004060972a4 */ /* 0x000fe2000f8e0205 */
[----:B------:R-:W-:-:S02]  /*0460*/  IMAD R27, R30, -0x3f, R3 ;  /* 0xffffffc11e1b7824 */ /* 0x000fc400078e0203 */
[----:B------:R-:W-:Y:S01]  /*0470*/  UMOV UR6, UR7 ;  /* 0x0000000700067c82 */ /* 0x000fe20008000000 */
[----:B0-----:R-:W-:Y:S02]  /*0480*/  LEA R7, R2, R5, 0x18 ;  /* 0x0000000502077211 */ /* 0x001fe400078ec0ff */
[----:B------:R-:W-:-:S03]  /*0490*/  LOP3.LUT R2, R8, 0x3ff, RZ, 0x3c, !PT ;  /* 0x000003ff08027812 */ /* 0x000fc600078e3cff */
[----:B------:R-:W-:Y:S01]  /*04a0*/  IMAD R28, R28, 0x104, R7 ;  /* 0x000001041c1c7824 */ /* 0x000fe200078e0207 */
[----:B------:R-:W-:-:S07]  /*04b0*/  LOP3.LUT R11, R2, 0xffff, RZ, 0xc0, !PT ;  /* 0x0000ffff020b7812 */ /* 0x000fce00078ec0ff */
[----:B------:R-:W-:Y:S05]  /*04c0*/  CALL.REL.NOINC `($__internal_6_$__cuda_sm20_div_u16) ;  /* 0x0000001c00d07944 */ /* 0x000fea0003c00000 */
[----:B------:R-:W-:Y:S01]  /*04d0*/  IADD3 R6, PT, PT, RZ, -R8, RZ ;  /* 0x80000008ff067210 */ /* 0x000fe20007ffe0ff */
[----:B------:R-:W-:Y:S01]  /*04e0*/  ULOP3.LUT UR5, UR16, 0xffff, URZ, 0xc0, !UPT ;  /* 0x0000ffff10057892 */ /* 0x000fe2000f8ec0ff */
[----:B------:R-:W-:Y:S01]  /*04f0*/  IMAD.MOV.U32 R32, RZ, RZ, R2 ;  /* 0x000000ffff207224 */ /* 0x000fe200078e0002 */
[----:B------:R-:W-:Y:S01]  /*0500*/  MOV R13, 0x570 ;  /* 0x00000570000d7802 */ /* 0x000fe20000000f00 */
[----:B------:R-:W-:Y:S01]  /*0510*/  USHF.R.U32.HI UR4, URZ, 0x5, UR16 ;  /* 0x00000005ff047899 */ /* 0x000fe20008011610 */
[----:B------:R-:W-:Y:S02]  /*0520*/  PRMT R6, R6, 0x7710, RZ ;  /* 0x0000771006067816 */ /* 0x000fe400000000ff */
[----:B------:R-:W-:-:S03]  /*0530*/  IMAD.U32 R12, RZ, RZ, UR5 ;  /* 0x00000005ff0c7e24 */ /* 0x000fc6000f8e00ff */
[----:B------:R-:W-:-:S05]  /*0540*/  VIADD R6, R6, 0x1ff ;  /* 0x000001ff06067836 */ /* 0x000fca0000000000 */
[----:B------:R-:W-:-:S07]  /*0550*/  LOP3.LUT R11, R6, 0xffff, RZ, 0xc0, !PT ;  /* 0x0000ffff060b7812 */ /* 0x000fce00078ec0ff */
[----:B------:R-:W-:Y:S05]  /*0560*/  CALL.REL.NOINC `($__internal_6_$__cuda_sm20_div_u16) ;  /* 0x0000001c00a87944 */ /* 0x000fea0003c00000 */
[----:B------:R-:W0:Y:S01]  /*0570*/  S2R R8, SR_CgaCtaId ;  /* 0x0000000000087919 */ /* 0x000e220000008800 */
[----:B------:R-:W-:Y:S01]  /*0580*/  IADD3 R0, PT, PT, R0, UR4, RZ ;  /* 0x0000000400007c10 */ /* 0x000fe2000fffe0ff */
[C---:B------:R-:W-:Y:S01]  /*0590*/  VIADD R6, R5.reuse, 0x2080 ;  /* 0x0000208005067836 */ /* 0x040fe20000000000 */
[----:B------:R-:W-:Y:S01]  /*05a0*/  ULOP3.LUT UR4, UR4, 0xff, URZ, 0xc0, !UPT ;  /* 0x000000ff04047892 */ /* 0x000fe2000f8ec0ff */
[----:B------:R-:W-:Y:S01]  /*05b0*/  VIADD R5, R5, 0x3080 ;  /* 0x0000308005057836 */ /* 0x000fe20000000000 */
[----:B------:R-:W-:Y:S01]  /*05c0*/  LOP3.LUT R7, R0, 0x3f, RZ, 0x3c, !PT ;  /* 0x0000003f00077812 */ /* 0x000fe200078e3cff */
[----:B------:R-:W-:Y:S01]  /*05d0*/  IMAD.MOV.U32 R26, RZ, RZ, R2 ;  /* 0x000000ffff1a7224 */ /* 0x000fe200078e0002 */
[----:B------:R-:W-:Y:S02]  /*05e0*/  MOV R13, 0x660 ;  /* 0x00000660000d7802 */ /* 0x000fe40000000f00 */
[----:B------:R-:W-:Y:S02]  /*05f0*/  MOV R12, UR4 ;  /* 0x00000004000c7c02 */ /* 0x000fe40008000f00 */
[----:B------:R-:W-:-:S02]  /*0600*/  LOP3.LUT R11, R7, 0xff, RZ, 0xc0, !PT ;  /* 0x000000ff070b7812 */ /* 0x000fc400078ec0ff */
[C---:B0-----:R-:W-:Y:S02]  /*0610*/  LEA R0, R8.reuse, R6, 0x18 ;  /* 0x0000000608007211 */ /* 0x041fe400078ec0ff */
[----:B------:R-:W-:-:S03]  /*0620*/  LEA R6, R8, R5, 0x18 ;  /* 0x0000000508067211 */ /* 0x000fc600078ec0ff */
[C---:B------:R-:W-:Y:S02]  /*0630*/  IMAD R24, R31.reuse, 0x4, R0 ;  /* 0x000000041f187824 */ /* 0x040fe400078e0200 */
[----:B------:R-:W-:-:S07]  /*0640*/  IMAD R25, R31, 0x4, R6 ;  /* 0x000000041f197824 */ /* 0x000fce00078e0206 */
[----:B------:R-:W-:Y:S05]  /*0650*/  CALL.REL.NOINC `($__internal_6_$__cuda_sm20_div_u16) ;  /* 0x0000001c006c7944 */ /* 0x000fea0003c00000 */
        /* <DEDUP_REMOVED lines=20> */
[----:B------:R-:W-:Y:S01]  /*07a0*/  IADD3 R4, PT, PT, R4, -0x1, RZ ;  /* 0xffffffff04047810 */ /* 0x000fe20007ffe0ff */
[----:B0-----:R-:W-:Y:S01]  /*07b0*/  USHF.R.S32.HI UR8, URZ, 0x1f, UR7 ;  /* 0x0000001fff087899 */ /* 0x001fe20008011407 */
[----:B------:R-:W-:Y:S01]  /*07c0*/  LOP3.LUT R19, R3, 0xf, R12, 0xf8, !PT ;  /* 0x0000000f03137812 */ /* 0x000fe200078ef80c */
[----:B------:R-:W-:Y:S01]  /*07d0*/  IMAD R23, R23, 0x4, R0 ;  /* 0x0000000417177824 */ /* 0x000fe200078e0200 */
        /* <DEDUP_REMOVED lines=14> */
[C---:B------:R-:W-:Y:S01]  /*08c0*/  LOP3.LUT R39, R3.reuse, 0xf, R40, 0xf8, !PT ;  /* 0x0000000f03277812 */ /* 0x040fe200078ef828 */
[----:B------:R-:W-:Y:S01]  /*08d0*/  ULEA.HI UR7, UR8, UR7, URZ, 0x6 ;  /* 0x0000000708077291 */ /* 0x000fe2000f8f30ff */
[----:B------:R-:W-:Y:S01]  /*08e0*/  LOP3.LUT R3, R3, 0xf, R4, 0xf8, !PT ;  /* 0x0000000f03037812 */ /* 0x000fe200078ef804 */
[--C-:B------:R-:W-:Y:S01]  /*08f0*/  IMAD R13, R33, 0x4, R0.reuse ;  /* 0x00000004210d7824 */ /* 0x100fe200078e0200 */
[-C--:B------:R-:W-:Y:S01]  /*0900*/  LEA R16, R11, R0.reuse, 0x2 ;  /* 0x000000000b107211 */ /* 0x080fe200078e10ff */
[--C-:B------:R-:W-:Y:S01]  /*0910*/  IMAD R11, R37, 0x4, R0.reuse ;  /* 0x00000004250b7824 */ /* 0x100fe200078e0200 */
[-C--:B------:R-:W-:Y:S01]  /*0920*/  LEA R20, R7, R0.reuse, 0x2 ;  /* 0x0000000007147211 */ /* 0x080fe200078e10ff */
[--C-:B------:R-:W-:Y:S01]  /*0930*/  IMAD R10, R39, 0x4, R0.reuse ;  /* 0x00000004270a7824 */ /* 0x100fe200078e0200 */
[----:B------:R-:W-:Y:S01]  /*0940*/  LEA R12, R35, R0, 0x2 ;  /* 0x00000000230c7211 */ /* 0x000fe200078e10ff */
[----:B------:R-:W-:Y:S01]  /*0950*/  IMAD R0, R3, 0x4, R0 ;  /* 0x0000000403007824 */ /* 0x000fe200078e0200 */
[----:B------:R-:W-:Y:S01]  /*0960*/  LOP3.LUT R33, R2, 0x3, RZ, 0xc0, !PT ;  /* 0x0000000302217812 */ /* 0x000fe200078ec0ff */
[----:B-1----:R-:W-:Y:S01]  /*0970*/  UIMAD.WIDE.U32 UR12, UR16, 0x4, UR4 ;  /* 0x00000004100c78a5 */ /* 0x002fe2000f8e0004 */
[----:B------:R-:W-:Y:S01]  /*0980*/  LOP3.LUT R32, R32, 0x3, RZ, 0xc0, !PT ;  /* 0x0000000320207812 */ /* 0x000fe200078ec0ff */
[----:B------:R-:W-:Y:S01]  /*0990*/  UIMAD.WIDE.U32 UR14, UR16, 0x8, UR4 ;  /* 0x00000008100e78a5 */ /* 0x000fe2000f8e0004 */
[----:B------:R-:W-:Y:S01]  /*09a0*/  LOP3.LUT R34, R26, 0x3, RZ, 0xc0, !PT ;  /* 0x000000031a227812 */ /* 0x000fe200078ec0ff */
[----:B------:R-:W0:Y:S01]  /*09b0*/  LDCU.64 UR18, c[0x0][0x358] ;  /* 0x00006b00ff1277ac */ /* 0x000e220008000a00 */
[----:B------:R-:W-:-:S02]  /*09c0*/  UIMAD.WIDE.U32 UR4, UR16, 0xc, UR4 ;  /* 0x0000000c100478a5 */ /* 0x000fc4000f8e0004 */
[----:B------:R-:W-:-:S12]  /*09d0*/  USHF.R.S32.HI UR8, URZ, 0x6, UR7 ;  /* 0x00000006ff087899 */ /* 0x000fd80008011407 */
.L_x_352:
[----:B------:R-:W-:Y:S01]  /*09e0*/  ISETP.NE.AND P0, PT, R32, 0x2, PT ;  /* 0x000000022000780c */ /* 0x000fe20003f05270 */
[----:B-1----:R-:W1:Y:S01]  /*09f0*/  S2UR UR10, SR_CgaCtaId ;  /* 0x00000000000a79c3 */ /* 0x002e620000008800 */
[----:B--2---:R-:W-:Y:S01]  /*0a00*/  IADD3 R35, PT, PT, R31, UR16, RZ ;  /* 0x000000101f237c10 */ /* 0x004fe2000fffe0ff */
[----:B------:R-:W-:Y:S01]  /*0a10*/  USHF.L.U32 UR22, UR16, 0x2, URZ ;  /* 0x0000000210167899 */ /* 0x000fe200080006ff */
[----:B------:R-:W-:Y:S01]  /*0a20*/  BSSY.RECONVERGENT B0, `(.L_x_332) ;  /* 0x000001b000007945 */ /* 0x000fe20003800200 */
[----:B------:R-:W-:Y:S02]  /*0a30*/  IMAD.MOV.U32 R37, RZ, RZ, R31 ;  /* 0x000000ffff257224 */ /* 0x000fe400078e001f */
[----:B------:R-:W-:-:S04]  /*0a40*/  VIADD R36, R35, UR16 ;  /* 0x0000001023247c36 */ /* 0x000fc80008000000 */
[----:B------:R-:W-:Y:S02]  /*0a50*/  VIADD R40, R36, UR16 ;  /* 0x0000001024287c36 */ /* 0x000fe40008000000 */
[----:B0-----:R-:W-:Y:S05]  /*0a60*/  @!P0 BRA `(.L_x_333) ;  /* 0x0000000000588947 */ /* 0x001fea0003800000 */
[----:B------:R-:W2:Y:S01]  /*0a70*/  LDCU UR7, c[0x0][0x388] ;  /* 0x00007100ff0777ac */ /* 0x000ea20008000800 */
[----:B------:R-:W3:Y:S01]  /*0a80*/  LDC.64 R2, c[0x0][0x390] ;  /* 0x0000e400ff027b82 */ /* 0x000ee20000000a00 */
[----:B--2---:R-:W-:-:S06]  /*0a90*/  UIMAD UR7, UR6, UR7, UR20 ;  /* 0x00000007060772a4 */ /* 0x004fcc000f8e0214 */
[----:B------:R-:W-:-:S05]  /*0aa0*/  IADD3 R5, PT, PT, R31, UR7, RZ ;  /* 0x000000071f057c10 */ /* 0x000fca000fffe0ff */
[----:B---3--:R-:W-:-:S05]  /*0ab0*/  IMAD.WIDE R2, R5, 0x4, R2 ;  /* 0x0000000405027825 */ /* 0x008fca00078e0202 */
[----:B0-----:R-:W2:Y:S01]  /*0ac0*/  LDG.E R5, desc[UR18][R2.64] ;  /* 0x0000001202057981 */ /* 0x001ea2000c1e1900 */
[----:B------:R-:W-:Y:S01]  /*0ad0*/  ISETP.NE.AND P0, PT, R32, 0x3, PT ;  /* 0x000000032000780c */ /* 0x000fe20003f05270 */
[----:B------:R-:W-:Y:S02]  /*0ae0*/  IMAD.MOV.U32 R37, RZ, RZ, R35 ;  /* 0x000000ffff257224 */ /* 0x000fe400078e0023 */
[----:B--2---:R2:W-:Y:S10]  /*0af0*/  STS [R24], R5 ;  /* 0x0000000518007388 */ /* 0x0045f40000000800 */
[----:B------:R-:W-:Y:S05]  /*0b00*/  @!P0 BRA `(.L_x_333) ;  /* 0x0000000000308947 */ /* 0x000fea0003800000 */
[----:B------:R-:W-:Y:S02]  /*0b10*/  ISETP.NE.AND P0, PT, R32, RZ, PT ;  /* 0x000000ff2000720c */ /* 0x000fe40003f05270 */
[----:B------:R-:W-:-:S05]  /*0b20*/  IADD3 R4, P1, PT, R2, UR22, RZ ;  /* 0x0000001602047c10 */ /* 0x000fca000ff3e0ff */
[----:B--2---:R-:W-:-:S06]  /*0b30*/  IMAD.X R5, RZ, RZ, R3, P1 ;  /* 0x000000ffff057224 */ /* 0x004fcc00008e0603 */
[----:B------:R-:W-:-:S05]  /*0b40*/  @P0 IADD3 R2, P1, PT, R4, UR22, RZ ;  /* 0x0000001604020c10 */ /* 0x000fca000ff3e0ff */
[----:B------:R-:W-:Y:S02]  /*0b50*/  @P0 IMAD.X R3, RZ, RZ, R5, P1 ;  /* 0x000000ffff030224 */ /* 0x000fe400008e0605 */
[----:B------:R-:W2:Y:S04]  /*0b60*/  LDG.E R5, desc[UR18][R4.64] ;  /* 0x0000001204057981 */ /* 0x000ea8000c1e1900 */
[----:B------:R-:W3:Y:S01]  /*0b70*/  @P0 LDG.E R2, desc[UR18][R2.64] ;  /* 0x0000001202020981 */ /* 0x000ee2000c1e1900 */
[----:B------:R-:W-:Y:S01]  /*0b80*/  IADD3 R7, PT, PT, R24, UR22, RZ ;  /* 0x0000001618077c10 */ /* 0x000fe2000fffe0ff */
[----:B------:R-:W-:Y:S02]  /*0b90*/  IMAD.MOV.U32 R37, RZ, RZ, R36 ;  /* 0x000000ffff257224 */ /* 0x000fe400078e0024 */
[----:B------:R-:W-:Y:S01]  /*0ba0*/  @P0 IMAD.MOV.U32 R37, RZ, RZ, R40 ;  /* 0x000000ffff250224 */ /* 0x000fe200078e0028 */
[----:B--2---:R4:W-:Y:S04]  /*0bb0*/  STS [R24+UR22], R5 ;  /* 0x0000000518007988 */ /* 0x0049e80008000816 */
[----:B---3--:R4:W-:Y:S02]  /*0bc0*/  @P0 STS [R7+UR22], R2 ;  /* 0x0000000207000988 */ /* 0x0089e40008000816 */
.L_x_333:
[----:B01----:R-:W-:Y:S05]  /*0bd0*/  BSYNC.RECONVERGENT B0 ;  /* 0x0000000000007941 */ /* 0x003fea0003800200 */
.L_x_332:
[----:B------:R-:W0:Y:S01]  /*0be0*/  LDCU UR11, c[0x0][0x388] ;  /* 0x00007100ff0b77ac */ /* 0x000e220008000800 */
[----:B----4-:R-:W-:Y:S01]  /*0bf0*/  VIADD R2, R37, UR20 ;  /* 0x0000001425027c36 */ /* 0x010fe20008000000 */
[----:B------:R-:W-:Y:S01]  /*0c00*/  BSSY.RECONVERGENT B0, `(.L_x_334) ;  /* 0x0000022000007945 */ /* 0x000fe20003800200 */
[----:B------:R-:W-:Y:S02]  /*0c10*/  UMOV UR21, 0x400 ;  /* 0x0000040000157882 */ /* 0x000fe40000000000 */
[----:B------:R-:W-:-:S04]  /*0c20*/  UIADD3 UR7, UPT, UPT, UR21, 0x2080, URZ ;  /* 0x0000208015077890 */ /* 0x000fc8000fffe0ff */
[----:B------:R-:W-:-:S06]  /*0c30*/  ULEA UR7, UR10, UR7, 0x18 ;  /* 0x000000070a077291 */ /* 0x000fcc000f8ec0ff */
[----:B------:R-:W-:Y:S02]  /*0c40*/  LEA R38, R37, UR7, 0x2 ;  /* 0x0000000725267c11 */ /* 0x000fe4000f8e10ff */
[----:B0-----:R-:W-:-:S05]  /*0c50*/  MOV R39, UR11 ;  /* 0x0000000b00277c02 */ /* 0x001fca0008000f00 */
[----:B------:R-:W-:-:S07]  /*0c60*/  IMAD R39, R39, UR6, R2 ;  /* 0x0000000627277c24 */ /* 0x000fce000f8e0202 */
.L_x_335:
[----:B--2---:R-:W0:Y:S01]  /*0c70*/  LDC.64 R4, c[0x0][0x390] ;  /* 0x0000e400ff047b82 */ /* 0x004e220000000a00 */
[----:B------:R-:W-:Y:S01]  /*0c80*/  IMAD.U32 R8, RZ, RZ, UR12 ;  /* 0x0000000cff087e24 */ /* 0x000fe2000f8e00ff */
[----:B------:R-:W-:Y:S01]  /*0c90*/  MOV R7, UR15 ;  /* 0x0000000f00077c02 */ /* 0x000fe20008000f00 */
[----:B------:R-:W-:Y:S02]  /*0ca0*/  IMAD.U32 R9, RZ, RZ, UR13 ;  /* 0x0000000dff097e24 */ /* 0x000fe4000f8e00ff */
[----:B-1----:R-:W-:Y:S02]  /*0cb0*/  IMAD.U32 R6, RZ, RZ, UR14 ;  /* 0x0000000eff067e24 */ /* 0x002fe4000f8e00ff */
        /* <DEDUP_REMOVED lines=23> */
.L_x_334:
[----:B------:R-:W-:Y:S01]  /*0e30*/  ISETP.NE.AND P0, PT, R34, 0x2, PT ;  /* 0x000000022200780c */ /* 0x000fe20003f05270 */
[----:B------:R-:W-:Y:S01]  /*0e40*/  USHF.R.U32.HI UR23, URZ, 0x5, UR16 ;  /* 0x00000005ff177899 */ /* 0x000fe20008011610 */
[----:B-1----:R-:W-:Y:S01]  /*0e50*/  LOP3.LUT R2, R26, 0xffff, RZ, 0xc0, !PT ;  /* 0x0000ffff1a027812 */ /* 0x002fe200078ec0ff */
[----:B------:R-:W-:Y:S01]  /*0e60*/  BSSY.RECONVERGENT B0, `(.L_x_336) ;  /* 0x0000010000007945 */ /* 0x000fe20003800200 */
[----:B------:R-:W-:Y:S02]  /*0e70*/  ISETP.NE.AND P2, PT, R33, 0x2, PT ;  /* 0x000000022100780c */ /* 0x000fe40003f45270 */
[----:B------:R-:W-:Y:S01]  /*0e80*/  ISETP.GE.U32.AND P1, PT, R2, 0x2, PT ;  /* 0x000000020200780c */ /* 0x000fe20003f26070 */
[--C-:B------:R-:W-:Y:S01]  /*0e90*/  IMAD.MOV.U32 R2, RZ, RZ, R31.reuse ;  /* 0x000000ffff027224 */ /* 0x100fe200078e001f */
[----:B------:R-:W-:-:S05]  /*0ea0*/  SHF.R.U32.HI R6, RZ, 0x5, R31 ;  /* 0x00000005ff067819 */ /* 0x000fca000001161f */
[----:B------:R-:W-:Y:S06]  /*0eb0*/  @!P0 BRA `(.L_x_337) ;  /* 0x0000000000288947 */ /* 0x000fec0003800000 */
[----:B------:R0:W-:Y:S01]  /*0ec0*/  STS [R25], RZ ;  /* 0x000000ff19007388 */ /* 0x0001e20000000800 */
[----:B------:R-:W-:Y:S02]  /*0ed0*/  ISETP.NE.AND P0, PT, R34, 0x3, PT ;  /* 0x000000032200780c */ /* 0x000fe40003f05270 */
[----:B------:R-:W-:-:S11]  /*0ee0*/  MOV R2, R35 ;  /* 0x0000002300027202 */ /* 0x000fd60000000f00 */
[----:B0-----:R-:W-:Y:S05]  /*0ef0*/  @!P0 BRA `(.L_x_337) ;  /* 0x0000000000188947 */ /* 0x001fea0003800000 */
[----:B------:R-:W-:Y:S01]  /*0f00*/  ISETP.NE.AND P0, PT, R34, RZ, PT ;  /* 0x000000ff2200720c */ /* 0x000fe20003f05270 */
[----:B------:R-:W-:Y:S01]  /*0f10*/  VIADD R3, R25, UR22 ;  /* 0x0000001619037c36 */ /* 0x000fe20008000000 */
[----:B------:R0:W-:Y:S01]  /*0f20*/  STS [R25+UR22], RZ ;  /* 0x000000ff19007988 */ /* 0x0001e20008000816 */
[----:B------:R-:W-:-:S10]  /*0f30*/  IMAD.MOV.U32 R2, RZ, RZ, R36 ;  /* 0x000000ffff027224 */ /* 0x000fd400078e0024 */
[----:B------:R0:W-:Y:S01]  /*0f40*/  @P0 STS [R3+UR22], RZ ;  /* 0x000000ff03000988 */ /* 0x0001e20008000816 */
[----:B------:R-:W-:-:S07]  /*0f50*/  @P0 IMAD.MOV.U32 R2, RZ, RZ, R40 ;  /* 0x000000ffff020224 */ /* 0x000fce00078e0028 */
.L_x_337:
[----:B------:R-:W-:Y:S05]  /*0f60*/  BSYNC.RECONVERGENT B0 ;  /* 0x0000000000007941 */ /* 0x000fea0003800200 */
.L_x_336:
[----:B------:R-:W-:Y:S04]  /*0f70*/  BSSY.RECONVERGENT B0, `(.L_x_338) ;  /* 0x0000010000007945 */ /* 0x000fe80003800200 */
[----:B------:R-:W-:Y:S05]  /*0f80*/  @!P1 BRA `(.L_x_339) ;  /* 0x0000000000389947 */ /* 0x000fea0003800000 */
[----:B------:R-:W-:Y:S01]  /*0f90*/  UIADD3 UR11, UPT, UPT, UR21, 0x3080, URZ ;  /* 0x00003080150b7890 */ /* 0x000fe2000fffe0ff */
[----:B------:R-:W-:-:S05]  /*0fa0*/  MOV R4, UR10 ;  /* 0x0000000a00047c02 */ /* 0x000fca0008000f00 */
[----:B------:R-:W-:-:S05]  /*0fb0*/  IMAD.U32 R7, RZ, RZ, UR11 ;  /* 0x0000000bff077e24 */ /* 0x000fca000f8e00ff */
[----:B------:R-:W-:-:S07]  /*0fc0*/  LEA R7, R4, R7, 0x18 ;  /* 0x0000000704077211 */ /* 0x000fce00078ec0ff */
.L_x_340:
        /* <DEDUP_REMOVED lines=10> */
.L_x_339:
[----:B------:R-:W-:Y:S05]  /*1070*/  BSYNC.RECONVERGENT B0 ;  /* 0x0000000000007941 */ /* 0x000fea0003800200 */
.L_x_338:
[----:B------:R-:W-:Y:S01]  /*1080*/  BSSY.RECONVERGENT B0, `(.L_x_341) ;  /* 0x000001b000007945 */ /* 0x000fe20003800200 */
[----:B------:R-:W-:-:S03]  /*1090*/  IMAD.MOV.U32 R35, RZ, RZ, R6 ;  /* 0x000000ffff237224 */ /* 0x000fc600078e0006 */
[----:B------:R-:W-:Y:S05]  /*10a0*/  @!P2 BRA `(.L_x_342) ;  /* 0x000000000060a947 */ /* 0x000fea0003800000 */
[----:B01----:R-:W0:Y:S01]  /*10b0*/  LDC.64 R2, c[0x0][0x398] ;  /* 0x0000e600ff027b82 */ /* 0x003e220000000a00 */
[----:B------:R-:W-:-:S04]  /*10c0*/  IMAD R5, R6, 0x40, R29 ;  /* 0x0000004006057824 */ /* 0x000fc800078e021d */
[----:B0-----:R-:W-:-:S06]  /*10d0*/  IMAD.WIDE.U32 R4, R5, 0x4, R2 ;  /* 0x0000000405047825 */ /* 0x001fcc00078e0002 */
[----:B------:R-:W2:Y:S01]  /*10e0*/  LDG.E R4, desc[UR18][R4.64] ;  /* 0x0000001204047981 */ /* 0x000ea2000c1e1900 */
[C---:B------:R-:W-:Y:S01]  /*10f0*/  LEA R9, R6.reuse, R28, 0x2 ;  /* 0x0000001c06097211 */ /* 0x040fe200078e10ff */
[----:B------:R-:W-:Y:S01]  /*1100*/  VIADD R35, R6, UR23 ;  /* 0x0000001706237c36 */ /* 0x000fe20008000000 */
[----:B------:R-:W-:-:S03]  /*1110*/  ISETP.NE.AND P0, PT, R33, 0x3, PT ;  /* 0x000000032100780c */ /* 0x000fc60003f05270 */
[----:B--2---:R2:W-:Y:S10]  /*1120*/  STS [R9], R4 ;  /* 0x0000000409007388 */ /* 0x0045f40000000800 */
[----:B------:R-:W-:Y:S05]  /*1130*/  @!P0 BRA `(.L_x_342) ;  /* 0x00000000003c8947 */ /* 0x000fea0003800000 */
[----:B------:R-:W-:Y:S01]  /*1140*/  ISETP.NE.AND P0, PT, R33, RZ, PT ;  /* 0x000000ff2100720c */ /* 0x000fe20003f05270 */
[C---:B------:R-:W-:Y:S02]  /*1150*/  VIADD R6, R35.reuse, UR23 ;  /* 0x0000001723067c36 */ /* 0x040fe40008000000 */
[----:B------:R-:W-:-:S04]  /*1160*/  IMAD R5, R35, 0x40, R29 ;  /* 0x0000004023057824 */ /* 0x000fc800078e021d */
[----:B--2---:R-:W-:-:S06]  /*1170*/  IMAD.WIDE.U32 R4, R5, 0x4, R2 ;  /* 0x0000000405047825 */ /* 0x004fcc00078e0002 */
[----:B------:R-:W-:Y:S01]  /*1180*/  @P0 LEA R7, R6, R29, 0x6 ;  /* 0x0000001d06070211 */ /* 0x000fe200078e30ff */
[----:B------:R-:W2:Y:S04]  /*1190*/  LDG.E R4, desc[UR18][R4.64] ;  /* 0x0000001204047981 */ /* 0x000ea8000c1e1900 */
[----:B------:R-:W-:-:S06]  /*11a0*/  @P0 IMAD.WIDE.U32 R2, R7, 0x4, R2 ;  /* 0x0000000407020825 */ /* 0x000fcc00078e0002 */
[----:B------:R-:W3:Y:S01]  /*11b0*/  @P0 LDG.E R2, desc[UR18][R2.64] ;  /* 0x0000001202020981 */ /* 0x000ee2000c1e1900 */
[----:B------:R-:W-:-:S04]  /*11c0*/  IMAD.U32 R8, RZ, RZ, UR23 ;  /* 0x00000017ff087e24 */ /* 0x000fc8000f8e00ff */
[----:B------:R-:W-:-:S04]  /*11d0*/  IMAD R9, R8, 0x4, R9 ;  /* 0x0000000408097824 */ /* 0x000fc800078e0209 */
[----:B------:R-:W-:Y:S01]  /*11e0*/  @P0 IMAD R7, R8, 0x4, R9 ;  /* 0x0000000408070824 */ /* 0x000fe200078e0209 */
[----:B------:R-:W-:Y:S01]  /*11f0*/  MOV R35, R6 ;  /* 0x0000000600237202 */ /* 0x000fe20000000f00 */
[----:B------:R-:W-:Y:S01]  /*1200*/  @P0 VIADD R35, R6, UR23 ;  /* 0x0000001706230c36 */ /* 0x000fe20008000000 */
[----:B--2---:R4:W-:Y:S04]  /*1210*/  STS [R9], R4 ;  /* 0x0000000409007388 */ /* 0x0049e80000000800 */
[----:B---3--:R4:W-:Y:S02]  /*1220*/  @P0 STS [R7], R2 ;  /* 0x0000000207000388 */ /* 0x0089e40000000800 */
.L_x_342:
[----:B------:R-:W-:Y:S05]  /*1230*/  BSYNC.RECONVERGENT B0 ;  /* 0x0000000000007941 */ /* 0x000fea0003800200 */
.L_x_341:
[----:B------:R-:W-:Y:S01]  /*1240*/  BSSY.RECONVERGENT B0, `(.L_x_343) ;  /* 0x000001d000007945 */ /* 0x000fe20003800200 */
.L_x_344:
[----:B0-2-4-:R-:W2:Y:S01]  /*1250*/  LDC.64 R8, c[0x0][0x398] ;  /* 0x0000e600ff087b82 */ /* 0x015ea20000000a00 */
[C---:B------:R-:W-:Y:S02]  /*1260*/  VIADD R2, R35.reuse, UR23 ;  /* 0x0000001723027c36 */ /* 0x040fe40008000000 */
[----:B------:R-:W-:-:S03]  /*1270*/  IMAD R7, R35, 0x40, R29 ;  /* 0x0000004023077824 */ /* 0x000fc600078e021d */
[C---:B-1----:R-:W-:Y:S02]  /*1280*/  IADD3 R4, PT, PT, R2.reuse, UR23, RZ ;  /* 0x0000001702047c10 */ /* 0x042fe4000fffe0ff */
[----:B------:R-:W-:-:S03]  /*1290*/  LEA R5, R2, R29, 0x6 ;  /* 0x0000001d02057211 */ /* 0x000fc600078e30ff */
[C---:B------:R-:W-:Y:S02]  /*12a0*/  VIADD R6, R4.reuse, UR23 ;  /* 0x0000001704067c36 */ /* 0x040fe40008000000 */
[--C-:B0-----:R-:W-:Y:S02]  /*12b0*/  IMAD R3, R4, 0x40, R29.reuse ;  /* 0x0000004004037824 */ /* 0x101fe400078e021d */
[----:B------:R-:W-:Y:S02]  /*12c0*/  IMAD R37, R6, 0x40, R29 ;  /* 0x0000004006257824 */ /* 0x000fe400078e021d */
[----:B--2---:R-:W-:-:S04]  /*12d0*/  IMAD.WIDE R6, R7, 0x4, R8 ;  /* 0x0000000407067825 */ /* 0x004fc800078e0208 */
        /* <DEDUP_REMOVED lines=20> */
.L_x_343:
[----:B0-----:R-:W-:Y:S01]  /*1420*/  SHF.L.U32 R2, R31, 0x4, RZ ;  /* 0x000000041f027819 */ /* 0x001fe200000006ff */
[----:B------:R-:W-:Y:S01]  /*1430*/  BAR.SYNC.DEFER_BLOCKING 0x0 ;  /* 0x0000000000007b1d */ /* 0x000fe20000010000 */
[----:B------:R-:W-:Y:S01]  /*1440*/  ISETP.NE.AND P0, PT, R30, RZ, PT ;  /* 0x000000ff1e00720c */ /* 0x000fe20003f05270 */
[----:B------:R-:W-:Y:S01]  /*1450*/  ULEA UR10, UR10, UR21, 0x18 ;  /* 0x000000150a0a7291 */ /* 0x000fe2000f8ec0ff */
[----:B------:R-:W-:Y:S02]  /*1460*/  LOP3.LUT R7, R2, 0x30, RZ, 0xc0, !PT ;  /* 0x0000003002077812 */ /* 0x000fe400078ec0ff */
[C---:B------:R-:W-:Y:S02]  /*1470*/  ISETP.GE.U32.AND P2, PT, R30.reuse, 0x2, PT ;  /* 0x000000021e00780c */ /* 0x040fe40003f46070 */
[C---:B------:R-:W-:Y:S01]  /*1480*/  ISETP.GE.U32.AND P1, PT, R30.reuse, 0x3, PT ;  /* 0x000000031e00780c */ /* 0x040fe20003f26070 */
[----:B------:R-:W-:Y:S01]  /*1490*/  IMAD R35, R30, 0x40, R7 ;  /* 0x000000401e237824 */ /* 0x000fe200078e0207 */
[----:B------:R-:W-:-:S02]  /*14a0*/  P2R R43, PR, RZ, 0x1 ;  /* 0x00000001ff2b7803 */ /* 0x000fc40000000000 */
[----:B------:R-:W-:Y:S01]  /*14b0*/  P2R R43, PR, RZ, 0x4 ;  /* 0x00000004ff2b7803 */ /* 0x000fe20000000000 */
[C---:B------:R-:W-:Y:S01]  /*14c0*/  IMAD.IADD R38, R30.reuse, 0x1, R35 ;  /* 0x000000011e267824 */ /* 0x040fe200078e0223 */
[----:B------:R-:W-:Y:S02]  /*14d0*/  ISETP.GE.U32.AND P0, PT, R30, 0x4, PT ;  /* 0x000000041e00780c */ /* 0x000fe40003f06070 */
[----:B------:R-:W-:Y:S02]  /*14e0*/  P2R R43, PR, RZ, 0x2 ;  /* 0x00000002ff2b7803 */ /* 0x000fe40000000000 */
[----:B------:R-:W-:Y:S02]  /*14f0*/  LEA R42, R38, UR7, 0x2 ;  /* 0x00000007262a7c11 */ /* 0x000fe4000f8e10ff */
[C---:B------:R-:W-:Y:S02]  /*1500*/  ISETP.GE.U32.AND P1, PT, R30.reuse, 0x6, PT ;  /* 0x000000061e00780c */ /* 0x040fe40003f26070 */
[----:B------:R-:W-:-:S02]  /*1510*/  ISETP.GE.U32.AND P2, PT, R30, 0x5, PT ;  /* 0x000000051e00780c */ /* 0x000fc40003f46070 */
[----:B------:R-:W-:Y:S01]  /*1520*/  P2R R43, PR, RZ, 0x1 ;  /* 0x00000001ff2b7803 */ /* 0x000fe20000000000 */
[----:B------:R0:W1:Y:S01]  /*1530*/  LDS R2, [R22] ;  /* 0x0000000016027984 */ /* 0x0000620000000800 */
[C---:B------:R-:W-:Y:S02]  /*1540*/  ISETP.GE.U32.AND P0, PT, R30.reuse, 0x7, PT ;  /* 0x000000071e00780c */ /* 0x040fe40003f06070 */
[----:B------:R-:W-:Y:S01]  /*1550*/  P2R R44, PR, RZ, 0x2 ;  /* 0x00000002ff2c7803 */ /* 0x000fe20000000000 */
[----:B------:R0:W2:Y:S01]  /*1560*/  LDS R3, [R21] ;  /* 0x0000000015037984 */ /* 0x0000a20000000800 */
[----:B------:R-:W-:Y:S02]  /*1570*/  P2R R43, PR, RZ, 0x4 ;  /* 0x00000004ff2b7803 */ /* 0x000fe40000000000 */
[C---:B------:R-:W-:Y:S01]  /*1580*/  ISETP.GE.U32.AND P1, PT, R30.reuse, 0x8, PT ;  /* 0x000000081e00780c */ /* 0x040fe20003f26070 */
[----:B------:R0:W3:Y:S01]  /*1590*/  LDS R4, [R20] ;  /* 0x0000000014047984 */ /* 0x0000e20000000800 */
[----:B------:R-:W-:-:S02]  /*15a0*/  ISETP.GE.U32.AND P2, PT, R30, 0x9, PT ;  /* 0x000000091e00780c */ /* 0x000fc40003f46070 */
[----:B------:R-:W-:Y:S01]  /*15b0*/  P2R R44, PR, RZ, 0x1 ;  /* 0x00000001ff2c7803 */ /* 0x000fe20000000000 */
[----:B------:R0:W4:Y:S01]  /*15c0*/  LDS R5, [R19] ;  /* 0x0000000013057984 */ /* 0x0001220000000800 */
[----:B------:R-:W-:Y:S02]  /*15d0*/  P2R R44, PR, RZ, 0x2 ;  /* 0x00000002ff2c7803 */ /* 0x000fe40000000000 */
[----:B------:R-:W-:Y:S01]  /*15e0*/  P2R R44, PR, RZ, 0x4 ;  /* 0x00000004ff2c7803 */ /* 0x000fe20000000000 */
[----:B------:R0:W0:Y:S01]  /*15f0*/  LDS R6, [R18] ;  /* 0x0000000012067984 */ /* 0x0000220000000800 */
[----:B------:R-:W-:Y:S02]  /*1600*/  SHF.R.U32.HI R43, RZ, 0x6, R31 ;  /* 0x00000006ff2b7819 */ /* 0x000fe4000001161f */
[C---:B------:R-:W-:Y:S01]  /*1610*/  ISETP.GE.U32.AND P0, PT, R30.reuse, 0xa, PT ;  /* 0x0000000a1e00780c */ /* 0x040fe20003f06070 */
[----:B------:R0:W0:Y:S01]  /*1620*/  LDS R7, [R17] ;  /* 0x0000000011077984 */ /* 0x0000220000000800 */
[----:B------:R-:W-:-:S02]  /*1630*/  ISETP.GE.U32.AND P1, PT, R30, 0xb, PT ;  /* 0x0000000b1e00780c */ /* 0x000fc40003f26070 */
[C---:B------:R-:W-:Y:S01]  /*1640*/  ISETP.GE.U32.AND P2, PT, R30.reuse, 0xc, PT ;  /* 0x0000000c1e00780c */ /* 0x040fe20003f46070 */
[----:B------:R0:W0:Y:S01]  /*1650*/  LDS R8, [R16] ;  /* 0x0000000010087984 */ /* 0x0000220000000800 */
[C---:B------:R-:W-:Y:S02]  /*1660*/  ISETP.GE.U32.AND P3, PT, R30.reuse, 0xd, PT ;  /* 0x0000000d1e00780c */ /* 0x040fe40003f66070 */
[C---:B------:R-:W-:Y:S01]  /*1670*/  ISETP.GE.U32.AND P4, PT, R30.reuse, 0xe, PT ;  /* 0x0000000e1e00780c */ /* 0x040fe20003f86070 */
[----:B------:R0:W0:Y:S01]  /*1680*/  LDS R9, [R23] ;  /* 0x0000000017097984 */ /* 0x0000220000000800 */
[----:B------:R-:W-:-:S03]  /*1690*/  ISETP.NE.AND P5, PT, R30, 0xf, PT ;  /* 0x0000000f1e00780c */ /* 0x000fc60003fa5270 */
[----:B------:R0:W0:Y:S04]  /*16a0*/  LDS R35, [R15] ;  /* 0x000000000f237984 */ /* 0x0000280000000800 */
[----:B------:R0:W0:Y:S04]  /*16b0*/  LDS R36, [R14] ;  /* 0x000000000e247984 */ /* 0x0000280000000800 */
[----:B------:R0:W0:Y:S04]  /*16c0*/  LDS R37, [R13] ;  /* 0x000000000d257984 */ /* 0x0000280000000800 */
[----:B------:R0:W0:Y:S04]  /*16d0*/  LDS R38, [R12] ;  /* 0x000000000c267984 */ /* 0x0000280000000800 */
[----:B------:R0:W0:Y:S04]  /*16e0*/  LDS R39, [R11] ;  /* 0x000000000b277984 */ /* 0x0000280000000800 */
[----:B------:R0:W0:Y:S04]  /*16f0*/  LDS R40, [R10] ;  /* 0x000000000a287984 */ /* 0x0000280000000800 */
[----:B------:R0:W0:Y:S04]  /*1700*/  LDS R41, [R0] ;  /* 0x0000000000297984 */ /* 0x0000280000000800 */
[----:B-1234-:R-:W0:Y:S02]  /*1710*/  LDS R42, [R42] ;  /* 0x000000002a2a7984 */ /* 0x01ee240000000800 */
.L_x_346:
        /* <DEDUP_REMOVED lines=9> */
[----:B------:R-:W-:Y:S01]  /*17b0*/  MOV R46, R44 ;  /* 0x0000002c002e7202 */ /* 0x000fe20000000f00 */
[--C-:B------:R-:W-:Y:S01]  /*17c0*/  @P5 IMAD.MOV R46, RZ, RZ, R45.reuse ;  /* 0x000000ffff2e5224 */ /* 0x100fe200078e022d */
[----:B------:R-:W-:Y:S01]  /*17d0*/  @!P4 IADD3 R49, PT, PT, R45, RZ, RZ ;  /* 0x000000ff2d31c210 */ /* 0x000fe20007ffe0ff */
[----:B------:R-:W-:Y:S01]  /*17e0*/  IMAD.MOV.U32 R50, RZ, RZ, R44 ;  /* 0x000000ffff327224 */ /* 0x000fe200078e002c */
[----:B------:R-:W-:Y:S01]  /*17f0*/  ISETP.GE.U32.AND P5, PT, R30, 0x9, PT ;  /* 0x000000091e00780c */ /* 0x000fe20003fa6070 */
[----:B------:R-:W-:-:S02]  /*1800*/  @!P2 IMAD.MOV R50, RZ, RZ, R45 ;  /* 0x000000ffff32a224 */ /* 0x000fc400078e022d */
[----:B------:R-:W1:Y:S01]  /*1810*/  LDS R46, [R46+0x4] ;  /* 0x000004002e2e7984 */ /* 0x000e620000000800 */
[--C-:B------:R-:W-:Y:S01]  /*1820*/  IMAD.MOV.U32 R51, RZ, RZ, R44.reuse ;  /* 0x000000ffff337224 */ /* 0x100fe200078e002c */
[----:B------:R-:W-:Y:S01]  /*1830*/  @!P1 IADD3 R51, PT, PT, R45, RZ, RZ ;  /* 0x000000ff2d339210 */ /* 0x000fe20007ffe0ff */
[----:B------:R-:W-:Y:S01]  /*1840*/  IMAD.MOV.U32 R53, RZ, RZ, R44 ;  /* 0x000000ffff357224 */ /* 0x000fe200078e002c */
[----:B------:R-:W2:Y:S01]  /*1850*/  LDS R49, [R49+0x8] ;  /* 0x0000080031317984 */ /* 0x000ea20000000800 */
[----:B------:R-:W-:-:S03]  /*1860*/  @!P0 IMAD.MOV R53, RZ, RZ, R45 ;  /* 0x000000ffff358224 */ /* 0x000fc600078e022d */
[----:B------:R-:W-:Y:S04]  /*1870*/  LDS R51, [R51+0x14] ;  /* 0x0000140033337984 */ /* 0x000fe80000000800 */
[----:B------:R-:W-:Y:S01]  /*1880*/  LDS R53, [R53+0x18] ;  /* 0x0000180035357984 */ /* 0x000fe20000000800 */
[----:B0-----:R-:W-:-:S04]  /*1890*/  IMAD R47, R42, R47, RZ ;  /* 0x0000002f2a2f7224 */ /* 0x001fc800078e02ff */
[----:B-1----:R-:W-:-:S04]  /*18a0*/  IMAD R48, R2, R46, R47 ;  /* 0x0000002e02307224 */ /* 0x002fc800078e022f */
[----:B--2---:R-:W-:Y:S02]  /*18b0*/  IMAD R47, R3, R49, R48 ;  /* 0x00000031032f7224 */ /* 0x004fe400078e0230 */
[--C-:B------:R-:W-:Y:S01]  /*18c0*/  IMAD.MOV.U32 R48, RZ, RZ, R44.reuse ;  /* 0x000000ffff307224 */ /* 0x100fe200078e002c */
[----:B------:R-:W-:Y:S01]  /*18d0*/  @!P3 IADD3 R48, PT, PT, R45, RZ, RZ ;  /* 0x000000ff2d30b210 */ /* 0x000fe20007ffe0ff */
[----:B------:R0:W-:Y:S05]  /*18e0*/  LDS R49, [R50+0x10] ;  /* 0x0000100032317984 */ /* 0x0001ea0000000800 */
[----:B------:R-:W1:Y:S01]  /*18f0*/  LDS R48, [R48+0xc] ;  /* 0x00000c0030307984 */ /* 0x000e620000000800 */
[----:B0-----:R-:W-:-:S02]  /*1900*/  IMAD.MOV.U32 R50, RZ, RZ, R44 ;  /* 0x000000ffff327224 */ /* 0x001fc400078e002c */
[----:B-1----:R-:W-:-:S04]  /*1910*/  IMAD R46, R4, R48, R47 ;  /* 0x00000030042e7224 */ /* 0x002fc800078e022f */
[----:B------:R-:W-:-:S04]  /*1920*/  IMAD R49, R5, R49, R46 ;  /* 0x0000003105317224 */ /* 0x000fc800078e022e */
[----:B------:R-:W-:Y:S01]  /*1930*/  IMAD R46, R6, R51, R49 ;  /* 0x00000033062e7224 */ /* 0x000fe200078e0231 */
[-C--:B------:R-:W-:Y:S01]  /*1940*/  MOV R51, R44.reuse ;  /* 0x0000002c00337202 */ /* 0x080fe20000000f00 */
[----:B------:R-:W-:Y:S01]  /*1950*/  IMAD.MOV.U32 R49, RZ, RZ, R44 ;  /* 0x000000ffff317224 */ /* 0x000fe200078e002c */
[----:B------:R-:W-:Y:S01]  /*1960*/  @!P6 IADD3 R49, PT, PT, R45, RZ, RZ ;  /* 0x000000ff2d31e210 */ /* 0x000fe20007ffe0ff */
[----:B------:R-:W-:Y:S01]  /*1970*/  IMAD R47, R7, R53, R46 ;  /* 0x00000035072f7224 */ /* 0x000fe200078e022e */
[----:B------:R-:W-:Y:S01]  /*1980*/  MOV R46, R44 ;  /* 0x0000002c002e7202 */ /* 0x000fe20000000f00 */
[--C-:B------:R-:W-:Y:S01]  /*1990*/  @!P5 IMAD.MOV R46, RZ, RZ, R45.reuse ;  /* 0x000000ffff2ed224 */ /* 0x100fe200078e022d */
[C---:B------:R-:W-:Y:S02]  /*19a0*/  ISETP.GE.U32.AND P5, PT, R30.reuse, 0x7, PT ;  /* 0x000000071e00780c */ /* 0x040fe40003fa6070 */
[C---:B------:R-:W-:Y:S01]  /*19b0*/  ISETP.GE.U32.AND P6, PT, R30.reuse, 0x6, PT ;  /* 0x000000061e00780c */ /* 0x040fe20003fc6070 */
[----:B------:R-:W-:Y:S04]  /*19c0*/  LDS R49, [R49+0x20] ;  /* 0x0000200031317984 */ /* 0x000fe80000000800 */
[----:B------:R-:W0:Y:S06]  /*19d0*/  LDS R46, [R46+0x1c] ;  /* 0x00001c002e2e7984 */ /* 0x000e2c0000000800 */
[--C-:B------:R-:W-:Y:S01]  /*19e0*/  @!P5 IMAD.MOV R50, RZ, RZ, R45.reuse ;  /* 0x000000ffff32d224 */ /* 0x100fe200078e022d */
[C---:B------:R-:W-:Y:S01]  /*19f0*/  ISETP.GE.U32.AND P5, PT, R30.reuse, 0x5, PT ;  /* 0x000000051e00780c */ /* 0x040fe20003fa6070 */
[----:B------:R-:W-:Y:S01]  /*1a00*/  @!P6 IMAD.MOV R51, RZ, RZ, R45 ;  /* 0x000000ffff33e224 */ /* 0x000fe200078e022d */
[----:B------:R-:W-:-:S03]  /*1a10*/  ISETP.GE.U32.AND P6, PT, R30, 0x4, PT ;  /* 0x000000041e00780c */ /* 0x000fc60003fc6070 */
[----:B------:R-:W1:Y:S04]  /*1a20*/  LDS R50, [R50+0x24] ;  /* 0x0000240032327984 */ /* 0x000e680000000800 */
[----:B------:R-:W2:Y:S01]  /*1a30*/  LDS R51, [R51+0x28] ;  /* 0x0000280033337984 */ /* 0x000ea20000000800 */
[----:B0-----:R-:W-:Y:S02]  /*1a40*/  IMAD R48, R8, R46, R47 ;  /* 0x0000002e08307224 */ /* 0x001fe400078e022f */
[----:B------:R-:W-:Y:S02]  /*1a50*/  IMAD.MOV.U32 R46, RZ, RZ, R44 ;  /* 0x000000ffff2e7224 */ /* 0x000fe400078e002c */
[----:B------:R-:W-:Y:S01]  /*1a60*/  @!P5 IMAD.MOV R46, RZ, RZ, R45 ;  /* 0x000000ffff2ed224 */ /* 0x000fe200078e022d */
[----:B------:R-:W-:Y:S01]  /*1a70*/  ISETP.GE.U32.AND P5, PT, R30, 0x3, PT ;  /* 0x000000031e00780c */ /* 0x000fe20003fa6070 */
[----:B------:R-:W-:Y:S01]  /*1a80*/  IMAD R48, R9, R49, R48 ;  /* 0x0000003109307224 */ /* 0x000fe200078e0230 */
[----:B------:R-:W-:-:S03]  /*1a90*/  MOV R49, R44 ;  /* 0x0000002c00317202 */ /* 0x000fc60000000f00 */
[----:B------:R-:W0:Y:S01]  /*1aa0*/  LDS R46, [R46+0x2c] ;  /* 0x00002c002e2e7984 */ /* 0x000e220000000800 */
[----:B-1----:R-:W-:Y:S02]  /*1ab0*/  IMAD R47, R35, R50, R48 ;  /* 0x00000032232f7224 */ /* 0x002fe400078e0230 */
[----:B------:R-:W-:Y:S02]  /*1ac0*/  IMAD.MOV.U32 R50, RZ, RZ, R44 ;  /* 0x000000ffff327224 */ /* 0x000fe400078e002c */
[----:B--2---:R-:W-:Y:S01]  /*1ad0*/  IMAD R48, R36, R51, R47 ;  /* 0x0000003324307224 */ /* 0x004fe200078e022f */
[----:B------:R-:W-:Y:S02]  /*1ae0*/  MOV R47, R44 ;  /* 0x0000002c002f7202 */ /* 0x000fe40000000f00 */
[--C-:B------:R-:W-:Y:S01]  /*1af0*/  @!P5 IMAD.MOV R49, RZ, RZ, R45.reuse ;  /* 0x000000ffff31d224 */ /* 0x100fe200078e022d */
[C---:B------:R-:W-:Y:S01]  /*1b00*/  ISETP.GE.U32.AND P5, PT, R30.reuse, 0x2, PT ;  /* 0x000000021e00780c */ /* 0x040fe20003fa6070 */
[----:B------:R-:W-:Y:S01]  /*1b10*/  @!P6 IMAD.MOV R47, RZ, RZ, R45 ;  /* 0x000000ffff2fe224 */ /* 0x000fe200078e022d */
[----:B------:R-:W-:-:S03]  /*1b20*/  ISETP.NE.AND P6, PT, R30, RZ, PT ;  /* 0x000000ff1e00720c */ /* 0x000fc60003fc5270 */
[----:B------:R-:W-:Y:S04]  /*1b30*/  LDS R49, [R49+0x34] ;  /* 0x0000340031317984 */ /* 0x000fe80000000800 */
[----:B------:R-:W1:Y:S04]  /*1b40*/  LDS R47, [R47+0x30] ;  /* 0x000030002f2f7984 */ /* 0x000e680000000800 */
[----:B------:R-:W-:Y:S02]  /*1b50*/  @!P5 IADD3 R50, PT, PT, R45, RZ, RZ ;  /* 0x000000ff2d32d210 */ /* 0x000fe40007ffe0ff */
[----:B------:R-:W-:Y:S01]  /*1b60*/  @!P6 IMAD.MOV R44, RZ, RZ, R45 ;  /* 0x000000ffff2ce224 */ /* 0x000fe200078e022d */
[----:B------:R-:W-:-:S03]  /*1b70*/  ISETP.NE.AND P5, PT, R52, RZ, PT ;  /* 0x000000ff3400720c */ /* 0x000fc60003fa5270 */
        /* <DEDUP_REMOVED lines=10> */
[----:B------:R0:W1:Y:S02]  /*1c20*/  SHFL.DOWN PT, R44, R45, 0x1, 0x1c1f ;  /* 0x083c1f002d2c7f89 */ /* 0x00006400000e0000 */
.L_x_356:
[----:B------:R-:W-:Y:S01]  /*1c30*/  LOP3.LUT P6, RZ, R31, 0x3, RZ, 0xc0, !PT ;  /* 0x000000031fff7812 */ /* 0x000fe200078cc0ff */
[----:B01----:R-:W-:-:S12]  /*1c40*/  IMAD.IADD R45, R45, 0x1, R44 ;  /* 0x000000012d2d7824 */ /* 0x003fd800078e022c */
[----:B------:R-:W-:Y:S01]  /*1c50*/  VOTEU.ALL UP0, P6 ;  /* 0x0000000000ff7886 */ /* 0x000fe20003000000 */
[----:B------:R-:W-:-:S04]  /*1c60*/  @!P6 LEA R46, R43, R30, 0x4 ;  /* 0x0000001e2b2ee211 */ /* 0x000fc800078e20ff */
[----:B------:R-:W0:Y:S01]  /*1c70*/  @!UP0 S2UR UR11, SR_CgaCtaId ;  /* 0x00000000000b89c3 */ /* 0x000e220000008800 */
[----:B------:R-:W-:-:S04]  /*1c80*/  @!UP0 UIADD3 UR7, UPT, UPT, UR21, 0x3080, URZ ;  /* 0x0000308015078890 */ /* 0x000fc8000fffe0ff */
[----:B0-----:R-:W-:-:S06]  /*1c90*/  @!UP0 ULEA UR7, UR11, UR7, 0x18 ;  /* 0x000000070b078291 */ /* 0x001fcc000f8ec0ff */
[----:B------:R-:W-:Y:S02]  /*1ca0*/  @!P6 LEA R44, R46, UR7, 0x2 ;  /* 0x000000072e2cec11 */ /* 0x000fe4000f8e10ff */
[----:B------:R-:W0:Y:S03]  /*1cb0*/  LDC R46, c[0x0][0x360] ;  /* 0x0000d800ff2e7b82 */ /* 0x000e260000000800 */
[----:B------:R1:W-:Y:S01]  /*1cc0*/  @!P6 STS [R44], R45 ;  /* 0x0000002d2c00e388 */ /* 0x0003e20000000800 */
[----:B0-----:R-:W-:-:S04]  /*1cd0*/  LEA.HI R43, R46, R43, RZ, 0x1a ;  /* 0x0000002b2e2b7211 */ /* 0x001fc800078fd0ff */
[----:B------:R-:W-:-:S13]  /*1ce0*/  ISETP.GE.U32.AND P6, PT, R43, 0x20, PT ;  /* 0x000000202b00780c */ /* 0x000fda0003fc6070 */
[----:B-1----:R-:W-:Y:S05]  /*1cf0*/  @!P6 BRA `(.L_x_346) ;  /* 0xfffffff80088e947 */ /* 0x002fea000383ffff */
[----:B------:R-:W-:Y:S05]  /*1d00*/  WARPSYNC.ALL ;  /* 0x0000000000007948 */ /* 0x000fea0003800000 */
[----:B------:R-:W-:Y:S01]  /*1d10*/  ISETP.NE.AND P0, PT, R34, 0x2, PT ;  /* 0x000000022200780c */ /* 0x000fe20003f05270 */
[----:B------:R-:W-:Y:S01]  /*1d20*/  IMAD.SHL.U32 R36, R46, 0x4, RZ ;  /* 0x000000042e247824 */ /* 0x000fe200078e00ff */
[----:B------:R-:W0:Y:S01]  /*1d30*/  LDCU UR7, c[0x0][0x384] ;  /* 0x00007080ff0777ac */ /* 0x000e220008000800 */
[----:B------:R-:W-:Y:S01]  /*1d40*/  LOP3.LUT R2, R26, 0xffff, RZ, 0xc0, !PT ;  /* 0x0000ffff1a027812 */ /* 0x000fe200078ec0ff */
[----:B------:R-:W-:Y:S01]  /*1d50*/  BSSY.RECONVERGENT B0, `(.L_x_347) ;  /* 0x0000026000007945 */ /* 0x000fe20003800200 */
[----:B------:R-:W-:Y:S01]  /*1d60*/  MOV R38, R31 ;  /* 0x0000001f00267202 */ /* 0x000fe20000000f00 */
[----:B------:R-:W-:Y:S01]  /*1d70*/  BAR.SYNC.DEFER_BLOCKING 0x0 ;  /* 0x0000000000007b1d */ /* 0x000fe20000010000 */
[----:B------:R-:W-:Y:S01]  /*1d80*/  ISETP.GE.U32.AND P1, PT, R2, 0x2, PT ;  /* 0x000000020200780c */ /* 0x000fe20003f26070 */
[----:B0-----:R-:W-:-:S05]  /*1d90*/  UIMAD UR7, UR6, UR7, UR9 ;  /* 0x00000007060772a4 */ /* 0x001fca000f8e0209 */
[----:B------:R-:W-:Y:S07]  /*1da0*/  @!P0 BRA `(.L_x_348) ;  /* 0x0000000000808947 */ /* 0x000fee0003800000 */
[----:B------:R-:W0:Y:S01]  /*1db0*/  LDS R7, [R25] ;  /* 0x0000000019077984 */ /* 0x000e220000000800 */
[----:B------:R-:W1:Y:S01]  /*1dc0*/  LDC.64 R2, c[0x0][0x3a0] ;  /* 0x0000e800ff027b82 */ /* 0x000e620000000a00 */
[C---:B------:R-:W-:Y:S01]  /*1dd0*/  LOP3.LUT R4, R31.reuse, 0xf, RZ, 0xc0, !PT ;  /* 0x0000000f1f047812 */ /* 0x040fe200078ec0ff */
[----:B------:R-:W-:Y:S01]  /*1de0*/  VIADD R38, R31, UR16 ;  /* 0x000000101f267c36 */ /* 0x000fe20008000000 */
[----:B------:R-:W-:Y:S02]  /*1df0*/  SHF.R.U32.HI R5, RZ, 0x4, R31 ;  /* 0x00000004ff057819 */ /* 0x000fe4000001161f */
[----:B------:R-:W-:-:S03]  /*1e00*/  ISETP.NE.AND P0, PT, R34, 0x3, PT ;  /* 0x000000032200780c */ /* 0x000fc60003f05270 */
[----:B------:R-:W-:-:S04]  /*1e10*/  IMAD R4, R5, UR8, R4 ;  /* 0x0000000805047c24 */ /* 0x000fc8000f8e0204 */
[----:B------:R-:W-:-:S04]  /*1e20*/  VIADD R5, R4, UR7 ;  /* 0x0000000704057c36 */ /* 0x000fc80008000000 */
[----:B-1----:R-:W-:-:S05]  /*1e30*/  IMAD.WIDE R4, R5, 0x4, R2 ;  /* 0x0000000405047825 */ /* 0x002fca00078e0202 */
[----:B0-----:R0:W-:Y:S01]  /*1e40*/  STG.E desc[UR18][R4.64], R7 ;  /* 0x0000000704007986 */ /* 0x0011e2000c101912 */
[----:B------:R-:W-:Y:S05]  /*1e50*/  @!P0 BRA `(.L_x_348) ;  /* 0x0000000000548947 */ /* 0x000fea0003800000 */
[----:B------:R-:W-:Y:S01]  /*1e60*/  ISETP.NE.AND P0, PT, R34, RZ, PT ;  /* 0x000000ff2200720c */ /* 0x000fe20003f05270 */
[----:B------:R-:W-:Y:S01]  /*1e70*/  VIADD R8, R38, UR16 ;  /* 0x0000001026087c36 */ /* 0x000fe20008000000 */
[----:B0-----:R-:W-:Y:S02]  /*1e80*/  IADD3 R7, PT, PT, R36, R25, RZ ;  /* 0x0000001924077210 */ /* 0x001fe40007ffe0ff */
[----:B------:R-:W-:Y:S02]  /*1e90*/  LOP3.LUT R4, R38, 0xf, RZ, 0xc0, !PT ;  /* 0x0000000f26047812 */ /* 0x000fe400078ec0ff */
[----:B------:R-:W-:Y:S02]  /*1ea0*/  SHF.R.U32.HI R5, RZ, 0x4, R38 ;  /* 0x00000004ff057819 */ /* 0x000fe40000011626 */
[----:B------:R-:W-:-:S03]  /*1eb0*/  MOV R38, R8 ;  /* 0x0000000800267202 */ /* 0x000fc60000000f00 */
[----:B------:R-:W-:Y:S02]  /*1ec0*/  IMAD R4, R5, UR8, R4 ;  /* 0x0000000805047c24 */ /* 0x000fe4000f8e0204 */
[----:B------:R-:W-:Y:S01]  /*1ed0*/  @P0 IMAD.IADD R35, R36, 0x1, R7 ;  /* 0x0000000124230824 */ /* 0x000fe200078e0207 */
[----:B------:R-:W-:Y:S01]  /*1ee0*/  @P0 LOP3.LUT R6, R8, 0xf, RZ, 0xc0, !PT ;  /* 0x0000000f08060812 */ /* 0x000fe200078ec0ff */
[----:B------:R-:W0:Y:S01]  /*1ef0*/  LDS R7, [R7] ;  /* 0x0000000007077984 */ /* 0x000e220000000800 */
[----:B------:R-:W-:Y:S02]  /*1f00*/  @P0 SHF.R.U32.HI R9, RZ, 0x4, R8 ;  /* 0x00000004ff090819 */ /* 0x000fe40000011608 */
[----:B------:R-:W-:Y:S01]  /*1f10*/  IADD3 R5, PT, PT, R4, UR7, RZ ;  /* 0x0000000704057c10 */ /* 0x000fe2000fffe0ff */
[----:B------:R-:W1:Y:S02]  /*1f20*/  @P0 LDS R35, [R35] ;  /* 0x0000000023230984 */ /* 0x000e640000000800 */
[----:B------:R-:W-:-:S02]  /*1f30*/  @P0 IMAD R6, R9, UR8, R6 ;  /* 0x0000000809060c24 */ /* 0x000fc4000f8e0206 */
[----:B------:R-:W-:-:S04]  /*1f40*/  IMAD.WIDE R4, R5, 0x4, R2 ;  /* 0x0000000405047825 */ /* 0x000fc800078e0202 */
[----:B------:R-:W-:Y:S02]  /*1f50*/  @P0 VIADD R9, R6, UR7 ;  /* 0x0000000706090c36 */ /* 0x000fe40008000000 */
[----:B------:R-:W-:Y:S02]  /*1f60*/  VIADD R6, R8, UR16 ;  /* 0x0000001008067c36 */ /* 0x000fe40008000000 */
[----:B------:R-:W-:-:S04]  /*1f70*/  @P0 IMAD.WIDE R2, R9, 0x4, R2 ;  /* 0x0000000409020825 */ /* 0x000fc800078e0202 */
[----:B------:R-:W-:Y:S01]  /*1f80*/  @P0 IMAD.MOV.U32 R38, RZ, RZ, R6 ;  /* 0x000000ffff260224 */ /* 0x000fe200078e0006 */
[----:B0-----:R2:W-:Y:S04]  /*1f90*/  STG.E desc[UR18][R4.64], R7 ;  /* 0x0000000704007986 */ /* 0x0015e8000c101912 */
[----:B-1----:R2:W-:Y:S02]  /*1fa0*/  @P0 STG.E desc[UR18][R2.64], R35 ;  /* 0x0000002302000986 */ /* 0x0025e4000c101912 */
.L_x_348:
[----:B------:R-:W-:Y:S05]  /*1fb0*/  BSYNC.RECONVERGENT B0 ;  /* 0x0000000000007941 */ /* 0x000fea0003800200 */
.L_x_347:
[----:B------:R-:W-:Y:S04]  /*1fc0*/  BSSY.RECONVERGENT B0, `(.L_x_349) ;  /* 0x000002d000007945 */ /* 0x000fe80003800200 */
[----:B------:R-:W-:Y:S05]  /*1fd0*/  @!P1 BRA `(.L_x_350) ;  /* 0x0000000000ac9947 */ /* 0x000fea0003800000 */
[----:B--2---:R-:W1:Y:S01]  /*1fe0*/  S2R R35, SR_CgaCtaId ;  /* 0x0000000000237919 */ /* 0x004e620000008800 */
[----:B------:R-:W-:-:S05]  /*1ff0*/  MOV R2, 0x400 ;  /* 0x0000040000027802 */ /* 0x000fca0000000f00 */
[----:B------:R-:W-:-:S05]  /*2000*/  VIADD R2, R2, 0x3080 ;  /* 0x0000308002027836 */ /* 0x000fca0000000000 */
[----:B-1----:R-:W-:-:S07]  /*2010*/  LEA R35, R35, R2, 0x18 ;  /* 0x0000000223237211 */ /* 0x002fce00078ec0ff */
.L_x_351:
[C---:B-1----:R-:W-:Y:S01]  /*2020*/  LEA R37, R38.reuse, R35, 0x2 ;  /* 0x0000002326257211 */ /* 0x042fe200078e10ff */
[----:B------:R-:W1:Y:S01]  /*2030*/  LDC.64 R8, c[0x0][0x3a0] ;  /* 0x0000e800ff087b82 */ /* 0x000e620000000a00 */
[C---:B0-----:R-:W-:Y:S01]  /*2040*/  VIADD R4, R38.reuse, UR16 ;  /* 0x0000001026047c36 */ /* 0x041fe20008000000 */
[----:B------:R-:W-:Y:S02]  /*2050*/  LOP3.LUT R3, R38, 0xf, RZ, 0xc0, !PT ;  /* 0x0000000f26037812 */ /* 0x000fe400078ec0ff */
[----:B------:R-:W-:Y:S01]  /*2060*/  IMAD.IADD R39, R36, 0x1, R37 ;  /* 0x0000000124277824 */ /* 0x000fe200078e0225 */
[----:B------:R-:W-:Y:S01]  /*2070*/  SHF.R.U32.HI R2, RZ, 0x4, R38 ;  /* 0x00000004ff027819 */ /* 0x000fe20000011626 */
[----:B------:R-:W0:Y:S01]  /*2080*/  LDS R37, [R37] ;  /* 0x0000000025257984 */ /* 0x000e220000000800 */
[C---:B------:R-:W-:Y:S01]  /*2090*/  VIADD R6, R4.reuse, UR16 ;  /* 0x0000001004067c36 */ /* 0x040fe20008000000 */
[----:B------:R-:W-:Y:S01]  /*20a0*/  LOP3.LUT R5, R4, 0xf, RZ, 0xc0, !PT ;  /* 0x0000000f04057812 */ /* 0x000fe200078ec0ff */
[----:B------:R-:W-:Y:S01]  /*20b0*/  IMAD.IADD R43, R36, 0x1, R39 ;  /* 0x00000001242b7824 */ /* 0x000fe200078e0227 */
[----:B------:R-:W-:Y:S01]  /*20c0*/  IADD3 R3, PT, PT, R3, UR7, RZ ;  /* 0x0000000703037c10 */ /* 0x000fe2000fffe0ff */
[----:B------:R-:W2:Y:S01]  /*20d0*/  LDS R39, [R39] ;  /* 0x0000000027277984 */ /* 0x000ea20000000800 */
[C---:B------:R-:W-:Y:S01]  /*20e0*/  VIADD R38, R6.reuse, UR16 ;  /* 0x0000001006267c36 */ /* 0x040fe20008000000 */
[----:B------:R-:W-:Y:S01]  /*20f0*/  LOP3.LUT R7, R6, 0xf, RZ, 0xc0, !PT ;  /* 0x0000000f06077812 */ /* 0x000fe200078ec0ff */
[----:B------:R-:W-:Y:S01]  /*2100*/  VIADD R5, R5, UR7 ;  /* 0x0000000705057c36 */ /* 0x000fe20008000000 */
[----:B------:R-:W-:Y:S01]  /*2110*/  IADD3 R41, PT, PT, R36, R43, RZ ;  /* 0x0000002b24297210 */ /* 0x000fe20007ffe0ff */
[----:B------:R-:W-:Y:S01]  /*2120*/  IMAD R3, R2, UR8, R3 ;  /* 0x0000000802037c24 */ /* 0x000fe2000f8e0203 */
[----:B------:R-:W3:Y:S01]  /*2130*/  LDS R43, [R43] ;  /* 0x000000002b2b7984 */ /* 0x000ee20000000800 */
[----:B------:R-:W-:-:S02]  /*2140*/  LOP3.LUT R42, R38, 0xf, RZ, 0xc0, !PT ;  /* 0x0000000f262a7812 */ /* 0x000fc400078ec0ff */
[----:B------:R-:W-:Y:S01]  /*2150*/  SHF.R.U32.HI R4, RZ, 0x4, R4 ;  /* 0x00000004ff047819 */ /* 0x000fe20000011604 */
[----:B------:R-:W4:Y:S01]  /*2160*/  LDS R41, [R41] ;  /* 0x0000000029297984 */ /* 0x000f220000000800 */
[----:B------:R-:W-:Y:S01]  /*2170*/  SHF.R.U32.HI R6, RZ, 0x4, R6 ;  /* 0x00000004ff067819 */ /* 0x000fe20000011606 */
[----:B------:R-:W-:Y:S01]  /*2180*/  VIADD R45, R42, UR7 ;  /* 0x000000072a2d7c36 */ /* 0x000fe20008000000 */
[----:B------:R-:W-:Y:S01]  /*2190*/  IADD3 R7, PT, PT, R7, UR7, RZ ;  /* 0x0000000707077c10 */ /* 0x000fe2000fffe0ff */
[----:B------:R-:W-:Y:S01]  /*21a0*/  IMAD R5, R4, UR8, R5 ;  /* 0x0000000804057c24 */ /* 0x000fe2000f8e0205 */
[----:B------:R-:W-:Y:S01]  /*21b0*/  SHF.R.U32.HI R40, RZ, 0x4, R38 ;  /* 0x00000004ff287819 */ /* 0x000fe20000011626 */
[----:B-1----:R-:W-:-:S04]  /*21c0*/  IMAD.WIDE R2, R3, 0x4, R8 ;  /* 0x0000000403027825 */ /* 0x002fc800078e0208 */
[----:B------:R-:W-:Y:S02]  /*21d0*/  IMAD R7, R6, UR8, R7 ;  /* 0x0000000806077c24 */ /* 0x000fe4000f8e0207 */
[----:B------:R-:W-:Y:S02]  /*21e0*/  IMAD R45, R40, UR8, R45 ;  /* 0x00000008282d7c24 */ /* 0x000fe4000f8e022d */
[----:B------:R-:W-:-:S04]  /*21f0*/  IMAD.WIDE R4, R5, 0x4, R8 ;  /* 0x0000000405047825 */ /* 0x000fc800078e0208 */
[----:B------:R-:W-:-:S04]  /*2200*/  IMAD.WIDE R6, R7, 0x4, R8 ;  /* 0x0000000407067825 */ /* 0x000fc800078e0208 */
[----:B------:R-:W-:Y:S01]  /*2210*/  IMAD.WIDE R8, R45, 0x4, R8 ;  /* 0x000000042d087825 */ /* 0x000fe200078e0208 */
[----:B0-----:R1:W-:Y:S03]  /*2220*/  STG.E desc[UR18][R2.64], R37 ;  /* 0x0000002502007986 */ /* 0x0013e6000c101912 */
[----:B------:R-:W-:Y:S01]  /*2230*/  VIADD R38, R38, UR16 ;  /* 0x0000001026267c36 */ /* 0x000fe20008000000 */
[----:B--2---:R1:W-:Y:S04]  /*2240*/  STG.E desc[UR18][R4.64], R39 ;  /* 0x0000002704007986 */ /* 0x0043e8000c101912 */
[----:B------:R-:W-:Y:S01]  /*2250*/  ISETP.GE.U32.AND P0, PT, R38, 0x200, PT ;  /* 0x000002002600780c */ /* 0x000fe20003f06070 */
[----:B---3--:R1:W-:Y:S04]  /*2260*/  STG.E desc[UR18][R6.64], R43 ;  /* 0x0000002b06007986 */ /* 0x0083e8000c101912 */
[----:B----4-:R1:W-:Y:S08]  /*2270*/  STG.E desc[UR18][R8.64], R41 ;  /* 0x0000002908007986 */ /* 0x0103f0000c101912 */
[----:B------:R-:W-:Y:S05]  /*2280*/  @!P0 BRA `(.L_x_351) ;  /* 0xfffffffc00648947 */ /* 0x000fea000383ffff */
.L_x_350:
[----:B------:R-:W-:Y:S05]  /*2290*/  BSYNC.RECONVERGENT B0 ;  /* 0x0000000000007941 */ /* 0x000fea0003800200 */
.L_x_349:
[----:B------:R-:W-:Y:S02]  /*22a0*/  USHF.L.U32 UR7, UR17, 0x2, URZ ;  /* 0x0000000211077899 */ /* 0x000fe400080006ff */
[----:B------:R-:W-:-:S04]  /*22b0*/  UIADD3 UR6, UPT, UPT, UR17, UR6, URZ ;  /* 0x0000000611067290 */ /* 0x000fc8000fffe0ff */
[----:B------:R-:W-:-:S09]  /*22c0*/  UISETP.GE.U32.AND UP0, UPT, UR6, UR7, UPT ;  /* 0x000000070600728c */ /* 0x000fd2000bf06070 */
[----:B------:R-:W-:Y:S05]  /*22d0*/  BRA.U !UP0, `(.L_x_352) ;  /* 0xffffffe508c07547 */ /* 0x000fea000b83ffff */
[----:B------:R-:W-:Y:S05]  /*22e0*/  EXIT ;  /* 0x000000000000794d */ /* 0x000fea0003800000 */
.L_x_345:
[----:B------:R-:W-:Y:S01]  /*22f0*/  BSSY B0, `(.L_x_353) ;  /* 0x0000007000007945 */ /* 0x000fe20003800000 */
[----:B------:R-:W-:Y:S01]  /*2300*/  MOV R48, 0x2 ;  /* 0x0000000200307802 */ /* 0x000fe20000000f00 */
[----:B------:R-:W-:Y:S02]  /*2310*/  IMAD.MOV.U32 R49, RZ, RZ, 0x1c1f ;  /* 0x00001c1fff317424 */ /* 0x000fe400078e00ff */
[----:B------:R-:W-:-:S07]  /*2320*/  IMAD.MOV.U32 R47, RZ, RZ, -0x1 ;  /* 0xffffffffff2f7424 */ /* 0x000fce00078e00ff */
[----:B------:R-:W-:Y:S05]  /*2330*/  WARPSYNC.COLLECTIVE R47, `(.L_x_354) ;  /* 0x000000002f087348 */ /* 0x000fea0003c00000 */
[----:B------:R0:W1:Y:S02]  /*2340*/  SHFL.DOWN P6, R44, R46, R48, R49 ;  /* 0x080000302e2c7389 */ /* 0x00006400000c0031 */
[----:B01----:R-:W-:Y:S05]  /*2350*/  ENDCOLLECTIVE ;  /* 0x000000000000791b */ /* 0x003fea0003800000 */
.L_x_354:
[----:B------:R-:W-:Y:S05]  /*2360*/  BSYNC B0 ;  /* 0x0000000000007941 */ /* 0x000fea0003800000 */
.L_x_353:
[----:B------:R-:W-:Y:S01]  /*2370*/  MOV R45, R44 ;  /* 0x0000002c002d7202 */ /* 0x000fe20000000f00 */
[----:B------:R-:W-:Y:S02]  /*2380*/  HFMA2 R48, -RZ, RZ, 0, 5.9604644775390625e-08 ;  /* 0x00000001ff307431 */ /* 0x000fe400000001ff */
[----:B------:R-:W-:Y:S02]  /*2390*/  IMAD.MOV.U32 R49, RZ, RZ, 0x1c1f ;  /* 0x00001c1fff317424 */ /* 0x000fe400078e00ff */
[----:B------:R-:W-:Y:S02]  /*23a0*/  IMAD.MOV.U32 R47, RZ, RZ, -0x1 ;  /* 0xffffffffff2f7424 */ /* 0x000fe400078e00ff */
[----:B------:R-:W-:-:S04]  /*23b0*/  IMAD.IADD R45, R46, 0x1, R45 ;  /* 0x000000012e2d7824 */ /* 0x000fc800078e022d */
[----:B------:R-:W-:-:S07]  /*23c0*/  IMAD.MOV.U32 R46, RZ, RZ, R45 ;  /* 0x000000ffff2e7224 */ /* 0x000fce00078e002d */
[----:B------:R-:W-:Y:S05]  /*23d0*/  WARPSYNC.COLLECTIVE R47, `(.L_x_355) ;  /* 0x000000002f087348 */ /* 0x000fea0003c00000 */
[----:B------:R0:W1:Y:S02]  /*23e0*/  SHFL.DOWN P6, R44, R46, R48, R49 ;  /* 0x080000302e2c7389 */ /* 0x00006400000c0031 */
[----:B01----:R-:W-:Y:S05]  /*23f0*/  ENDCOLLECTIVE ;  /* 0x000000000000791b */ /* 0x003fea0003800000 */
.L_x_355:
[----:B------:R-:W-:Y:S05]  /*2400*/  BRA `(.L_x_356) ;  /* 0xfffffff800087947 */ /* 0x000fea000383ffff */
        .weak           $__internal_6_$__cuda_sm20_div_u16
        .type           $__internal_6_$__cuda_sm20_div_u16,@function
        .size           $__internal_6_$__cuda_sm20_div_u16,(.L_x_57957 - $__internal_6_$__cuda_sm20_div_u16)
$__internal_6_$__cuda_sm20_div_u16:
[----:B------:R-:W0:Y:S01]  /*2410*/  I2F.U16 R2, R12 ;  /* 0x0000000c00027306 */ /* 0x000e220000101000 */
[----:B------:R-:W-:Y:S02]  /*2420*/  MOV R6, 0x4b800000 ;  /* 0x4b80000000067802 */ /* 0x000fe40000000f00 */
[C---:B0-----:R-:W-:Y:S02]  /*2430*/  FSETP.GEU.AND P1, PT, |R2|.reuse, 1.175494350822287508e-38, PT ;  /* 0x008000000200780b */ /* 0x041fe40003f2e200 */
[----:B------:R-:W-:Y:S02]  /*2440*/  FSETP.GT.AND P0, PT, |R2|, 8.50705917302346158658e+37, PT ;  /* 0x7e8000000200780b */ /* 0x000fe40003f04200 */
[----:B------:R-:W-:-:S04]  /*2450*/  FSEL R6, R6, 1, !P1 ;  /* 0x3f80000006067808 */ /* 0x000fc80004800000 */
[----:B------:R-:W-:Y:S02]  /*2460*/  FSEL R7, R6, 0.25, !P0 ;  /* 0x3e80000006077808 */ /* 0x000fe40004000000 */
[----:B------:R-:W-:-:S03]  /*2470*/  ISETP.NE.U32.AND P0, PT, R12, RZ, PT ;  /* 0x000000ff0c00720c */ /* 0x000fc60003f05070 */
[----:B------:R-:W-:Y:S02]  /*2480*/  FMUL R9, R2, R7 ;  /* 0x0000000702097220 */ /* 0x000fe40000400000 */
[----:B------:R-:W-:Y:S08]  /*2490*/  I2F.U16.RZ R2, R11 ;  /* 0x0000000b00027306 */ /* 0x000ff0000010d000 */
[----:B------:R-:W0:Y:S02]  /*24a0*/  MUFU.RCP R6, R9 ;  /* 0x0000000900067308 */ /* 0x000e240000001000 */
[----:B0-----:R-:W-:-:S04]  /*24b0*/  FMUL R6, R7, R6 ;  /* 0x0000000607067220 */ /* 0x001fc80000400000 */
[----:B------:R-:W-:Y:S01]  /*24c0*/  VIADD R7, R6, 0x2 ;  /* 0x0000000206077836 */ /* 0x000fe20000000000 */
[----:B------:R-:W-:-:S03]  /*24d0*/  MOV R6, R13 ;  /* 0x0000000d00067202 */ /* 0x000fc60000000f00 */
[----:B------:R-:W-:Y:S01]  /*24e0*/  FMUL.RZ R10, R2, R7 ;  /* 0x00000007020a7220 */ /* 0x000fe2000040c000 */
[----:B------:R-:W-:-:S05]  /*24f0*/  IMAD.MOV.U32 R7, RZ, RZ, 0x0 ;  /* 0x00000000ff077424 */ /* 0x000fca00078e00ff */
[----:B------:R-:W0:Y:S02]  /*2500*/  F2I.U32.TRUNC.NTZ R10, R10 ;  /* 0x0000000a000a7305 */ /* 0x000e24000020f000 */
[----:B0-----:R-:W-:Y:S01]  /*2510*/  LOP3.LUT R2, R10, 0xffff, RZ, 0xc0, !PT ;  /* 0x0000ffff0a027812 */ /* 0x001fe200078ec0ff */
[----:B------:R-:W-:Y:S01]  /*2520*/  @!P0 IMAD.MOV.U32 R2, RZ, RZ, -0x1 ;  /* 0xffffffffff028424 */ /* 0x000fe200078e00ff */
[----:B------:R-:W-:Y:S06]  /*2530*/  RET.REL.NODEC R6 `(_Z9cuda_gemmIiLi256ELi4ELi1ELi1024ELi64ELi64ELi32ELi0ELi1EEviiiPT_S1_S1_ii) ;  /* 0xffffffd806b07950 */ /* 0x000fec0003c3ffff */
.L_x_357:
        /* <DEDUP_REMOVED lines=12> */
.L_x_57957:


//--------------------- .text._Z9cuda_gemmIiLi256ELi4ELi1ELi1024ELi64ELi64ELi32ELi0ELi0EEviiiPT_S1_S1_ii --------------------------
	.section	.text._Z9cuda_gemmIiLi256ELi4ELi1ELi1024ELi64ELi64ELi32ELi0ELi0EEviiiPT_S1_S1_ii,"ax",@progbits
	.align	128
        .global         _Z9cuda_gemmIiLi256ELi4ELi1ELi1024ELi64ELi64ELi32ELi0ELi0EEviiiPT_S1_S1_ii
        .type           _Z9cuda_gemmIiLi256ELi4ELi1ELi1024ELi64ELi64ELi32ELi0ELi0EEviiiPT_S1_S1_ii,@function
        .size           _Z9cuda_gemmIiLi256ELi4ELi1ELi1024ELi64ELi64ELi32ELi0ELi0EEviiiPT_S1_S1_ii,(.L_x_57958 - _Z9cuda_gemmIiLi256ELi4ELi1ELi1024ELi64ELi64ELi32ELi0ELi0EEviiiPT_S1_S1_ii)
        .other          _Z9cuda_gemmIiLi256ELi4ELi1ELi1024ELi64ELi64ELi32ELi0ELi0EEviiiPT_S1_S1_ii,@"STO_CUDA_ENTRY STV_DEFAULT"
_Z9cuda_gemmIiLi256ELi4ELi1ELi1024ELi64ELi64ELi32ELi0ELi0EEviiiPT_S1_S1_ii:
.text._Z9cuda_gemmIiLi256ELi4ELi1ELi1024ELi64ELi64ELi32ELi0ELi0EEviiiPT_S1_S1_ii:
        /* <DEDUP_REMOVED lines=41> */
.L_x_358:
[----:B------:R-:W0:Y:S02]  /*0290*/  S2UR UR10, SR_CTAID.X ;  /* 0x00000000000a79c3 */ /* 0x000e240000002500 */
[----:B0-----:R-:W-:Y:S02]  /*02a0*/  USHF.R.U32.HI UR7, URZ, 0x6, UR10 ;  /* 0x00000006ff077899 */ /* 0x001fe4000801160a */
[----:B------:R-:W-:-:S12]  /*02b0*/  ULOP3.LUT UR10, UR10, 0x3f, URZ, 0xc0, !UPT ;  /* 0x0000003f0a0a7892 */ /* 0x000fd8000f8ec0ff */
.L_x_359:
[----:B------:R-:W-:Y:S01]  /*02c0*/  IMAD.U32 R0, RZ, RZ, UR8 ;  /* 0x00000008ff007e24 */ /* 0x000fe2000f8e00ff */
[----:B------:R-:W-:Y:S01]  /*02d0*/  UMOV UR4, URZ ;  /* 0x000000ff00047c82 */ /* 0x000fe20008000000 */
[----:B------:R-:W-:Y:S01]  /*02e0*/  UISETP.GE.AND UP2, UPT, UR8, 0x10, UPT ;  /* 0x000000100800788c */ /* 0x000fe2000bf46270 */
[----:B------:R-:W0:Y:S01]  /*02f0*/  S2UR UR12, SR_CTAID.Y ;  /* 0x00000000000c79c3 */ /* 0x000e220000002600 */
[----:B------:R-:W1:Y:S01]  /*0300*/  LDCU UR18, c[0x0][0x360] ;  /* 0x00006c00ff1277ac */ /* 0x000e620008000800 */
[----:B------:R-:W-:Y:S01]  /*0310*/  IABS R0, R0 ;  /* 0x0000000000007213 */ /* 0x000fe20000000000 */
[----:B------:R-:W-:-:S03]  /*0320*/  USEL UR15, UR14, 0x1, UP2 ;  /* 0x000000010e0f7887 */ /* 0x000fc60009000000 */
[----:B------:R-:W-:-:S06]  /*0330*/  R2UR UR9, R0 ;  /* 0x00000000000972ca */ /* 0x000fcc00000e0000 */
[----:B------:R-:W2:Y:S08]  /*0340*/  I2F.U32.RP R7, UR15 ;  /* 0x0000000f00077d06 */ /* 0x000eb00008209000 */
[----:B------:R-:W3:Y:S08]  /*0350*/  I2F.RP R0, UR9 ;  /* 0x0000000900007d06 */ /* 0x000ef00008209400 */
[----:B--2---:R-:W-:Y:S08]  /*0360*/  MUFU.RCP R7, R7 ;  /* 0x0000000700077308 */ /* 0x004ff00000001000 */
[----:B---3--:R-:W2:Y:S02]  /*0370*/  MUFU.RCP R0, R0 ;  /* 0x0000000000007308 */ /* 0x008ea40000001000 */
        /* <DEDUP_REMOVED lines=14> */
[----:B------:R-:W-:-:S04]  /*0460*/  ULOP3.LUT UR4, UR8, 0x400, URZ, 0x3c, !UPT ;  /* 0x0000040008047892 */ /* 0x000fc8000f8e3cff */
[----:B------:R-:W-:-:S05]  /*0470*/  UISETP.GE.AND UP0, UPT, UR4, URZ, UPT ;  /* 0x000000ff0400728c */ /* 0x000fca000bf06270 */
[----:B------:R-:W-:Y:S02]  /*0480*/  @UP1 UIADD3 UR5, UPT, UPT, UR5, 0x1, URZ ;  /* 0x0000000105051890 */ /* 0x000fe4000fffe0ff */
[----:B------:R-:W-:-:S04]  /*0490*/  UISETP.NE.AND UP1, UPT, UR8, URZ, UPT ;  /* 0x000000ff0800728c */ /* 0x000fc8000bf25270 */
[----:B------:R-:W-:-:S07]  /*04a0*/  @!UP0 UIADD3 UR5, UPT, UPT, -UR5, URZ, URZ ;  /* 0x000000ff05058290 */ /* 0x000fce000fffe1ff */
[----:B------:R-:W-:-:S04]  /*04b0*/  @!UP1 ULOP3.LUT UR5, URZ, UR8, URZ, 0x33, !UPT ;  /* 0x00000008ff059292 */ /* 0x000fc8000f8e33ff */
[----:B------:R-:W-:-:S04]  /*04c0*/  UIMAD UR6, UR5, UR15, URZ ;  /* 0x0000000f050672a4 */ /* 0x000fc8000f8e02ff */
[----:B------:R-:W-:-:S04]  /*04d0*/  UISETP.LT.AND UP0, UPT, UR6, 0x100, UPT ;  /* 0x000001000600788c */ /* 0x000fc8000bf01270 */
[----:B------:R-:W-:-:S04]  /*04e0*/  USEL UR6, UR6, 0x100, UP0 ;  /* 0x0000010006067887 */ /* 0x000fc80008000000 */
[----:B------:R-:W-:Y:S02]  /*04f0*/  ULOP3.LUT UR4, URZ, UR6, URZ, 0x33, !UPT ;  /* 0x00000006ff047292 */ /* 0x000fe4000f8e33ff */
[----:B------:R-:W-:Y:S01]  /*0500*/  IMAD R5, RZ, RZ, -UR6 ;  /* 0x80000006ff057e24 */ /* 0x000fe2000f8e02ff */
[----:B------:R-:W-:Y:S02]  /*0510*/  UISETP.NE.U32.AND UP0, UPT, UR6, URZ, UPT ;  /* 0x000000ff0600728c */ /* 0x000fe4000bf05070 */
[----:B------:R-:W3:Y:S08]  /*0520*/  I2F.U32.RP R4, UR6 ;  /* 0x0000000600047d06 */ /* 0x000ef00008209000 */
[----:B---3--:R-:W3:Y:S02]  /*0530*/  MUFU.RCP R4, R4 ;  /* 0x0000000400047308 */ /* 0x008ee40000001000 */
        /* <DEDUP_REMOVED lines=22> */
[----:B0-----:R-:W-:Y:S01]  /*06a0*/  ISETP.LE.U32.AND P0, PT, R4, UR12, PT ;  /* 0x0000000c04007c0c */ /* 0x001fe2000bf03070 */
[----:B------:R-:W-:Y:S02]  /*06b0*/  IMAD.MOV.U32 R4, RZ, RZ, RZ ;  /* 0x000000ffff047224 */ /* 0x000fe400078e00ff */
[----:B------:R-:W-:Y:S02]  /*06c0*/  IMAD.MOV R7, RZ, RZ, -R2 ;  /* 0x000000ffff077224 */ /* 0x000fe400078e0a02 */
[----:B------:R-:W-:-:S04]  /*06d0*/  IMAD.HI.U32 R5, R5, R9, R4 ;  /* 0x0000000905057227 */ /* 0x000fc800078e0004 */
[----:B------:R-:W-:-:S04]  /*06e0*/  IMAD R4, R7, UR6, R0 ;  /* 0x0000000607047c24 */ /* 0x000fc8000f8e0200 */
[----:B-1----:R-:W-:Y:S05]  /*06f0*/  @P0 EXIT ;  /* 0x000000000000094d */ /* 0x002fea0003800000 */
[----:B------:R-:W-:Y:S01]  /*0700*/  IMAD.HI.U32 R6, R5, R0, RZ ;  /* 0x0000000005067227 */ /* 0x000fe200078e00ff */
[----:B------:R-:W-:Y:S01]  /*0710*/  R2UR UR8, R3 ;  /* 0x00000000030872ca */ /* 0x000fe200000e0000 */
[----:B------:R-:W-:Y:S01]  /*0720*/  ULEA.HI UR11, UR11, UR11, URZ, 0x1 ;  /* 0x0000000b0b0b7291 */ /* 0x000fe2000f8f08ff */
[----:B------:R-:W-:Y:S01]  /*0730*/  ISETP.NE.U32.AND P2, PT, RZ, UR15, PT ;  /* 0x0000000fff007c0c */ /* 0x000fe2000bf45070 */
[----:B------:R-:W-:Y:S01]  /*0740*/  IMAD.HI.U32 R5, R5, R4, RZ ;  /* 0x0000000405057227 */ /* 0x000fe200078e00ff */
[----:B------:R-:W-:Y:S01]  /*0750*/  MOV R14, 0x9f0 ;  /* 0x000009f0000e7802 */ /* 0x000fe20000000f00 */
[----:B------:R-:W-:Y:S02]  /*0760*/  USHF.R.S32.HI UR11, URZ, 0x1, UR11 ;  /* 0x00000001ff0b7899 */ /* 0x000fe4000801140b */
[----:B------:R-:W-:Y:S01]  /*0770*/  IMAD.MOV R3, RZ, RZ, -R6 ;  /* 0x000000ffff037224 */ /* 0x000fe200078e0a06 */
[----:B------:R-:W-:Y:S01]  /*0780*/  USHF.L.U32 UR19, UR10, 0xa, URZ ;  /* 0x0000000a0a137899 */ /* 0x000fe200080006ff */
[----:B------:R-:W-:Y:S01]  /*0790*/  IMAD.MOV R7, RZ, RZ, -R5 ;  /* 0x000000ffff077224 */ /* 0x000fe200078e0a05 */
[----:B------:R-:W-:Y:S01]  /*07a0*/  UIMAD UR11, UR11, UR7, URZ ;  /* 0x000000070b0b72a4 */ /* 0x000fe2000f8e02ff */
        /* <DEDUP_REMOVED lines=10> */
[----:B------:R-:W-:Y:S02]  /*0850*/  UIMAD UR7, UR5, UR10, UR11 ;  /* 0x0000000a050772a4 */ /* 0x000fe4000f8e020b */
[----:B------:R-:W-:Y:S01]  /*0860*/  UIMAD UR8, UR6, UR8, UR18 ;  /* 0x00000008060872a4 */ /* 0x000fe2000f8e0212 */
[----:B------:R-:W-:-:S03]  /*0870*/  LOP3.LUT R13, R7, 0xffff, RZ, 0xc0, !PT ;  /* 0x0000ffff070d7812 */ /* 0x000fc600078ec0ff */
[----:B------:R-:W-:Y:S02]  /*0880*/  UISETP.GE.U32.AND UP1, UPT, UR8, UR6, UPT ;  /* 0x000000060800728c */ /* 0x000fe4000bf26070 */
[----:B------:R-:W-:Y:S02]  /*0890*/  @P1 VIADD R3, R3, -UR15 ;  /* 0x8000000f03031c36 */ /* 0x000fe40008000000 */
        /* <DEDUP_REMOVED lines=20> */
[----:B------:R-:W-:Y:S05]  /*09e0*/  CALL.REL.NOINC `($__internal_7_$__cuda_sm20_div_u16) ;  /* 0x0000004c00e47944 */ /* 0x000fea0003c00000 */
[----:B------:R-:W0:Y:S01]  /*09f0*/  LDC R39, c[0x0][0x3ac] ;  /* 0x0000eb00ff277b82 */ /* 0x000e220000000800 */
[----:B------:R-:W-:Y:S01]  /*0a00*/  IADD3 R8, PT, PT, RZ, -R10, RZ ;  /* 0x8000000aff087210 */ /* 0x000fe20007ffe0ff */
[----:B------:R-:W-:Y:S01]  /*0a10*/  IMAD.MOV.U32 R10, RZ, RZ, R7 ;  /* 0x000000ffff0a7224 */ /* 0x000fe200078e0007 */
[----:B------:R-:W-:Y:S01]  /*0a20*/  MOV R14, 0xa90 ;  /* 0x00000a90000e7802 */ /* 0x000fe20000000f00 */
[----:B------:R-:W-:Y:S01]  /*0a30*/  ULOP3.LUT UR13, UR18, 0xffff, URZ, 0xc0, !UPT ;  /* 0x0000ffff120d7892 */ /* 0x000fe2000f8ec0ff */
[----:B------:R-:W-:-:S05]  /*0a40*/  PRMT R8, R8, 0x7710, RZ ;  /* 0x0000771008087816 */ /* 0x000fca00000000ff */
[----:B------:R-:W-:-:S05]  /*0a50*/  VIADD R8, R8, 0x1ff ;  /* 0x000001ff08087836 */ /* 0x000fca0000000000 */
[----:B------:R-:W-:Y:S02]  /*0a60*/  LOP3.LUT R13, R8, 0xffff, RZ, 0xc0, !PT ;  /* 0x0000ffff080d7812 */ /* 0x000fe400078ec0ff */
[----:B0-----:R-:W-:-:S07]  /*0a70*/  VIMNMX.U32 R39, PT, PT, R39, 0x10, PT ;  /* 0x0000001027277848 */ /* 0x001fce0003fe0000 */
[----:B------:R-:W-:Y:S05]  /*0a80*/  CALL.REL.NOINC `($__internal_7_$__cuda_sm20_div_u16) ;  /* 0x0000004c00bc7944 */ /* 0x000fea0003c00000 */
[----:B------:R-:W0:Y:S01]  /*0a90*/  LDCU.64 UR10, c[0x0][0x3a8] ;  /* 0x00007500ff0a77ac */ /* 0x000e220008000a00 */
[C---:B------:R-:W-:Y:S02]  /*0aa0*/  VIADD R8, R23.reuse, 0x1 ;  /* 0x0000000117087836 */ /* 0x040fe40000000000 */
[C---:B------:R-:W-:Y:S01]  /*0ab0*/  VIADD R9, R23.reuse, 0x2 ;  /* 0x0000000217097836 */ /* 0x040fe20000000000 */
[----:B------:R-:W-:Y:S01]  /*0ac0*/  USHF.L.U32 UR20, UR18, 0x2, URZ ;  /* 0x0000000212147899 */ /* 0x000fe200080006ff */
[C---:B------:R-:W-:Y:S01]  /*0ad0*/  VIADD R11, R23.reuse, 0x4 ;  /* 0x00000004170b7836 */ /* 0x040fe20000000000 */
[-C--:B------:R-:W-:Y:S01]  /*0ae0*/  ISETP.GE.U32.AND P1, PT, R8, R39.reuse, PT ;  /* 0x000000270800720c */ /* 0x080fe20003f26070 */
[----:B------:R-:W-:Y:S01]  /*0af0*/  VIADD R8, R23, 0x3 ;  /* 0x0000000317087836 */ /* 0x000fe20000000000 */
[-C--:B------:R-:W-:Y:S01]  /*0b00*/  ISETP.GE.U32.AND P0, PT, R9, R39.reuse, PT ;  /* 0x000000270900720c */ /* 0x080fe20003f06070 */
[C---:B------:R-:W-:Y:S01]  /*0b10*/  VIADD R12, R23.reuse, 0x9 ;  /* 0x00000009170c7836 */ /* 0x040fe20000000000 */
[C---:B------:R-:W-:Y:S01]  /*0b20*/  IADD3 R9, PT, PT, R23.reuse, 0x5, RZ ;  /* 0x0000000517097810 */ /* 0x040fe20007ffe0ff */
[----:B------:R-:W1:Y:S01]  /*0b30*/  LDCU.64 UR16, c[0x0][0x358] ;  /* 0x00006b00ff1077ac */ /* 0x000e620008000a00 */
[-C--:B------:R-:W-:Y:S01]  /*0b40*/  ISETP.GE.U32.AND P4, PT, R8, R39.reuse, PT ;  /* 0x000000270800720c */ /* 0x080fe20003f86070 */
[----:B------:R-:W-:Y:S01]  /*0b50*/  VIADD R8, R23, 0x6 ;  /* 0x0000000617087836 */ /* 0x000fe20000000000 */
[-C--:B------:R-:W-:Y:S01]  /*0b60*/  ISETP.GE.U32.AND P6, PT, R11, R39.reuse, PT ;  /* 0x000000270b00720c */ /* 0x080fe20003fc6070 */
[----:B------:R-:W-:Y:S01]  /*0b70*/  VIADD R11, R23, 0x7 ;  /* 0x00000007170b7836 */ /* 0x000fe20000000000 */
[----:B------:R-:W-:-:S02]  /*0b80*/  ISETP.GE.U32.AND P5, PT, R9, R39, PT ;  /* 0x000000270900720c */ /* 0x000fc40003fa6070 */
[C---:B0-----:R-:W-:Y:S01]  /*0b90*/  ISETP.GE.U32.AND P2, PT, R23.reuse, UR11, PT ;  /* 0x0000000b17007c0c */ /* 0x041fe2000bf46070 */
[----:B------:R-:W-:Y:S01]  /*0ba0*/  UISETP.LT.AND UP0, UPT, UR10, 0x20, UPT ;  /* 0x000000200a00788c */ /* 0x000fe2000bf01270 */
[-C--:B------:R-:W-:Y:S01]  /*0bb0*/  ISETP.GE.U32.AND P3, PT, R8, R39.reuse, PT ;  /* 0x000000270800720c */ /* 0x080fe20003f66070 */
[----:B------:R-:W-:Y:S01]  /*0bc0*/  VIADD R8, R23, 0x8 ;  /* 0x0000000817087836 */ /* 0x000fe20000000000 */
[----:B------:R-:W-:Y:S01]  /*0bd0*/  SEL R9, R39, RZ, P2 ;  /* 0x000000ff27097207 */ /* 0x000fe20001000000 */
[----:B------:R-:W-:Y:S01]  /*0be0*/  UMOV UR11, 0xffffff00 ;  /* 0xffffff00000b7882 */ /* 0x000fe20000000000 */
[-C--:B------:R-:W-:Y:S01]  /*0bf0*/  ISETP.GE.U32.AND P2, PT, R11, R39.reuse, PT ;  /* 0x000000270b00720c */ /* 0x080fe20003f46070 */
[----:B------:R-:W-:Y:S01]  /*0c00*/  USEL UR10, UR10, 0x20, UP0 ;  /* 0x000000200a0a7887 */ /* 0x000fe20008000000 */
[C---:B------:R-:W-:Y:S01]  /*0c10*/  SEL R11, R39.reuse, RZ, P1 ;  /* 0x000000ff270b7207 */ /* 0x040fe20000800000 */
[----:B------:R-:W-:Y:S01]  /*0c20*/  IMAD.IADD R9, R6, 0x1, -R9 ;  /* 0x0000000106097824 */ /* 0x000fe200078e0a09 */
[----:B------:R-:W-:Y:S01]  /*0c30*/  SEL R13, R39, RZ, P0 ;  /* 0x000000ff270d7207 */ /* 0x000fe20000000000 */
[----:B------:R-:W-:Y:S01]  /*0c40*/  UIMAD UR11, UR15, UR11, 0x201f ;  /* 0x0000201f0f0b74a4 */ /* 0x000fe2000f8e020b */
[-C--:B------:R-:W-:Y:S01]  /*0c50*/  ISETP.GE.U32.AND P1, PT, R8, R39.reuse, PT ;  /* 0x000000270800720c */ /* 0x080fe20003f26070 */
[C---:B------:R-:W-:Y:S01]  /*0c60*/  VIADD R8, R23.reuse, 0xa ;  /* 0x0000000a17087836 */ /* 0x040fe20000000000 */
[----:B------:R-:W-:Y:S01]  /*0c70*/  ISETP.GE.U32.AND P0, PT, R12, R39, PT ;  /* 0x000000270c00720c */ /* 0x000fe20003f06070 */
[----:B------:R-:W-:Y:S01]  /*0c80*/  VIADD R12, R23, 0xb ;  /* 0x0000000b170c7836 */ /* 0x000fe20000000000 */
[----:B------:R-:W-:-:S02]  /*0c90*/  SEL R15, R39, RZ, P4 ;  /* 0x000000ff270f7207 */ /* 0x000fc40002000000 */
[----:B------:R-:W-:Y:S02]  /*0ca0*/  SEL R17, R39, RZ, P6 ;  /* 0x000000ff27117207 */ /* 0x000fe40003000000 */
[-C--:B------:R-:W-:Y:S02]  /*0cb0*/  ISETP.GE.U32.AND P4, PT, R8, R39.reuse, PT ;  /* 0x000000270800720c */ /* 0x080fe40003f86070 */
[-C--:B------:R-:W-:Y:S01]  /*0cc0*/  ISETP.GE.U32.AND P6, PT, R12, R39.reuse, PT ;  /* 0x000000270c00720c */ /* 0x080fe20003fc6070 */
[C---:B------:R-:W-:Y:S01]  /*0cd0*/  VIADD R12, R23.reuse, 0xd ;  /* 0x0000000d170c7836 */ /* 0x040fe20000000000 */
[----:B------:R-:W-:Y:S02]  /*0ce0*/  IADD3 R8, PT, PT, R23, 0xc, RZ ;  /* 0x0000000c17087810 */ /* 0x000fe40007ffe0ff */
[----:B------:R-:W-:Y:S02]  /*0cf0*/  SEL R19, R39, RZ, P5 ;  /* 0x000000ff27137207 */ /* 0x000fe40002800000 */
[-C--:B------:R-:W-:Y:S01]  /*0d00*/  ISETP.GE.U32.AND P5, PT, R8, R39.reuse, PT ;  /* 0x000000270800720c */ /* 0x080fe20003fa6070 */
[----:B------:R-:W-:Y:S01]  /*0d10*/  VIADD R8, R23, 0xe ;  /* 0x0000000e17087836 */ /* 0x000fe20000000000 */
[----:B------:R-:W-:Y:S01]  /*0d20*/  SEL R21, R39, RZ, P3 ;  /* 0x000000ff27157207 */ /* 0x000fe20001800000 */
[----:B------:R-:W-:Y:S01]  /*0d30*/  IMAD.IADD R14, R6, 0x1, -R19 ;  /* 0x00000001060e7824 */ /* 0x000fe200078e0a13 */
[----:B------:R-:W-:Y:S01]  /*0d40*/  ISETP.GE.U32.AND P3, PT, R12, R39, PT ;  /* 0x000000270c00720c */ /* 0x000fe20003f66070 */
[----:B------:R-:W-:Y:S01]  /*0d50*/  VIADD R12, R23, 0xf ;  /* 0x0000000f170c7836 */ /* 0x000fe20000000000 */
[----:B------:R-:W-:-:S02]  /*0d60*/  SEL R23, R39, RZ, P2 ;  /* 0x000000ff27177207 */ /* 0x000fc40001000000 */
[-C--:B------:R-:W-:Y:S02]  /*0d70*/  ISETP.GE.U32.AND P2, PT, R8, R39.reuse, PT ;  /* 0x000000270800720c */ /* 0x080fe40003f46070 */
[C---:B------:R-:W-:Y:S01]  /*0d80*/  SEL R25, R39.reuse, RZ, P1 ;  /* 0x000000ff27197207 */ /* 0x040fe20000800000 */
[----:B------:R-:W-:Y:S01]  /*0d90*/  IMAD.IADD R16, R6, 0x1, -R23 ;  /* 0x0000000106107824 */ /* 0x000fe200078e0a17 */
[----:B------:R-:W-:Y:S02]  /*0da0*/  ISETP.GE.U32.AND P1, PT, R12, R39, PT ;  /* 0x000000270c00720c */ /* 0x000fe40003f26070 */
[C---:B------:R-:W-:Y:S02]  /*0db0*/  SEL R27, R39.reuse, RZ, P0 ;  /* 0x000000ff271b7207 */ /* 0x040fe40000000000 */
[C---:B------:R-:W-:Y:S02]  /*0dc0*/  SEL R29, R39.reuse, RZ, P4 ;  /* 0x000000ff271d7207 */ /* 0x040fe40002000000 */
[C---:B------:R-:W-:Y:S01]  /*0dd0*/  SEL R31, R39.reuse, RZ, P6 ;  /* 0x000000ff271f7207 */ /* 0x040fe20003000000 */
[----:B------:R-:W-:Y:S01]  /*0de0*/  IMAD.IADD R18, R6, 0x1, -R27 ;  /* 0x0000000106127824 */ /* 0x000fe200078e0a1b */
[----:B------:R-:W-:-:S02]  /*0df0*/  SEL R33, R39, RZ, P5 ;  /* 0x000000ff27217207 */ /* 0x000fc40002800000 */
[C---:B------:R-:W-:Y:S01]  /*0e00*/  SEL R35, R39.reuse, RZ, P3 ;  /* 0x000000ff27237207 */ /* 0x040fe20001800000 */
[C---:B------:R-:W-:Y:S01]  /*0e10*/  IMAD.IADD R20, R6.reuse, 0x1, -R31 ;  /* 0x0000000106147824 */ /* 0x040fe200078e0a1f */
[C---:B------:R-:W-:Y:S02]  /*0e20*/  SEL R37, R39.reuse, RZ, P2 ;  /* 0x000000ff27257207 */ /* 0x040fe40001000000 */
[----:B------:R-:W-:Y:S01]  /*0e30*/  SEL R39, R39, RZ, P1 ;  /* 0x000000ff27277207 */ /* 0x000fe20000800000 */
[----:B------:R-:W-:Y:S01]  /*0e40*/  IMAD.IADD R22, R6, 0x1, -R35 ;  /* 0x0000000106167824 */ /* 0x000fe200078e0a23 */
        /* <DEDUP_REMOVED lines=8> */
[C---:B------:R-:W-:Y:S02]  /*0ed0*/  IMAD.IADD R21, R6.reuse, 0x1, -R33 ;  /* 0x0000000106157824 */ /* 0x040fe400078e0a21 */
[C---:B------:R-:W-:Y:S02]  /*0ee0*/  IMAD.IADD R23, R6.reuse, 0x1, -R37 ;  /* 0x0000000106177824 */ /* 0x040fe400078e0a25 */
[----:B-1----:R-:W-:-:S07]  /*0ef0*/  IMAD.IADD R24, R6, 0x1, -R39 ;  /* 0x0000000106187824 */ /* 0x002fce00078e0a27 */
.L_x_440:
[----:B0-----:R-:W0:Y:S01]  /*0f00*/  S2R R50, SR_CgaCtaId ;  /* 0x0000000000327919 */ /* 0x001e220000008800 */
[----:B-1----:R-:W1:Y:S01]  /*0f10*/  LDC R32, c[0x0][0x388] ;  /* 0x0000e200ff207b82 */ /* 0x002e620000000800 */
[----:B------:R-:W-:Y:S01]  /*0f20*/  ISETP.NE.AND P0, PT, R8, 0x2, PT ;  /* 0x000000020800780c */ /* 0x000fe20003f05270 */
[----:B------:R-:W-:Y:S01]  /*0f30*/  BSSY.RECONVERGENT B0, `(.L_x_360) ;  /* 0x0000023000007945 */ /* 0x000fe20003800200 */
[----:B------:R-:W-:Y:S02]  /*0f40*/  MOV R49, 0x400 ;  /* 0x0000040000317802 */ /* 0x000fe40000000f00 */
[----:B------:R-:W-:-:S03]  /*0f50*/  MOV R52, R0 ;  /* 0x0000000000347202 */ /* 0x000fc60000000f00 */
        /* <DEDUP_REMOVED lines=23> */
[----:B------:R-:W-:-:S05]  /*10d0*/  @P0 IMAD.X R29, RZ, RZ, R31, P1 ;  /* 0x000000ffff1d0224 */ /* 0x000fca00008e061f */
        /* <DEDUP_REMOVED lines=8> */
.L_x_361:
[----:B------:R-:W-:Y:S05]  /*1160*/  BSYNC.RECONVERGENT B0 ;  /* 0x0000000000007941 */ /* 0x000fea0003800200 */
.L_x_360:
[C---:B------:R-:W-:Y:S01]  /*1170*/  IADD3 R55, PT, PT, R52.reuse, UR19, RZ ;  /* 0x0000001334377c10 */ /* 0x040fe2000fffe0ff */
[----:B------:R-:W-:Y:S01]  /*1180*/  BSSY.RECONVERGENT B0, `(.L_x_362) ;  /* 0x0000019000007945 */ /* 0x000fe20003800200 */
[----:B------:R-:W-:-:S03]  /*1190*/  IMAD R54, R52, 0x4, R33 ;  /* 0x0000000434367824 */ /* 0x000fc600078e0221 */
[----:B-1----:R-:W-:-:S07]  /*11a0*/  IMAD R55, R32, UR9, R55 ;  /* 0x0000000920377c24 */ /* 0x002fce000f8e0237 */
.L_x_363:
        /* <DEDUP_REMOVED lines=23> */
.L_x_362:
[C---:B------:R-:W-:Y:S01]  /*1320*/  LOP3.LUT R30, R7.reuse, 0x3, RZ, 0xc0, !PT ;  /* 0x00000003071e7812 */ /* 0x040fe200078ec0ff */
[----:B------:R-:W-:Y:S01]  /*1330*/  BSSY.RECONVERGENT B0, `(.L_x_364) ;  /* 0x0000015000007945 */ /* 0x000fe20003800200 */
[----:B------:R-:W-:Y:S02]  /*1340*/  LOP3.LUT R28, R7, 0xffff, RZ, 0xc0, !PT ;  /* 0x0000ffff071c7812 */ /* 0x000fe400078ec0ff */
[----:B------:R-:W-:Y:S02]  /*1350*/  ISETP.NE.AND P0, PT, R30, 0x2, PT ;  /* 0x000000021e00780c */ /* 0x000fe40003f05270 */
[----:B------:R-:W-:Y:S01]  /*1360*/  ISETP.GE.U32.AND P1, PT, R28, 0x2, PT ;  /* 0x000000021c00780c */ /* 0x000fe20003f26070 */
[----:B------:R-:W-:-:S03]  /*1370*/  IMAD.MOV.U32 R28, RZ, RZ, R0 ;  /* 0x000000ffff1c7224 */ /* 0x000fc600078e0000 */
[----:B-1----:R-:W-:-:S07]  /*1380*/  P2R R32, PR, RZ, 0x2 ;  /* 0x00000002ff207803 */ /* 0x002fce0000000000 */
[----:B------:R-:W-:Y:S05]  /*1390*/  @!P0 BRA `(.L_x_365) ;  /* 0x0000000000388947 */ /* 0x000fea0003800000 */
[----:B------:R-:W-:Y:S01]  /*13a0*/  IADD3 R29, PT, PT, R49, 0x3080, RZ ;  /* 0x00003080311d7810 */ /* 0x000fe20007ffe0ff */
[----:B------:R-:W-:Y:S01]  /*13b0*/  VIADD R28, R0, UR18 ;  /* 0x00000012001c7c36 */ /* 0x000fe20008000000 */
[----:B------:R-:W-:Y:S02]  /*13c0*/  ISETP.NE.AND P0, PT, R30, 0x3, PT ;  /* 0x000000031e00780c */ /* 0x000fe40003f05270 */
[----:B------:R-:W-:-:S05]  /*13d0*/  LEA R29, R50, R29, 0x18 ;  /* 0x0000001d321d7211 */ /* 0x000fca00078ec0ff */
[----:B------:R-:W-:-:S05]  /*13e0*/  IMAD R29, R0, 0x4, R29 ;  /* 0x00000004001d7824 */ /* 0x000fca00078e021d */
[----:B------:R0:W-:Y:S01]  /*13f0*/  STS [R29], RZ ;  /* 0x000000ff1d007388 */ /* 0x0001e20000000800 */
[----:B------:R-:W-:Y:S05]  /*1400*/  @!P0 BRA `(.L_x_365) ;  /* 0x00000000001c8947 */ /* 0x000fea0003800000 */
[----:B------:R-:W-:Y:S01]  /*1410*/  ISETP.NE.AND P0, PT, R30, RZ, PT ;  /* 0x000000ff1e00720c */ /* 0x000fe20003f05270 */
[----:B------:R-:W-:Y:S01]  /*1420*/  IMAD.U32 R30, RZ, RZ, UR20 ;  /* 0x00000014ff1e7e24 */ /* 0x000fe2000f8e00ff */
[----:B------:R1:W-:Y:S01]  /*1430*/  STS [R29+UR20], RZ ;  /* 0x000000ff1d007988 */ /* 0x0003e20008000814 */
[----:B------:R-:W-:-:S10]  /*1440*/  VIADD R28, R28, UR18 ;  /* 0x000000121c1c7c36 */ /* 0x000fd40008000000 */
[----:B------:R-:W-:Y:S01]  /*1450*/  @P0 IADD3 R30, PT, PT, R29, UR20, R30 ;  /* 0x000000141d1e0c10 */ /* 0x000fe2000fffe01e */
[----:B------:R-:W-:-:S04]  /*1460*/  @P0 VIADD R28, R28, UR18 ;  /* 0x000000121c1c0c36 */ /* 0x000fc80008000000 */
[----:B------:R1:W-:Y:S03]  /*1470*/  @P0 STS [R30], RZ ;  /* 0x000000ff1e000388 */ /* 0x0003e60000000800 */
.L_x_365:
[----:B------:R-:W-:Y:S05]  /*1480*/  BSYNC.RECONVERGENT B0 ;  /* 0x0000000000007941 */ /* 0x000fea0003800200 */
.L_x_364:
[----:B------:R-:W-:Y:S04]  /*1490*/  BSSY.RECONVERGENT B0, `(.L_x_366) ;  /* 0x000000e000007945 */ /* 0x000fe80003800200 */
[----:B------:R-:W-:Y:S05]  /*14a0*/  @!P1 BRA `(.L_x_367) ;  /* 0x0000000000309947 */ /* 0x000fea0003800000 */
[----:B01----:R-:W-:-:S05]  /*14b0*/  VIADD R29, R49, 0x3080 ;  /* 0x00003080311d7836 */ /* 0x003fca0000000000 */
[----:B------:R-:W-:-:S07]  /*14c0*/  LEA R33, R50, R29, 0x18 ;  /* 0x0000001d32217211 */ /* 0x000fce00078ec0ff */
.L_x_368:
[C---:B--2---:R-:W-:Y:S01]  /*14d0*/  LEA R29, R28.reuse, R33, 0x2 ;  /* 0x000000211c1d7211 */ /* 0x044fe200078e10ff */
        /* <DEDUP_REMOVED lines=9> */
.L_x_367:
[----:B------:R-:W-:Y:S05]  /*1570*/  BSYNC.RECONVERGENT B0 ;  /* 0x0000000000007941 */ /* 0x000fea0003800200 */
.L_x_366:
        /* <DEDUP_REMOVED lines=11> */
.L_x_371:
        /* <DEDUP_REMOVED lines=9> */
.L_x_370:
[----:B--2---:R-:W-:Y:S05]  /*16c0*/  BSYNC.RECONVERGENT B0 ;  /* 0x0000000000007941 */ /* 0x004fea0003800200 */
.L_x_369:
[----:B------:R-:W-:Y:S01]  /*16d0*/  BAR.SYNC.DEFER_BLOCKING 0x0 ;  /* 0x0000000000007b1d */ /* 0x000fe20000010000 */
[----:B------:R-:W-:-:S09]  /*16e0*/  UISETP.GE.AND UP0, UPT, UR5, 0x1, UPT ;  /* 0x000000010500788c */ /* 0x000fd2000bf06270 */
[----:B------:R-:W-:Y:S05]  /*16f0*/  BRA.U !UP0, `(.L_x_372) ;  /* 0x0000003108c07547 */ /* 0x000fea000b800000 */
[----:B------:R-:W-:-:S09]  /*1700*/  UISETP.NE.AND UP0, UPT, UR15, 0x1, UPT ;  /* 0x000000010f00788c */ /* 0x000fd2000bf05270 */
[----:B------:R-:W-:Y:S05]  /*1710*/  BRA.U UP0, `(.L_x_373) ;  /* 0x00000011001c7547 */ /* 0x000fea000b800000 */
[----:B------:R-:W-:-:S05]  /*1720*/  UMOV UR4, URZ ;  /* 0x000000ff00047c82 */ /* 0x000fca0008000000 */
.L_x_393:
        /* <DEDUP_REMOVED lines=20> */
.L_x_374:
        /* <DEDUP_REMOVED lines=10> */
.L_x_375:
        /* <DEDUP_REMOVED lines=10> */
.L_x_376:
[----:B------:R-:W-:Y:S05]  /*19b0*/  @!P2 BRA `(.L_x_377) ;  /* 0x000000000024a947 */ /* 0x000fea0003800000 */
[----:B------:R-:W4:Y:S01]  /*19c0*/  S2UR UR13, SR_CgaCtaId ;  /* 0x00000000000d79c3 */ /* 0x000f220000008800 */
[----:B--2---:R-:W-:Y:S01]  /*19d0*/  VIADD R30, R3, 0x3 ;  /* 0x00000003031e7836 */ /* 0x004fe20000000000 */
[----:B------:R-:W-:Y:S02]  /*19e0*/  UMOV UR12, 0x400 ;  /* 0x00000400000c7882 */ /* 0x000fe40000000000 */
[----:B------:R-:W-:Y:S02]  /*19f0*/  UIADD3 UR12, UPT, UPT, UR12, 0x2080, URZ ;  /* 0x000020800c0c7890 */ /* 0x000fe4000fffe0ff */
[----:B------:R-:W-:-:S04]  /*1a00*/  LOP3.LUT R30, R30, 0xf, RZ, 0xc0, !PT ;  /* 0x0000000f1e1e7812 */ /* 0x000fc800078ec0ff */
[----:B------:R-:W-:Y:S01]  /*1a10*/  IADD3 R30, PT, PT, R29, R30, RZ ;  /* 0x0000001e1d1e7210 */ /* 0x000fe20007ffe0ff */
[----:B----4-:R-:W-:-:S06]  /*1a20*/  ULEA UR12, UR13, UR12, 0x18 ;  /* 0x0000000c0d0c7291 */ /* 0x010fcc000f8ec0ff */
[----:B------:R-:W-:-:S05]  /*1a30*/  LEA R30, R30, UR12, 0x2 ;  /* 0x0000000c1e1e7c11 */ /* 0x000fca000f8e10ff */
[----:B------:R4:W2:Y:S02]  /*1a40*/  LDS R36, [R30] ;  /* 0x000000001e247984 */ /* 0x0008a40000000800 */
.L_x_377:
        /* <DEDUP_REMOVED lines=10> */
.L_x_378:
        /* <DEDUP_REMOVED lines=11> */
.L_x_379:
        /* <DEDUP_REMOVED lines=11> */
.L_x_380:
        /* <DEDUP_REMOVED lines=11> */
.L_x_381:
        /* <DEDUP_REMOVED lines=11> */
.L_x_382:
        /* <DEDUP_REMOVED lines=11> */
.L_x_383:
        /* <DEDUP_REMOVED lines=11> */
.L_x_384:
        /* <DEDUP_REMOVED lines=11> */
.L_x_385:
        /* <DEDUP_REMOVED lines=11> */
.L_x_386:
        /* <DEDUP_REMOVED lines=11> */
.L_x_387:
        /* <DEDUP_REMOVED lines=11> */
.L_x_388:
[----:B------:R-:W-:Y:S01]  /*21d0*/  ISETP.GE.AND P6, PT, R2, UR10, PT ;  /* 0x0000000a02007c0c */ /* 0x000fe2000bfc6270 */
        /* <DEDUP_REMOVED lines=10> */
.L_x_389:
        /* <DEDUP_REMOVED lines=9> */
.L_x_392:
        /* <DEDUP_REMOVED lines=69> */
.L_x_391:
[----:B------:R-:W-:Y:S05]  /*2760*/  BSYNC.RECONVERGENT B0 ;  /* 0x0000000000007941 */ /* 0x000fea0003800200 */
.L_x_390:
[----:B------:R-:W-:Y:S05]  /*2770*/  BRA.U !UP0, `(.L_x_393) ;  /* 0xffffffed08ec7547 */ /* 0x000fea000b83ffff */
[----:B------:R-:W-:Y:S05]  /*2780*/  BRA `(.L_x_372) ;  /* 0x00000020009c7947 */ /* 0x000fea0003800000 */
.L_x_373:
[----:B------:R-:W-:-:S13]  /*2790*/  ISETP.GT.U32.AND P0, PT, R31, 0x1f, PT ;  /* 0x0000001f1f00780c */ /* 0x000fda0003f04070 */
[----:B------:R-:W-:Y:S05]  /*27a0*/  @P0 BRA `(.L_x_394) ;  /* 0x0000001000140947 */ /* 0x000fea0003800000 */
[----:B------:R-:W-:-:S05]  /*27b0*/  UMOV UR4, URZ ;  /* 0x000000ff00047c82 */ /* 0x000fca0008000000 */
.L_x_414:
        /* <DEDUP_REMOVED lines=20> */
.L_x_395:
        /* <DEDUP_REMOVED lines=10> */
.L_x_396:
        /* <DEDUP_REMOVED lines=10> */
.L_x_397:
        /* <DEDUP_REMOVED lines=10> */
.L_x_398:
        /* <DEDUP_REMOVED lines=10> */
.L_x_399:
        /* <DEDUP_REMOVED lines=11> */
.L_x_400:
        /* <DEDUP_REMOVED lines=11> */
.L_x_401:
        /* <DEDUP_REMOVED lines=11> */
.L_x_402:
        /* <DEDUP_REMOVED lines=11> */
.L_x_403:
        /* <DEDUP_REMOVED lines=11> */
.L_x_404:
        /* <DEDUP_REMOVED lines=11> */
.L_x_405:
        /* <DEDUP_REMOVED lines=11> */
.L_x_406:
        /* <DEDUP_REMOVED lines=11> */
.L_x_407:
        /* <DEDUP_REMOVED lines=11> */
.L_x_408:
        /* <DEDUP_REMOVED lines=11> */
.L_x_409:
        /* <DEDUP_REMOVED lines=11> */
.L_x_410:
        /* <DEDUP_REMOVED lines=9> */
.L_x_413:
        /* <DEDUP_REMOVED lines=67> */
.L_x_412:
[----:B------:R-:W-:Y:S05]  /*37d0*/  BSYNC.RECONVERGENT B0 ;  /* 0x0000000000007941 */ /* 0x000fea0003800200 */
.L_x_411:
[----:B------:R-:W-:Y:S05]  /*37e0*/  BRA.U !UP0, `(.L_x_414) ;  /* 0xffffffed08f47547 */ /* 0x000fea000b83ffff */
[----:B------:R-:W-:Y:S05]  /*37f0*/  BRA `(.L_x_372) ;  /* 0x0000001000807947 */ /* 0x000fea0003800000 */
.L_x_394:
[----:B-1----:R-:W-:-:S07]  /*3800*/  IMAD.MOV.U32 R30, RZ, RZ, RZ ;  /* 0x000000ffff1e7224 */ /* 0x002fce00078e00ff */
.L_x_434:
        /* <DEDUP_REMOVED lines=19> */
.L_x_415:
        /* <DEDUP_REMOVED lines=10> */
.L_x_416:
        /* <DEDUP_REMOVED lines=10> */
.L_x_417:
        /* <DEDUP_REMOVED lines=10> */
.L_x_418:
        /* <DEDUP_REMOVED lines=11> */
.L_x_419:
        /* <DEDUP_REMOVED lines=11> */
.L_x_420:
        /* <DEDUP_REMOVED lines=11> */
.L_x_421:
        /* <DEDUP_REMOVED lines=11> */
.L_x_422:
        /* <DEDUP_REMOVED lines=11> */
.L_x_423:
        /* <DEDUP_REMOVED lines=11> */
.L_x_424:
        /* <DEDUP_REMOVED lines=11> */
.L_x_425:
        /* <DEDUP_REMOVED lines=11> */
.L_x_426:
        /* <DEDUP_REMOVED lines=11> */
.L_x_427:
        /* <DEDUP_REMOVED lines=11> */
.L_x_428:
        /* <DEDUP_REMOVED lines=11> */
.L_x_429:
        /* <DEDUP_REMOVED lines=11> */
.L_x_430:
[----:B------:R-:W-:Y:S05]  /*4360*/  @P4 BRA `(.L_x_431) ;  /* 0x0000000400a04947 */ /* 0x000fea0003800000 */
[----:B------:R-:W-:-:S07]  /*4370*/  MOV R34, R2 ;  /* 0x0000000200227202 */ /* 0x000fce0000000f00 */
.L_x_433:
        /* <DEDUP_REMOVED lines=68> */
.L_x_432:
        /* <DEDUP_REMOVED lines=35> */
.L_x_431:
[----:B------:R-:W-:Y:S05]  /*49f0*/  @!P5 BRA `(.L_x_434) ;  /* 0xffffffec0084d947 */ /* 0x000fea000383ffff */
.L_x_372:
        /* <DEDUP_REMOVED lines=61> */
[----:B------:R-:W-:Y:S02]  /*4dd0*/  ISETP.NE.AND P1, PT, R54, 0x3, PT ;  /* 0x000000033600780c */ /* 0x000fe40003f25270 */
        /* <DEDUP_REMOVED lines=25> */
[----:B------:R-:W-:-:S03]  /*4f70*/  LOP3.LUT P1, RZ, R7, 0x3, RZ, 0xc0, !PT ;  /* 0x0000000307ff7812 */ /* 0x000fc6000782c0ff */
        /* <DEDUP_REMOVED lines=33> */
.L_x_436:
[----:B------:R-:W-:Y:S05]  /*5190*/  BSYNC.RECONVERGENT B0 ;  /* 0x0000000000007941 */ /* 0x000fea0003800200 */
.L_x_435:
        /* <DEDUP_REMOVED lines=14> */
.L_x_439:
        /* <DEDUP_REMOVED lines=105> */
.L_x_438:
[----:B------:R-:W-:Y:S05]  /*5910*/  BSYNC.RECONVERGENT B0 ;  /* 0x0000000000007941 */ /* 0x000fea0003800200 */
.L_x_437:
[----:B------:R-:W3:Y:S02]  /*5920*/  LDCU UR4, c[0x0][0x374] ;  /* 0x00006e80ff0477ac */ /* 0x000ee40008000800 */
[----:B---3--:R-:W-:Y:S02]  /*5930*/  UIADD3 UR9, UPT, UPT, UR4, UR9, URZ ;  /* 0x0000000904097290 */ /* 0x008fe4000fffe0ff */
[----:B------:R-:W-:-:S04]  /*5940*/  USHF.L.U32 UR4, UR4, 0x2, URZ ;  /* 0x0000000204047899 */ /* 0x000fc800080006ff */
[----:B------:R-:W-:-:S09]  /*5950*/  UISETP.GE.U32.AND UP0, UPT, UR9, UR4, UPT ;  /* 0x000000040900728c */ /* 0x000fd2000bf06070 */
[----:B------:R-:W-:Y:S05]  /*5960*/  BRA.U !UP0, `(.L_x_440) ;  /* 0xffffffb508647547 */ /* 0x000fea000b83ffff */
[----:B------:R-:W-:Y:S05]  /*5970*/  EXIT ;  /* 0x000000000000794d */ /* 0x000fea0003800000 */
        .weak           $__internal_7_$__cuda_sm20_div_u16
        .type           $__internal_7_$__cuda_sm20_div_u16,@function
        .size           $__internal_7_$__cuda_sm20_div_u16,(.L_x_57958 - $__internal_7_$__cuda_sm20_div_u16)
$__internal_7_$__cuda_sm20_div_u16:
[----:B------:R-:W0:Y:S01]  /*5980*/  I2F.U16 R7, UR13 ;  /* 0x0000000d00077d06 */ /* 0x000e220008101000 */
[----:B------:R-:W-:Y:S02]  /*5990*/  HFMA2 R8, -RZ, RZ, 15, 0 ;  /* 0x4b800000ff087431 */ /* 0x000fe400000001ff */
        /* <DEDUP_REMOVED lines=12> */
[----:B------:R-:W-:-:S05]  /*5a60*/  IMAD.MOV.U32 R8, RZ, RZ, R14 ;  /* 0x000000ffff087224 */ /* 0x000fca00078e000e */
[----:B------:R-:W0:Y:S02]  /*5a70*/  F2I.U32.TRUNC.NTZ R12, R12 ;  /* 0x0000000c000c7305 */ /* 0x000e24000020f000 */
[----:B0-----:R-:W-:Y:S01]  /*5a80*/  LOP3.LUT R7, R12, 0xffff, RZ, 0xc0, !PT ;  /* 0x0000ffff0c077812 */ /* 0x001fe200078ec0ff */
[----:B------:R-:W-:Y:S01]  /*5a90*/  @!P0 IMAD.MOV.U32 R7, RZ, RZ, -0x1 ;  /* 0xffffffffff078424 */ /* 0x000fe200078e00ff */
[----:B------:R-:W-:Y:S06]  /*5aa0*/  RET.REL.NODEC R8 `(_Z9cuda_gemmIiLi256ELi4ELi1ELi1024ELi64ELi64ELi32ELi0ELi0EEviiiPT_S1_S1_ii) ;  /* 0xffffffa408547950 */ /* 0x000fec0003c3ffff */
.L_x_441:
        /* <DEDUP_REMOVED lines=13> */
.L_x_57958:


//--------------------- .text._Z9cuda_gemmIiLi256ELi4ELi1ELi1024ELi32ELi32ELi32ELi1ELi1EEviiiPT_S1_S1_ii --------------------------
	.section	.text._Z9cuda_gemmIiLi256ELi4ELi1ELi1024ELi32ELi32ELi32ELi1ELi1EEviiiPT_S1_S1_ii,"ax",@progbits
	.align	128
        .global         _Z9cuda_gemmIiLi256ELi4ELi1ELi1024ELi32ELi32ELi32ELi1ELi1EEviiiPT_S1_S1_ii
        .type           _Z9cuda_gemmIiLi256ELi4ELi1ELi1024ELi32ELi32ELi32ELi1ELi1EEviiiPT_S1_S1_ii,@function
        .size           _Z9cuda_gemmIiLi256ELi4ELi1ELi1024ELi32ELi32ELi32ELi1ELi1EEviiiPT_S1_S1_ii,(.L_x_57959 - _Z9cuda_gemmIiLi256ELi4ELi1ELi1024ELi32ELi32ELi32ELi1ELi1EEviiiPT_S1_S1_ii)
        .other          _Z9cuda_gemmIiLi256ELi4ELi1ELi1024ELi32ELi32ELi32ELi1ELi1EEviiiPT_S1_S1_ii,@"STO_CUDA_ENTRY STV_DEFAULT"
_Z9cuda_gemmIiLi256ELi4ELi1ELi1024ELi32ELi32ELi32ELi1ELi1EEviiiPT_S1_S1_ii:
.text._Z9cuda_gemmIiLi256ELi4ELi1ELi1024ELi32ELi32ELi32ELi1ELi1EEviiiPT_S1_S1_ii:
[----:B------:R-:W-:Y:S01]  /*0000*/  LDC R1, c[0x0][0x37c] ;  /* 0x0000df00ff017b82 */ /* 0x000fe20000000800 */
[----:B------:R-:W0:Y:S01]  /*0010*/  S2R R0, SR_TID.X ;  /* 0x0000000000007919 */ /* 0x000e220000002100 */
[----:B------:R-:W1:Y:S01]  /*0020*/  LDCU UR13, c[0x0][0x360] ;  /* 0x00006c00ff0d77ac */ /* 0x000e620008000800 */
[----:B------:R-:W-:Y:S01]  /*0030*/  MOV R7, 0x90 ;  /* 0x0000009000077802 */ /* 0x000fe20000000f00 */
[----:B-1----:R-:W-:Y:S02]  /*0040*/  ULOP3.LUT UR4, UR13, 0xffff, URZ, 0xc0, !UPT ;  /* 0x0000ffff0d047892 */ /* 0x002fe4000f8ec0ff */
[----:B0-----:R-:W-:-:S05]  /*0050*/  VIADD R2, R0, UR13 ;  /* 0x0000000d00027c36 */ /* 0x001fca0008000000 */
[----:B------:R-:W-:-:S04]  /*0060*/  LOP3.LUT R2, R2, 0x3ff, RZ, 0x3c, !PT ;  /* 0x000003ff02027812 */ /* 0x000fc800078e3cff */
[----:B------:R-:W-:-:S07]  /*0070*/  LOP3.LUT R2, R2, 0xffff, RZ, 0xc0, !PT ;  /* 0x0000ffff02027812 */ /* 0x000fce00078ec0ff */
[----:B------:R-:W-:Y:S05]  /*0080*/  CALL.REL.NOINC `($__internal_8_$__cuda_sm20_div_u16) ;  /* 0x00000020000c7944 */ /* 0x000fea0003c00000 */
[----:B------:R-:W0:Y:S01]  /*0090*/  S2UR UR18, SR_CgaCtaId ;  /* 0x00000000001279c3 */ /* 0x000e220000008800 */
[----:B------:R-:W-:Y:S01]  /*00a0*/  LOP3.LUT R2, R6, 0x3, RZ, 0xc0, !PT ;  /* 0x0000000306027812 */ /* 0x000fe200078ec0ff */
[----:B------:R-:W-:Y:S01]  /*00b0*/  UMOV UR9, 0x400 ;  /* 0x0000040000097882 */ /* 0x000fe20000000000 */
[----:B------:R-:W1:Y:S01]  /*00c0*/  LDCU.64 UR10, c[0x0][0x358] ;  /* 0x00006b00ff0a77ac */ /* 0x000e620008000a00 */
[----:B------:R-:W-:Y:S01]  /*00d0*/  BSSY.RECONVERGENT B0, `(.L_x_442) ;  /* 0x0000019000007945 */ /* 0x000fe20003800200 */
[----:B------:R-:W-:Y:S01]  /*00e0*/  ISETP.NE.AND P0, PT, R2, 0x2, PT ;  /* 0x000000020200780c */ /* 0x000fe20003f05270 */
[----:B------:R-:W-:Y:S02]  /*00f0*/  IMAD.MOV.U32 R3, RZ, RZ, R0 ;  /* 0x000000ffff037224 */ /* 0x000fe400078e0000 */
[----:B------:R-:W2:Y:S01]  /*0100*/  LDC.64 R4, c[0x0][0x398] ;  /* 0x0000e600ff047b82 */ /* 0x000ea20000000a00 */
[----:B0-----:R-:W-:-:S09]  /*0110*/  ULEA UR19, UR18, UR9, 0x18 ;  /* 0x0000000912137291 */ /* 0x001fd2000f8ec0ff */
[----:B-1----:R-:W-:Y:S05]  /*0120*/  @!P0 BRA `(.L_x_443) ;  /* 0x00000000004c8947 */ /* 0x002fea0003800000 */
[----:B------:R-:W0:Y:S01]  /*0130*/  S2R R10, SR_CgaCtaId ;  /* 0x00000000000a7919 */ /* 0x000e220000008800 */
[----:B------:R-:W1:Y:S01]  /*0140*/  LDC.64 R8, c[0x0][0x398] ;  /* 0x0000e600ff087b82 */ /* 0x000e620000000a00 */
[----:B------:R-:W-:Y:S01]  /*0150*/  MOV R3, 0x400 ;  /* 0x0000040000037802 */ /* 0x000fe20000000f00 */
[----:B------:R-:W-:-:S03]  /*0160*/  IMAD.MOV.U32 R11, RZ, RZ, RZ ;  /* 0x000000ffff0b7224 */ /* 0x000fc600078e00ff */
[----:B0-----:R-:W-:Y:S01]  /*0170*/  LEA R10, R10, R3, 0x18 ;  /* 0x000000030a0a7211 */ /* 0x001fe200078ec0ff */
[----:B------:R-:W-:-:S07]  /*0180*/  IMAD.MOV.U32 R3, RZ, RZ, R0 ;  /* 0x000000ffff037224 */ /* 0x000fce00078e0000 */
.L_x_444:
[----:B01----:R-:W-:-:S06]  /*0190*/  IMAD.WIDE.U32 R6, R3, 0x4, R8 ;  /* 0x0000000403067825 */ /* 0x003fcc00078e0008 */
[----:B------:R-:W3:Y:S01]  /*01a0*/  LDG.E R6, desc[UR10][R6.64] ;  /* 0x0000000a06067981 */ /* 0x000ee2000c1e1900 */
[----:B------:R-:W-:Y:S01]  /*01b0*/  LOP3.LUT R13, R3, 0x1f, RZ, 0xc0, !PT ;  /* 0x0000001f030d7812 */ /* 0x000fe200078ec0ff */
[----:B------:R-:W-:Y:S01]  /*01c0*/  VIADD R11, R11, 0x1 ;  /* 0x000000010b0b7836 */ /* 0x000fe20000000000 */
[----:B------:R-:W-:Y:S02]  /*01d0*/  SHF.R.U32.HI R12, RZ, 0x3, R3 ;  /* 0x00000003ff0c7819 */ /* 0x000fe40000011603 */
[----:B------:R-:W-:Y:S01]  /*01e0*/  IADD3 R3, PT, PT, R3, UR13, RZ ;  /* 0x0000000d03037c10 */ /* 0x000fe2000fffe0ff */
[----:B------:R-:W-:Y:S01]  /*01f0*/  IMAD R13, R13, 0x84, R10 ;  /* 0x000000840d0d7824 */ /* 0x000fe200078e020a */
[----:B------:R-:W-:-:S05]  /*0200*/  LOP3.LUT R12, R12, 0x1ffffffc, RZ, 0xc0, !PT ;  /* 0x1ffffffc0c0c7812 */ /* 0x000fca00078ec0ff */
[----:B------:R-:W-:Y:S01]  /*0210*/  IMAD.IADD R13, R13, 0x1, R12 ;  /* 0x000000010d0d7824 */ /* 0x000fe200078e020c */
[----:B------:R-:W-:-:S04]  /*0220*/  LOP3.LUT R12, R2, R11, RZ, 0x3c, !PT ;  /* 0x0000000b020c7212 */ /* 0x000fc800078e3cff */
[----:B------:R-:W-:Y:S01]  /*0230*/  ISETP.NE.AND P0, PT, R12, 0x2, PT ;  /* 0x000000020c00780c */ /* 0x000fe20003f05270 */
[----:B---3--:R0:W-:-:S12]  /*0240*/  STS [R13], R6 ;  /* 0x000000060d007388 */ /* 0x0081d80000000800 */
[----:B------:R-:W-:Y:S05]  /*0250*/  @P0 BRA `(.L_x_444) ;  /* 0xfffffffc00cc0947 */ /* 0x000fea000383ffff */
.L_x_443:
[----:B------:R-:W-:Y:S05]  /*0260*/  BSYNC.RECONVERGENT B0 ;  /* 0x0000000000007941 */ /* 0x000fea0003800200 */
.L_x_442:
[----:B------:R-:W-:Y:S01]  /*0270*/  BSSY.RECONVERGENT B0, `(.L_x_445) ;  /* 0x0000028000007945 */ /* 0x000fe20003800200 */
.L_x_446:
[C---:B------:R-:W-:Y:S02]  /*0280*/  VIADD R21, R3.reuse, UR13 ;  /* 0x0000000d03157c36 */ /* 0x040fe40008000000 */
[----:B012---:R-:W-:-:S04]  /*0290*/  IMAD.WIDE.U32 R12, R3, 0x4, R4 ;  /* 0x00000004030c7825 */ /* 0x007fc800078e0004 */
[C---:B------:R-:W-:Y:S02]  /*02a0*/  VIADD R15, R21.reuse, UR13 ;  /* 0x0000000d150f7c36 */ /* 0x040fe40008000000 */
[--C-:B------:R-:W-:Y:S01]  /*02b0*/  IMAD.WIDE.U32 R6, R21, 0x4, R4.reuse ;  /* 0x0000000415067825 */ /* 0x100fe200078e0004 */
[----:B------:R-:W2:Y:S03]  /*02c0*/  LDG.E R12, desc[UR10][R12.64] ;  /* 0x0000000a0c0c7981 */ /* 0x000ea6000c1e1900 */
[C---:B------:R-:W-:Y:S02]  /*02d0*/  VIADD R17, R15.reuse, UR13 ;  /* 0x0000000d0f117c36 */ /* 0x040fe40008000000 */
[--C-:B------:R-:W-:Y:S01]  /*02e0*/  IMAD.WIDE.U32 R8, R15, 0x4, R4.reuse ;  /* 0x000000040f087825 */ /* 0x100fe200078e0004 */
[----:B------:R-:W3:Y:S03]  /*02f0*/  LDG.E R6, desc[UR10][R6.64] ;  /* 0x0000000a06067981 */ /* 0x000ee6000c1e1900 */
[----:B------:R-:W-:-:S02]  /*0300*/  IMAD.WIDE.U32 R10, R17, 0x4, R4 ;  /* 0x00000004110a7825 */ /* 0x000fc400078e0004 */
[----:B------:R0:W4:Y:S04]  /*0310*/  LDG.E R8, desc[UR10][R8.64] ;  /* 0x0000000a08087981 */ /* 0x000128000c1e1900 */
[----:B------:R-:W5:Y:S01]  /*0320*/  LDG.E R10, desc[UR10][R10.64] ;  /* 0x0000000a0a0a7981 */ /* 0x000f62000c1e1900 */
[----:B------:R-:W-:Y:S01]  /*0330*/  LOP3.LUT R19, R3, 0x1f, RZ, 0xc0, !PT ;  /* 0x0000001f03137812 */ /* 0x000fe200078ec0ff */
[----:B------:R-:W-:Y:S01]  /*0340*/  IMAD.U32 R23, RZ, RZ, UR19 ;  /* 0x00000013ff177e24 */ /* 0x000fe2000f8e00ff */
[----:B------:R-:W-:Y:S02]  /*0350*/  LOP3.LUT R14, R21, 0x1f, RZ, 0xc0, !PT ;  /* 0x0000001f150e7812 */ /* 0x000fe400078ec0ff */
[----:B------:R-:W-:Y:S02]  /*0360*/  LOP3.LUT R16, R15, 0x1f, RZ, 0xc0, !PT ;  /* 0x0000001f0f107812 */ /* 0x000fe400078ec0ff */
[----:B0-----:R-:W-:-:S02]  /*0370*/  SHF.R.U32.HI R9, RZ, 0x3, R3 ;  /* 0x00000003ff097819 */ /* 0x001fc40000011603 */
[----:B------:R-:W-:Y:S02]  /*0380*/  SHF.R.U32.HI R3, RZ, 0x3, R21 ;  /* 0x00000003ff037819 */ /* 0x000fe40000011615 */
[----:B------:R-:W-:Y:S02]  /*0390*/  SHF.R.U32.HI R15, RZ, 0x3, R15 ;  /* 0x00000003ff0f7819 */ /* 0x000fe4000001160f */
[----:B------:R-:W-:Y:S02]  /*03a0*/  LOP3.LUT R18, R17, 0x1f, RZ, 0xc0, !PT ;  /* 0x0000001f11127812 */ /* 0x000fe400078ec0ff */
[----:B------:R-:W-:Y:S01]  /*03b0*/  SHF.R.U32.HI R7, RZ, 0x3, R17 ;  /* 0x00000003ff077819 */ /* 0x000fe20000011611 */
[--C-:B------:R-:W-:Y:S01]  /*03c0*/  IMAD R19, R19, 0x84, R23.reuse ;  /* 0x0000008413137824 */ /* 0x100fe200078e0217 */
[----:B------:R-:W-:Y:S01]  /*03d0*/  LOP3.LUT R20, R9, 0x1ffffffc, RZ, 0xc0, !PT ;  /* 0x1ffffffc09147812 */ /* 0x000fe200078ec0ff */
[--C-:B------:R-:W-:Y:S01]  /*03e0*/  IMAD R14, R14, 0x84, R23.reuse ;  /* 0x000000840e0e7824 */ /* 0x100fe200078e0217 */
[----:B------:R-:W-:Y:S01]  /*03f0*/  LOP3.LUT R3, R3, 0x1ffffffc, RZ, 0xc0, !PT ;  /* 0x1ffffffc03037812 */ /* 0x000fe200078ec0ff */
[--C-:B------:R-:W-:Y:S01]  /*0400*/  IMAD R16, R16, 0x84, R23.reuse ;  /* 0x0000008410107824 */ /* 0x100fe200078e0217 */
[----:B------:R-:W-:Y:S01]  /*0410*/  LOP3.LUT R15, R15, 0x1ffffffc, RZ, 0xc0, !PT ;  /* 0x1ffffffc0f0f7812 */ /* 0x000fe200078ec0ff */
[----:B------:R-:W-:Y:S01]  /*0420*/  IMAD R18, R18, 0x84, R23 ;  /* 0x0000008412127824 */ /* 0x000fe200078e0217 */
[----:B------:R-:W-:Y:S01]  /*0430*/  LOP3.LUT R9, R7, 0x1ffffffc, RZ, 0xc0, !PT ;  /* 0x1ffffffc07097812 */ /* 0x000fe200078ec0ff */
[----:B------:R-:W-:Y:S01]  /*0440*/  IMAD.IADD R19, R19, 0x1, R20 ;  /* 0x0000000113137824 */ /* 0x000fe200078e0214 */
[----:B------:R-:W-:Y:S01]  /*0450*/  IADD3 R7, PT, PT, R14, R3, RZ ;  /* 0x000000030e077210 */ /* 0x000fe20007ffe0ff */
[----:B------:R-:W-:-:S02]  /*0460*/  IMAD.IADD R15, R16, 0x1, R15 ;  /* 0x00000001100f7824 */ /* 0x000fc400078e020f */
[----:B------:R-:W-:Y:S02]  /*0470*/  IMAD.IADD R9, R18, 0x1, R9 ;  /* 0x0000000112097824 */ /* 0x000fe400078e0209 */
[----:B------:R-:W-:-:S05]  /*0480*/  VIADD R3, R17, UR13 ;  /* 0x0000000d11037c36 */ /* 0x000fca0008000000 */
[----:B------:R-:W-:Y:S01]  /*0490*/  ISETP.GE.U32.AND P0, PT, R3, 0x400, PT ;  /* 0x000004000300780c */ /* 0x000fe20003f06070 */
[----:B--2---:R1:W-:Y:S04]  /*04a0*/  STS [R19], R12 ;  /* 0x0000000c13007388 */ /* 0x0043e80000000800 */
[----:B---3--:R1:W-:Y:S04]  /*04b0*/  STS [R7], R6 ;  /* 0x0000000607007388 */ /* 0x0083e80000000800 */
[----:B----4-:R1:W-:Y:S04]  /*04c0*/  STS [R15], R8 ;  /* 0x000000080f007388 */ /* 0x0103e80000000800 */
[----:B-----5:R1:W-:Y:S01]  /*04d0*/  STS [R9], R10 ;  /* 0x0000000a09007388 */ /* 0x0203e20000000800 */
[----:B------:R-:W-:Y:S05]  /*04e0*/  @!P0 BRA `(.L_x_446) ;  /* 0xfffffffc00648947 */ /* 0x000fea000383ffff */
[----:B------:R-:W-:Y:S05]  /*04f0*/  BSYNC.RECONVERGENT B0 ;  /* 0x0000000000007941 */ /* 0x000fea0003800200 */
.L_x_445:
[----:B------:R-:W0:Y:S08]  /*0500*/  LDC R3, c[0x0][0x374] ;  /* 0x0000dd00ff037b82 */ /* 0x000e300000000800 */
[----:B------:R-:W2:Y:S01]  /*0510*/  S2UR UR8, SR_CTAID.Y ;  /* 0x00000000000879c3 */ /* 0x000ea20000002600 */
[----:B0-----:R-:W-:-:S05]  /*0520*/  IMAD.SHL.U32 R4, R3, 0x4, RZ ;  /* 0x0000000403047824 */ /* 0x001fca00078e00ff */
[----:B--2---:R-:W-:-:S13]  /*0530*/  ISETP.LE.U32.AND P0, PT, R4, UR8, PT ;  /* 0x0000000804007c0c */ /* 0x004fda000bf03070 */
[----:B------:R-:W-:Y:S05]  /*0540*/  @P0 EXIT ;  /* 0x000000000000094d */ /* 0x000fea0003800000 */
[----:B-1----:R-:W-:Y:S01]  /*0550*/  SHF.R.U32.HI R7, RZ, 0x1, R0 ;  /* 0x00000001ff077819 */ /* 0x002fe20000011600 */
[C---:B------:R-:W-:Y:S01]  /*0560*/  IMAD.SHL.U32 R5, R0.reuse, 0x10, RZ ;  /* 0x0000001000057824 */ /* 0x040fe200078e00ff */
[----:B------:R-:W0:Y:S01]  /*0570*/  LDCU.64 UR4, c[0x0][0x390] ;  /* 0x00007200ff0477ac */ /* 0x000e220008000a00 */
[----:B------:R-:W-:Y:S02]  /*0580*/  SHF.L.U32 R4, R0, 0x2, RZ ;  /* 0x0000000200047819 */ /* 0x000fe400000006ff */
[----:B------:R-:W-:Y:S01]  /*0590*/  IMAD.SHL.U32 R23, R7, 0x20, RZ ;  /* 0x0000002007177824 */ /* 0x000fe200078e00ff */
[----:B------:R-:W-:Y:S01]  /*05a0*/  LOP3.LUT R20, R5, 0x10, RZ, 0xc0, !PT ;  /* 0x0000001005147812 */ /* 0x000fe200078ec0ff */
[C---:B------:R-:W-:Y:S01]  /*05b0*/  VIADD R15, R7.reuse, 0x9 ;  /* 0x00000009070f7836 */ /* 0x040fe20000000000 */
[C---:B------:R-:W-:Y:S01]  /*05c0*/  IADD3 R19, PT, PT, R7.reuse, 0xd, RZ ;  /* 0x0000000d07137810 */ /* 0x040fe20007ffe0ff */
[C---:B------:R-:W-:Y:S01]  /*05d0*/  VIADD R16, R7.reuse, 0xa ;  /* 0x0000000a07107836 */ /* 0x040fe20000000000 */
[C---:B------:R-:W-:Y:S01]  /*05e0*/  LOP3.LUT R9, R7.reuse, 0xf, RZ, 0xc0, !PT ;  /* 0x0000000f07097812 */ /* 0x040fe200078ec0ff */
[C---:B------:R-:W-:Y:S01]  /*05f0*/  VIADD R17, R7.reuse, 0xb ;  /* 0x0000000b07117836 */ /* 0x040fe20000000000 */
[C---:B------:R-:W-:Y:S01]  /*0600*/  IADD3 R10, PT, PT, R7.reuse, 0x5, RZ ;  /* 0x00000005070a7810 */ /* 0x040fe20007ffe0ff */
[----:B------:R-:W-:Y:S01]  /*0610*/  VIADD R18, R7, 0xc ;  /* 0x0000000c07127836 */ /* 0x000fe20000000000 */
[----:B------:R-:W-:Y:S01]  /*0620*/  LOP3.LUT R14, R23, 0x3e0, R20, 0xe2, !PT ;  /* 0x000003e0170e7812 */ /* 0x000fe200078ee214 */
[----:B------:R-:W-:Y:S01]  /*0630*/  VIADD R21, R7, 0xe ;  /* 0x0000000e07157836 */ /* 0x000fe20000000000 */
[----:B------:R-:W-:Y:S01]  /*0640*/  LOP3.LUT R27, R15, 0xf, RZ, 0xc0, !PT ;  /* 0x0000000f0f1b7812 */ /* 0x000fe200078ec0ff */
[C---:B------:R-:W-:Y:S01]  /*0650*/  VIADD R22, R7.reuse, 0xffffffff ;  /* 0xffffffff07167836 */ /* 0x040fe20000000000 */
[----:B------:R-:W-:Y:S01]  /*0660*/  LOP3.LUT R29, R16, 0xf, RZ, 0xc0, !PT ;  /* 0x0000000f101d7812 */ /* 0x000fe200078ec0ff */
[----:B------:R-:W-:Y:S01]  /*0670*/  VIADD R5, R7, 0x1 ;  /* 0x0000000107057836 */ /* 0x000fe20000000000 */
[----:B------:R-:W-:Y:S01]  /*0680*/  LOP3.LUT R31, R17, 0xf, RZ, 0xc0, !PT ;  /* 0x0000000f111f7812 */ /* 0x000fe200078ec0ff */
[C---:B------:R-:W-:Y:S01]  /*0690*/  VIADD R6, R7.reuse, 0x3 ;  /* 0x0000000307067836 */ /* 0x040fe20000000000 */
[----:B------:R-:W-:Y:S01]  /*06a0*/  LOP3.LUT R33, R18, 0xf, RZ, 0xc0, !PT ;  /* 0x0000000f12217812 */ /* 0x000fe200078ec0ff */
[----:B------:R-:W-:Y:S01]  /*06b0*/  VIADD R8, R7, 0x4 ;  /* 0x0000000407087836 */ /* 0x000fe20000000000 */
[----:B------:R-:W-:Y:S01]  /*06c0*/  LOP3.LUT R35, R19, 0xf, RZ, 0xc0, !PT ;  /* 0x0000000f13237812 */ /* 0x000fe200078ec0ff */
[----:B------:R-:W-:Y:S01]  /*06d0*/  UIADD3 UR6, UPT, UPT, UR9, 0x1080, URZ ;  /* 0x0000108009067890 */ /* 0x000fe2000fffe0ff */
[----:B------:R-:W-:Y:S01]  /*06e0*/  LOP3.LUT R37, R21, 0xf, RZ, 0xc0, !PT ;  /* 0x0000000f15257812 */ /* 0x000fe200078ec0ff */
[----:B------:R-:W-:Y:S01]  /*06f0*/  VIADD R13, R7, 0x7 ;  /* 0x00000007070d7836 */ /* 0x000fe20000000000 */
[----:B------:R-:W-:Y:S01]  /*0700*/  LOP3.LUT R39, R22, 0xf, RZ, 0xc0, !PT ;  /* 0x0000000f16277812 */ /* 0x000fe200078ec0ff */
[----:B------:R-:W-:Y:S01]  /*0710*/  UIADD3 UR7, UPT, UPT, UR9, 0x2080, URZ ;  /* 0x0000208009077890 */ /* 0x000fe2000fffe0ff */
[----:B------:R-:W-:Y:S01]  /*0720*/  LOP3.LUT R15, R5, 0xf, RZ, 0xc0, !PT ;  /* 0x0000000f050f7812 */ /* 0x000fe200078ec0ff */
[C---:B------:R-:W-:Y:S01]  /*0730*/  VIADD R12, R7.reuse, 0x6 ;  /* 0x00000006070c7836 */ /* 0x040fe20000000000 */
[----:B------:R-:W-:Y:S01]  /*0740*/  LOP3.LUT R17, R6, 0xf, RZ, 0xc0, !PT ;  /* 0x0000000f06117812 */ /* 0x000fe200078ec0ff */
[----:B------:R-:W-:Y:S01]  /*0750*/  ULEA UR6, UR18, UR6, 0x18 ;  /* 0x0000000612067291 */ /* 0x000fe2000f8ec0ff */
[----:B------:R-:W-:Y:S01]  /*0760*/  LOP3.LUT R19, R8, 0xf, RZ, 0xc0, !PT ;  /* 0x0000000f08137812 */ /* 0x000fe200078ec0ff */
[----:B------:R-:W-:Y:S01]  /*0770*/  VIADD R11, R7, 0x2 ;  /* 0x00000002070b7836 */ /* 0x000fe20000000000 */
[----:B------:R-:W-:Y:S01]  /*0780*/  LOP3.LUT R6, R20, 0x8, R9, 0xf6, !PT ;  /* 0x0000000814067812 */ /* 0x000fe200078ef609 */
[----:B------:R-:W-:Y:S01]  /*0790*/  ULEA UR7, UR18, UR7, 0x18 ;  /* 0x0000000712077291 */ /* 0x000fe2000f8ec0ff */
[----:B------:R-:W-:Y:S01]  /*07a0*/  LOP3.LUT R21, R10, 0xf, RZ, 0xc0, !PT ;  /* 0x0000000f0a157812 */ /* 0x000fe200078ec0ff */
[----:B------:R-:W-:Y:S01]  /*07b0*/  IMAD.U32 R22, RZ, RZ, UR8 ;  /* 0x00000008ff167e24 */ /* 0x000fe2000f8e00ff */
[C---:B------:R-:W-:Y:S01]  /*07c0*/  LOP3.LUT R24, R14.reuse, R27, RZ, 0xfc, !PT ;  /* 0x0000001b0e187212 */ /* 0x040fe200078efcff */
[----:B0-----:R-:W-:Y:S01]  /*07d0*/  UIMAD.WIDE.U32 UR14, UR13, 0x4, UR4 ;  /* 0x000000040d0e78a5 */ /* 0x001fe2000f8e0004 */
[-C--:B------:R-:W-:Y:S01]  /*07e0*/  LOP3.LUT R8, R27, R20.reuse, RZ, 0xfc, !PT ;  /* 0x000000141b087212 */ /* 0x080fe200078efcff */
[----:B------:R-:W-:Y:S01]  /*07f0*/  UIMAD.WIDE.U32 UR16, UR13, 0x8, UR4 ;  /* 0x000000080d1078a5 */ /* 0x000fe2000f8e0004 */
[C---:B------:R-:W-:Y:S01]  /*0800*/  LOP3.LUT R26, R14.reuse, R29, RZ, 0xfc, !PT ;  /* 0x0000001d0e1a7212 */ /* 0x040fe200078efcff */
[----:B------:R-:W-:Y:S01]  /*0810*/  USHF.L.U32 UR12, UR13, 0x2, URZ ;  /* 0x000000020d0c7899 */ /* 0x000fe200080006ff */
[----:B------:R-:W-:Y:S01]  /*0820*/  LOP3.LUT R9, R29, R20, RZ, 0xfc, !PT ;  /* 0x000000141d097212 */ /* 0x000fe200078efcff */
[----:B------:R-:W-:Y:S01]  /*0830*/  UIMAD.WIDE.U32 UR4, UR13, 0xc, UR4 ;  /* 0x0000000c0d0478a5 */ /* 0x000fe2000f8e0004 */
[----:B------:R-:W-:-:S02]  /*0840*/  LOP3.LUT R27, R14, R31, RZ, 0xfc, !PT ;  /* 0x0000001f0e1b7212 */ /* 0x000fc400078efcff */
[C---:B------:R-:W-:Y:S02]  /*0850*/  LOP3.LUT R28, R14.reuse, R33, RZ, 0xfc, !PT ;  /* 0x000000210e1c7212 */ /* 0x040fe400078efcff */
[C---:B------:R-:W-:Y:S02]  /*0860*/  LOP3.LUT R36, R14.reuse, R35, RZ, 0xfc, !PT ;  /* 0x000000230e247212 */ /* 0x040fe400078efcff */
[C---:B------:R-:W-:Y:S02]  /*0870*/  LOP3.LUT R29, R14.reuse, R37, RZ, 0xfc, !PT ;  /* 0x000000250e1d7212 */ /* 0x040fe400078efcff */
[----:B------:R-:W-:Y:S02]  /*0880*/  LOP3.LUT R38, R14, R39, RZ, 0xfc, !PT ;  /* 0x000000270e267212 */ /* 0x000fe400078efcff */
[----:B------:R-:W-:Y:S02]  /*0890*/  LOP3.LUT R14, R15, R20, RZ, 0xfc, !PT ;  /* 0x000000140f0e7212 */ /* 0x000fe400078efcff */
[----:B------:R-:W-:-:S02]  /*08a0*/  LOP3.LUT R25, R13, 0xf, RZ, 0xc0, !PT ;  /* 0x0000000f0d197812 */ /* 0x000fc400078ec0ff */
[-C--:B------:R-:W-:Y:S02]  /*08b0*/  LOP3.LUT R15, R17, R20.reuse, RZ, 0xfc, !PT ;  /* 0x00000014110f7212 */ /* 0x080fe400078efcff */
[-C--:B------:R-:W-:Y:S02]  /*08c0*/  LOP3.LUT R17, R21, R20.reuse, RZ, 0xfc, !PT ;  /* 0x0000001415117212 */ /* 0x080fe400078efcff */
[----:B------:R-:W-:Y:S02]  /*08d0*/  LOP3.LUT R23, R12, 0xf, RZ, 0xc0, !PT ;  /* 0x0000000f0c177812 */ /* 0x000fe400078ec0ff */
[----:B------:R-:W-:Y:S02]  /*08e0*/  LOP3.LUT R21, R4, 0x7c, RZ, 0xc0, !PT ;  /* 0x0000007c04157812 */ /* 0x000fe400078ec0ff */
[-C--:B------:R-:W-:Y:S02]  /*08f0*/  LOP3.LUT R16, R19, R20.reuse, RZ, 0xfc, !PT ;  /* 0x0000001413107212 */ /* 0x080fe400078efcff */
[----:B------:R-:W-:Y:S01]  /*0900*/  LOP3.LUT R19, R25, R20, RZ, 0xfc, !PT ;  /* 0x0000001419137212 */ /* 0x000fe200078efcff */
[----:B------:R-:W-:Y:S01]  /*0910*/  VIADD R21, R21, UR19 ;  /* 0x0000001315157c36 */ /* 0x000fe20008000000 */
[----:B------:R-:W-:-:S02]  /*0920*/  LOP3.LUT R5, R20, 0xf, R11, 0xf8, !PT ;  /* 0x0000000f14057812 */ /* 0x000fc400078ef80b */
[----:B------:R-:W-:Y:S02]  /*0930*/  LEA R25, R26, UR6, 0x2 ;  /* 0x000000061a197c11 */ /* 0x000fe4000f8e10ff */
[----:B------:R-:W-:Y:S02]  /*0940*/  LOP3.LUT R7, R20, 0xf, R7, 0xf8, !PT ;  /* 0x0000000f14077812 */ /* 0x000fe400078ef807 */
[-C--:B------:R-:W-:Y:S02]  /*0950*/  LOP3.LUT R10, R31, R20.reuse, RZ, 0xfc, !PT ;  /* 0x000000141f0a7212 */ /* 0x080fe400078efcff */
[-C--:B------:R-:W-:Y:S02]  /*0960*/  LOP3.LUT R11, R33, R20.reuse, RZ, 0xfc, !PT ;  /* 0x00000014210b7212 */ /* 0x080fe400078efcff */
[-C--:B------:R-:W-:Y:S02]  /*0970*/  LOP3.LUT R12, R35, R20.reuse, RZ, 0xfc, !PT ;  /* 0x00000014230c7212 */ /* 0x080fe400078efcff */
[----:B------:R-:W-:-:S02]  /*0980*/  LOP3.LUT R13, R37, R20, RZ, 0xfc, !PT ;  /* 0x00000014250d7212 */ /* 0x000fc400078efcff */
[-C--:B------:R-:W-:Y:S02]  /*0990*/  LOP3.LUT R18, R23, R20.reuse, RZ, 0xfc, !PT ;  /* 0x0000001417127212 */ /* 0x080fe400078efcff */
[----:B------:R-:W-:Y:S02]  /*09a0*/  LEA R26, R27, UR6, 0x2 ;  /* 0x000000061b1a7c11 */ /* 0x000fe4000f8e10ff */
[----:B------:R-:W-:Y:S02]  /*09b0*/  LOP3.LUT R20, R39, R20, RZ, 0xfc, !PT ;  /* 0x0000001427147212 */ /* 0x000fe400078efcff */
[----:B------:R-:W-:Y:S02]  /*09c0*/  IADD3 R23, PT, PT, R4, UR7, RZ ;  /* 0x0000000704177c10 */ /* 0x000fe4000fffe0ff */
[----:B------:R-:W-:Y:S02]  /*09d0*/  LEA R24, R24, UR6, 0x2 ;  /* 0x0000000618187c11 */ /* 0x000fe4000f8e10ff */
[----:B------:R-:W-:-:S02]  /*09e0*/  LEA R27, R28, UR6, 0x2 ;  /* 0x000000061c1b7c11 */ /* 0x000fc4000f8e10ff */
[----:B------:R-:W-:Y:S02]  /*09f0*/  LEA R36, R36, UR6, 0x2 ;  /* 0x0000000624247c11 */ /* 0x000fe4000f8e10ff */
[----:B------:R-:W-:Y:S02]  /*0a00*/  LEA R37, R29, UR6, 0x2 ;  /* 0x000000061d257c11 */ /* 0x000fe4000f8e10ff */
[----:B------:R-:W-:-:S07]  /*0a10*/  LEA R38, R38, UR6, 0x2 ;  /* 0x0000000626267c11 */ /* 0x000fce000f8e10ff */
.L_x_463:
[----:B------:R-:W-:Y:S01]  /*0a20*/  ISETP.NE.AND P0, PT, R2, 0x2, PT ;  /* 0x000000020200780c */ /* 0x000fe20003f05270 */
[----:B0-----:R-:W0:Y:S01]  /*0a30*/  S2UR UR8, SR_CgaCtaId ;  /* 0x00000000000879c3 */ /* 0x001e220000008800 */
[----:B------:R-:W-:Y:S01]  /*0a40*/  BSSY.RECONVERGENT B0, `(.L_x_447) ;  /* 0x0000020000007945 */ /* 0x000fe20003800200 */
[----:B------:R-:W-:Y:S02]  /*0a50*/  IMAD.MOV.U32 R39, RZ, RZ, R22 ;  /* 0x000000ffff277224 */ /* 0x000fe400078e0016 */
[----:B------:R-:W-:Y:S02]  /*0a60*/  IMAD.SHL.U32 R33, R3, 0x4, RZ ;  /* 0x0000000403217824 */ /* 0x000fe400078e00ff */
[----:B------:R-:W-:-:S06]  /*0a70*/  IMAD.MOV.U32 R40, RZ, RZ, R0 ;  /* 0x000000ffff287224 */ /* 0x000fcc00078e0000 */
[----:B------:R-:W-:Y:S05]  /*0a80*/  @!P0 BRA `(.L_x_448) ;  /* 0x00000000006c8947 */ /* 0x000fea0003800000 */
[----:B------:R-:W1:Y:S01]  /*0a90*/  LDC.64 R28, c[0x0][0x390] ;  /* 0x0000e400ff1c7b82 */ /* 0x000e620000000a00 */
[----:B------:R-:W-:-:S04]  /*0aa0*/  IMAD R31, R39, 0x400, R0 ;  /* 0x00000400271f7824 */ /* 0x000fc800078e0200 */
[----:B-1----:R-:W-:-:S05]  /*0ab0*/  IMAD.WIDE R28, R31, 0x4, R28 ;  /* 0x000000041f1c7825 */ /* 0x002fca00078e021c */
[----:B------:R-:W2:Y:S01]  /*0ac0*/  LDG.E R30, desc[UR10][R28.64] ;  /* 0x0000000a1c1e7981 */ /* 0x000ea2000c1e1900 */
[----:B------:R-:W1:Y:S01]  /*0ad0*/  S2UR UR9, SR_CgaCtaId ;  /* 0x00000000000979c3 */ /* 0x000e620000008800 */
[----:B------:R-:W-:Y:S01]  /*0ae0*/  UMOV UR6, 0x400 ;  /* 0x0000040000067882 */ /* 0x000fe20000000000 */
[----:B------:R-:W-:Y:S01]  /*0af0*/  ISETP.NE.AND P0, PT, R2, 0x3, PT ;  /* 0x000000030200780c */ /* 0x000fe20003f05270 */
[----:B------:R-:W-:Y:S01]  /*0b00*/  UIADD3 UR6, UPT, UPT, UR6, 0x1080, URZ ;  /* 0x0000108006067890 */ /* 0x000fe2000fffe0ff */
[C---:B------:R-:W-:Y:S01]  /*0b10*/  IMAD.SHL.U32 R31, R0.reuse, 0x4, RZ ;  /* 0x00000004001f7824 */ /* 0x040fe200078e00ff */
[----:B------:R-:W-:Y:S02]  /*0b20*/  IADD3 R40, PT, PT, R0, UR13, RZ ;  /* 0x0000000d00287c10 */ /* 0x000fe4000fffe0ff */
[----:B-1----:R-:W-:-:S06]  /*0b30*/  ULEA UR6, UR9, UR6, 0x18 ;  /* 0x0000000609067291 */ /* 0x002fcc000f8ec0ff */
[----:B------:R-:W-:-:S03]  /*0b40*/  VIADD R35, R31, UR6 ;  /* 0x000000061f237c36 */ /* 0x000fc60008000000 */
[----:B--2---:R1:W-:Y:S01]  /*0b50*/  STS [R31+UR6], R30 ;  /* 0x0000001e1f007988 */ /* 0x0043e20008000806 */
[----:B------:R-:W-:Y:S05]  /*0b60*/  @!P0 BRA `(.L_x_448) ;  /* 0x0000000000348947 */ /* 0x000fea0003800000 */
[----:B------:R-:W-:Y:S02]  /*0b70*/  ISETP.NE.AND P0, PT, R2, RZ, PT ;  /* 0x000000ff0200720c */ /* 0x000fe40003f05270 */
[----:B-1----:R-:W-:-:S05]  /*0b80*/  IADD3 R30, P1, PT, R28, UR12, RZ ;  /* 0x0000000c1c1e7c10 */ /* 0x002fca000ff3e0ff */
[----:B------:R-:W-:-:S06]  /*0b90*/  IMAD.X R31, RZ, RZ, R29, P1 ;  /* 0x000000ffff1f7224 */ /* 0x000fcc00008e061d */
[----:B------:R-:W-:Y:S02]  /*0ba0*/  @P0 IADD3 R28, P1, PT, R30, UR12, RZ ;  /* 0x0000000c1e1c0c10 */ /* 0x000fe4000ff3e0ff */
[----:B------:R-:W2:Y:S03]  /*0bb0*/  LDG.E R30, desc[UR10][R30.64] ;  /* 0x0000000a1e1e7981 */ /* 0x000ea6000c1e1900 */
[----:B------:R-:W-:-:S05]  /*0bc0*/  @P0 IMAD.X R29, RZ, RZ, R31, P1 ;  /* 0x000000ffff1d0224 */ /* 0x000fca00008e061f */
[----:B------:R-:W3:Y:S01]  /*0bd0*/  @P0 LDG.E R28, desc[UR10][R28.64] ;  /* 0x0000000a1c1c0981 */ /* 0x000ee2000c1e1900 */
[----:B------:R-:W-:Y:S02]  /*0be0*/  VIADD R41, R35, UR12 ;  /* 0x0000000c23297c36 */ /* 0x000fe40008000000 */
[----:B------:R-:W-:-:S05]  /*0bf0*/  VIADD R40, R40, UR13 ;  /* 0x0000000d28287c36 */ /* 0x000fca0008000000 */
[----:B------:R-:W-:-:S05]  /*0c00*/  IADD3 R32, PT, PT, R40, UR13, RZ ;  /* 0x0000000d28207c10 */ /* 0x000fca000fffe0ff */
[----:B------:R-:W-:Y:S01]  /*0c10*/  @P0 IMAD.MOV.U32 R40, RZ, RZ, R32 ;  /* 0x000000ffff280224 */ /* 0x000fe200078e0020 */
[----:B--2---:R2:W-:Y:S04]  /*0c20*/  STS [R35+UR12], R30 ;  /* 0x0000001e23007988 */ /* 0x0045e8000800080c */
[----:B---3--:R2:W-:Y:S02]  /*0c30*/  @P0 STS [R41+UR12], R28 ;  /* 0x0000001c29000988 */ /* 0x0085e4000800080c */
.L_x_448:
[----:B0-----:R-:W-:Y:S05]  /*0c40*/  BSYNC.RECONVERGENT B0 ;  /* 0x0000000000007941 */ /* 0x001fea0003800200 */
.L_x_447:
[----:B------:R-:W-:Y:S01]  /*0c50*/  UMOV UR6, 0x400 ;  /* 0x0000040000067882 */ /* 0x000fe20000000000 */
[----:B------:R-:W-:Y:S01]  /*0c60*/  IMAD.IADD R22, R3, 0x1, R22 ;  /* 0x0000000103167824 */ /* 0x000fe200078e0216 */
[----:B------:R-:W-:Y:S01]  /*0c70*/  UIADD3 UR6, UPT, UPT, UR6, 0x1080, URZ ;  /* 0x0000108006067890 */ /* 0x000fe2000fffe0ff */
[----:B------:R-:W-:Y:S01]  /*0c80*/  BSSY.RECONVERGENT B0, `(.L_x_449) ;  /* 0x0000020000007945 */ /* 0x000fe20003800200 */
[----:B------:R-:W-:Y:S02]  /*0c90*/  IMAD R43, R39, 0x400, R40 ;  /* 0x00000400272b7824 */ /* 0x000fe400078e0228 */
[----:B------:R-:W-:Y:S01]  /*0ca0*/  ULEA UR6, UR8, UR6, 0x18 ;  /* 0x0000000608067291 */ /* 0x000fe2000f8ec0ff */
[----:B------:R-:W-:-:S05]  /*0cb0*/  ISETP.GE.U32.AND P0, PT, R22, R33, PT ;  /* 0x000000211600720c */ /* 0x000fca0003f06070 */
[----:B--2---:R-:W-:-:S08]  /*0cc0*/  LEA R41, R40, UR6, 0x2 ;  /* 0x0000000628297c11 */ /* 0x004fd0000f8e10ff */
.L_x_450:
[----:B------:R-:W0:Y:S01]  /*0cd0*/  LDC.64 R32, c[0x0][0x390] ;  /* 0x0000e400ff207b82 */ /* 0x000e220000000a00 */
[----:B------:R-:W-:Y:S01]  /*0ce0*/  IMAD.U32 R34, RZ, RZ, UR14 ;  /* 0x0000000eff227e24 */ /* 0x000fe2000f8e00ff */
[----:B--2---:R-:W-:Y:S01]  /*0cf0*/  MOV R28, UR16 ;  /* 0x00000010001c7c02 */ /* 0x004fe20008000f00 */
[----:B------:R-:W-:Y:S02]  /*0d00*/  IMAD.U32 R35, RZ, RZ, UR15 ;  /* 0x0000000fff237e24 */ /* 0x000fe4000f8e00ff */
[----:B------:R-:W-:Y:S02]  /*0d10*/  IMAD.U32 R29, RZ, RZ, UR17 ;  /* 0x00000011ff1d7e24 */ /* 0x000fe4000f8e00ff */
[----:B-1----:R-:W-:Y:S02]  /*0d20*/  IMAD.U32 R30, RZ, RZ, UR4 ;  /* 0x00000004ff1e7e24 */ /* 0x002fe4000f8e00ff */
        /* <DEDUP_REMOVED lines=13> */
[C---:B------:R-:W-:Y:S02]  /*0e00*/  IMAD R47, R42.reuse, 0xc, R41 ;  /* 0x0000000c2a2f7824 */ /* 0x040fe400078e0229 */
[----:B------:R-:W-:Y:S01]  /*0e10*/  VIADD R43, R43, UR12 ;  /* 0x0000000c2b2b7c36 */ /* 0x000fe20008000000 */
[----:B-----5:R-:W-:Y:S04]  /*0e20*/  STS [R41], R32 ;  /* 0x0000002029007388 */ /* 0x020fe80000000800 */
[----:B--2---:R0:W-:Y:S04]  /*0e30*/  STS [R41+UR12], R34 ;  /* 0x0000002229007988 */ /* 0x0041e8000800080c */
[----:B---3--:R2:W-:Y:S04]  /*0e40*/  STS [R45], R28 ;  /* 0x0000001c2d007388 */ /* 0x0085e80000000800 */
[----:B----4-:R2:W-:Y:S01]  /*0e50*/  STS [R47], R30 ;  /* 0x0000001e2f007388 */ /* 0x0105e20000000800 */
[----:B0-----:R-:W-:Y:S01]  /*0e60*/  LEA R41, R42, R41, 0x4 ;  /* 0x000000292a297211 */ /* 0x001fe200078e20ff */
[----:B------:R-:W-:Y:S06]  /*0e70*/  @!P1 BRA `(.L_x_450) ;  /* 0xfffffffc00949947 */ /* 0x000fec000383ffff */
[----:B------:R-:W-:Y:S05]  /*0e80*/  BSYNC.RECONVERGENT B0 ;  /* 0x0000000000007941 */ /* 0x000fea0003800200 */
.L_x_449:
[----:B------:R-:W-:Y:S01]  /*0e90*/  ISETP.NE.AND P1, PT, R2, 0x2, PT ;  /* 0x000000020200780c */ /* 0x000fe20003f25270 */
[----:B------:R-:W-:Y:S01]  /*0ea0*/  BSSY.RECONVERGENT B0, `(.L_x_451) ;  /* 0x000000e000007945 */ /* 0x000fe20003800200 */
[----:B--2---:R-:W-:-:S11]  /*0eb0*/  IMAD.MOV.U32 R28, RZ, RZ, R0 ;  /* 0x000000ffff1c7224 */ /* 0x004fd600078e0000 */
[----:B------:R-:W-:Y:S05]  /*0ec0*/  @!P1 BRA `(.L_x_452) ;  /* 0x00000000002c9947 */ /* 0x000fea0003800000 */
[----:B------:R0:W-:Y:S01]  /*0ed0*/  STS [R4+UR7], RZ ;  /* 0x000000ff04007988 */ /* 0x0001e20008000807 */
[----:B------:R-:W-:Y:S01]  /*0ee0*/  ISETP.NE.AND P1, PT, R2, 0x3, PT ;  /* 0x000000030200780c */ /* 0x000fe20003f25270 */
[----:B------:R-:W-:-:S12]  /*0ef0*/  VIADD R28, R0, UR13 ;  /* 0x0000000d001c7c36 */ /* 0x000fd80008000000 */
[----:B0-----:R-:W-:Y:S05]  /*0f00*/  @!P1 BRA `(.L_x_452) ;  /* 0x00000000001c9947 */ /* 0x001fea0003800000 */
[----:B------:R-:W-:Y:S01]  /*0f10*/  ISETP.NE.AND P1, PT, R2, RZ, PT ;  /* 0x000000ff0200720c */ /* 0x000fe20003f25270 */
[----:B------:R-:W-:Y:S01]  /*0f20*/  VIADD R30, R23, UR12 ;  /* 0x0000000c171e7c36 */ /* 0x000fe20008000000 */
[----:B------:R0:W-:Y:S01]  /*0f30*/  STS [R23+UR12], RZ ;  /* 0x000000ff17007988 */ /* 0x0001e2000800080c */
[----:B------:R-:W-:-:S05]  /*0f40*/  VIADD R28, R28, UR13 ;  /* 0x0000000d1c1c7c36 */ /* 0x000fca0008000000 */
[----:B------:R-:W-:-:S05]  /*0f50*/  IADD3 R29, PT, PT, R28, UR13, RZ ;  /* 0x0000000d1c1d7c10 */ /* 0x000fca000fffe0ff */
[----:B------:R0:W-:Y:S01]  /*0f60*/  @P1 STS [R30+UR12], RZ ;  /* 0x000000ff1e001988 */ /* 0x0001e2000800080c */
[----:B------:R-:W-:-:S07]  /*0f70*/  @P1 IMAD.MOV.U32 R28, RZ, RZ, R29 ;  /* 0x000000ffff1c1224 */ /* 0x000fce00078e001d */
.L_x_452:
[----:B------:R-:W-:Y:S05]  /*0f80*/  BSYNC.RECONVERGENT B0 ;  /* 0x0000000000007941 */ /* 0x000fea0003800200 */
.L_x_451:
[----:B------:R-:W-:Y:S01]  /*0f90*/  UMOV UR9, 0x400 ;  /* 0x0000040000097882 */ /* 0x000fe20000000000 */
[----:B------:R-:W-:Y:S01]  /*0fa0*/  BSSY.RECONVERGENT B0, `(.L_x_453) ;  /* 0x000000d000007945 */ /* 0x000fe20003800200 */
[----:B------:R-:W-:-:S04]  /*0fb0*/  UIADD3 UR9, UPT, UPT, UR9, 0x2080, URZ ;  /* 0x0000208009097890 */ /* 0x000fc8000fffe0ff */
[----:B------:R-:W-:-:S12]  /*0fc0*/  ULEA UR9, UR8, UR9, 0x18 ;  /* 0x0000000908097291 */ /* 0x000fd8000f8ec0ff */
.L_x_454:
[C---:B-1----:R-:W-:Y:S01]  /*0fd0*/  LEA R29, R28.reuse, UR9, 0x2 ;  /* 0x000000091c1d7c11 */ /* 0x042fe2000f8e10ff */
[----:B------:R-:W-:-:S04]  /*0fe0*/  VIADD R28, R28, UR12 ;  /* 0x0000000c1c1c7c36 */ /* 0x000fc80008000000 */
[----:B0-----:R-:W-:Y:S01]  /*0ff0*/  VIADD R30, R29, UR12 ;  /* 0x0000000c1d1e7c36 */ /* 0x001fe20008000000 */
[----:B------:R1:W-:Y:S01]  /*1000*/  STS [R29], RZ ;  /* 0x000000ff1d007388 */ /* 0x0003e20000000800 */
[----:B------:R-:W-:Y:S02]  /*1010*/  ISETP.GE.U32.AND P1, PT, R28, 0x400, PT ;  /* 0x000004001c00780c */ /* 0x000fe40003f26070 */
[----:B------:R-:W-:Y:S01]  /*1020*/  VIADD R31, R30, UR12 ;  /* 0x0000000c1e1f7c36 */ /* 0x000fe20008000000 */
[----:B------:R1:W-:Y:S04]  /*1030*/  STS [R29+UR12], RZ ;  /* 0x000000ff1d007988 */ /* 0x0003e8000800080c */
[----:B------:R1:W-:Y:S04]  /*1040*/  STS [R30+UR12], RZ ;  /* 0x000000ff1e007988 */ /* 0x0003e8000800080c */
[----:B------:R1:W-:Y:S02]  /*1050*/  STS [R31+UR12], RZ ;  /* 0x000000ff1f007988 */ /* 0x0003e4000800080c */
[----:B------:R-:W-:Y:S05]  /*1060*/  @!P1 BRA `(.L_x_454) ;  /* 0xfffffffc00d89947 */ /* 0x000fea000383ffff */
[----:B------:R-:W-:Y:S05]  /*1070*/  BSYNC.RECONVERGENT B0 ;  /* 0x0000000000007941 */ /* 0x000fea0003800200 */
.L_x_453:
[----:B------:R-:W0:Y:S01]  /*1080*/  S2UR UR9, SR_CgaCtaId ;  /* 0x00000000000979c3 */ /* 0x000e220000008800 */
[----:B-1----:R-:W-:Y:S01]  /*1090*/  IMAD.SHL.U32 R29, R0, 0x10, RZ ;  /* 0x00000010001d7824 */ /* 0x002fe200078e00ff */
[----:B------:R-:W-:-:S06]  /*10a0*/  SHF.R.U32.HI R30, RZ, 0x1, R0 ;  /* 0x00000001ff1e7819 */ /* 0x000fcc0000011600 */
[----:B------:R-:W-:Y:S01]  /*10b0*/  BAR.SYNC.DEFER_BLOCKING 0x0 ;  /* 0x0000000000007b1d */ /* 0x000fe20000010000 */
[----:B------:R-:W-:Y:S02]  /*10c0*/  SHF.R.U32.HI R31, RZ, 0x1, R0 ;  /* 0x00000001ff1f7819 */ /* 0x000fe40000011600 */
[----:B------:R-:W-:Y:S01]  /*10d0*/  SHF.L.U32 R28, R0, 0x4, RZ ;  /* 0x00000004001c7819 */ /* 0x000fe200000006ff */
[----:B------:R-:W-:Y:S01]  /*10e0*/  IMAD.SHL.U32 R33, R30, 0x20, RZ ;  /* 0x000000201e217824 */ /* 0x000fe200078e00ff */
[----:B------:R-:W-:Y:S01]  /*10f0*/  LOP3.LUT R32, R29, 0x10, RZ, 0xc0, !PT ;  /* 0x000000101d207812 */ /* 0x000fe200078ec0ff */
[----:B------:R-:W-:Y:S01]  /*1100*/  VIADD R29, R31, 0x2 ;  /* 0x000000021f1d7836 */ /* 0x000fe20000000000 */
[----:B------:R-:W-:Y:S01]  /*1110*/  LOP3.LUT R28, R28, 0x3f0, RZ, 0xc0, !PT ;  /* 0x000003f01c1c7812 */ /* 0x000fe200078ec0ff */
[C---:B------:R-:W-:Y:S01]  /*1120*/  VIADD R35, R30.reuse, 0x3 ;  /* 0x000000031e237836 */ /* 0x040fe20000000000 */
[----:B------:R-:W-:Y:S01]  /*1130*/  LOP3.LUT R33, R33, 0x3e0, R32, 0xe2, !PT ;  /* 0x000003e021217812 */ /* 0x000fe200078ee220 */
[----:B------:R-:W-:Y:S01]  /*1140*/  VIADD R41, R30, 0x5 ;  /* 0x000000051e297836 */ /* 0x000fe20000000000 */
[----:B------:R-:W-:Y:S01]  /*1150*/  LOP3.LUT R32, R28, 0xf, R29, 0xf8, !PT ;  /* 0x0000000f1c207812 */ /* 0x000fe200078ef81d */
[----:B------:R-:W-:Y:S01]  /*1160*/  VIADD R29, R30, 0x7 ;  /* 0x000000071e1d7836 */ /* 0x000fe20000000000 */
[----:B------:R-:W-:Y:S01]  /*1170*/  LOP3.LUT R31, R28, 0xf, R31, 0xf8, !PT ;  /* 0x0000000f1c1f7812 */ /* 0x000fe200078ef81f */
[C---:B------:R-:W-:Y:S01]  /*1180*/  VIADD R28, R30.reuse, 0x1 ;  /* 0x000000011e1c7836 */ /* 0x040fe20000000000 */
[----:B------:R-:W-:Y:S01]  /*1190*/  UMOV UR8, 0x400 ;  /* 0x0000040000087882 */ /* 0x000fe20000000000 */
[C---:B------:R-:W-:Y:S01]  /*11a0*/  VIADD R43, R30.reuse, 0x6 ;  /* 0x000000061e2b7836 */ /* 0x040fe20000000000 */
[C---:B------:R-:W-:Y:S01]  /*11b0*/  IADD3 R40, PT, PT, R30.reuse, 0x4, RZ ;  /* 0x000000041e287810 */ /* 0x040fe20007ffe0ff */
[----:B------:R-:W-:Y:S01]  /*11c0*/  UIADD3 UR8, UPT, UPT, UR8, 0x1080, URZ ;  /* 0x0000108008087890 */ /* 0x000fe2000fffe0ff */
[----:B------:R-:W-:-:S02]  /*11d0*/  LOP3.LUT R34, R30, 0xf, RZ, 0xc0, !PT ;  /* 0x0000000f1e227812 */ /* 0x000fc400078ec0ff */
[----:B------:R-:W-:Y:S01]  /*11e0*/  LOP3.LUT R30, R29, 0xf, RZ, 0xc0, !PT ;  /* 0x0000000f1d1e7812 */ /* 0x000fe200078ec0ff */
[----:B0-----:R-:W-:Y:S01]  /*11f0*/  ULEA UR8, UR9, UR8, 0x18 ;  /* 0x0000000809087291 */ /* 0x001fe2000f8ec0ff */
[----:B------:R-:W-:Y:S01]  /*1200*/  LOP3.LUT R42, R35, 0xf, RZ, 0xc0, !PT ;  /* 0x0000000f232a7812 */ /* 0x000fe200078ec0ff */
[----:B------:R0:W1:Y:S01]  /*1210*/  LDS R29, [R25] ;  /* 0x00000000191d7984 */ /* 0x0000620000000800 */
[----:B------:R-:W-:Y:S02]  /*1220*/  LOP3.LUT R28, R28, 0xf, RZ, 0xc0, !PT ;  /* 0x0000000f1c1c7812 */ /* 0x000fe400078ec0ff */
[----:B------:R-:W-:Y:S02]  /*1230*/  LOP3.LUT R44, R40, 0xf, RZ, 0xc0, !PT ;  /* 0x0000000f282c7812 */ /* 0x000fe400078ec0ff */
[----:B------:R-:W-:Y:S02]  /*1240*/  LOP3.LUT R46, R41, 0xf, RZ, 0xc0, !PT ;  /* 0x0000000f292e7812 */ /* 0x000fe400078ec0ff */
[----:B------:R-:W-:-:S02]  /*1250*/  LOP3.LUT R50, R43, 0xf, RZ, 0xc0, !PT ;  /* 0x0000000f2b327812 */ /* 0x000fc400078ec0ff */
[C---:B------:R-:W-:Y:S02]  /*1260*/  LOP3.LUT R40, R33.reuse, R30, RZ, 0xfc, !PT ;  /* 0x0000001e21287212 */ /* 0x040fe400078efcff */
[C---:B------:R-:W-:Y:S01]  /*1270*/  LOP3.LUT R41, R33.reuse, 0x8, R34, 0xf6, !PT ;  /* 0x0000000821297812 */ /* 0x040fe200078ef622 */
[----:B------:R0:W2:Y:S01]  /*1280*/  LDS R30, [R24] ;  /* 0x00000000181e7984 */ /* 0x0000a20000000800 */
[C---:B------:R-:W-:Y:S02]  /*1290*/  LOP3.LUT R42, R33.reuse, R42, RZ, 0xfc, !PT ;  /* 0x0000002a212a7212 */ /* 0x040fe400078efcff */
[C---:B------:R-:W-:Y:S02]  /*12a0*/  LOP3.LUT R35, R33.reuse, R28, RZ, 0xfc, !PT ;  /* 0x0000001c21237212 */ /* 0x040fe400078efcff */
[C---:B------:R-:W-:Y:S01]  /*12b0*/  LOP3.LUT R48, R33.reuse, R44, RZ, 0xfc, !PT ;  /* 0x0000002c21307212 */ /* 0x040fe200078efcff */
[----:B------:R0:W3:Y:S01]  /*12c0*/  LDS R28, [R26] ;  /* 0x000000001a1c7984 */ /* 0x0000e20000000800 */
[----:B------:R-:W-:-:S02]  /*12d0*/  LOP3.LUT R49, R33, R46, RZ, 0xfc, !PT ;  /* 0x0000002e21317212 */ /* 0x000fc400078efcff */
[----:B------:R-:W-:Y:S02]  /*12e0*/  LOP3.LUT R50, R33, R50, RZ, 0xfc, !PT ;  /* 0x0000003221327212 */ /* 0x000fe400078efcff */
[----:B------:R-:W-:Y:S01]  /*12f0*/  LEA R45, R40, UR8, 0x2 ;  /* 0x00000008282d7c11 */ /* 0x000fe2000f8e10ff */
[----:B------:R0:W4:Y:S01]  /*1300*/  LDS R33, [R27] ;  /* 0x000000001b217984 */ /* 0x0001220000000800 */
[----:B------:R-:W-:Y:S02]  /*1310*/  LEA R44, R41, UR8, 0x2 ;  /* 0x00000008292c7c11 */ /* 0x000fe4000f8e10ff */
[----:B------:R-:W-:Y:S02]  /*1320*/  LEA R43, R42, UR8, 0x2 ;  /* 0x000000082a2b7c11 */ /* 0x000fe4000f8e10ff */
[----:B------:R-:W-:Y:S01]  /*1330*/  LEA R34, R31, UR6, 0x2 ;  /* 0x000000061f227c11 */ /* 0x000fe2000f8e10ff */
[----:B------:R-:W0:Y:S01]  /*1340*/  LDS R45, [R45] ;  /* 0x000000002d2d7984 */ /* 0x000e220000000800 */
[----:B------:R-:W-:-:S02]  /*1350*/  LEA R47, R32, UR6, 0x2 ;  /* 0x00000006202f7c11 */ /* 0x000fc4000f8e10ff */
[----:B------:R-:W-:Y:S01]  /*1360*/  LEA R46, R35, UR8, 0x2 ;  /* 0x00000008232e7c11 */ /* 0x000fe2000f8e10ff */
[----:B------:R0:W0:Y:S01]  /*1370*/  LDS R32, [R36] ;  /* 0x0000000024207984 */ /* 0x0000220000000800 */
[----:B------:R-:W-:Y:S02]  /*1380*/  LEA R42, R48, UR8, 0x2 ;  /* 0x00000008302a7c11 */ /* 0x000fe4000f8e10ff */
[----:B------:R-:W-:Y:S01]  /*1390*/  LEA R41, R49, UR8, 0x2 ;  /* 0x0000000831297c11 */ /* 0x000fe2000f8e10ff */
[----:B------:R0:W0:Y:S01]  /*13a0*/  LDS R31, [R37] ;  /* 0x00000000251f7984 */ /* 0x0000220000000800 */
[----:B------:R-:W-:Y:S02]  /*13b0*/  LEA R40, R50, UR8, 0x2 ;  /* 0x0000000832287c11 */ /* 0x000fe4000f8e10ff */
[----:B------:R-:W-:Y:S01]  /*13c0*/  LOP3.LUT R48, R0, 0x1, RZ, 0xc0, !PT ;  /* 0x0000000100307812 */ /* 0x000fe200078ec0ff */
[----:B------:R-:W0:Y:S03]  /*13d0*/  LDS R34, [R34] ;  /* 0x0000000022227984 */ /* 0x000e260000000800 */
[----:B------:R-:W-:Y:S01]  /*13e0*/  ISETP.NE.U32.AND P1, PT, R48, 0x1, PT ;  /* 0x000000013000780c */ /* 0x000fe20003f25070 */
[----:B------:R-:W0:Y:S01]  /*13f0*/  LDS R47, [R47] ;  /* 0x000000002f2f7984 */ /* 0x000e220000000800 */
[----:B------:R-:W-:-:S03]  /*1400*/  SHF.R.U32.HI R48, RZ, 0x6, R0 ;  /* 0x00000006ff307819 */ /* 0x000fc60000011600 */
[----:B------:R-:W0:Y:S04]  /*1410*/  LDS R46, [R46] ;  /* 0x000000002e2e7984 */ /* 0x000e280000000800 */
[----:B------:R-:W0:Y:S04]  /*1420*/  LDS R44, [R44] ;  /* 0x000000002c2c7984 */ /* 0x000e280000000800 */
[----:B------:R-:W0:Y:S04]  /*1430*/  LDS R43, [R43] ;  /* 0x000000002b2b7984 */ /* 0x000e280000000800 */
[----:B------:R-:W0:Y:S04]  /*1440*/  LDS R42, [R42] ;  /* 0x000000002a2a7984 */ /* 0x000e280000000800 */
[----:B------:R-:W0:Y:S04]  /*1450*/  LDS R41, [R41] ;  /* 0x0000000029297984 */ /* 0x000e280000000800 */
[----:B------:R-:W0:Y:S04]  /*1460*/  LDS R40, [R40] ;  /* 0x0000000028287984 */ /* 0x000e280000000800 */
[----:B-1234-:R0:W0:Y:S02]  /*1470*/  LDS R35, [R38] ;  /* 0x0000000026237984 */ /* 0x01e0240000000800 */
.L_x_458:
[----:B------:R-:W-:Y:S01]  /*1480*/  IMAD R49, R48, 0x84, R21 ;  /* 0x0000008430317824 */ /* 0x000fe200078e0215 */
[----:B------:R-:W-:-:S05]  /*1490*/  UMOV UR6, 0xffffffff ;  /* 0xffffffff00067882 */ /* 0x000fca0000000000 */
[----:B------:R-:W1:Y:S01]  /*14a0*/  LDS R49, [R49] ;  /* 0x0000000031317984 */ /* 0x000e620000000800 */
[----:B------:R-:W-:Y:S05]  /*14b0*/  BRA.DIV UR6, `(.L_x_455) ;  /* 0x0000000606b47947 */ /* 0x000fea000b800000 */
[----:B-1----:R-:W0:Y:S04]  /*14c0*/  SHFL.IDX PT, R55, R49, R7, 0x1f ;  /* 0x00001f0731377589 */ /* 0x002e2800000e0000 */
[----:B------:R-:W1:Y:S01]  /*14d0*/  SHFL.IDX PT, R53, R49, R14, 0x1f ;  /* 0x00001f0e31357589 */ /* 0x000e6200000e0000 */
[----:B0-----:R-:W-:-:S04]  /*14e0*/  IMAD R55, R34, R55, RZ ;  /* 0x0000003722377224 */ /* 0x001fc800078e02ff */
[----:B-1----:R-:W-:Y:S02]  /*14f0*/  IMAD R54, R46, R53, R55 ;  /* 0x000000352e367224 */ /* 0x002fe400078e0237 */
[----:B------:R-:W0:Y:S02]  /*1500*/  SHFL.IDX PT, R53, R49, R5, 0x1f ;  /* 0x00001f0531357589 */ /* 0x000e2400000e0000 */
[----:B0-----:R-:W-:Y:S02]  /*1510*/  IMAD R54, R47, R53, R54 ;  /* 0x000000352f367224 */ /* 0x001fe400078e0236 */
[----:B------:R-:W0:Y:S02]  /*1520*/  SHFL.IDX PT, R53, R49, R15, 0x1f ;  /* 0x00001f0f31357589 */ /* 0x000e2400000e0000 */
[----:B0-----:R-:W-:Y:S02]  /*1530*/  IMAD R55, R43, R53, R54 ;  /* 0x000000352b377224 */ /* 0x001fe400078e0236 */
[----:B------:R-:W0:Y:S02]  /*1540*/  SHFL.IDX PT, R53, R49, R16, 0x1f ;  /* 0x00001f1031357589 */ /* 0x000e2400000e0000 */
[----:B0-----:R-:W-:-:S02]  /*1550*/  IMAD R54, R42, R53, R55 ;  /* 0x000000352a367224 */ /* 0x001fc400078e0237 */
        /* <DEDUP_REMOVED lines=20> */
[----:B------:R0:W1:Y:S05]  /*16a0*/  SHFL.IDX PT, R53, R49, R20, 0x1f ;  /* 0x00001f1431357589 */ /* 0x00006a00000e0000 */
.L_x_480:
[----:B-1----:R-:W-:Y:S01]  /*16b0*/  IMAD R53, R35, R53, R54 ;  /* 0x0000003523357224 */ /* 0x002fe200078e0236 */
[----:B------:R-:W-:Y:S05]  /*16c0*/  WARPSYNC.ALL ;  /* 0x0000000000007948 */ /* 0x000fea0003800000 */
[----:B------:R-:W1:Y:S01]  /*16d0*/  SHFL.DOWN PT, R50, R53, 0x1, 0x1e1f ;  /* 0x083e1f0035327f89 */ /* 0x000e6200000e0000 */
[----:B------:R-:W-:Y:S01]  /*16e0*/  BSSY.RECONVERGENT B0, `(.L_x_456) ;  /* 0x000000b000007945 */ /* 0x000fe20003800200 */
[----:B-1----:R-:W-:-:S03]  /*16f0*/  IMAD.IADD R50, R53, 0x1, R50 ;  /* 0x0000000135327824 */ /* 0x002fc600078e0232 */
[----:B------:R-:W-:Y:S05]  /*1700*/  @!P1 BRA `(.L_x_457) ;  /* 0x0000000000209947 */ /* 0x000fea0003800000 */
[----:B------:R-:W1:Y:S01]  /*1710*/  S2UR UR8, SR_CgaCtaId ;  /* 0x00000000000879c3 */ /* 0x000e620000008800 */
[----:B------:R-:W-:Y:S01]  /*1720*/  UMOV UR6, 0x400 ;  /* 0x0000040000067882 */ /* 0x000fe20000000000 */
[----:B0-----:R-:W-:Y:S01]  /*1730*/  IMAD.SHL.U32 R49, R0, 0x2, RZ ;  /* 0x0000000200317824 */ /* 0x001fe200078e00ff */
[----:B------:R-:W-:-:S04]  /*1740*/  UIADD3 UR6, UPT, UPT, UR6, 0x2080, URZ ;  /* 0x0000208006067890 */ /* 0x000fc8000fffe0ff */
[----:B------:R-:W-:-:S05]  /*1750*/  LOP3.LUT R49, R49, 0x7c, RZ, 0xc0, !PT ;  /* 0x0000007c31317812 */ /* 0x000fca00078ec0ff */
[----:B------:R-:W-:Y:S01]  /*1760*/  IMAD R49, R48, 0x80, R49 ;  /* 0x0000008030317824 */ /* 0x000fe200078e0231 */
[----:B-1----:R-:W-:-:S09]  /*1770*/  ULEA UR6, UR8, UR6, 0x18 ;  /* 0x0000000608067291 */ /* 0x002fd2000f8ec0ff */
[----:B------:R1:W-:Y:S03]  /*1780*/  STS [R49+UR6], R50 ;  /* 0x0000003231007988 */ /* 0x0003e60008000806 */
.L_x_457:
[----:B------:R-:W-:Y:S05]  /*1790*/  BSYNC.RECONVERGENT B0 ;  /* 0x0000000000007941 */ /* 0x000fea0003800200 */
.L_x_456:
[----:B01----:R-:W0:Y:S02]  /*17a0*/  LDC R49, c[0x0][0x360] ;  /* 0x0000d800ff317b82 */ /* 0x003e240000000800 */
[----:B0-----:R-:W-:-:S04]  /*17b0*/  LEA.HI R48, R49, R48, RZ, 0x1a ;  /* 0x0000003031307211 */ /* 0x001fc800078fd0ff */
[----:B------:R-:W-:-:S13]  /*17c0*/  ISETP.GE.U32.AND P2, PT, R48, 0x20, PT ;  /* 0x000000203000780c */ /* 0x000fda0003f46070 */
[----:B------:R-:W-:Y:S05]  /*17d0*/  @!P2 BRA `(.L_x_458) ;  /* 0xfffffffc0028a947 */ /* 0x000fea000383ffff */
[----:B------:R-:W-:Y:S01]  /*17e0*/  ISETP.NE.AND P1, PT, R2, 0x2, PT ;  /* 0x000000020200780c */ /* 0x000fe20003f25270 */
[----:B------:R-:W-:Y:S05]  /*17f0*/  WARPSYNC.ALL ;  /* 0x0000000000007948 */ /* 0x000fea0003800000 */
[----:B------:R-:W-:Y:S01]  /*1800*/  BAR.SYNC.DEFER_BLOCKING 0x0 ;  /* 0x0000000000007b1d */ /* 0x000fe20000010000 */
[----:B------:R-:W-:-:S05]  /*1810*/  MOV R40, R0 ;  /* 0x0000000000287202 */ /* 0x000fca0000000f00 */
[----:B------:R-:W-:Y:S04]  /*1820*/  BSSY.RECONVERGENT B0, `(.L_x_459) ;  /* 0x0000017000007945 */ /* 0x000fe80003800200 */
[----:B------:R-:W-:Y:S05]  /*1830*/  @!P1 BRA `(.L_x_460) ;  /* 0x0000000000549947 */ /* 0x000fea0003800000 */
[----:B------:R-:W0:Y:S01]  /*1840*/  LDS R31, [R4+UR7] ;  /* 0x00000007041f7984 */ /* 0x000e220008000800 */
[----:B------:R-:W1:Y:S01]  /*1850*/  LDC.64 R28, c[0x0][0x3a0] ;  /* 0x0000e800ff1c7b82 */ /* 0x000e620000000a00 */
[----:B------:R-:W-:Y:S01]  /*1860*/  IMAD R33, R39, 0x400, R0 ;  /* 0x0000040027217824 */ /* 0x000fe200078e0200 */
[----:B------:R-:W-:Y:S01]  /*1870*/  ISETP.NE.AND P1, PT, R2, 0x3, PT ;  /* 0x000000030200780c */ /* 0x000fe20003f25270 */
[----:B------:R-:W-:Y:S02]  /*1880*/  VIADD R40, R0, UR13 ;  /* 0x0000000d00287c36 */ /* 0x000fe40008000000 */
[----:B-1----:R-:W-:-:S05]  /*1890*/  IMAD.WIDE R28, R33, 0x4, R28 ;  /* 0x00000004211c7825 */ /* 0x002fca00078e021c */
[----:B0-----:R0:W-:Y:S05]  /*18a0*/  STG.E desc[UR10][R28.64], R31 ;  /* 0x0000001f1c007986 */ /* 0x0011ea000c10190a */
[----:B------:R-:W-:Y:S05]  /*18b0*/  @!P1 BRA `(.L_x_460) ;  /* 0x0000000000349947 */ /* 0x000fea0003800000 */
[----:B------:R-:W-:Y:S01]  /*18c0*/  ISETP.NE.AND P1, PT, R2, RZ, PT ;  /* 0x000000ff0200720c */ /* 0x000fe20003f25270 */
[----:B------:R-:W-:Y:S01]  /*18d0*/  VIADD R35, R23, UR12 ;  /* 0x0000000c17237c36 */ /* 0x000fe20008000000 */
[----:B------:R-:W1:Y:S01]  /*18e0*/  LDS R33, [R23+UR12] ;  /* 0x0000000c17217984 */ /* 0x000e620008000800 */
[----:B0-----:R-:W-:Y:S02]  /*18f0*/  IADD3 R28, P2, PT, R28, UR12, RZ ;  /* 0x0000000c1c1c7c10 */ /* 0x001fe4000ff5e0ff */
[----:B------:R-:W-:-:S03]  /*1900*/  IADD3 R40, PT, PT, R40, UR13, RZ ;  /* 0x0000000d28287c10 */ /* 0x000fc6000fffe0ff */
[----:B------:R-:W-:Y:S02]  /*1910*/  IMAD.X R29, RZ, RZ, R29, P2 ;  /* 0x000000ffff1d7224 */ /* 0x000fe400010e061d */
[----:B------:R-:W-:-:S03]  /*1920*/  VIADD R32, R40, UR13 ;  /* 0x0000000d28207c36 */ /* 0x000fc60008000000 */
[----:B------:R-:W0:Y:S01]  /*1930*/  @P1 LDS R35, [R35+UR12] ;  /* 0x0000000c23231984 */ /* 0x000e220008000800 */
[----:B------:R-:W-:Y:S01]  /*1940*/  @P1 IADD3 R30, P2, PT, R28, UR12, RZ ;  /* 0x0000000c1c1e1c10 */ /* 0x000fe2000ff5e0ff */
[----:B------:R-:W-:-:S04]  /*1950*/  @P1 IMAD.MOV.U32 R40, RZ, RZ, R32 ;  /* 0x000000ffff281224 */ /* 0x000fc800078e0020 */
[----:B------:R-:W-:Y:S01]  /*1960*/  @P1 IMAD.X R31, RZ, RZ, R29, P2 ;  /* 0x000000ffff1f1224 */ /* 0x000fe200010e061d */
[----:B-1----:R1:W-:Y:S04]  /*1970*/  STG.E desc[UR10][R28.64], R33 ;  /* 0x000000211c007986 */ /* 0x0023e8000c10190a */
[----:B0-----:R1:W-:Y:S03]  /*1980*/  @P1 STG.E desc[UR10][R30.64], R35 ;  /* 0x000000231e001986 */ /* 0x0013e6000c10190a */
.L_x_460:
[----:B------:R-:W-:Y:S05]  /*1990*/  BSYNC.RECONVERGENT B0 ;  /* 0x0000000000007941 */ /* 0x000fea0003800200 */
.L_x_459:
[----:B------:R-:W2:Y:S01]  /*19a0*/  S2UR UR8, SR_CgaCtaId ;  /* 0x00000000000879c3 */ /* 0x000ea20000008800 */
[----:B------:R-:W-:Y:S01]  /*19b0*/  UMOV UR6, 0x400 ;  /* 0x0000040000067882 */ /* 0x000fe20000000000 */
[----:B------:R-:W-:Y:S01]  /*19c0*/  BSSY.RECONVERGENT B0, `(.L_x_461) ;  /* 0x000001a000007945 */ /* 0x000fe20003800200 */
[----:B------:R-:W-:-:S04]  /*19d0*/  UIADD3 UR6, UPT, UPT, UR6, 0x2080, URZ ;  /* 0x0000208006067890 */ /* 0x000fc8000fffe0ff */
[----:B--2---:R-:W-:-:S12]  /*19e0*/  ULEA UR6, UR8, UR6, 0x18 ;  /* 0x0000000608067291 */ /* 0x004fd8000f8ec0ff */
.L_x_462:
[C---:B------:R-:W-:Y:S01]  /*19f0*/  LEA R41, R40.reuse, UR6, 0x2 ;  /* 0x0000000628297c11 */ /* 0x040fe2000f8e10ff */
[----:B01----:R-:W0:Y:S01]  /*1a00*/  LDC.64 R28, c[0x0][0x3a0] ;  /* 0x0000e800ff1c7b82 */ /* 0x003e220000000a00 */
[----:B------:R-:W-:Y:S02]  /*1a10*/  IMAD R31, R39, 0x400, R40 ;  /* 0x00000400271f7824 */ /* 0x000fe400078e0228 */
[----:B------:R-:W-:Y:S01]  /*1a20*/  VIADD R40, R40, UR12 ;  /* 0x0000000c28287c36 */ /* 0x000fe20008000000 */
[----:B------:R-:W1:Y:S01]  /*1a30*/  LDS R43, [R41] ;  /* 0x00000000292b7984 */ /* 0x000e620000000800 */
[----:B------:R-:W-:-:S03]  /*1a40*/  VIADD R42, R41, UR12 ;  /* 0x0000000c292a7c36 */ /* 0x000fc60008000000 */
[----:B------:R-:W2:Y:S01]  /*1a50*/  LDS R45, [R41+UR12] ;  /* 0x0000000c292d7984 */ /* 0x000ea20008000800 */
[----:B------:R-:W-:-:S03]  /*1a60*/  VIADD R44, R42, UR12 ;  /* 0x0000000c2a2c7c36 */ /* 0x000fc60008000000 */
[----:B------:R-:W3:Y:S04]  /*1a70*/  LDS R47, [R42+UR12] ;  /* 0x0000000c2a2f7984 */ /* 0x000ee80008000800 */
[----:B------:R-:W4:Y:S01]  /*1a80*/  LDS R49, [R44+UR12] ;  /* 0x0000000c2c317984 */ /* 0x000f220008000800 */
[----:B0-----:R-:W-:-:S03]  /*1a90*/  IMAD.WIDE R28, R31, 0x4, R28 ;  /* 0x000000041f1c7825 */ /* 0x001fc600078e021c */
[----:B------:R-:W-:-:S04]  /*1aa0*/  IADD3 R30, P1, PT, R28, UR12, RZ ;  /* 0x0000000c1c1e7c10 */ /* 0x000fc8000ff3e0ff */
[----:B------:R-:W-:Y:S02]  /*1ab0*/  IADD3.X R31, PT, PT, RZ, R29, RZ, P1, !PT ;  /* 0x0000001dff1f7210 */ /* 0x000fe40000ffe4ff */
        /* <DEDUP_REMOVED lines=10> */
[----:B------:R-:W-:Y:S05]  /*1b60*/  BSYNC.RECONVERGENT B0 ;  /* 0x0000000000007941 */ /* 0x000fea0003800200 */
.L_x_461:
[----:B------:R-:W-:Y:S05]  /*1b70*/  @!P0 BRA `(.L_x_463) ;  /* 0xffffffec00a88947 */ /* 0x000fea000383ffff */
[----:B------:R-:W-:Y:S05]  /*1b80*/  EXIT ;  /* 0x000000000000794d */ /* 0x000fea0003800000 */
.L_x_455:
[----:B------:R-:W-:Y:S01]  /*1b90*/  IMAD.MOV.U32 R52, RZ, RZ, R7 ;  /* 0x000000ffff347224 */ /* 0x000fe200078e0007 */
[----:B------:R-:W-:Y:S01]  /*1ba0*/  MOV R50, 0xffffffff ;  /* 0xffffffff00327802 */ /* 0x000fe20000000f00 */
[----:B------:R-:W-:-:S07]  /*1bb0*/  IMAD.MOV.U32 R51, RZ, RZ, 0x1f ;  /* 0x0000001fff337424 */ /* 0x000fce00078e00ff */
[----:B01----:R-:W-:Y:S05]  /*1bc0*/  WARPSYNC.COLLECTIVE R50, `(.L_x_464) ;  /* 0x0000000032087348 */ /* 0x003fea0003c00000 */
[----:B-1----:R1:W2:Y:S02]  /*1bd0*/  SHFL.IDX P2, R53, R49, R52, R51 ;  /* 0x0000003431357389 */ /* 0x0022a40000040033 */
[----:B012---:R-:W-:Y:S05]  /*1be0*/  ENDCOLLECTIVE ;  /* 0x000000000000791b */ /* 0x007fea0003800000 */
.L_x_464:
[----:B------:R-:W-:Y:S02]  /*1bf0*/  IMAD.MOV.U32 R52, RZ, RZ, R14 ;  /* 0x000000ffff347224 */ /* 0x000fe400078e000e */
[----:B------:R-:W-:-:S07]  /*1c00*/  IMAD.MOV.U32 R55, RZ, RZ, R53 ;  /* 0x000000ffff377224 */ /* 0x000fce00078e0035 */
[----:B------:R-:W-:Y:S05]  /*1c10*/  WARPSYNC.COLLECTIVE R50, `(.L_x_465) ;  /* 0x0000000032087348 */ /* 0x000fea0003c00000 */
[----:B------:R0:W1:Y:S02]  /*1c20*/  SHFL.IDX P2, R53, R49, R52, R51 ;  /* 0x0000003431357389 */ /* 0x0000640000040033 */
[----:B01----:R-:W-:Y:S05]  /*1c30*/  ENDCOLLECTIVE ;  /* 0x000000000000791b */ /* 0x003fea0003800000 */
.L_x_465:
[----:B------:R-:W-:Y:S02]  /*1c40*/  IMAD R55, R34, R55, RZ ;  /* 0x0000003722377224 */ /* 0x000fe400078e02ff */
[----:B------:R-:W-:Y:S02]  /*1c50*/  IMAD.MOV.U32 R52, RZ, RZ, R5 ;  /* 0x000000ffff347224 */ /* 0x000fe400078e0005 */
[----:B------:R-:W-:-:S07]  /*1c60*/  IMAD R54, R46, R53, R55 ;  /* 0x000000352e367224 */ /* 0x000fce00078e0237 */
[----:B------:R-:W-:Y:S05]  /*1c70*/  WARPSYNC.COLLECTIVE R50, `(.L_x_466) ;  /* 0x0000000032087348 */ /* 0x000fea0003c00000 */
[----:B------:R0:W1:Y:S02]  /*1c80*/  SHFL.IDX P2, R53, R49, R52, R51 ;  /* 0x0000003431357389 */ /* 0x0000640000040033 */
[----:B01----:R-:W-:Y:S05]  /*1c90*/  ENDCOLLECTIVE ;  /* 0x000000000000791b */ /* 0x003fea0003800000 */
.L_x_466:
[----:B------:R-:W-:Y:S02]  /*1ca0*/  IMAD.MOV.U32 R52, RZ, RZ, R15 ;  /* 0x000000ffff347224 */ /* 0x000fe400078e000f */
[----:B------:R-:W-:-:S07]  /*1cb0*/  IMAD R54, R47, R53, R54 ;  /* 0x000000352f367224 */ /* 0x000fce00078e0236 */
[----:B------:R-:W-:Y:S05]  /*1cc0*/  WARPSYNC.COLLECTIVE R50, `(.L_x_467) ;  /* 0x0000000032087348 */ /* 0x000fea0003c00000 */
[----:B------:R0:W1:Y:S02]  /*1cd0*/  SHFL.IDX P2, R53, R49, R52, R51 ;  /* 0x0000003431357389 */ /* 0x0000640000040033 */
[----:B01----:R-:W-:Y:S05]  /*1ce0*/  ENDCOLLECTIVE ;  /* 0x000000000000791b */ /* 0x003fea0003800000 */
.L_x_467:
[----:B------:R-:W-:Y:S02]  /*1cf0*/  IMAD.MOV.U32 R52, RZ, RZ, R16 ;  /* 0x000000ffff347224 */ /* 0x000fe400078e0010 */
[----:B------:R-:W-:-:S07]  /*1d00*/  IMAD R55, R43, R53, R54 ;  /* 0x000000352b377224 */ /* 0x000fce00078e0236 */
[----:B------:R-:W-:Y:S05]  /*1d10*/  WARPSYNC.COLLECTIVE R50, `(.L_x_468) ;  /* 0x0000000032087348 */ /* 0x000fea0003c00000 */
[----:B------:R0:W1:Y:S02]  /*1d20*/  SHFL.IDX P2, R53, R49, R52, R51 ;  /* 0x0000003431357389 */ /* 0x0000640000040033 */
[----:B01----:R-:W-:Y:S05]  /*1d30*/  ENDCOLLECTIVE ;  /* 0x000000000000791b */ /* 0x003fea0003800000 */
.L_x_468:
[----:B------:R-:W-:Y:S01]  /*1d40*/  MOV R52, R17 ;  /* 0x0000001100347202 */ /* 0x000fe20000000f00 */
[----:B------:R-:W-:-:S07]  /*1d50*/  IMAD R54, R42, R53, R55 ;  /* 0x000000352a367224 */ /* 0x000fce00078e0237 */
[----:B------:R-:W-:Y:S05]  /*1d60*/  WARPSYNC.COLLECTIVE R50, `(.L_x_469) ;  /* 0x0000000032087348 */ /* 0x000fea0003c00000 */
[----:B------:R0:W1:Y:S02]  /*1d70*/  SHFL.IDX P2, R53, R49, R52, R51 ;  /* 0x0000003431357389 */ /* 0x0000640000040033 */
[----:B01----:R-:W-:Y:S05]  /*1d80*/  ENDCOLLECTIVE ;  /* 0x000000000000791b */ /* 0x003fea0003800000 */
.L_x_469:
[----:B------:R-:W-:Y:S02]  /*1d90*/  IMAD.MOV.U32 R52, RZ, RZ, R18 ;  /* 0x000000ffff347224 */ /* 0x000fe400078e0012 */
[----:B------:R-:W-:-:S07]  /*1da0*/  IMAD R55, R41, R53, R54 ;  /* 0x0000003529377224 */ /* 0x000fce00078e0236 */
[----:B------:R-:W-:Y:S05]  /*1db0*/  WARPSYNC.COLLECTIVE R50, `(.L_x_470) ;  /* 0x0000000032087348 */ /* 0x000fea0003c00000 */
[----:B------:R0:W1:Y:S02]  /*1dc0*/  SHFL.IDX P2, R53, R49, R52, R51 ;  /* 0x0000003431357389 */ /* 0x0000640000040033 */
[----:B01----:R-:W-:Y:S05]  /*1dd0*/  ENDCOLLECTIVE ;  /* 0x000000000000791b */ /* 0x003fea0003800000 */
.L_x_470:
[----:B------:R-:W-:Y:S02]  /*1de0*/  IMAD.MOV.U32 R52, RZ, RZ, R19 ;  /* 0x000000ffff347224 */ /* 0x000fe400078e0013 */
[----:B------:R-:W-:-:S07]  /*1df0*/  IMAD R54, R40, R53, R55 ;  /* 0x0000003528367224 */ /* 0x000fce00078e0237 */
[----:B------:R-:W-:Y:S05]  /*1e00*/  WARPSYNC.COLLECTIVE R50, `(.L_x_471) ;  /* 0x0000000032087348 */ /* 0x000fea0003c00000 */
[----:B------:R0:W1:Y:S02]  /*1e10*/  SHFL.IDX P2, R53, R49, R52, R51 ;  /* 0x0000003431357389 */ /* 0x0000640000040033 */
[----:B01----:R-:W-:Y:S05]  /*1e20*/  ENDCOLLECTIVE ;  /* 0x000000000000791b */ /* 0x003fea0003800000 */
.L_x_471:
[----:B------:R-:W-:Y:S02]  /*1e30*/  IMAD.MOV.U32 R52, RZ, RZ, R6 ;  /* 0x000000ffff347224 */ /* 0x000fe400078e0006 */
[----:B------:R-:W-:-:S07]  /*1e40*/  IMAD R55, R45, R53, R54 ;  /* 0x000000352d377224 */ /* 0x000fce00078e0236 */
[----:B------:R-:W-:Y:S05]  /*1e50*/  WARPSYNC.COLLECTIVE R50, `(.L_x_472) ;  /* 0x0000000032087348 */ /* 0x000fea0003c00000 */
[----:B------:R0:W1:Y:S02]  /*1e60*/  SHFL.IDX P2, R53, R49, R52, R51 ;  /* 0x0000003431357389 */ /* 0x0000640000040033 */
[----:B01----:R-:W-:Y:S05]  /*1e70*/  ENDCOLLECTIVE ;  /* 0x000000000000791b */ /* 0x003fea0003800000 */
.L_x_472:
[----:B------:R-:W-:Y:S02]  /*1e80*/  IMAD.MOV.U32 R52, RZ, RZ, R8 ;  /* 0x000000ffff347224 */ /* 0x000fe400078e0008 */
[----:B------:R-:W-:-:S07]  /*1e90*/  IMAD R55, R44, R53, R55 ;  /* 0x000000352c377224 */ /* 0x000fce00078e0237 */
[----:B------:R-:W-:Y:S05]  /*1ea0*/  WARPSYNC.COLLECTIVE R50, `(.L_x_473) ;  /* 0x0000000032087348 */ /* 0x000fea0003c00000 */
[----:B------:R0:W1:Y:S02]  /*1eb0*/  SHFL.IDX P2, R53, R49, R52, R51 ;  /* 0x0000003431357389 */ /* 0x0000640000040033 */
[----:B01----:R-:W-:Y:S05]  /*1ec0*/  ENDCOLLECTIVE ;  /* 0x000000000000791b */ /* 0x003fea0003800000 */
.L_x_473:
[----:B------:R-:W-:Y:S02]  /*1ed0*/  IMAD.MOV.U32 R52, RZ, RZ, R9 ;  /* 0x000000ffff347224 */ /* 0x000fe400078e0009 */
[----:B------:R-:W-:-:S07]  /*1ee0*/  IMAD R54, R30, R53, R55 ;  /* 0x000000351e367224 */ /* 0x000fce00078e0237 */
[----:B------:R-:W-:Y:S05]  /*1ef0*/  WARPSYNC.COLLECTIVE R50, `(.L_x_474) ;  /* 0x0000000032087348 */ /* 0x000fea0003c00000 */
[----:B------:R0:W1:Y:S02]  /*1f00*/  SHFL.IDX P2, R53, R49, R52, R51 ;  /* 0x0000003431357389 */ /* 0x0000640000040033 */
[----:B01----:R-:W-:Y:S05]  /*1f10*/  ENDCOLLECTIVE ;  /* 0x000000000000791b */ /* 0x003fea0003800000 */
.L_x_474:
[----:B------:R-:W-:Y:S01]  /*1f20*/  MOV R52, R10 ;  /* 0x0000000a00347202 */ /* 0x000fe20000000f00 */
[----:B------:R-:W-:-:S07]  /*1f30*/  IMAD R55, R29, R53, R54 ;  /* 0x000000351d377224 */ /* 0x000fce00078e0236 */
[----:B------:R-:W-:Y:S05]  /*1f40*/  WARPSYNC.COLLECTIVE R50, `(.L_x_475) ;  /* 0x0000000032087348 */ /* 0x000fea0003c00000 */
[----:B------:R0:W1:Y:S02]  /*1f50*/  SHFL.IDX P2, R53, R49, R52, R51 ;  /* 0x0000003431357389 */ /* 0x0000640000040033 */
[----:B01----:R-:W-:Y:S05]  /*1f60*/  ENDCOLLECTIVE ;  /* 0x000000000000791b */ /* 0x003fea0003800000 */
.L_x_475:
[----:B------:R-:W-:Y:S02]  /*1f70*/  IMAD.MOV.U32 R52, RZ, RZ, R11 ;  /* 0x000000ffff347224 */ /* 0x000fe400078e000b */
[----:B------:R-:W-:-:S07]  /*1f80*/  IMAD R54, R28, R53, R55 ;  /* 0x000000351c367224 */ /* 0x000fce00078e0237 */
[----:B------:R-:W-:Y:S05]  /*1f90*/  WARPSYNC.COLLECTIVE R50, `(.L_x_476) ;  /* 0x0000000032087348 */ /* 0x000fea0003c00000 */
[----:B------:R0:W1:Y:S02]  /*1fa0*/  SHFL.IDX P2, R53, R49, R52, R51 ;  /* 0x0000003431357389 */ /* 0x0000640000040033 */
[----:B01----:R-:W-:Y:S05]  /*1fb0*/  ENDCOLLECTIVE ;  /* 0x000000000000791b */ /* 0x003fea0003800000 */
.L_x_476:
[----:B------:R-:W-:Y:S02]  /*1fc0*/  IMAD.MOV.U32 R52, RZ, RZ, R12 ;  /* 0x000000ffff347224 */ /* 0x000fe400078e000c */
[----:B------:R-:W-:-:S07]  /*1fd0*/  IMAD R55, R33, R53, R54 ;  /* 0x0000003521377224 */ /* 0x000fce00078e0236 */
[----:B------:R-:W-:Y:S05]  /*1fe0*/  WARPSYNC.COLLECTIVE R50, `(.L_x_477) ;  /* 0x0000000032087348 */ /* 0x000fea0003c00000 */
[----:B------:R0:W1:Y:S02]  /*1ff0*/  SHFL.IDX P2, R53, R49, R52, R51 ;  /* 0x0000003431357389 */ /* 0x0000640000040033 */
[----:B01----:R-:W-:Y:S05]  /*2000*/  ENDCOLLECTIVE ;  /* 0x000000000000791b */ /* 0x003fea0003800000 */
.L_x_477:
[----:B------:R-:W-:Y:S02]  /*2010*/  IMAD.MOV.U32 R52, RZ, RZ, R13 ;  /* 0x000000ffff347224 */ /* 0x000fe400078e000d */
[----:B------:R-:W-:-:S07]  /*2020*/  IMAD R54, R32, R53, R55 ;  /* 0x0000003520367224 */ /* 0x000fce00078e0237 */
[----:B------:R-:W-:Y:S05]  /*2030*/  WARPSYNC.COLLECTIVE R50, `(.L_x_478) ;  /* 0x0000000032087348 */ /* 0x000fea0003c00000 */
[----:B------:R0:W1:Y:S02]  /*2040*/  SHFL.IDX P2, R53, R49, R52, R51 ;  /* 0x0000003431357389 */ /* 0x0000640000040033 */
[----:B01----:R-:W-:Y:S05]  /*2050*/  ENDCOLLECTIVE ;  /* 0x000000000000791b */ /* 0x003fea0003800000 */
.L_x_478:
[----:B------:R-:W-:Y:S02]  /*2060*/  IMAD.MOV.U32 R52, RZ, RZ, R20 ;  /* 0x000000ffff347224 */ /* 0x000fe400078e0014 */
[----:B------:R-:W-:-:S07]  /*2070*/  IMAD R54, R31, R53, R54 ;  /* 0x000000351f367224 */ /* 0x000fce00078e0236 */
[----:B------:R-:W-:Y:S05]  /*2080*/  WARPSYNC.COLLECTIVE R50, `(.L_x_479) ;  /* 0x0000000032087348 */ /* 0x000fea0003c00000 */
[----:B------:R0:W1:Y:S02]  /*2090*/  SHFL.IDX P2, R53, R49, R52, R51 ;  /* 0x0000003431357389 */ /* 0x0000640000040033 */
[----:B01----:R-:W-:Y:S05]  /*20a0*/  ENDCOLLECTIVE ;  /* 0x000000000000791b */ /* 0x003fea0003800000 */
.L_x_479:
[----:B------:R-:W-:Y:S05]  /*20b0*/  BRA `(.L_x_480) ;  /* 0xfffffff4007c7947 */ /* 0x000fea000383ffff */
        .weak           $__internal_8_$__cuda_sm20_div_u16
        .type           $__internal_8_$__cuda_sm20_div_u16,@function
        .size           $__internal_8_$__cuda_sm20_div_u16,(.L_x_57959 - $__internal_8_$__cuda_sm20_div_u16)
$__internal_8_$__cuda_sm20_div_u16:
[----:B------:R-:W0:Y:S01]  /*20c0*/  I2F.U16 R3, UR4 ;  /* 0x0000000400037d06 */ /* 0x000e220008101000 */
[----:B------:R-:W-:Y:S01]  /*20d0*/  IMAD.MOV.U32 R4, RZ, RZ, 0x4b800000 ;  /* 0x4b800000ff047424 */ /* 0x000fe200078e00ff */
        /* <DEDUP_REMOVED lines=8> */
[----:B0-----:R-:W-:-:S05]  /*2160*/  FMUL R4, R4, R5 ;  /* 0x0000000504047220 */ /* 0x001fca0000400000 */
[----:B------:R-:W-:-:S05]  /*2170*/  IADD3 R3, PT, PT, R4, 0x2, RZ ;  /* 0x0000000204037810 */ /* 0x000fca0007ffe0ff */
[----:B------:R-:W-:Y:S01]  /*2180*/  FMUL.RZ R4, R2, R3 ;  /* 0x0000000302047220 */ /* 0x000fe2000040c000 */
[----:B------:R-:W-:Y:S02]  /*2190*/  IMAD.MOV.U32 R2, RZ, RZ, R7 ;  /* 0x000000ffff027224 */ /* 0x000fe400078e0007 */
[----:B------:R-:W-:-:S03]  /*21a0*/  IMAD.MOV.U32 R3, RZ, RZ, 0x0 ;  /* 0x00000000ff037424 */ /* 0x000fc600078e00ff */
[----:B------:R-:W0:Y:S02]  /*21b0*/  F2I.U32.TRUNC.NTZ R4, R4 ;  /* 0x0000000400047305 */ /* 0x000e24000020f000 */
[----:B0-----:R-:W-:Y:S01]  /*21c0*/  LOP3.LUT R6, R4, 0xffff, RZ, 0xc0, !PT ;  /* 0x0000ffff04067812 */ /* 0x001fe200078ec0ff */
[----:B------:R-:W-:Y:S01]  /*21d0*/  @!P0 IMAD.MOV.U32 R6, RZ, RZ, -0x1 ;  /* 0xffffffffff068424 */ /* 0x000fe200078e00ff */
[----:B------:R-:W-:Y:S06]  /*21e0*/  RET.REL.NODEC R2 `(_Z9cuda_gemmIiLi256ELi4ELi1ELi1024ELi32ELi32ELi32ELi1ELi1EEviiiPT_S1_S1_ii) ;  /* 0xffffffdc02847950 */ /* 0x000fec0003c3ffff */
.L_x_481:
        /* <DEDUP_REMOVED lines=9> */
.L_x_57959:


//--------------------- .text._Z9cuda_gemmIiLi256ELi4ELi1ELi1024ELi32ELi32ELi32ELi1ELi0EEviiiPT_S1_S1_ii --------------------------
	.section	.text._Z9cuda_gemmIiLi256ELi4ELi1ELi1024ELi32ELi32ELi32ELi1ELi0EEviiiPT_S1_S1_ii,"ax",@progbits
	.align	128
        .global         _Z9cuda_gemmIiLi256ELi4ELi1ELi1024ELi32ELi32ELi32ELi1ELi0EEviiiPT_S1_S1_ii
        .type           _Z9cuda_gemmIiLi256ELi4ELi1ELi1024ELi32ELi32ELi32ELi1ELi0EEviiiPT_S1_S1_ii,@function
        .size           _Z9cuda_gemmIiLi256ELi4ELi1ELi1024ELi32ELi32ELi32ELi1ELi0EEviiiPT_S1_S1_ii,(.L_x_57960 - _Z9cuda_gemmIiLi256ELi4ELi1ELi1024ELi32ELi32ELi32ELi1ELi0EEviiiPT_S1_S1_ii)
        .other          _Z9cuda_gemmIiLi256ELi4ELi1ELi1024ELi32ELi32ELi32ELi1ELi0EEviiiPT_S1_S1_ii,@"STO_CUDA_ENTRY STV_DEFAULT"
_Z9cuda_gemmIiLi256ELi4ELi1ELi1024ELi32ELi32ELi32ELi1ELi0EEviiiPT_S1_S1_ii:
.text._Z9cuda_gemmIiLi256ELi4ELi1ELi1024ELi32ELi32ELi32ELi1ELi0EEviiiPT_S1_S1_ii:
[----:B------:R-:W-:Y:S01]  /*0000*/  LDC R1, c[0x0][0x37c] ;  /* 0x0000df00ff017b82 */ /* 0x000fe20000000800 */
[----:B------:R-:W0:Y:S01]  /*0010*/  S2R R0, SR_TID.X ;  /* 0x0000000000007919 */ /* 0x000e220000002100 */
[----:B------:R-:W1:Y:S01]  /*0020*/  LDCU.64 UR18, c[0x0][0x3a8] ;  /* 0x00007500ff1277ac */ /* 0x000e620008000a00 */
[----:B------:R-:W-:Y:S01]  /*0030*/  BSSY.RECONVERGENT B0, `(.L_x_482) ;  /* 0x000003a000007945 */ /* 0x000fe20003800200 */
[----:B------:R-:W2:Y:S01]  /*0040*/  LDCU.64 UR16, c[0x0][0x358] ;  /* 0x00006b00ff1077ac */ /* 0x000ea20008000a00 */
[----:B-1----:R-:W-:Y:S02]  /*0050*/  UIMAD UR11, UR19, UR18, URZ ;  /* 0x00000012130b72a4 */ /* 0x002fe4000f8e02ff */
[----:B------:R-:W-:-:S05]  /*0060*/  IMAD.U32 R2, RZ, RZ, UR19 ;  /* 0x00000013ff027e24 */ /* 0x000fca000f8e00ff */
[----:B------:R-:W-:Y:S02]  /*0070*/  IABS R17, R2 ;  /* 0x0000000200117213 */ /* 0x000fe40000000000 */
[----:B0-----:R-:W-:-:S13]  /*0080*/  ISETP.GE.U32.AND P0, PT, R0, UR11, PT ;  /* 0x0000000b00007c0c */ /* 0x001fda000bf06070 */
[----:B--2---:R-:W-:Y:S05]  /*0090*/  @P0 BRA `(.L_x_483) ;  /* 0x0000000000cc0947 */ /* 0x004fea0003800000 */
[----:B------:R-:W0:Y:S01]  /*00a0*/  I2F.U32.RP R9, UR19 ;  /* 0x0000001300097d06 */ /* 0x000e220008209000 */
[----:B------:R-:W1:Y:S01]  /*00b0*/  S2R R11, SR_CgaCtaId ;  /* 0x00000000000b7919 */ /* 0x000e620000008800 */
[----:B------:R-:W2:Y:S01]  /*00c0*/  LDC R14, c[0x0][0x360] ;  /* 0x0000d800ff0e7b82 */ /* 0x000ea20000000800 */
[----:B------:R-:W-:Y:S02]  /*00d0*/  MOV R6, 0x400 ;  /* 0x0000040000067802 */ /* 0x000fe40000000f00 */
[----:B------:R-:W-:Y:S02]  /*00e0*/  ISETP.NE.U32.AND P1, PT, RZ, UR18, PT ;  /* 0x00000012ff007c0c */ /* 0x000fe4000bf25070 */
[----:B------:R-:W-:Y:S01]  /*00f0*/  ISETP.NE.U32.AND P4, PT, RZ, UR19, PT ;  /* 0x00000013ff007c0c */ /* 0x000fe2000bf85070 */
[----:B------:R-:W3:Y:S01]  /*0100*/  I2F.U32.RP R8, UR18 ;  /* 0x0000001200087d06 */ /* 0x000ee20008209000 */
[----:B------:R-:W-:Y:S01]  /*0110*/  LOP3.LUT R15, RZ, UR19, RZ, 0x33, !PT ;  /* 0x00000013ff0f7c12 */ /* 0x000fe2000f8e33ff */
[----:B------:R-:W4:Y:S06]  /*0120*/  LDC.64 R2, c[0x0][0x398] ;  /* 0x0000e600ff027b82 */ /* 0x000f2c0000000a00 */
[----:B0-----:R-:W0:Y:S08]  /*0130*/  MUFU.RCP R9, R9 ;  /* 0x0000000900097308 */ /* 0x001e300000001000 */
[----:B---3--:R-:W3:Y:S01]  /*0140*/  MUFU.RCP R8, R8 ;  /* 0x0000000800087308 */ /* 0x008ee20000001000 */
[----:B0-----:R-:W-:Y:S01]  /*0150*/  VIADD R7, R9, 0xffffffe ;  /* 0x0ffffffe09077836 */ /* 0x001fe20000000000 */
[----:B-1----:R-:W-:Y:S01]  /*0160*/  LEA R11, R11, R6, 0x18 ;  /* 0x000000060b0b7211 */ /* 0x002fe200078ec0ff */
[----:B------:R-:W-:-:S05]  /*0170*/  IMAD.MOV.U32 R6, RZ, RZ, RZ ;  /* 0x000000ffff067224 */ /* 0x000fca00078e00ff */
[----:B------:R-:W0:Y:S01]  /*0180*/  F2I.FTZ.U32.TRUNC.NTZ R7, R7 ;  /* 0x0000000700077305 */ /* 0x000e22000021f000 */
[----:B---3--:R-:W-:-:S07]  /*0190*/  VIADD R4, R8, 0xffffffe ;  /* 0x0ffffffe08047836 */ /* 0x008fce0000000000 */
[----:B------:R1:W3:Y:S01]  /*01a0*/  F2I.FTZ.U32.TRUNC.NTZ R5, R4 ;  /* 0x0000000400057305 */ /* 0x0002e2000021f000 */
[----:B0-----:R-:W-:Y:S01]  /*01b0*/  IADD3 R13, PT, PT, RZ, -R7, RZ ;  /* 0x80000007ff0d7210 */ /* 0x001fe20007ffe0ff */
[----:B-1----:R-:W-:-:S04]  /*01c0*/  IMAD.MOV.U32 R4, RZ, RZ, RZ ;  /* 0x000000ffff047224 */ /* 0x002fc800078e00ff */
[----:B------:R-:W-:Y:S02]  /*01d0*/  IMAD R13, R13, UR19, RZ ;  /* 0x000000130d0d7c24 */ /* 0x000fe4000f8e02ff */
[----:B---3--:R-:W-:Y:S02]  /*01e0*/  IMAD.MOV R9, RZ, RZ, -R5 ;  /* 0x000000ffff097224 */ /* 0x008fe400078e0a05 */
[----:B------:R-:W-:-:S04]  /*01f0*/  IMAD.HI.U32 R10, R7, R13, R6 ;  /* 0x0000000d070a7227 */ /* 0x000fc800078e0006 */
[----:B------:R-:W-:Y:S02]  /*0200*/  IMAD R9, R9, UR18, RZ ;  /* 0x0000001209097c24 */ /* 0x000fe4000f8e02ff */
[----:B------:R-:W-:Y:S02]  /*0210*/  IMAD.MOV.U32 R7, RZ, RZ, R0 ;  /* 0x000000ffff077224 */ /* 0x000fe400078e0000 */
[----:B------:R-:W-:Y:S01]  /*0220*/  IMAD.HI.U32 R8, R5, R9, R4 ;  /* 0x0000000905087227 */ /* 0x000fe200078e0004 */
[----:B--2-4-:R-:W-:-:S07]  /*0230*/  LOP3.LUT R9, RZ, UR18, RZ, 0x33, !PT ;  /* 0x00000012ff097c12 */ /* 0x014fce000f8e33ff */
.L_x_484:
[----:B0-----:R-:W-:-:S06]  /*0240*/  IMAD.WIDE.U32 R4, R7, 0x4, R2 ;  /* 0x0000000407047825 */ /* 0x001fcc00078e0002 */
[----:B------:R0:W2:Y:S01]  /*0250*/  LDG.E R4, desc[UR16][R4.64] ;  /* 0x0000001004047981 */ /* 0x0000a2000c1e1900 */
[----:B------:R-:W-:-:S04]  /*0260*/  IMAD.HI.U32 R6, R8, R7, RZ ;  /* 0x0000000708067227 */ /* 0x000fc800078e00ff */
[----:B------:R-:W-:-:S04]  /*0270*/  IMAD.HI.U32 R12, R10, R7, RZ ;  /* 0x000000070a0c7227 */ /* 0x000fc800078e00ff */
[----:B------:R-:W-:Y:S01]  /*0280*/  IMAD.MOV R6, RZ, RZ, -R6 ;  /* 0x000000ffff067224 */ /* 0x000fe200078e0a06 */
[----:B------:R-:W-:-:S03]  /*0290*/  IADD3 R16, PT, PT, -R12, RZ, RZ ;  /* 0x000000ff0c107210 */ /* 0x000fc60007ffe1ff */
[--C-:B------:R-:W-:Y:S02]  /*02a0*/  IMAD R6, R6, UR18, R7.reuse ;  /* 0x0000001206067c24 */ /* 0x100fe4000f8e0207 */
[--C-:B------:R-:W-:Y:S02]  /*02b0*/  IMAD R13, R16, UR19, R7.reuse ;  /* 0x00000013100d7c24 */ /* 0x100fe4000f8e0207 */
[----:B------:R-:W-:Y:S01]  /*02c0*/  IMAD.IADD R7, R14, 0x1, R7 ;  /* 0x000000010e077824 */ /* 0x000fe200078e0207 */
[----:B------:R-:W-:Y:S02]  /*02d0*/  ISETP.GE.U32.AND P0, PT, R6, UR18, PT ;  /* 0x0000001206007c0c */ /* 0x000fe4000bf06070 */
[----:B------:R-:W-:-:S11]  /*02e0*/  ISETP.GE.U32.AND P2, PT, R13, UR19, PT ;  /* 0x000000130d007c0c */ /* 0x000fd6000bf46070 */
[----:B------:R-:W-:Y:S02]  /*02f0*/  @P0 VIADD R6, R6, -UR18 ;  /* 0x8000001206060c36 */ /* 0x000fe40008000000 */
[----:B------:R-:W-:Y:S02]  /*0300*/  @P2 VIADD R13, R13, -UR19 ;  /* 0x800000130d0d2c36 */ /* 0x000fe40008000000 */
[----:B------:R-:W-:Y:S01]  /*0310*/  @P2 VIADD R12, R12, 0x1 ;  /* 0x000000010c0c2836 */ /* 0x000fe20000000000 */
[----:B------:R-:W-:Y:S02]  /*0320*/  ISETP.GE.U32.AND P0, PT, R6, UR18, PT ;  /* 0x0000001206007c0c */ /* 0x000fe4000bf06070 */
[----:B------:R-:W-:-:S11]  /*0330*/  ISETP.GE.U32.AND P3, PT, R13, UR19, PT ;  /* 0x000000130d007c0c */ /* 0x000fd6000bf66070 */
[----:B------:R-:W-:Y:S01]  /*0340*/  @P0 VIADD R6, R6, -UR18 ;  /* 0x8000001206060c36 */ /* 0x000fe20008000000 */
[----:B------:R-:W-:Y:S02]  /*0350*/  ISETP.GE.U32.AND P0, PT, R7, UR11, PT ;  /* 0x0000000b07007c0c */ /* 0x000fe4000bf06070 */
[----:B------:R-:W-:Y:S02]  /*0360*/  @P3 IADD3 R12, PT, PT, R12, 0x1, RZ ;  /* 0x000000010c0c3810 */ /* 0x000fe40007ffe0ff */
[----:B------:R-:W-:Y:S02]  /*0370*/  SEL R6, R9, R6, !P1 ;  /* 0x0000000609067207 */ /* 0x000fe40004800000 */
[----:B0-----:R-:W-:-:S03]  /*0380*/  SEL R5, R15, R12, !P4 ;  /* 0x0000000c0f057207 */ /* 0x001fc60006000000 */
[----:B------:R-:W-:-:S04]  /*0390*/  IMAD R6, R6, 0x84, R11 ;  /* 0x0000008406067824 */ /* 0x000fc800078e020b */
[----:B------:R-:W-:-:S05]  /*03a0*/  IMAD R5, R5, 0x4, R6 ;  /* 0x0000000405057824 */ /* 0x000fca00078e0206 */
[----:B--2---:R0:W-:Y:S01]  /*03b0*/  STS [R5], R4 ;  /* 0x0000000405007388 */ /* 0x0041e20000000800 */
[----:B------:R-:W-:Y:S05]  /*03c0*/  @!P0 BRA `(.L_x_484) ;  /* 0xfffffffc009c8947 */ /* 0x000fea000383ffff */
.L_x_483:
[----:B------:R-:W-:Y:S05]  /*03d0*/  BSYNC.RECONVERGENT B0 ;  /* 0x0000000000007941 */ /* 0x000fea0003800200 */
.L_x_482:
[----:B------:R-:W-:Y:S01]  /*03e0*/  R2UR UR7, R17 ;  /* 0x00000000110772ca */ /* 0x000fe200000e0000 */
[----:B------:R-:W-:Y:S01]  /*03f0*/  UMOV UR4, URZ ;  /* 0x000000ff00047c82 */ /* 0x000fe20008000000 */
[----:B------:R-:W-:Y:S01]  /*0400*/  USHF.R.U32.HI UR10, URZ, 0x4, UR19 ;  /* 0x00000004ff0a7899 */ /* 0x000fe20008011613 */
[----:B------:R-:W1:Y:S01]  /*0410*/  S2UR UR9, SR_CTAID.Y ;  /* 0x00000000000979c3 */ /* 0x000e620000002600 */
[----:B------:R-:W2:Y:S09]  /*0420*/  LDCU UR14, c[0x0][0x360] ;  /* 0x00006c00ff0e77ac */ /* 0x000eb20008000800 */
[----:B------:R-:W3:Y:S08]  /*0430*/  I2F.RP R2, UR7 ;  /* 0x0000000700027d06 */ /* 0x000ef00008209400 */
[----:B---3--:R-:W3:Y:S02]  /*0440*/  MUFU.RCP R2, R2 ;  /* 0x0000000200027308 */ /* 0x008ee40000001000 */
[----:B---3--:R-:W-:-:S06]  /*0450*/  VIADD R3, R2, 0xffffffe ;  /* 0x0ffffffe02037836 */ /* 0x008fcc0000000000 */
        /* <DEDUP_REMOVED lines=17> */
[----:B------:R-:W-:Y:S01]  /*0570*/  USEL UR12, UR10, 0x1, UP0 ;  /* 0x000000010a0c7887 */ /* 0x000fe20008000000 */
[----:B------:R-:W-:Y:S02]  /*0580*/  UMOV UR6, UR5 ;  /* 0x0000000500067c82 */ /* 0x000fe40008000000 */
[----:B------:R-:W-:Y:S02]  /*0590*/  @!UP2 UIADD3 UR6, UPT, UPT, -UR6, URZ, URZ ;  /* 0x000000ff0606a290 */ /* 0x000fe4000fffe1ff */
[----:B------:R-:W-:-:S04]  /*05a0*/  @!UP1 ULOP3.LUT UR6, URZ, UR19, URZ, 0x33, !UPT ;  /* 0x00000013ff069292 */ /* 0x000fc8000f8e33ff */
[----:B------:R-:W3:Y:S01]  /*05b0*/  I2F.U32.RP R7, UR12 ;  /* 0x0000000c00077d06 */ /* 0x000ee20008209000 */
[----:B------:R-:W-:-:S04]  /*05c0*/  UIMAD UR7, UR6, UR12, URZ ;  /* 0x0000000c060772a4 */ /* 0x000fc8000f8e02ff */
[----:B------:R-:W-:-:S04]  /*05d0*/  UISETP.LT.AND UP1, UPT, UR7, 0x100, UPT ;  /* 0x000001000700788c */ /* 0x000fc8000bf21270 */
[----:B------:R-:W-:-:S04]  /*05e0*/  USEL UR7, UR7, 0x100, UP1 ;  /* 0x0000010007077887 */ /* 0x000fc80008800000 */
[----:B------:R-:W-:Y:S02]  /*05f0*/  ULOP3.LUT UR8, URZ, UR7, URZ, 0x33, !UPT ;  /* 0x00000007ff087292 */ /* 0x000fe4000f8e33ff */
[----:B0-----:R-:W-:Y:S01]  /*0600*/  IADD3 R5, PT, PT, RZ, -UR7, RZ ;  /* 0x80000007ff057c10 */ /* 0x001fe2000fffe0ff */
[----:B---3--:R-:W-:Y:S01]  /*0610*/  MUFU.RCP R7, R7 ;  /* 0x0000000700077308 */ /* 0x008fe20000001000 */
[----:B------:R-:W-:-:S07]  /*0620*/  UISETP.NE.U32.AND UP1, UPT, UR7, URZ, UPT ;  /* 0x000000ff0700728c */ /* 0x000fce000bf25070 */
[----:B------:R-:W0:Y:S08]  /*0630*/  I2F.U32.RP R4, UR7 ;  /* 0x0000000700047d06 */ /* 0x000e300008209000 */
[----:B0-----:R-:W0:Y:S02]  /*0640*/  MUFU.RCP R4, R4 ;  /* 0x0000000400047308 */ /* 0x001e240000001000 */
[----:B0-----:R-:W-:-:S06]  /*0650*/  VIADD R2, R4, 0xffffffe ;  /* 0x0ffffffe04027836 */ /* 0x001fcc0000000000 */
[----:B------:R0:W3:Y:S02]  /*0660*/  F2I.FTZ.U32.TRUNC.NTZ R3, R2 ;  /* 0x0000000200037305 */ /* 0x0000e4000021f000 */
[----:B0-----:R-:W-:Y:S02]  /*0670*/  IMAD.MOV.U32 R2, RZ, RZ, RZ ;  /* 0x000000ffff027224 */ /* 0x001fe400078e00ff */
[----:B---3--:R-:W-:-:S04]  /*0680*/  IMAD R5, R5, R3, RZ ;  /* 0x0000000305057224 */ /* 0x008fc800078e02ff */
[----:B------:R-:W-:-:S05]  /*0690*/  IMAD.HI.U32 R3, R3, R5, R2 ;  /* 0x0000000503037227 */ /* 0x000fca00078e0002 */
[C---:B------:R-:W-:Y:S01]  /*06a0*/  R2UR UR4, R3.reuse ;  /* 0x00000000030472ca */ /* 0x040fe200000e0000 */
[----:B------:R-:W-:-:S04]  /*06b0*/  IMAD.HI.U32 R6, R3, R0, RZ ;  /* 0x0000000003067227 */ /* 0x000fc800078e00ff */
[----:B------:R-:W-:Y:S02]  /*06c0*/  IMAD.MOV R5, RZ, RZ, -R6 ;  /* 0x000000ffff057224 */ /* 0x000fe400078e0a06 */
[----:B------:R-:W-:Y:S02]  /*06d0*/  IMAD.U32 R3, RZ, RZ, UR8 ;  /* 0x00000008ff037e24 */ /* 0x000fe4000f8e00ff */
[----:B------:R-:W-:Y:S02]  /*06e0*/  IMAD R4, R5, UR7, R0 ;  /* 0x0000000705047c24 */ /* 0x000fe4000f8e0200 */
[----:B------:R-:W-:Y:S02]  /*06f0*/  VIADD R5, R7, 0xffffffe ;  /* 0x0ffffffe07057836 */ /* 0x000fe40000000000 */
[----:B--2---:R-:W-:Y:S01]  /*0700*/  UIMAD.WIDE.U32 UR4, UR4, UR14, URZ ;  /* 0x0000000e040472a5 */ /* 0x004fe2000f8e00ff */
[----:B------:R-:W-:-:S03]  /*0710*/  ISETP.GE.U32.AND P0, PT, R4, UR7, PT ;  /* 0x0000000704007c0c */ /* 0x000fc6000bf06070 */
[----:B------:R-:W0:Y:S01]  /*0720*/  F2I.FTZ.U32.TRUNC.NTZ R5, R5 ;  /* 0x0000000500057305 */ /* 0x000e22000021f000 */
[----:B------:R-:W-:-:S04]  /*0730*/  UIADD3 UR4, UPT, UPT, -UR5, URZ, URZ ;  /* 0x000000ff05047290 */ /* 0x000fc8000fffe1ff */
[----:B------:R-:W-:-:S04]  /*0740*/  UIMAD UR4, UR7, UR4, UR14 ;  /* 0x00000004070472a4 */ /* 0x000fc8000f8e020e */
[----:B------:R-:W-:Y:S02]  /*0750*/  UISETP.GE.U32.AND UP2, UPT, UR4, UR7, UPT ;  /* 0x000000070400728c */ /* 0x000fe4000bf46070 */
[----:B------:R-:W-:Y:S01]  /*0760*/  @P0 VIADD R4, R4, -UR7 ;  /* 0x8000000704040c36 */ /* 0x000fe20008000000 */
[----:B------:R-:W-:Y:S02]  /*0770*/  @P0 IADD3 R6, PT, PT, R6, 0x1, RZ ;  /* 0x0000000106060810 */ /* 0x000fe40007ffe0ff */
[----:B------:R-:W-:Y:S02]  /*0780*/  PLOP3.LUT P0, PT, PT, PT, UP1, 0x80, 0x8 ;  /* 0x000000000008781c */ /* 0x000fe40003f0f018 */
[----:B------:R-:W-:Y:S01]  /*0790*/  ISETP.GE.U32.AND P1, PT, R4, UR7, PT ;  /* 0x0000000704007c0c */ /* 0x000fe2000bf26070 */
[----:B0-----:R-:W-:Y:S02]  /*07a0*/  IMAD.MOV R7, RZ, RZ, -R5 ;  /* 0x000000ffff077224 */ /* 0x001fe400078e0a05 */
[----:B------:R-:W-:-:S02]  /*07b0*/  IMAD.MOV.U32 R4, RZ, RZ, RZ ;  /* 0x000000ffff047224 */ /* 0x000fc400078e00ff */
[----:B------:R-:W-:Y:S01]  /*07c0*/  IMAD R7, R7, UR12, RZ ;  /* 0x0000000c07077c24 */ /* 0x000fe2000f8e02ff */
[----:B------:R-:W-:Y:S02]  /*07d0*/  @UP2 UIADD3 UR4, UPT, UPT, -UR7, UR4, URZ ;  /* 0x0000000407042290 */ /* 0x000fe4000fffe1ff */
[----:B------:R-:W-:Y:S01]  /*07e0*/  @UP2 UIADD3 UR5, UPT, UPT, UR5, 0x1, URZ ;  /* 0x0000000105052890 */ /* 0x000fe2000fffe0ff */
[----:B------:R-:W-:Y:S01]  /*07f0*/  IMAD.HI.U32 R4, R5, R7, R4 ;  /* 0x0000000705047227 */ /* 0x000fe200078e0004 */
[----:B------:R-:W-:-:S03]  /*0800*/  UISETP.GE.U32.AND UP3, UPT, UR4, UR7, UPT ;  /* 0x000000070400728c */ /* 0x000fc6000bf66070 */
[----:B------:R-:W-:-:S05]  /*0810*/  @P1 VIADD R6, R6, 0x1 ;  /* 0x0000000106061836 */ /* 0x000fca0000000000 */
[----:B------:R-:W-:Y:S02]  /*0820*/  SEL R2, R3, R6, !P0 ;  /* 0x0000000603027207 */ /* 0x000fe40004000000 */
[----:B------:R-:W0:Y:S01]  /*0830*/  LDC R6, c[0x0][0x374] ;  /* 0x0000dd00ff067b82 */ /* 0x000e220000000800 */
[----:B------:R-:W-:Y:S01]  /*0840*/  @UP3 UIADD3 UR5, UPT, UPT, UR5, 0x1, URZ ;  /* 0x0000000105053890 */ /* 0x000fe2000fffe0ff */
[----:B------:R-:W-:-:S03]  /*0850*/  IADD3 R3, PT, PT, -R2, RZ, RZ ;  /* 0x000000ff02037210 */ /* 0x000fc60007ffe1ff */
[----:B------:R-:W-:Y:S02]  /*0860*/  USEL UR8, UR8, UR5, !UP1 ;  /* 0x0000000508087287 */ /* 0x000fe4000c800000 */
[----:B------:R-:W-:-:S04]  /*0870*/  IMAD R3, R3, UR7, R0 ;  /* 0x0000000703037c24 */ /* 0x000fc8000f8e0200 */
[----:B------:R-:W-:-:S04]  /*0880*/  IMAD.HI.U32 R5, R4, R3, RZ ;  /* 0x0000000304057227 */ /* 0x000fc800078e00ff */
[----:B------:R-:W-:-:S04]  /*0890*/  IMAD.MOV R8, RZ, RZ, -R5 ;  /* 0x000000ffff087224 */ /* 0x000fc800078e0a05 */
[----:B------:R-:W-:-:S05]  /*08a0*/  IMAD R3, R8, UR12, R3 ;  /* 0x0000000c08037c24 */ /* 0x000fca000f8e0203 */
[----:B------:R-:W-:Y:S01]  /*08b0*/  ISETP.GE.U32.AND P0, PT, R3, UR12, PT ;  /* 0x0000000c03007c0c */ /* 0x000fe2000bf06070 */
[----:B0-----:R-:W-:-:S05]  /*08c0*/  IMAD.SHL.U32 R6, R6, 0x4, RZ ;  /* 0x0000000406067824 */ /* 0x001fca00078e00ff */
[----:B-1----:R-:W-:-:S07]  /*08d0*/  ISETP.LE.U32.AND P2, PT, R6, UR9, PT ;  /* 0x0000000906007c0c */ /* 0x002fce000bf43070 */
[----:B------:R-:W-:-:S05]  /*08e0*/  @P0 VIADD R3, R3, -UR12 ;  /* 0x8000000c03030c36 */ /* 0x000fca0008000000 */
[----:B------:R-:W-:Y:S01]  /*08f0*/  ISETP.GE.U32.AND P1, PT, R3, UR12, PT ;  /* 0x0000000c03007c0c */ /* 0x000fe2000bf26070 */
[----:B------:R-:W-:-:S12]  /*0900*/  @P2 EXIT ;  /* 0x000000000000294d */ /* 0x000fd80003800000 */
[----:B------:R-:W-:Y:S01]  /*0910*/  IMAD.HI.U32 R4, R4, R0, RZ ;  /* 0x0000000004047227 */ /* 0x000fe200078e00ff */
[----:B------:R-:W-:Y:S01]  /*0920*/  LOP3.LUT R6, RZ, UR12, RZ, 0x33, !PT ;  /* 0x0000000cff067c12 */ /* 0x000fe2000f8e33ff */
[----:B------:R-:W-:Y:S01]  /*0930*/  ULOP3.LUT UR4, UR14, 0xffff, URZ, 0xc0, !UPT ;  /* 0x0000ffff0e047892 */ /* 0x000fe2000f8ec0ff */
[----:B------:R-:W-:Y:S01]  /*0940*/  MOV R12, 0xa70 ;  /* 0x00000a70000c7802 */ /* 0x000fe20000000f00 */
[----:B------:R-:W-:Y:S02]  /*0950*/  IMAD.MOV R7, RZ, RZ, -R4 ;  /* 0x000000ffff077224 */ /* 0x000fe400078e0a04 */
[----:B------:R-:W-:Y:S01]  /*0960*/  @P0 VIADD R5, R5, 0x1 ;  /* 0x0000000105050836 */ /* 0x000fe20000000000 */
[----:B------:R-:W-:Y:S01]  /*0970*/  ISETP.NE.U32.AND P0, PT, RZ, UR12, PT ;  /* 0x0000000cff007c0c */ /* 0x000fe2000bf05070 */
[----:B------:R-:W-:Y:S02]  /*0980*/  IMAD R7, R7, UR12, R0 ;  /* 0x0000000c07077c24 */ /* 0x000fe4000f8e0200 */
[----:B------:R-:W-:-:S02]  /*0990*/  @P1 VIADD R5, R5, 0x1 ;  /* 0x0000000105051836 */ /* 0x000fc40000000000 */
[----:B------:R-:W-:Y:S01]  /*09a0*/  VIADD R3, R0, UR14 ;  /* 0x0000000e00037c36 */ /* 0x000fe20008000000 */
[----:B------:R-:W-:Y:S02]  /*09b0*/  ISETP.GE.U32.AND P2, PT, R7, UR12, PT ;  /* 0x0000000c07007c0c */ /* 0x000fe4000bf46070 */
[----:B------:R-:W-:Y:S02]  /*09c0*/  SEL R4, R6, R5, !P0 ;  /* 0x0000000506047207 */ /* 0x000fe40004000000 */
[----:B------:R-:W-:Y:S02]  /*09d0*/  LOP3.LUT R8, R3, 0x3ff, RZ, 0x3c, !PT ;  /* 0x000003ff03087812 */ /* 0x000fe400078e3cff */
[----:B------:R-:W-:Y:S02]  /*09e0*/  LOP3.LUT R5, R0, 0x1f, RZ, 0xc0, !PT ;  /* 0x0000001f00057812 */ /* 0x000fe400078ec0ff */
[----:B------:R-:W-:-:S05]  /*09f0*/  LOP3.LUT R8, R8, 0xffff, RZ, 0xc0, !PT ;  /* 0x0000ffff08087812 */ /* 0x000fca00078ec0ff */
[----:B------:R-:W-:-:S04]  /*0a00*/  @P2 IADD3 R7, PT, PT, R7, -UR12, RZ ;  /* 0x8000000c07072c10 */ /* 0x000fc8000fffe0ff */
[----:B------:R-:W-:-:S13]  /*0a10*/  ISETP.GE.U32.AND P2, PT, R7, UR12, PT ;  /* 0x0000000c07007c0c */ /* 0x000fda000bf46070 */
[----:B------:R-:W-:-:S05]  /*0a20*/  @P2 VIADD R7, R7, -UR12 ;  /* 0x8000000c07072c36 */ /* 0x000fca0008000000 */
[----:B------:R-:W-:Y:S02]  /*0a30*/  SEL R7, R6, R7, !P0 ;  /* 0x0000000706077207 */ /* 0x000fe40004000000 */
[----:B------:R-:W-:Y:S02]  /*0a40*/  LOP3.LUT R6, R4, 0xf, RZ, 0xc0, !PT ;  /* 0x0000000f04067812 */ /* 0x000fe400078ec0ff */
[----:B------:R-:W-:-:S07]  /*0a50*/  SHF.L.U32 R7, R7, 0x4, RZ ;  /* 0x0000000407077819 */ /* 0x000fce00000006ff */
[----:B------:R-:W-:Y:S05]  /*0a60*/  CALL.REL.NOINC `($__internal_9_$__cuda_sm20_div_u16) ;  /* 0x00000064000c7944 */ /* 0x000fea0003c00000 */
[----:B------:R-:W0:Y:S01]  /*0a70*/  LDCU.64 UR12, c[0x0][0x3a8] ;  /* 0x00007500ff0c77ac */ /* 0x000e220008000a00 */
[C---:B------:R-:W-:Y:S01]  /*0a80*/  VIADD R8, R6.reuse, 0x1 ;  /* 0x0000000106087836 */ /* 0x040fe20000000000 */
[C---:B------:R-:W-:Y:S01]  /*0a90*/  IADD3 R19, PT, PT, R6.reuse, 0x9, RZ ;  /* 0x0000000906137810 */ /* 0x040fe20007ffe0ff */
[C---:B------:R-:W-:Y:S01]  /*0aa0*/  VIADD R10, R6.reuse, 0x2 ;  /* 0x00000002060a7836 */ /* 0x040fe20000000000 */
[----:B------:R-:W1:Y:S01]  /*0ab0*/  LDCU.64 UR4, c[0x0][0x390] ;  /* 0x00007200ff0477ac */ /* 0x000e620008000a00 */
[C---:B------:R-:W-:Y:S02]  /*0ac0*/  VIADD R11, R6.reuse, 0x3 ;  /* 0x00000003060b7836 */ /* 0x040fe40000000000 */
[C---:B------:R-:W-:Y:S01]  /*0ad0*/  VIADD R13, R6.reuse, 0x4 ;  /* 0x00000004060d7836 */ /* 0x040fe20000000000 */
[----:B------:R-:W-:Y:S01]  /*0ae0*/  UMOV UR11, 0xffffff00 ;  /* 0xffffff00000b7882 */ /* 0x000fe20000000000 */
[C---:B------:R-:W-:Y:S01]  /*0af0*/  VIADD R15, R6.reuse, 0x5 ;  /* 0x00000005060f7836 */ /* 0x040fe20000000000 */
[----:B------:R-:W-:Y:S01]  /*0b00*/  USHF.L.U32 UR23, UR14, 0x2, URZ ;  /* 0x000000020e177899 */ /* 0x000fe200080006ff */
[----:B------:R-:W-:-:S02]  /*0b10*/  VIADD R17, R6, 0x8 ;  /* 0x0000000806117836 */ /* 0x000fc40000000000 */
[C---:B------:R-:W-:Y:S02]  /*0b20*/  VIADD R21, R6.reuse, 0xc ;  /* 0x0000000c06157836 */ /* 0x040fe40000000000 */
[----:B------:R-:W-:Y:S02]  /*0b30*/  VIADD R23, R6, 0xd ;  /* 0x0000000d06177836 */ /* 0x000fe40000000000 */
[----:B0-----:R-:W-:Y:S01]  /*0b40*/  IMAD.U32 R29, RZ, RZ, UR13 ;  /* 0x0000000dff1d7e24 */ /* 0x001fe2000f8e00ff */
[----:B------:R-:W-:Y:S01]  /*0b50*/  ISETP.GE.AND P0, PT, R8, UR13, PT ;  /* 0x0000000d08007c0c */ /* 0x000fe2000bf06270 */
[----:B------:R-:W-:Y:S02]  /*0b60*/  USHF.R.U32.HI UR22, URZ, 0x4, UR13 ;  /* 0x00000004ff167899 */ /* 0x000fe4000801160d */
[----:B------:R-:W-:Y:S01]  /*0b70*/  ISETP.GE.AND P1, PT, R11, UR13, PT ;  /* 0x0000000d0b007c0c */ /* 0x000fe2000bf26270 */
[----:B------:R-:W-:Y:S01]  /*0b80*/  IMAD R27, RZ, RZ, -UR13 ;  /* 0x8000000dff1b7e24 */ /* 0x000fe2000f8e02ff */
[----:B------:R-:W-:Y:S01]  /*0b90*/  SEL R9, R29, RZ, P0 ;  /* 0x000000ff1d097207 */ /* 0x000fe20000000000 */
[----:B------:R-:W-:Y:S01]  /*0ba0*/  UISETP.LT.AND UP1, UPT, UR12, 0x20, UPT ;  /* 0x000000200c00788c */ /* 0x000fe2000bf21270 */
[----:B------:R-:W-:Y:S01]  /*0bb0*/  ISETP.GE.AND P0, PT, R10, UR13, PT ;  /* 0x0000000d0a007c0c */ /* 0x000fe2000bf06270 */
[----:B------:R-:W-:Y:S01]  /*0bc0*/  USEL UR24, UR22, 0x1, UP0 ;  /* 0x0000000116187887 */ /* 0x000fe20008000000 */
[----:B------:R-:W-:Y:S01]  /*0bd0*/  IADD3 R8, PT, PT, R8, -R9, RZ ;  /* 0x8000000908087210 */ /* 0x000fe20007ffe0ff */
[----:B-1----:R-:W-:Y:S01]  /*0be0*/  UIMAD.WIDE.U32 UR18, UR14, 0x4, UR4 ;  /* 0x000000040e1278a5 */ /* 0x002fe2000f8e0004 */
[----:B------:R-:W-:Y:S01]  /*0bf0*/  ISETP.GE.AND P2, PT, R13, UR13, PT ;  /* 0x0000000d0d007c0c */ /* 0x000fe2000bf46270 */
[----:B------:R-:W-:Y:S01]  /*0c00*/  UIMAD.WIDE.U32 UR20, UR14, 0x8, UR4 ;  /* 0x000000080e1478a5 */ /* 0x000fe2000f8e0004 */
[----:B------:R-:W-:Y:S01]  /*0c10*/  ISETP.GE.AND P3, PT, R15, UR13, PT ;  /* 0x0000000d0f007c0c */ /* 0x000fe2000bf66270 */
[----:B------:R-:W-:Y:S01]  /*0c20*/  USEL UR10, UR12, 0x20, UP1 ;  /* 0x000000200c0a7887 */ /* 0x000fe20008800000 */
[C---:B------:R-:W-:Y:S01]  /*0c30*/  SEL R9, R29.reuse, RZ, P0 ;  /* 0x000000ff1d097207 */ /* 0x040fe20000000000 */
[----:B------:R-:W-:Y:S01]  /*0c40*/  UIMAD.WIDE.U32 UR4, UR14, 0xc, UR4 ;  /* 0x0000000c0e0478a5 */ /* 0x000fe2000f8e0004 */
[C---:B------:R-:W-:Y:S01]  /*0c50*/  SEL R12, R29.reuse, RZ, P1 ;  /* 0x000000ff1d0c7207 */ /* 0x040fe20000800000 */
[----:B------:R-:W-:Y:S01]  /*0c60*/  UIMAD UR11, UR24, UR11, 0x201f ;  /* 0x0000201f180b74a4 */ /* 0x000fe2000f8e020b */
[C---:B------:R-:W-:Y:S01]  /*0c70*/  SEL R14, R29.reuse, RZ, P2 ;  /* 0x000000ff1d0e7207 */ /* 0x040fe20001000000 */
[----:B------:R-:W-:Y:S01]  /*0c80*/  IMAD.IADD R9, R10, 0x1, -R9 ;  /* 0x000000010a097824 */ /* 0x000fe200078e0a09 */
[----:B------:R-:W-:Y:S01]  /*0c90*/  SEL R16, R29, RZ, P3 ;  /* 0x000000ff1d107207 */ /* 0x000fe20001800000 */
[----:B------:R-:W-:Y:S01]  /*0ca0*/  IMAD.IADD R10, R11, 0x1, -R12 ;  /* 0x000000010b0a7824 */ /* 0x000fe200078e0a0c */
[----:B------:R-:W-:Y:S01]  /*0cb0*/  IADD3 R11, PT, PT, R13, -R14, RZ ;  /* 0x8000000e0d0b7210 */ /* 0x000fe20007ffe0ff */
[C---:B------:R-:W-:Y:S01]  /*0cc0*/  VIADD R13, R6.reuse, 0x6 ;  /* 0x00000006060d7836 */ /* 0x040fe20000000000 */
[----:B------:R-:W-:Y:S01]  /*0cd0*/  ISETP.GE.AND P2, PT, R17, UR13, PT ;  /* 0x0000000d11007c0c */ /* 0x000fe2000bf46270 */
[----:B------:R-:W-:Y:S01]  /*0ce0*/  IMAD.IADD R12, R15, 0x1, -R16 ;  /* 0x000000010f0c7824 */ /* 0x000fe200078e0a10 */
[----:B------:R-:W-:Y:S01]  /*0cf0*/  ISETP.GE.AND P3, PT, R19, UR13, PT ;  /* 0x0000000d13007c0c */ /* 0x000fe2000bf66270 */
[----:B------:R-:W-:Y:S01]  /*0d00*/  VIADD R15, R6, 0x7 ;  /* 0x00000007060f7836 */ /* 0x000fe20000000000 */
[----:B------:R-:W-:-:S02]  /*0d10*/  ISETP.GE.AND P0, PT, R13, UR13, PT ;  /* 0x0000000d0d007c0c */ /* 0x000fc4000bf06270 */
[----:B------:R-:W-:Y:S02]  /*0d20*/  SEL R18, R29, RZ, P2 ;  /* 0x000000ff1d127207 */ /* 0x000fe40001000000 */
[----:B------:R-:W-:Y:S02]  /*0d30*/  ISETP.GE.AND P1, PT, R15, UR13, PT ;  /* 0x0000000d0f007c0c */ /* 0x000fe4000bf26270 */
[C---:B------:R-:W-:Y:S02]  /*0d40*/  SEL R14, R29.reuse, RZ, P0 ;  /* 0x000000ff1d0e7207 */ /* 0x040fe40000000000 */
[C---:B------:R-:W-:Y:S02]  /*0d50*/  SEL R16, R29.reuse, RZ, P1 ;  /* 0x000000ff1d107207 */ /* 0x040fe40000800000 */
[----:B------:R-:W-:Y:S01]  /*0d60*/  SEL R20, R29, RZ, P3 ;  /* 0x000000ff1d147207 */ /* 0x000fe20001800000 */
[----:B------:R-:W-:Y:S01]  /*0d70*/  IMAD.IADD R13, R13, 0x1, -R14 ;  /* 0x000000010d0d7824 */ /* 0x000fe200078e0a0e */
[----:B------:R-:W-:Y:S01]  /*0d80*/  ISETP.GE.AND P2, PT, R21, UR13, PT ;  /* 0x0000000d15007c0c */ /* 0x000fe2000bf46270 */
[----:B------:R-:W-:Y:S01]  /*0d90*/  IMAD.IADD R14, R15, 0x1, -R16 ;  /* 0x000000010f0e7824 */ /* 0x000fe200078e0a10 */
[----:B------:R-:W-:Y:S01]  /*0da0*/  LEA R27, R27, 0x201f, 0x8 ;  /* 0x0000201f1b1b7811 */ /* 0x000fe200078e40ff */
[----:B------:R-:W-:Y:S01]  /*0db0*/  IMAD.IADD R15, R17, 0x1, -R18 ;  /* 0x00000001110f7824 */ /* 0x000fe200078e0a12 */
[C---:B------:R-:W-:Y:S01]  /*0dc0*/  IADD3 R17, PT, PT, R6.reuse, 0xa, RZ ;  /* 0x0000000a06117810 */ /* 0x040fe20007ffe0ff */
[----:B------:R-:W-:Y:S01]  /*0dd0*/  IMAD.IADD R16, R19, 0x1, -R20 ;  /* 0x0000000113107824 */ /* 0x000fe200078e0a14 */
[----:B------:R-:W-:Y:S01]  /*0de0*/  SEL R22, R29, RZ, P2 ;  /* 0x000000ff1d167207 */ /* 0x000fe20001000000 */
[----:B------:R-:W-:Y:S01]  /*0df0*/  VIADD R19, R6, 0xb ;  /* 0x0000000b06137836 */ /* 0x000fe20000000000 */
[----:B------:R-:W-:-:S04]  /*0e00*/  ISETP.GE.AND P0, PT, R17, UR13, PT ;  /* 0x0000000d11007c0c */ /* 0x000fc8000bf06270 */
[----:B------:R-:W-:Y:S02]  /*0e10*/  SEL R18, R29, RZ, P0 ;  /* 0x000000ff1d127207 */ /* 0x000fe40000000000 */
[----:B------:R-:W-:Y:S02]  /*0e20*/  ISETP.GE.AND P1, PT, R19, UR13, PT ;  /* 0x0000000d13007c0c */ /* 0x000fe4000bf26270 */
[----:B------:R-:W-:Y:S01]  /*0e30*/  ISETP.GE.AND P0, PT, R23, UR13, PT ;  /* 0x0000000d17007c0c */ /* 0x000fe2000bf06270 */
[----:B------:R-:W-:Y:S01]  /*0e40*/  IMAD.IADD R17, R17, 0x1, -R18 ;  /* 0x0000000111117824 */ /* 0x000fe200078e0a12 */
[C---:B------:R-:W-:Y:S02]  /*0e50*/  SEL R20, R29.reuse, RZ, P1 ;  /* 0x000000ff1d147207 */ /* 0x040fe40000800000 */
[----:B------:R-:W-:Y:S02]  /*0e60*/  SEL R24, R29, RZ, P0 ;  /* 0x000000ff1d187207 */ /* 0x000fe40000000000 */
[----:B------:R-:W-:Y:S01]  /*0e70*/  IADD3 R18, PT, PT, R19, -R20, RZ ;  /* 0x8000001413127210 */ /* 0x000fe20007ffe0ff */
[----:B------:R-:W-:-:S02]  /*0e80*/  IMAD.IADD R19, R21, 0x1, -R22 ;  /* 0x0000000115137824 */ /* 0x000fc400078e0a16 */
[----:B------:R-:W-:Y:S02]  /*0e90*/  IMAD.IADD R20, R23, 0x1, -R24 ;  /* 0x0000000117147824 */ /* 0x000fe400078e0a18 */
[C---:B------:R-:W-:Y:S02]  /*0ea0*/  VIADD R21, R6.reuse, 0xe ;  /* 0x0000000e06157836 */ /* 0x040fe40000000000 */
[----:B------:R-:W-:-:S03]  /*0eb0*/  VIADD R23, R6, 0xf ;  /* 0x0000000f06177836 */ /* 0x000fc60000000000 */
[----:B------:R-:W-:Y:S02]  /*0ec0*/  ISETP.GE.AND P0, PT, R21, UR13, PT ;  /* 0x0000000d15007c0c */ /* 0x000fe4000bf06270 */
[----:B------:R-:W-:Y:S02]  /*0ed0*/  ISETP.GE.AND P1, PT, R23, UR13, PT ;  /* 0x0000000d17007c0c */ /* 0x000fe4000bf26270 */
[C---:B------:R-:W-:Y:S02]  /*0ee0*/  SEL R22, R29.reuse, RZ, P0 ;  /* 0x000000ff1d167207 */ /* 0x040fe40000000000 */
[----:B------:R-:W-:Y:S02]  /*0ef0*/  SEL R24, R29, RZ, P1 ;  /* 0x000000ff1d187207 */ /* 0x000fe40000800000 */
[----:B------:R-:W-:Y:S02]  /*0f00*/  ISETP.GE.AND P0, PT, R6, UR13, PT ;  /* 0x0000000d06007c0c */ /* 0x000fe4000bf06270 */
[----:B------:R-:W-:Y:S01]  /*0f10*/  IADD3 R21, PT, PT, R21, -R22, RZ ;  /* 0x8000001615157210 */ /* 0x000fe20007ffe0ff */
[----:B------:R-:W-:Y:S01]  /*0f20*/  IMAD.IADD R22, R23, 0x1, -R24 ;  /* 0x0000000117167824 */ /* 0x000fe200078e0a18 */
[----:B------:R-:W-:Y:S01]  /*0f30*/  SEL R29, R29, RZ, P0 ;  /* 0x000000ff1d1d7207 */ /* 0x000fe20000000000 */
[----:B------:R-:W-:Y:S01]  /*0f40*/  VIADD R23, R3, UR14 ;  /* 0x0000000e03177c36 */ /* 0x000fe20008000000 */
[----:B------:R-:W-:-:S02]  /*0f50*/  LOP3.LUT R24, R25, 0x3, RZ, 0xc0, !PT ;  /* 0x0000000319187812 */ /* 0x000fc400078ec0ff */
[----:B------:R-:W-:Y:S01]  /*0f60*/  IADD3 R26, PT, PT, R6, -R29, RZ ;  /* 0x8000001d061a7210 */ /* 0x000fe20007ffe0ff */
[----:B------:R-:W-:-:S07]  /*0f70*/  VIADD R25, R23, UR14 ;  /* 0x0000000e17197c36 */ /* 0x000fce0008000000 */
.L_x_657:
[----:B------:R-:W-:Y:S01]  /*0f80*/  ISETP.NE.AND P0, PT, R24, 0x2, PT ;  /* 0x000000021800780c */ /* 0x000fe20003f05270 */
[----:B------:R-:W0:Y:S01]  /*0f90*/  S2UR UR15, SR_CgaCtaId ;  /* 0x00000000000f79c3 */ /* 0x000e220000008800 */
[----:B------:R-:W-:Y:S01]  /*0fa0*/  UMOV UR14, 0x400 ;  /* 0x00000400000e7882 */ /* 0x000fe20000000000 */
[----:B------:R-:W-:Y:S01]  /*0fb0*/  BSSY.RECONVERGENT B0, `(.L_x_485) ;  /* 0x000001e000007945 */ /* 0x000fe20003800200 */
[----:B------:R-:W-:Y:S01]  /*0fc0*/  IMAD.MOV.U32 R53, RZ, RZ, R0 ;  /* 0x000000ffff357224 */ /* 0x000fe200078e0000 */
[----:B-1----:R-:W-:-:S08]  /*0fd0*/  P2R R36, PR, RZ, 0x1 ;  /* 0x00000001ff247803 */ /* 0x002fd00000000000 */
[----:B----4-:R-:W-:Y:S05]  /*0fe0*/  @!P0 BRA `(.L_x_486) ;  /* 0x0000000000688947 */ /* 0x010fea0003800000 */
[----:B------:R-:W1:Y:S01]  /*0ff0*/  LDC.64 R30, c[0x0][0x390] ;  /* 0x0000e400ff1e7b82 */ /* 0x000e620000000a00 */
[----:B------:R-:W-:-:S04]  /*1000*/  IMAD.U32 R33, RZ, RZ, UR9 ;  /* 0x00000009ff217e24 */ /* 0x000fc8000f8e00ff */
[----:B------:R-:W-:-:S04]  /*1010*/  IMAD R33, R33, 0x400, R0 ;  /* 0x0000040021217824 */ /* 0x000fc800078e0200 */
[----:B-1----:R-:W-:-:S05]  /*1020*/  IMAD.WIDE R30, R33, 0x4, R30 ;  /* 0x00000004211e7825 */ /* 0x002fca00078e021e */
[----:B------:R-:W2:Y:S01]  /*1030*/  LDG.E R28, desc[UR16][R30.64] ;  /* 0x000000101e1c7981 */ /* 0x000ea2000c1e1900 */
        /* <DEDUP_REMOVED lines=10> */
[----:B------:R-:W-:-:S04]  /*10e0*/  IADD3 R32, P1, PT, R30, UR23, RZ ;  /* 0x000000171e207c10 */ /* 0x000fc8000ff3e0ff */
[----:B------:R-:W-:-:S07]  /*10f0*/  IADD3.X R33, PT, PT, RZ, R31, RZ, P1, !PT ;  /* 0x0000001fff217210 */ /* 0x000fce0000ffe4ff */
[----:B------:R-:W-:Y:S02]  /*1100*/  @P0 IADD3 R30, P1, PT, R32, UR23, RZ ;  /* 0x00000017201e0c10 */ /* 0x000fe4000ff3e0ff */
[----:B------:R-:W2:Y:S03]  /*1110*/  LDG.E R32, desc[UR16][R32.64] ;  /* 0x0000001020207981 */ /* 0x000ea6000c1e1900 */
[----:B------:R-:W-:-:S06]  /*1120*/  @P0 IMAD.X R31, RZ, RZ, R33, P1 ;  /* 0x000000ffff1f0224 */ /* 0x000fcc00008e0621 */
[----:B------:R-:W3:Y:S01]  /*1130*/  @P0 LDG.E R31, desc[UR16][R30.64] ;  /* 0x000000101e1f0981 */ /* 0x000ee2000c1e1900 */
[----:B-1----:R-:W-:Y:S02]  /*1140*/  VIADD R28, R35, UR23 ;  /* 0x00000017231c7c36 */ /* 0x002fe40008000000 */
[----:B------:R-:W-:Y:S02]  /*1150*/  IMAD.MOV.U32 R53, RZ, RZ, R23 ;  /* 0x000000ffff357224 */ /* 0x000fe400078e0017 */
[----:B------:R-:W-:Y:S01]  /*1160*/  @P0 IMAD.MOV.U32 R53, RZ, RZ, R25 ;  /* 0x000000ffff350224 */ /* 0x000fe200078e0019 */
[----:B--2---:R2:W-:Y:S04]  /*1170*/  STS [R35+UR23], R32 ;  /* 0x0000002023007988 */ /* 0x0045e80008000817 */
[----:B---3--:R2:W-:Y:S02]  /*1180*/  @P0 STS [R28+UR23], R31 ;  /* 0x0000001f1c000988 */ /* 0x0085e40008000817 */
.L_x_486:
[----:B0-----:R-:W-:Y:S05]  /*1190*/  BSYNC.RECONVERGENT B0 ;  /* 0x0000000000007941 */ /* 0x001fea0003800200 */
.L_x_485:
[----:B------:R-:W-:Y:S01]  /*11a0*/  UIADD3 UR12, UPT, UPT, UR14, 0x1080, URZ ;  /* 0x000010800e0c7890 */ /* 0x000fe2000fffe0ff */
[----:B-12---:R-:W-:Y:S01]  /*11b0*/  MOV R28, UR9 ;  /* 0x00000009001c7c02 */ /* 0x006fe20008000f00 */
[----:B------:R-:W-:Y:S02]  /*11c0*/  BSSY.RECONVERGENT B0, `(.L_x_487) ;  /* 0x000001f000007945 */ /* 0x000fe40003800200 */
[----:B------:R-:W-:Y:S02]  /*11d0*/  ULEA UR12, UR15, UR12, 0x18 ;  /* 0x0000000c0f0c7291 */ /* 0x000fe4000f8ec0ff */
[----:B------:R-:W-:-:S04]  /*11e0*/  IMAD R37, R28, 0x400, R53 ;  /* 0x000004001c257824 */ /* 0x000fc800078e0235 */
[----:B------:R-:W-:-:S07]  /*11f0*/  LEA R28, R53, UR12, 0x2 ;  /* 0x0000000c351c7c11 */ /* 0x000fce000f8e10ff */
.L_x_488:
[----:B------:R-:W0:Y:S01]  /*1200*/  LDC.64 R30, c[0x0][0x390] ;  /* 0x0000e400ff1e7b82 */ /* 0x000e220000000a00 */
[----:B------:R-:W-:Y:S01]  /*1210*/  MOV R35, UR21 ;  /* 0x0000001500237c02 */ /* 0x000fe20008000f00 */
[----:B-1----:R-:W-:Y:S02]  /*1220*/  IMAD.U32 R34, RZ, RZ, UR20 ;  /* 0x00000014ff227e24 */ /* 0x002fe4000f8e00ff */
[----:B------:R-:W-:Y:S02]  /*1230*/  IMAD.U32 R32, RZ, RZ, UR18 ;  /* 0x00000012ff207e24 */ /* 0x000fe4000f8e00ff */
[----:B------:R-:W-:Y:S02]  /*1240*/  IMAD.U32 R33, RZ, RZ, UR19 ;  /* 0x00000013ff217e24 */ /* 0x000fe4000f8e00ff */
[----:B------:R-:W-:-:S04]  /*1250*/  IMAD.WIDE R54, R37, 0x4, R34 ;  /* 0x0000000425367825 */ /* 0x000fc800078e0222 */
[----:B------:R-:W-:Y:S02]  /*1260*/  IMAD.U32 R34, RZ, RZ, UR4 ;  /* 0x00000004ff227e24 */ /* 0x000fe4000f8e00ff */
[----:B------:R-:W-:Y:S01]  /*1270*/  IMAD.U32 R35, RZ, RZ, UR5 ;  /* 0x00000005ff237e24 */ /* 0x000fe2000f8e00ff */
[----:B------:R-:W2:Y:S01]  /*1280*/  LDG.E R54, desc[UR16][R54.64] ;  /* 0x0000001036367981 */ /* 0x000ea2000c1e1900 */
[----:B------:R-:W-:-:S04]  /*1290*/  IMAD.WIDE R32, R37, 0x4, R32 ;  /* 0x0000000425207825 */ /* 0x000fc800078e0220 */
        /* <DEDUP_REMOVED lines=9> */
[----:B------:R-:W-:Y:S02]  /*1330*/  IMAD R59, R61, 0xc, R28 ;  /* 0x0000000c3d3b7824 */ /* 0x000fe400078e021c */
[----:B------:R-:W-:Y:S01]  /*1340*/  VIADD R37, R37, UR23 ;  /* 0x0000001725257c36 */ /* 0x000fe20008000000 */
[----:B-----5:R-:W-:Y:S04]  /*1350*/  STS [R28], R31 ;  /* 0x0000001f1c007388 */ /* 0x020fe80000000800 */
[----:B---3--:R0:W-:Y:S04]  /*1360*/  STS [R28+UR23], R33 ;  /* 0x000000211c007988 */ /* 0x0081e80008000817 */
[----:B--2---:R1:W-:Y:S04]  /*1370*/  STS [R57], R54 ;  /* 0x0000003639007388 */ /* 0x0043e80000000800 */
[----:B----4-:R1:W-:Y:S01]  /*1380*/  STS [R59], R34 ;  /* 0x000000223b007388 */ /* 0x0103e20000000800 */
[----:B0-----:R-:W-:Y:S01]  /*1390*/  LEA R28, R61, R28, 0x4 ;  /* 0x0000001c3d1c7211 */ /* 0x001fe200078e20ff */
[----:B------:R-:W-:Y:S06]  /*13a0*/  @!P0 BRA `(.L_x_488) ;  /* 0xfffffffc00948947 */ /* 0x000fec000383ffff */
[----:B------:R-:W-:Y:S05]  /*13b0*/  BSYNC.RECONVERGENT B0 ;  /* 0x0000000000007941 */ /* 0x000fea0003800200 */
.L_x_487:
[----:B------:R-:W-:Y:S01]  /*13c0*/  ISETP.NE.AND P1, PT, R36, RZ, PT ;  /* 0x000000ff2400720c */ /* 0x000fe20003f25270 */
[----:B------:R-:W-:Y:S01]  /*13d0*/  BSSY.RECONVERGENT B0, `(.L_x_489) ;  /* 0x0000010000007945 */ /* 0x000fe20003800200 */
[----:B------:R-:W-:-:S11]  /*13e0*/  IMAD.MOV.U32 R28, RZ, RZ, R0 ;  /* 0x000000ffff1c7224 */ /* 0x000fd600078e0000 */
[----:B------:R-:W-:Y:S05]  /*13f0*/  @!P1 BRA `(.L_x_490) ;  /* 0x0000000000349947 */ /* 0x000fea0003800000 */
[----:B------:R-:W-:Y:S01]  /*1400*/  UIADD3 UR12, UPT, UPT, UR14, 0x2080, URZ ;  /* 0x000020800e0c7890 */ /* 0x000fe2000fffe0ff */
[----:B------:R-:W-:Y:S01]  /*1410*/  ISETP.NE.AND P0, PT, R24, 0x3, PT ;  /* 0x000000031800780c */ /* 0x000fe20003f05270 */
[----:B------:R-:W-:Y:S02]  /*1420*/  IMAD.MOV.U32 R28, RZ, RZ, R3 ;  /* 0x000000ffff1c7224 */ /* 0x000fe400078e0003 */
[----:B------:R-:W-:-:S06]  /*1430*/  ULEA UR12, UR15, UR12, 0x18 ;  /* 0x0000000c0f0c7291 */ /* 0x000fcc000f8ec0ff */
[----:B------:R-:W-:-:S05]  /*1440*/  LEA R30, R0, UR12, 0x2 ;  /* 0x0000000c001e7c11 */ /* 0x000fca000f8e10ff */
[----:B------:R0:W-:Y:S01]  /*1450*/  STS [R30], RZ ;  /* 0x000000ff1e007388 */ /* 0x0001e20000000800 */
[----:B------:R-:W-:Y:S05]  /*1460*/  @!P0 BRA `(.L_x_490) ;  /* 0x0000000000188947 */ /* 0x000fea0003800000 */
[----:B------:R-:W-:Y:S01]  /*1470*/  ISETP.NE.AND P0, PT, R24, RZ, PT ;  /* 0x000000ff1800720c */ /* 0x000fe20003f05270 */
[----:B------:R-:W-:Y:S01]  /*1480*/  VIADD R31, R30, UR23 ;  /* 0x000000171e1f7c36 */ /* 0x000fe20008000000 */
[----:B------:R2:W-:Y:S01]  /*1490*/  STS [R30+UR23], RZ ;  /* 0x000000ff1e007988 */ /* 0x0005e20008000817 */
[----:B------:R-:W-:-:S10]  /*14a0*/  MOV R28, R23 ;  /* 0x00000017001c7202 */ /* 0x000fd40000000f00 */
[----:B------:R2:W-:Y:S01]  /*14b0*/  @P0 STS [R31+UR23], RZ ;  /* 0x000000ff1f000988 */ /* 0x0005e20008000817 */
[----:B------:R-:W-:-:S07]  /*14c0*/  @P0 IMAD.MOV.U32 R28, RZ, RZ, R25 ;  /* 0x000000ffff1c0224 */ /* 0x000fce00078e0019 */
.L_x_490:
[----:B------:R-:W-:Y:S05]  /*14d0*/  BSYNC.RECONVERGENT B0 ;  /* 0x0000000000007941 */ /* 0x000fea0003800200 */
.L_x_489:
[----:B------:R-:W-:Y:S01]  /*14e0*/  UIADD3 UR14, UPT, UPT, UR14, 0x2080, URZ ;  /* 0x000020800e0e7890 */ /* 0x000fe2000fffe0ff */
[----:B------:R-:W-:Y:S03]  /*14f0*/  BSSY.RECONVERGENT B0, `(.L_x_491) ;  /* 0x000000d000007945 */ /* 0x000fe60003800200 */
[----:B------:R-:W-:-:S06]  /*1500*/  ULEA UR14, UR15, UR14, 0x18 ;  /* 0x0000000e0f0e7291 */ /* 0x000fcc000f8ec0ff */
[----:B------:R-:W-:-:S07]  /*1510*/  IMAD.U32 R33, RZ, RZ, UR14 ;  /* 0x0000000eff217e24 */ /* 0x000fce000f8e00ff */
.L_x_492:
[C---:B0-23--:R-:W-:Y:S02]  /*1520*/  IMAD R30, R28.reuse, 0x4, R33 ;  /* 0x000000041c1e7824 */ /* 0x04dfe400078e0221 */
        /* <DEDUP_REMOVED lines=9> */
[----:B------:R-:W-:Y:S05]  /*15c0*/  BSYNC.RECONVERGENT B0 ;  /* 0x0000000000007941 */ /* 0x000fea0003800200 */
.L_x_491:
[----:B------:R-:W-:Y:S01]  /*15d0*/  BAR.SYNC.DEFER_BLOCKING 0x0 ;  /* 0x0000000000007b1d */ /* 0x000fe20000010000 */
[----:B------:R-:W-:-:S09]  /*15e0*/  UISETP.GE.AND UP0, UPT, UR6, 0x1, UPT ;  /* 0x000000010600788c */ /* 0x000fd2000bf06270 */
[----:B------:R-:W-:Y:S05]  /*15f0*/  BRA.U !UP0, `(.L_x_493) ;  /* 0x0000003d081c7547 */ /* 0x000fea000b800000 */
[----:B------:R-:W-:-:S09]  /*1600*/  UISETP.NE.AND UP0, UPT, UR24, 0x1, UPT ;  /* 0x000000011800788c */ /* 0x000fd2000bf05270 */
[----:B------:R-:W-:Y:S05]  /*1610*/  BRA.U UP0, `(.L_x_494) ;  /* 0x0000001100f07547 */ /* 0x000fea000b800000 */
[----:B------:R-:W-:Y:S01]  /*1620*/  BSSY B1, `(.L_x_495) ;  /* 0x000013a000017945 */ /* 0x000fe20003800000 */
[----:B------:R-:W-:-:S07]  /*1630*/  IMAD.MOV.U32 R35, RZ, RZ, RZ ;  /* 0x000000ffff237224 */ /* 0x000fce00078e00ff */
.L_x_547:
[----:B01----:R-:W0:Y:S01]  /*1640*/  LDC R28, c[0x0][0x3ac] ;  /* 0x0000eb00ff1c7b82 */ /* 0x003e220000000800 */
[----:B---3--:R-:W-:Y:S01]  /*1650*/  IMAD.IADD R32, R4, 0x1, R35 ;  /* 0x0000000104207824 */ /* 0x008fe200078e0223 */
[----:B0-----:R-:W-:-:S03]  /*1660*/  ISETP.GE.AND P5, PT, R28, 0x1, PT ;  /* 0x000000011c00780c */ /* 0x001fc60003fa6270 */
[----:B------:R-:W-:Y:S01]  /*1670*/  IMAD R31, R32, R28, R7 ;  /* 0x0000001c201f7224 */ /* 0x000fe200078e0207 */
[C---:B------:R-:W-:Y:S02]  /*1680*/  ISETP.GE.AND P4, PT, R28.reuse, 0x2, PT ;  /* 0x000000021c00780c */ /* 0x040fe40003f86270 */
[C---:B------:R-:W-:Y:S02]  /*1690*/  ISETP.GE.AND P3, PT, R28.reuse, 0x3, PT ;  /* 0x000000031c00780c */ /* 0x040fe40003f66270 */
[C---:B------:R-:W-:Y:S02]  /*16a0*/  ISETP.GE.AND P2, PT, R28.reuse, 0x4, PT ;  /* 0x000000041c00780c */ /* 0x040fe40003f46270 */
[C---:B------:R-:W-:Y:S02]  /*16b0*/  ISETP.GE.AND P1, PT, R28.reuse, 0x5, PT ;  /* 0x000000051c00780c */ /* 0x040fe40003f26270 */
[----:B------:R-:W-:Y:S01]  /*16c0*/  ISETP.GE.AND P6, PT, R28, 0x6, PT ;  /* 0x000000061c00780c */ /* 0x000fe20003fc6270 */
[----:B--2-4-:R-:W-:-:S12]  /*16d0*/  @!P5 BRA `(.L_x_496) ;  /* 0x00000000001cd947 */ /* 0x014fd80003800000 */
[----:B------:R-:W0:Y:S01]  /*16e0*/  S2UR UR13, SR_CgaCtaId ;  /* 0x00000000000d79c3 */ /* 0x000e220000008800 */
[----:B------:R-:W-:Y:S01]  /*16f0*/  UMOV UR12, 0x400 ;  /* 0x00000400000c7882 */ /* 0x000fe20000000000 */
[----:B------:R-:W-:Y:S01]  /*1700*/  IMAD.IADD R30, R6, 0x1, R31 ;  /* 0x00000001061e7824 */ /* 0x000fe200078e021f */
[----:B------:R-:W-:-:S04]  /*1710*/  UIADD3 UR12, UPT, UPT, UR12, 0x1080, URZ ;  /* 0x000010800c0c7890 */ /* 0x000fc8000fffe0ff */
[----:B0-----:R-:W-:-:S06]  /*1720*/  ULEA UR12, UR13, UR12, 0x18 ;  /* 0x0000000c0d0c7291 */ /* 0x001fcc000f8ec0ff */
[----:B------:R-:W-:-:S05]  /*1730*/  LEA R30, R30, UR12, 0x2 ;  /* 0x0000000c1e1e7c11 */ /* 0x000fca000f8e10ff */
[----:B------:R0:W2:Y:S02]  /*1740*/  LDS R38, [R30] ;  /* 0x000000001e267984 */ /* 0x0000a40000000800 */
.L_x_496:
[----:B------:R-:W-:Y:S05]  /*1750*/  @!P4 BRA `(.L_x_497) ;  /* 0x000000000024c947 */ /* 0x000fea0003800000 */
[----:B------:R-:W3:Y:S01]  /*1760*/  S2UR UR13, SR_CgaCtaId ;  /* 0x00000000000d79c3 */ /* 0x000ee20000008800 */
[----:B0-----:R-:W-:Y:S01]  /*1770*/  IADD3 R30, PT, PT, R4, 0x1, RZ ;  /* 0x00000001041e7810 */ /* 0x001fe20007ffe0ff */
[----:B------:R-:W-:Y:S02]  /*1780*/  UMOV UR12, 0x400 ;  /* 0x00000400000c7882 */ /* 0x000fe40000000000 */
[----:B------:R-:W-:Y:S01]  /*1790*/  UIADD3 UR12, UPT, UPT, UR12, 0x1080, URZ ;  /* 0x000010800c0c7890 */ /* 0x000fe2000fffe0ff */
[----:B------:R-:W-:-:S05]  /*17a0*/  LOP3.LUT R30, R30, 0xf, RZ, 0xc0, !PT ;  /* 0x0000000f1e1e7812 */ /* 0x000fca00078ec0ff */
[----:B------:R-:W-:Y:S01]  /*17b0*/  IMAD.IADD R30, R31, 0x1, R30 ;  /* 0x000000011f1e7824 */ /* 0x000fe200078e021e */
[----:B---3--:R-:W-:-:S06]  /*17c0*/  ULEA UR12, UR13, UR12, 0x18 ;  /* 0x0000000c0d0c7291 */ /* 0x008fcc000f8ec0ff */
[----:B------:R-:W-:-:S05]  /*17d0*/  LEA R30, R30, UR12, 0x2 ;  /* 0x0000000c1e1e7c11 */ /* 0x000fca000f8e10ff */
[----:B------:R3:W4:Y:S02]  /*17e0*/  LDS R39, [R30] ;  /* 0x000000001e277984 */ /* 0x0007240000000800 */
.L_x_497:
[----:B------:R-:W-:Y:S05]  /*17f0*/  @!P3 BRA `(.L_x_498) ;  /* 0x000000000024b947 */ /* 0x000fea0003800000 */
[----:B------:R-:W5:Y:S01]  /*1800*/  S2UR UR13, SR_CgaCtaId ;  /* 0x00000000000d79c3 */ /* 0x000f620000008800 */
[----:B0--3--:R-:W-:Y:S01]  /*1810*/  VIADD R30, R4, 0x2 ;  /* 0x00000002041e7836 */ /* 0x009fe20000000000 */
[----:B------:R-:W-:Y:S02]  /*1820*/  UMOV UR12, 0x400 ;  /* 0x00000400000c7882 */ /* 0x000fe40000000000 */
[----:B------:R-:W-:Y:S02]  /*1830*/  UIADD3 UR12, UPT, UPT, UR12, 0x1080, URZ ;  /* 0x000010800c0c7890 */ /* 0x000fe4000fffe0ff */
[----:B------:R-:W-:-:S05]  /*1840*/  LOP3.LUT R30, R30, 0xf, RZ, 0xc0, !PT ;  /* 0x0000000f1e1e7812 */ /* 0x000fca00078ec0ff */
[----:B------:R-:W-:Y:S01]  /*1850*/  IMAD.IADD R30, R31, 0x1, R30 ;  /* 0x000000011f1e7824 */ /* 0x000fe200078e021e */
[----:B-----5:R-:W-:-:S06]  /*1860*/  ULEA UR12, UR13, UR12, 0x18 ;  /* 0x0000000c0d0c7291 */ /* 0x020fcc000f8ec0ff */
[----:B------:R-:W-:-:S05]  /*1870*/  LEA R30, R30, UR12, 0x2 ;  /* 0x0000000c1e1e7c11 */ /* 0x000fca000f8e10ff */
[----:B------:R0:W3:Y:S02]  /*1880*/  LDS R40, [R30] ;  /* 0x000000001e287984 */ /* 0x0000e40000000800 */
.L_x_498:
[----:B------:R-:W-:Y:S05]  /*1890*/  @!P2 BRA `(.L_x_499) ;  /* 0x000000000024a947 */ /* 0x000fea0003800000 */
[----:B------:R-:W5:Y:S01]  /*18a0*/  S2UR UR13, SR_CgaCtaId ;  /* 0x00000000000d79c3 */ /* 0x000f620000008800 */
[----:B0--3--:R-:W-:Y:S01]  /*18b0*/  VIADD R30, R4, 0x3 ;  /* 0x00000003041e7836 */ /* 0x009fe20000000000 */
[----:B------:R-:W-:Y:S02]  /*18c0*/  UMOV UR12, 0x400 ;  /* 0x00000400000c7882 */ /* 0x000fe40000000000 */
[----:B------:R-:W-:Y:S02]  /*18d0*/  UIADD3 UR12, UPT, UPT, UR12, 0x1080, URZ ;  /* 0x000010800c0c7890 */ /* 0x000fe4000fffe0ff */
[----:B------:R-:W-:-:S04]  /*18e0*/  LOP3.LUT R30, R30, 0xf, RZ, 0xc0, !PT ;  /* 0x0000000f1e1e7812 */ /* 0x000fc800078ec0ff */
[----:B------:R-:W-:Y:S01]  /*18f0*/  IADD3 R30, PT, PT, R31, R30, RZ ;  /* 0x0000001e1f1e7210 */ /* 0x000fe20007ffe0ff */
[----:B-----5:R-:W-:-:S06]  /*1900*/  ULEA UR12, UR13, UR12, 0x18 ;  /* 0x0000000c0d0c7291 */ /* 0x020fcc000f8ec0ff */
[----:B------:R-:W-:-:S05]  /*1910*/  LEA R30, R30, UR12, 0x2 ;  /* 0x0000000c1e1e7c11 */ /* 0x000fca000f8e10ff */
[----:B------:R0:W3:Y:S02]  /*1920*/  LDS R41, [R30] ;  /* 0x000000001e297984 */ /* 0x0000e40000000800 */
.L_x_499:
        /* <DEDUP_REMOVED lines=10> */
.L_x_500:
[----:B------:R-:W-:Y:S01]  /*19d0*/  ISETP.GE.AND P0, PT, R28, 0x7, PT ;  /* 0x000000071c00780c */ /* 0x000fe20003f06270 */
[----:B------:R-:W-:-:S12]  /*19e0*/  @!P6 BRA `(.L_x_501) ;  /* 0x000000000024e947 */ /* 0x000fd80003800000 */
        /* <DEDUP_REMOVED lines=9> */
.L_x_501:
[----:B------:R-:W-:Y:S01]  /*1a80*/  ISETP.GE.AND P6, PT, R28, 0x8, PT ;  /* 0x000000081c00780c */ /* 0x000fe20003fc6270 */
[----:B------:R-:W-:-:S12]  /*1a90*/  @!P0 BRA `(.L_x_502) ;  /* 0x0000000000248947 */ /* 0x000fd80003800000 */
[----:B------:R-:W5:Y:S01]  /*1aa0*/  S2UR UR13, SR_CgaCtaId ;  /* 0x00000000000d79c3 */ /* 0x000f620000008800 */
[----:B0--3--:R-:W-:Y:S01]  /*1ab0*/  IADD3 R30, PT, PT, R4, 0x6, RZ ;  /* 0x00000006041e7810 */ /* 0x009fe20007ffe0ff */
[----:B------:R-:W-:Y:S02]  /*1ac0*/  UMOV UR12, 0x400 ;  /* 0x00000400000c7882 */ /* 0x000fe40000000000 */
[----:B------:R-:W-:Y:S01]  /*1ad0*/  UIADD3 UR12, UPT, UPT, UR12, 0x1080, URZ ;  /* 0x000010800c0c7890 */ /* 0x000fe2000fffe0ff */
[----:B------:R-:W-:-:S05]  /*1ae0*/  LOP3.LUT R30, R30, 0xf, RZ, 0xc0, !PT ;  /* 0x0000000f1e1e7812 */ /* 0x000fca00078ec0ff */
[----:B------:R-:W-:Y:S01]  /*1af0*/  IMAD.IADD R30, R31, 0x1, R30 ;  /* 0x000000011f1e7824 */ /* 0x000fe200078e021e */
[----:B-----5:R-:W-:-:S06]  /*1b00*/  ULEA UR12, UR13, UR12, 0x18 ;  /* 0x0000000c0d0c7291 */ /* 0x020fcc000f8ec0ff */
[----:B------:R-:W-:-:S05]  /*1b10*/  LEA R30, R30, UR12, 0x2 ;  /* 0x0000000c1e1e7c11 */ /* 0x000fca000f8e10ff */
[----:B------:R0:W3:Y:S02]  /*1b20*/  LDS R44, [R30] ;  /* 0x000000001e2c7984 */ /* 0x0000e40000000800 */
.L_x_502:
        /* <DEDUP_REMOVED lines=11> */
.L_x_503:
[----:B------:R-:W-:Y:S01]  /*1be0*/  ISETP.GE.AND P6, PT, R28, 0xa, PT ;  /* 0x0000000a1c00780c */ /* 0x000fe20003fc6270 */
[----:B------:R-:W-:-:S12]  /*1bf0*/  @!P0 BRA `(.L_x_504) ;  /* 0x0000000000208947 */ /* 0x000fd80003800000 */
[----:B------:R-:W5:Y:S01]  /*1c00*/  S2UR UR13, SR_CgaCtaId ;  /* 0x00000000000d79c3 */ /* 0x000f620000008800 */
[----:B------:R-:W-:Y:S01]  /*1c10*/  UMOV UR12, 0x400 ;  /* 0x00000400000c7882 */ /* 0x000fe20000000000 */
[----:B0--3--:R-:W-:Y:S01]  /*1c20*/  LOP3.LUT R30, R6, 0x8, RZ, 0x3c, !PT ;  /* 0x00000008061e7812 */ /* 0x009fe200078e3cff */
[----:B------:R-:W-:-:S04]  /*1c30*/  UIADD3 UR12, UPT, UPT, UR12, 0x1080, URZ ;  /* 0x000010800c0c7890 */ /* 0x000fc8000fffe0ff */
[----:B------:R-:W-:Y:S01]  /*1c40*/  IMAD.IADD R30, R31, 0x1, R30 ;  /* 0x000000011f1e7824 */ /* 0x000fe200078e021e */
[----:B-----5:R-:W-:-:S06]  /*1c50*/  ULEA UR12, UR13, UR12, 0x18 ;  /* 0x0000000c0d0c7291 */ /* 0x020fcc000f8ec0ff */
[----:B------:R-:W-:-:S05]  /*1c60*/  LEA R30, R30, UR12, 0x2 ;  /* 0x0000000c1e1e7c11 */ /* 0x000fca000f8e10ff */
[----:B------:R0:W3:Y:S02]  /*1c70*/  LDS R46, [R30] ;  /* 0x000000001e2e7984 */ /* 0x0000e40000000800 */
.L_x_504:
        /* <DEDUP_REMOVED lines=11> */
.L_x_505:
        /* <DEDUP_REMOVED lines=11> */
.L_x_506:
[----:B------:R-:W-:Y:S01]  /*1de0*/  ISETP.GE.AND P0, PT, R28, 0xd, PT ;  /* 0x0000000d1c00780c */ /* 0x000fe20003f06270 */
[----:B------:R-:W-:-:S12]  /*1df0*/  @!P6 BRA `(.L_x_507) ;  /* 0x000000000024e947 */ /* 0x000fd80003800000 */
        /* <DEDUP_REMOVED lines=9> */
.L_x_507:
        /* <DEDUP_REMOVED lines=11> */
.L_x_508:
        /* <DEDUP_REMOVED lines=11> */
.L_x_509:
        /* <DEDUP_REMOVED lines=11> */
.L_x_510:
[----:B------:R-:W-:Y:S05]  /*20a0*/  @!P6 BRA `(.L_x_511) ;  /* 0x000000000024e947 */ /* 0x000fea0003800000 */
[----:B------:R-:W5:Y:S01]  /*20b0*/  S2UR UR13, SR_CgaCtaId ;  /* 0x00000000000d79c3 */ /* 0x000f620000008800 */
[----:B------:R-:W-:Y:S01]  /*20c0*/  VIADD R29, R4, 0xffffffff ;  /* 0xffffffff041d7836 */ /* 0x000fe20000000000 */
[----:B------:R-:W-:Y:S02]  /*20d0*/  UMOV UR12, 0x400 ;  /* 0x00000400000c7882 */ /* 0x000fe40000000000 */
[----:B------:R-:W-:Y:S02]  /*20e0*/  UIADD3 UR12, UPT, UPT, UR12, 0x1080, URZ ;  /* 0x000010800c0c7890 */ /* 0x000fe4000fffe0ff */
[----:B0--3--:R-:W-:-:S05]  /*20f0*/  LOP3.LUT R30, R29, 0xf, RZ, 0xc0, !PT ;  /* 0x0000000f1d1e7812 */ /* 0x009fca00078ec0ff */
[----:B------:R-:W-:Y:S01]  /*2100*/  IMAD.IADD R30, R31, 0x1, R30 ;  /* 0x000000011f1e7824 */ /* 0x000fe200078e021e */
[----:B-----5:R-:W-:-:S06]  /*2110*/  ULEA UR12, UR13, UR12, 0x18 ;  /* 0x0000000c0d0c7291 */ /* 0x020fcc000f8ec0ff */
[----:B------:R-:W-:-:S05]  /*2120*/  LEA R30, R30, UR12, 0x2 ;  /* 0x0000000c1e1e7c11 */ /* 0x000fca000f8e10ff */
[----:B------:R0:W3:Y:S02]  /*2130*/  LDS R29, [R30] ;  /* 0x000000001e1d7984 */ /* 0x0000e40000000800 */
.L_x_511:
[----:B------:R-:W-:Y:S01]  /*2140*/  ISETP.GE.AND P0, PT, R2, UR10, PT ;  /* 0x0000000a02007c0c */ /* 0x000fe2000bf06270 */
[----:B------:R-:W-:Y:S01]  /*2150*/  VIADD R35, R35, UR7 ;  /* 0x0000000723237c36 */ /* 0x000fe20008000000 */
[----:B------:R-:W-:Y:S04]  /*2160*/  BSSY B0, `(.L_x_512) ;  /* 0x0000084000007945 */ /* 0x000fe80003800000 */
[----:B------:R-:W-:-:S07]  /*2170*/  ISETP.GE.AND P6, PT, R35, UR6, PT ;  /* 0x0000000623007c0c */ /* 0x000fce000bfc6270 */
[----:B------:R-:W-:Y:S06]  /*2180*/  @P0 BRA `(.L_x_513) ;  /* 0x0000000800040947 */ /* 0x000fec0003800000 */
[----:B-1----:R-:W-:Y:S01]  /*2190*/  IABS R34, R28 ;  /* 0x0000001c00227213 */ /* 0x002fe20000000000 */
[----:B0--3--:R-:W-:Y:S01]  /*21a0*/  IMAD.MOV.U32 R30, RZ, RZ, RZ ;  /* 0x000000ffff1e7224 */ /* 0x009fe200078e00ff */
[----:B------:R-:W0:Y:S01]  /*21b0*/  S2UR UR13, SR_CgaCtaId ;  /* 0x00000000000d79c3 */ /* 0x000e220000008800 */
[----:B------:R-:W-:Y:S01]  /*21c0*/  UMOV UR12, 0x400 ;  /* 0x00000400000c7882 */ /* 0x000fe20000000000 */
[----:B------:R-:W1:Y:S08]  /*21d0*/  I2F.RP R37, R34 ;  /* 0x0000002200257306 */ /* 0x000e700000209400 */
[----:B-1----:R-:W1:Y:S01]  /*21e0*/  MUFU.RCP R37, R37 ;  /* 0x0000002500257308 */ /* 0x002e620000001000 */
[----:B0-----:R-:W-:Y:S01]  /*21f0*/  ULEA UR12, UR13, UR12, 0x18 ;  /* 0x0000000c0d0c7291 */ /* 0x001fe2000f8ec0ff */
[----:B-1----:R-:W-:Y:S01]  /*2200*/  IADD3 R53, PT, PT, R37, 0xffffffe, RZ ;  /* 0x0ffffffe25357810 */ /* 0x002fe20007ffe0ff */
[----:B------:R-:W-:-:S05]  /*2210*/  IMAD.MOV.U32 R37, RZ, RZ, R2 ;  /* 0x000000ffff257224 */ /* 0x000fca00078e0002 */
[----:B------:R-:W0:Y:S02]  /*2220*/  F2I.FTZ.U32.TRUNC.NTZ R31, R53 ;  /* 0x00000035001f7305 */ /* 0x000e24000021f000 */
[----:B0-----:R-:W-:-:S04]  /*2230*/  IMAD.MOV R55, RZ, RZ, -R31 ;  /* 0x000000ffff377224 */ /* 0x001fc800078e0a1f */
[----:B------:R-:W-:-:S04]  /*2240*/  IMAD R55, R55, R34, RZ ;  /* 0x0000002237377224 */ /* 0x000fc800078e02ff */
[----:B------:R-:W-:Y:S01]  /*2250*/  IMAD.HI.U32 R30, R31, R55, R30 ;  /* 0x000000371f1e7227 */ /* 0x000fe200078e001e */
[----:B------:R-:W-:-:S05]  /*2260*/  IABS R31, R5 ;  /* 0x00000005001f7213 */ /* 0x000fca0000000000 */
[----:B------:R-:W-:-:S04]  /*2270*/  IMAD.HI.U32 R30, R30, R31, RZ ;  /* 0x0000001f1e1e7227 */ /* 0x000fc800078e00ff */
[----:B------:R-:W-:-:S04]  /*2280*/  IMAD.MOV R30, RZ, RZ, -R30 ;  /* 0x000000ffff1e7224 */ /* 0x000fc800078e0a1e */
[----:B------:R-:W-:-:S05]  /*2290*/  IMAD R31, R34, R30, R31 ;  /* 0x0000001e221f7224 */ /* 0x000fca00078e021f */
[----:B------:R-:W-:-:S13]  /*22a0*/  ISETP.GT.U32.AND P0, PT, R34, R31, PT ;  /* 0x0000001f2200720c */ /* 0x000fda0003f04070 */
[----:B------:R-:W-:-:S05]  /*22b0*/  @!P0 IMAD.IADD R31, R31, 0x1, -R34 ;  /* 0x000000011f1f8824 */ /* 0x000fca00078e0a22 */
[----:B------:R-:W-:-:S13]  /*22c0*/  ISETP.GT.U32.AND P0, PT, R34, R31, PT ;  /* 0x0000001f2200720c */ /* 0x000fda0003f04070 */
[----:B------:R-:W-:Y:S02]  /*22d0*/  @!P0 IADD3 R31, PT, PT, R31, -R34, RZ ;  /* 0x800000221f1f8210 */ /* 0x000fe40007ffe0ff */
[----:B------:R-:W-:-:S13]  /*22e0*/  ISETP.GE.AND P0, PT, R5, RZ, PT ;  /* 0x000000ff0500720c */ /* 0x000fda0003f06270 */
[----:B------:R-:W-:Y:S01]  /*22f0*/  @!P0 IMAD.MOV R31, RZ, RZ, -R31 ;  /* 0x000000ffff1f8224 */ /* 0x000fe200078e0a1f */
[----:B------:R-:W-:-:S13]  /*2300*/  ISETP.NE.AND P0, PT, R28, RZ, PT ;  /* 0x000000ff1c00720c */ /* 0x000fda0003f05270 */
[----:B------:R-:W-:-:S04]  /*2310*/  @!P0 LOP3.LUT R31, RZ, R28, RZ, 0x33, !PT ;  /* 0x0000001cff1f8212 */ /* 0x000fc800078e33ff */
[----:B------:R-:W-:-:S07]  /*2320*/  LEA R34, R31, UR12, 0x2 ;  /* 0x0000000c1f227c11 */ /* 0x000fce000f8e10ff */
.L_x_546:
[----:B0-----:R-:W-:Y:S02]  /*2330*/  IMAD R30, R37, 0x84, R34 ;  /* 0x00000084251e7824 */ /* 0x001fe400078e0222 */
[----:B------:R-:W-:-:S04]  /*2340*/  IMAD.MOV.U32 R54, RZ, RZ, RZ ;  /* 0x000000ffff367224 */ /* 0x000fc800078e00ff */
[----:B------:R-:W0:Y:S01]  /*2350*/  LDS R30, [R30] ;  /* 0x000000001e1e7984 */ /* 0x000e220000000800 */
[----:B-1----:R-:W-:Y:S05]  /*2360*/  @!P5 BRA `(.L_x_514) ;  /* 0x000000000010d947 */ /* 0x002fea0003800000 */
[----:B------:R-:W-:-:S03]  /*2370*/  UMOV UR12, 0xffffffff ;  /* 0xffffffff000c7882 */ /* 0x000fc60000000000 */
[----:B------:R-:W-:Y:S05]  /*2380*/  BRA.DIV UR12, `(.L_x_515) ;  /* 0x000000320cc87947 */ /* 0x000fea000b800000 */
[----:B0-----:R0:W1:Y:S02]  /*2390*/  SHFL.IDX PT, R28, R30, R26, R27 ;  /* 0x0000001a1e1c7389 */ /* 0x00106400000e001b */
.L_x_660:
[----:B-12---:R-:W-:-:S07]  /*23a0*/  IMAD R54, R38, R28, RZ ;  /* 0x0000001c26367224 */ /* 0x006fce00078e02ff */
.L_x_514:
[----:B------:R-:W-:Y:S05]  /*23b0*/  @!P4 BRA `(.L_x_516) ;  /* 0x000000000010c947 */ /* 0x000fea0003800000 */
[----:B------:R-:W-:-:S03]  /*23c0*/  UMOV UR12, 0xffffffff ;  /* 0xffffffff000c7882 */ /* 0x000fc60000000000 */
[----:B------:R-:W-:Y:S05]  /*23d0*/  BRA.DIV UR12, `(.L_x_517) ;  /* 0x000000320cd47947 */ /* 0x000fea000b800000 */
[----:B0-----:R0:W1:Y:S02]  /*23e0*/  SHFL.IDX PT, R28, R30, R8, R27 ;  /* 0x000000081e1c7389 */ /* 0x00106400000e001b */
.L_x_663:
[----:B-1--4-:R-:W-:-:S07]  /*23f0*/  IMAD R54, R39, R28, R54 ;  /* 0x0000001c27367224 */ /* 0x012fce00078e0236 */
.L_x_516:
[----:B------:R-:W-:Y:S05]  /*2400*/  @!P3 BRA `(.L_x_518) ;  /* 0x000000000010b947 */ /* 0x000fea0003800000 */
[----:B------:R-:W-:-:S03]  /*2410*/  UMOV UR12, 0xffffffff ;  /* 0xffffffff000c7882 */ /* 0x000fc60000000000 */
[----:B------:R-:W-:Y:S05]  /*2420*/  BRA.DIV UR12, `(.L_x_519) ;  /* 0x000000320ce07947 */ /* 0x000fea000b800000 */
[----:B0-----:R0:W1:Y:S02]  /*2430*/  SHFL.IDX PT, R28, R30, R9, R27 ;  /* 0x000000091e1c7389 */ /* 0x00106400000e001b */
.L_x_666:
[----:B-1----:R-:W-:-:S07]  /*2440*/  IMAD R54, R40, R28, R54 ;  /* 0x0000001c28367224 */ /* 0x002fce00078e0236 */
.L_x_518:
[----:B------:R-:W-:Y:S05]  /*2450*/  @!P2 BRA `(.L_x_520) ;  /* 0x000000000010a947 */ /* 0x000fea0003800000 */
[----:B------:R-:W-:-:S03]  /*2460*/  UMOV UR12, 0xffffffff ;  /* 0xffffffff000c7882 */ /* 0x000fc60000000000 */
[----:B------:R-:W-:Y:S05]  /*2470*/  BRA.DIV UR12, `(.L_x_521) ;  /* 0x000000320cec7947 */ /* 0x000fea000b800000 */
[----:B0-----:R0:W1:Y:S02]  /*2480*/  SHFL.IDX PT, R28, R30, R10, R27 ;  /* 0x0000000a1e1c7389 */ /* 0x00106400000e001b */
.L_x_669:
[----:B-1----:R-:W-:-:S07]  /*2490*/  IMAD R54, R41, R28, R54 ;  /* 0x0000001c29367224 */ /* 0x002fce00078e0236 */
.L_x_520:
[----:B------:R-:W-:Y:S05]  /*24a0*/  @!P1 BRA `(.L_x_522) ;  /* 0x0000000000109947 */ /* 0x000fea0003800000 */
[----:B------:R-:W-:-:S03]  /*24b0*/  UMOV UR12, 0xffffffff ;  /* 0xffffffff000c7882 */ /* 0x000fc60000000000 */
[----:B------:R-:W-:Y:S05]  /*24c0*/  BRA.DIV UR12, `(.L_x_523) ;  /* 0x000000320cf87947 */ /* 0x000fea000b800000 */
[----:B0-----:R0:W1:Y:S02]  /*24d0*/  SHFL.IDX PT, R28, R30, R11, R27 ;  /* 0x0000000b1e1c7389 */ /* 0x00106400000e001b */
.L_x_672:
[----:B-1----:R-:W-:-:S07]  /*24e0*/  IMAD R54, R42, R28, R54 ;  /* 0x0000001c2a367224 */ /* 0x002fce00078e0236 */
.L_x_522:
[----:B------:R-:W1:Y:S02]  /*24f0*/  LDC R53, c[0x0][0x3ac] ;  /* 0x0000eb00ff357b82 */ /* 0x000e640000000800 */
[----:B-1----:R-:W-:-:S13]  /*2500*/  ISETP.GE.AND P0, PT, R53, 0x6, PT ;  /* 0x000000063500780c */ /* 0x002fda0003f06270 */
[----:B------:R-:W-:Y:S05]  /*2510*/  @!P0 BRA `(.L_x_524) ;  /* 0x0000000000108947 */ /* 0x000fea0003800000 */
[----:B------:R-:W-:-:S03]  /*2520*/  UMOV UR12, 0xffffffff ;  /* 0xffffffff000c7882 */ /* 0x000fc60000000000 */
[----:B------:R-:W-:Y:S05]  /*2530*/  BRA.DIV UR12, `(.L_x_525) ;  /* 0x000000320cfc7947 */ /* 0x000fea000b800000 */
[----:B0-----:R0:W1:Y:S02]  /*2540*/  SHFL.IDX PT, R28, R30, R12, R27 ;  /* 0x0000000c1e1c7389 */ /* 0x00106400000e001b */
.L_x_675:
[----:B-1----:R-:W-:-:S07]  /*2550*/  IMAD R54, R43, R28, R54 ;  /* 0x0000001c2b367224 */ /* 0x002fce00078e0236 */
.L_x_524:
[----:B------:R-:W-:-:S13]  /*2560*/  ISETP.GE.AND P0, PT, R53, 0x7, PT ;  /* 0x000000073500780c */ /* 0x000fda0003f06270 */
[----:B------:R-:W-:Y:S05]  /*2570*/  @!P0 BRA `(.L_x_526) ;  /* 0x0000000000108947 */ /* 0x000fea0003800000 */
[----:B------:R-:W-:-:S03]  /*2580*/  UMOV UR12, 0xffffffff ;  /* 0xffffffff000c7882 */ /* 0x000fc60000000000 */
[----:B------:R-:W-:Y:S05]  /*2590*/  BRA.DIV UR12, `(.L_x_527) ;  /* 0x000000360c047947 */ /* 0x000fea000b800000 */
[----:B0-----:R0:W1:Y:S02]  /*25a0*/  SHFL.IDX PT, R28, R30, R13, R27 ;  /* 0x0000000d1e1c7389 */ /* 0x00106400000e001b */
.L_x_678:
[----:B-1----:R-:W-:-:S07]  /*25b0*/  IMAD R54, R44, R28, R54 ;  /* 0x0000001c2c367224 */ /* 0x002fce00078e0236 */
.L_x_526:
[----:B------:R-:W-:-:S13]  /*25c0*/  ISETP.GE.AND P0, PT, R53, 0x8, PT ;  /* 0x000000083500780c */ /* 0x000fda0003f06270 */
[----:B------:R-:W-:Y:S05]  /*25d0*/  @!P0 BRA `(.L_x_528) ;  /* 0x0000000000108947 */ /* 0x000fea0003800000 */
[----:B------:R-:W-:-:S03]  /*25e0*/  UMOV UR12, 0xffffffff ;  /* 0xffffffff000c7882 */ /* 0x000fc60000000000 */
[----:B------:R-:W-:Y:S05]  /*25f0*/  BRA.DIV UR12, `(.L_x_529) ;  /* 0x000000360c0c7947 */ /* 0x000fea000b800000 */
[----:B0-----:R0:W1:Y:S02]  /*2600*/  SHFL.IDX PT, R28, R30, R14, R27 ;  /* 0x0000000e1e1c7389 */ /* 0x00106400000e001b */
.L_x_681:
[----:B-1----:R-:W-:-:S07]  /*2610*/  IMAD R54, R45, R28, R54 ;  /* 0x0000001c2d367224 */ /* 0x002fce00078e0236 */
.L_x_528:
[----:B------:R-:W-:-:S13]  /*2620*/  ISETP.GE.AND P0, PT, R53, 0x9, PT ;  /* 0x000000093500780c */ /* 0x000fda0003f06270 */
[----:B------:R-:W-:Y:S05]  /*2630*/  @!P0 BRA `(.L_x_530) ;  /* 0x0000000000108947 */ /* 0x000fea0003800000 */
[----:B------:R-:W-:-:S03]  /*2640*/  UMOV UR12, 0xffffffff ;  /* 0xffffffff000c7882 */ /* 0x000fc60000000000 */
[----:B------:R-:W-:Y:S05]  /*2650*/  BRA.DIV UR12, `(.L_x_531) ;  /* 0x000000360c147947 */ /* 0x000fea000b800000 */
[----:B0-----:R0:W1:Y:S02]  /*2660*/  SHFL.IDX PT, R28, R30, R15, R27 ;  /* 0x0000000f1e1c7389 */ /* 0x00106400000e001b */
.L_x_684:
[----:B-1----:R-:W-:-:S07]  /*2670*/  IMAD R54, R46, R28, R54 ;  /* 0x0000001c2e367224 */ /* 0x002fce00078e0236 */
.L_x_530:
[----:B------:R-:W-:-:S13]  /*2680*/  ISETP.GE.AND P0, PT, R53, 0xa, PT ;  /* 0x0000000a3500780c */ /* 0x000fda0003f06270 */
[----:B------:R-:W-:Y:S05]  /*2690*/  @!P0 BRA `(.L_x_532) ;  /* 0x0000000000108947 */ /* 0x000fea0003800000 */
[----:B------:R-:W-:-:S03]  /*26a0*/  UMOV UR12, 0xffffffff ;  /* 0xffffffff000c7882 */ /* 0x000fc60000000000 */
[----:B------:R-:W-:Y:S05]  /*26b0*/  BRA.DIV UR12, `(.L_x_533) ;  /* 0x000000360c1c7947 */ /* 0x000fea000b800000 */
[----:B0-----:R0:W1:Y:S02]  /*26c0*/  SHFL.IDX PT, R28, R30, R16, R27 ;  /* 0x000000101e1c7389 */ /* 0x00106400000e001b */
.L_x_687:
[----:B-1----:R-:W-:-:S07]  /*26d0*/  IMAD R54, R47, R28, R54 ;  /* 0x0000001c2f367224 */ /* 0x002fce00078e0236 */
.L_x_532:
[----:B------:R-:W-:-:S13]  /*26e0*/  ISETP.GE.AND P0, PT, R53, 0xb, PT ;  /* 0x0000000b3500780c */ /* 0x000fda0003f06270 */
[----:B------:R-:W-:Y:S05]  /*26f0*/  @!P0 BRA `(.L_x_534) ;  /* 0x0000000000108947 */ /* 0x000fea0003800000 */
[----:B------:R-:W-:-:S03]  /*2700*/  UMOV UR12, 0xffffffff ;  /* 0xffffffff000c7882 */ /* 0x000fc60000000000 */
[----:B------:R-:W-:Y:S05]  /*2710*/  BRA.DIV UR12, `(.L_x_535) ;  /* 0x000000360c247947 */ /* 0x000fea000b800000 */
[----:B0-----:R0:W1:Y:S02]  /*2720*/  SHFL.IDX PT, R28, R30, R17, R27 ;  /* 0x000000111e1c7389 */ /* 0x00106400000e001b */
.L_x_690:
[----:B-1----:R-:W-:-:S07]  /*2730*/  IMAD R54, R48, R28, R54 ;  /* 0x0000001c30367224 */ /* 0x002fce00078e0236 */
.L_x_534:
[----:B------:R-:W-:-:S13]  /*2740*/  ISETP.GE.AND P0, PT, R53, 0xc, PT ;  /* 0x0000000c3500780c */ /* 0x000fda0003f06270 */
[----:B------:R-:W-:Y:S05]  /*2750*/  @!P0 BRA `(.L_x_536) ;  /* 0x0000000000108947 */ /* 0x000fea0003800000 */
[----:B------:R-:W-:-:S03]  /*2760*/  UMOV UR12, 0xffffffff ;  /* 0xffffffff000c7882 */ /* 0x000fc60000000000 */
[----:B------:R-:W-:Y:S05]  /*2770*/  BRA.DIV UR12, `(.L_x_537) ;  /* 0x000000360c2c7947 */ /* 0x000fea000b800000 */
[----:B0-----:R0:W1:Y:S02]  /*2780*/  SHFL.IDX PT, R28, R30, R18, R27 ;  /* 0x000000121e1c7389 */ /* 0x00106400000e001b */
.L_x_693:
[----:B-1----:R-:W-:-:S07]  /*2790*/  IMAD R54, R49, R28, R54 ;  /* 0x0000001c31367224 */ /* 0x002fce00078e0236 */
.L_x_536:
[----:B------:R-:W-:-:S13]  /*27a0*/  ISETP.GE.AND P0, PT, R53, 0xd, PT ;  /* 0x0000000d3500780c */ /* 0x000fda0003f06270 */
[----:B------:R-:W-:Y:S05]  /*27b0*/  @!P0 BRA `(.L_x_538) ;  /* 0x0000000000108947 */ /* 0x000fea0003800000 */
[----:B------:R-:W-:-:S03]  /*27c0*/  UMOV UR12, 0xffffffff ;  /* 0xffffffff000c7882 */ /* 0x000fc60000000000 */
[----:B------:R-:W-:Y:S05]  /*27d0*/  BRA.DIV UR12, `(.L_x_539) ;  /* 0x000000360c347947 */ /* 0x000fea000b800000 */
[----:B0-----:R0:W1:Y:S02]  /*27e0*/  SHFL.IDX PT, R28, R30, R19, R27 ;  /* 0x000000131e1c7389 */ /* 0x00106400000e001b */
.L_x_696:
[----:B-1----:R-:W-:-:S07]  /*27f0*/  IMAD R54, R50, R28, R54 ;  /* 0x0000001c32367224 */ /* 0x002fce00078e0236 */
.L_x_538:
[----:B------:R-:W-:-:S13]  /*2800*/  ISETP.GE.AND P0, PT, R53, 0xe, PT ;  /* 0x0000000e3500780c */ /* 0x000fda0003f06270 */
[----:B------:R-:W-:Y:S05]  /*2810*/  @!P0 BRA `(.L_x_540) ;  /* 0x0000000000108947 */ /* 0x000fea0003800000 */
[----:B------:R-:W-:-:S03]  /*2820*/  UMOV UR12, 0xffffffff ;  /* 0xffffffff000c7882 */ /* 0x000fc60000000000 */
[----:B------:R-:W-:Y:S05]  /*2830*/  BRA.DIV UR12, `(.L_x_541) ;  /* 0x000000360c3c7947 */ /* 0x000fea000b800000 */
[----:B0-----:R0:W1:Y:S02]  /*2840*/  SHFL.IDX PT, R28, R30, R20, R27 ;  /* 0x000000141e1c7389 */ /* 0x00106400000e001b */
.L_x_699:
[----:B-1----:R-:W-:-:S07]  /*2850*/  IMAD R54, R51, R28, R54 ;  /* 0x0000001c33367224 */ /* 0x002fce00078e0236 */
.L_x_540:
[----:B------:R-:W-:-:S13]  /*2860*/  ISETP.GE.AND P0, PT, R53, 0xf, PT ;  /* 0x0000000f3500780c */ /* 0x000fda0003f06270 */
[----:B------:R-:W-:Y:S05]  /*2870*/  @!P0 BRA `(.L_x_542) ;  /* 0x0000000000108947 */ /* 0x000fea0003800000 */
[----:B------:R-:W-:-:S03]  /*2880*/  UMOV UR12, 0xffffffff ;  /* 0xffffffff000c7882 */ /* 0x000fc60000000000 */
[----:B------:R-:W-:Y:S05]  /*2890*/  BRA.DIV UR12, `(.L_x_543) ;  /* 0x000000360c447947 */ /* 0x000fea000b800000 */
[----:B0-----:R0:W1:Y:S02]  /*28a0*/  SHFL.IDX PT, R28, R30, R21, R27 ;  /* 0x000000151e1c7389 */ /* 0x00106400000e001b */
.L_x_702:
[----:B-1----:R-:W-:-:S07]  /*28b0*/  IMAD R54, R52, R28, R54 ;  /* 0x0000001c34367224 */ /* 0x002fce00078e0236 */
.L_x_542:
[----:B------:R-:W-:-:S13]  /*28c0*/  ISETP.GE.AND P0, PT, R53, 0x10, PT ;  /* 0x000000103500780c */ /* 0x000fda0003f06270 */
[----:B------:R-:W-:Y:S05]  /*28d0*/  @!P0 BRA `(.L_x_544) ;  /* 0x0000000000108947 */ /* 0x000fea0003800000 */
[----:B------:R-:W-:-:S03]  /*28e0*/  UMOV UR12, 0xffffffff ;  /* 0xffffffff000c7882 */ /* 0x000fc60000000000 */
[----:B------:R-:W-:Y:S05]  /*28f0*/  BRA.DIV UR12, `(.L_x_545) ;  /* 0x000000360c4c7947 */ /* 0x000fea000b800000 */
[----:B0-----:R0:W1:Y:S02]  /*2900*/  SHFL.IDX PT, R28, R30, R22, R27 ;  /* 0x000000161e1c7389 */ /* 0x00106400000e001b */
.L_x_705:
[----:B-1----:R-:W-:-:S07]  /*2910*/  IMAD R54, R29, R28, R54 ;  /* 0x0000001c1d367224 */ /* 0x002fce00078e0236 */
.L_x_544:
[C---:B------:R-:W-:Y:S02]  /*2920*/  IMAD R28, R37.reuse, UR6, R32 ;  /* 0x00000006251c7c24 */ /* 0x040fe4000f8e0220 */
[----:B------:R-:W-:Y:S02]  /*2930*/  VIADD R37, R37, UR8 ;  /* 0x0000000825257c36 */ /* 0x000fe40008000000 */
[----:B------:R-:W-:-:S03]  /*2940*/  IMAD R28, R28, 0x4, R33 ;  /* 0x000000041c1c7824 */ /* 0x000fc600078e0221 */
[----:B------:R-:W-:Y:S02]  /*2950*/  ISETP.GE.AND P0, PT, R37, UR10, PT ;  /* 0x0000000a25007c0c */ /* 0x000fe4000bf06270 */
[----:B------:R-:W1:Y:S02]  /*2960*/  LDS R31, [R28] ;  /* 0x000000001c1f7984 */ /* 0x000e640000000800 */
[----:B-1----:R-:W-:-:S05]  /*2970*/  IADD3 R31, PT, PT, R31, R54, RZ ;  /* 0x000000361f1f7210 */ /* 0x002fca0007ffe0ff */
[----:B------:R1:W-:Y:S04]  /*2980*/  STS [R28], R31 ;  /* 0x0000001f1c007388 */ /* 0x0003e80000000800 */
[----:B------:R-:W-:Y:S05]  /*2990*/  @!P0 BRA `(.L_x_546) ;  /* 0xfffffff800648947 */ /* 0x000fea000383ffff */
.L_x_513:
[----:B------:R-:W-:Y:S05]  /*29a0*/  BSYNC B0 ;  /* 0x0000000000007941 */ /* 0x000fea0003800000 */
.L_x_512:
[----:B------:R-:W-:Y:S05]  /*29b0*/  @!P6 BRA `(.L_x_547) ;  /* 0xffffffec0020e947 */ /* 0x000fea000383ffff */
[----:B------:R-:W-:Y:S05]  /*29c0*/  BSYNC B1 ;  /* 0x0000000000017941 */ /* 0x000fea0003800000 */
.L_x_495:
[----:B------:R-:W-:Y:S05]  /*29d0*/  BRA `(.L_x_493) ;  /* 0x0000002800247947 */ /* 0x000fea0003800000 */
.L_x_494:
[----:B------:R-:W0:Y:S02]  /*29e0*/  LDCU UR12, c[0x0][0x3ac] ;  /* 0x00007580ff0c77ac */ /* 0x000e240008000800 */
[----:B0-----:R-:W-:-:S09]  /*29f0*/  UISETP.GT.U32.AND UP0, UPT, UR12, 0x1f, UPT ;  /* 0x0000001f0c00788c */ /* 0x001fd2000bf04070 */
[----:B------:R-:W-:Y:S05]  /*2a00*/  BRA.U UP0, `(.L_x_548) ;  /* 0x0000001100d07547 */ /* 0x000fea000b800000 */
[----:B------:R-:W-:-:S07]  /*2a10*/  IMAD.MOV.U32 R35, RZ, RZ, RZ ;  /* 0x000000ffff237224 */ /* 0x000fce00078e00ff */
.L_x_600:
[----:B0-----:R-:W0:Y:S01]  /*2a20*/  LDC R28, c[0x0][0x3ac] ;  /* 0x0000eb00ff1c7b82 */ /* 0x001e220000000800 */
[----:B---3--:R-:W-:Y:S01]  /*2a30*/  IMAD.IADD R32, R4, 0x1, R35 ;  /* 0x0000000104207824 */ /* 0x008fe200078e0223 */
[----:B0-----:R-:W-:-:S03]  /*2a40*/  ISETP.NE.AND P5, PT, R28, RZ, PT ;  /* 0x000000ff1c00720c */ /* 0x001fc60003fa5270 */
        /* <DEDUP_REMOVED lines=14> */
.L_x_549:
        /* <DEDUP_REMOVED lines=10> */
.L_x_550:
        /* <DEDUP_REMOVED lines=10> */
.L_x_551:
        /* <DEDUP_REMOVED lines=10> */
.L_x_552:
        /* <DEDUP_REMOVED lines=10> */
.L_x_553:
        /* <DEDUP_REMOVED lines=11> */
.L_x_554:
        /* <DEDUP_REMOVED lines=11> */
.L_x_555:
        /* <DEDUP_REMOVED lines=11> */
.L_x_556:
        /* <DEDUP_REMOVED lines=10> */
.L_x_557:
        /* <DEDUP_REMOVED lines=11> */
.L_x_558:
        /* <DEDUP_REMOVED lines=11> */
.L_x_559:
        /* <DEDUP_REMOVED lines=11> */
.L_x_560:
        /* <DEDUP_REMOVED lines=11> */
.L_x_561:
        /* <DEDUP_REMOVED lines=11> */
.L_x_562:
        /* <DEDUP_REMOVED lines=11> */
.L_x_563:
        /* <DEDUP_REMOVED lines=10> */
.L_x_564:
[----:B------:R-:W-:Y:S01]  /*3520*/  ISETP.GE.AND P0, PT, R2, UR10, PT ;  /* 0x0000000a02007c0c */ /* 0x000fe2000bf06270 */
[----:B------:R-:W-:Y:S01]  /*3530*/  VIADD R35, R35, UR7 ;  /* 0x0000000723237c36 */ /* 0x000fe20008000000 */
[----:B------:R-:W-:Y:S04]  /*3540*/  BSSY B0, `(.L_x_565) ;  /* 0x000007e000007945 */ /* 0x000fe80003800000 */
[----:B------:R-:W-:-:S07]  /*3550*/  ISETP.GE.AND P6, PT, R35, UR6, PT ;  /* 0x0000000623007c0c */ /* 0x000fce000bfc6270 */
[----:B------:R-:W-:Y:S06]  /*3560*/  @P0 BRA `(.L_x_566) ;  /* 0x0000000400ec0947 */ /* 0x000fec0003800000 */
[----:B-1----:R-:W1:Y:S01]  /*3570*/  I2F.U32.RP R34, R28 ;  /* 0x0000001c00227306 */ /* 0x002e620000209000 */
[----:B0--3--:R-:W-:Y:S01]  /*3580*/  IMAD.MOV.U32 R30, RZ, RZ, RZ ;  /* 0x000000ffff1e7224 */ /* 0x009fe200078e00ff */
[----:B------:R-:W0:Y:S01]  /*3590*/  S2UR UR13, SR_CgaCtaId ;  /* 0x00000000000d79c3 */ /* 0x000e220000008800 */
[----:B------:R-:W-:-:S05]  /*35a0*/  UMOV UR12, 0x400 ;  /* 0x00000400000c7882 */ /* 0x000fca0000000000 */
[----:B-1----:R-:W1:Y:S01]  /*35b0*/  MUFU.RCP R34, R34 ;  /* 0x0000002200227308 */ /* 0x002e620000001000 */
[----:B0-----:R-:W-:Y:S01]  /*35c0*/  ULEA UR12, UR13, UR12, 0x18 ;  /* 0x0000000c0d0c7291 */ /* 0x001fe2000f8ec0ff */
[----:B-1----:R-:W-:-:S06]  /*35d0*/  IADD3 R37, PT, PT, R34, 0xffffffe, RZ ;  /* 0x0ffffffe22257810 */ /* 0x002fcc0007ffe0ff */
[----:B------:R0:W1:Y:S02]  /*35e0*/  F2I.FTZ.U32.TRUNC.NTZ R31, R37 ;  /* 0x00000025001f7305 */ /* 0x000064000021f000 */
[----:B0-----:R-:W-:Y:S02]  /*35f0*/  IMAD.MOV.U32 R37, RZ, RZ, R2 ;  /* 0x000000ffff257224 */ /* 0x001fe400078e0002 */
[----:B-1----:R-:W-:-:S04]  /*3600*/  IMAD.MOV R53, RZ, RZ, -R31 ;  /* 0x000000ffff357224 */ /* 0x002fc800078e0a1f */
[----:B------:R-:W-:-:S04]  /*3610*/  IMAD R53, R53, R28, RZ ;  /* 0x0000001c35357224 */ /* 0x000fc800078e02ff */
[----:B------:R-:W-:-:S06]  /*3620*/  IMAD.HI.U32 R30, R31, R53, R30 ;  /* 0x000000351f1e7227 */ /* 0x000fcc00078e001e */
[----:B------:R-:W-:-:S04]  /*3630*/  IMAD.HI.U32 R30, R30, R5, RZ ;  /* 0x000000051e1e7227 */ /* 0x000fc800078e00ff */
[----:B------:R-:W-:-:S04]  /*3640*/  IMAD.MOV R30, RZ, RZ, -R30 ;  /* 0x000000ffff1e7224 */ /* 0x000fc800078e0a1e */
[----:B------:R-:W-:-:S05]  /*3650*/  IMAD R31, R28, R30, R5 ;  /* 0x0000001e1c1f7224 */ /* 0x000fca00078e0205 */
[----:B------:R-:W-:-:S13]  /*3660*/  ISETP.GE.U32.AND P0, PT, R31, R28, PT ;  /* 0x0000001c1f00720c */ /* 0x000fda0003f06070 */
[----:B------:R-:W-:-:S04]  /*3670*/  @P0 IADD3 R31, PT, PT, R31, -R28, RZ ;  /* 0x8000001c1f1f0210 */ /* 0x000fc80007ffe0ff */
[----:B------:R-:W-:-:S13]  /*3680*/  ISETP.GE.U32.AND P0, PT, R31, R28, PT ;  /* 0x0000001c1f00720c */ /* 0x000fda0003f06070 */
[----:B------:R-:W-:Y:S01]  /*3690*/  @P0 IMAD.IADD R31, R31, 0x1, -R28 ;  /* 0x000000011f1f0824 */ /* 0x000fe200078e0a1c */
[----:B------:R-:W-:-:S13]  /*36a0*/  ISETP.NE.U32.AND P0, PT, R28, RZ, PT ;  /* 0x000000ff1c00720c */ /* 0x000fda0003f05070 */
[----:B------:R-:W-:-:S04]  /*36b0*/  @!P0 LOP3.LUT R31, RZ, R28, RZ, 0x33, !PT ;  /* 0x0000001cff1f8212 */ /* 0x000fc800078e33ff */
[----:B------:R-:W-:-:S07]  /*36c0*/  LEA R34, R31, UR12, 0x2 ;  /* 0x0000000c1f227c11 */ /* 0x000fce000f8e10ff */
.L_x_599:
[----:B0-----:R-:W-:Y:S02]  /*36d0*/  IMAD R30, R37, 0x84, R34 ;  /* 0x00000084251e7824 */ /* 0x001fe400078e0222 */
[----:B------:R-:W-:-:S04]  /*36e0*/  IMAD.MOV.U32 R54, RZ, RZ, RZ ;  /* 0x000000ffff367224 */ /* 0x000fc800078e00ff */
[----:B------:R-:W0:Y:S01]  /*36f0*/  LDS R30, [R30] ;  /* 0x000000001e1e7984 */ /* 0x000e220000000800 */
[----:B------:R-:W-:Y:S05]  /*3700*/  @!P5 BRA `(.L_x_567) ;  /* 0x000000000010d947 */ /* 0x000fea0003800000 */
[----:B------:R-:W-:-:S03]  /*3710*/  UMOV UR12, 0xffffffff ;  /* 0xffffffff000c7882 */ /* 0x000fc60000000000 */
[----:B------:R-:W-:Y:S05]  /*3720*/  BRA.DIV UR12, `(.L_x_568) ;  /* 0x000000260ce07947 */ /* 0x000fea000b800000 */
[----:B0-----:R0:W1:Y:S02]  /*3730*/  SHFL.IDX PT, R28, R30, R26, R27 ;  /* 0x0000001a1e1c7389 */ /* 0x00106400000e001b */
.L_x_708:
[----:B-12---:R-:W-:-:S07]  /*3740*/  IMAD R54, R38, R28, RZ ;  /* 0x0000001c26367224 */ /* 0x006fce00078e02ff */
.L_x_567:
[----:B------:R-:W-:Y:S05]  /*3750*/  @!P4 BRA `(.L_x_569) ;  /* 0x000000000010c947 */ /* 0x000fea0003800000 */
[----:B------:R-:W-:-:S03]  /*3760*/  UMOV UR12, 0xffffffff ;  /* 0xffffffff000c7882 */ /* 0x000fc60000000000 */
[----:B------:R-:W-:Y:S05]  /*3770*/  BRA.DIV UR12, `(.L_x_570) ;  /* 0x000000260cec7947 */ /* 0x000fea000b800000 */
[----:B0-----:R0:W1:Y:S02]  /*3780*/  SHFL.IDX PT, R28, R30, R8, R27 ;  /* 0x000000081e1c7389 */ /* 0x00106400000e001b */
.L_x_711:
[----:B-1--4-:R-:W-:-:S07]  /*3790*/  IMAD R54, R39, R28, R54 ;  /* 0x0000001c27367224 */ /* 0x012fce00078e0236 */
.L_x_569:
[----:B------:R-:W-:Y:S05]  /*37a0*/  @!P3 BRA `(.L_x_571) ;  /* 0x000000000010b947 */ /* 0x000fea0003800000 */
[----:B------:R-:W-:-:S03]  /*37b0*/  UMOV UR12, 0xffffffff ;  /* 0xffffffff000c7882 */ /* 0x000fc60000000000 */
[----:B------:R-:W-:Y:S05]  /*37c0*/  BRA.DIV UR12, `(.L_x_572) ;  /* 0x000000260cf87947 */ /* 0x000fea000b800000 */
[----:B0-----:R0:W1:Y:S02]  /*37d0*/  SHFL.IDX PT, R28, R30, R9, R27 ;  /* 0x000000091e1c7389 */ /* 0x00106400000e001b */
.L_x_714:
[----:B-1----:R-:W-:-:S07]  /*37e0*/  IMAD R54, R40, R28, R54 ;  /* 0x0000001c28367224 */ /* 0x002fce00078e0236 */
.L_x_571:
[----:B------:R-:W-:Y:S05]  /*37f0*/  @!P2 BRA `(.L_x_573) ;  /* 0x000000000010a947 */ /* 0x000fea0003800000 */
[----:B------:R-:W-:-:S03]  /*3800*/  UMOV UR12, 0xffffffff ;  /* 0xffffffff000c7882 */ /* 0x000fc60000000000 */
[----:B------:R-:W-:Y:S05]  /*3810*/  BRA.DIV UR12, `(.L_x_574) ;  /* 0x0000002a0c047947 */ /* 0x000fea000b800000 */
[----:B0-----:R0:W1:Y:S02]  /*3820*/  SHFL.IDX PT, R28, R30, R10, R27 ;  /* 0x0000000a1e1c7389 */ /* 0x00106400000e001b */
.L_x_717:
[----:B-1----:R-:W-:-:S07]  /*3830*/  IMAD R54, R41, R28, R54 ;  /* 0x0000001c29367224 */ /* 0x002fce00078e0236 */
.L_x_573:
[----:B------:R-:W-:Y:S05]  /*3840*/  @!P1 BRA `(.L_x_575) ;  /* 0x0000000000109947 */ /* 0x000fea0003800000 */
[----:B------:R-:W-:-:S03]  /*3850*/  UMOV UR12, 0xffffffff ;  /* 0xffffffff000c7882 */ /* 0x000fc60000000000 */
[----:B------:R-:W-:Y:S05]  /*3860*/  BRA.DIV UR12, `(.L_x_576) ;  /* 0x0000002a0c107947 */ /* 0x000fea000b800000 */
[----:B0-----:R0:W1:Y:S02]  /*3870*/  SHFL.IDX PT, R28, R30, R11, R27 ;  /* 0x0000000b1e1c7389 */ /* 0x00106400000e001b */
.L_x_720:
[----:B-1----:R-:W-:-:S07]  /*3880*/  IMAD R54, R42, R28, R54 ;  /* 0x0000001c2a367224 */ /* 0x002fce00078e0236 */
.L_x_575:
[----:B------:R-:W1:Y:S02]  /*3890*/  LDC R53, c[0x0][0x3ac] ;  /* 0x0000eb00ff357b82 */ /* 0x000e640000000800 */
[----:B-1----:R-:W-:-:S13]  /*38a0*/  ISETP.GE.AND P0, PT, R53, 0x6, PT ;  /* 0x000000063500780c */ /* 0x002fda0003f06270 */
[----:B------:R-:W-:Y:S05]  /*38b0*/  @!P0 BRA `(.L_x_577) ;  /* 0x0000000000108947 */ /* 0x000fea0003800000 */
[----:B------:R-:W-:-:S03]  /*38c0*/  UMOV UR12, 0xffffffff ;  /* 0xffffffff000c7882 */ /* 0x000fc60000000000 */
[----:B------:R-:W-:Y:S05]  /*38d0*/  BRA.DIV UR12, `(.L_x_578) ;  /* 0x0000002a0c147947 */ /* 0x000fea000b800000 */
[----:B0-----:R0:W1:Y:S02]  /*38e0*/  SHFL.IDX PT, R28, R30, R12, R27 ;  /* 0x0000000c1e1c7389 */ /* 0x00106400000e001b */
.L_x_723:
[----:B-1----:R-:W-:-:S07]  /*38f0*/  IMAD R54, R43, R28, R54 ;  /* 0x0000001c2b367224 */ /* 0x002fce00078e0236 */
.L_x_577:
[----:B------:R-:W-:-:S13]  /*3900*/  ISETP.GE.AND P0, PT, R53, 0x7, PT ;  /* 0x000000073500780c */ /* 0x000fda0003f06270 */
[----:B------:R-:W-:Y:S05]  /*3910*/  @!P0 BRA `(.L_x_579) ;  /* 0x0000000000108947 */ /* 0x000fea0003800000 */
[----:B------:R-:W-:-:S03]  /*3920*/  UMOV UR12, 0xffffffff ;  /* 0xffffffff000c7882 */ /* 0x000fc60000000000 */
[----:B------:R-:W-:Y:S05]  /*3930*/  BRA.DIV UR12, `(.L_x_580) ;  /* 0x0000002a0c1c7947 */ /* 0x000fea000b800000 */
[----:B0-----:R0:W1:Y:S02]  /*3940*/  SHFL.IDX PT, R28, R30, R13, R27 ;  /* 0x0000000d1e1c7389 */ /* 0x00106400000e001b */
.L_x_726:
[----:B-1----:R-:W-:-:S07]  /*3950*/  IMAD R54, R44, R28, R54 ;  /* 0x0000001c2c367224 */ /* 0x002fce00078e0236 */
.L_x_579:
[----:B------:R-:W-:-:S13]  /*3960*/  ISETP.GE.AND P0, PT, R53, 0x8, PT ;  /* 0x000000083500780c */ /* 0x000fda0003f06270 */
[----:B------:R-:W-:Y:S05]  /*3970*/  @!P0 BRA `(.L_x_581) ;  /* 0x0000000000108947 */ /* 0x000fea0003800000 */
[----:B------:R-:W-:-:S03]  /*3980*/  UMOV UR12, 0xffffffff ;  /* 0xffffffff000c7882 */ /* 0x000fc60000000000 */
[----:B------:R-:W-:Y:S05]  /*3990*/  BRA.DIV UR12, `(.L_x_582) ;  /* 0x0000002a0c247947 */ /* 0x000fea000b800000 */
[----:B0-----:R0:W1:Y:S02]  /*39a0*/  SHFL.IDX PT, R28, R30, R14, R27 ;  /* 0x0000000e1e1c7389 */ /* 0x00106400000e001b */
.L_x_729:
[----:B-1----:R-:W-:-:S07]  /*39b0*/  IMAD R54, R45, R28, R54 ;  /* 0x0000001c2d367224 */ /* 0x002fce00078e0236 */
.L_x_581:
[----:B------:R-:W-:-:S13]  /*39c0*/  ISETP.GE.AND P0, PT, R53, 0x9, PT ;  /* 0x000000093500780c */ /* 0x000fda0003f06270 */
[----:B------:R-:W-:Y:S05]  /*39d0*/  @!P0 BRA `(.L_x_583) ;  /* 0x0000000000108947 */ /* 0x000fea0003800000 */
[----:B------:R-:W-:-:S03]  /*39e0*/  UMOV UR12, 0xffffffff ;  /* 0xffffffff000c7882 */ /* 0x000fc60000000000 */
[----:B------:R-:W-:Y:S05]  /*39f0*/  BRA.DIV UR12, `(.L_x_584) ;  /* 0x0000002a0c2c7947 */ /* 0x000fea000b800000 */
[----:B0-----:R0:W1:Y:S02]  /*3a00*/  SHFL.IDX PT, R28, R30, R15, R27 ;  /* 0x0000000f1e1c7389 */ /* 0x00106400000e001b */
.L_x_732:
[----:B-1----:R-:W-:-:S07]  /*3a10*/  IMAD R54, R46, R28, R54 ;  /* 0x0000001c2e367224 */ /* 0x002fce00078e0236 */
.L_x_583:
[----:B------:R-:W-:-:S13]  /*3a20*/  ISETP.GE.AND P0, PT, R53, 0xa, PT ;  /* 0x0000000a3500780c */ /* 0x000fda0003f06270 */
[----:B------:R-:W-:Y:S05]  /*3a30*/  @!P0 BRA `(.L_x_585) ;  /* 0x0000000000108947 */ /* 0x000fea0003800000 */
[----:B------:R-:W-:-:S03]  /*3a40*/  UMOV UR12, 0xffffffff ;  /* 0xffffffff000c7882 */ /* 0x000fc60000000000 */
[----:B------:R-:W-:Y:S05]  /*3a50*/  BRA.DIV UR12, `(.L_x_586) ;  /* 0x0000002a0c347947 */ /* 0x000fea000b800000 */
[----:B0-----:R0:W1:Y:S02]  /*3a60*/  SHFL.IDX PT, R28, R30, R16, R27 ;  /* 0x000000101e1c7389 */ /* 0x00106400000e001b */
.L_x_735:
[----:B-1----:R-:W-:-:S07]  /*3a70*/  IMAD R54, R47, R28, R54 ;  /* 0x0000001c2f367224 */ /* 0x002fce00078e0236 */
.L_x_585:
[----:B------:R-:W-:-:S13]  /*3a80*/  ISETP.GE.AND P0, PT, R53, 0xb, PT ;  /* 0x0000000b3500780c */ /* 0x000fda0003f06270 */
[----:B------:R-:W-:Y:S05]  /*3a90*/  @!P0 BRA `(.L_x_587) ;  /* 0x0000000000108947 */ /* 0x000fea0003800000 */
[----:B------:R-:W-:-:S03]  /*3aa0*/  UMOV UR12, 0xffffffff ;  /* 0xffffffff000c7882 */ /* 0x000fc60000000000 */
[----:B------:R-:W-:Y:S05]  /*3ab0*/  BRA.DIV UR12, `(.L_x_588) ;  /* 0x0000002a0c3c7947 */ /* 0x000fea000b800000 */
[----:B0-----:R0:W1:Y:S02]  /*3ac0*/  SHFL.IDX PT, R28, R30, R17, R27 ;  /* 0x000000111e1c7389 */ /* 0x00106400000e001b */
.L_x_738:
[----:B-1----:R-:W-:-:S07]  /*3ad0*/  IMAD R54, R48, R28, R54 ;  /* 0x0000001c30367224 */ /* 0x002fce00078e0236 */
.L_x_587:
[----:B------:R-:W-:-:S13]  /*3ae0*/  ISETP.GE.AND P0, PT, R53, 0xc, PT ;  /* 0x0000000c3500780c */ /* 0x000fda0003f06270 */
[----:B------:R-:W-:Y:S05]  /*3af0*/  @!P0 BRA `(.L_x_589) ;  /* 0x0000000000108947 */ /* 0x000fea0003800000 */
[----:B------:R-:W-:-:S03]  /*3b00*/  UMOV UR12, 0xffffffff ;  /* 0xffffffff000c7882 */ /* 0x000fc60000000000 */
[----:B------:R-:W-:Y:S05]  /*3b10*/  BRA.DIV UR12, `(.L_x_590) ;  /* 0x0000002a0c447947 */ /* 0x000fea000b800000 */
[----:B0-----:R0:W1:Y:S02]  /*3b20*/  SHFL.IDX PT, R28, R30, R18, R27 ;  /* 0x000000121e1c7389 */ /* 0x00106400000e001b */
.L_x_741:
[----:B-1----:R-:W-:-:S07]  /*3b30*/  IMAD R54, R49, R28, R54 ;  /* 0x0000001c31367224 */ /* 0x002fce00078e0236 */
.L_x_589:
[----:B------:R-:W-:-:S13]  /*3b40*/  ISETP.GE.AND P0, PT, R53, 0xd, PT ;  /* 0x0000000d3500780c */ /* 0x000fda0003f06270 */
[----:B------:R-:W-:Y:S05]  /*3b50*/  @!P0 BRA `(.L_x_591) ;  /* 0x0000000000108947 */ /* 0x000fea0003800000 */
[----:B------:R-:W-:-:S03]  /*3b60*/  UMOV UR12, 0xffffffff ;  /* 0xffffffff000c7882 */ /* 0x000fc60000000000 */
[----:B------:R-:W-:Y:S05]  /*3b70*/  BRA.DIV UR12, `(.L_x_592) ;  /* 0x0000002a0c4c7947 */ /* 0x000fea000b800000 */
[----:B0-----:R0:W1:Y:S02]  /*3b80*/  SHFL.IDX PT, R28, R30, R19, R27 ;  /* 0x000000131e1c7389 */ /* 0x00106400000e001b */
.L_x_744:
[----:B-1----:R-:W-:-:S07]  /*3b90*/  IMAD R54, R50, R28, R54 ;  /* 0x0000001c32367224 */ /* 0x002fce00078e0236 */
.L_x_591:
[----:B------:R-:W-:-:S13]  /*3ba0*/  ISETP.GE.AND P0, PT, R53, 0xe, PT ;  /* 0x0000000e3500780c */ /* 0x000fda0003f06270 */
[----:B------:R-:W-:Y:S05]  /*3bb0*/  @!P0 BRA `(.L_x_593) ;  /* 0x0000000000108947 */ /* 0x000fea0003800000 */
[----:B------:R-:W-:-:S03]  /*3bc0*/  UMOV UR12, 0xffffffff ;  /* 0xffffffff000c7882 */ /* 0x000fc60000000000 */
[----:B------:R-:W-:Y:S05]  /*3bd0*/  BRA.DIV UR12, `(.L_x_594) ;  /* 0x0000002a0c547947 */ /* 0x000fea000b800000 */
[----:B0-----:R0:W1:Y:S02]  /*3be0*/  SHFL.IDX PT, R28, R30, R20, R27 ;  /* 0x000000141e1c7389 */ /* 0x00106400000e001b */
.L_x_747:
[----:B-1----:R-:W-:-:S07]  /*3bf0*/  IMAD R54, R51, R28, R54 ;  /* 0x0000001c33367224 */ /* 0x002fce00078e0236 */
.L_x_593:
[----:B------:R-:W-:-:S13]  /*3c00*/  ISETP.GE.AND P0, PT, R53, 0xf, PT ;  /* 0x0000000f3500780c */ /* 0x000fda0003f06270 */
[----:B------:R-:W-:Y:S05]  /*3c10*/  @!P0 BRA `(.L_x_595) ;  /* 0x0000000000108947 */ /* 0x000fea0003800000 */
[----:B------:R-:W-:-:S03]  /*3c20*/  UMOV UR12, 0xffffffff ;  /* 0xffffffff000c7882 */ /* 0x000fc60000000000 */
[----:B------:R-:W-:Y:S05]  /*3c30*/  BRA.DIV UR12, `(.L_x_596) ;  /* 0x0000002a0c5c7947 */ /* 0x000fea000b800000 */
[----:B0-----:R0:W1:Y:S02]  /*3c40*/  SHFL.IDX PT, R28, R30, R21, R27 ;  /* 0x000000151e1c7389 */ /* 0x00106400000e001b */
.L_x_750:
[----:B-1----:R-:W-:-:S07]  /*3c50*/  IMAD R54, R52, R28, R54 ;  /* 0x0000001c34367224 */ /* 0x002fce00078e0236 */
.L_x_595:
[----:B------:R-:W-:-:S13]  /*3c60*/  ISETP.GE.AND P0, PT, R53, 0x10, PT ;  /* 0x000000103500780c */ /* 0x000fda0003f06270 */
[----:B------:R-:W-:Y:S05]  /*3c70*/  @!P0 BRA `(.L_x_597) ;  /* 0x0000000000108947 */ /* 0x000fea0003800000 */
[----:B------:R-:W-:-:S03]  /*3c80*/  UMOV UR12, 0xffffffff ;  /* 0xffffffff000c7882 */ /* 0x000fc60000000000 */
[----:B------:R-:W-:Y:S05]  /*3c90*/  BRA.DIV UR12, `(.L_x_598) ;  /* 0x0000002a0c647947 */ /* 0x000fea000b800000 */
[----:B0-----:R0:W1:Y:S02]  /*3ca0*/  SHFL.IDX PT, R28, R30, R22, R27 ;  /* 0x000000161e1c7389 */ /* 0x00106400000e001b */
.L_x_753:
[----:B-1----:R-:W-:-:S07]  /*3cb0*/  IMAD R54, R29, R28, R54 ;  /* 0x0000001c1d367224 */ /* 0x002fce00078e0236 */
.L_x_597:
[C---:B------:R-:W-:Y:S02]  /*3cc0*/  IMAD R28, R37.reuse, UR6, R32 ;  /* 0x00000006251c7c24 */ /* 0x040fe4000f8e0220 */
[----:B------:R-:W-:-:S03]  /*3cd0*/  VIADD R37, R37, UR8 ;  /* 0x0000000825257c36 */ /* 0x000fc60008000000 */
[----:B------:R-:W-:Y:S02]  /*3ce0*/  LEA R31, R28, R33, 0x2 ;  /* 0x000000211c1f7211 */ /* 0x000fe400078e10ff */
[----:B------:R-:W-:-:S03]  /*3cf0*/  ISETP.GE.AND P0, PT, R37, UR10, PT ;  /* 0x0000000a25007c0c */ /* 0x000fc6000bf06270 */
[----:B------:R1:W-:Y:S10]  /*3d00*/  STS [R31], R54 ;  /* 0x000000361f007388 */ /* 0x0003f40000000800 */
[----:B-1----:R-:W-:Y:S05]  /*3d10*/  @!P0 BRA `(.L_x_599) ;  /* 0xfffffff8006c8947 */ /* 0x002fea000383ffff */
.L_x_566:
[----:B------:R-:W-:Y:S05]  /*3d20*/  BSYNC B0 ;  /* 0x0000000000007941 */ /* 0x000fea0003800000 */
.L_x_565:
[----:B------:R-:W-:Y:S05]  /*3d30*/  @!P6 BRA `(.L_x_600) ;  /* 0xffffffec0038e947 */ /* 0x000fea000383ffff */
[----:B------:R-:W-:Y:S05]  /*3d40*/  BRA `(.L_x_493) ;  /* 0x0000001400487947 */ /* 0x000fea0003800000 */
.L_x_548:
[----:B------:R-:W-:-:S07]  /*3d50*/  IMAD.MOV.U32 R35, RZ, RZ, RZ ;  /* 0x000000ffff237224 */ /* 0x000fce00078e00ff */
.L_x_652:
[----:B0-----:R-:W0:Y:S01]  /*3d60*/  LDC R28, c[0x0][0x3ac] ;  /* 0x0000eb00ff1c7b82 */ /* 0x001e220000000800 */
[----:B---3--:R-:W-:Y:S01]  /*3d70*/  IMAD.IADD R32, R4, 0x1, R35 ;  /* 0x0000000104207824 */ /* 0x008fe200078e0223 */
[----:B------:R-:W-:Y:S02]  /*3d80*/  ISETP.GE.AND P5, PT, R2, UR10, PT ;  /* 0x0000000a02007c0c */ /* 0x000fe4000bfa6270 */
[----:B------:R-:W-:Y:S02]  /*3d90*/  IADD3 R35, PT, PT, R35, UR7, RZ ;  /* 0x0000000723237c10 */ /* 0x000fe4000fffe0ff */
[----:B0-----:R-:W-:Y:S01]  /*3da0*/  ISETP.GE.AND P4, PT, R28, 0x1, PT ;  /* 0x000000011c00780c */ /* 0x001fe20003f86270 */
[----:B------:R-:W-:Y:S01]  /*3db0*/  IMAD R31, R32, R28, R7 ;  /* 0x0000001c201f7224 */ /* 0x000fe200078e0207 */
[C---:B------:R-:W-:Y:S02]  /*3dc0*/  ISETP.GE.AND P3, PT, R28.reuse, 0x2, PT ;  /* 0x000000021c00780c */ /* 0x040fe40003f66270 */
[----:B------:R-:W-:-:S02]  /*3dd0*/  ISETP.GE.AND P2, PT, R28, 0x3, PT ;  /* 0x000000031c00780c */ /* 0x000fc40003f46270 */
[C---:B------:R-:W-:Y:S02]  /*3de0*/  ISETP.GE.AND P1, PT, R28.reuse, 0x4, PT ;  /* 0x000000041c00780c */ /* 0x040fe40003f26270 */
[----:B------:R-:W-:-:S05]  /*3df0*/  ISETP.GE.AND P6, PT, R28, 0x5, PT ;  /* 0x000000051c00780c */ /* 0x000fca0003fc6270 */
[----:B--2-4-:R-:W-:Y:S08]  /*3e00*/  @!P4 BRA `(.L_x_601) ;  /* 0x00000000001cc947 */ /* 0x014ff00003800000 */
[----:B------:R-:W0:Y:S01]  /*3e10*/  S2UR UR13, SR_CgaCtaId ;  /* 0x00000000000d79c3 */ /* 0x000e220000008800 */
[----:B------:R-:W-:Y:S01]  /*3e20*/  UMOV UR12, 0x400 ;  /* 0x00000400000c7882 */ /* 0x000fe20000000000 */
[----:B------:R-:W-:Y:S01]  /*3e30*/  IMAD.IADD R30, R6, 0x1, R31 ;  /* 0x00000001061e7824 */ /* 0x000fe200078e021f */
[----:B------:R-:W-:-:S04]  /*3e40*/  UIADD3 UR12, UPT, UPT, UR12, 0x1080, URZ ;  /* 0x000010800c0c7890 */ /* 0x000fc8000fffe0ff */
[----:B0-----:R-:W-:-:S06]  /*3e50*/  ULEA UR12, UR13, UR12, 0x18 ;  /* 0x0000000c0d0c7291 */ /* 0x001fcc000f8ec0ff */
[----:B------:R-:W-:-:S05]  /*3e60*/  LEA R30, R30, UR12, 0x2 ;  /* 0x0000000c1e1e7c11 */ /* 0x000fca000f8e10ff */
[----:B------:R0:W2:Y:S02]  /*3e70*/  LDS R38, [R30] ;  /* 0x000000001e267984 */ /* 0x0000a40000000800 */
.L_x_601:
[----:B------:R-:W-:Y:S05]  /*3e80*/  @!P3 BRA `(.L_x_602) ;  /* 0x000000000024b947 */ /* 0x000fea0003800000 */
[----:B------:R-:W3:Y:S01]  /*3e90*/  S2UR UR13, SR_CgaCtaId ;  /* 0x00000000000d79c3 */ /* 0x000ee20000008800 */
[----:B0-----:R-:W-:Y:S01]  /*3ea0*/  VIADD R30, R4, 0x1 ;  /* 0x00000001041e7836 */ /* 0x001fe20000000000 */
[----:B------:R-:W-:Y:S02]  /*3eb0*/  UMOV UR12, 0x400 ;  /* 0x00000400000c7882 */ /* 0x000fe40000000000 */
[----:B------:R-:W-:Y:S02]  /*3ec0*/  UIADD3 UR12, UPT, UPT, UR12, 0x1080, URZ ;  /* 0x000010800c0c7890 */ /* 0x000fe4000fffe0ff */
[----:B------:R-:W-:-:S05]  /*3ed0*/  LOP3.LUT R30, R30, 0xf, RZ, 0xc0, !PT ;  /* 0x0000000f1e1e7812 */ /* 0x000fca00078ec0ff */
[----:B------:R-:W-:Y:S01]  /*3ee0*/  IMAD.IADD R30, R30, 0x1, R31 ;  /* 0x000000011e1e7824 */ /* 0x000fe200078e021f */
[----:B---3--:R-:W-:-:S06]  /*3ef0*/  ULEA UR12, UR13, UR12, 0x18 ;  /* 0x0000000c0d0c7291 */ /* 0x008fcc000f8ec0ff */
[----:B------:R-:W-:-:S05]  /*3f00*/  LEA R30, R30, UR12, 0x2 ;  /* 0x0000000c1e1e7c11 */ /* 0x000fca000f8e10ff */
[----:B------:R3:W4:Y:S02]  /*3f10*/  LDS R39, [R30] ;  /* 0x000000001e277984 */ /* 0x0007240000000800 */
.L_x_602:
[----:B------:R-:W-:Y:S05]  /*3f20*/  @!P2 BRA `(.L_x_603) ;  /* 0x000000000024a947 */ /* 0x000fea0003800000 */
        /* <DEDUP_REMOVED lines=9> */
.L_x_603:
        /* <DEDUP_REMOVED lines=10> */
.L_x_604:
        /* <DEDUP_REMOVED lines=11> */
.L_x_605:
        /* <DEDUP_REMOVED lines=11> */
.L_x_606:
        /* <DEDUP_REMOVED lines=11> */
.L_x_607:
        /* <DEDUP_REMOVED lines=11> */
.L_x_608:
[----:B------:R-:W-:Y:S01]  /*4320*/  ISETP.GE.AND P0, PT, R28, 0xa, PT ;  /* 0x0000000a1c00780c */ /* 0x000fe20003f06270 */
[----:B------:R-:W-:-:S12]  /*4330*/  @!P6 BRA `(.L_x_609) ;  /* 0x000000000020e947 */ /* 0x000fd80003800000 */
[----:B------:R-:W5:Y:S01]  /*4340*/  S2UR UR13, SR_CgaCtaId ;  /* 0x00000000000d79c3 */ /* 0x000f620000008800 */
[----:B------:R-:W-:Y:S01]  /*4350*/  UMOV UR12, 0x400 ;  /* 0x00000400000c7882 */ /* 0x000fe20000000000 */
[----:B0--3--:R-:W-:Y:S01]  /*4360*/  LOP3.LUT R30, R6, 0x8, RZ, 0x3c, !PT ;  /* 0x00000008061e7812 */ /* 0x009fe200078e3cff */
[----:B------:R-:W-:-:S03]  /*4370*/  UIADD3 UR12, UPT, UPT, UR12, 0x1080, URZ ;  /* 0x000010800c0c7890 */ /* 0x000fc6000fffe0ff */
[----:B------:R-:W-:Y:S01]  /*4380*/  IADD3 R30, PT, PT, R30, R31, RZ ;  /* 0x0000001f1e1e7210 */ /* 0x000fe20007ffe0ff */
[----:B-----5:R-:W-:-:S06]  /*4390*/  ULEA UR12, UR13, UR12, 0x18 ;  /* 0x0000000c0d0c7291 */ /* 0x020fcc000f8ec0ff */
[----:B------:R-:W-:-:S05]  /*43a0*/  LEA R30, R30, UR12, 0x2 ;  /* 0x0000000c1e1e7c11 */ /* 0x000fca000f8e10ff */
[----:B------:R0:W3:Y:S02]  /*43b0*/  LDS R46, [R30] ;  /* 0x000000001e2e7984 */ /* 0x0000e40000000800 */
.L_x_609:
        /* <DEDUP_REMOVED lines=11> */
.L_x_610:
        /* <DEDUP_REMOVED lines=11> */
.L_x_611:
        /* <DEDUP_REMOVED lines=11> */
.L_x_612:
        /* <DEDUP_REMOVED lines=11> */
.L_x_613:
        /* <DEDUP_REMOVED lines=11> */
.L_x_614:
        /* <DEDUP_REMOVED lines=11> */
.L_x_615:
[----:B------:R-:W-:Y:S01]  /*47e0*/  ISETP.GE.AND P6, PT, R35, UR6, PT ;  /* 0x0000000623007c0c */ /* 0x000fe2000bfc6270 */
[----:B------:R-:W-:-:S12]  /*47f0*/  @!P0 BRA `(.L_x_616) ;  /* 0x0000000000248947 */ /* 0x000fd80003800000 */
        /* <DEDUP_REMOVED lines=9> */
.L_x_616:
[----:B------:R-:W-:Y:S05]  /*4890*/  @P5 BRA `(.L_x_617) ;  /* 0x0000000800705947 */ /* 0x000fea0003800000 */
[----:B-1----:R-:W-:Y:S01]  /*48a0*/  IABS R34, R28 ;  /* 0x0000001c00227213 */ /* 0x002fe20000000000 */
[----:B------:R-:W1:Y:S01]  /*48b0*/  S2UR UR13, SR_CgaCtaId ;  /* 0x00000000000d79c3 */ /* 0x000e620000008800 */
[----:B------:R-:W-:Y:S02]  /*48c0*/  UMOV UR12, 0x400 ;  /* 0x00000400000c7882 */ /* 0x000fe40000000000 */
[----:B------:R-:W5:Y:S08]  /*48d0*/  I2F.RP R37, R34 ;  /* 0x0000002200257306 */ /* 0x000f700000209400 */
[----:B-----5:R-:W0:Y:S01]  /*48e0*/  MUFU.RCP R37, R37 ;  /* 0x0000002500257308 */ /* 0x020e220000001000 */
[----:B-1----:R-:W-:Y:S01]  /*48f0*/  ULEA UR12, UR13, UR12, 0x18 ;  /* 0x0000000c0d0c7291 */ /* 0x002fe2000f8ec0ff */
[----:B0--3--:R-:W-:-:S02]  /*4900*/  VIADD R30, R37, 0xffffffe ;  /* 0x0ffffffe251e7836 */ /* 0x009fc40000000000 */
[----:B------:R-:W-:-:S04]  /*4910*/  IMAD.MOV.U32 R37, RZ, RZ, R2 ;  /* 0x000000ffff257224 */ /* 0x000fc800078e0002 */
[----:B------:R0:W1:Y:S02]  /*4920*/  F2I.FTZ.U32.TRUNC.NTZ R31, R30 ;  /* 0x0000001e001f7305 */ /* 0x000064000021f000 */
[----:B0-----:R-:W-:Y:S01]  /*4930*/  IMAD.MOV.U32 R30, RZ, RZ, RZ ;  /* 0x000000ffff1e7224 */ /* 0x001fe200078e00ff */
[----:B-1----:R-:W-:-:S05]  /*4940*/  IADD3 R53, PT, PT, RZ, -R31, RZ ;  /* 0x8000001fff357210 */ /* 0x002fca0007ffe0ff */
        /* <DEDUP_REMOVED lines=10> */
[----:B------:R-:W-:-:S03]  /*49f0*/  ISETP.GE.AND P0, PT, R5, RZ, PT ;  /* 0x000000ff0500720c */ /* 0x000fc60003f06270 */
[----:B------:R-:W-:-:S10]  /*4a00*/  IMAD.MOV.U32 R34, RZ, RZ, R31 ;  /* 0x000000ffff227224 */ /* 0x000fd400078e001f */
[----:B------:R-:W-:Y:S01]  /*4a10*/  @!P0 IMAD.MOV R34, RZ, RZ, -R34 ;  /* 0x000000ffff228224 */ /* 0x000fe200078e0a22 */
[----:B------:R-:W-:-:S13]  /*4a20*/  ISETP.NE.AND P0, PT, R28, RZ, PT ;  /* 0x000000ff1c00720c */ /* 0x000fda0003f05270 */
[----:B------:R-:W-:-:S04]  /*4a30*/  @!P0 LOP3.LUT R34, RZ, R28, RZ, 0x33, !PT ;  /* 0x0000001cff228212 */ /* 0x000fc800078e33ff */
[----:B------:R-:W-:-:S07]  /*4a40*/  LEA R34, R34, UR12, 0x2 ;  /* 0x0000000c22227c11 */ /* 0x000fce000f8e10ff */
.L_x_651:
[----:B------:R-:W-:Y:S02]  /*4a50*/  IMAD R30, R37, 0x84, R34 ;  /* 0x00000084251e7824 */ /* 0x000fe400078e0222 */
[----:B------:R-:W-:-:S04]  /*4a60*/  HFMA2 R54, -RZ, RZ, 0, 0 ;  /* 0x00000000ff367431 */ /* 0x000fc800000001ff */
[----:B------:R-:W0:Y:S01]  /*4a70*/  LDS R30, [R30] ;  /* 0x000000001e1e7984 */ /* 0x000e220000000800 */
[----:B------:R-:W-:Y:S05]  /*4a80*/  @!P4 BRA `(.L_x_618) ;  /* 0x000000000010c947 */ /* 0x000fea0003800000 */
[----:B------:R-:W-:-:S03]  /*4a90*/  UMOV UR12, 0xffffffff ;  /* 0xffffffff000c7882 */ /* 0x000fc60000000000 */
[----:B------:R-:W-:Y:S05]  /*4aa0*/  BRA.DIV UR12, `(.L_x_619) ;  /* 0x0000001e0c007947 */ /* 0x000fea000b800000 */
[----:B0-----:R0:W1:Y:S02]  /*4ab0*/  SHFL.IDX PT, R53, R30, R26, R27 ;  /* 0x0000001a1e357389 */ /* 0x00106400000e001b */
.L_x_755:
[----:B-12---:R-:W-:-:S07]  /*4ac0*/  IMAD R54, R38, R53, RZ ;  /* 0x0000003526367224 */ /* 0x006fce00078e02ff */
.L_x_618:
[----:B------:R-:W-:Y:S05]  /*4ad0*/  @!P3 BRA `(.L_x_620) ;  /* 0x000000000010b947 */ /* 0x000fea0003800000 */
[----:B------:R-:W-:-:S03]  /*4ae0*/  UMOV UR12, 0xffffffff ;  /* 0xffffffff000c7882 */ /* 0x000fc60000000000 */
[----:B------:R-:W-:Y:S05]  /*4af0*/  BRA.DIV UR12, `(.L_x_621) ;  /* 0x0000001e0c087947 */ /* 0x000fea000b800000 */
[----:B0-----:R0:W1:Y:S02]  /*4b00*/  SHFL.IDX PT, R28, R30, R8, R27 ;  /* 0x000000081e1c7389 */ /* 0x00106400000e001b */
.L_x_758:
[----:B-1--4-:R-:W-:-:S07]  /*4b10*/  IMAD R54, R39, R28, R54 ;  /* 0x0000001c27367224 */ /* 0x012fce00078e0236 */
.L_x_620:
[----:B------:R-:W-:Y:S05]  /*4b20*/  @!P2 BRA `(.L_x_622) ;  /* 0x000000000010a947 */ /* 0x000fea0003800000 */
[----:B------:R-:W-:-:S03]  /*4b30*/  UMOV UR12, 0xffffffff ;  /* 0xffffffff000c7882 */ /* 0x000fc60000000000 */
[----:B------:R-:W-:Y:S05]  /*4b40*/  BRA.DIV UR12, `(.L_x_623) ;  /* 0x0000001e0c147947 */ /* 0x000fea000b800000 */
[----:B0-----:R0:W1:Y:S02]  /*4b50*/  SHFL.IDX PT, R28, R30, R9, R27 ;  /* 0x000000091e1c7389 */ /* 0x00106400000e001b */
.L_x_761:
[----:B-1----:R-:W-:-:S07]  /*4b60*/  IMAD R54, R40, R28, R54 ;  /* 0x0000001c28367224 */ /* 0x002fce00078e0236 */
.L_x_622:
[----:B------:R-:W-:Y:S05]  /*4b70*/  @!P1 BRA `(.L_x_624) ;  /* 0x0000000000109947 */ /* 0x000fea0003800000 */
[----:B------:R-:W-:-:S03]  /*4b80*/  UMOV UR12, 0xffffffff ;  /* 0xffffffff000c7882 */ /* 0x000fc60000000000 */
[----:B------:R-:W-:Y:S05]  /*4b90*/  BRA.DIV UR12, `(.L_x_625) ;  /* 0x0000001e0c207947 */ /* 0x000fea000b800000 */
[----:B0-----:R0:W1:Y:S02]  /*4ba0*/  SHFL.IDX PT, R28, R30, R10, R27 ;  /* 0x0000000a1e1c7389 */ /* 0x00106400000e001b */
.L_x_764:
[----:B-1----:R-:W-:-:S07]  /*4bb0*/  IMAD R54, R41, R28, R54 ;  /* 0x0000001c29367224 */ /* 0x002fce00078e0236 */
.L_x_624:
[----:B------:R-:W1:Y:S02]  /*4bc0*/  LDC R53, c[0x0][0x3ac] ;  /* 0x0000eb00ff357b82 */ /* 0x000e640000000800 */
[----:B-1----:R-:W-:-:S13]  /*4bd0*/  ISETP.GE.AND P0, PT, R53, 0x5, PT ;  /* 0x000000053500780c */ /* 0x002fda0003f06270 */
[----:B------:R-:W-:Y:S05]  /*4be0*/  @!P0 BRA `(.L_x_626) ;  /* 0x0000000000108947 */ /* 0x000fea0003800000 */
[----:B------:R-:W-:-:S03]  /*4bf0*/  UMOV UR12, 0xffffffff ;  /* 0xffffffff000c7882 */ /* 0x000fc60000000000 */
[----:B------:R-:W-:Y:S05]  /*4c00*/  BRA.DIV UR12, `(.L_x_627) ;  /* 0x0000001e0c247947 */ /* 0x000fea000b800000 */
[----:B0-----:R0:W1:Y:S02]  /*4c10*/  SHFL.IDX PT, R28, R30, R11, R27 ;  /* 0x0000000b1e1c7389 */ /* 0x00106400000e001b */
.L_x_767:
[----:B-1----:R-:W-:-:S07]  /*4c20*/  IMAD R54, R42, R28, R54 ;  /* 0x0000001c2a367224 */ /* 0x002fce00078e0236 */
.L_x_626:
[----:B------:R-:W-:-:S13]  /*4c30*/  ISETP.GE.AND P0, PT, R53, 0x6, PT ;  /* 0x000000063500780c */ /* 0x000fda0003f06270 */
[----:B------:R-:W-:Y:S05]  /*4c40*/  @!P0 BRA `(.L_x_628) ;  /* 0x0000000000108947 */ /* 0x000fea0003800000 */
[----:B------:R-:W-:-:S03]  /*4c50*/  UMOV UR12, 0xffffffff ;  /* 0xffffffff000c7882 */ /* 0x000fc60000000000 */
[----:B------:R-:W-:Y:S05]  /*4c60*/  BRA.DIV UR12, `(.L_x_629) ;  /* 0x0000001e0c2c7947 */ /* 0x000fea000b800000 */
[----:B0-----:R0:W1:Y:S02]  /*4c70*/  SHFL.IDX PT, R28, R30, R12, R27 ;  /* 0x0000000c1e1c7389 */ /* 0x00106400000e001b */
.L_x_770:
[----:B-1----:R-:W-:-:S07]  /*4c80*/  IMAD R54, R43, R28, R54 ;  /* 0x0000001c2b367224 */ /* 0x002fce00078e0236 */
.L_x_628:
[----:B------:R-:W-:-:S13]  /*4c90*/  ISETP.GE.AND P0, PT, R53, 0x7, PT ;  /* 0x000000073500780c */ /* 0x000fda0003f06270 */
[----:B------:R-:W-:Y:S05]  /*4ca0*/  @!P0 BRA `(.L_x_630) ;  /* 0x0000000000108947 */ /* 0x000fea0003800000 */
[----:B------:R-:W-:-:S03]  /*4cb0*/  UMOV UR12, 0xffffffff ;  /* 0xffffffff000c7882 */ /* 0x000fc60000000000 */
[----:B------:R-:W-:Y:S05]  /*4cc0*/  BRA.DIV UR12, `(.L_x_631) ;  /* 0x0000001e0c347947 */ /* 0x000fea000b800000 */
[----:B0-----:R0:W1:Y:S02]  /*4cd0*/  SHFL.IDX PT, R28, R30, R13, R27 ;  /* 0x0000000d1e1c7389 */ /* 0x00106400000e001b */
.L_x_773:
[----:B-1----:R-:W-:-:S07]  /*4ce0*/  IMAD R54, R44, R28, R54 ;  /* 0x0000001c2c367224 */ /* 0x002fce00078e0236 */
.L_x_630:
[----:B------:R-:W-:-:S13]  /*4cf0*/  ISETP.GE.AND P0, PT, R53, 0x8, PT ;  /* 0x000000083500780c */ /* 0x000fda0003f06270 */
[----:B------:R-:W-:Y:S05]  /*4d00*/  @!P0 BRA `(.L_x_632) ;  /* 0x0000000000108947 */ /* 0x000fea0003800000 */
[----:B------:R-:W-:-:S03]  /*4d10*/  UMOV UR12, 0xffffffff ;  /* 0xffffffff000c7882 */ /* 0x000fc60000000000 */
[----:B------:R-:W-:Y:S05]  /*4d20*/  BRA.DIV UR12, `(.L_x_633) ;  /* 0x0000001e0c3c7947 */ /* 0x000fea000b800000 */
[----:B0-----:R0:W1:Y:S02]  /*4d30*/  SHFL.IDX PT, R28, R30, R14, R27 ;  /* 0x0000000e1e1c7389 */ /* 0x00106400000e001b */
.L_x_776:
[----:B-1----:R-:W-:-:S07]  /*4d40*/  IMAD R54, R45, R28, R54 ;  /* 0x0000001c2d367224 */ /* 0x002fce00078e0236 */
.L_x_632:
[----:B------:R-:W-:-:S13]  /*4d50*/  ISETP.GE.AND P0, PT, R53, 0x9, PT ;  /* 0x000000093500780c */ /* 0x000fda0003f06270 */
[----:B------:R-:W-:Y:S05]  /*4d60*/  @!P0 BRA `(.L_x_634) ;  /* 0x0000000000108947 */ /* 0x000fea0003800000 */
[----:B------:R-:W-:-:S03]  /*4d70*/  UMOV UR12, 0xffffffff ;  /* 0xffffffff000c7882 */ /* 0x000fc60000000000 */
[----:B------:R-:W-:Y:S05]  /*4d80*/  BRA.DIV UR12, `(.L_x_635) ;  /* 0x0000001e0c447947 */ /* 0x000fea000b800000 */
[----:B0-----:R0:W1:Y:S02]  /*4d90*/  SHFL.IDX PT, R28, R30, R15, R27 ;  /* 0x0000000f1e1c7389 */ /* 0x00106400000e001b */
.L_x_779:
[----:B-1----:R-:W-:-:S07]  /*4da0*/  IMAD R54, R46, R28, R54 ;  /* 0x0000001c2e367224 */ /* 0x002fce00078e0236 */
.L_x_634:
[----:B------:R-:W-:-:S13]  /*4db0*/  ISETP.GE.AND P0, PT, R53, 0xa, PT ;  /* 0x0000000a3500780c */ /* 0x000fda0003f06270 */
[----:B------:R-:W-:Y:S05]  /*4dc0*/  @!P0 BRA `(.L_x_636) ;  /* 0x0000000000108947 */ /* 0x000fea0003800000 */
[----:B------:R-:W-:-:S03]  /*4dd0*/  UMOV UR12, 0xffffffff ;  /* 0xffffffff000c7882 */ /* 0x000fc60000000000 */
[----:B------:R-:W-:Y:S05]  /*4de0*/  BRA.DIV UR12, `(.L_x_637) ;  /* 0x0000001e0c4c7947 */ /* 0x000fea000b800000 */
[----:B0-----:R0:W1:Y:S02]  /*4df0*/  SHFL.IDX PT, R28, R30, R16, R27 ;  /* 0x000000101e1c7389 */ /* 0x00106400000e001b */
.L_x_782:
[----:B-1----:R-:W-:-:S07]  /*4e00*/  IMAD R54, R47, R28, R54 ;  /* 0x0000001c2f367224 */ /* 0x002fce00078e0236 */
.L_x_636:
[----:B------:R-:W-:-:S13]  /*4e10*/  ISETP.GE.AND P0, PT, R53, 0xb, PT ;  /* 0x0000000b3500780c */ /* 0x000fda0003f06270 */
[----:B------:R-:W-:Y:S05]  /*4e20*/  @!P0 BRA `(.L_x_638) ;  /* 0x0000000000108947 */ /* 0x000fea0003800000 */
[----:B------:R-:W-:-:S03]  /*4e30*/  UMOV UR12, 0xffffffff ;  /* 0xffffffff000c7882 */ /* 0x000fc60000000000 */
[----:B------:R-:W-:Y:S05]  /*4e40*/  BRA.DIV UR12, `(.L_x_639) ;  /* 0x0000001e0c547947 */ /* 0x000fea000b800000 */
[----:B0-----:R0:W1:Y:S02]  /*4e50*/  SHFL.IDX PT, R28, R30, R17, R27 ;  /* 0x000000111e1c7389 */ /* 0x00106400000e001b */
.L_x_785:
[----:B-1----:R-:W-:-:S07]  /*4e60*/  IMAD R54, R48, R28, R54 ;  /* 0x0000001c30367224 */ /* 0x002fce00078e0236 */
.L_x_638:
[----:B------:R-:W-:-:S13]  /*4e70*/  ISETP.GE.AND P0, PT, R53, 0xc, PT ;  /* 0x0000000c3500780c */ /* 0x000fda0003f06270 */
[----:B------:R-:W-:Y:S05]  /*4e80*/  @!P0 BRA `(.L_x_640) ;  /* 0x0000000000108947 */ /* 0x000fea0003800000 */
[----:B------:R-:W-:-:S03]  /*4e90*/  UMOV UR12, 0xffffffff ;  /* 0xffffffff000c7882 */ /* 0x000fc60000000000 */
[----:B------:R-:W-:Y:S05]  /*4ea0*/  BRA.DIV UR12, `(.L_x_641) ;  /* 0x0000001e0c5c7947 */ /* 0x000fea000b800000 */
[----:B0-----:R0:W1:Y:S02]  /*4eb0*/  SHFL.IDX PT, R28, R30, R18, R27 ;  /* 0x000000121e1c7389 */ /* 0x00106400000e001b */
.L_x_788:
[----:B-1----:R-:W-:-:S07]  /*4ec0*/  IMAD R54, R49, R28, R54 ;  /* 0x0000001c31367224 */ /* 0x002fce00078e0236 */
.L_x_640:
[----:B------:R-:W-:-:S13]  /*4ed0*/  ISETP.GE.AND P0, PT, R53, 0xd, PT ;  /* 0x0000000d3500780c */ /* 0x000fda0003f06270 */
[----:B------:R-:W-:Y:S05]  /*4ee0*/  @!P0 BRA `(.L_x_642) ;  /* 0x0000000000108947 */ /* 0x000fea0003800000 */
[----:B------:R-:W-:-:S03]  /*4ef0*/  UMOV UR12, 0xffffffff ;  /* 0xffffffff000c7882 */ /* 0x000fc60000000000 */
[----:B------:R-:W-:Y:S05]  /*4f00*/  BRA.DIV UR12, `(.L_x_643) ;  /* 0x0000001e0c647947 */ /* 0x000fea000b800000 */
[----:B0-----:R0:W1:Y:S02]  /*4f10*/  SHFL.IDX PT, R28, R30, R19, R27 ;  /* 0x000000131e1c7389 */ /* 0x00106400000e001b */
.L_x_791:
[----:B-1----:R-:W-:-:S07]  /*4f20*/  IMAD R54, R50, R28, R54 ;  /* 0x0000001c32367224 */ /* 0x002fce00078e0236 */
.L_x_642:
[----:B------:R-:W-:-:S13]  /*4f30*/  ISETP.GE.AND P0, PT, R53, 0xe, PT ;  /* 0x0000000e3500780c */ /* 0x000fda0003f06270 */
[----:B------:R-:W-:Y:S05]  /*4f40*/  @!P0 BRA `(.L_x_644) ;  /* 0x0000000000108947 */ /* 0x000fea0003800000 */
[----:B------:R-:W-:-:S03]  /*4f50*/  UMOV UR12, 0xffffffff ;  /* 0xffffffff000c7882 */ /* 0x000fc60000000000 */
[----:B------:R-:W-:Y:S05]  /*4f60*/  BRA.DIV UR12, `(.L_x_645) ;  /* 0x0000001e0c6c7947 */ /* 0x000fea000b800000 */
[----:B0-----:R0:W1:Y:S02]  /*4f70*/  SHFL.IDX PT, R28, R30, R20, R27 ;  /* 0x000000141e1c7389 */ /* 0x00106400000e001b */
.L_x_794:
[----:B-1----:R-:W-:-:S07]  /*4f80*/  IMAD R54, R51, R28, R54 ;  /* 0x0000001c33367224 */ /* 0x002fce00078e0236 */
.L_x_644:
[----:B------:R-:W-:-:S13]  /*4f90*/  ISETP.GE.AND P0, PT, R53, 0xf, PT ;  /* 0x0000000f3500780c */ /* 0x000fda0003f06270 */
[----:B------:R-:W-:Y:S05]  /*4fa0*/  @!P0 BRA `(.L_x_646) ;  /* 0x0000000000108947 */ /* 0x000fea0003800000 */
[----:B------:R-:W-:-:S03]  /*4fb0*/  UMOV UR12, 0xffffffff ;  /* 0xffffffff000c7882 */ /* 0x000fc60000000000 */
[----:B------:R-:W-:Y:S05]  /*4fc0*/  BRA.DIV UR12, `(.L_x_647) ;  /* 0x0000001e0c747947 */ /* 0x000fea000b800000 */
[----:B0-----:R0:W1:Y:S02]  /*4fd0*/  SHFL.IDX PT, R28, R30, R21, R27 ;  /* 0x000000151e1c7389 */ /* 0x00106400000e001b */
.L_x_797:
[----:B-1----:R-:W-:-:S07]  /*4fe0*/  IMAD R54, R52, R28, R54 ;  /* 0x0000001c34367224 */ /* 0x002fce00078e0236 */
.L_x_646:
[----:B------:R-:W-:-:S13]  /*4ff0*/  ISETP.GE.AND P0, PT, R53, 0x10, PT ;  /* 0x000000103500780c */ /* 0x000fda0003f06270 */
[----:B------:R-:W-:Y:S05]  /*5000*/  @!P0 BRA `(.L_x_648) ;  /* 0x0000000000108947 */ /* 0x000fea0003800000 */
[----:B------:R-:W-:-:S03]  /*5010*/  UMOV UR12, 0xffffffff ;  /* 0xffffffff000c7882 */ /* 0x000fc60000000000 */
[----:B------:R-:W-:Y:S05]  /*5020*/  BRA.DIV UR12, `(.L_x_649) ;  /* 0x0000001e0c7c7947 */ /* 0x000fea000b800000 */
[----:B0-----:R0:W1:Y:S02]  /*5030*/  SHFL.IDX PT, R28, R30, R22, R27 ;  /* 0x000000161e1c7389 */ /* 0x00106400000e001b */
.L_x_800:
[----:B-1----:R-:W-:-:S07]  /*5040*/  IMAD R54, R29, R28, R54 ;  /* 0x0000001c1d367224 */ /* 0x002fce00078e0236 */
.L_x_648:
[----:B------:R-:W-:-:S07]  /*5050*/  IMAD.U32 R28, RZ, RZ, UR22 ;  /* 0x00000016ff1c7e24 */ /* 0x000fce000f8e00ff */
.L_x_650:
[----:B------:R-:W-:Y:S01]  /*5060*/  IMAD.U32 R53, RZ, RZ, UR11 ;  /* 0x0000000bff357e24 */ /* 0x000fe2000f8e00ff */
[----:B------:R-:W-:Y:S01]  /*5070*/  SHF.R.U32.HI R31, RZ, 0x1, R28 ;  /* 0x00000001ff1f7819 */ /* 0x000fe2000001161c */
[----:B------:R-:W-:Y:S05]  /*5080*/  WARPSYNC.ALL ;  /* 0x0000000000007948 */ /* 0x000fea0003800000 */
[----:B------:R-:W1:Y:S01]  /*5090*/  SHFL.DOWN PT, R53, R54, R31, R53 ;  /* 0x0800001f36357389 */ /* 0x000e6200000e0035 */
[----:B------:R-:W-:Y:S02]  /*50a0*/  ISETP.GT.U32.AND P0, PT, R28, 0x3, PT ;  /* 0x000000031c00780c */ /* 0x000fe40003f04070 */
[----:B------:R-:W-:Y:S01]  /*50b0*/  MOV R28, R31 ;  /* 0x0000001f001c7202 */ /* 0x000fe20000000f00 */
[----:B-1----:R-:W-:-:S10]  /*50c0*/  IMAD.IADD R54, R53, 0x1, R54 ;  /* 0x0000000135367824 */ /* 0x002fd400078e0236 */
[----:B------:R-:W-:Y:S05]  /*50d0*/  @P0 BRA `(.L_x_650) ;  /* 0xfffffffc00e00947 */ /* 0x000fea000383ffff */
[----:B------:R-:W1:Y:S08]  /*50e0*/  I2F.U32.RP R53, UR24 ;  /* 0x0000001800357d06 */ /* 0x000e700008209000 */
[----:B-1----:R-:W0:Y:S02]  /*50f0*/  MUFU.RCP R53, R53 ;  /* 0x0000003500357308 */ /* 0x002e240000001000 */
[----:B0-----:R-:W-:-:S06]  /*5100*/  VIADD R30, R53, 0xffffffe ;  /* 0x0ffffffe351e7836 */ /* 0x001fcc0000000000 */
[----:B------:R0:W1:Y:S02]  /*5110*/  F2I.FTZ.U32.TRUNC.NTZ R31, R30 ;  /* 0x0000001e001f7305 */ /* 0x000064000021f000 */
[----:B0-----:R-:W-:Y:S02]  /*5120*/  IMAD.MOV.U32 R30, RZ, RZ, RZ ;  /* 0x000000ffff1e7224 */ /* 0x001fe400078e00ff */
[----:B-1----:R-:W-:-:S04]  /*5130*/  IMAD.MOV R55, RZ, RZ, -R31 ;  /* 0x000000ffff377224 */ /* 0x002fc800078e0a1f */
[----:B------:R-:W-:-:S04]  /*5140*/  IMAD R55, R55, UR24, RZ ;  /* 0x0000001837377c24 */ /* 0x000fc8000f8e02ff */
[----:B------:R-:W-:-:S06]  /*5150*/  IMAD.HI.U32 R28, R31, R55, R30 ;  /* 0x000000371f1c7227 */ /* 0x000fcc00078e001e */
[----:B------:R-:W-:-:S05]  /*5160*/  IMAD.HI.U32 R28, R28, R5, RZ ;  /* 0x000000051c1c7227 */ /* 0x000fca00078e00ff */
[----:B------:R-:W-:-:S05]  /*5170*/  IADD3 R28, PT, PT, -R28, RZ, RZ ;  /* 0x000000ff1c1c7210 */ /* 0x000fca0007ffe1ff */
        /* <DEDUP_REMOVED lines=8> */
[C---:B------:R-:W-:Y:S01]  /*5200*/  @!P0 IMAD R28, R37.reuse, UR6, R32 ;  /* 0x00000006251c8c24 */ /* 0x040fe2000f8e0220 */
[----:B------:R-:W-:-:S03]  /*5210*/  IADD3 R37, PT, PT, R37, UR8, RZ ;  /* 0x0000000825257c10 */ /* 0x000fc6000fffe0ff */
[----:B------:R-:W-:-:S05]  /*5220*/  @!P0 IMAD R31, R28, 0x4, R33 ;  /* 0x000000041c1f8824 */ /* 0x000fca00078e0221 */
[----:B------:R0:W-:Y:S01]  /*5230*/  @!P0 STS [R31], R54 ;  /* 0x000000361f008388 */ /* 0x0001e20000000800 */
[----:B------:R-:W-:-:S13]  /*5240*/  ISETP.GE.AND P0, PT, R37, UR10, PT ;  /* 0x0000000a25007c0c */ /* 0x000fda000bf06270 */
[----:B0-----:R-:W-:Y:S05]  /*5250*/  @!P0 BRA `(.L_x_651) ;  /* 0xfffffff400fc8947 */ /* 0x001fea000383ffff */
.L_x_617:
[----:B------:R-:W-:Y:S05]  /*5260*/  @!P6 BRA `(.L_x_652) ;  /* 0xffffffe800bce947 */ /* 0x000fea000383ffff */
.L_x_493:
[----:B------:R-:W-:Y:S01]  /*5270*/  ISETP.NE.AND P0, PT, R36, RZ, PT ;  /* 0x000000ff2400720c */ /* 0x000fe20003f05270 */
[----:B------:R-:W-:Y:S05]  /*5280*/  WARPSYNC.ALL ;  /* 0x0000000000007948 */ /* 0x000fea0003800000 */
[----:B------:R-:W-:Y:S01]  /*5290*/  BAR.SYNC.DEFER_BLOCKING 0x0 ;  /* 0x0000000000007b1d */ /* 0x000fe20000010000 */
[----:B-1----:R-:W-:-:S05]  /*52a0*/  IMAD.MOV.U32 R28, RZ, RZ, R0 ;  /* 0x000000ffff1c7224 */ /* 0x002fca00078e0000 */
[----:B------:R-:W-:Y:S04]  /*52b0*/  BSSY.RECONVERGENT B0, `(.L_x_653) ;  /* 0x000001f000007945 */ /* 0x000fe80003800200 */
[----:B------:R-:W-:Y:S05]  /*52c0*/  @!P0 BRA `(.L_x_654) ;  /* 0x0000000000748947 */ /* 0x000fea0003800000 */
[----:B---3--:R-:W-:Y:S01]  /*52d0*/  IMAD R32, R0, 0x4, R33 ;  /* 0x0000000400207824 */ /* 0x008fe200078e0221 */
[----:B0-----:R-:W0:Y:S01]  /*52e0*/  LDC.64 R30, c[0x0][0x3a0] ;  /* 0x0000e800ff1e7b82 */ /* 0x001e220000000a00 */
[----:B------:R-:W-:Y:S01]  /*52f0*/  IMAD.U32 R37, RZ, RZ, UR9 ;  /* 0x00000009ff257e24 */ /* 0x000fe2000f8e00ff */
[----:B------:R-:W-:Y:S01]  /*5300*/  ISETP.NE.AND P0, PT, R24, 0x3, PT ;  /* 0x000000031800780c */ /* 0x000fe20003f05270 */
[----:B------:R-:W-:Y:S01]  /*5310*/  IMAD.MOV.U32 R28, RZ, RZ, R3 ;  /* 0x000000ffff1c7224 */ /* 0x000fe200078e0003 */
[----:B------:R-:W1:Y:S02]  /*5320*/  LDS R35, [R32] ;  /* 0x0000000020237984 */ /* 0x000e640000000800 */
[----:B------:R-:W-:-:S05]  /*5330*/  LEA R37, R37, R0, 0xa ;  /* 0x0000000025257211 */ /* 0x000fca00078e50ff */
[----:B0-----:R-:W-:-:S05]  /*5340*/  IMAD.WIDE R30, R37, 0x4, R30 ;  /* 0x00000004251e7825 */ /* 0x001fca00078e021e */
[----:B-1----:R1:W-:Y:S01]  /*5350*/  STG.E desc[UR16][R30.64], R35 ;  /* 0x000000231e007986 */ /* 0x0023e2000c101910 */
[----:B------:R-:W-:Y:S05]  /*5360*/  @!P0 BRA `(.L_x_654) ;  /* 0x00000000004c8947 */ /* 0x000fea0003800000 */
[----:B-1----:R-:W0:Y:S01]  /*5370*/  LDS R35, [R32+UR23] ;  /* 0x0000001720237984 */ /* 0x002e220008000800 */
[----:B------:R-:W-:Y:S01]  /*5380*/  IADD3 R30, P0, PT, R30, UR23, RZ ;  /* 0x000000171e1e7c10 */ /* 0x000fe2000ff1e0ff */
[----:B------:R-:W-:-:S04]  /*5390*/  IMAD.MOV.U32 R28, RZ, RZ, R23 ;  /* 0x000000ffff1c7224 */ /* 0x000fc800078e0017 */
[----:B------:R-:W-:Y:S01]  /*53a0*/  IMAD.X R31, RZ, RZ, R31, P0 ;  /* 0x000000ffff1f7224 */ /* 0x000fe200000e061f */
[----:B------:R-:W-:-:S04]  /*53b0*/  ISETP.NE.AND P0, PT, R24, RZ, PT ;  /* 0x000000ff1800720c */ /* 0x000fc80003f05270 */
[----:B0-----:R0:W-:Y:S09]  /*53c0*/  STG.E desc[UR16][R30.64], R35 ;  /* 0x000000231e007986 */ /* 0x0011f2000c101910 */
[----:B------:R-:W-:Y:S05]  /*53d0*/  @!P0 BRA `(.L_x_654) ;  /* 0x0000000000308947 */ /* 0x000fea0003800000 */
[----:B------:R-:W-:Y:S01]  /*53e0*/  MOV R33, UR23 ;  /* 0x0000001700217c02 */ /* 0x000fe20008000f00 */
[----:B------:R-:W1:Y:S01]  /*53f0*/  S2UR UR13, SR_CgaCtaId ;  /* 0x00000000000d79c3 */ /* 0x000e620000008800 */
[----:B0-----:R-:W-:Y:S01]  /*5400*/  IADD3 R30, P0, PT, R30, UR23, RZ ;  /* 0x000000171e1e7c10 */ /* 0x001fe2000ff1e0ff */
[----:B------:R-:W-:Y:S01]  /*5410*/  UMOV UR12, 0x400 ;  /* 0x00000400000c7882 */ /* 0x000fe20000000000 */
[----:B------:R-:W-:Y:S01]  /*5420*/  IADD3 R32, PT, PT, R32, UR23, R33 ;  /* 0x0000001720207c10 */ /* 0x000fe2000fffe021 */
[----:B------:R-:W-:Y:S01]  /*5430*/  UIADD3 UR12, UPT, UPT, UR12, 0x2080, URZ ;  /* 0x000020800c0c7890 */ /* 0x000fe2000fffe0ff */
[----:B------:R-:W-:Y:S02]  /*5440*/  IMAD.MOV.U32 R28, RZ, RZ, R25 ;  /* 0x000000ffff1c7224 */ /* 0x000fe400078e0019 */
[----:B------:R-:W-:Y:S01]  /*5450*/  IMAD.X R31, RZ, RZ, R31, P0 ;  /* 0x000000ffff1f7224 */ /* 0x000fe200000e061f */
[----:B------:R-:W0:Y:S01]  /*5460*/  LDS R35, [R32] ;  /* 0x0000000020237984 */ /* 0x000e220000000800 */
[----:B-1----:R-:W-:-:S06]  /*5470*/  ULEA UR12, UR13, UR12, 0x18 ;  /* 0x0000000c0d0c7291 */ /* 0x002fcc000f8ec0ff */
[----:B------:R-:W-:Y:S01]  /*5480*/  IMAD.U32 R33, RZ, RZ, UR12 ;  /* 0x0000000cff217e24 */ /* 0x000fe2000f8e00ff */
[----:B0-----:R0:W-:Y:S06]  /*5490*/  STG.E desc[UR16][R30.64], R35 ;  /* 0x000000231e007986 */ /* 0x0011ec000c101910 */
.L_x_654:
[----:B------:R-:W-:Y:S05]  /*54a0*/  BSYNC.RECONVERGENT B0 ;  /* 0x0000000000007941 */ /* 0x000fea0003800200 */
.L_x_653:
[----:B------:R-:W-:Y:S01]  /*54b0*/  BSSY.RECONVERGENT B0, `(.L_x_655) ;  /* 0x0000019000007945 */ /* 0x000fe20003800200 */
.L_x_656:
[----:B---3--:R-:W-:Y:S01]  /*54c0*/  LEA R32, R28, R33, 0x2 ;  /* 0x000000211c207211 */ /* 0x008fe200078e10ff */
[----:B01----:R-:W0:Y:S01]  /*54d0*/  LDC.64 R30, c[0x0][0x3a0] ;  /* 0x0000e800ff1e7b82 */ /* 0x003e220000000a00 */
[----:B------:R-:W-:Y:S02]  /*54e0*/  IMAD.U32 R35, RZ, RZ, UR9 ;  /* 0x00000009ff237e24 */ /* 0x000fe4000f8e00ff */
[----:B------:R-:W-:Y:S01]  /*54f0*/  IADD3 R54, PT, PT, R32, UR23, RZ ;  /* 0x0000001720367c10 */ /* 0x000fe2000fffe0ff */
[----:B------:R-:W1:Y:S01]  /*5500*/  LDS R53, [R32] ;  /* 0x0000000020357984 */ /* 0x000e620000000800 */
[----:B------:R-:W-:Y:S01]  /*5510*/  IMAD R35, R35, 0x400, R28 ;  /* 0x0000040023237824 */ /* 0x000fe200078e021c */
[----:B------:R-:W-:Y:S02]  /*5520*/  IADD3 R28, PT, PT, R28, UR23, RZ ;  /* 0x000000171c1c7c10 */ /* 0x000fe4000fffe0ff */
[----:B------:R-:W-:Y:S01]  /*5530*/  VIADD R56, R54, UR23 ;  /* 0x0000001736387c36 */ /* 0x000fe20008000000 */
[----:B------:R-:W3:Y:S04]  /*5540*/  LDS R55, [R32+UR23] ;  /* 0x0000001720377984 */ /* 0x000ee80008000800 */
[----:B------:R-:W5:Y:S04]  /*5550*/  LDS R57, [R54+UR23] ;  /* 0x0000001736397984 */ /* 0x000f680008000800 */
[----:B------:R-:W2:Y:S01]  /*5560*/  LDS R59, [R56+UR23] ;  /* 0x00000017383b7984 */ /* 0x000ea20008000800 */
[----:B0-----:R-:W-:-:S03]  /*5570*/  IMAD.WIDE R30, R35, 0x4, R30 ;  /* 0x00000004231e7825 */ /* 0x001fc600078e021e */
[----:B------:R-:W-:-:S05]  /*5580*/  IADD3 R36, P0, PT, R30, UR23, RZ ;  /* 0x000000171e247c10 */ /* 0x000fca000ff1e0ff */
[----:B------:R-:W-:Y:S01]  /*5590*/  IMAD.X R37, RZ, RZ, R31, P0 ;  /* 0x000000ffff257224 */ /* 0x000fe200000e061f */
[----:B------:R-:W-:-:S05]  /*55a0*/  IADD3 R34, P0, PT, R36, UR23, RZ ;  /* 0x0000001724227c10 */ /* 0x000fca000ff1e0ff */
[----:B------:R-:W-:Y:S01]  /*55b0*/  IMAD.X R35, RZ, RZ, R37, P0 ;  /* 0x000000ffff237224 */ /* 0x000fe200000e0625 */
[----:B-1----:R0:W-:Y:S04]  /*55c0*/  STG.E desc[UR16][R30.64], R53 ;  /* 0x000000351e007986 */ /* 0x0021e8000c101910 */
[----:B---3--:R1:W-:Y:S04]  /*55d0*/  STG.E desc[UR16][R36.64], R55 ;  /* 0x0000003724007986 */ /* 0x0083e8000c101910 */
[----:B-----5:R1:W-:Y:S01]  /*55e0*/  STG.E desc[UR16][R34.64], R57 ;  /* 0x0000003922007986 */ /* 0x0203e2000c101910 */
[----:B0-----:R-:W-:-:S05]  /*55f0*/  IADD3 R30, P0, PT, R34, UR23, RZ ;  /* 0x00000017221e7c10 */ /* 0x001fca000ff1e0ff */
[----:B------:R-:W-:Y:S01]  /*5600*/  IMAD.X R31, RZ, RZ, R35, P0 ;  /* 0x000000ffff1f7224 */ /* 0x000fe200000e0623 */
[----:B------:R-:W-:-:S04]  /*5610*/  ISETP.GE.U32.AND P0, PT, R28, 0x400, PT ;  /* 0x000004001c00780c */ /* 0x000fc80003f06070 */
[----:B--2---:R1:W-:Y:S09]  /*5620*/  STG.E desc[UR16][R30.64], R59 ;  /* 0x0000003b1e007986 */ /* 0x0043f2000c101910 */
[----:B------:R-:W-:Y:S05]  /*5630*/  @!P0 BRA `(.L_x_656) ;  /* 0xfffffffc00a08947 */ /* 0x000fea000383ffff */
[----:B------:R-:W-:Y:S05]  /*5640*/  BSYNC.RECONVERGENT B0 ;  /* 0x0000000000007941 */ /* 0x000fea0003800200 */
.L_x_655:
[----:B------:R-:W0:Y:S02]  /*5650*/  LDCU UR12, c[0x0][0x374] ;  /* 0x00006e80ff0c77ac */ /* 0x000e240008000800 */
[----:B0-----:R-:W-:Y:S02]  /*5660*/  UIADD3 UR9, UPT, UPT, UR12, UR9, URZ ;  /* 0x000000090c097290 */ /* 0x001fe4000fffe0ff */
[----:B------:R-:W-:-:S04]  /*5670*/  USHF.L.U32 UR12, UR12, 0x2, URZ ;  /* 0x000000020c0c7899 */ /* 0x000fc800080006ff */
[----:B------:R-:W-:-:S09]  /*5680*/  UISETP.GE.U32.AND UP0, UPT, UR9, UR12, UPT ;  /* 0x0000000c0900728c */ /* 0x000fd2000bf06070 */
[----:B------:R-:W-:Y:S05]  /*5690*/  BRA.U !UP0, `(.L_x_657) ;  /* 0xffffffb908387547 */ /* 0x000fea000b83ffff */
[----:B------:R-:W-:Y:S05]  /*56a0*/  EXIT ;  /* 0x000000000000794d */ /* 0x000fea0003800000 */
.L_x_515:
[----:B------:R-:W-:Y:S01]  /*56b0*/  BSSY B2, `(.L_x_658) ;  /* 0x0000006000027945 */ /* 0x000fe20003800000 */
[----:B------:R-:W-:Y:S02]  /*56c0*/  IMAD.MOV.U32 R31, RZ, RZ, R26 ;  /* 0x000000ffff1f7224 */ /* 0x000fe400078e001a */
[----:B------:R-:W-:-:S07]  /*56d0*/  IMAD.MOV.U32 R28, RZ, RZ, -0x1 ;  /* 0xffffffffff1c7424 */ /* 0x000fce00078e00ff */
[----:B0-2-4-:R-:W-:Y:S05]  /*56e0*/  WARPSYNC.COLLECTIVE R28, `(.L_x_659) ;  /* 0x000000001c087348 */ /* 0x015fea0003c00000 */
[----:B0-----:R0:W1:Y:S02]  /*56f0*/  SHFL.IDX P0, R28, R30, R31, R27 ;  /* 0x0000001f1e1c7389 */ /* 0x001064000000001b */
[----:B012-4-:R-:W-:Y:S05]  /*5700*/  ENDCOLLECTIVE ;  /* 0x000000000000791b */ /* 0x017fea0003800000 */
.L_x_659:
[----:B------:R-:W-:Y:S05]  /*5710*/  BSYNC B2 ;  /* 0x0000000000027941 */ /* 0x000fea0003800000 */
.L_x_658:
[----:B------:R-:W-:Y:S05]  /*5720*/  BRA `(.L_x_660) ;  /* 0xffffffcc001c7947 */ /* 0x000fea000383ffff */
.L_x_517:
[----:B------:R-:W-:Y:S01]  /*5730*/  BSSY B2, `(.L_x_661) ;  /* 0x0000006000027945 */ /* 0x000fe20003800000 */
[----:B------:R-:W-:Y:S01]  /*5740*/  IMAD.MOV.U32 R31, RZ, RZ, R8 ;  /* 0x000000ffff1f7224 */ /* 0x000fe200078e0008 */
[----:B------:R-:W-:-:S07]  /*5750*/  MOV R28, 0xffffffff ;  /* 0xffffffff001c7802 */ /* 0x000fce0000000f00 */
[----:B0-2-4-:R-:W-:Y:S05]  /*5760*/  WARPSYNC.COLLECTIVE R28, `(.L_x_662) ;  /* 0x000000001c087348 */ /* 0x015fea0003c00000 */
[----:B0-----:R0:W1:Y:S02]  /*5770*/  SHFL.IDX P0, R28, R30, R31, R27 ;  /* 0x0000001f1e1c7389 */ /* 0x001064000000001b */
[----:B012-4-:R-:W-:Y:S05]  /*5780*/  ENDCOLLECTIVE ;  /* 0x000000000000791b */ /* 0x017fea0003800000 */
.L_x_662:
[----:B------:R-:W-:Y:S05]  /*5790*/  BSYNC B2 ;  /* 0x0000000000027941 */ /* 0x000fea0003800000 */
.L_x_661:
[----:B------:R-:W-:Y:S05]  /*57a0*/  BRA `(.L_x_663) ;  /* 0xffffffcc00107947 */ /* 0x000fea000383ffff */
.L_x_519:
[----:B------:R-:W-:Y:S01]  /*57b0*/  BSSY B2, `(.L_x_664) ;  /* 0x0000006000027945 */ /* 0x000fe20003800000 */
[----:B------:R-:W-:Y:S02]  /*57c0*/  IMAD.MOV.U32 R31, RZ, RZ, R9 ;  /* 0x000000ffff1f7224 */ /* 0x000fe400078e0009 */
[----:B------:R-:W-:-:S07]  /*57d0*/  IMAD.MOV.U32 R28, RZ, RZ, -0x1 ;  /* 0xffffffffff1c7424 */ /* 0x000fce00078e00ff */
[----:B0-2-4-:R-:W-:Y:S05]  /*57e0*/  WARPSYNC.COLLECTIVE R28, `(.L_x_665) ;  /* 0x000000001c087348 */ /* 0x015fea0003c00000 */
[----:B0-----:R0:W1:Y:S02]  /*57f0*/  SHFL.IDX P0, R28, R30, R31, R27 ;  /* 0x0000001f1e1c7389 */ /* 0x001064000000001b */
[----:B012-4-:R-:W-:Y:S05]  /*5800*/  ENDCOLLECTIVE ;  /* 0x000000000000791b */ /* 0x017fea0003800000 */
.L_x_665:
[----:B------:R-:W-:Y:S05]  /*5810*/  BSYNC B2 ;  /* 0x0000000000027941 */ /* 0x000fea0003800000 */
.L_x_664:
[----:B------:R-:W-:Y:S05]  /*5820*/  BRA `(.L_x_666) ;  /* 0xffffffcc00047947 */ /* 0x000fea000383ffff */
.L_x_521:
[----:B------:R-:W-:Y:S01]  /*5830*/  BSSY B2, `(.L_x_667) ;  /* 0x0000006000027945 */ /* 0x000fe20003800000 */
[----:B------:R-:W-:Y:S01]  /*5840*/  IMAD.MOV.U32 R31, RZ, RZ, R10 ;  /* 0x000000ffff1f7224 */ /* 0x000fe200078e000a */
[----:B------:R-:W-:-:S07]  /*5850*/  MOV R28, 0xffffffff ;  /* 0xffffffff001c7802 */ /* 0x000fce0000000f00 */
[----:B0-2-4-:R-:W-:Y:S05]  /*5860*/  WARPSYNC.COLLECTIVE R28, `(.L_x_668) ;  /* 0x000000001c087348 */ /* 0x015fea0003c00000 */
[----:B0-----:R0:W1:Y:S02]  /*5870*/  SHFL.IDX P0, R28, R30, R31, R27 ;  /* 0x0000001f1e1c7389 */ /* 0x001064000000001b */
[----:B012-4-:R-:W-:Y:S05]  /*5880*/  ENDCOLLECTIVE ;  /* 0x000000000000791b */ /* 0x017fea0003800000 */
.L_x_668:
[----:B------:R-:W-:Y:S05]  /*5890*/  BSYNC B2 ;  /* 0x0000000000027941 */ /* 0x000fea0003800000 */
.L_x_667:
[----:B------:R-:W-:Y:S05]  /*58a0*/  BRA `(.L_x_669) ;  /* 0xffffffc800f87947 */ /* 0x000fea000383ffff */
.L_x_523:
[----:B------:R-:W-:Y:S01]  /*58b0*/  BSSY B2, `(.L_x_670) ;  /* 0x0000006000027945 */ /* 0x000fe20003800000 */
[----:B------:R-:W-:Y:S02]  /*58c0*/  IMAD.MOV.U32 R31, RZ, RZ, R11 ;  /* 0x000000ffff1f7224 */ /* 0x000fe400078e000b */
[----:B------:R-:W-:-:S07]  /*58d0*/  IMAD.MOV.U32 R28, RZ, RZ, -0x1 ;  /* 0xffffffffff1c7424 */ /* 0x000fce00078e00ff */
[----:B0-2-4-:R-:W-:Y:S05]  /*58e0*/  WARPSYNC.COLLECTIVE R28, `(.L_x_671) ;  /* 0x000000001c087348 */ /* 0x015fea0003c00000 */
[----:B0-----:R0:W1:Y:S02]  /*58f0*/  SHFL.IDX P0, R28, R30, R31, R27 ;  /* 0x0000001f1e1c7389 */ /* 0x001064000000001b */
[----:B012-4-:R-:W-:Y:S05]  /*5900*/  ENDCOLLECTIVE ;  /* 0x000000000000791b */ /* 0x017fea0003800000 */
.L_x_671:
[----:B------:R-:W-:Y:S05]  /*5910*/  BSYNC B2 ;  /* 0x0000000000027941 */ /* 0x000fea0003800000 */
.L_x_670:
[----:B------:R-:W-:Y:S05]  /*5920*/  BRA `(.L_x_672) ;  /* 0xffffffc800ec7947 */ /* 0x000fea000383ffff */
.L_x_525:
[----:B------:R-:W-:Y:S01]  /*5930*/  BSSY B2, `(.L_x_673) ;  /* 0x0000006000027945 */ /* 0x000fe20003800000 */
[----:B------:R-:W-:Y:S01]  /*5940*/  IMAD.MOV.U32 R31, RZ, RZ, R12 ;  /* 0x000000ffff1f7224 */ /* 0x000fe200078e000c */
[----:B------:R-:W-:-:S07]  /*5950*/  MOV R28, 0xffffffff ;  /* 0xffffffff001c7802 */ /* 0x000fce0000000f00 */
[----:B0-2-4-:R-:W-:Y:S05]  /*5960*/  WARPSYNC.COLLECTIVE R28, `(.L_x_674) ;  /* 0x000000001c087348 */ /* 0x015fea0003c00000 */
[----:B0-----:R0:W1:Y:S02]  /*5970*/  SHFL.IDX P0, R28, R30, R31, R27 ;  /* 0x0000001f1e1c7389 */ /* 0x001064000000001b */
[----:B012-4-:R-:W-:Y:S05]  /*5980*/  ENDCOLLECTIVE ;  /* 0x000000000000791b */ /* 0x017fea0003800000 */
.L_x_674:
[----:B------:R-:W-:Y:S05]  /*5990*/  BSYNC B2 ;  /* 0x0000000000027941 */ /* 0x000fea0003800000 */
.L_x_673:
[----:B------:R-:W-:Y:S05]  /*59a0*/  BRA `(.L_x_675) ;  /* 0xffffffc800e87947 */ /* 0x000fea000383ffff */
.L_x_527:
[----:B------:R-:W-:Y:S01]  /*59b0*/  BSSY B2, `(.L_x_676) ;  /* 0x0000006000027945 */ /* 0x000fe20003800000 */
[----:B------:R-:W-:Y:S02]  /*59c0*/  IMAD.MOV.U32 R31, RZ, RZ, R13 ;  /* 0x000000ffff1f7224 */ /* 0x000fe400078e000d */
[----:B------:R-:W-:-:S07]  /*59d0*/  IMAD.MOV.U32 R28, RZ, RZ, -0x1 ;  /* 0xffffffffff1c7424 */ /* 0x000fce00078e00ff */
[----:B0-2-4-:R-:W-:Y:S05]  /*59e0*/  WARPSYNC.COLLECTIVE R28, `(.L_x_677) ;  /* 0x000000001c087348 */ /* 0x015fea0003c00000 */
[----:B0-----:R0:W1:Y:S02]  /*59f0*/  SHFL.IDX P0, R28, R30, R31, R27 ;  /* 0x0000001f1e1c7389 */ /* 0x001064000000001b */
[----:B012-4-:R-:W-:Y:S05]  /*5a00*/  ENDCOLLECTIVE ;  /* 0x000000000000791b */ /* 0x017fea0003800000 */
.L_x_677:
[----:B------:R-:W-:Y:S05]  /*5a10*/  BSYNC B2 ;  /* 0x0000000000027941 */ /* 0x000fea0003800000 */
.L_x_676:
[----:B------:R-:W-:Y:S05]  /*5a20*/  BRA `(.L_x_678) ;  /* 0xffffffc800e07947 */ /* 0x000fea000383ffff */
.L_x_529:
[----:B------:R-:W-:Y:S01]  /*5a30*/  BSSY B2, `(.L_x_679) ;  /* 0x0000006000027945 */ /* 0x000fe20003800000 */
[----:B------:R-:W-:Y:S01]  /*5a40*/  IMAD.MOV.U32 R31, RZ, RZ, R14 ;  /* 0x000000ffff1f7224 */ /* 0x000fe200078e000e */
[----:B------:R-:W-:-:S07]  /*5a50*/  MOV R28, 0xffffffff ;  /* 0xffffffff001c7802 */ /* 0x000fce0000000f00 */
[----:B0-2-4-:R-:W-:Y:S05]  /*5a60*/  WARPSYNC.COLLECTIVE R28, `(.L_x_680) ;  /* 0x000000001c087348 */ /* 0x015fea0003c00000 */
[----:B0-----:R0:W1:Y:S02]  /*5a70*/  SHFL.IDX P0, R28, R30, R31, R27 ;  /* 0x0000001f1e1c7389 */ /* 0x001064000000001b */
[----:B012-4-:R-:W-:Y:S05]  /*5a80*/  ENDCOLLECTIVE ;  /* 0x000000000000791b */ /* 0x017fea0003800000 */
.L_x_680:
[----:B------:R-:W-:Y:S05]  /*5a90*/  BSYNC B2 ;  /* 0x0000000000027941 */ /* 0x000fea0003800000 */
.L_x_679:
[----:B------:R-:W-:Y:S05]  /*5aa0*/  BRA `(.L_x_681) ;  /* 0xffffffc800d87947 */ /* 0x000fea000383ffff */
.L_x_531:
[----:B------:R-:W-:Y:S01]  /*5ab0*/  BSSY B2, `(.L_x_682) ;  /* 0x0000006000027945 */ /* 0x000fe20003800000 */
[----:B------:R-:W-:Y:S02]  /*5ac0*/  IMAD.MOV.U32 R31, RZ, RZ, R15 ;  /* 0x000000ffff1f7224 */ /* 0x000fe400078e000f */
[----:B------:R-:W-:-:S07]  /*5ad0*/  IMAD.MOV.U32 R28, RZ, RZ, -0x1 ;  /* 0xffffffffff1c7424 */ /* 0x000fce00078e00ff */
[----:B0-2-4-:R-:W-:Y:S05]  /*5ae0*/  WARPSYNC.COLLECTIVE R28, `(.L_x_683) ;  /* 0x000000001c087348 */ /* 0x015fea0003c00000 */
[----:B0-----:R0:W1:Y:S02]  /*5af0*/  SHFL.IDX P0, R28, R30, R31, R27 ;  /* 0x0000001f1e1c7389 */ /* 0x001064000000001b */
[----:B012-4-:R-:W-:Y:S05]  /*5b00*/  ENDCOLLECTIVE ;  /* 0x000000000000791b */ /* 0x017fea0003800000 */
.L_x_683:
[----:B------:R-:W-:Y:S05]  /*5b10*/  BSYNC B2 ;  /* 0x0000000000027941 */ /* 0x000fea0003800000 */
.L_x_682:
[----:B------:R-:W-:Y:S05]  /*5b20*/  BRA `(.L_x_684) ;  /* 0xffffffc800d07947 */ /* 0x000fea000383ffff */
.L_x_533:
[----:B------:R-:W-:Y:S01]  /*5b30*/  BSSY B2, `(.L_x_685) ;  /* 0x0000006000027945 */ /* 0x000fe20003800000 */
[----:B------:R-:W-:Y:S01]  /*5b40*/  IMAD.MOV.U32 R31, RZ, RZ, R16 ;  /* 0x000000ffff1f7224 */ /* 0x000fe200078e0010 */
[----:B------:R-:W-:-:S07]  /*5b50*/  MOV R28, 0xffffffff ;  /* 0xffffffff001c7802 */ /* 0x000fce0000000f00 */
[----:B0-2-4-:R-:W-:Y:S05]  /*5b60*/  WARPSYNC.COLLECTIVE R28, `(.L_x_686) ;  /* 0x000000001c087348 */ /* 0x015fea0003c00000 */
[----:B0-----:R0:W1:Y:S02]  /*5b70*/  SHFL.IDX P0, R28, R30, R31, R27 ;  /* 0x0000001f1e1c7389 */ /* 0x001064000000001b */
[----:B012-4-:R-:W-:Y:S05]  /*5b80*/  ENDCOLLECTIVE ;  /* 0x000000000000791b */ /* 0x017fea0003800000 */
.L_x_686:
[----:B------:R-:W-:Y:S05]  /*5b90*/  BSYNC B2 ;  /* 0x0000000000027941 */ /* 0x000fea0003800000 */
.L_x_685:
[----:B------:R-:W-:Y:S05]  /*5ba0*/  BRA `(.L_x_687) ;  /* 0xffffffc800c87947 */ /* 0x000fea000383ffff */
.L_x_535:
[----:B------:R-:W-:Y:S01]  /*5bb0*/  BSSY B2, `(.L_x_688) ;  /* 0x0000006000027945 */ /* 0x000fe20003800000 */
[----:B------:R-:W-:Y:S02]  /*5bc0*/  IMAD.MOV.U32 R31, RZ, RZ, R17 ;  /* 0x000000ffff1f7224 */ /* 0x000fe400078e0011 */
[----:B------:R-:W-:-:S07]  /*5bd0*/  IMAD.MOV.U32 R28, RZ, RZ, -0x1 ;  /* 0xffffffffff1c7424 */ /* 0x000fce00078e00ff */
[----:B0-2-4-:R-:W-:Y:S05]  /*5be0*/  WARPSYNC.COLLECTIVE R28, `(.L_x_689) ;  /* 0x000000001c087348 */ /* 0x015fea0003c00000 */
[----:B0-----:R0:W1:Y:S02]  /*5bf0*/  SHFL.IDX P0, R28, R30, R31, R27 ;  /* 0x0000001f1e1c7389 */ /* 0x001064000000001b */
[----:B012-4-:R-:W-:Y:S05]  /*5c00*/  ENDCOLLECTIVE ;  /* 0x000000000000791b */ /* 0x017fea0003800000 */
.L_x_689:
[----:B------:R-:W-:Y:S05]  /*5c10*/  BSYNC B2 ;  /* 0x0000000000027941 */ /* 0x000fea0003800000 */
.L_x_688:
[----:B------:R-:W-:Y:S05]  /*5c20*/  BRA `(.L_x_690) ;  /* 0xffffffc800c07947 */ /* 0x000fea000383ffff */
.L_x_537:
[----:B------:R-:W-:Y:S01]  /*5c30*/  BSSY B2, `(.L_x_691) ;  /* 0x0000006000027945 */ /* 0x000fe20003800000 */
[----:B------:R-:W-:Y:S01]  /*5c40*/  IMAD.MOV.U32 R31, RZ, RZ, R18 ;  /* 0x000000ffff1f7224 */ /* 0x000fe200078e0012 */
[----:B------:R-:W-:-:S07]  /*5c50*/  MOV R28, 0xffffffff ;  /* 0xffffffff001c7802 */ /* 0x000fce0000000f00 */
[----:B0-2-4-:R-:W-:Y:S05]  /*5c60*/  WARPSYNC.COLLECTIVE R28, `(.L_x_692) ;  /* 0x000000001c087348 */ /* 0x015fea0003c00000 */
[----:B0-----:R0:W1:Y:S02]  /*5c70*/  SHFL.IDX P0, R28, R30, R31, R27 ;  /* 0x0000001f1e1c7389 */ /* 0x001064000000001b */
[----:B012-4-:R-:W-:Y:S05]  /*5c80*/  ENDCOLLECTIVE ;  /* 0x000000000000791b */ /* 0x017fea0003800000 */
.L_x_692:
[----:B------:R-:W-:Y:S05]  /*5c90*/  BSYNC B2 ;  /* 0x0000000000027941 */ /* 0x000fea0003800000 */
.L_x_691:
[----:B------:R-:W-:Y:S05]  /*5ca0*/  BRA `(.L_x_693) ;  /* 0xffffffc800b87947 */ /* 0x000fea000383ffff */
.L_x_539:
[----:B------:R-:W-:Y:S01]  /*5cb0*/  BSSY B2, `(.L_x_694) ;  /* 0x0000006000027945 */ /* 0x000fe20003800000 */
[----:B------:R-:W-:Y:S02]  /*5cc0*/  IMAD.MOV.U32 R31, RZ, RZ, R19 ;  /* 0x000000ffff1f7224 */ /* 0x000fe400078e0013 */
[----:B------:R-:W-:-:S07]  /*5cd0*/  IMAD.MOV.U32 R28, RZ, RZ, -0x1 ;  /* 0xffffffffff1c7424 */ /* 0x000fce00078e00ff */
[----:B0-2-4-:R-:W-:Y:S05]  /*5ce0*/  WARPSYNC.COLLECTIVE R28, `(.L_x_695) ;  /* 0x000000001c087348 */ /* 0x015fea0003c00000 */
[----:B0-----:R0:W1:Y:S02]  /*5cf0*/  SHFL.IDX P0, R28, R30, R31, R27 ;  /* 0x0000001f1e1c7389 */ /* 0x001064000000001b */
[----:B012-4-:R-:W-:Y:S05]  /*5d00*/  ENDCOLLECTIVE ;  /* 0x000000000000791b */ /* 0x017fea0003800000 */
.L_x_695:
[----:B------:R-:W-:Y:S05]  /*5d10*/  BSYNC B2 ;  /* 0x0000000000027941 */ /* 0x000fea0003800000 */
.L_x_694:
[----:B------:R-:W-:Y:S05]  /*5d20*/  BRA `(.L_x_696) ;  /* 0xffffffc800b07947 */ /* 0x000fea000383ffff */
.L_x_541:
[----:B------:R-:W-:Y:S01]  /*5d30*/  BSSY B2, `(.L_x_697) ;  /* 0x0000006000027945 */ /* 0x000fe20003800000 */
[----:B------:R-:W-:Y:S01]  /*5d40*/  IMAD.MOV.U32 R31, RZ, RZ, R20 ;  /* 0x000000ffff1f7224 */ /* 0x000fe200078e0014 */
[----:B------:R-:W-:-:S07]  /*5d50*/  MOV R28, 0xffffffff ;  /* 0xffffffff001c7802 */ /* 0x000fce0000000f00 */
[----:B0-2-4-:R-:W-:Y:S05]  /*5d60*/  WARPSYNC.COLLECTIVE R28, `(.L_x_698) ;  /* 0x000000001c087348 */ /* 0x015fea0003c00000 */
[----:B0-----:R0:W1:Y:S02]  /*5d70*/  SHFL.IDX P0, R28, R30, R31, R27 ;  /* 0x0000001f1e1c7389 */ /* 0x001064000000001b */
[----:B012-4-:R-:W-:Y:S05]  /*5d80*/  ENDCOLLECTIVE ;  /* 0x000000000000791b */ /* 0x017fea0003800000 */
.L_x_698:
[----:B------:R-:W-:Y:S05]  /*5d90*/  BSYNC B2 ;  /* 0x0000000000027941 */ /* 0x000fea0003800000 */
.L_x_697:
[----:B------:R-:W-:Y:S05]  /*5da0*/  BRA `(.L_x_699) ;  /* 0xffffffc800a87947 */ /* 0x000fea000383ffff */
.L_x_543:
[----:B------:R-:W-:Y:S01]  /*5db0*/  BSSY B2, `(.L_x_700) ;  /* 0x0000006000027945 */ /* 0x000fe20003800000 */
[----:B------:R-:W-:Y:S02]  /*5dc0*/  IMAD.MOV.U32 R31, RZ, RZ, R21 ;  /* 0x000000ffff1f7224 */ /* 0x000fe400078e0015 */
[----:B------:R-:W-:-:S07]  /*5dd0*/  IMAD.MOV.U32 R28, RZ, RZ, -0x1 ;  /* 0xffffffffff1c7424 */ /* 0x000fce00078e00ff */
[----:B0-2-4-:R-:W-:Y:S05]  /*5de0*/  WARPSYNC.COLLECTIVE R28, `(.L_x_701) ;  /* 0x000000001c087348 */ /* 0x015fea0003c00000 */
[----:B0-----:R0:W1:Y:S02]  /*5df0*/  SHFL.IDX P0, R28, R30, R31, R27 ;  /* 0x0000001f1e1c7389 */ /* 0x001064000000001b */
[----:B012-4-:R-:W-:Y:S05]  /*5e00*/  ENDCOLLECTIVE ;  /* 0x000000000000791b */ /* 0x017fea0003800000 */
.L_x_701:
[----:B------:R-:W-:Y:S05]  /*5e10*/  BSYNC B2 ;  /* 0x0000000000027941 */ /* 0x000fea0003800000 */
.L_x_700:
[----:B------:R-:W-:Y:S05]  /*5e20*/  BRA `(.L_x_702) ;  /* 0xffffffc800a07947 */ /* 0x000fea000383ffff */
.L_x_545:
[----:B------:R-:W-:Y:S01]  /*5e30*/  BSSY B2, `(.L_x_703) ;  /* 0x0000006000027945 */ /* 0x000fe20003800000 */
[----:B------:R-:W-:Y:S01]  /*5e40*/  IMAD.MOV.U32 R31, RZ, RZ, R22 ;  /* 0x000000ffff1f7224 */ /* 0x000fe200078e0016 */
[----:B------:R-:W-:-:S07]  /*5e50*/  MOV R28, 0xffffffff ;  /* 0xffffffff001c7802 */ /* 0x000fce0000000f00 */
[----:B0-2-4-:R-:W-:Y:S05]  /*5e60*/  WARPSYNC.COLLECTIVE R28, `(.L_x_704) ;  /* 0x000000001c087348 */ /* 0x015fea0003c00000 */
[----:B0-----:R0:W1:Y:S02]  /*5e70*/  SHFL.IDX P0, R28, R30, R31, R27 ;  /* 0x0000001f1e1c7389 */ /* 0x001064000000001b */
[----:B012-4-:R-:W-:Y:S05]  /*5e80*/  ENDCOLLECTIVE ;  /* 0x000000000000791b */ /* 0x017fea0003800000 */
.L_x_704:
[----:B------:R-:W-:Y:S05]  /*5e90*/  BSYNC B2 ;  /* 0x0000000000027941 */ /* 0x000fea0003800000 */
.L_x_703:
[----:B------:R-:W-:Y:S05]  /*5ea0*/  BRA `(.L_x_705) ;  /* 0xffffffc800987947 */ /* 0x000fea000383ffff */
.L_x_568:
[----:B------:R-:W-:Y:S01]  /*5eb0*/  BSSY B1, `(.L_x_706) ;  /* 0x0000006000017945 */ /* 0x000fe20003800000 */
[----:B------:R-:W-:Y:S02]  /*5ec0*/  IMAD.MOV.U32 R31, RZ, RZ, R26 ;  /* 0x000000ffff1f7224 */ /* 0x000fe400078e001a */
[----:B------:R-:W-:-:S07]  /*5ed0*/  IMAD.MOV.U32 R28, RZ, RZ, -0x1 ;  /* 0xffffffffff1c7424 */ /* 0x000fce00078e00ff */
[----:B0-2-4-:R-:W-:Y:S05]  /*5ee0*/  WARPSYNC.COLLECTIVE R28, `(.L_x_707) ;  /* 0x000000001c087348 */ /* 0x015fea0003c00000 */
[----:B0-----:R0:W1:Y:S02]  /*5ef0*/  SHFL.IDX P0, R28, R30, R31, R27 ;  /* 0x0000001f1e1c7389 */ /* 0x001064000000001b */
[----:B012-4-:R-:W-:Y:S05]  /*5f00*/  ENDCOLLECTIVE ;  /* 0x000000000000791b */ /* 0x017fea0003800000 */
.L_x_707:
[----:B------:R-:W-:Y:S05]  /*5f10*/  BSYNC B1 ;  /* 0x0000000000017941 */ /* 0x000fea0003800000 */
.L_x_706:
[----:B------:R-:W-:Y:S05]  /*5f20*/  BRA `(.L_x_708) ;  /* 0xffffffd800047947 */ /* 0x000fea000383ffff */
.L_x_570:
[----:B------:R-:W-:Y:S01]  /*5f30*/  BSSY B1, `(.L_x_709) ;  /* 0x0000006000017945 */ /* 0x000fe20003800000 */
[----:B------:R-:W-:Y:S01]  /*5f40*/  IMAD.MOV.U32 R31, RZ, RZ, R8 ;  /* 0x000000ffff1f7224 */ /* 0x000fe200078e0008 */
[----:B------:R-:W-:-:S07]  /*5f50*/  MOV R28, 0xffffffff ;  /* 0xffffffff001c7802 */ /* 0x000fce0000000f00 */
[----:B0-2-4-:R-:W-:Y:S05]  /*5f60*/  WARPSYNC.COLLECTIVE R28, `(.L_x_710) ;  /* 0x000000001c087348 */ /* 0x015fea0003c00000 */
[----:B0-----:R0:W1:Y:S02]  /*5f70*/  SHFL.IDX P0, R28, R30, R31, R27 ;  /* 0x0000001f1e1c7389 */ /* 0x001064000000001b */
[----:B012-4-:R-:W-:Y:S05]  /*5f80*/  ENDCOLLECTIVE ;  /* 0x000000000000791b */ /* 0x017fea0003800000 */
.L_x_710:
[----:B------:R-:W-:Y:S05]  /*5f90*/  BSYNC B1 ;  /* 0x0000000000017941 */ /* 0x000fea0003800000 */
.L_x_709:
[----:B------:R-:W-:Y:S05]  /*5fa0*/  BRA `(.L_x_711) ;  /* 0xffffffd400f87947 */ /* 0x000fea000383ffff */
.L_x_572:
[----:B------:R-:W-:Y:S01]  /*5fb0*/  BSSY B1, `(.L_x_712) ;  /* 0x0000006000017945 */ /* 0x000fe20003800000 */
[----:B------:R-:W-:Y:S02]  /*5fc0*/  IMAD.MOV.U32 R31, RZ, RZ, R9 ;  /* 0x000000ffff1f7224 */ /* 0x000fe400078e0009 */
[----:B------:R-:W-:-:S07]  /*5fd0*/  IMAD.MOV.U32 R28, RZ, RZ, -0x1 ;  /* 0xffffffffff1c7424 */ /* 0x000fce00078e00ff */
[----:B0-2-4-:R-:W-:Y:S05]  /*5fe0*/  WARPSYNC.COLLECTIVE R28, `(.L_x_713) ;  /* 0x000000001c087348 */ /* 0x015fea0003c00000 */
[----:B0-----:R0:W1:Y:S02]  /*5ff0*/  SHFL.IDX P0, R28, R30, R31, R27 ;  /* 0x0000001f1e1c7389 */ /* 0x001064000000001b */
[----:B012-4-:R-:W-:Y:S05]  /*6000*/  ENDCOLLECTIVE ;  /* 0x000000000000791b */ /* 0x017fea0003800000 */
.L_x_713:
[----:B------:R-:W-:Y:S05]  /*6010*/  BSYNC B1 ;  /* 0x0000000000017941 */ /* 0x000fea0003800000 */
.L_x_712:
[----:B------:R-:W-:Y:S05]  /*6020*/  BRA `(.L_x_714) ;  /* 0xffffffd400ec7947 */ /* 0x000fea000383ffff */
.L_x_574:
[----:B------:R-:W-:Y:S01]  /*6030*/  BSSY B1, `(.L_x_715) ;  /* 0x0000006000017945 */ /* 0x000fe20003800000 */
[----:B------:R-:W-:Y:S01]  /*6040*/  IMAD.MOV.U32 R31, RZ, RZ, R10 ;  /* 0x000000ffff1f7224 */ /* 0x000fe200078e000a */
[----:B------:R-:W-:-:S07]  /*6050*/  MOV R28, 0xffffffff ;  /* 0xffffffff001c7802 */ /* 0x000fce0000000f00 */
[----:B0-2-4-:R-:W-:Y:S05]  /*6060*/  WARPSYNC.COLLECTIVE R28, `(.L_x_716) ;  /* 0x000000001c087348 */ /* 0x015fea0003c00000 */
[----:B0-----:R0:W1:Y:S02]  /*6070*/  SHFL.IDX P0, R28, R30, R31, R27 ;  /* 0x0000001f1e1c7389 */ /* 0x001064000000001b */
[----:B012-4-:R-:W-:Y:S05]  /*6080*/  ENDCOLLECTIVE ;  /* 0x000000000000791b */ /* 0x017fea0003800000 */
.L_x_716:
[----:B------:R-:W-:Y:S05]  /*6090*/  BSYNC B1 ;  /* 0x0000000000017941 */ /* 0x000fea0003800000 */
.L_x_715:
[----:B------:R-:W-:Y:S05]  /*60a0*/  BRA `(.L_x_717) ;  /* 0xffffffd400e07947 */ /* 0x000fea000383ffff */
.L_x_576:
[----:B------:R-:W-:Y:S01]  /*60b0*/  BSSY B1, `(.L_x_718) ;  /* 0x0000006000017945 */ /* 0x000fe20003800000 */
[----:B------:R-:W-:Y:S02]  /*60c0*/  IMAD.MOV.U32 R31, RZ, RZ, R11 ;  /* 0x000000ffff1f7224 */ /* 0x000fe400078e000b */
[----:B------:R-:W-:-:S07]  /*60d0*/  IMAD.MOV.U32 R28, RZ, RZ, -0x1 ;  /* 0xffffffffff1c7424 */ /* 0x000fce00078e00ff */
[----:B0-2-4-:R-:W-:Y:S05]  /*60e0*/  WARPSYNC.COLLECTIVE R28, `(.L_x_719) ;  /* 0x000000001c087348 */ /* 0x015fea0003c00000 */
[----:B0-----:R0:W1:Y:S02]  /*60f0*/  SHFL.IDX P0, R28, R30, R31, R27 ;  /* 0x0000001f1e1c7389 */ /* 0x001064000000001b */
[----:B012-4-:R-:W-:Y:S05]  /*6100*/  ENDCOLLECTIVE ;  /* 0x000000000000791b */ /* 0x017fea0003800000 */
.L_x_719:
[----:B------:R-:W-:Y:S05]  /*6110*/  BSYNC B1 ;  /* 0x0000000000017941 */ /* 0x000fea0003800000 */
.L_x_718:
[----:B------:R-:W-:Y:S05]  /*6120*/  BRA `(.L_x_720) ;  /* 0xffffffd400d47947 */ /* 0x000fea000383ffff */
.L_x_578:
[----:B------:R-:W-:Y:S01]  /*6130*/  BSSY B1, `(.L_x_721) ;  /* 0x0000006000017945 */ /* 0x000fe20003800000 */
[----:B------:R-:W-:Y:S01]  /*6140*/  IMAD.MOV.U32 R31, RZ, RZ, R12 ;  /* 0x000000ffff1f7224 */ /* 0x000fe200078e000c */
[----:B------:R-:W-:-:S07]  /*6150*/  MOV R28, 0xffffffff ;  /* 0xffffffff001c7802 */ /* 0x000fce0000000f00 */
[----:B0-2-4-:R-:W-:Y:S05]  /*6160*/  WARPSYNC.COLLECTIVE R28, `(.L_x_722) ;  /* 0x000000001c087348 */ /* 0x015fea0003c00000 */
[----:B0-----:R0:W1:Y:S02]  /*6170*/  SHFL.IDX P0, R28, R30, R31, R27 ;  /* 0x0000001f1e1c7389 */ /* 0x001064000000001b */
[----:B012-4-:R-:W-:Y:S05]  /*6180*/  ENDCOLLECTIVE ;  /* 0x000000000000791b */ /* 0x017fea0003800000 */
.L_x_722:
[----:B------:R-:W-:Y:S05]  /*6190*/  BSYNC B1 ;  /* 0x0000000000017941 */ /* 0x000fea0003800000 */
.L_x_721:
[----:B------:R-:W-:Y:S05]  /*61a0*/  BRA `(.L_x_723) ;  /* 0xffffffd400d07947 */ /* 0x000fea000383ffff */
.L_x_580:
[----:B------:R-:W-:Y:S01]  /*61b0*/  BSSY B1, `(.L_x_724) ;  /* 0x0000006000017945 */ /* 0x000fe20003800000 */
[----:B------:R-:W-:Y:S02]  /*61c0*/  IMAD.MOV.U32 R31, RZ, RZ, R13 ;  /* 0x000000ffff1f7224 */ /* 0x000fe400078e000d */
[----:B------:R-:W-:-:S07]  /*61d0*/  IMAD.MOV.U32 R28, RZ, RZ, -0x1 ;  /* 0xffffffffff1c7424 */ /* 0x000fce00078e00ff */
[----:B0-2-4-:R-:W-:Y:S05]  /*61e0*/  WARPSYNC.COLLECTIVE R28, `(.L_x_725) ;  /* 0x000000001c087348 */ /* 0x015fea0003c00000 */
[----:B0-----:R0:W1:Y:S02]  /*61f0*/  SHFL.IDX P0, R28, R30, R31, R27 ;  /* 0x0000001f1e1c7389 */ /* 0x001064000000001b */
[----:B012-4-:R-:W-:Y:S05]  /*6200*/  ENDCOLLECTIVE ;  /* 0x000000000000791b */ /* 0x017fea0003800000 */
.L_x_725:
[----:B------:R-:W-:Y:S05]  /*6210*/  BSYNC B1 ;  /* 0x0000000000017941 */ /* 0x000fea0003800000 */
.L_x_724:
[----:B------:R-:W-:Y:S05]  /*6220*/  BRA `(.L_x_726) ;  /* 0xffffffd400c87947 */ /* 0x000fea000383ffff */
.L_x_582:
[----:B------:R-:W-:Y:S01]  /*6230*/  BSSY B1, `(.L_x_727) ;  /* 0x0000006000017945 */ /* 0x000fe20003800000 */
[----:B------:R-:W-:Y:S01]  /*6240*/  IMAD.MOV.U32 R31, RZ, RZ, R14 ;  /* 0x000000ffff1f7224 */ /* 0x000fe200078e000e */
[----:B------:R-:W-:-:S07]  /*6250*/  MOV R28, 0xffffffff ;  /* 0xffffffff001c7802 */ /* 0x000fce0000000f00 */
[----:B0-2-4-:R-:W-:Y:S05]  /*6260*/  WARPSYNC.COLLECTIVE R28, `(.L_x_728) ;  /* 0x000000001c087348 */ /* 0x015fea0003c00000 */
[----:B0-----:R0:W1:Y:S02]  /*6270*/  SHFL.IDX P0, R28, R30, R31, R27 ;  /* 0x0000001f1e1c7389 */ /* 0x001064000000001b */
[----:B012-4-:R-:W-:Y:S05]  /*6280*/  ENDCOLLECTIVE ;  /* 0x000000000000791b */ /* 0x017fea0003800000 */
.L_x_728:
[----:B------:R-:W-:Y:S05]  /*6290*/  BSYNC B1 ;  /* 0x0000000000017941 */ /* 0x000fea0003800000 */
.L_x_727:
[----:B------:R-:W-:Y:S05]  /*62a0*/  BRA `(.L_x_729) ;  /* 0xffffffd400c07947 */ /* 0x000fea000383ffff */
.L_x_584:
[----:B------:R-:W-:Y:S01]  /*62b0*/  BSSY B1, `(.L_x_730) ;  /* 0x0000006000017945 */ /* 0x000fe20003800000 */
[----:B------:R-:W-:Y:S02]  /*62c0*/  IMAD.MOV.U32 R31, RZ, RZ, R15 ;  /* 0x000000ffff1f7224 */ /* 0x000fe400078e000f */
[----:B------:R-:W-:-:S07]  /*62d0*/  IMAD.MOV.U32 R28, RZ, RZ, -0x1 ;  /* 0xffffffffff1c7424 */ /* 0x000fce00078e00ff */
[----:B0-2-4-:R-:W-:Y:S05]  /*62e0*/  WARPSYNC.COLLECTIVE R28, `(.L_x_731) ;  /* 0x000000001c087348 */ /* 0x015fea0003c00000 */
[----:B0-----:R0:W1:Y:S02]  /*62f0*/  SHFL.IDX P0, R28, R30, R31, R27 ;  /* 0x0000001f1e1c7389 */ /* 0x001064000000001b */
[----:B012-4-:R-:W-:Y:S05]  /*6300*/  ENDCOLLECTIVE ;  /* 0x000000000000791b */ /* 0x017fea0003800000 */
.L_x_731:
[----:B------:R-:W-:Y:S05]  /*6310*/  BSYNC B1 ;  /* 0x0000000000017941 */ /* 0x000fea0003800000 */
.L_x_730:
[----:B------:R-:W-:Y:S05]  /*6320*/  BRA `(.L_x_732) ;  /* 0xffffffd400b87947 */ /* 0x000fea000383ffff */
.L_x_586:
[----:B------:R-:W-:Y:S01]  /*6330*/  BSSY B1, `(.L_x_733) ;  /* 0x0000006000017945 */ /* 0x000fe20003800000 */
[----:B------:R-:W-:Y:S01]  /*6340*/  IMAD.MOV.U32 R31, RZ, RZ, R16 ;  /* 0x000000ffff1f7224 */ /* 0x000fe200078e0010 */
[----:B------:R-:W-:-:S07]  /*6350*/  MOV R28, 0xffffffff ;  /* 0xffffffff001c7802 */ /* 0x000fce0000000f00 */
[----:B0-2-4-:R-:W-:Y:S05]  /*6360*/  WARPSYNC.COLLECTIVE R28, `(.L_x_734) ;  /* 0x000000001c087348 */ /* 0x015fea0003c00000 */
[----:B0-----:R0:W1:Y:S02]  /*6370*/  SHFL.IDX P0, R28, R30, R31, R27 ;  /* 0x0000001f1e1c7389 */ /* 0x001064000000001b */
[----:B012-4-:R-:W-:Y:S05]  /*6380*/  ENDCOLLECTIVE ;  /* 0x000000000000791b */ /* 0x017fea0003800000 */
.L_x_734:
[----:B------:R-:W-:Y:S05]  /*6390*/  BSYNC B1 ;  /* 0x0000000000017941 */ /* 0x000fea0003800000 */
.L_x_733:
[----:B------:R-:W-:Y:S05]  /*63a0*/  BRA `(.L_x_735) ;  /* 0xffffffd400b07947 */ /* 0x000fea000383ffff */
.L_x_588:
[----:B------:R-:W-:Y:S01]  /*63b0*/  BSSY B1, `(.L_x_736) ;  /* 0x0000006000017945 */ /* 0x000fe20003800000 */
[----:B------:R-:W-:Y:S02]  /*63c0*/  IMAD.MOV.U32 R31, RZ, RZ, R17 ;  /* 0x000000ffff1f7224 */ /* 0x000fe400078e0011 */
[----:B------:R-:W-:-:S07]  /*63d0*/  IMAD.MOV.U32 R28, RZ, RZ, -0x1 ;  /* 0xffffffffff1c7424 */ /* 0x000fce00078e00ff */
[----:B0-2-4-:R-:W-:Y:S05]  /*63e0*/  WARPSYNC.COLLECTIVE R28, `(.L_x_737) ;  /* 0x000000001c087348 */ /* 0x015fea0003c00000 */
[----:B0-----:R0:W1:Y:S02]  /*63f0*/  SHFL.IDX P0, R28, R30, R31, R27 ;  /* 0x0000001f1e1c7389 */ /* 0x001064000000001b */
[----:B012-4-:R-:W-:Y:S05]  /*6400*/  ENDCOLLECTIVE ;  /* 0x000000000000791b */ /* 0x017fea0003800000 */
.L_x_737:
[----:B------:R-:W-:Y:S05]  /*6410*/  BSYNC B1 ;  /* 0x0000000000017941 */ /* 0x000fea0003800000 */
.L_x_736:
[----:B------:R-:W-:Y:S05]  /*6420*/  BRA `(.L_x_738) ;  /* 0xffffffd400a87947 */ /* 0x000fea000383ffff */
.L_x_590:
[----:B------:R-:W-:Y:S01]  /*6430*/  BSSY B1, `(.L_x_739) ;  /* 0x0000006000017945 */ /* 0x000fe20003800000 */
[----:B------:R-:W-:Y:S01]  /*6440*/  IMAD.MOV.U32 R31, RZ, RZ, R18 ;  /* 0x000000ffff1f7224 */ /* 0x000fe200078e0012 */
[----:B------:R-:W-:-:S07]  /*6450*/  MOV R28, 0xffffffff ;  /* 0xffffffff001c7802 */ /* 0x000fce0000000f00 */
[----:B0-2-4-:R-:W-:Y:S05]  /*6460*/  WARPSYNC.COLLECTIVE R28, `(.L_x_740) ;  /* 0x000000001c087348 */ /* 0x015fea0003c00000 */
[----:B0-----:R0:W1:Y:S02]  /*6470*/  SHFL.IDX P0, R28, R30, R31, R27 ;  /* 0x0000001f1e1c7389 */ /* 0x001064000000001b */
[----:B012-4-:R-:W-:Y:S05]  /*6480*/  ENDCOLLECTIVE ;  /* 0x000000000000791b */ /* 0x017fea0003800000 */
.L_x_740:
[----:B------:R-:W-:Y:S05]  /*6490*/  BSYNC B1 ;  /* 0x0000000000017941 */ /* 0x000fea0003800000 */
.L_x_739:
[----:B------:R-:W-:Y:S05]  /*64a0*/  BRA `(.L_x_741) ;  /* 0xffffffd400a07947 */ /* 0x000fea000383ffff */
.L_x_592:
[----:B------:R-:W-:Y:S01]  /*64b0*/  BSSY B1, `(.L_x_742) ;  /* 0x0000006000017945 */ /* 0x000fe20003800000 */
[----:B------:R-:W-:Y:S02]  /*64c0*/  IMAD.MOV.U32 R31, RZ, RZ, R19 ;  /* 0x000000ffff1f7224 */ /* 0x000fe400078e0013 */
[----:B------:R-:W-:-:S07]  /*64d0*/  IMAD.MOV.U32 R28, RZ, RZ, -0x1 ;  /* 0xffffffffff1c7424 */ /* 0x000fce00078e00ff */
[----:B0-2-4-:R-:W-:Y:S05]  /*64e0*/  WARPSYNC.COLLECTIVE R28, `(.L_x_743) ;  /* 0x000000001c087348 */ /* 0x015fea0003c00000 */
[----:B0-----:R0:W1:Y:S02]  /*64f0*/  SHFL.IDX P0, R28, R30, R31, R27 ;  /* 0x0000001f1e1c7389 */ /* 0x001064000000001b */
[----:B012-4-:R-:W-:Y:S05]  /*6500*/  ENDCOLLECTIVE ;  /* 0x000000000000791b */ /* 0x017fea0003800000 */
.L_x_743:
[----:B------:R-:W-:Y:S05]  /*6510*/  BSYNC B1 ;  /* 0x0000000000017941 */ /* 0x000fea0003800000 */
.L_x_742:
[----:B------:R-:W-:Y:S05]  /*6520*/  BRA `(.L_x_744) ;  /* 0xffffffd400987947 */ /* 0x000fea000383ffff */
.L_x_594:
[----:B------:R-:W-:Y:S01]  /*6530*/  BSSY B1, `(.L_x_745) ;  /* 0x0000006000017945 */ /* 0x000fe20003800000 */
[----:B------:R-:W-:Y:S01]  /*6540*/  IMAD.MOV.U32 R31, RZ, RZ, R20 ;  /* 0x000000ffff1f7224 */ /* 0x000fe200078e0014 */
[----:B------:R-:W-:-:S07]  /*6550*/  MOV R28, 0xffffffff ;  /* 0xffffffff001c7802 */ /* 0x000fce0000000f00 */
[----:B0-2-4-:R-:W-:Y:S05]  /*6560*/  WARPSYNC.COLLECTIVE R28, `(.L_x_746) ;  /* 0x000000001c087348 */ /* 0x015fea0003c00000 */
[----:B0-----:R0:W1:Y:S02]  /*6570*/  SHFL.IDX P0, R28, R30, R31, R27 ;  /* 0x0000001f1e1c7389 */ /* 0x001064000000001b */
[----:B012-4-:R-:W-:Y:S05]  /*6580*/  ENDCOLLECTIVE ;  /* 0x000000000000791b */ /* 0x017fea0003800000 */
.L_x_746:
[----:B------:R-:W-:Y:S05]  /*6590*/  BSYNC B1 ;  /* 0x0000000000017941 */ /* 0x000fea0003800000 */
.L_x_745:
[----:B------:R-:W-:Y:S05]  /*65a0*/  BRA `(.L_x_747) ;  /* 0xffffffd400907947 */ /* 0x000fea000383ffff */
.L_x_596:
[----:B------:R-:W-:Y:S01]  /*65b0*/  BSSY B1, `(.L_x_748) ;  /* 0x0000006000017945 */ /* 0x000fe20003800000 */
[----:B------:R-:W-:Y:S02]  /*65c0*/  IMAD.MOV.U32 R31, RZ, RZ, R21 ;  /* 0x000000ffff1f7224 */ /* 0x000fe400078e0015 */
[----:B------:R-:W-:-:S07]  /*65d0*/  IMAD.MOV.U32 R28, RZ, RZ, -0x1 ;  /* 0xffffffffff1c7424 */ /* 0x000fce00078e00ff */
[----:B0-2-4-:R-:W-:Y:S05]  /*65e0*/  WARPSYNC.COLLECTIVE R28, `(.L_x_749) ;  /* 0x000000001c087348 */ /* 0x015fea0003c00000 */
[----:B0-----:R0:W1:Y:S02]  /*65f0*/  SHFL.IDX P0, R28, R30, R31, R27 ;  /* 0x0000001f1e1c7389 */ /* 0x001064000000001b */
[----:B012-4-:R-:W-:Y:S05]  /*6600*/  ENDCOLLECTIVE ;  /* 0x000000000000791b */ /* 0x017fea0003800000 */
.L_x_749:
[----:B------:R-:W-:Y:S05]  /*6610*/  BSYNC B1 ;  /* 0x0000000000017941 */ /* 0x000fea0003800000 */
.L_x_748:
[----:B------:R-:W-:Y:S05]  /*6620*/  BRA `(.L_x_750) ;  /* 0xffffffd400887947 */ /* 0x000fea000383ffff */
.L_x_598:
[----:B------:R-:W-:Y:S01]  /*6630*/  BSSY B1, `(.L_x_751) ;  /* 0x0000006000017945 */ /* 0x000fe20003800000 */
[----:B------:R-:W-:Y:S01]  /*6640*/  IMAD.MOV.U32 R31, RZ, RZ, R22 ;  /* 0x000000ffff1f7224 */ /* 0x000fe200078e0016 */
[----:B------:R-:W-:-:S07]  /*6650*/  MOV R28, 0xffffffff ;  /* 0xffffffff001c7802 */ /* 0x000fce0000000f00 */
[----:B0-2-4-:R-:W-:Y:S05]  /*6660*/  WARPSYNC.COLLECTIVE R28, `(.L_x_752) ;  /* 0x000000001c087348 */ /* 0x015fea0003c00000 */
[----:B0-----:R0:W1:Y:S02]  /*6670*/  SHFL.IDX P0, R28, R30, R31, R27 ;  /* 0x0000001f1e1c7389 */ /* 0x001064000000001b */
[----:B012-4-:R-:W-:Y:S05]  /*6680*/  ENDCOLLECTIVE ;  /* 0x000000000000791b */ /* 0x017fea0003800000 */
.L_x_752:
[----:B------:R-:W-:Y:S05]  /*6690*/  BSYNC B1 ;  /* 0x0000000000017941 */ /* 0x000fea0003800000 */
.L_x_751:
[----:B------:R-:W-:Y:S05]  /*66a0*/  BRA `(.L_x_753) ;  /* 0xffffffd400807947 */ /* 0x000fea000383ffff */
.L_x_619:
[----:B------:R-:W-:Y:S02]  /*66b0*/  IMAD.MOV.U32 R28, RZ, RZ, -0x1 ;  /* 0xffffffffff1c7424 */ /* 0x000fe400078e00ff */
[----:B------:R-:W-:-:S07]  /*66c0*/  IMAD.MOV.U32 R31, RZ, RZ, R26 ;  /* 0x000000ffff1f7224 */ /* 0x000fce00078e001a */
[----:B0-2-4-:R-:W-:Y:S05]  /*66d0*/  WARPSYNC.COLLECTIVE R28, `(.L_x_754) ;  /* 0x000000001c087348 */ /* 0x015fea0003c00000 */
[----:B0-----:R0:W1:Y:S02]  /*66e0*/  SHFL.IDX P0, R28, R30, R31, R27 ;  /* 0x0000001f1e1c7389 */ /* 0x001064000000001b */
[----:B012-4-:R-:W-:Y:S05]  /*66f0*/  ENDCOLLECTIVE ;  /* 0x000000000000791b */ /* 0x017fea0003800000 */
.L_x_754:
[----:B------:R-:W-:Y:S01]  /*6700*/  IMAD.MOV.U32 R53, RZ, RZ, R28 ;  /* 0x000000ffff357224 */ /* 0x000fe200078e001c */
[----:B------:R-:W-:Y:S06]  /*6710*/  BRA `(.L_x_755) ;  /* 0xffffffe000e87947 */ /* 0x000fec000383ffff */
.L_x_621:
[----:B------:R-:W-:Y:S01]  /*6720*/  BSSY B0, `(.L_x_756) ;  /* 0x0000006000007945 */ /* 0x000fe20003800000 */
[----:B------:R-:W-:Y:S01]  /*6730*/  MOV R31, R8 ;  /* 0x00000008001f7202 */ /* 0x000fe20000000f00 */
[----:B------:R-:W-:-:S07]  /*6740*/  IMAD.MOV.U32 R28, RZ, RZ, -0x1 ;  /* 0xffffffffff1c7424 */ /* 0x000fce00078e00ff */
[----:B0-2-4-:R-:W-:Y:S05]  /*6750*/  WARPSYNC.COLLECTIVE R28, `(.L_x_757) ;  /* 0x000000001c087348 */ /* 0x015fea0003c00000 */
[----:B0-----:R0:W1:Y:S02]  /*6760*/  SHFL.IDX P0, R28, R30, R31, R27 ;  /* 0x0000001f1e1c7389 */ /* 0x001064000000001b */
[----:B012-4-:R-:W-:Y:S05]  /*6770*/  ENDCOLLECTIVE ;  /* 0x000000000000791b */ /* 0x017fea0003800000 */
.L_x_757:
[----:B------:R-:W-:Y:S05]  /*6780*/  BSYNC B0 ;  /* 0x0000000000007941 */ /* 0x000fea0003800000 */
.L_x_756:
[----:B------:R-:W-:Y:S05]  /*6790*/  BRA `(.L_x_758) ;  /* 0xffffffe000dc7947 */ /* 0x000fea000383ffff */
.L_x_623:
[----:B------:R-:W-:Y:S01]  /*67a0*/  BSSY B0, `(.L_x_759) ;  /* 0x0000006000007945 */ /* 0x000fe20003800000 */
[----:B------:R-:W-:Y:S02]  /*67b0*/  IMAD.MOV.U32 R31, RZ, RZ, R9 ;  /* 0x000000ffff1f7224 */ /* 0x000fe400078e0009 */
[----:B------:R-:W-:-:S07]  /*67c0*/  IMAD.MOV.U32 R28, RZ, RZ, -0x1 ;  /* 0xffffffffff1c7424 */ /* 0x000fce00078e00ff */
[----:B0-2-4-:R-:W-:Y:S05]  /*67d0*/  WARPSYNC.COLLECTIVE R28, `(.L_x_760) ;  /* 0x000000001c087348 */ /* 0x015fea0003c00000 */
[----:B0-----:R0:W1:Y:S02]  /*67e0*/  SHFL.IDX P0, R28, R30, R31, R27 ;  /* 0x0000001f1e1c7389 */ /* 0x001064000000001b */
[----:B012-4-:R-:W-:Y:S05]  /*67f0*/  ENDCOLLECTIVE ;  /* 0x000000000000791b */ /* 0x017fea0003800000 */
.L_x_760:
[----:B------:R-:W-:Y:S05]  /*6800*/  BSYNC B0 ;  /* 0x0000000000007941 */ /* 0x000fea0003800000 */
.L_x_759:
[----:B------:R-:W-:Y:S05]  /*6810*/  BRA `(.L_x_761) ;  /* 0xffffffe000d07947 */ /* 0x000fea000383ffff */
.L_x_625:
[----:B------:R-:W-:Y:S01]  /*6820*/  BSSY B0, `(.L_x_762) ;  /* 0x0000006000007945 */ /* 0x000fe20003800000 */
[----:B------:R-:W-:Y:S01]  /*6830*/  MOV R31, R10 ;  /* 0x0000000a001f7202 */ /* 0x000fe20000000f00 */
[----:B------:R-:W-:-:S07]  /*6840*/  IMAD.MOV.U32 R28, RZ, RZ, -0x1 ;  /* 0xffffffffff1c7424 */ /* 0x000fce00078e00ff */
[----:B0-2-4-:R-:W-:Y:S05]  /*6850*/  WARPSYNC.COLLECTIVE R28, `(.L_x_763) ;  /* 0x000000001c087348 */ /* 0x015fea0003c00000 */
[----:B0-----:R0:W1:Y:S02]  /*6860*/  SHFL.IDX P0, R28, R30, R31, R27 ;  /* 0x0000001f1e1c7389 */ /* 0x001064000000001b */
[----:B012-4-:R-:W-:Y:S05]  /*6870*/  ENDCOLLECTIVE ;  /* 0x000000000000791b */ /* 0x017fea0003800000 */
.L_x_763:
[----:B------:R-:W-:Y:S05]  /*6880*/  BSYNC B0 ;  /* 0x0000000000007941 */ /* 0x000fea0003800000 */
.L_x_762:
[----:B------:R-:W-:Y:S05]  /*6890*/  BRA `(.L_x_764) ;  /* 0xffffffe000c47947 */ /* 0x000fea000383ffff */
.L_x_627:
[----:B------:R-:W-:Y:S01]  /*68a0*/  BSSY B0, `(.L_x_765) ;  /* 0x0000006000007945 */ /* 0x000fe20003800000 */
[----:B------:R-:W-:Y:S02]  /*68b0*/  IMAD.MOV.U32 R31, RZ, RZ, R11 ;  /* 0x000000ffff1f7224 */ /* 0x000fe400078e000b */
[----:B------:R-:W-:-:S07]  /*68c0*/  IMAD.MOV.U32 R28, RZ, RZ, -0x1 ;  /* 0xffffffffff1c7424 */ /* 0x000fce00078e00ff */
[----:B0-2-4-:R-:W-:Y:S05]  /*68d0*/  WARPSYNC.COLLECTIVE R28, `(.L_x_766) ;  /* 0x000000001c087348 */ /* 0x015fea0003c00000 */
[----:B0-----:R0:W1:Y:S02]  /*68e0*/  SHFL.IDX P0, R28, R30, R31, R27 ;  /* 0x0000001f1e1c7389 */ /* 0x001064000000001b */
[----:B012-4-:R-:W-:Y:S05]  /*68f0*/  ENDCOLLECTIVE ;  /* 0x000000000000791b */ /* 0x017fea0003800000 */
.L_x_766:
[----:B------:R-:W-:Y:S05]  /*6900*/  BSYNC B0 ;  /* 0x0000000000007941 */ /* 0x000fea0003800000 */
.L_x_765:
[----:B------:R-:W-:Y:S05]  /*6910*/  BRA `(.L_x_767) ;  /* 0xffffffe000c07947 */ /* 0x000fea000383ffff */
.L_x_629:
[----:B------:R-:W-:Y:S01]  /*6920*/  BSSY B0, `(.L_x_768) ;  /* 0x0000006000007945 */ /* 0x000fe20003800000 */
[----:B------:R-:W-:Y:S01]  /*6930*/  MOV R31, R12 ;  /* 0x0000000c001f7202 */ /* 0x000fe20000000f00 */
[----:B------:R-:W-:-:S07]  /*6940*/  IMAD.MOV.U32 R28, RZ, RZ, -0x1 ;  /* 0xffffffffff1c7424 */ /* 0x000fce00078e00ff */
[----:B0-2-4-:R-:W-:Y:S05]  /*6950*/  WARPSYNC.COLLECTIVE R28, `(.L_x_769) ;  /* 0x000000001c087348 */ /* 0x015fea0003c00000 */
[----:B0-----:R0:W1:Y:S02]  /*6960*/  SHFL.IDX P0, R28, R30, R31, R27 ;  /* 0x0000001f1e1c7389 */ /* 0x001064000000001b */
[----:B012-4-:R-:W-:Y:S05]  /*6970*/  ENDCOLLECTIVE ;  /* 0x000000000000791b */ /* 0x017fea0003800000 */
.L_x_769:
[----:B------:R-:W-:Y:S05]  /*6980*/  BSYNC B0 ;  /* 0x0000000000007941 */ /* 0x000fea0003800000 */
.L_x_768:
[----:B------:R-:W-:Y:S05]  /*6990*/  BRA `(.L_x_770) ;  /* 0xffffffe000b87947 */ /* 0x000fea000383ffff */
.L_x_631:
[----:B------:R-:W-:Y:S01]  /*69a0*/  BSSY B0, `(.L_x_771) ;  /* 0x0000006000007945 */ /* 0x000fe20003800000 */
[----:B------:R-:W-:Y:S02]  /*69b0*/  IMAD.MOV.U32 R31, RZ, RZ, R13 ;  /* 0x000000ffff1f7224 */ /* 0x000fe400078e000d */
[----:B------:R-:W-:-:S07]  /*69c0*/  IMAD.MOV.U32 R28, RZ, RZ, -0x1 ;  /* 0xffffffffff1c7424 */ /* 0x000fce00078e00ff */
[----:B0-2-4-:R-:W-:Y:S05]  /*69d0*/  WARPSYNC.COLLECTIVE R28, `(.L_x_772) ;  /* 0x000000001c087348 */ /* 0x015fea0003c00000 */
[----:B0-----:R0:W1:Y:S02]  /*69e0*/  SHFL.IDX P0, R28, R30, R31, R27 ;  /* 0x0000001f1e1c7389 */ /* 0x001064000000001b */
[----:B012-4-:R-:W-:Y:S05]  /*69f0*/  ENDCOLLECTIVE ;  /* 0x000000000000791b */ /* 0x017fea0003800000 */
.L_x_772:
[----:B------:R-:W-:Y:S05]  /*6a00*/  BSYNC B0 ;  /* 0x0000000000007941 */ /* 0x000fea0003800000 */
.L_x_771:
[----:B------:R-:W-:Y:S05]  /*6a10*/  BRA `(.L_x_773) ;  /* 0xffffffe000b07947 */ /* 0x000fea000383ffff */
.L_x_633:
[----:B------:R-:W-:Y:S01]  /*6a20*/  BSSY B0, `(.L_x_774) ;  /* 0x0000006000007945 */ /* 0x000fe20003800000 */
[----:B------:R-:W-:Y:S01]  /*6a30*/  MOV R31, R14 ;  /* 0x0000000e001f7202 */ /* 0x000fe20000000f00 */
[----:B------:R-:W-:-:S07]  /*6a40*/  IMAD.MOV.U32 R28, RZ, RZ, -0x1 ;  /* 0xffffffffff1c7424 */ /* 0x000fce00078e00ff */
[----:B0-2-4-:R-:W-:Y:S05]  /*6a50*/  WARPSYNC.COLLECTIVE R28, `(.L_x_775) ;  /* 0x000000001c087348 */ /* 0x015fea0003c00000 */
[----:B0-----:R0:W1:Y:S02]  /*6a60*/  SHFL.IDX P0, R28, R30, R31, R27 ;  /* 0x0000001f1e1c7389 */ /* 0x001064000000001b */
[----:B012-4-:R-:W-:Y:S05]  /*6a70*/  ENDCOLLECTIVE ;  /* 0x000000000000791b */ /* 0x017fea0003800000 */
.L_x_775:
[----:B------:R-:W-:Y:S05]  /*6a80*/  BSYNC B0 ;  /* 0x0000000000007941 */ /* 0x000fea0003800000 */
.L_x_774:
[----:B------:R-:W-:Y:S05]  /*6a90*/  BRA `(.L_x_776) ;  /* 0xffffffe000a87947 */ /* 0x000fea000383ffff */
.L_x_635:
[----:B------:R-:W-:Y:S01]  /*6aa0*/  BSSY B0, `(.L_x_777) ;  /* 0x0000006000007945 */ /* 0x000fe20003800000 */
[----:B------:R-:W-:Y:S02]  /*6ab0*/  IMAD.MOV.U32 R31, RZ, RZ, R15 ;  /* 0x000000ffff1f7224 */ /* 0x000fe400078e000f */
[----:B------:R-:W-:-:S07]  /*6ac0*/  IMAD.MOV.U32 R28, RZ, RZ, -0x1 ;  /* 0xffffffffff1c7424 */ /* 0x000fce00078e00ff */
[----:B0-2-4-:R-:W-:Y:S05]  /*6ad0*/  WARPSYNC.COLLECTIVE R28, `(.L_x_778) ;  /* 0x000000001c087348 */ /* 0x015fea0003c00000 */
[----:B0-----:R0:W1:Y:S02]  /*6ae0*/  SHFL.IDX P0, R28, R30, R31, R27 ;  /* 0x0000001f1e1c7389 */ /* 0x001064000000001b */
[----:B012-4-:R-:W-:Y:S05]  /*6af0*/  ENDCOLLECTIVE ;  /* 0x000000000000791b */ /* 0x017fea0003800000 */
.L_x_778:
[----:B------:R-:W-:Y:S05]  /*6b00*/  BSYNC B0 ;  /* 0x0000000000007941 */ /* 0x000fea0003800000 */
.L_x_777:
[----:B------:R-:W-:Y:S05]  /*6b10*/  BRA `(.L_x_779) ;  /* 0xffffffe000a07947 */ /* 0x000fea000383ffff */
.L_x_637:
[----:B------:R-:W-:Y:S01]  /*6b20*/  BSSY B0, `(.L_x_780) ;  /* 0x0000006000007945 */ /* 0x000fe20003800000 */
[----:B------:R-:W-:Y:S01]  /*6b30*/  MOV R31, R16 ;  /* 0x00000010001f7202 */ /* 0x000fe20000000f00 */
[----:B------:R-:W-:-:S07]  /*6b40*/  IMAD.MOV.U32 R28, RZ, RZ, -0x1 ;  /* 0xffffffffff1c7424 */ /* 0x000fce00078e00ff */
[----:B0-2-4-:R-:W-:Y:S05]  /*6b50*/  WARPSYNC.COLLECTIVE R28, `(.L_x_781) ;  /* 0x000000001c087348 */ /* 0x015fea0003c00000 */
[----:B0-----:R0:W1:Y:S02]  /*6b60*/  SHFL.IDX P0, R28, R30, R31, R27 ;  /* 0x0000001f1e1c7389 */ /* 0x001064000000001b */
[----:B012-4-:R-:W-:Y:S05]  /*6b70*/  ENDCOLLECTIVE ;  /* 0x000000000000791b */ /* 0x017fea0003800000 */
.L_x_781:
[----:B------:R-:W-:Y:S05]  /*6b80*/  BSYNC B0 ;  /* 0x0000000000007941 */ /* 0x000fea0003800000 */
.L_x_780:
[----:B------:R-:W-:Y:S05]  /*6b90*/  BRA `(.L_x_782) ;  /* 0xffffffe000987947 */ /* 0x000fea000383ffff */
.L_x_639:
[----:B------:R-:W-:Y:S01]  /*6ba0*/  BSSY B0, `(.L_x_783) ;  /* 0x0000006000007945 */ /* 0x000fe20003800000 */
[----:B------:R-:W-:Y:S02]  /*6bb0*/  IMAD.MOV.U32 R31, RZ, RZ, R17 ;  /* 0x000000ffff1f7224 */ /* 0x000fe400078e0011 */
[----:B------:R-:W-:-:S07]  /*6bc0*/  IMAD.MOV.U32 R28, RZ, RZ, -0x1 ;  /* 0xffffffffff1c7424 */ /* 0x000fce00078e00ff */
[----:B0-2-4-:R-:W-:Y:S05]  /*6bd0*/  WARPSYNC.COLLECTIVE R28, `(.L_x_784) ;  /* 0x000000001c087348 */ /* 0x015fea0003c00000 */
[----:B0-----:R0:W1:Y:S02]  /*6be0*/  SHFL.IDX P0, R28, R30, R31, R27 ;  /* 0x0000001f1e1c7389 */ /* 0x001064000000001b */
[----:B012-4-:R-:W-:Y:S05]  /*6bf0*/  ENDCOLLECTIVE ;  /* 0x000000000000791b */ /* 0x017fea0003800000 */
.L_x_784:
[----:B------:R-:W-:Y:S05]  /*6c00*/  BSYNC B0 ;  /* 0x0000000000007941 */ /* 0x000fea0003800000 */
.L_x_783:
[----:B------:R-:W-:Y:S05]  /*6c10*/  BRA `(.L_x_785) ;  /* 0xffffffe000907947 */ /* 0x000fea000383ffff */
.L_x_641:
[----:B------:R-:W-:Y:S01]  /*6c20*/  BSSY B0, `(.L_x_786) ;  /* 0x0000006000007945 */ /* 0x000fe20003800000 */
[----:B------:R-:W-:Y:S01]  /*6c30*/  MOV R31, R18 ;  /* 0x00000012001f7202 */ /* 0x000fe20000000f00 */
[----:B------:R-:W-:-:S07]  /*6c40*/  IMAD.MOV.U32 R28, RZ, RZ, -0x1 ;  /* 0xffffffffff1c7424 */ /* 0x000fce00078e00ff */
[----:B0-2-4-:R-:W-:Y:S05]  /*6c50*/  WARPSYNC.COLLECTIVE R28, `(.L_x_787) ;  /* 0x000000001c087348 */ /* 0x015fea0003c00000 */
[----:B0-----:R0:W1:Y:S02]  /*6c60*/  SHFL.IDX P0, R28, R30, R31, R27 ;  /* 0x0000001f1e1c7389 */ /* 0x001064000000001b */
[----:B012-4-:R-:W-:Y:S05]  /*6c70*/  ENDCOLLECTIVE ;  /* 0x000000000000791b */ /* 0x017fea0003800000 */
.L_x_787:
[----:B------:R-:W-:Y:S05]  /*6c80*/  BSYNC B0 ;  /* 0x0000000000007941 */ /* 0x000fea0003800000 */
.L_x_786:
[----:B------:R-:W-:Y:S05]  /*6c90*/  BRA `(.L_x_788) ;  /* 0xffffffe000887947 */ /* 0x000fea000383ffff */
.L_x_643:
[----:B------:R-:W-:Y:S01]  /*6ca0*/  BSSY B0, `(.L_x_789) ;  /* 0x0000006000007945 */ /* 0x000fe20003800000 */
[----:B------:R-:W-:Y:S02]  /*6cb0*/  IMAD.MOV.U32 R31, RZ, RZ, R19 ;  /* 0x000000ffff1f7224 */ /* 0x000fe400078e0013 */
[----:B------:R-:W-:-:S07]  /*6cc0*/  IMAD.MOV.U32 R28, RZ, RZ, -0x1 ;  /* 0xffffffffff1c7424 */ /* 0x000fce00078e00ff */
[----:B0-2-4-:R-:W-:Y:S05]  /*6cd0*/  WARPSYNC.COLLECTIVE R28, `(.L_x_790) ;  /* 0x000000001c087348 */ /* 0x015fea0003c00000 */
[----:B0-----:R0:W1:Y:S02]  /*6ce0*/  SHFL.IDX P0, R28, R30, R31, R27 ;  /* 0x0000001f1e1c7389 */ /* 0x001064000000001b */
[----:B012-4-:R-:W-:Y:S05]  /*6cf0*/  ENDCOLLECTIVE ;  /* 0x000000000000791b */ /* 0x017fea0003800000 */
.L_x_790:
[----:B------:R-:W-:Y:S05]  /*6d00*/  BSYNC B0 ;  /* 0x0000000000007941 */ /* 0x000fea0003800000 */
.L_x_789:
[----:B------:R-:W-:Y:S05]  /*6d10*/  BRA `(.L_x_791) ;  /* 0xffffffe000807947 */ /* 0x000fea000383ffff */
.L_x_645:
[----:B------:R-:W-:Y:S01]  /*6d20*/  BSSY B0, `(.L_x_792) ;  /* 0x0000006000007945 */ /* 0x000fe20003800000 */
[----:B------:R-:W-:Y:S01]  /*6d30*/  MOV R31, R20 ;  /* 0x00000014001f7202 */ /* 0x000fe20000000f00 */
[----:B------:R-:W-:-:S07]  /*6d40*/  IMAD.MOV.U32 R28, RZ, RZ, -0x1 ;  /* 0xffffffffff1c7424 */ /* 0x000fce00078e00ff */
[----:B0-2-4-:R-:W-:Y:S05]  /*6d50*/  WARPSYNC.COLLECTIVE R28, `(.L_x_793) ;  /* 0x000000001c087348 */ /* 0x015fea0003c00000 */
[----:B0-----:R0:W1:Y:S02]  /*6d60*/  SHFL.IDX P0, R28, R30, R31, R27 ;  /* 0x0000001f1e1c7389 */ /* 0x001064000000001b */
[----:B012-4-:R-:W-:Y:S05]  /*6d70*/  ENDCOLLECTIVE ;  /* 0x000000000000791b */ /* 0x017fea0003800000 */
.L_x_793:
[----:B------:R-:W-:Y:S05]  /*6d80*/  BSYNC B0 ;  /* 0x0000000000007941 */ /* 0x000fea0003800000 */
.L_x_792:
[----:B------:R-:W-:Y:S05]  /*6d90*/  BRA `(.L_x_794) ;  /* 0xffffffe000787947 */ /* 0x000fea000383ffff */
.L_x_647:
[----:B------:R-:W-:Y:S01]  /*6da0*/  BSSY B0, `(.L_x_795) ;  /* 0x0000006000007945 */ /* 0x000fe20003800000 */
[----:B------:R-:W-:Y:S02]  /*6db0*/  IMAD.MOV.U32 R31, RZ, RZ, R21 ;  /* 0x000000ffff1f7224 */ /* 0x000fe400078e0015 */
[----:B------:R-:W-:-:S07]  /*6dc0*/  IMAD.MOV.U32 R28, RZ, RZ, -0x1 ;  /* 0xffffffffff1c7424 */ /* 0x000fce00078e00ff */
[----:B0-2-4-:R-:W-:Y:S05]  /*6dd0*/  WARPSYNC.COLLECTIVE R28, `(.L_x_796) ;  /* 0x000000001c087348 */ /* 0x015fea0003c00000 */
[----:B0-----:R0:W1:Y:S02]  /*6de0*/  SHFL.IDX P0, R28, R30, R31, R27 ;  /* 0x0000001f1e1c7389 */ /* 0x001064000000001b */
[----:B012-4-:R-:W-:Y:S05]  /*6df0*/  ENDCOLLECTIVE ;  /* 0x000000000000791b */ /* 0x017fea0003800000 */
.L_x_796:
[----:B------:R-:W-:Y:S05]  /*6e00*/  BSYNC B0 ;  /* 0x0000000000007941 */ /* 0x000fea0003800000 */
.L_x_795:
[----:B------:R-:W-:Y:S05]  /*6e10*/  BRA `(.L_x_797) ;  /* 0xffffffe000707947 */ /* 0x000fea000383ffff */
.L_x_649:
[----:B------:R-:W-:Y:S01]  /*6e20*/  BSSY B0, `(.L_x_798) ;  /* 0x0000006000007945 */ /* 0x000fe20003800000 */
[----:B------:R-:W-:Y:S01]  /*6e30*/  MOV R31, R22 ;  /* 0x00000016001f7202 */ /* 0x000fe20000000f00 */
[----:B------:R-:W-:-:S07]  /*6e40*/  IMAD.MOV.U32 R28, RZ, RZ, -0x1 ;  /* 0xffffffffff1c7424 */ /* 0x000fce00078e00ff */
[----:B0-2-4-:R-:W-:Y:S05]  /*6e50*/  WARPSYNC.COLLECTIVE R28, `(.L_x_799) ;  /* 0x000000001c087348 */ /* 0x015fea0003c00000 */
[----:B0-----:R0:W1:Y:S02]  /*6e60*/  SHFL.IDX P0, R28, R30, R31, R27 ;  /* 0x0000001f1e1c7389 */ /* 0x001064000000001b */
[----:B012-4-:R-:W-:Y:S05]  /*6e70*/  ENDCOLLECTIVE ;  /* 0x000000000000791b */ /* 0x017fea0003800000 */
.L_x_799:
[----:B------:R-:W-:Y:S05]  /*6e80*/  BSYNC B0 ;  /* 0x0000000000007941 */ /* 0x000fea0003800000 */
.L_x_798:
[----:B------:R-:W-:Y:S05]  /*6e90*/  BRA `(.L_x_800) ;  /* 0xffffffe000687947 */ /* 0x000fea000383ffff */
        .weak           $__internal_9_$__cuda_sm20_div_u16
        .type           $__internal_9_$__cuda_sm20_div_u16,@function
        .size           $__internal_9_$__cuda_sm20_div_u16,(.L_x_57960 - $__internal_9_$__cuda_sm20_div_u16)
$__internal_9_$__cuda_sm20_div_u16:
        /* <DEDUP_REMOVED lines=18> */
[----:B------:R-:W-:Y:S06]  /*6fc0*/  RET.REL.NODEC R8 `(_Z9cuda_gemmIiLi256ELi4ELi1ELi1024ELi32ELi32ELi32ELi1ELi0EEviiiPT_S1_S1_ii) ;  /* 0xffffff90080c7950 */ /* 0x000fec0003c3ffff */
.L_x_801:
        /* <DEDUP_REMOVED lines=11> */
.L_x_57960:


//--------------------- .text._Z9cuda_gemmIiLi256ELi4ELi1ELi1024ELi32ELi32ELi32ELi0ELi1EEviiiPT_S1_S1_ii --------------------------
	.section	.text._Z9cuda_gemmIiLi256ELi4ELi1ELi1024ELi32ELi32ELi32ELi0ELi1EEviiiPT_S1_S1_ii,"ax",@progbits
	.align	128
        .global         _Z9cuda_gemmIiLi256ELi4ELi1ELi1024ELi32ELi32ELi32ELi0ELi1EEviiiPT_S1_S1_ii
        .type           _Z9cuda_gemmIiLi256ELi4ELi1ELi1024ELi32ELi32ELi32ELi0ELi1EEviiiPT_S1_S1_ii,@function
        .size           _Z9cuda_gemmIiLi256ELi4ELi1ELi1024ELi32ELi32ELi32ELi0ELi1EEviiiPT_S1_S1_ii,(.L_x_57961 - _Z9cuda_gemmIiLi256ELi4ELi1ELi1024ELi32ELi32ELi32ELi0ELi1EEviiiPT_S1_S1_ii)
        .other          _Z9cuda_gemmIiLi256ELi4ELi1ELi1024ELi32ELi32ELi32ELi0ELi1EEviiiPT_S1_S1_ii,@"STO_CUDA_ENTRY STV_DEFAULT"
_Z9cuda_gemmIiLi256ELi4ELi1ELi1024ELi32ELi32ELi32ELi0ELi1EEviiiPT_S1_S1_ii:
.text._Z9cuda_gemmIiLi256ELi4ELi1ELi1024ELi32ELi32ELi32ELi0ELi1EEviiiPT_S1_S1_ii:
        /* <DEDUP_REMOVED lines=8> */
[----:B------:R-:W-:Y:S05]  /*0080*/  CALL.REL.NOINC `($__internal_10_$__cuda_sm20_div_u16) ;  /* 0x0000002000987944 */ /* 0x000fea0003c00000 */
        /* <DEDUP_REMOVED lines=13> */
[----:B------:R-:W-:Y:S02]  /*0160*/  IMAD.MOV.U32 R9, RZ, RZ, RZ ;  /* 0x000000ffff097224 */ /* 0x000fe400078e00ff */
[----:B------:R-:W-:Y:S01]  /*0170*/  IMAD.MOV.U32 R13, RZ, RZ, R38 ;  /* 0x000000ffff0d7224 */ /* 0x000fe200078e0026 */
[----:B0-----:R-:W-:-:S07]  /*0180*/  LEA R11, R11, R0, 0x18 ;  /* 0x000000000b0b7211 */ /* 0x001fce00078ec0ff */
.L_x_804:
[----:B01----:R-:W-:-:S06]  /*0190*/  IMAD.WIDE.U32 R4, R13, 0x4, R6 ;  /* 0x000000040d047825 */ /* 0x003fcc00078e0006 */
[----:B------:R-:W3:Y:S01]  /*01a0*/  LDG.E R4, desc[UR12][R4.64] ;  /* 0x0000000c04047981 */ /* 0x000ee2000c1e1900 */
[C---:B------:R-:W-:Y:S02]  /*01b0*/  LOP3.LUT R0, R13.reuse, 0x1f, RZ, 0xc0, !PT ;  /* 0x0000001f0d007812 */ /* 0x040fe400078ec0ff */
[----:B------:R-:W-:Y:S01]  /*01c0*/  SHF.R.U32.HI R8, RZ, 0x3, R13 ;  /* 0x00000003ff087819 */ /* 0x000fe2000001160d */
[----:B------:R-:W-:Y:S01]  /*01d0*/  VIADD R13, R13, UR19 ;  /* 0x000000130d0d7c36 */ /* 0x000fe20008000000 */
[----:B------:R-:W-:Y:S01]  /*01e0*/  IADD3 R9, PT, PT, R9, 0x1, RZ ;  /* 0x0000000109097810 */ /* 0x000fe20007ffe0ff */
[----:B------:R-:W-:Y:S01]  /*01f0*/  IMAD R0, R0, 0x84, R11 ;  /* 0x0000008400007824 */ /* 0x000fe200078e020b */
[----:B------:R-:W-:-:S05]  /*0200*/  LOP3.LUT R15, R8, 0x1ffffffc, RZ, 0xc0, !PT ;  /* 0x1ffffffc080f7812 */ /* 0x000fca00078ec0ff */
[----:B------:R-:W-:Y:S01]  /*0210*/  IMAD.IADD R15, R0, 0x1, R15 ;  /* 0x00000001000f7824 */ /* 0x000fe200078e020f */
[----:B------:R-:W-:-:S04]  /*0220*/  LOP3.LUT R0, R36, R9, RZ, 0x3c, !PT ;  /* 0x0000000924007212 */ /* 0x000fc800078e3cff */
[----:B------:R-:W-:Y:S01]  /*0230*/  ISETP.NE.AND P0, PT, R0, 0x2, PT ;  /* 0x000000020000780c */ /* 0x000fe20003f05270 */
[----:B---3--:R0:W-:-:S12]  /*0240*/  STS [R15], R4 ;  /* 0x000000040f007388 */ /* 0x0081d80000000800 */
[----:B------:R-:W-:Y:S05]  /*0250*/  @P0 BRA `(.L_x_804) ;  /* 0xfffffffc00cc0947 */ /* 0x000fea000383ffff */
.L_x_803:
[----:B------:R-:W-:Y:S05]  /*0260*/  BSYNC.RECONVERGENT B0 ;  /* 0x0000000000007941 */ /* 0x000fea0003800200 */
.L_x_802:
[----:B------:R-:W-:Y:S01]  /*0270*/  BSSY.RECONVERGENT B0, `(.L_x_805) ;  /* 0x0000028000007945 */ /* 0x000fe20003800200 */
.L_x_806:
[C---:B------:R-:W-:Y:S02]  /*0280*/  VIADD R19, R13.reuse, UR19 ;  /* 0x000000130d137c36 */ /* 0x040fe40008000000 */
[----:B-12---:R-:W-:-:S04]  /*0290*/  IMAD.WIDE.U32 R10, R13, 0x4, R2 ;  /* 0x000000040d0a7825 */ /* 0x006fc800078e0002 */
[C---:B0-----:R-:W-:Y:S02]  /*02a0*/  VIADD R15, R19.reuse, UR19 ;  /* 0x00000013130f7c36 */ /* 0x041fe40008000000 */
[--C-:B------:R-:W-:Y:S01]  /*02b0*/  IMAD.WIDE.U32 R4, R19, 0x4, R2.reuse ;  /* 0x0000000413047825 */ /* 0x100fe200078e0002 */
[----:B------:R0:W2:Y:S03]  /*02c0*/  LDG.E R10, desc[UR12][R10.64] ;  /* 0x0000000c0a0a7981 */ /* 0x0000a6000c1e1900 */
[C---:B------:R-:W-:Y:S02]  /*02d0*/  VIADD R17, R15.reuse, UR19 ;  /* 0x000000130f117c36 */ /* 0x040fe40008000000 */
[--C-:B------:R-:W-:Y:S01]  /*02e0*/  IMAD.WIDE.U32 R6, R15, 0x4, R2.reuse ;  /* 0x000000040f067825 */ /* 0x100fe200078e0002 */
[----:B------:R1:W3:Y:S03]  /*02f0*/  LDG.E R4, desc[UR12][R4.64] ;  /* 0x0000000c04047981 */ /* 0x0002e6000c1e1900 */
[----:B------:R-:W-:-:S02]  /*0300*/  IMAD.WIDE.U32 R8, R17, 0x4, R2 ;  /* 0x0000000411087825 */ /* 0x000fc400078e0002 */
[----:B------:R4:W5:Y:S04]  /*0310*/  LDG.E R6, desc[UR12][R6.64] ;  /* 0x0000000c06067981 */ /* 0x000968000c1e1900 */
[----:B------:R-:W5:Y:S01]  /*0320*/  LDG.E R8, desc[UR12][R8.64] ;  /* 0x0000000c08087981 */ /* 0x000f62000c1e1900 */
[----:B------:R-:W-:Y:S01]  /*0330*/  LOP3.LUT R16, R13, 0x1f, RZ, 0xc0, !PT ;  /* 0x0000001f0d107812 */ /* 0x000fe200078ec0ff */
[----:B------:R-:W-:Y:S01]  /*0340*/  IMAD.U32 R21, RZ, RZ, UR22 ;  /* 0x00000016ff157e24 */ /* 0x000fe2000f8e00ff */
[----:B------:R-:W-:Y:S02]  /*0350*/  LOP3.LUT R0, R19, 0x1f, RZ, 0xc0, !PT ;  /* 0x0000001f13007812 */ /* 0x000fe400078ec0ff */
[----:B------:R-:W-:Y:S02]  /*0360*/  LOP3.LUT R12, R15, 0x1f, RZ, 0xc0, !PT ;  /* 0x0000001f0f0c7812 */ /* 0x000fe400078ec0ff */
[----:B0-----:R-:W-:-:S02]  /*0370*/  SHF.R.U32.HI R11, RZ, 0x3, R13 ;  /* 0x00000003ff0b7819 */ /* 0x001fc4000001160d */
[----:B-1----:R-:W-:Y:S02]  /*0380*/  SHF.R.U32.HI R5, RZ, 0x3, R19 ;  /* 0x00000003ff057819 */ /* 0x002fe40000011613 */
[----:B------:R-:W-:Y:S01]  /*0390*/  SHF.R.U32.HI R15, RZ, 0x3, R15 ;  /* 0x00000003ff0f7819 */ /* 0x000fe2000001160f */
[----:B------:R-:W-:Y:S01]  /*03a0*/  IMAD R16, R16, 0x84, R21 ;  /* 0x0000008410107824 */ /* 0x000fe200078e0215 */
[----:B------:R-:W-:Y:S02]  /*03b0*/  LOP3.LUT R14, R17, 0x1f, RZ, 0xc0, !PT ;  /* 0x0000001f110e7812 */ /* 0x000fe400078ec0ff */
[----:B----4-:R-:W-:Y:S01]  /*03c0*/  SHF.R.U32.HI R7, RZ, 0x3, R17 ;  /* 0x00000003ff077819 */ /* 0x010fe20000011611 */
[--C-:B------:R-:W-:Y:S01]  /*03d0*/  IMAD R0, R0, 0x84, R21.reuse ;  /* 0x0000008400007824 */ /* 0x100fe200078e0215 */
[----:B------:R-:W-:Y:S02]  /*03e0*/  LOP3.LUT R11, R11, 0x1ffffffc, RZ, 0xc0, !PT ;  /* 0x1ffffffc0b0b7812 */ /* 0x000fe400078ec0ff */
        /* <DEDUP_REMOVED lines=13> */
[----:B-----5:R1:W-:Y:S04]  /*04c0*/  STS [R15], R6 ;  /* 0x000000060f007388 */ /* 0x0203e80000000800 */
[----:B------:R1:W-:Y:S01]  /*04d0*/  STS [R7], R8 ;  /* 0x0000000807007388 */ /* 0x0003e20000000800 */
[----:B------:R-:W-:Y:S05]  /*04e0*/  @!P0 BRA `(.L_x_806) ;  /* 0xfffffffc00648947 */ /* 0x000fea000383ffff */
[----:B------:R-:W-:Y:S05]  /*04f0*/  BSYNC.RECONVERGENT B0 ;  /* 0x0000000000007941 */ /* 0x000fea0003800200 */
.L_x_805:
[----:B------:R-:W0:Y:S08]  /*0500*/  LDC R37, c[0x0][0x374] ;  /* 0x0000dd00ff257b82 */ /* 0x000e300000000800 */
[----:B------:R-:W2:Y:S01]  /*0510*/  S2UR UR11, SR_CTAID.Y ;  /* 0x00000000000b79c3 */ /* 0x000ea20000002600 */
[----:B0-----:R-:W-:-:S05]  /*0520*/  IMAD.SHL.U32 R0, R37, 0x4, RZ ;  /* 0x0000000425007824 */ /* 0x001fca00078e00ff */
[----:B--2---:R-:W-:-:S13]  /*0530*/  ISETP.LE.U32.AND P0, PT, R0, UR11, PT ;  /* 0x0000000b00007c0c */ /* 0x004fda000bf03070 */
[----:B------:R-:W-:Y:S05]  /*0540*/  @P0 EXIT ;  /* 0x000000000000094d */ /* 0x000fea0003800000 */
[----:B------:R-:W0:Y:S01]  /*0550*/  LDCU UR10, c[0x0][0x388] ;  /* 0x00007100ff0a77ac */ /* 0x000e220008000800 */
[----:B------:R-:W2:Y:S01]  /*0560*/  S2UR UR6, SR_CTAID.X ;  /* 0x00000000000679c3 */ /* 0x000ea20000002500 */
[----:B------:R-:W-:Y:S01]  /*0570*/  SHF.R.U32.HI R25, RZ, 0x1, R38 ;  /* 0x00000001ff197819 */ /* 0x000fe20000011626 */
[C---:B------:R-:W-:Y:S01]  /*0580*/  IMAD.SHL.U32 R27, R38.reuse, 0x4, RZ ;  /* 0x00000004261b7824 */ /* 0x040fe200078e00ff */
[----:B------:R-:W-:Y:S01]  /*0590*/  SHF.L.U32 R0, R38, 0x4, RZ ;  /* 0x0000000426007819 */ /* 0x000fe200000006ff */
[----:B------:R-:W3:Y:S01]  /*05a0*/  LDCU.64 UR4, c[0x0][0x390] ;  /* 0x00007200ff0477ac */ /* 0x000ee20008000a00 */
[C---:B-1----:R-:W-:Y:S01]  /*05b0*/  IADD3 R6, PT, PT, R25.reuse, 0x3, RZ ;  /* 0x0000000319067810 */ /* 0x042fe20007ffe0ff */
[C---:B------:R-:W-:Y:S01]  /*05c0*/  IMAD.SHL.U32 R3, R25.reuse, 0x20, RZ ;  /* 0x0000002019037824 */ /* 0x040fe200078e00ff */
[----:B------:R-:W-:Y:S01]  /*05d0*/  LOP3.LUT R0, R0, 0x10, RZ, 0xc0, !PT ;  /* 0x0000001000007812 */ /* 0x000fe200078ec0ff */
[C---:B------:R-:W-:Y:S01]  /*05e0*/  VIADD R9, R25.reuse, 0xa ;  /* 0x0000000a19097836 */ /* 0x040fe20000000000 */
[C---:B------:R-:W-:Y:S01]  /*05f0*/  IADD3 R13, PT, PT, R25.reuse, 0xc, RZ ;  /* 0x0000000c190d7810 */ /* 0x040fe20007ffe0ff */
[C---:B------:R-:W-:Y:S01]  /*0600*/  VIADD R16, R25.reuse, 0xe ;  /* 0x0000000e19107836 */ /* 0x040fe20000000000 */
[----:B------:R-:W-:Y:S01]  /*0610*/  UIADD3 UR8, UPT, UPT, UR20, 0x1080, URZ ;  /* 0x0000108014087890 */ /* 0x000fe2000fffe0ff */
[C---:B------:R-:W-:Y:S01]  /*0620*/  VIADD R7, R25.reuse, 0x9 ;  /* 0x0000000919077836 */ /* 0x040fe20000000000 */
[----:B------:R-:W-:Y:S01]  /*0630*/  UIADD3 UR9, UPT, UPT, UR20, 0x2080, URZ ;  /* 0x0000208014097890 */ /* 0x000fe2000fffe0ff */
[C---:B------:R-:W-:Y:S01]  /*0640*/  VIADD R11, R25.reuse, 0xb ;  /* 0x0000000b190b7836 */ /* 0x040fe20000000000 */
[----:B------:R-:W-:Y:S01]  /*0650*/  LOP3.LUT R3, R0, 0x3e0, R3, 0xf8, !PT ;  /* 0x000003e000037812 */ /* 0x000fe200078ef803 */
[----:B------:R-:W-:Y:S01]  /*0660*/  VIADD R15, R25, 0xd ;  /* 0x0000000d190f7836 */ /* 0x000fe20000000000 */
[----:B------:R-:W-:Y:S01]  /*0670*/  LOP3.LUT R23, R9, 0xf, RZ, 0xc0, !PT ;  /* 0x0000000f09177812 */ /* 0x000fe200078ec0ff */
[C---:B------:R-:W-:Y:S01]  /*0680*/  VIADD R17, R25.reuse, 0xffffffff ;  /* 0xffffffff19117836 */ /* 0x040fe20000000000 */
[----:B------:R-:W-:Y:S01]  /*0690*/  LOP3.LUT R16, R16, 0xf, RZ, 0xc0, !PT ;  /* 0x0000000f10107812 */ /* 0x000fe200078ec0ff */
[C---:B------:R-:W-:Y:S01]  /*06a0*/  VIADD R2, R25.reuse, 0x1 ;  /* 0x0000000119027836 */ /* 0x040fe20000000000 */
[C---:B------:R-:W-:Y:S01]  /*06b0*/  LOP3.LUT R5, R25.reuse, 0xf, RZ, 0xc0, !PT ;  /* 0x0000000f19057812 */ /* 0x040fe200078ec0ff */
[----:B------:R-:W-:Y:S01]  /*06c0*/  VIADD R10, R25, 0x5 ;  /* 0x00000005190a7836 */ /* 0x000fe20000000000 */
[----:B------:R-:W-:Y:S01]  /*06d0*/  LOP3.LUT R24, R7, 0xf, RZ, 0xc0, !PT ;  /* 0x0000000f07187812 */ /* 0x000fe200078ec0ff */
[C---:B------:R-:W-:Y:S01]  /*06e0*/  VIADD R4, R25.reuse, 0x2 ;  /* 0x0000000219047836 */ /* 0x040fe20000000000 */
[----:B------:R-:W-:Y:S01]  /*06f0*/  LOP3.LUT R9, R6, 0xf, RZ, 0xc0, !PT ;  /* 0x0000000f06097812 */ /* 0x000fe200078ec0ff */
[----:B------:R-:W-:Y:S01]  /*0700*/  VIADD R8, R25, 0x4 ;  /* 0x0000000419087836 */ /* 0x000fe20000000000 */
[----:B------:R-:W-:Y:S01]  /*0710*/  LOP3.LUT R22, R11, 0xf, RZ, 0xc0, !PT ;  /* 0x0000000f0b167812 */ /* 0x000fe200078ec0ff */
[----:B------:R-:W-:Y:S01]  /*0720*/  VIADD R12, R25, 0x6 ;  /* 0x00000006190c7836 */ /* 0x000fe20000000000 */
[----:B------:R-:W-:Y:S01]  /*0730*/  LOP3.LUT R21, R13, 0xf, RZ, 0xc0, !PT ;  /* 0x0000000f0d157812 */ /* 0x000fe200078ec0ff */
[----:B------:R-:W-:Y:S01]  /*0740*/  VIADD R14, R25, 0x7 ;  /* 0x00000007190e7836 */ /* 0x000fe20000000000 */
[----:B------:R-:W-:Y:S01]  /*0750*/  LOP3.LUT R20, R15, 0xf, RZ, 0xc0, !PT ;  /* 0x0000000f0f147812 */ /* 0x000fe200078ec0ff */
[----:B------:R-:W-:Y:S01]  /*0760*/  ULEA UR8, UR21, UR8, 0x18 ;  /* 0x0000000815087291 */ /* 0x000fe2000f8ec0ff */
[----:B------:R-:W-:Y:S01]  /*0770*/  LOP3.LUT R31, R17, 0xf, RZ, 0xc0, !PT ;  /* 0x0000000f111f7812 */ /* 0x000fe200078ec0ff */
[----:B------:R-:W-:Y:S01]  /*0780*/  ULEA UR9, UR21, UR9, 0x18 ;  /* 0x0000000915097291 */ /* 0x000fe2000f8ec0ff */
[----:B------:R-:W-:Y:S01]  /*0790*/  LOP3.LUT R7, R2, 0xf, RZ, 0xc0, !PT ;  /* 0x0000000f02077812 */ /* 0x000fe200078ec0ff */
[----:B0-----:R-:W-:Y:S01]  /*07a0*/  USHF.R.S32.HI UR7, URZ, 0x1f, UR10 ;  /* 0x0000001fff077899 */ /* 0x001fe2000801140a */
[----:B------:R-:W-:Y:S01]  /*07b0*/  LOP3.LUT R11, R10, 0xf, RZ, 0xc0, !PT ;  /* 0x0000000f0a0b7812 */ /* 0x000fe200078ec0ff */
[----:B------:R-:W-:Y:S01]  /*07c0*/  IMAD.U32 R10, RZ, RZ, UR11 ;  /* 0x0000000bff0a7e24 */ /* 0x000fe2000f8e00ff */
[----:B------:R-:W-:Y:S01]  /*07d0*/  LOP3.LUT R30, R3, R16, RZ, 0xfc, !PT ;  /* 0x00000010031e7212 */ /* 0x000fe200078efcff */
[----:B------:R-:W-:Y:S01]  /*07e0*/  ULEA.HI UR7, UR7, UR10, URZ, 0x5 ;  /* 0x0000000a07077291 */ /* 0x000fe2000f8f28ff */
[----:B------:R-:W-:Y:S01]  /*07f0*/  LOP3.LUT R19, R16, R0, RZ, 0xfc, !PT ;  /* 0x0000000010137212 */ /* 0x000fe200078efcff */
[----:B---3--:R-:W-:Y:S01]  /*0800*/  UIMAD.WIDE.U32 UR14, UR19, 0x4, UR4 ;  /* 0x00000004130e78a5 */ /* 0x008fe2000f8e0004 */
[----:B------:R-:W-:Y:S01]  /*0810*/  LOP3.LUT R17, R4, 0xf, RZ, 0xc0, !PT ;  /* 0x0000000f04117812 */ /* 0x000fe200078ec0ff */
[----:B------:R-:W-:Y:S01]  /*0820*/  UIMAD.WIDE.U32 UR16, UR19, 0x8, UR4 ;  /* 0x00000008131078a5 */ /* 0x000fe2000f8e0004 */
[----:B------:R-:W-:Y:S01]  /*0830*/  LOP3.LUT R15, R8, 0xf, RZ, 0xc0, !PT ;  /* 0x0000000f080f7812 */ /* 0x000fe200078ec0ff */
[----:B------:R-:W-:Y:S01]  /*0840*/  VIADD R8, R27, UR9 ;  /* 0x000000091b087c36 */ /* 0x000fe20008000000 */
[----:B------:R-:W-:Y:S01]  /*0850*/  LOP3.LUT R13, R12, 0xf, RZ, 0xc0, !PT ;  /* 0x0000000f0c0d7812 */ /* 0x000fe200078ec0ff */
[----:B------:R-:W-:Y:S01]  /*0860*/  USHF.L.U32 UR18, UR19, 0x2, URZ ;  /* 0x0000000213127899 */ /* 0x000fe200080006ff */
[----:B------:R-:W-:Y:S01]  /*0870*/  LOP3.LUT R29, R14, 0xf, RZ, 0xc0, !PT ;  /* 0x0000000f0e1d7812 */ /* 0x000fe200078ec0ff */
[----:B--2---:R-:W-:Y:S01]  /*0880*/  USHF.L.U32 UR6, UR6, 0xa, URZ ;  /* 0x0000000a06067899 */ /* 0x004fe200080006ff */
[----:B------:R-:W-:Y:S01]  /*0890*/  LOP3.LUT R26, R0, 0x8, R5, 0xf6, !PT ;  /* 0x00000008001a7812 */ /* 0x000fe200078ef605 */
[----:B------:R-:W-:Y:S01]  /*08a0*/  UIMAD.WIDE.U32 UR4, UR19, 0xc, UR4 ;  /* 0x0000000c130478a5 */ /* 0x000fe2000f8e0004 */
[----:B------:R-:W-:Y:S01]  /*08b0*/  LOP3.LUT R2, R3, R24, RZ, 0xfc, !PT ;  /* 0x0000001803027212 */ /* 0x000fe200078efcff */
[----:B------:R-:W-:Y:S01]  /*08c0*/  USHF.R.S32.HI UR7, URZ, 0x5, UR7 ;  /* 0x00000005ff077899 */ /* 0x000fe20008011407 */
[----:B------:R-:W-:-:S02]  /*08d0*/  LOP3.LUT R16, R9, R0, RZ, 0xfc, !PT ;  /* 0x0000000009107212 */ /* 0x000fc400078efcff */
[C---:B------:R-:W-:Y:S02]  /*08e0*/  LOP3.LUT R6, R3.reuse, R23, RZ, 0xfc, !PT ;  /* 0x0000001703067212 */ /* 0x040fe400078efcff */
[C---:B------:R-:W-:Y:S02]  /*08f0*/  LOP3.LUT R5, R3.reuse, R22, RZ, 0xfc, !PT ;  /* 0x0000001603057212 */ /* 0x040fe400078efcff */
[C---:B------:R-:W-:Y:S02]  /*0900*/  LOP3.LUT R4, R3.reuse, R21, RZ, 0xfc, !PT ;  /* 0x0000001503047212 */ /* 0x040fe400078efcff */
[C---:B------:R-:W-:Y:S02]  /*0910*/  LOP3.LUT R28, R3.reuse, R20, RZ, 0xfc, !PT ;  /* 0x00000014031c7212 */ /* 0x040fe400078efcff */
[----:B------:R-:W-:Y:S02]  /*0920*/  LOP3.LUT R32, R3, R31, RZ, 0xfc, !PT ;  /* 0x0000001f03207212 */ /* 0x000fe400078efcff */
[----:B------:R-:W-:-:S02]  /*0930*/  LOP3.LUT R9, R27, 0x7c, RZ, 0xc0, !PT ;  /* 0x0000007c1b097812 */ /* 0x000fc400078ec0ff */
[-C--:B------:R-:W-:Y:S02]  /*0940*/  LOP3.LUT R18, R7, R0.reuse, RZ, 0xfc, !PT ;  /* 0x0000000007127212 */ /* 0x080fe400078efcff */
[-C--:B------:R-:W-:Y:S02]  /*0950*/  LOP3.LUT R14, R11, R0.reuse, RZ, 0xfc, !PT ;  /* 0x000000000b0e7212 */ /* 0x080fe400078efcff */
[----:B------:R-:W-:Y:S02]  /*0960*/  LOP3.LUT R25, R0, 0xf, R25, 0xf8, !PT ;  /* 0x0000000f00197812 */ /* 0x000fe400078ef819 */
[-C--:B------:R-:W-:Y:S02]  /*0970*/  LOP3.LUT R24, R24, R0.reuse, RZ, 0xfc, !PT ;  /* 0x0000000018187212 */ /* 0x080fe400078efcff */
[-C--:B------:R-:W-:Y:S02]  /*0980*/  LOP3.LUT R23, R23, R0.reuse, RZ, 0xfc, !PT ;  /* 0x0000000017177212 */ /* 0x080fe400078efcff */
[----:B------:R-:W-:-:S02]  /*0990*/  LOP3.LUT R22, R22, R0, RZ, 0xfc, !PT ;  /* 0x0000000016167212 */ /* 0x000fc400078efcff */
[-C--:B------:R-:W-:Y:S02]  /*09a0*/  LOP3.LUT R21, R21, R0.reuse, RZ, 0xfc, !PT ;  /* 0x0000000015157212 */ /* 0x080fe400078efcff */
[-C--:B------:R-:W-:Y:S02]  /*09b0*/  LOP3.LUT R20, R20, R0.reuse, RZ, 0xfc, !PT ;  /* 0x0000000014147212 */ /* 0x080fe400078efcff */
[-C--:B------:R-:W-:Y:S02]  /*09c0*/  LOP3.LUT R17, R17, R0.reuse, RZ, 0xfc, !PT ;  /* 0x0000000011117212 */ /* 0x080fe400078efcff */
[-C--:B------:R-:W-:Y:S02]  /*09d0*/  LOP3.LUT R15, R15, R0.reuse, RZ, 0xfc, !PT ;  /* 0x000000000f0f7212 */ /* 0x080fe400078efcff */
[-C--:B------:R-:W-:Y:S02]  /*09e0*/  LOP3.LUT R13, R13, R0.reuse, RZ, 0xfc, !PT ;  /* 0x000000000d0d7212 */ /* 0x080fe400078efcff */
[----:B------:R-:W-:-:S02]  /*09f0*/  LOP3.LUT R12, R29, R0, RZ, 0xfc, !PT ;  /* 0x000000001d0c7212 */ /* 0x000fc400078efcff */
[----:B------:R-:W-:Y:S02]  /*0a00*/  LOP3.LUT R11, R31, R0, RZ, 0xfc, !PT ;  /* 0x000000001f0b7212 */ /* 0x000fe400078efcff */
[----:B------:R-:W-:Y:S02]  /*0a10*/  LEA R7, R2, UR8, 0x2 ;  /* 0x0000000802077c11 */ /* 0x000fe4000f8e10ff */
[----:B------:R-:W-:Y:S02]  /*0a20*/  IADD3 R9, PT, PT, R9, UR22, RZ ;  /* 0x0000001609097c10 */ /* 0x000fe4000fffe0ff */
[----:B------:R-:W-:Y:S02]  /*0a30*/  LEA R6, R6, UR8, 0x2 ;  /* 0x0000000806067c11 */ /* 0x000fe4000f8e10ff */
[----:B------:R-:W-:Y:S02]  /*0a40*/  LEA R5, R5, UR8, 0x2 ;  /* 0x0000000805057c11 */ /* 0x000fe4000f8e10ff */
[----:B------:R-:W-:-:S02]  /*0a50*/  LEA R4, R4, UR8, 0x2 ;  /* 0x0000000804047c11 */ /* 0x000fc4000f8e10ff */
[----:B------:R-:W-:Y:S02]  /*0a60*/  LEA R3, R28, UR8, 0x2 ;  /* 0x000000081c037c11 */ /* 0x000fe4000f8e10ff */
[----:B------:R-:W-:Y:S02]  /*0a70*/  LEA R2, R30, UR8, 0x2 ;  /* 0x000000081e027c11 */ /* 0x000fe4000f8e10ff */
[----:B------:R-:W-:-:S07]  /*0a80*/  LEA R0, R32, UR8, 0x2 ;  /* 0x0000000820007c11 */ /* 0x000fce000f8e10ff */
.L_x_823:
[----:B------:R-:W-:Y:S01]  /*0a90*/  ISETP.NE.AND P0, PT, R36, 0x2, PT ;  /* 0x000000022400780c */ /* 0x000fe20003f05270 */
[----:B------:R-:W0:Y:S01]  /*0aa0*/  S2UR UR10, SR_CgaCtaId ;  /* 0x00000000000a79c3 */ /* 0x000e220000008800 */
[----:B------:R-:W-:Y:S01]  /*0ab0*/  BSSY.RECONVERGENT B0, `(.L_x_807) ;  /* 0x000001f000007945 */ /* 0x000fe20003800200 */
[----:B------:R-:W-:-:S10]  /*0ac0*/  IMAD.MOV.U32 R39, RZ, RZ, R38 ;  /* 0x000000ffff277224 */ /* 0x000fd400078e0026 */
[----:B------:R-:W-:Y:S05]  /*0ad0*/  @!P0 BRA `(.L_x_808) ;  /* 0x0000000000708947 */ /* 0x000fea0003800000 */
[----:B------:R-:W1:Y:S08]  /*0ae0*/  LDC R31, c[0x0][0x388] ;  /* 0x0000e200ff1f7b82 */ /* 0x000e700000000800 */
[----:B------:R-:W2:Y:S01]  /*0af0*/  LDC.64 R28, c[0x0][0x390] ;  /* 0x0000e400ff1c7b82 */ /* 0x000ea20000000a00 */
[----:B-1----:R-:W-:-:S04]  /*0b00*/  IMAD R31, R10, R31, UR6 ;  /* 0x000000060a1f7e24 */ /* 0x002fc8000f8e021f */
[----:B------:R-:W-:-:S04]  /*0b10*/  IMAD.IADD R31, R31, 0x1, R38 ;  /* 0x000000011f1f7824 */ /* 0x000fc800078e0226 */
[----:B--2---:R-:W-:-:S05]  /*0b20*/  IMAD.WIDE R28, R31, 0x4, R28 ;  /* 0x000000041f1c7825 */ /* 0x004fca00078e021c */
[----:B------:R-:W2:Y:S01]  /*0b30*/  LDG.E R30, desc[UR12][R28.64] ;  /* 0x0000000c1c1e7981 */ /* 0x000ea2000c1e1900 */
[----:B------:R-:W1:Y:S01]  /*0b40*/  S2UR UR11, SR_CgaCtaId ;  /* 0x00000000000b79c3 */ /* 0x000e620000008800 */
[----:B------:R-:W-:Y:S01]  /*0b50*/  UMOV UR8, 0x400 ;  /* 0x0000040000087882 */ /* 0x000fe20000000000 */
[----:B------:R-:W-:Y:S01]  /*0b60*/  ISETP.NE.AND P0, PT, R36, 0x3, PT ;  /* 0x000000032400780c */ /* 0x000fe20003f05270 */
[----:B------:R-:W-:Y:S01]  /*0b70*/  UIADD3 UR8, UPT, UPT, UR8, 0x1080, URZ ;  /* 0x0000108008087890 */ /* 0x000fe2000fffe0ff */
[C---:B------:R-:W-:Y:S02]  /*0b80*/  IMAD.SHL.U32 R31, R38.reuse, 0x4, RZ ;  /* 0x00000004261f7824 */ /* 0x040fe400078e00ff */
[----:B------:R-:W-:Y:S01]  /*0b90*/  VIADD R39, R38, UR19 ;  /* 0x0000001326277c36 */ /* 0x000fe20008000000 */
[----:B-1----:R-:W-:-:S06]  /*0ba0*/  ULEA UR8, UR11, UR8, 0x18 ;  /* 0x000000080b087291 */ /* 0x002fcc000f8ec0ff */
[----:B------:R-:W-:-:S03]  /*0bb0*/  IADD3 R33, PT, PT, R31, UR8, RZ ;  /* 0x000000081f217c10 */ /* 0x000fc6000fffe0ff */
[----:B--2---:R1:W-:Y:S01]  /*0bc0*/  STS [R31+UR8], R30 ;  /* 0x0000001e1f007988 */ /* 0x0043e20008000808 */
        /* <DEDUP_REMOVED lines=8> */
[----:B------:R-:W-:Y:S02]  /*0c50*/  VIADD R35, R33, UR18 ;  /* 0x0000001221237c36 */ /* 0x000fe40008000000 */
[----:B------:R-:W-:-:S04]  /*0c60*/  VIADD R39, R39, UR19 ;  /* 0x0000001327277c36 */ /* 0x000fc80008000000 */
[----:B------:R-:W-:Y:S01]  /*0c70*/  @P0 VIADD R39, R39, UR19 ;  /* 0x0000001327270c36 */ /* 0x000fe20008000000 */
[----:B--2---:R2:W-:Y:S04]  /*0c80*/  STS [R33+UR18], R28 ;  /* 0x0000001c21007988 */ /* 0x0045e80008000812 */
[----:B---3--:R2:W-:Y:S02]  /*0c90*/  @P0 STS [R35+UR18], R30 ;  /* 0x0000001e23000988 */ /* 0x0085e40008000812 */
.L_x_808:
[----:B0-----:R-:W-:Y:S05]  /*0ca0*/  BSYNC.RECONVERGENT B0 ;  /* 0x0000000000007941 */ /* 0x001fea0003800200 */
.L_x_807:
[----:B------:R-:W0:Y:S01]  /*0cb0*/  LDCU UR11, c[0x0][0x388] ;  /* 0x00007100ff0b77ac */ /* 0x000e220008000800 */
[----:B------:R-:W-:Y:S01]  /*0cc0*/  IADD3 R29, PT, PT, R39, UR6, RZ ;  /* 0x00000006271d7c10 */ /* 0x000fe2000fffe0ff */
[----:B------:R-:W-:Y:S01]  /*0cd0*/  BSSY.RECONVERGENT B0, `(.L_x_809) ;  /* 0x0000021000007945 */ /* 0x000fe20003800200 */
[----:B------:R-:W-:Y:S02]  /*0ce0*/  UMOV UR8, 0x400 ;  /* 0x0000040000087882 */ /* 0x000fe40000000000 */
[----:B------:R-:W-:-:S04]  /*0cf0*/  UIADD3 UR8, UPT, UPT, UR8, 0x1080, URZ ;  /* 0x0000108008087890 */ /* 0x000fc8000fffe0ff */
[----:B------:R-:W-:-:S06]  /*0d00*/  ULEA UR8, UR10, UR8, 0x18 ;  /* 0x000000080a087291 */ /* 0x000fcc000f8ec0ff */
[----:B------:R-:W-:Y:S01]  /*0d10*/  LEA R40, R39, UR8, 0x2 ;  /* 0x0000000827287c11 */ /* 0x000fe2000f8e10ff */
[----:B0-----:R-:W-:-:S07]  /*0d20*/  IMAD R41, R10, UR11, R29 ;  /* 0x0000000b0a297c24 */ /* 0x001fce000f8e021d */
.L_x_810:
[----:B--2---:R-:W0:Y:S01]  /*0d30*/  LDC.64 R32, c[0x0][0x390] ;  /* 0x0000e400ff207b82 */ /* 0x004e220000000a00 */
[----:B------:R-:W-:Y:S01]  /*0d40*/  IMAD.U32 R34, RZ, RZ, UR14 ;  /* 0x0000000eff227e24 */ /* 0x000fe2000f8e00ff */
[----:B-1----:R-:W-:Y:S01]  /*0d50*/  MOV R31, UR5 ;  /* 0x00000005001f7c02 */ /* 0x002fe20008000f00 */
[----:B------:R-:W-:Y:S02]  /*0d60*/  IMAD.U32 R35, RZ, RZ, UR15 ;  /* 0x0000000fff237e24 */ /* 0x000fe4000f8e00ff */
[----:B---3--:R-:W-:Y:S02]  /*0d70*/  IMAD.U32 R28, RZ, RZ, UR16 ;  /* 0x00000010ff1c7e24 */ /* 0x008fe4000f8e00ff */
        /* <DEDUP_REMOVED lines=23> */
.L_x_809:
[----:B------:R-:W-:Y:S01]  /*0ef0*/  ISETP.NE.AND P0, PT, R36, 0x2, PT ;  /* 0x000000022400780c */ /* 0x000fe20003f05270 */
[----:B------:R-:W-:Y:S01]  /*0f00*/  BSSY.RECONVERGENT B0, `(.L_x_811) ;  /* 0x000000d000007945 */ /* 0x000fe20003800200 */
[----:B---3--:R-:W-:-:S11]  /*0f10*/  IMAD.MOV.U32 R28, RZ, RZ, R38 ;  /* 0x000000ffff1c7224 */ /* 0x008fd600078e0026 */
[----:B------:R-:W-:Y:S05]  /*0f20*/  @!P0 BRA `(.L_x_812) ;  /* 0x0000000000288947 */ /* 0x000fea0003800000 */
[----:B------:R0:W-:Y:S01]  /*0f30*/  STS [R27+UR9], RZ ;  /* 0x000000ff1b007988 */ /* 0x0001e20008000809 */
[----:B------:R-:W-:Y:S02]  /*0f40*/  ISETP.NE.AND P0, PT, R36, 0x3, PT ;  /* 0x000000032400780c */ /* 0x000fe40003f05270 */
[----:B------:R-:W-:-:S11]  /*0f50*/  IADD3 R28, PT, PT, R38, UR19, RZ ;  /* 0x00000013261c7c10 */ /* 0x000fd6000fffe0ff */
[----:B0-----:R-:W-:Y:S05]  /*0f60*/  @!P0 BRA `(.L_x_812) ;  /* 0x0000000000188947 */ /* 0x001fea0003800000 */
[----:B------:R-:W-:Y:S01]  /*0f70*/  ISETP.NE.AND P0, PT, R36, RZ, PT ;  /* 0x000000ff2400720c */ /* 0x000fe20003f05270 */
[----:B------:R-:W-:Y:S01]  /*0f80*/  VIADD R29, R8, UR18 ;  /* 0x00000012081d7c36 */ /* 0x000fe20008000000 */
[----:B------:R0:W-:Y:S01]  /*0f90*/  STS [R8+UR18], RZ ;  /* 0x000000ff08007988 */ /* 0x0001e20008000812 */
[----:B------:R-:W-:-:S10]  /*0fa0*/  VIADD R28, R28, UR19 ;  /* 0x000000131c1c7c36 */ /* 0x000fd40008000000 */
[----:B------:R0:W-:Y:S01]  /*0fb0*/  @P0 STS [R29+UR18], RZ ;  /* 0x000000ff1d000988 */ /* 0x0001e20008000812 */
[----:B------:R-:W-:-:S07]  /*0fc0*/  @P0 VIADD R28, R28, UR19 ;  /* 0x000000131c1c0c36 */ /* 0x000fce0008000000 */
.L_x_812:
[----:B------:R-:W-:Y:S05]  /*0fd0*/  BSYNC.RECONVERGENT B0 ;  /* 0x0000000000007941 */ /* 0x000fea0003800200 */
.L_x_811:
[----:B------:R-:W-:Y:S01]  /*0fe0*/  UMOV UR8, 0x400 ;  /* 0x0000040000087882 */ /* 0x000fe20000000000 */
[----:B------:R-:W-:Y:S01]  /*0ff0*/  BSSY.RECONVERGENT B0, `(.L_x_813) ;  /* 0x000000d000007945 */ /* 0x000fe20003800200 */
[----:B------:R-:W-:-:S04]  /*1000*/  UIADD3 UR8, UPT, UPT, UR8, 0x2080, URZ ;  /* 0x0000208008087890 */ /* 0x000fc8000fffe0ff */
[----:B------:R-:W-:-:S12]  /*1010*/  ULEA UR8, UR10, UR8, 0x18 ;  /* 0x000000080a087291 */ /* 0x000fd8000f8ec0ff */
.L_x_814:
[C---:B01----:R-:W-:Y:S01]  /*1020*/  LEA R29, R28.reuse, UR8, 0x2 ;  /* 0x000000081c1d7c11 */ /* 0x043fe2000f8e10ff */
[----:B------:R-:W-:-:S04]  /*1030*/  VIADD R28, R28, UR18 ;  /* 0x000000121c1c7c36 */ /* 0x000fc80008000000 */
[----:B------:R-:W-:Y:S01]  /*1040*/  VIADD R30, R29, UR18 ;  /* 0x000000121d1e7c36 */ /* 0x000fe20008000000 */
[----:B------:R1:W-:Y:S01]  /*1050*/  STS [R29], RZ ;  /* 0x000000ff1d007388 */ /* 0x0003e20000000800 */
[----:B------:R-:W-:-:S03]  /*1060*/  ISETP.GE.U32.AND P0, PT, R28, 0x400, PT ;  /* 0x000004001c00780c */ /* 0x000fc60003f06070 */
[----:B------:R-:W-:Y:S01]  /*1070*/  IADD3 R31, PT, PT, R30, UR18, RZ ;  /* 0x000000121e1f7c10 */ /* 0x000fe2000fffe0ff */
[----:B------:R1:W-:Y:S04]  /*1080*/  STS [R29+UR18], RZ ;  /* 0x000000ff1d007988 */ /* 0x0003e80008000812 */
[----:B------:R1:W-:Y:S04]  /*1090*/  STS [R30+UR18], RZ ;  /* 0x000000ff1e007988 */ /* 0x0003e80008000812 */
[----:B------:R1:W-:Y:S01]  /*10a0*/  STS [R31+UR18], RZ ;  /* 0x000000ff1f007988 */ /* 0x0003e20008000812 */
[----:B------:R-:W-:Y:S05]  /*10b0*/  @!P0 BRA `(.L_x_814) ;  /* 0xfffffffc00d88947 */ /* 0x000fea000383ffff */
[----:B------:R-:W-:Y:S05]  /*10c0*/  BSYNC.RECONVERGENT B0 ;  /* 0x0000000000007941 */ /* 0x000fea0003800200 */
.L_x_813:
[----:B------:R-:W0:Y:S01]  /*10d0*/  S2UR UR10, SR_CgaCtaId ;  /* 0x00000000000a79c3 */ /* 0x000e220000008800 */
[----:B------:R-:W-:Y:S01]  /*10e0*/  SHF.R.U32.HI R28, RZ, 0x1, R38 ;  /* 0x00000001ff1c7819 */ /* 0x000fe20000011626 */
[----:B-1----:R-:W-:-:S06]  /*10f0*/  IMAD.SHL.U32 R29, R38, 0x10, RZ ;  /* 0x00000010261d7824 */ /* 0x002fcc00078e00ff */
[----:B------:R-:W-:Y:S01]  /*1100*/  BAR.SYNC.DEFER_BLOCKING 0x0 ;  /* 0x0000000000007b1d */ /* 0x000fe20000010000 */
[C---:B------:R-:W-:Y:S01]  /*1110*/  IADD3 R31, PT, PT, R28.reuse, 0x1, RZ ;  /* 0x000000011c1f7810 */ /* 0x040fe20007ffe0ff */
[C---:B------:R-:W-:Y:S01]  /*1120*/  IMAD.SHL.U32 R30, R28.reuse, 0x20, RZ ;  /* 0x000000201c1e7824 */ /* 0x040fe200078e00ff */
[----:B------:R-:W-:Y:S01]  /*1130*/  LOP3.LUT R29, R29, 0x10, RZ, 0xc0, !PT ;  /* 0x000000101d1d7812 */ /* 0x000fe200078ec0ff */
[C---:B------:R-:W-:Y:S02]  /*1140*/  VIADD R33, R28.reuse, 0x2 ;  /* 0x000000021c217836 */ /* 0x040fe40000000000 */
[----:B------:R-:W-:Y:S01]  /*1150*/  UMOV UR8, 0x400 ;  /* 0x0000040000087882 */ /* 0x000fe20000000000 */
[C---:B------:R-:W-:Y:S01]  /*1160*/  VIADD R35, R28.reuse, 0x3 ;  /* 0x000000031c237836 */ /* 0x040fe20000000000 */
[----:B------:R-:W-:Y:S01]  /*1170*/  LOP3.LUT R29, R29, 0x3e0, R30, 0xf8, !PT ;  /* 0x000003e01d1d7812 */ /* 0x000fe200078ef81e */
[C---:B------:R-:W-:Y:S01]  /*1180*/  VIADD R30, R28.reuse, 0x7 ;  /* 0x000000071c1e7836 */ /* 0x040fe20000000000 */
[C---:B------:R-:W-:Y:S01]  /*1190*/  IADD3 R43, PT, PT, R28.reuse, 0x6, RZ ;  /* 0x000000061c2b7810 */ /* 0x040fe20007ffe0ff */
[C---:B------:R-:W-:Y:S01]  /*11a0*/  VIADD R39, R28.reuse, 0x4 ;  /* 0x000000041c277836 */ /* 0x040fe20000000000 */
[----:B------:R-:W-:Y:S01]  /*11b0*/  UIADD3 UR8, UPT, UPT, UR8, 0x1080, URZ ;  /* 0x0000108008087890 */ /* 0x000fe2000fffe0ff */
[C---:B------:R-:W-:Y:S01]  /*11c0*/  VIADD R41, R28.reuse, 0x5 ;  /* 0x000000051c297836 */ /* 0x040fe20000000000 */
[----:B------:R-:W-:-:S02]  /*11d0*/  LOP3.LUT R32, R28, 0xf, RZ, 0xc0, !PT ;  /* 0x0000000f1c207812 */ /* 0x000fc400078ec0ff */
[----:B------:R-:W-:Y:S02]  /*11e0*/  LOP3.LUT R30, R30, 0xf, RZ, 0xc0, !PT ;  /* 0x0000000f1e1e7812 */ /* 0x000fe400078ec0ff */
[----:B------:R-:W-:Y:S02]  /*11f0*/  LOP3.LUT R34, R31, 0xf, RZ, 0xc0, !PT ;  /* 0x0000000f1f227812 */ /* 0x000fe400078ec0ff */
[----:B------:R-:W-:Y:S01]  /*1200*/  LOP3.LUT R40, R33, 0xf, RZ, 0xc0, !PT ;  /* 0x0000000f21287812 */ /* 0x000fe200078ec0ff */
[----:B0-----:R-:W-:Y:S01]  /*1210*/  ULEA UR8, UR10, UR8, 0x18 ;  /* 0x000000080a087291 */ /* 0x001fe2000f8ec0ff */
[----:B------:R-:W-:Y:S02]  /*1220*/  LOP3.LUT R42, R35, 0xf, RZ, 0xc0, !PT ;  /* 0x0000000f232a7812 */ /* 0x000fe400078ec0ff */
[----:B------:R-:W-:Y:S01]  /*1230*/  LOP3.LUT R44, R39, 0xf, RZ, 0xc0, !PT ;  /* 0x0000000f272c7812 */ /* 0x000fe200078ec0ff */
[----:B------:R0:W1:Y:S01]  /*1240*/  LDS R45, [R6] ;  /* 0x00000000062d7984 */ /* 0x0000620000000800 */
[----:B------:R-:W-:-:S02]  /*1250*/  LOP3.LUT R46, R41, 0xf, RZ, 0xc0, !PT ;  /* 0x0000000f292e7812 */ /* 0x000fc400078ec0ff */
[----:B------:R-:W-:Y:S01]  /*1260*/  LOP3.LUT R52, R43, 0xf, RZ, 0xc0, !PT ;  /* 0x0000000f2b347812 */ /* 0x000fe200078ec0ff */
[----:B------:R0:W2:Y:S01]  /*1270*/  LDS R41, [R2] ;  /* 0x0000000002297984 */ /* 0x0000a20000000800 */
[C---:B------:R-:W-:Y:S02]  /*1280*/  LOP3.LUT R30, R29.reuse, R30, RZ, 0xfc, !PT ;  /* 0x0000001e1d1e7212 */ /* 0x040fe400078efcff */
[C---:B------:R-:W-:Y:S01]  /*1290*/  LOP3.LUT R28, R29.reuse, 0xf, R28, 0xf8, !PT ;  /* 0x0000000f1d1c7812 */ /* 0x040fe200078ef81c */
[----:B------:R0:W3:Y:S01]  /*12a0*/  LDS R43, [R4] ;  /* 0x00000000042b7984 */ /* 0x0000e20000000800 */
[C---:B------:R-:W-:Y:S02]  /*12b0*/  LOP3.LUT R32, R29.reuse, 0x8, R32, 0xf6, !PT ;  /* 0x000000081d207812 */ /* 0x040fe400078ef620 */
[C---:B------:R-:W-:Y:S02]  /*12c0*/  LOP3.LUT R31, R29.reuse, R34, RZ, 0xfc, !PT ;  /* 0x000000221d1f7212 */ /* 0x040fe400078efcff */
[----:B------:R-:W-:-:S02]  /*12d0*/  LOP3.LUT R47, R29, R40, RZ, 0xfc, !PT ;  /* 0x000000281d2f7212 */ /* 0x000fc400078efcff */
[C---:B------:R-:W-:Y:S01]  /*12e0*/  LOP3.LUT R48, R29.reuse, R42, RZ, 0xfc, !PT ;  /* 0x0000002a1d307212 */ /* 0x040fe200078efcff */
[----:B------:R0:W4:Y:S01]  /*12f0*/  LDS R40, [R0] ;  /* 0x0000000000287984 */ /* 0x0001220000000800 */
[C---:B------:R-:W-:Y:S02]  /*1300*/  LOP3.LUT R49, R29.reuse, R44, RZ, 0xfc, !PT ;  /* 0x0000002c1d317212 */ /* 0x040fe400078efcff */
[C---:B------:R-:W-:Y:S01]  /*1310*/  LOP3.LUT R50, R29.reuse, R46, RZ, 0xfc, !PT ;  /* 0x0000002e1d327212 */ /* 0x040fe200078efcff */
[----:B------:R0:W0:Y:S01]  /*1320*/  LDS R44, [R5] ;  /* 0x00000000052c7984 */ /* 0x0000220000000800 */
[----:B------:R-:W-:Y:S02]  /*1330*/  LOP3.LUT R52, R29, R52, RZ, 0xfc, !PT ;  /* 0x000000341d347212 */ /* 0x000fe400078efcff */
[----:B------:R-:W-:Y:S01]  /*1340*/  LEA R39, R30, UR8, 0x2 ;  /* 0x000000081e277c11 */ /* 0x000fe2000f8e10ff */
[----:B------:R0:W0:Y:S01]  /*1350*/  LDS R46, [R7] ;  /* 0x00000000072e7984 */ /* 0x0000220000000800 */
[----:B------:R-:W-:-:S02]  /*1360*/  LEA R35, R28, UR8, 0x2 ;  /* 0x000000081c237c11 */ /* 0x000fc4000f8e10ff */
[----:B------:R-:W-:Y:S01]  /*1370*/  LEA R34, R32, UR8, 0x2 ;  /* 0x0000000820227c11 */ /* 0x000fe2000f8e10ff */
[----:B------:R0:W0:Y:S01]  /*1380*/  LDS R42, [R3] ;  /* 0x00000000032a7984 */ /* 0x0000220000000800 */
[----:B------:R-:W-:Y:S02]  /*1390*/  LEA R33, R31, UR8, 0x2 ;  /* 0x000000081f217c11 */ /* 0x000fe4000f8e10ff */
[----:B------:R-:W-:Y:S01]  /*13a0*/  LEA R32, R47, UR8, 0x2 ;  /* 0x000000082f207c11 */ /* 0x000fe2000f8e10ff */
[----:B------:R-:W0:Y:S01]  /*13b0*/  LDS R39, [R39] ;  /* 0x0000000027277984 */ /* 0x000e220000000800 */
[----:B------:R-:W-:Y:S02]  /*13c0*/  LEA R31, R48, UR8, 0x2 ;  /* 0x00000008301f7c11 */ /* 0x000fe4000f8e10ff */
[----:B------:R-:W-:Y:S01]  /*13d0*/  LEA R30, R49, UR8, 0x2 ;  /* 0x00000008311e7c11 */ /* 0x000fe2000f8e10ff */
[----:B------:R-:W0:Y:S01]  /*13e0*/  LDS R35, [R35] ;  /* 0x0000000023237984 */ /* 0x000e220000000800 */
[----:B------:R-:W-:-:S02]  /*13f0*/  LEA R29, R50, UR8, 0x2 ;  /* 0x00000008321d7c11 */ /* 0x000fc4000f8e10ff */
[----:B------:R-:W-:Y:S01]  /*1400*/  LEA R28, R52, UR8, 0x2 ;  /* 0x00000008341c7c11 */ /* 0x000fe2000f8e10ff */
[----:B------:R-:W0:Y:S01]  /*1410*/  LDS R34, [R34] ;  /* 0x0000000022227984 */ /* 0x000e220000000800 */
[----:B------:R-:W-:Y:S02]  /*1420*/  LOP3.LUT R47, R38, 0x1, RZ, 0xc0, !PT ;  /* 0x00000001262f7812 */ /* 0x000fe400078ec0ff */
[----:B------:R-:W-:Y:S01]  /*1430*/  SHF.R.U32.HI R48, RZ, 0x6, R38 ;  /* 0x00000006ff307819 */ /* 0x000fe20000011626 */
[----:B------:R-:W0:Y:S01]  /*1440*/  LDS R33, [R33] ;  /* 0x0000000021217984 */ /* 0x000e220000000800 */
[----:B------:R-:W-:-:S03]  /*1450*/  ISETP.NE.U32.AND P0, PT, R47, 0x1, PT ;  /* 0x000000012f00780c */ /* 0x000fc60003f05070 */
[----:B------:R-:W0:Y:S04]  /*1460*/  LDS R32, [R32] ;  /* 0x0000000020207984 */ /* 0x000e280000000800 */
[----:B------:R-:W0:Y:S04]  /*1470*/  LDS R31, [R31] ;  /* 0x000000001f1f7984 */ /* 0x000e280000000800 */
[----:B------:R-:W0:Y:S04]  /*1480*/  LDS R30, [R30] ;  /* 0x000000001e1e7984 */ /* 0x000e280000000800 */
[----:B------:R-:W0:Y:S04]  /*1490*/  LDS R29, [R29] ;  /* 0x000000001d1d7984 */ /* 0x000e280000000800 */
[----:B-1234-:R-:W0:Y:S02]  /*14a0*/  LDS R28, [R28] ;  /* 0x000000001c1c7984 */ /* 0x01ee240000000800 */
.L_x_818:
[----:B------:R-:W-:Y:S01]  /*14b0*/  IMAD R47, R48, 0x84, R9 ;  /* 0x00000084302f7824 */ /* 0x000fe200078e0209 */
[----:B------:R-:W-:-:S05]  /*14c0*/  UMOV UR8, 0xffffffff ;  /* 0xffffffff00087882 */ /* 0x000fca0000000000 */
[----:B------:R-:W1:Y:S01]  /*14d0*/  LDS R47, [R47] ;  /* 0x000000002f2f7984 */ /* 0x000e620000000800 */
[----:B------:R-:W-:Y:S05]  /*14e0*/  BRA.DIV UR8, `(.L_x_815) ;  /* 0x0000000a08307947 */ /* 0x000fea000b800000 */
[----:B-1----:R-:W0:Y:S04]  /*14f0*/  SHFL.IDX PT, R54, R47, R25, 0x1f ;  /* 0x00001f192f367589 */ /* 0x002e2800000e0000 */
[----:B------:R-:W1:Y:S04]  /*1500*/  SHFL.IDX PT, R52, R47, R18, 0x1f ;  /* 0x00001f122f347589 */ /* 0x000e6800000e0000 */
[----:B------:R-:W-:Y:S01]  /*1510*/  SHFL.IDX PT, R55, R47, R11, 0x1f ;  /* 0x00001f0b2f377589 */ /* 0x000fe200000e0000 */
        /* <DEDUP_REMOVED lines=27> */
[----:B0-----:R-:W-:-:S07]  /*16d0*/  IMAD R53, R41, R52, R54 ;  /* 0x0000003429357224 */ /* 0x001fce00078e0236 */
.L_x_840:
[----:B------:R-:W-:Y:S01]  /*16e0*/  IMAD R53, R40, R55, R53 ;  /* 0x0000003728357224 */ /* 0x000fe200078e0235 */
[----:B------:R-:W-:Y:S05]  /*16f0*/  WARPSYNC.ALL ;  /* 0x0000000000007948 */ /* 0x000fea0003800000 */
[----:B------:R-:W0:Y:S01]  /*1700*/  SHFL.DOWN PT, R50, R53, 0x1, 0x1e1f ;  /* 0x083e1f0035327f89 */ /* 0x000e2200000e0000 */
[----:B------:R-:W-:Y:S01]  /*1710*/  BSSY.RECONVERGENT B0, `(.L_x_816) ;  /* 0x000000b000007945 */ /* 0x000fe20003800200 */
[----:B0-----:R-:W-:-:S03]  /*1720*/  IMAD.IADD R50, R53, 0x1, R50 ;  /* 0x0000000135327824 */ /* 0x001fc600078e0232 */
[----:B------:R-:W-:Y:S05]  /*1730*/  @!P0 BRA `(.L_x_817) ;  /* 0x0000000000208947 */ /* 0x000fea0003800000 */
[----:B------:R-:W0:Y:S01]  /*1740*/  S2UR UR10, SR_CgaCtaId ;  /* 0x00000000000a79c3 */ /* 0x000e220000008800 */
[----:B------:R-:W-:Y:S01]  /*1750*/  UMOV UR8, 0x400 ;  /* 0x0000040000087882 */ /* 0x000fe20000000000 */
[----:B------:R-:W-:Y:S01]  /*1760*/  IMAD.SHL.U32 R47, R38, 0x2, RZ ;  /* 0x00000002262f7824 */ /* 0x000fe200078e00ff */
[----:B------:R-:W-:-:S04]  /*1770*/  UIADD3 UR8, UPT, UPT, UR8, 0x2080, URZ ;  /* 0x0000208008087890 */ /* 0x000fc8000fffe0ff */
[----:B------:R-:W-:-:S05]  /*1780*/  LOP3.LUT R47, R47, 0x7c, RZ, 0xc0, !PT ;  /* 0x0000007c2f2f7812 */ /* 0x000fca00078ec0ff */
[----:B------:R-:W-:Y:S01]  /*1790*/  IMAD R47, R48, 0x80, R47 ;  /* 0x00000080302f7824 */ /* 0x000fe200078e022f */
[----:B0-----:R-:W-:-:S09]  /*17a0*/  ULEA UR8, UR10, UR8, 0x18 ;  /* 0x000000080a087291 */ /* 0x001fd2000f8ec0ff */
[----:B------:R0:W-:Y:S03]  /*17b0*/  STS [R47+UR8], R50 ;  /* 0x000000322f007988 */ /* 0x0001e60008000808 */
.L_x_817:
[----:B------:R-:W-:Y:S05]  /*17c0*/  BSYNC.RECONVERGENT B0 ;  /* 0x0000000000007941 */ /* 0x000fea0003800200 */
.L_x_816:
[----:B0-----:R-:W0:Y:S02]  /*17d0*/  LDC R47, c[0x0][0x360] ;  /* 0x0000d800ff2f7b82 */ /* 0x001e240000000800 */
[----:B0-----:R-:W-:-:S04]  /*17e0*/  LEA.HI R48, R47, R48, RZ, 0x1a ;  /* 0x000000302f307211 */ /* 0x001fc800078fd0ff */
[----:B------:R-:W-:-:S13]  /*17f0*/  ISETP.GE.U32.AND P1, PT, R48, 0x20, PT ;  /* 0x000000203000780c */ /* 0x000fda0003f26070 */
[----:B------:R-:W-:Y:S05]  /*1800*/  @!P1 BRA `(.L_x_818) ;  /* 0xfffffffc00289947 */ /* 0x000fea000383ffff */
[----:B------:R-:W-:Y:S05]  /*1810*/  WARPSYNC.ALL ;  /* 0x0000000000007948 */ /* 0x000fea0003800000 */
[----:B------:R-:W-:Y:S01]  /*1820*/  ISETP.NE.AND P0, PT, R36, 0x2, PT ;  /* 0x000000022400780c */ /* 0x000fe20003f05270 */
[----:B------:R-:W0:Y:S08]  /*1830*/  S2UR UR8, SR_CTAID.X ;  /* 0x00000000000879c3 */ /* 0x000e300000002500 */
[----:B------:R-:W-:Y:S01]  /*1840*/  BAR.SYNC.DEFER_BLOCKING 0x0 ;  /* 0x0000000000007b1d */ /* 0x000fe20000010000 */
[----:B------:R-:W-:-:S05]  /*1850*/  IMAD.MOV.U32 R40, RZ, RZ, R38 ;  /* 0x000000ffff287224 */ /* 0x000fca00078e0026 */
[----:B------:R-:W-:Y:S02]  /*1860*/  BSSY.RECONVERGENT B0, `(.L_x_819) ;  /* 0x0000023000007945 */ /* 0x000fe40003800200 */
[----:B------:R-:W1:Y:S01]  /*1870*/  LDC R39, c[0x0][0x384] ;  /* 0x0000e100ff277b82 */ /* 0x000e620000000800 */
[----:B0-----:R-:W-:-:S06]  /*1880*/  USHF.L.U32 UR8, UR8, 0x5, URZ ;  /* 0x0000000508087899 */ /* 0x001fcc00080006ff */
[----:B-1----:R-:W-:Y:S01]  /*1890*/  IMAD R39, R10, R39, UR8 ;  /* 0x000000080a277e24 */ /* 0x002fe2000f8e0227 */
[----:B------:R-:W-:Y:S06]  /*18a0*/  @!P0 BRA `(.L_x_820) ;  /* 0x0000000000788947 */ /* 0x000fec0003800000 */
[----:B------:R-:W0:Y:S01]  /*18b0*/  LDS R33, [R27+UR9] ;  /* 0x000000091b217984 */ /* 0x000e220008000800 */
[----:B------:R-:W1:Y:S01]  /*18c0*/  LDC.64 R28, c[0x0][0x3a0] ;  /* 0x0000e800ff1c7b82 */ /* 0x000e620000000a00 */
[C---:B------:R-:W-:Y:S01]  /*18d0*/  LOP3.LUT R30, R38.reuse, 0x1f, RZ, 0xc0, !PT ;  /* 0x0000001f261e7812 */ /* 0x040fe200078ec0ff */
[----:B------:R-:W-:Y:S01]  /*18e0*/  VIADD R40, R38, UR19 ;  /* 0x0000001326287c36 */ /* 0x000fe20008000000 */
[----:B------:R-:W-:Y:S02]  /*18f0*/  SHF.R.U32.HI R31, RZ, 0x5, R38 ;  /* 0x00000005ff1f7819 */ /* 0x000fe40000011626 */
[----:B------:R-:W-:-:S03]  /*1900*/  ISETP.NE.AND P0, PT, R36, 0x3, PT ;  /* 0x000000032400780c */ /* 0x000fc60003f05270 */
[----:B------:R-:W-:-:S05]  /*1910*/  IMAD R30, R31, UR7, R30 ;  /* 0x000000071f1e7c24 */ /* 0x000fca000f8e021e */
[----:B------:R-:W-:-:S05]  /*1920*/  IADD3 R31, PT, PT, R39, R30, RZ ;  /* 0x0000001e271f7210 */ /* 0x000fca0007ffe0ff */
[----:B-1----:R-:W-:-:S05]  /*1930*/  IMAD.WIDE R30, R31, 0x4, R28 ;  /* 0x000000041f1e7825 */ /* 0x002fca00078e021c */
[----:B0-----:R0:W-:Y:S01]  /*1940*/  STG.E desc[UR12][R30.64], R33 ;  /* 0x000000211e007986 */ /* 0x0011e2000c10190c */
[----:B------:R-:W-:Y:S05]  /*1950*/  @!P0 BRA `(.L_x_820) ;  /* 0x00000000004c8947 */ /* 0x000fea0003800000 */
[----:B0-----:R-:W0:Y:S01]  /*1960*/  LDS R33, [R8+UR18] ;  /* 0x0000001208217984 */ /* 0x001e220008000800 */
[----:B------:R-:W-:Y:S01]  /*1970*/  LOP3.LUT R30, R40, 0x1f, RZ, 0xc0, !PT ;  /* 0x0000001f281e7812 */ /* 0x000fe200078ec0ff */
[----:B------:R-:W-:Y:S01]  /*1980*/  VIADD R32, R8, UR18 ;  /* 0x0000001208207c36 */ /* 0x000fe20008000000 */
[----:B------:R-:W-:Y:S01]  /*1990*/  SHF.R.U32.HI R31, RZ, 0x5, R40 ;  /* 0x00000005ff1f7819 */ /* 0x000fe20000011628 */
[----:B------:R-:W-:Y:S01]  /*19a0*/  VIADD R40, R40, UR19 ;  /* 0x0000001328287c36 */ /* 0x000fe20008000000 */
[----:B------:R-:W-:-:S03]  /*19b0*/  ISETP.NE.AND P0, PT, R36, RZ, PT ;  /* 0x000000ff2400720c */ /* 0x000fc60003f05270 */
[----:B------:R-:W-:-:S04]  /*19c0*/  IMAD R30, R31, UR7, R30 ;  /* 0x000000071f1e7c24 */ /* 0x000fc8000f8e021e */
[----:B------:R-:W-:-:S04]  /*19d0*/  IMAD.IADD R31, R39, 0x1, R30 ;  /* 0x00000001271f7824 */ /* 0x000fc800078e021e */
[----:B------:R-:W-:-:S05]  /*19e0*/  IMAD.WIDE R30, R31, 0x4, R28 ;  /* 0x000000041f1e7825 */ /* 0x000fca00078e021c */
[----:B0-----:R1:W-:Y:S01]  /*19f0*/  STG.E desc[UR12][R30.64], R33 ;  /* 0x000000211e007986 */ /* 0x0013e2000c10190c */
[----:B------:R-:W-:Y:S05]  /*1a00*/  @!P0 BRA `(.L_x_820) ;  /* 0x0000000000208947 */ /* 0x000fea0003800000 */
[----:B-1----:R-:W0:Y:S01]  /*1a10*/  LDS R33, [R32+UR18] ;  /* 0x0000001220217984 */ /* 0x002e220008000800 */
[C---:B------:R-:W-:Y:S02]  /*1a20*/  LOP3.LUT R30, R40.reuse, 0x1f, RZ, 0xc0, !PT ;  /* 0x0000001f281e7812 */ /* 0x040fe400078ec0ff */
[----:B------:R-:W-:Y:S01]  /*1a30*/  SHF.R.U32.HI R31, RZ, 0x5, R40 ;  /* 0x00000005ff1f7819 */ /* 0x000fe20000011628 */
[----:B------:R-:W-:-:S04]  /*1a40*/  VIADD R40, R40, UR19 ;  /* 0x0000001328287c36 */ /* 0x000fc80008000000 */
[----:B------:R-:W-:-:S05]  /*1a50*/  IMAD R30, R31, UR7, R30 ;  /* 0x000000071f1e7c24 */ /* 0x000fca000f8e021e */
[----:B------:R-:W-:-:S05]  /*1a60*/  IADD3 R31, PT, PT, R39, R30, RZ ;  /* 0x0000001e271f7210 */ /* 0x000fca0007ffe0ff */
[----:B------:R-:W-:-:S05]  /*1a70*/  IMAD.WIDE R28, R31, 0x4, R28 ;  /* 0x000000041f1c7825 */ /* 0x000fca00078e021c */
[----:B0-----:R2:W-:Y:S02]  /*1a80*/  STG.E desc[UR12][R28.64], R33 ;  /* 0x000000211c007986 */ /* 0x0015e4000c10190c */
.L_x_820:
[----:B------:R-:W-:Y:S05]  /*1a90*/  BSYNC.RECONVERGENT B0 ;  /* 0x0000000000007941 */ /* 0x000fea0003800200 */
.L_x_819:
[----:B------:R-:W3:Y:S01]  /*1aa0*/  S2UR UR10, SR_CgaCtaId ;  /* 0x00000000000a79c3 */ /* 0x000ee20000008800 */
[----:B------:R-:W-:Y:S01]  /*1ab0*/  UMOV UR8, 0x400 ;  /* 0x0000040000087882 */ /* 0x000fe20000000000 */
[----:B------:R-:W-:Y:S01]  /*1ac0*/  BSSY.RECONVERGENT B0, `(.L_x_821) ;  /* 0x0000029000007945 */ /* 0x000fe20003800200 */
[----:B------:R-:W-:-:S04]  /*1ad0*/  UIADD3 UR8, UPT, UPT, UR8, 0x2080, URZ ;  /* 0x0000208008087890 */ /* 0x000fc8000fffe0ff */
[----:B---3--:R-:W-:-:S12]  /*1ae0*/  ULEA UR8, UR10, UR8, 0x18 ;  /* 0x000000080a087291 */ /* 0x008fd8000f8ec0ff */
.L_x_822:
[C---:B01----:R-:W-:Y:S01]  /*1af0*/  LEA R31, R40.reuse, UR8, 0x2 ;  /* 0x00000008281f7c11 */ /* 0x043fe2000f8e10ff */
[C---:B------:R-:W-:Y:S01]  /*1b00*/  VIADD R32, R40.reuse, UR19 ;  /* 0x0000001328207c36 */ /* 0x040fe20008000000 */
[----:B------:R-:W0:Y:S01]  /*1b10*/  LDC.64 R34, c[0x0][0x3a0] ;  /* 0x0000e800ff227b82 */ /* 0x000e220000000a00 */
[----:B------:R-:W-:Y:S02]  /*1b20*/  LOP3.LUT R30, R40, 0x1f, RZ, 0xc0, !PT ;  /* 0x0000001f281e7812 */ /* 0x000fe400078ec0ff */
[----:B------:R-:W-:Y:S01]  /*1b30*/  VIADD R45, R31, UR18 ;  /* 0x000000121f2d7c36 */ /* 0x000fe20008000000 */
[----:B------:R-:W1:Y:S01]  /*1b40*/  LDS R41, [R31] ;  /* 0x000000001f297984 */ /* 0x000e620000000800 */
[C---:B--2---:R-:W-:Y:S01]  /*1b50*/  IADD3 R33, PT, PT, R32.reuse, UR19, RZ ;  /* 0x0000001320217c10 */ /* 0x044fe2000fffe0ff */
[----:B------:R-:W-:Y:S01]  /*1b60*/  IMAD.IADD R29, R39, 0x1, R30 ;  /* 0x00000001271d7824 */ /* 0x000fe200078e021e */
[----:B------:R-:W-:Y:S01]  /*1b70*/  SHF.R.U32.HI R28, RZ, 0x5, R40 ;  /* 0x00000005ff1c7819 */ /* 0x000fe20000011628 */
[----:B------:R-:W-:Y:S01]  /*1b80*/  VIADD R47, R45, UR18 ;  /* 0x000000122d2f7c36 */ /* 0x000fe20008000000 */
[----:B------:R2:W3:Y:S01]  /*1b90*/  LDS R43, [R31+UR18] ;  /* 0x000000121f2b7984 */ /* 0x0004e20008000800 */
[C---:B------:R-:W-:Y:S01]  /*1ba0*/  VIADD R40, R33.reuse, UR19 ;  /* 0x0000001321287c36 */ /* 0x040fe20008000000 */
[----:B------:R-:W-:Y:S01]  /*1bb0*/  LOP3.LUT R30, R32, 0x1f, RZ, 0xc0, !PT ;  /* 0x0000001f201e7812 */ /* 0x000fe200078ec0ff */
[----:B------:R-:W-:Y:S01]  /*1bc0*/  IMAD R29, R28, UR7, R29 ;  /* 0x000000071c1d7c24 */ /* 0x000fe2000f8e021d */
[----:B------:R-:W4:Y:S01]  /*1bd0*/  LDS R45, [R45+UR18] ;  /* 0x000000122d2d7984 */ /* 0x000f220008000800 */
[----:B------:R-:W-:-:S02]  /*1be0*/  LOP3.LUT R42, R33, 0x1f, RZ, 0xc0, !PT ;  /* 0x0000001f212a7812 */ /* 0x000fc400078ec0ff */
[----:B------:R-:W-:Y:S01]  /*1bf0*/  LOP3.LUT R44, R40, 0x1f, RZ, 0xc0, !PT ;  /* 0x0000001f282c7812 */ /* 0x000fe200078ec0ff */
[----:B------:R-:W5:Y:S01]  /*1c00*/  LDS R47, [R47+UR18] ;  /* 0x000000122f2f7984 */ /* 0x000f620008000800 */
[----:B------:R-:W-:Y:S01]  /*1c10*/  SHF.R.U32.HI R32, RZ, 0x5, R32 ;  /* 0x00000005ff207819 */ /* 0x000fe20000011620 */
[C---:B--2---:R-:W-:Y:S01]  /*1c20*/  IMAD.IADD R31, R39.reuse, 0x1, R30 ;  /* 0x00000001271f7824 */ /* 0x044fe200078e021e */
[----:B------:R-:W-:Y:S01]  /*1c30*/  SHF.R.U32.HI R33, RZ, 0x5, R33 ;  /* 0x00000005ff217819 */ /* 0x000fe20000011621 */
[C---:B------:R-:W-:Y:S01]  /*1c40*/  IMAD.IADD R42, R39.reuse, 0x1, R42 ;  /* 0x00000001272a7824 */ /* 0x040fe200078e022a */
[----:B------:R-:W-:Y:S01]  /*1c50*/  SHF.R.U32.HI R30, RZ, 0x5, R40 ;  /* 0x00000005ff1e7819 */ /* 0x000fe20000011628 */
[----:B------:R-:W-:Y:S01]  /*1c60*/  IMAD R31, R32, UR7, R31 ;  /* 0x00000007201f7c24 */ /* 0x000fe2000f8e021f */
[----:B------:R-:W-:Y:S01]  /*1c70*/  IADD3 R51, PT, PT, R39, R44, RZ ;  /* 0x0000002c27337210 */ /* 0x000fe20007ffe0ff */
[----:B------:R-:W-:Y:S02]  /*1c80*/  IMAD R49, R33, UR7, R42 ;  /* 0x0000000721317c24 */ /* 0x000fe4000f8e022a */
[----:B0-----:R-:W-:-:S04]  /*1c90*/  IMAD.WIDE R32, R29, 0x4, R34 ;  /* 0x000000041d207825 */ /* 0x001fc800078e0222 */
[----:B------:R-:W-:Y:S02]  /*1ca0*/  IMAD R51, R30, UR7, R51 ;  /* 0x000000071e337c24 */ /* 0x000fe4000f8e0233 */
[----:B------:R-:W-:-:S04]  /*1cb0*/  IMAD.WIDE R30, R31, 0x4, R34 ;  /* 0x000000041f1e7825 */ /* 0x000fc800078e0222 */
[----:B------:R-:W-:-:S04]  /*1cc0*/  IMAD.WIDE R28, R49, 0x4, R34 ;  /* 0x00000004311c7825 */ /* 0x000fc800078e0222 */
[----:B------:R-:W-:Y:S01]  /*1cd0*/  IMAD.WIDE R34, R51, 0x4, R34 ;  /* 0x0000000433227825 */ /* 0x000fe200078e0222 */
[----:B-1----:R0:W-:Y:S03]  /*1ce0*/  STG.E desc[UR12][R32.64], R41 ;  /* 0x0000002920007986 */ /* 0x0021e6000c10190c */
[----:B------:R-:W-:Y:S01]  /*1cf0*/  VIADD R40, R40, UR19 ;  /* 0x0000001328287c36 */ /* 0x000fe20008000000 */
[----:B---3--:R0:W-:Y:S04]  /*1d00*/  STG.E desc[UR12][R30.64], R43 ;  /* 0x0000002b1e007986 */ /* 0x0081e8000c10190c */
[----:B------:R-:W-:Y:S01]  /*1d10*/  ISETP.GE.U32.AND P0, PT, R40, 0x400, PT ;  /* 0x000004002800780c */ /* 0x000fe20003f06070 */
[----:B----4-:R0:W-:Y:S04]  /*1d20*/  STG.E desc[UR12][R28.64], R45 ;  /* 0x0000002d1c007986 */ /* 0x0101e8000c10190c */
[----:B-----5:R0:W-:Y:S08]  /*1d30*/  STG.E desc[UR12][R34.64], R47 ;  /* 0x0000002f22007986 */ /* 0x0201f0000c10190c */
[----:B------:R-:W-:Y:S05]  /*1d40*/  @!P0 BRA `(.L_x_822) ;  /* 0xfffffffc00688947 */ /* 0x000fea000383ffff */
[----:B------:R-:W-:Y:S05]  /*1d50*/  BSYNC.RECONVERGENT B0 ;  /* 0x0000000000007941 */ /* 0x000fea0003800200 */
.L_x_821:
[C---:B------:R-:W-:Y:S02]  /*1d60*/  IMAD.IADD R10, R37.reuse, 0x1, R10 ;  /* 0x00000001250a7824 */ /* 0x040fe400078e020a */
[----:B0-----:R-:W-:-:S05]  /*1d70*/  IMAD.SHL.U32 R29, R37, 0x4, RZ ;  /* 0x00000004251d7824 */ /* 0x001fca00078e00ff */
[----:B------:R-:W-:-:S13]  /*1d80*/  ISETP.GE.U32.AND P0, PT, R10, R29, PT ;  /* 0x0000001d0a00720c */ /* 0x000fda0003f06070 */
[----:B------:R-:W-:Y:S05]  /*1d90*/  @!P0 BRA `(.L_x_823) ;  /* 0xffffffec003c8947 */ /* 0x000fea000383ffff */
[----:B------:R-:W-:Y:S05]  /*1da0*/  EXIT ;  /* 0x000000000000794d */ /* 0x000fea0003800000 */
.L_x_815:
[----:B------:R-:W-:Y:S02]  /*1db0*/  HFMA2 R50, -RZ, RZ, 0, 1.847743988037109375e-06 ;  /* 0x0000001fff327431 */ /* 0x000fe400000001ff */
[----:B------:R-:W-:Y:S02]  /*1dc0*/  IMAD.MOV.U32 R51, RZ, RZ, R25 ;  /* 0x000000ffff337224 */ /* 0x000fe400078e0019 */
[----:B------:R-:W-:-:S07]  /*1dd0*/  IMAD.MOV.U32 R49, RZ, RZ, -0x1 ;  /* 0xffffffffff317424 */ /* 0x000fce00078e00ff */
[----:B01----:R-:W-:Y:S05]  /*1de0*/  WARPSYNC.COLLECTIVE R49, `(.L_x_824) ;  /* 0x0000000031087348 */ /* 0x003fea0003c00000 */
[----:B-1----:R1:W2:Y:S02]  /*1df0*/  SHFL.IDX P1, R52, R47, R51, R50 ;  /* 0x000000332f347389 */ /* 0x0022a40000020032 */
[----:B012---:R-:W-:Y:S05]  /*1e00*/  ENDCOLLECTIVE ;  /* 0x000000000000791b */ /* 0x007fea0003800000 */
.L_x_824:
[----:B------:R-:W-:Y:S02]  /*1e10*/  IMAD.MOV.U32 R51, RZ, RZ, R18 ;  /* 0x000000ffff337224 */ /* 0x000fe400078e0012 */
[----:B------:R-:W-:-:S07]  /*1e20*/  IMAD.MOV.U32 R54, RZ, RZ, R52 ;  /* 0x000000ffff367224 */ /* 0x000fce00078e0034 */
[----:B------:R-:W-:Y:S05]  /*1e30*/  WARPSYNC.COLLECTIVE R49, `(.L_x_825) ;  /* 0x0000000031087348 */ /* 0x000fea0003c00000 */
[----:B------:R0:W1:Y:S02]  /*1e40*/  SHFL.IDX P1, R52, R47, R51, R50 ;  /* 0x000000332f347389 */ /* 0x0000640000020032 */
[----:B01----:R-:W-:Y:S05]  /*1e50*/  ENDCOLLECTIVE ;  /* 0x000000000000791b */ /* 0x003fea0003800000 */
.L_x_825:
[----:B------:R-:W-:Y:S02]  /*1e60*/  IMAD R54, R35, R54, RZ ;  /* 0x0000003623367224 */ /* 0x000fe400078e02ff */
[----:B------:R-:W-:Y:S02]  /*1e70*/  IMAD.MOV.U32 R51, RZ, RZ, R17 ;  /* 0x000000ffff337224 */ /* 0x000fe400078e0011 */
[----:B------:R-:W-:-:S07]  /*1e80*/  IMAD R53, R33, R52, R54 ;  /* 0x0000003421357224 */ /* 0x000fce00078e0236 */
[----:B------:R-:W-:Y:S05]  /*1e90*/  WARPSYNC.COLLECTIVE R49, `(.L_x_826) ;  /* 0x0000000031087348 */ /* 0x000fea0003c00000 */
[----:B------:R0:W1:Y:S02]  /*1ea0*/  SHFL.IDX P1, R52, R47, R51, R50 ;  /* 0x000000332f347389 */ /* 0x0000640000020032 */
[----:B01----:R-:W-:Y:S05]  /*1eb0*/  ENDCOLLECTIVE ;  /* 0x000000000000791b */ /* 0x003fea0003800000 */
.L_x_826:
[----:B------:R-:W-:Y:S01]  /*1ec0*/  MOV R51, R16 ;  /* 0x0000001000337202 */ /* 0x000fe20000000f00 */
[----:B------:R-:W-:-:S07]  /*1ed0*/  IMAD R54, R32, R52, R53 ;  /* 0x0000003420367224 */ /* 0x000fce00078e0235 */
[----:B------:R-:W-:Y:S05]  /*1ee0*/  WARPSYNC.COLLECTIVE R49, `(.L_x_827) ;  /* 0x0000000031087348 */ /* 0x000fea0003c00000 */
[----:B------:R0:W1:Y:S02]  /*1ef0*/  SHFL.IDX P1, R52, R47, R51, R50 ;  /* 0x000000332f347389 */ /* 0x0000640000020032 */
[----:B01----:R-:W-:Y:S05]  /*1f00*/  ENDCOLLECTIVE ;  /* 0x000000000000791b */ /* 0x003fea0003800000 */
.L_x_827:
[----:B------:R-:W-:Y:S02]  /*1f10*/  IMAD.MOV.U32 R51, RZ, RZ, R15 ;  /* 0x000000ffff337224 */ /* 0x000fe400078e000f */
[----:B------:R-:W-:-:S07]  /*1f20*/  IMAD R53, R31, R52, R54 ;  /* 0x000000341f357224 */ /* 0x000fce00078e0236 */
[----:B------:R-:W-:Y:S05]  /*1f30*/  WARPSYNC.COLLECTIVE R49, `(.L_x_828) ;  /* 0x0000000031087348 */ /* 0x000fea0003c00000 */
[----:B------:R0:W1:Y:S02]  /*1f40*/  SHFL.IDX P1, R52, R47, R51, R50 ;  /* 0x000000332f347389 */ /* 0x0000640000020032 */
[----:B01----:R-:W-:Y:S05]  /*1f50*/  ENDCOLLECTIVE ;  /* 0x000000000000791b */ /* 0x003fea0003800000 */
.L_x_828:
[----:B------:R-:W-:Y:S02]  /*1f60*/  IMAD.MOV.U32 R51, RZ, RZ, R14 ;  /* 0x000000ffff337224 */ /* 0x000fe400078e000e */
[----:B------:R-:W-:-:S07]  /*1f70*/  IMAD R54, R30, R52, R53 ;  /* 0x000000341e367224 */ /* 0x000fce00078e0235 */
[----:B------:R-:W-:Y:S05]  /*1f80*/  WARPSYNC.COLLECTIVE R49, `(.L_x_829) ;  /* 0x0000000031087348 */ /* 0x000fea0003c00000 */
[----:B------:R0:W1:Y:S02]  /*1f90*/  SHFL.IDX P1, R52, R47, R51, R50 ;  /* 0x000000332f347389 */ /* 0x0000640000020032 */
[----:B01----:R-:W-:Y:S05]  /*1fa0*/  ENDCOLLECTIVE ;  /* 0x000000000000791b */ /* 0x003fea0003800000 */
.L_x_829:
[----:B------:R-:W-:Y:S02]  /*1fb0*/  IMAD.MOV.U32 R51, RZ, RZ, R13 ;  /* 0x000000ffff337224 */ /* 0x000fe400078e000d */
[----:B------:R-:W-:-:S07]  /*1fc0*/  IMAD R53, R29, R52, R54 ;  /* 0x000000341d357224 */ /* 0x000fce00078e0236 */
[----:B------:R-:W-:Y:S05]  /*1fd0*/  WARPSYNC.COLLECTIVE R49, `(.L_x_830) ;  /* 0x0000000031087348 */ /* 0x000fea0003c00000 */
[----:B------:R0:W1:Y:S02]  /*1fe0*/  SHFL.IDX P1, R52, R47, R51, R50 ;  /* 0x000000332f347389 */ /* 0x0000640000020032 */
[----:B01----:R-:W-:Y:S05]  /*1ff0*/  ENDCOLLECTIVE ;  /* 0x000000000000791b */ /* 0x003fea0003800000 */
.L_x_830:
[----:B------:R-:W-:Y:S02]  /*2000*/  IMAD.MOV.U32 R51, RZ, RZ, R12 ;  /* 0x000000ffff337224 */ /* 0x000fe400078e000c */
[----:B------:R-:W-:-:S07]  /*2010*/  IMAD R54, R28, R52, R53 ;  /* 0x000000341c367224 */ /* 0x000fce00078e0235 */
[----:B------:R-:W-:Y:S05]  /*2020*/  WARPSYNC.COLLECTIVE R49, `(.L_x_831) ;  /* 0x0000000031087348 */ /* 0x000fea0003c00000 */
[----:B------:R0:W1:Y:S02]  /*2030*/  SHFL.IDX P1, R52, R47, R51, R50 ;  /* 0x000000332f347389 */ /* 0x0000640000020032 */
[----:B01----:R-:W-:Y:S05]  /*2040*/  ENDCOLLECTIVE ;  /* 0x000000000000791b */ /* 0x003fea0003800000 */
.L_x_831:
[----:B------:R-:W-:Y:S01]  /*2050*/  MOV R51, R26 ;  /* 0x0000001a00337202 */ /* 0x000fe20000000f00 */
[----:B------:R-:W-:-:S07]  /*2060*/  IMAD R53, R39, R52, R54 ;  /* 0x0000003427357224 */ /* 0x000fce00078e0236 */
[----:B------:R-:W-:Y:S05]  /*2070*/  WARPSYNC.COLLECTIVE R49, `(.L_x_832) ;  /* 0x0000000031087348 */ /* 0x000fea0003c00000 */
[----:B------:R0:W1:Y:S02]  /*2080*/  SHFL.IDX P1, R52, R47, R51, R50 ;  /* 0x000000332f347389 */ /* 0x0000640000020032 */
[----:B01----:R-:W-:Y:S05]  /*2090*/  ENDCOLLECTIVE ;  /* 0x000000000000791b */ /* 0x003fea0003800000 */
.L_x_832:
[----:B------:R-:W-:Y:S02]  /*20a0*/  IMAD.MOV.U32 R51, RZ, RZ, R24 ;  /* 0x000000ffff337224 */ /* 0x000fe400078e0018 */
[----:B------:R-:W-:-:S07]  /*20b0*/  IMAD R53, R34, R52, R53 ;  /* 0x0000003422357224 */ /* 0x000fce00078e0235 */
[----:B------:R-:W-:Y:S05]  /*20c0*/  WARPSYNC.COLLECTIVE R49, `(.L_x_833) ;  /* 0x0000000031087348 */ /* 0x000fea0003c00000 */
[----:B------:R0:W1:Y:S02]  /*20d0*/  SHFL.IDX P1, R52, R47, R51, R50 ;  /* 0x000000332f347389 */ /* 0x0000640000020032 */
[----:B01----:R-:W-:Y:S05]  /*20e0*/  ENDCOLLECTIVE ;  /* 0x000000000000791b */ /* 0x003fea0003800000 */
.L_x_833:
[----:B------:R-:W-:Y:S02]  /*20f0*/  IMAD.MOV.U32 R51, RZ, RZ, R23 ;  /* 0x000000ffff337224 */ /* 0x000fe400078e0017 */
[----:B------:R-:W-:-:S07]  /*2100*/  IMAD R54, R46, R52, R53 ;  /* 0x000000342e367224 */ /* 0x000fce00078e0235 */
[----:B------:R-:W-:Y:S05]  /*2110*/  WARPSYNC.COLLECTIVE R49, `(.L_x_834) ;  /* 0x0000000031087348 */ /* 0x000fea0003c00000 */
[----:B------:R0:W1:Y:S02]  /*2120*/  SHFL.IDX P1, R52, R47, R51, R50 ;  /* 0x000000332f347389 */ /* 0x0000640000020032 */
[----:B01----:R-:W-:Y:S05]  /*2130*/  ENDCOLLECTIVE ;  /* 0x000000000000791b */ /* 0x003fea0003800000 */
.L_x_834:
[----:B------:R-:W-:Y:S02]  /*2140*/  IMAD.MOV.U32 R51, RZ, RZ, R22 ;  /* 0x000000ffff337224 */ /* 0x000fe400078e0016 */
[----:B------:R-:W-:-:S07]  /*2150*/  IMAD R53, R45, R52, R54 ;  /* 0x000000342d357224 */ /* 0x000fce00078e0236 */
[----:B------:R-:W-:Y:S05]  /*2160*/  WARPSYNC.COLLECTIVE R49, `(.L_x_835) ;  /* 0x0000000031087348 */ /* 0x000fea0003c00000 */
[----:B------:R0:W1:Y:S02]  /*2170*/  SHFL.IDX P1, R52, R47, R51, R50 ;  /* 0x000000332f347389 */ /* 0x0000640000020032 */
[----:B01----:R-:W-:Y:S05]  /*2180*/  ENDCOLLECTIVE ;  /* 0x000000000000791b */ /* 0x003fea0003800000 */
.L_x_835:
[----:B------:R-:W-:Y:S02]  /*2190*/  IMAD.MOV.U32 R51, RZ, RZ, R21 ;  /* 0x000000ffff337224 */ /* 0x000fe400078e0015 */
[----:B------:R-:W-:-:S07]  /*21a0*/  IMAD R54, R44, R52, R53 ;  /* 0x000000342c367224 */ /* 0x000fce00078e0235 */
[----:B------:R-:W-:Y:S05]  /*21b0*/  WARPSYNC.COLLECTIVE R49, `(.L_x_836) ;  /* 0x0000000031087348 */ /* 0x000fea0003c00000 */
[----:B------:R0:W1:Y:S02]  /*21c0*/  SHFL.IDX P1, R52, R47, R51, R50 ;  /* 0x000000332f347389 */ /* 0x0000640000020032 */
[----:B01----:R-:W-:Y:S05]  /*21d0*/  ENDCOLLECTIVE ;  /* 0x000000000000791b */ /* 0x003fea0003800000 */
.L_x_836:
[----:B------:R-:W-:Y:S01]  /*21e0*/  MOV R51, R20 ;  /* 0x0000001400337202 */ /* 0x000fe20000000f00 */
[----:B------:R-:W-:-:S07]  /*21f0*/  IMAD R53, R43, R52, R54 ;  /* 0x000000342b357224 */ /* 0x000fce00078e0236 */
[----:B------:R-:W-:Y:S05]  /*2200*/  WARPSYNC.COLLECTIVE R49, `(.L_x_837) ;  /* 0x0000000031087348 */ /* 0x000fea0003c00000 */
[----:B------:R0:W1:Y:S02]  /*2210*/  SHFL.IDX P1, R52, R47, R51, R50 ;  /* 0x000000332f347389 */ /* 0x0000640000020032 */
[----:B01----:R-:W-:Y:S05]  /*2220*/  ENDCOLLECTIVE ;  /* 0x000000000000791b */ /* 0x003fea0003800000 */
.L_x_837:
[----:B------:R-:W-:Y:S02]  /*2230*/  IMAD.MOV.U32 R51, RZ, RZ, R19 ;  /* 0x000000ffff337224 */ /* 0x000fe400078e0013 */
[----:B------:R-:W-:-:S07]  /*2240*/  IMAD R54, R42, R52, R53 ;  /* 0x000000342a367224 */ /* 0x000fce00078e0235 */
[----:B------:R-:W-:Y:S05]  /*2250*/  WARPSYNC.COLLECTIVE R49, `(.L_x_838) ;  /* 0x0000000031087348 */ /* 0x000fea0003c00000 */
[----:B------:R0:W1:Y:S02]  /*2260*/  SHFL.IDX P1, R52, R47, R51, R50 ;  /* 0x000000332f347389 */ /* 0x0000640000020032 */
[----:B01----:R-:W-:Y:S05]  /*2270*/  ENDCOLLECTIVE ;  /* 0x000000000000791b */ /* 0x003fea0003800000 */
.L_x_838:
[----:B------:R-:W-:Y:S02]  /*2280*/  IMAD.MOV.U32 R51, RZ, RZ, R11 ;  /* 0x000000ffff337224 */ /* 0x000fe400078e000b */
[----:B------:R-:W-:-:S07]  /*2290*/  IMAD R53, R41, R52, R54 ;  /* 0x0000003429357224 */ /* 0x000fce00078e0236 */
[----:B------:R-:W-:Y:S05]  /*22a0*/  WARPSYNC.COLLECTIVE R49, `(.L_x_839) ;  /* 0x0000000031087348 */ /* 0x000fea0003c00000 */
[----:B------:R0:W1:Y:S02]  /*22b0*/  SHFL.IDX P1, R52, R47, R51, R50 ;  /* 0x000000332f347389 */ /* 0x0000640000020032 */
[----:B01----:R-:W-:Y:S05]  /*22c0*/  ENDCOLLECTIVE ;  /* 0x000000000000791b */ /* 0x003fea0003800000 */
.L_x_839:
[----:B------:R-:W-:Y:S01]  /*22d0*/  IMAD.MOV.U32 R55, RZ, RZ, R52 ;  /* 0x000000ffff377224 */ /* 0x000fe200078e0034 */
[----:B------:R-:W-:Y:S06]  /*22e0*/  BRA `(.L_x_840) ;  /* 0xfffffff000fc7947 */ /* 0x000fec000383ffff */
        .weak           $__internal_10_$__cuda_sm20_div_u16
        .type           $__internal_10_$__cuda_sm20_div_u16,@function
        .size           $__internal_10_$__cuda_sm20_div_u16,(.L_x_57961 - $__internal_10_$__cuda_sm20_div_u16)
$__internal_10_$__cuda_sm20_div_u16:
        /* <DEDUP_REMOVED lines=8> */
[----:B------:R-:W-:Y:S01]  /*2370*/  FMUL R4, R2, R3 ;  /* 0x0000000302047220 */ /* 0x000fe20000400000 */
[----:B------:R-:W-:-:S05]  /*2380*/  IMAD.MOV.U32 R2, RZ, RZ, R5 ;  /* 0x000000ffff027224 */ /* 0x000fca00078e0005 */
[----:B------:R-:W0:Y:S02]  /*2390*/  MUFU.RCP R4, R4 ;  /* 0x0000000400047308 */ /* 0x000e240000001000 */
[----:B0-----:R-:W-:-:S05]  /*23a0*/  FMUL R3, R3, R4 ;  /* 0x0000000403037220 */ /* 0x001fca0000400000 */
[----:B------:R-:W-:-:S05]  /*23b0*/  IADD3 R3, PT, PT, R3, 0x2, RZ ;  /* 0x0000000203037810 */ /* 0x000fca0007ffe0ff */
[----:B------:R-:W-:Y:S01]  /*23c0*/  FMUL.RZ R0, R0, R3 ;  /* 0x0000000300007220 */ /* 0x000fe2000040c000 */
[----:B------:R-:W-:-:S05]  /*23d0*/  IMAD.MOV.U32 R3, RZ, RZ, 0x0 ;  /* 0x00000000ff037424 */ /* 0x000fca00078e00ff */
[----:B------:R-:W0:Y:S02]  /*23e0*/  F2I.U32.TRUNC.NTZ R0, R0 ;  /* 0x0000000000007305 */ /* 0x000e24000020f000 */
[----:B0-----:R-:W-:Y:S01]  /*23f0*/  LOP3.LUT R36, R0, 0xffff, RZ, 0xc0, !PT ;  /* 0x0000ffff00247812 */ /* 0x001fe200078ec0ff */
[----:B------:R-:W-:Y:S01]  /*2400*/  @!P0 IMAD.MOV.U32 R36, RZ, RZ, -0x1 ;  /* 0xffffffffff248424 */ /* 0x000fe200078e00ff */
[----:B------:R-:W-:Y:S06]  /*2410*/  RET.REL.NODEC R2 `(_Z9cuda_gemmIiLi256ELi4ELi1ELi1024ELi32ELi32ELi32ELi0ELi1EEviiiPT_S1_S1_ii) ;  /* 0xffffffd802f87950 */ /* 0x000fec0003c3ffff */
.L_x_841:
        /* <DEDUP_REMOVED lines=14> */
.L_x_57961:


//--------------------- .text._Z9cuda_gemmIiLi256ELi4ELi1ELi1024ELi32ELi32ELi32ELi0ELi0EEviiiPT_S1_S1_ii --------------------------
	.section	.text._Z9cuda_gemmIiLi256ELi4ELi1ELi1024ELi32ELi32ELi32ELi0ELi0EEviiiPT_S1_S1_ii,"ax",@progbits
	.align	128
        .global         _Z9cuda_gemmIiLi256ELi4ELi1ELi1024ELi32ELi32ELi32ELi0ELi0EEviiiPT_S1_S1_ii
        .type           _Z9cuda_gemmIiLi256ELi4ELi1ELi1024ELi32ELi32ELi32ELi0ELi0EEviiiPT_S1_S1_ii,@function
        .size           _Z9cuda_gemmIiLi256ELi4ELi1ELi1024ELi32ELi32ELi32ELi0ELi0EEviiiPT_S1_S1_ii,(.L_x_57962 - _Z9cuda_gemmIiLi256ELi4ELi1ELi1024ELi32ELi32ELi32ELi0ELi0EEviiiPT_S1_S1_ii)
        .other          _Z9cuda_gemmIiLi256ELi4ELi1ELi1024ELi32ELi32ELi32ELi0ELi0EEviiiPT_S1_S1_ii,@"STO_CUDA_ENTRY STV_DEFAULT"
_Z9cuda_gemmIiLi256ELi4ELi1ELi1024ELi32ELi32ELi32ELi0ELi0EEviiiPT_S1_S1_ii:
.text._Z9cuda_gemmIiLi256ELi4ELi1ELi1024ELi32ELi32ELi32ELi0ELi0EEviiiPT_S1_S1_ii:
        /* <DEDUP_REMOVED lines=36> */
.L_x_844:
        /* <DEDUP_REMOVED lines=25> */
.L_x_843:
[----:B------:R-:W-:Y:S05]  /*03d0*/  BSYNC.RECONVERGENT B0 ;  /* 0x0000000000007941 */ /* 0x000fea0003800200 */
.L_x_842:
        /* <DEDUP_REMOVED lines=84> */
[----:B------:R-:W0:Y:S01]  /*0920*/  S2UR UR9, SR_CTAID.X ;  /* 0x00000000000979c3 */ /* 0x000e220000002500 */
[----:B------:R-:W-:Y:S01]  /*0930*/  LOP3.LUT R6, RZ, UR12, RZ, 0x33, !PT ;  /* 0x0000000cff067c12 */ /* 0x000fe2000f8e33ff */
[----:B------:R-:W-:Y:S01]  /*0940*/  ULOP3.LUT UR4, UR19, 0xffff, URZ, 0xc0, !UPT ;  /* 0x0000ffff13047892 */ /* 0x000fe2000f8ec0ff */
[----:B------:R-:W-:Y:S01]  /*0950*/  IMAD.MOV R7, RZ, RZ, -R4 ;  /* 0x000000ffff077224 */ /* 0x000fe200078e0a04 */
[----:B------:R-:W-:Y:S01]  /*0960*/  MOV R11, 0xa80 ;  /* 0x00000a80000b7802 */ /* 0x000fe20000000f00 */
        /* <DEDUP_REMOVED lines=9> */
[----:B------:R-:W-:Y:S01]  /*0a00*/  LOP3.LUT R8, R8, 0xffff, RZ, 0xc0, !PT ;  /* 0x0000ffff08087812 */ /* 0x000fe200078ec0ff */
[----:B0-----:R-:W-:-:S04]  /*0a10*/  USHF.L.U32 UR9, UR9, 0xa, URZ ;  /* 0x0000000a09097899 */ /* 0x001fc800080006ff */
[----:B------:R-:W-:-:S04]  /*0a20*/  @P2 IADD3 R7, PT, PT, R7, -UR12, RZ ;  /* 0x8000000c07072c10 */ /* 0x000fc8000fffe0ff */
[----:B------:R-:W-:-:S13]  /*0a30*/  ISETP.GE.U32.AND P2, PT, R7, UR12, PT ;  /* 0x0000000c07007c0c */ /* 0x000fda000bf46070 */
[----:B------:R-:W-:-:S05]  /*0a40*/  @P2 VIADD R7, R7, -UR12 ;  /* 0x8000000c07072c36 */ /* 0x000fca0008000000 */
[----:B------:R-:W-:-:S04]  /*0a50*/  SEL R6, R6, R7, !P0 ;  /* 0x0000000706067207 */ /* 0x000fc80004000000 */
[----:B------:R-:W-:-:S07]  /*0a60*/  SHF.L.U32 R6, R6, 0x4, RZ ;  /* 0x0000000406067819 */ /* 0x000fce00000006ff */
[----:B------:R-:W-:Y:S05]  /*0a70*/  CALL.REL.NOINC `($__internal_11_$__cuda_sm20_div_u16) ;  /* 0x0000006c00947944 */ /* 0x000fea0003c00000 */
[----:B------:R-:W0:Y:S01]  /*0a80*/  LDCU.64 UR14, c[0x0][0x3a8] ;  /* 0x00007500ff0e77ac */ /* 0x000e220008000a00 */
[C---:B------:R-:W-:Y:S01]  /*0a90*/  VIADD R7, R5.reuse, 0x1 ;  /* 0x0000000105077836 */ /* 0x040fe20000000000 */
[C---:B------:R-:W-:Y:S01]  /*0aa0*/  IADD3 R15, PT, PT, R5.reuse, 0x6, RZ ;  /* 0x00000006050f7810 */ /* 0x040fe20007ffe0ff */
[C---:B------:R-:W-:Y:S01]  /*0ab0*/  VIADD R9, R5.reuse, 0x2 ;  /* 0x0000000205097836 */ /* 0x040fe20000000000 */
[C---:B------:R-:W-:Y:S01]  /*0ac0*/  IADD3 R17, PT, PT, R5.reuse, 0x9, RZ ;  /* 0x0000000905117810 */ /* 0x040fe20007ffe0ff */
        /* <DEDUP_REMOVED lines=10> */
[----:B------:R-:W-:Y:S01]  /*0b70*/  VIADD R22, R5, 0xe ;  /* 0x0000000e05167836 */ /* 0x000fe20000000000 */
[----:B0-----:R-:W-:Y:S01]  /*0b80*/  ISETP.GE.AND P0, PT, R7, UR15, PT ;  /* 0x0000000f07007c0c */ /* 0x001fe2000bf06270 */
[----:B------:R-:W-:Y:S01]  /*0b90*/  IMAD.U32 R28, RZ, RZ, UR15 ;  /* 0x0000000fff1c7e24 */ /* 0x000fe2000f8e00ff */
[----:B------:R-:W-:Y:S01]  /*0ba0*/  ISETP.GE.AND P1, PT, R10, UR15, PT ;  /* 0x0000000f0a007c0c */ /* 0x000fe2000bf26270 */
[----:B------:R-:W-:Y:S01]  /*0bb0*/  VIADD R23, R5, 0xf ;  /* 0x0000000f05177836 */ /* 0x000fe20000000000 */
[----:B------:R-:W-:Y:S02]  /*0bc0*/  USHF.R.U32.HI UR25, URZ, 0x4, UR15 ;  /* 0x00000004ff197899 */ /* 0x000fe4000801160f */
[----:B------:R-:W-:Y:S01]  /*0bd0*/  IMAD R26, RZ, RZ, -UR15 ;  /* 0x8000000fff1a7e24 */ /* 0x000fe2000f8e02ff */
[C---:B------:R-:W-:Y:S01]  /*0be0*/  SEL R8, R28.reuse, RZ, P0 ;  /* 0x000000ff1c087207 */ /* 0x040fe20000000000 */
[----:B------:R-:W-:Y:S01]  /*0bf0*/  UISETP.LT.AND UP1, UPT, UR14, 0x20, UPT ;  /* 0x000000200e00788c */ /* 0x000fe2000bf21270 */
[----:B------:R-:W-:Y:S01]  /*0c00*/  ISETP.GE.AND P0, PT, R9, UR15, PT ;  /* 0x0000000f09007c0c */ /* 0x000fe2000bf06270 */
[----:B------:R-:W-:Y:S01]  /*0c10*/  USEL UR26, UR25, 0x1, UP0 ;  /* 0x00000001191a7887 */ /* 0x000fe20008000000 */
[----:B------:R-:W-:Y:S01]  /*0c20*/  IADD3 R7, PT, PT, R7, -R8, RZ ;  /* 0x8000000807077210 */ /* 0x000fe20007ffe0ff */
[----:B-1----:R-:W-:Y:S01]  /*0c30*/  UIMAD.WIDE.U32 UR20, UR19, 0x4, UR4 ;  /* 0x00000004131478a5 */ /* 0x002fe2000f8e0004 */
[----:B------:R-:W-:Y:S01]  /*0c40*/  SEL R8, R28, RZ, P0 ;  /* 0x000000ff1c087207 */ /* 0x000fe20000000000 */
[----:B------:R-:W-:Y:S01]  /*0c50*/  UIMAD.WIDE.U32 UR22, UR19, 0x8, UR4 ;  /* 0x00000008131678a5 */ /* 0x000fe2000f8e0004 */
[----:B------:R-:W-:Y:S01]  /*0c60*/  ISETP.GE.AND P0, PT, R12, UR15, PT ;  /* 0x0000000f0c007c0c */ /* 0x000fe2000bf06270 */
[----:B------:R-:W-:Y:S01]  /*0c70*/  USEL UR11, UR14, 0x20, UP1 ;  /* 0x000000200e0b7887 */ /* 0x000fe20008800000 */
[C---:B------:R-:W-:Y:S01]  /*0c80*/  SEL R11, R28.reuse, RZ, P1 ;  /* 0x000000ff1c0b7207 */ /* 0x040fe20000800000 */
[----:B------:R-:W-:Y:S01]  /*0c90*/  IMAD.IADD R8, R9, 0x1, -R8 ;  /* 0x0000000109087824 */ /* 0x000fe200078e0a08 */
[----:B------:R-:W-:Y:S01]  /*0ca0*/  SEL R13, R28, RZ, P0 ;  /* 0x000000ff1c0d7207 */ /* 0x000fe20000000000 */
[----:B------:R-:W-:Y:S01]  /*0cb0*/  UIMAD.WIDE.U32 UR4, UR19, 0xc, UR4 ;  /* 0x0000000c130478a5 */ /* 0x000fe2000f8e0004 */
[----:B------:R-:W-:Y:S01]  /*0cc0*/  ISETP.GE.AND P1, PT, R14, UR15, PT ;  /* 0x0000000f0e007c0c */ /* 0x000fe2000bf26270 */
[----:B------:R-:W-:Y:S01]  /*0cd0*/  IMAD.IADD R9, R10, 0x1, -R11 ;  /* 0x000000010a097824 */ /* 0x000fe200078e0a0b */
[----:B------:R-:W-:Y:S01]  /*0ce0*/  ISETP.GE.AND P0, PT, R15, UR15, PT ;  /* 0x0000000f0f007c0c */ /* 0x000fe2000bf06270 */
[----:B------:R-:W-:Y:S01]  /*0cf0*/  IMAD.IADD R10, R12, 0x1, -R13 ;  /* 0x000000010c0a7824 */ /* 0x000fe200078e0a0d */
[C---:B------:R-:W-:Y:S01]  /*0d00*/  SEL R11, R28.reuse, RZ, P1 ;  /* 0x000000ff1c0b7207 */ /* 0x040fe20000800000 */
[----:B------:R-:W-:Y:S01]  /*0d10*/  VIADD R13, R5, 0x7 ;  /* 0x00000007050d7836 */ /* 0x000fe20000000000 */
[----:B------:R-:W-:Y:S01]  /*0d20*/  SEL R12, R28, RZ, P0 ;  /* 0x000000ff1c0c7207 */ /* 0x000fe20000000000 */
[----:B------:R-:W-:Y:S01]  /*0d30*/  UIMAD UR12, UR26, UR12, 0x201f ;  /* 0x0000201f1a0c74a4 */ /* 0x000fe2000f8e020c */
[----:B------:R-:W-:Y:S01]  /*0d40*/  ISETP.GE.AND P0, PT, R16, UR15, PT ;  /* 0x0000000f10007c0c */ /* 0x000fe2000bf06270 */
[----:B------:R-:W-:Y:S01]  /*0d50*/  IMAD.IADD R11, R14, 0x1, -R11 ;  /* 0x000000010e0b7824 */ /* 0x000fe200078e0a0b */
[----:B------:R-:W-:Y:S01]  /*0d60*/  ISETP.GE.AND P1, PT, R13, UR15, PT ;  /* 0x0000000f0d007c0c */ /* 0x000fe2000bf26270 */
[----:B------:R-:W-:Y:S01]  /*0d70*/  IMAD.IADD R12, R15, 0x1, -R12 ;  /* 0x000000010f0c7824 */ /* 0x000fe200078e0a0c */
[----:B------:R-:W-:-:S02]  /*0d80*/  SEL R15, R28, RZ, P0 ;  /* 0x000000ff1c0f7207 */ /* 0x000fc40000000000 */
[C---:B------:R-:W-:Y:S02]  /*0d90*/  SEL R14, R28.reuse, RZ, P1 ;  /* 0x000000ff1c0e7207 */ /* 0x040fe40000800000 */
[----:B------:R-:W-:Y:S02]  /*0da0*/  ISETP.GE.AND P1, PT, R17, UR15, PT ;  /* 0x0000000f11007c0c */ /* 0x000fe4000bf26270 */
[----:B------:R-:W-:Y:S01]  /*0db0*/  ISETP.GE.AND P0, PT, R19, UR15, PT ;  /* 0x0000000f13007c0c */ /* 0x000fe2000bf06270 */
[----:B------:R-:W-:Y:S01]  /*0dc0*/  IMAD.IADD R13, R13, 0x1, -R14 ;  /* 0x000000010d0d7824 */ /* 0x000fe200078e0a0e */
[----:B------:R-:W-:Y:S01]  /*0dd0*/  SEL R18, R28, RZ, P1 ;  /* 0x000000ff1c127207 */ /* 0x000fe20000800000 */
[----:B------:R-:W-:Y:S01]  /*0de0*/  IMAD.IADD R14, R16, 0x1, -R15 ;  /* 0x00000001100e7824 */ /* 0x000fe200078e0a0f */
[----:B------:R-:W-:Y:S02]  /*0df0*/  ISETP.GE.AND P1, PT, R20, UR15, PT ;  /* 0x0000000f14007c0c */ /* 0x000fe4000bf26270 */
[C---:B------:R-:W-:Y:S01]  /*0e00*/  SEL R16, R28.reuse, RZ, P0 ;  /* 0x000000ff1c107207 */ /* 0x040fe20000000000 */
[----:B------:R-:W-:Y:S01]  /*0e10*/  IMAD.IADD R15, R17, 0x1, -R18 ;  /* 0x00000001110f7824 */ /* 0x000fe200078e0a12 */
[----:B------:R-:W-:Y:S01]  /*0e20*/  SEL R17, R28, RZ, P1 ;  /* 0x000000ff1c117207 */ /* 0x000fe20000800000 */
[----:B------:R-:W-:Y:S01]  /*0e30*/  VIADD R18, R5, 0xc ;  /* 0x0000000c05127836 */ /* 0x000fe20000000000 */
[----:B------:R-:W-:Y:S01]  /*0e40*/  ISETP.GE.AND P1, PT, R21, UR15, PT ;  /* 0x0000000f15007c0c */ /* 0x000fe2000bf26270 */
[----:B------:R-:W-:Y:S01]  /*0e50*/  IMAD.IADD R16, R19, 0x1, -R16 ;  /* 0x0000000113107824 */ /* 0x000fe200078e0a10 */
[----:B------:R-:W-:-:S02]  /*0e60*/  IADD3 R17, PT, PT, R20, -R17, RZ ;  /* 0x8000001114117210 */ /* 0x000fc40007ffe0ff */
[----:B------:R-:W-:Y:S02]  /*0e70*/  ISETP.GE.AND P0, PT, R18, UR15, PT ;  /* 0x0000000f12007c0c */ /* 0x000fe4000bf06270 */
[C---:B------:R-:W-:Y:S02]  /*0e80*/  SEL R20, R28.reuse, RZ, P1 ;  /* 0x000000ff1c147207 */ /* 0x040fe40000800000 */
[----:B------:R-:W-:Y:S02]  /*0e90*/  SEL R19, R28, RZ, P0 ;  /* 0x000000ff1c137207 */ /* 0x000fe40000000000 */
[----:B------:R-:W-:Y:S02]  /*0ea0*/  ISETP.GE.AND P0, PT, R22, UR15, PT ;  /* 0x0000000f16007c0c */ /* 0x000fe4000bf06270 */
[----:B------:R-:W-:Y:S01]  /*0eb0*/  ISETP.GE.AND P1, PT, R23, UR15, PT ;  /* 0x0000000f17007c0c */ /* 0x000fe2000bf26270 */
[----:B------:R-:W-:Y:S01]  /*0ec0*/  IMAD.IADD R18, R18, 0x1, -R19 ;  /* 0x0000000112127824 */ /* 0x000fe200078e0a13 */
[----:B------:R-:W-:Y:S01]  /*0ed0*/  LEA R26, R26, 0x201f, 0x8 ;  /* 0x0000201f1a1a7811 */ /* 0x000fe200078e40ff */
[----:B------:R-:W-:Y:S01]  /*0ee0*/  IMAD.IADD R19, R21, 0x1, -R20 ;  /* 0x0000000115137824 */ /* 0x000fe200078e0a14 */
[----:B------:R-:W-:-:S02]  /*0ef0*/  SEL R21, R28, RZ, P0 ;  /* 0x000000ff1c157207 */ /* 0x000fc40000000000 */
[----:B------:R-:W-:Y:S02]  /*0f00*/  SEL R24, R28, RZ, P1 ;  /* 0x000000ff1c187207 */ /* 0x000fe40000800000 */
[----:B------:R-:W-:Y:S02]  /*0f10*/  ISETP.GE.AND P0, PT, R5, UR15, PT ;  /* 0x0000000f05007c0c */ /* 0x000fe4000bf06270 */
[----:B------:R-:W-:Y:S01]  /*0f20*/  IADD3 R20, PT, PT, R22, -R21, RZ ;  /* 0x8000001516147210 */ /* 0x000fe20007ffe0ff */
[----:B------:R-:W-:Y:S01]  /*0f30*/  IMAD.IADD R21, R23, 0x1, -R24 ;  /* 0x0000000117157824 */ /* 0x000fe200078e0a18 */
[----:B------:R-:W-:Y:S01]  /*0f40*/  SEL R28, R28, RZ, P0 ;  /* 0x000000ff1c1c7207 */ /* 0x000fe20000000000 */
[C---:B------:R-:W-:Y:S01]  /*0f50*/  VIADD R23, R4.reuse, 0x1 ;  /* 0x0000000104177836 */ /* 0x040fe20000000000 */
[----:B------:R-:W-:Y:S01]  /*0f60*/  LOP3.LUT R22, R25, 0x3, RZ, 0xc0, !PT ;  /* 0x0000000319167812 */ /* 0x000fe200078ec0ff */
[----:B------:R-:W-:Y:S01]  /*0f70*/  VIADD R24, R4, 0x3 ;  /* 0x0000000304187836 */ /* 0x000fe20000000000 */
[----:B------:R-:W-:-:S02]  /*0f80*/  IADD3 R25, PT, PT, R5, -R28, RZ ;  /* 0x8000001c05197210 */ /* 0x000fc40007ffe0ff */
[----:B------:R-:W-:Y:S02]  /*0f90*/  LOP3.LUT R23, R23, 0xf, RZ, 0xc0, !PT ;  /* 0x0000000f17177812 */ /* 0x000fe400078ec0ff */
[----:B------:R-:W-:-:S07]  /*0fa0*/  LOP3.LUT R24, R24, 0xf, RZ, 0xc0, !PT ;  /* 0x0000000f18187812 */ /* 0x000fce00078ec0ff */
.L_x_1017:
[----:B0-----:R-:W0:Y:S01]  /*0fb0*/  LDC R34, c[0x0][0x388] ;  /* 0x0000e200ff227b82 */ /* 0x001e220000000800 */
[----:B------:R-:W-:Y:S01]  /*0fc0*/  ISETP.NE.AND P0, PT, R22, 0x2, PT ;  /* 0x000000021600780c */ /* 0x000fe20003f05270 */
[----:B------:R-:W-:Y:S01]  /*0fd0*/  UMOV UR15, 0x400 ;  /* 0x00000400000f7882 */ /* 0x000fe20000000000 */
[----:B------:R-:W-:Y:S01]  /*0fe0*/  BSSY.RECONVERGENT B0, `(.L_x_845) ;  /* 0x0000021000007945 */ /* 0x000fe20003800200 */
[----:B------:R-:W-:Y:S01]  /*0ff0*/  VIADD R27, R3, UR19 ;  /* 0x00000013031b7c36 */ /* 0x000fe20008000000 */
[----:B------:R-:W-:Y:S01]  /*1000*/  P2R R38, PR, RZ, 0x1 ;  /* 0x00000001ff267803 */ /* 0x000fe20000000000 */
[----:B------:R-:W-:Y:S02]  /*1010*/  IMAD.MOV.U32 R55, RZ, RZ, R0 ;  /* 0x000000ffff377224 */ /* 0x000fe400078e0000 */
[----:B------:R-:W1:Y:S06]  /*1020*/  S2UR UR18, SR_CgaCtaId ;  /* 0x00000000001279c3 */ /* 0x000e6c0000008800 */
[----:B---3--:R-:W-:Y:S05]  /*1030*/  @!P0 BRA `(.L_x_846) ;  /* 0x00000000006c8947 */ /* 0x008fea0003800000 */
[----:B------:R-:W2:Y:S01]  /*1040*/  LDCU UR13, c[0x0][0x388] ;  /* 0x00007100ff0d77ac */ /* 0x000ea20008000800 */
[----:B------:R-:W3:Y:S01]  /*1050*/  LDC.64 R28, c[0x0][0x390] ;  /* 0x0000e400ff1c7b82 */ /* 0x000ee20000000a00 */
[----:B--2---:R-:W-:-:S06]  /*1060*/  UIMAD UR13, UR10, UR13, UR9 ;  /* 0x0000000d0a0d72a4 */ /* 0x004fcc000f8e0209 */
[----:B------:R-:W-:-:S04]  /*1070*/  VIADD R31, R0, UR13 ;  /* 0x0000000d001f7c36 */ /* 0x000fc80008000000 */
[----:B---3--:R-:W-:-:S05]  /*1080*/  IMAD.WIDE R28, R31, 0x4, R28 ;  /* 0x000000041f1c7825 */ /* 0x008fca00078e021c */
[----:B------:R-:W2:Y:S01]  /*1090*/  LDG.E R30, desc[UR16][R28.64] ;  /* 0x000000101c1e7981 */ /* 0x000ea2000c1e1900 */
[----:B------:R-:W3:Y:S01]  /*10a0*/  S2UR UR14, SR_CgaCtaId ;  /* 0x00000000000e79c3 */ /* 0x000ee20000008800 */
[----:B------:R-:W-:Y:S01]  /*10b0*/  UMOV UR13, 0x400 ;  /* 0x00000400000d7882 */ /* 0x000fe20000000000 */
[----:B------:R-:W-:Y:S01]  /*10c0*/  ISETP.NE.AND P0, PT, R22, 0x3, PT ;  /* 0x000000031600780c */ /* 0x000fe20003f05270 */
[----:B------:R-:W-:Y:S01]  /*10d0*/  UIADD3 UR13, UPT, UPT, UR13, 0x1080, URZ ;  /* 0x000010800d0d7890 */ /* 0x000fe2000fffe0ff */
[----:B------:R-:W-:-:S03]  /*10e0*/  IMAD.MOV.U32 R55, RZ, RZ, R3 ;  /* 0x000000ffff377224 */ /* 0x000fc600078e0003 */
[----:B---3--:R-:W-:-:S06]  /*10f0*/  ULEA UR13, UR14, UR13, 0x18 ;  /* 0x0000000d0e0d7291 */ /* 0x008fcc000f8ec0ff */
[----:B------:R-:W-:-:S05]  /*1100*/  LEA R33, R0, UR13, 0x2 ;  /* 0x0000000d00217c11 */ /* 0x000fca000f8e10ff */
[----:B--2---:R2:W-:Y:S01]  /*1110*/  STS [R33], R30 ;  /* 0x0000001e21007388 */ /* 0x0045e20000000800 */
[----:B------:R-:W-:Y:S05]  /*1120*/  @!P0 BRA `(.L_x_846) ;  /* 0x0000000000308947 */ /* 0x000fea0003800000 */
[----:B------:R-:W-:Y:S02]  /*1130*/  ISETP.NE.AND P0, PT, R22, RZ, PT ;  /* 0x000000ff1600720c */ /* 0x000fe40003f05270 */
[----:B--2---:R-:W-:-:S04]  /*1140*/  IADD3 R30, P1, PT, R28, UR24, RZ ;  /* 0x000000181c1e7c10 */ /* 0x004fc8000ff3e0ff */
[----:B------:R-:W-:-:S07]  /*1150*/  IADD3.X R31, PT, PT, RZ, R29, RZ, P1, !PT ;  /* 0x0000001dff1f7210 */ /* 0x000fce0000ffe4ff */
[----:B------:R-:W-:Y:S02]  /*1160*/  @P0 IADD3 R28, P1, PT, R30, UR24, RZ ;  /* 0x000000181e1c0c10 */ /* 0x000fe4000ff3e0ff */
[----:B------:R-:W2:Y:S03]  /*1170*/  LDG.E R30, desc[UR16][R30.64] ;  /* 0x000000101e1e7981 */ /* 0x000ea6000c1e1900 */
[----:B------:R-:W-:-:S06]  /*1180*/  @P0 IMAD.X R29, RZ, RZ, R31, P1 ;  /* 0x000000ffff1d0224 */ /* 0x000fcc00008e061f */
[----:B------:R-:W3:Y:S01]  /*1190*/  @P0 LDG.E R29, desc[UR16][R28.64] ;  /* 0x000000101c1d0981 */ /* 0x000ee2000c1e1900 */
[----:B------:R-:W-:Y:S02]  /*11a0*/  VIADD R32, R33, UR24 ;  /* 0x0000001821207c36 */ /* 0x000fe40008000000 */
[----:B------:R-:W-:Y:S02]  /*11b0*/  IMAD.MOV.U32 R55, RZ, RZ, R27 ;  /* 0x000000ffff377224 */ /* 0x000fe400078e001b */
[----:B------:R-:W-:Y:S01]  /*11c0*/  @P0 VIADD R55, R27, UR19 ;  /* 0x000000131b370c36 */ /* 0x000fe20008000000 */
[----:B--2---:R4:W-:Y:S04]  /*11d0*/  STS [R33+UR24], R30 ;  /* 0x0000001e21007988 */ /* 0x0049e80008000818 */
[----:B---3--:R4:W-:Y:S02]  /*11e0*/  @P0 STS [R32+UR24], R29 ;  /* 0x0000001d20000988 */ /* 0x0089e40008000818 */
.L_x_846:
[----:B-1----:R-:W-:Y:S05]  /*11f0*/  BSYNC.RECONVERGENT B0 ;  /* 0x0000000000007941 */ /* 0x002fea0003800200 */
.L_x_845:
[----:B------:R-:W-:Y:S01]  /*1200*/  UIADD3 UR13, UPT, UPT, UR15, 0x1080, URZ ;  /* 0x000010800f0d7890 */ /* 0x000fe2000fffe0ff */
[----:B------:R-:W-:Y:S01]  /*1210*/  IADD3 R39, PT, PT, R55, UR9, RZ ;  /* 0x0000000937277c10 */ /* 0x000fe2000fffe0ff */
[----:B------:R-:W-:Y:S02]  /*1220*/  BSSY.RECONVERGENT B0, `(.L_x_847) ;  /* 0x000001f000007945 */ /* 0x000fe40003800200 */
[----:B------:R-:W-:Y:S02]  /*1230*/  ULEA UR13, UR18, UR13, 0x18 ;  /* 0x0000000d120d7291 */ /* 0x000fe4000f8ec0ff */
[----:B0-----:R-:W-:-:S04]  /*1240*/  IMAD R39, R34, UR10, R39 ;  /* 0x0000000a22277c24 */ /* 0x001fc8000f8e0227 */
[----:B------:R-:W-:-:S07]  /*1250*/  LEA R36, R55, UR13, 0x2 ;  /* 0x0000000d37247c11 */ /* 0x000fce000f8e10ff */
.L_x_848:
[----:B--2-4-:R-:W0:Y:S01]  /*1260*/  LDC.64 R30, c[0x0][0x390] ;  /* 0x0000e400ff1e7b82 */ /* 0x014e220000000a00 */
[----:B------:R-:W-:Y:S01]  /*1270*/  IMAD.U32 R34, RZ, RZ, UR20 ;  /* 0x00000014ff227e24 */ /* 0x000fe2000f8e00ff */
[----:B-1----:R-:W-:Y:S01]  /*1280*/  MOV R28, UR4 ;  /* 0x00000004001c7c02 */ /* 0x002fe20008000f00 */
        /* <DEDUP_REMOVED lines=16> */
[--C-:B------:R-:W-:Y:S01]  /*1390*/  IMAD R59, R61, 0xc, R36.reuse ;  /* 0x0000000c3d3b7824 */ /* 0x100fe200078e0224 */
        /* <DEDUP_REMOVED lines=8> */
.L_x_847:
[----:B------:R-:W-:Y:S01]  /*1420*/  ISETP.NE.AND P1, PT, R38, RZ, PT ;  /* 0x000000ff2600720c */ /* 0x000fe20003f25270 */
[----:B------:R-:W-:Y:S01]  /*1430*/  BSSY.RECONVERGENT B0, `(.L_x_849) ;  /* 0x0000010000007945 */ /* 0x000fe20003800200 */
[----:B-1----:R-:W-:-:S11]  /*1440*/  IMAD.MOV.U32 R28, RZ, RZ, R0 ;  /* 0x000000ffff1c7224 */ /* 0x002fd600078e0000 */
        /* <DEDUP_REMOVED lines=11> */
[----:B------:R-:W-:-:S10]  /*1500*/  IMAD.MOV.U32 R28, RZ, RZ, R27 ;  /* 0x000000ffff1c7224 */ /* 0x000fd400078e001b */
[----:B------:R1:W-:Y:S01]  /*1510*/  @P0 STS [R30+UR24], RZ ;  /* 0x000000ff1e000988 */ /* 0x0003e20008000818 */
[----:B------:R-:W-:-:S07]  /*1520*/  @P0 IADD3 R28, PT, PT, R27, UR19, RZ ;  /* 0x000000131b1c0c10 */ /* 0x000fce000fffe0ff */
.L_x_850:
[----:B------:R-:W-:Y:S05]  /*1530*/  BSYNC.RECONVERGENT B0 ;  /* 0x0000000000007941 */ /* 0x000fea0003800200 */
.L_x_849:
[----:B------:R-:W-:Y:S01]  /*1540*/  BSSY.RECONVERGENT B0, `(.L_x_851) ;  /* 0x000000d000007945 */ /* 0x000fe20003800200 */
[----:B------:R-:W-:-:S04]  /*1550*/  UIADD3 UR13, UPT, UPT, UR15, 0x2080, URZ ;  /* 0x000020800f0d7890 */ /* 0x000fc8000fffe0ff */
[----:B------:R-:W-:-:S12]  /*1560*/  ULEA UR13, UR18, UR13, 0x18 ;  /* 0x0000000d120d7291 */ /* 0x000fd8000f8ec0ff */
.L_x_852:
[C---:B012---:R-:W-:Y:S01]  /*1570*/  LEA R29, R28.reuse, UR13, 0x2 ;  /* 0x0000000d1c1d7c11 */ /* 0x047fe2000f8e10ff */
        /* <DEDUP_REMOVED lines=10> */
.L_x_851:
[----:B------:R-:W-:Y:S01]  /*1620*/  BAR.SYNC.DEFER_BLOCKING 0x0 ;  /* 0x0000000000007b1d */ /* 0x000fe20000010000 */
[----:B------:R-:W-:-:S09]  /*1630*/  UISETP.GE.AND UP0, UPT, UR6, 0x1, UPT ;  /* 0x000000010600788c */ /* 0x000fd2000bf06270 */
[----:B------:R-:W-:Y:S05]  /*1640*/  BRA.U !UP0, `(.L_x_853) ;  /* 0x0000003908f47547 */ /* 0x000fea000b800000 */
[----:B------:R-:W-:Y:S01]  /*1650*/  UISETP.NE.AND UP0, UPT, UR26, 0x1, UPT ;  /* 0x000000011a00788c */ /* 0x000fe2000bf05270 */
[----:B--2---:R-:W-:-:S08]  /*1660*/  LOP3.LUT R30, R0, 0x1f, RZ, 0xc0, !PT ;  /* 0x0000001f001e7812 */ /* 0x004fd000078ec0ff */
[----:B------:R-:W-:Y:S05]  /*1670*/  BRA.U UP0, `(.L_x_854) ;  /* 0x0000001100e47547 */ /* 0x000fea000b800000 */
[----:B------:R-:W-:Y:S01]  /*1680*/  HFMA2 R31, -RZ, RZ, 0, 0 ;  /* 0x00000000ff1f7431 */ /* 0x000fe200000001ff */
[----:B------:R-:W-:Y:S06]  /*1690*/  BSSY B1, `(.L_x_855) ;  /* 0x0000136000017945 */ /* 0x000fec0003800000 */
.L_x_907:
[----:B0-----:R-:W0:Y:S01]  /*16a0*/  LDC R32, c[0x0][0x3ac] ;  /* 0x0000eb00ff207b82 */ /* 0x001e220000000800 */
[----:B------:R-:W-:Y:S02]  /*16b0*/  IMAD.IADD R33, R4, 0x1, R31 ;  /* 0x0000000104217824 */ /* 0x000fe400078e021f */
[----:B------:R-:W-:Y:S01]  /*16c0*/  VIADD R31, R31, UR7 ;  /* 0x000000071f1f7c36 */ /* 0x000fe20008000000 */
[C---:B0-----:R-:W-:Y:S01]  /*16d0*/  ISETP.GE.AND P5, PT, R32.reuse, 0x1, PT ;  /* 0x000000012000780c */ /* 0x041fe20003fa6270 */
[----:B--2---:R-:W-:Y:S01]  /*16e0*/  IMAD R28, R33, R32, R6 ;  /* 0x00000020211c7224 */ /* 0x004fe200078e0206 */
[C---:B------:R-:W-:Y:S02]  /*16f0*/  ISETP.GE.AND P4, PT, R32.reuse, 0x2, PT ;  /* 0x000000022000780c */ /* 0x040fe40003f86270 */
[C---:B------:R-:W-:Y:S02]  /*1700*/  ISETP.GE.AND P3, PT, R32.reuse, 0x3, PT ;  /* 0x000000032000780c */ /* 0x040fe40003f66270 */
[----:B------:R-:W-:-:S02]  /*1710*/  ISETP.GE.AND P2, PT, R32, 0x4, PT ;  /* 0x000000042000780c */ /* 0x000fc40003f46270 */
[C---:B------:R-:W-:Y:S02]  /*1720*/  ISETP.GE.AND P1, PT, R32.reuse, 0x5, PT ;  /* 0x000000052000780c */ /* 0x040fe40003f26270 */
[----:B------:R-:W-:-:S03]  /*1730*/  ISETP.GE.AND P6, PT, R32, 0x6, PT ;  /* 0x000000062000780c */ /* 0x000fc60003fc6270 */
[----:B-1-34-:R-:W-:Y:S10]  /*1740*/  @!P5 BRA `(.L_x_856) ;  /* 0x00000000001cd947 */ /* 0x01aff40003800000 */
[----:B------:R-:W0:Y:S01]  /*1750*/  S2UR UR15, SR_CgaCtaId ;  /* 0x00000000000f79c3 */ /* 0x000e220000008800 */
[----:B------:R-:W-:Y:S01]  /*1760*/  UMOV UR14, 0x400 ;  /* 0x00000400000e7882 */ /* 0x000fe20000000000 */
[----:B------:R-:W-:Y:S01]  /*1770*/  IMAD.IADD R29, R5, 0x1, R28 ;  /* 0x00000001051d7824 */ /* 0x000fe200078e021c */
[----:B------:R-:W-:-:S04]  /*1780*/  UIADD3 UR14, UPT, UPT, UR14, 0x1080, URZ ;  /* 0x000010800e0e7890 */ /* 0x000fc8000fffe0ff */
[----:B0-----:R-:W-:-:S06]  /*1790*/  ULEA UR14, UR15, UR14, 0x18 ;  /* 0x0000000e0f0e7291 */ /* 0x001fcc000f8ec0ff */
[----:B------:R-:W-:-:S05]  /*17a0*/  LEA R29, R29, UR14, 0x2 ;  /* 0x0000000e1d1d7c11 */ /* 0x000fca000f8e10ff */
[----:B------:R0:W1:Y:S02]  /*17b0*/  LDS R40, [R29] ;  /* 0x000000001d287984 */ /* 0x0000640000000800 */
.L_x_856:
[----:B------:R-:W-:Y:S05]  /*17c0*/  @!P4 BRA `(.L_x_857) ;  /* 0x00000000001cc947 */ /* 0x000fea0003800000 */
[----:B------:R-:W2:Y:S01]  /*17d0*/  S2UR UR15, SR_CgaCtaId ;  /* 0x00000000000f79c3 */ /* 0x000ea20000008800 */
[----:B------:R-:W-:Y:S01]  /*17e0*/  UMOV UR14, 0x400 ;  /* 0x00000400000e7882 */ /* 0x000fe20000000000 */
[----:B0-----:R-:W-:Y:S01]  /*17f0*/  IADD3 R29, PT, PT, R23, R28, RZ ;  /* 0x0000001c171d7210 */ /* 0x001fe20007ffe0ff */
[----:B------:R-:W-:-:S04]  /*1800*/  UIADD3 UR14, UPT, UPT, UR14, 0x1080, URZ ;  /* 0x000010800e0e7890 */ /* 0x000fc8000fffe0ff */
[----:B--2---:R-:W-:-:S06]  /*1810*/  ULEA UR14, UR15, UR14, 0x18 ;  /* 0x0000000e0f0e7291 */ /* 0x004fcc000f8ec0ff */
[----:B------:R-:W-:-:S05]  /*1820*/  LEA R29, R29, UR14, 0x2 ;  /* 0x0000000e1d1d7c11 */ /* 0x000fca000f8e10ff */
[----:B------:R2:W3:Y:S02]  /*1830*/  LDS R41, [R29] ;  /* 0x000000001d297984 */ /* 0x0004e40000000800 */
.L_x_857:
        /* <DEDUP_REMOVED lines=10> */
.L_x_858:
[----:B------:R-:W-:Y:S05]  /*18e0*/  @!P2 BRA `(.L_x_859) ;  /* 0x00000000001ca947 */ /* 0x000fea0003800000 */
[----:B------:R-:W5:Y:S01]  /*18f0*/  S2UR UR15, SR_CgaCtaId ;  /* 0x00000000000f79c3 */ /* 0x000f620000008800 */
[----:B------:R-:W-:Y:S01]  /*1900*/  UMOV UR14, 0x400 ;  /* 0x00000400000e7882 */ /* 0x000fe20000000000 */
[----:B0-2-4-:R-:W-:Y:S01]  /*1910*/  IMAD.IADD R29, R24, 0x1, R28 ;  /* 0x00000001181d7824 */ /* 0x015fe200078e021c */
[----:B------:R-:W-:-:S04]  /*1920*/  UIADD3 UR14, UPT, UPT, UR14, 0x1080, URZ ;  /* 0x000010800e0e7890 */ /* 0x000fc8000fffe0ff */
[----:B-----5:R-:W-:-:S06]  /*1930*/  ULEA UR14, UR15, UR14, 0x18 ;  /* 0x0000000e0f0e7291 */ /* 0x020fcc000f8ec0ff */
[----:B------:R-:W-:-:S05]  /*1940*/  LEA R29, R29, UR14, 0x2 ;  /* 0x0000000e1d1d7c11 */ /* 0x000fca000f8e10ff */
[----:B------:R0:W2:Y:S02]  /*1950*/  LDS R43, [R29] ;  /* 0x000000001d2b7984 */ /* 0x0000a40000000800 */
.L_x_859:
[----:B------:R-:W-:Y:S05]  /*1960*/  @!P1 BRA `(.L_x_860) ;  /* 0x0000000000249947 */ /* 0x000fea0003800000 */
        /* <DEDUP_REMOVED lines=9> */
.L_x_860:
[----:B------:R-:W-:Y:S01]  /*1a00*/  ISETP.GE.AND P0, PT, R32, 0x7, PT ;  /* 0x000000072000780c */ /* 0x000fe20003f06270 */
[----:B------:R-:W-:-:S12]  /*1a10*/  @!P6 BRA `(.L_x_861) ;  /* 0x000000000024e947 */ /* 0x000fd80003800000 */
        /* <DEDUP_REMOVED lines=9> */
.L_x_861:
[----:B------:R-:W-:Y:S01]  /*1ab0*/  ISETP.GE.AND P6, PT, R32, 0x8, PT ;  /* 0x000000082000780c */ /* 0x000fe20003fc6270 */
[----:B------:R-:W-:-:S12]  /*1ac0*/  @!P0 BRA `(.L_x_862) ;  /* 0x0000000000248947 */ /* 0x000fd80003800000 */
        /* <DEDUP_REMOVED lines=9> */
.L_x_862:
        /* <DEDUP_REMOVED lines=11> */
.L_x_863:
[----:B------:R-:W-:Y:S01]  /*1c10*/  ISETP.GE.AND P6, PT, R32, 0xa, PT ;  /* 0x0000000a2000780c */ /* 0x000fe20003fc6270 */
[----:B------:R-:W-:-:S12]  /*1c20*/  @!P0 BRA `(.L_x_864) ;  /* 0x0000000000208947 */ /* 0x000fd80003800000 */
[----:B------:R-:W5:Y:S01]  /*1c30*/  S2UR UR15, SR_CgaCtaId ;  /* 0x00000000000f79c3 */ /* 0x000f620000008800 */
[----:B------:R-:W-:Y:S01]  /*1c40*/  UMOV UR14, 0x400 ;  /* 0x00000400000e7882 */ /* 0x000fe20000000000 */
[----:B0-2-4-:R-:W-:Y:S01]  /*1c50*/  LOP3.LUT R29, R5, 0x8, RZ, 0x3c, !PT ;  /* 0x00000008051d7812 */ /* 0x015fe200078e3cff */
[----:B------:R-:W-:-:S03]  /*1c60*/  UIADD3 UR14, UPT, UPT, UR14, 0x1080, URZ ;  /* 0x000010800e0e7890 */ /* 0x000fc6000fffe0ff */
[----:B------:R-:W-:Y:S01]  /*1c70*/  IADD3 R29, PT, PT, R28, R29, RZ ;  /* 0x0000001d1c1d7210 */ /* 0x000fe20007ffe0ff */
[----:B-----5:R-:W-:-:S06]  /*1c80*/  ULEA UR14, UR15, UR14, 0x18 ;  /* 0x0000000e0f0e7291 */ /* 0x020fcc000f8ec0ff */
[----:B------:R-:W-:-:S05]  /*1c90*/  LEA R29, R29, UR14, 0x2 ;  /* 0x0000000e1d1d7c11 */ /* 0x000fca000f8e10ff */
[----:B------:R0:W2:Y:S02]  /*1ca0*/  LDS R48, [R29] ;  /* 0x000000001d307984 */ /* 0x0000a40000000800 */
.L_x_864:
        /* <DEDUP_REMOVED lines=11> */
.L_x_865:
[----:B------:R-:W-:Y:S01]  /*1d60*/  ISETP.GE.AND P6, PT, R32, 0xc, PT ;  /* 0x0000000c2000780c */ /* 0x000fe20003fc6270 */
[----:B------:R-:W-:-:S12]  /*1d70*/  @!P0 BRA `(.L_x_866) ;  /* 0x0000000000248947 */ /* 0x000fd80003800000 */
        /* <DEDUP_REMOVED lines=9> */
.L_x_866:
        /* <DEDUP_REMOVED lines=11> */
.L_x_867:
        /* <DEDUP_REMOVED lines=11> */
.L_x_868:
        /* <DEDUP_REMOVED lines=11> */
.L_x_869:
        /* <DEDUP_REMOVED lines=11> */
.L_x_870:
[----:B------:R-:W-:Y:S01]  /*20d0*/  ISETP.GE.AND P0, PT, R2, UR11, PT ;  /* 0x0000000b02007c0c */ /* 0x000fe2000bf06270 */
        /* <DEDUP_REMOVED lines=10> */
.L_x_871:
[----:B------:R-:W-:Y:S01]  /*2180*/  BSSY B0, `(.L_x_872) ;  /* 0x0000085000007945 */ /* 0x000fe20003800000 */
[----:B------:R-:W-:-:S03]  /*2190*/  ISETP.GE.AND P6, PT, R31, UR6, PT ;  /* 0x000000061f007c0c */ /* 0x000fc6000bfc6270 */
[----:B------:R-:W-:Y:S10]  /*21a0*/  @P0 BRA `(.L_x_873) ;  /* 0x0000000800080947 */ /* 0x000ff40003800000 */
[----:B------:R-:W-:Y:S01]  /*21b0*/  IABS R34, R32 ;  /* 0x0000002000227213 */ /* 0x000fe20000000000 */
[----:B------:R-:W-:Y:S01]  /*21c0*/  IMAD.MOV.U32 R28, RZ, RZ, RZ ;  /* 0x000000ffff1c7224 */ /* 0x000fe200078e00ff */
[----:B------:R-:W-:Y:S01]  /*21d0*/  IABS R55, R30 ;  /* 0x0000001e00377213 */ /* 0x000fe20000000000 */
[----:B------:R-:W5:Y:S01]  /*21e0*/  S2UR UR15, SR_CgaCtaId ;  /* 0x00000000000f79c3 */ /* 0x000f620000008800 */
[----:B------:R-:W0:Y:S01]  /*21f0*/  I2F.RP R35, R34 ;  /* 0x0000002200237306 */ /* 0x000e220000209400 */
[----:B------:R-:W-:-:S07]  /*2200*/  UMOV UR14, 0x400 ;  /* 0x00000400000e7882 */ /* 0x000fce0000000000 */
[----:B0-----:R-:W0:Y:S01]  /*2210*/  MUFU.RCP R35, R35 ;  /* 0x0000002300237308 */ /* 0x001e220000001000 */
[----:B-----5:R-:W-:Y:S01]  /*2220*/  ULEA UR14, UR15, UR14, 0x18 ;  /* 0x0000000e0f0e7291 */ /* 0x020fe2000f8ec0ff */
[----:B0-----:R-:W-:-:S06]  /*2230*/  VIADD R36, R35, 0xffffffe ;  /* 0x0ffffffe23247836 */ /* 0x001fcc0000000000 */
[----:B--2-4-:R-:W0:Y:S02]  /*2240*/  F2I.FTZ.U32.TRUNC.NTZ R29, R36 ;  /* 0x00000024001d7305 */ /* 0x014e24000021f000 */
[----:B0-----:R-:W-:-:S05]  /*2250*/  IADD3 R39, PT, PT, RZ, -R29, RZ ;  /* 0x8000001dff277210 */ /* 0x001fca0007ffe0ff */
[----:B------:R-:W-:-:S04]  /*2260*/  IMAD R39, R39, R34, RZ ;  /* 0x0000002227277224 */ /* 0x000fc800078e02ff */
[----:B------:R-:W-:-:S04]  /*2270*/  IMAD.HI.U32 R28, R29, R39, R28 ;  /* 0x000000271d1c7227 */ /* 0x000fc800078e001c */
[----:B------:R-:W-:-:S04]  /*2280*/  IMAD.MOV.U32 R29, RZ, RZ, R55 ;  /* 0x000000ffff1d7224 */ /* 0x000fc800078e0037 */
[----:B------:R-:W-:-:S04]  /*2290*/  IMAD.HI.U32 R28, R28, R29, RZ ;  /* 0x0000001d1c1c7227 */ /* 0x000fc800078e00ff */
[----:B------:R-:W-:-:S04]  /*22a0*/  IMAD.MOV R28, RZ, RZ, -R28 ;  /* 0x000000ffff1c7224 */ /* 0x000fc800078e0a1c */
[----:B------:R-:W-:-:S05]  /*22b0*/  IMAD R29, R34, R28, R29 ;  /* 0x0000001c221d7224 */ /* 0x000fca00078e021d */
[----:B------:R-:W-:-:S13]  /*22c0*/  ISETP.GT.U32.AND P0, PT, R34, R29, PT ;  /* 0x0000001d2200720c */ /* 0x000fda0003f04070 */
[----:B------:R-:W-:-:S04]  /*22d0*/  @!P0 IADD3 R29, PT, PT, R29, -R34, RZ ;  /* 0x800000221d1d8210 */ /* 0x000fc80007ffe0ff */
[----:B------:R-:W-:-:S13]  /*22e0*/  ISETP.GT.U32.AND P0, PT, R34, R29, PT ;  /* 0x0000001d2200720c */ /* 0x000fda0003f04070 */
[----:B------:R-:W-:Y:S01]  /*22f0*/  @!P0 IMAD.IADD R29, R29, 0x1, -R34 ;  /* 0x000000011d1d8824 */ /* 0x000fe200078e0a22 */
[----:B------:R-:W-:-:S13]  /*2300*/  ISETP.GE.AND P0, PT, R30, RZ, PT ;  /* 0x000000ff1e00720c */ /* 0x000fda0003f06270 */
[----:B------:R-:W-:Y:S01]  /*2310*/  @!P0 IMAD.MOV R29, RZ, RZ, -R29 ;  /* 0x000000ffff1d8224 */ /* 0x000fe200078e0a1d */
[----:B------:R-:W-:-:S13]  /*2320*/  ISETP.NE.AND P0, PT, R32, RZ, PT ;  /* 0x000000ff2000720c */ /* 0x000fda0003f05270 */
[----:B------:R-:W-:Y:S01]  /*2330*/  @!P0 LOP3.LUT R29, RZ, R32, RZ, 0x33, !PT ;  /* 0x00000020ff1d8212 */ /* 0x000fe200078e33ff */
[----:B------:R-:W-:-:S03]  /*2340*/  IMAD.MOV.U32 R32, RZ, RZ, R2 ;  /* 0x000000ffff207224 */ /* 0x000fc600078e0002 */
[----:B------:R-:W-:-:S07]  /*2350*/  LEA R39, R29, UR14, 0x2 ;  /* 0x0000000e1d277c11 */ /* 0x000fce000f8e10ff */
.L_x_906:
[----:B0-----:R-:W-:Y:S01]  /*2360*/  IMAD R35, R32, 0x84, R39 ;  /* 0x0000008420237824 */ /* 0x001fe200078e0227 */
[----:B------:R-:W-:-:S05]  /*2370*/  MOV R34, RZ ;  /* 0x000000ff00227202 */ /* 0x000fca0000000f00 */
[----:B------:R-:W0:Y:S01]  /*2380*/  LDS R35, [R35] ;  /* 0x0000000023237984 */ /* 0x000e220000000800 */
[----:B--2---:R-:W-:Y:S05]  /*2390*/  @!P5 BRA `(.L_x_874) ;  /* 0x000000000010d947 */ /* 0x004fea0003800000 */
[----:B------:R-:W-:-:S03]  /*23a0*/  UMOV UR14, 0xffffffff ;  /* 0xffffffff000e7882 */ /* 0x000fc60000000000 */
[----:B------:R-:W-:Y:S05]  /*23b0*/  BRA.DIV UR14, `(.L_x_875) ;  /* 0x0000003e0e487947 */ /* 0x000fea000b800000 */
[----:B0-----:R0:W2:Y:S02]  /*23c0*/  SHFL.IDX PT, R28, R35, R25, R26 ;  /* 0x00000019231c7389 */ /* 0x0010a400000e001a */
.L_x_1020:
[----:B-12---:R-:W-:-:S07]  /*23d0*/  IMAD R34, R40, R28, RZ ;  /* 0x0000001c28227224 */ /* 0x006fce00078e02ff */
.L_x_874:
[----:B------:R-:W-:Y:S05]  /*23e0*/  @!P4 BRA `(.L_x_876) ;  /* 0x000000000010c947 */ /* 0x000fea0003800000 */
[----:B------:R-:W-:-:S03]  /*23f0*/  UMOV UR14, 0xffffffff ;  /* 0xffffffff000e7882 */ /* 0x000fc60000000000 */
[----:B------:R-:W-:Y:S05]  /*2400*/  BRA.DIV UR14, `(.L_x_877) ;  /* 0x0000003e0e547947 */ /* 0x000fea000b800000 */
[----:B0-----:R0:W2:Y:S02]  /*2410*/  SHFL.IDX PT, R28, R35, R7, R26 ;  /* 0x00000007231c7389 */ /* 0x0010a400000e001a */
.L_x_1023:
[----:B--23--:R-:W-:-:S07]  /*2420*/  IMAD R34, R41, R28, R34 ;  /* 0x0000001c29227224 */ /* 0x00cfce00078e0222 */
.L_x_876:
[----:B------:R-:W-:Y:S05]  /*2430*/  @!P3 BRA `(.L_x_878) ;  /* 0x000000000010b947 */ /* 0x000fea0003800000 */
[----:B------:R-:W-:-:S03]  /*2440*/  UMOV UR14, 0xffffffff ;  /* 0xffffffff000e7882 */ /* 0x000fc60000000000 */
[----:B------:R-:W-:Y:S05]  /*2450*/  BRA.DIV UR14, `(.L_x_879) ;  /* 0x0000003e0e607947 */ /* 0x000fea000b800000 */
[----:B0-----:R0:W2:Y:S02]  /*2460*/  SHFL.IDX PT, R28, R35, R8, R26 ;  /* 0x00000008231c7389 */ /* 0x0010a400000e001a */
.L_x_1026:
[----:B--2---:R-:W-:-:S07]  /*2470*/  IMAD R34, R42, R28, R34 ;  /* 0x0000001c2a227224 */ /* 0x004fce00078e0222 */
.L_x_878:
[----:B------:R-:W-:Y:S05]  /*2480*/  @!P2 BRA `(.L_x_880) ;  /* 0x000000000010a947 */ /* 0x000fea0003800000 */
[----:B------:R-:W-:-:S03]  /*2490*/  UMOV UR14, 0xffffffff ;  /* 0xffffffff000e7882 */ /* 0x000fc60000000000 */
[----:B------:R-:W-:Y:S05]  /*24a0*/  BRA.DIV UR14, `(.L_x_881) ;  /* 0x0000003e0e6c7947 */ /* 0x000fea000b800000 */
[----:B0-----:R0:W2:Y:S02]  /*24b0*/  SHFL.IDX PT, R28, R35, R9, R26 ;  /* 0x00000009231c7389 */ /* 0x0010a400000e001a */
.L_x_1029:
[----:B--2---:R-:W-:-:S07]  /*24c0*/  IMAD R34, R43, R28, R34 ;  /* 0x0000001c2b227224 */ /* 0x004fce00078e0222 */
.L_x_880:
[----:B------:R-:W-:Y:S05]  /*24d0*/  @!P1 BRA `(.L_x_882) ;  /* 0x0000000000109947 */ /* 0x000fea0003800000 */
[----:B------:R-:W-:-:S03]  /*24e0*/  UMOV UR14, 0xffffffff ;  /* 0xffffffff000e7882 */ /* 0x000fc60000000000 */
[----:B------:R-:W-:Y:S05]  /*24f0*/  BRA.DIV UR14, `(.L_x_883) ;  /* 0x0000003e0e787947 */ /* 0x000fea000b800000 */
[----:B0-----:R0:W2:Y:S02]  /*2500*/  SHFL.IDX PT, R28, R35, R10, R26 ;  /* 0x0000000a231c7389 */ /* 0x0010a400000e001a */
.L_x_1032:
[----:B--2---:R-:W-:-:S07]  /*2510*/  IMAD R34, R44, R28, R34 ;  /* 0x0000001c2c227224 */ /* 0x004fce00078e0222 */
.L_x_882:
[----:B------:R-:W2:Y:S02]  /*2520*/  LDC R36, c[0x0][0x3ac] ;  /* 0x0000eb00ff247b82 */ /* 0x000ea40000000800 */
[----:B--2---:R-:W-:-:S13]  /*2530*/  ISETP.GE.AND P0, PT, R36, 0x6, PT ;  /* 0x000000062400780c */ /* 0x004fda0003f06270 */
[----:B------:R-:W-:Y:S05]  /*2540*/  @!P0 BRA `(.L_x_884) ;  /* 0x0000000000108947 */ /* 0x000fea0003800000 */
[----:B------:R-:W-:-:S03]  /*2550*/  UMOV UR14, 0xffffffff ;  /* 0xffffffff000e7882 */ /* 0x000fc60000000000 */
[----:B------:R-:W-:Y:S05]  /*2560*/  BRA.DIV UR14, `(.L_x_885) ;  /* 0x0000003e0e7c7947 */ /* 0x000fea000b800000 */
[----:B0-----:R0:W2:Y:S02]  /*2570*/  SHFL.IDX PT, R28, R35, R11, R26 ;  /* 0x0000000b231c7389 */ /* 0x0010a400000e001a */
.L_x_1035:
[----:B--2---:R-:W-:-:S07]  /*2580*/  IMAD R34, R45, R28, R34 ;  /* 0x0000001c2d227224 */ /* 0x004fce00078e0222 */
.L_x_884:
[----:B------:R-:W-:-:S13]  /*2590*/  ISETP.GE.AND P0, PT, R36, 0x7, PT ;  /* 0x000000072400780c */ /* 0x000fda0003f06270 */
[----:B------:R-:W-:Y:S05]  /*25a0*/  @!P0 BRA `(.L_x_886) ;  /* 0x0000000000108947 */ /* 0x000fea0003800000 */
[----:B------:R-:W-:-:S03]  /*25b0*/  UMOV UR14, 0xffffffff ;  /* 0xffffffff000e7882 */ /* 0x000fc60000000000 */
[----:B------:R-:W-:Y:S05]  /*25c0*/  BRA.DIV UR14, `(.L_x_887) ;  /* 0x0000003e0e847947 */ /* 0x000fea000b800000 */
[----:B0-----:R0:W2:Y:S02]  /*25d0*/  SHFL.IDX PT, R28, R35, R12, R26 ;  /* 0x0000000c231c7389 */ /* 0x0010a400000e001a */
.L_x_1038:
[----:B--2---:R-:W-:-:S07]  /*25e0*/  IMAD R34, R46, R28, R34 ;  /* 0x0000001c2e227224 */ /* 0x004fce00078e0222 */
.L_x_886:
[----:B------:R-:W-:-:S13]  /*25f0*/  ISETP.GE.AND P0, PT, R36, 0x8, PT ;  /* 0x000000082400780c */ /* 0x000fda0003f06270 */
[----:B------:R-:W-:Y:S05]  /*2600*/  @!P0 BRA `(.L_x_888) ;  /* 0x0000000000108947 */ /* 0x000fea0003800000 */
[----:B------:R-:W-:-:S03]  /*2610*/  UMOV UR14, 0xffffffff ;  /* 0xffffffff000e7882 */ /* 0x000fc60000000000 */
[----:B------:R-:W-:Y:S05]  /*2620*/  BRA.DIV UR14, `(.L_x_889) ;  /* 0x0000003e0e8c7947 */ /* 0x000fea000b800000 */
[----:B0-----:R0:W2:Y:S02]  /*2630*/  SHFL.IDX PT, R28, R35, R13, R26 ;  /* 0x0000000d231c7389 */ /* 0x0010a400000e001a */
.L_x_1041:
[----:B--2---:R-:W-:-:S07]  /*2640*/  IMAD R34, R47, R28, R34 ;  /* 0x0000001c2f227224 */ /* 0x004fce00078e0222 */
.L_x_888:
[----:B------:R-:W-:-:S13]  /*2650*/  ISETP.GE.AND P0, PT, R36, 0x9, PT ;  /* 0x000000092400780c */ /* 0x000fda0003f06270 */
[----:B------:R-:W-:Y:S05]  /*2660*/  @!P0 BRA `(.L_x_890) ;  /* 0x0000000000108947 */ /* 0x000fea0003800000 */
[----:B------:R-:W-:-:S03]  /*2670*/  UMOV UR14, 0xffffffff ;  /* 0xffffffff000e7882 */ /* 0x000fc60000000000 */
[----:B------:R-:W-:Y:S05]  /*2680*/  BRA.DIV UR14, `(.L_x_891) ;  /* 0x0000003e0e947947 */ /* 0x000fea000b800000 */
[----:B0-----:R0:W2:Y:S02]  /*2690*/  SHFL.IDX PT, R28, R35, R14, R26 ;  /* 0x0000000e231c7389 */ /* 0x0010a400000e001a */
.L_x_1044:
[----:B--2---:R-:W-:-:S07]  /*26a0*/  IMAD R34, R48, R28, R34 ;  /* 0x0000001c30227224 */ /* 0x004fce00078e0222 */
.L_x_890:
[----:B------:R-:W-:-:S13]  /*26b0*/  ISETP.GE.AND P0, PT, R36, 0xa, PT ;  /* 0x0000000a2400780c */ /* 0x000fda0003f06270 */
[----:B------:R-:W-:Y:S05]  /*26c0*/  @!P0 BRA `(.L_x_892) ;  /* 0x0000000000108947 */ /* 0x000fea0003800000 */
[----:B------:R-:W-:-:S03]  /*26d0*/  UMOV UR14, 0xffffffff ;  /* 0xffffffff000e7882 */ /* 0x000fc60000000000 */
[----:B------:R-:W-:Y:S05]  /*26e0*/  BRA.DIV UR14, `(.L_x_893) ;  /* 0x0000003e0e9c7947 */ /* 0x000fea000b800000 */
[----:B0-----:R0:W2:Y:S02]  /*26f0*/  SHFL.IDX PT, R28, R35, R15, R26 ;  /* 0x0000000f231c7389 */ /* 0x0010a400000e001a */
.L_x_1047:
[----:B--2---:R-:W-:-:S07]  /*2700*/  IMAD R34, R49, R28, R34 ;  /* 0x0000001c31227224 */ /* 0x004fce00078e0222 */
.L_x_892:
[----:B------:R-:W-:-:S13]  /*2710*/  ISETP.GE.AND P0, PT, R36, 0xb, PT ;  /* 0x0000000b2400780c */ /* 0x000fda0003f06270 */
[----:B------:R-:W-:Y:S05]  /*2720*/  @!P0 BRA `(.L_x_894) ;  /* 0x0000000000108947 */ /* 0x000fea0003800000 */
[----:B------:R-:W-:-:S03]  /*2730*/  UMOV UR14, 0xffffffff ;  /* 0xffffffff000e7882 */ /* 0x000fc60000000000 */
[----:B------:R-:W-:Y:S05]  /*2740*/  BRA.DIV UR14, `(.L_x_895) ;  /* 0x0000003e0ea47947 */ /* 0x000fea000b800000 */
[----:B0-----:R0:W2:Y:S02]  /*2750*/  SHFL.IDX PT, R28, R35, R16, R26 ;  /* 0x00000010231c7389 */ /* 0x0010a400000e001a */
.L_x_1050:
[----:B--2---:R-:W-:-:S07]  /*2760*/  IMAD R34, R50, R28, R34 ;  /* 0x0000001c32227224 */ /* 0x004fce00078e0222 */
.L_x_894:
[----:B------:R-:W-:-:S13]  /*2770*/  ISETP.GE.AND P0, PT, R36, 0xc, PT ;  /* 0x0000000c2400780c */ /* 0x000fda0003f06270 */
[----:B------:R-:W-:Y:S05]  /*2780*/  @!P0 BRA `(.L_x_896) ;  /* 0x0000000000108947 */ /* 0x000fea0003800000 */
[----:B------:R-:W-:-:S03]  /*2790*/  UMOV UR14, 0xffffffff ;  /* 0xffffffff000e7882 */ /* 0x000fc60000000000 */
[----:B------:R-:W-:Y:S05]  /*27a0*/  BRA.DIV UR14, `(.L_x_897) ;  /* 0x0000003e0eac7947 */ /* 0x000fea000b800000 */
[----:B0-----:R0:W2:Y:S02]  /*27b0*/  SHFL.IDX PT, R28, R35, R17, R26 ;  /* 0x00000011231c7389 */ /* 0x0010a400000e001a */
.L_x_1053:
[----:B--2---:R-:W-:-:S07]  /*27c0*/  IMAD R34, R51, R28, R34 ;  /* 0x0000001c33227224 */ /* 0x004fce00078e0222 */
.L_x_896:
[----:B------:R-:W-:-:S13]  /*27d0*/  ISETP.GE.AND P0, PT, R36, 0xd, PT ;  /* 0x0000000d2400780c */ /* 0x000fda0003f06270 */
[----:B------:R-:W-:Y:S05]  /*27e0*/  @!P0 BRA `(.L_x_898) ;  /* 0x0000000000108947 */ /* 0x000fea0003800000 */
[----:B------:R-:W-:-:S03]  /*27f0*/  UMOV UR14, 0xffffffff ;  /* 0xffffffff000e7882 */ /* 0x000fc60000000000 */
[----:B------:R-:W-:Y:S05]  /*2800*/  BRA.DIV UR14, `(.L_x_899) ;  /* 0x0000003e0eb47947 */ /* 0x000fea000b800000 */
[----:B0-----:R0:W2:Y:S02]  /*2810*/  SHFL.IDX PT, R28, R35, R18, R26 ;  /* 0x00000012231c7389 */ /* 0x0010a400000e001a */
.L_x_1056:
[----:B--2---:R-:W-:-:S07]  /*2820*/  IMAD R34, R52, R28, R34 ;  /* 0x0000001c34227224 */ /* 0x004fce00078e0222 */
.L_x_898:
[----:B------:R-:W-:-:S13]  /*2830*/  ISETP.GE.AND P0, PT, R36, 0xe, PT ;  /* 0x0000000e2400780c */ /* 0x000fda0003f06270 */
[----:B------:R-:W-:Y:S05]  /*2840*/  @!P0 BRA `(.L_x_900) ;  /* 0x0000000000108947 */ /* 0x000fea0003800000 */
[----:B------:R-:W-:-:S03]  /*2850*/  UMOV UR14, 0xffffffff ;  /* 0xffffffff000e7882 */ /* 0x000fc60000000000 */
[----:B------:R-:W-:Y:S05]  /*2860*/  BRA.DIV UR14, `(.L_x_901) ;  /* 0x0000003e0ebc7947 */ /* 0x000fea000b800000 */
[----:B0-----:R0:W2:Y:S02]  /*2870*/  SHFL.IDX PT, R28, R35, R19, R26 ;  /* 0x00000013231c7389 */ /* 0x0010a400000e001a */
.L_x_1059:
[----:B--2---:R-:W-:-:S07]  /*2880*/  IMAD R34, R53, R28, R34 ;  /* 0x0000001c35227224 */ /* 0x004fce00078e0222 */
.L_x_900:
[----:B------:R-:W-:-:S13]  /*2890*/  ISETP.GE.AND P0, PT, R36, 0xf, PT ;  /* 0x0000000f2400780c */ /* 0x000fda0003f06270 */
[----:B------:R-:W-:Y:S05]  /*28a0*/  @!P0 BRA `(.L_x_902) ;  /* 0x0000000000108947 */ /* 0x000fea0003800000 */
[----:B------:R-:W-:-:S03]  /*28b0*/  UMOV UR14, 0xffffffff ;  /* 0xffffffff000e7882 */ /* 0x000fc60000000000 */
[----:B------:R-:W-:Y:S05]  /*28c0*/  BRA.DIV UR14, `(.L_x_903) ;  /* 0x0000003e0ec47947 */ /* 0x000fea000b800000 */
[----:B0-----:R0:W2:Y:S02]  /*28d0*/  SHFL.IDX PT, R28, R35, R20, R26 ;  /* 0x00000014231c7389 */ /* 0x0010a400000e001a */
.L_x_1062:
[----:B--2---:R-:W-:-:S07]  /*28e0*/  IMAD R34, R54, R28, R34 ;  /* 0x0000001c36227224 */ /* 0x004fce00078e0222 */
.L_x_902:
[----:B------:R-:W-:-:S13]  /*28f0*/  ISETP.GE.AND P0, PT, R36, 0x10, PT ;  /* 0x000000102400780c */ /* 0x000fda0003f06270 */
[----:B------:R-:W-:Y:S05]  /*2900*/  @!P0 BRA `(.L_x_904) ;  /* 0x0000000000108947 */ /* 0x000fea0003800000 */
[----:B------:R-:W-:-:S03]  /*2910*/  UMOV UR14, 0xffffffff ;  /* 0xffffffff000e7882 */ /* 0x000fc60000000000 */
[----:B------:R-:W-:Y:S05]  /*2920*/  BRA.DIV UR14, `(.L_x_905) ;  /* 0x0000003e0ecc7947 */ /* 0x000fea000b800000 */
[----:B0-----:R0:W2:Y:S02]  /*2930*/  SHFL.IDX PT, R28, R35, R21, R26 ;  /* 0x00000015231c7389 */ /* 0x0010a400000e001a */
.L_x_1065:
[----:B--2---:R-:W-:-:S07]  /*2940*/  IMAD R34, R37, R28, R34 ;  /* 0x0000001c25227224 */ /* 0x004fce00078e0222 */
.L_x_904:
[C---:B------:R-:W-:Y:S02]  /*2950*/  IMAD R28, R32.reuse, UR6, R33 ;  /* 0x00000006201c7c24 */ /* 0x040fe4000f8e0221 */
[----:B------:R-:W-:-:S03]  /*2960*/  VIADD R32, R32, UR8 ;  /* 0x0000000820207c36 */ /* 0x000fc60008000000 */
[----:B------:R-:W-:Y:S02]  /*2970*/  LEA R28, R28, UR13, 0x2 ;  /* 0x0000000d1c1c7c11 */ /* 0x000fe4000f8e10ff */
[----:B------:R-:W-:-:S03]  /*2980*/  ISETP.GE.AND P0, PT, R32, UR11, PT ;  /* 0x0000000b20007c0c */ /* 0x000fc6000bf06270 */
[----:B------:R-:W2:Y:S02]  /*2990*/  LDS R29, [R28] ;  /* 0x000000001c1d7984 */ /* 0x000ea40000000800 */
[----:B--2---:R-:W-:-:S05]  /*29a0*/  IMAD.IADD R29, R29, 0x1, R34 ;  /* 0x000000011d1d7824 */ /* 0x004fca00078e0222 */
[----:B------:R2:W-:Y:S03]  /*29b0*/  STS [R28], R29 ;  /* 0x0000001d1c007388 */ /* 0x0005e60000000800 */
[----:B------:R-:W-:Y:S05]  /*29c0*/  @!P0 BRA `(.L_x_906) ;  /* 0xfffffff800648947 */ /* 0x000fea000383ffff */
.L_x_873:
[----:B------:R-:W-:Y:S05]  /*29d0*/  BSYNC B0 ;  /* 0x0000000000007941 */ /* 0x000fea0003800000 */
.L_x_872:
[----:B------:R-:W-:Y:S05]  /*29e0*/  @!P6 BRA `(.L_x_907) ;  /* 0xffffffec002ce947 */ /* 0x000fea000383ffff */
[----:B------:R-:W-:Y:S05]  /*29f0*/  BSYNC B1 ;  /* 0x0000000000017941 */ /* 0x000fea0003800000 */
.L_x_855:
[----:B------:R-:W-:Y:S05]  /*2a00*/  BRA `(.L_x_853) ;  /* 0x0000002800047947 */ /* 0x000fea0003800000 */
.L_x_854:
[----:B------:R-:W0:Y:S02]  /*2a10*/  LDCU UR14, c[0x0][0x3ac] ;  /* 0x00007580ff0e77ac */ /* 0x000e240008000800 */
[----:B0-----:R-:W-:-:S09]  /*2a20*/  UISETP.GT.U32.AND UP0, UPT, UR14, 0x1f, UPT ;  /* 0x0000001f0e00788c */ /* 0x001fd2000bf04070 */
[----:B------:R-:W-:Y:S05]  /*2a30*/  BRA.U UP0, `(.L_x_908) ;  /* 0x0000001100c07547 */ /* 0x000fea000b800000 */
[----:B------:R-:W-:-:S07]  /*2a40*/  IMAD.MOV.U32 R31, RZ, RZ, RZ ;  /* 0x000000ffff1f7224 */ /* 0x000fce00078e00ff */
.L_x_960:
[----:B0-----:R-:W0:Y:S01]  /*2a50*/  LDC R35, c[0x0][0x3ac] ;  /* 0x0000eb00ff237b82 */ /* 0x001e220000000800 */
[----:B------:R-:W-:Y:S01]  /*2a60*/  IADD3 R33, PT, PT, R4, R31, RZ ;  /* 0x0000001f04217210 */ /* 0x000fe20007ffe0ff */
[----:B------:R-:W-:Y:S01]  /*2a70*/  VIADD R31, R31, UR7 ;  /* 0x000000071f1f7c36 */ /* 0x000fe20008000000 */
[----:B0-----:R-:W-:-:S03]  /*2a80*/  ISETP.NE.AND P5, PT, R35, RZ, PT ;  /* 0x000000ff2300720c */ /* 0x001fc60003fa5270 */
[----:B------:R-:W-:Y:S01]  /*2a90*/  IMAD R28, R33, R35, R6 ;  /* 0x00000023211c7224 */ /* 0x000fe200078e0206 */
[C---:B------:R-:W-:Y:S02]  /*2aa0*/  ISETP.GE.AND P4, PT, R35.reuse, 0x2, PT ;  /* 0x000000022300780c */ /* 0x040fe40003f86270 */
[C---:B------:R-:W-:Y:S02]  /*2ab0*/  ISETP.GE.AND P3, PT, R35.reuse, 0x3, PT ;  /* 0x000000032300780c */ /* 0x040fe40003f66270 */
[C---:B------:R-:W-:Y:S02]  /*2ac0*/  ISETP.GE.AND P2, PT, R35.reuse, 0x4, PT ;  /* 0x000000042300780c */ /* 0x040fe40003f46270 */
[C---:B------:R-:W-:Y:S02]  /*2ad0*/  ISETP.GE.AND P1, PT, R35.reuse, 0x5, PT ;  /* 0x000000052300780c */ /* 0x040fe40003f26270 */
[----:B------:R-:W-:Y:S01]  /*2ae0*/  ISETP.GE.AND P6, PT, R35, 0x6, PT ;  /* 0x000000062300780c */ /* 0x000fe20003fc6270 */
[----:B-1234-:R-:W-:-:S12]  /*2af0*/  @!P5 BRA `(.L_x_909) ;  /* 0x00000000001cd947 */ /* 0x01efd80003800000 */
[----:B------:R-:W0:Y:S01]  /*2b00*/  S2UR UR15, SR_CgaCtaId ;  /* 0x00000000000f79c3 */ /* 0x000e220000008800 */
[----:B------:R-:W-:Y:S01]  /*2b10*/  UMOV UR14, 0x400 ;  /* 0x00000400000e7882 */ /* 0x000fe20000000000 */
[----:B------:R-:W-:Y:S01]  /*2b20*/  IMAD.IADD R29, R5, 0x1, R28 ;  /* 0x00000001051d7824 */ /* 0x000fe200078e021c */
[----:B------:R-:W-:-:S04]  /*2b30*/  UIADD3 UR14, UPT, UPT, UR14, 0x1080, URZ ;  /* 0x000010800e0e7890 */ /* 0x000fc8000fffe0ff */
[----:B0-----:R-:W-:-:S06]  /*2b40*/  ULEA UR14, UR15, UR14, 0x18 ;  /* 0x0000000e0f0e7291 */ /* 0x001fcc000f8ec0ff */
[----:B------:R-:W-:-:S05]  /*2b50*/  LEA R29, R29, UR14, 0x2 ;  /* 0x0000000e1d1d7c11 */ /* 0x000fca000f8e10ff */
[----:B------:R0:W1:Y:S02]  /*2b60*/  LDS R40, [R29] ;  /* 0x000000001d287984 */ /* 0x0000640000000800 */
.L_x_909:
[----:B------:R-:W-:Y:S05]  /*2b70*/  @!P4 BRA `(.L_x_910) ;  /* 0x00000000001cc947 */ /* 0x000fea0003800000 */
[----:B------:R-:W2:Y:S01]  /*2b80*/  S2UR UR15, SR_CgaCtaId ;  /* 0x00000000000f79c3 */ /* 0x000ea20000008800 */
[----:B------:R-:W-:Y:S01]  /*2b90*/  UMOV UR14, 0x400 ;  /* 0x00000400000e7882 */ /* 0x000fe20000000000 */
[----:B0-----:R-:W-:Y:S01]  /*2ba0*/  IMAD.IADD R29, R23, 0x1, R28 ;  /* 0x00000001171d7824 */ /* 0x001fe200078e021c */
[----:B------:R-:W-:-:S04]  /*2bb0*/  UIADD3 UR14, UPT, UPT, UR14, 0x1080, URZ ;  /* 0x000010800e0e7890 */ /* 0x000fc8000fffe0ff */
[----:B--2---:R-:W-:-:S06]  /*2bc0*/  ULEA UR14, UR15, UR14, 0x18 ;  /* 0x0000000e0f0e7291 */ /* 0x004fcc000f8ec0ff */
[----:B------:R-:W-:-:S05]  /*2bd0*/  LEA R29, R29, UR14, 0x2 ;  /* 0x0000000e1d1d7c11 */ /* 0x000fca000f8e10ff */
[----:B------:R2:W3:Y:S02]  /*2be0*/  LDS R41, [R29] ;  /* 0x000000001d297984 */ /* 0x0004e40000000800 */
.L_x_910:
[----:B------:R-:W-:Y:S05]  /*2bf0*/  @!P3 BRA `(.L_x_911) ;  /* 0x000000000024b947 */ /* 0x000fea0003800000 */
[----:B------:R-:W4:Y:S01]  /*2c00*/  S2UR UR15, SR_CgaCtaId ;  /* 0x00000000000f79c3 */ /* 0x000f220000008800 */
[----:B0-2---:R-:W-:Y:S01]  /*2c10*/  IADD3 R29, PT, PT, R4, 0x2, RZ ;  /* 0x00000002041d7810 */ /* 0x005fe20007ffe0ff */
[----:B------:R-:W-:Y:S02]  /*2c20*/  UMOV UR14, 0x400 ;  /* 0x00000400000e7882 */ /* 0x000fe40000000000 */
[----:B------:R-:W-:Y:S01]  /*2c30*/  UIADD3 UR14, UPT, UPT, UR14, 0x1080, URZ ;  /* 0x000010800e0e7890 */ /* 0x000fe2000fffe0ff */
[----:B------:R-:W-:-:S05]  /*2c40*/  LOP3.LUT R29, R29, 0xf, RZ, 0xc0, !PT ;  /* 0x0000000f1d1d7812 */ /* 0x000fca00078ec0ff */
[----:B------:R-:W-:Y:S01]  /*2c50*/  IMAD.IADD R29, R29, 0x1, R28 ;  /* 0x000000011d1d7824 */ /* 0x000fe200078e021c */
[----:B----4-:R-:W-:-:S06]  /*2c60*/  ULEA UR14, UR15, UR14, 0x18 ;  /* 0x0000000e0f0e7291 */ /* 0x010fcc000f8ec0ff */
[----:B------:R-:W-:-:S05]  /*2c70*/  LEA R29, R29, UR14, 0x2 ;  /* 0x0000000e1d1d7c11 */ /* 0x000fca000f8e10ff */
[----:B------:R4:W0:Y:S02]  /*2c80*/  LDS R42, [R29] ;  /* 0x000000001d2a7984 */ /* 0x0008240000000800 */
.L_x_911:
        /* <DEDUP_REMOVED lines=8> */
.L_x_912:
[----:B------:R-:W-:Y:S05]  /*2d10*/  @!P1 BRA `(.L_x_913) ;  /* 0x0000000000249947 */ /* 0x000fea0003800000 */
        /* <DEDUP_REMOVED lines=9> */
.L_x_913:
        /* <DEDUP_REMOVED lines=11> */
.L_x_914:
        /* <DEDUP_REMOVED lines=11> */
.L_x_915:
        /* <DEDUP_REMOVED lines=11> */
.L_x_916:
[----:B------:R-:W-:Y:S01]  /*2fc0*/  ISETP.GE.AND P6, PT, R35, 0xa, PT ;  /* 0x0000000a2300780c */ /* 0x000fe20003fc6270 */
[----:B------:R-:W-:-:S12]  /*2fd0*/  @!P0 BRA `(.L_x_917) ;  /* 0x0000000000208947 */ /* 0x000fd80003800000 */
[----:B------:R-:W5:Y:S01]  /*2fe0*/  S2UR UR15, SR_CgaCtaId ;  /* 0x00000000000f79c3 */ /* 0x000f620000008800 */
[----:B------:R-:W-:Y:S01]  /*2ff0*/  UMOV UR14, 0x400 ;  /* 0x00000400000e7882 */ /* 0x000fe20000000000 */
[----:B0-2-4-:R-:W-:Y:S01]  /*3000*/  LOP3.LUT R29, R5, 0x8, RZ, 0x3c, !PT ;  /* 0x00000008051d7812 */ /* 0x015fe200078e3cff */
[----:B------:R-:W-:-:S04]  /*3010*/  UIADD3 UR14, UPT, UPT, UR14, 0x1080, URZ ;  /* 0x000010800e0e7890 */ /* 0x000fc8000fffe0ff */
[----:B------:R-:W-:Y:S01]  /*3020*/  IMAD.IADD R29, R29, 0x1, R28 ;  /* 0x000000011d1d7824 */ /* 0x000fe200078e021c */
[----:B-----5:R-:W-:-:S06]  /*3030*/  ULEA UR14, UR15, UR14, 0x18 ;  /* 0x0000000e0f0e7291 */ /* 0x020fcc000f8ec0ff */
[----:B------:R-:W-:-:S05]  /*3040*/  LEA R29, R29, UR14, 0x2 ;  /* 0x0000000e1d1d7c11 */ /* 0x000fca000f8e10ff */
[----:B------:R0:W2:Y:S02]  /*3050*/  LDS R48, [R29] ;  /* 0x000000001d307984 */ /* 0x0000a40000000800 */
.L_x_917:
        /* <DEDUP_REMOVED lines=11> */
.L_x_918:
        /* <DEDUP_REMOVED lines=11> */
.L_x_919:
        /* <DEDUP_REMOVED lines=11> */
.L_x_920:
        /* <DEDUP_REMOVED lines=11> */
.L_x_921:
        /* <DEDUP_REMOVED lines=11> */
.L_x_922:
        /* <DEDUP_REMOVED lines=11> */
.L_x_923:
[----:B------:R-:W-:Y:S01]  /*3480*/  ISETP.GE.AND P0, PT, R2, UR11, PT ;  /* 0x0000000b02007c0c */ /* 0x000fe2000bf06270 */
[----:B------:R-:W-:-:S12]  /*3490*/  @!P6 BRA `(.L_x_924) ;  /* 0x000000000024e947 */ /* 0x000fd80003800000 */
[----:B------:R-:W5:Y:S01]  /*34a0*/  S2UR UR15, SR_CgaCtaId ;  /* 0x00000000000f79c3 */ /* 0x000f620000008800 */
[----:B0-2-4-:R-:W-:Y:S01]  /*34b0*/  IADD3 R29, PT, PT, R4, -0x1, RZ ;  /* 0xffffffff041d7810 */ /* 0x015fe20007ffe0ff */
[----:B------:R-:W-:Y:S02]  /*34c0*/  UMOV UR14, 0x400 ;  /* 0x00000400000e7882 */ /* 0x000fe40000000000 */
[----:B------:R-:W-:Y:S01]  /*34d0*/  UIADD3 UR14, UPT, UPT, UR14, 0x1080, URZ ;  /* 0x000010800e0e7890 */ /* 0x000fe2000fffe0ff */
[----:B------:R-:W-:-:S05]  /*34e0*/  LOP3.LUT R29, R29, 0xf, RZ, 0xc0, !PT ;  /* 0x0000000f1d1d7812 */ /* 0x000fca00078ec0ff */
[----:B------:R-:W-:Y:S01]  /*34f0*/  IMAD.IADD R28, R29, 0x1, R28 ;  /* 0x000000011d1c7824 */ /* 0x000fe200078e021c */
[----:B-----5:R-:W-:-:S06]  /*3500*/  ULEA UR14, UR15, UR14, 0x18 ;  /* 0x0000000e0f0e7291 */ /* 0x020fcc000f8ec0ff */
[----:B------:R-:W-:-:S05]  /*3510*/  LEA R28, R28, UR14, 0x2 ;  /* 0x0000000e1c1c7c11 */ /* 0x000fca000f8e10ff */
[----:B------:R0:W2:Y:S02]  /*3520*/  LDS R37, [R28] ;  /* 0x000000001c257984 */ /* 0x0000a40000000800 */
.L_x_924:
[----:B------:R-:W-:Y:S01]  /*3530*/  BSSY B0, `(.L_x_925) ;  /* 0x000007e000007945 */ /* 0x000fe20003800000 */
[----:B------:R-:W-:-:S03]  /*3540*/  ISETP.GE.AND P6, PT, R31, UR6, PT ;  /* 0x000000061f007c0c */ /* 0x000fc6000bfc6270 */
[----:B------:R-:W-:Y:S10]  /*3550*/  @P0 BRA `(.L_x_926) ;  /* 0x0000000400ec0947 */ /* 0x000ff40003800000 */
[----:B------:R-:W5:Y:S01]  /*3560*/  I2F.U32.RP R32, R35 ;  /* 0x0000002300207306 */ /* 0x000f620000209000 */
[----:B------:R-:W0:Y:S01]  /*3570*/  S2UR UR15, SR_CgaCtaId ;  /* 0x00000000000f79c3 */ /* 0x000e220000008800 */
[----:B------:R-:W-:-:S06]  /*3580*/  UMOV UR14, 0x400 ;  /* 0x00000400000e7882 */ /* 0x000fcc0000000000 */
[----:B-----5:R-:W2:Y:S01]  /*3590*/  MUFU.RCP R32, R32 ;  /* 0x0000002000207308 */ /* 0x020ea20000001000 */
[----:B0-----:R-:W-:Y:S01]  /*35a0*/  ULEA UR14, UR15, UR14, 0x18 ;  /* 0x0000000e0f0e7291 */ /* 0x001fe2000f8ec0ff */
[----:B--2-4-:R-:W-:Y:S01]  /*35b0*/  VIADD R29, R32, 0xffffffe ;  /* 0x0ffffffe201d7836 */ /* 0x014fe20000000000 */
[----:B------:R-:W-:-:S05]  /*35c0*/  MOV R32, R2 ;  /* 0x0000000200207202 */ /* 0x000fca0000000f00 */
[----:B------:R-:W0:Y:S02]  /*35d0*/  F2I.FTZ.U32.TRUNC.NTZ R29, R29 ;  /* 0x0000001d001d7305 */ /* 0x000e24000021f000 */
[----:B0-----:R-:W-:-:S04]  /*35e0*/  IMAD.MOV R28, RZ, RZ, -R29 ;  /* 0x000000ffff1c7224 */ /* 0x001fc800078e0a1d */
[----:B------:R-:W-:Y:S02]  /*35f0*/  IMAD R39, R28, R35, RZ ;  /* 0x000000231c277224 */ /* 0x000fe400078e02ff */
[----:B------:R-:W-:-:S05]  /*3600*/  HFMA2 R28, -RZ, RZ, 0, 0 ;  /* 0x00000000ff1c7431 */ /* 0x000fca00000001ff */
[----:B------:R-:W-:-:S06]  /*3610*/  IMAD.HI.U32 R39, R29, R39, R28 ;  /* 0x000000271d277227 */ /* 0x000fcc00078e001c */
[----:B------:R-:W-:-:S04]  /*3620*/  IMAD.HI.U32 R28, R39, R30, RZ ;  /* 0x0000001e271c7227 */ /* 0x000fc800078e00ff */
[----:B------:R-:W-:-:S04]  /*3630*/  IMAD.MOV R28, RZ, RZ, -R28 ;  /* 0x000000ffff1c7224 */ /* 0x000fc800078e0a1c */
[----:B------:R-:W-:-:S05]  /*3640*/  IMAD R28, R35, R28, R30 ;  /* 0x0000001c231c7224 */ /* 0x000fca00078e021e */
[----:B------:R-:W-:-:S13]  /*3650*/  ISETP.GE.U32.AND P0, PT, R28, R35, PT ;  /* 0x000000231c00720c */ /* 0x000fda0003f06070 */
[----:B------:R-:W-:-:S05]  /*3660*/  @P0 IMAD.IADD R28, R28, 0x1, -R35 ;  /* 0x000000011c1c0824 */ /* 0x000fca00078e0a23 */
[----:B------:R-:W-:-:S13]  /*3670*/  ISETP.GE.U32.AND P0, PT, R28, R35, PT ;  /* 0x000000231c00720c */ /* 0x000fda0003f06070 */
[----:B------:R-:W-:Y:S01]  /*3680*/  @P0 IMAD.IADD R28, R28, 0x1, -R35 ;  /* 0x000000011c1c0824 */ /* 0x000fe200078e0a23 */
[----:B------:R-:W-:-:S13]  /*3690*/  ISETP.NE.U32.AND P0, PT, R35, RZ, PT ;  /* 0x000000ff2300720c */ /* 0x000fda0003f05070 */
[----:B------:R-:W-:-:S04]  /*36a0*/  @!P0 LOP3.LUT R28, RZ, R35, RZ, 0x33, !PT ;  /* 0x00000023ff1c8212 */ /* 0x000fc800078e33ff */
[----:B------:R-:W-:-:S07]  /*36b0*/  LEA R39, R28, UR14, 0x2 ;  /* 0x0000000e1c277c11 */ /* 0x000fce000f8e10ff */
.L_x_959:
[----:B0-----:R-:W-:Y:S02]  /*36c0*/  IMAD R35, R32, 0x84, R39 ;  /* 0x0000008420237824 */ /* 0x001fe400078e0227 */
[----:B------:R-:W-:-:S04]  /*36d0*/  IMAD.MOV.U32 R34, RZ, RZ, RZ ;  /* 0x000000ffff227224 */ /* 0x000fc800078e00ff */
[----:B------:R-:W0:Y:S01]  /*36e0*/  LDS R35, [R35] ;  /* 0x0000000023237984 */ /* 0x000e220000000800 */
[----:B------:R-:W-:Y:S05]  /*36f0*/  @!P5 BRA `(.L_x_927) ;  /* 0x000000000010d947 */ /* 0x000fea0003800000 */
[----:B------:R-:W-:-:S03]  /*3700*/  UMOV UR14, 0xffffffff ;  /* 0xffffffff000e7882 */ /* 0x000fc60000000000 */
[----:B------:R-:W-:Y:S05]  /*3710*/  BRA.DIV UR14, `(.L_x_928) ;  /* 0x000000320e707947 */ /* 0x000fea000b800000 */
[----:B0-----:R0:W2:Y:S02]  /*3720*/  SHFL.IDX PT, R28, R35, R25, R26 ;  /* 0x00000019231c7389 */ /* 0x0010a400000e001a */
.L_x_1068:
[----:B-12---:R-:W-:-:S07]  /*3730*/  IMAD R34, R40, R28, RZ ;  /* 0x0000001c28227224 */ /* 0x006fce00078e02ff */
.L_x_927:
[----:B------:R-:W-:Y:S05]  /*3740*/  @!P4 BRA `(.L_x_929) ;  /* 0x000000000010c947 */ /* 0x000fea0003800000 */
[----:B------:R-:W-:-:S03]  /*3750*/  UMOV UR14, 0xffffffff ;  /* 0xffffffff000e7882 */ /* 0x000fc60000000000 */
[----:B------:R-:W-:Y:S05]  /*3760*/  BRA.DIV UR14, `(.L_x_930) ;  /* 0x000000320e7c7947 */ /* 0x000fea000b800000 */
[----:B0-----:R0:W2:Y:S02]  /*3770*/  SHFL.IDX PT, R28, R35, R7, R26 ;  /* 0x00000007231c7389 */ /* 0x0010a400000e001a */
.L_x_1071:
[----:B--23--:R-:W-:-:S07]  /*3780*/  IMAD R34, R41, R28, R34 ;  /* 0x0000001c29227224 */ /* 0x00cfce00078e0222 */
.L_x_929:
[----:B------:R-:W-:Y:S05]  /*3790*/  @!P3 BRA `(.L_x_931) ;  /* 0x000000000010b947 */ /* 0x000fea0003800000 */
[----:B------:R-:W-:-:S03]  /*37a0*/  UMOV UR14, 0xffffffff ;  /* 0xffffffff000e7882 */ /* 0x000fc60000000000 */
[----:B------:R-:W-:Y:S05]  /*37b0*/  BRA.DIV UR14, `(.L_x_932) ;  /* 0x000000320e887947 */ /* 0x000fea000b800000 */
[----:B0-----:R0:W2:Y:S02]  /*37c0*/  SHFL.IDX PT, R28, R35, R8, R26 ;  /* 0x00000008231c7389 */ /* 0x0010a400000e001a */
.L_x_1074:
[----:B--2---:R-:W-:-:S07]  /*37d0*/  IMAD R34, R42, R28, R34 ;  /* 0x0000001c2a227224 */ /* 0x004fce00078e0222 */
.L_x_931:
[----:B------:R-:W-:Y:S05]  /*37e0*/  @!P2 BRA `(.L_x_933) ;  /* 0x000000000010a947 */ /* 0x000fea0003800000 */
[----:B------:R-:W-:-:S03]  /*37f0*/  UMOV UR14, 0xffffffff ;  /* 0xffffffff000e7882 */ /* 0x000fc60000000000 */
[----:B------:R-:W-:Y:S05]  /*3800*/  BRA.DIV UR14, `(.L_x_934) ;  /* 0x000000320e947947 */ /* 0x000fea000b800000 */
[----:B0-----:R0:W2:Y:S02]  /*3810*/  SHFL.IDX PT, R28, R35, R9, R26 ;  /* 0x00000009231c7389 */ /* 0x0010a400000e001a */
.L_x_1077:
[----:B--2---:R-:W-:-:S07]  /*3820*/  IMAD R34, R43, R28, R34 ;  /* 0x0000001c2b227224 */ /* 0x004fce00078e0222 */
.L_x_933:
[----:B------:R-:W-:Y:S05]  /*3830*/  @!P1 BRA `(.L_x_935) ;  /* 0x0000000000109947 */ /* 0x000fea0003800000 */
[----:B------:R-:W-:-:S03]  /*3840*/  UMOV UR14, 0xffffffff ;  /* 0xffffffff000e7882 */ /* 0x000fc60000000000 */
[----:B------:R-:W-:Y:S05]  /*3850*/  BRA.DIV UR14, `(.L_x_936) ;  /* 0x000000320ea07947 */ /* 0x000fea000b800000 */
[----:B0-----:R0:W2:Y:S02]  /*3860*/  SHFL.IDX PT, R28, R35, R10, R26 ;  /* 0x0000000a231c7389 */ /* 0x0010a400000e001a */
.L_x_1080:
[----:B--2---:R-:W-:-:S07]  /*3870*/  IMAD R34, R44, R28, R34 ;  /* 0x0000001c2c227224 */ /* 0x004fce00078e0222 */
.L_x_935:
[----:B------:R-:W2:Y:S02]  /*3880*/  LDC R36, c[0x0][0x3ac] ;  /* 0x0000eb00ff247b82 */ /* 0x000ea40000000800 */
[----:B--2---:R-:W-:-:S13]  /*3890*/  ISETP.GE.AND P0, PT, R36, 0x6, PT ;  /* 0x000000062400780c */ /* 0x004fda0003f06270 */
[----:B------:R-:W-:Y:S05]  /*38a0*/  @!P0 BRA `(.L_x_937) ;  /* 0x0000000000108947 */ /* 0x000fea0003800000 */
[----:B------:R-:W-:-:S03]  /*38b0*/  UMOV UR14, 0xffffffff ;  /* 0xffffffff000e7882 */ /* 0x000fc60000000000 */
[----:B------:R-:W-:Y:S05]  /*38c0*/  BRA.DIV UR14, `(.L_x_938) ;  /* 0x000000320ea47947 */ /* 0x000fea000b800000 */
[----:B0-----:R0:W2:Y:S02]  /*38d0*/  SHFL.IDX PT, R28, R35, R11, R26 ;  /* 0x0000000b231c7389 */ /* 0x0010a400000e001a */
.L_x_1083:
[----:B--2---:R-:W-:-:S07]  /*38e0*/  IMAD R34, R45, R28, R34 ;  /* 0x0000001c2d227224 */ /* 0x004fce00078e0222 */
.L_x_937:
[----:B------:R-:W-:-:S13]  /*38f0*/  ISETP.GE.AND P0, PT, R36, 0x7, PT ;  /* 0x000000072400780c */ /* 0x000fda0003f06270 */
[----:B------:R-:W-:Y:S05]  /*3900*/  @!P0 BRA `(.L_x_939) ;  /* 0x0000000000108947 */ /* 0x000fea0003800000 */
[----:B------:R-:W-:-:S03]  /*3910*/  UMOV UR14, 0xffffffff ;  /* 0xffffffff000e7882 */ /* 0x000fc60000000000 */
[----:B------:R-:W-:Y:S05]  /*3920*/  BRA.DIV UR14, `(.L_x_940) ;  /* 0x000000320eac7947 */ /* 0x000fea000b800000 */
[----:B0-----:R0:W2:Y:S02]  /*3930*/  SHFL.IDX PT, R28, R35, R12, R26 ;  /* 0x0000000c231c7389 */ /* 0x0010a400000e001a */
.L_x_1086:
[----:B--2---:R-:W-:-:S07]  /*3940*/  IMAD R34, R46, R28, R34 ;  /* 0x0000001c2e227224 */ /* 0x004fce00078e0222 */
.L_x_939:
[----:B------:R-:W-:-:S13]  /*3950*/  ISETP.GE.AND P0, PT, R36, 0x8, PT ;  /* 0x000000082400780c */ /* 0x000fda0003f06270 */
[----:B------:R-:W-:Y:S05]  /*3960*/  @!P0 BRA `(.L_x_941) ;  /* 0x0000000000108947 */ /* 0x000fea0003800000 */
[----:B------:R-:W-:-:S03]  /*3970*/  UMOV UR14, 0xffffffff ;  /* 0xffffffff000e7882 */ /* 0x000fc60000000000 */
[----:B------:R-:W-:Y:S05]  /*3980*/  BRA.DIV UR14, `(.L_x_942) ;  /* 0x000000320eb47947 */ /* 0x000fea000b800000 */
[----:B0-----:R0:W2:Y:S02]  /*3990*/  SHFL.IDX PT, R28, R35, R13, R26 ;  /* 0x0000000d231c7389 */ /* 0x0010a400000e001a */
.L_x_1089:
[----:B--2---:R-:W-:-:S07]  /*39a0*/  IMAD R34, R47, R28, R34 ;  /* 0x0000001c2f227224 */ /* 0x004fce00078e0222 */
.L_x_941:
[----:B------:R-:W-:-:S13]  /*39b0*/  ISETP.GE.AND P0, PT, R36, 0x9, PT ;  /* 0x000000092400780c */ /* 0x000fda0003f06270 */
[----:B------:R-:W-:Y:S05]  /*39c0*/  @!P0 BRA `(.L_x_943) ;  /* 0x0000000000108947 */ /* 0x000fea0003800000 */
[----:B------:R-:W-:-:S03]  /*39d0*/  UMOV UR14, 0xffffffff ;  /* 0xffffffff000e7882 */ /* 0x000fc60000000000 */
[----:B------:R-:W-:Y:S05]  /*39e0*/  BRA.DIV UR14, `(.L_x_944) ;  /* 0x000000320ebc7947 */ /* 0x000fea000b800000 */
[----:B0-----:R0:W2:Y:S02]  /*39f0*/  SHFL.IDX PT, R28, R35, R14, R26 ;  /* 0x0000000e231c7389 */ /* 0x0010a400000e001a */
.L_x_1092:
[----:B--2---:R-:W-:-:S07]  /*3a00*/  IMAD R34, R48, R28, R34 ;  /* 0x0000001c30227224 */ /* 0x004fce00078e0222 */
.L_x_943:
[----:B------:R-:W-:-:S13]  /*3a10*/  ISETP.GE.AND P0, PT, R36, 0xa, PT ;  /* 0x0000000a2400780c */ /* 0x000fda0003f06270 */
[----:B------:R-:W-:Y:S05]  /*3a20*/  @!P0 BRA `(.L_x_945) ;  /* 0x0000000000108947 */ /* 0x000fea0003800000 */
[----:B------:R-:W-:-:S03]  /*3a30*/  UMOV UR14, 0xffffffff ;  /* 0xffffffff000e7882 */ /* 0x000fc60000000000 */
[----:B------:R-:W-:Y:S05]  /*3a40*/  BRA.DIV UR14, `(.L_x_946) ;  /* 0x000000320ec47947 */ /* 0x000fea000b800000 */
[----:B0-----:R0:W2:Y:S02]  /*3a50*/  SHFL.IDX PT, R28, R35, R15, R26 ;  /* 0x0000000f231c7389 */ /* 0x0010a400000e001a */
.L_x_1095:
[----:B--2---:R-:W-:-:S07]  /*3a60*/  IMAD R34, R49, R28, R34 ;  /* 0x0000001c31227224 */ /* 0x004fce00078e0222 */
.L_x_945:
[----:B------:R-:W-:-:S13]  /*3a70*/  ISETP.GE.AND P0, PT, R36, 0xb, PT ;  /* 0x0000000b2400780c */ /* 0x000fda0003f06270 */
[----:B------:R-:W-:Y:S05]  /*3a80*/  @!P0 BRA `(.L_x_947) ;  /* 0x0000000000108947 */ /* 0x000fea0003800000 */
[----:B------:R-:W-:-:S03]  /*3a90*/  UMOV UR14, 0xffffffff ;  /* 0xffffffff000e7882 */ /* 0x000fc60000000000 */
[----:B------:R-:W-:Y:S05]  /*3aa0*/  BRA.DIV UR14, `(.L_x_948) ;  /* 0x000000320ecc7947 */ /* 0x000fea000b800000 */
[----:B0-----:R0:W2:Y:S02]  /*3ab0*/  SHFL.IDX PT, R28, R35, R16, R26 ;  /* 0x00000010231c7389 */ /* 0x0010a400000e001a */
.L_x_1098:
[----:B--2---:R-:W-:-:S07]  /*3ac0*/  IMAD R34, R50, R28, R34 ;  /* 0x0000001c32227224 */ /* 0x004fce00078e0222 */
.L_x_947:
[----:B------:R-:W-:-:S13]  /*3ad0*/  ISETP.GE.AND P0, PT, R36, 0xc, PT ;  /* 0x0000000c2400780c */ /* 0x000fda0003f06270 */
[----:B------:R-:W-:Y:S05]  /*3ae0*/  @!P0 BRA `(.L_x_949) ;  /* 0x0000000000108947 */ /* 0x000fea0003800000 */
[----:B------:R-:W-:-:S03]  /*3af0*/  UMOV UR14, 0xffffffff ;  /* 0xffffffff000e7882 */ /* 0x000fc60000000000 */
[----:B------:R-:W-:Y:S05]  /*3b00*/  BRA.DIV UR14, `(.L_x_950) ;  /* 0x000000320ed47947 */ /* 0x000fea000b800000 */
[----:B0-----:R0:W2:Y:S02]  /*3b10*/  SHFL.IDX PT, R28, R35, R17, R26 ;  /* 0x00000011231c7389 */ /* 0x0010a400000e001a */
.L_x_1101:
[----:B--2---:R-:W-:-:S07]  /*3b20*/  IMAD R34, R51, R28, R34 ;  /* 0x0000001c33227224 */ /* 0x004fce00078e0222 */
.L_x_949:
[----:B------:R-:W-:-:S13]  /*3b30*/  ISETP.GE.AND P0, PT, R36, 0xd, PT ;  /* 0x0000000d2400780c */ /* 0x000fda0003f06270 */
[----:B------:R-:W-:Y:S05]  /*3b40*/  @!P0 BRA `(.L_x_951) ;  /* 0x0000000000108947 */ /* 0x000fea0003800000 */
[----:B------:R-:W-:-:S03]  /*3b50*/  UMOV UR14, 0xffffffff ;  /* 0xffffffff000e7882 */ /* 0x000fc60000000000 */
[----:B------:R-:W-:Y:S05]  /*3b60*/  BRA.DIV UR14, `(.L_x_952) ;  /* 0x000000320edc7947 */ /* 0x000fea000b800000 */
[----:B0-----:R0:W2:Y:S02]  /*3b70*/  SHFL.IDX PT, R28, R35, R18, R26 ;  /* 0x00000012231c7389 */ /* 0x0010a400000e001a */
.L_x_1104:
[----:B--2---:R-:W-:-:S07]  /*3b80*/  IMAD R34, R52, R28, R34 ;  /* 0x0000001c34227224 */ /* 0x004fce00078e0222 */
.L_x_951:
[----:B------:R-:W-:-:S13]  /*3b90*/  ISETP.GE.AND P0, PT, R36, 0xe, PT ;  /* 0x0000000e2400780c */ /* 0x000fda0003f06270 */
[----:B------:R-:W-:Y:S05]  /*3ba0*/  @!P0 BRA `(.L_x_953) ;  /* 0x0000000000108947 */ /* 0x000fea0003800000 */
[----:B------:R-:W-:-:S03]  /*3bb0*/  UMOV UR14, 0xffffffff ;  /* 0xffffffff000e7882 */ /* 0x000fc60000000000 */
[----:B------:R-:W-:Y:S05]  /*3bc0*/  BRA.DIV UR14, `(.L_x_954) ;  /* 0x000000320ee47947 */ /* 0x000fea000b800000 */
[----:B0-----:R0:W2:Y:S02]  /*3bd0*/  SHFL.IDX PT, R28, R35, R19, R26 ;  /* 0x00000013231c7389 */ /* 0x0010a400000e001a */
.L_x_1107:
[----:B--2---:R-:W-:-:S07]  /*3be0*/  IMAD R34, R53, R28, R34 ;  /* 0x0000001c35227224 */ /* 0x004fce00078e0222 */
.L_x_953:
[----:B------:R-:W-:-:S13]  /*3bf0*/  ISETP.GE.AND P0, PT, R36, 0xf, PT ;  /* 0x0000000f2400780c */ /* 0x000fda0003f06270 */
[----:B------:R-:W-:Y:S05]  /*3c00*/  @!P0 BRA `(.L_x_955) ;  /* 0x0000000000108947 */ /* 0x000fea0003800000 */
[----:B------:R-:W-:-:S03]  /*3c10*/  UMOV UR14, 0xffffffff ;  /* 0xffffffff000e7882 */ /* 0x000fc60000000000 */
[----:B------:R-:W-:Y:S05]  /*3c20*/  BRA.DIV UR14, `(.L_x_956) ;  /* 0x000000320eec7947 */ /* 0x000fea000b800000 */
[----:B0-----:R0:W2:Y:S02]  /*3c30*/  SHFL.IDX PT, R28, R35, R20, R26 ;  /* 0x00000014231c7389 */ /* 0x0010a400000e001a */
.L_x_1110:
[----:B--2---:R-:W-:-:S07]  /*3c40*/  IMAD R34, R54, R28, R34 ;  /* 0x0000001c36227224 */ /* 0x004fce00078e0222 */
.L_x_955:
[----:B------:R-:W-:-:S13]  /*3c50*/  ISETP.GE.AND P0, PT, R36, 0x10, PT ;  /* 0x000000102400780c */ /* 0x000fda0003f06270 */
[----:B------:R-:W-:Y:S05]  /*3c60*/  @!P0 BRA `(.L_x_957) ;  /* 0x0000000000108947 */ /* 0x000fea0003800000 */
[----:B------:R-:W-:-:S03]  /*3c70*/  UMOV UR14, 0xffffffff ;  /* 0xffffffff000e7882 */ /* 0x000fc60000000000 */
[----:B------:R-:W-:Y:S05]  /*3c80*/  BRA.DIV UR14, `(.L_x_958) ;  /* 0x000000320ef47947 */ /* 0x000fea000b800000 */
[----:B0-----:R0:W2:Y:S02]  /*3c90*/  SHFL.IDX PT, R28, R35, R21, R26 ;  /* 0x00000015231c7389 */ /* 0x0010a400000e001a */
.L_x_1113:
[----:B--2---:R-:W-:-:S07]  /*3ca0*/  IMAD R34, R37, R28, R34 ;  /* 0x0000001c25227224 */ /* 0x004fce00078e0222 */
.L_x_957:
[C---:B------:R-:W-:Y:S02]  /*3cb0*/  IMAD R28, R32.reuse, UR6, R33 ;  /* 0x00000006201c7c24 */ /* 0x040fe4000f8e0221 */
[----:B------:R-:W-:-:S03]  /*3cc0*/  VIADD R32, R32, UR8 ;  /* 0x0000000820207c36 */ /* 0x000fc60008000000 */
[----:B------:R-:W-:Y:S02]  /*3cd0*/  LEA R29, R28, UR13, 0x2 ;  /* 0x0000000d1c1d7c11 */ /* 0x000fe4000f8e10ff */
[----:B------:R-:W-:-:S03]  /*3ce0*/  ISETP.GE.AND P0, PT, R32, UR11, PT ;  /* 0x0000000b20007c0c */ /* 0x000fc6000bf06270 */
[----:B------:R2:W-:Y:S10]  /*3cf0*/  STS [R29], R34 ;  /* 0x000000221d007388 */ /* 0x0005f40000000800 */
[----:B--2---:R-:W-:Y:S05]  /*3d00*/  @!P0 BRA `(.L_x_959) ;  /* 0xfffffff8006c8947 */ /* 0x004fea000383ffff */
.L_x_926:
[----:B------:R-:W-:Y:S05]  /*3d10*/  BSYNC B0 ;  /* 0x0000000000007941 */ /* 0x000fea0003800000 */
.L_x_925:
[----:B------:R-:W-:Y:S05]  /*3d20*/  @!P6 BRA `(.L_x_960) ;  /* 0xffffffec0048e947 */ /* 0x000fea000383ffff */
[----:B------:R-:W-:Y:S05]  /*3d30*/  BRA `(.L_x_853) ;  /* 0x0000001400387947 */ /* 0x000fea0003800000 */
.L_x_908:
[----:B------:R-:W-:-:S07]  /*3d40*/  IMAD.MOV.U32 R33, RZ, RZ, RZ ;  /* 0x000000ffff217224 */ /* 0x000fce00078e00ff */
.L_x_1012:
[----:B0-----:R-:W0:Y:S01]  /*3d50*/  LDC R32, c[0x0][0x3ac] ;  /* 0x0000eb00ff207b82 */ /* 0x001e220000000800 */
[----:B------:R-:W-:Y:S01]  /*3d60*/  IADD3 R31, PT, PT, R4, R33, RZ ;  /* 0x00000021041f7210 */ /* 0x000fe20007ffe0ff */
[----:B------:R-:W-:Y:S01]  /*3d70*/  VIADD R33, R33, UR7 ;  /* 0x0000000721217c36 */ /* 0x000fe20008000000 */
[----:B------:R-:W-:Y:S02]  /*3d80*/  ISETP.GE.AND P0, PT, R2, UR11, PT ;  /* 0x0000000b02007c0c */ /* 0x000fe4000bf06270 */
[C---:B0-----:R-:W-:Y:S01]  /*3d90*/  ISETP.GE.AND P4, PT, R32.reuse, 0x1, PT ;  /* 0x000000012000780c */ /* 0x041fe20003f86270 */
[----:B------:R-:W-:Y:S01]  /*3da0*/  IMAD R28, R31, R32, R6 ;  /* 0x000000201f1c7224 */ /* 0x000fe200078e0206 */
[C---:B------:R-:W-:Y:S02]  /*3db0*/  ISETP.GE.AND P3, PT, R32.reuse, 0x2, PT ;  /* 0x000000022000780c */ /* 0x040fe40003f66270 */
[C---:B------:R-:W-:Y:S02]  /*3dc0*/  ISETP.GE.AND P2, PT, R32.reuse, 0x3, PT ;  /* 0x000000032000780c */ /* 0x040fe40003f46270 */
[----:B------:R-:W-:-:S02]  /*3dd0*/  ISETP.GE.AND P1, PT, R32, 0x4, PT ;  /* 0x000000042000780c */ /* 0x000fc40003f26270 */
[----:B------:R-:W-:-:S05]  /*3de0*/  ISETP.GE.AND P5, PT, R32, 0x5, PT ;  /* 0x000000052000780c */ /* 0x000fca0003fa6270 */
[----:B-1234-:R-:W-:Y:S08]  /*3df0*/  @!P4 BRA `(.L_x_961) ;  /* 0x00000000001cc947 */ /* 0x01eff00003800000 */
[----:B------:R-:W0:Y:S01]  /*3e00*/  S2UR UR15, SR_CgaCtaId ;  /* 0x00000000000f79c3 */ /* 0x000e220000008800 */
[----:B------:R-:W-:Y:S01]  /*3e10*/  UMOV UR14, 0x400 ;  /* 0x00000400000e7882 */ /* 0x000fe20000000000 */
[----:B------:R-:W-:Y:S01]  /*3e20*/  IMAD.IADD R29, R5, 0x1, R28 ;  /* 0x00000001051d7824 */ /* 0x000fe200078e021c */
[----:B------:R-:W-:-:S04]  /*3e30*/  UIADD3 UR14, UPT, UPT, UR14, 0x1080, URZ ;  /* 0x000010800e0e7890 */ /* 0x000fc8000fffe0ff */
[----:B0-----:R-:W-:-:S06]  /*3e40*/  ULEA UR14, UR15, UR14, 0x18 ;  /* 0x0000000e0f0e7291 */ /* 0x001fcc000f8ec0ff */
[----:B------:R-:W-:-:S05]  /*3e50*/  LEA R29, R29, UR14, 0x2 ;  /* 0x0000000e1d1d7c11 */ /* 0x000fca000f8e10ff */
[----:B------:R0:W1:Y:S02]  /*3e60*/  LDS R40, [R29] ;  /* 0x000000001d287984 */ /* 0x0000640000000800 */
.L_x_961:
        /* <DEDUP_REMOVED lines=8> */
.L_x_962:
        /* <DEDUP_REMOVED lines=10> */
.L_x_963:
        /* <DEDUP_REMOVED lines=8> */
.L_x_964:
        /* <DEDUP_REMOVED lines=11> */
.L_x_965:
        /* <DEDUP_REMOVED lines=11> */
.L_x_966:
        /* <DEDUP_REMOVED lines=11> */
.L_x_967:
        /* <DEDUP_REMOVED lines=11> */
.L_x_968:
        /* <DEDUP_REMOVED lines=10> */
.L_x_969:
        /* <DEDUP_REMOVED lines=11> */
.L_x_970:
        /* <DEDUP_REMOVED lines=11> */
.L_x_971:
        /* <DEDUP_REMOVED lines=11> */
.L_x_972:
        /* <DEDUP_REMOVED lines=11> */
.L_x_973:
        /* <DEDUP_REMOVED lines=11> */
.L_x_974:
        /* <DEDUP_REMOVED lines=11> */
.L_x_975:
        /* <DEDUP_REMOVED lines=11> */
.L_x_976:
[----:B------:R-:W-:Y:S05]  /*4840*/  @P0 BRA `(.L_x_977) ;  /* 0x0000000800700947 */ /* 0x000fea0003800000 */
[----:B------:R-:W-:Y:S01]  /*4850*/  IABS R34, R32 ;  /* 0x0000002000227213 */ /* 0x000fe20000000000 */
[----:B------:R-:W5:Y:S01]  /*4860*/  S2UR UR15, SR_CgaCtaId ;  /* 0x00000000000f79c3 */ /* 0x000f620000008800 */
[----:B------:R-:W-:Y:S01]  /*4870*/  IABS R36, R30 ;  /* 0x0000001e00247213 */ /* 0x000fe20000000000 */
[----:B------:R-:W-:Y:S01]  /*4880*/  UMOV UR14, 0x400 ;  /* 0x00000400000e7882 */ /* 0x000fe20000000000 */
[----:B------:R-:W1:Y:S08]  /*4890*/  I2F.RP R35, R34 ;  /* 0x0000002200237306 */ /* 0x000e700000209400 */
[----:B-1----:R-:W0:Y:S01]  /*48a0*/  MUFU.RCP R35, R35 ;  /* 0x0000002300237308 */ /* 0x002e220000001000 */
[----:B-----5:R-:W-:Y:S01]  /*48b0*/  ULEA UR14, UR15, UR14, 0x18 ;  /* 0x0000000e0f0e7291 */ /* 0x020fe2000f8ec0ff */
[----:B0-----:R-:W-:-:S06]  /*48c0*/  VIADD R28, R35, 0xffffffe ;  /* 0x0ffffffe231c7836 */ /* 0x001fcc0000000000 */
[----:B--2-4-:R0:W1:Y:S02]  /*48d0*/  F2I.FTZ.U32.TRUNC.NTZ R29, R28 ;  /* 0x0000001c001d7305 */ /* 0x014064000021f000 */
[----:B0-----:R-:W-:Y:S02]  /*48e0*/  HFMA2 R28, -RZ, RZ, 0, 0 ;  /* 0x00000000ff1c7431 */ /* 0x001fe400000001ff */
[----:B-1----:R-:W-:-:S04]  /*48f0*/  IMAD.MOV R39, RZ, RZ, -R29 ;  /* 0x000000ffff277224 */ /* 0x002fc800078e0a1d */
[----:B------:R-:W-:-:S04]  /*4900*/  IMAD R39, R39, R34, RZ ;  /* 0x0000002227277224 */ /* 0x000fc800078e02ff */
[----:B------:R-:W-:-:S04]  /*4910*/  IMAD.HI.U32 R39, R29, R39, R28 ;  /* 0x000000271d277227 */ /* 0x000fc800078e001c */
[----:B------:R-:W-:-:S04]  /*4920*/  IMAD.MOV.U32 R29, RZ, RZ, R36 ;  /* 0x000000ffff1d7224 */ /* 0x000fc800078e0024 */
        /* <DEDUP_REMOVED lines=10> */
[----:B------:R-:W-:Y:S01]  /*49d0*/  @!P0 LOP3.LUT R39, RZ, R32, RZ, 0x33, !PT ;  /* 0x00000020ff278212 */ /* 0x000fe200078e33ff */
[----:B------:R-:W-:-:S03]  /*49e0*/  IMAD.MOV.U32 R32, RZ, RZ, R2 ;  /* 0x000000ffff207224 */ /* 0x000fc600078e0002 */
[----:B------:R-:W-:-:S07]  /*49f0*/  LEA R39, R39, UR14, 0x2 ;  /* 0x0000000e27277c11 */ /* 0x000fce000f8e10ff */
.L_x_1011:
[----:B------:R-:W-:Y:S02]  /*4a00*/  IMAD R35, R32, 0x84, R39 ;  /* 0x0000008420237824 */ /* 0x000fe400078e0227 */
[----:B------:R-:W-:-:S04]  /*4a10*/  IMAD.MOV.U32 R34, RZ, RZ, RZ ;  /* 0x000000ffff227224 */ /* 0x000fc800078e00ff */
[----:B------:R-:W0:Y:S01]  /*4a20*/  LDS R35, [R35] ;  /* 0x0000000023237984 */ /* 0x000e220000000800 */
[----:B------:R-:W-:Y:S05]  /*4a30*/  @!P4 BRA `(.L_x_978) ;  /* 0x000000000010c947 */ /* 0x000fea0003800000 */
[----:B------:R-:W-:-:S03]  /*4a40*/  UMOV UR14, 0xffffffff ;  /* 0xffffffff000e7882 */ /* 0x000fc60000000000 */
[----:B------:R-:W-:Y:S05]  /*4a50*/  BRA.DIV UR14, `(.L_x_979) ;  /* 0x000000260ea07947 */ /* 0x000fea000b800000 */
[----:B0-----:R0:W1:Y:S02]  /*4a60*/  SHFL.IDX PT, R55, R35, R25, R26 ;  /* 0x0000001923377389 */ /* 0x00106400000e001a */
.L_x_1115:
[----:B-1----:R-:W-:-:S07]  /*4a70*/  IMAD R34, R40, R55, RZ ;  /* 0x0000003728227224 */ /* 0x002fce00078e02ff */
.L_x_978:
[----:B------:R-:W-:Y:S05]  /*4a80*/  @!P3 BRA `(.L_x_980) ;  /* 0x000000000010b947 */ /* 0x000fea0003800000 */
[----:B------:R-:W-:-:S03]  /*4a90*/  UMOV UR14, 0xffffffff ;  /* 0xffffffff000e7882 */ /* 0x000fc60000000000 */
[----:B------:R-:W-:Y:S05]  /*4aa0*/  BRA.DIV UR14, `(.L_x_981) ;  /* 0x000000260ea87947 */ /* 0x000fea000b800000 */
[----:B0-----:R0:W1:Y:S02]  /*4ab0*/  SHFL.IDX PT, R28, R35, R7, R26 ;  /* 0x00000007231c7389 */ /* 0x00106400000e001a */
.L_x_1118:
[----:B-1-3--:R-:W-:-:S07]  /*4ac0*/  IMAD R34, R41, R28, R34 ;  /* 0x0000001c29227224 */ /* 0x00afce00078e0222 */
.L_x_980:
[----:B------:R-:W-:Y:S05]  /*4ad0*/  @!P2 BRA `(.L_x_982) ;  /* 0x000000000010a947 */ /* 0x000fea0003800000 */
[----:B------:R-:W-:-:S03]  /*4ae0*/  UMOV UR14, 0xffffffff ;  /* 0xffffffff000e7882 */ /* 0x000fc60000000000 */
[----:B------:R-:W-:Y:S05]  /*4af0*/  BRA.DIV UR14, `(.L_x_983) ;  /* 0x000000260eb47947 */ /* 0x000fea000b800000 */
[----:B0-----:R0:W1:Y:S02]  /*4b00*/  SHFL.IDX PT, R28, R35, R8, R26 ;  /* 0x00000008231c7389 */ /* 0x00106400000e001a */
.L_x_1121:
[----:B-1----:R-:W-:-:S07]  /*4b10*/  IMAD R34, R42, R28, R34 ;  /* 0x0000001c2a227224 */ /* 0x002fce00078e0222 */
.L_x_982:
[----:B------:R-:W-:Y:S05]  /*4b20*/  @!P1 BRA `(.L_x_984) ;  /* 0x0000000000109947 */ /* 0x000fea0003800000 */
[----:B------:R-:W-:-:S03]  /*4b30*/  UMOV UR14, 0xffffffff ;  /* 0xffffffff000e7882 */ /* 0x000fc60000000000 */
[----:B------:R-:W-:Y:S05]  /*4b40*/  BRA.DIV UR14, `(.L_x_985) ;  /* 0x000000260ec07947 */ /* 0x000fea000b800000 */
[----:B0-----:R0:W1:Y:S02]  /*4b50*/  SHFL.IDX PT, R28, R35, R9, R26 ;  /* 0x00000009231c7389 */ /* 0x00106400000e001a */
.L_x_1124:
[----:B-1----:R-:W-:-:S07]  /*4b60*/  IMAD R34, R43, R28, R34 ;  /* 0x0000001c2b227224 */ /* 0x002fce00078e0222 */
.L_x_984:
[----:B------:R-:W1:Y:S02]  /*4b70*/  LDC R36, c[0x0][0x3ac] ;  /* 0x0000eb00ff247b82 */ /* 0x000e640000000800 */
[----:B-1----:R-:W-:-:S13]  /*4b80*/  ISETP.GE.AND P0, PT, R36, 0x5, PT ;  /* 0x000000052400780c */ /* 0x002fda0003f06270 */
[----:B------:R-:W-:Y:S05]  /*4b90*/  @!P0 BRA `(.L_x_986) ;  /* 0x0000000000108947 */ /* 0x000fea0003800000 */
[----:B------:R-:W-:-:S03]  /*4ba0*/  UMOV UR14, 0xffffffff ;  /* 0xffffffff000e7882 */ /* 0x000fc60000000000 */
[----:B------:R-:W-:Y:S05]  /*4bb0*/  BRA.DIV UR14, `(.L_x_987) ;  /* 0x000000260ec47947 */ /* 0x000fea000b800000 */
[----:B0-----:R0:W1:Y:S02]  /*4bc0*/  SHFL.IDX PT, R28, R35, R10, R26 ;  /* 0x0000000a231c7389 */ /* 0x00106400000e001a */
.L_x_1127:
[----:B-1----:R-:W-:-:S07]  /*4bd0*/  IMAD R34, R44, R28, R34 ;  /* 0x0000001c2c227224 */ /* 0x002fce00078e0222 */
.L_x_986:
[----:B------:R-:W-:-:S13]  /*4be0*/  ISETP.GE.AND P0, PT, R36, 0x6, PT ;  /* 0x000000062400780c */ /* 0x000fda0003f06270 */
[----:B------:R-:W-:Y:S05]  /*4bf0*/  @!P0 BRA `(.L_x_988) ;  /* 0x0000000000108947 */ /* 0x000fea0003800000 */
[----:B------:R-:W-:-:S03]  /*4c00*/  UMOV UR14, 0xffffffff ;  /* 0xffffffff000e7882 */ /* 0x000fc60000000000 */
[----:B------:R-:W-:Y:S05]  /*4c10*/  BRA.DIV UR14, `(.L_x_989) ;  /* 0x000000260ecc7947 */ /* 0x000fea000b800000 */
[----:B0-----:R0:W1:Y:S02]  /*4c20*/  SHFL.IDX PT, R28, R35, R11, R26 ;  /* 0x0000000b231c7389 */ /* 0x00106400000e001a */
.L_x_1130:
[----:B-1----:R-:W-:-:S07]  /*4c30*/  IMAD R34, R45, R28, R34 ;  /* 0x0000001c2d227224 */ /* 0x002fce00078e0222 */
.L_x_988:
[----:B------:R-:W-:-:S13]  /*4c40*/  ISETP.GE.AND P0, PT, R36, 0x7, PT ;  /* 0x000000072400780c */ /* 0x000fda0003f06270 */
[----:B------:R-:W-:Y:S05]  /*4c50*/  @!P0 BRA `(.L_x_990) ;  /* 0x0000000000108947 */ /* 0x000fea0003800000 */
[----:B------:R-:W-:-:S03]  /*4c60*/  UMOV UR14, 0xffffffff ;  /* 0xffffffff000e7882 */ /* 0x000fc60000000000 */
[----:B------:R-:W-:Y:S05]  /*4c70*/  BRA.DIV UR14, `(.L_x_991) ;  /* 0x000000260ed47947 */ /* 0x000fea000b800000 */
[----:B0-----:R0:W1:Y:S02]  /*4c80*/  SHFL.IDX PT, R28, R35, R12, R26 ;  /* 0x0000000c231c7389 */ /* 0x00106400000e001a */
.L_x_1133:
[----:B-1----:R-:W-:-:S07]  /*4c90*/  IMAD R34, R46, R28, R34 ;  /* 0x0000001c2e227224 */ /* 0x002fce00078e0222 */
.L_x_990:
[----:B------:R-:W-:-:S13]  /*4ca0*/  ISETP.GE.AND P0, PT, R36, 0x8, PT ;  /* 0x000000082400780c */ /* 0x000fda0003f06270 */
[----:B------:R-:W-:Y:S05]  /*4cb0*/  @!P0 BRA `(.L_x_992) ;  /* 0x0000000000108947 */ /* 0x000fea0003800000 */
[----:B------:R-:W-:-:S03]  /*4cc0*/  UMOV UR14, 0xffffffff ;  /* 0xffffffff000e7882 */ /* 0x000fc60000000000 */
[----:B------:R-:W-:Y:S05]  /*4cd0*/  BRA.DIV UR14, `(.L_x_993) ;  /* 0x000000260edc7947 */ /* 0x000fea000b800000 */
[----:B0-----:R0:W1:Y:S02]  /*4ce0*/  SHFL.IDX PT, R28, R35, R13, R26 ;  /* 0x0000000d231c7389 */ /* 0x00106400000e001a */
.L_x_1136:
[----:B-1----:R-:W-:-:S07]  /*4cf0*/  IMAD R34, R47, R28, R34 ;  /* 0x0000001c2f227224 */ /* 0x002fce00078e0222 */
.L_x_992:
[----:B------:R-:W-:-:S13]  /*4d00*/  ISETP.GE.AND P0, PT, R36, 0x9, PT ;  /* 0x000000092400780c */ /* 0x000fda0003f06270 */
[----:B------:R-:W-:Y:S05]  /*4d10*/  @!P0 BRA `(.L_x_994) ;  /* 0x0000000000108947 */ /* 0x000fea0003800000 */
[----:B------:R-:W-:-:S03]  /*4d20*/  UMOV UR14, 0xffffffff ;  /* 0xffffffff000e7882 */ /* 0x000fc60000000000 */
[----:B------:R-:W-:Y:S05]  /*4d30*/  BRA.DIV UR14, `(.L_x_995) ;  /* 0x000000260ee47947 */ /* 0x000fea000b800000 */
[----:B0-----:R0:W1:Y:S02]  /*4d40*/  SHFL.IDX PT, R28, R35, R14, R26 ;  /* 0x0000000e231c7389 */ /* 0x00106400000e001a */
.L_x_1139:
[----:B-1----:R-:W-:-:S07]  /*4d50*/  IMAD R34, R48, R28, R34 ;  /* 0x0000001c30227224 */ /* 0x002fce00078e0222 */
.L_x_994:
[----:B------:R-:W-:-:S13]  /*4d60*/  ISETP.GE.AND P0, PT, R36, 0xa, PT ;  /* 0x0000000a2400780c */ /* 0x000fda0003f06270 */
[----:B------:R-:W-:Y:S05]  /*4d70*/  @!P0 BRA `(.L_x_996) ;  /* 0x0000000000108947 */ /* 0x000fea0003800000 */
[----:B------:R-:W-:-:S03]  /*4d80*/  UMOV UR14, 0xffffffff ;  /* 0xffffffff000e7882 */ /* 0x000fc60000000000 */
[----:B------:R-:W-:Y:S05]  /*4d90*/  BRA.DIV UR14, `(.L_x_997) ;  /* 0x000000260eec7947 */ /* 0x000fea000b800000 */
[----:B0-----:R0:W1:Y:S02]  /*4da0*/  SHFL.IDX PT, R28, R35, R15, R26 ;  /* 0x0000000f231c7389 */ /* 0x00106400000e001a */
.L_x_1142:
[----:B-1----:R-:W-:-:S07]  /*4db0*/  IMAD R34, R49, R28, R34 ;  /* 0x0000001c31227224 */ /* 0x002fce00078e0222 */
.L_x_996:
[----:B------:R-:W-:-:S13]  /*4dc0*/  ISETP.GE.AND P0, PT, R36, 0xb, PT ;  /* 0x0000000b2400780c */ /* 0x000fda0003f06270 */
[----:B------:R-:W-:Y:S05]  /*4dd0*/  @!P0 BRA `(.L_x_998) ;  /* 0x0000000000108947 */ /* 0x000fea0003800000 */
[----:B------:R-:W-:-:S03]  /*4de0*/  UMOV UR14, 0xffffffff ;  /* 0xffffffff000e7882 */ /* 0x000fc60000000000 */
[----:B------:R-:W-:Y:S05]  /*4df0*/  BRA.DIV UR14, `(.L_x_999) ;  /* 0x000000260ef47947 */ /* 0x000fea000b800000 */
[----:B0-----:R0:W1:Y:S02]  /*4e00*/  SHFL.IDX PT, R28, R35, R16, R26 ;  /* 0x00000010231c7389 */ /* 0x00106400000e001a */
.L_x_1145:
[----:B-1----:R-:W-:-:S07]  /*4e10*/  IMAD R34, R50, R28, R34 ;  /* 0x0000001c32227224 */ /* 0x002fce00078e0222 */
.L_x_998:
[----:B------:R-:W-:-:S13]  /*4e20*/  ISETP.GE.AND P0, PT, R36, 0xc, PT ;  /* 0x0000000c2400780c */ /* 0x000fda0003f06270 */
[----:B------:R-:W-:Y:S05]  /*4e30*/  @!P0 BRA `(.L_x_1000) ;  /* 0x0000000000108947 */ /* 0x000fea0003800000 */
[----:B------:R-:W-:-:S03]  /*4e40*/  UMOV UR14, 0xffffffff ;  /* 0xffffffff000e7882 */ /* 0x000fc60000000000 */
[----:B------:R-:W-:Y:S05]  /*4e50*/  BRA.DIV UR14, `(.L_x_1001) ;  /* 0x000000260efc7947 */ /* 0x000fea000b800000 */
[----:B0-----:R0:W1:Y:S02]  /*4e60*/  SHFL.IDX PT, R28, R35, R17, R26 ;  /* 0x00000011231c7389 */ /* 0x00106400000e001a */
.L_x_1148:
[----:B-1----:R-:W-:-:S07]  /*4e70*/  IMAD R34, R51, R28, R34 ;  /* 0x0000001c33227224 */ /* 0x002fce00078e0222 */
.L_x_1000:
[----:B------:R-:W-:-:S13]  /*4e80*/  ISETP.GE.AND P0, PT, R36, 0xd, PT ;  /* 0x0000000d2400780c */ /* 0x000fda0003f06270 */
[----:B------:R-:W-:Y:S05]  /*4e90*/  @!P0 BRA `(.L_x_1002) ;  /* 0x0000000000108947 */ /* 0x000fea0003800000 */
[----:B------:R-:W-:-:S03]  /*4ea0*/  UMOV UR14, 0xffffffff ;  /* 0xffffffff000e7882 */ /* 0x000fc60000000000 */
[----:B------:R-:W-:Y:S05]  /*4eb0*/  BRA.DIV UR14, `(.L_x_1003) ;  /* 0x0000002a0e047947 */ /* 0x000fea000b800000 */
[----:B0-----:R0:W1:Y:S02]  /*4ec0*/  SHFL.IDX PT, R28, R35, R18, R26 ;  /* 0x00000012231c7389 */ /* 0x00106400000e001a */
.L_x_1151:
[----:B-1----:R-:W-:-:S07]  /*4ed0*/  IMAD R34, R52, R28, R34 ;  /* 0x0000001c34227224 */ /* 0x002fce00078e0222 */
.L_x_1002:
[----:B------:R-:W-:-:S13]  /*4ee0*/  ISETP.GE.AND P0, PT, R36, 0xe, PT ;  /* 0x0000000e2400780c */ /* 0x000fda0003f06270 */
[----:B------:R-:W-:Y:S05]  /*4ef0*/  @!P0 BRA `(.L_x_1004) ;  /* 0x0000000000108947 */ /* 0x000fea0003800000 */
[----:B------:R-:W-:-:S03]  /*4f00*/  UMOV UR14, 0xffffffff ;  /* 0xffffffff000e7882 */ /* 0x000fc60000000000 */
[----:B------:R-:W-:Y:S05]  /*4f10*/  BRA.DIV UR14, `(.L_x_1005) ;  /* 0x0000002a0e0c7947 */ /* 0x000fea000b800000 */
[----:B0-----:R0:W1:Y:S02]  /*4f20*/  SHFL.IDX PT, R28, R35, R19, R26 ;  /* 0x00000013231c7389 */ /* 0x00106400000e001a */
.L_x_1154:
[----:B-1----:R-:W-:-:S07]  /*4f30*/  IMAD R34, R53, R28, R34 ;  /* 0x0000001c35227224 */ /* 0x002fce00078e0222 */
.L_x_1004:
[----:B------:R-:W-:-:S13]  /*4f40*/  ISETP.GE.AND P0, PT, R36, 0xf, PT ;  /* 0x0000000f2400780c */ /* 0x000fda0003f06270 */
[----:B------:R-:W-:Y:S05]  /*4f50*/  @!P0 BRA `(.L_x_1006) ;  /* 0x0000000000108947 */ /* 0x000fea0003800000 */
[----:B------:R-:W-:-:S03]  /*4f60*/  UMOV UR14, 0xffffffff ;  /* 0xffffffff000e7882 */ /* 0x000fc60000000000 */
[----:B------:R-:W-:Y:S05]  /*4f70*/  BRA.DIV UR14, `(.L_x_1007) ;  /* 0x0000002a0e147947 */ /* 0x000fea000b800000 */
[----:B0-----:R0:W1:Y:S02]  /*4f80*/  SHFL.IDX PT, R28, R35, R20, R26 ;  /* 0x00000014231c7389 */ /* 0x00106400000e001a */
.L_x_1157:
[----:B-1----:R-:W-:-:S07]  /*4f90*/  IMAD R34, R54, R28, R34 ;  /* 0x0000001c36227224 */ /* 0x002fce00078e0222 */
.L_x_1006:
[----:B------:R-:W-:-:S13]  /*4fa0*/  ISETP.GE.AND P0, PT, R36, 0x10, PT ;  /* 0x000000102400780c */ /* 0x000fda0003f06270 */
[----:B------:R-:W-:Y:S05]  /*4fb0*/  @!P0 BRA `(.L_x_1008) ;  /* 0x0000000000108947 */ /* 0x000fea0003800000 */
[----:B------:R-:W-:-:S03]  /*4fc0*/  UMOV UR14, 0xffffffff ;  /* 0xffffffff000e7882 */ /* 0x000fc60000000000 */
[----:B------:R-:W-:Y:S05]  /*4fd0*/  BRA.DIV UR14, `(.L_x_1009) ;  /* 0x0000002a0e1c7947 */ /* 0x000fea000b800000 */
[----:B0-----:R0:W1:Y:S02]  /*4fe0*/  SHFL.IDX PT, R28, R35, R21, R26 ;  /* 0x00000015231c7389 */ /* 0x00106400000e001a */
.L_x_1160:
[----:B-1----:R-:W-:-:S07]  /*4ff0*/  IMAD R34, R37, R28, R34 ;  /* 0x0000001c25227224 */ /* 0x002fce00078e0222 */
.L_x_1008:
[----:B------:R-:W-:-:S07]  /*5000*/  MOV R28, UR25 ;  /* 0x00000019001c7c02 */ /* 0x000fce0008000f00 */
.L_x_1010:
[----:B0-----:R-:W-:Y:S01]  /*5010*/  IMAD.U32 R35, RZ, RZ, UR12 ;  /* 0x0000000cff237e24 */ /* 0x001fe2000f8e00ff */
        /* <DEDUP_REMOVED lines=10> */
[----:B0-----:R-:W-:-:S06]  /*50c0*/  IADD3 R36, PT, PT, R35, 0xffffffe, RZ ;  /* 0x0ffffffe23247810 */ /* 0x001fcc0007ffe0ff */
[----:B------:R-:W0:Y:S02]  /*50d0*/  F2I.FTZ.U32.TRUNC.NTZ R29, R36 ;  /* 0x00000024001d7305 */ /* 0x000e24000021f000 */
[----:B0-----:R-:W-:-:S04]  /*50e0*/  IMAD.MOV R55, RZ, RZ, -R29 ;  /* 0x000000ffff377224 */ /* 0x001fc800078e0a1d */
[----:B------:R-:W-:-:S04]  /*50f0*/  IMAD R55, R55, UR26, RZ ;  /* 0x0000001a37377c24 */ /* 0x000fc8000f8e02ff */
[----:B------:R-:W-:-:S06]  /*5100*/  IMAD.HI.U32 R55, R29, R55, R28 ;  /* 0x000000371d377227 */ /* 0x000fcc00078e001c */
[----:B------:R-:W-:-:S04]  /*5110*/  IMAD.HI.U32 R28, R55, R30, RZ ;  /* 0x0000001e371c7227 */ /* 0x000fc800078e00ff */
[----:B------:R-:W-:-:S04]  /*5120*/  IMAD.MOV R29, RZ, RZ, -R28 ;  /* 0x000000ffff1d7224 */ /* 0x000fc800078e0a1c */
[----:B------:R-:W-:-:S05]  /*5130*/  IMAD R28, R29, UR26, R30 ;  /* 0x0000001a1d1c7c24 */ /* 0x000fca000f8e021e */
[----:B------:R-:W-:-:S13]  /*5140*/  ISETP.GE.U32.AND P0, PT, R28, UR26, PT ;  /* 0x0000001a1c007c0c */ /* 0x000fda000bf06070 */
[----:B------:R-:W-:-:S04]  /*5150*/  @P0 IADD3 R28, PT, PT, R28, -UR26, RZ ;  /* 0x8000001a1c1c0c10 */ /* 0x000fc8000fffe0ff */
[----:B------:R-:W-:-:S13]  /*5160*/  ISETP.GE.U32.AND P0, PT, R28, UR26, PT ;  /* 0x0000001a1c007c0c */ /* 0x000fda000bf06070 */
[----:B------:R-:W-:Y:S01]  /*5170*/  @P0 VIADD R28, R28, -UR26 ;  /* 0x8000001a1c1c0c36 */ /* 0x000fe20008000000 */
[----:B------:R-:W-:-:S13]  /*5180*/  ISETP.NE.U32.AND P0, PT, RZ, UR26, PT ;  /* 0x0000001aff007c0c */ /* 0x000fda000bf05070 */
[----:B------:R-:W-:-:S04]  /*5190*/  @!P0 LOP3.LUT R28, RZ, UR26, RZ, 0x33, !PT ;  /* 0x0000001aff1c8c12 */ /* 0x000fc8000f8e33ff */
[----:B------:R-:W-:-:S13]  /*51a0*/  ISETP.NE.AND P0, PT, R28, RZ, PT ;  /* 0x000000ff1c00720c */ /* 0x000fda0003f05270 */
[C---:B------:R-:W-:Y:S02]  /*51b0*/  @!P0 IMAD R28, R32.reuse, UR6, R31 ;  /* 0x00000006201c8c24 */ /* 0x040fe4000f8e021f */
[----:B------:R-:W-:-:S03]  /*51c0*/  VIADD R32, R32, UR8 ;  /* 0x0000000820207c36 */ /* 0x000fc60008000000 */
[----:B------:R-:W-:-:S05]  /*51d0*/  @!P0 LEA R29, R28, UR13, 0x2 ;  /* 0x0000000d1c1d8c11 */ /* 0x000fca000f8e10ff */
[----:B------:R0:W-:Y:S01]  /*51e0*/  @!P0 STS [R29], R34 ;  /* 0x000000221d008388 */ /* 0x0001e20000000800 */
[----:B------:R-:W-:-:S13]  /*51f0*/  ISETP.GE.AND P0, PT, R32, UR11, PT ;  /* 0x0000000b20007c0c */ /* 0x000fda000bf06270 */
[----:B0-----:R-:W-:Y:S05]  /*5200*/  @!P0 BRA `(.L_x_1011) ;  /* 0xfffffff400fc8947 */ /* 0x001fea000383ffff */
.L_x_977:
[----:B------:R-:W-:Y:S05]  /*5210*/  @!P5 BRA `(.L_x_1012) ;  /* 0xffffffe800ccd947 */ /* 0x000fea000383ffff */
.L_x_853:
[----:B------:R-:W-:Y:S05]  /*5220*/  WARPSYNC.ALL ;  /* 0x0000000000007948 */ /* 0x000fea0003800000 */
[----:B--2---:R-:W2:Y:S01]  /*5230*/  LDC R30, c[0x0][0x3ac] ;  /* 0x0000eb00ff1e7b82 */ /* 0x004ea20000000800 */
[----:B------:R-:W5:Y:S07]  /*5240*/  LDCU UR15, c[0x0][0x384] ;  /* 0x00007080ff0f77ac */ /* 0x000f6e0008000800 */
[----:B------:R-:W-:Y:S01]  /*5250*/  BAR.SYNC.DEFER_BLOCKING 0x0 ;  /* 0x0000000000007b1d */ /* 0x000fe20000010000 */
[----:B------:R-:W-:-:S02]  /*5260*/  ISETP.NE.AND P3, PT, R38, RZ, PT ;  /* 0x000000ff2600720c */ /* 0x000fc40003f65270 */
[----:B------:R-:W-:-:S05]  /*5270*/  MOV R38, R0 ;  /* 0x0000000000267202 */ /* 0x000fca0000000f00 */
[----:B------:R-:W0:Y:S01]  /*5280*/  LDC R39, c[0x0][0x388] ;  /* 0x0000e200ff277b82 */ /* 0x000e220000000800 */
[----:B------:R-:W-:Y:S07]  /*5290*/  BSSY.RECONVERGENT B0, `(.L_x_1013) ;  /* 0x000006e000007945 */ /* 0x000fee0003800200 */
[----:B------:R-:W1:Y:S01]  /*52a0*/  S2UR UR14, SR_CTAID.X ;  /* 0x00000000000e79c3 */ /* 0x000e620000002500 */
[----:B--2---:R-:W-:-:S04]  /*52b0*/  IABS R31, R30 ;  /* 0x0000001e001f7213 */ /* 0x004fc80000000000 */
[----:B------:R-:W2:Y:S01]  /*52c0*/  I2F.RP R32, R31 ;  /* 0x0000001f00207306 */ /* 0x000ea20000209400 */
[----:B0-----:R-:W-:Y:S01]  /*52d0*/  IABS R34, R39 ;  /* 0x0000002700227213 */ /* 0x001fe20000000000 */
[----:B-1----:R-:W-:-:S06]  /*52e0*/  UIMAD UR14, UR6, UR14, URZ ;  /* 0x0000000e060e72a4 */ /* 0x002fcc000f8e02ff */
[----:B--2---:R-:W0:Y:S01]  /*52f0*/  MUFU.RCP R32, R32 ;  /* 0x0000002000207308 */ /* 0x004e220000001000 */
[----:B-----5:R-:W-:Y:S01]  /*5300*/  UIMAD UR14, UR10, UR15, UR14 ;  /* 0x0000000f0a0e72a4 */ /* 0x020fe2000f8e020e */
[----:B0-----:R-:W-:-:S06]  /*5310*/  VIADD R33, R32, 0xffffffe ;  /* 0x0ffffffe20217836 */ /* 0x001fcc0000000000 */
[----:B----4-:R-:W0:Y:S02]  /*5320*/  F2I.FTZ.U32.TRUNC.NTZ R29, R33 ;  /* 0x00000021001d7305 */ /* 0x010e24000021f000 */
[----:B0-----:R-:W-:-:S05]  /*5330*/  IADD3 R28, PT, PT, RZ, -R29, RZ ;  /* 0x8000001dff1c7210 */ /* 0x001fca0007ffe0ff */
[----:B------:R-:W-:Y:S02]  /*5340*/  IMAD R35, R28, R31, RZ ;  /* 0x0000001f1c237224 */ /* 0x000fe400078e02ff */
[----:B------:R-:W-:-:S04]  /*5350*/  IMAD.MOV.U32 R28, RZ, RZ, RZ ;  /* 0x000000ffff1c7224 */ /* 0x000fc800078e00ff */
[----:B------:R-:W-:-:S04]  /*5360*/  IMAD.HI.U32 R35, R29, R35, R28 ;  /* 0x000000231d237227 */ /* 0x000fc800078e001c */
[----:B------:R-:W-:-:S04]  /*5370*/  IMAD.MOV.U32 R28, RZ, RZ, R34 ;  /* 0x000000ffff1c7224 */ /* 0x000fc800078e0022 */
[----:B------:R-:W-:-:S04]  /*5380*/  IMAD.HI.U32 R34, R35, R28, RZ ;  /* 0x0000001c23227227 */ /* 0x000fc800078e00ff */
[----:B------:R-:W-:-:S04]  /*5390*/  IMAD.MOV R29, RZ, RZ, -R34 ;  /* 0x000000ffff1d7224 */ /* 0x000fc800078e0a22 */
[----:B------:R-:W-:-:S05]  /*53a0*/  IMAD R28, R31, R29, R28 ;  /* 0x0000001d1f1c7224 */ /* 0x000fca00078e021c */
[----:B------:R-:W-:-:S13]  /*53b0*/  ISETP.GT.U32.AND P1, PT, R31, R28, PT ;  /* 0x0000001c1f00720c */ /* 0x000fda0003f24070 */
[-C--:B------:R-:W-:Y:S01]  /*53c0*/  @!P1 IADD3 R28, PT, PT, R28, -R31.reuse, RZ ;  /* 0x8000001f1c1c9210 */ /* 0x080fe20007ffe0ff */
        /* <DEDUP_REMOVED lines=9> */
[----:B------:R-:W-:Y:S02]  /*5460*/  IABS R32, UR6 ;  /* 0x0000000600207c13 */ /* 0x000fe40008000000 */
[----:B------:R-:W-:Y:S02]  /*5470*/  IABS R31, UR6 ;  /* 0x00000006001f7c13 */ /* 0x000fe40008000000 */
[----:B------:R-:W0:Y:S01]  /*5480*/  I2F.RP R30, R32 ;  /* 0x00000020001e7306 */ /* 0x000e220000209400 */
[----:B------:R-:W-:Y:S02]  /*5490*/  LEA R36, R0, UR13, 0x2 ;  /* 0x0000000d00247c11 */ /* 0x000fe4000f8e10ff */
[----:B------:R-:W-:Y:S01]  /*54a0*/  IMAD.MOV R35, RZ, RZ, -R31 ;  /* 0x000000ffff237224 */ /* 0x000fe200078e0a1f */
[----:B------:R-:W-:Y:S02]  /*54b0*/  LOP3.LUT R39, RZ, UR6, RZ, 0x33, !PT ;  /* 0x00000006ff277c12 */ /* 0x000fe4000f8e33ff */
[----:B------:R-:W1:Y:S01]  /*54c0*/  LDS R55, [R36] ;  /* 0x0000000024377984 */ /* 0x000e620000000800 */
[----:B------:R-:W-:Y:S01]  /*54d0*/  MOV R38, R3 ;  /* 0x0000000300267202 */ /* 0x000fe20000000f00 */
[----:B0-----:R-:W0:Y:S02]  /*54e0*/  MUFU.RCP R30, R30 ;  /* 0x0000001e001e7308 */ /* 0x001e240000001000 */
[----:B0-----:R-:W-:Y:S01]  /*54f0*/  VIADD R28, R30, 0xffffffe ;  /* 0x0ffffffe1e1c7836 */ /* 0x001fe20000000000 */
[----:B------:R-:W-:-:S05]  /*5500*/  IABS R30, R0 ;  /* 0x00000000001e7213 */ /* 0x000fca0000000000 */
[----:B------:R0:W2:Y:S02]  /*5510*/  F2I.FTZ.U32.TRUNC.NTZ R29, R28 ;  /* 0x0000001c001d7305 */ /* 0x0000a4000021f000 */
[----:B0-----:R-:W-:Y:S02]  /*5520*/  HFMA2 R28, -RZ, RZ, 0, 0 ;  /* 0x00000000ff1c7431 */ /* 0x001fe400000001ff */
[----:B--2---:R-:W-:-:S04]  /*5530*/  IMAD.MOV R33, RZ, RZ, -R29 ;  /* 0x000000ffff217224 */ /* 0x004fc800078e0a1d */
[----:B------:R-:W-:-:S04]  /*5540*/  IMAD R33, R33, R32, RZ ;  /* 0x0000002021217224 */ /* 0x000fc800078e02ff */
[----:B------:R-:W-:-:S06]  /*5550*/  IMAD.HI.U32 R33, R29, R33, R28 ;  /* 0x000000211d217227 */ /* 0x000fcc00078e001c */
[----:B------:R-:W-:-:S04]  /*5560*/  IMAD.HI.U32 R28, R33, R30, RZ ;  /* 0x0000001e211c7227 */ /* 0x000fc800078e00ff */
[----:B------:R-:W-:-:S05]  /*5570*/  IMAD R29, R28, R35, R30 ;  /* 0x000000231c1d7224 */ /* 0x000fca00078e021e */
[----:B------:R-:W-:-:S13]  /*5580*/  ISETP.GT.U32.AND P1, PT, R32, R29, PT ;  /* 0x0000001d2000720c */ /* 0x000fda0003f24070 */
[----:B------:R-:W-:Y:S02]  /*5590*/  @!P1 IMAD.IADD R29, R29, 0x1, -R32 ;  /* 0x000000011d1d9824 */ /* 0x000fe400078e0a20 */
[----:B------:R-:W-:Y:S01]  /*55a0*/  @!P1 VIADD R28, R28, 0x1 ;  /* 0x000000011c1c9836 */ /* 0x000fe20000000000 */
[----:B------:R-:W-:Y:S02]  /*55b0*/  ISETP.NE.AND P1, PT, R22, 0x3, PT ;  /* 0x000000031600780c */ /* 0x000fe40003f25270 */
[----:B------:R-:W-:Y:S02]  /*55c0*/  ISETP.GE.U32.AND P0, PT, R29, R32, PT ;  /* 0x000000201d00720c */ /* 0x000fe40003f06070 */
[----:B------:R-:W-:-:S04]  /*55d0*/  LOP3.LUT R29, R0, UR6, RZ, 0x3c, !PT ;  /* 0x00000006001d7c12 */ /* 0x000fc8000f8e3cff */
[----:B------:R-:W-:-:S07]  /*55e0*/  ISETP.GE.AND P2, PT, R29, RZ, PT ;  /* 0x000000ff1d00720c */ /* 0x000fce0003f46270 */
[----:B------:R-:W-:Y:S01]  /*55f0*/  @P0 VIADD R28, R28, 0x1 ;  /* 0x000000011c1c0836 */ /* 0x000fe20000000000 */
[----:B------:R-:W-:-:S04]  /*5600*/  ISETP.NE.AND P0, PT, RZ, UR6, PT ;  /* 0x00000006ff007c0c */ /* 0x000fc8000bf05270 */
[----:B------:R-:W-:Y:S02]  /*5610*/  MOV R30, R28 ;  /* 0x0000001c001e7202 */ /* 0x000fe40000000f00 */
[----:B------:R-:W0:Y:S03]  /*5620*/  LDC.64 R28, c[0x0][0x3a0] ;  /* 0x0000e800ff1c7b82 */ /* 0x000e260000000a00 */
[----:B------:R-:W-:-:S05]  /*5630*/  @!P2 IMAD.MOV R30, RZ, RZ, -R30 ;  /* 0x000000ffff1ea224 */ /* 0x000fca00078e0a1e */
[----:B------:R-:W-:-:S05]  /*5640*/  SEL R31, R39, R30, !P0 ;  /* 0x0000001e271f7207 */ /* 0x000fca0004000000 */
[----:B------:R-:W-:Y:S02]  /*5650*/  IMAD.MOV R57, RZ, RZ, -R31 ;  /* 0x000000ffff397224 */ /* 0x000fe400078e0a1f */
[----:B------:R-:W-:Y:S02]  /*5660*/  IMAD R31, R34, R31, UR14 ;  /* 0x0000000e221f7e24 */ /* 0x000fe4000f8e021f */
[----:B------:R-:W-:-:S04]  /*5670*/  IMAD R30, R57, UR6, R0 ;  /* 0x00000006391e7c24 */ /* 0x000fc8000f8e0200 */
[----:B------:R-:W-:-:S04]  /*5680*/  IMAD.IADD R31, R31, 0x1, R30 ;  /* 0x000000011f1f7824 */ /* 0x000fc800078e021e */
[----:B0-----:R-:W-:-:S05]  /*5690*/  IMAD.WIDE R30, R31, 0x4, R28 ;  /* 0x000000041f1e7825 */ /* 0x001fca00078e021c */
[----:B-1----:R0:W-:Y:S01]  /*56a0*/  STG.E desc[UR16][R30.64], R55 ;  /* 0x000000371e007986 */ /* 0x0021e2000c101910 */
[----:B------:R-:W-:Y:S05]  /*56b0*/  @!P1 BRA `(.L_x_1014) ;  /* 0x0000000000ac9947 */ /* 0x000fea0003800000 */
[----:B------:R-:W-:Y:S01]  /*56c0*/  IABS R38, R3 ;  /* 0x0000000300267213 */ /* 0x000fe20000000000 */
[----:B0-----:R-:W0:Y:S01]  /*56d0*/  LDS R55, [R36+UR24] ;  /* 0x0000001824377984 */ /* 0x001e220008000800 */
[----:B------:R-:W-:-:S03]  /*56e0*/  VIADD R56, R36, UR24 ;  /* 0x0000001824387c36 */ /* 0x000fc60008000000 */
[----:B------:R-:W-:-:S04]  /*56f0*/  IMAD.HI.U32 R30, R33, R38, RZ ;  /* 0x00000026211e7227 */ /* 0x000fc800078e00ff */
[----:B------:R-:W-:Y:S01]  /*5700*/  IMAD R31, R30, R35, R38 ;  /* 0x000000231e1f7224 */ /* 0x000fe200078e0226 */
[----:B------:R-:W-:-:S04]  /*5710*/  MOV R38, R27 ;  /* 0x0000001b00267202 */ /* 0x000fc80000000f00 */
[----:B------:R-:W-:-:S13]  /*5720*/  ISETP.GT.U32.AND P2, PT, R32, R31, PT ;  /* 0x0000001f2000720c */ /* 0x000fda0003f44070 */
[----:B------:R-:W-:Y:S02]  /*5730*/  @!P2 IMAD.IADD R31, R31, 0x1, -R32 ;  /* 0x000000011f1fa824 */ /* 0x000fe400078e0a20 */
[----:B------:R-:W-:-:S03]  /*5740*/  @!P2 VIADD R30, R30, 0x1 ;  /* 0x000000011e1ea836 */ /* 0x000fc60000000000 */
[----:B------:R-:W-:Y:S02]  /*5750*/  ISETP.GE.U32.AND P1, PT, R31, R32, PT ;  /* 0x000000201f00720c */ /* 0x000fe40003f26070 */
[----:B------:R-:W-:-:S04]  /*5760*/  LOP3.LUT R31, R3, UR6, RZ, 0x3c, !PT ;  /* 0x00000006031f7c12 */ /* 0x000fc8000f8e3cff */
[----:B------:R-:W-:-:S07]  /*5770*/  ISETP.GE.AND P3, PT, R31, RZ, PT ;  /* 0x000000ff1f00720c */ /* 0x000fce0003f66270 */
[----:B------:R-:W-:Y:S01]  /*5780*/  @P1 VIADD R30, R30, 0x1 ;  /* 0x000000011e1e1836 */ /* 0x000fe20000000000 */
[----:B------:R-:W-:-:S05]  /*5790*/  ISETP.NE.AND P1, PT, R22, RZ, PT ;  /* 0x000000ff1600720c */ /* 0x000fca0003f25270 */
[----:B------:R-:W-:-:S04]  /*57a0*/  @!P3 IADD3 R30, PT, PT, -R30, RZ, RZ ;  /* 0x000000ff1e1eb210 */ /* 0x000fc80007ffe1ff */
[----:B------:R-:W-:-:S05]  /*57b0*/  SEL R31, R39, R30, !P0 ;  /* 0x0000001e271f7207 */ /* 0x000fca0004000000 */
[----:B------:R-:W-:Y:S02]  /*57c0*/  IMAD.MOV R30, RZ, RZ, -R31 ;  /* 0x000000ffff1e7224 */ /* 0x000fe400078e0a1f */
[----:B------:R-:W-:Y:S02]  /*57d0*/  IMAD R31, R34, R31, UR14 ;  /* 0x0000000e221f7e24 */ /* 0x000fe4000f8e021f */
[----:B------:R-:W-:-:S04]  /*57e0*/  IMAD R30, R30, UR6, R3 ;  /* 0x000000061e1e7c24 */ /* 0x000fc8000f8e0203 */
[----:B------:R-:W-:-:S04]  /*57f0*/  IMAD.IADD R31, R31, 0x1, R30 ;  /* 0x000000011f1f7824 */ /* 0x000fc800078e021e */
[----:B------:R-:W-:-:S05]  /*5800*/  IMAD.WIDE R30, R31, 0x4, R28 ;  /* 0x000000041f1e7825 */ /* 0x000fca00078e021c */
[----:B0-----:R1:W-:Y:S01]  /*5810*/  STG.E desc[UR16][R30.64], R55 ;  /* 0x000000371e007986 */ /* 0x0013e2000c101910 */
[----:B------:R-:W-:Y:S05]  /*5820*/  @!P1 BRA `(.L_x_1014) ;  /* 0x0000000000509947 */ /* 0x000fea0003800000 */
[----:B------:R-:W-:Y:S01]  /*5830*/  IABS R36, R27 ;  /* 0x0000001b00247213 */ /* 0x000fe20000000000 */
[----:B-1----:R-:W0:Y:S01]  /*5840*/  LDS R31, [R56+UR24] ;  /* 0x00000018381f7984 */ /* 0x002e220008000800 */
[----:B------:R-:W-:-:S03]  /*5850*/  VIADD R38, R27, UR19 ;  /* 0x000000131b267c36 */ /* 0x000fc60008000000 */
[----:B------:R-:W-:-:S04]  /*5860*/  IMAD.HI.U32 R30, R33, R36, RZ ;  /* 0x00000024211e7227 */ /* 0x000fc800078e00ff */
[----:B------:R-:W-:-:S05]  /*5870*/  IMAD R35, R30, R35, R36 ;  /* 0x000000231e237224 */ /* 0x000fca00078e0224 */
[----:B------:R-:W-:-:S13]  /*5880*/  ISETP.GT.U32.AND P2, PT, R32, R35, PT ;  /* 0x000000232000720c */ /* 0x000fda0003f44070 */
[----:B------:R-:W-:Y:S02]  /*5890*/  @!P2 IMAD.IADD R35, R35, 0x1, -R32 ;  /* 0x000000012323a824 */ /* 0x000fe400078e0a20 */
[----:B------:R-:W-:-:S03]  /*58a0*/  @!P2 VIADD R30, R30, 0x1 ;  /* 0x000000011e1ea836 */ /* 0x000fc60000000000 */
[----:B------:R-:W-:Y:S02]  /*58b0*/  ISETP.GE.U32.AND P1, PT, R35, R32, PT ;  /* 0x000000202300720c */ /* 0x000fe40003f26070 */
[----:B------:R-:W-:-:S04]  /*58c0*/  LOP3.LUT R32, R27, UR6, RZ, 0x3c, !PT ;  /* 0x000000061b207c12 */ /* 0x000fc8000f8e3cff */
[----:B------:R-:W-:-:S07]  /*58d0*/  ISETP.GE.AND P3, PT, R32, RZ, PT ;  /* 0x000000ff2000720c */ /* 0x000fce0003f66270 */
[----:B------:R-:W-:-:S06]  /*58e0*/  @P1 VIADD R30, R30, 0x1 ;  /* 0x000000011e1e1836 */ /* 0x000fcc0000000000 */
[----:B------:R-:W-:-:S04]  /*58f0*/  @!P3 IADD3 R30, PT, PT, -R30, RZ, RZ ;  /* 0x000000ff1e1eb210 */ /* 0x000fc80007ffe1ff */
[----:B------:R-:W-:-:S05]  /*5900*/  SEL R39, R39, R30, !P0 ;  /* 0x0000001e27277207 */ /* 0x000fca0004000000 */
[----:B------:R-:W-:Y:S02]  /*5910*/  IMAD.MOV R30, RZ, RZ, -R39 ;  /* 0x000000ffff1e7224 */ /* 0x000fe400078e0a27 */
[----:B------:R-:W-:Y:S02]  /*5920*/  IMAD R39, R34, R39, UR14 ;  /* 0x0000000e22277e24 */ /* 0x000fe4000f8e0227 */
[----:B------:R-:W-:-:S04]  /*5930*/  IMAD R30, R30, UR6, R27 ;  /* 0x000000061e1e7c24 */ /* 0x000fc8000f8e021b */
[----:B------:R-:W-:-:S04]  /*5940*/  IMAD.IADD R39, R39, 0x1, R30 ;  /* 0x0000000127277824 */ /* 0x000fc800078e021e */
[----:B------:R-:W-:-:S05]  /*5950*/  IMAD.WIDE R28, R39, 0x4, R28 ;  /* 0x00000004271c7825 */ /* 0x000fca00078e021c */
[----:B0-----:R2:W-:Y:S02]  /*5960*/  STG.E desc[UR16][R28.64], R31 ;  /* 0x0000001f1c007986 */ /* 0x0015e4000c101910 */
.L_x_1014:
[----:B------:R-:W-:Y:S05]  /*5970*/  BSYNC.RECONVERGENT B0 ;  /* 0x0000000000007941 */ /* 0x000fea0003800200 */
.L_x_1013:
[----:B------:R-:W-:Y:S01]  /*5980*/  IABS R27, UR6 ;  /* 0x00000006001b7c13 */ /* 0x000fe20008000000 */
[----:B------:R-:W-:Y:S01]  /*5990*/  BSSY.RECONVERGENT B0, `(.L_x_1015) ;  /* 0x000006e000007945 */ /* 0x000fe20003800200 */
[----:B------:R-:W-:Y:S02]  /*59a0*/  ISETP.NE.AND P0, PT, RZ, UR6, PT ;  /* 0x00000006ff007c0c */ /* 0x000fe4000bf05270 */
[----:B01----:R-:W0:Y:S01]  /*59b0*/  I2F.RP R30, R27 ;  /* 0x0000001b001e7306 */ /* 0x003e220000209400 */
[----:B------:R-:W-:-:S07]  /*59c0*/  LOP3.LUT R35, RZ, UR6, RZ, 0x33, !PT ;  /* 0x00000006ff237c12 */ /* 0x000fce000f8e33ff */
[----:B0-----:R-:W2:Y:S02]  /*59d0*/  MUFU.RCP R30, R30 ;  /* 0x0000001e001e7308 */ /* 0x001ea40000001000 */
[----:B--2---:R-:W-:-:S06]  /*59e0*/  IADD3 R28, PT, PT, R30, 0xffffffe, RZ ;  /* 0x0ffffffe1e1c7810 */ /* 0x004fcc0007ffe0ff */
[----:B------:R0:W1:Y:S02]  /*59f0*/  F2I.FTZ.U32.TRUNC.NTZ R29, R28 ;  /* 0x0000001c001d7305 */ /* 0x000064000021f000 */
[----:B0-----:R-:W-:Y:S02]  /*5a00*/  IMAD.MOV.U32 R28, RZ, RZ, RZ ;  /* 0x000000ffff1c7224 */ /* 0x001fe400078e00ff */
[----:B-1----:R-:W-:-:S04]  /*5a10*/  IMAD.MOV R32, RZ, RZ, -R29 ;  /* 0x000000ffff207224 */ /* 0x002fc800078e0a1d */
[----:B------:R-:W-:-:S04]  /*5a20*/  IMAD R31, R32, R27, RZ ;  /* 0x0000001b201f7224 */ /* 0x000fc800078e02ff */
[----:B------:R-:W-:-:S07]  /*5a30*/  IMAD.HI.U32 R36, R29, R31, R28 ;  /* 0x0000001f1d247227 */ /* 0x000fce00078e001c */
.L_x_1016:
[----:B0-----:R-:W-:Y:S02]  /*5a40*/  IABS R28, UR6 ;  /* 0x00000006001c7c13 */ /* 0x001fe40008000000 */
[----:B------:R-:W-:Y:S02]  /*5a50*/  IABS R29, R38 ;  /* 0x00000026001d7213 */ /* 0x000fe40000000000 */
[----:B------:R-:W-:Y:S01]  /*5a60*/  IABS R57, UR6 ;  /* 0x0000000600397c13 */ /* 0x000fe20008000000 */
[----:B------:R-:W-:Y:S01]  /*5a70*/  IMAD.MOV R39, RZ, RZ, -R28 ;  /* 0x000000ffff277224 */ /* 0x000fe200078e0a1c */
[----:B------:R-:W-:Y:S01]  /*5a80*/  LOP3.LUT R56, RZ, UR6, RZ, 0x33, !PT ;  /* 0x00000006ff387c12 */ /* 0x000fe2000f8e33ff */
[----:B------:R-:W-:Y:S01]  /*5a90*/  IMAD.HI.U32 R28, R36, R29, RZ ;  /* 0x0000001d241c7227 */ /* 0x000fe200078e00ff */
[----:B------:R-:W0:Y:S01]  /*5aa0*/  I2F.RP R32, R57 ;  /* 0x0000003900207306 */ /* 0x000e220000209400 */
[----:B------:R-:W-:Y:S02]  /*5ab0*/  LEA R55, R38, UR13, 0x2 ;  /* 0x0000000d26377c11 */ /* 0x000fe4000f8e10ff */
[----:B------:R-:W-:Y:S01]  /*5ac0*/  IMAD R30, R28, R39, R29 ;  /* 0x000000271c1e7224 */ /* 0x000fe200078e021d */
[----:B------:R-:W-:-:S02]  /*5ad0*/  LOP3.LUT R29, R38, UR6, RZ, 0x3c, !PT ;  /* 0x00000006261d7c12 */ /* 0x000fc4000f8e3cff */
[----:B------:R-:W1:Y:S02]  /*5ae0*/  LDS R59, [R55] ;  /* 0x00000000373b7984 */ /* 0x000e640000000800 */
[----:B------:R-:W-:Y:S02]  /*5af0*/  ISETP.GT.U32.AND P2, PT, R27, R30, PT ;  /* 0x0000001e1b00720c */ /* 0x000fe40003f44070 */
[----:B------:R-:W-:Y:S01]  /*5b00*/  ISETP.GE.AND P3, PT, R29, RZ, PT ;  /* 0x000000ff1d00720c */ /* 0x000fe20003f66270 */
[----:B0-----:R-:W0:Y:S10]  /*5b10*/  MUFU.RCP R32, R32 ;  /* 0x0000002000207308 */ /* 0x001e340000001000 */
[----:B------:R-:W-:Y:S01]  /*5b20*/  @!P2 IADD3 R30, PT, PT, R30, -R57, RZ ;  /* 0x800000391e1ea210 */ /* 0x000fe20007ffe0ff */
[----:B------:R-:W-:-:S03]  /*5b30*/  @!P2 VIADD R28, R28, 0x1 ;  /* 0x000000011c1ca836 */ /* 0x000fc60000000000 */
[----:B------:R-:W-:Y:S02]  /*5b40*/  ISETP.GE.U32.AND P1, PT, R30, R27, PT ;  /* 0x0000001b1e00720c */ /* 0x000fe40003f26070 */
[----:B------:R-:W2:Y:S01]  /*5b50*/  LDC.64 R30, c[0x0][0x3a0] ;  /* 0x0000e800ff1e7b82 */ /* 0x000ea20000000a00 */
[----:B0-----:R-:W-:-:S10]  /*5b60*/  VIADD R60, R32, 0xffffffe ;  /* 0x0ffffffe203c7836 */ /* 0x001fd40000000000 */
[----:B------:R-:W-:Y:S01]  /*5b70*/  @P1 VIADD R28, R28, 0x1 ;  /* 0x000000011c1c1836 */ /* 0x000fe20000000000 */
[----:B------:R-:W-:-:S03]  /*5b80*/  ISETP.NE.AND P1, PT, RZ, UR6, PT ;  /* 0x00000006ff007c0c */ /* 0x000fc6000bf25270 */
[----:B------:R-:W-:-:S05]  /*5b90*/  @!P3 IMAD.MOV R28, RZ, RZ, -R28 ;  /* 0x000000ffff1cb224 */ /* 0x000fca00078e0a1c */
[----:B------:R-:W-:-:S04]  /*5ba0*/  SEL R29, R56, R28, !P1 ;  /* 0x0000001c381d7207 */ /* 0x000fc80004800000 */
[----:B------:R-:W-:Y:S01]  /*5bb0*/  IADD3 R33, PT, PT, -R29, RZ, RZ ;  /* 0x000000ff1d217210 */ /* 0x000fe20007ffe1ff */
[----:B------:R-:W-:Y:S02]  /*5bc0*/  IMAD R28, R34, R29, UR14 ;  /* 0x0000000e221c7e24 */ /* 0x000fe4000f8e021d */
[----:B------:R-:W0:Y:S02]  /*5bd0*/  F2I.FTZ.U32.TRUNC.NTZ R29, R60 ;  /* 0x0000003c001d7305 */ /* 0x000e24000021f000 */
[----:B------:R-:W-:Y:S02]  /*5be0*/  IMAD R33, R33, UR6, R38 ;  /* 0x0000000621217c24 */ /* 0x000fe4000f8e0226 */
[----:B------:R-:W-:Y:S02]  /*5bf0*/  VIADD R38, R38, UR19 ;  /* 0x0000001326267c36 */ /* 0x000fe40008000000 */
[----:B------:R-:W-:-:S04]  /*5c00*/  IMAD.IADD R33, R28, 0x1, R33 ;  /* 0x000000011c217824 */ /* 0x000fc800078e0221 */
[----:B--2---:R-:W-:-:S04]  /*5c10*/  IMAD.WIDE R32, R33, 0x4, R30 ;  /* 0x0000000421207825 */ /* 0x004fc800078e021e */
[----:B0-----:R-:W-:Y:S01]  /*5c20*/  IMAD.MOV R28, RZ, RZ, -R29 ;  /* 0x000000ffff1c7224 */ /* 0x001fe200078e0a1d */
[----:B-1----:R0:W-:Y:S03]  /*5c30*/  STG.E desc[UR16][R32.64], R59 ;  /* 0x0000003b20007986 */ /* 0x0021e6000c101910 */
[----:B------:R-:W-:Y:S02]  /*5c40*/  IMAD R61, R28, R57, RZ ;  /* 0x000000391c3d7224 */ /* 0x000fe400078e02ff */
[----:B------:R-:W-:Y:S01]  /*5c50*/  HFMA2 R28, -RZ, RZ, 0, 0 ;  /* 0x00000000ff1c7431 */ /* 0x000fe200000001ff */
[----:B------:R-:W1:Y:S01]  /*5c60*/  LDS R33, [R55+UR24] ;  /* 0x0000001837217984 */ /* 0x000e620008000800 */
[----:B0-----:R-:W-:-:S03]  /*5c70*/  IADD3 R32, PT, PT, R38, UR19, RZ ;  /* 0x0000001326207c10 */ /* 0x001fc6000fffe0ff */
[----:B------:R-:W-:Y:S01]  /*5c80*/  IMAD.HI.U32 R58, R29, R61, R28 ;  /* 0x0000003d1d3a7227 */ /* 0x000fe200078e001c */
[----:B------:R-:W-:-:S05]  /*5c90*/  IABS R29, R38 ;  /* 0x00000026001d7213 */ /* 0x000fca0000000000 */
[----:B------:R-:W-:-:S04]  /*5ca0*/  IMAD.HI.U32 R28, R58, R29, RZ ;  /* 0x0000001d3a1c7227 */ /* 0x000fc800078e00ff */
[----:B------:R-:W-:Y:S01]  /*5cb0*/  IMAD R60, R28, R39, R29 ;  /* 0x000000271c3c7224 */ /* 0x000fe200078e021d */
[----:B------:R-:W-:-:S04]  /*5cc0*/  LOP3.LUT R29, R38, UR6, RZ, 0x3c, !PT ;  /* 0x00000006261d7c12 */ /* 0x000fc8000f8e3cff */
[----:B------:R-:W-:Y:S02]  /*5cd0*/  ISETP.GT.U32.AND P3, PT, R57, R60, PT ;  /* 0x0000003c3900720c */ /* 0x000fe40003f64070 */
[----:B------:R-:W-:-:S11]  /*5ce0*/  ISETP.GE.AND P4, PT, R29, RZ, PT ;  /* 0x000000ff1d00720c */ /* 0x000fd60003f86270 */
[----:B------:R-:W-:Y:S02]  /*5cf0*/  @!P3 IMAD.IADD R60, R60, 0x1, -R57 ;  /* 0x000000013c3cb824 */ /* 0x000fe400078e0a39 */
[----:B------:R-:W-:-:S03]  /*5d00*/  @!P3 VIADD R28, R28, 0x1 ;  /* 0x000000011c1cb836 */ /* 0x000fc60000000000 */
[----:B------:R-:W-:-:S13]  /*5d10*/  ISETP.GE.U32.AND P2, PT, R60, R57, PT ;  /* 0x000000393c00720c */ /* 0x000fda0003f46070 */
[----:B------:R-:W-:-:S05]  /*5d20*/  @P2 IADD3 R28, PT, PT, R28, 0x1, RZ ;  /* 0x000000011c1c2810 */ /* 0x000fca0007ffe0ff */
[----:B------:R-:W-:-:S05]  /*5d30*/  @!P4 IMAD.MOV R28, RZ, RZ, -R28 ;  /* 0x000000ffff1cc224 */ /* 0x000fca00078e0a1c */
[----:B------:R-:W-:-:S05]  /*5d40*/  SEL R29, R56, R28, !P1 ;  /* 0x0000001c381d7207 */ /* 0x000fca0004800000 */
[----:B------:R-:W-:Y:S02]  /*5d50*/  IMAD.MOV R59, RZ, RZ, -R29 ;  /* 0x000000ffff3b7224 */ /* 0x000fe400078e0a1d */
[----:B------:R-:W-:Y:S02]  /*5d60*/  IMAD R29, R34, R29, UR14 ;  /* 0x0000000e221d7e24 */ /* 0x000fe4000f8e021d */
[----:B------:R-:W-:Y:S01]  /*5d70*/  IMAD R28, R59, UR6, R38 ;  /* 0x000000063b1c7c24 */ /* 0x000fe2000f8e0226 */
[----:B------:R-:W-:Y:S01]  /*5d80*/  IABS R59, R32 ;  /* 0x00000020003b7213 */ /* 0x000fe20000000000 */
[----:B------:R-:W-:Y:S02]  /*5d90*/  VIADD R38, R32, UR19 ;  /* 0x0000001320267c36 */ /* 0x000fe40008000000 */
[----:B------:R-:W-:Y:S02]  /*5da0*/  IMAD.IADD R29, R29, 0x1, R28 ;  /* 0x000000011d1d7824 */ /* 0x000fe400078e021c */
[----:B------:R-:W-:Y:S01]  /*5db0*/  IMAD.HI.U32 R60, R58, R59, RZ ;  /* 0x0000003b3a3c7227 */ /* 0x000fe200078e00ff */
[----:B------:R-:W-:-:S03]  /*5dc0*/  IABS R61, R38 ;  /* 0x00000026003d7213 */ /* 0x000fc60000000000 */
[----:B------:R-:W-:Y:S02]  /*5dd0*/  IMAD R59, R60, R39, R59 ;  /* 0x000000273c3b7224 */ /* 0x000fe400078e023b */
[----:B------:R-:W-:-:S03]  /*5de0*/  IMAD.HI.U32 R58, R58, R61, RZ ;  /* 0x0000003d3a3a7227 */ /* 0x000fc600078e00ff */
[----:B------:R-:W-:Y:S01]  /*5df0*/  ISETP.GT.U32.AND P6, PT, R57, R59, PT ;  /* 0x0000003b3900720c */ /* 0x000fe20003fc4070 */
[----:B------:R-:W-:Y:S02]  /*5e00*/  IMAD R39, R58, R39, R61 ;  /* 0x000000273a277224 */ /* 0x000fe400078e023d */
[----:B------:R-:W-:-:S03]  /*5e10*/  IMAD.WIDE R28, R29, 0x4, R30 ;  /* 0x000000041d1c7825 */ /* 0x000fc600078e021e */
[----:B------:R-:W-:Y:S02]  /*5e20*/  ISETP.GT.U32.AND P4, PT, R57, R39, PT ;  /* 0x000000273900720c */ /* 0x000fe40003f84070 */
[----:B-1----:R0:W-:Y:S05]  /*5e30*/  STG.E desc[UR16][R28.64], R33 ;  /* 0x000000211c007986 */ /* 0x0021ea000c101910 */
[----:B------:R-:W-:Y:S02]  /*5e40*/  @!P6 IMAD.IADD R59, R59, 0x1, -R57 ;  /* 0x000000013b3be824 */ /* 0x000fe400078e0a39 */
[----:B------:R-:W-:-:S03]  /*5e50*/  @!P6 VIADD R60, R60, 0x1 ;  /* 0x000000013c3ce836 */ /* 0x000fc60000000000 */
[-C--:B------:R-:W-:Y:S01]  /*5e60*/  ISETP.GE.U32.AND P5, PT, R59, R57.reuse, PT ;  /* 0x000000393b00720c */ /* 0x080fe20003fa6070 */
[----:B------:R-:W-:Y:S01]  /*5e70*/  @!P4 IMAD.IADD R39, R39, 0x1, -R57 ;  /* 0x000000012727c824 */ /* 0x000fe200078e0a39 */
[----:B0-----:R-:W-:Y:S02]  /*5e80*/  LOP3.LUT R28, R32, UR6, RZ, 0x3c, !PT ;  /* 0x00000006201c7c12 */ /* 0x001fe4000f8e3cff */
[----:B------:R-:W-:Y:S02]  /*5e90*/  @!P4 IADD3 R58, PT, PT, R58, 0x1, RZ ;  /* 0x000000013a3ac810 */ /* 0x000fe40007ffe0ff */
[----:B------:R-:W-:Y:S02]  /*5ea0*/  ISETP.GE.U32.AND P3, PT, R39, R57, PT ;  /* 0x000000392700720c */ /* 0x000fe40003f66070 */
[----:B------:R-:W-:Y:S02]  /*5eb0*/  IADD3 R39, PT, PT, R55, UR24, RZ ;  /* 0x0000001837277c10 */ /* 0x000fe4000fffe0ff */
[----:B------:R-:W-:-:S02]  /*5ec0*/  ISETP.GE.AND P2, PT, R28, RZ, PT ;  /* 0x000000ff1c00720c */ /* 0x000fc40003f46270 */
[----:B------:R-:W-:Y:S01]  /*5ed0*/  LOP3.LUT R28, R38, UR6, RZ, 0x3c, !PT ;  /* 0x00000006261c7c12 */ /* 0x000fe2000f8e3cff */
[----:B------:R-:W-:Y:S02]  /*5ee0*/  VIADD R33, R39, UR24 ;  /* 0x0000001827217c36 */ /* 0x000fe40008000000 */
[----:B------:R-:W0:Y:S01]  /*5ef0*/  LDS R39, [R39+UR24] ;  /* 0x0000001827277984 */ /* 0x000e220008000800 */
[----:B------:R-:W-:Y:S01]  /*5f00*/  ISETP.GE.AND P6, PT, R28, RZ, PT ;  /* 0x000000ff1c00720c */ /* 0x000fe20003fc6270 */
[----:B------:R-:W-:Y:S02]  /*5f10*/  @P5 VIADD R60, R60, 0x1 ;  /* 0x000000013c3c5836 */ /* 0x000fe40000000000 */
[----:B------:R-:W1:Y:S01]  /*5f20*/  LDS R33, [R33+UR24] ;  /* 0x0000001821217984 */ /* 0x000e620008000800 */
[----:B------:R-:W-:-:S03]  /*5f30*/  @P3 VIADD R58, R58, 0x1 ;  /* 0x000000013a3a3836 */ /* 0x000fc60000000000 */
[----:B------:R-:W-:-:S05]  /*5f40*/  @!P2 IMAD.MOV R60, RZ, RZ, -R60 ;  /* 0x000000ffff3ca224 */ /* 0x000fca00078e0a3c */
[----:B------:R-:W-:Y:S01]  /*5f50*/  SEL R29, R56, R60, !P1 ;  /* 0x0000003c381d7207 */ /* 0x000fe20004800000 */
[----:B------:R-:W-:-:S03]  /*5f60*/  @!P6 IMAD.MOV R58, RZ, RZ, -R58 ;  /* 0x000000ffff3ae224 */ /* 0x000fc600078e0a3a */
[----:B------:R-:W-:Y:S01]  /*5f70*/  IADD3 R57, PT, PT, -R29, RZ, RZ ;  /* 0x000000ff1d397210 */ /* 0x000fe20007ffe1ff */
[----:B------:R-:W-:Y:S01]  /*5f80*/  IMAD R29, R34, R29, UR14 ;  /* 0x0000000e221d7e24 */ /* 0x000fe2000f8e021d */
[----:B------:R-:W-:-:S03]  /*5f90*/  SEL R55, R35, R58, !P0 ;  /* 0x0000003a23377207 */ /* 0x000fc60004000000 */
[----:B------:R-:W-:Y:S02]  /*5fa0*/  IMAD R32, R57, UR6, R32 ;  /* 0x0000000639207c24 */ /* 0x000fe4000f8e0220 */
[----:B------:R-:W-:Y:S02]  /*5fb0*/  IMAD.MOV R57, RZ, RZ, -R55 ;  /* 0x000000ffff397224 */ /* 0x000fe400078e0a37 */
[----:B------:R-:W-:Y:S02]  /*5fc0*/  IMAD R55, R34, R55, UR14 ;  /* 0x0000000e22377e24 */ /* 0x000fe4000f8e0237 */
[----:B------:R-:W-:Y:S01]  /*5fd0*/  IMAD R28, R57, UR6, R38 ;  /* 0x00000006391c7c24 */ /* 0x000fe2000f8e0226 */
[----:B------:R-:W-:Y:S01]  /*5fe0*/  IADD3 R38, PT, PT, R38, UR19, RZ ;  /* 0x0000001326267c10 */ /* 0x000fe2000fffe0ff */
[----:B------:R-:W-:Y:S02]  /*5ff0*/  IMAD.IADD R29, R29, 0x1, R32 ;  /* 0x000000011d1d7824 */ /* 0x000fe400078e0220 */
[----:B------:R-:W-:Y:S01]  /*6000*/  IMAD.IADD R55, R55, 0x1, R28 ;  /* 0x0000000137377824 */ /* 0x000fe200078e021c */
[----:B------:R-:W-:Y:S01]  /*6010*/  ISETP.GE.U32.AND P1, PT, R38, 0x400, PT ;  /* 0x000004002600780c */ /* 0x000fe20003f26070 */
[----:B------:R-:W-:-:S04]  /*6020*/  IMAD.WIDE R28, R29, 0x4, R30 ;  /* 0x000000041d1c7825 */ /* 0x000fc800078e021e */
[----:B------:R-:W-:Y:S01]  /*6030*/  IMAD.WIDE R30, R55, 0x4, R30 ;  /* 0x00000004371e7825 */ /* 0x000fe200078e021e */
[----:B0-----:R0:W-:Y:S04]  /*6040*/  STG.E desc[UR16][R28.64], R39 ;  /* 0x000000271c007986 */ /* 0x0011e8000c101910 */
[----:B-1----:R0:W-:Y:S03]  /*6050*/  STG.E desc[UR16][R30.64], R33 ;  /* 0x000000211e007986 */ /* 0x0021e6000c101910 */
[----:B------:R-:W-:Y:S05]  /*6060*/  @!P1 BRA `(.L_x_1016) ;  /* 0xfffffff800749947 */ /* 0x000fea000383ffff */
[----:B------:R-:W-:Y:S05]  /*6070*/  BSYNC.RECONVERGENT B0 ;  /* 0x0000000000007941 */ /* 0x000fea0003800200 */
.L_x_1015:
[----:B------:R-:W1:Y:S02]  /*6080*/  LDCU UR13, c[0x0][0x374] ;  /* 0x00006e80ff0d77ac */ /* 0x000e640008000800 */
[----:B-1----:R-:W-:Y:S02]  /*6090*/  UIADD3 UR10, UPT, UPT, UR13, UR10, URZ ;  /* 0x0000000a0d0a7290 */ /* 0x002fe4000fffe0ff */
[----:B------:R-:W-:-:S04]  /*60a0*/  USHF.L.U32 UR13, UR13, 0x2, URZ ;  /* 0x000000020d0d7899 */ /* 0x000fc800080006ff */
[----:B------:R-:W-:-:S09]  /*60b0*/  UISETP.GE.U32.AND UP0, UPT, UR10, UR13, UPT ;  /* 0x0000000d0a00728c */ /* 0x000fd2000bf06070 */
[----:B------:R-:W-:Y:S05]  /*60c0*/  BRA.U !UP0, `(.L_x_1017) ;  /* 0xffffffad08b87547 */ /* 0x000fea000b83ffff */
[----:B------:R-:W-:Y:S05]  /*60d0*/  EXIT ;  /* 0x000000000000794d */ /* 0x000fea0003800000 */
.L_x_875:
[----:B------:R-:W-:Y:S01]  /*60e0*/  BSSY B2, `(.L_x_1018) ;  /* 0x0000006000027945 */ /* 0x000fe20003800000 */
[----:B------:R-:W-:Y:S02]  /*60f0*/  IMAD.MOV.U32 R29, RZ, RZ, R25 ;  /* 0x000000ffff1d7224 */ /* 0x000fe400078e0019 */
[----:B------:R-:W-:-:S07]  /*6100*/  IMAD.MOV.U32 R28, RZ, RZ, -0x1 ;  /* 0xffffffffff1c7424 */ /* 0x000fce00078e00ff */
[----:B01-3--:R-:W-:Y:S05]  /*6110*/  WARPSYNC.COLLECTIVE R28, `(.L_x_1019) ;  /* 0x000000001c087348 */ /* 0x00bfea0003c00000 */
[----:B0-----:R0:W2:Y:S02]  /*6120*/  SHFL.IDX P0, R28, R35, R29, R26 ;  /* 0x0000001d231c7389 */ /* 0x0010a4000000001a */
[----:B0123--:R-:W-:Y:S05]  /*6130*/  ENDCOLLECTIVE ;  /* 0x000000000000791b */ /* 0x00ffea0003800000 */
.L_x_1019:
[----:B------:R-:W-:Y:S05]  /*6140*/  BSYNC B2 ;  /* 0x0000000000027941 */ /* 0x000fea0003800000 */
.L_x_1018:
[----:B------:R-:W-:Y:S05]  /*6150*/  BRA `(.L_x_1020) ;  /* 0xffffffc0009c7947 */ /* 0x000fea000383ffff */
.L_x_877:
[----:B------:R-:W-:Y:S01]  /*6160*/  BSSY B2, `(.L_x_1021) ;  /* 0x0000006000027945 */ /* 0x000fe20003800000 */
[----:B------:R-:W-:Y:S01]  /*6170*/  IMAD.MOV.U32 R29, RZ, RZ, R7 ;  /* 0x000000ffff1d7224 */ /* 0x000fe200078e0007 */
[----:B------:R-:W-:-:S07]  /*6180*/  MOV R28, 0xffffffff ;  /* 0xffffffff001c7802 */ /* 0x000fce0000000f00 */
[----:B01-3--:R-:W-:Y:S05]  /*6190*/  WARPSYNC.COLLECTIVE R28, `(.L_x_1022) ;  /* 0x000000001c087348 */ /* 0x00bfea0003c00000 */
[----:B0-----:R0:W2:Y:S02]  /*61a0*/  SHFL.IDX P0, R28, R35, R29, R26 ;  /* 0x0000001d231c7389 */ /* 0x0010a4000000001a */
[----:B0123--:R-:W-:Y:S05]  /*61b0*/  ENDCOLLECTIVE ;  /* 0x000000000000791b */ /* 0x00ffea0003800000 */
.L_x_1022:
[----:B------:R-:W-:Y:S05]  /*61c0*/  BSYNC B2 ;  /* 0x0000000000027941 */ /* 0x000fea0003800000 */
.L_x_1021:
[----:B------:R-:W-:Y:S05]  /*61d0*/  BRA `(.L_x_1023) ;  /* 0xffffffc000907947 */ /* 0x000fea000383ffff */
.L_x_879:
[----:B------:R-:W-:Y:S01]  /*61e0*/  BSSY B2, `(.L_x_1024) ;  /* 0x0000006000027945 */ /* 0x000fe20003800000 */
[----:B------:R-:W-:Y:S02]  /*61f0*/  IMAD.MOV.U32 R29, RZ, RZ, R8 ;  /* 0x000000ffff1d7224 */ /* 0x000fe400078e0008 */
[----:B------:R-:W-:-:S07]  /*6200*/  IMAD.MOV.U32 R28, RZ, RZ, -0x1 ;  /* 0xffffffffff1c7424 */ /* 0x000fce00078e00ff */
[----:B01-3--:R-:W-:Y:S05]  /*6210*/  WARPSYNC.COLLECTIVE R28, `(.L_x_1025) ;  /* 0x000000001c087348 */ /* 0x00bfea0003c00000 */
[----:B0-----:R0:W2:Y:S02]  /*6220*/  SHFL.IDX P0, R28, R35, R29, R26 ;  /* 0x0000001d231c7389 */ /* 0x0010a4000000001a */
[----:B0123--:R-:W-:Y:S05]  /*6230*/  ENDCOLLECTIVE ;  /* 0x000000000000791b */ /* 0x00ffea0003800000 */
.L_x_1025:
[----:B------:R-:W-:Y:S05]  /*6240*/  BSYNC B2 ;  /* 0x0000000000027941 */ /* 0x000fea0003800000 */
.L_x_1024:
[----:B------:R-:W-:Y:S05]  /*6250*/  BRA `(.L_x_1026) ;  /* 0xffffffc000847947 */ /* 0x000fea000383ffff */
.L_x_881:
[----:B------:R-:W-:Y:S01]  /*6260*/  BSSY B2, `(.L_x_1027) ;  /* 0x0000006000027945 */ /* 0x000fe20003800000 */
[----:B------:R-:W-:Y:S01]  /*6270*/  IMAD.MOV.U32 R29, RZ, RZ, R9 ;  /* 0x000000ffff1d7224 */ /* 0x000fe200078e0009 */
[----:B------:R-:W-:-:S07]  /*6280*/  MOV R28, 0xffffffff ;  /* 0xffffffff001c7802 */ /* 0x000fce0000000f00 */
[----:B01-3--:R-:W-:Y:S05]  /*6290*/  WARPSYNC.COLLECTIVE R28, `(.L_x_1028) ;  /* 0x000000001c087348 */ /* 0x00bfea0003c00000 */
[----:B0-----:R0:W2:Y:S02]  /*62a0*/  SHFL.IDX P0, R28, R35, R29, R26 ;  /* 0x0000001d231c7389 */ /* 0x0010a4000000001a */
[----:B0123--:R-:W-:Y:S05]  /*62b0*/  ENDCOLLECTIVE ;  /* 0x000000000000791b */ /* 0x00ffea0003800000 */
.L_x_1028:
[----:B------:R-:W-:Y:S05]  /*62c0*/  BSYNC B2 ;  /* 0x0000000000027941 */ /* 0x000fea0003800000 */
.L_x_1027:
[----:B------:R-:W-:Y:S05]  /*62d0*/  BRA `(.L_x_1029) ;  /* 0xffffffc000787947 */ /* 0x000fea000383ffff */
.L_x_883:
[----:B------:R-:W-:Y:S01]  /*62e0*/  BSSY B2, `(.L_x_1030) ;  /* 0x0000006000027945 */ /* 0x000fe20003800000 */
[----:B------:R-:W-:Y:S02]  /*62f0*/  IMAD.MOV.U32 R29, RZ, RZ, R10 ;  /* 0x000000ffff1d7224 */ /* 0x000fe400078e000a */
[----:B------:R-:W-:-:S07]  /*6300*/  IMAD.MOV.U32 R28, RZ, RZ, -0x1 ;  /* 0xffffffffff1c7424 */ /* 0x000fce00078e00ff */
[----:B01-3--:R-:W-:Y:S05]  /*6310*/  WARPSYNC.COLLECTIVE R28, `(.L_x_1031) ;  /* 0x000000001c087348 */ /* 0x00bfea0003c00000 */
[----:B0-----:R0:W2:Y:S02]  /*6320*/  SHFL.IDX P0, R28, R35, R29, R26 ;  /* 0x0000001d231c7389 */ /* 0x0010a4000000001a */
[----:B0123--:R-:W-:Y:S05]  /*6330*/  ENDCOLLECTIVE ;  /* 0x000000000000791b */ /* 0x00ffea0003800000 */
.L_x_1031:
[----:B------:R-:W-:Y:S05]  /*6340*/  BSYNC B2 ;  /* 0x0000000000027941 */ /* 0x000fea0003800000 */
.L_x_1030:
[----:B------:R-:W-:Y:S05]  /*6350*/  BRA `(.L_x_1032) ;  /* 0xffffffc0006c7947 */ /* 0x000fea000383ffff */
.L_x_885:
[----:B------:R-:W-:Y:S01]  /*6360*/  BSSY B2, `(.L_x_1033) ;  /* 0x0000006000027945 */ /* 0x000fe20003800000 */
[----:B------:R-:W-:Y:S01]  /*6370*/  IMAD.MOV.U32 R29, RZ, RZ, R11 ;  /* 0x000000ffff1d7224 */ /* 0x000fe200078e000b */
[----:B------:R-:W-:-:S07]  /*6380*/  MOV R28, 0xffffffff ;  /* 0xffffffff001c7802 */ /* 0x000fce0000000f00 */
[----:B01-3--:R-:W-:Y:S05]  /*6390*/  WARPSYNC.COLLECTIVE R28, `(.L_x_1034) ;  /* 0x000000001c087348 */ /* 0x00bfea0003c00000 */
[----:B0-----:R0:W2:Y:S02]  /*63a0*/  SHFL.IDX P0, R28, R35, R29, R26 ;  /* 0x0000001d231c7389 */ /* 0x0010a4000000001a */
[----:B0123--:R-:W-:Y:S05]  /*63b0*/  ENDCOLLECTIVE ;  /* 0x000000000000791b */ /* 0x00ffea0003800000 */
.L_x_1034:
[----:B------:R-:W-:Y:S05]  /*63c0*/  BSYNC B2 ;  /* 0x0000000000027941 */ /* 0x000fea0003800000 */
.L_x_1033:
[----:B------:R-:W-:Y:S05]  /*63d0*/  BRA `(.L_x_1035) ;  /* 0xffffffc000687947 */ /* 0x000fea000383ffff */
.L_x_887:
[----:B------:R-:W-:Y:S01]  /*63e0*/  BSSY B2, `(.L_x_1036) ;  /* 0x0000006000027945 */ /* 0x000fe20003800000 */
[----:B------:R-:W-:Y:S02]  /*63f0*/  IMAD.MOV.U32 R29, RZ, RZ, R12 ;  /* 0x000000ffff1d7224 */ /* 0x000fe400078e000c */
[----:B------:R-:W-:-:S07]  /*6400*/  IMAD.MOV.U32 R28, RZ, RZ, -0x1 ;  /* 0xffffffffff1c7424 */ /* 0x000fce00078e00ff */
[----:B01-3--:R-:W-:Y:S05]  /*6410*/  WARPSYNC.COLLECTIVE R28, `(.L_x_1037) ;  /* 0x000000001c087348 */ /* 0x00bfea0003c00000 */
[----:B0-----:R0:W2:Y:S02]  /*6420*/  SHFL.IDX P0, R28, R35, R29, R26 ;  /* 0x0000001d231c7389 */ /* 0x0010a4000000001a */
[----:B0123--:R-:W-:Y:S05]  /*6430*/  ENDCOLLECTIVE ;  /* 0x000000000000791b */ /* 0x00ffea0003800000 */
.L_x_1037:
[----:B------:R-:W-:Y:S05]  /*6440*/  BSYNC B2 ;  /* 0x0000000000027941 */ /* 0x000fea0003800000 */
.L_x_1036:
[----:B------:R-:W-:Y:S05]  /*6450*/  BRA `(.L_x_1038) ;  /* 0xffffffc000607947 */ /* 0x000fea000383ffff */
.L_x_889:
[----:B------:R-:W-:Y:S01]  /*6460*/  BSSY B2, `(.L_x_1039) ;  /* 0x0000006000027945 */ /* 0x000fe20003800000 */
[----:B------:R-:W-:Y:S01]  /*6470*/  IMAD.MOV.U32 R29, RZ, RZ, R13 ;  /* 0x000000ffff1d7224 */ /* 0x000fe200078e000d */
[----:B------:R-:W-:-:S07]  /*6480*/  MOV R28, 0xffffffff ;  /* 0xffffffff001c7802 */ /* 0x000fce0000000f00 */
[----:B01-3--:R-:W-:Y:S05]  /*6490*/  WARPSYNC.COLLECTIVE R28, `(.L_x_1040) ;  /* 0x000000001c087348 */ /* 0x00bfea0003c00000 */
[----:B0-----:R0:W2:Y:S02]  /*64a0*/  SHFL.IDX P0, R28, R35, R29, R26 ;  /* 0x0000001d231c7389 */ /* 0x0010a4000000001a */
[----:B0123--:R-:W-:Y:S05]  /*64b0*/  ENDCOLLECTIVE ;  /* 0x000000000000791b */ /* 0x00ffea0003800000 */
.L_x_1040:
[----:B------:R-:W-:Y:S05]  /*64c0*/  BSYNC B2 ;  /* 0x0000000000027941 */ /* 0x000fea0003800000 */
.L_x_1039:
[----:B------:R-:W-:Y:S05]  /*64d0*/  BRA `(.L_x_1041) ;  /* 0xffffffc000587947 */ /* 0x000fea000383ffff */
.L_x_891:
[----:B------:R-:W-:Y:S01]  /*64e0*/  BSSY B2, `(.L_x_1042) ;  /* 0x0000006000027945 */ /* 0x000fe20003800000 */
[----:B------:R-:W-:Y:S02]  /*64f0*/  IMAD.MOV.U32 R29, RZ, RZ, R14 ;  /* 0x000000ffff1d7224 */ /* 0x000fe400078e000e */
[----:B------:R-:W-:-:S07]  /*6500*/  IMAD.MOV.U32 R28, RZ, RZ, -0x1 ;  /* 0xffffffffff1c7424 */ /* 0x000fce00078e00ff */
[----:B01-3--:R-:W-:Y:S05]  /*6510*/  WARPSYNC.COLLECTIVE R28, `(.L_x_1043) ;  /* 0x000000001c087348 */ /* 0x00bfea0003c00000 */
[----:B0-----:R0:W2:Y:S02]  /*6520*/  SHFL.IDX P0, R28, R35, R29, R26 ;  /* 0x0000001d231c7389 */ /* 0x0010a4000000001a */
[----:B0123--:R-:W-:Y:S05]  /*6530*/  ENDCOLLECTIVE ;  /* 0x000000000000791b */ /* 0x00ffea0003800000 */
.L_x_1043:
[----:B------:R-:W-:Y:S05]  /*6540*/  BSYNC B2 ;  /* 0x0000000000027941 */ /* 0x000fea0003800000 */
.L_x_1042:
[----:B------:R-:W-:Y:S05]  /*6550*/  BRA `(.L_x_1044) ;  /* 0xffffffc000507947 */ /* 0x000fea000383ffff */
.L_x_893:
[----:B------:R-:W-:Y:S01]  /*6560*/  BSSY B2, `(.L_x_1045) ;  /* 0x0000006000027945 */ /* 0x000fe20003800000 */
[----:B------:R-:W-:Y:S01]  /*6570*/  IMAD.MOV.U32 R29, RZ, RZ, R15 ;  /* 0x000000ffff1d7224 */ /* 0x000fe200078e000f */
[----:B------:R-:W-:-:S07]  /*6580*/  MOV R28, 0xffffffff ;  /* 0xffffffff001c7802 */ /* 0x000fce0000000f00 */
[----:B01-3--:R-:W-:Y:S05]  /*6590*/  WARPSYNC.COLLECTIVE R28, `(.L_x_1046) ;  /* 0x000000001c087348 */ /* 0x00bfea0003c00000 */
[----:B0-----:R0:W2:Y:S02]  /*65a0*/  SHFL.IDX P0, R28, R35, R29, R26 ;  /* 0x0000001d231c7389 */ /* 0x0010a4000000001a */
[----:B0123--:R-:W-:Y:S05]  /*65b0*/  ENDCOLLECTIVE ;  /* 0x000000000000791b */ /* 0x00ffea0003800000 */
.L_x_1046:
[----:B------:R-:W-:Y:S05]  /*65c0*/  BSYNC B2 ;  /* 0x0000000000027941 */ /* 0x000fea0003800000 */
.L_x_1045:
[----:B------:R-:W-:Y:S05]  /*65d0*/  BRA `(.L_x_1047) ;  /* 0xffffffc000487947 */ /* 0x000fea000383ffff */
.L_x_895:
[----:B------:R-:W-:Y:S01]  /*65e0*/  BSSY B2, `(.L_x_1048) ;  /* 0x0000006000027945 */ /* 0x000fe20003800000 */
[----:B------:R-:W-:Y:S02]  /*65f0*/  IMAD.MOV.U32 R29, RZ, RZ, R16 ;  /* 0x000000ffff1d7224 */ /* 0x000fe400078e0010 */
[----:B------:R-:W-:-:S07]  /*6600*/  IMAD.MOV.U32 R28, RZ, RZ, -0x1 ;  /* 0xffffffffff1c7424 */ /* 0x000fce00078e00ff */
[----:B01-3--:R-:W-:Y:S05]  /*6610*/  WARPSYNC.COLLECTIVE R28, `(.L_x_1049) ;  /* 0x000000001c087348 */ /* 0x00bfea0003c00000 */
[----:B0-----:R0:W2:Y:S02]  /*6620*/  SHFL.IDX P0, R28, R35, R29, R26 ;  /* 0x0000001d231c7389 */ /* 0x0010a4000000001a */
[----:B0123--:R-:W-:Y:S05]  /*6630*/  ENDCOLLECTIVE ;  /* 0x000000000000791b */ /* 0x00ffea0003800000 */
.L_x_1049:
[----:B------:R-:W-:Y:S05]  /*6640*/  BSYNC B2 ;  /* 0x0000000000027941 */ /* 0x000fea0003800000 */
.L_x_1048:
[----:B------:R-:W-:Y:S05]  /*6650*/  BRA `(.L_x_1050) ;  /* 0xffffffc000407947 */ /* 0x000fea000383ffff */
.L_x_897:
[----:B------:R-:W-:Y:S01]  /*6660*/  BSSY B2, `(.L_x_1051) ;  /* 0x0000006000027945 */ /* 0x000fe20003800000 */
[----:B------:R-:W-:Y:S01]  /*6670*/  IMAD.MOV.U32 R29, RZ, RZ, R17 ;  /* 0x000000ffff1d7224 */ /* 0x000fe200078e0011 */
[----:B------:R-:W-:-:S07]  /*6680*/  MOV R28, 0xffffffff ;  /* 0xffffffff001c7802 */ /* 0x000fce0000000f00 */
[----:B01-3--:R-:W-:Y:S05]  /*6690*/  WARPSYNC.COLLECTIVE R28, `(.L_x_1052) ;  /* 0x000000001c087348 */ /* 0x00bfea0003c00000 */
[----:B0-----:R0:W2:Y:S02]  /*66a0*/  SHFL.IDX P0, R28, R35, R29, R26 ;  /* 0x0000001d231c7389 */ /* 0x0010a4000000001a */
[----:B0123--:R-:W-:Y:S05]  /*66b0*/  ENDCOLLECTIVE ;  /* 0x000000000000791b */ /* 0x00ffea0003800000 */
.L_x_1052:
[----:B------:R-:W-:Y:S05]  /*66c0*/  BSYNC B2 ;  /* 0x0000000000027941 */ /* 0x000fea0003800000 */
.L_x_1051:
[----:B------:R-:W-:Y:S05]  /*66d0*/  BRA `(.L_x_1053) ;  /* 0xffffffc000387947 */ /* 0x000fea000383ffff */
.L_x_899:
[----:B------:R-:W-:Y:S01]  /*66e0*/  BSSY B2, `(.L_x_1054) ;  /* 0x0000006000027945 */ /* 0x000fe20003800000 */
[----:B------:R-:W-:Y:S02]  /*66f0*/  IMAD.MOV.U32 R29, RZ, RZ, R18 ;  /* 0x000000ffff1d7224 */ /* 0x000fe400078e0012 */
[----:B------:R-:W-:-:S07]  /*6700*/  IMAD.MOV.U32 R28, RZ, RZ, -0x1 ;  /* 0xffffffffff1c7424 */ /* 0x000fce00078e00ff */
[----:B01-3--:R-:W-:Y:S05]  /*6710*/  WARPSYNC.COLLECTIVE R28, `(.L_x_1055) ;  /* 0x000000001c087348 */ /* 0x00bfea0003c00000 */
[----:B0-----:R0:W2:Y:S02]  /*6720*/  SHFL.IDX P0, R28, R35, R29, R26 ;  /* 0x0000001d231c7389 */ /* 0x0010a4000000001a */
[----:B0123--:R-:W-:Y:S05]  /*6730*/  ENDCOLLECTIVE ;  /* 0x000000000000791b */ /* 0x00ffea0003800000 */
.L_x_1055:
[----:B------:R-:W-:Y:S05]  /*6740*/  BSYNC B2 ;  /* 0x0000000000027941 */ /* 0x000fea0003800000 */
.L_x_1054:
[----:B------:R-:W-:Y:S05]  /*6750*/  BRA `(.L_x_1056) ;  /* 0xffffffc000307947 */ /* 0x000fea000383ffff */
.L_x_901:
[----:B------:R-:W-:Y:S01]  /*6760*/  BSSY B2, `(.L_x_1057) ;  /* 0x0000006000027945 */ /* 0x000fe20003800000 */
[----:B------:R-:W-:Y:S01]  /*6770*/  IMAD.MOV.U32 R29, RZ, RZ, R19 ;  /* 0x000000ffff1d7224 */ /* 0x000fe200078e0013 */
[----:B------:R-:W-:-:S07]  /*6780*/  MOV R28, 0xffffffff ;  /* 0xffffffff001c7802 */ /* 0x000fce0000000f00 */
[----:B01-3--:R-:W-:Y:S05]  /*6790*/  WARPSYNC.COLLECTIVE R28, `(.L_x_1058) ;  /* 0x000000001c087348 */ /* 0x00bfea0003c00000 */
[----:B0-----:R0:W2:Y:S02]  /*67a0*/  SHFL.IDX P0, R28, R35, R29, R26 ;  /* 0x0000001d231c7389 */ /* 0x0010a4000000001a */
[----:B0123--:R-:W-:Y:S05]  /*67b0*/  ENDCOLLECTIVE ;  /* 0x000000000000791b */ /* 0x00ffea0003800000 */
.L_x_1058:
[----:B------:R-:W-:Y:S05]  /*67c0*/  BSYNC B2 ;  /* 0x0000000000027941 */ /* 0x000fea0003800000 */
.L_x_1057:
[----:B------:R-:W-:Y:S05]  /*67d0*/  BRA `(.L_x_1059) ;  /* 0xffffffc000287947 */ /* 0x000fea000383ffff */
.L_x_903:
[----:B------:R-:W-:Y:S01]  /*67e0*/  BSSY B2, `(.L_x_1060) ;  /* 0x0000006000027945 */ /* 0x000fe20003800000 */
[----:B------:R-:W-:Y:S02]  /*67f0*/  IMAD.MOV.U32 R29, RZ, RZ, R20 ;  /* 0x000000ffff1d7224 */ /* 0x000fe400078e0014 */
[----:B------:R-:W-:-:S07]  /*6800*/  IMAD.MOV.U32 R28, RZ, RZ, -0x1 ;  /* 0xffffffffff1c7424 */ /* 0x000fce00078e00ff */
[----:B01-3--:R-:W-:Y:S05]  /*6810*/  WARPSYNC.COLLECTIVE R28, `(.L_x_1061) ;  /* 0x000000001c087348 */ /* 0x00bfea0003c00000 */
[----:B0-----:R0:W2:Y:S02]  /*6820*/  SHFL.IDX P0, R28, R35, R29, R26 ;  /* 0x0000001d231c7389 */ /* 0x0010a4000000001a */
[----:B0123--:R-:W-:Y:S05]  /*6830*/  ENDCOLLECTIVE ;  /* 0x000000000000791b */ /* 0x00ffea0003800000 */
.L_x_1061:
[----:B------:R-:W-:Y:S05]  /*6840*/  BSYNC B2 ;  /* 0x0000000000027941 */ /* 0x000fea0003800000 */
.L_x_1060:
[----:B------:R-:W-:Y:S05]  /*6850*/  BRA `(.L_x_1062) ;  /* 0xffffffc000207947 */ /* 0x000fea000383ffff */
.L_x_905:
[----:B------:R-:W-:Y:S01]  /*6860*/  BSSY B2, `(.L_x_1063) ;  /* 0x0000006000027945 */ /* 0x000fe20003800000 */
[----:B------:R-:W-:Y:S01]  /*6870*/  IMAD.MOV.U32 R29, RZ, RZ, R21 ;  /* 0x000000ffff1d7224 */ /* 0x000fe200078e0015 */
[----:B------:R-:W-:-:S07]  /*6880*/  MOV R28, 0xffffffff ;  /* 0xffffffff001c7802 */ /* 0x000fce0000000f00 */
[----:B01-3--:R-:W-:Y:S05]  /*6890*/  WARPSYNC.COLLECTIVE R28, `(.L_x_1064) ;  /* 0x000000001c087348 */ /* 0x00bfea0003c00000 */
[----:B0-----:R0:W2:Y:S02]  /*68a0*/  SHFL.IDX P0, R28, R35, R29, R26 ;  /* 0x0000001d231c7389 */ /* 0x0010a4000000001a */
[----:B0123--:R-:W-:Y:S05]  /*68b0*/  ENDCOLLECTIVE ;  /* 0x000000000000791b */ /* 0x00ffea0003800000 */
.L_x_1064:
[----:B------:R-:W-:Y:S05]  /*68c0*/  BSYNC B2 ;  /* 0x0000000000027941 */ /* 0x000fea0003800000 */
.L_x_1063:
[----:B------:R-:W-:Y:S05]  /*68d0*/  BRA `(.L_x_1065) ;  /* 0xffffffc000187947 */ /* 0x000fea000383ffff */
.L_x_928:
[----:B------:R-:W-:Y:S01]  /*68e0*/  BSSY B1, `(.L_x_1066) ;  /* 0x0000006000017945 */ /* 0x000fe20003800000 */
[----:B------:R-:W-:Y:S02]  /*68f0*/  IMAD.MOV.U32 R29, RZ, RZ, R25 ;  /* 0x000000ffff1d7224 */ /* 0x000fe400078e0019 */
[----:B------:R-:W-:-:S07]  /*6900*/  IMAD.MOV.U32 R28, RZ, RZ, -0x1 ;  /* 0xffffffffff1c7424 */ /* 0x000fce00078e00ff */
[----:B01-3--:R-:W-:Y:S05]  /*6910*/  WARPSYNC.COLLECTIVE R28, `(.L_x_1067) ;  /* 0x000000001c087348 */ /* 0x00bfea0003c00000 */
[----:B0-----:R0:W2:Y:S02]  /*6920*/  SHFL.IDX P0, R28, R35, R29, R26 ;  /* 0x0000001d231c7389 */ /* 0x0010a4000000001a */
[----:B0123--:R-:W-:Y:S05]  /*6930*/  ENDCOLLECTIVE ;  /* 0x000000000000791b */ /* 0x00ffea0003800000 */
.L_x_1067:
[----:B------:R-:W-:Y:S05]  /*6940*/  BSYNC B1 ;  /* 0x0000000000017941 */ /* 0x000fea0003800000 */
.L_x_1066:
[----:B------:R-:W-:Y:S05]  /*6950*/  BRA `(.L_x_1068) ;  /* 0xffffffcc00747947 */ /* 0x000fea000383ffff */
.L_x_930:
[----:B------:R-:W-:Y:S01]  /*6960*/  BSSY B1, `(.L_x_1069) ;  /* 0x0000006000017945 */ /* 0x000fe20003800000 */
[----:B------:R-:W-:Y:S01]  /*6970*/  IMAD.MOV.U32 R29, RZ, RZ, R7 ;  /* 0x000000ffff1d7224 */ /* 0x000fe200078e0007 */
[----:B------:R-:W-:-:S07]  /*6980*/  MOV R28, 0xffffffff ;  /* 0xffffffff001c7802 */ /* 0x000fce0000000f00 */
[----:B01-3--:R-:W-:Y:S05]  /*6990*/  WARPSYNC.COLLECTIVE R28, `(.L_x_1070) ;  /* 0x000000001c087348 */ /* 0x00bfea0003c00000 */
[----:B0-----:R0:W2:Y:S02]  /*69a0*/  SHFL.IDX P0, R28, R35, R29, R26 ;  /* 0x0000001d231c7389 */ /* 0x0010a4000000001a */
[----:B0123--:R-:W-:Y:S05]  /*69b0*/  ENDCOLLECTIVE ;  /* 0x000000000000791b */ /* 0x00ffea0003800000 */
.L_x_1070:
[----:B------:R-:W-:Y:S05]  /*69c0*/  BSYNC B1 ;  /* 0x0000000000017941 */ /* 0x000fea0003800000 */
.L_x_1069:
[----:B------:R-:W-:Y:S05]  /*69d0*/  BRA `(.L_x_1071) ;  /* 0xffffffcc00687947 */ /* 0x000fea000383ffff */
.L_x_932:
[----:B------:R-:W-:Y:S01]  /*69e0*/  BSSY B1, `(.L_x_1072) ;  /* 0x0000006000017945 */ /* 0x000fe20003800000 */
[----:B------:R-:W-:Y:S02]  /*69f0*/  IMAD.MOV.U32 R29, RZ, RZ, R8 ;  /* 0x000000ffff1d7224 */ /* 0x000fe400078e0008 */
[----:B------:R-:W-:-:S07]  /*6a00*/  IMAD.MOV.U32 R28, RZ, RZ, -0x1 ;  /* 0xffffffffff1c7424 */ /* 0x000fce00078e00ff */
[----:B01-3--:R-:W-:Y:S05]  /*6a10*/  WARPSYNC.COLLECTIVE R28, `(.L_x_1073) ;  /* 0x000000001c087348 */ /* 0x00bfea0003c00000 */
[----:B0-----:R0:W2:Y:S02]  /*6a20*/  SHFL.IDX P0, R28, R35, R29, R26 ;  /* 0x0000001d231c7389 */ /* 0x0010a4000000001a */
[----:B0123--:R-:W-:Y:S05]  /*6a30*/  ENDCOLLECTIVE ;  /* 0x000000000000791b */ /* 0x00ffea0003800000 */
.L_x_1073:
[----:B------:R-:W-:Y:S05]  /*6a40*/  BSYNC B1 ;  /* 0x0000000000017941 */ /* 0x000fea0003800000 */
.L_x_1072:
[----:B------:R-:W-:Y:S05]  /*6a50*/  BRA `(.L_x_1074) ;  /* 0xffffffcc005c7947 */ /* 0x000fea000383ffff */
.L_x_934:
[----:B------:R-:W-:Y:S01]  /*6a60*/  BSSY B1, `(.L_x_1075) ;  /* 0x0000006000017945 */ /* 0x000fe20003800000 */
[----:B------:R-:W-:Y:S01]  /*6a70*/  IMAD.MOV.U32 R29, RZ, RZ, R9 ;  /* 0x000000ffff1d7224 */ /* 0x000fe200078e0009 */
[----:B------:R-:W-:-:S07]  /*6a80*/  MOV R28, 0xffffffff ;  /* 0xffffffff001c7802 */ /* 0x000fce0000000f00 */
[----:B01-3--:R-:W-:Y:S05]  /*6a90*/  WARPSYNC.COLLECTIVE R28, `(.L_x_1076) ;  /* 0x000000001c087348 */ /* 0x00bfea0003c00000 */
[----:B0-----:R0:W2:Y:S02]  /*6aa0*/  SHFL.IDX P0, R28, R35, R29, R26 ;  /* 0x0000001d231c7389 */ /* 0x0010a4000000001a */
[----:B0123--:R-:W-:Y:S05]  /*6ab0*/  ENDCOLLECTIVE ;  /* 0x000000000000791b */ /* 0x00ffea0003800000 */
.L_x_1076:
[----:B------:R-:W-:Y:S05]  /*6ac0*/  BSYNC B1 ;  /* 0x0000000000017941 */ /* 0x000fea0003800000 */
.L_x_1075:
[----:B------:R-:W-:Y:S05]  /*6ad0*/  BRA `(.L_x_1077) ;  /* 0xffffffcc00507947 */ /* 0x000fea000383ffff */
.L_x_936:
[----:B------:R-:W-:Y:S01]  /*6ae0*/  BSSY B1, `(.L_x_1078) ;  /* 0x0000006000017945 */ /* 0x000fe20003800000 */
[----:B------:R-:W-:Y:S02]  /*6af0*/  IMAD.MOV.U32 R29, RZ, RZ, R10 ;  /* 0x000000ffff1d7224 */ /* 0x000fe400078e000a */
[----:B------:R-:W-:-:S07]  /*6b00*/  IMAD.MOV.U32 R28, RZ, RZ, -0x1 ;  /* 0xffffffffff1c7424 */ /* 0x000fce00078e00ff */
[----:B01-3--:R-:W-:Y:S05]  /*6b10*/  WARPSYNC.COLLECTIVE R28, `(.L_x_1079) ;  /* 0x000000001c087348 */ /* 0x00bfea0003c00000 */
[----:B0-----:R0:W2:Y:S02]  /*6b20*/  SHFL.IDX P0, R28, R35, R29, R26 ;  /* 0x0000001d231c7389 */ /* 0x0010a4000000001a */
[----:B0123--:R-:W-:Y:S05]  /*6b30*/  ENDCOLLECTIVE ;  /* 0x000000000000791b */ /* 0x00ffea0003800000 */
.L_x_1079:
[----:B------:R-:W-:Y:S05]  /*6b40*/  BSYNC B1 ;  /* 0x0000000000017941 */ /* 0x000fea0003800000 */
.L_x_1078:
[----:B------:R-:W-:Y:S05]  /*6b50*/  BRA `(.L_x_1080) ;  /* 0xffffffcc00447947 */ /* 0x000fea000383ffff */
.L_x_938:
[----:B------:R-:W-:Y:S01]  /*6b60*/  BSSY B1, `(.L_x_1081) ;  /* 0x0000006000017945 */ /* 0x000fe20003800000 */
[----:B------:R-:W-:Y:S01]  /*6b70*/  IMAD.MOV.U32 R29, RZ, RZ, R11 ;  /* 0x000000ffff1d7224 */ /* 0x000fe200078e000b */
[----:B------:R-:W-:-:S07]  /*6b80*/  MOV R28, 0xffffffff ;  /* 0xffffffff001c7802 */ /* 0x000fce0000000f00 */
[----:B01-3--:R-:W-:Y:S05]  /*6b90*/  WARPSYNC.COLLECTIVE R28, `(.L_x_1082) ;  /* 0x000000001c087348 */ /* 0x00bfea0003c00000 */
[----:B0-----:R0:W2:Y:S02]  /*6ba0*/  SHFL.IDX P0, R28, R35, R29, R26 ;  /* 0x0000001d231c7389 */ /* 0x0010a4000000001a */
[----:B0123--:R-:W-:Y:S05]  /*6bb0*/  ENDCOLLECTIVE ;  /* 0x000000000000791b */ /* 0x00ffea0003800000 */
.L_x_1082:
[----:B------:R-:W-:Y:S05]  /*6bc0*/  BSYNC B1 ;  /* 0x0000000000017941 */ /* 0x000fea0003800000 */
.L_x_1081:
[----:B------:R-:W-:Y:S05]  /*6bd0*/  BRA `(.L_x_1083) ;  /* 0xffffffcc00407947 */ /* 0x000fea000383ffff */
.L_x_940:
[----:B------:R-:W-:Y:S01]  /*6be0*/  BSSY B1, `(.L_x_1084) ;  /* 0x0000006000017945 */ /* 0x000fe20003800000 */
[----:B------:R-:W-:Y:S02]  /*6bf0*/  IMAD.MOV.U32 R29, RZ, RZ, R12 ;  /* 0x000000ffff1d7224 */ /* 0x000fe400078e000c */
[----:B------:R-:W-:-:S07]  /*6c00*/  IMAD.MOV.U32 R28, RZ, RZ, -0x1 ;  /* 0xffffffffff1c7424 */ /* 0x000fce00078e00ff */
[----:B01-3--:R-:W-:Y:S05]  /*6c10*/  WARPSYNC.COLLECTIVE R28, `(.L_x_1085) ;  /* 0x000000001c087348 */ /* 0x00bfea0003c00000 */
[----:B0-----:R0:W2:Y:S02]  /*6c20*/  SHFL.IDX P0, R28, R35, R29, R26 ;  /* 0x0000001d231c7389 */ /* 0x0010a4000000001a */
[----:B0123--:R-:W-:Y:S05]  /*6c30*/  ENDCOLLECTIVE ;  /* 0x000000000000791b */ /* 0x00ffea0003800000 */
.L_x_1085:
[----:B------:R-:W-:Y:S05]  /*6c40*/  BSYNC B1 ;  /* 0x0000000000017941 */ /* 0x000fea0003800000 */
.L_x_1084:
[----:B------:R-:W-:Y:S05]  /*6c50*/  BRA `(.L_x_1086) ;  /* 0xffffffcc00387947 */ /* 0x000fea000383ffff */
.L_x_942:
[----:B------:R-:W-:Y:S01]  /*6c60*/  BSSY B1, `(.L_x_1087) ;  /* 0x0000006000017945 */ /* 0x000fe20003800000 */
[----:B------:R-:W-:Y:S01]  /*6c70*/  IMAD.MOV.U32 R29, RZ, RZ, R13 ;  /* 0x000000ffff1d7224 */ /* 0x000fe200078e000d */
[----:B------:R-:W-:-:S07]  /*6c80*/  MOV R28, 0xffffffff ;  /* 0xffffffff001c7802 */ /* 0x000fce0000000f00 */
[----:B01-3--:R-:W-:Y:S05]  /*6c90*/  WARPSYNC.COLLECTIVE R28, `(.L_x_1088) ;  /* 0x000000001c087348 */ /* 0x00bfea0003c00000 */
[----:B0-----:R0:W2:Y:S02]  /*6ca0*/  SHFL.IDX P0, R28, R35, R29, R26 ;  /* 0x0000001d231c7389 */ /* 0x0010a4000000001a */
[----:B0123--:R-:W-:Y:S05]  /*6cb0*/  ENDCOLLECTIVE ;  /* 0x000000000000791b */ /* 0x00ffea0003800000 */
.L_x_1088:
[----:B------:R-:W-:Y:S05]  /*6cc0*/  BSYNC B1 ;  /* 0x0000000000017941 */ /* 0x000fea0003800000 */
.L_x_1087:
[----:B------:R-:W-:Y:S05]  /*6cd0*/  BRA `(.L_x_1089) ;  /* 0xffffffcc00307947 */ /* 0x000fea000383ffff */
.L_x_944:
[----:B------:R-:W-:Y:S01]  /*6ce0*/  BSSY B1, `(.L_x_1090) ;  /* 0x0000006000017945 */ /* 0x000fe20003800000 */
[----:B------:R-:W-:Y:S02]  /*6cf0*/  IMAD.MOV.U32 R29, RZ, RZ, R14 ;  /* 0x000000ffff1d7224 */ /* 0x000fe400078e000e */
[----:B------:R-:W-:-:S07]  /*6d00*/  IMAD.MOV.U32 R28, RZ, RZ, -0x1 ;  /* 0xffffffffff1c7424 */ /* 0x000fce00078e00ff */
[----:B01-3--:R-:W-:Y:S05]  /*6d10*/  WARPSYNC.COLLECTIVE R28, `(.L_x_1091) ;  /* 0x000000001c087348 */ /* 0x00bfea0003c00000 */
[----:B0-----:R0:W2:Y:S02]  /*6d20*/  SHFL.IDX P0, R28, R35, R29, R26 ;  /* 0x0000001d231c7389 */ /* 0x0010a4000000001a */
[----:B0123--:R-:W-:Y:S05]  /*6d30*/  ENDCOLLECTIVE ;  /* 0x000000000000791b */ /* 0x00ffea0003800000 */
.L_x_1091:
[----:B------:R-:W-:Y:S05]  /*6d40*/  BSYNC B1 ;  /* 0x0000000000017941 */ /* 0x000fea0003800000 */
.L_x_1090:
[----:B------:R-:W-:Y:S05]  /*6d50*/  BRA `(.L_x_1092) ;  /* 0xffffffcc00287947 */ /* 0x000fea000383ffff */
.L_x_946:
[----:B------:R-:W-:Y:S01]  /*6d60*/  BSSY B1, `(.L_x_1093) ;  /* 0x0000006000017945 */ /* 0x000fe20003800000 */
[----:B------:R-:W-:Y:S01]  /*6d70*/  IMAD.MOV.U32 R29, RZ, RZ, R15 ;  /* 0x000000ffff1d7224 */ /* 0x000fe200078e000f */
[----:B------:R-:W-:-:S07]  /*6d80*/  MOV R28, 0xffffffff ;  /* 0xffffffff001c7802 */ /* 0x000fce0000000f00 */
[----:B01-3--:R-:W-:Y:S05]  /*6d90*/  WARPSYNC.COLLECTIVE R28, `(.L_x_1094) ;  /* 0x000000001c087348 */ /* 0x00bfea0003c00000 */
[----:B0-----:R0:W2:Y:S02]  /*6da0*/  SHFL.IDX P0, R28, R35, R29, R26 ;  /* 0x0000001d231c7389 */ /* 0x0010a4000000001a */
[----:B0123--:R-:W-:Y:S05]  /*6db0*/  ENDCOLLECTIVE ;  /* 0x000000000000791b */ /* 0x00ffea0003800000 */
.L_x_1094:
[----:B------:R-:W-:Y:S05]  /*6dc0*/  BSYNC B1 ;  /* 0x0000000000017941 */ /* 0x000fea0003800000 */
.L_x_1093:
[----:B------:R-:W-:Y:S05]  /*6dd0*/  BRA `(.L_x_1095) ;  /* 0xffffffcc00207947 */ /* 0x000fea000383ffff */
.L_x_948:
[----:B------:R-:W-:Y:S01]  /*6de0*/  BSSY B1, `(.L_x_1096) ;  /* 0x0000006000017945 */ /* 0x000fe20003800000 */
[----:B------:R-:W-:Y:S02]  /*6df0*/  IMAD.MOV.U32 R29, RZ, RZ, R16 ;  /* 0x000000ffff1d7224 */ /* 0x000fe400078e0010 */
[----:B------:R-:W-:-:S07]  /*6e00*/  IMAD.MOV.U32 R28, RZ, RZ, -0x1 ;  /* 0xffffffffff1c7424 */ /* 0x000fce00078e00ff */
[----:B01-3--:R-:W-:Y:S05]  /*6e10*/  WARPSYNC.COLLECTIVE R28, `(.L_x_1097) ;  /* 0x000000001c087348 */ /* 0x00bfea0003c00000 */
[----:B0-----:R0:W2:Y:S02]  /*6e20*/  SHFL.IDX P0, R28, R35, R29, R26 ;  /* 0x0000001d231c7389 */ /* 0x0010a4000000001a */
[----:B0123--:R-:W-:Y:S05]  /*6e30*/  ENDCOLLECTIVE ;  /* 0x000000000000791b */ /* 0x00ffea0003800000 */
.L_x_1097:
[----:B------:R-:W-:Y:S05]  /*6e40*/  BSYNC B1 ;  /* 0x0000000000017941 */ /* 0x000fea0003800000 */
.L_x_1096:
[----:B------:R-:W-:Y:S05]  /*6e50*/  BRA `(.L_x_1098) ;  /* 0xffffffcc00187947 */ /* 0x000fea000383ffff */
.L_x_950:
[----:B------:R-:W-:Y:S01]  /*6e60*/  BSSY B1, `(.L_x_1099) ;  /* 0x0000006000017945 */ /* 0x000fe20003800000 */
[----:B------:R-:W-:Y:S01]  /*6e70*/  IMAD.MOV.U32 R29, RZ, RZ, R17 ;  /* 0x000000ffff1d7224 */ /* 0x000fe200078e0011 */
[----:B------:R-:W-:-:S07]  /*6e80*/  MOV R28, 0xffffffff ;  /* 0xffffffff001c7802 */ /* 0x000fce0000000f00 */
[----:B01-3--:R-:W-:Y:S05]  /*6e90*/  WARPSYNC.COLLECTIVE R28, `(.L_x_1100) ;  /* 0x000000001c087348 */ /* 0x00bfea0003c00000 */
[----:B0-----:R0:W2:Y:S02]  /*6ea0*/  SHFL.IDX P0, R28, R35, R29, R26 ;  /* 0x0000001d231c7389 */ /* 0x0010a4000000001a */
[----:B0123--:R-:W-:Y:S05]  /*6eb0*/  ENDCOLLECTIVE ;  /* 0x000000000000791b */ /* 0x00ffea0003800000 */
.L_x_1100:
[----:B------:R-:W-:Y:S05]  /*6ec0*/  BSYNC B1 ;  /* 0x0000000000017941 */ /* 0x000fea0003800000 */
.L_x_1099:
[----:B------:R-:W-:Y:S05]  /*6ed0*/  BRA `(.L_x_1101) ;  /* 0xffffffcc00107947 */ /* 0x000fea000383ffff */
.L_x_952:
[----:B------:R-:W-:Y:S01]  /*6ee0*/  BSSY B1, `(.L_x_1102) ;  /* 0x0000006000017945 */ /* 0x000fe20003800000 */
[----:B------:R-:W-:Y:S02]  /*6ef0*/  IMAD.MOV.U32 R29, RZ, RZ, R18 ;  /* 0x000000ffff1d7224 */ /* 0x000fe400078e0012 */
[----:B------:R-:W-:-:S07]  /*6f00*/  IMAD.MOV.U32 R28, RZ, RZ, -0x1 ;  /* 0xffffffffff1c7424 */ /* 0x000fce00078e00ff */
[----:B01-3--:R-:W-:Y:S05]  /*6f10*/  WARPSYNC.COLLECTIVE R28, `(.L_x_1103) ;  /* 0x000000001c087348 */ /* 0x00bfea0003c00000 */
[----:B0-----:R0:W2:Y:S02]  /*6f20*/  SHFL.IDX P0, R28, R35, R29, R26 ;  /* 0x0000001d231c7389 */ /* 0x0010a4000000001a */
[----:B0123--:R-:W-:Y:S05]  /*6f30*/  ENDCOLLECTIVE ;  /* 0x000000000000791b */ /* 0x00ffea0003800000 */
.L_x_1103:
[----:B------:R-:W-:Y:S05]  /*6f40*/  BSYNC B1 ;  /* 0x0000000000017941 */ /* 0x000fea0003800000 */
.L_x_1102:
[----:B------:R-:W-:Y:S05]  /*6f50*/  BRA `(.L_x_1104) ;  /* 0xffffffcc00087947 */ /* 0x000fea000383ffff */
.L_x_954:
[----:B------:R-:W-:Y:S01]  /*6f60*/  BSSY B1, `(.L_x_1105) ;  /* 0x0000006000017945 */ /* 0x000fe20003800000 */
[----:B------:R-:W-:Y:S01]  /*6f70*/  IMAD.MOV.U32 R29, RZ, RZ, R19 ;  /* 0x000000ffff1d7224 */ /* 0x000fe200078e0013 */
[----:B------:R-:W-:-:S07]  /*6f80*/  MOV R28, 0xffffffff ;  /* 0xffffffff001c7802 */ /* 0x000fce0000000f00 */
[----:B01-3--:R-:W-:Y:S05]  /*6f90*/  WARPSYNC.COLLECTIVE R28, `(.L_x_1106) ;  /* 0x000000001c087348 */ /* 0x00bfea0003c00000 */
[----:B0-----:R0:W2:Y:S02]  /*6fa0*/  SHFL.IDX P0, R28, R35, R29, R26 ;  /* 0x0000001d231c7389 */ /* 0x0010a4000000001a */
[----:B0123--:R-:W-:Y:S05]  /*6fb0*/  ENDCOLLECTIVE ;  /* 0x000000000000791b */ /* 0x00ffea0003800000 */
.L_x_1106:
[----:B------:R-:W-:Y:S05]  /*6fc0*/  BSYNC B1 ;  /* 0x0000000000017941 */ /* 0x000fea0003800000 */
.L_x_1105:
[----:B------:R-:W-:Y:S05]  /*6fd0*/  BRA `(.L_x_1107) ;  /* 0xffffffcc00007947 */ /* 0x000fea000383ffff */
.L_x_956:
[----:B------:R-:W-:Y:S01]  /*6fe0*/  BSSY B1, `(.L_x_1108) ;  /* 0x0000006000017945 */ /* 0x000fe20003800000 */
[----:B------:R-:W-:Y:S02]  /*6ff0*/  IMAD.MOV.U32 R29, RZ, RZ, R20 ;  /* 0x000000ffff1d7224 */ /* 0x000fe400078e0014 */
[----:B------:R-:W-:-:S07]  /*7000*/  IMAD.MOV.U32 R28, RZ, RZ, -0x1 ;  /* 0xffffffffff1c7424 */ /* 0x000fce00078e00ff */
[----:B01-3--:R-:W-:Y:S05]  /*7010*/  WARPSYNC.COLLECTIVE R28, `(.L_x_1109) ;  /* 0x000000001c087348 */ /* 0x00bfea0003c00000 */
[----:B0-----:R0:W2:Y:S02]  /*7020*/  SHFL.IDX P0, R28, R35, R29, R26 ;  /* 0x0000001d231c7389 */ /* 0x0010a4000000001a */
[----:B0123--:R-:W-:Y:S05]  /*7030*/  ENDCOLLECTIVE ;  /* 0x000000000000791b */ /* 0x00ffea0003800000 */
.L_x_1109:
[----:B------:R-:W-:Y:S05]  /*7040*/  BSYNC B1 ;  /* 0x0000000000017941 */ /* 0x000fea0003800000 */
.L_x_1108:
[----:B------:R-:W-:Y:S05]  /*7050*/  BRA `(.L_x_1110) ;  /* 0xffffffc800f87947 */ /* 0x000fea000383ffff */
.L_x_958:
[----:B------:R-:W-:Y:S01]  /*7060*/  BSSY B1, `(.L_x_1111) ;  /* 0x0000006000017945 */ /* 0x000fe20003800000 */
[----:B------:R-:W-:Y:S01]  /*7070*/  IMAD.MOV.U32 R29, RZ, RZ, R21 ;  /* 0x000000ffff1d7224 */ /* 0x000fe200078e0015 */
[----:B------:R-:W-:-:S07]  /*7080*/  MOV R28, 0xffffffff ;  /* 0xffffffff001c7802 */ /* 0x000fce0000000f00 */
[----:B01-3--:R-:W-:Y:S05]  /*7090*/  WARPSYNC.COLLECTIVE R28, `(.L_x_1112) ;  /* 0x000000001c087348 */ /* 0x00bfea0003c00000 */
[----:B0-----:R0:W2:Y:S02]  /*70a0*/  SHFL.IDX P0, R28, R35, R29, R26 ;  /* 0x0000001d231c7389 */ /* 0x0010a4000000001a */
[----:B0123--:R-:W-:Y:S05]  /*70b0*/  ENDCOLLECTIVE ;  /* 0x000000000000791b */ /* 0x00ffea0003800000 */
.L_x_1112:
[----:B------:R-:W-:Y:S05]  /*70c0*/  BSYNC B1 ;  /* 0x0000000000017941 */ /* 0x000fea0003800000 */
.L_x_1111:
[----:B------:R-:W-:Y:S05]  /*70d0*/  BRA `(.L_x_1113) ;  /* 0xffffffc800f07947 */ /* 0x000fea000383ffff */
.L_x_979:
[----:B------:R-:W-:Y:S02]  /*70e0*/  IMAD.MOV.U32 R28, RZ, RZ, -0x1 ;  /* 0xffffffffff1c7424 */ /* 0x000fe400078e00ff */
[----:B------:R-:W-:-:S07]  /*70f0*/  IMAD.MOV.U32 R29, RZ, RZ, R25 ;  /* 0x000000ffff1d7224 */ /* 0x000fce00078e0019 */
[----:B0--3--:R-:W-:Y:S05]  /*7100*/  WARPSYNC.COLLECTIVE R28, `(.L_x_1114) ;  /* 0x000000001c087348 */ /* 0x009fea0003c00000 */
[----:B0-----:R0:W1:Y:S02]  /*7110*/  SHFL.IDX P0, R28, R35, R29, R26 ;  /* 0x0000001d231c7389 */ /* 0x001064000000001a */
[----:B01-3--:R-:W-:Y:S05]  /*7120*/  ENDCOLLECTIVE ;  /* 0x000000000000791b */ /* 0x00bfea0003800000 */
.L_x_1114:
[----:B------:R-:W-:Y:S01]  /*7130*/  IMAD.MOV.U32 R55, RZ, RZ, R28 ;  /* 0x000000ffff377224 */ /* 0x000fe200078e001c */
[----:B------:R-:W-:Y:S06]  /*7140*/  BRA `(.L_x_1115) ;  /* 0xffffffd800487947 */ /* 0x000fec000383ffff */
.L_x_981:
[----:B------:R-:W-:Y:S01]  /*7150*/  BSSY B0, `(.L_x_1116) ;  /* 0x0000006000007945 */ /* 0x000fe20003800000 */
[----:B------:R-:W-:Y:S01]  /*7160*/  MOV R29, R7 ;  /* 0x00000007001d7202 */ /* 0x000fe20000000f00 */
[----:B------:R-:W-:-:S07]  /*7170*/  IMAD.MOV.U32 R28, RZ, RZ, -0x1 ;  /* 0xffffffffff1c7424 */ /* 0x000fce00078e00ff */
[----:B0--3--:R-:W-:Y:S05]  /*7180*/  WARPSYNC.COLLECTIVE R28, `(.L_x_1117) ;  /* 0x000000001c087348 */ /* 0x009fea0003c00000 */
[----:B0-----:R0:W1:Y:S02]  /*7190*/  SHFL.IDX P0, R28, R35, R29, R26 ;  /* 0x0000001d231c7389 */ /* 0x001064000000001a */
[----:B01-3--:R-:W-:Y:S05]  /*71a0*/  ENDCOLLECTIVE ;  /* 0x000000000000791b */ /* 0x00bfea0003800000 */
.L_x_1117:
[----:B------:R-:W-:Y:S05]  /*71b0*/  BSYNC B0 ;  /* 0x0000000000007941 */ /* 0x000fea0003800000 */
.L_x_1116:
[----:B------:R-:W-:Y:S05]  /*71c0*/  BRA `(.L_x_1118) ;  /* 0xffffffd8003c7947 */ /* 0x000fea000383ffff */
.L_x_983:
[----:B------:R-:W-:Y:S01]  /*71d0*/  BSSY B0, `(.L_x_1119) ;  /* 0x0000006000007945 */ /* 0x000fe20003800000 */
[----:B------:R-:W-:Y:S02]  /*71e0*/  IMAD.MOV.U32 R29, RZ, RZ, R8 ;  /* 0x000000ffff1d7224 */ /* 0x000fe400078e0008 */
[----:B------:R-:W-:-:S07]  /*71f0*/  IMAD.MOV.U32 R28, RZ, RZ, -0x1 ;  /* 0xffffffffff1c7424 */ /* 0x000fce00078e00ff */
[----:B0--3--:R-:W-:Y:S05]  /*7200*/  WARPSYNC.COLLECTIVE R28, `(.L_x_1120) ;  /* 0x000000001c087348 */ /* 0x009fea0003c00000 */
[----:B0-----:R0:W1:Y:S02]  /*7210*/  SHFL.IDX P0, R28, R35, R29, R26 ;  /* 0x0000001d231c7389 */ /* 0x001064000000001a */
[----:B01-3--:R-:W-:Y:S05]  /*7220*/  ENDCOLLECTIVE ;  /* 0x000000000000791b */ /* 0x00bfea0003800000 */
.L_x_1120:
[----:B------:R-:W-:Y:S05]  /*7230*/  BSYNC B0 ;  /* 0x0000000000007941 */ /* 0x000fea0003800000 */
.L_x_1119:
[----:B------:R-:W-:Y:S05]  /*7240*/  BRA `(.L_x_1121) ;  /* 0xffffffd800307947 */ /* 0x000fea000383ffff */
.L_x_985:
[----:B------:R-:W-:Y:S01]  /*7250*/  BSSY B0, `(.L_x_1122) ;  /* 0x0000006000007945 */ /* 0x000fe20003800000 */
[----:B------:R-:W-:Y:S01]  /*7260*/  MOV R29, R9 ;  /* 0x00000009001d7202 */ /* 0x000fe20000000f00 */
[----:B------:R-:W-:-:S07]  /*7270*/  IMAD.MOV.U32 R28, RZ, RZ, -0x1 ;  /* 0xffffffffff1c7424 */ /* 0x000fce00078e00ff */
[----:B0--3--:R-:W-:Y:S05]  /*7280*/  WARPSYNC.COLLECTIVE R28, `(.L_x_1123) ;  /* 0x000000001c087348 */ /* 0x009fea0003c00000 */
[----:B0-----:R0:W1:Y:S02]  /*7290*/  SHFL.IDX P0, R28, R35, R29, R26 ;  /* 0x0000001d231c7389 */ /* 0x001064000000001a */
[----:B01-3--:R-:W-:Y:S05]  /*72a0*/  ENDCOLLECTIVE ;  /* 0x000000000000791b */ /* 0x00bfea0003800000 */
.L_x_1123:
[----:B------:R-:W-:Y:S05]  /*72b0*/  BSYNC B0 ;  /* 0x0000000000007941 */ /* 0x000fea0003800000 */
.L_x_1122:
[----:B------:R-:W-:Y:S05]  /*72c0*/  BRA `(.L_x_1124) ;  /* 0xffffffd800247947 */ /* 0x000fea000383ffff */
.L_x_987:
[----:B------:R-:W-:Y:S01]  /*72d0*/  BSSY B0, `(.L_x_1125) ;  /* 0x0000006000007945 */ /* 0x000fe20003800000 */
[----:B------:R-:W-:Y:S02]  /*72e0*/  IMAD.MOV.U32 R29, RZ, RZ, R10 ;  /* 0x000000ffff1d7224 */ /* 0x000fe400078e000a */
[----:B------:R-:W-:-:S07]  /*72f0*/  IMAD.MOV.U32 R28, RZ, RZ, -0x1 ;  /* 0xffffffffff1c7424 */ /* 0x000fce00078e00ff */
[----:B0--3--:R-:W-:Y:S05]  /*7300*/  WARPSYNC.COLLECTIVE R28, `(.L_x_1126) ;  /* 0x000000001c087348 */ /* 0x009fea0003c00000 */
[----:B0-----:R0:W1:Y:S02]  /*7310*/  SHFL.IDX P0, R28, R35, R29, R26 ;  /* 0x0000001d231c7389 */ /* 0x001064000000001a */
[----:B01-3--:R-:W-:Y:S05]  /*7320*/  ENDCOLLECTIVE ;  /* 0x000000000000791b */ /* 0x00bfea0003800000 */
.L_x_1126:
[----:B------:R-:W-:Y:S05]  /*7330*/  BSYNC B0 ;  /* 0x0000000000007941 */ /* 0x000fea0003800000 */
.L_x_1125:
[----:B------:R-:W-:Y:S05]  /*7340*/  BRA `(.L_x_1127) ;  /* 0xffffffd800207947 */ /* 0x000fea000383ffff */
.L_x_989:
[----:B------:R-:W-:Y:S01]  /*7350*/  BSSY B0, `(.L_x_1128) ;  /* 0x0000006000007945 */ /* 0x000fe20003800000 */
[----:B------:R-:W-:Y:S01]  /*7360*/  MOV R29, R11 ;  /* 0x0000000b001d7202 */ /* 0x000fe20000000f00 */
[----:B------:R-:W-:-:S07]  /*7370*/  IMAD.MOV.U32 R28, RZ, RZ, -0x1 ;  /* 0xffffffffff1c7424 */ /* 0x000fce00078e00ff */
[----:B0--3--:R-:W-:Y:S05]  /*7380*/  WARPSYNC.COLLECTIVE R28, `(.L_x_1129) ;  /* 0x000000001c087348 */ /* 0x009fea0003c00000 */
[----:B0-----:R0:W1:Y:S02]  /*7390*/  SHFL.IDX P0, R28, R35, R29, R26 ;  /* 0x0000001d231c7389 */ /* 0x001064000000001a */
[----:B01-3--:R-:W-:Y:S05]  /*73a0*/  ENDCOLLECTIVE ;  /* 0x000000000000791b */ /* 0x00bfea0003800000 */
.L_x_1129:
[----:B------:R-:W-:Y:S05]  /*73b0*/  BSYNC B0 ;  /* 0x0000000000007941 */ /* 0x000fea0003800000 */
.L_x_1128:
[----:B------:R-:W-:Y:S05]  /*73c0*/  BRA `(.L_x_1130) ;  /* 0xffffffd800187947 */ /* 0x000fea000383ffff */
.L_x_991:
[----:B------:R-:W-:Y:S01]  /*73d0*/  BSSY B0, `(.L_x_1131) ;  /* 0x0000006000007945 */ /* 0x000fe20003800000 */
[----:B------:R-:W-:Y:S02]  /*73e0*/  IMAD.MOV.U32 R29, RZ, RZ, R12 ;  /* 0x000000ffff1d7224 */ /* 0x000fe400078e000c */
[----:B------:R-:W-:-:S07]  /*73f0*/  IMAD.MOV.U32 R28, RZ, RZ, -0x1 ;  /* 0xffffffffff1c7424 */ /* 0x000fce00078e00ff */
[----:B0--3--:R-:W-:Y:S05]  /*7400*/  WARPSYNC.COLLECTIVE R28, `(.L_x_1132) ;  /* 0x000000001c087348 */ /* 0x009fea0003c00000 */
[----:B0-----:R0:W1:Y:S02]  /*7410*/  SHFL.IDX P0, R28, R35, R29, R26 ;  /* 0x0000001d231c7389 */ /* 0x001064000000001a */
[----:B01-3--:R-:W-:Y:S05]  /*7420*/  ENDCOLLECTIVE ;  /* 0x000000000000791b */ /* 0x00bfea0003800000 */
.L_x_1132:
[----:B------:R-:W-:Y:S05]  /*7430*/  BSYNC B0 ;  /* 0x0000000000007941 */ /* 0x000fea0003800000 */
.L_x_1131:
[----:B------:R-:W-:Y:S05]  /*7440*/  BRA `(.L_x_1133) ;  /* 0xffffffd800107947 */ /* 0x000fea000383ffff */
.L_x_993:
[----:B------:R-:W-:Y:S01]  /*7450*/  BSSY B0, `(.L_x_1134) ;  /* 0x0000006000007945 */ /* 0x000fe20003800000 */
[----:B------:R-:W-:Y:S01]  /*7460*/  MOV R29, R13 ;  /* 0x0000000d001d7202 */ /* 0x000fe20000000f00 */
[----:B------:R-:W-:-:S07]  /*7470*/  IMAD.MOV.U32 R28, RZ, RZ, -0x1 ;  /* 0xffffffffff1c7424 */ /* 0x000fce00078e00ff */
[----:B0--3--:R-:W-:Y:S05]  /*7480*/  WARPSYNC.COLLECTIVE R28, `(.L_x_1135) ;  /* 0x000000001c087348 */ /* 0x009fea0003c00000 */
[----:B0-----:R0:W1:Y:S02]  /*7490*/  SHFL.IDX P0, R28, R35, R29, R26 ;  /* 0x0000001d231c7389 */ /* 0x001064000000001a */
[----:B01-3--:R-:W-:Y:S05]  /*74a0*/  ENDCOLLECTIVE ;  /* 0x000000000000791b */ /* 0x00bfea0003800000 */
.L_x_1135:
[----:B------:R-:W-:Y:S05]  /*74b0*/  BSYNC B0 ;  /* 0x0000000000007941 */ /* 0x000fea0003800000 */
.L_x_1134:
[----:B------:R-:W-:Y:S05]  /*74c0*/  BRA `(.L_x_1136) ;  /* 0xffffffd800087947 */ /* 0x000fea000383ffff */
.L_x_995:
[----:B------:R-:W-:Y:S01]  /*74d0*/  BSSY B0, `(.L_x_1137) ;  /* 0x0000006000007945 */ /* 0x000fe20003800000 */
[----:B------:R-:W-:Y:S02]  /*74e0*/  IMAD.MOV.U32 R29, RZ, RZ, R14 ;  /* 0x000000ffff1d7224 */ /* 0x000fe400078e000e */
[----:B------:R-:W-:-:S07]  /*74f0*/  IMAD.MOV.U32 R28, RZ, RZ, -0x1 ;  /* 0xffffffffff1c7424 */ /* 0x000fce00078e00ff */
[----:B0--3--:R-:W-:Y:S05]  /*7500*/  WARPSYNC.COLLECTIVE R28, `(.L_x_1138) ;  /* 0x000000001c087348 */ /* 0x009fea0003c00000 */
[----:B0-----:R0:W1:Y:S02]  /*7510*/  SHFL.IDX P0, R28, R35, R29, R26 ;  /* 0x0000001d231c7389 */ /* 0x001064000000001a */
[----:B01-3--:R-:W-:Y:S05]  /*7520*/  ENDCOLLECTIVE ;  /* 0x000000000000791b */ /* 0x00bfea0003800000 */
.L_x_1138:
[----:B------:R-:W-:Y:S05]  /*7530*/  BSYNC B0 ;  /* 0x0000000000007941 */ /* 0x000fea0003800000 */
.L_x_1137:
[----:B------:R-:W-:Y:S05]  /*7540*/  BRA `(.L_x_1139) ;  /* 0xffffffd800007947 */ /* 0x000fea000383ffff */
.L_x_997:
[----:B------:R-:W-:Y:S01]  /*7550*/  BSSY B0, `(.L_x_1140) ;  /* 0x0000006000007945 */ /* 0x000fe20003800000 */
[----:B------:R-:W-:Y:S01]  /*7560*/  MOV R29, R15 ;  /* 0x0000000f001d7202 */ /* 0x000fe20000000f00 */
[----:B------:R-:W-:-:S07]  /*7570*/  IMAD.MOV.U32 R28, RZ, RZ, -0x1 ;  /* 0xffffffffff1c7424 */ /* 0x000fce00078e00ff */
[----:B0--3--:R-:W-:Y:S05]  /*7580*/  WARPSYNC.COLLECTIVE R28, `(.L_x_1141) ;  /* 0x000000001c087348 */ /* 0x009fea0003c00000 */
[----:B0-----:R0:W1:Y:S02]  /*7590*/  SHFL.IDX P0, R28, R35, R29, R26 ;  /* 0x0000001d231c7389 */ /* 0x001064000000001a */
[----:B01-3--:R-:W-:Y:S05]  /*75a0*/  ENDCOLLECTIVE ;  /* 0x000000000000791b */ /* 0x00bfea0003800000 */
.L_x_1141:
[----:B------:R-:W-:Y:S05]  /*75b0*/  BSYNC B0 ;  /* 0x0000000000007941 */ /* 0x000fea0003800000 */
.L_x_1140:
[----:B------:R-:W-:Y:S05]  /*75c0*/  BRA `(.L_x_1142) ;  /* 0xffffffd400f87947 */ /* 0x000fea000383ffff */
.L_x_999:
[----:B------:R-:W-:Y:S01]  /*75d0*/  BSSY B0, `(.L_x_1143) ;  /* 0x0000006000007945 */ /* 0x000fe20003800000 */
[----:B------:R-:W-:Y:S02]  /*75e0*/  IMAD.MOV.U32 R29, RZ, RZ, R16 ;  /* 0x000000ffff1d7224 */ /* 0x000fe400078e0010 */
[----:B------:R-:W-:-:S07]  /*75f0*/  IMAD.MOV.U32 R28, RZ, RZ, -0x1 ;  /* 0xffffffffff1c7424 */ /* 0x000fce00078e00ff */
[----:B0--3--:R-:W-:Y:S05]  /*7600*/  WARPSYNC.COLLECTIVE R28, `(.L_x_1144) ;  /* 0x000000001c087348 */ /* 0x009fea0003c00000 */
[----:B0-----:R0:W1:Y:S02]  /*7610*/  SHFL.IDX P0, R28, R35, R29, R26 ;  /* 0x0000001d231c7389 */ /* 0x001064000000001a */
[----:B01-3--:R-:W-:Y:S05]  /*7620*/  ENDCOLLECTIVE ;  /* 0x000000000000791b */ /* 0x00bfea0003800000 */
.L_x_1144:
[----:B------:R-:W-:Y:S05]  /*7630*/  BSYNC B0 ;  /* 0x0000000000007941 */ /* 0x000fea0003800000 */
.L_x_1143:
[----:B------:R-:W-:Y:S05]  /*7640*/  BRA `(.L_x_1145) ;  /* 0xffffffd400f07947 */ /* 0x000fea000383ffff */
.L_x_1001:
[----:B------:R-:W-:Y:S01]  /*7650*/  BSSY B0, `(.L_x_1146) ;  /* 0x0000006000007945 */ /* 0x000fe20003800000 */
[----:B------:R-:W-:Y:S01]  /*7660*/  MOV R29, R17 ;  /* 0x00000011001d7202 */ /* 0x000fe20000000f00 */
[----:B------:R-:W-:-:S07]  /*7670*/  IMAD.MOV.U32 R28, RZ, RZ, -0x1 ;  /* 0xffffffffff1c7424 */ /* 0x000fce00078e00ff */
[----:B0--3--:R-:W-:Y:S05]  /*7680*/  WARPSYNC.COLLECTIVE R28, `(.L_x_1147) ;  /* 0x000000001c087348 */ /* 0x009fea0003c00000 */
[----:B0-----:R0:W1:Y:S02]  /*7690*/  SHFL.IDX P0, R28, R35, R29, R26 ;  /* 0x0000001d231c7389 */ /* 0x001064000000001a */
[----:B01-3--:R-:W-:Y:S05]  /*76a0*/  ENDCOLLECTIVE ;  /* 0x000000000000791b */ /* 0x00bfea0003800000 */
.L_x_1147:
[----:B------:R-:W-:Y:S05]  /*76b0*/  BSYNC B0 ;  /* 0x0000000000007941 */ /* 0x000fea0003800000 */
.L_x_1146:
[----:B------:R-:W-:Y:S05]  /*76c0*/  BRA `(.L_x_1148) ;  /* 0xffffffd400e87947 */ /* 0x000fea000383ffff */
.L_x_1003:
[----:B------:R-:W-:Y:S01]  /*76d0*/  BSSY B0, `(.L_x_1149) ;  /* 0x0000006000007945 */ /* 0x000fe20003800000 */
[----:B------:R-:W-:Y:S02]  /*76e0*/  IMAD.MOV.U32 R29, RZ, RZ, R18 ;  /* 0x000000ffff1d7224 */ /* 0x000fe400078e0012 */
[----:B------:R-:W-:-:S07]  /*76f0*/  IMAD.MOV.U32 R28, RZ, RZ, -0x1 ;  /* 0xffffffffff1c7424 */ /* 0x000fce00078e00ff */
[----:B0--3--:R-:W-:Y:S05]  /*7700*/  WARPSYNC.COLLECTIVE R28, `(.L_x_1150) ;  /* 0x000000001c087348 */ /* 0x009fea0003c00000 */
[----:B0-----:R0:W1:Y:S02]  /*7710*/  SHFL.IDX P0, R28, R35, R29, R26 ;  /* 0x0000001d231c7389 */ /* 0x001064000000001a */
[----:B01-3--:R-:W-:Y:S05]  /*7720*/  ENDCOLLECTIVE ;  /* 0x000000000000791b */ /* 0x00bfea0003800000 */
.L_x_1150:
[----:B------:R-:W-:Y:S05]  /*7730*/  BSYNC B0 ;  /* 0x0000000000007941 */ /* 0x000fea0003800000 */
.L_x_1149:
[----:B------:R-:W-:Y:S05]  /*7740*/  BRA `(.L_x_1151) ;  /* 0xffffffd400e07947 */ /* 0x000fea000383ffff */
.L_x_1005:
[----:B------:R-:W-:Y:S01]  /*7750*/  BSSY B0, `(.L_x_1152) ;  /* 0x0000006000007945 */ /* 0x000fe20003800000 */
[----:B------:R-:W-:Y:S01]  /*7760*/  MOV R29, R19 ;  /* 0x00000013001d7202 */ /* 0x000fe20000000f00 */
[----:B------:R-:W-:-:S07]  /*7770*/  IMAD.MOV.U32 R28, RZ, RZ, -0x1 ;  /* 0xffffffffff1c7424 */ /* 0x000fce00078e00ff */
[----:B0--3--:R-:W-:Y:S05]  /*7780*/  WARPSYNC.COLLECTIVE R28, `(.L_x_1153) ;  /* 0x000000001c087348 */ /* 0x009fea0003c00000 */
[----:B0-----:R0:W1:Y:S02]  /*7790*/  SHFL.IDX P0, R28, R35, R29, R26 ;  /* 0x0000001d231c7389 */ /* 0x001064000000001a */
[----:B01-3--:R-:W-:Y:S05]  /*77a0*/  ENDCOLLECTIVE ;  /* 0x000000000000791b */ /* 0x00bfea0003800000 */
.L_x_1153:
[----:B------:R-:W-:Y:S05]  /*77b0*/  BSYNC B0 ;  /* 0x0000000000007941 */ /* 0x000fea0003800000 */
.L_x_1152:
[----:B------:R-:W-:Y:S05]  /*77c0*/  BRA `(.L_x_1154) ;  /* 0xffffffd400d87947 */ /* 0x000fea000383ffff */
.L_x_1007:
[----:B------:R-:W-:Y:S01]  /*77d0*/  BSSY B0, `(.L_x_1155) ;  /* 0x0000006000007945 */ /* 0x000fe20003800000 */
[----:B------:R-:W-:Y:S02]  /*77e0*/  IMAD.MOV.U32 R29, RZ, RZ, R20 ;  /* 0x000000ffff1d7224 */ /* 0x000fe400078e0014 */
[----:B------:R-:W-:-:S07]  /*77f0*/  IMAD.MOV.U32 R28, RZ, RZ, -0x1 ;  /* 0xffffffffff1c7424 */ /* 0x000fce00078e00ff */
[----:B0--3--:R-:W-:Y:S05]  /*7800*/  WARPSYNC.COLLECTIVE R28, `(.L_x_1156) ;  /* 0x000000001c087348 */ /* 0x009fea0003c00000 */
[----:B0-----:R0:W1:Y:S02]  /*7810*/  SHFL.IDX P0, R28, R35, R29, R26 ;  /* 0x0000001d231c7389 */ /* 0x001064000000001a */
[----:B01-3--:R-:W-:Y:S05]  /*7820*/  ENDCOLLECTIVE ;  /* 0x000000000000791b */ /* 0x00bfea0003800000 */
.L_x_1156:
[----:B------:R-:W-:Y:S05]  /*7830*/  BSYNC B0 ;  /* 0x0000000000007941 */ /* 0x000fea0003800000 */
.L_x_1155:
[----:B------:R-:W-:Y:S05]  /*7840*/  BRA `(.L_x_1157) ;  /* 0xffffffd400d07947 */ /* 0x000fea000383ffff */
.L_x_1009:
[----:B------:R-:W-:Y:S01]  /*7850*/  BSSY B0, `(.L_x_1158) ;  /* 0x0000006000007945 */ /* 0x000fe20003800000 */
[----:B------:R-:W-:Y:S01]  /*7860*/  MOV R29, R21 ;  /* 0x00000015001d7202 */ /* 0x000fe20000000f00 */
[----:B------:R-:W-:-:S07]  /*7870*/  IMAD.MOV.U32 R28, RZ, RZ, -0x1 ;  /* 0xffffffffff1c7424 */ /* 0x000fce00078e00ff */
[----:B0--3--:R-:W-:Y:S05]  /*7880*/  WARPSYNC.COLLECTIVE R28, `(.L_x_1159) ;  /* 0x000000001c087348 */ /* 0x009fea0003c00000 */
[----:B0-----:R0:W1:Y:S02]  /*7890*/  SHFL.IDX P0, R28, R35, R29, R26 ;  /* 0x0000001d231c7389 */ /* 0x001064000000001a */
[----:B01-3--:R-:W-:Y:S05]  /*78a0*/  ENDCOLLECTIVE ;  /* 0x000000000000791b */ /* 0x00bfea0003800000 */
.L_x_1159:
[----:B------:R-:W-:Y:S05]  /*78b0*/  BSYNC B0 ;  /* 0x0000000000007941 */ /* 0x000fea0003800000 */
.L_x_1158:
[----:B------:R-:W-:Y:S05]  /*78c0*/  BRA `(.L_x_1160) ;  /* 0xffffffd400c87947 */ /* 0x000fea000383ffff */
        .weak           $__internal_11_$__cuda_sm20_div_u16
        .type           $__internal_11_$__cuda_sm20_div_u16,@function
        .size           $__internal_11_$__cuda_sm20_div_u16,(.L_x_57962 - $__internal_11_$__cuda_sm20_div_u16)
$__internal_11_$__cuda_sm20_div_u16:
        /* <DEDUP_REMOVED lines=18> */
[----:B------:R-:W-:Y:S06]  /*79f0*/  RET.REL.NODEC R8 `(_Z9cuda_gemmIiLi256ELi4ELi1ELi1024ELi32ELi32ELi32ELi0ELi0EEviiiPT_S1_S1_ii) ;  /* 0xffffff8408807950 */ /* 0x000fec0003c3ffff */
.L_x_1161:
        /* <DEDUP_REMOVED lines=16> */
.L_x_57962:


//--------------------- .text._Z9cuda_gemmIiLi256ELi4ELi1ELi1024ELi16ELi16ELi32ELi1ELi1EEviiiPT_S1_S1_ii --------------------------
	.section	.text._Z9cuda_gemmIiLi256ELi4ELi1ELi1024ELi16ELi16ELi32ELi1ELi1EEviiiPT_S1_S1_ii,"ax",@progbits
	.align	128
        .global         _Z9cuda_gemmIiLi256ELi4ELi1ELi1024ELi16ELi16ELi32ELi1ELi1EEviiiPT_S1_S1_ii
        .type           _Z9cuda_gemmIiLi256ELi4ELi1ELi1024ELi16ELi16ELi32ELi1ELi1EEviiiPT_S1_S1_ii,@function
        .size           _Z9cuda_gemmIiLi256ELi4ELi1ELi1024ELi16ELi16ELi32ELi1ELi1EEviiiPT_S1_S1_ii,(.L_x_57963 - _Z9cuda_gemmIiLi256ELi4ELi1ELi1024ELi16ELi16ELi32ELi1ELi1EEviiiPT_S1_S1_ii)
        .other          _Z9cuda_gemmIiLi256ELi4ELi1ELi1024ELi16ELi16ELi32ELi1ELi1EEviiiPT_S1_S1_ii,@"STO_CUDA_ENTRY STV_DEFAULT"
_Z9cuda_gemmIiLi256ELi4ELi1ELi1024ELi16ELi16ELi32ELi1ELi1EEviiiPT_S1_S1_ii:
.text._Z9cuda_gemmIiLi256ELi4ELi1ELi1024ELi16ELi16ELi32ELi1ELi1EEviiiPT_S1_S1_ii:
[----:B------:R-:W-:Y:S01]  /*0000*/  LDC R1, c[0x0][0x37c] ;  /* 0x0000df00ff017b82 */ /* 0x000fe20000000800 */
[----:B------:R-:W0:Y:S01]  /*0010*/  LDCU UR13, c[0x0][0x360] ;  /* 0x00006c00ff0d77ac */ /* 0x000e220008000800 */
[----:B------:R-:W1:Y:S01]  /*0020*/  S2R R0, SR_TID.X ;  /* 0x0000000000007919 */ /* 0x000e620000002100 */
[----:B------:R-:W-:Y:S01]  /*0030*/  BSSY.RECONVERGENT B0, `(.L_x_1162) ;  /* 0x0000034000007945 */ /* 0x000fe20003800200 */
[----:B------:R-:W2:Y:S01]  /*0040*/  LDCU.64 UR18, c[0x0][0x358] ;  /* 0x00006b00ff1277ac */ /* 0x000ea20008000a00 */
[----:B0-----:R-:W0:Y:S01]  /*0050*/  I2F.U32.RP R7, UR13 ;  /* 0x0000000d00077d06 */ /* 0x001e220008209000 */
[----:B------:R-:W-:-:S07]  /*0060*/  ISETP.NE.U32.AND P2, PT, RZ, UR13, PT ;  /* 0x0000000dff007c0c */ /* 0x000fce000bf45070 */
[----:B0-----:R-:W0:Y:S01]  /*0070*/  MUFU.RCP R7, R7 ;  /* 0x0000000700077308 */ /* 0x001e220000001000 */
[----:B-1----:R-:W-:Y:S02]  /*0080*/  VIADD R3, R0, UR13 ;  /* 0x0000000d00037c36 */ /* 0x002fe40008000000 */
[----:B------:R-:W-:-:S03]  /*0090*/  IMAD.MOV.U32 R15, RZ, RZ, R0 ;  /* 0x000000ffff0f7224 */ /* 0x000fc600078e0000 */
[C---:B------:R-:W-:Y:S02]  /*00a0*/  ISETP.GE.U32.AND P0, PT, R3.reuse, 0x100, PT ;  /* 0x000001000300780c */ /* 0x040fe40003f06070 */
[----:B------:R-:W-:Y:S02]  /*00b0*/  VIMNMX.U32 R2, PT, PT, R3, 0x100, !PT ;  /* 0x0000010003027848 */ /* 0x000fe40007fe0000 */
[----:B------:R-:W-:-:S04]  /*00c0*/  SEL R6, RZ, 0x1, P0 ;  /* 0x00000001ff067807 */ /* 0x000fc80000000000 */
[----:B------:R-:W-:Y:S01]  /*00d0*/  IADD3 R2, PT, PT, R2, -R3, -R6 ;  /* 0x8000000302027210 */ /* 0x000fe20007ffe806 */
[----:B0-----:R-:W-:-:S04]  /*00e0*/  VIADD R4, R7, 0xffffffe ;  /* 0x0ffffffe07047836 */ /* 0x001fc80000000000 */
        /* <DEDUP_REMOVED lines=9> */
[----:B------:R-:W-:Y:S02]  /*0180*/  @P0 VIADD R2, R2, -UR13 ;  /* 0x8000000d02020c36 */ /* 0x000fe40008000000 */
[----:B------:R-:W-:-:S03]  /*0190*/  @P0 VIADD R5, R5, 0x1 ;  /* 0x0000000105050836 */ /* 0x000fc60000000000 */
[----:B------:R-:W-:Y:S02]  /*01a0*/  ISETP.GE.U32.AND P1, PT, R2, UR13, PT ;  /* 0x0000000d02007c0c */ /* 0x000fe4000bf26070 */
[----:B------:R-:W0:Y:S11]  /*01b0*/  LDC R2, c[0x0][0x374] ;  /* 0x0000dd00ff027b82 */ /* 0x000e360000000800 */
[----:B------:R-:W-:Y:S01]  /*01c0*/  @P1 VIADD R5, R5, 0x1 ;  /* 0x0000000105051836 */ /* 0x000fe20000000000 */
[----:B------:R-:W-:-:S04]  /*01d0*/  @!P2 LOP3.LUT R5, RZ, UR13, RZ, 0x33, !PT ;  /* 0x0000000dff05ac12 */ /* 0x000fc8000f8e33ff */
[----:B------:R-:W-:-:S04]  /*01e0*/  IADD3 R5, PT, PT, R6, R5, RZ ;  /* 0x0000000506057210 */ /* 0x000fc80007ffe0ff */
[C---:B------:R-:W-:Y:S02]  /*01f0*/  LOP3.LUT R4, R5.reuse, 0x3, RZ, 0xc0, !PT ;  /* 0x0000000305047812 */ /* 0x040fe400078ec0ff */
[----:B------:R-:W-:Y:S02]  /*0200*/  ISETP.GE.U32.AND P1, PT, R5, 0x3, PT ;  /* 0x000000030500780c */ /* 0x000fe40003f26070 */
[----:B------:R-:W-:-:S13]  /*0210*/  ISETP.NE.AND P0, PT, R4, 0x3, PT ;  /* 0x000000030400780c */ /* 0x000fda0003f05270 */
[----:B--2---:R-:W-:Y:S05]  /*0220*/  @!P0 BRA `(.L_x_1163) ;  /* 0x0000000000508947 */ /* 0x004fea0003800000 */
[----:B------:R-:W1:Y:S01]  /*0230*/  S2R R11, SR_CgaCtaId ;  /* 0x00000000000b7919 */ /* 0x000e620000008800 */
[----:B------:R-:W2:Y:S01]  /*0240*/  LDC.64 R6, c[0x0][0x398] ;  /* 0x0000e600ff067b82 */ /* 0x000ea20000000a00 */
[----:B------:R-:W-:Y:S01]  /*0250*/  VIADD R5, R5, 0x1 ;  /* 0x0000000105057836 */ /* 0x000fe20000000000 */
[----:B------:R-:W-:Y:S01]  /*0260*/  MOV R4, 0x400 ;  /* 0x0000040000047802 */ /* 0x000fe20000000f00 */
[----:B------:R-:W-:Y:S01]  /*0270*/  IMAD.MOV.U32 R9, RZ, RZ, RZ ;  /* 0x000000ffff097224 */ /* 0x000fe200078e00ff */
[----:B------:R-:W-:Y:S02]  /*0280*/  MOV R15, R0 ;  /* 0x00000000000f7202 */ /* 0x000fe40000000f00 */
[----:B------:R-:W-:Y:S02]  /*0290*/  LOP3.LUT R8, R5, 0x3, RZ, 0xc0, !PT ;  /* 0x0000000305087812 */ /* 0x000fe400078ec0ff */
[----:B-1----:R-:W-:-:S07]  /*02a0*/  LEA R11, R11, R4, 0x18 ;  /* 0x000000040b0b7211 */ /* 0x002fce00078ec0ff */
.L_x_1164:
[----:B-12---:R-:W-:-:S06]  /*02b0*/  IMAD.WIDE.U32 R4, R15, 0x4, R6 ;  /* 0x000000040f047825 */ /* 0x006fcc00078e0006 */
[----:B------:R-:W2:Y:S01]  /*02c0*/  LDG.E R4, desc[UR18][R4.64] ;  /* 0x0000001204047981 */ /* 0x000ea2000c1e1900 */
[----:B------:R-:W-:Y:S01]  /*02d0*/  LOP3.LUT R10, R15, 0xf, RZ, 0xc0, !PT ;  /* 0x0000000f0f0a7812 */ /* 0x000fe200078ec0ff */
[----:B------:R-:W-:Y:S01]  /*02e0*/  VIADD R9, R9, 0x1 ;  /* 0x0000000109097836 */ /* 0x000fe20000000000 */
[----:B------:R-:W-:Y:S01]  /*02f0*/  SHF.R.U32.HI R12, RZ, 0x2, R15 ;  /* 0x00000002ff0c7819 */ /* 0x000fe2000001160f */
[----:B------:R-:W-:Y:S02]  /*0300*/  VIADD R15, R15, UR13 ;  /* 0x0000000d0f0f7c36 */ /* 0x000fe40008000000 */
[----:B------:R-:W-:Y:S01]  /*0310*/  IMAD R10, R10, 0x44, R11 ;  /* 0x000000440a0a7824 */ /* 0x000fe200078e020b */
[----:B------:R-:W-:Y:S02]  /*0320*/  LOP3.LUT R13, R12, 0x3ffffffc, RZ, 0xc0, !PT ;  /* 0x3ffffffc0c0d7812 */ /* 0x000fe400078ec0ff */
[----:B------:R-:W-:-:S03]  /*0330*/  ISETP.NE.AND P0, PT, R9, R8, PT ;  /* 0x000000080900720c */ /* 0x000fc60003f05270 */
[----:B------:R-:W-:-:S05]  /*0340*/  IMAD.IADD R13, R10, 0x1, R13 ;  /* 0x000000010a0d7824 */ /* 0x000fca00078e020d */
[----:B--2---:R1:W-:Y:S05]  /*0350*/  STS [R13], R4 ;  /* 0x000000040d007388 */ /* 0x0043ea0000000800 */
[----:B------:R-:W-:Y:S05]  /*0360*/  @P0 BRA `(.L_x_1164) ;  /* 0xfffffffc00d00947 */ /* 0x000fea000383ffff */
.L_x_1163:
[----:B------:R-:W-:Y:S05]  /*0370*/  BSYNC.RECONVERGENT B0 ;  /* 0x0000000000007941 */ /* 0x000fea0003800200 */
.L_x_1162:
[----:B------:R-:W-:Y:S04]  /*0380*/  BSSY.RECONVERGENT B0, `(.L_x_1165) ;  /* 0x000002c000007945 */ /* 0x000fe80003800200 */
[----:B------:R-:W-:Y:S05]  /*0390*/  @!P1 BRA `(.L_x_1166) ;  /* 0x0000000000a89947 */ /* 0x000fea0003800000 */
[----:B------:R-:W2:Y:S01]  /*03a0*/  S2R R7, SR_CgaCtaId ;  /* 0x0000000000077919 */ /* 0x000ea20000008800 */
[----:B-1----:R-:W1:Y:S01]  /*03b0*/  LDC.64 R4, c[0x0][0x398] ;  /* 0x0000e600ff047b82 */ /* 0x002e620000000a00 */
[----:B------:R-:W-:-:S04]  /*03c0*/  MOV R6, 0x400 ;  /* 0x0000040000067802 */ /* 0x000fc80000000f00 */
[----:B--2---:R-:W-:-:S07]  /*03d0*/  LEA R18, R7, R6, 0x18 ;  /* 0x0000000607127211 */ /* 0x004fce00078ec0ff */
.L_x_1167:
[C---:B------:R-:W-:Y:S01]  /*03e0*/  IADD3 R23, PT, PT, R15.reuse, UR13, RZ ;  /* 0x0000000d0f177c10 */ /* 0x040fe2000fffe0ff */
[----:B-12---:R-:W-:-:S04]  /*03f0*/  IMAD.WIDE.U32 R12, R15, 0x4, R4 ;  /* 0x000000040f0c7825 */ /* 0x006fc800078e0004 */
[C---:B------:R-:W-:Y:S02]  /*0400*/  VIADD R17, R23.reuse, UR13 ;  /* 0x0000000d17117c36 */ /* 0x040fe40008000000 */
[--C-:B------:R-:W-:Y:S01]  /*0410*/  IMAD.WIDE.U32 R6, R23, 0x4, R4.reuse ;  /* 0x0000000417067825 */ /* 0x100fe200078e0004 */
[----:B------:R1:W2:Y:S03]  /*0420*/  LDG.E R12, desc[UR18][R12.64] ;  /* 0x000000120c0c7981 */ /* 0x0002a6000c1e1900 */
[C---:B------:R-:W-:Y:S02]  /*0430*/  VIADD R19, R17.reuse, UR13 ;  /* 0x0000000d11137c36 */ /* 0x040fe40008000000 */
[--C-:B------:R-:W-:Y:S01]  /*0440*/  IMAD.WIDE.U32 R8, R17, 0x4, R4.reuse ;  /* 0x0000000411087825 */ /* 0x100fe200078e0004 */
[----:B------:R3:W4:Y:S03]  /*0450*/  LDG.E R6, desc[UR18][R6.64] ;  /* 0x0000001206067981 */ /* 0x000726000c1e1900 */
[----:B------:R-:W-:-:S02]  /*0460*/  IMAD.WIDE.U32 R10, R19, 0x4, R4 ;  /* 0x00000004130a7825 */ /* 0x000fc400078e0004 */
[----:B------:R-:W5:Y:S04]  /*0470*/  LDG.E R8, desc[UR18][R8.64] ;  /* 0x0000001208087981 */ /* 0x000f68000c1e1900 */
[----:B------:R0:W5:Y:S01]  /*0480*/  LDG.E R11, desc[UR18][R10.64] ;  /* 0x000000120a0b7981 */ /* 0x000162000c1e1900 */
[----:B------:R-:W-:Y:S02]  /*0490*/  LOP3.LUT R21, R15, 0xf, RZ, 0xc0, !PT ;  /* 0x0000000f0f157812 */ /* 0x000fe400078ec0ff */
[----:B------:R-:W-:Y:S02]  /*04a0*/  SHF.R.U32.HI R15, RZ, 0x2, R15 ;  /* 0x00000002ff0f7819 */ /* 0x000fe4000001160f */
[----:B------:R-:W-:Y:S02]  /*04b0*/  LOP3.LUT R14, R23, 0xf, RZ, 0xc0, !PT ;  /* 0x0000000f170e7812 */ /* 0x000fe400078ec0ff */
[----:B------:R-:W-:-:S02]  /*04c0*/  LOP3.LUT R20, R15, 0x3ffffffc, RZ, 0xc0, !PT ;  /* 0x3ffffffc0f147812 */ /* 0x000fc400078ec0ff */
[----:B-1----:R-:W-:Y:S02]  /*04d0*/  LOP3.LUT R13, R17, 0xf, RZ, 0xc0, !PT ;  /* 0x0000000f110d7812 */ /* 0x002fe400078ec0ff */
[----:B------:R-:W-:Y:S02]  /*04e0*/  SHF.R.U32.HI R15, RZ, 0x2, R23 ;  /* 0x00000002ff0f7819 */ /* 0x000fe40000011617 */
[----:B------:R-:W-:Y:S02]  /*04f0*/  SHF.R.U32.HI R17, RZ, 0x2, R17 ;  /* 0x00000002ff117819 */ /* 0x000fe40000011611 */
[----:B---3--:R-:W-:Y:S02]  /*0500*/  LOP3.LUT R7, R19, 0xf, RZ, 0xc0, !PT ;  /* 0x0000000f13077812 */ /* 0x008fe400078ec0ff */
[----:B------:R-:W-:Y:S01]  /*0510*/  SHF.R.U32.HI R16, RZ, 0x2, R19 ;  /* 0x00000002ff107819 */ /* 0x000fe20000011613 */
[--C-:B------:R-:W-:Y:S01]  /*0520*/  IMAD R21, R21, 0x44, R18.reuse ;  /* 0x0000004415157824 */ /* 0x100fe200078e0212 */
[----:B------:R-:W-:Y:S01]  /*0530*/  LOP3.LUT R15, R15, 0x3ffffffc, RZ, 0xc0, !PT ;  /* 0x3ffffffc0f0f7812 */ /* 0x000fe200078ec0ff */
[--C-:B------:R-:W-:Y:S01]  /*0540*/  IMAD R14, R14, 0x44, R18.reuse ;  /* 0x000000440e0e7824 */ /* 0x100fe200078e0212 */
[----:B0-----:R-:W-:Y:S01]  /*0550*/  LOP3.LUT R10, R17, 0x3ffffffc, RZ, 0xc0, !PT ;  /* 0x3ffffffc110a7812 */ /* 0x001fe200078ec0ff */
[--C-:B------:R-:W-:Y:S01]  /*0560*/  IMAD R13, R13, 0x44, R18.reuse ;  /* 0x000000440d0d7824 */ /* 0x100fe200078e0212 */
[----:B------:R-:W-:Y:S01]  /*0570*/  LOP3.LUT R16, R16, 0x3ffffffc, RZ, 0xc0, !PT ;  /* 0x3ffffffc10107812 */ /* 0x000fe200078ec0ff */
[----:B------:R-:W-:Y:S01]  /*0580*/  IMAD R9, R7, 0x44, R18 ;  /* 0x0000004407097824 */ /* 0x000fe200078e0212 */
[----:B------:R-:W-:Y:S01]  /*0590*/  IADD3 R7, PT, PT, R14, R15, RZ ;  /* 0x0000000f0e077210 */ /* 0x000fe20007ffe0ff */
[----:B------:R-:W-:-:S02]  /*05a0*/  IMAD.IADD R21, R21, 0x1, R20 ;  /* 0x0000000115157824 */ /* 0x000fc400078e0214 */
[----:B------:R-:W-:Y:S02]  /*05b0*/  IMAD.IADD R13, R13, 0x1, R10 ;  /* 0x000000010d0d7824 */ /* 0x000fe400078e020a */
[----:B------:R-:W-:Y:S02]  /*05c0*/  IMAD.IADD R16, R9, 0x1, R16 ;  /* 0x0000000109107824 */ /* 0x000fe400078e0210 */
[----:B------:R-:W-:-:S05]  /*05d0*/  VIADD R15, R19, UR13 ;  /* 0x0000000d130f7c36 */ /* 0x000fca0008000000 */
[----:B------:R-:W-:Y:S01]  /*05e0*/  ISETP.GE.U32.AND P0, PT, R15, 0x100, PT ;  /* 0x000001000f00780c */ /* 0x000fe20003f06070 */
[----:B--2---:R2:W-:Y:S04]  /*05f0*/  STS [R21], R12 ;  /* 0x0000000c15007388 */ /* 0x0045e80000000800 */
[----:B----4-:R2:W-:Y:S04]  /*0600*/  STS [R7], R6 ;  /* 0x0000000607007388 */ /* 0x0105e80000000800 */
[----:B-----5:R2:W-:Y:S04]  /*0610*/  STS [R13], R8 ;  /* 0x000000080d007388 */ /* 0x0205e80000000800 */
[----:B------:R2:W-:Y:S01]  /*0620*/  STS [R16], R11 ;  /* 0x0000000b10007388 */ /* 0x0005e20000000800 */
[----:B------:R-:W-:Y:S05]  /*0630*/  @!P0 BRA `(.L_x_1167) ;  /* 0xfffffffc00688947 */ /* 0x000fea000383ffff */
.L_x_1166:
[----:B------:R-:W-:Y:S05]  /*0640*/  BSYNC.RECONVERGENT B0 ;  /* 0x0000000000007941 */ /* 0x000fea0003800200 */
.L_x_1165:
[----:B------:R-:W3:Y:S01]  /*0650*/  S2UR UR6, SR_CTAID.Y ;  /* 0x00000000000679c3 */ /* 0x000ee20000002600 */
[----:B01----:R-:W-:-:S04]  /*0660*/  SHF.L.U32 R4, R2, 0x2, RZ ;  /* 0x0000000202047819 */ /* 0x003fc800000006ff */
[----:B---3--:R-:W-:-:S13]  /*0670*/  ISETP.LE.U32.AND P0, PT, R4, UR6, PT ;  /* 0x0000000604007c0c */ /* 0x008fda000bf03070 */
[----:B------:R-:W-:Y:S05]  /*0680*/  @P0 EXIT ;  /* 0x000000000000094d */ /* 0x000fea0003800000 */
[----:B------:R-:W0:Y:S01]  /*0690*/  S2UR UR4, SR_CgaCtaId ;  /* 0x00000000000479c3 */ /* 0x000e220000008800 */
[----:B--2---:R-:W-:Y:S01]  /*06a0*/  LOP3.LUT R8, R3, 0x3ff, RZ, 0x3c, !PT ;  /* 0x000003ff03087812 */ /* 0x004fe200078e3cff */
[C---:B------:R-:W-:Y:S01]  /*06b0*/  IMAD.SHL.U32 R3, R0.reuse, 0x4, RZ ;  /* 0x0000000400037824 */ /* 0x040fe200078e00ff */
[----:B------:R-:W-:Y:S01]  /*06c0*/  UMOV UR7, 0x400 ;  /* 0x0000040000077882 */ /* 0x000fe20000000000 */
[C---:B------:R-:W-:Y:S01]  /*06d0*/  LOP3.LUT R4, R0.reuse, 0x3f, RZ, 0xc0, !PT ;  /* 0x0000003f00047812 */ /* 0x040fe200078ec0ff */
[----:B------:R-:W-:Y:S01]  /*06e0*/  IMAD.U32 R5, RZ, RZ, UR6 ;  /* 0x00000006ff057e24 */ /* 0x000fe2000f8e00ff */
[----:B------:R-:W-:Y:S01]  /*06f0*/  LOP3.LUT R6, R0, 0xf, RZ, 0xc0, !PT ;  /* 0x0000000f00067812 */ /* 0x000fe200078ec0ff */
[----:B------:R-:W-:Y:S01]  /*0700*/  ULOP3.LUT UR5, UR13, 0xffff, URZ, 0xc0, !UPT ;  /* 0x0000ffff0d057892 */ /* 0x000fe2000f8ec0ff */
[----:B------:R-:W-:Y:S01]  /*0710*/  LOP3.LUT R7, R3, 0x3c, RZ, 0xc0, !PT ;  /* 0x0000003c03077812 */ /* 0x000fe200078ec0ff */
[----:B------:R-:W-:Y:S01]  /*0720*/  IMAD.SHL.U32 R25, R4, 0x10, RZ ;  /* 0x0000001004197824 */ /* 0x000fe200078e00ff */
[----:B------:R-:W-:-:S02]  /*0730*/  LOP3.LUT R8, R8, 0xffff, RZ, 0xc0, !PT ;  /* 0x0000ffff08087812 */ /* 0x000fc400078ec0ff */
[----:B------:R-:W-:Y:S01]  /*0740*/  MOV R13, 0x780 ;  /* 0x00000780000d7802 */ /* 0x000fe20000000f00 */
[----:B0-----:R-:W-:-:S06]  /*0750*/  ULEA UR4, UR4, UR7, 0x18 ;  /* 0x0000000704047291 */ /* 0x001fcc000f8ec0ff */
[----:B------:R-:W-:-:S07]  /*0760*/  IADD3 R7, PT, PT, R7, UR4, RZ ;  /* 0x0000000407077c10 */ /* 0x000fce000fffe0ff */
[----:B------:R-:W-:Y:S05]  /*0770*/  CALL.REL.NOINC `($__internal_12_$__cuda_sm20_div_u16) ;  /* 0x0000001800187944 */ /* 0x000fea0003c00000 */
[----:B------:R-:W0:Y:S01]  /*0780*/  S2UR UR8, SR_CgaCtaId ;  /* 0x00000000000879c3 */ /* 0x000e220000008800 */
[----:B------:R-:W1:Y:S01]  /*0790*/  LDCU.64 UR4, c[0x0][0x390] ;  /* 0x00007200ff0477ac */ /* 0x000e620008000a00 */
[----:B------:R-:W-:Y:S01]  /*07a0*/  VIADD R10, R0, 0x7 ;  /* 0x00000007000a7836 */ /* 0x000fe20000000000 */
[----:B------:R-:W-:Y:S01]  /*07b0*/  LOP3.LUT R8, R12, 0x3, RZ, 0xc0, !PT ;  /* 0x000000030c087812 */ /* 0x000fe200078ec0ff */
[C---:B------:R-:W-:Y:S01]  /*07c0*/  VIADD R11, R0.reuse, 0xa ;  /* 0x0000000a000b7836 */ /* 0x040fe20000000000 */
[----:B------:R-:W-:Y:S01]  /*07d0*/  UIADD3 UR6, UPT, UPT, UR7, 0x480, URZ ;  /* 0x0000048007067890 */ /* 0x000fe2000fffe0ff */
[C---:B------:R-:W-:Y:S01]  /*07e0*/  VIADD R12, R0.reuse, 0xb ;  /* 0x0000000b000c7836 */ /* 0x040fe20000000000 */
[C---:B------:R-:W-:Y:S01]  /*07f0*/  IADD3 R13, PT, PT, R0.reuse, 0xc, RZ ;  /* 0x0000000c000d7810 */ /* 0x040fe20007ffe0ff */
[C---:B------:R-:W-:Y:S01]  /*0800*/  VIADD R14, R0.reuse, 0xd ;  /* 0x0000000d000e7836 */ /* 0x040fe20000000000 */
[----:B------:R-:W-:Y:S01]  /*0810*/  UIADD3 UR7, UPT, UPT, UR7, 0x1480, URZ ;  /* 0x0000148007077890 */ /* 0x000fe2000fffe0ff */
        /* <DEDUP_REMOVED lines=14> */
[----:B0-----:R-:W-:Y:S01]  /*0900*/  ULEA UR6, UR8, UR6, 0x18 ;  /* 0x0000000608067291 */ /* 0x001fe2000f8ec0ff */
[C---:B------:R-:W-:Y:S01]  /*0910*/  LOP3.LUT R26, R25.reuse, R10, RZ, 0xfc, !PT ;  /* 0x0000000a191a7212 */ /* 0x040fe200078efcff */
[----:B------:R-:W-:Y:S01]  /*0920*/  ULEA UR7, UR8, UR7, 0x18 ;  /* 0x0000000708077291 */ /* 0x000fe2000f8ec0ff */
[----:B------:R-:W-:Y:S01]  /*0930*/  LOP3.LUT R27, R25, R11, RZ, 0xfc, !PT ;  /* 0x0000000b191b7212 */ /* 0x000fe200078efcff */
[----:B-1----:R-:W-:Y:S01]  /*0940*/  UIMAD.WIDE.U32 UR14, UR13, 0x4, UR4 ;  /* 0x000000040d0e78a5 */ /* 0x002fe2000f8e0004 */
[C---:B------:R-:W-:Y:S01]  /*0950*/  IADD3 R17, PT, PT, R0.reuse, 0x1, RZ ;  /* 0x0000000100117810 */ /* 0x040fe20007ffe0ff */
[----:B------:R-:W-:Y:S01]  /*0960*/  UIMAD.WIDE.U32 UR16, UR13, 0x8, UR4 ;  /* 0x000000080d1078a5 */ /* 0x000fe2000f8e0004 */
[----:B------:R-:W-:Y:S01]  /*0970*/  IADD3 R21, PT, PT, R0, 0x5, RZ ;  /* 0x0000000500157810 */ /* 0x000fe20007ffe0ff */
[----:B------:R-:W-:Y:S01]  /*0980*/  VIADD R24, R3, UR7 ;  /* 0x0000000703187c36 */ /* 0x000fe20008000000 */
[C---:B------:R-:W-:Y:S01]  /*0990*/  LOP3.LUT R28, R25.reuse, R12, RZ, 0xfc, !PT ;  /* 0x0000000c191c7212 */ /* 0x040fe200078efcff */
[----:B------:R-:W-:Y:S01]  /*09a0*/  USHF.L.U32 UR12, UR13, 0x2, URZ ;  /* 0x000000020d0c7899 */ /* 0x000fe200080006ff */
[C---:B------:R-:W-:Y:S01]  /*09b0*/  LOP3.LUT R36, R25.reuse, R13, RZ, 0xfc, !PT ;  /* 0x0000000d19247212 */ /* 0x040fe200078efcff */
[----:B------:R-:W-:Y:S01]  /*09c0*/  UIMAD.WIDE.U32 UR4, UR13, 0xc, UR4 ;  /* 0x0000000c0d0478a5 */ /* 0x000fe2000f8e0004 */
[----:B------:R-:W-:-:S02]  /*09d0*/  LOP3.LUT R37, R25, R14, RZ, 0xfc, !PT ;  /* 0x0000000e19257212 */ /* 0x000fc400078efcff */
[C---:B------:R-:W-:Y:S02]  /*09e0*/  LOP3.LUT R38, R25.reuse, R15, RZ, 0xfc, !PT ;  /* 0x0000000f19267212 */ /* 0x040fe400078efcff */
[----:B------:R-:W-:Y:S02]  /*09f0*/  LOP3.LUT R39, R25, R16, RZ, 0xfc, !PT ;  /* 0x0000001019277212 */ /* 0x000fe400078efcff */
[----:B------:R-:W-:Y:S02]  /*0a00*/  LEA R25, R26, UR6, 0x2 ;  /* 0x000000061a197c11 */ /* 0x000fe4000f8e10ff */
[----:B------:R-:W-:Y:S02]  /*0a10*/  LEA R26, R27, UR6, 0x2 ;  /* 0x000000061b1a7c11 */ /* 0x000fe4000f8e10ff */
[----:B------:R-:W-:Y:S02]  /*0a20*/  LOP3.LUT R9, R6, 0x8, RZ, 0x3c, !PT ;  /* 0x0000000806097812 */ /* 0x000fe400078e3cff */
[----:B------:R-:W-:-:S02]  /*0a30*/  LOP3.LUT R17, R17, 0xf, RZ, 0xc0, !PT ;  /* 0x0000000f11117812 */ /* 0x000fc400078ec0ff */
[----:B------:R-:W-:Y:S02]  /*0a40*/  LOP3.LUT R18, R18, 0xf, RZ, 0xc0, !PT ;  /* 0x0000000f12127812 */ /* 0x000fe400078ec0ff */
[----:B------:R-:W-:Y:S02]  /*0a50*/  LOP3.LUT R19, R19, 0xf, RZ, 0xc0, !PT ;  /* 0x0000000f13137812 */ /* 0x000fe400078ec0ff */
[----:B------:R-:W-:Y:S02]  /*0a60*/  LOP3.LUT R20, R20, 0xf, RZ, 0xc0, !PT ;  /* 0x0000000f14147812 */ /* 0x000fe400078ec0ff */
[----:B------:R-:W-:Y:S02]  /*0a70*/  LOP3.LUT R21, R21, 0xf, RZ, 0xc0, !PT ;  /* 0x0000000f15157812 */ /* 0x000fe400078ec0ff */
[----:B------:R-:W-:Y:S02]  /*0a80*/  LOP3.LUT R22, R22, 0xf, RZ, 0xc0, !PT ;  /* 0x0000000f16167812 */ /* 0x000fe400078ec0ff */
[----:B------:R-:W-:-:S02]  /*0a90*/  LOP3.LUT R23, R23, 0xf, RZ, 0xc0, !PT ;  /* 0x0000000f17177812 */ /* 0x000fc400078ec0ff */
[----:B------:R-:W-:Y:S02]  /*0aa0*/  LEA R27, R28, UR6, 0x2 ;  /* 0x000000061c1b7c11 */ /* 0x000fe4000f8e10ff */
[----:B------:R-:W-:Y:S02]  /*0ab0*/  LEA R36, R36, UR6, 0x2 ;  /* 0x0000000624247c11 */ /* 0x000fe4000f8e10ff */
[----:B------:R-:W-:Y:S02]  /*0ac0*/  LEA R37, R37, UR6, 0x2 ;  /* 0x0000000625257c11 */ /* 0x000fe4000f8e10ff */
[----:B------:R-:W-:Y:S02]  /*0ad0*/  LEA R38, R38, UR6, 0x2 ;  /* 0x0000000626267c11 */ /* 0x000fe4000f8e10ff */
[----:B------:R-:W-:-:S07]  /*0ae0*/  LEA R39, R39, UR6, 0x2 ;  /* 0x0000000627277c11 */ /* 0x000fce000f8e10ff */
.L_x_1182:
[----:B------:R-:W-:Y:S01]  /*0af0*/  ISETP.NE.AND P0, PT, R8, 0x2, PT ;  /* 0x000000020800780c */ /* 0x000fe20003f05270 */
[----:B0-----:R-:W0:Y:S01]  /*0b00*/  S2UR UR8, SR_CgaCtaId ;  /* 0x00000000000879c3 */ /* 0x001e220000008800 */
[----:B------:R-:W-:Y:S01]  /*0b10*/  BSSY.RECONVERGENT B0, `(.L_x_1168) ;  /* 0x0000021000007945 */ /* 0x000fe20003800200 */
[----:B------:R-:W-:Y:S01]  /*0b20*/  MOV R41, R5 ;  /* 0x0000000500297202 */ /* 0x000fe20000000f00 */
[----:B------:R-:W-:Y:S02]  /*0b30*/  IMAD.SHL.U32 R32, R2, 0x4, RZ ;  /* 0x0000000402207824 */ /* 0x000fe400078e00ff */
[----:B------:R-:W-:Y:S02]  /*0b40*/  VIADD R40, R0, UR13 ;  /* 0x0000000d00287c36 */ /* 0x000fe40008000000 */
[----:B------:R-:W-:-:S05]  /*0b50*/  IMAD.MOV.U32 R42, RZ, RZ, R0 ;  /* 0x000000ffff2a7224 */ /* 0x000fca00078e0000 */
[----:B-1----:R-:W-:Y:S05]  /*0b60*/  @!P0 BRA `(.L_x_1169) ;  /* 0x00000000006c8947 */ /* 0x002fea0003800000 */
[----:B------:R-:W1:Y:S01]  /*0b70*/  LDC.64 R28, c[0x0][0x390] ;  /* 0x0000e400ff1c7b82 */ /* 0x000e620000000a00 */
[----:B------:R-:W-:-:S05]  /*0b80*/  LEA R31, R41, R0, 0xa ;  /* 0x00000000291f7211 */ /* 0x000fca00078e50ff */
[----:B-1----:R-:W-:-:S05]  /*0b90*/  IMAD.WIDE R28, R31, 0x4, R28 ;  /* 0x000000041f1c7825 */ /* 0x002fca00078e021c */
[----:B------:R-:W2:Y:S01]  /*0ba0*/  LDG.E R30, desc[UR18][R28.64] ;  /* 0x000000121c1e7981 */ /* 0x000ea2000c1e1900 */
[----:B------:R-:W1:Y:S01]  /*0bb0*/  S2UR UR9, SR_CgaCtaId ;  /* 0x00000000000979c3 */ /* 0x000e620000008800 */
[----:B------:R-:W-:Y:S01]  /*0bc0*/  UMOV UR6, 0x400 ;  /* 0x0000040000067882 */ /* 0x000fe20000000000 */
[----:B------:R-:W-:Y:S01]  /*0bd0*/  ISETP.NE.AND P0, PT, R8, 0x3, PT ;  /* 0x000000030800780c */ /* 0x000fe20003f05270 */
[----:B------:R-:W-:Y:S01]  /*0be0*/  UIADD3 UR6, UPT, UPT, UR6, 0x480, URZ ;  /* 0x0000048006067890 */ /* 0x000fe2000fffe0ff */
[----:B------:R-:W-:Y:S02]  /*0bf0*/  IMAD.SHL.U32 R31, R0, 0x4, RZ ;  /* 0x00000004001f7824 */ /* 0x000fe400078e00ff */
[----:B------:R-:W-:Y:S01]  /*0c00*/  IMAD.MOV.U32 R42, RZ, RZ, R40 ;  /* 0x000000ffff2a7224 */ /* 0x000fe200078e0028 */
[----:B-1----:R-:W-:-:S06]  /*0c10*/  ULEA UR6, UR9, UR6, 0x18 ;  /* 0x0000000609067291 */ /* 0x002fcc000f8ec0ff */
[----:B------:R-:W-:-:S03]  /*0c20*/  VIADD R33, R31, UR6 ;  /* 0x000000061f217c36 */ /* 0x000fc60008000000 */
[----:B--2---:R1:W-:Y:S01]  /*0c30*/  STS [R31+UR6], R30 ;  /* 0x0000001e1f007988 */ /* 0x0043e20008000806 */
[----:B------:R-:W-:Y:S05]  /*0c40*/  @!P0 BRA `(.L_x_1169) ;  /* 0x0000000000348947 */ /* 0x000fea0003800000 */
[----:B------:R-:W-:Y:S02]  /*0c50*/  ISETP.NE.AND P0, PT, R8, RZ, PT ;  /* 0x000000ff0800720c */ /* 0x000fe40003f05270 */
[----:B-1----:R-:W-:-:S04]  /*0c60*/  IADD3 R30, P1, PT, R28, UR12, RZ ;  /* 0x0000000c1c1e7c10 */ /* 0x002fc8000ff3e0ff */
[----:B------:R-:W-:-:S07]  /*0c70*/  IADD3.X R31, PT, PT, RZ, R29, RZ, P1, !PT ;  /* 0x0000001dff1f7210 */ /* 0x000fce0000ffe4ff */
        /* <DEDUP_REMOVED lines=10> */
.L_x_1169:
[----:B0-----:R-:W-:Y:S05]  /*0d20*/  BSYNC.RECONVERGENT B0 ;  /* 0x0000000000007941 */ /* 0x001fea0003800200 */
.L_x_1168:
[----:B------:R-:W-:Y:S01]  /*0d30*/  UMOV UR6, 0x400 ;  /* 0x0000040000067882 */ /* 0x000fe20000000000 */
[----:B------:R-:W-:Y:S01]  /*0d40*/  IMAD.IADD R5, R2, 0x1, R5 ;  /* 0x0000000102057824 */ /* 0x000fe200078e0205 */
[----:B------:R-:W-:Y:S01]  /*0d50*/  UIADD3 UR6, UPT, UPT, UR6, 0x480, URZ ;  /* 0x0000048006067890 */ /* 0x000fe2000fffe0ff */
[----:B------:R-:W-:Y:S01]  /*0d60*/  BSSY.RECONVERGENT B0, `(.L_x_1170) ;  /* 0x0000020000007945 */ /* 0x000fe20003800200 */
[----:B------:R-:W-:Y:S02]  /*0d70*/  IMAD R45, R41, 0x400, R42 ;  /* 0x00000400292d7824 */ /* 0x000fe400078e022a */
[----:B------:R-:W-:Y:S01]  /*0d80*/  ULEA UR6, UR8, UR6, 0x18 ;  /* 0x0000000608067291 */ /* 0x000fe2000f8ec0ff */
[----:B------:R-:W-:-:S05]  /*0d90*/  ISETP.GE.U32.AND P0, PT, R5, R32, PT ;  /* 0x000000200500720c */ /* 0x000fca0003f06070 */
[----:B------:R-:W-:-:S08]  /*0da0*/  LEA R43, R42, UR6, 0x2 ;  /* 0x000000062a2b7c11 */ /* 0x000fd0000f8e10ff */
.L_x_1171:
[----:B--2---:R-:W0:Y:S01]  /*0db0*/  LDC.64 R32, c[0x0][0x390] ;  /* 0x0000e400ff207b82 */ /* 0x004e220000000a00 */
[----:B------:R-:W-:Y:S01]  /*0dc0*/  MOV R34, UR14 ;  /* 0x0000000e00227c02 */ /* 0x000fe20008000f00 */
[----:B------:R-:W-:Y:S01]  /*0dd0*/  IMAD.U32 R35, RZ, RZ, UR15 ;  /* 0x0000000fff237e24 */ /* 0x000fe2000f8e00ff */
[----:B-1-3--:R-:W-:Y:S01]  /*0de0*/  MOV R30, UR4 ;  /* 0x00000004001e7c02 */ /* 0x00afe20008000f00 */
        /* <DEDUP_REMOVED lines=24> */
.L_x_1170:
[----:B------:R-:W-:Y:S01]  /*0f70*/  ISETP.NE.AND P1, PT, R8, 0x2, PT ;  /* 0x000000020800780c */ /* 0x000fe20003f25270 */
[----:B------:R-:W-:Y:S01]  /*0f80*/  UMOV UR9, 0x400 ;  /* 0x0000040000097882 */ /* 0x000fe20000000000 */
[----:B------:R-:W-:Y:S01]  /*0f90*/  BSSY.RECONVERGENT B0, `(.L_x_1172) ;  /* 0x000000e000007945 */ /* 0x000fe20003800200 */
[----:B---3--:R-:W-:-:S10]  /*0fa0*/  IMAD.MOV.U32 R28, RZ, RZ, R0 ;  /* 0x000000ffff1c7224 */ /* 0x008fd400078e0000 */
[----:B------:R-:W-:Y:S05]  /*0fb0*/  @!P1 BRA `(.L_x_1173) ;  /* 0x00000000002c9947 */ /* 0x000fea0003800000 */
[----:B------:R0:W-:Y:S01]  /*0fc0*/  STS [R3+UR7], RZ ;  /* 0x000000ff03007988 */ /* 0x0001e20008000807 */
[----:B------:R-:W-:Y:S01]  /*0fd0*/  ISETP.NE.AND P1, PT, R8, 0x3, PT ;  /* 0x000000030800780c */ /* 0x000fe20003f25270 */
[----:B------:R-:W-:-:S12]  /*0fe0*/  IMAD.MOV.U32 R28, RZ, RZ, R40 ;  /* 0x000000ffff1c7224 */ /* 0x000fd800078e0028 */
[----:B0-----:R-:W-:Y:S05]  /*0ff0*/  @!P1 BRA `(.L_x_1173) ;  /* 0x00000000001c9947 */ /* 0x001fea0003800000 */
[----:B------:R-:W-:Y:S01]  /*1000*/  ISETP.NE.AND P1, PT, R8, RZ, PT ;  /* 0x000000ff0800720c */ /* 0x000fe20003f25270 */
[----:B------:R0:W-:Y:S01]  /*1010*/  STS [R24+UR12], RZ ;  /* 0x000000ff18007988 */ /* 0x0001e2000800080c */
[----:B------:R-:W-:Y:S01]  /*1020*/  IADD3 R29, PT, PT, R24, UR12, RZ ;  /* 0x0000000c181d7c10 */ /* 0x000fe2000fffe0ff */
[----:B------:R-:W-:-:S04]  /*1030*/  VIADD R28, R40, UR13 ;  /* 0x0000000d281c7c36 */ /* 0x000fc80008000000 */
[----:B------:R-:W-:-:S06]  /*1040*/  VIADD R30, R28, UR13 ;  /* 0x0000000d1c1e7c36 */ /* 0x000fcc0008000000 */
[----:B------:R0:W-:Y:S01]  /*1050*/  @P1 STS [R29+UR12], RZ ;  /* 0x000000ff1d001988 */ /* 0x0001e2000800080c */
[----:B------:R-:W-:-:S07]  /*1060*/  @P1 IMAD.MOV.U32 R28, RZ, RZ, R30 ;  /* 0x000000ffff1c1224 */ /* 0x000fce00078e001e */
.L_x_1173:
[----:B------:R-:W-:Y:S05]  /*1070*/  BSYNC.RECONVERGENT B0 ;  /* 0x0000000000007941 */ /* 0x000fea0003800200 */
.L_x_1172:
[----:B------:R-:W-:Y:S01]  /*1080*/  BSSY.RECONVERGENT B0, `(.L_x_1174) ;  /* 0x000000d000007945 */ /* 0x000fe20003800200 */
[----:B------:R-:W-:-:S04]  /*1090*/  UIADD3 UR6, UPT, UPT, UR9, 0x1480, URZ ;  /* 0x0000148009067890 */ /* 0x000fc8000fffe0ff */
[----:B------:R-:W-:-:S12]  /*10a0*/  ULEA UR6, UR8, UR6, 0x18 ;  /* 0x0000000608067291 */ /* 0x000fd8000f8ec0ff */
.L_x_1175:
[C---:B01----:R-:W-:Y:S01]  /*10b0*/  LEA R29, R28.reuse, UR6, 0x2 ;  /* 0x000000061c1d7c11 */ /* 0x043fe2000f8e10ff */
        /* <DEDUP_REMOVED lines=9> */
[----:B------:R-:W-:Y:S05]  /*1150*/  BSYNC.RECONVERGENT B0 ;  /* 0x0000000000007941 */ /* 0x000fea0003800200 */
.L_x_1174:
[----:B------:R-:W0:Y:S08]  /*1160*/  S2UR UR10, SR_CgaCtaId ;  /* 0x00000000000a79c3 */ /* 0x000e300000008800 */
[----:B------:R-:W-:Y:S01]  /*1170*/  BAR.SYNC.DEFER_BLOCKING 0x0 ;  /* 0x0000000000007b1d */ /* 0x000fe20000010000 */
[----:B------:R-:W-:Y:S01]  /*1180*/  UIADD3 UR9, UPT, UPT, UR9, 0x480, URZ ;  /* 0x0000048009097890 */ /* 0x000fe2000fffe0ff */
[C---:B------:R-:W-:Y:S01]  /*1190*/  IMAD.SHL.U32 R28, R4.reuse, 0x10, RZ ;  /* 0x00000010041c7824 */ /* 0x040fe200078e00ff */
[----:B-1----:R-:W-:-:S03]  /*11a0*/  SHF.L.U32 R29, R4, 0x4, RZ ;  /* 0x00000004041d7819 */ /* 0x002fc600000006ff */
[----:B------:R-:W-:Y:S02]  /*11b0*/  UMOV UR8, 0x400 ;  /* 0x0000040000087882 */ /* 0x000fe40000000000 */
[----:B------:R-:W1:Y:S01]  /*11c0*/  S2UR UR11, SR_CgaCtaId ;  /* 0x00000000000b79c3 */ /* 0x000e620000008800 */
[----:B------:R-:W-:Y:S01]  /*11d0*/  UIADD3 UR8, UPT, UPT, UR8, 0x480, URZ ;  /* 0x0000048008087890 */ /* 0x000fe2000fffe0ff */
[C---:B------:R-:W-:Y:S02]  /*11e0*/  LOP3.LUT R44, R28.reuse, R17, RZ, 0xfc, !PT ;  /* 0x000000111c2c7212 */ /* 0x040fe400078efcff */
[C---:B------:R-:W-:Y:S02]  /*11f0*/  LOP3.LUT R42, R28.reuse, R21, RZ, 0xfc, !PT ;  /* 0x000000151c2a7212 */ /* 0x040fe400078efcff */
[C---:B------:R-:W-:Y:S02]  /*1200*/  LOP3.LUT R43, R28.reuse, 0xf, R0, 0xf8, !PT ;  /* 0x0000000f1c2b7812 */ /* 0x040fe400078ef800 */
[----:B------:R-:W-:-:S02]  /*1210*/  LOP3.LUT R45, R28, R19, RZ, 0xfc, !PT ;  /* 0x000000131c2d7212 */ /* 0x000fc400078efcff */
[----:B------:R-:W-:Y:S02]  /*1220*/  LOP3.LUT R50, R28, R20, RZ, 0xfc, !PT ;  /* 0x000000141c327212 */ /* 0x000fe400078efcff */
[C---:B------:R-:W-:Y:S02]  /*1230*/  LOP3.LUT R33, R29.reuse, R18, RZ, 0xfc, !PT ;  /* 0x000000121d217212 */ /* 0x040fe400078efcff */
[C---:B------:R-:W-:Y:S01]  /*1240*/  LOP3.LUT R34, R29.reuse, R22, RZ, 0xfc, !PT ;  /* 0x000000161d227212 */ /* 0x040fe200078efcff */
[----:B0-----:R-:W-:Y:S01]  /*1250*/  ULEA UR8, UR10, UR8, 0x18 ;  /* 0x000000080a087291 */ /* 0x001fe2000f8ec0ff */
[C---:B------:R-:W-:Y:S01]  /*1260*/  LOP3.LUT R35, R29.reuse, 0x8, R6, 0xf6, !PT ;  /* 0x000000081d237812 */ /* 0x040fe200078ef606 */
[----:B------:R0:W2:Y:S01]  /*1270*/  LDS R32, [R25] ;  /* 0x0000000019207984 */ /* 0x0000a20000000800 */
[----:B------:R-:W-:-:S03]  /*1280*/  LOP3.LUT R40, R29, R23, RZ, 0xfc, !PT ;  /* 0x000000171d287212 */ /* 0x000fc600078efcff */
[----:B------:R-:W-:Y:S01]  /*1290*/  LEA R46, R44, UR8, 0x2 ;  /* 0x000000082c2e7c11 */ /* 0x000fe2000f8e10ff */
[----:B------:R0:W3:Y:S01]  /*12a0*/  LDS R31, [R26] ;  /* 0x000000001a1f7984 */ /* 0x0000e20000000800 */
[----:B-1----:R-:W-:Y:S01]  /*12b0*/  ULEA UR9, UR11, UR9, 0x18 ;  /* 0x000000090b097291 */ /* 0x002fe2000f8ec0ff */
[----:B------:R-:W-:Y:S02]  /*12c0*/  LEA R48, R42, UR8, 0x2 ;  /* 0x000000082a307c11 */ /* 0x000fe4000f8e10ff */
[----:B------:R-:W-:Y:S01]  /*12d0*/  LEA R47, R43, UR8, 0x2 ;  /* 0x000000082b2f7c11 */ /* 0x000fe2000f8e10ff */
[----:B------:R0:W1:Y:S01]  /*12e0*/  LDS R30, [R27] ;  /* 0x000000001b1e7984 */ /* 0x0000620000000800 */
[----:B------:R-:W-:Y:S02]  /*12f0*/  LEA R45, R45, UR8, 0x2 ;  /* 0x000000082d2d7c11 */ /* 0x000fe4000f8e10ff */
[----:B------:R-:W-:Y:S01]  /*1300*/  LEA R33, R33, UR9, 0x2 ;  /* 0x0000000921217c11 */ /* 0x000fe2000f8e10ff */
[----:B------:R0:W4:Y:S01]  /*1310*/  LDS R29, [R36] ;  /* 0x00000000241d7984 */ /* 0x0001220000000800 */
[----:B------:R-:W-:-:S02]  /*1320*/  LEA R34, R34, UR9, 0x2 ;  /* 0x0000000922227c11 */ /* 0x000fc4000f8e10ff */
[----:B------:R-:W-:Y:S01]  /*1330*/  LEA R35, R35, UR9, 0x2 ;  /* 0x0000000923237c11 */ /* 0x000fe2000f8e10ff */
[----:B------:R0:W0:Y:S01]  /*1340*/  LDS R28, [R37] ;  /* 0x00000000251c7984 */ /* 0x0000220000000800 */
[----:B------:R-:W-:Y:S02]  /*1350*/  LEA R49, R40, UR9, 0x2 ;  /* 0x0000000928317c11 */ /* 0x000fe4000f8e10ff */
[----:B------:R-:W-:Y:S01]  /*1360*/  LEA R44, R50, UR8, 0x2 ;  /* 0x00000008322c7c11 */ /* 0x000fe2000f8e10ff */
        /* <DEDUP_REMOVED lines=8> */
[----:B------:R-:W0:Y:S04]  /*13f0*/  LDS R45, [R45] ;  /* 0x000000002d2d7984 */ /* 0x000e280000000800 */
[----:B------:R-:W0:Y:S04]  /*1400*/  LDS R44, [R44] ;  /* 0x000000002c2c7984 */ /* 0x000e280000000800 */
[----:B------:R0:W0:Y:S04]  /*1410*/  LDS R43, [R38] ;  /* 0x00000000262b7984 */ /* 0x0000280000000800 */
[----:B-1234-:R0:W0:Y:S02]  /*1420*/  LDS R42, [R39] ;  /* 0x00000000272a7984 */ /* 0x01e0240000000800 */
.L_x_1177:
[----:B-1----:R-:W-:Y:S01]  /*1430*/  IMAD R50, R40, 0x44, R7 ;  /* 0x0000004428327824 */ /* 0x002fe200078e0207 */
        /* <DEDUP_REMOVED lines=34> */
.L_x_1200:
[----:B0-----:R-:W-:Y:S01]  /*1660*/  IMAD R50, R40, 0x40, R4 ;  /* 0x0000004028327824 */ /* 0x001fe200078e0204 */
[----:B------:R-:W0:Y:S01]  /*1670*/  LDC R53, c[0x0][0x360] ;  /* 0x0000d800ff357b82 */ /* 0x000e220000000800 */
[----:B-1----:R-:W-:-:S03]  /*1680*/  IMAD R54, R42, R54, R55 ;  /* 0x000000362a367224 */ /* 0x002fc600078e0237 */
[----:B------:R-:W-:-:S05]  /*1690*/  LEA R50, R50, UR6, 0x2 ;  /* 0x0000000632327c11 */ /* 0x000fca000f8e10ff */
[----:B------:R-:W1:Y:S01]  /*16a0*/  LDS R51, [R50] ;  /* 0x0000000032337984 */ /* 0x000e620000000800 */
[----:B0-----:R-:W-:-:S04]  /*16b0*/  LEA.HI R40, R53, R40, RZ, 0x1a ;  /* 0x0000002835287211 */ /* 0x001fc800078fd0ff */
[----:B------:R-:W-:Y:S01]  /*16c0*/  ISETP.GE.U32.AND P1, PT, R40, 0x10, PT ;  /* 0x000000102800780c */ /* 0x000fe20003f26070 */
[----:B-1----:R-:W-:-:S05]  /*16d0*/  IMAD.IADD R51, R54, 0x1, R51 ;  /* 0x0000000136337824 */ /* 0x002fca00078e0233 */
[----:B------:R1:W-:Y:S07]  /*16e0*/  STS [R50], R51 ;  /* 0x0000003332007388 */ /* 0x0003ee0000000800 */
[----:B------:R-:W-:Y:S05]  /*16f0*/  @!P1 BRA `(.L_x_1177) ;  /* 0xfffffffc004c9947 */ /* 0x000fea000383ffff */
[----:B------:R-:W-:Y:S01]  /*1700*/  ISETP.NE.AND P1, PT, R8, 0x2, PT ;  /* 0x000000020800780c */ /* 0x000fe20003f25270 */
[----:B------:R-:W-:Y:S05]  /*1710*/  WARPSYNC.ALL ;  /* 0x0000000000007948 */ /* 0x000fea0003800000 */
[----:B------:R-:W-:Y:S01]  /*1720*/  BAR.SYNC.DEFER_BLOCKING 0x0 ;  /* 0x0000000000007b1d */ /* 0x000fe20000010000 */
[----:B------:R-:W-:-:S05]  /*1730*/  IMAD.MOV.U32 R40, RZ, RZ, R0 ;  /* 0x000000ffff287224 */ /* 0x000fca00078e0000 */
[----:B------:R-:W-:Y:S04]  /*1740*/  BSSY.RECONVERGENT B0, `(.L_x_1178) ;  /* 0x0000017000007945 */ /* 0x000fe80003800200 */
[----:B------:R-:W-:Y:S05]  /*1750*/  @!P1 BRA `(.L_x_1179) ;  /* 0x0000000000549947 */ /* 0x000fea0003800000 */
[----:B------:R-:W0:Y:S01]  /*1760*/  LDS R31, [R3+UR7] ;  /* 0x00000007031f7984 */ /* 0x000e220008000800 */
[----:B------:R-:W2:Y:S01]  /*1770*/  LDC.64 R28, c[0x0][0x3a0] ;  /* 0x0000e800ff1c7b82 */ /* 0x000ea20000000a00 */
[----:B------:R-:W-:Y:S01]  /*1780*/  LEA R33, R41, R0, 0xa ;  /* 0x0000000029217211 */ /* 0x000fe200078e50ff */
[----:B------:R-:W-:Y:S01]  /*1790*/  VIADD R40, R0, UR13 ;  /* 0x0000000d00287c36 */ /* 0x000fe20008000000 */
[----:B------:R-:W-:-:S03]  /*17a0*/  ISETP.NE.AND P1, PT, R8, 0x3, PT ;  /* 0x000000030800780c */ /* 0x000fc60003f25270 */
[----:B--2---:R-:W-:-:S05]  /*17b0*/  IMAD.WIDE R28, R33, 0x4, R28 ;  /* 0x00000004211c7825 */ /* 0x004fca00078e021c */
[----:B0-----:R0:W-:Y:S05]  /*17c0*/  STG.E desc[UR18][R28.64], R31 ;  /* 0x0000001f1c007986 */ /* 0x0011ea000c101912 */
[----:B------:R-:W-:Y:S05]  /*17d0*/  @!P1 BRA `(.L_x_1179) ;  /* 0x0000000000349947 */ /* 0x000fea0003800000 */
[----:B------:R-:W-:Y:S01]  /*17e0*/  ISETP.NE.AND P1, PT, R8, RZ, PT ;  /* 0x000000ff0800720c */ /* 0x000fe20003f25270 */
[----:B------:R-:W-:Y:S01]  /*17f0*/  VIADD R35, R24, UR12 ;  /* 0x0000000c18237c36 */ /* 0x000fe20008000000 */
[----:B------:R-:W2:Y:S01]  /*1800*/  LDS R33, [R24+UR12] ;  /* 0x0000000c18217984 */ /* 0x000ea20008000800 */
[----:B0-----:R-:W-:Y:S01]  /*1810*/  IADD3 R28, P2, PT, R28, UR12, RZ ;  /* 0x0000000c1c1c7c10 */ /* 0x001fe2000ff5e0ff */
[----:B------:R-:W-:-:S04]  /*1820*/  VIADD R40, R40, UR13 ;  /* 0x0000000d28287c36 */ /* 0x000fc80008000000 */
[----:B------:R-:W-:Y:S02]  /*1830*/  IMAD.X R29, RZ, RZ, R29, P2 ;  /* 0x000000ffff1d7224 */ /* 0x000fe400010e061d */
[----:B------:R-:W-:-:S03]  /*1840*/  VIADD R32, R40, UR13 ;  /* 0x0000000d28207c36 */ /* 0x000fc60008000000 */
[----:B------:R-:W0:Y:S01]  /*1850*/  @P1 LDS R35, [R35+UR12] ;  /* 0x0000000c23231984 */ /* 0x000e220008000800 */
[----:B------:R-:W-:Y:S01]  /*1860*/  @P1 IADD3 R30, P2, PT, R28, UR12, RZ ;  /* 0x0000000c1c1e1c10 */ /* 0x000fe2000ff5e0ff */
[----:B------:R-:W-:-:S03]  /*1870*/  @P1 IMAD.MOV.U32 R40, RZ, RZ, R32 ;  /* 0x000000ffff281224 */ /* 0x000fc600078e0020 */
[----:B------:R-:W-:Y:S01]  /*1880*/  @P1 IADD3.X R31, PT, PT, RZ, R29, RZ, P2, !PT ;  /* 0x0000001dff1f1210 */ /* 0x000fe200017fe4ff */
[----:B--2---:R2:W-:Y:S04]  /*1890*/  STG.E desc[UR18][R28.64], R33 ;  /* 0x000000211c007986 */ /* 0x0045e8000c101912 */
[----:B0-----:R2:W-:Y:S04]  /*18a0*/  @P1 STG.E desc[UR18][R30.64], R35 ;  /* 0x000000231e001986 */ /* 0x0015e8000c101912 */
.L_x_1179:
[----:B------:R-:W-:Y:S05]  /*18b0*/  BSYNC.RECONVERGENT B0 ;  /* 0x0000000000007941 */ /* 0x000fea0003800200 */
.L_x_1178:
[----:B------:R-:W-:Y:S01]  /*18c0*/  BSSY.RECONVERGENT B0, `(.L_x_1180) ;  /* 0x0000018000007945 */ /* 0x000fe20003800200 */
.L_x_1181:
[----:B------:R-:W-:Y:S01]  /*18d0*/  LEA R42, R40, UR6, 0x2 ;  /* 0x00000006282a7c11 */ /* 0x000fe2000f8e10ff */
[----:B0-2---:R-:W0:Y:S01]  /*18e0*/  LDC.64 R28, c[0x0][0x3a0] ;  /* 0x0000e800ff1c7b82 */ /* 0x005e220000000a00 */
[----:B------:R-:W-:Y:S02]  /*18f0*/  IMAD R31, R41, 0x400, R40 ;  /* 0x00000400291f7824 */ /* 0x000fe400078e0228 */
[----:B------:R-:W-:Y:S01]  /*1900*/  IADD3 R44, PT, PT, R42, UR12, RZ ;  /* 0x0000000c2a2c7c10 */ /* 0x000fe2000fffe0ff */
[----:B------:R-:W2:Y:S01]  /*1910*/  LDS R43, [R42] ;  /* 0x000000002a2b7984 */ /* 0x000ea20000000800 */
[----:B------:R-:W-:-:S03]  /*1920*/  VIADD R40, R40, UR12 ;  /* 0x0000000c28287c36 */ /* 0x000fc60008000000 */
[----:B------:R-:W-:Y:S01]  /*1930*/  VIADD R46, R44, UR12 ;  /* 0x0000000c2c2e7c36 */ /* 0x000fe20008000000 */
[----:B------:R-:W3:Y:S04]  /*1940*/  LDS R45, [R42+UR12] ;  /* 0x0000000c2a2d7984 */ /* 0x000ee80008000800 */
[----:B------:R-:W4:Y:S04]  /*1950*/  LDS R47, [R44+UR12] ;  /* 0x0000000c2c2f7984 */ /* 0x000f280008000800 */
[----:B------:R-:W5:Y:S01]  /*1960*/  LDS R49, [R46+UR12] ;  /* 0x0000000c2e317984 */ /* 0x000f620008000800 */
[----:B0-----:R-:W-:-:S03]  /*1970*/  IMAD.WIDE R28, R31, 0x4, R28 ;  /* 0x000000041f1c7825 */ /* 0x001fc600078e021c */
[----:B------:R-:W-:-:S05]  /*1980*/  IADD3 R30, P1, PT, R28, UR12, RZ ;  /* 0x0000000c1c1e7c10 */ /* 0x000fca000ff3e0ff */
[----:B------:R-:W-:Y:S01]  /*1990*/  IMAD.X R31, RZ, RZ, R29, P1 ;  /* 0x000000ffff1f7224 */ /* 0x000fe200008e061d */
[----:B------:R-:W-:-:S04]  /*19a0*/  IADD3 R32, P1, PT, R30, UR12, RZ ;  /* 0x0000000c1e207c10 */ /* 0x000fc8000ff3e0ff */
[----:B------:R-:W-:Y:S02]  /*19b0*/  IADD3.X R33, PT, PT, RZ, R31, RZ, P1, !PT ;  /* 0x0000001fff217210 */ /* 0x000fe40000ffe4ff */
[----:B------:R-:W-:Y:S01]  /*19c0*/  IADD3 R34, P1, PT, R32, UR12, RZ ;  /* 0x0000000c20227c10 */ /* 0x000fe2000ff3e0ff */
[----:B--2---:R0:W-:Y:S04]  /*19d0*/  STG.E desc[UR18][R28.64], R43 ;  /* 0x0000002b1c007986 */ /* 0x0041e8000c101912 */
[----:B------:R-:W-:Y:S01]  /*19e0*/  IMAD.X R35, RZ, RZ, R33, P1 ;  /* 0x000000ffff237224 */ /* 0x000fe200008e0621 */
[----:B------:R-:W-:Y:S01]  /*19f0*/  ISETP.GE.U32.AND P1, PT, R40, 0x400, PT ;  /* 0x000004002800780c */ /* 0x000fe20003f26070 */
[----:B---3--:R0:W-:Y:S04]  /*1a00*/  STG.E desc[UR18][R30.64], R45 ;  /* 0x0000002d1e007986 */ /* 0x0081e8000c101912 */
[----:B----4-:R0:W-:Y:S04]  /*1a10*/  STG.E desc[UR18][R32.64], R47 ;  /* 0x0000002f20007986 */ /* 0x0101e8000c101912 */
[----:B-----5:R0:W-:Y:S04]  /*1a20*/  STG.E desc[UR18][R34.64], R49 ;  /* 0x0000003122007986 */ /* 0x0201e8000c101912 */
[----:B------:R-:W-:Y:S05]  /*1a30*/  @!P1 BRA `(.L_x_1181) ;  /* 0xfffffffc00a49947 */ /* 0x000fea000383ffff */
[----:B------:R-:W-:Y:S05]  /*1a40*/  BSYNC.RECONVERGENT B0 ;  /* 0x0000000000007941 */ /* 0x000fea0003800200 */
.L_x_1180:
[----:B------:R-:W-:Y:S05]  /*1a50*/  @!P0 BRA `(.L_x_1182) ;  /* 0xfffffff000248947 */ /* 0x000fea000383ffff */
[----:B------:R-:W-:Y:S05]  /*1a60*/  EXIT ;  /* 0x000000000000794d */ /* 0x000fea0003800000 */
.L_x_1176:
[----:B------:R-:W-:Y:S01]  /*1a70*/  HFMA2 R52, -RZ, RZ, 0, 0.000503063201904296875 ;  /* 0x0000101fff347431 */ /* 0x000fe200000001ff */
[----:B------:R-:W-:Y:S01]  /*1a80*/  BSSY B0, `(.L_x_1183) ;  /* 0x0000006000007945 */ /* 0x000fe20003800000 */
[----:B------:R-:W-:Y:S02]  /*1a90*/  IMAD.MOV.U32 R53, RZ, RZ, R6 ;  /* 0x000000ffff357224 */ /* 0x000fe400078e0006 */
[----:B------:R-:W-:-:S07]  /*1aa0*/  IMAD.MOV.U32 R51, RZ, RZ, -0x1 ;  /* 0xffffffffff337424 */ /* 0x000fce00078e00ff */
[----:B01----:R-:W-:Y:S05]  /*1ab0*/  WARPSYNC.COLLECTIVE R51, `(.L_x_1184) ;  /* 0x0000000033087348 */ /* 0x003fea0003c00000 */
[----:B-1----:R1:W2:Y:S02]  /*1ac0*/  SHFL.IDX P1, R54, R50, R53, R52 ;  /* 0x0000003532367389 */ /* 0x0022a40000020034 */
[----:B012---:R-:W-:Y:S05]  /*1ad0*/  ENDCOLLECTIVE ;  /* 0x000000000000791b */ /* 0x007fea0003800000 */
.L_x_1184:
[----:B------:R-:W-:Y:S05]  /*1ae0*/  BSYNC B0 ;  /* 0x0000000000007941 */ /* 0x000fea0003800000 */
.L_x_1183:
[----:B------:R-:W-:Y:S01]  /*1af0*/  IMAD.MOV.U32 R53, RZ, RZ, R17 ;  /* 0x000000ffff357224 */ /* 0x000fe200078e0011 */
[----:B------:R-:W-:Y:S01]  /*1b00*/  MOV R52, 0x101f ;  /* 0x0000101f00347802 */ /* 0x000fe20000000f00 */
[----:B------:R-:W-:Y:S02]  /*1b10*/  IMAD.MOV.U32 R51, RZ, RZ, -0x1 ;  /* 0xffffffffff337424 */ /* 0x000fe400078e00ff */
[----:B------:R-:W-:-:S07]  /*1b20*/  IMAD.MOV.U32 R56, RZ, RZ, R54 ;  /* 0x000000ffff387224 */ /* 0x000fce00078e0036 */
[----:B------:R-:W-:Y:S05]  /*1b30*/  WARPSYNC.COLLECTIVE R51, `(.L_x_1185) ;  /* 0x0000000033087348 */ /* 0x000fea0003c00000 */
[----:B------:R0:W1:Y:S02]  /*1b40*/  SHFL.IDX P1, R54, R50, R53, R52 ;  /* 0x0000003532367389 */ /* 0x0000640000020034 */
[----:B01----:R-:W-:Y:S05]  /*1b50*/  ENDCOLLECTIVE ;  /* 0x000000000000791b */ /* 0x003fea0003800000 */
.L_x_1185:
[----:B------:R-:W-:Y:S02]  /*1b60*/  IMAD R55, R47, R56, RZ ;  /* 0x000000382f377224 */ /* 0x000fe400078e02ff */
[----:B------:R-:W-:Y:S02]  /*1b70*/  IMAD.MOV.U32 R53, RZ, RZ, R18 ;  /* 0x000000ffff357224 */ /* 0x000fe400078e0012 */
[----:B------:R-:W-:-:S07]  /*1b80*/  IMAD R56, R46, R54, R55 ;  /* 0x000000362e387224 */ /* 0x000fce00078e0237 */
[----:B------:R-:W-:Y:S05]  /*1b90*/  WARPSYNC.COLLECTIVE R51, `(.L_x_1186) ;  /* 0x0000000033087348 */ /* 0x000fea0003c00000 */
[----:B------:R0:W1:Y:S02]  /*1ba0*/  SHFL.IDX P1, R54, R50, R53, R52 ;  /* 0x0000003532367389 */ /* 0x0000640000020034 */
[----:B01----:R-:W-:Y:S05]  /*1bb0*/  ENDCOLLECTIVE ;  /* 0x000000000000791b */ /* 0x003fea0003800000 */
.L_x_1186:
[----:B------:R-:W-:Y:S02]  /*1bc0*/  IMAD.MOV.U32 R53, RZ, RZ, R19 ;  /* 0x000000ffff357224 */ /* 0x000fe400078e0013 */
[----:B------:R-:W-:-:S07]  /*1bd0*/  IMAD R56, R33, R54, R56 ;  /* 0x0000003621387224 */ /* 0x000fce00078e0238 */
[----:B------:R-:W-:Y:S05]  /*1be0*/  WARPSYNC.COLLECTIVE R51, `(.L_x_1187) ;  /* 0x0000000033087348 */ /* 0x000fea0003c00000 */
[----:B------:R0:W1:Y:S02]  /*1bf0*/  SHFL.IDX P1, R54, R50, R53, R52 ;  /* 0x0000003532367389 */ /* 0x0000640000020034 */
[----:B01----:R-:W-:Y:S05]  /*1c00*/  ENDCOLLECTIVE ;  /* 0x000000000000791b */ /* 0x003fea0003800000 */
.L_x_1187:
[----:B------:R-:W-:Y:S01]  /*1c10*/  MOV R53, R20 ;  /* 0x0000001400357202 */ /* 0x000fe20000000f00 */
[----:B------:R-:W-:-:S07]  /*1c20*/  IMAD R55, R45, R54, R56 ;  /* 0x000000362d377224 */ /* 0x000fce00078e0238 */
[----:B------:R-:W-:Y:S05]  /*1c30*/  WARPSYNC.COLLECTIVE R51, `(.L_x_1188) ;  /* 0x0000000033087348 */ /* 0x000fea0003c00000 */
[----:B------:R0:W1:Y:S02]  /*1c40*/  SHFL.IDX P1, R54, R50, R53, R52 ;  /* 0x0000003532367389 */ /* 0x0000640000020034 */
[----:B01----:R-:W-:Y:S05]  /*1c50*/  ENDCOLLECTIVE ;  /* 0x000000000000791b */ /* 0x003fea0003800000 */
.L_x_1188:
[----:B------:R-:W-:Y:S02]  /*1c60*/  IMAD.MOV.U32 R53, RZ, RZ, R21 ;  /* 0x000000ffff357224 */ /* 0x000fe400078e0015 */
[----:B------:R-:W-:-:S07]  /*1c70*/  IMAD R55, R44, R54, R55 ;  /* 0x000000362c377224 */ /* 0x000fce00078e0237 */
[----:B------:R-:W-:Y:S05]  /*1c80*/  WARPSYNC.COLLECTIVE R51, `(.L_x_1189) ;  /* 0x0000000033087348 */ /* 0x000fea0003c00000 */
[----:B------:R0:W1:Y:S02]  /*1c90*/  SHFL.IDX P1, R54, R50, R53, R52 ;  /* 0x0000003532367389 */ /* 0x0000640000020034 */
[----:B01----:R-:W-:Y:S05]  /*1ca0*/  ENDCOLLECTIVE ;  /* 0x000000000000791b */ /* 0x003fea0003800000 */
.L_x_1189:
[----:B------:R-:W-:Y:S02]  /*1cb0*/  IMAD.MOV.U32 R53, RZ, RZ, R22 ;  /* 0x000000ffff357224 */ /* 0x000fe400078e0016 */
[----:B------:R-:W-:-:S07]  /*1cc0*/  IMAD R55, R48, R54, R55 ;  /* 0x0000003630377224 */ /* 0x000fce00078e0237 */
[----:B------:R-:W-:Y:S05]  /*1cd0*/  WARPSYNC.COLLECTIVE R51, `(.L_x_1190) ;  /* 0x0000000033087348 */ /* 0x000fea0003c00000 */
[----:B------:R0:W1:Y:S02]  /*1ce0*/  SHFL.IDX P1, R54, R50, R53, R52 ;  /* 0x0000003532367389 */ /* 0x0000640000020034 */
[----:B01----:R-:W-:Y:S05]  /*1cf0*/  ENDCOLLECTIVE ;  /* 0x000000000000791b */ /* 0x003fea0003800000 */
.L_x_1190:
[----:B------:R-:W-:Y:S02]  /*1d00*/  IMAD.MOV.U32 R53, RZ, RZ, R10 ;  /* 0x000000ffff357224 */ /* 0x000fe400078e000a */
[----:B------:R-:W-:-:S07]  /*1d10*/  IMAD R55, R34, R54, R55 ;  /* 0x0000003622377224 */ /* 0x000fce00078e0237 */
[----:B------:R-:W-:Y:S05]  /*1d20*/  WARPSYNC.COLLECTIVE R51, `(.L_x_1191) ;  /* 0x0000000033087348 */ /* 0x000fea0003c00000 */
[----:B------:R0:W1:Y:S02]  /*1d30*/  SHFL.IDX P1, R54, R50, R53, R52 ;  /* 0x0000003532367389 */ /* 0x0000640000020034 */
[----:B01----:R-:W-:Y:S05]  /*1d40*/  ENDCOLLECTIVE ;  /* 0x000000000000791b */ /* 0x003fea0003800000 */
.L_x_1191:
[----:B------:R-:W-:Y:S01]  /*1d50*/  MOV R53, R9 ;  /* 0x0000000900357202 */ /* 0x000fe20000000f00 */
[----:B------:R-:W-:-:S07]  /*1d60*/  IMAD R56, R32, R54, R55 ;  /* 0x0000003620387224 */ /* 0x000fce00078e0237 */
[----:B------:R-:W-:Y:S05]  /*1d70*/  WARPSYNC.COLLECTIVE R51, `(.L_x_1192) ;  /* 0x0000000033087348 */ /* 0x000fea0003c00000 */
[----:B------:R0:W1:Y:S02]  /*1d80*/  SHFL.IDX P1, R54, R50, R53, R52 ;  /* 0x0000003532367389 */ /* 0x0000640000020034 */
[----:B01----:R-:W-:Y:S05]  /*1d90*/  ENDCOLLECTIVE ;  /* 0x000000000000791b */ /* 0x003fea0003800000 */
.L_x_1192:
[----:B------:R-:W-:Y:S02]  /*1da0*/  IMAD.MOV.U32 R53, RZ, RZ, R23 ;  /* 0x000000ffff357224 */ /* 0x000fe400078e0017 */
[----:B------:R-:W-:-:S07]  /*1db0*/  IMAD R56, R35, R54, R56 ;  /* 0x0000003623387224 */ /* 0x000fce00078e0238 */
[----:B------:R-:W-:Y:S05]  /*1dc0*/  WARPSYNC.COLLECTIVE R51, `(.L_x_1193) ;  /* 0x0000000033087348 */ /* 0x000fea0003c00000 */
[----:B------:R0:W1:Y:S02]  /*1dd0*/  SHFL.IDX P1, R54, R50, R53, R52 ;  /* 0x0000003532367389 */ /* 0x0000640000020034 */
[----:B01----:R-:W-:Y:S05]  /*1de0*/  ENDCOLLECTIVE ;  /* 0x000000000000791b */ /* 0x003fea0003800000 */
.L_x_1193:
[----:B------:R-:W-:Y:S02]  /*1df0*/  IMAD.MOV.U32 R53, RZ, RZ, R11 ;  /* 0x000000ffff357224 */ /* 0x000fe400078e000b */
[----:B------:R-:W-:-:S07]  /*1e00*/  IMAD R56, R49, R54, R56 ;  /* 0x0000003631387224 */ /* 0x000fce00078e0238 */
[----:B------:R-:W-:Y:S05]  /*1e10*/  WARPSYNC.COLLECTIVE R51, `(.L_x_1194) ;  /* 0x0000000033087348 */ /* 0x000fea0003c00000 */
[----:B------:R0:W1:Y:S02]  /*1e20*/  SHFL.IDX P1, R54, R50, R53, R52 ;  /* 0x0000003532367389 */ /* 0x0000640000020034 */
[----:B01----:R-:W-:Y:S05]  /*1e30*/  ENDCOLLECTIVE ;  /* 0x000000000000791b */ /* 0x003fea0003800000 */
.L_x_1194:
[----:B------:R-:W-:Y:S02]  /*1e40*/  IMAD.MOV.U32 R53, RZ, RZ, R12 ;  /* 0x000000ffff357224 */ /* 0x000fe400078e000c */
[----:B------:R-:W-:-:S07]  /*1e50*/  IMAD R55, R31, R54, R56 ;  /* 0x000000361f377224 */ /* 0x000fce00078e0238 */
[----:B------:R-:W-:Y:S05]  /*1e60*/  WARPSYNC.COLLECTIVE R51, `(.L_x_1195) ;  /* 0x0000000033087348 */ /* 0x000fea0003c00000 */
[----:B------:R0:W1:Y:S02]  /*1e70*/  SHFL.IDX P1, R54, R50, R53, R52 ;  /* 0x0000003532367389 */ /* 0x0000640000020034 */
[----:B01----:R-:W-:Y:S05]  /*1e80*/  ENDCOLLECTIVE ;  /* 0x000000000000791b */ /* 0x003fea0003800000 */
.L_x_1195:
[----:B------:R-:W-:Y:S01]  /*1e90*/  MOV R53, R13 ;  /* 0x0000000d00357202 */ /* 0x000fe20000000f00 */
[----:B------:R-:W-:-:S07]  /*1ea0*/  IMAD R56, R30, R54, R55 ;  /* 0x000000361e387224 */ /* 0x000fce00078e0237 */
[----:B------:R-:W-:Y:S05]  /*1eb0*/  WARPSYNC.COLLECTIVE R51, `(.L_x_1196) ;  /* 0x0000000033087348 */ /* 0x000fea0003c00000 */
[----:B------:R0:W1:Y:S02]  /*1ec0*/  SHFL.IDX P1, R54, R50, R53, R52 ;  /* 0x0000003532367389 */ /* 0x0000640000020034 */
[----:B01----:R-:W-:Y:S05]  /*1ed0*/  ENDCOLLECTIVE ;  /* 0x000000000000791b */ /* 0x003fea0003800000 */
.L_x_1196:
[----:B------:R-:W-:Y:S02]  /*1ee0*/  IMAD.MOV.U32 R53, RZ, RZ, R14 ;  /* 0x000000ffff357224 */ /* 0x000fe400078e000e */
[----:B------:R-:W-:-:S07]  /*1ef0*/  IMAD R55, R29, R54, R56 ;  /* 0x000000361d377224 */ /* 0x000fce00078e0238 */
[----:B------:R-:W-:Y:S05]  /*1f00*/  WARPSYNC.COLLECTIVE R51, `(.L_x_1197) ;  /* 0x0000000033087348 */ /* 0x000fea0003c00000 */
[----:B------:R0:W1:Y:S02]  /*1f10*/  SHFL.IDX P1, R54, R50, R53, R52 ;  /* 0x0000003532367389 */ /* 0x0000640000020034 */
[----:B01----:R-:W-:Y:S05]  /*1f20*/  ENDCOLLECTIVE ;  /* 0x000000000000791b */ /* 0x003fea0003800000 */
.L_x_1197:
[----:B------:R-:W-:Y:S02]  /*1f30*/  IMAD.MOV.U32 R53, RZ, RZ, R15 ;  /* 0x000000ffff357224 */ /* 0x000fe400078e000f */
[----:B------:R-:W-:-:S07]  /*1f40*/  IMAD R56, R28, R54, R55 ;  /* 0x000000361c387224 */ /* 0x000fce00078e0237 */
[----:B------:R-:W-:Y:S05]  /*1f50*/  WARPSYNC.COLLECTIVE R51, `(.L_x_1198) ;  /* 0x0000000033087348 */ /* 0x000fea0003c00000 */
[----:B------:R0:W1:Y:S02]  /*1f60*/  SHFL.IDX P1, R54, R50, R53, R52 ;  /* 0x0000003532367389 */ /* 0x0000640000020034 */
[----:B01----:R-:W-:Y:S05]  /*1f70*/  ENDCOLLECTIVE ;  /* 0x000000000000791b */ /* 0x003fea0003800000 */
.L_x_1198:
[----:B------:R-:W-:Y:S02]  /*1f80*/  IMAD.MOV.U32 R53, RZ, RZ, R16 ;  /* 0x000000ffff357224 */ /* 0x000fe400078e0010 */
[----:B------:R-:W-:-:S07]  /*1f90*/  IMAD R55, R43, R54, R56 ;  /* 0x000000362b377224 */ /* 0x000fce00078e0238 */
[----:B------:R-:W-:Y:S05]  /*1fa0*/  WARPSYNC.COLLECTIVE R51, `(.L_x_1199) ;  /* 0x0000000033087348 */ /* 0x000fea0003c00000 */
[----:B------:R0:W1:Y:S02]  /*1fb0*/  SHFL.IDX P1, R54, R50, R53, R52 ;  /* 0x0000003532367389 */ /* 0x0000640000020034 */
[----:B01----:R-:W-:Y:S05]  /*1fc0*/  ENDCOLLECTIVE ;  /* 0x000000000000791b */ /* 0x003fea0003800000 */
.L_x_1199:
[----:B------:R-:W-:Y:S05]  /*1fd0*/  BRA `(.L_x_1200) ;  /* 0xfffffff400a07947 */ /* 0x000fea000383ffff */
        .weak           $__internal_12_$__cuda_sm20_div_u16
        .type           $__internal_12_$__cuda_sm20_div_u16,@function
        .size           $__internal_12_$__cuda_sm20_div_u16,(.L_x_57963 - $__internal_12_$__cuda_sm20_div_u16)
$__internal_12_$__cuda_sm20_div_u16:
        /* <DEDUP_REMOVED lines=13> */
[----:B------:R-:W-:Y:S01]  /*20b0*/  MOV R8, R13 ;  /* 0x0000000d00087202 */ /* 0x000fe20000000f00 */
[----:B------:R-:W-:-:S04]  /*20c0*/  IMAD.MOV.U32 R9, RZ, RZ, 0x0 ;  /* 0x00000000ff097424 */ /* 0x000fc800078e00ff */
[----:B------:R-:W0:Y:S02]  /*20d0*/  F2I.U32.TRUNC.NTZ R10, R10 ;  /* 0x0000000a000a7305 */ /* 0x000e24000020f000 */
[----:B0-----:R-:W-:Y:S01]  /*20e0*/  LOP3.LUT R12, R10, 0xffff, RZ, 0xc0, !PT ;  /* 0x0000ffff0a0c7812 */ /* 0x001fe200078ec0ff */
[----:B------:R-:W-:Y:S01]  /*20f0*/  @!P0 IMAD.MOV.U32 R12, RZ, RZ, -0x1 ;  /* 0xffffffffff0c8424 */ /* 0x000fe200078e00ff */
[----:B------:R-:W-:Y:S06]  /*2100*/  RET.REL.NODEC R8 `(_Z9cuda_gemmIiLi256ELi4ELi1ELi1024ELi16ELi16ELi32ELi1ELi1EEviiiPT_S1_S1_ii) ;  /* 0xffffffdc08bc7950 */ /* 0x000fec0003c3ffff */
.L_x_1201:
        /* <DEDUP_REMOVED lines=15> */
.L_x_57963:


//--------------------- .text._Z9cuda_gemmIiLi256ELi4ELi1ELi1024ELi16ELi16ELi32ELi1ELi0EEviiiPT_S1_S1_ii --------------------------
	.section	.text._Z9cuda_gemmIiLi256ELi4ELi1ELi1024ELi16ELi16ELi32ELi1ELi0EEviiiPT_S1_S1_ii,"ax",@progbits
	.align	128
        .global         _Z9cuda_gemmIiLi256ELi4ELi1ELi1024ELi16ELi16ELi32ELi1ELi0EEviiiPT_S1_S1_ii
        .type           _Z9cuda_gemmIiLi256ELi4ELi1ELi1024ELi16ELi16ELi32ELi1ELi0EEviiiPT_S1_S1_ii,@function
        .size           _Z9cuda_gemmIiLi256ELi4ELi1ELi1024ELi16ELi16ELi32ELi1ELi0EEviiiPT_S1_S1_ii,(.L_x_57964 - _Z9cuda_gemmIiLi256ELi4ELi1ELi1024ELi16ELi16ELi32ELi1ELi0EEviiiPT_S1_S1_ii)
        .other          _Z9cuda_gemmIiLi256ELi4ELi1ELi1024ELi16ELi16ELi32ELi1ELi0EEviiiPT_S1_S1_ii,@"STO_CUDA_ENTRY STV_DEFAULT"
_Z9cuda_gemmIiLi256ELi4ELi1ELi1024ELi16ELi16ELi32ELi1ELi0EEviiiPT_S1_S1_ii:
.text._Z9cuda_gemmIiLi256ELi4ELi1ELi1024ELi16ELi16ELi32ELi1ELi0EEviiiPT_S1_S1_ii:
        /* <DEDUP_REMOVED lines=36> */
.L_x_1204:
        /* <DEDUP_REMOVED lines=25> */
.L_x_1203:
[----:B------:R-:W-:Y:S05]  /*03d0*/  BSYNC.RECONVERGENT B0 ;  /* 0x0000000000007941 */ /* 0x000fea0003800200 */
.L_x_1202:
        /* <DEDUP_REMOVED lines=104> */
[----:B------:R-:W-:Y:S05]  /*0a60*/  CALL.REL.NOINC `($__internal_13_$__cuda_sm20_div_u16) ;  /* 0x00000064000c7944 */ /* 0x000fea0003c00000 */
        /* <DEDUP_REMOVED lines=81> */
.L_x_1377:
        /* <DEDUP_REMOVED lines=33> */
.L_x_1206:
[----:B0-----:R-:W-:Y:S05]  /*1190*/  BSYNC.RECONVERGENT B0 ;  /* 0x0000000000007941 */ /* 0x001fea0003800200 */
.L_x_1205:
[----:B------:R-:W-:Y:S01]  /*11a0*/  UIADD3 UR12, UPT, UPT, UR14, 0x480, URZ ;  /* 0x000004800e0c7890 */ /* 0x000fe2000fffe0ff */
[----:B-12---:R-:W-:Y:S01]  /*11b0*/  MOV R28, UR9 ;  /* 0x00000009001c7c02 */ /* 0x006fe20008000f00 */
[----:B------:R-:W-:Y:S02]  /*11c0*/  BSSY.RECONVERGENT B0, `(.L_x_1207) ;  /* 0x000001f000007945 */ /* 0x000fe40003800200 */
[----:B------:R-:W-:Y:S02]  /*11d0*/  ULEA UR12, UR15, UR12, 0x18 ;  /* 0x0000000c0f0c7291 */ /* 0x000fe4000f8ec0ff */
[----:B------:R-:W-:-:S04]  /*11e0*/  IMAD R37, R28, 0x400, R53 ;  /* 0x000004001c257824 */ /* 0x000fc800078e0235 */
[----:B------:R-:W-:-:S07]  /*11f0*/  LEA R28, R53, UR12, 0x2 ;  /* 0x0000000c351c7c11 */ /* 0x000fce000f8e10ff */
.L_x_1208:
        /* <DEDUP_REMOVED lines=28> */
.L_x_1207:
        /* <DEDUP_REMOVED lines=17> */
.L_x_1210:
[----:B------:R-:W-:Y:S05]  /*14d0*/  BSYNC.RECONVERGENT B0 ;  /* 0x0000000000007941 */ /* 0x000fea0003800200 */
.L_x_1209:
[----:B------:R-:W-:Y:S01]  /*14e0*/  UIADD3 UR14, UPT, UPT, UR14, 0x1480, URZ ;  /* 0x000014800e0e7890 */ /* 0x000fe2000fffe0ff */
[----:B------:R-:W-:Y:S03]  /*14f0*/  BSSY.RECONVERGENT B0, `(.L_x_1211) ;  /* 0x000000d000007945 */ /* 0x000fe60003800200 */
[----:B------:R-:W-:-:S06]  /*1500*/  ULEA UR14, UR15, UR14, 0x18 ;  /* 0x0000000e0f0e7291 */ /* 0x000fcc000f8ec0ff */
[----:B------:R-:W-:-:S07]  /*1510*/  IMAD.U32 R33, RZ, RZ, UR14 ;  /* 0x0000000eff217e24 */ /* 0x000fce000f8e00ff */
.L_x_1212:
        /* <DEDUP_REMOVED lines=11> */
.L_x_1211:
[----:B------:R-:W-:Y:S01]  /*15d0*/  BAR.SYNC.DEFER_BLOCKING 0x0 ;  /* 0x0000000000007b1d */ /* 0x000fe20000010000 */
[----:B------:R-:W-:-:S09]  /*15e0*/  UISETP.GE.AND UP0, UPT, UR6, 0x1, UPT ;  /* 0x000000010600788c */ /* 0x000fd2000bf06270 */
[----:B------:R-:W-:Y:S05]  /*15f0*/  BRA.U !UP0, `(.L_x_1213) ;  /* 0x0000003d081c7547 */ /* 0x000fea000b800000 */
[----:B------:R-:W-:-:S09]  /*1600*/  UISETP.NE.AND UP0, UPT, UR24, 0x1, UPT ;  /* 0x000000011800788c */ /* 0x000fd2000bf05270 */
[----:B------:R-:W-:Y:S05]  /*1610*/  BRA.U UP0, `(.L_x_1214) ;  /* 0x0000001100f07547 */ /* 0x000fea000b800000 */
[----:B------:R-:W-:Y:S01]  /*1620*/  BSSY B1, `(.L_x_1215) ;  /* 0x000013a000017945 */ /* 0x000fe20003800000 */
[----:B------:R-:W-:-:S07]  /*1630*/  IMAD.MOV.U32 R35, RZ, RZ, RZ ;  /* 0x000000ffff237224 */ /* 0x000fce00078e00ff */
.L_x_1267:
        /* <DEDUP_REMOVED lines=17> */
.L_x_1216:
        /* <DEDUP_REMOVED lines=10> */
.L_x_1217:
        /* <DEDUP_REMOVED lines=10> */
.L_x_1218:
        /* <DEDUP_REMOVED lines=10> */
.L_x_1219:
        /* <DEDUP_REMOVED lines=10> */
.L_x_1220:
        /* <DEDUP_REMOVED lines=11> */
.L_x_1221:
        /* <DEDUP_REMOVED lines=11> */
.L_x_1222:
        /* <DEDUP_REMOVED lines=11> */
.L_x_1223:
        /* <DEDUP_REMOVED lines=10> */
.L_x_1224:
        /* <DEDUP_REMOVED lines=11> */
.L_x_1225:
        /* <DEDUP_REMOVED lines=11> */
.L_x_1226:
        /* <DEDUP_REMOVED lines=11> */
.L_x_1227:
        /* <DEDUP_REMOVED lines=11> */
.L_x_1228:
        /* <DEDUP_REMOVED lines=11> */
.L_x_1229:
        /* <DEDUP_REMOVED lines=11> */
.L_x_1230:
        /* <DEDUP_REMOVED lines=10> */
.L_x_1231:
        /* <DEDUP_REMOVED lines=31> */
.L_x_1266:
[----:B0-----:R-:W-:Y:S02]  /*2330*/  IMAD R30, R37, 0x44, R34 ;  /* 0x00000044251e7824 */ /* 0x001fe400078e0222 */
[----:B------:R-:W-:-:S04]  /*2340*/  IMAD.MOV.U32 R54, RZ, RZ, RZ ;  /* 0x000000ffff367224 */ /* 0x000fc800078e00ff */
[----:B------:R-:W0:Y:S01]  /*2350*/  LDS R30, [R30] ;  /* 0x000000001e1e7984 */ /* 0x000e220000000800 */
[----:B-1----:R-:W-:Y:S05]  /*2360*/  @!P5 BRA `(.L_x_1234) ;  /* 0x000000000010d947 */ /* 0x002fea0003800000 */
[----:B------:R-:W-:-:S03]  /*2370*/  UMOV UR12, 0xffffffff ;  /* 0xffffffff000c7882 */ /* 0x000fc60000000000 */
[----:B------:R-:W-:Y:S05]  /*2380*/  BRA.DIV UR12, `(.L_x_1235) ;  /* 0x000000320cc87947 */ /* 0x000fea000b800000 */
[----:B0-----:R0:W1:Y:S02]  /*2390*/  SHFL.IDX PT, R28, R30, R26, R27 ;  /* 0x0000001a1e1c7389 */ /* 0x00106400000e001b */
.L_x_1380:
[----:B-12---:R-:W-:-:S07]  /*23a0*/  IMAD R54, R38, R28, RZ ;  /* 0x0000001c26367224 */ /* 0x006fce00078e02ff */
.L_x_1234:
[----:B------:R-:W-:Y:S05]  /*23b0*/  @!P4 BRA `(.L_x_1236) ;  /* 0x000000000010c947 */ /* 0x000fea0003800000 */
[----:B------:R-:W-:-:S03]  /*23c0*/  UMOV UR12, 0xffffffff ;  /* 0xffffffff000c7882 */ /* 0x000fc60000000000 */
[----:B------:R-:W-:Y:S05]  /*23d0*/  BRA.DIV UR12, `(.L_x_1237) ;  /* 0x000000320cd47947 */ /* 0x000fea000b800000 */
[----:B0-----:R0:W1:Y:S02]  /*23e0*/  SHFL.IDX PT, R28, R30, R8, R27 ;  /* 0x000000081e1c7389 */ /* 0x00106400000e001b */
.L_x_1383:
[----:B-1--4-:R-:W-:-:S07]  /*23f0*/  IMAD R54, R39, R28, R54 ;  /* 0x0000001c27367224 */ /* 0x012fce00078e0236 */
.L_x_1236:
[----:B------:R-:W-:Y:S05]  /*2400*/  @!P3 BRA `(.L_x_1238) ;  /* 0x000000000010b947 */ /* 0x000fea0003800000 */
[----:B------:R-:W-:-:S03]  /*2410*/  UMOV UR12, 0xffffffff ;  /* 0xffffffff000c7882 */ /* 0x000fc60000000000 */
[----:B------:R-:W-:Y:S05]  /*2420*/  BRA.DIV UR12, `(.L_x_1239) ;  /* 0x000000320ce07947 */ /* 0x000fea000b800000 */
[----:B0-----:R0:W1:Y:S02]  /*2430*/  SHFL.IDX PT, R28, R30, R9, R27 ;  /* 0x000000091e1c7389 */ /* 0x00106400000e001b */
.L_x_1386:
[----:B-1----:R-:W-:-:S07]  /*2440*/  IMAD R54, R40, R28, R54 ;  /* 0x0000001c28367224 */ /* 0x002fce00078e0236 */
.L_x_1238:
[----:B------:R-:W-:Y:S05]  /*2450*/  @!P2 BRA `(.L_x_1240) ;  /* 0x000000000010a947 */ /* 0x000fea0003800000 */
[----:B------:R-:W-:-:S03]  /*2460*/  UMOV UR12, 0xffffffff ;  /* 0xffffffff000c7882 */ /* 0x000fc60000000000 */
[----:B------:R-:W-:Y:S05]  /*2470*/  BRA.DIV UR12, `(.L_x_1241) ;  /* 0x000000320cec7947 */ /* 0x000fea000b800000 */
[----:B0-----:R0:W1:Y:S02]  /*2480*/  SHFL.IDX PT, R28, R30, R10, R27 ;  /* 0x0000000a1e1c7389 */ /* 0x00106400000e001b */
.L_x_1389:
[----:B-1----:R-:W-:-:S07]  /*2490*/  IMAD R54, R41, R28, R54 ;  /* 0x0000001c29367224 */ /* 0x002fce00078e0236 */
.L_x_1240:
[----:B------:R-:W-:Y:S05]  /*24a0*/  @!P1 BRA `(.L_x_1242) ;  /* 0x0000000000109947 */ /* 0x000fea0003800000 */
[----:B------:R-:W-:-:S03]  /*24b0*/  UMOV UR12, 0xffffffff ;  /* 0xffffffff000c7882 */ /* 0x000fc60000000000 */
[----:B------:R-:W-:Y:S05]  /*24c0*/  BRA.DIV UR12, `(.L_x_1243) ;  /* 0x000000320cf87947 */ /* 0x000fea000b800000 */
[----:B0-----:R0:W1:Y:S02]  /*24d0*/  SHFL.IDX PT, R28, R30, R11, R27 ;  /* 0x0000000b1e1c7389 */ /* 0x00106400000e001b */
.L_x_1392:
[----:B-1----:R-:W-:-:S07]  /*24e0*/  IMAD R54, R42, R28, R54 ;  /* 0x0000001c2a367224 */ /* 0x002fce00078e0236 */
.L_x_1242:
[----:B------:R-:W1:Y:S02]  /*24f0*/  LDC R53, c[0x0][0x3ac] ;  /* 0x0000eb00ff357b82 */ /* 0x000e640000000800 */
[----:B-1----:R-:W-:-:S13]  /*2500*/  ISETP.GE.AND P0, PT, R53, 0x6, PT ;  /* 0x000000063500780c */ /* 0x002fda0003f06270 */
[----:B------:R-:W-:Y:S05]  /*2510*/  @!P0 BRA `(.L_x_1244) ;  /* 0x0000000000108947 */ /* 0x000fea0003800000 */
[----:B------:R-:W-:-:S03]  /*2520*/  UMOV UR12, 0xffffffff ;  /* 0xffffffff000c7882 */ /* 0x000fc60000000000 */
[----:B------:R-:W-:Y:S05]  /*2530*/  BRA.DIV UR12, `(.L_x_1245) ;  /* 0x000000320cfc7947 */ /* 0x000fea000b800000 */
[----:B0-----:R0:W1:Y:S02]  /*2540*/  SHFL.IDX PT, R28, R30, R12, R27 ;  /* 0x0000000c1e1c7389 */ /* 0x00106400000e001b */
.L_x_1395:
[----:B-1----:R-:W-:-:S07]  /*2550*/  IMAD R54, R43, R28, R54 ;  /* 0x0000001c2b367224 */ /* 0x002fce00078e0236 */
.L_x_1244:
[----:B------:R-:W-:-:S13]  /*2560*/  ISETP.GE.AND P0, PT, R53, 0x7, PT ;  /* 0x000000073500780c */ /* 0x000fda0003f06270 */
[----:B------:R-:W-:Y:S05]  /*2570*/  @!P0 BRA `(.L_x_1246) ;  /* 0x0000000000108947 */ /* 0x000fea0003800000 */
[----:B------:R-:W-:-:S03]  /*2580*/  UMOV UR12, 0xffffffff ;  /* 0xffffffff000c7882 */ /* 0x000fc60000000000 */
[----:B------:R-:W-:Y:S05]  /*2590*/  BRA.DIV UR12, `(.L_x_1247) ;  /* 0x000000360c047947 */ /* 0x000fea000b800000 */
[----:B0-----:R0:W1:Y:S02]  /*25a0*/  SHFL.IDX PT, R28, R30, R13, R27 ;  /* 0x0000000d1e1c7389 */ /* 0x00106400000e001b */
.L_x_1398:
[----:B-1----:R-:W-:-:S07]  /*25b0*/  IMAD R54, R44, R28, R54 ;  /* 0x0000001c2c367224 */ /* 0x002fce00078e0236 */
.L_x_1246:
[----:B------:R-:W-:-:S13]  /*25c0*/  ISETP.GE.AND P0, PT, R53, 0x8, PT ;  /* 0x000000083500780c */ /* 0x000fda0003f06270 */
[----:B------:R-:W-:Y:S05]  /*25d0*/  @!P0 BRA `(.L_x_1248) ;  /* 0x0000000000108947 */ /* 0x000fea0003800000 */
[----:B------:R-:W-:-:S03]  /*25e0*/  UMOV UR12, 0xffffffff ;  /* 0xffffffff000c7882 */ /* 0x000fc60000000000 */
[----:B------:R-:W-:Y:S05]  /*25f0*/  BRA.DIV UR12, `(.L_x_1249) ;  /* 0x000000360c0c7947 */ /* 0x000fea000b800000 */
[----:B0-----:R0:W1:Y:S02]  /*2600*/  SHFL.IDX PT, R28, R30, R14, R27 ;  /* 0x0000000e1e1c7389 */ /* 0x00106400000e001b */
.L_x_1401:
[----:B-1----:R-:W-:-:S07]  /*2610*/  IMAD R54, R45, R28, R54 ;  /* 0x0000001c2d367224 */ /* 0x002fce00078e0236 */
.L_x_1248:
[----:B------:R-:W-:-:S13]  /*2620*/  ISETP.GE.AND P0, PT, R53, 0x9, PT ;  /* 0x000000093500780c */ /* 0x000fda0003f06270 */
[----:B------:R-:W-:Y:S05]  /*2630*/  @!P0 BRA `(.L_x_1250) ;  /* 0x0000000000108947 */ /* 0x000fea0003800000 */
[----:B------:R-:W-:-:S03]  /*2640*/  UMOV UR12, 0xffffffff ;  /* 0xffffffff000c7882 */ /* 0x000fc60000000000 */
[----:B------:R-:W-:Y:S05]  /*2650*/  BRA.DIV UR12, `(.L_x_1251) ;  /* 0x000000360c147947 */ /* 0x000fea000b800000 */
[----:B0-----:R0:W1:Y:S02]  /*2660*/  SHFL.IDX PT, R28, R30, R15, R27 ;  /* 0x0000000f1e1c7389 */ /* 0x00106400000e001b */
.L_x_1404:
[----:B-1----:R-:W-:-:S07]  /*2670*/  IMAD R54, R46, R28, R54 ;  /* 0x0000001c2e367224 */ /* 0x002fce00078e0236 */
.L_x_1250:
[----:B------:R-:W-:-:S13]  /*2680*/  ISETP.GE.AND P0, PT, R53, 0xa, PT ;  /* 0x0000000a3500780c */ /* 0x000fda0003f06270 */
[----:B------:R-:W-:Y:S05]  /*2690*/  @!P0 BRA `(.L_x_1252) ;  /* 0x0000000000108947 */ /* 0x000fea0003800000 */
[----:B------:R-:W-:-:S03]  /*26a0*/  UMOV UR12, 0xffffffff ;  /* 0xffffffff000c7882 */ /* 0x000fc60000000000 */
[----:B------:R-:W-:Y:S05]  /*26b0*/  BRA.DIV UR12, `(.L_x_1253) ;  /* 0x000000360c1c7947 */ /* 0x000fea000b800000 */
[----:B0-----:R0:W1:Y:S02]  /*26c0*/  SHFL.IDX PT, R28, R30, R16, R27 ;  /* 0x000000101e1c7389 */ /* 0x00106400000e001b */
.L_x_1407:
[----:B-1----:R-:W-:-:S07]  /*26d0*/  IMAD R54, R47, R28, R54 ;  /* 0x0000001c2f367224 */ /* 0x002fce00078e0236 */
.L_x_1252:
[----:B------:R-:W-:-:S13]  /*26e0*/  ISETP.GE.AND P0, PT, R53, 0xb, PT ;  /* 0x0000000b3500780c */ /* 0x000fda0003f06270 */
[----:B------:R-:W-:Y:S05]  /*26f0*/  @!P0 BRA `(.L_x_1254) ;  /* 0x0000000000108947 */ /* 0x000fea0003800000 */
[----:B------:R-:W-:-:S03]  /*2700*/  UMOV UR12, 0xffffffff ;  /* 0xffffffff000c7882 */ /* 0x000fc60000000000 */
[----:B------:R-:W-:Y:S05]  /*2710*/  BRA.DIV UR12, `(.L_x_1255) ;  /* 0x000000360c247947 */ /* 0x000fea000b800000 */
[----:B0-----:R0:W1:Y:S02]  /*2720*/  SHFL.IDX PT, R28, R30, R17, R27 ;  /* 0x000000111e1c7389 */ /* 0x00106400000e001b */
.L_x_1410:
[----:B-1----:R-:W-:-:S07]  /*2730*/  IMAD R54, R48, R28, R54 ;  /* 0x0000001c30367224 */ /* 0x002fce00078e0236 */
.L_x_1254:
[----:B------:R-:W-:-:S13]  /*2740*/  ISETP.GE.AND P0, PT, R53, 0xc, PT ;  /* 0x0000000c3500780c */ /* 0x000fda0003f06270 */
[----:B------:R-:W-:Y:S05]  /*2750*/  @!P0 BRA `(.L_x_1256) ;  /* 0x0000000000108947 */ /* 0x000fea0003800000 */
[----:B------:R-:W-:-:S03]  /*2760*/  UMOV UR12, 0xffffffff ;  /* 0xffffffff000c7882 */ /* 0x000fc60000000000 */
[----:B------:R-:W-:Y:S05]  /*2770*/  BRA.DIV UR12, `(.L_x_1257) ;  /* 0x000000360c2c7947 */ /* 0x000fea000b800000 */
[----:B0-----:R0:W1:Y:S02]  /*2780*/  SHFL.IDX PT, R28, R30, R18, R27 ;  /* 0x000000121e1c7389 */ /* 0x00106400000e001b */
.L_x_1413:
[----:B-1----:R-:W-:-:S07]  /*2790*/  IMAD R54, R49, R28, R54 ;  /* 0x0000001c31367224 */ /* 0x002fce00078e0236 */
.L_x_1256:
[----:B------:R-:W-:-:S13]  /*27a0*/  ISETP.GE.AND P0, PT, R53, 0xd, PT ;  /* 0x0000000d3500780c */ /* 0x000fda0003f06270 */
[----:B------:R-:W-:Y:S05]  /*27b0*/  @!P0 BRA `(.L_x_1258) ;  /* 0x0000000000108947 */ /* 0x000fea0003800000 */
[----:B------:R-:W-:-:S03]  /*27c0*/  UMOV UR12, 0xffffffff ;  /* 0xffffffff000c7882 */ /* 0x000fc60000000000 */
[----:B------:R-:W-:Y:S05]  /*27d0*/  BRA.DIV UR12, `(.L_x_1259) ;  /* 0x000000360c347947 */ /* 0x000fea000b800000 */
[----:B0-----:R0:W1:Y:S02]  /*27e0*/  SHFL.IDX PT, R28, R30, R19, R27 ;  /* 0x000000131e1c7389 */ /* 0x00106400000e001b */
.L_x_1416:
[----:B-1----:R-:W-:-:S07]  /*27f0*/  IMAD R54, R50, R28, R54 ;  /* 0x0000001c32367224 */ /* 0x002fce00078e0236 */
.L_x_1258:
[----:B------:R-:W-:-:S13]  /*2800*/  ISETP.GE.AND P0, PT, R53, 0xe, PT ;  /* 0x0000000e3500780c */ /* 0x000fda0003f06270 */
[----:B------:R-:W-:Y:S05]  /*2810*/  @!P0 BRA `(.L_x_1260) ;  /* 0x0000000000108947 */ /* 0x000fea0003800000 */
[----:B------:R-:W-:-:S03]  /*2820*/  UMOV UR12, 0xffffffff ;  /* 0xffffffff000c7882 */ /* 0x000fc60000000000 */
[----:B------:R-:W-:Y:S05]  /*2830*/  BRA.DIV UR12, `(.L_x_1261) ;  /* 0x000000360c3c7947 */ /* 0x000fea000b800000 */
[----:B0-----:R0:W1:Y:S02]  /*2840*/  SHFL.IDX PT, R28, R30, R20, R27 ;  /* 0x000000141e1c7389 */ /* 0x00106400000e001b */
.L_x_1419:
[----:B-1----:R-:W-:-:S07]  /*2850*/  IMAD R54, R51, R28, R54 ;  /* 0x0000001c33367224 */ /* 0x002fce00078e0236 */
.L_x_1260:
[----:B------:R-:W-:-:S13]  /*2860*/  ISETP.GE.AND P0, PT, R53, 0xf, PT ;  /* 0x0000000f3500780c */ /* 0x000fda0003f06270 */
[----:B------:R-:W-:Y:S05]  /*2870*/  @!P0 BRA `(.L_x_1262) ;  /* 0x0000000000108947 */ /* 0x000fea0003800000 */
[----:B------:R-:W-:-:S03]  /*2880*/  UMOV UR12, 0xffffffff ;  /* 0xffffffff000c7882 */ /* 0x000fc60000000000 */
[----:B------:R-:W-:Y:S05]  /*2890*/  BRA.DIV UR12, `(.L_x_1263) ;  /* 0x000000360c447947 */ /* 0x000fea000b800000 */
[----:B0-----:R0:W1:Y:S02]  /*28a0*/  SHFL.IDX PT, R28, R30, R21, R27 ;  /* 0x000000151e1c7389 */ /* 0x00106400000e001b */
.L_x_1422:
[----:B-1----:R-:W-:-:S07]  /*28b0*/  IMAD R54, R52, R28, R54 ;  /* 0x0000001c34367224 */ /* 0x002fce00078e0236 */
.L_x_1262:
[----:B------:R-:W-:-:S13]  /*28c0*/  ISETP.GE.AND P0, PT, R53, 0x10, PT ;  /* 0x000000103500780c */ /* 0x000fda0003f06270 */
[----:B------:R-:W-:Y:S05]  /*28d0*/  @!P0 BRA `(.L_x_1264) ;  /* 0x0000000000108947 */ /* 0x000fea0003800000 */
[----:B------:R-:W-:-:S03]  /*28e0*/  UMOV UR12, 0xffffffff ;  /* 0xffffffff000c7882 */ /* 0x000fc60000000000 */
[----:B------:R-:W-:Y:S05]  /*28f0*/  BRA.DIV UR12, `(.L_x_1265) ;  /* 0x000000360c4c7947 */ /* 0x000fea000b800000 */
[----:B0-----:R0:W1:Y:S02]  /*2900*/  SHFL.IDX PT, R28, R30, R22, R27 ;  /* 0x000000161e1c7389 */ /* 0x00106400000e001b */
.L_x_1425:
[----:B-1----:R-:W-:-:S07]  /*2910*/  IMAD R54, R29, R28, R54 ;  /* 0x0000001c1d367224 */ /* 0x002fce00078e0236 */
.L_x_1264:
        /* <DEDUP_REMOVED lines=8> */
.L_x_1233:
[----:B------:R-:W-:Y:S05]  /*29a0*/  BSYNC B0 ;  /* 0x0000000000007941 */ /* 0x000fea0003800000 */
.L_x_1232:
[----:B------:R-:W-:Y:S05]  /*29b0*/  @!P6 BRA `(.L_x_1267) ;  /* 0xffffffec0020e947 */ /* 0x000fea000383ffff */
[----:B------:R-:W-:Y:S05]  /*29c0*/  BSYNC B1 ;  /* 0x0000000000017941 */ /* 0x000fea0003800000 */
.L_x_1215:
[----:B------:R-:W-:Y:S05]  /*29d0*/  BRA `(.L_x_1213) ;  /* 0x0000002800247947 */ /* 0x000fea0003800000 */
.L_x_1214:
[----:B------:R-:W0:Y:S02]  /*29e0*/  LDCU UR12, c[0x0][0x3ac] ;  /* 0x00007580ff0c77ac */ /* 0x000e240008000800 */
[----:B0-----:R-:W-:-:S09]  /*29f0*/  UISETP.GT.U32.AND UP0, UPT, UR12, 0x1f, UPT ;  /* 0x0000001f0c00788c */ /* 0x001fd2000bf04070 */
[----:B------:R-:W-:Y:S05]  /*2a00*/  BRA.U UP0, `(.L_x_1268) ;  /* 0x0000001100d07547 */ /* 0x000fea000b800000 */
[----:B------:R-:W-:-:S07]  /*2a10*/  IMAD.MOV.U32 R35, RZ, RZ, RZ ;  /* 0x000000ffff237224 */ /* 0x000fce00078e00ff */
.L_x_1320:
        /* <DEDUP_REMOVED lines=17> */
.L_x_1269:
        /* <DEDUP_REMOVED lines=10> */
.L_x_1270:
        /* <DEDUP_REMOVED lines=10> */
.L_x_1271:
        /* <DEDUP_REMOVED lines=10> */
.L_x_1272:
        /* <DEDUP_REMOVED lines=10> */
.L_x_1273:
        /* <DEDUP_REMOVED lines=11> */
.L_x_1274:
        /* <DEDUP_REMOVED lines=11> */
.L_x_1275:
        /* <DEDUP_REMOVED lines=11> */
.L_x_1276:
        /* <DEDUP_REMOVED lines=10> */
.L_x_1277:
        /* <DEDUP_REMOVED lines=11> */
.L_x_1278:
        /* <DEDUP_REMOVED lines=11> */
.L_x_1279:
        /* <DEDUP_REMOVED lines=11> */
.L_x_1280:
        /* <DEDUP_REMOVED lines=11> */
.L_x_1281:
        /* <DEDUP_REMOVED lines=11> */
.L_x_1282:
        /* <DEDUP_REMOVED lines=11> */
.L_x_1283:
        /* <DEDUP_REMOVED lines=10> */
.L_x_1284:
        /* <DEDUP_REMOVED lines=27> */
.L_x_1319:
[----:B0-----:R-:W-:Y:S02]  /*36d0*/  IMAD R30, R37, 0x44, R34 ;  /* 0x00000044251e7824 */ /* 0x001fe400078e0222 */
[----:B------:R-:W-:-:S04]  /*36e0*/  IMAD.MOV.U32 R54, RZ, RZ, RZ ;  /* 0x000000ffff367224 */ /* 0x000fc800078e00ff */
[----:B------:R-:W0:Y:S01]  /*36f0*/  LDS R30, [R30] ;  /* 0x000000001e1e7984 */ /* 0x000e220000000800 */
[----:B------:R-:W-:Y:S05]  /*3700*/  @!P5 BRA `(.L_x_1287) ;  /* 0x000000000010d947 */ /* 0x000fea0003800000 */
[----:B------:R-:W-:-:S03]  /*3710*/  UMOV UR12, 0xffffffff ;  /* 0xffffffff000c7882 */ /* 0x000fc60000000000 */
[----:B------:R-:W-:Y:S05]  /*3720*/  BRA.DIV UR12, `(.L_x_1288) ;  /* 0x000000260ce07947 */ /* 0x000fea000b800000 */
[----:B0-----:R0:W1:Y:S02]  /*3730*/  SHFL.IDX PT, R28, R30, R26, R27 ;  /* 0x0000001a1e1c7389 */ /* 0x00106400000e001b */
.L_x_1428:
[----:B-12---:R-:W-:-:S07]  /*3740*/  IMAD R54, R38, R28, RZ ;  /* 0x0000001c26367224 */ /* 0x006fce00078e02ff */
.L_x_1287:
[----:B------:R-:W-:Y:S05]  /*3750*/  @!P4 BRA `(.L_x_1289) ;  /* 0x000000000010c947 */ /* 0x000fea0003800000 */
[----:B------:R-:W-:-:S03]  /*3760*/  UMOV UR12, 0xffffffff ;  /* 0xffffffff000c7882 */ /* 0x000fc60000000000 */
[----:B------:R-:W-:Y:S05]  /*3770*/  BRA.DIV UR12, `(.L_x_1290) ;  /* 0x000000260cec7947 */ /* 0x000fea000b800000 */
[----:B0-----:R0:W1:Y:S02]  /*3780*/  SHFL.IDX PT, R28, R30, R8, R27 ;  /* 0x000000081e1c7389 */ /* 0x00106400000e001b */
.L_x_1431:
[----:B-1--4-:R-:W-:-:S07]  /*3790*/  IMAD R54, R39, R28, R54 ;  /* 0x0000001c27367224 */ /* 0x012fce00078e0236 */
.L_x_1289:
[----:B------:R-:W-:Y:S05]  /*37a0*/  @!P3 BRA `(.L_x_1291) ;  /* 0x000000000010b947 */ /* 0x000fea0003800000 */
[----:B------:R-:W-:-:S03]  /*37b0*/  UMOV UR12, 0xffffffff ;  /* 0xffffffff000c7882 */ /* 0x000fc60000000000 */
[----:B------:R-:W-:Y:S05]  /*37c0*/  BRA.DIV UR12, `(.L_x_1292) ;  /* 0x000000260cf87947 */ /* 0x000fea000b800000 */
[----:B0-----:R0:W1:Y:S02]  /*37d0*/  SHFL.IDX PT, R28, R30, R9, R27 ;  /* 0x000000091e1c7389 */ /* 0x00106400000e001b */
.L_x_1434:
[----:B-1----:R-:W-:-:S07]  /*37e0*/  IMAD R54, R40, R28, R54 ;  /* 0x0000001c28367224 */ /* 0x002fce00078e0236 */
.L_x_1291:
[----:B------:R-:W-:Y:S05]  /*37f0*/  @!P2 BRA `(.L_x_1293) ;  /* 0x000000000010a947 */ /* 0x000fea0003800000 */
[----:B------:R-:W-:-:S03]  /*3800*/  UMOV UR12, 0xffffffff ;  /* 0xffffffff000c7882 */ /* 0x000fc60000000000 */
[----:B------:R-:W-:Y:S05]  /*3810*/  BRA.DIV UR12, `(.L_x_1294) ;  /* 0x0000002a0c047947 */ /* 0x000fea000b800000 */
[----:B0-----:R0:W1:Y:S02]  /*3820*/  SHFL.IDX PT, R28, R30, R10, R27 ;  /* 0x0000000a1e1c7389 */ /* 0x00106400000e001b */
.L_x_1437:
[----:B-1----:R-:W-:-:S07]  /*3830*/  IMAD R54, R41, R28, R54 ;  /* 0x0000001c29367224 */ /* 0x002fce00078e0236 */
.L_x_1293:
[----:B------:R-:W-:Y:S05]  /*3840*/  @!P1 BRA `(.L_x_1295) ;  /* 0x0000000000109947 */ /* 0x000fea0003800000 */
[----:B------:R-:W-:-:S03]  /*3850*/  UMOV UR12, 0xffffffff ;  /* 0xffffffff000c7882 */ /* 0x000fc60000000000 */
[----:B------:R-:W-:Y:S05]  /*3860*/  BRA.DIV UR12, `(.L_x_1296) ;  /* 0x0000002a0c107947 */ /* 0x000fea000b800000 */
[----:B0-----:R0:W1:Y:S02]  /*3870*/  SHFL.IDX PT, R28, R30, R11, R27 ;  /* 0x0000000b1e1c7389 */ /* 0x00106400000e001b */
.L_x_1440:
[----:B-1----:R-:W-:-:S07]  /*3880*/  IMAD R54, R42, R28, R54 ;  /* 0x0000001c2a367224 */ /* 0x002fce00078e0236 */
.L_x_1295:
[----:B------:R-:W1:Y:S02]  /*3890*/  LDC R53, c[0x0][0x3ac] ;  /* 0x0000eb00ff357b82 */ /* 0x000e640000000800 */
[----:B-1----:R-:W-:-:S13]  /*38a0*/  ISETP.GE.AND P0, PT, R53, 0x6, PT ;  /* 0x000000063500780c */ /* 0x002fda0003f06270 */
[----:B------:R-:W-:Y:S05]  /*38b0*/  @!P0 BRA `(.L_x_1297) ;  /* 0x0000000000108947 */ /* 0x000fea0003800000 */
[----:B------:R-:W-:-:S03]  /*38c0*/  UMOV UR12, 0xffffffff ;  /* 0xffffffff000c7882 */ /* 0x000fc60000000000 */
[----:B------:R-:W-:Y:S05]  /*38d0*/  BRA.DIV UR12, `(.L_x_1298) ;  /* 0x0000002a0c147947 */ /* 0x000fea000b800000 */
[----:B0-----:R0:W1:Y:S02]  /*38e0*/  SHFL.IDX PT, R28, R30, R12, R27 ;  /* 0x0000000c1e1c7389 */ /* 0x00106400000e001b */
.L_x_1443:
[----:B-1----:R-:W-:-:S07]  /*38f0*/  IMAD R54, R43, R28, R54 ;  /* 0x0000001c2b367224 */ /* 0x002fce00078e0236 */
.L_x_1297:
[----:B------:R-:W-:-:S13]  /*3900*/  ISETP.GE.AND P0, PT, R53, 0x7, PT ;  /* 0x000000073500780c */ /* 0x000fda0003f06270 */
[----:B------:R-:W-:Y:S05]  /*3910*/  @!P0 BRA `(.L_x_1299) ;  /* 0x0000000000108947 */ /* 0x000fea0003800000 */
[----:B------:R-:W-:-:S03]  /*3920*/  UMOV UR12, 0xffffffff ;  /* 0xffffffff000c7882 */ /* 0x000fc60000000000 */
[----:B------:R-:W-:Y:S05]  /*3930*/  BRA.DIV UR12, `(.L_x_1300) ;  /* 0x0000002a0c1c7947 */ /* 0x000fea000b800000 */
[----:B0-----:R0:W1:Y:S02]  /*3940*/  SHFL.IDX PT, R28, R30, R13, R27 ;  /* 0x0000000d1e1c7389 */ /* 0x00106400000e001b */
.L_x_1446:
[----:B-1----:R-:W-:-:S07]  /*3950*/  IMAD R54, R44, R28, R54 ;  /* 0x0000001c2c367224 */ /* 0x002fce00078e0236 */
.L_x_1299:
[----:B------:R-:W-:-:S13]  /*3960*/  ISETP.GE.AND P0, PT, R53, 0x8, PT ;  /* 0x000000083500780c */ /* 0x000fda0003f06270 */
[----:B------:R-:W-:Y:S05]  /*3970*/  @!P0 BRA `(.L_x_1301) ;  /* 0x0000000000108947 */ /* 0x000fea0003800000 */
[----:B------:R-:W-:-:S03]  /*3980*/  UMOV UR12, 0xffffffff ;  /* 0xffffffff000c7882 */ /* 0x000fc60000000000 */
[----:B------:R-:W-:Y:S05]  /*3990*/  BRA.DIV UR12, `(.L_x_1302) ;  /* 0x0000002a0c247947 */ /* 0x000fea000b800000 */
[----:B0-----:R0:W1:Y:S02]  /*39a0*/  SHFL.IDX PT, R28, R30, R14, R27 ;  /* 0x0000000e1e1c7389 */ /* 0x00106400000e001b */
.L_x_1449:
[----:B-1----:R-:W-:-:S07]  /*39b0*/  IMAD R54, R45, R28, R54 ;  /* 0x0000001c2d367224 */ /* 0x002fce00078e0236 */
.L_x_1301:
[----:B------:R-:W-:-:S13]  /*39c0*/  ISETP.GE.AND P0, PT, R53, 0x9, PT ;  /* 0x000000093500780c */ /* 0x000fda0003f06270 */
[----:B------:R-:W-:Y:S05]  /*39d0*/  @!P0 BRA `(.L_x_1303) ;  /* 0x0000000000108947 */ /* 0x000fea0003800000 */
[----:B------:R-:W-:-:S03]  /*39e0*/  UMOV UR12, 0xffffffff ;  /* 0xffffffff000c7882 */ /* 0x000fc60000000000 */
[----:B------:R-:W-:Y:S05]  /*39f0*/  BRA.DIV UR12, `(.L_x_1304) ;  /* 0x0000002a0c2c7947 */ /* 0x000fea000b800000 */
[----:B0-----:R0:W1:Y:S02]  /*3a00*/  SHFL.IDX PT, R28, R30, R15, R27 ;  /* 0x0000000f1e1c7389 */ /* 0x00106400000e001b */
.L_x_1452:
[----:B-1----:R-:W-:-:S07]  /*3a10*/  IMAD R54, R46, R28, R54 ;  /* 0x0000001c2e367224 */ /* 0x002fce00078e0236 */
.L_x_1303:
[----:B------:R-:W-:-:S13]  /*3a20*/  ISETP.GE.AND P0, PT, R53, 0xa, PT ;  /* 0x0000000a3500780c */ /* 0x000fda0003f06270 */
[----:B------:R-:W-:Y:S05]  /*3a30*/  @!P0 BRA `(.L_x_1305) ;  /* 0x0000000000108947 */ /* 0x000fea0003800000 */
[----:B------:R-:W-:-:S03]  /*3a40*/  UMOV UR12, 0xffffffff ;  /* 0xffffffff000c7882 */ /* 0x000fc60000000000 */
[----:B------:R-:W-:Y:S05]  /*3a50*/  BRA.DIV UR12, `(.L_x_1306) ;  /* 0x0000002a0c347947 */ /* 0x000fea000b800000 */
[----:B0-----:R0:W1:Y:S02]  /*3a60*/  SHFL.IDX PT, R28, R30, R16, R27 ;  /* 0x000000101e1c7389 */ /* 0x00106400000e001b */
.L_x_1455:
[----:B-1----:R-:W-:-:S07]  /*3a70*/  IMAD R54, R47, R28, R54 ;  /* 0x0000001c2f367224 */ /* 0x002fce00078e0236 */
.L_x_1305:
[----:B------:R-:W-:-:S13]  /*3a80*/  ISETP.GE.AND P0, PT, R53, 0xb, PT ;  /* 0x0000000b3500780c */ /* 0x000fda0003f06270 */
[----:B------:R-:W-:Y:S05]  /*3a90*/  @!P0 BRA `(.L_x_1307) ;  /* 0x0000000000108947 */ /* 0x000fea0003800000 */
[----:B------:R-:W-:-:S03]  /*3aa0*/  UMOV UR12, 0xffffffff ;  /* 0xffffffff000c7882 */ /* 0x000fc60000000000 */
[----:B------:R-:W-:Y:S05]  /*3ab0*/  BRA.DIV UR12, `(.L_x_1308) ;  /* 0x0000002a0c3c7947 */ /* 0x000fea000b800000 */
[----:B0-----:R0:W1:Y:S02]  /*3ac0*/  SHFL.IDX PT, R28, R30, R17, R27 ;  /* 0x000000111e1c7389 */ /* 0x00106400000e001b */
.L_x_1458:
[----:B-1----:R-:W-:-:S07]  /*3ad0*/  IMAD R54, R48, R28, R54 ;  /* 0x0000001c30367224 */ /* 0x002fce00078e0236 */
.L_x_1307:
[----:B------:R-:W-:-:S13]  /*3ae0*/  ISETP.GE.AND P0, PT, R53, 0xc, PT ;  /* 0x0000000c3500780c */ /* 0x000fda0003f06270 */
[----:B------:R-:W-:Y:S05]  /*3af0*/  @!P0 BRA `(.L_x_1309) ;  /* 0x0000000000108947 */ /* 0x000fea0003800000 */
[----:B------:R-:W-:-:S03]  /*3b00*/  UMOV UR12, 0xffffffff ;  /* 0xffffffff000c7882 */ /* 0x000fc60000000000 */
[----:B------:R-:W-:Y:S05]  /*3b10*/  BRA.DIV UR12, `(.L_x_1310) ;  /* 0x0000002a0c447947 */ /* 0x000fea000b800000 */
[----:B0-----:R0:W1:Y:S02]  /*3b20*/  SHFL.IDX PT, R28, R30, R18, R27 ;  /* 0x000000121e1c7389 */ /* 0x00106400000e001b */
.L_x_1461:
[----:B-1----:R-:W-:-:S07]  /*3b30*/  IMAD R54, R49, R28, R54 ;  /* 0x0000001c31367224 */ /* 0x002fce00078e0236 */
.L_x_1309:
[----:B------:R-:W-:-:S13]  /*3b40*/  ISETP.GE.AND P0, PT, R53, 0xd, PT ;  /* 0x0000000d3500780c */ /* 0x000fda0003f06270 */
[----:B------:R-:W-:Y:S05]  /*3b50*/  @!P0 BRA `(.L_x_1311) ;  /* 0x0000000000108947 */ /* 0x000fea0003800000 */
[----:B------:R-:W-:-:S03]  /*3b60*/  UMOV UR12, 0xffffffff ;  /* 0xffffffff000c7882 */ /* 0x000fc60000000000 */
[----:B------:R-:W-:Y:S05]  /*3b70*/  BRA.DIV UR12, `(.L_x_1312) ;  /* 0x0000002a0c4c7947 */ /* 0x000fea000b800000 */
[----:B0-----:R0:W1:Y:S02]  /*3b80*/  SHFL.IDX PT, R28, R30, R19, R27 ;  /* 0x000000131e1c7389 */ /* 0x00106400000e001b */
.L_x_1464:
[----:B-1----:R-:W-:-:S07]  /*3b90*/  IMAD R54, R50, R28, R54 ;  /* 0x0000001c32367224 */ /* 0x002fce00078e0236 */
.L_x_1311:
[----:B------:R-:W-:-:S13]  /*3ba0*/  ISETP.GE.AND P0, PT, R53, 0xe, PT ;  /* 0x0000000e3500780c */ /* 0x000fda0003f06270 */
[----:B------:R-:W-:Y:S05]  /*3bb0*/  @!P0 BRA `(.L_x_1313) ;  /* 0x0000000000108947 */ /* 0x000fea0003800000 */
[----:B------:R-:W-:-:S03]  /*3bc0*/  UMOV UR12, 0xffffffff ;  /* 0xffffffff000c7882 */ /* 0x000fc60000000000 */
[----:B------:R-:W-:Y:S05]  /*3bd0*/  BRA.DIV UR12, `(.L_x_1314) ;  /* 0x0000002a0c547947 */ /* 0x000fea000b800000 */
[----:B0-----:R0:W1:Y:S02]  /*3be0*/  SHFL.IDX PT, R28, R30, R20, R27 ;  /* 0x000000141e1c7389 */ /* 0x00106400000e001b */
.L_x_1467:
[----:B-1----:R-:W-:-:S07]  /*3bf0*/  IMAD R54, R51, R28, R54 ;  /* 0x0000001c33367224 */ /* 0x002fce00078e0236 */
.L_x_1313:
[----:B------:R-:W-:-:S13]  /*3c00*/  ISETP.GE.AND P0, PT, R53, 0xf, PT ;  /* 0x0000000f3500780c */ /* 0x000fda0003f06270 */
[----:B------:R-:W-:Y:S05]  /*3c10*/  @!P0 BRA `(.L_x_1315) ;  /* 0x0000000000108947 */ /* 0x000fea0003800000 */
[----:B------:R-:W-:-:S03]  /*3c20*/  UMOV UR12, 0xffffffff ;  /* 0xffffffff000c7882 */ /* 0x000fc60000000000 */
[----:B------:R-:W-:Y:S05]  /*3c30*/  BRA.DIV UR12, `(.L_x_1316) ;  /* 0x0000002a0c5c7947 */ /* 0x000fea000b800000 */
[----:B0-----:R0:W1:Y:S02]  /*3c40*/  SHFL.IDX PT, R28, R30, R21, R27 ;  /* 0x000000151e1c7389 */ /* 0x00106400000e001b */
.L_x_1470:
[----:B-1----:R-:W-:-:S07]  /*3c50*/  IMAD R54, R52, R28, R54 ;  /* 0x0000001c34367224 */ /* 0x002fce00078e0236 */
.L_x_1315:
[----:B------:R-:W-:-:S13]  /*3c60*/  ISETP.GE.AND P0, PT, R53, 0x10, PT ;  /* 0x000000103500780c */ /* 0x000fda0003f06270 */
[----:B------:R-:W-:Y:S05]  /*3c70*/  @!P0 BRA `(.L_x_1317) ;  /* 0x0000000000108947 */ /* 0x000fea0003800000 */
[----:B------:R-:W-:-:S03]  /*3c80*/  UMOV UR12, 0xffffffff ;  /* 0xffffffff000c7882 */ /* 0x000fc60000000000 */
[----:B------:R-:W-:Y:S05]  /*3c90*/  BRA.DIV UR12, `(.L_x_1318) ;  /* 0x0000002a0c647947 */ /* 0x000fea000b800000 */
[----:B0-----:R0:W1:Y:S02]  /*3ca0*/  SHFL.IDX PT, R28, R30, R22, R27 ;  /* 0x000000161e1c7389 */ /* 0x00106400000e001b */
.L_x_1473:
[----:B-1----:R-:W-:-:S07]  /*3cb0*/  IMAD R54, R29, R28, R54 ;  /* 0x0000001c1d367224 */ /* 0x002fce00078e0236 */
.L_x_1317:
[C---:B------:R-:W-:Y:S02]  /*3cc0*/  IMAD R28, R37.reuse, UR6, R32 ;  /* 0x00000006251c7c24 */ /* 0x040fe4000f8e0220 */
[----:B------:R-:W-:-:S03]  /*3cd0*/  VIADD R37, R37, UR8 ;  /* 0x0000000825257c36 */ /* 0x000fc60008000000 */
[----:B------:R-:W-:Y:S02]  /*3ce0*/  LEA R31, R28, R33, 0x2 ;  /* 0x000000211c1f7211 */ /* 0x000fe400078e10ff */
[----:B------:R-:W-:-:S03]  /*3cf0*/  ISETP.GE.AND P0, PT, R37, UR10, PT ;  /* 0x0000000a25007c0c */ /* 0x000fc6000bf06270 */
[----:B------:R1:W-:Y:S10]  /*3d00*/  STS [R31], R54 ;  /* 0x000000361f007388 */ /* 0x0003f40000000800 */
[----:B-1----:R-:W-:Y:S05]  /*3d10*/  @!P0 BRA `(.L_x_1319) ;  /* 0xfffffff8006c8947 */ /* 0x002fea000383ffff */
.L_x_1286:
[----:B------:R-:W-:Y:S05]  /*3d20*/  BSYNC B0 ;  /* 0x0000000000007941 */ /* 0x000fea0003800000 */
.L_x_1285:
[----:B------:R-:W-:Y:S05]  /*3d30*/  @!P6 BRA `(.L_x_1320) ;  /* 0xffffffec0038e947 */ /* 0x000fea000383ffff */
[----:B------:R-:W-:Y:S05]  /*3d40*/  BRA `(.L_x_1213) ;  /* 0x0000001400487947 */ /* 0x000fea0003800000 */
.L_x_1268:
[----:B------:R-:W-:-:S07]  /*3d50*/  IMAD.MOV.U32 R35, RZ, RZ, RZ ;  /* 0x000000ffff237224 */ /* 0x000fce00078e00ff */
.L_x_1372:
        /* <DEDUP_REMOVED lines=18> */
.L_x_1321:
        /* <DEDUP_REMOVED lines=10> */
.L_x_1322:
        /* <DEDUP_REMOVED lines=10> */
.L_x_1323:
        /* <DEDUP_REMOVED lines=10> */
.L_x_1324:
        /* <DEDUP_REMOVED lines=11> */
.L_x_1325:
        /* <DEDUP_REMOVED lines=11> */
.L_x_1326:
        /* <DEDUP_REMOVED lines=11> */
.L_x_1327:
        /* <DEDUP_REMOVED lines=11> */
.L_x_1328:
        /* <DEDUP_REMOVED lines=10> */
.L_x_1329:
        /* <DEDUP_REMOVED lines=11> */
.L_x_1330:
        /* <DEDUP_REMOVED lines=11> */
.L_x_1331:
        /* <DEDUP_REMOVED lines=11> */
.L_x_1332:
        /* <DEDUP_REMOVED lines=11> */
.L_x_1333:
        /* <DEDUP_REMOVED lines=11> */
.L_x_1334:
        /* <DEDUP_REMOVED lines=11> */
.L_x_1335:
        /* <DEDUP_REMOVED lines=11> */
.L_x_1336:
        /* <DEDUP_REMOVED lines=28> */
.L_x_1371:
[----:B------:R-:W-:Y:S02]  /*4a50*/  IMAD R30, R37, 0x44, R34 ;  /* 0x00000044251e7824 */ /* 0x000fe400078e0222 */
[----:B------:R-:W-:-:S04]  /*4a60*/  HFMA2 R54, -RZ, RZ, 0, 0 ;  /* 0x00000000ff367431 */ /* 0x000fc800000001ff */
[----:B------:R-:W0:Y:S01]  /*4a70*/  LDS R30, [R30] ;  /* 0x000000001e1e7984 */ /* 0x000e220000000800 */
[----:B------:R-:W-:Y:S05]  /*4a80*/  @!P4 BRA `(.L_x_1338) ;  /* 0x000000000010c947 */ /* 0x000fea0003800000 */
[----:B------:R-:W-:-:S03]  /*4a90*/  UMOV UR12, 0xffffffff ;  /* 0xffffffff000c7882 */ /* 0x000fc60000000000 */
[----:B------:R-:W-:Y:S05]  /*4aa0*/  BRA.DIV UR12, `(.L_x_1339) ;  /* 0x0000001e0c007947 */ /* 0x000fea000b800000 */
[----:B0-----:R0:W1:Y:S02]  /*4ab0*/  SHFL.IDX PT, R53, R30, R26, R27 ;  /* 0x0000001a1e357389 */ /* 0x00106400000e001b */
.L_x_1475:
[----:B-12---:R-:W-:-:S07]  /*4ac0*/  IMAD R54, R38, R53, RZ ;  /* 0x0000003526367224 */ /* 0x006fce00078e02ff */
.L_x_1338:
[----:B------:R-:W-:Y:S05]  /*4ad0*/  @!P3 BRA `(.L_x_1340) ;  /* 0x000000000010b947 */ /* 0x000fea0003800000 */
[----:B------:R-:W-:-:S03]  /*4ae0*/  UMOV UR12, 0xffffffff ;  /* 0xffffffff000c7882 */ /* 0x000fc60000000000 */
[----:B------:R-:W-:Y:S05]  /*4af0*/  BRA.DIV UR12, `(.L_x_1341) ;  /* 0x0000001e0c087947 */ /* 0x000fea000b800000 */
[----:B0-----:R0:W1:Y:S02]  /*4b00*/  SHFL.IDX PT, R28, R30, R8, R27 ;  /* 0x000000081e1c7389 */ /* 0x00106400000e001b */
.L_x_1478:
[----:B-1--4-:R-:W-:-:S07]  /*4b10*/  IMAD R54, R39, R28, R54 ;  /* 0x0000001c27367224 */ /* 0x012fce00078e0236 */
.L_x_1340:
[----:B------:R-:W-:Y:S05]  /*4b20*/  @!P2 BRA `(.L_x_1342) ;  /* 0x000000000010a947 */ /* 0x000fea0003800000 */
[----:B------:R-:W-:-:S03]  /*4b30*/  UMOV UR12, 0xffffffff ;  /* 0xffffffff000c7882 */ /* 0x000fc60000000000 */
[----:B------:R-:W-:Y:S05]  /*4b40*/  BRA.DIV UR12, `(.L_x_1343) ;  /* 0x0000001e0c147947 */ /* 0x000fea000b800000 */
[----:B0-----:R0:W1:Y:S02]  /*4b50*/  SHFL.IDX PT, R28, R30, R9, R27 ;  /* 0x000000091e1c7389 */ /* 0x00106400000e001b */
.L_x_1481:
[----:B-1----:R-:W-:-:S07]  /*4b60*/  IMAD R54, R40, R28, R54 ;  /* 0x0000001c28367224 */ /* 0x002fce00078e0236 */
.L_x_1342:
[----:B------:R-:W-:Y:S05]  /*4b70*/  @!P1 BRA `(.L_x_1344) ;  /* 0x0000000000109947 */ /* 0x000fea0003800000 */
[----:B------:R-:W-:-:S03]  /*4b80*/  UMOV UR12, 0xffffffff ;  /* 0xffffffff000c7882 */ /* 0x000fc60000000000 */
[----:B------:R-:W-:Y:S05]  /*4b90*/  BRA.DIV UR12, `(.L_x_1345) ;  /* 0x0000001e0c207947 */ /* 0x000fea000b800000 */
[----:B0-----:R0:W1:Y:S02]  /*4ba0*/  SHFL.IDX PT, R28, R30, R10, R27 ;  /* 0x0000000a1e1c7389 */ /* 0x00106400000e001b */
.L_x_1484:
[----:B-1----:R-:W-:-:S07]  /*4bb0*/  IMAD R54, R41, R28, R54 ;  /* 0x0000001c29367224 */ /* 0x002fce00078e0236 */
.L_x_1344:
[----:B------:R-:W1:Y:S02]  /*4bc0*/  LDC R53, c[0x0][0x3ac] ;  /* 0x0000eb00ff357b82 */ /* 0x000e640000000800 */
[----:B-1----:R-:W-:-:S13]  /*4bd0*/  ISETP.GE.AND P0, PT, R53, 0x5, PT ;  /* 0x000000053500780c */ /* 0x002fda0003f06270 */
[----:B------:R-:W-:Y:S05]  /*4be0*/  @!P0 BRA `(.L_x_1346) ;  /* 0x0000000000108947 */ /* 0x000fea0003800000 */
[----:B------:R-:W-:-:S03]  /*4bf0*/  UMOV UR12, 0xffffffff ;  /* 0xffffffff000c7882 */ /* 0x000fc60000000000 */
[----:B------:R-:W-:Y:S05]  /*4c00*/  BRA.DIV UR12, `(.L_x_1347) ;  /* 0x0000001e0c247947 */ /* 0x000fea000b800000 */
[----:B0-----:R0:W1:Y:S02]  /*4c10*/  SHFL.IDX PT, R28, R30, R11, R27 ;  /* 0x0000000b1e1c7389 */ /* 0x00106400000e001b */
.L_x_1487:
[----:B-1----:R-:W-:-:S07]  /*4c20*/  IMAD R54, R42, R28, R54 ;  /* 0x0000001c2a367224 */ /* 0x002fce00078e0236 */
.L_x_1346:
[----:B------:R-:W-:-:S13]  /*4c30*/  ISETP.GE.AND P0, PT, R53, 0x6, PT ;  /* 0x000000063500780c */ /* 0x000fda0003f06270 */
[----:B------:R-:W-:Y:S05]  /*4c40*/  @!P0 BRA `(.L_x_1348) ;  /* 0x0000000000108947 */ /* 0x000fea0003800000 */
[----:B------:R-:W-:-:S03]  /*4c50*/  UMOV UR12, 0xffffffff ;  /* 0xffffffff000c7882 */ /* 0x000fc60000000000 */
[----:B------:R-:W-:Y:S05]  /*4c60*/  BRA.DIV UR12, `(.L_x_1349) ;  /* 0x0000001e0c2c7947 */ /* 0x000fea000b800000 */
[----:B0-----:R0:W1:Y:S02]  /*4c70*/  SHFL.IDX PT, R28, R30, R12, R27 ;  /* 0x0000000c1e1c7389 */ /* 0x00106400000e001b */
.L_x_1490:
[----:B-1----:R-:W-:-:S07]  /*4c80*/  IMAD R54, R43, R28, R54 ;  /* 0x0000001c2b367224 */ /* 0x002fce00078e0236 */
.L_x_1348:
[----:B------:R-:W-:-:S13]  /*4c90*/  ISETP.GE.AND P0, PT, R53, 0x7, PT ;  /* 0x000000073500780c */ /* 0x000fda0003f06270 */
[----:B------:R-:W-:Y:S05]  /*4ca0*/  @!P0 BRA `(.L_x_1350) ;  /* 0x0000000000108947 */ /* 0x000fea0003800000 */
[----:B------:R-:W-:-:S03]  /*4cb0*/  UMOV UR12, 0xffffffff ;  /* 0xffffffff000c7882 */ /* 0x000fc60000000000 */
[----:B------:R-:W-:Y:S05]  /*4cc0*/  BRA.DIV UR12, `(.L_x_1351) ;  /* 0x0000001e0c347947 */ /* 0x000fea000b800000 */
[----:B0-----:R0:W1:Y:S02]  /*4cd0*/  SHFL.IDX PT, R28, R30, R13, R27 ;  /* 0x0000000d1e1c7389 */ /* 0x00106400000e001b */
.L_x_1493:
[----:B-1----:R-:W-:-:S07]  /*4ce0*/  IMAD R54, R44, R28, R54 ;  /* 0x0000001c2c367224 */ /* 0x002fce00078e0236 */
.L_x_1350:
[----:B------:R-:W-:-:S13]  /*4cf0*/  ISETP.GE.AND P0, PT, R53, 0x8, PT ;  /* 0x000000083500780c */ /* 0x000fda0003f06270 */
[----:B------:R-:W-:Y:S05]  /*4d00*/  @!P0 BRA `(.L_x_1352) ;  /* 0x0000000000108947 */ /* 0x000fea0003800000 */
[----:B------:R-:W-:-:S03]  /*4d10*/  UMOV UR12, 0xffffffff ;  /* 0xffffffff000c7882 */ /* 0x000fc60000000000 */
[----:B------:R-:W-:Y:S05]  /*4d20*/  BRA.DIV UR12, `(.L_x_1353) ;  /* 0x0000001e0c3c7947 */ /* 0x000fea000b800000 */
[----:B0-----:R0:W1:Y:S02]  /*4d30*/  SHFL.IDX PT, R28, R30, R14, R27 ;  /* 0x0000000e1e1c7389 */ /* 0x00106400000e001b */
.L_x_1496:
[----:B-1----:R-:W-:-:S07]  /*4d40*/  IMAD R54, R45, R28, R54 ;  /* 0x0000001c2d367224 */ /* 0x002fce00078e0236 */
.L_x_1352:
[----:B------:R-:W-:-:S13]  /*4d50*/  ISETP.GE.AND P0, PT, R53, 0x9, PT ;  /* 0x000000093500780c */ /* 0x000fda0003f06270 */
[----:B------:R-:W-:Y:S05]  /*4d60*/  @!P0 BRA `(.L_x_1354) ;  /* 0x0000000000108947 */ /* 0x000fea0003800000 */
[----:B------:R-:W-:-:S03]  /*4d70*/  UMOV UR12, 0xffffffff ;  /* 0xffffffff000c7882 */ /* 0x000fc60000000000 */
[----:B------:R-:W-:Y:S05]  /*4d80*/  BRA.DIV UR12, `(.L_x_1355) ;  /* 0x0000001e0c447947 */ /* 0x000fea000b800000 */
[----:B0-----:R0:W1:Y:S02]  /*4d90*/  SHFL.IDX PT, R28, R30, R15, R27 ;  /* 0x0000000f1e1c7389 */ /* 0x00106400000e001b */
.L_x_1499:
[----:B-1----:R-:W-:-:S07]  /*4da0*/  IMAD R54, R46, R28, R54 ;  /* 0x0000001c2e367224 */ /* 0x002fce00078e0236 */
.L_x_1354:
[----:B------:R-:W-:-:S13]  /*4db0*/  ISETP.GE.AND P0, PT, R53, 0xa, PT ;  /* 0x0000000a3500780c */ /* 0x000fda0003f06270 */
[----:B------:R-:W-:Y:S05]  /*4dc0*/  @!P0 BRA `(.L_x_1356) ;  /* 0x0000000000108947 */ /* 0x000fea0003800000 */
[----:B------:R-:W-:-:S03]  /*4dd0*/  UMOV UR12, 0xffffffff ;  /* 0xffffffff000c7882 */ /* 0x000fc60000000000 */
[----:B------:R-:W-:Y:S05]  /*4de0*/  BRA.DIV UR12, `(.L_x_1357) ;  /* 0x0000001e0c4c7947 */ /* 0x000fea000b800000 */
[----:B0-----:R0:W1:Y:S02]  /*4df0*/  SHFL.IDX PT, R28, R30, R16, R27 ;  /* 0x000000101e1c7389 */ /* 0x00106400000e001b */
.L_x_1502:
[----:B-1----:R-:W-:-:S07]  /*4e00*/  IMAD R54, R47, R28, R54 ;  /* 0x0000001c2f367224 */ /* 0x002fce00078e0236 */
.L_x_1356:
[----:B------:R-:W-:-:S13]  /*4e10*/  ISETP.GE.AND P0, PT, R53, 0xb, PT ;  /* 0x0000000b3500780c */ /* 0x000fda0003f06270 */
[----:B------:R-:W-:Y:S05]  /*4e20*/  @!P0 BRA `(.L_x_1358) ;  /* 0x0000000000108947 */ /* 0x000fea0003800000 */
[----:B------:R-:W-:-:S03]  /*4e30*/  UMOV UR12, 0xffffffff ;  /* 0xffffffff000c7882 */ /* 0x000fc60000000000 */
[----:B------:R-:W-:Y:S05]  /*4e40*/  BRA.DIV UR12, `(.L_x_1359) ;  /* 0x0000001e0c547947 */ /* 0x000fea000b800000 */
[----:B0-----:R0:W1:Y:S02]  /*4e50*/  SHFL.IDX PT, R28, R30, R17, R27 ;  /* 0x000000111e1c7389 */ /* 0x00106400000e001b */
.L_x_1505:
[----:B-1----:R-:W-:-:S07]  /*4e60*/  IMAD R54, R48, R28, R54 ;  /* 0x0000001c30367224 */ /* 0x002fce00078e0236 */
.L_x_1358:
[----:B------:R-:W-:-:S13]  /*4e70*/  ISETP.GE.AND P0, PT, R53, 0xc, PT ;  /* 0x0000000c3500780c */ /* 0x000fda0003f06270 */
[----:B------:R-:W-:Y:S05]  /*4e80*/  @!P0 BRA `(.L_x_1360) ;  /* 0x0000000000108947 */ /* 0x000fea0003800000 */
[----:B------:R-:W-:-:S03]  /*4e90*/  UMOV UR12, 0xffffffff ;  /* 0xffffffff000c7882 */ /* 0x000fc60000000000 */
[----:B------:R-:W-:Y:S05]  /*4ea0*/  BRA.DIV UR12, `(.L_x_1361) ;  /* 0x0000001e0c5c7947 */ /* 0x000fea000b800000 */
[----:B0-----:R0:W1:Y:S02]  /*4eb0*/  SHFL.IDX PT, R28, R30, R18, R27 ;  /* 0x000000121e1c7389 */ /* 0x00106400000e001b */
.L_x_1508:
[----:B-1----:R-:W-:-:S07]  /*4ec0*/  IMAD R54, R49, R28, R54 ;  /* 0x0000001c31367224 */ /* 0x002fce00078e0236 */
.L_x_1360:
[----:B------:R-:W-:-:S13]  /*4ed0*/  ISETP.GE.AND P0, PT, R53, 0xd, PT ;  /* 0x0000000d3500780c */ /* 0x000fda0003f06270 */
[----:B------:R-:W-:Y:S05]  /*4ee0*/  @!P0 BRA `(.L_x_1362) ;  /* 0x0000000000108947 */ /* 0x000fea0003800000 */
[----:B------:R-:W-:-:S03]  /*4ef0*/  UMOV UR12, 0xffffffff ;  /* 0xffffffff000c7882 */ /* 0x000fc60000000000 */
[----:B------:R-:W-:Y:S05]  /*4f00*/  BRA.DIV UR12, `(.L_x_1363) ;  /* 0x0000001e0c647947 */ /* 0x000fea000b800000 */
[----:B0-----:R0:W1:Y:S02]  /*4f10*/  SHFL.IDX PT, R28, R30, R19, R27 ;  /* 0x000000131e1c7389 */ /* 0x00106400000e001b */
.L_x_1511:
[----:B-1----:R-:W-:-:S07]  /*4f20*/  IMAD R54, R50, R28, R54 ;  /* 0x0000001c32367224 */ /* 0x002fce00078e0236 */
.L_x_1362:
[----:B------:R-:W-:-:S13]  /*4f30*/  ISETP.GE.AND P0, PT, R53, 0xe, PT ;  /* 0x0000000e3500780c */ /* 0x000fda0003f06270 */
[----:B------:R-:W-:Y:S05]  /*4f40*/  @!P0 BRA `(.L_x_1364) ;  /* 0x0000000000108947 */ /* 0x000fea0003800000 */
[----:B------:R-:W-:-:S03]  /*4f50*/  UMOV UR12, 0xffffffff ;  /* 0xffffffff000c7882 */ /* 0x000fc60000000000 */
[----:B------:R-:W-:Y:S05]  /*4f60*/  BRA.DIV UR12, `(.L_x_1365) ;  /* 0x0000001e0c6c7947 */ /* 0x000fea000b800000 */
[----:B0-----:R0:W1:Y:S02]  /*4f70*/  SHFL.IDX PT, R28, R30, R20, R27 ;  /* 0x000000141e1c7389 */ /* 0x00106400000e001b */
.L_x_1514:
[----:B-1----:R-:W-:-:S07]  /*4f80*/  IMAD R54, R51, R28, R54 ;  /* 0x0000001c33367224 */ /* 0x002fce00078e0236 */
.L_x_1364:
[----:B------:R-:W-:-:S13]  /*4f90*/  ISETP.GE.AND P0, PT, R53, 0xf, PT ;  /* 0x0000000f3500780c */ /* 0x000fda0003f06270 */
[----:B------:R-:W-:Y:S05]  /*4fa0*/  @!P0 BRA `(.L_x_1366) ;  /* 0x0000000000108947 */ /* 0x000fea0003800000 */
[----:B------:R-:W-:-:S03]  /*4fb0*/  UMOV UR12, 0xffffffff ;  /* 0xffffffff000c7882 */ /* 0x000fc60000000000 */
[----:B------:R-:W-:Y:S05]  /*4fc0*/  BRA.DIV UR12, `(.L_x_1367) ;  /* 0x0000001e0c747947 */ /* 0x000fea000b800000 */
[----:B0-----:R0:W1:Y:S02]  /*4fd0*/  SHFL.IDX PT, R28, R30, R21, R27 ;  /* 0x000000151e1c7389 */ /* 0x00106400000e001b */
.L_x_1517:
[----:B-1----:R-:W-:-:S07]  /*4fe0*/  IMAD R54, R52, R28, R54 ;  /* 0x0000001c34367224 */ /* 0x002fce00078e0236 */
.L_x_1366:
[----:B------:R-:W-:-:S13]  /*4ff0*/  ISETP.GE.AND P0, PT, R53, 0x10, PT ;  /* 0x000000103500780c */ /* 0x000fda0003f06270 */
[----:B------:R-:W-:Y:S05]  /*5000*/  @!P0 BRA `(.L_x_1368) ;  /* 0x0000000000108947 */ /* 0x000fea0003800000 */
[----:B------:R-:W-:-:S03]  /*5010*/  UMOV UR12, 0xffffffff ;  /* 0xffffffff000c7882 */ /* 0x000fc60000000000 */
[----:B------:R-:W-:Y:S05]  /*5020*/  BRA.DIV UR12, `(.L_x_1369) ;  /* 0x0000001e0c7c7947 */ /* 0x000fea000b800000 */
[----:B0-----:R0:W1:Y:S02]  /*5030*/  SHFL.IDX PT, R28, R30, R22, R27 ;  /* 0x000000161e1c7389 */ /* 0x00106400000e001b */
.L_x_1520:
[----:B-1----:R-:W-:-:S07]  /*5040*/  IMAD R54, R29, R28, R54 ;  /* 0x0000001c1d367224 */ /* 0x002fce00078e0236 */
.L_x_1368:
[----:B------:R-:W-:-:S07]  /*5050*/  IMAD.U32 R28, RZ, RZ, UR22 ;  /* 0x00000016ff1c7e24 */ /* 0x000fce000f8e00ff */
.L_x_1370:
        /* <DEDUP_REMOVED lines=32> */
.L_x_1337:
[----:B------:R-:W-:Y:S05]  /*5260*/  @!P6 BRA `(.L_x_1372) ;  /* 0xffffffe800bce947 */ /* 0x000fea000383ffff */
.L_x_1213:
        /* <DEDUP_REMOVED lines=35> */
.L_x_1374:
[----:B------:R-:W-:Y:S05]  /*54a0*/  BSYNC.RECONVERGENT B0 ;  /* 0x0000000000007941 */ /* 0x000fea0003800200 */
.L_x_1373:
[----:B------:R-:W-:Y:S01]  /*54b0*/  BSSY.RECONVERGENT B0, `(.L_x_1375) ;  /* 0x0000019000007945 */ /* 0x000fe20003800200 */
.L_x_1376:
        /* <DEDUP_REMOVED lines=25> */
.L_x_1375:
[----:B------:R-:W0:Y:S02]  /*5650*/  LDCU UR12, c[0x0][0x374] ;  /* 0x00006e80ff0c77ac */ /* 0x000e240008000800 */
[----:B0-----:R-:W-:Y:S02]  /*5660*/  UIADD3 UR9, UPT, UPT, UR12, UR9, URZ ;  /* 0x000000090c097290 */ /* 0x001fe4000fffe0ff */
[----:B------:R-:W-:-:S04]  /*5670*/  USHF.L.U32 UR12, UR12, 0x2, URZ ;  /* 0x000000020c0c7899 */ /* 0x000fc800080006ff */
[----:B------:R-:W-:-:S09]  /*5680*/  UISETP.GE.U32.AND UP0, UPT, UR9, UR12, UPT ;  /* 0x0000000c0900728c */ /* 0x000fd2000bf06070 */
[----:B------:R-:W-:Y:S05]  /*5690*/  BRA.U !UP0, `(.L_x_1377) ;  /* 0xffffffb908387547 */ /* 0x000fea000b83ffff */
[----:B------:R-:W-:Y:S05]  /*56a0*/  EXIT ;  /* 0x000000000000794d */ /* 0x000fea0003800000 */
.L_x_1235:
[----:B------:R-:W-:Y:S01]  /*56b0*/  BSSY B2, `(.L_x_1378) ;  /* 0x0000006000027945 */ /* 0x000fe20003800000 */
[----:B------:R-:W-:Y:S02]  /*56c0*/  IMAD.MOV.U32 R31, RZ, RZ, R26 ;  /* 0x000000ffff1f7224 */ /* 0x000fe400078e001a */
[----:B------:R-:W-:-:S07]  /*56d0*/  IMAD.MOV.U32 R28, RZ, RZ, -0x1 ;  /* 0xffffffffff1c7424 */ /* 0x000fce00078e00ff */
[----:B0-2-4-:R-:W-:Y:S05]  /*56e0*/  WARPSYNC.COLLECTIVE R28, `(.L_x_1379) ;  /* 0x000000001c087348 */ /* 0x015fea0003c00000 */
[----:B0-----:R0:W1:Y:S02]  /*56f0*/  SHFL.IDX P0, R28, R30, R31, R27 ;  /* 0x0000001f1e1c7389 */ /* 0x001064000000001b */
[----:B012-4-:R-:W-:Y:S05]  /*5700*/  ENDCOLLECTIVE ;  /* 0x000000000000791b */ /* 0x017fea0003800000 */
.L_x_1379:
[----:B------:R-:W-:Y:S05]  /*5710*/  BSYNC B2 ;  /* 0x0000000000027941 */ /* 0x000fea0003800000 */
.L_x_1378:
[----:B------:R-:W-:Y:S05]  /*5720*/  BRA `(.L_x_1380) ;  /* 0xffffffcc001c7947 */ /* 0x000fea000383ffff */
.L_x_1237:
[----:B------:R-:W-:Y:S01]  /*5730*/  BSSY B2, `(.L_x_1381) ;  /* 0x0000006000027945 */ /* 0x000fe20003800000 */
[----:B------:R-:W-:Y:S01]  /*5740*/  IMAD.MOV.U32 R31, RZ, RZ, R8 ;  /* 0x000000ffff1f7224 */ /* 0x000fe200078e0008 */
[----:B------:R-:W-:-:S07]  /*5750*/  MOV R28, 0xffffffff ;  /* 0xffffffff001c7802 */ /* 0x000fce0000000f00 */
[----:B0-2-4-:R-:W-:Y:S05]  /*5760*/  WARPSYNC.COLLECTIVE R28, `(.L_x_1382) ;  /* 0x000000001c087348 */ /* 0x015fea0003c00000 */
[----:B0-----:R0:W1:Y:S02]  /*5770*/  SHFL.IDX P0, R28, R30, R31, R27 ;  /* 0x0000001f1e1c7389 */ /* 0x001064000000001b */
[----:B012-4-:R-:W-:Y:S05]  /*5780*/  ENDCOLLECTIVE ;  /* 0x000000000000791b */ /* 0x017fea0003800000 */
.L_x_1382:
[----:B------:R-:W-:Y:S05]  /*5790*/  BSYNC B2 ;  /* 0x0000000000027941 */ /* 0x000fea0003800000 */
.L_x_1381:
[----:B------:R-:W-:Y:S05]  /*57a0*/  BRA `(.L_x_1383) ;  /* 0xffffffcc00107947 */ /* 0x000fea000383ffff */
.L_x_1239:
[----:B------:R-:W-:Y:S01]  /*57b0*/  BSSY B2, `(.L_x_1384) ;  /* 0x0000006000027945 */ /* 0x000fe20003800000 */
[----:B------:R-:W-:Y:S02]  /*57c0*/  IMAD.MOV.U32 R31, RZ, RZ, R9 ;  /* 0x000000ffff1f7224 */ /* 0x000fe400078e0009 */
[----:B------:R-:W-:-:S07]  /*57d0*/  IMAD.MOV.U32 R28, RZ, RZ, -0x1 ;  /* 0xffffffffff1c7424 */ /* 0x000fce00078e00ff */
[----:B0-2-4-:R-:W-:Y:S05]  /*57e0*/  WARPSYNC.COLLECTIVE R28, `(.L_x_1385) ;  /* 0x000000001c087348 */ /* 0x015fea0003c00000 */
[----:B0-----:R0:W1:Y:S02]  /*57f0*/  SHFL.IDX P0, R28, R30, R31, R27 ;  /* 0x0000001f1e1c7389 */ /* 0x001064000000001b */
[----:B012-4-:R-:W-:Y:S05]  /*5800*/  ENDCOLLECTIVE ;  /* 0x000000000000791b */ /* 0x017fea0003800000 */
.L_x_1385:
[----:B------:R-:W-:Y:S05]  /*5810*/  BSYNC B2 ;  /* 0x0000000000027941 */ /* 0x000fea0003800000 */
.L_x_1384:
[----:B------:R-:W-:Y:S05]  /*5820*/  BRA `(.L_x_1386) ;  /* 0xffffffcc00047947 */ /* 0x000fea000383ffff */
.L_x_1241:
[----:B------:R-:W-:Y:S01]  /*5830*/  BSSY B2, `(.L_x_1387) ;  /* 0x0000006000027945 */ /* 0x000fe20003800000 */
[----:B------:R-:W-:Y:S01]  /*5840*/  IMAD.MOV.U32 R31, RZ, RZ, R10 ;  /* 0x000000ffff1f7224 */ /* 0x000fe200078e000a */
[----:B------:R-:W-:-:S07]  /*5850*/  MOV R28, 0xffffffff ;  /* 0xffffffff001c7802 */ /* 0x000fce0000000f00 */
[----:B0-2-4-:R-:W-:Y:S05]  /*5860*/  WARPSYNC.COLLECTIVE R28, `(.L_x_1388) ;  /* 0x000000001c087348 */ /* 0x015fea0003c00000 */
[----:B0-----:R0:W1:Y:S02]  /*5870*/  SHFL.IDX P0, R28, R30, R31, R27 ;  /* 0x0000001f1e1c7389 */ /* 0x001064000000001b */
[----:B012-4-:R-:W-:Y:S05]  /*5880*/  ENDCOLLECTIVE ;  /* 0x000000000000791b */ /* 0x017fea0003800000 */
.L_x_1388:
[----:B------:R-:W-:Y:S05]  /*5890*/  BSYNC B2 ;  /* 0x0000000000027941 */ /* 0x000fea0003800000 */
.L_x_1387:
[----:B------:R-:W-:Y:S05]  /*58a0*/  BRA `(.L_x_1389) ;  /* 0xffffffc800f87947 */ /* 0x000fea000383ffff */
.L_x_1243:
[----:B------:R-:W-:Y:S01]  /*58b0*/  BSSY B2, `(.L_x_1390) ;  /* 0x0000006000027945 */ /* 0x000fe20003800000 */
[----:B------:R-:W-:Y:S02]  /*58c0*/  IMAD.MOV.U32 R31, RZ, RZ, R11 ;  /* 0x000000ffff1f7224 */ /* 0x000fe400078e000b */
[----:B------:R-:W-:-:S07]  /*58d0*/  IMAD.MOV.U32 R28, RZ, RZ, -0x1 ;  /* 0xffffffffff1c7424 */ /* 0x000fce00078e00ff */
[----:B0-2-4-:R-:W-:Y:S05]  /*58e0*/  WARPSYNC.COLLECTIVE R28, `(.L_x_1391) ;  /* 0x000000001c087348 */ /* 0x015fea0003c00000 */
[----:B0-----:R0:W1:Y:S02]  /*58f0*/  SHFL.IDX P0, R28, R30, R31, R27 ;  /* 0x0000001f1e1c7389 */ /* 0x001064000000001b */
[----:B012-4-:R-:W-:Y:S05]  /*5900*/  ENDCOLLECTIVE ;  /* 0x000000000000791b */ /* 0x017fea0003800000 */
.L_x_1391:
[----:B------:R-:W-:Y:S05]  /*5910*/  BSYNC B2 ;  /* 0x0000000000027941 */ /* 0x000fea0003800000 */
.L_x_1390:
[----:B------:R-:W-:Y:S05]  /*5920*/  BRA `(.L_x_1392) ;  /* 0xffffffc800ec7947 */ /* 0x000fea000383ffff */
.L_x_1245:
[----:B------:R-:W-:Y:S01]  /*5930*/  BSSY B2, `(.L_x_1393) ;  /* 0x0000006000027945 */ /* 0x000fe20003800000 */
[----:B------:R-:W-:Y:S01]  /*5940*/  IMAD.MOV.U32 R31, RZ, RZ, R12 ;  /* 0x000000ffff1f7224 */ /* 0x000fe200078e000c */
[----:B------:R-:W-:-:S07]  /*5950*/  MOV R28, 0xffffffff ;  /* 0xffffffff001c7802 */ /* 0x000fce0000000f00 */
[----:B0-2-4-:R-:W-:Y:S05]  /*5960*/  WARPSYNC.COLLECTIVE R28, `(.L_x_1394) ;  /* 0x000000001c087348 */ /* 0x015fea0003c00000 */
[----:B0-----:R0:W1:Y:S02]  /*5970*/  SHFL.IDX P0, R28, R30, R31, R27 ;  /* 0x0000001f1e1c7389 */ /* 0x001064000000001b */
[----:B012-4-:R-:W-:Y:S05]  /*5980*/  ENDCOLLECTIVE ;  /* 0x000000000000791b */ /* 0x017fea0003800000 */
.L_x_1394:
[----:B------:R-:W-:Y:S05]  /*5990*/  BSYNC B2 ;  /* 0x0000000000027941 */ /* 0x000fea0003800000 */
.L_x_1393:
[----:B------:R-:W-:Y:S05]  /*59a0*/  BRA `(.L_x_1395) ;  /* 0xffffffc800e87947 */ /* 0x000fea000383ffff */
.L_x_1247:
[----:B------:R-:W-:Y:S01]  /*59b0*/  BSSY B2, `(.L_x_1396) ;  /* 0x0000006000027945 */ /* 0x000fe20003800000 */
[----:B------:R-:W-:Y:S02]  /*59c0*/  IMAD.MOV.U32 R31, RZ, RZ, R13 ;  /* 0x000000ffff1f7224 */ /* 0x000fe400078e000d */
[----:B------:R-:W-:-:S07]  /*59d0*/  IMAD.MOV.U32 R28, RZ, RZ, -0x1 ;  /* 0xffffffffff1c7424 */ /* 0x000fce00078e00ff */
[----:B0-2-4-:R-:W-:Y:S05]  /*59e0*/  WARPSYNC.COLLECTIVE R28, `(.L_x_1397) ;  /* 0x000000001c087348 */ /* 0x015fea0003c00000 */
[----:B0-----:R0:W1:Y:S02]  /*59f0*/  SHFL.IDX P0, R28, R30, R31, R27 ;  /* 0x0000001f1e1c7389 */ /* 0x001064000000001b */
[----:B012-4-:R-:W-:Y:S05]  /*5a00*/  ENDCOLLECTIVE ;  /* 0x000000000000791b */ /* 0x017fea0003800000 */
.L_x_1397:
[----:B------:R-:W-:Y:S05]  /*5a10*/  BSYNC B2 ;  /* 0x0000000000027941 */ /* 0x000fea0003800000 */
.L_x_1396:
[----:B------:R-:W-:Y:S05]  /*5a20*/  BRA `(.L_x_1398) ;  /* 0xffffffc800e07947 */ /* 0x000fea000383ffff */
.L_x_1249:
[----:B------:R-:W-:Y:S01]  /*5a30*/  BSSY B2, `(.L_x_1399) ;  /* 0x0000006000027945 */ /* 0x000fe20003800000 */
[----:B------:R-:W-:Y:S01]  /*5a40*/  IMAD.MOV.U32 R31, RZ, RZ, R14 ;  /* 0x000000ffff1f7224 */ /* 0x000fe200078e000e */
[----:B------:R-:W-:-:S07]  /*5a50*/  MOV R28, 0xffffffff ;  /* 0xffffffff001c7802 */ /* 0x000fce0000000f00 */
[----:B0-2-4-:R-:W-:Y:S05]  /*5a60*/  WARPSYNC.COLLECTIVE R28, `(.L_x_1400) ;  /* 0x000000001c087348 */ /* 0x015fea0003c00000 */
[----:B0-----:R0:W1:Y:S02]  /*5a70*/  SHFL.IDX P0, R28, R30, R31, R27 ;  /* 0x0000001f1e1c7389 */ /* 0x001064000000001b */
[----:B012-4-:R-:W-:Y:S05]  /*5a80*/  ENDCOLLECTIVE ;  /* 0x000000000000791b */ /* 0x017fea0003800000 */
.L_x_1400:
[----:B------:R-:W-:Y:S05]  /*5a90*/  BSYNC B2 ;  /* 0x0000000000027941 */ /* 0x000fea0003800000 */
.L_x_1399:
[----:B------:R-:W-:Y:S05]  /*5aa0*/  BRA `(.L_x_1401) ;  /* 0xffffffc800d87947 */ /* 0x000fea000383ffff */
.L_x_1251:
[----:B------:R-:W-:Y:S01]  /*5ab0*/  BSSY B2, `(.L_x_1402) ;  /* 0x0000006000027945 */ /* 0x000fe20003800000 */
[----:B------:R-:W-:Y:S02]  /*5ac0*/  IMAD.MOV.U32 R31, RZ, RZ, R15 ;  /* 0x000000ffff1f7224 */ /* 0x000fe400078e000f */
[----:B------:R-:W-:-:S07]  /*5ad0*/  IMAD.MOV.U32 R28, RZ, RZ, -0x1 ;  /* 0xffffffffff1c7424 */ /* 0x000fce00078e00ff */
[----:B0-2-4-:R-:W-:Y:S05]  /*5ae0*/  WARPSYNC.COLLECTIVE R28, `(.L_x_1403) ;  /* 0x000000001c087348 */ /* 0x015fea0003c00000 */
[----:B0-----:R0:W1:Y:S02]  /*5af0*/  SHFL.IDX P0, R28, R30, R31, R27 ;  /* 0x0000001f1e1c7389 */ /* 0x001064000000001b */
[----:B012-4-:R-:W-:Y:S05]  /*5b00*/  ENDCOLLECTIVE ;  /* 0x000000000000791b */ /* 0x017fea0003800000 */
.L_x_1403:
[----:B------:R-:W-:Y:S05]  /*5b10*/  BSYNC B2 ;  /* 0x0000000000027941 */ /* 0x000fea0003800000 */
.L_x_1402:
[----:B------:R-:W-:Y:S05]  /*5b20*/  BRA `(.L_x_1404) ;  /* 0xffffffc800d07947 */ /* 0x000fea000383ffff */
.L_x_1253:
[----:B------:R-:W-:Y:S01]  /*5b30*/  BSSY B2, `(.L_x_1405) ;  /* 0x0000006000027945 */ /* 0x000fe20003800000 */
[----:B------:R-:W-:Y:S01]  /*5b40*/  IMAD.MOV.U32 R31, RZ, RZ, R16 ;  /* 0x000000ffff1f7224 */ /* 0x000fe200078e0010 */
[----:B------:R-:W-:-:S07]  /*5b50*/  MOV R28, 0xffffffff ;  /* 0xffffffff001c7802 */ /* 0x000fce0000000f00 */
[----:B0-2-4-:R-:W-:Y:S05]  /*5b60*/  WARPSYNC.COLLECTIVE R28, `(.L_x_1406) ;  /* 0x000000001c087348 */ /* 0x015fea0003c00000 */
[----:B0-----:R0:W1:Y:S02]  /*5b70*/  SHFL.IDX P0, R28, R30, R31, R27 ;  /* 0x0000001f1e1c7389 */ /* 0x001064000000001b */
[----:B012-4-:R-:W-:Y:S05]  /*5b80*/  ENDCOLLECTIVE ;  /* 0x000000000000791b */ /* 0x017fea0003800000 */
.L_x_1406:
[----:B------:R-:W-:Y:S05]  /*5b90*/  BSYNC B2 ;  /* 0x0000000000027941 */ /* 0x000fea0003800000 */
.L_x_1405:
[----:B------:R-:W-:Y:S05]  /*5ba0*/  BRA `(.L_x_1407) ;  /* 0xffffffc800c87947 */ /* 0x000fea000383ffff */
.L_x_1255:
[----:B------:R-:W-:Y:S01]  /*5bb0*/  BSSY B2, `(.L_x_1408) ;  /* 0x0000006000027945 */ /* 0x000fe20003800000 */
[----:B------:R-:W-:Y:S02]  /*5bc0*/  IMAD.MOV.U32 R31, RZ, RZ, R17 ;  /* 0x000000ffff1f7224 */ /* 0x000fe400078e0011 */
[----:B------:R-:W-:-:S07]  /*5bd0*/  IMAD.MOV.U32 R28, RZ, RZ, -0x1 ;  /* 0xffffffffff1c7424 */ /* 0x000fce00078e00ff */
[----:B0-2-4-:R-:W-:Y:S05]  /*5be0*/  WARPSYNC.COLLECTIVE R28, `(.L_x_1409) ;  /* 0x000000001c087348 */ /* 0x015fea0003c00000 */
[----:B0-----:R0:W1:Y:S02]  /*5bf0*/  SHFL.IDX P0, R28, R30, R31, R27 ;  /* 0x0000001f1e1c7389 */ /* 0x001064000000001b */
[----:B012-4-:R-:W-:Y:S05]  /*5c00*/  ENDCOLLECTIVE ;  /* 0x000000000000791b */ /* 0x017fea0003800000 */
.L_x_1409:
[----:B------:R-:W-:Y:S05]  /*5c10*/  BSYNC B2 ;  /* 0x0000000000027941 */ /* 0x000fea0003800000 */
.L_x_1408:
[----:B------:R-:W-:Y:S05]  /*5c20*/  BRA `(.L_x_1410) ;  /* 0xffffffc800c07947 */ /* 0x000fea000383ffff */
.L_x_1257:
[----:B------:R-:W-:Y:S01]  /*5c30*/  BSSY B2, `(.L_x_1411) ;  /* 0x0000006000027945 */ /* 0x000fe20003800000 */
[----:B------:R-:W-:Y:S01]  /*5c40*/  IMAD.MOV.U32 R31, RZ, RZ, R18 ;  /* 0x000000ffff1f7224 */ /* 0x000fe200078e0012 */
[----:B------:R-:W-:-:S07]  /*5c50*/  MOV R28, 0xffffffff ;  /* 0xffffffff001c7802 */ /* 0x000fce0000000f00 */
[----:B0-2-4-:R-:W-:Y:S05]  /*5c60*/  WARPSYNC.COLLECTIVE R28, `(.L_x_1412) ;  /* 0x000000001c087348 */ /* 0x015fea0003c00000 */
[----:B0-----:R0:W1:Y:S02]  /*5c70*/  SHFL.IDX P0, R28, R30, R31, R27 ;  /* 0x0000001f1e1c7389 */ /* 0x001064000000001b */
[----:B012-4-:R-:W-:Y:S05]  /*5c80*/  ENDCOLLECTIVE ;  /* 0x000000000000791b */ /* 0x017fea0003800000 */
.L_x_1412:
[----:B------:R-:W-:Y:S05]  /*5c90*/  BSYNC B2 ;  /* 0x0000000000027941 */ /* 0x000fea0003800000 */
.L_x_1411:
[----:B------:R-:W-:Y:S05]  /*5ca0*/  BRA `(.L_x_1413) ;  /* 0xffffffc800b87947 */ /* 0x000fea000383ffff */
.L_x_1259:
[----:B------:R-:W-:Y:S01]  /*5cb0*/  BSSY B2, `(.L_x_1414) ;  /* 0x0000006000027945 */ /* 0x000fe20003800000 */
[----:B------:R-:W-:Y:S02]  /*5cc0*/  IMAD.MOV.U32 R31, RZ, RZ, R19 ;  /* 0x000000ffff1f7224 */ /* 0x000fe400078e0013 */
[----:B------:R-:W-:-:S07]  /*5cd0*/  IMAD.MOV.U32 R28, RZ, RZ, -0x1 ;  /* 0xffffffffff1c7424 */ /* 0x000fce00078e00ff */
[----:B0-2-4-:R-:W-:Y:S05]  /*5ce0*/  WARPSYNC.COLLECTIVE R28, `(.L_x_1415) ;  /* 0x000000001c087348 */ /* 0x015fea0003c00000 */
[----:B0-----:R0:W1:Y:S02]  /*5cf0*/  SHFL.IDX P0, R28, R30, R31, R27 ;  /* 0x0000001f1e1c7389 */ /* 0x001064000000001b */
[----:B012-4-:R-:W-:Y:S05]  /*5d00*/  ENDCOLLECTIVE ;  /* 0x000000000000791b */ /* 0x017fea0003800000 */
.L_x_1415:
[----:B------:R-:W-:Y:S05]  /*5d10*/  BSYNC B2 ;  /* 0x0000000000027941 */ /* 0x000fea0003800000 */
.L_x_1414:
[----:B------:R-:W-:Y:S05]  /*5d20*/  BRA `(.L_x_1416) ;  /* 0xffffffc800b07947 */ /* 0x000fea000383ffff */
.L_x_1261:
[----:B------:R-:W-:Y:S01]  /*5d30*/  BSSY B2, `(.L_x_1417) ;  /* 0x0000006000027945 */ /* 0x000fe20003800000 */
[----:B------:R-:W-:Y:S01]  /*5d40*/  IMAD.MOV.U32 R31, RZ, RZ, R20 ;  /* 0x000000ffff1f7224 */ /* 0x000fe200078e0014 */
[----:B------:R-:W-:-:S07]  /*5d50*/  MOV R28, 0xffffffff ;  /* 0xffffffff001c7802 */ /* 0x000fce0000000f00 */
[----:B0-2-4-:R-:W-:Y:S05]  /*5d60*/  WARPSYNC.COLLECTIVE R28, `(.L_x_1418) ;  /* 0x000000001c087348 */ /* 0x015fea0003c00000 */
[----:B0-----:R0:W1:Y:S02]  /*5d70*/  SHFL.IDX P0, R28, R30, R31, R27 ;  /* 0x0000001f1e1c7389 */ /* 0x001064000000001b */
[----:B012-4-:R-:W-:Y:S05]  /*5d80*/  ENDCOLLECTIVE ;  /* 0x000000000000791b */ /* 0x017fea0003800000 */
.L_x_1418:
[----:B------:R-:W-:Y:S05]  /*5d90*/  BSYNC B2 ;  /* 0x0000000000027941 */ /* 0x000fea0003800000 */
.L_x_1417:
[----:B------:R-:W-:Y:S05]  /*5da0*/  BRA `(.L_x_1419) ;  /* 0xffffffc800a87947 */ /* 0x000fea000383ffff */
.L_x_1263:
[----:B------:R-:W-:Y:S01]  /*5db0*/  BSSY B2, `(.L_x_1420) ;  /* 0x0000006000027945 */ /* 0x000fe20003800000 */
[----:B------:R-:W-:Y:S02]  /*5dc0*/  IMAD.MOV.U32 R31, RZ, RZ, R21 ;  /* 0x000000ffff1f7224 */ /* 0x000fe400078e0015 */
[----:B------:R-:W-:-:S07]  /*5dd0*/  IMAD.MOV.U32 R28, RZ, RZ, -0x1 ;  /* 0xffffffffff1c7424 */ /* 0x000fce00078e00ff */
[----:B0-2-4-:R-:W-:Y:S05]  /*5de0*/  WARPSYNC.COLLECTIVE R28, `(.L_x_1421) ;  /* 0x000000001c087348 */ /* 0x015fea0003c00000 */
[----:B0-----:R0:W1:Y:S02]  /*5df0*/  SHFL.IDX P0, R28, R30, R31, R27 ;  /* 0x0000001f1e1c7389 */ /* 0x001064000000001b */
[----:B012-4-:R-:W-:Y:S05]  /*5e00*/  ENDCOLLECTIVE ;  /* 0x000000000000791b */ /* 0x017fea0003800000 */
.L_x_1421:
[----:B------:R-:W-:Y:S05]  /*5e10*/  BSYNC B2 ;  /* 0x0000000000027941 */ /* 0x000fea0003800000 */
.L_x_1420:
[----:B------:R-:W-:Y:S05]  /*5e20*/  BRA `(.L_x_1422) ;  /* 0xffffffc800a07947 */ /* 0x000fea000383ffff */
.L_x_1265:
[----:B------:R-:W-:Y:S01]  /*5e30*/  BSSY B2, `(.L_x_1423) ;  /* 0x0000006000027945 */ /* 0x000fe20003800000 */
[----:B------:R-:W-:Y:S01]  /*5e40*/  IMAD.MOV.U32 R31, RZ, RZ, R22 ;  /* 0x000000ffff1f7224 */ /* 0x000fe200078e0016 */
[----:B------:R-:W-:-:S07]  /*5e50*/  MOV R28, 0xffffffff ;  /* 0xffffffff001c7802 */ /* 0x000fce0000000f00 */
[----:B0-2-4-:R-:W-:Y:S05]  /*5e60*/  WARPSYNC.COLLECTIVE R28, `(.L_x_1424) ;  /* 0x000000001c087348 */ /* 0x015fea0003c00000 */
[----:B0-----:R0:W1:Y:S02]  /*5e70*/  SHFL.IDX P0, R28, R30, R31, R27 ;  /* 0x0000001f1e1c7389 */ /* 0x001064000000001b */
[----:B012-4-:R-:W-:Y:S05]  /*5e80*/  ENDCOLLECTIVE ;  /* 0x000000000000791b */ /* 0x017fea0003800000 */
.L_x_1424:
[----:B------:R-:W-:Y:S05]  /*5e90*/  BSYNC B2 ;  /* 0x0000000000027941 */ /* 0x000fea0003800000 */
.L_x_1423:
[----:B------:R-:W-:Y:S05]  /*5ea0*/  BRA `(.L_x_1425) ;  /* 0xffffffc800987947 */ /* 0x000fea000383ffff */
.L_x_1288:
[----:B------:R-:W-:Y:S01]  /*5eb0*/  BSSY B1, `(.L_x_1426) ;  /* 0x0000006000017945 */ /* 0x000fe20003800000 */
[----:B------:R-:W-:Y:S02]  /*5ec0*/  IMAD.MOV.U32 R31, RZ, RZ, R26 ;  /* 0x000000ffff1f7224 */ /* 0x000fe400078e001a */
[----:B------:R-:W-:-:S07]  /*5ed0*/  IMAD.MOV.U32 R28, RZ, RZ, -0x1 ;  /* 0xffffffffff1c7424 */ /* 0x000fce00078e00ff */
[----:B0-2-4-:R-:W-:Y:S05]  /*5ee0*/  WARPSYNC.COLLECTIVE R28, `(.L_x_1427) ;  /* 0x000000001c087348 */ /* 0x015fea0003c00000 */
[----:B0-----:R0:W1:Y:S02]  /*5ef0*/  SHFL.IDX P0, R28, R30, R31, R27 ;  /* 0x0000001f1e1c7389 */ /* 0x001064000000001b */
[----:B012-4-:R-:W-:Y:S05]  /*5f00*/  ENDCOLLECTIVE ;  /* 0x000000000000791b */ /* 0x017fea0003800000 */
.L_x_1427:
[----:B------:R-:W-:Y:S05]  /*5f10*/  BSYNC B1 ;  /* 0x0000000000017941 */ /* 0x000fea0003800000 */
.L_x_1426:
[----:B------:R-:W-:Y:S05]  /*5f20*/  BRA `(.L_x_1428) ;  /* 0xffffffd800047947 */ /* 0x000fea000383ffff */
.L_x_1290:
[----:B------:R-:W-:Y:S01]  /*5f30*/  BSSY B1, `(.L_x_1429) ;  /* 0x0000006000017945 */ /* 0x000fe20003800000 */
[----:B------:R-:W-:Y:S01]  /*5f40*/  IMAD.MOV.U32 R31, RZ, RZ, R8 ;  /* 0x000000ffff1f7224 */ /* 0x000fe200078e0008 */
[----:B------:R-:W-:-:S07]  /*5f50*/  MOV R28, 0xffffffff ;  /* 0xffffffff001c7802 */ /* 0x000fce0000000f00 */
[----:B0-2-4-:R-:W-:Y:S05]  /*5f60*/  WARPSYNC.COLLECTIVE R28, `(.L_x_1430) ;  /* 0x000000001c087348 */ /* 0x015fea0003c00000 */
[----:B0-----:R0:W1:Y:S02]  /*5f70*/  SHFL.IDX P0, R28, R30, R31, R27 ;  /* 0x0000001f1e1c7389 */ /* 0x001064000000001b */
[----:B012-4-:R-:W-:Y:S05]  /*5f80*/  ENDCOLLECTIVE ;  /* 0x000000000000791b */ /* 0x017fea0003800000 */
.L_x_1430:
[----:B------:R-:W-:Y:S05]  /*5f90*/  BSYNC B1 ;  /* 0x0000000000017941 */ /* 0x000fea0003800000 */
.L_x_1429:
[----:B------:R-:W-:Y:S05]  /*5fa0*/  BRA `(.L_x_1431) ;  /* 0xffffffd400f87947 */ /* 0x000fea000383ffff */
.L_x_1292:
[----:B------:R-:W-:Y:S01]  /*5fb0*/  BSSY B1, `(.L_x_1432) ;  /* 0x0000006000017945 */ /* 0x000fe20003800000 */
[----:B------:R-:W-:Y:S02]  /*5fc0*/  IMAD.MOV.U32 R31, RZ, RZ, R9 ;  /* 0x000000ffff1f7224 */ /* 0x000fe400078e0009 */
[----:B------:R-:W-:-:S07]  /*5fd0*/  IMAD.MOV.U32 R28, RZ, RZ, -0x1 ;  /* 0xffffffffff1c7424 */ /* 0x000fce00078e00ff */
[----:B0-2-4-:R-:W-:Y:S05]  /*5fe0*/  WARPSYNC.COLLECTIVE R28, `(.L_x_1433) ;  /* 0x000000001c087348 */ /* 0x015fea0003c00000 */
[----:B0-----:R0:W1:Y:S02]  /*5ff0*/  SHFL.IDX P0, R28, R30, R31, R27 ;  /* 0x0000001f1e1c7389 */ /* 0x001064000000001b */
[----:B012-4-:R-:W-:Y:S05]  /*6000*/  ENDCOLLECTIVE ;  /* 0x000000000000791b */ /* 0x017fea0003800000 */
.L_x_1433:
[----:B------:R-:W-:Y:S05]  /*6010*/  BSYNC B1 ;  /* 0x0000000000017941 */ /* 0x000fea0003800000 */
.L_x_1432:
[----:B------:R-:W-:Y:S05]  /*6020*/  BRA `(.L_x_1434) ;  /* 0xffffffd400ec7947 */ /* 0x000fea000383ffff */
.L_x_1294:
[----:B------:R-:W-:Y:S01]  /*6030*/  BSSY B1, `(.L_x_1435) ;  /* 0x0000006000017945 */ /* 0x000fe20003800000 */
[----:B------:R-:W-:Y:S01]  /*6040*/  IMAD.MOV.U32 R31, RZ, RZ, R10 ;  /* 0x000000ffff1f7224 */ /* 0x000fe200078e000a */
[----:B------:R-:W-:-:S07]  /*6050*/  MOV R28, 0xffffffff ;  /* 0xffffffff001c7802 */ /* 0x000fce0000000f00 */
[----:B0-2-4-:R-:W-:Y:S05]  /*6060*/  WARPSYNC.COLLECTIVE R28, `(.L_x_1436) ;  /* 0x000000001c087348 */ /* 0x015fea0003c00000 */
[----:B0-----:R0:W1:Y:S02]  /*6070*/  SHFL.IDX P0, R28, R30, R31, R27 ;  /* 0x0000001f1e1c7389 */ /* 0x001064000000001b */
[----:B012-4-:R-:W-:Y:S05]  /*6080*/  ENDCOLLECTIVE ;  /* 0x000000000000791b */ /* 0x017fea0003800000 */
.L_x_1436:
[----:B------:R-:W-:Y:S05]  /*6090*/  BSYNC B1 ;  /* 0x0000000000017941 */ /* 0x000fea0003800000 */
.L_x_1435:
[----:B------:R-:W-:Y:S05]  /*60a0*/  BRA `(.L_x_1437) ;  /* 0xffffffd400e07947 */ /* 0x000fea000383ffff */
.L_x_1296:
[----:B------:R-:W-:Y:S01]  /*60b0*/  BSSY B1, `(.L_x_1438) ;  /* 0x0000006000017945 */ /* 0x000fe20003800000 */
[----:B------:R-:W-:Y:S02]  /*60c0*/  IMAD.MOV.U32 R31, RZ, RZ, R11 ;  /* 0x000000ffff1f7224 */ /* 0x000fe400078e000b */
[----:B------:R-:W-:-:S07]  /*60d0*/  IMAD.MOV.U32 R28, RZ, RZ, -0x1 ;  /* 0xffffffffff1c7424 */ /* 0x000fce00078e00ff */
[----:B0-2-4-:R-:W-:Y:S05]  /*60e0*/  WARPSYNC.COLLECTIVE R28, `(.L_x_1439) ;  /* 0x000000001c087348 */ /* 0x015fea0003c00000 */
[----:B0-----:R0:W1:Y:S02]  /*60f0*/  SHFL.IDX P0, R28, R30, R31, R27 ;  /* 0x0000001f1e1c7389 */ /* 0x001064000000001b */
[----:B012-4-:R-:W-:Y:S05]  /*6100*/  ENDCOLLECTIVE ;  /* 0x000000000000791b */ /* 0x017fea0003800000 */
.L_x_1439:
[----:B------:R-:W-:Y:S05]  /*6110*/  BSYNC B1 ;  /* 0x0000000000017941 */ /* 0x000fea0003800000 */
.L_x_1438:
[----:B------:R-:W-:Y:S05]  /*6120*/  BRA `(.L_x_1440) ;  /* 0xffffffd400d47947 */ /* 0x000fea000383ffff */
.L_x_1298:
[----:B------:R-:W-:Y:S01]  /*6130*/  BSSY B1, `(.L_x_1441) ;  /* 0x0000006000017945 */ /* 0x000fe20003800000 */
[----:B------:R-:W-:Y:S01]  /*6140*/  IMAD.MOV.U32 R31, RZ, RZ, R12 ;  /* 0x000000ffff1f7224 */ /* 0x000fe200078e000c */
[----:B------:R-:W-:-:S07]  /*6150*/  MOV R28, 0xffffffff ;  /* 0xffffffff001c7802 */ /* 0x000fce0000000f00 */
[----:B0-2-4-:R-:W-:Y:S05]  /*6160*/  WARPSYNC.COLLECTIVE R28, `(.L_x_1442) ;  /* 0x000000001c087348 */ /* 0x015fea0003c00000 */
[----:B0-----:R0:W1:Y:S02]  /*6170*/  SHFL.IDX P0, R28, R30, R31, R27 ;  /* 0x0000001f1e1c7389 */ /* 0x001064000000001b */
[----:B012-4-:R-:W-:Y:S05]  /*6180*/  ENDCOLLECTIVE ;  /* 0x000000000000791b */ /* 0x017fea0003800000 */
.L_x_1442:
[----:B------:R-:W-:Y:S05]  /*6190*/  BSYNC B1 ;  /* 0x0000000000017941 */ /* 0x000fea0003800000 */
.L_x_1441:
[----:B------:R-:W-:Y:S05]  /*61a0*/  BRA `(.L_x_1443) ;  /* 0xffffffd400d07947 */ /* 0x000fea000383ffff */
.L_x_1300:
[----:B------:R-:W-:Y:S01]  /*61b0*/  BSSY B1, `(.L_x_1444) ;  /* 0x0000006000017945 */ /* 0x000fe20003800000 */
[----:B------:R-:W-:Y:S02]  /*61c0*/  IMAD.MOV.U32 R31, RZ, RZ, R13 ;  /* 0x000000ffff1f7224 */ /* 0x000fe400078e000d */
[----:B------:R-:W-:-:S07]  /*61d0*/  IMAD.MOV.U32 R28, RZ, RZ, -0x1 ;  /* 0xffffffffff1c7424 */ /* 0x000fce00078e00ff */
[----:B0-2-4-:R-:W-:Y:S05]  /*61e0*/  WARPSYNC.COLLECTIVE R28, `(.L_x_1445) ;  /* 0x000000001c087348 */ /* 0x015fea0003c00000 */
[----:B0-----:R0:W1:Y:S02]  /*61f0*/  SHFL.IDX P0, R28, R30, R31, R27 ;  /* 0x0000001f1e1c7389 */ /* 0x001064000000001b */
[----:B012-4-:R-:W-:Y:S05]  /*6200*/  ENDCOLLECTIVE ;  /* 0x000000000000791b */ /* 0x017fea0003800000 */
.L_x_1445:
[----:B------:R-:W-:Y:S05]  /*6210*/  BSYNC B1 ;  /* 0x0000000000017941 */ /* 0x000fea0003800000 */
.L_x_1444:
[----:B------:R-:W-:Y:S05]  /*6220*/  BRA `(.L_x_1446) ;  /* 0xffffffd400c87947 */ /* 0x000fea000383ffff */
.L_x_1302:
[----:B------:R-:W-:Y:S01]  /*6230*/  BSSY B1, `(.L_x_1447) ;  /* 0x0000006000017945 */ /* 0x000fe20003800000 */
[----:B------:R-:W-:Y:S01]  /*6240*/  IMAD.MOV.U32 R31, RZ, RZ, R14 ;  /* 0x000000ffff1f7224 */ /* 0x000fe200078e000e */
[----:B------:R-:W-:-:S07]  /*6250*/  MOV R28, 0xffffffff ;  /* 0xffffffff001c7802 */ /* 0x000fce0000000f00 */
[----:B0-2-4-:R-:W-:Y:S05]  /*6260*/  WARPSYNC.COLLECTIVE R28, `(.L_x_1448) ;  /* 0x000000001c087348 */ /* 0x015fea0003c00000 */
[----:B0-----:R0:W1:Y:S02]  /*6270*/  SHFL.IDX P0, R28, R30, R31, R27 ;  /* 0x0000001f1e1c7389 */ /* 0x001064000000001b */
[----:B012-4-:R-:W-:Y:S05]  /*6280*/  ENDCOLLECTIVE ;  /* 0x000000000000791b */ /* 0x017fea0003800000 */
.L_x_1448:
[----:B------:R-:W-:Y:S05]  /*6290*/  BSYNC B1 ;  /* 0x0000000000017941 */ /* 0x000fea0003800000 */
.L_x_1447:
[----:B------:R-:W-:Y:S05]  /*62a0*/  BRA `(.L_x_1449) ;  /* 0xffffffd400c07947 */ /* 0x000fea000383ffff */
.L_x_1304:
[----:B------:R-:W-:Y:S01]  /*62b0*/  BSSY B1, `(.L_x_1450) ;  /* 0x0000006000017945 */ /* 0x000fe20003800000 */
[----:B------:R-:W-:Y:S02]  /*62c0*/  IMAD.MOV.U32 R31, RZ, RZ, R15 ;  /* 0x000000ffff1f7224 */ /* 0x000fe400078e000f */
[----:B------:R-:W-:-:S07]  /*62d0*/  IMAD.MOV.U32 R28, RZ, RZ, -0x1 ;  /* 0xffffffffff1c7424 */ /* 0x000fce00078e00ff */
[----:B0-2-4-:R-:W-:Y:S05]  /*62e0*/  WARPSYNC.COLLECTIVE R28, `(.L_x_1451) ;  /* 0x000000001c087348 */ /* 0x015fea0003c00000 */
[----:B0-----:R0:W1:Y:S02]  /*62f0*/  SHFL.IDX P0, R28, R30, R31, R27 ;  /* 0x0000001f1e1c7389 */ /* 0x001064000000001b */
[----:B012-4-:R-:W-:Y:S05]  /*6300*/  ENDCOLLECTIVE ;  /* 0x000000000000791b */ /* 0x017fea0003800000 */
.L_x_1451:
[----:B------:R-:W-:Y:S05]  /*6310*/  BSYNC B1 ;  /* 0x0000000000017941 */ /* 0x000fea0003800000 */
.L_x_1450:
[----:B------:R-:W-:Y:S05]  /*6320*/  BRA `(.L_x_1452) ;  /* 0xffffffd400b87947 */ /* 0x000fea000383ffff */
.L_x_1306:
[----:B------:R-:W-:Y:S01]  /*6330*/  BSSY B1, `(.L_x_1453) ;  /* 0x0000006000017945 */ /* 0x000fe20003800000 */
[----:B------:R-:W-:Y:S01]  /*6340*/  IMAD.MOV.U32 R31, RZ, RZ, R16 ;  /* 0x000000ffff1f7224 */ /* 0x000fe200078e0010 */
[----:B------:R-:W-:-:S07]  /*6350*/  MOV R28, 0xffffffff ;  /* 0xffffffff001c7802 */ /* 0x000fce0000000f00 */
[----:B0-2-4-:R-:W-:Y:S05]  /*6360*/  WARPSYNC.COLLECTIVE R28, `(.L_x_1454) ;  /* 0x000000001c087348 */ /* 0x015fea0003c00000 */
[----:B0-----:R0:W1:Y:S02]  /*6370*/  SHFL.IDX P0, R28, R30, R31, R27 ;  /* 0x0000001f1e1c7389 */ /* 0x001064000000001b */
[----:B012-4-:R-:W-:Y:S05]  /*6380*/  ENDCOLLECTIVE ;  /* 0x000000000000791b */ /* 0x017fea0003800000 */
.L_x_1454:
[----:B------:R-:W-:Y:S05]  /*6390*/  BSYNC B1 ;  /* 0x0000000000017941 */ /* 0x000fea0003800000 */
.L_x_1453:
[----:B------:R-:W-:Y:S05]  /*63a0*/  BRA `(.L_x_1455) ;  /* 0xffffffd400b07947 */ /* 0x000fea000383ffff */
.L_x_1308:
[----:B------:R-:W-:Y:S01]  /*63b0*/  BSSY B1, `(.L_x_1456) ;  /* 0x0000006000017945 */ /* 0x000fe20003800000 */
[----:B------:R-:W-:Y:S02]  /*63c0*/  IMAD.MOV.U32 R31, RZ, RZ, R17 ;  /* 0x000000ffff1f7224 */ /* 0x000fe400078e0011 */
[----:B------:R-:W-:-:S07]  /*63d0*/  IMAD.MOV.U32 R28, RZ, RZ, -0x1 ;  /* 0xffffffffff1c7424 */ /* 0x000fce00078e00ff */
[----:B0-2-4-:R-:W-:Y:S05]  /*63e0*/  WARPSYNC.COLLECTIVE R28, `(.L_x_1457) ;  /* 0x000000001c087348 */ /* 0x015fea0003c00000 */
[----:B0-----:R0:W1:Y:S02]  /*63f0*/  SHFL.IDX P0, R28, R30, R31, R27 ;  /* 0x0000001f1e1c7389 */ /* 0x001064000000001b */
[----:B012-4-:R-:W-:Y:S05]  /*6400*/  ENDCOLLECTIVE ;  /* 0x000000000000791b */ /* 0x017fea0003800000 */
.L_x_1457:
[----:B------:R-:W-:Y:S05]  /*6410*/  BSYNC B1 ;  /* 0x0000000000017941 */ /* 0x000fea0003800000 */
.L_x_1456:
[----:B------:R-:W-:Y:S05]  /*6420*/  BRA `(.L_x_1458) ;  /* 0xffffffd400a87947 */ /* 0x000fea000383ffff */
.L_x_1310:
[----:B------:R-:W-:Y:S01]  /*6430*/  BSSY B1, `(.L_x_1459) ;  /* 0x0000006000017945 */ /* 0x000fe20003800000 */
[----:B------:R-:W-:Y:S01]  /*6440*/  IMAD.MOV.U32 R31, RZ, RZ, R18 ;  /* 0x000000ffff1f7224 */ /* 0x000fe200078e0012 */
[----:B------:R-:W-:-:S07]  /*6450*/  MOV R28, 0xffffffff ;  /* 0xffffffff001c7802 */ /* 0x000fce0000000f00 */
[----:B0-2-4-:R-:W-:Y:S05]  /*6460*/  WARPSYNC.COLLECTIVE R28, `(.L_x_1460) ;  /* 0x000000001c087348 */ /* 0x015fea0003c00000 */
[----:B0-----:R0:W1:Y:S02]  /*6470*/  SHFL.IDX P0, R28, R30, R31, R27 ;  /* 0x0000001f1e1c7389 */ /* 0x001064000000001b */
[----:B012-4-:R-:W-:Y:S05]  /*6480*/  ENDCOLLECTIVE ;  /* 0x000000000000791b */ /* 0x017fea0003800000 */
.L_x_1460:
[----:B------:R-:W-:Y:S05]  /*6490*/  BSYNC B1 ;  /* 0x0000000000017941 */ /* 0x000fea0003800000 */
.L_x_1459:
[----:B------:R-:W-:Y:S05]  /*64a0*/  BRA `(.L_x_1461) ;  /* 0xffffffd400a07947 */ /* 0x000fea000383ffff */
.L_x_1312:
[----:B------:R-:W-:Y:S01]  /*64b0*/  BSSY B1, `(.L_x_1462) ;  /* 0x0000006000017945 */ /* 0x000fe20003800000 */
[----:B------:R-:W-:Y:S02]  /*64c0*/  IMAD.MOV.U32 R31, RZ, RZ, R19 ;  /* 0x000000ffff1f7224 */ /* 0x000fe400078e0013 */
[----:B------:R-:W-:-:S07]  /*64d0*/  IMAD.MOV.U32 R28, RZ, RZ, -0x1 ;  /* 0xffffffffff1c7424 */ /* 0x000fce00078e00ff */
[----:B0-2-4-:R-:W-:Y:S05]  /*64e0*/  WARPSYNC.COLLECTIVE R28, `(.L_x_1463) ;  /* 0x000000001c087348 */ /* 0x015fea0003c00000 */
[----:B0-----:R0:W1:Y:S02]  /*64f0*/  SHFL.IDX P0, R28, R30, R31, R27 ;  /* 0x0000001f1e1c7389 */ /* 0x001064000000001b */
[----:B012-4-:R-:W-:Y:S05]  /*6500*/  ENDCOLLECTIVE ;  /* 0x000000000000791b */ /* 0x017fea0003800000 */
.L_x_1463:
[----:B------:R-:W-:Y:S05]  /*6510*/  BSYNC B1 ;  /* 0x0000000000017941 */ /* 0x000fea0003800000 */
.L_x_1462:
[----:B------:R-:W-:Y:S05]  /*6520*/  BRA `(.L_x_1464) ;  /* 0xffffffd400987947 */ /* 0x000fea000383ffff */
.L_x_1314:
[----:B------:R-:W-:Y:S01]  /*6530*/  BSSY B1, `(.L_x_1465) ;  /* 0x0000006000017945 */ /* 0x000fe20003800000 */
[----:B------:R-:W-:Y:S01]  /*6540*/  IMAD.MOV.U32 R31, RZ, RZ, R20 ;  /* 0x000000ffff1f7224 */ /* 0x000fe200078e0014 */
[----:B------:R-:W-:-:S07]  /*6550*/  MOV R28, 0xffffffff ;  /* 0xffffffff001c7802 */ /* 0x000fce0000000f00 */
[----:B0-2-4-:R-:W-:Y:S05]  /*6560*/  WARPSYNC.COLLECTIVE R28, `(.L_x_1466) ;  /* 0x000000001c087348 */ /* 0x015fea0003c00000 */
[----:B0-----:R0:W1:Y:S02]  /*6570*/  SHFL.IDX P0, R28, R30, R31, R27 ;  /* 0x0000001f1e1c7389 */ /* 0x001064000000001b */
[----:B012-4-:R-:W-:Y:S05]  /*6580*/  ENDCOLLECTIVE ;  /* 0x000000000000791b */ /* 0x017fea0003800000 */
.L_x_1466:
[----:B------:R-:W-:Y:S05]  /*6590*/  BSYNC B1 ;  /* 0x0000000000017941 */ /* 0x000fea0003800000 */
.L_x_1465:
[----:B------:R-:W-:Y:S05]  /*65a0*/  BRA `(.L_x_1467) ;  /* 0xffffffd400907947 */ /* 0x000fea000383ffff */
.L_x_1316:
[----:B------:R-:W-:Y:S01]  /*65b0*/  BSSY B1, `(.L_x_1468) ;  /* 0x0000006000017945 */ /* 0x000fe20003800000 */
[----:B------:R-:W-:Y:S02]  /*65c0*/  IMAD.MOV.U32 R31, RZ, RZ, R21 ;  /* 0x000000ffff1f7224 */ /* 0x000fe400078e0015 */
[----:B------:R-:W-:-:S07]  /*65d0*/  IMAD.MOV.U32 R28, RZ, RZ, -0x1 ;  /* 0xffffffffff1c7424 */ /* 0x000fce00078e00ff */
[----:B0-2-4-:R-:W-:Y:S05]  /*65e0*/  WARPSYNC.COLLECTIVE R28, `(.L_x_1469) ;  /* 0x000000001c087348 */ /* 0x015fea0003c00000 */
[----:B0-----:R0:W1:Y:S02]  /*65f0*/  SHFL.IDX P0, R28, R30, R31, R27 ;  /* 0x0000001f1e1c7389 */ /* 0x001064000000001b */
[----:B012-4-:R-:W-:Y:S05]  /*6600*/  ENDCOLLECTIVE ;  /* 0x000000000000791b */ /* 0x017fea0003800000 */
.L_x_1469:
[----:B------:R-:W-:Y:S05]  /*6610*/  BSYNC B1 ;  /* 0x0000000000017941 */ /* 0x000fea0003800000 */
.L_x_1468:
[----:B------:R-:W-:Y:S05]  /*6620*/  BRA `(.L_x_1470) ;  /* 0xffffffd400887947 */ /* 0x000fea000383ffff */
.L_x_1318:
[----:B------:R-:W-:Y:S01]  /*6630*/  BSSY B1, `(.L_x_1471) ;  /* 0x0000006000017945 */ /* 0x000fe20003800000 */
[----:B------:R-:W-:Y:S01]  /*6640*/  IMAD.MOV.U32 R31, RZ, RZ, R22 ;  /* 0x000000ffff1f7224 */ /* 0x000fe200078e0016 */
[----:B------:R-:W-:-:S07]  /*6650*/  MOV R28, 0xffffffff ;  /* 0xffffffff001c7802 */ /* 0x000fce0000000f00 */
[----:B0-2-4-:R-:W-:Y:S05]  /*6660*/  WARPSYNC.COLLECTIVE R28, `(.L_x_1472) ;  /* 0x000000001c087348 */ /* 0x015fea0003c00000 */
[----:B0-----:R0:W1:Y:S02]  /*6670*/  SHFL.IDX P0, R28, R30, R31, R27 ;  /* 0x0000001f1e1c7389 */ /* 0x001064000000001b */
[----:B012-4-:R-:W-:Y:S05]  /*6680*/  ENDCOLLECTIVE ;  /* 0x000000000000791b */ /* 0x017fea0003800000 */
.L_x_1472:
[----:B------:R-:W-:Y:S05]  /*6690*/  BSYNC B1 ;  /* 0x0000000000017941 */ /* 0x000fea0003800000 */
.L_x_1471:
[----:B------:R-:W-:Y:S05]  /*66a0*/  BRA `(.L_x_1473) ;  /* 0xffffffd400807947 */ /* 0x000fea000383ffff */
.L_x_1339:
[----:B------:R-:W-:Y:S02]  /*66b0*/  IMAD.MOV.U32 R28, RZ, RZ, -0x1 ;  /* 0xffffffffff1c7424 */ /* 0x000fe400078e00ff */
[----:B------:R-:W-:-:S07]  /*66c0*/  IMAD.MOV.U32 R31, RZ, RZ, R26 ;  /* 0x000000ffff1f7224 */ /* 0x000fce00078e001a */
[----:B0-2-4-:R-:W-:Y:S05]  /*66d0*/  WARPSYNC.COLLECTIVE R28, `(.L_x_1474) ;  /* 0x000000001c087348 */ /* 0x015fea0003c00000 */
[----:B0-----:R0:W1:Y:S02]  /*66e0*/  SHFL.IDX P0, R28, R30, R31, R27 ;  /* 0x0000001f1e1c7389 */ /* 0x001064000000001b */
[----:B012-4-:R-:W-:Y:S05]  /*66f0*/  ENDCOLLECTIVE ;  /* 0x000000000000791b */ /* 0x017fea0003800000 */
.L_x_1474:
[----:B------:R-:W-:Y:S01]  /*6700*/  IMAD.MOV.U32 R53, RZ, RZ, R28 ;  /* 0x000000ffff357224 */ /* 0x000fe200078e001c */
[----:B------:R-:W-:Y:S06]  /*6710*/  BRA `(.L_x_1475) ;  /* 0xffffffe000e87947 */ /* 0x000fec000383ffff */
.L_x_1341:
[----:B------:R-:W-:Y:S01]  /*6720*/  BSSY B0, `(.L_x_1476) ;  /* 0x0000006000007945 */ /* 0x000fe20003800000 */
[----:B------:R-:W-:Y:S01]  /*6730*/  MOV R31, R8 ;  /* 0x00000008001f7202 */ /* 0x000fe20000000f00 */
[----:B------:R-:W-:-:S07]  /*6740*/  IMAD.MOV.U32 R28, RZ, RZ, -0x1 ;  /* 0xffffffffff1c7424 */ /* 0x000fce00078e00ff */
[----:B0-2-4-:R-:W-:Y:S05]  /*6750*/  WARPSYNC.COLLECTIVE R28, `(.L_x_1477) ;  /* 0x000000001c087348 */ /* 0x015fea0003c00000 */
[----:B0-----:R0:W1:Y:S02]  /*6760*/  SHFL.IDX P0, R28, R30, R31, R27 ;  /* 0x0000001f1e1c7389 */ /* 0x001064000000001b */
[----:B012-4-:R-:W-:Y:S05]  /*6770*/  ENDCOLLECTIVE ;  /* 0x000000000000791b */ /* 0x017fea0003800000 */
.L_x_1477:
[----:B------:R-:W-:Y:S05]  /*6780*/  BSYNC B0 ;  /* 0x0000000000007941 */ /* 0x000fea0003800000 */
.L_x_1476:
[----:B------:R-:W-:Y:S05]  /*6790*/  BRA `(.L_x_1478) ;  /* 0xffffffe000dc7947 */ /* 0x000fea000383ffff */
.L_x_1343:
[----:B------:R-:W-:Y:S01]  /*67a0*/  BSSY B0, `(.L_x_1479) ;  /* 0x0000006000007945 */ /* 0x000fe20003800000 */
[----:B------:R-:W-:Y:S02]  /*67b0*/  IMAD.MOV.U32 R31, RZ, RZ, R9 ;  /* 0x000000ffff1f7224 */ /* 0x000fe400078e0009 */
[----:B------:R-:W-:-:S07]  /*67c0*/  IMAD.MOV.U32 R28, RZ, RZ, -0x1 ;  /* 0xffffffffff1c7424 */ /* 0x000fce00078e00ff */
[----:B0-2-4-:R-:W-:Y:S05]  /*67d0*/  WARPSYNC.COLLECTIVE R28, `(.L_x_1480) ;  /* 0x000000001c087348 */ /* 0x015fea0003c00000 */
[----:B0-----:R0:W1:Y:S02]  /*67e0*/  SHFL.IDX P0, R28, R30, R31, R27 ;  /* 0x0000001f1e1c7389 */ /* 0x001064000000001b */
[----:B012-4-:R-:W-:Y:S05]  /*67f0*/  ENDCOLLECTIVE ;  /* 0x000000000000791b */ /* 0x017fea0003800000 */
.L_x_1480:
[----:B------:R-:W-:Y:S05]  /*6800*/  BSYNC B0 ;  /* 0x0000000000007941 */ /* 0x000fea0003800000 */
.L_x_1479:
[----:B------:R-:W-:Y:S05]  /*6810*/  BRA `(.L_x_1481) ;  /* 0xffffffe000d07947 */ /* 0x000fea000383ffff */
.L_x_1345:
[----:B------:R-:W-:Y:S01]  /*6820*/  BSSY B0, `(.L_x_1482) ;  /* 0x0000006000007945 */ /* 0x000fe20003800000 */
[----:B------:R-:W-:Y:S01]  /*6830*/  MOV R31, R10 ;  /* 0x0000000a001f7202 */ /* 0x000fe20000000f00 */
[----:B------:R-:W-:-:S07]  /*6840*/  IMAD.MOV.U32 R28, RZ, RZ, -0x1 ;  /* 0xffffffffff1c7424 */ /* 0x000fce00078e00ff */
[----:B0-2-4-:R-:W-:Y:S05]  /*6850*/  WARPSYNC.COLLECTIVE R28, `(.L_x_1483) ;  /* 0x000000001c087348 */ /* 0x015fea0003c00000 */
[----:B0-----:R0:W1:Y:S02]  /*6860*/  SHFL.IDX P0, R28, R30, R31, R27 ;  /* 0x0000001f1e1c7389 */ /* 0x001064000000001b */
[----:B012-4-:R-:W-:Y:S05]  /*6870*/  ENDCOLLECTIVE ;  /* 0x000000000000791b */ /* 0x017fea0003800000 */
.L_x_1483:
[----:B------:R-:W-:Y:S05]  /*6880*/  BSYNC B0 ;  /* 0x0000000000007941 */ /* 0x000fea0003800000 */
.L_x_1482:
[----:B------:R-:W-:Y:S05]  /*6890*/  BRA `(.L_x_1484) ;  /* 0xffffffe000c47947 */ /* 0x000fea000383ffff */
.L_x_1347:
[----:B------:R-:W-:Y:S01]  /*68a0*/  BSSY B0, `(.L_x_1485) ;  /* 0x0000006000007945 */ /* 0x000fe20003800000 */
[----:B------:R-:W-:Y:S02]  /*68b0*/  IMAD.MOV.U32 R31, RZ, RZ, R11 ;  /* 0x000000ffff1f7224 */ /* 0x000fe400078e000b */
[----:B------:R-:W-:-:S07]  /*68c0*/  IMAD.MOV.U32 R28, RZ, RZ, -0x1 ;  /* 0xffffffffff1c7424 */ /* 0x000fce00078e00ff */
[----:B0-2-4-:R-:W-:Y:S05]  /*68d0*/  WARPSYNC.COLLECTIVE R28, `(.L_x_1486) ;  /* 0x000000001c087348 */ /* 0x015fea0003c00000 */
[----:B0-----:R0:W1:Y:S02]  /*68e0*/  SHFL.IDX P0, R28, R30, R31, R27 ;  /* 0x0000001f1e1c7389 */ /* 0x001064000000001b */
[----:B012-4-:R-:W-:Y:S05]  /*68f0*/  ENDCOLLECTIVE ;  /* 0x000000000000791b */ /* 0x017fea0003800000 */
.L_x_1486:
[----:B------:R-:W-:Y:S05]  /*6900*/  BSYNC B0 ;  /* 0x0000000000007941 */ /* 0x000fea0003800000 */
.L_x_1485:
[----:B------:R-:W-:Y:S05]  /*6910*/  BRA `(.L_x_1487) ;  /* 0xffffffe000c07947 */ /* 0x000fea000383ffff */
.L_x_1349:
[----:B------:R-:W-:Y:S01]  /*6920*/  BSSY B0, `(.L_x_1488) ;  /* 0x0000006000007945 */ /* 0x000fe20003800000 */
[----:B------:R-:W-:Y:S01]  /*6930*/  MOV R31, R12 ;  /* 0x0000000c001f7202 */ /* 0x000fe20000000f00 */
[----:B------:R-:W-:-:S07]  /*6940*/  IMAD.MOV.U32 R28, RZ, RZ, -0x1 ;  /* 0xffffffffff1c7424 */ /* 0x000fce00078e00ff */
[----:B0-2-4-:R-:W-:Y:S05]  /*6950*/  WARPSYNC.COLLECTIVE R28, `(.L_x_1489) ;  /* 0x000000001c087348 */ /* 0x015fea0003c00000 */
[----:B0-----:R0:W1:Y:S02]  /*6960*/  SHFL.IDX P0, R28, R30, R31, R27 ;  /* 0x0000001f1e1c7389 */ /* 0x001064000000001b */
[----:B012-4-:R-:W-:Y:S05]  /*6970*/  ENDCOLLECTIVE ;  /* 0x000000000000791b */ /* 0x017fea0003800000 */
.L_x_1489:
[----:B------:R-:W-:Y:S05]  /*6980*/  BSYNC B0 ;  /* 0x0000000000007941 */ /* 0x000fea0003800000 */
.L_x_1488:
[----:B------:R-:W-:Y:S05]  /*6990*/  BRA `(.L_x_1490) ;  /* 0xffffffe000b87947 */ /* 0x000fea000383ffff */
.L_x_1351:
[----:B------:R-:W-:Y:S01]  /*69a0*/  BSSY B0, `(.L_x_1491) ;  /* 0x0000006000007945 */ /* 0x000fe20003800000 */
[----:B------:R-:W-:Y:S02]  /*69b0*/  IMAD.MOV.U32 R31, RZ, RZ, R13 ;  /* 0x000000ffff1f7224 */ /* 0x000fe400078e000d */
[----:B------:R-:W-:-:S07]  /*69c0*/  IMAD.MOV.U32 R28, RZ, RZ, -0x1 ;  /* 0xffffffffff1c7424 */ /* 0x000fce00078e00ff */
[----:B0-2-4-:R-:W-:Y:S05]  /*69d0*/  WARPSYNC.COLLECTIVE R28, `(.L_x_1492) ;  /* 0x000000001c087348 */ /* 0x015fea0003c00000 */
[----:B0-----:R0:W1:Y:S02]  /*69e0*/  SHFL.IDX P0, R28, R30, R31, R27 ;  /* 0x0000001f1e1c7389 */ /* 0x001064000000001b */
[----:B012-4-:R-:W-:Y:S05]  /*69f0*/  ENDCOLLECTIVE ;  /* 0x000000000000791b */ /* 0x017fea0003800000 */
.L_x_1492:
[----:B------:R-:W-:Y:S05]  /*6a00*/  BSYNC B0 ;  /* 0x0000000000007941 */ /* 0x000fea0003800000 */
.L_x_1491:
[----:B------:R-:W-:Y:S05]  /*6a10*/  BRA `(.L_x_1493) ;  /* 0xffffffe000b07947 */ /* 0x000fea000383ffff */
.L_x_1353:
[----:B------:R-:W-:Y:S01]  /*6a20*/  BSSY B0, `(.L_x_1494) ;  /* 0x0000006000007945 */ /* 0x000fe20003800000 */
[----:B------:R-:W-:Y:S01]  /*6a30*/  MOV R31, R14 ;  /* 0x0000000e001f7202 */ /* 0x000fe20000000f00 */
[----:B------:R-:W-:-:S07]  /*6a40*/  IMAD.MOV.U32 R28, RZ, RZ, -0x1 ;  /* 0xffffffffff1c7424 */ /* 0x000fce00078e00ff */
[----:B0-2-4-:R-:W-:Y:S05]  /*6a50*/  WARPSYNC.COLLECTIVE R28, `(.L_x_1495) ;  /* 0x000000001c087348 */ /* 0x015fea0003c00000 */
[----:B0-----:R0:W1:Y:S02]  /*6a60*/  SHFL.IDX P0, R28, R30, R31, R27 ;  /* 0x0000001f1e1c7389 */ /* 0x001064000000001b */
[----:B012-4-:R-:W-:Y:S05]  /*6a70*/  ENDCOLLECTIVE ;  /* 0x000000000000791b */ /* 0x017fea0003800000 */
.L_x_1495:
[----:B------:R-:W-:Y:S05]  /*6a80*/  BSYNC B0 ;  /* 0x0000000000007941 */ /* 0x000fea0003800000 */
.L_x_1494:
[----:B------:R-:W-:Y:S05]  /*6a90*/  BRA `(.L_x_1496) ;  /* 0xffffffe000a87947 */ /* 0x000fea000383ffff */
.L_x_1355:
[----:B------:R-:W-:Y:S01]  /*6aa0*/  BSSY B0, `(.L_x_1497) ;  /* 0x0000006000007945 */ /* 0x000fe20003800000 */
[----:B------:R-:W-:Y:S02]  /*6ab0*/  IMAD.MOV.U32 R31, RZ, RZ, R15 ;  /* 0x000000ffff1f7224 */ /* 0x000fe400078e000f */
[----:B------:R-:W-:-:S07]  /*6ac0*/  IMAD.MOV.U32 R28, RZ, RZ, -0x1 ;  /* 0xffffffffff1c7424 */ /* 0x000fce00078e00ff */
[----:B0-2-4-:R-:W-:Y:S05]  /*6ad0*/  WARPSYNC.COLLECTIVE R28, `(.L_x_1498) ;  /* 0x000000001c087348 */ /* 0x015fea0003c00000 */
[----:B0-----:R0:W1:Y:S02]  /*6ae0*/  SHFL.IDX P0, R28, R30, R31, R27 ;  /* 0x0000001f1e1c7389 */ /* 0x001064000000001b */
[----:B012-4-:R-:W-:Y:S05]  /*6af0*/  ENDCOLLECTIVE ;  /* 0x000000000000791b */ /* 0x017fea0003800000 */
.L_x_1498:
[----:B------:R-:W-:Y:S05]  /*6b00*/  BSYNC B0 ;  /* 0x0000000000007941 */ /* 0x000fea0003800000 */
.L_x_1497:
[----:B------:R-:W-:Y:S05]  /*6b10*/  BRA `(.L_x_1499) ;  /* 0xffffffe000a07947 */ /* 0x000fea000383ffff */
.L_x_1357:
[----:B------:R-:W-:Y:S01]  /*6b20*/  BSSY B0, `(.L_x_1500) ;  /* 0x0000006000007945 */ /* 0x000fe20003800000 */
[----:B------:R-:W-:Y:S01]  /*6b30*/  MOV R31, R16 ;  /* 0x00000010001f7202 */ /* 0x000fe20000000f00 */
[----:B------:R-:W-:-:S07]  /*6b40*/  IMAD.MOV.U32 R28, RZ, RZ, -0x1 ;  /* 0xffffffffff1c7424 */ /* 0x000fce00078e00ff */
[----:B0-2-4-:R-:W-:Y:S05]  /*6b50*/  WARPSYNC.COLLECTIVE R28, `(.L_x_1501) ;  /* 0x000000001c087348 */ /* 0x015fea0003c00000 */
[----:B0-----:R0:W1:Y:S02]  /*6b60*/  SHFL.IDX P0, R28, R30, R31, R27 ;  /* 0x0000001f1e1c7389 */ /* 0x001064000000001b */
[----:B012-4-:R-:W-:Y:S05]  /*6b70*/  ENDCOLLECTIVE ;  /* 0x000000000000791b */ /* 0x017fea0003800000 */
.L_x_1501:
[----:B------:R-:W-:Y:S05]  /*6b80*/  BSYNC B0 ;  /* 0x0000000000007941 */ /* 0x000fea0003800000 */
.L_x_1500:
[----:B------:R-:W-:Y:S05]  /*6b90*/  BRA `(.L_x_1502) ;  /* 0xffffffe000987947 */ /* 0x000fea000383ffff */
.L_x_1359:
[----:B------:R-:W-:Y:S01]  /*6ba0*/  BSSY B0, `(.L_x_1503) ;  /* 0x0000006000007945 */ /* 0x000fe20003800000 */
[----:B------:R-:W-:Y:S02]  /*6bb0*/  IMAD.MOV.U32 R31, RZ, RZ, R17 ;  /* 0x000000ffff1f7224 */ /* 0x000fe400078e0011 */
[----:B------:R-:W-:-:S07]  /*6bc0*/  IMAD.MOV.U32 R28, RZ, RZ, -0x1 ;  /* 0xffffffffff1c7424 */ /* 0x000fce00078e00ff */
[----:B0-2-4-:R-:W-:Y:S05]  /*6bd0*/  WARPSYNC.COLLECTIVE R28, `(.L_x_1504) ;  /* 0x000000001c087348 */ /* 0x015fea0003c00000 */
[----:B0-----:R0:W1:Y:S02]  /*6be0*/  SHFL.IDX P0, R28, R30, R31, R27 ;  /* 0x0000001f1e1c7389 */ /* 0x001064000000001b */
[----:B012-4-:R-:W-:Y:S05]  /*6bf0*/  ENDCOLLECTIVE ;  /* 0x000000000000791b */ /* 0x017fea0003800000 */
.L_x_1504:
[----:B------:R-:W-:Y:S05]  /*6c00*/  BSYNC B0 ;  /* 0x0000000000007941 */ /* 0x000fea0003800000 */
.L_x_1503:
[----:B------:R-:W-:Y:S05]  /*6c10*/  BRA `(.L_x_1505) ;  /* 0xffffffe000907947 */ /* 0x000fea000383ffff */
.L_x_1361:
[----:B------:R-:W-:Y:S01]  /*6c20*/  BSSY B0, `(.L_x_1506) ;  /* 0x0000006000007945 */ /* 0x000fe20003800000 */
[----:B------:R-:W-:Y:S01]  /*6c30*/  MOV R31, R18 ;  /* 0x00000012001f7202 */ /* 0x000fe20000000f00 */
[----:B------:R-:W-:-:S07]  /*6c40*/  IMAD.MOV.U32 R28, RZ, RZ, -0x1 ;  /* 0xffffffffff1c7424 */ /* 0x000fce00078e00ff */
[----:B0-2-4-:R-:W-:Y:S05]  /*6c50*/  WARPSYNC.COLLECTIVE R28, `(.L_x_1507) ;  /* 0x000000001c087348 */ /* 0x015fea0003c00000 */
[----:B0-----:R0:W1:Y:S02]  /*6c60*/  SHFL.IDX P0, R28, R30, R31, R27 ;  /* 0x0000001f1e1c7389 */ /* 0x001064000000001b */
[----:B012-4-:R-:W-:Y:S05]  /*6c70*/  ENDCOLLECTIVE ;  /* 0x000000000000791b */ /* 0x017fea0003800000 */
.L_x_1507:
[----:B------:R-:W-:Y:S05]  /*6c80*/  BSYNC B0 ;  /* 0x0000000000007941 */ /* 0x000fea0003800000 */
.L_x_1506:
[----:B------:R-:W-:Y:S05]  /*6c90*/  BRA `(.L_x_1508) ;  /* 0xffffffe000887947 */ /* 0x000fea000383ffff */
.L_x_1363:
[----:B------:R-:W-:Y:S01]  /*6ca0*/  BSSY B0, `(.L_x_1509) ;  /* 0x0000006000007945 */ /* 0x000fe20003800000 */
[----:B------:R-:W-:Y:S02]  /*6cb0*/  IMAD.MOV.U32 R31, RZ, RZ, R19 ;  /* 0x000000ffff1f7224 */ /* 0x000fe400078e0013 */
[----:B------:R-:W-:-:S07]  /*6cc0*/  IMAD.MOV.U32 R28, RZ, RZ, -0x1 ;  /* 0xffffffffff1c7424 */ /* 0x000fce00078e00ff */
[----:B0-2-4-:R-:W-:Y:S05]  /*6cd0*/  WARPSYNC.COLLECTIVE R28, `(.L_x_1510) ;  /* 0x000000001c087348 */ /* 0x015fea0003c00000 */
[----:B0-----:R0:W1:Y:S02]  /*6ce0*/  SHFL.IDX P0, R28, R30, R31, R27 ;  /* 0x0000001f1e1c7389 */ /* 0x001064000000001b */
[----:B012-4-:R-:W-:Y:S05]  /*6cf0*/  ENDCOLLECTIVE ;  /* 0x000000000000791b */ /* 0x017fea0003800000 */
.L_x_1510:
[----:B------:R-:W-:Y:S05]  /*6d00*/  BSYNC B0 ;  /* 0x0000000000007941 */ /* 0x000fea0003800000 */
.L_x_1509:
[----:B------:R-:W-:Y:S05]  /*6d10*/  BRA `(.L_x_1511) ;  /* 0xffffffe000807947 */ /* 0x000fea000383ffff */
.L_x_1365:
[----:B------:R-:W-:Y:S01]  /*6d20*/  BSSY B0, `(.L_x_1512) ;  /* 0x0000006000007945 */ /* 0x000fe20003800000 */
[----:B------:R-:W-:Y:S01]  /*6d30*/  MOV R31, R20 ;  /* 0x00000014001f7202 */ /* 0x000fe20000000f00 */
[----:B------:R-:W-:-:S07]  /*6d40*/  IMAD.MOV.U32 R28, RZ, RZ, -0x1 ;  /* 0xffffffffff1c7424 */ /* 0x000fce00078e00ff */
[----:B0-2-4-:R-:W-:Y:S05]  /*6d50*/  WARPSYNC.COLLECTIVE R28, `(.L_x_1513) ;  /* 0x000000001c087348 */ /* 0x015fea0003c00000 */
[----:B0-----:R0:W1:Y:S02]  /*6d60*/  SHFL.IDX P0, R28, R30, R31, R27 ;  /* 0x0000001f1e1c7389 */ /* 0x001064000000001b */
[----:B012-4-:R-:W-:Y:S05]  /*6d70*/  ENDCOLLECTIVE ;  /* 0x000000000000791b */ /* 0x017fea0003800000 */
.L_x_1513:
[----:B------:R-:W-:Y:S05]  /*6d80*/  BSYNC B0 ;  /* 0x0000000000007941 */ /* 0x000fea0003800000 */
.L_x_1512:
[----:B------:R-:W-:Y:S05]  /*6d90*/  BRA `(.L_x_1514) ;  /* 0xffffffe000787947 */ /* 0x000fea000383ffff */
.L_x_1367:
[----:B------:R-:W-:Y:S01]  /*6da0*/  BSSY B0, `(.L_x_1515) ;  /* 0x0000006000007945 */ /* 0x000fe20003800000 */
[----:B------:R-:W-:Y:S02]  /*6db0*/  IMAD.MOV.U32 R31, RZ, RZ, R21 ;  /* 0x000000ffff1f7224 */ /* 0x000fe400078e0015 */
[----:B------:R-:W-:-:S07]  /*6dc0*/  IMAD.MOV.U32 R28, RZ, RZ, -0x1 ;  /* 0xffffffffff1c7424 */ /* 0x000fce00078e00ff */
[----:B0-2-4-:R-:W-:Y:S05]  /*6dd0*/  WARPSYNC.COLLECTIVE R28, `(.L_x_1516) ;  /* 0x000000001c087348 */ /* 0x015fea0003c00000 */
[----:B0-----:R0:W1:Y:S02]  /*6de0*/  SHFL.IDX P0, R28, R30, R31, R27 ;  /* 0x0000001f1e1c7389 */ /* 0x001064000000001b */
[----:B012-4-:R-:W-:Y:S05]  /*6df0*/  ENDCOLLECTIVE ;  /* 0x000000000000791b */ /* 0x017fea0003800000 */
.L_x_1516:
[----:B------:R-:W-:Y:S05]  /*6e00*/  BSYNC B0 ;  /* 0x0000000000007941 */ /* 0x000fea0003800000 */
.L_x_1515:
[----:B------:R-:W-:Y:S05]  /*6e10*/  BRA `(.L_x_1517) ;  /* 0xffffffe000707947 */ /* 0x000fea000383ffff */
.L_x_1369:
[----:B------:R-:W-:Y:S01]  /*6e20*/  BSSY B0, `(.L_x_1518) ;  /* 0x0000006000007945 */ /* 0x000fe20003800000 */
[----:B------:R-:W-:Y:S01]  /*6e30*/  MOV R31, R22 ;  /* 0x00000016001f7202 */ /* 0x000fe20000000f00 */
[----:B------:R-:W-:-:S07]  /*6e40*/  IMAD.MOV.U32 R28, RZ, RZ, -0x1 ;  /* 0xffffffffff1c7424 */ /* 0x000fce00078e00ff */
[----:B0-2-4-:R-:W-:Y:S05]  /*6e50*/  WARPSYNC.COLLECTIVE R28, `(.L_x_1519) ;  /* 0x000000001c087348 */ /* 0x015fea0003c00000 */
[----:B0-----:R0:W1:Y:S02]  /*6e60*/  SHFL.IDX P0, R28, R30, R31, R27 ;  /* 0x0000001f1e1c7389 */ /* 0x001064000000001b */
[----:B012-4-:R-:W-:Y:S05]  /*6e70*/  ENDCOLLECTIVE ;  /* 0x000000000000791b */ /* 0x017fea0003800000 */
.L_x_1519:
[----:B------:R-:W-:Y:S05]  /*6e80*/  BSYNC B0 ;  /* 0x0000000000007941 */ /* 0x000fea0003800000 */
.L_x_1518:
[----:B------:R-:W-:Y:S05]  /*6e90*/  BRA `(.L_x_1520) ;  /* 0xffffffe000687947 */ /* 0x000fea000383ffff */
        .weak           $__internal_13_$__cuda_sm20_div_u16
        .type           $__internal_13_$__cuda_sm20_div_u16,@function
        .size           $__internal_13_$__cuda_sm20_div_u16,(.L_x_57964 - $__internal_13_$__cuda_sm20_div_u16)
$__internal_13_$__cuda_sm20_div_u16:
        /* <DEDUP_REMOVED lines=18> */
[----:B------:R-:W-:Y:S06]  /*6fc0*/  RET.REL.NODEC R8 `(_Z9cuda_gemmIiLi256ELi4ELi1ELi1024ELi16ELi16ELi32ELi1ELi0EEviiiPT_S1_S1_ii) ;  /* 0xffffff90080c7950 */ /* 0x000fec0003c3ffff */
.L_x_1521:
        /* <DEDUP_REMOVED lines=11> */
.L_x_57964:


//--------------------- .text._Z9cuda_gemmIiLi256ELi4ELi1ELi1024ELi16ELi16ELi32ELi0ELi1EEviiiPT_S1_S1_ii --------------------------
	.section	.text._Z9cuda_gemmIiLi256ELi4ELi1ELi1024ELi16ELi16ELi32ELi0ELi1EEviiiPT_S1_S1_ii,"ax",@progbits
	.align	128
        .global         _Z9cuda_gemmIiLi256ELi4ELi1ELi1024ELi16ELi16ELi32ELi0ELi1EEviiiPT_S1_S1_ii
        .type           _Z9cuda_gemmIiLi256ELi4ELi1ELi1024ELi16ELi16ELi32ELi0ELi1EEviiiPT_S1_S1_ii,@function
        .size           _Z9cuda_gemmIiLi256ELi4ELi1ELi1024ELi16ELi16ELi32ELi0ELi1EEviiiPT_S1_S1_ii,(.L_x_57965 - _Z9cuda_gemmIiLi256ELi4ELi1ELi1024ELi16ELi16ELi32ELi0ELi1EEviiiPT_S1_S1_ii)
        .other          _Z9cuda_gemmIiLi256ELi4ELi1ELi1024ELi16ELi16ELi32ELi0ELi1EEviiiPT_S1_S1_ii,@"STO_CUDA_ENTRY STV_DEFAULT"
_Z9cuda_gemmIiLi256ELi4ELi1ELi1024ELi16ELi16ELi32ELi0ELi1EEviiiPT_S1_S1_ii:
.text._Z9cuda_gemmIiLi256ELi4ELi1ELi1024ELi16ELi16ELi32ELi0ELi1EEviiiPT_S1_S1_ii:
[----:B------:R-:W-:Y:S01]  /*0000*/  LDC R1, c[0x0][0x37c] ;  /* 0x0000df00ff017b82 */ /* 0x000fe20000000800 */
[----:B------:R-:W0:Y:S01]  /*0010*/  LDCU UR20, c[0x0][0x360] ;  /* 0x00006c00ff1477ac */ /* 0x000e220008000800 */
[----:B------:R-:W1:Y:S06]  /*0020*/  S2R R38, SR_TID.X ;  /* 0x0000000000267919 */ /* 0x000e6c0000002100 */
[----:B------:R-:W2:Y:S01]  /*0030*/  LDC R37, c[0x0][0x374] ;  /* 0x0000dd00ff257b82 */ /* 0x000ea20000000800 */
[----:B------:R-:W-:Y:S01]  /*0040*/  BSSY.RECONVERGENT B0, `(.L_x_1522) ;  /* 0x0000033000007945 */ /* 0x000fe20003800200 */
[----:B------:R-:W3:Y:S01]  /*0050*/  LDCU.64 UR12, c[0x0][0x358] ;  /* 0x00006b00ff0c77ac */ /* 0x000ee20008000a00 */
        /* <DEDUP_REMOVED lines=11> */
[----:B0-----:R-:W-:Y:S02]  /*0110*/  HFMA2 R2, -RZ, RZ, 0, 0 ;  /* 0x00000000ff027431 */ /* 0x001fe400000001ff */
[----:B-1----:R-:W-:-:S04]  /*0120*/  IMAD.MOV R7, RZ, RZ, -R3 ;  /* 0x000000ffff077224 */ /* 0x002fc800078e0a03 */
[----:B------:R-:W-:-:S04]  /*0130*/  IMAD R7, R7, UR20, RZ ;  /* 0x0000001407077c24 */ /* 0x000fc8000f8e02ff */
[----:B------:R-:W-:-:S06]  /*0140*/  IMAD.HI.U32 R6, R3, R7, R2 ;  /* 0x0000000703067227 */ /* 0x000fcc00078e0002 */
[----:B------:R-:W-:-:S04]  /*0150*/  IMAD.HI.U32 R3, R6, R5, RZ ;  /* 0x0000000506037227 */ /* 0x000fc800078e00ff */
[----:B------:R-:W-:-:S04]  /*0160*/  IMAD.MOV R2, RZ, RZ, -R3 ;  /* 0x000000ffff027224 */ /* 0x000fc800078e0a03 */
[----:B------:R-:W-:-:S05]  /*0170*/  IMAD R5, R2, UR20, R5 ;  /* 0x0000001402057c24 */ /* 0x000fca000f8e0205 */
[----:B------:R-:W-:-:S13]  /*0180*/  ISETP.GE.U32.AND P0, PT, R5, UR20, PT ;  /* 0x0000001405007c0c */ /* 0x000fda000bf06070 */
[----:B------:R-:W-:Y:S02]  /*0190*/  @P0 VIADD R5, R5, -UR20 ;  /* 0x8000001405050c36 */ /* 0x000fe40008000000 */
[----:B------:R-:W-:-:S03]  /*01a0*/  @P0 VIADD R3, R3, 0x1 ;  /* 0x0000000103030836 */ /* 0x000fc60000000000 */
[----:B------:R-:W-:-:S13]  /*01b0*/  ISETP.GE.U32.AND P1, PT, R5, UR20, PT ;  /* 0x0000001405007c0c */ /* 0x000fda000bf26070 */
[----:B------:R-:W-:Y:S02]  /*01c0*/  @P1 IADD3 R3, PT, PT, R3, 0x1, RZ ;  /* 0x0000000103031810 */ /* 0x000fe40007ffe0ff */
[----:B------:R-:W-:-:S05]  /*01d0*/  @!P2 LOP3.LUT R3, RZ, UR20, RZ, 0x33, !PT ;  /* 0x00000014ff03ac12 */ /* 0x000fca000f8e33ff */
[----:B------:R-:W-:-:S05]  /*01e0*/  IMAD.IADD R3, R4, 0x1, R3 ;  /* 0x0000000104037824 */ /* 0x000fca00078e0203 */
[C---:B------:R-:W-:Y:S02]  /*01f0*/  LOP3.LUT R2, R3.reuse, 0x3, RZ, 0xc0, !PT ;  /* 0x0000000303027812 */ /* 0x040fe400078ec0ff */
[----:B------:R-:W-:Y:S02]  /*0200*/  ISETP.GE.U32.AND P1, PT, R3, 0x3, PT ;  /* 0x000000030300780c */ /* 0x000fe40003f26070 */
[----:B------:R-:W-:-:S13]  /*0210*/  ISETP.NE.AND P0, PT, R2, 0x3, PT ;  /* 0x000000030200780c */ /* 0x000fda0003f05270 */
[----:B--23--:R-:W-:Y:S05]  /*0220*/  @!P0 BRA `(.L_x_1523) ;  /* 0x0000000000508947 */ /* 0x00cfea0003800000 */
[----:B------:R-:W0:Y:S01]  /*0230*/  S2R R9, SR_CgaCtaId ;  /* 0x0000000000097919 */ /* 0x000e220000008800 */
[----:B------:R-:W1:Y:S01]  /*0240*/  LDC.64 R4, c[0x0][0x398] ;  /* 0x0000e600ff047b82 */ /* 0x000e620000000a00 */
[----:B------:R-:W-:Y:S01]  /*0250*/  VIADD R3, R3, 0x1 ;  /* 0x0000000103037836 */ /* 0x000fe20000000000 */
[----:B------:R-:W-:Y:S01]  /*0260*/  MOV R2, 0x400 ;  /* 0x0000040000027802 */ /* 0x000fe20000000f00 */
[----:B------:R-:W-:Y:S01]  /*0270*/  IMAD.MOV.U32 R13, RZ, RZ, R38 ;  /* 0x000000ffff0d7224 */ /* 0x000fe200078e0026 */
[----:B------:R-:W-:Y:S02]  /*0280*/  MOV R7, RZ ;  /* 0x000000ff00077202 */ /* 0x000fe40000000f00 */
[----:B------:R-:W-:Y:S02]  /*0290*/  LOP3.LUT R6, R3, 0x3, RZ, 0xc0, !PT ;  /* 0x0000000303067812 */ /* 0x000fe400078ec0ff */
[----:B0-----:R-:W-:-:S07]  /*02a0*/  LEA R9, R9, R2, 0x18 ;  /* 0x0000000209097211 */ /* 0x001fce00078ec0ff */
.L_x_1524:
[----:B01----:R-:W-:-:S06]  /*02b0*/  IMAD.WIDE.U32 R2, R13, 0x4, R4 ;  /* 0x000000040d027825 */ /* 0x003fcc00078e0004 */
[----:B------:R-:W2:Y:S01]  /*02c0*/  LDG.E R2, desc[UR12][R2.64] ;  /* 0x0000000c02027981 */ /* 0x000ea2000c1e1900 */
[----:B------:R-:W-:Y:S01]  /*02d0*/  LOP3.LUT R8, R13, 0xf, RZ, 0xc0, !PT ;  /* 0x0000000f0d087812 */ /* 0x000fe200078ec0ff */
[----:B------:R-:W-:Y:S01]  /*02e0*/  VIADD R7, R7, 0x1 ;  /* 0x0000000107077836 */ /* 0x000fe20000000000 */
[----:B------:R-:W-:Y:S02]  /*02f0*/  SHF.R.U32.HI R10, RZ, 0x2, R13 ;  /* 0x00000002ff0a7819 */ /* 0x000fe4000001160d */
[----:B------:R-:W-:Y:S01]  /*0300*/  IADD3 R13, PT, PT, R13, UR20, RZ ;  /* 0x000000140d0d7c10 */ /* 0x000fe2000fffe0ff */
[----:B------:R-:W-:Y:S01]  /*0310*/  IMAD R8, R8, 0x44, R9 ;  /* 0x0000004408087824 */ /* 0x000fe200078e0209 */
[----:B------:R-:W-:Y:S02]  /*0320*/  LOP3.LUT R11, R10, 0x3ffffffc, RZ, 0xc0, !PT ;  /* 0x3ffffffc0a0b7812 */ /* 0x000fe400078ec0ff */
[----:B------:R-:W-:-:S03]  /*0330*/  ISETP.NE.AND P0, PT, R7, R6, PT ;  /* 0x000000060700720c */ /* 0x000fc60003f05270 */
[----:B------:R-:W-:-:S05]  /*0340*/  IMAD.IADD R11, R8, 0x1, R11 ;  /* 0x00000001080b7824 */ /* 0x000fca00078e020b */
[----:B--2---:R0:W-:Y:S05]  /*0350*/  STS [R11], R2 ;  /* 0x000000020b007388 */ /* 0x0041ea0000000800 */
[----:B------:R-:W-:Y:S05]  /*0360*/  @P0 BRA `(.L_x_1524) ;  /* 0xfffffffc00d00947 */ /* 0x000fea000383ffff */
.L_x_1523:
[----:B------:R-:W-:Y:S05]  /*0370*/  BSYNC.RECONVERGENT B0 ;  /* 0x0000000000007941 */ /* 0x000fea0003800200 */
.L_x_1522:
[----:B------:R-:W-:Y:S04]  /*0380*/  BSSY.RECONVERGENT B0, `(.L_x_1525) ;  /* 0x000002c000007945 */ /* 0x000fe80003800200 */
[----:B------:R-:W-:Y:S05]  /*0390*/  @!P1 BRA `(.L_x_1526) ;  /* 0x0000000000a89947 */ /* 0x000fea0003800000 */
[----:B------:R-:W1:Y:S01]  /*03a0*/  S2R R5, SR_CgaCtaId ;  /* 0x0000000000057919 */ /* 0x000e620000008800 */
[----:B0-----:R-:W0:Y:S01]  /*03b0*/  LDC.64 R2, c[0x0][0x398] ;  /* 0x0000e600ff027b82 */ /* 0x001e220000000a00 */
[----:B------:R-:W-:-:S04]  /*03c0*/  MOV R4, 0x400 ;  /* 0x0000040000047802 */ /* 0x000fc80000000f00 */
[----:B-1----:R-:W-:-:S07]  /*03d0*/  LEA R16, R5, R4, 0x18 ;  /* 0x0000000405107211 */ /* 0x002fce00078ec0ff */
.L_x_1527:
[C---:B------:R-:W-:Y:S02]  /*03e0*/  VIADD R21, R13.reuse, UR20 ;  /* 0x000000140d157c36 */ /* 0x040fe40008000000 */
[----:B01----:R-:W-:-:S04]  /*03f0*/  IMAD.WIDE.U32 R10, R13, 0x4, R2 ;  /* 0x000000040d0a7825 */ /* 0x003fc800078e0002 */
[C---:B------:R-:W-:Y:S02]  /*0400*/  VIADD R15, R21.reuse, UR20 ;  /* 0x00000014150f7c36 */ /* 0x040fe40008000000 */
[--C-:B------:R-:W-:Y:S01]  /*0410*/  IMAD.WIDE.U32 R4, R21, 0x4, R2.reuse ;  /* 0x0000000415047825 */ /* 0x100fe200078e0002 */
[----:B------:R0:W2:Y:S03]  /*0420*/  LDG.E R10, desc[UR12][R10.64] ;  /* 0x0000000c0a0a7981 */ /* 0x0000a6000c1e1900 */
[C---:B------:R-:W-:Y:S02]  /*0430*/  VIADD R17, R15.reuse, UR20 ;  /* 0x000000140f117c36 */ /* 0x040fe40008000000 */
[--C-:B------:R-:W-:Y:S01]  /*0440*/  IMAD.WIDE.U32 R6, R15, 0x4, R2.reuse ;  /* 0x000000040f067825 */ /* 0x100fe200078e0002 */
[----:B------:R1:W3:Y:S03]  /*0450*/  LDG.E R4, desc[UR12][R4.64] ;  /* 0x0000000c04047981 */ /* 0x0002e6000c1e1900 */
[----:B------:R-:W-:-:S02]  /*0460*/  IMAD.WIDE.U32 R8, R17, 0x4, R2 ;  /* 0x0000000411087825 */ /* 0x000fc400078e0002 */
[----:B------:R-:W4:Y:S04]  /*0470*/  LDG.E R6, desc[UR12][R6.64] ;  /* 0x0000000c06067981 */ /* 0x000f28000c1e1900 */
[----:B------:R5:W4:Y:S01]  /*0480*/  LDG.E R9, desc[UR12][R8.64] ;  /* 0x0000000c08097981 */ /* 0x000b22000c1e1900 */
[----:B------:R-:W-:Y:S02]  /*0490*/  LOP3.LUT R19, R13, 0xf, RZ, 0xc0, !PT ;  /* 0x0000000f0d137812 */ /* 0x000fe400078ec0ff */
[----:B------:R-:W-:Y:S02]  /*04a0*/  SHF.R.U32.HI R13, RZ, 0x2, R13 ;  /* 0x00000002ff0d7819 */ /* 0x000fe4000001160d */
[----:B------:R-:W-:Y:S02]  /*04b0*/  LOP3.LUT R12, R21, 0xf, RZ, 0xc0, !PT ;  /* 0x0000000f150c7812 */ /* 0x000fe400078ec0ff */
[----:B------:R-:W-:-:S02]  /*04c0*/  LOP3.LUT R18, R13, 0x3ffffffc, RZ, 0xc0, !PT ;  /* 0x3ffffffc0d127812 */ /* 0x000fc400078ec0ff */
[----:B------:R-:W-:Y:S02]  /*04d0*/  SHF.R.U32.HI R13, RZ, 0x2, R21 ;  /* 0x00000002ff0d7819 */ /* 0x000fe40000011615 */
[----:B0-----:R-:W-:Y:S02]  /*04e0*/  LOP3.LUT R11, R15, 0xf, RZ, 0xc0, !PT ;  /* 0x0000000f0f0b7812 */ /* 0x001fe400078ec0ff */
[----:B------:R-:W-:Y:S01]  /*04f0*/  SHF.R.U32.HI R15, RZ, 0x2, R15 ;  /* 0x00000002ff0f7819 */ /* 0x000fe2000001160f */
[--C-:B------:R-:W-:Y:S01]  /*0500*/  IMAD R19, R19, 0x44, R16.reuse ;  /* 0x0000004413137824 */ /* 0x100fe200078e0210 */
[----:B-1----:R-:W-:Y:S02]  /*0510*/  LOP3.LUT R5, R17, 0xf, RZ, 0xc0, !PT ;  /* 0x0000000f11057812 */ /* 0x002fe400078ec0ff */
[----:B------:R-:W-:Y:S01]  /*0520*/  SHF.R.U32.HI R14, RZ, 0x2, R17 ;  /* 0x00000002ff0e7819 */ /* 0x000fe20000011611 */
[--C-:B------:R-:W-:Y:S01]  /*0530*/  IMAD R12, R12, 0x44, R16.reuse ;  /* 0x000000440c0c7824 */ /* 0x100fe200078e0210 */
[----:B------:R-:W-:Y:S01]  /*0540*/  LOP3.LUT R13, R13, 0x3ffffffc, RZ, 0xc0, !PT ;  /* 0x3ffffffc0d0d7812 */ /* 0x000fe200078ec0ff */
[--C-:B------:R-:W-:Y:S01]  /*0550*/  IMAD R11, R11, 0x44, R16.reuse ;  /* 0x000000440b0b7824 */ /* 0x100fe200078e0210 */
[----:B-----5:R-:W-:Y:S01]  /*0560*/  LOP3.LUT R8, R15, 0x3ffffffc, RZ, 0xc0, !PT ;  /* 0x3ffffffc0f087812 */ /* 0x020fe200078ec0ff */
[----:B------:R-:W-:Y:S01]  /*0570*/  IMAD R7, R5, 0x44, R16 ;  /* 0x0000004405077824 */ /* 0x000fe200078e0210 */
[----:B------:R-:W-:Y:S01]  /*0580*/  LOP3.LUT R14, R14, 0x3ffffffc, RZ, 0xc0, !PT ;  /* 0x3ffffffc0e0e7812 */ /* 0x000fe200078ec0ff */
[----:B------:R-:W-:Y:S01]  /*0590*/  IMAD.IADD R5, R12, 0x1, R13 ;  /* 0x000000010c057824 */ /* 0x000fe200078e020d */
[----:B------:R-:W-:Y:S01]  /*05a0*/  IADD3 R19, PT, PT, R19, R18, RZ ;  /* 0x0000001213137210 */ /* 0x000fe20007ffe0ff */
[----:B------:R-:W-:-:S02]  /*05b0*/  IMAD.IADD R11, R11, 0x1, R8 ;  /* 0x000000010b0b7824 */ /* 0x000fc400078e0208 */
[----:B------:R-:W-:Y:S01]  /*05c0*/  IMAD.IADD R14, R7, 0x1, R14 ;  /* 0x00000001070e7824 */ /* 0x000fe200078e020e */
[----:B------:R-:W-:-:S04]  /*05d0*/  IADD3 R13, PT, PT, R17, UR20, RZ ;  /* 0x00000014110d7c10 */ /* 0x000fc8000fffe0ff */
[----:B------:R-:W-:Y:S01]  /*05e0*/  ISETP.GE.U32.AND P0, PT, R13, 0x100, PT ;  /* 0x000001000d00780c */ /* 0x000fe20003f06070 */
[----:B--2---:R1:W-:Y:S04]  /*05f0*/  STS [R19], R10 ;  /* 0x0000000a13007388 */ /* 0x0043e80000000800 */
[----:B---3--:R1:W-:Y:S04]  /*0600*/  STS [R5], R4 ;  /* 0x0000000405007388 */ /* 0x0083e80000000800 */
[----:B----4-:R1:W-:Y:S04]  /*0610*/  STS [R11], R6 ;  /* 0x000000060b007388 */ /* 0x0103e80000000800 */
[----:B------:R1:W-:Y:S01]  /*0620*/  STS [R14], R9 ;  /* 0x000000090e007388 */ /* 0x0003e20000000800 */
[----:B------:R-:W-:Y:S05]  /*0630*/  @!P0 BRA `(.L_x_1527) ;  /* 0xfffffffc00688947 */ /* 0x000fea000383ffff */
.L_x_1526:
[----:B------:R-:W-:Y:S05]  /*0640*/  BSYNC.RECONVERGENT B0 ;  /* 0x0000000000007941 */ /* 0x000fea0003800200 */
.L_x_1525:
[----:B------:R-:W2:Y:S01]  /*0650*/  S2UR UR11, SR_CTAID.Y ;  /* 0x00000000000b79c3 */ /* 0x000ea20000002600 */
[----:B0-----:R-:W-:-:S05]  /*0660*/  IMAD.SHL.U32 R2, R37, 0x4, RZ ;  /* 0x0000000425027824 */ /* 0x001fca00078e00ff */
[----:B--2---:R-:W-:-:S13]  /*0670*/  ISETP.LE.U32.AND P0, PT, R2, UR11, PT ;  /* 0x0000000b02007c0c */ /* 0x004fda000bf03070 */
[----:B------:R-:W-:Y:S05]  /*0680*/  @P0 EXIT ;  /* 0x000000000000094d */ /* 0x000fea0003800000 */
[----:B------:R-:W0:Y:S01]  /*0690*/  S2UR UR7, SR_CgaCtaId ;  /* 0x00000000000779c3 */ /* 0x000e220000008800 */
[----:B------:R-:W2:Y:S01]  /*06a0*/  LDCU UR5, c[0x0][0x388] ;  /* 0x00007100ff0577ac */ /* 0x000ea20008000800 */
[----:B------:R-:W-:Y:S01]  /*06b0*/  IMAD.SHL.U32 R36, R38, 0x4, RZ ;  /* 0x0000000426247824 */ /* 0x000fe200078e00ff */
[----:B------:R-:W-:Y:S01]  /*06c0*/  LOP3.LUT R0, R0, 0x3ff, RZ, 0x3c, !PT ;  /* 0x000003ff00007812 */ /* 0x000fe200078e3cff */
[----:B------:R-:W-:Y:S01]  /*06d0*/  IMAD.U32 R26, RZ, RZ, UR11 ;  /* 0x0000000bff1a7e24 */ /* 0x000fe2000f8e00ff */
[----:B------:R-:W-:Y:S01]  /*06e0*/  UMOV UR9, 0x400 ;  /* 0x0000040000097882 */ /* 0x000fe20000000000 */
[----:B------:R-:W-:Y:S01]  /*06f0*/  LOP3.LUT R27, R38, 0x3f, RZ, 0xc0, !PT ;  /* 0x0000003f261b7812 */ /* 0x000fe200078ec0ff */
[----:B------:R-:W-:Y:S01]  /*0700*/  ULOP3.LUT UR10, UR20, 0xffff, URZ, 0xc0, !UPT ;  /* 0x0000ffff140a7892 */ /* 0x000fe2000f8ec0ff */
[----:B------:R-:W3:Y:S01]  /*0710*/  S2UR UR6, SR_CTAID.X ;  /* 0x00000000000679c3 */ /* 0x000ee20000002500 */
[----:B------:R-:W-:Y:S02]  /*0720*/  LOP3.LUT R24, R36, 0x3c, RZ, 0xc0, !PT ;  /* 0x0000003c24187812 */ /* 0x000fe400078ec0ff */
[----:B------:R-:W-:-:S02]  /*0730*/  LOP3.LUT R2, R0, 0xffff, RZ, 0xc0, !PT ;  /* 0x0000ffff00027812 */ /* 0x000fc400078ec0ff */
[----:B------:R-:W-:Y:S02]  /*0740*/  LOP3.LUT R25, R38, 0xf, RZ, 0xc0, !PT ;  /* 0x0000000f26197812 */ /* 0x000fe400078ec0ff */
[----:B------:R-:W-:Y:S02]  /*0750*/  SHF.L.U32 R0, R27, 0x4, RZ ;  /* 0x000000041b007819 */ /* 0x000fe400000006ff */
[----:B-1----:R-:W-:Y:S01]  /*0760*/  MOV R6, 0x7f0 ;  /* 0x000007f000067802 */ /* 0x002fe20000000f00 */
[----:B--2---:R-:W-:-:S04]  /*0770*/  USHF.R.S32.HI UR4, URZ, 0x1f, UR5 ;  /* 0x0000001fff047899 */ /* 0x004fc80008011405 */
[----:B------:R-:W-:Y:S02]  /*0780*/  ULEA.HI UR4, UR4, UR5, URZ, 0x4 ;  /* 0x0000000504047291 */ /* 0x000fe4000f8f20ff */
[----:B0-----:R-:W-:Y:S02]  /*0790*/  ULEA UR8, UR7, UR9, 0x18 ;  /* 0x0000000907087291 */ /* 0x001fe4000f8ec0ff */
[----:B------:R-:W-:-:S04]  /*07a0*/  USHF.R.S32.HI UR7, URZ, 0x4, UR4 ;  /* 0x00000004ff077899 */ /* 0x000fc80008011404 */
[----:B------:R-:W-:Y:S01]  /*07b0*/  VIADD R24, R24, UR8 ;  /* 0x0000000818187c36 */ /* 0x000fe20008000000 */
[----:B---3--:R-:W-:Y:S02]  /*07c0*/  USHF.L.U32 UR14, UR6, 0xa, URZ ;  /* 0x0000000a060e7899 */ /* 0x008fe400080006ff */
[----:B------:R-:W-:-:S12]  /*07d0*/  USHF.L.U32 UR6, UR6, 0x6, URZ ;  /* 0x0000000606067899 */ /* 0x000fd800080006ff */
[----:B------:R-:W-:Y:S05]  /*07e0*/  CALL.REL.NOINC `($__internal_14_$__cuda_sm20_div_u16) ;  /* 0x0000001800847944 */ /* 0x000fea0003c00000 */
[----:B------:R-:W0:Y:S01]  /*07f0*/  S2UR UR10, SR_CgaCtaId ;  /* 0x00000000000a79c3 */ /* 0x000e220000008800 */
[----:B------:R-:W1:Y:S01]  /*0800*/  LDCU.64 UR4, c[0x0][0x390] ;  /* 0x00007200ff0477ac */ /* 0x000e620008000a00 */
[C---:B------:R-:W-:Y:S01]  /*0810*/  VIADD R21, R38.reuse, 0x9 ;  /* 0x0000000926157836 */ /* 0x040fe20000000000 */
[C---:B------:R-:W-:Y:S01]  /*0820*/  IADD3 R19, PT, PT, R38.reuse, 0xb, RZ ;  /* 0x0000000b26137810 */ /* 0x040fe20007ffe0ff */
[C---:B------:R-:W-:Y:S01]  /*0830*/  VIADD R20, R38.reuse, 0xa ;  /* 0x0000000a26147836 */ /* 0x040fe20000000000 */
[----:B------:R-:W-:Y:S01]  /*0840*/  UIADD3 UR8, UPT, UPT, UR9, 0x480, URZ ;  /* 0x0000048009087890 */ /* 0x000fe2000fffe0ff */
[C---:B------:R-:W-:Y:S01]  /*0850*/  VIADD R18, R38.reuse, 0xc ;  /* 0x0000000c26127836 */ /* 0x040fe20000000000 */
[----:B------:R-:W-:Y:S01]  /*0860*/  UIADD3 UR9, UPT, UPT, UR9, 0x1480, URZ ;  /* 0x0000148009097890 */ /* 0x000fe2000fffe0ff */
        /* <DEDUP_REMOVED lines=11> */
[----:B------:R-:W-:Y:S01]  /*0920*/  LOP3.LUT R7, R0, 0x8, R25, 0xf6, !PT ;  /* 0x0000000800077812 */ /* 0x000fe200078ef619 */
[----:B------:R-:W-:Y:S01]  /*0930*/  VIADD R9, R38, 0xe ;  /* 0x0000000e26097836 */ /* 0x000fe20000000000 */
[----:B------:R-:W-:Y:S01]  /*0940*/  LOP3.LUT R5, R0, R21, RZ, 0xfc, !PT ;  /* 0x0000001500057212 */ /* 0x000fe200078efcff */
[----:B------:R-:W-:Y:S01]  /*0950*/  VIADD R8, R38, 0xffffffff ;  /* 0xffffffff26087836 */ /* 0x000fe20000000000 */
[C---:B------:R-:W-:Y:S01]  /*0960*/  LOP3.LUT R4, R0.reuse, R20, RZ, 0xfc, !PT ;  /* 0x0000001400047212 */ /* 0x040fe200078efcff */
        /* <DEDUP_REMOVED lines=8> */
[----:B------:R-:W-:Y:S01]  /*09f0*/  USHF.L.U32 UR15, UR20, 0x2, URZ ;  /* 0x00000002140f7899 */ /* 0x000fe200080006ff */
[----:B------:R-:W-:Y:S01]  /*0a00*/  LOP3.LUT R0, R0, R17, RZ, 0xfc, !PT ;  /* 0x0000001100007212 */ /* 0x000fe200078efcff */
[----:B------:R-:W-:Y:S01]  /*0a10*/  UIMAD.WIDE.U32 UR4, UR20, 0xc, UR4 ;  /* 0x0000000c140478a5 */ /* 0x000fe2000f8e0004 */
[----:B------:R-:W-:-:S02]  /*0a20*/  LOP3.LUT R23, R23, 0x3, RZ, 0xc0, !PT ;  /* 0x0000000317177812 */ /* 0x000fc400078ec0ff */
[----:B------:R-:W-:Y:S02]  /*0a30*/  LOP3.LUT R22, R25, 0x8, RZ, 0x3c, !PT ;  /* 0x0000000819167812 */ /* 0x000fe400078e3cff */
[----:B------:R-:W-:Y:S02]  /*0a40*/  LOP3.LUT R16, R16, 0xf, RZ, 0xc0, !PT ;  /* 0x0000000f10107812 */ /* 0x000fe400078ec0ff */
[----:B------:R-:W-:Y:S02]  /*0a50*/  LOP3.LUT R15, R15, 0xf, RZ, 0xc0, !PT ;  /* 0x0000000f0f0f7812 */ /* 0x000fe400078ec0ff */
[----:B------:R-:W-:Y:S02]  /*0a60*/  LOP3.LUT R14, R14, 0xf, RZ, 0xc0, !PT ;  /* 0x0000000f0e0e7812 */ /* 0x000fe400078ec0ff */
[----:B------:R-:W-:Y:S02]  /*0a70*/  LOP3.LUT R13, R13, 0xf, RZ, 0xc0, !PT ;  /* 0x0000000f0d0d7812 */ /* 0x000fe400078ec0ff */
[----:B------:R-:W-:-:S02]  /*0a80*/  LOP3.LUT R12, R12, 0xf, RZ, 0xc0, !PT ;  /* 0x0000000f0c0c7812 */ /* 0x000fc400078ec0ff */
[----:B------:R-:W-:Y:S02]  /*0a90*/  LOP3.LUT R11, R11, 0xf, RZ, 0xc0, !PT ;  /* 0x0000000f0b0b7812 */ /* 0x000fe400078ec0ff */
[----:B------:R-:W-:Y:S02]  /*0aa0*/  LOP3.LUT R10, R10, 0xf, RZ, 0xc0, !PT ;  /* 0x0000000f0a0a7812 */ /* 0x000fe400078ec0ff */
[----:B------:R-:W-:Y:S02]  /*0ab0*/  LOP3.LUT R9, R9, 0xf, RZ, 0xc0, !PT ;  /* 0x0000000f09097812 */ /* 0x000fe400078ec0ff */
[----:B------:R-:W-:Y:S02]  /*0ac0*/  LOP3.LUT R8, R8, 0xf, RZ, 0xc0, !PT ;  /* 0x0000000f08087812 */ /* 0x000fe400078ec0ff */
[----:B------:R-:W-:Y:S02]  /*0ad0*/  LEA R7, R7, UR8, 0x2 ;  /* 0x0000000807077c11 */ /* 0x000fe4000f8e10ff */
[----:B------:R-:W-:-:S02]  /*0ae0*/  IADD3 R6, PT, PT, R36, UR9, RZ ;  /* 0x0000000924067c10 */ /* 0x000fc4000fffe0ff */
[----:B------:R-:W-:Y:S02]  /*0af0*/  LEA R5, R5, UR8, 0x2 ;  /* 0x0000000805057c11 */ /* 0x000fe4000f8e10ff */
[----:B------:R-:W-:Y:S02]  /*0b00*/  LEA R4, R4, UR8, 0x2 ;  /* 0x0000000804047c11 */ /* 0x000fe4000f8e10ff */
[----:B------:R-:W-:Y:S02]  /*0b10*/  LEA R3, R3, UR8, 0x2 ;  /* 0x0000000803037c11 */ /* 0x000fe4000f8e10ff */
[----:B------:R-:W-:Y:S02]  /*0b20*/  LEA R2, R2, UR8, 0x2 ;  /* 0x0000000802027c11 */ /* 0x000fe4000f8e10ff */
[----:B------:R-:W-:-:S07]  /*0b30*/  LEA R0, R0, UR8, 0x2 ;  /* 0x0000000800007c11 */ /* 0x000fce000f8e10ff */
.L_x_1542:
[----:B------:R-:W-:Y:S01]  /*0b40*/  ISETP.NE.AND P0, PT, R23, 0x2, PT ;  /* 0x000000021700780c */ /* 0x000fe20003f05270 */
[----:B------:R-:W-:Y:S01]  /*0b50*/  VIADD R39, R38, UR20 ;  /* 0x0000001426277c36 */ /* 0x000fe20008000000 */
[----:B------:R-:W0:Y:S01]  /*0b60*/  S2UR UR11, SR_CgaCtaId ;  /* 0x00000000000b79c3 */ /* 0x000e220000008800 */
[----:B------:R-:W-:Y:S01]  /*0b70*/  BSSY.RECONVERGENT B0, `(.L_x_1528) ;  /* 0x0000021000007945 */ /* 0x000fe20003800200 */
[----:B------:R-:W-:Y:S02]  /*0b80*/  IMAD.MOV.U32 R41, RZ, RZ, R38 ;  /* 0x000000ffff297224 */ /* 0x000fe400078e0026 */
[----:B------:R-:W-:-:S07]  /*0b90*/  VIADD R40, R39, UR20 ;  /* 0x0000001427287c36 */ /* 0x000fce0008000000 */
[----:B------:R-:W-:Y:S05]  /*0ba0*/  @!P0 BRA `(.L_x_1529) ;  /* 0x0000000000748947 */ /* 0x000fea0003800000 */
[----:B------:R-:W1:Y:S08]  /*0bb0*/  LDC R31, c[0x0][0x388] ;  /* 0x0000e200ff1f7b82 */ /* 0x000e700000000800 */
[----:B------:R-:W2:Y:S01]  /*0bc0*/  LDC.64 R28, c[0x0][0x390] ;  /* 0x0000e400ff1c7b82 */ /* 0x000ea20000000a00 */
[----:B-1----:R-:W-:-:S05]  /*0bd0*/  IMAD R31, R26, R31, UR14 ;  /* 0x0000000e1a1f7e24 */ /* 0x002fca000f8e021f */
[----:B------:R-:W-:-:S05]  /*0be0*/  IADD3 R31, PT, PT, R31, R38, RZ ;  /* 0x000000261f1f7210 */ /* 0x000fca0007ffe0ff */
[----:B--2---:R-:W-:-:S05]  /*0bf0*/  IMAD.WIDE R28, R31, 0x4, R28 ;  /* 0x000000041f1c7825 */ /* 0x004fca00078e021c */
        /* <DEDUP_REMOVED lines=12> */
[----:B------:R-:W-:-:S04]  /*0cc0*/  IADD3 R28, P1, PT, R28, UR15, RZ ;  /* 0x0000000f1c1c7c10 */ /* 0x000fc8000ff3e0ff */
[----:B------:R-:W-:-:S07]  /*0cd0*/  IADD3.X R29, PT, PT, RZ, R29, RZ, P1, !PT ;  /* 0x0000001dff1d7210 */ /* 0x000fce0000ffe4ff */
[----:B-1----:R-:W-:Y:S02]  /*0ce0*/  @P0 IADD3 R30, P1, PT, R28, UR15, RZ ;  /* 0x0000000f1c1e0c10 */ /* 0x002fe4000ff3e0ff */
[----:B------:R-:W2:Y:S03]  /*0cf0*/  LDG.E R28, desc[UR12][R28.64] ;  /* 0x0000000c1c1c7981 */ /* 0x000ea6000c1e1900 */
[----:B------:R-:W-:-:S05]  /*0d00*/  @P0 IMAD.X R31, RZ, RZ, R29, P1 ;  /* 0x000000ffff1f0224 */ /* 0x000fca00008e061d */
[----:B------:R-:W3:Y:S01]  /*0d10*/  @P0 LDG.E R30, desc[UR12][R30.64] ;  /* 0x0000000c1e1e0981 */ /* 0x000ee2000c1e1900 */
[----:B------:R-:W-:Y:S02]  /*0d20*/  VIADD R35, R33, UR15 ;  /* 0x0000000f21237c36 */ /* 0x000fe40008000000 */
[----:B------:R-:W-:Y:S01]  /*0d30*/  VIADD R32, R40, UR20 ;  /* 0x0000001428207c36 */ /* 0x000fe20008000000 */
[----:B------:R-:W-:-:S03]  /*0d40*/  MOV R41, R40 ;  /* 0x0000002800297202 */ /* 0x000fc60000000f00 */
[----:B------:R-:W-:Y:S01]  /*0d50*/  @P0 IMAD.MOV.U32 R41, RZ, RZ, R32 ;  /* 0x000000ffff290224 */ /* 0x000fe200078e0020 */
[----:B--2---:R2:W-:Y:S04]  /*0d60*/  STS [R33+UR15], R28 ;  /* 0x0000001c21007988 */ /* 0x0045e8000800080f */
[----:B---3--:R2:W-:Y:S02]  /*0d70*/  @P0 STS [R35+UR15], R30 ;  /* 0x0000001e23000988 */ /* 0x0085e4000800080f */
.L_x_1529:
[----:B0-----:R-:W-:Y:S05]  /*0d80*/  BSYNC.RECONVERGENT B0 ;  /* 0x0000000000007941 */ /* 0x001fea0003800200 */
.L_x_1528:
[----:B------:R-:W0:Y:S01]  /*0d90*/  LDCU UR21, c[0x0][0x388] ;  /* 0x00007100ff1577ac */ /* 0x000e220008000800 */
[----:B------:R-:W-:Y:S01]  /*0da0*/  VIADD R29, R41, UR14 ;  /* 0x0000000e291d7c36 */ /* 0x000fe20008000000 */
[----:B------:R-:W-:Y:S01]  /*0db0*/  BSSY.RECONVERGENT B0, `(.L_x_1530) ;  /* 0x0000021000007945 */ /* 0x000fe20003800200 */
[----:B------:R-:W-:Y:S02]  /*0dc0*/  UMOV UR8, 0x400 ;  /* 0x0000040000087882 */ /* 0x000fe40000000000 */
[----:B------:R-:W-:-:S04]  /*0dd0*/  UIADD3 UR10, UPT, UPT, UR8, 0x480, URZ ;  /* 0x00000480080a7890 */ /* 0x000fc8000fffe0ff */
[----:B------:R-:W-:-:S06]  /*0de0*/  ULEA UR10, UR11, UR10, 0x18 ;  /* 0x0000000a0b0a7291 */ /* 0x000fcc000f8ec0ff */
[----:B------:R-:W-:Y:S01]  /*0df0*/  LEA R42, R41, UR10, 0x2 ;  /* 0x0000000a292a7c11 */ /* 0x000fe2000f8e10ff */
[----:B0-----:R-:W-:-:S07]  /*0e00*/  IMAD R43, R26, UR21, R29 ;  /* 0x000000151a2b7c24 */ /* 0x001fce000f8e021d */
.L_x_1531:
[----:B--2---:R-:W0:Y:S01]  /*0e10*/  LDC.64 R32, c[0x0][0x390] ;  /* 0x0000e400ff207b82 */ /* 0x004e220000000a00 */
[----:B------:R-:W-:Y:S01]  /*0e20*/  MOV R35, UR17 ;  /* 0x0000001100237c02 */ /* 0x000fe20008000f00 */
[----:B------:R-:W-:Y:S01]  /*0e30*/  IMAD.U32 R34, RZ, RZ, UR16 ;  /* 0x00000010ff227e24 */ /* 0x000fe2000f8e00ff */
[----:B-1----:R-:W-:Y:S01]  /*0e40*/  MOV R31, UR5 ;  /* 0x00000005001f7c02 */ /* 0x002fe20008000f00 */
        /* <DEDUP_REMOVED lines=24> */
.L_x_1530:
[----:B------:R-:W-:Y:S01]  /*0fd0*/  ISETP.NE.AND P0, PT, R23, 0x2, PT ;  /* 0x000000021700780c */ /* 0x000fe20003f05270 */
[----:B------:R-:W-:Y:S01]  /*0fe0*/  BSSY.RECONVERGENT B0, `(.L_x_1532) ;  /* 0x000000e000007945 */ /* 0x000fe20003800200 */
[----:B---3--:R-:W-:-:S11]  /*0ff0*/  IMAD.MOV.U32 R28, RZ, RZ, R38 ;  /* 0x000000ffff1c7224 */ /* 0x008fd600078e0026 */
[----:B------:R-:W-:Y:S05]  /*1000*/  @!P0 BRA `(.L_x_1533) ;  /* 0x00000000002c8947 */ /* 0x000fea0003800000 */
[----:B------:R0:W-:Y:S01]  /*1010*/  STS [R36+UR9], RZ ;  /* 0x000000ff24007988 */ /* 0x0001e20008000809 */
[----:B------:R-:W-:Y:S01]  /*1020*/  ISETP.NE.AND P0, PT, R23, 0x3, PT ;  /* 0x000000031700780c */ /* 0x000fe20003f05270 */
[----:B------:R-:W-:-:S12]  /*1030*/  IMAD.MOV.U32 R28, RZ, RZ, R39 ;  /* 0x000000ffff1c7224 */ /* 0x000fd800078e0027 */
[----:B0-----:R-:W-:Y:S05]  /*1040*/  @!P0 BRA `(.L_x_1533) ;  /* 0x00000000001c8947 */ /* 0x001fea0003800000 */
[----:B------:R-:W-:Y:S01]  /*1050*/  ISETP.NE.AND P0, PT, R23, RZ, PT ;  /* 0x000000ff1700720c */ /* 0x000fe20003f05270 */
[----:B------:R-:W-:Y:S01]  /*1060*/  VIADD R30, R6, UR15 ;  /* 0x0000000f061e7c36 */ /* 0x000fe20008000000 */
[----:B------:R0:W-:Y:S01]  /*1070*/  STS [R6+UR15], RZ ;  /* 0x000000ff06007988 */ /* 0x0001e2000800080f */
[----:B------:R-:W-:Y:S01]  /*1080*/  IADD3 R29, PT, PT, R40, UR20, RZ ;  /* 0x00000014281d7c10 */ /* 0x000fe2000fffe0ff */
[----:B------:R-:W-:-:S09]  /*1090*/  IMAD.MOV.U32 R28, RZ, RZ, R40 ;  /* 0x000000ffff1c7224 */ /* 0x000fd200078e0028 */
[----:B------:R0:W-:Y:S01]  /*10a0*/  @P0 STS [R30+UR15], RZ ;  /* 0x000000ff1e000988 */ /* 0x0001e2000800080f */
[----:B------:R-:W-:-:S07]  /*10b0*/  @P0 IMAD.MOV.U32 R28, RZ, RZ, R29 ;  /* 0x000000ffff1c0224 */ /* 0x000fce00078e001d */
.L_x_1533:
[----:B------:R-:W-:Y:S05]  /*10c0*/  BSYNC.RECONVERGENT B0 ;  /* 0x0000000000007941 */ /* 0x000fea0003800200 */
.L_x_1532:
[----:B------:R-:W-:Y:S01]  /*10d0*/  BSSY.RECONVERGENT B0, `(.L_x_1534) ;  /* 0x000000d000007945 */ /* 0x000fe20003800200 */
[----:B------:R-:W-:-:S04]  /*10e0*/  UIADD3 UR8, UPT, UPT, UR8, 0x1480, URZ ;  /* 0x0000148008087890 */ /* 0x000fc8000fffe0ff */
[----:B------:R-:W-:-:S12]  /*10f0*/  ULEA UR8, UR11, UR8, 0x18 ;  /* 0x000000080b087291 */ /* 0x000fd8000f8ec0ff */
.L_x_1535:
[C---:B-1----:R-:W-:Y:S01]  /*1100*/  LEA R29, R28.reuse, UR8, 0x2 ;  /* 0x000000081c1d7c11 */ /* 0x042fe2000f8e10ff */
[----:B------:R-:W-:-:S03]  /*1110*/  VIADD R28, R28, UR15 ;  /* 0x0000000f1c1c7c36 */ /* 0x000fc60008000000 */
[----:B0-----:R-:W-:Y:S01]  /*1120*/  IADD3 R30, PT, PT, R29, UR15, RZ ;  /* 0x0000000f1d1e7c10 */ /* 0x001fe2000fffe0ff */
        /* <DEDUP_REMOVED lines=8> */
.L_x_1534:
[----:B------:R-:W0:Y:S08]  /*11b0*/  S2UR UR11, SR_CgaCtaId ;  /* 0x00000000000b79c3 */ /* 0x000e300000008800 */
[----:B------:R-:W-:Y:S01]  /*11c0*/  BAR.SYNC.DEFER_BLOCKING 0x0 ;  /* 0x0000000000007b1d */ /* 0x000fe20000010000 */
[----:B-1----:R-:W-:-:S04]  /*11d0*/  SHF.L.U32 R29, R27, 0x4, RZ ;  /* 0x000000041b1d7819 */ /* 0x002fc800000006ff */
[C---:B------:R-:W-:Y:S01]  /*11e0*/  LOP3.LUT R34, R29.reuse, 0xf, R38, 0xf8, !PT ;  /* 0x0000000f1d227812 */ /* 0x040fe200078ef826 */
[----:B------:R-:W-:Y:S01]  /*11f0*/  UMOV UR10, 0x400 ;  /* 0x00000400000a7882 */ /* 0x000fe20000000000 */
[C---:B------:R-:W-:Y:S01]  /*1200*/  LOP3.LUT R35, R29.reuse, R16, RZ, 0xfc, !PT ;  /* 0x000000101d237212 */ /* 0x040fe200078efcff */
[----:B------:R-:W-:Y:S01]  /*1210*/  UIADD3 UR10, UPT, UPT, UR10, 0x480, URZ ;  /* 0x000004800a0a7890 */ /* 0x000fe2000fffe0ff */
[C---:B------:R-:W-:Y:S02]  /*1220*/  LOP3.LUT R39, R29.reuse, R15, RZ, 0xfc, !PT ;  /* 0x0000000f1d277212 */ /* 0x040fe400078efcff */
[C---:B------:R-:W-:Y:S02]  /*1230*/  LOP3.LUT R40, R29.reuse, R14, RZ, 0xfc, !PT ;  /* 0x0000000e1d287212 */ /* 0x040fe400078efcff */
[C---:B------:R-:W-:Y:S02]  /*1240*/  LOP3.LUT R41, R29.reuse, R13, RZ, 0xfc, !PT ;  /* 0x0000000d1d297212 */ /* 0x040fe400078efcff */
[----:B------:R-:W-:-:S02]  /*1250*/  LOP3.LUT R42, R29, R12, RZ, 0xfc, !PT ;  /* 0x0000000c1d2a7212 */ /* 0x000fc400078efcff */
[C---:B------:R-:W-:Y:S02]  /*1260*/  LOP3.LUT R43, R29.reuse, R11, RZ, 0xfc, !PT ;  /* 0x0000000b1d2b7212 */ /* 0x040fe400078efcff */
[C---:B------:R-:W-:Y:S02]  /*1270*/  LOP3.LUT R44, R29.reuse, R10, RZ, 0xfc, !PT ;  /* 0x0000000a1d2c7212 */ /* 0x040fe400078efcff */
[C---:B------:R-:W-:Y:S01]  /*1280*/  LOP3.LUT R45, R29.reuse, R9, RZ, 0xfc, !PT ;  /* 0x000000091d2d7212 */ /* 0x040fe200078efcff */
[----:B0-----:R-:W-:Y:S01]  /*1290*/  ULEA UR10, UR11, UR10, 0x18 ;  /* 0x0000000a0b0a7291 */ /* 0x001fe2000f8ec0ff */
[----:B------:R-:W-:Y:S01]  /*12a0*/  LOP3.LUT R46, R29, R8, RZ, 0xfc, !PT ;  /* 0x000000081d2e7212 */ /* 0x000fe200078efcff */
[----:B------:R0:W1:Y:S04]  /*12b0*/  LDS R33, [R7] ;  /* 0x0000000007217984 */ /* 0x0000680000000800 */
[----:B------:R-:W-:Y:S01]  /*12c0*/  LEA R34, R34, UR10, 0x2 ;  /* 0x0000000a22227c11 */ /* 0x000fe2000f8e10ff */
[----:B------:R0:W2:Y:S01]  /*12d0*/  LDS R32, [R5] ;  /* 0x0000000005207984 */ /* 0x0000a20000000800 */
[----:B------:R-:W-:-:S02]  /*12e0*/  LEA R35, R35, UR10, 0x2 ;  /* 0x0000000a23237c11 */ /* 0x000fc4000f8e10ff */
[----:B------:R-:W-:Y:S01]  /*12f0*/  LEA R39, R39, UR10, 0x2 ;  /* 0x0000000a27277c11 */ /* 0x000fe2000f8e10ff */
[----:B------:R0:W3:Y:S01]  /*1300*/  LDS R31, [R4] ;  /* 0x00000000041f7984 */ /* 0x0000e20000000800 */
[----:B------:R-:W-:Y:S02]  /*1310*/  LEA R40, R40, UR10, 0x2 ;  /* 0x0000000a28287c11 */ /* 0x000fe4000f8e10ff */
[----:B------:R-:W-:Y:S01]  /*1320*/  LEA R41, R41, UR10, 0x2 ;  /* 0x0000000a29297c11 */ /* 0x000fe2000f8e10ff */
[----:B------:R0:W4:Y:S01]  /*1330*/  LDS R30, [R3] ;  /* 0x00000000031e7984 */ /* 0x0001220000000800 */
[----:B------:R-:W-:Y:S02]  /*1340*/  LEA R42, R42, UR10, 0x2 ;  /* 0x0000000a2a2a7c11 */ /* 0x000fe4000f8e10ff */
[----:B------:R-:W-:Y:S01]  /*1350*/  LEA R43, R43, UR10, 0x2 ;  /* 0x0000000a2b2b7c11 */ /* 0x000fe2000f8e10ff */
[----:B------:R0:W0:Y:S01]  /*1360*/  LDS R29, [R2] ;  /* 0x00000000021d7984 */ /* 0x0000220000000800 */
[----:B------:R-:W-:-:S02]  /*1370*/  LEA R44, R44, UR10, 0x2 ;  /* 0x0000000a2c2c7c11 */ /* 0x000fc4000f8e10ff */
[----:B------:R-:W-:Y:S01]  /*1380*/  LEA R45, R45, UR10, 0x2 ;  /* 0x0000000a2d2d7c11 */ /* 0x000fe2000f8e10ff */
[----:B------:R0:W0:Y:S01]  /*1390*/  LDS R28, [R0] ;  /* 0x00000000001c7984 */ /* 0x0000220000000800 */
[----:B------:R-:W-:Y:S02]  /*13a0*/  LEA R47, R46, UR10, 0x2 ;  /* 0x0000000a2e2f7c11 */ /* 0x000fe4000f8e10ff */
[----:B------:R-:W-:Y:S01]  /*13b0*/  SHF.R.U32.HI R46, RZ, 0x6, R38 ;  /* 0x00000006ff2e7819 */ /* 0x000fe20000011626 */
        /* <DEDUP_REMOVED lines=9> */
[----:B-1234-:R-:W0:Y:S02]  /*1450*/  LDS R47, [R47] ;  /* 0x000000002f2f7984 */ /* 0x01ee240000000800 */
.L_x_1537:
        /* <DEDUP_REMOVED lines=32> */
[----:B------:R-:W0:Y:S04]  /*1660*/  SHFL.IDX PT, R52, R48, R9, 0x101f ;  /* 0x00101f0930347589 */ /* 0x000e2800000e0000 */
[----:B------:R1:W2:Y:S02]  /*1670*/  SHFL.IDX PT, R53, R48, R8, 0x101f ;  /* 0x00101f0830357589 */ /* 0x0002a400000e0000 */
[----:B01----:R-:W-:-:S07]  /*1680*/  IMAD R54, R45, R52, R54 ;  /* 0x000000342d367224 */ /* 0x003fce00078e0236 */
.L_x_1560:
[----:B------:R-:W-:Y:S01]  /*1690*/  IMAD R48, R46, 0x40, R27 ;  /* 0x000000402e307824 */ /* 0x000fe200078e021b */
[----:B------:R-:W0:Y:S01]  /*16a0*/  LDC R49, c[0x0][0x360] ;  /* 0x0000d800ff317b82 */ /* 0x000e220000000800 */
[----:B--2---:R-:W-:-:S03]  /*16b0*/  IMAD R53, R47, R53, R54 ;  /* 0x000000352f357224 */ /* 0x004fc600078e0236 */
[----:B------:R-:W-:-:S05]  /*16c0*/  LEA R48, R48, UR8, 0x2 ;  /* 0x0000000830307c11 */ /* 0x000fca000f8e10ff */
[----:B------:R-:W1:Y:S01]  /*16d0*/  LDS R50, [R48] ;  /* 0x0000000030327984 */ /* 0x000e620000000800 */
[----:B0-----:R-:W-:-:S04]  /*16e0*/  LEA.HI R46, R49, R46, RZ, 0x1a ;  /* 0x0000002e312e7211 */ /* 0x001fc800078fd0ff */
[----:B------:R-:W-:Y:S01]  /*16f0*/  ISETP.GE.U32.AND P0, PT, R46, 0x10, PT ;  /* 0x000000102e00780c */ /* 0x000fe20003f06070 */
[----:B-1----:R-:W-:-:S05]  /*1700*/  IMAD.IADD R53, R53, 0x1, R50 ;  /* 0x0000000135357824 */ /* 0x002fca00078e0232 */
[----:B------:R1:W-:Y:S07]  /*1710*/  STS [R48], R53 ;  /* 0x0000003530007388 */ /* 0x0003ee0000000800 */
[----:B------:R-:W-:Y:S05]  /*1720*/  @!P0 BRA `(.L_x_1537) ;  /* 0xfffffffc004c8947 */ /* 0x000fea000383ffff */
[----:B------:R-:W-:Y:S05]  /*1730*/  WARPSYNC.ALL ;  /* 0x0000000000007948 */ /* 0x000fea0003800000 */
[----:B------:R-:W-:Y:S01]  /*1740*/  ISETP.NE.AND P0, PT, R23, 0x2, PT ;  /* 0x000000021700780c */ /* 0x000fe20003f05270 */
[----:B------:R-:W0:Y:S01]  /*1750*/  LDC R39, c[0x0][0x384] ;  /* 0x0000e100ff277b82 */ /* 0x000e220000000800 */
[----:B------:R-:W-:Y:S01]  /*1760*/  BSSY.RECONVERGENT B0, `(.L_x_1538) ;  /* 0x0000023000007945 */ /* 0x000fe20003800200 */
[----:B------:R-:W-:Y:S01]  /*1770*/  MOV R40, R38 ;  /* 0x0000002600287202 */ /* 0x000fe20000000f00 */
[----:B0-----:R-:W-:-:S05]  /*1780*/  IMAD R39, R26, R39, UR6 ;  /* 0x000000061a277e24 */ /* 0x001fca000f8e0227 */
[----:B------:R-:W-:Y:S06]  /*1790*/  BAR.SYNC.DEFER_BLOCKING 0x0 ;  /* 0x0000000000007b1d */ /* 0x000fec0000010000 */
[----:B------:R-:W-:Y:S05]  /*17a0*/  @!P0 BRA `(.L_x_1539) ;  /* 0x0000000000788947 */ /* 0x000fea0003800000 */
[----:B------:R-:W0:Y:S01]  /*17b0*/  LDS R33, [R36+UR9] ;  /* 0x0000000924217984 */ /* 0x000e220008000800 */
[----:B------:R-:W2:Y:S01]  /*17c0*/  LDC.64 R28, c[0x0][0x3a0] ;  /* 0x0000e800ff1c7b82 */ /* 0x000ea20000000a00 */
[----:B------:R-:W-:Y:S01]  /*17d0*/  SHF.R.U32.HI R30, RZ, 0x6, R38 ;  /* 0x00000006ff1e7819 */ /* 0x000fe20000011626 */
[----:B------:R-:W-:Y:S01]  /*17e0*/  VIADD R32, R38, UR20 ;  /* 0x0000001426207c36 */ /* 0x000fe20008000000 */
[----:B------:R-:W-:-:S03]  /*17f0*/  ISETP.NE.AND P0, PT, R23, 0x3, PT ;  /* 0x000000031700780c */ /* 0x000fc60003f05270 */
[----:B------:R-:W-:Y:S01]  /*1800*/  IMAD R30, R30, UR7, R27 ;  /* 0x000000071e1e7c24 */ /* 0x000fe2000f8e021b */
[----:B------:R-:W-:-:S03]  /*1810*/  MOV R40, R32 ;  /* 0x0000002000287202 */ /* 0x000fc60000000f00 */
[----:B------:R-:W-:-:S04]  /*1820*/  IMAD.IADD R31, R39, 0x1, R30 ;  /* 0x00000001271f7824 */ /* 0x000fc800078e021e */
[----:B--2---:R-:W-:-:S05]  /*1830*/  IMAD.WIDE R30, R31, 0x4, R28 ;  /* 0x000000041f1e7825 */ /* 0x004fca00078e021c */
[----:B0-----:R0:W-:Y:S01]  /*1840*/  STG.E desc[UR12][R30.64], R33 ;  /* 0x000000211e007986 */ /* 0x0011e2000c10190c */
[----:B------:R-:W-:Y:S05]  /*1850*/  @!P0 BRA `(.L_x_1539) ;  /* 0x00000000004c8947 */ /* 0x000fea0003800000 */
[----:B------:R-:W-:Y:S01]  /*1860*/  ISETP.NE.AND P0, PT, R23, RZ, PT ;  /* 0x000000ff1700720c */ /* 0x000fe20003f05270 */
[----:B------:R-:W-:Y:S01]  /*1870*/  VIADD R41, R6, UR15 ;  /* 0x0000000f06297c36 */ /* 0x000fe20008000000 */
[----:B0-----:R-:W0:Y:S01]  /*1880*/  LDS R33, [R6+UR15] ;  /* 0x0000000f06217984 */ /* 0x001e220008000800 */
[C---:B------:R-:W-:Y:S01]  /*1890*/  VIADD R40, R32.reuse, UR20 ;  /* 0x0000001420287c36 */ /* 0x040fe20008000000 */
[----:B------:R-:W-:Y:S02]  /*18a0*/  LOP3.LUT R30, R32, 0x3f, RZ, 0xc0, !PT ;  /* 0x0000003f201e7812 */ /* 0x000fe400078ec0ff */
[----:B------:R-:W-:Y:S02]  /*18b0*/  SHF.R.U32.HI R31, RZ, 0x6, R32 ;  /* 0x00000006ff1f7819 */ /* 0x000fe40000011620 */
[----:B------:R-:W-:Y:S02]  /*18c0*/  SHF.R.U32.HI R32, RZ, 0x6, R40 ;  /* 0x00000006ff207819 */ /* 0x000fe40000011628 */
[----:B------:R-:W-:Y:S01]  /*18d0*/  LOP3.LUT R35, R40, 0x3f, RZ, 0xc0, !PT ;  /* 0x0000003f28237812 */ /* 0x000fe200078ec0ff */
[----:B------:R-:W-:-:S02]  /*18e0*/  IMAD R30, R31, UR7, R30 ;  /* 0x000000071f1e7c24 */ /* 0x000fc4000f8e021e */
[----:B------:R-:W2:Y:S02]  /*18f0*/  @P0 LDS R41, [R41+UR15] ;  /* 0x0000000f29290984 */ /* 0x000ea40008000800 */
[----:B------:R-:W-:Y:S01]  /*1900*/  IMAD R32, R32, UR7, R35 ;  /* 0x0000000720207c24 */ /* 0x000fe2000f8e0223 */
[----:B------:R-:W-:-:S03]  /*1910*/  IADD3 R31, PT, PT, R39, R30, RZ ;  /* 0x0000001e271f7210 */ /* 0x000fc60007ffe0ff */
[----:B------:R-:W-:Y:S02]  /*1920*/  @P0 IMAD.IADD R35, R32, 0x1, R39 ;  /* 0x0000000120230824 */ /* 0x000fe400078e0227 */
[----:B------:R-:W-:-:S04]  /*1930*/  IMAD.WIDE R30, R31, 0x4, R28 ;  /* 0x000000041f1e7825 */ /* 0x000fc800078e021c */
[----:B------:R-:W-:-:S04]  /*1940*/  @P0 IMAD.WIDE R28, R35, 0x4, R28 ;  /* 0x00000004231c0825 */ /* 0x000fc800078e021c */
[----:B------:R-:W-:-:S05]  /*1950*/  VIADD R32, R40, UR20 ;  /* 0x0000001428207c36 */ /* 0x000fca0008000000 */
[----:B------:R-:W-:Y:S01]  /*1960*/  @P0 MOV R40, R32 ;  /* 0x0000002000280202 */ /* 0x000fe20000000f00 */
[----:B0-----:R3:W-:Y:S04]  /*1970*/  STG.E desc[UR12][R30.64], R33 ;  /* 0x000000211e007986 */ /* 0x0017e8000c10190c */
[----:B--2---:R3:W-:Y:S02]  /*1980*/  @P0 STG.E desc[UR12][R28.64], R41 ;  /* 0x000000291c000986 */ /* 0x0047e4000c10190c */
.L_x_1539:
[----:B------:R-:W-:Y:S05]  /*1990*/  BSYNC.RECONVERGENT B0 ;  /* 0x0000000000007941 */ /* 0x000fea0003800200 */
.L_x_1538:
[----:B------:R-:W-:Y:S01]  /*19a0*/  BSSY.RECONVERGENT B0, `(.L_x_1540) ;  /* 0x0000027000007945 */ /* 0x000fe20003800200 */
.L_x_1541:
[C---:B0-23--:R-:W-:Y:S01]  /*19b0*/  LEA R31, R40.reuse, UR8, 0x2 ;  /* 0x00000008281f7c11 */ /* 0x04dfe2000f8e10ff */
[----:B------:R-:W0:Y:S01]  /*19c0*/  LDC.64 R34, c[0x0][0x3a0] ;  /* 0x0000e800ff227b82 */ /* 0x000e220000000a00 */
[C---:B------:R-:W-:Y:S02]  /*19d0*/  IADD3 R32, PT, PT, R40.reuse, UR20, RZ ;  /* 0x0000001428207c10 */ /* 0x040fe4000fffe0ff */
[----:B------:R-:W-:Y:S01]  /*19e0*/  LOP3.LUT R30, R40, 0x3f, RZ, 0xc0, !PT ;  /* 0x0000003f281e7812 */ /* 0x000fe200078ec0ff */
[----:B------:R-:W-:Y:S01]  /*19f0*/  VIADD R45, R31, UR15 ;  /* 0x0000000f1f2d7c36 */ /* 0x000fe20008000000 */
[----:B------:R-:W2:Y:S01]  /*1a00*/  LDS R41, [R31] ;  /* 0x000000001f297984 */ /* 0x000ea20000000800 */
[----:B------:R-:W-:Y:S01]  /*1a10*/  VIADD R33, R32, UR20 ;  /* 0x0000001420217c36 */ /* 0x000fe20008000000 */
[----:B------:R-:W-:Y:S01]  /*1a20*/  SHF.R.U32.HI R28, RZ, 0x6, R40 ;  /* 0x00000006ff1c7819 */ /* 0x000fe20000011628 */
[----:B------:R-:W-:Y:S01]  /*1a30*/  VIADD R47, R45, UR15 ;  /* 0x0000000f2d2f7c36 */ /* 0x000fe20008000000 */
[----:B------:R3:W4:Y:S01]  /*1a40*/  LDS R43, [R31+UR15] ;  /* 0x0000000f1f2b7984 */ /* 0x0007220008000800 */
[----:B------:R-:W-:Y:S01]  /*1a50*/  IMAD.IADD R29, R39, 0x1, R30 ;  /* 0x00000001271d7824 */ /* 0x000fe200078e021e */
[----:B------:R-:W-:-:S02]  /*1a60*/  IADD3 R40, PT, PT, R33, UR20, RZ ;  /* 0x0000001421287c10 */ /* 0x000fc4000fffe0ff */
[----:B------:R-:W5:Y:S01]  /*1a70*/  LDS R45, [R45+UR15] ;  /* 0x0000000f2d2d7984 */ /* 0x000f620008000800 */
[----:B------:R-:W-:Y:S01]  /*1a80*/  LOP3.LUT R30, R32, 0x3f, RZ, 0xc0, !PT ;  /* 0x0000003f201e7812 */ /* 0x000fe200078ec0ff */
[----:B------:R-:W-:Y:S01]  /*1a90*/  IMAD R29, R28, UR7, R29 ;  /* 0x000000071c1d7c24 */ /* 0x000fe2000f8e021d */
[----:B------:R-:W-:Y:S01]  /*1aa0*/  LOP3.LUT R42, R33, 0x3f, RZ, 0xc0, !PT ;  /* 0x0000003f212a7812 */ /* 0x000fe200078ec0ff */
[----:B------:R-:W1:Y:S01]  /*1ab0*/  LDS R47, [R47+UR15] ;  /* 0x0000000f2f2f7984 */ /* 0x000e620008000800 */
[----:B------:R-:W-:Y:S01]  /*1ac0*/  LOP3.LUT R44, R40, 0x3f, RZ, 0xc0, !PT ;  /* 0x0000003f282c7812 */ /* 0x000fe200078ec0ff */
[C---:B---3--:R-:W-:Y:S01]  /*1ad0*/  IMAD.IADD R31, R39.reuse, 0x1, R30 ;  /* 0x00000001271f7824 */ /* 0x048fe200078e021e */
[----:B------:R-:W-:Y:S01]  /*1ae0*/  SHF.R.U32.HI R32, RZ, 0x6, R32 ;  /* 0x00000006ff207819 */ /* 0x000fe20000011620 */
[C---:B------:R-:W-:Y:S01]  /*1af0*/  IMAD.IADD R42, R39.reuse, 0x1, R42 ;  /* 0x00000001272a7824 */ /* 0x040fe200078e022a */
[----:B------:R-:W-:Y:S02]  /*1b00*/  SHF.R.U32.HI R33, RZ, 0x6, R33 ;  /* 0x00000006ff217819 */ /* 0x000fe40000011621 */
[----:B------:R-:W-:Y:S01]  /*1b10*/  SHF.R.U32.HI R30, RZ, 0x6, R40 ;  /* 0x00000006ff1e7819 */ /* 0x000fe20000011628 */
[----:B------:R-:W-:Y:S01]  /*1b20*/  IMAD R31, R32, UR7, R31 ;  /* 0x00000007201f7c24 */ /* 0x000fe2000f8e021f */
[----:B------:R-:W-:Y:S01]  /*1b30*/  IADD3 R51, PT, PT, R39, R44, RZ ;  /* 0x0000002c27337210 */ /* 0x000fe20007ffe0ff */
[----:B------:R-:W-:-:S02]  /*1b40*/  IMAD R49, R33, UR7, R42 ;  /* 0x0000000721317c24 */ /* 0x000fc4000f8e022a */
[----:B0-----:R-:W-:-:S04]  /*1b50*/  IMAD.WIDE R32, R29, 0x4, R34 ;  /* 0x000000041d207825 */ /* 0x001fc800078e0222 */
[----:B------:R-:W-:Y:S02]  /*1b60*/  IMAD R51, R30, UR7, R51 ;  /* 0x000000071e337c24 */ /* 0x000fe4000f8e0233 */
[----:B------:R-:W-:-:S04]  /*1b70*/  IMAD.WIDE R30, R31, 0x4, R34 ;  /* 0x000000041f1e7825 */ /* 0x000fc800078e0222 */
[----:B------:R-:W-:-:S04]  /*1b80*/  IMAD.WIDE R28, R49, 0x4, R34 ;  /* 0x00000004311c7825 */ /* 0x000fc800078e0222 */
[----:B------:R-:W-:Y:S01]  /*1b90*/  IMAD.WIDE R34, R51, 0x4, R34 ;  /* 0x0000000433227825 */ /* 0x000fe200078e0222 */
[----:B--2---:R2:W-:Y:S03]  /*1ba0*/  STG.E desc[UR12][R32.64], R41 ;  /* 0x0000002920007986 */ /* 0x0045e6000c10190c */
[----:B------:R-:W-:Y:S01]  /*1bb0*/  VIADD R40, R40, UR20 ;  /* 0x0000001428287c36 */ /* 0x000fe20008000000 */
[----:B----4-:R2:W-:Y:S04]  /*1bc0*/  STG.E desc[UR12][R30.64], R43 ;  /* 0x0000002b1e007986 */ /* 0x0105e8000c10190c */
[----:B------:R-:W-:Y:S01]  /*1bd0*/  ISETP.GE.U32.AND P0, PT, R40, 0x400, PT ;  /* 0x000004002800780c */ /* 0x000fe20003f06070 */
[----:B-----5:R2:W-:Y:S04]  /*1be0*/  STG.E desc[UR12][R28.64], R45 ;  /* 0x0000002d1c007986 */ /* 0x0205e8000c10190c */
[----:B-1----:R2:W-:Y:S08]  /*1bf0*/  STG.E desc[UR12][R34.64], R47 ;  /* 0x0000002f22007986 */ /* 0x0025f0000c10190c */
[----:B------:R-:W-:Y:S05]  /*1c00*/  @!P0 BRA `(.L_x_1541) ;  /* 0xfffffffc00688947 */ /* 0x000fea000383ffff */
[----:B------:R-:W-:Y:S05]  /*1c10*/  BSYNC.RECONVERGENT B0 ;  /* 0x0000000000007941 */ /* 0x000fea0003800200 */
.L_x_1540:
[C---:B------:R-:W-:Y:S01]  /*1c20*/  IMAD.IADD R26, R37.reuse, 0x1, R26 ;  /* 0x00000001251a7824 */ /* 0x040fe200078e021a */
[----:B--2---:R-:W-:-:S04]  /*1c30*/  SHF.L.U32 R29, R37, 0x2, RZ ;  /* 0x00000002251d7819 */ /* 0x004fc800000006ff */
[----:B------:R-:W-:-:S13]  /*1c40*/  ISETP.GE.U32.AND P0, PT, R26, R29, PT ;  /* 0x0000001d1a00720c */ /* 0x000fda0003f06070 */
[----:B------:R-:W-:Y:S05]  /*1c50*/  @!P0 BRA `(.L_x_1542) ;  /* 0xffffffec00b88947 */ /* 0x000fea000383ffff */
[----:B------:R-:W-:Y:S05]  /*1c60*/  EXIT ;  /* 0x000000000000794d */ /* 0x000fea0003800000 */
.L_x_1536:
[----:B------:R-:W-:Y:S01]  /*1c70*/  BSSY B0, `(.L_x_1543) ;  /* 0x0000007000007945 */ /* 0x000fe20003800000 */
[----:B------:R-:W-:Y:S01]  /*1c80*/  IMAD.MOV.U32 R51, RZ, RZ, R25 ;  /* 0x000000ffff337224 */ /* 0x000fe200078e0019 */
[----:B------:R-:W-:Y:S01]  /*1c90*/  MOV R49, 0xffffffff ;  /* 0xffffffff00317802 */ /* 0x000fe20000000f00 */
[----:B------:R-:W-:-:S07]  /*1ca0*/  IMAD.MOV.U32 R50, RZ, RZ, 0x101f ;  /* 0x0000101fff327424 */ /* 0x000fce00078e00ff */
[----:B01----:R-:W-:Y:S05]  /*1cb0*/  WARPSYNC.COLLECTIVE R49, `(.L_x_1544) ;  /* 0x0000000031087348 */ /* 0x003fea0003c00000 */
[----:B-1----:R1:W2:Y:S02]  /*1cc0*/  SHFL.IDX P0, R52, R48, R51, R50 ;  /* 0x0000003330347389 */ /* 0x0022a40000000032 */
[----:B012---:R-:W-:Y:S05]  /*1cd0*/  ENDCOLLECTIVE ;  /* 0x000000000000791b */ /* 0x007fea0003800000 */
.L_x_1544:
[----:B------:R-:W-:Y:S05]  /*1ce0*/  BSYNC B0 ;  /* 0x0000000000007941 */ /* 0x000fea0003800000 */
.L_x_1543:
[----:B------:R-:W-:Y:S02]  /*1cf0*/  HFMA2 R50, -RZ, RZ, 0, 0.000503063201904296875 ;  /* 0x0000101fff327431 */ /* 0x000fe400000001ff */
[----:B------:R-:W-:Y:S02]  /*1d00*/  IMAD.MOV.U32 R51, RZ, RZ, R16 ;  /* 0x000000ffff337224 */ /* 0x000fe400078e0010 */
[----:B------:R-:W-:Y:S02]  /*1d10*/  IMAD.MOV.U32 R49, RZ, RZ, -0x1 ;  /* 0xffffffffff317424 */ /* 0x000fe400078e00ff */
[----:B------:R-:W-:-:S07]  /*1d20*/  IMAD.MOV.U32 R53, RZ, RZ, R52 ;  /* 0x000000ffff357224 */ /* 0x000fce00078e0034 */
[----:B------:R-:W-:Y:S05]  /*1d30*/  WARPSYNC.COLLECTIVE R49, `(.L_x_1545) ;  /* 0x0000000031087348 */ /* 0x000fea0003c00000 */
[----:B------:R0:W1:Y:S02]  /*1d40*/  SHFL.IDX P0, R52, R48, R51, R50 ;  /* 0x0000003330347389 */ /* 0x0000640000000032 */
[----:B01----:R-:W-:Y:S05]  /*1d50*/  ENDCOLLECTIVE ;  /* 0x000000000000791b */ /* 0x003fea0003800000 */
.L_x_1545:
[----:B------:R-:W-:Y:S01]  /*1d60*/  MOV R51, R15 ;  /* 0x0000000f00337202 */ /* 0x000fe20000000f00 */
[----:B------:R-:W-:Y:S02]  /*1d70*/  IMAD.MOV.U32 R54, RZ, RZ, R52 ;  /* 0x000000ffff367224 */ /* 0x000fe400078e0034 */
[----:B------:R-:W-:-:S04]  /*1d80*/  IMAD R52, R34, R53, RZ ;  /* 0x0000003522347224 */ /* 0x000fc800078e02ff */
[----:B------:R-:W-:-:S07]  /*1d90*/  IMAD R54, R35, R54, R52 ;  /* 0x0000003623367224 */ /* 0x000fce00078e0234 */
[----:B------:R-:W-:Y:S05]  /*1da0*/  WARPSYNC.COLLECTIVE R49, `(.L_x_1546) ;  /* 0x0000000031087348 */ /* 0x000fea0003c00000 */
[----:B------:R0:W1:Y:S02]  /*1db0*/  SHFL.IDX P0, R52, R48, R51, R50 ;  /* 0x0000003330347389 */ /* 0x0000640000000032 */
[----:B01----:R-:W-:Y:S05]  /*1dc0*/  ENDCOLLECTIVE ;  /* 0x000000000000791b */ /* 0x003fea0003800000 */
.L_x_1546:
[----:B------:R-:W-:Y:S02]  /*1dd0*/  IMAD.MOV.U32 R51, RZ, RZ, R14 ;  /* 0x000000ffff337224 */ /* 0x000fe400078e000e */
[----:B------:R-:W-:-:S07]  /*1de0*/  IMAD R53, R39, R52, R54 ;  /* 0x0000003427357224 */ /* 0x000fce00078e0236 */
[----:B------:R-:W-:Y:S05]  /*1df0*/  WARPSYNC.COLLECTIVE R49, `(.L_x_1547) ;  /* 0x0000000031087348 */ /* 0x000fea0003c00000 */
[----:B------:R0:W1:Y:S02]  /*1e00*/  SHFL.IDX P0, R52, R48, R51, R50 ;  /* 0x0000003330347389 */ /* 0x0000640000000032 */
[----:B01----:R-:W-:Y:S05]  /*1e10*/  ENDCOLLECTIVE ;  /* 0x000000000000791b */ /* 0x003fea0003800000 */
.L_x_1547:
[----:B------:R-:W-:Y:S02]  /*1e20*/  IMAD.MOV.U32 R51, RZ, RZ, R13 ;  /* 0x000000ffff337224 */ /* 0x000fe400078e000d */
[----:B------:R-:W-:-:S07]  /*1e30*/  IMAD R54, R40, R52, R53 ;  /* 0x0000003428367224 */ /* 0x000fce00078e0235 */
[----:B------:R-:W-:Y:S05]  /*1e40*/  WARPSYNC.COLLECTIVE R49, `(.L_x_1548) ;  /* 0x0000000031087348 */ /* 0x000fea0003c00000 */
[----:B------:R0:W1:Y:S02]  /*1e50*/  SHFL.IDX P0, R52, R48, R51, R50 ;  /* 0x0000003330347389 */ /* 0x0000640000000032 */
[----:B01----:R-:W-:Y:S05]  /*1e60*/  ENDCOLLECTIVE ;  /* 0x000000000000791b */ /* 0x003fea0003800000 */
.L_x_1548:
[----:B------:R-:W-:Y:S01]  /*1e70*/  MOV R51, R12 ;  /* 0x0000000c00337202 */ /* 0x000fe20000000f00 */
[----:B------:R-:W-:-:S07]  /*1e80*/  IMAD R53, R41, R52, R54 ;  /* 0x0000003429357224 */ /* 0x000fce00078e0236 */
[----:B------:R-:W-:Y:S05]  /*1e90*/  WARPSYNC.COLLECTIVE R49, `(.L_x_1549) ;  /* 0x0000000031087348 */ /* 0x000fea0003c00000 */
[----:B------:R0:W1:Y:S02]  /*1ea0*/  SHFL.IDX P0, R52, R48, R51, R50 ;  /* 0x0000003330347389 */ /* 0x0000640000000032 */
[----:B01----:R-:W-:Y:S05]  /*1eb0*/  ENDCOLLECTIVE ;  /* 0x000000000000791b */ /* 0x003fea0003800000 */
.L_x_1549:
[----:B------:R-:W-:Y:S02]  /*1ec0*/  IMAD.MOV.U32 R51, RZ, RZ, R11 ;  /* 0x000000ffff337224 */ /* 0x000fe400078e000b */
[----:B------:R-:W-:-:S07]  /*1ed0*/  IMAD R54, R42, R52, R53 ;  /* 0x000000342a367224 */ /* 0x000fce00078e0235 */
[----:B------:R-:W-:Y:S05]  /*1ee0*/  WARPSYNC.COLLECTIVE R49, `(.L_x_1550) ;  /* 0x0000000031087348 */ /* 0x000fea0003c00000 */
[----:B------:R0:W1:Y:S02]  /*1ef0*/  SHFL.IDX P0, R52, R48, R51, R50 ;  /* 0x0000003330347389 */ /* 0x0000640000000032 */
[----:B01----:R-:W-:Y:S05]  /*1f00*/  ENDCOLLECTIVE ;  /* 0x000000000000791b */ /* 0x003fea0003800000 */
.L_x_1550:
[----:B------:R-:W-:Y:S02]  /*1f10*/  IMAD.MOV.U32 R51, RZ, RZ, R10 ;  /* 0x000000ffff337224 */ /* 0x000fe400078e000a */
[----:B------:R-:W-:-:S07]  /*1f20*/  IMAD R53, R43, R52, R54 ;  /* 0x000000342b357224 */ /* 0x000fce00078e0236 */
[----:B------:R-:W-:Y:S05]  /*1f30*/  WARPSYNC.COLLECTIVE R49, `(.L_x_1551) ;  /* 0x0000000031087348 */ /* 0x000fea0003c00000 */
[----:B------:R0:W1:Y:S02]  /*1f40*/  SHFL.IDX P0, R52, R48, R51, R50 ;  /* 0x0000003330347389 */ /* 0x0000640000000032 */
[----:B01----:R-:W-:Y:S05]  /*1f50*/  ENDCOLLECTIVE ;  /* 0x000000000000791b */ /* 0x003fea0003800000 */
.L_x_1551:
[----:B------:R-:W-:Y:S01]  /*1f60*/  MOV R51, R22 ;  /* 0x0000001600337202 */ /* 0x000fe20000000f00 */
[----:B------:R-:W-:-:S07]  /*1f70*/  IMAD R54, R44, R52, R53 ;  /* 0x000000342c367224 */ /* 0x000fce00078e0235 */
[----:B------:R-:W-:Y:S05]  /*1f80*/  WARPSYNC.COLLECTIVE R49, `(.L_x_1552) ;  /* 0x0000000031087348 */ /* 0x000fea0003c00000 */
[----:B------:R0:W1:Y:S02]  /*1f90*/  SHFL.IDX P0, R52, R48, R51, R50 ;  /* 0x0000003330347389 */ /* 0x0000640000000032 */
[----:B01----:R-:W-:Y:S05]  /*1fa0*/  ENDCOLLECTIVE ;  /* 0x000000000000791b */ /* 0x003fea0003800000 */
.L_x_1552:
[----:B------:R-:W-:Y:S02]  /*1fb0*/  IMAD.MOV.U32 R51, RZ, RZ, R21 ;  /* 0x000000ffff337224 */ /* 0x000fe400078e0015 */
[----:B------:R-:W-:-:S07]  /*1fc0*/  IMAD R53, R33, R52, R54 ;  /* 0x0000003421357224 */ /* 0x000fce00078e0236 */
[----:B------:R-:W-:Y:S05]  /*1fd0*/  WARPSYNC.COLLECTIVE R49, `(.L_x_1553) ;  /* 0x0000000031087348 */ /* 0x000fea0003c00000 */
[----:B------:R0:W1:Y:S02]  /*1fe0*/  SHFL.IDX P0, R52, R48, R51, R50 ;  /* 0x0000003330347389 */ /* 0x0000640000000032 */
[----:B01----:R-:W-:Y:S05]  /*1ff0*/  ENDCOLLECTIVE ;  /* 0x000000000000791b */ /* 0x003fea0003800000 */
.L_x_1553:
[----:B------:R-:W-:Y:S02]  /*2000*/  IMAD.MOV.U32 R51, RZ, RZ, R20 ;  /* 0x000000ffff337224 */ /* 0x000fe400078e0014 */
[----:B------:R-:W-:-:S07]  /*2010*/  IMAD R54, R32, R52, R53 ;  /* 0x0000003420367224 */ /* 0x000fce00078e0235 */
[----:B------:R-:W-:Y:S05]  /*2020*/  WARPSYNC.COLLECTIVE R49, `(.L_x_1554) ;  /* 0x0000000031087348 */ /* 0x000fea0003c00000 */
[----:B------:R0:W1:Y:S02]  /*2030*/  SHFL.IDX P0, R52, R48, R51, R50 ;  /* 0x0000003330347389 */ /* 0x0000640000000032 */
[----:B01----:R-:W-:Y:S05]  /*2040*/  ENDCOLLECTIVE ;  /* 0x000000000000791b */ /* 0x003fea0003800000 */
.L_x_1554:
[----:B------:R-:W-:Y:S01]  /*2050*/  MOV R51, R19 ;  /* 0x0000001300337202 */ /* 0x000fe20000000f00 */
[----:B------:R-:W-:-:S07]  /*2060*/  IMAD R53, R31, R52, R54 ;  /* 0x000000341f357224 */ /* 0x000fce00078e0236 */
[----:B------:R-:W-:Y:S05]  /*2070*/  WARPSYNC.COLLECTIVE R49, `(.L_x_1555) ;  /* 0x0000000031087348 */ /* 0x000fea0003c00000 */
[----:B------:R0:W1:Y:S02]  /*2080*/  SHFL.IDX P0, R52, R48, R51, R50 ;  /* 0x0000003330347389 */ /* 0x0000640000000032 */
[----:B01----:R-:W-:Y:S05]  /*2090*/  ENDCOLLECTIVE ;  /* 0x000000000000791b */ /* 0x003fea0003800000 */
.L_x_1555:
[----:B------:R-:W-:Y:S02]  /*20a0*/  IMAD.MOV.U32 R51, RZ, RZ, R18 ;  /* 0x000000ffff337224 */ /* 0x000fe400078e0012 */
[----:B------:R-:W-:-:S07]  /*20b0*/  IMAD R54, R30, R52, R53 ;  /* 0x000000341e367224 */ /* 0x000fce00078e0235 */
[----:B------:R-:W-:Y:S05]  /*20c0*/  WARPSYNC.COLLECTIVE R49, `(.L_x_1556) ;  /* 0x0000000031087348 */ /* 0x000fea0003c00000 */
[----:B------:R0:W1:Y:S02]  /*20d0*/  SHFL.IDX P0, R52, R48, R51, R50 ;  /* 0x0000003330347389 */ /* 0x0000640000000032 */
[----:B01----:R-:W-:Y:S05]  /*20e0*/  ENDCOLLECTIVE ;  /* 0x000000000000791b */ /* 0x003fea0003800000 */
.L_x_1556:
[----:B------:R-:W-:Y:S02]  /*20f0*/  IMAD.MOV.U32 R51, RZ, RZ, R17 ;  /* 0x000000ffff337224 */ /* 0x000fe400078e0011 */
[----:B------:R-:W-:-:S07]  /*2100*/  IMAD R53, R29, R52, R54 ;  /* 0x000000341d357224 */ /* 0x000fce00078e0236 */
[----:B------:R-:W-:Y:S05]  /*2110*/  WARPSYNC.COLLECTIVE R49, `(.L_x_1557) ;  /* 0x0000000031087348 */ /* 0x000fea0003c00000 */
[----:B------:R0:W1:Y:S02]  /*2120*/  SHFL.IDX P0, R52, R48, R51, R50 ;  /* 0x0000003330347389 */ /* 0x0000640000000032 */
[----:B01----:R-:W-:Y:S05]  /*2130*/  ENDCOLLECTIVE ;  /* 0x000000000000791b */ /* 0x003fea0003800000 */
.L_x_1557:
[----:B------:R-:W-:Y:S01]  /*2140*/  MOV R51, R9 ;  /* 0x0000000900337202 */ /* 0x000fe20000000f00 */
[----:B------:R-:W-:-:S07]  /*2150*/  IMAD R54, R28, R52, R53 ;  /* 0x000000341c367224 */ /* 0x000fce00078e0235 */
[----:B------:R-:W-:Y:S05]  /*2160*/  WARPSYNC.COLLECTIVE R49, `(.L_x_1558) ;  /* 0x0000000031087348 */ /* 0x000fea0003c00000 */
[----:B------:R0:W1:Y:S02]  /*2170*/  SHFL.IDX P0, R52, R48, R51, R50 ;  /* 0x0000003330347389 */ /* 0x0000640000000032 */
[----:B01----:R-:W-:Y:S05]  /*2180*/  ENDCOLLECTIVE ;  /* 0x000000000000791b */ /* 0x003fea0003800000 */
.L_x_1558:
[----:B------:R-:W-:Y:S02]  /*2190*/  IMAD.MOV.U32 R51, RZ, RZ, R8 ;  /* 0x000000ffff337224 */ /* 0x000fe400078e0008 */
[----:B------:R-:W-:-:S07]  /*21a0*/  IMAD R54, R45, R52, R54 ;  /* 0x000000342d367224 */ /* 0x000fce00078e0236 */
[----:B------:R-:W-:Y:S05]  /*21b0*/  WARPSYNC.COLLECTIVE R49, `(.L_x_1559) ;  /* 0x0000000031087348 */ /* 0x000fea0003c00000 */
[----:B------:R0:W1:Y:S02]  /*21c0*/  SHFL.IDX P0, R52, R48, R51, R50 ;  /* 0x0000003330347389 */ /* 0x0000640000000032 */
[----:B01----:R-:W-:Y:S05]  /*21d0*/  ENDCOLLECTIVE ;  /* 0x000000000000791b */ /* 0x003fea0003800000 */
.L_x_1559:
[----:B------:R-:W-:Y:S01]  /*21e0*/  IMAD.MOV.U32 R53, RZ, RZ, R52 ;  /* 0x000000ffff357224 */ /* 0x000fe200078e0034 */
[----:B------:R-:W-:Y:S06]  /*21f0*/  BRA `(.L_x_1560) ;  /* 0xfffffff400247947 */ /* 0x000fec000383ffff */
        .weak           $__internal_14_$__cuda_sm20_div_u16
        .type           $__internal_14_$__cuda_sm20_div_u16,@function
        .size           $__internal_14_$__cuda_sm20_div_u16,(.L_x_57965 - $__internal_14_$__cuda_sm20_div_u16)
$__internal_14_$__cuda_sm20_div_u16:
        /* <DEDUP_REMOVED lines=18> */
[----:B------:R-:W-:Y:S06]  /*2320*/  RET.REL.NODEC R2 `(_Z9cuda_gemmIiLi256ELi4ELi1ELi1024ELi16ELi16ELi32ELi0ELi1EEviiiPT_S1_S1_ii) ;  /* 0xffffffdc02347950 */ /* 0x000fec0003c3ffff */
.L_x_1561:
        /* <DEDUP_REMOVED lines=13> */
.L_x_57965:


//--------------------- .text._Z9cuda_gemmIiLi256ELi4ELi1ELi1024ELi16ELi16ELi32ELi0ELi0EEviiiPT_S1_S1_ii --------------------------
	.section	.text._Z9cuda_gemmIiLi256ELi4ELi1ELi1024ELi16ELi16ELi32ELi0ELi0EEviiiPT_S1_S1_ii,"ax",@progbits
	.align	128
        .global         _Z9cuda_gemmIiLi256ELi4ELi1ELi1024ELi16ELi16ELi32ELi0ELi0EEviiiPT_S1_S1_ii
        .type           _Z9cuda_gemmIiLi256ELi4ELi1ELi1024ELi16ELi16ELi32ELi0ELi0EEviiiPT_S1_S1_ii,@function
        .size           _Z9cuda_gemmIiLi256ELi4ELi1ELi1024ELi16ELi16ELi32ELi0ELi0EEviiiPT_S1_S1_ii,(.L_x_57966 - _Z9cuda_gemmIiLi256ELi4ELi1ELi1024ELi16ELi16ELi32ELi0ELi0EEviiiPT_S1_S1_ii)
        .other          _Z9cuda_gemmIiLi256ELi4ELi1ELi1024ELi16ELi16ELi32ELi0ELi0EEviiiPT_S1_S1_ii,@"STO_CUDA_ENTRY STV_DEFAULT"
_Z9cuda_gemmIiLi256ELi4ELi1ELi1024ELi16ELi16ELi32ELi0ELi0EEviiiPT_S1_S1_ii:
.text._Z9cuda_gemmIiLi256ELi4ELi1ELi1024ELi16ELi16ELi32ELi0ELi0EEviiiPT_S1_S1_ii:
        /* <DEDUP_REMOVED lines=36> */
.L_x_1564:
        /* <DEDUP_REMOVED lines=25> */
.L_x_1563:
[----:B------:R-:W-:Y:S05]  /*03d0*/  BSYNC.RECONVERGENT B0 ;  /* 0x0000000000007941 */ /* 0x000fea0003800200 */
.L_x_1562:
        /* <DEDUP_REMOVED lines=105> */
[----:B------:R-:W-:Y:S05]  /*0a70*/  CALL.REL.NOINC `($__internal_15_$__cuda_sm20_div_u16) ;  /* 0x0000006c00947944 */ /* 0x000fea0003c00000 */
        /* <DEDUP_REMOVED lines=83> */
.L_x_1737:
        /* <DEDUP_REMOVED lines=36> */
.L_x_1566:
[----:B-1----:R-:W-:Y:S05]  /*11f0*/  BSYNC.RECONVERGENT B0 ;  /* 0x0000000000007941 */ /* 0x002fea0003800200 */
.L_x_1565:
[----:B------:R-:W-:Y:S01]  /*1200*/  UIADD3 UR13, UPT, UPT, UR15, 0x480, URZ ;  /* 0x000004800f0d7890 */ /* 0x000fe2000fffe0ff */
[----:B------:R-:W-:Y:S01]  /*1210*/  IADD3 R39, PT, PT, R55, UR9, RZ ;  /* 0x0000000937277c10 */ /* 0x000fe2000fffe0ff */
[----:B------:R-:W-:Y:S02]  /*1220*/  BSSY.RECONVERGENT B0, `(.L_x_1567) ;  /* 0x000001f000007945 */ /* 0x000fe40003800200 */
[----:B------:R-:W-:Y:S02]  /*1230*/  ULEA UR13, UR18, UR13, 0x18 ;  /* 0x0000000d120d7291 */ /* 0x000fe4000f8ec0ff */
[----:B0-----:R-:W-:-:S04]  /*1240*/  IMAD R39, R34, UR10, R39 ;  /* 0x0000000a22277c24 */ /* 0x001fc8000f8e0227 */
[----:B------:R-:W-:-:S07]  /*1250*/  LEA R36, R55, UR13, 0x2 ;  /* 0x0000000d37247c11 */ /* 0x000fce000f8e10ff */
.L_x_1568:
        /* <DEDUP_REMOVED lines=28> */
.L_x_1567:
        /* <DEDUP_REMOVED lines=17> */
.L_x_1570:
[----:B------:R-:W-:Y:S05]  /*1530*/  BSYNC.RECONVERGENT B0 ;  /* 0x0000000000007941 */ /* 0x000fea0003800200 */
.L_x_1569:
[----:B------:R-:W-:Y:S01]  /*1540*/  BSSY.RECONVERGENT B0, `(.L_x_1571) ;  /* 0x000000d000007945 */ /* 0x000fe20003800200 */
[----:B------:R-:W-:-:S04]  /*1550*/  UIADD3 UR13, UPT, UPT, UR15, 0x1480, URZ ;  /* 0x000014800f0d7890 */ /* 0x000fc8000fffe0ff */
[----:B------:R-:W-:-:S12]  /*1560*/  ULEA UR13, UR18, UR13, 0x18 ;  /* 0x0000000d120d7291 */ /* 0x000fd8000f8ec0ff */
.L_x_1572:
        /* <DEDUP_REMOVED lines=11> */
.L_x_1571:
        /* <DEDUP_REMOVED lines=8> */
.L_x_1627:
        /* <DEDUP_REMOVED lines=18> */
.L_x_1576:
        /* <DEDUP_REMOVED lines=8> */
.L_x_1577:
        /* <DEDUP_REMOVED lines=10> */
.L_x_1578:
        /* <DEDUP_REMOVED lines=8> */
.L_x_1579:
        /* <DEDUP_REMOVED lines=10> */
.L_x_1580:
        /* <DEDUP_REMOVED lines=11> */
.L_x_1581:
        /* <DEDUP_REMOVED lines=11> */
.L_x_1582:
        /* <DEDUP_REMOVED lines=11> */
.L_x_1583:
        /* <DEDUP_REMOVED lines=10> */
.L_x_1584:
        /* <DEDUP_REMOVED lines=11> */
.L_x_1585:
        /* <DEDUP_REMOVED lines=11> */
.L_x_1586:
        /* <DEDUP_REMOVED lines=11> */
.L_x_1587:
        /* <DEDUP_REMOVED lines=11> */
.L_x_1588:
        /* <DEDUP_REMOVED lines=11> */
.L_x_1589:
        /* <DEDUP_REMOVED lines=11> */
.L_x_1590:
        /* <DEDUP_REMOVED lines=11> */
.L_x_1591:
        /* <DEDUP_REMOVED lines=30> */
.L_x_1626:
[----:B0-----:R-:W-:Y:S01]  /*2360*/  IMAD R35, R32, 0x44, R39 ;  /* 0x0000004420237824 */ /* 0x001fe200078e0227 */
[----:B------:R-:W-:-:S05]  /*2370*/  MOV R34, RZ ;  /* 0x000000ff00227202 */ /* 0x000fca0000000f00 */
[----:B------:R-:W0:Y:S01]  /*2380*/  LDS R35, [R35] ;  /* 0x0000000023237984 */ /* 0x000e220000000800 */
[----:B--2---:R-:W-:Y:S05]  /*2390*/  @!P5 BRA `(.L_x_1594) ;  /* 0x000000000010d947 */ /* 0x004fea0003800000 */
[----:B------:R-:W-:-:S03]  /*23a0*/  UMOV UR14, 0xffffffff ;  /* 0xffffffff000e7882 */ /* 0x000fc60000000000 */
[----:B------:R-:W-:Y:S05]  /*23b0*/  BRA.DIV UR14, `(.L_x_1595) ;  /* 0x0000003e0e487947 */ /* 0x000fea000b800000 */
[----:B0-----:R0:W2:Y:S02]  /*23c0*/  SHFL.IDX PT, R28, R35, R25, R26 ;  /* 0x00000019231c7389 */ /* 0x0010a400000e001a */
.L_x_1740:
[----:B-12---:R-:W-:-:S07]  /*23d0*/  IMAD R34, R40, R28, RZ ;  /* 0x0000001c28227224 */ /* 0x006fce00078e02ff */
.L_x_1594:
[----:B------:R-:W-:Y:S05]  /*23e0*/  @!P4 BRA `(.L_x_1596) ;  /* 0x000000000010c947 */ /* 0x000fea0003800000 */
[----:B------:R-:W-:-:S03]  /*23f0*/  UMOV UR14, 0xffffffff ;  /* 0xffffffff000e7882 */ /* 0x000fc60000000000 */
[----:B------:R-:W-:Y:S05]  /*2400*/  BRA.DIV UR14, `(.L_x_1597) ;  /* 0x0000003e0e547947 */ /* 0x000fea000b800000 */
[----:B0-----:R0:W2:Y:S02]  /*2410*/  SHFL.IDX PT, R28, R35, R7, R26 ;  /* 0x00000007231c7389 */ /* 0x0010a400000e001a */
.L_x_1743:
[----:B--23--:R-:W-:-:S07]  /*2420*/  IMAD R34, R41, R28, R34 ;  /* 0x0000001c29227224 */ /* 0x00cfce00078e0222 */
.L_x_1596:
[----:B------:R-:W-:Y:S05]  /*2430*/  @!P3 BRA `(.L_x_1598) ;  /* 0x000000000010b947 */ /* 0x000fea0003800000 */
[----:B------:R-:W-:-:S03]  /*2440*/  UMOV UR14, 0xffffffff ;  /* 0xffffffff000e7882 */ /* 0x000fc60000000000 */
[----:B------:R-:W-:Y:S05]  /*2450*/  BRA.DIV UR14, `(.L_x_1599) ;  /* 0x0000003e0e607947 */ /* 0x000fea000b800000 */
[----:B0-----:R0:W2:Y:S02]  /*2460*/  SHFL.IDX PT, R28, R35, R8, R26 ;  /* 0x00000008231c7389 */ /* 0x0010a400000e001a */
.L_x_1746:
[----:B--2---:R-:W-:-:S07]  /*2470*/  IMAD R34, R42, R28, R34 ;  /* 0x0000001c2a227224 */ /* 0x004fce00078e0222 */
.L_x_1598:
[----:B------:R-:W-:Y:S05]  /*2480*/  @!P2 BRA `(.L_x_1600) ;  /* 0x000000000010a947 */ /* 0x000fea0003800000 */
[----:B------:R-:W-:-:S03]  /*2490*/  UMOV UR14, 0xffffffff ;  /* 0xffffffff000e7882 */ /* 0x000fc60000000000 */
[----:B------:R-:W-:Y:S05]  /*24a0*/  BRA.DIV UR14, `(.L_x_1601) ;  /* 0x0000003e0e6c7947 */ /* 0x000fea000b800000 */
[----:B0-----:R0:W2:Y:S02]  /*24b0*/  SHFL.IDX PT, R28, R35, R9, R26 ;  /* 0x00000009231c7389 */ /* 0x0010a400000e001a */
.L_x_1749:
[----:B--2---:R-:W-:-:S07]  /*24c0*/  IMAD R34, R43, R28, R34 ;  /* 0x0000001c2b227224 */ /* 0x004fce00078e0222 */
.L_x_1600:
[----:B------:R-:W-:Y:S05]  /*24d0*/  @!P1 BRA `(.L_x_1602) ;  /* 0x0000000000109947 */ /* 0x000fea0003800000 */
[----:B------:R-:W-:-:S03]  /*24e0*/  UMOV UR14, 0xffffffff ;  /* 0xffffffff000e7882 */ /* 0x000fc60000000000 */
[----:B------:R-:W-:Y:S05]  /*24f0*/  BRA.DIV UR14, `(.L_x_1603) ;  /* 0x0000003e0e787947 */ /* 0x000fea000b800000 */
[----:B0-----:R0:W2:Y:S02]  /*2500*/  SHFL.IDX PT, R28, R35, R10, R26 ;  /* 0x0000000a231c7389 */ /* 0x0010a400000e001a */
.L_x_1752:
[----:B--2---:R-:W-:-:S07]  /*2510*/  IMAD R34, R44, R28, R34 ;  /* 0x0000001c2c227224 */ /* 0x004fce00078e0222 */
.L_x_1602:
[----:B------:R-:W2:Y:S02]  /*2520*/  LDC R36, c[0x0][0x3ac] ;  /* 0x0000eb00ff247b82 */ /* 0x000ea40000000800 */
[----:B--2---:R-:W-:-:S13]  /*2530*/  ISETP.GE.AND P0, PT, R36, 0x6, PT ;  /* 0x000000062400780c */ /* 0x004fda0003f06270 */
[----:B------:R-:W-:Y:S05]  /*2540*/  @!P0 BRA `(.L_x_1604) ;  /* 0x0000000000108947 */ /* 0x000fea0003800000 */
[----:B------:R-:W-:-:S03]  /*2550*/  UMOV UR14, 0xffffffff ;  /* 0xffffffff000e7882 */ /* 0x000fc60000000000 */
[----:B------:R-:W-:Y:S05]  /*2560*/  BRA.DIV UR14, `(.L_x_1605) ;  /* 0x0000003e0e7c7947 */ /* 0x000fea000b800000 */
[----:B0-----:R0:W2:Y:S02]  /*2570*/  SHFL.IDX PT, R28, R35, R11, R26 ;  /* 0x0000000b231c7389 */ /* 0x0010a400000e001a */
.L_x_1755:
[----:B--2---:R-:W-:-:S07]  /*2580*/  IMAD R34, R45, R28, R34 ;  /* 0x0000001c2d227224 */ /* 0x004fce00078e0222 */
.L_x_1604:
[----:B------:R-:W-:-:S13]  /*2590*/  ISETP.GE.AND P0, PT, R36, 0x7, PT ;  /* 0x000000072400780c */ /* 0x000fda0003f06270 */
[----:B------:R-:W-:Y:S05]  /*25a0*/  @!P0 BRA `(.L_x_1606) ;  /* 0x0000000000108947 */ /* 0x000fea0003800000 */
[----:B------:R-:W-:-:S03]  /*25b0*/  UMOV UR14, 0xffffffff ;  /* 0xffffffff000e7882 */ /* 0x000fc60000000000 */
[----:B------:R-:W-:Y:S05]  /*25c0*/  BRA.DIV UR14, `(.L_x_1607) ;  /* 0x0000003e0e847947 */ /* 0x000fea000b800000 */
[----:B0-----:R0:W2:Y:S02]  /*25d0*/  SHFL.IDX PT, R28, R35, R12, R26 ;  /* 0x0000000c231c7389 */ /* 0x0010a400000e001a */
.L_x_1758:
[----:B--2---:R-:W-:-:S07]  /*25e0*/  IMAD R34, R46, R28, R34 ;  /* 0x0000001c2e227224 */ /* 0x004fce00078e0222 */
.L_x_1606:
[----:B------:R-:W-:-:S13]  /*25f0*/  ISETP.GE.AND P0, PT, R36, 0x8, PT ;  /* 0x000000082400780c */ /* 0x000fda0003f06270 */
[----:B------:R-:W-:Y:S05]  /*2600*/  @!P0 BRA `(.L_x_1608) ;  /* 0x0000000000108947 */ /* 0x000fea0003800000 */
[----:B------:R-:W-:-:S03]  /*2610*/  UMOV UR14, 0xffffffff ;  /* 0xffffffff000e7882 */ /* 0x000fc60000000000 */
[----:B------:R-:W-:Y:S05]  /*2620*/  BRA.DIV UR14, `(.L_x_1609) ;  /* 0x0000003e0e8c7947 */ /* 0x000fea000b800000 */
[----:B0-----:R0:W2:Y:S02]  /*2630*/  SHFL.IDX PT, R28, R35, R13, R26 ;  /* 0x0000000d231c7389 */ /* 0x0010a400000e001a */
.L_x_1761:
[----:B--2---:R-:W-:-:S07]  /*2640*/  IMAD R34, R47, R28, R34 ;  /* 0x0000001c2f227224 */ /* 0x004fce00078e0222 */
.L_x_1608:
[----:B------:R-:W-:-:S13]  /*2650*/  ISETP.GE.AND P0, PT, R36, 0x9, PT ;  /* 0x000000092400780c */ /* 0x000fda0003f06270 */
[----:B------:R-:W-:Y:S05]  /*2660*/  @!P0 BRA `(.L_x_1610) ;  /* 0x0000000000108947 */ /* 0x000fea0003800000 */
[----:B------:R-:W-:-:S03]  /*2670*/  UMOV UR14, 0xffffffff ;  /* 0xffffffff000e7882 */ /* 0x000fc60000000000 */
[----:B------:R-:W-:Y:S05]  /*2680*/  BRA.DIV UR14, `(.L_x_1611) ;  /* 0x0000003e0e947947 */ /* 0x000fea000b800000 */
[----:B0-----:R0:W2:Y:S02]  /*2690*/  SHFL.IDX PT, R28, R35, R14, R26 ;  /* 0x0000000e231c7389 */ /* 0x0010a400000e001a */
.L_x_1764:
[----:B--2---:R-:W-:-:S07]  /*26a0*/  IMAD R34, R48, R28, R34 ;  /* 0x0000001c30227224 */ /* 0x004fce00078e0222 */
.L_x_1610:
[----:B------:R-:W-:-:S13]  /*26b0*/  ISETP.GE.AND P0, PT, R36, 0xa, PT ;  /* 0x0000000a2400780c */ /* 0x000fda0003f06270 */
[----:B------:R-:W-:Y:S05]  /*26c0*/  @!P0 BRA `(.L_x_1612) ;  /* 0x0000000000108947 */ /* 0x000fea0003800000 */
[----:B------:R-:W-:-:S03]  /*26d0*/  UMOV UR14, 0xffffffff ;  /* 0xffffffff000e7882 */ /* 0x000fc60000000000 */
[----:B------:R-:W-:Y:S05]  /*26e0*/  BRA.DIV UR14, `(.L_x_1613) ;  /* 0x0000003e0e9c7947 */ /* 0x000fea000b800000 */
[----:B0-----:R0:W2:Y:S02]  /*26f0*/  SHFL.IDX PT, R28, R35, R15, R26 ;  /* 0x0000000f231c7389 */ /* 0x0010a400000e001a */
.L_x_1767:
[----:B--2---:R-:W-:-:S07]  /*2700*/  IMAD R34, R49, R28, R34 ;  /* 0x0000001c31227224 */ /* 0x004fce00078e0222 */
.L_x_1612:
[----:B------:R-:W-:-:S13]  /*2710*/  ISETP.GE.AND P0, PT, R36, 0xb, PT ;  /* 0x0000000b2400780c */ /* 0x000fda0003f06270 */
[----:B------:R-:W-:Y:S05]  /*2720*/  @!P0 BRA `(.L_x_1614) ;  /* 0x0000000000108947 */ /* 0x000fea0003800000 */
[----:B------:R-:W-:-:S03]  /*2730*/  UMOV UR14, 0xffffffff ;  /* 0xffffffff000e7882 */ /* 0x000fc60000000000 */
[----:B------:R-:W-:Y:S05]  /*2740*/  BRA.DIV UR14, `(.L_x_1615) ;  /* 0x0000003e0ea47947 */ /* 0x000fea000b800000 */
[----:B0-----:R0:W2:Y:S02]  /*2750*/  SHFL.IDX PT, R28, R35, R16, R26 ;  /* 0x00000010231c7389 */ /* 0x0010a400000e001a */
.L_x_1770:
[----:B--2---:R-:W-:-:S07]  /*2760*/  IMAD R34, R50, R28, R34 ;  /* 0x0000001c32227224 */ /* 0x004fce00078e0222 */
.L_x_1614:
[----:B------:R-:W-:-:S13]  /*2770*/  ISETP.GE.AND P0, PT, R36, 0xc, PT ;  /* 0x0000000c2400780c */ /* 0x000fda0003f06270 */
[----:B------:R-:W-:Y:S05]  /*2780*/  @!P0 BRA `(.L_x_1616) ;  /* 0x0000000000108947 */ /* 0x000fea0003800000 */
[----:B------:R-:W-:-:S03]  /*2790*/  UMOV UR14, 0xffffffff ;  /* 0xffffffff000e7882 */ /* 0x000fc60000000000 */
[----:B------:R-:W-:Y:S05]  /*27a0*/  BRA.DIV UR14, `(.L_x_1617) ;  /* 0x0000003e0eac7947 */ /* 0x000fea000b800000 */
[----:B0-----:R0:W2:Y:S02]  /*27b0*/  SHFL.IDX PT, R28, R35, R17, R26 ;  /* 0x00000011231c7389 */ /* 0x0010a400000e001a */
.L_x_1773:
[----:B--2---:R-:W-:-:S07]  /*27c0*/  IMAD R34, R51, R28, R34 ;  /* 0x0000001c33227224 */ /* 0x004fce00078e0222 */
.L_x_1616:
[----:B------:R-:W-:-:S13]  /*27d0*/  ISETP.GE.AND P0, PT, R36, 0xd, PT ;  /* 0x0000000d2400780c */ /* 0x000fda0003f06270 */
[----:B------:R-:W-:Y:S05]  /*27e0*/  @!P0 BRA `(.L_x_1618) ;  /* 0x0000000000108947 */ /* 0x000fea0003800000 */
[----:B------:R-:W-:-:S03]  /*27f0*/  UMOV UR14, 0xffffffff ;  /* 0xffffffff000e7882 */ /* 0x000fc60000000000 */
[----:B------:R-:W-:Y:S05]  /*2800*/  BRA.DIV UR14, `(.L_x_1619) ;  /* 0x0000003e0eb47947 */ /* 0x000fea000b800000 */
[----:B0-----:R0:W2:Y:S02]  /*2810*/  SHFL.IDX PT, R28, R35, R18, R26 ;  /* 0x00000012231c7389 */ /* 0x0010a400000e001a */
.L_x_1776:
[----:B--2---:R-:W-:-:S07]  /*2820*/  IMAD R34, R52, R28, R34 ;  /* 0x0000001c34227224 */ /* 0x004fce00078e0222 */
.L_x_1618:
[----:B------:R-:W-:-:S13]  /*2830*/  ISETP.GE.AND P0, PT, R36, 0xe, PT ;  /* 0x0000000e2400780c */ /* 0x000fda0003f06270 */
[----:B------:R-:W-:Y:S05]  /*2840*/  @!P0 BRA `(.L_x_1620) ;  /* 0x0000000000108947 */ /* 0x000fea0003800000 */
[----:B------:R-:W-:-:S03]  /*2850*/  UMOV UR14, 0xffffffff ;  /* 0xffffffff000e7882 */ /* 0x000fc60000000000 */
[----:B------:R-:W-:Y:S05]  /*2860*/  BRA.DIV UR14, `(.L_x_1621) ;  /* 0x0000003e0ebc7947 */ /* 0x000fea000b800000 */
[----:B0-----:R0:W2:Y:S02]  /*2870*/  SHFL.IDX PT, R28, R35, R19, R26 ;  /* 0x00000013231c7389 */ /* 0x0010a400000e001a */
.L_x_1779:
[----:B--2---:R-:W-:-:S07]  /*2880*/  IMAD R34, R53, R28, R34 ;  /* 0x0000001c35227224 */ /* 0x004fce00078e0222 */
.L_x_1620:
[----:B------:R-:W-:-:S13]  /*2890*/  ISETP.GE.AND P0, PT, R36, 0xf, PT ;  /* 0x0000000f2400780c */ /* 0x000fda0003f06270 */
[----:B------:R-:W-:Y:S05]  /*28a0*/  @!P0 BRA `(.L_x_1622) ;  /* 0x0000000000108947 */ /* 0x000fea0003800000 */
[----:B------:R-:W-:-:S03]  /*28b0*/  UMOV UR14, 0xffffffff ;  /* 0xffffffff000e7882 */ /* 0x000fc60000000000 */
[----:B------:R-:W-:Y:S05]  /*28c0*/  BRA.DIV UR14, `(.L_x_1623) ;  /* 0x0000003e0ec47947 */ /* 0x000fea000b800000 */
[----:B0-----:R0:W2:Y:S02]  /*28d0*/  SHFL.IDX PT, R28, R35, R20, R26 ;  /* 0x00000014231c7389 */ /* 0x0010a400000e001a */
.L_x_1782:
[----:B--2---:R-:W-:-:S07]  /*28e0*/  IMAD R34, R54, R28, R34 ;  /* 0x0000001c36227224 */ /* 0x004fce00078e0222 */
.L_x_1622:
[----:B------:R-:W-:-:S13]  /*28f0*/  ISETP.GE.AND P0, PT, R36, 0x10, PT ;  /* 0x000000102400780c */ /* 0x000fda0003f06270 */
[----:B------:R-:W-:Y:S05]  /*2900*/  @!P0 BRA `(.L_x_1624) ;  /* 0x0000000000108947 */ /* 0x000fea0003800000 */
[----:B------:R-:W-:-:S03]  /*2910*/  UMOV UR14, 0xffffffff ;  /* 0xffffffff000e7882 */ /* 0x000fc60000000000 */
[----:B------:R-:W-:Y:S05]  /*2920*/  BRA.DIV UR14, `(.L_x_1625) ;  /* 0x0000003e0ecc7947 */ /* 0x000fea000b800000 */
[----:B0-----:R0:W2:Y:S02]  /*2930*/  SHFL.IDX PT, R28, R35, R21, R26 ;  /* 0x00000015231c7389 */ /* 0x0010a400000e001a */
.L_x_1785:
[----:B--2---:R-:W-:-:S07]  /*2940*/  IMAD R34, R37, R28, R34 ;  /* 0x0000001c25227224 */ /* 0x004fce00078e0222 */
.L_x_1624:
        /* <DEDUP_REMOVED lines=8> */
.L_x_1593:
[----:B------:R-:W-:Y:S05]  /*29d0*/  BSYNC B0 ;  /* 0x0000000000007941 */ /* 0x000fea0003800000 */
.L_x_1592:
[----:B------:R-:W-:Y:S05]  /*29e0*/  @!P6 BRA `(.L_x_1627) ;  /* 0xffffffec002ce947 */ /* 0x000fea000383ffff */
[----:B------:R-:W-:Y:S05]  /*29f0*/  BSYNC B1 ;  /* 0x0000000000017941 */ /* 0x000fea0003800000 */
.L_x_1575:
[----:B------:R-:W-:Y:S05]  /*2a00*/  BRA `(.L_x_1573) ;  /* 0x0000002800047947 */ /* 0x000fea0003800000 */
.L_x_1574:
[----:B------:R-:W0:Y:S02]  /*2a10*/  LDCU UR14, c[0x0][0x3ac] ;  /* 0x00007580ff0e77ac */ /* 0x000e240008000800 */
[----:B0-----:R-:W-:-:S09]  /*2a20*/  UISETP.GT.U32.AND UP0, UPT, UR14, 0x1f, UPT ;  /* 0x0000001f0e00788c */ /* 0x001fd2000bf04070 */
[----:B------:R-:W-:Y:S05]  /*2a30*/  BRA.U UP0, `(.L_x_1628) ;  /* 0x0000001100c07547 */ /* 0x000fea000b800000 */
[----:B------:R-:W-:-:S07]  /*2a40*/  IMAD.MOV.U32 R31, RZ, RZ, RZ ;  /* 0x000000ffff1f7224 */ /* 0x000fce00078e00ff */
.L_x_1680:
        /* <DEDUP_REMOVED lines=18> */
.L_x_1629:
        /* <DEDUP_REMOVED lines=8> */
.L_x_1630:
        /* <DEDUP_REMOVED lines=10> */
.L_x_1631:
        /* <DEDUP_REMOVED lines=8> */
.L_x_1632:
        /* <DEDUP_REMOVED lines=10> */
.L_x_1633:
        /* <DEDUP_REMOVED lines=11> */
.L_x_1634:
        /* <DEDUP_REMOVED lines=11> */
.L_x_1635:
        /* <DEDUP_REMOVED lines=11> */
.L_x_1636:
        /* <DEDUP_REMOVED lines=10> */
.L_x_1637:
        /* <DEDUP_REMOVED lines=11> */
.L_x_1638:
        /* <DEDUP_REMOVED lines=11> */
.L_x_1639:
        /* <DEDUP_REMOVED lines=11> */
.L_x_1640:
        /* <DEDUP_REMOVED lines=11> */
.L_x_1641:
        /* <DEDUP_REMOVED lines=11> */
.L_x_1642:
        /* <DEDUP_REMOVED lines=11> */
.L_x_1643:
        /* <DEDUP_REMOVED lines=11> */
.L_x_1644:
        /* <DEDUP_REMOVED lines=25> */
.L_x_1679:
[----:B0-----:R-:W-:Y:S02]  /*36c0*/  IMAD R35, R32, 0x44, R39 ;  /* 0x0000004420237824 */ /* 0x001fe400078e0227 */
[----:B------:R-:W-:-:S04]  /*36d0*/  IMAD.MOV.U32 R34, RZ, RZ, RZ ;  /* 0x000000ffff227224 */ /* 0x000fc800078e00ff */
[----:B------:R-:W0:Y:S01]  /*36e0*/  LDS R35, [R35] ;  /* 0x0000000023237984 */ /* 0x000e220000000800 */
[----:B------:R-:W-:Y:S05]  /*36f0*/  @!P5 BRA `(.L_x_1647) ;  /* 0x000000000010d947 */ /* 0x000fea0003800000 */
[----:B------:R-:W-:-:S03]  /*3700*/  UMOV UR14, 0xffffffff ;  /* 0xffffffff000e7882 */ /* 0x000fc60000000000 */
[----:B------:R-:W-:Y:S05]  /*3710*/  BRA.DIV UR14, `(.L_x_1648) ;  /* 0x000000320e707947 */ /* 0x000fea000b800000 */
[----:B0-----:R0:W2:Y:S02]  /*3720*/  SHFL.IDX PT, R28, R35, R25, R26 ;  /* 0x00000019231c7389 */ /* 0x0010a400000e001a */
.L_x_1788:
[----:B-12---:R-:W-:-:S07]  /*3730*/  IMAD R34, R40, R28, RZ ;  /* 0x0000001c28227224 */ /* 0x006fce00078e02ff */
.L_x_1647:
[----:B------:R-:W-:Y:S05]  /*3740*/  @!P4 BRA `(.L_x_1649) ;  /* 0x000000000010c947 */ /* 0x000fea0003800000 */
[----:B------:R-:W-:-:S03]  /*3750*/  UMOV UR14, 0xffffffff ;  /* 0xffffffff000e7882 */ /* 0x000fc60000000000 */
[----:B------:R-:W-:Y:S05]  /*3760*/  BRA.DIV UR14, `(.L_x_1650) ;  /* 0x000000320e7c7947 */ /* 0x000fea000b800000 */
[----:B0-----:R0:W2:Y:S02]  /*3770*/  SHFL.IDX PT, R28, R35, R7, R26 ;  /* 0x00000007231c7389 */ /* 0x0010a400000e001a */
.L_x_1791:
[----:B--23--:R-:W-:-:S07]  /*3780*/  IMAD R34, R41, R28, R34 ;  /* 0x0000001c29227224 */ /* 0x00cfce00078e0222 */
.L_x_1649:
[----:B------:R-:W-:Y:S05]  /*3790*/  @!P3 BRA `(.L_x_1651) ;  /* 0x000000000010b947 */ /* 0x000fea0003800000 */
[----:B------:R-:W-:-:S03]  /*37a0*/  UMOV UR14, 0xffffffff ;  /* 0xffffffff000e7882 */ /* 0x000fc60000000000 */
[----:B------:R-:W-:Y:S05]  /*37b0*/  BRA.DIV UR14, `(.L_x_1652) ;  /* 0x000000320e887947 */ /* 0x000fea000b800000 */
[----:B0-----:R0:W2:Y:S02]  /*37c0*/  SHFL.IDX PT, R28, R35, R8, R26 ;  /* 0x00000008231c7389 */ /* 0x0010a400000e001a */
.L_x_1794:
[----:B--2---:R-:W-:-:S07]  /*37d0*/  IMAD R34, R42, R28, R34 ;  /* 0x0000001c2a227224 */ /* 0x004fce00078e0222 */
.L_x_1651:
[----:B------:R-:W-:Y:S05]  /*37e0*/  @!P2 BRA `(.L_x_1653) ;  /* 0x000000000010a947 */ /* 0x000fea0003800000 */
[----:B------:R-:W-:-:S03]  /*37f0*/  UMOV UR14, 0xffffffff ;  /* 0xffffffff000e7882 */ /* 0x000fc60000000000 */
[----:B------:R-:W-:Y:S05]  /*3800*/  BRA.DIV UR14, `(.L_x_1654) ;  /* 0x000000320e947947 */ /* 0x000fea000b800000 */
[----:B0-----:R0:W2:Y:S02]  /*3810*/  SHFL.IDX PT, R28, R35, R9, R26 ;  /* 0x00000009231c7389 */ /* 0x0010a400000e001a */
.L_x_1797:
[----:B--2---:R-:W-:-:S07]  /*3820*/  IMAD R34, R43, R28, R34 ;  /* 0x0000001c2b227224 */ /* 0x004fce00078e0222 */
.L_x_1653:
[----:B------:R-:W-:Y:S05]  /*3830*/  @!P1 BRA `(.L_x_1655) ;  /* 0x0000000000109947 */ /* 0x000fea0003800000 */
[----:B------:R-:W-:-:S03]  /*3840*/  UMOV UR14, 0xffffffff ;  /* 0xffffffff000e7882 */ /* 0x000fc60000000000 */
[----:B------:R-:W-:Y:S05]  /*3850*/  BRA.DIV UR14, `(.L_x_1656) ;  /* 0x000000320ea07947 */ /* 0x000fea000b800000 */
[----:B0-----:R0:W2:Y:S02]  /*3860*/  SHFL.IDX PT, R28, R35, R10, R26 ;  /* 0x0000000a231c7389 */ /* 0x0010a400000e001a */
.L_x_1800:
[----:B--2---:R-:W-:-:S07]  /*3870*/  IMAD R34, R44, R28, R34 ;  /* 0x0000001c2c227224 */ /* 0x004fce00078e0222 */
.L_x_1655:
[----:B------:R-:W2:Y:S02]  /*3880*/  LDC R36, c[0x0][0x3ac] ;  /* 0x0000eb00ff247b82 */ /* 0x000ea40000000800 */
[----:B--2---:R-:W-:-:S13]  /*3890*/  ISETP.GE.AND P0, PT, R36, 0x6, PT ;  /* 0x000000062400780c */ /* 0x004fda0003f06270 */
[----:B------:R-:W-:Y:S05]  /*38a0*/  @!P0 BRA `(.L_x_1657) ;  /* 0x0000000000108947 */ /* 0x000fea0003800000 */
[----:B------:R-:W-:-:S03]  /*38b0*/  UMOV UR14, 0xffffffff ;  /* 0xffffffff000e7882 */ /* 0x000fc60000000000 */
[----:B------:R-:W-:Y:S05]  /*38c0*/  BRA.DIV UR14, `(.L_x_1658) ;  /* 0x000000320ea47947 */ /* 0x000fea000b800000 */
[----:B0-----:R0:W2:Y:S02]  /*38d0*/  SHFL.IDX PT, R28, R35, R11, R26 ;  /* 0x0000000b231c7389 */ /* 0x0010a400000e001a */
.L_x_1803:
[----:B--2---:R-:W-:-:S07]  /*38e0*/  IMAD R34, R45, R28, R34 ;  /* 0x0000001c2d227224 */ /* 0x004fce00078e0222 */
.L_x_1657:
[----:B------:R-:W-:-:S13]  /*38f0*/  ISETP.GE.AND P0, PT, R36, 0x7, PT ;  /* 0x000000072400780c */ /* 0x000fda0003f06270 */
[----:B------:R-:W-:Y:S05]  /*3900*/  @!P0 BRA `(.L_x_1659) ;  /* 0x0000000000108947 */ /* 0x000fea0003800000 */
[----:B------:R-:W-:-:S03]  /*3910*/  UMOV UR14, 0xffffffff ;  /* 0xffffffff000e7882 */ /* 0x000fc60000000000 */
[----:B------:R-:W-:Y:S05]  /*3920*/  BRA.DIV UR14, `(.L_x_1660) ;  /* 0x000000320eac7947 */ /* 0x000fea000b800000 */
[----:B0-----:R0:W2:Y:S02]  /*3930*/  SHFL.IDX PT, R28, R35, R12, R26 ;  /* 0x0000000c231c7389 */ /* 0x0010a400000e001a */
.L_x_1806:
[----:B--2---:R-:W-:-:S07]  /*3940*/  IMAD R34, R46, R28, R34 ;  /* 0x0000001c2e227224 */ /* 0x004fce00078e0222 */
.L_x_1659:
[----:B------:R-:W-:-:S13]  /*3950*/  ISETP.GE.AND P0, PT, R36, 0x8, PT ;  /* 0x000000082400780c */ /* 0x000fda0003f06270 */
[----:B------:R-:W-:Y:S05]  /*3960*/  @!P0 BRA `(.L_x_1661) ;  /* 0x0000000000108947 */ /* 0x000fea0003800000 */
[----:B------:R-:W-:-:S03]  /*3970*/  UMOV UR14, 0xffffffff ;  /* 0xffffffff000e7882 */ /* 0x000fc60000000000 */
[----:B------:R-:W-:Y:S05]  /*3980*/  BRA.DIV UR14, `(.L_x_1662) ;  /* 0x000000320eb47947 */ /* 0x000fea000b800000 */
[----:B0-----:R0:W2:Y:S02]  /*3990*/  SHFL.IDX PT, R28, R35, R13, R26 ;  /* 0x0000000d231c7389 */ /* 0x0010a400000e001a */
.L_x_1809:
[----:B--2---:R-:W-:-:S07]  /*39a0*/  IMAD R34, R47, R28, R34 ;  /* 0x0000001c2f227224 */ /* 0x004fce00078e0222 */
.L_x_1661:
[----:B------:R-:W-:-:S13]  /*39b0*/  ISETP.GE.AND P0, PT, R36, 0x9, PT ;  /* 0x000000092400780c */ /* 0x000fda0003f06270 */
[----:B------:R-:W-:Y:S05]  /*39c0*/  @!P0 BRA `(.L_x_1663) ;  /* 0x0000000000108947 */ /* 0x000fea0003800000 */
[----:B------:R-:W-:-:S03]  /*39d0*/  UMOV UR14, 0xffffffff ;  /* 0xffffffff000e7882 */ /* 0x000fc60000000000 */
[----:B------:R-:W-:Y:S05]  /*39e0*/  BRA.DIV UR14, `(.L_x_1664) ;  /* 0x000000320ebc7947 */ /* 0x000fea000b800000 */
[----:B0-----:R0:W2:Y:S02]  /*39f0*/  SHFL.IDX PT, R28, R35, R14, R26 ;  /* 0x0000000e231c7389 */ /* 0x0010a400000e001a */
.L_x_1812:
[----:B--2---:R-:W-:-:S07]  /*3a00*/  IMAD R34, R48, R28, R34 ;  /* 0x0000001c30227224 */ /* 0x004fce00078e0222 */
.L_x_1663:
[----:B------:R-:W-:-:S13]  /*3a10*/  ISETP.GE.AND P0, PT, R36, 0xa, PT ;  /* 0x0000000a2400780c */ /* 0x000fda0003f06270 */
[----:B------:R-:W-:Y:S05]  /*3a20*/  @!P0 BRA `(.L_x_1665) ;  /* 0x0000000000108947 */ /* 0x000fea0003800000 */
[----:B------:R-:W-:-:S03]  /*3a30*/  UMOV UR14, 0xffffffff ;  /* 0xffffffff000e7882 */ /* 0x000fc60000000000 */
[----:B------:R-:W-:Y:S05]  /*3a40*/  BRA.DIV UR14, `(.L_x_1666) ;  /* 0x000000320ec47947 */ /* 0x000fea000b800000 */
[----:B0-----:R0:W2:Y:S02]  /*3a50*/  SHFL.IDX PT, R28, R35, R15, R26 ;  /* 0x0000000f231c7389 */ /* 0x0010a400000e001a */
.L_x_1815:
[----:B--2---:R-:W-:-:S07]  /*3a60*/  IMAD R34, R49, R28, R34 ;  /* 0x0000001c31227224 */ /* 0x004fce00078e0222 */
.L_x_1665:
[----:B------:R-:W-:-:S13]  /*3a70*/  ISETP.GE.AND P0, PT, R36, 0xb, PT ;  /* 0x0000000b2400780c */ /* 0x000fda0003f06270 */
[----:B------:R-:W-:Y:S05]  /*3a80*/  @!P0 BRA `(.L_x_1667) ;  /* 0x0000000000108947 */ /* 0x000fea0003800000 */
[----:B------:R-:W-:-:S03]  /*3a90*/  UMOV UR14, 0xffffffff ;  /* 0xffffffff000e7882 */ /* 0x000fc60000000000 */
[----:B------:R-:W-:Y:S05]  /*3aa0*/  BRA.DIV UR14, `(.L_x_1668) ;  /* 0x000000320ecc7947 */ /* 0x000fea000b800000 */
[----:B0-----:R0:W2:Y:S02]  /*3ab0*/  SHFL.IDX PT, R28, R35, R16, R26 ;  /* 0x00000010231c7389 */ /* 0x0010a400000e001a */
.L_x_1818:
[----:B--2---:R-:W-:-:S07]  /*3ac0*/  IMAD R34, R50, R28, R34 ;  /* 0x0000001c32227224 */ /* 0x004fce00078e0222 */
.L_x_1667:
[----:B------:R-:W-:-:S13]  /*3ad0*/  ISETP.GE.AND P0, PT, R36, 0xc, PT ;  /* 0x0000000c2400780c */ /* 0x000fda0003f06270 */
[----:B------:R-:W-:Y:S05]  /*3ae0*/  @!P0 BRA `(.L_x_1669) ;  /* 0x0000000000108947 */ /* 0x000fea0003800000 */
[----:B------:R-:W-:-:S03]  /*3af0*/  UMOV UR14, 0xffffffff ;  /* 0xffffffff000e7882 */ /* 0x000fc60000000000 */
[----:B------:R-:W-:Y:S05]  /*3b00*/  BRA.DIV UR14, `(.L_x_1670) ;  /* 0x000000320ed47947 */ /* 0x000fea000b800000 */
[----:B0-----:R0:W2:Y:S02]  /*3b10*/  SHFL.IDX PT, R28, R35, R17, R26 ;  /* 0x00000011231c7389 */ /* 0x0010a400000e001a */
.L_x_1821:
[----:B--2---:R-:W-:-:S07]  /*3b20*/  IMAD R34, R51, R28, R34 ;  /* 0x0000001c33227224 */ /* 0x004fce00078e0222 */
.L_x_1669:
[----:B------:R-:W-:-:S13]  /*3b30*/  ISETP.GE.AND P0, PT, R36, 0xd, PT ;  /* 0x0000000d2400780c */ /* 0x000fda0003f06270 */
[----:B------:R-:W-:Y:S05]  /*3b40*/  @!P0 BRA `(.L_x_1671) ;  /* 0x0000000000108947 */ /* 0x000fea0003800000 */
[----:B------:R-:W-:-:S03]  /*3b50*/  UMOV UR14, 0xffffffff ;  /* 0xffffffff000e7882 */ /* 0x000fc60000000000 */
[----:B------:R-:W-:Y:S05]  /*3b60*/  BRA.DIV UR14, `(.L_x_1672) ;  /* 0x000000320edc7947 */ /* 0x000fea000b800000 */
[----:B0-----:R0:W2:Y:S02]  /*3b70*/  SHFL.IDX PT, R28, R35, R18, R26 ;  /* 0x00000012231c7389 */ /* 0x0010a400000e001a */
.L_x_1824:
[----:B--2---:R-:W-:-:S07]  /*3b80*/  IMAD R34, R52, R28, R34 ;  /* 0x0000001c34227224 */ /* 0x004fce00078e0222 */
.L_x_1671:
[----:B------:R-:W-:-:S13]  /*3b90*/  ISETP.GE.AND P0, PT, R36, 0xe, PT ;  /* 0x0000000e2400780c */ /* 0x000fda0003f06270 */
[----:B------:R-:W-:Y:S05]  /*3ba0*/  @!P0 BRA `(.L_x_1673) ;  /* 0x0000000000108947 */ /* 0x000fea0003800000 */
[----:B------:R-:W-:-:S03]  /*3bb0*/  UMOV UR14, 0xffffffff ;  /* 0xffffffff000e7882 */ /* 0x000fc60000000000 */
[----:B------:R-:W-:Y:S05]  /*3bc0*/  BRA.DIV UR14, `(.L_x_1674) ;  /* 0x000000320ee47947 */ /* 0x000fea000b800000 */
[----:B0-----:R0:W2:Y:S02]  /*3bd0*/  SHFL.IDX PT, R28, R35, R19, R26 ;  /* 0x00000013231c7389 */ /* 0x0010a400000e001a */
.L_x_1827:
[----:B--2---:R-:W-:-:S07]  /*3be0*/  IMAD R34, R53, R28, R34 ;  /* 0x0000001c35227224 */ /* 0x004fce00078e0222 */
.L_x_1673:
[----:B------:R-:W-:-:S13]  /*3bf0*/  ISETP.GE.AND P0, PT, R36, 0xf, PT ;  /* 0x0000000f2400780c */ /* 0x000fda0003f06270 */
[----:B------:R-:W-:Y:S05]  /*3c00*/  @!P0 BRA `(.L_x_1675) ;  /* 0x0000000000108947 */ /* 0x000fea0003800000 */
[----:B------:R-:W-:-:S03]  /*3c10*/  UMOV UR14, 0xffffffff ;  /* 0xffffffff000e7882 */ /* 0x000fc60000000000 */
[----:B------:R-:W-:Y:S05]  /*3c20*/  BRA.DIV UR14, `(.L_x_1676) ;  /* 0x000000320eec7947 */ /* 0x000fea000b800000 */
[----:B0-----:R0:W2:Y:S02]  /*3c30*/  SHFL.IDX PT, R28, R35, R20, R26 ;  /* 0x00000014231c7389 */ /* 0x0010a400000e001a */
.L_x_1830:
[----:B--2---:R-:W-:-:S07]  /*3c40*/  IMAD R34, R54, R28, R34 ;  /* 0x0000001c36227224 */ /* 0x004fce00078e0222 */
.L_x_1675:
[----:B------:R-:W-:-:S13]  /*3c50*/  ISETP.GE.AND P0, PT, R36, 0x10, PT ;  /* 0x000000102400780c */ /* 0x000fda0003f06270 */
[----:B------:R-:W-:Y:S05]  /*3c60*/  @!P0 BRA `(.L_x_1677) ;  /* 0x0000000000108947 */ /* 0x000fea0003800000 */
[----:B------:R-:W-:-:S03]  /*3c70*/  UMOV UR14, 0xffffffff ;  /* 0xffffffff000e7882 */ /* 0x000fc60000000000 */
[----:B------:R-:W-:Y:S05]  /*3c80*/  BRA.DIV UR14, `(.L_x_1678) ;  /* 0x000000320ef47947 */ /* 0x000fea000b800000 */
[----:B0-----:R0:W2:Y:S02]  /*3c90*/  SHFL.IDX PT, R28, R35, R21, R26 ;  /* 0x00000015231c7389 */ /* 0x0010a400000e001a */
.L_x_1833:
[----:B--2---:R-:W-:-:S07]  /*3ca0*/  IMAD R34, R37, R28, R34 ;  /* 0x0000001c25227224 */ /* 0x004fce00078e0222 */
.L_x_1677:
[C---:B------:R-:W-:Y:S02]  /*3cb0*/  IMAD R28, R32.reuse, UR6, R33 ;  /* 0x00000006201c7c24 */ /* 0x040fe4000f8e0221 */
[----:B------:R-:W-:-:S03]  /*3cc0*/  VIADD R32, R32, UR8 ;  /* 0x0000000820207c36 */ /* 0x000fc60008000000 */
[----:B------:R-:W-:Y:S02]  /*3cd0*/  LEA R29, R28, UR13, 0x2 ;  /* 0x0000000d1c1d7c11 */ /* 0x000fe4000f8e10ff */
[----:B------:R-:W-:-:S03]  /*3ce0*/  ISETP.GE.AND P0, PT, R32, UR11, PT ;  /* 0x0000000b20007c0c */ /* 0x000fc6000bf06270 */
[----:B------:R2:W-:Y:S10]  /*3cf0*/  STS [R29], R34 ;  /* 0x000000221d007388 */ /* 0x0005f40000000800 */
[----:B--2---:R-:W-:Y:S05]  /*3d00*/  @!P0 BRA `(.L_x_1679) ;  /* 0xfffffff8006c8947 */ /* 0x004fea000383ffff */
.L_x_1646:
[----:B------:R-:W-:Y:S05]  /*3d10*/  BSYNC B0 ;  /* 0x0000000000007941 */ /* 0x000fea0003800000 */
.L_x_1645:
[----:B------:R-:W-:Y:S05]  /*3d20*/  @!P6 BRA `(.L_x_1680) ;  /* 0xffffffec0048e947 */ /* 0x000fea000383ffff */
[----:B------:R-:W-:Y:S05]  /*3d30*/  BRA `(.L_x_1573) ;  /* 0x0000001400387947 */ /* 0x000fea0003800000 */
.L_x_1628:
[----:B------:R-:W-:-:S07]  /*3d40*/  IMAD.MOV.U32 R33, RZ, RZ, RZ ;  /* 0x000000ffff217224 */ /* 0x000fce00078e00ff */
.L_x_1732:
        /* <DEDUP_REMOVED lines=18> */
.L_x_1681:
        /* <DEDUP_REMOVED lines=8> */
.L_x_1682:
        /* <DEDUP_REMOVED lines=10> */
.L_x_1683:
        /* <DEDUP_REMOVED lines=8> */
.L_x_1684:
        /* <DEDUP_REMOVED lines=11> */
.L_x_1685:
        /* <DEDUP_REMOVED lines=11> */
.L_x_1686:
        /* <DEDUP_REMOVED lines=11> */
.L_x_1687:
        /* <DEDUP_REMOVED lines=11> */
.L_x_1688:
        /* <DEDUP_REMOVED lines=10> */
.L_x_1689:
        /* <DEDUP_REMOVED lines=11> */
.L_x_1690:
        /* <DEDUP_REMOVED lines=11> */
.L_x_1691:
        /* <DEDUP_REMOVED lines=11> */
.L_x_1692:
        /* <DEDUP_REMOVED lines=11> */
.L_x_1693:
        /* <DEDUP_REMOVED lines=11> */
.L_x_1694:
        /* <DEDUP_REMOVED lines=11> */
.L_x_1695:
        /* <DEDUP_REMOVED lines=11> */
.L_x_1696:
        /* <DEDUP_REMOVED lines=28> */
.L_x_1731:
[----:B------:R-:W-:Y:S02]  /*4a00*/  IMAD R35, R32, 0x44, R39 ;  /* 0x0000004420237824 */ /* 0x000fe400078e0227 */
[----:B------:R-:W-:-:S04]  /*4a10*/  IMAD.MOV.U32 R34, RZ, RZ, RZ ;  /* 0x000000ffff227224 */ /* 0x000fc800078e00ff */
[----:B------:R-:W0:Y:S01]  /*4a20*/  LDS R35, [R35] ;  /* 0x0000000023237984 */ /* 0x000e220000000800 */
[----:B------:R-:W-:Y:S05]  /*4a30*/  @!P4 BRA `(.L_x_1698) ;  /* 0x000000000010c947 */ /* 0x000fea0003800000 */
[----:B------:R-:W-:-:S03]  /*4a40*/  UMOV UR14, 0xffffffff ;  /* 0xffffffff000e7882 */ /* 0x000fc60000000000 */
[----:B------:R-:W-:Y:S05]  /*4a50*/  BRA.DIV UR14, `(.L_x_1699) ;  /* 0x000000260ea07947 */ /* 0x000fea000b800000 */
[----:B0-----:R0:W1:Y:S02]  /*4a60*/  SHFL.IDX PT, R55, R35, R25, R26 ;  /* 0x0000001923377389 */ /* 0x00106400000e001a */
.L_x_1835:
[----:B-1----:R-:W-:-:S07]  /*4a70*/  IMAD R34, R40, R55, RZ ;  /* 0x0000003728227224 */ /* 0x002fce00078e02ff */
.L_x_1698:
[----:B------:R-:W-:Y:S05]  /*4a80*/  @!P3 BRA `(.L_x_1700) ;  /* 0x000000000010b947 */ /* 0x000fea0003800000 */
[----:B------:R-:W-:-:S03]  /*4a90*/  UMOV UR14, 0xffffffff ;  /* 0xffffffff000e7882 */ /* 0x000fc60000000000 */
[----:B------:R-:W-:Y:S05]  /*4aa0*/  BRA.DIV UR14, `(.L_x_1701) ;  /* 0x000000260ea87947 */ /* 0x000fea000b800000 */
[----:B0-----:R0:W1:Y:S02]  /*4ab0*/  SHFL.IDX PT, R28, R35, R7, R26 ;  /* 0x00000007231c7389 */ /* 0x00106400000e001a */
.L_x_1838:
[----:B-1-3--:R-:W-:-:S07]  /*4ac0*/  IMAD R34, R41, R28, R34 ;  /* 0x0000001c29227224 */ /* 0x00afce00078e0222 */
.L_x_1700:
[----:B------:R-:W-:Y:S05]  /*4ad0*/  @!P2 BRA `(.L_x_1702) ;  /* 0x000000000010a947 */ /* 0x000fea0003800000 */
[----:B------:R-:W-:-:S03]  /*4ae0*/  UMOV UR14, 0xffffffff ;  /* 0xffffffff000e7882 */ /* 0x000fc60000000000 */
[----:B------:R-:W-:Y:S05]  /*4af0*/  BRA.DIV UR14, `(.L_x_1703) ;  /* 0x000000260eb47947 */ /* 0x000fea000b800000 */
[----:B0-----:R0:W1:Y:S02]  /*4b00*/  SHFL.IDX PT, R28, R35, R8, R26 ;  /* 0x00000008231c7389 */ /* 0x00106400000e001a */
.L_x_1841:
[----:B-1----:R-:W-:-:S07]  /*4b10*/  IMAD R34, R42, R28, R34 ;  /* 0x0000001c2a227224 */ /* 0x002fce00078e0222 */
.L_x_1702:
[----:B------:R-:W-:Y:S05]  /*4b20*/  @!P1 BRA `(.L_x_1704) ;  /* 0x0000000000109947 */ /* 0x000fea0003800000 */
[----:B------:R-:W-:-:S03]  /*4b30*/  UMOV UR14, 0xffffffff ;  /* 0xffffffff000e7882 */ /* 0x000fc60000000000 */
[----:B------:R-:W-:Y:S05]  /*4b40*/  BRA.DIV UR14, `(.L_x_1705) ;  /* 0x000000260ec07947 */ /* 0x000fea000b800000 */
[----:B0-----:R0:W1:Y:S02]  /*4b50*/  SHFL.IDX PT, R28, R35, R9, R26 ;  /* 0x00000009231c7389 */ /* 0x00106400000e001a */
.L_x_1844:
[----:B-1----:R-:W-:-:S07]  /*4b60*/  IMAD R34, R43, R28, R34 ;  /* 0x0000001c2b227224 */ /* 0x002fce00078e0222 */
.L_x_1704:
[----:B------:R-:W1:Y:S02]  /*4b70*/  LDC R36, c[0x0][0x3ac] ;  /* 0x0000eb00ff247b82 */ /* 0x000e640000000800 */
[----:B-1----:R-:W-:-:S13]  /*4b80*/  ISETP.GE.AND P0, PT, R36, 0x5, PT ;  /* 0x000000052400780c */ /* 0x002fda0003f06270 */
[----:B------:R-:W-:Y:S05]  /*4b90*/  @!P0 BRA `(.L_x_1706) ;  /* 0x0000000000108947 */ /* 0x000fea0003800000 */
[----:B------:R-:W-:-:S03]  /*4ba0*/  UMOV UR14, 0xffffffff ;  /* 0xffffffff000e7882 */ /* 0x000fc60000000000 */
[----:B------:R-:W-:Y:S05]  /*4bb0*/  BRA.DIV UR14, `(.L_x_1707) ;  /* 0x000000260ec47947 */ /* 0x000fea000b800000 */
[----:B0-----:R0:W1:Y:S02]  /*4bc0*/  SHFL.IDX PT, R28, R35, R10, R26 ;  /* 0x0000000a231c7389 */ /* 0x00106400000e001a */
.L_x_1847:
[----:B-1----:R-:W-:-:S07]  /*4bd0*/  IMAD R34, R44, R28, R34 ;  /* 0x0000001c2c227224 */ /* 0x002fce00078e0222 */
.L_x_1706:
[----:B------:R-:W-:-:S13]  /*4be0*/  ISETP.GE.AND P0, PT, R36, 0x6, PT ;  /* 0x000000062400780c */ /* 0x000fda0003f06270 */
[----:B------:R-:W-:Y:S05]  /*4bf0*/  @!P0 BRA `(.L_x_1708) ;  /* 0x0000000000108947 */ /* 0x000fea0003800000 */
[----:B------:R-:W-:-:S03]  /*4c00*/  UMOV UR14, 0xffffffff ;  /* 0xffffffff000e7882 */ /* 0x000fc60000000000 */
[----:B------:R-:W-:Y:S05]  /*4c10*/  BRA.DIV UR14, `(.L_x_1709) ;  /* 0x000000260ecc7947 */ /* 0x000fea000b800000 */
[----:B0-----:R0:W1:Y:S02]  /*4c20*/  SHFL.IDX PT, R28, R35, R11, R26 ;  /* 0x0000000b231c7389 */ /* 0x00106400000e001a */
.L_x_1850:
[----:B-1----:R-:W-:-:S07]  /*4c30*/  IMAD R34, R45, R28, R34 ;  /* 0x0000001c2d227224 */ /* 0x002fce00078e0222 */
.L_x_1708:
[----:B------:R-:W-:-:S13]  /*4c40*/  ISETP.GE.AND P0, PT, R36, 0x7, PT ;  /* 0x000000072400780c */ /* 0x000fda0003f06270 */
[----:B------:R-:W-:Y:S05]  /*4c50*/  @!P0 BRA `(.L_x_1710) ;  /* 0x0000000000108947 */ /* 0x000fea0003800000 */
[----:B------:R-:W-:-:S03]  /*4c60*/  UMOV UR14, 0xffffffff ;  /* 0xffffffff000e7882 */ /* 0x000fc60000000000 */
[----:B------:R-:W-:Y:S05]  /*4c70*/  BRA.DIV UR14, `(.L_x_1711) ;  /* 0x000000260ed47947 */ /* 0x000fea000b800000 */
[----:B0-----:R0:W1:Y:S02]  /*4c80*/  SHFL.IDX PT, R28, R35, R12, R26 ;  /* 0x0000000c231c7389 */ /* 0x00106400000e001a */
.L_x_1853:
[----:B-1----:R-:W-:-:S07]  /*4c90*/  IMAD R34, R46, R28, R34 ;  /* 0x0000001c2e227224 */ /* 0x002fce00078e0222 */
.L_x_1710:
[----:B------:R-:W-:-:S13]  /*4ca0*/  ISETP.GE.AND P0, PT, R36, 0x8, PT ;  /* 0x000000082400780c */ /* 0x000fda0003f06270 */
[----:B------:R-:W-:Y:S05]  /*4cb0*/  @!P0 BRA `(.L_x_1712) ;  /* 0x0000000000108947 */ /* 0x000fea0003800000 */
[----:B------:R-:W-:-:S03]  /*4cc0*/  UMOV UR14, 0xffffffff ;  /* 0xffffffff000e7882 */ /* 0x000fc60000000000 */
[----:B------:R-:W-:Y:S05]  /*4cd0*/  BRA.DIV UR14, `(.L_x_1713) ;  /* 0x000000260edc7947 */ /* 0x000fea000b800000 */
[----:B0-----:R0:W1:Y:S02]  /*4ce0*/  SHFL.IDX PT, R28, R35, R13, R26 ;  /* 0x0000000d231c7389 */ /* 0x00106400000e001a */
.L_x_1856:
[----:B-1----:R-:W-:-:S07]  /*4cf0*/  IMAD R34, R47, R28, R34 ;  /* 0x0000001c2f227224 */ /* 0x002fce00078e0222 */
.L_x_1712:
[----:B------:R-:W-:-:S13]  /*4d00*/  ISETP.GE.AND P0, PT, R36, 0x9, PT ;  /* 0x000000092400780c */ /* 0x000fda0003f06270 */
[----:B------:R-:W-:Y:S05]  /*4d10*/  @!P0 BRA `(.L_x_1714) ;  /* 0x0000000000108947 */ /* 0x000fea0003800000 */
[----:B------:R-:W-:-:S03]  /*4d20*/  UMOV UR14, 0xffffffff ;  /* 0xffffffff000e7882 */ /* 0x000fc60000000000 */
[----:B------:R-:W-:Y:S05]  /*4d30*/  BRA.DIV UR14, `(.L_x_1715) ;  /* 0x000000260ee47947 */ /* 0x000fea000b800000 */
[----:B0-----:R0:W1:Y:S02]  /*4d40*/  SHFL.IDX PT, R28, R35, R14, R26 ;  /* 0x0000000e231c7389 */ /* 0x00106400000e001a */
.L_x_1859:
[----:B-1----:R-:W-:-:S07]  /*4d50*/  IMAD R34, R48, R28, R34 ;  /* 0x0000001c30227224 */ /* 0x002fce00078e0222 */
.L_x_1714:
[----:B------:R-:W-:-:S13]  /*4d60*/  ISETP.GE.AND P0, PT, R36, 0xa, PT ;  /* 0x0000000a2400780c */ /* 0x000fda0003f06270 */
[----:B------:R-:W-:Y:S05]  /*4d70*/  @!P0 BRA `(.L_x_1716) ;  /* 0x0000000000108947 */ /* 0x000fea0003800000 */
[----:B------:R-:W-:-:S03]  /*4d80*/  UMOV UR14, 0xffffffff ;  /* 0xffffffff000e7882 */ /* 0x000fc60000000000 */
[----:B------:R-:W-:Y:S05]  /*4d90*/  BRA.DIV UR14, `(.L_x_1717) ;  /* 0x000000260eec7947 */ /* 0x000fea000b800000 */
[----:B0-----:R0:W1:Y:S02]  /*4da0*/  SHFL.IDX PT, R28, R35, R15, R26 ;  /* 0x0000000f231c7389 */ /* 0x00106400000e001a */
.L_x_1862:
[----:B-1----:R-:W-:-:S07]  /*4db0*/  IMAD R34, R49, R28, R34 ;  /* 0x0000001c31227224 */ /* 0x002fce00078e0222 */
.L_x_1716:
[----:B------:R-:W-:-:S13]  /*4dc0*/  ISETP.GE.AND P0, PT, R36, 0xb, PT ;  /* 0x0000000b2400780c */ /* 0x000fda0003f06270 */
[----:B------:R-:W-:Y:S05]  /*4dd0*/  @!P0 BRA `(.L_x_1718) ;  /* 0x0000000000108947 */ /* 0x000fea0003800000 */
[----:B------:R-:W-:-:S03]  /*4de0*/  UMOV UR14, 0xffffffff ;  /* 0xffffffff000e7882 */ /* 0x000fc60000000000 */
[----:B------:R-:W-:Y:S05]  /*4df0*/  BRA.DIV UR14, `(.L_x_1719) ;  /* 0x000000260ef47947 */ /* 0x000fea000b800000 */
[----:B0-----:R0:W1:Y:S02]  /*4e00*/  SHFL.IDX PT, R28, R35, R16, R26 ;  /* 0x00000010231c7389 */ /* 0x00106400000e001a */
.L_x_1865:
[----:B-1----:R-:W-:-:S07]  /*4e10*/  IMAD R34, R50, R28, R34 ;  /* 0x0000001c32227224 */ /* 0x002fce00078e0222 */
.L_x_1718:
[----:B------:R-:W-:-:S13]  /*4e20*/  ISETP.GE.AND P0, PT, R36, 0xc, PT ;  /* 0x0000000c2400780c */ /* 0x000fda0003f06270 */
[----:B------:R-:W-:Y:S05]  /*4e30*/  @!P0 BRA `(.L_x_1720) ;  /* 0x0000000000108947 */ /* 0x000fea0003800000 */
[----:B------:R-:W-:-:S03]  /*4e40*/  UMOV UR14, 0xffffffff ;  /* 0xffffffff000e7882 */ /* 0x000fc60000000000 */
[----:B------:R-:W-:Y:S05]  /*4e50*/  BRA.DIV UR14, `(.L_x_1721) ;  /* 0x000000260efc7947 */ /* 0x000fea000b800000 */
[----:B0-----:R0:W1:Y:S02]  /*4e60*/  SHFL.IDX PT, R28, R35, R17, R26 ;  /* 0x00000011231c7389 */ /* 0x00106400000e001a */
.L_x_1868:
[----:B-1----:R-:W-:-:S07]  /*4e70*/  IMAD R34, R51, R28, R34 ;  /* 0x0000001c33227224 */ /* 0x002fce00078e0222 */
.L_x_1720:
[----:B------:R-:W-:-:S13]  /*4e80*/  ISETP.GE.AND P0, PT, R36, 0xd, PT ;  /* 0x0000000d2400780c */ /* 0x000fda0003f06270 */
[----:B------:R-:W-:Y:S05]  /*4e90*/  @!P0 BRA `(.L_x_1722) ;  /* 0x0000000000108947 */ /* 0x000fea0003800000 */
[----:B------:R-:W-:-:S03]  /*4ea0*/  UMOV UR14, 0xffffffff ;  /* 0xffffffff000e7882 */ /* 0x000fc60000000000 */
[----:B------:R-:W-:Y:S05]  /*4eb0*/  BRA.DIV UR14, `(.L_x_1723) ;  /* 0x0000002a0e047947 */ /* 0x000fea000b800000 */
[----:B0-----:R0:W1:Y:S02]  /*4ec0*/  SHFL.IDX PT, R28, R35, R18, R26 ;  /* 0x00000012231c7389 */ /* 0x00106400000e001a */
.L_x_1871:
[----:B-1----:R-:W-:-:S07]  /*4ed0*/  IMAD R34, R52, R28, R34 ;  /* 0x0000001c34227224 */ /* 0x002fce00078e0222 */
.L_x_1722:
[----:B------:R-:W-:-:S13]  /*4ee0*/  ISETP.GE.AND P0, PT, R36, 0xe, PT ;  /* 0x0000000e2400780c */ /* 0x000fda0003f06270 */
[----:B------:R-:W-:Y:S05]  /*4ef0*/  @!P0 BRA `(.L_x_1724) ;  /* 0x0000000000108947 */ /* 0x000fea0003800000 */
[----:B------:R-:W-:-:S03]  /*4f00*/  UMOV UR14, 0xffffffff ;  /* 0xffffffff000e7882 */ /* 0x000fc60000000000 */
[----:B------:R-:W-:Y:S05]  /*4f10*/  BRA.DIV UR14, `(.L_x_1725) ;  /* 0x0000002a0e0c7947 */ /* 0x000fea000b800000 */
[----:B0-----:R0:W1:Y:S02]  /*4f20*/  SHFL.IDX PT, R28, R35, R19, R26 ;  /* 0x00000013231c7389 */ /* 0x00106400000e001a */
.L_x_1874:
[----:B-1----:R-:W-:-:S07]  /*4f30*/  IMAD R34, R53, R28, R34 ;  /* 0x0000001c35227224 */ /* 0x002fce00078e0222 */
.L_x_1724:
[----:B------:R-:W-:-:S13]  /*4f40*/  ISETP.GE.AND P0, PT, R36, 0xf, PT ;  /* 0x0000000f2400780c */ /* 0x000fda0003f06270 */
[----:B------:R-:W-:Y:S05]  /*4f50*/  @!P0 BRA `(.L_x_1726) ;  /* 0x0000000000108947 */ /* 0x000fea0003800000 */
[----:B------:R-:W-:-:S03]  /*4f60*/  UMOV UR14, 0xffffffff ;  /* 0xffffffff000e7882 */ /* 0x000fc60000000000 */
[----:B------:R-:W-:Y:S05]  /*4f70*/  BRA.DIV UR14, `(.L_x_1727) ;  /* 0x0000002a0e147947 */ /* 0x000fea000b800000 */
[----:B0-----:R0:W1:Y:S02]  /*4f80*/  SHFL.IDX PT, R28, R35, R20, R26 ;  /* 0x00000014231c7389 */ /* 0x00106400000e001a */
.L_x_1877:
[----:B-1----:R-:W-:-:S07]  /*4f90*/  IMAD R34, R54, R28, R34 ;  /* 0x0000001c36227224 */ /* 0x002fce00078e0222 */
.L_x_1726:
[----:B------:R-:W-:-:S13]  /*4fa0*/  ISETP.GE.AND P0, PT, R36, 0x10, PT ;  /* 0x000000102400780c */ /* 0x000fda0003f06270 */
[----:B------:R-:W-:Y:S05]  /*4fb0*/  @!P0 BRA `(.L_x_1728) ;  /* 0x0000000000108947 */ /* 0x000fea0003800000 */
[----:B------:R-:W-:-:S03]  /*4fc0*/  UMOV UR14, 0xffffffff ;  /* 0xffffffff000e7882 */ /* 0x000fc60000000000 */
[----:B------:R-:W-:Y:S05]  /*4fd0*/  BRA.DIV UR14, `(.L_x_1729) ;  /* 0x0000002a0e1c7947 */ /* 0x000fea000b800000 */
[----:B0-----:R0:W1:Y:S02]  /*4fe0*/  SHFL.IDX PT, R28, R35, R21, R26 ;  /* 0x00000015231c7389 */ /* 0x00106400000e001a */
.L_x_1880:
[----:B-1----:R-:W-:-:S07]  /*4ff0*/  IMAD R34, R37, R28, R34 ;  /* 0x0000001c25227224 */ /* 0x002fce00078e0222 */
.L_x_1728:
[----:B------:R-:W-:-:S07]  /*5000*/  MOV R28, UR25 ;  /* 0x00000019001c7c02 */ /* 0x000fce0008000f00 */
.L_x_1730:
        /* <DEDUP_REMOVED lines=32> */
.L_x_1697:
[----:B------:R-:W-:Y:S05]  /*5210*/  @!P5 BRA `(.L_x_1732) ;  /* 0xffffffe800ccd947 */ /* 0x000fea000383ffff */
.L_x_1573:
        /* <DEDUP_REMOVED lines=117> */
.L_x_1734:
[----:B------:R-:W-:Y:S05]  /*5970*/  BSYNC.RECONVERGENT B0 ;  /* 0x0000000000007941 */ /* 0x000fea0003800200 */
.L_x_1733:
        /* <DEDUP_REMOVED lines=12> */
.L_x_1736:
        /* <DEDUP_REMOVED lines=100> */
.L_x_1735:
[----:B------:R-:W1:Y:S02]  /*6080*/  LDCU UR13, c[0x0][0x374] ;  /* 0x00006e80ff0d77ac */ /* 0x000e640008000800 */
[----:B-1----:R-:W-:Y:S02]  /*6090*/  UIADD3 UR10, UPT, UPT, UR13, UR10, URZ ;  /* 0x0000000a0d0a7290 */ /* 0x002fe4000fffe0ff */
[----:B------:R-:W-:-:S04]  /*60a0*/  USHF.L.U32 UR13, UR13, 0x2, URZ ;  /* 0x000000020d0d7899 */ /* 0x000fc800080006ff */
[----:B------:R-:W-:-:S09]  /*60b0*/  UISETP.GE.U32.AND UP0, UPT, UR10, UR13, UPT ;  /* 0x0000000d0a00728c */ /* 0x000fd2000bf06070 */
[----:B------:R-:W-:Y:S05]  /*60c0*/  BRA.U !UP0, `(.L_x_1737) ;  /* 0xffffffad08b87547 */ /* 0x000fea000b83ffff */
[----:B------:R-:W-:Y:S05]  /*60d0*/  EXIT ;  /* 0x000000000000794d */ /* 0x000fea0003800000 */
.L_x_1595:
[----:B------:R-:W-:Y:S01]  /*60e0*/  BSSY B2, `(.L_x_1738) ;  /* 0x0000006000027945 */ /* 0x000fe20003800000 */
[----:B------:R-:W-:Y:S02]  /*60f0*/  IMAD.MOV.U32 R29, RZ, RZ, R25 ;  /* 0x000000ffff1d7224 */ /* 0x000fe400078e0019 */
[----:B------:R-:W-:-:S07]  /*6100*/  IMAD.MOV.U32 R28, RZ, RZ, -0x1 ;  /* 0xffffffffff1c7424 */ /* 0x000fce00078e00ff */
[----:B01-3--:R-:W-:Y:S05]  /*6110*/  WARPSYNC.COLLECTIVE R28, `(.L_x_1739) ;  /* 0x000000001c087348 */ /* 0x00bfea0003c00000 */
[----:B0-----:R0:W2:Y:S02]  /*6120*/  SHFL.IDX P0, R28, R35, R29, R26 ;  /* 0x0000001d231c7389 */ /* 0x0010a4000000001a */
[----:B0123--:R-:W-:Y:S05]  /*6130*/  ENDCOLLECTIVE ;  /* 0x000000000000791b */ /* 0x00ffea0003800000 */
.L_x_1739:
[----:B------:R-:W-:Y:S05]  /*6140*/  BSYNC B2 ;  /* 0x0000000000027941 */ /* 0x000fea0003800000 */
.L_x_1738:
[----:B------:R-:W-:Y:S05]  /*6150*/  BRA `(.L_x_1740) ;  /* 0xffffffc0009c7947 */ /* 0x000fea000383ffff */
.L_x_1597:
[----:B------:R-:W-:Y:S01]  /*6160*/  BSSY B2, `(.L_x_1741) ;  /* 0x0000006000027945 */ /* 0x000fe20003800000 */
[----:B------:R-:W-:Y:S01]  /*6170*/  IMAD.MOV.U32 R29, RZ, RZ, R7 ;  /* 0x000000ffff1d7224 */ /* 0x000fe200078e0007 */
[----:B------:R-:W-:-:S07]  /*6180*/  MOV R28, 0xffffffff ;  /* 0xffffffff001c7802 */ /* 0x000fce0000000f00 */
[----:B01-3--:R-:W-:Y:S05]  /*6190*/  WARPSYNC.COLLECTIVE R28, `(.L_x_1742) ;  /* 0x000000001c087348 */ /* 0x00bfea0003c00000 */
[----:B0-----:R0:W2:Y:S02]  /*61a0*/  SHFL.IDX P0, R28, R35, R29, R26 ;  /* 0x0000001d231c7389 */ /* 0x0010a4000000001a */
[----:B0123--:R-:W-:Y:S05]  /*61b0*/  ENDCOLLECTIVE ;  /* 0x000000000000791b */ /* 0x00ffea0003800000 */
.L_x_1742:
[----:B------:R-:W-:Y:S05]  /*61c0*/  BSYNC B2 ;  /* 0x0000000000027941 */ /* 0x000fea0003800000 */
.L_x_1741:
[----:B------:R-:W-:Y:S05]  /*61d0*/  BRA `(.L_x_1743) ;  /* 0xffffffc000907947 */ /* 0x000fea000383ffff */
.L_x_1599:
[----:B------:R-:W-:Y:S01]  /*61e0*/  BSSY B2, `(.L_x_1744) ;  /* 0x0000006000027945 */ /* 0x000fe20003800000 */
[----:B------:R-:W-:Y:S02]  /*61f0*/  IMAD.MOV.U32 R29, RZ, RZ, R8 ;  /* 0x000000ffff1d7224 */ /* 0x000fe400078e0008 */
[----:B------:R-:W-:-:S07]  /*6200*/  IMAD.MOV.U32 R28, RZ, RZ, -0x1 ;  /* 0xffffffffff1c7424 */ /* 0x000fce00078e00ff */
[----:B01-3--:R-:W-:Y:S05]  /*6210*/  WARPSYNC.COLLECTIVE R28, `(.L_x_1745) ;  /* 0x000000001c087348 */ /* 0x00bfea0003c00000 */
[----:B0-----:R0:W2:Y:S02]  /*6220*/  SHFL.IDX P0, R28, R35, R29, R26 ;  /* 0x0000001d231c7389 */ /* 0x0010a4000000001a */
[----:B0123--:R-:W-:Y:S05]  /*6230*/  ENDCOLLECTIVE ;  /* 0x000000000000791b */ /* 0x00ffea0003800000 */
.L_x_1745:
[----:B------:R-:W-:Y:S05]  /*6240*/  BSYNC B2 ;  /* 0x0000000000027941 */ /* 0x000fea0003800000 */
.L_x_1744:
[----:B------:R-:W-:Y:S05]  /*6250*/  BRA `(.L_x_1746) ;  /* 0xffffffc000847947 */ /* 0x000fea000383ffff */
.L_x_1601:
[----:B------:R-:W-:Y:S01]  /*6260*/  BSSY B2, `(.L_x_1747) ;  /* 0x0000006000027945 */ /* 0x000fe20003800000 */
[----:B------:R-:W-:Y:S01]  /*6270*/  IMAD.MOV.U32 R29, RZ, RZ, R9 ;  /* 0x000000ffff1d7224 */ /* 0x000fe200078e0009 */
[----:B------:R-:W-:-:S07]  /*6280*/  MOV R28, 0xffffffff ;  /* 0xffffffff001c7802 */ /* 0x000fce0000000f00 */
[----:B01-3--:R-:W-:Y:S05]  /*6290*/  WARPSYNC.COLLECTIVE R28, `(.L_x_1748) ;  /* 0x000000001c087348 */ /* 0x00bfea0003c00000 */
[----:B0-----:R0:W2:Y:S02]  /*62a0*/  SHFL.IDX P0, R28, R35, R29, R26 ;  /* 0x0000001d231c7389 */ /* 0x0010a4000000001a */
[----:B0123--:R-:W-:Y:S05]  /*62b0*/  ENDCOLLECTIVE ;  /* 0x000000000000791b */ /* 0x00ffea0003800000 */
.L_x_1748:
[----:B------:R-:W-:Y:S05]  /*62c0*/  BSYNC B2 ;  /* 0x0000000000027941 */ /* 0x000fea0003800000 */
.L_x_1747:
[----:B------:R-:W-:Y:S05]  /*62d0*/  BRA `(.L_x_1749) ;  /* 0xffffffc000787947 */ /* 0x000fea000383ffff */
.L_x_1603:
[----:B------:R-:W-:Y:S01]  /*62e0*/  BSSY B2, `(.L_x_1750) ;  /* 0x0000006000027945 */ /* 0x000fe20003800000 */
[----:B------:R-:W-:Y:S02]  /*62f0*/  IMAD.MOV.U32 R29, RZ, RZ, R10 ;  /* 0x000000ffff1d7224 */ /* 0x000fe400078e000a */
[----:B------:R-:W-:-:S07]  /*6300*/  IMAD.MOV.U32 R28, RZ, RZ, -0x1 ;  /* 0xffffffffff1c7424 */ /* 0x000fce00078e00ff */
[----:B01-3--:R-:W-:Y:S05]  /*6310*/  WARPSYNC.COLLECTIVE R28, `(.L_x_1751) ;  /* 0x000000001c087348 */ /* 0x00bfea0003c00000 */
[----:B0-----:R0:W2:Y:S02]  /*6320*/  SHFL.IDX P0, R28, R35, R29, R26 ;  /* 0x0000001d231c7389 */ /* 0x0010a4000000001a */
[----:B0123--:R-:W-:Y:S05]  /*6330*/  ENDCOLLECTIVE ;  /* 0x000000000000791b */ /* 0x00ffea0003800000 */
.L_x_1751:
[----:B------:R-:W-:Y:S05]  /*6340*/  BSYNC B2 ;  /* 0x0000000000027941 */ /* 0x000fea0003800000 */
.L_x_1750:
[----:B------:R-:W-:Y:S05]  /*6350*/  BRA `(.L_x_1752) ;  /* 0xffffffc0006c7947 */ /* 0x000fea000383ffff */
.L_x_1605:
[----:B------:R-:W-:Y:S01]  /*6360*/  BSSY B2, `(.L_x_1753) ;  /* 0x0000006000027945 */ /* 0x000fe20003800000 */
[----:B------:R-:W-:Y:S01]  /*6370*/  IMAD.MOV.U32 R29, RZ, RZ, R11 ;  /* 0x000000ffff1d7224 */ /* 0x000fe200078e000b */
[----:B------:R-:W-:-:S07]  /*6380*/  MOV R28, 0xffffffff ;  /* 0xffffffff001c7802 */ /* 0x000fce0000000f00 */
[----:B01-3--:R-:W-:Y:S05]  /*6390*/  WARPSYNC.COLLECTIVE R28, `(.L_x_1754) ;  /* 0x000000001c087348 */ /* 0x00bfea0003c00000 */
[----:B0-----:R0:W2:Y:S02]  /*63a0*/  SHFL.IDX P0, R28, R35, R29, R26 ;  /* 0x0000001d231c7389 */ /* 0x0010a4000000001a */
[----:B0123--:R-:W-:Y:S05]  /*63b0*/  ENDCOLLECTIVE ;  /* 0x000000000000791b */ /* 0x00ffea0003800000 */
.L_x_1754:
[----:B------:R-:W-:Y:S05]  /*63c0*/  BSYNC B2 ;  /* 0x0000000000027941 */ /* 0x000fea0003800000 */
.L_x_1753:
[----:B------:R-:W-:Y:S05]  /*63d0*/  BRA `(.L_x_1755) ;  /* 0xffffffc000687947 */ /* 0x000fea000383ffff */
.L_x_1607:
[----:B------:R-:W-:Y:S01]  /*63e0*/  BSSY B2, `(.L_x_1756) ;  /* 0x0000006000027945 */ /* 0x000fe20003800000 */
[----:B------:R-:W-:Y:S02]  /*63f0*/  IMAD.MOV.U32 R29, RZ, RZ, R12 ;  /* 0x000000ffff1d7224 */ /* 0x000fe400078e000c */
[----:B------:R-:W-:-:S07]  /*6400*/  IMAD.MOV.U32 R28, RZ, RZ, -0x1 ;  /* 0xffffffffff1c7424 */ /* 0x000fce00078e00ff */
[----:B01-3--:R-:W-:Y:S05]  /*6410*/  WARPSYNC.COLLECTIVE R28, `(.L_x_1757) ;  /* 0x000000001c087348 */ /* 0x00bfea0003c00000 */
[----:B0-----:R0:W2:Y:S02]  /*6420*/  SHFL.IDX P0, R28, R35, R29, R26 ;  /* 0x0000001d231c7389 */ /* 0x0010a4000000001a */
[----:B0123--:R-:W-:Y:S05]  /*6430*/  ENDCOLLECTIVE ;  /* 0x000000000000791b */ /* 0x00ffea0003800000 */
.L_x_1757:
[----:B------:R-:W-:Y:S05]  /*6440*/  BSYNC B2 ;  /* 0x0000000000027941 */ /* 0x000fea0003800000 */
.L_x_1756:
[----:B------:R-:W-:Y:S05]  /*6450*/  BRA `(.L_x_1758) ;  /* 0xffffffc000607947 */ /* 0x000fea000383ffff */
.L_x_1609:
[----:B------:R-:W-:Y:S01]  /*6460*/  BSSY B2, `(.L_x_1759) ;  /* 0x0000006000027945 */ /* 0x000fe20003800000 */
[----:B------:R-:W-:Y:S01]  /*6470*/  IMAD.MOV.U32 R29, RZ, RZ, R13 ;  /* 0x000000ffff1d7224 */ /* 0x000fe200078e000d */
[----:B------:R-:W-:-:S07]  /*6480*/  MOV R28, 0xffffffff ;  /* 0xffffffff001c7802 */ /* 0x000fce0000000f00 */
[----:B01-3--:R-:W-:Y:S05]  /*6490*/  WARPSYNC.COLLECTIVE R28, `(.L_x_1760) ;  /* 0x000000001c087348 */ /* 0x00bfea0003c00000 */
[----:B0-----:R0:W2:Y:S02]  /*64a0*/  SHFL.IDX P0, R28, R35, R29, R26 ;  /* 0x0000001d231c7389 */ /* 0x0010a4000000001a */
[----:B0123--:R-:W-:Y:S05]  /*64b0*/  ENDCOLLECTIVE ;  /* 0x000000000000791b */ /* 0x00ffea0003800000 */
.L_x_1760:
[----:B------:R-:W-:Y:S05]  /*64c0*/  BSYNC B2 ;  /* 0x0000000000027941 */ /* 0x000fea0003800000 */
.L_x_1759:
[----:B------:R-:W-:Y:S05]  /*64d0*/  BRA `(.L_x_1761) ;  /* 0xffffffc000587947 */ /* 0x000fea000383ffff */
.L_x_1611:
[----:B------:R-:W-:Y:S01]  /*64e0*/  BSSY B2, `(.L_x_1762) ;  /* 0x0000006000027945 */ /* 0x000fe20003800000 */
[----:B------:R-:W-:Y:S02]  /*64f0*/  IMAD.MOV.U32 R29, RZ, RZ, R14 ;  /* 0x000000ffff1d7224 */ /* 0x000fe400078e000e */
[----:B------:R-:W-:-:S07]  /*6500*/  IMAD.MOV.U32 R28, RZ, RZ, -0x1 ;  /* 0xffffffffff1c7424 */ /* 0x000fce00078e00ff */
[----:B01-3--:R-:W-:Y:S05]  /*6510*/  WARPSYNC.COLLECTIVE R28, `(.L_x_1763) ;  /* 0x000000001c087348 */ /* 0x00bfea0003c00000 */
[----:B0-----:R0:W2:Y:S02]  /*6520*/  SHFL.IDX P0, R28, R35, R29, R26 ;  /* 0x0000001d231c7389 */ /* 0x0010a4000000001a */
[----:B0123--:R-:W-:Y:S05]  /*6530*/  ENDCOLLECTIVE ;  /* 0x000000000000791b */ /* 0x00ffea0003800000 */
.L_x_1763:
[----:B------:R-:W-:Y:S05]  /*6540*/  BSYNC B2 ;  /* 0x0000000000027941 */ /* 0x000fea0003800000 */
.L_x_1762:
[----:B------:R-:W-:Y:S05]  /*6550*/  BRA `(.L_x_1764) ;  /* 0xffffffc000507947 */ /* 0x000fea000383ffff */
.L_x_1613:
[----:B------:R-:W-:Y:S01]  /*6560*/  BSSY B2, `(.L_x_1765) ;  /* 0x0000006000027945 */ /* 0x000fe20003800000 */
[----:B------:R-:W-:Y:S01]  /*6570*/  IMAD.MOV.U32 R29, RZ, RZ, R15 ;  /* 0x000000ffff1d7224 */ /* 0x000fe200078e000f */
[----:B------:R-:W-:-:S07]  /*6580*/  MOV R28, 0xffffffff ;  /* 0xffffffff001c7802 */ /* 0x000fce0000000f00 */
[----:B01-3--:R-:W-:Y:S05]  /*6590*/  WARPSYNC.COLLECTIVE R28, `(.L_x_1766) ;  /* 0x000000001c087348 */ /* 0x00bfea0003c00000 */
[----:B0-----:R0:W2:Y:S02]  /*65a0*/  SHFL.IDX P0, R28, R35, R29, R26 ;  /* 0x0000001d231c7389 */ /* 0x0010a4000000001a */
[----:B0123--:R-:W-:Y:S05]  /*65b0*/  ENDCOLLECTIVE ;  /* 0x000000000000791b */ /* 0x00ffea0003800000 */
.L_x_1766:
[----:B------:R-:W-:Y:S05]  /*65c0*/  BSYNC B2 ;  /* 0x0000000000027941 */ /* 0x000fea0003800000 */
.L_x_1765:
[----:B------:R-:W-:Y:S05]  /*65d0*/  BRA `(.L_x_1767) ;  /* 0xffffffc000487947 */ /* 0x000fea000383ffff */
.L_x_1615:
[----:B------:R-:W-:Y:S01]  /*65e0*/  BSSY B2, `(.L_x_1768) ;  /* 0x0000006000027945 */ /* 0x000fe20003800000 */
[----:B------:R-:W-:Y:S02]  /*65f0*/  IMAD.MOV.U32 R29, RZ, RZ, R16 ;  /* 0x000000ffff1d7224 */ /* 0x000fe400078e0010 */
[----:B------:R-:W-:-:S07]  /*6600*/  IMAD.MOV.U32 R28, RZ, RZ, -0x1 ;  /* 0xffffffffff1c7424 */ /* 0x000fce00078e00ff */
[----:B01-3--:R-:W-:Y:S05]  /*6610*/  WARPSYNC.COLLECTIVE R28, `(.L_x_1769) ;  /* 0x000000001c087348 */ /* 0x00bfea0003c00000 */
[----:B0-----:R0:W2:Y:S02]  /*6620*/  SHFL.IDX P0, R28, R35, R29, R26 ;  /* 0x0000001d231c7389 */ /* 0x0010a4000000001a */
[----:B0123--:R-:W-:Y:S05]  /*6630*/  ENDCOLLECTIVE ;  /* 0x000000000000791b */ /* 0x00ffea0003800000 */
.L_x_1769:
[----:B------:R-:W-:Y:S05]  /*6640*/  BSYNC B2 ;  /* 0x0000000000027941 */ /* 0x000fea0003800000 */
.L_x_1768:
[----:B------:R-:W-:Y:S05]  /*6650*/  BRA `(.L_x_1770) ;  /* 0xffffffc000407947 */ /* 0x000fea000383ffff */
.L_x_1617:
[----:B------:R-:W-:Y:S01]  /*6660*/  BSSY B2, `(.L_x_1771) ;  /* 0x0000006000027945 */ /* 0x000fe20003800000 */
[----:B------:R-:W-:Y:S01]  /*6670*/  IMAD.MOV.U32 R29, RZ, RZ, R17 ;  /* 0x000000ffff1d7224 */ /* 0x000fe200078e0011 */
[----:B------:R-:W-:-:S07]  /*6680*/  MOV R28, 0xffffffff ;  /* 0xffffffff001c7802 */ /* 0x000fce0000000f00 */
[----:B01-3--:R-:W-:Y:S05]  /*6690*/  WARPSYNC.COLLECTIVE R28, `(.L_x_1772) ;  /* 0x000000001c087348 */ /* 0x00bfea0003c00000 */
[----:B0-----:R0:W2:Y:S02]  /*66a0*/  SHFL.IDX P0, R28, R35, R29, R26 ;  /* 0x0000001d231c7389 */ /* 0x0010a4000000001a */
[----:B0123--:R-:W-:Y:S05]  /*66b0*/  ENDCOLLECTIVE ;  /* 0x000000000000791b */ /* 0x00ffea0003800000 */
.L_x_1772:
[----:B------:R-:W-:Y:S05]  /*66c0*/  BSYNC B2 ;  /* 0x0000000000027941 */ /* 0x000fea0003800000 */
.L_x_1771:
[----:B------:R-:W-:Y:S05]  /*66d0*/  BRA `(.L_x_1773) ;  /* 0xffffffc000387947 */ /* 0x000fea000383ffff */
.L_x_1619:
[----:B------:R-:W-:Y:S01]  /*66e0*/  BSSY B2, `(.L_x_1774) ;  /* 0x0000006000027945 */ /* 0x000fe20003800000 */
[----:B------:R-:W-:Y:S02]  /*66f0*/  IMAD.MOV.U32 R29, RZ, RZ, R18 ;  /* 0x000000ffff1d7224 */ /* 0x000fe400078e0012 */
[----:B------:R-:W-:-:S07]  /*6700*/  IMAD.MOV.U32 R28, RZ, RZ, -0x1 ;  /* 0xffffffffff1c7424 */ /* 0x000fce00078e00ff */
[----:B01-3--:R-:W-:Y:S05]  /*6710*/  WARPSYNC.COLLECTIVE R28, `(.L_x_1775) ;  /* 0x000000001c087348 */ /* 0x00bfea0003c00000 */
[----:B0-----:R0:W2:Y:S02]  /*6720*/  SHFL.IDX P0, R28, R35, R29, R26 ;  /* 0x0000001d231c7389 */ /* 0x0010a4000000001a */
[----:B0123--:R-:W-:Y:S05]  /*6730*/  ENDCOLLECTIVE ;  /* 0x000000000000791b */ /* 0x00ffea0003800000 */
.L_x_1775:
[----:B------:R-:W-:Y:S05]  /*6740*/  BSYNC B2 ;  /* 0x0000000000027941 */ /* 0x000fea0003800000 */
.L_x_1774:
[----:B------:R-:W-:Y:S05]  /*6750*/  BRA `(.L_x_1776) ;  /* 0xffffffc000307947 */ /* 0x000fea000383ffff */
.L_x_1621:
[----:B------:R-:W-:Y:S01]  /*6760*/  BSSY B2, `(.L_x_1777) ;  /* 0x0000006000027945 */ /* 0x000fe20003800000 */
[----:B------:R-:W-:Y:S01]  /*6770*/  IMAD.MOV.U32 R29, RZ, RZ, R19 ;  /* 0x000000ffff1d7224 */ /* 0x000fe200078e0013 */
[----:B------:R-:W-:-:S07]  /*6780*/  MOV R28, 0xffffffff ;  /* 0xffffffff001c7802 */ /* 0x000fce0000000f00 */
[----:B01-3--:R-:W-:Y:S05]  /*6790*/  WARPSYNC.COLLECTIVE R28, `(.L_x_1778) ;  /* 0x000000001c087348 */ /* 0x00bfea0003c00000 */
[----:B0-----:R0:W2:Y:S02]  /*67a0*/  SHFL.IDX P0, R28, R35, R29, R26 ;  /* 0x0000001d231c7389 */ /* 0x0010a4000000001a */
[----:B0123--:R-:W-:Y:S05]  /*67b0*/  ENDCOLLECTIVE ;  /* 0x000000000000791b */ /* 0x00ffea0003800000 */
.L_x_1778:
[----:B------:R-:W-:Y:S05]  /*67c0*/  BSYNC B2 ;  /* 0x0000000000027941 */ /* 0x000fea0003800000 */
.L_x_1777:
[----:B------:R-:W-:Y:S05]  /*67d0*/  BRA `(.L_x_1779) ;  /* 0xffffffc000287947 */ /* 0x000fea000383ffff */
.L_x_1623:
[----:B------:R-:W-:Y:S01]  /*67e0*/  BSSY B2, `(.L_x_1780) ;  /* 0x0000006000027945 */ /* 0x000fe20003800000 */
[----:B------:R-:W-:Y:S02]  /*67f0*/  IMAD.MOV.U32 R29, RZ, RZ, R20 ;  /* 0x000000ffff1d7224 */ /* 0x000fe400078e0014 */
[----:B------:R-:W-:-:S07]  /*6800*/  IMAD.MOV.U32 R28, RZ, RZ, -0x1 ;  /* 0xffffffffff1c7424 */ /* 0x000fce00078e00ff */
[----:B01-3--:R-:W-:Y:S05]  /*6810*/  WARPSYNC.COLLECTIVE R28, `(.L_x_1781) ;  /* 0x000000001c087348 */ /* 0x00bfea0003c00000 */
[----:B0-----:R0:W2:Y:S02]  /*6820*/  SHFL.IDX P0, R28, R35, R29, R26 ;  /* 0x0000001d231c7389 */ /* 0x0010a4000000001a */
[----:B0123--:R-:W-:Y:S05]  /*6830*/  ENDCOLLECTIVE ;  /* 0x000000000000791b */ /* 0x00ffea0003800000 */
.L_x_1781:
[----:B------:R-:W-:Y:S05]  /*6840*/  BSYNC B2 ;  /* 0x0000000000027941 */ /* 0x000fea0003800000 */
.L_x_1780:
[----:B------:R-:W-:Y:S05]  /*6850*/  BRA `(.L_x_1782) ;  /* 0xffffffc000207947 */ /* 0x000fea000383ffff */
.L_x_1625:
[----:B------:R-:W-:Y:S01]  /*6860*/  BSSY B2, `(.L_x_1783) ;  /* 0x0000006000027945 */ /* 0x000fe20003800000 */
[----:B------:R-:W-:Y:S01]  /*6870*/  IMAD.MOV.U32 R29, RZ, RZ, R21 ;  /* 0x000000ffff1d7224 */ /* 0x000fe200078e0015 */
[----:B------:R-:W-:-:S07]  /*6880*/  MOV R28, 0xffffffff ;  /* 0xffffffff001c7802 */ /* 0x000fce0000000f00 */
[----:B01-3--:R-:W-:Y:S05]  /*6890*/  WARPSYNC.COLLECTIVE R28, `(.L_x_1784) ;  /* 0x000000001c087348 */ /* 0x00bfea0003c00000 */
[----:B0-----:R0:W2:Y:S02]  /*68a0*/  SHFL.IDX P0, R28, R35, R29, R26 ;  /* 0x0000001d231c7389 */ /* 0x0010a4000000001a */
[----:B0123--:R-:W-:Y:S05]  /*68b0*/  ENDCOLLECTIVE ;  /* 0x000000000000791b */ /* 0x00ffea0003800000 */
.L_x_1784:
[----:B------:R-:W-:Y:S05]  /*68c0*/  BSYNC B2 ;  /* 0x0000000000027941 */ /* 0x000fea0003800000 */
.L_x_1783:
[----:B------:R-:W-:Y:S05]  /*68d0*/  BRA `(.L_x_1785) ;  /* 0xffffffc000187947 */ /* 0x000fea000383ffff */
.L_x_1648:
[----:B------:R-:W-:Y:S01]  /*68e0*/  BSSY B1, `(.L_x_1786) ;  /* 0x0000006000017945 */ /* 0x000fe20003800000 */
[----:B------:R-:W-:Y:S02]  /*68f0*/  IMAD.MOV.U32 R29, RZ, RZ, R25 ;  /* 0x000000ffff1d7224 */ /* 0x000fe400078e0019 */
[----:B------:R-:W-:-:S07]  /*6900*/  IMAD.MOV.U32 R28, RZ, RZ, -0x1 ;  /* 0xffffffffff1c7424 */ /* 0x000fce00078e00ff */
[----:B01-3--:R-:W-:Y:S05]  /*6910*/  WARPSYNC.COLLECTIVE R28, `(.L_x_1787) ;  /* 0x000000001c087348 */ /* 0x00bfea0003c00000 */
[----:B0-----:R0:W2:Y:S02]  /*6920*/  SHFL.IDX P0, R28, R35, R29, R26 ;  /* 0x0000001d231c7389 */ /* 0x0010a4000000001a */
[----:B0123--:R-:W-:Y:S05]  /*6930*/  ENDCOLLECTIVE ;  /* 0x000000000000791b */ /* 0x00ffea0003800000 */
.L_x_1787:
[----:B------:R-:W-:Y:S05]  /*6940*/  BSYNC B1 ;  /* 0x0000000000017941 */ /* 0x000fea0003800000 */
.L_x_1786:
[----:B------:R-:W-:Y:S05]  /*6950*/  BRA `(.L_x_1788) ;  /* 0xffffffcc00747947 */ /* 0x000fea000383ffff */
.L_x_1650:
[----:B------:R-:W-:Y:S01]  /*6960*/  BSSY B1, `(.L_x_1789) ;  /* 0x0000006000017945 */ /* 0x000fe20003800000 */
[----:B------:R-:W-:Y:S01]  /*6970*/  IMAD.MOV.U32 R29, RZ, RZ, R7 ;  /* 0x000000ffff1d7224 */ /* 0x000fe200078e0007 */
[----:B------:R-:W-:-:S07]  /*6980*/  MOV R28, 0xffffffff ;  /* 0xffffffff001c7802 */ /* 0x000fce0000000f00 */
[----:B01-3--:R-:W-:Y:S05]  /*6990*/  WARPSYNC.COLLECTIVE R28, `(.L_x_1790) ;  /* 0x000000001c087348 */ /* 0x00bfea0003c00000 */
[----:B0-----:R0:W2:Y:S02]  /*69a0*/  SHFL.IDX P0, R28, R35, R29, R26 ;  /* 0x0000001d231c7389 */ /* 0x0010a4000000001a */
[----:B0123--:R-:W-:Y:S05]  /*69b0*/  ENDCOLLECTIVE ;  /* 0x000000000000791b */ /* 0x00ffea0003800000 */
.L_x_1790:
[----:B------:R-:W-:Y:S05]  /*69c0*/  BSYNC B1 ;  /* 0x0000000000017941 */ /* 0x000fea0003800000 */
.L_x_1789:
[----:B------:R-:W-:Y:S05]  /*69d0*/  BRA `(.L_x_1791) ;  /* 0xffffffcc00687947 */ /* 0x000fea000383ffff */
.L_x_1652:
[----:B------:R-:W-:Y:S01]  /*69e0*/  BSSY B1, `(.L_x_1792) ;  /* 0x0000006000017945 */ /* 0x000fe20003800000 */
[----:B------:R-:W-:Y:S02]  /*69f0*/  IMAD.MOV.U32 R29, RZ, RZ, R8 ;  /* 0x000000ffff1d7224 */ /* 0x000fe400078e0008 */
[----:B------:R-:W-:-:S07]  /*6a00*/  IMAD.MOV.U32 R28, RZ, RZ, -0x1 ;  /* 0xffffffffff1c7424 */ /* 0x000fce00078e00ff */
[----:B01-3--:R-:W-:Y:S05]  /*6a10*/  WARPSYNC.COLLECTIVE R28, `(.L_x_1793) ;  /* 0x000000001c087348 */ /* 0x00bfea0003c00000 */
[----:B0-----:R0:W2:Y:S02]  /*6a20*/  SHFL.IDX P0, R28, R35, R29, R26 ;  /* 0x0000001d231c7389 */ /* 0x0010a4000000001a */
[----:B0123--:R-:W-:Y:S05]  /*6a30*/  ENDCOLLECTIVE ;  /* 0x000000000000791b */ /* 0x00ffea0003800000 */
.L_x_1793:
[----:B------:R-:W-:Y:S05]  /*6a40*/  BSYNC B1 ;  /* 0x0000000000017941 */ /* 0x000fea0003800000 */
.L_x_1792:
[----:B------:R-:W-:Y:S05]  /*6a50*/  BRA `(.L_x_1794) ;  /* 0xffffffcc005c7947 */ /* 0x000fea000383ffff */
.L_x_1654:
[----:B------:R-:W-:Y:S01]  /*6a60*/  BSSY B1, `(.L_x_1795) ;  /* 0x0000006000017945 */ /* 0x000fe20003800000 */
[----:B------:R-:W-:Y:S01]  /*6a70*/  IMAD.MOV.U32 R29, RZ, RZ, R9 ;  /* 0x000000ffff1d7224 */ /* 0x000fe200078e0009 */
[----:B------:R-:W-:-:S07]  /*6a80*/  MOV R28, 0xffffffff ;  /* 0xffffffff001c7802 */ /* 0x000fce0000000f00 */
[----:B01-3--:R-:W-:Y:S05]  /*6a90*/  WARPSYNC.COLLECTIVE R28, `(.L_x_1796) ;  /* 0x000000001c087348 */ /* 0x00bfea0003c00000 */
[----:B0-----:R0:W2:Y:S02]  /*6aa0*/  SHFL.IDX P0, R28, R35, R29, R26 ;  /* 0x0000001d231c7389 */ /* 0x0010a4000000001a */
[----:B0123--:R-:W-:Y:S05]  /*6ab0*/  ENDCOLLECTIVE ;  /* 0x000000000000791b */ /* 0x00ffea0003800000 */
.L_x_1796:
[----:B------:R-:W-:Y:S05]  /*6ac0*/  BSYNC B1 ;  /* 0x0000000000017941 */ /* 0x000fea0003800000 */
.L_x_1795:
[----:B------:R-:W-:Y:S05]  /*6ad0*/  BRA `(.L_x_1797) ;  /* 0xffffffcc00507947 */ /* 0x000fea000383ffff */
.L_x_1656:
[----:B------:R-:W-:Y:S01]  /*6ae0*/  BSSY B1, `(.L_x_1798) ;  /* 0x0000006000017945 */ /* 0x000fe20003800000 */
[----:B------:R-:W-:Y:S02]  /*6af0*/  IMAD.MOV.U32 R29, RZ, RZ, R10 ;  /* 0x000000ffff1d7224 */ /* 0x000fe400078e000a */
[----:B------:R-:W-:-:S07]  /*6b00*/  IMAD.MOV.U32 R28, RZ, RZ, -0x1 ;  /* 0xffffffffff1c7424 */ /* 0x000fce00078e00ff */
[----:B01-3--:R-:W-:Y:S05]  /*6b10*/  WARPSYNC.COLLECTIVE R28, `(.L_x_1799) ;  /* 0x000000001c087348 */ /* 0x00bfea0003c00000 */
[----:B0-----:R0:W2:Y:S02]  /*6b20*/  SHFL.IDX P0, R28, R35, R29, R26 ;  /* 0x0000001d231c7389 */ /* 0x0010a4000000001a */
[----:B0123--:R-:W-:Y:S05]  /*6b30*/  ENDCOLLECTIVE ;  /* 0x000000000000791b */ /* 0x00ffea0003800000 */
.L_x_1799:
[----:B------:R-:W-:Y:S05]  /*6b40*/  BSYNC B1 ;  /* 0x0000000000017941 */ /* 0x000fea0003800000 */
.L_x_1798:
[----:B------:R-:W-:Y:S05]  /*6b50*/  BRA `(.L_x_1800) ;  /* 0xffffffcc00447947 */ /* 0x000fea000383ffff */
.L_x_1658:
[----:B------:R-:W-:Y:S01]  /*6b60*/  BSSY B1, `(.L_x_1801) ;  /* 0x0000006000017945 */ /* 0x000fe20003800000 */
[----:B------:R-:W-:Y:S01]  /*6b70*/  IMAD.MOV.U32 R29, RZ, RZ, R11 ;  /* 0x000000ffff1d7224 */ /* 0x000fe200078e000b */
[----:B------:R-:W-:-:S07]  /*6b80*/  MOV R28, 0xffffffff ;  /* 0xffffffff001c7802 */ /* 0x000fce0000000f00 */
[----:B01-3--:R-:W-:Y:S05]  /*6b90*/  WARPSYNC.COLLECTIVE R28, `(.L_x_1802) ;  /* 0x000000001c087348 */ /* 0x00bfea0003c00000 */
[----:B0-----:R0:W2:Y:S02]  /*6ba0*/  SHFL.IDX P0, R28, R35, R29, R26 ;  /* 0x0000001d231c7389 */ /* 0x0010a4000000001a */
[----:B0123--:R-:W-:Y:S05]  /*6bb0*/  ENDCOLLECTIVE ;  /* 0x000000000000791b */ /* 0x00ffea0003800000 */
.L_x_1802:
[----:B------:R-:W-:Y:S05]  /*6bc0*/  BSYNC B1 ;  /* 0x0000000000017941 */ /* 0x000fea0003800000 */
.L_x_1801:
[----:B------:R-:W-:Y:S05]  /*6bd0*/  BRA `(.L_x_1803) ;  /* 0xffffffcc00407947 */ /* 0x000fea000383ffff */
.L_x_1660:
[----:B------:R-:W-:Y:S01]  /*6be0*/  BSSY B1, `(.L_x_1804) ;  /* 0x0000006000017945 */ /* 0x000fe20003800000 */
[----:B------:R-:W-:Y:S02]  /*6bf0*/  IMAD.MOV.U32 R29, RZ, RZ, R12 ;  /* 0x000000ffff1d7224 */ /* 0x000fe400078e000c */
[----:B------:R-:W-:-:S07]  /*6c00*/  IMAD.MOV.U32 R28, RZ, RZ, -0x1 ;  /* 0xffffffffff1c7424 */ /* 0x000fce00078e00ff */
[----:B01-3--:R-:W-:Y:S05]  /*6c10*/  WARPSYNC.COLLECTIVE R28, `(.L_x_1805) ;  /* 0x000000001c087348 */ /* 0x00bfea0003c00000 */
[----:B0-----:R0:W2:Y:S02]  /*6c20*/  SHFL.IDX P0, R28, R35, R29, R26 ;  /* 0x0000001d231c7389 */ /* 0x0010a4000000001a */
[----:B0123--:R-:W-:Y:S05]  /*6c30*/  ENDCOLLECTIVE ;  /* 0x000000000000791b */ /* 0x00ffea0003800000 */
.L_x_1805:
[----:B------:R-:W-:Y:S05]  /*6c40*/  BSYNC B1 ;  /* 0x0000000000017941 */ /* 0x000fea0003800000 */
.L_x_1804:
[----:B------:R-:W-:Y:S05]  /*6c50*/  BRA `(.L_x_1806) ;  /* 0xffffffcc00387947 */ /* 0x000fea000383ffff */
.L_x_1662:
[----:B------:R-:W-:Y:S01]  /*6c60*/  BSSY B1, `(.L_x_1807) ;  /* 0x0000006000017945 */ /* 0x000fe20003800000 */
[----:B------:R-:W-:Y:S01]  /*6c70*/  IMAD.MOV.U32 R29, RZ, RZ, R13 ;  /* 0x000000ffff1d7224 */ /* 0x000fe200078e000d */
[----:B------:R-:W-:-:S07]  /*6c80*/  MOV R28, 0xffffffff ;  /* 0xffffffff001c7802 */ /* 0x000fce0000000f00 */
[----:B01-3--:R-:W-:Y:S05]  /*6c90*/  WARPSYNC.COLLECTIVE R28, `(.L_x_1808) ;  /* 0x000000001c087348 */ /* 0x00bfea0003c00000 */
[----:B0-----:R0:W2:Y:S02]  /*6ca0*/  SHFL.IDX P0, R28, R35, R29, R26 ;  /* 0x0000001d231c7389 */ /* 0x0010a4000000001a */
[----:B0123--:R-:W-:Y:S05]  /*6cb0*/  ENDCOLLECTIVE ;  /* 0x000000000000791b */ /* 0x00ffea0003800000 */
.L_x_1808:
[----:B------:R-:W-:Y:S05]  /*6cc0*/  BSYNC B1 ;  /* 0x0000000000017941 */ /* 0x000fea0003800000 */
.L_x_1807:
[----:B------:R-:W-:Y:S05]  /*6cd0*/  BRA `(.L_x_1809) ;  /* 0xffffffcc00307947 */ /* 0x000fea000383ffff */
.L_x_1664:
[----:B------:R-:W-:Y:S01]  /*6ce0*/  BSSY B1, `(.L_x_1810) ;  /* 0x0000006000017945 */ /* 0x000fe20003800000 */
[----:B------:R-:W-:Y:S02]  /*6cf0*/  IMAD.MOV.U32 R29, RZ, RZ, R14 ;  /* 0x000000ffff1d7224 */ /* 0x000fe400078e000e */
[----:B------:R-:W-:-:S07]  /*6d00*/  IMAD.MOV.U32 R28, RZ, RZ, -0x1 ;  /* 0xffffffffff1c7424 */ /* 0x000fce00078e00ff */
[----:B01-3--:R-:W-:Y:S05]  /*6d10*/  WARPSYNC.COLLECTIVE R28, `(.L_x_1811) ;  /* 0x000000001c087348 */ /* 0x00bfea0003c00000 */
[----:B0-----:R0:W2:Y:S02]  /*6d20*/  SHFL.IDX P0, R28, R35, R29, R26 ;  /* 0x0000001d231c7389 */ /* 0x0010a4000000001a */
[----:B0123--:R-:W-:Y:S05]  /*6d30*/  ENDCOLLECTIVE ;  /* 0x000000000000791b */ /* 0x00ffea0003800000 */
.L_x_1811:
[----:B------:R-:W-:Y:S05]  /*6d40*/  BSYNC B1 ;  /* 0x0000000000017941 */ /* 0x000fea0003800000 */
.L_x_1810:
[----:B------:R-:W-:Y:S05]  /*6d50*/  BRA `(.L_x_1812) ;  /* 0xffffffcc00287947 */ /* 0x000fea000383ffff */
.L_x_1666:
[----:B------:R-:W-:Y:S01]  /*6d60*/  BSSY B1, `(.L_x_1813) ;  /* 0x0000006000017945 */ /* 0x000fe20003800000 */
[----:B------:R-:W-:Y:S01]  /*6d70*/  IMAD.MOV.U32 R29, RZ, RZ, R15 ;  /* 0x000000ffff1d7224 */ /* 0x000fe200078e000f */
[----:B------:R-:W-:-:S07]  /*6d80*/  MOV R28, 0xffffffff ;  /* 0xffffffff001c7802 */ /* 0x000fce0000000f00 */
[----:B01-3--:R-:W-:Y:S05]  /*6d90*/  WARPSYNC.COLLECTIVE R28, `(.L_x_1814) ;  /* 0x000000001c087348 */ /* 0x00bfea0003c00000 */
[----:B0-----:R0:W2:Y:S02]  /*6da0*/  SHFL.IDX P0, R28, R35, R29, R26 ;  /* 0x0000001d231c7389 */ /* 0x0010a4000000001a */
[----:B0123--:R-:W-:Y:S05]  /*6db0*/  ENDCOLLECTIVE ;  /* 0x000000000000791b */ /* 0x00ffea0003800000 */
.L_x_1814:
[----:B------:R-:W-:Y:S05]  /*6dc0*/  BSYNC B1 ;  /* 0x0000000000017941 */ /* 0x000fea0003800000 */
.L_x_1813:
[----:B------:R-:W-:Y:S05]  /*6dd0*/  BRA `(.L_x_1815) ;  /* 0xffffffcc00207947 */ /* 0x000fea000383ffff */
.L_x_1668:
[----:B------:R-:W-:Y:S01]  /*6de0*/  BSSY B1, `(.L_x_1816) ;  /* 0x0000006000017945 */ /* 0x000fe20003800000 */
[----:B------:R-:W-:Y:S02]  /*6df0*/  IMAD.MOV.U32 R29, RZ, RZ, R16 ;  /* 0x000000ffff1d7224 */ /* 0x000fe400078e0010 */
[----:B------:R-:W-:-:S07]  /*6e00*/  IMAD.MOV.U32 R28, RZ, RZ, -0x1 ;  /* 0xffffffffff1c7424 */ /* 0x000fce00078e00ff */
[----:B01-3--:R-:W-:Y:S05]  /*6e10*/  WARPSYNC.COLLECTIVE R28, `(.L_x_1817) ;  /* 0x000000001c087348 */ /* 0x00bfea0003c00000 */
[----:B0-----:R0:W2:Y:S02]  /*6e20*/  SHFL.IDX P0, R28, R35, R29, R26 ;  /* 0x0000001d231c7389 */ /* 0x0010a4000000001a */
[----:B0123--:R-:W-:Y:S05]  /*6e30*/  ENDCOLLECTIVE ;  /* 0x000000000000791b */ /* 0x00ffea0003800000 */
.L_x_1817:
[----:B------:R-:W-:Y:S05]  /*6e40*/  BSYNC B1 ;  /* 0x0000000000017941 */ /* 0x000fea0003800000 */
.L_x_1816:
[----:B------:R-:W-:Y:S05]  /*6e50*/  BRA `(.L_x_1818) ;  /* 0xffffffcc00187947 */ /* 0x000fea000383ffff */
.L_x_1670:
[----:B------:R-:W-:Y:S01]  /*6e60*/  BSSY B1, `(.L_x_1819) ;  /* 0x0000006000017945 */ /* 0x000fe20003800000 */
[----:B------:R-:W-:Y:S01]  /*6e70*/  IMAD.MOV.U32 R29, RZ, RZ, R17 ;  /* 0x000000ffff1d7224 */ /* 0x000fe200078e0011 */
[----:B------:R-:W-:-:S07]  /*6e80*/  MOV R28, 0xffffffff ;  /* 0xffffffff001c7802 */ /* 0x000fce0000000f00 */
[----:B01-3--:R-:W-:Y:S05]  /*6e90*/  WARPSYNC.COLLECTIVE R28, `(.L_x_1820) ;  /* 0x000000001c087348 */ /* 0x00bfea0003c00000 */
[----:B0-----:R0:W2:Y:S02]  /*6ea0*/  SHFL.IDX P0, R28, R35, R29, R26 ;  /* 0x0000001d231c7389 */ /* 0x0010a4000000001a */
[----:B0123--:R-:W-:Y:S05]  /*6eb0*/  ENDCOLLECTIVE ;  /* 0x000000000000791b */ /* 0x00ffea0003800000 */
.L_x_1820:
[----:B------:R-:W-:Y:S05]  /*6ec0*/  BSYNC B1 ;  /* 0x0000000000017941 */ /* 0x000fea0003800000 */
.L_x_1819:
[----:B------:R-:W-:Y:S05]  /*6ed0*/  BRA `(.L_x_1821) ;  /* 0xffffffcc00107947 */ /* 0x000fea000383ffff */
.L_x_1672:
[----:B------:R-:W-:Y:S01]  /*6ee0*/  BSSY B1, `(.L_x_1822) ;  /* 0x0000006000017945 */ /* 0x000fe20003800000 */
[----:B------:R-:W-:Y:S02]  /*6ef0*/  IMAD.MOV.U32 R29, RZ, RZ, R18 ;  /* 0x000000ffff1d7224 */ /* 0x000fe400078e0012 */
[----:B------:R-:W-:-:S07]  /*6f00*/  IMAD.MOV.U32 R28, RZ, RZ, -0x1 ;  /* 0xffffffffff1c7424 */ /* 0x000fce00078e00ff */
[----:B01-3--:R-:W-:Y:S05]  /*6f10*/  WARPSYNC.COLLECTIVE R28, `(.L_x_1823) ;  /* 0x000000001c087348 */ /* 0x00bfea0003c00000 */
[----:B0-----:R0:W2:Y:S02]  /*6f20*/  SHFL.IDX P0, R28, R35, R29, R26 ;  /* 0x0000001d231c7389 */ /* 0x0010a4000000001a */
[----:B0123--:R-:W-:Y:S05]  /*6f30*/  ENDCOLLECTIVE ;  /* 0x000000000000791b */ /* 0x00ffea0003800000 */
.L_x_1823:
[----:B------:R-:W-:Y:S05]  /*6f40*/  BSYNC B1 ;  /* 0x0000000000017941 */ /* 0x000fea0003800000 */
.L_x_1822:
[----:B------:R-:W-:Y:S05]  /*6f50*/  BRA `(.L_x_1824) ;  /* 0xffffffcc00087947 */ /* 0x000fea000383ffff */
.L_x_1674:
[----:B------:R-:W-:Y:S01]  /*6f60*/  BSSY B1, `(.L_x_1825) ;  /* 0x0000006000017945 */ /* 0x000fe20003800000 */
[----:B------:R-:W-:Y:S01]  /*6f70*/  IMAD.MOV.U32 R29, RZ, RZ, R19 ;  /* 0x000000ffff1d7224 */ /* 0x000fe200078e0013 */
[----:B------:R-:W-:-:S07]  /*6f80*/  MOV R28, 0xffffffff ;  /* 0xffffffff001c7802 */ /* 0x000fce0000000f00 */
[----:B01-3--:R-:W-:Y:S05]  /*6f90*/  WARPSYNC.COLLECTIVE R28, `(.L_x_1826) ;  /* 0x000000001c087348 */ /* 0x00bfea0003c00000 */
[----:B0-----:R0:W2:Y:S02]  /*6fa0*/  SHFL.IDX P0, R28, R35, R29, R26 ;  /* 0x0000001d231c7389 */ /* 0x0010a4000000001a */
[----:B0123--:R-:W-:Y:S05]  /*6fb0*/  ENDCOLLECTIVE ;  /* 0x000000000000791b */ /* 0x00ffea0003800000 */
.L_x_1826:
[----:B------:R-:W-:Y:S05]  /*6fc0*/  BSYNC B1 ;  /* 0x0000000000017941 */ /* 0x000fea0003800000 */
.L_x_1825:
[----:B------:R-:W-:Y:S05]  /*6fd0*/  BRA `(.L_x_1827) ;  /* 0xffffffcc00007947 */ /* 0x000fea000383ffff */
.L_x_1676:
[----:B------:R-:W-:Y:S01]  /*6fe0*/  BSSY B1, `(.L_x_1828) ;  /* 0x0000006000017945 */ /* 0x000fe20003800000 */
[----:B------:R-:W-:Y:S02]  /*6ff0*/  IMAD.MOV.U32 R29, RZ, RZ, R20 ;  /* 0x000000ffff1d7224 */ /* 0x000fe400078e0014 */
[----:B------:R-:W-:-:S07]  /*7000*/  IMAD.MOV.U32 R28, RZ, RZ, -0x1 ;  /* 0xffffffffff1c7424 */ /* 0x000fce00078e00ff */
[----:B01-3--:R-:W-:Y:S05]  /*7010*/  WARPSYNC.COLLECTIVE R28, `(.L_x_1829) ;  /* 0x000000001c087348 */ /* 0x00bfea0003c00000 */
[----:B0-----:R0:W2:Y:S02]  /*7020*/  SHFL.IDX P0, R28, R35, R29, R26 ;  /* 0x0000001d231c7389 */ /* 0x0010a4000000001a */
[----:B0123--:R-:W-:Y:S05]  /*7030*/  ENDCOLLECTIVE ;  /* 0x000000000000791b */ /* 0x00ffea0003800000 */
.L_x_1829:
[----:B------:R-:W-:Y:S05]  /*7040*/  BSYNC B1 ;  /* 0x0000000000017941 */ /* 0x000fea0003800000 */
.L_x_1828:
[----:B------:R-:W-:Y:S05]  /*7050*/  BRA `(.L_x_1830) ;  /* 0xffffffc800f87947 */ /* 0x000fea000383ffff */
.L_x_1678:
[----:B------:R-:W-:Y:S01]  /*7060*/  BSSY B1, `(.L_x_1831) ;  /* 0x0000006000017945 */ /* 0x000fe20003800000 */
[----:B------:R-:W-:Y:S01]  /*7070*/  IMAD.MOV.U32 R29, RZ, RZ, R21 ;  /* 0x000000ffff1d7224 */ /* 0x000fe200078e0015 */
[----:B------:R-:W-:-:S07]  /*7080*/  MOV R28, 0xffffffff ;  /* 0xffffffff001c7802 */ /* 0x000fce0000000f00 */
[----:B01-3--:R-:W-:Y:S05]  /*7090*/  WARPSYNC.COLLECTIVE R28, `(.L_x_1832) ;  /* 0x000000001c087348 */ /* 0x00bfea0003c00000 */
[----:B0-----:R0:W2:Y:S02]  /*70a0*/  SHFL.IDX P0, R28, R35, R29, R26 ;  /* 0x0000001d231c7389 */ /* 0x0010a4000000001a */
[----:B0123--:R-:W-:Y:S05]  /*70b0*/  ENDCOLLECTIVE ;  /* 0x000000000000791b */ /* 0x00ffea0003800000 */
.L_x_1832:
[----:B------:R-:W-:Y:S05]  /*70c0*/  BSYNC B1 ;  /* 0x0000000000017941 */ /* 0x000fea0003800000 */
.L_x_1831:
[----:B------:R-:W-:Y:S05]  /*70d0*/  BRA `(.L_x_1833) ;  /* 0xffffffc800f07947 */ /* 0x000fea000383ffff */
.L_x_1699:
[----:B------:R-:W-:Y:S02]  /*70e0*/  IMAD.MOV.U32 R28, RZ, RZ, -0x1 ;  /* 0xffffffffff1c7424 */ /* 0x000fe400078e00ff */
[----:B------:R-:W-:-:S07]  /*70f0*/  IMAD.MOV.U32 R29, RZ, RZ, R25 ;  /* 0x000000ffff1d7224 */ /* 0x000fce00078e0019 */
[----:B0--3--:R-:W-:Y:S05]  /*7100*/  WARPSYNC.COLLECTIVE R28, `(.L_x_1834) ;  /* 0x000000001c087348 */ /* 0x009fea0003c00000 */
[----:B0-----:R0:W1:Y:S02]  /*7110*/  SHFL.IDX P0, R28, R35, R29, R26 ;  /* 0x0000001d231c7389 */ /* 0x001064000000001a */
[----:B01-3--:R-:W-:Y:S05]  /*7120*/  ENDCOLLECTIVE ;  /* 0x000000000000791b */ /* 0x00bfea0003800000 */
.L_x_1834:
[----:B------:R-:W-:Y:S01]  /*7130*/  IMAD.MOV.U32 R55, RZ, RZ, R28 ;  /* 0x000000ffff377224 */ /* 0x000fe200078e001c */
[----:B------:R-:W-:Y:S06]  /*7140*/  BRA `(.L_x_1835) ;  /* 0xffffffd800487947 */ /* 0x000fec000383ffff */
.L_x_1701:
[----:B------:R-:W-:Y:S01]  /*7150*/  BSSY B0, `(.L_x_1836) ;  /* 0x0000006000007945 */ /* 0x000fe20003800000 */
[----:B------:R-:W-:Y:S01]  /*7160*/  MOV R29, R7 ;  /* 0x00000007001d7202 */ /* 0x000fe20000000f00 */
[----:B------:R-:W-:-:S07]  /*7170*/  IMAD.MOV.U32 R28, RZ, RZ, -0x1 ;  /* 0xffffffffff1c7424 */ /* 0x000fce00078e00ff */
[----:B0--3--:R-:W-:Y:S05]  /*7180*/  WARPSYNC.COLLECTIVE R28, `(.L_x_1837) ;  /* 0x000000001c087348 */ /* 0x009fea0003c00000 */
[----:B0-----:R0:W1:Y:S02]  /*7190*/  SHFL.IDX P0, R28, R35, R29, R26 ;  /* 0x0000001d231c7389 */ /* 0x001064000000001a */
[----:B01-3--:R-:W-:Y:S05]  /*71a0*/  ENDCOLLECTIVE ;  /* 0x000000000000791b */ /* 0x00bfea0003800000 */
.L_x_1837:
[----:B------:R-:W-:Y:S05]  /*71b0*/  BSYNC B0 ;  /* 0x0000000000007941 */ /* 0x000fea0003800000 */
.L_x_1836:
[----:B------:R-:W-:Y:S05]  /*71c0*/  BRA `(.L_x_1838) ;  /* 0xffffffd8003c7947 */ /* 0x000fea000383ffff */
.L_x_1703:
[----:B------:R-:W-:Y:S01]  /*71d0*/  BSSY B0, `(.L_x_1839) ;  /* 0x0000006000007945 */ /* 0x000fe20003800000 */
[----:B------:R-:W-:Y:S02]  /*71e0*/  IMAD.MOV.U32 R29, RZ, RZ, R8 ;  /* 0x000000ffff1d7224 */ /* 0x000fe400078e0008 */
[----:B------:R-:W-:-:S07]  /*71f0*/  IMAD.MOV.U32 R28, RZ, RZ, -0x1 ;  /* 0xffffffffff1c7424 */ /* 0x000fce00078e00ff */
[----:B0--3--:R-:W-:Y:S05]  /*7200*/  WARPSYNC.COLLECTIVE R28, `(.L_x_1840) ;  /* 0x000000001c087348 */ /* 0x009fea0003c00000 */
[----:B0-----:R0:W1:Y:S02]  /*7210*/  SHFL.IDX P0, R28, R35, R29, R26 ;  /* 0x0000001d231c7389 */ /* 0x001064000000001a */
[----:B01-3--:R-:W-:Y:S05]  /*7220*/  ENDCOLLECTIVE ;  /* 0x000000000000791b */ /* 0x00bfea0003800000 */
.L_x_1840:
[----:B------:R-:W-:Y:S05]  /*7230*/  BSYNC B0 ;  /* 0x0000000000007941 */ /* 0x000fea0003800000 */
.L_x_1839:
[----:B------:R-:W-:Y:S05]  /*7240*/  BRA `(.L_x_1841) ;  /* 0xffffffd800307947 */ /* 0x000fea000383ffff */
.L_x_1705:
[----:B------:R-:W-:Y:S01]  /*7250*/  BSSY B0, `(.L_x_1842) ;  /* 0x0000006000007945 */ /* 0x000fe20003800000 */
[----:B------:R-:W-:Y:S01]  /*7260*/  MOV R29, R9 ;  /* 0x00000009001d7202 */ /* 0x000fe20000000f00 */
[----:B------:R-:W-:-:S07]  /*7270*/  IMAD.MOV.U32 R28, RZ, RZ, -0x1 ;  /* 0xffffffffff1c7424 */ /* 0x000fce00078e00ff */
[----:B0--3--:R-:W-:Y:S05]  /*7280*/  WARPSYNC.COLLECTIVE R28, `(.L_x_1843) ;  /* 0x000000001c087348 */ /* 0x009fea0003c00000 */
[----:B0-----:R0:W1:Y:S02]  /*7290*/  SHFL.IDX P0, R28, R35, R29, R26 ;  /* 0x0000001d231c7389 */ /* 0x001064000000001a */
[----:B01-3--:R-:W-:Y:S05]  /*72a0*/  ENDCOLLECTIVE ;  /* 0x000000000000791b */ /* 0x00bfea0003800000 */
.L_x_1843:
[----:B------:R-:W-:Y:S05]  /*72b0*/  BSYNC B0 ;  /* 0x0000000000007941 */ /* 0x000fea0003800000 */
.L_x_1842:
[----:B------:R-:W-:Y:S05]  /*72c0*/  BRA `(.L_x_1844) ;  /* 0xffffffd800247947 */ /* 0x000fea000383ffff */
.L_x_1707:
[----:B------:R-:W-:Y:S01]  /*72d0*/  BSSY B0, `(.L_x_1845) ;  /* 0x0000006000007945 */ /* 0x000fe20003800000 */
[----:B------:R-:W-:Y:S02]  /*72e0*/  IMAD.MOV.U32 R29, RZ, RZ, R10 ;  /* 0x000000ffff1d7224 */ /* 0x000fe400078e000a */
[----:B------:R-:W-:-:S07]  /*72f0*/  IMAD.MOV.U32 R28, RZ, RZ, -0x1 ;  /* 0xffffffffff1c7424 */ /* 0x000fce00078e00ff */
[----:B0--3--:R-:W-:Y:S05]  /*7300*/  WARPSYNC.COLLECTIVE R28, `(.L_x_1846) ;  /* 0x000000001c087348 */ /* 0x009fea0003c00000 */
[----:B0-----:R0:W1:Y:S02]  /*7310*/  SHFL.IDX P0, R28, R35, R29, R26 ;  /* 0x0000001d231c7389 */ /* 0x001064000000001a */
[----:B01-3--:R-:W-:Y:S05]  /*7320*/  ENDCOLLECTIVE ;  /* 0x000000000000791b */ /* 0x00bfea0003800000 */
.L_x_1846:
[----:B------:R-:W-:Y:S05]  /*7330*/  BSYNC B0 ;  /* 0x0000000000007941 */ /* 0x000fea0003800000 */
.L_x_1845:
[----:B------:R-:W-:Y:S05]  /*7340*/  BRA `(.L_x_1847) ;  /* 0xffffffd800207947 */ /* 0x000fea000383ffff */
.L_x_1709:
[----:B------:R-:W-:Y:S01]  /*7350*/  BSSY B0, `(.L_x_1848) ;  /* 0x0000006000007945 */ /* 0x000fe20003800000 */
[----:B------:R-:W-:Y:S01]  /*7360*/  MOV R29, R11 ;  /* 0x0000000b001d7202 */ /* 0x000fe20000000f00 */
[----:B------:R-:W-:-:S07]  /*7370*/  IMAD.MOV.U32 R28, RZ, RZ, -0x1 ;  /* 0xffffffffff1c7424 */ /* 0x000fce00078e00ff */
[----:B0--3--:R-:W-:Y:S05]  /*7380*/  WARPSYNC.COLLECTIVE R28, `(.L_x_1849) ;  /* 0x000000001c087348 */ /* 0x009fea0003c00000 */
[----:B0-----:R0:W1:Y:S02]  /*7390*/  SHFL.IDX P0, R28, R35, R29, R26 ;  /* 0x0000001d231c7389 */ /* 0x001064000000001a */
[----:B01-3--:R-:W-:Y:S05]  /*73a0*/  ENDCOLLECTIVE ;  /* 0x000000000000791b */ /* 0x00bfea0003800000 */
.L_x_1849:
[----:B------:R-:W-:Y:S05]  /*73b0*/  BSYNC B0 ;  /* 0x0000000000007941 */ /* 0x000fea0003800000 */
.L_x_1848:
[----:B------:R-:W-:Y:S05]  /*73c0*/  BRA `(.L_x_1850) ;  /* 0xffffffd800187947 */ /* 0x000fea000383ffff */
.L_x_1711:
[----:B------:R-:W-:Y:S01]  /*73d0*/  BSSY B0, `(.L_x_1851) ;  /* 0x0000006000007945 */ /* 0x000fe20003800000 */
[----:B------:R-:W-:Y:S02]  /*73e0*/  IMAD.MOV.U32 R29, RZ, RZ, R12 ;  /* 0x000000ffff1d7224 */ /* 0x000fe400078e000c */
[----:B------:R-:W-:-:S07]  /*73f0*/  IMAD.MOV.U32 R28, RZ, RZ, -0x1 ;  /* 0xffffffffff1c7424 */ /* 0x000fce00078e00ff */
[----:B0--3--:R-:W-:Y:S05]  /*7400*/  WARPSYNC.COLLECTIVE R28, `(.L_x_1852) ;  /* 0x000000001c087348 */ /* 0x009fea0003c00000 */
[----:B0-----:R0:W1:Y:S02]  /*7410*/  SHFL.IDX P0, R28, R35, R29, R26 ;  /* 0x0000001d231c7389 */ /* 0x001064000000001a */
[----:B01-3--:R-:W-:Y:S05]  /*7420*/  ENDCOLLECTIVE ;  /* 0x000000000000791b */ /* 0x00bfea0003800000 */
.L_x_1852:
[----:B------:R-:W-:Y:S05]  /*7430*/  BSYNC B0 ;  /* 0x0000000000007941 */ /* 0x000fea0003800000 */
.L_x_1851:
[----:B------:R-:W-:Y:S05]  /*7440*/  BRA `(.L_x_1853) ;  /* 0xffffffd800107947 */ /* 0x000fea000383ffff */
.L_x_1713:
[----:B------:R-:W-:Y:S01]  /*7450*/  BSSY B0, `(.L_x_1854) ;  /* 0x0000006000007945 */ /* 0x000fe20003800000 */
[----:B------:R-:W-:Y:S01]  /*7460*/  MOV R29, R13 ;  /* 0x0000000d001d7202 */ /* 0x000fe20000000f00 */
[----:B------:R-:W-:-:S07]  /*7470*/  IMAD.MOV.U32 R28, RZ, RZ, -0x1 ;  /* 0xffffffffff1c7424 */ /* 0x000fce00078e00ff */
[----:B0--3--:R-:W-:Y:S05]  /*7480*/  WARPSYNC.COLLECTIVE R28, `(.L_x_1855) ;  /* 0x000000001c087348 */ /* 0x009fea0003c00000 */
[----:B0-----:R0:W1:Y:S02]  /*7490*/  SHFL.IDX P0, R28, R35, R29, R26 ;  /* 0x0000001d231c7389 */ /* 0x001064000000001a */
[----:B01-3--:R-:W-:Y:S05]  /*74a0*/  ENDCOLLECTIVE ;  /* 0x000000000000791b */ /* 0x00bfea0003800000 */
.L_x_1855:
[----:B------:R-:W-:Y:S05]  /*74b0*/  BSYNC B0 ;  /* 0x0000000000007941 */ /* 0x000fea0003800000 */
.L_x_1854:
[----:B------:R-:W-:Y:S05]  /*74c0*/  BRA `(.L_x_1856) ;  /* 0xffffffd800087947 */ /* 0x000fea000383ffff */
.L_x_1715:
[----:B------:R-:W-:Y:S01]  /*74d0*/  BSSY B0, `(.L_x_1857) ;  /* 0x0000006000007945 */ /* 0x000fe20003800000 */
[----:B------:R-:W-:Y:S02]  /*74e0*/  IMAD.MOV.U32 R29, RZ, RZ, R14 ;  /* 0x000000ffff1d7224 */ /* 0x000fe400078e000e */
[----:B------:R-:W-:-:S07]  /*74f0*/  IMAD.MOV.U32 R28, RZ, RZ, -0x1 ;  /* 0xffffffffff1c7424 */ /* 0x000fce00078e00ff */
[----:B0--3--:R-:W-:Y:S05]  /*7500*/  WARPSYNC.COLLECTIVE R28, `(.L_x_1858) ;  /* 0x000000001c087348 */ /* 0x009fea0003c00000 */
[----:B0-----:R0:W1:Y:S02]  /*7510*/  SHFL.IDX P0, R28, R35, R29, R26 ;  /* 0x0000001d231c7389 */ /* 0x001064000000001a */
[----:B01-3--:R-:W-:Y:S05]  /*7520*/  ENDCOLLECTIVE ;  /* 0x000000000000791b */ /* 0x00bfea0003800000 */
.L_x_1858:
[----:B------:R-:W-:Y:S05]  /*7530*/  BSYNC B0 ;  /* 0x0000000000007941 */ /* 0x000fea0003800000 */
.L_x_1857:
[----:B------:R-:W-:Y:S05]  /*7540*/  BRA `(.L_x_1859) ;  /* 0xffffffd800007947 */ /* 0x000fea000383ffff */
.L_x_1717:
[----:B------:R-:W-:Y:S01]  /*7550*/  BSSY B0, `(.L_x_1860) ;  /* 0x0000006000007945 */ /* 0x000fe20003800000 */
[----:B------:R-:W-:Y:S01]  /*7560*/  MOV R29, R15 ;  /* 0x0000000f001d7202 */ /* 0x000fe20000000f00 */
[----:B------:R-:W-:-:S07]  /*7570*/  IMAD.MOV.U32 R28, RZ, RZ, -0x1 ;  /* 0xffffffffff1c7424 */ /* 0x000fce00078e00ff */
[----:B0--3--:R-:W-:Y:S05]  /*7580*/  WARPSYNC.COLLECTIVE R28, `(.L_x_1861) ;  /* 0x000000001c087348 */ /* 0x009fea0003c00000 */
[----:B0-----:R0:W1:Y:S02]  /*7590*/  SHFL.IDX P0, R28, R35, R29, R26 ;  /* 0x0000001d231c7389 */ /* 0x001064000000001a */
[----:B01-3--:R-:W-:Y:S05]  /*75a0*/  ENDCOLLECTIVE ;  /* 0x000000000000791b */ /* 0x00bfea0003800000 */
.L_x_1861:
[----:B------:R-:W-:Y:S05]  /*75b0*/  BSYNC B0 ;  /* 0x0000000000007941 */ /* 0x000fea0003800000 */
.L_x_1860:
[----:B------:R-:W-:Y:S05]  /*75c0*/  BRA `(.L_x_1862) ;  /* 0xffffffd400f87947 */ /* 0x000fea000383ffff */
.L_x_1719:
[----:B------:R-:W-:Y:S01]  /*75d0*/  BSSY B0, `(.L_x_1863) ;  /* 0x0000006000007945 */ /* 0x000fe20003800000 */
[----:B------:R-:W-:Y:S02]  /*75e0*/  IMAD.MOV.U32 R29, RZ, RZ, R16 ;  /* 0x000000ffff1d7224 */ /* 0x000fe400078e0010 */
[----:B------:R-:W-:-:S07]  /*75f0*/  IMAD.MOV.U32 R28, RZ, RZ, -0x1 ;  /* 0xffffffffff1c7424 */ /* 0x000fce00078e00ff */
[----:B0--3--:R-:W-:Y:S05]  /*7600*/  WARPSYNC.COLLECTIVE R28, `(.L_x_1864) ;  /* 0x000000001c087348 */ /* 0x009fea0003c00000 */
[----:B0-----:R0:W1:Y:S02]  /*7610*/  SHFL.IDX P0, R28, R35, R29, R26 ;  /* 0x0000001d231c7389 */ /* 0x001064000000001a */
[----:B01-3--:R-:W-:Y:S05]  /*7620*/  ENDCOLLECTIVE ;  /* 0x000000000000791b */ /* 0x00bfea0003800000 */
.L_x_1864:
[----:B------:R-:W-:Y:S05]  /*7630*/  BSYNC B0 ;  /* 0x0000000000007941 */ /* 0x000fea0003800000 */
.L_x_1863:
[----:B------:R-:W-:Y:S05]  /*7640*/  BRA `(.L_x_1865) ;  /* 0xffffffd400f07947 */ /* 0x000fea000383ffff */
.L_x_1721:
[----:B------:R-:W-:Y:S01]  /*7650*/  BSSY B0, `(.L_x_1866) ;  /* 0x0000006000007945 */ /* 0x000fe20003800000 */
[----:B------:R-:W-:Y:S01]  /*7660*/  MOV R29, R17 ;  /* 0x00000011001d7202 */ /* 0x000fe20000000f00 */
[----:B------:R-:W-:-:S07]  /*7670*/  IMAD.MOV.U32 R28, RZ, RZ, -0x1 ;  /* 0xffffffffff1c7424 */ /* 0x000fce00078e00ff */
[----:B0--3--:R-:W-:Y:S05]  /*7680*/  WARPSYNC.COLLECTIVE R28, `(.L_x_1867) ;  /* 0x000000001c087348 */ /* 0x009fea0003c00000 */
[----:B0-----:R0:W1:Y:S02]  /*7690*/  SHFL.IDX P0, R28, R35, R29, R26 ;  /* 0x0000001d231c7389 */ /* 0x001064000000001a */
[----:B01-3--:R-:W-:Y:S05]  /*76a0*/  ENDCOLLECTIVE ;  /* 0x000000000000791b */ /* 0x00bfea0003800000 */
.L_x_1867:
[----:B------:R-:W-:Y:S05]  /*76b0*/  BSYNC B0 ;  /* 0x0000000000007941 */ /* 0x000fea0003800000 */
.L_x_1866:
[----:B------:R-:W-:Y:S05]  /*76c0*/  BRA `(.L_x_1868) ;  /* 0xffffffd400e87947 */ /* 0x000fea000383ffff */
.L_x_1723:
[----:B------:R-:W-:Y:S01]  /*76d0*/  BSSY B0, `(.L_x_1869) ;  /* 0x0000006000007945 */ /* 0x000fe20003800000 */
[----:B------:R-:W-:Y:S02]  /*76e0*/  IMAD.MOV.U32 R29, RZ, RZ, R18 ;  /* 0x000000ffff1d7224 */ /* 0x000fe400078e0012 */
[----:B------:R-:W-:-:S07]  /*76f0*/  IMAD.MOV.U32 R28, RZ, RZ, -0x1 ;  /* 0xffffffffff1c7424 */ /* 0x000fce00078e00ff */
[----:B0--3--:R-:W-:Y:S05]  /*7700*/  WARPSYNC.COLLECTIVE R28, `(.L_x_1870) ;  /* 0x000000001c087348 */ /* 0x009fea0003c00000 */
[----:B0-----:R0:W1:Y:S02]  /*7710*/  SHFL.IDX P0, R28, R35, R29, R26 ;  /* 0x0000001d231c7389 */ /* 0x001064000000001a */
[----:B01-3--:R-:W-:Y:S05]  /*7720*/  ENDCOLLECTIVE ;  /* 0x000000000000791b */ /* 0x00bfea0003800000 */
.L_x_1870:
[----:B------:R-:W-:Y:S05]  /*7730*/  BSYNC B0 ;  /* 0x0000000000007941 */ /* 0x000fea0003800000 */
.L_x_1869:
[----:B------:R-:W-:Y:S05]  /*7740*/  BRA `(.L_x_1871) ;  /* 0xffffffd400e07947 */ /* 0x000fea000383ffff */
.L_x_1725:
[----:B------:R-:W-:Y:S01]  /*7750*/  BSSY B0, `(.L_x_1872) ;  /* 0x0000006000007945 */ /* 0x000fe20003800000 */
[----:B------:R-:W-:Y:S01]  /*7760*/  MOV R29, R19 ;  /* 0x00000013001d7202 */ /* 0x000fe20000000f00 */
[----:B------:R-:W-:-:S07]  /*7770*/  IMAD.MOV.U32 R28, RZ, RZ, -0x1 ;  /* 0xffffffffff1c7424 */ /* 0x000fce00078e00ff */
[----:B0--3--:R-:W-:Y:S05]  /*7780*/  WARPSYNC.COLLECTIVE R28, `(.L_x_1873) ;  /* 0x000000001c087348 */ /* 0x009fea0003c00000 */
[----:B0-----:R0:W1:Y:S02]  /*7790*/  SHFL.IDX P0, R28, R35, R29, R26 ;  /* 0x0000001d231c7389 */ /* 0x001064000000001a */
[----:B01-3--:R-:W-:Y:S05]  /*77a0*/  ENDCOLLECTIVE ;  /* 0x000000000000791b */ /* 0x00bfea0003800000 */
.L_x_1873:
[----:B------:R-:W-:Y:S05]  /*77b0*/  BSYNC B0 ;  /* 0x0000000000007941 */ /* 0x000fea0003800000 */
.L_x_1872:
[----:B------:R-:W-:Y:S05]  /*77c0*/  BRA `(.L_x_1874) ;  /* 0xffffffd400d87947 */ /* 0x000fea000383ffff */
.L_x_1727:
[----:B------:R-:W-:Y:S01]  /*77d0*/  BSSY B0, `(.L_x_1875) ;  /* 0x0000006000007945 */ /* 0x000fe20003800000 */
[----:B------:R-:W-:Y:S02]  /*77e0*/  IMAD.MOV.U32 R29, RZ, RZ, R20 ;  /* 0x000000ffff1d7224 */ /* 0x000fe400078e0014 */
[----:B------:R-:W-:-:S07]  /*77f0*/  IMAD.MOV.U32 R28, RZ, RZ, -0x1 ;  /* 0xffffffffff1c7424 */ /* 0x000fce00078e00ff */
[----:B0--3--:R-:W-:Y:S05]  /*7800*/  WARPSYNC.COLLECTIVE R28, `(.L_x_1876) ;  /* 0x000000001c087348 */ /* 0x009fea0003c00000 */
[----:B0-----:R0:W1:Y:S02]  /*7810*/  SHFL.IDX P0, R28, R35, R29, R26 ;  /* 0x0000001d231c7389 */ /* 0x001064000000001a */
[----:B01-3--:R-:W-:Y:S05]  /*7820*/  ENDCOLLECTIVE ;  /* 0x000000000000791b */ /* 0x00bfea0003800000 */
.L_x_1876:
[----:B------:R-:W-:Y:S05]  /*7830*/  BSYNC B0 ;  /* 0x0000000000007941 */ /* 0x000fea0003800000 */
.L_x_1875:
[----:B------:R-:W-:Y:S05]  /*7840*/  BRA `(.L_x_1877) ;  /* 0xffffffd400d07947 */ /* 0x000fea000383ffff */
.L_x_1729:
[----:B------:R-:W-:Y:S01]  /*7850*/  BSSY B0, `(.L_x_1878) ;  /* 0x0000006000007945 */ /* 0x000fe20003800000 */
[----:B------:R-:W-:Y:S01]  /*7860*/  MOV R29, R21 ;  /* 0x00000015001d7202 */ /* 0x000fe20000000f00 */
[----:B------:R-:W-:-:S07]  /*7870*/  IMAD.MOV.U32 R28, RZ, RZ, -0x1 ;  /* 0xffffffffff1c7424 */ /* 0x000fce00078e00ff */
[----:B0--3--:R-:W-:Y:S05]  /*7880*/  WARPSYNC.COLLECTIVE R28, `(.L_x_1879) ;  /* 0x000000001c087348 */ /* 0x009fea0003c00000 */
[----:B0-----:R0:W1:Y:S02]  /*7890*/  SHFL.IDX P0, R28, R35, R29, R26 ;  /* 0x0000001d231c7389 */ /* 0x001064000000001a */
[----:B01-3--:R-:W-:Y:S05]  /*78a0*/  ENDCOLLECTIVE ;  /* 0x000000000000791b */ /* 0x00bfea0003800000 */
.L_x_1879:
[----:B------:R-:W-:Y:S05]  /*78b0*/  BSYNC B0 ;  /* 0x0000000000007941 */ /* 0x000fea0003800000 */
.L_x_1878:
[----:B------:R-:W-:Y:S05]  /*78c0*/  BRA `(.L_x_1880) ;  /* 0xffffffd400c87947 */ /* 0x000fea000383ffff */
        .weak           $__internal_15_$__cuda_sm20_div_u16
        .type           $__internal_15_$__cuda_sm20_div_u16,@function
        .size           $__internal_15_$__cuda_sm20_div_u16,(.L_x_57966 - $__internal_15_$__cuda_sm20_div_u16)
$__internal_15_$__cuda_sm20_div_u16:
        /* <DEDUP_REMOVED lines=18> */
[----:B------:R-:W-:Y:S06]  /*79f0*/  RET.REL.NODEC R8 `(_Z9cuda_gemmIiLi256ELi4ELi1ELi1024ELi16ELi16ELi32ELi0ELi0EEviiiPT_S1_S1_ii) ;  /* 0xffffff8408807950 */ /* 0x000fec0003c3ffff */
.L_x_1881:
        /* <DEDUP_REMOVED lines=16> */
.L_x_57966:


//--------------------- .text._Z9cuda_gemmIiLi256ELi4ELi1ELi1024ELi8ELi8ELi32ELi1ELi1EEviiiPT_S1_S1_ii --------------------------
	.section	.text._Z9cuda_gemmIiLi256ELi4ELi1ELi1024ELi8ELi8ELi32ELi1ELi1EEviiiPT_S1_S1_ii,"ax",@progbits
	.align	128
        .global         _Z9cuda_gemmIiLi256ELi4ELi1ELi1024ELi8ELi8ELi32ELi1ELi1EEviiiPT_S1_S1_ii
        .type           _Z9cuda_gemmIiLi256ELi4ELi1ELi1024ELi8ELi8ELi32ELi1ELi1EEviiiPT_S1_S1_ii,@function
        .size           _Z9cuda_gemmIiLi256ELi4ELi1ELi1024ELi8ELi8ELi32ELi1ELi1EEviiiPT_S1_S1_ii,(.L_x_57967 - _Z9cuda_gemmIiLi256ELi4ELi1ELi1024ELi8ELi8ELi32ELi1ELi1EEviiiPT_S1_S1_ii)
        .other          _Z9cuda_gemmIiLi256ELi4ELi1ELi1024ELi8ELi8ELi32ELi1ELi1EEviiiPT_S1_S1_ii,@"STO_CUDA_ENTRY STV_DEFAULT"
_Z9cuda_gemmIiLi256ELi4ELi1ELi1024ELi8ELi8ELi32ELi1ELi1EEviiiPT_S1_S1_ii:
.text._Z9cuda_gemmIiLi256ELi4ELi1ELi1024ELi8ELi8ELi32ELi1ELi1EEviiiPT_S1_S1_ii:
[----:B------:R-:W-:Y:S01]  /*0000*/  LDC R1, c[0x0][0x37c] ;  /* 0x0000df00ff017b82 */ /* 0x000fe20000000800 */
[----:B------:R-:W0:Y:S01]  /*0010*/  S2R R5, SR_TID.X ;  /* 0x0000000000057919 */ /* 0x000e220000002100 */
[----:B------:R-:W1:Y:S01]  /*0020*/  LDCU.64 UR16, c[0x0][0x358] ;  /* 0x00006b00ff1077ac */ /* 0x000e620008000a00 */
[----:B------:R-:W-:Y:S01]  /*0030*/  BSSY.RECONVERGENT B0, `(.L_x_1882) ;  /* 0x0000062000007945 */ /* 0x000fe20003800200 */
[----:B0-----:R-:W-:-:S13]  /*0040*/  ISETP.GT.U32.AND P0, PT, R5, 0x3f, PT ;  /* 0x0000003f0500780c */ /* 0x001fda0003f04070 */
[----:B-1----:R-:W-:Y:S05]  /*0050*/  @P0 BRA `(.L_x_1883) ;  /* 0x00000004007c0947 */ /* 0x002fea0003800000 */
[----:B------:R-:W0:Y:S01]  /*0060*/  LDC R0, c[0x0][0x360] ;  /* 0x0000d800ff007b82 */ /* 0x000e220000000800 */
[----:B------:R-:W-:Y:S01]  /*0070*/  BSSY.RECONVERGENT B1, `(.L_x_1884) ;  /* 0x0000032000017945 */ /* 0x000fe20003800200 */
[----:B0-----:R-:W0:Y:S01]  /*0080*/  I2F.U32.RP R8, R0 ;  /* 0x0000000000087306 */ /* 0x001e220000209000 */
[----:B------:R-:W-:Y:S01]  /*0090*/  IMAD.IADD R4, R5, 0x1, R0 ;  /* 0x0000000105047824 */ /* 0x000fe200078e0200 */
[----:B------:R-:W-:-:S04]  /*00a0*/  ISETP.NE.U32.AND P2, PT, R0, RZ, PT ;  /* 0x000000ff0000720c */ /* 0x000fc80003f45070 */
[C---:B------:R-:W-:Y:S02]  /*00b0*/  ISETP.GE.U32.AND P0, PT, R4.reuse, 0x40, PT ;  /* 0x000000400400780c */ /* 0x040fe40003f06070 */
[----:B------:R-:W-:Y:S02]  /*00c0*/  VIMNMX.U32 R7, PT, PT, R4, 0x40, !PT ;  /* 0x0000004004077848 */ /* 0x000fe40007fe0000 */
[----:B------:R-:W-:-:S04]  /*00d0*/  SEL R6, RZ, 0x1, P0 ;  /* 0x00000001ff067807 */ /* 0x000fc80000000000 */
[----:B------:R-:W-:Y:S01]  /*00e0*/  IADD3 R7, PT, PT, R7, -R4, -R6 ;  /* 0x8000000407077210 */ /* 0x000fe20007ffe806 */
[----:B0-----:R-:W0:Y:S02]  /*00f0*/  MUFU.RCP R8, R8 ;  /* 0x0000000800087308 */ /* 0x001e240000001000 */
[----:B0-----:R-:W-:-:S06]  /*0100*/  VIADD R2, R8, 0xffffffe ;  /* 0x0ffffffe08027836 */ /* 0x001fcc0000000000 */
[----:B------:R0:W1:Y:S02]  /*0110*/  F2I.FTZ.U32.TRUNC.NTZ R3, R2 ;  /* 0x0000000200037305 */ /* 0x000064000021f000 */
[----:B0-----:R-:W-:Y:S02]  /*0120*/  IMAD.MOV.U32 R2, RZ, RZ, RZ ;  /* 0x000000ffff027224 */ /* 0x001fe400078e00ff */
[----:B-1----:R-:W-:-:S04]  /*0130*/  IMAD.MOV R9, RZ, RZ, -R3 ;  /* 0x000000ffff097224 */ /* 0x002fc800078e0a03 */
[----:B------:R-:W-:-:S04]  /*0140*/  IMAD R9, R9, R0, RZ ;  /* 0x0000000009097224 */ /* 0x000fc800078e02ff */
[----:B------:R-:W-:-:S06]  /*0150*/  IMAD.HI.U32 R8, R3, R9, R2 ;  /* 0x0000000903087227 */ /* 0x000fcc00078e0002 */
[----:B------:R-:W-:-:S05]  /*0160*/  IMAD.HI.U32 R3, R8, R7, RZ ;  /* 0x0000000708037227 */ /* 0x000fca00078e00ff */
[----:B------:R-:W-:-:S05]  /*0170*/  IADD3 R2, PT, PT, -R3, RZ, RZ ;  /* 0x000000ff03027210 */ /* 0x000fca0007ffe1ff */
[----:B------:R-:W-:-:S05]  /*0180*/  IMAD R7, R0, R2, R7 ;  /* 0x0000000200077224 */ /* 0x000fca00078e0207 */
[----:B------:R-:W-:-:S13]  /*0190*/  ISETP.GE.U32.AND P0, PT, R7, R0, PT ;  /* 0x000000000700720c */ /* 0x000fda0003f06070 */
[----:B------:R-:W-:Y:S02]  /*01a0*/  @P0 IMAD.IADD R7, R7, 0x1, -R0 ;  /* 0x0000000107070824 */ /* 0x000fe400078e0a00 */
[----:B------:R-:W-:-:S03]  /*01b0*/  @P0 VIADD R3, R3, 0x1 ;  /* 0x0000000103030836 */ /* 0x000fc60000000000 */
[----:B------:R-:W-:-:S13]  /*01c0*/  ISETP.GE.U32.AND P1, PT, R7, R0, PT ;  /* 0x000000000700720c */ /* 0x000fda0003f26070 */
[----:B------:R-:W-:Y:S01]  /*01d0*/  @P1 VIADD R3, R3, 0x1 ;  /* 0x0000000103031836 */ /* 0x000fe20000000000 */
[----:B------:R-:W-:-:S05]  /*01e0*/  @!P2 LOP3.LUT R3, RZ, R0, RZ, 0x33, !PT ;  /* 0x00000000ff03a212 */ /* 0x000fca00078e33ff */
[----:B------:R-:W-:-:S05]  /*01f0*/  IMAD.IADD R2, R6, 0x1, R3 ;  /* 0x0000000106027824 */ /* 0x000fca00078e0203 */
[C---:B------:R-:W-:Y:S02]  /*0200*/  LOP3.LUT R3, R2.reuse, 0x3, RZ, 0xc0, !PT ;  /* 0x0000000302037812 */ /* 0x040fe400078ec0ff */
[----:B------:R-:W-:Y:S02]  /*0210*/  ISETP.GE.U32.AND P1, PT, R2, 0x3, PT ;  /* 0x000000030200780c */ /* 0x000fe40003f26070 */
[----:B------:R-:W-:Y:S02]  /*0220*/  ISETP.NE.AND P0, PT, R3, 0x3, PT ;  /* 0x000000030300780c */ /* 0x000fe40003f05270 */
[----:B------:R-:W-:-:S11]  /*0230*/  MOV R3, R5 ;  /* 0x0000000500037202 */ /* 0x000fd60000000f00 */
[----:B------:R-:W-:Y:S05]  /*0240*/  @!P0 BRA `(.L_x_1885) ;  /* 0x0000000000508947 */ /* 0x000fea0003800000 */
[----:B------:R-:W0:Y:S01]  /*0250*/  S2R R4, SR_CgaCtaId ;  /* 0x0000000000047919 */ /* 0x000e220000008800 */
[----:B------:R-:W1:Y:S01]  /*0260*/  LDC.64 R6, c[0x0][0x398] ;  /* 0x0000e600ff067b82 */ /* 0x000e620000000a00 */
[----:B------:R-:W-:Y:S01]  /*0270*/  MOV R3, 0x400 ;  /* 0x0000040000037802 */ /* 0x000fe20000000f00 */
[----:B------:R-:W-:Y:S02]  /*0280*/  VIADD R2, R2, 0x1 ;  /* 0x0000000102027836 */ /* 0x000fe40000000000 */
[----:B------:R-:W-:-:S03]  /*0290*/  IMAD.MOV.U32 R11, RZ, RZ, RZ ;  /* 0x000000ffff0b7224 */ /* 0x000fc600078e00ff */
[----:B------:R-:W-:Y:S02]  /*02a0*/  LOP3.LUT R2, R2, 0x3, RZ, 0xc0, !PT ;  /* 0x0000000302027812 */ /* 0x000fe400078ec0ff */
[----:B0-----:R-:W-:Y:S01]  /*02b0*/  LEA R13, R4, R3, 0x18 ;  /* 0x00000003040d7211 */ /* 0x001fe200078ec0ff */
[----:B------:R-:W-:-:S07]  /*02c0*/  IMAD.MOV.U32 R3, RZ, RZ, R5 ;  /* 0x000000ffff037224 */ /* 0x000fce00078e0005 */
.L_x_1886:
[----:B01----:R-:W-:-:S06]  /*02d0*/  IMAD.WIDE.U32 R8, R3, 0x4, R6 ;  /* 0x0000000403087825 */ /* 0x003fcc00078e0006 */
[----:B------:R-:W2:Y:S01]  /*02e0*/  LDG.E R8, desc[UR16][R8.64] ;  /* 0x0000001008087981 */ /* 0x000ea2000c1e1900 */
[----:B------:R-:W-:Y:S02]  /*02f0*/  LOP3.LUT R4, R3, 0x7, RZ, 0xc0, !PT ;  /* 0x0000000703047812 */ /* 0x000fe400078ec0ff */
[--C-:B------:R-:W-:Y:S01]  /*0300*/  SHF.R.U32.HI R10, RZ, 0x1, R3.reuse ;  /* 0x00000001ff0a7819 */ /* 0x100fe20000011603 */
[----:B------:R-:W-:Y:S01]  /*0310*/  IMAD.IADD R3, R0, 0x1, R3 ;  /* 0x0000000100037824 */ /* 0x000fe200078e0203 */
[----:B------:R-:W-:Y:S01]  /*0320*/  IADD3 R11, PT, PT, R11, 0x1, RZ ;  /* 0x000000010b0b7810 */ /* 0x000fe20007ffe0ff */
[----:B------:R-:W-:Y:S01]  /*0330*/  IMAD R4, R4, 0x24, R13 ;  /* 0x0000002404047824 */ /* 0x000fe200078e020d */
[----:B------:R-:W-:Y:S02]  /*0340*/  LOP3.LUT R15, R10, 0x7ffffffc, RZ, 0xc0, !PT ;  /* 0x7ffffffc0a0f7812 */ /* 0x000fe400078ec0ff */
[----:B------:R-:W-:-:S03]  /*0350*/  ISETP.NE.AND P0, PT, R11, R2, PT ;  /* 0x000000020b00720c */ /* 0x000fc60003f05270 */
[----:B------:R-:W-:-:S05]  /*0360*/  IMAD.IADD R15, R4, 0x1, R15 ;  /* 0x00000001040f7824 */ /* 0x000fca00078e020f */
[----:B--2---:R0:W-:Y:S05]  /*0370*/  STS [R15], R8 ;  /* 0x000000080f007388 */ /* 0x0041ea0000000800 */
[----:B------:R-:W-:Y:S05]  /*0380*/  @P0 BRA `(.L_x_1886) ;  /* 0xfffffffc00d00947 */ /* 0x000fea000383ffff */
.L_x_1885:
[----:B------:R-:W-:Y:S05]  /*0390*/  BSYNC.RECONVERGENT B1 ;  /* 0x0000000000017941 */ /* 0x000fea0003800200 */
.L_x_1884:
[----:B------:R-:W-:Y:S05]  /*03a0*/  @!P1 BRA `(.L_x_1883) ;  /* 0x0000000000a89947 */ /* 0x000fea0003800000 */
[----:B------:R-:W1:Y:S01]  /*03b0*/  S2R R9, SR_CgaCtaId ;  /* 0x0000000000097919 */ /* 0x000e620000008800 */
[----:B------:R-:W2:Y:S01]  /*03c0*/  LDC.64 R6, c[0x0][0x398] ;  /* 0x0000e600ff067b82 */ /* 0x000ea20000000a00 */
[----:B------:R-:W-:-:S04]  /*03d0*/  MOV R2, 0x400 ;  /* 0x0000040000027802 */ /* 0x000fc80000000f00 */
[----:B-1----:R-:W-:-:S07]  /*03e0*/  LEA R2, R9, R2, 0x18 ;  /* 0x0000000209027211 */ /* 0x002fce00078ec0ff */
.L_x_1887:
[----:B------:R-:W-:Y:S02]  /*03f0*/  IMAD.IADD R25, R0, 0x1, R3 ;  /* 0x0000000100197824 */ /* 0x000fe400078e0203 */
[----:B-12---:R-:W-:-:S04]  /*0400*/  IMAD.WIDE.U32 R18, R3, 0x4, R6 ;  /* 0x0000000403127825 */ /* 0x006fc800078e0006 */
[C---:B------:R-:W-:Y:S01]  /*0410*/  IMAD.IADD R21, R25.reuse, 0x1, R0 ;  /* 0x0000000119157824 */ /* 0x040fe200078e0200 */
[----:B------:R1:W2:Y:S01]  /*0420*/  LDG.E R4, desc[UR16][R18.64] ;  /* 0x0000001012047981 */ /* 0x0002a2000c1e1900 */
[----:B0-----:R-:W-:-:S04]  /*0430*/  IMAD.WIDE.U32 R14, R25, 0x4, R6 ;  /* 0x00000004190e7825 */ /* 0x001fc800078e0006 */
[C---:B------:R-:W-:Y:S01]  /*0440*/  IMAD.IADD R9, R21.reuse, 0x1, R0 ;  /* 0x0000000115097824 */ /* 0x040fe200078e0200 */
[----:B------:R0:W3:Y:S01]  /*0450*/  LDG.E R8, desc[UR16][R14.64] ;  /* 0x000000100e087981 */ /* 0x0000e2000c1e1900 */
[----:B------:R-:W-:-:S04]  /*0460*/  IMAD.WIDE.U32 R16, R21, 0x4, R6 ;  /* 0x0000000415107825 */ /* 0x000fc800078e0006 */
[----:B------:R-:W-:Y:S01]  /*0470*/  IMAD.WIDE.U32 R12, R9, 0x4, R6 ;  /* 0x00000004090c7825 */ /* 0x000fe200078e0006 */
[----:B------:R-:W4:Y:S04]  /*0480*/  LDG.E R10, desc[UR16][R16.64] ;  /* 0x00000010100a7981 */ /* 0x000f28000c1e1900 */
[----:B------:R5:W4:Y:S01]  /*0490*/  LDG.E R11, desc[UR16][R12.64] ;  /* 0x000000100c0b7981 */ /* 0x000b22000c1e1900 */
[----:B------:R-:W-:Y:S02]  /*04a0*/  SHF.R.U32.HI R20, RZ, 0x1, R3 ;  /* 0x00000001ff147819 */ /* 0x000fe40000011603 */
[----:B------:R-:W-:Y:S02]  /*04b0*/  LOP3.LUT R23, R3, 0x7, RZ, 0xc0, !PT ;  /* 0x0000000703177812 */ /* 0x000fe400078ec0ff */
[----:B------:R-:W-:-:S02]  /*04c0*/  LOP3.LUT R22, R20, 0x7ffffffc, RZ, 0xc0, !PT ;  /* 0x7ffffffc14167812 */ /* 0x000fc400078ec0ff */
[----:B------:R-:W-:Y:S02]  /*04d0*/  LOP3.LUT R3, R25, 0x7, RZ, 0xc0, !PT ;  /* 0x0000000719037812 */ /* 0x000fe400078ec0ff */
[----:B------:R-:W-:Y:S02]  /*04e0*/  SHF.R.U32.HI R20, RZ, 0x1, R25 ;  /* 0x00000001ff147819 */ /* 0x000fe40000011619 */
[----:B-1----:R-:W-:Y:S02]  /*04f0*/  LOP3.LUT R19, R21, 0x7, RZ, 0xc0, !PT ;  /* 0x0000000715137812 */ /* 0x002fe400078ec0ff */
[----:B------:R-:W-:Y:S01]  /*0500*/  SHF.R.U32.HI R21, RZ, 0x1, R21 ;  /* 0x00000001ff157819 */ /* 0x000fe20000011615 */
[--C-:B------:R-:W-:Y:S01]  /*0510*/  IMAD R23, R23, 0x24, R2.reuse ;  /* 0x0000002417177824 */ /* 0x100fe200078e0202 */
[----:B0-----:R-:W-:Y:S02]  /*0520*/  LOP3.LUT R15, R9, 0x7, RZ, 0xc0, !PT ;  /* 0x00000007090f7812 */ /* 0x001fe400078ec0ff */
[----:B-----5:R-:W-:Y:S01]  /*0530*/  SHF.R.U32.HI R13, RZ, 0x1, R9 ;  /* 0x00000001ff0d7819 */ /* 0x020fe20000011609 */
        /* <DEDUP_REMOVED lines=10> */
[----:B------:R-:W-:-:S05]  /*05e0*/  IMAD.IADD R3, R9, 0x1, R0 ;  /* 0x0000000109037824 */ /* 0x000fca00078e0200 */
[----:B------:R-:W-:Y:S01]  /*05f0*/  ISETP.GE.U32.AND P0, PT, R3, 0x40, PT ;  /* 0x000000400300780c */ /* 0x000fe20003f06070 */
[----:B--2---:R1:W-:Y:S04]  /*0600*/  STS [R23], R4 ;  /* 0x0000000417007388 */ /* 0x0043e80000000800 */
[----:B---3--:R1:W-:Y:S04]  /*0610*/  STS [R13], R8 ;  /* 0x000000080d007388 */ /* 0x0083e80000000800 */
[----:B----4-:R1:W-:Y:S04]  /*0620*/  STS [R19], R10 ;  /* 0x0000000a13007388 */ /* 0x0103e80000000800 */
[----:B------:R1:W-:Y:S01]  /*0630*/  STS [R14], R11 ;  /* 0x0000000b0e007388 */ /* 0x0003e20000000800 */
[----:B------:R-:W-:Y:S05]  /*0640*/  @!P0 BRA `(.L_x_1887) ;  /* 0xfffffffc00688947 */ /* 0x000fea000383ffff */
.L_x_1883:
[----:B------:R-:W-:Y:S05]  /*0650*/  BSYNC.RECONVERGENT B0 ;  /* 0x0000000000007941 */ /* 0x000fea0003800200 */
.L_x_1882:
[----:B------:R-:W2:Y:S08]  /*0660*/  LDC R0, c[0x0][0x374] ;  /* 0x0000dd00ff007b82 */ /* 0x000eb00000000800 */
[----:B------:R-:W3:Y:S01]  /*0670*/  S2UR UR5, SR_CTAID.Y ;  /* 0x00000000000579c3 */ /* 0x000ee20000002600 */
[----:B--2---:R-:W-:-:S04]  /*0680*/  SHF.L.U32 R2, R0, 0x2, RZ ;  /* 0x0000000200027819 */ /* 0x004fc800000006ff */
[----:B---3--:R-:W-:-:S13]  /*0690*/  ISETP.LE.U32.AND P0, PT, R2, UR5, PT ;  /* 0x0000000502007c0c */ /* 0x008fda000bf03070 */
[----:B------:R-:W-:Y:S05]  /*06a0*/  @P0 EXIT ;  /* 0x000000000000094d */ /* 0x000fea0003800000 */
[----:B------:R-:W2:Y:S01]  /*06b0*/  LDCU UR11, c[0x0][0x360] ;  /* 0x00006c00ff0b77ac */ /* 0x000ea20008000800 */
[----:B------:R-:W-:Y:S01]  /*06c0*/  IMAD.U32 R3, RZ, RZ, UR5 ;  /* 0x00000005ff037e24 */ /* 0x000fe2000f8e00ff */
[----:B-1----:R-:W-:Y:S01]  /*06d0*/  MOV R10, 0x740 ;  /* 0x00000740000a7802 */ /* 0x002fe20000000f00 */
[----:B--2---:R-:W-:Y:S01]  /*06e0*/  VIADD R2, R5, UR11 ;  /* 0x0000000b05027c36 */ /* 0x004fe20008000000 */
[----:B------:R-:W-:-:S04]  /*06f0*/  ULOP3.LUT UR4, UR11, 0xffff, URZ, 0xc0, !UPT ;  /* 0x0000ffff0b047892 */ /* 0x000fc8000f8ec0ff */
[----:B------:R-:W-:Y:S02]  /*0700*/  LOP3.LUT R4, R2, 0x3ff, RZ, 0x3c, !PT ;  /* 0x000003ff02047812 */ /* 0x000fe400078e3cff */
[----:B------:R-:W-:Y:S02]  /*0710*/  LOP3.LUT R2, R5, 0x7, RZ, 0xc0, !PT ;  /* 0x0000000705027812 */ /* 0x000fe400078ec0ff */
[----:B------:R-:W-:-:S07]  /*0720*/  LOP3.LUT R4, R4, 0xffff, RZ, 0xc0, !PT ;  /* 0x0000ffff04047812 */ /* 0x000fce00078ec0ff */
[----:B0-----:R-:W-:Y:S05]  /*0730*/  CALL.REL.NOINC `($__internal_16_$__cuda_sm20_div_u16) ;  /* 0x0000001000c07944 */ /* 0x001fea0003c00000 */
[----:B------:R-:W0:Y:S01]  /*0740*/  LDCU.64 UR4, c[0x0][0x390] ;  /* 0x00007200ff0477ac */ /* 0x000e220008000a00 */
[----:B------:R-:W-:Y:S01]  /*0750*/  LOP3.LUT R4, R9, 0x3, RZ, 0xc0, !PT ;  /* 0x0000000309047812 */ /* 0x000fe200078ec0ff */
[C---:B------:R-:W-:Y:S01]  /*0760*/  VIADD R6, R5.reuse, 0x1 ;  /* 0x0000000105067836 */ /* 0x040fe20000000000 */
[C---:B------:R-:W-:Y:S01]  /*0770*/  IADD3 R8, PT, PT, R5.reuse, 0x3, RZ ;  /* 0x0000000305087810 */ /* 0x040fe20007ffe0ff */
[C---:B------:R-:W-:Y:S01]  /*0780*/  VIADD R7, R5.reuse, 0x2 ;  /* 0x0000000205077836 */ /* 0x040fe20000000000 */
[----:B------:R-:W-:Y:S01]  /*0790*/  USHF.L.U32 UR10, UR11, 0x2, URZ ;  /* 0x000000020b0a7899 */ /* 0x000fe200080006ff */
[C---:B------:R-:W-:Y:S01]  /*07a0*/  VIADD R9, R5.reuse, 0x5 ;  /* 0x0000000505097836 */ /* 0x040fe20000000000 */
[----:B------:R-:W-:Y:S01]  /*07b0*/  LOP3.LUT R6, R6, 0x7, RZ, 0xc0, !PT ;  /* 0x0000000706067812 */ /* 0x000fe200078ec0ff */
[----:B------:R-:W-:Y:S01]  /*07c0*/  VIADD R10, R5, 0x6 ;  /* 0x00000006050a7836 */ /* 0x000fe20000000000 */
[----:B------:R-:W-:Y:S01]  /*07d0*/  LOP3.LUT R7, R7, 0x7, RZ, 0xc0, !PT ;  /* 0x0000000707077812 */ /* 0x000fe200078ec0ff */
[----:B------:R-:W-:Y:S01]  /*07e0*/  VIADD R11, R5, 0xffffffff ;  /* 0xffffffff050b7836 */ /* 0x000fe20000000000 */
[----:B------:R-:W-:-:S02]  /*07f0*/  LOP3.LUT R5, R2, 0x4, RZ, 0x3c, !PT ;  /* 0x0000000402057812 */ /* 0x000fc400078e3cff */
[----:B------:R-:W-:Y:S02]  /*0800*/  LOP3.LUT R8, R8, 0x7, RZ, 0xc0, !PT ;  /* 0x0000000708087812 */ /* 0x000fe400078ec0ff */
[----:B------:R-:W-:Y:S02]  /*0810*/  LOP3.LUT R9, R9, 0x7, RZ, 0xc0, !PT ;  /* 0x0000000709097812 */ /* 0x000fe400078ec0ff */
[----:B------:R-:W-:Y:S01]  /*0820*/  LOP3.LUT R10, R10, 0x7, RZ, 0xc0, !PT ;  /* 0x000000070a0a7812 */ /* 0x000fe200078ec0ff */
[----:B0-----:R-:W-:Y:S01]  /*0830*/  UIMAD.WIDE.U32 UR12, UR11, 0x4, UR4 ;  /* 0x000000040b0c78a5 */ /* 0x001fe2000f8e0004 */
[----:B------:R-:W-:Y:S01]  /*0840*/  LOP3.LUT R11, R11, 0x7, RZ, 0xc0, !PT ;  /* 0x000000070b0b7812 */ /* 0x000fe200078ec0ff */
[----:B------:R-:W-:Y:S02]  /*0850*/  UIMAD.WIDE.U32 UR14, UR11, 0x8, UR4 ;  /* 0x000000080b0e78a5 */ /* 0x000fe4000f8e0004 */
[----:B------:R-:W-:-:S12]  /*0860*/  UIMAD.WIDE.U32 UR4, UR11, 0xc, UR4 ;  /* 0x0000000c0b0478a5 */ /* 0x000fd8000f8e0004 */
.L_x_1902:
[----:B0-----:R-:W0:Y:S01]  /*0870*/  S2R R20, SR_TID.X ;  /* 0x0000000000147919 */ /* 0x001e220000002100 */
[----:B------:R-:W-:Y:S01]  /*0880*/  ISETP.NE.AND P0, PT, R4, 0x2, PT ;  /* 0x000000020400780c */ /* 0x000fe20003f05270 */
[----:B------:R-:W-:Y:S01]  /*0890*/  BSSY.RECONVERGENT B0, `(.L_x_1888) ;  /* 0x000001d000007945 */ /* 0x000fe20003800200 */
[----:B0-----:R-:W-:-:S11]  /*08a0*/  IMAD.MOV.U32 R22, RZ, RZ, R20 ;  /* 0x000000ffff167224 */ /* 0x001fd600078e0014 */
[----:B------:R-:W-:Y:S05]  /*08b0*/  @!P0 BRA `(.L_x_1889) ;  /* 0x0000000000688947 */ /* 0x000fea0003800000 */
[----:B------:R-:W0:Y:S01]  /*08c0*/  LDC.64 R12, c[0x0][0x390] ;  /* 0x0000e400ff0c7b82 */ /* 0x000e220000000a00 */
[----:B------:R-:W-:-:S05]  /*08d0*/  LEA R15, R3, R20, 0xa ;  /* 0x00000014030f7211 */ /* 0x000fca00078e50ff */
[----:B0-----:R-:W-:-:S05]  /*08e0*/  IMAD.WIDE R12, R15, 0x4, R12 ;  /* 0x000000040f0c7825 */ /* 0x001fca00078e020c */
        /* <DEDUP_REMOVED lines=17> */
[----:B------:R-:W-:Y:S01]  /*0a00*/  IADD3 R19, PT, PT, R17, UR10, RZ ;  /* 0x0000000a11137c10 */ /* 0x000fe2000fffe0ff */
[----:B------:R-:W-:-:S04]  /*0a10*/  VIADD R22, R22, UR11 ;  /* 0x0000000b16167c36 */ /* 0x000fc80008000000 */
[----:B------:R-:W-:-:S04]  /*0a20*/  VIADD R16, R22, UR11 ;  /* 0x0000000b16107c36 */ /* 0x000fc80008000000 */
[----:B------:R-:W-:Y:S01]  /*0a30*/  @P0 IMAD.MOV.U32 R22, RZ, RZ, R16 ;  /* 0x000000ffff160224 */ /* 0x000fe200078e0010 */
[----:B--2---:R1:W-:Y:S04]  /*0a40*/  STS [R17+UR10], R14 ;  /* 0x0000000e11007988 */ /* 0x0043e8000800080a */
[----:B---3--:R1:W-:Y:S02]  /*0a50*/  @P0 STS [R19+UR10], R12 ;  /* 0x0000000c13000988 */ /* 0x0083e4000800080a */
.L_x_1889:
[----:B------:R-:W-:Y:S05]  /*0a60*/  BSYNC.RECONVERGENT B0 ;  /* 0x0000000000007941 */ /* 0x000fea0003800200 */
.L_x_1888:
[----:B------:R-:W2:Y:S01]  /*0a70*/  S2UR UR7, SR_CgaCtaId ;  /* 0x00000000000779c3 */ /* 0x000ea20000008800 */
[----:B------:R-:W-:Y:S01]  /*0a80*/  UMOV UR6, 0x400 ;  /* 0x0000040000067882 */ /* 0x000fe20000000000 */
[----:B------:R-:W-:Y:S01]  /*0a90*/  BSSY.RECONVERGENT B0, `(.L_x_1890) ;  /* 0x0000020000007945 */ /* 0x000fe20003800200 */
[----:B------:R-:W-:Y:S01]  /*0aa0*/  UIADD3 UR6, UPT, UPT, UR6, 0x180, URZ ;  /* 0x0000018006067890 */ /* 0x000fe2000fffe0ff */
[----:B------:R-:W-:-:S03]  /*0ab0*/  LEA R23, R3, R22, 0xa ;  /* 0x0000001603177211 */ /* 0x000fc600078e50ff */
[----:B--2---:R-:W-:-:S06]  /*0ac0*/  ULEA UR6, UR7, UR6, 0x18 ;  /* 0x0000000607067291 */ /* 0x004fcc000f8ec0ff */
[----:B------:R-:W-:-:S07]  /*0ad0*/  LEA R21, R22, UR6, 0x2 ;  /* 0x0000000616157c11 */ /* 0x000fce000f8e10ff */
.L_x_1891:
        /* <DEDUP_REMOVED lines=28> */
.L_x_1890:
[----:B------:R-:W-:Y:S01]  /*0ca0*/  ISETP.NE.AND P0, PT, R4, 0x2, PT ;  /* 0x000000020400780c */ /* 0x000fe20003f05270 */
[----:B------:R-:W0:Y:S01]  /*0cb0*/  S2UR UR8, SR_CgaCtaId ;  /* 0x00000000000879c3 */ /* 0x000e220000008800 */
[----:B------:R-:W-:Y:S01]  /*0cc0*/  UMOV UR9, 0x400 ;  /* 0x0000040000097882 */ /* 0x000fe20000000000 */
[----:B------:R-:W-:Y:S01]  /*0cd0*/  BSSY.RECONVERGENT B0, `(.L_x_1892) ;  /* 0x0000013000007945 */ /* 0x000fe20003800200 */
[----:B--2---:R-:W-:-:S09]  /*0ce0*/  IMAD.MOV.U32 R12, RZ, RZ, R20 ;  /* 0x000000ffff0c7224 */ /* 0x004fd200078e0014 */
[----:B------:R-:W-:Y:S05]  /*0cf0*/  @!P0 BRA `(.L_x_1893) ;  /* 0x0000000000408947 */ /* 0x000fea0003800000 */
[----:B------:R-:W1:Y:S01]  /*0d00*/  S2UR UR7, SR_CgaCtaId ;  /* 0x00000000000779c3 */ /* 0x000e620000008800 */
[----:B------:R-:W-:Y:S01]  /*0d10*/  UMOV UR6, 0x400 ;  /* 0x0000040000067882 */ /* 0x000fe20000000000 */
[----:B------:R-:W-:Y:S01]  /*0d20*/  ISETP.NE.AND P0, PT, R4, 0x3, PT ;  /* 0x000000030400780c */ /* 0x000fe20003f05270 */
[----:B------:R-:W-:Y:S01]  /*0d30*/  UIADD3 UR6, UPT, UPT, UR6, 0x1180, URZ ;  /* 0x0000118006067890 */ /* 0x000fe2000fffe0ff */
[----:B------:R-:W-:-:S03]  /*0d40*/  IADD3 R12, PT, PT, R20, UR11, RZ ;  /* 0x0000000b140c7c10 */ /* 0x000fc6000fffe0ff */
[----:B-1----:R-:W-:-:S06]  /*0d50*/  ULEA UR6, UR7, UR6, 0x18 ;  /* 0x0000000607067291 */ /* 0x002fcc000f8ec0ff */
[----:B------:R-:W-:-:S05]  /*0d60*/  LEA R13, R20, UR6, 0x2 ;  /* 0x00000006140d7c11 */ /* 0x000fca000f8e10ff */
[----:B------:R1:W-:Y:S01]  /*0d70*/  STS [R13], RZ ;  /* 0x000000ff0d007388 */ /* 0x0003e20000000800 */
[----:B------:R-:W-:Y:S05]  /*0d80*/  @!P0 BRA `(.L_x_1893) ;  /* 0x00000000001c8947 */ /* 0x000fea0003800000 */
[----:B------:R-:W-:Y:S01]  /*0d90*/  ISETP.NE.AND P0, PT, R4, RZ, PT ;  /* 0x000000ff0400720c */ /* 0x000fe20003f05270 */
[----:B------:R-:W-:Y:S01]  /*0da0*/  VIADD R15, R13, UR10 ;  /* 0x0000000a0d0f7c36 */ /* 0x000fe20008000000 */
[----:B------:R2:W-:Y:S01]  /*0db0*/  STS [R13+UR10], RZ ;  /* 0x000000ff0d007988 */ /* 0x0005e2000800080a */
[----:B------:R-:W-:-:S04]  /*0dc0*/  VIADD R12, R12, UR11 ;  /* 0x0000000b0c0c7c36 */ /* 0x000fc80008000000 */
[----:B------:R-:W-:-:S06]  /*0dd0*/  VIADD R14, R12, UR11 ;  /* 0x0000000b0c0e7c36 */ /* 0x000fcc0008000000 */
[----:B------:R2:W-:Y:S01]  /*0de0*/  @P0 STS [R15+UR10], RZ ;  /* 0x000000ff0f000988 */ /* 0x0005e2000800080a */
[----:B------:R-:W-:-:S07]  /*0df0*/  @P0 MOV R12, R14 ;  /* 0x0000000e000c0202 */ /* 0x000fce0000000f00 */
.L_x_1893:
[----:B0-----:R-:W-:Y:S05]  /*0e00*/  BSYNC.RECONVERGENT B0 ;  /* 0x0000000000007941 */ /* 0x001fea0003800200 */
.L_x_1892:
[----:B------:R-:W-:Y:S01]  /*0e10*/  BSSY.RECONVERGENT B0, `(.L_x_1894) ;  /* 0x000000d000007945 */ /* 0x000fe20003800200 */
[----:B------:R-:W-:-:S04]  /*0e20*/  UIADD3 UR6, UPT, UPT, UR9, 0x1180, URZ ;  /* 0x0000118009067890 */ /* 0x000fc8000fffe0ff */
[----:B------:R-:W-:-:S12]  /*0e30*/  ULEA UR6, UR8, UR6, 0x18 ;  /* 0x0000000608067291 */ /* 0x000fd8000f8ec0ff */
.L_x_1895:
        /* <DEDUP_REMOVED lines=11> */
.L_x_1894:
[----:B------:R-:W-:Y:S01]  /*0ef0*/  BAR.SYNC.DEFER_BLOCKING 0x0 ;  /* 0x0000000000007b1d */ /* 0x000fe20000010000 */
[----:B------:R-:W-:Y:S01]  /*0f00*/  SHF.L.U32 R12, R20, 0x3, RZ ;  /* 0x00000003140c7819 */ /* 0x000fe200000006ff */
[----:B------:R-:W-:-:S03]  /*0f10*/  UIADD3 UR7, UPT, UPT, UR9, 0x180, URZ ;  /* 0x0000018009077890 */ /* 0x000fc6000fffe0ff */
[----:B0-----:R-:W-:Y:S01]  /*0f20*/  LOP3.LUT R13, R12, 0x3f8, RZ, 0xc0, !PT ;  /* 0x000003f80c0d7812 */ /* 0x001fe200078ec0ff */
[----:B------:R-:W-:-:S03]  /*0f30*/  ULEA UR7, UR8, UR7, 0x18 ;  /* 0x0000000708077291 */ /* 0x000fc6000f8ec0ff */
[C---:B------:R-:W-:Y:S02]  /*0f40*/  LOP3.LUT R12, R13.reuse, 0x7, R20, 0xf8, !PT ;  /* 0x000000070d0c7812 */ /* 0x040fe400078ef814 */
[C---:B------:R-:W-:Y:S02]  /*0f50*/  LOP3.LUT R14, R13.reuse, R6, RZ, 0xfc, !PT ;  /* 0x000000060d0e7212 */ /* 0x040fe400078efcff */
[C---:B------:R-:W-:Y:S02]  /*0f60*/  LOP3.LUT R15, R13.reuse, R7, RZ, 0xfc, !PT ;  /* 0x000000070d0f7212 */ /* 0x040fe400078efcff */
[C---:B------:R-:W-:Y:S02]  /*0f70*/  LOP3.LUT R16, R13.reuse, R8, RZ, 0xfc, !PT ;  /* 0x000000080d107212 */ /* 0x040fe400078efcff */
[C---:B------:R-:W-:Y:S02]  /*0f80*/  LOP3.LUT R21, R13.reuse, 0x4, R2, 0xf6, !PT ;  /* 0x000000040d157812 */ /* 0x040fe400078ef602 */
[----:B------:R-:W-:-:S02]  /*0f90*/  LOP3.LUT R22, R13, R9, RZ, 0xfc, !PT ;  /* 0x000000090d167212 */ /* 0x000fc400078efcff */
[C---:B------:R-:W-:Y:S02]  /*0fa0*/  LOP3.LUT R23, R13.reuse, R10, RZ, 0xfc, !PT ;  /* 0x0000000a0d177212 */ /* 0x040fe400078efcff */
[----:B------:R-:W-:Y:S02]  /*0fb0*/  LOP3.LUT R24, R13, R11, RZ, 0xfc, !PT ;  /* 0x0000000b0d187212 */ /* 0x000fe400078efcff */
[----:B------:R-:W-:Y:S02]  /*0fc0*/  LEA R19, R12, UR7, 0x2 ;  /* 0x000000070c137c11 */ /* 0x000fe4000f8e10ff */
[----:B------:R-:W-:Y:S02]  /*0fd0*/  LEA R18, R14, UR7, 0x2 ;  /* 0x000000070e127c11 */ /* 0x000fe4000f8e10ff */
[----:B------:R-:W-:Y:S02]  /*0fe0*/  LEA R17, R15, UR7, 0x2 ;  /* 0x000000070f117c11 */ /* 0x000fe4000f8e10ff */
[----:B------:R-:W-:Y:S01]  /*0ff0*/  LEA R16, R16, UR7, 0x2 ;  /* 0x0000000710107c11 */ /* 0x000fe2000f8e10ff */
[----:B------:R-:W0:Y:S01]  /*1000*/  LDS R19, [R19] ;  /* 0x0000000013137984 */ /* 0x000e220000000800 */
[----:B------:R-:W-:Y:S01]  /*1010*/  LEA R15, R21, UR7, 0x2 ;  /* 0x00000007150f7c11 */ /* 0x000fe2000f8e10ff */
[----:B------:R-:W-:Y:S01]  /*1020*/  IMAD.SHL.U32 R21, R20, 0x4, RZ ;  /* 0x0000000414157824 */ /* 0x000fe200078e00ff */
[----:B------:R-:W-:Y:S01]  /*1030*/  LEA R14, R22, UR7, 0x2 ;  /* 0x00000007160e7c11 */ /* 0x000fe2000f8e10ff */
[----:B------:R-:W1:Y:S01]  /*1040*/  LDS R18, [R18] ;  /* 0x0000000012127984 */ /* 0x000e620000000800 */
[----:B------:R-:W-:-:S02]  /*1050*/  LEA R13, R23, UR7, 0x2 ;  /* 0x00000007170d7c11 */ /* 0x000fc4000f8e10ff */
[----:B------:R-:W-:Y:S01]  /*1060*/  LEA R12, R24, UR7, 0x2 ;  /* 0x00000007180c7c11 */ /* 0x000fe2000f8e10ff */
[----:B------:R-:W2:Y:S01]  /*1070*/  LDS R17, [R17] ;  /* 0x0000000011117984 */ /* 0x000ea20000000800 */
[----:B------:R-:W-:Y:S01]  /*1080*/  ULEA UR7, UR8, UR9, 0x18 ;  /* 0x0000000908077291 */ /* 0x000fe2000f8ec0ff */
[----:B------:R-:W-:Y:S02]  /*1090*/  SHF.R.U32.HI R22, RZ, 0x7, R20 ;  /* 0x00000007ff167819 */ /* 0x000fe40000011614 */
[----:B------:R-:W3:Y:S01]  /*10a0*/  LDS R16, [R16] ;  /* 0x0000000010107984 */ /* 0x000ee20000000800 */
[----:B------:R-:W-:Y:S02]  /*10b0*/  LOP3.LUT R21, R21, 0x1fc, RZ, 0xc0, !PT ;  /* 0x000001fc15157812 */ /* 0x000fe400078ec0ff */
[----:B------:R-:W-:Y:S01]  /*10c0*/  LEA R20, R2, UR7, 0x2 ;  /* 0x0000000702147c11 */ /* 0x000fe2000f8e10ff */
[----:B------:R-:W4:Y:S04]  /*10d0*/  LDS R15, [R15] ;  /* 0x000000000f0f7984 */ /* 0x000f280000000800 */
[----:B------:R-:W0:Y:S04]  /*10e0*/  LDS R14, [R14] ;  /* 0x000000000e0e7984 */ /* 0x000e280000000800 */
[----:B------:R-:W0:Y:S04]  /*10f0*/  LDS R13, [R13] ;  /* 0x000000000d0d7984 */ /* 0x000e280000000800 */
[----:B------:R-:W0:Y:S02]  /*1100*/  LDS R12, [R12] ;  /* 0x000000000c0c7984 */ /* 0x000e240000000800 */
.L_x_1897:
[----:B------:R-:W-:Y:S01]  /*1110*/  IMAD R26, R22, 0x24, R20 ;  /* 0x00000024161a7824 */ /* 0x000fe200078e0214 */
[----:B------:R-:W-:-:S05]  /*1120*/  UMOV UR7, 0xffffffff ;  /* 0xffffffff00077882 */ /* 0x000fca0000000000 */
[----:B0-----:R-:W0:Y:S01]  /*1130*/  LDS R26, [R26] ;  /* 0x000000001a1a7984 */ /* 0x001e220000000800 */
[----:B------:R-:W-:Y:S05]  /*1140*/  BRA.DIV UR7, `(.L_x_1896) ;  /* 0x00000006075c7947 */ /* 0x000fea000b800000 */
[----:B0-----:R-:W0:Y:S04]  /*1150*/  SHFL.IDX PT, R28, R26, R2, 0x181f ;  /* 0x00181f021a1c7589 */ /* 0x001e2800000e0000 */
[----:B------:R-:W1:Y:S04]  /*1160*/  SHFL.IDX PT, R29, R26, R6, 0x181f ;  /* 0x00181f061a1d7589 */ /* 0x000e6800000e0000 */
[----:B------:R-:W2:Y:S04]  /*1170*/  SHFL.IDX PT, R23, R26, R7, 0x181f ;  /* 0x00181f071a177589 */ /* 0x000ea800000e0000 */
[----:B------:R-:W-:Y:S01]  /*1180*/  SHFL.IDX PT, R24, R26, R9, 0x181f ;  /* 0x00181f091a187589 */ /* 0x000fe200000e0000 */
[----:B0-----:R-:W-:-:S04]  /*1190*/  IMAD R27, R19, R28, RZ ;  /* 0x0000001c131b7224 */ /* 0x001fc800078e02ff */
[----:B-1----:R-:W-:Y:S02]  /*11a0*/  IMAD R28, R18, R29, R27 ;  /* 0x0000001d121c7224 */ /* 0x002fe400078e021b */
[----:B------:R-:W3:Y:S02]  /*11b0*/  SHFL.IDX PT, R27, R26, R8, 0x181f ;  /* 0x00181f081a1b7589 */ /* 0x000ee400000e0000 */
[----:B--2---:R-:W-:Y:S02]  /*11c0*/  IMAD R29, R17, R23, R28 ;  /* 0x00000017111d7224 */ /* 0x004fe400078e021c */
[----:B------:R-:W4:Y:S02]  /*11d0*/  SHFL.IDX PT, R23, R26, R5, 0x181f ;  /* 0x00181f051a177589 */ /* 0x000f2400000e0000 */
[----:B---3--:R-:W-:Y:S02]  /*11e0*/  IMAD R28, R16, R27, R29 ;  /* 0x0000001b101c7224 */ /* 0x008fe400078e021d */
[----:B------:R-:W-:Y:S02]  /*11f0*/  SHFL.IDX PT, R27, R26, R11, 0x181f ;  /* 0x00181f0b1a1b7589 */ /* 0x000fe400000e0000 */
[----:B----4-:R-:W-:-:S02]  /*1200*/  IMAD R29, R15, R23, R28 ;  /* 0x000000170f1d7224 */ /* 0x010fc400078e021c */
[----:B------:R-:W0:Y:S02]  /*1210*/  SHFL.IDX PT, R23, R26, R10, 0x181f ;  /* 0x00181f0a1a177589 */ /* 0x000e2400000e0000 */
[----:B------:R-:W-:-:S04]  /*1220*/  IMAD R28, R14, R24, R29 ;  /* 0x000000180e1c7224 */ /* 0x000fc800078e021d */
[----:B0-----:R-:W-:-:S07]  /*1230*/  IMAD R29, R13, R23, R28 ;  /* 0x000000170d1d7224 */ /* 0x001fce00078e021c */
.L_x_1912:
[----:B------:R-:W-:Y:S01]  /*1240*/  IMAD R23, R22, 0x200, R21 ;  /* 0x0000020016177824 */ /* 0x000fe200078e0215 */
[----:B------:R-:W0:Y:S01]  /*1250*/  LDC R25, c[0x0][0x360] ;  /* 0x0000d800ff197b82 */ /* 0x000e220000000800 */
[----:B------:R-:W-:-:S03]  /*1260*/  IMAD R27, R12, R27, R29 ;  /* 0x0000001b0c1b7224 */ /* 0x000fc600078e021d */
[----:B------:R-:W1:Y:S01]  /*1270*/  LDS R24, [R23+UR6] ;  /* 0x0000000617187984 */ /* 0x000e620008000800 */
[----:B0-----:R-:W-:-:S04]  /*1280*/  LEA.HI R22, R25, R22, RZ, 0x19 ;  /* 0x0000001619167211 */ /* 0x001fc800078fc8ff */
[----:B------:R-:W-:Y:S01]  /*1290*/  ISETP.GE.U32.AND P0, PT, R22, 0x8, PT ;  /* 0x000000081600780c */ /* 0x000fe20003f06070 */
[----:B-1----:R-:W-:-:S05]  /*12a0*/  IMAD.IADD R24, R27, 0x1, R24 ;  /* 0x000000011b187824 */ /* 0x002fca00078e0218 */
[----:B------:R0:W-:Y:S07]  /*12b0*/  STS [R23+UR6], R24 ;  /* 0x0000001817007988 */ /* 0x0001ee0008000806 */
[----:B------:R-:W-:Y:S05]  /*12c0*/  @!P0 BRA `(.L_x_1897) ;  /* 0xfffffffc00908947 */ /* 0x000fea000383ffff */
[----:B------:R-:W1:Y:S01]  /*12d0*/  S2R R22, SR_TID.X ;  /* 0x0000000000167919 */ /* 0x000e620000002100 */
[----:B------:R-:W2:Y:S01]  /*12e0*/  LDC.64 R12, c[0x0][0x3a0] ;  /* 0x0000e800ff0c7b82 */ /* 0x000ea20000000a00 */
[----:B------:R-:W-:Y:S01]  /*12f0*/  ISETP.NE.AND P0, PT, R4, 0x2, PT ;  /* 0x000000020400780c */ /* 0x000fe20003f05270 */
[----:B------:R-:W-:Y:S05]  /*1300*/  WARPSYNC.ALL ;  /* 0x0000000000007948 */ /* 0x000fea0003800000 */
[----:B------:R-:W-:Y:S01]  /*1310*/  BSSY.RECONVERGENT B0, `(.L_x_1898) ;  /* 0x000001d000007945 */ /* 0x000fe20003800200 */
[----:B------:R-:W-:Y:S06]  /*1320*/  BAR.SYNC.DEFER_BLOCKING 0x0 ;  /* 0x0000000000007b1d */ /* 0x000fec0000010000 */
[----:B------:R-:W-:Y:S05]  /*1330*/  @!P0 BRA `(.L_x_1899) ;  /* 0x0000000000688947 */ /* 0x000fea0003800000 */
[----:B------:R-:W3:Y:S01]  /*1340*/  S2UR UR8, SR_CgaCtaId ;  /* 0x00000000000879c3 */ /* 0x000ee20000008800 */
[----:B------:R-:W-:Y:S01]  /*1350*/  UMOV UR7, 0x400 ;  /* 0x0000040000077882 */ /* 0x000fe20000000000 */
[----:B------:R-:W-:Y:S01]  /*1360*/  SHF.L.U32 R16, R3, 0xa, RZ ;  /* 0x0000000a03107819 */ /* 0x000fe200000006ff */
[----:B------:R-:W-:Y:S01]  /*1370*/  UIADD3 UR7, UPT, UPT, UR7, 0x1180, URZ ;  /* 0x0000118007077890 */ /* 0x000fe2000fffe0ff */
[----:B------:R-:W-:Y:S02]  /*1380*/  ISETP.NE.AND P0, PT, R4, 0x3, PT ;  /* 0x000000030400780c */ /* 0x000fe40003f05270 */
[----:B-1----:R-:W-:Y:S02]  /*1390*/  LOP3.LUT R17, R16, R22, RZ, 0xfc, !PT ;  /* 0x0000001610117212 */ /* 0x002fe400078efcff */
[----:B------:R-:W1:Y:S01]  /*13a0*/  LDC.64 R14, c[0x0][0x3a0] ;  /* 0x0000e800ff0e7b82 */ /* 0x000e620000000a00 */
[----:B---3--:R-:W-:-:S06]  /*13b0*/  ULEA UR7, UR8, UR7, 0x18 ;  /* 0x0000000708077291 */ /* 0x008fcc000f8ec0ff */
[C---:B------:R-:W-:Y:S01]  /*13c0*/  LEA R18, R22.reuse, UR7, 0x2 ;  /* 0x0000000716127c11 */ /* 0x040fe2000f8e10ff */
[----:B------:R-:W-:Y:S02]  /*13d0*/  VIADD R22, R22, UR11 ;  /* 0x0000000b16167c36 */ /* 0x000fe40008000000 */
[----:B-1----:R-:W-:Y:S02]  /*13e0*/  IMAD.WIDE R14, R17, 0x4, R14 ;  /* 0x00000004110e7825 */ /* 0x002fe400078e020e */
[----:B------:R-:W1:Y:S04]  /*13f0*/  LDS R19, [R18] ;  /* 0x0000000012137984 */ /* 0x000e680000000800 */
[----:B-1----:R3:W-:Y:S01]  /*1400*/  STG.E desc[UR16][R14.64], R19 ;  /* 0x000000130e007986 */ /* 0x0027e2000c101910 */
[----:B------:R-:W-:Y:S05]  /*1410*/  @!P0 BRA `(.L_x_1899) ;  /* 0x0000000000308947 */ /* 0x000fea0003800000 */
[----:B------:R-:W-:Y:S01]  /*1420*/  ISETP.NE.AND P1, PT, R4, RZ, PT ;  /* 0x000000ff0400720c */ /* 0x000fe20003f25270 */
[----:B------:R-:W-:Y:S01]  /*1430*/  VIADD R21, R18, UR10 ;  /* 0x0000000a12157c36 */ /* 0x000fe20008000000 */
[----:B---3--:R-:W1:Y:S01]  /*1440*/  LDS R19, [R18+UR10] ;  /* 0x0000000a12137984 */ /* 0x008e620008000800 */
[----:B------:R-:W-:Y:S01]  /*1450*/  IADD3 R14, P0, PT, R14, UR10, RZ ;  /* 0x0000000a0e0e7c10 */ /* 0x000fe2000ff1e0ff */
[----:B------:R-:W-:-:S04]  /*1460*/  VIADD R22, R22, UR11 ;  /* 0x0000000b16167c36 */ /* 0x000fc80008000000 */
[----:B------:R-:W-:-:S05]  /*1470*/  IMAD.X R15, RZ, RZ, R15, P0 ;  /* 0x000000ffff0f7224 */ /* 0x000fca00000e060f */
[----:B------:R-:W3:Y:S01]  /*1480*/  @P1 LDS R21, [R21+UR10] ;  /* 0x0000000a15151984 */ /* 0x000ee20008000800 */
[----:B------:R-:W-:Y:S01]  /*1490*/  @P1 IADD3 R16, P0, PT, R14, UR10, RZ ;  /* 0x0000000a0e101c10 */ /* 0x000fe2000ff1e0ff */
[----:B------:R-:W-:-:S03]  /*14a0*/  @P1 VIADD R22, R22, UR11 ;  /* 0x0000000b16161c36 */ /* 0x000fc60008000000 */
[----:B------:R-:W-:Y:S01]  /*14b0*/  @P1 IADD3.X R17, PT, PT, RZ, R15, RZ, P0, !PT ;  /* 0x0000000fff111210 */ /* 0x000fe200007fe4ff */
[----:B-1----:R4:W-:Y:S04]  /*14c0*/  STG.E desc[UR16][R14.64], R19 ;  /* 0x000000130e007986 */ /* 0x0029e8000c101910 */
[----:B---3--:R4:W-:Y:S04]  /*14d0*/  @P1 STG.E desc[UR16][R16.64], R21 ;  /* 0x0000001510001986 */ /* 0x0089e8000c101910 */
.L_x_1899:
[----:B------:R-:W-:Y:S05]  /*14e0*/  BSYNC.RECONVERGENT B0 ;  /* 0x0000000000007941 */ /* 0x000fea0003800200 */
.L_x_1898:
[----:B------:R-:W-:Y:S01]  /*14f0*/  BSSY.RECONVERGENT B0, `(.L_x_1900) ;  /* 0x0000017000007945 */ /* 0x000fe20003800200 */
.L_x_1901:
[C---:B01----:R-:W-:Y:S01]  /*1500*/  LEA R24, R22.reuse, UR6, 0x2 ;  /* 0x0000000616187c11 */ /* 0x043fe2000f8e10ff */
[----:B----4-:R-:W-:Y:S02]  /*1510*/  IMAD R21, R3, 0x400, R22 ;  /* 0x0000040003157824 */ /* 0x010fe400078e0216 */
[----:B------:R-:W-:Y:S02]  /*1520*/  VIADD R22, R22, UR10 ;  /* 0x0000000a16167c36 */ /* 0x000fe40008000000 */
[----:B------:R-:W-:Y:S01]  /*1530*/  VIADD R25, R24, UR10 ;  /* 0x0000000a18197c36 */ /* 0x000fe20008000000 */
[----:B------:R-:W0:Y:S01]  /*1540*/  LDS R23, [R24] ;  /* 0x0000000018177984 */ /* 0x000e220000000800 */
[----:B--2---:R-:W-:-:S03]  /*1550*/  IMAD.WIDE R20, R21, 0x4, R12 ;  /* 0x0000000415147825 */ /* 0x004fc600078e020c */
[----:B------:R-:W-:Y:S01]  /*1560*/  IADD3 R26, PT, PT, R25, UR10, RZ ;  /* 0x0000000a191a7c10 */ /* 0x000fe2000fffe0ff */
[----:B------:R-:W1:Y:S01]  /*1570*/  LDS R27, [R24+UR10] ;  /* 0x0000000a181b7984 */ /* 0x000e620008000800 */
[----:B------:R-:W-:-:S03]  /*1580*/  IADD3 R18, P0, PT, R20, UR10, RZ ;  /* 0x0000000a14127c10 */ /* 0x000fc6000ff1e0ff */
[----:B------:R-:W2:Y:S02]  /*1590*/  LDS R25, [R25+UR10] ;  /* 0x0000000a19197984 */ /* 0x000ea40008000800 */
[----:B---3--:R-:W-:Y:S01]  /*15a0*/  IMAD.X R19, RZ, RZ, R21, P0 ;  /* 0x000000ffff137224 */ /* 0x008fe200000e0615 */
[----:B------:R-:W-:Y:S01]  /*15b0*/  IADD3 R14, P0, PT, R18, UR10, RZ ;  /* 0x0000000a120e7c10 */ /* 0x000fe2000ff1e0ff */
[----:B------:R-:W3:Y:S04]  /*15c0*/  LDS R29, [R26+UR10] ;  /* 0x0000000a1a1d7984 */ /* 0x000ee80008000800 */
[----:B------:R-:W-:Y:S01]  /*15d0*/  IMAD.X R15, RZ, RZ, R19, P0 ;  /* 0x000000ffff0f7224 */ /* 0x000fe200000e0613 */
[----:B------:R-:W-:-:S04]  /*15e0*/  IADD3 R16, P0, PT, R14, UR10, RZ ;  /* 0x0000000a0e107c10 */ /* 0x000fc8000ff1e0ff */
[----:B------:R-:W-:Y:S02]  /*15f0*/  IADD3.X R17, PT, PT, RZ, R15, RZ, P0, !PT ;  /* 0x0000000fff117210 */ /* 0x000fe400007fe4ff */
[----:B------:R-:W-:Y:S01]  /*1600*/  ISETP.GE.U32.AND P0, PT, R22, 0x400, PT ;  /* 0x000004001600780c */ /* 0x000fe20003f06070 */
[----:B0-----:R0:W-:Y:S04]  /*1610*/  STG.E desc[UR16][R20.64], R23 ;  /* 0x0000001714007986 */ /* 0x0011e8000c101910 */
[----:B-1----:R0:W-:Y:S04]  /*1620*/  STG.E desc[UR16][R18.64], R27 ;  /* 0x0000001b12007986 */ /* 0x0021e8000c101910 */
[----:B--2---:R0:W-:Y:S04]  /*1630*/  STG.E desc[UR16][R14.64], R25 ;  /* 0x000000190e007986 */ /* 0x0041e8000c101910 */
[----:B---3--:R0:W-:Y:S01]  /*1640*/  STG.E desc[UR16][R16.64], R29 ;  /* 0x0000001d10007986 */ /* 0x0081e2000c101910 */
[----:B------:R-:W-:Y:S05]  /*1650*/  @!P0 BRA `(.L_x_1901) ;  /* 0xfffffffc00a88947 */ /* 0x000fea000383ffff */
[----:B------:R-:W-:Y:S05]  /*1660*/  BSYNC.RECONVERGENT B0 ;  /* 0x0000000000007941 */ /* 0x000fea0003800200 */
.L_x_1900:
[C---:B------:R-:W-:Y:S02]  /*1670*/  IMAD.IADD R3, R0.reuse, 0x1, R3 ;  /* 0x0000000100037824 */ /* 0x040fe400078e0203 */
[----:B------:R-:W-:-:S05]  /*1680*/  IMAD.SHL.U32 R12, R0, 0x4, RZ ;  /* 0x00000004000c7824 */ /* 0x000fca00078e00ff */
[----:B------:R-:W-:-:S13]  /*1690*/  ISETP.GE.U32.AND P0, PT, R3, R12, PT ;  /* 0x0000000c0300720c */ /* 0x000fda0003f06070 */
[----:B------:R-:W-:Y:S05]  /*16a0*/  @!P0 BRA `(.L_x_1902) ;  /* 0xfffffff000708947 */ /* 0x000fea000383ffff */
[----:B------:R-:W-:Y:S05]  /*16b0*/  EXIT ;  /* 0x000000000000794d */ /* 0x000fea0003800000 */
.L_x_1896:
[----:B------:R-:W-:Y:S01]  /*16c0*/  BSSY B0, `(.L_x_1903) ;  /* 0x0000007000007945 */ /* 0x000fe20003800000 */
[----:B------:R-:W-:Y:S01]  /*16d0*/  MOV R25, R2 ;  /* 0x0000000200197202 */ /* 0x000fe20000000f00 */
[----:B------:R-:W-:Y:S02]  /*16e0*/  IMAD.MOV.U32 R24, RZ, RZ, 0x181f ;  /* 0x0000181fff187424 */ /* 0x000fe400078e00ff */
[----:B------:R-:W-:-:S07]  /*16f0*/  IMAD.MOV.U32 R23, RZ, RZ, -0x1 ;  /* 0xffffffffff177424 */ /* 0x000fce00078e00ff */
[----:B01234-:R-:W-:Y:S05]  /*1700*/  WARPSYNC.COLLECTIVE R23, `(.L_x_1904) ;  /* 0x0000000017087348 */ /* 0x01ffea0003c00000 */
[----:B0-----:R0:W0:Y:S02]  /*1710*/  SHFL.IDX P0, R27, R26, R25, R24 ;  /* 0x000000191a1b7389 */ /* 0x0010240000000018 */
[----:B01234-:R-:W-:Y:S05]  /*1720*/  ENDCOLLECTIVE ;  /* 0x000000000000791b */ /* 0x01ffea0003800000 */
.L_x_1904:
[----:B------:R-:W-:Y:S05]  /*1730*/  BSYNC B0 ;  /* 0x0000000000007941 */ /* 0x000fea0003800000 */
.L_x_1903:
[----:B------:R-:W-:Y:S01]  /*1740*/  MOV R25, R6 ;  /* 0x0000000600197202 */ /* 0x000fe20000000f00 */
[----:B------:R-:W-:Y:S02]  /*1750*/  IMAD.MOV.U32 R24, RZ, RZ, 0x181f ;  /* 0x0000181fff187424 */ /* 0x000fe400078e00ff */
[----:B------:R-:W-:Y:S02]  /*1760*/  IMAD.MOV.U32 R23, RZ, RZ, -0x1 ;  /* 0xffffffffff177424 */ /* 0x000fe400078e00ff */
[----:B------:R-:W-:-:S07]  /*1770*/  IMAD.MOV.U32 R28, RZ, RZ, R27 ;  /* 0x000000ffff1c7224 */ /* 0x000fce00078e001b */
[----:B------:R-:W-:Y:S05]  /*1780*/  WARPSYNC.COLLECTIVE R23, `(.L_x_1905) ;  /* 0x0000000017087348 */ /* 0x000fea0003c00000 */
[----:B------:R0:W1:Y:S02]  /*1790*/  SHFL.IDX P0, R27, R26, R25, R24 ;  /* 0x000000191a1b7389 */ /* 0x0000640000000018 */
[----:B01----:R-:W-:Y:S05]  /*17a0*/  ENDCOLLECTIVE ;  /* 0x000000000000791b */ /* 0x003fea0003800000 */
.L_x_1905:
[----:B------:R-:W-:Y:S01]  /*17b0*/  MOV R25, R7 ;  /* 0x0000000700197202 */ /* 0x000fe20000000f00 */
[----:B------:R-:W-:Y:S02]  /*17c0*/  IMAD.MOV.U32 R29, RZ, RZ, R27 ;  /* 0x000000ffff1d7224 */ /* 0x000fe400078e001b */
[----:B------:R-:W-:-:S04]  /*17d0*/  IMAD R27, R19, R28, RZ ;  /* 0x0000001c131b7224 */ /* 0x000fc800078e02ff */
[----:B------:R-:W-:-:S07]  /*17e0*/  IMAD R28, R18, R29, R27 ;  /* 0x0000001d121c7224 */ /* 0x000fce00078e021b */
[----:B------:R-:W-:Y:S05]  /*17f0*/  WARPSYNC.COLLECTIVE R23, `(.L_x_1906) ;  /* 0x0000000017087348 */ /* 0x000fea0003c00000 */
[----:B------:R0:W1:Y:S02]  /*1800*/  SHFL.IDX P0, R27, R26, R25, R24 ;  /* 0x000000191a1b7389 */ /* 0x0000640000000018 */
[----:B01----:R-:W-:Y:S05]  /*1810*/  ENDCOLLECTIVE ;  /* 0x000000000000791b */ /* 0x003fea0003800000 */
.L_x_1906:
[----:B------:R-:W-:Y:S02]  /*1820*/  IMAD.MOV.U32 R25, RZ, RZ, R8 ;  /* 0x000000ffff197224 */ /* 0x000fe400078e0008 */
[----:B------:R-:W-:-:S04]  /*1830*/  IMAD.MOV.U32 R23, RZ, RZ, R27 ;  /* 0x000000ffff177224 */ /* 0x000fc800078e001b */
[----:B------:R-:W-:Y:S02]  /*1840*/  IMAD R29, R17, R23, R28 ;  /* 0x00000017111d7224 */ /* 0x000fe400078e021c */
[----:B------:R-:W-:-:S07]  /*1850*/  IMAD.MOV.U32 R23, RZ, RZ, -0x1 ;  /* 0xffffffffff177424 */ /* 0x000fce00078e00ff */
[----:B------:R-:W-:Y:S05]  /*1860*/  WARPSYNC.COLLECTIVE R23, `(.L_x_1907) ;  /* 0x0000000017087348 */ /* 0x000fea0003c00000 */
[----:B------:R0:W1:Y:S02]  /*1870*/  SHFL.IDX P0, R27, R26, R25, R24 ;  /* 0x000000191a1b7389 */ /* 0x0000640000000018 */
[----:B01----:R-:W-:Y:S05]  /*1880*/  ENDCOLLECTIVE ;  /* 0x000000000000791b */ /* 0x003fea0003800000 */
.L_x_1907:
[----:B------:R-:W-:Y:S01]  /*1890*/  MOV R25, R5 ;  /* 0x0000000500197202 */ /* 0x000fe20000000f00 */
[----:B------:R-:W-:-:S07]  /*18a0*/  IMAD R28, R16, R27, R29 ;  /* 0x0000001b101c7224 */ /* 0x000fce00078e021d */
[----:B------:R-:W-:Y:S05]  /*18b0*/  WARPSYNC.COLLECTIVE R23, `(.L_x_1908) ;  /* 0x0000000017087348 */ /* 0x000fea0003c00000 */
[----:B------:R0:W1:Y:S02]  /*18c0*/  SHFL.IDX P0, R27, R26, R25, R24 ;  /* 0x000000191a1b7389 */ /* 0x0000640000000018 */
[----:B01----:R-:W-:Y:S05]  /*18d0*/  ENDCOLLECTIVE ;  /* 0x000000000000791b */ /* 0x003fea0003800000 */
.L_x_1908:
[----:B------:R-:W-:Y:S02]  /*18e0*/  IMAD.MOV.U32 R25, RZ, RZ, R9 ;  /* 0x000000ffff197224 */ /* 0x000fe400078e0009 */
[----:B------:R-:W-:-:S04]  /*18f0*/  IMAD.MOV.U32 R23, RZ, RZ, R27 ;  /* 0x000000ffff177224 */ /* 0x000fc800078e001b */
[----:B------:R-:W-:Y:S02]  /*1900*/  IMAD R29, R15, R23, R28 ;  /* 0x000000170f1d7224 */ /* 0x000fe400078e021c */
[----:B------:R-:W-:-:S07]  /*1910*/  IMAD.MOV.U32 R23, RZ, RZ, -0x1 ;  /* 0xffffffffff177424 */ /* 0x000fce00078e00ff */
[----:B------:R-:W-:Y:S05]  /*1920*/  WARPSYNC.COLLECTIVE R23, `(.L_x_1909) ;  /* 0x0000000017087348 */ /* 0x000fea0003c00000 */
[----:B------:R0:W1:Y:S02]  /*1930*/  SHFL.IDX P0, R27, R26, R25, R24 ;  /* 0x000000191a1b7389 */ /* 0x0000640000000018 */
[----:B01----:R-:W-:Y:S05]  /*1940*/  ENDCOLLECTIVE ;  /* 0x000000000000791b */ /* 0x003fea0003800000 */
.L_x_1909:
[----:B------:R-:W-:Y:S01]  /*1950*/  IMAD.MOV.U32 R25, RZ, RZ, R10 ;  /* 0x000000ffff197224 */ /* 0x000fe200078e000a */
[----:B------:R-:W-:-:S05]  /*1960*/  MOV R24, R27 ;  /* 0x0000001b00187202 */ /* 0x000fca0000000f00 */
[----:B------:R-:W-:Y:S02]  /*1970*/  IMAD R28, R14, R24, R29 ;  /* 0x000000180e1c7224 */ /* 0x000fe400078e021d */
[----:B------:R-:W-:-:S07]  /*1980*/  IMAD.MOV.U32 R24, RZ, RZ, 0x181f ;  /* 0x0000181fff187424 */ /* 0x000fce00078e00ff */
[----:B------:R-:W-:Y:S05]  /*1990*/  WARPSYNC.COLLECTIVE R23, `(.L_x_1910) ;  /* 0x0000000017087348 */ /* 0x000fea0003c00000 */
[----:B------:R0:W1:Y:S02]  /*19a0*/  SHFL.IDX P0, R27, R26, R25, R24 ;  /* 0x000000191a1b7389 */ /* 0x0000640000000018 */
[----:B01----:R-:W-:Y:S05]  /*19b0*/  ENDCOLLECTIVE ;  /* 0x000000000000791b */ /* 0x003fea0003800000 */
.L_x_1910:
[----:B------:R-:W-:Y:S01]  /*19c0*/  MOV R25, R11 ;  /* 0x0000000b00197202 */ /* 0x000fe20000000f00 */
[----:B------:R-:W-:-:S04]  /*19d0*/  IMAD.MOV.U32 R23, RZ, RZ, R27 ;  /* 0x000000ffff177224 */ /* 0x000fc800078e001b */
[----:B------:R-:W-:Y:S02]  /*19e0*/  IMAD R29, R13, R23, R28 ;  /* 0x000000170d1d7224 */ /* 0x000fe400078e021c */
[----:B------:R-:W-:-:S07]  /*19f0*/  IMAD.MOV.U32 R23, RZ, RZ, -0x1 ;  /* 0xffffffffff177424 */ /* 0x000fce00078e00ff */
[----:B------:R-:W-:Y:S05]  /*1a00*/  WARPSYNC.COLLECTIVE R23, `(.L_x_1911) ;  /* 0x0000000017087348 */ /* 0x000fea0003c00000 */
[----:B------:R0:W1:Y:S02]  /*1a10*/  SHFL.IDX P0, R27, R26, R25, R24 ;  /* 0x000000191a1b7389 */ /* 0x0000640000000018 */
[----:B01----:R-:W-:Y:S05]  /*1a20*/  ENDCOLLECTIVE ;  /* 0x000000000000791b */ /* 0x003fea0003800000 */
.L_x_1911:
[----:B------:R-:W-:Y:S05]  /*1a30*/  BRA `(.L_x_1912) ;  /* 0xfffffff800007947 */ /* 0x000fea000383ffff */
        .weak           $__internal_16_$__cuda_sm20_div_u16
        .type           $__internal_16_$__cuda_sm20_div_u16,@function
        .size           $__internal_16_$__cuda_sm20_div_u16,(.L_x_57967 - $__internal_16_$__cuda_sm20_div_u16)
$__internal_16_$__cuda_sm20_div_u16:
        /* <DEDUP_REMOVED lines=11> */
[----:B0-----:R-:W-:-:S04]  /*1af0*/  FMUL R7, R7, R8 ;  /* 0x0000000807077220 */ /* 0x001fc80000400000 */
[----:B------:R-:W-:-:S04]  /*1b00*/  VIADD R7, R7, 0x2 ;  /* 0x0000000207077836 */ /* 0x000fc80000000000 */
[----:B------:R-:W-:Y:S01]  /*1b10*/  FMUL.RZ R4, R4, R7 ;  /* 0x0000000704047220 */ /* 0x000fe2000040c000 */
[----:B------:R-:W-:-:S05]  /*1b20*/  IMAD.MOV.U32 R7, RZ, RZ, 0x0 ;  /* 0x00000000ff077424 */ /* 0x000fca00078e00ff */
[----:B------:R-:W0:Y:S02]  /*1b30*/  F2I.U32.TRUNC.NTZ R4, R4 ;  /* 0x0000000400047305 */ /* 0x000e24000020f000 */
[----:B0-----:R-:W-:Y:S02]  /*1b40*/  LOP3.LUT R9, R4, 0xffff, RZ, 0xc0, !PT ;  /* 0x0000ffff04097812 */ /* 0x001fe400078ec0ff */
[----:B------:R-:W-:Y:S01]  /*1b50*/  @!P0 MOV R9, 0xffffffff ;  /* 0xffffffff00098802 */ /* 0x000fe20000000f00 */
[----:B------:R-:W-:Y:S06]  /*1b60*/  RET.REL.NODEC R6 `(_Z9cuda_gemmIiLi256ELi4ELi1ELi1024ELi8ELi8ELi32ELi1ELi1EEviiiPT_S1_S1_ii) ;  /* 0xffffffe406247950 */ /* 0x000fec0003c3ffff */
.L_x_1913:
        /* <DEDUP_REMOVED lines=9> */
.L_x_57967:


//--------------------- .text._Z9cuda_gemmIiLi256ELi4ELi1ELi1024ELi8ELi8ELi32ELi1ELi0EEviiiPT_S1_S1_ii --------------------------
	.section	.text._Z9cuda_gemmIiLi256ELi4ELi1ELi1024ELi8ELi8ELi32ELi1ELi0EEviiiPT_S1_S1_ii,"ax",@progbits
	.align	128
        .global         _Z9cuda_gemmIiLi256ELi4ELi1ELi1024ELi8ELi8ELi32ELi1ELi0EEviiiPT_S1_S1_ii
        .type           _Z9cuda_gemmIiLi256ELi4ELi1ELi1024ELi8ELi8ELi32ELi1ELi0EEviiiPT_S1_S1_ii,@function
        .size           _Z9cuda_gemmIiLi256ELi4ELi1ELi1024ELi8ELi8ELi32ELi1ELi0EEviiiPT_S1_S1_ii,(.L_x_57968 - _Z9cuda_gemmIiLi256ELi4ELi1ELi1024ELi8ELi8ELi32ELi1ELi0EEviiiPT_S1_S1_ii)
        .other          _Z9cuda_gemmIiLi256ELi4ELi1ELi1024ELi8ELi8ELi32ELi1ELi0EEviiiPT_S1_S1_ii,@"STO_CUDA_ENTRY STV_DEFAULT"
_Z9cuda_gemmIiLi256ELi4ELi1ELi1024ELi8ELi8ELi32ELi1ELi0EEviiiPT_S1_S1_ii:
.text._Z9cuda_gemmIiLi256ELi4ELi1ELi1024ELi8ELi8ELi32ELi1ELi0EEviiiPT_S1_S1_ii:
        /* <DEDUP_REMOVED lines=27> */
[----:B0-----:R-:W-:Y:S02]  /*01b0*/  IMAD.MOV R13, RZ, RZ, -R7 ;  /* 0x000000ffff0d7224 */ /* 0x001fe400078e0a07 */
[----:B-1----:R-:W-:Y:S02]  /*01c0*/  IMAD.MOV.U32 R4, RZ, RZ, RZ ;  /* 0x000000ffff047224 */ /* 0x002fe400078e00ff */
[----:B------:R-:W-:Y:S01]  /*01d0*/  IMAD R13, R13, UR19, RZ ;  /* 0x000000130d0d7c24 */ /* 0x000fe2000f8e02ff */
[----:B---3--:R-:W-:-:S03]  /*01e0*/  IADD3 R9, PT, PT, RZ, -R5, RZ ;  /* 0x80000005ff097210 */ /* 0x008fc60007ffe0ff */
[----:B------:R-:W-:Y:S01]  /*01f0*/  IMAD.HI.U32 R10, R7, R13, R6 ;  /* 0x0000000d070a7227 */ /* 0x000fe200078e0006 */
[----:B------:R-:W-:-:S03]  /*0200*/  MOV R7, R12 ;  /* 0x0000000c00077202 */ /* 0x000fc60000000f00 */
[----:B------:R-:W-:-:S04]  /*0210*/  IMAD R9, R9, UR18, RZ ;  /* 0x0000001209097c24 */ /* 0x000fc8000f8e02ff */
[----:B------:R-:W-:Y:S01]  /*0220*/  IMAD.HI.U32 R8, R5, R9, R4 ;  /* 0x0000000905087227 */ /* 0x000fe200078e0004 */
[----:B--2-4-:R-:W-:-:S07]  /*0230*/  LOP3.LUT R9, RZ, UR18, RZ, 0x33, !PT ;  /* 0x00000012ff097c12 */ /* 0x014fce000f8e33ff */
.L_x_1916:
[----:B0-----:R-:W-:-:S06]  /*0240*/  IMAD.WIDE.U32 R4, R7, 0x4, R2 ;  /* 0x0000000407047825 */ /* 0x001fcc00078e0002 */
[----:B------:R0:W2:Y:S01]  /*0250*/  LDG.E R4, desc[UR16][R4.64] ;  /* 0x0000001004047981 */ /* 0x0000a2000c1e1900 */
[----:B------:R-:W-:-:S04]  /*0260*/  IMAD.HI.U32 R6, R8, R7, RZ ;  /* 0x0000000708067227 */ /* 0x000fc800078e00ff */
[----:B------:R-:W-:Y:S02]  /*0270*/  IMAD.MOV R6, RZ, RZ, -R6 ;  /* 0x000000ffff067224 */ /* 0x000fe400078e0a06 */
[----:B------:R-:W-:-:S04]  /*0280*/  IMAD.HI.U32 R12, R10, R7, RZ ;  /* 0x000000070a0c7227 */ /* 0x000fc800078e00ff */
[----:B------:R-:W-:Y:S02]  /*0290*/  IMAD R6, R6, UR18, R7 ;  /* 0x0000001206067c24 */ /* 0x000fe4000f8e0207 */
[----:B------:R-:W-:-:S03]  /*02a0*/  IMAD.MOV R16, RZ, RZ, -R12 ;  /* 0x000000ffff107224 */ /* 0x000fc600078e0a0c */
[----:B------:R-:W-:Y:S01]  /*02b0*/  ISETP.GE.U32.AND P0, PT, R6, UR18, PT ;  /* 0x0000001206007c0c */ /* 0x000fe2000bf06070 */
[--C-:B------:R-:W-:Y:S02]  /*02c0*/  IMAD R13, R16, UR19, R7.reuse ;  /* 0x00000013100d7c24 */ /* 0x100fe4000f8e0207 */
[----:B------:R-:W-:-:S03]  /*02d0*/  IMAD.IADD R7, R14, 0x1, R7 ;  /* 0x000000010e077824 */ /* 0x000fc600078e0207 */
[----:B------:R-:W-:-:S07]  /*02e0*/  ISETP.GE.U32.AND P2, PT, R13, UR19, PT ;  /* 0x000000130d007c0c */ /* 0x000fce000bf46070 */
[----:B------:R-:W-:-:S05]  /*02f0*/  @P0 VIADD R6, R6, -UR18 ;  /* 0x8000001206060c36 */ /* 0x000fca0008000000 */
[----:B------:R-:W-:Y:S01]  /*0300*/  ISETP.GE.U32.AND P0, PT, R6, UR18, PT ;  /* 0x0000001206007c0c */ /* 0x000fe2000bf06070 */
[----:B------:R-:W-:Y:S01]  /*0310*/  @P2 VIADD R12, R12, 0x1 ;  /* 0x000000010c0c2836 */ /* 0x000fe20000000000 */
[----:B------:R-:W-:-:S04]  /*0320*/  @P2 IADD3 R13, PT, PT, R13, -UR19, RZ ;  /* 0x800000130d0d2c10 */ /* 0x000fc8000fffe0ff */
[----:B------:R-:W-:-:S07]  /*0330*/  ISETP.GE.U32.AND P3, PT, R13, UR19, PT ;  /* 0x000000130d007c0c */ /* 0x000fce000bf66070 */
[----:B------:R-:W-:Y:S01]  /*0340*/  @P0 VIADD R6, R6, -UR18 ;  /* 0x8000001206060c36 */ /* 0x000fe20008000000 */
[----:B------:R-:W-:-:S04]  /*0350*/  ISETP.GE.U32.AND P0, PT, R7, UR11, PT ;  /* 0x0000000b07007c0c */ /* 0x000fc8000bf06070 */
[----:B------:R-:W-:Y:S01]  /*0360*/  SEL R6, R9, R6, !P1 ;  /* 0x0000000609067207 */ /* 0x000fe20004800000 */
[----:B------:R-:W-:-:S04]  /*0370*/  @P3 VIADD R12, R12, 0x1 ;  /* 0x000000010c0c3836 */ /* 0x000fc80000000000 */
[----:B------:R-:W-:Y:S01]  /*0380*/  IMAD R6, R6, 0x24, R11 ;  /* 0x0000002406067824 */ /* 0x000fe200078e020b */
[----:B0-----:R-:W-:-:S04]  /*0390*/  SEL R5, R15, R12, !P4 ;  /* 0x0000000c0f057207 */ /* 0x001fc80006000000 */
[----:B------:R-:W-:-:S05]  /*03a0*/  LEA R5, R5, R6, 0x2 ;  /* 0x0000000605057211 */ /* 0x000fca00078e10ff */
[----:B--2---:R0:W-:Y:S01]  /*03b0*/  STS [R5], R4 ;  /* 0x0000000405007388 */ /* 0x0041e20000000800 */
[----:B------:R-:W-:Y:S05]  /*03c0*/  @!P0 BRA `(.L_x_1916) ;  /* 0xfffffffc009c8947 */ /* 0x000fea000383ffff */
.L_x_1915:
[----:B------:R-:W-:Y:S05]  /*03d0*/  BSYNC.RECONVERGENT B0 ;  /* 0x0000000000007941 */ /* 0x000fea0003800200 */
.L_x_1914:
[----:B------:R-:W-:Y:S01]  /*03e0*/  R2UR UR7, R0 ;  /* 0x00000000000772ca */ /* 0x000fe200000e0000 */
[----:B------:R-:W-:Y:S01]  /*03f0*/  UMOV UR4, URZ ;  /* 0x000000ff00047c82 */ /* 0x000fe20008000000 */
[----:B------:R-:W-:Y:S01]  /*0400*/  USHF.R.U32.HI UR10, URZ, 0x4, UR19 ;  /* 0x00000004ff0a7899 */ /* 0x000fe20008011613 */
[----:B------:R-:W1:Y:S01]  /*0410*/  S2R R12, SR_TID.X ;  /* 0x00000000000c7919 */ /* 0x000e620000002100 */
[----:B------:R-:W2:Y:S01]  /*0420*/  LDCU UR14, c[0x0][0x360] ;  /* 0x00006c00ff0e77ac */ /* 0x000ea20008000800 */
[----:B------:R-:W3:Y:S08]  /*0430*/  S2UR UR9, SR_CTAID.Y ;  /* 0x00000000000979c3 */ /* 0x000ef00000002600 */
[----:B------:R-:W4:Y:S08]  /*0440*/  I2F.RP R0, UR7 ;  /* 0x0000000700007d06 */ /* 0x000f300008209400 */
[----:B----4-:R-:W4:Y:S02]  /*0450*/  MUFU.RCP R0, R0 ;  /* 0x0000000000007308 */ /* 0x010f240000001000 */
[----:B----4-:R-:W-:-:S06]  /*0460*/  VIADD R2, R0, 0xffffffe ;  /* 0x0ffffffe00027836 */ /* 0x010fcc0000000000 */
[----:B------:R-:W4:Y:S02]  /*0470*/  F2I.FTZ.U32.TRUNC.NTZ R2, R2 ;  /* 0x0000000200027305 */ /* 0x000f24000021f000 */
[----:B----4-:R-:W-:-:S13]  /*0480*/  R2UR UR5, R2 ;  /* 0x00000000020572ca */ /* 0x010fda00000e0000 */
        /* <DEDUP_REMOVED lines=19> */
[----:B------:R-:W4:Y:S01]  /*05c0*/  I2F.U32.RP R6, UR12 ;  /* 0x0000000c00067d06 */ /* 0x000f220008209000 */
[----:B------:R-:W-:-:S04]  /*05d0*/  UIMAD UR7, UR6, UR12, URZ ;  /* 0x0000000c060772a4 */ /* 0x000fc8000f8e02ff */
[----:B------:R-:W-:-:S04]  /*05e0*/  UISETP.LT.AND UP1, UPT, UR7, 0x100, UPT ;  /* 0x000001000700788c */ /* 0x000fc8000bf21270 */
[----:B------:R-:W-:-:S04]  /*05f0*/  USEL UR7, UR7, 0x100, UP1 ;  /* 0x0000010007077887 */ /* 0x000fc80008800000 */
[----:B------:R-:W-:Y:S02]  /*0600*/  ULOP3.LUT UR8, URZ, UR7, URZ, 0x33, !UPT ;  /* 0x00000007ff087292 */ /* 0x000fe4000f8e33ff */
[----:B0-----:R-:W-:Y:S01]  /*0610*/  IADD3 R5, PT, PT, RZ, -UR7, RZ ;  /* 0x80000007ff057c10 */ /* 0x001fe2000fffe0ff */
[----:B----4-:R-:W-:Y:S01]  /*0620*/  MUFU.RCP R6, R6 ;  /* 0x0000000600067308 */ /* 0x010fe20000001000 */
[----:B------:R-:W-:-:S07]  /*0630*/  UISETP.NE.U32.AND UP1, UPT, UR7, URZ, UPT ;  /* 0x000000ff0700728c */ /* 0x000fce000bf25070 */
[----:B------:R-:W0:Y:S08]  /*0640*/  I2F.U32.RP R0, UR7 ;  /* 0x0000000700007d06 */ /* 0x000e300008209000 */
[----:B0-----:R-:W0:Y:S02]  /*0650*/  MUFU.RCP R0, R0 ;  /* 0x0000000000007308 */ /* 0x001e240000001000 */
[----:B0-----:R-:W-:-:S06]  /*0660*/  VIADD R2, R0, 0xffffffe ;  /* 0x0ffffffe00027836 */ /* 0x001fcc0000000000 */
[----:B------:R0:W4:Y:S02]  /*0670*/  F2I.FTZ.U32.TRUNC.NTZ R3, R2 ;  /* 0x0000000200037305 */ /* 0x000124000021f000 */
[----:B0-----:R-:W-:Y:S02]  /*0680*/  IMAD.MOV.U32 R2, RZ, RZ, RZ ;  /* 0x000000ffff027224 */ /* 0x001fe400078e00ff */
[----:B----4-:R-:W-:-:S04]  /*0690*/  IMAD R5, R5, R3, RZ ;  /* 0x0000000305057224 */ /* 0x010fc800078e02ff */
[----:B------:R-:W-:-:S04]  /*06a0*/  IMAD.HI.U32 R4, R3, R5, R2 ;  /* 0x0000000503047227 */ /* 0x000fc800078e0002 */
[----:B------:R-:W-:Y:S01]  /*06b0*/  VIADD R2, R6, 0xffffffe ;  /* 0x0ffffffe06027836 */ /* 0x000fe20000000000 */
[C---:B------:R-:W-:Y:S01]  /*06c0*/  R2UR UR4, R4.reuse ;  /* 0x00000000040472ca */ /* 0x040fe200000e0000 */
[----:B-1----:R-:W-:-:S04]  /*06d0*/  IMAD.HI.U32 R5, R4, R12, RZ ;  /* 0x0000000c04057227 */ /* 0x002fc800078e00ff */
[----:B------:R-:W-:-:S04]  /*06e0*/  IMAD.MOV R3, RZ, RZ, -R5 ;  /* 0x000000ffff037224 */ /* 0x000fc800078e0a05 */
[----:B------:R-:W-:Y:S02]  /*06f0*/  IMAD R0, R3, UR7, R12 ;  /* 0x0000000703007c24 */ /* 0x000fe4000f8e020c */
[----:B------:R0:W1:Y:S02]  /*0700*/  F2I.FTZ.U32.TRUNC.NTZ R3, R2 ;  /* 0x0000000200037305 */ /* 0x000064000021f000 */
[----:B--2---:R-:W-:Y:S01]  /*0710*/  UIMAD.WIDE.U32 UR4, UR4, UR14, URZ ;  /* 0x0000000e040472a5 */ /* 0x004fe2000f8e00ff */
[----:B------:R-:W-:-:S03]  /*0720*/  ISETP.GE.U32.AND P0, PT, R0, UR7, PT ;  /* 0x0000000700007c0c */ /* 0x000fc6000bf06070 */
[----:B------:R-:W-:Y:S01]  /*0730*/  UIADD3 UR4, UPT, UPT, -UR5, URZ, URZ ;  /* 0x000000ff05047290 */ /* 0x000fe2000fffe1ff */
[----:B0-----:R-:W-:-:S03]  /*0740*/  IMAD.MOV.U32 R2, RZ, RZ, RZ ;  /* 0x000000ffff027224 */ /* 0x001fc600078e00ff */
[----:B------:R-:W-:-:S04]  /*0750*/  UIMAD UR4, UR7, UR4, UR14 ;  /* 0x00000004070472a4 */ /* 0x000fc8000f8e020e */
[----:B------:R-:W-:Y:S01]  /*0760*/  UISETP.GE.U32.AND UP2, UPT, UR4, UR7, UPT ;  /* 0x000000070400728c */ /* 0x000fe2000bf46070 */
[----:B-1----:R-:W-:Y:S01]  /*0770*/  IMAD.MOV R4, RZ, RZ, -R3 ;  /* 0x000000ffff047224 */ /* 0x002fe200078e0a03 */
[----:B------:R-:W-:Y:S01]  /*0780*/  @P0 IADD3 R0, PT, PT, R0, -UR7, RZ ;  /* 0x8000000700000c10 */ /* 0x000fe2000fffe0ff */
[----:B------:R-:W-:Y:S01]  /*0790*/  @P0 VIADD R5, R5, 0x1 ;  /* 0x0000000105050836 */ /* 0x000fe20000000000 */
[----:B------:R-:W-:Y:S02]  /*07a0*/  PLOP3.LUT P0, PT, PT, PT, UP1, 0x80, 0x8 ;  /* 0x000000000008781c */ /* 0x000fe40003f0f018 */
[----:B------:R-:W-:Y:S01]  /*07b0*/  ISETP.GE.U32.AND P1, PT, R0, UR7, PT ;  /* 0x0000000700007c0c */ /* 0x000fe2000bf26070 */
[----:B------:R-:W-:-:S04]  /*07c0*/  IMAD.U32 R0, RZ, RZ, UR8 ;  /* 0x00000008ff007e24 */ /* 0x000fc8000f8e00ff */
[----:B------:R-:W-:Y:S02]  /*07d0*/  @UP2 UIADD3 UR4, UPT, UPT, -UR7, UR4, URZ ;  /* 0x0000000407042290 */ /* 0x000fe4000fffe1ff */
[----:B------:R-:W-:Y:S02]  /*07e0*/  @UP2 UIADD3 UR5, UPT, UPT, UR5, 0x1, URZ ;  /* 0x0000000105052890 */ /* 0x000fe4000fffe0ff */
[----:B------:R-:W-:-:S04]  /*07f0*/  UISETP.GE.U32.AND UP3, UPT, UR4, UR7, UPT ;  /* 0x000000070400728c */ /* 0x000fc8000bf66070 */
[----:B------:R-:W-:-:S04]  /*0800*/  @P1 IADD3 R5, PT, PT, R5, 0x1, RZ ;  /* 0x0000000105051810 */ /* 0x000fc80007ffe0ff */
[----:B------:R-:W-:Y:S01]  /*0810*/  SEL R0, R0, R5, !P0 ;  /* 0x0000000500007207 */ /* 0x000fe20004000000 */
[----:B------:R-:W-:Y:S02]  /*0820*/  IMAD R5, R4, UR12, RZ ;  /* 0x0000000c04057c24 */ /* 0x000fe4000f8e02ff */
[----:B------:R-:W-:Y:S02]  /*0830*/  @UP3 UIADD3 UR5, UPT, UPT, UR5, 0x1, URZ ;  /* 0x0000000105053890 */ /* 0x000fe4000fffe0ff */
[----:B------:R-:W-:Y:S02]  /*0840*/  IMAD.HI.U32 R3, R3, R5, R2 ;  /* 0x0000000503037227 */ /* 0x000fe400078e0002 */
[----:B------:R-:W0:Y:S01]  /*0850*/  LDC R5, c[0x0][0x374] ;  /* 0x0000dd00ff057b82 */ /* 0x000e220000000800 */
[----:B------:R-:W-:Y:S01]  /*0860*/  USEL UR8, UR8, UR5, !UP1 ;  /* 0x0000000508087287 */ /* 0x000fe2000c800000 */
[----:B------:R-:W-:-:S04]  /*0870*/  IMAD.MOV R4, RZ, RZ, -R0 ;  /* 0x000000ffff047224 */ /* 0x000fc800078e0a00 */
[----:B------:R-:W-:-:S04]  /*0880*/  IMAD R2, R4, UR7, R12 ;  /* 0x0000000704027c24 */ /* 0x000fc8000f8e020c */
[----:B------:R-:W-:-:S04]  /*0890*/  IMAD.HI.U32 R4, R3, R2, RZ ;  /* 0x0000000203047227 */ /* 0x000fc800078e00ff */
[----:B------:R-:W-:-:S04]  /*08a0*/  IMAD.MOV R7, RZ, RZ, -R4 ;  /* 0x000000ffff077224 */ /* 0x000fc800078e0a04 */
[----:B------:R-:W-:-:S05]  /*08b0*/  IMAD R2, R7, UR12, R2 ;  /* 0x0000000c07027c24 */ /* 0x000fca000f8e0202 */
[----:B------:R-:W-:Y:S02]  /*08c0*/  ISETP.GE.U32.AND P0, PT, R2, UR12, PT ;  /* 0x0000000c02007c0c */ /* 0x000fe4000bf06070 */
[----:B0-----:R-:W-:-:S04]  /*08d0*/  SHF.L.U32 R5, R5, 0x2, RZ ;  /* 0x0000000205057819 */ /* 0x001fc800000006ff */
[----:B---3--:R-:W-:-:S07]  /*08e0*/  ISETP.LE.U32.AND P2, PT, R5, UR9, PT ;  /* 0x0000000905007c0c */ /* 0x008fce000bf43070 */
[----:B------:R-:W-:-:S05]  /*08f0*/  @P0 VIADD R2, R2, -UR12 ;  /* 0x8000000c02020c36 */ /* 0x000fca0008000000 */
[----:B------:R-:W-:Y:S01]  /*0900*/  ISETP.GE.U32.AND P1, PT, R2, UR12, PT ;  /* 0x0000000c02007c0c */ /* 0x000fe2000bf26070 */
[----:B------:R-:W-:-:S12]  /*0910*/  @P2 EXIT ;  /* 0x000000000000294d */ /* 0x000fd80003800000 */
[----:B------:R-:W-:Y:S01]  /*0920*/  IMAD.HI.U32 R3, R3, R12, RZ ;  /* 0x0000000c03037227 */ /* 0x000fe200078e00ff */
[----:B------:R-:W-:Y:S01]  /*0930*/  @P0 IADD3 R4, PT, PT, R4, 0x1, RZ ;  /* 0x0000000104040810 */ /* 0x000fe20007ffe0ff */
[----:B------:R-:W-:Y:S01]  /*0940*/  ULOP3.LUT UR4, UR14, 0xffff, URZ, 0xc0, !UPT ;  /* 0x0000ffff0e047892 */ /* 0x000fe2000f8ec0ff */
[----:B------:R-:W-:Y:S01]  /*0950*/  ISETP.NE.U32.AND P0, PT, RZ, UR12, PT ;  /* 0x0000000cff007c0c */ /* 0x000fe2000bf05070 */
[----:B------:R-:W-:Y:S01]  /*0960*/  IMAD.MOV R3, RZ, RZ, -R3 ;  /* 0x000000ffff037224 */ /* 0x000fe200078e0a03 */
[----:B------:R-:W-:Y:S01]  /*0970*/  LOP3.LUT R31, R12, 0x1f, RZ, 0xc0, !PT ;  /* 0x0000001f0c1f7812 */ /* 0x000fe200078ec0ff */
[----:B------:R-:W-:Y:S01]  /*0980*/  @P1 VIADD R4, R4, 0x1 ;  /* 0x0000000104041836 */ /* 0x000fe20000000000 */
[----:B------:R-:W-:Y:S01]  /*0990*/  MOV R8, 0xa80 ;  /* 0x00000a8000087802 */ /* 0x000fe20000000f00 */
[----:B------:R-:W-:Y:S01]  /*09a0*/  IMAD R6, R3, UR12, R12 ;  /* 0x0000000c03067c24 */ /* 0x000fe2000f8e020c */
[----:B------:R-:W-:Y:S01]  /*09b0*/  LOP3.LUT R3, RZ, UR12, RZ, 0x33, !PT ;  /* 0x0000000cff037c12 */ /* 0x000fe2000f8e33ff */
[----:B------:R-:W-:-:S03]  /*09c0*/  VIADD R32, R12, UR14 ;  /* 0x0000000e0c207c36 */ /* 0x000fc60008000000 */
[----:B------:R-:W-:Y:S02]  /*09d0*/  ISETP.GE.U32.AND P2, PT, R6, UR12, PT ;  /* 0x0000000c06007c0c */ /* 0x000fe4000bf46070 */
[----:B------:R-:W-:Y:S02]  /*09e0*/  LOP3.LUT R5, R32, 0x3ff, RZ, 0x3c, !PT ;  /* 0x000003ff20057812 */ /* 0x000fe400078e3cff */
[----:B------:R-:W-:Y:S02]  /*09f0*/  SEL R2, R3, R4, !P0 ;  /* 0x0000000403027207 */ /* 0x000fe40004000000 */
[----:B------:R-:W-:-:S07]  /*0a00*/  LOP3.LUT R5, R5, 0xffff, RZ, 0xc0, !PT ;  /* 0x0000ffff05057812 */ /* 0x000fce00078ec0ff */
[----:B------:R-:W-:-:S05]  /*0a10*/  @P2 VIADD R6, R6, -UR12 ;  /* 0x8000000c06062c36 */ /* 0x000fca0008000000 */
[----:B------:R-:W-:-:S13]  /*0a20*/  ISETP.GE.U32.AND P2, PT, R6, UR12, PT ;  /* 0x0000000c06007c0c */ /* 0x000fda000bf46070 */
[----:B------:R-:W-:-:S05]  /*0a30*/  @P2 VIADD R6, R6, -UR12 ;  /* 0x8000000c06062c36 */ /* 0x000fca0008000000 */
[----:B------:R-:W-:Y:S02]  /*0a40*/  SEL R26, R3, R6, !P0 ;  /* 0x00000006031a7207 */ /* 0x000fe40004000000 */
[----:B------:R-:W-:Y:S02]  /*0a50*/  LOP3.LUT R3, R2, 0x7, RZ, 0xc0, !PT ;  /* 0x0000000702037812 */ /* 0x000fe400078ec0ff */
[----:B------:R-:W-:-:S07]  /*0a60*/  SHF.L.U32 R26, R26, 0x3, RZ ;  /* 0x000000031a1a7819 */ /* 0x000fce00000006ff */
[----:B------:R-:W-:Y:S05]  /*0a70*/  CALL.REL.NOINC `($__internal_17_$__cuda_sm20_div_u16) ;  /* 0x0000003c00387944 */ /* 0x000fea0003c00000 */
[----:B------:R-:W0:Y:S01]  /*0a80*/  LDCU.64 UR12, c[0x0][0x3a8] ;  /* 0x00007500ff0c77ac */ /* 0x000e220008000a00 */
[----:B------:R-:W-:Y:S01]  /*0a90*/  VIADD R4, R3, 0x1 ;  /* 0x0000000103047836 */ /* 0x000fe20000000000 */
[----:B------:R-:W-:Y:S01]  /*0aa0*/  LOP3.LUT R29, R29, 0x3, RZ, 0xc0, !PT ;  /* 0x000000031d1d7812 */ /* 0x000fe200078ec0ff */
[C---:B------:R-:W-:Y:S01]  /*0ab0*/  VIADD R6, R3.reuse, 0x2 ;  /* 0x0000000203067836 */ /* 0x040fe20000000000 */
[----:B------:R-:W1:Y:S01]  /*0ac0*/  LDCU.64 UR4, c[0x0][0x390] ;  /* 0x00007200ff0477ac */ /* 0x000e620008000a00 */
[C---:B------:R-:W-:Y:S02]  /*0ad0*/  VIADD R7, R3.reuse, 0x3 ;  /* 0x0000000303077836 */ /* 0x040fe40000000000 */
[C---:B------:R-:W-:Y:S01]  /*0ae0*/  VIADD R9, R3.reuse, 0x4 ;  /* 0x0000000403097836 */ /* 0x040fe20000000000 */
[----:B------:R-:W-:Y:S01]  /*0af0*/  UMOV UR11, 0xffffff00 ;  /* 0xffffff00000b7882 */ /* 0x000fe20000000000 */
[----:B------:R-:W-:Y:S01]  /*0b00*/  VIADD R11, R3, 0x5 ;  /* 0x00000005030b7836 */ /* 0x000fe20000000000 */
[----:B------:R-:W-:-:S02]  /*0b10*/  USHF.L.U32 UR23, UR14, 0x2, URZ ;  /* 0x000000020e177899 */ /* 0x000fc400080006ff */
[----:B------:R-:W-:-:S04]  /*0b20*/  VIADD R36, R32, UR14 ;  /* 0x0000000e20247c36 */ /* 0x000fc80008000000 */
[----:B------:R-:W-:Y:S02]  /*0b30*/  VIADD R37, R36, UR14 ;  /* 0x0000000e24257c36 */ /* 0x000fe40008000000 */
[----:B0-----:R-:W-:Y:S01]  /*0b40*/  IMAD.U32 R13, RZ, RZ, UR13 ;  /* 0x0000000dff0d7e24 */ /* 0x001fe2000f8e00ff */
[----:B------:R-:W-:Y:S01]  /*0b50*/  ISETP.GE.AND P0, PT, R4, UR13, PT ;  /* 0x0000000d04007c0c */ /* 0x000fe2000bf06270 */
[----:B------:R-:W-:Y:S02]  /*0b60*/  USHF.R.U32.HI UR22, URZ, 0x4, UR13 ;  /* 0x00000004ff167899 */ /* 0x000fe4000801160d */
[----:B------:R-:W-:Y:S01]  /*0b70*/  ISETP.GE.AND P1, PT, R7, UR13, PT ;  /* 0x0000000d07007c0c */ /* 0x000fe2000bf26270 */
[----:B------:R-:W-:Y:S01]  /*0b80*/  UISETP.LT.AND UP1, UPT, UR12, 0x8, UPT ;  /* 0x000000080c00788c */ /* 0x000fe2000bf21270 */
[----:B------:R-:W-:Y:S01]  /*0b90*/  SEL R5, R13, RZ, P0 ;  /* 0x000000ff0d057207 */ /* 0x000fe20000000000 */
[----:B------:R-:W-:Y:S01]  /*0ba0*/  USEL UR24, UR22, 0x1, UP0 ;  /* 0x0000000116187887 */ /* 0x000fe20008000000 */
[----:B------:R-:W-:Y:S01]  /*0bb0*/  ISETP.GE.AND P0, PT, R6, UR13, PT ;  /* 0x0000000d06007c0c */ /* 0x000fe2000bf06270 */
[----:B-1----:R-:W-:Y:S01]  /*0bc0*/  UIMAD.WIDE.U32 UR18, UR14, 0x4, UR4 ;  /* 0x000000040e1278a5 */ /* 0x002fe2000f8e0004 */
[----:B------:R-:W-:Y:S01]  /*0bd0*/  IADD3 R4, PT, PT, R4, -R5, RZ ;  /* 0x8000000504047210 */ /* 0x000fe20007ffe0ff */
[----:B------:R-:W-:Y:S01]  /*0be0*/  UIMAD.WIDE.U32 UR20, UR14, 0x8, UR4 ;  /* 0x000000080e1478a5 */ /* 0x000fe2000f8e0004 */
[----:B------:R-:W-:Y:S01]  /*0bf0*/  ISETP.GE.AND P2, PT, R9, UR13, PT ;  /* 0x0000000d09007c0c */ /* 0x000fe2000bf46270 */
[----:B------:R-:W-:Y:S01]  /*0c00*/  USEL UR10, UR12, 0x8, UP1 ;  /* 0x000000080c0a7887 */ /* 0x000fe20008800000 */
[----:B------:R-:W-:Y:S01]  /*0c10*/  SEL R5, R13, RZ, P0 ;  /* 0x000000ff0d057207 */ /* 0x000fe20000000000 */
[----:B------:R-:W-:Y:S01]  /*0c20*/  UIMAD.WIDE.U32 UR4, UR14, 0xc, UR4 ;  /* 0x0000000c0e0478a5 */ /* 0x000fe2000f8e0004 */
[----:B------:R-:W-:Y:S01]  /*0c30*/  ISETP.GE.AND P0, PT, R11, UR13, PT ;  /* 0x0000000d0b007c0c */ /* 0x000fe2000bf06270 */
[----:B------:R-:W-:Y:S01]  /*0c40*/  UIMAD UR11, UR24, UR11, 0x201f ;  /* 0x0000201f180b74a4 */ /* 0x000fe2000f8e020b */
[----:B------:R-:W-:-:S02]  /*0c50*/  SEL R8, R13, RZ, P1 ;  /* 0x000000ff0d087207 */ /* 0x000fc40000800000 */
[C---:B------:R-:W-:Y:S02]  /*0c60*/  SEL R10, R13.reuse, RZ, P2 ;  /* 0x000000ff0d0a7207 */ /* 0x040fe40001000000 */
[----:B------:R-:W-:Y:S02]  /*0c70*/  SEL R12, R13, RZ, P0 ;  /* 0x000000ff0d0c7207 */ /* 0x000fe40000000000 */
[----:B------:R-:W-:Y:S01]  /*0c80*/  IADD3 R5, PT, PT, R6, -R5, RZ ;  /* 0x8000000506057210 */ /* 0x000fe20007ffe0ff */
[----:B------:R-:W-:Y:S01]  /*0c90*/  IMAD.IADD R6, R7, 0x1, -R8 ;  /* 0x0000000107067824 */ /* 0x000fe200078e0a08 */
[----:B------:R-:W-:Y:S01]  /*0ca0*/  IADD3 R8, PT, PT, R11, -R12, RZ ;  /* 0x8000000c0b087210 */ /* 0x000fe20007ffe0ff */
[----:B------:R-:W-:Y:S02]  /*0cb0*/  IMAD.IADD R7, R9, 0x1, -R10 ;  /* 0x0000000109077824 */ /* 0x000fe400078e0a0a */
[C---:B------:R-:W-:Y:S02]  /*0cc0*/  VIADD R9, R3.reuse, 0x6 ;  /* 0x0000000603097836 */ /* 0x040fe40000000000 */
[----:B------:R-:W-:-:S03]  /*0cd0*/  VIADD R11, R3, 0x7 ;  /* 0x00000007030b7836 */ /* 0x000fc60000000000 */
[----:B------:R-:W-:Y:S02]  /*0ce0*/  ISETP.GE.AND P0, PT, R9, UR13, PT ;  /* 0x0000000d09007c0c */ /* 0x000fe4000bf06270 */
[----:B------:R-:W-:Y:S02]  /*0cf0*/  ISETP.GE.AND P1, PT, R11, UR13, PT ;  /* 0x0000000d0b007c0c */ /* 0x000fe4000bf26270 */
[C---:B------:R-:W-:Y:S02]  /*0d00*/  SEL R10, R13.reuse, RZ, P0 ;  /* 0x000000ff0d0a7207 */ /* 0x040fe40000000000 */
[----:B------:R-:W-:Y:S02]  /*0d10*/  SEL R12, R13, RZ, P1 ;  /* 0x000000ff0d0c7207 */ /* 0x000fe40000800000 */
[----:B------:R-:W-:Y:S01]  /*0d20*/  ISETP.GE.AND P0, PT, R3, UR13, PT ;  /* 0x0000000d03007c0c */ /* 0x000fe2000bf06270 */
[----:B------:R-:W-:Y:S02]  /*0d30*/  IMAD.IADD R9, R9, 0x1, -R10 ;  /* 0x0000000109097824 */ /* 0x000fe400078e0a0a */
[----:B------:R-:W-:Y:S01]  /*0d40*/  IMAD.IADD R10, R11, 0x1, -R12 ;  /* 0x000000010b0a7824 */ /* 0x000fe200078e0a0c */
[----:B------:R-:W-:-:S02]  /*0d50*/  SEL R12, R13, RZ, P0 ;  /* 0x000000ff0d0c7207 */ /* 0x000fc40000000000 */
[----:B------:R-:W-:-:S03]  /*0d60*/  IADD3 R11, PT, PT, RZ, -UR13, RZ ;  /* 0x8000000dff0b7c10 */ /* 0x000fc6000fffe0ff */
[----:B------:R-:W-:Y:S01]  /*0d70*/  IMAD.IADD R12, R3, 0x1, -R12 ;  /* 0x00000001030c7824 */ /* 0x000fe200078e0a0c */
[----:B------:R-:W-:-:S07]  /*0d80*/  LEA R11, R11, 0x201f, 0x8 ;  /* 0x0000201f0b0b7811 */ /* 0x000fce00078e40ff */
.L_x_2017:
[----:B0-----:R-:W0:Y:S01]  /*0d90*/  S2R R25, SR_TID.X ;  /* 0x0000000000197919 */ /* 0x001e220000002100 */
[----:B------:R-:W-:Y:S01]  /*0da0*/  ISETP.NE.AND P0, PT, R29, 0x2, PT ;  /* 0x000000021d00780c */ /* 0x000fe20003f05270 */
[----:B------:R-:W1:Y:S01]  /*0db0*/  S2UR UR15, SR_CgaCtaId ;  /* 0x00000000000f79c3 */ /* 0x000e620000008800 */
[----:B------:R-:W-:Y:S01]  /*0dc0*/  UMOV UR14, 0x400 ;  /* 0x00000400000e7882 */ /* 0x000fe20000000000 */
[----:B------:R-:W-:Y:S01]  /*0dd0*/  BSSY.RECONVERGENT B0, `(.L_x_1917) ;  /* 0x000001e000007945 */ /* 0x000fe20003800200 */
[----:B------:R-:W-:Y:S02]  /*0de0*/  P2R R30, PR, RZ, 0x1 ;  /* 0x00000001ff1e7803 */ /* 0x000fe40000000000 */
[----:B0-----:R-:W-:-:S07]  /*0df0*/  MOV R23, R25 ;  /* 0x0000001900177202 */ /* 0x001fce0000000f00 */
[----:B-1-3--:R-:W-:Y:S05]  /*0e00*/  @!P0 BRA `(.L_x_1918) ;  /* 0x0000000000688947 */ /* 0x00afea0003800000 */
[----:B------:R-:W0:Y:S01]  /*0e10*/  LDC.64 R18, c[0x0][0x390] ;  /* 0x0000e400ff127b82 */ /* 0x000e220000000a00 */
[----:B------:R-:W-:-:S04]  /*0e20*/  IMAD.U32 R23, RZ, RZ, UR9 ;  /* 0x00000009ff177e24 */ /* 0x000fc8000f8e00ff */
[----:B------:R-:W-:-:S04]  /*0e30*/  IMAD R23, R23, 0x400, R25 ;  /* 0x0000040017177824 */ /* 0x000fc800078e0219 */
        /* <DEDUP_REMOVED lines=12> */
[----:B------:R-:W-:-:S04]  /*0f00*/  IADD3 R18, P1, PT, R18, UR23, RZ ;  /* 0x0000001712127c10 */ /* 0x000fc8000ff3e0ff */
[----:B------:R-:W-:-:S07]  /*0f10*/  IADD3.X R19, PT, PT, RZ, R19, RZ, P1, !PT ;  /* 0x00000013ff137210 */ /* 0x000fce0000ffe4ff */
[----:B0-----:R-:W-:Y:S02]  /*0f20*/  @P0 IADD3 R24, P1, PT, R18, UR23, RZ ;  /* 0x0000001712180c10 */ /* 0x001fe4000ff3e0ff */
        /* <DEDUP_REMOVED lines=8> */
.L_x_1918:
[----:B------:R-:W-:Y:S05]  /*0fb0*/  BSYNC.RECONVERGENT B0 ;  /* 0x0000000000007941 */ /* 0x000fea0003800200 */
.L_x_1917:
[----:B------:R-:W-:Y:S01]  /*0fc0*/  UIADD3 UR12, UPT, UPT, UR14, 0x180, URZ ;  /* 0x000001800e0c7890 */ /* 0x000fe2000fffe0ff */
[----:B-1----:R-:W-:Y:S01]  /*0fd0*/  IMAD.U32 R28, RZ, RZ, UR9 ;  /* 0x00000009ff1c7e24 */ /* 0x002fe2000f8e00ff */
[----:B------:R-:W-:Y:S02]  /*0fe0*/  BSSY.RECONVERGENT B0, `(.L_x_1919) ;  /* 0x000001f000007945 */ /* 0x000fe40003800200 */
[----:B------:R-:W-:Y:S01]  /*0ff0*/  ULEA UR12, UR15, UR12, 0x18 ;  /* 0x0000000c0f0c7291 */ /* 0x000fe2000f8ec0ff */
[----:B------:R-:W-:-:S05]  /*1000*/  IMAD R28, R28, 0x400, R23 ;  /* 0x000004001c1c7824 */ /* 0x000fca00078e0217 */
[----:B0-----:R-:W-:-:S07]  /*1010*/  LEA R27, R23, UR12, 0x2 ;  /* 0x0000000c171b7c11 */ /* 0x001fce000f8e10ff */
.L_x_1920:
[----:B0-----:R-:W0:Y:S01]  /*1020*/  LDC.64 R18, c[0x0][0x390] ;  /* 0x0000e400ff127b82 */ /* 0x001e220000000a00 */
[----:B------:R-:W-:Y:S01]  /*1030*/  MOV R25, UR19 ;  /* 0x0000001300197c02 */ /* 0x000fe20008000f00 */
[----:B------:R-:W-:-:S04]  /*1040*/  IMAD.U32 R24, RZ, RZ, UR18 ;  /* 0x00000012ff187e24 */ /* 0x000fc8000f8e00ff */
[----:B------:R-:W-:-:S06]  /*1050*/  IMAD.WIDE R24, R28, 0x4, R24 ;  /* 0x000000041c187825 */ /* 0x000fcc00078e0218 */
[----:B------:R-:W2:Y:S01]  /*1060*/  LDG.E R24, desc[UR16][R24.64] ;  /* 0x0000001018187981 */ /* 0x000ea2000c1e1900 */
[----:B0-----:R-:W-:-:S05]  /*1070*/  IMAD.WIDE R18, R28, 0x4, R18 ;  /* 0x000000041c127825 */ /* 0x001fca00078e0212 */
[----:B------:R0:W3:Y:S02]  /*1080*/  LDG.E R25, desc[UR16][R18.64] ;  /* 0x0000001012197981 */ /* 0x0000e4000c1e1900 */
[----:B0-----:R-:W-:Y:S02]  /*1090*/  IMAD.U32 R18, RZ, RZ, UR20 ;  /* 0x00000014ff127e24 */ /* 0x001fe4000f8e00ff */
[----:B------:R-:W-:Y:S02]  /*10a0*/  IMAD.U32 R19, RZ, RZ, UR21 ;  /* 0x00000015ff137e24 */ /* 0x000fe4000f8e00ff */
[----:B------:R-:W-:-:S05]  /*10b0*/  IMAD.WIDE R18, R28, 0x4, R18 ;  /* 0x000000041c127825 */ /* 0x000fca00078e0212 */
[----:B------:R0:W4:Y:S02]  /*10c0*/  LDG.E R34, desc[UR16][R18.64] ;  /* 0x0000001012227981 */ /* 0x000124000c1e1900 */
[----:B0-----:R-:W-:Y:S01]  /*10d0*/  MOV R18, UR4 ;  /* 0x0000000400127c02 */ /* 0x001fe20008000f00 */
[----:B------:R-:W-:-:S04]  /*10e0*/  IMAD.U32 R19, RZ, RZ, UR5 ;  /* 0x00000005ff137e24 */ /* 0x000fc8000f8e00ff */
[----:B------:R-:W-:-:S06]  /*10f0*/  IMAD.WIDE R18, R28, 0x4, R18 ;  /* 0x000000041c127825 */ /* 0x000fcc00078e0212 */
[----:B------:R-:W5:Y:S01]  /*1100*/  LDG.E R18, desc[UR16][R18.64] ;  /* 0x0000001012127981 */ /* 0x000f62000c1e1900 */
[----:B------:R-:W0:Y:S01]  /*1110*/  LDC R33, c[0x0][0x360] ;  /* 0x0000d800ff217b82 */ /* 0x000e220000000800 */
[----:B------:R-:W-:-:S05]  /*1120*/  VIADD R23, R23, UR23 ;  /* 0x0000001717177c36 */ /* 0x000fca0008000000 */
[----:B------:R-:W-:Y:S01]  /*1130*/  ISETP.GE.U32.AND P0, PT, R23, 0x400, PT ;  /* 0x000004001700780c */ /* 0x000fe20003f06070 */
[C-C-:B0-----:R-:W-:Y:S01]  /*1140*/  IMAD R35, R33.reuse, 0x8, R27.reuse ;  /* 0x0000000821237824 */ /* 0x141fe200078e021b */
[----:B------:R-:W-:Y:S01]  /*1150*/  IADD3 R28, PT, PT, R28, UR23, RZ ;  /* 0x000000171c1c7c10 */ /* 0x000fe2000fffe0ff */
[----:B---3--:R0:W-:Y:S04]  /*1160*/  STS [R27], R25 ;  /* 0x000000191b007388 */ /* 0x0081e80000000800 */
[----:B--2---:R1:W-:Y:S01]  /*1170*/  STS [R27+UR23], R24 ;  /* 0x000000181b007988 */ /* 0x0043e20008000817 */
[----:B0-----:R-:W-:-:S03]  /*1180*/  IMAD R25, R33, 0xc, R27 ;  /* 0x0000000c21197824 */ /* 0x001fc600078e021b */
[----:B----4-:R0:W-:Y:S01]  /*1190*/  STS [R35], R34 ;  /* 0x0000002223007388 */ /* 0x0101e20000000800 */
[----:B-1----:R-:W-:-:S03]  /*11a0*/  IMAD R27, R33, 0x10, R27 ;  /* 0x00000010211b7824 */ /* 0x002fc600078e021b */
[----:B-----5:R0:W-:Y:S01]  /*11b0*/  STS [R25], R18 ;  /* 0x0000001219007388 */ /* 0x0201e20000000800 */
[----:B------:R-:W-:Y:S05]  /*11c0*/  @!P0 BRA `(.L_x_1920) ;  /* 0xfffffffc00948947 */ /* 0x000fea000383ffff */
[----:B------:R-:W-:Y:S05]  /*11d0*/  BSYNC.RECONVERGENT B0 ;  /* 0x0000000000007941 */ /* 0x000fea0003800200 */
.L_x_1919:
[----:B------:R-:W0:Y:S01]  /*11e0*/  S2R R24, SR_TID.X ;  /* 0x0000000000187919 */ /* 0x000e220000002100 */
[----:B------:R-:W-:Y:S01]  /*11f0*/  ISETP.NE.AND P1, PT, R30, RZ, PT ;  /* 0x000000ff1e00720c */ /* 0x000fe20003f25270 */
[----:B------:R-:W-:Y:S01]  /*1200*/  BSSY.RECONVERGENT B0, `(.L_x_1921) ;  /* 0x0000010000007945 */ /* 0x000fe20003800200 */
[----:B0-----:R-:W-:-:S11]  /*1210*/  IMAD.MOV.U32 R18, RZ, RZ, R24 ;  /* 0x000000ffff127224 */ /* 0x001fd600078e0018 */
        /* <DEDUP_REMOVED lines=14> */
.L_x_1922:
[----:B------:R-:W-:Y:S05]  /*1300*/  BSYNC.RECONVERGENT B0 ;  /* 0x0000000000007941 */ /* 0x000fea0003800200 */
.L_x_1921:
[----:B------:R-:W-:Y:S01]  /*1310*/  UIADD3 UR14, UPT, UPT, UR14, 0x1180, URZ ;  /* 0x000011800e0e7890 */ /* 0x000fe2000fffe0ff */
[----:B------:R-:W-:Y:S03]  /*1320*/  BSSY.RECONVERGENT B0, `(.L_x_1923) ;  /* 0x000000d000007945 */ /* 0x000fe60003800200 */
[----:B------:R-:W-:-:S06]  /*1330*/  ULEA UR14, UR15, UR14, 0x18 ;  /* 0x0000000e0f0e7291 */ /* 0x000fcc000f8ec0ff */
[----:B-1----:R-:W-:-:S07]  /*1340*/  IMAD.U32 R23, RZ, RZ, UR14 ;  /* 0x0000000eff177e24 */ /* 0x002fce000f8e00ff */
.L_x_1924:
[C---:B01----:R-:W-:Y:S02]  /*1350*/  IMAD R19, R18.reuse, 0x4, R23 ;  /* 0x0000000412137824 */ /* 0x043fe400078e0217 */
        /* <DEDUP_REMOVED lines=10> */
.L_x_1923:
[----:B------:R-:W-:Y:S01]  /*1400*/  BAR.SYNC.DEFER_BLOCKING 0x0 ;  /* 0x0000000000007b1d */ /* 0x000fe20000010000 */
[----:B------:R-:W-:-:S09]  /*1410*/  UISETP.GE.AND UP0, UPT, UR6, 0x1, UPT ;  /* 0x000000010600788c */ /* 0x000fd2000bf06270 */
[----:B------:R-:W-:Y:S05]  /*1420*/  BRA.U !UP0, `(.L_x_1925) ;  /* 0x0000002108bc7547 */ /* 0x000fea000b800000 */
[----:B------:R-:W-:-:S09]  /*1430*/  UISETP.NE.AND UP0, UPT, UR24, 0x1, UPT ;  /* 0x000000011800788c */ /* 0x000fd2000bf05270 */
[----:B------:R-:W-:Y:S05]  /*1440*/  BRA.U UP0, `(.L_x_1926) ;  /* 0x0000000900d07547 */ /* 0x000fea000b800000 */
[----:B------:R-:W-:Y:S01]  /*1450*/  BSSY B1, `(.L_x_1927) ;  /* 0x00000b2000017945 */ /* 0x000fe20003800000 */
[----:B-1----:R-:W-:-:S07]  /*1460*/  IMAD.MOV.U32 R25, RZ, RZ, RZ ;  /* 0x000000ffff197224 */ /* 0x002fce00078e00ff */
.L_x_1955:
[----:B0-----:R-:W0:Y:S01]  /*1470*/  LDC R27, c[0x0][0x3ac] ;  /* 0x0000eb00ff1b7b82 */ /* 0x001e220000000800 */
[----:B------:R-:W-:Y:S01]  /*1480*/  IADD3 R24, PT, PT, R2, R25, RZ ;  /* 0x0000001902187210 */ /* 0x000fe20007ffe0ff */
[----:B------:R-:W-:Y:S01]  /*1490*/  VIADD R25, R25, UR7 ;  /* 0x0000000719197c36 */ /* 0x000fe20008000000 */
[----:B0-----:R-:W-:-:S03]  /*14a0*/  ISETP.GE.AND P5, PT, R27, 0x1, PT ;  /* 0x000000011b00780c */ /* 0x001fc60003fa6270 */
[----:B-1----:R-:W-:Y:S01]  /*14b0*/  IMAD R18, R24, R27, R26 ;  /* 0x0000001b18127224 */ /* 0x002fe200078e021a */
[C---:B------:R-:W-:Y:S02]  /*14c0*/  ISETP.GE.AND P4, PT, R27.reuse, 0x2, PT ;  /* 0x000000021b00780c */ /* 0x040fe40003f86270 */
[C---:B------:R-:W-:Y:S02]  /*14d0*/  ISETP.GE.AND P3, PT, R27.reuse, 0x3, PT ;  /* 0x000000031b00780c */ /* 0x040fe40003f66270 */
[C---:B------:R-:W-:Y:S02]  /*14e0*/  ISETP.GE.AND P2, PT, R27.reuse, 0x4, PT ;  /* 0x000000041b00780c */ /* 0x040fe40003f46270 */
[C---:B------:R-:W-:Y:S02]  /*14f0*/  ISETP.GE.AND P1, PT, R27.reuse, 0x5, PT ;  /* 0x000000051b00780c */ /* 0x040fe40003f26270 */
[----:B------:R-:W-:Y:S01]  /*1500*/  ISETP.GE.AND P6, PT, R27, 0x6, PT ;  /* 0x000000061b00780c */ /* 0x000fe20003fc6270 */
[----:B--234-:R-:W-:-:S12]  /*1510*/  @!P5 BRA `(.L_x_1928) ;  /* 0x00000000001cd947 */ /* 0x01cfd80003800000 */
[----:B------:R-:W0:Y:S01]  /*1520*/  S2UR UR13, SR_CgaCtaId ;  /* 0x00000000000d79c3 */ /* 0x000e220000008800 */
[----:B------:R-:W-:Y:S01]  /*1530*/  UMOV UR12, 0x400 ;  /* 0x00000400000c7882 */ /* 0x000fe20000000000 */
[----:B------:R-:W-:Y:S01]  /*1540*/  IMAD.IADD R14, R3, 0x1, R18 ;  /* 0x00000001030e7824 */ /* 0x000fe200078e0212 */
[----:B------:R-:W-:-:S04]  /*1550*/  UIADD3 UR12, UPT, UPT, UR12, 0x180, URZ ;  /* 0x000001800c0c7890 */ /* 0x000fc8000fffe0ff */
[----:B0-----:R-:W-:-:S06]  /*1560*/  ULEA UR12, UR13, UR12, 0x18 ;  /* 0x0000000c0d0c7291 */ /* 0x001fcc000f8ec0ff */
[----:B------:R-:W-:-:S06]  /*1570*/  LEA R14, R14, UR12, 0x2 ;  /* 0x0000000c0e0e7c11 */ /* 0x000fcc000f8e10ff */
[----:B------:R-:W0:Y:S02]  /*1580*/  LDS R14, [R14] ;  /* 0x000000000e0e7984 */ /* 0x000e240000000800 */
.L_x_1928:
[----:B------:R-:W-:Y:S05]  /*1590*/  @!P4 BRA `(.L_x_1929) ;  /* 0x000000000024c947 */ /* 0x000fea0003800000 */
[----:B------:R-:W1:Y:S01]  /*15a0*/  S2UR UR13, SR_CgaCtaId ;  /* 0x00000000000d79c3 */ /* 0x000e620000008800 */
[----:B------:R-:W-:Y:S01]  /*15b0*/  VIADD R15, R2, 0x1 ;  /* 0x00000001020f7836 */ /* 0x000fe20000000000 */
[----:B------:R-:W-:Y:S02]  /*15c0*/  UMOV UR12, 0x400 ;  /* 0x00000400000c7882 */ /* 0x000fe40000000000 */
[----:B------:R-:W-:Y:S02]  /*15d0*/  UIADD3 UR12, UPT, UPT, UR12, 0x180, URZ ;  /* 0x000001800c0c7890 */ /* 0x000fe4000fffe0ff */
[----:B------:R-:W-:-:S04]  /*15e0*/  LOP3.LUT R15, R15, 0x7, RZ, 0xc0, !PT ;  /* 0x000000070f0f7812 */ /* 0x000fc800078ec0ff */
[----:B------:R-:W-:Y:S01]  /*15f0*/  IADD3 R15, PT, PT, R18, R15, RZ ;  /* 0x0000000f120f7210 */ /* 0x000fe20007ffe0ff */
[----:B-1----:R-:W-:-:S06]  /*1600*/  ULEA UR12, UR13, UR12, 0x18 ;  /* 0x0000000c0d0c7291 */ /* 0x002fcc000f8ec0ff */
[----:B------:R-:W-:-:S06]  /*1610*/  LEA R15, R15, UR12, 0x2 ;  /* 0x0000000c0f0f7c11 */ /* 0x000fcc000f8e10ff */
[----:B------:R-:W1:Y:S02]  /*1620*/  LDS R15, [R15] ;  /* 0x000000000f0f7984 */ /* 0x000e640000000800 */
.L_x_1929:
        /* <DEDUP_REMOVED lines=10> */
.L_x_1930:
[----:B------:R-:W-:Y:S05]  /*16d0*/  @!P2 BRA `(.L_x_1931) ;  /* 0x000000000024a947 */ /* 0x000fea0003800000 */
[----:B------:R-:W4:Y:S01]  /*16e0*/  S2UR UR13, SR_CgaCtaId ;  /* 0x00000000000d79c3 */ /* 0x000f220000008800 */
[----:B------:R-:W-:Y:S01]  /*16f0*/  VIADD R17, R2, 0x3 ;  /* 0x0000000302117836 */ /* 0x000fe20000000000 */
[----:B------:R-:W-:Y:S02]  /*1700*/  UMOV UR12, 0x400 ;  /* 0x00000400000c7882 */ /* 0x000fe40000000000 */
[----:B------:R-:W-:Y:S02]  /*1710*/  UIADD3 UR12, UPT, UPT, UR12, 0x180, URZ ;  /* 0x000001800c0c7890 */ /* 0x000fe4000fffe0ff */
[----:B------:R-:W-:-:S04]  /*1720*/  LOP3.LUT R17, R17, 0x7, RZ, 0xc0, !PT ;  /* 0x0000000711117812 */ /* 0x000fc800078ec0ff */
[----:B------:R-:W-:Y:S01]  /*1730*/  IADD3 R17, PT, PT, R18, R17, RZ ;  /* 0x0000001112117210 */ /* 0x000fe20007ffe0ff */
[----:B----4-:R-:W-:-:S06]  /*1740*/  ULEA UR12, UR13, UR12, 0x18 ;  /* 0x0000000c0d0c7291 */ /* 0x010fcc000f8ec0ff */
[----:B------:R-:W-:-:S06]  /*1750*/  LEA R17, R17, UR12, 0x2 ;  /* 0x0000000c11117c11 */ /* 0x000fcc000f8e10ff */
[----:B------:R-:W4:Y:S02]  /*1760*/  LDS R17, [R17] ;  /* 0x0000000011117984 */ /* 0x000f240000000800 */
.L_x_1931:
[----:B------:R-:W-:Y:S05]  /*1770*/  @!P1 BRA `(.L_x_1932) ;  /* 0x0000000000209947 */ /* 0x000fea0003800000 */
[----:B------:R-:W5:Y:S01]  /*1780*/  S2UR UR13, SR_CgaCtaId ;  /* 0x00000000000d79c3 */ /* 0x000f620000008800 */
[----:B------:R-:W-:Y:S01]  /*1790*/  UMOV UR12, 0x400 ;  /* 0x00000400000c7882 */ /* 0x000fe20000000000 */
[----:B--2---:R-:W-:Y:S01]  /*17a0*/  LOP3.LUT R19, R3, 0x4, RZ, 0x3c, !PT ;  /* 0x0000000403137812 */ /* 0x004fe200078e3cff */
[----:B------:R-:W-:-:S04]  /*17b0*/  UIADD3 UR12, UPT, UPT, UR12, 0x180, URZ ;  /* 0x000001800c0c7890 */ /* 0x000fc8000fffe0ff */
[----:B------:R-:W-:Y:S01]  /*17c0*/  IMAD.IADD R19, R18, 0x1, R19 ;  /* 0x0000000112137824 */ /* 0x000fe200078e0213 */
[----:B-----5:R-:W-:-:S06]  /*17d0*/  ULEA UR12, UR13, UR12, 0x18 ;  /* 0x0000000c0d0c7291 */ /* 0x020fcc000f8ec0ff */
[----:B------:R-:W-:-:S05]  /*17e0*/  LEA R19, R19, UR12, 0x2 ;  /* 0x0000000c13137c11 */ /* 0x000fca000f8e10ff */
[----:B------:R2:W0:Y:S02]  /*17f0*/  LDS R20, [R19] ;  /* 0x0000000013147984 */ /* 0x0004240000000800 */
.L_x_1932:
[----:B------:R-:W-:Y:S01]  /*1800*/  ISETP.GE.AND P0, PT, R27, 0x7, PT ;  /* 0x000000071b00780c */ /* 0x000fe20003f06270 */
[----:B------:R-:W-:-:S12]  /*1810*/  @!P6 BRA `(.L_x_1933) ;  /* 0x000000000024e947 */ /* 0x000fd80003800000 */
[----:B------:R-:W5:Y:S01]  /*1820*/  S2UR UR13, SR_CgaCtaId ;  /* 0x00000000000d79c3 */ /* 0x000f620000008800 */
[----:B--2---:R-:W-:Y:S01]  /*1830*/  VIADD R19, R2, 0x5 ;  /* 0x0000000502137836 */ /* 0x004fe20000000000 */
[----:B------:R-:W-:Y:S02]  /*1840*/  UMOV UR12, 0x400 ;  /* 0x00000400000c7882 */ /* 0x000fe40000000000 */
[----:B------:R-:W-:Y:S02]  /*1850*/  UIADD3 UR12, UPT, UPT, UR12, 0x180, URZ ;  /* 0x000001800c0c7890 */ /* 0x000fe4000fffe0ff */
[----:B------:R-:W-:-:S05]  /*1860*/  LOP3.LUT R19, R19, 0x7, RZ, 0xc0, !PT ;  /* 0x0000000713137812 */ /* 0x000fca00078ec0ff */
[----:B------:R-:W-:Y:S01]  /*1870*/  IMAD.IADD R19, R18, 0x1, R19 ;  /* 0x0000000112137824 */ /* 0x000fe200078e0213 */
[----:B-----5:R-:W-:-:S06]  /*1880*/  ULEA UR12, UR13, UR12, 0x18 ;  /* 0x0000000c0d0c7291 */ /* 0x020fcc000f8ec0ff */
[----:B------:R-:W-:-:S05]  /*1890*/  LEA R19, R19, UR12, 0x2 ;  /* 0x0000000c13137c11 */ /* 0x000fca000f8e10ff */
[----:B------:R2:W0:Y:S02]  /*18a0*/  LDS R21, [R19] ;  /* 0x0000000013157984 */ /* 0x0004240000000800 */
.L_x_1933:
[----:B------:R-:W-:Y:S01]  /*18b0*/  ISETP.GE.AND P6, PT, R27, 0x8, PT ;  /* 0x000000081b00780c */ /* 0x000fe20003fc6270 */
[----:B------:R-:W-:-:S12]  /*18c0*/  @!P0 BRA `(.L_x_1934) ;  /* 0x0000000000248947 */ /* 0x000fd80003800000 */
[----:B------:R-:W5:Y:S01]  /*18d0*/  S2UR UR13, SR_CgaCtaId ;  /* 0x00000000000d79c3 */ /* 0x000f620000008800 */
[----:B--2---:R-:W-:Y:S01]  /*18e0*/  IADD3 R19, PT, PT, R2, 0x6, RZ ;  /* 0x0000000602137810 */ /* 0x004fe20007ffe0ff */
[----:B------:R-:W-:Y:S02]  /*18f0*/  UMOV UR12, 0x400 ;  /* 0x00000400000c7882 */ /* 0x000fe40000000000 */
[----:B------:R-:W-:Y:S01]  /*1900*/  UIADD3 UR12, UPT, UPT, UR12, 0x180, URZ ;  /* 0x000001800c0c7890 */ /* 0x000fe2000fffe0ff */
[----:B------:R-:W-:-:S05]  /*1910*/  LOP3.LUT R19, R19, 0x7, RZ, 0xc0, !PT ;  /* 0x0000000713137812 */ /* 0x000fca00078ec0ff */
[----:B------:R-:W-:Y:S01]  /*1920*/  IMAD.IADD R19, R18, 0x1, R19 ;  /* 0x0000000112137824 */ /* 0x000fe200078e0213 */
[----:B-----5:R-:W-:-:S06]  /*1930*/  ULEA UR12, UR13, UR12, 0x18 ;  /* 0x0000000c0d0c7291 */ /* 0x020fcc000f8ec0ff */
[----:B------:R-:W-:-:S05]  /*1940*/  LEA R19, R19, UR12, 0x2 ;  /* 0x0000000c13137c11 */ /* 0x000fca000f8e10ff */
[----:B------:R2:W0:Y:S02]  /*1950*/  LDS R22, [R19] ;  /* 0x0000000013167984 */ /* 0x0004240000000800 */
.L_x_1934:
[----:B------:R-:W-:Y:S05]  /*1960*/  @!P6 BRA `(.L_x_1935) ;  /* 0x000000000024e947 */ /* 0x000fea0003800000 */
[----:B------:R-:W5:Y:S01]  /*1970*/  S2UR UR13, SR_CgaCtaId ;  /* 0x00000000000d79c3 */ /* 0x000f620000008800 */
[----:B------:R-:W-:Y:S01]  /*1980*/  VIADD R13, R2, 0xffffffff ;  /* 0xffffffff020d7836 */ /* 0x000fe20000000000 */
[----:B------:R-:W-:Y:S02]  /*1990*/  UMOV UR12, 0x400 ;  /* 0x00000400000c7882 */ /* 0x000fe40000000000 */
[----:B------:R-:W-:Y:S02]  /*19a0*/  UIADD3 UR12, UPT, UPT, UR12, 0x180, URZ ;  /* 0x000001800c0c7890 */ /* 0x000fe4000fffe0ff */
[----:B------:R-:W-:-:S05]  /*19b0*/  LOP3.LUT R13, R13, 0x7, RZ, 0xc0, !PT ;  /* 0x000000070d0d7812 */ /* 0x000fca00078ec0ff */
[----:B------:R-:W-:Y:S01]  /*19c0*/  IMAD.IADD R13, R18, 0x1, R13 ;  /* 0x00000001120d7824 */ /* 0x000fe200078e020d */
[----:B-----5:R-:W-:-:S06]  /*19d0*/  ULEA UR12, UR13, UR12, 0x18 ;  /* 0x0000000c0d0c7291 */ /* 0x020fcc000f8ec0ff */
[----:B------:R-:W-:-:S06]  /*19e0*/  LEA R13, R13, UR12, 0x2 ;  /* 0x0000000c0d0d7c11 */ /* 0x000fcc000f8e10ff */
[----:B------:R-:W0:Y:S02]  /*19f0*/  LDS R13, [R13] ;  /* 0x000000000d0d7984 */ /* 0x000e240000000800 */
.L_x_1935:
[----:B------:R-:W-:Y:S01]  /*1a00*/  ISETP.GE.AND P0, PT, R0, UR10, PT ;  /* 0x0000000a00007c0c */ /* 0x000fe2000bf06270 */
[----:B------:R-:W-:Y:S01]  /*1a10*/  BSSY B0, `(.L_x_1936) ;  /* 0x0000054000007945 */ /* 0x000fe20003800000 */
[----:B------:R-:W-:-:S11]  /*1a20*/  ISETP.GE.AND P6, PT, R25, UR6, PT ;  /* 0x0000000619007c0c */ /* 0x000fd6000bfc6270 */
[----:B------:R-:W-:Y:S05]  /*1a30*/  @P0 BRA `(.L_x_1937) ;  /* 0x0000000400440947 */ /* 0x000fea0003800000 */
[----:B------:R-:W-:Y:S01]  /*1a40*/  IABS R28, R27 ;  /* 0x0000001b001c7213 */ /* 0x000fe20000000000 */
[----:B------:R-:W-:Y:S01]  /*1a50*/  IMAD.MOV.U32 R18, RZ, RZ, RZ ;  /* 0x000000ffff127224 */ /* 0x000fe200078e00ff */
[----:B------:R-:W5:Y:S01]  /*1a60*/  S2UR UR13, SR_CgaCtaId ;  /* 0x00000000000d79c3 */ /* 0x000f620000008800 */
[----:B------:R-:W-:Y:S01]  /*1a70*/  UMOV UR12, 0x400 ;  /* 0x00000400000c7882 */ /* 0x000fe20000000000 */
[----:B------:R-:W1:Y:S08]  /*1a80*/  I2F.RP R33, R28 ;  /* 0x0000001c00217306 */ /* 0x000e700000209400 */
[----:B-1----:R-:W1:Y:S01]  /*1a90*/  MUFU.RCP R33, R33 ;  /* 0x0000002100217308 */ /* 0x002e620000001000 */
[----:B-----5:R-:W-:Y:S01]  /*1aa0*/  ULEA UR12, UR13, UR12, 0x18 ;  /* 0x0000000c0d0c7291 */ /* 0x020fe2000f8ec0ff */
[----:B-1----:R-:W-:-:S06]  /*1ab0*/  IADD3 R34, PT, PT, R33, 0xffffffe, RZ ;  /* 0x0ffffffe21227810 */ /* 0x002fcc0007ffe0ff */
[----:B--2---:R-:W1:Y:S02]  /*1ac0*/  F2I.FTZ.U32.TRUNC.NTZ R19, R34 ;  /* 0x0000002200137305 */ /* 0x004e64000021f000 */
[----:B-1----:R-:W-:-:S04]  /*1ad0*/  IMAD.MOV R35, RZ, RZ, -R19 ;  /* 0x000000ffff237224 */ /* 0x002fc800078e0a13 */
[----:B------:R-:W-:-:S04]  /*1ae0*/  IMAD R35, R35, R28, RZ ;  /* 0x0000001c23237224 */ /* 0x000fc800078e02ff */
[----:B------:R-:W-:Y:S01]  /*1af0*/  IMAD.HI.U32 R18, R19, R35, R18 ;  /* 0x0000002313127227 */ /* 0x000fe200078e0012 */
[----:B------:R-:W-:-:S05]  /*1b00*/  IABS R19, R31 ;  /* 0x0000001f00137213 */ /* 0x000fca0000000000 */
        /* <DEDUP_REMOVED lines=13> */
.L_x_1954:
[----:B-1----:R-:W-:Y:S02]  /*1be0*/  IMAD R18, R27, 0x24, R28 ;  /* 0x000000241b127824 */ /* 0x002fe400078e021c */
[----:B------:R-:W-:-:S04]  /*1bf0*/  HFMA2 R33, -RZ, RZ, 0, 0 ;  /* 0x00000000ff217431 */ /* 0x000fc800000001ff */
[----:B------:R-:W1:Y:S01]  /*1c00*/  LDS R18, [R18] ;  /* 0x0000000012127984 */ /* 0x000e620000000800 */
[----:B------:R-:W-:Y:S05]  /*1c10*/  @!P5 BRA `(.L_x_1938) ;  /* 0x000000000010d947 */ /* 0x000fea0003800000 */
[----:B------:R-:W-:-:S03]  /*1c20*/  UMOV UR12, 0xffffffff ;  /* 0xffffffff000c7882 */ /* 0x000fc60000000000 */
[----:B------:R-:W-:Y:S05]  /*1c30*/  BRA.DIV UR12, `(.L_x_1939) ;  /* 0x0000001e0ccc7947 */ /* 0x000fea000b800000 */
[----:B-1----:R1:W2:Y:S02]  /*1c40*/  SHFL.IDX PT, R34, R18, R12, R11 ;  /* 0x0000000c12227389 */ /* 0x0022a400000e000b */
.L_x_2020:
[----:B0-2---:R-:W-:-:S07]  /*1c50*/  IMAD R33, R14, R34, RZ ;  /* 0x000000220e217224 */ /* 0x005fce00078e02ff */
.L_x_1938:
[----:B------:R-:W-:Y:S05]  /*1c60*/  @!P4 BRA `(.L_x_1940) ;  /* 0x000000000010c947 */ /* 0x000fea0003800000 */
[----:B------:R-:W-:-:S03]  /*1c70*/  UMOV UR12, 0xffffffff ;  /* 0xffffffff000c7882 */ /* 0x000fc60000000000 */
[----:B------:R-:W-:Y:S05]  /*1c80*/  BRA.DIV UR12, `(.L_x_1941) ;  /* 0x0000001e0cd87947 */ /* 0x000fea000b800000 */
[----:B-1----:R1:W2:Y:S02]  /*1c90*/  SHFL.IDX PT, R34, R18, R4, R11 ;  /* 0x0000000412227389 */ /* 0x0022a400000e000b */
.L_x_2023:
[----:B--2---:R-:W-:-:S07]  /*1ca0*/  IMAD R33, R15, R34, R33 ;  /* 0x000000220f217224 */ /* 0x004fce00078e0221 */
.L_x_1940:
[----:B------:R-:W-:Y:S05]  /*1cb0*/  @!P3 BRA `(.L_x_1942) ;  /* 0x000000000010b947 */ /* 0x000fea0003800000 */
[----:B------:R-:W-:-:S03]  /*1cc0*/  UMOV UR12, 0xffffffff ;  /* 0xffffffff000c7882 */ /* 0x000fc60000000000 */
[----:B------:R-:W-:Y:S05]  /*1cd0*/  BRA.DIV UR12, `(.L_x_1943) ;  /* 0x0000001e0ce47947 */ /* 0x000fea000b800000 */
[----:B-1----:R1:W2:Y:S02]  /*1ce0*/  SHFL.IDX PT, R34, R18, R5, R11 ;  /* 0x0000000512227389 */ /* 0x0022a400000e000b */
.L_x_2026:
[----:B--23--:R-:W-:-:S07]  /*1cf0*/  IMAD R33, R16, R34, R33 ;  /* 0x0000002210217224 */ /* 0x00cfce00078e0221 */
.L_x_1942:
[----:B------:R-:W-:Y:S05]  /*1d00*/  @!P2 BRA `(.L_x_1944) ;  /* 0x000000000010a947 */ /* 0x000fea0003800000 */
[----:B------:R-:W-:-:S03]  /*1d10*/  UMOV UR12, 0xffffffff ;  /* 0xffffffff000c7882 */ /* 0x000fc60000000000 */
[----:B------:R-:W-:Y:S05]  /*1d20*/  BRA.DIV UR12, `(.L_x_1945) ;  /* 0x0000001e0cf07947 */ /* 0x000fea000b800000 */
[----:B-1----:R1:W2:Y:S02]  /*1d30*/  SHFL.IDX PT, R34, R18, R6, R11 ;  /* 0x0000000612227389 */ /* 0x0022a400000e000b */
.L_x_2029:
[----:B--2-4-:R-:W-:-:S07]  /*1d40*/  IMAD R33, R17, R34, R33 ;  /* 0x0000002211217224 */ /* 0x014fce00078e0221 */
.L_x_1944:
[----:B------:R-:W-:Y:S05]  /*1d50*/  @!P1 BRA `(.L_x_1946) ;  /* 0x0000000000109947 */ /* 0x000fea0003800000 */
[----:B------:R-:W-:-:S03]  /*1d60*/  UMOV UR12, 0xffffffff ;  /* 0xffffffff000c7882 */ /* 0x000fc60000000000 */
[----:B------:R-:W-:Y:S05]  /*1d70*/  BRA.DIV UR12, `(.L_x_1947) ;  /* 0x0000001e0cfc7947 */ /* 0x000fea000b800000 */
[----:B-1----:R1:W2:Y:S02]  /*1d80*/  SHFL.IDX PT, R34, R18, R7, R11 ;  /* 0x0000000712227389 */ /* 0x0022a400000e000b */
.L_x_2032:
[----:B0-2---:R-:W-:-:S07]  /*1d90*/  IMAD R33, R20, R34, R33 ;  /* 0x0000002214217224 */ /* 0x005fce00078e0221 */
.L_x_1946:
[----:B------:R-:W2:Y:S02]  /*1da0*/  LDC R35, c[0x0][0x3ac] ;  /* 0x0000eb00ff237b82 */ /* 0x000ea40000000800 */
[----:B--2---:R-:W-:-:S13]  /*1db0*/  ISETP.GE.AND P0, PT, R35, 0x6, PT ;  /* 0x000000062300780c */ /* 0x004fda0003f06270 */
[----:B------:R-:W-:Y:S05]  /*1dc0*/  @!P0 BRA `(.L_x_1948) ;  /* 0x0000000000108947 */ /* 0x000fea0003800000 */
[----:B------:R-:W-:-:S03]  /*1dd0*/  UMOV UR12, 0xffffffff ;  /* 0xffffffff000c7882 */ /* 0x000fc60000000000 */
[----:B------:R-:W-:Y:S05]  /*1de0*/  BRA.DIV UR12, `(.L_x_1949) ;  /* 0x000000220c007947 */ /* 0x000fea000b800000 */
[----:B-1----:R1:W2:Y:S02]  /*1df0*/  SHFL.IDX PT, R34, R18, R8, R11 ;  /* 0x0000000812227389 */ /* 0x0022a400000e000b */
.L_x_2035:
[----:B0-2---:R-:W-:-:S07]  /*1e00*/  IMAD R33, R21, R34, R33 ;  /* 0x0000002215217224 */ /* 0x005fce00078e0221 */
.L_x_1948:
[----:B------:R-:W-:-:S13]  /*1e10*/  ISETP.GE.AND P0, PT, R35, 0x7, PT ;  /* 0x000000072300780c */ /* 0x000fda0003f06270 */
[----:B------:R-:W-:Y:S05]  /*1e20*/  @!P0 BRA `(.L_x_1950) ;  /* 0x0000000000108947 */ /* 0x000fea0003800000 */
[----:B------:R-:W-:-:S03]  /*1e30*/  UMOV UR12, 0xffffffff ;  /* 0xffffffff000c7882 */ /* 0x000fc60000000000 */
[----:B------:R-:W-:Y:S05]  /*1e40*/  BRA.DIV UR12, `(.L_x_1951) ;  /* 0x000000220c087947 */ /* 0x000fea000b800000 */
[----:B-1----:R1:W2:Y:S02]  /*1e50*/  SHFL.IDX PT, R34, R18, R9, R11 ;  /* 0x0000000912227389 */ /* 0x0022a400000e000b */
.L_x_2038:
[----:B0-2---:R-:W-:-:S07]  /*1e60*/  IMAD R33, R22, R34, R33 ;  /* 0x0000002216217224 */ /* 0x005fce00078e0221 */
.L_x_1950:
[----:B------:R-:W-:-:S13]  /*1e70*/  ISETP.GE.AND P0, PT, R35, 0x8, PT ;  /* 0x000000082300780c */ /* 0x000fda0003f06270 */
[----:B------:R-:W-:Y:S05]  /*1e80*/  @!P0 BRA `(.L_x_1952) ;  /* 0x0000000000108947 */ /* 0x000fea0003800000 */
[----:B------:R-:W-:-:S03]  /*1e90*/  UMOV UR12, 0xffffffff ;  /* 0xffffffff000c7882 */ /* 0x000fc60000000000 */
[----:B------:R-:W-:Y:S05]  /*1ea0*/  BRA.DIV UR12, `(.L_x_1953) ;  /* 0x000000220c107947 */ /* 0x000fea000b800000 */
[----:B-1----:R1:W2:Y:S02]  /*1eb0*/  SHFL.IDX PT, R34, R18, R10, R11 ;  /* 0x0000000a12227389 */ /* 0x0022a400000e000b */
.L_x_2041:
[----:B0-2---:R-:W-:-:S07]  /*1ec0*/  IMAD R33, R13, R34, R33 ;  /* 0x000000220d217224 */ /* 0x005fce00078e0221 */
.L_x_1952:
[C---:B-1----:R-:W-:Y:S02]  /*1ed0*/  IMAD R18, R27.reuse, UR6, R24 ;  /* 0x000000061b127c24 */ /* 0x042fe4000f8e0218 */
[----:B------:R-:W-:Y:S02]  /*1ee0*/  VIADD R27, R27, UR8 ;  /* 0x000000081b1b7c36 */ /* 0x000fe40008000000 */
[----:B------:R-:W-:-:S03]  /*1ef0*/  IMAD R18, R18, 0x4, R23 ;  /* 0x0000000412127824 */ /* 0x000fc600078e0217 */
[----:B------:R-:W-:Y:S02]  /*1f00*/  ISETP.GE.AND P0, PT, R27, UR10, PT ;  /* 0x0000000a1b007c0c */ /* 0x000fe4000bf06270 */
[----:B------:R-:W1:Y:S02]  /*1f10*/  LDS R34, [R18] ;  /* 0x0000000012227984 */ /* 0x000e640000000800 */
[----:B-1----:R-:W-:-:S05]  /*1f20*/  IMAD.IADD R33, R34, 0x1, R33 ;  /* 0x0000000122217824 */ /* 0x002fca00078e0221 */
[----:B------:R1:W-:Y:S04]  /*1f30*/  STS [R18], R33 ;  /* 0x0000002112007388 */ /* 0x0003e80000000800 */
[----:B------:R-:W-:Y:S05]  /*1f40*/  @!P0 BRA `(.L_x_1954) ;  /* 0xfffffffc00248947 */ /* 0x000fea000383ffff */
.L_x_1937:
[----:B------:R-:W-:Y:S05]  /*1f50*/  BSYNC B0 ;  /* 0x0000000000007941 */ /* 0x000fea0003800000 */
.L_x_1936:
[----:B------:R-:W-:Y:S05]  /*1f60*/  @!P6 BRA `(.L_x_1955) ;  /* 0xfffffff40040e947 */ /* 0x000fea000383ffff */
[----:B------:R-:W-:Y:S05]  /*1f70*/  BSYNC B1 ;  /* 0x0000000000017941 */ /* 0x000fea0003800000 */
.L_x_1927:
[----:B------:R-:W-:Y:S05]  /*1f80*/  BRA `(.L_x_1925) ;  /* 0x0000001400e47947 */ /* 0x000fea0003800000 */
.L_x_1926:
[----:B------:R-:W0:Y:S02]  /*1f90*/  LDCU UR12, c[0x0][0x3ac] ;  /* 0x00007580ff0c77ac */ /* 0x000e240008000800 */
[----:B0-----:R-:W-:-:S09]  /*1fa0*/  UISETP.GT.U32.AND UP0, UPT, UR12, 0x1f, UPT ;  /* 0x0000001f0c00788c */ /* 0x001fd2000bf04070 */
[----:B------:R-:W-:Y:S05]  /*1fb0*/  BRA.U UP0, `(.L_x_1956) ;  /* 0x0000000900b07547 */ /* 0x000fea000b800000 */
[----:B-1----:R-:W-:-:S07]  /*1fc0*/  HFMA2 R25, -RZ, RZ, 0, 0 ;  /* 0x00000000ff197431 */ /* 0x002fce00000001ff */
.L_x_1984:
[----:B0-----:R-:W0:Y:S01]  /*1fd0*/  LDC R27, c[0x0][0x3ac] ;  /* 0x0000eb00ff1b7b82 */ /* 0x001e220000000800 */
[----:B------:R-:W-:Y:S02]  /*1fe0*/  IMAD.IADD R24, R2, 0x1, R25 ;  /* 0x0000000102187824 */ /* 0x000fe400078e0219 */
[----:B------:R-:W-:Y:S01]  /*1ff0*/  VIADD R25, R25, UR7 ;  /* 0x0000000719197c36 */ /* 0x000fe20008000000 */
[C---:B0-----:R-:W-:Y:S01]  /*2000*/  ISETP.NE.AND P5, PT, R27.reuse, RZ, PT ;  /* 0x000000ff1b00720c */ /* 0x041fe20003fa5270 */
[----:B------:R-:W-:Y:S01]  /*2010*/  IMAD R18, R24, R27, R26 ;  /* 0x0000001b18127224 */ /* 0x000fe200078e021a */
[C---:B------:R-:W-:Y:S02]  /*2020*/  ISETP.GE.AND P4, PT, R27.reuse, 0x2, PT ;  /* 0x000000021b00780c */ /* 0x040fe40003f86270 */
[C---:B------:R-:W-:Y:S02]  /*2030*/  ISETP.GE.AND P3, PT, R27.reuse, 0x3, PT ;  /* 0x000000031b00780c */ /* 0x040fe40003f66270 */
[----:B------:R-:W-:-:S02]  /*2040*/  ISETP.GE.AND P2, PT, R27, 0x4, PT ;  /* 0x000000041b00780c */ /* 0x000fc40003f46270 */
[C---:B------:R-:W-:Y:S02]  /*2050*/  ISETP.GE.AND P1, PT, R27.reuse, 0x5, PT ;  /* 0x000000051b00780c */ /* 0x040fe40003f26270 */
[----:B------:R-:W-:-:S03]  /*2060*/  ISETP.GE.AND P6, PT, R27, 0x6, PT ;  /* 0x000000061b00780c */ /* 0x000fc60003fc6270 */
[----:B-1234-:R-:W-:Y:S10]  /*2070*/  @!P5 BRA `(.L_x_1957) ;  /* 0x00000000001cd947 */ /* 0x01eff40003800000 */
[----:B------:R-:W0:Y:S01]  /*2080*/  S2UR UR13, SR_CgaCtaId ;  /* 0x00000000000d79c3 */ /* 0x000e220000008800 */
[----:B------:R-:W-:Y:S01]  /*2090*/  UMOV UR12, 0x400 ;  /* 0x00000400000c7882 */ /* 0x000fe20000000000 */
[----:B------:R-:W-:Y:S01]  /*20a0*/  IMAD.IADD R14, R3, 0x1, R18 ;  /* 0x00000001030e7824 */ /* 0x000fe200078e0212 */
[----:B------:R-:W-:-:S04]  /*20b0*/  UIADD3 UR12, UPT, UPT, UR12, 0x180, URZ ;  /* 0x000001800c0c7890 */ /* 0x000fc8000fffe0ff */
[----:B0-----:R-:W-:-:S06]  /*20c0*/  ULEA UR12, UR13, UR12, 0x18 ;  /* 0x0000000c0d0c7291 */ /* 0x001fcc000f8ec0ff */
[----:B------:R-:W-:-:S06]  /*20d0*/  LEA R14, R14, UR12, 0x2 ;  /* 0x0000000c0e0e7c11 */ /* 0x000fcc000f8e10ff */
[----:B------:R-:W0:Y:S02]  /*20e0*/  LDS R14, [R14] ;  /* 0x000000000e0e7984 */ /* 0x000e240000000800 */
.L_x_1957:
[----:B------:R-:W-:Y:S05]  /*20f0*/  @!P4 BRA `(.L_x_1958) ;  /* 0x000000000024c947 */ /* 0x000fea0003800000 */
[----:B------:R-:W1:Y:S01]  /*2100*/  S2UR UR13, SR_CgaCtaId ;  /* 0x00000000000d79c3 */ /* 0x000e620000008800 */
[----:B------:R-:W-:Y:S01]  /*2110*/  IADD3 R15, PT, PT, R2, 0x1, RZ ;  /* 0x00000001020f7810 */ /* 0x000fe20007ffe0ff */
[----:B------:R-:W-:Y:S02]  /*2120*/  UMOV UR12, 0x400 ;  /* 0x00000400000c7882 */ /* 0x000fe40000000000 */
[----:B------:R-:W-:Y:S01]  /*2130*/  UIADD3 UR12, UPT, UPT, UR12, 0x180, URZ ;  /* 0x000001800c0c7890 */ /* 0x000fe2000fffe0ff */
[----:B------:R-:W-:-:S05]  /*2140*/  LOP3.LUT R15, R15, 0x7, RZ, 0xc0, !PT ;  /* 0x000000070f0f7812 */ /* 0x000fca00078ec0ff */
[----:B------:R-:W-:Y:S01]  /*2150*/  IMAD.IADD R15, R15, 0x1, R18 ;  /* 0x000000010f0f7824 */ /* 0x000fe200078e0212 */
[----:B-1----:R-:W-:-:S06]  /*2160*/  ULEA UR12, UR13, UR12, 0x18 ;  /* 0x0000000c0d0c7291 */ /* 0x002fcc000f8ec0ff */
[----:B------:R-:W-:-:S06]  /*2170*/  LEA R15, R15, UR12, 0x2 ;  /* 0x0000000c0f0f7c11 */ /* 0x000fcc000f8e10ff */
[----:B------:R-:W1:Y:S02]  /*2180*/  LDS R15, [R15] ;  /* 0x000000000f0f7984 */ /* 0x000e640000000800 */
.L_x_1958:
        /* <DEDUP_REMOVED lines=10> */
.L_x_1959:
[----:B------:R-:W-:Y:S05]  /*2230*/  @!P2 BRA `(.L_x_1960) ;  /* 0x000000000024a947 */ /* 0x000fea0003800000 */
[----:B------:R-:W3:Y:S01]  /*2240*/  S2UR UR13, SR_CgaCtaId ;  /* 0x00000000000d79c3 */ /* 0x000ee20000008800 */
[----:B------:R-:W-:Y:S01]  /*2250*/  IADD3 R17, PT, PT, R2, 0x3, RZ ;  /* 0x0000000302117810 */ /* 0x000fe20007ffe0ff */
[----:B------:R-:W-:Y:S02]  /*2260*/  UMOV UR12, 0x400 ;  /* 0x00000400000c7882 */ /* 0x000fe40000000000 */
[----:B------:R-:W-:Y:S01]  /*2270*/  UIADD3 UR12, UPT, UPT, UR12, 0x180, URZ ;  /* 0x000001800c0c7890 */ /* 0x000fe2000fffe0ff */
[----:B------:R-:W-:-:S05]  /*2280*/  LOP3.LUT R17, R17, 0x7, RZ, 0xc0, !PT ;  /* 0x0000000711117812 */ /* 0x000fca00078ec0ff */
[----:B------:R-:W-:Y:S01]  /*2290*/  IMAD.IADD R17, R17, 0x1, R18 ;  /* 0x0000000111117824 */ /* 0x000fe200078e0212 */
[----:B---3--:R-:W-:-:S06]  /*22a0*/  ULEA UR12, UR13, UR12, 0x18 ;  /* 0x0000000c0d0c7291 */ /* 0x008fcc000f8ec0ff */
[----:B------:R-:W-:-:S06]  /*22b0*/  LEA R17, R17, UR12, 0x2 ;  /* 0x0000000c11117c11 */ /* 0x000fcc000f8e10ff */
[----:B------:R-:W3:Y:S02]  /*22c0*/  LDS R17, [R17] ;  /* 0x0000000011117984 */ /* 0x000ee40000000800 */
.L_x_1960:
[----:B------:R-:W-:Y:S05]  /*22d0*/  @!P1 BRA `(.L_x_1961) ;  /* 0x0000000000209947 */ /* 0x000fea0003800000 */
[----:B------:R-:W4:Y:S01]  /*22e0*/  S2UR UR13, SR_CgaCtaId ;  /* 0x00000000000d79c3 */ /* 0x000f220000008800 */
[----:B------:R-:W-:Y:S01]  /*22f0*/  UMOV UR12, 0x400 ;  /* 0x00000400000c7882 */ /* 0x000fe20000000000 */
[----:B------:R-:W-:Y:S01]  /*2300*/  LOP3.LUT R19, R3, 0x4, RZ, 0x3c, !PT ;  /* 0x0000000403137812 */ /* 0x000fe200078e3cff */
[----:B------:R-:W-:-:S04]  /*2310*/  UIADD3 UR12, UPT, UPT, UR12, 0x180, URZ ;  /* 0x000001800c0c7890 */ /* 0x000fc8000fffe0ff */
[----:B------:R-:W-:Y:S01]  /*2320*/  IMAD.IADD R19, R19, 0x1, R18 ;  /* 0x0000000113137824 */ /* 0x000fe200078e0212 */
[----:B----4-:R-:W-:-:S06]  /*2330*/  ULEA UR12, UR13, UR12, 0x18 ;  /* 0x0000000c0d0c7291 */ /* 0x010fcc000f8ec0ff */
[----:B------:R-:W-:-:S05]  /*2340*/  LEA R19, R19, UR12, 0x2 ;  /* 0x0000000c13137c11 */ /* 0x000fca000f8e10ff */
[----:B------:R4:W0:Y:S02]  /*2350*/  LDS R20, [R19] ;  /* 0x0000000013147984 */ /* 0x0008240000000800 */
.L_x_1961:
[----:B------:R-:W-:Y:S01]  /*2360*/  ISETP.GE.AND P0, PT, R27, 0x7, PT ;  /* 0x000000071b00780c */ /* 0x000fe20003f06270 */
[----:B------:R-:W-:-:S12]  /*2370*/  @!P6 BRA `(.L_x_1962) ;  /* 0x000000000024e947 */ /* 0x000fd80003800000 */
[----:B------:R-:W5:Y:S01]  /*2380*/  S2UR UR13, SR_CgaCtaId ;  /* 0x00000000000d79c3 */ /* 0x000f620000008800 */
[----:B----4-:R-:W-:Y:S01]  /*2390*/  VIADD R19, R2, 0x5 ;  /* 0x0000000502137836 */ /* 0x010fe20000000000 */
[----:B------:R-:W-:Y:S02]  /*23a0*/  UMOV UR12, 0x400 ;  /* 0x00000400000c7882 */ /* 0x000fe40000000000 */
[----:B------:R-:W-:Y:S02]  /*23b0*/  UIADD3 UR12, UPT, UPT, UR12, 0x180, URZ ;  /* 0x000001800c0c7890 */ /* 0x000fe4000fffe0ff */
[----:B------:R-:W-:-:S04]  /*23c0*/  LOP3.LUT R19, R19, 0x7, RZ, 0xc0, !PT ;  /* 0x0000000713137812 */ /* 0x000fc800078ec0ff */
[----:B------:R-:W-:Y:S01]  /*23d0*/  IADD3 R19, PT, PT, R19, R18, RZ ;  /* 0x0000001213137210 */ /* 0x000fe20007ffe0ff */
[----:B-----5:R-:W-:-:S06]  /*23e0*/  ULEA UR12, UR13, UR12, 0x18 ;  /* 0x0000000c0d0c7291 */ /* 0x020fcc000f8ec0ff */
[----:B------:R-:W-:-:S05]  /*23f0*/  LEA R19, R19, UR12, 0x2 ;  /* 0x0000000c13137c11 */ /* 0x000fca000f8e10ff */
[----:B------:R4:W0:Y:S02]  /*2400*/  LDS R21, [R19] ;  /* 0x0000000013157984 */ /* 0x0008240000000800 */
.L_x_1962:
[----:B------:R-:W-:Y:S01]  /*2410*/  ISETP.GE.AND P6, PT, R27, 0x8, PT ;  /* 0x000000081b00780c */ /* 0x000fe20003fc6270 */
[----:B------:R-:W-:-:S12]  /*2420*/  @!P0 BRA `(.L_x_1963) ;  /* 0x0000000000248947 */ /* 0x000fd80003800000 */
[----:B------:R-:W5:Y:S01]  /*2430*/  S2UR UR13, SR_CgaCtaId ;  /* 0x00000000000d79c3 */ /* 0x000f620000008800 */
[----:B----4-:R-:W-:Y:S01]  /*2440*/  VIADD R19, R2, 0x6 ;  /* 0x0000000602137836 */ /* 0x010fe20000000000 */
[----:B------:R-:W-:Y:S02]  /*2450*/  UMOV UR12, 0x400 ;  /* 0x00000400000c7882 */ /* 0x000fe40000000000 */
[----:B------:R-:W-:Y:S02]  /*2460*/  UIADD3 UR12, UPT, UPT, UR12, 0x180, URZ ;  /* 0x000001800c0c7890 */ /* 0x000fe4000fffe0ff */
[----:B------:R-:W-:-:S05]  /*2470*/  LOP3.LUT R19, R19, 0x7, RZ, 0xc0, !PT ;  /* 0x0000000713137812 */ /* 0x000fca00078ec0ff */
[----:B------:R-:W-:Y:S01]  /*2480*/  IMAD.IADD R19, R19, 0x1, R18 ;  /* 0x0000000113137824 */ /* 0x000fe200078e0212 */
[----:B-----5:R-:W-:-:S06]  /*2490*/  ULEA UR12, UR13, UR12, 0x18 ;  /* 0x0000000c0d0c7291 */ /* 0x020fcc000f8ec0ff */
[----:B------:R-:W-:-:S05]  /*24a0*/  LEA R19, R19, UR12, 0x2 ;  /* 0x0000000c13137c11 */ /* 0x000fca000f8e10ff */
[----:B------:R4:W0:Y:S02]  /*24b0*/  LDS R22, [R19] ;  /* 0x0000000013167984 */ /* 0x0008240000000800 */
.L_x_1963:
[----:B------:R-:W-:Y:S05]  /*24c0*/  @!P6 BRA `(.L_x_1964) ;  /* 0x000000000024e947 */ /* 0x000fea0003800000 */
[----:B------:R-:W5:Y:S01]  /*24d0*/  S2UR UR13, SR_CgaCtaId ;  /* 0x00000000000d79c3 */ /* 0x000f620000008800 */
[----:B------:R-:W-:Y:S01]  /*24e0*/  VIADD R13, R2, 0xffffffff ;  /* 0xffffffff020d7836 */ /* 0x000fe20000000000 */
[----:B------:R-:W-:Y:S02]  /*24f0*/  UMOV UR12, 0x400 ;  /* 0x00000400000c7882 */ /* 0x000fe40000000000 */
[----:B------:R-:W-:Y:S02]  /*2500*/  UIADD3 UR12, UPT, UPT, UR12, 0x180, URZ ;  /* 0x000001800c0c7890 */ /* 0x000fe4000fffe0ff */
[----:B------:R-:W-:-:S04]  /*2510*/  LOP3.LUT R13, R13, 0x7, RZ, 0xc0, !PT ;  /* 0x000000070d0d7812 */ /* 0x000fc800078ec0ff */
[----:B------:R-:W-:Y:S01]  /*2520*/  IADD3 R18, PT, PT, R13, R18, RZ ;  /* 0x000000120d127210 */ /* 0x000fe20007ffe0ff */
[----:B-----5:R-:W-:-:S06]  /*2530*/  ULEA UR12, UR13, UR12, 0x18 ;  /* 0x0000000c0d0c7291 */ /* 0x020fcc000f8ec0ff */
[----:B------:R-:W-:-:S05]  /*2540*/  LEA R18, R18, UR12, 0x2 ;  /* 0x0000000c12127c11 */ /* 0x000fca000f8e10ff */
[----:B------:R0:W0:Y:S02]  /*2550*/  LDS R13, [R18] ;  /* 0x00000000120d7984 */ /* 0x0000240000000800 */
.L_x_1964:
[----:B------:R-:W-:Y:S01]  /*2560*/  ISETP.GE.AND P0, PT, R0, UR10, PT ;  /* 0x0000000a00007c0c */ /* 0x000fe2000bf06270 */
[----:B------:R-:W-:Y:S01]  /*2570*/  BSSY B0, `(.L_x_1965) ;  /* 0x000004e000007945 */ /* 0x000fe20003800000 */
[----:B------:R-:W-:-:S11]  /*2580*/  ISETP.GE.AND P6, PT, R25, UR6, PT ;  /* 0x0000000619007c0c */ /* 0x000fd6000bfc6270 */
[----:B------:R-:W-:Y:S05]  /*2590*/  @P0 BRA `(.L_x_1966) ;  /* 0x00000004002c0947 */ /* 0x000fea0003800000 */
[----:B------:R-:W5:Y:S01]  /*25a0*/  I2F.U32.RP R33, R27 ;  /* 0x0000001b00217306 */ /* 0x000f620000209000 */
[----:B------:R-:W1:Y:S01]  /*25b0*/  S2UR UR13, SR_CgaCtaId ;  /* 0x00000000000d79c3 */ /* 0x000e620000008800 */
[----:B------:R-:W-:-:S06]  /*25c0*/  UMOV UR12, 0x400 ;  /* 0x00000400000c7882 */ /* 0x000fcc0000000000 */
[----:B-----5:R-:W4:Y:S01]  /*25d0*/  MUFU.RCP R33, R33 ;  /* 0x0000002100217308 */ /* 0x020f220000001000 */
[----:B-1----:R-:W-:Y:S01]  /*25e0*/  ULEA UR12, UR13, UR12, 0x18 ;  /* 0x0000000c0d0c7291 */ /* 0x002fe2000f8ec0ff */
[----:B----4-:R-:W-:-:S06]  /*25f0*/  VIADD R19, R33, 0xffffffe ;  /* 0x0ffffffe21137836 */ /* 0x010fcc0000000000 */
[----:B------:R-:W0:Y:S02]  /*2600*/  F2I.FTZ.U32.TRUNC.NTZ R19, R19 ;  /* 0x0000001300137305 */ /* 0x000e24000021f000 */
[----:B0-----:R-:W-:-:S04]  /*2610*/  IMAD.MOV R18, RZ, RZ, -R19 ;  /* 0x000000ffff127224 */ /* 0x001fc800078e0a13 */
[----:B------:R-:W-:Y:S02]  /*2620*/  IMAD R35, R18, R27, RZ ;  /* 0x0000001b12237224 */ /* 0x000fe400078e02ff */
[----:B------:R-:W-:-:S04]  /*2630*/  IMAD.MOV.U32 R18, RZ, RZ, RZ ;  /* 0x000000ffff127224 */ /* 0x000fc800078e00ff */
[----:B------:R-:W-:-:S06]  /*2640*/  IMAD.HI.U32 R18, R19, R35, R18 ;  /* 0x0000002313127227 */ /* 0x000fcc00078e0012 */
[----:B------:R-:W-:-:S05]  /*2650*/  IMAD.HI.U32 R18, R18, R31, RZ ;  /* 0x0000001f12127227 */ /* 0x000fca00078e00ff */
[----:B------:R-:W-:-:S05]  /*2660*/  IADD3 R18, PT, PT, -R18, RZ, RZ ;  /* 0x000000ff12127210 */ /* 0x000fca0007ffe1ff */
[----:B------:R-:W-:-:S05]  /*2670*/  IMAD R28, R27, R18, R31 ;  /* 0x000000121b1c7224 */ /* 0x000fca00078e021f */
[----:B------:R-:W-:-:S13]  /*2680*/  ISETP.GE.U32.AND P0, PT, R28, R27, PT ;  /* 0x0000001b1c00720c */ /* 0x000fda0003f06070 */
[----:B------:R-:W-:-:S05]  /*2690*/  @P0 IMAD.IADD R28, R28, 0x1, -R27 ;  /* 0x000000011c1c0824 */ /* 0x000fca00078e0a1b */
[----:B------:R-:W-:-:S13]  /*26a0*/  ISETP.GE.U32.AND P0, PT, R28, R27, PT ;  /* 0x0000001b1c00720c */ /* 0x000fda0003f06070 */
[----:B------:R-:W-:Y:S01]  /*26b0*/  @P0 IMAD.IADD R28, R28, 0x1, -R27 ;  /* 0x000000011c1c0824 */ /* 0x000fe200078e0a1b */
[----:B------:R-:W-:-:S13]  /*26c0*/  ISETP.NE.U32.AND P0, PT, R27, RZ, PT ;  /* 0x000000ff1b00720c */ /* 0x000fda0003f05070 */
[----:B------:R-:W-:Y:S01]  /*26d0*/  @!P0 LOP3.LUT R28, RZ, R27, RZ, 0x33, !PT ;  /* 0x0000001bff1c8212 */ /* 0x000fe200078e33ff */
[----:B------:R-:W-:-:S03]  /*26e0*/  IMAD.MOV.U32 R27, RZ, RZ, R0 ;  /* 0x000000ffff1b7224 */ /* 0x000fc600078e0000 */
[----:B------:R-:W-:-:S07]  /*26f0*/  LEA R28, R28, UR12, 0x2 ;  /* 0x0000000c1c1c7c11 */ /* 0x000fce000f8e10ff */
.L_x_1983:
[----:B------:R-:W-:Y:S01]  /*2700*/  IMAD R18, R27, 0x24, R28 ;  /* 0x000000241b127824 */ /* 0x000fe200078e021c */
[----:B------:R-:W-:-:S05]  /*2710*/  MOV R33, RZ ;  /* 0x000000ff00217202 */ /* 0x000fca0000000f00 */
[----:B------:R-:W0:Y:S01]  /*2720*/  LDS R18, [R18] ;  /* 0x0000000012127984 */ /* 0x000e220000000800 */
[----:B------:R-:W-:Y:S05]  /*2730*/  @!P5 BRA `(.L_x_1967) ;  /* 0x000000000010d947 */ /* 0x000fea0003800000 */
[----:B------:R-:W-:-:S03]  /*2740*/  UMOV UR12, 0xffffffff ;  /* 0xffffffff000c7882 */ /* 0x000fc60000000000 */
[----:B------:R-:W-:Y:S05]  /*2750*/  BRA.DIV UR12, `(.L_x_1968) ;  /* 0x0000001a0c047947 */ /* 0x000fea000b800000 */
[----:B0-----:R0:W1:Y:S02]  /*2760*/  SHFL.IDX PT, R34, R18, R12, R11 ;  /* 0x0000000c12227389 */ /* 0x00106400000e000b */
.L_x_2044:
[----:B-1----:R-:W-:-:S07]  /*2770*/  IMAD R33, R14, R34, RZ ;  /* 0x000000220e217224 */ /* 0x002fce00078e02ff */
.L_x_1967:
[----:B------:R-:W-:Y:S05]  /*2780*/  @!P4 BRA `(.L_x_1969) ;  /* 0x000000000010c947 */ /* 0x000fea0003800000 */
[----:B------:R-:W-:-:S03]  /*2790*/  UMOV UR12, 0xffffffff ;  /* 0xffffffff000c7882 */ /* 0x000fc60000000000 */
[----:B------:R-:W-:Y:S05]  /*27a0*/  BRA.DIV UR12, `(.L_x_1970) ;  /* 0x0000001a0c107947 */ /* 0x000fea000b800000 */
[----:B0-----:R0:W1:Y:S02]  /*27b0*/  SHFL.IDX PT, R34, R18, R4, R11 ;  /* 0x0000000412227389 */ /* 0x00106400000e000b */
.L_x_2047:
[----:B-1----:R-:W-:-:S07]  /*27c0*/  IMAD R33, R15, R34, R33 ;  /* 0x000000220f217224 */ /* 0x002fce00078e0221 */
.L_x_1969:
[----:B------:R-:W-:Y:S05]  /*27d0*/  @!P3 BRA `(.L_x_1971) ;  /* 0x000000000010b947 */ /* 0x000fea0003800000 */
[----:B------:R-:W-:-:S03]  /*27e0*/  UMOV UR12, 0xffffffff ;  /* 0xffffffff000c7882 */ /* 0x000fc60000000000 */
[----:B------:R-:W-:Y:S05]  /*27f0*/  BRA.DIV UR12, `(.L_x_1972) ;  /* 0x0000001a0c1c7947 */ /* 0x000fea000b800000 */
[----:B0-----:R0:W1:Y:S02]  /*2800*/  SHFL.IDX PT, R34, R18, R5, R11 ;  /* 0x0000000512227389 */ /* 0x00106400000e000b */
.L_x_2050:
[----:B-12---:R-:W-:-:S07]  /*2810*/  IMAD R33, R16, R34, R33 ;  /* 0x0000002210217224 */ /* 0x006fce00078e0221 */
.L_x_1971:
[----:B------:R-:W-:Y:S05]  /*2820*/  @!P2 BRA `(.L_x_1973) ;  /* 0x000000000010a947 */ /* 0x000fea0003800000 */
[----:B------:R-:W-:-:S03]  /*2830*/  UMOV UR12, 0xffffffff ;  /* 0xffffffff000c7882 */ /* 0x000fc60000000000 */
[----:B------:R-:W-:Y:S05]  /*2840*/  BRA.DIV UR12, `(.L_x_1974) ;  /* 0x0000001a0c287947 */ /* 0x000fea000b800000 */
[----:B0-----:R0:W1:Y:S02]  /*2850*/  SHFL.IDX PT, R34, R18, R6, R11 ;  /* 0x0000000612227389 */ /* 0x00106400000e000b */
.L_x_2053:
[----:B-1-3--:R-:W-:-:S07]  /*2860*/  IMAD R33, R17, R34, R33 ;  /* 0x0000002211217224 */ /* 0x00afce00078e0221 */
.L_x_1973:
[----:B------:R-:W-:Y:S05]  /*2870*/  @!P1 BRA `(.L_x_1975) ;  /* 0x0000000000109947 */ /* 0x000fea0003800000 */
[----:B------:R-:W-:-:S03]  /*2880*/  UMOV UR12, 0xffffffff ;  /* 0xffffffff000c7882 */ /* 0x000fc60000000000 */
[----:B------:R-:W-:Y:S05]  /*2890*/  BRA.DIV UR12, `(.L_x_1976) ;  /* 0x0000001a0c347947 */ /* 0x000fea000b800000 */
[----:B0-----:R0:W1:Y:S02]  /*28a0*/  SHFL.IDX PT, R34, R18, R7, R11 ;  /* 0x0000000712227389 */ /* 0x00106400000e000b */
.L_x_2056:
[----:B-1----:R-:W-:-:S07]  /*28b0*/  IMAD R33, R20, R34, R33 ;  /* 0x0000002214217224 */ /* 0x002fce00078e0221 */
.L_x_1975:
[----:B------:R-:W1:Y:S02]  /*28c0*/  LDC R35, c[0x0][0x3ac] ;  /* 0x0000eb00ff237b82 */ /* 0x000e640000000800 */
[----:B-1----:R-:W-:-:S13]  /*28d0*/  ISETP.GE.AND P0, PT, R35, 0x6, PT ;  /* 0x000000062300780c */ /* 0x002fda0003f06270 */
[----:B------:R-:W-:Y:S05]  /*28e0*/  @!P0 BRA `(.L_x_1977) ;  /* 0x0000000000108947 */ /* 0x000fea0003800000 */
[----:B------:R-:W-:-:S03]  /*28f0*/  UMOV UR12, 0xffffffff ;  /* 0xffffffff000c7882 */ /* 0x000fc60000000000 */
[----:B------:R-:W-:Y:S05]  /*2900*/  BRA.DIV UR12, `(.L_x_1978) ;  /* 0x0000001a0c387947 */ /* 0x000fea000b800000 */
[----:B0-----:R0:W1:Y:S02]  /*2910*/  SHFL.IDX PT, R34, R18, R8, R11 ;  /* 0x0000000812227389 */ /* 0x00106400000e000b */
.L_x_2059:
[----:B-1----:R-:W-:-:S07]  /*2920*/  IMAD R33, R21, R34, R33 ;  /* 0x0000002215217224 */ /* 0x002fce00078e0221 */
.L_x_1977:
[----:B------:R-:W-:-:S13]  /*2930*/  ISETP.GE.AND P0, PT, R35, 0x7, PT ;  /* 0x000000072300780c */ /* 0x000fda0003f06270 */
[----:B------:R-:W-:Y:S05]  /*2940*/  @!P0 BRA `(.L_x_1979) ;  /* 0x0000000000108947 */ /* 0x000fea0003800000 */
[----:B------:R-:W-:-:S03]  /*2950*/  UMOV UR12, 0xffffffff ;  /* 0xffffffff000c7882 */ /* 0x000fc60000000000 */
[----:B------:R-:W-:Y:S05]  /*2960*/  BRA.DIV UR12, `(.L_x_1980) ;  /* 0x0000001a0c407947 */ /* 0x000fea000b800000 */
[----:B0-----:R0:W1:Y:S02]  /*2970*/  SHFL.IDX PT, R34, R18, R9, R11 ;  /* 0x0000000912227389 */ /* 0x00106400000e000b */
.L_x_2062:
[----:B-1----:R-:W-:-:S07]  /*2980*/  IMAD R33, R22, R34, R33 ;  /* 0x0000002216217224 */ /* 0x002fce00078e0221 */
.L_x_1979:
[----:B------:R-:W-:-:S13]  /*2990*/  ISETP.GE.AND P0, PT, R35, 0x8, PT ;  /* 0x000000082300780c */ /* 0x000fda0003f06270 */
[----:B------:R-:W-:Y:S05]  /*29a0*/  @!P0 BRA `(.L_x_1981) ;  /* 0x0000000000108947 */ /* 0x000fea0003800000 */
[----:B------:R-:W-:-:S03]  /*29b0*/  UMOV UR12, 0xffffffff ;  /* 0xffffffff000c7882 */ /* 0x000fc60000000000 */
[----:B------:R-:W-:Y:S05]  /*29c0*/  BRA.DIV UR12, `(.L_x_1982) ;  /* 0x0000001a0c487947 */ /* 0x000fea000b800000 */
[----:B0-----:R0:W1:Y:S02]  /*29d0*/  SHFL.IDX PT, R34, R18, R10, R11 ;  /* 0x0000000a12227389 */ /* 0x00106400000e000b */
.L_x_2065:
[----:B-1----:R-:W-:-:S07]  /*29e0*/  IMAD R33, R13, R34, R33 ;  /* 0x000000220d217224 */ /* 0x002fce00078e0221 */
.L_x_1981:
[C---:B0-----:R-:W-:Y:S02]  /*29f0*/  IMAD R18, R27.reuse, UR6, R24 ;  /* 0x000000061b127c24 */ /* 0x041fe4000f8e0218 */
[----:B------:R-:W-:Y:S02]  /*2a00*/  VIADD R27, R27, UR8 ;  /* 0x000000081b1b7c36 */ /* 0x000fe40008000000 */
[----:B------:R-:W-:-:S03]  /*2a10*/  IMAD R18, R18, 0x4, R23 ;  /* 0x0000000412127824 */ /* 0x000fc600078e0217 */
[----:B------:R-:W-:Y:S02]  /*2a20*/  ISETP.GE.AND P0, PT, R27, UR10, PT ;  /* 0x0000000a1b007c0c */ /* 0x000fe4000bf06270 */
[----:B------:R0:W-:Y:S11]  /*2a30*/  STS [R18], R33 ;  /* 0x0000002112007388 */ /* 0x0001f60000000800 */
[----:B0-----:R-:W-:Y:S05]  /*2a40*/  @!P0 BRA `(.L_x_1983) ;  /* 0xfffffffc002c8947 */ /* 0x001fea000383ffff */
.L_x_1966:
[----:B------:R-:W-:Y:S05]  /*2a50*/  BSYNC B0 ;  /* 0x0000000000007941 */ /* 0x000fea0003800000 */
.L_x_1965:
[----:B------:R-:W-:Y:S05]  /*2a60*/  @!P6 BRA `(.L_x_1984) ;  /* 0xfffffff40058e947 */ /* 0x000fea000383ffff */
[----:B------:R-:W-:Y:S05]  /*2a70*/  BRA `(.L_x_1925) ;  /* 0x0000000c00287947 */ /* 0x000fea0003800000 */
.L_x_1956:
[----:B-1----:R-:W-:-:S07]  /*2a80*/  IMAD.MOV.U32 R24, RZ, RZ, RZ ;  /* 0x000000ffff187224 */ /* 0x002fce00078e00ff */
.L_x_2012:
[----:B0-----:R-:W0:Y:S01]  /*2a90*/  LDC R27, c[0x0][0x3ac] ;  /* 0x0000eb00ff1b7b82 */ /* 0x001e220000000800 */
[----:B------:R-:W-:Y:S01]  /*2aa0*/  IADD3 R25, PT, PT, R2, R24, RZ ;  /* 0x0000001802197210 */ /* 0x000fe20007ffe0ff */
[----:B------:R-:W-:Y:S01]  /*2ab0*/  VIADD R24, R24, UR7 ;  /* 0x0000000718187c36 */ /* 0x000fe20008000000 */
[----:B------:R-:W-:Y:S02]  /*2ac0*/  ISETP.GE.AND P5, PT, R0, UR10, PT ;  /* 0x0000000a00007c0c */ /* 0x000fe4000bfa6270 */
[----:B0-----:R-:W-:Y:S01]  /*2ad0*/  ISETP.GE.AND P4, PT, R27, 0x1, PT ;  /* 0x000000011b00780c */ /* 0x001fe20003f86270 */
        /* <DEDUP_REMOVED lines=11> */
[----:B------:R-:W-:-:S06]  /*2b90*/  LEA R14, R14, UR12, 0x2 ;  /* 0x0000000c0e0e7c11 */ /* 0x000fcc000f8e10ff */
[----:B------:R-:W0:Y:S02]  /*2ba0*/  LDS R14, [R14] ;  /* 0x000000000e0e7984 */ /* 0x000e240000000800 */
.L_x_1985:
        /* <DEDUP_REMOVED lines=10> */
.L_x_1986:
        /* <DEDUP_REMOVED lines=10> */
.L_x_1987:
        /* <DEDUP_REMOVED lines=8> */
[----:B------:R-:W-:-:S06]  /*2d70*/  LEA R17, R17, UR12, 0x2 ;  /* 0x0000000c11117c11 */ /* 0x000fcc000f8e10ff */
[----:B------:R-:W3:Y:S02]  /*2d80*/  LDS R17, [R17] ;  /* 0x0000000011117984 */ /* 0x000ee40000000800 */
.L_x_1988:
[----:B------:R-:W-:Y:S01]  /*2d90*/  ISETP.GE.AND P0, PT, R27, 0x6, PT ;  /* 0x000000061b00780c */ /* 0x000fe20003f06270 */
[----:B------:R-:W-:-:S12]  /*2da0*/  @!P6 BRA `(.L_x_1989) ;  /* 0x000000000020e947 */ /* 0x000fd80003800000 */
        /* <DEDUP_REMOVED lines=8> */
.L_x_1989:
        /* <DEDUP_REMOVED lines=11> */
.L_x_1990:
[----:B------:R-:W-:Y:S01]  /*2ee0*/  ISETP.GE.AND P0, PT, R27, 0x8, PT ;  /* 0x000000081b00780c */ /* 0x000fe20003f06270 */
[----:B------:R-:W-:-:S12]  /*2ef0*/  @!P6 BRA `(.L_x_1991) ;  /* 0x000000000024e947 */ /* 0x000fd80003800000 */
[----:B------:R-:W5:Y:S01]  /*2f00*/  S2UR UR13, SR_CgaCtaId ;  /* 0x00000000000d79c3 */ /* 0x000f620000008800 */
[----:B----4-:R-:W-:Y:S01]  /*2f10*/  IADD3 R19, PT, PT, R2, 0x6, RZ ;  /* 0x0000000602137810 */ /* 0x010fe20007ffe0ff */
[----:B------:R-:W-:Y:S02]  /*2f20*/  UMOV UR12, 0x400 ;  /* 0x00000400000c7882 */ /* 0x000fe40000000000 */
[----:B------:R-:W-:Y:S01]  /*2f30*/  UIADD3 UR12, UPT, UPT, UR12, 0x180, URZ ;  /* 0x000001800c0c7890 */ /* 0x000fe2000fffe0ff */
[----:B------:R-:W-:-:S05]  /*2f40*/  LOP3.LUT R19, R19, 0x7, RZ, 0xc0, !PT ;  /* 0x0000000713137812 */ /* 0x000fca00078ec0ff */
[----:B------:R-:W-:Y:S01]  /*2f50*/  IMAD.IADD R19, R19, 0x1, R18 ;  /* 0x0000000113137824 */ /* 0x000fe200078e0212 */
[----:B-----5:R-:W-:-:S06]  /*2f60*/  ULEA UR12, UR13, UR12, 0x18 ;  /* 0x0000000c0d0c7291 */ /* 0x020fcc000f8ec0ff */
[----:B------:R-:W-:-:S05]  /*2f70*/  LEA R19, R19, UR12, 0x2 ;  /* 0x0000000c13137c11 */ /* 0x000fca000f8e10ff */
[----:B------:R4:W0:Y:S02]  /*2f80*/  LDS R22, [R19] ;  /* 0x0000000013167984 */ /* 0x0008240000000800 */
.L_x_1991:
[----:B------:R-:W-:Y:S01]  /*2f90*/  ISETP.GE.AND P6, PT, R24, UR6, PT ;  /* 0x0000000618007c0c */ /* 0x000fe2000bfc6270 */
        /* <DEDUP_REMOVED lines=10> */
.L_x_1992:
[----:B------:R-:W-:Y:S05]  /*3040*/  @P5 BRA `(.L_x_1993) ;  /* 0x0000000400b05947 */ /* 0x000fea0003800000 */
[----:B------:R-:W-:Y:S01]  /*3050*/  IABS R28, R27 ;  /* 0x0000001b001c7213 */ /* 0x000fe20000000000 */
[----:B------:R-:W5:Y:S01]  /*3060*/  S2UR UR13, SR_CgaCtaId ;  /* 0x00000000000d79c3 */ /* 0x000f620000008800 */
[----:B------:R-:W-:Y:S02]  /*3070*/  UMOV UR12, 0x400 ;  /* 0x00000400000c7882 */ /* 0x000fe40000000000 */
[----:B------:R-:W1:Y:S08]  /*3080*/  I2F.RP R33, R28 ;  /* 0x0000001c00217306 */ /* 0x000e700000209400 */
[----:B-1----:R-:W0:Y:S01]  /*3090*/  MUFU.RCP R33, R33 ;  /* 0x0000002100217308 */ /* 0x002e220000001000 */
[----:B-----5:R-:W-:Y:S01]  /*30a0*/  ULEA UR12, UR13, UR12, 0x18 ;  /* 0x0000000c0d0c7291 */ /* 0x020fe2000f8ec0ff */
[----:B0-----:R-:W-:-:S06]  /*30b0*/  IADD3 R18, PT, PT, R33, 0xffffffe, RZ ;  /* 0x0ffffffe21127810 */ /* 0x001fcc0007ffe0ff */
[----:B----4-:R0:W1:Y:S02]  /*30c0*/  F2I.FTZ.U32.TRUNC.NTZ R19, R18 ;  /* 0x0000001200137305 */ /* 0x010064000021f000 */
[----:B0-----:R-:W-:Y:S02]  /*30d0*/  IMAD.MOV.U32 R18, RZ, RZ, RZ ;  /* 0x000000ffff127224 */ /* 0x001fe400078e00ff */
        /* <DEDUP_REMOVED lines=11> */
[----:B------:R-:W-:Y:S02]  /*3190*/  ISETP.GE.AND P0, PT, R31, RZ, PT ;  /* 0x000000ff1f00720c */ /* 0x000fe40003f06270 */
[----:B------:R-:W-:Y:S01]  /*31a0*/  MOV R28, R0 ;  /* 0x00000000001c7202 */ /* 0x000fe20000000f00 */
[----:B------:R-:W-:-:S10]  /*31b0*/  IMAD.MOV.U32 R18, RZ, RZ, R19 ;  /* 0x000000ffff127224 */ /* 0x000fd400078e0013 */
[----:B------:R-:W-:Y:S01]  /*31c0*/  @!P0 IMAD.MOV R18, RZ, RZ, -R18 ;  /* 0x000000ffff128224 */ /* 0x000fe200078e0a12 */
[----:B------:R-:W-:-:S13]  /*31d0*/  ISETP.NE.AND P0, PT, R27, RZ, PT ;  /* 0x000000ff1b00720c */ /* 0x000fda0003f05270 */
[----:B------:R-:W-:-:S04]  /*31e0*/  @!P0 LOP3.LUT R18, RZ, R27, RZ, 0x33, !PT ;  /* 0x0000001bff128212 */ /* 0x000fc800078e33ff */
[----:B------:R-:W-:-:S07]  /*31f0*/  LEA R27, R18, UR12, 0x2 ;  /* 0x0000000c121b7c11 */ /* 0x000fce000f8e10ff */
.L_x_2011:
[----:B------:R-:W-:Y:S02]  /*3200*/  IMAD R18, R28, 0x24, R27 ;  /* 0x000000241c127824 */ /* 0x000fe400078e021b */
[----:B------:R-:W-:-:S04]  /*3210*/  IMAD.MOV.U32 R33, RZ, RZ, RZ ;  /* 0x000000ffff217224 */ /* 0x000fc800078e00ff */
[----:B------:R-:W0:Y:S01]  /*3220*/  LDS R18, [R18] ;  /* 0x0000000012127984 */ /* 0x000e220000000800 */
[----:B------:R-:W-:Y:S05]  /*3230*/  @!P4 BRA `(.L_x_1994) ;  /* 0x000000000010c947 */ /* 0x000fea0003800000 */
[----:B------:R-:W-:-:S03]  /*3240*/  UMOV UR12, 0xffffffff ;  /* 0xffffffff000c7882 */ /* 0x000fc60000000000 */
[----:B------:R-:W-:Y:S05]  /*3250*/  BRA.DIV UR12, `(.L_x_1995) ;  /* 0x000000120c447947 */ /* 0x000fea000b800000 */
[----:B0-----:R0:W1:Y:S02]  /*3260*/  SHFL.IDX PT, R33, R18, R12, R11 ;  /* 0x0000000c12217389 */ /* 0x00106400000e000b */
.L_x_2067:
[----:B-1----:R-:W-:-:S07]  /*3270*/  IMAD R33, R14, R33, RZ ;  /* 0x000000210e217224 */ /* 0x002fce00078e02ff */
.L_x_1994:
[----:B------:R-:W-:Y:S05]  /*3280*/  @!P3 BRA `(.L_x_1996) ;  /* 0x000000000010b947 */ /* 0x000fea0003800000 */
[----:B------:R-:W-:-:S03]  /*3290*/  UMOV UR12, 0xffffffff ;  /* 0xffffffff000c7882 */ /* 0x000fc60000000000 */
[----:B------:R-:W-:Y:S05]  /*32a0*/  BRA.DIV UR12, `(.L_x_1997) ;  /* 0x000000120c4c7947 */ /* 0x000fea000b800000 */
[----:B0-----:R0:W1:Y:S02]  /*32b0*/  SHFL.IDX PT, R34, R18, R4, R11 ;  /* 0x0000000412227389 */ /* 0x00106400000e000b */
.L_x_2070:
[----:B-1----:R-:W-:-:S07]  /*32c0*/  IMAD R33, R15, R34, R33 ;  /* 0x000000220f217224 */ /* 0x002fce00078e0221 */
.L_x_1996:
[----:B------:R-:W-:Y:S05]  /*32d0*/  @!P2 BRA `(.L_x_1998) ;  /* 0x000000000010a947 */ /* 0x000fea0003800000 */
[----:B------:R-:W-:-:S03]  /*32e0*/  UMOV UR12, 0xffffffff ;  /* 0xffffffff000c7882 */ /* 0x000fc60000000000 */
[----:B------:R-:W-:Y:S05]  /*32f0*/  BRA.DIV UR12, `(.L_x_1999) ;  /* 0x000000120c587947 */ /* 0x000fea000b800000 */
[----:B0-----:R0:W1:Y:S02]  /*3300*/  SHFL.IDX PT, R34, R18, R5, R11 ;  /* 0x0000000512227389 */ /* 0x00106400000e000b */
.L_x_2073:
[----:B-12---:R-:W-:-:S07]  /*3310*/  IMAD R33, R16, R34, R33 ;  /* 0x0000002210217224 */ /* 0x006fce00078e0221 */
.L_x_1998:
[----:B------:R-:W-:Y:S05]  /*3320*/  @!P1 BRA `(.L_x_2000) ;  /* 0x0000000000109947 */ /* 0x000fea0003800000 */
[----:B------:R-:W-:-:S03]  /*3330*/  UMOV UR12, 0xffffffff ;  /* 0xffffffff000c7882 */ /* 0x000fc60000000000 */
[----:B------:R-:W-:Y:S05]  /*3340*/  BRA.DIV UR12, `(.L_x_2001) ;  /* 0x000000120c647947 */ /* 0x000fea000b800000 */
[----:B0-----:R0:W1:Y:S02]  /*3350*/  SHFL.IDX PT, R34, R18, R6, R11 ;  /* 0x0000000612227389 */ /* 0x00106400000e000b */
.L_x_2076:
[----:B-1-3--:R-:W-:-:S07]  /*3360*/  IMAD R33, R17, R34, R33 ;  /* 0x0000002211217224 */ /* 0x00afce00078e0221 */
.L_x_2000:
[----:B------:R-:W1:Y:S02]  /*3370*/  LDC R35, c[0x0][0x3ac] ;  /* 0x0000eb00ff237b82 */ /* 0x000e640000000800 */
[----:B-1----:R-:W-:-:S13]  /*3380*/  ISETP.GE.AND P0, PT, R35, 0x5, PT ;  /* 0x000000052300780c */ /* 0x002fda0003f06270 */
[----:B------:R-:W-:Y:S05]  /*3390*/  @!P0 BRA `(.L_x_2002) ;  /* 0x0000000000108947 */ /* 0x000fea0003800000 */
[----:B------:R-:W-:-:S03]  /*33a0*/  UMOV UR12, 0xffffffff ;  /* 0xffffffff000c7882 */ /* 0x000fc60000000000 */
[----:B------:R-:W-:Y:S05]  /*33b0*/  BRA.DIV UR12, `(.L_x_2003) ;  /* 0x000000120c687947 */ /* 0x000fea000b800000 */
[----:B0-----:R0:W1:Y:S02]  /*33c0*/  SHFL.IDX PT, R34, R18, R7, R11 ;  /* 0x0000000712227389 */ /* 0x00106400000e000b */
.L_x_2079:
[----:B-1----:R-:W-:-:S07]  /*33d0*/  IMAD R33, R20, R34, R33 ;  /* 0x0000002214217224 */ /* 0x002fce00078e0221 */
.L_x_2002:
[----:B------:R-:W-:-:S13]  /*33e0*/  ISETP.GE.AND P0, PT, R35, 0x6, PT ;  /* 0x000000062300780c */ /* 0x000fda0003f06270 */
[----:B------:R-:W-:Y:S05]  /*33f0*/  @!P0 BRA `(.L_x_2004) ;  /* 0x0000000000108947 */ /* 0x000fea0003800000 */
[----:B------:R-:W-:-:S03]  /*3400*/  UMOV UR12, 0xffffffff ;  /* 0xffffffff000c7882 */ /* 0x000fc60000000000 */
[----:B------:R-:W-:Y:S05]  /*3410*/  BRA.DIV UR12, `(.L_x_2005) ;  /* 0x000000120c707947 */ /* 0x000fea000b800000 */
[----:B0-----:R0:W1:Y:S02]  /*3420*/  SHFL.IDX PT, R34, R18, R8, R11 ;  /* 0x0000000812227389 */ /* 0x00106400000e000b */
.L_x_2082:
[----:B-1----:R-:W-:-:S07]  /*3430*/  IMAD R33, R21, R34, R33 ;  /* 0x0000002215217224 */ /* 0x002fce00078e0221 */
.L_x_2004:
[----:B------:R-:W-:-:S13]  /*3440*/  ISETP.GE.AND P0, PT, R35, 0x7, PT ;  /* 0x000000072300780c */ /* 0x000fda0003f06270 */
[----:B------:R-:W-:Y:S05]  /*3450*/  @!P0 BRA `(.L_x_2006) ;  /* 0x0000000000108947 */ /* 0x000fea0003800000 */
[----:B------:R-:W-:-:S03]  /*3460*/  UMOV UR12, 0xffffffff ;  /* 0xffffffff000c7882 */ /* 0x000fc60000000000 */
[----:B------:R-:W-:Y:S05]  /*3470*/  BRA.DIV UR12, `(.L_x_2007) ;  /* 0x000000120c787947 */ /* 0x000fea000b800000 */
[----:B0-----:R0:W1:Y:S02]  /*3480*/  SHFL.IDX PT, R34, R18, R9, R11 ;  /* 0x0000000912227389 */ /* 0x00106400000e000b */
.L_x_2085:
[----:B-1----:R-:W-:-:S07]  /*3490*/  IMAD R33, R22, R34, R33 ;  /* 0x0000002216217224 */ /* 0x002fce00078e0221 */
.L_x_2006:
[----:B------:R-:W-:-:S13]  /*34a0*/  ISETP.GE.AND P0, PT, R35, 0x8, PT ;  /* 0x000000082300780c */ /* 0x000fda0003f06270 */
[----:B------:R-:W-:Y:S05]  /*34b0*/  @!P0 BRA `(.L_x_2008) ;  /* 0x0000000000108947 */ /* 0x000fea0003800000 */
[----:B------:R-:W-:-:S03]  /*34c0*/  UMOV UR12, 0xffffffff ;  /* 0xffffffff000c7882 */ /* 0x000fc60000000000 */
[----:B------:R-:W-:Y:S05]  /*34d0*/  BRA.DIV UR12, `(.L_x_2009) ;  /* 0x000000120c807947 */ /* 0x000fea000b800000 */
[----:B0-----:R0:W1:Y:S02]  /*34e0*/  SHFL.IDX PT, R34, R18, R10, R11 ;  /* 0x0000000a12227389 */ /* 0x00106400000e000b */
.L_x_2088:
[----:B-1----:R-:W-:-:S07]  /*34f0*/  IMAD R33, R13, R34, R33 ;  /* 0x000000220d217224 */ /* 0x002fce00078e0221 */
.L_x_2008:
[----:B0-----:R-:W-:-:S07]  /*3500*/  IMAD.U32 R18, RZ, RZ, UR22 ;  /* 0x00000016ff127e24 */ /* 0x001fce000f8e00ff */
.L_x_2010:
[----:B------:R-:W-:Y:S01]  /*3510*/  SHF.R.U32.HI R34, RZ, 0x1, R18 ;  /* 0x00000001ff227819 */ /* 0x000fe20000011612 */
[----:B------:R-:W-:Y:S01]  /*3520*/  IMAD.U32 R19, RZ, RZ, UR11 ;  /* 0x0000000bff137e24 */ /* 0x000fe2000f8e00ff */
[----:B------:R-:W-:Y:S01]  /*3530*/  ISETP.GT.U32.AND P0, PT, R18, 0x3, PT ;  /* 0x000000031200780c */ /* 0x000fe20003f04070 */
[----:B------:R-:W-:Y:S05]  /*3540*/  WARPSYNC.ALL ;  /* 0x0000000000007948 */ /* 0x000fea0003800000 */
[----:B------:R-:W0:Y:S02]  /*3550*/  SHFL.DOWN PT, R18, R33, R34, R19 ;  /* 0x0800002221127389 */ /* 0x000e2400000e0013 */
[----:B0-----:R-:W-:Y:S01]  /*3560*/  IADD3 R33, PT, PT, R18, R33, RZ ;  /* 0x0000002112217210 */ /* 0x001fe20007ffe0ff */
[----:B------:R-:W-:-:S04]  /*3570*/  IMAD.MOV.U32 R18, RZ, RZ, R34 ;  /* 0x000000ffff127224 */ /* 0x000fc800078e0022 */
[----:B------:R-:W-:Y:S05]  /*3580*/  @P0 BRA `(.L_x_2010) ;  /* 0xfffffffc00e00947 */ /* 0x000fea000383ffff */
[----:B------:R-:W0:Y:S01]  /*3590*/  I2F.U32.RP R34, UR24 ;  /* 0x0000001800227d06 */ /* 0x000e220008209000 */
[----:B------:R-:W-:-:S07]  /*35a0*/  HFMA2 R18, -RZ, RZ, 0, 0 ;  /* 0x00000000ff127431 */ /* 0x000fce00000001ff */
[----:B0-----:R-:W0:Y:S02]  /*35b0*/  MUFU.RCP R34, R34 ;  /* 0x0000002200227308 */ /* 0x001e240000001000 */
[----:B0-----:R-:W-:-:S06]  /*35c0*/  VIADD R19, R34, 0xffffffe ;  /* 0x0ffffffe22137836 */ /* 0x001fcc0000000000 */
        /* <DEDUP_REMOVED lines=8> */
[----:B------:R-:W-:-:S05]  /*3650*/  @P0 VIADD R18, R18, -UR24 ;  /* 0x8000001812120c36 */ /* 0x000fca0008000000 */
[----:B------:R-:W-:-:S13]  /*3660*/  ISETP.GE.U32.AND P0, PT, R18, UR24, PT ;  /* 0x0000001812007c0c */ /* 0x000fda000bf06070 */
[----:B------:R-:W-:Y:S02]  /*3670*/  @P0 IADD3 R18, PT, PT, R18, -UR24, RZ ;  /* 0x8000001812120c10 */ /* 0x000fe4000fffe0ff */
[----:B------:R-:W-:-:S13]  /*3680*/  ISETP.NE.U32.AND P0, PT, RZ, UR24, PT ;  /* 0x00000018ff007c0c */ /* 0x000fda000bf05070 */
[----:B------:R-:W-:-:S04]  /*3690*/  @!P0 LOP3.LUT R18, RZ, UR24, RZ, 0x33, !PT ;  /* 0x00000018ff128c12 */ /* 0x000fc8000f8e33ff */
[----:B------:R-:W-:-:S13]  /*36a0*/  ISETP.NE.AND P0, PT, R18, RZ, PT ;  /* 0x000000ff1200720c */ /* 0x000fda0003f05270 */
[C---:B------:R-:W-:Y:S02]  /*36b0*/  @!P0 IMAD R18, R28.reuse, UR6, R25 ;  /* 0x000000061c128c24 */ /* 0x040fe4000f8e0219 */
[----:B------:R-:W-:Y:S02]  /*36c0*/  VIADD R28, R28, UR8 ;  /* 0x000000081c1c7c36 */ /* 0x000fe40008000000 */
[----:B------:R-:W-:-:S05]  /*36d0*/  @!P0 IMAD R18, R18, 0x4, R23 ;  /* 0x0000000412128824 */ /* 0x000fca00078e0217 */
[----:B------:R0:W-:Y:S01]  /*36e0*/  @!P0 STS [R18], R33 ;  /* 0x0000002112008388 */ /* 0x0001e20000000800 */
[----:B------:R-:W-:-:S13]  /*36f0*/  ISETP.GE.AND P0, PT, R28, UR10, PT ;  /* 0x0000000a1c007c0c */ /* 0x000fda000bf06270 */
[----:B0-----:R-:W-:Y:S05]  /*3700*/  @!P0 BRA `(.L_x_2011) ;  /* 0xfffffff800bc8947 */ /* 0x001fea000383ffff */
.L_x_1993:
[----:B------:R-:W-:Y:S05]  /*3710*/  @!P6 BRA `(.L_x_2012) ;  /* 0xfffffff000dce947 */ /* 0x000fea000383ffff */
.L_x_1925:
[----:B------:R-:W1:Y:S01]  /*3720*/  S2R R28, SR_TID.X ;  /* 0x00000000001c7919 */ /* 0x000e620000002100 */
[----:B------:R-:W-:Y:S01]  /*3730*/  ISETP.NE.AND P0, PT, R30, RZ, PT ;  /* 0x000000ff1e00720c */ /* 0x000fe20003f05270 */
[----:B------:R-:W-:Y:S05]  /*3740*/  WARPSYNC.ALL ;  /* 0x0000000000007948 */ /* 0x000fea0003800000 */
[----:B------:R-:W-:Y:S06]  /*3750*/  BAR.SYNC.DEFER_BLOCKING 0x0 ;  /* 0x0000000000007b1d */ /* 0x000fec0000010000 */
[----:B------:R-:W-:Y:S01]  /*3760*/  BSSY.RECONVERGENT B0, `(.L_x_2013) ;  /* 0x0000020000007945 */ /* 0x000fe20003800200 */
[----:B-1----:R-:W-:-:S03]  /*3770*/  MOV R24, R28 ;  /* 0x0000001c00187202 */ /* 0x002fc60000000f00 */
[----:B------:R-:W-:Y:S05]  /*3780*/  @!P0 BRA `(.L_x_2014) ;  /* 0x0000000000748947 */ /* 0x000fea0003800000 */
[----:B------:R-:W-:Y:S01]  /*3790*/  IMAD R25, R28, 0x4, R23 ;  /* 0x000000041c197824 */ /* 0x000fe200078e0217 */
[----:B0-2-4-:R-:W0:Y:S01]  /*37a0*/  LDC.64 R18, c[0x0][0x3a0] ;  /* 0x0000e800ff127b82 */ /* 0x015e220000000a00 */
        /* <DEDUP_REMOVED lines=9> */
[----:B------:R-:W-:Y:S02]  /*3840*/  IADD3 R18, P0, PT, R18, UR23, RZ ;  /* 0x0000001712127c10 */ /* 0x000fe4000ff1e0ff */
[----:B------:R-:W-:-:S03]  /*3850*/  MOV R24, R36 ;  /* 0x0000002400187202 */ /* 0x000fc60000000f00 */
[----:B------:R-:W-:Y:S01]  /*3860*/  IMAD.X R19, RZ, RZ, R19, P0 ;  /* 0x000000ffff137224 */ /* 0x000fe200000e0613 */
[----:B------:R-:W-:-:S04]  /*3870*/  ISETP.NE.AND P0, PT, R29, RZ, PT ;  /* 0x000000ff1d00720c */ /* 0x000fc80003f05270 */
[----:B0-----:R0:W-:Y:S09]  /*3880*/  STG.E desc[UR16][R18.64], R27 ;  /* 0x0000001b12007986 */ /* 0x0011f2000c101910 */
[----:B------:R-:W-:Y:S05]  /*3890*/  @!P0 BRA `(.L_x_2014) ;  /* 0x0000000000308947 */ /* 0x000fea0003800000 */
[----:B------:R-:W-:Y:S01]  /*38a0*/  IMAD.U32 R24, RZ, RZ, UR23 ;  /* 0x00000017ff187e24 */ /* 0x000fe2000f8e00ff */
[----:B------:R-:W1:Y:S01]  /*38b0*/  S2UR UR13, SR_CgaCtaId ;  /* 0x00000000000d79c3 */ /* 0x000e620000008800 */
[----:B0-----:R-:W-:Y:S01]  /*38c0*/  IADD3 R18, P0, PT, R18, UR23, RZ ;  /* 0x0000001712127c10 */ /* 0x001fe2000ff1e0ff */
[----:B------:R-:W-:Y:S02]  /*38d0*/  UMOV UR12, 0x400 ;  /* 0x00000400000c7882 */ /* 0x000fe40000000000 */
[----:B------:R-:W-:Y:S01]  /*38e0*/  IADD3 R25, PT, PT, R25, UR23, R24 ;  /* 0x0000001719197c10 */ /* 0x000fe2000fffe018 */
[----:B------:R-:W-:Y:S01]  /*38f0*/  UIADD3 UR12, UPT, UPT, UR12, 0x1180, URZ ;  /* 0x000011800c0c7890 */ /* 0x000fe2000fffe0ff */
[----:B------:R-:W-:Y:S01]  /*3900*/  IMAD.X R19, RZ, RZ, R19, P0 ;  /* 0x000000ffff137224 */ /* 0x000fe200000e0613 */
[----:B------:R-:W-:-:S03]  /*3910*/  MOV R24, R37 ;  /* 0x0000002500187202 */ /* 0x000fc60000000f00 */
[----:B------:R-:W0:Y:S01]  /*3920*/  LDS R25, [R25] ;  /* 0x0000000019197984 */ /* 0x000e220000000800 */
[----:B-1----:R-:W-:-:S06]  /*3930*/  ULEA UR12, UR13, UR12, 0x18 ;  /* 0x0000000c0d0c7291 */ /* 0x002fcc000f8ec0ff */
[----:B------:R-:W-:Y:S01]  /*3940*/  IMAD.U32 R23, RZ, RZ, UR12 ;  /* 0x0000000cff177e24 */ /* 0x000fe2000f8e00ff */
[----:B0-----:R0:W-:Y:S06]  /*3950*/  STG.E desc[UR16][R18.64], R25 ;  /* 0x0000001912007986 */ /* 0x0011ec000c101910 */
.L_x_2014:
[----:B------:R-:W-:Y:S05]  /*3960*/  BSYNC.RECONVERGENT B0 ;  /* 0x0000000000007941 */ /* 0x000fea0003800200 */
.L_x_2013:
[----:B------:R-:W-:Y:S01]  /*3970*/  BSSY.RECONVERGENT B0, `(.L_x_2015) ;  /* 0x0000019000007945 */ /* 0x000fe20003800200 */
.L_x_2016:
[----:B012-4-:R-:W0:Y:S01]  /*3980*/  LDC.64 R18, c[0x0][0x3a0] ;  /* 0x0000e800ff127b82 */ /* 0x017e220000000a00 */
[----:B------:R-:W-:Y:S01]  /*3990*/  IMAD R25, R24, 0x4, R23 ;  /* 0x0000000418197824 */ /* 0x000fe200078e0217 */
[----:B------:R-:W-:-:S04]  /*39a0*/  MOV R33, UR9 ;  /* 0x0000000900217c02 */ /* 0x000fc80008000f00 */
[----:B------:R-:W1:Y:S01]  /*39b0*/  LDS R27, [R25] ;  /* 0x00000000191b7984 */ /* 0x000e620000000800 */
[----:B------:R-:W-:Y:S01]  /*39c0*/  IMAD R33, R33, 0x400, R24 ;  /* 0x0000040021217824 */ /* 0x000fe200078e0218 */
[----:B------:R-:W-:Y:S01]  /*39d0*/  IADD3 R28, PT, PT, R25, UR23, RZ ;  /* 0x00000017191c7c10 */ /* 0x000fe2000fffe0ff */
[----:B------:R-:W-:-:S04]  /*39e0*/  VIADD R24, R24, UR23 ;  /* 0x0000001718187c36 */ /* 0x000fc80008000000 */
[----:B------:R-:W-:Y:S01]  /*39f0*/  LDS R35, [R28+UR23] ;  /* 0x000000171c237984 */ /* 0x000fe20008000800 */
[----:B------:R-:W-:-:S06]  /*3a00*/  VIADD R30, R28, UR23 ;  /* 0x000000171c1e7c36 */ /* 0x000fcc0008000000 */
[----:B------:R-:W-:Y:S01]  /*3a10*/  LDS R30, [R30+UR23] ;  /* 0x000000171e1e7984 */ /* 0x000fe20008000800 */
[----:B0-----:R-:W-:-:S03]  /*3a20*/  IMAD.WIDE R18, R33, 0x4, R18 ;  /* 0x0000000421127825 */ /* 0x001fc600078e0212 */
[----:B------:R-:W0:Y:S04]  /*3a30*/  LDS R33, [R25+UR23] ;  /* 0x0000001719217984 */ /* 0x000e280008000800 */
[----:B-1----:R1:W-:Y:S02]  /*3a40*/  STG.E desc[UR16][R18.64], R27 ;  /* 0x0000001b12007986 */ /* 0x0023e4000c101910 */
[----:B-1----:R-:W-:-:S05]  /*3a50*/  IADD3 R18, P0, PT, R18, UR23, RZ ;  /* 0x0000001712127c10 */ /* 0x002fca000ff1e0ff */
[----:B------:R-:W-:-:S05]  /*3a60*/  IMAD.X R19, RZ, RZ, R19, P0 ;  /* 0x000000ffff137224 */ /* 0x000fca00000e0613 */
[----:B0-----:R0:W-:Y:S02]  /*3a70*/  STG.E desc[UR16][R18.64], R33 ;  /* 0x0000002112007986 */ /* 0x0011e4000c101910 */
[----:B0-----:R-:W-:-:S05]  /*3a80*/  IADD3 R18, P0, PT, R18, UR23, RZ ;  /* 0x0000001712127c10 */ /* 0x001fca000ff1e0ff */
[----:B------:R-:W-:-:S05]  /*3a90*/  IMAD.X R19, RZ, RZ, R19, P0 ;  /* 0x000000ffff137224 */ /* 0x000fca00000e0613 */
[----:B------:R0:W-:Y:S02]  /*3aa0*/  STG.E desc[UR16][R18.64], R35 ;  /* 0x0000002312007986 */ /* 0x0001e4000c101910 */
[----:B0-----:R-:W-:-:S04]  /*3ab0*/  IADD3 R18, P0, PT, R18, UR23, RZ ;  /* 0x0000001712127c10 */ /* 0x001fc8000ff1e0ff */
[----:B------:R-:W-:Y:S02]  /*3ac0*/  IADD3.X R19, PT, PT, RZ, R19, RZ, P0, !PT ;  /* 0x00000013ff137210 */ /* 0x000fe400007fe4ff */
[----:B------:R-:W-:-:S03]  /*3ad0*/  ISETP.GE.U32.AND P0, PT, R24, 0x400, PT ;  /* 0x000004001800780c */ /* 0x000fc60003f06070 */
[----:B------:R0:W-:Y:S10]  /*3ae0*/  STG.E desc[UR16][R18.64], R30 ;  /* 0x0000001e12007986 */ /* 0x0001f4000c101910 */
[----:B------:R-:W-:Y:S05]  /*3af0*/  @!P0 BRA `(.L_x_2016) ;  /* 0xfffffffc00a08947 */ /* 0x000fea000383ffff */
[----:B------:R-:W-:Y:S05]  /*3b00*/  BSYNC.RECONVERGENT B0 ;  /* 0x0000000000007941 */ /* 0x000fea0003800200 */
.L_x_2015:
[----:B------:R-:W1:Y:S02]  /*3b10*/  LDCU UR12, c[0x0][0x374] ;  /* 0x00006e80ff0c77ac */ /* 0x000e640008000800 */
[----:B-1----:R-:W-:Y:S02]  /*3b20*/  UIADD3 UR9, UPT, UPT, UR12, UR9, URZ ;  /* 0x000000090c097290 */ /* 0x002fe4000fffe0ff */
[----:B------:R-:W-:-:S04]  /*3b30*/  USHF.L.U32 UR12, UR12, 0x2, URZ ;  /* 0x000000020c0c7899 */ /* 0x000fc800080006ff */
[----:B------:R-:W-:-:S09]  /*3b40*/  UISETP.GE.U32.AND UP0, UPT, UR9, UR12, UPT ;  /* 0x0000000c0900728c */ /* 0x000fd2000bf06070 */
[----:B------:R-:W-:Y:S05]  /*3b50*/  BRA.U !UP0, `(.L_x_2017) ;  /* 0xffffffd1088c7547 */ /* 0x000fea000b83ffff */
[----:B------:R-:W-:Y:S05]  /*3b60*/  EXIT ;  /* 0x000000000000794d */ /* 0x000fea0003800000 */
.L_x_1939:
[----:B------:R-:W-:Y:S01]  /*3b70*/  BSSY B2, `(.L_x_2018) ;  /* 0x0000006000027945 */ /* 0x000fe20003800000 */
[----:B------:R-:W-:Y:S01]  /*3b80*/  IMAD.MOV.U32 R19, RZ, RZ, R12 ;  /* 0x000000ffff137224 */ /* 0x000fe200078e000c */
[----:B------:R-:W-:-:S07]  /*3b90*/  MOV R34, 0xffffffff ;  /* 0xffffffff00227802 */ /* 0x000fce0000000f00 */
[----:B01-34-:R-:W-:Y:S05]  /*3ba0*/  WARPSYNC.COLLECTIVE R34, `(.L_x_2019) ;  /* 0x0000000022087348 */ /* 0x01bfea0003c00000 */
[----:B-1----:R1:W2:Y:S02]  /*3bb0*/  SHFL.IDX P0, R34, R18, R19, R11 ;  /* 0x0000001312227389 */ /* 0x0022a4000000000b */
[----:B01234-:R-:W-:Y:S05]  /*3bc0*/  ENDCOLLECTIVE ;  /* 0x000000000000791b */ /* 0x01ffea0003800000 */
.L_x_2019:
[----:B------:R-:W-:Y:S05]  /*3bd0*/  BSYNC B2 ;  /* 0x0000000000027941 */ /* 0x000fea0003800000 */
.L_x_2018:
[----:B------:R-:W-:Y:S05]  /*3be0*/  BRA `(.L_x_2020) ;  /* 0xffffffe000187947 */ /* 0x000fea000383ffff */
.L_x_1941:
[----:B------:R-:W-:Y:S01]  /*3bf0*/  BSSY B2, `(.L_x_2021) ;  /* 0x0000006000027945 */ /* 0x000fe20003800000 */
[----:B------:R-:W-:Y:S02]  /*3c00*/  IMAD.MOV.U32 R19, RZ, RZ, R4 ;  /* 0x000000ffff137224 */ /* 0x000fe400078e0004 */
[----:B------:R-:W-:-:S07]  /*3c10*/  IMAD.MOV.U32 R34, RZ, RZ, -0x1 ;  /* 0xffffffffff227424 */ /* 0x000fce00078e00ff */
[----:B01-34-:R-:W-:Y:S05]  /*3c20*/  WARPSYNC.COLLECTIVE R34, `(.L_x_2022) ;  /* 0x0000000022087348 */ /* 0x01bfea0003c00000 */
[----:B-1----:R1:W2:Y:S02]  /*3c30*/  SHFL.IDX P0, R34, R18, R19, R11 ;  /* 0x0000001312227389 */ /* 0x0022a4000000000b */
[----:B01234-:R-:W-:Y:S05]  /*3c40*/  ENDCOLLECTIVE ;  /* 0x000000000000791b */ /* 0x01ffea0003800000 */
.L_x_2022:
[----:B------:R-:W-:Y:S05]  /*3c50*/  BSYNC B2 ;  /* 0x0000000000027941 */ /* 0x000fea0003800000 */
.L_x_2021:
[----:B------:R-:W-:Y:S05]  /*3c60*/  BRA `(.L_x_2023) ;  /* 0xffffffe0000c7947 */ /* 0x000fea000383ffff */
.L_x_1943:
[----:B------:R-:W-:Y:S01]  /*3c70*/  BSSY B2, `(.L_x_2024) ;  /* 0x0000006000027945 */ /* 0x000fe20003800000 */
[----:B------:R-:W-:Y:S01]  /*3c80*/  MOV R19, R5 ;  /* 0x0000000500137202 */ /* 0x000fe20000000f00 */
[----:B------:R-:W-:-:S07]  /*3c90*/  IMAD.MOV.U32 R34, RZ, RZ, -0x1 ;  /* 0xffffffffff227424 */ /* 0x000fce00078e00ff */
[----:B01-34-:R-:W-:Y:S05]  /*3ca0*/  WARPSYNC.COLLECTIVE R34, `(.L_x_2025) ;  /* 0x0000000022087348 */ /* 0x01bfea0003c00000 */
[----:B-1----:R1:W2:Y:S02]  /*3cb0*/  SHFL.IDX P0, R34, R18, R19, R11 ;  /* 0x0000001312227389 */ /* 0x0022a4000000000b */
[----:B01234-:R-:W-:Y:S05]  /*3cc0*/  ENDCOLLECTIVE ;  /* 0x000000000000791b */ /* 0x01ffea0003800000 */
.L_x_2025:
[----:B------:R-:W-:Y:S05]  /*3cd0*/  BSYNC B2 ;  /* 0x0000000000027941 */ /* 0x000fea0003800000 */
.L_x_2024:
[----:B------:R-:W-:Y:S05]  /*3ce0*/  BRA `(.L_x_2026) ;  /* 0xffffffe000007947 */ /* 0x000fea000383ffff */
.L_x_1945:
[----:B------:R-:W-:Y:S01]  /*3cf0*/  BSSY B2, `(.L_x_2027) ;  /* 0x0000006000027945 */ /* 0x000fe20003800000 */
[----:B------:R-:W-:Y:S01]  /*3d00*/  IMAD.MOV.U32 R19, RZ, RZ, R6 ;  /* 0x000000ffff137224 */ /* 0x000fe200078e0006 */
[----:B------:R-:W-:-:S07]  /*3d10*/  MOV R34, 0xffffffff ;  /* 0xffffffff00227802 */ /* 0x000fce0000000f00 */
[----:B01-34-:R-:W-:Y:S05]  /*3d20*/  WARPSYNC.COLLECTIVE R34, `(.L_x_2028) ;  /* 0x0000000022087348 */ /* 0x01bfea0003c00000 */
[----:B-1----:R1:W2:Y:S02]  /*3d30*/  SHFL.IDX P0, R34, R18, R19, R11 ;  /* 0x0000001312227389 */ /* 0x0022a4000000000b */
[----:B01234-:R-:W-:Y:S05]  /*3d40*/  ENDCOLLECTIVE ;  /* 0x000000000000791b */ /* 0x01ffea0003800000 */
.L_x_2028:
[----:B------:R-:W-:Y:S05]  /*3d50*/  BSYNC B2 ;  /* 0x0000000000027941 */ /* 0x000fea0003800000 */
.L_x_2027:
[----:B------:R-:W-:Y:S05]  /*3d60*/  BRA `(.L_x_2029) ;  /* 0xffffffdc00f47947 */ /* 0x000fea000383ffff */
.L_x_1947:
[----:B------:R-:W-:Y:S01]  /*3d70*/  BSSY B2, `(.L_x_2030) ;  /* 0x0000006000027945 */ /* 0x000fe20003800000 */
[----:B------:R-:W-:Y:S02]  /*3d80*/  IMAD.MOV.U32 R19, RZ, RZ, R7 ;  /* 0x000000ffff137224 */ /* 0x000fe400078e0007 */
[----:B------:R-:W-:-:S07]  /*3d90*/  IMAD.MOV.U32 R34, RZ, RZ, -0x1 ;  /* 0xffffffffff227424 */ /* 0x000fce00078e00ff */
[----:B01-34-:R-:W-:Y:S05]  /*3da0*/  WARPSYNC.COLLECTIVE R34, `(.L_x_2031) ;  /* 0x0000000022087348 */ /* 0x01bfea0003c00000 */
[----:B-1----:R1:W2:Y:S02]  /*3db0*/  SHFL.IDX P0, R34, R18, R19, R11 ;  /* 0x0000001312227389 */ /* 0x0022a4000000000b */
[----:B01234-:R-:W-:Y:S05]  /*3dc0*/  ENDCOLLECTIVE ;  /* 0x000000000000791b */ /* 0x01ffea0003800000 */
.L_x_2031:
[----:B------:R-:W-:Y:S05]  /*3dd0*/  BSYNC B2 ;  /* 0x0000000000027941 */ /* 0x000fea0003800000 */
.L_x_2030:
[----:B------:R-:W-:Y:S05]  /*3de0*/  BRA `(.L_x_2032) ;  /* 0xffffffdc00e87947 */ /* 0x000fea000383ffff */
.L_x_1949:
[----:B------:R-:W-:Y:S01]  /*3df0*/  BSSY B2, `(.L_x_2033) ;  /* 0x0000006000027945 */ /* 0x000fe20003800000 */
[----:B------:R-:W-:Y:S01]  /*3e00*/  MOV R19, R8 ;  /* 0x0000000800137202 */ /* 0x000fe20000000f00 */
[----:B------:R-:W-:-:S07]  /*3e10*/  IMAD.MOV.U32 R34, RZ, RZ, -0x1 ;  /* 0xffffffffff227424 */ /* 0x000fce00078e00ff */
[----:B01-34-:R-:W-:Y:S05]  /*3e20*/  WARPSYNC.COLLECTIVE R34, `(.L_x_2034) ;  /* 0x0000000022087348 */ /* 0x01bfea0003c00000 */
[----:B-1----:R1:W2:Y:S02]  /*3e30*/  SHFL.IDX P0, R34, R18, R19, R11 ;  /* 0x0000001312227389 */ /* 0x0022a4000000000b */
[----:B01234-:R-:W-:Y:S05]  /*3e40*/  ENDCOLLECTIVE ;  /* 0x000000000000791b */ /* 0x01ffea0003800000 */
.L_x_2034:
[----:B------:R-:W-:Y:S05]  /*3e50*/  BSYNC B2 ;  /* 0x0000000000027941 */ /* 0x000fea0003800000 */
.L_x_2033:
[----:B------:R-:W-:Y:S05]  /*3e60*/  BRA `(.L_x_2035) ;  /* 0xffffffdc00e47947 */ /* 0x000fea000383ffff */
.L_x_1951:
[----:B------:R-:W-:Y:S01]  /*3e70*/  BSSY B2, `(.L_x_2036) ;  /* 0x0000006000027945 */ /* 0x000fe20003800000 */
[----:B------:R-:W-:Y:S01]  /*3e80*/  IMAD.MOV.U32 R19, RZ, RZ, R9 ;  /* 0x000000ffff137224 */ /* 0x000fe200078e0009 */
[----:B------:R-:W-:-:S07]  /*3e90*/  MOV R34, 0xffffffff ;  /* 0xffffffff00227802 */ /* 0x000fce0000000f00 */
[----:B01-34-:R-:W-:Y:S05]  /*3ea0*/  WARPSYNC.COLLECTIVE R34, `(.L_x_2037) ;  /* 0x0000000022087348 */ /* 0x01bfea0003c00000 */
[----:B-1----:R1:W2:Y:S02]  /*3eb0*/  SHFL.IDX P0, R34, R18, R19, R11 ;  /* 0x0000001312227389 */ /* 0x0022a4000000000b */
[----:B01234-:R-:W-:Y:S05]  /*3ec0*/  ENDCOLLECTIVE ;  /* 0x000000000000791b */ /* 0x01ffea0003800000 */
.L_x_2037:
[----:B------:R-:W-:Y:S05]  /*3ed0*/  BSYNC B2 ;  /* 0x0000000000027941 */ /* 0x000fea0003800000 */
.L_x_2036:
[----:B------:R-:W-:Y:S05]  /*3ee0*/  BRA `(.L_x_2038) ;  /* 0xffffffdc00dc7947 */ /* 0x000fea000383ffff */
.L_x_1953:
[----:B------:R-:W-:Y:S01]  /*3ef0*/  BSSY B2, `(.L_x_2039) ;  /* 0x0000006000027945 */ /* 0x000fe20003800000 */
[----:B------:R-:W-:Y:S02]  /*3f00*/  IMAD.MOV.U32 R19, RZ, RZ, R10 ;  /* 0x000000ffff137224 */ /* 0x000fe400078e000a */
[----:B------:R-:W-:-:S07]  /*3f10*/  IMAD.MOV.U32 R34, RZ, RZ, -0x1 ;  /* 0xffffffffff227424 */ /* 0x000fce00078e00ff */
[----:B01-34-:R-:W-:Y:S05]  /*3f20*/  WARPSYNC.COLLECTIVE R34, `(.L_x_2040) ;  /* 0x0000000022087348 */ /* 0x01bfea0003c00000 */
[----:B-1----:R1:W2:Y:S02]  /*3f30*/  SHFL.IDX P0, R34, R18, R19, R11 ;  /* 0x0000001312227389 */ /* 0x0022a4000000000b */
[----:B01234-:R-:W-:Y:S05]  /*3f40*/  ENDCOLLECTIVE ;  /* 0x000000000000791b */ /* 0x01ffea0003800000 */
.L_x_2040:
[----:B------:R-:W-:Y:S05]  /*3f50*/  BSYNC B2 ;  /* 0x0000000000027941 */ /* 0x000fea0003800000 */
.L_x_2039:
[----:B------:R-:W-:Y:S05]  /*3f60*/  BRA `(.L_x_2041) ;  /* 0xffffffdc00d47947 */ /* 0x000fea000383ffff */
.L_x_1968:
[----:B------:R-:W-:Y:S01]  /*3f70*/  BSSY B1, `(.L_x_2042) ;  /* 0x0000006000017945 */ /* 0x000fe20003800000 */
[----:B------:R-:W-:Y:S01]  /*3f80*/  MOV R19, R12 ;  /* 0x0000000c00137202 */ /* 0x000fe20000000f00 */
[----:B------:R-:W-:-:S07]  /*3f90*/  IMAD.MOV.U32 R34, RZ, RZ, -0x1 ;  /* 0xffffffffff227424 */ /* 0x000fce00078e00ff */
[----:B0-23--:R-:W-:Y:S05]  /*3fa0*/  WARPSYNC.COLLECTIVE R34, `(.L_x_2043) ;  /* 0x0000000022087348 */ /* 0x00dfea0003c00000 */
[----:B0-----:R0:W1:Y:S02]  /*3fb0*/  SHFL.IDX P0, R34, R18, R19, R11 ;  /* 0x0000001312227389 */ /* 0x001064000000000b */
[----:B0123--:R-:W-:Y:S05]  /*3fc0*/  ENDCOLLECTIVE ;  /* 0x000000000000791b */ /* 0x00ffea0003800000 */
.L_x_2043:
[----:B------:R-:W-:Y:S05]  /*3fd0*/  BSYNC B1 ;  /* 0x0000000000017941 */ /* 0x000fea0003800000 */
.L_x_2042:
[----:B------:R-:W-:Y:S05]  /*3fe0*/  BRA `(.L_x_2044) ;  /* 0xffffffe400e07947 */ /* 0x000fea000383ffff */
.L_x_1970:
[----:B------:R-:W-:Y:S01]  /*3ff0*/  BSSY B1, `(.L_x_2045) ;  /* 0x0000006000017945 */ /* 0x000fe20003800000 */
[----:B------:R-:W-:Y:S01]  /*4000*/  IMAD.MOV.U32 R19, RZ, RZ, R4 ;  /* 0x000000ffff137224 */ /* 0x000fe200078e0004 */
[----:B------:R-:W-:-:S07]  /*4010*/  MOV R34, 0xffffffff ;  /* 0xffffffff00227802 */ /* 0x000fce0000000f00 */
[----:B0-23--:R-:W-:Y:S05]  /*4020*/  WARPSYNC.COLLECTIVE R34, `(.L_x_2046) ;  /* 0x0000000022087348 */ /* 0x00dfea0003c00000 */
[----:B0-----:R0:W1:Y:S02]  /*4030*/  SHFL.IDX P0, R34, R18, R19, R11 ;  /* 0x0000001312227389 */ /* 0x001064000000000b */
[----:B0123--:R-:W-:Y:S05]  /*4040*/  ENDCOLLECTIVE ;  /* 0x000000000000791b */ /* 0x00ffea0003800000 */
.L_x_2046:
[----:B------:R-:W-:Y:S05]  /*4050*/  BSYNC B1 ;  /* 0x0000000000017941 */ /* 0x000fea0003800000 */
.L_x_2045:
[----:B------:R-:W-:Y:S05]  /*4060*/  BRA `(.L_x_2047) ;  /* 0xffffffe400d47947 */ /* 0x000fea000383ffff */
.L_x_1972:
[----:B------:R-:W-:Y:S01]  /*4070*/  BSSY B1, `(.L_x_2048) ;  /* 0x0000006000017945 */ /* 0x000fe20003800000 */
[----:B------:R-:W-:Y:S02]  /*4080*/  IMAD.MOV.U32 R19, RZ, RZ, R5 ;  /* 0x000000ffff137224 */ /* 0x000fe400078e0005 */
[----:B------:R-:W-:-:S07]  /*4090*/  IMAD.MOV.U32 R34, RZ, RZ, -0x1 ;  /* 0xffffffffff227424 */ /* 0x000fce00078e00ff */
[----:B0-23--:R-:W-:Y:S05]  /*40a0*/  WARPSYNC.COLLECTIVE R34, `(.L_x_2049) ;  /* 0x0000000022087348 */ /* 0x00dfea0003c00000 */
[----:B0-----:R0:W1:Y:S02]  /*40b0*/  SHFL.IDX P0, R34, R18, R19, R11 ;  /* 0x0000001312227389 */ /* 0x001064000000000b */
[----:B0123--:R-:W-:Y:S05]  /*40c0*/  ENDCOLLECTIVE ;  /* 0x000000000000791b */ /* 0x00ffea0003800000 */
.L_x_2049:
[----:B------:R-:W-:Y:S05]  /*40d0*/  BSYNC B1 ;  /* 0x0000000000017941 */ /* 0x000fea0003800000 */
.L_x_2048:
[----:B------:R-:W-:Y:S05]  /*40e0*/  BRA `(.L_x_2050) ;  /* 0xffffffe400c87947 */ /* 0x000fea000383ffff */
.L_x_1974:
[----:B------:R-:W-:Y:S01]  /*40f0*/  BSSY B1, `(.L_x_2051) ;  /* 0x0000006000017945 */ /* 0x000fe20003800000 */
[----:B------:R-:W-:Y:S01]  /*4100*/  MOV R19, R6 ;  /* 0x0000000600137202 */ /* 0x000fe20000000f00 */
[----:B------:R-:W-:-:S07]  /*4110*/  IMAD.MOV.U32 R34, RZ, RZ, -0x1 ;  /* 0xffffffffff227424 */ /* 0x000fce00078e00ff */
[----:B0-23--:R-:W-:Y:S05]  /*4120*/  WARPSYNC.COLLECTIVE R34, `(.L_x_2052) ;  /* 0x0000000022087348 */ /* 0x00dfea0003c00000 */
[----:B0-----:R0:W1:Y:S02]  /*4130*/  SHFL.IDX P0, R34, R18, R19, R11 ;  /* 0x0000001312227389 */ /* 0x001064000000000b */
[----:B0123--:R-:W-:Y:S05]  /*4140*/  ENDCOLLECTIVE ;  /* 0x000000000000791b */ /* 0x00ffea0003800000 */
.L_x_2052:
[----:B------:R-:W-:Y:S05]  /*4150*/  BSYNC B1 ;  /* 0x0000000000017941 */ /* 0x000fea0003800000 */
.L_x_2051:
[----:B------:R-:W-:Y:S05]  /*4160*/  BRA `(.L_x_2053) ;  /* 0xffffffe400bc7947 */ /* 0x000fea000383ffff */
.L_x_1976:
[----:B------:R-:W-:Y:S01]  /*4170*/  BSSY B1, `(.L_x_2054) ;  /* 0x0000006000017945 */ /* 0x000fe20003800000 */
[----:B------:R-:W-:Y:S01]  /*4180*/  IMAD.MOV.U32 R19, RZ, RZ, R7 ;  /* 0x000000ffff137224 */ /* 0x000fe200078e0007 */
[----:B------:R-:W-:-:S07]  /*4190*/  MOV R34, 0xffffffff ;  /* 0xffffffff00227802 */ /* 0x000fce0000000f00 */
[----:B0-23--:R-:W-:Y:S05]  /*41a0*/  WARPSYNC.COLLECTIVE R34, `(.L_x_2055) ;  /* 0x0000000022087348 */ /* 0x00dfea0003c00000 */
[----:B0-----:R0:W1:Y:S02]  /*41b0*/  SHFL.IDX P0, R34, R18, R19, R11 ;  /* 0x0000001312227389 */ /* 0x001064000000000b */
[----:B0123--:R-:W-:Y:S05]  /*41c0*/  ENDCOLLECTIVE ;  /* 0x000000000000791b */ /* 0x00ffea0003800000 */
.L_x_2055:
[----:B------:R-:W-:Y:S05]  /*41d0*/  BSYNC B1 ;  /* 0x0000000000017941 */ /* 0x000fea0003800000 */
.L_x_2054:
[----:B------:R-:W-:Y:S05]  /*41e0*/  BRA `(.L_x_2056) ;  /* 0xffffffe400b07947 */ /* 0x000fea000383ffff */
.L_x_1978:
[----:B------:R-:W-:Y:S01]  /*41f0*/  BSSY B1, `(.L_x_2057) ;  /* 0x0000006000017945 */ /* 0x000fe20003800000 */
[----:B------:R-:W-:Y:S02]  /*4200*/  IMAD.MOV.U32 R19, RZ, RZ, R8 ;  /* 0x000000ffff137224 */ /* 0x000fe400078e0008 */
[----:B------:R-:W-:-:S07]  /*4210*/  IMAD.MOV.U32 R34, RZ, RZ, -0x1 ;  /* 0xffffffffff227424 */ /* 0x000fce00078e00ff */
[----:B0-23--:R-:W-:Y:S05]  /*4220*/  WARPSYNC.COLLECTIVE R34, `(.L_x_2058) ;  /* 0x0000000022087348 */ /* 0x00dfea0003c00000 */
[----:B0-----:R0:W1:Y:S02]  /*4230*/  SHFL.IDX P0, R34, R18, R19, R11 ;  /* 0x0000001312227389 */ /* 0x001064000000000b */
[----:B0123--:R-:W-:Y:S05]  /*4240*/  ENDCOLLECTIVE ;  /* 0x000000000000791b */ /* 0x00ffea0003800000 */
.L_x_2058:
[----:B------:R-:W-:Y:S05]  /*4250*/  BSYNC B1 ;  /* 0x0000000000017941 */ /* 0x000fea0003800000 */
.L_x_2057:
[----:B------:R-:W-:Y:S05]  /*4260*/  BRA `(.L_x_2059) ;  /* 0xffffffe400ac7947 */ /* 0x000fea000383ffff */
.L_x_1980:
[----:B------:R-:W-:Y:S01]  /*4270*/  BSSY B1, `(.L_x_2060) ;  /* 0x0000006000017945 */ /* 0x000fe20003800000 */
[----:B------:R-:W-:Y:S01]  /*4280*/  MOV R19, R9 ;  /* 0x0000000900137202 */ /* 0x000fe20000000f00 */
[----:B------:R-:W-:-:S07]  /*4290*/  IMAD.MOV.U32 R34, RZ, RZ, -0x1 ;  /* 0xffffffffff227424 */ /* 0x000fce00078e00ff */
[----:B0-23--:R-:W-:Y:S05]  /*42a0*/  WARPSYNC.COLLECTIVE R34, `(.L_x_2061) ;  /* 0x0000000022087348 */ /* 0x00dfea0003c00000 */
[----:B0-----:R0:W1:Y:S02]  /*42b0*/  SHFL.IDX P0, R34, R18, R19, R11 ;  /* 0x0000001312227389 */ /* 0x001064000000000b */
[----:B0123--:R-:W-:Y:S05]  /*42c0*/  ENDCOLLECTIVE ;  /* 0x000000000000791b */ /* 0x00ffea0003800000 */
.L_x_2061:
[----:B------:R-:W-:Y:S05]  /*42d0*/  BSYNC B1 ;  /* 0x0000000000017941 */ /* 0x000fea0003800000 */
.L_x_2060:
[----:B------:R-:W-:Y:S05]  /*42e0*/  BRA `(.L_x_2062) ;  /* 0xffffffe400a47947 */ /* 0x000fea000383ffff */
.L_x_1982:
[----:B------:R-:W-:Y:S01]  /*42f0*/  BSSY B1, `(.L_x_2063) ;  /* 0x0000006000017945 */ /* 0x000fe20003800000 */
[----:B------:R-:W-:Y:S01]  /*4300*/  IMAD.MOV.U32 R19, RZ, RZ, R10 ;  /* 0x000000ffff137224 */ /* 0x000fe200078e000a */
[----:B------:R-:W-:-:S07]  /*4310*/  MOV R34, 0xffffffff ;  /* 0xffffffff00227802 */ /* 0x000fce0000000f00 */
[----:B0-23--:R-:W-:Y:S05]  /*4320*/  WARPSYNC.COLLECTIVE R34, `(.L_x_2064) ;  /* 0x0000000022087348 */ /* 0x00dfea0003c00000 */
[----:B0-----:R0:W1:Y:S02]  /*4330*/  SHFL.IDX P0, R34, R18, R19, R11 ;  /* 0x0000001312227389 */ /* 0x001064000000000b */
[----:B0123--:R-:W-:Y:S05]  /*4340*/  ENDCOLLECTIVE ;  /* 0x000000000000791b */ /* 0x00ffea0003800000 */
.L_x_2064:
[----:B------:R-:W-:Y:S05]  /*4350*/  BSYNC B1 ;  /* 0x0000000000017941 */ /* 0x000fea0003800000 */
.L_x_2063:
[----:B------:R-:W-:Y:S05]  /*4360*/  BRA `(.L_x_2065) ;  /* 0xffffffe4009c7947 */ /* 0x000fea000383ffff */
.L_x_1995:
[----:B------:R-:W-:Y:S02]  /*4370*/  IMAD.MOV.U32 R34, RZ, RZ, -0x1 ;  /* 0xffffffffff227424 */ /* 0x000fe400078e00ff */
[----:B------:R-:W-:-:S07]  /*4380*/  IMAD.MOV.U32 R19, RZ, RZ, R12 ;  /* 0x000000ffff137224 */ /* 0x000fce00078e000c */
[----:B0-23--:R-:W-:Y:S05]  /*4390*/  WARPSYNC.COLLECTIVE R34, `(.L_x_2066) ;  /* 0x0000000022087348 */ /* 0x00dfea0003c00000 */
[----:B0-----:R0:W1:Y:S02]  /*43a0*/  SHFL.IDX P0, R34, R18, R19, R11 ;  /* 0x0000001312227389 */ /* 0x001064000000000b */
[----:B0123--:R-:W-:Y:S05]  /*43b0*/  ENDCOLLECTIVE ;  /* 0x000000000000791b */ /* 0x00ffea0003800000 */
.L_x_2066:
[----:B------:R-:W-:Y:S01]  /*43c0*/  MOV R33, R34 ;  /* 0x0000002200217202 */ /* 0x000fe20000000f00 */
[----:B------:R-:W-:Y:S06]  /*43d0*/  BRA `(.L_x_2067) ;  /* 0xffffffec00a47947 */ /* 0x000fec000383ffff */
.L_x_1997:
[----:B------:R-:W-:Y:S01]  /*43e0*/  BSSY B0, `(.L_x_2068) ;  /* 0x0000006000007945 */ /* 0x000fe20003800000 */
[----:B------:R-:W-:Y:S02]  /*43f0*/  IMAD.MOV.U32 R19, RZ, RZ, R4 ;  /* 0x000000ffff137224 */ /* 0x000fe400078e0004 */
[----:B------:R-:W-:-:S07]  /*4400*/  IMAD.MOV.U32 R34, RZ, RZ, -0x1 ;  /* 0xffffffffff227424 */ /* 0x000fce00078e00ff */
[----:B0-23--:R-:W-:Y:S05]  /*4410*/  WARPSYNC.COLLECTIVE R34, `(.L_x_2069) ;  /* 0x0000000022087348 */ /* 0x00dfea0003c00000 */
[----:B0-----:R0:W1:Y:S02]  /*4420*/  SHFL.IDX P0, R34, R18, R19, R11 ;  /* 0x0000001312227389 */ /* 0x001064000000000b */
[----:B0123--:R-:W-:Y:S05]  /*4430*/  ENDCOLLECTIVE ;  /* 0x000000000000791b */ /* 0x00ffea0003800000 */
.L_x_2069:
[----:B------:R-:W-:Y:S05]  /*4440*/  BSYNC B0 ;  /* 0x0000000000007941 */ /* 0x000fea0003800000 */
.L_x_2068:
[----:B------:R-:W-:Y:S05]  /*4450*/  BRA `(.L_x_2070) ;  /* 0xffffffec00987947 */ /* 0x000fea000383ffff */
.L_x_1999:
[----:B------:R-:W-:Y:S01]  /*4460*/  BSSY B0, `(.L_x_2071) ;  /* 0x0000006000007945 */ /* 0x000fe20003800000 */
[----:B------:R-:W-:Y:S01]  /*4470*/  MOV R19, R5 ;  /* 0x0000000500137202 */ /* 0x000fe20000000f00 */
[----:B------:R-:W-:-:S07]  /*4480*/  IMAD.MOV.U32 R34, RZ, RZ, -0x1 ;  /* 0xffffffffff227424 */ /* 0x000fce00078e00ff */
[----:B0-23--:R-:W-:Y:S05]  /*4490*/  WARPSYNC.COLLECTIVE R34, `(.L_x_2072) ;  /* 0x0000000022087348 */ /* 0x00dfea0003c00000 */
[----:B0-----:R0:W1:Y:S02]  /*44a0*/  SHFL.IDX P0, R34, R18, R19, R11 ;  /* 0x0000001312227389 */ /* 0x001064000000000b */
[----:B0123--:R-:W-:Y:S05]  /*44b0*/  ENDCOLLECTIVE ;  /* 0x000000000000791b */ /* 0x00ffea0003800000 */
.L_x_2072:
[----:B------:R-:W-:Y:S05]  /*44c0*/  BSYNC B0 ;  /* 0x0000000000007941 */ /* 0x000fea0003800000 */
.L_x_2071:
[----:B------:R-:W-:Y:S05]  /*44d0*/  BRA `(.L_x_2073) ;  /* 0xffffffec008c7947 */ /* 0x000fea000383ffff */
.L_x_2001:
[----:B------:R-:W-:Y:S01]  /*44e0*/  BSSY B0, `(.L_x_2074) ;  /* 0x0000006000007945 */ /* 0x000fe20003800000 */
[----:B------:R-:W-:Y:S01]  /*44f0*/  IMAD.MOV.U32 R19, RZ, RZ, R6 ;  /* 0x000000ffff137224 */ /* 0x000fe200078e0006 */
[----:B------:R-:W-:-:S07]  /*4500*/  MOV R34, 0xffffffff ;  /* 0xffffffff00227802 */ /* 0x000fce0000000f00 */
[----:B0-23--:R-:W-:Y:S05]  /*4510*/  WARPSYNC.COLLECTIVE R34, `(.L_x_2075) ;  /* 0x0000000022087348 */ /* 0x00dfea0003c00000 */
[----:B0-----:R0:W1:Y:S02]  /*4520*/  SHFL.IDX P0, R34, R18, R19, R11 ;  /* 0x0000001312227389 */ /* 0x001064000000000b */
[----:B0123--:R-:W-:Y:S05]  /*4530*/  ENDCOLLECTIVE ;  /* 0x000000000000791b */ /* 0x00ffea0003800000 */
.L_x_2075:
[----:B------:R-:W-:Y:S05]  /*4540*/  BSYNC B0 ;  /* 0x0000000000007941 */ /* 0x000fea0003800000 */
.L_x_2074:
[----:B------:R-:W-:Y:S05]  /*4550*/  BRA `(.L_x_2076) ;  /* 0xffffffec00807947 */ /* 0x000fea000383ffff */
.L_x_2003:
[----:B------:R-:W-:Y:S01]  /*4560*/  BSSY B0, `(.L_x_2077) ;  /* 0x0000006000007945 */ /* 0x000fe20003800000 */
[----:B------:R-:W-:Y:S02]  /*4570*/  IMAD.MOV.U32 R19, RZ, RZ, R7 ;  /* 0x000000ffff137224 */ /* 0x000fe400078e0007 */
[----:B------:R-:W-:-:S07]  /*4580*/  IMAD.MOV.U32 R34, RZ, RZ, -0x1 ;  /* 0xffffffffff227424 */ /* 0x000fce00078e00ff */
[----:B0-23--:R-:W-:Y:S05]  /*4590*/  WARPSYNC.COLLECTIVE R34, `(.L_x_2078) ;  /* 0x0000000022087348 */ /* 0x00dfea0003c00000 */
[----:B0-----:R0:W1:Y:S02]  /*45a0*/  SHFL.IDX P0, R34, R18, R19, R11 ;  /* 0x0000001312227389 */ /* 0x001064000000000b */
[----:B0123--:R-:W-:Y:S05]  /*45b0*/  ENDCOLLECTIVE ;  /* 0x000000000000791b */ /* 0x00ffea0003800000 */
.L_x_2078:
[----:B------:R-:W-:Y:S05]  /*45c0*/  BSYNC B0 ;  /* 0x0000000000007941 */ /* 0x000fea0003800000 */
.L_x_2077:
[----:B------:R-:W-:Y:S05]  /*45d0*/  BRA `(.L_x_2079) ;  /* 0xffffffec007c7947 */ /* 0x000fea000383ffff */
.L_x_2005:
[----:B------:R-:W-:Y:S01]  /*45e0*/  BSSY B0, `(.L_x_2080) ;  /* 0x0000006000007945 */ /* 0x000fe20003800000 */
[----:B------:R-:W-:Y:S01]  /*45f0*/  MOV R19, R8 ;  /* 0x0000000800137202 */ /* 0x000fe20000000f00 */
[----:B------:R-:W-:-:S07]  /*4600*/  IMAD.MOV.U32 R34, RZ, RZ, -0x1 ;  /* 0xffffffffff227424 */ /* 0x000fce00078e00ff */
[----:B0-23--:R-:W-:Y:S05]  /*4610*/  WARPSYNC.COLLECTIVE R34, `(.L_x_2081) ;  /* 0x0000000022087348 */ /* 0x00dfea0003c00000 */
[----:B0-----:R0:W1:Y:S02]  /*4620*/  SHFL.IDX P0, R34, R18, R19, R11 ;  /* 0x0000001312227389 */ /* 0x001064000000000b */
[----:B0123--:R-:W-:Y:S05]  /*4630*/  ENDCOLLECTIVE ;  /* 0x000000000000791b */ /* 0x00ffea0003800000 */
.L_x_2081:
[----:B------:R-:W-:Y:S05]  /*4640*/  BSYNC B0 ;  /* 0x0000000000007941 */ /* 0x000fea0003800000 */
.L_x_2080:
[----:B------:R-:W-:Y:S05]  /*4650*/  BRA `(.L_x_2082) ;  /* 0xffffffec00747947 */ /* 0x000fea000383ffff */
.L_x_2007:
[----:B------:R-:W-:Y:S01]  /*4660*/  BSSY B0, `(.L_x_2083) ;  /* 0x0000006000007945 */ /* 0x000fe20003800000 */
[----:B------:R-:W-:Y:S01]  /*4670*/  IMAD.MOV.U32 R19, RZ, RZ, R9 ;  /* 0x000000ffff137224 */ /* 0x000fe200078e0009 */
[----:B------:R-:W-:-:S07]  /*4680*/  MOV R34, 0xffffffff ;  /* 0xffffffff00227802 */ /* 0x000fce0000000f00 */
[----:B0-23--:R-:W-:Y:S05]  /*4690*/  WARPSYNC.COLLECTIVE R34, `(.L_x_2084) ;  /* 0x0000000022087348 */ /* 0x00dfea0003c00000 */
[----:B0-----:R0:W1:Y:S02]  /*46a0*/  SHFL.IDX P0, R34, R18, R19, R11 ;  /* 0x0000001312227389 */ /* 0x001064000000000b */
[----:B0123--:R-:W-:Y:S05]  /*46b0*/  ENDCOLLECTIVE ;  /* 0x000000000000791b */ /* 0x00ffea0003800000 */
.L_x_2084:
[----:B------:R-:W-:Y:S05]  /*46c0*/  BSYNC B0 ;  /* 0x0000000000007941 */ /* 0x000fea0003800000 */
.L_x_2083:
[----:B------:R-:W-:Y:S05]  /*46d0*/  BRA `(.L_x_2085) ;  /* 0xffffffec006c7947 */ /* 0x000fea000383ffff */
.L_x_2009:
[----:B------:R-:W-:Y:S01]  /*46e0*/  BSSY B0, `(.L_x_2086) ;  /* 0x0000006000007945 */ /* 0x000fe20003800000 */
[----:B------:R-:W-:Y:S02]  /*46f0*/  IMAD.MOV.U32 R19, RZ, RZ, R10 ;  /* 0x000000ffff137224 */ /* 0x000fe400078e000a */
[----:B------:R-:W-:-:S07]  /*4700*/  IMAD.MOV.U32 R34, RZ, RZ, -0x1 ;  /* 0xffffffffff227424 */ /* 0x000fce00078e00ff */
[----:B0-23--:R-:W-:Y:S05]  /*4710*/  WARPSYNC.COLLECTIVE R34, `(.L_x_2087) ;  /* 0x0000000022087348 */ /* 0x00dfea0003c00000 */
[----:B0-----:R0:W1:Y:S02]  /*4720*/  SHFL.IDX P0, R34, R18, R19, R11 ;  /* 0x0000001312227389 */ /* 0x001064000000000b */
[----:B0123--:R-:W-:Y:S05]  /*4730*/  ENDCOLLECTIVE ;  /* 0x000000000000791b */ /* 0x00ffea0003800000 */
.L_x_2087:
[----:B------:R-:W-:Y:S05]  /*4740*/  BSYNC B0 ;  /* 0x0000000000007941 */ /* 0x000fea0003800000 */
.L_x_2086:
[----:B------:R-:W-:Y:S05]  /*4750*/  BRA `(.L_x_2088) ;  /* 0xffffffec00647947 */ /* 0x000fea000383ffff */
        .weak           $__internal_17_$__cuda_sm20_div_u16
        .type           $__internal_17_$__cuda_sm20_div_u16,@function
        .size           $__internal_17_$__cuda_sm20_div_u16,(.L_x_57968 - $__internal_17_$__cuda_sm20_div_u16)
$__internal_17_$__cuda_sm20_div_u16:
        /* <DEDUP_REMOVED lines=18> */
[----:B------:R-:W-:Y:S06]  /*4880*/  RET.REL.NODEC R4 `(_Z9cuda_gemmIiLi256ELi4ELi1ELi1024ELi8ELi8ELi32ELi1ELi0EEviiiPT_S1_S1_ii) ;  /* 0xffffffb404dc7950 */ /* 0x000fec0003c3ffff */
.L_x_2089:
        /* <DEDUP_REMOVED lines=15> */
.L_x_57968:


//--------------------- .text._Z9cuda_gemmIiLi256ELi4ELi1ELi1024ELi8ELi8ELi32ELi0ELi1EEviiiPT_S1_S1_ii --------------------------
	.section	.text._Z9cuda_gemmIiLi256ELi4ELi1ELi1024ELi8ELi8ELi32ELi0ELi1EEviiiPT_S1_S1_ii,"ax",@progbits
	.align	128
        .global         _Z9cuda_gemmIiLi256ELi4ELi1ELi1024ELi8ELi8ELi32ELi0ELi1EEviiiPT_S1_S1_ii
        .type           _Z9cuda_gemmIiLi256ELi4ELi1ELi1024ELi8ELi8ELi32ELi0ELi1EEviiiPT_S1_S1_ii,@function
        .size           _Z9cuda_gemmIiLi256ELi4ELi1ELi1024ELi8ELi8ELi32ELi0ELi1EEviiiPT_S1_S1_ii,(.L_x_57969 - _Z9cuda_gemmIiLi256ELi4ELi1ELi1024ELi8ELi8ELi32ELi0ELi1EEviiiPT_S1_S1_ii)
        .other          _Z9cuda_gemmIiLi256ELi4ELi1ELi1024ELi8ELi8ELi32ELi0ELi1EEviiiPT_S1_S1_ii,@"STO_CUDA_ENTRY STV_DEFAULT"
_Z9cuda_gemmIiLi256ELi4ELi1ELi1024ELi8ELi8ELi32ELi0ELi1EEviiiPT_S1_S1_ii:
.text._Z9cuda_gemmIiLi256ELi4ELi1ELi1024ELi8ELi8ELi32ELi0ELi1EEviiiPT_S1_S1_ii:
        /* <DEDUP_REMOVED lines=12> */
[----:B------:R-:W-:Y:S01]  /*00c0*/  VIMNMX.U32 R7, PT, PT, R2, 0x40, !PT ;  /* 0x0000004002077848 */ /* 0x000fe20007fe0000 */
[----:B0-----:R-:W0:Y:S02]  /*00d0*/  MUFU.RCP R8, R8 ;  /* 0x0000000800087308 */ /* 0x001e240000001000 */
[----:B0-----:R-:W-:-:S06]  /*00e0*/  VIADD R4, R8, 0xffffffe ;  /* 0x0ffffffe08047836 */ /* 0x001fcc0000000000 */
[----:B------:R0:W1:Y:S02]  /*00f0*/  F2I.FTZ.U32.TRUNC.NTZ R5, R4 ;  /* 0x0000000400057305 */ /* 0x000064000021f000 */
[----:B0-----:R-:W-:Y:S02]  /*0100*/  HFMA2 R4, -RZ, RZ, 0, 0 ;  /* 0x00000000ff047431 */ /* 0x001fe400000001ff */
[----:B-1----:R-:W-:-:S04]  /*0110*/  IMAD.MOV R6, RZ, RZ, -R5 ;  /* 0x000000ffff067224 */ /* 0x002fc800078e0a05 */
[----:B------:R-:W-:Y:S01]  /*0120*/  IMAD R9, R6, R3, RZ ;  /* 0x0000000306097224 */ /* 0x000fe200078e02ff */
[----:B------:R-:W-:-:S03]  /*0130*/  SEL R6, RZ, 0x1, P0 ;  /* 0x00000001ff067807 */ /* 0x000fc60000000000 */
[----:B------:R-:W-:Y:S01]  /*0140*/  IMAD.HI.U32 R5, R5, R9, R4 ;  /* 0x0000000905057227 */ /* 0x000fe200078e0004 */
[----:B------:R-:W-:-:S05]  /*0150*/  IADD3 R2, PT, PT, R7, -R2, -R6 ;  /* 0x8000000207027210 */ /* 0x000fca0007ffe806 */
[----:B------:R-:W-:-:S04]  /*0160*/  IMAD.HI.U32 R5, R5, R2, RZ ;  /* 0x0000000205057227 */ /* 0x000fc800078e00ff */
[----:B------:R-:W-:-:S04]  /*0170*/  IMAD.MOV R4, RZ, RZ, -R5 ;  /* 0x000000ffff047224 */ /* 0x000fc800078e0a05 */
[----:B------:R-:W-:-:S05]  /*0180*/  IMAD R2, R3, R4, R2 ;  /* 0x0000000403027224 */ /* 0x000fca00078e0202 */
[----:B------:R-:W-:-:S13]  /*0190*/  ISETP.GE.U32.AND P0, PT, R2, R3, PT ;  /* 0x000000030200720c */ /* 0x000fda0003f06070 */
[----:B------:R-:W-:Y:S02]  /*01a0*/  @P0 IMAD.IADD R2, R2, 0x1, -R3 ;  /* 0x0000000102020824 */ /* 0x000fe400078e0a03 */
[----:B------:R-:W-:-:S03]  /*01b0*/  @P0 VIADD R5, R5, 0x1 ;  /* 0x0000000105050836 */ /* 0x000fc60000000000 */
[----:B------:R-:W-:-:S13]  /*01c0*/  ISETP.GE.U32.AND P1, PT, R2, R3, PT ;  /* 0x000000030200720c */ /* 0x000fda0003f26070 */
[----:B------:R-:W-:Y:S02]  /*01d0*/  @P1 IADD3 R5, PT, PT, R5, 0x1, RZ ;  /* 0x0000000105051810 */ /* 0x000fe40007ffe0ff */
[----:B------:R-:W-:-:S05]  /*01e0*/  @!P2 LOP3.LUT R5, RZ, R3, RZ, 0x33, !PT ;  /* 0x00000003ff05a212 */ /* 0x000fca00078e33ff */
[----:B------:R-:W-:-:S05]  /*01f0*/  IMAD.IADD R5, R6, 0x1, R5 ;  /* 0x0000000106057824 */ /* 0x000fca00078e0205 */
[C---:B------:R-:W-:Y:S02]  /*0200*/  LOP3.LUT R2, R5.reuse, 0x3, RZ, 0xc0, !PT ;  /* 0x0000000305027812 */ /* 0x040fe400078ec0ff */
[----:B------:R-:W-:Y:S02]  /*0210*/  ISETP.GE.U32.AND P1, PT, R5, 0x3, PT ;  /* 0x000000030500780c */ /* 0x000fe40003f26070 */
[----:B------:R-:W-:Y:S01]  /*0220*/  ISETP.NE.AND P0, PT, R2, 0x3, PT ;  /* 0x000000030200780c */ /* 0x000fe20003f05270 */
[----:B------:R-:W-:-:S12]  /*0230*/  IMAD.MOV.U32 R2, RZ, RZ, R0 ;  /* 0x000000ffff027224 */ /* 0x000fd800078e0000 */
[----:B------:R-:W-:Y:S05]  /*0240*/  @!P0 BRA `(.L_x_2093) ;  /* 0x0000000000508947 */ /* 0x000fea0003800000 */
[----:B------:R-:W0:Y:S01]  /*0250*/  S2R R11, SR_CgaCtaId ;  /* 0x00000000000b7919 */ /* 0x000e220000008800 */
[----:B------:R-:W1:Y:S01]  /*0260*/  LDC.64 R6, c[0x0][0x398] ;  /* 0x0000e600ff067b82 */ /* 0x000e620000000a00 */
[----:B------:R-:W-:Y:S01]  /*0270*/  MOV R2, 0x400 ;  /* 0x0000040000027802 */ /* 0x000fe20000000f00 */
[----:B------:R-:W-:Y:S01]  /*0280*/  VIADD R5, R5, 0x1 ;  /* 0x0000000105057836 */ /* 0x000fe20000000000 */
[----:B------:R-:W-:-:S04]  /*0290*/  MOV R9, RZ ;  /* 0x000000ff00097202 */ /* 0x000fc80000000f00 */
[----:B------:R-:W-:Y:S02]  /*02a0*/  LOP3.LUT R8, R5, 0x3, RZ, 0xc0, !PT ;  /* 0x0000000305087812 */ /* 0x000fe400078ec0ff */
[----:B0-----:R-:W-:Y:S01]  /*02b0*/  LEA R11, R11, R2, 0x18 ;  /* 0x000000020b0b7211 */ /* 0x001fe200078ec0ff */
[----:B------:R-:W-:-:S07]  /*02c0*/  IMAD.MOV.U32 R2, RZ, RZ, R0 ;  /* 0x000000ffff027224 */ /* 0x000fce00078e0000 */
.L_x_2094:
[----:B01----:R-:W-:-:S06]  /*02d0*/  IMAD.WIDE.U32 R4, R2, 0x4, R6 ;  /* 0x0000000402047825 */ /* 0x003fcc00078e0006 */
[----:B------:R-:W2:Y:S01]  /*02e0*/  LDG.E R4, desc[UR12][R4.64] ;  /* 0x0000000c04047981 */ /* 0x000ea2000c1e1900 */
[----:B------:R-:W-:Y:S01]  /*02f0*/  LOP3.LUT R10, R2, 0x7, RZ, 0xc0, !PT ;  /* 0x00000007020a7812 */ /* 0x000fe200078ec0ff */
[----:B------:R-:W-:Y:S01]  /*0300*/  VIADD R9, R9, 0x1 ;  /* 0x0000000109097836 */ /* 0x000fe20000000000 */
[----:B------:R-:W-:Y:S02]  /*0310*/  SHF.R.U32.HI R12, RZ, 0x1, R2 ;  /* 0x00000001ff0c7819 */ /* 0x000fe40000011602 */
[----:B------:R-:W-:Y:S01]  /*0320*/  IADD3 R2, PT, PT, R3, R2, RZ ;  /* 0x0000000203027210 */ /* 0x000fe20007ffe0ff */
[----:B------:R-:W-:Y:S01]  /*0330*/  IMAD R10, R10, 0x24, R11 ;  /* 0x000000240a0a7824 */ /* 0x000fe200078e020b */
[----:B------:R-:W-:Y:S02]  /*0340*/  LOP3.LUT R13, R12, 0x7ffffffc, RZ, 0xc0, !PT ;  /* 0x7ffffffc0c0d7812 */ /* 0x000fe400078ec0ff */
[----:B------:R-:W-:-:S03]  /*0350*/  ISETP.NE.AND P0, PT, R9, R8, PT ;  /* 0x000000080900720c */ /* 0x000fc60003f05270 */
[----:B------:R-:W-:-:S05]  /*0360*/  IMAD.IADD R13, R10, 0x1, R13 ;  /* 0x000000010a0d7824 */ /* 0x000fca00078e020d */
[----:B--2---:R0:W-:Y:S05]  /*0370*/  STS [R13], R4 ;  /* 0x000000040d007388 */ /* 0x0041ea0000000800 */
[----:B------:R-:W-:Y:S05]  /*0380*/  @P0 BRA `(.L_x_2094) ;  /* 0xfffffffc00d00947 */ /* 0x000fea000383ffff */
.L_x_2093:
[----:B------:R-:W-:Y:S05]  /*0390*/  BSYNC.RECONVERGENT B1 ;  /* 0x0000000000017941 */ /* 0x000fea0003800200 */
.L_x_2092:
[----:B------:R-:W-:Y:S05]  /*03a0*/  @!P1 BRA `(.L_x_2091) ;  /* 0x0000000000a89947 */ /* 0x000fea0003800000 */
[----:B------:R-:W1:Y:S01]  /*03b0*/  S2R R7, SR_CgaCtaId ;  /* 0x0000000000077919 */ /* 0x000e620000008800 */
[----:B0-----:R-:W0:Y:S01]  /*03c0*/  LDC.64 R4, c[0x0][0x398] ;  /* 0x0000e600ff047b82 */ /* 0x001e220000000a00 */
[----:B------:R-:W-:-:S04]  /*03d0*/  MOV R6, 0x400 ;  /* 0x0000040000067802 */ /* 0x000fc80000000f00 */
[----:B-1----:R-:W-:-:S07]  /*03e0*/  LEA R6, R7, R6, 0x18 ;  /* 0x0000000607067211 */ /* 0x002fce00078ec0ff */
.L_x_2095:
[----:B------:R-:W-:Y:S02]  /*03f0*/  IMAD.IADD R18, R3, 0x1, R2 ;  /* 0x0000000103127824 */ /* 0x000fe400078e0202 */
[----:B01----:R-:W-:-:S04]  /*0400*/  IMAD.WIDE.U32 R8, R2, 0x4, R4 ;  /* 0x0000000402087825 */ /* 0x003fc800078e0004 */
[C---:B------:R-:W-:Y:S02]  /*0410*/  IMAD.IADD R16, R18.reuse, 0x1, R3 ;  /* 0x0000000112107824 */ /* 0x040fe400078e0203 */
[----:B------:R-:W-:Y:S01]  /*0420*/  IMAD.WIDE.U32 R10, R18, 0x4, R4 ;  /* 0x00000004120a7825 */ /* 0x000fe200078e0004 */
[----:B------:R0:W2:Y:S03]  /*0430*/  LDG.E R8, desc[UR12][R8.64] ;  /* 0x0000000c08087981 */ /* 0x0000a6000c1e1900 */
[C---:B------:R-:W-:Y:S02]  /*0440*/  IMAD.IADD R7, R16.reuse, 0x1, R3 ;  /* 0x0000000110077824 */ /* 0x040fe400078e0203 */
[--C-:B------:R-:W-:Y:S01]  /*0450*/  IMAD.WIDE.U32 R12, R16, 0x4, R4.reuse ;  /* 0x00000004100c7825 */ /* 0x100fe200078e0004 */
[----:B------:R1:W3:Y:S03]  /*0460*/  LDG.E R10, desc[UR12][R10.64] ;  /* 0x0000000c0a0a7981 */ /* 0x0002e6000c1e1900 */
[----:B------:R-:W-:-:S02]  /*0470*/  IMAD.WIDE.U32 R14, R7, 0x4, R4 ;  /* 0x00000004070e7825 */ /* 0x000fc400078e0004 */
[----:B------:R4:W5:Y:S04]  /*0480*/  LDG.E R12, desc[UR12][R12.64] ;  /* 0x0000000c0c0c7981 */ /* 0x000968000c1e1900 */
[----:B------:R-:W5:Y:S01]  /*0490*/  LDG.E R14, desc[UR12][R14.64] ;  /* 0x0000000c0e0e7981 */ /* 0x000f62000c1e1900 */
        /* <DEDUP_REMOVED lines=9> */
[----:B----4-:R-:W-:Y:S01]  /*0530*/  SHF.R.U32.HI R13, RZ, 0x1, R7 ;  /* 0x00000001ff0d7819 */ /* 0x010fe20000011607 */
        /* <DEDUP_REMOVED lines=9> */
[----:B------:R-:W-:Y:S01]  /*05d0*/  IMAD.IADD R11, R11, 0x1, R18 ;  /* 0x000000010b0b7824 */ /* 0x000fe200078e0212 */
[----:B------:R-:W-:-:S04]  /*05e0*/  IADD3 R2, PT, PT, R7, R3, RZ ;  /* 0x0000000307027210 */ /* 0x000fc80007ffe0ff */
[----:B------:R-:W-:Y:S01]  /*05f0*/  ISETP.GE.U32.AND P0, PT, R2, 0x40, PT ;  /* 0x000000400200780c */ /* 0x000fe20003f06070 */
[----:B--2---:R1:W-:Y:S04]  /*0600*/  STS [R19], R8 ;  /* 0x0000000813007388 */ /* 0x0043e80000000800 */
[----:B---3--:R1:W-:Y:S04]  /*0610*/  STS [R17], R10 ;  /* 0x0000000a11007388 */ /* 0x0083e80000000800 */
[----:B-----5:R1:W-:Y:S04]  /*0620*/  STS [R9], R12 ;  /* 0x0000000c09007388 */ /* 0x0203e80000000800 */
[----:B------:R1:W-:Y:S01]  /*0630*/  STS [R11], R14 ;  /* 0x0000000e0b007388 */ /* 0x0003e20000000800 */
[----:B------:R-:W-:Y:S05]  /*0640*/  @!P0 BRA `(.L_x_2095) ;  /* 0xfffffffc00688947 */ /* 0x000fea000383ffff */
.L_x_2091:
[----:B------:R-:W-:Y:S05]  /*0650*/  BSYNC.RECONVERGENT B0 ;  /* 0x0000000000007941 */ /* 0x000fea0003800200 */
.L_x_2090:
[----:B------:R-:W2:Y:S01]  /*0660*/  LDCU UR20, c[0x0][0x360] ;  /* 0x00006c00ff1477ac */ /* 0x000ea20008000800 */
[----:B------:R-:W3:Y:S08]  /*0670*/  LDC R2, c[0x0][0x374] ;  /* 0x0000dd00ff027b82 */ /* 0x000ef00000000800 */
[----:B------:R-:W4:Y:S01]  /*0680*/  S2UR UR11, SR_CTAID.Y ;  /* 0x00000000000b79c3 */ /* 0x000f220000002600 */
[----:B---3--:R-:W-:-:S05]  /*0690*/  IMAD.SHL.U32 R3, R2, 0x4, RZ ;  /* 0x0000000402037824 */ /* 0x008fca00078e00ff */
[----:B----4-:R-:W-:-:S13]  /*06a0*/  ISETP.LE.U32.AND P0, PT, R3, UR11, PT ;  /* 0x0000000b03007c0c */ /* 0x010fda000bf03070 */
[----:B--2---:R-:W-:Y:S05]  /*06b0*/  @P0 EXIT ;  /* 0x000000000000094d */ /* 0x004fea0003800000 */
[----:B------:R-:W2:Y:S01]  /*06c0*/  S2UR UR7, SR_CgaCtaId ;  /* 0x00000000000779c3 */ /* 0x000ea20000008800 */
[----:B------:R-:W3:Y:S01]  /*06d0*/  LDCU UR5, c[0x0][0x388] ;  /* 0x00007100ff0577ac */ /* 0x000ee20008000800 */
[C---:B------:R-:W-:Y:S01]  /*06e0*/  IMAD.SHL.U32 R3, R0.reuse, 0x4, RZ ;  /* 0x0000000400037824 */ /* 0x040fe200078e00ff */
[C---:B------:R-:W-:Y:S01]  /*06f0*/  LOP3.LUT R36, R0.reuse, 0x7f, RZ, 0xc0, !PT ;  /* 0x0000007f00247812 */ /* 0x040fe200078ec0ff */
[----:B-1----:R-:W-:Y:S01]  /*0700*/  VIADD R8, R0, UR20 ;  /* 0x0000001400087c36 */ /* 0x002fe20008000000 */
[----:B------:R-:W-:Y:S01]  /*0710*/  UMOV UR9, 0x400 ;  /* 0x0000040000097882 */ /* 0x000fe20000000000 */
[----:B0-----:R-:W-:Y:S01]  /*0720*/  MOV R4, UR11 ;  /* 0x0000000b00047c02 */ /* 0x001fe20008000f00 */
[----:B------:R-:W-:Y:S01]  /*0730*/  ULOP3.LUT UR10, UR20, 0xffff, URZ, 0xc0, !UPT ;  /* 0x0000ffff140a7892 */ /* 0x000fe2000f8ec0ff */
[----:B------:R-:W0:Y:S01]  /*0740*/  S2UR UR6, SR_CTAID.X ;  /* 0x00000000000679c3 */ /* 0x000e220000002500 */
[----:B------:R-:W-:Y:S01]  /*0750*/  LOP3.LUT R5, R3, 0x1c, RZ, 0xc0, !PT ;  /* 0x0000001c03057812 */ /* 0x000fe200078ec0ff */
[----:B------:R-:W-:Y:S01]  /*0760*/  IMAD.SHL.U32 R13, R36, 0x8, RZ ;  /* 0x00000008240d7824 */ /* 0x000fe200078e00ff */
[----:B------:R-:W-:-:S02]  /*0770*/  LOP3.LUT R6, R8, 0x3ff, RZ, 0x3c, !PT ;  /* 0x000003ff08067812 */ /* 0x000fc400078e3cff */
[----:B------:R-:W-:Y:S02]  /*0780*/  LOP3.LUT R37, R0, 0x7, RZ, 0xc0, !PT ;  /* 0x0000000700257812 */ /* 0x000fe400078ec0ff */
[----:B------:R-:W-:Y:S02]  /*0790*/  LOP3.LUT R6, R6, 0xffff, RZ, 0xc0, !PT ;  /* 0x0000ffff06067812 */ /* 0x000fe400078ec0ff */
[----:B------:R-:W-:Y:S01]  /*07a0*/  MOV R12, 0x830 ;  /* 0x00000830000c7802 */ /* 0x000fe20000000f00 */
[----:B---3--:R-:W-:-:S04]  /*07b0*/  USHF.R.S32.HI UR4, URZ, 0x1f, UR5 ;  /* 0x0000001fff047899 */ /* 0x008fc80008011405 */
[----:B------:R-:W-:Y:S02]  /*07c0*/  ULEA.HI UR4, UR4, UR5, URZ, 0x3 ;  /* 0x0000000504047291 */ /* 0x000fe4000f8f18ff */
[----:B--2---:R-:W-:Y:S02]  /*07d0*/  ULEA UR8, UR7, UR9, 0x18 ;  /* 0x0000000907087291 */ /* 0x004fe4000f8ec0ff */
[----:B------:R-:W-:-:S04]  /*07e0*/  USHF.R.S32.HI UR7, URZ, 0x3, UR4 ;  /* 0x00000003ff077899 */ /* 0x000fc80008011404 */
[----:B------:R-:W-:Y:S01]  /*07f0*/  VIADD R5, R5, UR8 ;  /* 0x0000000805057c36 */ /* 0x000fe20008000000 */
[----:B0-----:R-:W-:Y:S02]  /*0800*/  USHF.L.U32 UR14, UR6, 0xa, URZ ;  /* 0x0000000a060e7899 */ /* 0x001fe400080006ff */
[----:B------:R-:W-:-:S12]  /*0810*/  USHF.L.U32 UR6, UR6, 0x7, URZ ;  /* 0x0000000706067899 */ /* 0x000fd800080006ff */
[----:B------:R-:W-:Y:S05]  /*0820*/  CALL.REL.NOINC `($__internal_18_$__cuda_sm20_div_u16) ;  /* 0x0000001000fc7944 */ /* 0x000fea0003c00000 */
[----:B------:R-:W0:Y:S01]  /*0830*/  S2UR UR10, SR_CgaCtaId ;  /* 0x00000000000a79c3 */ /* 0x000e220000008800 */
[----:B------:R-:W-:Y:S01]  /*0840*/  VIADD R6, R8, UR20 ;  /* 0x0000001408067c36 */ /* 0x000fe20008000000 */
[----:B------:R-:W1:Y:S01]  /*0850*/  LDCU.64 UR4, c[0x0][0x390] ;  /* 0x00007200ff0477ac */ /* 0x000e620008000a00 */
[C---:B------:R-:W-:Y:S01]  /*0860*/  IADD3 R26, PT, PT, R0.reuse, 0x1, RZ ;  /* 0x00000001001a7810 */ /* 0x040fe20007ffe0ff */
[C---:B------:R-:W-:Y:S01]  /*0870*/  VIADD R25, R0.reuse, 0x3 ;  /* 0x0000000300197836 */ /* 0x040fe20000000000 */
[----:B------:R-:W-:Y:S01]  /*0880*/  SHF.R.U32.HI R7, RZ, 0x7, R8 ;  /* 0x00000007ff077819 */ /* 0x000fe20000011608 */
[----:B------:R-:W-:Y:S01]  /*0890*/  VIADD R24, R0, 0x6 ;  /* 0x0000000600187836 */ /* 0x000fe20000000000 */
[----:B------:R-:W-:Y:S01]  /*08a0*/  LOP3.LUT R8, R8, 0x7f, RZ, 0xc0, !PT ;  /* 0x0000007f08087812 */ /* 0x000fe200078ec0ff */
[----:B------:R-:W-:Y:S01]  /*08b0*/  VIADD R23, R0, 0xffffffff ;  /* 0xffffffff00177836 */ /* 0x000fe20000000000 */
[----:B------:R-:W-:Y:S01]  /*08c0*/  UIADD3 UR8, UPT, UPT, UR9, 0x180, URZ ;  /* 0x0000018009087890 */ /* 0x000fe2000fffe0ff */
[----:B------:R-:W-:Y:S01]  /*08d0*/  SHF.R.U32.HI R9, RZ, 0x7, R6 ;  /* 0x00000007ff097819 */ /* 0x000fe20000011606 */
[----:B------:R-:W-:Y:S01]  /*08e0*/  UIADD3 UR9, UPT, UPT, UR9, 0x1180, URZ ;  /* 0x0000118009097890 */ /* 0x000fe2000fffe0ff */
[----:B------:R-:W-:Y:S01]  /*08f0*/  LOP3.LUT R10, R6, 0x7f, RZ, 0xc0, !PT ;  /* 0x0000007f060a7812 */ /* 0x000fe200078ec0ff */
[----:B------:R-:W-:Y:S01]  /*0900*/  IMAD R6, R7, UR7, R8 ;  /* 0x0000000707067c24 */ /* 0x000fe2000f8e0208 */
[----:B------:R-:W-:Y:S01]  /*0910*/  LOP3.LUT R26, R26, 0x7, RZ, 0xc0, !PT ;  /* 0x000000071a1a7812 */ /* 0x000fe200078ec0ff */
[----:B------:R-:W-:Y:S01]  /*0920*/  USHF.L.U32 UR15, UR20, 0x2, URZ ;  /* 0x00000002140f7899 */ /* 0x000fe200080006ff */
[----:B------:R-:W-:Y:S01]  /*0930*/  LOP3.LUT R25, R25, 0x7, RZ, 0xc0, !PT ;  /* 0x0000000719197812 */ /* 0x000fe200078ec0ff */
[----:B------:R-:W-:Y:S01]  /*0940*/  IMAD R7, R9, UR7, R10 ;  /* 0x0000000709077c24 */ /* 0x000fe2000f8e020a */
[----:B------:R-:W-:Y:S01]  /*0950*/  LOP3.LUT R24, R24, 0x7, RZ, 0xc0, !PT ;  /* 0x0000000718187812 */ /* 0x000fe200078ec0ff */
[C---:B------:R-:W-:Y:S01]  /*0960*/  VIADD R10, R0.reuse, 0x5 ;  /* 0x00000005000a7836 */ /* 0x040fe20000000000 */
[----:B------:R-:W-:Y:S01]  /*0970*/  LOP3.LUT R23, R23, 0x7, RZ, 0xc0, !PT ;  /* 0x0000000717177812 */ /* 0x000fe200078ec0ff */
[----:B-1----:R-:W-:Y:S01]  /*0980*/  UIMAD.WIDE.U32 UR16, UR20, 0x4, UR4 ;  /* 0x00000004141078a5 */ /* 0x002fe2000f8e0004 */
[----:B------:R-:W-:Y:S01]  /*0990*/  LOP3.LUT R14, R13, R26, RZ, 0xfc, !PT ;  /* 0x0000001a0d0e7212 */ /* 0x000fe200078efcff */
[----:B------:R-:W-:Y:S01]  /*09a0*/  UIMAD.WIDE.U32 UR18, UR20, 0x8, UR4 ;  /* 0x00000008141278a5 */ /* 0x000fe2000f8e0004 */
[----:B------:R-:W-:Y:S01]  /*09b0*/  LOP3.LUT R8, R11, 0x3, RZ, 0xc0, !PT ;  /* 0x000000030b087812 */ /* 0x000fe200078ec0ff */
[----:B0-----:R-:W-:Y:S01]  /*09c0*/  ULEA UR8, UR10, UR8, 0x18 ;  /* 0x000000080a087291 */ /* 0x001fe2000f8ec0ff */
[C---:B------:R-:W-:Y:S01]  /*09d0*/  LOP3.LUT R15, R13.reuse, R25, RZ, 0xfc, !PT ;  /* 0x000000190d0f7212 */ /* 0x040fe200078efcff */
[----:B------:R-:W-:Y:S01]  /*09e0*/  ULEA UR9, UR10, UR9, 0x18 ;  /* 0x000000090a097291 */ /* 0x000fe2000f8ec0ff */
[----:B------:R-:W-:Y:S01]  /*09f0*/  LOP3.LUT R11, R13, 0x7, R0, 0xf8, !PT ;  /* 0x000000070d0b7812 */ /* 0x000fe200078ef800 */
[----:B------:R-:W-:Y:S01]  /*0a00*/  UIMAD.WIDE.U32 UR4, UR20, 0xc, UR4 ;  /* 0x0000000c140478a5 */ /* 0x000fe2000f8e0004 */
[----:B------:R-:W-:-:S02]  /*0a10*/  IADD3 R9, PT, PT, R0, 0x2, RZ ;  /* 0x0000000200097810 */ /* 0x000fc40007ffe0ff */
[----:B------:R-:W-:Y:S01]  /*0a20*/  LOP3.LUT R16, R13, R24, RZ, 0xfc, !PT ;  /* 0x000000180d107212 */ /* 0x000fe200078efcff */
[----:B------:R-:W-:Y:S01]  /*0a30*/  VIADD R12, R3, UR9 ;  /* 0x00000009030c7c36 */ /* 0x000fe20008000000 */
[----:B------:R-:W-:Y:S02]  /*0a40*/  LOP3.LUT R22, R13, R23, RZ, 0xfc, !PT ;  /* 0x000000170d167212 */ /* 0x000fe400078efcff */
[----:B------:R-:W-:Y:S02]  /*0a50*/  LEA R13, R14, UR8, 0x2 ;  /* 0x000000080e0d7c11 */ /* 0x000fe4000f8e10ff */
[----:B------:R-:W-:Y:S02]  /*0a60*/  LEA R14, R15, UR8, 0x2 ;  /* 0x000000080f0e7c11 */ /* 0x000fe4000f8e10ff */
[----:B------:R-:W-:Y:S02]  /*0a70*/  LOP3.LUT R30, R37, 0x4, RZ, 0x3c, !PT ;  /* 0x00000004251e7812 */ /* 0x000fe400078e3cff */
[----:B------:R-:W-:-:S02]  /*0a80*/  LOP3.LUT R9, R9, 0x7, RZ, 0xc0, !PT ;  /* 0x0000000709097812 */ /* 0x000fc400078ec0ff */
[----:B------:R-:W-:Y:S02]  /*0a90*/  LOP3.LUT R10, R10, 0x7, RZ, 0xc0, !PT ;  /* 0x000000070a0a7812 */ /* 0x000fe400078ec0ff */
[----:B------:R-:W-:Y:S02]  /*0aa0*/  LEA R11, R11, UR8, 0x2 ;  /* 0x000000080b0b7c11 */ /* 0x000fe4000f8e10ff */
[----:B------:R-:W-:Y:S02]  /*0ab0*/  LEA R15, R16, UR8, 0x2 ;  /* 0x00000008100f7c11 */ /* 0x000fe4000f8e10ff */
[----:B------:R-:W-:-:S07]  /*0ac0*/  LEA R22, R22, UR8, 0x2 ;  /* 0x0000000816167c11 */ /* 0x000fce000f8e10ff */
.L_x_2110:
[----:B------:R-:W-:Y:S01]  /*0ad0*/  ISETP.NE.AND P0, PT, R8, 0x2, PT ;  /* 0x000000020800780c */ /* 0x000fe20003f05270 */
[----:B------:R-:W-:Y:S01]  /*0ae0*/  BSSY.RECONVERGENT B0, `(.L_x_2096) ;  /* 0x000001f000007945 */ /* 0x000fe20003800200 */
[----:B------:R-:W-:-:S11]  /*0af0*/  IMAD.MOV.U32 R27, RZ, RZ, R0 ;  /* 0x000000ffff1b7224 */ /* 0x000fd600078e0000 */
[----:B------:R-:W-:Y:S05]  /*0b00*/  @!P0 BRA `(.L_x_2097) ;  /* 0x0000000000708947 */ /* 0x000fea0003800000 */
[----:B------:R-:W0:Y:S08]  /*0b10*/  LDC R19, c[0x0][0x388] ;  /* 0x0000e200ff137b82 */ /* 0x000e300000000800 */
[----:B------:R-:W1:Y:S01]  /*0b20*/  LDC.64 R16, c[0x0][0x390] ;  /* 0x0000e400ff107b82 */ /* 0x000e620000000a00 */
[----:B0-----:R-:W-:-:S05]  /*0b30*/  IMAD R19, R4, R19, UR14 ;  /* 0x0000000e04137e24 */ /* 0x001fca000f8e0213 */
[----:B------:R-:W-:-:S05]  /*0b40*/  IADD3 R19, PT, PT, R19, R0, RZ ;  /* 0x0000000013137210 */ /* 0x000fca0007ffe0ff */
[----:B-1----:R-:W-:-:S05]  /*0b50*/  IMAD.WIDE R16, R19, 0x4, R16 ;  /* 0x0000000413107825 */ /* 0x002fca00078e0210 */
[----:B------:R-:W2:Y:S01]  /*0b60*/  LDG.E R18, desc[UR12][R16.64] ;  /* 0x0000000c10127981 */ /* 0x000ea2000c1e1900 */
[----:B------:R-:W0:Y:S01]  /*0b70*/  S2UR UR10, SR_CgaCtaId ;  /* 0x00000000000a79c3 */ /* 0x000e220000008800 */
[----:B------:R-:W-:Y:S01]  /*0b80*/  UMOV UR8, 0x400 ;  /* 0x0000040000087882 */ /* 0x000fe20000000000 */
[----:B------:R-:W-:Y:S01]  /*0b90*/  ISETP.NE.AND P1, PT, R8, 0x3, PT ;  /* 0x000000030800780c */ /* 0x000fe20003f25270 */
[----:B------:R-:W-:Y:S01]  /*0ba0*/  UIADD3 UR8, UPT, UPT, UR8, 0x180, URZ ;  /* 0x0000018008087890 */ /* 0x000fe2000fffe0ff */
[C---:B------:R-:W-:Y:S02]  /*0bb0*/  IMAD.SHL.U32 R19, R0.reuse, 0x4, RZ ;  /* 0x0000000400137824 */ /* 0x040fe400078e00ff */
[----:B------:R-:W-:Y:S01]  /*0bc0*/  VIADD R27, R0, UR20 ;  /* 0x00000014001b7c36 */ /* 0x000fe20008000000 */
[----:B0-----:R-:W-:-:S06]  /*0bd0*/  ULEA UR8, UR10, UR8, 0x18 ;  /* 0x000000080a087291 */ /* 0x001fcc000f8ec0ff */
[----:B------:R-:W-:-:S03]  /*0be0*/  VIADD R21, R19, UR8 ;  /* 0x0000000813157c36 */ /* 0x000fc60008000000 */
[----:B--2---:R0:W-:Y:S01]  /*0bf0*/  STS [R19+UR8], R18 ;  /* 0x0000001213007988 */ /* 0x0041e20008000808 */
[----:B------:R-:W-:Y:S05]  /*0c00*/  @!P1 BRA `(.L_x_2097) ;  /* 0x0000000000309947 */ /* 0x000fea0003800000 */
[----:B------:R-:W-:Y:S02]  /*0c10*/  ISETP.NE.AND P1, PT, R8, RZ, PT ;  /* 0x000000ff0800720c */ /* 0x000fe40003f25270 */
[----:B------:R-:W-:-:S04]  /*0c20*/  IADD3 R16, P2, PT, R16, UR15, RZ ;  /* 0x0000000f10107c10 */ /* 0x000fc8000ff5e0ff */
[----:B------:R-:W-:-:S07]  /*0c30*/  IADD3.X R17, PT, PT, RZ, R17, RZ, P2, !PT ;  /* 0x00000011ff117210 */ /* 0x000fce00017fe4ff */
[----:B0-----:R-:W-:Y:S02]  /*0c40*/  @P1 IADD3 R18, P2, PT, R16, UR15, RZ ;  /* 0x0000000f10121c10 */ /* 0x001fe4000ff5e0ff */
[----:B------:R-:W2:Y:S03]  /*0c50*/  LDG.E R16, desc[UR12][R16.64] ;  /* 0x0000000c10107981 */ /* 0x000ea6000c1e1900 */
[----:B------:R-:W-:-:S05]  /*0c60*/  @P1 IMAD.X R19, RZ, RZ, R17, P2 ;  /* 0x000000ffff131224 */ /* 0x000fca00010e0611 */
[----:B------:R-:W3:Y:S01]  /*0c70*/  @P1 LDG.E R18, desc[UR12][R18.64] ;  /* 0x0000000c12121981 */ /* 0x000ee2000c1e1900 */
[----:B------:R-:W-:Y:S02]  /*0c80*/  VIADD R29, R21, UR15 ;  /* 0x0000000f151d7c36 */ /* 0x000fe40008000000 */
[----:B------:R-:W-:-:S05]  /*0c90*/  VIADD R27, R27, UR20 ;  /* 0x000000141b1b7c36 */ /* 0x000fca0008000000 */
[----:B------:R-:W-:Y:S01]  /*0ca0*/  @P1 IADD3 R27, PT, PT, R27, UR20, RZ ;  /* 0x000000141b1b1c10 */ /* 0x000fe2000fffe0ff */
[----:B--2---:R1:W-:Y:S04]  /*0cb0*/  STS [R21+UR15], R16 ;  /* 0x0000001015007988 */ /* 0x0043e8000800080f */
[----:B---3--:R1:W-:Y:S02]  /*0cc0*/  @P1 STS [R29+UR15], R18 ;  /* 0x000000121d001988 */ /* 0x0083e4000800080f */
.L_x_2097:
[----:B------:R-:W-:Y:S05]  /*0cd0*/  BSYNC.RECONVERGENT B0 ;  /* 0x0000000000007941 */ /* 0x000fea0003800200 */
.L_x_2096:
[----:B------:R-:W2:Y:S01]  /*0ce0*/  S2UR UR10, SR_CgaCtaId ;  /* 0x00000000000a79c3 */ /* 0x000ea20000008800 */
[----:B------:R-:W3:Y:S01]  /*0cf0*/  LDCU UR11, c[0x0][0x388] ;  /* 0x00007100ff0b77ac */ /* 0x000ee20008000800 */
[----:B------:R-:W-:Y:S01]  /*0d00*/  VIADD R17, R27, UR14 ;  /* 0x0000000e1b117c36 */ /* 0x000fe20008000000 */
[----:B------:R-:W-:Y:S01]  /*0d10*/  BSSY.RECONVERGENT B0, `(.L_x_2098) ;  /* 0x0000021000007945 */ /* 0x000fe20003800200 */
[----:B------:R-:W-:Y:S02]  /*0d20*/  UMOV UR8, 0x400 ;  /* 0x0000040000087882 */ /* 0x000fe40000000000 */
[----:B------:R-:W-:Y:S01]  /*0d30*/  UIADD3 UR8, UPT, UPT, UR8, 0x180, URZ ;  /* 0x0000018008087890 */ /* 0x000fe2000fffe0ff */
[----:B---3--:R-:W-:-:S03]  /*0d40*/  IMAD R28, R4, UR11, R17 ;  /* 0x0000000b041c7c24 */ /* 0x008fc6000f8e0211 */
[----:B--2---:R-:W-:-:S06]  /*0d50*/  ULEA UR8, UR10, UR8, 0x18 ;  /* 0x000000080a087291 */ /* 0x004fcc000f8ec0ff */
[----:B-1----:R-:W-:-:S07]  /*0d60*/  LEA R29, R27, UR8, 0x2 ;  /* 0x000000081b1d7c11 */ /* 0x002fce000f8e10ff */
.L_x_2099:
[----:B0-----:R-:W0:Y:S01]  /*0d70*/  LDC.64 R18, c[0x0][0x390] ;  /* 0x0000e400ff127b82 */ /* 0x001e220000000a00 */
[----:B------:R-:W-:Y:S01]  /*0d80*/  IMAD.U32 R16, RZ, RZ, UR16 ;  /* 0x00000010ff107e24 */ /* 0x000fe2000f8e00ff */
[----:B-1----:R-:W-:Y:S01]  /*0d90*/  MOV R20, UR18 ;  /* 0x0000001200147c02 */ /* 0x002fe20008000f00 */
[----:B------:R-:W-:Y:S02]  /*0da0*/  IMAD.U32 R17, RZ, RZ, UR17 ;  /* 0x00000011ff117e24 */ /* 0x000fe4000f8e00ff */
[----:B------:R-:W-:Y:S02]  /*0db0*/  IMAD.U32 R21, RZ, RZ, UR19 ;  /* 0x00000013ff157e24 */ /* 0x000fe4000f8e00ff */
[----:B------:R-:W-:-:S04]  /*0dc0*/  IMAD.WIDE R16, R28, 0x4, R16 ;  /* 0x000000041c107825 */ /* 0x000fc800078e0210 */
[C---:B------:R-:W-:Y:S02]  /*0dd0*/  IMAD.WIDE R20, R28.reuse, 0x4, R20 ;  /* 0x000000041c147825 */ /* 0x040fe400078e0214 */
[----:B------:R-:W2:Y:S04]  /*0de0*/  LDG.E R16, desc[UR12][R16.64] ;  /* 0x0000000c10107981 */ /* 0x000ea8000c1e1900 */
[----:B------:R-:W3:Y:S01]  /*0df0*/  LDG.E R20, desc[UR12][R20.64] ;  /* 0x0000000c14147981 */ /* 0x000ee2000c1e1900 */
[----:B0-----:R-:W-:-:S05]  /*0e00*/  IMAD.WIDE R18, R28, 0x4, R18 ;  /* 0x000000041c127825 */ /* 0x001fca00078e0212 */
[----:B------:R0:W4:Y:S02]  /*0e10*/  LDG.E R31, desc[UR12][R18.64] ;  /* 0x0000000c121f7981 */ /* 0x000124000c1e1900 */
[----:B0-----:R-:W-:Y:S01]  /*0e20*/  MOV R19, UR5 ;  /* 0x0000000500137c02 */ /* 0x001fe20008000f00 */
[----:B------:R-:W-:-:S04]  /*0e30*/  IMAD.U32 R18, RZ, RZ, UR4 ;  /* 0x00000004ff127e24 */ /* 0x000fc8000f8e00ff */
[----:B------:R-:W-:-:S05]  /*0e40*/  IMAD.WIDE R18, R28, 0x4, R18 ;  /* 0x000000041c127825 */ /* 0x000fca00078e0212 */
[----:B------:R-:W5:Y:S01]  /*0e50*/  LDG.E R32, desc[UR12][R18.64] ;  /* 0x0000000c12207981 */ /* 0x000f62000c1e1900 */
[----:B------:R-:W0:Y:S01]  /*0e60*/  LDC R34, c[0x0][0x360] ;  /* 0x0000d800ff227b82 */ /* 0x000e220000000800 */
[----:B------:R-:W-:-:S05]  /*0e70*/  VIADD R27, R27, UR15 ;  /* 0x0000000f1b1b7c36 */ /* 0x000fca0008000000 */
[----:B------:R-:W-:Y:S01]  /*0e80*/  ISETP.GE.U32.AND P1, PT, R27, 0x400, PT ;  /* 0x000004001b00780c */ /* 0x000fe20003f26070 */
[C-C-:B0-----:R-:W-:Y:S02]  /*0e90*/  IMAD R33, R34.reuse, 0x8, R29.reuse ;  /* 0x0000000822217824 */ /* 0x141fe400078e021d */
[----:B------:R-:W-:Y:S02]  /*0ea0*/  IMAD R35, R34, 0xc, R29 ;  /* 0x0000000c22237824 */ /* 0x000fe400078e021d */
[----:B------:R-:W-:Y:S01]  /*0eb0*/  VIADD R28, R28, UR15 ;  /* 0x0000000f1c1c7c36 */ /* 0x000fe20008000000 */
[----:B----4-:R-:W-:Y:S04]  /*0ec0*/  STS [R29], R31 ;  /* 0x0000001f1d007388 */ /* 0x010fe80000000800 */
[----:B--2---:R0:W-:Y:S04]  /*0ed0*/  STS [R29+UR15], R16 ;  /* 0x000000101d007988 */ /* 0x0041e8000800080f */
[----:B---3--:R1:W-:Y:S04]  /*0ee0*/  STS [R33], R20 ;  /* 0x0000001421007388 */ /* 0x0083e80000000800 */
[----:B-----5:R1:W-:Y:S01]  /*0ef0*/  STS [R35], R32 ;  /* 0x0000002023007388 */ /* 0x0203e20000000800 */
[----:B0-----:R-:W-:Y:S01]  /*0f00*/  LEA R29, R34, R29, 0x4 ;  /* 0x0000001d221d7211 */ /* 0x001fe200078e20ff */
[----:B------:R-:W-:Y:S06]  /*0f10*/  @!P1 BRA `(.L_x_2099) ;  /* 0xfffffffc00949947 */ /* 0x000fec000383ffff */
[----:B------:R-:W-:Y:S05]  /*0f20*/  BSYNC.RECONVERGENT B0 ;  /* 0x0000000000007941 */ /* 0x000fea0003800200 */
.L_x_2098:
[----:B------:R-:W-:Y:S01]  /*0f30*/  BSSY.RECONVERGENT B0, `(.L_x_2100) ;  /* 0x000000e000007945 */ /* 0x000fe20003800200 */
[----:B------:R-:W-:-:S03]  /*0f40*/  IMAD.MOV.U32 R16, RZ, RZ, R0 ;  /* 0x000000ffff107224 */ /* 0x000fc600078e0000 */
        /* <DEDUP_REMOVED lines=12> */
.L_x_2101:
[----:B------:R-:W-:Y:S05]  /*1010*/  BSYNC.RECONVERGENT B0 ;  /* 0x0000000000007941 */ /* 0x000fea0003800200 */
.L_x_2100:
[----:B------:R-:W2:Y:S01]  /*1020*/  S2UR UR11, SR_CgaCtaId ;  /* 0x00000000000b79c3 */ /* 0x000ea20000008800 */
[----:B------:R-:W-:Y:S01]  /*1030*/  UMOV UR10, 0x400 ;  /* 0x00000400000a7882 */ /* 0x000fe20000000000 */
[----:B------:R-:W-:Y:S01]  /*1040*/  BSSY.RECONVERGENT B0, `(.L_x_2102) ;  /* 0x000000d000007945 */ /* 0x000fe20003800200 */
[----:B------:R-:W-:-:S04]  /*1050*/  UIADD3 UR10, UPT, UPT, UR10, 0x1180, URZ ;  /* 0x000011800a0a7890 */ /* 0x000fc8000fffe0ff */
[----:B--2---:R-:W-:-:S12]  /*1060*/  ULEA UR10, UR11, UR10, 0x18 ;  /* 0x0000000a0b0a7291 */ /* 0x004fd8000f8ec0ff */
.L_x_2103:
[C---:B0-2---:R-:W-:Y:S01]  /*1070*/  LEA R17, R16.reuse, UR10, 0x2 ;  /* 0x0000000a10117c11 */ /* 0x045fe2000f8e10ff */
        /* <DEDUP_REMOVED lines=10> */
.L_x_2102:
[----:B------:R-:W-:Y:S01]  /*1120*/  BAR.SYNC.DEFER_BLOCKING 0x0 ;  /* 0x0000000000007b1d */ /* 0x000fe20000010000 */
[----:B--2---:R-:W-:Y:S01]  /*1130*/  IMAD.SHL.U32 R18, R36, 0x8, RZ ;  /* 0x0000000824127824 */ /* 0x004fe200078e00ff */
[----:B------:R-:W-:-:S04]  /*1140*/  SHF.R.U32.HI R19, RZ, 0x7, R0 ;  /* 0x00000007ff137819 */ /* 0x000fc80000011600 */
[C---:B------:R-:W-:Y:S02]  /*1150*/  LOP3.LUT R16, R18.reuse, R9, RZ, 0xfc, !PT ;  /* 0x0000000912107212 */ /* 0x040fe400078efcff */
[C---:B------:R-:W-:Y:S02]  /*1160*/  LOP3.LUT R17, R18.reuse, 0x4, R37, 0xf6, !PT ;  /* 0x0000000412117812 */ /* 0x040fe400078ef625 */
[----:B------:R-:W-:Y:S02]  /*1170*/  LOP3.LUT R18, R18, R10, RZ, 0xfc, !PT ;  /* 0x0000000a12127212 */ /* 0x000fe400078efcff */
[----:B------:R-:W-:Y:S02]  /*1180*/  LEA R16, R16, UR8, 0x2 ;  /* 0x0000000810107c11 */ /* 0x000fe4000f8e10ff */
[----:B------:R-:W-:Y:S02]  /*1190*/  LEA R17, R17, UR8, 0x2 ;  /* 0x0000000811117c11 */ /* 0x000fe4000f8e10ff */
[----:B------:R-:W-:Y:S01]  /*11a0*/  LEA R18, R18, UR8, 0x2 ;  /* 0x0000000812127c11 */ /* 0x000fe2000f8e10ff */
[----:B-1----:R0:W1:Y:S04]  /*11b0*/  LDS R33, [R11] ;  /* 0x000000000b217984 */ /* 0x0020680000000800 */
[----:B------:R0:W2:Y:S04]  /*11c0*/  LDS R32, [R13] ;  /* 0x000000000d207984 */ /* 0x0000a80000000800 */
[----:B------:R0:W3:Y:S04]  /*11d0*/  LDS R31, [R14] ;  /* 0x000000000e1f7984 */ /* 0x0000e80000000800 */
[----:B------:R0:W4:Y:S04]  /*11e0*/  LDS R29, [R15] ;  /* 0x000000000f1d7984 */ /* 0x0001280000000800 */
[----:B------:R0:W0:Y:S04]  /*11f0*/  LDS R28, [R22] ;  /* 0x00000000161c7984 */ /* 0x0000280000000800 */
[----:B------:R0:W0:Y:S04]  /*1200*/  LDS R27, [R16] ;  /* 0x00000000101b7984 */ /* 0x0000280000000800 */
[----:B------:R0:W0:Y:S04]  /*1210*/  LDS R21, [R17] ;  /* 0x0000000011157984 */ /* 0x0000280000000800 */
[----:B------:R0:W0:Y:S02]  /*1220*/  LDS R20, [R18] ;  /* 0x0000000012147984 */ /* 0x0000240000000800 */
.L_x_2105:
[----:B0-----:R-:W-:Y:S01]  /*1230*/  IMAD R34, R19, 0x24, R5 ;  /* 0x0000002413227824 */ /* 0x001fe200078e0205 */
[----:B------:R-:W-:-:S05]  /*1240*/  UMOV UR8, 0xffffffff ;  /* 0xffffffff00087882 */ /* 0x000fca0000000000 */
[----:B------:R-:W0:Y:S01]  /*1250*/  LDS R34, [R34] ;  /* 0x0000000022227984 */ /* 0x000e220000000800 */
[----:B-1----:R-:W-:Y:S05]  /*1260*/  BRA.DIV UR8, `(.L_x_2104) ;  /* 0x0000000608987947 */ /* 0x002fea000b800000 */
[----:B0-----:R-:W1:Y:S04]  /*1270*/  SHFL.IDX PT, R35, R34, R37, 0x181f ;  /* 0x00181f2522237589 */ /* 0x001e6800000e0000 */
[----:B------:R-:W2:Y:S01]  /*1280*/  SHFL.IDX PT, R16, R34, R26, 0x181f ;  /* 0x00181f1a22107589 */ /* 0x000ea200000e0000 */
[----:B-1----:R-:W-:-:S04]  /*1290*/  IMAD R35, R33, R35, RZ ;  /* 0x0000002321237224 */ /* 0x002fc800078e02ff */
[----:B--2---:R-:W-:Y:S02]  /*12a0*/  IMAD R35, R32, R16, R35 ;  /* 0x0000001020237224 */ /* 0x004fe400078e0223 */
[----:B------:R-:W0:Y:S02]  /*12b0*/  SHFL.IDX PT, R16, R34, R9, 0x181f ;  /* 0x00181f0922107589 */ /* 0x000e2400000e0000 */
[----:B0-----:R-:W-:Y:S02]  /*12c0*/  IMAD R35, R27, R16, R35 ;  /* 0x000000101b237224 */ /* 0x001fe400078e0223 */
[----:B------:R-:W3:Y:S02]  /*12d0*/  SHFL.IDX PT, R16, R34, R25, 0x181f ;  /* 0x00181f1922107589 */ /* 0x000ee400000e0000 */
[----:B---3--:R-:W-:Y:S02]  /*12e0*/  IMAD R35, R31, R16, R35 ;  /* 0x000000101f237224 */ /* 0x008fe400078e0223 */
[----:B------:R-:W0:Y:S02]  /*12f0*/  SHFL.IDX PT, R16, R34, R30, 0x181f ;  /* 0x00181f1e22107589 */ /* 0x000e2400000e0000 */
[----:B0-----:R-:W-:-:S02]  /*1300*/  IMAD R35, R21, R16, R35 ;  /* 0x0000001015237224 */ /* 0x001fc400078e0223 */
[----:B------:R-:W0:Y:S02]  /*1310*/  SHFL.IDX PT, R16, R34, R10, 0x181f ;  /* 0x00181f0a22107589 */ /* 0x000e2400000e0000 */
[----:B0-----:R-:W-:Y:S02]  /*1320*/  IMAD R35, R20, R16, R35 ;  /* 0x0000001014237224 */ /* 0x001fe400078e0223 */
[----:B------:R-:W4:Y:S02]  /*1330*/  SHFL.IDX PT, R16, R34, R24, 0x181f ;  /* 0x00181f1822107589 */ /* 0x000f2400000e0000 */
[----:B----4-:R-:W-:Y:S02]  /*1340*/  IMAD R35, R29, R16, R35 ;  /* 0x000000101d237224 */ /* 0x010fe400078e0223 */
[----:B------:R0:W1:Y:S05]  /*1350*/  SHFL.IDX PT, R16, R34, R23, 0x181f ;  /* 0x00181f1722107589 */ /* 0x00006a00000e0000 */
.L_x_2120:
[----:B------:R-:W-:Y:S01]  /*1360*/  LEA R17, R19, R36, 0x7 ;  /* 0x0000002413117211 */ /* 0x000fe200078e38ff */
[----:B-1----:R-:W-:Y:S01]  /*1370*/  IMAD R16, R28, R16, R35 ;  /* 0x000000101c107224 */ /* 0x002fe200078e0223 */
[----:B------:R-:W1:Y:S02]  /*1380*/  LDC R18, c[0x0][0x360] ;  /* 0x0000d800ff127b82 */ /* 0x000e640000000800 */
[----:B------:R-:W-:-:S05]  /*1390*/  LEA R17, R17, UR10, 0x2 ;  /* 0x0000000a11117c11 */ /* 0x000fca000f8e10ff */
[----:B------:R-:W2:Y:S01]  /*13a0*/  LDS R35, [R17] ;  /* 0x0000000011237984 */ /* 0x000ea20000000800 */
[----:B-1----:R-:W-:-:S04]  /*13b0*/  LEA.HI R19, R18, R19, RZ, 0x19 ;  /* 0x0000001312137211 */ /* 0x002fc800078fc8ff */
[----:B------:R-:W-:Y:S01]  /*13c0*/  ISETP.GE.U32.AND P0, PT, R19, 0x8, PT ;  /* 0x000000081300780c */ /* 0x000fe20003f06070 */
[----:B--2---:R-:W-:-:S05]  /*13d0*/  IMAD.IADD R16, R16, 0x1, R35 ;  /* 0x0000000110107824 */ /* 0x004fca00078e0223 */
[----:B------:R1:W-:Y:S07]  /*13e0*/  STS [R17], R16 ;  /* 0x0000001011007388 */ /* 0x0003ee0000000800 */
[----:B------:R-:W-:Y:S05]  /*13f0*/  @!P0 BRA `(.L_x_2105) ;  /* 0xfffffffc008c8947 */ /* 0x000fea000383ffff */
[----:B------:R-:W-:Y:S05]  /*1400*/  WARPSYNC.ALL ;  /* 0x0000000000007948 */ /* 0x000fea0003800000 */
[----:B------:R-:W-:Y:S01]  /*1410*/  ISETP.NE.AND P0, PT, R8, 0x2, PT ;  /* 0x000000020800780c */ /* 0x000fe20003f05270 */
[----:B-1----:R-:W1:Y:S01]  /*1420*/  LDC R17, c[0x0][0x384] ;  /* 0x0000e100ff117b82 */ /* 0x002e620000000800 */
[----:B------:R-:W-:Y:S01]  /*1430*/  BSSY.RECONVERGENT B0, `(.L_x_2106) ;  /* 0x000001c000007945 */ /* 0x000fe20003800200 */
[----:B------:R-:W-:Y:S02]  /*1440*/  IMAD.MOV.U32 R27, RZ, RZ, R0 ;  /* 0x000000ffff1b7224 */ /* 0x000fe400078e0000 */
[----:B-1----:R-:W-:-:S04]  /*1450*/  IMAD R20, R4, R17, UR6 ;  /* 0x0000000604147e24 */ /* 0x002fc8000f8e0211 */
[----:B------:R-:W-:Y:S06]  /*1460*/  BAR.SYNC.DEFER_BLOCKING 0x0 ;  /* 0x0000000000007b1d */ /* 0x000fec0000010000 */
[----:B------:R-:W-:Y:S05]  /*1470*/  @!P0 BRA `(.L_x_2107) ;  /* 0x00000000005c8947 */ /* 0x000fea0003800000 */
[----:B------:R-:W1:Y:S01]  /*1480*/  LDS R21, [R3+UR9] ;  /* 0x0000000903157984 */ /* 0x000e620008000800 */
[----:B------:R-:W2:Y:S01]  /*1490*/  LDC.64 R18, c[0x0][0x3a0] ;  /* 0x0000e800ff127b82 */ /* 0x000ea20000000a00 */
[----:B------:R-:W-:Y:S01]  /*14a0*/  SHF.R.U32.HI R17, RZ, 0x7, R0 ;  /* 0x00000007ff117819 */ /* 0x000fe20000011600 */
[----:B------:R-:W-:Y:S01]  /*14b0*/  VIADD R28, R0, UR20 ;  /* 0x00000014001c7c36 */ /* 0x000fe20008000000 */
[----:B------:R-:W-:-:S03]  /*14c0*/  ISETP.NE.AND P0, PT, R8, 0x3, PT ;  /* 0x000000030800780c */ /* 0x000fc60003f05270 */
[----:B------:R-:W-:Y:S02]  /*14d0*/  IMAD R17, R17, UR7, R36 ;  /* 0x0000000711117c24 */ /* 0x000fe4000f8e0224 */
[----:B------:R-:W-:-:S03]  /*14e0*/  IMAD.MOV.U32 R27, RZ, RZ, R28 ;  /* 0x000000ffff1b7224 */ /* 0x000fc600078e001c */
[----:B------:R-:W-:-:S05]  /*14f0*/  IADD3 R17, PT, PT, R20, R17, RZ ;  /* 0x0000001114117210 */ /* 0x000fca0007ffe0ff */
[----:B--2---:R-:W-:-:S05]  /*1500*/  IMAD.WIDE R16, R17, 0x4, R18 ;  /* 0x0000000411107825 */ /* 0x004fca00078e0212 */
[----:B-1----:R1:W-:Y:S01]  /*1510*/  STG.E desc[UR12][R16.64], R21 ;  /* 0x0000001510007986 */ /* 0x0023e2000c10190c */
[----:B------:R-:W-:Y:S05]  /*1520*/  @!P0 BRA `(.L_x_2107) ;  /* 0x0000000000308947 */ /* 0x000fea0003800000 */
[----:B------:R-:W-:Y:S01]  /*1530*/  ISETP.NE.AND P0, PT, R8, RZ, PT ;  /* 0x000000ff0800720c */ /* 0x000fe20003f05270 */
[----:B-1----:R-:W1:Y:S01]  /*1540*/  LDS R21, [R12+UR15] ;  /* 0x0000000f0c157984 */ /* 0x002e620008000800 */
[----:B------:R-:W-:Y:S01]  /*1550*/  IADD3 R29, PT, PT, R12, UR15, RZ ;  /* 0x0000000f0c1d7c10 */ /* 0x000fe2000fffe0ff */
[----:B------:R-:W-:-:S04]  /*1560*/  IMAD.IADD R17, R6, 0x1, R20 ;  /* 0x0000000106117824 */ /* 0x000fc800078e0214 */
[----:B------:R-:W-:-:S06]  /*1570*/  IMAD.WIDE R16, R17, 0x4, R18 ;  /* 0x0000000411107825 */ /* 0x000fcc00078e0212 */
[----:B------:R-:W2:Y:S01]  /*1580*/  @P0 LDS R29, [R29+UR15] ;  /* 0x0000000f1d1d0984 */ /* 0x000ea20008000800 */
[----:B------:R-:W-:-:S04]  /*1590*/  @P0 IMAD.IADD R27, R7, 0x1, R20 ;  /* 0x00000001071b0824 */ /* 0x000fc800078e0214 */
[----:B------:R-:W-:Y:S01]  /*15a0*/  @P0 IMAD.WIDE R18, R27, 0x4, R18 ;  /* 0x000000041b120825 */ /* 0x000fe200078e0212 */
[----:B------:R-:W-:-:S05]  /*15b0*/  IADD3 R27, PT, PT, R28, UR20, RZ ;  /* 0x000000141c1b7c10 */ /* 0x000fca000fffe0ff */
[----:B------:R-:W-:Y:S01]  /*15c0*/  @P0 VIADD R27, R27, UR20 ;  /* 0x000000141b1b0c36 */ /* 0x000fe20008000000 */
[----:B-1----:R3:W-:Y:S04]  /*15d0*/  STG.E desc[UR12][R16.64], R21 ;  /* 0x0000001510007986 */ /* 0x0027e8000c10190c */
[----:B--2---:R3:W-:Y:S02]  /*15e0*/  @P0 STG.E desc[UR12][R18.64], R29 ;  /* 0x0000001d12000986 */ /* 0x0047e4000c10190c */
.L_x_2107:
[----:B------:R-:W-:Y:S05]  /*15f0*/  BSYNC.RECONVERGENT B0 ;  /* 0x0000000000007941 */ /* 0x000fea0003800200 */
.L_x_2106:
[----:B------:R-:W-:Y:S01]  /*1600*/  BSSY.RECONVERGENT B0, `(.L_x_2108) ;  /* 0x0000027000007945 */ /* 0x000fe20003800200 */
.L_x_2109:
[C---:B------:R-:W-:Y:S01]  /*1610*/  LEA R28, R27.reuse, UR10, 0x2 ;  /* 0x0000000a1b1c7c11 */ /* 0x040fe2000f8e10ff */
[----:B-123--:R-:W1:Y:S01]  /*1620*/  LDC.64 R16, c[0x0][0x3a0] ;  /* 0x0000e800ff107b82 */ /* 0x00ee620000000a00 */
[C---:B------:R-:W-:Y:S02]  /*1630*/  LOP3.LUT R19, R27.reuse, 0x7f, RZ, 0xc0, !PT ;  /* 0x0000007f1b137812 */ /* 0x040fe400078ec0ff */
[----:B------:R-:W-:Y:S01]  /*1640*/  IADD3 R31, PT, PT, R28, UR15, RZ ;  /* 0x0000000f1c1f7c10 */ /* 0x000fe2000fffe0ff */
[----:B------:R-:W2:Y:S01]  /*1650*/  LDS R33, [R28] ;  /* 0x000000001c217984 */ /* 0x000ea20000000800 */
[----:B------:R-:W-:Y:S01]  /*1660*/  SHF.R.U32.HI R18, RZ, 0x7, R27 ;  /* 0x00000007ff127819 */ /* 0x000fe2000001161b */
[----:B------:R-:W-:Y:S02]  /*1670*/  VIADD R27, R27, UR20 ;  /* 0x000000141b1b7c36 */ /* 0x000fe40008000000 */
[----:B------:R3:W4:Y:S01]  /*1680*/  LDS R21, [R28+UR15] ;  /* 0x0000000f1c157984 */ /* 0x0007220008000800 */
[----:B------:R-:W-:-:S02]  /*1690*/  VIADD R29, R31, UR15 ;  /* 0x0000000f1f1d7c36 */ /* 0x000fc40008000000 */
[----:B------:R-:W-:Y:S01]  /*16a0*/  LOP3.LUT R35, R27, 0x7f, RZ, 0xc0, !PT ;  /* 0x0000007f1b237812 */ /* 0x000fe200078ec0ff */
[----:B------:R-:W5:Y:S01]  /*16b0*/  LDS R31, [R31+UR15] ;  /* 0x0000000f1f1f7984 */ /* 0x000f620008000800 */
[C---:B------:R-:W-:Y:S02]  /*16c0*/  IMAD.IADD R19, R20.reuse, 0x1, R19 ;  /* 0x0000000114137824 */ /* 0x040fe400078e0213 */
[----:B------:R-:W-:Y:S01]  /*16d0*/  IADD3 R35, PT, PT, R20, R35, RZ ;  /* 0x0000002314237210 */ /* 0x000fe20007ffe0ff */
[----:B------:R-:W0:Y:S01]  /*16e0*/  LDS R29, [R29+UR15] ;  /* 0x0000000f1d1d7984 */ /* 0x000e220008000800 */
[----:B---3--:R-:W-:Y:S01]  /*16f0*/  SHF.R.U32.HI R28, RZ, 0x7, R27 ;  /* 0x00000007ff1c7819 */ /* 0x008fe2000001161b */
[----:B------:R-:W-:-:S04]  /*1700*/  IMAD R19, R18, UR7, R19 ;  /* 0x0000000712137c24 */ /* 0x000fc8000f8e0213 */
[----:B------:R-:W-:Y:S02]  /*1710*/  IMAD R35, R28, UR7, R35 ;  /* 0x000000071c237c24 */ /* 0x000fe4000f8e0223 */
[----:B------:R-:W-:Y:S02]  /*1720*/  VIADD R28, R27, UR20 ;  /* 0x000000141b1c7c36 */ /* 0x000fe40008000000 */
[----:B-1----:R-:W-:-:S04]  /*1730*/  IMAD.WIDE R18, R19, 0x4, R16 ;  /* 0x0000000413127825 */ /* 0x002fc800078e0210 */
[----:B------:R-:W-:-:S05]  /*1740*/  VIADD R27, R28, UR20 ;  /* 0x000000141c1b7c36 */ /* 0x000fca0008000000 */
[----:B------:R-:W-:Y:S01]  /*1750*/  SHF.R.U32.HI R32, RZ, 0x7, R27 ;  /* 0x00000007ff207819 */ /* 0x000fe2000001161b */
[----:B--2---:R1:W-:Y:S02]  /*1760*/  STG.E desc[UR12][R18.64], R33 ;  /* 0x0000002112007986 */ /* 0x0043e4000c10190c */
[----:B-1----:R-:W-:Y:S01]  /*1770*/  IMAD.WIDE R18, R35, 0x4, R16 ;  /* 0x0000000423127825 */ /* 0x002fe200078e0210 */
[----:B------:R-:W-:Y:S02]  /*1780*/  LOP3.LUT R33, R28, 0x7f, RZ, 0xc0, !PT ;  /* 0x0000007f1c217812 */ /* 0x000fe400078ec0ff */
[C---:B------:R-:W-:Y:S01]  /*1790*/  LOP3.LUT R35, R27.reuse, 0x7f, RZ, 0xc0, !PT ;  /* 0x0000007f1b237812 */ /* 0x040fe200078ec0ff */
[----:B------:R-:W-:Y:S01]  /*17a0*/  VIADD R27, R27, UR20 ;  /* 0x000000141b1b7c36 */ /* 0x000fe20008000000 */
[----:B------:R-:W-:Y:S01]  /*17b0*/  SHF.R.U32.HI R28, RZ, 0x7, R28 ;  /* 0x00000007ff1c7819 */ /* 0x000fe2000001161c */
[----:B----4-:R1:W-:Y:S01]  /*17c0*/  STG.E desc[UR12][R18.64], R21 ;  /* 0x0000001512007986 */ /* 0x0103e2000c10190c */
[C---:B------:R-:W-:Y:S01]  /*17d0*/  IADD3 R33, PT, PT, R20.reuse, R33, RZ ;  /* 0x0000002114217210 */ /* 0x040fe20007ffe0ff */
[----:B------:R-:W-:Y:S01]  /*17e0*/  IMAD.IADD R35, R20, 0x1, R35 ;  /* 0x0000000114237824 */ /* 0x000fe200078e0223 */
[----:B------:R-:W-:-:S03]  /*17f0*/  ISETP.GE.U32.AND P0, PT, R27, 0x400, PT ;  /* 0x000004001b00780c */ /* 0x000fc60003f06070 */
[----:B------:R-:W-:Y:S02]  /*1800*/  IMAD R33, R28, UR7, R33 ;  /* 0x000000071c217c24 */ /* 0x000fe4000f8e0221 */
[----:B------:R-:W-:Y:S02]  /*1810*/  IMAD R35, R32, UR7, R35 ;  /* 0x0000000720237c24 */ /* 0x000fe4000f8e0223 */
[----:B-1----:R-:W-:-:S04]  /*1820*/  IMAD.WIDE R18, R33, 0x4, R16 ;  /* 0x0000000421127825 */ /* 0x002fc800078e0210 */
[----:B------:R-:W-:Y:S01]  /*1830*/  IMAD.WIDE R16, R35, 0x4, R16 ;  /* 0x0000000423107825 */ /* 0x000fe200078e0210 */
[----:B-----5:R2:W-:Y:S04]  /*1840*/  STG.E desc[UR12][R18.64], R31 ;  /* 0x0000001f12007986 */ /* 0x0205e8000c10190c */
[----:B0-----:R2:W-:Y:S01]  /*1850*/  STG.E desc[UR12][R16.64], R29 ;  /* 0x0000001d10007986 */ /* 0x0015e2000c10190c */
[----:B------:R-:W-:Y:S05]  /*1860*/  @!P0 BRA `(.L_x_2109) ;  /* 0xfffffffc00688947 */ /* 0x000fea000383ffff */
[----:B------:R-:W-:Y:S05]  /*1870*/  BSYNC.RECONVERGENT B0 ;  /* 0x0000000000007941 */ /* 0x000fea0003800200 */
.L_x_2108:
[C---:B--2---:R-:W-:Y:S01]  /*1880*/  IMAD.SHL.U32 R17, R2.reuse, 0x4, RZ ;  /* 0x0000000402117824 */ /* 0x044fe200078e00ff */
[----:B------:R-:W-:-:S04]  /*1890*/  IADD3 R4, PT, PT, R2, R4, RZ ;  /* 0x0000000402047210 */ /* 0x000fc80007ffe0ff */
[----:B------:R-:W-:-:S13]  /*18a0*/  ISETP.GE.U32.AND P0, PT, R4, R17, PT ;  /* 0x000000110400720c */ /* 0x000fda0003f06070 */
[----:B------:R-:W-:Y:S05]  /*18b0*/  @!P0 BRA `(.L_x_2110) ;  /* 0xfffffff000848947 */ /* 0x000fea000383ffff */
[----:B------:R-:W-:Y:S05]  /*18c0*/  EXIT ;  /* 0x000000000000794d */ /* 0x000fea0003800000 */
.L_x_2104:
[----:B0-----:R-:W-:Y:S01]  /*18d0*/  HFMA2 R17, -RZ, RZ, 0, 0.0020122528076171875 ;  /* 0x0000181fff117431 */ /* 0x001fe200000001ff */
[----:B------:R-:W-:Y:S01]  /*18e0*/  BSSY B0, `(.L_x_2111) ;  /* 0x0000006000007945 */ /* 0x000fe20003800000 */
[----:B------:R-:W-:Y:S02]  /*18f0*/  IMAD.MOV.U32 R18, RZ, RZ, R37 ;  /* 0x000000ffff127224 */ /* 0x000fe400078e0025 */
[----:B------:R-:W-:-:S07]  /*1900*/  IMAD.MOV.U32 R16, RZ, RZ, -0x1 ;  /* 0xffffffffff107424 */ /* 0x000fce00078e00ff */
[----:B-1234-:R-:W-:Y:S05]  /*1910*/  WARPSYNC.COLLECTIVE R16, `(.L_x_2112) ;  /* 0x0000000010087348 */ /* 0x01efea0003c00000 */
[----:B------:R0:W0:Y:S02]  /*1920*/  SHFL.IDX P0, R16, R34, R18, R17 ;  /* 0x0000001222107389 */ /* 0x0000240000000011 */
[----:B01234-:R-:W-:Y:S05]  /*1930*/  ENDCOLLECTIVE ;  /* 0x000000000000791b */ /* 0x01ffea0003800000 */
.L_x_2112:
[----:B------:R-:W-:Y:S05]  /*1940*/  BSYNC B0 ;  /* 0x0000000000007941 */ /* 0x000fea0003800000 */
.L_x_2111:
[----:B------:R-:W-:Y:S01]  /*1950*/  IMAD.MOV.U32 R35, RZ, RZ, R16 ;  /* 0x000000ffff237224 */ /* 0x000fe200078e0010 */
[----:B------:R-:W-:Y:S01]  /*1960*/  MOV R18, R26 ;  /* 0x0000001a00127202 */ /* 0x000fe20000000f00 */
[----:B------:R-:W-:Y:S02]  /*1970*/  IMAD.MOV.U32 R16, RZ, RZ, -0x1 ;  /* 0xffffffffff107424 */ /* 0x000fe400078e00ff */
[----:B------:R-:W-:Y:S02]  /*1980*/  IMAD.MOV.U32 R17, RZ, RZ, 0x181f ;  /* 0x0000181fff117424 */ /* 0x000fe400078e00ff */
[----:B------:R-:W-:-:S07]  /*1990*/  IMAD R35, R33, R35, RZ ;  /* 0x0000002321237224 */ /* 0x000fce00078e02ff */
[----:B------:R-:W-:Y:S05]  /*19a0*/  WARPSYNC.COLLECTIVE R16, `(.L_x_2113) ;  /* 0x0000000010087348 */ /* 0x000fea0003c00000 */
[----:B------:R0:W1:Y:S02]  /*19b0*/  SHFL.IDX P0, R16, R34, R18, R17 ;  /* 0x0000001222107389 */ /* 0x0000640000000011 */
[----:B01----:R-:W-:Y:S05]  /*19c0*/  ENDCOLLECTIVE ;  /* 0x000000000000791b */ /* 0x003fea0003800000 */
.L_x_2113:
[----:B------:R-:W-:Y:S01]  /*19d0*/  MOV R18, R9 ;  /* 0x0000000900127202 */ /* 0x000fe20000000f00 */
[----:B------:R-:W-:Y:S02]  /*19e0*/  IMAD R35, R32, R16, R35 ;  /* 0x0000001020237224 */ /* 0x000fe400078e0223 */
[----:B------:R-:W-:-:S07]  /*19f0*/  IMAD.MOV.U32 R16, RZ, RZ, -0x1 ;  /* 0xffffffffff107424 */ /* 0x000fce00078e00ff */
[----:B------:R-:W-:Y:S05]  /*1a00*/  WARPSYNC.COLLECTIVE R16, `(.L_x_2114) ;  /* 0x0000000010087348 */ /* 0x000fea0003c00000 */
[----:B------:R0:W1:Y:S02]  /*1a10*/  SHFL.IDX P0, R16, R34, R18, R17 ;  /* 0x0000001222107389 */ /* 0x0000640000000011 */
[----:B01----:R-:W-:Y:S05]  /*1a20*/  ENDCOLLECTIVE ;  /* 0x000000000000791b */ /* 0x003fea0003800000 */
.L_x_2114:
[----:B------:R-:W-:Y:S02]  /*1a30*/  IMAD.MOV.U32 R18, RZ, RZ, R25 ;  /* 0x000000ffff127224 */ /* 0x000fe400078e0019 */
[----:B------:R-:W-:Y:S01]  /*1a40*/  IMAD R35, R27, R16, R35 ;  /* 0x000000101b237224 */ /* 0x000fe200078e0223 */
[----:B------:R-:W-:-:S07]  /*1a50*/  MOV R16, 0xffffffff ;  /* 0xffffffff00107802 */ /* 0x000fce0000000f00 */
[----:B------:R-:W-:Y:S05]  /*1a60*/  WARPSYNC.COLLECTIVE R16, `(.L_x_2115) ;  /* 0x0000000010087348 */ /* 0x000fea0003c00000 */
[----:B------:R0:W1:Y:S02]  /*1a70*/  SHFL.IDX P0, R16, R34, R18, R17 ;  /* 0x0000001222107389 */ /* 0x0000640000000011 */
[----:B01----:R-:W-:Y:S05]  /*1a80*/  ENDCOLLECTIVE ;  /* 0x000000000000791b */ /* 0x003fea0003800000 */
.L_x_2115:
[----:B------:R-:W-:Y:S02]  /*1a90*/  IMAD.MOV.U32 R18, RZ, RZ, R30 ;  /* 0x000000ffff127224 */ /* 0x000fe400078e001e */
[----:B------:R-:W-:Y:S02]  /*1aa0*/  IMAD R35, R31, R16, R35 ;  /* 0x000000101f237224 */ /* 0x000fe400078e0223 */
[----:B------:R-:W-:-:S07]  /*1ab0*/  IMAD.MOV.U32 R16, RZ, RZ, -0x1 ;  /* 0xffffffffff107424 */ /* 0x000fce00078e00ff */
[----:B------:R-:W-:Y:S05]  /*1ac0*/  WARPSYNC.COLLECTIVE R16, `(.L_x_2116) ;  /* 0x0000000010087348 */ /* 0x000fea0003c00000 */
[----:B------:R0:W1:Y:S02]  /*1ad0*/  SHFL.IDX P0, R16, R34, R18, R17 ;  /* 0x0000001222107389 */ /* 0x0000640000000011 */
[----:B01----:R-:W-:Y:S05]  /*1ae0*/  ENDCOLLECTIVE ;  /* 0x000000000000791b */ /* 0x003fea0003800000 */
.L_x_2116:
[----:B------:R-:W-:Y:S01]  /*1af0*/  MOV R18, R10 ;  /* 0x0000000a00127202 */ /* 0x000fe20000000f00 */
[----:B------:R-:W-:Y:S02]  /*1b00*/  IMAD R35, R21, R16, R35 ;  /* 0x0000001015237224 */ /* 0x000fe400078e0223 */
[----:B------:R-:W-:-:S07]  /*1b10*/  IMAD.MOV.U32 R16, RZ, RZ, -0x1 ;  /* 0xffffffffff107424 */ /* 0x000fce00078e00ff */
[----:B------:R-:W-:Y:S05]  /*1b20*/  WARPSYNC.COLLECTIVE R16, `(.L_x_2117) ;  /* 0x0000000010087348 */ /* 0x000fea0003c00000 */
[----:B------:R0:W1:Y:S02]  /*1b30*/  SHFL.IDX P0, R16, R34, R18, R17 ;  /* 0x0000001222107389 */ /* 0x0000640000000011 */
[----:B01----:R-:W-:Y:S05]  /*1b40*/  ENDCOLLECTIVE ;  /* 0x000000000000791b */ /* 0x003fea0003800000 */
.L_x_2117:
[----:B------:R-:W-:Y:S02]  /*1b50*/  IMAD.MOV.U32 R18, RZ, RZ, R24 ;  /* 0x000000ffff127224 */ /* 0x000fe400078e0018 */
[----:B------:R-:W-:Y:S01]  /*1b60*/  IMAD R35, R20, R16, R35 ;  /* 0x0000001014237224 */ /* 0x000fe200078e0223 */
[----:B------:R-:W-:-:S07]  /*1b70*/  MOV R16, 0xffffffff ;  /* 0xffffffff00107802 */ /* 0x000fce0000000f00 */
[----:B------:R-:W-:Y:S05]  /*1b80*/  WARPSYNC.COLLECTIVE R16, `(.L_x_2118) ;  /* 0x0000000010087348 */ /* 0x000fea0003c00000 */
[----:B------:R0:W1:Y:S02]  /*1b90*/  SHFL.IDX P0, R16, R34, R18, R17 ;  /* 0x0000001222107389 */ /* 0x0000640000000011 */
[----:B01----:R-:W-:Y:S05]  /*1ba0*/  ENDCOLLECTIVE ;  /* 0x000000000000791b */ /* 0x003fea0003800000 */
.L_x_2118:
[----:B------:R-:W-:Y:S02]  /*1bb0*/  IMAD.MOV.U32 R18, RZ, RZ, R23 ;  /* 0x000000ffff127224 */ /* 0x000fe400078e0017 */
[----:B------:R-:W-:Y:S02]  /*1bc0*/  IMAD R35, R29, R16, R35 ;  /* 0x000000101d237224 */ /* 0x000fe400078e0223 */
[----:B------:R-:W-:-:S07]  /*1bd0*/  IMAD.MOV.U32 R16, RZ, RZ, -0x1 ;  /* 0xffffffffff107424 */ /* 0x000fce00078e00ff */
[----:B------:R-:W-:Y:S05]  /*1be0*/  WARPSYNC.COLLECTIVE R16, `(.L_x_2119) ;  /* 0x0000000010087348 */ /* 0x000fea0003c00000 */
[----:B------:R0:W1:Y:S02]  /*1bf0*/  SHFL.IDX P0, R16, R34, R18, R17 ;  /* 0x0000001222107389 */ /* 0x0000640000000011 */
[----:B01----:R-:W-:Y:S05]  /*1c00*/  ENDCOLLECTIVE ;  /* 0x000000000000791b */ /* 0x003fea0003800000 */
.L_x_2119:
[----:B------:R-:W-:Y:S05]  /*1c10*/  BRA `(.L_x_2120) ;  /* 0xfffffff400d07947 */ /* 0x000fea000383ffff */
        .weak           $__internal_18_$__cuda_sm20_div_u16
        .type           $__internal_18_$__cuda_sm20_div_u16,@function
        .size           $__internal_18_$__cuda_sm20_div_u16,(.L_x_57969 - $__internal_18_$__cuda_sm20_div_u16)
$__internal_18_$__cuda_sm20_div_u16:
        /* <DEDUP_REMOVED lines=18> */
[----:B------:R-:W-:Y:S06]  /*1d40*/  RET.REL.NODEC R6 `(_Z9cuda_gemmIiLi256ELi4ELi1ELi1024ELi8ELi8ELi32ELi0ELi1EEviiiPT_S1_S1_ii) ;  /* 0xffffffe006ac7950 */ /* 0x000fec0003c3ffff */
.L_x_2121:
        /* <DEDUP_REMOVED lines=11> */
.L_x_57969:


//--------------------- .text._Z9cuda_gemmIiLi256ELi4ELi1ELi1024ELi8ELi8ELi32ELi0ELi0EEviiiPT_S1_S1_ii --------------------------
	.section	.text._Z9cuda_gemmIiLi256ELi4ELi1ELi1024ELi8ELi8ELi32ELi0ELi0EEviiiPT_S1_S1_ii,"ax",@progbits
	.align	128
        .global         _Z9cuda_gemmIiLi256ELi4ELi1ELi1024ELi8ELi8ELi32ELi0ELi0EEviiiPT_S1_S1_ii
        .type           _Z9cuda_gemmIiLi256ELi4ELi1ELi1024ELi8ELi8ELi32ELi0ELi0EEviiiPT_S1_S1_ii,@function
        .size           _Z9cuda_gemmIiLi256ELi4ELi1ELi1024ELi8ELi8ELi32ELi0ELi0EEviiiPT_S1_S1_ii,(.L_x_57970 - _Z9cuda_gemmIiLi256ELi4ELi1ELi1024ELi8ELi8ELi32ELi0ELi0EEviiiPT_S1_S1_ii)
        .other          _Z9cuda_gemmIiLi256ELi4ELi1ELi1024ELi8ELi8ELi32ELi0ELi0EEviiiPT_S1_S1_ii,@"STO_CUDA_ENTRY STV_DEFAULT"
_Z9cuda_gemmIiLi256ELi4ELi1ELi1024ELi8ELi8ELi32ELi0ELi0EEviiiPT_S1_S1_ii:
.text._Z9cuda_gemmIiLi256ELi4ELi1ELi1024ELi8ELi8ELi32ELi0ELi0EEviiiPT_S1_S1_ii:
[----:B------:R-:W0:Y:S01]  /*0000*/  LDC R1, c[0x0][0x37c] ;  /* 0x0000df00ff017b82 */ /* 0x000e220000000800 */
[----:B------:R-:W1:Y:S01]  /*0010*/  S2R R10, SR_TID.X ;  /* 0x00000000000a7919 */ /* 0x000e620000002100 */
[----:B------:R-:W2:Y:S01]  /*0020*/  LDCU.64 UR14, c[0x0][0x3a8] ;  /* 0x00007500ff0e77ac */ /* 0x000ea20008000a00 */
[----:B------:R-:W-:Y:S01]  /*0030*/  BSSY.RECONVERGENT B0, `(.L_x_2122) ;  /* 0x000003b000007945 */ /* 0x000fe20003800200 */
[----:B0-----:R-:W-:Y:S01]  /*0040*/  VIADD R1, R1, 0xfffffff8 ;  /* 0xfffffff801017836 */ /* 0x001fe20000000000 */
[----:B------:R-:W0:Y:S01]  /*0050*/  LDCU.64 UR16, c[0x0][0x358] ;  /* 0x00006b00ff1077ac */ /* 0x000e220008000a00 */
[----:B--2---:R-:W-:Y:S02]  /*0060*/  UIMAD UR11, UR15, UR14, URZ ;  /* 0x0000000e0f0b72a4 */ /* 0x004fe4000f8e02ff */
[----:B------:R-:W-:-:S05]  /*0070*/  IMAD.U32 R0, RZ, RZ, UR15 ;  /* 0x0000000fff007e24 */ /* 0x000fca000f8e00ff */
[----:B------:R-:W-:Y:S02]  /*0080*/  IABS R15, R0 ;  /* 0x00000000000f7213 */ /* 0x000fe40000000000 */
[----:B-1----:R-:W-:-:S13]  /*0090*/  ISETP.GE.U32.AND P0, PT, R10, UR11, PT ;  /* 0x0000000b0a007c0c */ /* 0x002fda000bf06070 */
[----:B0-----:R-:W-:Y:S05]  /*00a0*/  @P0 BRA `(.L_x_2123) ;  /* 0x0000000000cc0947 */ /* 0x001fea0003800000 */
[----:B------:R-:W0:Y:S01]  /*00b0*/  I2F.U32.RP R0, UR14 ;  /* 0x0000000e00007d06 */ /* 0x000e220008209000 */
[----:B------:R-:W1:Y:S01]  /*00c0*/  S2R R11, SR_CgaCtaId ;  /* 0x00000000000b7919 */ /* 0x000e620000008800 */
[----:B------:R-:W2:Y:S01]  /*00d0*/  LDC R14, c[0x0][0x360] ;  /* 0x0000d800ff0e7b82 */ /* 0x000ea20000000800 */
[----:B------:R-:W-:Y:S02]  /*00e0*/  ISETP.NE.U32.AND P1, PT, RZ, UR14, PT ;  /* 0x0000000eff007c0c */ /* 0x000fe4000bf25070 */
[----:B------:R-:W-:-:S03]  /*00f0*/  ISETP.NE.U32.AND P4, PT, RZ, UR15, PT ;  /* 0x0000000fff007c0c */ /* 0x000fc6000bf85070 */
[----:B------:R-:W3:Y:S02]  /*0100*/  I2F.U32.RP R8, UR15 ;  /* 0x0000000f00087d06 */ /* 0x000ee40008209000 */
[----:B------:R-:W4:Y:S06]  /*0110*/  LDC.64 R2, c[0x0][0x398] ;  /* 0x0000e600ff027b82 */ /* 0x000f2c0000000a00 */
[----:B0-----:R-:W0:Y:S08]  /*0120*/  MUFU.RCP R0, R0 ;  /* 0x0000000000007308 */ /* 0x001e300000001000 */
[----:B---3--:R-:W3:Y:S01]  /*0130*/  MUFU.RCP R8, R8 ;  /* 0x0000000800087308 */ /* 0x008ee20000001000 */
[----:B0-----:R-:W-:Y:S01]  /*0140*/  VIADD R4, R0, 0xffffffe ;  /* 0x0ffffffe00047836 */ /* 0x001fe20000000000 */
[----:B------:R-:W-:-:S06]  /*0150*/  MOV R0, 0x400 ;  /* 0x0000040000007802 */ /* 0x000fcc0000000f00 */
[----:B------:R0:W5:Y:S01]  /*0160*/  F2I.FTZ.U32.TRUNC.NTZ R5, R4 ;  /* 0x0000000400057305 */ /* 0x000162000021f000 */
[----:B-1----:R-:W-:Y:S02]  /*0170*/  LEA R11, R11, R0, 0x18 ;  /* 0x000000000b0b7211 */ /* 0x002fe400078ec0ff */
[----:B---3--:R-:W-:-:S05]  /*0180*/  IADD3 R6, PT, PT, R8, 0xffffffe, RZ ;  /* 0x0ffffffe08067810 */ /* 0x008fca0007ffe0ff */
[----:B------:R1:W3:Y:S01]  /*0190*/  F2I.FTZ.U32.TRUNC.NTZ R7, R6 ;  /* 0x0000000600077305 */ /* 0x0002e2000021f000 */
[----:B0-----:R-:W-:Y:S02]  /*01a0*/  IMAD.MOV.U32 R4, RZ, RZ, RZ ;  /* 0x000000ffff047224 */ /* 0x001fe400078e00ff */
[----:B-----5:R-:W-:Y:S02]  /*01b0*/  IMAD.MOV R9, RZ, RZ, -R5 ;  /* 0x000000ffff097224 */ /* 0x020fe400078e0a05 */
[----:B-1----:R-:W-:Y:S02]  /*01c0*/  HFMA2 R6, -RZ, RZ, 0, 0 ;  /* 0x00000000ff067431 */ /* 0x002fe400000001ff */
[----:B------:R-:W-:Y:S02]  /*01d0*/  IMAD R9, R9, UR14, RZ ;  /* 0x0000000e09097c24 */ /* 0x000fe4000f8e02ff */
[----:B---3--:R-:W-:Y:S02]  /*01e0*/  IMAD.MOV R13, RZ, RZ, -R7 ;  /* 0x000000ffff0d7224 */ /* 0x008fe400078e0a07 */
[----:B------:R-:W-:Y:S01]  /*01f0*/  IMAD.HI.U32 R0, R5, R9, R4 ;  /* 0x0000000905007227 */ /* 0x000fe200078e0004 */
[----:B------:R-:W-:-:S03]  /*0200*/  LOP3.LUT R9, RZ, UR14, RZ, 0x33, !PT ;  /* 0x0000000eff097c12 */ /* 0x000fc6000f8e33ff */
[----:B------:R-:W-:-:S04]  /*0210*/  IMAD R13, R13, UR15, RZ ;  /* 0x0000000f0d0d7c24 */ /* 0x000fc8000f8e02ff */
[----:B------:R-:W-:Y:S01]  /*0220*/  IMAD.HI.U32 R8, R7, R13, R6 ;  /* 0x0000000d07087227 */ /* 0x000fe200078e0006 */
[----:B------:R-:W-:-:S03]  /*0230*/  LOP3.LUT R13, RZ, UR15, RZ, 0x33, !PT ;  /* 0x0000000fff0d7c12 */ /* 0x000fc6000f8e33ff */
[----:B--2-4-:R-:W-:-:S07]  /*0240*/  IMAD.MOV.U32 R7, RZ, RZ, R10 ;  /* 0x000000ffff077224 */ /* 0x014fce00078e000a */
.L_x_2124:
        /* <DEDUP_REMOVED lines=11> */
[----:B------:R-:W-:-:S04]  /*0300*/  @P0 IADD3 R6, PT, PT, R6, -UR14, RZ ;  /* 0x8000000e06060c10 */ /* 0x000fc8000fffe0ff */
[----:B------:R-:W-:Y:S02]  /*0310*/  ISETP.GE.U32.AND P0, PT, R6, UR14, PT ;  /* 0x0000000e06007c0c */ /* 0x000fe4000bf06070 */
[----:B------:R-:W-:Y:S02]  /*0320*/  @P2 VIADD R12, R12, -UR15 ;  /* 0x8000000f0c0c2c36 */ /* 0x000fe40008000000 */
[----:B------:R-:W-:-:S03]  /*0330*/  @P2 VIADD R10, R10, 0x1 ;  /* 0x000000010a0a2836 */ /* 0x000fc60000000000 */
[----:B------:R-:W-:-:S06]  /*0340*/  ISETP.GE.U32.AND P3, PT, R12, UR15, PT ;  /* 0x0000000f0c007c0c */ /* 0x000fcc000bf66070 */
[----:B------:R-:W-:Y:S01]  /*0350*/  @P0 VIADD R6, R6, -UR14 ;  /* 0x8000000e06060c36 */ /* 0x000fe20008000000 */
[----:B------:R-:W-:-:S04]  /*0360*/  ISETP.GE.U32.AND P0, PT, R7, UR11, PT ;  /* 0x0000000b07007c0c */ /* 0x000fc8000bf06070 */
[----:B------:R-:W-:Y:S02]  /*0370*/  SEL R6, R9, R6, !P1 ;  /* 0x0000000609067207 */ /* 0x000fe40004800000 */
[----:B------:R-:W-:-:S03]  /*0380*/  @P3 IADD3 R10, PT, PT, R10, 0x1, RZ ;  /* 0x000000010a0a3810 */ /* 0x000fc60007ffe0ff */
[----:B------:R-:W-:Y:S01]  /*0390*/  IMAD R6, R6, 0x24, R11 ;  /* 0x0000002406067824 */ /* 0x000fe200078e020b */
[----:B0-----:R-:W-:-:S05]  /*03a0*/  SEL R5, R13, R10, !P4 ;  /* 0x0000000a0d057207 */ /* 0x001fca0006000000 */
[----:B------:R-:W-:-:S05]  /*03b0*/  IMAD R5, R5, 0x4, R6 ;  /* 0x0000000405057824 */ /* 0x000fca00078e0206 */
[----:B--2---:R0:W-:Y:S01]  /*03c0*/  STS [R5], R4 ;  /* 0x0000000405007388 */ /* 0x0041e20000000800 */
[----:B------:R-:W-:Y:S05]  /*03d0*/  @!P0 BRA `(.L_x_2124) ;  /* 0xfffffffc009c8947 */ /* 0x000fea000383ffff */
.L_x_2123:
[----:B------:R-:W-:Y:S05]  /*03e0*/  BSYNC.RECONVERGENT B0 ;  /* 0x0000000000007941 */ /* 0x000fea0003800200 */
.L_x_2122:
[----:B------:R-:W-:Y:S01]  /*03f0*/  R2UR UR7, R15 ;  /* 0x000000000f0772ca */ /* 0x000fe200000e0000 */
[----:B------:R-:W-:Y:S01]  /*0400*/  UMOV UR4, URZ ;  /* 0x000000ff00047c82 */ /* 0x000fe20008000000 */
[----:B------:R-:W-:Y:S01]  /*0410*/  USHF.R.U32.HI UR9, URZ, 0x4, UR15 ;  /* 0x00000004ff097899 */ /* 0x000fe2000801160f */
[----:B------:R-:W1:Y:S01]  /*0420*/  S2R R6, SR_TID.X ;  /* 0x0000000000067919 */ /* 0x000e620000002100 */
[----:B------:R-:W2:Y:S01]  /*0430*/  LDCU UR19, c[0x0][0x360] ;  /* 0x00006c00ff1377ac */ /* 0x000ea20008000800 */
[----:B------:R-:W3:Y:S01]  /*0440*/  S2UR UR10, SR_CTAID.Y ;  /* 0x00000000000a79c3 */ /* 0x000ee20000002600 */
[----:B------:R-:W4:Y:S07]  /*0450*/  LDCU UR24, c[0x0][0x374] ;  /* 0x00006e80ff1877ac */ /* 0x000f2e0008000800 */
[----:B------:R-:W5:Y:S01]  /*0460*/  I2F.RP R0, UR7 ;  /* 0x0000000700007d06 */ /* 0x000f620008209400 */
[----:B----4-:R-:W-:-:S07]  /*0470*/  USHF.L.U32 UR25, UR24, 0x2, URZ ;  /* 0x0000000218197899 */ /* 0x010fce00080006ff */
[----:B-----5:R-:W4:Y:S01]  /*0480*/  MUFU.RCP R0, R0 ;  /* 0x0000000000007308 */ /* 0x020f220000001000 */
[----:B---3--:R-:W-:-:S06]  /*0490*/  UISETP.GE.U32.AND UP4, UPT, UR10, UR25, UPT ;  /* 0x000000190a00728c */ /* 0x008fcc000bf86070 */
[----:B------:R-:W-:Y:S01]  /*04a0*/  PLOP3.LUT P2, PT, PT, PT, UP4, 0x80, 0x8 ;  /* 0x000000000008781c */ /* 0x000fe20003f4f048 */
[----:B----4-:R-:W-:-:S06]  /*04b0*/  VIADD R2, R0, 0xffffffe ;  /* 0x0ffffffe00027836 */ /* 0x010fcc0000000000 */
        /* <DEDUP_REMOVED lines=21> */
[----:B0-----:R-:W0:Y:S01]  /*0610*/  I2F.U32.RP R5, UR12 ;  /* 0x0000000c00057d06 */ /* 0x001e220008209000 */
[----:B------:R-:W-:-:S04]  /*0620*/  UIMAD UR7, UR6, UR12, URZ ;  /* 0x0000000c060772a4 */ /* 0x000fc8000f8e02ff */
[----:B------:R-:W-:-:S04]  /*0630*/  UISETP.LT.AND UP1, UPT, UR7, 0x100, UPT ;  /* 0x000001000700788c */ /* 0x000fc8000bf21270 */
[----:B------:R-:W-:-:S04]  /*0640*/  USEL UR7, UR7, 0x100, UP1 ;  /* 0x0000010007077887 */ /* 0x000fc80008800000 */
[----:B------:R-:W-:Y:S02]  /*0650*/  UISETP.NE.U32.AND UP1, UPT, UR7, URZ, UPT ;  /* 0x000000ff0700728c */ /* 0x000fe4000bf25070 */
[----:B------:R-:W-:Y:S01]  /*0660*/  IMAD R7, RZ, RZ, -UR7 ;  /* 0x80000007ff077e24 */ /* 0x000fe2000f8e02ff */
[----:B0-----:R-:W-:Y:S01]  /*0670*/  MUFU.RCP R5, R5 ;  /* 0x0000000500057308 */ /* 0x001fe20000001000 */
[----:B------:R-:W-:-:S07]  /*0680*/  ULOP3.LUT UR8, URZ, UR7, URZ, 0x33, !UPT ;  /* 0x00000007ff087292 */ /* 0x000fce000f8e33ff */
[----:B------:R-:W0:Y:S08]  /*0690*/  I2F.U32.RP R0, UR7 ;  /* 0x0000000700007d06 */ /* 0x000e300008209000 */
[----:B0-----:R-:W0:Y:S02]  /*06a0*/  MUFU.RCP R0, R0 ;  /* 0x0000000000007308 */ /* 0x001e240000001000 */
[----:B0-----:R-:W-:-:S06]  /*06b0*/  IADD3 R2, PT, PT, R0, 0xffffffe, RZ ;  /* 0x0ffffffe00027810 */ /* 0x001fcc0007ffe0ff */
[----:B------:R0:W3:Y:S02]  /*06c0*/  F2I.FTZ.U32.TRUNC.NTZ R3, R2 ;  /* 0x0000000200037305 */ /* 0x0000e4000021f000 */
[----:B0-----:R-:W-:Y:S02]  /*06d0*/  IMAD.MOV.U32 R2, RZ, RZ, RZ ;  /* 0x000000ffff027224 */ /* 0x001fe400078e00ff */
[----:B---3--:R-:W-:-:S04]  /*06e0*/  IMAD R7, R7, R3, RZ ;  /* 0x0000000307077224 */ /* 0x008fc800078e02ff */
[----:B------:R-:W-:Y:S01]  /*06f0*/  IMAD.HI.U32 R4, R3, R7, R2 ;  /* 0x0000000703047227 */ /* 0x000fe200078e0002 */
[----:B------:R-:W-:-:S04]  /*0700*/  IADD3 R2, PT, PT, R5, 0xffffffe, RZ ;  /* 0x0ffffffe05027810 */ /* 0x000fc80007ffe0ff */
[----:B------:R0:W3:Y:S01]  /*0710*/  F2I.FTZ.U32.TRUNC.NTZ R3, R2 ;  /* 0x0000000200037305 */ /* 0x0000e2000021f000 */
[C---:B-1----:R-:W-:Y:S01]  /*0720*/  IMAD.HI.U32 R9, R4.reuse, R6, RZ ;  /* 0x0000000604097227 */ /* 0x042fe200078e00ff */
[----:B------:R-:W-:-:S03]  /*0730*/  R2UR UR4, R4 ;  /* 0x00000000040472ca */ /* 0x000fc600000e0000 */
[----:B------:R-:W-:-:S04]  /*0740*/  IMAD.MOV R0, RZ, RZ, -R9 ;  /* 0x000000ffff007224 */ /* 0x000fc800078e0a09 */
[----:B------:R-:W-:Y:S02]  /*0750*/  IMAD R0, R0, UR7, R6 ;  /* 0x0000000700007c24 */ /* 0x000fe4000f8e0206 */
[----:B0-----:R-:W-:-:S03]  /*0760*/  IMAD.MOV.U32 R2, RZ, RZ, RZ ;  /* 0x000000ffff027224 */ /* 0x001fc600078e00ff */
[----:B------:R-:W-:Y:S01]  /*0770*/  ISETP.GE.U32.AND P0, PT, R0, UR7, PT ;  /* 0x0000000700007c0c */ /* 0x000fe2000bf06070 */
[----:B---3--:R-:W-:Y:S01]  /*0780*/  IMAD.MOV R5, RZ, RZ, -R3 ;  /* 0x000000ffff057224 */ /* 0x008fe200078e0a03 */
[----:B--2---:R-:W-:-:S03]  /*0790*/  UIMAD.WIDE.U32 UR4, UR4, UR19, URZ ;  /* 0x00000013040472a5 */ /* 0x004fc6000f8e00ff */
[----:B------:R-:W-:Y:S01]  /*07a0*/  IMAD R5, R5, UR12, RZ ;  /* 0x0000000c05057c24 */ /* 0x000fe2000f8e02ff */
[----:B------:R-:W-:-:S03]  /*07b0*/  UIADD3 UR4, UPT, UPT, -UR5, URZ, URZ ;  /* 0x000000ff05047290 */ /* 0x000fc6000fffe1ff */
[----:B------:R-:W-:Y:S01]  /*07c0*/  IMAD.HI.U32 R3, R3, R5, R2 ;  /* 0x0000000503037227 */ /* 0x000fe200078e0002 */
[----:B------:R-:W-:-:S03]  /*07d0*/  UIMAD UR4, UR7, UR4, UR19 ;  /* 0x00000004070472a4 */ /* 0x000fc6000f8e0213 */
[----:B------:R-:W-:Y:S01]  /*07e0*/  @P0 VIADD R0, R0, -UR7 ;  /* 0x8000000700000c36 */ /* 0x000fe20008000000 */
[----:B------:R-:W-:Y:S01]  /*07f0*/  UISETP.GE.U32.AND UP2, UPT, UR4, UR7, UPT ;  /* 0x000000070400728c */ /* 0x000fe2000bf46070 */
[----:B------:R-:W-:Y:S01]  /*0800*/  @P0 VIADD R9, R9, 0x1 ;  /* 0x0000000109090836 */ /* 0x000fe20000000000 */
[----:B------:R-:W-:Y:S02]  /*0810*/  PLOP3.LUT P0, PT, PT, PT, UP1, 0x80, 0x8 ;  /* 0x000000000008781c */ /* 0x000fe40003f0f018 */
[----:B------:R-:W-:Y:S02]  /*0820*/  ISETP.GE.U32.AND P1, PT, R0, UR7, PT ;  /* 0x0000000700007c0c */ /* 0x000fe4000bf26070 */
[----:B------:R-:W-:-:S05]  /*0830*/  MOV R0, UR8 ;  /* 0x0000000800007c02 */ /* 0x000fca0008000f00 */
[----:B------:R-:W-:Y:S02]  /*0840*/  @UP2 UIADD3 UR4, UPT, UPT, -UR7, UR4, URZ ;  /* 0x0000000407042290 */ /* 0x000fe4000fffe1ff */
[----:B------:R-:W-:Y:S02]  /*0850*/  @UP2 UIADD3 UR5, UPT, UPT, UR5, 0x1, URZ ;  /* 0x0000000105052890 */ /* 0x000fe4000fffe0ff */
[----:B------:R-:W-:Y:S02]  /*0860*/  UISETP.GE.U32.AND UP3, UPT, UR4, UR7, UPT ;  /* 0x000000070400728c */ /* 0x000fe4000bf66070 */
[----:B------:R-:W-:-:S05]  /*0870*/  @P1 VIADD R9, R9, 0x1 ;  /* 0x0000000109091836 */ /* 0x000fca0000000000 */
[----:B------:R-:W-:-:S04]  /*0880*/  SEL R9, R0, R9, !P0 ;  /* 0x0000000900097207 */ /* 0x000fc80004000000 */
[----:B------:R-:W-:Y:S01]  /*0890*/  @UP3 UIADD3 UR5, UPT, UPT, UR5, 0x1, URZ ;  /* 0x0000000105053890 */ /* 0x000fe2000fffe0ff */
[----:B------:R-:W-:-:S03]  /*08a0*/  IMAD.MOV R0, RZ, RZ, -R9 ;  /* 0x000000ffff007224 */ /* 0x000fc600078e0a09 */
[----:B------:R-:W-:Y:S01]  /*08b0*/  USEL UR8, UR8, UR5, !UP1 ;  /* 0x0000000508087287 */ /* 0x000fe2000c800000 */
[----:B------:R-:W-:-:S04]  /*08c0*/  IMAD R0, R0, UR7, R6 ;  /* 0x0000000700007c24 */ /* 0x000fc8000f8e0206 */
[----:B------:R-:W-:-:S05]  /*08d0*/  IMAD.HI.U32 R32, R3, R0, RZ ;  /* 0x0000000003207227 */ /* 0x000fca00078e00ff */
[----:B------:R-:W-:-:S05]  /*08e0*/  IADD3 R5, PT, PT, -R32, RZ, RZ ;  /* 0x000000ff20057210 */ /* 0x000fca0007ffe1ff */
[----:B------:R-:W-:-:S05]  /*08f0*/  IMAD R0, R5, UR12, R0 ;  /* 0x0000000c05007c24 */ /* 0x000fca000f8e0200 */
[----:B------:R-:W-:-:S13]  /*0900*/  ISETP.GE.U32.AND P0, PT, R0, UR12, PT ;  /* 0x0000000c00007c0c */ /* 0x000fda000bf06070 */
[----:B------:R-:W-:-:S05]  /*0910*/  @P0 VIADD R0, R0, -UR12 ;  /* 0x8000000c00000c36 */ /* 0x000fca0008000000 */
[----:B------:R-:W-:Y:S01]  /*0920*/  ISETP.GE.U32.AND P1, PT, R0, UR12, PT ;  /* 0x0000000c00007c0c */ /* 0x000fe2000bf26070 */
[----:B------:R-:W-:-:S12]  /*0930*/  @P2 EXIT ;  /* 0x000000000000294d */ /* 0x000fd80003800000 */
[----:B------:R-:W-:Y:S01]  /*0940*/  IMAD.HI.U32 R3, R3, R6, RZ ;  /* 0x0000000603037227 */ /* 0x000fe200078e00ff */
[----:B------:R-:W0:Y:S01]  /*0950*/  S2UR UR9, SR_CTAID.X ;  /* 0x00000000000979c3 */ /* 0x000e220000002500 */
[----:B------:R-:W-:Y:S01]  /*0960*/  @P0 IADD3 R32, PT, PT, R32, 0x1, RZ ;  /* 0x0000000120200810 */ /* 0x000fe20007ffe0ff */
[----:B------:R-:W-:Y:S01]  /*0970*/  ULOP3.LUT UR4, UR19, 0xffff, URZ, 0xc0, !UPT ;  /* 0x0000ffff13047892 */ /* 0x000fe2000f8ec0ff */
[----:B------:R-:W-:Y:S01]  /*0980*/  IMAD.MOV R3, RZ, RZ, -R3 ;  /* 0x000000ffff037224 */ /* 0x000fe200078e0a03 */
[----:B------:R-:W-:Y:S01]  /*0990*/  ISETP.NE.U32.AND P0, PT, RZ, UR12, PT ;  /* 0x0000000cff007c0c */ /* 0x000fe2000bf05070 */
[C---:B------:R-:W-:Y:S01]  /*09a0*/  VIADD R2, R6.reuse, UR19 ;  /* 0x0000001306027c36 */ /* 0x040fe20008000000 */
[----:B------:R-:W-:Y:S01]  /*09b0*/  LOP3.LUT R35, R6, 0x1f, RZ, 0xc0, !PT ;  /* 0x0000001f06237812 */ /* 0x000fe200078ec0ff */
[----:B------:R-:W-:Y:S01]  /*09c0*/  IMAD R0, R3, UR12, R6 ;  /* 0x0000000c03007c24 */ /* 0x000fe2000f8e0206 */
[----:B------:R-:W-:Y:S01]  /*09d0*/  LOP3.LUT R3, RZ, UR12, RZ, 0x33, !PT ;  /* 0x0000000cff037c12 */ /* 0x000fe2000f8e33ff */
[----:B------:R-:W-:Y:S01]  /*09e0*/  @P1 VIADD R32, R32, 0x1 ;  /* 0x0000000120201836 */ /* 0x000fe20000000000 */
[----:B------:R-:W-:-:S02]  /*09f0*/  LOP3.LUT R2, R2, 0x3ff, RZ, 0x3c, !PT ;  /* 0x000003ff02027812 */ /* 0x000fc400078e3cff */
[----:B------:R-:W-:Y:S02]  /*0a00*/  ISETP.GE.U32.AND P2, PT, R0, UR12, PT ;  /* 0x0000000c00007c0c */ /* 0x000fe4000bf46070 */
[----:B------:R-:W-:Y:S02]  /*0a10*/  SEL R32, R3, R32, !P0 ;  /* 0x0000002003207207 */ /* 0x000fe40004000000 */
[----:B------:R-:W-:Y:S02]  /*0a20*/  LOP3.LUT R2, R2, 0xffff, RZ, 0xc0, !PT ;  /* 0x0000ffff02027812 */ /* 0x000fe400078ec0ff */
[----:B------:R-:W-:Y:S02]  /*0a30*/  LOP3.LUT R8, R32, 0x7, RZ, 0xc0, !PT ;  /* 0x0000000720087812 */ /* 0x000fe400078ec0ff */
[----:B------:R-:W-:Y:S01]  /*0a40*/  MOV R5, 0xad0 ;  /* 0x00000ad000057802 */ /* 0x000fe20000000f00 */
[----:B0-----:R-:W-:-:S04]  /*0a50*/  USHF.L.U32 UR26, UR9, 0xa, URZ ;  /* 0x0000000a091a7899 */ /* 0x001fc800080006ff */
[----:B------:R-:W-:Y:S01]  /*0a60*/  @P2 VIADD R0, R0, -UR12 ;  /* 0x8000000c00002c36 */ /* 0x000fe20008000000 */
[----:B------:R-:W-:-:S04]  /*0a70*/  UIMAD UR9, UR6, UR9, URZ ;  /* 0x00000009060972a4 */ /* 0x000fc8000f8e02ff */
[----:B------:R-:W-:-:S13]  /*0a80*/  ISETP.GE.U32.AND P2, PT, R0, UR12, PT ;  /* 0x0000000c00007c0c */ /* 0x000fda000bf46070 */
[----:B------:R-:W-:-:S05]  /*0a90*/  @P2 VIADD R0, R0, -UR12 ;  /* 0x8000000c00002c36 */ /* 0x000fca0008000000 */
[----:B------:R-:W-:-:S04]  /*0aa0*/  SEL R34, R3, R0, !P0 ;  /* 0x0000000003227207 */ /* 0x000fc80004000000 */
[----:B------:R-:W-:-:S07]  /*0ab0*/  SHF.L.U32 R34, R34, 0x3, RZ ;  /* 0x0000000322227819 */ /* 0x000fce00000006ff */
[----:B------:R-:W-:Y:S05]  /*0ac0*/  CALL.REL.NOINC `($__internal_19_$__cuda_sm20_div_u16) ;  /* 0x0000004400d87944 */ /* 0x000fea0003c00000 */
[----:B------:R-:W0:Y:S01]  /*0ad0*/  S2R R16, SR_TID.X ;  /* 0x0000000000107919 */ /* 0x000e220000002100 */
[----:B------:R-:W1:Y:S01]  /*0ae0*/  LDCU.64 UR12, c[0x0][0x3a8] ;  /* 0x00007500ff0c77ac */ /* 0x000e620008000a00 */
[C---:B------:R-:W-:Y:S01]  /*0af0*/  VIADD R7, R8.reuse, 0x1 ;  /* 0x0000000108077836 */ /* 0x040fe20000000000 */
[----:B------:R-:W2:Y:S01]  /*0b00*/  S2UR UR18, SR_CgaCtaId ;  /* 0x00000000001279c3 */ /* 0x000ea20000008800 */
[C---:B------:R-:W-:Y:S01]  /*0b10*/  VIADD R5, R8.reuse, 0x3 ;  /* 0x0000000308057836 */ /* 0x040fe20000000000 */
[C---:B------:R-:W-:Y:S01]  /*0b20*/  IADD3 R4, PT, PT, R8.reuse, 0x4, RZ ;  /* 0x0000000408047810 */ /* 0x040fe20007ffe0ff */
[C---:B------:R-:W-:Y:S01]  /*0b30*/  VIADD R6, R8.reuse, 0x2 ;  /* 0x0000000208067836 */ /* 0x040fe20000000000 */
[----:B------:R-:W-:Y:S01]  /*0b40*/  UMOV UR14, 0x400 ;  /* 0x00000400000e7882 */ /* 0x000fe20000000000 */
[----:B------:R-:W-:Y:S01]  /*0b50*/  VIADD R10, R8, 0x7 ;  /* 0x00000007080a7836 */ /* 0x000fe20000000000 */
[----:B------:R-:W3:Y:S01]  /*0b60*/  LDCU.64 UR4, c[0x0][0x390] ;  /* 0x00007200ff0477ac */ /* 0x000ee20008000a00 */
[----:B------:R-:W-:Y:S01]  /*0b70*/  VIADD R31, R32, 0x1 ;  /* 0x00000001201f7836 */ /* 0x000fe20000000000 */
[----:B------:R-:W-:Y:S01]  /*0b80*/  LOP3.LUT R42, R42, 0x3, RZ, 0xc0, !PT ;  /* 0x000000032a2a7812 */ /* 0x000fe200078ec0ff */
[C---:B------:R-:W-:Y:S01]  /*0b90*/  VIADD R30, R32.reuse, 0x2 ;  /* 0x00000002201e7836 */ /* 0x040fe20000000000 */
[----:B------:R-:W-:Y:S01]  /*0ba0*/  USHF.L.U32 UR28, UR19, 0x2, URZ ;  /* 0x00000002131c7899 */ /* 0x000fe200080006ff */
[----:B------:R-:W-:Y:S01]  /*0bb0*/  VIADD R29, R32, 0x3 ;  /* 0x00000003201d7836 */ /* 0x000fe20000000000 */
[----:B------:R-:W-:Y:S01]  /*0bc0*/  LOP3.LUT R28, R8, 0x4, RZ, 0x3c, !PT ;  /* 0x00000004081c7812 */ /* 0x000fe200078e3cff */
[----:B------:R-:W-:Y:S01]  /*0bd0*/  VIADD R33, R32, 0xffffffff ;  /* 0xffffffff20217836 */ /* 0x000fe20000000000 */
[----:B------:R-:W-:Y:S01]  /*0be0*/  LOP3.LUT R31, R31, 0x7, RZ, 0xc0, !PT ;  /* 0x000000071f1f7812 */ /* 0x000fe200078ec0ff */
[----:B------:R-:W-:Y:S01]  /*0bf0*/  UMOV UR15, 0xffffff00 ;  /* 0xffffff00000f7882 */ /* 0x000fe20000000000 */
[----:B-1----:R-:W-:Y:S01]  /*0c00*/  ISETP.GE.AND P0, PT, R7, UR13, PT ;  /* 0x0000000d07007c0c */ /* 0x002fe2000bf06270 */
[----:B------:R-:W-:Y:S01]  /*0c10*/  UISETP.LT.AND UP1, UPT, UR12, 0x8, UPT ;  /* 0x000000080c00788c */ /* 0x000fe2000bf21270 */
[----:B------:R-:W-:Y:S01]  /*0c20*/  MOV R12, UR13 ;  /* 0x0000000d000c7c02 */ /* 0x000fe20008000f00 */
[----:B------:R-:W-:-:S02]  /*0c30*/  USHF.R.U32.HI UR27, URZ, 0x4, UR13 ;  /* 0x00000004ff1b7899 */ /* 0x000fc4000801160d */
[----:B------:R-:W-:Y:S01]  /*0c40*/  ISETP.GE.AND P2, PT, R5, UR13, PT ;  /* 0x0000000d05007c0c */ /* 0x000fe2000bf46270 */
[----:B------:R-:W-:Y:S01]  /*0c50*/  USEL UR11, UR12, 0x8, UP1 ;  /* 0x000000080c0b7887 */ /* 0x000fe20008800000 */
[C---:B------:R-:W-:Y:S01]  /*0c60*/  SEL R0, R12.reuse, RZ, P0 ;  /* 0x000000ff0c007207 */ /* 0x040fe20000000000 */
[----:B------:R-:W-:Y:S01]  /*0c70*/  UIADD3 UR12, UPT, UPT, UR14, 0x180, URZ ;  /* 0x000001800e0c7890 */ /* 0x000fe2000fffe0ff */
[----:B------:R-:W-:Y:S01]  /*0c80*/  SEL R2, R12, RZ, P2 ;  /* 0x000000ff0c027207 */ /* 0x000fe20001000000 */
[----:B------:R-:W-:Y:S01]  /*0c90*/  UIADD3 UR14, UPT, UPT, UR14, 0x1180, URZ ;  /* 0x000011800e0e7890 */ /* 0x000fe2000fffe0ff */
[----:B------:R-:W-:Y:S01]  /*0ca0*/  ISETP.GE.AND P1, PT, R6, UR13, PT ;  /* 0x0000000d06007c0c */ /* 0x000fe2000bf26270 */
[----:B------:R-:W-:Y:S01]  /*0cb0*/  IMAD.IADD R7, R7, 0x1, -R0 ;  /* 0x0000000107077824 */ /* 0x000fe200078e0a00 */
[----:B------:R-:W-:Y:S01]  /*0cc0*/  ISETP.GE.AND P0, PT, R4, UR13, PT ;  /* 0x0000000d04007c0c */ /* 0x000fe2000bf06270 */
[----:B0-----:R-:W-:Y:S01]  /*0cd0*/  VIADD R16, R16, UR19 ;  /* 0x0000001310107c36 */ /* 0x001fe20008000000 */
[----:B------:R-:W-:Y:S01]  /*0ce0*/  SEL R3, R12, RZ, P1 ;  /* 0x000000ff0c037207 */ /* 0x000fe20000800000 */
[----:B------:R-:W-:Y:S01]  /*0cf0*/  IMAD.IADD R5, R5, 0x1, -R2 ;  /* 0x0000000105057824 */ /* 0x000fe200078e0a02 */
[----:B------:R-:W-:Y:S01]  /*0d00*/  ISETP.GE.AND P3, PT, R10, UR13, PT ;  /* 0x0000000d0a007c0c */ /* 0x000fe2000bf66270 */
[----:B------:R-:W-:Y:S01]  /*0d10*/  VIADD R0, R8, 0x5 ;  /* 0x0000000508007836 */ /* 0x000fe20000000000 */
[----:B------:R-:W-:Y:S01]  /*0d20*/  IADD3 R17, PT, PT, R16, UR19, RZ ;  /* 0x0000001310117c10 */ /* 0x000fe2000fffe0ff */
[----:B------:R-:W-:Y:S01]  /*0d30*/  VIADD R2, R8, 0x6 ;  /* 0x0000000608027836 */ /* 0x000fe20000000000 */
[----:B------:R-:W0:Y:S01]  /*0d40*/  S2R R16, SR_TID.X ;  /* 0x0000000000107919 */ /* 0x000e220000002100 */
[----:B------:R-:W-:Y:S01]  /*0d50*/  IMAD.IADD R6, R6, 0x1, -R3 ;  /* 0x0000000106067824 */ /* 0x000fe200078e0a03 */
[----:B------:R-:W-:Y:S01]  /*0d60*/  ISETP.GE.AND P1, PT, R0, UR13, PT ;  /* 0x0000000d00007c0c */ /* 0x000fe2000bf26270 */
[----:B--2---:R-:W-:Y:S01]  /*0d70*/  ULEA UR14, UR18, UR14, 0x18 ;  /* 0x0000000e120e7291 */ /* 0x004fe2000f8ec0ff */
[----:B------:R-:W-:Y:S01]  /*0d80*/  ISETP.GE.AND P2, PT, R2, UR13, PT ;  /* 0x0000000d02007c0c */ /* 0x000fe2000bf46270 */
[----:B---3--:R-:W-:Y:S01]  /*0d90*/  UIMAD.WIDE.U32 UR20, UR19, 0x4, UR4 ;  /* 0x00000004131478a5 */ /* 0x008fe2000f8e0004 */
[----:B------:R-:W-:Y:S01]  /*0da0*/  SEL R3, R12, RZ, P0 ;  /* 0x000000ff0c037207 */ /* 0x000fe20000000000 */
[----:B------:R-:W-:Y:S01]  /*0db0*/  UIMAD.WIDE.U32 UR22, UR19, 0x8, UR4 ;  /* 0x00000008131678a5 */ /* 0x000fe2000f8e0004 */
[----:B------:R-:W-:Y:S01]  /*0dc0*/  ISETP.GE.AND P0, PT, R8, UR13, PT ;  /* 0x0000000d08007c0c */ /* 0x000fe2000bf06270 */
[----:B------:R-:W-:Y:S01]  /*0dd0*/  UIMAD.WIDE.U32 UR4, UR19, 0xc, UR4 ;  /* 0x0000000c130478a5 */ /* 0x000fe2000f8e0004 */
[----:B------:R-:W-:Y:S01]  /*0de0*/  IADD3 R14, PT, PT, RZ, -UR13, RZ ;  /* 0x8000000dff0e7c10 */ /* 0x000fe2000fffe0ff */
[----:B------:R-:W-:Y:S01]  /*0df0*/  ULEA UR13, UR18, UR12, 0x18 ;  /* 0x0000000c120d7291 */ /* 0x000fe2000f8ec0ff */
[C---:B------:R-:W-:Y:S01]  /*0e00*/  SEL R11, R12.reuse, RZ, P1 ;  /* 0x000000ff0c0b7207 */ /* 0x040fe20000800000 */
[----:B------:R-:W-:Y:S01]  /*0e10*/  USEL UR18, UR27, 0x1, UP0 ;  /* 0x000000011b127887 */ /* 0x000fe20008000000 */
[----:B------:R-:W-:-:S02]  /*0e20*/  SEL R13, R12, RZ, P2 ;  /* 0x000000ff0c0d7207 */ /* 0x000fc40001000000 */
[----:B------:R-:W-:Y:S01]  /*0e30*/  SEL R15, R12, RZ, P3 ;  /* 0x000000ff0c0f7207 */ /* 0x000fe20001800000 */
[----:B------:R-:W-:Y:S01]  /*0e40*/  UIMAD UR12, UR18, UR15, 0x201f ;  /* 0x0000201f120c74a4 */ /* 0x000fe2000f8e020f */
[----:B------:R-:W-:Y:S01]  /*0e50*/  IADD3 R4, PT, PT, R4, -R3, RZ ;  /* 0x8000000304047210 */ /* 0x000fe20007ffe0ff */
[----:B------:R-:W-:Y:S01]  /*0e60*/  IMAD.IADD R3, R0, 0x1, -R11 ;  /* 0x0000000100037824 */ /* 0x000fe200078e0a0b */
[----:B------:R-:W-:Y:S01]  /*0e70*/  LOP3.LUT R30, R30, 0x7, RZ, 0xc0, !PT ;  /* 0x000000071e1e7812 */ /* 0x000fe200078ec0ff */
[----:B------:R-:W-:Y:S01]  /*0e80*/  IMAD.IADD R2, R2, 0x1, -R13 ;  /* 0x0000000102027824 */ /* 0x000fe200078e0a0d */
[----:B------:R-:W-:Y:S01]  /*0e90*/  SEL R13, R12, RZ, P0 ;  /* 0x000000ff0c0d7207 */ /* 0x000fe20000000000 */
[----:B------:R-:W-:Y:S01]  /*0ea0*/  IMAD.IADD R0, R10, 0x1, -R15 ;  /* 0x000000010a007824 */ /* 0x000fe200078e0a0f */
[C---:B------:R-:W-:Y:S01]  /*0eb0*/  IADD3 R10, PT, PT, R32.reuse, 0x5, RZ ;  /* 0x00000005200a7810 */ /* 0x040fe20007ffe0ff */
[----:B------:R-:W-:Y:S01]  /*0ec0*/  VIADD R11, R32, 0x6 ;  /* 0x00000006200b7836 */ /* 0x000fe20000000000 */
[----:B------:R-:W-:Y:S01]  /*0ed0*/  LEA R12, R14, 0x201f, 0x8 ;  /* 0x0000201f0e0c7811 */ /* 0x000fe200078e40ff */
[----:B------:R-:W-:Y:S01]  /*0ee0*/  VIADD R15, R17, UR19 ;  /* 0x00000013110f7c36 */ /* 0x000fe20008000000 */
[----:B------:R-:W-:Y:S01]  /*0ef0*/  LOP3.LUT R29, R29, 0x7, RZ, 0xc0, !PT ;  /* 0x000000071d1d7812 */ /* 0x000fe200078ec0ff */
[----:B------:R-:W-:Y:S01]  /*0f00*/  IMAD.IADD R13, R8, 0x1, -R13 ;  /* 0x00000001080d7824 */ /* 0x000fe200078e0a0d */
[----:B------:R-:W-:-:S02]  /*0f10*/  LOP3.LUT R10, R10, 0x7, RZ, 0xc0, !PT ;  /* 0x000000070a0a7812 */ /* 0x000fc400078ec0ff */
[C---:B0-----:R-:W-:Y:S02]  /*0f20*/  LEA R45, R16.reuse, UR13, 0x2 ;  /* 0x0000000d102d7c11 */ /* 0x041fe4000f8e10ff */
[----:B------:R-:W-:Y:S02]  /*0f30*/  LEA R43, R16, UR14, 0x2 ;  /* 0x0000000e102b7c11 */ /* 0x000fe4000f8e10ff */
[----:B------:R-:W-:Y:S01]  /*0f40*/  LOP3.LUT R11, R11, 0x7, RZ, 0xc0, !PT ;  /* 0x000000070b0b7812 */ /* 0x000fe200078ec0ff */
[----:B------:R-:W-:Y:S01]  /*0f50*/  VIADD R15, R45, UR28 ;  /* 0x0000001c2d0f7c36 */ /* 0x000fe20008000000 */
[----:B------:R-:W-:Y:S02]  /*0f60*/  LOP3.LUT R33, R33, 0x7, RZ, 0xc0, !PT ;  /* 0x0000000721217812 */ /* 0x000fe400078ec0ff */
[----:B------:R-:W-:-:S07]  /*0f70*/  IADD3 R14, PT, PT, R43, UR28, RZ ;  /* 0x0000001c2b0e7c10 */ /* 0x000fce000fffe0ff */
.L_x_2225:
[----:B------:R-:W0:Y:S01]  /*0f80*/  S2R R25, SR_TID.X ;  /* 0x0000000000197919 */ /* 0x000e220000002100 */
[----:B------:R-:W-:Y:S01]  /*0f90*/  ISETP.NE.AND P0, PT, R42, 0x2, PT ;  /* 0x000000022a00780c */ /* 0x000fe20003f05270 */
[----:B------:R-:W1:Y:S01]  /*0fa0*/  S2UR UR15, SR_CgaCtaId ;  /* 0x00000000000f79c3 */ /* 0x000e620000008800 */
[----:B------:R-:W-:Y:S02]  /*0fb0*/  BSSY.RECONVERGENT B0, `(.L_x_2125) ;  /* 0x0000021000007945 */ /* 0x000fe40003800200 */
[----:B------:R-:W-:Y:S01]  /*0fc0*/  P2R R44, PR, RZ, 0x1 ;  /* 0x00000001ff2c7803 */ /* 0x000fe20000000000 */
[----:B0-----:R-:W-:-:S08]  /*0fd0*/  IMAD.MOV.U32 R38, RZ, RZ, R25 ;  /* 0x000000ffff267224 */ /* 0x001fd000078e0019 */
[----:B-1-345:R-:W-:Y:S05]  /*0fe0*/  @!P0 BRA `(.L_x_2126) ;  /* 0x0000000000748947 */ /* 0x03afea0003800000 */
[----:B------:R-:W0:Y:S01]  /*0ff0*/  LDCU UR13, c[0x0][0x388] ;  /* 0x00007100ff0d77ac */ /* 0x000e220008000800 */
[----:B------:R-:W1:Y:S01]  /*1000*/  S2R R22, SR_TID.X ;  /* 0x0000000000167919 */ /* 0x000e620000002100 */
[----:B------:R-:W2:Y:S01]  /*1010*/  LDC.64 R20, c[0x0][0x390] ;  /* 0x0000e400ff147b82 */ /* 0x000ea20000000a00 */
[----:B0-----:R-:W-:-:S06]  /*1020*/  UIMAD UR13, UR10, UR13, UR26 ;  /* 0x0000000d0a0d72a4 */ /* 0x001fcc000f8e021a */
[----:B------:R-:W-:-:S04]  /*1030*/  VIADD R23, R25, UR13 ;  /* 0x0000000d19177c36 */ /* 0x000fc80008000000 */
[----:B--2---:R-:W-:-:S04]  /*1040*/  IMAD.WIDE R20, R23, 0x4, R20 ;  /* 0x0000000417147825 */ /* 0x004fc800078e0214 */
[----:B-1----:R-:W-:Y:S02]  /*1050*/  VIADD R24, R22, UR19 ;  /* 0x0000001316187c36 */ /* 0x002fe40008000000 */
[----:B------:R-:W2:Y:S01]  /*1060*/  LDG.E R22, desc[UR16][R20.64] ;  /* 0x0000001014167981 */ /* 0x000ea2000c1e1900 */
[----:B------:R-:W-:Y:S02]  /*1070*/  ISETP.NE.AND P0, PT, R42, 0x3, PT ;  /* 0x000000032a00780c */ /* 0x000fe40003f05270 */
[----:B------:R-:W-:Y:S01]  /*1080*/  MOV R38, R24 ;  /* 0x0000001800267202 */ /* 0x000fe20000000f00 */
[----:B--2---:R0:W-:Y:S10]  /*1090*/  STS [R45], R22 ;  /* 0x000000162d007388 */ /* 0x0041f40000000800 */
[----:B------:R-:W-:Y:S05]  /*10a0*/  @!P0 BRA `(.L_x_2126) ;  /* 0x0000000000448947 */ /* 0x000fea0003800000 */
[----:B------:R-:W-:Y:S02]  /*10b0*/  ISETP.NE.AND P0, PT, R42, RZ, PT ;  /* 0x000000ff2a00720c */ /* 0x000fe40003f05270 */
[----:B------:R-:W-:-:S05]  /*10c0*/  IADD3 R20, P1, PT, R20, UR28, RZ ;  /* 0x0000001c14147c10 */ /* 0x000fca000ff3e0ff */
[----:B------:R-:W-:-:S06]  /*10d0*/  IMAD.X R21, RZ, RZ, R21, P1 ;  /* 0x000000ffff157224 */ /* 0x000fcc00008e0615 */
[----:B0-----:R-:W-:Y:S02]  /*10e0*/  @P0 IADD3 R22, P1, PT, R20, UR28, RZ ;  /* 0x0000001c14160c10 */ /* 0x001fe4000ff3e0ff */
[----:B------:R-:W2:Y:S03]  /*10f0*/  LDG.E R20, desc[UR16][R20.64] ;  /* 0x0000001014147981 */ /* 0x000ea6000c1e1900 */
[----:B------:R-:W-:-:S05]  /*1100*/  @P0 IMAD.X R23, RZ, RZ, R21, P1 ;  /* 0x000000ffff170224 */ /* 0x000fca00008e0615 */
[----:B------:R-:W3:Y:S01]  /*1110*/  @P0 LDG.E R22, desc[UR16][R22.64] ;  /* 0x0000001016160981 */ /* 0x000ee2000c1e1900 */
[----:B------:R-:W-:Y:S02]  /*1120*/  VIADD R36, R45, UR28 ;  /* 0x0000001c2d247c36 */ /* 0x000fe40008000000 */
[C---:B------:R-:W-:Y:S02]  /*1130*/  VIADD R24, R25.reuse, UR19 ;  /* 0x0000001319187c36 */ /* 0x040fe40008000000 */
[----:B------:R-:W-:-:S03]  /*1140*/  VIADD R25, R25, UR19 ;  /* 0x0000001319197c36 */ /* 0x000fc60008000000 */
[----:B------:R-:W-:Y:S01]  /*1150*/  IADD3 R24, PT, PT, R24, UR19, RZ ;  /* 0x0000001318187c10 */ /* 0x000fe2000fffe0ff */
[----:B------:R-:W-:-:S03]  /*1160*/  VIADD R25, R25, UR19 ;  /* 0x0000001319197c36 */ /* 0x000fc60008000000 */
[----:B------:R-:W-:Y:S01]  /*1170*/  IADD3 R24, PT, PT, R24, UR19, RZ ;  /* 0x0000001318187c10 */ /* 0x000fe2000fffe0ff */
[----:B------:R-:W-:-:S04]  /*1180*/  IMAD.MOV.U32 R38, RZ, RZ, R25 ;  /* 0x000000ffff267224 */ /* 0x000fc800078e0019 */
[----:B------:R-:W-:Y:S01]  /*1190*/  @P0 IMAD.MOV.U32 R38, RZ, RZ, R24 ;  /* 0x000000ffff260224 */ /* 0x000fe200078e0018 */
[----:B--2---:R1:W-:Y:S04]  /*11a0*/  STS [R45+UR28], R20 ;  /* 0x000000142d007988 */ /* 0x0043e8000800081c */
[----:B---3--:R1:W-:Y:S02]  /*11b0*/  @P0 STS [R36+UR28], R22 ;  /* 0x0000001624000988 */ /* 0x0083e4000800081c */
.L_x_2126:
[----:B------:R-:W-:Y:S05]  /*11c0*/  BSYNC.RECONVERGENT B0 ;  /* 0x0000000000007941 */ /* 0x000fea0003800200 */
.L_x_2125:
[----:B------:R-:W2:Y:S01]  /*11d0*/  LDCU UR29, c[0x0][0x388] ;  /* 0x00007100ff1d77ac */ /* 0x000ea20008000800 */
[----:B------:R-:W-:Y:S01]  /*11e0*/  VIADD R37, R38, UR26 ;  /* 0x0000001a26257c36 */ /* 0x000fe20008000000 */
[----:B------:R-:W-:Y:S01]  /*11f0*/  BSSY.RECONVERGENT B0, `(.L_x_2127) ;  /* 0x0000022000007945 */ /* 0x000fe20003800200 */
[----:B------:R-:W-:Y:S02]  /*1200*/  UMOV UR13, 0x400 ;  /* 0x00000400000d7882 */ /* 0x000fe40000000000 */
[----:B------:R-:W-:-:S04]  /*1210*/  UIADD3 UR14, UPT, UPT, UR13, 0x180, URZ ;  /* 0x000001800d0e7890 */ /* 0x000fc8000fffe0ff */
[----:B------:R-:W-:-:S06]  /*1220*/  ULEA UR14, UR15, UR14, 0x18 ;  /* 0x0000000e0f0e7291 */ /* 0x000fcc000f8ec0ff */
[----:B-1----:R-:W-:Y:S02]  /*1230*/  LEA R36, R38, UR14, 0x2 ;  /* 0x0000000e26247c11 */ /* 0x002fe4000f8e10ff */
[----:B--2---:R-:W-:-:S05]  /*1240*/  MOV R20, UR29 ;  /* 0x0000001d00147c02 */ /* 0x004fca0008000f00 */
[----:B------:R-:W-:-:S07]  /*1250*/  IMAD R37, R20, UR10, R37 ;  /* 0x0000000a14257c24 */ /* 0x000fce000f8e0225 */
.L_x_2128:
[----:B-1----:R-:W1:Y:S01]  /*1260*/  LDC.64 R20, c[0x0][0x390] ;  /* 0x0000e400ff147b82 */ /* 0x002e620000000a00 */
[----:B------:R-:W-:Y:S01]  /*1270*/  IMAD.U32 R24, RZ, RZ, UR20 ;  /* 0x00000014ff187e24 */ /* 0x000fe2000f8e00ff */
[----:B0-----:R-:W-:Y:S01]  /*1280*/  MOV R22, UR22 ;  /* 0x0000001600167c02 */ /* 0x001fe20008000f00 */
[----:B------:R-:W-:Y:S01]  /*1290*/  IMAD.U32 R25, RZ, RZ, UR21 ;  /* 0x00000015ff197e24 */ /* 0x000fe2000f8e00ff */
[----:B------:R-:W-:Y:S01]  /*12a0*/  MOV R41, UR5 ;  /* 0x0000000500297c02 */ /* 0x000fe20008000f00 */
[----:B------:R-:W-:Y:S02]  /*12b0*/  IMAD.U32 R23, RZ, RZ, UR23 ;  /* 0x00000017ff177e24 */ /* 0x000fe4000f8e00ff */
[----:B------:R-:W-:Y:S02]  /*12c0*/  IMAD.U32 R40, RZ, RZ, UR4 ;  /* 0x00000004ff287e24 */ /* 0x000fe4000f8e00ff */
[----:B------:R-:W-:-:S06]  /*12d0*/  IMAD.WIDE R22, R37, 0x4, R22 ;  /* 0x0000000425167825 */ /* 0x000fcc00078e0216 */
[----:B------:R-:W2:Y:S01]  /*12e0*/  LDG.E R22, desc[UR16][R22.64] ;  /* 0x0000001016167981 */ /* 0x000ea2000c1e1900 */
[----:B-1----:R-:W-:-:S05]  /*12f0*/  IMAD.WIDE R20, R37, 0x4, R20 ;  /* 0x0000000425147825 */ /* 0x002fca00078e0214 */
[----:B------:R0:W3:Y:S02]  /*1300*/  LDG.E R39, desc[UR16][R20.64] ;  /* 0x0000001014277981 */ /* 0x0000e4000c1e1900 */
[----:B0-----:R-:W-:-:S04]  /*1310*/  IMAD.WIDE R20, R37, 0x4, R24 ;  /* 0x0000000425147825 */ /* 0x001fc800078e0218 */
[----:B------:R-:W-:Y:S02]  /*1320*/  IMAD.WIDE R24, R37, 0x4, R40 ;  /* 0x0000000425187825 */ /* 0x000fe400078e0228 */
[----:B------:R0:W4:Y:S04]  /*1330*/  LDG.E R20, desc[UR16][R20.64] ;  /* 0x0000001014147981 */ /* 0x000128000c1e1900 */
[----:B------:R1:W5:Y:S01]  /*1340*/  LDG.E R24, desc[UR16][R24.64] ;  /* 0x0000001018187981 */ /* 0x000362000c1e1900 */
[----:B0-----:R-:W0:Y:S01]  /*1350*/  LDC R21, c[0x0][0x360] ;  /* 0x0000d800ff157b82 */ /* 0x001e220000000800 */
[----:B------:R-:W-:-:S05]  /*1360*/  VIADD R38, R38, UR28 ;  /* 0x0000001c26267c36 */ /* 0x000fca0008000000 */
[----:B------:R-:W-:Y:S01]  /*1370*/  ISETP.GE.U32.AND P0, PT, R38, 0x400, PT ;  /* 0x000004002600780c */ /* 0x000fe20003f06070 */
[C-C-:B0-----:R-:W-:Y:S02]  /*1380*/  IMAD R23, R21.reuse, 0x8, R36.reuse ;  /* 0x0000000815177824 */ /* 0x141fe400078e0224 */
[----:B-1----:R-:W-:Y:S02]  /*1390*/  IMAD R25, R21, 0xc, R36 ;  /* 0x0000000c15197824 */ /* 0x002fe400078e0224 */
[----:B------:R-:W-:Y:S01]  /*13a0*/  VIADD R37, R37, UR28 ;  /* 0x0000001c25257c36 */ /* 0x000fe20008000000 */
[----:B---3--:R-:W-:Y:S04]  /*13b0*/  STS [R36], R39 ;  /* 0x0000002724007388 */ /* 0x008fe80000000800 */
[----:B----4-:R0:W-:Y:S04]  /*13c0*/  STS [R36+UR28], R20 ;  /* 0x0000001424007988 */ /* 0x0101e8000800081c */
[----:B--2---:R1:W-:Y:S04]  /*13d0*/  STS [R23], R22 ;  /* 0x0000001617007388 */ /* 0x0043e80000000800 */
[----:B-----5:R1:W-:Y:S01]  /*13e0*/  STS [R25], R24 ;  /* 0x0000001819007388 */ /* 0x0203e20000000800 */
[----:B0-----:R-:W-:Y:S01]  /*13f0*/  LEA R36, R21, R36, 0x4 ;  /* 0x0000002415247211 */ /* 0x001fe200078e20ff */
[----:B------:R-:W-:Y:S06]  /*1400*/  @!P0 BRA `(.L_x_2128) ;  /* 0xfffffffc00948947 */ /* 0x000fec000383ffff */
[----:B------:R-:W-:Y:S05]  /*1410*/  BSYNC.RECONVERGENT B0 ;  /* 0x0000000000007941 */ /* 0x000fea0003800200 */
.L_x_2127:
[----:B------:R-:W0:Y:S01]  /*1420*/  S2R R40, SR_TID.X ;  /* 0x0000000000287919 */ /* 0x000e220000002100 */
[----:B------:R-:W-:Y:S01]  /*1430*/  ISETP.NE.AND P1, PT, R44, RZ, PT ;  /* 0x000000ff2c00720c */ /* 0x000fe20003f25270 */
[----:B------:R-:W-:Y:S01]  /*1440*/  BSSY.RECONVERGENT B0, `(.L_x_2129) ;  /* 0x0000014000007945 */ /* 0x000fe20003800200 */
[----:B0-----:R-:W-:-:S11]  /*1450*/  IMAD.MOV.U32 R20, RZ, RZ, R40 ;  /* 0x000000ffff147224 */ /* 0x001fd600078e0028 */
[----:B------:R-:W-:Y:S05]  /*1460*/  @!P1 BRA `(.L_x_2130) ;  /* 0x0000000000449947 */ /* 0x000fea0003800000 */
[----:B------:R-:W0:Y:S01]  /*1470*/  S2R R41, SR_TID.X ;  /* 0x0000000000297919 */ /* 0x000e220000002100 */
[----:B------:R-:W-:Y:S01]  /*1480*/  ISETP.NE.AND P0, PT, R42, 0x3, PT ;  /* 0x000000032a00780c */ /* 0x000fe20003f05270 */
[----:B------:R2:W-:Y:S01]  /*1490*/  STS [R43], RZ ;  /* 0x000000ff2b007388 */ /* 0x0005e20000000800 */
[----:B0-----:R-:W-:-:S05]  /*14a0*/  IADD3 R41, PT, PT, R41, UR19, RZ ;  /* 0x0000001329297c10 */ /* 0x001fca000fffe0ff */
[----:B------:R-:W-:-:S06]  /*14b0*/  IMAD.MOV.U32 R20, RZ, RZ, R41 ;  /* 0x000000ffff147224 */ /* 0x000fcc00078e0029 */
[----:B--2---:R-:W-:Y:S05]  /*14c0*/  @!P0 BRA `(.L_x_2130) ;  /* 0x00000000002c8947 */ /* 0x004fea0003800000 */
[----:B------:R-:W-:Y:S01]  /*14d0*/  ISETP.NE.AND P0, PT, R42, RZ, PT ;  /* 0x000000ff2a00720c */ /* 0x000fe20003f05270 */
[----:B------:R-:W-:Y:S01]  /*14e0*/  VIADD R39, R43, UR28 ;  /* 0x0000001c2b277c36 */ /* 0x000fe20008000000 */
[----:B------:R0:W-:Y:S01]  /*14f0*/  STS [R43+UR28], RZ ;  /* 0x000000ff2b007988 */ /* 0x0001e2000800081c */
[C---:B------:R-:W-:Y:S02]  /*1500*/  VIADD R41, R40.reuse, UR19 ;  /* 0x0000001328297c36 */ /* 0x040fe40008000000 */
[----:B------:R-:W-:-:S03]  /*1510*/  VIADD R40, R40, UR19 ;  /* 0x0000001328287c36 */ /* 0x000fc60008000000 */
[----:B------:R-:W-:Y:S02]  /*1520*/  IADD3 R41, PT, PT, R41, UR19, RZ ;  /* 0x0000001329297c10 */ /* 0x000fe4000fffe0ff */
[----:B------:R-:W-:-:S03]  /*1530*/  IADD3 R40, PT, PT, R40, UR19, RZ ;  /* 0x0000001328287c10 */ /* 0x000fc6000fffe0ff */
[----:B------:R0:W-:Y:S01]  /*1540*/  @P0 STS [R39+UR28], RZ ;  /* 0x000000ff27000988 */ /* 0x0001e2000800081c */
[----:B------:R-:W-:Y:S02]  /*1550*/  VIADD R41, R41, UR19 ;  /* 0x0000001329297c36 */ /* 0x000fe40008000000 */
[----:B------:R-:W-:-:S03]  /*1560*/  IMAD.MOV.U32 R20, RZ, RZ, R40 ;  /* 0x000000ffff147224 */ /* 0x000fc600078e0028 */
[----:B------:R-:W-:-:S07]  /*1570*/  @P0 MOV R20, R41 ;  /* 0x0000002900140202 */ /* 0x000fce0000000f00 */
.L_x_2130:
[----:B------:R-:W-:Y:S05]  /*1580*/  BSYNC.RECONVERGENT B0 ;  /* 0x0000000000007941 */ /* 0x000fea0003800200 */
.L_x_2129:
[----:B------:R-:W-:Y:S01]  /*1590*/  BSSY.RECONVERGENT B0, `(.L_x_2131) ;  /* 0x000000d000007945 */ /* 0x000fe20003800200 */
[----:B------:R-:W-:-:S04]  /*15a0*/  UIADD3 UR13, UPT, UPT, UR13, 0x1180, URZ ;  /* 0x000011800d0d7890 */ /* 0x000fc8000fffe0ff */
[----:B------:R-:W-:-:S12]  /*15b0*/  ULEA UR13, UR15, UR13, 0x18 ;  /* 0x0000000d0f0d7291 */ /* 0x000fd8000f8ec0ff */
.L_x_2132:
[C---:B--2---:R-:W-:Y:S02]  /*15c0*/  LEA R21, R20.reuse, UR13, 0x2 ;  /* 0x0000000d14157c11 */ /* 0x044fe4000f8e10ff */
[----:B------:R-:W-:-:S03]  /*15d0*/  IADD3 R20, PT, PT, R20, UR28, RZ ;  /* 0x0000001c14147c10 */ /* 0x000fc6000fffe0ff */
[----:B-1----:R-:W-:Y:S01]  /*15e0*/  VIADD R22, R21, UR28 ;  /* 0x0000001c15167c36 */ /* 0x002fe20008000000 */
        /* <DEDUP_REMOVED lines=8> */
.L_x_2131:
[----:B------:R-:W-:Y:S01]  /*1670*/  BAR.SYNC.DEFER_BLOCKING 0x0 ;  /* 0x0000000000007b1d */ /* 0x000fe20000010000 */
[----:B------:R-:W-:-:S09]  /*1680*/  UISETP.GE.AND UP0, UPT, UR6, 0x1, UPT ;  /* 0x000000010600788c */ /* 0x000fd2000bf06270 */
[----:B------:R-:W-:Y:S05]  /*1690*/  BRA.U !UP0, `(.L_x_2133) ;  /* 0x0000002108207547 */ /* 0x000fea000b800000 */
[----:B------:R-:W-:-:S09]  /*16a0*/  UISETP.NE.AND UP0, UPT, UR18, 0x1, UPT ;  /* 0x000000011200788c */ /* 0x000fd2000bf05270 */
[----:B------:R-:W-:Y:S05]  /*16b0*/  BRA.U UP0, `(.L_x_2134) ;  /* 0x00000009009c7547 */ /* 0x000fea000b800000 */
[----:B------:R-:W-:Y:S01]  /*16c0*/  BSSY B1, `(.L_x_2135) ;  /* 0x00000a5000017945 */ /* 0x000fe20003800000 */
[----:B--2---:R-:W-:-:S07]  /*16d0*/  IMAD.MOV.U32 R23, RZ, RZ, RZ ;  /* 0x000000ffff177224 */ /* 0x004fce00078e00ff */
.L_x_2163:
[----:B-1----:R-:W1:Y:S01]  /*16e0*/  LDC R24, c[0x0][0x3ac] ;  /* 0x0000eb00ff187b82 */ /* 0x002e620000000800 */
[----:B------:R-:W-:Y:S01]  /*16f0*/  IMAD.IADD R22, R32, 0x1, R23 ;  /* 0x0000000120167824 */ /* 0x000fe200078e0217 */
[----:B------:R-:W-:Y:S02]  /*1700*/  IADD3 R23, PT, PT, R23, UR7, RZ ;  /* 0x0000000717177c10 */ /* 0x000fe4000fffe0ff */
[----:B-1----:R-:W-:Y:S01]  /*1710*/  ISETP.GE.AND P5, PT, R24, 0x1, PT ;  /* 0x000000011800780c */ /* 0x002fe20003fa6270 */
[----:B0-----:R-:W-:Y:S01]  /*1720*/  IMAD R20, R22, R24, R34 ;  /* 0x0000001816147224 */ /* 0x001fe200078e0222 */
[C---:B------:R-:W-:Y:S02]  /*1730*/  ISETP.GE.AND P4, PT, R24.reuse, 0x2, PT ;  /* 0x000000021800780c */ /* 0x040fe40003f86270 */
[C---:B------:R-:W-:Y:S02]  /*1740*/  ISETP.GE.AND P3, PT, R24.reuse, 0x3, PT ;  /* 0x000000031800780c */ /* 0x040fe40003f66270 */
[----:B------:R-:W-:-:S02]  /*1750*/  ISETP.GE.AND P2, PT, R24, 0x4, PT ;  /* 0x000000041800780c */ /* 0x000fc40003f46270 */
[C---:B------:R-:W-:Y:S02]  /*1760*/  ISETP.GE.AND P1, PT, R24.reuse, 0x5, PT ;  /* 0x000000051800780c */ /* 0x040fe40003f26270 */
[----:B------:R-:W-:-:S03]  /*1770*/  ISETP.GE.AND P6, PT, R24, 0x6, PT ;  /* 0x000000061800780c */ /* 0x000fc60003fc6270 */
[----:B--234-:R-:W-:Y:S10]  /*1780*/  @!P5 BRA `(.L_x_2136) ;  /* 0x00000000001cd947 */ /* 0x01cff40003800000 */
[----:B------:R-:W1:Y:S01]  /*1790*/  S2UR UR15, SR_CgaCtaId ;  /* 0x00000000000f79c3 */ /* 0x000e620000008800 */
[----:B------:R-:W-:Y:S01]  /*17a0*/  UMOV UR14, 0x400 ;  /* 0x00000400000e7882 */ /* 0x000fe20000000000 */
[----:B------:R-:W-:Y:S01]  /*17b0*/  IMAD.IADD R14, R8, 0x1, R20 ;  /* 0x00000001080e7824 */ /* 0x000fe200078e0214 */
[----:B------:R-:W-:-:S04]  /*17c0*/  UIADD3 UR14, UPT, UPT, UR14, 0x180, URZ ;  /* 0x000001800e0e7890 */ /* 0x000fc8000fffe0ff */
[----:B-1----:R-:W-:-:S06]  /*17d0*/  ULEA UR14, UR15, UR14, 0x18 ;  /* 0x0000000e0f0e7291 */ /* 0x002fcc000f8ec0ff */
[----:B------:R-:W-:-:S06]  /*17e0*/  LEA R14, R14, UR14, 0x2 ;  /* 0x0000000e0e0e7c11 */ /* 0x000fcc000f8e10ff */
[----:B------:R-:W1:Y:S02]  /*17f0*/  LDS R14, [R14] ;  /* 0x000000000e0e7984 */ /* 0x000e640000000800 */
.L_x_2136:
[----:B------:R-:W-:Y:S05]  /*1800*/  @!P4 BRA `(.L_x_2137) ;  /* 0x00000000001cc947 */ /* 0x000fea0003800000 */
[----:B------:R-:W2:Y:S01]  /*1810*/  S2UR UR15, SR_CgaCtaId ;  /* 0x00000000000f79c3 */ /* 0x000ea20000008800 */
[----:B------:R-:W-:Y:S01]  /*1820*/  UMOV UR14, 0x400 ;  /* 0x00000400000e7882 */ /* 0x000fe20000000000 */
[----:B------:R-:W-:Y:S01]  /*1830*/  IMAD.IADD R15, R31, 0x1, R20 ;  /* 0x000000011f0f7824 */ /* 0x000fe200078e0214 */
[----:B------:R-:W-:-:S04]  /*1840*/  UIADD3 UR14, UPT, UPT, UR14, 0x180, URZ ;  /* 0x000001800e0e7890 */ /* 0x000fc8000fffe0ff */
[----:B--2---:R-:W-:-:S06]  /*1850*/  ULEA UR14, UR15, UR14, 0x18 ;  /* 0x0000000e0f0e7291 */ /* 0x004fcc000f8ec0ff */
[----:B------:R-:W-:-:S06]  /*1860*/  LEA R15, R15, UR14, 0x2 ;  /* 0x0000000e0f0f7c11 */ /* 0x000fcc000f8e10ff */
[----:B------:R-:W2:Y:S02]  /*1870*/  LDS R15, [R15] ;  /* 0x000000000f0f7984 */ /* 0x000ea40000000800 */
.L_x_2137:
[----:B------:R-:W-:Y:S05]  /*1880*/  @!P3 BRA `(.L_x_2138) ;  /* 0x00000000001cb947 */ /* 0x000fea0003800000 */
[----:B------:R-:W3:Y:S01]  /*1890*/  S2UR UR15, SR_CgaCtaId ;  /* 0x00000000000f79c3 */ /* 0x000ee20000008800 */
[----:B------:R-:W-:Y:S01]  /*18a0*/  UMOV UR14, 0x400 ;  /* 0x00000400000e7882 */ /* 0x000fe20000000000 */
[----:B------:R-:W-:Y:S01]  /*18b0*/  IADD3 R16, PT, PT, R30, R20, RZ ;  /* 0x000000141e107210 */ /* 0x000fe20007ffe0ff */
[----:B------:R-:W-:-:S04]  /*18c0*/  UIADD3 UR14, UPT, UPT, UR14, 0x180, URZ ;  /* 0x000001800e0e7890 */ /* 0x000fc8000fffe0ff */
[----:B---3--:R-:W-:-:S06]  /*18d0*/  ULEA UR14, UR15, UR14, 0x18 ;  /* 0x0000000e0f0e7291 */ /* 0x008fcc000f8ec0ff */
[----:B------:R-:W-:-:S06]  /*18e0*/  LEA R16, R16, UR14, 0x2 ;  /* 0x0000000e10107c11 */ /* 0x000fcc000f8e10ff */
[----:B------:R-:W3:Y:S02]  /*18f0*/  LDS R16, [R16] ;  /* 0x0000000010107984 */ /* 0x000ee40000000800 */
.L_x_2138:
[----:B------:R-:W-:Y:S05]  /*1900*/  @!P2 BRA `(.L_x_2139) ;  /* 0x00000000001ca947 */ /* 0x000fea0003800000 */
[----:B------:R-:W4:Y:S01]  /*1910*/  S2UR UR15, SR_CgaCtaId ;  /* 0x00000000000f79c3 */ /* 0x000f220000008800 */
[----:B------:R-:W-:Y:S01]  /*1920*/  UMOV UR14, 0x400 ;  /* 0x00000400000e7882 */ /* 0x000fe20000000000 */
[----:B------:R-:W-:Y:S01]  /*1930*/  IMAD.IADD R17, R29, 0x1, R20 ;  /* 0x000000011d117824 */ /* 0x000fe200078e0214 */
[----:B------:R-:W-:-:S04]  /*1940*/  UIADD3 UR14, UPT, UPT, UR14, 0x180, URZ ;  /* 0x000001800e0e7890 */ /* 0x000fc8000fffe0ff */
[----:B----4-:R-:W-:-:S06]  /*1950*/  ULEA UR14, UR15, UR14, 0x18 ;  /* 0x0000000e0f0e7291 */ /* 0x010fcc000f8ec0ff */
[----:B------:R-:W-:-:S06]  /*1960*/  LEA R17, R17, UR14, 0x2 ;  /* 0x0000000e11117c11 */ /* 0x000fcc000f8e10ff */
[----:B------:R-:W4:Y:S02]  /*1970*/  LDS R17, [R17] ;  /* 0x0000000011117984 */ /* 0x000f240000000800 */
.L_x_2139:
[----:B------:R-:W-:Y:S05]  /*1980*/  @!P1 BRA `(.L_x_2140) ;  /* 0x00000000001c9947 */ /* 0x000fea0003800000 */
[----:B------:R-:W5:Y:S01]  /*1990*/  S2UR UR15, SR_CgaCtaId ;  /* 0x00000000000f79c3 */ /* 0x000f620000008800 */
[----:B------:R-:W-:Y:S01]  /*19a0*/  UMOV UR14, 0x400 ;  /* 0x00000400000e7882 */ /* 0x000fe20000000000 */
[----:B------:R-:W-:Y:S01]  /*19b0*/  IMAD.IADD R18, R28, 0x1, R20 ;  /* 0x000000011c127824 */ /* 0x000fe200078e0214 */
[----:B------:R-:W-:-:S04]  /*19c0*/  UIADD3 UR14, UPT, UPT, UR14, 0x180, URZ ;  /* 0x000001800e0e7890 */ /* 0x000fc8000fffe0ff */
[----:B-----5:R-:W-:-:S06]  /*19d0*/  ULEA UR14, UR15, UR14, 0x18 ;  /* 0x0000000e0f0e7291 */ /* 0x020fcc000f8ec0ff */
[----:B------:R-:W-:-:S06]  /*19e0*/  LEA R18, R18, UR14, 0x2 ;  /* 0x0000000e12127c11 */ /* 0x000fcc000f8e10ff */
[----:B------:R-:W0:Y:S02]  /*19f0*/  LDS R18, [R18] ;  /* 0x0000000012127984 */ /* 0x000e240000000800 */
.L_x_2140:
[----:B------:R-:W-:Y:S01]  /*1a00*/  ISETP.GE.AND P0, PT, R24, 0x7, PT ;  /* 0x000000071800780c */ /* 0x000fe20003f06270 */
[----:B------:R-:W-:-:S12]  /*1a10*/  @!P6 BRA `(.L_x_2141) ;  /* 0x00000000001ce947 */ /* 0x000fd80003800000 */
[----:B------:R-:W5:Y:S01]  /*1a20*/  S2UR UR15, SR_CgaCtaId ;  /* 0x00000000000f79c3 */ /* 0x000f620000008800 */
[----:B------:R-:W-:Y:S01]  /*1a30*/  UMOV UR14, 0x400 ;  /* 0x00000400000e7882 */ /* 0x000fe20000000000 */
[----:B------:R-:W-:Y:S01]  /*1a40*/  IADD3 R19, PT, PT, R10, R20, RZ ;  /* 0x000000140a137210 */ /* 0x000fe20007ffe0ff */
[----:B------:R-:W-:-:S04]  /*1a50*/  UIADD3 UR14, UPT, UPT, UR14, 0x180, URZ ;  /* 0x000001800e0e7890 */ /* 0x000fc8000fffe0ff */
[----:B-----5:R-:W-:-:S06]  /*1a60*/  ULEA UR14, UR15, UR14, 0x18 ;  /* 0x0000000e0f0e7291 */ /* 0x020fcc000f8ec0ff */
[----:B------:R-:W-:-:S06]  /*1a70*/  LEA R19, R19, UR14, 0x2 ;  /* 0x0000000e13137c11 */ /* 0x000fcc000f8e10ff */
[----:B------:R-:W0:Y:S02]  /*1a80*/  LDS R19, [R19] ;  /* 0x0000000013137984 */ /* 0x000e240000000800 */
.L_x_2141:
[----:B------:R-:W-:Y:S01]  /*1a90*/  ISETP.GE.AND P6, PT, R24, 0x8, PT ;  /* 0x000000081800780c */ /* 0x000fe20003fc6270 */
[----:B------:R-:W-:-:S12]  /*1aa0*/  @!P0 BRA `(.L_x_2142) ;  /* 0x00000000001c8947 */ /* 0x000fd80003800000 */
[----:B------:R-:W5:Y:S01]  /*1ab0*/  S2UR UR15, SR_CgaCtaId ;  /* 0x00000000000f79c3 */ /* 0x000f620000008800 */
[----:B------:R-:W-:Y:S01]  /*1ac0*/  UMOV UR14, 0x400 ;  /* 0x00000400000e7882 */ /* 0x000fe20000000000 */
[----:B------:R-:W-:Y:S01]  /*1ad0*/  IMAD.IADD R21, R11, 0x1, R20 ;  /* 0x000000010b157824 */ /* 0x000fe200078e0214 */
[----:B------:R-:W-:-:S04]  /*1ae0*/  UIADD3 UR14, UPT, UPT, UR14, 0x180, URZ ;  /* 0x000001800e0e7890 */ /* 0x000fc8000fffe0ff */
[----:B-----5:R-:W-:-:S06]  /*1af0*/  ULEA UR14, UR15, UR14, 0x18 ;  /* 0x0000000e0f0e7291 */ /* 0x020fcc000f8ec0ff */
[----:B------:R-:W-:-:S05]  /*1b00*/  LEA R21, R21, UR14, 0x2 ;  /* 0x0000000e15157c11 */ /* 0x000fca000f8e10ff */
[----:B------:R0:W0:Y:S02]  /*1b10*/  LDS R26, [R21] ;  /* 0x00000000151a7984 */ /* 0x0000240000000800 */
.L_x_2142:
[----:B------:R-:W-:Y:S01]  /*1b20*/  ISETP.GE.AND P0, PT, R9, UR11, PT ;  /* 0x0000000b09007c0c */ /* 0x000fe2000bf06270 */
        /* <DEDUP_REMOVED lines=8> */
.L_x_2143:
[----:B------:R-:W-:Y:S01]  /*1bb0*/  BSSY B0, `(.L_x_2144) ;  /* 0x0000054000007945 */ /* 0x000fe20003800000 */
[----:B------:R-:W-:-:S03]  /*1bc0*/  ISETP.GE.AND P6, PT, R23, UR6, PT ;  /* 0x0000000617007c0c */ /* 0x000fc6000bfc6270 */
[----:B------:R-:W-:Y:S10]  /*1bd0*/  @P0 BRA `(.L_x_2145) ;  /* 0x0000000400440947 */ /* 0x000ff40003800000 */
[----:B------:R-:W-:Y:S01]  /*1be0*/  IABS R25, R24 ;  /* 0x0000001800197213 */ /* 0x000fe20000000000 */
[----:B------:R-:W5:Y:S01]  /*1bf0*/  S2UR UR15, SR_CgaCtaId ;  /* 0x00000000000f79c3 */ /* 0x000f620000008800 */
[----:B------:R-:W-:Y:S01]  /*1c00*/  IABS R37, R35 ;  /* 0x0000002300257213 */ /* 0x000fe20000000000 */
[----:B------:R-:W-:Y:S01]  /*1c10*/  UMOV UR14, 0x400 ;  /* 0x00000400000e7882 */ /* 0x000fe20000000000 */
[----:B------:R-:W1:Y:S08]  /*1c20*/  I2F.RP R38, R25 ;  /* 0x0000001900267306 */ /* 0x000e700000209400 */
[----:B-1----:R-:W0:Y:S01]  /*1c30*/  MUFU.RCP R38, R38 ;  /* 0x0000002600267308 */ /* 0x002e220000001000 */
[----:B-----5:R-:W-:Y:S01]  /*1c40*/  ULEA UR14, UR15, UR14, 0x18 ;  /* 0x0000000e0f0e7291 */ /* 0x020fe2000f8ec0ff */
[----:B0-----:R-:W-:-:S06]  /*1c50*/  IADD3 R21, PT, PT, R38, 0xffffffe, RZ ;  /* 0x0ffffffe26157810 */ /* 0x001fcc0007ffe0ff */
        /* <DEDUP_REMOVED lines=8> */
[----:B------:R-:W-:-:S13]  /*1ce0*/  ISETP.GT.U32.AND P0, PT, R25, R20, PT ;  /* 0x000000141900720c */ /* 0x000fda0003f04070 */
[----:B------:R-:W-:-:S05]  /*1cf0*/  @!P0 IMAD.IADD R20, R20, 0x1, -R25 ;  /* 0x0000000114148824 */ /* 0x000fca00078e0a19 */
[----:B------:R-:W-:-:S13]  /*1d00*/  ISETP.GT.U32.AND P0, PT, R25, R20, PT ;  /* 0x000000141900720c */ /* 0x000fda0003f04070 */
[----:B------:R-:W-:Y:S01]  /*1d10*/  @!P0 IMAD.IADD R20, R20, 0x1, -R25 ;  /* 0x0000000114148824 */ /* 0x000fe200078e0a19 */
[----:B------:R-:W-:Y:S01]  /*1d20*/  ISETP.GE.AND P0, PT, R35, RZ, PT ;  /* 0x000000ff2300720c */ /* 0x000fe20003f06270 */
[----:B------:R-:W-:-:S12]  /*1d30*/  IMAD.MOV.U32 R25, RZ, RZ, R9 ;  /* 0x000000ffff197224 */ /* 0x000fd800078e0009 */
[----:B------:R-:W-:Y:S02]  /*1d40*/  @!P0 IADD3 R20, PT, PT, -R20, RZ, RZ ;  /* 0x000000ff14148210 */ /* 0x000fe40007ffe1ff */
[----:B------:R-:W-:-:S13]  /*1d50*/  ISETP.NE.AND P0, PT, R24, RZ, PT ;  /* 0x000000ff1800720c */ /* 0x000fda0003f05270 */
[----:B------:R-:W-:-:S04]  /*1d60*/  @!P0 LOP3.LUT R20, RZ, R24, RZ, 0x33, !PT ;  /* 0x00000018ff148212 */ /* 0x000fc800078e33ff */
[----:B------:R-:W-:-:S07]  /*1d70*/  LEA R24, R20, UR14, 0x2 ;  /* 0x0000000e14187c11 */ /* 0x000fce000f8e10ff */
.L_x_2162:
[----:B0-----:R-:W-:Y:S02]  /*1d80*/  IMAD R20, R25, 0x24, R24 ;  /* 0x0000002419147824 */ /* 0x001fe400078e0218 */
[----:B------:R-:W-:-:S04]  /*1d90*/  IMAD.MOV.U32 R36, RZ, RZ, RZ ;  /* 0x000000ffff247224 */ /* 0x000fc800078e00ff */
[----:B------:R-:W0:Y:S01]  /*1da0*/  LDS R20, [R20] ;  /* 0x0000000014147984 */ /* 0x000e220000000800 */
[----:B------:R-:W-:Y:S05]  /*1db0*/  @!P5 BRA `(.L_x_2146) ;  /* 0x000000000010d947 */ /* 0x000fea0003800000 */
[----:B------:R-:W-:-:S03]  /*1dc0*/  UMOV UR14, 0xffffffff ;  /* 0xffffffff000e7882 */ /* 0x000fc60000000000 */
[----:B------:R-:W-:Y:S05]  /*1dd0*/  BRA.DIV UR14, `(.L_x_2147) ;  /* 0x0000002a0e187947 */ /* 0x000fea000b800000 */
[----:B0-----:R0:W1:Y:S02]  /*1de0*/  SHFL.IDX PT, R37, R20, R13, R12 ;  /* 0x0000000d14257389 */ /* 0x00106400000e000c */
.L_x_2228:
[----:B-1----:R-:W-:-:S07]  /*1df0*/  IMAD R36, R14, R37, RZ ;  /* 0x000000250e247224 */ /* 0x002fce00078e02ff */
.L_x_2146:
[----:B------:R-:W-:Y:S05]  /*1e00*/  @!P4 BRA `(.L_x_2148) ;  /* 0x000000000010c947 */ /* 0x000fea0003800000 */
[----:B------:R-:W-:-:S03]  /*1e10*/  UMOV UR14, 0xffffffff ;  /* 0xffffffff000e7882 */ /* 0x000fc60000000000 */
[----:B------:R-:W-:Y:S05]  /*1e20*/  BRA.DIV UR14, `(.L_x_2149) ;  /* 0x0000002a0e247947 */ /* 0x000fea000b800000 */
[----:B0-----:R0:W1:Y:S02]  /*1e30*/  SHFL.IDX PT, R37, R20, R7, R12 ;  /* 0x0000000714257389 */ /* 0x00106400000e000c */
.L_x_2231:
[----:B-12---:R-:W-:-:S07]  /*1e40*/  IMAD R36, R15, R37, R36 ;  /* 0x000000250f247224 */ /* 0x006fce00078e0224 */
.L_x_2148:
[----:B------:R-:W-:Y:S05]  /*1e50*/  @!P3 BRA `(.L_x_2150) ;  /* 0x000000000010b947 */ /* 0x000fea0003800000 */
[----:B------:R-:W-:-:S03]  /*1e60*/  UMOV UR14, 0xffffffff ;  /* 0xffffffff000e7882 */ /* 0x000fc60000000000 */
[----:B------:R-:W-:Y:S05]  /*1e70*/  BRA.DIV UR14, `(.L_x_2151) ;  /* 0x0000002a0e307947 */ /* 0x000fea000b800000 */
[----:B0-----:R0:W1:Y:S02]  /*1e80*/  SHFL.IDX PT, R37, R20, R6, R12 ;  /* 0x0000000614257389 */ /* 0x00106400000e000c */
.L_x_2234:
[----:B-1-3--:R-:W-:-:S07]  /*1e90*/  IMAD R36, R16, R37, R36 ;  /* 0x0000002510247224 */ /* 0x00afce00078e0224 */
.L_x_2150:
[----:B------:R-:W-:Y:S05]  /*1ea0*/  @!P2 BRA `(.L_x_2152) ;  /* 0x000000000010a947 */ /* 0x000fea0003800000 */
[----:B------:R-:W-:-:S03]  /*1eb0*/  UMOV UR14, 0xffffffff ;  /* 0xffffffff000e7882 */ /* 0x000fc60000000000 */
[----:B------:R-:W-:Y:S05]  /*1ec0*/  BRA.DIV UR14, `(.L_x_2153) ;  /* 0x0000002a0e3c7947 */ /* 0x000fea000b800000 */
[----:B0-----:R0:W1:Y:S02]  /*1ed0*/  SHFL.IDX PT, R37, R20, R5, R12 ;  /* 0x0000000514257389 */ /* 0x00106400000e000c */
.L_x_2237:
[----:B-1--4-:R-:W-:-:S07]  /*1ee0*/  IMAD R36, R17, R37, R36 ;  /* 0x0000002511247224 */ /* 0x012fce00078e0224 */
.L_x_2152:
[----:B------:R-:W-:Y:S05]  /*1ef0*/  @!P1 BRA `(.L_x_2154) ;  /* 0x0000000000109947 */ /* 0x000fea0003800000 */
[----:B------:R-:W-:-:S03]  /*1f00*/  UMOV UR14, 0xffffffff ;  /* 0xffffffff000e7882 */ /* 0x000fc60000000000 */
[----:B------:R-:W-:Y:S05]  /*1f10*/  BRA.DIV UR14, `(.L_x_2155) ;  /* 0x0000002a0e487947 */ /* 0x000fea000b800000 */
[----:B0-----:R0:W1:Y:S02]  /*1f20*/  SHFL.IDX PT, R37, R20, R4, R12 ;  /* 0x0000000414257389 */ /* 0x00106400000e000c */
.L_x_2240:
[----:B-1----:R-:W-:-:S07]  /*1f30*/  IMAD R36, R18, R37, R36 ;  /* 0x0000002512247224 */ /* 0x002fce00078e0224 */
.L_x_2154:
[----:B------:R-:W1:Y:S02]  /*1f40*/  LDC R38, c[0x0][0x3ac] ;  /* 0x0000eb00ff267b82 */ /* 0x000e640000000800 */
[----:B-1----:R-:W-:-:S13]  /*1f50*/  ISETP.GE.AND P0, PT, R38, 0x6, PT ;  /* 0x000000062600780c */ /* 0x002fda0003f06270 */
[----:B------:R-:W-:Y:S05]  /*1f60*/  @!P0 BRA `(.L_x_2156) ;  /* 0x0000000000108947 */ /* 0x000fea0003800000 */
[----:B------:R-:W-:-:S03]  /*1f70*/  UMOV UR14, 0xffffffff ;  /* 0xffffffff000e7882 */ /* 0x000fc60000000000 */
[----:B------:R-:W-:Y:S05]  /*1f80*/  BRA.DIV UR14, `(.L_x_2157) ;  /* 0x0000002a0e4c7947 */ /* 0x000fea000b800000 */
[----:B0-----:R0:W1:Y:S02]  /*1f90*/  SHFL.IDX PT, R37, R20, R3, R12 ;  /* 0x0000000314257389 */ /* 0x00106400000e000c */
.L_x_2243:
[----:B-1----:R-:W-:-:S07]  /*1fa0*/  IMAD R36, R19, R37, R36 ;  /* 0x0000002513247224 */ /* 0x002fce00078e0224 */
.L_x_2156:
[----:B------:R-:W-:-:S13]  /*1fb0*/  ISETP.GE.AND P0, PT, R38, 0x7, PT ;  /* 0x000000072600780c */ /* 0x000fda0003f06270 */
[----:B------:R-:W-:Y:S05]  /*1fc0*/  @!P0 BRA `(.L_x_2158) ;  /* 0x0000000000108947 */ /* 0x000fea0003800000 */
[----:B------:R-:W-:-:S03]  /*1fd0*/  UMOV UR14, 0xffffffff ;  /* 0xffffffff000e7882 */ /* 0x000fc60000000000 */
[----:B------:R-:W-:Y:S05]  /*1fe0*/  BRA.DIV UR14, `(.L_x_2159) ;  /* 0x0000002a0e547947 */ /* 0x000fea000b800000 */
[----:B0-----:R0:W1:Y:S02]  /*1ff0*/  SHFL.IDX PT, R37, R20, R2, R12 ;  /* 0x0000000214257389 */ /* 0x00106400000e000c */
.L_x_2246:
[----:B-1----:R-:W-:-:S07]  /*2000*/  IMAD R36, R26, R37, R36 ;  /* 0x000000251a247224 */ /* 0x002fce00078e0224 */
.L_x_2158:
[----:B------:R-:W-:-:S13]  /*2010*/  ISETP.GE.AND P0, PT, R38, 0x8, PT ;  /* 0x000000082600780c */ /* 0x000fda0003f06270 */
[----:B------:R-:W-:Y:S05]  /*2020*/  @!P0 BRA `(.L_x_2160) ;  /* 0x0000000000108947 */ /* 0x000fea0003800000 */
[----:B------:R-:W-:-:S03]  /*2030*/  UMOV UR14, 0xffffffff ;  /* 0xffffffff000e7882 */ /* 0x000fc60000000000 */
[----:B------:R-:W-:Y:S05]  /*2040*/  BRA.DIV UR14, `(.L_x_2161) ;  /* 0x0000002a0e5c7947 */ /* 0x000fea000b800000 */
[----:B0-----:R0:W1:Y:S02]  /*2050*/  SHFL.IDX PT, R37, R20, R0, R12 ;  /* 0x0000000014257389 */ /* 0x00106400000e000c */
.L_x_2249:
[----:B-1----:R-:W-:-:S07]  /*2060*/  IMAD R36, R27, R37, R36 ;  /* 0x000000251b247224 */ /* 0x002fce00078e0224 */
.L_x_2160:
[C---:B0-----:R-:W-:Y:S02]  /*2070*/  IMAD R20, R25.reuse, UR6, R22 ;  /* 0x0000000619147c24 */ /* 0x041fe4000f8e0216 */
[----:B------:R-:W-:-:S03]  /*2080*/  VIADD R25, R25, UR8 ;  /* 0x0000000819197c36 */ /* 0x000fc60008000000 */
[----:B------:R-:W-:Y:S02]  /*2090*/  LEA R20, R20, UR13, 0x2 ;  /* 0x0000000d14147c11 */ /* 0x000fe4000f8e10ff */
[----:B------:R-:W-:-:S03]  /*20a0*/  ISETP.GE.AND P0, PT, R25, UR11, PT ;  /* 0x0000000b19007c0c */ /* 0x000fc6000bf06270 */
[----:B------:R-:W0:Y:S02]  /*20b0*/  LDS R21, [R20] ;  /* 0x0000000014157984 */ /* 0x000e240000000800 */
[----:B0-----:R-:W-:-:S05]  /*20c0*/  IADD3 R21, PT, PT, R21, R36, RZ ;  /* 0x0000002415157210 */ /* 0x001fca0007ffe0ff */
[----:B------:R0:W-:Y:S03]  /*20d0*/  STS [R20], R21 ;  /* 0x0000001514007388 */ /* 0x0001e60000000800 */
[----:B------:R-:W-:Y:S05]  /*20e0*/  @!P0 BRA `(.L_x_2162) ;  /* 0xfffffffc00248947 */ /* 0x000fea000383ffff */
.L_x_2145:
[----:B------:R-:W-:Y:S05]  /*20f0*/  BSYNC B0 ;  /* 0x0000000000007941 */ /* 0x000fea0003800000 */
.L_x_2144:
[----:B------:R-:W-:Y:S05]  /*2100*/  @!P6 BRA `(.L_x_2163) ;  /* 0xfffffff40074e947 */ /* 0x000fea000383ffff */
[----:B------:R-:W-:Y:S05]  /*2110*/  BSYNC B1 ;  /* 0x0000000000017941 */ /* 0x000fea0003800000 */
.L_x_2135:
[----:B------:R-:W-:Y:S05]  /*2120*/  BRA `(.L_x_2133) ;  /* 0x00000014007c7947 */ /* 0x000fea0003800000 */
.L_x_2134:
[----:B------:R-:W1:Y:S02]  /*2130*/  LDCU UR14, c[0x0][0x3ac] ;  /* 0x00007580ff0e77ac */ /* 0x000e640008000800 */
[----:B-1----:R-:W-:-:S09]  /*2140*/  UISETP.GT.U32.AND UP0, UPT, UR14, 0x1f, UPT ;  /* 0x0000001f0e00788c */ /* 0x002fd2000bf04070 */
[----:B------:R-:W-:Y:S05]  /*2150*/  BRA.U UP0, `(.L_x_2164) ;  /* 0x00000009007c7547 */ /* 0x000fea000b800000 */
[----:B--2---:R-:W-:-:S07]  /*2160*/  IMAD.MOV.U32 R23, RZ, RZ, RZ ;  /* 0x000000ffff177224 */ /* 0x004fce00078e00ff */
.L_x_2192:
[----:B-1----:R-:W1:Y:S01]  /*2170*/  LDC R25, c[0x0][0x3ac] ;  /* 0x0000eb00ff197b82 */ /* 0x002e620000000800 */
[----:B------:R-:W-:Y:S01]  /*2180*/  IADD3 R22, PT, PT, R32, R23, RZ ;  /* 0x0000001720167210 */ /* 0x000fe20007ffe0ff */
[----:B------:R-:W-:Y:S01]  /*2190*/  VIADD R23, R23, UR7 ;  /* 0x0000000717177c36 */ /* 0x000fe20008000000 */
[----:B-1----:R-:W-:-:S03]  /*21a0*/  ISETP.NE.AND P5, PT, R25, RZ, PT ;  /* 0x000000ff1900720c */ /* 0x002fc60003fa5270 */
[----:B0-----:R-:W-:Y:S01]  /*21b0*/  IMAD R20, R22, R25, R34 ;  /* 0x0000001916147224 */ /* 0x001fe200078e0222 */
[C---:B------:R-:W-:Y:S02]  /*21c0*/  ISETP.GE.AND P4, PT, R25.reuse, 0x2, PT ;  /* 0x000000021900780c */ /* 0x040fe40003f86270 */
[C---:B------:R-:W-:Y:S02]  /*21d0*/  ISETP.GE.AND P3, PT, R25.reuse, 0x3, PT ;  /* 0x000000031900780c */ /* 0x040fe40003f66270 */
[C---:B------:R-:W-:Y:S02]  /*21e0*/  ISETP.GE.AND P2, PT, R25.reuse, 0x4, PT ;  /* 0x000000041900780c */ /* 0x040fe40003f46270 */
[C---:B------:R-:W-:Y:S02]  /*21f0*/  ISETP.GE.AND P1, PT, R25.reuse, 0x5, PT ;  /* 0x000000051900780c */ /* 0x040fe40003f26270 */
[----:B------:R-:W-:Y:S01]  /*2200*/  ISETP.GE.AND P6, PT, R25, 0x6, PT ;  /* 0x000000061900780c */ /* 0x000fe20003fc6270 */
[----:B--234-:R-:W-:-:S12]  /*2210*/  @!P5 BRA `(.L_x_2165) ;  /* 0x00000000001cd947 */ /* 0x01cfd80003800000 */
[----:B------:R-:W1:Y:S01]  /*2220*/  S2UR UR15, SR_CgaCtaId ;  /* 0x00000000000f79c3 */ /* 0x000e620000008800 */
[----:B------:R-:W-:Y:S01]  /*2230*/  UMOV UR14, 0x400 ;  /* 0x00000400000e7882 */ /* 0x000fe20000000000 */
[----:B------:R-:W-:Y:S01]  /*2240*/  IMAD.IADD R14, R8, 0x1, R20 ;  /* 0x00000001080e7824 */ /* 0x000fe200078e0214 */
[----:B------:R-:W-:-:S04]  /*2250*/  UIADD3 UR14, UPT, UPT, UR14, 0x180, URZ ;  /* 0x000001800e0e7890 */ /* 0x000fc8000fffe0ff */
[----:B-1----:R-:W-:-:S06]  /*2260*/  ULEA UR14, UR15, UR14, 0x18 ;  /* 0x0000000e0f0e7291 */ /* 0x002fcc000f8ec0ff */
[----:B------:R-:W-:-:S06]  /*2270*/  LEA R14, R14, UR14, 0x2 ;  /* 0x0000000e0e0e7c11 */ /* 0x000fcc000f8e10ff */
[----:B------:R-:W1:Y:S02]  /*2280*/  LDS R14, [R14] ;  /* 0x000000000e0e7984 */ /* 0x000e640000000800 */
.L_x_2165:
[----:B------:R-:W-:Y:S05]  /*2290*/  @!P4 BRA `(.L_x_2166) ;  /* 0x00000000001cc947 */ /* 0x000fea0003800000 */
[----:B------:R-:W2:Y:S01]  /*22a0*/  S2UR UR15, SR_CgaCtaId ;  /* 0x00000000000f79c3 */ /* 0x000ea20000008800 */
[----:B------:R-:W-:Y:S01]  /*22b0*/  UMOV UR14, 0x400 ;  /* 0x00000400000e7882 */ /* 0x000fe20000000000 */
[----:B------:R-:W-:Y:S01]  /*22c0*/  IADD3 R15, PT, PT, R31, R20, RZ ;  /* 0x000000141f0f7210 */ /* 0x000fe20007ffe0ff */
[----:B------:R-:W-:-:S04]  /*22d0*/  UIADD3 UR14, UPT, UPT, UR14, 0x180, URZ ;  /* 0x000001800e0e7890 */ /* 0x000fc8000fffe0ff */
[----:B--2---:R-:W-:-:S06]  /*22e0*/  ULEA UR14, UR15, UR14, 0x18 ;  /* 0x0000000e0f0e7291 */ /* 0x004fcc000f8ec0ff */
[----:B------:R-:W-:-:S06]  /*22f0*/  LEA R15, R15, UR14, 0x2 ;  /* 0x0000000e0f0f7c11 */ /* 0x000fcc000f8e10ff */
[----:B------:R-:W2:Y:S02]  /*2300*/  LDS R15, [R15] ;  /* 0x000000000f0f7984 */ /* 0x000ea40000000800 */
.L_x_2166:
[----:B------:R-:W-:Y:S05]  /*2310*/  @!P3 BRA `(.L_x_2167) ;  /* 0x00000000001cb947 */ /* 0x000fea0003800000 */
[----:B------:R-:W3:Y:S01]  /*2320*/  S2UR UR15, SR_CgaCtaId ;  /* 0x00000000000f79c3 */ /* 0x000ee20000008800 */
[----:B------:R-:W-:Y:S01]  /*2330*/  UMOV UR14, 0x400 ;  /* 0x00000400000e7882 */ /* 0x000fe20000000000 */
[----:B------:R-:W-:Y:S01]  /*2340*/  IMAD.IADD R16, R30, 0x1, R20 ;  /* 0x000000011e107824 */ /* 0x000fe200078e0214 */
[----:B------:R-:W-:-:S04]  /*2350*/  UIADD3 UR14, UPT, UPT, UR14, 0x180, URZ ;  /* 0x000001800e0e7890 */ /* 0x000fc8000fffe0ff */
[----:B---3--:R-:W-:-:S06]  /*2360*/  ULEA UR14, UR15, UR14, 0x18 ;  /* 0x0000000e0f0e7291 */ /* 0x008fcc000f8ec0ff */
[----:B------:R-:W-:-:S06]  /*2370*/  LEA R16, R16, UR14, 0x2 ;  /* 0x0000000e10107c11 */ /* 0x000fcc000f8e10ff */
[----:B------:R-:W3:Y:S02]  /*2380*/  LDS R16, [R16] ;  /* 0x0000000010107984 */ /* 0x000ee40000000800 */
.L_x_2167:
        /* <DEDUP_REMOVED lines=8> */
.L_x_2168:
[----:B------:R-:W-:Y:S05]  /*2410*/  @!P1 BRA `(.L_x_2169) ;  /* 0x00000000001c9947 */ /* 0x000fea0003800000 */
[----:B------:R-:W5:Y:S01]  /*2420*/  S2UR UR15, SR_CgaCtaId ;  /* 0x00000000000f79c3 */ /* 0x000f620000008800 */
[----:B------:R-:W-:Y:S01]  /*2430*/  UMOV UR14, 0x400 ;  /* 0x00000400000e7882 */ /* 0x000fe20000000000 */
[----:B------:R-:W-:Y:S01]  /*2440*/  IADD3 R18, PT, PT, R28, R20, RZ ;  /* 0x000000141c127210 */ /* 0x000fe20007ffe0ff */
[----:B------:R-:W-:-:S04]  /*2450*/  UIADD3 UR14, UPT, UPT, UR14, 0x180, URZ ;  /* 0x000001800e0e7890 */ /* 0x000fc8000fffe0ff */
[----:B-----5:R-:W-:-:S06]  /*2460*/  ULEA UR14, UR15, UR14, 0x18 ;  /* 0x0000000e0f0e7291 */ /* 0x020fcc000f8ec0ff */
[----:B------:R-:W-:-:S06]  /*2470*/  LEA R18, R18, UR14, 0x2 ;  /* 0x0000000e12127c11 */ /* 0x000fcc000f8e10ff */
[----:B------:R-:W0:Y:S02]  /*2480*/  LDS R18, [R18] ;  /* 0x0000000012127984 */ /* 0x000e240000000800 */
.L_x_2169:
[----:B------:R-:W-:Y:S01]  /*2490*/  ISETP.GE.AND P0, PT, R25, 0x7, PT ;  /* 0x000000071900780c */ /* 0x000fe20003f06270 */
[----:B------:R-:W-:-:S12]  /*24a0*/  @!P6 BRA `(.L_x_2170) ;  /* 0x00000000001ce947 */ /* 0x000fd80003800000 */
[----:B------:R-:W5:Y:S01]  /*24b0*/  S2UR UR15, SR_CgaCtaId ;  /* 0x00000000000f79c3 */ /* 0x000f620000008800 */
[----:B------:R-:W-:Y:S01]  /*24c0*/  UMOV UR14, 0x400 ;  /* 0x00000400000e7882 */ /* 0x000fe20000000000 */
[----:B------:R-:W-:Y:S01]  /*24d0*/  IMAD.IADD R19, R10, 0x1, R20 ;  /* 0x000000010a137824 */ /* 0x000fe200078e0214 */
[----:B------:R-:W-:-:S04]  /*24e0*/  UIADD3 UR14, UPT, UPT, UR14, 0x180, URZ ;  /* 0x000001800e0e7890 */ /* 0x000fc8000fffe0ff */
[----:B-----5:R-:W-:-:S06]  /*24f0*/  ULEA UR14, UR15, UR14, 0x18 ;  /* 0x0000000e0f0e7291 */ /* 0x020fcc000f8ec0ff */
[----:B------:R-:W-:-:S06]  /*2500*/  LEA R19, R19, UR14, 0x2 ;  /* 0x0000000e13137c11 */ /* 0x000fcc000f8e10ff */
[----:B------:R-:W0:Y:S02]  /*2510*/  LDS R19, [R19] ;  /* 0x0000000013137984 */ /* 0x000e240000000800 */
.L_x_2170:
        /* <DEDUP_REMOVED lines=9> */
.L_x_2171:
[----:B------:R-:W-:Y:S01]  /*25b0*/  ISETP.GE.AND P0, PT, R9, UR11, PT ;  /* 0x0000000b09007c0c */ /* 0x000fe2000bf06270 */
[----:B------:R-:W-:-:S12]  /*25c0*/  @!P6 BRA `(.L_x_2172) ;  /* 0x00000000001ce947 */ /* 0x000fd80003800000 */
[----:B------:R-:W5:Y:S01]  /*25d0*/  S2UR UR15, SR_CgaCtaId ;  /* 0x00000000000f79c3 */ /* 0x000f620000008800 */
[----:B------:R-:W-:Y:S01]  /*25e0*/  UMOV UR14, 0x400 ;  /* 0x00000400000e7882 */ /* 0x000fe20000000000 */
[----:B------:R-:W-:Y:S01]  /*25f0*/  IADD3 R20, PT, PT, R33, R20, RZ ;  /* 0x0000001421147210 */ /* 0x000fe20007ffe0ff */
[----:B------:R-:W-:-:S04]  /*2600*/  UIADD3 UR14, UPT, UPT, UR14, 0x180, URZ ;  /* 0x000001800e0e7890 */ /* 0x000fc8000fffe0ff */
[----:B-----5:R-:W-:-:S06]  /*2610*/  ULEA UR14, UR15, UR14, 0x18 ;  /* 0x0000000e0f0e7291 */ /* 0x020fcc000f8ec0ff */
[----:B------:R-:W-:-:S05]  /*2620*/  LEA R20, R20, UR14, 0x2 ;  /* 0x0000000e14147c11 */ /* 0x000fca000f8e10ff */
[----:B------:R0:W0:Y:S02]  /*2630*/  LDS R27, [R20] ;  /* 0x00000000141b7984 */ /* 0x0000240000000800 */
.L_x_2172:
[----:B------:R-:W-:Y:S01]  /*2640*/  BSSY B0, `(.L_x_2173) ;  /* 0x000004e000007945 */ /* 0x000fe20003800000 */
[----:B------:R-:W-:-:S03]  /*2650*/  ISETP.GE.AND P6, PT, R23, UR6, PT ;  /* 0x0000000617007c0c */ /* 0x000fc6000bfc6270 */
[----:B------:R-:W-:Y:S10]  /*2660*/  @P0 BRA `(.L_x_2174) ;  /* 0x00000004002c0947 */ /* 0x000ff40003800000 */
[----:B------:R-:W5:Y:S01]  /*2670*/  I2F.U32.RP R36, R25 ;  /* 0x0000001900247306 */ /* 0x000f620000209000 */
[----:B------:R-:W1:Y:S01]  /*2680*/  S2UR UR15, SR_CgaCtaId ;  /* 0x00000000000f79c3 */ /* 0x000e620000008800 */
[----:B------:R-:W-:-:S06]  /*2690*/  UMOV UR14, 0x400 ;  /* 0x00000400000e7882 */ /* 0x000fcc0000000000 */
[----:B-----5:R-:W0:Y:S01]  /*26a0*/  MUFU.RCP R36, R36 ;  /* 0x0000002400247308 */ /* 0x020e220000001000 */
[----:B-1----:R-:W-:Y:S01]  /*26b0*/  ULEA UR14, UR15, UR14, 0x18 ;  /* 0x0000000e0f0e7291 */ /* 0x002fe2000f8ec0ff */
[----:B0-----:R-:W-:-:S06]  /*26c0*/  VIADD R21, R36, 0xffffffe ;  /* 0x0ffffffe24157836 */ /* 0x001fcc0000000000 */
        /* <DEDUP_REMOVED lines=11> */
[----:B------:R-:W-:Y:S02]  /*2780*/  @P0 IADD3 R24, PT, PT, R24, -R25, RZ ;  /* 0x8000001918180210 */ /* 0x000fe40007ffe0ff */
[----:B------:R-:W-:-:S13]  /*2790*/  ISETP.NE.U32.AND P0, PT, R25, RZ, PT ;  /* 0x000000ff1900720c */ /* 0x000fda0003f05070 */
[----:B------:R-:W-:Y:S01]  /*27a0*/  @!P0 LOP3.LUT R24, RZ, R25, RZ, 0x33, !PT ;  /* 0x00000019ff188212 */ /* 0x000fe200078e33ff */
[----:B------:R-:W-:-:S03]  /*27b0*/  IMAD.MOV.U32 R25, RZ, RZ, R9 ;  /* 0x000000ffff197224 */ /* 0x000fc600078e0009 */
[----:B------:R-:W-:-:S07]  /*27c0*/  LEA R24, R24, UR14, 0x2 ;  /* 0x0000000e18187c11 */ /* 0x000fce000f8e10ff */
.L_x_2191:
[----:B------:R-:W-:Y:S02]  /*27d0*/  IMAD R20, R25, 0x24, R24 ;  /* 0x0000002419147824 */ /* 0x000fe400078e0218 */
[----:B------:R-:W-:-:S04]  /*27e0*/  IMAD.MOV.U32 R36, RZ, RZ, RZ ;  /* 0x000000ffff247224 */ /* 0x000fc800078e00ff */
[----:B------:R-:W0:Y:S01]  /*27f0*/  LDS R20, [R20] ;  /* 0x0000000014147984 */ /* 0x000e220000000800 */
[----:B------:R-:W-:Y:S05]  /*2800*/  @!P5 BRA `(.L_x_2175) ;  /* 0x000000000010d947 */ /* 0x000fea0003800000 */
[----:B------:R-:W-:-:S03]  /*2810*/  UMOV UR14, 0xffffffff ;  /* 0xffffffff000e7882 */ /* 0x000fc60000000000 */
[----:B------:R-:W-:Y:S05]  /*2820*/  BRA.DIV UR14, `(.L_x_2176) ;  /* 0x000000220e847947 */ /* 0x000fea000b800000 */
[----:B0-----:R0:W1:Y:S02]  /*2830*/  SHFL.IDX PT, R37, R20, R13, R12 ;  /* 0x0000000d14257389 */ /* 0x00106400000e000c */
.L_x_2252:
[----:B-1----:R-:W-:-:S07]  /*2840*/  IMAD R36, R14, R37, RZ ;  /* 0x000000250e247224 */ /* 0x002fce00078e02ff */
.L_x_2175:
[----:B------:R-:W-:Y:S05]  /*2850*/  @!P4 BRA `(.L_x_2177) ;  /* 0x000000000010c947 */ /* 0x000fea0003800000 */
[----:B------:R-:W-:-:S03]  /*2860*/  UMOV UR14, 0xffffffff ;  /* 0xffffffff000e7882 */ /* 0x000fc60000000000 */
[----:B------:R-:W-:Y:S05]  /*2870*/  BRA.DIV UR14, `(.L_x_2178) ;  /* 0x000000220e907947 */ /* 0x000fea000b800000 */
[----:B0-----:R0:W1:Y:S02]  /*2880*/  SHFL.IDX PT, R37, R20, R7, R12 ;  /* 0x0000000714257389 */ /* 0x00106400000e000c */
.L_x_2255:
[----:B-12---:R-:W-:-:S07]  /*2890*/  IMAD R36, R15, R37, R36 ;  /* 0x000000250f247224 */ /* 0x006fce00078e0224 */
.L_x_2177:
[----:B------:R-:W-:Y:S05]  /*28a0*/  @!P3 BRA `(.L_x_2179) ;  /* 0x000000000010b947 */ /* 0x000fea0003800000 */
[----:B------:R-:W-:-:S03]  /*28b0*/  UMOV UR14, 0xffffffff ;  /* 0xffffffff000e7882 */ /* 0x000fc60000000000 */
[----:B------:R-:W-:Y:S05]  /*28c0*/  BRA.DIV UR14, `(.L_x_2180) ;  /* 0x000000220e9c7947 */ /* 0x000fea000b800000 */
[----:B0-----:R0:W1:Y:S02]  /*28d0*/  SHFL.IDX PT, R37, R20, R6, R12 ;  /* 0x0000000614257389 */ /* 0x00106400000e000c */
.L_x_2258:
[----:B-1-3--:R-:W-:-:S07]  /*28e0*/  IMAD R36, R16, R37, R36 ;  /* 0x0000002510247224 */ /* 0x00afce00078e0224 */
.L_x_2179:
[----:B------:R-:W-:Y:S05]  /*28f0*/  @!P2 BRA `(.L_x_2181) ;  /* 0x000000000010a947 */ /* 0x000fea0003800000 */
[----:B------:R-:W-:-:S03]  /*2900*/  UMOV UR14, 0xffffffff ;  /* 0xffffffff000e7882 */ /* 0x000fc60000000000 */
[----:B------:R-:W-:Y:S05]  /*2910*/  BRA.DIV UR14, `(.L_x_2182) ;  /* 0x000000220ea87947 */ /* 0x000fea000b800000 */
[----:B0-----:R0:W1:Y:S02]  /*2920*/  SHFL.IDX PT, R37, R20, R5, R12 ;  /* 0x0000000514257389 */ /* 0x00106400000e000c */
.L_x_2261:
[----:B-1--4-:R-:W-:-:S07]  /*2930*/  IMAD R36, R17, R37, R36 ;  /* 0x0000002511247224 */ /* 0x012fce00078e0224 */
.L_x_2181:
[----:B------:R-:W-:Y:S05]  /*2940*/  @!P1 BRA `(.L_x_2183) ;  /* 0x0000000000109947 */ /* 0x000fea0003800000 */
[----:B------:R-:W-:-:S03]  /*2950*/  UMOV UR14, 0xffffffff ;  /* 0xffffffff000e7882 */ /* 0x000fc60000000000 */
[----:B------:R-:W-:Y:S05]  /*2960*/  BRA.DIV UR14, `(.L_x_2184) ;  /* 0x000000220eb47947 */ /* 0x000fea000b800000 */
[----:B0-----:R0:W1:Y:S02]  /*2970*/  SHFL.IDX PT, R37, R20, R4, R12 ;  /* 0x0000000414257389 */ /* 0x00106400000e000c */
.L_x_2264:
[----:B-1----:R-:W-:-:S07]  /*2980*/  IMAD R36, R18, R37, R36 ;  /* 0x0000002512247224 */ /* 0x002fce00078e0224 */
.L_x_2183:
[----:B------:R-:W1:Y:S02]  /*2990*/  LDC R38, c[0x0][0x3ac] ;  /* 0x0000eb00ff267b82 */ /* 0x000e640000000800 */
[----:B-1----:R-:W-:-:S13]  /*29a0*/  ISETP.GE.AND P0, PT, R38, 0x6, PT ;  /* 0x000000062600780c */ /* 0x002fda0003f06270 */
[----:B------:R-:W-:Y:S05]  /*29b0*/  @!P0 BRA `(.L_x_2185) ;  /* 0x0000000000108947 */ /* 0x000fea0003800000 */
[----:B------:R-:W-:-:S03]  /*29c0*/  UMOV UR14, 0xffffffff ;  /* 0xffffffff000e7882 */ /* 0x000fc60000000000 */
[----:B------:R-:W-:Y:S05]  /*29d0*/  BRA.DIV UR14, `(.L_x_2186) ;  /* 0x000000220eb87947 */ /* 0x000fea000b800000 */
[----:B0-----:R0:W1:Y:S02]  /*29e0*/  SHFL.IDX PT, R37, R20, R3, R12 ;  /* 0x0000000314257389 */ /* 0x00106400000e000c */
.L_x_2267:
[----:B-1----:R-:W-:-:S07]  /*29f0*/  IMAD R36, R19, R37, R36 ;  /* 0x0000002513247224 */ /* 0x002fce00078e0224 */
.L_x_2185:
[----:B------:R-:W-:-:S13]  /*2a00*/  ISETP.GE.AND P0, PT, R38, 0x7, PT ;  /* 0x000000072600780c */ /* 0x000fda0003f06270 */
[----:B------:R-:W-:Y:S05]  /*2a10*/  @!P0 BRA `(.L_x_2187) ;  /* 0x0000000000108947 */ /* 0x000fea0003800000 */
[----:B------:R-:W-:-:S03]  /*2a20*/  UMOV UR14, 0xffffffff ;  /* 0xffffffff000e7882 */ /* 0x000fc60000000000 */
[----:B------:R-:W-:Y:S05]  /*2a30*/  BRA.DIV UR14, `(.L_x_2188) ;  /* 0x000000220ec07947 */ /* 0x000fea000b800000 */
[----:B0-----:R0:W1:Y:S02]  /*2a40*/  SHFL.IDX PT, R37, R20, R2, R12 ;  /* 0x0000000214257389 */ /* 0x00106400000e000c */
.L_x_2270:
[----:B-1----:R-:W-:-:S07]  /*2a50*/  IMAD R36, R26, R37, R36 ;  /* 0x000000251a247224 */ /* 0x002fce00078e0224 */
.L_x_2187:
[----:B------:R-:W-:-:S13]  /*2a60*/  ISETP.GE.AND P0, PT, R38, 0x8, PT ;  /* 0x000000082600780c */ /* 0x000fda0003f06270 */
[----:B------:R-:W-:Y:S05]  /*2a70*/  @!P0 BRA `(.L_x_2189) ;  /* 0x0000000000108947 */ /* 0x000fea0003800000 */
[----:B------:R-:W-:-:S03]  /*2a80*/  UMOV UR14, 0xffffffff ;  /* 0xffffffff000e7882 */ /* 0x000fc60000000000 */
[----:B------:R-:W-:Y:S05]  /*2a90*/  BRA.DIV UR14, `(.L_x_2190) ;  /* 0x000000220ec87947 */ /* 0x000fea000b800000 */
[----:B0-----:R0:W1:Y:S02]  /*2aa0*/  SHFL.IDX PT, R37, R20, R0, R12 ;  /* 0x0000000014257389 */ /* 0x00106400000e000c */
.L_x_2273:
[----:B-1----:R-:W-:-:S07]  /*2ab0*/  IMAD R36, R27, R37, R36 ;  /* 0x000000251b247224 */ /* 0x002fce00078e0224 */
.L_x_2189:
[C---:B0-----:R-:W-:Y:S01]  /*2ac0*/  IMAD R20, R25.reuse, UR6, R22 ;  /* 0x0000000619147c24 */ /* 0x041fe2000f8e0216 */
[----:B------:R-:W-:-:S04]  /*2ad0*/  IADD3 R25, PT, PT, R25, UR8, RZ ;  /* 0x0000000819197c10 */ /* 0x000fc8000fffe0ff */
[----:B------:R-:W-:Y:S02]  /*2ae0*/  LEA R21, R20, UR13, 0x2 ;  /* 0x0000000d14157c11 */ /* 0x000fe4000f8e10ff */
[----:B------:R-:W-:-:S03]  /*2af0*/  ISETP.GE.AND P0, PT, R25, UR11, PT ;  /* 0x0000000b19007c0c */ /* 0x000fc6000bf06270 */
[----:B------:R0:W-:Y:S10]  /*2b00*/  STS [R21], R36 ;  /* 0x0000002415007388 */ /* 0x0001f40000000800 */
[----:B0-----:R-:W-:Y:S05]  /*2b10*/  @!P0 BRA `(.L_x_2191) ;  /* 0xfffffffc002c8947 */ /* 0x001fea000383ffff */
.L_x_2174:
[----:B------:R-:W-:Y:S05]  /*2b20*/  BSYNC B0 ;  /* 0x0000000000007941 */ /* 0x000fea0003800000 */
.L_x_2173:
[----:B------:R-:W-:Y:S05]  /*2b30*/  @!P6 BRA `(.L_x_2192) ;  /* 0xfffffff4008ce947 */ /* 0x000fea000383ffff */
[----:B------:R-:W-:Y:S05]  /*2b40*/  BRA `(.L_x_2133) ;  /* 0x0000000800f47947 */ /* 0x000fea0003800000 */
.L_x_2164:
[----:B--2---:R-:W-:-:S07]  /*2b50*/  IMAD.MOV.U32 R22, RZ, RZ, RZ ;  /* 0x000000ffff167224 */ /* 0x004fce00078e00ff */
.L_x_2220:
[----:B-1----:R-:W1:Y:S01]  /*2b60*/  LDC R24, c[0x0][0x3ac] ;  /* 0x0000eb00ff187b82 */ /* 0x002e620000000800 */
[----:B------:R-:W-:Y:S01]  /*2b70*/  IMAD.IADD R23, R32, 0x1, R22 ;  /* 0x0000000120177824 */ /* 0x000fe200078e0216 */
[----:B------:R-:W-:Y:S02]  /*2b80*/  ISETP.GE.AND P0, PT, R9, UR11, PT ;  /* 0x0000000b09007c0c */ /* 0x000fe4000bf06270 */
[----:B------:R-:W-:Y:S02]  /*2b90*/  IADD3 R22, PT, PT, R22, UR7, RZ ;  /* 0x0000000716167c10 */ /* 0x000fe4000fffe0ff */
[C---:B-1----:R-:W-:Y:S01]  /*2ba0*/  ISETP.GE.AND P4, PT, R24.reuse, 0x1, PT ;  /* 0x000000011800780c */ /* 0x042fe20003f86270 */
[----:B0-----:R-:W-:Y:S01]  /*2bb0*/  IMAD R20, R23, R24, R34 ;  /* 0x0000001817147224 */ /* 0x001fe200078e0222 */
[C---:B------:R-:W-:Y:S02]  /*2bc0*/  ISETP.GE.AND P3, PT, R24.reuse, 0x2, PT ;  /* 0x000000021800780c */ /* 0x040fe40003f66270 */
[----:B------:R-:W-:-:S02]  /*2bd0*/  ISETP.GE.AND P2, PT, R24, 0x3, PT ;  /* 0x000000031800780c */ /* 0x000fc40003f46270 */
[C---:B------:R-:W-:Y:S02]  /*2be0*/  ISETP.GE.AND P1, PT, R24.reuse, 0x4, PT ;  /* 0x000000041800780c */ /* 0x040fe40003f26270 */
[----:B------:R-:W-:-:S05]  /*2bf0*/  ISETP.GE.AND P5, PT, R24, 0x5, PT ;  /* 0x000000051800780c */ /* 0x000fca0003fa6270 */
[----:B--234-:R-:W-:Y:S08]  /*2c00*/  @!P4 BRA `(.L_x_2193) ;  /* 0x00000000001cc947 */ /* 0x01cff00003800000 */
[----:B------:R-:W1:Y:S01]  /*2c10*/  S2UR UR15, SR_CgaCtaId ;  /* 0x00000000000f79c3 */ /* 0x000e620000008800 */
[----:B------:R-:W-:Y:S01]  /*2c20*/  UMOV UR14, 0x400 ;  /* 0x00000400000e7882 */ /* 0x000fe20000000000 */
[----:B------:R-:W-:Y:S01]  /*2c30*/  IMAD.IADD R14, R8, 0x1, R20 ;  /* 0x00000001080e7824 */ /* 0x000fe200078e0214 */
[----:B------:R-:W-:-:S04]  /*2c40*/  UIADD3 UR14, UPT, UPT, UR14, 0x180, URZ ;  /* 0x000001800e0e7890 */ /* 0x000fc8000fffe0ff */
[----:B-1----:R-:W-:-:S06]  /*2c50*/  ULEA UR14, UR15, UR14, 0x18 ;  /* 0x0000000e0f0e7291 */ /* 0x002fcc000f8ec0ff */
[----:B------:R-:W-:-:S06]  /*2c60*/  LEA R14, R14, UR14, 0x2 ;  /* 0x0000000e0e0e7c11 */ /* 0x000fcc000f8e10ff */
[----:B------:R-:W1:Y:S02]  /*2c70*/  LDS R14, [R14] ;  /* 0x000000000e0e7984 */ /* 0x000e640000000800 */
.L_x_2193:
        /* <DEDUP_REMOVED lines=8> */
.L_x_2194:
        /* <DEDUP_REMOVED lines=8> */
.L_x_2195:
        /* <DEDUP_REMOVED lines=8> */
.L_x_2196:
        /* <DEDUP_REMOVED lines=9> */
.L_x_2197:
        /* <DEDUP_REMOVED lines=9> */
.L_x_2198:
        /* <DEDUP_REMOVED lines=9> */
.L_x_2199:
        /* <DEDUP_REMOVED lines=9> */
.L_x_2200:
        /* <DEDUP_REMOVED lines=21> */
[----:B------:R-:W-:-:S04]  /*3190*/  ISETP.GE.AND P0, PT, R35, RZ, PT ;  /* 0x000000ff2300720c */ /* 0x000fc80003f06270 */
[----:B------:R-:W-:-:S09]  /*31a0*/  MOV R25, R36 ;  /* 0x0000002400197202 */ /* 0x000fd20000000f00 */
[----:B------:R-:W-:Y:S01]  /*31b0*/  @!P0 IMAD.MOV R25, RZ, RZ, -R25 ;  /* 0x000000ffff198224 */ /* 0x000fe200078e0a19 */
[----:B------:R-:W-:-:S13]  /*31c0*/  ISETP.NE.AND P0, PT, R24, RZ, PT ;  /* 0x000000ff1800720c */ /* 0x000fda0003f05270 */
[----:B------:R-:W-:Y:S01]  /*31d0*/  @!P0 LOP3.LUT R25, RZ, R24, RZ, 0x33, !PT ;  /* 0x00000018ff198212 */ /* 0x000fe200078e33ff */
[----:B------:R-:W-:-:S03]  /*31e0*/  IMAD.MOV.U32 R24, RZ, RZ, R9 ;  /* 0x000000ffff187224 */ /* 0x000fc600078e0009 */
[----:B------:R-:W-:-:S07]  /*31f0*/  LEA R25, R25, UR14, 0x2 ;  /* 0x0000000e19197c11 */ /* 0x000fce000f8e10ff */
.L_x_2219:
[----:B------:R-:W-:Y:S02]  /*3200*/  IMAD R20, R24, 0x24, R25 ;  /* 0x0000002418147824 */ /* 0x000fe400078e0219 */
[----:B------:R-:W-:-:S04]  /*3210*/  HFMA2 R36, -RZ, RZ, 0, 0 ;  /* 0x00000000ff247431 */ /* 0x000fc800000001ff */
[----:B------:R-:W0:Y:S01]  /*3220*/  LDS R20, [R20] ;  /* 0x0000000014147984 */ /* 0x000e220000000800 */
[----:B------:R-:W-:Y:S05]  /*3230*/  @!P4 BRA `(.L_x_2202) ;  /* 0x000000000010c947 */ /* 0x000fea0003800000 */
[----:B------:R-:W-:-:S03]  /*3240*/  UMOV UR14, 0xffffffff ;  /* 0xffffffff000e7882 */ /* 0x000fc60000000000 */
[----:B------:R-:W-:Y:S05]  /*3250*/  BRA.DIV UR14, `(.L_x_2203) ;  /* 0x0000001a0ef87947 */ /* 0x000fea000b800000 */
[----:B0-----:R0:W1:Y:S02]  /*3260*/  SHFL.IDX PT, R39, R20, R13, R12 ;  /* 0x0000000d14277389 */ /* 0x00106400000e000c */
.L_x_2275:
[----:B-1----:R-:W-:-:S07]  /*3270*/  IMAD R36, R14, R39, RZ ;  /* 0x000000270e247224 */ /* 0x002fce00078e02ff */
.L_x_2202:
[----:B------:R-:W-:Y:S05]  /*3280*/  @!P3 BRA `(.L_x_2204) ;  /* 0x000000000010b947 */ /* 0x000fea0003800000 */
[----:B------:R-:W-:-:S03]  /*3290*/  UMOV UR14, 0xffffffff ;  /* 0xffffffff000e7882 */ /* 0x000fc60000000000 */
[----:B------:R-:W-:Y:S05]  /*32a0*/  BRA.DIV UR14, `(.L_x_2205) ;  /* 0x0000001e0e007947 */ /* 0x000fea000b800000 */
[----:B0-----:R0:W1:Y:S02]  /*32b0*/  SHFL.IDX PT, R37, R20, R7, R12 ;  /* 0x0000000714257389 */ /* 0x00106400000e000c */
.L_x_2278:
[----:B-12---:R-:W-:-:S07]  /*32c0*/  IMAD R36, R15, R37, R36 ;  /* 0x000000250f247224 */ /* 0x006fce00078e0224 */
.L_x_2204:
[----:B------:R-:W-:Y:S05]  /*32d0*/  @!P2 BRA `(.L_x_2206) ;  /* 0x000000000010a947 */ /* 0x000fea0003800000 */
[----:B------:R-:W-:-:S03]  /*32e0*/  UMOV UR14, 0xffffffff ;  /* 0xffffffff000e7882 */ /* 0x000fc60000000000 */
[----:B------:R-:W-:Y:S05]  /*32f0*/  BRA.DIV UR14, `(.L_x_2207) ;  /* 0x0000001e0e0c7947 */ /* 0x000fea000b800000 */
[----:B0-----:R0:W1:Y:S02]  /*3300*/  SHFL.IDX PT, R37, R20, R6, R12 ;  /* 0x0000000614257389 */ /* 0x00106400000e000c */
.L_x_2281:
[----:B-1-3--:R-:W-:-:S07]  /*3310*/  IMAD R36, R16, R37, R36 ;  /* 0x0000002510247224 */ /* 0x00afce00078e0224 */
.L_x_2206:
[----:B------:R-:W-:Y:S05]  /*3320*/  @!P1 BRA `(.L_x_2208) ;  /* 0x0000000000109947 */ /* 0x000fea0003800000 */
[----:B------:R-:W-:-:S03]  /*3330*/  UMOV UR14, 0xffffffff ;  /* 0xffffffff000e7882 */ /* 0x000fc60000000000 */
[----:B------:R-:W-:Y:S05]  /*3340*/  BRA.DIV UR14, `(.L_x_2209) ;  /* 0x0000001e0e187947 */ /* 0x000fea000b800000 */
[----:B0-----:R0:W1:Y:S02]  /*3350*/  SHFL.IDX PT, R37, R20, R5, R12 ;  /* 0x0000000514257389 */ /* 0x00106400000e000c */
.L_x_2284:
[----:B-1--4-:R-:W-:-:S07]  /*3360*/  IMAD R36, R17, R37, R36 ;  /* 0x0000002511247224 */ /* 0x012fce00078e0224 */
.L_x_2208:
[----:B------:R-:W1:Y:S02]  /*3370*/  LDC R38, c[0x0][0x3ac] ;  /* 0x0000eb00ff267b82 */ /* 0x000e640000000800 */
[----:B-1----:R-:W-:-:S13]  /*3380*/  ISETP.GE.AND P0, PT, R38, 0x5, PT ;  /* 0x000000052600780c */ /* 0x002fda0003f06270 */
[----:B------:R-:W-:Y:S05]  /*3390*/  @!P0 BRA `(.L_x_2210) ;  /* 0x0000000000108947 */ /* 0x000fea0003800000 */
[----:B------:R-:W-:-:S03]  /*33a0*/  UMOV UR14, 0xffffffff ;  /* 0xffffffff000e7882 */ /* 0x000fc60000000000 */
[----:B------:R-:W-:Y:S05]  /*33b0*/  BRA.DIV UR14, `(.L_x_2211) ;  /* 0x0000001e0e1c7947 */ /* 0x000fea000b800000 */
[----:B0-----:R0:W1:Y:S02]  /*33c0*/  SHFL.IDX PT, R37, R20, R4, R12 ;  /* 0x0000000414257389 */ /* 0x00106400000e000c */
.L_x_2287:
[----:B-1----:R-:W-:-:S07]  /*33d0*/  IMAD R36, R18, R37, R36 ;  /* 0x0000002512247224 */ /* 0x002fce00078e0224 */
.L_x_2210:
[----:B------:R-:W-:-:S13]  /*33e0*/  ISETP.GE.AND P0, PT, R38, 0x6, PT ;  /* 0x000000062600780c */ /* 0x000fda0003f06270 */
[----:B------:R-:W-:Y:S05]  /*33f0*/  @!P0 BRA `(.L_x_2212) ;  /* 0x0000000000108947 */ /* 0x000fea0003800000 */
[----:B------:R-:W-:-:S03]  /*3400*/  UMOV UR14, 0xffffffff ;  /* 0xffffffff000e7882 */ /* 0x000fc60000000000 */
[----:B------:R-:W-:Y:S05]  /*3410*/  BRA.DIV UR14, `(.L_x_2213) ;  /* 0x0000001e0e247947 */ /* 0x000fea000b800000 */
[----:B0-----:R0:W1:Y:S02]  /*3420*/  SHFL.IDX PT, R37, R20, R3, R12 ;  /* 0x0000000314257389 */ /* 0x00106400000e000c */
.L_x_2290:
[----:B-1----:R-:W-:-:S07]  /*3430*/  IMAD R36, R19, R37, R36 ;  /* 0x0000002513247224 */ /* 0x002fce00078e0224 */
.L_x_2212:
[----:B------:R-:W-:-:S13]  /*3440*/  ISETP.GE.AND P0, PT, R38, 0x7, PT ;  /* 0x000000072600780c */ /* 0x000fda0003f06270 */
[----:B------:R-:W-:Y:S05]  /*3450*/  @!P0 BRA `(.L_x_2214) ;  /* 0x0000000000108947 */ /* 0x000fea0003800000 */
[----:B------:R-:W-:-:S03]  /*3460*/  UMOV UR14, 0xffffffff ;  /* 0xffffffff000e7882 */ /* 0x000fc60000000000 */
[----:B------:R-:W-:Y:S05]  /*3470*/  BRA.DIV UR14, `(.L_x_2215) ;  /* 0x0000001e0e2c7947 */ /* 0x000fea000b800000 */
[----:B0-----:R0:W1:Y:S02]  /*3480*/  SHFL.IDX PT, R37, R20, R2, R12 ;  /* 0x0000000214257389 */ /* 0x00106400000e000c */
.L_x_2293:
[----:B-1----:R-:W-:-:S07]  /*3490*/  IMAD R36, R26, R37, R36 ;  /* 0x000000251a247224 */ /* 0x002fce00078e0224 */
.L_x_2214:
[----:B------:R-:W-:-:S13]  /*34a0*/  ISETP.GE.AND P0, PT, R38, 0x8, PT ;  /* 0x000000082600780c */ /* 0x000fda0003f06270 */
[----:B------:R-:W-:Y:S05]  /*34b0*/  @!P0 BRA `(.L_x_2216) ;  /* 0x0000000000108947 */ /* 0x000fea0003800000 */
[----:B------:R-:W-:-:S03]  /*34c0*/  UMOV UR14, 0xffffffff ;  /* 0xffffffff000e7882 */ /* 0x000fc60000000000 */
[----:B------:R-:W-:Y:S05]  /*34d0*/  BRA.DIV UR14, `(.L_x_2217) ;  /* 0x0000001e0e347947 */ /* 0x000fea000b800000 */
[----:B0-----:R0:W1:Y:S02]  /*34e0*/  SHFL.IDX PT, R37, R20, R0, R12 ;  /* 0x0000000014257389 */ /* 0x00106400000e000c */
.L_x_2296:
[----:B-1----:R-:W-:-:S07]  /*34f0*/  IMAD R36, R27, R37, R36 ;  /* 0x000000251b247224 */ /* 0x002fce00078e0224 */
.L_x_2216:
[----:B0-----:R-:W-:-:S07]  /*3500*/  IMAD.U32 R20, RZ, RZ, UR27 ;  /* 0x0000001bff147e24 */ /* 0x001fce000f8e00ff */
.L_x_2218:
[----:B------:R-:W-:Y:S01]  /*3510*/  IMAD.U32 R37, RZ, RZ, UR12 ;  /* 0x0000000cff257e24 */ /* 0x000fe2000f8e00ff */
[----:B------:R-:W-:Y:S01]  /*3520*/  SHF.R.U32.HI R21, RZ, 0x1, R20 ;  /* 0x00000001ff157819 */ /* 0x000fe20000011614 */
[----:B------:R-:W-:Y:S05]  /*3530*/  WARPSYNC.ALL ;  /* 0x0000000000007948 */ /* 0x000fea0003800000 */
[----:B------:R-:W0:Y:S01]  /*3540*/  SHFL.DOWN PT, R37, R36, R21, R37 ;  /* 0x0800001524257389 */ /* 0x000e2200000e0025 */
[----:B------:R-:W-:Y:S02]  /*3550*/  ISETP.GT.U32.AND P0, PT, R20, 0x3, PT ;  /* 0x000000031400780c */ /* 0x000fe40003f04070 */
[----:B------:R-:W-:Y:S01]  /*3560*/  MOV R20, R21 ;  /* 0x0000001500147202 */ /* 0x000fe20000000f00 */
[----:B0-----:R-:W-:-:S10]  /*3570*/  IMAD.IADD R36, R37, 0x1, R36 ;  /* 0x0000000125247824 */ /* 0x001fd400078e0224 */
[----:B------:R-:W-:Y:S05]  /*3580*/  @P0 BRA `(.L_x_2218) ;  /* 0xfffffffc00e00947 */ /* 0x000fea000383ffff */
[----:B------:R-:W0:Y:S08]  /*3590*/  I2F.U32.RP R38, UR18 ;  /* 0x0000001200267d06 */ /* 0x000e300008209000 */
[----:B0-----:R-:W0:Y:S02]  /*35a0*/  MUFU.RCP R38, R38 ;  /* 0x0000002600267308 */ /* 0x001e240000001000 */
[----:B0-----:R-:W-:-:S06]  /*35b0*/  VIADD R21, R38, 0xffffffe ;  /* 0x0ffffffe26157836 */ /* 0x001fcc0000000000 */
[----:B------:R-:W0:Y:S02]  /*35c0*/  F2I.FTZ.U32.TRUNC.NTZ R21, R21 ;  /* 0x0000001500157305 */ /* 0x000e24000021f000 */
[----:B0-----:R-:W-:-:S05]  /*35d0*/  IADD3 R20, PT, PT, RZ, -R21, RZ ;  /* 0x80000015ff147210 */ /* 0x001fca0007ffe0ff */
[----:B------:R-:W-:Y:S02]  /*35e0*/  IMAD R37, R20, UR18, RZ ;  /* 0x0000001214257c24 */ /* 0x000fe4000f8e02ff */
[----:B------:R-:W-:-:S04]  /*35f0*/  IMAD.MOV.U32 R20, RZ, RZ, RZ ;  /* 0x000000ffff147224 */ /* 0x000fc800078e00ff */
        /* <DEDUP_REMOVED lines=17> */
.L_x_2201:
[----:B------:R-:W-:Y:S05]  /*3710*/  @!P5 BRA `(.L_x_2220) ;  /* 0xfffffff40010d947 */ /* 0x000fea000383ffff */
.L_x_2133:
[----:B------:R-:W-:Y:S05]  /*3720*/  WARPSYNC.ALL ;  /* 0x0000000000007948 */ /* 0x000fea0003800000 */
[----:B--2---:R-:W2:Y:S01]  /*3730*/  LDC R22, c[0x0][0x3ac] ;  /* 0x0000eb00ff167b82 */ /* 0x004ea20000000800 */
[----:B0-----:R-:W-:Y:S01]  /*3740*/  IMAD.MOV.U32 R20, RZ, RZ, RZ ;  /* 0x000000ffff147224 */ /* 0x001fe200078e00ff */
[----:B------:R-:W0:Y:S01]  /*3750*/  S2R R40, SR_TID.X ;  /* 0x0000000000287919 */ /* 0x000e220000002100 */
[----:B------:R-:W5:Y:S05]  /*3760*/  LDCU UR14, c[0x0][0x384] ;  /* 0x00007080ff0e77ac */ /* 0x000f6a0008000800 */
[----:B------:R-:W-:Y:S01]  /*3770*/  BAR.SYNC.DEFER_BLOCKING 0x0 ;  /* 0x0000000000007b1d */ /* 0x000fe20000010000 */
[----:B------:R-:W-:-:S07]  /*3780*/  ISETP.NE.AND P3, PT, R44, RZ, PT ;  /* 0x000000ff2c00720c */ /* 0x000fce0003f65270 */
[----:B------:R-:W1:Y:S01]  /*3790*/  LDC R23, c[0x0][0x388] ;  /* 0x0000e200ff177b82 */ /* 0x000e620000000800 */
[----:B------:R-:W-:Y:S01]  /*37a0*/  BSSY.RECONVERGENT B0, `(.L_x_2221) ;  /* 0x0000072000007945 */ /* 0x000fe20003800200 */
[----:B-----5:R-:W-:Y:S01]  /*37b0*/  UIMAD UR14, UR10, UR14, UR9 ;  /* 0x0000000e0a0e72a4 */ /* 0x020fe2000f8e0209 */
[----:B--2---:R-:W-:-:S04]  /*37c0*/  IABS R24, R22 ;  /* 0x0000001600187213 */ /* 0x004fc80000000000 */
[----:B------:R-:W2:Y:S01]  /*37d0*/  I2F.RP R36, R24 ;  /* 0x0000001800247306 */ /* 0x000ea20000209400 */
[----:B-1----:R-:W-:Y:S02]  /*37e0*/  IABS R25, R23 ;  /* 0x0000001700197213 */ /* 0x002fe40000000000 */
[----:B------:R-:W-:-:S04]  /*37f0*/  LOP3.LUT R23, R23, R22, RZ, 0x3c, !PT ;  /* 0x0000001617177212 */ /* 0x000fc800078e3cff */
[----:B------:R-:W-:Y:S01]  /*3800*/  ISETP.GE.AND P2, PT, R23, RZ, PT ;  /* 0x000000ff1700720c */ /* 0x000fe20003f46270 */
[----:B--2---:R-:W1:Y:S02]  /*3810*/  MUFU.RCP R36, R36 ;  /* 0x0000002400247308 */ /* 0x004e640000001000 */
[----:B-1----:R-:W-:-:S06]  /*3820*/  IADD3 R37, PT, PT, R36, 0xffffffe, RZ ;  /* 0x0ffffffe24257810 */ /* 0x002fcc0007ffe0ff */
[----:B------:R-:W1:Y:S02]  /*3830*/  F2I.FTZ.U32.TRUNC.NTZ R21, R37 ;  /* 0x0000002500157305 */ /* 0x000e64000021f000 */
[----:B-1----:R-:W-:-:S04]  /*3840*/  IMAD.MOV R39, RZ, RZ, -R21 ;  /* 0x000000ffff277224 */ /* 0x002fc800078e0a15 */
[----:B------:R-:W-:-:S04]  /*3850*/  IMAD R39, R39, R24, RZ ;  /* 0x0000001827277224 */ /* 0x000fc800078e02ff */
[----:B------:R-:W-:-:S06]  /*3860*/  IMAD.HI.U32 R20, R21, R39, R20 ;  /* 0x0000002715147227 */ /* 0x000fcc00078e0014 */
[----:B------:R-:W-:-:S05]  /*3870*/  IMAD.HI.U32 R20, R20, R25, RZ ;  /* 0x0000001914147227 */ /* 0x000fca00078e00ff */
[----:B------:R-:W-:-:S05]  /*3880*/  IADD3 R21, PT, PT, -R20, RZ, RZ ;  /* 0x000000ff14157210 */ /* 0x000fca0007ffe1ff */
[----:B------:R-:W-:-:S05]  /*3890*/  IMAD R21, R24, R21, R25 ;  /* 0x0000001518157224 */ /* 0x000fca00078e0219 */
[----:B------:R-:W-:-:S13]  /*38a0*/  ISETP.GT.U32.AND P1, PT, R24, R21, PT ;  /* 0x000000151800720c */ /* 0x000fda0003f24070 */
[----:B------:R-:W-:Y:S02]  /*38b0*/  @!P1 IMAD.IADD R21, R21, 0x1, -R24 ;  /* 0x0000000115159824 */ /* 0x000fe400078e0a18 */
[----:B------:R-:W-:Y:S01]  /*38c0*/  @!P1 VIADD R20, R20, 0x1 ;  /* 0x0000000114149836 */ /* 0x000fe20000000000 */
[----:B------:R-:W-:Y:S02]  /*38d0*/  ISETP.NE.AND P1, PT, R22, RZ, PT ;  /* 0x000000ff1600720c */ /* 0x000fe40003f25270 */
[----:B------:R-:W-:-:S13]  /*38e0*/  ISETP.GE.U32.AND P0, PT, R21, R24, PT ;  /* 0x000000181500720c */ /* 0x000fda0003f06070 */
[----:B------:R-:W-:-:S05]  /*38f0*/  @P0 IADD3 R20, PT, PT, R20, 0x1, RZ ;  /* 0x0000000114140810 */ /* 0x000fca0007ffe0ff */
[----:B------:R-:W-:-:S04]  /*3900*/  IMAD.MOV.U32 R24, RZ, RZ, R20 ;  /* 0x000000ffff187224 */ /* 0x000fc800078e0014 */
[----:B------:R-:W-:Y:S01]  /*3910*/  @!P2 IMAD.MOV R24, RZ, RZ, -R24 ;  /* 0x000000ffff18a224 */ /* 0x000fe200078e0a18 */
[----:B------:R-:W-:Y:S02]  /*3920*/  @!P1 LOP3.LUT R24, RZ, R22, RZ, 0x33, !PT ;  /* 0x00000016ff189212 */ /* 0x000fe400078e33ff */
[----:B0-----:R-:W-:Y:S01]  /*3930*/  MOV R22, R40 ;  /* 0x0000002800167202 */ /* 0x001fe20000000f00 */
[----:B------:R-:W-:Y:S06]  /*3940*/  @!P3 BRA `(.L_x_2222) ;  /* 0x00000004005cb947 */ /* 0x000fec0003800000 */
[----:B------:R-:W-:Y:S01]  /*3950*/  IABS R23, UR6 ;  /* 0x0000000600177c13 */ /* 0x000fe20008000000 */
[----:B------:R-:W0:Y:S01]  /*3960*/  S2R R41, SR_TID.X ;  /* 0x0000000000297919 */ /* 0x000e220000002100 */
[----:B------:R-:W-:Y:S02]  /*3970*/  IABS R25, UR6 ;  /* 0x0000000600197c13 */ /* 0x000fe40008000000 */
[----:B------:R-:W1:Y:S02]  /*3980*/  I2F.RP R38, R23 ;  /* 0x0000001700267306 */ /* 0x000e640000209400 */
[----:B------:R-:W-:-:S06]  /*3990*/  IADD3 R25, PT, PT, RZ, -R25, RZ ;  /* 0x80000019ff197210 */ /* 0x000fcc0007ffe0ff */
[----:B-1----:R-:W1:Y:S01]  /*39a0*/  MUFU.RCP R38, R38 ;  /* 0x0000002600267308 */ /* 0x002e620000001000 */
[----:B0-----:R-:W-:Y:S02]  /*39b0*/  VIADD R44, R41, UR19 ;  /* 0x00000013292c7c36 */ /* 0x001fe40008000000 */
[----:B-1----:R-:W-:Y:S02]  /*39c0*/  VIADD R20, R38, 0xffffffe ;  /* 0x0ffffffe26147836 */ /* 0x002fe40000000000 */
[----:B------:R-:W0:Y:S03]  /*39d0*/  LDC.64 R38, c[0x0][0x3a0] ;  /* 0x0000e800ff267b82 */ /* 0x000e260000000a00 */
[----:B------:R1:W2:Y:S02]  /*39e0*/  F2I.FTZ.U32.TRUNC.NTZ R21, R20 ;  /* 0x0000001400157305 */ /* 0x0002a4000021f000 */
[----:B-1----:R-:W-:-:S02]  /*39f0*/  IMAD.MOV.U32 R20, RZ, RZ, RZ ;  /* 0x000000ffff147224 */ /* 0x002fc400078e00ff */
[----:B--2---:R-:W-:-:S04]  /*3a00*/  IMAD.MOV R22, RZ, RZ, -R21 ;  /* 0x000000ffff167224 */ /* 0x004fc800078e0a15 */
[----:B------:R-:W-:Y:S01]  /*3a10*/  IMAD R37, R22, R23, RZ ;  /* 0x0000001716257224 */ /* 0x000fe200078e02ff */
[----:B------:R-:W-:-:S03]  /*3a20*/  IABS R22, R40 ;  /* 0x0000002800167213 */ /* 0x000fc60000000000 */
[----:B------:R-:W-:Y:S01]  /*3a30*/  IMAD.HI.U32 R36, R21, R37, R20 ;  /* 0x0000002515247227 */ /* 0x000fe200078e0014 */
[----:B------:R-:W-:-:S05]  /*3a40*/  LOP3.LUT R37, RZ, UR6, RZ, 0x33, !PT ;  /* 0x00000006ff257c12 */ /* 0x000fca000f8e33ff */
[----:B------:R-:W-:-:S04]  /*3a50*/  IMAD.HI.U32 R21, R36, R22, RZ ;  /* 0x0000001624157227 */ /* 0x000fc800078e00ff */
[----:B------:R-:W-:Y:S02]  /*3a60*/  IMAD R20, R21, R25, R22 ;  /* 0x0000001915147224 */ /* 0x000fe400078e0216 */
[----:B------:R-:W1:Y:S03]  /*3a70*/  LDS R22, [R43] ;  /* 0x000000002b167984 */ /* 0x000e660000000800 */
[----:B------:R-:W-:-:S13]  /*3a80*/  ISETP.GT.U32.AND P1, PT, R23, R20, PT ;  /* 0x000000141700720c */ /* 0x000fda0003f24070 */
[----:B------:R-:W-:Y:S01]  /*3a90*/  @!P1 IMAD.IADD R20, R20, 0x1, -R23 ;  /* 0x0000000114149824 */ /* 0x000fe200078e0a17 */
[----:B------:R-:W-:Y:S02]  /*3aa0*/  @!P1 IADD3 R21, PT, PT, R21, 0x1, RZ ;  /* 0x0000000115159810 */ /* 0x000fe40007ffe0ff */
[----:B------:R-:W-:Y:S02]  /*3ab0*/  ISETP.NE.AND P1, PT, R42, 0x3, PT ;  /* 0x000000032a00780c */ /* 0x000fe40003f25270 */
[----:B------:R-:W-:Y:S02]  /*3ac0*/  ISETP.GE.U32.AND P0, PT, R20, R23, PT ;  /* 0x000000171400720c */ /* 0x000fe40003f06070 */
[----:B------:R-:W-:-:S04]  /*3ad0*/  LOP3.LUT R20, R40, UR6, RZ, 0x3c, !PT ;  /* 0x0000000628147c12 */ /* 0x000fc8000f8e3cff */
[----:B------:R-:W-:-:S07]  /*3ae0*/  ISETP.GE.AND P2, PT, R20, RZ, PT ;  /* 0x000000ff1400720c */ /* 0x000fce0003f46270 */
[----:B------:R-:W-:Y:S01]  /*3af0*/  @P0 VIADD R21, R21, 0x1 ;  /* 0x0000000115150836 */ /* 0x000fe20000000000 */
[----:B------:R-:W-:-:S05]  /*3b00*/  ISETP.NE.AND P0, PT, RZ, UR6, PT ;  /* 0x00000006ff007c0c */ /* 0x000fca000bf05270 */
[----:B------:R-:W-:-:S05]  /*3b10*/  @!P2 IMAD.MOV R21, RZ, RZ, -R21 ;  /* 0x000000ffff15a224 */ /* 0x000fca00078e0a15 */
[----:B------:R-:W-:-:S04]  /*3b20*/  SEL R21, R37, R21, !P0 ;  /* 0x0000001525157207 */ /* 0x000fc80004000000 */
[----:B------:R-:W-:Y:S01]  /*3b30*/  IADD3 R20, PT, PT, -R21, RZ, RZ ;  /* 0x000000ff15147210 */ /* 0x000fe20007ffe1ff */
[----:B------:R-:W-:-:S04]  /*3b40*/  IMAD R21, R24, R21, UR14 ;  /* 0x0000000e18157e24 */ /* 0x000fc8000f8e0215 */
[----:B------:R-:W-:-:S04]  /*3b50*/  IMAD R20, R20, UR6, R40 ;  /* 0x0000000614147c24 */ /* 0x000fc8000f8e0228 */
[----:B------:R-:W-:-:S04]  /*3b60*/  IMAD.IADD R20, R21, 0x1, R20 ;  /* 0x0000000115147824 */ /* 0x000fc800078e0214 */
[----:B0-----:R-:W-:-:S05]  /*3b70*/  IMAD.WIDE R20, R20, 0x4, R38 ;  /* 0x0000000414147825 */ /* 0x001fca00078e0226 */
[----:B-1----:R0:W-:Y:S02]  /*3b80*/  STG.E desc[UR16][R20.64], R22 ;  /* 0x0000001614007986 */ /* 0x0021e4000c101910 */
[----:B0-----:R-:W-:Y:S01]  /*3b90*/  MOV R22, R44 ;  /* 0x0000002c00167202 */ /* 0x001fe20000000f00 */
[----:B------:R-:W-:Y:S06]  /*3ba0*/  @!P1 BRA `(.L_x_2222) ;  /* 0x0000000000c49947 */ /* 0x000fec0003800000 */
[----:B------:R-:W-:Y:S01]  /*3bb0*/  IABS R21, R44 ;  /* 0x0000002c00157213 */ /* 0x000fe20000000000 */
[----:B------:R-:W0:Y:S04]  /*3bc0*/  LDS R22, [R43+UR28] ;  /* 0x0000001c2b167984 */ /* 0x000e280008000800 */
[----:B------:R-:W-:Y:S01]  /*3bd0*/  IMAD.HI.U32 R20, R36, R21, RZ ;  /* 0x0000001524147227 */ /* 0x000fe200078e00ff */
[----:B------:R-:W1:Y:S03]  /*3be0*/  S2R R41, SR_TID.X ;  /* 0x0000000000297919 */ /* 0x000e660000002100 */
[----:B------:R-:W-:-:S05]  /*3bf0*/  IMAD R21, R20, R25, R21 ;  /* 0x0000001914157224 */ /* 0x000fca00078e0215 */
[----:B------:R-:W-:-:S13]  /*3c00*/  ISETP.GT.U32.AND P2, PT, R23, R21, PT ;  /* 0x000000151700720c */ /* 0x000fda0003f44070 */
[----:B------:R-:W-:Y:S02]  /*3c10*/  @!P2 IMAD.IADD R21, R21, 0x1, -R23 ;  /* 0x000000011515a824 */ /* 0x000fe400078e0a17 */
[----:B------:R-:W-:-:S03]  /*3c20*/  @!P2 VIADD R20, R20, 0x1 ;  /* 0x000000011414a836 */ /* 0x000fc60000000000 */
[----:B------:R-:W-:Y:S02]  /*3c30*/  ISETP.GE.U32.AND P1, PT, R21, R23, PT ;  /* 0x000000171500720c */ /* 0x000fe40003f26070 */
[----:B------:R-:W-:-:S04]  /*3c40*/  LOP3.LUT R21, R44, UR6, RZ, 0x3c, !PT ;  /* 0x000000062c157c12 */ /* 0x000fc8000f8e3cff */
[----:B------:R-:W-:Y:S01]  /*3c50*/  ISETP.GE.AND P3, PT, R21, RZ, PT ;  /* 0x000000ff1500720c */ /* 0x000fe20003f66270 */
[----:B-1----:R-:W-:-:S04]  /*3c60*/  VIADD R41, R41, UR19 ;  /* 0x0000001329297c36 */ /* 0x002fc80008000000 */
[----:B------:R-:W-:Y:S02]  /*3c70*/  VIADD R41, R41, UR19 ;  /* 0x0000001329297c36 */ /* 0x000fe40008000000 */
[----:B------:R-:W-:Y:S02]  /*3c80*/  @P1 IADD3 R20, PT, PT, R20, 0x1, RZ ;  /* 0x0000000114141810 */ /* 0x000fe40007ffe0ff */
[----:B------:R-:W-:-:S04]  /*3c90*/  ISETP.NE.AND P1, PT, R42, RZ, PT ;  /* 0x000000ff2a00720c */ /* 0x000fc80003f25270 */
[----:B------:R-:W-:-:S05]  /*3ca0*/  @!P3 IMAD.MOV R20, RZ, RZ, -R20 ;  /* 0x000000ffff14b224 */ /* 0x000fca00078e0a14 */
[----:B------:R-:W-:-:S05]  /*3cb0*/  SEL R21, R37, R20, !P0 ;  /* 0x0000001425157207 */ /* 0x000fca0004000000 */
[----:B------:R-:W-:Y:S02]  /*3cc0*/  IMAD.MOV R20, RZ, RZ, -R21 ;  /* 0x000000ffff147224 */ /* 0x000fe400078e0a15 */
[----:B------:R-:W-:Y:S02]  /*3cd0*/  IMAD R21, R24, R21, UR14 ;  /* 0x0000000e18157e24 */ /* 0x000fe4000f8e0215 */
[----:B------:R-:W-:-:S05]  /*3ce0*/  IMAD R20, R20, UR6, R44 ;  /* 0x0000000614147c24 */ /* 0x000fca000f8e022c */
[----:B------:R-:W-:-:S05]  /*3cf0*/  IADD3 R20, PT, PT, R21, R20, RZ ;  /* 0x0000001415147210 */ /* 0x000fca0007ffe0ff */
[----:B------:R-:W-:-:S05]  /*3d00*/  IMAD.WIDE R20, R20, 0x4, R38 ;  /* 0x0000000414147825 */ /* 0x000fca00078e0226 */
[----:B0-----:R0:W-:Y:S02]  /*3d10*/  STG.E desc[UR16][R20.64], R22 ;  /* 0x0000001614007986 */ /* 0x0011e4000c101910 */
[----:B0-----:R-:W-:Y:S01]  /*3d20*/  MOV R22, R41 ;  /* 0x0000002900167202 */ /* 0x001fe20000000f00 */
[----:B------:R-:W-:Y:S06]  /*3d30*/  @!P1 BRA `(.L_x_2222) ;  /* 0x0000000000609947 */ /* 0x000fec0003800000 */
[----:B------:R-:W-:Y:S01]  /*3d40*/  IABS R20, R41 ;  /* 0x0000002900147213 */ /* 0x000fe20000000000 */
[----:B------:R-:W-:Y:S02]  /*3d50*/  VIADD R44, R43, UR28 ;  /* 0x0000001c2b2c7c36 */ /* 0x000fe40008000000 */
[----:B------:R-:W-:Y:S02]  /*3d60*/  VIADD R40, R40, UR19 ;  /* 0x0000001328287c36 */ /* 0x000fe40008000000 */
[----:B------:R-:W-:Y:S01]  /*3d70*/  IMAD.HI.U32 R36, R36, R20, RZ ;  /* 0x0000001424247227 */ /* 0x000fe200078e00ff */
[----:B------:R-:W0:Y:S03]  /*3d80*/  LDS R22, [R44+UR28] ;  /* 0x0000001c2c167984 */ /* 0x000e260008000800 */
[----:B------:R-:W-:Y:S02]  /*3d90*/  IMAD R20, R36, R25, R20 ;  /* 0x0000001924147224 */ /* 0x000fe400078e0214 */
[----:B------:R-:W-:-:S03]  /*3da0*/  VIADD R40, R40, UR19 ;  /* 0x0000001328287c36 */ /* 0x000fc60008000000 */
[----:B------:R-:W-:Y:S02]  /*3db0*/  ISETP.GT.U32.AND P2, PT, R23, R20, PT ;  /* 0x000000141700720c */ /* 0x000fe40003f44070 */
[----:B------:R-:W-:-:S11]  /*3dc0*/  IADD3 R40, PT, PT, R40, UR19, RZ ;  /* 0x0000001328287c10 */ /* 0x000fd6000fffe0ff */
[----:B------:R-:W-:Y:S01]  /*3dd0*/  @!P2 IMAD.IADD R20, R20, 0x1, -R23 ;  /* 0x000000011414a824 */ /* 0x000fe200078e0a17 */
[----:B------:R-:W-:-:S04]  /*3de0*/  @!P2 IADD3 R36, PT, PT, R36, 0x1, RZ ;  /* 0x000000012424a810 */ /* 0x000fc80007ffe0ff */
[----:B------:R-:W-:Y:S02]  /*3df0*/  ISETP.GE.U32.AND P1, PT, R20, R23, PT ;  /* 0x000000171400720c */ /* 0x000fe40003f26070 */
        /* <DEDUP_REMOVED lines=11> */
[----:B0-----:R-:W-:-:S07]  /*3eb0*/  IMAD.MOV.U32 R22, RZ, RZ, R40 ;  /* 0x000000ffff167224 */ /* 0x001fce00078e0028 */
.L_x_2222:
[----:B------:R-:W-:Y:S05]  /*3ec0*/  BSYNC.RECONVERGENT B0 ;  /* 0x0000000000007941 */ /* 0x000fea0003800200 */
.L_x_2221:
[----:B------:R-:W-:Y:S01]  /*3ed0*/  IABS R36, UR6 ;  /* 0x0000000600247c13 */ /* 0x000fe20008000000 */
[----:B------:R-:W-:Y:S01]  /*3ee0*/  BSSY.RECONVERGENT B0, `(.L_x_2223) ;  /* 0x0000071000007945 */ /* 0x000fe20003800200 */
[----:B------:R-:W-:Y:S02]  /*3ef0*/  ISETP.NE.AND P0, PT, RZ, UR6, PT ;  /* 0x00000006ff007c0c */ /* 0x000fe4000bf05270 */
[----:B------:R-:W0:Y:S01]  /*3f00*/  I2F.RP R23, R36 ;  /* 0x0000002400177306 */ /* 0x000e220000209400 */
[----:B------:R-:W-:-:S07]  /*3f10*/  LOP3.LUT R25, RZ, UR6, RZ, 0x33, !PT ;  /* 0x00000006ff197c12 */ /* 0x000fce000f8e33ff */
[----:B0-----:R-:W0:Y:S02]  /*3f20*/  MUFU.RCP R23, R23 ;  /* 0x0000001700177308 */ /* 0x001e240000001000 */
[----:B0-----:R-:W-:-:S06]  /*3f30*/  IADD3 R20, PT, PT, R23, 0xffffffe, RZ ;  /* 0x0ffffffe17147810 */ /* 0x001fcc0007ffe0ff */
[----:B------:R0:W1:Y:S02]  /*3f40*/  F2I.FTZ.U32.TRUNC.NTZ R21, R20 ;  /* 0x0000001400157305 */ /* 0x000064000021f000 */
[----:B0-----:R-:W-:Y:S02]  /*3f50*/  IMAD.MOV.U32 R20, RZ, RZ, RZ ;  /* 0x000000ffff147224 */ /* 0x001fe400078e00ff */
[----:B-1----:R-:W-:-:S04]  /*3f60*/  IMAD.MOV R37, RZ, RZ, -R21 ;  /* 0x000000ffff257224 */ /* 0x002fc800078e0a15 */
[----:B------:R-:W-:-:S04]  /*3f70*/  IMAD R37, R37, R36, RZ ;  /* 0x0000002425257224 */ /* 0x000fc800078e02ff */
[----:B------:R-:W-:-:S07]  /*3f80*/  IMAD.HI.U32 R37, R21, R37, R20 ;  /* 0x0000002515257227 */ /* 0x000fce00078e0014 */
.L_x_2224:
[----:B------:R-:W-:Y:S01]  /*3f90*/  IABS R23, UR6 ;  /* 0x0000000600177c13 */ /* 0x000fe20008000000 */
[----:B-----5:R0:W-:Y:S01]  /*3fa0*/  STL.64 [R1], R2 ;  /* 0x0000000201007387 */ /* 0x0201e20000100a00 */
[----:B------:R-:W-:Y:S02]  /*3fb0*/  IABS R20, R22 ;  /* 0x0000001600147213 */ /* 0x000fe40000000000 */
[----:B------:R-:W-:Y:S02]  /*3fc0*/  IADD3 R23, PT, PT, RZ, -R23, RZ ;  /* 0x80000017ff177210 */ /* 0x000fe40007ffe0ff */
[----:B------:R-:W-:Y:S01]  /*3fd0*/  IABS R38, UR6 ;  /* 0x0000000600267c13 */ /* 0x000fe20008000000 */
[----:B------:R-:W-:Y:S01]  /*3fe0*/  IMAD.HI.U32 R21, R37, R20, RZ ;  /* 0x0000001425157227 */ /* 0x000fe200078e00ff */
[----:B------:R-:W-:Y:S02]  /*3ff0*/  LEA R40, R22, UR13, 0x2 ;  /* 0x0000000d16287c11 */ /* 0x000fe4000f8e10ff */
[----:B------:R-:W-:Y:S01]  /*4000*/  LOP3.LUT R39, RZ, UR6, RZ, 0x33, !PT ;  /* 0x00000006ff277c12 */ /* 0x000fe2000f8e33ff */
[----:B------:R-:W-:-:S02]  /*4010*/  IMAD R20, R21, R23, R20 ;  /* 0x0000001715147224 */ /* 0x000fc400078e0214 */
[----:B------:R-:W1:Y:S01]  /*4020*/  LDS R41, [R40] ;  /* 0x0000000028297984 */ /* 0x000e620000000800 */
[----:B0-----:R-:W0:Y:S02]  /*4030*/  LDC.64 R2, c[0x0][0x3a0] ;  /* 0x0000e800ff027b82 */ /* 0x001e240000000a00 */
[----:B------:R-:W-:Y:S01]  /*4040*/  ISETP.GT.U32.AND P2, PT, R36, R20, PT ;  /* 0x000000142400720c */ /* 0x000fe20003f44070 */
[----:B------:R-:W2:-:S12]  /*4050*/  LDS R44, [R40+UR28] ;  /* 0x0000001c282c7984 */ /* 0x000e980008000800 */
[----:B------:R-:W-:Y:S02]  /*4060*/  @!P2 IMAD.IADD R20, R20, 0x1, -R38 ;  /* 0x000000011414a824 */ /* 0x000fe400078e0a26 */
[----:B------:R-:W-:-:S03]  /*4070*/  @!P2 VIADD R21, R21, 0x1 ;  /* 0x000000011515a836 */ /* 0x000fc60000000000 */
[----:B------:R-:W-:Y:S02]  /*4080*/  ISETP.GE.U32.AND P1, PT, R20, R36, PT ;  /* 0x000000241400720c */ /* 0x000fe40003f26070 */
[----:B------:R-:W-:-:S04]  /*4090*/  LOP3.LUT R20, R22, UR6, RZ, 0x3c, !PT ;  /* 0x0000000616147c12 */ /* 0x000fc8000f8e3cff */
[----:B------:R-:W-:-:S07]  /*40a0*/  ISETP.GE.AND P3, PT, R20, RZ, PT ;  /* 0x000000ff1400720c */ /* 0x000fce0003f66270 */
[----:B------:R-:W-:Y:S02]  /*40b0*/  @P1 IADD3 R21, PT, PT, R21, 0x1, RZ ;  /* 0x0000000115151810 */ /* 0x000fe40007ffe0ff */
[----:B------:R-:W-:-:S04]  /*40c0*/  ISETP.NE.AND P1, PT, RZ, UR6, PT ;  /* 0x00000006ff007c0c */ /* 0x000fc8000bf25270 */
[----:B------:R-:W-:-:S05]  /*40d0*/  @!P3 IMAD.MOV R21, RZ, RZ, -R21 ;  /* 0x000000ffff15b224 */ /* 0x000fca00078e0a15 */
[----:B------:R-:W-:-:S05]  /*40e0*/  SEL R21, R39, R21, !P1 ;  /* 0x0000001527157207 */ /* 0x000fca0004800000 */
[----:B------:R-:W-:Y:S02]  /*40f0*/  IMAD.MOV R20, RZ, RZ, -R21 ;  /* 0x000000ffff147224 */ /* 0x000fe400078e0a15 */
[----:B------:R-:W-:Y:S02]  /*4100*/  IMAD R21, R24, R21, UR14 ;  /* 0x0000000e18157e24 */ /* 0x000fe4000f8e0215 */
[----:B------:R-:W-:Y:S02]  /*4110*/  IMAD R20, R20, UR6, R22 ;  /* 0x0000000614147c24 */ /* 0x000fe4000f8e0216 */
[----:B------:R-:W-:-:S03]  /*4120*/  VIADD R22, R22, UR19 ;  /* 0x0000001316167c36 */ /* 0x000fc60008000000 */
[----:B------:R-:W-:-:S05]  /*4130*/  IADD3 R20, PT, PT, R21, R20, RZ ;  /* 0x0000001415147210 */ /* 0x000fca0007ffe0ff */
[----:B0-----:R-:W-:-:S05]  /*4140*/  IMAD.WIDE R20, R20, 0x4, R2 ;  /* 0x0000000414147825 */ /* 0x001fca00078e0202 */
[----:B-1----:R0:W-:Y:S02]  /*4150*/  STG.E desc[UR16][R20.64], R41 ;  /* 0x0000002914007986 */ /* 0x0021e4000c101910 */
[----:B0-----:R-:W0:Y:S08]  /*4160*/  I2F.RP R20, R38 ;  /* 0x0000002600147306 */ /* 0x001e300000209400 */
[----:B0-----:R-:W0:Y:S02]  /*4170*/  MUFU.RCP R20, R20 ;  /* 0x0000001400147308 */ /* 0x001e240000001000 */
[----:B0-----:R-:W-:-:S06]  /*4180*/  VIADD R20, R20, 0xffffffe ;  /* 0x0ffffffe14147836 */ /* 0x001fcc0000000000 */
[----:B------:R-:W0:Y:S02]  /*4190*/  F2I.FTZ.U32.TRUNC.NTZ R21, R20 ;  /* 0x0000001400157305 */ /* 0x000e24000021f000 */
[----:B0-----:R-:W-:-:S04]  /*41a0*/  IMAD.MOV R20, RZ, RZ, -R21 ;  /* 0x000000ffff147224 */ /* 0x001fc800078e0a15 */
[----:B------:R-:W-:Y:S02]  /*41b0*/  IMAD R41, R20, R38, RZ ;  /* 0x0000002614297224 */ /* 0x000fe400078e02ff */
[----:B------:R-:W-:-:S05]  /*41c0*/  HFMA2 R20, -RZ, RZ, 0, 0 ;  /* 0x00000000ff147431 */ /* 0x000fca00000001ff */
[----:B------:R-:W-:Y:S01]  /*41d0*/  IMAD.HI.U32 R41, R21, R41, R20 ;  /* 0x0000002915297227 */ /* 0x000fe200078e0014 */
[----:B------:R-:W-:-:S05]  /*41e0*/  IABS R21, R22 ;  /* 0x0000001600157213 */ /* 0x000fca0000000000 */
[----:B------:R-:W-:-:S04]  /*41f0*/  IMAD.HI.U32 R20, R41, R21, RZ ;  /* 0x0000001529147227 */ /* 0x000fc800078e00ff */
[----:B------:R-:W-:-:S05]  /*4200*/  IMAD R21, R20, R23, R21 ;  /* 0x0000001714157224 */ /* 0x000fca00078e0215 */
[----:B------:R-:W-:-:S13]  /*4210*/  ISETP.GT.U32.AND P3, PT, R38, R21, PT ;  /* 0x000000152600720c */ /* 0x000fda0003f64070 */
        /* <DEDUP_REMOVED lines=10> */
[----:B------:R-:W-:Y:S02]  /*42c0*/  IMAD R20, R20, UR6, R22 ;  /* 0x0000000614147c24 */ /* 0x000fe4000f8e0216 */
[----:B------:R-:W-:Y:S02]  /*42d0*/  VIADD R22, R22, UR19 ;  /* 0x0000001316167c36 */ /* 0x000fe40008000000 */
[----:B------:R-:W-:-:S04]  /*42e0*/  IMAD.IADD R20, R21, 0x1, R20 ;  /* 0x0000000115147824 */ /* 0x000fc800078e0214 */
[----:B------:R-:W-:-:S05]  /*42f0*/  IMAD.WIDE R20, R20, 0x4, R2 ;  /* 0x0000000414147825 */ /* 0x000fca00078e0202 */
[----:B--2---:R0:W-:Y:S02]  /*4300*/  STG.E desc[UR16][R20.64], R44 ;  /* 0x0000002c14007986 */ /* 0x0041e4000c101910 */
[----:B0-----:R-:W-:-:S05]  /*4310*/  IABS R21, R22 ;  /* 0x0000001600157213 */ /* 0x001fca0000000000 */
[----:B------:R-:W-:-:S04]  /*4320*/  IMAD.HI.U32 R20, R41, R21, RZ ;  /* 0x0000001529147227 */ /* 0x000fc800078e00ff */
[----:B------:R-:W-:-:S05]  /*4330*/  IMAD R21, R20, R23, R21 ;  /* 0x0000001714157224 */ /* 0x000fca00078e0215 */
[----:B------:R-:W-:-:S13]  /*4340*/  ISETP.GT.U32.AND P3, PT, R38, R21, PT ;  /* 0x000000152600720c */ /* 0x000fda0003f64070 */
[----:B------:R-:W-:Y:S01]  /*4350*/  @!P3 IADD3 R21, PT, PT, R21, -R38, RZ ;  /* 0x800000261515b210 */ /* 0x000fe20007ffe0ff */
[----:B------:R-:W-:-:S03]  /*4360*/  @!P3 VIADD R20, R20, 0x1 ;  /* 0x000000011414b836 */ /* 0x000fc60000000000 */
[----:B------:R-:W-:Y:S02]  /*4370*/  ISETP.GE.U32.AND P2, PT, R21, R38, PT ;  /* 0x000000261500720c */ /* 0x000fe40003f46070 */
[----:B------:R-:W-:-:S04]  /*4380*/  LOP3.LUT R21, R22, UR6, RZ, 0x3c, !PT ;  /* 0x0000000616157c12 */ /* 0x000fc8000f8e3cff */
[----:B------:R-:W-:-:S07]  /*4390*/  ISETP.GE.AND P4, PT, R21, RZ, PT ;  /* 0x000000ff1500720c */ /* 0x000fce0003f86270 */
[----:B------:R-:W-:-:S06]  /*43a0*/  @P2 VIADD R20, R20, 0x1 ;  /* 0x0000000114142836 */ /* 0x000fcc0000000000 */
[----:B------:R-:W-:-:S04]  /*43b0*/  @!P4 IADD3 R20, PT, PT, -R20, RZ, RZ ;  /* 0x000000ff1414c210 */ /* 0x000fc80007ffe1ff */
[----:B------:R-:W-:Y:S02]  /*43c0*/  SEL R21, R39, R20, !P1 ;  /* 0x0000001427157207 */ /* 0x000fe40004800000 */
[----:B------:R-:W-:-:S03]  /*43d0*/  IADD3 R39, PT, PT, R22, UR19, RZ ;  /* 0x0000001316277c10 */ /* 0x000fc6000fffe0ff */
[----:B------:R-:W-:Y:S02]  /*43e0*/  IMAD.MOV R20, RZ, RZ, -R21 ;  /* 0x000000ffff147224 */ /* 0x000fe400078e0a15 */
[----:B------:R-:W-:Y:S02]  /*43f0*/  IMAD R21, R24, R21, UR14 ;  /* 0x0000000e18157e24 */ /* 0x000fe4000f8e0215 */
[----:B------:R-:W-:-:S04]  /*4400*/  IMAD R20, R20, UR6, R22 ;  /* 0x0000000614147c24 */ /* 0x000fc8000f8e0216 */
[----:B------:R-:W-:Y:S01]  /*4410*/  IMAD.IADD R20, R21, 0x1, R20 ;  /* 0x0000000115147824 */ /* 0x000fe200078e0214 */
[----:B------:R-:W-:-:S05]  /*4420*/  IABS R21, R39 ;  /* 0x0000002700157213 */ /* 0x000fca0000000000 */
[----:B------:R-:W-:-:S04]  /*4430*/  IMAD.HI.U32 R41, R41, R21, RZ ;  /* 0x0000001529297227 */ /* 0x000fc800078e00ff */
[----:B------:R-:W-:-:S05]  /*4440*/  IMAD R21, R41, R23, R21 ;  /* 0x0000001729157224 */ /* 0x000fca00078e0215 */
[----:B------:R-:W-:-:S13]  /*4450*/  ISETP.GT.U32.AND P2, PT, R38, R21, PT ;  /* 0x000000152600720c */ /* 0x000fda0003f44070 */
[----:B------:R-:W-:Y:S02]  /*4460*/  @!P2 IMAD.IADD R21, R21, 0x1, -R38 ;  /* 0x000000011515a824 */ /* 0x000fe400078e0a26 */
[----:B------:R-:W-:-:S03]  /*4470*/  @!P2 VIADD R41, R41, 0x1 ;  /* 0x000000012929a836 */ /* 0x000fc60000000000 */
[----:B------:R-:W-:Y:S01]  /*4480*/  ISETP.GE.U32.AND P1, PT, R21, R38, PT ;  /* 0x000000261500720c */ /* 0x000fe20003f26070 */
[----:B------:R-:W-:Y:S01]  /*4490*/  VIADD R38, R40, UR28 ;  /* 0x0000001c28267c36 */ /* 0x000fe20008000000 */
[----:B------:R-:W-:-:S04]  /*44a0*/  LOP3.LUT R21, R39, UR6, RZ, 0x3c, !PT ;  /* 0x0000000627157c12 */ /* 0x000fc8000f8e3cff */
[----:B------:R-:W-:Y:S02]  /*44b0*/  ISETP.GE.AND P3, PT, R21, RZ, PT ;  /* 0x000000ff1500720c */ /* 0x000fe40003f66270 */
[----:B------:R-:W-:Y:S02]  /*44c0*/  IADD3 R40, PT, PT, R38, UR28, RZ ;  /* 0x0000001c26287c10 */ /* 0x000fe4000fffe0ff */
[----:B------:R-:W0:Y:S03]  /*44d0*/  LDS R38, [R38+UR28] ;  /* 0x0000001c26267984 */ /* 0x000e260008000800 */
[----:B------:R-:W-:Y:S01]  /*44e0*/  @P1 VIADD R41, R41, 0x1 ;  /* 0x0000000129291836 */ /* 0x000fe20000000000 */
[----:B------:R-:W1:Y:S04]  /*44f0*/  LDS R40, [R40+UR28] ;  /* 0x0000001c28287984 */ /* 0x000e680008000800 */
[----:B------:R-:W-:-:S05]  /*4500*/  MOV R22, R41 ;  /* 0x0000002900167202 */ /* 0x000fca0000000f00 */
[----:B------:R-:W-:-:S05]  /*4510*/  @!P3 IMAD.MOV R22, RZ, RZ, -R22 ;  /* 0x000000ffff16b224 */ /* 0x000fca00078e0a16 */
[----:B------:R-:W-:-:S05]  /*4520*/  SEL R22, R25, R22, !P0 ;  /* 0x0000001619167207 */ /* 0x000fca0004000000 */
[----:B------:R-:W-:Y:S02]  /*4530*/  IMAD.MOV R21, RZ, RZ, -R22 ;  /* 0x000000ffff157224 */ /* 0x000fe400078e0a16 */
[----:B------:R-:W-:Y:S02]  /*4540*/  IMAD R22, R24, R22, UR14 ;  /* 0x0000000e18167e24 */ /* 0x000fe4000f8e0216 */
[----:B------:R-:W-:-:S05]  /*4550*/  IMAD R21, R21, UR6, R39 ;  /* 0x0000000615157c24 */ /* 0x000fca000f8e0227 */
[----:B------:R-:W-:Y:S01]  /*4560*/  IADD3 R22, PT, PT, R22, R21, RZ ;  /* 0x0000001516167210 */ /* 0x000fe20007ffe0ff */
[----:B------:R-:W-:-:S04]  /*4570*/  IMAD.WIDE R20, R20, 0x4, R2 ;  /* 0x0000000414147825 */ /* 0x000fc800078e0202 */
[----:B------:R-:W-:Y:S02]  /*4580*/  IMAD.WIDE R22, R22, 0x4, R2 ;  /* 0x0000000416167825 */ /* 0x000fe400078e0202 */
[----:B------:R2:W5:Y:S04]  /*4590*/  LDL.LU.64 R2, [R1] ;  /* 0x0000000001027983 */ /* 0x0005680000300a00 */
[----:B0-----:R-:W-:Y:S04]  /*45a0*/  STG.E desc[UR16][R20.64], R38 ;  /* 0x0000002614007986 */ /* 0x001fe8000c101910 */
[----:B-1----:R0:W-:Y:S02]  /*45b0*/  STG.E desc[UR16][R22.64], R40 ;  /* 0x0000002816007986 */ /* 0x0021e4000c101910 */
[----:B0-----:R-:W-:-:S05]  /*45c0*/  VIADD R22, R39, UR19 ;  /* 0x0000001327167c36 */ /* 0x001fca0008000000 */
[----:B------:R-:W-:-:S13]  /*45d0*/  ISETP.GE.U32.AND P1, PT, R22, 0x400, PT ;  /* 0x000004001600780c */ /* 0x000fda0003f26070 */
[----:B--2---:R-:W-:Y:S05]  /*45e0*/  @!P1 BRA `(.L_x_2224) ;  /* 0xfffffff800689947 */ /* 0x004fea000383ffff */
[----:B------:R-:W-:Y:S05]  /*45f0*/  BSYNC.RECONVERGENT B0 ;  /* 0x0000000000007941 */ /* 0x000fea0003800200 */
.L_x_2223:
[----:B------:R-:W-:-:S04]  /*4600*/  UIADD3 UR10, UPT, UPT, UR24, UR10, URZ ;  /* 0x0000000a180a7290 */ /* 0x000fc8000fffe0ff */
[----:B------:R-:W-:-:S09]  /*4610*/  UISETP.GE.U32.AND UP0, UPT, UR10, UR25, UPT ;  /* 0x000000190a00728c */ /* 0x000fd2000bf06070 */
[----:B------:R-:W-:Y:S05]  /*4620*/  BRA.U !UP0, `(.L_x_2225) ;  /* 0xffffffc908547547 */ /* 0x000fea000b83ffff */
[----:B------:R-:W-:Y:S05]  /*4630*/  EXIT ;  /* 0x000000000000794d */ /* 0x000fea0003800000 */
.L_x_2147:
[----:B------:R-:W-:Y:S01]  /*4640*/  BSSY B2, `(.L_x_2226) ;  /* 0x0000006000027945 */ /* 0x000fe20003800000 */
[----:B------:R-:W-:Y:S01]  /*4650*/  IMAD.MOV.U32 R21, RZ, RZ, R13 ;  /* 0x000000ffff157224 */ /* 0x000fe200078e000d */
[----:B------:R-:W-:-:S07]  /*4660*/  MOV R37, 0xffffffff ;  /* 0xffffffff00257802 */ /* 0x000fce0000000f00 */
[----:B0-234-:R-:W-:Y:S05]  /*4670*/  WARPSYNC.COLLECTIVE R37, `(.L_x_2227) ;  /* 0x0000000025087348 */ /* 0x01dfea0003c00000 */
[----:B0-----:R0:W1:Y:S02]  /*4680*/  SHFL.IDX P0, R37, R20, R21, R12 ;  /* 0x0000001514257389 */ /* 0x001064000000000c */
[----:B01234-:R-:W-:Y:S05]  /*4690*/  ENDCOLLECTIVE ;  /* 0x000000000000791b */ /* 0x01ffea0003800000 */
.L_x_2227:
[----:B------:R-:W-:Y:S05]  /*46a0*/  BSYNC B2 ;  /* 0x0000000000027941 */ /* 0x000fea0003800000 */
.L_x_2226:
[----:B------:R-:W-:Y:S05]  /*46b0*/  BRA `(.L_x_2228) ;  /* 0xffffffd400cc7947 */ /* 0x000fea000383ffff */
.L_x_2149:
[----:B------:R-:W-:Y:S01]  /*46c0*/  BSSY B2, `(.L_x_2229) ;  /* 0x0000006000027945 */ /* 0x000fe20003800000 */
[----:B------:R-:W-:Y:S02]  /*46d0*/  IMAD.MOV.U32 R21, RZ, RZ, R7 ;  /* 0x000000ffff157224 */ /* 0x000fe400078e0007 */
[----:B------:R-:W-:-:S07]  /*46e0*/  IMAD.MOV.U32 R37, RZ, RZ, -0x1 ;  /* 0xffffffffff257424 */ /* 0x000fce00078e00ff */
[----:B0-234-:R-:W-:Y:S05]  /*46f0*/  WARPSYNC.COLLECTIVE R37, `(.L_x_2230) ;  /* 0x0000000025087348 */ /* 0x01dfea0003c00000 */
[----:B0-----:R0:W1:Y:S02]  /*4700*/  SHFL.IDX P0, R37, R20, R21, R12 ;  /* 0x0000001514257389 */ /* 0x001064000000000c */
[----:B01234-:R-:W-:Y:S05]  /*4710*/  ENDCOLLECTIVE ;  /* 0x000000000000791b */ /* 0x01ffea0003800000 */
.L_x_2230:
[----:B------:R-:W-:Y:S05]  /*4720*/  BSYNC B2 ;  /* 0x0000000000027941 */ /* 0x000fea0003800000 */
.L_x_2229:
[----:B------:R-:W-:Y:S05]  /*4730*/  BRA `(.L_x_2231) ;  /* 0xffffffd400c07947 */ /* 0x000fea000383ffff */
.L_x_2151:
[----:B------:R-:W-:Y:S01]  /*4740*/  BSSY B2, `(.L_x_2232) ;  /* 0x0000006000027945 */ /* 0x000fe20003800000 */
[----:B------:R-:W-:Y:S01]  /*4750*/  MOV R21, R6 ;  /* 0x0000000600157202 */ /* 0x000fe20000000f00 */
[----:B------:R-:W-:-:S07]  /*4760*/  IMAD.MOV.U32 R37, RZ, RZ, -0x1 ;  /* 0xffffffffff257424 */ /* 0x000fce00078e00ff */
[----:B0-234-:R-:W-:Y:S05]  /*4770*/  WARPSYNC.COLLECTIVE R37, `(.L_x_2233) ;  /* 0x0000000025087348 */ /* 0x01dfea0003c00000 */
[----:B0-----:R0:W1:Y:S02]  /*4780*/  SHFL.IDX P0, R37, R20, R21, R12 ;  /* 0x0000001514257389 */ /* 0x001064000000000c */
[----:B01234-:R-:W-:Y:S05]  /*4790*/  ENDCOLLECTIVE ;  /* 0x000000000000791b */ /* 0x01ffea0003800000 */
.L_x_2233:
[----:B------:R-:W-:Y:S05]  /*47a0*/  BSYNC B2 ;  /* 0x0000000000027941 */ /* 0x000fea0003800000 */
.L_x_2232:
[----:B------:R-:W-:Y:S05]  /*47b0*/  BRA `(.L_x_2234) ;  /* 0xffffffd400b47947 */ /* 0x000fea000383ffff */
.L_x_2153:
[----:B------:R-:W-:Y:S01]  /*47c0*/  BSSY B2, `(.L_x_2235) ;  /* 0x0000006000027945 */ /* 0x000fe20003800000 */
[----:B------:R-:W-:Y:S01]  /*47d0*/  IMAD.MOV.U32 R21, RZ, RZ, R5 ;  /* 0x000000ffff157224 */ /* 0x000fe200078e0005 */
[----:B------:R-:W-:-:S07]  /*47e0*/  MOV R37, 0xffffffff ;  /* 0xffffffff00257802 */ /* 0x000fce0000000f00 */
[----:B0-234-:R-:W-:Y:S05]  /*47f0*/  WARPSYNC.COLLECTIVE R37, `(.L_x_2236) ;  /* 0x0000000025087348 */ /* 0x01dfea0003c00000 */
[----:B0-----:R0:W1:Y:S02]  /*4800*/  SHFL.IDX P0, R37, R20, R21, R12 ;  /* 0x0000001514257389 */ /* 0x001064000000000c */
[----:B01234-:R-:W-:Y:S05]  /*4810*/  ENDCOLLECTIVE ;  /* 0x000000000000791b */ /* 0x01ffea0003800000 */
.L_x_2236:
[----:B------:R-:W-:Y:S05]  /*4820*/  BSYNC B2 ;  /* 0x0000000000027941 */ /* 0x000fea0003800000 */
.L_x_2235:
[----:B------:R-:W-:Y:S05]  /*4830*/  BRA `(.L_x_2237) ;  /* 0xffffffd400a87947 */ /* 0x000fea000383ffff */
.L_x_2155:
[----:B------:R-:W-:Y:S01]  /*4840*/  BSSY B2, `(.L_x_2238) ;  /* 0x0000006000027945 */ /* 0x000fe20003800000 */
[----:B------:R-:W-:Y:S02]  /*4850*/  IMAD.MOV.U32 R21, RZ, RZ, R4 ;  /* 0x000000ffff157224 */ /* 0x000fe400078e0004 */
[----:B------:R-:W-:-:S07]  /*4860*/  IMAD.MOV.U32 R37, RZ, RZ, -0x1 ;  /* 0xffffffffff257424 */ /* 0x000fce00078e00ff */
[----:B0-234-:R-:W-:Y:S05]  /*4870*/  WARPSYNC.COLLECTIVE R37, `(.L_x_2239) ;  /* 0x0000000025087348 */ /* 0x01dfea0003c00000 */
[----:B0-----:R0:W1:Y:S02]  /*4880*/  SHFL.IDX P0, R37, R20, R21, R12 ;  /* 0x0000001514257389 */ /* 0x001064000000000c */
[----:B01234-:R-:W-:Y:S05]  /*4890*/  ENDCOLLECTIVE ;  /* 0x000000000000791b */ /* 0x01ffea0003800000 */
.L_x_2239:
[----:B------:R-:W-:Y:S05]  /*48a0*/  BSYNC B2 ;  /* 0x0000000000027941 */ /* 0x000fea0003800000 */
.L_x_2238:
[----:B------:R-:W-:Y:S05]  /*48b0*/  BRA `(.L_x_2240) ;  /* 0xffffffd4009c7947 */ /* 0x000fea000383ffff */
.L_x_2157:
[----:B------:R-:W-:Y:S01]  /*48c0*/  BSSY B2, `(.L_x_2241) ;  /* 0x0000006000027945 */ /* 0x000fe20003800000 */
[----:B------:R-:W-:Y:S01]  /*48d0*/  MOV R21, R3 ;  /* 0x0000000300157202 */ /* 0x000fe20000000f00 */
[----:B------:R-:W-:-:S07]  /*48e0*/  IMAD.MOV.U32 R37, RZ, RZ, -0x1 ;  /* 0xffffffffff257424 */ /* 0x000fce00078e00ff */
[----:B0-234-:R-:W-:Y:S05]  /*48f0*/  WARPSYNC.COLLECTIVE R37, `(.L_x_2242) ;  /* 0x0000000025087348 */ /* 0x01dfea0003c00000 */
[----:B0-----:R0:W1:Y:S02]  /*4900*/  SHFL.IDX P0, R37, R20, R21, R12 ;  /* 0x0000001514257389 */ /* 0x001064000000000c */
[----:B01234-:R-:W-:Y:S05]  /*4910*/  ENDCOLLECTIVE ;  /* 0x000000000000791b */ /* 0x01ffea0003800000 */
.L_x_2242:
[----:B------:R-:W-:Y:S05]  /*4920*/  BSYNC B2 ;  /* 0x0000000000027941 */ /* 0x000fea0003800000 */
.L_x_2241:
[----:B------:R-:W-:Y:S05]  /*4930*/  BRA `(.L_x_2243) ;  /* 0xffffffd400987947 */ /* 0x000fea000383ffff */
.L_x_2159:
[----:B------:R-:W-:Y:S01]  /*4940*/  BSSY B2, `(.L_x_2244) ;  /* 0x0000006000027945 */ /* 0x000fe20003800000 */
[----:B------:R-:W-:Y:S01]  /*4950*/  IMAD.MOV.U32 R21, RZ, RZ, R2 ;  /* 0x000000ffff157224 */ /* 0x000fe200078e0002 */
[----:B------:R-:W-:-:S07]  /*4960*/  MOV R37, 0xffffffff ;  /* 0xffffffff00257802 */ /* 0x000fce0000000f00 */
[----:B0-234-:R-:W-:Y:S05]  /*4970*/  WARPSYNC.COLLECTIVE R37, `(.L_x_2245) ;  /* 0x0000000025087348 */ /* 0x01dfea0003c00000 */
[----:B0-----:R0:W1:Y:S02]  /*4980*/  SHFL.IDX P0, R37, R20, R21, R12 ;  /* 0x0000001514257389 */ /* 0x001064000000000c */
[----:B01234-:R-:W-:Y:S05]  /*4990*/  ENDCOLLECTIVE ;  /* 0x000000000000791b */ /* 0x01ffea0003800000 */
.L_x_2245:
[----:B------:R-:W-:Y:S05]  /*49a0*/  BSYNC B2 ;  /* 0x0000000000027941 */ /* 0x000fea0003800000 */
.L_x_2244:
[----:B------:R-:W-:Y:S05]  /*49b0*/  BRA `(.L_x_2246) ;  /* 0xffffffd400907947 */ /* 0x000fea000383ffff */
.L_x_2161:
[----:B------:R-:W-:Y:S01]  /*49c0*/  BSSY B2, `(.L_x_2247) ;  /* 0x0000006000027945 */ /* 0x000fe20003800000 */
[----:B------:R-:W-:Y:S02]  /*49d0*/  IMAD.MOV.U32 R21, RZ, RZ, R0 ;  /* 0x000000ffff157224 */ /* 0x000fe400078e0000 */
[----:B------:R-:W-:-:S07]  /*49e0*/  IMAD.MOV.U32 R37, RZ, RZ, -0x1 ;  /* 0xffffffffff257424 */ /* 0x000fce00078e00ff */
[----:B0-234-:R-:W-:Y:S05]  /*49f0*/  WARPSYNC.COLLECTIVE R37, `(.L_x_2248) ;  /* 0x0000000025087348 */ /* 0x01dfea0003c00000 */
[----:B0-----:R0:W1:Y:S02]  /*4a00*/  SHFL.IDX P0, R37, R20, R21, R12 ;  /* 0x0000001514257389 */ /* 0x001064000000000c */
[----:B01234-:R-:W-:Y:S05]  /*4a10*/  ENDCOLLECTIVE ;  /* 0x000000000000791b */ /* 0x01ffea0003800000 */
.L_x_2248:
[----:B------:R-:W-:Y:S05]  /*4a20*/  BSYNC B2 ;  /* 0x0000000000027941 */ /* 0x000fea0003800000 */
.L_x_2247:
[----:B------:R-:W-:Y:S05]  /*4a30*/  BRA `(.L_x_2249) ;  /* 0xffffffd400887947 */ /* 0x000fea000383ffff */
.L_x_2176:
[----:B------:R-:W-:Y:S01]  /*4a40*/  BSSY B1, `(.L_x_2250) ;  /* 0x0000006000017945 */ /* 0x000fe20003800000 */
[----:B------:R-:W-:Y:S01]  /*4a50*/  MOV R21, R13 ;  /* 0x0000000d00157202 */ /* 0x000fe20000000f00 */
[----:B------:R-:W-:-:S07]  /*4a60*/  IMAD.MOV.U32 R37, RZ, RZ, -0x1 ;  /* 0xffffffffff257424 */ /* 0x000fce00078e00ff */
[----:B0-234-:R-:W-:Y:S05]  /*4a70*/  WARPSYNC.COLLECTIVE R37, `(.L_x_2251) ;  /* 0x0000000025087348 */ /* 0x01dfea0003c00000 */
[----:B0-----:R0:W1:Y:S02]  /*4a80*/  SHFL.IDX P0, R37, R20, R21, R12 ;  /* 0x0000001514257389 */ /* 0x001064000000000c */
[----:B01234-:R-:W-:Y:S05]  /*4a90*/  ENDCOLLECTIVE ;  /* 0x000000000000791b */ /* 0x01ffea0003800000 */
.L_x_2251:
[----:B------:R-:W-:Y:S05]  /*4aa0*/  BSYNC B1 ;  /* 0x0000000000017941 */ /* 0x000fea0003800000 */
.L_x_2250:
[----:B------:R-:W-:Y:S05]  /*4ab0*/  BRA `(.L_x_2252) ;  /* 0xffffffdc00607947 */ /* 0x000fea000383ffff */
.L_x_2178:
[----:B------:R-:W-:Y:S01]  /*4ac0*/  BSSY B1, `(.L_x_2253) ;  /* 0x0000006000017945 */ /* 0x000fe20003800000 */
[----:B------:R-:W-:Y:S01]  /*4ad0*/  IMAD.MOV.U32 R21, RZ, RZ, R7 ;  /* 0x000000ffff157224 */ /* 0x000fe200078e0007 */
[----:B------:R-:W-:-:S07]  /*4ae0*/  MOV R37, 0xffffffff ;  /* 0xffffffff00257802 */ /* 0x000fce0000000f00 */
[----:B0-234-:R-:W-:Y:S05]  /*4af0*/  WARPSYNC.COLLECTIVE R37, `(.L_x_2254) ;  /* 0x0000000025087348 */ /* 0x01dfea0003c00000 */
[----:B0-----:R0:W1:Y:S02]  /*4b00*/  SHFL.IDX P0, R37, R20, R21, R12 ;  /* 0x0000001514257389 */ /* 0x001064000000000c */
[----:B01234-:R-:W-:Y:S05]  /*4b10*/  ENDCOLLECTIVE ;  /* 0x000000000000791b */ /* 0x01ffea0003800000 */
.L_x_2254:
[----:B------:R-:W-:Y:S05]  /*4b20*/  BSYNC B1 ;  /* 0x0000000000017941 */ /* 0x000fea0003800000 */
.L_x_2253:
[----:B------:R-:W-:Y:S05]  /*4b30*/  BRA `(.L_x_2255) ;  /* 0xffffffdc00547947 */ /* 0x000fea000383ffff */
.L_x_2180:
[----:B------:R-:W-:Y:S01]  /*4b40*/  BSSY B1, `(.L_x_2256) ;  /* 0x0000006000017945 */ /* 0x000fe20003800000 */
[----:B------:R-:W-:Y:S02]  /*4b50*/  IMAD.MOV.U32 R21, RZ, RZ, R6 ;  /* 0x000000ffff157224 */ /* 0x000fe400078e0006 */
[----:B------:R-:W-:-:S07]  /*4b60*/  IMAD.MOV.U32 R37, RZ, RZ, -0x1 ;  /* 0xffffffffff257424 */ /* 0x000fce00078e00ff */
[----:B0-234-:R-:W-:Y:S05]  /*4b70*/  WARPSYNC.COLLECTIVE R37, `(.L_x_2257) ;  /* 0x0000000025087348 */ /* 0x01dfea0003c00000 */
[----:B0-----:R0:W1:Y:S02]  /*4b80*/  SHFL.IDX P0, R37, R20, R21, R12 ;  /* 0x0000001514257389 */ /* 0x001064000000000c */
[----:B01234-:R-:W-:Y:S05]  /*4b90*/  ENDCOLLECTIVE ;  /* 0x000000000000791b */ /* 0x01ffea0003800000 */
.L_x_2257:
[----:B------:R-:W-:Y:S05]  /*4ba0*/  BSYNC B1 ;  /* 0x0000000000017941 */ /* 0x000fea0003800000 */
.L_x_2256:
[----:B------:R-:W-:Y:S05]  /*4bb0*/  BRA `(.L_x_2258) ;  /* 0xffffffdc00487947 */ /* 0x000fea000383ffff */
.L_x_2182:
[----:B------:R-:W-:Y:S01]  /*4bc0*/  BSSY B1, `(.L_x_2259) ;  /* 0x0000006000017945 */ /* 0x000fe20003800000 */
[----:B------:R-:W-:Y:S01]  /*4bd0*/  MOV R21, R5 ;  /* 0x0000000500157202 */ /* 0x000fe20000000f00 */
[----:B------:R-:W-:-:S07]  /*4be0*/  IMAD.MOV.U32 R37, RZ, RZ, -0x1 ;  /* 0xffffffffff257424 */ /* 0x000fce00078e00ff */
[----:B0-234-:R-:W-:Y:S05]  /*4bf0*/  WARPSYNC.COLLECTIVE R37, `(.L_x_2260) ;  /* 0x0000000025087348 */ /* 0x01dfea0003c00000 */
[----:B0-----:R0:W1:Y:S02]  /*4c00*/  SHFL.IDX P0, R37, R20, R21, R12 ;  /* 0x0000001514257389 */ /* 0x001064000000000c */
[----:B01234-:R-:W-:Y:S05]  /*4c10*/  ENDCOLLECTIVE ;  /* 0x000000000000791b */ /* 0x01ffea0003800000 */
.L_x_2260:
[----:B------:R-:W-:Y:S05]  /*4c20*/  BSYNC B1 ;  /* 0x0000000000017941 */ /* 0x000fea0003800000 */
.L_x_2259:
[----:B------:R-:W-:Y:S05]  /*4c30*/  BRA `(.L_x_2261) ;  /* 0xffffffdc003c7947 */ /* 0x000fea000383ffff */
.L_x_2184:
[----:B------:R-:W-:Y:S01]  /*4c40*/  BSSY B1, `(.L_x_2262) ;  /* 0x0000006000017945 */ /* 0x000fe20003800000 */
[----:B------:R-:W-:Y:S01]  /*4c50*/  IMAD.MOV.U32 R21, RZ, RZ, R4 ;  /* 0x000000ffff157224 */ /* 0x000fe200078e0004 */
[----:B------:R-:W-:-:S07]  /*4c60*/  MOV R37, 0xffffffff ;  /* 0xffffffff00257802 */ /* 0x000fce0000000f00 */
[----:B0-234-:R-:W-:Y:S05]  /*4c70*/  WARPSYNC.COLLECTIVE R37, `(.L_x_2263) ;  /* 0x0000000025087348 */ /* 0x01dfea0003c00000 */
[----:B0-----:R0:W1:Y:S02]  /*4c80*/  SHFL.IDX P0, R37, R20, R21, R12 ;  /* 0x0000001514257389 */ /* 0x001064000000000c */
[----:B01234-:R-:W-:Y:S05]  /*4c90*/  ENDCOLLECTIVE ;  /* 0x000000000000791b */ /* 0x01ffea0003800000 */
.L_x_2263:
[----:B------:R-:W-:Y:S05]  /*4ca0*/  BSYNC B1 ;  /* 0x0000000000017941 */ /* 0x000fea0003800000 */
.L_x_2262:
[----:B------:R-:W-:Y:S05]  /*4cb0*/  BRA `(.L_x_2264) ;  /* 0xffffffdc00307947 */ /* 0x000fea000383ffff */
.L_x_2186:
[----:B------:R-:W-:Y:S01]  /*4cc0*/  BSSY B1, `(.L_x_2265) ;  /* 0x0000006000017945 */ /* 0x000fe20003800000 */
[----:B------:R-:W-:Y:S02]  /*4cd0*/  IMAD.MOV.U32 R21, RZ, RZ, R3 ;  /* 0x000000ffff157224 */ /* 0x000fe400078e0003 */
[----:B------:R-:W-:-:S07]  /*4ce0*/  IMAD.MOV.U32 R37, RZ, RZ, -0x1 ;  /* 0xffffffffff257424 */ /* 0x000fce00078e00ff */
[----:B0-234-:R-:W-:Y:S05]  /*4cf0*/  WARPSYNC.COLLECTIVE R37, `(.L_x_2266) ;  /* 0x0000000025087348 */ /* 0x01dfea0003c00000 */
[----:B0-----:R0:W1:Y:S02]  /*4d00*/  SHFL.IDX P0, R37, R20, R21, R12 ;  /* 0x0000001514257389 */ /* 0x001064000000000c */
[----:B01234-:R-:W-:Y:S05]  /*4d10*/  ENDCOLLECTIVE ;  /* 0x000000000000791b */ /* 0x01ffea0003800000 */
.L_x_2266:
[----:B------:R-:W-:Y:S05]  /*4d20*/  BSYNC B1 ;  /* 0x0000000000017941 */ /* 0x000fea0003800000 */
.L_x_2265:
[----:B------:R-:W-:Y:S05]  /*4d30*/  BRA `(.L_x_2267) ;  /* 0xffffffdc002c7947 */ /* 0x000fea000383ffff */
.L_x_2188:
[----:B------:R-:W-:Y:S01]  /*4d40*/  BSSY B1, `(.L_x_2268) ;  /* 0x0000006000017945 */ /* 0x000fe20003800000 */
[----:B------:R-:W-:Y:S01]  /*4d50*/  MOV R21, R2 ;  /* 0x0000000200157202 */ /* 0x000fe20000000f00 */
[----:B------:R-:W-:-:S07]  /*4d60*/  IMAD.MOV.U32 R37, RZ, RZ, -0x1 ;  /* 0xffffffffff257424 */ /* 0x000fce00078e00ff */
[----:B0-234-:R-:W-:Y:S05]  /*4d70*/  WARPSYNC.COLLECTIVE R37, `(.L_x_2269) ;  /* 0x0000000025087348 */ /* 0x01dfea0003c00000 */
[----:B0-----:R0:W1:Y:S02]  /*4d80*/  SHFL.IDX P0, R37, R20, R21, R12 ;  /* 0x0000001514257389 */ /* 0x001064000000000c */
[----:B01234-:R-:W-:Y:S05]  /*4d90*/  ENDCOLLECTIVE ;  /* 0x000000000000791b */ /* 0x01ffea0003800000 */
.L_x_2269:
[----:B------:R-:W-:Y:S05]  /*4da0*/  BSYNC B1 ;  /* 0x0000000000017941 */ /* 0x000fea0003800000 */
.L_x_2268:
[----:B------:R-:W-:Y:S05]  /*4db0*/  BRA `(.L_x_2270) ;  /* 0xffffffdc00247947 */ /* 0x000fea000383ffff */
.L_x_2190:
[----:B------:R-:W-:Y:S01]  /*4dc0*/  BSSY B1, `(.L_x_2271) ;  /* 0x0000006000017945 */ /* 0x000fe20003800000 */
[----:B------:R-:W-:Y:S01]  /*4dd0*/  IMAD.MOV.U32 R21, RZ, RZ, R0 ;  /* 0x000000ffff157224 */ /* 0x000fe200078e0000 */
[----:B------:R-:W-:-:S07]  /*4de0*/  MOV R37, 0xffffffff ;  /* 0xffffffff00257802 */ /* 0x000fce0000000f00 */
[----:B0-234-:R-:W-:Y:S05]  /*4df0*/  WARPSYNC.COLLECTIVE R37, `(.L_x_2272) ;  /* 0x0000000025087348 */ /* 0x01dfea0003c00000 */
[----:B0-----:R0:W1:Y:S02]  /*4e00*/  SHFL.IDX P0, R37, R20, R21, R12 ;  /* 0x0000001514257389 */ /* 0x001064000000000c */
[----:B01234-:R-:W-:Y:S05]  /*4e10*/  ENDCOLLECTIVE ;  /* 0x000000000000791b */ /* 0x01ffea0003800000 */
.L_x_2272:
[----:B------:R-:W-:Y:S05]  /*4e20*/  BSYNC B1 ;  /* 0x0000000000017941 */ /* 0x000fea0003800000 */
.L_x_2271:
[----:B------:R-:W-:Y:S05]  /*4e30*/  BRA `(.L_x_2273) ;  /* 0xffffffdc001c7947 */ /* 0x000fea000383ffff */
.L_x_2203:
[----:B------:R-:W-:Y:S02]  /*4e40*/  IMAD.MOV.U32 R37, RZ, RZ, -0x1 ;  /* 0xffffffffff257424 */ /* 0x000fe400078e00ff */
[----:B------:R-:W-:-:S07]  /*4e50*/  IMAD.MOV.U32 R21, RZ, RZ, R13 ;  /* 0x000000ffff157224 */ /* 0x000fce00078e000d */
[----:B0-234-:R-:W-:Y:S05]  /*4e60*/  WARPSYNC.COLLECTIVE R37, `(.L_x_2274) ;  /* 0x0000000025087348 */ /* 0x01dfea0003c00000 */
[----:B0-----:R0:W1:Y:S02]  /*4e70*/  SHFL.IDX P0, R37, R20, R21, R12 ;  /* 0x0000001514257389 */ /* 0x001064000000000c */
[----:B01234-:R-:W-:Y:S05]  /*4e80*/  ENDCOLLECTIVE ;  /* 0x000000000000791b */ /* 0x01ffea0003800000 */
.L_x_2274:
[----:B------:R-:W-:Y:S01]  /*4e90*/  MOV R39, R37 ;  /* 0x0000002500277202 */ /* 0x000fe20000000f00 */
[----:B------:R-:W-:Y:S06]  /*4ea0*/  BRA `(.L_x_2275) ;  /* 0xffffffe000f07947 */ /* 0x000fec000383ffff */
.L_x_2205:
[----:B------:R-:W-:Y:S01]  /*4eb0*/  BSSY B0, `(.L_x_2276) ;  /* 0x0000006000007945 */ /* 0x000fe20003800000 */
[----:B------:R-:W-:Y:S02]  /*4ec0*/  IMAD.MOV.U32 R21, RZ, RZ, R7 ;  /* 0x000000ffff157224 */ /* 0x000fe400078e0007 */
[----:B------:R-:W-:-:S07]  /*4ed0*/  IMAD.MOV.U32 R37, RZ, RZ, -0x1 ;  /* 0xffffffffff257424 */ /* 0x000fce00078e00ff */
[----:B0-234-:R-:W-:Y:S05]  /*4ee0*/  WARPSYNC.COLLECTIVE R37, `(.L_x_2277) ;  /* 0x0000000025087348 */ /* 0x01dfea0003c00000 */
[----:B0-----:R0:W1:Y:S02]  /*4ef0*/  SHFL.IDX P0, R37, R20, R21, R12 ;  /* 0x0000001514257389 */ /* 0x001064000000000c */
[----:B01234-:R-:W-:Y:S05]  /*4f00*/  ENDCOLLECTIVE ;  /* 0x000000000000791b */ /* 0x01ffea0003800000 */
.L_x_2277:
[----:B------:R-:W-:Y:S05]  /*4f10*/  BSYNC B0 ;  /* 0x0000000000007941 */ /* 0x000fea0003800000 */
.L_x_2276:
[----:B------:R-:W-:Y:S05]  /*4f20*/  BRA `(.L_x_2278) ;  /* 0xffffffe000e47947 */ /* 0x000fea000383ffff */
.L_x_2207:
[----:B------:R-:W-:Y:S01]  /*4f30*/  BSSY B0, `(.L_x_2279) ;  /* 0x0000006000007945 */ /* 0x000fe20003800000 */
[----:B------:R-:W-:Y:S01]  /*4f40*/  MOV R21, R6 ;  /* 0x0000000600157202 */ /* 0x000fe20000000f00 */
[----:B------:R-:W-:-:S07]  /*4f50*/  IMAD.MOV.U32 R37, RZ, RZ, -0x1 ;  /* 0xffffffffff257424 */ /* 0x000fce00078e00ff */
[----:B0-234-:R-:W-:Y:S05]  /*4f60*/  WARPSYNC.COLLECTIVE R37, `(.L_x_2280) ;  /* 0x0000000025087348 */ /* 0x01dfea0003c00000 */
[----:B0-----:R0:W1:Y:S02]  /*4f70*/  SHFL.IDX P0, R37, R20, R21, R12 ;  /* 0x0000001514257389 */ /* 0x001064000000000c */
[----:B01234-:R-:W-:Y:S05]  /*4f80*/  ENDCOLLECTIVE ;  /* 0x000000000000791b */ /* 0x01ffea0003800000 */
.L_x_2280:
[----:B------:R-:W-:Y:S05]  /*4f90*/  BSYNC B0 ;  /* 0x0000000000007941 */ /* 0x000fea0003800000 */
.L_x_2279:
[----:B------:R-:W-:Y:S05]  /*4fa0*/  BRA `(.L_x_2281) ;  /* 0xffffffe000d87947 */ /* 0x000fea000383ffff */
.L_x_2209:
[----:B------:R-:W-:Y:S01]  /*4fb0*/  BSSY B0, `(.L_x_2282) ;  /* 0x0000006000007945 */ /* 0x000fe20003800000 */
[----:B------:R-:W-:Y:S01]  /*4fc0*/  IMAD.MOV.U32 R21, RZ, RZ, R5 ;  /* 0x000000ffff157224 */ /* 0x000fe200078e0005 */
[----:B------:R-:W-:-:S07]  /*4fd0*/  MOV R37, 0xffffffff ;  /* 0xffffffff00257802 */ /* 0x000fce0000000f00 */
[----:B0-234-:R-:W-:Y:S05]  /*4fe0*/  WARPSYNC.COLLECTIVE R37, `(.L_x_2283) ;  /* 0x0000000025087348 */ /* 0x01dfea0003c00000 */
[----:B0-----:R0:W1:Y:S02]  /*4ff0*/  SHFL.IDX P0, R37, R20, R21, R12 ;  /* 0x0000001514257389 */ /* 0x001064000000000c */
[----:B01234-:R-:W-:Y:S05]  /*5000*/  ENDCOLLECTIVE ;  /* 0x000000000000791b */ /* 0x01ffea0003800000 */
.L_x_2283:
[----:B------:R-:W-:Y:S05]  /*5010*/  BSYNC B0 ;  /* 0x0000000000007941 */ /* 0x000fea0003800000 */
.L_x_2282:
[----:B------:R-:W-:Y:S05]  /*5020*/  BRA `(.L_x_2284) ;  /* 0xffffffe000cc7947 */ /* 0x000fea000383ffff */
.L_x_2211:
[----:B------:R-:W-:Y:S01]  /*5030*/  BSSY B0, `(.L_x_2285) ;  /* 0x0000006000007945 */ /* 0x000fe20003800000 */
[----:B------:R-:W-:Y:S02]  /*5040*/  IMAD.MOV.U32 R21, RZ, RZ, R4 ;  /* 0x000000ffff157224 */ /* 0x000fe400078e0004 */
[----:B------:R-:W-:-:S07]  /*5050*/  IMAD.MOV.U32 R37, RZ, RZ, -0x1 ;  /* 0xffffffffff257424 */ /* 0x000fce00078e00ff */
[----:B0-234-:R-:W-:Y:S05]  /*5060*/  WARPSYNC.COLLECTIVE R37, `(.L_x_2286) ;  /* 0x0000000025087348 */ /* 0x01dfea0003c00000 */
[----:B0-----:R0:W1:Y:S02]  /*5070*/  SHFL.IDX P0, R37, R20, R21, R12 ;  /* 0x0000001514257389 */ /* 0x001064000000000c */
[----:B01234-:R-:W-:Y:S05]  /*5080*/  ENDCOLLECTIVE ;  /* 0x000000000000791b */ /* 0x01ffea0003800000 */
.L_x_2286:
[----:B------:R-:W-:Y:S05]  /*5090*/  BSYNC B0 ;  /* 0x0000000000007941 */ /* 0x000fea0003800000 */
.L_x_2285:
[----:B------:R-:W-:Y:S05]  /*50a0*/  BRA `(.L_x_2287) ;  /* 0xffffffe000c87947 */ /* 0x000fea000383ffff */
.L_x_2213:
[----:B------:R-:W-:Y:S01]  /*50b0*/  BSSY B0, `(.L_x_2288) ;  /* 0x0000006000007945 */ /* 0x000fe20003800000 */
[----:B------:R-:W-:Y:S01]  /*50c0*/  MOV R21, R3 ;  /* 0x0000000300157202 */ /* 0x000fe20000000f00 */
[----:B------:R-:W-:-:S07]  /*50d0*/  IMAD.MOV.U32 R37, RZ, RZ, -0x1 ;  /* 0xffffffffff257424 */ /* 0x000fce00078e00ff */
[----:B0-234-:R-:W-:Y:S05]  /*50e0*/  WARPSYNC.COLLECTIVE R37, `(.L_x_2289) ;  /* 0x0000000025087348 */ /* 0x01dfea0003c00000 */
[----:B0-----:R0:W1:Y:S02]  /*50f0*/  SHFL.IDX P0, R37, R20, R21, R12 ;  /* 0x0000001514257389 */ /* 0x001064000000000c */
[----:B01234-:R-:W-:Y:S05]  /*5100*/  ENDCOLLECTIVE ;  /* 0x000000000000791b */ /* 0x01ffea0003800000 */
.L_x_2289:
[----:B------:R-:W-:Y:S05]  /*5110*/  BSYNC B0 ;  /* 0x0000000000007941 */ /* 0x000fea0003800000 */
.L_x_2288:
[----:B------:R-:W-:Y:S05]  /*5120*/  BRA `(.L_x_2290) ;  /* 0xffffffe000c07947 */ /* 0x000fea000383ffff */
.L_x_2215:
[----:B------:R-:W-:Y:S01]  /*5130*/  BSSY B0, `(.L_x_2291) ;  /* 0x0000006000007945 */ /* 0x000fe20003800000 */
[----:B------:R-:W-:Y:S01]  /*5140*/  IMAD.MOV.U32 R21, RZ, RZ, R2 ;  /* 0x000000ffff157224 */ /* 0x000fe200078e0002 */
[----:B------:R-:W-:-:S07]  /*5150*/  MOV R37, 0xffffffff ;  /* 0xffffffff00257802 */ /* 0x000fce0000000f00 */
[----:B0-234-:R-:W-:Y:S05]  /*5160*/  WARPSYNC.COLLECTIVE R37, `(.L_x_2292) ;  /* 0x0000000025087348 */ /* 0x01dfea0003c00000 */
[----:B0-----:R0:W1:Y:S02]  /*5170*/  SHFL.IDX P0, R37, R20, R21, R12 ;  /* 0x0000001514257389 */ /* 0x001064000000000c */
[----:B01234-:R-:W-:Y:S05]  /*5180*/  ENDCOLLECTIVE ;  /* 0x000000000000791b */ /* 0x01ffea0003800000 */
.L_x_2292:
[----:B------:R-:W-:Y:S05]  /*5190*/  BSYNC B0 ;  /* 0x0000000000007941 */ /* 0x000fea0003800000 */
.L_x_2291:
[----:B------:R-:W-:Y:S05]  /*51a0*/  BRA `(.L_x_2293) ;  /* 0xffffffe000b87947 */ /* 0x000fea000383ffff */
.L_x_2217:
[----:B------:R-:W-:Y:S01]  /*51b0*/  BSSY B0, `(.L_x_2294) ;  /* 0x0000006000007945 */ /* 0x000fe20003800000 */
[----:B------:R-:W-:Y:S02]  /*51c0*/  IMAD.MOV.U32 R21, RZ, RZ, R0 ;  /* 0x000000ffff157224 */ /* 0x000fe400078e0000 */
[----:B------:R-:W-:-:S07]  /*51d0*/  IMAD.MOV.U32 R37, RZ, RZ, -0x1 ;  /* 0xffffffffff257424 */ /* 0x000fce00078e00ff */
[----:B0-234-:R-:W-:Y:S05]  /*51e0*/  WARPSYNC.COLLECTIVE R37, `(.L_x_2295) ;  /* 0x0000000025087348 */ /* 0x01dfea0003c00000 */
[----:B0-----:R0:W1:Y:S02]  /*51f0*/  SHFL.IDX P0, R37, R20, R21, R12 ;  /* 0x0000001514257389 */ /* 0x001064000000000c */
[----:B01234-:R-:W-:Y:S05]  /*5200*/  ENDCOLLECTIVE ;  /* 0x000000000000791b */ /* 0x01ffea0003800000 */
.L_x_2295:
[----:B------:R-:W-:Y:S05]  /*5210*/  BSYNC B0 ;  /* 0x0000000000007941 */ /* 0x000fea0003800000 */
.L_x_2294:
[----:B------:R-:W-:Y:S05]  /*5220*/  BRA `(.L_x_2296) ;  /* 0xffffffe000b07947 */ /* 0x000fea000383ffff */
        .weak           $__internal_19_$__cuda_sm20_div_u16
        .type           $__internal_19_$__cuda_sm20_div_u16,@function
        .size           $__internal_19_$__cuda_sm20_div_u16,(.L_x_57970 - $__internal_19_$__cuda_sm20_div_u16)
$__internal_19_$__cuda_sm20_div_u16:
        /* <DEDUP_REMOVED lines=18> */
[----:B------:R-:W-:Y:S06]  /*5350*/  RET.REL.NODEC R2 `(_Z9cuda_gemmIiLi256ELi4ELi1ELi1024ELi8ELi8ELi32ELi0ELi0EEviiiPT_S1_S1_ii) ;  /* 0xffffffac02287950 */ /* 0x000fec0003c3ffff */
.L_x_2297:
        /* <DEDUP_REMOVED lines=10> */
.L_x_57970:


//--------------------- .text._Z9cuda_gemmIiLi256ELi4ELi1ELi1024ELi4ELi4ELi32ELi1ELi1EEviiiPT_S1_S1_ii --------------------------
	.section	.text._Z9cuda_gemmIiLi256ELi4ELi1ELi1024ELi4ELi4ELi32ELi1ELi1EEviiiPT_S1_S1_ii,"ax",@progbits
	.align	128
        .global         _Z9cuda_gemmIiLi256ELi4ELi1ELi1024ELi4ELi4ELi32ELi1ELi1EEviiiPT_S1_S1_ii
        .type           _Z9cuda_gemmIiLi256ELi4ELi1ELi1024ELi4ELi4ELi32ELi1ELi1EEviiiPT_S1_S1_ii,@function
        .size           _Z9cuda_gemmIiLi256ELi4ELi1ELi1024ELi4ELi4ELi32ELi1ELi1EEviiiPT_S1_S1_ii,(.L_x_57971 - _Z9cuda_gemmIiLi256ELi4ELi1ELi1024ELi4ELi4ELi32ELi1ELi1EEviiiPT_S1_S1_ii)
        .other          _Z9cuda_gemmIiLi256ELi4ELi1ELi1024ELi4ELi4ELi32ELi1ELi1EEviiiPT_S1_S1_ii,@"STO_CUDA_ENTRY STV_DEFAULT"
_Z9cuda_gemmIiLi256ELi4ELi1ELi1024ELi4ELi4ELi32ELi1ELi1EEviiiPT_S1_S1_ii:
.text._Z9cuda_gemmIiLi256ELi4ELi1ELi1024ELi4ELi4ELi32ELi1ELi1EEviiiPT_S1_S1_ii:
[----:B------:R-:W-:Y:S01]  /*0000*/  LDC R1, c[0x0][0x37c] ;  /* 0x0000df00ff017b82 */ /* 0x000fe20000000800 */
[----:B------:R-:W0:Y:S01]  /*0010*/  S2R R0, SR_TID.X ;  /* 0x0000000000007919 */ /* 0x000e220000002100 */
[----:B------:R-:W1:Y:S01]  /*0020*/  LDCU.64 UR16, c[0x0][0x358] ;  /* 0x00006b00ff1077ac */ /* 0x000e620008000a00 */
[----:B------:R-:W-:Y:S01]  /*0030*/  BSSY.RECONVERGENT B0, `(.L_x_2298) ;  /* 0x0000013000007945 */ /* 0x000fe20003800200 */
[----:B0-----:R-:W-:-:S13]  /*0040*/  ISETP.GT.U32.AND P0, PT, R0, 0xf, PT ;  /* 0x0000000f0000780c */ /* 0x001fda0003f04070 */
[----:B-1----:R-:W-:Y:S05]  /*0050*/  @P0 BRA `(.L_x_2299) ;  /* 0x0000000000400947 */ /* 0x002fea0003800000 */
[----:B------:R-:W0:Y:S01]  /*0060*/  S2R R3, SR_CgaCtaId ;  /* 0x0000000000037919 */ /* 0x000e220000008800 */
[----:B------:R-:W1:Y:S01]  /*0070*/  LDC R10, c[0x0][0x360] ;  /* 0x0000d800ff0a7b82 */ /* 0x000e620000000800 */
[----:B------:R-:W-:Y:S01]  /*0080*/  MOV R2, 0x400 ;  /* 0x0000040000027802 */ /* 0x000fe20000000f00 */
[----:B------:R-:W-:-:S06]  /*0090*/  IMAD.MOV.U32 R7, RZ, RZ, R0 ;  /* 0x000000ffff077224 */ /* 0x000fcc00078e0000 */
[----:B------:R-:W2:Y:S01]  /*00a0*/  LDC.64 R4, c[0x0][0x398] ;  /* 0x0000e600ff047b82 */ /* 0x000ea20000000a00 */
[----:B0-----:R-:W-:-:S07]  /*00b0*/  LEA R6, R3, R2, 0x18 ;  /* 0x0000000203067211 */ /* 0x001fce00078ec0ff */
.L_x_2300:
[----:B0-2---:R-:W-:-:S06]  /*00c0*/  IMAD.WIDE.U32 R2, R7, 0x4, R4 ;  /* 0x0000000407027825 */ /* 0x005fcc00078e0004 */
[----:B------:R-:W2:Y:S01]  /*00d0*/  LDG.E R2, desc[UR16][R2.64] ;  /* 0x0000001002027981 */ /* 0x000ea2000c1e1900 */
[C---:B------:R-:W-:Y:S02]  /*00e0*/  LOP3.LUT R9, R7.reuse, 0x3, RZ, 0xc0, !PT ;  /* 0x0000000307097812 */ /* 0x040fe400078ec0ff */
[----:B------:R-:W-:Y:S01]  /*00f0*/  LOP3.LUT R8, R7, 0xfffffffc, RZ, 0xc0, !PT ;  /* 0xfffffffc07087812 */ /* 0x000fe200078ec0ff */
[----:B-1----:R-:W-:Y:S02]  /*0100*/  IMAD.IADD R7, R10, 0x1, R7 ;  /* 0x000000010a077824 */ /* 0x002fe400078e0207 */
[----:B------:R-:W-:-:S03]  /*0110*/  IMAD R9, R9, 0x14, R6 ;  /* 0x0000001409097824 */ /* 0x000fc600078e0206 */
[----:B------:R-:W-:Y:S01]  /*0120*/  ISETP.GE.U32.AND P0, PT, R7, 0x10, PT ;  /* 0x000000100700780c */ /* 0x000fe20003f06070 */
[----:B------:R-:W-:-:S05]  /*0130*/  IMAD.IADD R9, R9, 0x1, R8 ;  /* 0x0000000109097824 */ /* 0x000fca00078e0208 */
[----:B--2---:R0:W-:Y:S07]  /*0140*/  STS [R9], R2 ;  /* 0x0000000209007388 */ /* 0x0041ee0000000800 */
[----:B------:R-:W-:Y:S05]  /*0150*/  @!P0 BRA `(.L_x_2300) ;  /* 0xfffffffc00d88947 */ /* 0x000fea000383ffff */
.L_x_2299:
[----:B------:R-:W-:Y:S05]  /*0160*/  BSYNC.RECONVERGENT B0 ;  /* 0x0000000000007941 */ /* 0x000fea0003800200 */
.L_x_2298:
[----:B0-----:R-:W0:Y:S08]  /*0170*/  LDC R2, c[0x0][0x374] ;  /* 0x0000dd00ff027b82 */ /* 0x001e300000000800 */
[----:B------:R-:W1:Y:S01]  /*0180*/  S2UR UR6, SR_CTAID.Y ;  /* 0x00000000000679c3 */ /* 0x000e620000002600 */
[----:B0-----:R-:W-:-:S04]  /*0190*/  SHF.L.U32 R3, R2, 0x2, RZ ;  /* 0x0000000202037819 */ /* 0x001fc800000006ff */
[----:B-1----:R-:W-:-:S13]  /*01a0*/  ISETP.LE.U32.AND P0, PT, R3, UR6, PT ;  /* 0x0000000603007c0c */ /* 0x002fda000bf03070 */
[----:B------:R-:W-:Y:S05]  /*01b0*/  @P0 EXIT ;  /* 0x000000000000094d */ /* 0x000fea0003800000 */
[----:B------:R-:W0:Y:S01]  /*01c0*/  S2UR UR4, SR_CgaCtaId ;  /* 0x00000000000479c3 */ /* 0x000e220000008800 */
[----:B------:R-:W1:Y:S01]  /*01d0*/  LDCU UR10, c[0x0][0x360] ;  /* 0x00006c00ff0a77ac */ /* 0x000e620008000800 */
[C---:B------:R-:W-:Y:S01]  /*01e0*/  IMAD.SHL.U32 R3, R0.reuse, 0x4, RZ ;  /* 0x0000000400037824 */ /* 0x040fe200078e00ff */
[C---:B------:R-:W-:Y:S01]  /*01f0*/  LOP3.LUT R6, R0.reuse, 0x3, RZ, 0xc0, !PT ;  /* 0x0000000300067812 */ /* 0x040fe200078ec0ff */
[----:B------:R-:W-:Y:S01]  /*0200*/  IMAD.U32 R5, RZ, RZ, UR6 ;  /* 0x00000006ff057e24 */ /* 0x000fe2000f8e00ff */
[----:B------:R-:W-:Y:S02]  /*0210*/  UMOV UR8, 0x400 ;  /* 0x0000040000087882 */ /* 0x000fe40000000000 */
[----:B------:R-:W-:Y:S01]  /*0220*/  LOP3.LUT R7, R3, 0xc, RZ, 0xc0, !PT ;  /* 0x0000000c03077812 */ /* 0x000fe200078ec0ff */
[----:B-1----:R-:W-:Y:S01]  /*0230*/  VIADD R4, R0, UR10 ;  /* 0x0000000a00047c36 */ /* 0x002fe20008000000 */
[----:B------:R-:W-:Y:S02]  /*0240*/  ULOP3.LUT UR5, UR10, 0xffff, URZ, 0xc0, !UPT ;  /* 0x0000ffff0a057892 */ /* 0x000fe4000f8ec0ff */
[----:B0-----:R-:W-:-:S02]  /*0250*/  ULEA UR4, UR4, UR8, 0x18 ;  /* 0x0000000804047291 */ /* 0x001fc4000f8ec0ff */
[----:B------:R-:W-:-:S04]  /*0260*/  LOP3.LUT R8, R4, 0x3ff, RZ, 0x3c, !PT ;  /* 0x000003ff04087812 */ /* 0x000fc800078e3cff */
[----:B------:R-:W-:Y:S02]  /*0270*/  LOP3.LUT R8, R8, 0xffff, RZ, 0xc0, !PT ;  /* 0x0000ffff08087812 */ /* 0x000fe400078ec0ff */
[----:B------:R-:W-:Y:S02]  /*0280*/  IADD3 R7, PT, PT, R7, UR4, RZ ;  /* 0x0000000407077c10 */ /* 0x000fe4000fffe0ff */
[----:B------:R-:W-:-:S07]  /*0290*/  MOV R13, 0x2b0 ;  /* 0x000002b0000d7802 */ /* 0x000fce0000000f00 */
[----:B------:R-:W-:Y:S05]  /*02a0*/  CALL.REL.NOINC `($__internal_20_$__cuda_sm20_div_u16) ;  /* 0x0000000c00287944 */ /* 0x000fea0003c00000 */
[----:B------:R-:W0:Y:S01]  /*02b0*/  S2UR UR9, SR_CgaCtaId ;  /* 0x00000000000979c3 */ /* 0x000e220000008800 */
[----:B------:R-:W1:Y:S01]  /*02c0*/  LDCU.64 UR6, c[0x0][0x390] ;  /* 0x00007200ff0677ac */ /* 0x000e620008000a00 */
[----:B------:R-:W-:Y:S01]  /*02d0*/  VIADD R9, R4, UR10 ;  /* 0x0000000a04097c36 */ /* 0x000fe20008000000 */
[----:B------:R-:W-:Y:S01]  /*02e0*/  LOP3.LUT R18, R3, 0x2, R6, 0xf6, !PT ;  /* 0x0000000203127812 */ /* 0x000fe200078ef606 */
[----:B------:R-:W-:Y:S01]  /*02f0*/  UIADD3 UR4, UPT, UPT, UR8, 0x80, URZ ;  /* 0x0000008008047890 */ /* 0x000fe2000fffe0ff */
[----:B------:R-:W-:Y:S01]  /*0300*/  LOP3.LUT R8, R12, 0x3, RZ, 0xc0, !PT ;  /* 0x000000030c087812 */ /* 0x000fe200078ec0ff */
[----:B------:R-:W-:Y:S01]  /*0310*/  UIADD3 UR8, UPT, UPT, UR8, 0x1080, URZ ;  /* 0x0000108008087890 */ /* 0x000fe2000fffe0ff */
[----:B------:R-:W-:Y:S01]  /*0320*/  LOP3.LUT R10, R6, 0x2, RZ, 0x3c, !PT ;  /* 0x00000002060a7812 */ /* 0x000fe200078e3cff */
[----:B------:R-:W-:Y:S01]  /*0330*/  VIADD R11, R9, UR10 ;  /* 0x0000000a090b7c36 */ /* 0x000fe20008000000 */
[----:B------:R-:W-:Y:S02]  /*0340*/  USHF.L.U32 UR11, UR10, 0x2, URZ ;  /* 0x000000020a0b7899 */ /* 0x000fe400080006ff */
[----:B------:R-:W-:-:S02]  /*0350*/  UISETP.GT.U32.AND UP0, UPT, UR10, 0xff, UPT ;  /* 0x000000ff0a00788c */ /* 0x000fc4000bf04070 */
[----:B-1----:R-:W-:Y:S02]  /*0360*/  UIMAD.WIDE.U32 UR12, UR10, 0x4, UR6 ;  /* 0x000000040a0c78a5 */ /* 0x002fe4000f8e0006 */
[----:B------:R-:W-:Y:S02]  /*0370*/  UIMAD.WIDE.U32 UR14, UR10, 0x8, UR6 ;  /* 0x000000080a0e78a5 */ /* 0x000fe4000f8e0006 */
[----:B------:R-:W-:Y:S02]  /*0380*/  UIMAD.WIDE.U32 UR6, UR10, 0xc, UR6 ;  /* 0x0000000c0a0678a5 */ /* 0x000fe4000f8e0006 */
[----:B0-----:R-:W-:Y:S02]  /*0390*/  ULEA UR5, UR9, UR4, 0x18 ;  /* 0x0000000409057291 */ /* 0x001fe4000f8ec0ff */
[----:B------:R-:W-:-:S04]  /*03a0*/  ULEA UR8, UR9, UR8, 0x18 ;  /* 0x0000000809087291 */ /* 0x000fc8000f8ec0ff */
[----:B------:R-:W-:Y:S01]  /*03b0*/  LEA R18, R18, UR5, 0x2 ;  /* 0x0000000512127c11 */ /* 0x000fe2000f8e10ff */
[C---:B------:R-:W-:Y:S01]  /*03c0*/  VIADD R19, R3.reuse, UR5 ;  /* 0x0000000503137c36 */ /* 0x040fe20008000000 */
[----:B------:R-:W-:-:S07]  /*03d0*/  IADD3 R20, PT, PT, R3, UR8, RZ ;  /* 0x0000000803147c10 */ /* 0x000fce000fffe0ff */
.L_x_2314:
[----:B------:R-:W-:Y:S01]  /*03e0*/  ISETP.NE.AND P0, PT, R8, 0x2, PT ;  /* 0x000000020800780c */ /* 0x000fe20003f05270 */
[----:B------:R-:W0:Y:S01]  /*03f0*/  S2UR UR9, SR_CgaCtaId ;  /* 0x00000000000979c3 */ /* 0x000e220000008800 */
[----:B------:R-:W-:Y:S01]  /*0400*/  BSSY.RECONVERGENT B0, `(.L_x_2301) ;  /* 0x0000019000007945 */ /* 0x000fe20003800200 */
[----:B------:R-:W-:Y:S02]  /*0410*/  IMAD.MOV.U32 R21, RZ, RZ, R5 ;  /* 0x000000ffff157224 */ /* 0x000fe400078e0005 */
[----:B----4-:R-:W-:Y:S02]  /*0420*/  IMAD.SHL.U32 R16, R2, 0x4, RZ ;  /* 0x0000000402107824 */ /* 0x010fe400078e00ff */
[----:B------:R-:W-:-:S06]  /*0430*/  IMAD.MOV.U32 R24, RZ, RZ, R0 ;  /* 0x000000ffff187224 */ /* 0x000fcc00078e0000 */
[----:B------:R-:W-:Y:S05]  /*0440*/  @!P0 BRA `(.L_x_2302) ;  /* 0x0000000000508947 */ /* 0x000fea0003800000 */
[----:B------:R-:W1:Y:S01]  /*0450*/  LDC.64 R12, c[0x0][0x390] ;  /* 0x0000e400ff0c7b82 */ /* 0x000e620000000a00 */
[----:B------:R-:W-:-:S05]  /*0460*/  LEA R15, R21, R0, 0xa ;  /* 0x00000000150f7211 */ /* 0x000fca00078e50ff */
[----:B-1----:R-:W-:-:S05]  /*0470*/  IMAD.WIDE R12, R15, 0x4, R12 ;  /* 0x000000040f0c7825 */ /* 0x002fca00078e020c */
[----:B------:R-:W2:Y:S01]  /*0480*/  LDG.E R14, desc[UR16][R12.64] ;  /* 0x000000100c0e7981 */ /* 0x000ea2000c1e1900 */
[----:B------:R-:W-:Y:S01]  /*0490*/  ISETP.NE.AND P0, PT, R8, 0x3, PT ;  /* 0x000000030800780c */ /* 0x000fe20003f05270 */
[----:B------:R-:W-:Y:S02]  /*04a0*/  IMAD.MOV.U32 R24, RZ, RZ, R4 ;  /* 0x000000ffff187224 */ /* 0x000fe400078e0004 */
[----:B--2---:R1:W-:Y:S10]  /*04b0*/  STS [R3+UR5], R14 ;  /* 0x0000000e03007988 */ /* 0x0043f40008000805 */
        /* <DEDUP_REMOVED lines=13> */
.L_x_2302:
[----:B0-----:R-:W-:Y:S05]  /*0590*/  BSYNC.RECONVERGENT B0 ;  /* 0x0000000000007941 */ /* 0x001fea0003800200 */
.L_x_2301:
[----:B------:R-:W-:Y:S01]  /*05a0*/  UMOV UR4, 0x400 ;  /* 0x0000040000047882 */ /* 0x000fe20000000000 */
[----:B------:R-:W-:Y:S01]  /*05b0*/  IMAD.IADD R5, R2, 0x1, R5 ;  /* 0x0000000102057824 */ /* 0x000fe200078e0205 */
[----:B------:R-:W-:Y:S01]  /*05c0*/  UIADD3 UR4, UPT, UPT, UR4, 0x80, URZ ;  /* 0x0000008004047890 */ /* 0x000fe2000fffe0ff */
[----:B------:R-:W-:Y:S01]  /*05d0*/  BSSY.RECONVERGENT B0, `(.L_x_2303) ;  /* 0x0000020000007945 */ /* 0x000fe20003800200 */
[----:B------:R-:W-:Y:S02]  /*05e0*/  LEA R23, R21, R24, 0xa ;  /* 0x0000001815177211 */ /* 0x000fe400078e50ff */
[----:B------:R-:W-:Y:S01]  /*05f0*/  ULEA UR4, UR9, UR4, 0x18 ;  /* 0x0000000409047291 */ /* 0x000fe2000f8ec0ff */
[----:B------:R-:W-:-:S05]  /*0600*/  ISETP.GE.U32.AND P0, PT, R5, R16, PT ;  /* 0x000000100500720c */ /* 0x000fca0003f06070 */
[----:B------:R-:W-:-:S08]  /*0610*/  LEA R22, R24, UR4, 0x2 ;  /* 0x0000000418167c11 */ /* 0x000fd0000f8e10ff */
.L_x_2304:
[----:B------:R-:W0:Y:S01]  /*0620*/  LDC.64 R26, c[0x0][0x390] ;  /* 0x0000e400ff1a7b82 */ /* 0x000e220000000a00 */
[----:B------:R-:W-:Y:S01]  /*0630*/  IMAD.U32 R16, RZ, RZ, UR12 ;  /* 0x0000000cff107e24 */ /* 0x000fe2000f8e00ff */
[----:B------:R-:W-:Y:S01]  /*0640*/  MOV R13, UR15 ;  /* 0x0000000f000d7c02 */ /* 0x000fe20008000f00 */
[----:B--2---:R-:W-:Y:S02]  /*0650*/  IMAD.U32 R17, RZ, RZ, UR13 ;  /* 0x0000000dff117e24 */ /* 0x004fe4000f8e00ff */
[----:B---3--:R-:W-:Y:S02]  /*0660*/  IMAD.U32 R12, RZ, RZ, UR14 ;  /* 0x0000000eff0c7e24 */ /* 0x008fe4000f8e00ff */
[----:B-1----:R-:W-:Y:S02]  /*0670*/  IMAD.U32 R14, RZ, RZ, UR6 ;  /* 0x00000006ff0e7e24 */ /* 0x002fe4000f8e00ff */
[----:B------:R-:W-:Y:S02]  /*0680*/  IMAD.U32 R15, RZ, RZ, UR7 ;  /* 0x00000007ff0f7e24 */ /* 0x000fe4000f8e00ff */
[----:B------:R-:W-:-:S04]  /*0690*/  IMAD.WIDE R16, R23, 0x4, R16 ;  /* 0x0000000417107825 */ /* 0x000fc800078e0210 */
[C---:B------:R-:W-:Y:S02]  /*06a0*/  IMAD.WIDE R12, R23.reuse, 0x4, R12 ;  /* 0x00000004170c7825 */ /* 0x040fe400078e020c */
[----:B------:R-:W2:Y:S02]  /*06b0*/  LDG.E R17, desc[UR16][R16.64] ;  /* 0x0000001010117981 */ /* 0x000ea4000c1e1900 */
[C---:B------:R-:W-:Y:S02]  /*06c0*/  IMAD.WIDE R14, R23.reuse, 0x4, R14 ;  /* 0x00000004170e7825 */ /* 0x040fe400078e020e */
[----:B------:R1:W3:Y:S02]  /*06d0*/  LDG.E R12, desc[UR16][R12.64] ;  /* 0x000000100c0c7981 */ /* 0x0002e4000c1e1900 */
[----:B0-----:R-:W-:Y:S02]  /*06e0*/  IMAD.WIDE R26, R23, 0x4, R26 ;  /* 0x00000004171a7825 */ /* 0x001fe400078e021a */
[----:B------:R-:W4:Y:S04]  /*06f0*/  LDG.E R14, desc[UR16][R14.64] ;  /* 0x000000100e0e7981 */ /* 0x000f28000c1e1900 */
[----:B------:R-:W5:Y:S01]  /*0700*/  LDG.E R25, desc[UR16][R26.64] ;  /* 0x000000101a197981 */ /* 0x000f62000c1e1900 */
[----:B-1----:R-:W0:Y:S01]  /*0710*/  LDC R13, c[0x0][0x360] ;  /* 0x0000d800ff0d7b82 */ /* 0x002e220000000800 */
        /* <DEDUP_REMOVED lines=12> */
.L_x_2303:
[----:B------:R-:W-:Y:S01]  /*07e0*/  ISETP.NE.AND P1, PT, R8, 0x2, PT ;  /* 0x000000020800780c */ /* 0x000fe20003f25270 */
[----:B------:R-:W-:Y:S01]  /*07f0*/  BSSY.RECONVERGENT B0, `(.L_x_2305) ;  /* 0x000000d000007945 */ /* 0x000fe20003800200 */
[----:B------:R-:W-:Y:S01]  /*0800*/  VIADD R22, R20, UR11 ;  /* 0x0000000b14167c36 */ /* 0x000fe20008000000 */
[----:B---3--:R-:W-:-:S10]  /*0810*/  MOV R12, R0 ;  /* 0x00000000000c7202 */ /* 0x008fd40000000f00 */
[----:B------:R-:W-:Y:S05]  /*0820*/  @!P1 BRA `(.L_x_2306) ;  /* 0x0000000000249947 */ /* 0x000fea0003800000 */
[----:B------:R0:W-:Y:S01]  /*0830*/  STS [R3+UR8], RZ ;  /* 0x000000ff03007988 */ /* 0x0001e20008000808 */
[----:B------:R-:W-:Y:S01]  /*0840*/  ISETP.NE.AND P1, PT, R8, 0x3, PT ;  /* 0x000000030800780c */ /* 0x000fe20003f25270 */
[----:B------:R-:W-:-:S12]  /*0850*/  IMAD.MOV.U32 R12, RZ, RZ, R4 ;  /* 0x000000ffff0c7224 */ /* 0x000fd800078e0004 */
[----:B0-----:R-:W-:Y:S05]  /*0860*/  @!P1 BRA `(.L_x_2306) ;  /* 0x0000000000149947 */ /* 0x001fea0003800000 */
[----:B------:R-:W-:Y:S01]  /*0870*/  ISETP.NE.AND P1, PT, R8, RZ, PT ;  /* 0x000000ff0800720c */ /* 0x000fe20003f25270 */
[----:B------:R0:W-:Y:S01]  /*0880*/  STS [R20+UR11], RZ ;  /* 0x000000ff14007988 */ /* 0x0001e2000800080b */
[----:B------:R-:W-:-:S11]  /*0890*/  IMAD.MOV.U32 R12, RZ, RZ, R9 ;  /* 0x000000ffff0c7224 */ /* 0x000fd600078e0009 */
[----:B------:R0:W-:Y:S01]  /*08a0*/  @P1 STS [R22+UR11], RZ ;  /* 0x000000ff16001988 */ /* 0x0001e2000800080b */
[----:B------:R-:W-:-:S07]  /*08b0*/  @P1 IMAD.MOV.U32 R12, RZ, RZ, R11 ;  /* 0x000000ffff0c1224 */ /* 0x000fce00078e000b */
.L_x_2306:
[----:B------:R-:W-:Y:S05]  /*08c0*/  BSYNC.RECONVERGENT B0 ;  /* 0x0000000000007941 */ /* 0x000fea0003800200 */
.L_x_2305:
[----:B------:R-:W-:Y:S01]  /*08d0*/  UMOV UR10, 0x400 ;  /* 0x00000400000a7882 */ /* 0x000fe20000000000 */
[----:B------:R-:W-:Y:S01]  /*08e0*/  BSSY.RECONVERGENT B0, `(.L_x_2307) ;  /* 0x000000d000007945 */ /* 0x000fe20003800200 */
[----:B------:R-:W-:-:S04]  /*08f0*/  UIADD3 UR10, UPT, UPT, UR10, 0x1080, URZ ;  /* 0x000010800a0a7890 */ /* 0x000fc8000fffe0ff */
[----:B------:R-:W-:-:S12]  /*0900*/  ULEA UR10, UR9, UR10, 0x18 ;  /* 0x0000000a090a7291 */ /* 0x000fd8000f8ec0ff */
.L_x_2308:
[C---:B-1----:R-:W-:Y:S01]  /*0910*/  LEA R13, R12.reuse, UR10, 0x2 ;  /* 0x0000000a0c0d7c11 */ /* 0x042fe2000f8e10ff */
        /* <DEDUP_REMOVED lines=10> */
.L_x_2307:
[----:B------:R-:W-:Y:S01]  /*09c0*/  BAR.SYNC.DEFER_BLOCKING 0x0 ;  /* 0x0000000000007b1d */ /* 0x000fe20000010000 */
[C---:B------:R-:W-:Y:S01]  /*09d0*/  VIADD R12, R0.reuse, 0x1 ;  /* 0x00000001000c7836 */ /* 0x040fe20000000000 */
[C---:B-1----:R-:W-:Y:S01]  /*09e0*/  IADD3 R13, PT, PT, R0.reuse, -0x1, RZ ;  /* 0xffffffff000d7810 */ /* 0x042fe20007ffe0ff */
[----:B------:R-:W-:-:S03]  /*09f0*/  IMAD.SHL.U32 R17, R0, 0x4, RZ ;  /* 0x0000000400117824 */ /* 0x000fc600078e00ff */
[----:B------:R-:W-:Y:S02]  /*0a00*/  LOP3.LUT R12, R12, 0x3, RZ, 0xc0, !PT ;  /* 0x000000030c0c7812 */ /* 0x000fe400078ec0ff */
[----:B------:R-:W-:Y:S02]  /*0a10*/  LOP3.LUT R13, R13, 0x3, RZ, 0xc0, !PT ;  /* 0x000000030d0d7812 */ /* 0x000fe400078ec0ff */
[C---:B------:R-:W-:Y:S02]  /*0a20*/  LOP3.LUT R14, R17.reuse, 0x3, R0, 0xf8, !PT ;  /* 0x00000003110e7812 */ /* 0x040fe400078ef800 */
[C---:B------:R-:W-:Y:S02]  /*0a30*/  LOP3.LUT R16, R17.reuse, R12, RZ, 0xfc, !PT ;  /* 0x0000000c11107212 */ /* 0x040fe400078efcff */
[----:B------:R-:W-:Y:S02]  /*0a40*/  LOP3.LUT R17, R17, R13, RZ, 0xfc, !PT ;  /* 0x0000000d11117212 */ /* 0x000fe400078efcff */
[----:B------:R-:W-:-:S02]  /*0a50*/  LEA R15, R14, UR4, 0x2 ;  /* 0x000000040e0f7c11 */ /* 0x000fc4000f8e10ff */
[----:B------:R-:W-:Y:S02]  /*0a60*/  LEA R16, R16, UR4, 0x2 ;  /* 0x0000000410107c11 */ /* 0x000fe4000f8e10ff */
[----:B------:R-:W-:Y:S01]  /*0a70*/  LEA R17, R17, UR4, 0x2 ;  /* 0x0000000411117c11 */ /* 0x000fe2000f8e10ff */
[----:B------:R-:W-:Y:S01]  /*0a80*/  UMOV UR4, URZ ;  /* 0x000000ff00047c82 */ /* 0x000fe20008000000 */
[----:B------:R1:W2:Y:S04]  /*0a90*/  LDS R14, [R18] ;  /* 0x00000000120e7984 */ /* 0x0002a80000000800 */
[----:B------:R-:W3:Y:S04]  /*0aa0*/  LDS R15, [R15] ;  /* 0x000000000f0f7984 */ /* 0x000ee80000000800 */
[----:B------:R-:W4:Y:S04]  /*0ab0*/  LDS R16, [R16] ;  /* 0x0000000010107984 */ /* 0x000f280000000800 */
[----:B-1----:R-:W0:Y:S02]  /*0ac0*/  LDS R17, [R17] ;  /* 0x0000000011117984 */ /* 0x002e240000000800 */
.L_x_2309:
[----:B-1----:R-:W-:Y:S01]  /*0ad0*/  IMAD.U32 R24, RZ, RZ, UR4 ;  /* 0x00000004ff187e24 */ /* 0x002fe2000f8e00ff */
[----:B------:R-:W-:Y:S02]  /*0ae0*/  UIADD3 UR9, UPT, UPT, UR4, 0x1, URZ ;  /* 0x0000000104097890 */ /* 0x000fe4000fffe0ff */
[----:B------:R-:W-:Y:S01]  /*0af0*/  @!UP0 UIADD3 UR9, UPT, UPT, UR4, URZ, URZ ;  /* 0x000000ff04098290 */ /* 0x000fe2000fffe0ff */
[C---:B------:R-:W-:Y:S02]  /*0b00*/  IMAD R23, R24.reuse, 0x14, R7 ;  /* 0x0000001418177824 */ /* 0x040fe400078e0207 */
[----:B------:R-:W-:Y:S01]  /*0b10*/  IMAD R24, R24, 0x400, R20 ;  /* 0x0000040018187824 */ /* 0x000fe200078e0214 */
[----:B------:R-:W-:-:S03]  /*0b20*/  UISETP.GE.U32.AND UP1, UPT, UR9, 0x4, UPT ;  /* 0x000000040900788c */ /* 0x000fc6000bf26070 */
[----:B------:R-:W1:Y:S01]  /*0b30*/  LDS R23, [R23] ;  /* 0x0000000017177984 */ /* 0x000e620000000800 */
[----:B------:R-:W-:-:S03]  /*0b40*/  UMOV UR4, UR9 ;  /* 0x0000000900047c82 */ /* 0x000fc60008000000 */
[----:B------:R-:W-:Y:S04]  /*0b50*/  LDS R28, [R24] ;  /* 0x00000000181c7984 */ /* 0x000fe80000000800 */
[----:B-1----:R-:W3:Y:S04]  /*0b60*/  SHFL.IDX PT, R26, R23, R6, 0x1c1f ;  /* 0x001c1f06171a7589 */ /* 0x002ee800000e0000 */
[----:B------:R-:W4:Y:S01]  /*0b70*/  SHFL.IDX PT, R27, R23, R12, 0x1c1f ;  /* 0x001c1f0c171b7589 */ /* 0x000f2200000e0000 */
[----:B---3--:R-:W-:-:S03]  /*0b80*/  IMAD R25, R15, R26, RZ ;  /* 0x0000001a0f197224 */ /* 0x008fc600078e02ff */
[----:B------:R-:W2:Y:S01]  /*0b90*/  SHFL.IDX PT, R26, R23, R10, 0x1c1f ;  /* 0x001c1f0a171a7589 */ /* 0x000ea200000e0000 */
[----:B----4-:R-:W-:-:S04]  /*0ba0*/  IMAD R25, R16, R27, R25 ;  /* 0x0000001b10197224 */ /* 0x010fc800078e0219 */
[----:B--2---:R-:W-:Y:S02]  /*0bb0*/  IMAD R26, R14, R26, R25 ;  /* 0x0000001a0e1a7224 */ /* 0x004fe400078e0219 */
[----:B------:R-:W0:Y:S02]  /*0bc0*/  SHFL.IDX PT, R25, R23, R13, 0x1c1f ;  /* 0x001c1f0d17197589 */ /* 0x000e2400000e0000 */
[----:B0-----:R-:W-:-:S05]  /*0bd0*/  IMAD R25, R17, R25, R26 ;  /* 0x0000001911197224 */ /* 0x001fca00078e021a */
[----:B------:R-:W-:-:S05]  /*0be0*/  IADD3 R25, PT, PT, R25, R28, RZ ;  /* 0x0000001c19197210 */ /* 0x000fca0007ffe0ff */
[----:B------:R1:W-:Y:S01]  /*0bf0*/  STS [R24], R25 ;  /* 0x0000001918007388 */ /* 0x0003e20000000800 */
[----:B------:R-:W-:Y:S05]  /*0c00*/  BRA.U !UP1, `(.L_x_2309) ;  /* 0xfffffffd09b07547 */ /* 0x000fea000b83ffff */
[----:B------:R-:W0:Y:S08]  /*0c10*/  LDC.64 R12, c[0x0][0x3a0] ;  /* 0x0000e800ff0c7b82 */ /* 0x000e300000000a00 */
[----:B------:R-:W-:Y:S01]  /*0c20*/  BAR.SYNC.DEFER_BLOCKING 0x0 ;  /* 0x0000000000007b1d */ /* 0x000fe20000010000 */
[----:B------:R-:W-:Y:S01]  /*0c30*/  ISETP.NE.AND P1, PT, R8, 0x2, PT ;  /* 0x000000020800780c */ /* 0x000fe20003f25270 */
[----:B------:R-:W-:-:S04]  /*0c40*/  IMAD.MOV.U32 R26, RZ, RZ, R0 ;  /* 0x000000ffff1a7224 */ /* 0x000fc800078e0000 */
[----:B------:R-:W-:Y:S08]  /*0c50*/  BSSY.RECONVERGENT B0, `(.L_x_2310) ;  /* 0x0000015000007945 */ /* 0x000ff00003800200 */
[----:B------:R-:W-:Y:S05]  /*0c60*/  @!P1 BRA `(.L_x_2311) ;  /* 0x00000000004c9947 */ /* 0x000fea0003800000 */
[----:B------:R-:W2:Y:S01]  /*0c70*/  LDS R17, [R3+UR8] ;  /* 0x0000000803117984 */ /* 0x000ea20008000800 */
[----:B------:R-:W3:Y:S01]  /*0c80*/  LDC.64 R14, c[0x0][0x3a0] ;  /* 0x0000e800ff0e7b82 */ /* 0x000ee20000000a00 */
[----:B------:R-:W-:Y:S01]  /*0c90*/  IMAD R23, R21, 0x400, R0 ;  /* 0x0000040015177824 */ /* 0x000fe200078e0200 */
[----:B------:R-:W-:Y:S01]  /*0ca0*/  ISETP.NE.AND P1, PT, R8, 0x3, PT ;  /* 0x000000030800780c */ /* 0x000fe20003f25270 */
[----:B------:R-:W-:Y:S02]  /*0cb0*/  IMAD.MOV.U32 R26, RZ, RZ, R4 ;  /* 0x000000ffff1a7224 */ /* 0x000fe400078e0004 */
[----:B---3--:R-:W-:-:S05]  /*0cc0*/  IMAD.WIDE R14, R23, 0x4, R14 ;  /* 0x00000004170e7825 */ /* 0x008fca00078e020e */
[----:B--2---:R2:W-:Y:S05]  /*0cd0*/  STG.E desc[UR16][R14.64], R17 ;  /* 0x000000110e007986 */ /* 0x0045ea000c101910 */
[----:B------:R-:W-:Y:S05]  /*0ce0*/  @!P1 BRA `(.L_x_2311) ;  /* 0x00000000002c9947 */ /* 0x000fea0003800000 */
[----:B------:R-:W-:Y:S01]  /*0cf0*/  ISETP.NE.AND P1, PT, R8, RZ, PT ;  /* 0x000000ff0800720c */ /* 0x000fe20003f25270 */
[----:B------:R-:W3:Y:S01]  /*0d00*/  LDS R23, [R20+UR11] ;  /* 0x0000000b14177984 */ /* 0x000ee20008000800 */
[----:B------:R-:W-:Y:S01]  /*0d10*/  IADD3 R16, P2, PT, R14, UR11, RZ ;  /* 0x0000000b0e107c10 */ /* 0x000fe2000ff5e0ff */
[----:B------:R-:W-:-:S03]  /*0d20*/  IMAD.MOV.U32 R26, RZ, RZ, R9 ;  /* 0x000000ffff1a7224 */ /* 0x000fc600078e0009 */
[----:B--2---:R-:W-:-:S07]  /*0d30*/  IADD3.X R17, PT, PT, RZ, R15, RZ, P2, !PT ;  /* 0x0000000fff117210 */ /* 0x004fce00017fe4ff */
[----:B-1----:R-:W1:Y:S01]  /*0d40*/  @P1 LDS R25, [R22+UR11] ;  /* 0x0000000b16191984 */ /* 0x002e620008000800 */
[----:B------:R-:W-:Y:S01]  /*0d50*/  @P1 IADD3 R14, P2, PT, R16, UR11, RZ ;  /* 0x0000000b100e1c10 */ /* 0x000fe2000ff5e0ff */
[----:B------:R-:W-:-:S04]  /*0d60*/  @P1 IMAD.MOV.U32 R26, RZ, RZ, R11 ;  /* 0x000000ffff1a1224 */ /* 0x000fc800078e000b */
[----:B------:R-:W-:Y:S01]  /*0d70*/  @P1 IMAD.X R15, RZ, RZ, R17, P2 ;  /* 0x000000ffff0f1224 */ /* 0x000fe200010e0611 */
[----:B---3--:R3:W-:Y:S04]  /*0d80*/  STG.E desc[UR16][R16.64], R23 ;  /* 0x0000001710007986 */ /* 0x0087e8000c101910 */
[----:B-1----:R3:W-:Y:S03]  /*0d90*/  @P1 STG.E desc[UR16][R14.64], R25 ;  /* 0x000000190e001986 */ /* 0x0027e6000c101910 */
.L_x_2311:
[----:B------:R-:W-:Y:S05]  /*0da0*/  BSYNC.RECONVERGENT B0 ;  /* 0x0000000000007941 */ /* 0x000fea0003800200 */
.L_x_2310:
[----:B------:R-:W-:Y:S01]  /*0db0*/  BSSY.RECONVERGENT B0, `(.L_x_2312) ;  /* 0x0000017000007945 */ /* 0x000fe20003800200 */
.L_x_2313:
[C---:B--234-:R-:W-:Y:S01]  /*0dc0*/  LEA R14, R26.reuse, UR10, 0x2 ;  /* 0x0000000a1a0e7c11 */ /* 0x05cfe2000f8e10ff */
[----:B-1----:R-:W-:Y:S02]  /*0dd0*/  IMAD R25, R21, 0x400, R26 ;  /* 0x0000040015197824 */ /* 0x002fe400078e021a */
[----:B------:R-:W-:Y:S01]  /*0de0*/  VIADD R26, R26, UR11 ;  /* 0x0000000b1a1a7c36 */ /* 0x000fe20008000000 */
[----:B------:R-:W-:Y:S01]  /*0df0*/  IADD3 R27, PT, PT, R14, UR11, RZ ;  /* 0x0000000b0e1b7c10 */ /* 0x000fe2000fffe0ff */
[----:B------:R-:W1:Y:S01]  /*0e00*/  LDS R23, [R14] ;  /* 0x000000000e177984 */ /* 0x000e620000000800 */
[----:B0-----:R-:W-:-:S03]  /*0e10*/  IMAD.WIDE R24, R25, 0x4, R12 ;  /* 0x0000000419187825 */ /* 0x001fc600078e020c */
[----:B------:R-:W0:Y:S01]  /*0e20*/  LDS R28, [R14+UR11] ;  /* 0x0000000b0e1c7984 */ /* 0x000e220008000800 */
[----:B------:R-:W-:Y:S01]  /*0e30*/  VIADD R29, R27, UR11 ;  /* 0x0000000b1b1d7c36 */ /* 0x000fe20008000000 */
[----:B------:R-:W-:Y:S02]  /*0e40*/  IADD3 R22, P1, PT, R24, UR11, RZ ;  /* 0x0000000b18167c10 */ /* 0x000fe4000ff3e0ff */
[----:B------:R-:W2:Y:S04]  /*0e50*/  LDS R27, [R27+UR11] ;  /* 0x0000000b1b1b7984 */ /* 0x000ea80008000800 */
[----:B------:R-:W3:Y:S04]  /*0e60*/  LDS R29, [R29+UR11] ;  /* 0x0000000b1d1d7984 */ /* 0x000ee80008000800 */
[----:B-1----:R1:W-:Y:S02]  /*0e70*/  STG.E desc[UR16][R24.64], R23 ;  /* 0x0000001718007986 */ /* 0x0023e4000c101910 */
[----:B-1----:R-:W-:Y:S01]  /*0e80*/  IMAD.X R23, RZ, RZ, R25, P1 ;  /* 0x000000ffff177224 */ /* 0x002fe200008e0619 */
[----:B------:R-:W-:-:S04]  /*0e90*/  IADD3 R16, P1, PT, R22, UR11, RZ ;  /* 0x0000000b16107c10 */ /* 0x000fc8000ff3e0ff */
[----:B------:R-:W-:Y:S01]  /*0ea0*/  IADD3.X R17, PT, PT, RZ, R23, RZ, P1, !PT ;  /* 0x00000017ff117210 */ /* 0x000fe20000ffe4ff */
[----:B0-----:R4:W-:Y:S01]  /*0eb0*/  STG.E desc[UR16][R22.64], R28 ;  /* 0x0000001c16007986 */ /* 0x0019e2000c101910 */
[----:B------:R-:W-:-:S03]  /*0ec0*/  IADD3 R14, P1, PT, R16, UR11, RZ ;  /* 0x0000000b100e7c10 */ /* 0x000fc6000ff3e0ff */
[----:B--2---:R4:W-:Y:S02]  /*0ed0*/  STG.E desc[UR16][R16.64], R27 ;  /* 0x0000001b10007986 */ /* 0x0049e4000c101910 */
[----:B------:R-:W-:Y:S01]  /*0ee0*/  IMAD.X R15, RZ, RZ, R17, P1 ;  /* 0x000000ffff0f7224 */ /* 0x000fe200008e0611 */
[----:B------:R-:W-:-:S04]  /*0ef0*/  ISETP.GE.U32.AND P1, PT, R26, 0x400, PT ;  /* 0x000004001a00780c */ /* 0x000fc80003f26070 */
[----:B---3--:R4:W-:Y:S09]  /*0f00*/  STG.E desc[UR16][R14.64], R29 ;  /* 0x0000001d0e007986 */ /* 0x0089f2000c101910 */
[----:B------:R-:W-:Y:S05]  /*0f10*/  @!P1 BRA `(.L_x_2313) ;  /* 0xfffffffc00a89947 */ /* 0x000fea000383ffff */
[----:B------:R-:W-:Y:S05]  /*0f20*/  BSYNC.RECONVERGENT B0 ;  /* 0x0000000000007941 */ /* 0x000fea0003800200 */
.L_x_2312:
[----:B------:R-:W-:Y:S05]  /*0f30*/  @!P0 BRA `(.L_x_2314) ;  /* 0xfffffff400288947 */ /* 0x000fea000383ffff */
[----:B------:R-:W-:Y:S05]  /*0f40*/  EXIT ;  /* 0x000000000000794d */ /* 0x000fea0003800000 */
        .weak           $__internal_20_$__cuda_sm20_div_u16
        .type           $__internal_20_$__cuda_sm20_div_u16,@function
        .size           $__internal_20_$__cuda_sm20_div_u16,(.L_x_57971 - $__internal_20_$__cuda_sm20_div_u16)
$__internal_20_$__cuda_sm20_div_u16:
        /* <DEDUP_REMOVED lines=18> */
[----:B------:R-:W-:Y:S06]  /*1070*/  RET.REL.NODEC R8 `(_Z9cuda_gemmIiLi256ELi4ELi1ELi1024ELi4ELi4ELi32ELi1ELi1EEviiiPT_S1_S1_ii) ;  /* 0xffffffec08e07950 */ /* 0x000fec0003c3ffff */
.L_x_2315:
        /* <DEDUP_REMOVED lines=16> */
.L_x_57971:


//--------------------- .text._Z9cuda_gemmIiLi256ELi4ELi1ELi1024ELi4ELi4ELi32ELi1ELi0EEviiiPT_S1_S1_ii --------------------------
	.section	.text._Z9cuda_gemmIiLi256ELi4ELi1ELi1024ELi4ELi4ELi32ELi1ELi0EEviiiPT_S1_S1_ii,"ax",@progbits
	.align	128
        .global         _Z9cuda_gemmIiLi256ELi4ELi1ELi1024ELi4ELi4ELi32ELi1ELi0EEviiiPT_S1_S1_ii
        .type           _Z9cuda_gemmIiLi256ELi4ELi1ELi1024ELi4ELi4ELi32ELi1ELi0EEviiiPT_S1_S1_ii,@function
        .size           _Z9cuda_gemmIiLi256ELi4ELi1ELi1024ELi4ELi4ELi32ELi1ELi0EEviiiPT_S1_S1_ii,(.L_x_57972 - _Z9cuda_gemmIiLi256ELi4ELi1ELi1024ELi4ELi4ELi32ELi1ELi0EEviiiPT_S1_S1_ii)
        .other          _Z9cuda_gemmIiLi256ELi4ELi1ELi1024ELi4ELi4ELi32ELi1ELi0EEviiiPT_S1_S1_ii,@"STO_CUDA_ENTRY STV_DEFAULT"
_Z9cuda_gemmIiLi256ELi4ELi1ELi1024ELi4ELi4ELi32ELi1ELi0EEviiiPT_S1_S1_ii:
.text._Z9cuda_gemmIiLi256ELi4ELi1ELi1024ELi4ELi4ELi32ELi1ELi0EEviiiPT_S1_S1_ii:
        /* <DEDUP_REMOVED lines=13> */
[----:B------:R-:W-:Y:S02]  /*00d0*/  ISETP.NE.U32.AND P1, PT, RZ, UR14, PT ;  /* 0x0000000eff007c0c */ /* 0x000fe4000bf25070 */
[----:B------:R-:W-:Y:S02]  /*00e0*/  ISETP.NE.U32.AND P4, PT, RZ, UR15, PT ;  /* 0x0000000fff007c0c */ /* 0x000fe4000bf85070 */
[----:B------:R-:W-:Y:S01]  /*00f0*/  LOP3.LUT R16, RZ, UR15, RZ, 0x33, !PT ;  /* 0x0000000fff107c12 */ /* 0x000fe2000f8e33ff */
[----:B------:R-:W3:Y:S02]  /*0100*/  I2F.U32.RP R10, UR15 ;  /* 0x0000000f000a7d06 */ /* 0x000ee40008209000 */
[----:B------:R-:W4:Y:S06]  /*0110*/  LDC.64 R2, c[0x0][0x398] ;  /* 0x0000e600ff027b82 */ /* 0x000f2c0000000a00 */
[----:B0-----:R-:W0:Y:S08]  /*0120*/  MUFU.RCP R5, R5 ;  /* 0x0000000500057308 */ /* 0x001e300000001000 */
[----:B---3--:R-:W3:Y:S01]  /*0130*/  MUFU.RCP R10, R10 ;  /* 0x0000000a000a7308 */ /* 0x008ee20000001000 */
[----:B0-----:R-:W-:Y:S01]  /*0140*/  VIADD R6, R5, 0xffffffe ;  /* 0x0ffffffe05067836 */ /* 0x001fe20000000000 */
[----:B------:R-:W-:-:S06]  /*0150*/  MOV R5, 0x400 ;  /* 0x0000040000057802 */ /* 0x000fcc0000000f00 */
[----:B------:R0:W5:Y:S01]  /*0160*/  F2I.FTZ.U32.TRUNC.NTZ R7, R6 ;  /* 0x0000000600077305 */ /* 0x000162000021f000 */
[----:B-1----:R-:W-:Y:S01]  /*0170*/  LEA R11, R12, R5, 0x18 ;  /* 0x000000050c0b7211 */ /* 0x002fe200078ec0ff */
[----:B---3--:R-:W-:-:S06]  /*0180*/  VIADD R8, R10, 0xffffffe ;  /* 0x0ffffffe0a087836 */ /* 0x008fcc0000000000 */
[----:B------:R1:W3:Y:S01]  /*0190*/  F2I.FTZ.U32.TRUNC.NTZ R9, R8 ;  /* 0x0000000800097305 */ /* 0x0002e2000021f000 */
[----:B0-----:R-:W-:Y:S01]  /*01a0*/  IMAD.MOV.U32 R6, RZ, RZ, RZ ;  /* 0x000000ffff067224 */ /* 0x001fe200078e00ff */
[----:B-----5:R-:W-:Y:S01]  /*01b0*/  IADD3 R10, PT, PT, RZ, -R7, RZ ;  /* 0x80000007ff0a7210 */ /* 0x020fe20007ffe0ff */
[----:B-1----:R-:W-:-:S04]  /*01c0*/  IMAD.MOV.U32 R8, RZ, RZ, RZ ;  /* 0x000000ffff087224 */ /* 0x002fc800078e00ff */
[----:B------:R-:W-:Y:S02]  /*01d0*/  IMAD R5, R10, UR14, RZ ;  /* 0x0000000e0a057c24 */ /* 0x000fe4000f8e02ff */
[----:B---3--:R-:W-:Y:S02]  /*01e0*/  IMAD.MOV R13, RZ, RZ, -R9 ;  /* 0x000000ffff0d7224 */ /* 0x008fe400078e0a09 */
[----:B------:R-:W-:Y:S01]  /*01f0*/  IMAD.HI.U32 R10, R7, R5, R6 ;  /* 0x00000005070a7227 */ /* 0x000fe200078e0006 */
[----:B------:R-:W-:-:S03]  /*0200*/  MOV R5, R0 ;  /* 0x0000000000057202 */ /* 0x000fc60000000f00 */
[----:B------:R-:W-:-:S04]  /*0210*/  IMAD R13, R13, UR15, RZ ;  /* 0x0000000f0d0d7c24 */ /* 0x000fc8000f8e02ff */
[----:B------:R-:W-:Y:S01]  /*0220*/  IMAD.HI.U32 R12, R9, R13, R8 ;  /* 0x0000000d090c7227 */ /* 0x000fe200078e0008 */
[----:B--2-4-:R-:W-:-:S07]  /*0230*/  LOP3.LUT R9, RZ, UR14, RZ, 0x33, !PT ;  /* 0x0000000eff097c12 */ /* 0x014fce000f8e33ff */
.L_x_2318:
[----:B0-----:R-:W-:-:S06]  /*0240*/  IMAD.WIDE.U32 R6, R5, 0x4, R2 ;  /* 0x0000000405067825 */ /* 0x001fcc00078e0002 */
[----:B------:R-:W2:Y:S01]  /*0250*/  LDG.E R6, desc[UR18][R6.64] ;  /* 0x0000001206067981 */ /* 0x000ea2000c1e1900 */
        /* <DEDUP_REMOVED lines=19> */
[----:B------:R-:W-:-:S04]  /*0390*/  SEL R13, R16, R13, !P4 ;  /* 0x0000000d100d7207 */ /* 0x000fc80006000000 */
[----:B------:R-:W-:-:S05]  /*03a0*/  LEA R13, R13, R8, 0x2 ;  /* 0x000000080d0d7211 */ /* 0x000fca00078e10ff */
[----:B--2---:R0:W-:Y:S01]  /*03b0*/  STS [R13], R6 ;  /* 0x000000060d007388 */ /* 0x0041e20000000800 */
[----:B------:R-:W-:Y:S05]  /*03c0*/  @!P0 BRA `(.L_x_2318) ;  /* 0xfffffffc009c8947 */ /* 0x000fea000383ffff */
.L_x_2317:
[----:B------:R-:W-:Y:S05]  /*03d0*/  BSYNC.RECONVERGENT B0 ;  /* 0x0000000000007941 */ /* 0x000fea0003800200 */
.L_x_2316:
[----:B------:R-:W-:Y:S01]  /*03e0*/  R2UR UR7, R4 ;  /* 0x00000000040772ca */ /* 0x000fe200000e0000 */
[----:B------:R-:W-:Y:S01]  /*03f0*/  UMOV UR4, URZ ;  /* 0x000000ff00047c82 */ /* 0x000fe20008000000 */
[----:B------:R-:W-:Y:S01]  /*0400*/  USHF.R.U32.HI UR10, URZ, 0x4, UR15 ;  /* 0x00000004ff0a7899 */ /* 0x000fe2000801160f */
[----:B------:R-:W1:Y:S01]  /*0410*/  S2UR UR9, SR_CTAID.Y ;  /* 0x00000000000979c3 */ /* 0x000e620000002600 */
[----:B------:R-:W2:Y:S01]  /*0420*/  LDCU UR26, c[0x0][0x360] ;  /* 0x00006c00ff1a77ac */ /* 0x000ea20008000800 */
[----:B------:R-:W3:Y:S08]  /*0430*/  LDCU UR22, c[0x0][0x374] ;  /* 0x00006e80ff1677ac */ /* 0x000ef00008000800 */
[----:B------:R-:W4:Y:S01]  /*0440*/  I2F.RP R2, UR7 ;  /* 0x0000000700027d06 */ /* 0x000f220008209400 */
[----:B---3--:R-:W-:-:S07]  /*0450*/  USHF.L.U32 UR23, UR22, 0x2, URZ ;  /* 0x0000000216177899 */ /* 0x008fce00080006ff */
[----:B----4-:R-:W3:Y:S01]  /*0460*/  MUFU.RCP R2, R2 ;  /* 0x0000000200027308 */ /* 0x010ee20000001000 */
[----:B-1----:R-:W-:-:S06]  /*0470*/  UISETP.GE.U32.AND UP4, UPT, UR9, UR23, UPT ;  /* 0x000000170900728c */ /* 0x002fcc000bf86070 */
[----:B------:R-:W-:Y:S01]  /*0480*/  PLOP3.LUT P2, PT, PT, PT, UP4, 0x80, 0x8 ;  /* 0x000000000008781c */ /* 0x000fe20003f4f048 */
[----:B---3--:R-:W-:-:S06]  /*0490*/  VIADD R3, R2, 0xffffffe ;  /* 0x0ffffffe02037836 */ /* 0x008fcc0000000000 */
[----:B------:R-:W1:Y:S02]  /*04a0*/  F2I.FTZ.U32.TRUNC.NTZ R3, R3 ;  /* 0x0000000300037305 */ /* 0x000e64000021f000 */
[----:B-1----:R-:W-:-:S13]  /*04b0*/  R2UR UR5, R3 ;  /* 0x00000000030572ca */ /* 0x002fda00000e0000 */
        /* <DEDUP_REMOVED lines=19> */
[----:B------:R-:W1:Y:S01]  /*05f0*/  I2F.U32.RP R7, UR12 ;  /* 0x0000000c00077d06 */ /* 0x000e620008209000 */
[----:B------:R-:W-:-:S04]  /*0600*/  UIMAD UR7, UR6, UR12, URZ ;  /* 0x0000000c060772a4 */ /* 0x000fc8000f8e02ff */
[----:B------:R-:W-:-:S04]  /*0610*/  UISETP.LT.AND UP1, UPT, UR7, 0x100, UPT ;  /* 0x000001000700788c */ /* 0x000fc8000bf21270 */
[----:B------:R-:W-:-:S04]  /*0620*/  USEL UR7, UR7, 0x100, UP1 ;  /* 0x0000010007077887 */ /* 0x000fc80008800000 */
[----:B------:R-:W-:Y:S02]  /*0630*/  ULOP3.LUT UR8, URZ, UR7, URZ, 0x33, !UPT ;  /* 0x00000007ff087292 */ /* 0x000fe4000f8e33ff */
[----:B------:R-:W-:Y:S01]  /*0640*/  IADD3 R5, PT, PT, RZ, -UR7, RZ ;  /* 0x80000007ff057c10 */ /* 0x000fe2000fffe0ff */
[----:B-1----:R-:W-:Y:S01]  /*0650*/  MUFU.RCP R7, R7 ;  /* 0x0000000700077308 */ /* 0x002fe20000001000 */
[----:B------:R-:W-:-:S07]  /*0660*/  UISETP.NE.U32.AND UP1, UPT, UR7, URZ, UPT ;  /* 0x000000ff0700728c */ /* 0x000fce000bf25070 */
[----:B------:R-:W1:Y:S08]  /*0670*/  I2F.U32.RP R4, UR7 ;  /* 0x0000000700047d06 */ /* 0x000e700008209000 */
[----:B-1----:R-:W1:Y:S02]  /*0680*/  MUFU.RCP R4, R4 ;  /* 0x0000000400047308 */ /* 0x002e640000001000 */
[----:B-1----:R-:W-:-:S06]  /*0690*/  VIADD R2, R4, 0xffffffe ;  /* 0x0ffffffe04027836 */ /* 0x002fcc0000000000 */
[----:B------:R1:W3:Y:S02]  /*06a0*/  F2I.FTZ.U32.TRUNC.NTZ R3, R2 ;  /* 0x0000000200037305 */ /* 0x0002e4000021f000 */
[----:B-1----:R-:W-:Y:S02]  /*06b0*/  IMAD.MOV.U32 R2, RZ, RZ, RZ ;  /* 0x000000ffff027224 */ /* 0x002fe400078e00ff */
[----:B---3--:R-:W-:-:S04]  /*06c0*/  IMAD R5, R5, R3, RZ ;  /* 0x0000000305057224 */ /* 0x008fc800078e02ff */
[----:B------:R-:W-:-:S05]  /*06d0*/  IMAD.HI.U32 R3, R3, R5, R2 ;  /* 0x0000000503037227 */ /* 0x000fca00078e0002 */
[C---:B------:R-:W-:Y:S01]  /*06e0*/  R2UR UR4, R3.reuse ;  /* 0x00000000030472ca */ /* 0x040fe200000e0000 */
[----:B0-----:R-:W-:-:S04]  /*06f0*/  IMAD.HI.U32 R6, R3, R0, RZ ;  /* 0x0000000003067227 */ /* 0x001fc800078e00ff */
        /* <DEDUP_REMOVED lines=10> */
[----:B------:R-:W-:Y:S01]  /*07a0*/  @P0 IADD3 R4, PT, PT, R4, -UR7, RZ ;  /* 0x8000000704040c10 */ /* 0x000fe2000fffe0ff */
[----:B------:R-:W-:Y:S01]  /*07b0*/  @P0 VIADD R6, R6, 0x1 ;  /* 0x0000000106060836 */ /* 0x000fe20000000000 */
[----:B------:R-:W-:Y:S02]  /*07c0*/  PLOP3.LUT P0, PT, PT, PT, UP1, 0x80, 0x8 ;  /* 0x000000000008781c */ /* 0x000fe40003f0f018 */
[----:B------:R-:W-:Y:S01]  /*07d0*/  ISETP.GE.U32.AND P1, PT, R4, UR7, PT ;  /* 0x0000000704007c0c */ /* 0x000fe2000bf26070 */
[----:B0-----:R-:W-:Y:S02]  /*07e0*/  IMAD.MOV R7, RZ, RZ, -R5 ;  /* 0x000000ffff077224 */ /* 0x001fe400078e0a05 */
[----:B------:R-:W-:Y:S02]  /*07f0*/  IMAD.MOV.U32 R4, RZ, RZ, RZ ;  /* 0x000000ffff047224 */ /* 0x000fe400078e00ff */
[----:B------:R-:W-:Y:S01]  /*0800*/  IMAD R7, R7, UR12, RZ ;  /* 0x0000000c07077c24 */ /* 0x000fe2000f8e02ff */
[----:B------:R-:W-:-:S02]  /*0810*/  @UP2 UIADD3 UR4, UPT, UPT, -UR7, UR4, URZ ;  /* 0x0000000407042290 */ /* 0x000fc4000fffe1ff */
[----:B------:R-:W-:Y:S01]  /*0820*/  @UP2 UIADD3 UR5, UPT, UPT, UR5, 0x1, URZ ;  /* 0x0000000105052890 */ /* 0x000fe2000fffe0ff */
[----:B------:R-:W-:Y:S01]  /*0830*/  IMAD.HI.U32 R4, R5, R7, R4 ;  /* 0x0000000705047227 */ /* 0x000fe200078e0004 */
[----:B------:R-:W-:-:S03]  /*0840*/  UISETP.GE.U32.AND UP3, UPT, UR4, UR7, UPT ;  /* 0x000000070400728c */ /* 0x000fc6000bf66070 */
[----:B------:R-:W-:-:S04]  /*0850*/  @P1 IADD3 R6, PT, PT, R6, 0x1, RZ ;  /* 0x0000000106061810 */ /* 0x000fc80007ffe0ff */
[----:B------:R-:W-:-:S04]  /*0860*/  SEL R2, R3, R6, !P0 ;  /* 0x0000000603027207 */ /* 0x000fc80004000000 */
[----:B------:R-:W-:Y:S01]  /*0870*/  @UP3 UIADD3 UR5, UPT, UPT, UR5, 0x1, URZ ;  /* 0x0000000105053890 */ /* 0x000fe2000fffe0ff */
[----:B------:R-:W-:-:S03]  /*0880*/  IMAD.MOV R3, RZ, RZ, -R2 ;  /* 0x000000ffff037224 */ /* 0x000fc600078e0a02 */
[----:B------:R-:W-:Y:S01]  /*0890*/  USEL UR8, UR8, UR5, !UP1 ;  /* 0x0000000508087287 */ /* 0x000fe2000c800000 */
[----:B------:R-:W-:-:S04]  /*08a0*/  IMAD R3, R3, UR7, R0 ;  /* 0x0000000703037c24 */ /* 0x000fc8000f8e0200 */
[----:B------:R-:W-:-:S04]  /*08b0*/  IMAD.HI.U32 R5, R4, R3, RZ ;  /* 0x0000000304057227 */ /* 0x000fc800078e00ff */
[----:B------:R-:W-:-:S04]  /*08c0*/  IMAD.MOV R6, RZ, RZ, -R5 ;  /* 0x000000ffff067224 */ /* 0x000fc800078e0a05 */
[----:B------:R-:W-:-:S05]  /*08d0*/  IMAD R3, R6, UR12, R3 ;  /* 0x0000000c06037c24 */ /* 0x000fca000f8e0203 */
[----:B------:R-:W-:-:S13]  /*08e0*/  ISETP.GE.U32.AND P0, PT, R3, UR12, PT ;  /* 0x0000000c03007c0c */ /* 0x000fda000bf06070 */
[----:B------:R-:W-:-:S04]  /*08f0*/  @P0 IADD3 R3, PT, PT, R3, -UR12, RZ ;  /* 0x8000000c03030c10 */ /* 0x000fc8000fffe0ff */
        /* <DEDUP_REMOVED lines=10> */
[----:B------:R-:W-:Y:S01]  /*09a0*/  VIADD R3, R0, UR26 ;  /* 0x0000001a00037c36 */ /* 0x000fe20008000000 */
[----:B------:R-:W-:-:S02]  /*09b0*/  @P1 IADD3 R5, PT, PT, R5, 0x1, RZ ;  /* 0x0000000105051810 */ /* 0x000fc40007ffe0ff */
[----:B------:R-:W-:Y:S02]  /*09c0*/  ISETP.GE.U32.AND P2, PT, R7, UR12, PT ;  /* 0x0000000c07007c0c */ /* 0x000fe4000bf46070 */
[----:B------:R-:W-:Y:S02]  /*09d0*/  LOP3.LUT R8, R3, 0x3ff, RZ, 0x3c, !PT ;  /* 0x000003ff03087812 */ /* 0x000fe400078e3cff */
[----:B------:R-:W-:Y:S02]  /*09e0*/  SEL R4, R6, R5, !P0 ;  /* 0x0000000506047207 */ /* 0x000fe40004000000 */
[----:B------:R-:W-:Y:S02]  /*09f0*/  LOP3.LUT R5, R0, 0x1f, RZ, 0xc0, !PT ;  /* 0x0000001f00057812 */ /* 0x000fe400078ec0ff */
[----:B------:R-:W-:-:S05]  /*0a00*/  LOP3.LUT R8, R8, 0xffff, RZ, 0xc0, !PT ;  /* 0x0000ffff08087812 */ /* 0x000fca00078ec0ff */
[----:B------:R-:W-:-:S05]  /*0a10*/  @P2 VIADD R7, R7, -UR12 ;  /* 0x8000000c07072c36 */ /* 0x000fca0008000000 */
[----:B------:R-:W-:-:S13]  /*0a20*/  ISETP.GE.U32.AND P2, PT, R7, UR12, PT ;  /* 0x0000000c07007c0c */ /* 0x000fda000bf46070 */
[----:B------:R-:W-:-:S05]  /*0a30*/  @P2 VIADD R7, R7, -UR12 ;  /* 0x8000000c07072c36 */ /* 0x000fca0008000000 */
[----:B------:R-:W-:Y:S02]  /*0a40*/  SEL R7, R6, R7, !P0 ;  /* 0x0000000706077207 */ /* 0x000fe40004000000 */
[----:B------:R-:W-:-:S03]  /*0a50*/  LOP3.LUT R6, R4, 0x3, RZ, 0xc0, !PT ;  /* 0x0000000304067812 */ /* 0x000fc600078ec0ff */
[----:B------:R-:W-:-:S07]  /*0a60*/  IMAD.SHL.U32 R7, R7, 0x4, RZ ;  /* 0x0000000407077824 */ /* 0x000fce00078e00ff */
[----:B------:R-:W-:Y:S05]  /*0a70*/  CALL.REL.NOINC `($__internal_21_$__cuda_sm20_div_u16) ;  /* 0x0000002400cc7944 */ /* 0x000fea0003c00000 */
[----:B------:R-:W0:Y:S01]  /*0a80*/  LDCU.64 UR16, c[0x0][0x3a8] ;  /* 0x00007500ff1077ac */ /* 0x000e220008000a00 */
[----:B------:R-:W1:Y:S01]  /*0a90*/  S2UR UR15, SR_CgaCtaId ;  /* 0x00000000000f79c3 */ /* 0x000e620000008800 */
[C---:B------:R-:W-:Y:S01]  /*0aa0*/  IADD3 R8, PT, PT, R6.reuse, 0x1, RZ ;  /* 0x0000000106087810 */ /* 0x040fe20007ffe0ff */
[C---:B------:R-:W-:Y:S01]  /*0ab0*/  VIADD R10, R6.reuse, 0x2 ;  /* 0x00000002060a7836 */ /* 0x040fe20000000000 */
[----:B------:R-:W-:Y:S01]  /*0ac0*/  IADD3 R11, PT, PT, R6, 0x3, RZ ;  /* 0x00000003060b7810 */ /* 0x000fe20007ffe0ff */
[----:B------:R-:W-:Y:S01]  /*0ad0*/  UMOV UR13, 0x400 ;  /* 0x00000400000d7882 */ /* 0x000fe20000000000 */
[----:B------:R-:W2:Y:S01]  /*0ae0*/  LDCU.64 UR4, c[0x0][0x390] ;  /* 0x00007200ff0477ac */ /* 0x000ea20008000a00 */
[----:B------:R-:W-:Y:S01]  /*0af0*/  VIADD R14, R4, 0xffffffff ;  /* 0xffffffff040e7836 */ /* 0x000fe20000000000 */
[----:B------:R-:W-:Y:S02]  /*0b00*/  UIADD3 UR11, UPT, UPT, UR13, 0x80, URZ ;  /* 0x000000800d0b7890 */ /* 0x000fe4000fffe0ff */
[----:B------:R-:W-:-:S02]  /*0b10*/  UIADD3 UR13, UPT, UPT, UR13, 0x1080, URZ ;  /* 0x000010800d0d7890 */ /* 0x000fc4000fffe0ff */
[----:B------:R-:W-:Y:S01]  /*0b20*/  LOP3.LUT R14, R14, 0x3, RZ, 0xc0, !PT ;  /* 0x000000030e0e7812 */ /* 0x000fe200078ec0ff */
[----:B------:R-:W-:Y:S01]  /*0b30*/  USHF.L.U32 UR24, UR26, 0x2, URZ ;  /* 0x000000021a187899 */ /* 0x000fe200080006ff */
[----:B------:R-:W-:Y:S01]  /*0b40*/  UMOV UR14, 0xffffff00 ;  /* 0xffffff00000e7882 */ /* 0x000fe20000000000 */
[----:B0-----:R-:W-:Y:S01]  /*0b50*/  IMAD.U32 R19, RZ, RZ, UR17 ;  /* 0x00000011ff137e24 */ /* 0x001fe2000f8e00ff */
[----:B------:R-:W-:Y:S01]  /*0b60*/  ISETP.GE.AND P0, PT, R8, UR17, PT ;  /* 0x0000001108007c0c */ /* 0x000fe2000bf06270 */
[----:B------:R-:W-:Y:S02]  /*0b70*/  USHF.R.U32.HI UR25, URZ, 0x4, UR17 ;  /* 0x00000004ff197899 */ /* 0x000fe40008011611 */
[----:B------:R-:W-:Y:S01]  /*0b80*/  ISETP.GE.AND P1, PT, R11, UR17, PT ;  /* 0x000000110b007c0c */ /* 0x000fe2000bf26270 */
[----:B------:R-:W-:Y:S01]  /*0b90*/  IMAD R23, RZ, RZ, -UR17 ;  /* 0x80000011ff177e24 */ /* 0x000fe2000f8e02ff */
[C---:B------:R-:W-:Y:S01]  /*0ba0*/  SEL R9, R19.reuse, RZ, P0 ;  /* 0x000000ff13097207 */ /* 0x040fe20000000000 */
[----:B------:R-:W-:Y:S01]  /*0bb0*/  UISETP.LT.AND UP1, UPT, UR16, 0x4, UPT ;  /* 0x000000041000788c */ /* 0x000fe2000bf21270 */
[----:B------:R-:W-:Y:S01]  /*0bc0*/  ISETP.GE.AND P0, PT, R10, UR17, PT ;  /* 0x000000110a007c0c */ /* 0x000fe2000bf06270 */
[----:B-1----:R-:W-:Y:S01]  /*0bd0*/  ULEA UR12, UR15, UR11, 0x18 ;  /* 0x0000000b0f0c7291 */ /* 0x002fe2000f8ec0ff */
[C---:B------:R-:W-:Y:S01]  /*0be0*/  SEL R12, R19.reuse, RZ, P1 ;  /* 0x000000ff130c7207 */ /* 0x040fe20000800000 */
[----:B------:R-:W-:Y:S01]  /*0bf0*/  IMAD.IADD R8, R8, 0x1, -R9 ;  /* 0x0000000108087824 */ /* 0x000fe200078e0a09 */
[C---:B------:R-:W-:Y:S01]  /*0c00*/  SEL R9, R19.reuse, RZ, P0 ;  /* 0x000000ff13097207 */ /* 0x040fe20000000000 */
[----:B------:R-:W-:Y:S01]  /*0c10*/  ULEA UR13, UR15, UR13, 0x18 ;  /* 0x0000000d0f0d7291 */ /* 0x000fe2000f8ec0ff */
[----:B------:R-:W-:Y:S01]  /*0c20*/  ISETP.GE.AND P0, PT, R6, UR17, PT ;  /* 0x0000001106007c0c */ /* 0x000fe2000bf06270 */
[----:B------:R-:W-:Y:S01]  /*0c30*/  USEL UR15, UR25, 0x1, UP0 ;  /* 0x00000001190f7887 */ /* 0x000fe20008000000 */
[----:B------:R-:W-:Y:S01]  /*0c40*/  LEA R16, R0, UR12, 0x2 ;  /* 0x0000000c00107c11 */ /* 0x000fe2000f8e10ff */
[----:B------:R-:W-:Y:S01]  /*0c50*/  IMAD.IADD R9, R10, 0x1, -R9 ;  /* 0x000000010a097824 */ /* 0x000fe200078e0a09 */
[----:B------:R-:W-:Y:S01]  /*0c60*/  SEL R19, R19, RZ, P0 ;  /* 0x000000ff13137207 */ /* 0x000fe20000000000 */
[----:B------:R-:W-:Y:S01]  /*0c70*/  IMAD.IADD R10, R11, 0x1, -R12 ;  /* 0x000000010b0a7824 */ /* 0x000fe200078e0a0c */
[----:B------:R-:W-:Y:S01]  /*0c80*/  LOP3.LUT R11, R13, 0x3, RZ, 0xc0, !PT ;  /* 0x000000030d0b7812 */ /* 0x000fe200078ec0ff */
[----:B------:R-:W-:Y:S01]  /*0c90*/  VIADD R12, R3, UR26 ;  /* 0x0000001a030c7c36 */ /* 0x000fe20008000000 */
[----:B------:R-:W-:Y:S01]  /*0ca0*/  LEA R17, R0, UR13, 0x2 ;  /* 0x0000000d00117c11 */ /* 0x000fe2000f8e10ff */
[----:B------:R-:W-:Y:S01]  /*0cb0*/  VIADD R24, R16, UR24 ;  /* 0x0000001810187c36 */ /* 0x000fe20008000000 */
[----:B------:R-:W-:Y:S01]  /*0cc0*/  IADD3 R13, PT, PT, R4, 0x1, RZ ;  /* 0x00000001040d7810 */ /* 0x000fe20007ffe0ff */
[----:B------:R-:W-:Y:S01]  /*0cd0*/  VIADD R15, R12, UR26 ;  /* 0x0000001a0c0f7c36 */ /* 0x000fe20008000000 */
[----:B------:R-:W-:Y:S01]  /*0ce0*/  LEA R23, R23, 0x201f, 0x8 ;  /* 0x0000201f17177811 */ /* 0x000fe200078e40ff */
[----:B------:R-:W-:Y:S01]  /*0cf0*/  VIADD R25, R17, UR24 ;  /* 0x0000001811197c36 */ /* 0x000fe20008000000 */
[----:B------:R-:W-:Y:S01]  /*0d00*/  LOP3.LUT R13, R13, 0x3, RZ, 0xc0, !PT ;  /* 0x000000030d0d7812 */ /* 0x000fe200078ec0ff */
[----:B------:R-:W-:Y:S01]  /*0d10*/  USEL UR10, UR16, 0x4, UP1 ;  /* 0x00000004100a7887 */ /* 0x000fe20008800000 */
[----:B------:R-:W-:Y:S01]  /*0d20*/  IADD3 R22, PT, PT, R6, -R19, RZ ;  /* 0x8000001306167210 */ /* 0x000fe20007ffe0ff */
[----:B--2---:R-:W-:-:S02]  /*0d30*/  UIMAD.WIDE.U32 UR16, UR26, 0x4, UR4 ;  /* 0x000000041a1078a5 */ /* 0x004fc4000f8e0004 */
[----:B------:R-:W-:Y:S02]  /*0d40*/  UIMAD.WIDE.U32 UR20, UR26, 0x8, UR4 ;  /* 0x000000081a1478a5 */ /* 0x000fe4000f8e0004 */
[----:B------:R-:W-:Y:S02]  /*0d50*/  UIMAD.WIDE.U32 UR4, UR26, 0xc, UR4 ;  /* 0x0000000c1a0478a5 */ /* 0x000fe4000f8e0004 */
[----:B------:R-:W-:-:S12]  /*0d60*/  UIMAD UR11, UR15, UR14, 0x201f ;  /* 0x0000201f0f0b74a4 */ /* 0x000fd8000f8e020e */
.L_x_2383:
[----:B------:R-:W-:Y:S01]  /*0d70*/  ISETP.NE.AND P1, PT, R11, 0x2, PT ;  /* 0x000000020b00780c */ /* 0x000fe20003f25270 */
[----:B0-----:R-:W0:Y:S01]  /*0d80*/  S2UR UR14, SR_CgaCtaId ;  /* 0x00000000000e79c3 */ /* 0x001e220000008800 */
[----:B------:R-:W-:Y:S01]  /*0d90*/  UMOV UR12, 0x400 ;  /* 0x00000400000c7882 */ /* 0x000fe20000000000 */
[----:B------:R-:W-:Y:S01]  /*0da0*/  BSSY.RECONVERGENT B0, `(.L_x_2319) ;  /* 0x0000017000007945 */ /* 0x000fe20003800200 */
[----:B------:R-:W-:Y:S01]  /*0db0*/  IMAD.U32 R27, RZ, RZ, UR9 ;  /* 0x00000009ff1b7e24 */ /* 0x000fe2000f8e00ff */
[----:B------:R-:W-:-:S08]  /*0dc0*/  MOV R34, R0 ;  /* 0x0000000000227202 */ /* 0x000fd00000000f00 */
[----:B----4-:R-:W-:Y:S05]  /*0dd0*/  @!P1 BRA `(.L_x_2320) ;  /* 0x00000000004c9947 */ /* 0x010fea0003800000 */
[----:B------:R-:W1:Y:S01]  /*0de0*/  LDC.64 R18, c[0x0][0x390] ;  /* 0x0000e400ff127b82 */ /* 0x000e620000000a00 */
[----:B------:R-:W-:-:S04]  /*0df0*/  IMAD R21, R27, 0x400, R0 ;  /* 0x000004001b157824 */ /* 0x000fc800078e0200 */
[----:B-1----:R-:W-:-:S05]  /*0e00*/  IMAD.WIDE R18, R21, 0x4, R18 ;  /* 0x0000000415127825 */ /* 0x002fca00078e0212 */
[----:B------:R-:W2:Y:S01]  /*0e10*/  LDG.E R21, desc[UR18][R18.64] ;  /* 0x0000001212157981 */ /* 0x000ea2000c1e1900 */
[----:B------:R-:W-:Y:S01]  /*0e20*/  ISETP.NE.AND P0, PT, R11, 0x3, PT ;  /* 0x000000030b00780c */ /* 0x000fe20003f05270 */
[----:B------:R-:W-:Y:S02]  /*0e30*/  IMAD.MOV.U32 R34, RZ, RZ, R3 ;  /* 0x000000ffff227224 */ /* 0x000fe400078e0003 */
[----:B--2---:R1:W-:Y:S10]  /*0e40*/  STS [R16], R21 ;  /* 0x0000001510007388 */ /* 0x0043f40000000800 */
[----:B------:R-:W-:Y:S05]  /*0e50*/  @!P0 BRA `(.L_x_2320) ;  /* 0x00000000002c8947 */ /* 0x000fea0003800000 */
[----:B------:R-:W-:Y:S02]  /*0e60*/  ISETP.NE.AND P0, PT, R11, RZ, PT ;  /* 0x000000ff0b00720c */ /* 0x000fe40003f05270 */
[----:B------:R-:W-:-:S05]  /*0e70*/  IADD3 R20, P2, PT, R18, UR24, RZ ;  /* 0x0000001812147c10 */ /* 0x000fca000ff5e0ff */
[----:B-1----:R-:W-:-:S06]  /*0e80*/  IMAD.X R21, RZ, RZ, R19, P2 ;  /* 0x000000ffff157224 */ /* 0x002fcc00010e0613 */
[----:B------:R-:W-:-:S04]  /*0e90*/  @P0 IADD3 R18, P2, PT, R20, UR24, RZ ;  /* 0x0000001814120c10 */ /* 0x000fc8000ff5e0ff */
[----:B------:R-:W-:Y:S02]  /*0ea0*/  @P0 IADD3.X R19, PT, PT, RZ, R21, RZ, P2, !PT ;  /* 0x00000015ff130210 */ /* 0x000fe400017fe4ff */
[----:B------:R-:W2:Y:S04]  /*0eb0*/  LDG.E R21, desc[UR18][R20.64] ;  /* 0x0000001214157981 */ /* 0x000ea8000c1e1900 */
[----:B------:R-:W3:Y:S01]  /*0ec0*/  @P0 LDG.E R19, desc[UR18][R18.64] ;  /* 0x0000001212130981 */ /* 0x000ee2000c1e1900 */
[----:B------:R-:W-:Y:S02]  /*0ed0*/  IMAD.MOV.U32 R34, RZ, RZ, R12 ;  /* 0x000000ffff227224 */ /* 0x000fe400078e000c */
[----:B------:R-:W-:Y:S01]  /*0ee0*/  @P0 IMAD.MOV.U32 R34, RZ, RZ, R15 ;  /* 0x000000ffff220224 */ /* 0x000fe200078e000f */
[----:B--2---:R2:W-:Y:S04]  /*0ef0*/  STS [R16+UR24], R21 ;  /* 0x0000001510007988 */ /* 0x0045e80008000818 */
[----:B---3--:R2:W-:Y:S02]  /*0f00*/  @P0 STS [R24+UR24], R19 ;  /* 0x0000001318000988 */ /* 0x0085e40008000818 */
.L_x_2320:
[----:B0-----:R-:W-:Y:S05]  /*0f10*/  BSYNC.RECONVERGENT B0 ;  /* 0x0000000000007941 */ /* 0x001fea0003800200 */
.L_x_2319:
[----:B------:R-:W-:Y:S01]  /*0f20*/  UIADD3 UR13, UPT, UPT, UR12, 0x80, URZ ;  /* 0x000000800c0d7890 */ /* 0x000fe2000fffe0ff */
[----:B------:R-:W-:Y:S01]  /*0f30*/  BSSY.RECONVERGENT B0, `(.L_x_2321) ;  /* 0x0000021000007945 */ /* 0x000fe20003800200 */
[----:B------:R-:W-:Y:S01]  /*0f40*/  UIADD3 UR9, UPT, UPT, UR22, UR9, URZ ;  /* 0x0000000916097290 */ /* 0x000fe2000fffe0ff */
[----:B------:R-:W-:Y:S01]  /*0f50*/  IMAD R29, R27, 0x400, R34 ;  /* 0x000004001b1d7824 */ /* 0x000fe200078e0222 */
[----:B------:R-:W-:Y:S02]  /*0f60*/  ULEA UR13, UR14, UR13, 0x18 ;  /* 0x0000000d0e0d7291 */ /* 0x000fe4000f8ec0ff */
[----:B------:R-:W-:-:S04]  /*0f70*/  UISETP.GE.U32.AND UP1, UPT, UR9, UR23, UPT ;  /* 0x000000170900728c */ /* 0x000fc8000bf26070 */
[----:B------:R-:W-:-:S07]  /*0f80*/  LEA R26, R34, UR13, 0x2 ;  /* 0x0000000d221a7c11 */ /* 0x000fce000f8e10ff */
.L_x_2322:
[----:B--2-4-:R-:W0:Y:S01]  /*0f90*/  LDC.64 R18, c[0x0][0x390] ;  /* 0x0000e400ff127b82 */ /* 0x014e220000000a00 */
[----:B------:R-:W-:Y:S01]  /*0fa0*/  MOV R20, UR16 ;  /* 0x0000001000147c02 */ /* 0x000fe20008000f00 */
[----:B-1----:R-:W-:Y:S02]  /*0fb0*/  IMAD.U32 R21, RZ, RZ, UR17 ;  /* 0x00000011ff157e24 */ /* 0x002fe4000f8e00ff */
        /* <DEDUP_REMOVED lines=11> */
[----:B------:R0:W5:Y:S01]  /*1070*/  LDG.E R35, desc[UR18][R18.64] ;  /* 0x0000001212237981 */ /* 0x000162000c1e1900 */
[----:B------:R-:W0:Y:S01]  /*1080*/  LDC R37, c[0x0][0x360] ;  /* 0x0000d800ff257b82 */ /* 0x000e220000000800 */
[----:B------:R-:W-:-:S05]  /*1090*/  VIADD R34, R34, UR24 ;  /* 0x0000001822227c36 */ /* 0x000fca0008000000 */
[----:B------:R-:W-:Y:S02]  /*10a0*/  ISETP.GE.U32.AND P0, PT, R34, 0x400, PT ;  /* 0x000004002200780c */ /* 0x000fe40003f06070 */
[C---:B0-----:R-:W-:Y:S01]  /*10b0*/  LEA R18, R37.reuse, R26, 0x3 ;  /* 0x0000001a25127211 */ /* 0x041fe200078e18ff */
[--C-:B------:R-:W-:Y:S01]  /*10c0*/  IMAD R19, R37, 0xc, R26.reuse ;  /* 0x0000000c25137824 */ /* 0x100fe200078e021a */
[----:B------:R-:W-:Y:S01]  /*10d0*/  IADD3 R29, PT, PT, R29, UR24, RZ ;  /* 0x000000181d1d7c10 */ /* 0x000fe2000fffe0ff */
[----:B----4-:R-:W-:Y:S04]  /*10e0*/  STS [R26], R33 ;  /* 0x000000211a007388 */ /* 0x010fe80000000800 */
[----:B--2---:R0:W-:Y:S04]  /*10f0*/  STS [R26+UR24], R21 ;  /* 0x000000151a007988 */ /* 0x0041e80008000818 */
[----:B-----5:R4:W-:Y:S04]  /*1100*/  STS [R18], R35 ;  /* 0x0000002312007388 */ /* 0x0209e80000000800 */
[----:B---3--:R4:W-:Y:S01]  /*1110*/  STS [R19], R36 ;  /* 0x0000002413007388 */ /* 0x0089e20000000800 */
[----:B0-----:R-:W-:Y:S01]  /*1120*/  IMAD R26, R37, 0x10, R26 ;  /* 0x00000010251a7824 */ /* 0x001fe200078e021a */
[----:B------:R-:W-:Y:S06]  /*1130*/  @!P0 BRA `(.L_x_2322) ;  /* 0xfffffffc00948947 */ /* 0x000fec000383ffff */
[----:B------:R-:W-:Y:S05]  /*1140*/  BSYNC.RECONVERGENT B0 ;  /* 0x0000000000007941 */ /* 0x000fea0003800200 */
.L_x_2321:
[----:B------:R-:W-:Y:S01]  /*1150*/  BSSY.RECONVERGENT B0, `(.L_x_2323) ;  /* 0x000000c000007945 */ /* 0x000fe20003800200 */
[----:B----4-:R-:W-:-:S03]  /*1160*/  IMAD.MOV.U32 R18, RZ, RZ, R0 ;  /* 0x000000ffff127224 */ /* 0x010fc600078e0000 */
[----:B------:R-:W-:Y:S05]  /*1170*/  @!P1 BRA `(.L_x_2324) ;  /* 0x0000000000249947 */ /* 0x000fea0003800000 */
[----:B------:R0:W-:Y:S01]  /*1180*/  STS [R17], RZ ;  /* 0x000000ff11007388 */ /* 0x0001e20000000800 */
[----:B------:R-:W-:Y:S01]  /*1190*/  ISETP.NE.AND P0, PT, R11, 0x3, PT ;  /* 0x000000030b00780c */ /* 0x000fe20003f05270 */
[----:B------:R-:W-:-:S12]  /*11a0*/  IMAD.MOV.U32 R18, RZ, RZ, R3 ;  /* 0x000000ffff127224 */ /* 0x000fd800078e0003 */
[----:B0-----:R-:W-:Y:S05]  /*11b0*/  @!P0 BRA `(.L_x_2324) ;  /* 0x0000000000148947 */ /* 0x001fea0003800000 */
[----:B------:R-:W-:Y:S01]  /*11c0*/  ISETP.NE.AND P0, PT, R11, RZ, PT ;  /* 0x000000ff0b00720c */ /* 0x000fe20003f05270 */
[----:B------:R0:W-:Y:S01]  /*11d0*/  STS [R17+UR24], RZ ;  /* 0x000000ff11007988 */ /* 0x0001e20008000818 */
[----:B------:R-:W-:-:S11]  /*11e0*/  MOV R18, R12 ;  /* 0x0000000c00127202 */ /* 0x000fd60000000f00 */
[----:B------:R0:W-:Y:S01]  /*11f0*/  @P0 STS [R25+UR24], RZ ;  /* 0x000000ff19000988 */ /* 0x0001e20008000818 */
[----:B------:R-:W-:-:S07]  /*1200*/  @P0 IMAD.MOV.U32 R18, RZ, RZ, R15 ;  /* 0x000000ffff120224 */ /* 0x000fce00078e000f */
.L_x_2324:
[----:B------:R-:W-:Y:S05]  /*1210*/  BSYNC.RECONVERGENT B0 ;  /* 0x0000000000007941 */ /* 0x000fea0003800200 */
.L_x_2323:
[----:B------:R-:W-:Y:S01]  /*1220*/  BSSY.RECONVERGENT B0, `(.L_x_2325) ;  /* 0x000000d000007945 */ /* 0x000fe20003800200 */
[----:B------:R-:W-:-:S04]  /*1230*/  UIADD3 UR12, UPT, UPT, UR12, 0x1080, URZ ;  /* 0x000010800c0c7890 */ /* 0x000fc8000fffe0ff */
[----:B------:R-:W-:-:S12]  /*1240*/  ULEA UR12, UR14, UR12, 0x18 ;  /* 0x0000000c0e0c7291 */ /* 0x000fd8000f8ec0ff */
.L_x_2326:
[C---:B-1----:R-:W-:Y:S01]  /*1250*/  LEA R19, R18.reuse, UR12, 0x2 ;  /* 0x0000000c12137c11 */ /* 0x042fe2000f8e10ff */
        /* <DEDUP_REMOVED lines=10> */
.L_x_2325:
[----:B------:R-:W-:Y:S01]  /*1300*/  BAR.SYNC.DEFER_BLOCKING 0x0 ;  /* 0x0000000000007b1d */ /* 0x000fe20000010000 */
[----:B------:R-:W-:-:S09]  /*1310*/  UISETP.GE.AND UP0, UPT, UR6, 0x1, UPT ;  /* 0x000000010600788c */ /* 0x000fd2000bf06270 */
[----:B------:R-:W-:Y:S05]  /*1320*/  BRA.U !UP0, `(.L_x_2327) ;  /* 0x0000001508547547 */ /* 0x000fea000b800000 */
[----:B------:R-:W-:-:S09]  /*1330*/  UISETP.NE.AND UP0, UPT, UR15, 0x1, UPT ;  /* 0x000000010f00788c */ /* 0x000fd2000bf05270 */
[----:B------:R-:W-:Y:S05]  /*1340*/  BRA.U UP0, `(.L_x_2328) ;  /* 0x0000000500b07547 */ /* 0x000fea000b800000 */
[----:B------:R-:W-:Y:S01]  /*1350*/  BSSY B1, `(.L_x_2329) ;  /* 0x000006a000017945 */ /* 0x000fe20003800000 */
[----:B-1----:R-:W-:-:S07]  /*1360*/  IMAD.MOV.U32 R21, RZ, RZ, RZ ;  /* 0x000000ffff157224 */ /* 0x002fce00078e00ff */
.L_x_2345:
[----:B-1----:R-:W1:Y:S01]  /*1370*/  LDC R26, c[0x0][0x3ac] ;  /* 0x0000eb00ff1a7b82 */ /* 0x002e620000000800 */
[----:B------:R-:W-:Y:S01]  /*1380*/  IADD3 R20, PT, PT, R4, R21, RZ ;  /* 0x0000001504147210 */ /* 0x000fe20007ffe0ff */
[----:B------:R-:W-:Y:S01]  /*1390*/  VIADD R21, R21, UR7 ;  /* 0x0000000715157c36 */ /* 0x000fe20008000000 */
[----:B------:R-:W-:-:S04]  /*13a0*/  ISETP.GE.AND P0, PT, R2, UR10, PT ;  /* 0x0000000a02007c0c */ /* 0x000fc8000bf06270 */
[----:B------:R-:W-:Y:S02]  /*13b0*/  ISETP.GE.AND P6, PT, R21, UR6, PT ;  /* 0x0000000615007c0c */ /* 0x000fe4000bfc6270 */
[----:B-1----:R-:W-:Y:S01]  /*13c0*/  ISETP.GE.AND P2, PT, R26, 0x1, PT ;  /* 0x000000011a00780c */ /* 0x002fe20003f46270 */
[----:B------:R-:W-:Y:S01]  /*13d0*/  IMAD R19, R20, R26, R7 ;  /* 0x0000001a14137224 */ /* 0x000fe200078e0207 */
[C---:B------:R-:W-:Y:S02]  /*13e0*/  ISETP.GE.AND P3, PT, R26.reuse, 0x2, PT ;  /* 0x000000021a00780c */ /* 0x040fe40003f66270 */
[C---:B------:R-:W-:Y:S02]  /*13f0*/  ISETP.GE.AND P4, PT, R26.reuse, 0x3, PT ;  /* 0x000000031a00780c */ /* 0x040fe40003f86270 */
[----:B------:R-:W-:-:S07]  /*1400*/  ISETP.GE.AND P5, PT, R26, 0x4, PT ;  /* 0x000000041a00780c */ /* 0x000fce0003fa6270 */
[----:B0-234-:R-:W-:Y:S06]  /*1410*/  @!P2 BRA `(.L_x_2330) ;  /* 0x00000000001ca947 */ /* 0x01dfec0003800000 */
[----:B------:R-:W1:Y:S01]  /*1420*/  S2UR UR14, SR_CgaCtaId ;  /* 0x00000000000e79c3 */ /* 0x000e620000008800 */
[----:B------:R-:W-:Y:S01]  /*1430*/  UMOV UR13, 0x400 ;  /* 0x00000400000d7882 */ /* 0x000fe20000000000 */
[----:B------:R-:W-:Y:S01]  /*1440*/  IMAD.IADD R18, R6, 0x1, R19 ;  /* 0x0000000106127824 */ /* 0x000fe200078e0213 */
[----:B------:R-:W-:-:S04]  /*1450*/  UIADD3 UR13, UPT, UPT, UR13, 0x80, URZ ;  /* 0x000000800d0d7890 */ /* 0x000fc8000fffe0ff */
[----:B-1----:R-:W-:-:S06]  /*1460*/  ULEA UR13, UR14, UR13, 0x18 ;  /* 0x0000000d0e0d7291 */ /* 0x002fcc000f8ec0ff */
[----:B------:R-:W-:-:S05]  /*1470*/  LEA R18, R18, UR13, 0x2 ;  /* 0x0000000d12127c11 */ /* 0x000fca000f8e10ff */
[----:B------:R1:W2:Y:S02]  /*1480*/  LDS R30, [R18] ;  /* 0x00000000121e7984 */ /* 0x0002a40000000800 */
.L_x_2330:
[----:B------:R-:W-:Y:S05]  /*1490*/  @!P3 BRA `(.L_x_2331) ;  /* 0x00000000001cb947 */ /* 0x000fea0003800000 */
[----:B------:R-:W3:Y:S01]  /*14a0*/  S2UR UR14, SR_CgaCtaId ;  /* 0x00000000000e79c3 */ /* 0x000ee20000008800 */
[----:B------:R-:W-:Y:S01]  /*14b0*/  UMOV UR13, 0x400 ;  /* 0x00000400000d7882 */ /* 0x000fe20000000000 */
[----:B-1----:R-:W-:Y:S01]  /*14c0*/  IADD3 R18, PT, PT, R13, R19, RZ ;  /* 0x000000130d127210 */ /* 0x002fe20007ffe0ff */
[----:B------:R-:W-:-:S04]  /*14d0*/  UIADD3 UR13, UPT, UPT, UR13, 0x80, URZ ;  /* 0x000000800d0d7890 */ /* 0x000fc8000fffe0ff */
[----:B---3--:R-:W-:-:S06]  /*14e0*/  ULEA UR13, UR14, UR13, 0x18 ;  /* 0x0000000d0e0d7291 */ /* 0x008fcc000f8ec0ff */
[----:B------:R-:W-:-:S05]  /*14f0*/  LEA R18, R18, UR13, 0x2 ;  /* 0x0000000d12127c11 */ /* 0x000fca000f8e10ff */
[----:B------:R3:W4:Y:S02]  /*1500*/  LDS R31, [R18] ;  /* 0x00000000121f7984 */ /* 0x0007240000000800 */
.L_x_2331:
[----:B------:R-:W-:Y:S05]  /*1510*/  @!P4 BRA `(.L_x_2332) ;  /* 0x000000000020c947 */ /* 0x000fea0003800000 */
[----:B------:R-:W5:Y:S01]  /*1520*/  S2UR UR14, SR_CgaCtaId ;  /* 0x00000000000e79c3 */ /* 0x000f620000008800 */
[----:B------:R-:W-:Y:S01]  /*1530*/  UMOV UR13, 0x400 ;  /* 0x00000400000d7882 */ /* 0x000fe20000000000 */
[----:B-1-3--:R-:W-:Y:S01]  /*1540*/  LOP3.LUT R18, R6, 0x2, RZ, 0x3c, !PT ;  /* 0x0000000206127812 */ /* 0x00afe200078e3cff */
[----:B------:R-:W-:-:S04]  /*1550*/  UIADD3 UR13, UPT, UPT, UR13, 0x80, URZ ;  /* 0x000000800d0d7890 */ /* 0x000fc8000fffe0ff */
[----:B------:R-:W-:Y:S01]  /*1560*/  IMAD.IADD R18, R19, 0x1, R18 ;  /* 0x0000000113127824 */ /* 0x000fe200078e0212 */
[----:B-----5:R-:W-:-:S06]  /*1570*/  ULEA UR13, UR14, UR13, 0x18 ;  /* 0x0000000d0e0d7291 */ /* 0x020fcc000f8ec0ff */
[----:B------:R-:W-:-:S05]  /*1580*/  LEA R18, R18, UR13, 0x2 ;  /* 0x0000000d12127c11 */ /* 0x000fca000f8e10ff */
[----:B------:R1:W3:Y:S02]  /*1590*/  LDS R32, [R18] ;  /* 0x0000000012207984 */ /* 0x0002e40000000800 */
.L_x_2332:
[----:B------:R-:W-:Y:S05]  /*15a0*/  @!P5 BRA `(.L_x_2333) ;  /* 0x00000000001cd947 */ /* 0x000fea0003800000 */
[----:B------:R-:W5:Y:S01]  /*15b0*/  S2UR UR14, SR_CgaCtaId ;  /* 0x00000000000e79c3 */ /* 0x000f620000008800 */
[----:B------:R-:W-:Y:S01]  /*15c0*/  UMOV UR13, 0x400 ;  /* 0x00000400000d7882 */ /* 0x000fe20000000000 */
[----:B-1-3--:R-:W-:Y:S01]  /*15d0*/  IMAD.IADD R18, R14, 0x1, R19 ;  /* 0x000000010e127824 */ /* 0x00afe200078e0213 */
[----:B------:R-:W-:-:S04]  /*15e0*/  UIADD3 UR13, UPT, UPT, UR13, 0x80, URZ ;  /* 0x000000800d0d7890 */ /* 0x000fc8000fffe0ff */
[----:B-----5:R-:W-:-:S06]  /*15f0*/  ULEA UR13, UR14, UR13, 0x18 ;  /* 0x0000000d0e0d7291 */ /* 0x020fcc000f8ec0ff */
[----:B------:R-:W-:-:S05]  /*1600*/  LEA R18, R18, UR13, 0x2 ;  /* 0x0000000d12127c11 */ /* 0x000fca000f8e10ff */
[----:B------:R1:W3:Y:S02]  /*1610*/  LDS R28, [R18] ;  /* 0x00000000121c7984 */ /* 0x0002e40000000800 */
.L_x_2333:
[----:B------:R-:W-:Y:S04]  /*1620*/  BSSY B0, `(.L_x_2334) ;  /* 0x000003b000007945 */ /* 0x000fe80003800000 */
[----:B------:R-:W-:Y:S05]  /*1630*/  @P0 BRA `(.L_x_2335) ;  /* 0x0000000000e40947 */ /* 0x000fea0003800000 */
[----:B------:R-:W-:Y:S01]  /*1640*/  IABS R29, R26 ;  /* 0x0000001a001d7213 */ /* 0x000fe20000000000 */
[----:B------:R-:W5:Y:S01]  /*1650*/  S2UR UR14, SR_CgaCtaId ;  /* 0x00000000000e79c3 */ /* 0x000f620000008800 */
[----:B------:R-:W-:Y:S01]  /*1660*/  IABS R34, R5 ;  /* 0x0000000500227213 */ /* 0x000fe20000000000 */
[----:B------:R-:W-:Y:S01]  /*1670*/  UMOV UR13, 0x400 ;  /* 0x00000400000d7882 */ /* 0x000fe20000000000 */
[----:B------:R-:W0:Y:S08]  /*1680*/  I2F.RP R33, R29 ;  /* 0x0000001d00217306 */ /* 0x000e300000209400 */
[----:B0-----:R-:W0:Y:S01]  /*1690*/  MUFU.RCP R33, R33 ;  /* 0x0000002100217308 */ /* 0x001e220000001000 */
[----:B-----5:R-:W-:Y:S01]  /*16a0*/  ULEA UR13, UR14, UR13, 0x18 ;  /* 0x0000000d0e0d7291 */ /* 0x020fe2000f8ec0ff */
[----:B0-----:R-:W-:-:S06]  /*16b0*/  IADD3 R19, PT, PT, R33, 0xffffffe, RZ ;  /* 0x0ffffffe21137810 */ /* 0x001fcc0007ffe0ff */
[----:B------:R-:W1:Y:S02]  /*16c0*/  F2I.FTZ.U32.TRUNC.NTZ R19, R19 ;  /* 0x0000001300137305 */ /* 0x000e64000021f000 */
[----:B-1-3--:R-:W-:-:S04]  /*16d0*/  IMAD.MOV R18, RZ, RZ, -R19 ;  /* 0x000000ffff127224 */ /* 0x00afc800078e0a13 */
        /* <DEDUP_REMOVED lines=16> */
.L_x_2344:
[----:B------:R-:W-:Y:S02]  /*17e0*/  IMAD R34, R29, 0x14, R26 ;  /* 0x000000141d227824 */ /* 0x000fe400078e021a */
[----:B0-----:R-:W-:-:S04]  /*17f0*/  IMAD.MOV.U32 R33, RZ, RZ, RZ ;  /* 0x000000ffff217224 */ /* 0x001fc800078e00ff */
[----:B------:R-:W0:Y:S01]  /*1800*/  LDS R34, [R34] ;  /* 0x0000000022227984 */ /* 0x000e220000000800 */
[----:B------:R-:W-:Y:S05]  /*1810*/  @!P2 BRA `(.L_x_2336) ;  /* 0x000000000010a947 */ /* 0x000fea0003800000 */
[----:B------:R-:W-:-:S03]  /*1820*/  UMOV UR13, 0xffffffff ;  /* 0xffffffff000d7882 */ /* 0x000fc60000000000 */
[----:B------:R-:W-:Y:S05]  /*1830*/  BRA.DIV UR13, `(.L_x_2337) ;  /* 0x000000120de07947 */ /* 0x000fea000b800000 */
[----:B0-----:R0:W1:Y:S02]  /*1840*/  SHFL.IDX PT, R18, R34, R22, R23 ;  /* 0x0000001622127389 */ /* 0x00106400000e0017 */
.L_x_2386:
[----:B-12---:R-:W-:-:S07]  /*1850*/  IMAD R33, R30, R18, RZ ;  /* 0x000000121e217224 */ /* 0x006fce00078e02ff */
.L_x_2336:
[----:B------:R-:W-:Y:S05]  /*1860*/  @!P3 BRA `(.L_x_2338) ;  /* 0x000000000010b947 */ /* 0x000fea0003800000 */
[----:B------:R-:W-:-:S03]  /*1870*/  UMOV UR13, 0xffffffff ;  /* 0xffffffff000d7882 */ /* 0x000fc60000000000 */
[----:B------:R-:W-:Y:S05]  /*1880*/  BRA.DIV UR13, `(.L_x_2339) ;  /* 0x000000120dec7947 */ /* 0x000fea000b800000 */
[----:B0-----:R0:W1:Y:S02]  /*1890*/  SHFL.IDX PT, R18, R34, R8, R23 ;  /* 0x0000000822127389 */ /* 0x00106400000e0017 */
.L_x_2389:
[----:B-1--4-:R-:W-:-:S07]  /*18a0*/  IMAD R33, R31, R18, R33 ;  /* 0x000000121f217224 */ /* 0x012fce00078e0221 */
.L_x_2338:
[----:B------:R-:W-:Y:S05]  /*18b0*/  @!P4 BRA `(.L_x_2340) ;  /* 0x000000000010c947 */ /* 0x000fea0003800000 */
[----:B------:R-:W-:-:S03]  /*18c0*/  UMOV UR13, 0xffffffff ;  /* 0xffffffff000d7882 */ /* 0x000fc60000000000 */
[----:B------:R-:W-:Y:S05]  /*18d0*/  BRA.DIV UR13, `(.L_x_2341) ;  /* 0x000000120df87947 */ /* 0x000fea000b800000 */
[----:B0-----:R0:W1:Y:S02]  /*18e0*/  SHFL.IDX PT, R18, R34, R9, R23 ;  /* 0x0000000922127389 */ /* 0x00106400000e0017 */
.L_x_2392:
[----:B-1----:R-:W-:-:S07]  /*18f0*/  IMAD R33, R32, R18, R33 ;  /* 0x0000001220217224 */ /* 0x002fce00078e0221 */
.L_x_2340:
[----:B------:R-:W-:Y:S05]  /*1900*/  @!P5 BRA `(.L_x_2342) ;  /* 0x000000000010d947 */ /* 0x000fea0003800000 */
[----:B------:R-:W-:-:S03]  /*1910*/  UMOV UR13, 0xffffffff ;  /* 0xffffffff000d7882 */ /* 0x000fc60000000000 */
[----:B------:R-:W-:Y:S05]  /*1920*/  BRA.DIV UR13, `(.L_x_2343) ;  /* 0x000000160d047947 */ /* 0x000fea000b800000 */
[----:B0-----:R0:W1:Y:S02]  /*1930*/  SHFL.IDX PT, R18, R34, R10, R23 ;  /* 0x0000000a22127389 */ /* 0x00106400000e0017 */
.L_x_2395:
[----:B-1----:R-:W-:-:S07]  /*1940*/  IMAD R33, R28, R18, R33 ;  /* 0x000000121c217224 */ /* 0x002fce00078e0221 */
.L_x_2342:
[C---:B------:R-:W-:Y:S02]  /*1950*/  IMAD R18, R29.reuse, UR6, R20 ;  /* 0x000000061d127c24 */ /* 0x040fe4000f8e0214 */
[----:B------:R-:W-:-:S03]  /*1960*/  VIADD R29, R29, UR8 ;  /* 0x000000081d1d7c36 */ /* 0x000fc60008000000 */
[----:B------:R-:W-:Y:S02]  /*1970*/  LEA R18, R18, UR12, 0x2 ;  /* 0x0000000c12127c11 */ /* 0x000fe4000f8e10ff */
[----:B------:R-:W-:-:S03]  /*1980*/  ISETP.GE.AND P0, PT, R29, UR10, PT ;  /* 0x0000000a1d007c0c */ /* 0x000fc6000bf06270 */
[----:B0-----:R-:W0:Y:S02]  /*1990*/  LDS R34, [R18] ;  /* 0x0000000012227984 */ /* 0x001e240000000800 */
[----:B0-----:R-:W-:-:S05]  /*19a0*/  IADD3 R33, PT, PT, R34, R33, RZ ;  /* 0x0000002122217210 */ /* 0x001fca0007ffe0ff */
[----:B------:R0:W-:Y:S03]  /*19b0*/  STS [R18], R33 ;  /* 0x0000002112007388 */ /* 0x0001e60000000800 */
[----:B------:R-:W-:Y:S05]  /*19c0*/  @!P0 BRA `(.L_x_2344) ;  /* 0xfffffffc00848947 */ /* 0x000fea000383ffff */
.L_x_2335:
[----:B------:R-:W-:Y:S05]  /*19d0*/  BSYNC B0 ;  /* 0x0000000000007941 */ /* 0x000fea0003800000 */
.L_x_2334:
[----:B------:R-:W-:Y:S05]  /*19e0*/  @!P6 BRA `(.L_x_2345) ;  /* 0xfffffff80060e947 */ /* 0x000fea000383ffff */
[----:B------:R-:W-:Y:S05]  /*19f0*/  BSYNC B1 ;  /* 0x0000000000017941 */ /* 0x000fea0003800000 */
.L_x_2329:
[----:B------:R-:W-:Y:S05]  /*1a00*/  BRA `(.L_x_2327) ;  /* 0x0000000c009c7947 */ /* 0x000fea0003800000 */
.L_x_2328:
[----:B------:R-:W2:Y:S02]  /*1a10*/  LDCU UR13, c[0x0][0x3ac] ;  /* 0x00007580ff0d77ac */ /* 0x000ea40008000800 */
[----:B--2---:R-:W-:-:S09]  /*1a20*/  UISETP.GT.U32.AND UP0, UPT, UR13, 0x1f, UPT ;  /* 0x0000001f0d00788c */ /* 0x004fd2000bf04070 */
[----:B------:R-:W-:Y:S05]  /*1a30*/  BRA.U UP0, `(.L_x_2346) ;  /* 0x0000000500907547 */ /* 0x000fea000b800000 */
[----:B-1----:R-:W-:-:S07]  /*1a40*/  IMAD.MOV.U32 R21, RZ, RZ, RZ ;  /* 0x000000ffff157224 */ /* 0x002fce00078e00ff */
.L_x_2362:
[----:B-1----:R-:W1:Y:S01]  /*1a50*/  LDC R26, c[0x0][0x3ac] ;  /* 0x0000eb00ff1a7b82 */ /* 0x002e620000000800 */
[----:B------:R-:W-:Y:S01]  /*1a60*/  IADD3 R20, PT, PT, R4, R21, RZ ;  /* 0x0000001504147210 */ /* 0x000fe20007ffe0ff */
[----:B------:R-:W-:Y:S01]  /*1a70*/  VIADD R21, R21, UR7 ;  /* 0x0000000715157c36 */ /* 0x000fe20008000000 */
[----:B------:R-:W-:-:S04]  /*1a80*/  ISETP.GE.AND P0, PT, R2, UR10, PT ;  /* 0x0000000a02007c0c */ /* 0x000fc8000bf06270 */
[----:B------:R-:W-:Y:S02]  /*1a90*/  ISETP.GE.AND P6, PT, R21, UR6, PT ;  /* 0x0000000615007c0c */ /* 0x000fe4000bfc6270 */
[----:B-1----:R-:W-:Y:S01]  /*1aa0*/  ISETP.NE.AND P2, PT, R26, RZ, PT ;  /* 0x000000ff1a00720c */ /* 0x002fe20003f45270 */
[----:B------:R-:W-:Y:S01]  /*1ab0*/  IMAD R19, R20, R26, R7 ;  /* 0x0000001a14137224 */ /* 0x000fe200078e0207 */
[C---:B------:R-:W-:Y:S02]  /*1ac0*/  ISETP.GE.AND P3, PT, R26.reuse, 0x2, PT ;  /* 0x000000021a00780c */ /* 0x040fe40003f66270 */
[C---:B------:R-:W-:Y:S02]  /*1ad0*/  ISETP.GE.AND P4, PT, R26.reuse, 0x3, PT ;  /* 0x000000031a00780c */ /* 0x040fe40003f86270 */
[----:B------:R-:W-:-:S07]  /*1ae0*/  ISETP.GE.AND P5, PT, R26, 0x4, PT ;  /* 0x000000041a00780c */ /* 0x000fce0003fa6270 */
[----:B--234-:R-:W-:Y:S06]  /*1af0*/  @!P2 BRA `(.L_x_2347) ;  /* 0x00000000001ca947 */ /* 0x01cfec0003800000 */
[----:B------:R-:W1:Y:S01]  /*1b00*/  S2UR UR14, SR_CgaCtaId ;  /* 0x00000000000e79c3 */ /* 0x000e620000008800 */
[----:B------:R-:W-:Y:S01]  /*1b10*/  UMOV UR13, 0x400 ;  /* 0x00000400000d7882 */ /* 0x000fe20000000000 */
[----:B------:R-:W-:Y:S01]  /*1b20*/  IMAD.IADD R18, R6, 0x1, R19 ;  /* 0x0000000106127824 */ /* 0x000fe200078e0213 */
[----:B------:R-:W-:-:S04]  /*1b30*/  UIADD3 UR13, UPT, UPT, UR13, 0x80, URZ ;  /* 0x000000800d0d7890 */ /* 0x000fc8000fffe0ff */
[----:B-1----:R-:W-:-:S06]  /*1b40*/  ULEA UR13, UR14, UR13, 0x18 ;  /* 0x0000000d0e0d7291 */ /* 0x002fcc000f8ec0ff */
[----:B------:R-:W-:-:S05]  /*1b50*/  LEA R18, R18, UR13, 0x2 ;  /* 0x0000000d12127c11 */ /* 0x000fca000f8e10ff */
[----:B------:R1:W2:Y:S02]  /*1b60*/  LDS R30, [R18] ;  /* 0x00000000121e7984 */ /* 0x0002a40000000800 */
.L_x_2347:
        /* <DEDUP_REMOVED lines=8> */
.L_x_2348:
        /* <DEDUP_REMOVED lines=9> */
.L_x_2349:
        /* <DEDUP_REMOVED lines=8> */
.L_x_2350:
[----:B------:R-:W-:Y:S04]  /*1d00*/  BSSY B0, `(.L_x_2351) ;  /* 0x0000035000007945 */ /* 0x000fe80003800000 */
[----:B------:R-:W-:Y:S05]  /*1d10*/  @P0 BRA `(.L_x_2352) ;  /* 0x0000000000cc0947 */ /* 0x000fea0003800000 */
[----:B------:R-:W5:Y:S01]  /*1d20*/  I2F.U32.RP R29, R26 ;  /* 0x0000001a001d7306 */ /* 0x000f620000209000 */
[----:B-1-3--:R-:W-:Y:S01]  /*1d30*/  IMAD.MOV.U32 R18, RZ, RZ, RZ ;  /* 0x000000ffff127224 */ /* 0x00afe200078e00ff */
[----:B------:R-:W1:Y:S01]  /*1d40*/  S2UR UR14, SR_CgaCtaId ;  /* 0x00000000000e79c3 */ /* 0x000e620000008800 */
[----:B------:R-:W-:-:S05]  /*1d50*/  UMOV UR13, 0x400 ;  /* 0x00000400000d7882 */ /* 0x000fca0000000000 */
[----:B-----5:R-:W3:Y:S01]  /*1d60*/  MUFU.RCP R29, R29 ;  /* 0x0000001d001d7308 */ /* 0x020ee20000001000 */
[----:B-1----:R-:W-:Y:S01]  /*1d70*/  ULEA UR13, UR14, UR13, 0x18 ;  /* 0x0000000d0e0d7291 */ /* 0x002fe2000f8ec0ff */
[----:B---3--:R-:W-:Y:S02]  /*1d80*/  IADD3 R33, PT, PT, R29, 0xffffffe, RZ ;  /* 0x0ffffffe1d217810 */ /* 0x008fe40007ffe0ff */
[----:B------:R-:W-:-:S04]  /*1d90*/  MOV R29, R2 ;  /* 0x00000002001d7202 */ /* 0x000fc80000000f00 */
[----:B------:R-:W1:Y:S02]  /*1da0*/  F2I.FTZ.U32.TRUNC.NTZ R19, R33 ;  /* 0x0000002100137305 */ /* 0x000e64000021f000 */
[----:B-1----:R-:W-:-:S04]  /*1db0*/  IMAD.MOV R35, RZ, RZ, -R19 ;  /* 0x000000ffff237224 */ /* 0x002fc800078e0a13 */
[----:B------:R-:W-:-:S04]  /*1dc0*/  IMAD R35, R35, R26, RZ ;  /* 0x0000001a23237224 */ /* 0x000fc800078e02ff */
        /* <DEDUP_REMOVED lines=11> */
.L_x_2361:
[----:B-1----:R-:W-:Y:S02]  /*1e80*/  IMAD R34, R29, 0x14, R26 ;  /* 0x000000141d227824 */ /* 0x002fe400078e021a */
[----:B------:R-:W-:-:S04]  /*1e90*/  IMAD.MOV.U32 R33, RZ, RZ, RZ ;  /* 0x000000ffff217224 */ /* 0x000fc800078e00ff */
[----:B------:R-:W1:Y:S01]  /*1ea0*/  LDS R34, [R34] ;  /* 0x0000000022227984 */ /* 0x000e620000000800 */
[----:B------:R-:W-:Y:S05]  /*1eb0*/  @!P2 BRA `(.L_x_2353) ;  /* 0x000000000010a947 */ /* 0x000fea0003800000 */
[----:B------:R-:W-:-:S03]  /*1ec0*/  UMOV UR13, 0xffffffff ;  /* 0xffffffff000d7882 */ /* 0x000fc60000000000 */
[----:B------:R-:W-:Y:S05]  /*1ed0*/  BRA.DIV UR13, `(.L_x_2354) ;  /* 0x0000000e0db87947 */ /* 0x000fea000b800000 */
[----:B-1----:R1:W3:Y:S02]  /*1ee0*/  SHFL.IDX PT, R18, R34, R22, R23 ;  /* 0x0000001622127389 */ /* 0x0022e400000e0017 */
.L_x_2398:
[----:B--23--:R-:W-:-:S07]  /*1ef0*/  IMAD R33, R30, R18, RZ ;  /* 0x000000121e217224 */ /* 0x00cfce00078e02ff */
.L_x_2353:
[----:B------:R-:W-:Y:S05]  /*1f00*/  @!P3 BRA `(.L_x_2355) ;  /* 0x000000000010b947 */ /* 0x000fea0003800000 */
[----:B------:R-:W-:-:S03]  /*1f10*/  UMOV UR13, 0xffffffff ;  /* 0xffffffff000d7882 */ /* 0x000fc60000000000 */
[----:B------:R-:W-:Y:S05]  /*1f20*/  BRA.DIV UR13, `(.L_x_2356) ;  /* 0x0000000e0dc47947 */ /* 0x000fea000b800000 */
[----:B-1----:R1:W3:Y:S02]  /*1f30*/  SHFL.IDX PT, R18, R34, R8, R23 ;  /* 0x0000000822127389 */ /* 0x0022e400000e0017 */
.L_x_2401:
[----:B---34-:R-:W-:-:S07]  /*1f40*/  IMAD R33, R31, R18, R33 ;  /* 0x000000121f217224 */ /* 0x018fce00078e0221 */
.L_x_2355:
[----:B------:R-:W-:Y:S05]  /*1f50*/  @!P4 BRA `(.L_x_2357) ;  /* 0x000000000010c947 */ /* 0x000fea0003800000 */
[----:B------:R-:W-:-:S03]  /*1f60*/  UMOV UR13, 0xffffffff ;  /* 0xffffffff000d7882 */ /* 0x000fc60000000000 */
[----:B------:R-:W-:Y:S05]  /*1f70*/  BRA.DIV UR13, `(.L_x_2358) ;  /* 0x0000000e0dd07947 */ /* 0x000fea000b800000 */
[----:B-1----:R1:W3:Y:S02]  /*1f80*/  SHFL.IDX PT, R18, R34, R9, R23 ;  /* 0x0000000922127389 */ /* 0x0022e400000e0017 */
.L_x_2404:
[----:B---3--:R-:W-:-:S07]  /*1f90*/  IMAD R33, R32, R18, R33 ;  /* 0x0000001220217224 */ /* 0x008fce00078e0221 */
.L_x_2357:
[----:B------:R-:W-:Y:S05]  /*1fa0*/  @!P5 BRA `(.L_x_2359) ;  /* 0x000000000010d947 */ /* 0x000fea0003800000 */
[----:B------:R-:W-:-:S03]  /*1fb0*/  UMOV UR13, 0xffffffff ;  /* 0xffffffff000d7882 */ /* 0x000fc60000000000 */
[----:B------:R-:W-:Y:S05]  /*1fc0*/  BRA.DIV UR13, `(.L_x_2360) ;  /* 0x0000000e0ddc7947 */ /* 0x000fea000b800000 */
[----:B-1----:R1:W3:Y:S02]  /*1fd0*/  SHFL.IDX PT, R18, R34, R10, R23 ;  /* 0x0000000a22127389 */ /* 0x0022e400000e0017 */
.L_x_2407:
[----:B---3--:R-:W-:-:S07]  /*1fe0*/  IMAD R33, R28, R18, R33 ;  /* 0x000000121c217224 */ /* 0x008fce00078e0221 */
.L_x_2359:
[C---:B------:R-:W-:Y:S02]  /*1ff0*/  IMAD R18, R29.reuse, UR6, R20 ;  /* 0x000000061d127c24 */ /* 0x040fe4000f8e0214 */
[----:B------:R-:W-:-:S03]  /*2000*/  VIADD R29, R29, UR8 ;  /* 0x000000081d1d7c36 */ /* 0x000fc60008000000 */
[----:B------:R-:W-:Y:S02]  /*2010*/  LEA R18, R18, UR12, 0x2 ;  /* 0x0000000c12127c11 */ /* 0x000fe4000f8e10ff */
[----:B------:R-:W-:-:S03]  /*2020*/  ISETP.GE.AND P0, PT, R29, UR10, PT ;  /* 0x0000000a1d007c0c */ /* 0x000fc6000bf06270 */
[----:B------:R3:W-:Y:S10]  /*2030*/  STS [R18], R33 ;  /* 0x0000002112007388 */ /* 0x0007f40000000800 */
[----:B---3--:R-:W-:Y:S05]  /*2040*/  @!P0 BRA `(.L_x_2361) ;  /* 0xfffffffc008c8947 */ /* 0x008fea000383ffff */
.L_x_2352:
[----:B------:R-:W-:Y:S05]  /*2050*/  BSYNC B0 ;  /* 0x0000000000007941 */ /* 0x000fea0003800000 */
.L_x_2351:
[----:B------:R-:W-:Y:S05]  /*2060*/  @!P6 BRA `(.L_x_2362) ;  /* 0xfffffff80078e947 */ /* 0x000fea000383ffff */
[----:B------:R-:W-:Y:S05]  /*2070*/  BRA `(.L_x_2327) ;  /* 0x0000000800007947 */ /* 0x000fea0003800000 */
.L_x_2346:
[----:B-1----:R-:W-:-:S07]  /*2080*/  HFMA2 R21, -RZ, RZ, 0, 0 ;  /* 0x00000000ff157431 */ /* 0x002fce00000001ff */
.L_x_2378:
[----:B-1----:R-:W1:Y:S01]  /*2090*/  LDC R26, c[0x0][0x3ac] ;  /* 0x0000eb00ff1a7b82 */ /* 0x002e620000000800 */
[----:B------:R-:W-:Y:S01]  /*20a0*/  IMAD.IADD R20, R4, 0x1, R21 ;  /* 0x0000000104147824 */ /* 0x000fe200078e0215 */
[----:B------:R-:W-:Y:S01]  /*20b0*/  ISETP.GE.AND P0, PT, R2, UR10, PT ;  /* 0x0000000a02007c0c */ /* 0x000fe2000bf06270 */
[----:B------:R-:W-:-:S05]  /*20c0*/  VIADD R21, R21, UR7 ;  /* 0x0000000715157c36 */ /* 0x000fca0008000000 */
[----:B------:R-:W-:Y:S02]  /*20d0*/  ISETP.GE.AND P6, PT, R21, UR6, PT ;  /* 0x0000000615007c0c */ /* 0x000fe4000bfc6270 */
[----:B-1----:R-:W-:Y:S01]  /*20e0*/  ISETP.GE.AND P2, PT, R26, 0x1, PT ;  /* 0x000000011a00780c */ /* 0x002fe20003f46270 */
[----:B------:R-:W-:Y:S01]  /*20f0*/  IMAD R19, R20, R26, R7 ;  /* 0x0000001a14137224 */ /* 0x000fe200078e0207 */
[C---:B------:R-:W-:Y:S02]  /*2100*/  ISETP.GE.AND P3, PT, R26.reuse, 0x2, PT ;  /* 0x000000021a00780c */ /* 0x040fe40003f66270 */
[C---:B------:R-:W-:Y:S02]  /*2110*/  ISETP.GE.AND P4, PT, R26.reuse, 0x3, PT ;  /* 0x000000031a00780c */ /* 0x040fe40003f86270 */
[----:B------:R-:W-:-:S07]  /*2120*/  ISETP.GE.AND P5, PT, R26, 0x4, PT ;  /* 0x000000041a00780c */ /* 0x000fce0003fa6270 */
[----:B--234-:R-:W-:Y:S06]  /*2130*/  @!P2 BRA `(.L_x_2363) ;  /* 0x00000000001ca947 */ /* 0x01cfec0003800000 */
[----:B------:R-:W1:Y:S01]  /*2140*/  S2UR UR14, SR_CgaCtaId ;  /* 0x00000000000e79c3 */ /* 0x000e620000008800 */
[----:B------:R-:W-:Y:S01]  /*2150*/  UMOV UR13, 0x400 ;  /* 0x00000400000d7882 */ /* 0x000fe20000000000 */
[----:B------:R-:W-:Y:S01]  /*2160*/  IADD3 R18, PT, PT, R6, R19, RZ ;  /* 0x0000001306127210 */ /* 0x000fe20007ffe0ff */
[----:B------:R-:W-:-:S04]  /*2170*/  UIADD3 UR13, UPT, UPT, UR13, 0x80, URZ ;  /* 0x000000800d0d7890 */ /* 0x000fc8000fffe0ff */
[----:B-1----:R-:W-:-:S06]  /*2180*/  ULEA UR13, UR14, UR13, 0x18 ;  /* 0x0000000d0e0d7291 */ /* 0x002fcc000f8ec0ff */
[----:B------:R-:W-:-:S05]  /*2190*/  LEA R18, R18, UR13, 0x2 ;  /* 0x0000000d12127c11 */ /* 0x000fca000f8e10ff */
[----:B------:R1:W2:Y:S02]  /*21a0*/  LDS R30, [R18] ;  /* 0x00000000121e7984 */ /* 0x0002a40000000800 */
.L_x_2363:
[----:B------:R-:W-:Y:S05]  /*21b0*/  @!P3 BRA `(.L_x_2364) ;  /* 0x00000000001cb947 */ /* 0x000fea0003800000 */
[----:B------:R-:W3:Y:S01]  /*21c0*/  S2UR UR14, SR_CgaCtaId ;  /* 0x00000000000e79c3 */ /* 0x000ee20000008800 */
[----:B------:R-:W-:Y:S01]  /*21d0*/  UMOV UR13, 0x400 ;  /* 0x00000400000d7882 */ /* 0x000fe20000000000 */
[----:B-1----:R-:W-:Y:S01]  /*21e0*/  IMAD.IADD R18, R13, 0x1, R19 ;  /* 0x000000010d127824 */ /* 0x002fe200078e0213 */
[----:B------:R-:W-:-:S04]  /*21f0*/  UIADD3 UR13, UPT, UPT, UR13, 0x80, URZ ;  /* 0x000000800d0d7890 */ /* 0x000fc8000fffe0ff */
[----:B---3--:R-:W-:-:S06]  /*2200*/  ULEA UR13, UR14, UR13, 0x18 ;  /* 0x0000000d0e0d7291 */ /* 0x008fcc000f8ec0ff */
[----:B------:R-:W-:-:S05]  /*2210*/  LEA R18, R18, UR13, 0x2 ;  /* 0x0000000d12127c11 */ /* 0x000fca000f8e10ff */
[----:B------:R3:W4:Y:S02]  /*2220*/  LDS R31, [R18] ;  /* 0x00000000121f7984 */ /* 0x0007240000000800 */
.L_x_2364:
        /* <DEDUP_REMOVED lines=9> */
.L_x_2365:
[----:B------:R-:W-:Y:S05]  /*22c0*/  @!P5 BRA `(.L_x_2366) ;  /* 0x00000000001cd947 */ /* 0x000fea0003800000 */
[----:B------:R-:W5:Y:S01]  /*22d0*/  S2UR UR14, SR_CgaCtaId ;  /* 0x00000000000e79c3 */ /* 0x000f620000008800 */
[----:B------:R-:W-:Y:S01]  /*22e0*/  UMOV UR13, 0x400 ;  /* 0x00000400000d7882 */ /* 0x000fe20000000000 */
[----:B-1-3--:R-:W-:Y:S01]  /*22f0*/  IADD3 R18, PT, PT, R14, R19, RZ ;  /* 0x000000130e127210 */ /* 0x00afe20007ffe0ff */
[----:B------:R-:W-:-:S04]  /*2300*/  UIADD3 UR13, UPT, UPT, UR13, 0x80, URZ ;  /* 0x000000800d0d7890 */ /* 0x000fc8000fffe0ff */
[----:B-----5:R-:W-:-:S06]  /*2310*/  ULEA UR13, UR14, UR13, 0x18 ;  /* 0x0000000d0e0d7291 */ /* 0x020fcc000f8ec0ff */
[----:B------:R-:W-:-:S05]  /*2320*/  LEA R18, R18, UR13, 0x2 ;  /* 0x0000000d12127c11 */ /* 0x000fca000f8e10ff */
[----:B------:R1:W3:Y:S02]  /*2330*/  LDS R28, [R18] ;  /* 0x00000000121c7984 */ /* 0x0002e40000000800 */
.L_x_2366:
[----:B------:R-:W-:Y:S05]  /*2340*/  @P0 BRA `(.L_x_2367) ;  /* 0x0000000400480947 */ /* 0x000fea0003800000 */
[----:B------:R-:W-:Y:S01]  /*2350*/  IABS R29, R26 ;  /* 0x0000001a001d7213 */ /* 0x000fe20000000000 */
[----:B------:R-:W5:Y:S01]  /*2360*/  S2UR UR14, SR_CgaCtaId ;  /* 0x00000000000e79c3 */ /* 0x000f620000008800 */
[----:B------:R-:W-:Y:S02]  /*2370*/  UMOV UR13, 0x400 ;  /* 0x00000400000d7882 */ /* 0x000fe40000000000 */
[----:B------:R-:W0:Y:S08]  /*2380*/  I2F.RP R33, R29 ;  /* 0x0000001d00217306 */ /* 0x000e300000209400 */
[----:B0-----:R-:W1:Y:S01]  /*2390*/  MUFU.RCP R33, R33 ;  /* 0x0000002100217308 */ /* 0x001e620000001000 */
[----:B-----5:R-:W-:Y:S01]  /*23a0*/  ULEA UR13, UR14, UR13, 0x18 ;  /* 0x0000000d0e0d7291 */ /* 0x020fe2000f8ec0ff */
[----:B-1-3--:R-:W-:-:S06]  /*23b0*/  VIADD R18, R33, 0xffffffe ;  /* 0x0ffffffe21127836 */ /* 0x00afcc0000000000 */
[----:B------:R0:W1:Y:S02]  /*23c0*/  F2I.FTZ.U32.TRUNC.NTZ R19, R18 ;  /* 0x0000001200137305 */ /* 0x000064000021f000 */
[----:B0-----:R-:W-:Y:S01]  /*23d0*/  MOV R18, RZ ;  /* 0x000000ff00127202 */ /* 0x001fe20000000f00 */
[----:B-1----:R-:W-:-:S04]  /*23e0*/  IMAD.MOV R34, RZ, RZ, -R19 ;  /* 0x000000ffff227224 */ /* 0x002fc800078e0a13 */
[----:B------:R-:W-:Y:S01]  /*23f0*/  IMAD R35, R34, R29, RZ ;  /* 0x0000001d22237224 */ /* 0x000fe200078e02ff */
[----:B------:R-:W-:-:S03]  /*2400*/  IABS R34, R5 ;  /* 0x0000000500227213 */ /* 0x000fc60000000000 */
[----:B------:R-:W-:-:S06]  /*2410*/  IMAD.HI.U32 R35, R19, R35, R18 ;  /* 0x0000002313237227 */ /* 0x000fcc00078e0012 */
[----:B------:R-:W-:-:S04]  /*2420*/  IMAD.HI.U32 R35, R35, R34, RZ ;  /* 0x0000002223237227 */ /* 0x000fc800078e00ff */
[----:B------:R-:W-:-:S04]  /*2430*/  IMAD.MOV R35, RZ, RZ, -R35 ;  /* 0x000000ffff237224 */ /* 0x000fc800078e0a23 */
[----:B------:R-:W-:-:S05]  /*2440*/  IMAD R18, R29, R35, R34 ;  /* 0x000000231d127224 */ /* 0x000fca00078e0222 */
[----:B------:R-:W-:-:S13]  /*2450*/  ISETP.GT.U32.AND P0, PT, R29, R18, PT ;  /* 0x000000121d00720c */ /* 0x000fda0003f04070 */
[----:B------:R-:W-:-:S05]  /*2460*/  @!P0 IMAD.IADD R18, R18, 0x1, -R29 ;  /* 0x0000000112128824 */ /* 0x000fca00078e0a1d */
[----:B------:R-:W-:-:S13]  /*2470*/  ISETP.GT.U32.AND P0, PT, R29, R18, PT ;  /* 0x000000121d00720c */ /* 0x000fda0003f04070 */
[----:B------:R-:W-:Y:S01]  /*2480*/  @!P0 IADD3 R18, PT, PT, R18, -R29, RZ ;  /* 0x8000001d12128210 */ /* 0x000fe20007ffe0ff */
[----:B------:R-:W-:Y:S01]  /*2490*/  IMAD.MOV.U32 R29, RZ, RZ, R2 ;  /* 0x000000ffff1d7224 */ /* 0x000fe200078e0002 */
[----:B------:R-:W-:-:S13]  /*24a0*/  ISETP.GE.AND P0, PT, R5, RZ, PT ;  /* 0x000000ff0500720c */ /* 0x000fda0003f06270 */
[----:B------:R-:W-:Y:S01]  /*24b0*/  @!P0 IMAD.MOV R18, RZ, RZ, -R18 ;  /* 0x000000ffff128224 */ /* 0x000fe200078e0a12 */
[----:B------:R-:W-:-:S13]  /*24c0*/  ISETP.NE.AND P0, PT, R26, RZ, PT ;  /* 0x000000ff1a00720c */ /* 0x000fda0003f05270 */
[----:B------:R-:W-:-:S04]  /*24d0*/  @!P0 LOP3.LUT R18, RZ, R26, RZ, 0x33, !PT ;  /* 0x0000001aff128212 */ /* 0x000fc800078e33ff */
[----:B------:R-:W-:-:S07]  /*24e0*/  LEA R26, R18, UR13, 0x2 ;  /* 0x0000000d121a7c11 */ /* 0x000fce000f8e10ff */
.L_x_2377:
[----:B------:R-:W-:Y:S02]  /*24f0*/  IMAD R34, R29, 0x14, R26 ;  /* 0x000000141d227824 */ /* 0x000fe400078e021a */
[----:B------:R-:W-:-:S04]  /*2500*/  HFMA2 R33, -RZ, RZ, 0, 0 ;  /* 0x00000000ff217431 */ /* 0x000fc800000001ff */
[----:B------:R-:W0:Y:S01]  /*2510*/  LDS R34, [R34] ;  /* 0x0000000022227984 */ /* 0x000e220000000800 */
[----:B------:R-:W-:Y:S05]  /*2520*/  @!P2 BRA `(.L_x_2368) ;  /* 0x000000000010a947 */ /* 0x000fea0003800000 */
[----:B------:R-:W-:-:S03]  /*2530*/  UMOV UR13, 0xffffffff ;  /* 0xffffffff000d7882 */ /* 0x000fc60000000000 */
[----:B------:R-:W-:Y:S05]  /*2540*/  BRA.DIV UR13, `(.L_x_2369) ;  /* 0x0000000a0d9c7947 */ /* 0x000fea000b800000 */
[----:B0-----:R0:W1:Y:S02]  /*2550*/  SHFL.IDX PT, R33, R34, R22, R23 ;  /* 0x0000001622217389 */ /* 0x00106400000e0017 */
.L_x_2409:
[----:B-12---:R-:W-:-:S07]  /*2560*/  IMAD R33, R30, R33, RZ ;  /* 0x000000211e217224 */ /* 0x006fce00078e02ff */
.L_x_2368:
[----:B------:R-:W-:Y:S05]  /*2570*/  @!P3 BRA `(.L_x_2370) ;  /* 0x000000000010b947 */ /* 0x000fea0003800000 */
[----:B------:R-:W-:-:S03]  /*2580*/  UMOV UR13, 0xffffffff ;  /* 0xffffffff000d7882 */ /* 0x000fc60000000000 */
[----:B------:R-:W-:Y:S05]  /*2590*/  BRA.DIV UR13, `(.L_x_2371) ;  /* 0x0000000a0da47947 */ /* 0x000fea000b800000 */
[----:B0-----:R0:W1:Y:S02]  /*25a0*/  SHFL.IDX PT, R18, R34, R8, R23 ;  /* 0x0000000822127389 */ /* 0x00106400000e0017 */
.L_x_2412:
[----:B-1--4-:R-:W-:-:S07]  /*25b0*/  IMAD R33, R31, R18, R33 ;  /* 0x000000121f217224 */ /* 0x012fce00078e0221 */
.L_x_2370:
[----:B------:R-:W-:Y:S05]  /*25c0*/  @!P4 BRA `(.L_x_2372) ;  /* 0x000000000010c947 */ /* 0x000fea0003800000 */
[----:B------:R-:W-:-:S03]  /*25d0*/  UMOV UR13, 0xffffffff ;  /* 0xffffffff000d7882 */ /* 0x000fc60000000000 */
[----:B------:R-:W-:Y:S05]  /*25e0*/  BRA.DIV UR13, `(.L_x_2373) ;  /* 0x0000000a0db07947 */ /* 0x000fea000b800000 */
[----:B0-----:R0:W1:Y:S02]  /*25f0*/  SHFL.IDX PT, R18, R34, R9, R23 ;  /* 0x0000000922127389 */ /* 0x00106400000e0017 */
.L_x_2415:
[----:B-1----:R-:W-:-:S07]  /*2600*/  IMAD R33, R32, R18, R33 ;  /* 0x0000001220217224 */ /* 0x002fce00078e0221 */
.L_x_2372:
[----:B------:R-:W-:Y:S05]  /*2610*/  @!P5 BRA `(.L_x_2374) ;  /* 0x000000000010d947 */ /* 0x000fea0003800000 */
[----:B------:R-:W-:-:S03]  /*2620*/  UMOV UR13, 0xffffffff ;  /* 0xffffffff000d7882 */ /* 0x000fc60000000000 */
[----:B------:R-:W-:Y:S05]  /*2630*/  BRA.DIV UR13, `(.L_x_2375) ;  /* 0x0000000a0dbc7947 */ /* 0x000fea000b800000 */
[----:B0-----:R0:W1:Y:S02]  /*2640*/  SHFL.IDX PT, R18, R34, R10, R23 ;  /* 0x0000000a22127389 */ /* 0x00106400000e0017 */
.L_x_2418:
[----:B-1----:R-:W-:-:S07]  /*2650*/  IMAD R33, R28, R18, R33 ;  /* 0x000000121c217224 */ /* 0x002fce00078e0221 */
.L_x_2374:
[----:B------:R-:W-:-:S07]  /*2660*/  IMAD.U32 R18, RZ, RZ, UR25 ;  /* 0x00000019ff127e24 */ /* 0x000fce000f8e00ff */
.L_x_2376:
[----:B------:R-:W-:Y:S01]  /*2670*/  IMAD.U32 R36, RZ, RZ, UR11 ;  /* 0x0000000bff247e24 */ /* 0x000fe2000f8e00ff */
[----:B0-----:R-:W-:Y:S01]  /*2680*/  SHF.R.U32.HI R34, RZ, 0x1, R18 ;  /* 0x00000001ff227819 */ /* 0x001fe20000011612 */
[----:B------:R-:W-:Y:S05]  /*2690*/  WARPSYNC.ALL ;  /* 0x0000000000007948 */ /* 0x000fea0003800000 */
[----:B------:R-:W0:Y:S01]  /*26a0*/  SHFL.DOWN PT, R36, R33, R34, R36 ;  /* 0x0800002221247389 */ /* 0x000e2200000e0024 */
[----:B------:R-:W-:Y:S01]  /*26b0*/  ISETP.GT.U32.AND P0, PT, R18, 0x3, PT ;  /* 0x000000031200780c */ /* 0x000fe20003f04070 */
[----:B------:R-:W-:Y:S01]  /*26c0*/  IMAD.MOV.U32 R18, RZ, RZ, R34 ;  /* 0x000000ffff127224 */ /* 0x000fe200078e0022 */
[----:B0-----:R-:W-:-:S11]  /*26d0*/  IADD3 R33, PT, PT, R36, R33, RZ ;  /* 0x0000002124217210 */ /* 0x001fd60007ffe0ff */
        /* <DEDUP_REMOVED lines=25> */
.L_x_2367:
[----:B------:R-:W-:Y:S05]  /*2870*/  @!P6 BRA `(.L_x_2378) ;  /* 0xfffffff80004e947 */ /* 0x000fea000383ffff */
.L_x_2327:
[----:B------:R-:W-:Y:S05]  /*2880*/  WARPSYNC.ALL ;  /* 0x0000000000007948 */ /* 0x000fea0003800000 */
[----:B------:R-:W-:Y:S01]  /*2890*/  BAR.SYNC.DEFER_BLOCKING 0x0 ;  /* 0x0000000000007b1d */ /* 0x000fe20000010000 */
[----:B------:R-:W-:-:S05]  /*28a0*/  MOV R26, R0 ;  /* 0x00000000001a7202 */ /* 0x000fca0000000f00 */
[----:B------:R-:W-:Y:S04]  /*28b0*/  BSSY.RECONVERGENT B0, `(.L_x_2379) ;  /* 0x0000015000007945 */ /* 0x000fe80003800200 */
[----:B------:R-:W-:Y:S05]  /*28c0*/  @!P1 BRA `(.L_x_2380) ;  /* 0x00000000004c9947 */ /* 0x000fea0003800000 */
[----:B-1----:R-:W1:Y:S01]  /*28d0*/  LDS R21, [R17] ;  /* 0x0000000011157984 */ /* 0x002e620000000800 */
[----:B0--3--:R-:W0:Y:S01]  /*28e0*/  LDC.64 R18, c[0x0][0x3a0] ;  /* 0x0000e800ff127b82 */ /* 0x009e220000000a00 */
[----:B------:R-:W-:Y:S01]  /*28f0*/  IMAD R29, R27, 0x400, R0 ;  /* 0x000004001b1d7824 */ /* 0x000fe200078e0200 */
[----:B------:R-:W-:Y:S01]  /*2900*/  ISETP.NE.AND P0, PT, R11, 0x3, PT ;  /* 0x000000030b00780c */ /* 0x000fe20003f05270 */
[----:B------:R-:W-:Y:S02]  /*2910*/  IMAD.MOV.U32 R26, RZ, RZ, R3 ;  /* 0x000000ffff1a7224 */ /* 0x000fe400078e0003 */
[----:B0-----:R-:W-:-:S05]  /*2920*/  IMAD.WIDE R18, R29, 0x4, R18 ;  /* 0x000000041d127825 */ /* 0x001fca00078e0212 */
[----:B-1----:R0:W-:Y:S05]  /*2930*/  STG.E desc[UR18][R18.64], R21 ;  /* 0x0000001512007986 */ /* 0x0021ea000c101912 */
[----:B------:R-:W-:Y:S05]  /*2940*/  @!P0 BRA `(.L_x_2380) ;  /* 0x00000000002c8947 */ /* 0x000fea0003800000 */
[----:B------:R-:W-:Y:S01]  /*2950*/  ISETP.NE.AND P1, PT, R11, RZ, PT ;  /* 0x000000ff0b00720c */ /* 0x000fe20003f25270 */
[----:B------:R-:W1:Y:S01]  /*2960*/  LDS R29, [R17+UR24] ;  /* 0x00000018111d7984 */ /* 0x000e620008000800 */
[----:B------:R-:W-:Y:S01]  /*2970*/  IADD3 R20, P0, PT, R18, UR24, RZ ;  /* 0x0000001812147c10 */ /* 0x000fe2000ff1e0ff */
[----:B------:R-:W-:-:S03]  /*2980*/  IMAD.MOV.U32 R26, RZ, RZ, R12 ;  /* 0x000000ffff1a7224 */ /* 0x000fc600078e000c */
[----:B0-----:R-:W-:-:S07]  /*2990*/  IADD3.X R21, PT, PT, RZ, R19, RZ, P0, !PT ;  /* 0x00000013ff157210 */ /* 0x001fce00007fe4ff */
[----:B------:R-:W0:Y:S01]  /*29a0*/  @P1 LDS R33, [R25+UR24] ;  /* 0x0000001819211984 */ /* 0x000e220008000800 */
[----:B------:R-:W-:Y:S02]  /*29b0*/  @P1 IADD3 R18, P0, PT, R20, UR24, RZ ;  /* 0x0000001814121c10 */ /* 0x000fe4000ff1e0ff */
[----:B------:R-:W-:-:S03]  /*29c0*/  @P1 MOV R26, R15 ;  /* 0x0000000f001a1202 */ /* 0x000fc60000000f00 */
[----:B------:R-:W-:Y:S01]  /*29d0*/  @P1 IMAD.X R19, RZ, RZ, R21, P0 ;  /* 0x000000ffff131224 */ /* 0x000fe200000e0615 */
[----:B-1----:R1:W-:Y:S04]  /*29e0*/  STG.E desc[UR18][R20.64], R29 ;  /* 0x0000001d14007986 */ /* 0x0023e8000c101912 */
[----:B0-----:R1:W-:Y:S03]  /*29f0*/  @P1 STG.E desc[UR18][R18.64], R33 ;  /* 0x0000002112001986 */ /* 0x0013e6000c101912 */
.L_x_2380:
[----:B------:R-:W-:Y:S05]  /*2a00*/  BSYNC.RECONVERGENT B0 ;  /* 0x0000000000007941 */ /* 0x000fea0003800200 */
.L_x_2379:
[----:B------:R-:W-:Y:S01]  /*2a10*/  BSSY.RECONVERGENT B0, `(.L_x_2381) ;  /* 0x0000018000007945 */ /* 0x000fe20003800200 */
.L_x_2382:
[C---:B01----:R-:W-:Y:S01]  /*2a20*/  LEA R20, R26.reuse, UR12, 0x2 ;  /* 0x0000000c1a147c11 */ /* 0x043fe2000f8e10ff */
[----:B0--3--:R-:W0:Y:S01]  /*2a30*/  LDC.64 R18, c[0x0][0x3a0] ;  /* 0x0000e800ff127b82 */ /* 0x009e220000000a00 */
[----:B------:R-:W-:Y:S01]  /*2a40*/  LEA R37, R27, R26, 0xa ;  /* 0x0000001a1b257211 */ /* 0x000fe200078e50ff */
[----:B------:R-:W-:Y:S02]  /*2a50*/  VIADD R26, R26, UR24 ;  /* 0x000000181a1a7c36 */ /* 0x000fe40008000000 */
[----:B------:R-:W1:Y:S01]  /*2a60*/  LDS R35, [R20] ;  /* 0x0000000014237984 */ /* 0x000e620000000800 */
[----:B------:R-:W-:-:S03]  /*2a70*/  VIADD R33, R20, UR24 ;  /* 0x0000001814217c36 */ /* 0x000fc60008000000 */
[----:B------:R-:W3:Y:S01]  /*2a80*/  LDS R21, [R20+UR24] ;  /* 0x0000001814157984 */ /* 0x000ee20008000800 */
[----:B------:R-:W-:-:S03]  /*2a90*/  VIADD R29, R33, UR24 ;  /* 0x00000018211d7c36 */ /* 0x000fc60008000000 */
[----:B------:R-:W5:Y:S04]  /*2aa0*/  LDS R33, [R33+UR24] ;  /* 0x0000001821217984 */ /* 0x000f680008000800 */
[----:B------:R-:W2:Y:S01]  /*2ab0*/  LDS R29, [R29+UR24] ;  /* 0x000000181d1d7984 */ /* 0x000ea20008000800 */
[----:B0-----:R-:W-:-:S03]  /*2ac0*/  IMAD.WIDE R36, R37, 0x4, R18 ;  /* 0x0000000425247825 */ /* 0x001fc600078e0212 */
[----:B------:R-:W-:Y:S02]  /*2ad0*/  IADD3 R34, P0, PT, R36, UR24, RZ ;  /* 0x0000001824227c10 */ /* 0x000fe4000ff1e0ff */
[----:B-1----:R0:W-:Y:S03]  /*2ae0*/  STG.E desc[UR18][R36.64], R35 ;  /* 0x0000002324007986 */ /* 0x0021e6000c101912 */
[----:B0-----:R-:W-:Y:S01]  /*2af0*/  IMAD.X R35, RZ, RZ, R37, P0 ;  /* 0x000000ffff237224 */ /* 0x001fe200000e0625 */
[----:B------:R-:W-:-:S04]  /*2b00*/  IADD3 R20, P0, PT, R34, UR24, RZ ;  /* 0x0000001822147c10 */ /* 0x000fc8000ff1e0ff */
[----:B---3--:R0:W-:Y:S02]  /*2b10*/  STG.E desc[UR18][R34.64], R21 ;  /* 0x0000001522007986 */ /* 0x0081e4000c101912 */
[----:B0-----:R-:W-:Y:S01]  /*2b20*/  IMAD.X R21, RZ, RZ, R35, P0 ;  /* 0x000000ffff157224 */ /* 0x001fe200000e0623 */
[----:B------:R-:W-:-:S04]  /*2b30*/  IADD3 R18, P0, PT, R20, UR24, RZ ;  /* 0x0000001814127c10 */ /* 0x000fc8000ff1e0ff */
[----:B------:R-:W-:Y:S01]  /*2b40*/  IADD3.X R19, PT, PT, RZ, R21, RZ, P0, !PT ;  /* 0x00000015ff137210 */ /* 0x000fe200007fe4ff */
[----:B-----5:R0:W-:Y:S01]  /*2b50*/  STG.E desc[UR18][R20.64], R33 ;  /* 0x0000002114007986 */ /* 0x0201e2000c101912 */
[----:B------:R-:W-:-:S03]  /*2b60*/  ISETP.GE.U32.AND P0, PT, R26, 0x400, PT ;  /* 0x000004001a00780c */ /* 0x000fc60003f06070 */
[----:B--2---:R0:W-:Y:S10]  /*2b70*/  STG.E desc[UR18][R18.64], R29 ;  /* 0x0000001d12007986 */ /* 0x0041f4000c101912 */
[----:B------:R-:W-:Y:S05]  /*2b80*/  @!P0 BRA `(.L_x_2382) ;  /* 0xfffffffc00a48947 */ /* 0x000fea000383ffff */
[----:B------:R-:W-:Y:S05]  /*2b90*/  BSYNC.RECONVERGENT B0 ;  /* 0x0000000000007941 */ /* 0x000fea0003800200 */
.L_x_2381:
[----:B------:R-:W-:Y:S05]  /*2ba0*/  BRA.U !UP1, `(.L_x_2383) ;  /* 0xffffffe109707547 */ /* 0x000fea000b83ffff */
[----:B------:R-:W-:Y:S05]  /*2bb0*/  EXIT ;  /* 0x000000000000794d */ /* 0x000fea0003800000 */
.L_x_2337:
[----:B------:R-:W-:Y:S01]  /*2bc0*/  BSSY B2, `(.L_x_2384) ;  /* 0x0000006000027945 */ /* 0x000fe20003800000 */
[----:B------:R-:W-:Y:S01]  /*2bd0*/  IMAD.MOV.U32 R19, RZ, RZ, R22 ;  /* 0x000000ffff137224 */ /* 0x000fe200078e0016 */
[----:B------:R-:W-:-:S07]  /*2be0*/  MOV R18, 0xffffffff ;  /* 0xffffffff00127802 */ /* 0x000fce0000000f00 */
[----:B0-2-4-:R-:W-:Y:S05]  /*2bf0*/  WARPSYNC.COLLECTIVE R18, `(.L_x_2385) ;  /* 0x0000000012087348 */ /* 0x015fea0003c00000 */
[----:B0-----:R0:W1:Y:S02]  /*2c00*/  SHFL.IDX P0, R18, R34, R19, R23 ;  /* 0x0000001322127389 */ /* 0x0010640000000017 */
[----:B012-4-:R-:W-:Y:S05]  /*2c10*/  ENDCOLLECTIVE ;  /* 0x000000000000791b */ /* 0x017fea0003800000 */
.L_x_2385:
[----:B------:R-:W-:Y:S05]  /*2c20*/  BSYNC B2 ;  /* 0x0000000000027941 */ /* 0x000fea0003800000 */
.L_x_2384:
[----:B------:R-:W-:Y:S05]  /*2c30*/  BRA `(.L_x_2386) ;  /* 0xffffffec00047947 */ /* 0x000fea000383ffff */
.L_x_2339:
[----:B------:R-:W-:Y:S01]  /*2c40*/  BSSY B2, `(.L_x_2387) ;  /* 0x0000006000027945 */ /* 0x000fe20003800000 */
[----:B------:R-:W-:Y:S02]  /*2c50*/  IMAD.MOV.U32 R19, RZ, RZ, R8 ;  /* 0x000000ffff137224 */ /* 0x000fe400078e0008 */
[----:B------:R-:W-:-:S07]  /*2c60*/  IMAD.MOV.U32 R18, RZ, RZ, -0x1 ;  /* 0xffffffffff127424 */ /* 0x000fce00078e00ff */
[----:B0-2-4-:R-:W-:Y:S05]  /*2c70*/  WARPSYNC.COLLECTIVE R18, `(.L_x_2388) ;  /* 0x0000000012087348 */ /* 0x015fea0003c00000 */
[----:B0-----:R0:W1:Y:S02]  /*2c80*/  SHFL.IDX P0, R18, R34, R19, R23 ;  /* 0x0000001322127389 */ /* 0x0010640000000017 */
[----:B012-4-:R-:W-:Y:S05]  /*2c90*/  ENDCOLLECTIVE ;  /* 0x000000000000791b */ /* 0x017fea0003800000 */
.L_x_2388:
[----:B------:R-:W-:Y:S05]  /*2ca0*/  BSYNC B2 ;  /* 0x0000000000027941 */ /* 0x000fea0003800000 */
.L_x_2387:
[----:B------:R-:W-:Y:S05]  /*2cb0*/  BRA `(.L_x_2389) ;  /* 0xffffffe800f87947 */ /* 0x000fea000383ffff */
.L_x_2341:
[----:B------:R-:W-:Y:S01]  /*2cc0*/  BSSY B2, `(.L_x_2390) ;  /* 0x0000006000027945 */ /* 0x000fe20003800000 */
[----:B------:R-:W-:Y:S01]  /*2cd0*/  MOV R19, R9 ;  /* 0x0000000900137202 */ /* 0x000fe20000000f00 */
[----:B------:R-:W-:-:S07]  /*2ce0*/  IMAD.MOV.U32 R18, RZ, RZ, -0x1 ;  /* 0xffffffffff127424 */ /* 0x000fce00078e00ff */
[----:B0-2-4-:R-:W-:Y:S05]  /*2cf0*/  WARPSYNC.COLLECTIVE R18, `(.L_x_2391) ;  /* 0x0000000012087348 */ /* 0x015fea0003c00000 */
[----:B0-----:R0:W1:Y:S02]  /*2d00*/  SHFL.IDX P0, R18, R34, R19, R23 ;  /* 0x0000001322127389 */ /* 0x0010640000000017 */
[----:B012-4-:R-:W-:Y:S05]  /*2d10*/  ENDCOLLECTIVE ;  /* 0x000000000000791b */ /* 0x017fea0003800000 */
.L_x_2391:
[----:B------:R-:W-:Y:S05]  /*2d20*/  BSYNC B2 ;  /* 0x0000000000027941 */ /* 0x000fea0003800000 */
.L_x_2390:
[----:B------:R-:W-:Y:S05]  /*2d30*/  BRA `(.L_x_2392) ;  /* 0xffffffe800ec7947 */ /* 0x000fea000383ffff */
.L_x_2343:
[----:B------:R-:W-:Y:S01]  /*2d40*/  BSSY B2, `(.L_x_2393) ;  /* 0x0000006000027945 */ /* 0x000fe20003800000 */
[----:B------:R-:W-:Y:S01]  /*2d50*/  IMAD.MOV.U32 R19, RZ, RZ, R10 ;  /* 0x000000ffff137224 */ /* 0x000fe200078e000a */
[----:B------:R-:W-:-:S07]  /*2d60*/  MOV R18, 0xffffffff ;  /* 0xffffffff00127802 */ /* 0x000fce0000000f00 */
[----:B0-2-4-:R-:W-:Y:S05]  /*2d70*/  WARPSYNC.COLLECTIVE R18, `(.L_x_2394) ;  /* 0x0000000012087348 */ /* 0x015fea0003c00000 */
[----:B0-----:R0:W1:Y:S02]  /*2d80*/  SHFL.IDX P0, R18, R34, R19, R23 ;  /* 0x0000001322127389 */ /* 0x0010640000000017 */
[----:B012-4-:R-:W-:Y:S05]  /*2d90*/  ENDCOLLECTIVE ;  /* 0x000000000000791b */ /* 0x017fea0003800000 */
.L_x_2394:
[----:B------:R-:W-:Y:S05]  /*2da0*/  BSYNC B2 ;  /* 0x0000000000027941 */ /* 0x000fea0003800000 */
.L_x_2393:
[----:B------:R-:W-:Y:S05]  /*2db0*/  BRA `(.L_x_2395) ;  /* 0xffffffe800e07947 */ /* 0x000fea000383ffff */
.L_x_2354:
[----:B------:R-:W-:Y:S01]  /*2dc0*/  BSSY B1, `(.L_x_2396) ;  /* 0x0000006000017945 */ /* 0x000fe20003800000 */
[----:B------:R-:W-:Y:S02]  /*2dd0*/  IMAD.MOV.U32 R19, RZ, RZ, R22 ;  /* 0x000000ffff137224 */ /* 0x000fe400078e0016 */
[----:B------:R-:W-:-:S07]  /*2de0*/  IMAD.MOV.U32 R18, RZ, RZ, -0x1 ;  /* 0xffffffffff127424 */ /* 0x000fce00078e00ff */
[----:B012-4-:R-:W-:Y:S05]  /*2df0*/  WARPSYNC.COLLECTIVE R18, `(.L_x_2397) ;  /* 0x0000000012087348 */ /* 0x017fea0003c00000 */
[----:B-1----:R1:W3:Y:S02]  /*2e00*/  SHFL.IDX P0, R18, R34, R19, R23 ;  /* 0x0000001322127389 */ /* 0x0022e40000000017 */
[----:B01234-:R-:W-:Y:S05]  /*2e10*/  ENDCOLLECTIVE ;  /* 0x000000000000791b */ /* 0x01ffea0003800000 */
.L_x_2397:
[----:B------:R-:W-:Y:S05]  /*2e20*/  BSYNC B1 ;  /* 0x0000000000017941 */ /* 0x000fea0003800000 */
.L_x_2396:
[----:B------:R-:W-:Y:S05]  /*2e30*/  BRA `(.L_x_2398) ;  /* 0xfffffff0002c7947 */ /* 0x000fea000383ffff */
.L_x_2356:
[----:B------:R-:W-:Y:S01]  /*2e40*/  BSSY B1, `(.L_x_2399) ;  /* 0x0000006000017945 */ /* 0x000fe20003800000 */
[----:B------:R-:W-:Y:S01]  /*2e50*/  MOV R19, R8 ;  /* 0x0000000800137202 */ /* 0x000fe20000000f00 */
[----:B------:R-:W-:-:S07]  /*2e60*/  IMAD.MOV.U32 R18, RZ, RZ, -0x1 ;  /* 0xffffffffff127424 */ /* 0x000fce00078e00ff */
[----:B012-4-:R-:W-:Y:S05]  /*2e70*/  WARPSYNC.COLLECTIVE R18, `(.L_x_2400) ;  /* 0x0000000012087348 */ /* 0x017fea0003c00000 */
[----:B-1----:R1:W3:Y:S02]  /*2e80*/  SHFL.IDX P0, R18, R34, R19, R23 ;  /* 0x0000001322127389 */ /* 0x0022e40000000017 */
[----:B01234-:R-:W-:Y:S05]  /*2e90*/  ENDCOLLECTIVE ;  /* 0x000000000000791b */ /* 0x01ffea0003800000 */
.L_x_2400:
[----:B------:R-:W-:Y:S05]  /*2ea0*/  BSYNC B1 ;  /* 0x0000000000017941 */ /* 0x000fea0003800000 */
.L_x_2399:
[----:B------:R-:W-:Y:S05]  /*2eb0*/  BRA `(.L_x_2401) ;  /* 0xfffffff000207947 */ /* 0x000fea000383ffff */
.L_x_2358:
[----:B------:R-:W-:Y:S01]  /*2ec0*/  BSSY B1, `(.L_x_2402) ;  /* 0x0000006000017945 */ /* 0x000fe20003800000 */
[----:B------:R-:W-:Y:S01]  /*2ed0*/  IMAD.MOV.U32 R19, RZ, RZ, R9 ;  /* 0x000000ffff137224 */ /* 0x000fe200078e0009 */
[----:B------:R-:W-:-:S07]  /*2ee0*/  MOV R18, 0xffffffff ;  /* 0xffffffff00127802 */ /* 0x000fce0000000f00 */
[----:B012-4-:R-:W-:Y:S05]  /*2ef0*/  WARPSYNC.COLLECTIVE R18, `(.L_x_2403) ;  /* 0x0000000012087348 */ /* 0x017fea0003c00000 */
[----:B-1----:R1:W3:Y:S02]  /*2f00*/  SHFL.IDX P0, R18, R34, R19, R23 ;  /* 0x0000001322127389 */ /* 0x0022e40000000017 */
[----:B01234-:R-:W-:Y:S05]  /*2f10*/  ENDCOLLECTIVE ;  /* 0x000000000000791b */ /* 0x01ffea0003800000 */
.L_x_2403:
[----:B------:R-:W-:Y:S05]  /*2f20*/  BSYNC B1 ;  /* 0x0000000000017941 */ /* 0x000fea0003800000 */
.L_x_2402:
[----:B------:R-:W-:Y:S05]  /*2f30*/  BRA `(.L_x_2404) ;  /* 0xfffffff000147947 */ /* 0x000fea000383ffff */
.L_x_2360:
[----:B------:R-:W-:Y:S01]  /*2f40*/  BSSY B1, `(.L_x_2405) ;  /* 0x0000006000017945 */ /* 0x000fe20003800000 */
[----:B------:R-:W-:Y:S02]  /*2f50*/  IMAD.MOV.U32 R19, RZ, RZ, R10 ;  /* 0x000000ffff137224 */ /* 0x000fe400078e000a */
[----:B------:R-:W-:-:S07]  /*2f60*/  IMAD.MOV.U32 R18, RZ, RZ, -0x1 ;  /* 0xffffffffff127424 */ /* 0x000fce00078e00ff */
[----:B012-4-:R-:W-:Y:S05]  /*2f70*/  WARPSYNC.COLLECTIVE R18, `(.L_x_2406) ;  /* 0x0000000012087348 */ /* 0x017fea0003c00000 */
[----:B-1----:R1:W3:Y:S02]  /*2f80*/  SHFL.IDX P0, R18, R34, R19, R23 ;  /* 0x0000001322127389 */ /* 0x0022e40000000017 */
[----:B01234-:R-:W-:Y:S05]  /*2f90*/  ENDCOLLECTIVE ;  /* 0x000000000000791b */ /* 0x01ffea0003800000 */
.L_x_2406:
[----:B------:R-:W-:Y:S05]  /*2fa0*/  BSYNC B1 ;  /* 0x0000000000017941 */ /* 0x000fea0003800000 */
.L_x_2405:
[----:B------:R-:W-:Y:S05]  /*2fb0*/  BRA `(.L_x_2407) ;  /* 0xfffffff000087947 */ /* 0x000fea000383ffff */
.L_x_2369:
[----:B------:R-:W-:Y:S01]  /*2fc0*/  IMAD.MOV.U32 R18, RZ, RZ, -0x1 ;  /* 0xffffffffff127424 */ /* 0x000fe200078e00ff */
[----:B------:R-:W-:-:S07]  /*2fd0*/  MOV R19, R22 ;  /* 0x0000001600137202 */ /* 0x000fce0000000f00 */
[----:B0-2-4-:R-:W-:Y:S05]  /*2fe0*/  WARPSYNC.COLLECTIVE R18, `(.L_x_2408) ;  /* 0x0000000012087348 */ /* 0x015fea0003c00000 */
[----:B0-----:R0:W1:Y:S02]  /*2ff0*/  SHFL.IDX P0, R18, R34, R19, R23 ;  /* 0x0000001322127389 */ /* 0x0010640000000017 */
[----:B012-4-:R-:W-:Y:S05]  /*3000*/  ENDCOLLECTIVE ;  /* 0x000000000000791b */ /* 0x017fea0003800000 */
.L_x_2408:
[----:B------:R-:W-:Y:S01]  /*3010*/  IMAD.MOV.U32 R33, RZ, RZ, R18 ;  /* 0x000000ffff217224 */ /* 0x000fe200078e0012 */
[----:B------:R-:W-:Y:S06]  /*3020*/  BRA `(.L_x_2409) ;  /* 0xfffffff4004c7947 */ /* 0x000fec000383ffff */
.L_x_2371:
[----:B------:R-:W-:Y:S01]  /*3030*/  BSSY B0, `(.L_x_2410) ;  /* 0x0000006000007945 */ /* 0x000fe20003800000 */
[----:B------:R-:W-:Y:S01]  /*3040*/  MOV R19, R8 ;  /* 0x0000000800137202 */ /* 0x000fe20000000f00 */
[----:B------:R-:W-:-:S07]  /*3050*/  IMAD.MOV.U32 R18, RZ, RZ, -0x1 ;  /* 0xffffffffff127424 */ /* 0x000fce00078e00ff */
[----:B0-2-4-:R-:W-:Y:S05]  /*3060*/  WARPSYNC.COLLECTIVE R18, `(.L_x_2411) ;  /* 0x0000000012087348 */ /* 0x015fea0003c00000 */
[----:B0-----:R0:W1:Y:S02]  /*3070*/  SHFL.IDX P0, R18, R34, R19, R23 ;  /* 0x0000001322127389 */ /* 0x0010640000000017 */
[----:B012-4-:R-:W-:Y:S05]  /*3080*/  ENDCOLLECTIVE ;  /* 0x000000000000791b */ /* 0x017fea0003800000 */
.L_x_2411:
[----:B------:R-:W-:Y:S05]  /*3090*/  BSYNC B0 ;  /* 0x0000000000007941 */ /* 0x000fea0003800000 */
.L_x_2410:
[----:B------:R-:W-:Y:S05]  /*30a0*/  BRA `(.L_x_2412) ;  /* 0xfffffff400407947 */ /* 0x000fea000383ffff */
.L_x_2373:
[----:B------:R-:W-:Y:S01]  /*30b0*/  BSSY B0, `(.L_x_2413) ;  /* 0x0000006000007945 */ /* 0x000fe20003800000 */
[----:B------:R-:W-:Y:S01]  /*30c0*/  IMAD.MOV.U32 R19, RZ, RZ, R9 ;  /* 0x000000ffff137224 */ /* 0x000fe200078e0009 */
[----:B------:R-:W-:-:S07]  /*30d0*/  MOV R18, 0xffffffff ;  /* 0xffffffff00127802 */ /* 0x000fce0000000f00 */
[----:B0-2-4-:R-:W-:Y:S05]  /*30e0*/  WARPSYNC.COLLECTIVE R18, `(.L_x_2414) ;  /* 0x0000000012087348 */ /* 0x015fea0003c00000 */
[----:B0-----:R0:W1:Y:S02]  /*30f0*/  SHFL.IDX P0, R18, R34, R19, R23 ;  /* 0x0000001322127389 */ /* 0x0010640000000017 */
[----:B012-4-:R-:W-:Y:S05]  /*3100*/  ENDCOLLECTIVE ;  /* 0x000000000000791b */ /* 0x017fea0003800000 */
.L_x_2414:
[----:B------:R-:W-:Y:S05]  /*3110*/  BSYNC B0 ;  /* 0x0000000000007941 */ /* 0x000fea0003800000 */
.L_x_2413:
[----:B------:R-:W-:Y:S05]  /*3120*/  BRA `(.L_x_2415) ;  /* 0xfffffff400347947 */ /* 0x000fea000383ffff */
.L_x_2375:
[----:B------:R-:W-:Y:S01]  /*3130*/  BSSY B0, `(.L_x_2416) ;  /* 0x0000006000007945 */ /* 0x000fe20003800000 */
[----:B------:R-:W-:Y:S02]  /*3140*/  IMAD.MOV.U32 R19, RZ, RZ, R10 ;  /* 0x000000ffff137224 */ /* 0x000fe400078e000a */
[----:B------:R-:W-:-:S07]  /*3150*/  IMAD.MOV.U32 R18, RZ, RZ, -0x1 ;  /* 0xffffffffff127424 */ /* 0x000fce00078e00ff */
[----:B0-2-4-:R-:W-:Y:S05]  /*3160*/  WARPSYNC.COLLECTIVE R18, `(.L_x_2417) ;  /* 0x0000000012087348 */ /* 0x015fea0003c00000 */
[----:B0-----:R0:W1:Y:S02]  /*3170*/  SHFL.IDX P0, R18, R34, R19, R23 ;  /* 0x0000001322127389 */ /* 0x0010640000000017 */
[----:B012-4-:R-:W-:Y:S05]  /*3180*/  ENDCOLLECTIVE ;  /* 0x000000000000791b */ /* 0x017fea0003800000 */
.L_x_2417:
[----:B------:R-:W-:Y:S05]  /*3190*/  BSYNC B0 ;  /* 0x0000000000007941 */ /* 0x000fea0003800000 */
.L_x_2416:
[----:B------:R-:W-:Y:S05]  /*31a0*/  BRA `(.L_x_2418) ;  /* 0xfffffff400287947 */ /* 0x000fea000383ffff */
        .weak           $__internal_21_$__cuda_sm20_div_u16
        .type           $__internal_21_$__cuda_sm20_div_u16,@function
        .size           $__internal_21_$__cuda_sm20_div_u16,(.L_x_57972 - $__internal_21_$__cuda_sm20_div_u16)
$__internal_21_$__cuda_sm20_div_u16:
        /* <DEDUP_REMOVED lines=18> */
[----:B------:R-:W-:Y:S06]  /*32d0*/  RET.REL.NODEC R8 `(_Z9cuda_gemmIiLi256ELi4ELi1ELi1024ELi4ELi4ELi32ELi1ELi0EEviiiPT_S1_S1_ii) ;  /* 0xffffffcc08487950 */ /* 0x000fec0003c3ffff */
.L_x_2419:
        /* <DEDUP_REMOVED lines=10> */
.L_x_57972:


//--------------------- .text._Z9cuda_gemmIiLi256ELi4ELi1ELi1024ELi4ELi4ELi32ELi0ELi1EEviiiPT_S1_S1_ii --------------------------
	.section	.text._Z9cuda_gemmIiLi256ELi4ELi1ELi1024ELi4ELi4ELi32ELi0ELi1EEviiiPT_S1_S1_ii,"ax",@progbits
	.align	128
        .global         _Z9cuda_gemmIiLi256ELi4ELi1ELi1024ELi4ELi4ELi32ELi0ELi1EEviiiPT_S1_S1_ii
        .type           _Z9cuda_gemmIiLi256ELi4ELi1ELi1024ELi4ELi4ELi32ELi0ELi1EEviiiPT_S1_S1_ii,@function
        .size           _Z9cuda_gemmIiLi256ELi4ELi1ELi1024ELi4ELi4ELi32ELi0ELi1EEviiiPT_S1_S1_ii,(.L_x_57973 - _Z9cuda_gemmIiLi256ELi4ELi1ELi1024ELi4ELi4ELi32ELi0ELi1EEviiiPT_S1_S1_ii)
        .other          _Z9cuda_gemmIiLi256ELi4ELi1ELi1024ELi4ELi4ELi32ELi0ELi1EEviiiPT_S1_S1_ii,@"STO_CUDA_ENTRY STV_DEFAULT"
_Z9cuda_gemmIiLi256ELi4ELi1ELi1024ELi4ELi4ELi32ELi0ELi1EEviiiPT_S1_S1_ii:
.text._Z9cuda_gemmIiLi256ELi4ELi1ELi1024ELi4ELi4ELi32ELi0ELi1EEviiiPT_S1_S1_ii:
        /* <DEDUP_REMOVED lines=8> */
[----:B------:R-:W-:-:S07]  /*0080*/  MOV R0, 0x400 ;  /* 0x0000040000007802 */ /* 0x000fce0000000f00 */
[----:B------:R-:W2:Y:S01]  /*0090*/  LDC.64 R6, c[0x0][0x398] ;  /* 0x0000e600ff067b82 */ /* 0x000ea20000000a00 */
[----:B0-----:R-:W-:Y:S01]  /*00a0*/  LEA R0, R3, R0, 0x18 ;  /* 0x0000000003007211 */ /* 0x001fe200078ec0ff */
[----:B------:R-:W-:-:S07]  /*00b0*/  IMAD.MOV.U32 R3, RZ, RZ, R2 ;  /* 0x000000ffff037224 */ /* 0x000fce00078e0002 */
.L_x_2422:
        /* <DEDUP_REMOVED lines=10> */
.L_x_2421:
[----:B------:R-:W-:Y:S05]  /*0160*/  BSYNC.RECONVERGENT B0 ;  /* 0x0000000000007941 */ /* 0x000fea0003800200 */
.L_x_2420:
[----:B------:R-:W1:Y:S01]  /*0170*/  LDCU UR20, c[0x0][0x360] ;  /* 0x00006c00ff1477ac */ /* 0x000e620008000800 */
[----:B------:R-:W2:Y:S08]  /*0180*/  LDC R0, c[0x0][0x374] ;  /* 0x0000dd00ff007b82 */ /* 0x000eb00000000800 */
[----:B------:R-:W3:Y:S01]  /*0190*/  S2UR UR8, SR_CTAID.Y ;  /* 0x00000000000879c3 */ /* 0x000ee20000002600 */
[----:B--2---:R-:W-:-:S04]  /*01a0*/  SHF.L.U32 R3, R0, 0x2, RZ ;  /* 0x0000000200037819 */ /* 0x004fc800000006ff */
[----:B---3--:R-:W-:-:S13]  /*01b0*/  ISETP.LE.U32.AND P0, PT, R3, UR8, PT ;  /* 0x0000000803007c0c */ /* 0x008fda000bf03070 */
[----:B-1----:R-:W-:Y:S05]  /*01c0*/  @P0 EXIT ;  /* 0x000000000000094d */ /* 0x002fea0003800000 */
[----:B------:R-:W1:Y:S01]  /*01d0*/  S2UR UR6, SR_CgaCtaId ;  /* 0x00000000000679c3 */ /* 0x000e620000008800 */
[C---:B------:R-:W-:Y:S01]  /*01e0*/  VIADD R3, R2.reuse, UR20 ;  /* 0x0000001402037c36 */ /* 0x040fe20008000000 */
[----:B------:R-:W-:Y:S01]  /*01f0*/  UMOV UR4, 0x400 ;  /* 0x0000040000047882 */ /* 0x000fe20000000000 */
[C---:B------:R-:W-:Y:S01]  /*0200*/  IMAD.SHL.U32 R12, R2.reuse, 0x4, RZ ;  /* 0x00000004020c7824 */ /* 0x040fe200078e00ff */
[----:B------:R-:W-:Y:S01]  /*0210*/  LOP3.LUT R14, R2, 0x3, RZ, 0xc0, !PT ;  /* 0x00000003020e7812 */ /* 0x000fe200078ec0ff */
[----:B------:R-:W-:Y:S01]  /*0220*/  IMAD.U32 R13, RZ, RZ, UR8 ;  /* 0x00000008ff0d7e24 */ /* 0x000fe2000f8e00ff */
[----:B------:R-:W-:Y:S01]  /*0230*/  LOP3.LUT R3, R3, 0x3ff, RZ, 0x3c, !PT ;  /* 0x000003ff03037812 */ /* 0x000fe200078e3cff */
[----:B------:R-:W-:Y:S01]  /*0240*/  ULOP3.LUT UR7, UR20, 0xffff, URZ, 0xc0, !UPT ;  /* 0x0000ffff14077892 */ /* 0x000fe2000f8ec0ff */
[----:B------:R-:W2:Y:S01]  /*0250*/  S2UR UR5, SR_CTAID.X ;  /* 0x00000000000579c3 */ /* 0x000ea20000002500 */
[----:B------:R-:W-:Y:S02]  /*0260*/  LOP3.LUT R15, R12, 0xc, RZ, 0xc0, !PT ;  /* 0x0000000c0c0f7812 */ /* 0x000fe400078ec0ff */
[----:B------:R-:W-:-:S02]  /*0270*/  LOP3.LUT R3, R3, 0xffff, RZ, 0xc0, !PT ;  /* 0x0000ffff03037812 */ /* 0x000fc400078ec0ff */
[----:B------:R-:W-:Y:S01]  /*0280*/  MOV R7, 0x2e0 ;  /* 0x000002e000077802 */ /* 0x000fe20000000f00 */
[----:B-1----:R-:W-:-:S06]  /*0290*/  ULEA UR6, UR6, UR4, 0x18 ;  /* 0x0000000406067291 */ /* 0x002fcc000f8ec0ff */
[----:B------:R-:W-:Y:S01]  /*02a0*/  IADD3 R15, PT, PT, R15, UR6, RZ ;  /* 0x000000060f0f7c10 */ /* 0x000fe2000fffe0ff */
[----:B--2---:R-:W-:Y:S02]  /*02b0*/  USHF.L.U32 UR12, UR5, 0xa, URZ ;  /* 0x0000000a050c7899 */ /* 0x004fe400080006ff */
[----:B------:R-:W-:-:S12]  /*02c0*/  USHF.L.U32 UR5, UR5, 0x8, URZ ;  /* 0x0000000805057899 */ /* 0x000fd800080006ff */
[----:B0-----:R-:W-:Y:S05]  /*02d0*/  CALL.REL.NOINC `($__internal_22_$__cuda_sm20_div_u16) ;  /* 0x0000000c00b87944 */ /* 0x001fea0003c00000 */
[----:B------:R-:W0:Y:S01]  /*02e0*/  S2UR UR8, SR_CgaCtaId ;  /* 0x00000000000879c3 */ /* 0x000e220000008800 */
[----:B------:R-:W1:Y:S01]  /*02f0*/  LDCU UR9, c[0x0][0x388] ;  /* 0x00007100ff0977ac */ /* 0x000e620008000800 */
[----:B------:R-:W-:Y:S01]  /*0300*/  VIADD R18, R2, 0x1 ;  /* 0x0000000102127836 */ /* 0x000fe20000000000 */
[----:B------:R-:W-:Y:S01]  /*0310*/  LOP3.LUT R16, R16, 0x3, RZ, 0xc0, !PT ;  /* 0x0000000310107812 */ /* 0x000fe200078ec0ff */
[----:B------:R-:W-:Y:S01]  /*0320*/  VIADD R19, R2, 0xffffffff ;  /* 0xffffffff02137836 */ /* 0x000fe20000000000 */
[----:B------:R-:W2:Y:S01]  /*0330*/  LDCU.64 UR6, c[0x0][0x390] ;  /* 0x00007200ff0677ac */ /* 0x000ea20008000a00 */
[----:B------:R-:W-:Y:S02]  /*0340*/  LOP3.LUT R17, R14, 0x2, RZ, 0x3c, !PT ;  /* 0x000000020e117812 */ /* 0x000fe400078e3cff */
[----:B------:R-:W-:Y:S01]  /*0350*/  LOP3.LUT R18, R18, 0x3, RZ, 0xc0, !PT ;  /* 0x0000000312127812 */ /* 0x000fe200078ec0ff */
[----:B------:R-:W-:Y:S01]  /*0360*/  UIADD3 UR4, UPT, UPT, UR4, 0x1080, URZ ;  /* 0x0000108004047890 */ /* 0x000fe2000fffe0ff */
[----:B------:R-:W-:Y:S01]  /*0370*/  LOP3.LUT R19, R19, 0x3, RZ, 0xc0, !PT ;  /* 0x0000000313137812 */ /* 0x000fe200078ec0ff */
[----:B------:R-:W-:-:S02]  /*0380*/  USHF.L.U32 UR13, UR20, 0x2, URZ ;  /* 0x00000002140d7899 */ /* 0x000fc400080006ff */
[----:B------:R-:W-:Y:S02]  /*0390*/  UISETP.GT.U32.AND UP0, UPT, UR20, 0xff, UPT ;  /* 0x000000ff1400788c */ /* 0x000fe4000bf04070 */
[----:B--2---:R-:W-:Y:S02]  /*03a0*/  UIMAD.WIDE.U32 UR14, UR20, 0x4, UR6 ;  /* 0x00000004140e78a5 */ /* 0x004fe4000f8e0006 */
[----:B0-----:R-:W-:Y:S02]  /*03b0*/  ULEA UR8, UR8, UR4, 0x18 ;  /* 0x0000000408087291 */ /* 0x001fe4000f8ec0ff */
[----:B-1----:R-:W-:Y:S02]  /*03c0*/  USHF.R.S32.HI UR4, URZ, 0x1f, UR9 ;  /* 0x0000001fff047899 */ /* 0x002fe40008011409 */
[----:B------:R-:W-:Y:S02]  /*03d0*/  UIMAD.WIDE.U32 UR16, UR20, 0x8, UR6 ;  /* 0x00000008141078a5 */ /* 0x000fe4000f8e0006 */
[----:B------:R-:W-:Y:S01]  /*03e0*/  ULEA.HI UR4, UR4, UR9, URZ, 0x2 ;  /* 0x0000000904047291 */ /* 0x000fe2000f8f10ff */
[----:B------:R-:W-:Y:S01]  /*03f0*/  VIADD R20, R12, UR8 ;  /* 0x000000080c147c36 */ /* 0x000fe20008000000 */
[----:B------:R-:W-:-:S02]  /*0400*/  UIMAD.WIDE.U32 UR6, UR20, 0xc, UR6 ;  /* 0x0000000c140678a5 */ /* 0x000fc4000f8e0006 */
[----:B------:R-:W-:-:S12]  /*0410*/  USHF.R.S32.HI UR10, URZ, 0x2, UR4 ;  /* 0x00000002ff0a7899 */ /* 0x000fd80008011404 */
.L_x_2436:
[----:B0-----:R-:W0:Y:S01]  /*0420*/  S2R R21, SR_TID.X ;  /* 0x0000000000157919 */ /* 0x001e220000002100 */
[----:B------:R-:W-:Y:S01]  /*0430*/  ISETP.NE.AND P0, PT, R16, 0x2, PT ;  /* 0x000000021000780c */ /* 0x000fe20003f05270 */
[----:B------:R-:W1:Y:S01]  /*0440*/  S2UR UR9, SR_CgaCtaId ;  /* 0x00000000000979c3 */ /* 0x000e620000008800 */
[----:B------:R-:W-:Y:S11]  /*0450*/  BSSY.RECONVERGENT B0, `(.L_x_2423) ;  /* 0x000001e000007945 */ /* 0x000ff60003800200 */
[----:B------:R-:W-:Y:S05]  /*0460*/  @!P0 BRA `(.L_x_2424) ;  /* 0x0000000000708947 */ /* 0x000fea0003800000 */
[----:B------:R-:W2:Y:S08]  /*0470*/  LDC R4, c[0x0][0x388] ;  /* 0x0000e200ff047b82 */ /* 0x000eb00000000800 */
[----:B------:R-:W3:Y:S01]  /*0480*/  LDC.64 R2, c[0x0][0x390] ;  /* 0x0000e400ff027b82 */ /* 0x000ee20000000a00 */
[----:B--2---:R-:W-:-:S05]  /*0490*/  IMAD R4, R13, R4, UR12 ;  /* 0x0000000c0d047e24 */ /* 0x004fca000f8e0204 */
[----:B0-----:R-:W-:-:S05]  /*04a0*/  IADD3 R5, PT, PT, R4, R21, RZ ;  /* 0x0000001504057210 */ /* 0x001fca0007ffe0ff */
[----:B---3--:R-:W-:-:S05]  /*04b0*/  IMAD.WIDE R2, R5, 0x4, R2 ;  /* 0x0000000405027825 */ /* 0x008fca00078e0202 */
        /* <DEDUP_REMOVED lines=12> */
[----:B--2---:R-:W-:-:S04]  /*0580*/  IADD3 R4, P1, PT, R2, UR13, RZ ;  /* 0x0000000d02047c10 */ /* 0x004fc8000ff3e0ff */
[----:B------:R-:W-:-:S07]  /*0590*/  IADD3.X R5, PT, PT, RZ, R3, RZ, P1, !PT ;  /* 0x00000003ff057210 */ /* 0x000fce0000ffe4ff */
[----:B------:R-:W-:Y:S02]  /*05a0*/  @P0 IADD3 R2, P1, PT, R4, UR13, RZ ;  /* 0x0000000d04020c10 */ /* 0x000fe4000ff3e0ff */
[----:B------:R-:W2:Y:S03]  /*05b0*/  LDG.E R4, desc[UR18][R4.64] ;  /* 0x0000001204047981 */ /* 0x000ea6000c1e1900 */
[----:B------:R-:W-:-:S05]  /*05c0*/  @P0 IMAD.X R3, RZ, RZ, R5, P1 ;  /* 0x000000ffff030224 */ /* 0x000fca00008e0605 */
[----:B------:R-:W3:Y:S01]  /*05d0*/  @P0 LDG.E R2, desc[UR18][R2.64] ;  /* 0x0000001202020981 */ /* 0x000ee2000c1e1900 */
[----:B------:R-:W-:Y:S01]  /*05e0*/  VIADD R9, R7, UR13 ;  /* 0x0000000d07097c36 */ /* 0x000fe20008000000 */
[----:B------:R-:W-:-:S05]  /*05f0*/  IADD3 R21, PT, PT, R21, UR20, RZ ;  /* 0x0000001415157c10 */ /* 0x000fca000fffe0ff */
[----:B------:R-:W-:Y:S01]  /*0600*/  @P0 VIADD R21, R21, UR20 ;  /* 0x0000001415150c36 */ /* 0x000fe20008000000 */
[----:B--2---:R4:W-:Y:S04]  /*0610*/  STS [R7+UR13], R4 ;  /* 0x0000000407007988 */ /* 0x0049e8000800080d */
[----:B---3--:R4:W-:Y:S02]  /*0620*/  @P0 STS [R9+UR13], R2 ;  /* 0x0000000209000988 */ /* 0x0089e4000800080d */
.L_x_2424:
[----:B-1----:R-:W-:Y:S05]  /*0630*/  BSYNC.RECONVERGENT B0 ;  /* 0x0000000000007941 */ /* 0x002fea0003800200 */
.L_x_2423:
[----:B----4-:R-:W1:Y:S01]  /*0640*/  LDC.64 R2, c[0x0][0x390] ;  /* 0x0000e400ff027b82 */ /* 0x010e620000000a00 */
[----:B------:R-:W3:Y:S01]  /*0650*/  LDCU UR11, c[0x0][0x388] ;  /* 0x00007100ff0b77ac */ /* 0x000ee20008000800 */
[----:B0-2---:R-:W-:Y:S01]  /*0660*/  VIADD R4, R21, UR12 ;  /* 0x0000000c15047c36 */ /* 0x005fe20008000000 */
[----:B------:R-:W-:Y:S01]  /*0670*/  BSSY.RECONVERGENT B0, `(.L_x_2425) ;  /* 0x0000020000007945 */ /* 0x000fe20003800200 */
[----:B------:R-:W-:Y:S02]  /*0680*/  UMOV UR4, 0x400 ;  /* 0x0000040000047882 */ /* 0x000fe40000000000 */
[----:B------:R-:W-:-:S04]  /*0690*/  UIADD3 UR4, UPT, UPT, UR4, 0x80, URZ ;  /* 0x0000008004047890 */ /* 0x000fc8000fffe0ff */
[----:B------:R-:W-:-:S06]  /*06a0*/  ULEA UR4, UR9, UR4, 0x18 ;  /* 0x0000000409047291 */ /* 0x000fcc000f8ec0ff */
[----:B------:R-:W-:Y:S01]  /*06b0*/  LEA R22, R21, UR4, 0x2 ;  /* 0x0000000415167c11 */ /* 0x000fe2000f8e10ff */
[----:B---3--:R-:W-:-:S07]  /*06c0*/  IMAD R23, R13, UR11, R4 ;  /* 0x0000000b0d177c24 */ /* 0x008fce000f8e0204 */
.L_x_2426:
[----:B------:R-:W-:Y:S01]  /*06d0*/  MOV R8, UR14 ;  /* 0x0000000e00087c02 */ /* 0x000fe20008000f00 */
[----:B------:R-:W-:Y:S01]  /*06e0*/  IMAD.U32 R9, RZ, RZ, UR15 ;  /* 0x0000000fff097e24 */ /* 0x000fe2000f8e00ff */
[----:B------:R-:W-:Y:S01]  /*06f0*/  MOV R11, UR17 ;  /* 0x00000011000b7c02 */ /* 0x000fe20008000f00 */
[----:B--2---:R-:W-:Y:S02]  /*0700*/  IMAD.U32 R10, RZ, RZ, UR16 ;  /* 0x00000010ff0a7e24 */ /* 0x004fe4000f8e00ff */
[----:B------:R-:W-:Y:S02]  /*0710*/  IMAD.U32 R6, RZ, RZ, UR6 ;  /* 0x00000006ff067e24 */ /* 0x000fe4000f8e00ff */
[----:B------:R-:W-:Y:S02]  /*0720*/  IMAD.U32 R7, RZ, RZ, UR7 ;  /* 0x00000007ff077e24 */ /* 0x000fe4000f8e00ff */
[----:B-1----:R-:W-:-:S04]  /*0730*/  IMAD.WIDE R4, R23, 0x4, R2 ;  /* 0x0000000417047825 */ /* 0x002fc800078e0202 */
[C---:B------:R-:W-:Y:S02]  /*0740*/  IMAD.WIDE R8, R23.reuse, 0x4, R8 ;  /* 0x0000000417087825 */ /* 0x040fe400078e0208 */
[----:B------:R-:W2:Y:S02]  /*0750*/  LDG.E R5, desc[UR18][R4.64] ;  /* 0x0000001204057981 */ /* 0x000ea4000c1e1900 */
[C---:B------:R-:W-:Y:S02]  /*0760*/  IMAD.WIDE R10, R23.reuse, 0x4, R10 ;  /* 0x00000004170a7825 */ /* 0x040fe400078e020a */
[----:B------:R-:W3:Y:S02]  /*0770*/  LDG.E R9, desc[UR18][R8.64] ;  /* 0x0000001208097981 */ /* 0x000ee4000c1e1900 */
[----:B------:R-:W-:Y:S02]  /*0780*/  IMAD.WIDE R6, R23, 0x4, R6 ;  /* 0x0000000417067825 */ /* 0x000fe400078e0206 */
[----:B------:R-:W4:Y:S04]  /*0790*/  LDG.E R10, desc[UR18][R10.64] ;  /* 0x000000120a0a7981 */ /* 0x000f28000c1e1900 */
[----:B------:R-:W5:Y:S01]  /*07a0*/  LDG.E R6, desc[UR18][R6.64] ;  /* 0x0000001206067981 */ /* 0x000f62000c1e1900 */
[----:B------:R-:W0:Y:S01]  /*07b0*/  LDC R29, c[0x0][0x360] ;  /* 0x0000d800ff1d7b82 */ /* 0x000e220000000800 */
[----:B------:R-:W-:-:S05]  /*07c0*/  VIADD R21, R21, UR13 ;  /* 0x0000000d15157c36 */ /* 0x000fca0008000000 */
[----:B------:R-:W-:Y:S02]  /*07d0*/  ISETP.GE.U32.AND P0, PT, R21, 0x400, PT ;  /* 0x000004001500780c */ /* 0x000fe40003f06070 */
[C---:B0-----:R-:W-:Y:S01]  /*07e0*/  LEA R25, R29.reuse, R22, 0x3 ;  /* 0x000000161d197211 */ /* 0x041fe200078e18ff */
[--C-:B------:R-:W-:Y:S01]  /*07f0*/  IMAD R27, R29, 0xc, R22.reuse ;  /* 0x0000000c1d1b7824 */ /* 0x100fe200078e0216 */
[----:B------:R-:W-:Y:S01]  /*0800*/  IADD3 R23, PT, PT, R23, UR13, RZ ;  /* 0x0000000d17177c10 */ /* 0x000fe2000fffe0ff */
[----:B--2---:R-:W-:Y:S04]  /*0810*/  STS [R22], R5 ;  /* 0x0000000516007388 */ /* 0x004fe80000000800 */
[----:B---3--:R0:W-:Y:S04]  /*0820*/  STS [R22+UR13], R9 ;  /* 0x0000000916007988 */ /* 0x0081e8000800080d */
[----:B----4-:R2:W-:Y:S04]  /*0830*/  STS [R25], R10 ;  /* 0x0000000a19007388 */ /* 0x0105e80000000800 */
[----:B-----5:R2:W-:Y:S01]  /*0840*/  STS [R27], R6 ;  /* 0x000000061b007388 */ /* 0x0205e20000000800 */
[----:B0-----:R-:W-:Y:S01]  /*0850*/  IMAD R22, R29, 0x10, R22 ;  /* 0x000000101d167824 */ /* 0x001fe200078e0216 */
[----:B------:R-:W-:Y:S06]  /*0860*/  @!P0 BRA `(.L_x_2426) ;  /* 0xfffffffc00988947 */ /* 0x000fec000383ffff */
[----:B------:R-:W-:Y:S05]  /*0870*/  BSYNC.RECONVERGENT B0 ;  /* 0x0000000000007941 */ /* 0x000fea0003800200 */
.L_x_2425:
[----:B------:R-:W0:Y:S01]  /*0880*/  S2R R7, SR_TID.X ;  /* 0x0000000000077919 */ /* 0x000e220000002100 */
[----:B------:R-:W-:Y:S01]  /*0890*/  ISETP.NE.AND P0, PT, R16, 0x2, PT ;  /* 0x000000021000780c */ /* 0x000fe20003f05270 */
[----:B------:R-:W-:Y:S01]  /*08a0*/  BSSY.RECONVERGENT B0, `(.L_x_2427) ;  /* 0x000000f000007945 */ /* 0x000fe20003800200 */
[----:B0-----:R-:W-:Y:S02]  /*08b0*/  VIADD R8, R7, UR20 ;  /* 0x0000001407087c36 */ /* 0x001fe40008000000 */
[----:B------:R-:W-:-:S09]  /*08c0*/  IMAD.MOV.U32 R2, RZ, RZ, R7 ;  /* 0x000000ffff027224 */ /* 0x000fd200078e0007 */
[----:B------:R-:W-:Y:S05]  /*08d0*/  @!P0 BRA `(.L_x_2428) ;  /* 0x00000000002c8947 */ /* 0x000fea0003800000 */
[----:B------:R0:W-:Y:S01]  /*08e0*/  STS [R12+UR8], RZ ;  /* 0x000000ff0c007988 */ /* 0x0001e20008000808 */
[----:B------:R-:W-:Y:S02]  /*08f0*/  ISETP.NE.AND P0, PT, R16, 0x3, PT ;  /* 0x000000031000780c */ /* 0x000fe40003f05270 */
[----:B------:R-:W-:-:S11]  /*0900*/  MOV R2, R8 ;  /* 0x0000000800027202 */ /* 0x000fd60000000f00 */
        /* <DEDUP_REMOVED lines=8> */
.L_x_2428:
[----:B------:R-:W-:Y:S05]  /*0990*/  BSYNC.RECONVERGENT B0 ;  /* 0x0000000000007941 */ /* 0x000fea0003800200 */
.L_x_2427:
[----:B------:R-:W-:Y:S01]  /*09a0*/  UMOV UR11, 0x400 ;  /* 0x00000400000b7882 */ /* 0x000fe20000000000 */
[----:B------:R-:W-:Y:S01]  /*09b0*/  BSSY.RECONVERGENT B0, `(.L_x_2429) ;  /* 0x000000d000007945 */ /* 0x000fe20003800200 */
[----:B------:R-:W-:-:S04]  /*09c0*/  UIADD3 UR11, UPT, UPT, UR11, 0x1080, URZ ;  /* 0x000010800b0b7890 */ /* 0x000fc8000fffe0ff */
[----:B------:R-:W-:-:S12]  /*09d0*/  ULEA UR11, UR9, UR11, 0x18 ;  /* 0x0000000b090b7291 */ /* 0x000fd8000f8ec0ff */
.L_x_2430:
        /* <DEDUP_REMOVED lines=11> */
.L_x_2429:
[----:B------:R-:W-:Y:S01]  /*0a90*/  BAR.SYNC.DEFER_BLOCKING 0x0 ;  /* 0x0000000000007b1d */ /* 0x000fe20000010000 */
[----:B-1----:R-:W-:-:S05]  /*0aa0*/  IMAD.SHL.U32 R5, R7, 0x4, RZ ;  /* 0x0000000407057824 */ /* 0x002fca00078e00ff */
[C---:B------:R-:W-:Y:S02]  /*0ab0*/  LOP3.LUT R2, R5.reuse, 0x3, R7, 0xf8, !PT ;  /* 0x0000000305027812 */ /* 0x040fe400078ef807 */
[C---:B------:R-:W-:Y:S02]  /*0ac0*/  LOP3.LUT R3, R5.reuse, R18, RZ, 0xfc, !PT ;  /* 0x0000001205037212 */ /* 0x040fe400078efcff */
[C---:B------:R-:W-:Y:S02]  /*0ad0*/  LOP3.LUT R4, R5.reuse, 0x2, R14, 0xf6, !PT ;  /* 0x0000000205047812 */ /* 0x040fe400078ef60e */
[----:B------:R-:W-:Y:S02]  /*0ae0*/  LOP3.LUT R5, R5, R19, RZ, 0xfc, !PT ;  /* 0x0000001305057212 */ /* 0x000fe400078efcff */
[----:B------:R-:W-:Y:S02]  /*0af0*/  LEA R2, R2, UR4, 0x2 ;  /* 0x0000000402027c11 */ /* 0x000fe4000f8e10ff */
[----:B------:R-:W-:-:S02]  /*0b00*/  LEA R3, R3, UR4, 0x2 ;  /* 0x0000000403037c11 */ /* 0x000fc4000f8e10ff */
[----:B------:R-:W-:Y:S02]  /*0b10*/  LEA R4, R4, UR4, 0x2 ;  /* 0x0000000404047c11 */ /* 0x000fe4000f8e10ff */
[----:B------:R-:W-:Y:S01]  /*0b20*/  LEA R5, R5, UR4, 0x2 ;  /* 0x0000000405057c11 */ /* 0x000fe2000f8e10ff */
[----:B------:R-:W-:Y:S01]  /*0b30*/  UMOV UR4, URZ ;  /* 0x000000ff00047c82 */ /* 0x000fe20008000000 */
[----:B------:R-:W0:Y:S04]  /*0b40*/  LDS R2, [R2] ;  /* 0x0000000002027984 */ /* 0x000e280000000800 */
[----:B------:R-:W1:Y:S04]  /*0b50*/  LDS R3, [R3] ;  /* 0x0000000003037984 */ /* 0x000e680000000800 */
[----:B------:R-:W3:Y:S04]  /*0b60*/  LDS R4, [R4] ;  /* 0x0000000004047984 */ /* 0x000ee80000000800 */
[----:B------:R-:W4:Y:S02]  /*0b70*/  LDS R5, [R5] ;  /* 0x0000000005057984 */ /* 0x000f240000000800 */
.L_x_2431:
[----:B0-----:R-:W-:Y:S01]  /*0b80*/  MOV R23, UR4 ;  /* 0x0000000400177c02 */ /* 0x001fe20008000f00 */
[----:B------:R-:W-:Y:S02]  /*0b90*/  UIADD3 UR9, UPT, UPT, UR4, 0x1, URZ ;  /* 0x0000000104097890 */ /* 0x000fe4000fffe0ff */
[----:B------:R-:W-:Y:S02]  /*0ba0*/  @!UP0 UIADD3 UR9, UPT, UPT, UR4, URZ, URZ ;  /* 0x000000ff04098290 */ /* 0x000fe4000fffe0ff */
[C---:B--2---:R-:W-:Y:S02]  /*0bb0*/  IMAD R6, R23.reuse, 0x14, R15 ;  /* 0x0000001417067824 */ /* 0x044fe400078e020f */
[----:B------:R-:W-:Y:S01]  /*0bc0*/  IMAD R23, R23, 0x400, R20 ;  /* 0x0000040017177824 */ /* 0x000fe200078e0214 */
[----:B------:R-:W-:Y:S02]  /*0bd0*/  UISETP.GE.U32.AND UP1, UPT, UR9, 0x4, UPT ;  /* 0x000000040900788c */ /* 0x000fe4000bf26070 */
[----:B------:R-:W-:Y:S01]  /*0be0*/  UMOV UR4, UR9 ;  /* 0x0000000900047c82 */ /* 0x000fe20008000000 */
[----:B------:R-:W2:Y:S04]  /*0bf0*/  LDS R6, [R6] ;  /* 0x0000000006067984 */ /* 0x000ea80000000800 */
[----:B------:R-:W-:Y:S04]  /*0c00*/  LDS R25, [R23] ;  /* 0x0000000017197984 */ /* 0x000fe80000000800 */
[----:B--2---:R-:W0:Y:S04]  /*0c10*/  SHFL.IDX PT, R9, R6, R14, 0x1c1f ;  /* 0x001c1f0e06097589 */ /* 0x004e2800000e0000 */
[----:B------:R-:W1:Y:S04]  /*0c20*/  SHFL.IDX PT, R11, R6, R18, 0x1c1f ;  /* 0x001c1f12060b7589 */ /* 0x000e6800000e0000 */
[----:B------:R-:W3:Y:S04]  /*0c30*/  SHFL.IDX PT, R21, R6, R17, 0x1c1f ;  /* 0x001c1f1106157589 */ /* 0x000ee800000e0000 */
[----:B------:R-:W4:Y:S01]  /*0c40*/  SHFL.IDX PT, R22, R6, R19, 0x1c1f ;  /* 0x001c1f1306167589 */ /* 0x000f2200000e0000 */
[----:B0-----:R-:W-:-:S04]  /*0c50*/  IMAD R10, R2, R9, RZ ;  /* 0x00000009020a7224 */ /* 0x001fc800078e02ff */
[----:B-1----:R-:W-:-:S04]  /*0c60*/  IMAD R11, R3, R11, R10 ;  /* 0x0000000b030b7224 */ /* 0x002fc800078e020a */
[----:B---3--:R-:W-:-:S04]  /*0c70*/  IMAD R10, R4, R21, R11 ;  /* 0x00000015040a7224 */ /* 0x008fc800078e020b */
[----:B----4-:R-:W-:-:S04]  /*0c80*/  IMAD R10, R5, R22, R10 ;  /* 0x00000016050a7224 */ /* 0x010fc800078e020a */
[----:B------:R-:W-:-:S05]  /*0c90*/  IMAD.IADD R10, R10, 0x1, R25 ;  /* 0x000000010a0a7824 */ /* 0x000fca00078e0219 */
[----:B------:R0:W-:Y:S01]  /*0ca0*/  STS [R23], R10 ;  /* 0x0000000a17007388 */ /* 0x0001e20000000800 */
[----:B------:R-:W-:Y:S05]  /*0cb0*/  BRA.U !UP1, `(.L_x_2431) ;  /* 0xfffffffd09b07547 */ /* 0x000fea000b83ffff */
[----:B0-----:R-:W0:Y:S08]  /*0cc0*/  LDC R10, c[0x0][0x384] ;  /* 0x0000e100ff0a7b82 */ /* 0x001e300000000800 */
[----:B------:R-:W-:Y:S01]  /*0cd0*/  BAR.SYNC.DEFER_BLOCKING 0x0 ;  /* 0x0000000000007b1d */ /* 0x000fe20000010000 */
[----:B------:R-:W-:Y:S02]  /*0ce0*/  ISETP.NE.AND P0, PT, R16, 0x2, PT ;  /* 0x000000021000780c */ /* 0x000fe40003f05270 */
[----:B------:R-:W-:-:S03]  /*0cf0*/  MOV R24, R7 ;  /* 0x0000000700187202 */ /* 0x000fc60000000f00 */
[----:B------:R-:W-:Y:S02]  /*0d00*/  BSSY.RECONVERGENT B0, `(.L_x_2432) ;  /* 0x000001f000007945 */ /* 0x000fe40003800200 */
[----:B------:R-:W1:Y:S01]  /*0d10*/  LDC.64 R2, c[0x0][0x3a0] ;  /* 0x0000e800ff027b82 */ /* 0x000e620000000a00 */
[----:B0-----:R-:W-:-:S05]  /*0d20*/  IMAD R10, R13, R10, UR5 ;  /* 0x000000050d0a7e24 */ /* 0x001fca000f8e020a */
[----:B------:R-:W-:Y:S05]  /*0d30*/  @!P0 BRA `(.L_x_2433) ;  /* 0x00000000006c8947 */ /* 0x000fea0003800000 */
[----:B------:R-:W0:Y:S01]  /*0d40*/  LDS R9, [R12+UR8] ;  /* 0x000000080c097984 */ /* 0x000e220008000800 */
[----:B------:R-:W2:Y:S01]  /*0d50*/  LDC.64 R4, c[0x0][0x3a0] ;  /* 0x0000e800ff047b82 */ /* 0x000ea20000000a00 */
[----:B------:R-:W-:Y:S01]  /*0d60*/  IMAD.IADD R7, R10, 0x1, R7 ;  /* 0x000000010a077824 */ /* 0x000fe200078e0207 */
[----:B------:R-:W-:Y:S01]  /*0d70*/  ISETP.NE.AND P0, PT, R16, 0x3, PT ;  /* 0x000000031000780c */ /* 0x000fe20003f05270 */
[----:B------:R-:W-:Y:S02]  /*0d80*/  IMAD.MOV.U32 R24, RZ, RZ, R8 ;  /* 0x000000ffff187224 */ /* 0x000fe400078e0008 */
[----:B--2---:R-:W-:-:S05]  /*0d90*/  IMAD.WIDE R6, R7, 0x4, R4 ;  /* 0x0000000407067825 */ /* 0x004fca00078e0204 */
[----:B0-----:R0:W-:Y:S05]  /*0da0*/  STG.E desc[UR18][R6.64], R9 ;  /* 0x0000000906007986 */ /* 0x0011ea000c101912 */
[----:B------:R-:W-:Y:S05]  /*0db0*/  @!P0 BRA `(.L_x_2433) ;  /* 0x00000000004c8947 */ /* 0x000fea0003800000 */
[----:B------:R-:W-:Y:S01]  /*0dc0*/  ISETP.NE.AND P0, PT, R16, RZ, PT ;  /* 0x000000ff1000720c */ /* 0x000fe20003f05270 */
[----:B------:R-:W2:Y:S01]  /*0dd0*/  LDS R21, [R20+UR13] ;  /* 0x0000000d14157984 */ /* 0x000ea20008000800 */
[----:B------:R-:W-:Y:S01]  /*0de0*/  IADD3 R11, PT, PT, R20, UR13, RZ ;  /* 0x0000000d140b7c10 */ /* 0x000fe2000fffe0ff */
[C---:B0-----:R-:W-:Y:S01]  /*0df0*/  VIADD R9, R8.reuse, UR20 ;  /* 0x0000001408097c36 */ /* 0x041fe20008000000 */
[----:B------:R-:W-:Y:S02]  /*0e00*/  LOP3.LUT R6, R8, 0xff, RZ, 0xc0, !PT ;  /* 0x000000ff08067812 */ /* 0x000fe400078ec0ff */
[----:B------:R-:W-:Y:S01]  /*0e10*/  SHF.R.U32.HI R7, RZ, 0x8, R8 ;  /* 0x00000008ff077819 */ /* 0x000fe20000011608 */
[----:B------:R-:W-:-:S04]  /*0e20*/  IMAD.MOV.U32 R24, RZ, RZ, R9 ;  /* 0x000000ffff187224 */ /* 0x000fc800078e0009 */
[----:B------:R-:W-:Y:S02]  /*0e30*/  IMAD R7, R7, UR10, R6 ;  /* 0x0000000a07077c24 */ /* 0x000fe4000f8e0206 */
[----:B------:R-:W0:Y:S01]  /*0e40*/  @P0 LDS R11, [R11+UR13] ;  /* 0x0000000d0b0b0984 */ /* 0x000e220008000800 */
[C---:B------:R-:W-:Y:S01]  /*0e50*/  @P0 LOP3.LUT R8, R9.reuse, 0xff, RZ, 0xc0, !PT ;  /* 0x000000ff09080812 */ /* 0x040fe200078ec0ff */
[----:B------:R-:W-:Y:S01]  /*0e60*/  IMAD.IADD R7, R10, 0x1, R7 ;  /* 0x000000010a077824 */ /* 0x000fe200078e0207 */
[----:B------:R-:W-:Y:S01]  /*0e70*/  @P0 SHF.R.U32.HI R23, RZ, 0x8, R9 ;  /* 0x00000008ff170819 */ /* 0x000fe20000011609 */
[----:B------:R-:W-:Y:S02]  /*0e80*/  @P0 VIADD R24, R9, UR20 ;  /* 0x0000001409180c36 */ /* 0x000fe40008000000 */
[----:B------:R-:W-:-:S04]  /*0e90*/  IMAD.WIDE R6, R7, 0x4, R4 ;  /* 0x0000000407067825 */ /* 0x000fc800078e0204 */
[----:B------:R-:W-:-:S05]  /*0ea0*/  @P0 IMAD R23, R23, UR10, R8 ;  /* 0x0000000a17170c24 */ /* 0x000fca000f8e0208 */
[----:B------:R-:W-:-:S05]  /*0eb0*/  @P0 IADD3 R23, PT, PT, R10, R23, RZ ;  /* 0x000000170a170210 */ /* 0x000fca0007ffe0ff */
[----:B------:R-:W-:Y:S01]  /*0ec0*/  @P0 IMAD.WIDE R4, R23, 0x4, R4 ;  /* 0x0000000417040825 */ /* 0x000fe200078e0204 */
[----:B--2---:R2:W-:Y:S04]  /*0ed0*/  STG.E desc[UR18][R6.64], R21 ;  /* 0x0000001506007986 */ /* 0x0045e8000c101912 */
[----:B0-----:R2:W-:Y:S02]  /*0ee0*/  @P0 STG.E desc[UR18][R4.64], R11 ;  /* 0x0000000b04000986 */ /* 0x0015e4000c101912 */
.L_x_2433:
[----:B------:R-:W-:Y:S05]  /*0ef0*/  BSYNC.RECONVERGENT B0 ;  /* 0x0000000000007941 */ /* 0x000fea0003800200 */
.L_x_2432:
[----:B------:R-:W-:Y:S01]  /*0f00*/  BSSY.RECONVERGENT B0, `(.L_x_2434) ;  /* 0x0000026000007945 */ /* 0x000fe20003800200 */
.L_x_2435:
[C---:B0-2---:R-:W-:Y:S01]  /*0f10*/  LEA R6, R24.reuse, UR11, 0x2 ;  /* 0x0000000b18067c11 */ /* 0x045fe2000f8e10ff */
[C---:B------:R-:W-:Y:S01]  /*0f20*/  VIADD R7, R24.reuse, UR20 ;  /* 0x0000001418077c36 */ /* 0x040fe20008000000 */
[----:B------:R-:W-:Y:S02]  /*0f30*/  LOP3.LUT R5, R24, 0xff, RZ, 0xc0, !PT ;  /* 0x000000ff18057812 */ /* 0x000fe400078ec0ff */
[----:B------:R-:W-:Y:S01]  /*0f40*/  IADD3 R21, PT, PT, R6, UR13, RZ ;  /* 0x0000000d06157c10 */ /* 0x000fe2000fffe0ff */
[----:B------:R-:W0:Y:S01]  /*0f50*/  LDS R27, [R6] ;  /* 0x00000000061b7984 */ /* 0x000e220000000800 */
[C---:B------:R-:W-:Y:S01]  /*0f60*/  LOP3.LUT R9, R7.reuse, 0xff, RZ, 0xc0, !PT ;  /* 0x000000ff07097812 */ /* 0x040fe200078ec0ff */
[----:B------:R-:W-:Y:S01]  /*0f70*/  VIADD R22, R7, UR20 ;  /* 0x0000001407167c36 */ /* 0x000fe20008000000 */
[----:B------:R-:W-:Y:S01]  /*0f80*/  SHF.R.U32.HI R4, RZ, 0x8, R24 ;  /* 0x00000008ff047819 */ /* 0x000fe20000011618 */
[----:B------:R-:W-:Y:S01]  /*0f90*/  VIADD R11, R21, UR13 ;  /* 0x0000000d150b7c36 */ /* 0x000fe20008000000 */
[----:B------:R2:W3:Y:S01]  /*0fa0*/  LDS R25, [R6+UR13] ;  /* 0x0000000d06197984 */ /* 0x0004e20008000800 */
[C---:B------:R-:W-:Y:S01]  /*0fb0*/  IADD3 R5, PT, PT, R10.reuse, R5, RZ ;  /* 0x000000050a057210 */ /* 0x040fe20007ffe0ff */
[----:B------:R-:W-:Y:S01]  /*0fc0*/  IMAD.IADD R8, R10, 0x1, R9 ;  /* 0x000000010a087824 */ /* 0x000fe200078e0209 */
[----:B------:R-:W-:Y:S01]  /*0fd0*/  SHF.R.U32.HI R7, RZ, 0x8, R7 ;  /* 0x00000008ff077819 */ /* 0x000fe20000011607 */
[----:B------:R-:W4:Y:S01]  /*0fe0*/  LDS R21, [R21+UR13] ;  /* 0x0000000d15157984 */ /* 0x000f220008000800 */
[----:B------:R-:W-:Y:S01]  /*0ff0*/  IADD3 R24, PT, PT, R22, UR20, RZ ;  /* 0x0000001416187c10 */ /* 0x000fe2000fffe0ff */
[----:B------:R-:W-:Y:S01]  /*1000*/  IMAD R23, R4, UR10, R5 ;  /* 0x0000000a04177c24 */ /* 0x000fe2000f8e0205 */
[----:B------:R-:W-:Y:S01]  /*1010*/  LOP3.LUT R9, R22, 0xff, RZ, 0xc0, !PT ;  /* 0x000000ff16097812 */ /* 0x000fe200078ec0ff */
[----:B------:R-:W5:Y:S01]  /*1020*/  LDS R11, [R11+UR13] ;  /* 0x0000000d0b0b7984 */ /* 0x000f620008000800 */
[----:B------:R-:W-:Y:S01]  /*1030*/  IMAD R5, R7, UR10, R8 ;  /* 0x0000000a07057c24 */ /* 0x000fe2000f8e0208 */
[----:B------:R-:W-:-:S02]  /*1040*/  LOP3.LUT R7, R24, 0xff, RZ, 0xc0, !PT ;  /* 0x000000ff18077812 */ /* 0x000fc400078ec0ff */
[----:B------:R-:W-:Y:S01]  /*1050*/  SHF.R.U32.HI R4, RZ, 0x8, R22 ;  /* 0x00000008ff047819 */ /* 0x000fe20000011616 */
[C---:B------:R-:W-:Y:S01]  /*1060*/  IMAD.IADD R9, R10.reuse, 0x1, R9 ;  /* 0x000000010a097824 */ /* 0x040fe200078e0209 */
[----:B--2---:R-:W-:Y:S01]  /*1070*/  SHF.R.U32.HI R6, RZ, 0x8, R24 ;  /* 0x00000008ff067819 */ /* 0x004fe20000011618 */
[----:B------:R-:W-:Y:S01]  /*1080*/  IMAD.IADD R29, R10, 0x1, R7 ;  /* 0x000000010a1d7824 */ /* 0x000fe200078e0207 */
[----:B------:R-:W-:Y:S01]  /*1090*/  IADD3 R24, PT, PT, R24, UR20, RZ ;  /* 0x0000001418187c10 */ /* 0x000fe2000fffe0ff */
[----:B------:R-:W-:Y:S02]  /*10a0*/  IMAD R7, R4, UR10, R9 ;  /* 0x0000000a04077c24 */ /* 0x000fe4000f8e0209 */
[----:B------:R-:W-:Y:S01]  /*10b0*/  IMAD R9, R6, UR10, R29 ;  /* 0x0000000a06097c24 */ /* 0x000fe2000f8e021d */
[----:B------:R-:W-:Y:S01]  /*10c0*/  ISETP.GE.U32.AND P0, PT, R24, 0x400, PT ;  /* 0x000004001800780c */ /* 0x000fe20003f06070 */
[----:B-1----:R-:W-:-:S04]  /*10d0*/  IMAD.WIDE R22, R23, 0x4, R2 ;  /* 0x0000000417167825 */ /* 0x002fc800078e0202 */
[----:B------:R-:W-:-:S04]  /*10e0*/  IMAD.WIDE R4, R5, 0x4, R2 ;  /* 0x0000000405047825 */ /* 0x000fc800078e0202 */
[----:B------:R-:W-:-:S04]  /*10f0*/  IMAD.WIDE R6, R7, 0x4, R2 ;  /* 0x0000000407067825 */ /* 0x000fc800078e0202 */
[----:B------:R-:W-:Y:S01]  /*1100*/  IMAD.WIDE R8, R9, 0x4, R2 ;  /* 0x0000000409087825 */ /* 0x000fe200078e0202 */
[----:B0-----:R0:W-:Y:S04]  /*1110*/  STG.E desc[UR18][R22.64], R27 ;  /* 0x0000001b16007986 */ /* 0x0011e8000c101912 */
[----:B---3--:R0:W-:Y:S04]  /*1120*/  STG.E desc[UR18][R4.64], R25 ;  /* 0x0000001904007986 */ /* 0x0081e8000c101912 */
[----:B----4-:R0:W-:Y:S04]  /*1130*/  STG.E desc[UR18][R6.64], R21 ;  /* 0x0000001506007986 */ /* 0x0101e8000c101912 */
[----:B-----5:R0:W-:Y:S01]  /*1140*/  STG.E desc[UR18][R8.64], R11 ;  /* 0x0000000b08007986 */ /* 0x0201e2000c101912 */
[----:B------:R-:W-:Y:S05]  /*1150*/  @!P0 BRA `(.L_x_2435) ;  /* 0xfffffffc006c8947 */ /* 0x000fea000383ffff */
[----:B------:R-:W-:Y:S05]  /*1160*/  BSYNC.RECONVERGENT B0 ;  /* 0x0000000000007941 */ /* 0x000fea0003800200 */
.L_x_2434:
[C---:B------:R-:W-:Y:S02]  /*1170*/  IMAD.IADD R13, R0.reuse, 0x1, R13 ;  /* 0x00000001000d7824 */ /* 0x040fe400078e020d */
[----:B------:R-:W-:-:S05]  /*1180*/  IMAD.SHL.U32 R2, R0, 0x4, RZ ;  /* 0x0000000400027824 */ /* 0x000fca00078e00ff */
[----:B------:R-:W-:-:S13]  /*1190*/  ISETP.GE.U32.AND P0, PT, R13, R2, PT ;  /* 0x000000020d00720c */ /* 0x000fda0003f06070 */
[----:B------:R-:W-:Y:S05]  /*11a0*/  @!P0 BRA `(.L_x_2436) ;  /* 0xfffffff0009c8947 */ /* 0x000fea000383ffff */
[----:B------:R-:W-:Y:S05]  /*11b0*/  EXIT ;  /* 0x000000000000794d */ /* 0x000fea0003800000 */
        .weak           $__internal_22_$__cuda_sm20_div_u16
        .type           $__internal_22_$__cuda_sm20_div_u16,@function
        .size           $__internal_22_$__cuda_sm20_div_u16,(.L_x_57973 - $__internal_22_$__cuda_sm20_div_u16)
$__internal_22_$__cuda_sm20_div_u16:
        /* <DEDUP_REMOVED lines=14> */
[----:B------:R-:W-:-:S05]  /*12a0*/  MOV R4, R7 ;  /* 0x0000000700047202 */ /* 0x000fca0000000f00 */
[----:B------:R-:W0:Y:S02]  /*12b0*/  F2I.U32.TRUNC.NTZ R3, R3 ;  /* 0x0000000300037305 */ /* 0x000e24000020f000 */
[----:B0-----:R-:W-:Y:S01]  /*12c0*/  LOP3.LUT R16, R3, 0xffff, RZ, 0xc0, !PT ;  /* 0x0000ffff03107812 */ /* 0x001fe200078ec0ff */
[----:B------:R-:W-:Y:S01]  /*12d0*/  @!P0 IMAD.MOV.U32 R16, RZ, RZ, -0x1 ;  /* 0xffffffffff108424 */ /* 0x000fe200078e00ff */
[----:B------:R-:W-:Y:S06]  /*12e0*/  RET.REL.NODEC R4 `(_Z9cuda_gemmIiLi256ELi4ELi1ELi1024ELi4ELi4ELi32ELi0ELi1EEviiiPT_S1_S1_ii) ;  /* 0xffffffec04447950 */ /* 0x000fec0003c3ffff */
.L_x_2437:
        /* <DEDUP_REMOVED lines=9> */
.L_x_57973:


//--------------------- .text._Z9cuda_gemmIiLi256ELi4ELi1ELi1024ELi4ELi4ELi32ELi0ELi0EEviiiPT_S1_S1_ii --------------------------
	.section	.text._Z9cuda_gemmIiLi256ELi4ELi1ELi1024ELi4ELi4ELi32ELi0ELi0EEviiiPT_S1_S1_ii,"ax",@progbits
	.align	128
        .global         _Z9cuda_gemmIiLi256ELi4ELi1ELi1024ELi4ELi4ELi32ELi0ELi0EEviiiPT_S1_S1_ii
        .type           _Z9cuda_gemmIiLi256ELi4ELi1ELi1024ELi4ELi4ELi32ELi0ELi0EEviiiPT_S1_S1_ii,@function
        .size           _Z9cuda_gemmIiLi256ELi4ELi1ELi1024ELi4ELi4ELi32ELi0ELi0EEviiiPT_S1_S1_ii,(.L_x_57974 - _Z9cuda_gemmIiLi256ELi4ELi1ELi1024ELi4ELi4ELi32ELi0ELi0EEviiiPT_S1_S1_ii)
        .other          _Z9cuda_gemmIiLi256ELi4ELi1ELi1024ELi4ELi4ELi32ELi0ELi0EEviiiPT_S1_S1_ii,@"STO_CUDA_ENTRY STV_DEFAULT"
_Z9cuda_gemmIiLi256ELi4ELi1ELi1024ELi4ELi4ELi32ELi0ELi0EEviiiPT_S1_S1_ii:
.text._Z9cuda_gemmIiLi256ELi4ELi1ELi1024ELi4ELi4ELi32ELi0ELi0EEviiiPT_S1_S1_ii:
        /* <DEDUP_REMOVED lines=21> */
[----:B0-----:R-:W-:-:S02]  /*0150*/  IADD3 R7, PT, PT, R9, 0xffffffe, RZ ;  /* 0x0ffffffe09077810 */ /* 0x001fc40007ffe0ff */
[----:B-1----:R-:W-:Y:S01]  /*0160*/  LEA R11, R11, R6, 0x18 ;  /* 0x000000060b0b7211 */ /* 0x002fe200078ec0ff */
[----:B------:R-:W-:-:S04]  /*0170*/  IMAD.MOV.U32 R6, RZ, RZ, RZ ;  /* 0x000000ffff067224 */ /* 0x000fc800078e00ff */
[----:B------:R-:W0:Y:S01]  /*0180*/  F2I.FTZ.U32.TRUNC.NTZ R7, R7 ;  /* 0x0000000700077305 */ /* 0x000e22000021f000 */
[----:B---3--:R-:W-:-:S07]  /*0190*/  VIADD R4, R8, 0xffffffe ;  /* 0x0ffffffe08047836 */ /* 0x008fce0000000000 */
[----:B------:R1:W3:Y:S01]  /*01a0*/  F2I.FTZ.U32.TRUNC.NTZ R5, R4 ;  /* 0x0000000400057305 */ /* 0x0002e2000021f000 */
[----:B0-----:R-:W-:Y:S02]  /*01b0*/  IMAD.MOV R13, RZ, RZ, -R7 ;  /* 0x000000ffff0d7224 */ /* 0x001fe400078e0a07 */
[----:B-1----:R-:W-:Y:S02]  /*01c0*/  HFMA2 R4, -RZ, RZ, 0, 0 ;  /* 0x00000000ff047431 */ /* 0x002fe400000001ff */
[----:B------:R-:W-:Y:S02]  /*01d0*/  IMAD R13, R13, UR15, RZ ;  /* 0x0000000f0d0d7c24 */ /* 0x000fe4000f8e02ff */
[----:B---3--:R-:W-:Y:S02]  /*01e0*/  IMAD.MOV R9, RZ, RZ, -R5 ;  /* 0x000000ffff097224 */ /* 0x008fe400078e0a05 */
[----:B------:R-:W-:-:S04]  /*01f0*/  IMAD.HI.U32 R10, R7, R13, R6 ;  /* 0x0000000d070a7227 */ /* 0x000fc800078e0006 */
[----:B------:R-:W-:Y:S02]  /*0200*/  IMAD R9, R9, UR14, RZ ;  /* 0x0000000e09097c24 */ /* 0x000fe4000f8e02ff */
[----:B------:R-:W-:Y:S02]  /*0210*/  IMAD.MOV.U32 R7, RZ, RZ, R0 ;  /* 0x000000ffff077224 */ /* 0x000fe400078e0000 */
[----:B------:R-:W-:Y:S01]  /*0220*/  IMAD.HI.U32 R8, R5, R9, R4 ;  /* 0x0000000905087227 */ /* 0x000fe200078e0004 */
[----:B--2-4-:R-:W-:-:S07]  /*0230*/  LOP3.LUT R9, RZ, UR14, RZ, 0x33, !PT ;  /* 0x0000000eff097c12 */ /* 0x014fce000f8e33ff */
.L_x_2440:
[----:B0-----:R-:W-:-:S06]  /*0240*/  IMAD.WIDE.U32 R4, R7, 0x4, R2 ;  /* 0x0000000407047825 */ /* 0x001fcc00078e0002 */
[----:B------:R0:W2:Y:S01]  /*0250*/  LDG.E R4, desc[UR16][R4.64] ;  /* 0x0000001004047981 */ /* 0x0000a2000c1e1900 */
[----:B------:R-:W-:-:S04]  /*0260*/  IMAD.HI.U32 R6, R8, R7, RZ ;  /* 0x0000000708067227 */ /* 0x000fc800078e00ff */
[----:B------:R-:W-:Y:S01]  /*0270*/  IMAD.HI.U32 R12, R10, R7, RZ ;  /* 0x000000070a0c7227 */ /* 0x000fe200078e00ff */
[----:B------:R-:W-:-:S03]  /*0280*/  IADD3 R6, PT, PT, -R6, RZ, RZ ;  /* 0x000000ff06067210 */ /* 0x000fc60007ffe1ff */
[----:B------:R-:W-:Y:S02]  /*0290*/  IMAD.MOV R16, RZ, RZ, -R12 ;  /* 0x000000ffff107224 */ /* 0x000fe400078e0a0c */
[--C-:B------:R-:W-:Y:S02]  /*02a0*/  IMAD R6, R6, UR14, R7.reuse ;  /* 0x0000000e06067c24 */ /* 0x100fe4000f8e0207 */
[--C-:B------:R-:W-:Y:S02]  /*02b0*/  IMAD R13, R16, UR15, R7.reuse ;  /* 0x0000000f100d7c24 */ /* 0x100fe4000f8e0207 */
[----:B------:R-:W-:Y:S01]  /*02c0*/  IMAD.IADD R7, R14, 0x1, R7 ;  /* 0x000000010e077824 */ /* 0x000fe200078e0207 */
[----:B------:R-:W-:Y:S02]  /*02d0*/  ISETP.GE.U32.AND P0, PT, R6, UR14, PT ;  /* 0x0000000e06007c0c */ /* 0x000fe4000bf06070 */
[----:B------:R-:W-:-:S11]  /*02e0*/  ISETP.GE.U32.AND P2, PT, R13, UR15, PT ;  /* 0x0000000f0d007c0c */ /* 0x000fd6000bf46070 */
[----:B------:R-:W-:Y:S02]  /*02f0*/  @P0 VIADD R6, R6, -UR14 ;  /* 0x8000000e06060c36 */ /* 0x000fe40008000000 */
[----:B------:R-:W-:Y:S01]  /*0300*/  @P2 IADD3 R13, PT, PT, R13, -UR15, RZ ;  /* 0x8000000f0d0d2c10 */ /* 0x000fe2000fffe0ff */
[----:B------:R-:W-:Y:S02]  /*0310*/  @P2 VIADD R12, R12, 0x1 ;  /* 0x000000010c0c2836 */ /* 0x000fe40000000000 */
        /* <DEDUP_REMOVED lines=11> */
.L_x_2439:
[----:B------:R-:W-:Y:S05]  /*03d0*/  BSYNC.RECONVERGENT B0 ;  /* 0x0000000000007941 */ /* 0x000fea0003800200 */
.L_x_2438:
        /* <DEDUP_REMOVED lines=10> */
[----:B------:R-:W-:Y:S02]  /*0480*/  PLOP3.LUT P2, PT, PT, PT, UP4, 0x80, 0x8 ;  /* 0x000000000008781c */ /* 0x000fe40003f4f048 */
[----:B---3--:R-:W-:-:S06]  /*0490*/  IADD3 R3, PT, PT, R2, 0xffffffe, RZ ;  /* 0x0ffffffe02037810 */ /* 0x008fcc0007ffe0ff */
        /* <DEDUP_REMOVED lines=25> */
[----:B------:R-:W-:Y:S02]  /*0630*/  UISETP.NE.U32.AND UP1, UPT, UR7, URZ, UPT ;  /* 0x000000ff0700728c */ /* 0x000fe4000bf25070 */
[----:B0-----:R-:W-:Y:S01]  /*0640*/  IMAD R5, RZ, RZ, -UR7 ;  /* 0x80000007ff057e24 */ /* 0x001fe2000f8e02ff */
[----:B-1----:R-:W-:Y:S01]  /*0650*/  MUFU.RCP R7, R7 ;  /* 0x0000000700077308 */ /* 0x002fe20000001000 */
[----:B------:R-:W-:-:S07]  /*0660*/  ULOP3.LUT UR8, URZ, UR7, URZ, 0x33, !UPT ;  /* 0x00000007ff087292 */ /* 0x000fce000f8e33ff */
[----:B------:R-:W0:Y:S08]  /*0670*/  I2F.U32.RP R4, UR7 ;  /* 0x0000000700047d06 */ /* 0x000e300008209000 */
[----:B0-----:R-:W0:Y:S02]  /*0680*/  MUFU.RCP R4, R4 ;  /* 0x0000000400047308 */ /* 0x001e240000001000 */
[----:B0-----:R-:W-:-:S06]  /*0690*/  VIADD R2, R4, 0xffffffe ;  /* 0x0ffffffe04027836 */ /* 0x001fcc0000000000 */
[----:B------:R0:W1:Y:S02]  /*06a0*/  F2I.FTZ.U32.TRUNC.NTZ R3, R2 ;  /* 0x0000000200037305 */ /* 0x000064000021f000 */
[----:B0-----:R-:W-:Y:S02]  /*06b0*/  HFMA2 R2, -RZ, RZ, 0, 0 ;  /* 0x00000000ff027431 */ /* 0x001fe400000001ff */
[----:B-1----:R-:W-:-:S04]  /*06c0*/  IMAD R5, R5, R3, RZ ;  /* 0x0000000305057224 */ /* 0x002fc800078e02ff */
[----:B------:R-:W-:-:S05]  /*06d0*/  IMAD.HI.U32 R3, R3, R5, R2 ;  /* 0x0000000503037227 */ /* 0x000fca00078e0002 */
[C---:B------:R-:W-:Y:S01]  /*06e0*/  R2UR UR4, R3.reuse ;  /* 0x00000000030472ca */ /* 0x040fe200000e0000 */
[----:B------:R-:W-:Y:S01]  /*06f0*/  IMAD.HI.U32 R6, R3, R0, RZ ;  /* 0x0000000003067227 */ /* 0x000fe200078e00ff */
[----:B------:R-:W-:-:S03]  /*0700*/  MOV R3, UR8 ;  /* 0x0000000800037c02 */ /* 0x000fc60008000f00 */
[----:B------:R-:W-:-:S04]  /*0710*/  IMAD.MOV R5, RZ, RZ, -R6 ;  /* 0x000000ffff057224 */ /* 0x000fc800078e0a06 */
        /* <DEDUP_REMOVED lines=12> */
[----:B0-----:R-:W-:Y:S01]  /*07e0*/  IMAD.MOV R7, RZ, RZ, -R5 ;  /* 0x000000ffff077224 */ /* 0x001fe200078e0a05 */
[----:B------:R-:W-:-:S03]  /*07f0*/  MOV R4, RZ ;  /* 0x000000ff00047202 */ /* 0x000fc60000000f00 */
[----:B------:R-:W-:Y:S01]  /*0800*/  IMAD R7, R7, UR13, RZ ;  /* 0x0000000d07077c24 */ /* 0x000fe2000f8e02ff */
[----:B------:R-:W-:Y:S02]  /*0810*/  @UP2 UIADD3 UR4, UPT, UPT, -UR7, UR4, URZ ;  /* 0x0000000407042290 */ /* 0x000fe4000fffe1ff */
[----:B------:R-:W-:Y:S01]  /*0820*/  @UP2 UIADD3 UR5, UPT, UPT, UR5, 0x1, URZ ;  /* 0x0000000105052890 */ /* 0x000fe2000fffe0ff */
[----:B------:R-:W-:Y:S01]  /*0830*/  IMAD.HI.U32 R4, R5, R7, R4 ;  /* 0x0000000705047227 */ /* 0x000fe200078e0004 */
[----:B------:R-:W-:-:S03]  /*0840*/  UISETP.GE.U32.AND UP3, UPT, UR4, UR7, UPT ;  /* 0x000000070400728c */ /* 0x000fc6000bf66070 */
[----:B------:R-:W-:-:S05]  /*0850*/  @P1 VIADD R6, R6, 0x1 ;  /* 0x0000000106061836 */ /* 0x000fca0000000000 */
[----:B------:R-:W-:-:S03]  /*0860*/  SEL R2, R3, R6, !P0 ;  /* 0x0000000603027207 */ /* 0x000fc60004000000 */
[----:B------:R-:W-:Y:S02]  /*0870*/  @UP3 UIADD3 UR5, UPT, UPT, UR5, 0x1, URZ ;  /* 0x0000000105053890 */ /* 0x000fe4000fffe0ff */
[----:B------:R-:W-:Y:S02]  /*0880*/  IMAD.MOV R3, RZ, RZ, -R2 ;  /* 0x000000ffff037224 */ /* 0x000fe400078e0a02 */
[----:B------:R-:W-:Y:S02]  /*0890*/  USEL UR8, UR8, UR5, !UP1 ;  /* 0x0000000508087287 */ /* 0x000fe4000c800000 */
[----:B------:R-:W-:-:S04]  /*08a0*/  IMAD R3, R3, UR7, R0 ;  /* 0x0000000703037c24 */ /* 0x000fc8000f8e0200 */
[----:B------:R-:W-:-:S04]  /*08b0*/  IMAD.HI.U32 R5, R4, R3, RZ ;  /* 0x0000000304057227 */ /* 0x000fc800078e00ff */
[----:B------:R-:W-:-:S04]  /*08c0*/  IMAD.MOV R6, RZ, RZ, -R5 ;  /* 0x000000ffff067224 */ /* 0x000fc800078e0a05 */
[----:B------:R-:W-:-:S05]  /*08d0*/  IMAD R3, R6, UR13, R3 ;  /* 0x0000000d06037c24 */ /* 0x000fca000f8e0203 */
[----:B------:R-:W-:-:S13]  /*08e0*/  ISETP.GE.U32.AND P0, PT, R3, UR13, PT ;  /* 0x0000000d03007c0c */ /* 0x000fda000bf06070 */
[----:B------:R-:W-:-:S05]  /*08f0*/  @P0 VIADD R3, R3, -UR13 ;  /* 0x8000000d03030c36 */ /* 0x000fca0008000000 */
[----:B------:R-:W-:Y:S01]  /*0900*/  ISETP.GE.U32.AND P1, PT, R3, UR13, PT ;  /* 0x0000000d03007c0c */ /* 0x000fe2000bf26070 */
[----:B------:R-:W-:-:S12]  /*0910*/  @P2 EXIT ;  /* 0x000000000000294d */ /* 0x000fd80003800000 */
[----:B------:R-:W-:Y:S01]  /*0920*/  IMAD.HI.U32 R4, R4, R0, RZ ;  /* 0x0000000004047227 */ /* 0x000fe200078e00ff */
[----:B------:R-:W0:Y:S01]  /*0930*/  S2UR UR9, SR_CTAID.X ;  /* 0x00000000000979c3 */ /* 0x000e220000002500 */
[----:B------:R-:W-:Y:S01]  /*0940*/  LOP3.LUT R6, RZ, UR13, RZ, 0x33, !PT ;  /* 0x0000000dff067c12 */ /* 0x000fe2000f8e33ff */
[----:B------:R-:W-:Y:S01]  /*0950*/  ULOP3.LUT UR4, UR19, 0xffff, URZ, 0xc0, !UPT ;  /* 0x0000ffff13047892 */ /* 0x000fe2000f8ec0ff */
[----:B------:R-:W-:Y:S01]  /*0960*/  @P0 VIADD R5, R5, 0x1 ;  /* 0x0000000105050836 */ /* 0x000fe20000000000 */
[----:B------:R-:W-:Y:S01]  /*0970*/  IADD3 R7, PT, PT, -R4, RZ, RZ ;  /* 0x000000ff04077210 */ /* 0x000fe20007ffe1ff */
[----:B------:R-:W-:Y:S01]  /*0980*/  VIADD R3, R0, UR19 ;  /* 0x0000001300037c36 */ /* 0x000fe20008000000 */
[----:B------:R-:W-:Y:S02]  /*0990*/  ISETP.NE.U32.AND P0, PT, RZ, UR13, PT ;  /* 0x0000000dff007c0c */ /* 0x000fe4000bf05070 */
[----:B------:R-:W-:Y:S01]  /*09a0*/  @P1 IADD3 R5, PT, PT, R5, 0x1, RZ ;  /* 0x0000000105051810 */ /* 0x000fe20007ffe0ff */
[----:B------:R-:W-:Y:S01]  /*09b0*/  IMAD R7, R7, UR13, R0 ;  /* 0x0000000d07077c24 */ /* 0x000fe2000f8e0200 */
[----:B------:R-:W-:-:S02]  /*09c0*/  LOP3.LUT R8, R3, 0x3ff, RZ, 0x3c, !PT ;  /* 0x000003ff03087812 */ /* 0x000fc400078e3cff */
[----:B------:R-:W-:Y:S02]  /*09d0*/  SEL R4, R6, R5, !P0 ;  /* 0x0000000506047207 */ /* 0x000fe40004000000 */
[----:B------:R-:W-:Y:S02]  /*09e0*/  ISETP.GE.U32.AND P2, PT, R7, UR13, PT ;  /* 0x0000000d07007c0c */ /* 0x000fe4000bf46070 */
[----:B------:R-:W-:Y:S02]  /*09f0*/  LOP3.LUT R8, R8, 0xffff, RZ, 0xc0, !PT ;  /* 0x0000ffff08087812 */ /* 0x000fe400078ec0ff */
[----:B------:R-:W-:Y:S02]  /*0a00*/  LOP3.LUT R5, R4, 0x3, RZ, 0xc0, !PT ;  /* 0x0000000304057812 */ /* 0x000fe400078ec0ff */
[----:B------:R-:W-:Y:S01]  /*0a10*/  MOV R11, 0xaa0 ;  /* 0x00000aa0000b7802 */ /* 0x000fe20000000f00 */
[----:B0-----:R-:W-:Y:S02]  /*0a20*/  USHF.L.U32 UR25, UR9, 0xa, URZ ;  /* 0x0000000a09197899 */ /* 0x001fe400080006ff */
[----:B------:R-:W-:-:S04]  /*0a30*/  UIMAD UR9, UR6, UR9, URZ ;  /* 0x00000009060972a4 */ /* 0x000fc8000f8e02ff */
[----:B------:R-:W-:-:S05]  /*0a40*/  @P2 VIADD R7, R7, -UR13 ;  /* 0x8000000d07072c36 */ /* 0x000fca0008000000 */
[----:B------:R-:W-:-:S13]  /*0a50*/  ISETP.GE.U32.AND P2, PT, R7, UR13, PT ;  /* 0x0000000d07007c0c */ /* 0x000fda000bf46070 */
[----:B------:R-:W-:-:S05]  /*0a60*/  @P2 VIADD R7, R7, -UR13 ;  /* 0x8000000d07072c36 */ /* 0x000fca0008000000 */
[----:B------:R-:W-:-:S04]  /*0a70*/  SEL R6, R6, R7, !P0 ;  /* 0x0000000706067207 */ /* 0x000fc80004000000 */
[----:B------:R-:W-:-:S07]  /*0a80*/  SHF.L.U32 R6, R6, 0x2, RZ ;  /* 0x0000000206067819 */ /* 0x000fce00000006ff */
[----:B------:R-:W-:Y:S05]  /*0a90*/  CALL.REL.NOINC `($__internal_23_$__cuda_sm20_div_u16) ;  /* 0x0000003000b07944 */ /* 0x000fea0003c00000 */
[----:B------:R-:W0:Y:S01]  /*0aa0*/  LDCU.64 UR20, c[0x0][0x3a8] ;  /* 0x00007500ff1477ac */ /* 0x000e220008000a00 */
[----:B------:R-:W1:Y:S01]  /*0ab0*/  S2UR UR18, SR_CgaCtaId ;  /* 0x00000000001279c3 */ /* 0x000e620000008800 */
[C---:B------:R-:W-:Y:S01]  /*0ac0*/  VIADD R7, R5.reuse, 0x1 ;  /* 0x0000000105077836 */ /* 0x040fe20000000000 */
[C---:B------:R-:W-:Y:S01]  /*0ad0*/  IADD3 R9, PT, PT, R5.reuse, 0x2, RZ ;  /* 0x0000000205097810 */ /* 0x040fe20007ffe0ff */
[----:B------:R-:W-:Y:S01]  /*0ae0*/  UMOV UR14, 0x400 ;  /* 0x00000400000e7882 */ /* 0x000fe20000000000 */
[----:B------:R-:W2:Y:S01]  /*0af0*/  LDCU.64 UR4, c[0x0][0x390] ;  /* 0x00007200ff0477ac */ /* 0x000ea20008000a00 */
[----:B------:R-:W-:Y:S01]  /*0b00*/  VIADD R10, R5, 0x3 ;  /* 0x00000003050a7836 */ /* 0x000fe20000000000 */
[C---:B------:R-:W-:Y:S01]  /*0b10*/  IADD3 R13, PT, PT, R4.reuse, 0x1, RZ ;  /* 0x00000001040d7810 */ /* 0x040fe20007ffe0ff */
[----:B------:R-:W-:Y:S01]  /*0b20*/  VIADD R14, R4, 0xffffffff ;  /* 0xffffffff040e7836 */ /* 0x000fe20000000000 */
[----:B------:R-:W-:Y:S02]  /*0b30*/  UIADD3 UR12, UPT, UPT, UR14, 0x80, URZ ;  /* 0x000000800e0c7890 */ /* 0x000fe4000fffe0ff */
[----:B------:R-:W-:Y:S01]  /*0b40*/  UIADD3 UR14, UPT, UPT, UR14, 0x1080, URZ ;  /* 0x000010800e0e7890 */ /* 0x000fe2000fffe0ff */
[----:B------:R-:W-:Y:S01]  /*0b50*/  LOP3.LUT R13, R13, 0x3, RZ, 0xc0, !PT ;  /* 0x000000030d0d7812 */ /* 0x000fe200078ec0ff */
[----:B------:R-:W-:Y:S01]  /*0b60*/  USHF.L.U32 UR26, UR19, 0x2, URZ ;  /* 0x00000002131a7899 */ /* 0x000fe200080006ff */
[----:B------:R-:W-:Y:S01]  /*0b70*/  LOP3.LUT R14, R14, 0x3, RZ, 0xc0, !PT ;  /* 0x000000030e0e7812 */ /* 0x000fe200078ec0ff */
[----:B------:R-:W-:Y:S01]  /*0b80*/  UMOV UR15, 0xffffff00 ;  /* 0xffffff00000f7882 */ /* 0x000fe20000000000 */
[----:B0-----:R-:W-:Y:S01]  /*0b90*/  IMAD.U32 R20, RZ, RZ, UR21 ;  /* 0x00000015ff147e24 */ /* 0x001fe2000f8e00ff */
[----:B------:R-:W-:Y:S01]  /*0ba0*/  ISETP.GE.AND P0, PT, R7, UR21, PT ;  /* 0x0000001507007c0c */ /* 0x000fe2000bf06270 */
[----:B------:R-:W-:-:S02]  /*0bb0*/  USHF.R.U32.HI UR27, URZ, 0x4, UR21 ;  /* 0x00000004ff1b7899 */ /* 0x000fc40008011615 */
[----:B------:R-:W-:Y:S01]  /*0bc0*/  ISETP.GE.AND P1, PT, R10, UR21, PT ;  /* 0x000000150a007c0c */ /* 0x000fe2000bf26270 */
[----:B------:R-:W-:Y:S01]  /*0bd0*/  IMAD R18, RZ, RZ, -UR21 ;  /* 0x80000015ff127e24 */ /* 0x000fe2000f8e02ff */
[C---:B------:R-:W-:Y:S01]  /*0be0*/  SEL R8, R20.reuse, RZ, P0 ;  /* 0x000000ff14087207 */ /* 0x040fe20000000000 */
[----:B------:R-:W-:Y:S01]  /*0bf0*/  UISETP.LT.AND UP1, UPT, UR20, 0x4, UPT ;  /* 0x000000041400788c */ /* 0x000fe2000bf21270 */
[----:B------:R-:W-:Y:S01]  /*0c00*/  ISETP.GE.AND P0, PT, R9, UR21, PT ;  /* 0x0000001509007c0c */ /* 0x000fe2000bf06270 */
[----:B-1----:R-:W-:Y:S01]  /*0c10*/  ULEA UR13, UR18, UR12, 0x18 ;  /* 0x0000000c120d7291 */ /* 0x002fe2000f8ec0ff */
[C---:B------:R-:W-:Y:S01]  /*0c20*/  SEL R11, R20.reuse, RZ, P1 ;  /* 0x000000ff140b7207 */ /* 0x040fe20000800000 */
[----:B------:R-:W-:Y:S01]  /*0c30*/  ULEA UR14, UR18, UR14, 0x18 ;  /* 0x0000000e120e7291 */ /* 0x000fe2000f8ec0ff */
[----:B------:R-:W-:Y:S01]  /*0c40*/  IMAD.IADD R7, R7, 0x1, -R8 ;  /* 0x0000000107077824 */ /* 0x000fe200078e0a08 */
[----:B------:R-:W-:Y:S01]  /*0c50*/  SEL R8, R20, RZ, P0 ;  /* 0x000000ff14087207 */ /* 0x000fe20000000000 */
[----:B------:R-:W-:Y:S01]  /*0c60*/  USEL UR18, UR27, 0x1, UP0 ;  /* 0x000000011b127887 */ /* 0x000fe20008000000 */
[----:B------:R-:W-:Y:S01]  /*0c70*/  ISETP.GE.AND P0, PT, R5, UR21, PT ;  /* 0x0000001505007c0c */ /* 0x000fe2000bf06270 */
[----:B------:R-:W-:Y:S01]  /*0c80*/  USEL UR11, UR20, 0x4, UP1 ;  /* 0x00000004140b7887 */ /* 0x000fe20008800000 */
[C---:B------:R-:W-:Y:S01]  /*0c90*/  LEA R15, R0.reuse, UR13, 0x2 ;  /* 0x0000000d000f7c11 */ /* 0x040fe2000f8e10ff */
[----:B--2---:R-:W-:Y:S01]  /*0ca0*/  UIMAD.WIDE.U32 UR20, UR19, 0x4, UR4 ;  /* 0x00000004131478a5 */ /* 0x004fe2000f8e0004 */
[----:B------:R-:W-:Y:S01]  /*0cb0*/  LEA R16, R0, UR14, 0x2 ;  /* 0x0000000e00107c11 */ /* 0x000fe2000f8e10ff */
[----:B------:R-:W-:Y:S01]  /*0cc0*/  UIMAD.WIDE.U32 UR22, UR19, 0x8, UR4 ;  /* 0x00000008131678a5 */ /* 0x000fe2000f8e0004 */
[----:B------:R-:W-:Y:S01]  /*0cd0*/  SEL R20, R20, RZ, P0 ;  /* 0x000000ff14147207 */ /* 0x000fe20000000000 */
[----:B------:R-:W-:Y:S01]  /*0ce0*/  VIADD R19, R15, UR26 ;  /* 0x0000001a0f137c36 */ /* 0x000fe20008000000 */
[----:B------:R-:W-:Y:S01]  /*0cf0*/  IADD3 R8, PT, PT, R9, -R8, RZ ;  /* 0x8000000809087210 */ /* 0x000fe20007ffe0ff */
[----:B------:R-:W-:Y:S01]  /*0d00*/  IMAD.IADD R9, R10, 0x1, -R11 ;  /* 0x000000010a097824 */ /* 0x000fe200078e0a0b */
[----:B------:R-:W-:Y:S01]  /*0d10*/  LOP3.LUT R10, R12, 0x3, RZ, 0xc0, !PT ;  /* 0x000000030c0a7812 */ /* 0x000fe200078ec0ff */
[----:B------:R-:W-:Y:S01]  /*0d20*/  VIADD R11, R3, UR19 ;  /* 0x00000013030b7c36 */ /* 0x000fe20008000000 */
[C---:B------:R-:W-:Y:S01]  /*0d30*/  LOP3.LUT R12, R5.reuse, 0x2, RZ, 0x3c, !PT ;  /* 0x00000002050c7812 */ /* 0x040fe200078e3cff */
[----:B------:R-:W-:Y:S01]  /*0d40*/  VIADD R28, R16, UR26 ;  /* 0x0000001a101c7c36 */ /* 0x000fe20008000000 */
[----:B------:R-:W-:Y:S01]  /*0d50*/  LEA R18, R18, 0x201f, 0x8 ;  /* 0x0000201f12127811 */ /* 0x000fe200078e40ff */
[----:B------:R-:W-:Y:S01]  /*0d60*/  UIMAD.WIDE.U32 UR4, UR19, 0xc, UR4 ;  /* 0x0000000c130478a5 */ /* 0x000fe2000f8e0004 */
[----:B------:R-:W-:Y:S01]  /*0d70*/  IADD3 R17, PT, PT, R5, -R20, RZ ;  /* 0x8000001405117210 */ /* 0x000fe20007ffe0ff */
[----:B------:R-:W-:-:S12]  /*0d80*/  UIMAD UR12, UR18, UR15, 0x201f ;  /* 0x0000201f120c74a4 */ /* 0x000fd8000f8e020f */
.L_x_2505:
[----:B------:R-:W-:Y:S01]  /*0d90*/  ISETP.NE.AND P1, PT, R10, 0x2, PT ;  /* 0x000000020a00780c */ /* 0x000fe20003f25270 */
[----:B0-----:R-:W0:Y:S01]  /*0da0*/  S2UR UR15, SR_CgaCtaId ;  /* 0x00000000000f79c3 */ /* 0x001e220000008800 */
[----:B------:R-:W-:Y:S01]  /*0db0*/  BSSY.RECONVERGENT B0, `(.L_x_2441) ;  /* 0x0000018000007945 */ /* 0x000fe20003800200 */
[----:B------:R-:W-:-:S10]  /*0dc0*/  MOV R33, R0 ;  /* 0x0000000000217202 */ /* 0x000fd40000000f00 */
[----:B--2-4-:R-:W-:Y:S05]  /*0dd0*/  @!P1 BRA `(.L_x_2442) ;  /* 0x0000000000549947 */ /* 0x014fea0003800000 */
[----:B------:R-:W1:Y:S01]  /*0de0*/  LDCU UR13, c[0x0][0x388] ;  /* 0x00007100ff0d77ac */ /* 0x000e620008000800 */
[----:B------:R-:W2:Y:S01]  /*0df0*/  LDC.64 R20, c[0x0][0x390] ;  /* 0x0000e400ff147b82 */ /* 0x000ea20000000a00 */
[----:B-1----:R-:W-:-:S06]  /*0e00*/  UIMAD UR13, UR10, UR13, UR25 ;  /* 0x0000000d0a0d72a4 */ /* 0x002fcc000f8e0219 */
[----:B------:R-:W-:-:S04]  /*0e10*/  VIADD R23, R0, UR13 ;  /* 0x0000000d00177c36 */ /* 0x000fc80008000000 */
[----:B--2---:R-:W-:-:S05]  /*0e20*/  IMAD.WIDE R20, R23, 0x4, R20 ;  /* 0x0000000417147825 */ /* 0x004fca00078e0214 */
[----:B------:R-:W2:Y:S01]  /*0e30*/  LDG.E R22, desc[UR16][R20.64] ;  /* 0x0000001014167981 */ /* 0x000ea2000c1e1900 */
[----:B------:R-:W-:Y:S01]  /*0e40*/  ISETP.NE.AND P0, PT, R10, 0x3, PT ;  /* 0x000000030a00780c */ /* 0x000fe20003f05270 */
[----:B------:R-:W-:Y:S02]  /*0e50*/  IMAD.MOV.U32 R33, RZ, RZ, R3 ;  /* 0x000000ffff217224 */ /* 0x000fe400078e0003 */
[----:B--2---:R1:W-:Y:S10]  /*0e60*/  STS [R15], R22 ;  /* 0x000000160f007388 */ /* 0x0043f40000000800 */
        /* <DEDUP_REMOVED lines=8> */
[----:B------:R-:W-:Y:S01]  /*0ef0*/  IMAD.MOV.U32 R33, RZ, RZ, R11 ;  /* 0x000000ffff217224 */ /* 0x000fe200078e000b */
[----:B------:R-:W-:Y:S02]  /*0f00*/  @P0 IADD3 R33, PT, PT, R11, UR19, RZ ;  /* 0x000000130b210c10 */ /* 0x000fe4000fffe0ff */
[----:B--2---:R2:W-:Y:S04]  /*0f10*/  STS [R15+UR26], R22 ;  /* 0x000000160f007988 */ /* 0x0045e8000800081a */
[----:B---3--:R2:W-:Y:S02]  /*0f20*/  @P0 STS [R19+UR26], R20 ;  /* 0x0000001413000988 */ /* 0x0085e4000800081a */
.L_x_2442:
[----:B0-----:R-:W-:Y:S05]  /*0f30*/  BSYNC.RECONVERGENT B0 ;  /* 0x0000000000007941 */ /* 0x001fea0003800200 */
.L_x_2441:
[----:B------:R-:W2:Y:S01]  /*0f40*/  LDCU UR28, c[0x0][0x388] ;  /* 0x00007100ff1c77ac */ /* 0x000ea20008000800 */
[----:B------:R-:W-:Y:S01]  /*0f50*/  VIADD R35, R33, UR25 ;  /* 0x0000001921237c36 */ /* 0x000fe20008000000 */
[----:B------:R-:W-:Y:S01]  /*0f60*/  BSSY.RECONVERGENT B0, `(.L_x_2443) ;  /* 0x0000022000007945 */ /* 0x000fe20003800200 */
[----:B------:R-:W-:Y:S02]  /*0f70*/  UMOV UR13, 0x400 ;  /* 0x00000400000d7882 */ /* 0x000fe40000000000 */
[----:B------:R-:W-:-:S04]  /*0f80*/  UIADD3 UR14, UPT, UPT, UR13, 0x80, URZ ;  /* 0x000000800d0e7890 */ /* 0x000fc8000fffe0ff */
[----:B------:R-:W-:-:S06]  /*0f90*/  ULEA UR14, UR15, UR14, 0x18 ;  /* 0x0000000e0f0e7291 */ /* 0x000fcc000f8ec0ff */
[----:B------:R-:W-:Y:S01]  /*0fa0*/  LEA R34, R33, UR14, 0x2 ;  /* 0x0000000e21227c11 */ /* 0x000fe2000f8e10ff */
[----:B--2---:R-:W-:-:S04]  /*0fb0*/  IMAD.U32 R20, RZ, RZ, UR28 ;  /* 0x0000001cff147e24 */ /* 0x004fc8000f8e00ff */
[----:B------:R-:W-:-:S07]  /*0fc0*/  IMAD R35, R20, UR10, R35 ;  /* 0x0000000a14237c24 */ /* 0x000fce000f8e0223 */
.L_x_2444:
[----:B------:R-:W0:Y:S01]  /*0fd0*/  LDC.64 R24, c[0x0][0x390] ;  /* 0x0000e400ff187b82 */ /* 0x000e220000000a00 */
[----:B------:R-:W-:Y:S01]  /*0fe0*/  MOV R26, UR20 ;  /* 0x00000014001a7c02 */ /* 0x000fe20008000f00 */
[----:B------:R-:W-:Y:S01]  /*0ff0*/  IMAD.U32 R27, RZ, RZ, UR21 ;  /* 0x00000015ff1b7e24 */ /* 0x000fe2000f8e00ff */
[----:B------:R-:W-:Y:S01]  /*1000*/  MOV R21, UR23 ;  /* 0x0000001700157c02 */ /* 0x000fe20008000f00 */
[----:B--2---:R-:W-:Y:S02]  /*1010*/  IMAD.U32 R20, RZ, RZ, UR22 ;  /* 0x00000016ff147e24 */ /* 0x004fe4000f8e00ff */
        /* <DEDUP_REMOVED lines=23> */
.L_x_2443:
[----:B------:R-:W-:Y:S01]  /*1190*/  BSSY.RECONVERGENT B0, `(.L_x_2445) ;  /* 0x000000c000007945 */ /* 0x000fe20003800200 */
[----:B--2---:R-:W-:-:S03]  /*11a0*/  IMAD.MOV.U32 R20, RZ, RZ, R0 ;  /* 0x000000ffff147224 */ /* 0x004fc600078e0000 */
        /* <DEDUP_REMOVED lines=9> */
[----:B------:R-:W-:-:S07]  /*1240*/  @P0 VIADD R20, R11, UR19 ;  /* 0x000000130b140c36 */ /* 0x000fce0008000000 */
.L_x_2446:
[----:B------:R-:W-:Y:S05]  /*1250*/  BSYNC.RECONVERGENT B0 ;  /* 0x0000000000007941 */ /* 0x000fea0003800200 */
.L_x_2445:
[----:B------:R-:W-:Y:S01]  /*1260*/  BSSY.RECONVERGENT B0, `(.L_x_2447) ;  /* 0x000000d000007945 */ /* 0x000fe20003800200 */
[----:B------:R-:W-:-:S04]  /*1270*/  UIADD3 UR13, UPT, UPT, UR13, 0x1080, URZ ;  /* 0x000010800d0d7890 */ /* 0x000fc8000fffe0ff */
[----:B------:R-:W-:-:S12]  /*1280*/  ULEA UR13, UR15, UR13, 0x18 ;  /* 0x0000000d0f0d7291 */ /* 0x000fd8000f8ec0ff */
.L_x_2448:
        /* <DEDUP_REMOVED lines=11> */
.L_x_2447:
[----:B------:R-:W-:Y:S01]  /*1340*/  BAR.SYNC.DEFER_BLOCKING 0x0 ;  /* 0x0000000000007b1d */ /* 0x000fe20000010000 */
[----:B------:R-:W-:-:S09]  /*1350*/  UISETP.GE.AND UP0, UPT, UR6, 0x1, UPT ;  /* 0x000000010600788c */ /* 0x000fd2000bf06270 */
[----:B------:R-:W-:Y:S05]  /*1360*/  BRA.U !UP0, `(.L_x_2449) ;  /* 0x0000001508547547 */ /* 0x000fea000b800000 */
[----:B------:R-:W-:Y:S01]  /*1370*/  UISETP.NE.AND UP0, UPT, UR18, 0x1, UPT ;  /* 0x000000011200788c */ /* 0x000fe2000bf05270 */
[----:B-1----:R-:W-:-:S08]  /*1380*/  LOP3.LUT R22, R0, 0x1f, RZ, 0xc0, !PT ;  /* 0x0000001f00167812 */ /* 0x002fd000078ec0ff */
[----:B------:R-:W-:Y:S05]  /*1390*/  BRA.U UP0, `(.L_x_2450) ;  /* 0x0000000500b07547 */ /* 0x000fea000b800000 */
[----:B------:R-:W-:Y:S01]  /*13a0*/  BSSY B1, `(.L_x_2451) ;  /* 0x000006a000017945 */ /* 0x000fe20003800000 */
[----:B------:R-:W-:-:S07]  /*13b0*/  IMAD.MOV.U32 R23, RZ, RZ, RZ ;  /* 0x000000ffff177224 */ /* 0x000fce00078e00ff */
.L_x_2467:
[----:B-1----:R-:W1:Y:S01]  /*13c0*/  LDC R24, c[0x0][0x3ac] ;  /* 0x0000eb00ff187b82 */ /* 0x002e620000000800 */
[----:B------:R-:W-:Y:S01]  /*13d0*/  IADD3 R25, PT, PT, R4, R23, RZ ;  /* 0x0000001704197210 */ /* 0x000fe20007ffe0ff */
[----:B------:R-:W-:Y:S01]  /*13e0*/  VIADD R23, R23, UR7 ;  /* 0x0000000717177c36 */ /* 0x000fe20008000000 */
[----:B------:R-:W-:-:S04]  /*13f0*/  ISETP.GE.AND P0, PT, R2, UR11, PT ;  /* 0x0000000b02007c0c */ /* 0x000fc8000bf06270 */
[----:B------:R-:W-:Y:S02]  /*1400*/  ISETP.GE.AND P6, PT, R23, UR6, PT ;  /* 0x0000000617007c0c */ /* 0x000fe4000bfc6270 */
[C---:B-1----:R-:W-:Y:S01]  /*1410*/  ISETP.GE.AND P2, PT, R24.reuse, 0x1, PT ;  /* 0x000000011800780c */ /* 0x042fe20003f46270 */
        /* <DEDUP_REMOVED lines=12> */
.L_x_2452:
        /* <DEDUP_REMOVED lines=8> */
.L_x_2453:
        /* <DEDUP_REMOVED lines=8> */
.L_x_2454:
        /* <DEDUP_REMOVED lines=8> */
.L_x_2455:
        /* <DEDUP_REMOVED lines=14> */
[----:B------:R-:W-:Y:S01]  /*1740*/  IMAD.HI.U32 R20, R21, R35, R20 ;  /* 0x0000002315147227 */ /* 0x000fe200078e0014 */
[----:B------:R-:W-:-:S05]  /*1750*/  MOV R21, R34 ;  /* 0x0000002200157202 */ /* 0x000fca0000000f00 */
        /* <DEDUP_REMOVED lines=13> */
.L_x_2466:
[----:B0-----:R-:W-:Y:S02]  /*1830*/  IMAD R20, R24, 0x14, R33 ;  /* 0x0000001418147824 */ /* 0x001fe400078e0221 */
[----:B------:R-:W-:-:S03]  /*1840*/  HFMA2 R27, -RZ, RZ, 0, 0 ;  /* 0x00000000ff1b7431 */ /* 0x000fc600000001ff */
[----:B-1----:R0:W1:Y:S01]  /*1850*/  LDS R35, [R20] ;  /* 0x0000000014237984 */ /* 0x0020620000000800 */
[----:B------:R-:W-:Y:S05]  /*1860*/  @!P2 BRA `(.L_x_2458) ;  /* 0x000000000010a947 */ /* 0x000fea0003800000 */
[----:B------:R-:W-:-:S03]  /*1870*/  UMOV UR14, 0xffffffff ;  /* 0xffffffff000e7882 */ /* 0x000fc60000000000 */
[----:B------:R-:W-:Y:S05]  /*1880*/  BRA.DIV UR14, `(.L_x_2459) ;  /* 0x0000001e0ea87947 */ /* 0x000fea000b800000 */
[----:B01----:R0:W1:Y:S02]  /*1890*/  SHFL.IDX PT, R20, R35, R17, R18 ;  /* 0x0000001123147389 */ /* 0x00306400000e0012 */
.L_x_2508:
[----:B-12---:R-:W-:-:S07]  /*18a0*/  IMAD R27, R29, R20, RZ ;  /* 0x000000141d1b7224 */ /* 0x006fce00078e02ff */
.L_x_2458:
[----:B------:R-:W-:Y:S05]  /*18b0*/  @!P3 BRA `(.L_x_2460) ;  /* 0x000000000010b947 */ /* 0x000fea0003800000 */
[----:B------:R-:W-:-:S03]  /*18c0*/  UMOV UR14, 0xffffffff ;  /* 0xffffffff000e7882 */ /* 0x000fc60000000000 */
[----:B------:R-:W-:Y:S05]  /*18d0*/  BRA.DIV UR14, `(.L_x_2461) ;  /* 0x0000001e0eb47947 */ /* 0x000fea000b800000 */
[----:B01----:R0:W1:Y:S02]  /*18e0*/  SHFL.IDX PT, R20, R35, R7, R18 ;  /* 0x0000000723147389 */ /* 0x00306400000e0012 */
.L_x_2511:
[----:B-1--4-:R-:W-:-:S07]  /*18f0*/  IMAD R27, R30, R20, R27 ;  /* 0x000000141e1b7224 */ /* 0x012fce00078e021b */
.L_x_2460:
[----:B------:R-:W-:Y:S05]  /*1900*/  @!P4 BRA `(.L_x_2462) ;  /* 0x000000000010c947 */ /* 0x000fea0003800000 */
[----:B------:R-:W-:-:S03]  /*1910*/  UMOV UR14, 0xffffffff ;  /* 0xffffffff000e7882 */ /* 0x000fc60000000000 */
[----:B------:R-:W-:Y:S05]  /*1920*/  BRA.DIV UR14, `(.L_x_2463) ;  /* 0x0000001e0ec07947 */ /* 0x000fea000b800000 */
[----:B01----:R0:W1:Y:S02]  /*1930*/  SHFL.IDX PT, R20, R35, R8, R18 ;  /* 0x0000000823147389 */ /* 0x00306400000e0012 */
.L_x_2514:
[----:B-1----:R-:W-:-:S07]  /*1940*/  IMAD R27, R31, R20, R27 ;  /* 0x000000141f1b7224 */ /* 0x002fce00078e021b */
.L_x_2462:
[----:B------:R-:W-:Y:S05]  /*1950*/  @!P5 BRA `(.L_x_2464) ;  /* 0x000000000010d947 */ /* 0x000fea0003800000 */
[----:B------:R-:W-:-:S03]  /*1960*/  UMOV UR14, 0xffffffff ;  /* 0xffffffff000e7882 */ /* 0x000fc60000000000 */
[----:B------:R-:W-:Y:S05]  /*1970*/  BRA.DIV UR14, `(.L_x_2465) ;  /* 0x0000001e0ecc7947 */ /* 0x000fea000b800000 */
[----:B01----:R0:W1:Y:S02]  /*1980*/  SHFL.IDX PT, R20, R35, R9, R18 ;  /* 0x0000000923147389 */ /* 0x00306400000e0012 */
.L_x_2517:
[----:B-1----:R-:W-:-:S07]  /*1990*/  IMAD R27, R32, R20, R27 ;  /* 0x00000014201b7224 */ /* 0x002fce00078e021b */
.L_x_2464:
[C---:B0-----:R-:W-:Y:S02]  /*19a0*/  IMAD R20, R24.reuse, UR6, R25 ;  /* 0x0000000618147c24 */ /* 0x041fe4000f8e0219 */
[----:B------:R-:W-:-:S03]  /*19b0*/  VIADD R24, R24, UR8 ;  /* 0x0000000818187c36 */ /* 0x000fc60008000000 */
[----:B------:R-:W-:Y:S02]  /*19c0*/  LEA R20, R20, UR13, 0x2 ;  /* 0x0000000d14147c11 */ /* 0x000fe4000f8e10ff */
[----:B------:R-:W-:-:S03]  /*19d0*/  ISETP.GE.AND P0, PT, R24, UR11, PT ;  /* 0x0000000b18007c0c */ /* 0x000fc6000bf06270 */
[----:B------:R-:W0:Y:S02]  /*19e0*/  LDS R26, [R20] ;  /* 0x00000000141a7984 */ /* 0x000e240000000800 */
[----:B0-----:R-:W-:-:S05]  /*19f0*/  IMAD.IADD R27, R26, 0x1, R27 ;  /* 0x000000011a1b7824 */ /* 0x001fca00078e021b */
[----:B------:R0:W-:Y:S03]  /*1a00*/  STS [R20], R27 ;  /* 0x0000001b14007388 */ /* 0x0001e60000000800 */
[----:B------:R-:W-:Y:S05]  /*1a10*/  @!P0 BRA `(.L_x_2466) ;  /* 0xfffffffc00848947 */ /* 0x000fea000383ffff */
.L_x_2457:
[----:B------:R-:W-:Y:S05]  /*1a20*/  BSYNC B0 ;  /* 0x0000000000007941 */ /* 0x000fea0003800000 */
.L_x_2456:
[----:B------:R-:W-:Y:S05]  /*1a30*/  @!P6 BRA `(.L_x_2467) ;  /* 0xfffffff80060e947 */ /* 0x000fea000383ffff */
[----:B------:R-:W-:Y:S05]  /*1a40*/  BSYNC B1 ;  /* 0x0000000000017941 */ /* 0x000fea0003800000 */
.L_x_2451:
[----:B------:R-:W-:Y:S05]  /*1a50*/  BRA `(.L_x_2449) ;  /* 0x0000000c00987947 */ /* 0x000fea0003800000 */
.L_x_2450:
[----:B------:R-:W1:Y:S02]  /*1a60*/  LDCU UR14, c[0x0][0x3ac] ;  /* 0x00007580ff0e77ac */ /* 0x000e640008000800 */
[----:B-1----:R-:W-:-:S09]  /*1a70*/  UISETP.GT.U32.AND UP0, UPT, UR14, 0x1f, UPT ;  /* 0x0000001f0e00788c */ /* 0x002fd2000bf04070 */
[----:B------:R-:W-:Y:S05]  /*1a80*/  BRA.U UP0, `(.L_x_2468) ;  /* 0x00000005008c7547 */ /* 0x000fea000b800000 */
[----:B------:R-:W-:-:S07]  /*1a90*/  HFMA2 R23, -RZ, RZ, 0, 0 ;  /* 0x00000000ff177431 */ /* 0x000fce00000001ff */
.L_x_2484:
[----:B-1----:R-:W1:Y:S01]  /*1aa0*/  LDC R27, c[0x0][0x3ac] ;  /* 0x0000eb00ff1b7b82 */ /* 0x002e620000000800 */
[----:B------:R-:W-:Y:S01]  /*1ab0*/  IMAD.IADD R25, R4, 0x1, R23 ;  /* 0x0000000104197824 */ /* 0x000fe200078e0217 */
[----:B------:R-:W-:Y:S01]  /*1ac0*/  ISETP.GE.AND P0, PT, R2, UR11, PT ;  /* 0x0000000b02007c0c */ /* 0x000fe2000bf06270 */
[----:B------:R-:W-:-:S05]  /*1ad0*/  VIADD R23, R23, UR7 ;  /* 0x0000000717177c36 */ /* 0x000fca0008000000 */
        /* <DEDUP_REMOVED lines=14> */
.L_x_2469:
        /* <DEDUP_REMOVED lines=8> */
.L_x_2470:
        /* <DEDUP_REMOVED lines=8> */
.L_x_2471:
        /* <DEDUP_REMOVED lines=8> */
.L_x_2472:
[----:B------:R-:W-:Y:S04]  /*1d40*/  BSSY B0, `(.L_x_2473) ;  /* 0x0000035000007945 */ /* 0x000fe80003800000 */
[----:B------:R-:W-:Y:S05]  /*1d50*/  @P0 BRA `(.L_x_2474) ;  /* 0x0000000000cc0947 */ /* 0x000fea0003800000 */
[----:B------:R-:W5:Y:S01]  /*1d60*/  I2F.U32.RP R24, R27 ;  /* 0x0000001b00187306 */ /* 0x000f620000209000 */
[----:B------:R-:W0:Y:S01]  /*1d70*/  S2UR UR15, SR_CgaCtaId ;  /* 0x00000000000f79c3 */ /* 0x000e220000008800 */
[----:B------:R-:W-:Y:S01]  /*1d80*/  UMOV UR14, 0x400 ;  /* 0x00000400000e7882 */ /* 0x000fe20000000000 */
[----:B------:R-:W-:-:S05]  /*1d90*/  IMAD.MOV.U32 R26, RZ, RZ, R2 ;  /* 0x000000ffff1a7224 */ /* 0x000fca00078e0002 */
[----:B-----5:R-:W5:Y:S01]  /*1da0*/  MUFU.RCP R24, R24 ;  /* 0x0000001800187308 */ /* 0x020f620000001000 */
[----:B0-----:R-:W-:Y:S01]  /*1db0*/  ULEA UR14, UR15, UR14, 0x18 ;  /* 0x0000000e0f0e7291 */ /* 0x001fe2000f8ec0ff */
[----:B-----5:R-:W-:-:S06]  /*1dc0*/  VIADD R21, R24, 0xffffffe ;  /* 0x0ffffffe18157836 */ /* 0x020fcc0000000000 */
[----:B------:R-:W1:Y:S02]  /*1dd0*/  F2I.FTZ.U32.TRUNC.NTZ R21, R21 ;  /* 0x0000001500157305 */ /* 0x000e64000021f000 */
[----:B-1-3--:R-:W-:-:S04]  /*1de0*/  IMAD.MOV R20, RZ, RZ, -R21 ;  /* 0x000000ffff147224 */ /* 0x00afc800078e0a15 */
[----:B------:R-:W-:Y:S01]  /*1df0*/  IMAD R33, R20, R27, RZ ;  /* 0x0000001b14217224 */ /* 0x000fe200078e02ff */
[----:B------:R-:W-:-:S05]  /*1e00*/  MOV R20, RZ ;  /* 0x000000ff00147202 */ /* 0x000fca0000000f00 */
        /* <DEDUP_REMOVED lines=9> */
[----:B------:R-:W-:-:S04]  /*1ea0*/  @!P0 LOP3.LUT R20, RZ, R27, RZ, 0x33, !PT ;  /* 0x0000001bff148212 */ /* 0x000fc800078e33ff */
[----:B------:R-:W-:-:S07]  /*1eb0*/  LEA R24, R20, UR14, 0x2 ;  /* 0x0000000e14187c11 */ /* 0x000fce000f8e10ff */
.L_x_2483:
[----:B------:R-:W-:Y:S02]  /*1ec0*/  IMAD R20, R26, 0x14, R24 ;  /* 0x000000141a147824 */ /* 0x000fe400078e0218 */
[----:B------:R-:W-:-:S03]  /*1ed0*/  IMAD.MOV.U32 R27, RZ, RZ, RZ ;  /* 0x000000ffff1b7224 */ /* 0x000fc600078e00ff */
[----:B-1----:R0:W1:Y:S01]  /*1ee0*/  LDS R33, [R20] ;  /* 0x0000000014217984 */ /* 0x0020620000000800 */
[----:B------:R-:W-:Y:S05]  /*1ef0*/  @!P2 BRA `(.L_x_2475) ;  /* 0x000000000010a947 */ /* 0x000fea0003800000 */
[----:B------:R-:W-:-:S03]  /*1f00*/  UMOV UR14, 0xffffffff ;  /* 0xffffffff000e7882 */ /* 0x000fc60000000000 */
[----:B------:R-:W-:Y:S05]  /*1f10*/  BRA.DIV UR14, `(.L_x_2476) ;  /* 0x0000001a0e847947 */ /* 0x000fea000b800000 */
[----:B01----:R0:W1:Y:S02]  /*1f20*/  SHFL.IDX PT, R20, R33, R17, R18 ;  /* 0x0000001121147389 */ /* 0x00306400000e0012 */
.L_x_2520:
[----:B-12---:R-:W-:-:S07]  /*1f30*/  IMAD R27, R29, R20, RZ ;  /* 0x000000141d1b7224 */ /* 0x006fce00078e02ff */
.L_x_2475:
[----:B------:R-:W-:Y:S05]  /*1f40*/  @!P3 BRA `(.L_x_2477) ;  /* 0x000000000010b947 */ /* 0x000fea0003800000 */
[----:B------:R-:W-:-:S03]  /*1f50*/  UMOV UR14, 0xffffffff ;  /* 0xffffffff000e7882 */ /* 0x000fc60000000000 */
[----:B------:R-:W-:Y:S05]  /*1f60*/  BRA.DIV UR14, `(.L_x_2478) ;  /* 0x0000001a0e947947 */ /* 0x000fea000b800000 */
[----:B01----:R0:W1:Y:S02]  /*1f70*/  SHFL.IDX PT, R20, R33, R7, R18 ;  /* 0x0000000721147389 */ /* 0x00306400000e0012 */
.L_x_2523:
[----:B-1--4-:R-:W-:-:S07]  /*1f80*/  IMAD R27, R30, R20, R27 ;  /* 0x000000141e1b7224 */ /* 0x012fce00078e021b */
.L_x_2477:
[----:B------:R-:W-:Y:S05]  /*1f90*/  @!P4 BRA `(.L_x_2479) ;  /* 0x000000000010c947 */ /* 0x000fea0003800000 */
[----:B------:R-:W-:-:S03]  /*1fa0*/  UMOV UR14, 0xffffffff ;  /* 0xffffffff000e7882 */ /* 0x000fc60000000000 */
[----:B------:R-:W-:Y:S05]  /*1fb0*/  BRA.DIV UR14, `(.L_x_2480) ;  /* 0x0000001a0ea47947 */ /* 0x000fea000b800000 */
[----:B01----:R0:W1:Y:S02]  /*1fc0*/  SHFL.IDX PT, R20, R33, R8, R18 ;  /* 0x0000000821147389 */ /* 0x00306400000e0012 */
.L_x_2526:
[----:B-1----:R-:W-:-:S07]  /*1fd0*/  IMAD R27, R31, R20, R27 ;  /* 0x000000141f1b7224 */ /* 0x002fce00078e021b */
.L_x_2479:
[----:B------:R-:W-:Y:S05]  /*1fe0*/  @!P5 BRA `(.L_x_2481) ;  /* 0x000000000010d947 */ /* 0x000fea0003800000 */
[----:B------:R-:W-:-:S03]  /*1ff0*/  UMOV UR14, 0xffffffff ;  /* 0xffffffff000e7882 */ /* 0x000fc60000000000 */
[----:B------:R-:W-:Y:S05]  /*2000*/  BRA.DIV UR14, `(.L_x_2482) ;  /* 0x0000001a0eb47947 */ /* 0x000fea000b800000 */
[----:B01----:R0:W1:Y:S02]  /*2010*/  SHFL.IDX PT, R20, R33, R9, R18 ;  /* 0x0000000921147389 */ /* 0x00306400000e0012 */
.L_x_2529:
[----:B-1----:R-:W-:-:S07]  /*2020*/  IMAD R27, R32, R20, R27 ;  /* 0x00000014201b7224 */ /* 0x002fce00078e021b */
.L_x_2481:
[C---:B0-----:R-:W-:Y:S01]  /*2030*/  IMAD R20, R26.reuse, UR6, R25 ;  /* 0x000000061a147c24 */ /* 0x041fe2000f8e0219 */
[----:B------:R-:W-:-:S04]  /*2040*/  IADD3 R26, PT, PT, R26, UR8, RZ ;  /* 0x000000081a1a7c10 */ /* 0x000fc8000fffe0ff */
[----:B------:R-:W-:Y:S02]  /*2050*/  LEA R20, R20, UR13, 0x2 ;  /* 0x0000000d14147c11 */ /* 0x000fe4000f8e10ff */
[----:B------:R-:W-:-:S03]  /*2060*/  ISETP.GE.AND P0, PT, R26, UR11, PT ;  /* 0x0000000b1a007c0c */ /* 0x000fc6000bf06270 */
[----:B------:R0:W-:Y:S10]  /*2070*/  STS [R20], R27 ;  /* 0x0000001b14007388 */ /* 0x0001f40000000800 */
[----:B0-----:R-:W-:Y:S05]  /*2080*/  @!P0 BRA `(.L_x_2483) ;  /* 0xfffffffc008c8947 */ /* 0x001fea000383ffff */
.L_x_2474:
[----:B------:R-:W-:Y:S05]  /*2090*/  BSYNC B0 ;  /* 0x0000000000007941 */ /* 0x000fea0003800000 */
.L_x_2473:
[----:B------:R-:W-:Y:S05]  /*20a0*/  @!P6 BRA `(.L_x_2484) ;  /* 0xfffffff8007ce947 */ /* 0x000fea000383ffff */
[----:B------:R-:W-:Y:S05]  /*20b0*/  BRA `(.L_x_2449) ;  /* 0x0000000800007947 */ /* 0x000fea0003800000 */
.L_x_2468:
[----:B------:R-:W-:-:S07]  /*20c0*/  IMAD.MOV.U32 R25, RZ, RZ, RZ ;  /* 0x000000ffff197224 */ /* 0x000fce00078e00ff */
.L_x_2500:
[----:B-1----:R-:W1:Y:S01]  /*20d0*/  LDC R24, c[0x0][0x3ac] ;  /* 0x0000eb00ff187b82 */ /* 0x002e620000000800 */
[----:B------:R-:W-:Y:S01]  /*20e0*/  IMAD.IADD R23, R4, 0x1, R25 ;  /* 0x0000000104177824 */ /* 0x000fe200078e0219 */
[----:B------:R-:W-:Y:S02]  /*20f0*/  IADD3 R25, PT, PT, R25, UR7, RZ ;  /* 0x0000000719197c10 */ /* 0x000fe4000fffe0ff */
[----:B------:R-:W-:Y:S02]  /*2100*/  ISETP.GE.AND P0, PT, R2, UR11, PT ;  /* 0x0000000b02007c0c */ /* 0x000fe4000bf06270 */
[----:B------:R-:W-:Y:S02]  /*2110*/  ISETP.GE.AND P6, PT, R25, UR6, PT ;  /* 0x0000000619007c0c */ /* 0x000fe4000bfc6270 */
[C---:B-1----:R-:W-:Y:S01]  /*2120*/  ISETP.GE.AND P2, PT, R24.reuse, 0x1, PT ;  /* 0x000000011800780c */ /* 0x042fe20003f46270 */
[----:B------:R-:W-:Y:S01]  /*2130*/  IMAD R21, R23, R24, R6 ;  /* 0x0000001817157224 */ /* 0x000fe200078e0206 */
[----:B------:R-:W-:-:S02]  /*2140*/  ISETP.GE.AND P3, PT, R24, 0x2, PT ;  /* 0x000000021800780c */ /* 0x000fc40003f66270 */
        /* <DEDUP_REMOVED lines=10> */
.L_x_2485:
        /* <DEDUP_REMOVED lines=8> */
.L_x_2486:
        /* <DEDUP_REMOVED lines=8> */
.L_x_2487:
        /* <DEDUP_REMOVED lines=8> */
.L_x_2488:
[----:B------:R-:W-:Y:S05]  /*2370*/  @P0 BRA `(.L_x_2489) ;  /* 0x00000004004c0947 */ /* 0x000fea0003800000 */
[----:B------:R-:W-:Y:S01]  /*2380*/  IABS R26, R24 ;  /* 0x00000018001a7213 */ /* 0x000fe20000000000 */
[----:B------:R-:W5:Y:S01]  /*2390*/  S2UR UR15, SR_CgaCtaId ;  /* 0x00000000000f79c3 */ /* 0x000f620000008800 */
[----:B------:R-:W-:Y:S01]  /*23a0*/  IABS R34, R22 ;  /* 0x0000001600227213 */ /* 0x000fe20000000000 */
[----:B------:R-:W-:Y:S01]  /*23b0*/  UMOV UR14, 0x400 ;  /* 0x00000400000e7882 */ /* 0x000fe20000000000 */
[----:B------:R-:W0:Y:S08]  /*23c0*/  I2F.RP R27, R26 ;  /* 0x0000001a001b7306 */ /* 0x000e300000209400 */
[----:B0-----:R-:W1:Y:S01]  /*23d0*/  MUFU.RCP R27, R27 ;  /* 0x0000001b001b7308 */ /* 0x001e620000001000 */
[----:B-----5:R-:W-:Y:S01]  /*23e0*/  ULEA UR14, UR15, UR14, 0x18 ;  /* 0x0000000e0f0e7291 */ /* 0x020fe2000f8ec0ff */
[----:B-1-3--:R-:W-:-:S06]  /*23f0*/  VIADD R20, R27, 0xffffffe ;  /* 0x0ffffffe1b147836 */ /* 0x00afcc0000000000 */
[----:B------:R0:W1:Y:S02]  /*2400*/  F2I.FTZ.U32.TRUNC.NTZ R21, R20 ;  /* 0x0000001400157305 */ /* 0x000064000021f000 */
[----:B0-----:R-:W-:Y:S01]  /*2410*/  IMAD.MOV.U32 R20, RZ, RZ, RZ ;  /* 0x000000ffff147224 */ /* 0x001fe200078e00ff */
[----:B-1----:R-:W-:-:S05]  /*2420*/  IADD3 R33, PT, PT, RZ, -R21, RZ ;  /* 0x80000015ff217210 */ /* 0x002fca0007ffe0ff */
[----:B------:R-:W-:-:S04]  /*2430*/  IMAD R33, R33, R26, RZ ;  /* 0x0000001a21217224 */ /* 0x000fc800078e02ff */
[----:B------:R-:W-:-:S04]  /*2440*/  IMAD.HI.U32 R33, R21, R33, R20 ;  /* 0x0000002115217227 */ /* 0x000fc800078e0014 */
[----:B------:R-:W-:-:S04]  /*2450*/  IMAD.MOV.U32 R21, RZ, RZ, R34 ;  /* 0x000000ffff157224 */ /* 0x000fc800078e0022 */
[----:B------:R-:W-:-:S05]  /*2460*/  IMAD.HI.U32 R33, R33, R21, RZ ;  /* 0x0000001521217227 */ /* 0x000fca00078e00ff */
[----:B------:R-:W-:-:S05]  /*2470*/  IADD3 R33, PT, PT, -R33, RZ, RZ ;  /* 0x000000ff21217210 */ /* 0x000fca0007ffe1ff */
[----:B------:R-:W-:-:S05]  /*2480*/  IMAD R27, R26, R33, R21 ;  /* 0x000000211a1b7224 */ /* 0x000fca00078e0215 */
[----:B------:R-:W-:-:S13]  /*2490*/  ISETP.GT.U32.AND P0, PT, R26, R27, PT ;  /* 0x0000001b1a00720c */ /* 0x000fda0003f04070 */
[----:B------:R-:W-:-:S05]  /*24a0*/  @!P0 IMAD.IADD R27, R27, 0x1, -R26 ;  /* 0x000000011b1b8824 */ /* 0x000fca00078e0a1a */
[----:B------:R-:W-:-:S13]  /*24b0*/  ISETP.GT.U32.AND P0, PT, R26, R27, PT ;  /* 0x0000001b1a00720c */ /* 0x000fda0003f04070 */
[----:B------:R-:W-:Y:S01]  /*24c0*/  @!P0 IMAD.IADD R27, R27, 0x1, -R26 ;  /* 0x000000011b1b8824 */ /* 0x000fe200078e0a1a */
[----:B------:R-:W-:-:S13]  /*24d0*/  ISETP.GE.AND P0, PT, R22, RZ, PT ;  /* 0x000000ff1600720c */ /* 0x000fda0003f06270 */
[----:B------:R-:W-:Y:S02]  /*24e0*/  @!P0 IADD3 R27, PT, PT, -R27, RZ, RZ ;  /* 0x000000ff1b1b8210 */ /* 0x000fe40007ffe1ff */
[----:B------:R-:W-:-:S13]  /*24f0*/  ISETP.NE.AND P0, PT, R24, RZ, PT ;  /* 0x000000ff1800720c */ /* 0x000fda0003f05270 */
[----:B------:R-:W-:Y:S01]  /*2500*/  @!P0 LOP3.LUT R27, RZ, R24, RZ, 0x33, !PT ;  /* 0x00000018ff1b8212 */ /* 0x000fe200078e33ff */
[----:B------:R-:W-:-:S03]  /*2510*/  IMAD.MOV.U32 R24, RZ, RZ, R2 ;  /* 0x000000ffff187224 */ /* 0x000fc600078e0002 */
[----:B------:R-:W-:-:S07]  /*2520*/  LEA R27, R27, UR14, 0x2 ;  /* 0x0000000e1b1b7c11 */ /* 0x000fce000f8e10ff */
.L_x_2499:
[----:B------:R-:W-:Y:S02]  /*2530*/  IMAD R20, R24, 0x14, R27 ;  /* 0x0000001418147824 */ /* 0x000fe400078e021b */
[----:B------:R-:W-:-:S03]  /*2540*/  IMAD.MOV.U32 R33, RZ, RZ, RZ ;  /* 0x000000ffff217224 */ /* 0x000fc600078e00ff */
[----:B------:R0:W1:Y:S01]  /*2550*/  LDS R35, [R20] ;  /* 0x0000000014237984 */ /* 0x0000620000000800 */
[----:B------:R-:W-:Y:S05]  /*2560*/  @!P2 BRA `(.L_x_2490) ;  /* 0x000000000010a947 */ /* 0x000fea0003800000 */
[----:B------:R-:W-:-:S03]  /*2570*/  UMOV UR14, 0xffffffff ;  /* 0xffffffff000e7882 */ /* 0x000fc60000000000 */
[----:B------:R-:W-:Y:S05]  /*2580*/  BRA.DIV UR14, `(.L_x_2491) ;  /* 0x000000160e787947 */ /* 0x000fea000b800000 */
[----:B-1----:R1:W3:Y:S02]  /*2590*/  SHFL.IDX PT, R26, R35, R17, R18 ;  /* 0x00000011231a7389 */ /* 0x0022e400000e0012 */
.L_x_2531:
[----:B--23--:R-:W-:-:S07]  /*25a0*/  IMAD R33, R29, R26, RZ ;  /* 0x0000001a1d217224 */ /* 0x00cfce00078e02ff */
.L_x_2490:
[----:B------:R-:W-:Y:S05]  /*25b0*/  @!P3 BRA `(.L_x_2492) ;  /* 0x000000000010b947 */ /* 0x000fea0003800000 */
[----:B------:R-:W-:-:S03]  /*25c0*/  UMOV UR14, 0xffffffff ;  /* 0xffffffff000e7882 */ /* 0x000fc60000000000 */
[----:B------:R-:W-:Y:S05]  /*25d0*/  BRA.DIV UR14, `(.L_x_2493) ;  /* 0x000000160e807947 */ /* 0x000fea000b800000 */
[----:B01----:R0:W1:Y:S02]  /*25e0*/  SHFL.IDX PT, R20, R35, R7, R18 ;  /* 0x0000000723147389 */ /* 0x00306400000e0012 */
.L_x_2534:
[----:B-1--4-:R-:W-:-:S07]  /*25f0*/  IMAD R33, R30, R20, R33 ;  /* 0x000000141e217224 */ /* 0x012fce00078e0221 */
.L_x_2492:
[----:B------:R-:W-:Y:S05]  /*2600*/  @!P4 BRA `(.L_x_2494) ;  /* 0x000000000010c947 */ /* 0x000fea0003800000 */
[----:B------:R-:W-:-:S03]  /*2610*/  UMOV UR14, 0xffffffff ;  /* 0xffffffff000e7882 */ /* 0x000fc60000000000 */
[----:B------:R-:W-:Y:S05]  /*2620*/  BRA.DIV UR14, `(.L_x_2495) ;  /* 0x000000160e8c7947 */ /* 0x000fea000b800000 */
[----:B01----:R0:W1:Y:S02]  /*2630*/  SHFL.IDX PT, R20, R35, R8, R18 ;  /* 0x0000000823147389 */ /* 0x00306400000e0012 */
.L_x_2537:
[----:B-1----:R-:W-:-:S07]  /*2640*/  IMAD R33, R31, R20, R33 ;  /* 0x000000141f217224 */ /* 0x002fce00078e0221 */
.L_x_2494:
[----:B------:R-:W-:Y:S05]  /*2650*/  @!P5 BRA `(.L_x_2496) ;  /* 0x000000000010d947 */ /* 0x000fea0003800000 */
[----:B------:R-:W-:-:S03]  /*2660*/  UMOV UR14, 0xffffffff ;  /* 0xffffffff000e7882 */ /* 0x000fc60000000000 */
[----:B------:R-:W-:Y:S05]  /*2670*/  BRA.DIV UR14, `(.L_x_2497) ;  /* 0x000000160e987947 */ /* 0x000fea000b800000 */
[----:B01----:R0:W1:Y:S02]  /*2680*/  SHFL.IDX PT, R20, R35, R9, R18 ;  /* 0x0000000923147389 */ /* 0x00306400000e0012 */
.L_x_2540:
[----:B-1----:R-:W-:-:S07]  /*2690*/  IMAD R33, R32, R20, R33 ;  /* 0x0000001420217224 */ /* 0x002fce00078e0221 */
.L_x_2496:
[----:B0-----:R-:W-:-:S07]  /*26a0*/  MOV R20, UR27 ;  /* 0x0000001b00147c02 */ /* 0x001fce0008000f00 */
.L_x_2498:
[----:B------:R-:W-:Y:S01]  /*26b0*/  IMAD.U32 R34, RZ, RZ, UR12 ;  /* 0x0000000cff227e24 */ /* 0x000fe2000f8e00ff */
[----:B------:R-:W-:Y:S01]  /*26c0*/  SHF.R.U32.HI R26, RZ, 0x1, R20 ;  /* 0x00000001ff1a7819 */ /* 0x000fe20000011614 */
[----:B------:R-:W-:Y:S05]  /*26d0*/  WARPSYNC.ALL ;  /* 0x0000000000007948 */ /* 0x000fea0003800000 */
[----:B------:R-:W0:Y:S01]  /*26e0*/  SHFL.DOWN PT, R34, R33, R26, R34 ;  /* 0x0800001a21227389 */ /* 0x000e2200000e0022 */
[----:B------:R-:W-:Y:S01]  /*26f0*/  ISETP.GT.U32.AND P0, PT, R20, 0x3, PT ;  /* 0x000000031400780c */ /* 0x000fe20003f04070 */
[----:B------:R-:W-:Y:S01]  /*2700*/  IMAD.MOV.U32 R20, RZ, RZ, R26 ;  /* 0x000000ffff147224 */ /* 0x000fe200078e001a */
[----:B0-----:R-:W-:-:S11]  /*2710*/  IADD3 R33, PT, PT, R34, R33, RZ ;  /* 0x0000002122217210 */ /* 0x001fd60007ffe0ff */
[----:B------:R-:W-:Y:S05]  /*2720*/  @P0 BRA `(.L_x_2498) ;  /* 0xfffffffc00e00947 */ /* 0x000fea000383ffff */
[----:B------:R-:W0:Y:S01]  /*2730*/  I2F.U32.RP R26, UR18 ;  /* 0x00000012001a7d06 */ /* 0x000e220008209000 */
[----:B------:R-:W-:-:S07]  /*2740*/  HFMA2 R20, -RZ, RZ, 0, 0 ;  /* 0x00000000ff147431 */ /* 0x000fce00000001ff */
[----:B0-----:R-:W0:Y:S02]  /*2750*/  MUFU.RCP R26, R26 ;  /* 0x0000001a001a7308 */ /* 0x001e240000001000 */
[----:B0-----:R-:W-:-:S06]  /*2760*/  VIADD R34, R26, 0xffffffe ;  /* 0x0ffffffe1a227836 */ /* 0x001fcc0000000000 */
[----:B------:R-:W1:Y:S02]  /*2770*/  F2I.FTZ.U32.TRUNC.NTZ R21, R34 ;  /* 0x0000002200157305 */ /* 0x000e64000021f000 */
[----:B-1----:R-:W-:-:S04]  /*2780*/  IMAD.MOV R35, RZ, RZ, -R21 ;  /* 0x000000ffff237224 */ /* 0x002fc800078e0a15 */
        /* <DEDUP_REMOVED lines=18> */
.L_x_2489:
[----:B------:R-:W-:Y:S05]  /*28b0*/  @!P6 BRA `(.L_x_2500) ;  /* 0xfffffff80004e947 */ /* 0x000fea000383ffff */
.L_x_2449:
[----:B------:R-:W-:Y:S05]  /*28c0*/  WARPSYNC.ALL ;  /* 0x0000000000007948 */ /* 0x000fea0003800000 */
[----:B-1----:R-:W1:Y:S01]  /*28d0*/  LDC R22, c[0x0][0x3ac] ;  /* 0x0000eb00ff167b82 */ /* 0x002e620000000800 */
[----:B------:R-:W5:Y:S01]  /*28e0*/  LDCU UR14, c[0x0][0x384] ;  /* 0x00007080ff0e77ac */ /* 0x000f620008000800 */
[----:B------:R-:W-:Y:S01]  /*28f0*/  BSSY.RECONVERGENT B0, `(.L_x_2501) ;  /* 0x000006d000007945 */ /* 0x000fe20003800200 */
[----:B------:R-:W-:-:S05]  /*2900*/  IMAD.MOV.U32 R35, RZ, RZ, R0 ;  /* 0x000000ffff237224 */ /* 0x000fca00078e0000 */
[----:B------:R-:W0:Y:S01]  /*2910*/  LDC R33, c[0x0][0x388] ;  /* 0x0000e200ff217b82 */ /* 0x000e220000000800 */
[----:B-----5:R-:W-:Y:S01]  /*2920*/  UIMAD UR14, UR10, UR14, UR9 ;  /* 0x0000000e0a0e72a4 */ /* 0x020fe2000f8e0209 */
[----:B-1----:R-:W-:-:S04]  /*2930*/  IABS R23, R22 ;  /* 0x0000001600177213 */ /* 0x002fc80000000000 */
[----:B------:R-:W1:Y:S01]  /*2940*/  I2F.RP R24, R23 ;  /* 0x0000001700187306 */ /* 0x000e620000209400 */
[----:B0-----:R-:W-:-:S07]  /*2950*/  IABS R26, R33 ;  /* 0x00000021001a7213 */ /* 0x001fce0000000000 */
[----:B-1----:R-:W0:Y:S02]  /*2960*/  MUFU.RCP R24, R24 ;  /* 0x0000001800187308 */ /* 0x002e240000001000 */
[----:B0-----:R-:W-:-:S06]  /*2970*/  VIADD R25, R24, 0xffffffe ;  /* 0x0ffffffe18197836 */ /* 0x001fcc0000000000 */
[----:B------:R-:W3:Y:S02]  /*2980*/  F2I.FTZ.U32.TRUNC.NTZ R21, R25 ;  /* 0x0000001900157305 */ /* 0x000ee4000021f000 */
[----:B---3--:R-:W-:-:S05]  /*2990*/  IADD3 R20, PT, PT, RZ, -R21, RZ ;  /* 0x80000015ff147210 */ /* 0x008fca0007ffe0ff */
        /* <DEDUP_REMOVED lines=15> */
[----:B------:R-:W-:-:S06]  /*2a90*/  @P0 IADD3 R26, PT, PT, R26, 0x1, RZ ;  /* 0x000000011a1a0810 */ /* 0x000fcc0007ffe0ff */
[----:B------:R-:W-:Y:S01]  /*2aa0*/  @!P3 IMAD.MOV R26, RZ, RZ, -R26 ;  /* 0x000000ffff1ab224 */ /* 0x000fe200078e0a1a */
[----:B------:R-:W-:Y:S01]  /*2ab0*/  @!P2 LOP3.LUT R26, RZ, R22, RZ, 0x33, !PT ;  /* 0x00000016ff1aa212 */ /* 0x000fe200078e33ff */
[----:B------:R-:W-:Y:S06]  /*2ac0*/  @!P1 BRA `(.L_x_2502) ;  /* 0x00000004003c9947 */ /* 0x000fec0003800000 */
[----:B------:R-:W-:Y:S01]  /*2ad0*/  IABS R24, UR6 ;  /* 0x0000000600187c13 */ /* 0x000fe20008000000 */
[----:B------:R-:W0:Y:S01]  /*2ae0*/  LDS R37, [R16] ;  /* 0x0000000010257984 */ /* 0x000e220000000800 */
[----:B------:R-:W-:Y:S02]  /*2af0*/  IABS R23, UR6 ;  /* 0x0000000600177c13 */ /* 0x000fe40008000000 */
[----:B------:R-:W1:Y:S01]  /*2b00*/  I2F.RP R22, R24 ;  /* 0x0000001800167306 */ /* 0x000e620000209400 */
[----:B------:R-:W-:Y:S02]  /*2b10*/  LOP3.LUT R33, RZ, UR6, RZ, 0x33, !PT ;  /* 0x00000006ff217c12 */ /* 0x000fe4000f8e33ff */
[----:B------:R-:W-:-:S05]  /*2b20*/  IMAD.MOV R27, RZ, RZ, -R23 ;  /* 0x000000ffff1b7224 */ /* 0x000fca00078e0a17 */
[----:B-1----:R-:W1:Y:S02]  /*2b30*/  MUFU.RCP R22, R22 ;  /* 0x0000001600167308 */ /* 0x002e640000001000 */
[----:B-1----:R-:W-:Y:S02]  /*2b40*/  IADD3 R20, PT, PT, R22, 0xffffffe, RZ ;  /* 0x0ffffffe16147810 */ /* 0x002fe40007ffe0ff */
[----:B------:R-:W-:-:S04]  /*2b50*/  IABS R22, R0 ;  /* 0x0000000000167213 */ /* 0x000fc80000000000 */
[----:B------:R1:W3:Y:S02]  /*2b60*/  F2I.FTZ.U32.TRUNC.NTZ R21, R20 ;  /* 0x0000001400157305 */ /* 0x0002e4000021f000 */
[----:B-1----:R-:W-:Y:S01]  /*2b70*/  MOV R20, RZ ;  /* 0x000000ff00147202 */ /* 0x002fe20000000f00 */
[----:B---3--:R-:W-:-:S04]  /*2b80*/  IMAD.MOV R25, RZ, RZ, -R21 ;  /* 0x000000ffff197224 */ /* 0x008fc800078e0a15 */
        /* <DEDUP_REMOVED lines=11> */
[----:B------:R-:W-:Y:S02]  /*2c40*/  @P0 IADD3 R20, PT, PT, R20, 0x1, RZ ;  /* 0x0000000114140810 */ /* 0x000fe40007ffe0ff */
[----:B------:R-:W-:-:S03]  /*2c50*/  ISETP.NE.AND P0, PT, RZ, UR6, PT ;  /* 0x00000006ff007c0c */ /* 0x000fc6000bf05270 */
[----:B------:R-:W-:Y:S02]  /*2c60*/  IMAD.MOV.U32 R22, RZ, RZ, R20 ;  /* 0x000000ffff167224 */ /* 0x000fe400078e0014 */
[----:B------:R-:W1:Y:S02]  /*2c70*/  LDC.64 R20, c[0x0][0x3a0] ;  /* 0x0000e800ff147b82 */ /* 0x000e640000000a00 */
[----:B------:R-:W-:-:S05]  /*2c80*/  @!P2 IMAD.MOV R22, RZ, RZ, -R22 ;  /* 0x000000ffff16a224 */ /* 0x000fca00078e0a16 */
[----:B------:R-:W-:-:S04]  /*2c90*/  SEL R23, R33, R22, !P0 ;  /* 0x0000001621177207 */ /* 0x000fc80004000000 */
[----:B------:R-:W-:Y:S01]  /*2ca0*/  IADD3 R35, PT, PT, -R23, RZ, RZ ;  /* 0x000000ff17237210 */ /* 0x000fe20007ffe1ff */
[----:B------:R-:W-:-:S04]  /*2cb0*/  IMAD R23, R26, R23, UR14 ;  /* 0x0000000e1a177e24 */ /* 0x000fc8000f8e0217 */
[----:B------:R-:W-:Y:S02]  /*2cc0*/  IMAD R22, R35, UR6, R0 ;  /* 0x0000000623167c24 */ /* 0x000fe4000f8e0200 */
[----:B------:R-:W-:Y:S02]  /*2cd0*/  IMAD.MOV.U32 R35, RZ, RZ, R3 ;  /* 0x000000ffff237224 */ /* 0x000fe400078e0003 */
[----:B------:R-:W-:-:S04]  /*2ce0*/  IMAD.IADD R23, R23, 0x1, R22 ;  /* 0x0000000117177824 */ /* 0x000fc800078e0216 */
[----:B-1----:R-:W-:-:S05]  /*2cf0*/  IMAD.WIDE R22, R23, 0x4, R20 ;  /* 0x0000000417167825 */ /* 0x002fca00078e0214 */
[----:B0-----:R0:W-:Y:S01]  /*2d00*/  STG.E desc[UR16][R22.64], R37 ;  /* 0x0000002516007986 */ /* 0x0011e2000c101910 */
[----:B------:R-:W-:Y:S05]  /*2d10*/  @!P1 BRA `(.L_x_2502) ;  /* 0x0000000000a89947 */ /* 0x000fea0003800000 */
[----:B------:R-:W-:Y:S01]  /*2d20*/  IABS R34, R3 ;  /* 0x0000000300227213 */ /* 0x000fe20000000000 */
[----:B0-----:R-:W0:Y:S01]  /*2d30*/  LDS R37, [R16+UR26] ;  /* 0x0000001a10257984 */ /* 0x001e220008000800 */
[----:B------:R-:W-:-:S03]  /*2d40*/  MOV R35, R11 ;  /* 0x0000000b00237202 */ /* 0x000fc60000000f00 */
        /* <DEDUP_REMOVED lines=30> */
[----:B------:R-:W-:-:S06]  /*2f30*/  @P1 IADD3 R22, PT, PT, R22, 0x1, RZ ;  /* 0x0000000116161810 */ /* 0x000fcc0007ffe0ff */
        /* <DEDUP_REMOVED lines=8> */
.L_x_2502:
[----:B------:R-:W-:Y:S05]  /*2fc0*/  BSYNC.RECONVERGENT B0 ;  /* 0x0000000000007941 */ /* 0x000fea0003800200 */
.L_x_2501:
[----:B------:R-:W-:Y:S01]  /*2fd0*/  IABS R27, UR6 ;  /* 0x00000006001b7c13 */ /* 0x000fe20008000000 */
[----:B------:R-:W-:Y:S01]  /*2fe0*/  BSSY.RECONVERGENT B0, `(.L_x_2503) ;  /* 0x000006f000007945 */ /* 0x000fe20003800200 */
[----:B------:R-:W-:Y:S02]  /*2ff0*/  ISETP.NE.AND P0, PT, RZ, UR6, PT ;  /* 0x00000006ff007c0c */ /* 0x000fe4000bf05270 */
[----:B01----:R-:W0:Y:S01]  /*3000*/  I2F.RP R22, R27 ;  /* 0x0000001b00167306 */ /* 0x003e220000209400 */
[----:B------:R-:W-:-:S07]  /*3010*/  LOP3.LUT R33, RZ, UR6, RZ, 0x33, !PT ;  /* 0x00000006ff217c12 */ /* 0x000fce000f8e33ff */
[----:B0-----:R-:W3:Y:S02]  /*3020*/  MUFU.RCP R22, R22 ;  /* 0x0000001600167308 */ /* 0x001ee40000001000 */
[----:B---3--:R-:W-:-:S06]  /*3030*/  VIADD R20, R22, 0xffffffe ;  /* 0x0ffffffe16147836 */ /* 0x008fcc0000000000 */
[----:B------:R0:W1:Y:S02]  /*3040*/  F2I.FTZ.U32.TRUNC.NTZ R21, R20 ;  /* 0x0000001400157305 */ /* 0x000064000021f000 */
[----:B0-----:R-:W-:Y:S01]  /*3050*/  IMAD.MOV.U32 R20, RZ, RZ, RZ ;  /* 0x000000ffff147224 */ /* 0x001fe200078e00ff */
[----:B-1----:R-:W-:-:S05]  /*3060*/  IADD3 R24, PT, PT, RZ, -R21, RZ ;  /* 0x80000015ff187210 */ /* 0x002fca0007ffe0ff */
[----:B------:R-:W-:-:S04]  /*3070*/  IMAD R23, R24, R27, RZ ;  /* 0x0000001b18177224 */ /* 0x000fc800078e02ff */
[----:B------:R-:W-:-:S07]  /*3080*/  IMAD.HI.U32 R34, R21, R23, R20 ;  /* 0x0000001715227227 */ /* 0x000fce00078e0014 */
.L_x_2504:
[----:B0-----:R-:W-:Y:S01]  /*3090*/  IABS R20, UR6 ;  /* 0x0000000600147c13 */ /* 0x001fe20008000000 */
[C---:B------:R-:W-:Y:S01]  /*30a0*/  VIADD R25, R35.reuse, UR19 ;  /* 0x0000001323197c36 */ /* 0x040fe20008000000 */
        /* <DEDUP_REMOVED lines=8> */
[----:B------:R-:W-:-:S02]  /*3130*/  IABS R42, R25 ;  /* 0x00000019002a7213 */ /* 0x000fc40000000000 */
[----:B------:R-:W1:Y:S02]  /*3140*/  LDS R41, [R38] ;  /* 0x0000000026297984 */ /* 0x000e640000000800 */
[----:B------:R-:W-:Y:S01]  /*3150*/  ISETP.GT.U32.AND P2, PT, R27, R22, PT ;  /* 0x000000161b00720c */ /* 0x000fe20003f44070 */
[----:B0-----:R-:W0:-:S12]  /*3160*/  MUFU.RCP R23, R23 ;  /* 0x0000001700177308 */ /* 0x001e180000001000 */
[----:B------:R-:W-:Y:S02]  /*3170*/  @!P2 IMAD.IADD R22, R22, 0x1, -R36 ;  /* 0x000000011616a824 */ /* 0x000fe400078e0a24 */
[----:B------:R-:W-:-:S03]  /*3180*/  @!P2 VIADD R20, R20, 0x1 ;  /* 0x000000011414a836 */ /* 0x000fc60000000000 */
[----:B------:R-:W-:Y:S02]  /*3190*/  ISETP.GE.U32.AND P1, PT, R22, R27, PT ;  /* 0x0000001b1600720c */ /* 0x000fe40003f26070 */
[----:B------:R-:W-:Y:S02]  /*31a0*/  LOP3.LUT R22, R35, UR6, RZ, 0x3c, !PT ;  /* 0x0000000623167c12 */ /* 0x000fe4000f8e3cff */
[----:B0-----:R-:W-:Y:S02]  /*31b0*/  IADD3 R21, PT, PT, R23, 0xffffffe, RZ ;  /* 0x0ffffffe17157810 */ /* 0x001fe40007ffe0ff */
[----:B------:R-:W-:-:S04]  /*31c0*/  ISETP.GE.AND P3, PT, R22, RZ, PT ;  /* 0x000000ff1600720c */ /* 0x000fc80003f66270 */
[----:B------:R-:W0:Y:S03]  /*31d0*/  F2I.FTZ.U32.TRUNC.NTZ R21, R21 ;  /* 0x0000001500157305 */ /* 0x000e26000021f000 */
[----:B------:R-:W-:Y:S02]  /*31e0*/  @P1 IADD3 R20, PT, PT, R20, 0x1, RZ ;  /* 0x0000000114141810 */ /* 0x000fe40007ffe0ff */
[----:B------:R-:W-:-:S04]  /*31f0*/  ISETP.NE.AND P1, PT, RZ, UR6, PT ;  /* 0x00000006ff007c0c */ /* 0x000fc8000bf25270 */
[----:B------:R-:W-:-:S05]  /*3200*/  @!P3 IMAD.MOV R20, RZ, RZ, -R20 ;  /* 0x000000ffff14b224 */ /* 0x000fca00078e0a14 */
[----:B------:R-:W-:Y:S01]  /*3210*/  SEL R23, R24, R20, !P1 ;  /* 0x0000001418177207 */ /* 0x000fe20004800000 */
[----:B------:R-:W-:Y:S02]  /*3220*/  HFMA2 R20, -RZ, RZ, 0, 0 ;  /* 0x00000000ff147431 */ /* 0x000fe400000001ff */
[----:B0-----:R-:W-:Y:S02]  /*3230*/  IMAD.MOV R39, RZ, RZ, -R21 ;  /* 0x000000ffff277224 */ /* 0x001fe400078e0a15 */
[----:B------:R-:W-:Y:S02]  /*3240*/  IMAD.MOV R22, RZ, RZ, -R23 ;  /* 0x000000ffff167224 */ /* 0x000fe400078e0a17 */
[----:B------:R-:W-:Y:S02]  /*3250*/  IMAD R39, R39, R36, RZ ;  /* 0x0000002427277224 */ /* 0x000fe400078e02ff */
[----:B------:R-:W-:Y:S02]  /*3260*/  IMAD R22, R22, UR6, R35 ;  /* 0x0000000616167c24 */ /* 0x000fe4000f8e0223 */
[----:B------:R-:W-:-:S02]  /*3270*/  IMAD.HI.U32 R39, R21, R39, R20 ;  /* 0x0000002715277227 */ /* 0x000fc400078e0014 */
[----:B------:R-:W0:Y:S02]  /*3280*/  LDC.64 R20, c[0x0][0x3a0] ;  /* 0x0000e800ff147b82 */ /* 0x000e240000000a00 */
[----:B------:R-:W-:Y:S02]  /*3290*/  IMAD R23, R26, R23, UR14 ;  /* 0x0000000e1a177e24 */ /* 0x000fe4000f8e0217 */
[----:B------:R-:W-:-:S03]  /*32a0*/  IMAD.HI.U32 R40, R39, R42, RZ ;  /* 0x0000002a27287227 */ /* 0x000fc600078e00ff */
[----:B------:R-:W-:Y:S01]  /*32b0*/  IADD3 R23, PT, PT, R23, R22, RZ ;  /* 0x0000001617177210 */ /* 0x000fe20007ffe0ff */
[----:B------:R-:W-:Y:S02]  /*32c0*/  IMAD R35, R40, R37, R42 ;  /* 0x0000002528237224 */ /* 0x000fe400078e022a */
[----:B------:R-:W-:-:S03]  /*32d0*/  VIADD R42, R25, UR19 ;  /* 0x00000013192a7c36 */ /* 0x000fc60008000000 */
[----:B------:R-:W-:Y:S02]  /*32e0*/  ISETP.GT.U32.AND P5, PT, R36, R35, PT ;  /* 0x000000232400720c */ /* 0x000fe40003fa4070 */
[----:B------:R-:W-:Y:S01]  /*32f0*/  IABS R45, R42 ;  /* 0x0000002a002d7213 */ /* 0x000fe20000000000 */
[----:B0-----:R-:W-:-:S10]  /*3300*/  IMAD.WIDE R22, R23, 0x4, R20 ;  /* 0x0000000417167825 */ /* 0x001fd400078e0214 */
[----:B------:R-:W-:Y:S01]  /*3310*/  @!P5 IMAD.IADD R35, R35, 0x1, -R36 ;  /* 0x000000012323d824 */ /* 0x000fe200078e0a24 */
[----:B-1----:R0:W-:Y:S01]  /*3320*/  STG.E desc[UR16][R22.64], R41 ;  /* 0x0000002916007986 */ /* 0x0021e2000c101910 */
[----:B------:R-:W-:-:S03]  /*3330*/  @!P5 VIADD R40, R40, 0x1 ;  /* 0x000000012828d836 */ /* 0x000fc60000000000 */
[----:B------:R-:W-:Y:S02]  /*3340*/  ISETP.GE.U32.AND P6, PT, R35, R36, PT ;  /* 0x000000242300720c */ /* 0x000fe40003fc6070 */
[----:B------:R-:W-:-:S04]  /*3350*/  IADD3 R35, PT, PT, R42, UR19, RZ ;  /* 0x000000132a237c10 */ /* 0x000fc8000fffe0ff */
[----:B------:R-:W-:-:S05]  /*3360*/  IABS R43, R35 ;  /* 0x00000023002b7213 */ /* 0x000fca0000000000 */
[----:B0-----:R-:W-:Y:S02]  /*3370*/  IMAD.MOV.U32 R22, RZ, RZ, R43 ;  /* 0x000000ffff167224 */ /* 0x001fe400078e002b */
[----:B------:R-:W-:-:S04]  /*3380*/  IMAD.HI.U32 R43, R39, R45, RZ ;  /* 0x0000002d272b7227 */ /* 0x000fc800078e00ff */
[----:B------:R-:W-:Y:S02]  /*3390*/  IMAD R23, R43, R37, R45 ;  /* 0x000000252b177224 */ /* 0x000fe400078e022d */
[----:B------:R-:W-:-:S03]  /*33a0*/  IMAD.HI.U32 R44, R39, R22, RZ ;  /* 0x00000016272c7227 */ /* 0x000fc600078e00ff */
[----:B------:R-:W-:Y:S01]  /*33b0*/  ISETP.GT.U32.AND P2, PT, R36, R23, PT ;  /* 0x000000172400720c */ /* 0x000fe20003f44070 */
[----:B------:R-:W-:Y:S01]  /*33c0*/  IMAD R37, R44, R37, R22 ;  /* 0x000000252c257224 */ /* 0x000fe200078e0216 */
[----:B------:R-:W-:Y:S01]  /*33d0*/  LOP3.LUT R22, R25, UR6, RZ, 0x3c, !PT ;  /* 0x0000000619167c12 */ /* 0x000fe2000f8e3cff */
[----:B------:R-:W-:Y:S02]  /*33e0*/  @P6 VIADD R40, R40, 0x1 ;  /* 0x0000000128286836 */ /* 0x000fe40000000000 */
[----:B------:R-:W-:Y:S01]  /*33f0*/  VIADD R39, R38, UR26 ;  /* 0x0000001a26277c36 */ /* 0x000fe20008000000 */
[----:B------:R-:W-:Y:S02]  /*3400*/  ISETP.GT.U32.AND P3, PT, R36, R37, PT ;  /* 0x000000252400720c */ /* 0x000fe40003f64070 */
[----:B------:R-:W-:Y:S02]  /*3410*/  ISETP.GE.AND P6, PT, R22, RZ, PT ;  /* 0x000000ff1600720c */ /* 0x000fe40003fc6270 */
[----:B------:R-:W-:-:S02]  /*3420*/  LOP3.LUT R22, R42, UR6, RZ, 0x3c, !PT ;  /* 0x000000062a167c12 */ /* 0x000fc4000f8e3cff */
[----:B------:R-:W-:Y:S01]  /*3430*/  IADD3 R41, PT, PT, R39, UR26, RZ ;  /* 0x0000001a27297c10 */ /* 0x000fe2000fffe0ff */
[----:B------:R-:W-:Y:S01]  /*3440*/  @!P2 IMAD.IADD R23, R23, 0x1, -R36 ;  /* 0x000000011717a824 */ /* 0x000fe200078e0a24 */
[----:B------:R-:W-:Y:S01]  /*3450*/  @!P2 IADD3 R43, PT, PT, R43, 0x1, RZ ;  /* 0x000000012b2ba810 */ /* 0x000fe20007ffe0ff */
[----:B------:R-:W-:Y:S01]  /*3460*/  LDS R39, [R39+UR26] ;  /* 0x0000001a27277984 */ /* 0x000fe20008000800 */
[----:B------:R-:W-:Y:S02]  /*3470*/  ISETP.GE.AND P2, PT, R22, RZ, PT ;  /* 0x000000ff1600720c */ /* 0x000fe40003f46270 */
[-C--:B------:R-:W-:Y:S01]  /*3480*/  ISETP.GE.U32.AND P4, PT, R23, R36.reuse, PT ;  /* 0x000000241700720c */ /* 0x080fe20003f86070 */
[----:B------:R-:W-:Y:S01]  /*3490*/  LDS R41, [R41+UR26] ;  /* 0x0000001a29297984 */ /* 0x000fe20008000800 */
[-C--:B------:R-:W-:Y:S01]  /*34a0*/  @!P3 IADD3 R37, PT, PT, R37, -R36.reuse, RZ ;  /* 0x800000242525b210 */ /* 0x080fe20007ffe0ff */
[----:B------:R-:W-:Y:S01]  /*34b0*/  @!P6 IMAD.MOV R40, RZ, RZ, -R40 ;  /* 0x000000ffff28e224 */ /* 0x000fe200078e0a28 */
[----:B------:R-:W-:Y:S01]  /*34c0*/  LOP3.LUT R22, R35, UR6, RZ, 0x3c, !PT ;  /* 0x0000000623167c12 */ /* 0x000fe2000f8e3cff */
[----:B------:R-:W-:Y:S01]  /*34d0*/  @!P3 VIADD R44, R44, 0x1 ;  /* 0x000000012c2cb836 */ /* 0x000fe20000000000 */
[----:B------:R-:W-:-:S02]  /*34e0*/  ISETP.GE.U32.AND P5, PT, R37, R36, PT ;  /* 0x000000242500720c */ /* 0x000fc40003fa6070 */
[----:B------:R-:W0:Y:S01]  /*34f0*/  LDS R37, [R38+UR26] ;  /* 0x0000001a26257984 */ /* 0x000e220008000800 */
[----:B------:R-:W-:-:S04]  /*3500*/  SEL R23, R24, R40, !P1 ;  /* 0x0000002818177207 */ /* 0x000fc80004800000 */
[----:B------:R-:W-:Y:S01]  /*3510*/  @P4 VIADD R43, R43, 0x1 ;  /* 0x000000012b2b4836 */ /* 0x000fe20000000000 */
[----:B------:R-:W-:Y:S01]  /*3520*/  ISETP.GE.AND P4, PT, R22, RZ, PT ;  /* 0x000000ff1600720c */ /* 0x000fe20003f86270 */
[----:B------:R-:W-:-:S03]  /*3530*/  IMAD.MOV R22, RZ, RZ, -R23 ;  /* 0x000000ffff167224 */ /* 0x000fc600078e0a17 */
[----:B------:R-:W-:Y:S01]  /*3540*/  @!P2 IADD3 R43, PT, PT, -R43, RZ, RZ ;  /* 0x000000ff2b2ba210 */ /* 0x000fe20007ffe1ff */
[----:B------:R-:W-:Y:S02]  /*3550*/  @P5 VIADD R44, R44, 0x1 ;  /* 0x000000012c2c5836 */ /* 0x000fe40000000000 */
[----:B------:R-:W-:Y:S01]  /*3560*/  IMAD R25, R22, UR6, R25 ;  /* 0x0000000616197c24 */ /* 0x000fe2000f8e0219 */
[----:B------:R-:W-:-:S05]  /*3570*/  SEL R43, R24, R43, !P1 ;  /* 0x0000002b182b7207 */ /* 0x000fca0004800000 */
[----:B------:R-:W-:Y:S01]  /*3580*/  @!P4 IADD3 R44, PT, PT, -R44, RZ, RZ ;  /* 0x000000ff2c2cc210 */ /* 0x000fe20007ffe1ff */
[----:B------:R-:W-:Y:S02]  /*3590*/  IMAD.MOV R22, RZ, RZ, -R43 ;  /* 0x000000ffff167224 */ /* 0x000fe400078e0a2b */
[----:B------:R-:W-:Y:S01]  /*35a0*/  IMAD R43, R26, R43, UR14 ;  /* 0x0000000e1a2b7e24 */ /* 0x000fe2000f8e022b */
[----:B------:R-:W-:Y:S01]  /*35b0*/  SEL R45, R33, R44, !P0 ;  /* 0x0000002c212d7207 */ /* 0x000fe20004000000 */
[----:B------:R-:W-:Y:S02]  /*35c0*/  IMAD R42, R22, UR6, R42 ;  /* 0x00000006162a7c24 */ /* 0x000fe4000f8e022a */
[C---:B------:R-:W-:Y:S02]  /*35d0*/  IMAD R22, R26.reuse, R23, UR14 ;  /* 0x0000000e1a167e24 */ /* 0x040fe4000f8e0217 */
[----:B------:R-:W-:Y:S02]  /*35e0*/  IMAD.MOV R24, RZ, RZ, -R45 ;  /* 0x000000ffff187224 */ /* 0x000fe400078e0a2d */
[----:B------:R-:W-:Y:S01]  /*35f0*/  IMAD R45, R26, R45, UR14 ;  /* 0x0000000e1a2d7e24 */ /* 0x000fe2000f8e022d */
[----:B------:R-:W-:Y:S01]  /*3600*/  IADD3 R25, PT, PT, R22, R25, RZ ;  /* 0x0000001916197210 */ /* 0x000fe20007ffe0ff */
[----:B------:R-:W-:Y:S01]  /*3610*/  IMAD R24, R24, UR6, R35 ;  /* 0x0000000618187c24 */ /* 0x000fe2000f8e0223 */
[----:B------:R-:W-:Y:S01]  /*3620*/  IADD3 R35, PT, PT, R35, UR19, RZ ;  /* 0x0000001323237c10 */ /* 0x000fe2000fffe0ff */
[----:B------:R-:W-:-:S02]  /*3630*/  IMAD.IADD R23, R43, 0x1, R42 ;  /* 0x000000012b177824 */ /* 0x000fc400078e022a */
[----:B------:R-:W-:Y:S01]  /*3640*/  IMAD.IADD R45, R45, 0x1, R24 ;  /* 0x000000012d2d7824 */ /* 0x000fe200078e0218 */
[----:B------:R-:W-:Y:S01]  /*3650*/  ISETP.GE.U32.AND P1, PT, R35, 0x400, PT ;  /* 0x000004002300780c */ /* 0x000fe20003f26070 */
[----:B------:R-:W-:-:S04]  /*3660*/  IMAD.WIDE R24, R25, 0x4, R20 ;  /* 0x0000000419187825 */ /* 0x000fc800078e0214 */
[--C-:B------:R-:W-:Y:S01]  /*3670*/  IMAD.WIDE R22, R23, 0x4, R20.reuse ;  /* 0x0000000417167825 */ /* 0x100fe200078e0214 */
[----:B0-----:R0:W-:Y:S03]  /*3680*/  STG.E desc[UR16][R24.64], R37 ;  /* 0x0000002518007986 */ /* 0x0011e6000c101910 */
[----:B------:R-:W-:Y:S01]  /*3690*/  IMAD.WIDE R20, R45, 0x4, R20 ;  /* 0x000000042d147825 */ /* 0x000fe200078e0214 */
[----:B------:R0:W-:Y:S04]  /*36a0*/  STG.E desc[UR16][R22.64], R39 ;  /* 0x0000002716007986 */ /* 0x0001e8000c101910 */
[----:B------:R0:W-:Y:S01]  /*36b0*/  STG.E desc[UR16][R20.64], R41 ;  /* 0x0000002914007986 */ /* 0x0001e2000c101910 */
[----:B------:R-:W-:Y:S05]  /*36c0*/  @!P1 BRA `(.L_x_2504) ;  /* 0xfffffff800709947 */ /* 0x000fea000383ffff */
[----:B------:R-:W-:Y:S05]  /*36d0*/  BSYNC.RECONVERGENT B0 ;  /* 0x0000000000007941 */ /* 0x000fea0003800200 */
.L_x_2503:
[----:B------:R-:W-:Y:S02]  /*36e0*/  USHF.L.U32 UR13, UR24, 0x2, URZ ;  /* 0x00000002180d7899 */ /* 0x000fe400080006ff */
[----:B------:R-:W-:-:S04]  /*36f0*/  UIADD3 UR10, UPT, UPT, UR24, UR10, URZ ;  /* 0x0000000a180a7290 */ /* 0x000fc8000fffe0ff */
[----:B------:R-:W-:-:S09]  /*3700*/  UISETP.GE.U32.AND UP0, UPT, UR10, UR13, UPT ;  /* 0x0000000d0a00728c */ /* 0x000fd2000bf06070 */
[----:B------:R-:W-:Y:S05]  /*3710*/  BRA.U !UP0, `(.L_x_2505) ;  /* 0xffffffd5089c7547 */ /* 0x000fea000b83ffff */
[----:B------:R-:W-:Y:S05]  /*3720*/  EXIT ;  /* 0x000000000000794d */ /* 0x000fea0003800000 */
.L_x_2459:
[----:B------:R-:W-:Y:S01]  /*3730*/  BSSY B2, `(.L_x_2506) ;  /* 0x0000006000027945 */ /* 0x000fe20003800000 */
[----:B------:R-:W-:Y:S02]  /*3740*/  IMAD.MOV.U32 R21, RZ, RZ, R17 ;  /* 0x000000ffff157224 */ /* 0x000fe400078e0011 */
[----:B0-----:R-:W-:-:S07]  /*3750*/  IMAD.MOV.U32 R20, RZ, RZ, -0x1 ;  /* 0xffffffffff147424 */ /* 0x001fce00078e00ff */
[----:B-12-4-:R-:W-:Y:S05]  /*3760*/  WARPSYNC.COLLECTIVE R20, `(.L_x_2507) ;  /* 0x0000000014087348 */ /* 0x016fea0003c00000 */
[----:B-1----:R0:W1:Y:S02]  /*3770*/  SHFL.IDX P0, R20, R35, R21, R18 ;  /* 0x0000001523147389 */ /* 0x0020640000000012 */
[----:B012-4-:R-:W-:Y:S05]  /*3780*/  ENDCOLLECTIVE ;  /* 0x000000000000791b */ /* 0x017fea0003800000 */
.L_x_2507:
[----:B------:R-:W-:Y:S05]  /*3790*/  BSYNC B2 ;  /* 0x0000000000027941 */ /* 0x000fea0003800000 */
.L_x_2506:
[----:B------:R-:W-:Y:S05]  /*37a0*/  BRA `(.L_x_2508) ;  /* 0xffffffe0003c7947 */ /* 0x000fea000383ffff */
.L_x_2461:
[----:B------:R-:W-:Y:S01]  /*37b0*/  BSSY B2, `(.L_x_2509) ;  /* 0x0000006000027945 */ /* 0x000fe20003800000 */
[----:B------:R-:W-:Y:S01]  /*37c0*/  MOV R21, R7 ;  /* 0x0000000700157202 */ /* 0x000fe20000000f00 */
[----:B0-----:R-:W-:-:S07]  /*37d0*/  IMAD.MOV.U32 R20, RZ, RZ, -0x1 ;  /* 0xffffffffff147424 */ /* 0x001fce00078e00ff */
[----:B-12-4-:R-:W-:Y:S05]  /*37e0*/  WARPSYNC.COLLECTIVE R20, `(.L_x_2510) ;  /* 0x0000000014087348 */ /* 0x016fea0003c00000 */
[----:B-1----:R0:W1:Y:S02]  /*37f0*/  SHFL.IDX P0, R20, R35, R21, R18 ;  /* 0x0000001523147389 */ /* 0x0020640000000012 */
[----:B012-4-:R-:W-:Y:S05]  /*3800*/  ENDCOLLECTIVE ;  /* 0x000000000000791b */ /* 0x017fea0003800000 */
.L_x_2510:
[----:B------:R-:W-:Y:S05]  /*3810*/  BSYNC B2 ;  /* 0x0000000000027941 */ /* 0x000fea0003800000 */
.L_x_2509:
[----:B------:R-:W-:Y:S05]  /*3820*/  BRA `(.L_x_2511) ;  /* 0xffffffe000307947 */ /* 0x000fea000383ffff */
.L_x_2463:
[----:B------:R-:W-:Y:S01]  /*3830*/  BSSY B2, `(.L_x_2512) ;  /* 0x0000006000027945 */ /* 0x000fe20003800000 */
[----:B------:R-:W-:Y:S01]  /*3840*/  IMAD.MOV.U32 R21, RZ, RZ, R8 ;  /* 0x000000ffff157224 */ /* 0x000fe200078e0008 */
[----:B0-----:R-:W-:-:S07]  /*3850*/  MOV R20, 0xffffffff ;  /* 0xffffffff00147802 */ /* 0x001fce0000000f00 */
[----:B-12-4-:R-:W-:Y:S05]  /*3860*/  WARPSYNC.COLLECTIVE R20, `(.L_x_2513) ;  /* 0x0000000014087348 */ /* 0x016fea0003c00000 */
[----:B-1----:R0:W1:Y:S02]  /*3870*/  SHFL.IDX P0, R20, R35, R21, R18 ;  /* 0x0000001523147389 */ /* 0x0020640000000012 */
[----:B012-4-:R-:W-:Y:S05]  /*3880*/  ENDCOLLECTIVE ;  /* 0x000000000000791b */ /* 0x017fea0003800000 */
.L_x_2513:
[----:B------:R-:W-:Y:S05]  /*3890*/  BSYNC B2 ;  /* 0x0000000000027941 */ /* 0x000fea0003800000 */
.L_x_2512:
[----:B------:R-:W-:Y:S05]  /*38a0*/  BRA `(.L_x_2514) ;  /* 0xffffffe000247947 */ /* 0x000fea000383ffff */
.L_x_2465:
[----:B------:R-:W-:Y:S01]  /*38b0*/  BSSY B2, `(.L_x_2515) ;  /* 0x0000006000027945 */ /* 0x000fe20003800000 */
[----:B------:R-:W-:Y:S02]  /*38c0*/  IMAD.MOV.U32 R21, RZ, RZ, R9 ;  /* 0x000000ffff157224 */ /* 0x000fe400078e0009 */
[----:B0-----:R-:W-:-:S07]  /*38d0*/  IMAD.MOV.U32 R20, RZ, RZ, -0x1 ;  /* 0xffffffffff147424 */ /* 0x001fce00078e00ff */
[----:B-12-4-:R-:W-:Y:S05]  /*38e0*/  WARPSYNC.COLLECTIVE R20, `(.L_x_2516) ;  /* 0x0000000014087348 */ /* 0x016fea0003c00000 */
[----:B-1----:R0:W1:Y:S02]  /*38f0*/  SHFL.IDX P0, R20, R35, R21, R18 ;  /* 0x0000001523147389 */ /* 0x0020640000000012 */
[----:B012-4-:R-:W-:Y:S05]  /*3900*/  ENDCOLLECTIVE ;  /* 0x000000000000791b */ /* 0x017fea0003800000 */
.L_x_2516:
[----:B------:R-:W-:Y:S05]  /*3910*/  BSYNC B2 ;  /* 0x0000000000027941 */ /* 0x000fea0003800000 */
.L_x_2515:
[----:B------:R-:W-:Y:S05]  /*3920*/  BRA `(.L_x_2517) ;  /* 0xffffffe000187947 */ /* 0x000fea000383ffff */
.L_x_2476:
[----:B------:R-:W-:Y:S01]  /*3930*/  BSSY B1, `(.L_x_2518) ;  /* 0x0000007000017945 */ /* 0x000fe20003800000 */
[----:B-1----:R-:W-:Y:S01]  /*3940*/  MOV R35, R33 ;  /* 0x0000002100237202 */ /* 0x002fe20000000f00 */
[----:B------:R-:W-:Y:S02]  /*3950*/  IMAD.MOV.U32 R21, RZ, RZ, R17 ;  /* 0x000000ffff157224 */ /* 0x000fe400078e0011 */
[----:B0-----:R-:W-:-:S07]  /*3960*/  IMAD.MOV.U32 R20, RZ, RZ, -0x1 ;  /* 0xffffffffff147424 */ /* 0x001fce00078e00ff */
[----:B--2-4-:R-:W-:Y:S05]  /*3970*/  WARPSYNC.COLLECTIVE R20, `(.L_x_2519) ;  /* 0x0000000014087348 */ /* 0x014fea0003c00000 */
[----:B------:R0:W1:Y:S02]  /*3980*/  SHFL.IDX P0, R20, R35, R21, R18 ;  /* 0x0000001523147389 */ /* 0x0000640000000012 */
[----:B012-4-:R-:W-:Y:S05]  /*3990*/  ENDCOLLECTIVE ;  /* 0x000000000000791b */ /* 0x017fea0003800000 */
.L_x_2519:
[----:B------:R-:W-:Y:S05]  /*39a0*/  BSYNC B1 ;  /* 0x0000000000017941 */ /* 0x000fea0003800000 */
.L_x_2518:
[----:B------:R-:W-:Y:S05]  /*39b0*/  BRA `(.L_x_2520) ;  /* 0xffffffe4005c7947 */ /* 0x000fea000383ffff */
.L_x_2478:
[----:B------:R-:W-:Y:S01]  /*39c0*/  BSSY B1, `(.L_x_2521) ;  /* 0x0000007000017945 */ /* 0x000fe20003800000 */
[----:B-1----:R-:W-:Y:S01]  /*39d0*/  MOV R35, R33 ;  /* 0x0000002100237202 */ /* 0x002fe20000000f00 */
[----:B------:R-:W-:Y:S02]  /*39e0*/  IMAD.MOV.U32 R21, RZ, RZ, R7 ;  /* 0x000000ffff157224 */ /* 0x000fe400078e0007 */
[----:B0-----:R-:W-:-:S07]  /*39f0*/  IMAD.MOV.U32 R20, RZ, RZ, -0x1 ;  /* 0xffffffffff147424 */ /* 0x001fce00078e00ff */
[----:B--2-4-:R-:W-:Y:S05]  /*3a00*/  WARPSYNC.COLLECTIVE R20, `(.L_x_2522) ;  /* 0x0000000014087348 */ /* 0x014fea0003c00000 */
[----:B------:R0:W1:Y:S02]  /*3a10*/  SHFL.IDX P0, R20, R35, R21, R18 ;  /* 0x0000001523147389 */ /* 0x0000640000000012 */
[----:B012-4-:R-:W-:Y:S05]  /*3a20*/  ENDCOLLECTIVE ;  /* 0x000000000000791b */ /* 0x017fea0003800000 */
.L_x_2522:
[----:B------:R-:W-:Y:S05]  /*3a30*/  BSYNC B1 ;  /* 0x0000000000017941 */ /* 0x000fea0003800000 */
.L_x_2521:
[----:B------:R-:W-:Y:S05]  /*3a40*/  BRA `(.L_x_2523) ;  /* 0xffffffe4004c7947 */ /* 0x000fea000383ffff */
.L_x_2480:
[----:B------:R-:W-:Y:S01]  /*3a50*/  BSSY B1, `(.L_x_2524) ;  /* 0x0000007000017945 */ /* 0x000fe20003800000 */
[----:B-1----:R-:W-:Y:S01]  /*3a60*/  MOV R35, R33 ;  /* 0x0000002100237202 */ /* 0x002fe20000000f00 */
[----:B------:R-:W-:Y:S02]  /*3a70*/  IMAD.MOV.U32 R21, RZ, RZ, R8 ;  /* 0x000000ffff157224 */ /* 0x000fe400078e0008 */
[----:B0-----:R-:W-:-:S07]  /*3a80*/  IMAD.MOV.U32 R20, RZ, RZ, -0x1 ;  /* 0xffffffffff147424 */ /* 0x001fce00078e00ff */
[----:B--2-4-:R-:W-:Y:S05]  /*3a90*/  WARPSYNC.COLLECTIVE R20, `(.L_x_2525) ;  /* 0x0000000014087348 */ /* 0x014fea0003c00000 */
[----:B------:R0:W1:Y:S02]  /*3aa0*/  SHFL.IDX P0, R20, R35, R21, R18 ;  /* 0x0000001523147389 */ /* 0x0000640000000012 */
[----:B012-4-:R-:W-:Y:S05]  /*3ab0*/  ENDCOLLECTIVE ;  /* 0x000000000000791b */ /* 0x017fea0003800000 */
.L_x_2525:
[----:B------:R-:W-:Y:S05]  /*3ac0*/  BSYNC B1 ;  /* 0x0000000000017941 */ /* 0x000fea0003800000 */
.L_x_2524:
[----:B------:R-:W-:Y:S05]  /*3ad0*/  BRA `(.L_x_2526) ;  /* 0xffffffe4003c7947 */ /* 0x000fea000383ffff */
.L_x_2482:
[----:B------:R-:W-:Y:S01]  /*3ae0*/  BSSY B1, `(.L_x_2527) ;  /* 0x0000007000017945 */ /* 0x000fe20003800000 */
[----:B-1----:R-:W-:Y:S01]  /*3af0*/  MOV R35, R33 ;  /* 0x0000002100237202 */ /* 0x002fe20000000f00 */
[----:B------:R-:W-:Y:S02]  /*3b00*/  IMAD.MOV.U32 R21, RZ, RZ, R9 ;  /* 0x000000ffff157224 */ /* 0x000fe400078e0009 */
[----:B0-----:R-:W-:-:S07]  /*3b10*/  IMAD.MOV.U32 R20, RZ, RZ, -0x1 ;  /* 0xffffffffff147424 */ /* 0x001fce00078e00ff */
[----:B--2-4-:R-:W-:Y:S05]  /*3b20*/  WARPSYNC.COLLECTIVE R20, `(.L_x_2528) ;  /* 0x0000000014087348 */ /* 0x014fea0003c00000 */
[----:B------:R0:W1:Y:S02]  /*3b30*/  SHFL.IDX P0, R20, R35, R21, R18 ;  /* 0x0000001523147389 */ /* 0x0000640000000012 */
[----:B012-4-:R-:W-:Y:S05]  /*3b40*/  ENDCOLLECTIVE ;  /* 0x000000000000791b */ /* 0x017fea0003800000 */
.L_x_2528:
[----:B------:R-:W-:Y:S05]  /*3b50*/  BSYNC B1 ;  /* 0x0000000000017941 */ /* 0x000fea0003800000 */
.L_x_2527:
[----:B------:R-:W-:Y:S05]  /*3b60*/  BRA `(.L_x_2529) ;  /* 0xffffffe4002c7947 */ /* 0x000fea000383ffff */
.L_x_2491:
[----:B0-----:R-:W-:Y:S01]  /*3b70*/  IMAD.MOV.U32 R20, RZ, RZ, -0x1 ;  /* 0xffffffffff147424 */ /* 0x001fe200078e00ff */
[----:B------:R-:W-:-:S07]  /*3b80*/  MOV R21, R17 ;  /* 0x0000001100157202 */ /* 0x000fce0000000f00 */
[----:B-12-4-:R-:W-:Y:S05]  /*3b90*/  WARPSYNC.COLLECTIVE R20, `(.L_x_2530) ;  /* 0x0000000014087348 */ /* 0x016fea0003c00000 */
[----:B-1----:R0:W1:Y:S02]  /*3ba0*/  SHFL.IDX P0, R20, R35, R21, R18 ;  /* 0x0000001523147389 */ /* 0x0020640000000012 */
[----:B012-4-:R-:W-:Y:S05]  /*3bb0*/  ENDCOLLECTIVE ;  /* 0x000000000000791b */ /* 0x017fea0003800000 */
.L_x_2530:
[----:B------:R-:W-:Y:S01]  /*3bc0*/  IMAD.MOV.U32 R26, RZ, RZ, R20 ;  /* 0x000000ffff1a7224 */ /* 0x000fe200078e0014 */
[----:B------:R-:W-:Y:S06]  /*3bd0*/  BRA `(.L_x_2531) ;  /* 0xffffffe800707947 */ /* 0x000fec000383ffff */
.L_x_2493:
[----:B------:R-:W-:Y:S01]  /*3be0*/  BSSY B0, `(.L_x_2532) ;  /* 0x0000006000007945 */ /* 0x000fe20003800000 */
[----:B------:R-:W-:Y:S01]  /*3bf0*/  MOV R21, R7 ;  /* 0x0000000700157202 */ /* 0x000fe20000000f00 */
[----:B0-----:R-:W-:-:S07]  /*3c00*/  IMAD.MOV.U32 R20, RZ, RZ, -0x1 ;  /* 0xffffffffff147424 */ /* 0x001fce00078e00ff */
[----:B-12-4-:R-:W-:Y:S05]  /*3c10*/  WARPSYNC.COLLECTIVE R20, `(.L_x_2533) ;  /* 0x0000000014087348 */ /* 0x016fea0003c00000 */
[----:B-1----:R0:W1:Y:S02]  /*3c20*/  SHFL.IDX P0, R20, R35, R21, R18 ;  /* 0x0000001523147389 */ /* 0x0020640000000012 */
[----:B012-4-:R-:W-:Y:S05]  /*3c30*/  ENDCOLLECTIVE ;  /* 0x000000000000791b */ /* 0x017fea0003800000 */
.L_x_2533:
[----:B------:R-:W-:Y:S05]  /*3c40*/  BSYNC B0 ;  /* 0x0000000000007941 */ /* 0x000fea0003800000 */
.L_x_2532:
[----:B------:R-:W-:Y:S05]  /*3c50*/  BRA `(.L_x_2534) ;  /* 0xffffffe800647947 */ /* 0x000fea000383ffff */
.L_x_2495:
[----:B------:R-:W-:Y:S01]  /*3c60*/  BSSY B0, `(.L_x_2535) ;  /* 0x0000006000007945 */ /* 0x000fe20003800000 */
[----:B------:R-:W-:Y:S01]  /*3c70*/  IMAD.MOV.U32 R21, RZ, RZ, R8 ;  /* 0x000000ffff157224 */ /* 0x000fe200078e0008 */
[----:B0-----:R-:W-:-:S07]  /*3c80*/  MOV R20, 0xffffffff ;  /* 0xffffffff00147802 */ /* 0x001fce0000000f00 */
[----:B-12-4-:R-:W-:Y:S05]  /*3c90*/  WARPSYNC.COLLECTIVE R20, `(.L_x_2536) ;  /* 0x0000000014087348 */ /* 0x016fea0003c00000 */
[----:B-1----:R0:W1:Y:S02]  /*3ca0*/  SHFL.IDX P0, R20, R35, R21, R18 ;  /* 0x0000001523147389 */ /* 0x0020640000000012 */
[----:B012-4-:R-:W-:Y:S05]  /*3cb0*/  ENDCOLLECTIVE ;  /* 0x000000000000791b */ /* 0x017fea0003800000 */
.L_x_2536:
[----:B------:R-:W-:Y:S05]  /*3cc0*/  BSYNC B0 ;  /* 0x0000000000007941 */ /* 0x000fea0003800000 */
.L_x_2535:
[----:B------:R-:W-:Y:S05]  /*3cd0*/  BRA `(.L_x_2537) ;  /* 0xffffffe800587947 */ /* 0x000fea000383ffff */
.L_x_2497:
[----:B------:R-:W-:Y:S01]  /*3ce0*/  BSSY B0, `(.L_x_2538) ;  /* 0x0000006000007945 */ /* 0x000fe20003800000 */
[----:B------:R-:W-:Y:S02]  /*3cf0*/  IMAD.MOV.U32 R21, RZ, RZ, R9 ;  /* 0x000000ffff157224 */ /* 0x000fe400078e0009 */
[----:B0-----:R-:W-:-:S07]  /*3d00*/  IMAD.MOV.U32 R20, RZ, RZ, -0x1 ;  /* 0xffffffffff147424 */ /* 0x001fce00078e00ff */
[----:B-12-4-:R-:W-:Y:S05]  /*3d10*/  WARPSYNC.COLLECTIVE R20, `(.L_x_2539) ;  /* 0x0000000014087348 */ /* 0x016fea0003c00000 */
[----:B-1----:R0:W1:Y:S02]  /*3d20*/  SHFL.IDX P0, R20, R35, R21, R18 ;  /* 0x0000001523147389 */ /* 0x0020640000000012 */
[----:B012-4-:R-:W-:Y:S05]  /*3d30*/  ENDCOLLECTIVE ;  /* 0x000000000000791b */ /* 0x017fea0003800000 */
.L_x_2539:
[----:B------:R-:W-:Y:S05]  /*3d40*/  BSYNC B0 ;  /* 0x0000000000007941 */ /* 0x000fea0003800000 */
.L_x_2538:
[----:B------:R-:W-:Y:S05]  /*3d50*/  BRA `(.L_x_2540) ;  /* 0xffffffe8004c7947 */ /* 0x000fea000383ffff */
        .weak           $__internal_23_$__cuda_sm20_div_u16
        .type           $__internal_23_$__cuda_sm20_div_u16,@function
        .size           $__internal_23_$__cuda_sm20_div_u16,(.L_x_57974 - $__internal_23_$__cuda_sm20_div_u16)
$__internal_23_$__cuda_sm20_div_u16:
        /* <DEDUP_REMOVED lines=13> */
[----:B------:R-:W-:Y:S02]  /*3e30*/  HFMA2 R9, -RZ, RZ, 0, 0 ;  /* 0x00000000ff097431 */ /* 0x000fe400000001ff */
[----:B------:R-:W-:-:S03]  /*3e40*/  IMAD.MOV.U32 R8, RZ, RZ, R11 ;  /* 0x000000ffff087224 */ /* 0x000fc600078e000b */
[----:B------:R-:W0:Y:S02]  /*3e50*/  F2I.U32.TRUNC.NTZ R10, R10 ;  /* 0x0000000a000a7305 */ /* 0x000e24000020f000 */
[----:B0-----:R-:W-:Y:S02]  /*3e60*/  LOP3.LUT R12, R10, 0xffff, RZ, 0xc0, !PT ;  /* 0x0000ffff0a0c7812 */ /* 0x001fe400078ec0ff */
[----:B------:R-:W-:Y:S01]  /*3e70*/  @!P0 MOV R12, 0xffffffff ;  /* 0xffffffff000c8802 */ /* 0x000fe20000000f00 */
[----:B------:R-:W-:Y:S06]  /*3e80*/  RET.REL.NODEC R8 `(_Z9cuda_gemmIiLi256ELi4ELi1ELi1024ELi4ELi4ELi32ELi0ELi0EEviiiPT_S1_S1_ii) ;  /* 0xffffffc0085c7950 */ /* 0x000fec0003c3ffff */
.L_x_2541:
        /* <DEDUP_REMOVED lines=15> */
.L_x_57974:


//--------------------- .text._Z9cuda_gemmIiLi256ELi4ELi1ELi1024ELi2ELi2ELi32ELi1ELi1EEviiiPT_S1_S1_ii --------------------------
	.section	.text._Z9cuda_gemmIiLi256ELi4ELi1ELi1024ELi2ELi2ELi32ELi1ELi1EEviiiPT_S1_S1_ii,"ax",@progbits
	.align	128
        .global         _Z9cuda_gemmIiLi256ELi4ELi1ELi1024ELi2ELi2ELi32ELi1ELi1EEviiiPT_S1_S1_ii
        .type           _Z9cuda_gemmIiLi256ELi4ELi1ELi1024ELi2ELi2ELi32ELi1ELi1EEviiiPT_S1_S1_ii,@function
        .size           _Z9cuda_gemmIiLi256ELi4ELi1ELi1024ELi2ELi2ELi32ELi1ELi1EEviiiPT_S1_S1_ii,(.L_x_57975 - _Z9cuda_gemmIiLi256ELi4ELi1ELi1024ELi2ELi2ELi32ELi1ELi1EEviiiPT_S1_S1_ii)
        .other          _Z9cuda_gemmIiLi256ELi4ELi1ELi1024ELi2ELi2ELi32ELi1ELi1EEviiiPT_S1_S1_ii,@"STO_CUDA_ENTRY STV_DEFAULT"
_Z9cuda_gemmIiLi256ELi4ELi1ELi1024ELi2ELi2ELi32ELi1ELi1EEviiiPT_S1_S1_ii:
.text._Z9cuda_gemmIiLi256ELi4ELi1ELi1024ELi2ELi2ELi32ELi1ELi1EEviiiPT_S1_S1_ii:
        /* <DEDUP_REMOVED lines=12> */
.L_x_2544:
[----:B0-2---:R-:W-:-:S06]  /*00c0*/  IMAD.WIDE.U32 R2, R7, 0x4, R4 ;  /* 0x0000000407027825 */ /* 0x005fcc00078e0004 */
[----:B------:R-:W2:Y:S01]  /*00d0*/  LDG.E R2, desc[UR16][R2.64] ;  /* 0x0000001002027981 */ /* 0x000ea2000c1e1900 */
[C---:B------:R-:W-:Y:S01]  /*00e0*/  IMAD.SHL.U32 R6, R7.reuse, 0x2, RZ ;  /* 0x0000000207067824 */ /* 0x040fe200078e00ff */
[----:B------:R-:W-:Y:S02]  /*00f0*/  LOP3.LUT R9, R7, 0x1, RZ, 0xc0, !PT ;  /* 0x0000000107097812 */ /* 0x000fe400078ec0ff */
[----:B-1----:R-:W-:Y:S02]  /*0100*/  IADD3 R7, PT, PT, R8, R7, RZ ;  /* 0x0000000708077210 */ /* 0x002fe40007ffe0ff */
[----:B------:R-:W-:Y:S01]  /*0110*/  LOP3.LUT R6, R6, 0xfffffffc, RZ, 0xc0, !PT ;  /* 0xfffffffc06067812 */ /* 0x000fe200078ec0ff */
[----:B------:R-:W-:Y:S01]  /*0120*/  IMAD R9, R9, 0xc, R0 ;  /* 0x0000000c09097824 */ /* 0x000fe200078e0200 */
[----:B------:R-:W-:-:S03]  /*0130*/  ISETP.GE.U32.AND P0, PT, R7, 0x4, PT ;  /* 0x000000040700780c */ /* 0x000fc60003f06070 */
[----:B------:R-:W-:-:S05]  /*0140*/  IMAD.IADD R9, R9, 0x1, R6 ;  /* 0x0000000109097824 */ /* 0x000fca00078e0206 */
[----:B--2---:R0:W-:Y:S05]  /*0150*/  STS [R9], R2 ;  /* 0x0000000209007388 */ /* 0x0041ea0000000800 */
[----:B------:R-:W-:Y:S05]  /*0160*/  @!P0 BRA `(.L_x_2544) ;  /* 0xfffffffc00d48947 */ /* 0x000fea000383ffff */
.L_x_2543:
[----:B------:R-:W-:Y:S05]  /*0170*/  BSYNC.RECONVERGENT B0 ;  /* 0x0000000000007941 */ /* 0x000fea0003800200 */
.L_x_2542:
[----:B------:R-:W1:Y:S01]  /*0180*/  LDCU UR11, c[0x0][0x360] ;  /* 0x00006c00ff0b77ac */ /* 0x000e620008000800 */
[----:B------:R-:W2:Y:S08]  /*0190*/  LDC R18, c[0x0][0x374] ;  /* 0x0000dd00ff127b82 */ /* 0x000eb00000000800 */
[----:B------:R-:W3:Y:S01]  /*01a0*/  S2UR UR5, SR_CTAID.Y ;  /* 0x00000000000579c3 */ /* 0x000ee20000002600 */
[----:B--2---:R-:W-:-:S05]  /*01b0*/  IMAD.SHL.U32 R0, R18, 0x4, RZ ;  /* 0x0000000412007824 */ /* 0x004fca00078e00ff */
[----:B---3--:R-:W-:-:S13]  /*01c0*/  ISETP.LE.U32.AND P0, PT, R0, UR5, PT ;  /* 0x0000000500007c0c */ /* 0x008fda000bf03070 */
[----:B-1----:R-:W-:Y:S05]  /*01d0*/  @P0 EXIT ;  /* 0x000000000000094d */ /* 0x002fea0003800000 */
[----:B------:R-:W-:Y:S01]  /*01e0*/  VIADD R16, R20, UR11 ;  /* 0x0000000b14107c36 */ /* 0x000fe20008000000 */
[----:B------:R-:W-:Y:S01]  /*01f0*/  MOV R5, 0x250 ;  /* 0x0000025000057802 */ /* 0x000fe20000000f00 */
[----:B------:R-:W-:Y:S01]  /*0200*/  IMAD.U32 R15, RZ, RZ, UR5 ;  /* 0x00000005ff0f7e24 */ /* 0x000fe2000f8e00ff */
[----:B------:R-:W-:Y:S02]  /*0210*/  ULOP3.LUT UR4, UR11, 0xffff, URZ, 0xc0, !UPT ;  /* 0x0000ffff0b047892 */ /* 0x000fe4000f8ec0ff */
[----:B------:R-:W-:-:S04]  /*0220*/  LOP3.LUT R0, R16, 0x3ff, RZ, 0x3c, !PT ;  /* 0x000003ff10007812 */ /* 0x000fc800078e3cff */
[----:B------:R-:W-:-:S07]  /*0230*/  LOP3.LUT R0, R0, 0xffff, RZ, 0xc0, !PT ;  /* 0x0000ffff00007812 */ /* 0x000fce00078ec0ff */
[----:B0-----:R-:W-:Y:S05]  /*0240*/  CALL.REL.NOINC `($__internal_24_$__cuda_sm20_div_u16) ;  /* 0x0000000c004c7944 */ /* 0x001fea0003c00000 */
[----:B------:R-:W0:Y:S01]  /*0250*/  S2UR UR8, SR_CgaCtaId ;  /* 0x00000000000879c3 */ /* 0x000e220000008800 */
[----:B------:R-:W1:Y:S01]  /*0260*/  LDCU.64 UR4, c[0x0][0x390] ;  /* 0x00007200ff0477ac */ /* 0x000e620008000a00 */
[----:B------:R-:W-:Y:S02]  /*0270*/  LOP3.LUT R14, R14, 0x3, RZ, 0xc0, !PT ;  /* 0x000000030e0e7812 */ /* 0x000fe400078ec0ff */
[----:B------:R-:W-:Y:S01]  /*0280*/  LOP3.LUT R13, RZ, 0x1, R20, 0x44, !PT ;  /* 0x00000001ff0d7812 */ /* 0x000fe200078e4414 */
[----:B------:R-:W-:Y:S01]  /*0290*/  UMOV UR7, 0x400 ;  /* 0x0000040000077882 */ /* 0x000fe20000000000 */
[----:B------:R-:W-:Y:S02]  /*02a0*/  UISETP.GT.U32.AND UP0, UPT, UR11, 0xff, UPT ;  /* 0x000000ff0b00788c */ /* 0x000fe4000bf04070 */
[----:B------:R-:W-:Y:S02]  /*02b0*/  UIADD3 UR6, UPT, UPT, UR7, 0x80, URZ ;  /* 0x0000008007067890 */ /* 0x000fe4000fffe0ff */
[----:B------:R-:W-:-:S02]  /*02c0*/  UIADD3 UR7, UPT, UPT, UR7, 0x1080, URZ ;  /* 0x0000108007077890 */ /* 0x000fc4000fffe0ff */
[----:B------:R-:W-:Y:S02]  /*02d0*/  USHF.L.U32 UR10, UR11, 0x2, URZ ;  /* 0x000000020b0a7899 */ /* 0x000fe400080006ff */
[----:B------:R-:W-:Y:S02]  /*02e0*/  USEL UR18, URZ, 0x1, !UP0 ;  /* 0x00000001ff127887 */ /* 0x000fe4000c000000 */
[----:B-1----:R-:W-:Y:S02]  /*02f0*/  UIMAD.WIDE.U32 UR12, UR11, 0x4, UR4 ;  /* 0x000000040b0c78a5 */ /* 0x002fe4000f8e0004 */
[----:B------:R-:W-:Y:S02]  /*0300*/  UIMAD.WIDE.U32 UR14, UR11, 0x8, UR4 ;  /* 0x000000080b0e78a5 */ /* 0x000fe4000f8e0004 */
[----:B------:R-:W-:Y:S02]  /*0310*/  UIMAD.WIDE.U32 UR4, UR11, 0xc, UR4 ;  /* 0x0000000c0b0478a5 */ /* 0x000fe4000f8e0004 */
[----:B0-----:R-:W-:-:S02]  /*0320*/  ULEA UR6, UR8, UR6, 0x18 ;  /* 0x0000000608067291 */ /* 0x001fc4000f8ec0ff */
[----:B------:R-:W-:-:S04]  /*0330*/  ULEA UR7, UR8, UR7, 0x18 ;  /* 0x0000000708077291 */ /* 0x000fc8000f8ec0ff */
[C---:B------:R-:W-:Y:S02]  /*0340*/  LEA R12, R20.reuse, UR6, 0x2 ;  /* 0x00000006140c7c11 */ /* 0x040fe4000f8e10ff */
[----:B------:R-:W-:-:S07]  /*0350*/  LEA R0, R20, UR7, 0x2 ;  /* 0x0000000714007c11 */ /* 0x000fce000f8e10ff */
.L_x_2559:
[----:B------:R-:W0:Y:S01]  /*0360*/  LDC.64 R2, c[0x0][0x390] ;  /* 0x0000e400ff027b82 */ /* 0x000e220000000a00 */
[----:B------:R-:W-:Y:S01]  /*0370*/  ISETP.NE.AND P0, PT, R14, 0x2, PT ;  /* 0x000000020e00780c */ /* 0x000fe20003f05270 */
[----:B------:R-:W-:Y:S01]  /*0380*/  BSSY.RECONVERGENT B0, `(.L_x_2545) ;  /* 0x0000019000007945 */ /* 0x000fe20003800200 */
[----:B------:R-:W-:-:S05]  /*0390*/  MOV R22, R20 ;  /* 0x0000001400167202 */ /* 0x000fca0000000f00 */
[----:B------:R-:W1:Y:S06]  /*03a0*/  S2UR UR7, SR_CgaCtaId ;  /* 0x00000000000779c3 */ /* 0x000e6c0000008800 */
[----:B----4-:R-:W-:Y:S05]  /*03b0*/  @!P0 BRA `(.L_x_2546) ;  /* 0x0000000000548947 */ /* 0x010fea0003800000 */
[----:B------:R-:W2:Y:S01]  /*03c0*/  LDC.64 R4, c[0x0][0x390] ;  /* 0x0000e400ff047b82 */ /* 0x000ea20000000a00 */
[----:B------:R-:W-:-:S04]  /*03d0*/  IMAD R7, R15, 0x400, R20 ;  /* 0x000004000f077824 */ /* 0x000fc800078e0214 */
[----:B--2---:R-:W-:-:S05]  /*03e0*/  IMAD.WIDE R4, R7, 0x4, R4 ;  /* 0x0000000407047825 */ /* 0x004fca00078e0204 */
[----:B------:R-:W2:Y:S01]  /*03f0*/  LDG.E R7, desc[UR16][R4.64] ;  /* 0x0000001004077981 */ /* 0x000ea2000c1e1900 */
[----:B------:R-:W-:Y:S01]  /*0400*/  ISETP.NE.AND P0, PT, R14, 0x3, PT ;  /* 0x000000030e00780c */ /* 0x000fe20003f05270 */
[----:B------:R-:W-:Y:S02]  /*0410*/  IMAD.MOV.U32 R22, RZ, RZ, R16 ;  /* 0x000000ffff167224 */ /* 0x000fe400078e0010 */
[----:B--2---:R2:W-:Y:S10]  /*0420*/  STS [R12], R7 ;  /* 0x000000070c007388 */ /* 0x0045f40000000800 */
[----:B------:R-:W-:Y:S05]  /*0430*/  @!P0 BRA `(.L_x_2546) ;  /* 0x0000000000348947 */ /* 0x000fea0003800000 */
[----:B------:R-:W-:Y:S02]  /*0440*/  ISETP.NE.AND P0, PT, R14, RZ, PT ;  /* 0x000000ff0e00720c */ /* 0x000fe40003f05270 */
[----:B------:R-:W-:-:S05]  /*0450*/  IADD3 R4, P1, PT, R4, UR10, RZ ;  /* 0x0000000a04047c10 */ /* 0x000fca000ff3e0ff */
[----:B------:R-:W-:-:S06]  /*0460*/  IMAD.X R5, RZ, RZ, R5, P1 ;  /* 0x000000ffff057224 */ /* 0x000fcc00008e0605 */
[----:B------:R-:W-:-:S04]  /*0470*/  @P0 IADD3 R6, P1, PT, R4, UR10, RZ ;  /* 0x0000000a04060c10 */ /* 0x000fc8000ff3e0ff */
[----:B--2---:R-:W-:Y:S02]  /*0480*/  @P0 IADD3.X R7, PT, PT, RZ, R5, RZ, P1, !PT ;  /* 0x00000005ff070210 */ /* 0x004fe40000ffe4ff */
[----:B------:R-:W2:Y:S04]  /*0490*/  LDG.E R5, desc[UR16][R4.64] ;  /* 0x0000001004057981 */ /* 0x000ea8000c1e1900 */
[----:B------:R-:W3:Y:S01]  /*04a0*/  @P0 LDG.E R6, desc[UR16][R6.64] ;  /* 0x0000001006060981 */ /* 0x000ee2000c1e1900 */
[----:B------:R-:W-:Y:S01]  /*04b0*/  VIADD R9, R12, UR10 ;  /* 0x0000000a0c097c36 */ /* 0x000fe20008000000 */
[----:B------:R-:W4:Y:S01]  /*04c0*/  @P0 LDC R8, c[0x0][0x360] ;  /* 0x0000d800ff080b82 */ /* 0x000f220000000800 */
[----:B------:R-:W-:-:S04]  /*04d0*/  VIADD R22, R16, UR11 ;  /* 0x0000000b10167c36 */ /* 0x000fc80008000000 */
[----:B----4-:R-:W-:Y:S01]  /*04e0*/  @P0 IMAD.IADD R22, R22, 0x1, R8 ;  /* 0x0000000116160824 */ /* 0x010fe200078e0208 */
[----:B--2---:R4:W-:Y:S04]  /*04f0*/  STS [R12+UR10], R5 ;  /* 0x000000050c007988 */ /* 0x0049e8000800080a */
[----:B---3--:R4:W-:Y:S02]  /*0500*/  @P0 STS [R9+UR10], R6 ;  /* 0x0000000609000988 */ /* 0x0089e4000800080a */
.L_x_2546:
[----:B-1----:R-:W-:Y:S05]  /*0510*/  BSYNC.RECONVERGENT B0 ;  /* 0x0000000000007941 */ /* 0x002fea0003800200 */
.L_x_2545:
[----:B------:R-:W-:Y:S01]  /*0520*/  UMOV UR6, 0x400 ;  /* 0x0000040000067882 */ /* 0x000fe20000000000 */
[----:B------:R-:W-:Y:S01]  /*0530*/  BSSY.RECONVERGENT B0, `(.L_x_2547) ;  /* 0x000001f000007945 */ /* 0x000fe20003800200 */
[----:B------:R-:W-:Y:S01]  /*0540*/  UIADD3 UR6, UPT, UPT, UR6, 0x80, URZ ;  /* 0x0000008006067890 */ /* 0x000fe2000fffe0ff */
[----:B------:R-:W-:-:S03]  /*0550*/  LEA R19, R15, R22, 0xa ;  /* 0x000000160f137211 */ /* 0x000fc600078e50ff */
[----:B------:R-:W-:-:S06]  /*0560*/  ULEA UR6, UR7, UR6, 0x18 ;  /* 0x0000000607067291 */ /* 0x000fcc000f8ec0ff */
[----:B------:R-:W-:-:S07]  /*0570*/  LEA R17, R22, UR6, 0x2 ;  /* 0x0000000616117c11 */ /* 0x000fce000f8e10ff */
.L_x_2548:
[----:B------:R-:W-:Y:S01]  /*0580*/  IMAD.U32 R8, RZ, RZ, UR12 ;  /* 0x0000000cff087e24 */ /* 0x000fe2000f8e00ff */
[----:B------:R-:W-:Y:S01]  /*0590*/  MOV R11, UR15 ;  /* 0x0000000f000b7c02 */ /* 0x000fe20008000f00 */
[----:B----4-:R-:W-:Y:S02]  /*05a0*/  IMAD.U32 R9, RZ, RZ, UR13 ;  /* 0x0000000dff097e24 */ /* 0x010fe4000f8e00ff */
[----:B-1----:R-:W-:Y:S02]  /*05b0*/  IMAD.U32 R10, RZ, RZ, UR14 ;  /* 0x0000000eff0a7e24 */ /* 0x002fe4000f8e00ff */
[----:B------:R-:W-:Y:S02]  /*05c0*/  IMAD.U32 R6, RZ, RZ, UR4 ;  /* 0x00000004ff067e24 */ /* 0x000fe4000f8e00ff */
[----:B--2---:R-:W-:Y:S02]  /*05d0*/  IMAD.U32 R7, RZ, RZ, UR5 ;  /* 0x00000005ff077e24 */ /* 0x004fe4000f8e00ff */
[----:B0-----:R-:W-:-:S04]  /*05e0*/  IMAD.WIDE R4, R19, 0x4, R2 ;  /* 0x0000000413047825 */ /* 0x001fc800078e0202 */
        /* <DEDUP_REMOVED lines=13> */
[----:B--2---:R-:W-:Y:S04]  /*06c0*/  STS [R17], R4 ;  /* 0x0000000411007388 */ /* 0x004fe80000000800 */
[----:B---3--:R0:W-:Y:S04]  /*06d0*/  STS [R17+UR10], R8 ;  /* 0x0000000811007988 */ /* 0x0081e8000800080a */
[----:B----4-:R1:W-:Y:S04]  /*06e0*/  STS [R21], R10 ;  /* 0x0000000a15007388 */ /* 0x0103e80000000800 */
[----:B-----5:R1:W-:Y:S01]  /*06f0*/  STS [R23], R6 ;  /* 0x0000000617007388 */ /* 0x0203e20000000800 */
[----:B0-----:R-:W-:Y:S01]  /*0700*/  IMAD R17, R24, 0x10, R17 ;  /* 0x0000001018117824 */ /* 0x001fe200078e0211 */
[----:B------:R-:W-:Y:S06]  /*0710*/  @!P0 BRA `(.L_x_2548) ;  /* 0xfffffffc00988947 */ /* 0x000fec000383ffff */
[----:B------:R-:W-:Y:S05]  /*0720*/  BSYNC.RECONVERGENT B0 ;  /* 0x0000000000007941 */ /* 0x000fea0003800200 */
.L_x_2547:
[----:B------:R-:W1:Y:S01]  /*0730*/  LDCU UR6, c[0x0][0x360] ;  /* 0x00006c00ff0677ac */ /* 0x000e620008000800 */
[----:B------:R-:W-:Y:S01]  /*0740*/  ISETP.NE.AND P0, PT, R14, 0x2, PT ;  /* 0x000000020e00780c */ /* 0x000fe20003f05270 */
[----:B------:R-:W-:Y:S01]  /*0750*/  VIADD R4, R16, UR11 ;  /* 0x0000000b10047c36 */ /* 0x000fe20008000000 */
[----:B------:R-:W-:Y:S01]  /*0760*/  BSSY.RECONVERGENT B0, `(.L_x_2549) ;  /* 0x000000f000007945 */ /* 0x000fe20003800200 */
[----:B------:R-:W-:Y:S01]  /*0770*/  UMOV UR8, 0x400 ;  /* 0x0000040000087882 */ /* 0x000fe20000000000 */
[----:B------:R-:W-:Y:S01]  /*0780*/  MOV R2, R20 ;  /* 0x0000001400027202 */ /* 0x000fe20000000f00 */
[----:B-1----:R-:W-:-:S08]  /*0790*/  VIADD R10, R4, UR6 ;  /* 0x00000006040a7c36 */ /* 0x002fd00008000000 */
[----:B------:R-:W-:Y:S05]  /*07a0*/  @!P0 BRA `(.L_x_2550) ;  /* 0x0000000000288947 */ /* 0x000fea0003800000 */
[----:B------:R0:W-:Y:S01]  /*07b0*/  STS [R0], RZ ;  /* 0x000000ff00007388 */ /* 0x0001e20000000800 */
[----:B------:R-:W-:Y:S01]  /*07c0*/  ISETP.NE.AND P0, PT, R14, 0x3, PT ;  /* 0x000000030e00780c */ /* 0x000fe20003f05270 */
[----:B------:R-:W-:-:S12]  /*07d0*/  IMAD.MOV.U32 R2, RZ, RZ, R16 ;  /* 0x000000ffff027224 */ /* 0x000fd800078e0010 */
[----:B0-----:R-:W-:Y:S05]  /*07e0*/  @!P0 BRA `(.L_x_2550) ;  /* 0x0000000000188947 */ /* 0x001fea0003800000 */
[----:B------:R-:W-:Y:S01]  /*07f0*/  ISETP.NE.AND P0, PT, R14, RZ, PT ;  /* 0x000000ff0e00720c */ /* 0x000fe20003f05270 */
[----:B------:R-:W-:Y:S01]  /*0800*/  VIADD R3, R0, UR10 ;  /* 0x0000000a00037c36 */ /* 0x000fe20008000000 */
[----:B------:R0:W-:Y:S01]  /*0810*/  STS [R0+UR10], RZ ;  /* 0x000000ff00007988 */ /* 0x0001e2000800080a */
[----:B------:R-:W-:-:S10]  /*0820*/  MOV R2, R4 ;  /* 0x0000000400027202 */ /* 0x000fd40000000f00 */
[----:B------:R0:W-:Y:S01]  /*0830*/  @P0 STS [R3+UR10], RZ ;  /* 0x000000ff03000988 */ /* 0x0001e2000800080a */
[----:B------:R-:W-:-:S07]  /*0840*/  @P0 IMAD.MOV.U32 R2, RZ, RZ, R10 ;  /* 0x000000ffff020224 */ /* 0x000fce00078e000a */
.L_x_2550:
[----:B------:R-:W-:Y:S05]  /*0850*/  BSYNC.RECONVERGENT B0 ;  /* 0x0000000000007941 */ /* 0x000fea0003800200 */
.L_x_2549:
[----:B------:R-:W-:Y:S01]  /*0860*/  BSSY.RECONVERGENT B0, `(.L_x_2551) ;  /* 0x000000d000007945 */ /* 0x000fe20003800200 */
[----:B------:R-:W-:-:S04]  /*0870*/  UIADD3 UR6, UPT, UPT, UR8, 0x1080, URZ ;  /* 0x0000108008067890 */ /* 0x000fc8000fffe0ff */
[----:B------:R-:W-:-:S12]  /*0880*/  ULEA UR6, UR7, UR6, 0x18 ;  /* 0x0000000607067291 */ /* 0x000fd8000f8ec0ff */
.L_x_2552:
[C---:B01----:R-:W-:Y:S02]  /*0890*/  LEA R3, R2.reuse, UR6, 0x2 ;  /* 0x0000000602037c11 */ /* 0x043fe4000f8e10ff */
[----:B------:R-:W-:-:S03]  /*08a0*/  IADD3 R2, PT, PT, R2, UR10, RZ ;  /* 0x0000000a02027c10 */ /* 0x000fc6000fffe0ff */
        /* <DEDUP_REMOVED lines=9> */
.L_x_2551:
[----:B------:R-:W-:Y:S01]  /*0940*/  BAR.SYNC.DEFER_BLOCKING 0x0 ;  /* 0x0000000000007b1d */ /* 0x000fe20000010000 */
[----:B------:R-:W-:Y:S01]  /*0950*/  UIADD3 UR9, UPT, UPT, UR8, 0x80, URZ ;  /* 0x0000008008097890 */ /* 0x000fe2000fffe0ff */
[----:B-1----:R-:W-:Y:S02]  /*0960*/  IMAD.SHL.U32 R3, R20, 0x2, RZ ;  /* 0x0000000214037824 */ /* 0x002fe400078e00ff */
[----:B------:R-:W-:Y:S01]  /*0970*/  IMAD.MOV.U32 R9, RZ, RZ, RZ ;  /* 0x000000ffff097224 */ /* 0x000fe200078e00ff */
[----:B------:R-:W-:Y:S02]  /*0980*/  ULEA UR9, UR7, UR9, 0x18 ;  /* 0x0000000907097291 */ /* 0x000fe4000f8ec0ff */
[C-C-:B------:R-:W-:Y:S01]  /*0990*/  LOP3.LUT R2, R3.reuse, 0x1, R20.reuse, 0xf8, !PT ;  /* 0x0000000103027812 */ /* 0x140fe200078ef814 */
[----:B------:R-:W-:Y:S01]  /*09a0*/  ULEA UR7, UR7, UR8, 0x18 ;  /* 0x0000000807077291 */ /* 0x000fe2000f8ec0ff */
[----:B------:R-:W-:Y:S02]  /*09b0*/  LOP3.LUT R3, R3, 0x1, R20, 0xf4, !PT ;  /* 0x0000000103037812 */ /* 0x000fe400078ef414 */
[----:B------:R-:W-:-:S02]  /*09c0*/  LEA R5, R2, UR9, 0x2 ;  /* 0x0000000902057c11 */ /* 0x000fc4000f8e10ff */
[----:B------:R-:W-:Y:S02]  /*09d0*/  LEA R7, R3, UR9, 0x2 ;  /* 0x0000000903077c11 */ /* 0x000fe4000f8e10ff */
[----:B------:R-:W-:-:S04]  /*09e0*/  LOP3.LUT R2, R20, 0x1, RZ, 0xc0, !PT ;  /* 0x0000000114027812 */ /* 0x000fc800078ec0ff */
[----:B------:R-:W-:Y:S01]  /*09f0*/  LEA R3, R2, UR7, 0x2 ;  /* 0x0000000702037c11 */ /* 0x000fe2000f8e10ff */
[----:B------:R0:W1:Y:S04]  /*0a00*/  LDS R6, [R5] ;  /* 0x0000000005067984 */ /* 0x0000680000000800 */
[----:B------:R0:W2:Y:S02]  /*0a10*/  LDS R8, [R7] ;  /* 0x0000000007087984 */ /* 0x0000a40000000800 */
.L_x_2553:
[C---:B------:R-:W-:Y:S02]  /*0a20*/  IMAD R11, R9.reuse, 0xc, R3 ;  /* 0x0000000c090b7824 */ /* 0x040fe400078e0203 */
[C---:B---3--:R-:W-:Y:S02]  /*0a30*/  IMAD R21, R9.reuse, 0x800, R0 ;  /* 0x0000080009157824 */ /* 0x048fe400078e0200 */
[----:B------:R-:W-:Y:S02]  /*0a40*/  VIADD R9, R9, UR18 ;  /* 0x0000001209097c36 */ /* 0x000fe40008000000 */
[----:B------:R-:W3:Y:S03]  /*0a50*/  LDS R11, [R11] ;  /* 0x000000000b0b7984 */ /* 0x000ee60000000800 */
[----:B------:R-:W-:Y:S01]  /*0a60*/  ISETP.GE.U32.AND P0, PT, R9, 0x2, PT ;  /* 0x000000020900780c */ /* 0x000fe20003f06070 */
[----:B------:R-:W-:Y:S04]  /*0a70*/  LDS R22, [R21] ;  /* 0x0000000015167984 */ /* 0x000fe80000000800 */
[----:B---3--:R-:W1:Y:S04]  /*0a80*/  SHFL.IDX PT, R17, R11, R2, 0x1e1f ;  /* 0x001e1f020b117589 */ /* 0x008e6800000e0000 */
[----:B------:R-:W2:Y:S01]  /*0a90*/  SHFL.IDX PT, R19, R11, R13, 0x1e1f ;  /* 0x001e1f0d0b137589 */ /* 0x000ea200000e0000 */
[----:B-1----:R-:W-:-:S04]  /*0aa0*/  IMAD R17, R6, R17, RZ ;  /* 0x0000001106117224 */ /* 0x002fc800078e02ff */
[----:B--2---:R-:W-:-:S05]  /*0ab0*/  IMAD R17, R8, R19, R17 ;  /* 0x0000001308117224 */ /* 0x004fca00078e0211 */
[----:B------:R-:W-:-:S05]  /*0ac0*/  IADD3 R22, PT, PT, R17, R22, RZ ;  /* 0x0000001611167210 */ /* 0x000fca0007ffe0ff */
[----:B------:R3:W-:Y:S01]  /*0ad0*/  STS [R21], R22 ;  /* 0x0000001615007388 */ /* 0x0007e20000000800 */
[----:B------:R-:W-:Y:S05]  /*0ae0*/  @!P0 BRA `(.L_x_2553) ;  /* 0xfffffffc00cc8947 */ /* 0x000fea000383ffff */
[----:B0-----:R-:W0:Y:S01]  /*0af0*/  LDS R5, [R5+0x800] ;  /* 0x0008000005057984 */ /* 0x001e220000000800 */
[----:B------:R-:W-:-:S03]  /*0b00*/  IMAD.MOV.U32 R6, RZ, RZ, RZ ;  /* 0x000000ffff067224 */ /* 0x000fc600078e00ff */
[----:B------:R-:W1:Y:S04]  /*0b10*/  LDS R7, [R7+0x800] ;  /* 0x0008000007077984 */ /* 0x000e680000000800 */
.L_x_2554:
[C---:B------:R-:W-:Y:S02]  /*0b20*/  IMAD R8, R6.reuse, 0xc, R3 ;  /* 0x0000000c06087824 */ /* 0x040fe400078e0203 */
[C---:B--2---:R-:W-:Y:S02]  /*0b30*/  IMAD R11, R6.reuse, 0x800, R0 ;  /* 0x00000800060b7824 */ /* 0x044fe400078e0200 */
[----:B------:R-:W-:Y:S02]  /*0b40*/  VIADD R6, R6, UR18 ;  /* 0x0000001206067c36 */ /* 0x000fe40008000000 */
[----:B------:R-:W3:Y:S03]  /*0b50*/  LDS R8, [R8] ;  /* 0x0000000008087984 */ /* 0x000ee60000000800 */
[----:B------:R-:W-:Y:S01]  /*0b60*/  ISETP.GE.U32.AND P0, PT, R6, 0x2, PT ;  /* 0x000000020600780c */ /* 0x000fe20003f06070 */
[----:B------:R-:W-:Y:S04]  /*0b70*/  LDS R24, [R11+0x400] ;  /* 0x000400000b187984 */ /* 0x000fe80000000800 */
[----:B---3--:R-:W0:Y:S04]  /*0b80*/  SHFL.IDX PT, R22, R8, R2, 0x1e1f ;  /* 0x001e1f0208167589 */ /* 0x008e2800000e0000 */
[----:B------:R-:W1:Y:S01]  /*0b90*/  SHFL.IDX PT, R9, R8, R13, 0x1e1f ;  /* 0x001e1f0d08097589 */ /* 0x000e6200000e0000 */
[----:B0-----:R-:W-:-:S04]  /*0ba0*/  IMAD R22, R5, R22, RZ ;  /* 0x0000001605167224 */ /* 0x001fc800078e02ff */
[----:B-1----:R-:W-:-:S05]  /*0bb0*/  IMAD R9, R7, R9, R22 ;  /* 0x0000000907097224 */ /* 0x002fca00078e0216 */
[----:B------:R-:W-:-:S05]  /*0bc0*/  IADD3 R24, PT, PT, R9, R24, RZ ;  /* 0x0000001809187210 */ /* 0x000fca0007ffe0ff */
[----:B------:R2:W-:Y:S01]  /*0bd0*/  STS [R11+0x400], R24 ;  /* 0x000400180b007388 */ /* 0x0005e20000000800 */
[----:B------:R-:W-:Y:S05]  /*0be0*/  @!P0 BRA `(.L_x_2554) ;  /* 0xfffffffc00cc8947 */ /* 0x000fea000383ffff */
[----:B------:R-:W0:Y:S08]  /*0bf0*/  LDC.64 R2, c[0x0][0x3a0] ;  /* 0x0000e800ff027b82 */ /* 0x000e300000000a00 */
[----:B------:R-:W-:Y:S01]  /*0c00*/  BAR.SYNC.DEFER_BLOCKING 0x0 ;  /* 0x0000000000007b1d */ /* 0x000fe20000010000 */
[----:B------:R-:W-:Y:S01]  /*0c10*/  ISETP.NE.AND P0, PT, R14, 0x2, PT ;  /* 0x000000020e00780c */ /* 0x000fe20003f05270 */
[----:B------:R-:W-:-:S04]  /*0c20*/  IMAD.MOV.U32 R22, RZ, RZ, R20 ;  /* 0x000000ffff167224 */ /* 0x000fc800078e0014 */
[----:B------:R-:W-:Y:S08]  /*0c30*/  BSSY.RECONVERGENT B0, `(.L_x_2555) ;  /* 0x0000017000007945 */ /* 0x000ff00003800200 */
[----:B------:R-:W-:Y:S05]  /*0c40*/  @!P0 BRA `(.L_x_2556) ;  /* 0x0000000000548947 */ /* 0x000fea0003800000 */
[----:B------:R-:W1:Y:S01]  /*0c50*/  LDS R9, [R0] ;  /* 0x0000000000097984 */ /* 0x000e620000000800 */
[----:B------:R-:W3:Y:S01]  /*0c60*/  LDC.64 R6, c[0x0][0x3a0] ;  /* 0x0000e800ff067b82 */ /* 0x000ee20000000a00 */
[----:B------:R-:W-:Y:S01]  /*0c70*/  IMAD.SHL.U32 R5, R15, 0x400, RZ ;  /* 0x000004000f057824 */ /* 0x000fe200078e00ff */
[----:B------:R-:W-:Y:S02]  /*0c80*/  ISETP.NE.AND P0, PT, R14, 0x3, PT ;  /* 0x000000030e00780c */ /* 0x000fe40003f05270 */
[----:B------:R-:W-:Y:S02]  /*0c90*/  MOV R22, R16 ;  /* 0x0000001000167202 */ /* 0x000fe40000000f00 */
[----:B------:R-:W-:-:S05]  /*0ca0*/  LOP3.LUT R5, R5, R20, RZ, 0xfc, !PT ;  /* 0x0000001405057212 */ /* 0x000fca00078efcff */
[----:B---3--:R-:W-:-:S05]  /*0cb0*/  IMAD.WIDE R6, R5, 0x4, R6 ;  /* 0x0000000405067825 */ /* 0x008fca00078e0206 */
[----:B-1----:R1:W-:Y:S01]  /*0cc0*/  STG.E desc[UR16][R6.64], R9 ;  /* 0x0000000906007986 */ /* 0x0023e2000c101910 */
[----:B------:R-:W-:Y:S05]  /*0cd0*/  @!P0 BRA `(.L_x_2556) ;  /* 0x0000000000308947 */ /* 0x000fea0003800000 */
[----:B------:R-:W-:Y:S01]  /*0ce0*/  ISETP.NE.AND P0, PT, R14, RZ, PT ;  /* 0x000000ff0e00720c */ /* 0x000fe20003f05270 */
[----:B--2---:R-:W-:Y:S01]  /*0cf0*/  VIADD R11, R0, UR10 ;  /* 0x0000000a000b7c36 */ /* 0x004fe20008000000 */
[----:B------:R-:W2:Y:S01]  /*0d00*/  LDS R5, [R0+UR10] ;  /* 0x0000000a00057984 */ /* 0x000ea20008000800 */
[----:B-1----:R-:W-:Y:S01]  /*0d10*/  IADD3 R6, P1, PT, R6, UR10, RZ ;  /* 0x0000000a06067c10 */ /* 0x002fe2000ff3e0ff */
[----:B------:R-:W-:-:S04]  /*0d20*/  IMAD.MOV.U32 R22, RZ, RZ, R4 ;  /* 0x000000ffff167224 */ /* 0x000fc800078e0004 */
[----:B------:R-:W-:-:S05]  /*0d30*/  IMAD.X R7, RZ, RZ, R7, P1 ;  /* 0x000000ffff077224 */ /* 0x000fca00008e0607 */
[----:B------:R-:W1:Y:S01]  /*0d40*/  @P0 LDS R11, [R11+UR10] ;  /* 0x0000000a0b0b0984 */ /* 0x000e620008000800 */
[----:B------:R-:W-:Y:S01]  /*0d50*/  @P0 IADD3 R8, P1, PT, R6, UR10, RZ ;  /* 0x0000000a06080c10 */ /* 0x000fe2000ff3e0ff */
[----:B------:R-:W-:-:S03]  /*0d60*/  @P0 IMAD.MOV.U32 R22, RZ, RZ, R10 ;  /* 0x000000ffff160224 */ /* 0x000fc600078e000a */
[----:B------:R-:W-:Y:S01]  /*0d70*/  @P0 IADD3.X R9, PT, PT, RZ, R7, RZ, P1, !PT ;  /* 0x00000007ff090210 */ /* 0x000fe20000ffe4ff */
[----:B--2---:R3:W-:Y:S04]  /*0d80*/  STG.E desc[UR16][R6.64], R5 ;  /* 0x0000000506007986 */ /* 0x0047e8000c101910 */
[----:B-1----:R3:W-:Y:S04]  /*0d90*/  @P0 STG.E desc[UR16][R8.64], R11 ;  /* 0x0000000b08000986 */ /* 0x0027e8000c101910 */
.L_x_2556:
[----:B------:R-:W-:Y:S05]  /*0da0*/  BSYNC.RECONVERGENT B0 ;  /* 0x0000000000007941 */ /* 0x000fea0003800200 */
.L_x_2555:
[----:B------:R-:W-:Y:S01]  /*0db0*/  BSSY.RECONVERGENT B0, `(.L_x_2557) ;  /* 0x0000017000007945 */ /* 0x000fe20003800200 */
.L_x_2558:
[C---:B------:R-:W-:Y:S01]  /*0dc0*/  LEA R17, R22.reuse, UR6, 0x2 ;  /* 0x0000000616117c11 */ /* 0x040fe2000f8e10ff */
[----:B---34-:R-:W-:Y:S01]  /*0dd0*/  IMAD R5, R15, 0x400, R22 ;  /* 0x000004000f057824 */ /* 0x018fe200078e0216 */
[----:B------:R-:W-:Y:S02]  /*0de0*/  IADD3 R22, PT, PT, R22, UR10, RZ ;  /* 0x0000000a16167c10 */ /* 0x000fe4000fffe0ff */
[----:B------:R-:W-:Y:S01]  /*0df0*/  IADD3 R21, PT, PT, R17, UR10, RZ ;  /* 0x0000000a11157c10 */ /* 0x000fe2000fffe0ff */
[----:B------:R-:W3:Y:S01]  /*0e00*/  LDS R19, [R17] ;  /* 0x0000000011137984 */ /* 0x000ee20000000800 */
[----:B0-----:R-:W-:-:S03]  /*0e10*/  IMAD.WIDE R4, R5, 0x4, R2 ;  /* 0x0000000405047825 */ /* 0x001fc600078e0202 */
[----:B------:R-:W0:Y:S01]  /*0e20*/  LDS R23, [R17+UR10] ;  /* 0x0000000a11177984 */ /* 0x000e220008000800 */
[----:B--2---:R-:W-:Y:S01]  /*0e30*/  VIADD R24, R21, UR10 ;  /* 0x0000000a15187c36 */ /* 0x004fe20008000000 */
[----:B-1----:R-:W-:Y:S02]  /*0e40*/  IADD3 R6, P0, PT, R4, UR10, RZ ;  /* 0x0000000a04067c10 */ /* 0x002fe4000ff1e0ff */
[----:B------:R-:W1:Y:S02]  /*0e50*/  LDS R21, [R21+UR10] ;  /* 0x0000000a15157984 */ /* 0x000e640008000800 */
[----:B------:R-:W-:Y:S02]  /*0e60*/  IADD3.X R7, PT, PT, RZ, R5, RZ, P0, !PT ;  /* 0x00000005ff077210 */ /* 0x000fe400007fe4ff */
[----:B------:R-:W2:Y:S01]  /*0e70*/  LDS R25, [R24+UR10] ;  /* 0x0000000a18197984 */ /* 0x000ea20008000800 */
[----:B------:R-:W-:-:S05]  /*0e80*/  IADD3 R8, P0, PT, R6, UR10, RZ ;  /* 0x0000000a06087c10 */ /* 0x000fca000ff1e0ff */
[----:B------:R-:W-:Y:S01]  /*0e90*/  IMAD.X R9, RZ, RZ, R7, P0 ;  /* 0x000000ffff097224 */ /* 0x000fe200000e0607 */
[----:B------:R-:W-:-:S05]  /*0ea0*/  IADD3 R10, P0, PT, R8, UR10, RZ ;  /* 0x0000000a080a7c10 */ /* 0x000fca000ff1e0ff */
[----:B------:R-:W-:Y:S01]  /*0eb0*/  IMAD.X R11, RZ, RZ, R9, P0 ;  /* 0x000000ffff0b7224 */ /* 0x000fe200000e0609 */
[----:B------:R-:W-:Y:S01]  /*0ec0*/  ISETP.GE.U32.AND P0, PT, R22, 0x400, PT ;  /* 0x000004001600780c */ /* 0x000fe20003f06070 */
[----:B---3--:R4:W-:Y:S04]  /*0ed0*/  STG.E desc[UR16][R4.64], R19 ;  /* 0x0000001304007986 */ /* 0x0089e8000c101910 */
[----:B0-----:R4:W-:Y:S04]  /*0ee0*/  STG.E desc[UR16][R6.64], R23 ;  /* 0x0000001706007986 */ /* 0x0019e8000c101910 */
[----:B-1----:R4:W-:Y:S04]  /*0ef0*/  STG.E desc[UR16][R8.64], R21 ;  /* 0x0000001508007986 */ /* 0x0029e8000c101910 */
[----:B--2---:R4:W-:Y:S01]  /*0f00*/  STG.E desc[UR16][R10.64], R25 ;  /* 0x000000190a007986 */ /* 0x0049e2000c101910 */
[----:B------:R-:W-:Y:S05]  /*0f10*/  @!P0 BRA `(.L_x_2558) ;  /* 0xfffffffc00a88947 */ /* 0x000fea000383ffff */
[----:B------:R-:W-:Y:S05]  /*0f20*/  BSYNC.RECONVERGENT B0 ;  /* 0x0000000000007941 */ /* 0x000fea0003800200 */
.L_x_2557:
[C---:B------:R-:W-:Y:S02]  /*0f30*/  IMAD.IADD R15, R18.reuse, 0x1, R15 ;  /* 0x00000001120f7824 */ /* 0x040fe400078e020f */
[----:B------:R-:W-:-:S05]  /*0f40*/  IMAD.SHL.U32 R2, R18, 0x4, RZ ;  /* 0x0000000412027824 */ /* 0x000fca00078e00ff */
[----:B------:R-:W-:-:S13]  /*0f50*/  ISETP.GE.U32.AND P0, PT, R15, R2, PT ;  /* 0x000000020f00720c */ /* 0x000fda0003f06070 */
[----:B------:R-:W-:Y:S05]  /*0f60*/  @!P0 BRA `(.L_x_2559) ;  /* 0xfffffff000fc8947 */ /* 0x000fea000383ffff */
[----:B------:R-:W-:Y:S05]  /*0f70*/  EXIT ;  /* 0x000000000000794d */ /* 0x000fea0003800000 */
        .weak           $__internal_24_$__cuda_sm20_div_u16
        .type           $__internal_24_$__cuda_sm20_div_u16,@function
        .size           $__internal_24_$__cuda_sm20_div_u16,(.L_x_57975 - $__internal_24_$__cuda_sm20_div_u16)
$__internal_24_$__cuda_sm20_div_u16:
        /* <DEDUP_REMOVED lines=8> */
[----:B------:R-:W-:Y:S01]  /*1000*/  FMUL R4, R2, R3 ;  /* 0x0000000302047220 */ /* 0x000fe20000400000 */
[----:B------:R-:W-:-:S05]  /*1010*/  MOV R2, R5 ;  /* 0x0000000500027202 */ /* 0x000fca0000000f00 */
[----:B------:R-:W0:Y:S02]  /*1020*/  MUFU.RCP R4, R4 ;  /* 0x0000000400047308 */ /* 0x000e240000001000 */
[----:B0-----:R-:W-:-:S04]  /*1030*/  FMUL R3, R3, R4 ;  /* 0x0000000403037220 */ /* 0x001fc80000400000 */
[----:B------:R-:W-:-:S04]  /*1040*/  VIADD R3, R3, 0x2 ;  /* 0x0000000203037836 */ /* 0x000fc80000000000 */
[----:B------:R-:W-:Y:S01]  /*1050*/  FMUL.RZ R0, R0, R3 ;  /* 0x0000000300007220 */ /* 0x000fe2000040c000 */
[----:B------:R-:W-:-:S05]  /*1060*/  IMAD.MOV.U32 R3, RZ, RZ, 0x0 ;  /* 0x00000000ff037424 */ /* 0x000fca00078e00ff */
[----:B------:R-:W0:Y:S02]  /*1070*/  F2I.U32.TRUNC.NTZ R0, R0 ;  /* 0x0000000000007305 */ /* 0x000e24000020f000 */
[----:B0-----:R-:W-:Y:S01]  /*1080*/  LOP3.LUT R14, R0, 0xffff, RZ, 0xc0, !PT ;  /* 0x0000ffff000e7812 */ /* 0x001fe200078ec0ff */
[----:B------:R-:W-:Y:S01]  /*1090*/  @!P0 IMAD.MOV.U32 R14, RZ, RZ, -0x1 ;  /* 0xffffffffff0e8424 */ /* 0x000fe200078e00ff */
[----:B------:R-:W-:Y:S06]  /*10a0*/  RET.REL.NODEC R2 `(_Z9cuda_gemmIiLi256ELi4ELi1ELi1024ELi2ELi2ELi32ELi1ELi1EEviiiPT_S1_S1_ii) ;  /* 0xffffffec02d47950 */ /* 0x000fec0003c3ffff */
.L_x_2560:
        /* <DEDUP_REMOVED lines=13> */
.L_x_57975:


//--------------------- .text._Z9cuda_gemmIiLi256ELi4ELi1ELi1024ELi2ELi2ELi32ELi1ELi0EEviiiPT_S1_S1_ii --------------------------
	.section	.text._Z9cuda_gemmIiLi256ELi4ELi1ELi1024ELi2ELi2ELi32ELi1ELi0EEviiiPT_S1_S1_ii,"ax",@progbits
	.align	128
        .global         _Z9cuda_gemmIiLi256ELi4ELi1ELi1024ELi2ELi2ELi32ELi1ELi0EEviiiPT_S1_S1_ii
        .type           _Z9cuda_gemmIiLi256ELi4ELi1ELi1024ELi2ELi2ELi32ELi1ELi0EEviiiPT_S1_S1_ii,@function
        .size           _Z9cuda_gemmIiLi256ELi4ELi1ELi1024ELi2ELi2ELi32ELi1ELi0EEviiiPT_S1_S1_ii,(.L_x_57976 - _Z9cuda_gemmIiLi256ELi4ELi1ELi1024ELi2ELi2ELi32ELi1ELi0EEviiiPT_S1_S1_ii)
        .other          _Z9cuda_gemmIiLi256ELi4ELi1ELi1024ELi2ELi2ELi32ELi1ELi0EEviiiPT_S1_S1_ii,@"STO_CUDA_ENTRY STV_DEFAULT"
_Z9cuda_gemmIiLi256ELi4ELi1ELi1024ELi2ELi2ELi32ELi1ELi0EEviiiPT_S1_S1_ii:
.text._Z9cuda_gemmIiLi256ELi4ELi1ELi1024ELi2ELi2ELi32ELi1ELi0EEviiiPT_S1_S1_ii:
[----:B------:R-:W-:Y:S01]  /*0000*/  LDC R1, c[0x0][0x37c] ;  /* 0x0000df00ff017b82 */ /* 0x000fe20000000800 */
[----:B------:R-:W0:Y:S01]  /*0010*/  LDCU.64 UR8, c[0x0][0x3a8] ;  /* 0x00007500ff0877ac */ /* 0x000e220008000a00 */
[----:B------:R-:W-:Y:S01]  /*0020*/  BSSY.RECONVERGENT B0, `(.L_x_2561) ;  /* 0x0000049000007945 */ /* 0x000fe20003800200 */
[----:B------:R-:W1:Y:S01]  /*0030*/  LDCU.64 UR12, c[0x0][0x358] ;  /* 0x00006b00ff0c77ac */ /* 0x000e620008000a00 */
[----:B0-----:R-:W-:Y:S01]  /*0040*/  IMAD.U32 R0, RZ, RZ, UR9 ;  /* 0x00000009ff007e24 */ /* 0x001fe2000f8e00ff */
[----:B------:R-:W-:-:S04]  /*0050*/  UIMAD UR5, UR9, UR8, URZ ;  /* 0x00000008090572a4 */ /* 0x000fc8000f8e02ff */
[----:B------:R-:W-:Y:S02]  /*0060*/  IABS R6, R0 ;  /* 0x0000000000067213 */ /* 0x000fe40000000000 */
[----:B------:R-:W0:Y:S02]  /*0070*/  S2R R0, SR_TID.X ;  /* 0x0000000000007919 */ /* 0x000e240000002100 */
[----:B------:R-:W2:Y:S08]  /*0080*/  I2F.RP R5, R6 ;  /* 0x0000000600057306 */ /* 0x000eb00000209400 */
[----:B--2---:R-:W2:Y:S01]  /*0090*/  MUFU.RCP R5, R5 ;  /* 0x0000000500057308 */ /* 0x004ea20000001000 */
[----:B0-----:R-:W-:Y:S01]  /*00a0*/  ISETP.GE.U32.AND P2, PT, R0, UR5, PT ;  /* 0x0000000500007c0c */ /* 0x001fe2000bf46070 */
[----:B--2---:R-:W-:-:S06]  /*00b0*/  VIADD R2, R5, 0xffffffe ;  /* 0x0ffffffe05027836 */ /* 0x004fcc0000000000 */
[----:B------:R0:W2:Y:S02]  /*00c0*/  F2I.FTZ.U32.TRUNC.NTZ R3, R2 ;  /* 0x0000000200037305 */ /* 0x0000a4000021f000 */
[----:B0-----:R-:W-:Y:S02]  /*00d0*/  HFMA2 R2, -RZ, RZ, 0, 0 ;  /* 0x00000000ff027431 */ /* 0x001fe400000001ff */
[----:B--2---:R-:W-:-:S04]  /*00e0*/  IMAD.MOV R7, RZ, RZ, -R3 ;  /* 0x000000ffff077224 */ /* 0x004fc800078e0a03 */
[----:B------:R-:W-:-:S04]  /*00f0*/  IMAD R7, R7, R6, RZ ;  /* 0x0000000607077224 */ /* 0x000fc800078e02ff */
[----:B------:R-:W-:-:S06]  /*0100*/  IMAD.HI.U32 R3, R3, R7, R2 ;  /* 0x0000000703037227 */ /* 0x000fcc00078e0002 */
[----:B------:R-:W-:-:S04]  /*0110*/  IMAD.HI.U32 R4, R3, 0x400, RZ ;  /* 0x0000040003047827 */ /* 0x000fc800078e00ff */
[----:B------:R-:W-:-:S04]  /*0120*/  IMAD.MOV R3, RZ, RZ, -R4 ;  /* 0x000000ffff037224 */ /* 0x000fc800078e0a04 */
[----:B------:R-:W-:-:S05]  /*0130*/  IMAD R3, R6, R3, 0x400 ;  /* 0x0000040006037424 */ /* 0x000fca00078e0203 */
[----:B------:R-:W-:-:S13]  /*0140*/  ISETP.GT.U32.AND P0, PT, R6, R3, PT ;  /* 0x000000030600720c */ /* 0x000fda0003f04070 */
[----:B------:R-:W-:-:S05]  /*0150*/  @!P0 IMAD.IADD R3, R3, 0x1, -R6 ;  /* 0x0000000103038824 */ /* 0x000fca00078e0a06 */
[----:B------:R-:W-:Y:S01]  /*0160*/  ISETP.GE.U32.AND P1, PT, R3, R6, PT ;  /* 0x000000060300720c */ /* 0x000fe20003f26070 */
[----:B-1----:R-:W-:-:S12]  /*0170*/  @P2 BRA `(.L_x_2562) ;  /* 0x0000000000cc2947 */ /* 0x002fd80003800000 */
        /* <DEDUP_REMOVED lines=17> */
[----:B-----5:R-:W-:Y:S01]  /*0290*/  IMAD.MOV R7, RZ, RZ, -R9 ;  /* 0x000000ffff077224 */ /* 0x020fe200078e0a09 */
[----:B-1----:R-:W-:-:S03]  /*02a0*/  MOV R10, RZ ;  /* 0x000000ff000a7202 */ /* 0x002fc60000000f00 */
[----:B------:R-:W-:Y:S02]  /*02b0*/  IMAD R7, R7, UR8, RZ ;  /* 0x0000000807077c24 */ /* 0x000fe4000f8e02ff */
[----:B---3--:R-:W-:-:S04]  /*02c0*/  IMAD.MOV R12, RZ, RZ, -R11 ;  /* 0x000000ffff0c7224 */ /* 0x008fc800078e0a0b */
[----:B------:R-:W-:Y:S02]  /*02d0*/  IMAD R13, R12, UR9, RZ ;  /* 0x000000090c0d7c24 */ /* 0x000fe4000f8e02ff */
[----:B------:R-:W-:-:S04]  /*02e0*/  IMAD.HI.U32 R12, R9, R7, R8 ;  /* 0x00000007090c7227 */ /* 0x000fc800078e0008 */
[----:B------:R-:W-:Y:S01]  /*02f0*/  IMAD.HI.U32 R14, R11, R13, R10 ;  /* 0x0000000d0b0e7227 */ /* 0x000fe200078e000a */
[----:B------:R-:W-:-:S03]  /*0300*/  LOP3.LUT R11, RZ, UR8, RZ, 0x33, !PT ;  /* 0x00000008ff0b7c12 */ /* 0x000fc6000f8e33ff */
[----:B--2-4-:R-:W-:-:S07]  /*0310*/  IMAD.MOV.U32 R7, RZ, RZ, R0 ;  /* 0x000000ffff077224 */ /* 0x014fce00078e0000 */
.L_x_2563:
        /* <DEDUP_REMOVED lines=14> */
[----:B------:R-:W-:Y:S01]  /*0400*/  @P4 VIADD R13, R13, 0x1 ;  /* 0x000000010d0d4836 */ /* 0x000fe20000000000 */
[----:B------:R-:W-:Y:S02]  /*0410*/  ISETP.GE.U32.AND P4, PT, R7, UR5, PT ;  /* 0x0000000507007c0c */ /* 0x000fe4000bf86070 */
[----:B------:R-:W-:-:S06]  /*0420*/  ISETP.GE.U32.AND P6, PT, R15, UR9, PT ;  /* 0x000000090f007c0c */ /* 0x000fcc000bfc6070 */
[----:B------:R-:W-:-:S05]  /*0430*/  @P5 VIADD R10, R10, -UR8 ;  /* 0x800000080a0a5c36 */ /* 0x000fca0008000000 */
[----:B0-----:R-:W-:Y:S02]  /*0440*/  SEL R9, R11, R10, !P2 ;  /* 0x0000000a0b097207 */ /* 0x001fe40005000000 */
[----:B------:R-:W-:-:S03]  /*0450*/  @P6 IADD3 R13, PT, PT, R13, 0x1, RZ ;  /* 0x000000010d0d6810 */ /* 0x000fc60007ffe0ff */
[----:B------:R-:W-:Y:S01]  /*0460*/  IMAD R9, R9, 0xc, R6 ;  /* 0x0000000c09097824 */ /* 0x000fe200078e0206 */
[----:B------:R-:W-:-:S05]  /*0470*/  SEL R10, R16, R13, !P3 ;  /* 0x0000000d100a7207 */ /* 0x000fca0005800000 */
[----:B------:R-:W-:-:S05]  /*0480*/  IMAD R9, R10, 0x4, R9 ;  /* 0x000000040a097824 */ /* 0x000fca00078e0209 */
[----:B--2---:R0:W-:Y:S01]  /*0490*/  STS [R9], R8 ;  /* 0x0000000809007388 */ /* 0x0041e20000000800 */
[----:B------:R-:W-:Y:S05]  /*04a0*/  @!P4 BRA `(.L_x_2563) ;  /* 0xfffffffc009cc947 */ /* 0x000fea000383ffff */
.L_x_2562:
[----:B------:R-:W-:Y:S05]  /*04b0*/  BSYNC.RECONVERGENT B0 ;  /* 0x0000000000007941 */ /* 0x000fea0003800200 */
.L_x_2561:
[----:B------:R-:W-:Y:S01]  /*04c0*/  ULOP3.LUT UR4, UR9, 0x400, URZ, 0x3c, !UPT ;  /* 0x0000040009047892 */ /* 0x000fe2000f8e3cff */
[----:B------:R-:W-:Y:S01]  /*04d0*/  @!P0 VIADD R4, R4, 0x1 ;  /* 0x0000000104048836 */ /* 0x000fe20000000000 */
[----:B------:R-:W-:Y:S01]  /*04e0*/  ISETP.NE.AND P0, PT, RZ, UR9, PT ;  /* 0x00000009ff007c0c */ /* 0x000fe2000bf05270 */
[----:B------:R-:W-:Y:S01]  /*04f0*/  UISETP.GE.AND UP0, UPT, UR9, 0x10, UPT ;  /* 0x000000100900788c */ /* 0x000fe2000bf06270 */
[----:B------:R-:W1:Y:S01]  /*0500*/  S2UR UR6, SR_CTAID.Y ;  /* 0x00000000000679c3 */ /* 0x000e620000002600 */
[----:B------:R-:W2:Y:S01]  /*0510*/  LDCU UR18, c[0x0][0x360] ;  /* 0x00006c00ff1277ac */ /* 0x000ea20008000800 */
[----:B------:R-:W-:Y:S02]  /*0520*/  ISETP.LE.AND P2, PT, RZ, UR4, PT ;  /* 0x00000004ff007c0c */ /* 0x000fe4000bf43270 */
[----:B------:R-:W-:Y:S01]  /*0530*/  @P1 IADD3 R4, PT, PT, R4, 0x1, RZ ;  /* 0x0000000104041810 */ /* 0x000fe20007ffe0ff */
[----:B------:R-:W-:-:S04]  /*0540*/  USHF.R.U32.HI UR4, URZ, 0x4, UR9 ;  /* 0x00000004ff047899 */ /* 0x000fc80008011609 */
[----:B------:R-:W-:Y:S01]  /*0550*/  IMAD.MOV.U32 R2, RZ, RZ, R4 ;  /* 0x000000ffff027224 */ /* 0x000fe200078e0004 */
[----:B------:R-:W-:-:S05]  /*0560*/  USEL UR7, UR4, 0x1, UP0 ;  /* 0x0000000104077887 */ /* 0x000fca0008000000 */
[----:B------:R-:W-:Y:S01]  /*0570*/  @!P2 IMAD.MOV R2, RZ, RZ, -R2 ;  /* 0x000000ffff02a224 */ /* 0x000fe200078e0a02 */
[----:B------:R-:W-:-:S03]  /*0580*/  @!P0 LOP3.LUT R2, RZ, UR9, RZ, 0x33, !PT ;  /* 0x00000009ff028c12 */ /* 0x000fc6000f8e33ff */
[----:B------:R-:W3:Y:S02]  /*0590*/  I2F.U32.RP R10, UR7 ;  /* 0x00000007000a7d06 */ /* 0x000ee40008209000 */
[----:B------:R-:W-:-:S05]  /*05a0*/  IMAD R3, R2, UR7, RZ ;  /* 0x0000000702037c24 */ /* 0x000fca000f8e02ff */
[----:B------:R-:W-:-:S04]  /*05b0*/  VIMNMX R3, PT, PT, R3, 0x100, PT ;  /* 0x0000010003037848 */ /* 0x000fc80003fe0100 */
[----:B------:R-:W4:Y:S01]  /*05c0*/  I2F.U32.RP R6, R3 ;  /* 0x0000000300067306 */ /* 0x000f220000209000 */
[----:B------:R-:W-:-:S07]  /*05d0*/  IADD3 R7, PT, PT, RZ, -R3, RZ ;  /* 0x80000003ff077210 */ /* 0x000fce0007ffe0ff */
[----:B---3--:R-:W-:Y:S08]  /*05e0*/  MUFU.RCP R10, R10 ;  /* 0x0000000a000a7308 */ /* 0x008ff00000001000 */
[----:B----4-:R-:W3:Y:S02]  /*05f0*/  MUFU.RCP R6, R6 ;  /* 0x0000000600067308 */ /* 0x010ee40000001000 */
[----:B---3--:R-:W-:-:S06]  /*0600*/  VIADD R4, R6, 0xffffffe ;  /* 0x0ffffffe06047836 */ /* 0x008fcc0000000000 */
[----:B------:R3:W4:Y:S02]  /*0610*/  F2I.FTZ.U32.TRUNC.NTZ R5, R4 ;  /* 0x0000000400057305 */ /* 0x000724000021f000 */
[----:B---3--:R-:W-:Y:S02]  /*0620*/  IMAD.MOV.U32 R4, RZ, RZ, RZ ;  /* 0x000000ffff047224 */ /* 0x008fe400078e00ff */
[----:B----4-:R-:W-:-:S04]  /*0630*/  IMAD R7, R7, R5, RZ ;  /* 0x0000000507077224 */ /* 0x010fc800078e02ff */
[----:B------:R-:W-:-:S06]  /*0640*/  IMAD.HI.U32 R5, R5, R7, R4 ;  /* 0x0000000705057227 */ /* 0x000fcc00078e0004 */
[----:B------:R-:W-:-:S04]  /*0650*/  IMAD.HI.U32 R7, R5, R0, RZ ;  /* 0x0000000005077227 */ /* 0x000fc800078e00ff */
[----:B0-----:R-:W-:-:S04]  /*0660*/  IMAD.MOV R8, RZ, RZ, -R7 ;  /* 0x000000ffff087224 */ /* 0x001fc800078e0a07 */
[----:B------:R-:W-:Y:S02]  /*0670*/  IMAD R6, R3, R8, R0 ;  /* 0x0000000803067224 */ /* 0x000fe400078e0200 */
[----:B------:R-:W-:Y:S02]  /*0680*/  VIADD R8, R10, 0xffffffe ;  /* 0x0ffffffe0a087836 */ /* 0x000fe40000000000 */
[----:B------:R-:W0:Y:S01]  /*0690*/  LDC R10, c[0x0][0x374] ;  /* 0x0000dd00ff0a7b82 */ /* 0x000e220000000800 */
[----:B------:R-:W-:Y:S01]  /*06a0*/  ISETP.GE.U32.AND P0, PT, R6, R3, PT ;  /* 0x000000030600720c */ /* 0x000fe20003f06070 */
[----:B------:R3:W4:Y:S02]  /*06b0*/  F2I.FTZ.U32.TRUNC.NTZ R9, R8 ;  /* 0x0000000800097305 */ /* 0x000724000021f000 */
[----:B---3--:R-:W-:-:S10]  /*06c0*/  IMAD.MOV.U32 R8, RZ, RZ, RZ ;  /* 0x000000ffff087224 */ /* 0x008fd400078e00ff */
[----:B------:R-:W-:Y:S01]  /*06d0*/  @P0 IADD3 R6, PT, PT, -R3, R6, RZ ;  /* 0x0000000603060210 */ /* 0x000fe20007ffe1ff */
[----:B------:R-:W-:Y:S01]  /*06e0*/  @P0 VIADD R7, R7, 0x1 ;  /* 0x0000000107070836 */ /* 0x000fe20000000000 */
[----:B------:R-:W-:Y:S01]  /*06f0*/  ISETP.NE.U32.AND P0, PT, R3, RZ, PT ;  /* 0x000000ff0300720c */ /* 0x000fe20003f05070 */
[--C-:B----4-:R-:W-:Y:S01]  /*0700*/  IMAD.MOV R11, RZ, RZ, -R9.reuse ;  /* 0x000000ffff0b7224 */ /* 0x110fe200078e0a09 */
[-C--:B------:R-:W-:Y:S02]  /*0710*/  ISETP.GE.U32.AND P1, PT, R6, R3.reuse, PT ;  /* 0x000000030600720c */ /* 0x080fe40003f26070 */
[----:B------:R-:W-:Y:S01]  /*0720*/  LOP3.LUT R6, RZ, R3, RZ, 0x33, !PT ;  /* 0x00000003ff067212 */ /* 0x000fe200078e33ff */
[----:B------:R-:W-:Y:S02]  /*0730*/  IMAD R11, R11, UR7, RZ ;  /* 0x000000070b0b7c24 */ /* 0x000fe4000f8e02ff */
[----:B0-----:R-:W-:Y:S02]  /*0740*/  IMAD.SHL.U32 R10, R10, 0x4, RZ ;  /* 0x000000040a0a7824 */ /* 0x001fe400078e00ff */
[----:B------:R-:W-:-:S03]  /*0750*/  IMAD.HI.U32 R8, R9, R11, R8 ;  /* 0x0000000b09087227 */ /* 0x000fc600078e0008 */
[----:B-1----:R-:W-:Y:S01]  /*0760*/  ISETP.LE.U32.AND P3, PT, R10, UR6, PT ;  /* 0x000000060a007c0c */ /* 0x002fe2000bf63070 */
[----:B--2---:R-:W-:-:S04]  /*0770*/  IMAD.HI.U32 R11, R5, UR18, RZ ;  /* 0x00000012050b7c27 */ /* 0x004fc8000f8e00ff */
[----:B------:R-:W-:Y:S02]  /*0780*/  @P1 VIADD R7, R7, 0x1 ;  /* 0x0000000107071836 */ /* 0x000fe40000000000 */
[----:B------:R-:W-:-:S03]  /*0790*/  IMAD.MOV R10, RZ, RZ, -R11 ;  /* 0x000000ffff0a7224 */ /* 0x000fc600078e0a0b */
[----:B------:R-:W-:-:S04]  /*07a0*/  SEL R4, R6, R7, !P0 ;  /* 0x0000000706047207 */ /* 0x000fc80004000000 */
[----:B------:R-:W-:-:S05]  /*07b0*/  IADD3 R7, PT, PT, -R4, RZ, RZ ;  /* 0x000000ff04077210 */ /* 0x000fca0007ffe1ff */
[----:B------:R-:W-:-:S04]  /*07c0*/  IMAD R7, R3, R7, R0 ;  /* 0x0000000703077224 */ /* 0x000fc800078e0200 */
        /* <DEDUP_REMOVED lines=8> */
[----:B------:R-:W-:Y:S01]  /*0850*/  MOV R14, 0xa00 ;  /* 0x00000a00000e7802 */ /* 0x000fe20000000f00 */
[----:B------:R-:W-:Y:S02]  /*0860*/  ULOP3.LUT UR4, UR18, 0xffff, URZ, 0xc0, !UPT ;  /* 0x0000ffff12047892 */ /* 0x000fe4000f8ec0ff */
[----:B------:R-:W-:Y:S02]  /*0870*/  IMAD.MOV R5, RZ, RZ, -R5 ;  /* 0x000000ffff057224 */ /* 0x000fe400078e0a05 */
[----:B------:R-:W-:Y:S02]  /*0880*/  IMAD R8, R3, R10, UR18 ;  /* 0x0000001203087e24 */ /* 0x000fe4000f8e020a */
[----:B------:R-:W-:Y:S02]  /*0890*/  IMAD R7, R5, UR7, R0 ;  /* 0x0000000705077c24 */ /* 0x000fe4000f8e0200 */
[----:B------:R-:W-:Y:S01]  /*08a0*/  @P2 VIADD R9, R9, 0x1 ;  /* 0x0000000109092836 */ /* 0x000fe20000000000 */
[----:B------:R-:W-:Y:S01]  /*08b0*/  ISETP.GE.U32.AND P3, PT, R8, R3, PT ;  /* 0x000000030800720c */ /* 0x000fe20003f66070 */
[----:B------:R-:W-:Y:S01]  /*08c0*/  VIADD R5, R0, UR18 ;  /* 0x0000001200057c36 */ /* 0x000fe20008000000 */
[----:B------:R-:W-:-:S02]  /*08d0*/  ISETP.GE.U32.AND P5, PT, R7, UR7, PT ;  /* 0x0000000707007c0c */ /* 0x000fc4000bfa6070 */
[----:B------:R-:W-:Y:S02]  /*08e0*/  @P1 IADD3 R9, PT, PT, R9, 0x1, RZ ;  /* 0x0000000109091810 */ /* 0x000fe40007ffe0ff */
[----:B------:R-:W-:Y:S02]  /*08f0*/  ISETP.NE.U32.AND P1, PT, RZ, UR7, PT ;  /* 0x00000007ff007c0c */ /* 0x000fe4000bf25070 */
[----:B------:R-:W-:-:S04]  /*0900*/  LOP3.LUT R10, R5, 0x3ff, RZ, 0x3c, !PT ;  /* 0x000003ff050a7812 */ /* 0x000fc800078e3cff */
[----:B------:R-:W-:Y:S01]  /*0910*/  LOP3.LUT R10, R10, 0xffff, RZ, 0xc0, !PT ;  /* 0x0000ffff0a0a7812 */ /* 0x000fe200078ec0ff */
[----:B------:R-:W-:Y:S02]  /*0920*/  @P3 IMAD.IADD R8, R8, 0x1, -R3 ;  /* 0x0000000108083824 */ /* 0x000fe400078e0a03 */
[----:B------:R-:W-:Y:S01]  /*0930*/  @P5 IADD3 R7, PT, PT, R7, -UR7, RZ ;  /* 0x8000000707075c10 */ /* 0x000fe2000fffe0ff */
[----:B------:R-:W-:Y:S02]  /*0940*/  @P3 VIADD R11, R11, 0x1 ;  /* 0x000000010b0b3836 */ /* 0x000fe40000000000 */
[----:B------:R-:W-:Y:S02]  /*0950*/  ISETP.GE.U32.AND P4, PT, R8, R3, PT ;  /* 0x000000030800720c */ /* 0x000fe40003f86070 */
[----:B------:R-:W-:Y:S02]  /*0960*/  ISETP.GE.U32.AND P5, PT, R7, UR7, PT ;  /* 0x0000000707007c0c */ /* 0x000fe4000bfa6070 */
[----:B------:R-:W-:-:S04]  /*0970*/  LOP3.LUT R8, RZ, UR7, RZ, 0x33, !PT ;  /* 0x00000007ff087c12 */ /* 0x000fc8000f8e33ff */
[----:B------:R-:W-:-:S05]  /*0980*/  SEL R5, R8, R9, !P1 ;  /* 0x0000000908057207 */ /* 0x000fca0004800000 */
[----:B------:R-:W-:Y:S02]  /*0990*/  @P4 VIADD R11, R11, 0x1 ;  /* 0x000000010b0b4836 */ /* 0x000fe40000000000 */
[----:B------:R-:W-:-:S03]  /*09a0*/  @P5 VIADD R7, R7, -UR7 ;  /* 0x8000000707075c36 */ /* 0x000fc60008000000 */
[----:B------:R-:W-:Y:S02]  /*09b0*/  SEL R6, R6, R11, !P0 ;  /* 0x0000000b06067207 */ /* 0x000fe40004000000 */
[----:B------:R-:W-:Y:S02]  /*09c0*/  SEL R7, R8, R7, !P1 ;  /* 0x0000000708077207 */ /* 0x000fe40004800000 */
[----:B------:R-:W-:-:S03]  /*09d0*/  LOP3.LUT R8, R5, 0x1, RZ, 0xc0, !PT ;  /* 0x0000000105087812 */ /* 0x000fc600078ec0ff */
[----:B------:R-:W-:-:S07]  /*09e0*/  IMAD.SHL.U32 R7, R7, 0x2, RZ ;  /* 0x0000000207077824 */ /* 0x000fce00078e00ff */
[----:B------:R-:W-:Y:S05]  /*09f0*/  CALL.REL.NOINC `($__internal_25_$__cuda_sm20_div_u16) ;  /* 0x0000001c00dc7944 */ /* 0x000fea0003c00000 */
[----:B------:R-:W0:Y:S01]  /*0a00*/  LDCU.64 UR10, c[0x0][0x3a8] ;  /* 0x00007500ff0a77ac */ /* 0x000e220008000a00 */
[C---:B------:R-:W-:Y:S01]  /*0a10*/  IADD3 R10, PT, PT, R8.reuse, 0x1, RZ ;  /* 0x00000001080a7810 */ /* 0x040fe20007ffe0ff */
[----:B------:R-:W1:Y:S01]  /*0a20*/  LDCU.64 UR4, c[0x0][0x390] ;  /* 0x00007200ff0477ac */ /* 0x000e620008000a00 */
        /* <DEDUP_REMOVED lines=8> */
[----:B------:R-:W-:Y:S01]  /*0ab0*/  SEL R11, R11, RZ, P1 ;  /* 0x000000ff0b0b7207 */ /* 0x000fe20000800000 */
[----:B------:R-:W-:-:S02]  /*0ac0*/  USEL UR20, UR19, 0x1, UP0 ;  /* 0x0000000113147887 */ /* 0x000fc40008000000 */
[----:B------:R-:W-:Y:S01]  /*0ad0*/  IMAD.IADD R8, R8, 0x1, -R9 ;  /* 0x0000000108087824 */ /* 0x000fe200078e0a09 */
[----:B------:R-:W-:Y:S01]  /*0ae0*/  IADD3 R9, PT, PT, R10, -R11, RZ ;  /* 0x8000000b0a097210 */ /* 0x000fe20007ffe0ff */
[----:B-1----:R-:W-:Y:S01]  /*0af0*/  UIMAD.WIDE.U32 UR14, UR18, 0x4, UR4 ;  /* 0x00000004120e78a5 */ /* 0x002fe2000f8e0004 */
[----:B------:R-:W-:Y:S01]  /*0b00*/  LOP3.LUT R10, R13, 0x3, RZ, 0xc0, !PT ;  /* 0x000000030d0a7812 */ /* 0x000fe200078ec0ff */
[----:B------:R-:W-:Y:S01]  /*0b10*/  UIMAD.WIDE.U32 UR16, UR18, 0x8, UR4 ;  /* 0x00000008121078a5 */ /* 0x000fe2000f8e0004 */
[----:B------:R-:W-:Y:S01]  /*0b20*/  LEA R11, R12, 0x201f, 0x8 ;  /* 0x0000201f0c0b7811 */ /* 0x000fe200078e40ff */
[----:B------:R-:W-:Y:S02]  /*0b30*/  UIMAD.WIDE.U32 UR4, UR18, 0xc, UR4 ;  /* 0x0000000c120478a5 */ /* 0x000fe4000f8e0004 */
[----:B------:R-:W-:Y:S02]  /*0b40*/  USEL UR8, UR10, 0x2, UP1 ;  /* 0x000000020a087887 */ /* 0x000fe40008800000 */
[----:B------:R-:W-:-:S12]  /*0b50*/  UIMAD UR9, UR20, UR9, 0x201f ;  /* 0x0000201f140974a4 */ /* 0x000fd8000f8e0209 */
.L_x_2607:
[----:B------:R-:W-:Y:S01]  /*0b60*/  ISETP.NE.AND P0, PT, R10, 0x2, PT ;  /* 0x000000020a00780c */ /* 0x000fe20003f05270 */
[----:B------:R-:W0:Y:S01]  /*0b70*/  S2UR UR11, SR_CgaCtaId ;  /* 0x00000000000b79c3 */ /* 0x000e220000008800 */
[----:B------:R-:W-:Y:S01]  /*0b80*/  BSSY.RECONVERGENT B0, `(.L_x_2564) ;  /* 0x000001f000007945 */ /* 0x000fe20003800200 */
[----:B--2---:R-:W-:-:S10]  /*0b90*/  IMAD.MOV.U32 R22, RZ, RZ, R0 ;  /* 0x000000ffff167224 */ /* 0x004fd400078e0000 */
[----:B---3--:R-:W-:Y:S05]  /*0ba0*/  @!P0 BRA `(.L_x_2565) ;  /* 0x0000000000708947 */ /* 0x008fea0003800000 */
[----:B------:R-:W1:Y:S01]  /*0bb0*/  LDC.64 R12, c[0x0][0x390] ;  /* 0x0000e400ff0c7b82 */ /* 0x000e620000000a00 */
[----:B------:R-:W-:-:S06]  /*0bc0*/  USHF.L.U32 UR7, UR6, 0xa, URZ ;  /* 0x0000000a06077899 */ /* 0x000fcc00080006ff */
[----:B------:R-:W-:-:S05]  /*0bd0*/  LOP3.LUT R15, R0, UR7, RZ, 0xfc, !PT ;  /* 0x00000007000f7c12 */ /* 0x000fca000f8efcff */
[----:B-1----:R-:W-:-:S05]  /*0be0*/  IMAD.WIDE R12, R15, 0x4, R12 ;  /* 0x000000040f0c7825 */ /* 0x002fca00078e020c */
[----:B------:R-:W2:Y:S01]  /*0bf0*/  LDG.E R14, desc[UR12][R12.64] ;  /* 0x0000000c0c0e7981 */ /* 0x000ea2000c1e1900 */
[----:B------:R-:W1:Y:S01]  /*0c00*/  S2UR UR10, SR_CgaCtaId ;  /* 0x00000000000a79c3 */ /* 0x000e620000008800 */
[----:B------:R-:W-:Y:S01]  /*0c10*/  UMOV UR7, 0x400 ;  /* 0x0000040000077882 */ /* 0x000fe20000000000 */
[----:B------:R-:W-:Y:S01]  /*0c20*/  ISETP.NE.AND P0, PT, R10, 0x3, PT ;  /* 0x000000030a00780c */ /* 0x000fe20003f05270 */
[----:B------:R-:W-:Y:S01]  /*0c30*/  UIADD3 UR7, UPT, UPT, UR7, 0x80, URZ ;  /* 0x0000008007077890 */ /* 0x000fe2000fffe0ff */
[----:B------:R-:W-:-:S03]  /*0c40*/  VIADD R22, R0, UR18 ;  /* 0x0000001200167c36 */ /* 0x000fc60008000000 */
[----:B-1----:R-:W-:-:S06]  /*0c50*/  ULEA UR7, UR10, UR7, 0x18 ;  /* 0x000000070a077291 */ /* 0x002fcc000f8ec0ff */
[----:B------:R-:W-:-:S05]  /*0c60*/  LEA R17, R0, UR7, 0x2 ;  /* 0x0000000700117c11 */ /* 0x000fca000f8e10ff */
[----:B--2---:R1:W-:Y:S01]  /*0c70*/  STS [R17], R14 ;  /* 0x0000000e11007388 */ /* 0x0043e20000000800 */
[----:B------:R-:W-:Y:S05]  /*0c80*/  @!P0 BRA `(.L_x_2565) ;  /* 0x0000000000388947 */ /* 0x000fea0003800000 */
[----:B------:R-:W-:Y:S01]  /*0c90*/  ISETP.NE.AND P0, PT, R10, RZ, PT ;  /* 0x000000ff0a00720c */ /* 0x000fe20003f05270 */
[----:B------:R-:W-:-:S06]  /*0ca0*/  USHF.L.U32 UR7, UR18, 0x2, URZ ;  /* 0x0000000212077899 */ /* 0x000fcc00080006ff */
[----:B-1----:R-:W-:-:S05]  /*0cb0*/  IADD3 R14, P1, PT, R12, UR7, RZ ;  /* 0x000000070c0e7c10 */ /* 0x002fca000ff3e0ff */
[----:B------:R-:W-:Y:S01]  /*0cc0*/  IMAD.X R15, RZ, RZ, R13, P1 ;  /* 0x000000ffff0f7224 */ /* 0x000fe200008e060d */
[----:B------:R-:W-:-:S04]  /*0cd0*/  @P0 IADD3 R12, P1, PT, R14, UR7, RZ ;  /* 0x000000070e0c0c10 */ /* 0x000fc8000ff3e0ff */
[----:B------:R-:W-:Y:S01]  /*0ce0*/  @P0 IADD3.X R13, PT, PT, RZ, R15, RZ, P1, !PT ;  /* 0x0000000fff0d0210 */ /* 0x000fe20000ffe4ff */
[----:B------:R-:W2:Y:S05]  /*0cf0*/  LDG.E R14, desc[UR12][R14.64] ;  /* 0x0000000c0e0e7981 */ /* 0x000eaa000c1e1900 */
[----:B------:R-:W3:Y:S01]  /*0d00*/  @P0 LDG.E R13, desc[UR12][R12.64] ;  /* 0x0000000c0c0d0981 */ /* 0x000ee2000c1e1900 */
[----:B------:R-:W-:Y:S01]  /*0d10*/  VIADD R16, R17, UR7 ;  /* 0x0000000711107c36 */ /* 0x000fe20008000000 */
[----:B------:R-:W1:Y:S01]  /*0d20*/  @P0 LDC R18, c[0x0][0x360] ;  /* 0x0000d800ff120b82 */ /* 0x000e620000000800 */
[----:B------:R-:W-:-:S04]  /*0d30*/  VIADD R22, R22, UR18 ;  /* 0x0000001216167c36 */ /* 0x000fc80008000000 */
[----:B-1----:R-:W-:Y:S01]  /*0d40*/  @P0 IMAD.IADD R22, R22, 0x1, R18 ;  /* 0x0000000116160824 */ /* 0x002fe200078e0212 */
[----:B--2---:R2:W-:Y:S04]  /*0d50*/  STS [R17+UR7], R14 ;  /* 0x0000000e11007988 */ /* 0x0045e80008000807 */
[----:B---3--:R2:W-:Y:S02]  /*0d60*/  @P0 STS [R16+UR7], R13 ;  /* 0x0000000d10000988 */ /* 0x0085e40008000807 */
.L_x_2565:
[----:B0-----:R-:W-:Y:S05]  /*0d70*/  BSYNC.RECONVERGENT B0 ;  /* 0x0000000000007941 */ /* 0x001fea0003800200 */
.L_x_2564:
[----:B------:R-:W-:Y:S01]  /*0d80*/  UMOV UR7, 0x400 ;  /* 0x0000040000077882 */ /* 0x000fe20000000000 */
[----:B------:R-:W-:Y:S01]  /*0d90*/  MOV R25, UR6 ;  /* 0x0000000600197c02 */ /* 0x000fe20008000f00 */
[----:B------:R-:W-:Y:S01]  /*0da0*/  UIADD3 UR7, UPT, UPT, UR7, 0x80, URZ ;  /* 0x0000008007077890 */ /* 0x000fe2000fffe0ff */
[----:B------:R-:W-:Y:S03]  /*0db0*/  BSSY.RECONVERGENT B0, `(.L_x_2566) ;  /* 0x0000020000007945 */ /* 0x000fe60003800200 */
[----:B------:R-:W-:Y:S01]  /*0dc0*/  ULEA UR7, UR11, UR7, 0x18 ;  /* 0x000000070b077291 */ /* 0x000fe2000f8ec0ff */
[----:B------:R-:W-:-:S05]  /*0dd0*/  IMAD R25, R25, 0x400, R22 ;  /* 0x0000040019197824 */ /* 0x000fca00078e0216 */
[----:B------:R-:W-:-:S07]  /*0de0*/  LEA R23, R22, UR7, 0x2 ;  /* 0x0000000716177c11 */ /* 0x000fce000f8e10ff */
.L_x_2567:
[----:B--2---:R-:W0:Y:S01]  /*0df0*/  LDC.64 R12, c[0x0][0x390] ;  /* 0x0000e400ff0c7b82 */ /* 0x004e220000000a00 */
[----:B-1----:R-:W-:Y:S02]  /*0e00*/  HFMA2 R18, -RZ, RZ, 0, 2.384185791015625e-07 ;  /* 0x00000004ff127431 */ /* 0x002fe400000001ff */
[----:B-1----:R-:W-:Y:S02]  /*0e10*/  IMAD.MOV.U32 R14, RZ, RZ, 0x4 ;  /* 0x00000004ff0e7424 */ /* 0x002fe400078e00ff */
[----:B------:R-:W-:Y:S02]  /*0e20*/  IMAD.MOV.U32 R16, RZ, RZ, 0x4 ;  /* 0x00000004ff107424 */ /* 0x000fe400078e00ff */
[----:B------:R-:W-:-:S04]  /*0e30*/  IMAD.WIDE R14, R25, R14, UR14 ;  /* 0x0000000e190e7e25 */ /* 0x000fc8000f8e020e */
[C---:B------:R-:W-:Y:S02]  /*0e40*/  IMAD.WIDE R16, R25.reuse, R16, UR16 ;  /* 0x0000001019107e25 */ /* 0x040fe4000f8e0210 */
[----:B------:R-:W2:Y:S02]  /*0e50*/  LDG.E R14, desc[UR12][R14.64] ;  /* 0x0000000c0e0e7981 */ /* 0x000ea4000c1e1900 */
[C---:B------:R-:W-:Y:S02]  /*0e60*/  IMAD.WIDE R18, R25.reuse, R18, UR4 ;  /* 0x0000000419127e25 */ /* 0x040fe4000f8e0212 */
[----:B------:R-:W3:Y:S04]  /*0e70*/  LDG.E R16, desc[UR12][R16.64] ;  /* 0x0000000c10107981 */ /* 0x000ee8000c1e1900 */
[----:B------:R-:W4:Y:S01]  /*0e80*/  LDG.E R18, desc[UR12][R18.64] ;  /* 0x0000000c12127981 */ /* 0x000f22000c1e1900 */
[----:B0-----:R-:W-:-:S06]  /*0e90*/  IMAD.WIDE R12, R25, 0x4, R12 ;  /* 0x00000004190c7825 */ /* 0x001fcc00078e020c */
[----:B------:R-:W5:Y:S01]  /*0ea0*/  LDG.E R12, desc[UR12][R12.64] ;  /* 0x0000000c0c0c7981 */ /* 0x000f62000c1e1900 */
[----:B------:R-:W-:Y:S02]  /*0eb0*/  IMAD.U32 R24, RZ, RZ, UR18 ;  /* 0x00000012ff187e24 */ /* 0x000fe4000f8e00ff */
[----:B------:R-:W-:-:S03]  /*0ec0*/  IMAD.U32 R26, RZ, RZ, UR18 ;  /* 0x00000012ff1a7e24 */ /* 0x000fc6000f8e00ff */
[----:B------:R-:W-:Y:S01]  /*0ed0*/  SHF.L.U32 R24, R24, 0x2, RZ ;  /* 0x0000000218187819 */ /* 0x000fe200000006ff */
[----:B------:R-:W-:Y:S01]  /*0ee0*/  IMAD.U32 R28, RZ, RZ, UR18 ;  /* 0x00000012ff1c7e24 */ /* 0x000fe2000f8e00ff */
[----:B------:R-:W-:-:S03]  /*0ef0*/  LEA R29, R26, R23, 0x3 ;  /* 0x000000171a1d7211 */ /* 0x000fc600078e18ff */
[--C-:B------:R-:W-:Y:S02]  /*0f00*/  IMAD.IADD R27, R24, 0x1, R23.reuse ;  /* 0x00000001181b7824 */ /* 0x100fe400078e0217 */
[----:B------:R-:W-:Y:S02]  /*0f10*/  IMAD R26, R28, 0xc, R23 ;  /* 0x0000000c1c1a7824 */ /* 0x000fe400078e0217 */
[----:B------:R-:W-:-:S05]  /*0f20*/  IMAD.IADD R22, R24, 0x1, R22 ;  /* 0x0000000118167824 */ /* 0x000fca00078e0216 */
[----:B------:R-:W-:Y:S02]  /*0f30*/  ISETP.GE.U32.AND P0, PT, R22, 0x400, PT ;  /* 0x000004001600780c */ /* 0x000fe40003f06070 */
[----:B------:R-:W-:Y:S01]  /*0f40*/  IADD3 R25, PT, PT, R24, R25, RZ ;  /* 0x0000001918197210 */ /* 0x000fe20007ffe0ff */
[----:B-----5:R0:W-:Y:S04]  /*0f50*/  STS [R23], R12 ;  /* 0x0000000c17007388 */ /* 0x0201e80000000800 */
[----:B--2---:R1:W-:Y:S04]  /*0f60*/  STS [R27], R14 ;  /* 0x0000000e1b007388 */ /* 0x0043e80000000800 */
[----:B---3--:R1:W-:Y:S04]  /*0f70*/  STS [R29], R16 ;  /* 0x000000101d007388 */ /* 0x0083e80000000800 */
[----:B----4-:R1:W-:Y:S01]  /*0f80*/  STS [R26], R18 ;  /* 0x000000121a007388 */ /* 0x0103e20000000800 */
[----:B0-----:R-:W-:Y:S01]  /*0f90*/  IMAD R23, R28, 0x10, R23 ;  /* 0x000000101c177824 */ /* 0x001fe200078e0217 */
[----:B------:R-:W-:Y:S06]  /*0fa0*/  @!P0 BRA `(.L_x_2567) ;  /* 0xfffffffc00908947 */ /* 0x000fec000383ffff */
[----:B------:R-:W-:Y:S05]  /*0fb0*/  BSYNC.RECONVERGENT B0 ;  /* 0x0000000000007941 */ /* 0x000fea0003800200 */
.L_x_2566:
[----:B------:R-:W-:Y:S01]  /*0fc0*/  ISETP.NE.AND P0, PT, R10, 0x2, PT ;  /* 0x000000020a00780c */ /* 0x000fe20003f05270 */
[----:B------:R-:W-:Y:S01]  /*0fd0*/  UMOV UR10, 0x400 ;  /* 0x00000400000a7882 */ /* 0x000fe20000000000 */
[----:B------:R-:W-:Y:S01]  /*0fe0*/  BSSY.RECONVERGENT B0, `(.L_x_2568) ;  /* 0x0000012000007945 */ /* 0x000fe20003800200 */
[----:B------:R-:W-:-:S10]  /*0ff0*/  IMAD.MOV.U32 R13, RZ, RZ, R0 ;  /* 0x000000ffff0d7224 */ /* 0x000fd400078e0000 */
[----:B------:R-:W-:Y:S05]  /*1000*/  @!P0 BRA `(.L_x_2569) ;  /* 0x00000000003c8947 */ /* 0x000fea0003800000 */
[----:B------:R-:W-:Y:S01]  /*1010*/  UIADD3 UR7, UPT, UPT, UR10, 0x1080, URZ ;  /* 0x000010800a077890 */ /* 0x000fe2000fffe0ff */
[----:B------:R-:W-:Y:S01]  /*1020*/  ISETP.NE.AND P0, PT, R10, 0x3, PT ;  /* 0x000000030a00780c */ /* 0x000fe20003f05270 */
[----:B------:R-:W-:Y:S02]  /*1030*/  VIADD R13, R0, UR18 ;  /* 0x00000012000d7c36 */ /* 0x000fe40008000000 */
[----:B------:R-:W-:-:S06]  /*1040*/  ULEA UR7, UR11, UR7, 0x18 ;  /* 0x000000070b077291 */ /* 0x000fcc000f8ec0ff */
[----:B------:R-:W-:-:S05]  /*1050*/  LEA R15, R0, UR7, 0x2 ;  /* 0x00000007000f7c11 */ /* 0x000fca000f8e10ff */
[----:B------:R0:W-:Y:S01]  /*1060*/  STS [R15], RZ ;  /* 0x000000ff0f007388 */ /* 0x0001e20000000800 */
[----:B------:R-:W-:Y:S05]  /*1070*/  @!P0 BRA `(.L_x_2569) ;  /* 0x0000000000208947 */ /* 0x000fea0003800000 */
[----:B------:R-:W-:Y:S01]  /*1080*/  ISETP.NE.AND P0, PT, R10, RZ, PT ;  /* 0x000000ff0a00720c */ /* 0x000fe20003f05270 */
[----:B------:R-:W-:Y:S01]  /*1090*/  VIADD R13, R13, UR18 ;  /* 0x000000120d0d7c36 */ /* 0x000fe20008000000 */
[----:B0-----:R-:W-:-:S05]  /*10a0*/  IADD3 R15, PT, PT, R24, R15, RZ ;  /* 0x0000000f180f7210 */ /* 0x001fca0007ffe0ff */
[----:B------:R2:W-:Y:S06]  /*10b0*/  STS [R15], RZ ;  /* 0x000000ff0f007388 */ /* 0x0005ec0000000800 */
[----:B------:R-:W-:Y:S01]  /*10c0*/  @P0 IMAD.IADD R12, R24, 0x1, R15 ;  /* 0x00000001180c0824 */ /* 0x000fe200078e020f */
[----:B-1----:R-:W0:Y:S04]  /*10d0*/  @P0 LDC R14, c[0x0][0x360] ;  /* 0x0000d800ff0e0b82 */ /* 0x002e280000000800 */
[----:B------:R2:W-:Y:S02]  /*10e0*/  @P0 STS [R12], RZ ;  /* 0x000000ff0c000388 */ /* 0x0005e40000000800 */
[----:B0-2---:R-:W-:-:S07]  /*10f0*/  @P0 IADD3 R13, PT, PT, R13, R14, RZ ;  /* 0x0000000e0d0d0210 */ /* 0x005fce0007ffe0ff */
.L_x_2569:
[----:B------:R-:W-:Y:S05]  /*1100*/  BSYNC.RECONVERGENT B0 ;  /* 0x0000000000007941 */ /* 0x000fea0003800200 */
.L_x_2568:
[----:B------:R-:W-:Y:S01]  /*1110*/  BSSY.RECONVERGENT B0, `(.L_x_2570) ;  /* 0x000000e000007945 */ /* 0x000fe20003800200 */
[----:B------:R-:W-:-:S04]  /*1120*/  UIADD3 UR7, UPT, UPT, UR10, 0x1080, URZ ;  /* 0x000010800a077890 */ /* 0x000fc8000fffe0ff */
[----:B------:R-:W-:-:S12]  /*1130*/  ULEA UR7, UR11, UR7, 0x18 ;  /* 0x000000070b077291 */ /* 0x000fd8000f8ec0ff */
.L_x_2571:
[----:B0-2---:R-:W-:Y:S01]  /*1140*/  LEA R15, R13, UR7, 0x2 ;  /* 0x000000070d0f7c11 */ /* 0x005fe2000f8e10ff */
[----:B------:R-:W-:-:S04]  /*1150*/  IMAD.IADD R13, R24, 0x1, R13 ;  /* 0x00000001180d7824 */ /* 0x000fc800078e020d */
[C---:B------:R-:W-:Y:S01]  /*1160*/  IMAD.IADD R17, R24.reuse, 0x1, R15 ;  /* 0x0000000118117824 */ /* 0x040fe200078e020f */
[----:B------:R2:W-:Y:S01]  /*1170*/  STS [R15], RZ ;  /* 0x000000ff0f007388 */ /* 0x0005e20000000800 */
[----:B------:R-:W-:Y:S02]  /*1180*/  ISETP.GE.U32.AND P0, PT, R13, 0x400, PT ;  /* 0x000004000d00780c */ /* 0x000fe40003f06070 */
[C---:B------:R-:W-:Y:S01]  /*1190*/  IMAD.IADD R19, R24.reuse, 0x1, R17 ;  /* 0x0000000118137824 */ /* 0x040fe200078e0211 */
[----:B------:R2:W-:Y:S04]  /*11a0*/  STS [R17], RZ ;  /* 0x000000ff11007388 */ /* 0x0005e80000000800 */
[----:B------:R-:W-:Y:S01]  /*11b0*/  IADD3 R12, PT, PT, R24, R19, RZ ;  /* 0x00000013180c7210 */ /* 0x000fe20007ffe0ff */
[----:B------:R2:W-:Y:S04]  /*11c0*/  STS [R19], RZ ;  /* 0x000000ff13007388 */ /* 0x0005e80000000800 */
[----:B------:R2:W-:Y:S01]  /*11d0*/  STS [R12], RZ ;  /* 0x000000ff0c007388 */ /* 0x0005e20000000800 */
[----:B------:R-:W-:Y:S05]  /*11e0*/  @!P0 BRA `(.L_x_2571) ;  /* 0xfffffffc00d48947 */ /* 0x000fea000383ffff */
[----:B------:R-:W-:Y:S05]  /*11f0*/  BSYNC.RECONVERGENT B0 ;  /* 0x0000000000007941 */ /* 0x000fea0003800200 */
.L_x_2570:
[----:B------:R-:W-:Y:S01]  /*1200*/  BAR.SYNC.DEFER_BLOCKING 0x0 ;  /* 0x0000000000007b1d */ /* 0x000fe20000010000 */
[----:B------:R-:W-:-:S13]  /*1210*/  ISETP.GE.AND P0, PT, R2, 0x1, PT ;  /* 0x000000010200780c */ /* 0x000fda0003f06270 */
[----:B------:R-:W-:Y:S05]  /*1220*/  @!P0 BRA `(.L_x_2572) ;  /* 0x0000000c00fc8947 */ /* 0x000fea0003800000 */
[----:B------:R-:W-:-:S09]  /*1230*/  UISETP.NE.AND UP0, UPT, UR20, 0x1, UPT ;  /* 0x000000011400788c */ /* 0x000fd2000bf05270 */
[----:B------:R-:W-:Y:S05]  /*1240*/  BRA.U UP0, `(.L_x_2573) ;  /* 0x0000000500487547 */ /* 0x000fea000b800000 */
[----:B------:R-:W-:Y:S01]  /*1250*/  BSSY B1, `(.L_x_2574) ;  /* 0x0000050000017945 */ /* 0x000fe20003800000 */
[----:B-1----:R-:W-:-:S07]  /*1260*/  IMAD.MOV.U32 R16, RZ, RZ, RZ ;  /* 0x000000ffff107224 */ /* 0x002fce00078e00ff */
.L_x_2584:
[----:B0-2---:R-:W0:Y:S01]  /*1270*/  LDC R14, c[0x0][0x3ac] ;  /* 0x0000eb00ff0e7b82 */ /* 0x005e220000000800 */
[----:B--2---:R-:W-:Y:S01]  /*1280*/  IADD3 R15, PT, PT, R5, R16, RZ ;  /* 0x00000010050f7210 */ /* 0x004fe20007ffe0ff */
[----:B------:R-:W-:Y:S01]  /*1290*/  IMAD.IADD R16, R3, 0x1, R16 ;  /* 0x0000000103107824 */ /* 0x000fe200078e0210 */
[----:B------:R-:W-:Y:S02]  /*12a0*/  ISETP.GE.AND P0, PT, R4, UR8, PT ;  /* 0x0000000804007c0c */ /* 0x000fe4000bf06270 */
[----:B------:R-:W-:Y:S02]  /*12b0*/  LOP3.LUT R18, R5, 0x1, RZ, 0xc0, !PT ;  /* 0x0000000105127812 */ /* 0x000fe400078ec0ff */
[----:B------:R-:W-:Y:S02]  /*12c0*/  ISETP.GE.AND P3, PT, R16, R2, PT ;  /* 0x000000021000720c */ /* 0x000fe40003f66270 */
[C---:B0-----:R-:W-:Y:S01]  /*12d0*/  ISETP.GE.AND P1, PT, R14.reuse, 0x1, PT ;  /* 0x000000010e00780c */ /* 0x041fe20003f26270 */
[----:B----4-:R-:W-:Y:S01]  /*12e0*/  IMAD R13, R15, R14, R7 ;  /* 0x0000000e0f0d7224 */ /* 0x010fe200078e0207 */
[----:B------:R-:W-:-:S11]  /*12f0*/  ISETP.GE.AND P2, PT, R14, 0x2, PT ;  /* 0x000000020e00780c */ /* 0x000fd60003f46270 */
[----:B-1-3--:R-:W-:Y:S05]  /*1300*/  @!P1 BRA `(.L_x_2575) ;  /* 0x00000000001c9947 */ /* 0x00afea0003800000 */
[----:B------:R-:W0:Y:S01]  /*1310*/  S2UR UR11, SR_CgaCtaId ;  /* 0x00000000000b79c3 */ /* 0x000e220000008800 */
[----:B------:R-:W-:Y:S01]  /*1320*/  UMOV UR10, 0x400 ;  /* 0x00000400000a7882 */ /* 0x000fe20000000000 */
[----:B------:R-:W-:Y:S01]  /*1330*/  IMAD.IADD R12, R18, 0x1, R13 ;  /* 0x00000001120c7824 */ /* 0x000fe200078e020d */
[----:B------:R-:W-:-:S04]  /*1340*/  UIADD3 UR10, UPT, UPT, UR10, 0x80, URZ ;  /* 0x000000800a0a7890 */ /* 0x000fc8000fffe0ff */
[----:B0-----:R-:W-:-:S06]  /*1350*/  ULEA UR10, UR11, UR10, 0x18 ;  /* 0x0000000a0b0a7291 */ /* 0x001fcc000f8ec0ff */
[----:B------:R-:W-:-:S05]  /*1360*/  LEA R12, R12, UR10, 0x2 ;  /* 0x0000000a0c0c7c11 */ /* 0x000fca000f8e10ff */
[----:B------:R0:W1:Y:S02]  /*1370*/  LDS R20, [R12] ;  /* 0x000000000c147984 */ /* 0x0000640000000800 */
.L_x_2575:
[----:B------:R-:W-:Y:S05]  /*1380*/  @!P2 BRA `(.L_x_2576) ;  /* 0x000000000020a947 */ /* 0x000fea0003800000 */
[----:B------:R-:W2:Y:S01]  /*1390*/  S2UR UR11, SR_CgaCtaId ;  /* 0x00000000000b79c3 */ /* 0x000ea20000008800 */
[----:B------:R-:W-:Y:S01]  /*13a0*/  UMOV UR10, 0x400 ;  /* 0x00000400000a7882 */ /* 0x000fe20000000000 */
[----:B0-----:R-:W-:Y:S01]  /*13b0*/  LOP3.LUT R12, R18, 0x1, RZ, 0x3c, !PT ;  /* 0x00000001120c7812 */ /* 0x001fe200078e3cff */
[----:B------:R-:W-:-:S03]  /*13c0*/  UIADD3 UR10, UPT, UPT, UR10, 0x80, URZ ;  /* 0x000000800a0a7890 */ /* 0x000fc6000fffe0ff */
[----:B------:R-:W-:Y:S01]  /*13d0*/  IADD3 R12, PT, PT, R13, R12, RZ ;  /* 0x0000000c0d0c7210 */ /* 0x000fe20007ffe0ff */
[----:B--2---:R-:W-:-:S06]  /*13e0*/  ULEA UR10, UR11, UR10, 0x18 ;  /* 0x0000000a0b0a7291 */ /* 0x004fcc000f8ec0ff */
[----:B------:R-:W-:-:S05]  /*13f0*/  LEA R12, R12, UR10, 0x2 ;  /* 0x0000000a0c0c7c11 */ /* 0x000fca000f8e10ff */
[----:B------:R2:W3:Y:S02]  /*1400*/  LDS R21, [R12] ;  /* 0x000000000c157984 */ /* 0x0004e40000000800 */
.L_x_2576:
[----:B------:R-:W-:Y:S04]  /*1410*/  BSSY B0, `(.L_x_2577) ;  /* 0x0000032000007945 */ /* 0x000fe80003800000 */
[----:B------:R-:W-:Y:S05]  /*1420*/  @P0 BRA `(.L_x_2578) ;  /* 0x0000000000c00947 */ /* 0x000fea0003800000 */
[----:B------:R-:W-:Y:S01]  /*1430*/  IABS R17, R14 ;  /* 0x0000000e00117213 */ /* 0x000fe20000000000 */
[----:B------:R-:W4:Y:S01]  /*1440*/  S2UR UR11, SR_CgaCtaId ;  /* 0x00000000000b79c3 */ /* 0x000f220000008800 */
[----:B------:R-:W-:Y:S01]  /*1450*/  LOP3.LUT R18, R0, 0x1f, RZ, 0xc0, !PT ;  /* 0x0000001f00127812 */ /* 0x000fe200078ec0ff */
[----:B------:R-:W-:Y:S01]  /*1460*/  UMOV UR10, 0x400 ;  /* 0x00000400000a7882 */ /* 0x000fe20000000000 */
[----:B------:R-:W5:Y:S01]  /*1470*/  I2F.RP R19, R17 ;  /* 0x0000001100137306 */ /* 0x000f620000209400 */
[----:B------:R-:W-:Y:S02]  /*1480*/  ISETP.NE.AND P5, PT, R14, RZ, PT ;  /* 0x000000ff0e00720c */ /* 0x000fe40003fa5270 */
[----:B------:R-:W-:Y:S02]  /*1490*/  IABS R22, R18 ;  /* 0x0000001200167213 */ /* 0x000fe40000000000 */
[----:B------:R-:W-:-:S03]  /*14a0*/  ISETP.GE.AND P4, PT, R18, RZ, PT ;  /* 0x000000ff1200720c */ /* 0x000fc60003f86270 */
[----:B-----5:R-:W5:Y:S01]  /*14b0*/  MUFU.RCP R19, R19 ;  /* 0x0000001300137308 */ /* 0x020f620000001000 */
[----:B----4-:R-:W-:Y:S01]  /*14c0*/  ULEA UR10, UR11, UR10, 0x18 ;  /* 0x0000000a0b0a7291 */ /* 0x010fe2000f8ec0ff */
[----:B-----5:R-:W-:-:S06]  /*14d0*/  VIADD R13, R19, 0xffffffe ;  /* 0x0ffffffe130d7836 */ /* 0x020fcc0000000000 */
[----:B------:R-:W0:Y:S02]  /*14e0*/  F2I.FTZ.U32.TRUNC.NTZ R13, R13 ;  /* 0x0000000d000d7305 */ /* 0x000e24000021f000 */
[----:B0-2---:R-:W-:-:S04]  /*14f0*/  IMAD.MOV R12, RZ, RZ, -R13 ;  /* 0x000000ffff0c7224 */ /* 0x005fc800078e0a0d */
[----:B------:R-:W-:Y:S01]  /*1500*/  IMAD R23, R12, R17, RZ ;  /* 0x000000110c177224 */ /* 0x000fe200078e02ff */
[----:B------:R-:W-:-:S05]  /*1510*/  MOV R12, RZ ;  /* 0x000000ff000c7202 */ /* 0x000fca0000000f00 */
        /* <DEDUP_REMOVED lines=8> */
[----:B------:R-:W-:-:S04]  /*15a0*/  IMAD.MOV.U32 R17, RZ, RZ, R4 ;  /* 0x000000ffff117224 */ /* 0x000fc800078e0004 */
[----:B------:R-:W-:Y:S01]  /*15b0*/  @!P4 IMAD.MOV R12, RZ, RZ, -R12 ;  /* 0x000000ffff0cc224 */ /* 0x000fe200078e0a0c */
[----:B------:R-:W-:-:S04]  /*15c0*/  @!P5 LOP3.LUT R12, RZ, R14, RZ, 0x33, !PT ;  /* 0x0000000eff0cd212 */ /* 0x000fc800078e33ff */
[----:B------:R-:W-:-:S07]  /*15d0*/  LEA R18, R12, UR10, 0x2 ;  /* 0x0000000a0c127c11 */ /* 0x000fce000f8e10ff */
.L_x_2583:
[----:B----4-:R-:W-:Y:S02]  /*15e0*/  IMAD R12, R17, 0xc, R18 ;  /* 0x0000000c110c7824 */ /* 0x010fe400078e0212 */
[----:B------:R-:W-:-:S03]  /*15f0*/  HFMA2 R22, -RZ, RZ, 0, 0 ;  /* 0x00000000ff167431 */ /* 0x000fc600000001ff */
[----:B--2---:R0:W2:Y:S01]  /*1600*/  LDS R14, [R12] ;  /* 0x000000000c0e7984 */ /* 0x0040a20000000800 */
[----:B------:R-:W-:Y:S05]  /*1610*/  @!P1 BRA `(.L_x_2579) ;  /* 0x0000000000109947 */ /* 0x000fea0003800000 */
[----:B------:R-:W-:-:S03]  /*1620*/  UMOV UR10, 0xffffffff ;  /* 0xffffffff000a7882 */ /* 0x000fc60000000000 */
[----:B------:R-:W-:Y:S05]  /*1630*/  BRA.DIV UR10, `(.L_x_2580) ;  /* 0x000000120a107947 */ /* 0x000fea000b800000 */
[----:B0-2---:R0:W2:Y:S02]  /*1640*/  SHFL.IDX PT, R12, R14, R8, R11 ;  /* 0x000000080e0c7389 */ /* 0x0050a400000e000b */
.L_x_2610:
[----:B-12---:R-:W-:-:S07]  /*1650*/  IMAD R22, R20, R12, RZ ;  /* 0x0000000c14167224 */ /* 0x006fce00078e02ff */
.L_x_2579:
[----:B------:R-:W-:Y:S05]  /*1660*/  @!P2 BRA `(.L_x_2581) ;  /* 0x000000000010a947 */ /* 0x000fea0003800000 */
[----:B------:R-:W-:-:S03]  /*1670*/  UMOV UR10, 0xffffffff ;  /* 0xffffffff000a7882 */ /* 0x000fc60000000000 */
[----:B------:R-:W-:Y:S05]  /*1680*/  BRA.DIV UR10, `(.L_x_2582) ;  /* 0x000000120a1c7947 */ /* 0x000fea000b800000 */
[----:B0-2---:R0:W2:Y:S02]  /*1690*/  SHFL.IDX PT, R12, R14, R9, R11 ;  /* 0x000000090e0c7389 */ /* 0x0050a400000e000b */
.L_x_2613:
[----:B--23--:R-:W-:-:S07]  /*16a0*/  IMAD R22, R21, R12, R22 ;  /* 0x0000000c15167224 */ /* 0x00cfce00078e0216 */
.L_x_2581:
[----:B0-----:R-:W-:Y:S02]  /*16b0*/  IMAD R12, R2, R17, R15 ;  /* 0x00000011020c7224 */ /* 0x001fe400078e020f */
[----:B------:R-:W-:-:S03]  /*16c0*/  IMAD.IADD R17, R6, 0x1, R17 ;  /* 0x0000000106117824 */ /* 0x000fc600078e0211 */
[----:B------:R-:W-:Y:S02]  /*16d0*/  LEA R12, R12, UR7, 0x2 ;  /* 0x000000070c0c7c11 */ /* 0x000fe4000f8e10ff */
[----:B------:R-:W-:-:S03]  /*16e0*/  ISETP.GE.AND P0, PT, R17, UR8, PT ;  /* 0x0000000811007c0c */ /* 0x000fc6000bf06270 */
[----:B------:R-:W0:Y:S02]  /*16f0*/  LDS R13, [R12] ;  /* 0x000000000c0d7984 */ /* 0x000e240000000800 */
[----:B0-----:R-:W-:-:S05]  /*1700*/  IMAD.IADD R13, R13, 0x1, R22 ;  /* 0x000000010d0d7824 */ /* 0x001fca00078e0216 */
[----:B------:R4:W-:Y:S03]  /*1710*/  STS [R12], R13 ;  /* 0x0000000d0c007388 */ /* 0x0009e60000000800 */
[----:B------:R-:W-:Y:S05]  /*1720*/  @!P0 BRA `(.L_x_2583) ;  /* 0xfffffffc00ac8947 */ /* 0x000fea000383ffff */
.L_x_2578:
[----:B------:R-:W-:Y:S05]  /*1730*/  BSYNC B0 ;  /* 0x0000000000007941 */ /* 0x000fea0003800000 */
.L_x_2577:
[----:B------:R-:W-:Y:S05]  /*1740*/  @!P3 BRA `(.L_x_2584) ;  /* 0xfffffff800c8b947 */ /* 0x000fea000383ffff */
[----:B------:R-:W-:Y:S05]  /*1750*/  BSYNC B1 ;  /* 0x0000000000017941 */ /* 0x000fea0003800000 */
.L_x_2574:
[----:B------:R-:W-:Y:S05]  /*1760*/  BRA `(.L_x_2572) ;  /* 0x0000000800ac7947 */ /* 0x000fea0003800000 */
.L_x_2573:
[----:B------:R-:W0:Y:S02]  /*1770*/  LDCU UR10, c[0x0][0x3ac] ;  /* 0x00007580ff0a77ac */ /* 0x000e240008000800 */
[----:B0-----:R-:W-:-:S09]  /*1780*/  UISETP.GT.U32.AND UP0, UPT, UR10, 0x1f, UPT ;  /* 0x0000001f0a00788c */ /* 0x001fd2000bf04070 */
[----:B------:R-:W-:Y:S05]  /*1790*/  BRA.U UP0, `(.L_x_2585) ;  /* 0x0000000500007547 */ /* 0x000fea000b800000 */
[----:B-1----:R-:W-:-:S07]  /*17a0*/  HFMA2 R16, -RZ, RZ, 0, 0 ;  /* 0x00000000ff107431 */ /* 0x002fce00000001ff */
.L_x_2592:
[----:B0-----:R-:W0:Y:S01]  /*17b0*/  LDC R18, c[0x0][0x3ac] ;  /* 0x0000eb00ff127b82 */ /* 0x001e220000000800 */
[----:B-12---:R-:W1:Y:S01]  /*17c0*/  S2R R17, SR_CgaCtaId ;  /* 0x0000000000117919 */ /* 0x006e620000008800 */
[----:B------:R-:W-:Y:S01]  /*17d0*/  MOV R14, 0x400 ;  /* 0x00000400000e7802 */ /* 0x000fe20000000f00 */
[C-C-:B------:R-:W-:Y:S01]  /*17e0*/  IMAD.IADD R15, R5.reuse, 0x1, R16.reuse ;  /* 0x00000001050f7824 */ /* 0x140fe200078e0210 */
[----:B------:R-:W-:Y:S01]  /*17f0*/  LOP3.LUT R19, R5, 0x1, RZ, 0xc0, !PT ;  /* 0x0000000105137812 */ /* 0x000fe200078ec0ff */
[----:B------:R-:W-:Y:S01]  /*1800*/  IMAD.IADD R16, R3, 0x1, R16 ;  /* 0x0000000103107824 */ /* 0x000fe200078e0210 */
[----:B------:R-:W-:Y:S01]  /*1810*/  BSSY B0, `(.L_x_2586) ;  /* 0x0000036000007945 */ /* 0x000fe20003800000 */
[----:B------:R-:W-:-:S03]  /*1820*/  VIADD R12, R14, 0x80 ;  /* 0x000000800e0c7836 */ /* 0x000fc60000000000 */
[----:B------:R-:W-:Y:S02]  /*1830*/  ISETP.GE.AND P1, PT, R16, R2, PT ;  /* 0x000000021000720c */ /* 0x000fe40003f26270 */
[----:B0-----:R-:W-:Y:S01]  /*1840*/  ISETP.GT.AND P0, PT, R18, 0x1, PT ;  /* 0x000000011200780c */ /* 0x001fe20003f04270 */
[----:B------:R-:W-:Y:S01]  /*1850*/  IMAD R20, R15, R18, R7 ;  /* 0x000000120f147224 */ /* 0x000fe200078e0207 */
[----:B-1----:R-:W-:-:S04]  /*1860*/  LEA R22, R17, R12, 0x18 ;  /* 0x0000000c11167211 */ /* 0x002fc800078ec0ff */
[----:B------:R-:W-:-:S07]  /*1870*/  IADD3 R12, PT, PT, R20, R19, RZ ;  /* 0x00000013140c7210 */ /* 0x000fce0007ffe0ff */
[----:B------:R-:W-:Y:S01]  /*1880*/  @P0 LOP3.LUT R13, R19, 0x1, RZ, 0x3c, !PT ;  /* 0x00000001130d0812 */ /* 0x000fe200078e3cff */
[----:B------:R-:W-:-:S04]  /*1890*/  IMAD R12, R12, 0x4, R22 ;  /* 0x000000040c0c7824 */ /* 0x000fc800078e0216 */
[----:B------:R-:W-:Y:S02]  /*18a0*/  @P0 IMAD.IADD R13, R20, 0x1, R13 ;  /* 0x00000001140d0824 */ /* 0x000fe400078e020d */
[----:B------:R0:W1:Y:S03]  /*18b0*/  LDS R20, [R12] ;  /* 0x000000000c147984 */ /* 0x0000660000000800 */
[----:B------:R-:W-:-:S05]  /*18c0*/  @P0 LEA R13, R13, R22, 0x2 ;  /* 0x000000160d0d0211 */ /* 0x000fca00078e10ff */
[----:B------:R0:W2:Y:S01]  /*18d0*/  @P0 LDS R21, [R13] ;  /* 0x000000000d150984 */ /* 0x0000a20000000800 */
[----:B------:R-:W-:-:S13]  /*18e0*/  ISETP.GE.AND P0, PT, R4, UR8, PT ;  /* 0x0000000804007c0c */ /* 0x000fda000bf06270 */
[----:B0-----:R-:W-:Y:S05]  /*18f0*/  @P0 BRA `(.L_x_2587) ;  /* 0x00000000009c0947 */ /* 0x001fea0003800000 */
[----:B------:R-:W0:Y:S01]  /*1900*/  I2F.U32.RP R22, R18 ;  /* 0x0000001200167306 */ /* 0x000e220000209000 */
[----:B------:R-:W-:Y:S01]  /*1910*/  IMAD.MOV.U32 R12, RZ, RZ, RZ ;  /* 0x000000ffff0c7224 */ /* 0x000fe200078e00ff */
[C---:B------:R-:W-:Y:S02]  /*1920*/  ISETP.NE.U32.AND P2, PT, R18.reuse, RZ, PT ;  /* 0x000000ff1200720c */ /* 0x040fe40003f45070 */
[----:B------:R-:W-:Y:S01]  /*1930*/  LEA R14, R17, R14, 0x18 ;  /* 0x0000000e110e7211 */ /* 0x000fe200078ec0ff */
[----:B------:R-:W-:Y:S01]  /*1940*/  IMAD.MOV.U32 R17, RZ, RZ, R4 ;  /* 0x000000ffff117224 */ /* 0x000fe200078e0004 */
[----:B------:R-:W-:Y:S02]  /*1950*/  ISETP.GE.AND P3, PT, R18, 0x2, PT ;  /* 0x000000021200780c */ /* 0x000fe40003f66270 */
[----:B0-----:R-:W0:Y:S02]  /*1960*/  MUFU.RCP R22, R22 ;  /* 0x0000001600167308 */ /* 0x001e240000001000 */
[----:B0-----:R-:W-:-:S06]  /*1970*/  VIADD R23, R22, 0xffffffe ;  /* 0x0ffffffe16177836 */ /* 0x001fcc0000000000 */
[----:B------:R-:W0:Y:S02]  /*1980*/  F2I.FTZ.U32.TRUNC.NTZ R13, R23 ;  /* 0x00000017000d7305 */ /* 0x000e24000021f000 */
[----:B0-----:R-:W-:-:S05]  /*1990*/  IADD3 R19, PT, PT, RZ, -R13, RZ ;  /* 0x8000000dff137210 */ /* 0x001fca0007ffe0ff */
[----:B------:R-:W-:-:S04]  /*19a0*/  IMAD R19, R19, R18, RZ ;  /* 0x0000001213137224 */ /* 0x000fc800078e02ff */
[----:B------:R-:W-:Y:S01]  /*19b0*/  IMAD.HI.U32 R12, R13, R19, R12 ;  /* 0x000000130d0c7227 */ /* 0x000fe200078e000c */
[----:B------:R-:W-:-:S05]  /*19c0*/  LOP3.LUT R19, R0, 0x1f, RZ, 0xc0, !PT ;  /* 0x0000001f00137812 */ /* 0x000fca00078ec0ff */
[----:B------:R-:W-:-:S04]  /*19d0*/  IMAD.HI.U32 R12, R12, R19, RZ ;  /* 0x000000130c0c7227 */ /* 0x000fc800078e00ff */
[----:B------:R-:W-:-:S04]  /*19e0*/  IMAD.MOV R13, RZ, RZ, -R12 ;  /* 0x000000ffff0d7224 */ /* 0x000fc800078e0a0c */
[----:B------:R-:W-:-:S05]  /*19f0*/  IMAD R13, R18, R13, R19 ;  /* 0x0000000d120d7224 */ /* 0x000fca00078e0213 */
[----:B------:R-:W-:-:S13]  /*1a00*/  ISETP.GE.U32.AND P0, PT, R13, R18, PT ;  /* 0x000000120d00720c */ /* 0x000fda0003f06070 */
[----:B------:R-:W-:-:S04]  /*1a10*/  @P0 IADD3 R13, PT, PT, R13, -R18, RZ ;  /* 0x800000120d0d0210 */ /* 0x000fc80007ffe0ff */
[----:B------:R-:W-:-:S13]  /*1a20*/  ISETP.GE.U32.AND P0, PT, R13, R18, PT ;  /* 0x000000120d00720c */ /* 0x000fda0003f06070 */
[----:B------:R-:W-:Y:S01]  /*1a30*/  @P0 IMAD.IADD R13, R13, 0x1, -R18 ;  /* 0x000000010d0d0824 */ /* 0x000fe200078e0a12 */
[----:B------:R-:W-:-:S04]  /*1a40*/  @!P2 LOP3.LUT R13, RZ, R18, RZ, 0x33, !PT ;  /* 0x00000012ff0da212 */ /* 0x000fc800078e33ff */
[----:B------:R-:W-:-:S07]  /*1a50*/  LEA R18, R13, R14, 0x2 ;  /* 0x0000000e0d127211 */ /* 0x000fce00078e10ff */
.L_x_2591:
[----:B------:R-:W-:Y:S01]  /*1a60*/  IMAD R12, R17, 0xc, R18 ;  /* 0x0000000c110c7824 */ /* 0x000fe200078e0212 */
[----:B------:R-:W-:-:S04]  /*1a70*/  UMOV UR10, 0xffffffff ;  /* 0xffffffff000a7882 */ /* 0x000fc80000000000 */
[----:B01----:R0:W3:Y:S01]  /*1a80*/  LDS R14, [R12] ;  /* 0x000000000c0e7984 */ /* 0x0030e20000000800 */
[----:B------:R-:W-:Y:S05]  /*1a90*/  BRA.DIV UR10, `(.L_x_2588) ;  /* 0x0000000e0a387947 */ /* 0x000fea000b800000 */
[----:B0--3--:R0:W3:Y:S02]  /*1aa0*/  SHFL.IDX PT, R12, R14, R8, R11 ;  /* 0x000000080e0c7389 */ /* 0x0090e400000e000b */
.L_x_2616:
[----:B-1-3--:R-:W-:Y:S01]  /*1ab0*/  IMAD R22, R20, R12, RZ ;  /* 0x0000000c14167224 */ /* 0x00afe200078e02ff */
[----:B------:R-:W-:Y:S06]  /*1ac0*/  @!P3 BRA `(.L_x_2589) ;  /* 0x000000000010b947 */ /* 0x000fec0003800000 */
[----:B------:R-:W-:-:S03]  /*1ad0*/  UMOV UR10, 0xffffffff ;  /* 0xffffffff000a7882 */ /* 0x000fc60000000000 */
[----:B------:R-:W-:Y:S05]  /*1ae0*/  BRA.DIV UR10, `(.L_x_2590) ;  /* 0x0000000e0a447947 */ /* 0x000fea000b800000 */
[----:B------:R1:W3:Y:S02]  /*1af0*/  SHFL.IDX PT, R12, R14, R9, R11 ;  /* 0x000000090e0c7389 */ /* 0x0002e400000e000b */
.L_x_2619:
[----:B--23--:R-:W-:-:S07]  /*1b00*/  IMAD R22, R21, R12, R22 ;  /* 0x0000000c15167224 */ /* 0x00cfce00078e0216 */
.L_x_2589:
[----:B------:R-:W-:Y:S02]  /*1b10*/  IMAD R12, R2, R17, R15 ;  /* 0x00000011020c7224 */ /* 0x000fe400078e020f */
[----:B------:R-:W-:-:S03]  /*1b20*/  IMAD.IADD R17, R6, 0x1, R17 ;  /* 0x0000000106117824 */ /* 0x000fc600078e0211 */
[----:B------:R-:W-:Y:S02]  /*1b30*/  LEA R13, R12, UR7, 0x2 ;  /* 0x000000070c0d7c11 */ /* 0x000fe4000f8e10ff */
[----:B------:R-:W-:-:S03]  /*1b40*/  ISETP.GE.AND P0, PT, R17, UR8, PT ;  /* 0x0000000811007c0c */ /* 0x000fc6000bf06270 */
[----:B------:R3:W-:Y:S10]  /*1b50*/  STS [R13], R22 ;  /* 0x000000160d007388 */ /* 0x0007f40000000800 */
[----:B---3--:R-:W-:Y:S05]  /*1b60*/  @!P0 BRA `(.L_x_2591) ;  /* 0xfffffffc00bc8947 */ /* 0x008fea000383ffff */
.L_x_2587:
[----:B------:R-:W-:Y:S05]  /*1b70*/  BSYNC B0 ;  /* 0x0000000000007941 */ /* 0x000fea0003800000 */
.L_x_2586:
[----:B------:R-:W-:Y:S05]  /*1b80*/  @!P1 BRA `(.L_x_2592) ;  /* 0xfffffffc00089947 */ /* 0x000fea000383ffff */
[----:B------:R-:W-:Y:S05]  /*1b90*/  BRA `(.L_x_2572) ;  /* 0x0000000400a07947 */ /* 0x000fea0003800000 */
.L_x_2585:
[----:B-1----:R-:W-:-:S07]  /*1ba0*/  IMAD.MOV.U32 R16, RZ, RZ, RZ ;  /* 0x000000ffff107224 */ /* 0x002fce00078e00ff */
.L_x_2602:
[----:B0-----:R-:W0:Y:S01]  /*1bb0*/  LDC R14, c[0x0][0x3ac] ;  /* 0x0000eb00ff0e7b82 */ /* 0x001e220000000800 */
[----:B--2---:R-:W-:Y:S01]  /*1bc0*/  IADD3 R17, PT, PT, R5, R16, RZ ;  /* 0x0000001005117210 */ /* 0x004fe20007ffe0ff */
[----:B------:R-:W-:Y:S01]  /*1bd0*/  IMAD.IADD R16, R3, 0x1, R16 ;  /* 0x0000000103107824 */ /* 0x000fe200078e0210 */
[----:B------:R-:W-:Y:S02]  /*1be0*/  ISETP.GE.AND P0, PT, R4, UR8, PT ;  /* 0x0000000804007c0c */ /* 0x000fe4000bf06270 */
[----:B------:R-:W-:Y:S02]  /*1bf0*/  LOP3.LUT R18, R5, 0x1, RZ, 0xc0, !PT ;  /* 0x0000000105127812 */ /* 0x000fe400078ec0ff */
[----:B------:R-:W-:Y:S02]  /*1c00*/  ISETP.GE.AND P3, PT, R16, R2, PT ;  /* 0x000000021000720c */ /* 0x000fe40003f66270 */
[C---:B0-----:R-:W-:Y:S01]  /*1c10*/  ISETP.GE.AND P1, PT, R14.reuse, 0x1, PT ;  /* 0x000000010e00780c */ /* 0x041fe20003f26270 */
[----:B------:R-:W-:Y:S01]  /*1c20*/  IMAD R13, R17, R14, R7 ;  /* 0x0000000e110d7224 */ /* 0x000fe200078e0207 */
        /* <DEDUP_REMOVED lines=9> */
.L_x_2593:
        /* <DEDUP_REMOVED lines=9> */
.L_x_2594:
        /* <DEDUP_REMOVED lines=9> */
[----:B-----5:R-:W0:Y:S01]  /*1de0*/  MUFU.RCP R19, R19 ;  /* 0x0000001300137308 */ /* 0x020e220000001000 */
[----:B----4-:R-:W-:Y:S01]  /*1df0*/  ULEA UR10, UR11, UR10, 0x18 ;  /* 0x0000000a0b0a7291 */ /* 0x010fe2000f8ec0ff */
[----:B0-2---:R-:W-:Y:S02]  /*1e00*/  VIADD R12, R19, 0xffffffe ;  /* 0x0ffffffe130c7836 */ /* 0x005fe40000000000 */
[----:B------:R-:W-:-:S04]  /*1e10*/  IMAD.MOV.U32 R19, RZ, RZ, R4 ;  /* 0x000000ffff137224 */ /* 0x000fc800078e0004 */
[----:B------:R0:W2:Y:S02]  /*1e20*/  F2I.FTZ.U32.TRUNC.NTZ R13, R12 ;  /* 0x0000000c000d7305 */ /* 0x0000a4000021f000 */
[----:B0-----:R-:W-:Y:S02]  /*1e30*/  HFMA2 R12, -RZ, RZ, 0, 0 ;  /* 0x00000000ff0c7431 */ /* 0x001fe400000001ff */
[----:B--2---:R-:W-:-:S04]  /*1e40*/  IMAD.MOV R23, RZ, RZ, -R13 ;  /* 0x000000ffff177224 */ /* 0x004fc800078e0a0d */
        /* <DEDUP_REMOVED lines=9> */
[----:B------:R-:W-:-:S04]  /*1ee0*/  @!P0 IMAD.IADD R13, R13, 0x1, -R18 ;  /* 0x000000010d0d8824 */ /* 0x000fc800078e0a12 */
[----:B------:R-:W-:-:S05]  /*1ef0*/  IMAD.MOV.U32 R18, RZ, RZ, R13 ;  /* 0x000000ffff127224 */ /* 0x000fca00078e000d */
[----:B------:R-:W-:Y:S02]  /*1f00*/  @!P4 IADD3 R18, PT, PT, -R18, RZ, RZ ;  /* 0x000000ff1212c210 */ /* 0x000fe40007ffe1ff */
[----:B------:R-:W-:-:S04]  /*1f10*/  @!P5 LOP3.LUT R18, RZ, R14, RZ, 0x33, !PT ;  /* 0x0000000eff12d212 */ /* 0x000fc800078e33ff */
[----:B------:R-:W-:-:S07]  /*1f20*/  LEA R18, R18, UR10, 0x2 ;  /* 0x0000000a12127c11 */ /* 0x000fce000f8e10ff */
.L_x_2601:
[----:B------:R-:W-:Y:S02]  /*1f30*/  IMAD R12, R19, 0xc, R18 ;  /* 0x0000000c130c7824 */ /* 0x000fe400078e0212 */
[----:B------:R-:W-:-:S03]  /*1f40*/  IMAD.MOV.U32 R22, RZ, RZ, RZ ;  /* 0x000000ffff167224 */ /* 0x000fc600078e00ff */
[----:B------:R0:W2:Y:S01]  /*1f50*/  LDS R14, [R12] ;  /* 0x000000000c0e7984 */ /* 0x0000a20000000800 */
[----:B------:R-:W-:Y:S05]  /*1f60*/  @!P1 BRA `(.L_x_2596) ;  /* 0x0000000000109947 */ /* 0x000fea0003800000 */
[----:B------:R-:W-:-:S03]  /*1f70*/  UMOV UR10, 0xffffffff ;  /* 0xffffffff000a7882 */ /* 0x000fc60000000000 */
[----:B------:R-:W-:Y:S05]  /*1f80*/  BRA.DIV UR10, `(.L_x_2597) ;  /* 0x0000000a0a3c7947 */ /* 0x000fea000b800000 */
[----:B--2---:R2:W4:Y:S02]  /*1f90*/  SHFL.IDX PT, R23, R14, R8, R11 ;  /* 0x000000080e177389 */ /* 0x00452400000e000b */
.L_x_2621:
[----:B-1--4-:R-:W-:-:S07]  /*1fa0*/  IMAD R22, R20, R23, RZ ;  /* 0x0000001714167224 */ /* 0x012fce00078e02ff */
.L_x_2596:
[----:B------:R-:W-:Y:S05]  /*1fb0*/  @!P2 BRA `(.L_x_2598) ;  /* 0x000000000010a947 */ /* 0x000fea0003800000 */
[----:B------:R-:W-:-:S03]  /*1fc0*/  UMOV UR10, 0xffffffff ;  /* 0xffffffff000a7882 */ /* 0x000fc60000000000 */
[----:B------:R-:W-:Y:S05]  /*1fd0*/  BRA.DIV UR10, `(.L_x_2599) ;  /* 0x0000000a0a447947 */ /* 0x000fea000b800000 */
[----:B0-2---:R0:W2:Y:S02]  /*1fe0*/  SHFL.IDX PT, R12, R14, R9, R11 ;  /* 0x000000090e0c7389 */ /* 0x0050a400000e000b */
.L_x_2624:
[----:B--23--:R-:W-:-:S07]  /*1ff0*/  IMAD R22, R21, R12, R22 ;  /* 0x0000000c15167224 */ /* 0x00cfce00078e0216 */
.L_x_2598:
[----:B0-----:R-:W-:-:S07]  /*2000*/  MOV R12, UR19 ;  /* 0x00000013000c7c02 */ /* 0x001fce0008000f00 */
.L_x_2600:
        /* <DEDUP_REMOVED lines=8> */
[----:B--2---:R-:W0:Y:S01]  /*2090*/  I2F.U32.RP R14, UR20 ;  /* 0x00000014000e7d06 */ /* 0x004e220008209000 */
[----:B------:R-:W-:Y:S01]  /*20a0*/  HFMA2 R12, -RZ, RZ, 0, 0 ;  /* 0x00000000ff0c7431 */ /* 0x000fe200000001ff */
[----:B------:R-:W-:-:S06]  /*20b0*/  ISETP.NE.U32.AND P4, PT, RZ, UR20, PT ;  /* 0x00000014ff007c0c */ /* 0x000fcc000bf85070 */
        /* <DEDUP_REMOVED lines=13> */
[----:B------:R-:W-:-:S04]  /*2190*/  @!P4 LOP3.LUT R12, RZ, UR20, RZ, 0x33, !PT ;  /* 0x00000014ff0ccc12 */ /* 0x000fc8000f8e33ff */
[----:B------:R-:W-:-:S13]  /*21a0*/  ISETP.NE.AND P0, PT, R12, RZ, PT ;  /* 0x000000ff0c00720c */ /* 0x000fda0003f05270 */
[----:B------:R-:W-:Y:S02]  /*21b0*/  @!P0 IMAD R12, R2, R19, R17 ;  /* 0x00000013020c8224 */ /* 0x000fe400078e0211 */
[----:B------:R-:W-:-:S03]  /*21c0*/  IMAD.IADD R19, R6, 0x1, R19 ;  /* 0x0000000106137824 */ /* 0x000fc600078e0213 */
[----:B------:R-:W-:-:S05]  /*21d0*/  @!P0 LEA R13, R12, UR7, 0x2 ;  /* 0x000000070c0d8c11 */ /* 0x000fca000f8e10ff */
[----:B------:R4:W-:Y:S01]  /*21e0*/  @!P0 STS [R13], R22 ;  /* 0x000000160d008388 */ /* 0x0009e20000000800 */
[----:B------:R-:W-:-:S13]  /*21f0*/  ISETP.GE.AND P0, PT, R19, UR8, PT ;  /* 0x0000000813007c0c */ /* 0x000fda000bf06270 */
[----:B----4-:R-:W-:Y:S05]  /*2200*/  @!P0 BRA `(.L_x_2601) ;  /* 0xfffffffc00488947 */ /* 0x010fea000383ffff */
.L_x_2595:
[----:B------:R-:W-:Y:S05]  /*2210*/  @!P3 BRA `(.L_x_2602) ;  /* 0xfffffff80064b947 */ /* 0x000fea000383ffff */
.L_x_2572:
[----:B------:R-:W-:Y:S01]  /*2220*/  ISETP.NE.AND P0, PT, R10, 0x2, PT ;  /* 0x000000020a00780c */ /* 0x000fe20003f05270 */
[----:B------:R-:W-:Y:S01]  /*2230*/  IMAD.U32 R25, RZ, RZ, UR18 ;  /* 0x00000012ff197e24 */ /* 0x000fe2000f8e00ff */
[----:B------:R-:W-:Y:S05]  /*2240*/  WARPSYNC.ALL ;  /* 0x0000000000007948 */ /* 0x000fea0003800000 */
[----:B------:R-:W-:Y:S01]  /*2250*/  BAR.SYNC.DEFER_BLOCKING 0x0 ;  /* 0x0000000000007b1d */ /* 0x000fe20000010000 */
[----:B------:R-:W-:Y:S01]  /*2260*/  MOV R24, R0 ;  /* 0x0000000000187202 */ /* 0x000fe20000000f00 */
[----:B------:R-:W-:-:S04]  /*2270*/  IMAD.SHL.U32 R25, R25, 0x4, RZ ;  /* 0x0000000419197824 */ /* 0x000fc800078e00ff */
[----:B------:R-:W-:Y:S04]  /*2280*/  BSSY.RECONVERGENT B0, `(.L_x_2603) ;  /* 0x000001a000007945 */ /* 0x000fe80003800200 */
[----:B------:R-:W-:Y:S05]  /*2290*/  @!P0 BRA `(.L_x_2604) ;  /* 0x0000000000608947 */ /* 0x000fea0003800000 */
[----:B-1----:R-:W-:Y:S01]  /*22a0*/  LEA R16, R0, UR7, 0x2 ;  /* 0x0000000700107c11 */ /* 0x002fe2000f8e10ff */
[----:B0-2-4-:R-:W0:Y:S01]  /*22b0*/  LDC.64 R12, c[0x0][0x3a0] ;  /* 0x0000e800ff0c7b82 */ /* 0x015e220000000a00 */
[----:B------:R-:W-:Y:S01]  /*22c0*/  USHF.L.U32 UR10, UR6, 0xa, URZ ;  /* 0x0000000a060a7899 */ /* 0x000fe200080006ff */
[----:B------:R-:W-:Y:S01]  /*22d0*/  ISETP.NE.AND P0, PT, R10, 0x3, PT ;  /* 0x000000030a00780c */ /* 0x000fe20003f05270 */
[C---:B------:R-:W-:Y:S01]  /*22e0*/  VIADD R24, R0.reuse, UR18 ;  /* 0x0000001200187c36 */ /* 0x040fe20008000000 */
[----:B------:R-:W1:Y:S03]  /*22f0*/  LDS R15, [R16] ;  /* 0x00000000100f7984 */ /* 0x000e660000000800 */
[----:B------:R-:W-:-:S05]  /*2300*/  LOP3.LUT R17, R0, UR10, RZ, 0xfc, !PT ;  /* 0x0000000a00117c12 */ /* 0x000fca000f8efcff */
[----:B0-----:R-:W-:-:S05]  /*2310*/  IMAD.WIDE R12, R17, 0x4, R12 ;  /* 0x00000004110c7825 */ /* 0x001fca00078e020c */
[----:B-1----:R0:W-:Y:S01]  /*2320*/  STG.E desc[UR12][R12.64], R15 ;  /* 0x0000000f0c007986 */ /* 0x0021e2000c10190c */
[----:B------:R-:W-:Y:S05]  /*2330*/  @!P0 BRA `(.L_x_2604) ;  /* 0x0000000000388947 */ /* 0x000fea0003800000 */
[----:B------:R-:W-:Y:S02]  /*2340*/  ISETP.NE.AND P1, PT, R10, RZ, PT ;  /* 0x000000ff0a00720c */ /* 0x000fe40003f25270 */
[C---:B------:R-:W-:Y:S02]  /*2350*/  IADD3 R17, PT, PT, R25.reuse, R16, RZ ;  /* 0x0000001019117210 */ /* 0x040fe40007ffe0ff */
[----:B------:R-:W-:Y:S02]  /*2360*/  IADD3 R14, P0, PT, R25, R12, RZ ;  /* 0x0000000c190e7210 */ /* 0x000fe40007f1e0ff */
[----:B------:R-:W-:Y:S02]  /*2370*/  IADD3 R24, PT, PT, R24, UR18, RZ ;  /* 0x0000001218187c10 */ /* 0x000fe4000fffe0ff */
[----:B------:R-:W1:Y:S01]  /*2380*/  LDS R17, [R17] ;  /* 0x0000000011117984 */ /* 0x000e620000000800 */
[----:B0-----:R-:W-:-:S04]  /*2390*/  IMAD.X R15, RZ, RZ, R13, P0 ;  /* 0x000000ffff0f7224 */ /* 0x001fc800000e060d */
[C---:B------:R-:W-:Y:S01]  /*23a0*/  @P1 IADD3 R16, PT, PT, R25.reuse, R16, R25 ;  /* 0x0000001019101210 */ /* 0x040fe20007ffe019 */
[----:B------:R-:W0:Y:S01]  /*23b0*/  @P1 LDC R18, c[0x0][0x360] ;  /* 0x0000d800ff121b82 */ /* 0x000e220000000800 */
[----:B------:R-:W-:-:S03]  /*23c0*/  @P1 IADD3 R12, P0, PT, R25, R14, RZ ;  /* 0x0000000e190c1210 */ /* 0x000fc60007f1e0ff */
[----:B------:R-:W2:Y:S02]  /*23d0*/  @P1 LDS R19, [R16] ;  /* 0x0000000010131984 */ /* 0x000ea40000000800 */
[----:B------:R-:W-:Y:S02]  /*23e0*/  @P1 IMAD.X R13, RZ, RZ, R15, P0 ;  /* 0x000000ffff0d1224 */ /* 0x000fe400000e060f */
[----:B0-----:R-:W-:Y:S01]  /*23f0*/  @P1 IMAD.IADD R24, R24, 0x1, R18 ;  /* 0x0000000118181824 */ /* 0x001fe200078e0212 */
[----:B-1----:R0:W-:Y:S04]  /*2400*/  STG.E desc[UR12][R14.64], R17 ;  /* 0x000000110e007986 */ /* 0x0021e8000c10190c */
[----:B--2---:R0:W-:Y:S02]  /*2410*/  @P1 STG.E desc[UR12][R12.64], R19 ;  /* 0x000000130c001986 */ /* 0x0041e4000c10190c */
.L_x_2604:
[----:B------:R-:W-:Y:S05]  /*2420*/  BSYNC.RECONVERGENT B0 ;  /* 0x0000000000007941 */ /* 0x000fea0003800200 */
.L_x_2603:
[----:B------:R-:W5:Y:S01]  /*2430*/  S2UR UR10, SR_CgaCtaId ;  /* 0x00000000000a79c3 */ /* 0x000f620000008800 */
[----:B------:R-:W-:Y:S01]  /*2440*/  UMOV UR7, 0x400 ;  /* 0x0000040000077882 */ /* 0x000fe20000000000 */
[----:B------:R-:W-:Y:S01]  /*2450*/  BSSY.RECONVERGENT B0, `(.L_x_2605) ;  /* 0x000001c000007945 */ /* 0x000fe20003800200 */
[----:B------:R-:W-:-:S05]  /*2460*/  UIADD3 UR7, UPT, UPT, UR7, 0x1080, URZ ;  /* 0x0000108007077890 */ /* 0x000fca000fffe0ff */
[----:B0-2-4-:R-:W0:Y:S01]  /*2470*/  LDC.64 R12, c[0x0][0x3a0] ;  /* 0x0000e800ff0c7b82 */ /* 0x015e220000000a00 */
[----:B-----5:R-:W-:-:S12]  /*2480*/  ULEA UR7, UR10, UR7, 0x18 ;  /* 0x000000070a077291 */ /* 0x020fd8000f8ec0ff */
.L_x_2606:
[----:B-12---:R-:W-:Y:S01]  /*2490*/  LEA R16, R24, UR7, 0x2 ;  /* 0x0000000718107c11 */ /* 0x006fe2000f8e10ff */
[----:B------:R-:W-:-:S04]  /*24a0*/  IMAD.U32 R23, RZ, RZ, UR6 ;  /* 0x00000006ff177e24 */ /* 0x000fc8000f8e00ff */
[----:B------:R-:W-:Y:S01]  /*24b0*/  IMAD.IADD R26, R25, 0x1, R16 ;  /* 0x00000001191a7824 */ /* 0x000fe200078e0210 */
[----:B------:R1:W2:Y:S01]  /*24c0*/  LDS R28, [R16] ;  /* 0x00000000101c7984 */ /* 0x0002a20000000800 */
[----:B------:R-:W-:Y:S01]  /*24d0*/  LEA R23, R23, R24, 0xa ;  /* 0x0000001817177211 */ /* 0x000fe200078e50ff */
[C---:B------:R-:W-:Y:S02]  /*24e0*/  IMAD.IADD R24, R25.reuse, 0x1, R24 ;  /* 0x0000000119187824 */ /* 0x040fe400078e0218 */
[----:B------:R-:W-:Y:S02]  /*24f0*/  IADD3 R29, PT, PT, R25, R26, RZ ;  /* 0x0000001a191d7210 */ /* 0x000fe40007ffe0ff */
[----:B------:R-:W4:Y:S01]  /*2500*/  LDS R26, [R26] ;  /* 0x000000001a1a7984 */ /* 0x000f220000000800 */
[----:B0-----:R-:W-:-:S04]  /*2510*/  IMAD.WIDE R22, R23, 0x4, R12 ;  /* 0x0000000417167825 */ /* 0x001fc800078e020c */
[C---:B------:R-:W-:Y:S01]  /*2520*/  IMAD.IADD R27, R25.reuse, 0x1, R29 ;  /* 0x00000001191b7824 */ /* 0x040fe200078e021d */
[C---:B------:R-:W-:Y:S01]  /*2530*/  IADD3 R14, P0, PT, R25.reuse, R22, RZ ;  /* 0x00000016190e7210 */ /* 0x040fe20007f1e0ff */
[----:B------:R-:W0:Y:S04]  /*2540*/  LDS R29, [R29] ;  /* 0x000000001d1d7984 */ /* 0x000e280000000800 */
[----:B------:R-:W5:Y:S01]  /*2550*/  LDS R27, [R27] ;  /* 0x000000001b1b7984 */ /* 0x000f620000000800 */
[----:B------:R-:W-:Y:S01]  /*2560*/  IMAD.X R15, RZ, RZ, R23, P0 ;  /* 0x000000ffff0f7224 */ /* 0x000fe200000e0617 */
[----:B-1----:R-:W-:-:S05]  /*2570*/  IADD3 R16, P0, PT, R25, R14, RZ ;  /* 0x0000000e19107210 */ /* 0x002fca0007f1e0ff */
[----:B------:R-:W-:Y:S01]  /*2580*/  IMAD.X R17, RZ, RZ, R15, P0 ;  /* 0x000000ffff117224 */ /* 0x000fe200000e060f */
[----:B------:R-:W-:-:S04]  /*2590*/  IADD3 R18, P0, PT, R25, R16, RZ ;  /* 0x0000001019127210 */ /* 0x000fc80007f1e0ff */
[----:B------:R-:W-:Y:S02]  /*25a0*/  IADD3.X R19, PT, PT, RZ, R17, RZ, P0, !PT ;  /* 0x00000011ff137210 */ /* 0x000fe400007fe4ff */
[----:B------:R-:W-:Y:S01]  /*25b0*/  ISETP.GE.U32.AND P0, PT, R24, 0x400, PT ;  /* 0x000004001800780c */ /* 0x000fe20003f06070 */
[----:B--2---:R2:W-:Y:S04]  /*25c0*/  STG.E desc[UR12][R22.64], R28 ;  /* 0x0000001c16007986 */ /* 0x0045e8000c10190c */
[----:B----4-:R2:W-:Y:S04]  /*25d0*/  STG.E desc[UR12][R14.64], R26 ;  /* 0x0000001a0e007986 */ /* 0x0105e8000c10190c */
[----:B0-----:R2:W-:Y:S04]  /*25e0*/  STG.E desc[UR12][R16.64], R29 ;  /* 0x0000001d10007986 */ /* 0x0015e8000c10190c */
[----:B-----5:R2:W-:Y:S01]  /*25f0*/  STG.E desc[UR12][R18.64], R27 ;  /* 0x0000001b12007986 */ /* 0x0205e2000c10190c */
[----:B------:R-:W-:Y:S05]  /*2600*/  @!P0 BRA `(.L_x_2606) ;  /* 0xfffffffc00a08947 */ /* 0x000fea000383ffff */
[----:B------:R-:W-:Y:S05]  /*2610*/  BSYNC.RECONVERGENT B0 ;  /* 0x0000000000007941 */ /* 0x000fea0003800200 */
.L_x_2605:
[----:B------:R-:W0:Y:S02]  /*2620*/  LDCU UR7, c[0x0][0x374] ;  /* 0x00006e80ff0777ac */ /* 0x000e240008000800 */
[----:B0-----:R-:W-:Y:S02]  /*2630*/  UIADD3 UR6, UPT, UPT, UR7, UR6, URZ ;  /* 0x0000000607067290 */ /* 0x001fe4000fffe0ff */
[----:B------:R-:W-:-:S04]  /*2640*/  USHF.L.U32 UR7, UR7, 0x2, URZ ;  /* 0x0000000207077899 */ /* 0x000fc800080006ff */
[----:B------:R-:W-:-:S09]  /*2650*/  UISETP.GE.U32.AND UP0, UPT, UR6, UR7, UPT ;  /* 0x000000070600728c */ /* 0x000fd2000bf06070 */
[----:B------:R-:W-:Y:S05]  /*2660*/  BRA.U !UP0, `(.L_x_2607) ;  /* 0xffffffe5083c7547 */ /* 0x000fea000b83ffff */
[----:B------:R-:W-:Y:S05]  /*2670*/  EXIT ;  /* 0x000000000000794d */ /* 0x000fea0003800000 */
.L_x_2580:
[----:B------:R-:W-:Y:S01]  /*2680*/  BSSY B2, `(.L_x_2608) ;  /* 0x0000006000027945 */ /* 0x000fe20003800000 */
[----:B------:R-:W-:Y:S01]  /*2690*/  IMAD.MOV.U32 R13, RZ, RZ, R8 ;  /* 0x000000ffff0d7224 */ /* 0x000fe200078e0008 */
[----:B0-----:R-:W-:-:S07]  /*26a0*/  MOV R12, 0xffffffff ;  /* 0xffffffff000c7802 */ /* 0x001fce0000000f00 */
[----:B-123--:R-:W-:Y:S05]  /*26b0*/  WARPSYNC.COLLECTIVE R12, `(.L_x_2609) ;  /* 0x000000000c087348 */ /* 0x00efea0003c00000 */
[----:B--2---:R0:W2:Y:S02]  /*26c0*/  SHFL.IDX P0, R12, R14, R13, R11 ;  /* 0x0000000d0e0c7389 */ /* 0x0040a4000000000b */
[----:B0123--:R-:W-:Y:S05]  /*26d0*/  ENDCOLLECTIVE ;  /* 0x000000000000791b */ /* 0x00ffea0003800000 */
.L_x_2609:
[----:B------:R-:W-:Y:S05]  /*26e0*/  BSYNC B2 ;  /* 0x0000000000027941 */ /* 0x000fea0003800000 */
.L_x_2608:
[----:B------:R-:W-:Y:S05]  /*26f0*/  BRA `(.L_x_2610) ;  /* 0xffffffec00d47947 */ /* 0x000fea000383ffff */
.L_x_2582:
[----:B------:R-:W-:Y:S01]  /*2700*/  BSSY B2, `(.L_x_2611) ;  /* 0x0000006000027945 */ /* 0x000fe20003800000 */
[----:B------:R-:W-:Y:S02]  /*2710*/  IMAD.MOV.U32 R13, RZ, RZ, R9 ;  /* 0x000000ffff0d7224 */ /* 0x000fe400078e0009 */
[----:B0-----:R-:W-:-:S07]  /*2720*/  IMAD.MOV.U32 R12, RZ, RZ, -0x1 ;  /* 0xffffffffff0c7424 */ /* 0x001fce00078e00ff */
[----:B-123--:R-:W-:Y:S05]  /*2730*/  WARPSYNC.COLLECTIVE R12, `(.L_x_2612) ;  /* 0x000000000c087348 */ /* 0x00efea0003c00000 */
[----:B--2---:R0:W2:Y:S02]  /*2740*/  SHFL.IDX P0, R12, R14, R13, R11 ;  /* 0x0000000d0e0c7389 */ /* 0x0040a4000000000b */
[----:B0123--:R-:W-:Y:S05]  /*2750*/  ENDCOLLECTIVE ;  /* 0x000000000000791b */ /* 0x00ffea0003800000 */
.L_x_2612:
[----:B------:R-:W-:Y:S05]  /*2760*/  BSYNC B2 ;  /* 0x0000000000027941 */ /* 0x000fea0003800000 */
.L_x_2611:
[----:B------:R-:W-:Y:S05]  /*2770*/  BRA `(.L_x_2613) ;  /* 0xffffffec00c87947 */ /* 0x000fea000383ffff */
.L_x_2588:
[----:B------:R-:W-:Y:S01]  /*2780*/  BSSY B1, `(.L_x_2614) ;  /* 0x0000006000017945 */ /* 0x000fe20003800000 */
[----:B------:R-:W-:Y:S01]  /*2790*/  MOV R13, R8 ;  /* 0x00000008000d7202 */ /* 0x000fe20000000f00 */
[----:B0-----:R-:W-:-:S07]  /*27a0*/  IMAD.MOV.U32 R12, RZ, RZ, -0x1 ;  /* 0xffffffffff0c7424 */ /* 0x001fce00078e00ff */
[----:B-123--:R-:W-:Y:S05]  /*27b0*/  WARPSYNC.COLLECTIVE R12, `(.L_x_2615) ;  /* 0x000000000c087348 */ /* 0x00efea0003c00000 */
[----:B---3--:R0:W3:Y:S02]  /*27c0*/  SHFL.IDX P0, R12, R14, R13, R11 ;  /* 0x0000000d0e0c7389 */ /* 0x0080e4000000000b */
[----:B0123--:R-:W-:Y:S05]  /*27d0*/  ENDCOLLECTIVE ;  /* 0x000000000000791b */ /* 0x00ffea0003800000 */
.L_x_2615:
[----:B------:R-:W-:Y:S05]  /*27e0*/  BSYNC B1 ;  /* 0x0000000000017941 */ /* 0x000fea0003800000 */
.L_x_2614:
[----:B------:R-:W-:Y:S05]  /*27f0*/  BRA `(.L_x_2616) ;  /* 0xfffffff000ac7947 */ /* 0x000fea000383ffff */
.L_x_2590:
[----:B------:R-:W-:Y:S01]  /*2800*/  BSSY B1, `(.L_x_2617) ;  /* 0x0000006000017945 */ /* 0x000fe20003800000 */
[----:B------:R-:W-:Y:S01]  /*2810*/  IMAD.MOV.U32 R13, RZ, RZ, R9 ;  /* 0x000000ffff0d7224 */ /* 0x000fe200078e0009 */
[----:B------:R-:W-:-:S07]  /*2820*/  MOV R12, 0xffffffff ;  /* 0xffffffff000c7802 */ /* 0x000fce0000000f00 */
[----:B0-2---:R-:W-:Y:S05]  /*2830*/  WARPSYNC.COLLECTIVE R12, `(.L_x_2618) ;  /* 0x000000000c087348 */ /* 0x005fea0003c00000 */
[----:B------:R1:W3:Y:S02]  /*2840*/  SHFL.IDX P0, R12, R14, R13, R11 ;  /* 0x0000000d0e0c7389 */ /* 0x0002e4000000000b */
[----:B0123--:R-:W-:Y:S05]  /*2850*/  ENDCOLLECTIVE ;  /* 0x000000000000791b */ /* 0x00ffea0003800000 */
.L_x_2618:
[----:B------:R-:W-:Y:S05]  /*2860*/  BSYNC B1 ;  /* 0x0000000000017941 */ /* 0x000fea0003800000 */
.L_x_2617:
[----:B------:R-:W-:Y:S05]  /*2870*/  BRA `(.L_x_2619) ;  /* 0xfffffff000a07947 */ /* 0x000fea000383ffff */
.L_x_2597:
[----:B0-----:R-:W-:Y:S02]  /*2880*/  IMAD.MOV.U32 R12, RZ, RZ, -0x1 ;  /* 0xffffffffff0c7424 */ /* 0x001fe400078e00ff */
[----:B------:R-:W-:-:S07]  /*2890*/  IMAD.MOV.U32 R13, RZ, RZ, R8 ;  /* 0x000000ffff0d7224 */ /* 0x000fce00078e0008 */
[----:B-123--:R-:W-:Y:S05]  /*28a0*/  WARPSYNC.COLLECTIVE R12, `(.L_x_2620) ;  /* 0x000000000c087348 */ /* 0x00efea0003c00000 */
[----:B--2---:R0:W2:Y:S02]  /*28b0*/  SHFL.IDX P0, R12, R14, R13, R11 ;  /* 0x0000000d0e0c7389 */ /* 0x0040a4000000000b */
[----:B0123--:R-:W-:Y:S05]  /*28c0*/  ENDCOLLECTIVE ;  /* 0x000000000000791b */ /* 0x00ffea0003800000 */
.L_x_2620:
[----:B------:R-:W-:Y:S01]  /*28d0*/  MOV R23, R12 ;  /* 0x0000000c00177202 */ /* 0x000fe20000000f00 */
[----:B------:R-:W-:Y:S06]  /*28e0*/  BRA `(.L_x_2621) ;  /* 0xfffffff400ac7947 */ /* 0x000fec000383ffff */
.L_x_2599:
[----:B------:R-:W-:Y:S01]  /*28f0*/  BSSY B0, `(.L_x_2622) ;  /* 0x0000006000007945 */ /* 0x000fe20003800000 */
[----:B------:R-:W-:Y:S02]  /*2900*/  IMAD.MOV.U32 R13, RZ, RZ, R9 ;  /* 0x000000ffff0d7224 */ /* 0x000fe400078e0009 */
[----:B0-----:R-:W-:-:S07]  /*2910*/  IMAD.MOV.U32 R12, RZ, RZ, -0x1 ;  /* 0xffffffffff0c7424 */ /* 0x001fce00078e00ff */
[----:B-123--:R-:W-:Y:S05]  /*2920*/  WARPSYNC.COLLECTIVE R12, `(.L_x_2623) ;  /* 0x000000000c087348 */ /* 0x00efea0003c00000 */
[----:B--2---:R0:W2:Y:S02]  /*2930*/  SHFL.IDX P0, R12, R14, R13, R11 ;  /* 0x0000000d0e0c7389 */ /* 0x0040a4000000000b */
[----:B0123--:R-:W-:Y:S05]  /*2940*/  ENDCOLLECTIVE ;  /* 0x000000000000791b */ /* 0x00ffea0003800000 */
.L_x_2623:
[----:B------:R-:W-:Y:S05]  /*2950*/  BSYNC B0 ;  /* 0x0000000000007941 */ /* 0x000fea0003800000 */
.L_x_2622:
[----:B------:R-:W-:Y:S05]  /*2960*/  BRA `(.L_x_2624) ;  /* 0xfffffff400a07947 */ /* 0x000fea000383ffff */
        .weak           $__internal_25_$__cuda_sm20_div_u16
        .type           $__internal_25_$__cuda_sm20_div_u16,@function
        .size           $__internal_25_$__cuda_sm20_div_u16,(.L_x_57976 - $__internal_25_$__cuda_sm20_div_u16)
$__internal_25_$__cuda_sm20_div_u16:
        /* <DEDUP_REMOVED lines=18> */
[----:B------:R-:W-:Y:S06]  /*2a90*/  RET.REL.NODEC R10 `(_Z9cuda_gemmIiLi256ELi4ELi1ELi1024ELi2ELi2ELi32ELi1ELi0EEviiiPT_S1_S1_ii) ;  /* 0xffffffd40a587950 */ /* 0x000fec0003c3ffff */
.L_x_2625:
        /* <DEDUP_REMOVED lines=14> */
.L_x_57976:


//--------------------- .text._Z9cuda_gemmIiLi256ELi4ELi1ELi1024ELi2ELi2ELi32ELi0ELi1EEviiiPT_S1_S1_ii --------------------------
	.section	.text._Z9cuda_gemmIiLi256ELi4ELi1ELi1024ELi2ELi2ELi32ELi0ELi1EEviiiPT_S1_S1_ii,"ax",@progbits
	.align	128
        .global         _Z9cuda_gemmIiLi256ELi4ELi1ELi1024ELi2ELi2ELi32ELi0ELi1EEviiiPT_S1_S1_ii
        .type           _Z9cuda_gemmIiLi256ELi4ELi1ELi1024ELi2ELi2ELi32ELi0ELi1EEviiiPT_S1_S1_ii,@function
        .size           _Z9cuda_gemmIiLi256ELi4ELi1ELi1024ELi2ELi2ELi32ELi0ELi1EEviiiPT_S1_S1_ii,(.L_x_57977 - _Z9cuda_gemmIiLi256ELi4ELi1ELi1024ELi2ELi2ELi32ELi0ELi1EEviiiPT_S1_S1_ii)
        .other          _Z9cuda_gemmIiLi256ELi4ELi1ELi1024ELi2ELi2ELi32ELi0ELi1EEviiiPT_S1_S1_ii,@"STO_CUDA_ENTRY STV_DEFAULT"
_Z9cuda_gemmIiLi256ELi4ELi1ELi1024ELi2ELi2ELi32ELi0ELi1EEviiiPT_S1_S1_ii:
.text._Z9cuda_gemmIiLi256ELi4ELi1ELi1024ELi2ELi2ELi32ELi0ELi1EEviiiPT_S1_S1_ii:
        /* <DEDUP_REMOVED lines=12> */
.L_x_2628:
[----:B0-2---:R-:W-:-:S06]  /*00c0*/  IMAD.WIDE.U32 R2, R7, 0x4, R4 ;  /* 0x0000000407027825 */ /* 0x005fcc00078e0004 */
[----:B------:R-:W2:Y:S01]  /*00d0*/  LDG.E R2, desc[UR12][R2.64] ;  /* 0x0000000c02027981 */ /* 0x000ea2000c1e1900 */
[C---:B------:R-:W-:Y:S01]  /*00e0*/  LOP3.LUT R9, R7.reuse, 0x1, RZ, 0xc0, !PT ;  /* 0x0000000107097812 */ /* 0x040fe200078ec0ff */
[----:B------:R-:W-:Y:S02]  /*00f0*/  IMAD.SHL.U32 R8, R7, 0x2, RZ ;  /* 0x0000000207087824 */ /* 0x000fe400078e00ff */
[----:B-1----:R-:W-:Y:S02]  /*0100*/  IMAD.IADD R7, R10, 0x1, R7 ;  /* 0x000000010a077824 */ /* 0x002fe400078e0207 */
[----:B------:R-:W-:Y:S01]  /*0110*/  IMAD R9, R9, 0xc, R6 ;  /* 0x0000000c09097824 */ /* 0x000fe200078e0206 */
[----:B------:R-:W-:Y:S02]  /*0120*/  LOP3.LUT R8, R8, 0xfffffffc, RZ, 0xc0, !PT ;  /* 0xfffffffc08087812 */ /* 0x000fe400078ec0ff */
[----:B------:R-:W-:Y:S02]  /*0130*/  ISETP.GE.U32.AND P0, PT, R7, 0x4, PT ;  /* 0x000000040700780c */ /* 0x000fe40003f06070 */
[----:B------:R-:W-:-:S05]  /*0140*/  IADD3 R9, PT, PT, R9, R8, RZ ;  /* 0x0000000809097210 */ /* 0x000fca0007ffe0ff */
[----:B--2---:R0:W-:Y:S06]  /*0150*/  STS [R9], R2 ;  /* 0x0000000209007388 */ /* 0x0041ec0000000800 */
[----:B------:R-:W-:Y:S05]  /*0160*/  @!P0 BRA `(.L_x_2628) ;  /* 0xfffffffc00d48947 */ /* 0x000fea000383ffff */
.L_x_2627:
[----:B------:R-:W-:Y:S05]  /*0170*/  BSYNC.RECONVERGENT B0 ;  /* 0x0000000000007941 */ /* 0x000fea0003800200 */
.L_x_2626:
[----:B------:R-:W1:Y:S01]  /*0180*/  LDCU UR20, c[0x0][0x360] ;  /* 0x00006c00ff1477ac */ /* 0x000e620008000800 */
[----:B------:R-:W0:Y:S08]  /*0190*/  LDC R12, c[0x0][0x374] ;  /* 0x0000dd00ff0c7b82 */ /* 0x000e300000000800 */
[----:B------:R-:W2:Y:S01]  /*01a0*/  S2UR UR7, SR_CTAID.Y ;  /* 0x00000000000779c3 */ /* 0x000ea20000002600 */
[----:B0-----:R-:W-:-:S05]  /*01b0*/  IMAD.SHL.U32 R2, R12, 0x4, RZ ;  /* 0x000000040c027824 */ /* 0x001fca00078e00ff */
[----:B--2---:R-:W-:-:S13]  /*01c0*/  ISETP.LE.U32.AND P0, PT, R2, UR7, PT ;  /* 0x0000000702007c0c */ /* 0x004fda000bf03070 */
[----:B-1----:R-:W-:Y:S05]  /*01d0*/  @P0 EXIT ;  /* 0x000000000000094d */ /* 0x002fea0003800000 */
[----:B------:R-:W0:Y:S01]  /*01e0*/  S2UR UR4, SR_CgaCtaId ;  /* 0x00000000000479c3 */ /* 0x000e220000008800 */
[C---:B------:R-:W-:Y:S01]  /*01f0*/  IMAD.SHL.U32 R13, R0.reuse, 0x4, RZ ;  /* 0x00000004000d7824 */ /* 0x040fe200078e00ff */
[----:B------:R-:W-:Y:S01]  /*0200*/  UMOV UR8, 0x400 ;  /* 0x0000040000087882 */ /* 0x000fe20000000000 */
[C---:B------:R-:W-:Y:S01]  /*0210*/  IADD3 R2, PT, PT, R0.reuse, UR20, RZ ;  /* 0x0000001400027c10 */ /* 0x040fe2000fffe0ff */
[----:B------:R-:W-:Y:S01]  /*0220*/  IMAD.U32 R15, RZ, RZ, UR7 ;  /* 0x00000007ff0f7e24 */ /* 0x000fe2000f8e00ff */
[----:B------:R-:W-:Y:S01]  /*0230*/  LOP3.LUT R14, R0, 0x1, RZ, 0xc0, !PT ;  /* 0x00000001000e7812 */ /* 0x000fe200078ec0ff */
[----:B------:R-:W-:Y:S01]  /*0240*/  ULOP3.LUT UR5, UR20, 0xffff, URZ, 0xc0, !UPT ;  /* 0x0000ffff14057892 */ /* 0x000fe2000f8ec0ff */
[----:B------:R-:W-:Y:S01]  /*0250*/  LOP3.LUT R2, R2, 0x3ff, RZ, 0x3c, !PT ;  /* 0x000003ff02027812 */ /* 0x000fe200078e3cff */
[----:B------:R-:W1:Y:S01]  /*0260*/  S2UR UR6, SR_CTAID.X ;  /* 0x00000000000679c3 */ /* 0x000e620000002500 */
[----:B------:R-:W-:Y:S02]  /*0270*/  LOP3.LUT R16, R13, 0x4, RZ, 0xc0, !PT ;  /* 0x000000040d107812 */ /* 0x000fe400078ec0ff */
[----:B------:R-:W-:-:S02]  /*0280*/  LOP3.LUT R2, R2, 0xffff, RZ, 0xc0, !PT ;  /* 0x0000ffff02027812 */ /* 0x000fc400078ec0ff */
[----:B------:R-:W-:Y:S01]  /*0290*/  MOV R6, 0x2f0 ;  /* 0x000002f000067802 */ /* 0x000fe20000000f00 */
[----:B0-----:R-:W-:-:S06]  /*02a0*/  ULEA UR4, UR4, UR8, 0x18 ;  /* 0x0000000804047291 */ /* 0x001fcc000f8ec0ff */
[----:B------:R-:W-:Y:S01]  /*02b0*/  IADD3 R16, PT, PT, R16, UR4, RZ ;  /* 0x0000000410107c10 */ /* 0x000fe2000fffe0ff */
[----:B-1----:R-:W-:Y:S02]  /*02c0*/  USHF.L.U32 UR14, UR6, 0xa, URZ ;  /* 0x0000000a060e7899 */ /* 0x002fe400080006ff */
[----:B------:R-:W-:-:S12]  /*02d0*/  USHF.L.U32 UR6, UR6, 0x9, URZ ;  /* 0x0000000906067899 */ /* 0x000fd800080006ff */
[----:B------:R-:W-:Y:S05]  /*02e0*/  CALL.REL.NOINC `($__internal_26_$__cuda_sm20_div_u16) ;  /* 0x0000000c00c87944 */ /* 0x000fea0003c00000 */
[----:B------:R-:W0:Y:S01]  /*02f0*/  S2UR UR10, SR_CgaCtaId ;  /* 0x00000000000a79c3 */ /* 0x000e220000008800 */
[----:B------:R-:W1:Y:S01]  /*0300*/  LDCU UR9, c[0x0][0x388] ;  /* 0x00007100ff0977ac */ /* 0x000e620008000800 */
[----:B------:R-:W-:Y:S01]  /*0310*/  IMAD.SHL.U32 R3, R0, 0x2, RZ ;  /* 0x0000000200037824 */ /* 0x000fe200078e00ff */
[----:B------:R-:W-:Y:S01]  /*0320*/  LOP3.LUT R17, R17, 0x3, RZ, 0xc0, !PT ;  /* 0x0000000311117812 */ /* 0x000fe200078ec0ff */
[----:B------:R-:W2:Y:S01]  /*0330*/  LDCU.64 UR4, c[0x0][0x390] ;  /* 0x00007200ff0477ac */ /* 0x000ea20008000a00 */
[--C-:B------:R-:W-:Y:S02]  /*0340*/  LOP3.LUT R18, RZ, 0x1, R0.reuse, 0x44, !PT ;  /* 0x00000001ff127812 */ /* 0x100fe400078e4400 */
[----:B------:R-:W-:Y:S01]  /*0350*/  LOP3.LUT R3, R3, 0x1, R0, 0xf4, !PT ;  /* 0x0000000103037812 */ /* 0x000fe200078ef400 */
[----:B------:R-:W-:Y:S02]  /*0360*/  UIADD3 UR7, UPT, UPT, UR8, 0x80, URZ ;  /* 0x0000008008077890 */ /* 0x000fe4000fffe0ff */
[----:B------:R-:W-:-:S02]  /*0370*/  UIADD3 UR8, UPT, UPT, UR8, 0x1080, URZ ;  /* 0x0000108008087890 */ /* 0x000fc4000fffe0ff */
[----:B------:R-:W-:Y:S02]  /*0380*/  UISETP.GT.U32.AND UP0, UPT, UR20, 0xff, UPT ;  /* 0x000000ff1400788c */ /* 0x000fe4000bf04070 */
[----:B------:R-:W-:Y:S02]  /*0390*/  USHF.L.U32 UR15, UR20, 0x2, URZ ;  /* 0x00000002140f7899 */ /* 0x000fe400080006ff */
[----:B------:R-:W-:Y:S02]  /*03a0*/  USEL UR21, URZ, 0x1, !UP0 ;  /* 0x00000001ff157887 */ /* 0x000fe4000c000000 */
[----:B-1----:R-:W-:Y:S02]  /*03b0*/  ULEA.HI UR9, UR9, UR9, URZ, 0x1 ;  /* 0x0000000909097291 */ /* 0x002fe4000f8f08ff */
[----:B--2---:R-:W-:Y:S02]  /*03c0*/  UIMAD.WIDE.U32 UR16, UR20, 0x4, UR4 ;  /* 0x00000004141078a5 */ /* 0x004fe4000f8e0004 */
[----:B0-----:R-:W-:-:S02]  /*03d0*/  ULEA UR7, UR10, UR7, 0x18 ;  /* 0x000000070a077291 */ /* 0x001fc4000f8ec0ff */
[----:B------:R-:W-:Y:S02]  /*03e0*/  ULEA UR8, UR10, UR8, 0x18 ;  /* 0x000000080a087291 */ /* 0x000fe4000f8ec0ff */
[----:B------:R-:W-:Y:S02]  /*03f0*/  UIMAD.WIDE.U32 UR18, UR20, 0x8, UR4 ;  /* 0x00000008141278a5 */ /* 0x000fe4000f8e0004 */
[----:B------:R-:W-:Y:S01]  /*0400*/  LEA R19, R3, UR7, 0x2 ;  /* 0x0000000703137c11 */ /* 0x000fe2000f8e10ff */
[----:B------:R-:W-:Y:S01]  /*0410*/  UIMAD.WIDE.U32 UR4, UR20, 0xc, UR4 ;  /* 0x0000000c140478a5 */ /* 0x000fe2000f8e0004 */
[----:B------:R-:W-:Y:S01]  /*0420*/  VIADD R20, R13, UR8 ;  /* 0x000000080d147c36 */ /* 0x000fe20008000000 */
[----:B------:R-:W-:-:S12]  /*0430*/  USHF.R.S32.HI UR9, URZ, 0x1, UR9 ;  /* 0x00000001ff097899 */ /* 0x000fd80008011409 */
.L_x_2643:
[----:B------:R-:W-:Y:S01]  /*0440*/  ISETP.NE.AND P0, PT, R17, 0x2, PT ;  /* 0x000000021100780c */ /* 0x000fe20003f05270 */
[----:B0-----:R-:W0:Y:S01]  /*0450*/  S2UR UR10, SR_CgaCtaId ;  /* 0x00000000000a79c3 */ /* 0x001e220000008800 */
[----:B------:R-:W-:Y:S01]  /*0460*/  BSSY.RECONVERGENT B0, `(.L_x_2629) ;  /* 0x000001f000007945 */ /* 0x000fe20003800200 */
[----:B------:R-:W-:-:S10]  /*0470*/  MOV R21, R0 ;  /* 0x0000000000157202 */ /* 0x000fd40000000f00 */
        /* <DEDUP_REMOVED lines=21> */
[----:B------:R-:W2:Y:S02]  /*05d0*/  LDG.E R4, desc[UR12][R4.64] ;  /* 0x0000000c04047981 */ /* 0x000ea4000c1e1900 */
[----:B------:R-:W-:-:S05]  /*05e0*/  @P0 IADD3.X R3, PT, PT, RZ, R5, RZ, P1, !PT ;  /* 0x00000005ff030210 */ /* 0x000fca0000ffe4ff */
[----:B------:R-:W3:Y:S01]  /*05f0*/  @P0 LDG.E R2, desc[UR12][R2.64] ;  /* 0x0000000c02020981 */ /* 0x000ee2000c1e1900 */
[----:B------:R-:W-:Y:S02]  /*0600*/  VIADD R9, R7, UR15 ;  /* 0x0000000f07097c36 */ /* 0x000fe40008000000 */
[----:B------:R-:W-:-:S05]  /*0610*/  VIADD R21, R21, UR20 ;  /* 0x0000001415157c36 */ /* 0x000fca0008000000 */
[----:B------:R-:W-:Y:S01]  /*0620*/  @P0 IADD3 R21, PT, PT, R21, UR20, RZ ;  /* 0x0000001415150c10 */ /* 0x000fe2000fffe0ff */
[----:B--2---:R2:W-:Y:S04]  /*0630*/  STS [R7+UR15], R4 ;  /* 0x0000000407007988 */ /* 0x0045e8000800080f */
[----:B---3--:R2:W-:Y:S02]  /*0640*/  @P0 STS [R9+UR15], R2 ;  /* 0x0000000209000988 */ /* 0x0085e4000800080f */
.L_x_2630:
[----:B0-----:R-:W-:Y:S05]  /*0650*/  BSYNC.RECONVERGENT B0 ;  /* 0x0000000000007941 */ /* 0x001fea0003800200 */
.L_x_2629:
[----:B--2---:R-:W0:Y:S01]  /*0660*/  LDC.64 R2, c[0x0][0x390] ;  /* 0x0000e400ff027b82 */ /* 0x004e220000000a00 */
[----:B------:R-:W2:Y:S01]  /*0670*/  LDCU UR11, c[0x0][0x388] ;  /* 0x00007100ff0b77ac */ /* 0x000ea20008000800 */
[----:B-1----:R-:W-:Y:S01]  /*0680*/  VIADD R4, R21, UR14 ;  /* 0x0000000e15047c36 */ /* 0x002fe20008000000 */
[----:B------:R-:W-:Y:S01]  /*0690*/  BSSY.RECONVERGENT B0, `(.L_x_2631) ;  /* 0x0000020000007945 */ /* 0x000fe20003800200 */
[----:B------:R-:W-:Y:S02]  /*06a0*/  UMOV UR7, 0x400 ;  /* 0x0000040000077882 */ /* 0x000fe40000000000 */
[----:B------:R-:W-:-:S04]  /*06b0*/  UIADD3 UR7, UPT, UPT, UR7, 0x80, URZ ;  /* 0x0000008007077890 */ /* 0x000fc8000fffe0ff */
[----:B------:R-:W-:-:S06]  /*06c0*/  ULEA UR7, UR10, UR7, 0x18 ;  /* 0x000000070a077291 */ /* 0x000fcc000f8ec0ff */
[----:B------:R-:W-:Y:S01]  /*06d0*/  LEA R22, R21, UR7, 0x2 ;  /* 0x0000000715167c11 */ /* 0x000fe2000f8e10ff */
[----:B--2---:R-:W-:-:S07]  /*06e0*/  IMAD R23, R15, UR11, R4 ;  /* 0x0000000b0f177c24 */ /* 0x004fce000f8e0204 */
.L_x_2632:
[----:B------:R-:W-:Y:S01]  /*06f0*/  MOV R9, UR17 ;  /* 0x0000001100097c02 */ /* 0x000fe20008000f00 */
[----:B------:R-:W-:Y:S01]  /*0700*/  IMAD.U32 R8, RZ, RZ, UR16 ;  /* 0x00000010ff087e24 */ /* 0x000fe2000f8e00ff */
[----:B-1----:R-:W-:Y:S01]  /*0710*/  MOV R6, UR4 ;  /* 0x0000000400067c02 */ /* 0x002fe20008000f00 */
[----:B------:R-:W-:Y:S02]  /*0720*/  IMAD.U32 R10, RZ, RZ, UR18 ;  /* 0x00000012ff0a7e24 */ /* 0x000fe4000f8e00ff */
[----:B------:R-:W-:Y:S02]  /*0730*/  IMAD.U32 R11, RZ, RZ, UR19 ;  /* 0x00000013ff0b7e24 */ /* 0x000fe4000f8e00ff */
[----:B------:R-:W-:Y:S02]  /*0740*/  IMAD.U32 R7, RZ, RZ, UR5 ;  /* 0x00000005ff077e24 */ /* 0x000fe4000f8e00ff */
        /* <DEDUP_REMOVED lines=21> */
.L_x_2631:
[----:B------:R-:W-:Y:S01]  /*08a0*/  ISETP.NE.AND P0, PT, R17, 0x2, PT ;  /* 0x000000021100780c */ /* 0x000fe20003f05270 */
[----:B------:R-:W-:Y:S01]  /*08b0*/  BSSY.RECONVERGENT B0, `(.L_x_2633) ;  /* 0x0000010000007945 */ /* 0x000fe20003800200 */
[----:B------:R-:W-:Y:S01]  /*08c0*/  IADD3 R9, PT, PT, R0, UR20, RZ ;  /* 0x0000001400097c10 */ /* 0x000fe2000fffe0ff */
[----:B------:R-:W-:-:S04]  /*08d0*/  IMAD.MOV.U32 R2, RZ, RZ, R0 ;  /* 0x000000ffff027224 */ /* 0x000fc800078e0000 */
[----:B------:R-:W-:-:S06]  /*08e0*/  VIADD R8, R9, UR20 ;  /* 0x0000001409087c36 */ /* 0x000fcc0008000000 */
        /* <DEDUP_REMOVED lines=8> */
[----:B------:R-:W-:Y:S01]  /*0970*/  VIADD R4, R8, UR20 ;  /* 0x0000001408047c36 */ /* 0x000fe20008000000 */
[----:B------:R-:W-:-:S09]  /*0980*/  MOV R2, R8 ;  /* 0x0000000800027202 */ /* 0x000fd20000000f00 */
[----:B------:R0:W-:Y:S01]  /*0990*/  @P0 STS [R3+UR15], RZ ;  /* 0x000000ff03000988 */ /* 0x0001e2000800080f */
[----:B------:R-:W-:-:S07]  /*09a0*/  @P0 IMAD.MOV.U32 R2, RZ, RZ, R4 ;  /* 0x000000ffff020224 */ /* 0x000fce00078e0004 */
.L_x_2634:
[----:B------:R-:W-:Y:S05]  /*09b0*/  BSYNC.RECONVERGENT B0 ;  /* 0x0000000000007941 */ /* 0x000fea0003800200 */
.L_x_2633:
[----:B------:R-:W-:Y:S01]  /*09c0*/  UMOV UR7, 0x400 ;  /* 0x0000040000077882 */ /* 0x000fe20000000000 */
[----:B------:R-:W-:Y:S01]  /*09d0*/  BSSY.RECONVERGENT B0, `(.L_x_2635) ;  /* 0x000000d000007945 */ /* 0x000fe20003800200 */
[----:B------:R-:W-:-:S04]  /*09e0*/  UIADD3 UR7, UPT, UPT, UR7, 0x1080, URZ ;  /* 0x0000108007077890 */ /* 0x000fc8000fffe0ff */
[----:B------:R-:W-:-:S12]  /*09f0*/  ULEA UR7, UR10, UR7, 0x18 ;  /* 0x000000070a077291 */ /* 0x000fd8000f8ec0ff */
.L_x_2636:
        /* <DEDUP_REMOVED lines=11> */
.L_x_2635:
[----:B------:R-:W0:Y:S08]  /*0ab0*/  S2UR UR11, SR_CgaCtaId ;  /* 0x00000000000b79c3 */ /* 0x000e300000008800 */
[----:B------:R-:W-:Y:S01]  /*0ac0*/  BAR.SYNC.DEFER_BLOCKING 0x0 ;  /* 0x0000000000007b1d */ /* 0x000fe20000010000 */
[----:B-1----:R-:W-:Y:S02]  /*0ad0*/  IMAD.SHL.U32 R25, R0, 0x2, RZ ;  /* 0x0000000200197824 */ /* 0x002fe400078e00ff */
[----:B--2---:R-:W-:-:S03]  /*0ae0*/  HFMA2 R5, -RZ, RZ, 0, 0 ;  /* 0x00000000ff057431 */ /* 0x004fc600000001ff */
[----:B------:R-:W-:Y:S01]  /*0af0*/  UMOV UR10, 0x400 ;  /* 0x00000400000a7882 */ /* 0x000fe20000000000 */
[----:B------:R-:W-:Y:S01]  /*0b00*/  LOP3.LUT R2, R25, 0x1, R0, 0xf8, !PT ;  /* 0x0000000119027812 */ /* 0x000fe200078ef800 */
[----:B------:R-:W-:-:S04]  /*0b10*/  UIADD3 UR10, UPT, UPT, UR10, 0x80, URZ ;  /* 0x000000800a0a7890 */ /* 0x000fc8000fffe0ff */
[----:B0-----:R-:W-:Y:S01]  /*0b20*/  ULEA UR10, UR11, UR10, 0x18 ;  /* 0x0000000a0b0a7291 */ /* 0x001fe2000f8ec0ff */
[----:B------:R0:W1:Y:S05]  /*0b30*/  LDS R3, [R19] ;  /* 0x0000000013037984 */ /* 0x00006a0000000800 */
[----:B------:R-:W-:-:S06]  /*0b40*/  LEA R2, R2, UR10, 0x2 ;  /* 0x0000000a02027c11 */ /* 0x000fcc000f8e10ff */
[----:B0-----:R-:W2:Y:S02]  /*0b50*/  LDS R2, [R2] ;  /* 0x0000000002027984 */ /* 0x001ea40000000800 */
.L_x_2637:
[C---:B------:R-:W-:Y:S02]  /*0b60*/  IMAD R4, R5.reuse, 0xc, R16 ;  /* 0x0000000c05047824 */ /* 0x040fe400078e0210 */
[C---:B0-----:R-:W-:Y:S01]  /*0b70*/  IMAD R21, R5.reuse, 0x800, R20 ;  /* 0x0000080005157824 */ /* 0x041fe200078e0214 */
[----:B------:R-:W-:Y:S02]  /*0b80*/  IADD3 R5, PT, PT, R5, UR21, RZ ;  /* 0x0000001505057c10 */ /* 0x000fe4000fffe0ff */
[----:B------:R-:W0:Y:S02]  /*0b90*/  LDS R7, [R4] ;  /* 0x0000000004077984 */ /* 0x000e240000000800 */
[----:B------:R-:W-:Y:S02]  /*0ba0*/  ISETP.GE.U32.AND P0, PT, R5, 0x2, PT ;  /* 0x000000020500780c */ /* 0x000fe40003f06070 */
[----:B------:R-:W-:Y:S04]  /*0bb0*/  LDS R23, [R21] ;  /* 0x0000000015177984 */ /* 0x000fe80000000800 */
[----:B0-----:R-:W2:Y:S04]  /*0bc0*/  SHFL.IDX PT, R11, R7, R14, 0x1e1f ;  /* 0x001e1f0e070b7589 */ /* 0x001ea800000e0000 */
[----:B------:R-:W1:Y:S01]  /*0bd0*/  SHFL.IDX PT, R10, R7, R18, 0x1e1f ;  /* 0x001e1f12070a7589 */ /* 0x000e6200000e0000 */
[----:B--2---:R-:W-:-:S04]  /*0be0*/  IMAD R6, R2, R11, RZ ;  /* 0x0000000b02067224 */ /* 0x004fc800078e02ff */
[----:B-1----:R-:W-:-:S04]  /*0bf0*/  IMAD R6, R3, R10, R6 ;  /* 0x0000000a03067224 */ /* 0x002fc800078e0206 */
[----:B------:R-:W-:-:S05]  /*0c00*/  IMAD.IADD R6, R6, 0x1, R23 ;  /* 0x0000000106067824 */ /* 0x000fca00078e0217 */
[----:B------:R0:W-:Y:S01]  /*0c10*/  STS [R21], R6 ;  /* 0x0000000615007388 */ /* 0x0001e20000000800 */
[----:B------:R-:W-:Y:S05]  /*0c20*/  @!P0 BRA `(.L_x_2637) ;  /* 0xfffffffc00cc8947 */ /* 0x000fea000383ffff */
[----:B------:R-:W-:Y:S01]  /*0c30*/  LOP3.LUT R25, R25, 0x1, R0, 0xf8, !PT ;  /* 0x0000000119197812 */ /* 0x000fe200078ef800 */
[----:B------:R1:W2:Y:S01]  /*0c40*/  LDS R3, [R19+0x800] ;  /* 0x0008000013037984 */ /* 0x0002a20000000800 */
[----:B------:R-:W-:Y:S02]  /*0c50*/  IMAD.MOV.U32 R5, RZ, RZ, RZ ;  /* 0x000000ffff057224 */ /* 0x000fe400078e00ff */
[----:B------:R-:W-:-:S06]  /*0c60*/  LEA R2, R25, UR10, 0x2 ;  /* 0x0000000a19027c11 */ /* 0x000fcc000f8e10ff */
[----:B-1----:R-:W3:Y:S02]  /*0c70*/  LDS R2, [R2+0x800] ;  /* 0x0008000002027984 */ /* 0x002ee40000000800 */
.L_x_2638:
[C---:B------:R-:W-:Y:S02]  /*0c80*/  IMAD R4, R5.reuse, 0xc, R16 ;  /* 0x0000000c05047824 */ /* 0x040fe400078e0210 */
[C---:B01----:R-:W-:Y:S02]  /*0c90*/  IMAD R21, R5.reuse, 0x800, R20 ;  /* 0x0000080005157824 */ /* 0x043fe400078e0214 */
[----:B------:R-:W-:Y:S01]  /*0ca0*/  VIADD R5, R5, UR21 ;  /* 0x0000001505057c36 */ /* 0x000fe20008000000 */
[----:B------:R-:W0:Y:S04]  /*0cb0*/  LDS R7, [R4] ;  /* 0x0000000004077984 */ /* 0x000e280000000800 */
[----:B------:R-:W-:Y:S01]  /*0cc0*/  LDS R23, [R21+0x400] ;  /* 0x0004000015177984 */ /* 0x000fe20000000800 */
[----:B------:R-:W-:-:S03]  /*0cd0*/  ISETP.GE.U32.AND P0, PT, R5, 0x2, PT ;  /* 0x000000020500780c */ /* 0x000fc60003f06070 */
[----:B0-----:R-:W3:Y:S04]  /*0ce0*/  SHFL.IDX PT, R11, R7, R14, 0x1e1f ;  /* 0x001e1f0e070b7589 */ /* 0x001ee800000e0000 */
[----:B------:R-:W2:Y:S01]  /*0cf0*/  SHFL.IDX PT, R10, R7, R18, 0x1e1f ;  /* 0x001e1f12070a7589 */ /* 0x000ea200000e0000 */
[----:B---3--:R-:W-:-:S04]  /*0d00*/  IMAD R6, R2, R11, RZ ;  /* 0x0000000b02067224 */ /* 0x008fc800078e02ff */
[----:B--2---:R-:W-:-:S05]  /*0d10*/  IMAD R6, R3, R10, R6 ;  /* 0x0000000a03067224 */ /* 0x004fca00078e0206 */
[----:B------:R-:W-:-:S05]  /*0d20*/  IADD3 R6, PT, PT, R6, R23, RZ ;  /* 0x0000001706067210 */ /* 0x000fca0007ffe0ff */
[----:B------:R1:W-:Y:S01]  /*0d30*/  STS [R21+0x400], R6 ;  /* 0x0004000615007388 */ /* 0x0003e20000000800 */
[----:B------:R-:W-:Y:S05]  /*0d40*/  @!P0 BRA `(.L_x_2638) ;  /* 0xfffffffc00cc8947 */ /* 0x000fea000383ffff */
[----:B------:R-:W0:Y:S08]  /*0d50*/  LDC R4, c[0x0][0x384] ;  /* 0x0000e100ff047b82 */ /* 0x000e300000000800 */
[----:B------:R-:W-:Y:S01]  /*0d60*/  BAR.SYNC.DEFER_BLOCKING 0x0 ;  /* 0x0000000000007b1d */ /* 0x000fe20000010000 */
[----:B------:R-:W-:Y:S01]  /*0d70*/  ISETP.NE.AND P0, PT, R17, 0x2, PT ;  /* 0x000000021100780c */ /* 0x000fe20003f05270 */
[----:B------:R-:W-:-:S04]  /*0d80*/  IMAD.MOV.U32 R10, RZ, RZ, R0 ;  /* 0x000000ffff0a7224 */ /* 0x000fc800078e0000 */
[----:B------:R-:W-:Y:S02]  /*0d90*/  BSSY.RECONVERGENT B0, `(.L_x_2639) ;  /* 0x000001b000007945 */ /* 0x000fe40003800200 */
[----:B------:R-:W2:Y:S01]  /*0da0*/  LDC.64 R2, c[0x0][0x3a0] ;  /* 0x0000e800ff027b82 */ /* 0x000ea20000000a00 */
[----:B0-----:R-:W-:-:S05]  /*0db0*/  IMAD R11, R15, R4, UR6 ;  /* 0x000000060f0b7e24 */ /* 0x001fca000f8e0204 */
[----:B------:R-:W-:Y:S05]  /*0dc0*/  @!P0 BRA `(.L_x_2640) ;  /* 0x00000000005c8947 */ /* 0x000fea0003800000 */
[----:B-1----:R-:W0:Y:S01]  /*0dd0*/  LDS R21, [R13+UR8] ;  /* 0x000000080d157984 */ /* 0x002e220008000800 */
[----:B------:R-:W1:Y:S01]  /*0de0*/  LDC.64 R4, c[0x0][0x3a0] ;  /* 0x0000e800ff047b82 */ /* 0x000e620000000a00 */
[----:B------:R-:W-:Y:S01]  /*0df0*/  IADD3 R7, PT, PT, R11, R0, RZ ;  /* 0x000000000b077210 */ /* 0x000fe20007ffe0ff */
[----:B------:R-:W-:Y:S01]  /*0e00*/  IMAD.MOV.U32 R10, RZ, RZ, R9 ;  /* 0x000000ffff0a7224 */ /* 0x000fe200078e0009 */
[----:B------:R-:W-:-:S03]  /*0e10*/  ISETP.NE.AND P0, PT, R17, 0x3, PT ;  /* 0x000000031100780c */ /* 0x000fc60003f05270 */
[----:B-1----:R-:W-:-:S05]  /*0e20*/  IMAD.WIDE R6, R7, 0x4, R4 ;  /* 0x0000000407067825 */ /* 0x002fca00078e0204 */
[----:B0-----:R0:W-:Y:S05]  /*0e30*/  STG.E desc[UR12][R6.64], R21 ;  /* 0x0000001506007986 */ /* 0x0011ea000c10190c */
[----:B------:R-:W-:Y:S05]  /*0e40*/  @!P0 BRA `(.L_x_2640) ;  /* 0x00000000003c8947 */ /* 0x000fea0003800000 */
[----:B------:R-:W-:Y:S01]  /*0e50*/  ISETP.NE.AND P1, PT, R17, RZ, PT ;  /* 0x000000ff1100720c */ /* 0x000fe20003f25270 */
[----:B------:R-:W-:Y:S01]  /*0e60*/  VIADD R25, R20, UR15 ;  /* 0x0000000f14197c36 */ /* 0x000fe20008000000 */
[----:B0-----:R-:W0:Y:S01]  /*0e70*/  LDS R21, [R20+UR15] ;  /* 0x0000000f14157984 */ /* 0x001e220008000800 */
[----:B------:R-:W-:-:S05]  /*0e80*/  IADD3 R6, P0, PT, R6, UR15, RZ ;  /* 0x0000000f06067c10 */ /* 0x000fca000ff1e0ff */
[----:B------:R-:W-:-:S05]  /*0e90*/  IMAD.X R7, RZ, RZ, R7, P0 ;  /* 0x000000ffff077224 */ /* 0x000fca00000e0607 */
[----:B------:R-:W1:Y:S01]  /*0ea0*/  @P1 LDS R25, [R25+UR15] ;  /* 0x0000000f19191984 */ /* 0x000e620008000800 */
[----:B------:R-:W-:Y:S02]  /*0eb0*/  @P1 LOP3.LUT R10, R8, 0x1ff, RZ, 0xc0, !PT ;  /* 0x000001ff080a1812 */ /* 0x000fe400078ec0ff */
[----:B------:R-:W-:-:S05]  /*0ec0*/  @P1 SHF.R.U32.HI R23, RZ, 0x9, R8 ;  /* 0x00000009ff171819 */ /* 0x000fca0000011608 */
[----:B------:R-:W-:-:S05]  /*0ed0*/  @P1 IMAD R10, R23, UR9, R10 ;  /* 0x00000009170a1c24 */ /* 0x000fca000f8e020a */
[----:B------:R-:W-:Y:S01]  /*0ee0*/  @P1 IADD3 R23, PT, PT, R11, R10, RZ ;  /* 0x0000000a0b171210 */ /* 0x000fe20007ffe0ff */
[----:B------:R-:W-:Y:S01]  /*0ef0*/  VIADD R10, R9, UR20 ;  /* 0x00000014090a7c36 */ /* 0x000fe20008000000 */
[----:B------:R-:W-:-:S03]  /*0f00*/  @P1 IADD3 R10, PT, PT, R8, UR20, RZ ;  /* 0x00000014080a1c10 */ /* 0x000fc6000fffe0ff */
[----:B------:R-:W-:Y:S01]  /*0f10*/  @P1 IMAD.WIDE R4, R23, 0x4, R4 ;  /* 0x0000000417041825 */ /* 0x000fe200078e0204 */
[----:B0-----:R3:W-:Y:S04]  /*0f20*/  STG.E desc[UR12][R6.64], R21 ;  /* 0x0000001506007986 */ /* 0x0017e8000c10190c */
[----:B-1----:R3:W-:Y:S02]  /*0f30*/  @P1 STG.E desc[UR12][R4.64], R25 ;  /* 0x0000001904001986 */ /* 0x0027e4000c10190c */
.L_x_2640:
[----:B------:R-:W-:Y:S05]  /*0f40*/  BSYNC.RECONVERGENT B0 ;  /* 0x0000000000007941 */ /* 0x000fea0003800200 */
.L_x_2639:
[----:B------:R-:W-:Y:S01]  /*0f50*/  BSSY.RECONVERGENT B0, `(.L_x_2641) ;  /* 0x0000026000007945 */ /* 0x000fe20003800200 */
.L_x_2642:
[C---:B0--3--:R-:W-:Y:S02]  /*0f60*/  LEA R7, R10.reuse, UR7, 0x2 ;  /* 0x000000070a077c11 */ /* 0x049fe4000f8e10ff */
[C---:B-1----:R-:W-:Y:S02]  /*0f70*/  LOP3.LUT R6, R10.reuse, 0x1ff, RZ, 0xc0, !PT ;  /* 0x000001ff0a067812 */ /* 0x042fe400078ec0ff */
[----:B------:R-:W-:Y:S01]  /*0f80*/  IADD3 R8, PT, PT, R10, UR20, RZ ;  /* 0x000000140a087c10 */ /* 0x000fe2000fffe0ff */
[----:B------:R-:W-:Y:S01]  /*0f90*/  VIADD R25, R7, UR15 ;  /* 0x0000000f07197c36 */ /* 0x000fe20008000000 */
[----:B------:R-:W0:Y:S01]  /*0fa0*/  LDS R29, [R7] ;  /* 0x00000000071d7984 */ /* 0x000e220000000800 */
[----:B------:R-:W-:Y:S01]  /*0fb0*/  SHF.R.U32.HI R4, RZ, 0x9, R10 ;  /* 0x00000009ff047819 */ /* 0x000fe2000001160a */
[----:B------:R-:W-:Y:S01]  /*0fc0*/  IMAD.IADD R5, R11, 0x1, R6 ;  /* 0x000000010b057824 */ /* 0x000fe200078e0206 */
[C---:B------:R-:W-:Y:S01]  /*0fd0*/  LOP3.LUT R10, R8.reuse, 0x1ff, RZ, 0xc0, !PT ;  /* 0x000001ff080a7812 */ /* 0x040fe200078ec0ff */
[----:B------:R-:W-:Y:S01]  /*0fe0*/  VIADD R21, R25, UR15 ;  /* 0x0000000f19157c36 */ /* 0x000fe20008000000 */
[----:B------:R1:W3:Y:S01]  /*0ff0*/  LDS R27, [R7+UR15] ;  /* 0x0000000f071b7984 */ /* 0x0002e20008000800 */
[----:B------:R-:W-:Y:S01]  /*1000*/  VIADD R6, R8, UR20 ;  /* 0x0000001408067c36 */ /* 0x000fe20008000000 */
[----:B------:R-:W-:Y:S01]  /*1010*/  SHF.R.U32.HI R8, RZ, 0x9, R8 ;  /* 0x00000009ff087819 */ /* 0x000fe20000011608 */
[----:B------:R-:W-:Y:S01]  /*1020*/  IMAD R23, R4, UR9, R5 ;  /* 0x0000000904177c24 */ /* 0x000fe2000f8e0205 */
[----:B------:R-:W4:Y:S01]  /*1030*/  LDS R25, [R25+UR15] ;  /* 0x0000000f19197984 */ /* 0x000f220008000800 */
[C---:B------:R-:W-:Y:S01]  /*1040*/  IADD3 R9, PT, PT, R11.reuse, R10, RZ ;  /* 0x0000000a0b097210 */ /* 0x040fe20007ffe0ff */
[C---:B------:R-:W-:Y:S01]  /*1050*/  VIADD R10, R6.reuse, UR20 ;  /* 0x00000014060a7c36 */ /* 0x040fe20008000000 */
[----:B------:R-:W-:Y:S01]  /*1060*/  LOP3.LUT R4, R6, 0x1ff, RZ, 0xc0, !PT ;  /* 0x000001ff06047812 */ /* 0x000fe200078ec0ff */
[----:B------:R-:W5:Y:S01]  /*1070*/  LDS R21, [R21+UR15] ;  /* 0x0000000f15157984 */ /* 0x000f620008000800 */
[----:B------:R-:W-:Y:S01]  /*1080*/  SHF.R.U32.HI R6, RZ, 0x9, R6 ;  /* 0x00000009ff067819 */ /* 0x000fe20000011606 */
[----:B------:R-:W-:Y:S01]  /*1090*/  IMAD R5, R8, UR9, R9 ;  /* 0x0000000908057c24 */ /* 0x000fe2000f8e0209 */
[----:B------:R-:W-:Y:S01]  /*10a0*/  LOP3.LUT R8, R10, 0x1ff, RZ, 0xc0, !PT ;  /* 0x000001ff0a087812 */ /* 0x000fe200078ec0ff */
[----:B-1----:R-:W-:Y:S01]  /*10b0*/  IMAD.IADD R7, R11, 0x1, R4 ;  /* 0x000000010b077824 */ /* 0x002fe200078e0204 */
[----:B------:R-:W-:Y:S01]  /*10c0*/  SHF.R.U32.HI R4, RZ, 0x9, R10 ;  /* 0x00000009ff047819 */ /* 0x000fe2000001160a */
[----:B--2---:R-:W-:Y:S01]  /*10d0*/  IMAD.WIDE R22, R23, 0x4, R2 ;  /* 0x0000000417167825 */ /* 0x004fe200078e0202 */
[----:B------:R-:W-:-:S03]  /*10e0*/  IADD3 R9, PT, PT, R11, R8, RZ ;  /* 0x000000080b097210 */ /* 0x000fc60007ffe0ff */
[----:B------:R-:W-:Y:S02]  /*10f0*/  IMAD R7, R6, UR9, R7 ;  /* 0x0000000906077c24 */ /* 0x000fe4000f8e0207 */
[----:B------:R-:W-:Y:S02]  /*1100*/  IMAD R9, R4, UR9, R9 ;  /* 0x0000000904097c24 */ /* 0x000fe4000f8e0209 */
[----:B------:R-:W-:-:S04]  /*1110*/  IMAD.WIDE R4, R5, 0x4, R2 ;  /* 0x0000000405047825 */ /* 0x000fc800078e0202 */
[----:B------:R-:W-:-:S04]  /*1120*/  IMAD.WIDE R6, R7, 0x4, R2 ;  /* 0x0000000407067825 */ /* 0x000fc800078e0202 */
[----:B------:R-:W-:-:S04]  /*1130*/  IMAD.WIDE R8, R9, 0x4, R2 ;  /* 0x0000000409087825 */ /* 0x000fc800078e0202 */
[----:B------:R-:W-:Y:S01]  /*1140*/  VIADD R10, R10, UR20 ;  /* 0x000000140a0a7c36 */ /* 0x000fe20008000000 */
[----:B0-----:R0:W-:Y:S04]  /*1150*/  STG.E desc[UR12][R22.64], R29 ;  /* 0x0000001d16007986 */ /* 0x0011e8000c10190c */
[----:B------:R-:W-:Y:S01]  /*1160*/  ISETP.GE.U32.AND P0, PT, R10, 0x400, PT ;  /* 0x000004000a00780c */ /* 0x000fe20003f06070 */
[----:B---3--:R0:W-:Y:S04]  /*1170*/  STG.E desc[UR12][R4.64], R27 ;  /* 0x0000001b04007986 */ /* 0x0081e8000c10190c */
[----:B----4-:R0:W-:Y:S04]  /*1180*/  STG.E desc[UR12][R6.64], R25 ;  /* 0x0000001906007986 */ /* 0x0101e8000c10190c */
[----:B-----5:R0:W-:Y:S04]  /*1190*/  STG.E desc[UR12][R8.64], R21 ;  /* 0x0000001508007986 */ /* 0x0201e8000c10190c */
[----:B------:R-:W-:Y:S05]  /*11a0*/  @!P0 BRA `(.L_x_2642) ;  /* 0xfffffffc006c8947 */ /* 0x000fea000383ffff */
[----:B------:R-:W-:Y:S05]  /*11b0*/  BSYNC.RECONVERGENT B0 ;  /* 0x0000000000007941 */ /* 0x000fea0003800200 */
.L_x_2641:
[C---:B------:R-:W-:Y:S01]  /*11c0*/  IMAD.IADD R15, R12.reuse, 0x1, R15 ;  /* 0x000000010c0f7824 */ /* 0x040fe200078e020f */
[----:B------:R-:W-:-:S04]  /*11d0*/  SHF.L.U32 R2, R12, 0x2, RZ ;  /* 0x000000020c027819 */ /* 0x000fc800000006ff */
[----:B------:R-:W-:-:S13]  /*11e0*/  ISETP.GE.U32.AND P0, PT, R15, R2, PT ;  /* 0x000000020f00720c */ /* 0x000fda0003f06070 */
[----:B------:R-:W-:Y:S05]  /*11f0*/  @!P0 BRA `(.L_x_2643) ;  /* 0xfffffff000908947 */ /* 0x000fea000383ffff */
[----:B------:R-:W-:Y:S05]  /*1200*/  EXIT ;  /* 0x000000000000794d */ /* 0x000fea0003800000 */
        .weak           $__internal_26_$__cuda_sm20_div_u16
        .type           $__internal_26_$__cuda_sm20_div_u16,@function
        .size           $__internal_26_$__cuda_sm20_div_u16,(.L_x_57977 - $__internal_26_$__cuda_sm20_div_u16)
$__internal_26_$__cuda_sm20_div_u16:
        /* <DEDUP_REMOVED lines=18> */
[----:B------:R-:W-:Y:S06]  /*1330*/  RET.REL.NODEC R2 `(_Z9cuda_gemmIiLi256ELi4ELi1ELi1024ELi2ELi2ELi32ELi0ELi1EEviiiPT_S1_S1_ii) ;  /* 0xffffffec02307950 */ /* 0x000fec0003c3ffff */
.L_x_2644:
        /* <DEDUP_REMOVED lines=12> */
.L_x_57977:


//--------------------- .text._Z9cuda_gemmIiLi256ELi4ELi1ELi1024ELi2ELi2ELi32ELi0ELi0EEviiiPT_S1_S1_ii --------------------------
	.section	.text._Z9cuda_gemmIiLi256ELi4ELi1ELi1024ELi2ELi2ELi32ELi0ELi0EEviiiPT_S1_S1_ii,"ax",@progbits
	.align	128
        .global         _Z9cuda_gemmIiLi256ELi4ELi1ELi1024ELi2ELi2ELi32ELi0ELi0EEviiiPT_S1_S1_ii
        .type           _Z9cuda_gemmIiLi256ELi4ELi1ELi1024ELi2ELi2ELi32ELi0ELi0EEviiiPT_S1_S1_ii,@function
        .size           _Z9cuda_gemmIiLi256ELi4ELi1ELi1024ELi2ELi2ELi32ELi0ELi0EEviiiPT_S1_S1_ii,(.L_x_57978 - _Z9cuda_gemmIiLi256ELi4ELi1ELi1024ELi2ELi2ELi32ELi0ELi0EEviiiPT_S1_S1_ii)
        .other          _Z9cuda_gemmIiLi256ELi4ELi1ELi1024ELi2ELi2ELi32ELi0ELi0EEviiiPT_S1_S1_ii,@"STO_CUDA_ENTRY STV_DEFAULT"
_Z9cuda_gemmIiLi256ELi4ELi1ELi1024ELi2ELi2ELi32ELi0ELi0EEviiiPT_S1_S1_ii:
.text._Z9cuda_gemmIiLi256ELi4ELi1ELi1024ELi2ELi2ELi32ELi0ELi0EEviiiPT_S1_S1_ii:
        /* <DEDUP_REMOVED lines=30> */
[----:B---3--:R-:W-:-:S04]  /*01e0*/  IMAD.MOV R12, RZ, RZ, -R11 ;  /* 0x000000ffff0c7224 */ /* 0x008fc800078e0a0b */
[----:B------:R-:W-:Y:S02]  /*01f0*/  IMAD R13, R12, UR19, RZ ;  /* 0x000000130c0d7c24 */ /* 0x000fe4000f8e02ff */
[----:B------:R-:W-:Y:S01]  /*0200*/  IMAD.HI.U32 R12, R9, R7, R8 ;  /* 0x00000007090c7227 */ /* 0x000fe200078e0008 */
[----:B------:R-:W-:-:S03]  /*0210*/  MOV R7, R0 ;  /* 0x0000000000077202 */ /* 0x000fc60000000f00 */
[----:B------:R-:W-:Y:S01]  /*0220*/  IMAD.HI.U32 R14, R11, R13, R10 ;  /* 0x0000000d0b0e7227 */ /* 0x000fe200078e000a */
[----:B--2-4-:R-:W-:-:S07]  /*0230*/  LOP3.LUT R11, RZ, UR18, RZ, 0x33, !PT ;  /* 0x00000012ff0b7c12 */ /* 0x014fce000f8e33ff */
.L_x_2647:
        /* <DEDUP_REMOVED lines=18> */
[----:B0-----:R-:W-:Y:S01]  /*0360*/  SEL R9, R11, R10, !P1 ;  /* 0x0000000a0b097207 */ /* 0x001fe20004800000 */
[----:B------:R-:W-:-:S04]  /*0370*/  @P3 VIADD R13, R13, 0x1 ;  /* 0x000000010d0d3836 */ /* 0x000fc80000000000 */
[----:B------:R-:W-:Y:S01]  /*0380*/  IMAD R9, R9, 0xc, R6 ;  /* 0x0000000c09097824 */ /* 0x000fe200078e0206 */
[----:B------:R-:W-:-:S04]  /*0390*/  SEL R10, R16, R13, !P4 ;  /* 0x0000000d100a7207 */ /* 0x000fc80006000000 */
[----:B------:R-:W-:-:S05]  /*03a0*/  LEA R9, R10, R9, 0x2 ;  /* 0x000000090a097211 */ /* 0x000fca00078e10ff */
[----:B--2---:R0:W-:Y:S01]  /*03b0*/  STS [R9], R8 ;  /* 0x0000000809007388 */ /* 0x0041e20000000800 */
[----:B------:R-:W-:Y:S05]  /*03c0*/  @!P0 BRA `(.L_x_2647) ;  /* 0xfffffffc009c8947 */ /* 0x000fea000383ffff */
.L_x_2646:
[----:B------:R-:W-:Y:S05]  /*03d0*/  BSYNC.RECONVERGENT B0 ;  /* 0x0000000000007941 */ /* 0x000fea0003800200 */
.L_x_2645:
        /* <DEDUP_REMOVED lines=34> */
[----:B------:R-:W-:Y:S01]  /*0600*/  IADD3 R5, PT, PT, RZ, -UR5, RZ ;  /* 0x80000005ff057c10 */ /* 0x000fe2000fffe0ff */
[----:B---3--:R-:W-:Y:S01]  /*0610*/  MUFU.RCP R7, R7 ;  /* 0x0000000700077308 */ /* 0x008fe20000001000 */
[----:B------:R-:W-:-:S07]  /*0620*/  UISETP.NE.U32.AND UP1, UPT, UR5, URZ, UPT ;  /* 0x000000ff0500728c */ /* 0x000fce000bf25070 */
[----:B------:R-:W3:Y:S08]  /*0630*/  I2F.U32.RP R4, UR5 ;  /* 0x0000000500047d06 */ /* 0x000ef00008209000 */
[----:B---3--:R-:W3:Y:S02]  /*0640*/  MUFU.RCP R4, R4 ;  /* 0x0000000400047308 */ /* 0x008ee40000001000 */
[----:B---3--:R-:W-:-:S06]  /*0650*/  VIADD R2, R4, 0xffffffe ;  /* 0x0ffffffe04027836 */ /* 0x008fcc0000000000 */
[----:B------:R3:W4:Y:S02]  /*0660*/  F2I.FTZ.U32.TRUNC.NTZ R3, R2 ;  /* 0x0000000200037305 */ /* 0x000724000021f000 */
[----:B---3--:R-:W-:Y:S02]  /*0670*/  IMAD.MOV.U32 R2, RZ, RZ, RZ ;  /* 0x000000ffff027224 */ /* 0x008fe400078e00ff */
[----:B----4-:R-:W-:-:S04]  /*0680*/  IMAD R5, R5, R3, RZ ;  /* 0x0000000305057224 */ /* 0x010fc800078e02ff */
[----:B------:R-:W-:-:S05]  /*0690*/  IMAD.HI.U32 R3, R3, R5, R2 ;  /* 0x0000000503037227 */ /* 0x000fca00078e0002 */
[C---:B------:R-:W-:Y:S01]  /*06a0*/  R2UR UR6, R3.reuse ;  /* 0x00000000030672ca */ /* 0x040fe200000e0000 */
[----:B------:R-:W-:-:S04]  /*06b0*/  IMAD.HI.U32 R6, R3, R0, RZ ;  /* 0x0000000003067227 */ /* 0x000fc800078e00ff */
[----:B------:R-:W-:Y:S02]  /*06c0*/  IMAD.MOV R5, RZ, RZ, -R6 ;  /* 0x000000ffff057224 */ /* 0x000fe400078e0a06 */
[----:B------:R-:W-:Y:S02]  /*06d0*/  IMAD.U32 R3, RZ, RZ, UR8 ;  /* 0x00000008ff037e24 */ /* 0x000fe4000f8e00ff */
[----:B------:R-:W-:Y:S01]  /*06e0*/  IMAD R4, R5, UR5, R0 ;  /* 0x0000000505047c24 */ /* 0x000fe2000f8e0200 */
[----:B------:R-:W-:-:S03]  /*06f0*/  IADD3 R5, PT, PT, R7, 0xffffffe, RZ ;  /* 0x0ffffffe07057810 */ /* 0x000fc60007ffe0ff */
[----:B--2---:R-:W-:Y:S01]  /*0700*/  UIMAD.WIDE.U32 UR6, UR6, UR16, URZ ;  /* 0x00000010060672a5 */ /* 0x004fe2000f8e00ff */
[----:B------:R-:W-:Y:S02]  /*0710*/  ISETP.GE.U32.AND P0, PT, R4, UR5, PT ;  /* 0x0000000504007c0c */ /* 0x000fe4000bf06070 */
[----:B------:R-:W2:Y:S01]  /*0720*/  F2I.FTZ.U32.TRUNC.NTZ R5, R5 ;  /* 0x0000000500057305 */ /* 0x000ea2000021f000 */
[----:B------:R-:W-:-:S04]  /*0730*/  UIADD3 UR6, UPT, UPT, -UR7, URZ, URZ ;  /* 0x000000ff07067290 */ /* 0x000fc8000fffe1ff */
[----:B------:R-:W-:-:S04]  /*0740*/  UIMAD UR6, UR5, UR6, UR16 ;  /* 0x00000006050672a4 */ /* 0x000fc8000f8e0210 */
[----:B------:R-:W-:Y:S02]  /*0750*/  UISETP.GE.U32.AND UP2, UPT, UR6, UR5, UPT ;  /* 0x000000050600728c */ /* 0x000fe4000bf46070 */
[----:B------:R-:W-:Y:S02]  /*0760*/  @P0 VIADD R4, R4, -UR5 ;  /* 0x8000000504040c36 */ /* 0x000fe40008000000 */
[----:B------:R-:W-:Y:S01]  /*0770*/  @P0 VIADD R6, R6, 0x1 ;  /* 0x0000000106060836 */ /* 0x000fe20000000000 */
[----:B------:R-:W-:Y:S02]  /*0780*/  PLOP3.LUT P0, PT, PT, PT, UP1, 0x80, 0x8 ;  /* 0x000000000008781c */ /* 0x000fe40003f0f018 */
[----:B------:R-:W-:Y:S01]  /*0790*/  ISETP.GE.U32.AND P1, PT, R4, UR5, PT ;  /* 0x0000000504007c0c */ /* 0x000fe2000bf26070 */
[----:B------:R-:W-:Y:S01]  /*07a0*/  HFMA2 R4, -RZ, RZ, 0, 0 ;  /* 0x00000000ff047431 */ /* 0x000fe200000001ff */
[----:B--2---:R-:W-:Y:S02]  /*07b0*/  IADD3 R7, PT, PT, RZ, -R5, RZ ;  /* 0x80000005ff077210 */ /* 0x004fe40007ffe0ff */
[----:B------:R-:W-:-:S02]  /*07c0*/  @UP2 UIADD3 UR6, UPT, UPT, -UR5, UR6, URZ ;  /* 0x0000000605062290 */ /* 0x000fc4000fffe1ff */
[----:B------:R-:W-:Y:S01]  /*07d0*/  @UP2 UIADD3 UR7, UPT, UPT, UR7, 0x1, URZ ;  /* 0x0000000107072890 */ /* 0x000fe2000fffe0ff */
[----:B------:R-:W-:Y:S01]  /*07e0*/  IMAD R7, R7, UR14, RZ ;  /* 0x0000000e07077c24 */ /* 0x000fe2000f8e02ff */
[----:B------:R-:W-:-:S03]  /*07f0*/  UISETP.GE.U32.AND UP3, UPT, UR6, UR5, UPT ;  /* 0x000000050600728c */ /* 0x000fc6000bf66070 */
[----:B------:R-:W-:-:S04]  /*0800*/  IMAD.HI.U32 R4, R5, R7, R4 ;  /* 0x0000000705047227 */ /* 0x000fc800078e0004 */
[----:B------:R-:W-:-:S04]  /*0810*/  @P1 VIADD R6, R6, 0x1 ;  /* 0x0000000106061836 */ /* 0x000fc80000000000 */
[----:B------:R-:W-:Y:S01]  /*0820*/  @UP3 UIADD3 UR7, UPT, UPT, UR7, 0x1, URZ ;  /* 0x0000000107073890 */ /* 0x000fe2000fffe0ff */
[----:B------:R-:W-:Y:S02]  /*0830*/  SEL R2, R3, R6, !P0 ;  /* 0x0000000603027207 */ /* 0x000fe40004000000 */
[----:B------:R-:W2:Y:S01]  /*0840*/  LDC R6, c[0x0][0x374] ;  /* 0x0000dd00ff067b82 */ /* 0x000ea20000000800 */
[----:B------:R-:W-:Y:S02]  /*0850*/  USEL UR6, UR8, UR7, !UP1 ;  /* 0x0000000708067287 */ /* 0x000fe4000c800000 */
[----:B------:R-:W-:-:S04]  /*0860*/  IMAD.MOV R3, RZ, RZ, -R2 ;  /* 0x000000ffff037224 */ /* 0x000fc800078e0a02 */
[----:B------:R-:W-:-:S04]  /*0870*/  IMAD R3, R3, UR5, R0 ;  /* 0x0000000503037c24 */ /* 0x000fc8000f8e0200 */
[----:B------:R-:W-:-:S04]  /*0880*/  IMAD.HI.U32 R5, R4, R3, RZ ;  /* 0x0000000304057227 */ /* 0x000fc800078e00ff */
[----:B0-----:R-:W-:-:S04]  /*0890*/  IMAD.MOV R8, RZ, RZ, -R5 ;  /* 0x000000ffff087224 */ /* 0x001fc800078e0a05 */
[----:B------:R-:W-:-:S05]  /*08a0*/  IMAD R3, R8, UR14, R3 ;  /* 0x0000000e08037c24 */ /* 0x000fca000f8e0203 */
[----:B------:R-:W-:Y:S02]  /*08b0*/  ISETP.GE.U32.AND P0, PT, R3, UR14, PT ;  /* 0x0000000e03007c0c */ /* 0x000fe4000bf06070 */
[----:B--2---:R-:W-:-:S04]  /*08c0*/  SHF.L.U32 R6, R6, 0x2, RZ ;  /* 0x0000000206067819 */ /* 0x004fc800000006ff */
[----:B-1----:R-:W-:-:S07]  /*08d0*/  ISETP.LE.U32.AND P2, PT, R6, UR9, PT ;  /* 0x0000000906007c0c */ /* 0x002fce000bf43070 */
[----:B------:R-:W-:-:S05]  /*08e0*/  @P0 VIADD R3, R3, -UR14 ;  /* 0x8000000e03030c36 */ /* 0x000fca0008000000 */
[----:B------:R-:W-:Y:S01]  /*08f0*/  ISETP.GE.U32.AND P1, PT, R3, UR14, PT ;  /* 0x0000000e03007c0c */ /* 0x000fe2000bf26070 */
[----:B------:R-:W-:-:S12]  /*0900*/  @P2 EXIT ;  /* 0x000000000000294d */ /* 0x000fd80003800000 */
[----:B------:R-:W-:Y:S01]  /*0910*/  IMAD.HI.U32 R4, R4, R0, RZ ;  /* 0x0000000004047227 */ /* 0x000fe200078e00ff */
[----:B------:R-:W-:Y:S01]  /*0920*/  IADD3 R3, PT, PT, R0, UR16, RZ ;  /* 0x0000001000037c10 */ /* 0x000fe2000fffe0ff */
[----:B------:R-:W-:Y:S01]  /*0930*/  ULOP3.LUT UR8, UR16, 0xffff, URZ, 0xc0, !UPT ;  /* 0x0000ffff10087892 */ /* 0x000fe2000f8ec0ff */
[----:B------:R-:W-:Y:S01]  /*0940*/  MOV R11, 0xa70 ;  /* 0x00000a70000b7802 */ /* 0x000fe20000000f00 */
[----:B------:R-:W-:Y:S01]  /*0950*/  IMAD.MOV R7, RZ, RZ, -R4 ;  /* 0x000000ffff077224 */ /* 0x000fe200078e0a04 */
[----:B------:R-:W-:Y:S01]  /*0960*/  LOP3.LUT R4, RZ, UR14, RZ, 0x33, !PT ;  /* 0x0000000eff047c12 */ /* 0x000fe2000f8e33ff */
[----:B------:R-:W-:Y:S01]  /*0970*/  @P0 VIADD R5, R5, 0x1 ;  /* 0x0000000105050836 */ /* 0x000fe20000000000 */
[----:B------:R-:W-:Y:S01]  /*0980*/  ISETP.NE.U32.AND P0, PT, RZ, UR14, PT ;  /* 0x0000000eff007c0c */ /* 0x000fe2000bf05070 */
[----:B------:R-:W-:Y:S01]  /*0990*/  IMAD R7, R7, UR14, R0 ;  /* 0x0000000e07077c24 */ /* 0x000fe2000f8e0200 */
[----:B------:R-:W-:Y:S01]  /*09a0*/  LOP3.LUT R6, R3, 0x3ff, RZ, 0x3c, !PT ;  /* 0x000003ff03067812 */ /* 0x000fe200078e3cff */
[----:B------:R-:W-:Y:S01]  /*09b0*/  @P1 VIADD R5, R5, 0x1 ;  /* 0x0000000105051836 */ /* 0x000fe20000000000 */
[----:B------:R-:W-:-:S02]  /*09c0*/  UMOV UR7, UR9 ;  /* 0x0000000900077c82 */ /* 0x000fc40008000000 */
[----:B------:R-:W-:Y:S02]  /*09d0*/  ISETP.GE.U32.AND P2, PT, R7, UR14, PT ;  /* 0x0000000e07007c0c */ /* 0x000fe4000bf46070 */
[----:B------:R-:W-:Y:S02]  /*09e0*/  SEL R3, R4, R5, !P0 ;  /* 0x0000000504037207 */ /* 0x000fe40004000000 */
[----:B------:R-:W-:-:S09]  /*09f0*/  LOP3.LUT R6, R6, 0xffff, RZ, 0xc0, !PT ;  /* 0x0000ffff06067812 */ /* 0x000fd200078ec0ff */
[----:B------:R-:W-:-:S04]  /*0a00*/  @P2 IADD3 R7, PT, PT, R7, -UR14, RZ ;  /* 0x8000000e07072c10 */ /* 0x000fc8000fffe0ff */
[----:B------:R-:W-:-:S13]  /*0a10*/  ISETP.GE.U32.AND P2, PT, R7, UR14, PT ;  /* 0x0000000e07007c0c */ /* 0x000fda000bf46070 */
[----:B------:R-:W-:-:S05]  /*0a20*/  @P2 VIADD R7, R7, -UR14 ;  /* 0x8000000e07072c36 */ /* 0x000fca0008000000 */
[----:B------:R-:W-:Y:S02]  /*0a30*/  SEL R5, R4, R7, !P0 ;  /* 0x0000000704057207 */ /* 0x000fe40004000000 */
[----:B------:R-:W-:-:S03]  /*0a40*/  LOP3.LUT R4, R3, 0x1, RZ, 0xc0, !PT ;  /* 0x0000000103047812 */ /* 0x000fc600078ec0ff */
[----:B------:R-:W-:-:S07]  /*0a50*/  IMAD.SHL.U32 R5, R5, 0x2, RZ ;  /* 0x0000000205057824 */ /* 0x000fce00078e00ff */
[----:B------:R-:W-:Y:S05]  /*0a60*/  CALL.REL.NOINC `($__internal_27_$__cuda_sm20_div_u16) ;  /* 0x00000028006c7944 */ /* 0x000fea0003c00000 */
[----:B------:R-:W0:Y:S01]  /*0a70*/  S2UR UR9, SR_CgaCtaId ;  /* 0x00000000000979c3 */ /* 0x000e220000008800 */
[----:B------:R-:W1:Y:S01]  /*0a80*/  LDCU.64 UR10, c[0x0][0x3a8] ;  /* 0x00007500ff0a77ac */ /* 0x000e620008000a00 */
[----:B------:R-:W-:Y:S02]  /*0a90*/  IADD3 R6, PT, PT, R4, 0x1, RZ ;  /* 0x0000000104067810 */ /* 0x000fe40007ffe0ff */
[----:B------:R-:W-:Y:S01]  /*0aa0*/  LOP3.LUT R8, R10, 0x3, RZ, 0xc0, !PT ;  /* 0x000000030a087812 */ /* 0x000fe200078ec0ff */
[----:B------:R-:W-:Y:S01]  /*0ab0*/  UMOV UR8, 0x400 ;  /* 0x0000040000087882 */ /* 0x000fe20000000000 */
[----:B------:R-:W-:Y:S02]  /*0ac0*/  USHF.L.U32 UR17, UR16, 0x2, URZ ;  /* 0x0000000210117899 */ /* 0x000fe400080006ff */
[----:B------:R-:W-:Y:S01]  /*0ad0*/  UIADD3 UR8, UPT, UPT, UR8, 0x1080, URZ ;  /* 0x0000108008087890 */ /* 0x000fe2000fffe0ff */
[----:B-1----:R-:W-:Y:S01]  /*0ae0*/  IMAD.U32 R11, RZ, RZ, UR11 ;  /* 0x0000000bff0b7e24 */ /* 0x002fe2000f8e00ff */
[----:B------:R-:W-:Y:S01]  /*0af0*/  ISETP.GE.AND P0, PT, R6, UR11, PT ;  /* 0x0000000b06007c0c */ /* 0x000fe2000bf06270 */
[----:B------:R-:W-:-:S02]  /*0b00*/  USHF.R.U32.HI UR18, URZ, 0x4, UR11 ;  /* 0x00000004ff127899 */ /* 0x000fc4000801160b */
[----:B------:R-:W-:Y:S01]  /*0b10*/  IADD3 R9, PT, PT, RZ, -UR11, RZ ;  /* 0x8000000bff097c10 */ /* 0x000fe2000fffe0ff */
[----:B------:R-:W-:Y:S01]  /*0b20*/  UISETP.LT.AND UP1, UPT, UR10, 0x2, UPT ;  /* 0x000000020a00788c */ /* 0x000fe2000bf21270 */
[----:B------:R-:W-:Y:S01]  /*0b30*/  SEL R7, R11, RZ, P0 ;  /* 0x000000ff0b077207 */ /* 0x000fe20000000000 */
[----:B0-----:R-:W-:Y:S01]  /*0b40*/  ULEA UR8, UR9, UR8, 0x18 ;  /* 0x0000000809087291 */ /* 0x001fe2000f8ec0ff */
[----:B------:R-:W-:Y:S01]  /*0b50*/  ISETP.GE.AND P0, PT, R4, UR11, PT ;  /* 0x0000000b04007c0c */ /* 0x000fe2000bf06270 */
[----:B------:R-:W-:Y:S01]  /*0b60*/  USEL UR19, UR18, 0x1, UP0 ;  /* 0x0000000112137887 */ /* 0x000fe20008000000 */
[----:B------:R-:W-:Y:S01]  /*0b70*/  LEA R9, R9, 0x201f, 0x8 ;  /* 0x0000201f09097811 */ /* 0x000fe200078e40ff */
[----:B------:R-:W-:Y:S01]  /*0b80*/  IMAD.IADD R6, R6, 0x1, -R7 ;  /* 0x0000000106067824 */ /* 0x000fe200078e0a07 */
[----:B------:R-:W-:Y:S01]  /*0b90*/  SEL R11, R11, RZ, P0 ;  /* 0x000000ff0b0b7207 */ /* 0x000fe20000000000 */
[----:B------:R-:W-:Y:S01]  /*0ba0*/  USEL UR9, UR10, 0x2, UP1 ;  /* 0x000000020a097887 */ /* 0x000fe20008800000 */
[----:B------:R-:W-:-:S02]  /*0bb0*/  LEA R7, R0, UR8, 0x2 ;  /* 0x0000000800077c11 */ /* 0x000fc4000f8e10ff */
[----:B------:R-:W-:Y:S01]  /*0bc0*/  UMOV UR10, 0xffffff00 ;  /* 0xffffff00000a7882 */ /* 0x000fe20000000000 */
[----:B------:R-:W-:Y:S01]  /*0bd0*/  IMAD.IADD R10, R4, 0x1, -R11 ;  /* 0x00000001040a7824 */ /* 0x000fe200078e0a0b */
[----:B------:R-:W-:Y:S01]  /*0be0*/  UIMAD UR10, UR19, UR10, 0x201f ;  /* 0x0000201f130a74a4 */ /* 0x000fe2000f8e020a */
[----:B------:R-:W-:-:S11]  /*0bf0*/  VIADD R11, R7, UR17 ;  /* 0x00000011070b7c36 */ /* 0x000fd60008000000 */
.L_x_2691:
[----:B0-----:R-:W0:Y:S01]  /*0c00*/  LDCU UR8, c[0x0][0x388] ;  /* 0x00007100ff0877ac */ /* 0x001e220008000800 */
[----:B-1----:R-:W1:Y:S01]  /*0c10*/  S2R R16, SR_CTAID.X ;  /* 0x0000000000107919 */ /* 0x002e620000002500 */
[----:B------:R-:W-:Y:S01]  /*0c20*/  ISETP.NE.AND P1, PT, R8, 0x2, PT ;  /* 0x000000020800780c */ /* 0x000fe20003f25270 */
[----:B------:R-:W2:Y:S01]  /*0c30*/  S2UR UR15, SR_CgaCtaId ;  /* 0x00000000000f79c3 */ /* 0x000ea20000008800 */
[----:B------:R-:W-:Y:S01]  /*0c40*/  BSSY.RECONVERGENT B0, `(.L_x_2648) ;  /* 0x0000021000007945 */ /* 0x000fe20003800200 */
[----:B------:R-:W-:Y:S01]  /*0c50*/  IADD3 R22, PT, PT, R0, UR16, RZ ;  /* 0x0000001000167c10 */ /* 0x000fe2000fffe0ff */
[----:B------:R-:W-:Y:S01]  /*0c60*/  IMAD.MOV.U32 R23, RZ, RZ, R0 ;  /* 0x000000ffff177224 */ /* 0x000fe200078e0000 */
[----:B0-----:R-:W-:-:S08]  /*0c70*/  UIMAD UR11, UR7, UR8, URZ ;  /* 0x00000008070b72a4 */ /* 0x001fd0000f8e02ff */
[----:B----4-:R-:W-:Y:S05]  /*0c80*/  @!P1 BRA `(.L_x_2649) ;  /* 0x0000000000709947 */ /* 0x010fea0003800000 */
[----:B------:R-:W0:Y:S08]  /*0c90*/  S2UR UR8, SR_CTAID.X ;  /* 0x00000000000879c3 */ /* 0x000e300000002500 */
[----:B------:R-:W3:Y:S01]  /*0ca0*/  LDC.64 R12, c[0x0][0x390] ;  /* 0x0000e400ff0c7b82 */ /* 0x000ee20000000a00 */
[----:B0-----:R-:W-:-:S06]  /*0cb0*/  ULEA UR8, UR8, UR11, 0xa ;  /* 0x0000000b08087291 */ /* 0x001fcc000f8e50ff */
[----:B------:R-:W-:-:S04]  /*0cc0*/  VIADD R15, R0, UR8 ;  /* 0x00000008000f7c36 */ /* 0x000fc80008000000 */
[----:B---3--:R-:W-:-:S05]  /*0cd0*/  IMAD.WIDE R12, R15, 0x4, R12 ;  /* 0x000000040f0c7825 */ /* 0x008fca00078e020c */
[----:B------:R-:W3:Y:S01]  /*0ce0*/  LDG.E R14, desc[UR12][R12.64] ;  /* 0x0000000c0c0e7981 */ /* 0x000ee2000c1e1900 */
[----:B------:R-:W0:Y:S01]  /*0cf0*/  S2UR UR14, SR_CgaCtaId ;  /* 0x00000000000e79c3 */ /* 0x000e220000008800 */
[----:B------:R-:W-:Y:S01]  /*0d00*/  UMOV UR8, 0x400 ;  /* 0x0000040000087882 */ /* 0x000fe20000000000 */
[----:B------:R-:W-:Y:S01]  /*0d10*/  ISETP.NE.AND P0, PT, R8, 0x3, PT ;  /* 0x000000030800780c */ /* 0x000fe20003f05270 */
[----:B------:R-:W-:Y:S01]  /*0d20*/  UIADD3 UR8, UPT, UPT, UR8, 0x80, URZ ;  /* 0x0000008008087890 */ /* 0x000fe2000fffe0ff */
[----:B------:R-:W-:-:S03]  /*0d30*/  MOV R23, R22 ;  /* 0x0000001600177202 */ /* 0x000fc60000000f00 */
[----:B0-----:R-:W-:-:S06]  /*0d40*/  ULEA UR8, UR14, UR8, 0x18 ;  /* 0x000000080e087291 */ /* 0x001fcc000f8ec0ff */
[----:B------:R-:W-:-:S05]  /*0d50*/  LEA R17, R0, UR8, 0x2 ;  /* 0x0000000800117c11 */ /* 0x000fca000f8e10ff */
[----:B---3--:R0:W-:Y:S01]  /*0d60*/  STS [R17], R14 ;  /* 0x0000000e11007388 */ /* 0x0081e20000000800 */
[----:B------:R-:W-:Y:S05]  /*0d70*/  @!P0 BRA `(.L_x_2649) ;  /* 0x0000000000348947 */ /* 0x000fea0003800000 */
[----:B------:R-:W-:Y:S02]  /*0d80*/  ISETP.NE.AND P0, PT, R8, RZ, PT ;  /* 0x000000ff0800720c */ /* 0x000fe40003f05270 */
[----:B0-----:R-:W-:-:S05]  /*0d90*/  IADD3 R14, P2, PT, R12, UR17, RZ ;  /* 0x000000110c0e7c10 */ /* 0x001fca000ff5e0ff */
[----:B------:R-:W-:-:S06]  /*0da0*/  IMAD.X R15, RZ, RZ, R13, P2 ;  /* 0x000000ffff0f7224 */ /* 0x000fcc00010e060d */
[----:B------:R-:W-:Y:S02]  /*0db0*/  @P0 IADD3 R12, P2, PT, R14, UR17, RZ ;  /* 0x000000110e0c0c10 */ /* 0x000fe4000ff5e0ff */
[----:B------:R-:W3:Y:S03]  /*0dc0*/  LDG.E R14, desc[UR12][R14.64] ;  /* 0x0000000c0e0e7981 */ /* 0x000ee6000c1e1900 */
[----:B------:R-:W-:-:S05]  /*0dd0*/  @P0 IMAD.X R13, RZ, RZ, R15, P2 ;  /* 0x000000ffff0d0224 */ /* 0x000fca00010e060f */
[----:B------:R-:W4:Y:S01]  /*0de0*/  @P0 LDG.E R12, desc[UR12][R12.64] ;  /* 0x0000000c0c0c0981 */ /* 0x000f22000c1e1900 */
[----:B------:R-:W-:-:S04]  /*0df0*/  MOV R18, UR17 ;  /* 0x0000001100127c02 */ /* 0x000fc80008000f00 */
[----:B------:R-:W-:Y:S01]  /*0e00*/  @P0 IADD3 R19, PT, PT, R17, UR17, R18 ;  /* 0x0000001111130c10 */ /* 0x000fe2000fffe012 */
[----:B------:R-:W-:-:S04]  /*0e10*/  VIADD R23, R22, UR16 ;  /* 0x0000001016177c36 */ /* 0x000fc80008000000 */
[----:B------:R-:W-:Y:S01]  /*0e20*/  @P0 VIADD R23, R23, UR16 ;  /* 0x0000001017170c36 */ /* 0x000fe20008000000 */
[----:B---3--:R3:W-:Y:S04]  /*0e30*/  STS [R17+UR17], R14 ;  /* 0x0000000e11007988 */ /* 0x0087e80008000811 */
[----:B----4-:R3:W-:Y:S02]  /*0e40*/  @P0 STS [R19], R12 ;  /* 0x0000000c13000388 */ /* 0x0107e40000000800 */
.L_x_2649:
[----:B--2---:R-:W-:Y:S05]  /*0e50*/  BSYNC.RECONVERGENT B0 ;  /* 0x0000000000007941 */ /* 0x004fea0003800200 */
.L_x_2648:
[----:B------:R-:W-:Y:S01]  /*0e60*/  UMOV UR8, 0x400 ;  /* 0x0000040000087882 */ /* 0x000fe20000000000 */
[----:B-1----:R-:W-:Y:S01]  /*0e70*/  LEA R16, R16, R23, 0xa ;  /* 0x0000001710107211 */ /* 0x002fe200078e50ff */
[----:B------:R-:W-:Y:S01]  /*0e80*/  UIADD3 UR8, UPT, UPT, UR8, 0x80, URZ ;  /* 0x0000008008087890 */ /* 0x000fe2000fffe0ff */
[----:B------:R-:W-:Y:S03]  /*0e90*/  BSSY.RECONVERGENT B0, `(.L_x_2650) ;  /* 0x000001a000007945 */ /* 0x000fe60003800200 */
[----:B------:R-:W-:Y:S01]  /*0ea0*/  ULEA UR8, UR15, UR8, 0x18 ;  /* 0x000000080f087291 */ /* 0x000fe2000f8ec0ff */
[----:B------:R-:W-:-:S05]  /*0eb0*/  VIADD R25, R16, UR11 ;  /* 0x0000000b10197c36 */ /* 0x000fca0008000000 */
[----:B------:R-:W-:-:S07]  /*0ec0*/  LEA R24, R23, UR8, 0x2 ;  /* 0x0000000817187c11 */ /* 0x000fce000f8e10ff */
.L_x_2651:
[----:B-1-3--:R-:W1:Y:S08]  /*0ed0*/  LDC.64 R12, c[0x0][0x390] ;  /* 0x0000e400ff0c7b82 */ /* 0x00ae700000000a00 */
        /* <DEDUP_REMOVED lines=22> */
.L_x_2650:
[----:B------:R-:W-:Y:S01]  /*1040*/  UMOV UR8, 0x400 ;  /* 0x0000040000087882 */ /* 0x000fe20000000000 */
[----:B------:R-:W-:Y:S01]  /*1050*/  BSSY.RECONVERGENT B0, `(.L_x_2652) ;  /* 0x000000f000007945 */ /* 0x000fe20003800200 */
[----:B------:R-:W-:Y:S01]  /*1060*/  UIADD3 UR8, UPT, UPT, UR8, 0x1080, URZ ;  /* 0x0000108008087890 */ /* 0x000fe2000fffe0ff */
[----:B------:R-:W-:-:S03]  /*1070*/  MOV R12, R0 ;  /* 0x00000000000c7202 */ /* 0x000fc60000000f00 */
[----:B------:R-:W-:-:S06]  /*1080*/  ULEA UR8, UR15, UR8, 0x18 ;  /* 0x000000080f087291 */ /* 0x000fcc000f8ec0ff */
[----:B------:R-:W-:Y:S01]  /*1090*/  LEA R14, R0, UR8, 0x2 ;  /* 0x00000008000e7c11 */ /* 0x000fe2000f8e10ff */
[----:B------:R-:W-:Y:S06]  /*10a0*/  @!P1 BRA `(.L_x_2653) ;  /* 0x0000000000249947 */ /* 0x000fec0003800000 */
[----:B------:R0:W-:Y:S01]  /*10b0*/  STS [R14], RZ ;  /* 0x000000ff0e007388 */ /* 0x0001e20000000800 */
[----:B------:R-:W-:Y:S01]  /*10c0*/  ISETP.NE.AND P0, PT, R8, 0x3, PT ;  /* 0x000000030800780c */ /* 0x000fe20003f05270 */
[----:B------:R-:W-:-:S12]  /*10d0*/  IMAD.MOV.U32 R12, RZ, RZ, R22 ;  /* 0x000000ffff0c7224 */ /* 0x000fd800078e0016 */
[----:B0-----:R-:W-:Y:S05]  /*10e0*/  @!P0 BRA `(.L_x_2653) ;  /* 0x0000000000148947 */ /* 0x001fea0003800000 */
[----:B------:R-:W-:Y:S01]  /*10f0*/  ISETP.NE.AND P0, PT, R8, RZ, PT ;  /* 0x000000ff0800720c */ /* 0x000fe20003f05270 */
[----:B------:R0:W-:Y:S01]  /*1100*/  STS [R7+UR17], RZ ;  /* 0x000000ff07007988 */ /* 0x0001e20008000811 */
[----:B------:R-:W-:-:S11]  /*1110*/  VIADD R12, R22, UR16 ;  /* 0x00000010160c7c36 */ /* 0x000fd60008000000 */
[----:B------:R0:W-:Y:S01]  /*1120*/  @P0 STS [R11+UR17], RZ ;  /* 0x000000ff0b000988 */ /* 0x0001e20008000811 */
[----:B------:R-:W-:-:S07]  /*1130*/  @P0 IADD3 R12, PT, PT, R12, UR16, RZ ;  /* 0x000000100c0c0c10 */ /* 0x000fce000fffe0ff */
.L_x_2653:
[----:B------:R-:W-:Y:S05]  /*1140*/  BSYNC.RECONVERGENT B0 ;  /* 0x0000000000007941 */ /* 0x000fea0003800200 */
.L_x_2652:
[----:B------:R-:W-:Y:S01]  /*1150*/  BSSY.RECONVERGENT B0, `(.L_x_2654) ;  /* 0x000000b000007945 */ /* 0x000fe20003800200 */
.L_x_2655:
[C---:B--2---:R-:W-:Y:S02]  /*1160*/  LEA R13, R12.reuse, UR8, 0x2 ;  /* 0x000000080c0d7c11 */ /* 0x044fe4000f8e10ff */
[----:B------:R-:W-:-:S03]  /*1170*/  IADD3 R12, PT, PT, R12, UR17, RZ ;  /* 0x000000110c0c7c10 */ /* 0x000fc6000fffe0ff */
[----:B------:R-:W-:Y:S01]  /*1180*/  VIADD R15, R13, UR17 ;  /* 0x000000110d0f7c36 */ /* 0x000fe20008000000 */
[----:B------:R2:W-:Y:S01]  /*1190*/  STS [R13], RZ ;  /* 0x000000ff0d007388 */ /* 0x0005e20000000800 */
[----:B------:R-:W-:Y:S02]  /*11a0*/  ISETP.GE.U32.AND P0, PT, R12, 0x400, PT ;  /* 0x000004000c00780c */ /* 0x000fe40003f06070 */
[----:B-1----:R-:W-:Y:S01]  /*11b0*/  VIADD R16, R15, UR17 ;  /* 0x000000110f107c36 */ /* 0x002fe20008000000 */
[----:B------:R2:W-:Y:S04]  /*11c0*/  STS [R13+UR17], RZ ;  /* 0x000000ff0d007988 */ /* 0x0005e80008000811 */
[----:B------:R2:W-:Y:S04]  /*11d0*/  STS [R15+UR17], RZ ;  /* 0x000000ff0f007988 */ /* 0x0005e80008000811 */
[----:B------:R2:W-:Y:S02]  /*11e0*/  STS [R16+UR17], RZ ;  /* 0x000000ff10007988 */ /* 0x0005e40008000811 */
[----:B------:R-:W-:Y:S05]  /*11f0*/  @!P0 BRA `(.L_x_2655) ;  /* 0xfffffffc00d88947 */ /* 0x000fea000383ffff */
[----:B------:R-:W-:Y:S05]  /*1200*/  BSYNC.RECONVERGENT B0 ;  /* 0x0000000000007941 */ /* 0x000fea0003800200 */
.L_x_2654:
[----:B------:R-:W-:Y:S01]  /*1210*/  BAR.SYNC.DEFER_BLOCKING 0x0 ;  /* 0x0000000000007b1d */ /* 0x000fe20000010000 */
[----:B------:R-:W-:-:S09]  /*1220*/  UISETP.GE.AND UP0, UPT, UR4, 0x1, UPT ;  /* 0x000000010400788c */ /* 0x000fd2000bf06270 */
[----:B------:R-:W-:Y:S05]  /*1230*/  BRA.U !UP0, `(.L_x_2656) ;  /* 0x0000001108007547 */ /* 0x000fea000b800000 */
[----:B------:R-:W-:Y:S01]  /*1240*/  UISETP.NE.AND UP0, UPT, UR19, 0x1, UPT ;  /* 0x000000011300788c */ /* 0x000fe2000bf05270 */
[----:B--2---:R-:W-:-:S08]  /*1250*/  LOP3.LUT R15, R0, 0x1f, RZ, 0xc0, !PT ;  /* 0x0000001f000f7812 */ /* 0x004fd000078ec0ff */
[----:B------:R-:W-:Y:S05]  /*1260*/  BRA.U UP0, `(.L_x_2657) ;  /* 0x0000000500487547 */ /* 0x000fea000b800000 */
[----:B------:R-:W-:Y:S01]  /*1270*/  BSSY B1, `(.L_x_2658) ;  /* 0x0000050000017945 */ /* 0x000fe20003800000 */
[----:B------:R-:W-:-:S07]  /*1280*/  IMAD.MOV.U32 R18, RZ, RZ, RZ ;  /* 0x000000ffff127224 */ /* 0x000fce00078e00ff */
.L_x_2668:
[----:B-1-3--:R-:W1:Y:S01]  /*1290*/  LDC R16, c[0x0][0x3ac] ;  /* 0x0000eb00ff107b82 */ /* 0x00ae620000000800 */
[----:B------:R-:W-:Y:S01]  /*12a0*/  IMAD.IADD R22, R3, 0x1, R18 ;  /* 0x0000000103167824 */ /* 0x000fe200078e0212 */
[----:B------:R-:W-:Y:S02]  /*12b0*/  IADD3 R18, PT, PT, R18, UR5, RZ ;  /* 0x0000000512127c10 */ /* 0x000fe4000fffe0ff */
[----:B------:R-:W-:Y:S02]  /*12c0*/  ISETP.GE.AND P0, PT, R2, UR9, PT ;  /* 0x0000000902007c0c */ /* 0x000fe4000bf06270 */
[----:B------:R-:W-:Y:S02]  /*12d0*/  ISETP.GE.AND P4, PT, R18, UR4, PT ;  /* 0x0000000412007c0c */ /* 0x000fe4000bf86270 */
[----:B-1----:R-:W-:Y:S01]  /*12e0*/  ISETP.GE.AND P2, PT, R16, 0x1, PT ;  /* 0x000000011000780c */ /* 0x002fe20003f46270 */
[----:B------:R-:W-:Y:S01]  /*12f0*/  IMAD R13, R22, R16, R5 ;  /* 0x00000010160d7224 */ /* 0x000fe200078e0205 */
[----:B------:R-:W-:-:S11]  /*1300*/  ISETP.GE.AND P3, PT, R16, 0x2, PT ;  /* 0x000000021000780c */ /* 0x000fd60003f66270 */
[----:B--2-4-:R-:W-:Y:S05]  /*1310*/  @!P2 BRA `(.L_x_2659) ;  /* 0x00000000001ca947 */ /* 0x014fea0003800000 */
[----:B------:R-:W1:Y:S01]  /*1320*/  S2UR UR11, SR_CgaCtaId ;  /* 0x00000000000b79c3 */ /* 0x000e620000008800 */
[----:B------:R-:W-:Y:S01]  /*1330*/  UMOV UR8, 0x400 ;  /* 0x0000040000087882 */ /* 0x000fe20000000000 */
[----:B------:R-:W-:Y:S01]  /*1340*/  IMAD.IADD R12, R4, 0x1, R13 ;  /* 0x00000001040c7824 */ /* 0x000fe200078e020d */
[----:B------:R-:W-:-:S04]  /*1350*/  UIADD3 UR8, UPT, UPT, UR8, 0x80, URZ ;  /* 0x0000008008087890 */ /* 0x000fc8000fffe0ff */
[----:B-1----:R-:W-:-:S06]  /*1360*/  ULEA UR8, UR11, UR8, 0x18 ;  /* 0x000000080b087291 */ /* 0x002fcc000f8ec0ff */
[----:B------:R-:W-:-:S05]  /*1370*/  LEA R12, R12, UR8, 0x2 ;  /* 0x000000080c0c7c11 */ /* 0x000fca000f8e10ff */
[----:B------:R1:W2:Y:S02]  /*1380*/  LDS R20, [R12] ;  /* 0x000000000c147984 */ /* 0x0002a40000000800 */
.L_x_2659:
[----:B------:R-:W-:Y:S05]  /*1390*/  @!P3 BRA `(.L_x_2660) ;  /* 0x000000000020b947 */ /* 0x000fea0003800000 */
[----:B------:R-:W3:Y:S01]  /*13a0*/  S2UR UR11, SR_CgaCtaId ;  /* 0x00000000000b79c3 */ /* 0x000ee20000008800 */
[----:B------:R-:W-:Y:S01]  /*13b0*/  UMOV UR8, 0x400 ;  /* 0x0000040000087882 */ /* 0x000fe20000000000 */
[----:B-1----:R-:W-:Y:S01]  /*13c0*/  LOP3.LUT R12, R4, 0x1, RZ, 0x3c, !PT ;  /* 0x00000001040c7812 */ /* 0x002fe200078e3cff */
[----:B------:R-:W-:-:S04]  /*13d0*/  UIADD3 UR8, UPT, UPT, UR8, 0x80, URZ ;  /* 0x0000008008087890 */ /* 0x000fc8000fffe0ff */
[----:B------:R-:W-:Y:S01]  /*13e0*/  IMAD.IADD R12, R13, 0x1, R12 ;  /* 0x000000010d0c7824 */ /* 0x000fe200078e020c */
[----:B---3--:R-:W-:-:S06]  /*13f0*/  ULEA UR8, UR11, UR8, 0x18 ;  /* 0x000000080b087291 */ /* 0x008fcc000f8ec0ff */
[----:B------:R-:W-:-:S05]  /*1400*/  LEA R12, R12, UR8, 0x2 ;  /* 0x000000080c0c7c11 */ /* 0x000fca000f8e10ff */
[----:B------:R3:W4:Y:S02]  /*1410*/  LDS R21, [R12] ;  /* 0x000000000c157984 */ /* 0x0007240000000800 */
.L_x_2660:
[----:B------:R-:W-:Y:S04]  /*1420*/  BSSY B0, `(.L_x_2661) ;  /* 0x0000033000007945 */ /* 0x000fe80003800000 */
[----:B------:R-:W-:Y:S05]  /*1430*/  @P0 BRA `(.L_x_2662) ;  /* 0x0000000000c40947 */ /* 0x000fea0003800000 */
[----:B------:R-:W-:Y:S02]  /*1440*/  IABS R17, R16 ;  /* 0x0000001000117213 */ /* 0x000fe40000000000 */
[----:B------:R-:W-:Y:S02]  /*1450*/  IABS R24, R15 ;  /* 0x0000000f00187213 */ /* 0x000fe40000000000 */
[----:B------:R-:W5:Y:S01]  /*1460*/  I2F.RP R19, R17 ;  /* 0x0000001100137306 */ /* 0x000f620000209400 */
[----:B------:R-:W-:Y:S02]  /*1470*/  ISETP.GE.AND P5, PT, R15, RZ, PT ;  /* 0x000000ff0f00720c */ /* 0x000fe40003fa6270 */
[----:B------:R-:W-:-:S05]  /*1480*/  ISETP.NE.AND P6, PT, R16, RZ, PT ;  /* 0x000000ff1000720c */ /* 0x000fca0003fc5270 */
[----:B-----5:R-:W5:Y:S02]  /*1490*/  MUFU.RCP R19, R19 ;  /* 0x0000001300137308 */ /* 0x020f640000001000 */
[----:B-----5:R-:W-:-:S06]  /*14a0*/  IADD3 R13, PT, PT, R19, 0xffffffe, RZ ;  /* 0x0ffffffe130d7810 */ /* 0x020fcc0007ffe0ff */
[----:B------:R-:W1:Y:S02]  /*14b0*/  F2I.FTZ.U32.TRUNC.NTZ R13, R13 ;  /* 0x0000000d000d7305 */ /* 0x000e64000021f000 */
[----:B-1-3--:R-:W-:-:S04]  /*14c0*/  IMAD.MOV R12, RZ, RZ, -R13 ;  /* 0x000000ffff0c7224 */ /* 0x00afc800078e0a0d */
[----:B------:R-:W-:Y:S02]  /*14d0*/  IMAD R23, R12, R17, RZ ;  /* 0x000000110c177224 */ /* 0x000fe400078e02ff */
[----:B------:R-:W-:-:S04]  /*14e0*/  IMAD.MOV.U32 R12, RZ, RZ, RZ ;  /* 0x000000ffff0c7224 */ /* 0x000fc800078e00ff */
[----:B------:R-:W-:Y:S01]  /*14f0*/  IMAD.HI.U32 R23, R13, R23, R12 ;  /* 0x000000170d177227 */ /* 0x000fe200078e000c */
[----:B------:R-:W-:-:S05]  /*1500*/  MOV R13, 0x400 ;  /* 0x00000400000d7802 */ /* 0x000fca0000000f00 */
[----:B------:R-:W-:-:S04]  /*1510*/  IMAD.HI.U32 R12, R23, R24, RZ ;  /* 0x00000018170c7227 */ /* 0x000fc800078e00ff */
[----:B------:R-:W-:Y:S01]  /*1520*/  VIADD R19, R13, 0x1080 ;  /* 0x000010800d137836 */ /* 0x000fe20000000000 */
[----:B------:R-:W-:-:S05]  /*1530*/  IADD3 R12, PT, PT, -R12, RZ, RZ ;  /* 0x000000ff0c0c7210 */ /* 0x000fca0007ffe1ff */
[C---:B------:R-:W-:Y:S02]  /*1540*/  IMAD R12, R17.reuse, R12, R24 ;  /* 0x0000000c110c7224 */ /* 0x040fe400078e0218 */
[----:B------:R-:W1:Y:S03]  /*1550*/  S2R R24, SR_CgaCtaId ;  /* 0x0000000000187919 */ /* 0x000e660000008800 */
[----:B------:R-:W-:-:S13]  /*1560*/  ISETP.GT.U32.AND P0, PT, R17, R12, PT ;  /* 0x0000000c1100720c */ /* 0x000fda0003f04070 */
[----:B------:R-:W-:-:S05]  /*1570*/  @!P0 IMAD.IADD R12, R12, 0x1, -R17 ;  /* 0x000000010c0c8824 */ /* 0x000fca00078e0a11 */
[----:B------:R-:W-:Y:S02]  /*1580*/  ISETP.GT.U32.AND P0, PT, R17, R12, PT ;  /* 0x0000000c1100720c */ /* 0x000fe40003f04070 */
[----:B-1----:R-:W-:-:S11]  /*1590*/  LEA R13, R24, R13, 0x18 ;  /* 0x0000000d180d7211 */ /* 0x002fd600078ec0ff */
[----:B------:R-:W-:Y:S01]  /*15a0*/  @!P0 IMAD.IADD R12, R12, 0x1, -R17 ;  /* 0x000000010c0c8824 */ /* 0x000fe200078e0a11 */
[----:B------:R-:W-:Y:S01]  /*15b0*/  LEA R19, R24, R19, 0x18 ;  /* 0x0000001318137211 */ /* 0x000fe200078ec0ff */
[----:B------:R-:W-:-:S03]  /*15c0*/  IMAD.MOV.U32 R17, RZ, RZ, R2 ;  /* 0x000000ffff117224 */ /* 0x000fc600078e0002 */
[----:B------:R-:W-:Y:S02]  /*15d0*/  @!P5 IADD3 R12, PT, PT, -R12, RZ, RZ ;  /* 0x000000ff0c0cd210 */ /* 0x000fe40007ffe1ff */
[----:B------:R-:W-:-:S04]  /*15e0*/  @!P6 LOP3.LUT R12, RZ, R16, RZ, 0x33, !PT ;  /* 0x00000010ff0ce212 */ /* 0x000fc800078e33ff */
[----:B------:R-:W-:-:S07]  /*15f0*/  LEA R24, R12, R13, 0x2 ;  /* 0x0000000d0c187211 */ /* 0x000fce00078e10ff */
.L_x_2667:
[----:B-1----:R-:W-:Y:S02]  /*1600*/  IMAD R12, R17, 0xc, R24 ;  /* 0x0000000c110c7824 */ /* 0x002fe400078e0218 */
[----:B------:R-:W-:-:S03]  /*1610*/  IMAD.MOV.U32 R26, RZ, RZ, RZ ;  /* 0x000000ffff1a7224 */ /* 0x000fc600078e00ff */
[----:B---3--:R1:W3:Y:S01]  /*1620*/  LDS R16, [R12] ;  /* 0x000000000c107984 */ /* 0x0082e20000000800 */
[----:B------:R-:W-:Y:S05]  /*1630*/  @!P2 BRA `(.L_x_2663) ;  /* 0x000000000010a947 */ /* 0x000fea0003800000 */
[----:B------:R-:W-:-:S03]  /*1640*/  UMOV UR8, 0xffffffff ;  /* 0xffffffff00087882 */ /* 0x000fc60000000000 */
[----:B------:R-:W-:Y:S05]  /*1650*/  BRA.DIV UR8, `(.L_x_2664) ;  /* 0x0000001a08b47947 */ /* 0x000fea000b800000 */
[----:B-1-3--:R1:W3:Y:S02]  /*1660*/  SHFL.IDX PT, R12, R16, R10, R9 ;  /* 0x0000000a100c7389 */ /* 0x00a2e400000e0009 */
.L_x_2694:
[----:B--23--:R-:W-:-:S07]  /*1670*/  IMAD R26, R20, R12, RZ ;  /* 0x0000000c141a7224 */ /* 0x00cfce00078e02ff */
.L_x_2663:
[----:B------:R-:W-:Y:S05]  /*1680*/  @!P3 BRA `(.L_x_2665) ;  /* 0x000000000010b947 */ /* 0x000fea0003800000 */
[----:B------:R-:W-:-:S03]  /*1690*/  UMOV UR8, 0xffffffff ;  /* 0xffffffff00087882 */ /* 0x000fc60000000000 */
[----:B------:R-:W-:Y:S05]  /*16a0*/  BRA.DIV UR8, `(.L_x_2666) ;  /* 0x0000001a08c07947 */ /* 0x000fea000b800000 */
[----:B-1-3--:R1:W3:Y:S02]  /*16b0*/  SHFL.IDX PT, R12, R16, R6, R9 ;  /* 0x00000006100c7389 */ /* 0x00a2e400000e0009 */
.L_x_2697:
[----:B---34-:R-:W-:-:S07]  /*16c0*/  IMAD R26, R21, R12, R26 ;  /* 0x0000000c151a7224 */ /* 0x018fce00078e021a */
.L_x_2665:
[C---:B-1----:R-:W-:Y:S02]  /*16d0*/  IMAD R12, R17.reuse, UR4, R22 ;  /* 0x00000004110c7c24 */ /* 0x042fe4000f8e0216 */
[----:B------:R-:W-:Y:S02]  /*16e0*/  VIADD R17, R17, UR6 ;  /* 0x0000000611117c36 */ /* 0x000fe40008000000 */
[----:B------:R-:W-:-:S03]  /*16f0*/  IMAD R12, R12, 0x4, R19 ;  /* 0x000000040c0c7824 */ /* 0x000fc600078e0213 */
[----:B------:R-:W-:Y:S02]  /*1700*/  ISETP.GE.AND P0, PT, R17, UR9, PT ;  /* 0x0000000911007c0c */ /* 0x000fe4000bf06270 */
[----:B------:R-:W1:Y:S02]  /*1710*/  LDS R13, [R12] ;  /* 0x000000000c0d7984 */ /* 0x000e640000000800 */
[----:B-1----:R-:W-:-:S05]  /*1720*/  IADD3 R13, PT, PT, R13, R26, RZ ;  /* 0x0000001a0d0d7210 */ /* 0x002fca0007ffe0ff */
[----:B------:R1:W-:Y:S04]  /*1730*/  STS [R12], R13 ;  /* 0x0000000d0c007388 */ /* 0x0003e80000000800 */
[----:B------:R-:W-:Y:S05]  /*1740*/  @!P0 BRA `(.L_x_2667) ;  /* 0xfffffffc00ac8947 */ /* 0x000fea000383ffff */
.L_x_2662:
[----:B------:R-:W-:Y:S05]  /*1750*/  BSYNC B0 ;  /* 0x0000000000007941 */ /* 0x000fea0003800000 */
.L_x_2661:
[----:B------:R-:W-:Y:S05]  /*1760*/  @!P4 BRA `(.L_x_2668) ;  /* 0xfffffff800c8c947 */ /* 0x000fea000383ffff */
[----:B------:R-:W-:Y:S05]  /*1770*/  BSYNC B1 ;  /* 0x0000000000017941 */ /* 0x000fea0003800000 */
.L_x_2658:
[----:B------:R-:W-:Y:S05]  /*1780*/  BRA `(.L_x_2656) ;  /* 0x0000000800ac7947 */ /* 0x000fea0003800000 */
.L_x_2657:
[----:B------:R-:W1:Y:S02]  /*1790*/  LDCU UR8, c[0x0][0x3ac] ;  /* 0x00007580ff0877ac */ /* 0x000e640008000800 */
[----:B-1----:R-:W-:-:S09]  /*17a0*/  UISETP.GT.U32.AND UP0, UPT, UR8, 0x1f, UPT ;  /* 0x0000001f0800788c */ /* 0x002fd2000bf04070 */
[----:B------:R-:W-:Y:S05]  /*17b0*/  BRA.U UP0, `(.L_x_2669) ;  /* 0x0000000500007547 */ /* 0x000fea000b800000 */
[----:B------:R-:W-:-:S07]  /*17c0*/  IMAD.MOV.U32 R18, RZ, RZ, RZ ;  /* 0x000000ffff127224 */ /* 0x000fce00078e00ff */
.L_x_2676:
[----:B-1----:R-:W1:Y:S01]  /*17d0*/  LDC R24, c[0x0][0x3ac] ;  /* 0x0000eb00ff187b82 */ /* 0x002e620000000800 */
[----:B--2---:R-:W2:Y:S01]  /*17e0*/  S2R R17, SR_CgaCtaId ;  /* 0x0000000000117919 */ /* 0x004ea20000008800 */
[----:B------:R-:W-:Y:S01]  /*17f0*/  MOV R16, 0x400 ;  /* 0x0000040000107802 */ /* 0x000fe20000000f00 */
[----:B------:R-:W-:Y:S01]  /*1800*/  BSSY B0, `(.L_x_2670) ;  /* 0x0000039000007945 */ /* 0x000fe20003800000 */
[----:B------:R-:W-:Y:S02]  /*1810*/  IADD3 R22, PT, PT, R3, R18, RZ ;  /* 0x0000001203167210 */ /* 0x000fe40007ffe0ff */
[----:B------:R-:W-:Y:S01]  /*1820*/  IADD3 R18, PT, PT, R18, UR5, RZ ;  /* 0x0000000512127c10 */ /* 0x000fe2000fffe0ff */
[----:B------:R-:W-:-:S03]  /*1830*/  VIADD R12, R16, 0x80 ;  /* 0x00000080100c7836 */ /* 0x000fc60000000000 */
[----:B------:R-:W-:Y:S02]  /*1840*/  ISETP.GE.AND P2, PT, R18, UR4, PT ;  /* 0x0000000412007c0c */ /* 0x000fe4000bf46270 */
[----:B-1----:R-:W-:Y:S01]  /*1850*/  ISETP.GT.AND P0, PT, R24, 0x1, PT ;  /* 0x000000011800780c */ /* 0x002fe20003f04270 */
[----:B------:R-:W-:Y:S01]  /*1860*/  IMAD R13, R22, R24, R5 ;  /* 0x00000018160d7224 */ /* 0x000fe200078e0205 */
[----:B--2---:R-:W-:-:S03]  /*1870*/  LEA R19, R17, R12, 0x18 ;  /* 0x0000000c11137211 */ /* 0x004fc600078ec0ff */
[----:B------:R-:W-:-:S08]  /*1880*/  IMAD.IADD R12, R4, 0x1, R13 ;  /* 0x00000001040c7824 */ /* 0x000fd000078e020d */
[----:B------:R-:W-:Y:S01]  /*1890*/  @P0 LOP3.LUT R20, R4, 0x1, RZ, 0x3c, !PT ;  /* 0x0000000104140812 */ /* 0x000fe200078e3cff */
[----:B------:R-:W-:-:S03]  /*18a0*/  IMAD R12, R12, 0x4, R19 ;  /* 0x000000040c0c7824 */ /* 0x000fc600078e0213 */
[----:B------:R-:W-:Y:S02]  /*18b0*/  @P0 IADD3 R13, PT, PT, R20, R13, RZ ;  /* 0x0000000d140d0210 */ /* 0x000fe40007ffe0ff */
[----:B------:R1:W2:Y:S03]  /*18c0*/  LDS R20, [R12] ;  /* 0x000000000c147984 */ /* 0x0002a60000000800 */
[----:B------:R-:W-:-:S05]  /*18d0*/  @P0 IMAD R13, R13, 0x4, R19 ;  /* 0x000000040d0d0824 */ /* 0x000fca00078e0213 */
[----:B---3--:R1:W3:Y:S01]  /*18e0*/  @P0 LDS R21, [R13] ;  /* 0x000000000d150984 */ /* 0x0082e20000000800 */
[----:B------:R-:W-:-:S13]  /*18f0*/  ISETP.GE.AND P0, PT, R2, UR9, PT ;  /* 0x0000000902007c0c */ /* 0x000fda000bf06270 */
[----:B-1----:R-:W-:Y:S05]  /*1900*/  @P0 BRA `(.L_x_2671) ;  /* 0x0000000000a00947 */ /* 0x002fea0003800000 */
[----:B------:R-:W1:Y:S01]  /*1910*/  I2F.U32.RP R23, R24 ;  /* 0x0000001800177306 */ /* 0x000e620000209000 */
[----:B------:R-:W-:Y:S01]  /*1920*/  HFMA2 R12, -RZ, RZ, 0, 0 ;  /* 0x00000000ff0c7431 */ /* 0x000fe200000001ff */
[C---:B------:R-:W-:Y:S02]  /*1930*/  ISETP.NE.U32.AND P3, PT, R24.reuse, RZ, PT ;  /* 0x000000ff1800720c */ /* 0x040fe40003f65070 */
[----:B------:R-:W-:-:S04]  /*1940*/  ISETP.GE.AND P4, PT, R24, 0x2, PT ;  /* 0x000000021800780c */ /* 0x000fc80003f86270 */
[----:B-1----:R-:W1:Y:S02]  /*1950*/  MUFU.RCP R23, R23 ;  /* 0x0000001700177308 */ /* 0x002e640000001000 */
[----:B-1----:R-:W-:Y:S01]  /*1960*/  VIADD R13, R23, 0xffffffe ;  /* 0x0ffffffe170d7836 */ /* 0x002fe20000000000 */
[----:B------:R-:W-:-:S05]  /*1970*/  MOV R23, R2 ;  /* 0x0000000200177202 */ /* 0x000fca0000000f00 */
[----:B------:R-:W1:Y:S02]  /*1980*/  F2I.FTZ.U32.TRUNC.NTZ R13, R13 ;  /* 0x0000000d000d7305 */ /* 0x000e64000021f000 */
[----:B-1----:R-:W-:-:S04]  /*1990*/  IMAD.MOV R19, RZ, RZ, -R13 ;  /* 0x000000ffff137224 */ /* 0x002fc800078e0a0d */
[----:B------:R-:W-:-:S04]  /*19a0*/  IMAD R19, R19, R24, RZ ;  /* 0x0000001813137224 */ /* 0x000fc800078e02ff */
[----:B------:R-:W-:-:S06]  /*19b0*/  IMAD.HI.U32 R12, R13, R19, R12 ;  /* 0x000000130d0c7227 */ /* 0x000fcc00078e000c */
[----:B------:R-:W-:-:S04]  /*19c0*/  IMAD.HI.U32 R12, R12, R15, RZ ;  /* 0x0000000f0c0c7227 */ /* 0x000fc800078e00ff */
[----:B------:R-:W-:-:S04]  /*19d0*/  IMAD.MOV R12, RZ, RZ, -R12 ;  /* 0x000000ffff0c7224 */ /* 0x000fc800078e0a0c */
[----:B------:R-:W-:Y:S02]  /*19e0*/  IMAD R19, R24, R12, R15 ;  /* 0x0000000c18137224 */ /* 0x000fe400078e020f */
[----:B------:R-:W-:Y:S01]  /*19f0*/  VIADD R12, R16, 0x1080 ;  /* 0x00001080100c7836 */ /* 0x000fe20000000000 */
[----:B------:R-:W-:Y:S02]  /*1a00*/  LEA R16, R17, R16, 0x18 ;  /* 0x0000001011107211 */ /* 0x000fe400078ec0ff */
[----:B------:R-:W-:Y:S02]  /*1a10*/  ISETP.GE.U32.AND P0, PT, R19, R24, PT ;  /* 0x000000181300720c */ /* 0x000fe40003f06070 */
[----:B------:R-:W-:-:S11]  /*1a20*/  LEA R17, R17, R12, 0x18 ;  /* 0x0000000c11117211 */ /* 0x000fd600078ec0ff */
[----:B------:R-:W-:-:S05]  /*1a30*/  @P0 IMAD.IADD R19, R19, 0x1, -R24 ;  /* 0x0000000113130824 */ /* 0x000fca00078e0a18 */
[----:B------:R-:W-:-:S13]  /*1a40*/  ISETP.GE.U32.AND P0, PT, R19, R24, PT ;  /* 0x000000181300720c */ /* 0x000fda0003f06070 */
[-C--:B------:R-:W-:Y:S02]  /*1a50*/  @P0 IADD3 R19, PT, PT, R19, -R24.reuse, RZ ;  /* 0x8000001813130210 */ /* 0x080fe40007ffe0ff */
[----:B------:R-:W-:-:S05]  /*1a60*/  @!P3 LOP3.LUT R19, RZ, R24, RZ, 0x33, !PT ;  /* 0x00000018ff13b212 */ /* 0x000fca00078e33ff */
[----:B------:R-:W-:-:S07]  /*1a70*/  IMAD R19, R19, 0x4, R16 ;  /* 0x0000000413137824 */ /* 0x000fce00078e0210 */
.L_x_2675:
[----:B------:R-:W-:Y:S01]  /*1a80*/  IMAD R12, R23, 0xc, R19 ;  /* 0x0000000c170c7824 */ /* 0x000fe200078e0213 */
[----:B------:R-:W-:-:S04]  /*1a90*/  UMOV UR8, 0xffffffff ;  /* 0xffffffff00087882 */ /* 0x000fc80000000000 */
[----:B-12---:R1:W4:Y:S01]  /*1aa0*/  LDS R16, [R12] ;  /* 0x000000000c107984 */ /* 0x0063220000000800 */
[----:B------:R-:W-:Y:S05]  /*1ab0*/  BRA.DIV UR8, `(.L_x_2672) ;  /* 0x0000001608dc7947 */ /* 0x000fea000b800000 */
[----:B-1--4-:R1:W4:Y:S02]  /*1ac0*/  SHFL.IDX PT, R12, R16, R10, R9 ;  /* 0x0000000a100c7389 */ /* 0x01232400000e0009 */
.L_x_2700:
[----:B--2-4-:R-:W-:Y:S01]  /*1ad0*/  IMAD R24, R20, R12, RZ ;  /* 0x0000000c14187224 */ /* 0x014fe200078e02ff */
[----:B------:R-:W-:Y:S06]  /*1ae0*/  @!P4 BRA `(.L_x_2673) ;  /* 0x000000000010c947 */ /* 0x000fec0003800000 */
[----:B------:R-:W-:-:S03]  /*1af0*/  UMOV UR8, 0xffffffff ;  /* 0xffffffff00087882 */ /* 0x000fc60000000000 */
[----:B------:R-:W-:Y:S05]  /*1b00*/  BRA.DIV UR8, `(.L_x_2674) ;  /* 0x0000001608e87947 */ /* 0x000fea000b800000 */
[----:B------:R2:W4:Y:S02]  /*1b10*/  SHFL.IDX PT, R12, R16, R6, R9 ;  /* 0x00000006100c7389 */ /* 0x00052400000e0009 */
.L_x_2703:
[----:B---34-:R-:W-:-:S07]  /*1b20*/  IMAD R24, R21, R12, R24 ;  /* 0x0000000c15187224 */ /* 0x018fce00078e0218 */
.L_x_2673:
[C---:B------:R-:W-:Y:S02]  /*1b30*/  IMAD R12, R23.reuse, UR4, R22 ;  /* 0x00000004170c7c24 */ /* 0x040fe4000f8e0216 */
[----:B------:R-:W-:Y:S02]  /*1b40*/  VIADD R23, R23, UR6 ;  /* 0x0000000617177c36 */ /* 0x000fe40008000000 */
[----:B------:R-:W-:-:S03]  /*1b50*/  IMAD R13, R12, 0x4, R17 ;  /* 0x000000040c0d7824 */ /* 0x000fc600078e0211 */
[----:B------:R-:W-:Y:S02]  /*1b60*/  ISETP.GE.AND P0, PT, R23, UR9, PT ;  /* 0x0000000917007c0c */ /* 0x000fe4000bf06270 */
[----:B------:R4:W-:Y:S11]  /*1b70*/  STS [R13], R24 ;  /* 0x000000180d007388 */ /* 0x0009f60000000800 */
[----:B----4-:R-:W-:Y:S05]  /*1b80*/  @!P0 BRA `(.L_x_2675) ;  /* 0xfffffffc00bc8947 */ /* 0x010fea000383ffff */
.L_x_2671:
[----:B------:R-:W-:Y:S05]  /*1b90*/  BSYNC B0 ;  /* 0x0000000000007941 */ /* 0x000fea0003800000 */
.L_x_2670:
[----:B------:R-:W-:Y:S05]  /*1ba0*/  @!P2 BRA `(.L_x_2676) ;  /* 0xfffffffc0008a947 */ /* 0x000fea000383ffff */
[----:B------:R-:W-:Y:S05]  /*1bb0*/  BRA `(.L_x_2656) ;  /* 0x0000000400a07947 */ /* 0x000fea0003800000 */
.L_x_2669:
[----:B------:R-:W-:-:S07]  /*1bc0*/  HFMA2 R18, -RZ, RZ, 0, 0 ;  /* 0x00000000ff127431 */ /* 0x000fce00000001ff */
.L_x_2686:
[----:B-1----:R-:W1:Y:S01]  /*1bd0*/  LDC R16, c[0x0][0x3ac] ;  /* 0x0000eb00ff107b82 */ /* 0x002e620000000800 */
[----:B------:R-:W-:Y:S01]  /*1be0*/  IMAD.IADD R22, R3, 0x1, R18 ;  /* 0x0000000103167824 */ /* 0x000fe200078e0212 */
[----:B------:R-:W-:Y:S01]  /*1bf0*/  ISETP.GE.AND P0, PT, R2, UR9, PT ;  /* 0x0000000902007c0c */ /* 0x000fe2000bf06270 */
[----:B------:R-:W-:-:S05]  /*1c00*/  VIADD R18, R18, UR5 ;  /* 0x0000000512127c36 */ /* 0x000fca0008000000 */
[----:B------:R-:W-:Y:S02]  /*1c10*/  ISETP.GE.AND P4, PT, R18, UR4, PT ;  /* 0x0000000412007c0c */ /* 0x000fe4000bf86270 */
[----:B-1----:R-:W-:Y:S01]  /*1c20*/  ISETP.GE.AND P2, PT, R16, 0x1, PT ;  /* 0x000000011000780c */ /* 0x002fe20003f46270 */
[----:B------:R-:W-:Y:S01]  /*1c30*/  IMAD R13, R22, R16, R5 ;  /* 0x00000010160d7224 */ /* 0x000fe200078e0205 */
[----:B------:R-:W-:-:S11]  /*1c40*/  ISETP.GE.AND P3, PT, R16, 0x2, PT ;  /* 0x000000021000780c */ /* 0x000fd60003f66270 */
[----:B--234-:R-:W-:Y:S05]  /*1c50*/  @!P2 BRA `(.L_x_2677) ;  /* 0x00000000001ca947 */ /* 0x01cfea0003800000 */
[----:B------:R-:W1:Y:S01]  /*1c60*/  S2UR UR11, SR_CgaCtaId ;  /* 0x00000000000b79c3 */ /* 0x000e620000008800 */
[----:B------:R-:W-:Y:S01]  /*1c70*/  UMOV UR8, 0x400 ;  /* 0x0000040000087882 */ /* 0x000fe20000000000 */
[----:B------:R-:W-:Y:S01]  /*1c80*/  IADD3 R12, PT, PT, R4, R13, RZ ;  /* 0x0000000d040c7210 */ /* 0x000fe20007ffe0ff */
[----:B------:R-:W-:-:S04]  /*1c90*/  UIADD3 UR8, UPT, UPT, UR8, 0x80, URZ ;  /* 0x0000008008087890 */ /* 0x000fc8000fffe0ff */
[----:B-1----:R-:W-:-:S06]  /*1ca0*/  ULEA UR8, UR11, UR8, 0x18 ;  /* 0x000000080b087291 */ /* 0x002fcc000f8ec0ff */
[----:B------:R-:W-:-:S05]  /*1cb0*/  LEA R12, R12, UR8, 0x2 ;  /* 0x000000080c0c7c11 */ /* 0x000fca000f8e10ff */
[----:B------:R1:W2:Y:S02]  /*1cc0*/  LDS R20, [R12] ;  /* 0x000000000c147984 */ /* 0x0002a40000000800 */
.L_x_2677:
        /* <DEDUP_REMOVED lines=9> */
.L_x_2678:
[----:B------:R-:W-:Y:S05]  /*1d60*/  @P0 BRA `(.L_x_2679) ;  /* 0x0000000400300947 */ /* 0x000fea0003800000 */
[----:B------:R-:W-:Y:S01]  /*1d70*/  IABS R17, R16 ;  /* 0x0000001000117213 */ /* 0x000fe20000000000 */
[----:B------:R-:W5:Y:S01]  /*1d80*/  S2UR UR11, SR_CgaCtaId ;  /* 0x00000000000b79c3 */ /* 0x000f620000008800 */
[----:B------:R-:W-:Y:S01]  /*1d90*/  ISETP.GE.AND P5, PT, R15, RZ, PT ;  /* 0x000000ff0f00720c */ /* 0x000fe20003fa6270 */
[----:B------:R-:W-:Y:S01]  /*1da0*/  UMOV UR8, 0x400 ;  /* 0x0000040000087882 */ /* 0x000fe20000000000 */
[----:B------:R-:W0:Y:S01]  /*1db0*/  I2F.RP R19, R17 ;  /* 0x0000001100137306 */ /* 0x000e220000209400 */
[----:B------:R-:W-:-:S07]  /*1dc0*/  ISETP.NE.AND P6, PT, R16, RZ, PT ;  /* 0x000000ff1000720c */ /* 0x000fce0003fc5270 */
[----:B0-----:R-:W1:Y:S01]  /*1dd0*/  MUFU.RCP R19, R19 ;  /* 0x0000001300137308 */ /* 0x001e620000001000 */
[----:B-----5:R-:W-:Y:S01]  /*1de0*/  ULEA UR8, UR11, UR8, 0x18 ;  /* 0x000000080b087291 */ /* 0x020fe2000f8ec0ff */
[----:B-1-3--:R-:W-:-:S06]  /*1df0*/  VIADD R12, R19, 0xffffffe ;  /* 0x0ffffffe130c7836 */ /* 0x00afcc0000000000 */
[----:B------:R0:W1:Y:S02]  /*1e00*/  F2I.FTZ.U32.TRUNC.NTZ R13, R12 ;  /* 0x0000000c000d7305 */ /* 0x000064000021f000 */
[----:B0-----:R-:W-:Y:S01]  /*1e10*/  IMAD.MOV.U32 R12, RZ, RZ, RZ ;  /* 0x000000ffff0c7224 */ /* 0x001fe200078e00ff */
[----:B-1----:R-:W-:-:S05]  /*1e20*/  IADD3 R24, PT, PT, RZ, -R13, RZ ;  /* 0x8000000dff187210 */ /* 0x002fca0007ffe0ff */
[----:B------:R-:W-:Y:S01]  /*1e30*/  IMAD R23, R24, R17, RZ ;  /* 0x0000001118177224 */ /* 0x000fe200078e02ff */
[----:B------:R-:W-:-:S03]  /*1e40*/  IABS R24, R15 ;  /* 0x0000000f00187213 */ /* 0x000fc60000000000 */
[----:B------:R-:W-:-:S06]  /*1e50*/  IMAD.HI.U32 R23, R13, R23, R12 ;  /* 0x000000170d177227 */ /* 0x000fcc00078e000c */
[----:B------:R-:W-:-:S04]  /*1e60*/  IMAD.HI.U32 R23, R23, R24, RZ ;  /* 0x0000001817177227 */ /* 0x000fc800078e00ff */
[----:B------:R-:W-:-:S04]  /*1e70*/  IMAD.MOV R23, RZ, RZ, -R23 ;  /* 0x000000ffff177224 */ /* 0x000fc800078e0a17 */
[----:B------:R-:W-:-:S05]  /*1e80*/  IMAD R24, R17, R23, R24 ;  /* 0x0000001711187224 */ /* 0x000fca00078e0218 */
[----:B------:R-:W-:-:S13]  /*1e90*/  ISETP.GT.U32.AND P0, PT, R17, R24, PT ;  /* 0x000000181100720c */ /* 0x000fda0003f04070 */
[----:B------:R-:W-:-:S04]  /*1ea0*/  @!P0 IADD3 R24, PT, PT, R24, -R17, RZ ;  /* 0x8000001118188210 */ /* 0x000fc80007ffe0ff */
[----:B------:R-:W-:-:S13]  /*1eb0*/  ISETP.GT.U32.AND P0, PT, R17, R24, PT ;  /* 0x000000181100720c */ /* 0x000fda0003f04070 */
[----:B------:R-:W-:Y:S01]  /*1ec0*/  @!P0 IMAD.IADD R24, R24, 0x1, -R17 ;  /* 0x0000000118188824 */ /* 0x000fe200078e0a11 */
[----:B------:R-:W-:-:S03]  /*1ed0*/  MOV R17, R2 ;  /* 0x0000000200117202 */ /* 0x000fc60000000f00 */
[----:B------:R-:W-:Y:S01]  /*1ee0*/  @!P5 IMAD.MOV R24, RZ, RZ, -R24 ;  /* 0x000000ffff18d224 */ /* 0x000fe200078e0a18 */
[----:B------:R-:W-:-:S04]  /*1ef0*/  @!P6 LOP3.LUT R24, RZ, R16, RZ, 0x33, !PT ;  /* 0x00000010ff18e212 */ /* 0x000fc800078e33ff */
[----:B------:R-:W-:-:S07]  /*1f00*/  LEA R24, R24, UR8, 0x2 ;  /* 0x0000000818187c11 */ /* 0x000fce000f8e10ff */
.L_x_2685:
[----:B------:R-:W-:Y:S02]  /*1f10*/  IMAD R12, R17, 0xc, R24 ;  /* 0x0000000c110c7824 */ /* 0x000fe400078e0218 */
[----:B------:R-:W-:-:S03]  /*1f20*/  IMAD.MOV.U32 R26, RZ, RZ, RZ ;  /* 0x000000ffff1a7224 */ /* 0x000fc600078e00ff */
[----:B------:R0:W1:Y:S01]  /*1f30*/  LDS R16, [R12] ;  /* 0x000000000c107984 */ /* 0x0000620000000800 */
[----:B------:R-:W-:Y:S05]  /*1f40*/  @!P2 BRA `(.L_x_2680) ;  /* 0x000000000010a947 */ /* 0x000fea0003800000 */
[----:B------:R-:W-:-:S03]  /*1f50*/  UMOV UR8, 0xffffffff ;  /* 0xffffffff00087882 */ /* 0x000fc60000000000 */
[----:B------:R-:W-:Y:S05]  /*1f60*/  BRA.DIV UR8, `(.L_x_2681) ;  /* 0x0000001208f07947 */ /* 0x000fea000b800000 */
[----:B-1----:R1:W3:Y:S02]  /*1f70*/  SHFL.IDX PT, R19, R16, R10, R9 ;  /* 0x0000000a10137389 */ /* 0x0022e400000e0009 */
.L_x_2705:
[----:B--23--:R-:W-:-:S07]  /*1f80*/  IMAD R26, R20, R19, RZ ;  /* 0x00000013141a7224 */ /* 0x00cfce00078e02ff */
.L_x_2680:
[----:B------:R-:W-:Y:S05]  /*1f90*/  @!P3 BRA `(.L_x_2682) ;  /* 0x000000000010b947 */ /* 0x000fea0003800000 */
[----:B------:R-:W-:-:S03]  /*1fa0*/  UMOV UR8, 0xffffffff ;  /* 0xffffffff00087882 */ /* 0x000fc60000000000 */
[----:B------:R-:W-:Y:S05]  /*1fb0*/  BRA.DIV UR8, `(.L_x_2683) ;  /* 0x0000001208f87947 */ /* 0x000fea000b800000 */
[----:B01----:R0:W1:Y:S02]  /*1fc0*/  SHFL.IDX PT, R12, R16, R6, R9 ;  /* 0x00000006100c7389 */ /* 0x00306400000e0009 */
.L_x_2708:
[----:B-1--4-:R-:W-:-:S07]  /*1fd0*/  IMAD R26, R21, R12, R26 ;  /* 0x0000000c151a7224 */ /* 0x012fce00078e021a */
.L_x_2682:
[----:B0-----:R-:W-:-:S07]  /*1fe0*/  IMAD.U32 R12, RZ, RZ, UR18 ;  /* 0x00000012ff0c7e24 */ /* 0x001fce000f8e00ff */
.L_x_2684:
[----:B------:R-:W-:Y:S01]  /*1ff0*/  MOV R19, UR10 ;  /* 0x0000000a00137c02 */ /* 0x000fe20008000f00 */
[----:B------:R-:W-:Y:S05]  /*2000*/  WARPSYNC.ALL ;  /* 0x0000000000007948 */ /* 0x000fea0003800000 */
[----:B------:R-:W-:Y:S02]  /*2010*/  SHF.R.U32.HI R13, RZ, 0x1, R12 ;  /* 0x00000001ff0d7819 */ /* 0x000fe4000001160c */
[----:B------:R-:W-:-:S03]  /*2020*/  ISETP.GT.U32.AND P0, PT, R12, 0x3, PT ;  /* 0x000000030c00780c */ /* 0x000fc60003f04070 */
[----:B------:R-:W0:Y:S01]  /*2030*/  SHFL.DOWN PT, R19, R26, R13, R19 ;  /* 0x0800000d1a137389 */ /* 0x000e2200000e0013 */
[----:B------:R-:W-:Y:S02]  /*2040*/  IMAD.MOV.U32 R12, RZ, RZ, R13 ;  /* 0x000000ffff0c7224 */ /* 0x000fe400078e000d */
[----:B0-----:R-:W-:-:S07]  /*2050*/  IMAD.IADD R26, R19, 0x1, R26 ;  /* 0x00000001131a7824 */ /* 0x001fce00078e021a */
[----:B------:R-:W-:Y:S05]  /*2060*/  @P0 BRA `(.L_x_2684) ;  /* 0xfffffffc00e00947 */ /* 0x000fea000383ffff */
[----:B-1----:R-:W0:Y:S01]  /*2070*/  I2F.U32.RP R16, UR19 ;  /* 0x0000001300107d06 */ /* 0x002e220008209000 */
[----:B------:R-:W-:Y:S01]  /*2080*/  IMAD.MOV.U32 R12, RZ, RZ, RZ ;  /* 0x000000ffff0c7224 */ /* 0x000fe200078e00ff */
[----:B------:R-:W-:-:S06]  /*2090*/  ISETP.NE.U32.AND P5, PT, RZ, UR19, PT ;  /* 0x00000013ff007c0c */ /* 0x000fcc000bfa5070 */
[----:B0-----:R-:W0:Y:S02]  /*20a0*/  MUFU.RCP R16, R16 ;  /* 0x0000001000107308 */ /* 0x001e240000001000 */
[----:B0-----:R-:W-:-:S06]  /*20b0*/  IADD3 R13, PT, PT, R16, 0xffffffe, RZ ;  /* 0x0ffffffe100d7810 */ /* 0x001fcc0007ffe0ff */
[----:B------:R-:W0:Y:S02]  /*20c0*/  F2I.FTZ.U32.TRUNC.NTZ R13, R13 ;  /* 0x0000000d000d7305 */ /* 0x000e24000021f000 */
[----:B0-----:R-:W-:-:S04]  /*20d0*/  IMAD.MOV R19, RZ, RZ, -R13 ;  /* 0x000000ffff137224 */ /* 0x001fc800078e0a0d */
        /* <DEDUP_REMOVED lines=9> */
[----:B------:R-:W-:-:S04]  /*2170*/  @!P5 LOP3.LUT R12, RZ, UR19, RZ, 0x33, !PT ;  /* 0x00000013ff0cdc12 */ /* 0x000fc8000f8e33ff */
[----:B------:R-:W-:-:S13]  /*2180*/  ISETP.NE.AND P0, PT, R12, RZ, PT ;  /* 0x000000ff0c00720c */ /* 0x000fda0003f05270 */
[----:B------:R-:W0:Y:S01]  /*2190*/  @!P0 S2R R16, SR_CgaCtaId ;  /* 0x0000000000108919 */ /* 0x000e220000008800 */
[----:B------:R-:W-:-:S04]  /*21a0*/  @!P0 MOV R12, 0x400 ;  /* 0x00000400000c8802 */ /* 0x000fc80000000f00 */
[----:B------:R-:W-:Y:S01]  /*21b0*/  @!P0 IADD3 R13, PT, PT, R12, 0x1080, RZ ;  /* 0x000010800c0d8810 */ /* 0x000fe20007ffe0ff */
[C---:B------:R-:W-:Y:S02]  /*21c0*/  @!P0 IMAD R12, R17.reuse, UR4, R22 ;  /* 0x00000004110c8c24 */ /* 0x040fe4000f8e0216 */
[----:B------:R-:W-:Y:S01]  /*21d0*/  VIADD R17, R17, UR6 ;  /* 0x0000000611117c36 */ /* 0x000fe20008000000 */
[----:B0-----:R-:W-:-:S05]  /*21e0*/  @!P0 LEA R13, R16, R13, 0x18 ;  /* 0x0000000d100d8211 */ /* 0x001fca00078ec0ff */
[----:B------:R-:W-:-:S05]  /*21f0*/  @!P0 IMAD R13, R12, 0x4, R13 ;  /* 0x000000040c0d8824 */ /* 0x000fca00078e020d */
[----:B------:R0:W-:Y:S01]  /*2200*/  @!P0 STS [R13], R26 ;  /* 0x0000001a0d008388 */ /* 0x0001e20000000800 */
[----:B------:R-:W-:-:S13]  /*2210*/  ISETP.GE.AND P0, PT, R17, UR9, PT ;  /* 0x0000000911007c0c */ /* 0x000fda000bf06270 */
[----:B0-----:R-:W-:Y:S05]  /*2220*/  @!P0 BRA `(.L_x_2685) ;  /* 0xfffffffc00388947 */ /* 0x001fea000383ffff */
.L_x_2679:
[----:B------:R-:W-:Y:S05]  /*2230*/  @!P4 BRA `(.L_x_2686) ;  /* 0xfffffff80064c947 */ /* 0x000fea000383ffff */
.L_x_2656:
[----:B------:R-:W-:Y:S05]  /*2240*/  WARPSYNC.ALL ;  /* 0x0000000000007948 */ /* 0x000fea0003800000 */
[----:B--2---:R-:W2:Y:S01]  /*2250*/  LDC R15, c[0x0][0x3ac] ;  /* 0x0000eb00ff0f7b82 */ /* 0x004ea20000000800 */
[----:B-1-3--:R-:W-:Y:S01]  /*2260*/  IMAD.MOV.U32 R12, RZ, RZ, RZ ;  /* 0x000000ffff0c7224 */ /* 0x00afe200078e00ff */
[----:B------:R-:W1:Y:S01]  /*2270*/  LDCU UR11, c[0x0][0x384] ;  /* 0x00007080ff0b77ac */ /* 0x000e620008000800 */
[----:B------:R-:W-:Y:S05]  /*2280*/  BSSY.RECONVERGENT B0, `(.L_x_2687) ;  /* 0x000006e000007945 */ /* 0x000fea0003800200 */
[----:B------:R-:W3:Y:S08]  /*2290*/  LDC R22, c[0x0][0x388] ;  /* 0x0000e200ff167b82 */ /* 0x000ef00000000800 */
[----:B------:R-:W5:Y:S01]  /*22a0*/  S2UR UR8, SR_CTAID.X ;  /* 0x00000000000879c3 */ /* 0x000f620000002500 */
[----:B--2---:R-:W-:-:S04]  /*22b0*/  IABS R16, R15 ;  /* 0x0000000f00107213 */ /* 0x004fc80000000000 */
[----:B------:R-:W2:Y:S01]  /*22c0*/  I2F.RP R17, R16 ;  /* 0x0000001000117306 */ /* 0x000ea20000209400 */
[----:B---3--:R-:W-:Y:S01]  /*22d0*/  IABS R18, R22 ;  /* 0x0000001600127213 */ /* 0x008fe20000000000 */
[----:B-----5:R-:W-:-:S06]  /*22e0*/  UIMAD UR8, UR4, UR8, URZ ;  /* 0x00000008040872a4 */ /* 0x020fcc000f8e02ff */
[----:B--2---:R-:W2:Y:S01]  /*22f0*/  MUFU.RCP R17, R17 ;  /* 0x0000001100117308 */ /* 0x004ea20000001000 */
[----:B-1----:R-:W-:Y:S01]  /*2300*/  UIMAD UR8, UR7, UR11, UR8 ;  /* 0x0000000b070872a4 */ /* 0x002fe2000f8e0208 */
[----:B--2---:R-:W-:-:S06]  /*2310*/  IADD3 R19, PT, PT, R17, 0xffffffe, RZ ;  /* 0x0ffffffe11137810 */ /* 0x004fcc0007ffe0ff */
[----:B------:R-:W1:Y:S02]  /*2320*/  F2I.FTZ.U32.TRUNC.NTZ R13, R19 ;  /* 0x00000013000d7305 */ /* 0x000e64000021f000 */
[----:B-1----:R-:W-:-:S04]  /*2330*/  IMAD.MOV R23, RZ, RZ, -R13 ;  /* 0x000000ffff177224 */ /* 0x002fc800078e0a0d */
[----:B------:R-:W-:-:S04]  /*2340*/  IMAD R23, R23, R16, RZ ;  /* 0x0000001017177224 */ /* 0x000fc800078e02ff */
[----:B------:R-:W-:Y:S01]  /*2350*/  IMAD.HI.U32 R12, R13, R23, R12 ;  /* 0x000000170d0c7227 */ /* 0x000fe200078e000c */
[----:B------:R-:W-:-:S05]  /*2360*/  MOV R13, R18 ;  /* 0x00000012000d7202 */ /* 0x000fca0000000f00 */
[----:B------:R-:W-:-:S04]  /*2370*/  IMAD.HI.U32 R18, R12, R13, RZ ;  /* 0x0000000d0c127227 */ /* 0x000fc800078e00ff */
[----:B------:R-:W-:-:S04]  /*2380*/  IMAD.MOV R12, RZ, RZ, -R18 ;  /* 0x000000ffff0c7224 */ /* 0x000fc800078e0a12 */
[----:B------:R-:W-:Y:S01]  /*2390*/  IMAD R13, R16, R12, R13 ;  /* 0x0000000c100d7224 */ /* 0x000fe200078e020d */
[----:B------:R-:W-:Y:S02]  /*23a0*/  LOP3.LUT R12, R22, R15, RZ, 0x3c, !PT ;  /* 0x0000000f160c7212 */ /* 0x000fe400078e3cff */
[----:B------:R-:W-:Y:S01]  /*23b0*/  MOV R22, R0 ;  /* 0x0000000000167202 */ /* 0x000fe20000000f00 */
[----:B------:R-:W-:Y:S01]  /*23c0*/  BAR.SYNC.DEFER_BLOCKING 0x0 ;  /* 0x0000000000007b1d */ /* 0x000fe20000010000 */
[----:B------:R-:W-:Y:S02]  /*23d0*/  ISETP.GT.U32.AND P2, PT, R16, R13, PT ;  /* 0x0000000d1000720c */ /* 0x000fe40003f44070 */
[----:B------:R-:W-:-:S11]  /*23e0*/  ISETP.GE.AND P3, PT, R12, RZ, PT ;  /* 0x000000ff0c00720c */ /* 0x000fd60003f66270 */
[----:B------:R-:W-:Y:S01]  /*23f0*/  @!P2 IMAD.IADD R13, R13, 0x1, -R16 ;  /* 0x000000010d0da824 */ /* 0x000fe200078e0a10 */
[----:B------:R-:W-:Y:S02]  /*2400*/  @!P2 IADD3 R18, PT, PT, R18, 0x1, RZ ;  /* 0x000000011212a810 */ /* 0x000fe40007ffe0ff */
[----:B------:R-:W-:Y:S02]  /*2410*/  ISETP.NE.AND P2, PT, R15, RZ, PT ;  /* 0x000000ff0f00720c */ /* 0x000fe40003f45270 */
[----:B------:R-:W-:-:S13]  /*2420*/  ISETP.GE.U32.AND P0, PT, R13, R16, PT ;  /* 0x000000100d00720c */ /* 0x000fda0003f06070 */
[----:B------:R-:W-:-:S04]  /*2430*/  @P0 VIADD R18, R18, 0x1 ;  /* 0x0000000112120836 */ /* 0x000fc80000000000 */
[----:B------:R-:W-:Y:S01]  /*2440*/  @!P3 IMAD.MOV R18, RZ, RZ, -R18 ;  /* 0x000000ffff12b224 */ /* 0x000fe200078e0a12 */
[----:B------:R-:W-:Y:S01]  /*2450*/  @!P2 LOP3.LUT R18, RZ, R15, RZ, 0x33, !PT ;  /* 0x0000000fff12a212 */ /* 0x000fe200078e33ff */
[----:B------:R-:W-:Y:S06]  /*2460*/  @!P1 BRA `(.L_x_2688) ;  /* 0x00000004003c9947 */ /* 0x000fec0003800000 */
[----:B------:R-:W-:Y:S01]  /*2470*/  IABS R16, UR4 ;  /* 0x0000000400107c13 */ /* 0x000fe20008000000 */
[----:B------:R1:W2:Y:S01]  /*2480*/  LDS R25, [R14] ;  /* 0x000000000e197984 */ /* 0x0002a20000000800 */
[----:B------:R-:W-:Y:S02]  /*2490*/  IABS R19, UR4 ;  /* 0x0000000400137c13 */ /* 0x000fe40008000000 */
[----:B------:R-:W3:Y:S01]  /*24a0*/  I2F.RP R15, R16 ;  /* 0x00000010000f7306 */ /* 0x000ee20000209400 */
[----:B------:R-:W-:Y:S02]  /*24b0*/  IABS R22, R0 ;  /* 0x0000000000167213 */ /* 0x000fe40000000000 */
[----:B------:R-:W-:Y:S02]  /*24c0*/  IADD3 R19, PT, PT, RZ, -R19, RZ ;  /* 0x80000013ff137210 */ /* 0x000fe40007ffe0ff */
[----:B------:R-:W-:-:S03]  /*24d0*/  LOP3.LUT R23, RZ, UR4, RZ, 0x33, !PT ;  /* 0x00000004ff177c12 */ /* 0x000fc6000f8e33ff */
[----:B---3--:R-:W3:Y:S02]  /*24e0*/  MUFU.RCP R15, R15 ;  /* 0x0000000f000f7308 */ /* 0x008ee40000001000 */
[----:B---3--:R-:W-:-:S06]  /*24f0*/  VIADD R12, R15, 0xffffffe ;  /* 0x0ffffffe0f0c7836 */ /* 0x008fcc0000000000 */
[----:B------:R3:W5:Y:S02]  /*2500*/  F2I.FTZ.U32.TRUNC.NTZ R13, R12 ;  /* 0x0000000c000d7305 */ /* 0x000764000021f000 */
[----:B---3--:R-:W-:Y:S02]  /*2510*/  IMAD.MOV.U32 R12, RZ, RZ, RZ ;  /* 0x000000ffff0c7224 */ /* 0x008fe400078e00ff */
[----:B-----5:R-:W-:-:S04]  /*2520*/  IMAD.MOV R17, RZ, RZ, -R13 ;  /* 0x000000ffff117224 */ /* 0x020fc800078e0a0d */
[----:B------:R-:W-:-:S04]  /*2530*/  IMAD R17, R17, R16, RZ ;  /* 0x0000001011117224 */ /* 0x000fc800078e02ff */
[----:B------:R-:W-:-:S06]  /*2540*/  IMAD.HI.U32 R17, R13, R17, R12 ;  /* 0x000000110d117227 */ /* 0x000fcc00078e000c */
[----:B------:R-:W-:-:S04]  /*2550*/  IMAD.HI.U32 R12, R17, R22, RZ ;  /* 0x00000016110c7227 */ /* 0x000fc800078e00ff */
[----:B------:R-:W-:-:S05]  /*2560*/  IMAD R13, R12, R19, R22 ;  /* 0x000000130c0d7224 */ /* 0x000fca00078e0216 */
        /* <DEDUP_REMOVED lines=8> */
[----:B------:R-:W-:-:S03]  /*25f0*/  ISETP.NE.AND P0, PT, RZ, UR4, PT ;  /* 0x00000004ff007c0c */ /* 0x000fc6000bf05270 */
[----:B------:R-:W-:Y:S02]  /*2600*/  IMAD.MOV.U32 R22, RZ, RZ, R12 ;  /* 0x000000ffff167224 */ /* 0x000fe400078e000c */
[----:B------:R-:W3:Y:S03]  /*2610*/  LDC.64 R12, c[0x0][0x3a0] ;  /* 0x0000e800ff0c7b82 */ /* 0x000ee60000000a00 */
[----:B------:R-:W-:-:S04]  /*2620*/  @!P2 IADD3 R22, PT, PT, -R22, RZ, RZ ;  /* 0x000000ff1616a210 */ /* 0x000fc80007ffe1ff */
[----:B------:R-:W-:Y:S02]  /*2630*/  SEL R15, R23, R22, !P0 ;  /* 0x00000016170f7207 */ /* 0x000fe40004000000 */
[----:B------:R-:W-:-:S03]  /*2640*/  IADD3 R22, PT, PT, R0, UR16, RZ ;  /* 0x0000001000167c10 */ /* 0x000fc6000fffe0ff */
[----:B------:R-:W-:Y:S02]  /*2650*/  IMAD.MOV R27, RZ, RZ, -R15 ;  /* 0x000000ffff1b7224 */ /* 0x000fe400078e0a0f */
[----:B------:R-:W-:Y:S02]  /*2660*/  IMAD R15, R18, R15, UR8 ;  /* 0x00000008120f7e24 */ /* 0x000fe4000f8e020f */
[----:B-1----:R-:W-:-:S04]  /*2670*/  IMAD R14, R27, UR4, R0 ;  /* 0x000000041b0e7c24 */ /* 0x002fc8000f8e0200 */
[----:B------:R-:W-:-:S04]  /*2680*/  IMAD.IADD R15, R15, 0x1, R14 ;  /* 0x000000010f0f7824 */ /* 0x000fc800078e020e */
[----:B---3--:R-:W-:-:S05]  /*2690*/  IMAD.WIDE R14, R15, 0x4, R12 ;  /* 0x000000040f0e7825 */ /* 0x008fca00078e020c */
[----:B--2---:R1:W-:Y:S01]  /*26a0*/  STG.E desc[UR12][R14.64], R25 ;  /* 0x000000190e007986 */ /* 0x0043e2000c10190c */
[----:B------:R-:W-:Y:S05]  /*26b0*/  @!P1 BRA `(.L_x_2688) ;  /* 0x0000000000a89947 */ /* 0x000fea0003800000 */
[----:B------:R-:W-:Y:S01]  /*26c0*/  IABS R24, R22 ;  /* 0x0000001600187213 */ /* 0x000fe20000000000 */
[----:B-1----:R-:W1:Y:S04]  /*26d0*/  LDS R25, [R7+UR17] ;  /* 0x0000001107197984 */ /* 0x002e680008000800 */
        /* <DEDUP_REMOVED lines=8> */
[----:B------:R-:W-:Y:S02]  /*2760*/  @P1 IADD3 R14, PT, PT, R14, 0x1, RZ ;  /* 0x000000010e0e1810 */ /* 0x000fe40007ffe0ff */
[----:B------:R-:W-:-:S04]  /*2770*/  ISETP.NE.AND P1, PT, R8, RZ, PT ;  /* 0x000000ff0800720c */ /* 0x000fc80003f25270 */
[----:B------:R-:W-:-:S05]  /*2780*/  @!P3 IMAD.MOV R14, RZ, RZ, -R14 ;  /* 0x000000ffff0eb224 */ /* 0x000fca00078e0a0e */
[----:B------:R-:W-:-:S05]  /*2790*/  SEL R15, R23, R14, !P0 ;  /* 0x0000000e170f7207 */ /* 0x000fca0004000000 */
[----:B------:R-:W-:Y:S02]  /*27a0*/  IMAD.MOV R27, RZ, RZ, -R15 ;  /* 0x000000ffff1b7224 */ /* 0x000fe400078e0a0f */
[----:B------:R-:W-:Y:S02]  /*27b0*/  IMAD R15, R18, R15, UR8 ;  /* 0x00000008120f7e24 */ /* 0x000fe4000f8e020f */
[----:B------:R-:W-:Y:S02]  /*27c0*/  IMAD R14, R27, UR4, R22 ;  /* 0x000000041b0e7c24 */ /* 0x000fe4000f8e0216 */
[----:B------:R-:W-:-:S03]  /*27d0*/  VIADD R22, R22, UR16 ;  /* 0x0000001016167c36 */ /* 0x000fc60008000000 */
[----:B------:R-:W-:-:S05]  /*27e0*/  IADD3 R15, PT, PT, R15, R14, RZ ;  /* 0x0000000e0f0f7210 */ /* 0x000fca0007ffe0ff */
[----:B------:R-:W-:-:S05]  /*27f0*/  IMAD.WIDE R14, R15, 0x4, R12 ;  /* 0x000000040f0e7825 */ /* 0x000fca00078e020c */
[----:B-1----:R2:W-:Y:S01]  /*2800*/  STG.E desc[UR12][R14.64], R25 ;  /* 0x000000190e007986 */ /* 0x0025e2000c10190c */
[----:B------:R-:W-:Y:S05]  /*2810*/  @!P1 BRA `(.L_x_2688) ;  /* 0x0000000000509947 */ /* 0x000fea0003800000 */
[----:B------:R-:W-:Y:S01]  /*2820*/  IABS R24, R22 ;  /* 0x0000001600187213 */ /* 0x000fe20000000000 */
[----:B--2---:R-:W1:Y:S04]  /*2830*/  LDS R15, [R11+UR17] ;  /* 0x000000110b0f7984 */ /* 0x004e680008000800 */
        /* <DEDUP_REMOVED lines=17> */
[----:B-1----:R3:W-:Y:S02]  /*2950*/  STG.E desc[UR12][R12.64], R15 ;  /* 0x0000000f0c007986 */ /* 0x0027e4000c10190c */
.L_x_2688:
[----:B------:R-:W-:Y:S05]  /*2960*/  BSYNC.RECONVERGENT B0 ;  /* 0x0000000000007941 */ /* 0x000fea0003800200 */
.L_x_2687:
[----:B-12---:R-:W-:Y:S01]  /*2970*/  IABS R14, UR4 ;  /* 0x00000004000e7c13 */ /* 0x006fe20008000000 */
[----:B------:R-:W-:Y:S01]  /*2980*/  BSSY.RECONVERGENT B0, `(.L_x_2689) ;  /* 0x0000074000007945 */ /* 0x000fe20003800200 */
[----:B------:R-:W-:Y:S02]  /*2990*/  ISETP.NE.AND P0, PT, RZ, UR4, PT ;  /* 0x00000004ff007c0c */ /* 0x000fe4000bf05270 */
[----:B---3--:R-:W1:Y:S08]  /*29a0*/  I2F.RP R15, R14 ;  /* 0x0000000e000f7306 */ /* 0x008e700000209400 */
[----:B-1----:R-:W1:Y:S02]  /*29b0*/  MUFU.RCP R15, R15 ;  /* 0x0000000f000f7308 */ /* 0x002e640000001000 */
[----:B-1----:R-:W-:-:S06]  /*29c0*/  IADD3 R12, PT, PT, R15, 0xffffffe, RZ ;  /* 0x0ffffffe0f0c7810 */ /* 0x002fcc0007ffe0ff */
[----:B------:R1:W2:Y:S02]  /*29d0*/  F2I.FTZ.U32.TRUNC.NTZ R13, R12 ;  /* 0x0000000c000d7305 */ /* 0x0002a4000021f000 */
[----:B-1----:R-:W-:Y:S02]  /*29e0*/  IMAD.MOV.U32 R12, RZ, RZ, RZ ;  /* 0x000000ffff0c7224 */ /* 0x002fe400078e00ff */
[----:B--2---:R-:W-:-:S04]  /*29f0*/  IMAD.MOV R19, RZ, RZ, -R13 ;  /* 0x000000ffff137224 */ /* 0x004fc800078e0a0d */
[----:B------:R-:W-:-:S04]  /*2a00*/  IMAD R19, R19, R14, RZ ;  /* 0x0000000e13137224 */ /* 0x000fc800078e02ff */
[----:B------:R-:W-:-:S07]  /*2a10*/  IMAD.HI.U32 R19, R13, R19, R12 ;  /* 0x000000130d137227 */ /* 0x000fce00078e000c */
.L_x_2690:
[----:B-1----:R-:W-:Y:S01]  /*2a20*/  IABS R13, UR4 ;  /* 0x00000004000d7c13 */ /* 0x002fe20008000000 */
[----:B------:R-:W1:Y:S01]  /*2a30*/  S2UR UR14, SR_CgaCtaId ;  /* 0x00000000000e79c3 */ /* 0x000e620000008800 */
[----:B------:R-:W-:Y:S01]  /*2a40*/  IABS R12, R22 ;  /* 0x00000016000c7213 */ /* 0x000fe20000000000 */
[----:B------:R-:W-:Y:S01]  /*2a50*/  UMOV UR11, 0x400 ;  /* 0x00000400000b7882 */ /* 0x000fe20000000000 */
[----:B------:R-:W-:Y:S01]  /*2a60*/  IADD3 R26, PT, PT, RZ, -R13, RZ ;  /* 0x8000000dff1a7210 */ /* 0x000fe20007ffe0ff */
[----:B------:R-:W-:Y:S01]  /*2a70*/  UIADD3 UR11, UPT, UPT, UR11, 0x1080, URZ ;  /* 0x000010800b0b7890 */ /* 0x000fe2000fffe0ff */
[----:B------:R-:W-:Y:S01]  /*2a80*/  IABS R15, UR4 ;  /* 0x00000004000f7c13 */ /* 0x000fe20008000000 */
[----:B------:R-:W-:Y:S01]  /*2a90*/  IMAD.HI.U32 R13, R19, R12, RZ ;  /* 0x0000000c130d7227 */ /* 0x000fe200078e00ff */
[----:B------:R-:W-:Y:S02]  /*2aa0*/  IABS R25, UR4 ;  /* 0x0000000400197c13 */ /* 0x000fe40008000000 */
[----:B------:R-:W-:Y:S01]  /*2ab0*/  LOP3.LUT R23, RZ, UR4, RZ, 0x33, !PT ;  /* 0x00000004ff177c12 */ /* 0x000fe2000f8e33ff */
[----:B------:R-:W-:Y:S01]  /*2ac0*/  IMAD R12, R13, R26, R12 ;  /* 0x0000001a0d0c7224 */ /* 0x000fe200078e020c */
[----:B------:R-:W2:Y:S04]  /*2ad0*/  I2F.RP R16, R25 ;  /* 0x0000001900107306 */ /* 0x000ea80000209400 */
[----:B------:R-:W-:Y:S01]  /*2ae0*/  ISETP.GT.U32.AND P2, PT, R15, R12, PT ;  /* 0x0000000c0f00720c */ /* 0x000fe20003f44070 */
[----:B-1----:R-:W-:-:S03]  /*2af0*/  ULEA UR11, UR14, UR11, 0x18 ;  /* 0x0000000b0e0b7291 */ /* 0x002fc6000f8ec0ff */
[----:B--2---:R-:W1:Y:S09]  /*2b00*/  MUFU.RCP R16, R16 ;  /* 0x0000001000107308 */ /* 0x004e720000001000 */
[----:B------:R-:W-:Y:S02]  /*2b10*/  @!P2 IMAD.IADD R12, R12, 0x1, -R25 ;  /* 0x000000010c0ca824 */ /* 0x000fe400078e0a19 */
[----:B------:R-:W-:Y:S01]  /*2b20*/  @!P2 VIADD R13, R13, 0x1 ;  /* 0x000000010d0da836 */ /* 0x000fe20000000000 */
[----:B------:R-:W-:-:S02]  /*2b30*/  LEA R24, R22, UR11, 0x2 ;  /* 0x0000000b16187c11 */ /* 0x000fc4000f8e10ff */
[----:B------:R-:W-:Y:S02]  /*2b40*/  ISETP.GE.U32.AND P1, PT, R12, R15, PT ;  /* 0x0000000f0c00720c */ /* 0x000fe40003f26070 */
[----:B------:R-:W-:Y:S01]  /*2b50*/  LOP3.LUT R12, R22, UR4, RZ, 0x3c, !PT ;  /* 0x00000004160c7c12 */ /* 0x000fe2000f8e3cff */
[----:B------:R-:W2:Y:S03]  /*2b60*/  LDS R29, [R24] ;  /* 0x00000000181d7984 */ /* 0x000ea60000000800 */
[----:B------:R-:W-:Y:S01]  /*2b70*/  ISETP.GE.AND P3, PT, R12, RZ, PT ;  /* 0x000000ff0c00720c */ /* 0x000fe20003f66270 */
[----:B-1----:R-:W-:-:S06]  /*2b80*/  VIADD R28, R16, 0xffffffe ;  /* 0x0ffffffe101c7836 */ /* 0x002fcc0000000000 */
[----:B------:R-:W-:Y:S02]  /*2b90*/  @P1 IADD3 R13, PT, PT, R13, 0x1, RZ ;  /* 0x000000010d0d1810 */ /* 0x000fe40007ffe0ff */
[----:B------:R-:W-:-:S03]  /*2ba0*/  ISETP.NE.AND P1, PT, RZ, UR4, PT ;  /* 0x00000004ff007c0c */ /* 0x000fc6000bf25270 */
[----:B------:R-:W-:Y:S02]  /*2bb0*/  IMAD.MOV.U32 R14, RZ, RZ, R13 ;  /* 0x000000ffff0e7224 */ /* 0x000fe400078e000d */
[----:B------:R-:W1:Y:S02]  /*2bc0*/  LDC.64 R12, c[0x0][0x3a0] ;  /* 0x0000e800ff0c7b82 */ /* 0x000e640000000a00 */
[----:B------:R-:W-:-:S05]  /*2bd0*/  @!P3 IMAD.MOV R14, RZ, RZ, -R14 ;  /* 0x000000ffff0eb224 */ /* 0x000fca00078e0a0e */
[----:B------:R-:W-:-:S04]  /*2be0*/  SEL R15, R23, R14, !P1 ;  /* 0x0000000e170f7207 */ /* 0x000fc80004800000 */
[----:B------:R-:W-:Y:S01]  /*2bf0*/  IADD3 R17, PT, PT, -R15, RZ, RZ ;  /* 0x000000ff0f117210 */ /* 0x000fe20007ffe1ff */
[----:B------:R-:W-:Y:S02]  /*2c00*/  IMAD R14, R18, R15, UR8 ;  /* 0x00000008120e7e24 */ /* 0x000fe4000f8e020f */
[----:B------:R-:W3:Y:S02]  /*2c10*/  F2I.FTZ.U32.TRUNC.NTZ R15, R28 ;  /* 0x0000001c000f7305 */ /* 0x000ee4000021f000 */
[----:B------:R-:W-:Y:S02]  /*2c20*/  IMAD R17, R17, UR4, R22 ;  /* 0x0000000411117c24 */ /* 0x000fe4000f8e0216 */
[----:B------:R-:W-:Y:S02]  /*2c30*/  VIADD R22, R22, UR16 ;  /* 0x0000001016167c36 */ /* 0x000fe40008000000 */
[----:B------:R-:W-:-:S04]  /*2c40*/  IMAD.IADD R17, R14, 0x1, R17 ;  /* 0x000000010e117824 */ /* 0x000fc800078e0211 */
[----:B-1----:R-:W-:Y:S01]  /*2c50*/  IMAD.WIDE R16, R17, 0x4, R12 ;  /* 0x0000000411107825 */ /* 0x002fe200078e020c */
[----:B---3--:R-:W-:-:S04]  /*2c60*/  IADD3 R14, PT, PT, RZ, -R15, RZ ;  /* 0x8000000fff0e7210 */ /* 0x008fc80007ffe0ff */
[----:B--2---:R1:W-:Y:S01]  /*2c70*/  STG.E desc[UR12][R16.64], R29 ;  /* 0x0000001d10007986 */ /* 0x0043e2000c10190c */
[----:B------:R-:W-:-:S03]  /*2c80*/  IMAD R27, R14, R25, RZ ;  /* 0x000000190e1b7224 */ /* 0x000fc600078e02ff */
[----:B------:R2:W3:Y:S01]  /*2c90*/  LDS R17, [R24+UR17] ;  /* 0x0000001118117984 */ /* 0x0004e20008000800 */
[----:B------:R-:W-:-:S04]  /*2ca0*/  IMAD.MOV.U32 R14, RZ, RZ, RZ ;  /* 0x000000ffff0e7224 */ /* 0x000fc800078e00ff */
[----:B------:R-:W-:Y:S01]  /*2cb0*/  IMAD.HI.U32 R27, R15, R27, R14 ;  /* 0x0000001b0f1b7227 */ /* 0x000fe200078e000e */
[----:B------:R-:W-:Y:S02]  /*2cc0*/  IABS R14, R22 ;  /* 0x00000016000e7213 */ /* 0x000fe40000000000 */
[----:B-1----:R-:W-:Y:S01]  /*2cd0*/  IADD3 R16, PT, PT, R22, UR16, RZ ;  /* 0x0000001016107c10 */ /* 0x002fe2000fffe0ff */
[----:B--2---:R-:W-:Y:S02]  /*2ce0*/  VIADD R24, R24, UR17 ;  /* 0x0000001118187c36 */ /* 0x004fe40008000000 */
[----:B------:R-:W-:Y:S01]  /*2cf0*/  IMAD.HI.U32 R15, R27, R14, RZ ;  /* 0x0000000e1b0f7227 */ /* 0x000fe200078e00ff */
[----:B------:R-:W-:-:S03]  /*2d00*/  LOP3.LUT R28, R16, UR4, RZ, 0x3c, !PT ;  /* 0x00000004101c7c12 */ /* 0x000fc6000f8e3cff */
        /* <DEDUP_REMOVED lines=8> */
[----:B------:R-:W-:-:S05]  /*2d90*/  ISETP.GE.AND P2, PT, R28, RZ, PT ;  /* 0x000000ff1c00720c */ /* 0x000fca0003f46270 */
[----:B------:R-:W-:-:S04]  /*2da0*/  @!P4 IADD3 R15, PT, PT, -R15, RZ, RZ ;  /* 0x000000ff0f0fc210 */ /* 0x000fc80007ffe1ff */
[----:B------:R-:W-:-:S05]  /*2db0*/  SEL R15, R23, R15, !P1 ;  /* 0x0000000f170f7207 */ /* 0x000fca0004800000 */
[----:B------:R-:W-:Y:S02]  /*2dc0*/  IMAD.MOV R29, RZ, RZ, -R15 ;  /* 0x000000ffff1d7224 */ /* 0x000fe400078e0a0f */
[----:B------:R-:W-:Y:S02]  /*2dd0*/  IMAD R15, R18, R15, UR8 ;  /* 0x00000008120f7e24 */ /* 0x000fe4000f8e020f */
[----:B------:R-:W-:Y:S01]  /*2de0*/  IMAD R14, R29, UR4, R22 ;  /* 0x000000041d0e7c24 */ /* 0x000fe2000f8e0216 */
[----:B------:R-:W-:-:S03]  /*2df0*/  IABS R22, R16 ;  /* 0x0000001000167213 */ /* 0x000fc60000000000 */
[----:B------:R-:W-:Y:S02]  /*2e00*/  IMAD.IADD R15, R15, 0x1, R14 ;  /* 0x000000010f0f7824 */ /* 0x000fe400078e020e */
[----:B------:R-:W-:-:S04]  /*2e10*/  IMAD.HI.U32 R29, R27, R22, RZ ;  /* 0x000000161b1d7227 */ /* 0x000fc800078e00ff */
[----:B------:R-:W-:Y:S02]  /*2e20*/  IMAD R22, R29, R26, R22 ;  /* 0x0000001a1d167224 */ /* 0x000fe400078e0216 */
[----:B------:R-:W-:-:S03]  /*2e30*/  IMAD.WIDE R14, R15, 0x4, R12 ;  /* 0x000000040f0e7825 */ /* 0x000fc600078e020c */
[----:B------:R-:W-:Y:S02]  /*2e40*/  ISETP.GT.U32.AND P6, PT, R25, R22, PT ;  /* 0x000000161900720c */ /* 0x000fe40003fc4070 */
[----:B---3--:R1:W-:Y:S11]  /*2e50*/  STG.E desc[UR12][R14.64], R17 ;  /* 0x000000110e007986 */ /* 0x0083f6000c10190c */
[----:B------:R-:W-:Y:S01]  /*2e60*/  @!P6 IMAD.IADD R22, R22, 0x1, -R25 ;  /* 0x000000011616e824 */ /* 0x000fe200078e0a19 */
[----:B-1----:R-:W-:Y:S01]  /*2e70*/  IADD3 R17, PT, PT, R24, UR17, RZ ;  /* 0x0000001118117c10 */ /* 0x002fe2000fffe0ff */
[----:B------:R-:W-:-:S03]  /*2e80*/  @!P6 VIADD R29, R29, 0x1 ;  /* 0x000000011d1de836 */ /* 0x000fc60000000000 */
[----:B------:R-:W-:Y:S01]  /*2e90*/  ISETP.GE.U32.AND P5, PT, R22, R25, PT ;  /* 0x000000191600720c */ /* 0x000fe20003fa6070 */
[----:B------:R-:W-:Y:S01]  /*2ea0*/  VIADD R22, R16, UR16 ;  /* 0x0000001010167c36 */ /* 0x000fe20008000000 */
[----:B------:R-:W-:Y:S04]  /*2eb0*/  LDS R17, [R17+UR17] ;  /* 0x0000001111117984 */ /* 0x000fe80008000800 */
[----:B------:R-:W-:-:S05]  /*2ec0*/  IABS R14, R22 ;  /* 0x00000016000e7213 */ /* 0x000fca0000000000 */
[----:B------:R-:W-:-:S04]  /*2ed0*/  IMAD.HI.U32 R27, R27, R14, RZ ;  /* 0x0000000e1b1b7227 */ /* 0x000fc800078e00ff */
[----:B------:R-:W-:Y:S01]  /*2ee0*/  IMAD R26, R27, R26, R14 ;  /* 0x0000001a1b1a7224 */ /* 0x000fe200078e020e */
[----:B------:R-:W-:Y:S01]  /*2ef0*/  LOP3.LUT R14, R22, UR4, RZ, 0x3c, !PT ;  /* 0x00000004160e7c12 */ /* 0x000fe2000f8e3cff */
[----:B------:R-:W-:-:S03]  /*2f00*/  @P5 VIADD R29, R29, 0x1 ;  /* 0x000000011d1d5836 */ /* 0x000fc60000000000 */
[----:B------:R-:W-:Y:S01]  /*2f10*/  ISETP.GT.U32.AND P4, PT, R25, R26, PT ;  /* 0x0000001a1900720c */ /* 0x000fe20003f84070 */
[----:B------:R-:W-:Y:S01]  /*2f20*/  @!P2 IMAD.MOV R29, RZ, RZ, -R29 ;  /* 0x000000ffff1da224 */ /* 0x000fe200078e0a1d */
[----:B------:R-:W-:Y:S02]  /*2f30*/  ISETP.GE.AND P6, PT, R14, RZ, PT ;  /* 0x000000ff0e00720c */ /* 0x000fe40003fc6270 */
[----:B------:R-:W-:Y:S02]  /*2f40*/  LOP3.LUT R14, RZ, UR4, RZ, 0x33, !PT ;  /* 0x00000004ff0e7c12 */ /* 0x000fe4000f8e33ff */
[----:B------:R-:W-:-:S04]  /*2f50*/  SEL R23, R23, R29, !P1 ;  /* 0x0000001d17177207 */ /* 0x000fc80004800000 */
[----:B------:R-:W-:Y:S01]  /*2f60*/  IADD3 R15, PT, PT, -R23, RZ, RZ ;  /* 0x000000ff170f7210 */ /* 0x000fe20007ffe1ff */
[----:B------:R-:W-:Y:S02]  /*2f70*/  IMAD R23, R18, R23, UR8 ;  /* 0x0000000812177e24 */ /* 0x000fe4000f8e0217 */
[-C--:B------:R-:W-:Y:S01]  /*2f80*/  @!P4 IADD3 R26, PT, PT, R26, -R25.reuse, RZ ;  /* 0x800000191a1ac210 */ /* 0x080fe20007ffe0ff */
[----:B------:R-:W-:Y:S02]  /*2f90*/  @!P4 VIADD R27, R27, 0x1 ;  /* 0x000000011b1bc836 */ /* 0x000fe40000000000 */
[----:B------:R-:W-:Y:S01]  /*2fa0*/  IMAD R16, R15, UR4, R16 ;  /* 0x000000040f107c24 */ /* 0x000fe2000f8e0210 */
[----:B------:R-:W-:Y:S02]  /*2fb0*/  ISETP.GE.U32.AND P3, PT, R26, R25, PT ;  /* 0x000000191a00720c */ /* 0x000fe40003f66070 */
[----:B------:R-:W1:Y:S01]  /*2fc0*/  LDS R25, [R24+UR17] ;  /* 0x0000001118197984 */ /* 0x000e620008000800 */
[----:B------:R-:W-:-:S10]  /*2fd0*/  IMAD.IADD R15, R23, 0x1, R16 ;  /* 0x00000001170f7824 */ /* 0x000fd400078e0210 */
[----:B------:R-:W-:-:S05]  /*2fe0*/  @P3 IADD3 R27, PT, PT, R27, 0x1, RZ ;  /* 0x000000011b1b3810 */ /* 0x000fca0007ffe0ff */
[----:B------:R-:W-:-:S05]  /*2ff0*/  @!P6 IMAD.MOV R27, RZ, RZ, -R27 ;  /* 0x000000ffff1be224 */ /* 0x000fca00078e0a1b */
[----:B------:R-:W-:-:S05]  /*3000*/  SEL R27, R14, R27, !P0 ;  /* 0x0000001b0e1b7207 */ /* 0x000fca0004000000 */
[----:B------:R-:W-:Y:S02]  /*3010*/  IMAD.MOV R29, RZ, RZ, -R27 ;  /* 0x000000ffff1d7224 */ /* 0x000fe400078e0a1b */
[----:B------:R-:W-:Y:S02]  /*3020*/  IMAD R27, R18, R27, UR8 ;  /* 0x00000008121b7e24 */ /* 0x000fe4000f8e021b */
[----:B------:R-:W-:Y:S02]  /*3030*/  IMAD R14, R29, UR4, R22 ;  /* 0x000000041d0e7c24 */ /* 0x000fe4000f8e0216 */
[----:B------:R-:W-:-:S03]  /*3040*/  VIADD R22, R22, UR16 ;  /* 0x0000001016167c36 */ /* 0x000fc60008000000 */
[----:B------:R-:W-:Y:S01]  /*3050*/  IADD3 R27, PT, PT, R27, R14, RZ ;  /* 0x0000000e1b1b7210 */ /* 0x000fe20007ffe0ff */
[----:B------:R-:W-:Y:S01]  /*3060*/  IMAD.WIDE R14, R15, 0x4, R12 ;  /* 0x000000040f0e7825 */ /* 0x000fe200078e020c */
[----:B------:R-:W-:-:S03]  /*3070*/  ISETP.GE.U32.AND P1, PT, R22, 0x400, PT ;  /* 0x000004001600780c */ /* 0x000fc60003f26070 */
[----:B------:R-:W-:Y:S01]  /*3080*/  IMAD.WIDE R12, R27, 0x4, R12 ;  /* 0x000000041b0c7825 */ /* 0x000fe200078e020c */
[----:B-1----:R1:W-:Y:S04]  /*3090*/  STG.E desc[UR12][R14.64], R25 ;  /* 0x000000190e007986 */ /* 0x0023e8000c10190c */
[----:B------:R1:W-:Y:S05]  /*30a0*/  STG.E desc[UR12][R12.64], R17 ;  /* 0x000000110c007986 */ /* 0x0003ea000c10190c */
[----:B------:R-:W-:Y:S05]  /*30b0*/  @!P1 BRA `(.L_x_2690) ;  /* 0xfffffff800589947 */ /* 0x000fea000383ffff */
[----:B------:R-:W-:Y:S05]  /*30c0*/  BSYNC.RECONVERGENT B0 ;  /* 0x0000000000007941 */ /* 0x000fea0003800200 */
.L_x_2689:
[----:B------:R-:W2:Y:S02]  /*30d0*/  LDCU UR8, c[0x0][0x374] ;  /* 0x00006e80ff0877ac */ /* 0x000ea40008000800 */
[----:B--2---:R-:W-:Y:S02]  /*30e0*/  UIADD3 UR7, UPT, UPT, UR8, UR7, URZ ;  /* 0x0000000708077290 */ /* 0x004fe4000fffe0ff */
[----:B------:R-:W-:-:S04]  /*30f0*/  USHF.L.U32 UR8, UR8, 0x2, URZ ;  /* 0x0000000208087899 */ /* 0x000fc800080006ff */
[----:B------:R-:W-:-:S09]  /*3100*/  UISETP.GE.U32.AND UP0, UPT, UR7, UR8, UPT ;  /* 0x000000080700728c */ /* 0x000fd2000bf06070 */
[----:B------:R-:W-:Y:S05]  /*3110*/  BRA.U !UP0, `(.L_x_2691) ;  /* 0xffffffd908b87547 */ /* 0x000fea000b83ffff */
[----:B------:R-:W-:Y:S05]  /*3120*/  EXIT ;  /* 0x000000000000794d */ /* 0x000fea0003800000 */
.L_x_2664:
[----:B------:R-:W-:Y:S01]  /*3130*/  BSSY B2, `(.L_x_2692) ;  /* 0x0000006000027945 */ /* 0x000fe20003800000 */
[----:B------:R-:W-:Y:S01]  /*3140*/  IMAD.MOV.U32 R13, RZ, RZ, R10 ;  /* 0x000000ffff0d7224 */ /* 0x000fe200078e000a */
[----:B-1----:R-:W-:-:S07]  /*3150*/  MOV R12, 0xffffffff ;  /* 0xffffffff000c7802 */ /* 0x002fce0000000f00 */
[----:B0-234-:R-:W-:Y:S05]  /*3160*/  WARPSYNC.COLLECTIVE R12, `(.L_x_2693) ;  /* 0x000000000c087348 */ /* 0x01dfea0003c00000 */
[----:B---3--:R1:W3:Y:S02]  /*3170*/  SHFL.IDX P0, R12, R16, R13, R9 ;  /* 0x0000000d100c7389 */ /* 0x0082e40000000009 */
[----:B01234-:R-:W-:Y:S05]  /*3180*/  ENDCOLLECTIVE ;  /* 0x000000000000791b */ /* 0x01ffea0003800000 */
.L_x_2693:
[----:B------:R-:W-:Y:S05]  /*3190*/  BSYNC B2 ;  /* 0x0000000000027941 */ /* 0x000fea0003800000 */
.L_x_2692:
[----:B------:R-:W-:Y:S05]  /*31a0*/  BRA `(.L_x_2694) ;  /* 0xffffffe400307947 */ /* 0x000fea000383ffff */
.L_x_2666:
[----:B------:R-:W-:Y:S01]  /*31b0*/  BSSY B2, `(.L_x_2695) ;  /* 0x0000006000027945 */ /* 0x000fe20003800000 */
[----:B------:R-:W-:Y:S02]  /*31c0*/  IMAD.MOV.U32 R13, RZ, RZ, R6 ;  /* 0x000000ffff0d7224 */ /* 0x000fe400078e0006 */
[----:B-1----:R-:W-:-:S07]  /*31d0*/  IMAD.MOV.U32 R12, RZ, RZ, -0x1 ;  /* 0xffffffffff0c7424 */ /* 0x002fce00078e00ff */
[----:B0-234-:R-:W-:Y:S05]  /*31e0*/  WARPSYNC.COLLECTIVE R12, `(.L_x_2696) ;  /* 0x000000000c087348 */ /* 0x01dfea0003c00000 */
[----:B---3--:R1:W3:Y:S02]  /*31f0*/  SHFL.IDX P0, R12, R16, R13, R9 ;  /* 0x0000000d100c7389 */ /* 0x0082e40000000009 */
[----:B01234-:R-:W-:Y:S05]  /*3200*/  ENDCOLLECTIVE ;  /* 0x000000000000791b */ /* 0x01ffea0003800000 */
.L_x_2696:
[----:B------:R-:W-:Y:S05]  /*3210*/  BSYNC B2 ;  /* 0x0000000000027941 */ /* 0x000fea0003800000 */
.L_x_2695:
[----:B------:R-:W-:Y:S05]  /*3220*/  BRA `(.L_x_2697) ;  /* 0xffffffe400247947 */ /* 0x000fea000383ffff */
.L_x_2672:
[----:B------:R-:W-:Y:S01]  /*3230*/  BSSY B1, `(.L_x_2698) ;  /* 0x0000006000017945 */ /* 0x000fe20003800000 */
[----:B------:R-:W-:Y:S01]  /*3240*/  MOV R13, R10 ;  /* 0x0000000a000d7202 */ /* 0x000fe20000000f00 */
[----:B-1----:R-:W-:-:S07]  /*3250*/  IMAD.MOV.U32 R12, RZ, RZ, -0x1 ;  /* 0xffffffffff0c7424 */ /* 0x002fce00078e00ff */
[----:B0-234-:R-:W-:Y:S05]  /*3260*/  WARPSYNC.COLLECTIVE R12, `(.L_x_2699) ;  /* 0x000000000c087348 */ /* 0x01dfea0003c00000 */
[----:B----4-:R1:W4:Y:S02]  /*3270*/  SHFL.IDX P0, R12, R16, R13, R9 ;  /* 0x0000000d100c7389 */ /* 0x0103240000000009 */
[----:B01234-:R-:W-:Y:S05]  /*3280*/  ENDCOLLECTIVE ;  /* 0x000000000000791b */ /* 0x01ffea0003800000 */
.L_x_2699:
[----:B------:R-:W-:Y:S05]  /*3290*/  BSYNC B1 ;  /* 0x0000000000017941 */ /* 0x000fea0003800000 */
.L_x_2698:
[----:B------:R-:W-:Y:S05]  /*32a0*/  BRA `(.L_x_2700) ;  /* 0xffffffe800087947 */ /* 0x000fea000383ffff */
.L_x_2674:
[----:B------:R-:W-:Y:S01]  /*32b0*/  BSSY B1, `(.L_x_2701) ;  /* 0x0000006000017945 */ /* 0x000fe20003800000 */
[----:B------:R-:W-:Y:S01]  /*32c0*/  IMAD.MOV.U32 R13, RZ, RZ, R6 ;  /* 0x000000ffff0d7224 */ /* 0x000fe200078e0006 */
[----:B------:R-:W-:-:S07]  /*32d0*/  MOV R12, 0xffffffff ;  /* 0xffffffff000c7802 */ /* 0x000fce0000000f00 */
[----:B01-3--:R-:W-:Y:S05]  /*32e0*/  WARPSYNC.COLLECTIVE R12, `(.L_x_2702) ;  /* 0x000000000c087348 */ /* 0x00bfea0003c00000 */
[----:B------:R2:W4:Y:S02]  /*32f0*/  SHFL.IDX P0, R12, R16, R13, R9 ;  /* 0x0000000d100c7389 */ /* 0x0005240000000009 */
[----:B01234-:R-:W-:Y:S05]  /*3300*/  ENDCOLLECTIVE ;  /* 0x000000000000791b */ /* 0x01ffea0003800000 */
.L_x_2702:
[----:B------:R-:W-:Y:S05]  /*3310*/  BSYNC B1 ;  /* 0x0000000000017941 */ /* 0x000fea0003800000 */
.L_x_2701:
[----:B------:R-:W-:Y:S05]  /*3320*/  BRA `(.L_x_2703) ;  /* 0xffffffe400fc7947 */ /* 0x000fea000383ffff */
.L_x_2681:
[----:B0-----:R-:W-:Y:S02]  /*3330*/  IMAD.MOV.U32 R12, RZ, RZ, -0x1 ;  /* 0xffffffffff0c7424 */ /* 0x001fe400078e00ff */
[----:B------:R-:W-:-:S07]  /*3340*/  IMAD.MOV.U32 R13, RZ, RZ, R10 ;  /* 0x000000ffff0d7224 */ /* 0x000fce00078e000a */
[----:B-12-4-:R-:W-:Y:S05]  /*3350*/  WARPSYNC.COLLECTIVE R12, `(.L_x_2704) ;  /* 0x000000000c087348 */ /* 0x016fea0003c00000 */
[----:B-1----:R0:W1:Y:S02]  /*3360*/  SHFL.IDX P0, R12, R16, R13, R9 ;  /* 0x0000000d100c7389 */ /* 0x0020640000000009 */
[----:B012-4-:R-:W-:Y:S05]  /*3370*/  ENDCOLLECTIVE ;  /* 0x000000000000791b */ /* 0x017fea0003800000 */
.L_x_2704:
[----:B------:R-:W-:Y:S01]  /*3380*/  MOV R19, R12 ;  /* 0x0000000c00137202 */ /* 0x000fe20000000f00 */
[----:B------:R-:W-:Y:S06]  /*3390*/  BRA `(.L_x_2705) ;  /* 0xffffffe800f87947 */ /* 0x000fec000383ffff */
.L_x_2683:
[----:B------:R-:W-:Y:S01]  /*33a0*/  BSSY B0, `(.L_x_2706) ;  /* 0x0000006000007945 */ /* 0x000fe20003800000 */
[----:B------:R-:W-:Y:S02]  /*33b0*/  IMAD.MOV.U32 R13, RZ, RZ, R6 ;  /* 0x000000ffff0d7224 */ /* 0x000fe400078e0006 */
[----:B0-----:R-:W-:-:S07]  /*33c0*/  IMAD.MOV.U32 R12, RZ, RZ, -0x1 ;  /* 0xffffffffff0c7424 */ /* 0x001fce00078e00ff */
[----:B-12-4-:R-:W-:Y:S05]  /*33d0*/  WARPSYNC.COLLECTIVE R12, `(.L_x_2707) ;  /* 0x000000000c087348 */ /* 0x016fea0003c00000 */
[----:B-1----:R0:W1:Y:S02]  /*33e0*/  SHFL.IDX P0, R12, R16, R13, R9 ;  /* 0x0000000d100c7389 */ /* 0x0020640000000009 */
[----:B012-4-:R-:W-:Y:S05]  /*33f0*/  ENDCOLLECTIVE ;  /* 0x000000000000791b */ /* 0x017fea0003800000 */
.L_x_2707:
[----:B------:R-:W-:Y:S05]  /*3400*/  BSYNC B0 ;  /* 0x0000000000007941 */ /* 0x000fea0003800000 */
.L_x_2706:
[----:B------:R-:W-:Y:S05]  /*3410*/  BRA `(.L_x_2708) ;  /* 0xffffffe800ec7947 */ /* 0x000fea000383ffff */
        .weak           $__internal_27_$__cuda_sm20_div_u16
        .type           $__internal_27_$__cuda_sm20_div_u16,@function
        .size           $__internal_27_$__cuda_sm20_div_u16,(.L_x_57978 - $__internal_27_$__cuda_sm20_div_u16)
$__internal_27_$__cuda_sm20_div_u16:
        /* <DEDUP_REMOVED lines=18> */
[----:B------:R-:W-:Y:S06]  /*3540*/  RET.REL.NODEC R6 `(_Z9cuda_gemmIiLi256ELi4ELi1ELi1024ELi2ELi2ELi32ELi0ELi0EEviiiPT_S1_S1_ii) ;  /* 0xffffffc806ac7950 */ /* 0x000fec0003c3ffff */
.L_x_2709:
        /* <DEDUP_REMOVED lines=11> */
.L_x_57978:


//--------------------- .text._Z9cuda_gemmIiLi256ELi4ELi1ELi512ELi128ELi128ELi32ELi1ELi1EEviiiPT_S1_S1_ii --------------------------
	.section	.text._Z9cuda_gemmIiLi256ELi4ELi1ELi512ELi128ELi128ELi32ELi1ELi1EEviiiPT_S1_S1_ii,"ax",@progbits
	.align	128
        .global         _Z9cuda_gemmIiLi256ELi4ELi1ELi512ELi128ELi128ELi32ELi1ELi1EEviiiPT_S1_S1_ii
        .type           _Z9cuda_gemmIiLi256ELi4ELi1ELi512ELi128ELi128ELi32ELi1ELi1EEviiiPT_S1_S1_ii,@function
        .size           _Z9cuda_gemmIiLi256ELi4ELi1ELi512ELi128ELi128ELi32ELi1ELi1EEviiiPT_S1_S1_ii,(.L_x_57979 - _Z9cuda_gemmIiLi256ELi4ELi1ELi512ELi128ELi128ELi32ELi1ELi1EEviiiPT_S1_S1_ii)
        .other          _Z9cuda_gemmIiLi256ELi4ELi1ELi512ELi128ELi128ELi32ELi1ELi1EEviiiPT_S1_S1_ii,@"STO_CUDA_ENTRY STV_DEFAULT"
_Z9cuda_gemmIiLi256ELi4ELi1ELi512ELi128ELi128ELi32ELi1ELi1EEviiiPT_S1_S1_ii:
.text._Z9cuda_gemmIiLi256ELi4ELi1ELi512ELi128ELi128ELi32ELi1ELi1EEviiiPT_S1_S1_ii:
[----:B------:R-:W-:Y:S08]  /*0000*/  LDC R1, c[0x0][0x37c] ;  /* 0x0000df00ff017b82 */ /* 0x000ff00000000800 */
[----:B------:R-:W0:Y:S01]  /*0010*/  S2UR UR8, SR_CTAID.Y ;  /* 0x00000000000879c3 */ /* 0x000e220000002600 */
[----:B------:R-:W1:Y:S01]  /*0020*/  LDCU UR14, c[0x0][0x360] ;  /* 0x00006c00ff0e77ac */ /* 0x000e620008000800 */
[----:B------:R-:W2:Y:S02]  /*0030*/  LDCU UR15, c[0x0][0x374] ;  /* 0x00006e80ff0f77ac */ /* 0x000ea40008000800 */
[----:B--2---:R-:W-:-:S04]  /*0040*/  USHF.L.U32 UR4, UR15, 0x2, URZ ;  /* 0x000000020f047899 */ /* 0x004fc800080006ff */
[----:B0-----:R-:W-:-:S06]  /*0050*/  UISETP.GE.U32.AND UP0, UPT, UR8, UR4, UPT ;  /* 0x000000040800728c */ /* 0x001fcc000bf06070 */
[----:B------:R-:W-:-:S13]  /*0060*/  PLOP3.LUT P0, PT, PT, PT, UP0, 0x80, 0x8 ;  /* 0x000000000008781c */ /* 0x000fda0003f0f008 */
[----:B-1----:R-:W-:Y:S05]  /*0070*/  @P0 EXIT ;  /* 0x000000000000094d */ /* 0x002fea0003800000 */
[----:B------:R-:W0:Y:S01]  /*0080*/  S2R R0, SR_TID.X ;  /* 0x0000000000007919 */ /* 0x000e220000002100 */
[----:B------:R-:W-:Y:S01]  /*0090*/  MOV R3, 0x400 ;  /* 0x0000040000037802 */ /* 0x000fe20000000f00 */
[----:B------:R-:W-:Y:S01]  /*00a0*/  ULOP3.LUT UR4, UR14, 0xffff, URZ, 0xc0, !UPT ;  /* 0x0000ffff0e047892 */ /* 0x000fe2000f8ec0ff */
[----:B------:R-:W-:Y:S01]  /*00b0*/  MOV R11, 0x200 ;  /* 0x00000200000b7802 */ /* 0x000fe20000000f00 */
[----:B------:R-:W1:Y:S01]  /*00c0*/  S2R R6, SR_CgaCtaId ;  /* 0x0000000000067919 */ /* 0x000e620000008800 */
[----:B------:R-:W-:Y:S01]  /*00d0*/  USHF.R.U32.HI UR16, URZ, 0x5, UR14 ;  /* 0x00000005ff107899 */ /* 0x000fe2000801160e */
[----:B------:R-:W2:Y:S01]  /*00e0*/  S2R R16, SR_CTAID.X ;  /* 0x0000000000107919 */ /* 0x000ea20000002500 */
[C---:B0-----:R-:W-:Y:S01]  /*00f0*/  VIADD R4, R0.reuse, UR14 ;  /* 0x0000000e00047c36 */ /* 0x041fe20008000000 */
[----:B------:R-:W-:Y:S01]  /*0100*/  SHF.R.U32.HI R17, RZ, 0x3, R0 ;  /* 0x00000003ff117819 */ /* 0x000fe20000011600 */
[C---:B------:R-:W-:Y:S01]  /*0110*/  IMAD.SHL.U32 R2, R0.reuse, 0x10, RZ ;  /* 0x0000001000027824 */ /* 0x040fe200078e00ff */
[----:B------:R-:W-:-:S02]  /*0120*/  LOP3.LUT R21, R0, 0x1f, RZ, 0xc0, !PT ;  /* 0x0000001f00157812 */ /* 0x000fc400078ec0ff */
[----:B------:R-:W-:Y:S02]  /*0130*/  IADD3 R5, PT, PT, RZ, -R4, RZ ;  /* 0x80000004ff057210 */ /* 0x000fe40007ffe0ff */
[----:B------:R-:W-:Y:S02]  /*0140*/  LOP3.LUT R17, R17, 0x3, RZ, 0xc0, !PT ;  /* 0x0000000311117812 */ /* 0x000fe400078ec0ff */
[----:B------:R-:W-:Y:S02]  /*0150*/  PRMT R5, R5, 0x7710, RZ ;  /* 0x0000771005057816 */ /* 0x000fe400000000ff */
[----:B------:R-:W-:Y:S02]  /*0160*/  LOP3.LUT R2, R2, 0x70, RZ, 0xc0, !PT ;  /* 0x0000007002027812 */ /* 0x000fe400078ec0ff */
[----:B-1----:R-:W-:Y:S01]  /*0170*/  LEA R6, R6, R3, 0x18 ;  /* 0x0000000306067211 */ /* 0x002fe200078ec0ff */
[----:B------:R-:W-:Y:S01]  /*0180*/  VIADD R5, R5, 0x1ff ;  /* 0x000001ff05057836 */ /* 0x000fe20000000000 */
[----:B------:R-:W-:Y:S01]  /*0190*/  SHF.R.U32.HI R18, RZ, 0x5, R0 ;  /* 0x00000005ff127819 */ /* 0x000fe20000011600 */
[----:B------:R-:W-:-:S02]  /*01a0*/  IMAD R2, R17, 0x80, R2 ;  /* 0x0000008011027824 */ /* 0x000fc400078e0202 */
[----:B------:R-:W-:Y:S01]  /*01b0*/  IMAD R19, R21, 0x204, R6 ;  /* 0x0000020415137824 */ /* 0x000fe200078e0206 */
[----:B--2---:R-:W-:Y:S01]  /*01c0*/  LEA R21, R16, R21, 0x5 ;  /* 0x0000001510157211 */ /* 0x004fe200078e28ff */
[----:B------:R-:W-:Y:S01]  /*01d0*/  IMAD R20, R17, -0x7f, R2 ;  /* 0xffffff8111147824 */ /* 0x000fe200078e0202 */
[----:B------:R-:W-:-:S07]  /*01e0*/  LOP3.LUT R10, R5, 0xffff, RZ, 0xc0, !PT ;  /* 0x0000ffff050a7812 */ /* 0x000fce00078ec0ff */
[----:B------:R-:W-:Y:S05]  /*01f0*/  CALL.REL.NOINC `($__internal_28_$__cuda_sm20_div_u16) ;  /* 0x0000001800707944 */ /* 0x000fea0003c00000 */
[----:B------:R-:W0:Y:S01]  /*0200*/  I2F.U32.RP R9, UR14 ;  /* 0x0000000e00097d06 */ /* 0x000e220008209000 */
[C---:B------:R-:W-:Y:S01]  /*0210*/  ISETP.GE.U32.AND P0, PT, R4.reuse, 0x80, PT ;  /* 0x000000800400780c */ /* 0x040fe20003f06070 */
[----:B------:R-:W-:Y:S01]  /*0220*/  VIADD R28, R3, 0x4080 ;  /* 0x00004080031c7836 */ /* 0x000fe20000000000 */
[----:B------:R-:W-:Y:S01]  /*0230*/  VIMNMX.U32 R5, PT, PT, R4, 0x80, !PT ;  /* 0x0000008004057848 */ /* 0x000fe20007fe0000 */
[----:B------:R-:W-:Y:S01]  /*0240*/  VIADD R22, R18, UR16 ;  /* 0x0000001012167c36 */ /* 0x000fe20008000000 */
[----:B------:R-:W-:Y:S01]  /*0250*/  SEL R23, RZ, 0x1, P0 ;  /* 0x00000001ff177807 */ /* 0x000fe20000000000 */
[----:B------:R-:W-:Y:S01]  /*0260*/  ULOP3.LUT UR4, UR16, 0xff, URZ, 0xc0, !UPT ;  /* 0x000000ff10047892 */ /* 0x000fe2000f8ec0ff */
[----:B------:R-:W-:Y:S02]  /*0270*/  ISETP.NE.U32.AND P2, PT, RZ, UR14, PT ;  /* 0x0000000eff007c0c */ /* 0x000fe4000bf45070 */
[----:B------:R-:W-:Y:S02]  /*0280*/  IADD3 R5, PT, PT, R5, -R4, -R23 ;  /* 0x8000000405057210 */ /* 0x000fe40007ffe817 */
[----:B------:R-:W-:-:S02]  /*0290*/  IADD3 R3, PT, PT, R3, 0x4880, RZ ;  /* 0x0000488003037810 */ /* 0x000fc40007ffe0ff */
[----:B------:R-:W-:Y:S01]  /*02a0*/  MOV R24, R8 ;  /* 0x0000000800187202 */ /* 0x000fe20000000f00 */
[----:B0-----:R-:W0:Y:S02]  /*02b0*/  MUFU.RCP R9, R9 ;  /* 0x0000000900097308 */ /* 0x001e240000001000 */
[----:B0-----:R-:W-:-:S06]  /*02c0*/  VIADD R6, R9, 0xffffffe ;  /* 0x0ffffffe09067836 */ /* 0x001fcc0000000000 */
[----:B------:R0:W1:Y:S02]  /*02d0*/  F2I.FTZ.U32.TRUNC.NTZ R7, R6 ;  /* 0x0000000600077305 */ /* 0x000064000021f000 */
[----:B0-----:R-:W-:Y:S02]  /*02e0*/  HFMA2 R6, -RZ, RZ, 0, 0 ;  /* 0x00000000ff067431 */ /* 0x001fe400000001ff */
[----:B-1----:R-:W-:-:S04]  /*02f0*/  IMAD.MOV R11, RZ, RZ, -R7 ;  /* 0x000000ffff0b7224 */ /* 0x002fc800078e0a07 */
[----:B------:R-:W-:-:S04]  /*0300*/  IMAD R11, R11, UR14, RZ ;  /* 0x0000000e0b0b7c24 */ /* 0x000fc8000f8e02ff */
[----:B------:R-:W-:Y:S01]  /*0310*/  IMAD.HI.U32 R10, R7, R11, R6 ;  /* 0x0000000b070a7227 */ /* 0x000fe200078e0006 */
[----:B------:R-:W-:-:S05]  /*0320*/  MOV R11, 0x440 ;  /* 0x00000440000b7802 */ /* 0x000fca0000000f00 */
[----:B------:R-:W-:-:S04]  /*0330*/  IMAD.HI.U32 R10, R10, R5, RZ ;  /* 0x000000050a0a7227 */ /* 0x000fc800078e00ff */
[----:B------:R-:W-:-:S04]  /*0340*/  IMAD.MOV R4, RZ, RZ, -R10 ;  /* 0x000000ffff047224 */ /* 0x000fc800078e0a0a */
[----:B------:R-:W-:Y:S02]  /*0350*/  IMAD R5, R4, UR14, R5 ;  /* 0x0000000e04057c24 */ /* 0x000fe4000f8e0205 */
[----:B------:R-:W0:Y:S03]  /*0360*/  S2R R4, SR_CgaCtaId ;  /* 0x0000000000047919 */ /* 0x000e260000008800 */
[----:B------:R-:W-:-:S13]  /*0370*/  ISETP.GE.U32.AND P0, PT, R5, UR14, PT ;  /* 0x0000000e05007c0c */ /* 0x000fda000bf06070 */
[----:B------:R-:W-:Y:S01]  /*0380*/  @P0 VIADD R5, R5, -UR14 ;  /* 0x8000000e05050c36 */ /* 0x000fe20008000000 */
[----:B------:R-:W-:-:S04]  /*0390*/  @P0 IADD3 R10, PT, PT, R10, 0x1, RZ ;  /* 0x000000010a0a0810 */ /* 0x000fc80007ffe0ff */
[----:B------:R-:W-:Y:S02]  /*03a0*/  ISETP.GE.U32.AND P1, PT, R5, UR14, PT ;  /* 0x0000000e05007c0c */ /* 0x000fe4000bf26070 */
[----:B0-----:R-:W-:-:S11]  /*03b0*/  LEA R28, R4, R28, 0x18 ;  /* 0x0000001c041c7211 */ /* 0x001fd600078ec0ff */
[----:B------:R-:W-:Y:S01]  /*03c0*/  @P1 VIADD R10, R10, 0x1 ;  /* 0x000000010a0a1836 */ /* 0x000fe20000000000 */
[----:B------:R-:W-:Y:S02]  /*03d0*/  @!P2 LOP3.LUT R10, RZ, UR14, RZ, 0x33, !PT ;  /* 0x0000000eff0aac12 */ /* 0x000fe4000f8e33ff */
[----:B------:R-:W-:Y:S02]  /*03e0*/  LEA R3, R4, R3, 0x18 ;  /* 0x0000000304037211 */ /* 0x000fe400078ec0ff */
[----:B------:R-:W-:Y:S01]  /*03f0*/  LOP3.LUT R4, R22, 0x7f, RZ, 0x3c, !PT ;  /* 0x0000007f16047812 */ /* 0x000fe200078e3cff */
[----:B------:R-:W-:Y:S02]  /*0400*/  IMAD.IADD R23, R23, 0x1, R10 ;  /* 0x0000000117177824 */ /* 0x000fe400078e020a */
[----:B------:R-:W-:Y:S01]  /*0410*/  IMAD R25, R0, 0x4, R3 ;  /* 0x0000000400197824 */ /* 0x000fe200078e0203 */
[----:B------:R-:W-:-:S07]  /*0420*/  LOP3.LUT R10, R4, 0xff, RZ, 0xc0, !PT ;  /* 0x000000ff040a7812 */ /* 0x000fce00078ec0ff */
[----:B------:R-:W-:Y:S05]  /*0430*/  CALL.REL.NOINC `($__internal_28_$__cuda_sm20_div_u16) ;  /* 0x0000001400e07944 */ /* 0x000fea0003c00000 */
[----:B------:R-:W0:Y:S01]  /*0440*/  LDCU.128 UR4, c[0x0][0x390] ;  /* 0x00007200ff0477ac */ /* 0x000e220008000c00 */
[C---:B------:R-:W-:Y:S01]  /*0450*/  VIADD R3, R17.reuse, 0xe ;  /* 0x0000000e11037836 */ /* 0x040fe20000000000 */
[----:B------:R-:W-:Y:S01]  /*0460*/  IADD3 R5, PT, PT, R17, -0x1, RZ ;  /* 0xffffffff11057810 */ /* 0x000fe20007ffe0ff */
[----:B------:R-:W-:Y:S01]  /*0470*/  VIADD R26, R22, UR16 ;  /* 0x00000010161a7c36 */ /* 0x000fe20008000000 */
[----:B------:R-:W-:Y:S01]  /*0480*/  LOP3.LUT R31, R8, 0x3, RZ, 0xc0, !PT ;  /* 0x00000003081f7812 */ /* 0x000fe200078ec0ff */
[----:B------:R-:W1:Y:S01]  /*0490*/  LDCU.64 UR18, c[0x0][0x358] ;  /* 0x00006b00ff1277ac */ /* 0x000e620008000a00 */
[----:B------:R-:W-:Y:S01]  /*04a0*/  LOP3.LUT R27, R2, 0xf, R3, 0xf8, !PT ;  /* 0x0000000f021b7812 */ /* 0x000fe200078ef803 */
[----:B------:R-:W-:Y:S01]  /*04b0*/  IMAD R3, R18, 0x80, R21 ;  /* 0x0000008012037824 */ /* 0x000fe200078e0215 */
[----:B------:R-:W-:Y:S01]  /*04c0*/  LOP3.LUT R11, R2, 0xf, R5, 0xf8, !PT ;  /* 0x0000000f020b7812 */ /* 0x000fe200078ef805 */
[----:B------:R-:W-:Y:S01]  /*04d0*/  IMAD R5, R22, 0x80, R21 ;  /* 0x0000008016057824 */ /* 0x000fe200078e0215 */
[----:B------:R-:W-:Y:S01]  /*04e0*/  LEA R9, R26, R21, 0x7 ;  /* 0x000000151a097211 */ /* 0x000fe200078e38ff */
[----:B------:R-:W-:-:S02]  /*04f0*/  IMAD R27, R27, 0x4, R28 ;  /* 0x000000041b1b7824 */ /* 0x000fc400078e021c */
[----:B------:R-:W-:Y:S01]  /*0500*/  IMAD R28, R11, 0x4, R28 ;  /* 0x000000040b1c7824 */ /* 0x000fe200078e021c */
[----:B0-----:R-:W-:Y:S01]  /*0510*/  MOV R7, UR7 ;  /* 0x0000000700077c02 */ /* 0x001fe20008000f00 */
[----:B------:R-:W-:Y:S01]  /*0520*/  IMAD.U32 R6, RZ, RZ, UR6 ;  /* 0x00000006ff067e24 */ /* 0x000fe2000f8e00ff */
[----:B------:R-:W-:Y:S02]  /*0530*/  UIMAD.WIDE.U32 UR10, UR14, 0x4, UR4 ;  /* 0x000000040e0a78a5 */ /* 0x000fe4000f8e0004 */
[----:B------:R-:W-:Y:S01]  /*0540*/  UIMAD.WIDE.U32 UR12, UR14, 0x8, UR4 ;  /* 0x000000080e0c78a5 */ /* 0x000fe2000f8e0004 */
[----:B------:R-:W-:Y:S01]  /*0550*/  IMAD.WIDE.U32 R2, R3, 0x4, R6 ;  /* 0x0000000403027825 */ /* 0x000fe200078e0006 */
[----:B------:R-:W-:-:S03]  /*0560*/  UIMAD.WIDE.U32 UR4, UR14, 0xc, UR4 ;  /* 0x0000000c0e0478a5 */ /* 0x000fc6000f8e0004 */
[----:B------:R-:W-:-:S04]  /*0570*/  IMAD.WIDE.U32 R4, R5, 0x4, R6 ;  /* 0x0000000405047825 */ /* 0x000fc800078e0006 */
[----:B-1----:R-:W-:-:S07]  /*0580*/  IMAD.WIDE.U32 R6, R9, 0x4, R6 ;  /* 0x0000000409067825 */ /* 0x002fce00078e0006 */
.L_x_2731:
[----:B-1----:R-:W-:Y:S01]  /*0590*/  LOP3.LUT R12, R24, 0x3, RZ, 0xc0, !PT ;  /* 0x00000003180c7812 */ /* 0x002fe200078ec0ff */
[----:B------:R-:W-:Y:S01]  /*05a0*/  USHF.L.U32 UR17, UR8, 0x9, URZ ;  /* 0x0000000908117899 */ /* 0x000fe200080006ff */
[----:B------:R-:W-:Y:S01]  /*05b0*/  IADD3 R30, PT, PT, R0, UR14, RZ ;  /* 0x0000000e001e7c10 */ /* 0x000fe2000fffe0ff */
[----:B------:R-:W-:Y:S01]  /*05c0*/  USHF.L.U32 UR6, UR15, 0x2, URZ ;  /* 0x000000020f067899 */ /* 0x000fe200080006ff */
[----:B------:R-:W-:Y:S01]  /*05d0*/  ISETP.NE.AND P2, PT, R12, 0x2, PT ;  /* 0x000000020c00780c */ /* 0x000fe20003f45270 */
[----:B------:R-:W-:Y:S01]  /*05e0*/  UIADD3 UR8, UPT, UPT, UR15, UR8, URZ ;  /* 0x000000080f087290 */ /* 0x000fe2000fffe0ff */
[----:B0-2---:R-:W-:Y:S01]  /*05f0*/  LOP3.LUT R8, R24, 0xffff, RZ, 0xc0, !PT ;  /* 0x0000ffff18087812 */ /* 0x005fe200078ec0ff */
[----:B------:R-:W-:Y:S01]  /*0600*/  VIADD R29, R30, UR14 ;  /* 0x0000000e1e1d7c36 */ /* 0x000fe20008000000 */
[----:B------:R-:W-:Y:S01]  /*0610*/  USHF.L.U32 UR9, UR14, 0x2, URZ ;  /* 0x000000020e097899 */ /* 0x000fe200080006ff */
[----:B------:R-:W-:Y:S01]  /*0620*/  BSSY.RECONVERGENT B0, `(.L_x_2710) ;  /* 0x0000020000007945 */ /* 0x000fe20003800200 */
[----:B------:R-:W-:Y:S01]  /*0630*/  UISETP.GE.U32.AND UP0, UPT, UR8, UR6, UPT ;  /* 0x000000060800728c */ /* 0x000fe2000bf06070 */
[----:B------:R-:W-:Y:S01]  /*0640*/  ISETP.GE.U32.AND P1, PT, R8, 0x2, PT ;  /* 0x000000020800780c */ /* 0x000fe20003f26070 */
[----:B------:R-:W-:Y:S01]  /*0650*/  IMAD.MOV.U32 R33, RZ, RZ, R0 ;  /* 0x000000ffff217224 */ /* 0x000fe200078e0000 */
[----:B------:R-:W-:-:S02]  /*0660*/  ISETP.GT.U32.AND P0, PT, R0, 0x7f, PT ;  /* 0x0000007f0000780c */ /* 0x000fc40003f04070 */
[----:B------:R-:W-:Y:S02]  /*0670*/  IADD3 R32, PT, PT, R29, UR14, RZ ;  /* 0x0000000e1d207c10 */ /* 0x000fe4000fffe0ff */
[----:B------:R-:W-:Y:S09]  /*0680*/  @!P2 BRA `(.L_x_2711) ;  /* 0x000000000064a947 */ /* 0x000ff20003800000 */
        /* <DEDUP_REMOVED lines=20> */
[----:B------:R-:W-:Y:S01]  /*07d0*/  VIADD R15, R13, UR9 ;  /* 0x000000090d0f7c36 */ /* 0x000fe20008000000 */
[----:B------:R-:W-:Y:S01]  /*07e0*/  MOV R33, R29 ;  /* 0x0000001d00217202 */ /* 0x000fe20000000f00 */
[----:B------:R-:W-:Y:S01]  /*07f0*/  @P2 IMAD.MOV.U32 R33, RZ, RZ, R32 ;  /* 0x000000ffff212224 */ /* 0x000fe200078e0020 */
[----:B--2---:R1:W-:Y:S04]  /*0800*/  STS [R13+UR9], R8 ;  /* 0x000000080d007988 */ /* 0x0043e80008000809 */
[----:B---3--:R1:W-:Y:S02]  /*0810*/  @P2 STS [R15+UR9], R10 ;  /* 0x0000000a0f002988 */ /* 0x0083e40008000809 */
.L_x_2711:
[----:B------:R-:W-:Y:S05]  /*0820*/  BSYNC.RECONVERGENT B0 ;  /* 0x0000000000007941 */ /* 0x000fea0003800200 */
.L_x_2710:
[----:B------:R-:W-:Y:S04]  /*0830*/  BSSY.RECONVERGENT B0, `(.L_x_2712) ;  /* 0x0000023000007945 */ /* 0x000fe80003800200 */
[----:B------:R-:W-:Y:S05]  /*0840*/  @!P1 BRA `(.L_x_2713) ;  /* 0x0000000000849947 */ /* 0x000fea0003800000 */
[----:B------:R-:W2:Y:S01]  /*0850*/  S2UR UR7, SR_CgaCtaId ;  /* 0x00000000000779c3 */ /* 0x000ea20000008800 */
[----:B------:R-:W-:Y:S01]  /*0860*/  UMOV UR6, 0x400 ;  /* 0x0000040000067882 */ /* 0x000fe20000000000 */
[----:B------:R-:W-:Y:S01]  /*0870*/  VIADD R35, R33, UR17 ;  /* 0x0000001121237c36 */ /* 0x000fe20008000000 */
[----:B------:R-:W-:-:S04]  /*0880*/  UIADD3 UR6, UPT, UPT, UR6, 0x4080, URZ ;  /* 0x0000408006067890 */ /* 0x000fc8000fffe0ff */
[----:B--2---:R-:W-:-:S06]  /*0890*/  ULEA UR6, UR7, UR6, 0x18 ;  /* 0x0000000607067291 */ /* 0x004fcc000f8ec0ff */
[----:B------:R-:W-:-:S07]  /*08a0*/  LEA R34, R33, UR6, 0x2 ;  /* 0x0000000621227c11 */ /* 0x000fce000f8e10ff */
.L_x_2714:
[----:B01----:R-:W0:Y:S01]  /*08b0*/  LDC.64 R10, c[0x0][0x390] ;  /* 0x0000e400ff0a7b82 */ /* 0x003e220000000a00 */
[----:B------:R-:W-:Y:S01]  /*08c0*/  MOV R14, UR10 ;  /* 0x0000000a000e7c02 */ /* 0x000fe20008000f00 */
[----:B------:R-:W-:Y:S01]  /*08d0*/  IMAD.U32 R15, RZ, RZ, UR11 ;  /* 0x0000000bff0f7e24 */ /* 0x000fe2000f8e00ff */
[----:B------:R-:W-:Y:S01]  /*08e0*/  MOV R13, UR13 ;  /* 0x0000000d000d7c02 */ /* 0x000fe20008000f00 */
        /* <DEDUP_REMOVED lines=23> */
.L_x_2713:
[----:B------:R-:W-:Y:S05]  /*0a60*/  BSYNC.RECONVERGENT B0 ;  /* 0x0000000000007941 */ /* 0x000fea0003800200 */
.L_x_2712:
[----:B------:R-:W-:Y:S04]  /*0a70*/  BSSY.RECONVERGENT B0, `(.L_x_2715) ;  /* 0x0000023000007945 */ /* 0x000fe80003800200 */
[----:B------:R-:W-:Y:S05]  /*0a80*/  @P0 BRA `(.L_x_2716) ;  /* 0x0000000000840947 */ /* 0x000fea0003800000 */
[C---:B-12---:R-:W-:Y:S01]  /*0a90*/  VIADD R8, R23.reuse, 0x1 ;  /* 0x0000000117087836 */ /* 0x046fe20000000000 */
[----:B------:R-:W-:Y:S01]  /*0aa0*/  BSSY.RECONVERGENT B1, `(.L_x_2717) ;  /* 0x0000010000017945 */ /* 0x000fe20003800200 */
[----:B------:R-:W-:-:S03]  /*0ab0*/  ISETP.GE.U32.AND P2, PT, R23, 0x3, PT ;  /* 0x000000031700780c */ /* 0x000fc60003f46070 */
[----:B------:R-:W-:Y:S01]  /*0ac0*/  LOP3.LUT R9, R8, 0x3, RZ, 0xc0, !PT ;  /* 0x0000000308097812 */ /* 0x000fe200078ec0ff */
[----:B------:R-:W-:-:S03]  /*0ad0*/  IMAD.MOV.U32 R8, RZ, RZ, R0 ;  /* 0x000000ffff087224 */ /* 0x000fc600078e0000 */
[----:B------:R-:W-:-:S13]  /*0ae0*/  ISETP.NE.AND P1, PT, R9, RZ, PT ;  /* 0x000000ff0900720c */ /* 0x000fda0003f25270 */
[----:B------:R-:W-:Y:S05]  /*0af0*/  @!P1 BRA `(.L_x_2718) ;  /* 0x0000000000289947 */ /* 0x000fea0003800000 */
[----:B------:R1:W-:Y:S01]  /*0b00*/  STS [R25], RZ ;  /* 0x000000ff19007388 */ /* 0x0003e20000000800 */
[----:B------:R-:W-:Y:S02]  /*0b10*/  ISETP.NE.AND P1, PT, R9, 0x1, PT ;  /* 0x000000010900780c */ /* 0x000fe40003f25270 */
[----:B------:R-:W-:-:S11]  /*0b20*/  MOV R8, R30 ;  /* 0x0000001e00087202 */ /* 0x000fd60000000f00 */
[----:B-1----:R-:W-:Y:S05]  /*0b30*/  @!P1 BRA `(.L_x_2718) ;  /* 0x0000000000189947 */ /* 0x002fea0003800000 */
[----:B------:R-:W-:Y:S01]  /*0b40*/  ISETP.NE.AND P1, PT, R9, 0x2, PT ;  /* 0x000000020900780c */ /* 0x000fe20003f25270 */
[----:B------:R-:W-:Y:S01]  /*0b50*/  VIADD R9, R25, UR9 ;  /* 0x0000000919097c36 */ /* 0x000fe20008000000 */
[----:B------:R1:W-:Y:S01]  /*0b60*/  STS [R25+UR9], RZ ;  /* 0x000000ff19007988 */ /* 0x0003e20008000809 */
[----:B------:R-:W-:-:S10]  /*0b70*/  IMAD.MOV.U32 R8, RZ, RZ, R29 ;  /* 0x000000ffff087224 */ /* 0x000fd400078e001d */
[----:B------:R1:W-:Y:S01]  /*0b80*/  @P1 STS [R9+UR9], RZ ;  /* 0x000000ff09001988 */ /* 0x0003e20008000809 */
[----:B------:R-:W-:-:S07]  /*0b90*/  @P1 MOV R8, R32 ;  /* 0x0000002000081202 */ /* 0x000fce0000000f00 */
.L_x_2718:
[----:B------:R-:W-:Y:S05]  /*0ba0*/  BSYNC.RECONVERGENT B1 ;  /* 0x0000000000017941 */ /* 0x000fea0003800200 */
.L_x_2717:
[----:B------:R-:W-:Y:S05]  /*0bb0*/  @!P2 BRA `(.L_x_2716) ;  /* 0x000000000038a947 */ /* 0x000fea0003800000 */
[----:B0-----:R-:W0:Y:S01]  /*0bc0*/  S2R R10, SR_CgaCtaId ;  /* 0x00000000000a7919 */ /* 0x001e220000008800 */
[----:B-1----:R-:W-:-:S05]  /*0bd0*/  MOV R9, 0x400 ;  /* 0x0000040000097802 */ /* 0x002fca0000000f00 */
[----:B------:R-:W-:-:S05]  /*0be0*/  VIADD R9, R9, 0x4880 ;  /* 0x0000488009097836 */ /* 0x000fca0000000000 */
[----:B0-----:R-:W-:-:S07]  /*0bf0*/  LEA R13, R10, R9, 0x18 ;  /* 0x000000090a0d7211 */ /* 0x001fce00078ec0ff */
.L_x_2719:
[C---:B---3--:R-:W-:Y:S02]  /*0c00*/  IMAD R9, R8.reuse, 0x4, R13 ;  /* 0x0000000408097824 */ /* 0x048fe400078e020d */
        /* <DEDUP_REMOVED lines=9> */
.L_x_2716:
[----:B------:R-:W-:Y:S05]  /*0ca0*/  BSYNC.RECONVERGENT B0 ;  /* 0x0000000000007941 */ /* 0x000fea0003800200 */
.L_x_2715:
[----:B------:R-:W-:Y:S01]  /*0cb0*/  ISETP.NE.AND P1, PT, R31, 0x2, PT ;  /* 0x000000021f00780c */ /* 0x000fe20003f25270 */
[----:B------:R-:W-:Y:S01]  /*0cc0*/  BSSY.RECONVERGENT B0, `(.L_x_2720) ;  /* 0x0000013000007945 */ /* 0x000fe20003800200 */
[----:B------:R-:W-:-:S11]  /*0cd0*/  MOV R30, R18 ;  /* 0x00000012001e7202 */ /* 0x000fd60000000f00 */
[----:B------:R-:W-:Y:S05]  /*0ce0*/  @!P1 BRA `(.L_x_2721) ;  /* 0x0000000000409947 */ /* 0x000fea0003800000 */
[----:B-12---:R-:W2:Y:S01]  /*0cf0*/  LDG.E R8, desc[UR18][R2.64] ;  /* 0x0000001202087981 */ /* 0x006ea2000c1e1900 */
[----:B---3--:R-:W-:Y:S01]  /*0d00*/  IMAD R11, R18, 0x4, R19 ;  /* 0x00000004120b7824 */ /* 0x008fe200078e0213 */
[----:B------:R-:W-:Y:S01]  /*0d10*/  ISETP.NE.AND P1, PT, R31, 0x3, PT ;  /* 0x000000031f00780c */ /* 0x000fe20003f25270 */
[----:B------:R-:W-:-:S03]  /*0d20*/  IMAD.MOV.U32 R30, RZ, RZ, R22 ;  /* 0x000000ffff1e7224 */ /* 0x000fc600078e0016 */
[----:B--2---:R4:W-:Y:S09]  /*0d30*/  STS [R11], R8 ;  /* 0x000000080b007388 */ /* 0x0049f20000000800 */
[----:B------:R-:W-:Y:S05]  /*0d40*/  @!P1 BRA `(.L_x_2721) ;  /* 0x0000000000289947 */ /* 0x000fea0003800000 */
[----:B------:R-:W-:Y:S01]  /*0d50*/  ISETP.NE.AND P1, PT, R31, RZ, PT ;  /* 0x000000ff1f00720c */ /* 0x000fe20003f25270 */
[----:B----4-:R-:W2:-:S12]  /*0d60*/  LDG.E R8, desc[UR18][R4.64] ;  /* 0x0000001204087981 */ /* 0x010e98000c1e1900 */
[----:B------:R-:W3:Y:S01]  /*0d70*/  @P1 LDG.E R9, desc[UR18][R6.64] ;  /* 0x0000001206091981 */ /* 0x000ee2000c1e1900 */
[----:B0-----:R-:W-:Y:S02]  /*0d80*/  MOV R10, UR16 ;  /* 0x00000010000a7c02 */ /* 0x001fe40008000f00 */
[----:B------:R-:W-:Y:S01]  /*0d90*/  MOV R30, R26 ;  /* 0x0000001a001e7202 */ /* 0x000fe20000000f00 */
[----:B------:R-:W-:Y:S02]  /*0da0*/  @P1 VIADD R30, R26, UR16 ;  /* 0x000000101a1e1c36 */ /* 0x000fe40008000000 */
[----:B------:R-:W-:-:S04]  /*0db0*/  IMAD R11, R10, 0x4, R11 ;  /* 0x000000040a0b7824 */ /* 0x000fc800078e020b */
[----:B------:R-:W-:Y:S01]  /*0dc0*/  IMAD R10, R10, 0x4, R11 ;  /* 0x000000040a0a7824 */ /* 0x000fe200078e020b */
[----:B--2---:R0:W-:Y:S04]  /*0dd0*/  STS [R11], R8 ;  /* 0x000000080b007388 */ /* 0x0041e80000000800 */
[----:B---3--:R0:W-:Y:S02]  /*0de0*/  @P1 STS [R10], R9 ;  /* 0x000000090a001388 */ /* 0x0081e40000000800 */
.L_x_2721:
[----:B------:R-:W-:Y:S05]  /*0df0*/  BSYNC.RECONVERGENT B0 ;  /* 0x0000000000007941 */ /* 0x000fea0003800200 */
.L_x_2720:
[----:B------:R-:W-:Y:S01]  /*0e00*/  BSSY.RECONVERGENT B0, `(.L_x_2722) ;  /* 0x000001d000007945 */ /* 0x000fe20003800200 */
.L_x_2723:
[----:B01----:R-:W1:Y:S01]  /*0e10*/  LDC.64 R14, c[0x0][0x398] ;  /* 0x0000e600ff0e7b82 */ /* 0x003e620000000a00 */
[C---:B0-2-4-:R-:W-:Y:S02]  /*0e20*/  VIADD R8, R30.reuse, UR16 ;  /* 0x000000101e087c36 */ /* 0x055fe40008000000 */
[----:B------:R-:W-:-:S03]  /*0e30*/  IMAD R13, R30, 0x80, R21 ;  /* 0x000000801e0d7824 */ /* 0x000fc600078e0215 */
[C---:B---3--:R-:W-:Y:S02]  /*0e40*/  IADD3 R10, PT, PT, R8.reuse, UR16, RZ ;  /* 0x00000010080a7c10 */ /* 0x048fe4000fffe0ff */
[----:B------:R-:W-:-:S03]  /*0e50*/  LEA R11, R8, R21, 0x7 ;  /* 0x00000015080b7211 */ /* 0x000fc600078e38ff */
[C---:B------:R-:W-:Y:S02]  /*0e60*/  VIADD R12, R10.reuse, UR16 ;  /* 0x000000100a0c7c36 */ /* 0x040fe40008000000 */
[--C-:B------:R-:W-:Y:S02]  /*0e70*/  IMAD R9, R10, 0x80, R21.reuse ;  /* 0x000000800a097824 */ /* 0x100fe400078e0215 */
[----:B------:R-:W-:Y:S02]  /*0e80*/  IMAD R29, R12, 0x80, R21 ;  /* 0x000000800c1d7824 */ /* 0x000fe400078e0215 */
[----:B-1----:R-:W-:-:S04]  /*0e90*/  IMAD.WIDE.U32 R12, R13, 0x4, R14 ;  /* 0x000000040d0c7825 */ /* 0x002fc800078e000e */
[--C-:B------:R-:W-:Y:S02]  /*0ea0*/  IMAD.WIDE.U32 R10, R11, 0x4, R14.reuse ;  /* 0x000000040b0a7825 */ /* 0x100fe400078e000e */
[----:B------:R-:W2:Y:S02]  /*0eb0*/  LDG.E R12, desc[UR18][R12.64] ;  /* 0x000000120c0c7981 */ /* 0x000ea4000c1e1900 */
[--C-:B------:R-:W-:Y:S02]  /*0ec0*/  IMAD.WIDE.U32 R8, R9, 0x4, R14.reuse ;  /* 0x0000000409087825 */ /* 0x100fe400078e000e */
[----:B------:R-:W3:Y:S02]  /*0ed0*/  LDG.E R10, desc[UR18][R10.64] ;  /* 0x000000120a0a7981 */ /* 0x000ee4000c1e1900 */
[----:B------:R-:W-:Y:S02]  /*0ee0*/  IMAD.WIDE.U32 R14, R29, 0x4, R14 ;  /* 0x000000041d0e7825 */ /* 0x000fe400078e000e */
        /* <DEDUP_REMOVED lines=15> */
.L_x_2722:
[----:B------:R-:W1:Y:S01]  /*0fe0*/  S2UR UR7, SR_CgaCtaId ;  /* 0x00000000000779c3 */ /* 0x000e620000008800 */
[----:B0-----:R-:W-:-:S07]  /*0ff0*/  SHF.L.U32 R8, R0, 0x4, RZ ;  /* 0x0000000400087819 */ /* 0x001fce00000006ff */
[----:B------:R-:W-:Y:S01]  /*1000*/  BAR.SYNC.DEFER_BLOCKING 0x0 ;  /* 0x0000000000007b1d */ /* 0x000fe20000010000 */
[C---:B------:R-:W-:Y:S01]  /*1010*/  VIADD R9, R17.reuse, 0xd ;  /* 0x0000000d11097836 */ /* 0x040fe20000000000 */
[C---:B------:R-:W-:Y:S02]  /*1020*/  ISETP.NE.AND P1, PT, R17.reuse, RZ, PT ;  /* 0x000000ff1100720c */ /* 0x040fe40003f25270 */
[----:B------:R-:W-:Y:S02]  /*1030*/  LOP3.LUT R8, R8, 0x70, RZ, 0xc0, !PT ;  /* 0x0000007008087812 */ /* 0x000fe400078ec0ff */
[----:B------:R-:W-:Y:S01]  /*1040*/  UMOV UR6, 0x400 ;  /* 0x0000040000067882 */ /* 0x000fe20000000000 */
[C---:B------:R-:W-:Y:S01]  /*1050*/  ISETP.GE.U32.AND P2, PT, R17.reuse, 0x2, PT ;  /* 0x000000021100780c */ /* 0x040fe20003f46070 */
[----:B------:R-:W-:Y:S01]  /*1060*/  UIADD3 UR6, UPT, UPT, UR6, 0x4080, URZ ;  /* 0x0000408006067890 */ /* 0x000fe2000fffe0ff */
[C---:B------:R-:W-:Y:S01]  /*1070*/  IMAD R8, R17.reuse, 0x80, R8 ;  /* 0x0000008011087824 */ /* 0x040fe200078e0208 */
[----:B------:R-:W-:Y:S01]  /*1080*/  ISETP.NE.AND P3, PT, R17, 0x3, PT ;  /* 0x000000031100780c */ /* 0x000fe20003f65270 */
[----:B------:R-:W-:Y:S01]  /*1090*/  UMOV UR20, 0x400 ;  /* 0x0000040000147882 */ /* 0x000fe20000000000 */
[----:B------:R-:W-:-:S02]  /*10a0*/  MOV R38, R18 ;  /* 0x0000001200267202 */ /* 0x000fc40000000f00 */
[C---:B------:R-:W-:Y:S02]  /*10b0*/  LOP3.LUT R9, R8.reuse, 0xf, R9, 0xf8, !PT ;  /* 0x0000000f08097812 */ /* 0x040fe400078ef809 */
[----:B------:R-:W-:Y:S01]  /*10c0*/  LOP3.LUT R8, R8, R17, RZ, 0xfc, !PT ;  /* 0x0000001108087212 */ /* 0x000fe200078efcff */
[----:B-1----:R-:W-:-:S06]  /*10d0*/  ULEA UR6, UR7, UR6, 0x18 ;  /* 0x0000000607067291 */ /* 0x002fcc000f8ec0ff */
[----:B------:R-:W-:Y:S02]  /*10e0*/  LEA R10, R9, UR6, 0x2 ;  /* 0x00000006090a7c11 */ /* 0x000fe4000f8e10ff */
[----:B------:R-:W-:Y:S01]  /*10f0*/  LEA R39, R8, UR6, 0x2 ;  /* 0x0000000608277c11 */ /* 0x000fe2000f8e10ff */
[----:B------:R0:W1:Y:S02]  /*1100*/  LDS R9, [R28] ;  /* 0x000000001c097984 */ /* 0x0000640000000800 */
[----:B------:R-:W2:Y:S02]  /*1110*/  S2UR UR6, SR_CgaCtaId ;  /* 0x00000000000679c3 */ /* 0x000ea40000008800 */
[----:B------:R0:W3:Y:S04]  /*1120*/  LDS R8, [R27] ;  /* 0x000000001b087984 */ /* 0x0000e80000000800 */
[----:B------:R-:W4:Y:S04]  /*1130*/  LDS R10, [R10] ;  /* 0x000000000a0a7984 */ /* 0x000f280000000800 */
[----:B------:R0:W0:Y:S04]  /*1140*/  LDS R11, [R39] ;  /* 0x00000000270b7984 */ /* 0x0000280000000800 */
[----:B------:R0:W0:Y:S04]  /*1150*/  LDS R12, [R39+0x4] ;  /* 0x00000400270c7984 */ /* 0x0000280000000800 */
[----:B------:R0:W0:Y:S04]  /*1160*/  LDS R13, [R39+0x8] ;  /* 0x00000800270d7984 */ /* 0x0000280000000800 */
[----:B------:R0:W0:Y:S01]  /*1170*/  LDS R14, [R39+0xc] ;  /* 0x00000c00270e7984 */ /* 0x0000220000000800 */
[----:B--2---:R-:W-:-:S03]  /*1180*/  ULEA UR6, UR6, UR20, 0x18 ;  /* 0x0000001406067291 */ /* 0x004fc6000f8ec0ff */
[----:B------:R2:W0:Y:S04]  /*1190*/  LDS R15, [R39+0x10] ;  /* 0x00001000270f7984 */ /* 0x0004280000000800 */
[----:B------:R2:W0:Y:S04]  /*11a0*/  LDS R29, [R39+0x14] ;  /* 0x00001400271d7984 */ /* 0x0004280000000800 */
[----:B------:R2:W0:Y:S04]  /*11b0*/  LDS R30, [R39+0x18] ;  /* 0x00001800271e7984 */ /* 0x0004280000000800 */
[----:B------:R2:W0:Y:S04]  /*11c0*/  LDS R32, [R39+0x1c] ;  /* 0x00001c0027207984 */ /* 0x0004280000000800 */
[----:B------:R2:W0:Y:S04]  /*11d0*/  LDS R33, [R39+0x20] ;  /* 0x0000200027217984 */ /* 0x0004280000000800 */
[----:B------:R2:W0:Y:S04]  /*11e0*/  LDS R34, [R39+0x24] ;  /* 0x0000240027227984 */ /* 0x0004280000000800 */
[----:B------:R2:W0:Y:S04]  /*11f0*/  LDS R35, [R39+0x28] ;  /* 0x0000280027237984 */ /* 0x0004280000000800 */
[----:B------:R2:W0:Y:S04]  /*1200*/  LDS R36, [R39+0x2c] ;  /* 0x00002c0027247984 */ /* 0x0004280000000800 */
[----:B-1-34-:R2:W0:Y:S02]  /*1210*/  LDS R37, [R39+0x30] ;  /* 0x0000300027257984 */ /* 0x01a4240000000800 */
.L_x_2725:
[----:B0-2---:R-:W-:Y:S01]  /*1220*/  IMAD.MOV.U32 R39, RZ, RZ, 0x204 ;  /* 0x00000204ff277424 */ /* 0x005fe200078e00ff */
[----:B------:R-:W-:-:S03]  /*1230*/  UMOV UR7, 0xffffffff ;  /* 0xffffffff00077882 */ /* 0x000fc60000000000 */
[----:B------:R-:W-:-:S04]  /*1240*/  IMAD R39, R38, R39, UR6 ;  /* 0x0000000626277e24 */ /* 0x000fc8000f8e0227 */
[----:B------:R-:W-:-:S05]  /*1250*/  IMAD R39, R20, 0x4, R39 ;  /* 0x0000000414277824 */ /* 0x000fca00078e0227 */
[----:B------:R-:W0:Y:S04]  /*1260*/  LDS R40, [R39] ;  /* 0x0000000027287984 */ /* 0x000e280000000800 */
[----:B------:R-:W1:Y:S04]  /*1270*/  LDS R42, [R39+0x4] ;  /* 0x00000400272a7984 */ /* 0x000e680000000800 */
[----:B------:R-:W2:Y:S01]  /*1280*/  LDS R43, [R39+0x8] ;  /* 0x00000800272b7984 */ /* 0x000ea20000000800 */
[----:B0-----:R-:W-:-:S03]  /*1290*/  IMAD R41, R11, R40, RZ ;  /* 0x000000280b297224 */ /* 0x001fc600078e02ff */
[----:B------:R-:W0:Y:S01]  /*12a0*/  LDS R40, [R39+0xc] ;  /* 0x00000c0027287984 */ /* 0x000e220000000800 */
[----:B-1----:R-:W-:-:S03]  /*12b0*/  IMAD R42, R12, R42, R41 ;  /* 0x0000002a0c2a7224 */ /* 0x002fc600078e0229 */
[----:B------:R-:W1:Y:S01]  /*12c0*/  LDS R41, [R39+0x10] ;  /* 0x0000100027297984 */ /* 0x000e620000000800 */
[----:B--2---:R-:W-:-:S03]  /*12d0*/  IMAD R43, R13, R43, R42 ;  /* 0x0000002b0d2b7224 */ /* 0x004fc600078e022a */
[----:B------:R-:W-:Y:S01]  /*12e0*/  LDS R42, [R39+0x18] ;  /* 0x00001800272a7984 */ /* 0x000fe20000000800 */
[----:B0-----:R-:W-:-:S04]  /*12f0*/  IMAD R40, R14, R40, R43 ;  /* 0x000000280e287224 */ /* 0x001fc800078e022b */
[----:B-1----:R-:W-:Y:S02]  /*1300*/  IMAD R40, R15, R41, R40 ;  /* 0x000000290f287224 */ /* 0x002fe400078e0228 */
[----:B------:R-:W0:Y:S02]  /*1310*/  LDS R41, [R39+0x14] ;  /* 0x0000140027297984 */ /* 0x000e240000000800 */
[----:B0-----:R-:W-:Y:S02]  /*1320*/  IMAD R41, R29, R41, R40 ;  /* 0x000000291d297224 */ /* 0x001fe400078e0228 */
[----:B------:R-:W0:Y:S02]  /*1330*/  LDS R40, [R39+0x1c] ;  /* 0x00001c0027287984 */ /* 0x000e240000000800 */
[----:B------:R-:W-:Y:S02]  /*1340*/  IMAD R41, R30, R42, R41 ;  /* 0x0000002a1e297224 */ /* 0x000fe400078e0229 */
[----:B------:R-:W1:Y:S02]  /*1350*/  LDS R42, [R39+0x20] ;  /* 0x00002000272a7984 */ /* 0x000e640000000800 */
[----:B0-----:R-:W-:-:S04]  /*1360*/  IMAD R40, R32, R40, R41 ;  /* 0x0000002820287224 */ /* 0x001fc800078e0229 */
[----:B-1----:R-:W-:Y:S02]  /*1370*/  IMAD R41, R33, R42, R40 ;  /* 0x0000002a21297224 */ /* 0x002fe400078e0228 */
[----:B------:R-:W0:Y:S04]  /*1380*/  LDS R40, [R39+0x24] ;  /* 0x0000240027287984 */ /* 0x000e280000000800 */
[----:B------:R-:W1:Y:S01]  /*1390*/  LDS R42, [R39+0x28] ;  /* 0x00002800272a7984 */ /* 0x000e620000000800 */
[----:B0-----:R-:W-:-:S04]  /*13a0*/  IMAD R40, R34, R40, R41 ;  /* 0x0000002822287224 */ /* 0x001fc800078e0229 */
[----:B-1----:R-:W-:Y:S02]  /*13b0*/  IMAD R41, R35, R42, R40 ;  /* 0x0000002a23297224 */ /* 0x002fe400078e0228 */
[----:B------:R-:W0:Y:S04]  /*13c0*/  LDS R40, [R39+0x2c] ;  /* 0x00002c0027287984 */ /* 0x000e280000000800 */
[----:B------:R-:W1:Y:S01]  /*13d0*/  LDS R42, [R39+0x30] ;  /* 0x00003000272a7984 */ /* 0x000e620000000800 */
[----:B0-----:R-:W-:-:S04]  /*13e0*/  IMAD R40, R36, R40, R41 ;  /* 0x0000002824287224 */ /* 0x001fc800078e0229 */
[----:B-1----:R-:W-:Y:S01]  /*13f0*/  IMAD R41, R37, R42, R40 ;  /* 0x0000002a25297224 */ /* 0x002fe200078e0228 */
[----:B------:R-:W-:-:S04]  /*1400*/  IADD3 R40, PT, PT, R39, -0x40, RZ ;  /* 0xffffffc027287810 */ /* 0x000fc80007ffe0ff */
[----:B------:R-:W-:Y:S01]  /*1410*/  MOV R43, R40 ;  /* 0x00000028002b7202 */ /* 0x000fe20000000f00 */
[----:B------:R-:W-:Y:S02]  /*1420*/  IMAD.MOV.U32 R42, RZ, RZ, R40 ;  /* 0x000000ffff2a7224 */ /* 0x000fe400078e0028 */
[--C-:B------:R-:W-:Y:S02]  /*1430*/  @P3 IMAD.MOV R42, RZ, RZ, R39.reuse ;  /* 0x000000ffff2a3224 */ /* 0x100fe400078e0227 */
[--C-:B------:R-:W-:Y:S02]  /*1440*/  @!P2 IMAD.MOV R43, RZ, RZ, R39.reuse ;  /* 0x000000ffff2ba224 */ /* 0x100fe400078e0227 */
[----:B------:R-:W-:Y:S02]  /*1450*/  @!P1 IMAD.MOV R40, RZ, RZ, R39 ;  /* 0x000000ffff289224 */ /* 0x000fe400078e0227 */
[----:B------:R-:W0:Y:S04]  /*1460*/  LDS R42, [R42+0x34] ;  /* 0x000034002a2a7984 */ /* 0x000e280000000800 */
[----:B------:R-:W1:Y:S04]  /*1470*/  LDS R39, [R43+0x38] ;  /* 0x000038002b277984 */ /* 0x000e680000000800 */
[----:B------:R-:W2:Y:S01]  /*1480*/  LDS R40, [R40+0x3c] ;  /* 0x00003c0028287984 */ /* 0x000ea20000000800 */
[----:B0-----:R-:W-:-:S04]  /*1490*/  IMAD R41, R10, R42, R41 ;  /* 0x0000002a0a297224 */ /* 0x001fc800078e0229 */
[----:B-1----:R-:W-:-:S04]  /*14a0*/  IMAD R44, R8, R39, R41 ;  /* 0x00000027082c7224 */ /* 0x002fc800078e0229 */
[----:B--2---:R-:W-:Y:S01]  /*14b0*/  IMAD R44, R9, R40, R44 ;  /* 0x00000028092c7224 */ /* 0x004fe200078e022c */
[----:B------:R-:W-:Y:S06]  /*14c0*/  BRA.DIV UR7, `(.L_x_2724) ;  /* 0x0000000607587947 */ /* 0x000fec000b800000 */
[----:B------:R-:W0:Y:S02]  /*14d0*/  SHFL.DOWN PT, R39, R44, 0x4, 0x181f ;  /* 0x08981f002c277f89 */ /* 0x000e2400000e0000 */
[----:B0-----:R-:W-:-:S05]  /*14e0*/  IADD3 R39, PT, PT, R44, R39, RZ ;  /* 0x000000272c277210 */ /* 0x001fca0007ffe0ff */
[----:B------:R-:W0:Y:S02]  /*14f0*/  SHFL.DOWN PT, R40, R39, 0x2, 0x181f ;  /* 0x08581f0027287f89 */ /* 0x000e2400000e0000 */
[----:B0-----:R-:W-:-:S05]  /*1500*/  IMAD.IADD R40, R39, 0x1, R40 ;  /* 0x0000000127287824 */ /* 0x001fca00078e0228 */
[----:B------:R0:W1:Y:S02]  /*1510*/  SHFL.DOWN PT, R41, R40, 0x1, 0x181f ;  /* 0x08381f0028297f89 */ /* 0x00006400000e0000 */
.L_x_2736:
[----:B------:R-:W-:Y:S01]  /*1520*/  LOP3.LUT P4, RZ, R0, 0x7, RZ, 0xc0, !PT ;  /* 0x0000000700ff7812 */ /* 0x000fe2000788c0ff */
[----:B01----:R-:W-:-:S12]  /*1530*/  IMAD.IADD R40, R40, 0x1, R41 ;  /* 0x0000000128287824 */ /* 0x003fd800078e0229 */
[----:B------:R-:W-:Y:S01]  /*1540*/  VOTEU.ALL UP1, P4 ;  /* 0x0000000000ff7886 */ /* 0x000fe20002020000 */
[C---:B------:R-:W-:Y:S01]  /*1550*/  @!P4 LEA R39, R38.reuse, R17, 0x2 ;  /* 0x000000112627c211 */ /* 0x040fe200078e10ff */
[----:B------:R-:W-:-:S03]  /*1560*/  VIADD R38, R38, UR16 ;  /* 0x0000001026267c36 */ /* 0x000fc60008000000 */
[----:B------:R-:W0:Y:S01]  /*1570*/  @!UP1 S2UR UR9, SR_CgaCtaId ;  /* 0x00000000000999c3 */ /* 0x000e220000008800 */
[----:B------:R-:W-:-:S04]  /*1580*/  @!UP1 UIADD3 UR7, UPT, UPT, UR20, 0x4880, URZ ;  /* 0x0000488014079890 */ /* 0x000fc8000fffe0ff */
[----:B0-----:R-:W-:-:S06]  /*1590*/  @!UP1 ULEA UR7, UR9, UR7, 0x18 ;  /* 0x0000000709079291 */ /* 0x001fcc000f8ec0ff */
[----:B------:R-:W-:-:S05]  /*15a0*/  @!P4 LEA R39, R39, UR7, 0x2 ;  /* 0x000000072727cc11 */ /* 0x000fca000f8e10ff */
[----:B------:R1:W-:Y:S01]  /*15b0*/  @!P4 STS [R39], R40 ;  /* 0x000000282700c388 */ /* 0x0003e20000000800 */
[----:B------:R-:W-:-:S13]  /*15c0*/  ISETP.GE.U32.AND P4, PT, R38, 0x20, PT ;  /* 0x000000202600780c */ /* 0x000fda0003f86070 */
[----:B-1----:R-:W-:Y:S05]  /*15d0*/  @!P4 BRA `(.L_x_2725) ;  /* 0xfffffffc0010c947 */ /* 0x002fea000383ffff */
[----:B------:R-:W-:Y:S05]  /*15e0*/  WARPSYNC.ALL ;  /* 0x0000000000007948 */ /* 0x000fea0003800000 */
[----:B------:R-:W-:Y:S06]  /*15f0*/  BAR.SYNC.DEFER_BLOCKING 0x0 ;  /* 0x0000000000007b1d */ /* 0x000fec0000010000 */
[----:B------:R-:W-:Y:S04]  /*1600*/  BSSY.RECONVERGENT B0, `(.L_x_2726) ;  /* 0x0000040000007945 */ /* 0x000fe80003800200 */
[----:B------:R-:W-:Y:S05]  /*1610*/  @P0 BRA `(.L_x_2727) ;  /* 0x0000000000f80947 */ /* 0x000fea0003800000 */
[----:B------:R-:W0:Y:S01]  /*1620*/  LDC R33, c[0x0][0x360] ;  /* 0x0000d800ff217b82 */ /* 0x000e220000000800 */
[C---:B------:R-:W-:Y:S01]  /*1630*/  VIADD R8, R23.reuse, 0x1 ;  /* 0x0000000117087836 */ /* 0x040fe20000000000 */
[----:B------:R-:W-:Y:S01]  /*1640*/  BSSY.RECONVERGENT B1, `(.L_x_2728) ;  /* 0x000001e000017945 */ /* 0x000fe20003800200 */
[----:B------:R-:W-:Y:S02]  /*1650*/  ISETP.GE.U32.AND P0, PT, R23, 0x3, PT ;  /* 0x000000031700780c */ /* 0x000fe40003f06070 */
[----:B------:R-:W-:Y:S02]  /*1660*/  LEA R29, R16, UR17, 0x7 ;  /* 0x00000011101d7c11 */ /* 0x000fe4000f8e38ff */
[----:B------:R-:W-:Y:S02]  /*1670*/  LOP3.LUT R10, R8, 0x3, RZ, 0xc0, !PT ;  /* 0x00000003080a7812 */ /* 0x000fe400078ec0ff */
[----:B------:R-:W-:Y:S02]  /*1680*/  MOV R30, R0 ;  /* 0x00000000001e7202 */ /* 0x000fe40000000f00 */
[----:B------:R-:W-:Y:S01]  /*1690*/  ISETP.NE.AND P1, PT, R10, RZ, PT ;  /* 0x000000ff0a00720c */ /* 0x000fe20003f25270 */
[----:B0-----:R-:W-:-:S12]  /*16a0*/  IMAD.SHL.U32 R33, R33, 0x4, RZ ;  /* 0x0000000421217824 */ /* 0x001fd800078e00ff */
[----:B------:R-:W-:Y:S05]  /*16b0*/  @!P1 BRA `(.L_x_2729) ;  /* 0x0000000000589947 */ /* 0x000fea0003800000 */
[----:B------:R-:W0:Y:S01]  /*16c0*/  LDS R13, [R25] ;  /* 0x00000000190d7984 */ /* 0x000e220000000800 */
[----:B------:R-:W1:Y:S01]  /*16d0*/  LDC.64 R8, c[0x0][0x3a0] ;  /* 0x0000e800ff087b82 */ /* 0x000e620000000a00 */
[----:B------:R-:W-:Y:S01]  /*16e0*/  IMAD.IADD R11, R29, 0x1, R0 ;  /* 0x000000011d0b7824 */ /* 0x000fe200078e0200 */
[----:B------:R-:W-:Y:S02]  /*16f0*/  ISETP.NE.AND P1, PT, R10, 0x1, PT ;  /* 0x000000010a00780c */ /* 0x000fe40003f25270 */
        /* <DEDUP_REMOVED lines=18> */
.L_x_2729:
[----:B------:R-:W-:Y:S05]  /*1820*/  BSYNC.RECONVERGENT B1 ;  /* 0x0000000000017941 */ /* 0x000fea0003800200 */
.L_x_2728:
[----:B------:R-:W-:Y:S05]  /*1830*/  @!P0 BRA `(.L_x_2727) ;  /* 0x0000000000708947 */ /* 0x000fea0003800000 */
[----:B0-2---:R-:W0:Y:S01]  /*1840*/  S2R R9, SR_CgaCtaId ;  /* 0x0000000000097919 */ /* 0x005e220000008800 */
[----:B------:R-:W-:-:S05]  /*1850*/  MOV R8, 0x400 ;  /* 0x0000040000087802 */ /* 0x000fca0000000f00 */
[----:B------:R-:W-:-:S05]  /*1860*/  VIADD R8, R8, 0x4880 ;  /* 0x0000488008087836 */ /* 0x000fca0000000000 */
[----:B0-----:R-:W-:-:S07]  /*1870*/  LEA R43, R9, R8, 0x18 ;  /* 0x00000008092b7211 */ /* 0x001fce00078ec0ff */
.L_x_2730:
[----:B-1----:R-:W-:Y:S01]  /*1880*/  LEA R14, R30, R43, 0x2 ;  /* 0x0000002b1e0e7211 */ /* 0x002fe200078e10ff */
[----:B------:R-:W0:Y:S01]  /*1890*/  LDC.64 R8, c[0x0][0x3a0] ;  /* 0x0000e800ff087b82 */ /* 0x000e220000000a00 */
[-C--:B------:R-:W-:Y:S02]  /*18a0*/  IADD3 R11, PT, PT, R29, R30.reuse, RZ ;  /* 0x0000001e1d0b7210 */ /* 0x080fe40007ffe0ff */
[C---:B------:R-:W-:Y:S01]  /*18b0*/  IADD3 R30, PT, PT, R33.reuse, R30, RZ ;  /* 0x0000001e211e7210 */ /* 0x040fe20007ffe0ff */
[C---:B------:R-:W-:Y:S01]  /*18c0*/  IMAD.IADD R32, R33.reuse, 0x1, R14 ;  /* 0x0000000121207824 */ /* 0x040fe200078e020e */
[----:B------:R1:W2:Y:S04]  /*18d0*/  LDS R35, [R14] ;  /* 0x000000000e237984 */ /* 0x0002a80000000800 */
[C---:B------:R-:W-:Y:S01]  /*18e0*/  IADD3 R34, PT, PT, R33.reuse, R32, RZ ;  /* 0x0000002021227210 */ /* 0x040fe20007ffe0ff */
[----:B------:R-:W3:Y:S04]  /*18f0*/  LDS R37, [R32] ;  /* 0x0000000020257984 */ /* 0x000ee80000000800 */
[----:B------:R-:W-:Y:S01]  /*1900*/  IMAD.IADD R36, R33, 0x1, R34 ;  /* 0x0000000121247824 */ /* 0x000fe200078e0222 */
        /* <DEDUP_REMOVED lines=15> */
.L_x_2727:
[----:B------:R-:W-:Y:S05]  /*1a00*/  BSYNC.RECONVERGENT B0 ;  /* 0x0000000000007941 */ /* 0x000fea0003800200 */
.L_x_2726:
[----:B------:R-:W-:Y:S05]  /*1a10*/  BRA.U !UP0, `(.L_x_2731) ;  /* 0xffffffe908dc7547 */ /* 0x000fea000b83ffff */
[----:B------:R-:W-:Y:S05]  /*1a20*/  EXIT ;  /* 0x000000000000794d */ /* 0x000fea0003800000 */
.L_x_2724:
[----:B------:R-:W-:Y:S01]  /*1a30*/  HFMA2 R43, -RZ, RZ, 0, 2.384185791015625e-07 ;  /* 0x00000004ff2b7431 */ /* 0x000fe200000001ff */
[----:B------:R-:W-:Y:S01]  /*1a40*/  BSSY B0, `(.L_x_2732) ;  /* 0x0000007000007945 */ /* 0x000fe20003800000 */
[----:B------:R-:W-:Y:S01]  /*1a50*/  IMAD.MOV.U32 R39, RZ, RZ, R44 ;  /* 0x000000ffff277224 */ /* 0x000fe200078e002c */
[----:B------:R-:W-:Y:S01]  /*1a60*/  MOV R42, 0xffffffff ;  /* 0xffffffff002a7802 */ /* 0x000fe20000000f00 */
[----:B------:R-:W-:-:S07]  /*1a70*/  IMAD.MOV.U32 R45, RZ, RZ, 0x181f ;  /* 0x0000181fff2d7424 */ /* 0x000fce00078e00ff */
[----:B------:R-:W-:Y:S05]  /*1a80*/  WARPSYNC.COLLECTIVE R42, `(.L_x_2733) ;  /* 0x000000002a087348 */ /* 0x000fea0003c00000 */
[----:B------:R0:W1:Y:S02]  /*1a90*/  SHFL.DOWN P4, R41, R39, R43, R45 ;  /* 0x0800002b27297389 */ /* 0x000064000008002d */
[----:B01----:R-:W-:Y:S05]  /*1aa0*/  ENDCOLLECTIVE ;  /* 0x000000000000791b */ /* 0x003fea0003800000 */
.L_x_2733:
[----:B------:R-:W-:Y:S05]  /*1ab0*/  BSYNC B0 ;  /* 0x0000000000007941 */ /* 0x000fea0003800000 */
.L_x_2732:
        /* <DEDUP_REMOVED lines=8> */
.L_x_2734:
[----:B------:R-:W-:Y:S01]  /*1b40*/  IMAD.MOV.U32 R43, RZ, RZ, 0x1 ;  /* 0x00000001ff2b7424 */ /* 0x000fe200078e00ff */
[----:B------:R-:W-:-:S05]  /*1b50*/  MOV R40, R41 ;  /* 0x0000002900287202 */ /* 0x000fca0000000f00 */
[----:B------:R-:W-:-:S05]  /*1b60*/  IMAD.IADD R40, R39, 0x1, R40 ;  /* 0x0000000127287824 */ /* 0x000fca00078e0228 */
[----:B------:R-:W-:-:S07]  /*1b70*/  MOV R39, R40 ;  /* 0x0000002800277202 */ /* 0x000fce0000000f00 */
[----:B------:R-:W-:Y:S05]  /*1b80*/  WARPSYNC.COLLECTIVE R42, `(.L_x_2735) ;  /* 0x000000002a087348 */ /* 0x000fea0003c00000 */
[----:B------:R0:W1:Y:S02]  /*1b90*/  SHFL.DOWN P4, R41, R39, R43, R45 ;  /* 0x0800002b27297389 */ /* 0x000064000008002d */
[----:B01----:R-:W-:Y:S05]  /*1ba0*/  ENDCOLLECTIVE ;  /* 0x000000000000791b */ /* 0x003fea0003800000 */
.L_x_2735:
[----:B------:R-:W-:Y:S05]  /*1bb0*/  BRA `(.L_x_2736) ;  /* 0xfffffff800587947 */ /* 0x000fea000383ffff */
        .weak           $__internal_28_$__cuda_sm20_div_u16
        .type           $__internal_28_$__cuda_sm20_div_u16,@function
        .size           $__internal_28_$__cuda_sm20_div_u16,(.L_x_57979 - $__internal_28_$__cuda_sm20_div_u16)
$__internal_28_$__cuda_sm20_div_u16:
[----:B------:R-:W0:Y:S01]  /*1bc0*/  I2F.U16 R5, UR4 ;  /* 0x0000000400057d06 */ /* 0x000e220008101000 */
[----:B------:R-:W-:Y:S02]  /*1bd0*/  HFMA2 R6, -RZ, RZ, 15, 0 ;  /* 0x4b800000ff067431 */ /* 0x000fe400000001ff */
[----:B------:R-:W-:Y:S01]  /*1be0*/  HFMA2 R7, -RZ, RZ, 0, 0 ;  /* 0x00000000ff077431 */ /* 0x000fe200000001ff */
        /* <DEDUP_REMOVED lines=13> */
[----:B0-----:R-:W-:Y:S02]  /*1cc0*/  LOP3.LUT R8, R5, 0xffff, RZ, 0xc0, !PT ;  /* 0x0000ffff05087812 */ /* 0x001fe400078ec0ff */
[----:B------:R-:W-:Y:S01]  /*1cd0*/  @!P0 MOV R8, 0xffffffff ;  /* 0xffffffff00088802 */ /* 0x000fe20000000f00 */
[----:B------:R-:W-:Y:S06]  /*1ce0*/  RET.REL.NODEC R6 `(_Z9cuda_gemmIiLi256ELi4ELi1ELi512ELi128ELi128ELi32ELi1ELi1EEviiiPT_S1_S1_ii) ;  /* 0xffffffe006c47950 */ /* 0x000fec0003c3ffff */
.L_x_2737:
        /* <DEDUP_REMOVED lines=9> */
.L_x_57979:


//--------------------- .text._Z9cuda_gemmIiLi256ELi4ELi1ELi512ELi128ELi128ELi32ELi1ELi0EEviiiPT_S1_S1_ii --------------------------
	.section	.text._Z9cuda_gemmIiLi256ELi4ELi1ELi512ELi128ELi128ELi32ELi1ELi0EEviiiPT_S1_S1_ii,"ax",@progbits
	.align	128
        .global         _Z9cuda_gemmIiLi256ELi4ELi1ELi512ELi128ELi128ELi32ELi1ELi0EEviiiPT_S1_S1_ii
        .type           _Z9cuda_gemmIiLi256ELi4ELi1ELi512ELi128ELi128ELi32ELi1ELi0EEviiiPT_S1_S1_ii,@function
        .size           _Z9cuda_gemmIiLi256ELi4ELi1ELi512ELi128ELi128ELi32ELi1ELi0EEviiiPT_S1_S1_ii,(.L_x_57980 - _Z9cuda_gemmIiLi256ELi4ELi1ELi512ELi128ELi128ELi32ELi1ELi0EEviiiPT_S1_S1_ii)
        .other          _Z9cuda_gemmIiLi256ELi4ELi1ELi512ELi128ELi128ELi32ELi1ELi0EEviiiPT_S1_S1_ii,@"STO_CUDA_ENTRY STV_DEFAULT"
_Z9cuda_gemmIiLi256ELi4ELi1ELi512ELi128ELi128ELi32ELi1ELi0EEviiiPT_S1_S1_ii:
.text._Z9cuda_gemmIiLi256ELi4ELi1ELi512ELi128ELi128ELi32ELi1ELi0EEviiiPT_S1_S1_ii:
        /* <DEDUP_REMOVED lines=56> */
[----:B------:R-:W-:Y:S02]  /*0380*/  @P0 VIADD R4, R4, -UR8 ;  /* 0x8000000804040c36 */ /* 0x000fe40008000000 */
[----:B------:R-:W-:Y:S01]  /*0390*/  @P0 VIADD R6, R6, 0x1 ;  /* 0x0000000106060836 */ /* 0x000fe20000000000 */
[----:B------:R-:W-:Y:S02]  /*03a0*/  PLOP3.LUT P0, PT, PT, PT, UP0, 0x80, 0x8 ;  /* 0x000000000008781c */ /* 0x000fe40003f0f008 */
[----:B------:R-:W-:Y:S02]  /*03b0*/  ISETP.GE.U32.AND P1, PT, R4, UR8, PT ;  /* 0x0000000804007c0c */ /* 0x000fe4000bf26070 */
[----:B------:R-:W-:Y:S01]  /*03c0*/  IADD3 R4, PT, PT, R7, 0xffffffe, RZ ;  /* 0x0ffffffe07047810 */ /* 0x000fe20007ffe0ff */
[----:B---3--:R-:W-:-:S03]  /*03d0*/  IMAD.SHL.U32 R7, R2, 0x4, RZ ;  /* 0x0000000402077824 */ /* 0x008fc600078e00ff */
[----:B------:R0:W3:Y:S07]  /*03e0*/  F2I.FTZ.U32.TRUNC.NTZ R5, R4 ;  /* 0x0000000400057305 */ /* 0x0000ee000021f000 */
[----:B------:R-:W-:Y:S02]  /*03f0*/  @P1 VIADD R6, R6, 0x1 ;  /* 0x0000000106061836 */ /* 0x000fe40000000000 */
[----:B0-----:R-:W-:-:S03]  /*0400*/  HFMA2 R4, -RZ, RZ, 0, 0 ;  /* 0x00000000ff047431 */ /* 0x001fc600000001ff */
[----:B------:R-:W-:Y:S02]  /*0410*/  SEL R2, R9, R6, !P0 ;  /* 0x0000000609027207 */ /* 0x000fe40004000000 */
[----:B-1----:R-:W-:Y:S01]  /*0420*/  ISETP.LE.U32.AND P0, PT, R7, UR10, PT ;  /* 0x0000000a07007c0c */ /* 0x002fe2000bf03070 */
[----:B---3--:R-:W-:Y:S02]  /*0430*/  IMAD R9, R11, R5, RZ ;  /* 0x000000050b097224 */ /* 0x008fe400078e02ff */
[----:B------:R-:W-:Y:S02]  /*0440*/  IMAD.MOV R7, RZ, RZ, -R2 ;  /* 0x000000ffff077224 */ /* 0x000fe400078e0a02 */
        /* <DEDUP_REMOVED lines=16> */
[----:B------:R-:W-:Y:S01]  /*0550*/  IMAD R3, R8, UR4, R3 ;  /* 0x0000000408037c24 */ /* 0x000fe2000f8e0203 */
[----:B------:R-:W-:Y:S02]  /*0560*/  LOP3.LUT R5, RZ, UR4, RZ, 0x33, !PT ;  /* 0x00000004ff057c12 */ /* 0x000fe4000f8e33ff */
        /* <DEDUP_REMOVED lines=10> */
[----:B------:R-:W-:Y:S01]  /*0610*/  ISETP.GE.U32.AND P1, PT, R3, UR4, PT ;  /* 0x0000000403007c0c */ /* 0x000fe2000bf26070 */
[----:B------:R-:W-:Y:S01]  /*0620*/  VIADD R3, R0, UR14 ;  /* 0x0000000e00037c36 */ /* 0x000fe20008000000 */
[----:B------:R-:W-:-:S03]  /*0630*/  @UP2 UIADD3 UR7, UPT, UPT, UR7, 0x1, URZ ;  /* 0x0000000107072890 */ /* 0x000fc6000fffe0ff */
[----:B------:R-:W-:Y:S01]  /*0640*/  IMAD.MOV R9, RZ, RZ, -R3 ;  /* 0x000000ffff097224 */ /* 0x000fe200078e0a03 */
[----:B------:R-:W-:-:S04]  /*0650*/  USEL UR9, UR9, UR7, !UP0 ;  /* 0x0000000709097287 */ /* 0x000fc8000c000000 */
[----:B------:R-:W-:Y:S02]  /*0660*/  PRMT R9, R9, 0x7710, RZ ;  /* 0x0000771009097816 */ /* 0x000fe400000000ff */
[----:B------:R-:W-:Y:S01]  /*0670*/  @P3 IADD3 R6, PT, PT, R6, -UR4, RZ ;  /* 0x8000000406063c10 */ /* 0x000fe2000fffe0ff */
[----:B------:R-:W-:Y:S01]  /*0680*/  @P1 VIADD R4, R4, 0x1 ;  /* 0x0000000104041836 */ /* 0x000fe20000000000 */
[----:B------:R-:W-:Y:S01]  /*0690*/  USEL UR4, UR11, 0x10, UP3 ;  /* 0x000000100b047887 */ /* 0x000fe20009800000 */
[----:B------:R-:W-:Y:S01]  /*06a0*/  VIADD R9, R9, 0x1ff ;  /* 0x000001ff09097836 */ /* 0x000fe20000000000 */
[C---:B------:R-:W-:Y:S02]  /*06b0*/  SEL R7, R5.reuse, R6, !P2 ;  /* 0x0000000605077207 */ /* 0x040fe40005000000 */
[----:B------:R-:W-:Y:S02]  /*06c0*/  SEL R4, R5, R4, !P2 ;  /* 0x0000000405047207 */ /* 0x000fe40005000000 */
[----:B------:R-:W-:Y:S01]  /*06d0*/  LOP3.LUT R6, R0, 0x1f, RZ, 0xc0, !PT ;  /* 0x0000001f00067812 */ /* 0x000fe200078ec0ff */
[----:B------:R-:W-:Y:S01]  /*06e0*/  IMAD.SHL.U32 R5, R7, 0x10, RZ ;  /* 0x0000001007057824 */ /* 0x000fe200078e00ff */
[----:B------:R-:W-:-:S02]  /*06f0*/  LOP3.LUT R8, R4, 0xf, RZ, 0xc0, !PT ;  /* 0x0000000f04087812 */ /* 0x000fc400078ec0ff */
[----:B------:R-:W-:Y:S01]  /*0700*/  LOP3.LUT R9, R9, 0xffff, RZ, 0xc0, !PT ;  /* 0x0000ffff09097812 */ /* 0x000fe200078ec0ff */
[----:B0-----:R-:W-:Y:S01]  /*0710*/  IMAD R6, R11, 0x20, R6 ;  /* 0x000000200b067824 */ /* 0x001fe200078e0206 */
[----:B------:R-:W-:-:S07]  /*0720*/  LOP3.LUT R7, R8, R5, RZ, 0xfc, !PT ;  /* 0x0000000508077212 */ /* 0x000fce00078efcff */
[----:B------:R-:W-:Y:S05]  /*0730*/  CALL.REL.NOINC `($__internal_29_$__cuda_sm20_div_u16) ;  /* 0x0000004800087944 */ /* 0x000fea0003c00000 */
        /* <DEDUP_REMOVED lines=15> */
[----:B--2---:R-:W-:Y:S02]  /*0830*/  UIMAD.WIDE.U32 UR18, UR14, 0x4, UR6 ;  /* 0x000000040e1278a5 */ /* 0x004fe4000f8e0006 */
[----:B------:R-:W-:Y:S02]  /*0840*/  UIMAD.WIDE.U32 UR20, UR14, 0x8, UR6 ;  /* 0x000000080e1478a5 */ /* 0x000fe4000f8e0006 */
[----:B------:R-:W-:Y:S01]  /*0850*/  USEL UR12, UR12, 0x20, UP1 ;  /* 0x000000200c0c7887 */ /* 0x000fe20008800000 */
[----:B0-----:R-:W-:Y:S01]  /*0860*/  VIADD R12, R14, 0xffffffe ;  /* 0x0ffffffe0e0c7836 */ /* 0x001fe20000000000 */
[----:B------:R-:W-:-:S03]  /*0870*/  UIMAD.WIDE.U32 UR6, UR14, 0xc, UR6 ;  /* 0x0000000c0e0678a5 */ /* 0x000fc6000f8e0006 */
[----:B------:R0:W1:Y:S02]  /*0880*/  F2I.FTZ.U32.TRUNC.NTZ R13, R12 ;  /* 0x0000000c000d7305 */ /* 0x000064000021f000 */
[----:B0-----:R-:W-:Y:S01]  /*0890*/  IMAD.MOV.U32 R12, RZ, RZ, RZ ;  /* 0x000000ffff0c7224 */ /* 0x001fe200078e00ff */
[----:B-1----:R-:W-:-:S05]  /*08a0*/  IADD3 R15, PT, PT, RZ, -R13, RZ ;  /* 0x8000000dff0f7210 */ /* 0x002fca0007ffe0ff */
[----:B------:R-:W-:-:S04]  /*08b0*/  IMAD R15, R15, UR14, RZ ;  /* 0x0000000e0f0f7c24 */ /* 0x000fc8000f8e02ff */
[----:B------:R-:W-:-:S04]  /*08c0*/  IMAD.HI.U32 R13, R13, R15, R12 ;  /* 0x0000000f0d0d7227 */ /* 0x000fc800078e000c */
[----:B------:R-:W-:Y:S02]  /*08d0*/  VIADD R12, R8, 0x1 ;  /* 0x00000001080c7836 */ /* 0x000fe40000000000 */
[----:B------:R-:W-:-:S03]  /*08e0*/  IMAD.HI.U32 R14, R13, R10, RZ ;  /* 0x0000000a0d0e7227 */ /* 0x000fc600078e00ff */
[----:B------:R-:W-:Y:S01]  /*08f0*/  ISETP.GE.U32.AND P5, PT, R12, UR4, PT ;  /* 0x000000040c007c0c */ /* 0x000fe2000bfa6070 */
[----:B------:R-:W-:Y:S02]  /*0900*/  IMAD.MOV R13, RZ, RZ, -R14 ;  /* 0x000000ffff0d7224 */ /* 0x000fe400078e0a0e */
[----:B------:R-:W-:Y:S01]  /*0910*/  VIADD R12, R8, 0x3 ;  /* 0x00000003080c7836 */ /* 0x000fe20000000000 */
[----:B------:R-:W-:Y:S01]  /*0920*/  SEL R18, R46, RZ, P5 ;  /* 0x000000ff2e127207 */ /* 0x000fe20002800000 */
[----:B------:R-:W-:Y:S02]  /*0930*/  IMAD R10, R13, UR14, R10 ;  /* 0x0000000e0d0a7c24 */ /* 0x000fe4000f8e020a */
[----:B------:R-:W-:Y:S01]  /*0940*/  VIADD R13, R8, 0x5 ;  /* 0x00000005080d7836 */ /* 0x000fe20000000000 */
[----:B------:R-:W-:Y:S01]  /*0950*/  ISETP.GE.U32.AND P0, PT, R12, UR4, PT ;  /* 0x000000040c007c0c */ /* 0x000fe2000bf06070 */
[----:B------:R-:W-:Y:S01]  /*0960*/  VIADD R12, R8, 0x7 ;  /* 0x00000007080c7836 */ /* 0x000fe20000000000 */
[----:B------:R-:W-:-:S02]  /*0970*/  ISETP.GE.U32.AND P1, PT, R10, UR14, PT ;  /* 0x0000000e0a007c0c */ /* 0x000fc4000bf26070 */
[----:B------:R-:W-:Y:S02]  /*0980*/  SEL R22, R46, RZ, P0 ;  /* 0x000000ff2e167207 */ /* 0x000fe40000000000 */
[----:B------:R-:W-:-:S04]  /*0990*/  ISETP.GE.U32.AND P2, PT, R13, UR4, PT ;  /* 0x000000040d007c0c */ /* 0x000fc8000bf46070 */
[----:B------:R-:W-:-:S05]  /*09a0*/  SEL R26, R46, RZ, P2 ;  /* 0x000000ff2e1a7207 */ /* 0x000fca0001000000 */
[----:B------:R-:W-:Y:S02]  /*09b0*/  @P1 VIADD R10, R10, -UR14 ;  /* 0x8000000e0a0a1c36 */ /* 0x000fe40008000000 */
[----:B------:R-:W-:-:S03]  /*09c0*/  @P1 VIADD R14, R14, 0x1 ;  /* 0x000000010e0e1836 */ /* 0x000fc60000000000 */
[----:B------:R-:W-:Y:S01]  /*09d0*/  ISETP.GE.U32.AND P4, PT, R10, UR14, PT ;  /* 0x0000000e0a007c0c */ /* 0x000fe2000bf86070 */
[----:B------:R-:W-:-:S05]  /*09e0*/  VIADD R10, R8, 0x2 ;  /* 0x00000002080a7836 */ /* 0x000fca0000000000 */
[----:B------:R-:W-:Y:S02]  /*09f0*/  ISETP.GE.U32.AND P6, PT, R10, UR4, PT ;  /* 0x000000040a007c0c */ /* 0x000fe4000bfc6070 */
[----:B------:R-:W-:Y:S02]  /*0a00*/  IADD3 R10, PT, PT, R8, 0x4, RZ ;  /* 0x00000004080a7810 */ /* 0x000fe40007ffe0ff */
[----:B------:R-:W-:Y:S02]  /*0a10*/  SEL R20, R46, RZ, P6 ;  /* 0x000000ff2e147207 */ /* 0x000fe40003000000 */
[----:B------:R-:W-:Y:S01]  /*0a20*/  ISETP.GE.U32.AND P1, PT, R10, UR4, PT ;  /* 0x000000040a007c0c */ /* 0x000fe2000bf26070 */
[----:B------:R-:W-:Y:S02]  /*0a30*/  VIADD R10, R8, 0x6 ;  /* 0x00000006080a7836 */ /* 0x000fe40000000000 */
[----:B------:R-:W-:Y:S01]  /*0a40*/  @P4 VIADD R14, R14, 0x1 ;  /* 0x000000010e0e4836 */ /* 0x000fe20000000000 */
[----:B------:R-:W-:Y:S01]  /*0a50*/  @!P3 LOP3.LUT R14, RZ, UR14, RZ, 0x33, !PT ;  /* 0x0000000eff0ebc12 */ /* 0x000fe2000f8e33ff */
[----:B------:R-:W-:Y:S01]  /*0a60*/  IMAD.IADD R15, R7, 0x1, -R20 ;  /* 0x00000001070f7824 */ /* 0x000fe200078e0a14 */
[----:B------:R-:W-:Y:S01]  /*0a70*/  ISETP.GE.U32.AND P4, PT, R8, UR13, PT ;  /* 0x0000000d08007c0c */ /* 0x000fe2000bf86070 */
[----:B------:R-:W-:Y:S01]  /*0a80*/  UMOV UR13, 0xffffff00 ;  /* 0xffffff00000d7882 */ /* 0x000fe20000000000 */
[----:B------:R-:W-:-:S02]  /*0a90*/  ISETP.GE.U32.AND P3, PT, R10, UR4, PT ;  /* 0x000000040a007c0c */ /* 0x000fc4000bf66070 */
[----:B------:R-:W-:Y:S02]  /*0aa0*/  IADD3 R10, PT, PT, R8, 0x8, RZ ;  /* 0x00000008080a7810 */ /* 0x000fe40007ffe0ff */
[----:B------:R-:W-:Y:S02]  /*0ab0*/  SEL R16, R46, RZ, P4 ;  /* 0x000000ff2e107207 */ /* 0x000fe40002000000 */
[----:B------:R-:W-:Y:S01]  /*0ac0*/  ISETP.GE.U32.AND P4, PT, R12, UR4, PT ;  /* 0x000000040c007c0c */ /* 0x000fe2000bf86070 */
[----:B------:R-:W-:Y:S01]  /*0ad0*/  VIADD R12, R8, 0x9 ;  /* 0x00000009080c7836 */ /* 0x000fe20000000000 */
[----:B------:R-:W-:Y:S01]  /*0ae0*/  ISETP.GE.U32.AND P5, PT, R10, UR4, PT ;  /* 0x000000040a007c0c */ /* 0x000fe2000bfa6070 */
[----:B------:R-:W-:Y:S01]  /*0af0*/  VIADD R10, R8, 0xa ;  /* 0x0000000a080a7836 */ /* 0x000fe20000000000 */
[----:B------:R-:W-:Y:S01]  /*0b00*/  SEL R24, R46, RZ, P1 ;  /* 0x000000ff2e187207 */ /* 0x000fe20000800000 */
[C---:B------:R-:W-:Y:S01]  /*0b10*/  IMAD.IADD R13, R7.reuse, 0x1, -R16 ;  /* 0x00000001070d7824 */ /* 0x040fe200078e0a10 */
[----:B------:R-:W-:Y:S01]  /*0b20*/  ISETP.GE.U32.AND P6, PT, R12, UR4, PT ;  /* 0x000000040c007c0c */ /* 0x000fe2000bfc6070 */
[----:B------:R-:W-:Y:S01]  /*0b30*/  VIADD R12, R8, 0xb ;  /* 0x0000000b080c7836 */ /* 0x000fe20000000000 */
[----:B------:R-:W-:Y:S01]  /*0b40*/  ISETP.GE.U32.AND P0, PT, R10, UR4, PT ;  /* 0x000000040a007c0c */ /* 0x000fe2000bf06070 */
[----:B------:R-:W-:Y:S01]  /*0b50*/  VIADD R10, R8, 0xc ;  /* 0x0000000c080a7836 */ /* 0x000fe20000000000 */
[----:B------:R-:W-:Y:S01]  /*0b60*/  SEL R34, R46, RZ, P6 ;  /* 0x000000ff2e227207 */ /* 0x000fe20003000000 */
[----:B------:R-:W-:Y:S01]  /*0b70*/  IMAD.IADD R17, R7, 0x1, -R24 ;  /* 0x0000000107117824 */ /* 0x000fe200078e0a18 */
[----:B------:R-:W-:Y:S01]  /*0b80*/  ISETP.GE.U32.AND P1, PT, R12, UR4, PT ;  /* 0x000000040c007c0c */ /* 0x000fe2000bf26070 */
[----:B------:R-:W-:Y:S01]  /*0b90*/  VIADD R12, R8, 0xd ;  /* 0x0000000d080c7836 */ /* 0x000fe20000000000 */
[----:B------:R-:W-:Y:S01]  /*0ba0*/  ISETP.GE.U32.AND P2, PT, R10, UR4, PT ;  /* 0x000000040a007c0c */ /* 0x000fe2000bf46070 */
[----:B------:R-:W-:Y:S01]  /*0bb0*/  VIADD R10, R8, 0xe ;  /* 0x0000000e080a7836 */ /* 0x000fe20000000000 */
[----:B------:R-:W-:-:S02]  /*0bc0*/  PLOP3.LUT P6, PT, PT, PT, UP0, 0x80, 0x8 ;  /* 0x000000000008781c */ /* 0x000fc40003fcf008 */
[----:B------:R-:W-:Y:S02]  /*0bd0*/  IADD3 R8, PT, PT, R8, 0xf, RZ ;  /* 0x0000000f08087810 */ /* 0x000fe40007ffe0ff */
[C---:B------:R-:W-:Y:S02]  /*0be0*/  SEL R28, R46.reuse, RZ, P3 ;  /* 0x000000ff2e1c7207 */ /* 0x040fe40001800000 */
[C---:B------:R-:W-:Y:S02]  /*0bf0*/  SEL R30, R46.reuse, RZ, P4 ;  /* 0x000000ff2e1e7207 */ /* 0x040fe40002000000 */
[----:B------:R-:W-:Y:S01]  /*0c00*/  SEL R32, R46, RZ, P5 ;  /* 0x000000ff2e207207 */ /* 0x000fe20002800000 */
[C---:B------:R-:W-:Y:S01]  /*0c10*/  IMAD.IADD R19, R7.reuse, 0x1, -R28 ;  /* 0x0000000107137824 */ /* 0x040fe200078e0a1c */
[----:B------:R-:W-:Y:S01]  /*0c20*/  ISETP.GE.U32.AND P3, PT, R12, UR4, PT ;  /* 0x000000040c007c0c */ /* 0x000fe2000bf66070 */
[----:B------:R-:W-:Y:S01]  /*0c30*/  IMAD.IADD R20, R7, 0x1, -R30 ;  /* 0x0000000107147824 */ /* 0x000fe200078e0a1e */
[----:B------:R-:W-:Y:S01]  /*0c40*/  ISETP.GE.U32.AND P4, PT, R10, UR4, PT ;  /* 0x000000040a007c0c */ /* 0x000fe2000bf86070 */
[----:B------:R-:W-:Y:S01]  /*0c50*/  VOTEU.ANY UP0, P6 ;  /* 0x0000000000ff7886 */ /* 0x000fe20003000100 */
[----:B------:R-:W-:Y:S01]  /*0c60*/  ISETP.GE.U32.AND P5, PT, R8, UR4, PT ;  /* 0x0000000408007c0c */ /* 0x000fe2000bfa6070 */
[----:B------:R-:W-:Y:S01]  /*0c70*/  IMAD.IADD R8, R9, 0x1, R14 ;  /* 0x0000000109087824 */ /* 0x000fe200078e020e */
[C---:B------:R-:W-:Y:S01]  /*0c80*/  SEL R36, R46.reuse, RZ, P0 ;  /* 0x000000ff2e247207 */ /* 0x040fe20000000000 */
[----:B------:R-:W-:Y:S01]  /*0c90*/  VIADD R9, R3, UR14 ;  /* 0x0000000e03097c36 */ /* 0x000fe20008000000 */
[----:B------:R-:W-:Y:S01]  /*0ca0*/  SEL R38, R46, RZ, P1 ;  /* 0x000000ff2e267207 */ /* 0x000fe20000800000 */
[----:B------:R-:W-:Y:S01]  /*0cb0*/  VIADD R37, R8, 0x1 ;  /* 0x0000000108257836 */ /* 0x000fe20000000000 */
[C---:B------:R-:W-:Y:S01]  /*0cc0*/  SEL R40, R46.reuse, RZ, P2 ;  /* 0x000000ff2e287207 */ /* 0x040fe20001000000 */
[C---:B------:R-:W-:Y:S01]  /*0cd0*/  IMAD.IADD R14, R7.reuse, 0x1, -R18 ;  /* 0x00000001070e7824 */ /* 0x040fe200078e0a12 */
[C---:B------:R-:W-:Y:S01]  /*0ce0*/  SEL R42, R46.reuse, RZ, P3 ;  /* 0x000000ff2e2a7207 */ /* 0x040fe20001800000 */
[----:B------:R-:W-:Y:S01]  /*0cf0*/  IMAD.IADD R18, R7, 0x1, -R26 ;  /* 0x0000000107127824 */ /* 0x000fe200078e0a1a */
[C---:B------:R-:W-:Y:S01]  /*0d00*/  SEL R44, R46.reuse, RZ, P4 ;  /* 0x000000ff2e2c7207 */ /* 0x040fe20002000000 */
[----:B------:R-:W-:Y:S01]  /*0d10*/  USEL UR23, UR11, 0x1, UP0 ;  /* 0x000000010b177887 */ /* 0x000fe20008000000 */
[----:B------:R-:W-:Y:S01]  /*0d20*/  SEL R46, R46, RZ, P5 ;  /* 0x000000ff2e2e7207 */ /* 0x000fe20002800000 */
[----:B------:R-:W-:Y:S01]  /*0d30*/  VIADD R12, R9, UR14 ;  /* 0x0000000e090c7c36 */ /* 0x000fe20008000000 */
[C---:B------:R-:W-:Y:S01]  /*0d40*/  IADD3 R16, PT, PT, R7.reuse, -R22, RZ ;  /* 0x8000001607107210 */ /* 0x040fe20007ffe0ff */
[C---:B------:R-:W-:Y:S01]  /*0d50*/  IMAD.IADD R21, R7.reuse, 0x1, -R32 ;  /* 0x0000000107157824 */ /* 0x040fe200078e0a20 */
[C---:B------:R-:W-:Y:S01]  /*0d60*/  IADD3 R23, PT, PT, R7.reuse, -R36, RZ ;  /* 0x8000002407177210 */ /* 0x040fe20007ffe0ff */
[----:B------:R-:W-:Y:S01]  /*0d70*/  IMAD.IADD R22, R7, 0x1, -R34 ;  /* 0x0000000107167824 */ /* 0x000fe200078e0a22 */
[----:B------:R-:W-:Y:S01]  /*0d80*/  LOP3.LUT R10, R11, 0x3, RZ, 0xc0, !PT ;  /* 0x000000030b0a7812 */ /* 0x000fe200078ec0ff */
[----:B------:R-:W-:Y:S01]  /*0d90*/  IMAD.IADD R24, R7, 0x1, -R38 ;  /* 0x0000000107187824 */ /* 0x000fe200078e0a26 */
[----:B------:R-:W-:Y:S01]  /*0da0*/  LOP3.LUT R37, R37, 0x3, RZ, 0xc0, !PT ;  /* 0x0000000325257812 */ /* 0x000fe200078ec0ff */
[C---:B------:R-:W-:Y:S01]  /*0db0*/  IMAD.IADD R25, R7.reuse, 0x1, -R40 ;  /* 0x0000000107197824 */ /* 0x040fe200078e0a28 */
[----:B------:R-:W-:Y:S01]  /*0dc0*/  UIMAD UR13, UR23, UR13, 0x201f ;  /* 0x0000201f170d74a4 */ /* 0x000fe2000f8e020d */
[----:B------:R-:W-:-:S02]  /*0dd0*/  IMAD.IADD R26, R7, 0x1, -R42 ;  /* 0x00000001071a7824 */ /* 0x000fc400078e0a2a */
[C---:B------:R-:W-:Y:S02]  /*0de0*/  IMAD.IADD R27, R7.reuse, 0x1, -R44 ;  /* 0x00000001071b7824 */ /* 0x040fe400078e0a2c */
[----:B---3--:R-:W-:-:S07]  /*0df0*/  IMAD.IADD R36, R7, 0x1, -R46 ;  /* 0x0000000107247824 */ /* 0x008fce00078e0a2e */
.L_x_2820:
[----:B------:R-:W-:Y:S01]  /*0e00*/  ISETP.NE.AND P1, PT, R10, 0x2, PT ;  /* 0x000000020a00780c */ /* 0x000fe20003f25270 */
[----:B------:R-:W-:Y:S01]  /*0e10*/  BSSY.RECONVERGENT B0, `(.L_x_2738) ;  /* 0x0000022000007945 */ /* 0x000fe20003800200 */
[----:B01----:R-:W-:Y:S02]  /*0e20*/  LOP3.LUT R28, R11, 0xffff, RZ, 0xc0, !PT ;  /* 0x0000ffff0b1c7812 */ /* 0x003fe400078ec0ff */
[----:B------:R-:W-:Y:S02]  /*0e30*/  ISETP.GT.U32.AND P2, PT, R0, 0x7f, PT ;  /* 0x0000007f0000780c */ /* 0x000fe40003f44070 */
[----:B------:R-:W-:Y:S02]  /*0e40*/  ISETP.GE.U32.AND P0, PT, R28, 0x2, PT ;  /* 0x000000021c00780c */ /* 0x000fe40003f06070 */
[----:B------:R-:W-:Y:S02]  /*0e50*/  MOV R56, R0 ;  /* 0x0000000000387202 */ /* 0x000fe40000000f00 */
[----:B------:R-:W-:-:S03]  /*0e60*/  P2R R28, PR, RZ, 0x4 ;  /* 0x00000004ff1c7803 */ /* 0x000fc60000000000 */
[----:B--234-:R-:W-:Y:S06]  /*0e70*/  @!P1 BRA `(.L_x_2739) ;  /* 0x00000000006c9947 */ /* 0x01cfec0003800000 */
        /* <DEDUP_REMOVED lines=21> */
[----:B------:R-:W-:-:S05]  /*0fd0*/  IMAD.U32 R32, RZ, RZ, UR22 ;  /* 0x00000016ff207e24 */ /* 0x000fca000f8e00ff */
[----:B------:R-:W-:Y:S01]  /*0fe0*/  @P1 IADD3 R35, PT, PT, R33, UR22, R32 ;  /* 0x0000001621231c10 */ /* 0x000fe2000fffe020 */
[----:B------:R-:W-:Y:S02]  /*0ff0*/  IMAD.MOV.U32 R56, RZ, RZ, R9 ;  /* 0x000000ffff387224 */ /* 0x000fe400078e0009 */
[----:B------:R-:W-:Y:S01]  /*1000*/  @P1 IMAD.MOV.U32 R56, RZ, RZ, R12 ;  /* 0x000000ffff381224 */ /* 0x000fe200078e000c */
[----:B--2---:R1:W-:Y:S04]  /*1010*/  STS [R33+UR22], R30 ;  /* 0x0000001e21007988 */ /* 0x0043e80008000816 */
[----:B---3--:R1:W-:Y:S02]  /*1020*/  @P1 STS [R35], R28 ;  /* 0x0000001c23001388 */ /* 0x0083e40000000800 */
.L_x_2739:
[----:B------:R-:W-:Y:S05]  /*1030*/  BSYNC.RECONVERGENT B0 ;  /* 0x0000000000007941 */ /* 0x000fea0003800200 */
.L_x_2738:
[----:B------:R-:W-:Y:S04]  /*1040*/  BSSY.RECONVERGENT B0, `(.L_x_2740) ;  /* 0x0000024000007945 */ /* 0x000fe80003800200 */
[----:B------:R-:W-:Y:S05]  /*1050*/  @!P0 BRA `(.L_x_2741) ;  /* 0x0000000000888947 */ /* 0x000fea0003800000 */
[----:B------:R-:W2:Y:S01]  /*1060*/  S2UR UR14, SR_CgaCtaId ;  /* 0x00000000000e79c3 */ /* 0x000ea20000008800 */
[----:B------:R-:W-:Y:S01]  /*1070*/  UMOV UR4, 0x400 ;  /* 0x0000040000047882 */ /* 0x000fe20000000000 */
[----:B------:R-:W-:Y:S01]  /*1080*/  MOV R41, UR10 ;  /* 0x0000000a00297c02 */ /* 0x000fe20008000f00 */
[----:B------:R-:W-:-:S04]  /*1090*/  UIADD3 UR4, UPT, UPT, UR4, 0x4080, URZ ;  /* 0x0000408004047890 */ /* 0x000fc8000fffe0ff */
[----:B------:R-:W-:Y:S01]  /*10a0*/  IMAD R41, R41, 0x200, R56 ;  /* 0x0000020029297824 */ /* 0x000fe200078e0238 */
[----:B--2---:R-:W-:-:S06]  /*10b0*/  ULEA UR4, UR14, UR4, 0x18 ;  /* 0x000000040e047291 */ /* 0x004fcc000f8ec0ff */
[----:B------:R-:W-:-:S07]  /*10c0*/  LEA R38, R56, UR4, 0x2 ;  /* 0x0000000438267c11 */ /* 0x000fce000f8e10ff */
.L_x_2742:
[----:B-1----:R-:W1:Y:S01]  /*10d0*/  LDC.64 R34, c[0x0][0x390] ;  /* 0x0000e400ff227b82 */ /* 0x002e620000000a00 */
[----:B------:R-:W-:Y:S01]  /*10e0*/  IMAD.U32 R32, RZ, RZ, UR18 ;  /* 0x00000012ff207e24 */ /* 0x000fe2000f8e00ff */
[----:B------:R-:W-:Y:S01]  /*10f0*/  MOV R29, UR7 ;  /* 0x00000007001d7c02 */ /* 0x000fe20008000f00 */
[----:B0-----:R-:W-:Y:S02]  /*1100*/  IMAD.U32 R33, RZ, RZ, UR19 ;  /* 0x00000013ff217e24 */ /* 0x001fe4000f8e00ff */
        /* <DEDUP_REMOVED lines=8> */
[----:B-1----:R-:W-:Y:S02]  /*1190*/  IMAD.WIDE R34, R41, 0x4, R34 ;  /* 0x0000000429227825 */ /* 0x002fe400078e0222 */
        /* <DEDUP_REMOVED lines=14> */
.L_x_2741:
[----:B------:R-:W-:Y:S05]  /*1280*/  BSYNC.RECONVERGENT B0 ;  /* 0x0000000000007941 */ /* 0x000fea0003800200 */
.L_x_2740:
[----:B------:R-:W-:Y:S01]  /*1290*/  ISETP.GT.U32.AND P0, PT, R0, 0x7f, PT ;  /* 0x0000007f0000780c */ /* 0x000fe20003f04070 */
[----:B------:R-:W-:-:S12]  /*12a0*/  BSSY.RECONVERGENT B0, `(.L_x_2743) ;  /* 0x0000027000007945 */ /* 0x000fd80003800200 */
[----:B------:R-:W-:Y:S05]  /*12b0*/  @P0 BRA `(.L_x_2744) ;  /* 0x0000000000940947 */ /* 0x000fea0003800000 */
[----:B------:R-:W-:Y:S01]  /*12c0*/  ISETP.NE.AND P0, PT, R37, RZ, PT ;  /* 0x000000ff2500720c */ /* 0x000fe20003f05270 */
[----:B------:R-:W-:Y:S01]  /*12d0*/  BSSY.RECONVERGENT B1, `(.L_x_2745) ;  /* 0x0000014000017945 */ /* 0x000fe20003800200 */
[----:B------:R-:W-:Y:S01]  /*12e0*/  ISETP.GE.U32.AND P1, PT, R8, 0x3, PT ;  /* 0x000000030800780c */ /* 0x000fe20003f26070 */
[----:B-12---:R-:W-:-:S10]  /*12f0*/  IMAD.MOV.U32 R28, RZ, RZ, R0 ;  /* 0x000000ffff1c7224 */ /* 0x006fd400078e0000 */
[----:B------:R-:W-:Y:S05]  /*1300*/  @!P0 BRA `(.L_x_2746) ;  /* 0x0000000000408947 */ /* 0x000fea0003800000 */
[----:B------:R-:W1:Y:S01]  /*1310*/  S2UR UR14, SR_CgaCtaId ;  /* 0x00000000000e79c3 */ /* 0x000e620000008800 */
[----:B------:R-:W-:Y:S01]  /*1320*/  UMOV UR4, 0x400 ;  /* 0x0000040000047882 */ /* 0x000fe20000000000 */
[----:B------:R-:W-:Y:S01]  /*1330*/  ISETP.NE.AND P0, PT, R37, 0x1, PT ;  /* 0x000000012500780c */ /* 0x000fe20003f05270 */
[----:B------:R-:W-:Y:S01]  /*1340*/  UIADD3 UR4, UPT, UPT, UR4, 0x4880, URZ ;  /* 0x0000488004047890 */ /* 0x000fe2000fffe0ff */
[----:B------:R-:W-:-:S03]  /*1350*/  IMAD.MOV.U32 R28, RZ, RZ, R3 ;  /* 0x000000ffff1c7224 */ /* 0x000fc600078e0003 */
[----:B-1----:R-:W-:-:S06]  /*1360*/  ULEA UR4, UR14, UR4, 0x18 ;  /* 0x000000040e047291 */ /* 0x002fcc000f8ec0ff */
[----:B------:R-:W-:-:S05]  /*1370*/  LEA R29, R0, UR4, 0x2 ;  /* 0x00000004001d7c11 */ /* 0x000fca000f8e10ff */
[----:B------:R1:W-:Y:S01]  /*1380*/  STS [R29], RZ ;  /* 0x000000ff1d007388 */ /* 0x0003e20000000800 */
[----:B------:R-:W-:Y:S05]  /*1390*/  @!P0 BRA `(.L_x_2746) ;  /* 0x00000000001c8947 */ /* 0x000fea0003800000 */
[----:B------:R-:W-:Y:S01]  /*13a0*/  ISETP.NE.AND P0, PT, R37, 0x2, PT ;  /* 0x000000022500780c */ /* 0x000fe20003f05270 */
[----:B------:R2:W-:Y:S01]  /*13b0*/  STS [R29+UR22], RZ ;  /* 0x000000ff1d007988 */ /* 0x0005e20008000816 */
[----:B0-----:R-:W-:Y:S01]  /*13c0*/  MOV R30, UR22 ;  /* 0x00000016001e7c02 */ /* 0x001fe20008000f00 */
[----:B------:R-:W-:-:S10]  /*13d0*/  IMAD.MOV.U32 R28, RZ, RZ, R9 ;  /* 0x000000ffff1c7224 */ /* 0x000fd400078e0009 */
[----:B------:R-:W-:Y:S01]  /*13e0*/  @P0 IADD3 R30, PT, PT, R29, UR22, R30 ;  /* 0x000000161d1e0c10 */ /* 0x000fe2000fffe01e */
[----:B------:R-:W-:-:S04]  /*13f0*/  @P0 IMAD.MOV.U32 R28, RZ, RZ, R12 ;  /* 0x000000ffff1c0224 */ /* 0x000fc800078e000c */
[----:B------:R2:W-:Y:S03]  /*1400*/  @P0 STS [R30], RZ ;  /* 0x000000ff1e000388 */ /* 0x0005e60000000800 */
.L_x_2746:
[----:B------:R-:W-:Y:S05]  /*1410*/  BSYNC.RECONVERGENT B1 ;  /* 0x0000000000017941 */ /* 0x000fea0003800200 */
.L_x_2745:
[----:B------:R-:W-:Y:S05]  /*1420*/  @!P1 BRA `(.L_x_2744) ;  /* 0x0000000000389947 */ /* 0x000fea0003800000 */
[----:B0-2---:R-:W0:Y:S01]  /*1430*/  S2R R30, SR_CgaCtaId ;  /* 0x00000000001e7919 */ /* 0x005e220000008800 */
[----:B-1----:R-:W-:-:S05]  /*1440*/  MOV R29, 0x400 ;  /* 0x00000400001d7802 */ /* 0x002fca0000000f00 */
[----:B------:R-:W-:-:S05]  /*1450*/  VIADD R29, R29, 0x4880 ;  /* 0x000048801d1d7836 */ /* 0x000fca0000000000 */
[----:B0-----:R-:W-:-:S07]  /*1460*/  LEA R33, R30, R29, 0x18 ;  /* 0x0000001d1e217211 */ /* 0x001fce00078ec0ff */
.L_x_2747:
[C---:B---3--:R-:W-:Y:S01]  /*1470*/  IMAD R29, R28.reuse, 0x4, R33 ;  /* 0x000000041c1d7824 */ /* 0x048fe200078e0221 */
        /* <DEDUP_REMOVED lines=9> */
.L_x_2744:
[----:B------:R-:W-:Y:S05]  /*1510*/  BSYNC.RECONVERGENT B0 ;  /* 0x0000000000007941 */ /* 0x000fea0003800200 */
.L_x_2743:
[----:B------:R-:W4:Y:S01]  /*1520*/  LDCU UR24, c[0x0][0x3ac] ;  /* 0x00007580ff1877ac */ /* 0x000f220008000800 */
[----:B-12---:R-:W-:Y:S01]  /*1530*/  SHF.R.U32.HI R28, RZ, 0x5, R0 ;  /* 0x00000005ff1c7819 */ /* 0x006fe20000011600 */
[----:B------:R-:W-:Y:S01]  /*1540*/  BSSY.RECONVERGENT B0, `(.L_x_2748) ;  /* 0x0000014000007945 */ /* 0x000fe20003800200 */
[----:B------:R-:W1:Y:S02]  /*1550*/  LDCU UR4, c[0x0][0x3a8] ;  /* 0x00007500ff0477ac */ /* 0x000e640008000800 */
[----:B----4-:R-:W-:-:S13]  /*1560*/  ISETP.GE.AND P0, PT, R28, UR24, PT ;  /* 0x000000181c007c0c */ /* 0x010fda000bf06270 */
[----:B-1----:R-:W-:Y:S05]  /*1570*/  @P0 BRA `(.L_x_2749) ;  /* 0x0000000000400947 */ /* 0x002fea0003800000 */
[----:B------:R-:W1:Y:S01]  /*1580*/  S2R R32, SR_CgaCtaId ;  /* 0x0000000000207919 */ /* 0x000e620000008800 */
[----:B---3--:R-:W-:Y:S01]  /*1590*/  MOV R29, 0x400 ;  /* 0x00000400001d7802 */ /* 0x008fe20000000f00 */
[----:B------:R-:W-:Y:S01]  /*15a0*/  IMAD.MOV.U32 R31, RZ, RZ, R28 ;  /* 0x000000ffff1f7224 */ /* 0x000fe200078e001c */
[----:B0-----:R-:W-:Y:S02]  /*15b0*/  LOP3.LUT R30, R0, 0x1f, RZ, 0xc0, !PT ;  /* 0x0000001f001e7812 */ /* 0x001fe400078ec0ff */
[----:B-1----:R-:W-:-:S05]  /*15c0*/  LEA R29, R32, R29, 0x18 ;  /* 0x0000001d201d7211 */ /* 0x002fca00078ec0ff */
[----:B------:R-:W-:-:S07]  /*15d0*/  IMAD R30, R30, 0x204, R29 ;  /* 0x000002041e1e7824 */ /* 0x000fce00078e021d */
.L_x_2750:
[----:B-1----:R-:W0:Y:S01]  /*15e0*/  LDC.64 R28, c[0x0][0x398] ;  /* 0x0000e600ff1c7b82 */ /* 0x002e220000000a00 */
        /* <DEDUP_REMOVED lines=9> */
.L_x_2749:
[----:B------:R-:W-:Y:S05]  /*1680*/  BSYNC.RECONVERGENT B0 ;  /* 0x0000000000007941 */ /* 0x000fea0003800200 */
.L_x_2748:
[----:B------:R-:W-:Y:S01]  /*1690*/  BAR.SYNC.DEFER_BLOCKING 0x0 ;  /* 0x0000000000007b1d */ /* 0x000fe20000010000 */
[----:B------:R-:W-:-:S09]  /*16a0*/  UISETP.GE.AND UP0, UPT, UR5, 0x1, UPT ;  /* 0x000000010500788c */ /* 0x000fd2000bf06270 */
[----:B------:R-:W-:Y:S05]  /*16b0*/  BRA.U !UP0, `(.L_x_2751) ;  /* 0x0000003108f87547 */ /* 0x000fea000b800000 */
[----:B------:R-:W-:-:S09]  /*16c0*/  UISETP.NE.AND UP0, UPT, UR23, 0x1, UPT ;  /* 0x000000011700788c */ /* 0x000fd2000bf05270 */
[----:B------:R-:W-:Y:S05]  /*16d0*/  BRA.U UP0, `(.L_x_2752) ;  /* 0x00000011001c7547 */ /* 0x000fea000b800000 */
[----:B------:R-:W-:-:S05]  /*16e0*/  UMOV UR4, URZ ;  /* 0x000000ff00047c82 */ /* 0x000fca0008000000 */
.L_x_2772:
[----:B0-23--:R-:W2:Y:S01]  /*16f0*/  LDC R29, c[0x0][0x3ac] ;  /* 0x0000eb00ff1d7b82 */ /* 0x00dea20000000800 */
[----:B-1----:R-:W-:Y:S01]  /*1700*/  VIADD R28, R4, UR4 ;  /* 0x00000004041c7c36 */ /* 0x002fe20008000000 */
[----:B------:R-:W-:-:S04]  /*1710*/  UIADD3 UR4, UPT, UPT, UR8, UR4, URZ ;  /* 0x0000000408047290 */ /* 0x000fc8000fffe0ff */
[----:B------:R-:W-:Y:S01]  /*1720*/  UISETP.GE.AND UP0, UPT, UR4, UR5, UPT ;  /* 0x000000050400728c */ /* 0x000fe2000bf06270 */
[C---:B--2---:R-:W-:Y:S01]  /*1730*/  ISETP.GE.AND P5, PT, R29.reuse, 0x1, PT ;  /* 0x000000011d00780c */ /* 0x044fe20003fa6270 */
[----:B0-----:R-:W-:Y:S01]  /*1740*/  IMAD R30, R28, R29, R5 ;  /* 0x0000001d1c1e7224 */ /* 0x001fe200078e0205 */
        /* <DEDUP_REMOVED lines=11> */
[----:B------:R-:W-:-:S05]  /*1800*/  LEA R31, R31, UR14, 0x2 ;  /* 0x0000000e1f1f7c11 */ /* 0x000fca000f8e10ff */
[----:B------:R0:W1:Y:S02]  /*1810*/  LDS R40, [R31] ;  /* 0x000000001f287984 */ /* 0x0000640000000800 */
.L_x_2753:
        /* <DEDUP_REMOVED lines=10> */
.L_x_2754:
[----:B------:R-:W-:Y:S05]  /*18c0*/  @!P3 BRA `(.L_x_2755) ;  /* 0x000000000024b947 */ /* 0x000fea0003800000 */
[----:B------:R-:W4:Y:S01]  /*18d0*/  S2UR UR15, SR_CgaCtaId ;  /* 0x00000000000f79c3 */ /* 0x000f220000008800 */
[----:B0-2---:R-:W-:Y:S01]  /*18e0*/  VIADD R31, R4, 0x2 ;  /* 0x00000002041f7836 */ /* 0x005fe20000000000 */
[----:B------:R-:W-:Y:S02]  /*18f0*/  UMOV UR14, 0x400 ;  /* 0x00000400000e7882 */ /* 0x000fe40000000000 */
[----:B------:R-:W-:Y:S02]  /*1900*/  UIADD3 UR14, UPT, UPT, UR14, 0x4080, URZ ;  /* 0x000040800e0e7890 */ /* 0x000fe4000fffe0ff */
[----:B------:R-:W-:-:S04]  /*1910*/  LOP3.LUT R31, R31, 0xf, RZ, 0xc0, !PT ;  /* 0x0000000f1f1f7812 */ /* 0x000fc800078ec0ff */
[----:B------:R-:W-:Y:S01]  /*1920*/  IADD3 R31, PT, PT, R30, R31, RZ ;  /* 0x0000001f1e1f7210 */ /* 0x000fe20007ffe0ff */
[----:B----4-:R-:W-:-:S06]  /*1930*/  ULEA UR14, UR15, UR14, 0x18 ;  /* 0x0000000e0f0e7291 */ /* 0x010fcc000f8ec0ff */
[----:B------:R-:W-:-:S05]  /*1940*/  LEA R31, R31, UR14, 0x2 ;  /* 0x0000000e1f1f7c11 */ /* 0x000fca000f8e10ff */
[----:B------:R4:W0:Y:S02]  /*1950*/  LDS R43, [R31] ;  /* 0x000000001f2b7984 */ /* 0x0008240000000800 */
.L_x_2755:
[----:B------:R-:W-:Y:S05]  /*1960*/  @!P2 BRA `(.L_x_2756) ;  /* 0x000000000024a947 */ /* 0x000fea0003800000 */
        /* <DEDUP_REMOVED lines=9> */
.L_x_2756:
        /* <DEDUP_REMOVED lines=11> */
.L_x_2757:
        /* <DEDUP_REMOVED lines=11> */
.L_x_2758:
        /* <DEDUP_REMOVED lines=11> */
.L_x_2759:
        /* <DEDUP_REMOVED lines=11> */
.L_x_2760:
        /* <DEDUP_REMOVED lines=11> */
.L_x_2761:
        /* <DEDUP_REMOVED lines=11> */
.L_x_2762:
        /* <DEDUP_REMOVED lines=11> */
.L_x_2763:
        /* <DEDUP_REMOVED lines=11> */
.L_x_2764:
        /* <DEDUP_REMOVED lines=11> */
.L_x_2765:
[----:B------:R-:W-:Y:S01]  /*2030*/  ISETP.GE.AND P6, PT, R29, 0x10, PT ;  /* 0x000000101d00780c */ /* 0x000fe20003fc6270 */
[----:B------:R-:W-:-:S12]  /*2040*/  @!P1 BRA `(.L_x_2766) ;  /* 0x0000000000249947 */ /* 0x000fd80003800000 */
        /* <DEDUP_REMOVED lines=9> */
.L_x_2766:
        /* <DEDUP_REMOVED lines=11> */
.L_x_2767:
[----:B------:R-:W-:Y:S05]  /*2190*/  @!P6 BRA `(.L_x_2768) ;  /* 0x000000000024e947 */ /* 0x000fea0003800000 */
        /* <DEDUP_REMOVED lines=9> */
.L_x_2768:
[----:B------:R-:W-:Y:S04]  /*2230*/  BSSY.RECONVERGENT B0, `(.L_x_2769) ;  /* 0x000004f000007945 */ /* 0x000fe80003800200 */
[----:B------:R-:W-:Y:S05]  /*2240*/  @P1 BRA `(.L_x_2770) ;  /* 0x0000000400341947 */ /* 0x000fea0003800000 */
[----:B0-----:R-:W0:Y:S01]  /*2250*/  S2R R29, SR_CgaCtaId ;  /* 0x00000000001d7919 */ /* 0x001e220000008800 */
[----:B------:R-:W-:Y:S01]  /*2260*/  MOV R30, 0x400 ;  /* 0x00000400001e7802 */ /* 0x000fe20000000f00 */
[----:B--2-4-:R-:W-:-:S04]  /*2270*/  IMAD.MOV.U32 R31, RZ, RZ, R2 ;  /* 0x000000ffff1f7224 */ /* 0x014fc800078e0002 */
[----:B------:R-:W-:Y:S01]  /*2280*/  VIADD R32, R30, 0x4880 ;  /* 0x000048801e207836 */ /* 0x000fe20000000000 */
[----:B0-----:R-:W-:-:S04]  /*2290*/  LEA R30, R29, R30, 0x18 ;  /* 0x0000001e1d1e7211 */ /* 0x001fc800078ec0ff */
[----:B------:R-:W-:-:S07]  /*22a0*/  LEA R29, R29, R32, 0x18 ;  /* 0x000000201d1d7211 */ /* 0x000fce00078ec0ff */
.L_x_2771:
[----:B0-----:R-:W0:Y:S01]  /*22b0*/  LDC R57, c[0x0][0x3ac] ;  /* 0x0000eb00ff397b82 */ /* 0x001e220000000800 */
[----:B------:R-:W-:Y:S02]  /*22c0*/  IMAD R32, R31, 0x204, R30 ;  /* 0x000002041f207824 */ /* 0x000fe400078e021e */
[----:B------:R-:W-:Y:S02]  /*22d0*/  IMAD.MOV.U32 R34, RZ, RZ, RZ ;  /* 0x000000ffff227224 */ /* 0x000fe400078e00ff */
[--C-:B------:R-:W-:Y:S01]  /*22e0*/  @P4 IMAD R35, R14, 0x4, R32.reuse ;  /* 0x000000040e234824 */ /* 0x100fe200078e0220 */
[----:B------:R-:W-:Y:S01]  /*22f0*/  @P5 LEA R33, R13, R32, 0x2 ;  /* 0x000000200d215211 */ /* 0x000fe200078e10ff */
[--C-:B------:R-:W-:Y:S02]  /*2300*/  @P3 IMAD R38, R15, 0x4, R32.reuse ;  /* 0x000000040f263824 */ /* 0x100fe400078e0220 */
[----:B------:R-:W-:Y:S02]  /*2310*/  @P2 IMAD R41, R16, 0x4, R32 ;  /* 0x0000000410292824 */ /* 0x000fe400078e0220 */
[----:B------:R-:W-:Y:S04]  /*2320*/  @P4 LDS R35, [R35+0x4] ;  /* 0x0000040023234984 */ /* 0x000fe80000000800 */
[----:B------:R-:W1:Y:S04]  /*2330*/  @P5 LDS R33, [R33] ;  /* 0x0000000021215984 */ /* 0x000e680000000800 */
[----:B------:R-:W2:Y:S04]  /*2340*/  @P3 LDS R38, [R38+0x8] ;  /* 0x0000080026263984 */ /* 0x000ea80000000800 */
[----:B------:R-:W4:Y:S01]  /*2350*/  @P2 LDS R41, [R41+0xc] ;  /* 0x00000c0029292984 */ /* 0x000f220000000800 */
[----:B0-----:R-:W-:-:S02]  /*2360*/  ISETP.GE.AND P0, PT, R57, 0x5, PT ;  /* 0x000000053900780c */ /* 0x001fc40003f06270 */
[C---:B------:R-:W-:Y:S02]  /*2370*/  ISETP.GE.AND P1, PT, R57.reuse, 0x6, PT ;  /* 0x000000063900780c */ /* 0x040fe40003f26270 */
[----:B------:R-:W-:-:S09]  /*2380*/  ISETP.GE.AND P6, PT, R57, 0x10, PT ;  /* 0x000000103900780c */ /* 0x000fd20003fc6270 */
[--C-:B------:R-:W-:Y:S02]  /*2390*/  @P0 IMAD R56, R17, 0x4, R32.reuse ;  /* 0x0000000411380824 */ /* 0x100fe400078e0220 */
[----:B------:R-:W-:-:S04]  /*23a0*/  @P1 IMAD R58, R18, 0x4, R32 ;  /* 0x00000004123a1824 */ /* 0x000fc800078e0220 */
[----:B------:R-:W0:Y:S04]  /*23b0*/  @P0 LDS R56, [R56+0x10] ;  /* 0x0000100038380984 */ /* 0x000e280000000800 */
[----:B------:R-:W5:Y:S01]  /*23c0*/  @P1 LDS R59, [R58+0x14] ;  /* 0x000014003a3b1984 */ /* 0x000f620000000800 */
[----:B-1----:R-:W-:-:S04]  /*23d0*/  @P5 IMAD R34, R40, R33, RZ ;  /* 0x0000002128225224 */ /* 0x002fc800078e02ff */
[----:B---3--:R-:W-:-:S04]  /*23e0*/  @P4 IMAD R34, R42, R35, R34 ;  /* 0x000000232a224224 */ /* 0x008fc800078e0222 */
[----:B--2---:R-:W-:-:S04]  /*23f0*/  @P3 IMAD R34, R43, R38, R34 ;  /* 0x000000262b223224 */ /* 0x004fc800078e0222 */
[----:B----4-:R-:W-:-:S04]  /*2400*/  @P2 IMAD R34, R44, R41, R34 ;  /* 0x000000292c222224 */ /* 0x010fc800078e0222 */
[----:B0-----:R-:W-:Y:S01]  /*2410*/  @P0 IMAD R34, R45, R56, R34 ;  /* 0x000000382d220224 */ /* 0x001fe200078e0222 */
[----:B------:R-:W-:Y:S01]  /*2420*/  ISETP.GE.AND P0, PT, R57, 0x7, PT ;  /* 0x000000073900780c */ /* 0x000fe20003f06270 */
[----:B------:R-:W-:Y:S02]  /*2430*/  IMAD R56, R31, UR5, R28 ;  /* 0x000000051f387c24 */ /* 0x000fe4000f8e021c */
[----:B-----5:R-:W-:Y:S01]  /*2440*/  @P1 IMAD R34, R46, R59, R34 ;  /* 0x0000003b2e221224 */ /* 0x020fe200078e0222 */
[----:B------:R-:W-:Y:S01]  /*2450*/  ISETP.GE.AND P1, PT, R57, 0x8, PT ;  /* 0x000000083900780c */ /* 0x000fe20003f26270 */
[----:B------:R-:W-:Y:S02]  /*2460*/  IMAD R56, R56, 0x4, R29 ;  /* 0x0000000438387824 */ /* 0x000fe400078e021d */
[----:B------:R-:W-:-:S06]  /*2470*/  VIADD R31, R31, UR9 ;  /* 0x000000091f1f7c36 */ /* 0x000fcc0008000000 */
[----:B------:R-:W-:-:S04]  /*2480*/  @P0 LEA R33, R19, R32, 0x2 ;  /* 0x0000002013210211 */ /* 0x000fc800078e10ff */
[----:B------:R-:W-:Y:S02]  /*2490*/  @P1 IMAD R35, R20, 0x4, R32 ;  /* 0x0000000414231824 */ /* 0x000fe400078e0220 */
[----:B------:R-:W0:Y:S04]  /*24a0*/  @P0 LDS R33, [R33+0x18] ;  /* 0x0000180021210984 */ /* 0x000e280000000800 */
[----:B------:R-:W1:Y:S01]  /*24b0*/  @P1 LDS R35, [R35+0x1c] ;  /* 0x00001c0023231984 */ /* 0x000e620000000800 */
[----:B0-----:R-:W-:Y:S01]  /*24c0*/  @P0 IMAD R34, R47, R33, R34 ;  /* 0x000000212f220224 */ /* 0x001fe200078e0222 */
[----:B------:R-:W-:-:S03]  /*24d0*/  ISETP.GE.AND P0, PT, R57, 0x9, PT ;  /* 0x000000093900780c */ /* 0x000fc60003f06270 */
[----:B-1----:R-:W-:Y:S01]  /*24e0*/  @P1 IMAD R34, R48, R35, R34 ;  /* 0x0000002330221224 */ /* 0x002fe200078e0222 */
[----:B------:R-:W-:-:S09]  /*24f0*/  ISETP.GE.AND P1, PT, R57, 0xa, PT ;  /* 0x0000000a3900780c */ /* 0x000fd20003f26270 */
[----:B------:R-:W-:-:S04]  /*2500*/  @P0 IMAD R38, R21, 0x4, R32 ;  /* 0x0000000415260824 */ /* 0x000fc800078e0220 */
        /* <DEDUP_REMOVED lines=14> */
[----:B------:R-:W-:Y:S01]  /*25f0*/  ISETP.GE.AND P1, PT, R57, 0xe, PT ;  /* 0x0000000e3900780c */ /* 0x000fe20003f26270 */
[----:B------:R-:W-:Y:S08]  /*2600*/  LDS R35, [R56] ;  /* 0x0000000038237984 */ /* 0x000ff00000000800 */
[----:B------:R-:W-:-:S04]  /*2610*/  @P0 IMAD R38, R25, 0x4, R32 ;  /* 0x0000000419260824 */ /* 0x000fc800078e0220 */
[----:B------:R-:W-:Y:S02]  /*2620*/  @P1 LEA R41, R26, R32, 0x2 ;  /* 0x000000201a291211 */ /* 0x000fe400078e10ff */
[----:B------:R-:W0:Y:S04]  /*2630*/  @P0 LDS R38, [R38+0x30] ;  /* 0x0000300026260984 */ /* 0x000e280000000800 */
[----:B------:R-:W1:Y:S01]  /*2640*/  @P1 LDS R41, [R41+0x34] ;  /* 0x0000340029291984 */ /* 0x000e620000000800 */
[----:B0-----:R-:W-:Y:S01]  /*2650*/  @P0 IMAD R34, R53, R38, R34 ;  /* 0x0000002635220224 */ /* 0x001fe200078e0222 */
[----:B------:R-:W-:-:S03]  /*2660*/  ISETP.GE.AND P0, PT, R57, 0xf, PT ;  /* 0x0000000f3900780c */ /* 0x000fc60003f06270 */
[----:B-1----:R-:W-:-:S10]  /*2670*/  @P1 IMAD R34, R54, R41, R34 ;  /* 0x0000002936221224 */ /* 0x002fd400078e0222 */
[--C-:B------:R-:W-:Y:S02]  /*2680*/  @P0 IMAD R33, R27, 0x4, R32.reuse ;  /* 0x000000041b210824 */ /* 0x100fe400078e0220 */
[----:B------:R-:W-:-:S04]  /*2690*/  @P6 IMAD R32, R36, 0x4, R32 ;  /* 0x0000000424206824 */ /* 0x000fc800078e0220 */
[----:B------:R-:W0:Y:S04]  /*26a0*/  @P0 LDS R33, [R33+0x38] ;  /* 0x0000380021210984 */ /* 0x000e280000000800 */
[----:B------:R-:W1:Y:S01]  /*26b0*/  @P6 LDS R32, [R32+0x3c] ;  /* 0x00003c0020206984 */ /* 0x000e620000000800 */
[----:B0-----:R-:W-:Y:S01]  /*26c0*/  @P0 IMAD R34, R55, R33, R34 ;  /* 0x0000002137220224 */ /* 0x001fe200078e0222 */
[----:B------:R-:W-:-:S03]  /*26d0*/  ISETP.GE.AND P0, PT, R31, UR12, PT ;  /* 0x0000000c1f007c0c */ /* 0x000fc6000bf06270 */
[----:B-1----:R-:W-:-:S04]  /*26e0*/  @P6 IMAD R34, R39, R32, R34 ;  /* 0x0000002027226224 */ /* 0x002fc800078e0222 */
[----:B------:R-:W-:-:S05]  /*26f0*/  IMAD.IADD R35, R35, 0x1, R34 ;  /* 0x0000000123237824 */ /* 0x000fca00078e0222 */
[----:B------:R0:W-:Y:S01]  /*2700*/  STS [R56], R35 ;  /* 0x0000002338007388 */ /* 0x0001e20000000800 */
[----:B------:R-:W-:Y:S05]  /*2710*/  @!P0 BRA `(.L_x_2771) ;  /* 0xfffffff800e48947 */ /* 0x000fea000383ffff */
.L_x_2770:
[----:B------:R-:W-:Y:S05]  /*2720*/  BSYNC.RECONVERGENT B0 ;  /* 0x0000000000007941 */ /* 0x000fea0003800200 */
.L_x_2769:
[----:B------:R-:W-:Y:S05]  /*2730*/  BRA.U !UP0, `(.L_x_2772) ;  /* 0xffffffed08ec7547 */ /* 0x000fea000b83ffff */
[----:B------:R-:W-:Y:S05]  /*2740*/  BRA `(.L_x_2751) ;  /* 0x0000002000d47947 */ /* 0x000fea0003800000 */
.L_x_2752:
[----:B------:R-:W-:-:S09]  /*2750*/  UISETP.GT.U32.AND UP0, UPT, UR24, 0x1f, UPT ;  /* 0x0000001f1800788c */ /* 0x000fd2000bf04070 */
[----:B------:R-:W-:Y:S05]  /*2760*/  BRA.U UP0, `(.L_x_2773) ;  /* 0x00000011003c7547 */ /* 0x000fea000b800000 */
[----:B------:R-:W-:-:S05]  /*2770*/  UMOV UR4, URZ ;  /* 0x000000ff00047c82 */ /* 0x000fca0008000000 */
.L_x_2794:
[----:B--2---:R-:W2:Y:S01]  /*2780*/  LDCU UR25, c[0x0][0x3ac] ;  /* 0x00007580ff1977ac */ /* 0x004ea20008000800 */
[----:B-1----:R-:W-:Y:S01]  /*2790*/  VIADD R28, R4, UR4 ;  /* 0x00000004041c7c36 */ /* 0x002fe20008000000 */
[----:B------:R-:W-:Y:S01]  /*27a0*/  ISETP.GE.AND P1, PT, R2, UR12, PT ;  /* 0x0000000c02007c0c */ /* 0x000fe2000bf26270 */
[----:B------:R-:W-:-:S04]  /*27b0*/  UIADD3 UR4, UPT, UPT, UR8, UR4, URZ ;  /* 0x0000000408047290 */ /* 0x000fc8000fffe0ff */
[----:B------:R-:W-:Y:S01]  /*27c0*/  UISETP.GE.AND UP0, UPT, UR4, UR5, UPT ;  /* 0x000000050400728c */ /* 0x000fe2000bf06270 */
[----:B--2---:R-:W-:Y:S01]  /*27d0*/  ISETP.NE.AND P0, PT, RZ, UR25, PT ;  /* 0x00000019ff007c0c */ /* 0x004fe2000bf05270 */
[----:B0--3--:R-:W-:-:S12]  /*27e0*/  IMAD R29, R28, UR25, R5 ;  /* 0x000000191c1d7c24 */ /* 0x009fd8000f8e0205 */
[----:B----4-:R-:W-:Y:S05]  /*27f0*/  @!P0 BRA `(.L_x_2774) ;  /* 0x00000000001c8947 */ /* 0x010fea0003800000 */
[----:B------:R-:W1:Y:S01]  /*2800*/  S2UR UR15, SR_CgaCtaId ;  /* 0x00000000000f79c3 */ /* 0x000e620000008800 */
[----:B------:R-:W-:Y:S01]  /*2810*/  UMOV UR14, 0x400 ;  /* 0x00000400000e7882 */ /* 0x000fe20000000000 */
[----:B0-----:R-:W-:Y:S01]  /*2820*/  IMAD R30, R28, UR25, R7 ;  /* 0x000000191c1e7c24 */ /* 0x001fe2000f8e0207 */
[----:B------:R-:W-:-:S04]  /*2830*/  UIADD3 UR14, UPT, UPT, UR14, 0x4080, URZ ;  /* 0x000040800e0e7890 */ /* 0x000fc8000fffe0ff */
[----:B-1----:R-:W-:-:S06]  /*2840*/  ULEA UR14, UR15, UR14, 0x18 ;  /* 0x0000000e0f0e7291 */ /* 0x002fcc000f8ec0ff */
[----:B------:R-:W-:-:S05]  /*2850*/  LEA R30, R30, UR14, 0x2 ;  /* 0x0000000e1e1e7c11 */ /* 0x000fca000f8e10ff */
[----:B------:R1:W2:Y:S02]  /*2860*/  LDS R40, [R30] ;  /* 0x000000001e287984 */ /* 0x0002a40000000800 */
.L_x_2774:
[----:B------:R-:W-:-:S09]  /*2870*/  UISETP.GE.AND UP1, UPT, UR25, 0x2, UPT ;  /* 0x000000021900788c */ /* 0x000fd2000bf26270 */
[----:B------:R-:W-:Y:S05]  /*2880*/  BRA.U !UP1, `(.L_x_2775) ;  /* 0x0000000109247547 */ /* 0x000fea000b800000 */
[----:B------:R-:W3:Y:S01]  /*2890*/  S2UR UR15, SR_CgaCtaId ;  /* 0x00000000000f79c3 */ /* 0x000ee20000008800 */
[----:B01----:R-:W-:Y:S01]  /*28a0*/  IADD3 R30, PT, PT, R4, 0x1, RZ ;  /* 0x00000001041e7810 */ /* 0x003fe20007ffe0ff */
[----:B------:R-:W-:Y:S02]  /*28b0*/  UMOV UR14, 0x400 ;  /* 0x00000400000e7882 */ /* 0x000fe40000000000 */
[----:B------:R-:W-:Y:S01]  /*28c0*/  UIADD3 UR14, UPT, UPT, UR14, 0x4080, URZ ;  /* 0x000040800e0e7890 */ /* 0x000fe2000fffe0ff */
[----:B------:R-:W-:-:S05]  /*28d0*/  LOP3.LUT R30, R30, 0xf, RZ, 0xc0, !PT ;  /* 0x0000000f1e1e7812 */ /* 0x000fca00078ec0ff */
[----:B------:R-:W-:Y:S01]  /*28e0*/  IMAD.IADD R30, R30, 0x1, R29 ;  /* 0x000000011e1e7824 */ /* 0x000fe200078e021d */
[----:B---3--:R-:W-:-:S06]  /*28f0*/  ULEA UR14, UR15, UR14, 0x18 ;  /* 0x0000000e0f0e7291 */ /* 0x008fcc000f8ec0ff */
[----:B------:R-:W-:-:S05]  /*2900*/  LEA R30, R30, UR14, 0x2 ;  /* 0x0000000e1e1e7c11 */ /* 0x000fca000f8e10ff */
[----:B------:R3:W4:Y:S02]  /*2910*/  LDS R42, [R30] ;  /* 0x000000001e2a7984 */ /* 0x0007240000000800 */
.L_x_2775:
[----:B------:R-:W-:-:S09]  /*2920*/  UISETP.GE.AND UP2, UPT, UR25, 0x3, UPT ;  /* 0x000000031900788c */ /* 0x000fd2000bf46270 */
[----:B------:R-:W-:Y:S05]  /*2930*/  BRA.U !UP2, `(.L_x_2776) ;  /* 0x000000010a247547 */ /* 0x000fea000b800000 */
[----:B------:R-:W5:Y:S01]  /*2940*/  S2UR UR15, SR_CgaCtaId ;  /* 0x00000000000f79c3 */ /* 0x000f620000008800 */
[----:B01-3--:R-:W-:Y:S01]  /*2950*/  VIADD R30, R4, 0x2 ;  /* 0x00000002041e7836 */ /* 0x00bfe20000000000 */
[----:B------:R-:W-:Y:S02]  /*2960*/  UMOV UR14, 0x400 ;  /* 0x00000400000e7882 */ /* 0x000fe40000000000 */
[----:B------:R-:W-:Y:S02]  /*2970*/  UIADD3 UR14, UPT, UPT, UR14, 0x4080, URZ ;  /* 0x000040800e0e7890 */ /* 0x000fe4000fffe0ff */
[----:B------:R-:W-:-:S05]  /*2980*/  LOP3.LUT R30, R30, 0xf, RZ, 0xc0, !PT ;  /* 0x0000000f1e1e7812 */ /* 0x000fca00078ec0ff */
[----:B------:R-:W-:Y:S01]  /*2990*/  IMAD.IADD R30, R30, 0x1, R29 ;  /* 0x000000011e1e7824 */ /* 0x000fe200078e021d */
[----:B-----5:R-:W-:-:S06]  /*29a0*/  ULEA UR14, UR15, UR14, 0x18 ;  /* 0x0000000e0f0e7291 */ /* 0x020fcc000f8ec0ff */
[----:B------:R-:W-:-:S05]  /*29b0*/  LEA R30, R30, UR14, 0x2 ;  /* 0x0000000e1e1e7c11 */ /* 0x000fca000f8e10ff */
[----:B------:R0:W1:Y:S02]  /*29c0*/  LDS R43, [R30] ;  /* 0x000000001e2b7984 */ /* 0x0000640000000800 */
.L_x_2776:
        /* <DEDUP_REMOVED lines=11> */
.L_x_2777:
[----:B------:R-:W-:-:S09]  /*2a80*/  UISETP.GE.AND UP4, UPT, UR25, 0x5, UPT ;  /* 0x000000051900788c */ /* 0x000fd2000bf86270 */
[----:B------:R-:W-:Y:S05]  /*2a90*/  BRA.U !UP4, `(.L_x_2778) ;  /* 0x000000010c247547 */ /* 0x000fea000b800000 */
[----:B------:R-:W5:Y:S01]  /*2aa0*/  S2UR UR15, SR_CgaCtaId ;  /* 0x00000000000f79c3 */ /* 0x000f620000008800 */
[----:B01-3--:R-:W-:Y:S01]  /*2ab0*/  VIADD R30, R4, 0x4 ;  /* 0x00000004041e7836 */ /* 0x00bfe20000000000 */
[----:B------:R-:W-:Y:S02]  /*2ac0*/  UMOV UR14, 0x400 ;  /* 0x00000400000e7882 */ /* 0x000fe40000000000 */
[----:B------:R-:W-:Y:S02]  /*2ad0*/  UIADD3 UR14, UPT, UPT, UR14, 0x4080, URZ ;  /* 0x000040800e0e7890 */ /* 0x000fe4000fffe0ff */
[----:B------:R-:W-:-:S04]  /*2ae0*/  LOP3.LUT R30, R30, 0xf, RZ, 0xc0, !PT ;  /* 0x0000000f1e1e7812 */ /* 0x000fc800078ec0ff */
[----:B------:R-:W-:Y:S01]  /*2af0*/  IADD3 R30, PT, PT, R30, R29, RZ ;  /* 0x0000001d1e1e7210 */ /* 0x000fe20007ffe0ff */
[----:B-----5:R-:W-:-:S06]  /*2b00*/  ULEA UR14, UR15, UR14, 0x18 ;  /* 0x0000000e0f0e7291 */ /* 0x020fcc000f8ec0ff */
[----:B------:R-:W-:-:S05]  /*2b10*/  LEA R30, R30, UR14, 0x2 ;  /* 0x0000000e1e1e7c11 */ /* 0x000fca000f8e10ff */
[----:B------:R0:W1:Y:S02]  /*2b20*/  LDS R45, [R30] ;  /* 0x000000001e2d7984 */ /* 0x0000640000000800 */
.L_x_2778:
        /* <DEDUP_REMOVED lines=11> */
.L_x_2779:
        /* <DEDUP_REMOVED lines=11> */
.L_x_2780:
        /* <DEDUP_REMOVED lines=11> */
.L_x_2781:
[----:B------:R-:W-:-:S09]  /*2d40*/  UISETP.GE.AND UP4, UPT, UR25, 0x9, UPT ;  /* 0x000000091900788c */ /* 0x000fd2000bf86270 */
[----:B------:R-:W-:Y:S05]  /*2d50*/  BRA.U !UP4, `(.L_x_2782) ;  /* 0x000000010c247547 */ /* 0x000fea000b800000 */
[----:B------:R-:W5:Y:S01]  /*2d60*/  S2UR UR15, SR_CgaCtaId ;  /* 0x00000000000f79c3 */ /* 0x000f620000008800 */
[----:B------:R-:W-:Y:S01]  /*2d70*/  UMOV UR14, 0x400 ;  /* 0x00000400000e7882 */ /* 0x000fe20000000000 */
[----:B01-3--:R-:W-:Y:S01]  /*2d80*/  LOP3.LUT R30, R4, 0xf, RZ, 0xc0, !PT ;  /* 0x0000000f041e7812 */ /* 0x00bfe200078ec0ff */
[----:B------:R-:W-:-:S03]  /*2d90*/  UIADD3 UR14, UPT, UPT, UR14, 0x4080, URZ ;  /* 0x000040800e0e7890 */ /* 0x000fc6000fffe0ff */
[----:B------:R-:W-:-:S04]  /*2da0*/  LOP3.LUT R30, R30, 0x8, RZ, 0x3c, !PT ;  /* 0x000000081e1e7812 */ /* 0x000fc800078e3cff */
[----:B------:R-:W-:Y:S01]  /*2db0*/  IADD3 R30, PT, PT, R30, R29, RZ ;  /* 0x0000001d1e1e7210 */ /* 0x000fe20007ffe0ff */
[----:B-----5:R-:W-:-:S06]  /*2dc0*/  ULEA UR14, UR15, UR14, 0x18 ;  /* 0x0000000e0f0e7291 */ /* 0x020fcc000f8ec0ff */
[----:B------:R-:W-:-:S05]  /*2dd0*/  LEA R30, R30, UR14, 0x2 ;  /* 0x0000000e1e1e7c11 */ /* 0x000fca000f8e10ff */
[----:B------:R0:W1:Y:S02]  /*2de0*/  LDS R49, [R30] ;  /* 0x000000001e317984 */ /* 0x0000640000000800 */
.L_x_2782:
        /* <DEDUP_REMOVED lines=11> */
.L_x_2783:
        /* <DEDUP_REMOVED lines=11> */
.L_x_2784:
        /* <DEDUP_REMOVED lines=11> */
.L_x_2785:
[----:B------:R-:W-:-:S09]  /*3000*/  UISETP.GE.AND UP4, UPT, UR25, 0xd, UPT ;  /* 0x0000000d1900788c */ /* 0x000fd2000bf86270 */
[----:B------:R-:W-:Y:S05]  /*3010*/  BRA.U !UP4, `(.L_x_2786) ;  /* 0x000000010c247547 */ /* 0x000fea000b800000 */
[----:B------:R-:W5:Y:S01]  /*3020*/  S2UR UR15, SR_CgaCtaId ;  /* 0x00000000000f79c3 */ /* 0x000f620000008800 */
[----:B01-3--:R-:W-:Y:S01]  /*3030*/  IADD3 R30, PT, PT, R4, 0xc, RZ ;  /* 0x0000000c041e7810 */ /* 0x00bfe20007ffe0ff */
[----:B------:R-:W-:Y:S02]  /*3040*/  UMOV UR14, 0x400 ;  /* 0x00000400000e7882 */ /* 0x000fe40000000000 */
[----:B------:R-:W-:Y:S01]  /*3050*/  UIADD3 UR14, UPT, UPT, UR14, 0x4080, URZ ;  /* 0x000040800e0e7890 */ /* 0x000fe2000fffe0ff */
[----:B------:R-:W-:-:S05]  /*3060*/  LOP3.LUT R30, R30, 0xf, RZ, 0xc0, !PT ;  /* 0x0000000f1e1e7812 */ /* 0x000fca00078ec0ff */
[----:B------:R-:W-:Y:S01]  /*3070*/  IMAD.IADD R30, R30, 0x1, R29 ;  /* 0x000000011e1e7824 */ /* 0x000fe200078e021d */
[----:B-----5:R-:W-:-:S06]  /*3080*/  ULEA UR14, UR15, UR14, 0x18 ;  /* 0x0000000e0f0e7291 */ /* 0x020fcc000f8ec0ff */
[----:B------:R-:W-:-:S05]  /*3090*/  LEA R30, R30, UR14, 0x2 ;  /* 0x0000000e1e1e7c11 */ /* 0x000fca000f8e10ff */
[----:B------:R0:W1:Y:S02]  /*30a0*/  LDS R53, [R30] ;  /* 0x000000001e357984 */ /* 0x0000640000000800 */
.L_x_2786:
        /* <DEDUP_REMOVED lines=11> */
.L_x_2787:
        /* <DEDUP_REMOVED lines=11> */
.L_x_2788:
[----:B------:R-:W-:Y:S04]  /*3210*/  BSSY.RECONVERGENT B0, `(.L_x_2789) ;  /* 0x000000b000007945 */ /* 0x000fe80003800200 */
[----:B------:R-:W-:Y:S05]  /*3220*/  @!P6 BRA `(.L_x_2790) ;  /* 0x000000000024e947 */ /* 0x000fea0003800000 */
        /* <DEDUP_REMOVED lines=9> */
.L_x_2790:
[----:B------:R-:W-:Y:S05]  /*32c0*/  BSYNC.RECONVERGENT B0 ;  /* 0x0000000000007941 */ /* 0x000fea0003800200 */
.L_x_2789:
[----:B------:R-:W-:Y:S04]  /*32d0*/  BSSY.RECONVERGENT B0, `(.L_x_2791) ;  /* 0x0000056000007945 */ /* 0x000fe80003800200 */
[----:B------:R-:W-:Y:S05]  /*32e0*/  @P1 BRA `(.L_x_2792) ;  /* 0x0000000400501947 */ /* 0x000fea0003800000 */
[----:B0-----:R-:W0:Y:S01]  /*32f0*/  S2R R29, SR_CgaCtaId ;  /* 0x00000000001d7919 */ /* 0x001e220000008800 */
[----:B-1-3--:R-:W-:Y:S01]  /*3300*/  MOV R30, 0x400 ;  /* 0x00000400001e7802 */ /* 0x00afe20000000f00 */
[----:B------:R-:W-:-:S04]  /*3310*/  IMAD.MOV.U32 R31, RZ, RZ, R2 ;  /* 0x000000ffff1f7224 */ /* 0x000fc800078e0002 */
[----:B------:R-:W-:Y:S01]  /*3320*/  VIADD R32, R30, 0x4880 ;  /* 0x000048801e207836 */ /* 0x000fe20000000000 */
[----:B0-----:R-:W-:-:S04]  /*3330*/  LEA R30, R29, R30, 0x18 ;  /* 0x0000001e1d1e7211 */ /* 0x001fc800078ec0ff */
[----:B------:R-:W-:-:S07]  /*3340*/  LEA R29, R29, R32, 0x18 ;  /* 0x000000201d1d7211 */ /* 0x000fce00078ec0ff */
.L_x_2793:
[----:B0-----:R-:W0:Y:S01]  /*3350*/  LDC R57, c[0x0][0x3ac] ;  /* 0x0000eb00ff397b82 */ /* 0x001e220000000800 */
[----:B------:R-:W-:Y:S01]  /*3360*/  PLOP3.LUT P2, PT, PT, PT, UP1, 0x80, 0x8 ;  /* 0x000000000008781c */ /* 0x000fe20003f4f018 */
[----:B------:R-:W-:Y:S01]  /*3370*/  IMAD R32, R31, 0x204, R30 ;  /* 0x000002041f207824 */ /* 0x000fe200078e021e */
[----:B------:R-:W-:Y:S01]  /*3380*/  PLOP3.LUT P3, PT, PT, PT, UP1, 0x80, 0x8 ;  /* 0x000000000008781c */ /* 0x000fe20003f6f018 */
[----:B------:R-:W-:Y:S01]  /*3390*/  IMAD.MOV.U32 R34, RZ, RZ, RZ ;  /* 0x000000ffff227224 */ /* 0x000fe200078e00ff */
[----:B------:R-:W-:Y:S01]  /*33a0*/  PLOP3.LUT P5, PT, PT, PT, UP2, 0x80, 0x8 ;  /* 0x000000000008781c */ /* 0x000fe20003faf028 */
[----:B------:R-:W-:Y:S01]  /*33b0*/  @P0 IMAD R33, R13, 0x4, R32 ;  /* 0x000000040d210824 */ /* 0x000fe200078e0220 */
[----:B------:R-:W-:-:S05]  /*33c0*/  PLOP3.LUT P1, PT, PT, PT, UP3, 0x80, 0x8 ;  /* 0x000000000008781c */ /* 0x000fca0003f2f038 */
[----:B------:R-:W2:Y:S02]  /*33d0*/  @P0 LDS R33, [R33] ;  /* 0x0000000021210984 */ /* 0x000ea40000000800 */
[----:B------:R-:W-:Y:S01]  /*33e0*/  @P2 IMAD R35, R14, 0x4, R32 ;  /* 0x000000040e232824 */ /* 0x000fe200078e0220 */
[----:B------:R-:W-:-:S03]  /*33f0*/  PLOP3.LUT P2, PT, PT, PT, UP2, 0x80, 0x8 ;  /* 0x000000000008781c */ /* 0x000fc60003f4f028 */
[--C-:B------:R-:W-:Y:S02]  /*3400*/  @P5 IMAD R38, R15, 0x4, R32.reuse ;  /* 0x000000040f265824 */ /* 0x100fe400078e0220 */
[----:B------:R-:W4:Y:S01]  /*3410*/  @P3 LDS R35, [R35+0x4] ;  /* 0x0000040023233984 */ /* 0x000f220000000800 */
[----:B------:R-:W-:Y:S01]  /*3420*/  PLOP3.LUT P3, PT, PT, PT, UP3, 0x80, 0x8 ;  /* 0x000000000008781c */ /* 0x000fe20003f6f038 */
[----:B------:R-:W-:Y:S01]  /*3430*/  @P1 IMAD R41, R16, 0x4, R32 ;  /* 0x0000000410291824 */ /* 0x000fe200078e0220 */
[----:B------:R-:W-:Y:S02]  /*3440*/  PLOP3.LUT P1, PT, PT, PT, UP1, 0x80, 0x8 ;  /* 0x000000000008781c */ /* 0x000fe40003f2f018 */
[C---:B0-----:R-:W-:Y:S02]  /*3450*/  ISETP.GE.AND P4, PT, R57.reuse, 0x5, PT ;  /* 0x000000053900780c */ /* 0x041fe40003f86270 */
[----:B------:R-:W-:Y:S01]  /*3460*/  ISETP.GE.AND P5, PT, R57, 0x6, PT ;  /* 0x000000063900780c */ /* 0x000fe20003fa6270 */
[----:B------:R-:W0:Y:S01]  /*3470*/  @P2 LDS R38, [R38+0x8] ;  /* 0x0000080026262984 */ /* 0x000e220000000800 */
[----:B------:R-:W-:-:S02]  /*3480*/  PLOP3.LUT P2, PT, PT, PT, UP2, 0x80, 0x8 ;  /* 0x000000000008781c */ /* 0x000fc40003f4f028 */
[----:B------:R-:W-:-:S03]  /*3490*/  ISETP.GE.AND P6, PT, R57, 0x10, PT ;  /* 0x000000103900780c */ /* 0x000fc60003fc6270 */
[----:B------:R-:W1:Y:S01]  /*34a0*/  @P3 LDS R41, [R41+0xc] ;  /* 0x00000c0029293984 */ /* 0x000e620000000800 */
[----:B------:R-:W-:-:S03]  /*34b0*/  PLOP3.LUT P3, PT, PT, PT, UP3, 0x80, 0x8 ;  /* 0x000000000008781c */ /* 0x000fc60003f6f038 */
[----:B------:R-:W-:Y:S02]  /*34c0*/  @P4 LEA R56, R17, R32, 0x2 ;  /* 0x0000002011384211 */ /* 0x000fe400078e10ff */
[----:B------:R-:W-:-:S04]  /*34d0*/  @P5 IMAD R58, R18, 0x4, R32 ;  /* 0x00000004123a5824 */ /* 0x000fc800078e0220 */
[----:B------:R-:W3:Y:S04]  /*34e0*/  @P4 LDS R56, [R56+0x10] ;  /* 0x0000100038384984 */ /* 0x000ee80000000800 */
[----:B------:R5:W3:Y:S01]  /*34f0*/  @P5 LDS R59, [R58+0x14] ;  /* 0x000014003a3b5984 */ /* 0x000ae20000000800 */
[----:B--2---:R-:W-:Y:S02]  /*3500*/  @P0 IMAD R34, R40, R33, RZ ;  /* 0x0000002128220224 */ /* 0x004fe400078e02ff */
[C---:B-----5:R-:W-:Y:S01]  /*3510*/  IMAD R58, R31.reuse, UR5, R28 ;  /* 0x000000051f3a7c24 */ /* 0x060fe2000f8e021c */
[----:B------:R-:W-:Y:S01]  /*3520*/  IADD3 R31, PT, PT, R31, UR9, RZ ;  /* 0x000000091f1f7c10 */ /* 0x000fe2000fffe0ff */
[----:B----4-:R-:W-:Y:S01]  /*3530*/  @P1 IMAD R34, R42, R35, R34 ;  /* 0x000000232a221224 */ /* 0x010fe200078e0222 */
[----:B------:R-:W-:-:S03]  /*3540*/  ISETP.GE.AND P1, PT, R57, 0x7, PT ;  /* 0x000000073900780c */ /* 0x000fc60003f26270 */
[----:B0-----:R-:W-:Y:S01]  /*3550*/  @P2 IMAD R34, R43, R38, R34 ;  /* 0x000000262b222224 */ /* 0x001fe200078e0222 */
[----:B------:R-:W-:-:S03]  /*3560*/  ISETP.GE.AND P2, PT, R57, 0x8, PT ;  /* 0x000000083900780c */ /* 0x000fc60003f46270 */
[----:B-1----:R-:W-:Y:S01]  /*3570*/  @P3 IMAD R34, R44, R41, R34 ;  /* 0x000000292c223224 */ /* 0x002fe200078e0222 */
[----:B------:R-:W-:-:S05]  /*3580*/  ISETP.GE.AND P3, PT, R57, 0x9, PT ;  /* 0x000000093900780c */ /* 0x000fca0003f66270 */
[----:B------:R-:W-:-:S04]  /*3590*/  @P1 IMAD R33, R19, 0x4, R32 ;  /* 0x0000000413211824 */ /* 0x000fc800078e0220 */
[----:B------:R-:W-:Y:S02]  /*35a0*/  @P2 IMAD R35, R20, 0x4, R32 ;  /* 0x0000000414232824 */ /* 0x000fe400078e0220 */
[----:B------:R-:W0:Y:S01]  /*35b0*/  @P1 LDS R33, [R33+0x18] ;  /* 0x0000180021211984 */ /* 0x000e220000000800 */
[----:B---3--:R-:W-:Y:S01]  /*35c0*/  @P4 IMAD R34, R45, R56, R34 ;  /* 0x000000382d224224 */ /* 0x008fe200078e0222 */
[----:B------:R-:W-:Y:S01]  /*35d0*/  ISETP.GE.AND P4, PT, R57, 0xa, PT ;  /* 0x0000000a3900780c */ /* 0x000fe20003f86270 */
[----:B------:R-:W-:Y:S01]  /*35e0*/  @P3 IMAD R38, R21, 0x4, R32 ;  /* 0x0000000415263824 */ /* 0x000fe200078e0220 */
[----:B------:R-:W1:Y:S01]  /*35f0*/  @P2 LDS R35, [R35+0x1c] ;  /* 0x00001c0023232984 */ /* 0x000e620000000800 */
[----:B------:R-:W-:Y:S01]  /*3600*/  @P5 IMAD R34, R46, R59, R34 ;  /* 0x0000003b2e225224 */ /* 0x000fe200078e0222 */
[----:B------:R-:W-:-:S03]  /*3610*/  ISETP.GE.AND P5, PT, R57, 0xb, PT ;  /* 0x0000000b3900780c */ /* 0x000fc60003fa6270 */
[----:B------:R-:W2:Y:S06]  /*3620*/  @P3 LDS R38, [R38+0x20] ;  /* 0x0000200026263984 */ /* 0x000eac0000000800 */
[----:B------:R-:W-:-:S06]  /*3630*/  @P4 IMAD R41, R22, 0x4, R32 ;  /* 0x0000000416294824 */ /* 0x000fcc00078e0220 */
[----:B------:R-:W3:Y:S01]  /*3640*/  @P4 LDS R41, [R41+0x24] ;  /* 0x0000240029294984 */ /* 0x000ee20000000800 */
[----:B------:R-:W-:-:S06]  /*3650*/  @P5 LEA R56, R23, R32, 0x2 ;  /* 0x0000002017385211 */ /* 0x000fcc00078e10ff */
[----:B------:R-:W4:Y:S01]  /*3660*/  @P5 LDS R56, [R56+0x28] ;  /* 0x0000280038385984 */ /* 0x000f220000000800 */
[----:B0-----:R-:W-:Y:S01]  /*3670*/  @P1 IMAD R34, R47, R33, R34 ;  /* 0x000000212f221224 */ /* 0x001fe200078e0222 */
[----:B------:R-:W-:-:S03]  /*3680*/  ISETP.GE.AND P1, PT, R57, 0xc, PT ;  /* 0x0000000c3900780c */ /* 0x000fc60003f26270 */
[----:B-1----:R-:W-:Y:S01]  /*3690*/  @P2 IMAD R34, R48, R35, R34 ;  /* 0x0000002330222224 */ /* 0x002fe200078e0222 */
[----:B------:R-:W-:-:S03]  /*36a0*/  ISETP.GE.AND P2, PT, R57, 0xd, PT ;  /* 0x0000000d3900780c */ /* 0x000fc60003f46270 */
[----:B--2---:R-:W-:Y:S01]  /*36b0*/  @P3 IMAD R34, R49, R38, R34 ;  /* 0x0000002631223224 */ /* 0x004fe200078e0222 */
        /* <DEDUP_REMOVED lines=8> */
[----:B----4-:R-:W-:-:S03]  /*3740*/  @P5 IMAD R34, R51, R56, R34 ;  /* 0x0000003833225224 */ /* 0x010fc600078e0222 */
[----:B------:R-:W2:Y:S07]  /*3750*/  @P3 LDS R41, [R38+0x34] ;  /* 0x0000340026293984 */ /* 0x000eae0000000800 */
[--C-:B------:R-:W-:Y:S02]  /*3760*/  @P4 IMAD R56, R27, 0x4, R32.reuse ;  /* 0x000000041b384824 */ /* 0x100fe400078e0220 */
[----:B------:R-:W-:-:S04]  /*3770*/  @P6 IMAD R32, R36, 0x4, R32 ;  /* 0x0000000424206824 */ /* 0x000fc800078e0220 */
[----:B------:R-:W3:Y:S04]  /*3780*/  @P4 LDS R56, [R56+0x38] ;  /* 0x0000380038384984 */ /* 0x000ee80000000800 */
[----:B------:R-:W4:Y:S01]  /*3790*/  @P6 LDS R32, [R32+0x3c] ;  /* 0x00003c0020206984 */ /* 0x000f220000000800 */
[----:B0-----:R-:W-:Y:S01]  /*37a0*/  @P1 IMAD R34, R52, R33, R34 ;  /* 0x0000002134221224 */ /* 0x001fe200078e0222 */
[----:B------:R-:W-:Y:S01]  /*37b0*/  ISETP.GE.AND P1, PT, R31, UR12, PT ;  /* 0x0000000c1f007c0c */ /* 0x000fe2000bf26270 */
[----:B------:R-:W-:Y:S02]  /*37c0*/  IMAD R33, R58, 0x4, R29 ;  /* 0x000000043a217824 */ /* 0x000fe400078e021d */
[----:B-1----:R-:W-:-:S04]  /*37d0*/  @P2 IMAD R34, R53, R35, R34 ;  /* 0x0000002335222224 */ /* 0x002fc800078e0222 */
[----:B--2---:R-:W-:-:S04]  /*37e0*/  @P3 IMAD R34, R54, R41, R34 ;  /* 0x0000002936223224 */ /* 0x004fc800078e0222 */
[----:B---3--:R-:W-:-:S04]  /*37f0*/  @P4 IMAD R34, R55, R56, R34 ;  /* 0x0000003837224224 */ /* 0x008fc800078e0222 */
[----:B----4-:R-:W-:-:S05]  /*3800*/  @P6 IMAD R34, R39, R32, R34 ;  /* 0x0000002027226224 */ /* 0x010fca00078e0222 */
[----:B------:R0:W-:Y:S01]  /*3810*/  STS [R33], R34 ;  /* 0x0000002221007388 */ /* 0x0001e20000000800 */
[----:B------:R-:W-:Y:S05]  /*3820*/  @!P1 BRA `(.L_x_2793) ;  /* 0xfffffff800c89947 */ /* 0x000fea000383ffff */
.L_x_2792:
[----:B------:R-:W-:Y:S05]  /*3830*/  BSYNC.RECONVERGENT B0 ;  /* 0x0000000000007941 */ /* 0x000fea0003800200 */
.L_x_2791:
[----:B------:R-:W-:Y:S05]  /*3840*/  BRA.U !UP0, `(.L_x_2794) ;  /* 0xffffffed08cc7547 */ /* 0x000fea000b83ffff */
[----:B------:R-:W-:Y:S05]  /*3850*/  BRA `(.L_x_2751) ;  /* 0x0000001000907947 */ /* 0x000fea0003800000 */
.L_x_2773:
[----:B---3--:R-:W-:-:S07]  /*3860*/  IMAD.MOV.U32 R31, RZ, RZ, RZ ;  /* 0x000000ffff1f7224 */ /* 0x008fce00078e00ff */
.L_x_2814:
[----:B-1----:R-:W1:Y:S01]  /*3870*/  LDCU UR15, c[0x0][0x3ac] ;  /* 0x00007580ff0f77ac */ /* 0x002e620008000800 */
[----:B0-----:R-:W-:Y:S01]  /*3880*/  IMAD.IADD R30, R4, 0x1, R31 ;  /* 0x00000001041e7824 */ /* 0x001fe200078e021f */
[----:B------:R-:W-:Y:S01]  /*3890*/  ISETP.GE.AND P4, PT, R2, UR12, PT ;  /* 0x0000000c02007c0c */ /* 0x000fe2000bf86270 */
[----:B------:R-:W-:-:S05]  /*38a0*/  VIADD R31, R31, UR8 ;  /* 0x000000081f1f7c36 */ /* 0x000fca0008000000 */
[----:B------:R-:W-:Y:S01]  /*38b0*/  ISETP.GE.AND P3, PT, R31, UR5, PT ;  /* 0x000000051f007c0c */ /* 0x000fe2000bf66270 */
[----:B-1----:R-:W-:Y:S01]  /*38c0*/  IMAD.U32 R28, RZ, RZ, UR15 ;  /* 0x0000000fff1c7e24 */ /* 0x002fe2000f8e00ff */
[----:B------:R-:W-:Y:S02]  /*38d0*/  UISETP.GE.AND UP5, UPT, UR15, 0x10, UPT ;  /* 0x000000100f00788c */ /* 0x000fe4000bfa6270 */
[----:B--2-4-:R-:W-:Y:S01]  /*38e0*/  IMAD.U32 R29, RZ, RZ, UR15 ;  /* 0x0000000fff1d7e24 */ /* 0x014fe2000f8e00ff */
[----:B------:R-:W-:Y:S01]  /*38f0*/  UISETP.GE.AND UP0, UPT, UR15, 0x9, UPT ;  /* 0x000000090f00788c */ /* 0x000fe2000bf06270 */
[C---:B------:R-:W-:Y:S01]  /*3900*/  ISETP.GE.AND P0, PT, R28.reuse, 0x1, PT ;  /* 0x000000011c00780c */ /* 0x040fe20003f06270 */
[----:B------:R-:W-:Y:S01]  /*3910*/  UISETP.GE.AND UP1, UPT, UR15, 0xb, UPT ;  /* 0x0000000b0f00788c */ /* 0x000fe2000bf26270 */
[----:B------:R-:W-:Y:S01]  /*3920*/  ISETP.GE.AND P2, PT, R28, 0x3, PT ;  /* 0x000000031c00780c */ /* 0x000fe20003f46270 */
[----:B------:R-:W-:Y:S01]  /*3930*/  UP2UR UR4, UPR, URZ, 0x1 ;  /* 0x00000001ff047883 */ /* 0x000fe20008000000 */
[----:B------:R-:W-:Y:S01]  /*3940*/  PLOP3.LUT P6, PT, PT, PT, UP5, 0x80, 0x8 ;  /* 0x000000000008781c */ /* 0x000fe20003fcf058 */
[----:B------:R-:W-:-:S02]  /*3950*/  UISETP.GE.AND UP0, UPT, UR15, 0xa, UPT ;  /* 0x0000000a0f00788c */ /* 0x000fc4000bf06270 */
[----:B------:R-:W-:Y:S01]  /*3960*/  IMAD R28, R30, UR15, R5 ;  /* 0x0000000f1e1c7c24 */ /* 0x000fe2000f8e0205 */
[----:B------:R-:W-:Y:S01]  /*3970*/  UISETP.GE.AND UP2, UPT, UR15, 0xc, UPT ;  /* 0x0000000c0f00788c */ /* 0x000fe2000bf46270 */
[----:B------:R-:W-:Y:S01]  /*3980*/  ISETP.GE.AND P1, PT, R29, 0x2, PT ;  /* 0x000000021d00780c */ /* 0x000fe20003f26270 */
[----:B------:R-:W-:Y:S02]  /*3990*/  UISETP.GE.AND UP3, UPT, UR15, 0xd, UPT ;  /* 0x0000000d0f00788c */ /* 0x000fe4000bf66270 */
[----:B------:R-:W-:Y:S02]  /*39a0*/  UISETP.GE.AND UP4, UPT, UR15, 0xe, UPT ;  /* 0x0000000e0f00788c */ /* 0x000fe4000bf86270 */
[----:B------:R-:W-:Y:S01]  /*39b0*/  UISETP.GE.AND UP5, UPT, UR15, 0xf, UPT ;  /* 0x0000000f0f00788c */ /* 0x000fe2000bfa6270 */
[----:B---3--:R-:W-:Y:S10]  /*39c0*/  @!P0 BRA `(.L_x_2795) ;  /* 0x00000000001c8947 */ /* 0x008ff40003800000 */
[----:B------:R-:W0:Y:S01]  /*39d0*/  S2UR UR14, SR_CgaCtaId ;  /* 0x00000000000e79c3 */ /* 0x000e220000008800 */
[----:B------:R-:W-:Y:S01]  /*39e0*/  UMOV UR4, 0x400 ;  /* 0x0000040000047882 */ /* 0x000fe20000000000 */
[----:B------:R-:W-:Y:S01]  /*39f0*/  IMAD R29, R30, UR15, R7 ;  /* 0x0000000f1e1d7c24 */ /* 0x000fe2000f8e0207 */
[----:B------:R-:W-:-:S04]  /*3a00*/  UIADD3 UR4, UPT, UPT, UR4, 0x4080, URZ ;  /* 0x0000408004047890 */ /* 0x000fc8000fffe0ff */
[----:B0-----:R-:W-:-:S06]  /*3a10*/  ULEA UR4, UR14, UR4, 0x18 ;  /* 0x000000040e047291 */ /* 0x001fcc000f8ec0ff */
[----:B------:R-:W-:-:S05]  /*3a20*/  LEA R29, R29, UR4, 0x2 ;  /* 0x000000041d1d7c11 */ /* 0x000fca000f8e10ff */
[----:B------:R0:W1:Y:S02]  /*3a30*/  LDS R40, [R29] ;  /* 0x000000001d287984 */ /* 0x0000640000000800 */
.L_x_2795:
        /* <DEDUP_REMOVED lines=10> */
.L_x_2796:
        /* <DEDUP_REMOVED lines=10> */
.L_x_2797:
        /* <DEDUP_REMOVED lines=11> */
.L_x_2798:
        /* <DEDUP_REMOVED lines=11> */
.L_x_2799:
        /* <DEDUP_REMOVED lines=11> */
.L_x_2800:
        /* <DEDUP_REMOVED lines=11> */
.L_x_2801:
        /* <DEDUP_REMOVED lines=11> */
.L_x_2802:
        /* <DEDUP_REMOVED lines=11> */
.L_x_2803:
        /* <DEDUP_REMOVED lines=10> */
.L_x_2804:
        /* <DEDUP_REMOVED lines=10> */
.L_x_2805:
        /* <DEDUP_REMOVED lines=10> */
.L_x_2806:
        /* <DEDUP_REMOVED lines=10> */
.L_x_2807:
        /* <DEDUP_REMOVED lines=10> */
.L_x_2808:
        /* <DEDUP_REMOVED lines=10> */
.L_x_2809:
        /* <DEDUP_REMOVED lines=10> */
.L_x_2810:
[----:B------:R-:W-:Y:S05]  /*4400*/  @P4 BRA `(.L_x_2811) ;  /* 0x0000000400a04947 */ /* 0x000fea0003800000 */
[----:B------:R-:W-:-:S07]  /*4410*/  MOV R33, R2 ;  /* 0x0000000200217202 */ /* 0x000fce0000000f00 */
.L_x_2813:
[----:B------:R-:W0:Y:S01]  /*4420*/  S2R R32, SR_CgaCtaId ;  /* 0x0000000000207919 */ /* 0x000e220000008800 */
[----:B------:R-:W5:Y:S01]  /*4430*/  LDC R58, c[0x0][0x3ac] ;  /* 0x0000eb00ff3a7b82 */ /* 0x000f620000000800 */
[----:B------:R-:W-:Y:S01]  /*4440*/  MOV R35, 0x400 ;  /* 0x0000040000237802 */ /* 0x000fe20000000f00 */
[----:B------:R-:W-:Y:S01]  /*4450*/  IMAD.MOV.U32 R34, RZ, RZ, RZ ;  /* 0x000000ffff227224 */ /* 0x000fe200078e00ff */
[C---:B-----5:R-:W-:Y:S02]  /*4460*/  ISETP.GE.AND P5, PT, R58.reuse, 0x4, PT ;  /* 0x000000043a00780c */ /* 0x060fe40003fa6270 */
[C---:B------:R-:W-:Y:S02]  /*4470*/  ISETP.GE.AND P4, PT, R58.reuse, 0x5, PT ;  /* 0x000000053a00780c */ /* 0x040fe40003f86270 */
[----:B------:R-:W-:Y:S02]  /*4480*/  ISETP.GE.AND P6, PT, R58, 0x10, PT ;  /* 0x000000103a00780c */ /* 0x000fe40003fc6270 */
[----:B0-----:R-:W-:-:S05]  /*4490*/  LEA R28, R32, R35, 0x18 ;  /* 0x00000023201c7211 */ /* 0x001fca00078ec0ff */
[----:B------:R-:W-:-:S04]  /*44a0*/  IMAD R28, R33, 0x204, R28 ;  /* 0x00000204211c7824 */ /* 0x000fc800078e021c */
[--C-:B--2-4-:R-:W-:Y:S02]  /*44b0*/  @P0 IMAD R29, R13, 0x4, R28.reuse ;  /* 0x000000040d1d0824 */ /* 0x114fe400078e021c */
[--C-:B------:R-:W-:Y:S02]  /*44c0*/  @P1 IMAD R38, R14, 0x4, R28.reuse ;  /* 0x000000040e261824 */ /* 0x100fe400078e021c */
[--C-:B------:R-:W-:Y:S02]  /*44d0*/  @P2 IMAD R56, R15, 0x4, R28.reuse ;  /* 0x000000040f382824 */ /* 0x100fe400078e021c */
[----:B------:R-:W1:Y:S01]  /*44e0*/  @P0 LDS R29, [R29] ;  /* 0x000000001d1d0984 */ /* 0x000e620000000800 */
[----:B------:R-:W-:-:S03]  /*44f0*/  @P5 IMAD R57, R16, 0x4, R28 ;  /* 0x0000000410395824 */ /* 0x000fc600078e021c */
[----:B------:R-:W3:Y:S04]  /*4500*/  @P1 LDS R41, [R38+0x4] ;  /* 0x0000040026291984 */ /* 0x000ee80000000800 */
[----:B------:R-:W0:Y:S04]  /*4510*/  @P2 LDS R56, [R56+0x8] ;  /* 0x0000080038382984 */ /* 0x000e280000000800 */
[----:B------:R-:W2:Y:S01]  /*4520*/  @P5 LDS R57, [R57+0xc] ;  /* 0x00000c0039395984 */ /* 0x000ea20000000800 */
[----:B-1----:R-:W-:Y:S02]  /*4530*/  @P0 IMAD R34, R40, R29, RZ ;  /* 0x0000001d28220224 */ /* 0x002fe400078e02ff */
[----:B------:R-:W-:-:S02]  /*4540*/  @P4 IMAD R29, R17, 0x4, R28 ;  /* 0x00000004111d4824 */ /* 0x000fc400078e021c */
[----:B---3--:R-:W-:-:S04]  /*4550*/  @P1 IMAD R34, R42, R41, R34 ;  /* 0x000000292a221224 */ /* 0x008fc800078e0222 */
[----:B0-----:R-:W-:Y:S01]  /*4560*/  @P2 IMAD R34, R43, R56, R34 ;  /* 0x000000382b222224 */ /* 0x001fe200078e0222 */
[----:B------:R-:W0:Y:S03]  /*4570*/  @P4 LDS R29, [R29+0x10] ;  /* 0x000010001d1d4984 */ /* 0x000e260000000800 */
[----:B--2---:R-:W-:Y:S01]  /*4580*/  @P5 IMAD R34, R44, R57, R34 ;  /* 0x000000392c225224 */ /* 0x004fe200078e0222 */
[----:B------:R-:W-:-:S13]  /*4590*/  ISETP.GE.AND P5, PT, R58, 0x6, PT ;  /* 0x000000063a00780c */ /* 0x000fda0003fa6270 */
[----:B------:R-:W-:-:S05]  /*45a0*/  @P5 LEA R38, R18, R28, 0x2 ;  /* 0x0000001c12265211 */ /* 0x000fca00078e10ff */
[----:B------:R-:W1:Y:S01]  /*45b0*/  @P5 LDS R41, [R38+0x14] ;  /* 0x0000140026295984 */ /* 0x000e620000000800 */
[----:B0-----:R-:W-:Y:S01]  /*45c0*/  @P4 IMAD R34, R45, R29, R34 ;  /* 0x0000001d2d224224 */ /* 0x001fe200078e0222 */
[----:B------:R-:W-:-:S03]  /*45d0*/  ISETP.GE.AND P4, PT, R58, 0x7, PT ;  /* 0x000000073a00780c */ /* 0x000fc60003f86270 */
[----:B-1----:R-:W-:Y:S01]  /*45e0*/  @P5 IMAD R34, R46, R41, R34 ;  /* 0x000000292e225224 */ /* 0x002fe200078e0222 */
[----:B------:R-:W-:-:S09]  /*45f0*/  ISETP.GE.AND P5, PT, R58, 0x8, PT ;  /* 0x000000083a00780c */ /* 0x000fd20003fa6270 */
[----:B------:R-:W-:-:S06]  /*4600*/  @P4 IMAD R41, R19, 0x4, R28 ;  /* 0x0000000413294824 */ /* 0x000fcc00078e021c */
[----:B------:R-:W0:Y:S01]  /*4610*/  @P4 LDS R41, [R41+0x18] ;  /* 0x0000180029294984 */ /* 0x000e220000000800 */
[----:B------:R-:W-:-:S05]  /*4620*/  @P5 IMAD R56, R20, 0x4, R28 ;  /* 0x0000000414385824 */ /* 0x000fca00078e021c */
        /* <DEDUP_REMOVED lines=21> */
[----:B------:R-:W-:-:S06]  /*4780*/  @P4 LEA R29, R25, R28, 0x2 ;  /* 0x0000001c191d4211 */ /* 0x000fcc00078e10ff */
[----:B------:R-:W0:Y:S01]  /*4790*/  @P4 LDS R29, [R29+0x30] ;  /* 0x000030001d1d4984 */ /* 0x000e220000000800 */
[----:B------:R-:W-:-:S05]  /*47a0*/  @P5 IMAD R38, R26, 0x4, R28 ;  /* 0x000000041a265824 */ /* 0x000fca00078e021c */
[----:B------:R-:W1:Y:S01]  /*47b0*/  @P5 LDS R57, [R38+0x34] ;  /* 0x0000340026395984 */ /* 0x000e620000000800 */
[----:B0-----:R-:W-:Y:S01]  /*47c0*/  @P4 IMAD R34, R53, R29, R34 ;  /* 0x0000001d35224224 */ /* 0x001fe200078e0222 */
[----:B------:R-:W-:Y:S01]  /*47d0*/  ISETP.GE.AND P4, PT, R58, 0xf, PT ;  /* 0x0000000f3a00780c */ /* 0x000fe20003f86270 */
[----:B------:R-:W-:Y:S02]  /*47e0*/  IMAD.U32 R29, RZ, RZ, UR11 ;  /* 0x0000000bff1d7e24 */ /* 0x000fe4000f8e00ff */
[----:B-1----:R-:W-:-:S10]  /*47f0*/  @P5 IMAD R34, R54, R57, R34 ;  /* 0x0000003936225224 */ /* 0x002fd400078e0222 */
[--C-:B------:R-:W-:Y:S02]  /*4800*/  @P4 IMAD R41, R27, 0x4, R28.reuse ;  /* 0x000000041b294824 */ /* 0x100fe400078e021c */
[----:B------:R-:W-:-:S04]  /*4810*/  @P6 IMAD R28, R36, 0x4, R28 ;  /* 0x00000004241c6824 */ /* 0x000fc800078e021c */
[----:B------:R-:W0:Y:S04]  /*4820*/  @P4 LDS R41, [R41+0x38] ;  /* 0x0000380029294984 */ /* 0x000e280000000800 */
[----:B------:R-:W1:Y:S01]  /*4830*/  @P6 LDS R28, [R28+0x3c] ;  /* 0x00003c001c1c6984 */ /* 0x000e620000000800 */
[----:B0-----:R-:W-:-:S04]  /*4840*/  @P4 IMAD R34, R55, R41, R34 ;  /* 0x0000002937224224 */ /* 0x001fc800078e0222 */
[----:B-1----:R-:W-:-:S07]  /*4850*/  @P6 IMAD R34, R39, R28, R34 ;  /* 0x0000001c27226224 */ /* 0x002fce00078e0222 */
.L_x_2812:
        /* <DEDUP_REMOVED lines=9> */
[----:B------:R-:W-:Y:S02]  /*48f0*/  IMAD R57, RZ, RZ, -UR23 ;  /* 0x80000017ff397e24 */ /* 0x000fe4000f8e02ff */
[----:B------:R-:W-:-:S05]  /*4900*/  IMAD.MOV.U32 R28, RZ, RZ, RZ ;  /* 0x000000ffff1c7224 */ /* 0x000fca00078e00ff */
        /* <DEDUP_REMOVED lines=16> */
[----:B------:R-:W-:Y:S01]  /*4a10*/  @!P4 IADD3 R35, PT, PT, R35, 0x4880, RZ ;  /* 0x000048802323c810 */ /* 0x000fe20007ffe0ff */
[C---:B------:R-:W-:Y:S02]  /*4a20*/  @!P4 IMAD R28, R33.reuse, UR5, R30 ;  /* 0x00000005211ccc24 */ /* 0x040fe4000f8e021e */
[----:B------:R-:W-:Y:S01]  /*4a30*/  VIADD R33, R33, UR9 ;  /* 0x0000000921217c36 */ /* 0x000fe20008000000 */
[----:B------:R-:W-:-:S05]  /*4a40*/  @!P4 LEA R29, R32, R35, 0x18 ;  /* 0x00000023201dc211 */ /* 0x000fca00078ec0ff */
[----:B------:R-:W-:-:S05]  /*4a50*/  @!P4 IMAD R29, R28, 0x4, R29 ;  /* 0x000000041c1dc824 */ /* 0x000fca00078e021d */
[----:B------:R0:W-:Y:S01]  /*4a60*/  @!P4 STS [R29], R34 ;  /* 0x000000221d00c388 */ /* 0x0001e20000000800 */
[----:B------:R-:W-:-:S13]  /*4a70*/  ISETP.GE.AND P4, PT, R33, UR12, PT ;  /* 0x0000000c21007c0c */ /* 0x000fda000bf86270 */
[----:B0-----:R-:W-:Y:S05]  /*4a80*/  @!P4 BRA `(.L_x_2813) ;  /* 0xfffffff80064c947 */ /* 0x001fea000383ffff */
.L_x_2811:
[----:B------:R-:W-:Y:S05]  /*4a90*/  @!P3 BRA `(.L_x_2814) ;  /* 0xffffffec0074b947 */ /* 0x000fea000383ffff */
.L_x_2751:
[----:B------:R-:W-:Y:S01]  /*4aa0*/  ISETP.GT.U32.AND P0, PT, R0, 0x7f, PT ;  /* 0x0000007f0000780c */ /* 0x000fe20003f04070 */
[----:B------:R-:W-:Y:S05]  /*4ab0*/  WARPSYNC.ALL ;  /* 0x0000000000007948 */ /* 0x000fea0003800000 */
[----:B------:R-:W-:Y:S06]  /*4ac0*/  BAR.SYNC.DEFER_BLOCKING 0x0 ;  /* 0x0000000000007b1d */ /* 0x000fec0000010000 */
[----:B------:R-:W-:Y:S04]  /*4ad0*/  BSSY.RECONVERGENT B0, `(.L_x_2815) ;  /* 0x0000042000007945 */ /* 0x000fe80003800200 */
[----:B------:R-:W-:Y:S05]  /*4ae0*/  @P0 BRA `(.L_x_2816) ;  /* 0x0000000400000947 */ /* 0x000fea0003800000 */
[----:B------:R-:W5:Y:S01]  /*4af0*/  S2UR UR4, SR_CTAID.X ;  /* 0x00000000000479c3 */ /* 0x000f620000002500 */
[----:B------:R-:W-:Y:S01]  /*4b00*/  ISETP.NE.AND P0, PT, R37, RZ, PT ;  /* 0x000000ff2500720c */ /* 0x000fe20003f05270 */
[----:B------:R-:W-:Y:S01]  /*4b10*/  BSSY.RECONVERGENT B1, `(.L_x_2817) ;  /* 0x0000021000017945 */ /* 0x000fe20003800200 */
[----:B------:R-:W-:Y:S01]  /*4b20*/  ISETP.GE.U32.AND P2, PT, R8, 0x3, PT ;  /* 0x000000030800780c */ /* 0x000fe20003f46070 */
[----:B------:R-:W-:Y:S01]  /*4b30*/  IMAD.MOV.U32 R38, RZ, RZ, R0 ;  /* 0x000000ffff267224 */ /* 0x000fe200078e0000 */
[----:B-----5:R-:W-:-:S06]  /*4b40*/  ULEA UR4, UR10, UR4, 0x2 ;  /* 0x000000040a047291 */ /* 0x020fcc000f8e10ff */
[----:B------:R-:W-:-:S04]  /*4b50*/  IMAD.U32 R41, RZ, RZ, UR4 ;  /* 0x00000004ff297e24 */ /* 0x000fc8000f8e00ff */
[----:B------:R-:W-:Y:S01]  /*4b60*/  IMAD.SHL.U32 R41, R41, 0x80, RZ ;  /* 0x0000008029297824 */ /* 0x000fe200078e00ff */
[----:B------:R-:W-:Y:S06]  /*4b70*/  @!P0 BRA `(.L_x_2818) ;  /* 0x0000000000688947 */ /* 0x000fec0003800000 */
[----:B------:R-:W5:Y:S01]  /*4b80*/  S2UR UR14, SR_CgaCtaId ;  /* 0x00000000000e79c3 */ /* 0x000f620000008800 */
[----:B------:R-:W-:Y:S01]  /*4b90*/  UMOV UR4, 0x400 ;  /* 0x0000040000047882 */ /* 0x000fe20000000000 */
[----:B0-234-:R-:W-:Y:S01]  /*4ba0*/  IMAD.IADD R31, R41, 0x1, R0 ;  /* 0x00000001291f7824 */ /* 0x01dfe200078e0200 */
[----:B------:R-:W-:Y:S01]  /*4bb0*/  UIADD3 UR4, UPT, UPT, UR4, 0x4880, URZ ;  /* 0x0000488004047890 */ /* 0x000fe2000fffe0ff */
[----:B------:R-:W-:Y:S02]  /*4bc0*/  ISETP.NE.AND P0, PT, R37, 0x1, PT ;  /* 0x000000012500780c */ /* 0x000fe40003f05270 */
[----:B------:R-:W-:Y:S02]  /*4bd0*/  MOV R38, R3 ;  /* 0x0000000300267202 */ /* 0x000fe40000000f00 */
[----:B-1----:R-:W0:Y:S01]  /*4be0*/  LDC.64 R28, c[0x0][0x3a0] ;  /* 0x0000e800ff1c7b82 */ /* 0x002e220000000a00 */
        /* <DEDUP_REMOVED lines=8> */
[----:B0-----:R-:W0:Y:S01]  /*4c70*/  LDS R33, [R32+UR22] ;  /* 0x0000001620217984 */ /* 0x001e220008000800 */
[----:B------:R-:W-:Y:S01]  /*4c80*/  IADD3 R30, P0, PT, R28, UR22, RZ ;  /* 0x000000161c1e7c10 */ /* 0x000fe2000ff1e0ff */
[----:B------:R-:W-:-:S04]  /*4c90*/  IMAD.MOV.U32 R38, RZ, RZ, R9 ;  /* 0x000000ffff267224 */ /* 0x000fc800078e0009 */
[----:B------:R-:W-:-:S05]  /*4ca0*/  IMAD.X R31, RZ, RZ, R29, P0 ;  /* 0x000000ffff1f7224 */ /* 0x000fca00000e061d */
[----:B------:R-:W-:Y:S01]  /*4cb0*/  @P1 IADD3 R35, PT, PT, R32, UR22, R35 ;  /* 0x0000001620231c10 */ /* 0x000fe2000fffe023 */
[----:B------:R-:W-:Y:S01]  /*4cc0*/  @P1 IMAD.MOV.U32 R38, RZ, RZ, R12 ;  /* 0x000000ffff261224 */ /* 0x000fe200078e000c */
[----:B------:R-:W-:-:S04]  /*4cd0*/  @P1 IADD3 R28, P0, PT, R30, UR22, RZ ;  /* 0x000000161e1c1c10 */ /* 0x000fc8000ff1e0ff */
[----:B------:R-:W1:Y:S01]  /*4ce0*/  @P1 LDS R35, [R35] ;  /* 0x0000000023231984 */ /* 0x000e620000000800 */
[----:B------:R-:W-:-:S03]  /*4cf0*/  @P1 IMAD.X R29, RZ, RZ, R31, P0 ;  /* 0x000000ffff1d1224 */ /* 0x000fc600000e061f */
[----:B0-----:R0:W-:Y:S04]  /*4d00*/  STG.E desc[UR16][R30.64], R33 ;  /* 0x000000211e007986 */ /* 0x0011e8000c101910 */
[----:B-1----:R0:W-:Y:S02]  /*4d10*/  @P1 STG.E desc[UR16][R28.64], R35 ;  /* 0x000000231c001986 */ /* 0x0021e4000c101910 */
.L_x_2818:
[----:B------:R-:W-:Y:S05]  /*4d20*/  BSYNC.RECONVERGENT B1 ;  /* 0x0000000000017941 */ /* 0x000fea0003800200 */
.L_x_2817:
[----:B------:R-:W-:Y:S05]  /*4d30*/  @!P2 BRA `(.L_x_2816) ;  /* 0x00000000006ca947 */ /* 0x000fea0003800000 */
[----:B------:R-:W5:Y:S01]  /*4d40*/  S2R R57, SR_CgaCtaId ;  /* 0x0000000000397919 */ /* 0x000f620000008800 */
[----:B01----:R-:W-:-:S05]  /*4d50*/  MOV R28, 0x400 ;  /* 0x00000400001c7802 */ /* 0x003fca0000000f00 */
[----:B------:R-:W-:-:S05]  /*4d60*/  VIADD R28, R28, 0x4880 ;  /* 0x000048801c1c7836 */ /* 0x000fca0000000000 */
[----:B-----5:R-:W-:-:S07]  /*4d70*/  LEA R57, R57, R28, 0x18 ;  /* 0x0000001c39397211 */ /* 0x020fce00078ec0ff */
.L_x_2819:
[C---:B0-----:R-:W-:Y:S01]  /*4d80*/  LEA R28, R38.reuse, R57, 0x2 ;  /* 0x00000039261c7211 */ /* 0x041fe200078e10ff */
[----:B------:R-:W0:Y:S01]  /*4d90*/  LDC.64 R34, c[0x0][0x3a0] ;  /* 0x0000e800ff227b82 */ /* 0x000e220000000a00 */
[----:B--234-:R-:W-:Y:S01]  /*4da0*/  IMAD.IADD R29, R41, 0x1, R38 ;  /* 0x00000001291d7824 */ /* 0x01cfe200078e0226 */
[----:B------:R-:W-:Y:S02]  /*4db0*/  IADD3 R38, PT, PT, R38, UR22, RZ ;  /* 0x0000001626267c10 */ /* 0x000fe4000fffe0ff */
[----:B------:R-:W-:Y:S01]  /*4dc0*/  VIADD R59, R28, UR22 ;  /* 0x000000161c3b7c36 */ /* 0x000fe20008000000 */
[----:B------:R-:W1:Y:S03]  /*4dd0*/  LDS R58, [R28] ;  /* 0x000000001c3a7984 */ /* 0x000e660000000800 */
[----:B------:R-:W-:Y:S01]  /*4de0*/  VIADD R61, R59, UR22 ;  /* 0x000000163b3d7c36 */ /* 0x000fe20008000000 */
[----:B------:R2:W3:Y:S04]  /*4df0*/  LDS R56, [R28+UR22] ;  /* 0x000000161c387984 */ /* 0x0004e80008000800 */
[----:B------:R-:W4:Y:S04]  /*4e00*/  LDS R59, [R59+UR22] ;  /* 0x000000163b3b7984 */ /* 0x000f280008000800 */
[----:B------:R-:W5:Y:S01]  /*4e10*/  LDS R61, [R61+UR22] ;  /* 0x000000163d3d7984 */ /* 0x000f620008000800 */
[----:B0-----:R-:W-:-:S03]  /*4e20*/  IMAD.WIDE R34, R29, 0x4, R34 ;  /* 0x000000041d227825 */ /* 0x001fc600078e0222 */
[----:B------:R-:W-:-:S05]  /*4e30*/  IADD3 R32, P0, PT, R34, UR22, RZ ;  /* 0x0000001622207c10 */ /* 0x000fca000ff1e0ff */
[----:B------:R-:W-:Y:S01]  /*4e40*/  IMAD.X R33, RZ, RZ, R35, P0 ;  /* 0x000000ffff217224 */ /* 0x000fe200000e0623 */
[----:B------:R-:W-:-:S05]  /*4e50*/  IADD3 R30, P0, PT, R32, UR22, RZ ;  /* 0x00000016201e7c10 */ /* 0x000fca000ff1e0ff */
[----:B------:R-:W-:Y:S01]  /*4e60*/  IMAD.X R31, RZ, RZ, R33, P0 ;  /* 0x000000ffff1f7224 */ /* 0x000fe200000e0621 */
[----:B--2---:R-:W-:Y:S01]  /*4e70*/  IADD3 R28, P0, PT, R30, UR22, RZ ;  /* 0x000000161e1c7c10 */ /* 0x004fe2000ff1e0ff */
[----:B-1----:R0:W-:Y:S04]  /*4e80*/  STG.E desc[UR16][R34.64], R58 ;  /* 0x0000003a22007986 */ /* 0x0021e8000c101910 */
[----:B------:R-:W-:Y:S01]  /*4e90*/  IMAD.X R29, RZ, RZ, R31, P0 ;  /* 0x000000ffff1d7224 */ /* 0x000fe200000e061f */
[----:B------:R-:W-:Y:S01]  /*4ea0*/  ISETP.GE.U32.AND P0, PT, R38, 0x80, PT ;  /* 0x000000802600780c */ /* 0x000fe20003f06070 */
[----:B---3--:R0:W-:Y:S04]  /*4eb0*/  STG.E desc[UR16][R32.64], R56 ;  /* 0x0000003820007986 */ /* 0x0081e8000c101910 */
[----:B----4-:R0:W-:Y:S04]  /*4ec0*/  STG.E desc[UR16][R30.64], R59 ;  /* 0x0000003b1e007986 */ /* 0x0101e8000c101910 */
[----:B-----5:R0:W-:Y:S04]  /*4ed0*/  STG.E desc[UR16][R28.64], R61 ;  /* 0x0000003d1c007986 */ /* 0x0201e8000c101910 */
[----:B------:R-:W-:Y:S05]  /*4ee0*/  @!P0 BRA `(.L_x_2819) ;  /* 0xfffffffc00a48947 */ /* 0x000fea000383ffff */
.L_x_2816:
[----:B------:R-:W-:Y:S05]  /*4ef0*/  BSYNC.RECONVERGENT B0 ;  /* 0x0000000000007941 */ /* 0x000fea0003800200 */
.L_x_2815:
[----:B------:R-:W5:Y:S02]  /*4f00*/  LDCU UR4, c[0x0][0x374] ;  /* 0x00006e80ff0477ac */ /* 0x000f640008000800 */
[----:B-----5:R-:W-:Y:S02]  /*4f10*/  UIADD3 UR10, UPT, UPT, UR4, UR10, URZ ;  /* 0x0000000a040a7290 */ /* 0x020fe4000fffe0ff */
[----:B------:R-:W-:-:S04]  /*4f20*/  USHF.L.U32 UR4, UR4, 0x2, URZ ;  /* 0x0000000204047899 */ /* 0x000fc800080006ff */
[----:B------:R-:W-:-:S09]  /*4f30*/  UISETP.GE.U32.AND UP0, UPT, UR10, UR4, UPT ;  /* 0x000000040a00728c */ /* 0x000fd2000bf06070 */
[----:B------:R-:W-:Y:S05]  /*4f40*/  BRA.U !UP0, `(.L_x_2820) ;  /* 0xffffffbd08ac7547 */ /* 0x000fea000b83ffff */
[----:B------:R-:W-:Y:S05]  /*4f50*/  EXIT ;  /* 0x000000000000794d */ /* 0x000fea0003800000 */
        .weak           $__internal_29_$__cuda_sm20_div_u16
        .type           $__internal_29_$__cuda_sm20_div_u16,@function
        .size           $__internal_29_$__cuda_sm20_div_u16,(.L_x_57980 - $__internal_29_$__cuda_sm20_div_u16)
$__internal_29_$__cuda_sm20_div_u16:
[----:B------:R-:W0:Y:S01]  /*4f60*/  I2F.U16 R10, UR6 ;  /* 0x00000006000a7d06 */ /* 0x000e220008101000 */
[----:B------:R-:W-:Y:S01]  /*4f70*/  IMAD.MOV.U32 R11, RZ, RZ, 0x4b800000 ;  /* 0x4b800000ff0b7424 */ /* 0x000fe200078e00ff */
[----:B------:R-:W-:Y:S01]  /*4f80*/  I2FP.F32.U32.RZ R9, R9 ;  /* 0x0000000900097245 */ /* 0x000fe2000020d000 */
[----:B------:R-:W-:Y:S01]  /*4f90*/  IMAD.MOV.U32 R13, RZ, RZ, 0x0 ;  /* 0x00000000ff0d7424 */ /* 0x000fe200078e00ff */
        /* <DEDUP_REMOVED lines=14> */
[----:B------:R-:W-:Y:S06]  /*5080*/  RET.REL.NODEC R12 `(_Z9cuda_gemmIiLi256ELi4ELi1ELi512ELi128ELi128ELi32ELi1ELi0EEviiiPT_S1_S1_ii) ;  /* 0xffffffac0cdc7950 */ /* 0x000fec0003c3ffff */
.L_x_2821:
        /* <DEDUP_REMOVED lines=15> */
.L_x_57980:


//--------------------- .text._Z9cuda_gemmIiLi256ELi4ELi1ELi512ELi128ELi128ELi32ELi0ELi1EEviiiPT_S1_S1_ii --------------------------
	.section	.text._Z9cuda_gemmIiLi256ELi4ELi1ELi512ELi128ELi128ELi32ELi0ELi1EEviiiPT_S1_S1_ii,"ax",@progbits
	.align	128
        .global         _Z9cuda_gemmIiLi256ELi4ELi1ELi512ELi128ELi128ELi32ELi0ELi1EEviiiPT_S1_S1_ii
        .type           _Z9cuda_gemmIiLi256ELi4ELi1ELi512ELi128ELi128ELi32ELi0ELi1EEviiiPT_S1_S1_ii,@function
        .size           _Z9cuda_gemmIiLi256ELi4ELi1ELi512ELi128ELi128ELi32ELi0ELi1EEviiiPT_S1_S1_ii,(.L_x_57981 - _Z9cuda_gemmIiLi256ELi4ELi1ELi512ELi128ELi128ELi32ELi0ELi1EEviiiPT_S1_S1_ii)
        .other          _Z9cuda_gemmIiLi256ELi4ELi1ELi512ELi128ELi128ELi32ELi0ELi1EEviiiPT_S1_S1_ii,@"STO_CUDA_ENTRY STV_DEFAULT"
_Z9cuda_gemmIiLi256ELi4ELi1ELi512ELi128ELi128ELi32ELi0ELi1EEviiiPT_S1_S1_ii:
.text._Z9cuda_gemmIiLi256ELi4ELi1ELi512ELi128ELi128ELi32ELi0ELi1EEviiiPT_S1_S1_ii:
        /* <DEDUP_REMOVED lines=40> */
.L_x_2822:
[----:B------:R-:W0:Y:S02]  /*0280*/  S2UR UR5, SR_CTAID.X ;  /* 0x00000000000579c3 */ /* 0x000e240000002500 */
[----:B0-----:R-:W-:Y:S02]  /*0290*/  USHF.R.U32.HI UR4, URZ, 0x6, UR5 ;  /* 0x00000006ff047899 */ /* 0x001fe40008011605 */
[----:B------:R-:W-:-:S12]  /*02a0*/  ULOP3.LUT UR5, UR5, 0x3f, URZ, 0xc0, !UPT ;  /* 0x0000003f05057892 */ /* 0x000fd8000f8ec0ff */
.L_x_2823:
        /* <DEDUP_REMOVED lines=9> */
[----:B------:R-:W-:Y:S01]  /*0340*/  IMAD.U32 R8, RZ, RZ, UR4 ;  /* 0x00000004ff087e24 */ /* 0x000fe2000f8e00ff */
[C---:B-1----:R-:W-:Y:S01]  /*0350*/  LOP3.LUT R9, R0.reuse, 0x1f, RZ, 0xc0, !PT ;  /* 0x0000001f00097812 */ /* 0x042fe200078ec0ff */
[----:B------:R-:W-:Y:S01]  /*0360*/  VIADD R6, R0, UR11 ;  /* 0x0000000b00067c36 */ /* 0x000fe20008000000 */
[--C-:B------:R-:W-:Y:S01]  /*0370*/  SHF.R.U32.HI R10, RZ, 0x3, R0.reuse ;  /* 0x00000003ff0a7819 */ /* 0x100fe20000011600 */
[----:B------:R-:W-:Y:S01]  /*0380*/  USHF.R.S32.HI UR9, URZ, 0x1f, UR7 ;  /* 0x0000001fff097899 */ /* 0x000fe20008011407 */
[----:B------:R-:W-:Y:S01]  /*0390*/  LEA R8, R8, R9, 0x5 ;  /* 0x0000000908087211 */ /* 0x000fe200078e28ff */
[----:B------:R-:W-:Y:S01]  /*03a0*/  USHF.L.U32 UR20, UR5, 0x9, URZ ;  /* 0x0000000905147899 */ /* 0x000fe200080006ff */
[----:B------:R-:W-:Y:S01]  /*03b0*/  LOP3.LUT R10, R10, 0x3, RZ, 0xc0, !PT ;  /* 0x000000030a0a7812 */ /* 0x000fe200078ec0ff */
[----:B------:R-:W-:Y:S01]  /*03c0*/  USHF.L.U32 UR6, UR5, 0x2, URZ ;  /* 0x0000000205067899 */ /* 0x000fe200080006ff */
[----:B------:R-:W-:Y:S01]  /*03d0*/  SHF.R.U32.HI R11, RZ, 0x5, R0 ;  /* 0x00000005ff0b7819 */ /* 0x000fe20000011600 */
[----:B------:R-:W-:Y:S01]  /*03e0*/  ULOP3.LUT UR10, UR11, 0xffff, URZ, 0xc0, !UPT ;  /* 0x0000ffff0b0a7892 */ /* 0x000fe2000f8ec0ff */
[----:B------:R-:W-:Y:S01]  /*03f0*/  MOV R21, 0x500 ;  /* 0x0000050000157802 */ /* 0x000fe20000000f00 */
[----:B------:R-:W-:-:S02]  /*0400*/  ULEA.HI UR5, UR9, UR7, URZ, 0x2 ;  /* 0x0000000709057291 */ /* 0x000fc4000f8f10ff */
[----:B------:R-:W-:Y:S02]  /*0410*/  USHF.R.U32.HI UR17, URZ, 0x5, UR11 ;  /* 0x00000005ff117899 */ /* 0x000fe4000801160b */
[----:B------:R-:W-:Y:S01]  /*0420*/  USHF.R.S32.HI UR5, URZ, 0x2, UR5 ;  /* 0x00000002ff057899 */ /* 0x000fe20008011405 */
[----:B------:R-:W-:-:S03]  /*0430*/  MOV R20, UR10 ;  /* 0x0000000a00147c02 */ /* 0x000fc60008000f00 */
[----:B------:R-:W-:Y:S01]  /*0440*/  UIMAD UR9, UR5, UR4, UR6 ;  /* 0x00000004050972a4 */ /* 0x000fe2000f8e0206 */
[----:B0-----:R-:W-:Y:S01]  /*0450*/  LEA R4, R3, R2, 0x18 ;  /* 0x0000000203047211 */ /* 0x001fe200078ec0ff */
[----:B------:R-:W-:-:S04]  /*0460*/  IMAD.SHL.U32 R3, R0, 0x10, RZ ;  /* 0x0000001000037824 */ /* 0x000fc800078e00ff */
[----:B------:R-:W-:Y:S01]  /*0470*/  IMAD R9, R9, 0x204, R4 ;  /* 0x0000020409097824 */ /* 0x000fe200078e0204 */
[----:B------:R-:W-:Y:S02]  /*0480*/  IADD3 R4, PT, PT, RZ, -R6, RZ ;  /* 0x80000006ff047210 */ /* 0x000fe40007ffe0ff */
[----:B------:R-:W-:Y:S02]  /*0490*/  LOP3.LUT R3, R3, 0x70, RZ, 0xc0, !PT ;  /* 0x0000007003037812 */ /* 0x000fe400078ec0ff */
[----:B------:R-:W-:-:S03]  /*04a0*/  PRMT R4, R4, 0x7710, RZ ;  /* 0x0000771004047816 */ /* 0x000fc600000000ff */
[----:B------:R-:W-:Y:S02]  /*04b0*/  IMAD R3, R10, 0x80, R3 ;  /* 0x000000800a037824 */ /* 0x000fe400078e0203 */
[----:B------:R-:W-:Y:S02]  /*04c0*/  VIADD R4, R4, 0x1ff ;  /* 0x000001ff04047836 */ /* 0x000fe40000000000 */
[----:B------:R-:W-:-:S03]  /*04d0*/  IMAD R12, R10, -0x7f, R3 ;  /* 0xffffff810a0c7824 */ /* 0x000fc600078e0203 */
[----:B------:R-:W-:-:S07]  /*04e0*/  LOP3.LUT R19, R4, 0xffff, RZ, 0xc0, !PT ;  /* 0x0000ffff04137812 */ /* 0x000fce00078ec0ff */
[----:B------:R-:W-:Y:S05]  /*04f0*/  CALL.REL.NOINC `($__internal_30_$__cuda_sm20_div_u16) ;  /* 0x0000001800d47944 */ /* 0x000fea0003c00000 */
[----:B------:R-:W0:Y:S01]  /*0500*/  I2F.U32.RP R13, UR11 ;  /* 0x0000000b000d7d06 */ /* 0x000e220008209000 */
[C---:B------:R-:W-:Y:S01]  /*0510*/  ISETP.GE.U32.AND P0, PT, R6.reuse, 0x80, PT ;  /* 0x000000800600780c */ /* 0x040fe20003f06070 */
[----:B------:R-:W-:Y:S01]  /*0520*/  ULOP3.LUT UR4, UR17, 0xff, URZ, 0xc0, !UPT ;  /* 0x000000ff11047892 */ /* 0x000fe2000f8ec0ff */
[----:B------:R-:W-:Y:S02]  /*0530*/  VIMNMX.U32 R7, PT, PT, R6, 0x80, !PT ;  /* 0x0000008006077848 */ /* 0x000fe40007fe0000 */
[----:B------:R-:W-:Y:S02]  /*0540*/  SEL R14, RZ, 0x1, P0 ;  /* 0x00000001ff0e7807 */ /* 0x000fe40000000000 */
[----:B------:R-:W-:Y:S01]  /*0550*/  ISETP.NE.U32.AND P2, PT, RZ, UR11, PT ;  /* 0x0000000bff007c0c */ /* 0x000fe2000bf45070 */
[----:B------:R-:W-:Y:S01]  /*0560*/  IMAD.U32 R20, RZ, RZ, UR4 ;  /* 0x00000004ff147e24 */ /* 0x000fe2000f8e00ff */
[----:B------:R-:W-:Y:S02]  /*0570*/  IADD3 R7, PT, PT, R7, -R6, -R14 ;  /* 0x8000000607077210 */ /* 0x000fe40007ffe80e */
[----:B------:R-:W-:Y:S01]  /*0580*/  MOV R21, 0x760 ;  /* 0x0000076000157802 */ /* 0x000fe20000000f00 */
[----:B0-----:R-:W0:Y:S02]  /*0590*/  MUFU.RCP R13, R13 ;  /* 0x0000000d000d7308 */ /* 0x001e240000001000 */
[----:B0-----:R-:W-:-:S02]  /*05a0*/  VIADD R4, R13, 0xffffffe ;  /* 0x0ffffffe0d047836 */ /* 0x001fc40000000000 */
[----:B------:R-:W-:-:S04]  /*05b0*/  VIADD R13, R11, UR17 ;  /* 0x000000110b0d7c36 */ /* 0x000fc80008000000 */
[----:B------:R0:W1:Y:S02]  /*05c0*/  F2I.FTZ.U32.TRUNC.NTZ R5, R4 ;  /* 0x0000000400057305 */ /* 0x000064000021f000 */
[----:B0-----:R-:W-:Y:S02]  /*05d0*/  HFMA2 R4, -RZ, RZ, 0, 0 ;  /* 0x00000000ff047431 */ /* 0x001fe400000001ff */
[----:B-1----:R-:W-:-:S04]  /*05e0*/  IMAD.MOV R15, RZ, RZ, -R5 ;  /* 0x000000ffff0f7224 */ /* 0x002fc800078e0a05 */
[----:B------:R-:W-:-:S04]  /*05f0*/  IMAD R15, R15, UR11, RZ ;  /* 0x0000000b0f0f7c24 */ /* 0x000fc8000f8e02ff */
[----:B------:R-:W-:Y:S02]  /*0600*/  IMAD.HI.U32 R16, R5, R15, R4 ;  /* 0x0000000f05107227 */ /* 0x000fe400078e0004 */
[----:B------:R-:W0:Y:S04]  /*0610*/  S2R R15, SR_CgaCtaId ;  /* 0x00000000000f7919 */ /* 0x000e280000008800 */
[----:B------:R-:W-:-:S04]  /*0620*/  IMAD.HI.U32 R5, R16, R7, RZ ;  /* 0x0000000710057227 */ /* 0x000fc800078e00ff */
[----:B------:R-:W-:-:S04]  /*0630*/  IMAD.MOV R4, RZ, RZ, -R5 ;  /* 0x000000ffff047224 */ /* 0x000fc800078e0a05 */
[----:B------:R-:W-:Y:S02]  /*0640*/  IMAD R7, R4, UR11, R7 ;  /* 0x0000000b04077c24 */ /* 0x000fe4000f8e0207 */
[C---:B------:R-:W-:Y:S01]  /*0650*/  VIADD R4, R2.reuse, 0x4080 ;  /* 0x0000408002047836 */ /* 0x040fe20000000000 */
[----:B------:R-:W-:Y:S02]  /*0660*/  IADD3 R2, PT, PT, R2, 0x4880, RZ ;  /* 0x0000488002027810 */ /* 0x000fe40007ffe0ff */
[----:B------:R-:W-:-:S13]  /*0670*/  ISETP.GE.U32.AND P0, PT, R7, UR11, PT ;  /* 0x0000000b07007c0c */ /* 0x000fda000bf06070 */
[----:B------:R-:W-:Y:S01]  /*0680*/  @P0 VIADD R7, R7, -UR11 ;  /* 0x8000000b07070c36 */ /* 0x000fe20008000000 */
[----:B------:R-:W-:Y:S02]  /*0690*/  @P0 IADD3 R5, PT, PT, R5, 0x1, RZ ;  /* 0x0000000105050810 */ /* 0x000fe40007ffe0ff */
[----:B0-----:R-:W-:Y:S02]  /*06a0*/  LEA R25, R15, R4, 0x18 ;  /* 0x000000040f197211 */ /* 0x001fe400078ec0ff */
[----:B------:R-:W-:Y:S02]  /*06b0*/  ISETP.GE.U32.AND P1, PT, R7, UR11, PT ;  /* 0x0000000b07007c0c */ /* 0x000fe4000bf26070 */
[----:B------:R-:W-:Y:S02]  /*06c0*/  LEA R7, R15, R2, 0x18 ;  /* 0x000000020f077211 */ /* 0x000fe400078ec0ff */
[----:B------:R-:W-:Y:S02]  /*06d0*/  LOP3.LUT R2, R13, 0x7f, RZ, 0x3c, !PT ;  /* 0x0000007f0d027812 */ /* 0x000fe400078e3cff */
[----:B------:R-:W-:Y:S01]  /*06e0*/  MOV R15, R23 ;  /* 0x00000017000f7202 */ /* 0x000fe20000000f00 */
[----:B------:R-:W-:Y:S01]  /*06f0*/  IMAD R16, R0, 0x4, R7 ;  /* 0x0000000400107824 */ /* 0x000fe200078e0207 */
[----:B------:R-:W-:-:S02]  /*0700*/  LOP3.LUT R19, R2, 0xff, RZ, 0xc0, !PT ;  /* 0x000000ff02137812 */ /* 0x000fc400078ec0ff */
[----:B------:R-:W-:-:S03]  /*0710*/  LEA R17, R0, R25, 0x2 ;  /* 0x0000001900117211 */ /* 0x000fc600078e10ff */
[----:B------:R-:W-:Y:S01]  /*0720*/  @P1 VIADD R5, R5, 0x1 ;  /* 0x0000000105051836 */ /* 0x000fe20000000000 */
[----:B------:R-:W-:-:S05]  /*0730*/  @!P2 LOP3.LUT R5, RZ, UR11, RZ, 0x33, !PT ;  /* 0x0000000bff05ac12 */ /* 0x000fca000f8e33ff */
[----:B------:R-:W-:-:S07]  /*0740*/  IMAD.IADD R14, R14, 0x1, R5 ;  /* 0x000000010e0e7824 */ /* 0x000fce00078e0205 */
[----:B------:R-:W-:Y:S05]  /*0750*/  CALL.REL.NOINC `($__internal_30_$__cuda_sm20_div_u16) ;  /* 0x00000018003c7944 */ /* 0x000fea0003c00000 */
[----:B------:R-:W0:Y:S01]  /*0760*/  LDCU.128 UR4, c[0x0][0x390] ;  /* 0x00007200ff0477ac */ /* 0x000e220008000c00 */
[C---:B------:R-:W-:Y:S01]  /*0770*/  VIADD R2, R10.reuse, 0xd ;  /* 0x0000000d0a027836 */ /* 0x040fe20000000000 */
[C---:B------:R-:W-:Y:S01]  /*0780*/  IADD3 R18, PT, PT, R10.reuse, -0x1, RZ ;  /* 0xffffffff0a127810 */ /* 0x040fe20007ffe0ff */
[----:B------:R-:W-:Y:S01]  /*0790*/  VIADD R4, R10, 0xe ;  /* 0x0000000e0a047836 */ /* 0x000fe20000000000 */
[----:B------:R-:W1:Y:S01]  /*07a0*/  LDCU UR10, c[0x0][0x388] ;  /* 0x00007100ff0a77ac */ /* 0x000e620008000800 */
[----:B------:R-:W-:Y:S01]  /*07b0*/  VIADD R19, R13, UR17 ;  /* 0x000000110d137c36 */ /* 0x000fe20008000000 */
[C---:B------:R-:W-:Y:S02]  /*07c0*/  LOP3.LUT R2, R3.reuse, 0xf, R2, 0xf8, !PT ;  /* 0x0000000f03027812 */ /* 0x040fe400078ef802 */
[----:B------:R-:W-:Y:S01]  /*07d0*/  LOP3.LUT R22, R3, 0xf, R18, 0xf8, !PT ;  /* 0x0000000f03167812 */ /* 0x000fe200078ef812 */
[----:B------:R-:W-:Y:S01]  /*07e0*/  IMAD R27, R19, 0x80, R8 ;  /* 0x00000080131b7824 */ /* 0x000fe200078e0208 */
[C---:B------:R-:W-:Y:S01]  /*07f0*/  LOP3.LUT R4, R3.reuse, 0xf, R4, 0xf8, !PT ;  /* 0x0000000f03047812 */ /* 0x040fe200078ef804 */
[--C-:B------:R-:W-:Y:S01]  /*0800*/  IMAD R20, R2, 0x4, R25.reuse ;  /* 0x0000000402147824 */ /* 0x100fe200078e0219 */
[----:B------:R-:W-:Y:S01]  /*0810*/  LOP3.LUT R18, R3, R10, RZ, 0xfc, !PT ;  /* 0x0000000a03127212 */ /* 0x000fe200078efcff */
[----:B------:R-:W-:Y:S01]  /*0820*/  IMAD R3, R13, 0x80, R8 ;  /* 0x000000800d037824 */ /* 0x000fe200078e0208 */
[----:B------:R-:W-:Y:S01]  /*0830*/  LEA R5, R11, R8, 0x7 ;  /* 0x000000080b057211 */ /* 0x000fe200078e38ff */
[----:B------:R-:W-:Y:S01]  /*0840*/  IMAD R22, R22, 0x4, R25 ;  /* 0x0000000416167824 */ /* 0x000fe200078e0219 */
[-C--:B------:R-:W-:Y:S01]  /*0850*/  LEA R21, R4, R25.reuse, 0x2 ;  /* 0x0000001904157211 */ /* 0x080fe200078e10ff */
[----:B------:R-:W2:Y:S01]  /*0860*/  LDCU.64 UR18, c[0x0][0x358] ;  /* 0x00006b00ff1277ac */ /* 0x000ea20008000a00 */
[----:B0-----:R-:W-:Y:S01]  /*0870*/  IMAD.U32 R6, RZ, RZ, UR6 ;  /* 0x00000006ff067e24 */ /* 0x001fe2000f8e00ff */
[----:B------:R-:W-:Y:S01]  /*0880*/  LEA R18, R18, R25, 0x2 ;  /* 0x0000001912127211 */ /* 0x000fe200078e10ff */
[----:B------:R-:W-:Y:S01]  /*0890*/  IMAD.U32 R7, RZ, RZ, UR7 ;  /* 0x00000007ff077e24 */ /* 0x000fe2000f8e00ff */
[----:B------:R-:W-:Y:S01]  /*08a0*/  LOP3.LUT R43, R23, 0x3, RZ, 0xc0, !PT ;  /* 0x00000003172b7812 */ /* 0x000fe200078ec0ff */
[----:B-1----:R-:W-:Y:S01]  /*08b0*/  USHF.R.S32.HI UR6, URZ, 0x1f, UR10 ;  /* 0x0000001fff067899 */ /* 0x002fe2000801140a */
[----:B------:R-:W-:Y:S01]  /*08c0*/  IMAD.WIDE.U32 R4, R5, 0x4, R6 ;  /* 0x0000000405047825 */ /* 0x000fe200078e0006 */
[----:B------:R-:W-:-:S02]  /*08d0*/  UIMAD.WIDE.U32 UR12, UR11, 0x4, UR4 ;  /* 0x000000040b0c78a5 */ /* 0x000fc4000f8e0004 */
[----:B------:R-:W-:Y:S01]  /*08e0*/  ULEA.HI UR6, UR6, UR10, URZ, 0x7 ;  /* 0x0000000a06067291 */ /* 0x000fe2000f8f38ff */
[--C-:B------:R-:W-:Y:S01]  /*08f0*/  IMAD.WIDE.U32 R2, R3, 0x4, R6.reuse ;  /* 0x0000000403027825 */ /* 0x100fe200078e0006 */
[----:B------:R-:W-:Y:S02]  /*0900*/  UIMAD.WIDE.U32 UR14, UR11, 0x8, UR4 ;  /* 0x000000080b0e78a5 */ /* 0x000fe4000f8e0004 */
[----:B------:R-:W-:Y:S01]  /*0910*/  UIMAD.WIDE.U32 UR4, UR11, 0xc, UR4 ;  /* 0x0000000c0b0478a5 */ /* 0x000fe2000f8e0004 */
[----:B------:R-:W-:Y:S01]  /*0920*/  IMAD.WIDE.U32 R6, R27, 0x4, R6 ;  /* 0x000000041b067825 */ /* 0x000fe200078e0006 */
[----:B------:R-:W-:-:S12]  /*0930*/  USHF.R.S32.HI UR7, URZ, 0x7, UR6 ;  /* 0x00000007ff077899 */ /* 0x000fd80008011406 */
.L_x_2845:
[C---:B0-23--:R-:W-:Y:S01]  /*0940*/  LOP3.LUT R28, R15.reuse, 0x3, RZ, 0xc0, !PT ;  /* 0x000000030f1c7812 */ /* 0x04dfe200078ec0ff */
[----:B------:R-:W-:Y:S01]  /*0950*/  VIADD R23, R0, UR11 ;  /* 0x0000000b00177c36 */ /* 0x000fe20008000000 */
[----:B------:R-:W-:Y:S01]  /*0960*/  LOP3.LUT R24, R15, 0xffff, RZ, 0xc0, !PT ;  /* 0x0000ffff0f187812 */ /* 0x000fe200078ec0ff */
[----:B------:R-:W-:Y:S01]  /*0970*/  USHF.L.U32 UR22, UR11, 0x2, URZ ;  /* 0x000000020b167899 */ /* 0x000fe200080006ff */
[----:B------:R-:W-:Y:S01]  /*0980*/  ISETP.NE.AND P2, PT, R28, 0x2, PT ;  /* 0x000000021c00780c */ /* 0x000fe20003f45270 */
[----:B------:R-:W-:Y:S01]  /*0990*/  BSSY.RECONVERGENT B0, `(.L_x_2824) ;  /* 0x000001d000007945 */ /* 0x000fe20003800200 */
[----:B------:R-:W-:Y:S01]  /*09a0*/  IADD3 R32, PT, PT, R23, UR11, RZ ;  /* 0x0000000b17207c10 */ /* 0x000fe2000fffe0ff */
[----:B------:R-:W-:Y:S01]  /*09b0*/  IMAD.MOV.U32 R33, RZ, RZ, R0 ;  /* 0x000000ffff217224 */ /* 0x000fe200078e0000 */
[----:B------:R-:W-:Y:S02]  /*09c0*/  ISETP.GE.U32.AND P1, PT, R24, 0x2, PT ;  /* 0x000000021800780c */ /* 0x000fe40003f26070 */
[----:B------:R-:W-:Y:S01]  /*09d0*/  ISETP.GT.U32.AND P0, PT, R0, 0x7f, PT ;  /* 0x0000007f0000780c */ /* 0x000fe20003f04070 */
[----:B------:R-:W-:-:S06]  /*09e0*/  VIADD R36, R32, UR11 ;  /* 0x0000000b20247c36 */ /* 0x000fcc0008000000 */
[----:B------:R-:W-:Y:S06]  /*09f0*/  @!P2 BRA `(.L_x_2825) ;  /* 0x000000000058a947 */ /* 0x000fec0003800000 */
[----:B------:R-:W0:Y:S01]  /*0a00*/  LDCU UR6, c[0x0][0x388] ;  /* 0x00007100ff0677ac */ /* 0x000e220008000800 */
[----:B------:R-:W1:Y:S01]  /*0a10*/  LDC.64 R24, c[0x0][0x390] ;  /* 0x0000e400ff187b82 */ /* 0x000e620000000a00 */
[----:B0-----:R-:W-:-:S06]  /*0a20*/  UIMAD UR6, UR8, UR6, UR20 ;  /* 0x00000006080672a4 */ /* 0x001fcc000f8e0214 */
[----:B------:R-:W-:-:S05]  /*0a30*/  IADD3 R27, PT, PT, R0, UR6, RZ ;  /* 0x00000006001b7c10 */ /* 0x000fca000fffe0ff */
[----:B-1----:R-:W-:-:S05]  /*0a40*/  IMAD.WIDE R24, R27, 0x4, R24 ;  /* 0x000000041b187825 */ /* 0x002fca00078e0218 */
[----:B--2---:R-:W2:Y:S01]  /*0a50*/  LDG.E R26, desc[UR18][R24.64] ;  /* 0x00000012181a7981 */ /* 0x004ea2000c1e1900 */
[----:B------:R-:W-:Y:S01]  /*0a60*/  ISETP.NE.AND P2, PT, R28, 0x3, PT ;  /* 0x000000031c00780c */ /* 0x000fe20003f45270 */
[----:B------:R-:W-:Y:S02]  /*0a70*/  IMAD.MOV.U32 R33, RZ, RZ, R23 ;  /* 0x000000ffff217224 */ /* 0x000fe400078e0017 */
[----:B--2---:R0:W-:Y:S10]  /*0a80*/  STS [R17], R26 ;  /* 0x0000001a11007388 */ /* 0x0041f40000000800 */
        /* <DEDUP_REMOVED lines=13> */
.L_x_2825:
[----:B--2---:R-:W-:Y:S05]  /*0b60*/  BSYNC.RECONVERGENT B0 ;  /* 0x0000000000007941 */ /* 0x004fea0003800200 */
.L_x_2824:
[----:B------:R-:W-:Y:S04]  /*0b70*/  BSSY.RECONVERGENT B0, `(.L_x_2826) ;  /* 0x0000026000007945 */ /* 0x000fe80003800200 */
[----:B------:R-:W-:Y:S05]  /*0b80*/  @!P1 BRA `(.L_x_2827) ;  /* 0x0000000000909947 */ /* 0x000fea0003800000 */
[----:B------:R-:W2:Y:S01]  /*0b90*/  S2UR UR10, SR_CgaCtaId ;  /* 0x00000000000a79c3 */ /* 0x000ea20000008800 */
[----:B------:R-:W3:Y:S01]  /*0ba0*/  LDCU UR21, c[0x0][0x388] ;  /* 0x00007100ff1577ac */ /* 0x000ee20008000800 */
[----:B-1----:R-:W-:Y:S01]  /*0bb0*/  VIADD R24, R33, UR20 ;  /* 0x0000001421187c36 */ /* 0x002fe20008000000 */
[----:B------:R-:W-:Y:S02]  /*0bc0*/  UMOV UR6, 0x400 ;  /* 0x0000040000067882 */ /* 0x000fe40000000000 */
[----:B------:R-:W-:Y:S01]  /*0bd0*/  UIADD3 UR6, UPT, UPT, UR6, 0x4080, URZ ;  /* 0x0000408006067890 */ /* 0x000fe2000fffe0ff */
[----:B---3--:R-:W-:-:S04]  /*0be0*/  IMAD.U32 R35, RZ, RZ, UR21 ;  /* 0x00000015ff237e24 */ /* 0x008fc8000f8e00ff */
[----:B------:R-:W-:Y:S01]  /*0bf0*/  IMAD R35, R35, UR8, R24 ;  /* 0x0000000823237c24 */ /* 0x000fe2000f8e0218 */
[----:B--2---:R-:W-:-:S06]  /*0c00*/  ULEA UR6, UR10, UR6, 0x18 ;  /* 0x000000060a067291 */ /* 0x004fcc000f8ec0ff */
[----:B------:R-:W-:-:S07]  /*0c10*/  LEA R34, R33, UR6, 0x2 ;  /* 0x0000000621227c11 */ /* 0x000fce000f8e10ff */
.L_x_2828:
[----:B0-----:R-:W0:Y:S01]  /*0c20*/  LDC.64 R26, c[0x0][0x390] ;  /* 0x0000e400ff1a7b82 */ /* 0x001e220000000a00 */
        /* <DEDUP_REMOVED lines=26> */
.L_x_2827:
[----:B------:R-:W-:Y:S05]  /*0dd0*/  BSYNC.RECONVERGENT B0 ;  /* 0x0000000000007941 */ /* 0x000fea0003800200 */
.L_x_2826:
        /* <DEDUP_REMOVED lines=19> */
.L_x_2832:
[----:B------:R-:W-:Y:S05]  /*0f10*/  BSYNC.RECONVERGENT B1 ;  /* 0x0000000000017941 */ /* 0x000fea0003800200 */
.L_x_2831:
[----:B------:R-:W-:Y:S05]  /*0f20*/  @!P2 BRA `(.L_x_2830) ;  /* 0x000000000038a947 */ /* 0x000fea0003800000 */
[----:B0-----:R-:W0:Y:S01]  /*0f30*/  S2R R26, SR_CgaCtaId ;  /* 0x00000000001a7919 */ /* 0x001e220000008800 */
[----:B-1----:R-:W-:-:S05]  /*0f40*/  MOV R23, 0x400 ;  /* 0x0000040000177802 */ /* 0x002fca0000000f00 */
[----:B------:R-:W-:-:S05]  /*0f50*/  VIADD R23, R23, 0x4880 ;  /* 0x0000488017177836 */ /* 0x000fca0000000000 */
[----:B0-----:R-:W-:-:S07]  /*0f60*/  LEA R27, R26, R23, 0x18 ;  /* 0x000000171a1b7211 */ /* 0x001fce00078ec0ff */
.L_x_2833:
        /* <DEDUP_REMOVED lines=10> */
.L_x_2830:
[----:B------:R-:W-:Y:S05]  /*1010*/  BSYNC.RECONVERGENT B0 ;  /* 0x0000000000007941 */ /* 0x000fea0003800200 */
.L_x_2829:
[----:B------:R-:W-:Y:S01]  /*1020*/  ISETP.NE.AND P1, PT, R43, 0x2, PT ;  /* 0x000000022b00780c */ /* 0x000fe20003f25270 */
[----:B------:R-:W-:Y:S01]  /*1030*/  BSSY.RECONVERGENT B0, `(.L_x_2834) ;  /* 0x0000013000007945 */ /* 0x000fe20003800200 */
[----:B-1-3--:R-:W-:-:S11]  /*1040*/  MOV R23, R11 ;  /* 0x0000000b00177202 */ /* 0x00afd60000000f00 */
[----:B------:R-:W-:Y:S05]  /*1050*/  @!P1 BRA `(.L_x_2835) ;  /* 0x0000000000409947 */ /* 0x000fea0003800000 */
[----:B--2---:R-:W2:Y:S01]  /*1060*/  LDG.E R24, desc[UR18][R4.64] ;  /* 0x0000001204187981 */ /* 0x004ea2000c1e1900 */
[----:B------:R-:W-:Y:S01]  /*1070*/  IMAD R27, R11, 0x4, R9 ;  /* 0x000000040b1b7824 */ /* 0x000fe200078e0209 */
[----:B------:R-:W-:Y:S01]  /*1080*/  ISETP.NE.AND P1, PT, R43, 0x3, PT ;  /* 0x000000032b00780c */ /* 0x000fe20003f25270 */
[----:B------:R-:W-:-:S03]  /*1090*/  IMAD.MOV.U32 R23, RZ, RZ, R13 ;  /* 0x000000ffff177224 */ /* 0x000fc600078e000d */
[----:B--2---:R1:W-:Y:S09]  /*10a0*/  STS [R27], R24 ;  /* 0x000000181b007388 */ /* 0x0043f20000000800 */
[----:B------:R-:W-:Y:S05]  /*10b0*/  @!P1 BRA `(.L_x_2835) ;  /* 0x0000000000289947 */ /* 0x000fea0003800000 */
[----:B------:R-:W-:Y:S01]  /*10c0*/  ISETP.NE.AND P1, PT, R43, RZ, PT ;  /* 0x000000ff2b00720c */ /* 0x000fe20003f25270 */
[----:B-1----:R-:W2:-:S12]  /*10d0*/  LDG.E R24, desc[UR18][R2.64] ;  /* 0x0000001202187981 */ /* 0x002e98000c1e1900 */
[----:B------:R-:W3:Y:S01]  /*10e0*/  @P1 LDG.E R25, desc[UR18][R6.64] ;  /* 0x0000001206191981 */ /* 0x000ee2000c1e1900 */
[----:B0-----:R-:W-:Y:S02]  /*10f0*/  MOV R26, UR17 ;  /* 0x00000011001a7c02 */ /* 0x001fe40008000f00 */
[----:B------:R-:W-:Y:S01]  /*1100*/  MOV R23, R19 ;  /* 0x0000001300177202 */ /* 0x000fe20000000f00 */
[----:B------:R-:W-:Y:S02]  /*1110*/  @P1 VIADD R23, R19, UR17 ;  /* 0x0000001113171c36 */ /* 0x000fe40008000000 */
[----:B------:R-:W-:-:S04]  /*1120*/  IMAD R27, R26, 0x4, R27 ;  /* 0x000000041a1b7824 */ /* 0x000fc800078e021b */
[----:B------:R-:W-:Y:S01]  /*1130*/  @P1 IMAD R26, R26, 0x4, R27 ;  /* 0x000000041a1a1824 */ /* 0x000fe200078e021b */
[----:B--2---:R4:W-:Y:S04]  /*1140*/  STS [R27], R24 ;  /* 0x000000181b007388 */ /* 0x0049e80000000800 */
[----:B---3--:R4:W-:Y:S02]  /*1150*/  @P1 STS [R26], R25 ;  /* 0x000000191a001388 */ /* 0x0089e40000000800 */
.L_x_2835:
[----:B------:R-:W-:Y:S05]  /*1160*/  BSYNC.RECONVERGENT B0 ;  /* 0x0000000000007941 */ /* 0x000fea0003800200 */
.L_x_2834:
[----:B------:R-:W-:Y:S01]  /*1170*/  BSSY.RECONVERGENT B0, `(.L_x_2836) ;  /* 0x000001d000007945 */ /* 0x000fe20003800200 */
.L_x_2837:
[----:B012-4-:R-:W0:Y:S01]  /*1180*/  LDC.64 R24, c[0x0][0x398] ;  /* 0x0000e600ff187b82 */ /* 0x017e220000000a00 */
[C---:B------:R-:W-:Y:S02]  /*1190*/  VIADD R29, R23.reuse, UR17 ;  /* 0x00000011171d7c36 */ /* 0x040fe40008000000 */
[----:B------:R-:W-:-:S03]  /*11a0*/  IMAD R27, R23, 0x80, R8 ;  /* 0x00000080171b7824 */ /* 0x000fc600078e0208 */
[C---:B------:R-:W-:Y:S02]  /*11b0*/  IADD3 R31, PT, PT, R29.reuse, UR17, RZ ;  /* 0x000000111d1f7c10 */ /* 0x040fe4000fffe0ff */
[----:B------:R-:W-:-:S03]  /*11c0*/  LEA R29, R29, R8, 0x7 ;  /* 0x000000081d1d7211 */ /* 0x000fc600078e38ff */
[C---:B------:R-:W-:Y:S02]  /*11d0*/  VIADD R33, R31.reuse, UR17 ;  /* 0x000000111f217c36 */ /* 0x040fe40008000000 */
[--C-:B------:R-:W-:Y:S02]  /*11e0*/  IMAD R31, R31, 0x80, R8.reuse ;  /* 0x000000801f1f7824 */ /* 0x100fe400078e0208 */
[----:B------:R-:W-:Y:S02]  /*11f0*/  IMAD R33, R33, 0x80, R8 ;  /* 0x0000008021217824 */ /* 0x000fe400078e0208 */
[----:B0-----:R-:W-:-:S04]  /*1200*/  IMAD.WIDE R26, R27, 0x4, R24 ;  /* 0x000000041b1a7825 */ /* 0x001fc800078e0218 */
        /* <DEDUP_REMOVED lines=20> */
.L_x_2836:
[----:B------:R-:W-:Y:S01]  /*1350*/  BAR.SYNC.DEFER_BLOCKING 0x0 ;  /* 0x0000000000007b1d */ /* 0x000fe20000010000 */
[----:B0-----:R-:W-:Y:S02]  /*1360*/  MOV R39, 0x400 ;  /* 0x0000040000277802 */ /* 0x001fe40000000f00 */
[C---:B------:R-:W-:Y:S02]  /*1370*/  ISETP.NE.AND P1, PT, R10.reuse, RZ, PT ;  /* 0x000000ff0a00720c */ /* 0x040fe40003f25270 */
[C---:B------:R-:W-:Y:S02]  /*1380*/  ISETP.GE.U32.AND P2, PT, R10.reuse, 0x2, PT ;  /* 0x000000020a00780c */ /* 0x040fe40003f46070 */
[----:B------:R-:W-:Y:S01]  /*1390*/  ISETP.NE.AND P3, PT, R10, 0x3, PT ;  /* 0x000000030a00780c */ /* 0x000fe20003f65270 */
[----:B------:R-:W0:Y:S01]  /*13a0*/  S2R R40, SR_CgaCtaId ;  /* 0x0000000000287919 */ /* 0x000e220000008800 */
[----:B------:R-:W-:Y:S01]  /*13b0*/  MOV R41, R11 ;  /* 0x0000000b00297202 */ /* 0x000fe20000000f00 */
[----:B------:R1:W2:Y:S04]  /*13c0*/  LDS R23, [R18] ;  /* 0x0000000012177984 */ /* 0x0002a80000000800 */
[----:B------:R1:W3:Y:S04]  /*13d0*/  LDS R24, [R18+0x4] ;  /* 0x0000040012187984 */ /* 0x0002e80000000800 */
[----:B------:R1:W4:Y:S04]  /*13e0*/  LDS R25, [R18+0x8] ;  /* 0x0000080012197984 */ /* 0x0003280000000800 */
[----:B------:R1:W1:Y:S04]  /*13f0*/  LDS R26, [R18+0xc] ;  /* 0x00000c00121a7984 */ /* 0x0002680000000800 */
[----:B------:R0:W1:Y:S02]  /*1400*/  LDS R27, [R18+0x10] ;  /* 0x00001000121b7984 */ /* 0x0000640000000800 */
[----:B0-----:R-:W-:-:S02]  /*1410*/  LEA R40, R40, R39, 0x18 ;  /* 0x0000002728287211 */ /* 0x001fc400078ec0ff */
        /* <DEDUP_REMOVED lines=8> */
[----:B------:R0:W0:Y:S04]  /*14a0*/  LDS R36, [R20] ;  /* 0x0000000014247984 */ /* 0x0000280000000800 */
[----:B------:R0:W0:Y:S04]  /*14b0*/  LDS R37, [R21] ;  /* 0x0000000015257984 */ /* 0x0000280000000800 */
[----:B-1234-:R0:W0:Y:S02]  /*14c0*/  LDS R38, [R22] ;  /* 0x0000000016267984 */ /* 0x01e0240000000800 */
.L_x_2839:
[----:B------:R-:W-:Y:S01]  /*14d0*/  IMAD R45, R41, 0x204, R40 ;  /* 0x00000204292d7824 */ /* 0x000fe200078e0228 */
[----:B------:R-:W-:-:S03]  /*14e0*/  UMOV UR6, 0xffffffff ;  /* 0xffffffff00067882 */ /* 0x000fc60000000000 */
[----:B------:R-:W-:-:S04]  /*14f0*/  IMAD R42, R12, 0x4, R45 ;  /* 0x000000040c2a7824 */ /* 0x000fc800078e022d */
[----:B------:R-:W-:Y:S01]  /*1500*/  VIADD R52, R42, 0xffffffc0 ;  /* 0xffffffc02a347836 */ /* 0x000fe20000000000 */
[----:B------:R-:W1:Y:S04]  /*1510*/  LDS R44, [R42] ;  /* 0x000000002a2c7984 */ /* 0x000e680000000800 */
[----:B------:R-:W2:Y:S04]  /*1520*/  LDS R46, [R42+0x4] ;  /* 0x000004002a2e7984 */ /* 0x000ea80000000800 */
[----:B------:R-:W3:Y:S04]  /*1530*/  LDS R47, [R42+0x8] ;  /* 0x000008002a2f7984 */ /* 0x000ee80000000800 */
[----:B------:R-:W4:Y:S04]  /*1540*/  LDS R48, [R42+0xc] ;  /* 0x00000c002a307984 */ /* 0x000f280000000800 */
[----:B------:R-:W-:Y:S04]  /*1550*/  LDS R49, [R42+0x14] ;  /* 0x000014002a317984 */ /* 0x000fe80000000800 */
[----:B------:R-:W-:Y:S04]  /*1560*/  LDS R50, [R42+0x20] ;  /* 0x000020002a327984 */ /* 0x000fe80000000800 */
[----:B------:R-:W-:Y:S01]  /*1570*/  LDS R51, [R42+0x24] ;  /* 0x000024002a337984 */ /* 0x000fe20000000800 */
[----:B-1----:R-:W-:-:S03]  /*1580*/  IMAD R45, R23, R44, RZ ;  /* 0x0000002c172d7224 */ /* 0x002fc600078e02ff */
[----:B------:R-:W1:Y:S01]  /*1590*/  LDS R44, [R42+0x10] ;  /* 0x000010002a2c7984 */ /* 0x000e620000000800 */
[----:B--2---:R-:W-:-:S04]  /*15a0*/  IMAD R46, R24, R46, R45 ;  /* 0x0000002e182e7224 */ /* 0x004fc800078e022d */
[----:B---3--:R-:W-:Y:S02]  /*15b0*/  IMAD R47, R25, R47, R46 ;  /* 0x0000002f192f7224 */ /* 0x008fe400078e022e */
[----:B------:R-:W2:Y:S02]  /*15c0*/  LDS R46, [R42+0x18] ;  /* 0x000018002a2e7984 */ /* 0x000ea40000000800 */
[----:B----4-:R-:W-:Y:S02]  /*15d0*/  IMAD R48, R26, R48, R47 ;  /* 0x000000301a307224 */ /* 0x010fe400078e022f */
[----:B------:R-:W3:Y:S02]  /*15e0*/  LDS R47, [R42+0x1c] ;  /* 0x00001c002a2f7984 */ /* 0x000ee40000000800 */
[----:B-1----:R-:W-:Y:S02]  /*15f0*/  IMAD R45, R27, R44, R48 ;  /* 0x0000002c1b2d7224 */ /* 0x002fe400078e0230 */
[----:B------:R-:W-:Y:S02]  /*1600*/  LDS R48, [R42+0x30] ;  /* 0x000030002a307984 */ /* 0x000fe40000000800 */
[----:B0-----:R-:W-:Y:S01]  /*1610*/  IMAD R44, R28, R49, R45 ;  /* 0x000000311c2c7224 */ /* 0x001fe200078e022d */
[----:B------:R-:W-:Y:S01]  /*1620*/  MOV R49, R52 ;  /* 0x0000003400317202 */ /* 0x000fe20000000f00 */
[----:B------:R-:W-:-:S02]  /*1630*/  @P3 IMAD.MOV R49, RZ, RZ, R42 ;  /* 0x000000ffff313224 */ /* 0x000fc400078e022a */
[----:B--2---:R-:W-:Y:S02]  /*1640*/  IMAD R45, R29, R46, R44 ;  /* 0x0000002e1d2d7224 */ /* 0x004fe400078e022c */
[----:B------:R-:W0:Y:S02]  /*1650*/  LDS R46, [R42+0x28] ;  /* 0x000028002a2e7984 */ /* 0x000e240000000800 */
[----:B---3--:R-:W-:Y:S02]  /*1660*/  IMAD R44, R30, R47, R45 ;  /* 0x0000002f1e2c7224 */ /* 0x008fe400078e022d */
[----:B------:R-:W1:Y:S02]  /*1670*/  LDS R47, [R42+0x2c] ;  /* 0x00002c002a2f7984 */ /* 0x000e640000000800 */
[----:B------:R-:W-:Y:S02]  /*1680*/  IMAD R45, R31, R50, R44 ;  /* 0x000000321f2d7224 */ /* 0x000fe400078e022c */
[----:B------:R-:W-:Y:S01]  /*1690*/  IMAD.MOV.U32 R50, RZ, RZ, R52 ;  /* 0x000000ffff327224 */ /* 0x000fe200078e0034 */
[----:B------:R-:W-:Y:S01]  /*16a0*/  @!P2 IADD3 R50, PT, PT, R42, RZ, RZ ;  /* 0x000000ff2a32a210 */ /* 0x000fe20007ffe0ff */
[----:B------:R-:W2:Y:S01]  /*16b0*/  LDS R49, [R49+0x34] ;  /* 0x0000340031317984 */ /* 0x000ea20000000800 */
[----:B------:R-:W-:-:S02]  /*16c0*/  @!P1 IMAD.MOV R52, RZ, RZ, R42 ;  /* 0x000000ffff349224 */ /* 0x000fc400078e022a */
[----:B------:R-:W-:Y:S02]  /*16d0*/  IMAD R44, R32, R51, R45 ;  /* 0x00000033202c7224 */ /* 0x000fe400078e022d */
[----:B------:R-:W3:Y:S04]  /*16e0*/  LDS R50, [R50+0x38] ;  /* 0x0000380032327984 */ /* 0x000ee80000000800 */
[----:B------:R-:W4:Y:S01]  /*16f0*/  LDS R52, [R52+0x3c] ;  /* 0x00003c0034347984 */ /* 0x000f220000000800 */
[----:B0-----:R-:W-:-:S04]  /*1700*/  IMAD R45, R33, R46, R44 ;  /* 0x0000002e212d7224 */ /* 0x001fc800078e022c */
[----:B-1----:R-:W-:-:S04]  /*1710*/  IMAD R44, R34, R47, R45 ;  /* 0x0000002f222c7224 */ /* 0x002fc800078e022d */
[----:B------:R-:W-:-:S04]  /*1720*/  IMAD R45, R35, R48, R44 ;  /* 0x00000030232d7224 */ /* 0x000fc800078e022c */
[----:B--2---:R-:W-:-:S04]  /*1730*/  IMAD R44, R36, R49, R45 ;  /* 0x00000031242c7224 */ /* 0x004fc800078e022d */
[----:B---3--:R-:W-:-:S04]  /*1740*/  IMAD R45, R37, R50, R44 ;  /* 0x00000032252d7224 */ /* 0x008fc800078e022c */
[----:B----4-:R-:W-:Y:S01]  /*1750*/  IMAD R45, R38, R52, R45 ;  /* 0x00000034262d7224 */ /* 0x010fe200078e022d */
[----:B------:R-:W-:Y:S06]  /*1760*/  BRA.DIV UR6, `(.L_x_2838) ;  /* 0x0000000606d47947 */ /* 0x000fec000b800000 */
[----:B------:R-:W0:Y:S02]  /*1770*/  SHFL.DOWN PT, R42, R45, 0x4, 0x181f ;  /* 0x08981f002d2a7f89 */ /* 0x000e2400000e0000 */
[----:B0-----:R-:W-:-:S05]  /*1780*/  IMAD.IADD R42, R45, 0x1, R42 ;  /* 0x000000012d2a7824 */ /* 0x001fca00078e022a */
[----:B------:R-:W0:Y:S02]  /*1790*/  SHFL.DOWN PT, R47, R42, 0x2, 0x181f ;  /* 0x08581f002a2f7f89 */ /* 0x000e2400000e0000 */
[----:B0-----:R-:W-:-:S05]  /*17a0*/  IADD3 R47, PT, PT, R42, R47, RZ ;  /* 0x0000002f2a2f7210 */ /* 0x001fca0007ffe0ff */
[----:B------:R0:W1:Y:S02]  /*17b0*/  SHFL.DOWN PT, R44, R47, 0x1, 0x181f ;  /* 0x08381f002f2c7f89 */ /* 0x00006400000e0000 */
.L_x_2850:
[----:B------:R-:W-:Y:S01]  /*17c0*/  LOP3.LUT P4, RZ, R0, 0x7, RZ, 0xc0, !PT ;  /* 0x0000000700ff7812 */ /* 0x000fe2000788c0ff */
[----:B01----:R-:W-:-:S12]  /*17d0*/  IMAD.IADD R47, R47, 0x1, R44 ;  /* 0x000000012f2f7824 */ /* 0x003fd800078e022c */
[----:B------:R-:W0:Y:S01]  /*17e0*/  @!P4 S2R R45, SR_CgaCtaId ;  /* 0x00000000002dc919 */ /* 0x000e220000008800 */
[----:B------:R-:W-:-:S05]  /*17f0*/  @!P4 VIADD R42, R39, 0x4880 ;  /* 0x00004880272ac836 */ /* 0x000fca0000000000 */
[----:B0-----:R-:W-:Y:S02]  /*1800*/  @!P4 LEA R45, R45, R42, 0x18 ;  /* 0x0000002a2d2dc211 */ /* 0x001fe400078ec0ff */
[C---:B------:R-:W-:Y:S01]  /*1810*/  @!P4 LEA R42, R41.reuse, R10, 0x2 ;  /* 0x0000000a292ac211 */ /* 0x040fe200078e10ff */
[----:B------:R-:W-:-:S03]  /*1820*/  VIADD R41, R41, UR17 ;  /* 0x0000001129297c36 */ /* 0x000fc60008000000 */
[----:B------:R-:W-:-:S05]  /*1830*/  @!P4 LEA R42, R42, R45, 0x2 ;  /* 0x0000002d2a2ac211 */ /* 0x000fca00078e10ff */
        /* <DEDUP_REMOVED lines=8> */
[----:B------:R-:W1:Y:S01]  /*18c0*/  LDCU UR6, c[0x0][0x384] ;  /* 0x00007080ff0677ac */ /* 0x000e620008000800 */
[C---:B------:R-:W-:Y:S01]  /*18d0*/  IADD3 R23, PT, PT, R14.reuse, 0x1, RZ ;  /* 0x000000010e177810 */ /* 0x040fe20007ffe0ff */
[----:B------:R-:W-:Y:S01]  /*18e0*/  IMAD.U32 R24, RZ, RZ, UR8 ;  /* 0x00000008ff187e24 */ /* 0x000fe2000f8e00ff */
[----:B------:R-:W-:Y:S01]  /*18f0*/  BSSY.RECONVERGENT B1, `(.L_x_2842) ;  /* 0x0000029000017945 */ /* 0x000fe20003800200 */
[----:B------:R-:W-:Y:S01]  /*1900*/  ISETP.GE.U32.AND P1, PT, R14, 0x3, PT ;  /* 0x000000030e00780c */ /* 0x000fe20003f26070 */
[----:B------:R-:W-:Y:S01]  /*1910*/  IMAD.MOV.U32 R37, RZ, RZ, R0 ;  /* 0x000000ffff257224 */ /* 0x000fe200078e0000 */
[----:B------:R-:W-:-:S04]  /*1920*/  LOP3.LUT R30, R23, 0x3, RZ, 0xc0, !PT ;  /* 0x00000003171e7812 */ /* 0x000fc800078ec0ff */
[----:B------:R-:W-:Y:S02]  /*1930*/  ISETP.NE.AND P0, PT, R30, RZ, PT ;  /* 0x000000ff1e00720c */ /* 0x000fe40003f05270 */
[----:B-1----:R-:W-:-:S05]  /*1940*/  MOV R23, UR6 ;  /* 0x0000000600177c02 */ /* 0x002fca0008000f00 */
[----:B------:R-:W-:Y:S01]  /*1950*/  IMAD R23, R23, R24, UR9 ;  /* 0x0000000917177e24 */ /* 0x000fe2000f8e0218 */
[----:B0-----:R-:W-:-:S05]  /*1960*/  SHF.L.U32 R27, R27, 0x2, RZ ;  /* 0x000000021b1b7819 */ /* 0x001fca00000006ff */
[----:B------:R-:W-:Y:S05]  /*1970*/  @!P0 BRA `(.L_x_2843) ;  /* 0x0000000000808947 */ /* 0x000fea0003800000 */
[----:B------:R-:W0:Y:S01]  /*1980*/  LDS R31, [R16] ;  /* 0x00000000101f7984 */ /* 0x000e220000000800 */
[----:B------:R-:W1:Y:S01]  /*1990*/  LDC.64 R24, c[0x0][0x3a0] ;  /* 0x0000e800ff187b82 */ /* 0x000e620000000a00 */
[----:B------:R-:W-:Y:S02]  /*19a0*/  LOP3.LUT R26, R0, 0x3, RZ, 0xc0, !PT ;  /* 0x00000003001a7812 */ /* 0x000fe400078ec0ff */
[----:B------:R-:W-:Y:S02]  /*19b0*/  SHF.R.U32.HI R29, RZ, 0x2, R0 ;  /* 0x00000002ff1d7819 */ /* 0x000fe40000011600 */
[----:B------:R-:W-:Y:S02]  /*19c0*/  ISETP.NE.AND P0, PT, R30, 0x1, PT ;  /* 0x000000011e00780c */ /* 0x000fe40003f05270 */
[----:B------:R-:W-:Y:S01]  /*19d0*/  IADD3 R37, PT, PT, R0, UR11, RZ ;  /* 0x0000000b00257c10 */ /* 0x000fe2000fffe0ff */
[----:B------:R-:W-:-:S04]  /*19e0*/  IMAD R26, R29, UR7, R26 ;  /* 0x000000071d1a7c24 */ /* 0x000fc8000f8e021a */
[----:B------:R-:W-:-:S04]  /*19f0*/  IMAD.IADD R29, R23, 0x1, R26 ;  /* 0x00000001171d7824 */ /* 0x000fc800078e021a */
[----:B-1----:R-:W-:-:S05]  /*1a00*/  IMAD.WIDE R28, R29, 0x4, R24 ;  /* 0x000000041d1c7825 */ /* 0x002fca00078e0218 */
[----:B0-----:R0:W-:Y:S01]  /*1a10*/  STG.E desc[UR18][R28.64], R31 ;  /* 0x0000001f1c007986 */ /* 0x0011e2000c101912 */
[----:B------:R-:W-:Y:S05]  /*1a20*/  @!P0 BRA `(.L_x_2843) ;  /* 0x0000000000548947 */ /* 0x000fea0003800000 */
[----:B------:R-:W-:Y:S01]  /*1a30*/  ISETP.NE.AND P0, PT, R30, 0x2, PT ;  /* 0x000000021e00780c */ /* 0x000fe20003f05270 */
[----:B------:R-:W-:Y:S01]  /*1a40*/  IMAD.IADD R30, R27, 0x1, R16 ;  /* 0x000000011b1e7824 */ /* 0x000fe200078e0210 */
[C---:B------:R-:W-:Y:S01]  /*1a50*/  LOP3.LUT R26, R37.reuse, 0x3, RZ, 0xc0, !PT ;  /* 0x00000003251a7812 */ /* 0x040fe200078ec0ff */
[----:B------:R-:W-:Y:S01]  /*1a60*/  VIADD R32, R37, UR11 ;  /* 0x0000000b25207c36 */ /* 0x000fe20008000000 */
[----:B0-----:R-:W-:Y:S02]  /*1a70*/  SHF.R.U32.HI R29, RZ, 0x2, R37 ;  /* 0x00000002ff1d7819 */ /* 0x001fe40000011625 */
[----:B------:R-:W-:Y:S01]  /*1a80*/  IADD3 R35, PT, PT, R27, R30, RZ ;  /* 0x0000001e1b237210 */ /* 0x000fe20007ffe0ff */
[----:B------:R-:W0:Y:S01]  /*1a90*/  LDS R31, [R30] ;  /* 0x000000001e1f7984 */ /* 0x000e220000000800 */
[----:B------:R-:W-:Y:S02]  /*1aa0*/  IMAD.MOV.U32 R37, RZ, RZ, R32 ;  /* 0x000000ffff257224 */ /* 0x000fe400078e0020 */
[----:B------:R-:W-:-:S03]  /*1ab0*/  IMAD R26, R29, UR7, R26 ;  /* 0x000000071d1a7c24 */ /* 0x000fc6000f8e021a */
[----:B------:R-:W1:Y:S01]  /*1ac0*/  @P0 LDS R35, [R35] ;  /* 0x0000000023230984 */ /* 0x000e620000000800 */
[C---:B------:R-:W-:Y:S02]  /*1ad0*/  @P0 LOP3.LUT R28, R32.reuse, 0x3, RZ, 0xc0, !PT ;  /* 0x00000003201c0812 */ /* 0x040fe400078ec0ff */
[----:B------:R-:W-:Y:S02]  /*1ae0*/  @P0 SHF.R.U32.HI R33, RZ, 0x2, R32 ;  /* 0x00000002ff210819 */ /* 0x000fe40000011620 */
[----:B------:R-:W-:Y:S02]  /*1af0*/  IADD3 R29, PT, PT, R23, R26, RZ ;  /* 0x0000001a171d7210 */ /* 0x000fe40007ffe0ff */
[----:B------:R-:W-:Y:S01]  /*1b00*/  IADD3 R26, PT, PT, R32, UR11, RZ ;  /* 0x0000000b201a7c10 */ /* 0x000fe2000fffe0ff */
[----:B------:R-:W-:-:S03]  /*1b10*/  @P0 IMAD R28, R33, UR7, R28 ;  /* 0x00000007211c0c24 */ /* 0x000fc6000f8e021c */
[----:B------:R-:W-:Y:S01]  /*1b20*/  @P0 MOV R37, R26 ;  /* 0x0000001a00250202 */ /* 0x000fe20000000f00 */
[----:B------:R-:W-:Y:S02]  /*1b30*/  @P0 IMAD.IADD R33, R23, 0x1, R28 ;  /* 0x0000000117210824 */ /* 0x000fe400078e021c */
[----:B------:R-:W-:-:S04]  /*1b40*/  IMAD.WIDE R28, R29, 0x4, R24 ;  /* 0x000000041d1c7825 */ /* 0x000fc800078e0218 */
[----:B------:R-:W-:Y:S01]  /*1b50*/  @P0 IMAD.WIDE R24, R33, 0x4, R24 ;  /* 0x0000000421180825 */ /* 0x000fe200078e0218 */
[----:B0-----:R2:W-:Y:S04]  /*1b60*/  STG.E desc[UR18][R28.64], R31 ;  /* 0x0000001f1c007986 */ /* 0x0015e8000c101912 */
[----:B-1----:R2:W-:Y:S02]  /*1b70*/  @P0 STG.E desc[UR18][R24.64], R35 ;  /* 0x0000002318000986 */ /* 0x0025e4000c101912 */
.L_x_2843:
[----:B------:R-:W-:Y:S05]  /*1b80*/  BSYNC.RECONVERGENT B1 ;  /* 0x0000000000017941 */ /* 0x000fea0003800200 */
.L_x_2842:
[----:B------:R-:W-:Y:S05]  /*1b90*/  @!P1 BRA `(.L_x_2841) ;  /* 0x0000000000b09947 */ /* 0x000fea0003800000 */
[----:B------:R-:W1:Y:S01]  /*1ba0*/  S2R R34, SR_CgaCtaId ;  /* 0x0000000000227919 */ /* 0x000e620000008800 */
[C---:B--2---:R-:W-:Y:S01]  /*1bb0*/  VIADD R24, R37.reuse, UR11 ;  /* 0x0000000b25187c36 */ /* 0x044fe20008000000 */
[----:B------:R-:W-:Y:S02]  /*1bc0*/  MOV R25, 0x400 ;  /* 0x0000040000197802 */ /* 0x000fe40000000f00 */
[----:B------:R-:W-:Y:S02]  /*1bd0*/  LOP3.LUT R26, R37, 0x3, RZ, 0xc0, !PT ;  /* 0x00000003251a7812 */ /* 0x000fe400078ec0ff */
[----:B------:R-:W-:Y:S02]  /*1be0*/  IADD3 R25, PT, PT, R25, 0x4880, RZ ;  /* 0x0000488019197810 */ /* 0x000fe40007ffe0ff */
[----:B------:R-:W-:Y:S01]  /*1bf0*/  LOP3.LUT R24, R24, 0x3, RZ, 0xc0, !PT ;  /* 0x0000000318187812 */ /* 0x000fe200078ec0ff */
[----:B------:R-:W-:-:S03]  /*1c00*/  IMAD.IADD R26, R23, 0x1, R26 ;  /* 0x00000001171a7824 */ /* 0x000fc600078e021a */
[----:B------:R-:W-:Y:S02]  /*1c10*/  IADD3 R35, PT, PT, R23, R24, RZ ;  /* 0x0000001817237210 */ /* 0x000fe40007ffe0ff */
[----:B-1----:R-:W-:-:S07]  /*1c20*/  LEA R34, R34, R25, 0x18 ;  /* 0x0000001922227211 */ /* 0x002fce00078ec0ff */
.L_x_2844:
[C---:B0--3--:R-:W-:Y:S01]  /*1c30*/  IMAD R28, R37.reuse, 0x4, R34 ;  /* 0x00000004251c7824 */ /* 0x049fe200078e0222 */
[----:B------:R-:W0:Y:S01]  /*1c40*/  LDC.64 R24, c[0x0][0x3a0] ;  /* 0x0000e800ff187b82 */ /* 0x000e220000000a00 */
[----:B------:R-:W-:Y:S01]  /*1c50*/  VIADD R30, R37, UR11 ;  /* 0x0000000b251e7c36 */ /* 0x000fe20008000000 */
[----:B------:R-:W-:Y:S02]  /*1c60*/  SHF.R.U32.HI R29, RZ, 0x2, R37 ;  /* 0x00000002ff1d7819 */ /* 0x000fe40000011625 */
[----:B------:R-:W-:Y:S01]  /*1c70*/  IADD3 R32, PT, PT, R27, R28, RZ ;  /* 0x0000001c1b207210 */ /* 0x000fe20007ffe0ff */
[----:B------:R1:W2:Y:S01]  /*1c80*/  LDS R39, [R28] ;  /* 0x000000001c277984 */ /* 0x0002a20000000800 */
[----:B------:R-:W-:Y:S01]  /*1c90*/  IADD3 R31, PT, PT, R30, UR11, RZ ;  /* 0x0000000b1e1f7c10 */ /* 0x000fe2000fffe0ff */
[----:B------:R-:W-:Y:S01]  /*1ca0*/  IMAD R29, R29, UR7, R26 ;  /* 0x000000071d1d7c24 */ /* 0x000fe2000f8e021a */
[----:B------:R-:W-:Y:S01]  /*1cb0*/  SHF.R.U32.HI R30, RZ, 0x2, R30 ;  /* 0x00000002ff1e7819 */ /* 0x000fe2000001161e */
[----:B------:R-:W-:Y:S01]  /*1cc0*/  IMAD.IADD R38, R27, 0x1, R32 ;  /* 0x000000011b267824 */ /* 0x000fe200078e0220 */
[----:B------:R3:W4:Y:S01]  /*1cd0*/  LDS R41, [R32] ;  /* 0x0000000020297984 */ /* 0x0007220000000800 */
[C---:B------:R-:W-:Y:S01]  /*1ce0*/  VIADD R40, R31.reuse, UR11 ;  /* 0x0000000b1f287c36 */ /* 0x040fe20008000000 */
[----:B------:R-:W-:-:S02]  /*1cf0*/  LOP3.LUT R36, R31, 0x3, RZ, 0xc0, !PT ;  /* 0x000000031f247812 */ /* 0x000fc400078ec0ff */
[----:B------:R-:W-:Y:S01]  /*1d00*/  IADD3 R44, PT, PT, R27, R38, RZ ;  /* 0x000000261b2c7210 */ /* 0x000fe20007ffe0ff */
[----:B------:R-:W5:Y:S01]  /*1d10*/  LDS R45, [R38] ;  /* 0x00000000262d7984 */ /* 0x000f620000000800 */
[----:B------:R-:W-:Y:S02]  /*1d20*/  LOP3.LUT R42, R40, 0x3, RZ, 0xc0, !PT ;  /* 0x00000003282a7812 */ /* 0x000fe400078ec0ff */
[----:B-1----:R-:W-:Y:S01]  /*1d30*/  SHF.R.U32.HI R28, RZ, 0x2, R31 ;  /* 0x00000002ff1c7819 */ /* 0x002fe2000001161f */
[----:B------:R-:W1:Y:S01]  /*1d40*/  LDS R47, [R44] ;  /* 0x000000002c2f7984 */ /* 0x000e620000000800 */
[C---:B------:R-:W-:Y:S01]  /*1d50*/  IADD3 R33, PT, PT, R23.reuse, R36, RZ ;  /* 0x0000002417217210 */ /* 0x040fe20007ffe0ff */
[----:B------:R-:W-:Y:S01]  /*1d60*/  IMAD.IADD R37, R23, 0x1, R42 ;  /* 0x0000000117257824 */ /* 0x000fe200078e022a */
[----:B---3--:R-:W-:Y:S01]  /*1d70*/  SHF.R.U32.HI R32, RZ, 0x2, R40 ;  /* 0x00000002ff207819 */ /* 0x008fe20000011628 */
[----:B------:R-:W-:Y:S02]  /*1d80*/  IMAD R31, R30, UR7, R35 ;  /* 0x000000071e1f7c24 */ /* 0x000fe4000f8e0223 */
[----:B------:R-:W-:-:S02]  /*1d90*/  IMAD R33, R28, UR7, R33 ;  /* 0x000000071c217c24 */ /* 0x000fc4000f8e0221 */
[----:B------:R-:W-:Y:S02]  /*1da0*/  IMAD R37, R32, UR7, R37 ;  /* 0x0000000720257c24 */ /* 0x000fe4000f8e0225 */
[----:B0-----:R-:W-:-:S04]  /*1db0*/  IMAD.WIDE R28, R29, 0x4, R24 ;  /* 0x000000041d1c7825 */ /* 0x001fc800078e0218 */
[----:B------:R-:W-:-:S04]  /*1dc0*/  IMAD.WIDE R30, R31, 0x4, R24 ;  /* 0x000000041f1e7825 */ /* 0x000fc800078e0218 */
[----:B------:R-:W-:-:S04]  /*1dd0*/  IMAD.WIDE R32, R33, 0x4, R24 ;  /* 0x0000000421207825 */ /* 0x000fc800078e0218 */
[----:B------:R-:W-:Y:S01]  /*1de0*/  IMAD.WIDE R24, R37, 0x4, R24 ;  /* 0x0000000425187825 */ /* 0x000fe200078e0218 */
[----:B------:R-:W-:Y:S01]  /*1df0*/  IADD3 R37, PT, PT, R40, UR11, RZ ;  /* 0x0000000b28257c10 */ /* 0x000fe2000fffe0ff */
[----:B--2---:R3:W-:Y:S03]  /*1e00*/  STG.E desc[UR18][R28.64], R39 ;  /* 0x000000271c007986 */ /* 0x0047e6000c101912 */
[----:B------:R-:W-:Y:S01]  /*1e10*/  ISETP.GE.U32.AND P0, PT, R37, 0x80, PT ;  /* 0x000000802500780c */ /* 0x000fe20003f06070 */
[----:B----4-:R3:W-:Y:S04]  /*1e20*/  STG.E desc[UR18][R30.64], R41 ;  /* 0x000000291e007986 */ /* 0x0107e8000c101912 */
[----:B-----5:R3:W-:Y:S04]  /*1e30*/  STG.E desc[UR18][R32.64], R45 ;  /* 0x0000002d20007986 */ /* 0x0207e8000c101912 */
[----:B-1----:R3:W-:Y:S04]  /*1e40*/  STG.E desc[UR18][R24.64], R47 ;  /* 0x0000002f18007986 */ /* 0x0027e8000c101912 */
[----:B------:R-:W-:Y:S05]  /*1e50*/  @!P0 BRA `(.L_x_2844) ;  /* 0xfffffffc00748947 */ /* 0x000fea000383ffff */
.L_x_2841:
[----:B------:R-:W-:Y:S05]  /*1e60*/  BSYNC.RECONVERGENT B0 ;  /* 0x0000000000007941 */ /* 0x000fea0003800200 */
.L_x_2840:
[----:B------:R-:W-:Y:S02]  /*1e70*/  USHF.L.U32 UR6, UR16, 0x2, URZ ;  /* 0x0000000210067899 */ /* 0x000fe400080006ff */
[----:B------:R-:W-:-:S04]  /*1e80*/  UIADD3 UR8, UPT, UPT, UR16, UR8, URZ ;  /* 0x0000000810087290 */ /* 0x000fc8000fffe0ff */
[----:B------:R-:W-:-:S09]  /*1e90*/  UISETP.GE.U32.AND UP0, UPT, UR8, UR6, UPT ;  /* 0x000000060800728c */ /* 0x000fd2000bf06070 */
[----:B------:R-:W-:Y:S05]  /*1ea0*/  BRA.U !UP0, `(.L_x_2845) ;  /* 0xffffffe908a47547 */ /* 0x000fea000b83ffff */
[----:B------:R-:W-:Y:S05]  /*1eb0*/  EXIT ;  /* 0x000000000000794d */ /* 0x000fea0003800000 */
.L_x_2838:
[----:B------:R-:W-:Y:S01]  /*1ec0*/  HFMA2 R49, -RZ, RZ, 0, 0.0020122528076171875 ;  /* 0x0000181fff317431 */ /* 0x000fe200000001ff */
[----:B------:R-:W-:Y:S01]  /*1ed0*/  BSSY B0, `(.L_x_2846) ;  /* 0x0000006000007945 */ /* 0x000fe20003800000 */
[----:B------:R-:W-:Y:S02]  /*1ee0*/  IMAD.MOV.U32 R48, RZ, RZ, 0x4 ;  /* 0x00000004ff307424 */ /* 0x000fe400078e00ff */
[----:B------:R-:W-:-:S07]  /*1ef0*/  IMAD.MOV.U32 R46, RZ, RZ, -0x1 ;  /* 0xffffffffff2e7424 */ /* 0x000fce00078e00ff */
[----:B------:R-:W-:Y:S05]  /*1f00*/  WARPSYNC.COLLECTIVE R46, `(.L_x_2847) ;  /* 0x000000002e087348 */ /* 0x000fea0003c00000 */
[----:B------:R0:W1:Y:S02]  /*1f10*/  SHFL.DOWN P4, R44, R45, R48, R49 ;  /* 0x080000302d2c7389 */ /* 0x0000640000080031 */
[----:B01----:R-:W-:Y:S05]  /*1f20*/  ENDCOLLECTIVE ;  /* 0x000000000000791b */ /* 0x003fea0003800000 */
.L_x_2847:
[----:B------:R-:W-:Y:S05]  /*1f30*/  BSYNC B0 ;  /* 0x0000000000007941 */ /* 0x000fea0003800000 */
.L_x_2846:
[----:B------:R-:W-:Y:S01]  /*1f40*/  MOV R42, R44 ;  /* 0x0000002c002a7202 */ /* 0x000fe20000000f00 */
[----:B------:R-:W-:Y:S02]  /*1f50*/  HFMA2 R49, -RZ, RZ, 0, 0.0020122528076171875 ;  /* 0x0000181fff317431 */ /* 0x000fe400000001ff */
[----:B------:R-:W-:Y:S02]  /*1f60*/  IMAD.MOV.U32 R48, RZ, RZ, 0x2 ;  /* 0x00000002ff307424 */ /* 0x000fe400078e00ff */
[----:B------:R-:W-:Y:S02]  /*1f70*/  IMAD.MOV.U32 R46, RZ, RZ, -0x1 ;  /* 0xffffffffff2e7424 */ /* 0x000fe400078e00ff */
[----:B------:R-:W-:-:S05]  /*1f80*/  IMAD.IADD R42, R45, 0x1, R42 ;  /* 0x000000012d2a7824 */ /* 0x000fca00078e022a */
[----:B------:R-:W-:-:S07]  /*1f90*/  MOV R45, R42 ;  /* 0x0000002a002d7202 */ /* 0x000fce0000000f00 */
[----:B------:R-:W-:Y:S05]  /*1fa0*/  WARPSYNC.COLLECTIVE R46, `(.L_x_2848) ;  /* 0x000000002e087348 */ /* 0x000fea0003c00000 */
[----:B------:R0:W1:Y:S02]  /*1fb0*/  SHFL.DOWN P4, R44, R45, R48, R49 ;  /* 0x080000302d2c7389 */ /* 0x0000640000080031 */
[----:B01----:R-:W-:Y:S05]  /*1fc0*/  ENDCOLLECTIVE ;  /* 0x000000000000791b */ /* 0x003fea0003800000 */
.L_x_2848:
[----:B------:R-:W-:Y:S01]  /*1fd0*/  IMAD.MOV.U32 R48, RZ, RZ, 0x1 ;  /* 0x00000001ff307424 */ /* 0x000fe200078e00ff */
[----:B------:R-:W-:-:S05]  /*1fe0*/  MOV R47, R44 ;  /* 0x0000002c002f7202 */ /* 0x000fca0000000f00 */
[----:B------:R-:W-:-:S05]  /*1ff0*/  IMAD.IADD R47, R42, 0x1, R47 ;  /* 0x000000012a2f7824 */ /* 0x000fca00078e022f */
[----:B------:R-:W-:-:S07]  /*2000*/  MOV R45, R47 ;  /* 0x0000002f002d7202 */ /* 0x000fce0000000f00 */
[----:B------:R-:W-:Y:S05]  /*2010*/  WARPSYNC.COLLECTIVE R46, `(.L_x_2849) ;  /* 0x000000002e087348 */ /* 0x000fea0003c00000 */
[----:B------:R0:W1:Y:S02]  /*2020*/  SHFL.DOWN P4, R44, R45, R48, R49 ;  /* 0x080000302d2c7389 */ /* 0x0000640000080031 */
[----:B01----:R-:W-:Y:S05]  /*2030*/  ENDCOLLECTIVE ;  /* 0x000000000000791b */ /* 0x003fea0003800000 */
.L_x_2849:
[----:B------:R-:W-:Y:S05]  /*2040*/  BRA `(.L_x_2850) ;  /* 0xfffffff400dc7947 */ /* 0x000fea000383ffff */
        .weak           $__internal_30_$__cuda_sm20_div_u16
        .type           $__internal_30_$__cuda_sm20_div_u16,@function
        .size           $__internal_30_$__cuda_sm20_div_u16,(.L_x_57981 - $__internal_30_$__cuda_sm20_div_u16)
$__internal_30_$__cuda_sm20_div_u16:
[----:B------:R-:W0:Y:S01]  /*2050*/  I2F.U16 R4, R20 ;  /* 0x0000001400047306 */ /* 0x000e220000101000 */
[----:B------:R-:W-:Y:S01]  /*2060*/  HFMA2 R5, -RZ, RZ, 15, 0 ;  /* 0x4b800000ff057431 */ /* 0x000fe200000001ff */
        /* <DEDUP_REMOVED lines=16> */
[----:B------:R-:W-:Y:S06]  /*2170*/  RET.REL.NODEC R4 `(_Z9cuda_gemmIiLi256ELi4ELi1ELi512ELi128ELi128ELi32ELi0ELi1EEviiiPT_S1_S1_ii) ;  /* 0xffffffdc04a07950 */ /* 0x000fec0003c3ffff */
.L_x_2851:
        /* <DEDUP_REMOVED lines=16> */
.L_x_57981:


//--------------------- .text._Z9cuda_gemmIiLi256ELi4ELi1ELi512ELi128ELi128ELi32ELi0ELi0EEviiiPT_S1_S1_ii --------------------------
	.section	.text._Z9cuda_gemmIiLi256ELi4ELi1ELi512ELi128ELi128ELi32ELi0ELi0EEviiiPT_S1_S1_ii,"ax",@progbits
	.align	128
        .global         _Z9cuda_gemmIiLi256ELi4ELi1ELi512ELi128ELi128ELi32ELi0ELi0EEviiiPT_S1_S1_ii
        .type           _Z9cuda_gemmIiLi256ELi4ELi1ELi512ELi128ELi128ELi32ELi0ELi0EEviiiPT_S1_S1_ii,@function
        .size           _Z9cuda_gemmIiLi256ELi4ELi1ELi512ELi128ELi128ELi32ELi0ELi0EEviiiPT_S1_S1_ii,(.L_x_57982 - _Z9cuda_gemmIiLi256ELi4ELi1ELi512ELi128ELi128ELi32ELi0ELi0EEviiiPT_S1_S1_ii)
        .other          _Z9cuda_gemmIiLi256ELi4ELi1ELi512ELi128ELi128ELi32ELi0ELi0EEviiiPT_S1_S1_ii,@"STO_CUDA_ENTRY STV_DEFAULT"
_Z9cuda_gemmIiLi256ELi4ELi1ELi512ELi128ELi128ELi32ELi0ELi0EEviiiPT_S1_S1_ii:
.text._Z9cuda_gemmIiLi256ELi4ELi1ELi512ELi128ELi128ELi32ELi0ELi0EEviiiPT_S1_S1_ii:
        /* <DEDUP_REMOVED lines=41> */
.L_x_2852:
[----:B------:R-:W0:Y:S02]  /*0290*/  S2UR UR10, SR_CTAID.X ;  /* 0x00000000000a79c3 */ /* 0x000e240000002500 */
[----:B0-----:R-:W-:Y:S02]  /*02a0*/  USHF.R.U32.HI UR7, URZ, 0x6, UR10 ;  /* 0x00000006ff077899 */ /* 0x001fe4000801160a */
[----:B------:R-:W-:-:S12]  /*02b0*/  ULOP3.LUT UR10, UR10, 0x3f, URZ, 0xc0, !UPT ;  /* 0x0000003f0a0a7892 */ /* 0x000fd8000f8ec0ff */
.L_x_2853:
[----:B------:R-:W-:Y:S01]  /*02c0*/  IMAD.U32 R0, RZ, RZ, UR11 ;  /* 0x0000000bff007e24 */ /* 0x000fe2000f8e00ff */
[----:B------:R-:W-:Y:S01]  /*02d0*/  UMOV UR4, URZ ;  /* 0x000000ff00047c82 */ /* 0x000fe20008000000 */
[----:B------:R-:W0:Y:S01]  /*02e0*/  LDCU UR18, c[0x0][0x360] ;  /* 0x00006c00ff1277ac */ /* 0x000e220008000800 */
[----:B------:R-:W1:Y:S02]  /*02f0*/  LDC R8, c[0x0][0x374] ;  /* 0x0000dd00ff087b82 */ /* 0x000e640000000800 */
[----:B------:R-:W-:-:S04]  /*0300*/  IABS R0, R0 ;  /* 0x0000000000007213 */ /* 0x000fc80000000000 */
[----:B------:R-:W-:Y:S02]  /*0310*/  R2UR UR8, R0 ;  /* 0x00000000000872ca */ /* 0x000fe400000e0000 */
[----:B------:R-:W2:Y:S11]  /*0320*/  S2UR UR13, SR_CTAID.Y ;  /* 0x00000000000d79c3 */ /* 0x000eb60000002600 */
[----:B------:R-:W3:Y:S08]  /*0330*/  I2F.RP R0, UR8 ;  /* 0x0000000800007d06 */ /* 0x000ef00008209400 */
[----:B---3--:R-:W3:Y:S02]  /*0340*/  MUFU.RCP R0, R0 ;  /* 0x0000000000007308 */ /* 0x008ee40000001000 */
[----:B---3--:R-:W-:-:S02]  /*0350*/  VIADD R2, R0, 0xffffffe ;  /* 0x0ffffffe00027836 */ /* 0x008fc40000000000 */
[----:B------:R-:W3:Y:S04]  /*0360*/  S2R R0, SR_TID.X ;  /* 0x0000000000007919 */ /* 0x000ee80000002100 */
        /* <DEDUP_REMOVED lines=21> */
[----:B------:R-:W4:Y:S01]  /*04c0*/  I2F.U32.RP R7, UR17 ;  /* 0x0000001100077d06 */ /* 0x000f220008209000 */
[----:B------:R-:W-:-:S04]  /*04d0*/  UISETP.LT.AND UP1, UPT, UR6, 0x100, UPT ;  /* 0x000001000600788c */ /* 0x000fc8000bf21270 */
[----:B------:R-:W-:-:S04]  /*04e0*/  USEL UR6, UR6, 0x100, UP1 ;  /* 0x0000010006067887 */ /* 0x000fc80008800000 */
[----:B------:R-:W-:Y:S02]  /*04f0*/  ULOP3.LUT UR4, URZ, UR6, URZ, 0x33, !UPT ;  /* 0x00000006ff047292 */ /* 0x000fe4000f8e33ff */
[----:B------:R-:W-:Y:S01]  /*0500*/  IMAD R5, RZ, RZ, -UR6 ;  /* 0x80000006ff057e24 */ /* 0x000fe2000f8e02ff */
[----:B------:R-:W-:Y:S02]  /*0510*/  UISETP.NE.U32.AND UP1, UPT, UR6, URZ, UPT ;  /* 0x000000ff0600728c */ /* 0x000fe4000bf25070 */
[----:B------:R-:W5:Y:S01]  /*0520*/  I2F.U32.RP R4, UR6 ;  /* 0x0000000600047d06 */ /* 0x000f620008209000 */
[----:B------:R-:W-:-:S07]  /*0530*/  IMAD.U32 R9, RZ, RZ, UR4 ;  /* 0x00000004ff097e24 */ /* 0x000fce000f8e00ff */
[----:B----4-:R-:W-:Y:S08]  /*0540*/  MUFU.RCP R7, R7 ;  /* 0x0000000700077308 */ /* 0x010ff00000001000 */
[----:B-----5:R-:W4:Y:S02]  /*0550*/  MUFU.RCP R4, R4 ;  /* 0x0000000400047308 */ /* 0x020f240000001000 */
[----:B----4-:R-:W-:-:S02]  /*0560*/  VIADD R2, R4, 0xffffffe ;  /* 0x0ffffffe04027836 */ /* 0x010fc40000000000 */
[----:B------:R-:W-:-:S04]  /*0570*/  VIADD R4, R7, 0xffffffe ;  /* 0x0ffffffe07047836 */ /* 0x000fc80000000000 */
[----:B------:R4:W5:Y:S02]  /*0580*/  F2I.FTZ.U32.TRUNC.NTZ R3, R2 ;  /* 0x0000000200037305 */ /* 0x000964000021f000 */
[----:B----4-:R-:W-:Y:S02]  /*0590*/  IMAD.MOV.U32 R2, RZ, RZ, RZ ;  /* 0x000000ffff027224 */ /* 0x010fe400078e00ff */
[----:B-----5:R-:W-:-:S04]  /*05a0*/  IMAD R5, R5, R3, RZ ;  /* 0x0000000305057224 */ /* 0x020fc800078e02ff */
[----:B------:R-:W-:-:S06]  /*05b0*/  IMAD.HI.U32 R3, R3, R5, R2 ;  /* 0x0000000503037227 */ /* 0x000fcc00078e0002 */
[----:B---3--:R-:W-:-:S05]  /*05c0*/  IMAD.HI.U32 R6, R3, R0, RZ ;  /* 0x0000000003067227 */ /* 0x008fca00078e00ff */
[----:B------:R-:W-:-:S05]  /*05d0*/  IADD3 R5, PT, PT, -R6, RZ, RZ ;  /* 0x000000ff06057210 */ /* 0x000fca0007ffe1ff */
[----:B------:R-:W-:Y:S02]  /*05e0*/  IMAD R2, R5, UR6, R0 ;  /* 0x0000000605027c24 */ /* 0x000fe4000f8e0200 */
[----:B------:R3:W4:Y:S03]  /*05f0*/  F2I.FTZ.U32.TRUNC.NTZ R5, R4 ;  /* 0x0000000400057305 */ /* 0x000726000021f000 */
[----:B------:R-:W-:Y:S01]  /*0600*/  ISETP.GE.U32.AND P0, PT, R2, UR6, PT ;  /* 0x0000000602007c0c */ /* 0x000fe2000bf06070 */
[----:B---3--:R-:W-:Y:S02]  /*0610*/  IMAD.MOV.U32 R4, RZ, RZ, RZ ;  /* 0x000000ffff047224 */ /* 0x008fe400078e00ff */
[----:B----4-:R-:W-:-:S10]  /*0620*/  IMAD.MOV R7, RZ, RZ, -R5 ;  /* 0x000000ffff077224 */ /* 0x010fd400078e0a05 */
[----:B------:R-:W-:Y:S02]  /*0630*/  @P0 VIADD R2, R2, -UR6 ;  /* 0x8000000602020c36 */ /* 0x000fe40008000000 */
[----:B------:R-:W-:Y:S01]  /*0640*/  @P0 VIADD R6, R6, 0x1 ;  /* 0x0000000106060836 */ /* 0x000fe20000000000 */
[----:B------:R-:W-:Y:S01]  /*0650*/  PLOP3.LUT P0, PT, PT, PT, UP1, 0x80, 0x8 ;  /* 0x000000000008781c */ /* 0x000fe20003f0f018 */
[----:B------:R-:W-:Y:S01]  /*0660*/  IMAD R7, R7, UR17, RZ ;  /* 0x0000001107077c24 */ /* 0x000fe2000f8e02ff */
[----:B------:R-:W-:Y:S01]  /*0670*/  ISETP.GE.U32.AND P1, PT, R2, UR6, PT ;  /* 0x0000000602007c0c */ /* 0x000fe2000bf26070 */
[----:B-1----:R-:W-:Y:S02]  /*0680*/  IMAD.SHL.U32 R2, R8, 0x4, RZ ;  /* 0x0000000408027824 */ /* 0x002fe400078e00ff */
[----:B------:R-:W-:-:S03]  /*0690*/  IMAD.HI.U32 R5, R5, R7, R4 ;  /* 0x0000000705057227 */ /* 0x000fc600078e0004 */
[----:B--2---:R-:W-:-:S07]  /*06a0*/  ISETP.LE.U32.AND P2, PT, R2, UR13, PT ;  /* 0x0000000d02007c0c */ /* 0x004fce000bf43070 */
[----:B------:R-:W-:-:S04]  /*06b0*/  @P1 IADD3 R6, PT, PT, R6, 0x1, RZ ;  /* 0x0000000106061810 */ /* 0x000fc80007ffe0ff */
[----:B------:R-:W-:-:S05]  /*06c0*/  SEL R2, R9, R6, !P0 ;  /* 0x0000000609027207 */ /* 0x000fca0004000000 */
[----:B------:R-:W-:Y:S01]  /*06d0*/  IMAD.MOV R7, RZ, RZ, -R2 ;  /* 0x000000ffff077224 */ /* 0x000fe200078e0a02 */
[----:B0-----:R-:W-:Y:S06]  /*06e0*/  @P2 EXIT ;  /* 0x000000000000294d */ /* 0x001fec0003800000 */
[----:B------:R-:W-:Y:S01]  /*06f0*/  IMAD R4, R7, UR6, R0 ;  /* 0x0000000607047c24 */ /* 0x000fe2000f8e0200 */
[----:B------:R-:W-:Y:S01]  /*0700*/  R2UR UR8, R3 ;  /* 0x00000000030872ca */ /* 0x000fe200000e0000 */
[C---:B------:R-:W-:Y:S01]  /*0710*/  IMAD.HI.U32 R6, R5.reuse, R0, RZ ;  /* 0x0000000005067227 */ /* 0x040fe200078e00ff */
[----:B------:R-:W-:Y:S01]  /*0720*/  USHF.R.S32.HI UR14, URZ, 0x1f, UR12 ;  /* 0x0000001fff0e7899 */ /* 0x000fe2000801140c */
[----:B------:R-:W-:Y:S01]  /*0730*/  ISETP.NE.U32.AND P2, PT, RZ, UR17, PT ;  /* 0x00000011ff007c0c */ /* 0x000fe2000bf45070 */
[----:B------:R-:W-:Y:S01]  /*0740*/  UISETP.LT.U32.AND UP4, UPT, UR11, 0x10, UPT ;  /* 0x000000100b00788c */ /* 0x000fe2000bf81070 */
[----:B------:R-:W-:Y:S01]  /*0750*/  IMAD.HI.U32 R5, R5, R4, RZ ;  /* 0x0000000405057227 */ /* 0x000fe200078e00ff */
[----:B------:R-:W-:Y:S01]  /*0760*/  ULEA.HI UR12, UR14, UR12, URZ, 0x2 ;  /* 0x0000000c0e0c7291 */ /* 0x000fe2000f8f10ff */
[----:B------:R-:W-:Y:S01]  /*0770*/  MOV R14, 0xa40 ;  /* 0x00000a40000e7802 */ /* 0x000fe20000000f00 */
[----:B------:R-:W-:Y:S01]  /*0780*/  USHF.L.U32 UR19, UR10, 0x9, URZ ;  /* 0x000000090a137899 */ /* 0x000fe200080006ff */
[----:B------:R-:W-:Y:S01]  /*0790*/  IMAD.MOV R9, RZ, RZ, -R6 ;  /* 0x000000ffff097224 */ /* 0x000fe200078e0a06 */
[----:B------:R-:W-:Y:S01]  /*07a0*/  USHF.R.S32.HI UR12, URZ, 0x2, UR12 ;  /* 0x00000002ff0c7899 */ /* 0x000fe2000801140c */
[----:B------:R-:W-:Y:S01]  /*07b0*/  IMAD.MOV R7, RZ, RZ, -R5 ;  /* 0x000000ffff077224 */ /* 0x000fe200078e0a05 */
[----:B------:R-:W-:Y:S01]  /*07c0*/  ULOP3.LUT UR16, UR18, 0xffff, URZ, 0xc0, !UPT ;  /* 0x0000ffff12107892 */ /* 0x000fe2000f8ec0ff */
[----:B------:R-:W-:Y:S01]  /*07d0*/  IMAD R3, R9, UR17, R0 ;  /* 0x0000001109037c24 */ /* 0x000fe2000f8e0200 */
[----:B------:R-:W-:Y:S01]  /*07e0*/  UIMAD.WIDE.U32 UR8, UR8, UR18, URZ ;  /* 0x00000012080872a5 */ /* 0x000fe2000f8e00ff */
[----:B------:R-:W-:Y:S01]  /*07f0*/  IMAD R4, R7, UR17, R4 ;  /* 0x0000001107047c24 */ /* 0x000fe2000f8e0204 */
[----:B------:R-:W-:Y:S01]  /*0800*/  UIMAD UR12, UR12, UR7, URZ ;  /* 0x000000070c0c72a4 */ /* 0x000fe2000f8e02ff */
[----:B------:R-:W-:Y:S01]  /*0810*/  VIADD R8, R0, UR18 ;  /* 0x0000001200087c36 */ /* 0x000fe20008000000 */
[----:B------:R-:W-:Y:S01]  /*0820*/  ISETP.GE.U32.AND P1, PT, R3, UR17, PT ;  /* 0x0000001103007c0c */ /* 0x000fe2000bf26070 */
[----:B------:R-:W-:Y:S01]  /*0830*/  UIADD3 UR8, UPT, UPT, -UR9, URZ, URZ ;  /* 0x000000ff09087290 */ /* 0x000fe2000fffe1ff */
[----:B------:R-:W-:Y:S01]  /*0840*/  ISETP.GE.U32.AND P0, PT, R4, UR17, PT ;  /* 0x0000001104007c0c */ /* 0x000fe2000bf06070 */
[----:B------:R-:W-:Y:S01]  /*0850*/  IMAD.MOV R9, RZ, RZ, -R8 ;  /* 0x000000ffff097224 */ /* 0x000fe200078e0a08 */
[----:B------:R-:W-:Y:S01]  /*0860*/  USEL UR11, UR11, 0x10, UP4 ;  /* 0x000000100b0b7887 */ /* 0x000fe2000a000000 */
[----:B------:R-:W-:Y:S01]  /*0870*/  IMAD.U32 R10, RZ, RZ, UR7 ;  /* 0x00000007ff0a7e24 */ /* 0x000fe2000f8e00ff */
[----:B------:R-:W-:-:S02]  /*0880*/  UIMAD UR8, UR6, UR8, UR18 ;  /* 0x00000008060872a4 */ /* 0x000fc4000f8e0212 */
[----:B------:R-:W-:Y:S01]  /*0890*/  PRMT R9, R9, 0x7710, RZ ;  /* 0x0000771009097816 */ /* 0x000fe200000000ff */
[----:B------:R-:W-:Y:S02]  /*08a0*/  UIMAD UR7, UR5, UR10, UR12 ;  /* 0x0000000a050772a4 */ /* 0x000fe4000f8e020c */
[----:B------:R-:W-:Y:S02]  /*08b0*/  UISETP.GE.U32.AND UP2, UPT, UR8, UR6, UPT ;  /* 0x000000060800728c */ /* 0x000fe4000bf46070 */
[----:B------:R-:W-:Y:S02]  /*08c0*/  @P1 VIADD R3, R3, -UR17 ;  /* 0x8000001103031c36 */ /* 0x000fe40008000000 */
[----:B------:R-:W-:Y:S01]  /*08d0*/  @P0 VIADD R4, R4, -UR17 ;  /* 0x8000001104040c36 */ /* 0x000fe20008000000 */
[----:B------:R-:W-:Y:S01]  /*08e0*/  @P0 IADD3 R5, PT, PT, R5, 0x1, RZ ;  /* 0x0000000105050810 */ /* 0x000fe20007ffe0ff */
[----:B------:R-:W-:Y:S01]  /*08f0*/  VIADD R9, R9, 0x1ff ;  /* 0x000001ff09097836 */ /* 0x000fe20000000000 */
[----:B------:R-:W-:-:S02]  /*0900*/  ISETP.GE.U32.AND P3, PT, R3, UR17, PT ;  /* 0x0000001103007c0c */ /* 0x000fc4000bf66070 */
[----:B------:R-:W-:Y:S02]  /*0910*/  ISETP.GE.U32.AND P1, PT, R4, UR17, PT ;  /* 0x0000001104007c0c */ /* 0x000fe4000bf26070 */
[----:B------:R-:W-:Y:S01]  /*0920*/  @UP2 UIADD3 UR8, UPT, UPT, -UR6, UR8, URZ ;  /* 0x0000000806082290 */ /* 0x000fe2000fffe1ff */
[----:B------:R-:W-:Y:S01]  /*0930*/  LOP3.LUT R4, RZ, UR17, RZ, 0x33, !PT ;  /* 0x00000011ff047c12 */ /* 0x000fe2000f8e33ff */
[----:B------:R-:W-:Y:S01]  /*0940*/  @UP2 UIADD3 UR9, UPT, UPT, UR9, 0x1, URZ ;  /* 0x0000000109092890 */ /* 0x000fe2000fffe0ff */
[----:B------:R-:W-:Y:S01]  /*0950*/  LOP3.LUT R9, R9, 0xffff, RZ, 0xc0, !PT ;  /* 0x0000ffff09097812 */ /* 0x000fe200078ec0ff */
[----:B------:R-:W-:-:S05]  /*0960*/  UISETP.GE.U32.AND UP3, UPT, UR8, UR6, UPT ;  /* 0x000000060800728c */ /* 0x000fca000bf66070 */
[----:B------:R-:W-:Y:S02]  /*0970*/  @P3 VIADD R3, R3, -UR17 ;  /* 0x8000001103033c36 */ /* 0x000fe40008000000 */
[----:B------:R-:W-:-:S03]  /*0980*/  @P1 VIADD R5, R5, 0x1 ;  /* 0x0000000105051836 */ /* 0x000fc60000000000 */
[C---:B------:R-:W-:Y:S01]  /*0990*/  SEL R6, R4.reuse, R3, !P2 ;  /* 0x0000000304067207 */ /* 0x040fe20005000000 */
[----:B------:R-:W-:Y:S01]  /*09a0*/  @UP3 UIADD3 UR9, UPT, UPT, UR9, 0x1, URZ ;  /* 0x0000000109093890 */ /* 0x000fe2000fffe0ff */
[----:B------:R-:W-:Y:S02]  /*09b0*/  SEL R3, R4, R5, !P2 ;  /* 0x0000000504037207 */ /* 0x000fe40005000000 */
[----:B------:R-:W-:Y:S01]  /*09c0*/  LOP3.LUT R5, R0, 0x1f, RZ, 0xc0, !PT ;  /* 0x0000001f00057812 */ /* 0x000fe200078ec0ff */
[----:B------:R-:W-:Y:S01]  /*09d0*/  USEL UR8, UR4, UR9, !UP1 ;  /* 0x0000000904087287 */ /* 0x000fe2000c800000 */
[----:B------:R-:W-:Y:S02]  /*09e0*/  SHF.L.U32 R4, R6, 0x4, RZ ;  /* 0x0000000406047819 */ /* 0x000fe400000006ff */
[----:B------:R-:W-:Y:S01]  /*09f0*/  LOP3.LUT R7, R3, 0xf, RZ, 0xc0, !PT ;  /* 0x0000000f03077812 */ /* 0x000fe200078ec0ff */
[----:B------:R-:W-:Y:S01]  /*0a00*/  IMAD R5, R10, 0x20, R5 ;  /* 0x000000200a057824 */ /* 0x000fe200078e0205 */
[----:B------:R-:W-:-:S02]  /*0a10*/  UMOV UR9, UR13 ;  /* 0x0000000d00097c82 */ /* 0x000fc40008000000 */
[----:B------:R-:W-:-:S07]  /*0a20*/  LOP3.LUT R6, R7, R4, RZ, 0xfc, !PT ;  /* 0x0000000407067212 */ /* 0x000fce00078efcff */
[----:B------:R-:W-:Y:S05]  /*0a30*/  CALL.REL.NOINC `($__internal_31_$__cuda_sm20_div_u16) ;  /* 0x0000005000547944 */ /* 0x000fea0003c00000 */
        /* <DEDUP_REMOVED lines=10> */
[----:B------:R-:W2:Y:S01]  /*0ae0*/  LDCU.64 UR16, c[0x0][0x358] ;  /* 0x00006b00ff1077ac */ /* 0x000ea20008000a00 */
[----:B0-----:R-:W0:Y:S01]  /*0af0*/  MUFU.RCP R14, R14 ;  /* 0x0000000e000e7308 */ /* 0x001e220000001000 */
[----:B-1----:R-:W-:-:S04]  /*0b00*/  UISETP.LT.AND UP1, UPT, UR12, 0x20, UPT ;  /* 0x000000200c00788c */ /* 0x002fc8000bf21270 */
[----:B------:R-:W-:Y:S01]  /*0b10*/  USEL UR10, UR12, 0x20, UP1 ;  /* 0x000000200c0a7887 */ /* 0x000fe20008800000 */
[----:B0-----:R-:W-:-:S04]  /*0b20*/  VIADD R10, R14, 0xffffffe ;  /* 0x0ffffffe0e0a7836 */ /* 0x001fc80000000000 */
[----:B------:R0:W1:Y:S02]  /*0b30*/  F2I.FTZ.U32.TRUNC.NTZ R11, R10 ;  /* 0x0000000a000b7305 */ /* 0x000064000021f000 */
[----:B0-----:R-:W-:Y:S02]  /*0b40*/  IMAD.MOV.U32 R10, RZ, RZ, RZ ;  /* 0x000000ffff0a7224 */ /* 0x001fe400078e00ff */
[----:B-1----:R-:W-:-:S04]  /*0b50*/  IMAD.MOV R15, RZ, RZ, -R11 ;  /* 0x000000ffff0f7224 */ /* 0x002fc800078e0a0b */
        /* <DEDUP_REMOVED lines=8> */
[----:B------:R-:W-:Y:S01]  /*0be0*/  IMAD R13, R8, UR18, R13 ;  /* 0x00000012080d7c24 */ /* 0x000fe2000f8e020d */
[----:B------:R-:W-:-:S04]  /*0bf0*/  IADD3 R8, PT, PT, R7, 0x1, RZ ;  /* 0x0000000107087810 */ /* 0x000fc80007ffe0ff */
[----:B------:R-:W-:Y:S02]  /*0c00*/  ISETP.GE.U32.AND P1, PT, R13, UR18, PT ;  /* 0x000000120d007c0c */ /* 0x000fe4000bf26070 */
[----:B------:R-:W-:Y:S01]  /*0c10*/  ISETP.GE.U32.AND P5, PT, R8, UR11, PT ;  /* 0x0000000b08007c0c */ /* 0x000fe2000bfa6070 */
[----:B------:R-:W-:-:S03]  /*0c20*/  VIADD R8, R7, 0x3 ;  /* 0x0000000307087836 */ /* 0x000fc60000000000 */
[----:B------:R-:W-:Y:S02]  /*0c30*/  SEL R15, R43, RZ, P5 ;  /* 0x000000ff2b0f7207 */ /* 0x000fe40002800000 */
[----:B------:R-:W-:Y:S01]  /*0c40*/  ISETP.GE.U32.AND P0, PT, R8, UR11, PT ;  /* 0x0000000b08007c0c */ /* 0x000fe2000bf06070 */
[----:B------:R-:W-:-:S03]  /*0c50*/  VIADD R8, R7, 0x6 ;  /* 0x0000000607087836 */ /* 0x000fc60000000000 */
[----:B------:R-:W-:Y:S01]  /*0c60*/  SEL R19, R43, RZ, P0 ;  /* 0x000000ff2b137207 */ /* 0x000fe20000000000 */
[----:B------:R-:W-:Y:S02]  /*0c70*/  @P1 VIADD R13, R13, -UR18 ;  /* 0x800000120d0d1c36 */ /* 0x000fe40008000000 */
[----:B------:R-:W-:Y:S01]  /*0c80*/  @P1 VIADD R11, R11, 0x1 ;  /* 0x000000010b0b1836 */ /* 0x000fe20000000000 */
[----:B------:R-:W-:Y:S01]  /*0c90*/  ISETP.GE.U32.AND P1, PT, R10, UR11, PT ;  /* 0x0000000b0a007c0c */ /* 0x000fe2000bf26070 */
[----:B------:R-:W-:Y:S01]  /*0ca0*/  VIADD R10, R7, 0x7 ;  /* 0x00000007070a7836 */ /* 0x000fe20000000000 */
[----:B------:R-:W-:Y:S01]  /*0cb0*/  ISETP.GE.U32.AND P4, PT, R13, UR18, PT ;  /* 0x000000120d007c0c */ /* 0x000fe2000bf86070 */
[----:B------:R-:W-:Y:S01]  /*0cc0*/  VIADD R13, R7, 0x5 ;  /* 0x00000005070d7836 */ /* 0x000fe20000000000 */
[----:B------:R-:W-:-:S04]  /*0cd0*/  SEL R21, R43, RZ, P1 ;  /* 0x000000ff2b157207 */ /* 0x000fc80000800000 */
[----:B------:R-:W-:Y:S01]  /*0ce0*/  ISETP.GE.U32.AND P2, PT, R13, UR11, PT ;  /* 0x0000000b0d007c0c */ /* 0x000fe2000bf46070 */
[----:B------:R-:W-:-:S03]  /*0cf0*/  IMAD.IADD R14, R6, 0x1, -R21 ;  /* 0x00000001060e7824 */ /* 0x000fc600078e0a15 */
[----:B------:R-:W-:-:S03]  /*0d00*/  SEL R23, R43, RZ, P2 ;  /* 0x000000ff2b177207 */ /* 0x000fc60001000000 */
[----:B------:R-:W-:Y:S02]  /*0d10*/  @P4 IADD3 R11, PT, PT, R11, 0x1, RZ ;  /* 0x000000010b0b4810 */ /* 0x000fe40007ffe0ff */
[----:B------:R-:W-:Y:S02]  /*0d20*/  @!P3 LOP3.LUT R11, RZ, UR18, RZ, 0x33, !PT ;  /* 0x00000012ff0bbc12 */ /* 0x000fe4000f8e33ff */
[C---:B------:R-:W-:Y:S02]  /*0d30*/  ISETP.GE.U32.AND P4, PT, R7.reuse, UR13, PT ;  /* 0x0000000d07007c0c */ /* 0x040fe4000bf86070 */
[----:B------:R-:W-:Y:S01]  /*0d40*/  ISETP.GE.U32.AND P3, PT, R8, UR11, PT ;  /* 0x0000000b08007c0c */ /* 0x000fe2000bf66070 */
[----:B------:R-:W-:Y:S01]  /*0d50*/  VIADD R8, R7, 0x8 ;  /* 0x0000000807087836 */ /* 0x000fe20000000000 */
        /* <DEDUP_REMOVED lines=9> */
[----:B------:R-:W-:Y:S01]  /*0df0*/  IMAD.IADD R16, R6, 0x1, -R25 ;  /* 0x0000000106107824 */ /* 0x000fe200078e0a19 */
[C---:B------:R-:W-:Y:S02]  /*0e00*/  IADD3 R8, PT, PT, R7.reuse, 0xc, RZ ;  /* 0x0000000c07087810 */ /* 0x040fe40007ffe0ff */
[----:B------:R-:W-:Y:S01]  /*0e10*/  ISETP.GE.U32.AND P1, PT, R10, UR11, PT ;  /* 0x0000000b0a007c0c */ /* 0x000fe2000bf26070 */
[C---:B------:R-:W-:Y:S01]  /*0e20*/  VIADD R10, R7.reuse, 0xd ;  /* 0x0000000d070a7836 */ /* 0x040fe20000000000 */
[----:B------:R-:W-:Y:S01]  /*0e30*/  ISETP.GE.U32.AND P2, PT, R8, UR11, PT ;  /* 0x0000000b08007c0c */ /* 0x000fe2000bf46070 */
[----:B------:R-:W-:Y:S01]  /*0e40*/  VIADD R8, R7, 0xe ;  /* 0x0000000e07087836 */ /* 0x000fe20000000000 */
[----:B------:R-:W-:Y:S01]  /*0e50*/  SEL R27, R43, RZ, P4 ;  /* 0x000000ff2b1b7207 */ /* 0x000fe20002000000 */
[----:B------:R-:W-:Y:S01]  /*0e60*/  VIADD R7, R7, 0xf ;  /* 0x0000000f07077836 */ /* 0x000fe20000000000 */
[----:B------:R-:W-:-:S02]  /*0e70*/  SEL R29, R43, RZ, P5 ;  /* 0x000000ff2b1d7207 */ /* 0x000fc40002800000 */
        /* <DEDUP_REMOVED lines=8> */
[----:B------:R-:W-:Y:S01]  /*0f00*/  SEL R33, R43, RZ, P0 ;  /* 0x000000ff2b217207 */ /* 0x000fe20000000000 */
[----:B------:R-:W-:Y:S01]  /*0f10*/  VIADD R26, R7, 0x1 ;  /* 0x00000001071a7836 */ /* 0x000fe20000000000 */
        /* <DEDUP_REMOVED lines=9> */
[C---:B------:R-:W-:Y:S01]  /*0fb0*/  IMAD.IADD R22, R6.reuse, 0x1, -R37 ;  /* 0x0000000106167824 */ /* 0x040fe200078e0a25 */
[C---:B------:R-:W-:Y:S01]  /*0fc0*/  IADD3 R12, PT, PT, R6.reuse, -R17, RZ ;  /* 0x80000011060c7210 */ /* 0x040fe20007ffe0ff */
[C---:B------:R-:W-:Y:S01]  /*0fd0*/  IMAD.IADD R17, R6.reuse, 0x1, -R27 ;  /* 0x0000000106117824 */ /* 0x040fe200078e0a1b */
[----:B------:R-:W-:Y:S01]  /*0fe0*/  LOP3.LUT R8, R9, 0x3, RZ, 0xc0, !PT ;  /* 0x0000000309087812 */ /* 0x000fe200078ec0ff */
[C---:B------:R-:W-:Y:S01]  /*0ff0*/  IMAD.IADD R23, R6.reuse, 0x1, -R39 ;  /* 0x0000000106177824 */ /* 0x040fe200078e0a27 */
[C---:B------:R-:W-:Y:S01]  /*1000*/  IADD3 R19, PT, PT, R6.reuse, -R31, RZ ;  /* 0x8000001f06137210 */ /* 0x040fe20007ffe0ff */
[C---:B------:R-:W-:Y:S01]  /*1010*/  IMAD.IADD R25, R6.reuse, 0x1, -R43 ;  /* 0x0000000106197824 */ /* 0x040fe200078e0a2b */
[----:B------:R-:W-:Y:S01]  /*1020*/  IADD3 R24, PT, PT, R6, -R41, RZ ;  /* 0x8000002906187210 */ /* 0x000fe20007ffe0ff */
[----:B------:R-:W-:Y:S01]  /*1030*/  UMOV UR11, 0xffffff00 ;  /* 0xffffff00000b7882 */ /* 0x000fe20000000000 */
[----:B------:R-:W-:Y:S01]  /*1040*/  LOP3.LUT R26, R26, 0x3, RZ, 0xc0, !PT ;  /* 0x000000031a1a7812 */ /* 0x000fe200078ec0ff */
[----:B--2---:R-:W-:-:S12]  /*1050*/  UIMAD UR11, UR20, UR11, 0x201f ;  /* 0x0000201f140b74a4 */ /* 0x004fd8000f8e020b */
.L_x_2935:
[----:B------:R-:W-:Y:S01]  /*1060*/  ISETP.NE.AND P0, PT, R8, 0x2, PT ;  /* 0x000000020800780c */ /* 0x000fe20003f05270 */
[----:B------:R-:W-:Y:S01]  /*1070*/  BSSY.RECONVERGENT B0, `(.L_x_2854) ;  /* 0x0000024000007945 */ /* 0x000fe20003800200 */
[----:B-1-3--:R-:W-:Y:S01]  /*1080*/  LOP3.LUT R28, R9, 0xffff, RZ, 0xc0, !PT ;  /* 0x0000ffff091c7812 */ /* 0x00afe200078ec0ff */
[C---:B------:R-:W-:Y:S01]  /*1090*/  VIADD R52, R0.reuse, UR18 ;  /* 0x0000001200347c36 */ /* 0x040fe20008000000 */
[----:B------:R-:W-:Y:S01]  /*10a0*/  ISETP.GT.U32.AND P2, PT, R0, 0x7f, PT ;  /* 0x0000007f0000780c */ /* 0x000fe20003f44070 */
[----:B------:R-:W-:Y:S01]  /*10b0*/  IMAD.MOV.U32 R49, RZ, RZ, R0 ;  /* 0x000000ffff317224 */ /* 0x000fe200078e0000 */
[----:B------:R-:W-:Y:S02]  /*10c0*/  ISETP.GE.U32.AND P1, PT, R28, 0x2, PT ;  /* 0x000000021c00780c */ /* 0x000fe40003f26070 */
[----:B------:R-:W-:-:S05]  /*10d0*/  P2R R28, PR, RZ, 0x4 ;  /* 0x00000004ff1c7803 */ /* 0x000fca0000000000 */
[----:B0-2-4-:R-:W-:Y:S06]  /*10e0*/  @!P0 BRA `(.L_x_2855) ;  /* 0x0000000000708947 */ /* 0x015fec0003800000 */
[----:B------:R-:W0:Y:S01]  /*10f0*/  LDCU UR4, c[0x0][0x388] ;  /* 0x00007100ff0477ac */ /* 0x000e220008000800 */
[----:B------:R-:W1:Y:S01]  /*1100*/  LDC.64 R28, c[0x0][0x390] ;  /* 0x0000e400ff1c7b82 */ /* 0x000e620000000a00 */
[----:B0-----:R-:W-:-:S06]  /*1110*/  UIMAD UR4, UR9, UR4, UR19 ;  /* 0x00000004090472a4 */ /* 0x001fcc000f8e0213 */
[----:B------:R-:W-:-:S04]  /*1120*/  VIADD R31, R0, UR4 ;  /* 0x00000004001f7c36 */ /* 0x000fc80008000000 */
[----:B-1----:R-:W-:-:S05]  /*1130*/  IMAD.WIDE R28, R31, 0x4, R28 ;  /* 0x000000041f1c7825 */ /* 0x002fca00078e021c */
        /* <DEDUP_REMOVED lines=11> */
[----:B0-----:R-:W-:-:S04]  /*11f0*/  IADD3 R30, P2, PT, R28, UR14, RZ ;  /* 0x0000000e1c1e7c10 */ /* 0x001fc8000ff5e0ff */
[----:B------:R-:W-:-:S07]  /*1200*/  IADD3.X R31, PT, PT, RZ, R29, RZ, P2, !PT ;  /* 0x0000001dff1f7210 */ /* 0x000fce00017fe4ff */
[----:B------:R-:W-:Y:S02]  /*1210*/  @P0 IADD3 R28, P2, PT, R30, UR14, RZ ;  /* 0x0000000e1e1c0c10 */ /* 0x000fe4000ff5e0ff */
[----:B------:R-:W2:Y:S03]  /*1220*/  LDG.E R30, desc[UR16][R30.64] ;  /* 0x000000101e1e7981 */ /* 0x000ea6000c1e1900 */
[----:B------:R-:W-:-:S05]  /*1230*/  @P0 IMAD.X R29, RZ, RZ, R31, P2 ;  /* 0x000000ffff1d0224 */ /* 0x000fca00010e061f */
[----:B------:R-:W3:Y:S01]  /*1240*/  @P0 LDG.E R28, desc[UR16][R28.64] ;  /* 0x000000101c1c0981 */ /* 0x000ee2000c1e1900 */
[----:B------:R-:W-:-:S05]  /*1250*/  IMAD.U32 R32, RZ, RZ, UR14 ;  /* 0x0000000eff207e24 */ /* 0x000fca000f8e00ff */
[----:B------:R-:W-:Y:S01]  /*1260*/  @P0 IADD3 R51, PT, PT, R33, UR14, R32 ;  /* 0x0000000e21330c10 */ /* 0x000fe2000fffe020 */
[----:B------:R-:W-:-:S04]  /*1270*/  VIADD R49, R49, UR18 ;  /* 0x0000001231317c36 */ /* 0x000fc80008000000 */
[----:B------:R-:W-:Y:S01]  /*1280*/  @P0 VIADD R49, R49, UR18 ;  /* 0x0000001231310c36 */ /* 0x000fe20008000000 */
[----:B--2---:R1:W-:Y:S04]  /*1290*/  STS [R33+UR14], R30 ;  /* 0x0000001e21007988 */ /* 0x0043e8000800080e */
[----:B---3--:R1:W-:Y:S02]  /*12a0*/  @P0 STS [R51], R28 ;  /* 0x0000001c33000388 */ /* 0x0083e40000000800 */
.L_x_2855:
[----:B------:R-:W-:Y:S05]  /*12b0*/  BSYNC.RECONVERGENT B0 ;  /* 0x0000000000007941 */ /* 0x000fea0003800200 */
.L_x_2854:
[----:B------:R-:W-:Y:S04]  /*12c0*/  BSSY.RECONVERGENT B0, `(.L_x_2856) ;  /* 0x0000020000007945 */ /* 0x000fe80003800200 */
[----:B------:R-:W-:Y:S05]  /*12d0*/  @!P1 BRA `(.L_x_2857) ;  /* 0x0000000000789947 */ /* 0x000fea0003800000 */
[----:B------:R-:W2:Y:S01]  /*12e0*/  S2UR UR12, SR_CgaCtaId ;  /* 0x00000000000c79c3 */ /* 0x000ea20000008800 */
[----:B------:R-:W-:Y:S01]  /*12f0*/  UMOV UR4, 0x400 ;  /* 0x0000040000047882 */ /* 0x000fe20000000000 */
[----:B------:R-:W-:Y:S01]  /*1300*/  VIADD R55, R49, UR19 ;  /* 0x0000001331377c36 */ /* 0x000fe20008000000 */
[----:B------:R-:W-:-:S05]  /*1310*/  UIADD3 UR4, UPT, UPT, UR4, 0x4080, URZ ;  /* 0x0000408004047890 */ /* 0x000fca000fffe0ff */
[----:B-1----:R-:W1:Y:S01]  /*1320*/  LDC R28, c[0x0][0x388] ;  /* 0x0000e200ff1c7b82 */ /* 0x002e620000000800 */
[----:B--2---:R-:W-:-:S06]  /*1330*/  ULEA UR4, UR12, UR4, 0x18 ;  /* 0x000000040c047291 */ /* 0x004fcc000f8ec0ff */
[----:B------:R-:W-:Y:S01]  /*1340*/  LEA R53, R49, UR4, 0x2 ;  /* 0x0000000431357c11 */ /* 0x000fe2000f8e10ff */
[----:B-1----:R-:W-:-:S07]  /*1350*/  IMAD R55, R28, UR9, R55 ;  /* 0x000000091c377c24 */ /* 0x002fce000f8e0237 */
.L_x_2858:
[----:B------:R-:W1:Y:S08]  /*1360*/  LDC.64 R50, c[0x0][0x390] ;  /* 0x0000e400ff327b82 */ /* 0x000e700000000a00 */
[----:B------:R-:W0:Y:S01]  /*1370*/  LDC R29, c[0x0][0x360] ;  /* 0x0000d800ff1d7b82 */ /* 0x000e220000000800 */
[----:B-1----:R-:W-:-:S04]  /*1380*/  IMAD.WIDE R50, R55, 0x4, R50 ;  /* 0x0000000437327825 */ /* 0x002fc800078e0232 */
[----:B0-----:R-:W-:-:S04]  /*1390*/  IMAD.WIDE.U32 R32, R29, 0x4, R50 ;  /* 0x000000041d207825 */ /* 0x001fc800078e0032 */
[C-C-:B--2---:R-:W-:Y:S02]  /*13a0*/  IMAD.WIDE.U32 R30, R29.reuse, 0x8, R50.reuse ;  /* 0x000000081d1e7825 */ /* 0x144fe400078e0032 */
[----:B------:R-:W2:Y:S02]  /*13b0*/  LDG.E R32, desc[UR16][R32.64] ;  /* 0x0000001020207981 */ /* 0x000ea4000c1e1900 */
[----:B------:R-:W-:Y:S02]  /*13c0*/  IMAD.WIDE.U32 R28, R29, 0xc, R50 ;  /* 0x0000000c1d1c7825 */ /* 0x000fe400078e0032 */
[----:B------:R-:W3:Y:S04]  /*13d0*/  LDG.E R50, desc[UR16][R50.64] ;  /* 0x0000001032327981 */ /* 0x000ee8000c1e1900 */
[----:B------:R-:W4:Y:S04]  /*13e0*/  LDG.E R30, desc[UR16][R30.64] ;  /* 0x000000101e1e7981 */ /* 0x000f28000c1e1900 */
[----:B------:R-:W5:Y:S01]  /*13f0*/  LDG.E R28, desc[UR16][R28.64] ;  /* 0x000000101c1c7981 */ /* 0x000f62000c1e1900 */
[----:B------:R-:W0:Y:S01]  /*1400*/  LDC R54, c[0x0][0x360] ;  /* 0x0000d800ff367b82 */ /* 0x000e220000000800 */
[----:B------:R-:W-:-:S05]  /*1410*/  VIADD R49, R49, UR14 ;  /* 0x0000000e31317c36 */ /* 0x000fca0008000000 */
[----:B------:R-:W-:Y:S02]  /*1420*/  ISETP.GE.U32.AND P0, PT, R49, 0x200, PT ;  /* 0x000002003100780c */ /* 0x000fe40003f06070 */
[C---:B0-----:R-:W-:Y:S01]  /*1430*/  LEA R57, R54.reuse, R53, 0x3 ;  /* 0x0000003536397211 */ /* 0x041fe200078e18ff */
        /* <DEDUP_REMOVED lines=8> */
.L_x_2857:
[----:B------:R-:W-:Y:S05]  /*14c0*/  BSYNC.RECONVERGENT B0 ;  /* 0x0000000000007941 */ /* 0x000fea0003800200 */
.L_x_2856:
[----:B------:R-:W-:Y:S01]  /*14d0*/  ISETP.GT.U32.AND P0, PT, R0, 0x7f, PT ;  /* 0x0000007f0000780c */ /* 0x000fe20003f04070 */
[----:B------:R-:W-:Y:S01]  /*14e0*/  BSSY.RECONVERGENT B0, `(.L_x_2859) ;  /* 0x0000028000007945 */ /* 0x000fe20003800200 */
[----:B------:R-:W-:-:S11]  /*14f0*/  VIADD R32, R52, UR18 ;  /* 0x0000001234207c36 */ /* 0x000fd60008000000 */
        /* <DEDUP_REMOVED lines=10> */
[----:B------:R-:W-:-:S03]  /*15a0*/  MOV R28, R52 ;  /* 0x00000034001c7202 */ /* 0x000fc60000000f00 */
[----:B-1----:R-:W-:-:S06]  /*15b0*/  ULEA UR4, UR12, UR4, 0x18 ;  /* 0x000000040c047291 */ /* 0x002fcc000f8ec0ff */
[----:B------:R-:W-:-:S05]  /*15c0*/  LEA R29, R0, UR4, 0x2 ;  /* 0x00000004001d7c11 */ /* 0x000fca000f8e10ff */
[----:B------:R1:W-:Y:S01]  /*15d0*/  STS [R29], RZ ;  /* 0x000000ff1d007388 */ /* 0x0003e20000000800 */
[----:B------:R-:W-:Y:S05]  /*15e0*/  @!P0 BRA `(.L_x_2862) ;  /* 0x00000000001c8947 */ /* 0x000fea0003800000 */
[----:B------:R-:W-:Y:S01]  /*15f0*/  ISETP.NE.AND P0, PT, R26, 0x2, PT ;  /* 0x000000021a00780c */ /* 0x000fe20003f05270 */
[----:B0-----:R-:W-:Y:S01]  /*1600*/  IMAD.U32 R30, RZ, RZ, UR14 ;  /* 0x0000000eff1e7e24 */ /* 0x001fe2000f8e00ff */
[----:B------:R2:W-:Y:S01]  /*1610*/  STS [R29+UR14], RZ ;  /* 0x000000ff1d007988 */ /* 0x0005e2000800080e */
[----:B------:R-:W-:-:S10]  /*1620*/  IMAD.MOV.U32 R28, RZ, RZ, R32 ;  /* 0x000000ffff1c7224 */ /* 0x000fd400078e0020 */
[----:B------:R-:W-:Y:S01]  /*1630*/  @P0 IADD3 R30, PT, PT, R29, UR14, R30 ;  /* 0x0000000e1d1e0c10 */ /* 0x000fe2000fffe01e */
[----:B------:R-:W-:-:S04]  /*1640*/  @P0 VIADD R28, R32, UR18 ;  /* 0x00000012201c0c36 */ /* 0x000fc80008000000 */
[----:B------:R2:W-:Y:S03]  /*1650*/  @P0 STS [R30], RZ ;  /* 0x000000ff1e000388 */ /* 0x0005e60000000800 */
.L_x_2862:
[----:B------:R-:W-:Y:S05]  /*1660*/  BSYNC.RECONVERGENT B1 ;  /* 0x0000000000017941 */ /* 0x000fea0003800200 */
.L_x_2861:
[----:B------:R-:W-:Y:S05]  /*1670*/  @!P1 BRA `(.L_x_2860) ;  /* 0x0000000000389947 */ /* 0x000fea0003800000 */
[----:B0-2---:R-:W0:Y:S01]  /*1680*/  S2R R30, SR_CgaCtaId ;  /* 0x00000000001e7919 */ /* 0x005e220000008800 */
[----:B-1----:R-:W-:-:S05]  /*1690*/  MOV R29, 0x400 ;  /* 0x00000400001d7802 */ /* 0x002fca0000000f00 */
[----:B------:R-:W-:-:S05]  /*16a0*/  VIADD R29, R29, 0x4880 ;  /* 0x000048801d1d7836 */ /* 0x000fca0000000000 */
[----:B0-----:R-:W-:-:S07]  /*16b0*/  LEA R33, R30, R29, 0x18 ;  /* 0x0000001d1e217211 */ /* 0x001fce00078ec0ff */
.L_x_2863:
        /* <DEDUP_REMOVED lines=10> */
.L_x_2860:
[----:B------:R-:W-:Y:S05]  /*1760*/  BSYNC.RECONVERGENT B0 ;  /* 0x0000000000007941 */ /* 0x000fea0003800200 */
.L_x_2859:
[----:B------:R-:W4:Y:S01]  /*1770*/  LDCU UR4, c[0x0][0x3ac] ;  /* 0x00007580ff0477ac */ /* 0x000f220008000800 */
[----:B-12---:R-:W-:Y:S01]  /*1780*/  SHF.R.U32.HI R28, RZ, 0x5, R0 ;  /* 0x00000005ff1c7819 */ /* 0x006fe20000011600 */
[----:B------:R-:W-:Y:S01]  /*1790*/  BSSY.RECONVERGENT B0, `(.L_x_2864) ;  /* 0x0000015000007945 */ /* 0x000fe20003800200 */
[----:B0--3--:R-:W-:Y:S01]  /*17a0*/  LOP3.LUT R30, R0, 0x1f, RZ, 0xc0, !PT ;  /* 0x0000001f001e7812 */ /* 0x009fe200078ec0ff */
[----:B----4-:R-:W-:Y:S01]  /*17b0*/  IMAD.U32 R31, RZ, RZ, UR4 ;  /* 0x00000004ff1f7e24 */ /* 0x010fe2000f8e00ff */
[----:B------:R-:W0:Y:S04]  /*17c0*/  LDCU UR4, c[0x0][0x3a8] ;  /* 0x00007500ff0477ac */ /* 0x000e280008000800 */
[----:B------:R-:W-:-:S13]  /*17d0*/  ISETP.GE.AND P0, PT, R28, R31, PT ;  /* 0x0000001f1c00720c */ /* 0x000fda0003f06270 */
[----:B------:R-:W-:Y:S05]  /*17e0*/  @P0 BRA `(.L_x_2865) ;  /* 0x00000000003c0947 */ /* 0x000fea0003800000 */
[----:B------:R-:W1:Y:S01]  /*17f0*/  S2R R50, SR_CgaCtaId ;  /* 0x0000000000327919 */ /* 0x000e620000008800 */
[----:B------:R-:W-:-:S04]  /*1800*/  MOV R29, 0x400 ;  /* 0x00000400001d7802 */ /* 0x000fc80000000f00 */
[----:B-1----:R-:W-:Y:S01]  /*1810*/  LEA R29, R50, R29, 0x18 ;  /* 0x0000001d321d7211 */ /* 0x002fe200078ec0ff */
[----:B------:R-:W-:-:S04]  /*1820*/  IMAD.MOV.U32 R50, RZ, RZ, R28 ;  /* 0x000000ffff327224 */ /* 0x000fc800078e001c */
[----:B------:R-:W-:-:S07]  /*1830*/  IMAD R49, R30, 0x204, R29 ;  /* 0x000002041e317824 */ /* 0x000fce00078e021d */
.L_x_2866:
[----:B-1----:R-:W1:Y:S01]  /*1840*/  LDC.64 R28, c[0x0][0x398] ;  /* 0x0000e600ff1c7b82 */ /* 0x002e620000000a00 */
[----:B0-----:R-:W-:-:S04]  /*1850*/  IMAD R33, R50, UR4, R5 ;  /* 0x0000000432217c24 */ /* 0x001fc8000f8e0205 */
[----:B-1----:R-:W-:-:S06]  /*1860*/  IMAD.WIDE R28, R33, 0x4, R28 ;  /* 0x00000004211c7825 */ /* 0x002fcc00078e021c */
[----:B------:R-:W2:Y:S01]  /*1870*/  LDG.E R28, desc[UR16][R28.64] ;  /* 0x000000101c1c7981 */ /* 0x000ea2000c1e1900 */
[----:B------:R-:W0:Y:S01]  /*1880*/  LDC R51, c[0x0][0x360] ;  /* 0x0000d800ff337b82 */ /* 0x000e220000000800 */
[----:B------:R-:W-:Y:S01]  /*1890*/  IMAD R33, R50, 0x4, R49 ;  /* 0x0000000432217824 */ /* 0x000fe200078e0231 */
[----:B0-----:R-:W-:-:S04]  /*18a0*/  LEA.HI R50, R51, R50, RZ, 0x1b ;  /* 0x0000003233327211 */ /* 0x001fc800078fd8ff */
[----:B------:R-:W-:Y:S01]  /*18b0*/  ISETP.GE.AND P0, PT, R50, R31, PT ;  /* 0x0000001f3200720c */ /* 0x000fe20003f06270 */
[----:B--2---:R1:W-:-:S12]  /*18c0*/  STS [R33], R28 ;  /* 0x0000001c21007388 */ /* 0x0043d80000000800 */
[----:B------:R-:W-:Y:S05]  /*18d0*/  @!P0 BRA `(.L_x_2866) ;  /* 0xfffffffc00d88947 */ /* 0x000fea000383ffff */
.L_x_2865:
[----:B0-----:R-:W-:Y:S05]  /*18e0*/  BSYNC.RECONVERGENT B0 ;  /* 0x0000000000007941 */ /* 0x001fea0003800200 */
.L_x_2864:
[----:B------:R-:W-:Y:S01]  /*18f0*/  BAR.SYNC.DEFER_BLOCKING 0x0 ;  /* 0x0000000000007b1d */ /* 0x000fe20000010000 */
[----:B------:R-:W-:-:S09]  /*1900*/  UISETP.GE.AND UP0, UPT, UR5, 0x1, UPT ;  /* 0x000000010500788c */ /* 0x000fd2000bf06270 */
[----:B------:R-:W-:Y:S05]  /*1910*/  BRA.U !UP0, `(.L_x_2867) ;  /* 0x0000003108bc7547 */ /* 0x000fea000b800000 */
[----:B------:R-:W-:-:S09]  /*1920*/  UISETP.NE.AND UP0, UPT, UR20, 0x1, UPT ;  /* 0x000000011400788c */ /* 0x000fd2000bf05270 */
[----:B------:R-:W-:Y:S05]  /*1930*/  BRA.U UP0, `(.L_x_2868) ;  /* 0x00000011001c7547 */ /* 0x000fea000b800000 */
[----:B------:R-:W-:-:S05]  /*1940*/  UMOV UR4, URZ ;  /* 0x000000ff00047c82 */ /* 0x000fca0008000000 */
.L_x_2888:
[----:B0-----:R-:W0:Y:S01]  /*1950*/  LDCU UR12, c[0x0][0x3ac] ;  /* 0x00007580ff0c77ac */ /* 0x001e220008000800 */
[----:B-1----:R-:W-:Y:S01]  /*1960*/  VIADD R28, R3, UR4 ;  /* 0x00000004031c7c36 */ /* 0x002fe20008000000 */
[----:B------:R-:W-:-:S04]  /*1970*/  UIADD3 UR4, UPT, UPT, UR6, UR4, URZ ;  /* 0x0000000406047290 */ /* 0x000fc8000fffe0ff */
[----:B------:R-:W-:Y:S01]  /*1980*/  UISETP.GE.AND UP0, UPT, UR4, UR5, UPT ;  /* 0x000000050400728c */ /* 0x000fe2000bf06270 */
[----:B0-----:R-:W-:-:S04]  /*1990*/  MOV R31, UR12 ;  /* 0x0000000c001f7c02 */ /* 0x001fc80008000f00 */
[C---:B------:R-:W-:Y:S01]  /*19a0*/  ISETP.GE.AND P5, PT, R31.reuse, 0x1, PT ;  /* 0x000000011f00780c */ /* 0x040fe20003fa6270 */
[----:B------:R-:W-:Y:S01]  /*19b0*/  IMAD R29, R28, R31, R4 ;  /* 0x0000001f1c1d7224 */ /* 0x000fe200078e0204 */
[C---:B------:R-:W-:Y:S02]  /*19c0*/  ISETP.GE.AND P4, PT, R31.reuse, 0x2, PT ;  /* 0x000000021f00780c */ /* 0x040fe40003f86270 */
[C---:B------:R-:W-:Y:S02]  /*19d0*/  ISETP.GE.AND P3, PT, R31.reuse, 0x3, PT ;  /* 0x000000031f00780c */ /* 0x040fe40003f66270 */
[C---:B------:R-:W-:Y:S02]  /*19e0*/  ISETP.GE.AND P2, PT, R31.reuse, 0x4, PT ;  /* 0x000000041f00780c */ /* 0x040fe40003f46270 */
[C---:B------:R-:W-:Y:S02]  /*19f0*/  ISETP.GE.AND P1, PT, R31.reuse, 0x5, PT ;  /* 0x000000051f00780c */ /* 0x040fe40003f26270 */
[----:B------:R-:W-:-:S03]  /*1a00*/  ISETP.GE.AND P0, PT, R31, 0x6, PT ;  /* 0x000000061f00780c */ /* 0x000fc60003f06270 */
[----:B--234-:R-:W-:Y:S10]  /*1a10*/  @!P5 BRA `(.L_x_2869) ;  /* 0x00000000001cd947 */ /* 0x01cff40003800000 */
[----:B------:R-:W0:Y:S01]  /*1a20*/  S2UR UR13, SR_CgaCtaId ;  /* 0x00000000000d79c3 */ /* 0x000e220000008800 */
[----:B------:R-:W-:Y:S01]  /*1a30*/  UMOV UR12, 0x400 ;  /* 0x00000400000c7882 */ /* 0x000fe20000000000 */
[----:B------:R-:W-:Y:S01]  /*1a40*/  IMAD R27, R28, R31, R6 ;  /* 0x0000001f1c1b7224 */ /* 0x000fe200078e0206 */
[----:B------:R-:W-:-:S04]  /*1a50*/  UIADD3 UR12, UPT, UPT, UR12, 0x4080, URZ ;  /* 0x000040800c0c7890 */ /* 0x000fc8000fffe0ff */
[----:B0-----:R-:W-:-:S06]  /*1a60*/  ULEA UR12, UR13, UR12, 0x18 ;  /* 0x0000000c0d0c7291 */ /* 0x001fcc000f8ec0ff */
[----:B------:R-:W-:-:S06]  /*1a70*/  LEA R27, R27, UR12, 0x2 ;  /* 0x0000000c1b1b7c11 */ /* 0x000fcc000f8e10ff */
[----:B------:R-:W0:Y:S02]  /*1a80*/  LDS R27, [R27] ;  /* 0x000000001b1b7984 */ /* 0x000e240000000800 */
.L_x_2869:
        /* <DEDUP_REMOVED lines=8> */
[----:B------:R-:W-:-:S05]  /*1b10*/  LEA R30, R30, UR12, 0x2 ;  /* 0x0000000c1e1e7c11 */ /* 0x000fca000f8e10ff */
[----:B------:R1:W2:Y:S02]  /*1b20*/  LDS R34, [R30] ;  /* 0x000000001e227984 */ /* 0x0002a40000000800 */
.L_x_2870:
[----:B------:R-:W-:Y:S05]  /*1b30*/  @!P3 BRA `(.L_x_2871) ;  /* 0x000000000024b947 */ /* 0x000fea0003800000 */
[----:B------:R-:W3:Y:S01]  /*1b40*/  S2UR UR13, SR_CgaCtaId ;  /* 0x00000000000d79c3 */ /* 0x000ee20000008800 */
[----:B-1----:R-:W-:Y:S01]  /*1b50*/  VIADD R30, R3, 0x2 ;  /* 0x00000002031e7836 */ /* 0x002fe20000000000 */
[----:B------:R-:W-:Y:S02]  /*1b60*/  UMOV UR12, 0x400 ;  /* 0x00000400000c7882 */ /* 0x000fe40000000000 */
[----:B------:R-:W-:Y:S02]  /*1b70*/  UIADD3 UR12, UPT, UPT, UR12, 0x4080, URZ ;  /* 0x000040800c0c7890 */ /* 0x000fe4000fffe0ff */
[----:B------:R-:W-:-:S05]  /*1b80*/  LOP3.LUT R30, R30, 0xf, RZ, 0xc0, !PT ;  /* 0x0000000f1e1e7812 */ /* 0x000fca00078ec0ff */
[----:B------:R-:W-:Y:S01]  /*1b90*/  IMAD.IADD R30, R29, 0x1, R30 ;  /* 0x000000011d1e7824 */ /* 0x000fe200078e021e */
[----:B---3--:R-:W-:-:S06]  /*1ba0*/  ULEA UR12, UR13, UR12, 0x18 ;  /* 0x0000000c0d0c7291 */ /* 0x008fcc000f8ec0ff */
[----:B------:R-:W-:-:S05]  /*1bb0*/  LEA R30, R30, UR12, 0x2 ;  /* 0x0000000c1e1e7c11 */ /* 0x000fca000f8e10ff */
[----:B------:R3:W4:Y:S02]  /*1bc0*/  LDS R35, [R30] ;  /* 0x000000001e237984 */ /* 0x0007240000000800 */
.L_x_2871:
[----:B------:R-:W-:Y:S05]  /*1bd0*/  @!P2 BRA `(.L_x_2872) ;  /* 0x000000000024a947 */ /* 0x000fea0003800000 */
[----:B------:R-:W5:Y:S01]  /*1be0*/  S2UR UR13, SR_CgaCtaId ;  /* 0x00000000000d79c3 */ /* 0x000f620000008800 */
[----:B-1-3--:R-:W-:Y:S01]  /*1bf0*/  IADD3 R30, PT, PT, R3, 0x3, RZ ;  /* 0x00000003031e7810 */ /* 0x00afe20007ffe0ff */
[----:B------:R-:W-:Y:S02]  /*1c00*/  UMOV UR12, 0x400 ;  /* 0x00000400000c7882 */ /* 0x000fe40000000000 */
[----:B------:R-:W-:Y:S01]  /*1c10*/  UIADD3 UR12, UPT, UPT, UR12, 0x4080, URZ ;  /* 0x000040800c0c7890 */ /* 0x000fe2000fffe0ff */
[----:B------:R-:W-:-:S05]  /*1c20*/  LOP3.LUT R30, R30, 0xf, RZ, 0xc0, !PT ;  /* 0x0000000f1e1e7812 */ /* 0x000fca00078ec0ff */
[----:B------:R-:W-:Y:S01]  /*1c30*/  IMAD.IADD R30, R29, 0x1, R30 ;  /* 0x000000011d1e7824 */ /* 0x000fe200078e021e */
[----:B-----5:R-:W-:-:S06]  /*1c40*/  ULEA UR12, UR13, UR12, 0x18 ;  /* 0x0000000c0d0c7291 */ /* 0x020fcc000f8ec0ff */
[----:B------:R-:W-:-:S05]  /*1c50*/  LEA R30, R30, UR12, 0x2 ;  /* 0x0000000c1e1e7c11 */ /* 0x000fca000f8e10ff */
[----:B------:R1:W3:Y:S02]  /*1c60*/  LDS R36, [R30] ;  /* 0x000000001e247984 */ /* 0x0002e40000000800 */
.L_x_2872:
[----:B------:R-:W-:Y:S05]  /*1c70*/  @!P1 BRA `(.L_x_2873) ;  /* 0x0000000000249947 */ /* 0x000fea0003800000 */
[----:B------:R-:W5:Y:S01]  /*1c80*/  S2UR UR13, SR_CgaCtaId ;  /* 0x00000000000d79c3 */ /* 0x000f620000008800 */
[----:B-1-3--:R-:W-:Y:S01]  /*1c90*/  VIADD R30, R3, 0x4 ;  /* 0x00000004031e7836 */ /* 0x00afe20000000000 */
[----:B------:R-:W-:Y:S02]  /*1ca0*/  UMOV UR12, 0x400 ;  /* 0x00000400000c7882 */ /* 0x000fe40000000000 */
[----:B------:R-:W-:Y:S02]  /*1cb0*/  UIADD3 UR12, UPT, UPT, UR12, 0x4080, URZ ;  /* 0x000040800c0c7890 */ /* 0x000fe4000fffe0ff */
[----:B------:R-:W-:-:S05]  /*1cc0*/  LOP3.LUT R30, R30, 0xf, RZ, 0xc0, !PT ;  /* 0x0000000f1e1e7812 */ /* 0x000fca00078ec0ff */
[----:B------:R-:W-:Y:S01]  /*1cd0*/  IMAD.IADD R30, R29, 0x1, R30 ;  /* 0x000000011d1e7824 */ /* 0x000fe200078e021e */
[----:B-----5:R-:W-:-:S06]  /*1ce0*/  ULEA UR12, UR13, UR12, 0x18 ;  /* 0x0000000c0d0c7291 */ /* 0x020fcc000f8ec0ff */
[----:B------:R-:W-:-:S05]  /*1cf0*/  LEA R30, R30, UR12, 0x2 ;  /* 0x0000000c1e1e7c11 */ /* 0x000fca000f8e10ff */
[----:B------:R1:W3:Y:S02]  /*1d00*/  LDS R37, [R30] ;  /* 0x000000001e257984 */ /* 0x0002e40000000800 */
.L_x_2873:
[----:B------:R-:W-:Y:S01]  /*1d10*/  ISETP.GE.AND P6, PT, R31, 0x7, PT ;  /* 0x000000071f00780c */ /* 0x000fe20003fc6270 */
[----:B------:R-:W-:-:S12]  /*1d20*/  @!P0 BRA `(.L_x_2874) ;  /* 0x0000000000248947 */ /* 0x000fd80003800000 */
        /* <DEDUP_REMOVED lines=9> */
.L_x_2874:
[----:B------:R-:W-:Y:S01]  /*1dc0*/  ISETP.GE.AND P0, PT, R31, 0x8, PT ;  /* 0x000000081f00780c */ /* 0x000fe20003f06270 */
[----:B------:R-:W-:-:S12]  /*1dd0*/  @!P6 BRA `(.L_x_2875) ;  /* 0x000000000024e947 */ /* 0x000fd80003800000 */
        /* <DEDUP_REMOVED lines=9> */
.L_x_2875:
        /* <DEDUP_REMOVED lines=11> */
.L_x_2876:
[----:B------:R-:W-:Y:S01]  /*1f20*/  ISETP.GE.AND P0, PT, R31, 0xa, PT ;  /* 0x0000000a1f00780c */ /* 0x000fe20003f06270 */
[----:B------:R-:W-:-:S12]  /*1f30*/  @!P6 BRA `(.L_x_2877) ;  /* 0x000000000024e947 */ /* 0x000fd80003800000 */
[----:B------:R-:W5:Y:S01]  /*1f40*/  S2UR UR13, SR_CgaCtaId ;  /* 0x00000000000d79c3 */ /* 0x000f620000008800 */
[----:B-1-3--:R-:W-:Y:S01]  /*1f50*/  LOP3.LUT R30, R3, 0xf, RZ, 0xc0, !PT ;  /* 0x0000000f031e7812 */ /* 0x00afe200078ec0ff */
[----:B------:R-:W-:Y:S02]  /*1f60*/  UMOV UR12, 0x400 ;  /* 0x00000400000c7882 */ /* 0x000fe40000000000 */
[----:B------:R-:W-:Y:S01]  /*1f70*/  UIADD3 UR12, UPT, UPT, UR12, 0x4080, URZ ;  /* 0x000040800c0c7890 */ /* 0x000fe2000fffe0ff */
[----:B------:R-:W-:-:S05]  /*1f80*/  LOP3.LUT R30, R30, 0x8, RZ, 0x3c, !PT ;  /* 0x000000081e1e7812 */ /* 0x000fca00078e3cff */
[----:B------:R-:W-:Y:S01]  /*1f90*/  IMAD.IADD R30, R29, 0x1, R30 ;  /* 0x000000011d1e7824 */ /* 0x000fe200078e021e */
[----:B-----5:R-:W-:-:S06]  /*1fa0*/  ULEA UR12, UR13, UR12, 0x18 ;  /* 0x0000000c0d0c7291 */ /* 0x020fcc000f8ec0ff */
[----:B------:R-:W-:-:S05]  /*1fb0*/  LEA R30, R30, UR12, 0x2 ;  /* 0x0000000c1e1e7c11 */ /* 0x000fca000f8e10ff */
[----:B------:R1:W3:Y:S02]  /*1fc0*/  LDS R41, [R30] ;  /* 0x000000001e297984 */ /* 0x0002e40000000800 */
.L_x_2877:
[----:B------:R-:W-:Y:S01]  /*1fd0*/  ISETP.GE.AND P6, PT, R31, 0xb, PT ;  /* 0x0000000b1f00780c */ /* 0x000fe20003fc6270 */
[----:B------:R-:W-:-:S12]  /*1fe0*/  @!P0 BRA `(.L_x_2878) ;  /* 0x0000000000248947 */ /* 0x000fd80003800000 */
[----:B------:R-:W5:Y:S01]  /*1ff0*/  S2UR UR13, SR_CgaCtaId ;  /* 0x00000000000d79c3 */ /* 0x000f620000008800 */
[----:B-1-3--:R-:W-:Y:S01]  /*2000*/  VIADD R30, R3, 0x9 ;  /* 0x00000009031e7836 */ /* 0x00afe20000000000 */
[----:B------:R-:W-:Y:S02]  /*2010*/  UMOV UR12, 0x400 ;  /* 0x00000400000c7882 */ /* 0x000fe40000000000 */
[----:B------:R-:W-:Y:S02]  /*2020*/  UIADD3 UR12, UPT, UPT, UR12, 0x4080, URZ ;  /* 0x000040800c0c7890 */ /* 0x000fe4000fffe0ff */
[----:B------:R-:W-:-:S04]  /*2030*/  LOP3.LUT R30, R30, 0xf, RZ, 0xc0, !PT ;  /* 0x0000000f1e1e7812 */ /* 0x000fc800078ec0ff */
[----:B------:R-:W-:Y:S01]  /*2040*/  IADD3 R30, PT, PT, R29, R30, RZ ;  /* 0x0000001e1d1e7210 */ /* 0x000fe20007ffe0ff */
[----:B-----5:R-:W-:-:S06]  /*2050*/  ULEA UR12, UR13, UR12, 0x18 ;  /* 0x0000000c0d0c7291 */ /* 0x020fcc000f8ec0ff */
[----:B------:R-:W-:-:S05]  /*2060*/  LEA R30, R30, UR12, 0x2 ;  /* 0x0000000c1e1e7c11 */ /* 0x000fca000f8e10ff */
[----:B------:R1:W3:Y:S02]  /*2070*/  LDS R42, [R30] ;  /* 0x000000001e2a7984 */ /* 0x0002e40000000800 */
.L_x_2878:
        /* <DEDUP_REMOVED lines=11> */
.L_x_2879:
        /* <DEDUP_REMOVED lines=11> */
.L_x_2880:
        /* <DEDUP_REMOVED lines=11> */
.L_x_2881:
        /* <DEDUP_REMOVED lines=11> */
.L_x_2882:
        /* <DEDUP_REMOVED lines=11> */
.L_x_2883:
[----:B------:R-:W-:Y:S01]  /*23f0*/  ISETP.GE.AND P6, PT, R2, UR10, PT ;  /* 0x0000000a02007c0c */ /* 0x000fe2000bfc6270 */
        /* <DEDUP_REMOVED lines=10> */
.L_x_2884:
[----:B------:R-:W-:Y:S04]  /*24a0*/  BSSY.RECONVERGENT B0, `(.L_x_2885) ;  /* 0x000004e000007945 */ /* 0x000fe80003800200 */
[----:B------:R-:W-:Y:S05]  /*24b0*/  @P6 BRA `(.L_x_2886) ;  /* 0x0000000400306947 */ /* 0x000fea0003800000 */
[----:B-1-3--:R-:W1:Y:S01]  /*24c0*/  S2R R30, SR_CgaCtaId ;  /* 0x00000000001e7919 */ /* 0x00ae620000008800 */
[----:B------:R-:W3:Y:S01]  /*24d0*/  LDC R31, c[0x0][0x3ac] ;  /* 0x0000eb00ff1f7b82 */ /* 0x000ee20000000800 */
[----:B------:R-:W-:-:S05]  /*24e0*/  MOV R29, 0x400 ;  /* 0x00000400001d7802 */ /* 0x000fca0000000f00 */
[----:B------:R-:W-:Y:S01]  /*24f0*/  VIADD R33, R29, 0x4880 ;  /* 0x000048801d217836 */ /* 0x000fe20000000000 */
[----:B-1----:R-:W-:-:S04]  /*2500*/  LEA R29, R30, R29, 0x18 ;  /* 0x0000001d1e1d7211 */ /* 0x002fc800078ec0ff */
[----:B------:R-:W-:Y:S01]  /*2510*/  LEA R30, R30, R33, 0x18 ;  /* 0x000000211e1e7211 */ /* 0x000fe200078ec0ff */
[----:B------:R-:W-:-:S07]  /*2520*/  IMAD.MOV.U32 R33, RZ, RZ, R2 ;  /* 0x000000ffff217224 */ /* 0x000fce00078e0002 */
.L_x_2887:
[----:B------:R-:W-:Y:S01]  /*2530*/  IMAD R49, R33, 0x204, R29 ;  /* 0x0000020421317824 */ /* 0x000fe200078e021d */
[----:B---3--:R-:W-:Y:S01]  /*2540*/  ISETP.GE.AND P0, PT, R31, 0x6, PT ;  /* 0x000000061f00780c */ /* 0x008fe20003f06270 */
[----:B------:R-:W-:Y:S02]  /*2550*/  IMAD.MOV.U32 R53, RZ, RZ, RZ ;  /* 0x000000ffff357224 */ /* 0x000fe400078e00ff */
[--C-:B0-----:R-:W-:Y:S01]  /*2560*/  @P5 IMAD R50, R10, 0x4, R49.reuse ;  /* 0x000000040a325824 */ /* 0x101fe200078e0231 */
[----:B------:R-:W-:Y:S01]  /*2570*/  @P2 LEA R55, R13, R49, 0x2 ;  /* 0x000000310d372211 */ /* 0x000fe200078e10ff */
[--C-:B------:R-:W-:Y:S02]  /*2580*/  @P4 IMAD R51, R11, 0x4, R49.reuse ;  /* 0x000000040b334824 */ /* 0x100fe400078e0231 */
[--C-:B------:R-:W-:Y:S02]  /*2590*/  @P3 IMAD R54, R12, 0x4, R49.reuse ;  /* 0x000000040c363824 */ /* 0x100fe400078e0231 */
[----:B------:R-:W0:Y:S01]  /*25a0*/  @P5 LDS R50, [R50] ;  /* 0x0000000032325984 */ /* 0x000e220000000800 */
[----:B------:R-:W-:-:S03]  /*25b0*/  @P1 IMAD R56, R14, 0x4, R49 ;  /* 0x000000040e381824 */ /* 0x000fc600078e0231 */
[----:B------:R-:W2:Y:S01]  /*25c0*/  @P4 LDS R51, [R51+0x4] ;  /* 0x0000040033334984 */ /* 0x000ea20000000800 */
[----:B------:R-:W-:-:S03]  /*25d0*/  @P0 IMAD R57, R15, 0x4, R49 ;  /* 0x000000040f390824 */ /* 0x000fc600078e0231 */
[----:B------:R-:W4:Y:S04]  /*25e0*/  @P3 LDS R54, [R54+0x8] ;  /* 0x0000080036363984 */ /* 0x000f280000000800 */
[----:B------:R-:W1:Y:S04]  /*25f0*/  @P2 LDS R55, [R55+0xc] ;  /* 0x00000c0037372984 */ /* 0x000e680000000800 */
[----:B------:R-:W3:Y:S04]  /*2600*/  @P1 LDS R56, [R56+0x10] ;  /* 0x0000100038381984 */ /* 0x000ee80000000800 */
[----:B------:R-:W5:Y:S01]  /*2610*/  @P0 LDS R57, [R57+0x14] ;  /* 0x0000140039390984 */ /* 0x000f620000000800 */
[----:B0-----:R-:W-:-:S04]  /*2620*/  @P5 IMAD R53, R27, R50, RZ ;  /* 0x000000321b355224 */ /* 0x001fc800078e02ff */
[----:B--2---:R-:W-:-:S04]  /*2630*/  @P4 IMAD R53, R34, R51, R53 ;  /* 0x0000003322354224 */ /* 0x004fc800078e0235 */
[----:B----4-:R-:W-:-:S04]  /*2640*/  @P3 IMAD R53, R35, R54, R53 ;  /* 0x0000003623353224 */ /* 0x010fc800078e0235 */
[----:B-1----:R-:W-:Y:S02]  /*2650*/  @P2 IMAD R53, R36, R55, R53 ;  /* 0x0000003724352224 */ /* 0x002fe400078e0235 */
[----:B------:R-:W-:Y:S02]  /*2660*/  IMAD R55, R33, UR5, R28 ;  /* 0x0000000521377c24 */ /* 0x000fe4000f8e021c */
[----:B---3--:R-:W-:Y:S02]  /*2670*/  @P1 IMAD R53, R37, R56, R53 ;  /* 0x0000003825351224 */ /* 0x008fe400078e0235 */
[----:B------:R-:W-:Y:S02]  /*2680*/  IMAD R55, R55, 0x4, R30 ;  /* 0x0000000437377824 */ /* 0x000fe400078e021e */
[----:B-----5:R-:W-:Y:S01]  /*2690*/  @P0 IMAD R53, R38, R57, R53 ;  /* 0x0000003926350224 */ /* 0x020fe200078e0235 */
[----:B------:R-:W-:Y:S01]  /*26a0*/  ISETP.GE.AND P0, PT, R31, 0x7, PT ;  /* 0x000000071f00780c */ /* 0x000fe20003f06270 */
[----:B------:R-:W-:-:S12]  /*26b0*/  VIADD R33, R33, UR8 ;  /* 0x0000000821217c36 */ /* 0x000fd80008000000 */
        /* <DEDUP_REMOVED lines=44> */
.L_x_2886:
[----:B------:R-:W-:Y:S05]  /*2980*/  BSYNC.RECONVERGENT B0 ;  /* 0x0000000000007941 */ /* 0x000fea0003800200 */
.L_x_2885:
[----:B------:R-:W-:Y:S05]  /*2990*/  BRA.U !UP0, `(.L_x_2888) ;  /* 0xffffffed08ec7547 */ /* 0x000fea000b83ffff */
[----:B------:R-:W-:Y:S05]  /*29a0*/  BRA `(.L_x_2867) ;  /* 0x0000002000987947 */ /* 0x000fea0003800000 */
.L_x_2868:
[----:B------:R-:W-:-:S13]  /*29b0*/  ISETP.GT.U32.AND P0, PT, R31, 0x1f, PT ;  /* 0x0000001f1f00780c */ /* 0x000fda0003f04070 */
[----:B------:R-:W-:Y:S05]  /*29c0*/  @P0 BRA `(.L_x_2889) ;  /* 0x0000001000140947 */ /* 0x000fea0003800000 */
[----:B------:R-:W-:-:S05]  /*29d0*/  UMOV UR4, URZ ;  /* 0x000000ff00047c82 */ /* 0x000fca0008000000 */
.L_x_2909:
[----:B0-----:R-:W0:Y:S01]  /*29e0*/  LDCU UR12, c[0x0][0x3ac] ;  /* 0x00007580ff0c77ac */ /* 0x001e220008000800 */
[----:B-1----:R-:W-:Y:S01]  /*29f0*/  IADD3 R28, PT, PT, R3, UR4, RZ ;  /* 0x00000004031c7c10 */ /* 0x002fe2000fffe0ff */
[----:B------:R-:W-:-:S04]  /*2a00*/  UIADD3 UR4, UPT, UPT, UR6, UR4, URZ ;  /* 0x0000000406047290 */ /* 0x000fc8000fffe0ff */
[----:B------:R-:W-:Y:S01]  /*2a10*/  UISETP.GE.AND UP0, UPT, UR4, UR5, UPT ;  /* 0x000000050400728c */ /* 0x000fe2000bf06270 */
[----:B0-----:R-:W-:-:S04]  /*2a20*/  IMAD.U32 R31, RZ, RZ, UR12 ;  /* 0x0000000cff1f7e24 */ /* 0x001fc8000f8e00ff */
[----:B------:R-:W-:Y:S01]  /*2a30*/  IMAD R29, R28, R31, R4 ;  /* 0x0000001f1c1d7224 */ /* 0x000fe200078e0204 */
[C---:B------:R-:W-:Y:S02]  /*2a40*/  ISETP.NE.AND P5, PT, R31.reuse, RZ, PT ;  /* 0x000000ff1f00720c */ /* 0x040fe40003fa5270 */
        /* <DEDUP_REMOVED lines=13> */
.L_x_2890:
        /* <DEDUP_REMOVED lines=10> */
.L_x_2891:
        /* <DEDUP_REMOVED lines=10> */
.L_x_2892:
[----:B------:R-:W-:Y:S05]  /*2c60*/  @!P2 BRA `(.L_x_2893) ;  /* 0x000000000024a947 */ /* 0x000fea0003800000 */
        /* <DEDUP_REMOVED lines=9> */
.L_x_2893:
        /* <DEDUP_REMOVED lines=10> */
.L_x_2894:
        /* <DEDUP_REMOVED lines=11> */
.L_x_2895:
        /* <DEDUP_REMOVED lines=11> */
.L_x_2896:
        /* <DEDUP_REMOVED lines=11> */
.L_x_2897:
        /* <DEDUP_REMOVED lines=11> */
.L_x_2898:
        /* <DEDUP_REMOVED lines=11> */
.L_x_2899:
        /* <DEDUP_REMOVED lines=11> */
.L_x_2900:
        /* <DEDUP_REMOVED lines=11> */
.L_x_2901:
        /* <DEDUP_REMOVED lines=11> */
.L_x_2902:
        /* <DEDUP_REMOVED lines=11> */
.L_x_2903:
        /* <DEDUP_REMOVED lines=11> */
.L_x_2904:
[----:B------:R-:W-:Y:S01]  /*3480*/  ISETP.GE.AND P6, PT, R2, UR10, PT ;  /* 0x0000000a02007c0c */ /* 0x000fe2000bfc6270 */
        /* <DEDUP_REMOVED lines=10> */
.L_x_2905:
[----:B------:R-:W-:Y:S04]  /*3530*/  BSSY.RECONVERGENT B0, `(.L_x_2906) ;  /* 0x000004c000007945 */ /* 0x000fe80003800200 */
[----:B------:R-:W-:Y:S05]  /*3540*/  @P6 BRA `(.L_x_2907) ;  /* 0x0000000400286947 */ /* 0x000fea0003800000 */
[----:B-1-3--:R-:W1:Y:S01]  /*3550*/  S2R R30, SR_CgaCtaId ;  /* 0x00000000001e7919 */ /* 0x00ae620000008800 */
[----:B------:R-:W3:Y:S01]  /*3560*/  LDC R31, c[0x0][0x3ac] ;  /* 0x0000eb00ff1f7b82 */ /* 0x000ee20000000800 */
[----:B------:R-:W-:-:S04]  /*3570*/  MOV R29, 0x400 ;  /* 0x00000400001d7802 */ /* 0x000fc80000000f00 */
[----:B------:R-:W-:Y:S02]  /*3580*/  IADD3 R33, PT, PT, R29, 0x4880, RZ ;  /* 0x000048801d217810 */ /* 0x000fe40007ffe0ff */
[C---:B-1----:R-:W-:Y:S02]  /*3590*/  LEA R29, R30.reuse, R29, 0x18 ;  /* 0x0000001d1e1d7211 */ /* 0x042fe400078ec0ff */
[----:B------:R-:W-:Y:S01]  /*35a0*/  LEA R30, R30, R33, 0x18 ;  /* 0x000000211e1e7211 */ /* 0x000fe200078ec0ff */
[----:B------:R-:W-:-:S07]  /*35b0*/  IMAD.MOV.U32 R33, RZ, RZ, R2 ;  /* 0x000000ffff217224 */ /* 0x000fce00078e0002 */
.L_x_2908:
[----:B------:R-:W-:Y:S01]  /*35c0*/  IMAD R49, R33, 0x204, R29 ;  /* 0x0000020421317824 */ /* 0x000fe200078e021d */
[----:B---3--:R-:W-:Y:S01]  /*35d0*/  ISETP.GE.AND P0, PT, R31, 0x6, PT ;  /* 0x000000061f00780c */ /* 0x008fe20003f06270 */
[----:B0-----:R-:W-:Y:S02]  /*35e0*/  IMAD.MOV.U32 R53, RZ, RZ, RZ ;  /* 0x000000ffff357224 */ /* 0x001fe400078e00ff */
[--C-:B------:R-:W-:Y:S01]  /*35f0*/  @P5 IMAD R50, R10, 0x4, R49.reuse ;  /* 0x000000040a325824 */ /* 0x100fe200078e0231 */
        /* <DEDUP_REMOVED lines=17> */
[----:B------:R-:W-:Y:S02]  /*3710*/  VIADD R33, R33, UR8 ;  /* 0x0000000821217c36 */ /* 0x000fe40008000000 */
[----:B-----5:R-:W-:Y:S01]  /*3720*/  @P0 IMAD R53, R38, R57, R53 ;  /* 0x0000003926350224 */ /* 0x020fe200078e0235 */
        /* <DEDUP_REMOVED lines=44> */
.L_x_2907:
[----:B------:R-:W-:Y:S05]  /*39f0*/  BSYNC.RECONVERGENT B0 ;  /* 0x0000000000007941 */ /* 0x000fea0003800200 */
.L_x_2906:
[----:B------:R-:W-:Y:S05]  /*3a00*/  BRA.U !UP0, `(.L_x_2909) ;  /* 0xffffffed08f47547 */ /* 0x000fea000b83ffff */
[----:B------:R-:W-:Y:S05]  /*3a10*/  BRA `(.L_x_2867) ;  /* 0x00000010007c7947 */ /* 0x000fea0003800000 */
.L_x_2889:
[----:B------:R-:W-:-:S07]  /*3a20*/  IMAD.MOV.U32 R50, RZ, RZ, RZ ;  /* 0x000000ffff327224 */ /* 0x000fce00078e00ff */
.L_x_2929:
[----:B0-----:R-:W0:Y:S01]  /*3a30*/  LDCU UR4, c[0x0][0x3ac] ;  /* 0x00007580ff0477ac */ /* 0x001e220008000800 */
[----:B-1----:R-:W-:Y:S01]  /*3a40*/  IMAD.IADD R33, R3, 0x1, R50 ;  /* 0x0000000103217824 */ /* 0x002fe200078e0232 */
[----:B------:R-:W-:Y:S02]  /*3a50*/  ISETP.GE.AND P4, PT, R2, UR10, PT ;  /* 0x0000000a02007c0c */ /* 0x000fe4000bf86270 */
[----:B------:R-:W-:Y:S01]  /*3a60*/  IADD3 R50, PT, PT, R50, UR6, RZ ;  /* 0x0000000632327c10 */ /* 0x000fe2000fffe0ff */
[----:B0-----:R-:W-:-:S04]  /*3a70*/  IMAD.U32 R31, RZ, RZ, UR4 ;  /* 0x00000004ff1f7e24 */ /* 0x001fc8000f8e00ff */
[----:B------:R-:W-:Y:S01]  /*3a80*/  IMAD R28, R33, R31, R4 ;  /* 0x0000001f211c7224 */ /* 0x000fe200078e0204 */
[C---:B------:R-:W-:Y:S02]  /*3a90*/  ISETP.GE.AND P3, PT, R31.reuse, 0x1, PT ;  /* 0x000000011f00780c */ /* 0x040fe40003f66270 */
[C---:B------:R-:W-:Y:S02]  /*3aa0*/  ISETP.GE.AND P2, PT, R31.reuse, 0x2, PT ;  /* 0x000000021f00780c */ /* 0x040fe40003f46270 */
[C---:B------:R-:W-:Y:S02]  /*3ab0*/  ISETP.GE.AND P1, PT, R31.reuse, 0x3, PT ;  /* 0x000000031f00780c */ /* 0x040fe40003f26270 */
[C---:B------:R-:W-:Y:S02]  /*3ac0*/  ISETP.GE.AND P0, PT, R31.reuse, 0x4, PT ;  /* 0x000000041f00780c */ /* 0x040fe40003f06270 */
[----:B------:R-:W-:-:S05]  /*3ad0*/  ISETP.GE.AND P5, PT, R31, 0x5, PT ;  /* 0x000000051f00780c */ /* 0x000fca0003fa6270 */
[----:B--234-:R-:W-:Y:S08]  /*3ae0*/  @!P3 BRA `(.L_x_2910) ;  /* 0x00000000001cb947 */ /* 0x01cff00003800000 */
[----:B------:R-:W0:Y:S01]  /*3af0*/  S2UR UR12, SR_CgaCtaId ;  /* 0x00000000000c79c3 */ /* 0x000e220000008800 */
[----:B------:R-:W-:Y:S01]  /*3b00*/  UMOV UR4, 0x400 ;  /* 0x0000040000047882 */ /* 0x000fe20000000000 */
[----:B------:R-:W-:Y:S01]  /*3b10*/  IMAD R27, R33, R31, R6 ;  /* 0x0000001f211b7224 */ /* 0x000fe200078e0206 */
[----:B------:R-:W-:-:S04]  /*3b20*/  UIADD3 UR4, UPT, UPT, UR4, 0x4080, URZ ;  /* 0x0000408004047890 */ /* 0x000fc8000fffe0ff */
[----:B0-----:R-:W-:-:S06]  /*3b30*/  ULEA UR4, UR12, UR4, 0x18 ;  /* 0x000000040c047291 */ /* 0x001fcc000f8ec0ff */
[----:B------:R-:W-:-:S06]  /*3b40*/  LEA R27, R27, UR4, 0x2 ;  /* 0x000000041b1b7c11 */ /* 0x000fcc000f8e10ff */
[----:B------:R-:W0:Y:S02]  /*3b50*/  LDS R27, [R27] ;  /* 0x000000001b1b7984 */ /* 0x000e240000000800 */
.L_x_2910:
        /* <DEDUP_REMOVED lines=10> */
.L_x_2911:
        /* <DEDUP_REMOVED lines=10> */
.L_x_2912:
        /* <DEDUP_REMOVED lines=10> */
.L_x_2913:
        /* <DEDUP_REMOVED lines=11> */
.L_x_2914:
        /* <DEDUP_REMOVED lines=11> */
.L_x_2915:
        /* <DEDUP_REMOVED lines=11> */
.L_x_2916:
        /* <DEDUP_REMOVED lines=11> */
.L_x_2917:
        /* <DEDUP_REMOVED lines=11> */
.L_x_2918:
        /* <DEDUP_REMOVED lines=11> */
.L_x_2919:
        /* <DEDUP_REMOVED lines=11> */
.L_x_2920:
        /* <DEDUP_REMOVED lines=11> */
.L_x_2921:
        /* <DEDUP_REMOVED lines=11> */
.L_x_2922:
        /* <DEDUP_REMOVED lines=11> */
.L_x_2923:
        /* <DEDUP_REMOVED lines=11> */
.L_x_2924:
        /* <DEDUP_REMOVED lines=11> */
.L_x_2925:
[----:B------:R-:W-:Y:S05]  /*4580*/  @P4 BRA `(.L_x_2926) ;  /* 0x00000004009c4947 */ /* 0x000fea0003800000 */
[----:B------:R-:W-:-:S07]  /*4590*/  MOV R54, R2 ;  /* 0x0000000200367202 */ /* 0x000fce0000000f00 */
.L_x_2928:
[----:B------:R-:W1:Y:S01]  /*45a0*/  S2R R49, SR_CgaCtaId ;  /* 0x0000000000317919 */ /* 0x000e620000008800 */
[----:B------:R-:W5:Y:S01]  /*45b0*/  LDCU UR4, c[0x0][0x3ac] ;  /* 0x00007580ff0477ac */ /* 0x000f620008000800 */
[----:B------:R-:W-:Y:S01]  /*45c0*/  MOV R56, 0x400 ;  /* 0x0000040000387802 */ /* 0x000fe20000000f00 */
[----:B------:R-:W-:Y:S02]  /*45d0*/  IMAD.MOV.U32 R51, RZ, RZ, RZ ;  /* 0x000000ffff337224 */ /* 0x000fe400078e00ff */
[----:B-----5:R-:W-:-:S05]  /*45e0*/  IMAD.U32 R31, RZ, RZ, UR4 ;  /* 0x00000004ff1f7e24 */ /* 0x020fca000f8e00ff */
[----:B------:R-:W-:Y:S02]  /*45f0*/  ISETP.GE.AND P4, PT, R31, 0x5, PT ;  /* 0x000000051f00780c */ /* 0x000fe40003f86270 */
[----:B-1-3--:R-:W-:-:S05]  /*4600*/  LEA R29, R49, R56, 0x18 ;  /* 0x00000038311d7211 */ /* 0x00afca00078ec0ff */
[----:B------:R-:W-:-:S04]  /*4610*/  IMAD R28, R54, 0x204, R29 ;  /* 0x00000204361c7824 */ /* 0x000fc800078e021d */
[--C-:B------:R-:W-:Y:S02]  /*4620*/  @P3 IMAD R58, R10, 0x4, R28.reuse ;  /* 0x000000040a3a3824 */ /* 0x100fe400078e021c */
[----:B------:R-:W-:Y:S01]  /*4630*/  @P4 LEA R57, R14, R28, 0x2 ;  /* 0x0000001c0e394211 */ /* 0x000fe200078e10ff */
[--C-:B------:R-:W-:Y:S02]  /*4640*/  @P2 IMAD R29, R11, 0x4, R28.reuse ;  /* 0x000000040b1d2824 */ /* 0x100fe400078e021c */
[--C-:B------:R-:W-:Y:S01]  /*4650*/  @P1 IMAD R53, R12, 0x4, R28.reuse ;  /* 0x000000040c351824 */ /* 0x100fe200078e021c */
[----:B------:R-:W0:Y:S01]  /*4660*/  @P3 LDS R58, [R58] ;  /* 0x000000003a3a3984 */ /* 0x000e220000000800 */
[----:B------:R-:W-:-:S03]  /*4670*/  @P0 IMAD R55, R13, 0x4, R28 ;  /* 0x000000040d370824 */ /* 0x000fc600078e021c */
[----:B------:R-:W2:Y:S04]  /*4680*/  @P2 LDS R29, [R29+0x4] ;  /* 0x000004001d1d2984 */ /* 0x000ea80000000800 */
[----:B------:R-:W4:Y:S04]  /*4690*/  @P1 LDS R60, [R53+0x8] ;  /* 0x00000800353c1984 */ /* 0x000f280000000800 */
[----:B------:R-:W1:Y:S04]  /*46a0*/  @P0 LDS R55, [R55+0xc] ;  /* 0x00000c0037370984 */ /* 0x000e680000000800 */
[----:B------:R-:W3:Y:S01]  /*46b0*/  @P4 LDS R57, [R57+0x10] ;  /* 0x0000100039394984 */ /* 0x000ee20000000800 */
[----:B0-----:R-:W-:-:S04]  /*46c0*/  @P3 IMAD R51, R27, R58, RZ ;  /* 0x0000003a1b333224 */ /* 0x001fc800078e02ff */
[----:B--2---:R-:W-:-:S04]  /*46d0*/  @P2 IMAD R51, R34, R29, R51 ;  /* 0x0000001d22332224 */ /* 0x004fc800078e0233 */
[----:B----4-:R-:W-:-:S04]  /*46e0*/  @P1 IMAD R51, R35, R60, R51 ;  /* 0x0000003c23331224 */ /* 0x010fc800078e0233 */
[----:B-1----:R-:W-:-:S04]  /*46f0*/  @P0 IMAD R51, R36, R55, R51 ;  /* 0x0000003724330224 */ /* 0x002fc800078e0233 */
[----:B---3--:R-:W-:Y:S01]  /*4700*/  @P4 IMAD R51, R37, R57, R51 ;  /* 0x0000003925334224 */ /* 0x008fe200078e0233 */
        /* <DEDUP_REMOVED lines=31> */
[----:B0-----:R-:W-:Y:S02]  /*4900*/  IMAD.U32 R53, RZ, RZ, UR15 ;  /* 0x0000000fff357e24 */ /* 0x001fe4000f8e00ff */
[----:B-1----:R-:W-:Y:S01]  /*4910*/  @P4 IMAD R51, R45, R58, R51 ;  /* 0x0000003a2d334224 */ /* 0x002fe200078e0233 */
        /* <DEDUP_REMOVED lines=12> */
.L_x_2927:
        /* <DEDUP_REMOVED lines=34> */
.L_x_2926:
[----:B------:R-:W-:Y:S05]  /*4c00*/  @!P5 BRA `(.L_x_2929) ;  /* 0xffffffec0088d947 */ /* 0x000fea000383ffff */
.L_x_2867:
[----:B------:R-:W-:Y:S01]  /*4c10*/  ISETP.GT.U32.AND P0, PT, R0, 0x7f, PT ;  /* 0x0000007f0000780c */ /* 0x000fe20003f04070 */
[----:B------:R-:W-:Y:S05]  /*4c20*/  WARPSYNC.ALL ;  /* 0x0000000000007948 */ /* 0x000fea0003800000 */
[----:B------:R-:W-:Y:S06]  /*4c30*/  BAR.SYNC.DEFER_BLOCKING 0x0 ;  /* 0x0000000000007b1d */ /* 0x000fec0000010000 */
[----:B------:R-:W-:Y:S04]  /*4c40*/  BSSY.RECONVERGENT B0, `(.L_x_2930) ;  /* 0x00000ee000007945 */ /* 0x000fe80003800200 */
[----:B------:R-:W-:Y:S05]  /*4c50*/  @P0 BRA `(.L_x_2931) ;  /* 0x0000000c00b00947 */ /* 0x000fea0003800000 */
[----:B-1-3--:R-:W-:Y:S01]  /*4c60*/  IABS R30, R31 ;  /* 0x0000001f001e7213 */ /* 0x00afe20000000000 */
[----:B------:R-:W1:Y:S01]  /*4c70*/  LDC R54, c[0x0][0x388] ;  /* 0x0000e200ff367b82 */ /* 0x000e620000000800 */
[----:B------:R-:W-:Y:S01]  /*4c80*/  IMAD.MOV.U32 R28, RZ, RZ, RZ ;  /* 0x000000ffff1c7224 */ /* 0x000fe200078e00ff */
[----:B------:R-:W-:Y:S01]  /*4c90*/  BSSY.RECONVERGENT B1, `(.L_x_2932) ;  /* 0x0000073000017945 */ /* 0x000fe20003800200 */
[----:B------:R-:W3:Y:S08]  /*4ca0*/  I2F.RP R33, R30 ;  /* 0x0000001e00217306 */ /* 0x000ef00000209400 */
[----:B---3--:R-:W0:Y:S01]  /*4cb0*/  MUFU.RCP R33, R33 ;  /* 0x0000002100217308 */ /* 0x008e220000001000 */
[----:B-1----:R-:W-:Y:S01]  /*4cc0*/  IABS R51, R54 ;  /* 0x0000003600337213 */ /* 0x002fe20000000000 */
[----:B0-----:R-:W-:-:S06]  /*4cd0*/  VIADD R50, R33, 0xffffffe ;  /* 0x0ffffffe21327836 */ /* 0x001fcc0000000000 */
[----:B------:R0:W1:Y:S02]  /*4ce0*/  F2I.FTZ.U32.TRUNC.NTZ R29, R50 ;  /* 0x00000032001d7305 */ /* 0x000064000021f000 */
[----:B0-----:R-:W0:Y:S01]  /*4cf0*/  LDC R50, c[0x0][0x384] ;  /* 0x0000e100ff327b82 */ /* 0x001e220000000800 */
[----:B-1----:R-:W-:-:S04]  /*4d00*/  IMAD.MOV R49, RZ, RZ, -R29 ;  /* 0x000000ffff317224 */ /* 0x002fc800078e0a1d */
[----:B------:R-:W-:-:S04]  /*4d10*/  IMAD R49, R49, R30, RZ ;  /* 0x0000001e31317224 */ /* 0x000fc800078e02ff */
[----:B------:R-:W-:-:S04]  /*4d20*/  IMAD.HI.U32 R28, R29, R49, R28 ;  /* 0x000000311d1c7227 */ /* 0x000fc800078e001c */
[----:B------:R-:W-:-:S04]  /*4d30*/  IMAD.MOV.U32 R29, RZ, RZ, R51 ;  /* 0x000000ffff1d7224 */ /* 0x000fc800078e0033 */
[----:B------:R-:W-:-:S05]  /*4d40*/  IMAD.HI.U32 R49, R28, R29, RZ ;  /* 0x0000001d1c317227 */ /* 0x000fca00078e00ff */
[----:B------:R-:W-:-:S05]  /*4d50*/  IADD3 R28, PT, PT, -R49, RZ, RZ ;  /* 0x000000ff311c7210 */ /* 0x000fca0007ffe1ff */
[----:B------:R-:W-:Y:S01]  /*4d60*/  IMAD R29, R30, R28, R29 ;  /* 0x0000001c1e1d7224 */ /* 0x000fe200078e021d */
[----:B------:R-:W-:Y:S02]  /*4d70*/  LOP3.LUT R28, R54, R31, RZ, 0x3c, !PT ;  /* 0x0000001f361c7212 */ /* 0x000fe400078e3cff */
[----:B------:R-:W-:Y:S02]  /*4d80*/  MOV R54, R0 ;  /* 0x0000000000367202 */ /* 0x000fe40000000f00 */
[----:B------:R-:W-:Y:S02]  /*4d90*/  ISETP.GT.U32.AND P1, PT, R30, R29, PT ;  /* 0x0000001d1e00720c */ /* 0x000fe40003f24070 */
[----:B------:R-:W-:-:S11]  /*4da0*/  ISETP.GE.AND P2, PT, R28, RZ, PT ;  /* 0x000000ff1c00720c */ /* 0x000fd60003f46270 */
[----:B------:R-:W-:Y:S02]  /*4db0*/  @!P1 IMAD.IADD R29, R29, 0x1, -R30 ;  /* 0x000000011d1d9824 */ /* 0x000fe400078e0a1e */
[----:B------:R-:W-:Y:S01]  /*4dc0*/  @!P1 VIADD R49, R49, 0x1 ;  /* 0x0000000131319836 */ /* 0x000fe20000000000 */
[----:B------:R-:W-:Y:S02]  /*4dd0*/  ISETP.NE.AND P1, PT, R31, RZ, PT ;  /* 0x000000ff1f00720c */ /* 0x000fe40003f25270 */
[----:B------:R-:W-:Y:S01]  /*4de0*/  ISETP.GE.U32.AND P0, PT, R29, R30, PT ;  /* 0x0000001e1d00720c */ /* 0x000fe20003f06070 */
[----:B------:R-:W-:-:S04]  /*4df0*/  IMAD.U32 R29, RZ, RZ, UR9 ;  /* 0x00000009ff1d7e24 */ /* 0x000fc8000f8e00ff */
[----:B0-----:R-:W-:-:S08]  /*4e00*/  IMAD R50, R29, R50, UR7 ;  /* 0x000000071d327e24 */ /* 0x001fd0000f8e0232 */
[----:B------:R-:W-:Y:S01]  /*4e10*/  @P0 VIADD R49, R49, 0x1 ;  /* 0x0000000131310836 */ /* 0x000fe20000000000 */
[----:B------:R-:W-:-:S03]  /*4e20*/  ISETP.NE.AND P0, PT, R26, RZ, PT ;  /* 0x000000ff1a00720c */ /* 0x000fc60003f05270 */
[----:B------:R-:W-:Y:S01]  /*4e30*/  @!P2 IMAD.MOV R49, RZ, RZ, -R49 ;  /* 0x000000ffff31a224 */ /* 0x000fe200078e0a31 */
[----:B------:R-:W-:-:S09]  /*4e40*/  @!P1 LOP3.LUT R49, RZ, R31, RZ, 0x33, !PT ;  /* 0x0000001fff319212 */ /* 0x000fd200078e33ff */
[----:B------:R-:W-:Y:S05]  /*4e50*/  @!P0 BRA `(.L_x_2933) ;  /* 0x0000000400588947 */ /* 0x000fea0003800000 */
[----:B------:R-:W-:Y:S01]  /*4e60*/  IABS R33, UR5 ;  /* 0x0000000500217c13 */ /* 0x000fe20008000000 */
[----:B------:R-:W0:Y:S01]  /*4e70*/  S2UR UR12, SR_CgaCtaId ;  /* 0x00000000000c79c3 */ /* 0x000e220000008800 */
[----:B------:R-:W-:Y:S01]  /*4e80*/  IABS R31, UR5 ;  /* 0x00000005001f7c13 */ /* 0x000fe20008000000 */
[----:B------:R-:W-:Y:S01]  /*4e90*/  UMOV UR4, 0x400 ;  /* 0x0000040000047882 */ /* 0x000fe20000000000 */
[----:B------:R-:W1:Y:S01]  /*4ea0*/  I2F.RP R30, R33 ;  /* 0x00000021001e7306 */ /* 0x000e620000209400 */
[----:B------:R-:W-:Y:S01]  /*4eb0*/  UIADD3 UR4, UPT, UPT, UR4, 0x4880, URZ ;  /* 0x0000488004047890 */ /* 0x000fe2000fffe0ff */
[----:B------:R-:W-:Y:S01]  /*4ec0*/  LOP3.LUT R56, RZ, UR5, RZ, 0x33, !PT ;  /* 0x00000005ff387c12 */ /* 0x000fe2000f8e33ff */
[----:B------:R-:W-:-:S05]  /*4ed0*/  IMAD.MOV R53, RZ, RZ, -R31 ;  /* 0x000000ffff357224 */ /* 0x000fca00078e0a1f */
[----:B-1----:R-:W1:Y:S01]  /*4ee0*/  MUFU.RCP R30, R30 ;  /* 0x0000001e001e7308 */ /* 0x002e620000001000 */
[----:B0-----:R-:W-:-:S06]  /*4ef0*/  ULEA UR4, UR12, UR4, 0x18 ;  /* 0x000000040c047291 */ /* 0x001fcc000f8ec0ff */
[----:B------:R-:W-:Y:S01]  /*4f00*/  LEA R55, R0, UR4, 0x2 ;  /* 0x0000000400377c11 */ /* 0x000fe2000f8e10ff */
[----:B-1----:R-:W-:Y:S01]  /*4f10*/  VIADD R28, R30, 0xffffffe ;  /* 0x0ffffffe1e1c7836 */ /* 0x002fe20000000000 */
[----:B------:R-:W-:-:S03]  /*4f20*/  IABS R30, R0 ;  /* 0x00000000001e7213 */ /* 0x000fc60000000000 */
[----:B------:R-:W0:Y:S01]  /*4f30*/  LDS R57, [R55] ;  /* 0x0000000037397984 */ /* 0x000e220000000800 */
[----:B------:R1:W3:Y:S02]  /*4f40*/  F2I.FTZ.U32.TRUNC.NTZ R29, R28 ;  /* 0x0000001c001d7305 */ /* 0x0002e4000021f000 */
[----:B-1----:R-:W-:Y:S02]  /*4f50*/  IMAD.MOV.U32 R28, RZ, RZ, RZ ;  /* 0x000000ffff1c7224 */ /* 0x002fe400078e00ff */
[----:B---3--:R-:W-:-:S04]  /*4f60*/  IMAD.MOV R54, RZ, RZ, -R29 ;  /* 0x000000ffff367224 */ /* 0x008fc800078e0a1d */
[----:B------:R-:W-:Y:S01]  /*4f70*/  IMAD R51, R54, R33, RZ ;  /* 0x0000002136337224 */ /* 0x000fe200078e02ff */
[----:B------:R-:W-:-:S03]  /*4f80*/  MOV R54, R52 ;  /* 0x0000003400367202 */ /* 0x000fc60000000f00 */
[----:B------:R-:W-:Y:S01]  /*4f90*/  IMAD.HI.U32 R51, R29, R51, R28 ;  /* 0x000000331d337227 */ /* 0x000fe200078e001c */
[----:B------:R-:W-:-:S04]  /*4fa0*/  LOP3.LUT R29, R0, UR5, RZ, 0x3c, !PT ;  /* 0x00000005001d7c12 */ /* 0x000fc8000f8e3cff */
[----:B------:R-:W-:Y:S01]  /*4fb0*/  ISETP.GE.AND P2, PT, R29, RZ, PT ;  /* 0x000000ff1d00720c */ /* 0x000fe20003f46270 */
[----:B------:R-:W-:-:S04]  /*4fc0*/  IMAD.HI.U32 R28, R51, R30, RZ ;  /* 0x0000001e331c7227 */ /* 0x000fc800078e00ff */
[----:B------:R-:W-:-:S05]  /*4fd0*/  IMAD R30, R28, R53, R30 ;  /* 0x000000351c1e7224 */ /* 0x000fca00078e021e */
[----:B------:R-:W-:-:S13]  /*4fe0*/  ISETP.GT.U32.AND P1, PT, R33, R30, PT ;  /* 0x0000001e2100720c */ /* 0x000fda0003f24070 */
[----:B------:R-:W-:Y:S01]  /*4ff0*/  @!P1 IMAD.IADD R30, R30, 0x1, -R33 ;  /* 0x000000011e1e9824 */ /* 0x000fe200078e0a21 */
[----:B------:R-:W-:Y:S02]  /*5000*/  @!P1 IADD3 R28, PT, PT, R28, 0x1, RZ ;  /* 0x000000011c1c9810 */ /* 0x000fe40007ffe0ff */
[----:B------:R-:W-:Y:S02]  /*5010*/  ISETP.NE.AND P1, PT, R26, 0x1, PT ;  /* 0x000000011a00780c */ /* 0x000fe40003f25270 */
[----:B------:R-:W-:-:S13]  /*5020*/  ISETP.GE.U32.AND P0, PT, R30, R33, PT ;  /* 0x000000211e00720c */ /* 0x000fda0003f06070 */
[----:B------:R-:W-:Y:S01]  /*5030*/  @P0 VIADD R28, R28, 0x1 ;  /* 0x000000011c1c0836 */ /* 0x000fe20000000000 */
[----:B------:R-:W-:-:S03]  /*5040*/  ISETP.NE.AND P0, PT, RZ, UR5, PT ;  /* 0x00000005ff007c0c */ /* 0x000fc6000bf05270 */
[----:B------:R-:W-:Y:S02]  /*5050*/  IMAD.MOV.U32 R31, RZ, RZ, R28 ;  /* 0x000000ffff1f7224 */ /* 0x000fe400078e001c */
[----:B------:R-:W1:Y:S02]  /*5060*/  LDC.64 R28, c[0x0][0x3a0] ;  /* 0x0000e800ff1c7b82 */ /* 0x000e640000000a00 */
[----:B------:R-:W-:-:S05]  /*5070*/  @!P2 IMAD.MOV R31, RZ, RZ, -R31 ;  /* 0x000000ffff1fa224 */ /* 0x000fca00078e0a1f */
[----:B------:R-:W-:-:S05]  /*5080*/  SEL R31, R56, R31, !P0 ;  /* 0x0000001f381f7207 */ /* 0x000fca0004000000 */
[----:B------:R-:W-:Y:S02]  /*5090*/  IMAD.MOV R59, RZ, RZ, -R31 ;  /* 0x000000ffff3b7224 */ /* 0x000fe400078e0a1f */
[----:B------:R-:W-:Y:S02]  /*50a0*/  IMAD R31, R49, R31, R50 ;  /* 0x0000001f311f7224 */ /* 0x000fe400078e0232 */
        /* <DEDUP_REMOVED lines=12> */
[----:B------:R-:W-:Y:S02]  /*5170*/  @!P2 IMAD.IADD R54, R54, 0x1, -R33 ;  /* 0x000000013636a824 */ /* 0x000fe400078e0a21 */
[----:B------:R-:W-:-:S03]  /*5180*/  @!P2 VIADD R30, R30, 0x1 ;  /* 0x000000011e1ea836 */ /* 0x000fc60000000000 */
[----:B------:R-:W-:Y:S01]  /*5190*/  ISETP.GE.U32.AND P1, PT, R54, R33, PT ;  /* 0x000000213600720c */ /* 0x000fe20003f26070 */
[----:B------:R-:W-:-:S12]  /*51a0*/  IMAD.MOV.U32 R54, RZ, RZ, R32 ;  /* 0x000000ffff367224 */ /* 0x000fd800078e0020 */
[----:B------:R-:W-:Y:S01]  /*51b0*/  @P1 VIADD R30, R30, 0x1 ;  /* 0x000000011e1e1836 */ /* 0x000fe20000000000 */
[----:B------:R-:W-:-:S03]  /*51c0*/  ISETP.NE.AND P1, PT, R26, 0x2, PT ;  /* 0x000000021a00780c */ /* 0x000fc60003f25270 */
[----:B------:R-:W-:-:S05]  /*51d0*/  @!P3 IMAD.MOV R30, RZ, RZ, -R30 ;  /* 0x000000ffff1eb224 */ /* 0x000fca00078e0a1e */
[----:B------:R-:W-:-:S05]  /*51e0*/  SEL R30, R56, R30, !P0 ;  /* 0x0000001e381e7207 */ /* 0x000fca0004000000 */
[----:B------:R-:W-:-:S04]  /*51f0*/  IMAD.MOV R31, RZ, RZ, -R30 ;  /* 0x000000ffff1f7224 */ /* 0x000fc800078e0a1e */
[----:B------:R-:W-:Y:S02]  /*5200*/  IMAD R52, R31, UR5, R52 ;  /* 0x000000051f347c24 */ /* 0x000fe4000f8e0234 */
[----:B------:R-:W-:-:S05]  /*5210*/  IMAD R31, R49, R30, R50 ;  /* 0x0000001e311f7224 */ /* 0x000fca00078e0232 */
[----:B------:R-:W-:-:S05]  /*5220*/  IADD3 R31, PT, PT, R52, R31, RZ ;  /* 0x0000001f341f7210 */ /* 0x000fca0007ffe0ff */
[----:B------:R-:W-:-:S05]  /*5230*/  IMAD.WIDE R30, R31, 0x4, R28 ;  /* 0x000000041f1e7825 */ /* 0x000fca00078e021c */
[----:B0-----:R1:W-:Y:S01]  /*5240*/  STG.E desc[UR16][R30.64], R57 ;  /* 0x000000391e007986 */ /* 0x0013e2000c101910 */
[----:B------:R-:W-:Y:S05]  /*5250*/  @!P1 BRA `(.L_x_2933) ;  /* 0x0000000000589947 */ /* 0x000fea0003800000 */
[----:B------:R-:W-:Y:S01]  /*5260*/  IABS R52, R32 ;  /* 0x0000002000347213 */ /* 0x000fe20000000000 */
[----:B------:R-:W-:Y:S01]  /*5270*/  IMAD.U32 R54, RZ, RZ, UR14 ;  /* 0x0000000eff367e24 */ /* 0x000fe2000f8e00ff */
[----:B-1----:R-:W-:-:S03]  /*5280*/  LOP3.LUT R31, R32, UR5, RZ, 0x3c, !PT ;  /* 0x00000005201f7c12 */ /* 0x002fc6000f8e3cff */
[----:B------:R-:W-:Y:S01]  /*5290*/  IMAD.HI.U32 R30, R51, R52, RZ ;  /* 0x00000034331e7227 */ /* 0x000fe200078e00ff */
[----:B------:R-:W-:-:S03]  /*52a0*/  ISETP.GE.AND P3, PT, R31, RZ, PT ;  /* 0x000000ff1f00720c */ /* 0x000fc60003f66270 */
[----:B------:R-:W-:-:S05]  /*52b0*/  IMAD R52, R30, R53, R52 ;  /* 0x000000351e347224 */ /* 0x000fca00078e0234 */
[----:B------:R-:W-:-:S13]  /*52c0*/  ISETP.GT.U32.AND P2, PT, R33, R52, PT ;  /* 0x000000342100720c */ /* 0x000fda0003f44070 */
[----:B------:R-:W-:Y:S02]  /*52d0*/  @!P2 IMAD.IADD R52, R52, 0x1, -R33 ;  /* 0x000000013434a824 */ /* 0x000fe400078e0a21 */
[----:B------:R-:W-:-:S03]  /*52e0*/  @!P2 VIADD R30, R30, 0x1 ;  /* 0x000000011e1ea836 */ /* 0x000fc60000000000 */
[----:B------:R-:W-:Y:S02]  /*52f0*/  ISETP.GE.U32.AND P1, PT, R52, R33, PT ;  /* 0x000000213400720c */ /* 0x000fe40003f26070 */
[----:B------:R-:W-:Y:S01]  /*5300*/  IADD3 R33, PT, PT, R55, UR14, R54 ;  /* 0x0000000e37217c10 */ /* 0x000fe2000fffe036 */
[----:B------:R-:W-:-:S05]  /*5310*/  VIADD R54, R32, UR18 ;  /* 0x0000001220367c36 */ /* 0x000fca0008000000 */
[----:B------:R-:W0:Y:S05]  /*5320*/  LDS R33, [R33] ;  /* 0x0000000021217984 */ /* 0x000e2a0000000800 */
[----:B------:R-:W-:-:S05]  /*5330*/  @P1 VIADD R30, R30, 0x1 ;  /* 0x000000011e1e1836 */ /* 0x000fca0000000000 */
[----:B------:R-:W-:-:S04]  /*5340*/  @!P3 IADD3 R30, PT, PT, -R30, RZ, RZ ;  /* 0x000000ff1e1eb210 */ /* 0x000fc80007ffe1ff */
[----:B------:R-:W-:-:S05]  /*5350*/  SEL R30, R56, R30, !P0 ;  /* 0x0000001e381e7207 */ /* 0x000fca0004000000 */
[----:B------:R-:W-:Y:S02]  /*5360*/  IMAD.MOV R51, RZ, RZ, -R30 ;  /* 0x000000ffff337224 */ /* 0x000fe400078e0a1e */
[----:B------:R-:W-:Y:S02]  /*5370*/  IMAD R31, R49, R30, R50 ;  /* 0x0000001e311f7224 */ /* 0x000fe400078e0232 */
[----:B------:R-:W-:-:S04]  /*5380*/  IMAD R30, R51, UR5, R32 ;  /* 0x00000005331e7c24 */ /* 0x000fc8000f8e0220 */
[----:B------:R-:W-:-:S04]  /*5390*/  IMAD.IADD R31, R30, 0x1, R31 ;  /* 0x000000011e1f7824 */ /* 0x000fc800078e021f */
[----:B------:R-:W-:-:S05]  /*53a0*/  IMAD.WIDE R28, R31, 0x4, R28 ;  /* 0x000000041f1c7825 */ /* 0x000fca00078e021c */
[----:B0-----:R3:W-:Y:S02]  /*53b0*/  STG.E desc[UR16][R28.64], R33 ;  /* 0x000000211c007986 */ /* 0x0017e4000c101910 */
.L_x_2933:
[----:B------:R-:W-:Y:S05]  /*53c0*/  BSYNC.RECONVERGENT B1 ;  /* 0x0000000000017941 */ /* 0x000fea0003800200 */
.L_x_2932:
[----:B------:R-:W-:-:S13]  /*53d0*/  ISETP.GE.U32.AND P0, PT, R7, 0x3, PT ;  /* 0x000000030700780c */ /* 0x000fda0003f06070 */
[----:B------:R-:W-:Y:S05]  /*53e0*/  @!P0 BRA `(.L_x_2931) ;  /* 0x0000000400cc8947 */ /* 0x000fea0003800000 */
[----:B------:R-:W-:Y:S02]  /*53f0*/  IABS R51, UR5 ;  /* 0x0000000500337c13 */ /* 0x000fe40008000000 */
[----:B------:R-:W-:Y:S02]  /*5400*/  ISETP.NE.AND P0, PT, RZ, UR5, PT ;  /* 0x00000005ff007c0c */ /* 0x000fe4000bf05270 */
[----:B01----:R-:W0:Y:S01]  /*5410*/  I2F.RP R30, R51 ;  /* 0x00000033001e7306 */ /* 0x003e220000209400 */
[----:B------:R-:W-:-:S07]  /*5420*/  LOP3.LUT R52, RZ, UR5, RZ, 0x33, !PT ;  /* 0x00000005ff347c12 */ /* 0x000fce000f8e33ff */
[----:B0-----:R-:W3:Y:S02]  /*5430*/  MUFU.RCP R30, R30 ;  /* 0x0000001e001e7308 */ /* 0x001ee40000001000 */
[----:B---3--:R-:W-:-:S06]  /*5440*/  VIADD R28, R30, 0xffffffe ;  /* 0x0ffffffe1e1c7836 */ /* 0x008fcc0000000000 */
[----:B------:R0:W1:Y:S02]  /*5450*/  F2I.FTZ.U32.TRUNC.NTZ R29, R28 ;  /* 0x0000001c001d7305 */ /* 0x000064000021f000 */
[----:B0-----:R-:W-:Y:S02]  /*5460*/  HFMA2 R28, -RZ, RZ, 0, 0 ;  /* 0x00000000ff1c7431 */ /* 0x001fe400000001ff */
[----:B-1----:R-:W-:-:S04]  /*5470*/  IMAD.MOV R32, RZ, RZ, -R29 ;  /* 0x000000ffff207224 */ /* 0x002fc800078e0a1d */
[----:B------:R-:W-:-:S04]  /*5480*/  IMAD R53, R32, R51, RZ ;  /* 0x0000003320357224 */ /* 0x000fc800078e02ff */
[----:B------:R-:W-:-:S07]  /*5490*/  IMAD.HI.U32 R53, R29, R53, R28 ;  /* 0x000000351d357227 */ /* 0x000fce00078e001c */
.L_x_2934:
[----:B------:R-:W-:Y:S01]  /*54a0*/  IABS R29, UR5 ;  /* 0x00000005001d7c13 */ /* 0x000fe20008000000 */
[----:B------:R-:W0:Y:S01]  /*54b0*/  S2UR UR12, SR_CgaCtaId ;  /* 0x00000000000c79c3 */ /* 0x000e220000008800 */
[----:B------:R-:W-:Y:S01]  /*54c0*/  IABS R28, R54 ;  /* 0x00000036001c7213 */ /* 0x000fe20000000000 */
[----:B------:R-:W-:Y:S01]  /*54d0*/  UMOV UR4, 0x400 ;  /* 0x0000040000047882 */ /* 0x000fe20000000000 */
[----:B------:R-:W-:Y:S01]  /*54e0*/  IABS R57, UR5 ;  /* 0x0000000500397c13 */ /* 0x000fe20008000000 */
[----:B------:R-:W-:Y:S01]  /*54f0*/  IMAD.MOV R58, RZ, RZ, -R29 ;  /* 0x000000ffff3a7224 */ /* 0x000fe200078e0a1d */
[----:B------:R-:W-:Y:S01]  /*5500*/  LOP3.LUT R55, RZ, UR5, RZ, 0x33, !PT ;  /* 0x00000005ff377c12 */ /* 0x000fe2000f8e33ff */
[----:B------:R-:W-:Y:S01]  /*5510*/  IMAD.HI.U32 R29, R53, R28, RZ ;  /* 0x0000001c351d7227 */ /* 0x000fe200078e00ff */
[----:B------:R-:W1:Y:S01]  /*5520*/  I2F.RP R32, R57 ;  /* 0x0000003900207306 */ /* 0x000e620000209400 */
[----:B------:R-:W-:Y:S02]  /*5530*/  UIADD3 UR4, UPT, UPT, UR4, 0x4880, URZ ;  /* 0x0000488004047890 */ /* 0x000fe4000fffe0ff */
[----:B------:R-:W-:-:S05]  /*5540*/  IMAD R28, R29, R58, R28 ;  /* 0x0000003a1d1c7224 */ /* 0x000fca00078e021c */
[----:B------:R-:W-:Y:S01]  /*5550*/  ISETP.GT.U32.AND P2, PT, R51, R28, PT ;  /* 0x0000001c3300720c */ /* 0x000fe20003f44070 */
[----:B-1----:R-:W1:Y:S01]  /*5560*/  MUFU.RCP R32, R32 ;  /* 0x0000002000207308 */ /* 0x002e620000001000 */
[----:B0-----:R-:W-:-:S11]  /*5570*/  ULEA UR4, UR12, UR4, 0x18 ;  /* 0x000000040c047291 */ /* 0x001fd6000f8ec0ff */
[----:B------:R-:W-:Y:S02]  /*5580*/  @!P2 IMAD.IADD R28, R28, 0x1, -R57 ;  /* 0x000000011c1ca824 */ /* 0x000fe400078e0a39 */
[----:B------:R-:W-:Y:S01]  /*5590*/  @!P2 VIADD R29, R29, 0x1 ;  /* 0x000000011d1da836 */ /* 0x000fe20000000000 */
[----:B------:R-:W-:Y:S02]  /*55a0*/  LEA R56, R54, UR4, 0x2 ;  /* 0x0000000436387c11 */ /* 0x000fe4000f8e10ff */
[----:B------:R-:W-:Y:S02]  /*55b0*/  ISETP.GE.U32.AND P1, PT, R28, R51, PT ;  /* 0x000000331c00720c */ /* 0x000fe40003f26070 */
[----:B------:R-:W-:Y:S01]  /*55c0*/  LOP3.LUT R28, R54, UR5, RZ, 0x3c, !PT ;  /* 0x00000005361c7c12 */ /* 0x000fe2000f8e3cff */
[----:B------:R-:W0:Y:S03]  /*55d0*/  LDS R61, [R56] ;  /* 0x00000000383d7984 */ /* 0x000e260000000800 */
[----:B------:R-:W-:Y:S01]  /*55e0*/  ISETP.GE.AND P3, PT, R28, RZ, PT ;  /* 0x000000ff1c00720c */ /* 0x000fe20003f66270 */
[----:B-1----:R-:W-:-:S06]  /*55f0*/  VIADD R60, R32, 0xffffffe ;  /* 0x0ffffffe203c7836 */ /* 0x002fcc0000000000 */
[----:B------:R-:W-:Y:S01]  /*5600*/  @P1 VIADD R29, R29, 0x1 ;  /* 0x000000011d1d1836 */ /* 0x000fe20000000000 */
[----:B------:R-:W-:-:S03]  /*5610*/  ISETP.NE.AND P1, PT, RZ, UR5, PT ;  /* 0x00000005ff007c0c */ /* 0x000fc6000bf25270 */
[----:B------:R-:W-:Y:S02]  /*5620*/  IMAD.MOV.U32 R30, RZ, RZ, R29 ;  /* 0x000000ffff1e7224 */ /* 0x000fe400078e001d */
[----:B------:R-:W1:Y:S03]  /*5630*/  LDC.64 R28, c[0x0][0x3a0] ;  /* 0x0000e800ff1c7b82 */ /* 0x000e660000000a00 */
[----:B------:R-:W-:-:S04]  /*5640*/  @!P3 IADD3 R30, PT, PT, -R30, RZ, RZ ;  /* 0x000000ff1e1eb210 */ /* 0x000fc80007ffe1ff */
[----:B------:R-:W-:-:S05]  /*5650*/  SEL R30, R55, R30, !P1 ;  /* 0x0000001e371e7207 */ /* 0x000fca0004800000 */
[----:B------:R-:W-:Y:S02]  /*5660*/  IMAD.MOV R31, RZ, RZ, -R30 ;  /* 0x000000ffff1f7224 */ /* 0x000fe400078e0a1e */
[----:B------:R-:W-:Y:S02]  /*5670*/  IMAD R33, R49, R30, R50 ;  /* 0x0000001e31217224 */ /* 0x000fe400078e0232 */
[----:B------:R-:W-:Y:S01]  /*5680*/  IMAD R30, R31, UR5, R54 ;  /* 0x000000051f1e7c24 */ /* 0x000fe2000f8e0236 */
[----:B------:R-:W-:Y:S01]  /*5690*/  IADD3 R54, PT, PT, R54, UR18, RZ ;  /* 0x0000001236367c10 */ /* 0x000fe2000fffe0ff */
[----:B------:R-:W3:Y:S02]  /*56a0*/  F2I.FTZ.U32.TRUNC.NTZ R31, R60 ;  /* 0x0000003c001f7305 */ /* 0x000ee4000021f000 */
[----:B------:R-:W-:-:S04]  /*56b0*/  IMAD.IADD R33, R30, 0x1, R33 ;  /* 0x000000011e217824 */ /* 0x000fc800078e0221 */
[----:B-1----:R-:W-:-:S05]  /*56c0*/  IMAD.WIDE R32, R33, 0x4, R28 ;  /* 0x0000000421207825 */ /* 0x002fca00078e021c */
[----:B0-----:R0:W-:Y:S01]  /*56d0*/  STG.E desc[UR16][R32.64], R61 ;  /* 0x0000003d20007986 */ /* 0x0011e2000c101910 */
[----:B---3--:R-:W-:-:S03]  /*56e0*/  IMAD.MOV R30, RZ, RZ, -R31 ;  /* 0x000000ffff1e7224 */ /* 0x008fc600078e0a1f */
[----:B------:R1:W3:Y:S01]  /*56f0*/  LDS R33, [R56+UR14] ;  /* 0x0000000e38217984 */ /* 0x0002e20008000800 */
[----:B------:R-:W-:Y:S02]  /*5700*/  IMAD R59, R30, R57, RZ ;  /* 0x000000391e3b7224 */ /* 0x000fe400078e02ff */
[----:B------:R-:W-:Y:S02]  /*5710*/  IMAD.MOV.U32 R30, RZ, RZ, RZ ;  /* 0x000000ffff1e7224 */ /* 0x000fe400078e00ff */
[----:B0-----:R-:W-:Y:S02]  /*5720*/  VIADD R32, R54, UR18 ;  /* 0x0000001236207c36 */ /* 0x001fe40008000000 */
[----:B------:R-:W-:Y:S01]  /*5730*/  IMAD.HI.U32 R59, R31, R59, R30 ;  /* 0x0000003b1f3b7227 */ /* 0x000fe200078e001e */
[----:B------:R-:W-:-:S03]  /*5740*/  IABS R30, R54 ;  /* 0x00000036001e7213 */ /* 0x000fc60000000000 */
[----:B-1----:R-:W-:Y:S02]  /*5750*/  VIADD R56, R56, UR14 ;  /* 0x0000000e38387c36 */ /* 0x002fe40008000000 */
        /* <DEDUP_REMOVED lines=9> */
[----:B------:R-:W-:-:S05]  /*57f0*/  @!P4 IMAD.MOV R31, RZ, RZ, -R31 ;  /* 0x000000ffff1fc224 */ /* 0x000fca00078e0a1f */
[----:B------:R-:W-:-:S05]  /*5800*/  SEL R31, R55, R31, !P1 ;  /* 0x0000001f371f7207 */ /* 0x000fca0004800000 */
[----:B------:R-:W-:Y:S02]  /*5810*/  IMAD.MOV R61, RZ, RZ, -R31 ;  /* 0x000000ffff3d7224 */ /* 0x000fe400078e0a1f */
[----:B------:R-:W-:Y:S02]  /*5820*/  IMAD R31, R49, R31, R50 ;  /* 0x0000001f311f7224 */ /* 0x000fe400078e0232 */
[----:B------:R-:W-:Y:S01]  /*5830*/  IMAD R30, R61, UR5, R54 ;  /* 0x000000053d1e7c24 */ /* 0x000fe2000f8e0236 */
[----:B------:R-:W-:-:S04]  /*5840*/  IABS R54, R32 ;  /* 0x0000002000367213 */ /* 0x000fc80000000000 */
[----:B------:R-:W-:Y:S01]  /*5850*/  IADD3 R31, PT, PT, R30, R31, RZ ;  /* 0x0000001f1e1f7210 */ /* 0x000fe20007ffe0ff */
[----:B------:R-:W-:-:S04]  /*5860*/  IMAD.HI.U32 R61, R59, R54, RZ ;  /* 0x000000363b3d7227 */ /* 0x000fc800078e00ff */
[----:B------:R-:W-:Y:S02]  /*5870*/  IMAD R54, R61, R58, R54 ;  /* 0x0000003a3d367224 */ /* 0x000fe400078e0236 */
[----:B------:R-:W-:-:S03]  /*5880*/  IMAD.WIDE R30, R31, 0x4, R28 ;  /* 0x000000041f1e7825 */ /* 0x000fc600078e021c */
[----:B------:R-:W-:Y:S02]  /*5890*/  ISETP.GT.U32.AND P6, PT, R57, R54, PT ;  /* 0x000000363900720c */ /* 0x000fe40003fc4070 */
[----:B---3--:R0:W-:Y:S11]  /*58a0*/  STG.E desc[UR16][R30.64], R33 ;  /* 0x000000211e007986 */ /* 0x0081f6000c101910 */
[----:B------:R-:W-:Y:S01]  /*58b0*/  @!P6 IMAD.IADD R54, R54, 0x1, -R57 ;  /* 0x000000013636e824 */ /* 0x000fe200078e0a39 */
[----:B------:R-:W-:Y:S01]  /*58c0*/  @!P6 IADD3 R61, PT, PT, R61, 0x1, RZ ;  /* 0x000000013d3de810 */ /* 0x000fe20007ffe0ff */
[----:B0-----:R-:W-:-:S03]  /*58d0*/  VIADD R33, R56, UR14 ;  /* 0x0000000e38217c36 */ /* 0x001fc60008000000 */
[----:B------:R-:W-:Y:S02]  /*58e0*/  ISETP.GE.U32.AND P5, PT, R54, R57, PT ;  /* 0x000000393600720c */ /* 0x000fe40003fa6070 */
[----:B------:R-:W-:Y:S01]  /*58f0*/  LOP3.LUT R54, R32, UR5, RZ, 0x3c, !PT ;  /* 0x0000000520367c12 */ /* 0x000fe2000f8e3cff */
[----:B------:R-:W-:Y:S03]  /*5900*/  LDS R33, [R33+UR14] ;  /* 0x0000000e21217984 */ /* 0x000fe60008000800 */
[----:B------:R-:W-:Y:S01]  /*5910*/  ISETP.GE.AND P3, PT, R54, RZ, PT ;  /* 0x000000ff3600720c */ /* 0x000fe20003f66270 */
[----:B------:R-:W-:-:S05]  /*5920*/  VIADD R54, R32, UR18 ;  /* 0x0000001220367c36 */ /* 0x000fca0008000000 */
[----:B------:R-:W-:Y:S01]  /*5930*/  IABS R30, R54 ;  /* 0x00000036001e7213 */ /* 0x000fe20000000000 */
[----:B------:R-:W-:-:S04]  /*5940*/  @P5 VIADD R61, R61, 0x1 ;  /* 0x000000013d3d5836 */ /* 0x000fc80000000000 */
[----:B------:R-:W-:-:S04]  /*5950*/  IMAD.HI.U32 R59, R59, R30, RZ ;  /* 0x0000001e3b3b7227 */ /* 0x000fc800078e00ff */
[----:B------:R-:W-:Y:S01]  /*5960*/  IMAD R58, R59, R58, R30 ;  /* 0x0000003a3b3a7224 */ /* 0x000fe200078e021e */
[----:B------:R-:W-:Y:S01]  /*5970*/  LOP3.LUT R30, R54, UR5, RZ, 0x3c, !PT ;  /* 0x00000005361e7c12 */ /* 0x000fe2000f8e3cff */
[----:B------:R-:W-:-:S03]  /*5980*/  @!P3 IMAD.MOV R61, RZ, RZ, -R61 ;  /* 0x000000ffff3db224 */ /* 0x000fc600078e0a3d */
[----:B------:R-:W-:Y:S02]  /*5990*/  ISETP.GT.U32.AND P4, PT, R57, R58, PT ;  /* 0x0000003a3900720c */ /* 0x000fe40003f84070 */
[----:B------:R-:W-:Y:S02]  /*59a0*/  ISETP.GE.AND P6, PT, R30, RZ, PT ;  /* 0x000000ff1e00720c */ /* 0x000fe40003fc6270 */
[----:B------:R-:W-:-:S05]  /*59b0*/  SEL R55, R55, R61, !P1 ;  /* 0x0000003d37377207 */ /* 0x000fca0004800000 */
[----:B------:R-:W-:Y:S02]  /*59c0*/  IMAD.MOV R31, RZ, RZ, -R55 ;  /* 0x000000ffff1f7224 */ /* 0x000fe400078e0a37 */
[----:B------:R-:W-:Y:S02]  /*59d0*/  IMAD R55, R49, R55, R50 ;  /* 0x0000003731377224 */ /* 0x000fe400078e0232 */
[----:B------:R-:W-:Y:S02]  /*59e0*/  @!P4 IMAD.IADD R58, R58, 0x1, -R57 ;  /* 0x000000013a3ac824 */ /* 0x000fe400078e0a39 */
[----:B------:R-:W-:Y:S02]  /*59f0*/  @!P4 VIADD R59, R59, 0x1 ;  /* 0x000000013b3bc836 */ /* 0x000fe40000000000 */
[----:B------:R-:W-:Y:S01]  /*5a00*/  IMAD R32, R31, UR5, R32 ;  /* 0x000000051f207c24 */ /* 0x000fe2000f8e0220 */
[----:B------:R-:W-:Y:S02]  /*5a10*/  ISETP.GE.U32.AND P2, PT, R58, R57, PT ;  /* 0x000000393a00720c */ /* 0x000fe40003f46070 */
[----:B------:R-:W0:Y:S11]  /*5a20*/  LDS R57, [R56+UR14] ;  /* 0x0000000e38397984 */ /* 0x000e360008000800 */
[----:B------:R-:W-:-:S05]  /*5a30*/  @P2 VIADD R59, R59, 0x1 ;  /* 0x000000013b3b2836 */ /* 0x000fca0000000000 */
[----:B------:R-:W-:-:S04]  /*5a40*/  @!P6 IADD3 R59, PT, PT, -R59, RZ, RZ ;  /* 0x000000ff3b3be210 */ /* 0x000fc80007ffe1ff */
[----:B------:R-:W-:-:S05]  /*5a50*/  SEL R59, R52, R59, !P0 ;  /* 0x0000003b343b7207 */ /* 0x000fca0004000000 */
[----:B------:R-:W-:Y:S02]  /*5a60*/  IMAD.MOV R31, RZ, RZ, -R59 ;  /* 0x000000ffff1f7224 */ /* 0x000fe400078e0a3b */
[----:B------:R-:W-:Y:S02]  /*5a70*/  IMAD R59, R49, R59, R50 ;  /* 0x0000003b313b7224 */ /* 0x000fe400078e0232 */
[----:B------:R-:W-:Y:S02]  /*5a80*/  IMAD R30, R31, UR5, R54 ;  /* 0x000000051f1e7c24 */ /* 0x000fe4000f8e0236 */
[----:B------:R-:W-:Y:S02]  /*5a90*/  IMAD.IADD R31, R32, 0x1, R55 ;  /* 0x00000001201f7824 */ /* 0x000fe400078e0237 */
[----:B------:R-:W-:Y:S02]  /*5aa0*/  IMAD.IADD R59, R30, 0x1, R59 ;  /* 0x000000011e3b7824 */ /* 0x000fe400078e023b */
[----:B------:R-:W-:-:S04]  /*5ab0*/  IMAD.WIDE R30, R31, 0x4, R28 ;  /* 0x000000041f1e7825 */ /* 0x000fc800078e021c */
[----:B------:R-:W-:Y:S01]  /*5ac0*/  IMAD.WIDE R28, R59, 0x4, R28 ;  /* 0x000000043b1c7825 */ /* 0x000fe200078e021c */
[----:B0-----:R0:W-:Y:S03]  /*5ad0*/  STG.E desc[UR16][R30.64], R57 ;  /* 0x000000391e007986 */ /* 0x0011e6000c101910 */
[----:B------:R-:W-:Y:S01]  /*5ae0*/  VIADD R54, R54, UR18 ;  /* 0x0000001236367c36 */ /* 0x000fe20008000000 */
[----:B------:R0:W-:Y:S04]  /*5af0*/  STG.E desc[UR16][R28.64], R33 ;  /* 0x000000211c007986 */ /* 0x0001e8000c101910 */
[----:B------:R-:W-:-:S13]  /*5b00*/  ISETP.GE.U32.AND P1, PT, R54, 0x80, PT ;  /* 0x000000803600780c */ /* 0x000fda0003f26070 */
[----:B0-----:R-:W-:Y:S05]  /*5b10*/  @!P1 BRA `(.L_x_2934) ;  /* 0xfffffff800609947 */ /* 0x001fea000383ffff */
.L_x_2931:
[----:B------:R-:W-:Y:S05]  /*5b20*/  BSYNC.RECONVERGENT B0 ;  /* 0x0000000000007941 */ /* 0x000fea0003800200 */
.L_x_2930:
[----:B------:R-:W5:Y:S02]  /*5b30*/  LDCU UR4, c[0x0][0x374] ;  /* 0x00006e80ff0477ac */ /* 0x000f640008000800 */
[----:B-----5:R-:W-:Y:S02]  /*5b40*/  UIADD3 UR9, UPT, UPT, UR4, UR9, URZ ;  /* 0x0000000904097290 */ /* 0x020fe4000fffe0ff */
[----:B------:R-:W-:-:S04]  /*5b50*/  USHF.L.U32 UR4, UR4, 0x2, URZ ;  /* 0x0000000204047899 */ /* 0x000fc800080006ff */
[----:B------:R-:W-:-:S09]  /*5b60*/  UISETP.GE.U32.AND UP0, UPT, UR9, UR4, UPT ;  /* 0x000000040900728c */ /* 0x000fd2000bf06070 */
[----:B------:R-:W-:Y:S05]  /*5b70*/  BRA.U !UP0, `(.L_x_2935) ;  /* 0xffffffb508387547 */ /* 0x000fea000b83ffff */
[----:B------:R-:W-:Y:S05]  /*5b80*/  EXIT ;  /* 0x000000000000794d */ /* 0x000fea0003800000 */
        .weak           $__internal_31_$__cuda_sm20_div_u16
        .type           $__internal_31_$__cuda_sm20_div_u16,@function
        .size           $__internal_31_$__cuda_sm20_div_u16,(.L_x_57982 - $__internal_31_$__cuda_sm20_div_u16)
$__internal_31_$__cuda_sm20_div_u16:
        /* <DEDUP_REMOVED lines=18> */
[----:B------:R-:W-:Y:S06]  /*5cb0*/  RET.REL.NODEC R10 `(_Z9cuda_gemmIiLi256ELi4ELi1ELi512ELi128ELi128ELi32ELi0ELi0EEviiiPT_S1_S1_ii) ;  /* 0xffffffa00ad07950 */ /* 0x000fec0003c3ffff */
.L_x_2936:
        /* <DEDUP_REMOVED lines=12> */
.L_x_57982:


//--------------------- .text._Z9cuda_gemmIiLi256ELi4ELi1ELi512ELi64ELi64ELi32ELi1ELi1EEviiiPT_S1_S1_ii --------------------------
	.section	.text._Z9cuda_gemmIiLi256ELi4ELi1ELi512ELi64ELi64ELi32ELi1ELi1EEviiiPT_S1_S1_ii,"ax",@progbits
	.align	128
        .global         _Z9cuda_gemmIiLi256ELi4ELi1ELi512ELi64ELi64ELi32ELi1ELi1EEviiiPT_S1_S1_ii
        .type           _Z9cuda_gemmIiLi256ELi4ELi1ELi512ELi64ELi64ELi32ELi1ELi1EEviiiPT_S1_S1_ii,@function
        .size           _Z9cuda_gemmIiLi256ELi4ELi1ELi512ELi64ELi64ELi32ELi1ELi1EEviiiPT_S1_S1_ii,(.L_x_57983 - _Z9cuda_gemmIiLi256ELi4ELi1ELi512ELi64ELi64ELi32ELi1ELi1EEviiiPT_S1_S1_ii)
        .other          _Z9cuda_gemmIiLi256ELi4ELi1ELi512ELi64ELi64ELi32ELi1ELi1EEviiiPT_S1_S1_ii,@"STO_CUDA_ENTRY STV_DEFAULT"
_Z9cuda_gemmIiLi256ELi4ELi1ELi512ELi64ELi64ELi32ELi1ELi1EEviiiPT_S1_S1_ii:
.text._Z9cuda_gemmIiLi256ELi4ELi1ELi512ELi64ELi64ELi32ELi1ELi1EEviiiPT_S1_S1_ii:
        /* <DEDUP_REMOVED lines=14> */
[----:B------:R-:W2:Y:S02]  /*00e0*/  S2R R12, SR_CTAID.X ;  /* 0x00000000000c7919 */ /* 0x000ea40000002500 */
[----:B------:R-:W-:Y:S02]  /*00f0*/  IMAD.U32 R11, RZ, RZ, UR4 ;  /* 0x00000004ff0b7e24 */ /* 0x000fe4000f8e00ff */
[C---:B0-----:R-:W-:Y:S01]  /*0100*/  VIADD R5, R0.reuse, UR14 ;  /* 0x0000000e00057c36 */ /* 0x041fe20008000000 */
[----:B------:R-:W-:Y:S01]  /*0110*/  SHF.R.U32.HI R13, RZ, 0x2, R0 ;  /* 0x00000002ff0d7819 */ /* 0x000fe20000011600 */
[C---:B------:R-:W-:Y:S01]  /*0120*/  IMAD.SHL.U32 R2, R0.reuse, 0x10, RZ ;  /* 0x0000001000027824 */ /* 0x040fe200078e00ff */
[----:B------:R-:W-:Y:S01]  /*0130*/  LOP3.LUT R17, R0, 0x1f, RZ, 0xc0, !PT ;  /* 0x0000001f00117812 */ /* 0x000fe200078ec0ff */
[----:B------:R-:W-:Y:S01]  /*0140*/  IMAD.MOV R6, RZ, RZ, -R5 ;  /* 0x000000ffff067224 */ /* 0x000fe200078e0a05 */
[----:B------:R-:W-:-:S02]  /*0150*/  LOP3.LUT R13, R13, 0x7, RZ, 0xc0, !PT ;  /* 0x000000070d0d7812 */ /* 0x000fc400078ec0ff */
[----:B------:R-:W-:Y:S02]  /*0160*/  LOP3.LUT R2, R2, 0x30, RZ, 0xc0, !PT ;  /* 0x0000003002027812 */ /* 0x000fe400078ec0ff */
[----:B------:R-:W-:Y:S02]  /*0170*/  PRMT R6, R6, 0x7710, RZ ;  /* 0x0000771006067816 */ /* 0x000fe400000000ff */
[----:B-1----:R-:W-:Y:S02]  /*0180*/  LEA R4, R4, R3, 0x18 ;  /* 0x0000000304047211 */ /* 0x002fe400078ec0ff */
[----:B------:R-:W-:Y:S01]  /*0190*/  LEA R2, R13, R2, 0x6 ;  /* 0x000000020d027211 */ /* 0x000fe200078e30ff */
[----:B------:R-:W-:Y:S01]  /*01a0*/  VIADD R6, R6, 0x1ff ;  /* 0x000001ff06067836 */ /* 0x000fe20000000000 */
[----:B------:R-:W-:Y:S01]  /*01b0*/  SHF.R.U32.HI R14, RZ, 0x5, R0 ;  /* 0x00000005ff0e7819 */ /* 0x000fe20000011600 */
[----:B------:R-:W-:Y:S01]  /*01c0*/  IMAD R15, R17, 0x104, R4 ;  /* 0x00000104110f7824 */ /* 0x000fe200078e0204 */
[----:B--2---:R-:W-:Y:S01]  /*01d0*/  LEA R17, R12, R17, 0x5 ;  /* 0x000000110c117211 */ /* 0x004fe200078e28ff */
[----:B------:R-:W-:Y:S01]  /*01e0*/  IMAD R16, R13, -0x3f, R2 ;  /* 0xffffffc10d107824 */ /* 0x000fe200078e0202 */
[----:B------:R-:W-:-:S07]  /*01f0*/  LOP3.LUT R10, R6, 0xffff, RZ, 0xc0, !PT ;  /* 0x0000ffff060a7812 */ /* 0x000fce00078ec0ff */
[----:B------:R-:W-:Y:S05]  /*0200*/  CALL.REL.NOINC `($__internal_32_$__cuda_sm20_div_u16) ;  /* 0x0000001800a87944 */ /* 0x000fea0003c00000 */
[----:B------:R-:W0:Y:S01]  /*0210*/  I2F.U32.RP R9, UR14 ;  /* 0x0000000e00097d06 */ /* 0x000e220008209000 */
[----:B------:R-:W-:Y:S01]  /*0220*/  ISETP.GE.U32.AND P0, PT, R5, 0x100, PT ;  /* 0x000001000500780c */ /* 0x000fe20003f06070 */
        /* <DEDUP_REMOVED lines=9> */
[----:B0-----:R-:W0:Y:S01]  /*02c0*/  MUFU.RCP R9, R9 ;  /* 0x0000000900097308 */ /* 0x001e220000001000 */
[----:B------:R-:W-:Y:S01]  /*02d0*/  MOV R22, 0x460 ;  /* 0x0000046000167802 */ /* 0x000fe20000000f00 */
[----:B0-----:R-:W-:-:S06]  /*02e0*/  VIADD R6, R9, 0xffffffe ;  /* 0x0ffffffe09067836 */ /* 0x001fcc0000000000 */
[----:B------:R0:W1:Y:S02]  /*02f0*/  F2I.FTZ.U32.TRUNC.NTZ R7, R6 ;  /* 0x0000000600077305 */ /* 0x000064000021f000 */
[----:B0-----:R-:W-:Y:S02]  /*0300*/  HFMA2 R6, -RZ, RZ, 0, 0 ;  /* 0x00000000ff067431 */ /* 0x001fe400000001ff */
[----:B-1----:R-:W-:-:S04]  /*0310*/  IMAD.MOV R11, RZ, RZ, -R7 ;  /* 0x000000ffff0b7224 */ /* 0x002fc800078e0a07 */
[----:B------:R-:W-:-:S04]  /*0320*/  IMAD R11, R11, UR14, RZ ;  /* 0x0000000e0b0b7c24 */ /* 0x000fc8000f8e02ff */
[----:B------:R-:W-:Y:S02]  /*0330*/  IMAD.HI.U32 R7, R7, R11, R6 ;  /* 0x0000000b07077227 */ /* 0x000fe400078e0006 */
[----:B------:R-:W0:Y:S02]  /*0340*/  S2R R6, SR_CgaCtaId ;  /* 0x0000000000067919 */ /* 0x000e240000008800 */
[----:B------:R-:W-:Y:S02]  /*0350*/  IMAD.U32 R11, RZ, RZ, UR4 ;  /* 0x00000004ff0b7e24 */ /* 0x000fe4000f8e00ff */
[----:B------:R-:W-:-:S04]  /*0360*/  IMAD.HI.U32 R10, R7, R8, RZ ;  /* 0x00000008070a7227 */ /* 0x000fc800078e00ff */
[----:B------:R-:W-:-:S04]  /*0370*/  IMAD.MOV R5, RZ, RZ, -R10 ;  /* 0x000000ffff057224 */ /* 0x000fc800078e0a0a */
[----:B------:R-:W-:Y:S01]  /*0380*/  IMAD R8, R5, UR14, R8 ;  /* 0x0000000e05087c24 */ /* 0x000fe2000f8e0208 */
[----:B------:R-:W-:-:S04]  /*0390*/  LOP3.LUT R5, R18, 0x3f, RZ, 0x3c, !PT ;  /* 0x0000003f12057812 */ /* 0x000fc800078e3cff */
[----:B------:R-:W-:-:S13]  /*03a0*/  ISETP.GE.U32.AND P0, PT, R8, UR14, PT ;  /* 0x0000000e08007c0c */ /* 0x000fda000bf06070 */
[----:B------:R-:W-:Y:S01]  /*03b0*/  @P0 VIADD R8, R8, -UR14 ;  /* 0x8000000e08080c36 */ /* 0x000fe20008000000 */
[----:B------:R-:W-:Y:S02]  /*03c0*/  @P0 IADD3 R10, PT, PT, R10, 0x1, RZ ;  /* 0x000000010a0a0810 */ /* 0x000fe40007ffe0ff */
[----:B0-----:R-:W-:Y:S02]  /*03d0*/  LEA R3, R6, R3, 0x18 ;  /* 0x0000000306037211 */ /* 0x001fe400078ec0ff */
[----:B------:R-:W-:Y:S02]  /*03e0*/  ISETP.GE.U32.AND P1, PT, R8, UR14, PT ;  /* 0x0000000e08007c0c */ /* 0x000fe4000bf26070 */
[----:B------:R-:W-:Y:S01]  /*03f0*/  LEA R25, R6, R25, 0x18 ;  /* 0x0000001906197211 */ /* 0x000fe200078ec0ff */
[----:B------:R-:W-:-:S10]  /*0400*/  IMAD R21, R0, 0x4, R3 ;  /* 0x0000000400157824 */ /* 0x000fd400078e0203 */
[----:B------:R-:W-:Y:S01]  /*0410*/  @P1 VIADD R10, R10, 0x1 ;  /* 0x000000010a0a1836 */ /* 0x000fe20000000000 */
[----:B------:R-:W-:-:S05]  /*0420*/  @!P2 LOP3.LUT R10, RZ, UR14, RZ, 0x33, !PT ;  /* 0x0000000eff0aac12 */ /* 0x000fca000f8e33ff */
[----:B------:R-:W-:Y:S01]  /*0430*/  IMAD.IADD R19, R19, 0x1, R10 ;  /* 0x0000000113137824 */ /* 0x000fe200078e020a */
[----:B------:R-:W-:-:S07]  /*0440*/  LOP3.LUT R10, R5, 0xff, RZ, 0xc0, !PT ;  /* 0x000000ff050a7812 */ /* 0x000fce00078ec0ff */
[----:B------:R-:W-:Y:S05]  /*0450*/  CALL.REL.NOINC `($__internal_32_$__cuda_sm20_div_u16) ;  /* 0x0000001800147944 */ /* 0x000fea0003c00000 */
[----:B------:R-:W0:Y:S01]  /*0460*/  LDCU.128 UR4, c[0x0][0x390] ;  /* 0x00007200ff0477ac */ /* 0x000e220008000c00 */
[C---:B------:R-:W-:Y:S01]  /*0470*/  VIADD R5, R13.reuse, 0xe ;  /* 0x0000000e0d057836 */ /* 0x040fe20000000000 */
[C---:B------:R-:W-:Y:S01]  /*0480*/  IADD3 R3, PT, PT, R13.reuse, 0xd, RZ ;  /* 0x0000000d0d037810 */ /* 0x040fe20007ffe0ff */
[----:B------:R-:W-:Y:S01]  /*0490*/  VIADD R7, R13, 0xffffffff ;  /* 0xffffffff0d077836 */ /* 0x000fe20000000000 */
[----:B------:R-:W-:Y:S01]  /*04a0*/  IADD3 R22, PT, PT, R18, UR16, RZ ;  /* 0x0000001012167c10 */ /* 0x000fe2000fffe0ff */
[----:B------:R-:W1:Y:S01]  /*04b0*/  LDCU.64 UR18, c[0x0][0x358] ;  /* 0x00006b00ff1277ac */ /* 0x000e620008000a00 */
[C---:B------:R-:W-:Y:S02]  /*04c0*/  LOP3.LUT R6, R2.reuse, 0xf, R3, 0xf8, !PT ;  /* 0x0000000f02067812 */ /* 0x040fe400078ef803 */
[----:B------:R-:W-:Y:S01]  /*04d0*/  LOP3.LUT R24, R2, 0xf, R5, 0xf8, !PT ;  /* 0x0000000f02187812 */ /* 0x000fe200078ef805 */
[----:B------:R-:W-:Y:S01]  /*04e0*/  IMAD R5, R22, 0x40, R17 ;  /* 0x0000004016057824 */ /* 0x000fe200078e0211 */
[----:B------:R-:W-:Y:S01]  /*04f0*/  LOP3.LUT R8, R2, 0xf, R7, 0xf8, !PT ;  /* 0x0000000f02087812 */ /* 0x000fe200078ef807 */
[--C-:B------:R-:W-:Y:S01]  /*0500*/  IMAD R23, R6, 0x4, R25.reuse ;  /* 0x0000000406177824 */ /* 0x100fe200078e0219 */
[----:B------:R-:W-:Y:S01]  /*0510*/  LOP3.LUT R28, R4, 0x3, RZ, 0xc0, !PT ;  /* 0x00000003041c7812 */ /* 0x000fe200078ec0ff */
[----:B------:R-:W-:Y:S01]  /*0520*/  IMAD R24, R24, 0x4, R25 ;  /* 0x0000000418187824 */ /* 0x000fe200078e0219 */
[----:B------:R-:W-:-:S02]  /*0530*/  LEA R25, R8, R25, 0x2 ;  /* 0x0000001908197211 */ /* 0x000fc400078e10ff */
[----:B0-----:R-:W-:Y:S01]  /*0540*/  MOV R3, UR7 ;  /* 0x0000000700037c02 */ /* 0x001fe20008000f00 */
[----:B------:R-:W-:Y:S01]  /*0550*/  IMAD.U32 R2, RZ, RZ, UR6 ;  /* 0x00000006ff027e24 */ /* 0x000fe2000f8e00ff */
[----:B------:R-:W-:Y:S02]  /*0560*/  UIMAD.WIDE.U32 UR10, UR14, 0x4, UR4 ;  /* 0x000000040e0a78a5 */ /* 0x000fe4000f8e0004 */
[----:B------:R-:W-:Y:S01]  /*0570*/  UIMAD.WIDE.U32 UR12, UR14, 0x8, UR4 ;  /* 0x000000080e0c78a5 */ /* 0x000fe2000f8e0004 */
[----:B------:R-:W-:Y:S01]  /*0580*/  IMAD.WIDE.U32 R2, R5, 0x4, R2 ;  /* 0x0000000405027825 */ /* 0x000fe200078e0002 */
[----:B-1----:R-:W-:-:S12]  /*0590*/  UIMAD.WIDE.U32 UR4, UR14, 0xc, UR4 ;  /* 0x0000000c0e0478a5 */ /* 0x002fd8000f8e0004 */
.L_x_2958:
[----:B-1----:R-:W-:Y:S01]  /*05a0*/  LOP3.LUT R8, R20, 0x3, RZ, 0xc0, !PT ;  /* 0x0000000314087812 */ /* 0x002fe200078ec0ff */
[----:B------:R-:W-:Y:S01]  /*05b0*/  USHF.L.U32 UR17, UR8, 0x9, URZ ;  /* 0x0000000908117899 */ /* 0x000fe200080006ff */
[----:B------:R-:W-:Y:S01]  /*05c0*/  VIADD R26, R0, UR14 ;  /* 0x0000000e001a7c36 */ /* 0x000fe20008000000 */
[----:B------:R-:W-:Y:S01]  /*05d0*/  USHF.L.U32 UR6, UR15, 0x2, URZ ;  /* 0x000000020f067899 */ /* 0x000fe200080006ff */
[----:B------:R-:W-:Y:S01]  /*05e0*/  ISETP.NE.AND P4, PT, R8, 0x2, PT ;  /* 0x000000020800780c */ /* 0x000fe20003f85270 */
[----:B------:R-:W-:Y:S01]  /*05f0*/  UIADD3 UR8, UPT, UPT, UR15, UR8, URZ ;  /* 0x000000080f087290 */ /* 0x000fe2000fffe0ff */
[----:B0-2---:R-:W-:Y:S01]  /*0600*/  LOP3.LUT R4, R20, 0xffff, RZ, 0xc0, !PT ;  /* 0x0000ffff14047812 */ /* 0x005fe200078ec0ff */
[----:B------:R-:W-:Y:S01]  /*0610*/  VIADD R27, R26, UR14 ;  /* 0x0000000e1a1b7c36 */ /* 0x000fe20008000000 */
[----:B------:R-:W-:Y:S01]  /*0620*/  LOP3.LUT R29, R19, 0x3, RZ, 0xc0, !PT ;  /* 0x00000003131d7812 */ /* 0x000fe200078ec0ff */
[----:B------:R-:W-:Y:S01]  /*0630*/  USHF.L.U32 UR9, UR14, 0x2, URZ ;  /* 0x000000020e097899 */ /* 0x000fe200080006ff */
[----:B------:R-:W-:Y:S01]  /*0640*/  BSSY.RECONVERGENT B0, `(.L_x_2937) ;  /* 0x0000022000007945 */ /* 0x000fe20003800200 */
[----:B------:R-:W-:Y:S01]  /*0650*/  UISETP.GE.U32.AND UP0, UPT, UR8, UR6, UPT ;  /* 0x000000060800728c */ /* 0x000fe2000bf06070 */
[----:B------:R-:W-:Y:S01]  /*0660*/  ISETP.GE.U32.AND P3, PT, R4, 0x2, PT ;  /* 0x000000020400780c */ /* 0x000fe20003f66070 */
[----:B------:R-:W-:Y:S01]  /*0670*/  VIADD R30, R27, UR14 ;  /* 0x0000000e1b1e7c36 */ /* 0x000fe20008000000 */
[----:B------:R-:W-:-:S02]  /*0680*/  ISETP.GE.U32.AND P0, PT, R19, 0x3, PT ;  /* 0x000000031300780c */ /* 0x000fc40003f06070 */
[----:B------:R-:W-:Y:S02]  /*0690*/  ISETP.NE.AND P1, PT, R28, 0x2, PT ;  /* 0x000000021c00780c */ /* 0x000fe40003f25270 */
[----:B------:R-:W-:Y:S02]  /*06a0*/  ISETP.NE.AND P2, PT, R29, 0x3, PT ;  /* 0x000000031d00780c */ /* 0x000fe40003f45270 */
[----:B------:R-:W-:Y:S01]  /*06b0*/  MOV R31, R0 ;  /* 0x00000000001f7202 */ /* 0x000fe20000000f00 */
[----:B------:R-:W-:Y:S10]  /*06c0*/  @!P4 BRA `(.L_x_2938) ;  /* 0x000000000064c947 */ /* 0x000ff40003800000 */
        /* <DEDUP_REMOVED lines=8> */
[----:B------:R-:W-:-:S03]  /*0750*/  MOV R31, R26 ;  /* 0x0000001a001f7202 */ /* 0x000fc60000000f00 */
        /* <DEDUP_REMOVED lines=16> */
.L_x_2938:
[----:B------:R-:W-:Y:S05]  /*0860*/  BSYNC.RECONVERGENT B0 ;  /* 0x0000000000007941 */ /* 0x000fea0003800200 */
.L_x_2937:
[----:B------:R-:W-:Y:S04]  /*0870*/  BSSY.RECONVERGENT B0, `(.L_x_2939) ;  /* 0x0000023000007945 */ /* 0x000fe80003800200 */
[----:B------:R-:W-:Y:S05]  /*0880*/  @!P3 BRA `(.L_x_2940) ;  /* 0x000000000084b947 */ /* 0x000fea0003800000 */
[----:B------:R-:W2:Y:S01]  /*0890*/  S2UR UR7, SR_CgaCtaId ;  /* 0x00000000000779c3 */ /* 0x000ea20000008800 */
[----:B------:R-:W-:Y:S01]  /*08a0*/  UMOV UR6, 0x400 ;  /* 0x0000040000067882 */ /* 0x000fe20000000000 */
[----:B------:R-:W-:Y:S01]  /*08b0*/  IADD3 R33, PT, PT, R31, UR17, RZ ;  /* 0x000000111f217c10 */ /* 0x000fe2000fffe0ff */
[----:B------:R-:W-:-:S04]  /*08c0*/  UIADD3 UR6, UPT, UPT, UR6, 0x2080, URZ ;  /* 0x0000208006067890 */ /* 0x000fc8000fffe0ff */
[----:B--2---:R-:W-:-:S06]  /*08d0*/  ULEA UR6, UR7, UR6, 0x18 ;  /* 0x0000000607067291 */ /* 0x004fcc000f8ec0ff */
[----:B------:R-:W-:-:S07]  /*08e0*/  LEA R32, R31, UR6, 0x2 ;  /* 0x000000061f207c11 */ /* 0x000fce000f8e10ff */
.L_x_2941:
[----:B01----:R-:W0:Y:S01]  /*08f0*/  LDC.64 R6, c[0x0][0x390] ;  /* 0x0000e400ff067b82 */ /* 0x003e220000000a00 */
[----:B------:R-:W-:Y:S01]  /*0900*/  IMAD.U32 R10, RZ, RZ, UR10 ;  /* 0x0000000aff0a7e24 */ /* 0x000fe2000f8e00ff */
[----:B--2---:R-:W-:Y:S01]  /*0910*/  MOV R8, UR12 ;  /* 0x0000000c00087c02 */ /* 0x004fe20008000f00 */
[----:B------:R-:W-:Y:S01]  /*0920*/  IMAD.U32 R11, RZ, RZ, UR11 ;  /* 0x0000000bff0b7e24 */ /* 0x000fe2000f8e00ff */
[----:B------:R-:W-:Y:S01]  /*0930*/  MOV R5, UR5 ;  /* 0x0000000500057c02 */ /* 0x000fe20008000f00 */
[----:B------:R-:W-:Y:S02]  /*0940*/  IMAD.U32 R9, RZ, RZ, UR13 ;  /* 0x0000000dff097e24 */ /* 0x000fe4000f8e00ff */
[----:B------:R-:W-:Y:S02]  /*0950*/  IMAD.U32 R4, RZ, RZ, UR4 ;  /* 0x00000004ff047e24 */ /* 0x000fe4000f8e00ff */
[----:B------:R-:W-:-:S04]  /*0960*/  IMAD.WIDE R10, R33, 0x4, R10 ;  /* 0x00000004210a7825 */ /* 0x000fc800078e020a */
[C---:B------:R-:W-:Y:S02]  /*0970*/  IMAD.WIDE R8, R33.reuse, 0x4, R8 ;  /* 0x0000000421087825 */ /* 0x040fe400078e0208 */
[----:B------:R-:W2:Y:S02]  /*0980*/  LDG.E R11, desc[UR18][R10.64] ;  /* 0x000000120a0b7981 */ /* 0x000ea4000c1e1900 */
[C---:B------:R-:W-:Y:S02]  /*0990*/  IMAD.WIDE R4, R33.reuse, 0x4, R4 ;  /* 0x0000000421047825 */ /* 0x040fe400078e0204 */
[----:B------:R-:W3:Y:S04]  /*09a0*/  LDG.E R8, desc[UR18][R8.64] ;  /* 0x0000001208087981 */ /* 0x000ee8000c1e1900 */
[----:B------:R-:W4:Y:S01]  /*09b0*/  LDG.E R4, desc[UR18][R4.64] ;  /* 0x0000001204047981 */ /* 0x000f22000c1e1900 */
[----:B0-----:R-:W-:-:S06]  /*09c0*/  IMAD.WIDE R6, R33, 0x4, R6 ;  /* 0x0000000421067825 */ /* 0x001fcc00078e0206 */
        /* <DEDUP_REMOVED lines=8> */
[----:B--2---:R0:W-:Y:S04]  /*0a50*/  STS [R32+UR9], R11 ;  /* 0x0000000b20007988 */ /* 0x0041e80008000809 */
[----:B---3--:R2:W-:Y:S04]  /*0a60*/  STS [R35], R8 ;  /* 0x0000000823007388 */ /* 0x0085e80000000800 */
[----:B----4-:R2:W-:Y:S01]  /*0a70*/  STS [R37], R4 ;  /* 0x0000000425007388 */ /* 0x0105e20000000800 */
[----:B0-----:R-:W-:Y:S01]  /*0a80*/  LEA R32, R39, R32, 0x4 ;  /* 0x0000002027207211 */ /* 0x001fe200078e20ff */
[----:B------:R-:W-:Y:S06]  /*0a90*/  @!P3 BRA `(.L_x_2941) ;  /* 0xfffffffc0094b947 */ /* 0x000fec000383ffff */
.L_x_2940:
[----:B------:R-:W-:Y:S05]  /*0aa0*/  BSYNC.RECONVERGENT B0 ;  /* 0x0000000000007941 */ /* 0x000fea0003800200 */
.L_x_2939:
[----:B------:R-:W-:Y:S01]  /*0ab0*/  BSSY.RECONVERGENT B0, `(.L_x_2942) ;  /* 0x000000d000007945 */ /* 0x000fe20003800200 */
[----:B-12---:R-:W-:-:S03]  /*0ac0*/  IMAD.MOV.U32 R4, RZ, RZ, R0 ;  /* 0x000000ffff047224 */ /* 0x006fc600078e0000 */
[----:B------:R-:W-:Y:S05]  /*0ad0*/  @!P2 BRA `(.L_x_2943) ;  /* 0x000000000028a947 */ /* 0x000fea0003800000 */
[----:B------:R1:W-:Y:S01]  /*0ae0*/  STS [R21], RZ ;  /* 0x000000ff15007388 */ /* 0x0003e20000000800 */
[----:B------:R-:W-:Y:S02]  /*0af0*/  ISETP.NE.AND P2, PT, R29, RZ, PT ;  /* 0x000000ff1d00720c */ /* 0x000fe40003f45270 */
        /* <DEDUP_REMOVED lines=8> */
.L_x_2943:
[----:B------:R-:W-:Y:S05]  /*0b80*/  BSYNC.RECONVERGENT B0 ;  /* 0x0000000000007941 */ /* 0x000fea0003800200 */
.L_x_2942:
[----:B------:R-:W-:Y:S04]  /*0b90*/  BSSY.RECONVERGENT B0, `(.L_x_2944) ;  /* 0x0000010000007945 */ /* 0x000fe80003800200 */
[----:B------:R-:W-:Y:S05]  /*0ba0*/  @!P0 BRA `(.L_x_2945) ;  /* 0x0000000000388947 */ /* 0x000fea0003800000 */
[----:B0-----:R-:W0:Y:S01]  /*0bb0*/  S2R R6, SR_CgaCtaId ;  /* 0x0000000000067919 */ /* 0x001e220000008800 */
[----:B-1----:R-:W-:-:S05]  /*0bc0*/  MOV R5, 0x400 ;  /* 0x0000040000057802 */ /* 0x002fca0000000f00 */
[----:B------:R-:W-:-:S05]  /*0bd0*/  VIADD R5, R5, 0x2880 ;  /* 0x0000288005057836 */ /* 0x000fca0000000000 */
[----:B0-----:R-:W-:-:S07]  /*0be0*/  LEA R9, R6, R5, 0x18 ;  /* 0x0000000506097211 */ /* 0x001fce00078ec0ff */
.L_x_2946:
        /* <DEDUP_REMOVED lines=10> */
.L_x_2945:
[----:B------:R-:W-:Y:S05]  /*0c90*/  BSYNC.RECONVERGENT B0 ;  /* 0x0000000000007941 */ /* 0x000fea0003800200 */
.L_x_2944:
[----:B------:R-:W-:Y:S01]  /*0ca0*/  BSSY.RECONVERGENT B0, `(.L_x_2947) ;  /* 0x0000018000007945 */ /* 0x000fe20003800200 */
[----:B------:R-:W-:-:S03]  /*0cb0*/  MOV R26, R14 ;  /* 0x0000000e001a7202 */ /* 0x000fc60000000f00 */
[----:B------:R-:W-:Y:S05]  /*0cc0*/  @!P1 BRA `(.L_x_2948) ;  /* 0x0000000000549947 */ /* 0x000fea0003800000 */
[----:B-12---:R-:W0:Y:S01]  /*0cd0*/  LDC.64 R4, c[0x0][0x398] ;  /* 0x0000e600ff047b82 */ /* 0x006e220000000a00 */
[----:B------:R-:W-:-:S04]  /*0ce0*/  IMAD R7, R14, 0x40, R17 ;  /* 0x000000400e077824 */ /* 0x000fc800078e0211 */
[----:B0-----:R-:W-:-:S06]  /*0cf0*/  IMAD.WIDE.U32 R6, R7, 0x4, R4 ;  /* 0x0000000407067825 */ /* 0x001fcc00078e0004 */
[----:B------:R-:W2:Y:S01]  /*0d00*/  LDG.E R6, desc[UR18][R6.64] ;  /* 0x0000001206067981 */ /* 0x000ea2000c1e1900 */
[----:B------:R-:W-:Y:S01]  /*0d10*/  IMAD R9, R14, 0x4, R15 ;  /* 0x000000040e097824 */ /* 0x000fe200078e020f */
[----:B------:R-:W-:Y:S02]  /*0d20*/  ISETP.NE.AND P0, PT, R28, 0x3, PT ;  /* 0x000000031c00780c */ /* 0x000fe40003f05270 */
[----:B------:R-:W-:Y:S02]  /*0d30*/  MOV R26, R18 ;  /* 0x00000012001a7202 */ /* 0x000fe40000000f00 */
[----:B--2---:R3:W-:Y:S09]  /*0d40*/  STS [R9], R6 ;  /* 0x0000000609007388 */ /* 0x0047f20000000800 */
[----:B------:R-:W-:Y:S05]  /*0d50*/  @!P0 BRA `(.L_x_2948) ;  /* 0x0000000000308947 */ /* 0x000fea0003800000 */
[----:B------:R-:W-:Y:S01]  /*0d60*/  ISETP.NE.AND P0, PT, R28, RZ, PT ;  /* 0x000000ff1c00720c */ /* 0x000fe20003f05270 */
[----:B------:R-:W-:-:S04]  /*0d70*/  IMAD R7, R18, 0x40, R17 ;  /* 0x0000004012077824 */ /* 0x000fc800078e0211 */
[----:B------:R-:W-:-:S06]  /*0d80*/  IMAD.WIDE.U32 R4, R7, 0x4, R4 ;  /* 0x0000000407047825 */ /* 0x000fcc00078e0004 */
[----:B------:R-:W2:Y:S04]  /*0d90*/  LDG.E R4, desc[UR18][R4.64] ;  /* 0x0000001204047981 */ /* 0x000ea8000c1e1900 */
[----:B---3--:R-:W3:Y:S01]  /*0da0*/  @P0 LDG.E R6, desc[UR18][R2.64] ;  /* 0x0000001202060981 */ /* 0x008ee2000c1e1900 */
[----:B------:R-:W-:Y:S02]  /*0db0*/  IMAD.U32 R8, RZ, RZ, UR16 ;  /* 0x00000010ff087e24 */ /* 0x000fe4000f8e00ff */
[----:B------:R-:W-:Y:S01]  /*0dc0*/  IMAD.MOV.U32 R26, RZ, RZ, R22 ;  /* 0x000000ffff1a7224 */ /* 0x000fe200078e0016 */
[----:B------:R-:W-:Y:S02]  /*0dd0*/  @P0 IADD3 R26, PT, PT, R22, UR16, RZ ;  /* 0x00000010161a0c10 */ /* 0x000fe4000fffe0ff */
[----:B------:R-:W-:-:S05]  /*0de0*/  LEA R9, R8, R9, 0x2 ;  /* 0x0000000908097211 */ /* 0x000fca00078e10ff */
[----:B------:R-:W-:Y:S01]  /*0df0*/  @P0 IMAD R7, R8, 0x4, R9 ;  /* 0x0000000408070824 */ /* 0x000fe200078e0209 */
[----:B--2---:R4:W-:Y:S04]  /*0e00*/  STS [R9], R4 ;  /* 0x0000000409007388 */ /* 0x0049e80000000800 */
[----:B---3--:R4:W-:Y:S02]  /*0e10*/  @P0 STS [R7], R6 ;  /* 0x0000000607000388 */ /* 0x0089e40000000800 */
.L_x_2948:
[----:B------:R-:W-:Y:S05]  /*0e20*/  BSYNC.RECONVERGENT B0 ;  /* 0x0000000000007941 */ /* 0x000fea0003800200 */
.L_x_2947:
[----:B------:R-:W-:Y:S01]  /*0e30*/  BSSY.RECONVERGENT B0, `(.L_x_2949) ;  /* 0x000001d000007945 */ /* 0x000fe20003800200 */
.L_x_2950:
[----:B0-----:R-:W5:Y:S01]  /*0e40*/  LDC.64 R10, c[0x0][0x398] ;  /* 0x0000e600ff0a7b82 */ /* 0x001f620000000a00 */
[C---:B----4-:R-:W-:Y:S02]  /*0e50*/  VIADD R4, R26.reuse, UR16 ;  /* 0x000000101a047c36 */ /* 0x050fe40008000000 */
[--C-:B-12---:R-:W-:Y:S02]  /*0e60*/  IMAD R5, R26, 0x40, R17.reuse ;  /* 0x000000401a057824 */ /* 0x106fe400078e0211 */
[C---:B0--3--:R-:W-:Y:S02]  /*0e70*/  VIADD R6, R4.reuse, UR16 ;  /* 0x0000001004067c36 */ /* 0x049fe40008000000 */
[----:B------:R-:W-:-:S03]  /*0e80*/  IMAD R7, R4, 0x40, R17 ;  /* 0x0000004004077824 */ /* 0x000fc600078e0211 */
[C---:B------:R-:W-:Y:S02]  /*0e90*/  IADD3 R8, PT, PT, R6.reuse, UR16, RZ ;  /* 0x0000001006087c10 */ /* 0x040fe4000fffe0ff */
[----:B------:R-:W-:-:S03]  /*0ea0*/  LEA R9, R6, R17, 0x6 ;  /* 0x0000001106097211 */ /* 0x000fc600078e30ff */
[----:B------:R-:W-:Y:S02]  /*0eb0*/  IMAD R27, R8, 0x40, R17 ;  /* 0x00000040081b7824 */ /* 0x000fe400078e0211 */
[----:B-----5:R-:W-:-:S04]  /*0ec0*/  IMAD.WIDE.U32 R4, R5, 0x4, R10 ;  /* 0x0000000405047825 */ /* 0x020fc800078e000a */
[--C-:B------:R-:W-:Y:S02]  /*0ed0*/  IMAD.WIDE.U32 R6, R7, 0x4, R10.reuse ;  /* 0x0000000407067825 */ /* 0x100fe400078e000a */
[----:B------:R-:W2:Y:S02]  /*0ee0*/  LDG.E R4, desc[UR18][R4.64] ;  /* 0x0000001204047981 */ /* 0x000ea4000c1e1900 */
[--C-:B------:R-:W-:Y:S02]  /*0ef0*/  IMAD.WIDE.U32 R8, R9, 0x4, R10.reuse ;  /* 0x0000000409087825 */ /* 0x100fe400078e000a */
[----:B------:R-:W3:Y:S02]  /*0f00*/  LDG.E R6, desc[UR18][R6.64] ;  /* 0x0000001206067981 */ /* 0x000ee4000c1e1900 */
[----:B------:R-:W-:Y:S02]  /*0f10*/  IMAD.WIDE.U32 R10, R27, 0x4, R10 ;  /* 0x000000041b0a7825 */ /* 0x000fe400078e000a */
[----:B------:R-:W4:Y:S04]  /*0f20*/  LDG.E R8, desc[UR18][R8.64] ;  /* 0x0000001208087981 */ /* 0x000f28000c1e1900 */
[----:B------:R-:W5:Y:S01]  /*0f30*/  LDG.E R10, desc[UR18][R10.64] ;  /* 0x000000120a0a7981 */ /* 0x000f62000c1e1900 */
[----:B------:R-:W-:Y:S01]  /*0f40*/  MOV R30, UR16 ;  /* 0x00000010001e7c02 */ /* 0x000fe20008000f00 */
[----:B------:R-:W-:-:S04]  /*0f50*/  IMAD R27, R26, 0x4, R15 ;  /* 0x000000041a1b7824 */ /* 0x000fc800078e020f */
        /* <DEDUP_REMOVED lines=11> */
.L_x_2949:
[----:B------:R-:W1:Y:S01]  /*1010*/  S2UR UR7, SR_CgaCtaId ;  /* 0x00000000000779c3 */ /* 0x000e620000008800 */
[----:B0-----:R-:W-:-:S07]  /*1020*/  IMAD.SHL.U32 R4, R0, 0x10, RZ ;  /* 0x0000001000047824 */ /* 0x001fce00078e00ff */
[----:B------:R-:W-:Y:S01]  /*1030*/  BAR.SYNC.DEFER_BLOCKING 0x0 ;  /* 0x0000000000007b1d */ /* 0x000fe20000010000 */
[C---:B------:R-:W-:Y:S01]  /*1040*/  VIADD R9, R13.reuse, 0xa ;  /* 0x0000000a0d097836 */ /* 0x040fe20000000000 */
[C---:B------:R-:W-:Y:S01]  /*1050*/  IADD3 R7, PT, PT, R13.reuse, 0x9, RZ ;  /* 0x000000090d077810 */ /* 0x040fe20007ffe0ff */
[C---:B------:R-:W-:Y:S01]  /*1060*/  VIADD R11, R13.reuse, 0xb ;  /* 0x0000000b0d0b7836 */ /* 0x040fe20000000000 */
[----:B------:R-:W-:Y:S01]  /*1070*/  LOP3.LUT R6, R4, 0x30, RZ, 0xc0, !PT ;  /* 0x0000003004067812 */ /* 0x000fe200078ec0ff */
[----:B------:R-:W-:Y:S01]  /*1080*/  IMAD.MOV.U32 R36, RZ, RZ, R14 ;  /* 0x000000ffff247224 */ /* 0x000fe200078e000e */
[----:B------:R-:W-:Y:S01]  /*1090*/  UMOV UR6, 0x400 ;  /* 0x0000040000067882 */ /* 0x000fe20000000000 */
[C---:B------:R-:W-:Y:S01]  /*10a0*/  IADD3 R27, PT, PT, R13.reuse, 0xc, RZ ;  /* 0x0000000c0d1b7810 */ /* 0x040fe20007ffe0ff */
[----:B------:R-:W-:Y:S01]  /*10b0*/  UIADD3 UR6, UPT, UPT, UR6, 0x2080, URZ ;  /* 0x0000208006067890 */ /* 0x000fe2000fffe0ff */
[C---:B------:R-:W-:Y:S01]  /*10c0*/  IMAD R8, R13.reuse, 0x40, R6 ;  /* 0x000000400d087824 */ /* 0x040fe200078e0206 */
[C---:B------:R-:W-:Y:S01]  /*10d0*/  ISETP.NE.AND P2, PT, R13.reuse, RZ, PT ;  /* 0x000000ff0d00720c */ /* 0x040fe20003f45270 */
[----:B------:R-:W-:Y:S01]  /*10e0*/  UMOV UR20, 0x400 ;  /* 0x0000040000147882 */ /* 0x000fe20000000000 */
[----:B------:R-:W-:-:S02]  /*10f0*/  ISETP.GE.U32.AND P0, PT, R13, 0x2, PT ;  /* 0x000000020d00780c */ /* 0x000fc40003f06070 */
[C---:B------:R-:W-:Y:S02]  /*1100*/  LOP3.LUT R9, R8.reuse, 0xf, R9, 0xf8, !PT ;  /* 0x0000000f08097812 */ /* 0x040fe400078ef809 */
[C---:B------:R-:W-:Y:S02]  /*1110*/  LOP3.LUT R7, R8.reuse, 0xf, R7, 0xf8, !PT ;  /* 0x0000000f08077812 */ /* 0x040fe400078ef807 */
[C---:B------:R-:W-:Y:S02]  /*1120*/  LOP3.LUT R11, R8.reuse, 0xf, R11, 0xf8, !PT ;  /* 0x0000000f080b7812 */ /* 0x040fe400078ef80b */
[C---:B------:R-:W-:Y:S01]  /*1130*/  LOP3.LUT R27, R8.reuse, 0xf, R27, 0xf8, !PT ;  /* 0x0000000f081b7812 */ /* 0x040fe200078ef81b */
[----:B-1----:R-:W-:Y:S01]  /*1140*/  ULEA UR6, UR7, UR6, 0x18 ;  /* 0x0000000607067291 */ /* 0x002fe2000f8ec0ff */
[----:B------:R-:W-:Y:S01]  /*1150*/  LOP3.LUT R8, R8, R13, RZ, 0xfc, !PT ;  /* 0x0000000d08087212 */ /* 0x000fe200078efcff */
[----:B------:R-:W0:Y:S01]  /*1160*/  LDS R4, [R23] ;  /* 0x0000000017047984 */ /* 0x000e220000000800 */
[----:B------:R-:W-:-:S02]  /*1170*/  ISETP.GE.U32.AND P1, PT, R13, 0x3, PT ;  /* 0x000000030d00780c */ /* 0x000fc40003f26070 */
        /* <DEDUP_REMOVED lines=8> */
[----:B------:R-:W-:Y:S01]  /*1200*/  LEA R35, R8, UR6, 0x2 ;  /* 0x0000000608237c11 */ /* 0x000fe2000f8e10ff */
[----:B------:R-:W4:Y:S01]  /*1210*/  S2UR UR6, SR_CgaCtaId ;  /* 0x00000000000679c3 */ /* 0x000f220000008800 */
[C---:B------:R-:W-:Y:S01]  /*1220*/  ISETP.GE.U32.AND P4, PT, R13.reuse, 0x6, PT ;  /* 0x000000060d00780c */ /* 0x040fe20003f86070 */
[----:B------:R-:W0:Y:S01]  /*1230*/  LDS R9, [R9] ;  /* 0x0000000009097984 */ /* 0x000e220000000800 */
[----:B------:R-:W-:-:S03]  /*1240*/  ISETP.NE.AND P5, PT, R13, 0x7, PT ;  /* 0x000000070d00780c */ /* 0x000fc60003fa5270 */
[----:B------:R-:W0:Y:S04]  /*1250*/  LDS R10, [R10] ;  /* 0x000000000a0a7984 */ /* 0x000e280000000800 */
[----:B------:R-:W0:Y:S04]  /*1260*/  LDS R8, [R34] ;  /* 0x0000000022087984 */ /* 0x000e280000000800 */
[----:B------:R-:W0:Y:S04]  /*1270*/  LDS R11, [R35] ;  /* 0x00000000230b7984 */ /* 0x000e280000000800 */
[----:B------:R-:W0:Y:S04]  /*1280*/  LDS R26, [R35+0x4] ;  /* 0x00000400231a7984 */ /* 0x000e280000000800 */
[----:B------:R-:W0:Y:S01]  /*1290*/  LDS R27, [R35+0x8] ;  /* 0x00000800231b7984 */ /* 0x000e220000000800 */
[----:B----4-:R-:W-:-:S03]  /*12a0*/  ULEA UR6, UR6, UR20, 0x18 ;  /* 0x0000001406067291 */ /* 0x010fc6000f8ec0ff */
[----:B------:R-:W4:Y:S04]  /*12b0*/  LDS R29, [R35+0xc] ;  /* 0x00000c00231d7984 */ /* 0x000f280000000800 */
[----:B------:R-:W0:Y:S04]  /*12c0*/  LDS R30, [R35+0x10] ;  /* 0x00001000231e7984 */ /* 0x000e280000000800 */
[----:B------:R-:W0:Y:S04]  /*12d0*/  LDS R31, [R35+0x14] ;  /* 0x00001400231f7984 */ /* 0x000e280000000800 */
[----:B------:R-:W0:Y:S04]  /*12e0*/  LDS R32, [R35+0x18] ;  /* 0x0000180023207984 */ /* 0x000e280000000800 */
[----:B------:R-:W0:Y:S04]  /*12f0*/  LDS R33, [R35+0x1c] ;  /* 0x00001c0023217984 */ /* 0x000e280000000800 */
[----:B------:R5:W0:Y:S02]  /*1300*/  LDS R34, [R35+0x20] ;  /* 0x0000200023227984 */ /* 0x000a240000000800 */
[----:B-----5:R-:W-:-:S02]  /*1310*/  P2R R35, PR, RZ, 0x4 ;  /* 0x00000004ff237803 */ /* 0x020fc40000000000 */
[----:B-123--:R-:W-:-:S13]  /*1320*/  ISETP.GE.U32.AND P2, PT, R13, 0x4, PT ;  /* 0x000000040d00780c */ /* 0x00efda0003f46070 */
.L_x_2952:
[----:B------:R-:W-:Y:S01]  /*1330*/  HFMA2 R35, -RZ, RZ, 0, 1.54972076416015625e-05 ;  /* 0x00000104ff237431 */ /* 0x000fe200000001ff */
[----:B------:R-:W-:Y:S01]  /*1340*/  ISETP.NE.AND P6, PT, R13, RZ, PT ;  /* 0x000000ff0d00720c */ /* 0x000fe20003fc5270 */
[----:B------:R-:W-:-:S03]  /*1350*/  UMOV UR7, 0xffffffff ;  /* 0xffffffff00077882 */ /* 0x000fc60000000000 */
[----:B------:R-:W-:-:S04]  /*1360*/  IMAD R35, R36, R35, UR6 ;  /* 0x0000000624237e24 */ /* 0x000fc8000f8e0223 */
[----:B------:R-:W-:-:S05]  /*1370*/  IMAD R35, R16, 0x4, R35 ;  /* 0x0000000410237824 */ /* 0x000fca00078e0223 */
[----:B------:R-:W0:Y:S04]  /*1380*/  LDS R40, [R35] ;  /* 0x0000000023287984 */ /* 0x000e280000000800 */
[----:B------:R-:W1:Y:S04]  /*1390*/  LDS R41, [R35+0x4] ;  /* 0x0000040023297984 */ /* 0x000e680000000800 */
[----:B------:R-:W2:Y:S04]  /*13a0*/  LDS R43, [R35+0x8] ;  /* 0x00000800232b7984 */ /* 0x000ea80000000800 */
[----:B------:R-:W4:Y:S04]  /*13b0*/  LDS R38, [R35+0xc] ;  /* 0x00000c0023267984 */ /* 0x000f280000000800 */
[----:B------:R-:W3:Y:S01]  /*13c0*/  LDS R37, [R35+0x10] ;  /* 0x0000100023257984 */ /* 0x000ee20000000800 */
[----:B0-----:R-:W-:-:S03]  /*13d0*/  IMAD R39, R11, R40, RZ ;  /* 0x000000280b277224 */ /* 0x001fc600078e02ff */
[----:B------:R-:W0:Y:S01]  /*13e0*/  LDS R40, [R35+0x14] ;  /* 0x0000140023287984 */ /* 0x000e220000000800 */
[----:B-1----:R-:W-:-:S03]  /*13f0*/  IMAD R42, R26, R41, R39 ;  /* 0x000000291a2a7224 */ /* 0x002fc600078e0227 */
[----:B------:R-:W1:Y:S01]  /*1400*/  LDS R39, [R35+0x18] ;  /* 0x0000180023277984 */ /* 0x000e620000000800 */
[----:B--2---:R-:W-:-:S04]  /*1410*/  IMAD R42, R27, R43, R42 ;  /* 0x0000002b1b2a7224 */ /* 0x004fc800078e022a */
[----:B----4-:R-:W-:-:S04]  /*1420*/  IMAD R38, R29, R38, R42 ;  /* 0x000000261d267224 */ /* 0x010fc800078e022a */
[----:B---3--:R-:W-:Y:S02]  /*1430*/  IMAD R38, R30, R37, R38 ;  /* 0x000000251e267224 */ /* 0x008fe400078e0226 */
[----:B------:R-:W-:-:S04]  /*1440*/  VIADD R37, R35, 0xffffffc0 ;  /* 0xffffffc023257836 */ /* 0x000fc80000000000 */
[----:B------:R-:W-:Y:S01]  /*1450*/  IMAD.MOV.U32 R42, RZ, RZ, R37 ;  /* 0x000000ffff2a7224 */ /* 0x000fe200078e0025 */
[----:B------:R-:W-:Y:S01]  /*1460*/  MOV R41, R37 ;  /* 0x0000002500297202 */ /* 0x000fe20000000f00 */
[----:B------:R-:W-:Y:S01]  /*1470*/  @P5 IMAD.MOV R41, RZ, RZ, R35 ;  /* 0x000000ffff295224 */ /* 0x000fe200078e0223 */
[----:B------:R-:W-:Y:S01]  /*1480*/  @!P4 IADD3 R42, PT, PT, R35, RZ, RZ ;  /* 0x000000ff232ac210 */ /* 0x000fe20007ffe0ff */
[----:B------:R-:W-:Y:S02]  /*1490*/  IMAD.MOV.U32 R43, RZ, RZ, R37 ;  /* 0x000000ffff2b7224 */ /* 0x000fe400078e0025 */
        /* <DEDUP_REMOVED lines=8> */
[----:B------:R-:W-:-:S04]  /*1520*/  IMAD R40, R34, R40, R39 ;  /* 0x0000002822287224 */ /* 0x000fc800078e0227 */
[----:B------:R-:W-:Y:S02]  /*1530*/  IMAD R39, R7, R41, R40 ;  /* 0x0000002907277224 */ /* 0x000fe400078e0228 */
[----:B------:R-:W-:Y:S01]  /*1540*/  IMAD.MOV.U32 R40, RZ, RZ, R37 ;  /* 0x000000ffff287224 */ /* 0x000fe200078e0025 */
[C---:B------:R-:W-:Y:S01]  /*1550*/  @!P3 IADD3 R40, PT, PT, R35.reuse, RZ, RZ ;  /* 0x000000ff2328b210 */ /* 0x040fe20007ffe0ff */
[----:B------:R-:W-:Y:S01]  /*1560*/  IMAD R38, R8, R42, R39 ;  /* 0x0000002a08267224 */ /* 0x000fe200078e0227 */
[----:B------:R-:W-:Y:S01]  /*1570*/  LDS R41, [R43+0x30] ;  /* 0x000030002b297984 */ /* 0x000fe20000000800 */
[--C-:B------:R-:W-:Y:S01]  /*1580*/  IMAD.MOV.U32 R39, RZ, RZ, R37.reuse ;  /* 0x000000ffff277224 */ /* 0x100fe200078e0025 */
[C---:B------:R-:W-:Y:S01]  /*1590*/  @!P1 IADD3 R39, PT, PT, R35.reuse, RZ, RZ ;  /* 0x000000ff23279210 */ /* 0x040fe20007ffe0ff */
[----:B------:R-:W-:Y:S01]  /*15a0*/  IMAD.MOV.U32 R42, RZ, RZ, R37 ;  /* 0x000000ffff2a7224 */ /* 0x000fe200078e0025 */
[----:B------:R-:W0:Y:S01]  /*15b0*/  LDS R40, [R40+0x2c] ;  /* 0x00002c0028287984 */ /* 0x000e220000000800 */
[----:B------:R-:W-:Y:S01]  /*15c0*/  @!P0 IMAD.MOV R42, RZ, RZ, R35 ;  /* 0x000000ffff2a8224 */ /* 0x000fe200078e0223 */
[----:B------:R-:W-:-:S02]  /*15d0*/  @!P6 IADD3 R37, PT, PT, R35, RZ, RZ ;  /* 0x000000ff2325e210 */ /* 0x000fc40007ffe0ff */
[----:B------:R-:W1:Y:S04]  /*15e0*/  LDS R39, [R39+0x34] ;  /* 0x0000340027277984 */ /* 0x000e680000000800 */
[----:B------:R-:W2:Y:S04]  /*15f0*/  LDS R35, [R42+0x38] ;  /* 0x000038002a237984 */ /* 0x000ea80000000800 */
[----:B------:R-:W3:Y:S01]  /*1600*/  LDS R37, [R37+0x3c] ;  /* 0x00003c0025257984 */ /* 0x000ee20000000800 */
[----:B0-----:R-:W-:-:S04]  /*1610*/  IMAD R38, R9, R40, R38 ;  /* 0x0000002809267224 */ /* 0x001fc800078e0226 */
[----:B------:R-:W-:-:S04]  /*1620*/  IMAD R38, R10, R41, R38 ;  /* 0x000000290a267224 */ /* 0x000fc800078e0226 */
[----:B-1----:R-:W-:-:S04]  /*1630*/  IMAD R38, R4, R39, R38 ;  /* 0x0000002704267224 */ /* 0x002fc800078e0226 */
[----:B--2---:R-:W-:-:S04]  /*1640*/  IMAD R35, R5, R35, R38 ;  /* 0x0000002305237224 */ /* 0x004fc800078e0226 */
[----:B---3--:R-:W-:Y:S01]  /*1650*/  IMAD R35, R6, R37, R35 ;  /* 0x0000002506237224 */ /* 0x008fe200078e0223 */
[----:B------:R-:W-:Y:S06]  /*1660*/  BRA.DIV UR7, `(.L_x_2951) ;  /* 0x0000000607487947 */ /* 0x000fec000b800000 */
[----:B------:R-:W0:Y:S02]  /*1670*/  SHFL.DOWN PT, R38, R35, 0x2, 0x1c1f ;  /* 0x085c1f0023267f89 */ /* 0x000e2400000e0000 */
[----:B0-----:R-:W-:-:S05]  /*1680*/  IMAD.IADD R38, R35, 0x1, R38 ;  /* 0x0000000123267824 */ /* 0x001fca00078e0226 */
[----:B------:R0:W1:Y:S02]  /*1690*/  SHFL.DOWN PT, R37, R38, 0x1, 0x1c1f ;  /* 0x083c1f0026257f89 */ /* 0x00006400000e0000 */
.L_x_2962:
[----:B------:R-:W-:Y:S02]  /*16a0*/  LOP3.LUT P6, RZ, R0, 0x3, RZ, 0xc0, !PT ;  /* 0x0000000300ff7812 */ /* 0x000fe400078cc0ff */
[----:B01----:R-:W-:-:S11]  /*16b0*/  IADD3 R38, PT, PT, R38, R37, RZ ;  /* 0x0000002526267210 */ /* 0x003fd60007ffe0ff */
[----:B------:R-:W-:Y:S01]  /*16c0*/  VOTEU.ALL UP1, P6 ;  /* 0x0000000000ff7886 */ /* 0x000fe20003020000 */
[C---:B------:R-:W-:Y:S02]  /*16d0*/  @!P6 IMAD R35, R36.reuse, 0x8, R13 ;  /* 0x000000082423e824 */ /* 0x040fe400078e020d */
[----:B------:R-:W-:Y:S02]  /*16e0*/  VIADD R36, R36, UR16 ;  /* 0x0000001024247c36 */ /* 0x000fe40008000000 */
[----:B------:R-:W0:Y:S01]  /*16f0*/  @!UP1 S2UR UR9, SR_CgaCtaId ;  /* 0x00000000000999c3 */ /* 0x000e220000008800 */
[----:B------:R-:W-:-:S04]  /*1700*/  @!UP1 UIADD3 UR7, UPT, UPT, UR20, 0x2880, URZ ;  /* 0x0000288014079890 */ /* 0x000fc8000fffe0ff */
[----:B0-----:R-:W-:-:S06]  /*1710*/  @!UP1 ULEA UR7, UR9, UR7, 0x18 ;  /* 0x0000000709079291 */ /* 0x001fcc000f8ec0ff */
[----:B------:R-:W-:-:S05]  /*1720*/  @!P6 LEA R35, R35, UR7, 0x2 ;  /* 0x000000072323ec11 */ /* 0x000fca000f8e10ff */
[----:B------:R1:W-:Y:S01]  /*1730*/  @!P6 STS [R35], R38 ;  /* 0x000000262300e388 */ /* 0x0003e20000000800 */
[----:B------:R-:W-:-:S13]  /*1740*/  ISETP.GE.U32.AND P6, PT, R36, 0x20, PT ;  /* 0x000000202400780c */ /* 0x000fda0003fc6070 */
[----:B-1----:R-:W-:Y:S05]  /*1750*/  @!P6 BRA `(.L_x_2952) ;  /* 0xfffffff800f4e947 */ /* 0x002fea000383ffff */
[----:B------:R-:W0:Y:S01]  /*1760*/  LDC R27, c[0x0][0x360] ;  /* 0x0000d800ff1b7b82 */ /* 0x000e220000000800 */
[----:B------:R-:W-:Y:S01]  /*1770*/  LOP3.LUT R6, R19, 0x3, RZ, 0xc0, !PT ;  /* 0x0000000313067812 */ /* 0x000fe200078ec0ff */
[----:B------:R-:W-:Y:S05]  /*1780*/  WARPSYNC.ALL ;  /* 0x0000000000007948 */ /* 0x000fea0003800000 */
[----:B------:R-:W-:Y:S01]  /*1790*/  ISETP.NE.AND P0, PT, R6, 0x3, PT ;  /* 0x000000030600780c */ /* 0x000fe20003f05270 */
[----:B0-----:R-:W-:Y:S01]  /*17a0*/  IMAD.SHL.U32 R27, R27, 0x4, RZ ;  /* 0x000000041b1b7824 */ /* 0x001fe200078e00ff */
[----:B------:R-:W-:Y:S01]  /*17b0*/  BAR.SYNC.DEFER_BLOCKING 0x0 ;  /* 0x0000000000007b1d */ /* 0x000fe20000010000 */
[----:B------:R-:W-:-:S02]  /*17c0*/  ISETP.GE.U32.AND P2, PT, R19, 0x3, PT ;  /* 0x000000031300780c */ /* 0x000fc40003f46070 */
[----:B------:R-:W-:Y:S02]  /*17d0*/  LEA R29, R12, UR17, 0x8 ;  /* 0x000000110c1d7c11 */ /* 0x000fe4000f8e40ff */
[----:B------:R-:W-:Y:S01]  /*17e0*/  MOV R26, R0 ;  /* 0x00000000001a7202 */ /* 0x000fe20000000f00 */
[----:B------:R-:W-:Y:S05]  /*17f0*/  BSSY.RECONVERGENT B0, `(.L_x_2953) ;  /* 0x0000018000007945 */ /* 0x000fea0003800200 */
[----:B------:R-:W-:Y:S05]  /*1800*/  @!P0 BRA `(.L_x_2954) ;  /* 0x0000000000588947 */ /* 0x000fea0003800000 */
[----:B------:R-:W0:Y:S01]  /*1810*/  LDS R9, [R21] ;  /* 0x0000000015097984 */ /* 0x000e220000000800 */
[----:B------:R-:W1:Y:S01]  /*1820*/  LDC.64 R4, c[0x0][0x3a0] ;  /* 0x0000e800ff047b82 */ /* 0x000e620000000a00 */
[----:B------:R-:W-:Y:S01]  /*1830*/  IMAD.IADD R7, R29, 0x1, R0 ;  /* 0x000000011d077824 */ /* 0x000fe200078e0200 */
[----:B------:R-:W-:Y:S01]  /*1840*/  ISETP.NE.AND P0, PT, R6, RZ, PT ;  /* 0x000000ff0600720c */ /* 0x000fe20003f05270 */
[----:B------:R-:W-:Y:S02]  /*1850*/  VIADD R26, R0, UR14 ;  /* 0x0000000e001a7c36 */ /* 0x000fe40008000000 */
[----:B-1----:R-:W-:-:S05]  /*1860*/  IMAD.WIDE R4, R7, 0x4, R4 ;  /* 0x0000000407047825 */ /* 0x002fca00078e0204 */
[----:B0-----:R0:W-:Y:S05]  /*1870*/  STG.E desc[UR18][R4.64], R9 ;  /* 0x0000000904007986 */ /* 0x0011ea000c101912 */
[----:B------:R-:W-:Y:S05]  /*1880*/  @!P0 BRA `(.L_x_2954) ;  /* 0x0000000000388947 */ /* 0x000fea0003800000 */
[----:B------:R-:W-:Y:S01]  /*1890*/  ISETP.NE.AND P1, PT, R6, 0x1, PT ;  /* 0x000000010600780c */ /* 0x000fe20003f25270 */
[----:B------:R-:W-:Y:S01]  /*18a0*/  VIADD R26, R26, UR14 ;  /* 0x0000000e1a1a7c36 */ /* 0x000fe20008000000 */
[C---:B------:R-:W-:Y:S02]  /*18b0*/  IADD3 R8, PT, PT, R27.reuse, R21, RZ ;  /* 0x000000151b087210 */ /* 0x040fe40007ffe0ff */
[C---:B0-----:R-:W-:Y:S01]  /*18c0*/  IADD3 R4, P0, PT, R27.reuse, R4, RZ ;  /* 0x000000041b047210 */ /* 0x041fe20007f1e0ff */
[----:B------:R-:W-:Y:S02]  /*18d0*/  VIADD R10, R26, UR14 ;  /* 0x0000000e1a0a7c36 */ /* 0x000fe40008000000 */
[----:B------:R-:W-:Y:S01]  /*18e0*/  IMAD.IADD R11, R27, 0x1, R8 ;  /* 0x000000011b0b7824 */ /* 0x000fe200078e0208 */
[----:B------:R-:W0:Y:S01]  /*18f0*/  LDS R9, [R8] ;  /* 0x0000000008097984 */ /* 0x000e220000000800 */
[----:B------:R-:W-:-:S04]  /*1900*/  IMAD.X R5, RZ, RZ, R5, P0 ;  /* 0x000000ffff057224 */ /* 0x000fc800000e0605 */
[----:B------:R-:W1:Y:S01]  /*1910*/  @P1 LDS R11, [R11] ;  /* 0x000000000b0b1984 */ /* 0x000e620000000800 */
[----:B------:R-:W-:Y:S02]  /*1920*/  @P1 IADD3 R6, P0, PT, R27, R4, RZ ;  /* 0x000000041b061210 */ /* 0x000fe40007f1e0ff */
[----:B------:R-:W-:Y:S02]  /*1930*/  @P1 MOV R26, R10 ;  /* 0x0000000a001a1202 */ /* 0x000fe40000000f00 */
[----:B------:R-:W-:Y:S01]  /*1940*/  @P1 IADD3.X R7, PT, PT, RZ, R5, RZ, P0, !PT ;  /* 0x00000005ff071210 */ /* 0x000fe200007fe4ff */
[----:B0-----:R2:W-:Y:S04]  /*1950*/  STG.E desc[UR18][R4.64], R9 ;  /* 0x0000000904007986 */ /* 0x0015e8000c101912 */
[----:B-1----:R2:W-:Y:S04]  /*1960*/  @P1 STG.E desc[UR18][R6.64], R11 ;  /* 0x0000000b06001986 */ /* 0x0025e8000c101912 */
.L_x_2954:
[----:B------:R-:W-:Y:S05]  /*1970*/  BSYNC.RECONVERGENT B0 ;  /* 0x0000000000007941 */ /* 0x000fea0003800200 */
.L_x_2953:
[----:B------:R-:W-:Y:S04]  /*1980*/  BSSY.RECONVERGENT B0, `(.L_x_2955) ;  /* 0x000001e000007945 */ /* 0x000fe80003800200 */
[----:B------:R-:W-:Y:S05]  /*1990*/  @!P2 BRA `(.L_x_2956) ;  /* 0x000000000070a947 */ /* 0x000fea0003800000 */
[----:B0-2---:R-:W0:Y:S01]  /*19a0*/  S2R R5, SR_CgaCtaId ;  /* 0x0000000000057919 */ /* 0x005e220000008800 */
[----:B------:R-:W-:-:S05]  /*19b0*/  MOV R4, 0x400 ;  /* 0x0000040000047802 */ /* 0x000fca0000000f00 */
[----:B------:R-:W-:-:S05]  /*19c0*/  VIADD R4, R4, 0x2880 ;  /* 0x0000288004047836 */ /* 0x000fca0000000000 */
[----:B0-----:R-:W-:-:S07]  /*19d0*/  LEA R39, R5, R4, 0x18 ;  /* 0x0000000405277211 */ /* 0x001fce00078ec0ff */
.L_x_2957:
[----:B-1----:R-:W-:Y:S01]  /*19e0*/  IMAD R10, R26, 0x4, R39 ;  /* 0x000000041a0a7824 */ /* 0x002fe200078e0227 */
[----:B------:R-:W0:Y:S01]  /*19f0*/  LDC.64 R4, c[0x0][0x3a0] ;  /* 0x0000e800ff047b82 */ /* 0x000e220000000a00 */
[----:B------:R-:W-:Y:S01]  /*1a00*/  IADD3 R7, PT, PT, R29, R26, RZ ;  /* 0x0000001a1d077210 */ /* 0x000fe20007ffe0ff */
[C---:B------:R-:W-:Y:S02]  /*1a10*/  IMAD.IADD R26, R27.reuse, 0x1, R26 ;  /* 0x000000011b1a7824 */ /* 0x040fe400078e021a */
[C---:B------:R-:W-:Y:S01]  /*1a20*/  IADD3 R30, PT, PT, R27.reuse, R10, RZ ;  /* 0x0000000a1b1e7210 */ /* 0x040fe20007ffe0ff */
[----:B------:R1:W2:Y:S04]  /*1a30*/  LDS R31, [R10] ;  /* 0x000000000a1f7984 */ /* 0x0002a80000000800 */
[C---:B------:R-:W-:Y:S01]  /*1a40*/  IMAD.IADD R32, R27.reuse, 0x1, R30 ;  /* 0x000000011b207824 */ /* 0x040fe200078e021e */
[----:B------:R-:W3:Y:S03]  /*1a50*/  LDS R33, [R30] ;  /* 0x000000001e217984 */ /* 0x000ee60000000800 */
[----:B------:R-:W-:Y:S01]  /*1a60*/  IMAD.IADD R34, R27, 0x1, R32 ;  /* 0x000000011b227824 */ /* 0x000fe200078e0220 */
[----:B------:R-:W4:Y:S04]  /*1a70*/  LDS R35, [R32] ;  /* 0x0000000020237984 */ /* 0x000f280000000800 */
[----:B------:R-:W5:Y:S01]  /*1a80*/  LDS R37, [R34] ;  /* 0x0000000022257984 */ /* 0x000f620000000800 */
[----:B0-----:R-:W-:-:S03]  /*1a90*/  IMAD.WIDE R4, R7, 0x4, R4 ;  /* 0x0000000407047825 */ /* 0x001fc600078e0204 */
[----:B------:R-:W-:-:S05]  /*1aa0*/  IADD3 R6, P0, PT, R27, R4, RZ ;  /* 0x000000041b067210 */ /* 0x000fca0007f1e0ff */
[----:B------:R-:W-:Y:S01]  /*1ab0*/  IMAD.X R7, RZ, RZ, R5, P0 ;  /* 0x000000ffff077224 */ /* 0x000fe200000e0605 */
[----:B------:R-:W-:-:S05]  /*1ac0*/  IADD3 R8, P0, PT, R27, R6, RZ ;  /* 0x000000061b087210 */ /* 0x000fca0007f1e0ff */
[----:B------:R-:W-:Y:S01]  /*1ad0*/  IMAD.X R9, RZ, RZ, R7, P0 ;  /* 0x000000ffff097224 */ /* 0x000fe200000e0607 */
[----:B-1----:R-:W-:-:S04]  /*1ae0*/  IADD3 R10, P0, PT, R27, R8, RZ ;  /* 0x000000081b0a7210 */ /* 0x002fc80007f1e0ff */
[----:B------:R-:W-:Y:S01]  /*1af0*/  IADD3.X R11, PT, PT, RZ, R9, RZ, P0, !PT ;  /* 0x00000009ff0b7210 */ /* 0x000fe200007fe4ff */
[----:B--2---:R1:W-:Y:S01]  /*1b00*/  STG.E desc[UR18][R4.64], R31 ;  /* 0x0000001f04007986 */ /* 0x0043e2000c101912 */
[----:B------:R-:W-:-:S03]  /*1b10*/  ISETP.GE.U32.AND P0, PT, R26, 0x100, PT ;  /* 0x000001001a00780c */ /* 0x000fc60003f06070 */
[----:B---3--:R1:W-:Y:S04]  /*1b20*/  STG.E desc[UR18][R6.64], R33 ;  /* 0x0000002106007986 */ /* 0x0083e8000c101912 */
[----:B----4-:R1:W-:Y:S04]  /*1b30*/  STG.E desc[UR18][R8.64], R35 ;  /* 0x0000002308007986 */ /* 0x0103e8000c101912 */
[----:B-----5:R1:W-:Y:S02]  /*1b40*/  STG.E desc[UR18][R10.64], R37 ;  /* 0x000000250a007986 */ /* 0x0203e4000c101912 */
[----:B------:R-:W-:Y:S05]  /*1b50*/  @!P0 BRA `(.L_x_2957) ;  /* 0xfffffffc00a08947 */ /* 0x000fea000383ffff */
.L_x_2956:
[----:B------:R-:W-:Y:S05]  /*1b60*/  BSYNC.RECONVERGENT B0 ;  /* 0x0000000000007941 */ /* 0x000fea0003800200 */
.L_x_2955:
[----:B------:R-:W-:Y:S05]  /*1b70*/  BRA.U !UP0, `(.L_x_2958) ;  /* 0xffffffe908887547 */ /* 0x000fea000b83ffff */
[----:B------:R-:W-:Y:S05]  /*1b80*/  EXIT ;  /* 0x000000000000794d */ /* 0x000fea0003800000 */
.L_x_2951:
[----:B------:R-:W-:Y:S01]  /*1b90*/  BSSY B0, `(.L_x_2959) ;  /* 0x0000008000007945 */ /* 0x000fe20003800000 */
[----:B------:R-:W-:Y:S01]  /*1ba0*/  IMAD.MOV.U32 R38, RZ, RZ, R35 ;  /* 0x000000ffff267224 */ /* 0x000fe200078e0023 */
[----:B------:R-:W-:Y:S01]  /*1bb0*/  MOV R40, 0x2 ;  /* 0x0000000200287802 */ /* 0x000fe20000000f00 */
[----:B------:R-:W-:Y:S02]  /*1bc0*/  IMAD.MOV.U32 R41, RZ, RZ, 0x1c1f ;  /* 0x00001c1fff297424 */ /* 0x000fe400078e00ff */
[----:B------:R-:W-:-:S07]  /*1bd0*/  IMAD.MOV.U32 R39, RZ, RZ, -0x1 ;  /* 0xffffffffff277424 */ /* 0x000fce00078e00ff */
[----:B------:R-:W-:Y:S05]  /*1be0*/  WARPSYNC.COLLECTIVE R39, `(.L_x_2960) ;  /* 0x0000000027087348 */ /* 0x000fea0003c00000 */
[----:B------:R0:W1:Y:S02]  /*1bf0*/  SHFL.DOWN P6, R37, R38, R40, R41 ;  /* 0x0800002826257389 */ /* 0x00006400000c0029 */
[----:B01----:R-:W-:Y:S05]  /*1c00*/  ENDCOLLECTIVE ;  /* 0x000000000000791b */ /* 0x003fea0003800000 */
.L_x_2960:
[----:B------:R-:W-:Y:S05]  /*1c10*/  BSYNC B0 ;  /* 0x0000000000007941 */ /* 0x000fea0003800000 */
.L_x_2959:
[----:B------:R-:W-:Y:S01]  /*1c20*/  MOV R38, R37 ;  /* 0x0000002500267202 */ /* 0x000fe20000000f00 */
[----:B------:R-:W-:Y:S02]  /*1c30*/  HFMA2 R41, -RZ, RZ, 0, 0.004024505615234375 ;  /* 0x00001c1fff297431 */ /* 0x000fe400000001ff */
[----:B------:R-:W-:Y:S02]  /*1c40*/  IMAD.MOV.U32 R40, RZ, RZ, 0x1 ;  /* 0x00000001ff287424 */ /* 0x000fe400078e00ff */
[----:B------:R-:W-:Y:S02]  /*1c50*/  IMAD.MOV.U32 R39, RZ, RZ, -0x1 ;  /* 0xffffffffff277424 */ /* 0x000fe400078e00ff */
[----:B------:R-:W-:-:S07]  /*1c60*/  IMAD.IADD R38, R35, 0x1, R38 ;  /* 0x0000000123267824 */ /* 0x000fce00078e0226 */
[----:B------:R-:W-:Y:S05]  /*1c70*/  WARPSYNC.COLLECTIVE R39, `(.L_x_2961) ;  /* 0x0000000027087348 */ /* 0x000fea0003c00000 */
[----:B------:R0:W1:Y:S02]  /*1c80*/  SHFL.DOWN P6, R37, R38, R40, R41 ;  /* 0x0800002826257389 */ /* 0x00006400000c0029 */
[----:B01----:R-:W-:Y:S05]  /*1c90*/  ENDCOLLECTIVE ;  /* 0x000000000000791b */ /* 0x003fea0003800000 */
.L_x_2961:
[----:B------:R-:W-:Y:S05]  /*1ca0*/  BRA `(.L_x_2962) ;  /* 0xfffffff8007c7947 */ /* 0x000fea000383ffff */
        .weak           $__internal_32_$__cuda_sm20_div_u16
        .type           $__internal_32_$__cuda_sm20_div_u16,@function
        .size           $__internal_32_$__cuda_sm20_div_u16,(.L_x_57983 - $__internal_32_$__cuda_sm20_div_u16)
$__internal_32_$__cuda_sm20_div_u16:
        /* <DEDUP_REMOVED lines=11> */
[----:B0-----:R-:W-:-:S05]  /*1d60*/  FMUL R7, R7, R8 ;  /* 0x0000000807077220 */ /* 0x001fca0000400000 */
[----:B------:R-:W-:-:S05]  /*1d70*/  IADD3 R7, PT, PT, R7, 0x2, RZ ;  /* 0x0000000207077810 */ /* 0x000fca0007ffe0ff */
[----:B------:R-:W-:Y:S01]  /*1d80*/  FMUL.RZ R9, R4, R7 ;  /* 0x0000000704097220 */ /* 0x000fe2000040c000 */
[----:B------:R-:W-:-:S05]  /*1d90*/  MOV R7, 0x0 ;  /* 0x0000000000077802 */ /* 0x000fca0000000f00 */
[----:B------:R-:W0:Y:S02]  /*1da0*/  F2I.U32.TRUNC.NTZ R9, R9 ;  /* 0x0000000900097305 */ /* 0x000e24000020f000 */
[----:B0-----:R-:W-:Y:S01]  /*1db0*/  LOP3.LUT R4, R9, 0xffff, RZ, 0xc0, !PT ;  /* 0x0000ffff09047812 */ /* 0x001fe200078ec0ff */
[----:B------:R-:W-:Y:S01]  /*1dc0*/  @!P0 IMAD.MOV.U32 R4, RZ, RZ, -0x1 ;  /* 0xffffffffff048424 */ /* 0x000fe200078e00ff */
[----:B------:R-:W-:Y:S06]  /*1dd0*/  RET.REL.NODEC R6 `(_Z9cuda_gemmIiLi256ELi4ELi1ELi512ELi64ELi64ELi32ELi1ELi1EEviiiPT_S1_S1_ii) ;  /* 0xffffffe006887950 */ /* 0x000fec0003c3ffff */
.L_x_2963:
        /* <DEDUP_REMOVED lines=10> */
.L_x_57983:


//--------------------- .text._Z9cuda_gemmIiLi256ELi4ELi1ELi512ELi64ELi64ELi32ELi1ELi0EEviiiPT_S1_S1_ii --------------------------
	.section	.text._Z9cuda_gemmIiLi256ELi4ELi1ELi512ELi64ELi64ELi32ELi1ELi0EEviiiPT_S1_S1_ii,"ax",@progbits
	.align	128
        .global         _Z9cuda_gemmIiLi256ELi4ELi1ELi512ELi64ELi64ELi32ELi1ELi0EEviiiPT_S1_S1_ii
        .type           _Z9cuda_gemmIiLi256ELi4ELi1ELi512ELi64ELi64ELi32ELi1ELi0EEviiiPT_S1_S1_ii,@function
        .size           _Z9cuda_gemmIiLi256ELi4ELi1ELi512ELi64ELi64ELi32ELi1ELi0EEviiiPT_S1_S1_ii,(.L_x_57984 - _Z9cuda_gemmIiLi256ELi4ELi1ELi512ELi64ELi64ELi32ELi1ELi0EEviiiPT_S1_S1_ii)
        .other          _Z9cuda_gemmIiLi256ELi4ELi1ELi512ELi64ELi64ELi32ELi1ELi0EEviiiPT_S1_S1_ii,@"STO_CUDA_ENTRY STV_DEFAULT"
_Z9cuda_gemmIiLi256ELi4ELi1ELi512ELi64ELi64ELi32ELi1ELi0EEviiiPT_S1_S1_ii:
.text._Z9cuda_gemmIiLi256ELi4ELi1ELi512ELi64ELi64ELi32ELi1ELi0EEviiiPT_S1_S1_ii:
        /* <DEDUP_REMOVED lines=98> */
[----:B------:R-:W-:Y:S01]  /*0620*/  IADD3 R3, PT, PT, R0, UR14, RZ ;  /* 0x0000000e00037c10 */ /* 0x000fe2000fffe0ff */
[----:B------:R-:W-:-:S04]  /*0630*/  @UP2 UIADD3 UR7, UPT, UPT, UR7, 0x1, URZ ;  /* 0x0000000107072890 */ /* 0x000fc8000fffe0ff */
[----:B------:R-:W-:Y:S01]  /*0640*/  IMAD.MOV R9, RZ, RZ, -R3 ;  /* 0x000000ffff097224 */ /* 0x000fe200078e0a03 */
[----:B------:R-:W-:-:S03]  /*0650*/  USEL UR9, UR9, UR7, !UP0 ;  /* 0x0000000709097287 */ /* 0x000fc6000c000000 */
[----:B------:R-:W-:Y:S01]  /*0660*/  @P3 VIADD R6, R6, -UR4 ;  /* 0x8000000406063c36 */ /* 0x000fe20008000000 */
[----:B------:R-:W-:Y:S01]  /*0670*/  PRMT R9, R9, 0x7710, RZ ;  /* 0x0000771009097816 */ /* 0x000fe200000000ff */
[----:B------:R-:W-:Y:S01]  /*0680*/  @P1 VIADD R4, R4, 0x1 ;  /* 0x0000000104041836 */ /* 0x000fe20000000000 */
[----:B------:R-:W-:Y:S02]  /*0690*/  USEL UR4, UR11, 0x10, UP3 ;  /* 0x000000100b047887 */ /* 0x000fe40009800000 */
[----:B------:R-:W-:Y:S01]  /*06a0*/  SEL R7, R5, R6, !P2 ;  /* 0x0000000605077207 */ /* 0x000fe20005000000 */
[----:B------:R-:W-:Y:S01]  /*06b0*/  VIADD R9, R9, 0x1ff ;  /* 0x000001ff09097836 */ /* 0x000fe20000000000 */
[----:B------:R-:W-:Y:S02]  /*06c0*/  SEL R4, R5, R4, !P2 ;  /* 0x0000000405047207 */ /* 0x000fe40005000000 */
[----:B------:R-:W-:Y:S01]  /*06d0*/  LOP3.LUT R6, R0, 0x1f, RZ, 0xc0, !PT ;  /* 0x0000001f00067812 */ /* 0x000fe200078ec0ff */
[----:B------:R-:W-:Y:S01]  /*06e0*/  IMAD.SHL.U32 R5, R7, 0x10, RZ ;  /* 0x0000001007057824 */ /* 0x000fe200078e00ff */
[----:B------:R-:W-:-:S02]  /*06f0*/  LOP3.LUT R8, R4, 0xf, RZ, 0xc0, !PT ;  /* 0x0000000f04087812 */ /* 0x000fc400078ec0ff */
[----:B------:R-:W-:Y:S01]  /*0700*/  LOP3.LUT R9, R9, 0xffff, RZ, 0xc0, !PT ;  /* 0x0000ffff09097812 */ /* 0x000fe200078ec0ff */
[----:B0-----:R-:W-:Y:S01]  /*0710*/  IMAD R6, R11, 0x20, R6 ;  /* 0x000000200b067824 */ /* 0x001fe200078e0206 */
[----:B------:R-:W-:-:S07]  /*0720*/  LOP3.LUT R7, R8, R5, RZ, 0xfc, !PT ;  /* 0x0000000508077212 */ /* 0x000fce00078efcff */
[----:B------:R-:W-:Y:S05]  /*0730*/  CALL.REL.NOINC `($__internal_33_$__cuda_sm20_div_u16) ;  /* 0x00000048000c7944 */ /* 0x000fea0003c00000 */
        /* <DEDUP_REMOVED lines=18> */
[----:B0-----:R-:W-:Y:S01]  /*0860*/  IADD3 R12, PT, PT, R14, 0xffffffe, RZ ;  /* 0x0ffffffe0e0c7810 */ /* 0x001fe20007ffe0ff */
[----:B------:R-:W-:-:S03]  /*0870*/  UIMAD.WIDE.U32 UR6, UR14, 0xc, UR6 ;  /* 0x0000000c0e0678a5 */ /* 0x000fc6000f8e0006 */
        /* <DEDUP_REMOVED lines=8> */
[----:B------:R-:W-:Y:S01]  /*0900*/  IMAD.MOV R13, RZ, RZ, -R14 ;  /* 0x000000ffff0d7224 */ /* 0x000fe200078e0a0e */
[----:B------:R-:W-:Y:S02]  /*0910*/  IADD3 R12, PT, PT, R8, 0x3, RZ ;  /* 0x00000003080c7810 */ /* 0x000fe40007ffe0ff */
[----:B------:R-:W-:Y:S01]  /*0920*/  SEL R18, R46, RZ, P5 ;  /* 0x000000ff2e127207 */ /* 0x000fe20002800000 */
[----:B------:R-:W-:Y:S01]  /*0930*/  IMAD R10, R13, UR14, R10 ;  /* 0x0000000e0d0a7c24 */ /* 0x000fe2000f8e020a */
[----:B------:R-:W-:Y:S01]  /*0940*/  ISETP.GE.U32.AND P0, PT, R12, UR4, PT ;  /* 0x000000040c007c0c */ /* 0x000fe2000bf06070 */
[C---:B------:R-:W-:Y:S01]  /*0950*/  VIADD R13, R8.reuse, 0x5 ;  /* 0x00000005080d7836 */ /* 0x040fe20000000000 */
[----:B------:R-:W-:Y:S02]  /*0960*/  IADD3 R12, PT, PT, R8, 0x7, RZ ;  /* 0x00000007080c7810 */ /* 0x000fe40007ffe0ff */
        /* <DEDUP_REMOVED lines=12> */
[----:B------:R-:W-:Y:S01]  /*0a30*/  VIADD R10, R8, 0x6 ;  /* 0x00000006080a7836 */ /* 0x000fe20000000000 */
[----:B------:R-:W-:Y:S01]  /*0a40*/  IADD3 R15, PT, PT, R7, -R20, RZ ;  /* 0x80000014070f7210 */ /* 0x000fe20007ffe0ff */
[----:B------:R-:W-:Y:S01]  /*0a50*/  @P4 VIADD R14, R14, 0x1 ;  /* 0x000000010e0e4836 */ /* 0x000fe20000000000 */
[----:B------:R-:W-:Y:S02]  /*0a60*/  @!P3 LOP3.LUT R14, RZ, UR14, RZ, 0x33, !PT ;  /* 0x0000000eff0ebc12 */ /* 0x000fe4000f8e33ff */
[----:B------:R-:W-:Y:S01]  /*0a70*/  ISETP.GE.U32.AND P3, PT, R10, UR4, PT ;  /* 0x000000040a007c0c */ /* 0x000fe2000bf66070 */
[C---:B------:R-:W-:Y:S01]  /*0a80*/  VIADD R10, R8.reuse, 0x8 ;  /* 0x00000008080a7836 */ /* 0x040fe20000000000 */
[----:B------:R-:W-:Y:S01]  /*0a90*/  ISETP.GE.U32.AND P4, PT, R8, UR13, PT ;  /* 0x0000000d08007c0c */ /* 0x000fe2000bf86070 */
[----:B------:R-:W-:Y:S01]  /*0aa0*/  UMOV UR13, 0xffffff00 ;  /* 0xffffff00000d7882 */ /* 0x000fe20000000000 */
[----:B------:R-:W-:-:S02]  /*0ab0*/  SEL R24, R46, RZ, P1 ;  /* 0x000000ff2e187207 */ /* 0x000fc40000800000 */
        /* <DEDUP_REMOVED lines=16> */
[C---:B------:R-:W-:Y:S01]  /*0bc0*/  IMAD.IADD R17, R7.reuse, 0x1, -R24 ;  /* 0x0000000107117824 */ /* 0x040fe200078e0a18 */
[----:B------:R-:W-:Y:S01]  /*0bd0*/  PLOP3.LUT P6, PT, PT, PT, UP0, 0x80, 0x8 ;  /* 0x000000000008781c */ /* 0x000fe20003fcf008 */
[----:B------:R-:W-:Y:S01]  /*0be0*/  IMAD.IADD R19, R7, 0x1, -R28 ;  /* 0x0000000107137824 */ /* 0x000fe200078e0a1c */
[C---:B------:R-:W-:Y:S01]  /*0bf0*/  IADD3 R10, PT, PT, R8.reuse, 0xe, RZ ;  /* 0x0000000e080a7810 */ /* 0x040fe20007ffe0ff */
[----:B------:R-:W-:Y:S01]  /*0c00*/  VIADD R8, R8, 0xf ;  /* 0x0000000f08087836 */ /* 0x000fe20000000000 */
[----:B------:R-:W-:-:S02]  /*0c10*/  SEL R30, R46, RZ, P4 ;  /* 0x000000ff2e1e7207 */ /* 0x000fc40002000000 */
[----:B------:R-:W-:Y:S02]  /*0c20*/  ISETP.GE.U32.AND P3, PT, R12, UR4, PT ;  /* 0x000000040c007c0c */ /* 0x000fe4000bf66070 */
[----:B------:R-:W-:Y:S01]  /*0c30*/  ISETP.GE.U32.AND P4, PT, R10, UR4, PT ;  /* 0x000000040a007c0c */ /* 0x000fe2000bf86070 */
[----:B------:R-:W-:Y:S01]  /*0c40*/  IMAD.IADD R20, R7, 0x1, -R30 ;  /* 0x0000000107147824 */ /* 0x000fe200078e0a1e */
[----:B------:R-:W-:Y:S02]  /*0c50*/  SEL R32, R46, RZ, P5 ;  /* 0x000000ff2e207207 */ /* 0x000fe40002800000 */
[----:B------:R-:W-:Y:S01]  /*0c60*/  ISETP.GE.U32.AND P5, PT, R8, UR4, PT ;  /* 0x0000000408007c0c */ /* 0x000fe2000bfa6070 */
[----:B------:R-:W-:Y:S01]  /*0c70*/  IMAD.IADD R8, R9, 0x1, R14 ;  /* 0x0000000109087824 */ /* 0x000fe200078e020e */
[C---:B------:R-:W-:Y:S01]  /*0c80*/  SEL R36, R46.reuse, RZ, P0 ;  /* 0x000000ff2e247207 */ /* 0x040fe20000000000 */
[----:B------:R-:W-:Y:S01]  /*0c90*/  VIADD R9, R3, UR14 ;  /* 0x0000000e03097c36 */ /* 0x000fe20008000000 */
[C---:B------:R-:W-:Y:S01]  /*0ca0*/  SEL R38, R46.reuse, RZ, P1 ;  /* 0x000000ff2e267207 */ /* 0x040fe20000800000 */
[C---:B------:R-:W-:Y:S01]  /*0cb0*/  IMAD.IADD R14, R7.reuse, 0x1, -R18 ;  /* 0x00000001070e7824 */ /* 0x040fe200078e0a12 */
[C---:B------:R-:W-:Y:S01]  /*0cc0*/  SEL R40, R46.reuse, RZ, P2 ;  /* 0x000000ff2e287207 */ /* 0x040fe20001000000 */
[----:B------:R-:W-:Y:S01]  /*0cd0*/  VOTEU.ANY UP0, P6 ;  /* 0x0000000000ff7886 */ /* 0x000fe20003000100 */
[C---:B------:R-:W-:Y:S01]  /*0ce0*/  SEL R42, R46.reuse, RZ, P3 ;  /* 0x000000ff2e2a7207 */ /* 0x040fe20001800000 */
[C---:B------:R-:W-:Y:S01]  /*0cf0*/  IMAD.IADD R18, R7.reuse, 0x1, -R26 ;  /* 0x0000000107127824 */ /* 0x040fe200078e0a1a */
[C---:B------:R-:W-:Y:S01]  /*0d00*/  SEL R44, R46.reuse, RZ, P4 ;  /* 0x000000ff2e2c7207 */ /* 0x040fe20002000000 */
[----:B------:R-:W-:Y:S01]  /*0d10*/  USEL UR23, UR11, 0x1, UP0 ;  /* 0x000000010b177887 */ /* 0x000fe20008000000 */
[----:B------:R-:W-:Y:S01]  /*0d20*/  SEL R46, R46, RZ, P5 ;  /* 0x000000ff2e2e7207 */ /* 0x000fe20002800000 */
[----:B------:R-:W-:Y:S01]  /*0d30*/  IMAD.IADD R23, R7, 0x1, -R36 ;  /* 0x0000000107177824 */ /* 0x000fe200078e0a24 */
[----:B------:R-:W-:Y:S01]  /*0d40*/  LOP3.LUT R10, R11, 0x3, RZ, 0xc0, !PT ;  /* 0x000000030b0a7812 */ /* 0x000fe200078ec0ff */
[----:B------:R-:W-:Y:S01]  /*0d50*/  VIADD R12, R9, UR14 ;  /* 0x0000000e090c7c36 */ /* 0x000fe20008000000 */
[C---:B------:R-:W-:Y:S01]  /*0d60*/  IADD3 R22, PT, PT, R7.reuse, -R34, RZ ;  /* 0x8000002207167210 */ /* 0x040fe20007ffe0ff */
[C---:B------:R-:W-:Y:S01]  /*0d70*/  IMAD.IADD R21, R7.reuse, 0x1, -R32 ;  /* 0x0000000107157824 */ /* 0x040fe200078e0a20 */
[C---:B------:R-:W-:Y:S01]  /*0d80*/  IADD3 R36, PT, PT, R7.reuse, -R46, RZ ;  /* 0x8000002e07247210 */ /* 0x040fe20007ffe0ff */
[C---:B------:R-:W-:Y:S01]  /*0d90*/  IMAD.IADD R24, R7.reuse, 0x1, -R38 ;  /* 0x0000000107187824 */ /* 0x040fe200078e0a26 */
[----:B------:R-:W-:Y:S01]  /*0da0*/  LOP3.LUT R37, R8, 0x3, RZ, 0xc0, !PT ;  /* 0x0000000308257812 */ /* 0x000fe200078ec0ff */
[C---:B------:R-:W-:Y:S01]  /*0db0*/  IMAD.IADD R25, R7.reuse, 0x1, -R40 ;  /* 0x0000000107197824 */ /* 0x040fe200078e0a28 */
[----:B------:R-:W-:Y:S01]  /*0dc0*/  UIMAD UR13, UR23, UR13, 0x201f ;  /* 0x0000201f170d74a4 */ /* 0x000fe2000f8e020d */
[----:B------:R-:W-:-:S02]  /*0dd0*/  IMAD.IADD R26, R7, 0x1, -R42 ;  /* 0x00000001071a7824 */ /* 0x000fc400078e0a2a */
[----:B---3--:R-:W-:-:S09]  /*0de0*/  IMAD.IADD R27, R7, 0x1, -R44 ;  /* 0x00000001071b7824 */ /* 0x008fd200078e0a2c */
.L_x_3046:
[----:B------:R-:W-:Y:S01]  /*0df0*/  ISETP.NE.AND P0, PT, R10, 0x2, PT ;  /* 0x000000020a00780c */ /* 0x000fe20003f05270 */
[----:B0-----:R-:W0:Y:S01]  /*0e00*/  LDCU UR24, c[0x0][0x3ac] ;  /* 0x00007580ff1877ac */ /* 0x001e220008000800 */
[----:B----4-:R-:W-:Y:S01]  /*0e10*/  LOP3.LUT R28, R11, 0xffff, RZ, 0xc0, !PT ;  /* 0x0000ffff0b1c7812 */ /* 0x010fe200078ec0ff */
[----:B------:R-:W-:Y:S01]  /*0e20*/  BSSY.RECONVERGENT B0, `(.L_x_2964) ;  /* 0x0000020000007945 */ /* 0x000fe20003800200 */
[----:B------:R-:W-:Y:S01]  /*0e30*/  IMAD.MOV.U32 R56, RZ, RZ, R0 ;  /* 0x000000ffff387224 */ /* 0x000fe200078e0000 */
[----:B-1----:R-:W1:Y:S01]  /*0e40*/  LDCU UR15, c[0x0][0x3a8] ;  /* 0x00007500ff0f77ac */ /* 0x002e620008000800 */
[----:B------:R-:W-:-:S07]  /*0e50*/  ISETP.GE.U32.AND P1, PT, R28, 0x2, PT ;  /* 0x000000021c00780c */ /* 0x000fce0003f26070 */
[----:B--23--:R-:W-:Y:S06]  /*0e60*/  @!P0 BRA `(.L_x_2965) ;  /* 0x00000000006c8947 */ /* 0x00cfec0003800000 */
[----:B------:R-:W2:Y:S01]  /*0e70*/  LDC.64 R28, c[0x0][0x390] ;  /* 0x0000e400ff1c7b82 */ /* 0x000ea20000000a00 */
[----:B------:R-:W-:-:S06]  /*0e80*/  USHF.L.U32 UR4, UR10, 0x9, URZ ;  /* 0x000000090a047899 */ /* 0x000fcc00080006ff */
[----:B------:R-:W-:-:S05]  /*0e90*/  LOP3.LUT R31, R0, UR4, RZ, 0xfc, !PT ;  /* 0x00000004001f7c12 */ /* 0x000fca000f8efcff */
[----:B--2---:R-:W-:-:S05]  /*0ea0*/  IMAD.WIDE R28, R31, 0x4, R28 ;  /* 0x000000041f1c7825 */ /* 0x004fca00078e021c */
        /* <DEDUP_REMOVED lines=11> */
[----:B--2---:R-:W-:-:S05]  /*0f60*/  IADD3 R30, P2, PT, R28, UR22, RZ ;  /* 0x000000161c1e7c10 */ /* 0x004fca000ff5e0ff */
[----:B------:R-:W-:-:S06]  /*0f70*/  IMAD.X R31, RZ, RZ, R29, P2 ;  /* 0x000000ffff1f7224 */ /* 0x000fcc00010e061d */
[----:B------:R-:W-:Y:S02]  /*0f80*/  @P0 IADD3 R28, P2, PT, R30, UR22, RZ ;  /* 0x000000161e1c0c10 */ /* 0x000fe4000ff5e0ff */
[----:B------:R-:W2:Y:S03]  /*0f90*/  LDG.E R30, desc[UR16][R30.64] ;  /* 0x000000101e1e7981 */ /* 0x000ea6000c1e1900 */
[----:B------:R-:W-:-:S05]  /*0fa0*/  @P0 IMAD.X R29, RZ, RZ, R31, P2 ;  /* 0x000000ffff1d0224 */ /* 0x000fca00010e061f */
[----:B------:R-:W3:Y:S01]  /*0fb0*/  @P0 LDG.E R28, desc[UR16][R28.64] ;  /* 0x000000101c1c0981 */ /* 0x000ee2000c1e1900 */
[----:B------:R-:W-:-:S05]  /*0fc0*/  IMAD.U32 R32, RZ, RZ, UR22 ;  /* 0x00000016ff207e24 */ /* 0x000fca000f8e00ff */
[----:B------:R-:W-:Y:S02]  /*0fd0*/  @P0 IADD3 R35, PT, PT, R33, UR22, R32 ;  /* 0x0000001621230c10 */ /* 0x000fe4000fffe020 */
[----:B------:R-:W-:Y:S01]  /*0fe0*/  MOV R56, R9 ;  /* 0x0000000900387202 */ /* 0x000fe20000000f00 */
[----:B------:R-:W-:Y:S01]  /*0ff0*/  @P0 IMAD.MOV.U32 R56, RZ, RZ, R12 ;  /* 0x000000ffff380224 */ /* 0x000fe200078e000c */
[----:B--2---:R4:W-:Y:S04]  /*1000*/  STS [R33+UR22], R30 ;  /* 0x0000001e21007988 */ /* 0x0049e80008000816 */
[----:B---3--:R4:W-:Y:S02]  /*1010*/  @P0 STS [R35], R28 ;  /* 0x0000001c23000388 */ /* 0x0089e40000000800 */
.L_x_2965:
[----:B01----:R-:W-:Y:S05]  /*1020*/  BSYNC.RECONVERGENT B0 ;  /* 0x0000000000007941 */ /* 0x003fea0003800200 */
.L_x_2964:
[----:B------:R-:W-:Y:S04]  /*1030*/  BSSY.RECONVERGENT B0, `(.L_x_2966) ;  /* 0x0000024000007945 */ /* 0x000fe80003800200 */
[----:B------:R-:W-:Y:S05]  /*1040*/  @!P1 BRA `(.L_x_2967) ;  /* 0x0000000000889947 */ /* 0x000fea0003800000 */
[----:B------:R-:W0:Y:S01]  /*1050*/  S2UR UR14, SR_CgaCtaId ;  /* 0x00000000000e79c3 */ /* 0x000e220000008800 */
[----:B------:R-:W-:Y:S01]  /*1060*/  UMOV UR4, 0x400 ;  /* 0x0000040000047882 */ /* 0x000fe20000000000 */
[----:B------:R-:W-:Y:S01]  /*1070*/  IMAD.U32 R41, RZ, RZ, UR10 ;  /* 0x0000000aff297e24 */ /* 0x000fe2000f8e00ff */
[----:B------:R-:W-:-:S03]  /*1080*/  UIADD3 UR4, UPT, UPT, UR4, 0x2080, URZ ;  /* 0x0000208004047890 */ /* 0x000fc6000fffe0ff */
[----:B------:R-:W-:Y:S01]  /*1090*/  IMAD R41, R41, 0x200, R56 ;  /* 0x0000020029297824 */ /* 0x000fe200078e0238 */
[----:B0-----:R-:W-:-:S06]  /*10a0*/  ULEA UR4, UR14, UR4, 0x18 ;  /* 0x000000040e047291 */ /* 0x001fcc000f8ec0ff */
[----:B------:R-:W-:-:S07]  /*10b0*/  LEA R38, R56, UR4, 0x2 ;  /* 0x0000000438267c11 */ /* 0x000fce000f8e10ff */
.L_x_2968:
[----:B----4-:R-:W0:Y:S01]  /*10c0*/  LDC.64 R34, c[0x0][0x390] ;  /* 0x0000e400ff227b82 */ /* 0x010e220000000a00 */
[----:B------:R-:W-:Y:S01]  /*10d0*/  IMAD.U32 R32, RZ, RZ, UR18 ;  /* 0x00000012ff207e24 */ /* 0x000fe2000f8e00ff */
[----:B-12---:R-:W-:Y:S01]  /*10e0*/  MOV R30, UR20 ;  /* 0x00000014001e7c02 */ /* 0x006fe20008000f00 */
        /* <DEDUP_REMOVED lines=24> */
.L_x_2967:
[----:B------:R-:W-:Y:S05]  /*1270*/  BSYNC.RECONVERGENT B0 ;  /* 0x0000000000007941 */ /* 0x000fea0003800200 */
.L_x_2966:
[----:B------:R-:W-:Y:S01]  /*1280*/  ISETP.NE.AND P0, PT, R37, 0x3, PT ;  /* 0x000000032500780c */ /* 0x000fe20003f05270 */
[----:B------:R-:W-:Y:S01]  /*1290*/  BSSY.RECONVERGENT B0, `(.L_x_2969) ;  /* 0x0000016000007945 */ /* 0x000fe20003800200 */
[--C-:B------:R-:W-:Y:S01]  /*12a0*/  SHF.R.U32.HI R32, RZ, 0x5, R0.reuse ;  /* 0x00000005ff207819 */ /* 0x100fe20000011600 */
[----:B-1--4-:R-:W-:Y:S01]  /*12b0*/  IMAD.MOV.U32 R28, RZ, RZ, R0 ;  /* 0x000000ffff1c7224 */ /* 0x012fe200078e0000 */
[----:B------:R-:W-:Y:S02]  /*12c0*/  ISETP.GE.U32.AND P1, PT, R8, 0x3, PT ;  /* 0x000000030800780c */ /* 0x000fe40003f26070 */
[----:B------:R-:W-:-:S07]  /*12d0*/  ISETP.GE.AND P3, PT, R32, UR24, PT ;  /* 0x0000001820007c0c */ /* 0x000fce000bf66270 */
[----:B------:R-:W-:Y:S06]  /*12e0*/  @!P0 BRA `(.L_x_2970) ;  /* 0x0000000000408947 */ /* 0x000fec0003800000 */
[----:B------:R-:W0:Y:S01]  /*12f0*/  S2UR UR14, SR_CgaCtaId ;  /* 0x00000000000e79c3 */ /* 0x000e220000008800 */
[----:B------:R-:W-:Y:S01]  /*1300*/  UMOV UR4, 0x400 ;  /* 0x0000040000047882 */ /* 0x000fe20000000000 */
[----:B------:R-:W-:Y:S01]  /*1310*/  ISETP.NE.AND P2, PT, R37, RZ, PT ;  /* 0x000000ff2500720c */ /* 0x000fe20003f45270 */
[----:B------:R-:W-:Y:S01]  /*1320*/  UIADD3 UR4, UPT, UPT, UR4, 0x2880, URZ ;  /* 0x0000288004047890 */ /* 0x000fe2000fffe0ff */
[----:B------:R-:W-:-:S03]  /*1330*/  IMAD.MOV.U32 R28, RZ, RZ, R3 ;  /* 0x000000ffff1c7224 */ /* 0x000fc600078e0003 */
[----:B0-----:R-:W-:-:S06]  /*1340*/  ULEA UR4, UR14, UR4, 0x18 ;  /* 0x000000040e047291 */ /* 0x001fcc000f8ec0ff */
[----:B------:R-:W-:-:S05]  /*1350*/  LEA R29, R0, UR4, 0x2 ;  /* 0x00000004001d7c11 */ /* 0x000fca000f8e10ff */
[----:B------:R0:W-:Y:S01]  /*1360*/  STS [R29], RZ ;  /* 0x000000ff1d007388 */ /* 0x0001e20000000800 */
[----:B------:R-:W-:Y:S05]  /*1370*/  @!P2 BRA `(.L_x_2970) ;  /* 0x00000000001ca947 */ /* 0x000fea0003800000 */
[----:B------:R-:W-:Y:S01]  /*1380*/  ISETP.NE.AND P2, PT, R37, 0x1, PT ;  /* 0x000000012500780c */ /* 0x000fe20003f45270 */
[----:B--2---:R-:W-:Y:S01]  /*1390*/  IMAD.U32 R30, RZ, RZ, UR22 ;  /* 0x00000016ff1e7e24 */ /* 0x004fe2000f8e00ff */
[----:B------:R1:W-:Y:S01]  /*13a0*/  STS [R29+UR22], RZ ;  /* 0x000000ff1d007988 */ /* 0x0003e20008000816 */
[----:B------:R-:W-:-:S10]  /*13b0*/  IMAD.MOV.U32 R28, RZ, RZ, R9 ;  /* 0x000000ffff1c7224 */ /* 0x000fd400078e0009 */
[----:B------:R-:W-:Y:S02]  /*13c0*/  @P2 IADD3 R30, PT, PT, R29, UR22, R30 ;  /* 0x000000161d1e2c10 */ /* 0x000fe4000fffe01e */
[----:B------:R-:W-:-:S03]  /*13d0*/  @P2 MOV R28, R12 ;  /* 0x0000000c001c2202 */ /* 0x000fc60000000f00 */
[----:B------:R1:W-:Y:S04]  /*13e0*/  @P2 STS [R30], RZ ;  /* 0x000000ff1e002388 */ /* 0x0003e80000000800 */
.L_x_2970:
[----:B------:R-:W-:Y:S05]  /*13f0*/  BSYNC.RECONVERGENT B0 ;  /* 0x0000000000007941 */ /* 0x000fea0003800200 */
.L_x_2969:
[----:B------:R-:W-:Y:S04]  /*1400*/  BSSY.RECONVERGENT B0, `(.L_x_2971) ;  /* 0x0000010000007945 */ /* 0x000fe80003800200 */
[----:B------:R-:W-:Y:S05]  /*1410*/  @!P1 BRA `(.L_x_2972) ;  /* 0x0000000000389947 */ /* 0x000fea0003800000 */
[----:B-12---:R-:W1:Y:S01]  /*1420*/  S2R R30, SR_CgaCtaId ;  /* 0x00000000001e7919 */ /* 0x006e620000008800 */
[----:B0-----:R-:W-:-:S05]  /*1430*/  MOV R29, 0x400 ;  /* 0x00000400001d7802 */ /* 0x001fca0000000f00 */
[----:B------:R-:W-:-:S05]  /*1440*/  VIADD R29, R29, 0x2880 ;  /* 0x000028801d1d7836 */ /* 0x000fca0000000000 */
[----:B-1----:R-:W-:-:S07]  /*1450*/  LEA R33, R30, R29, 0x18 ;  /* 0x0000001d1e217211 */ /* 0x002fce00078ec0ff */
.L_x_2973:
[C---:B---3--:R-:W-:Y:S02]  /*1460*/  IMAD R29, R28.reuse, 0x4, R33 ;  /* 0x000000041c1d7824 */ /* 0x048fe400078e0221 */
        /* <DEDUP_REMOVED lines=9> */
.L_x_2972:
[----:B------:R-:W-:Y:S05]  /*1500*/  BSYNC.RECONVERGENT B0 ;  /* 0x0000000000007941 */ /* 0x000fea0003800200 */
.L_x_2971:
[----:B------:R-:W-:Y:S04]  /*1510*/  BSSY.RECONVERGENT B0, `(.L_x_2974) ;  /* 0x0000011000007945 */ /* 0x000fe80003800200 */
[----:B------:R-:W-:Y:S05]  /*1520*/  @P3 BRA `(.L_x_2975) ;  /* 0x00000000003c3947 */ /* 0x000fea0003800000 */
[----:B01-3--:R-:W0:Y:S01]  /*1530*/  S2R R29, SR_CgaCtaId ;  /* 0x00000000001d7919 */ /* 0x00be220000008800 */
[----:B------:R-:W-:Y:S02]  /*1540*/  MOV R28, 0x400 ;  /* 0x00000400001c7802 */ /* 0x000fe40000000f00 */
[----:B--2---:R-:W-:Y:S02]  /*1550*/  LOP3.LUT R33, R0, 0x1f, RZ, 0xc0, !PT ;  /* 0x0000001f00217812 */ /* 0x004fe400078ec0ff */
[----:B0-----:R-:W-:-:S05]  /*1560*/  LEA R28, R29, R28, 0x18 ;  /* 0x0000001c1d1c7211 */ /* 0x001fca00078ec0ff */
[----:B------:R-:W-:-:S07]  /*1570*/  IMAD R33, R33, 0x104, R28 ;  /* 0x0000010421217824 */ /* 0x000fce00078e021c */
.L_x_2976:
[----:B----4-:R-:W0:Y:S01]  /*1580*/  LDC.64 R28, c[0x0][0x398] ;  /* 0x0000e600ff1c7b82 */ /* 0x010e220000000a00 */
[----:B------:R-:W-:-:S04]  /*1590*/  IMAD R31, R32, UR15, R6 ;  /* 0x0000000f201f7c24 */ /* 0x000fc8000f8e0206 */
[----:B0-----:R-:W-:-:S06]  /*15a0*/  IMAD.WIDE R28, R31, 0x4, R28 ;  /* 0x000000041f1c7825 */ /* 0x001fcc00078e021c */
[----:B------:R-:W2:Y:S01]  /*15b0*/  LDG.E R28, desc[UR16][R28.64] ;  /* 0x000000101c1c7981 */ /* 0x000ea2000c1e1900 */
[----:B------:R-:W0:Y:S01]  /*15c0*/  LDC R35, c[0x0][0x360] ;  /* 0x0000d800ff237b82 */ /* 0x000e220000000800 */
[----:B------:R-:W-:Y:S02]  /*15d0*/  LEA R31, R32, R33, 0x2 ;  /* 0x00000021201f7211 */ /* 0x000fe400078e10ff */
[----:B0-----:R-:W-:-:S04]  /*15e0*/  LEA.HI R32, R35, R32, RZ, 0x1b ;  /* 0x0000002023207211 */ /* 0x001fc800078fd8ff */
[----:B------:R-:W-:Y:S01]  /*15f0*/  ISETP.GE.AND P2, PT, R32, UR24, PT ;  /* 0x0000001820007c0c */ /* 0x000fe2000bf46270 */
[----:B--2---:R4:W-:-:S12]  /*1600*/  STS [R31], R28 ;  /* 0x0000001c1f007388 */ /* 0x0049d80000000800 */
[----:B------:R-:W-:Y:S05]  /*1610*/  @!P2 BRA `(.L_x_2976) ;  /* 0xfffffffc00d8a947 */ /* 0x000fea000383ffff */
.L_x_2975:
[----:B------:R-:W-:Y:S05]  /*1620*/  BSYNC.RECONVERGENT B0 ;  /* 0x0000000000007941 */ /* 0x000fea0003800200 */
.L_x_2974:
[----:B------:R-:W-:Y:S01]  /*1630*/  BAR.SYNC.DEFER_BLOCKING 0x0 ;  /* 0x0000000000007b1d */ /* 0x000fe20000010000 */
[----:B------:R-:W-:-:S09]  /*1640*/  UISETP.GE.AND UP0, UPT, UR5, 0x1, UPT ;  /* 0x000000010500788c */ /* 0x000fd2000bf06270 */
[----:B------:R-:W-:Y:S05]  /*1650*/  BRA.U !UP0, `(.L_x_2977) ;  /* 0x0000003508287547 */ /* 0x000fea000b800000 */
[----:B------:R-:W-:-:S09]  /*1660*/  UISETP.NE.AND UP0, UPT, UR23, 0x1, UPT ;  /* 0x000000011700788c */ /* 0x000fd2000bf05270 */
[----:B------:R-:W-:Y:S05]  /*1670*/  BRA.U UP0, `(.L_x_2978) ;  /* 0x0000001100507547 */ /* 0x000fea000b800000 */
[----:B------:R-:W-:-:S05]  /*1680*/  UMOV UR4, URZ ;  /* 0x000000ff00047c82 */ /* 0x000fca0008000000 */
.L_x_2998:
[----:B------:R-:W5:Y:S01]  /*1690*/  LDCU UR25, c[0x0][0x3ac] ;  /* 0x00007580ff1977ac */ /* 0x000f620008000800 */
[----:B----4-:R-:W-:Y:S01]  /*16a0*/  VIADD R28, R4, UR4 ;  /* 0x00000004041c7c36 */ /* 0x010fe20008000000 */
[----:B------:R-:W-:Y:S01]  /*16b0*/  ISETP.GE.AND P2, PT, R2, UR12, PT ;  /* 0x0000000c02007c0c */ /* 0x000fe2000bf46270 */
[----:B------:R-:W-:Y:S02]  /*16c0*/  UIADD3 UR4, UPT, UPT, UR8, UR4, URZ ;  /* 0x0000000408047290 */ /* 0x000fe4000fffe0ff */
[----:B-----5:R-:W-:Y:S02]  /*16d0*/  UISETP.GE.AND UP5, UPT, UR25, 0x1, UPT ;  /* 0x000000011900788c */ /* 0x020fe4000bfa6270 */
[----:B01-3--:R-:W-:Y:S01]  /*16e0*/  IMAD R29, R28, UR25, R5 ;  /* 0x000000191c1d7c24 */ /* 0x00bfe2000f8e0205 */
[----:B------:R-:W-:Y:S02]  /*16f0*/  UISETP.GE.AND UP4, UPT, UR25, 0x10, UPT ;  /* 0x000000101900788c */ /* 0x000fe4000bf86270 */
[----:B------:R-:W-:-:S02]  /*1700*/  UISETP.GE.AND UP3, UPT, UR25, 0xd, UPT ;  /* 0x0000000d1900788c */ /* 0x000fc4000bf66270 */
[----:B------:R-:W-:Y:S02]  /*1710*/  UISETP.GE.AND UP0, UPT, UR25, 0x2, UPT ;  /* 0x000000021900788c */ /* 0x000fe4000bf06270 */
[----:B------:R-:W-:Y:S01]  /*1720*/  UP2UR UR14, UPR, URZ, 0x8 ;  /* 0x00000008ff0e7883 */ /* 0x000fe20008000000 */
[----:B------:R-:W-:Y:S01]  /*1730*/  PLOP3.LUT P6, PT, PT, PT, UP4, 0x80, 0x8 ;  /* 0x000000000008781c */ /* 0x000fe20003fcf048 */
[----:B------:R-:W-:Y:S02]  /*1740*/  UISETP.GE.AND UP1, UPT, UR25, 0x3, UPT ;  /* 0x000000031900788c */ /* 0x000fe4000bf26270 */
[----:B------:R-:W-:Y:S02]  /*1750*/  UISETP.GE.AND UP2, UPT, UR25, 0xe, UPT ;  /* 0x0000000e1900788c */ /* 0x000fe4000bf46270 */
[----:B------:R-:W-:Y:S02]  /*1760*/  UISETP.GE.AND UP3, UPT, UR25, 0xf, UPT ;  /* 0x0000000f1900788c */ /* 0x000fe4000bf66270 */
[----:B------:R-:W-:Y:S01]  /*1770*/  UISETP.GE.AND UP4, UPT, UR4, UR5, UPT ;  /* 0x000000050400728c */ /* 0x000fe2000bf86270 */
[----:B--2---:R-:W-:Y:S10]  /*1780*/  BRA.U !UP5, `(.L_x_2979) ;  /* 0x000000010d1c7547 */ /* 0x004ff4000b800000 */
[----:B------:R-:W0:Y:S01]  /*1790*/  S2UR UR15, SR_CgaCtaId ;  /* 0x00000000000f79c3 */ /* 0x000e220000008800 */
[----:B------:R-:W-:Y:S01]  /*17a0*/  UMOV UR14, 0x400 ;  /* 0x00000400000e7882 */ /* 0x000fe20000000000 */
[----:B--2---:R-:W-:Y:S01]  /*17b0*/  IMAD R30, R28, UR25, R7 ;  /* 0x000000191c1e7c24 */ /* 0x004fe2000f8e0207 */
[----:B------:R-:W-:-:S04]  /*17c0*/  UIADD3 UR14, UPT, UPT, UR14, 0x2080, URZ ;  /* 0x000020800e0e7890 */ /* 0x000fc8000fffe0ff */
[----:B0-----:R-:W-:-:S06]  /*17d0*/  ULEA UR14, UR15, UR14, 0x18 ;  /* 0x0000000e0f0e7291 */ /* 0x001fcc000f8ec0ff */
[----:B------:R-:W-:-:S05]  /*17e0*/  LEA R30, R30, UR14, 0x2 ;  /* 0x0000000e1e1e7c11 */ /* 0x000fca000f8e10ff */
[----:B------:R0:W1:Y:S02]  /*17f0*/  LDS R40, [R30] ;  /* 0x000000001e287984 */ /* 0x0000640000000800 */
.L_x_2979:
[----:B------:R-:W-:Y:S05]  /*1800*/  BRA.U !UP0, `(.L_x_2980) ;  /* 0x0000000108247547 */ /* 0x000fea000b800000 */
[----:B------:R-:W3:Y:S01]  /*1810*/  S2UR UR15, SR_CgaCtaId ;  /* 0x00000000000f79c3 */ /* 0x000ee20000008800 */
[----:B0-2---:R-:W-:Y:S01]  /*1820*/  VIADD R30, R4, 0x1 ;  /* 0x00000001041e7836 */ /* 0x005fe20000000000 */
[----:B------:R-:W-:Y:S02]  /*1830*/  UMOV UR14, 0x400 ;  /* 0x00000400000e7882 */ /* 0x000fe40000000000 */
[----:B------:R-:W-:Y:S02]  /*1840*/  UIADD3 UR14, UPT, UPT, UR14, 0x2080, URZ ;  /* 0x000020800e0e7890 */ /* 0x000fe4000fffe0ff */
[----:B------:R-:W-:-:S05]  /*1850*/  LOP3.LUT R30, R30, 0xf, RZ, 0xc0, !PT ;  /* 0x0000000f1e1e7812 */ /* 0x000fca00078ec0ff */
[----:B------:R-:W-:Y:S01]  /*1860*/  IMAD.IADD R30, R29, 0x1, R30 ;  /* 0x000000011d1e7824 */ /* 0x000fe200078e021e */
[----:B---3--:R-:W-:-:S06]  /*1870*/  ULEA UR14, UR15, UR14, 0x18 ;  /* 0x0000000e0f0e7291 */ /* 0x008fcc000f8ec0ff */
[----:B------:R-:W-:-:S05]  /*1880*/  LEA R30, R30, UR14, 0x2 ;  /* 0x0000000e1e1e7c11 */ /* 0x000fca000f8e10ff */
[----:B------:R3:W4:Y:S02]  /*1890*/  LDS R42, [R30] ;  /* 0x000000001e2a7984 */ /* 0x0007240000000800 */
.L_x_2980:
        /* <DEDUP_REMOVED lines=9> */
[----:B------:R0:W2:Y:S02]  /*1930*/  LDS R43, [R30] ;  /* 0x000000001e2b7984 */ /* 0x0000a40000000800 */
.L_x_2981:
        /* <DEDUP_REMOVED lines=10> */
[----:B------:R0:W2:Y:S02]  /*19e0*/  LDS R44, [R30] ;  /* 0x000000001e2c7984 */ /* 0x0000a40000000800 */
.L_x_2982:
        /* <DEDUP_REMOVED lines=11> */
.L_x_2983:
        /* <DEDUP_REMOVED lines=11> */
.L_x_2984:
        /* <DEDUP_REMOVED lines=11> */
.L_x_2985:
        /* <DEDUP_REMOVED lines=11> */
.L_x_2986:
[----:B------:R-:W-:-:S09]  /*1cb0*/  UISETP.GE.AND UP6, UPT, UR25, 0x9, UPT ;  /* 0x000000091900788c */ /* 0x000fd2000bfc6270 */
[----:B------:R-:W-:Y:S05]  /*1cc0*/  BRA.U !UP6, `(.L_x_2987) ;  /* 0x000000010e247547 */ /* 0x000fea000b800000 */
[----:B------:R-:W5:Y:S01]  /*1cd0*/  S2UR UR15, SR_CgaCtaId ;  /* 0x00000000000f79c3 */ /* 0x000f620000008800 */
[----:B0-23--:R-:W-:Y:S01]  /*1ce0*/  LOP3.LUT R30, R4, 0xf, RZ, 0xc0, !PT ;  /* 0x0000000f041e7812 */ /* 0x00dfe200078ec0ff */
[----:B------:R-:W-:Y:S02]  /*1cf0*/  UMOV UR14, 0x400 ;  /* 0x00000400000e7882 */ /* 0x000fe40000000000 */
[----:B------:R-:W-:Y:S01]  /*1d00*/  UIADD3 UR14, UPT, UPT, UR14, 0x2080, URZ ;  /* 0x000020800e0e7890 */ /* 0x000fe2000fffe0ff */
[----:B------:R-:W-:-:S05]  /*1d10*/  LOP3.LUT R30, R30, 0x8, RZ, 0x3c, !PT ;  /* 0x000000081e1e7812 */ /* 0x000fca00078e3cff */
[----:B------:R-:W-:Y:S01]  /*1d20*/  IMAD.IADD R30, R29, 0x1, R30 ;  /* 0x000000011d1e7824 */ /* 0x000fe200078e021e */
[----:B-----5:R-:W-:-:S06]  /*1d30*/  ULEA UR14, UR15, UR14, 0x18 ;  /* 0x0000000e0f0e7291 */ /* 0x020fcc000f8ec0ff */
[----:B------:R-:W-:-:S05]  /*1d40*/  LEA R30, R30, UR14, 0x2 ;  /* 0x0000000e1e1e7c11 */ /* 0x000fca000f8e10ff */
[----:B------:R0:W2:Y:S02]  /*1d50*/  LDS R49, [R30] ;  /* 0x000000001e317984 */ /* 0x0000a40000000800 */
.L_x_2987:
        /* <DEDUP_REMOVED lines=10> */
[----:B------:R0:W2:Y:S02]  /*1e00*/  LDS R50, [R30] ;  /* 0x000000001e327984 */ /* 0x0000a40000000800 */
.L_x_2988:
        /* <DEDUP_REMOVED lines=11> */
.L_x_2989:
        /* <DEDUP_REMOVED lines=11> */
.L_x_2990:
        /* <DEDUP_REMOVED lines=11> */
.L_x_2991:
        /* <DEDUP_REMOVED lines=10> */
.L_x_2992:
        /* <DEDUP_REMOVED lines=10> */
.L_x_2993:
        /* <DEDUP_REMOVED lines=10> */
.L_x_2994:
[----:B------:R-:W-:Y:S04]  /*2200*/  BSSY.RECONVERGENT B0, `(.L_x_2995) ;  /* 0x0000059000007945 */ /* 0x000fe80003800200 */
[----:B------:R-:W-:Y:S05]  /*2210*/  @P2 BRA `(.L_x_2996) ;  /* 0x00000004005c2947 */ /* 0x000fea0003800000 */
[----:B------:R-:W5:Y:S01]  /*2220*/  S2R R29, SR_CgaCtaId ;  /* 0x00000000001d7919 */ /* 0x000f620000008800 */
[----:B0-23--:R-:W-:Y:S01]  /*2230*/  MOV R30, 0x400 ;  /* 0x00000400001e7802 */ /* 0x00dfe20000000f00 */
[----:B------:R-:W-:-:S04]  /*2240*/  IMAD.MOV.U32 R31, RZ, RZ, R2 ;  /* 0x000000ffff1f7224 */ /* 0x000fc800078e0002 */
[----:B------:R-:W-:Y:S01]  /*2250*/  VIADD R32, R30, 0x2880 ;  /* 0x000028801e207836 */ /* 0x000fe20000000000 */
[----:B-----5:R-:W-:-:S04]  /*2260*/  LEA R30, R29, R30, 0x18 ;  /* 0x0000001e1d1e7211 */ /* 0x020fc800078ec0ff */
[----:B------:R-:W-:-:S07]  /*2270*/  LEA R29, R29, R32, 0x18 ;  /* 0x000000201d1d7211 */ /* 0x000fce00078ec0ff */
.L_x_2997:
[----:B------:R-:W-:Y:S01]  /*2280*/  PLOP3.LUT P2, PT, PT, PT, UP5, 0x80, 0x8 ;  /* 0x000000000008781c */ /* 0x000fe20003f4f058 */
[C---:B------:R-:W-:Y:S01]  /*2290*/  IMAD R32, R31.reuse, 0x104, R30 ;  /* 0x000001041f207824 */ /* 0x040fe200078e021e */
[----:B------:R-:W-:Y:S01]  /*22a0*/  PLOP3.LUT P3, PT, PT, PT, UP5, 0x80, 0x8 ;  /* 0x000000000008781c */ /* 0x000fe20003f6f058 */
[----:B0-----:R-:W0:Y:S01]  /*22b0*/  LDC R56, c[0x0][0x3ac] ;  /* 0x0000eb00ff387b82 */ /* 0x001e220000000800 */
[----:B------:R-:W-:Y:S01]  /*22c0*/  PLOP3.LUT P5, PT, PT, PT, UP0, 0x80, 0x8 ;  /* 0x000000000008781c */ /* 0x000fe20003faf008 */
[C---:B------:R-:W-:Y:S01]  /*22d0*/  IMAD R58, R31.reuse, UR5, R28 ;  /* 0x000000051f3a7c24 */ /* 0x040fe2000f8e021c */
[----:B------:R-:W-:Y:S01]  /*22e0*/  PLOP3.LUT P4, PT, PT, PT, UP1, 0x80, 0x8 ;  /* 0x000000000008781c */ /* 0x000fe20003f8f018 */
[----:B------:R-:W-:Y:S02]  /*22f0*/  VIADD R31, R31, UR9 ;  /* 0x000000091f1f7c36 */ /* 0x000fe40008000000 */
[----:B------:R-:W-:-:S04]  /*2300*/  IMAD R58, R58, 0x4, R29 ;  /* 0x000000043a3a7824 */ /* 0x000fc800078e021d */
[----:B------:R-:W-:Y:S01]  /*2310*/  @P2 IMAD R34, R13, 0x4, R32 ;  /* 0x000000040d222824 */ /* 0x000fe200078e0220 */
[----:B------:R-:W-:-:S04]  /*2320*/  PLOP3.LUT P2, PT, PT, PT, UP0, 0x80, 0x8 ;  /* 0x000000000008781c */ /* 0x000fc80003f4f008 */
[----:B------:R2:W1:Y:S01]  /*2330*/  @P3 LDS R35, [R34] ;  /* 0x0000000022233984 */ /* 0x0004620000000800 */
[----:B------:R-:W-:Y:S01]  /*2340*/  PLOP3.LUT P3, PT, PT, PT, UP1, 0x80, 0x8 ;  /* 0x000000000008781c */ /* 0x000fe20003f6f018 */
[----:B--2---:R-:W-:-:S07]  /*2350*/  HFMA2 R34, -RZ, RZ, 0, 0 ;  /* 0x00000000ff227431 */ /* 0x004fce00000001ff */
[--C-:B------:R-:W-:Y:S01]  /*2360*/  @P2 IMAD R33, R14, 0x4, R32.reuse ;  /* 0x000000040e212824 */ /* 0x100fe200078e0220 */
[C---:B0-----:R-:W-:Y:S02]  /*2370*/  ISETP.GE.AND P2, PT, R56.reuse, 0x4, PT ;  /* 0x000000043800780c */ /* 0x041fe40003f46270 */
[C---:B------:R-:W-:Y:S02]  /*2380*/  ISETP.GE.AND P6, PT, R56.reuse, 0x6, PT ;  /* 0x000000063800780c */ /* 0x040fe40003fc6270 */
[----:B------:R-:W-:Y:S01]  /*2390*/  @P3 IMAD R38, R15, 0x4, R32 ;  /* 0x000000040f263824 */ /* 0x000fe200078e0220 */
[----:B------:R-:W4:Y:S01]  /*23a0*/  @P5 LDS R33, [R33+0x4] ;  /* 0x0000040021215984 */ /* 0x000f220000000800 */
[----:B------:R-:W-:Y:S02]  /*23b0*/  PLOP3.LUT P5, PT, PT, PT, UP5, 0x80, 0x8 ;  /* 0x000000000008781c */ /* 0x000fe40003faf058 */
[----:B------:R-:W-:Y:S02]  /*23c0*/  ISETP.GE.AND P3, PT, R56, 0x5, PT ;  /* 0x000000053800780c */ /* 0x000fe40003f66270 */
[----:B------:R-:W0:Y:S01]  /*23d0*/  @P4 LDS R38, [R38+0x8] ;  /* 0x0000080026264984 */ /* 0x000e220000000800 */
[----:B------:R-:W-:-:S02]  /*23e0*/  PLOP3.LUT P4, PT, PT, PT, UP0, 0x80, 0x8 ;  /* 0x000000000008781c */ /* 0x000fc40003f8f008 */
[--C-:B------:R-:W-:Y:S02]  /*23f0*/  @P2 IMAD R41, R16, 0x4, R32.reuse ;  /* 0x0000000410292824 */ /* 0x100fe400078e0220 */
[----:B------:R-:W-:-:S04]  /*2400*/  @P6 IMAD R57, R18, 0x4, R32 ;  /* 0x0000000412396824 */ /* 0x000fc800078e0220 */
[----:B------:R-:W2:Y:S04]  /*2410*/  @P2 LDS R41, [R41+0xc] ;  /* 0x00000c0029292984 */ /* 0x000ea80000000800 */
[----:B------:R-:W-:Y:S01]  /*2420*/  @P6 LDS R57, [R57+0x14] ;  /* 0x0000140039396984 */ /* 0x000fe20000000800 */
[----:B-1----:R-:W-:Y:S01]  /*2430*/  @P5 IMAD R34, R40, R35, RZ ;  /* 0x0000002328225224 */ /* 0x002fe200078e02ff */
[----:B------:R-:W-:Y:S01]  /*2440*/  ISETP.GE.AND P5, PT, R56, 0x7, PT ;  /* 0x000000073800780c */ /* 0x000fe20003fa6270 */
[----:B------:R-:W-:-:S06]  /*2450*/  @P3 IMAD R35, R17, 0x4, R32 ;  /* 0x0000000411233824 */ /* 0x000fcc00078e0220 */
[----:B------:R-:W1:Y:S01]  /*2460*/  @P3 LDS R35, [R35+0x10] ;  /* 0x0000100023233984 */ /* 0x000e620000000800 */
[----:B----4-:R-:W-:Y:S01]  /*2470*/  @P4 IMAD R34, R42, R33, R34 ;  /* 0x000000212a224224 */ /* 0x010fe200078e0222 */
[----:B------:R-:W-:-:S04]  /*2480*/  PLOP3.LUT P4, PT, PT, PT, UP1, 0x80, 0x8 ;  /* 0x000000000008781c */ /* 0x000fc80003f8f018 */
[----:B------:R-:W-:-:S06]  /*2490*/  @P5 IMAD R33, R19, 0x4, R32 ;  /* 0x0000000413215824 */ /* 0x000fcc00078e0220 */
[----:B------:R-:W3:Y:S03]  /*24a0*/  @P5 LDS R33, [R33+0x18] ;  /* 0x0000180021215984 */ /* 0x000ee60000000800 */
[----:B0-----:R-:W-:Y:S01]  /*24b0*/  @P4 IMAD R34, R43, R38, R34 ;  /* 0x000000262b224224 */ /* 0x001fe200078e0222 */
[----:B------:R-:W-:-:S03]  /*24c0*/  ISETP.GE.AND P4, PT, R56, 0x8, PT ;  /* 0x000000083800780c */ /* 0x000fc60003f86270 */
[----:B--2---:R-:W-:Y:S01]  /*24d0*/  @P2 IMAD R34, R44, R41, R34 ;  /* 0x000000292c222224 */ /* 0x004fe200078e0222 */
[----:B------:R-:W-:-:S13]  /*24e0*/  ISETP.GE.AND P2, PT, R56, 0x9, PT ;  /* 0x000000093800780c */ /* 0x000fda0003f46270 */
[----:B------:R-:W-:Y:S01]  /*24f0*/  @P2 LEA R38, R21, R32, 0x2 ;  /* 0x0000002015262211 */ /* 0x000fe200078e10ff */
[----:B-1----:R-:W-:Y:S01]  /*2500*/  @P3 IMAD R34, R45, R35, R34 ;  /* 0x000000232d223224 */ /* 0x002fe200078e0222 */
[----:B------:R-:W-:Y:S01]  /*2510*/  ISETP.GE.AND P3, PT, R56, 0xa, PT ;  /* 0x0000000a3800780c */ /* 0x000fe20003f66270 */
[----:B------:R-:W-:Y:S02]  /*2520*/  @P4 IMAD R35, R20, 0x4, R32 ;  /* 0x0000000414234824 */ /* 0x000fe400078e0220 */
[----:B------:R-:W-:Y:S01]  /*2530*/  @P6 IMAD R34, R46, R57, R34 ;  /* 0x000000392e226224 */ /* 0x000fe200078e0222 */
[----:B------:R-:W-:Y:S01]  /*2540*/  ISETP.GE.AND P6, PT, R56, 0xb, PT ;  /* 0x0000000b3800780c */ /* 0x000fe20003fc6270 */
[----:B------:R-:W-:Y:S04]  /*2550*/  @P2 LDS R38, [R38+0x20] ;  /* 0x0000200026262984 */ /* 0x000fe80000000800 */
[----:B------:R-:W0:Y:S04]  /*2560*/  @P4 LDS R35, [R35+0x1c] ;  /* 0x00001c0023234984 */ /* 0x000e280000000800 */
[----:B------:R-:W-:-:S02]  /*2570*/  @P3 IMAD R41, R22, 0x4, R32 ;  /* 0x0000000416293824 */ /* 0x000fc400078e0220 */
[----:B---3--:R-:W-:Y:S01]  /*2580*/  @P5 IMAD R34, R47, R33, R34 ;  /* 0x000000212f225224 */ /* 0x008fe200078e0222 */
[----:B------:R-:W-:Y:S01]  /*2590*/  ISETP.GE.AND P5, PT, R56, 0xf, PT ;  /* 0x0000000f3800780c */ /* 0x000fe20003fa6270 */
[----:B------:R-:W-:Y:S02]  /*25a0*/  @P6 IMAD R57, R23, 0x4, R32 ;  /* 0x0000000417396824 */ /* 0x000fe400078e0220 */
[----:B------:R-:W1:Y:S04]  /*25b0*/  @P3 LDS R41, [R41+0x24] ;  /* 0x0000240029293984 */ /* 0x000e680000000800 */
[----:B------:R-:W2:Y:S01]  /*25c0*/  @P6 LDS R57, [R57+0x28] ;  /* 0x0000280039396984 */ /* 0x000ea20000000800 */
[----:B0-----:R-:W-:Y:S01]  /*25d0*/  @P4 IMAD R34, R48, R35, R34 ;  /* 0x0000002330224224 */ /* 0x001fe200078e0222 */
[----:B------:R-:W-:-:S03]  /*25e0*/  ISETP.GE.AND P4, PT, R56, 0xc, PT ;  /* 0x0000000c3800780c */ /* 0x000fc60003f86270 */
[----:B------:R-:W-:Y:S01]  /*25f0*/  @P2 IMAD R34, R49, R38, R34 ;  /* 0x0000002631222224 */ /* 0x000fe200078e0222 */
[----:B------:R-:W-:-:S03]  /*2600*/  ISETP.GE.AND P2, PT, R56, 0xd, PT ;  /* 0x0000000d3800780c */ /* 0x000fc60003f46270 */
[----:B-1----:R-:W-:Y:S01]  /*2610*/  @P3 IMAD R34, R50, R41, R34 ;  /* 0x0000002932223224 */ /* 0x002fe200078e0222 */
[----:B------:R-:W-:-:S05]  /*2620*/  ISETP.GE.AND P3, PT, R56, 0xe, PT ;  /* 0x0000000e3800780c */ /* 0x000fca0003f66270 */
[----:B------:R-:W-:Y:S02]  /*2630*/  @P4 IMAD R33, R24, 0x4, R32 ;  /* 0x0000000418214824 */ /* 0x000fe400078e0220 */
[----:B--2---:R-:W-:Y:S01]  /*2640*/  @P6 IMAD R34, R51, R57, R34 ;  /* 0x0000003933226224 */ /* 0x004fe200078e0222 */
[----:B------:R-:W-:Y:S01]  /*2650*/  ISETP.GE.AND P6, PT, R56, 0x10, PT ;  /* 0x000000103800780c */ /* 0x000fe20003fc6270 */
[--C-:B------:R-:W-:Y:S01]  /*2660*/  @P2 IMAD R35, R25, 0x4, R32.reuse ;  /* 0x0000000419232824 */ /* 0x100fe200078e0220 */
[----:B------:R-:W-:Y:S01]  /*2670*/  @P5 LEA R56, R27, R32, 0x2 ;  /* 0x000000201b385211 */ /* 0x000fe200078e10ff */
[----:B------:R-:W0:Y:S02]  /*2680*/  @P4 LDS R33, [R33+0x2c] ;  /* 0x00002c0021214984 */ /* 0x000e240000000800 */
[--C-:B------:R-:W-:Y:S02]  /*2690*/  @P3 IMAD R38, R26, 0x4, R32.reuse ;  /* 0x000000041a263824 */ /* 0x100fe400078e0220 */
[----:B------:R-:W1:Y:S04]  /*26a0*/  @P2 LDS R35, [R35+0x30] ;  /* 0x0000300023232984 */ /* 0x000e680000000800 */
[----:B------:R-:W2:Y:S02]  /*26b0*/  @P3 LDS R41, [R38+0x34] ;  /* 0x0000340026293984 */ /* 0x000ea40000000800 */
[----:B------:R-:W-:-:S02]  /*26c0*/  @P6 IMAD R32, R36, 0x4, R32 ;  /* 0x0000000424206824 */ /* 0x000fc400078e0220 */
[----:B------:R-:W3:Y:S04]  /*26d0*/  @P5 LDS R56, [R56+0x38] ;  /* 0x0000380038385984 */ /* 0x000ee80000000800 */
[----:B------:R-:W4:Y:S04]  /*26e0*/  @P6 LDS R32, [R32+0x3c] ;  /* 0x00003c0020206984 */ /* 0x000f280000000800 */
[----:B------:R-:W5:Y:S01]  /*26f0*/  LDS R57, [R58] ;  /* 0x000000003a397984 */ /* 0x000f620000000800 */
[----:B0-----:R-:W-:-:S04]  /*2700*/  @P4 IMAD R34, R52, R33, R34 ;  /* 0x0000002134224224 */ /* 0x001fc800078e0222 */
[----:B-1----:R-:W-:Y:S01]  /*2710*/  @P2 IMAD R34, R53, R35, R34 ;  /* 0x0000002335222224 */ /* 0x002fe200078e0222 */
[----:B------:R-:W-:-:S03]  /*2720*/  ISETP.GE.AND P2, PT, R31, UR12, PT ;  /* 0x0000000c1f007c0c */ /* 0x000fc6000bf46270 */
[----:B--2---:R-:W-:-:S04]  /*2730*/  @P3 IMAD R34, R54, R41, R34 ;  /* 0x0000002936223224 */ /* 0x004fc800078e0222 */
[----:B---3--:R-:W-:-:S04]  /*2740*/  @P5 IMAD R34, R55, R56, R34 ;  /* 0x0000003837225224 */ /* 0x008fc800078e0222 */
[----:B----4-:R-:W-:-:S04]  /*2750*/  @P6 IMAD R34, R39, R32, R34 ;  /* 0x0000002027226224 */ /* 0x010fc800078e0222 */
[----:B-----5:R-:W-:-:S05]  /*2760*/  IMAD.IADD R57, R57, 0x1, R34 ;  /* 0x0000000139397824 */ /* 0x020fca00078e0222 */
[----:B------:R0:W-:Y:S01]  /*2770*/  STS [R58], R57 ;  /* 0x000000393a007388 */ /* 0x0001e20000000800 */
[----:B------:R-:W-:Y:S05]  /*2780*/  @!P2 BRA `(.L_x_2997) ;  /* 0xfffffff800bca947 */ /* 0x000fea000383ffff */
.L_x_2996:
[----:B------:R-:W-:Y:S05]  /*2790*/  BSYNC.RECONVERGENT B0 ;  /* 0x0000000000007941 */ /* 0x000fea0003800200 */
.L_x_2995:
[----:B------:R-:W-:Y:S05]  /*27a0*/  BRA.U !UP4, `(.L_x_2998) ;  /* 0xffffffed0cb87547 */ /* 0x000fea000b83ffff */
[----:B------:R-:W-:Y:S05]  /*27b0*/  BRA `(.L_x_2977) ;  /* 0x0000002000d07947 */ /* 0x000fea0003800000 */
.L_x_2978:
[----:B------:R-:W-:-:S09]  /*27c0*/  UISETP.GT.U32.AND UP0, UPT, UR24, 0x1f, UPT ;  /* 0x0000001f1800788c */ /* 0x000fd2000bf04070 */
[----:B------:R-:W-:Y:S05]  /*27d0*/  BRA.U UP0, `(.L_x_2999) ;  /* 0x0000001100347547 */ /* 0x000fea000b800000 */
[----:B------:R-:W-:-:S05]  /*27e0*/  UMOV UR4, URZ ;  /* 0x000000ff00047c82 */ /* 0x000fca0008000000 */
.L_x_3020:
[----:B------:R-:W5:Y:S01]  /*27f0*/  LDCU UR25, c[0x0][0x3ac] ;  /* 0x00007580ff1977ac */ /* 0x000f620008000800 */
[----:B----4-:R-:W-:Y:S01]  /*2800*/  VIADD R28, R4, UR4 ;  /* 0x00000004041c7c36 */ /* 0x010fe20008000000 */
[----:B------:R-:W-:Y:S01]  /*2810*/  ISETP.GE.AND P3, PT, R2, UR12, PT ;  /* 0x0000000c02007c0c */ /* 0x000fe2000bf66270 */
[----:B------:R-:W-:-:S04]  /*2820*/  UIADD3 UR4, UPT, UPT, UR8, UR4, URZ ;  /* 0x0000000408047290 */ /* 0x000fc8000fffe0ff */
[----:B------:R-:W-:Y:S01]  /*2830*/  UISETP.GE.AND UP0, UPT, UR4, UR5, UPT ;  /* 0x000000050400728c */ /* 0x000fe2000bf06270 */
[----:B-----5:R-:W-:Y:S01]  /*2840*/  ISETP.NE.AND P2, PT, RZ, UR25, PT ;  /* 0x00000019ff007c0c */ /* 0x020fe2000bf45270 */
[----:B01-3--:R-:W-:-:S12]  /*2850*/  IMAD R29, R28, UR25, R5 ;  /* 0x000000191c1d7c24 */ /* 0x00bfd8000f8e0205 */
[----:B--2---:R-:W-:Y:S05]  /*2860*/  @!P2 BRA `(.L_x_3000) ;  /* 0x00000000001ca947 */ /* 0x004fea0003800000 */
[----:B------:R-:W0:Y:S01]  /*2870*/  S2UR UR15, SR_CgaCtaId ;  /* 0x00000000000f79c3 */ /* 0x000e220000008800 */
[----:B------:R-:W-:Y:S01]  /*2880*/  UMOV UR14, 0x400 ;  /* 0x00000400000e7882 */ /* 0x000fe20000000000 */
[----:B--2---:R-:W-:Y:S01]  /*2890*/  IMAD R30, R28, UR25, R7 ;  /* 0x000000191c1e7c24 */ /* 0x004fe2000f8e0207 */
[----:B------:R-:W-:-:S04]  /*28a0*/  UIADD3 UR14, UPT, UPT, UR14, 0x2080, URZ ;  /* 0x000020800e0e7890 */ /* 0x000fc8000fffe0ff */
[----:B0-----:R-:W-:-:S06]  /*28b0*/  ULEA UR14, UR15, UR14, 0x18 ;  /* 0x0000000e0f0e7291 */ /* 0x001fcc000f8ec0ff */
[----:B------:R-:W-:-:S05]  /*28c0*/  LEA R30, R30, UR14, 0x2 ;  /* 0x0000000e1e1e7c11 */ /* 0x000fca000f8e10ff */
[----:B------:R0:W1:Y:S02]  /*28d0*/  LDS R40, [R30] ;  /* 0x000000001e287984 */ /* 0x0000640000000800 */
.L_x_3000:
[----:B------:R-:W-:-:S09]  /*28e0*/  UISETP.GE.AND UP1, UPT, UR25, 0x2, UPT ;  /* 0x000000021900788c */ /* 0x000fd2000bf26270 */
[----:B------:R-:W-:Y:S05]  /*28f0*/  BRA.U !UP1, `(.L_x_3001) ;  /* 0x0000000109247547 */ /* 0x000fea000b800000 */
[----:B------:R-:W3:Y:S01]  /*2900*/  S2UR UR15, SR_CgaCtaId ;  /* 0x00000000000f79c3 */ /* 0x000ee20000008800 */
[----:B0-2---:R-:W-:Y:S01]  /*2910*/  IADD3 R30, PT, PT, R4, 0x1, RZ ;  /* 0x00000001041e7810 */ /* 0x005fe20007ffe0ff */
[----:B------:R-:W-:Y:S02]  /*2920*/  UMOV UR14, 0x400 ;  /* 0x00000400000e7882 */ /* 0x000fe40000000000 */
[----:B------:R-:W-:Y:S01]  /*2930*/  UIADD3 UR14, UPT, UPT, UR14, 0x2080, URZ ;  /* 0x000020800e0e7890 */ /* 0x000fe2000fffe0ff */
[----:B------:R-:W-:-:S05]  /*2940*/  LOP3.LUT R30, R30, 0xf, RZ, 0xc0, !PT ;  /* 0x0000000f1e1e7812 */ /* 0x000fca00078ec0ff */
[----:B------:R-:W-:Y:S01]  /*2950*/  IMAD.IADD R30, R30, 0x1, R29 ;  /* 0x000000011e1e7824 */ /* 0x000fe200078e021d */
[----:B---3--:R-:W-:-:S06]  /*2960*/  ULEA UR14, UR15, UR14, 0x18 ;  /* 0x0000000e0f0e7291 */ /* 0x008fcc000f8ec0ff */
[----:B------:R-:W-:-:S05]  /*2970*/  LEA R30, R30, UR14, 0x2 ;  /* 0x0000000e1e1e7c11 */ /* 0x000fca000f8e10ff */
[----:B------:R3:W4:Y:S02]  /*2980*/  LDS R42, [R30] ;  /* 0x000000001e2a7984 */ /* 0x0007240000000800 */
.L_x_3001:
        /* <DEDUP_REMOVED lines=11> */
.L_x_3002:
        /* <DEDUP_REMOVED lines=11> */
.L_x_3003:
        /* <DEDUP_REMOVED lines=11> */
.L_x_3004:
        /* <DEDUP_REMOVED lines=11> */
.L_x_3005:
        /* <DEDUP_REMOVED lines=11> */
.L_x_3006:
        /* <DEDUP_REMOVED lines=11> */
.L_x_3007:
        /* <DEDUP_REMOVED lines=11> */
.L_x_3008:
        /* <DEDUP_REMOVED lines=11> */
.L_x_3009:
        /* <DEDUP_REMOVED lines=11> */
.L_x_3010:
        /* <DEDUP_REMOVED lines=11> */
.L_x_3011:
        /* <DEDUP_REMOVED lines=11> */
.L_x_3012:
        /* <DEDUP_REMOVED lines=11> */
.L_x_3013:
        /* <DEDUP_REMOVED lines=11> */
.L_x_3014:
[----:B------:R-:W-:Y:S04]  /*3280*/  BSSY.RECONVERGENT B0, `(.L_x_3015) ;  /* 0x000000b000007945 */ /* 0x000fe80003800200 */
[----:B------:R-:W-:Y:S05]  /*3290*/  @!P6 BRA `(.L_x_3016) ;  /* 0x000000000024e947 */ /* 0x000fea0003800000 */
        /* <DEDUP_REMOVED lines=9> */
.L_x_3016:
[----:B------:R-:W-:Y:S05]  /*3330*/  BSYNC.RECONVERGENT B0 ;  /* 0x0000000000007941 */ /* 0x000fea0003800200 */
.L_x_3015:
[----:B------:R-:W-:Y:S04]  /*3340*/  BSSY.RECONVERGENT B0, `(.L_x_3017) ;  /* 0x0000054000007945 */ /* 0x000fe80003800200 */
[----:B------:R-:W-:Y:S05]  /*3350*/  @P3 BRA `(.L_x_3018) ;  /* 0x0000000400483947 */ /* 0x000fea0003800000 */
[----:B0-----:R-:W0:Y:S01]  /*3360*/  S2R R29, SR_CgaCtaId ;  /* 0x00000000001d7919 */ /* 0x001e220000008800 */
[----:B--23--:R-:W-:Y:S02]  /*3370*/  MOV R30, 0x400 ;  /* 0x00000400001e7802 */ /* 0x00cfe40000000f00 */
[----:B------:R-:W-:-:S03]  /*3380*/  MOV R31, R2 ;  /* 0x00000002001f7202 */ /* 0x000fc60000000f00 */
[----:B------:R-:W-:Y:S01]  /*3390*/  VIADD R32, R30, 0x2880 ;  /* 0x000028801e207836 */ /* 0x000fe20000000000 */
[----:B0-----:R-:W-:-:S04]  /*33a0*/  LEA R30, R29, R30, 0x18 ;  /* 0x0000001e1d1e7211 */ /* 0x001fc800078ec0ff */
[----:B------:R-:W-:-:S07]  /*33b0*/  LEA R29, R29, R32, 0x18 ;  /* 0x000000201d1d7211 */ /* 0x000fce00078ec0ff */
.L_x_3019:
[----:B0-----:R-:W0:Y:S01]  /*33c0*/  LDC R56, c[0x0][0x3ac] ;  /* 0x0000eb00ff387b82 */ /* 0x001e220000000800 */
[----:B------:R-:W-:Y:S01]  /*33d0*/  PLOP3.LUT P5, PT, PT, PT, UP1, 0x80, 0x8 ;  /* 0x000000000008781c */ /* 0x000fe20003faf018 */
[----:B------:R-:W-:Y:S01]  /*33e0*/  IMAD R32, R31, 0x104, R30 ;  /* 0x000001041f207824 */ /* 0x000fe200078e021e */
[----:B------:R-:W-:Y:S01]  /*33f0*/  PLOP3.LUT P3, PT, PT, PT, UP1, 0x80, 0x8 ;  /* 0x000000000008781c */ /* 0x000fe20003f6f018 */
[----:B------:R-:W-:Y:S01]  /*3400*/  IMAD.MOV.U32 R34, RZ, RZ, RZ ;  /* 0x000000ffff227224 */ /* 0x000fe200078e00ff */
[----:B------:R-:W-:Y:S01]  /*3410*/  PLOP3.LUT P4, PT, PT, PT, UP2, 0x80, 0x8 ;  /* 0x000000000008781c */ /* 0x000fe20003f8f028 */
[----:B------:R-:W-:-:S06]  /*3420*/  @P2 IMAD R33, R13, 0x4, R32 ;  /* 0x000000040d212824 */ /* 0x000fcc00078e0220 */
[----:B------:R-:W1:Y:S02]  /*3430*/  @P2 LDS R33, [R33] ;  /* 0x0000000021212984 */ /* 0x000e640000000800 */
[----:B------:R-:W-:Y:S01]  /*3440*/  @P5 IMAD R35, R14, 0x4, R32 ;  /* 0x000000040e235824 */ /* 0x000fe200078e0220 */
[----:B------:R-:W-:-:S03]  /*3450*/  PLOP3.LUT P5, PT, PT, PT, UP2, 0x80, 0x8 ;  /* 0x000000000008781c */ /* 0x000fc60003faf028 */
[----:B------:R-:W-:Y:S02]  /*3460*/  @P4 IMAD R38, R15, 0x4, R32 ;  /* 0x000000040f264824 */ /* 0x000fe400078e0220 */
[----:B------:R-:W4:Y:S01]  /*3470*/  @P3 LDS R35, [R35+0x4] ;  /* 0x0000040023233984 */ /* 0x000f220000000800 */
[----:B------:R-:W-:Y:S02]  /*3480*/  PLOP3.LUT P3, PT, PT, PT, UP1, 0x80, 0x8 ;  /* 0x000000000008781c */ /* 0x000fe40003f6f018 */
[C---:B0-----:R-:W-:Y:S02]  /*3490*/  ISETP.GE.AND P6, PT, R56.reuse, 0x4, PT ;  /* 0x000000043800780c */ /* 0x041fe40003fc6270 */
[----:B------:R-:W-:-:S03]  /*34a0*/  ISETP.GE.AND P4, PT, R56, 0x6, PT ;  /* 0x000000063800780c */ /* 0x000fc60003f86270 */
[----:B------:R-:W0:Y:S01]  /*34b0*/  @P5 LDS R38, [R38+0x8] ;  /* 0x0000080026265984 */ /* 0x000e220000000800 */
[----:B------:R-:W-:-:S07]  /*34c0*/  PLOP3.LUT P5, PT, PT, PT, UP2, 0x80, 0x8 ;  /* 0x000000000008781c */ /* 0x000fce0003faf028 */
[----:B------:R-:W-:-:S06]  /*34d0*/  @P6 IMAD R41, R16, 0x4, R32 ;  /* 0x0000000410296824 */ /* 0x000fcc00078e0220 */
[----:B------:R-:W2:Y:S01]  /*34e0*/  @P6 LDS R41, [R41+0xc] ;  /* 0x00000c0029296984 */ /* 0x000ea20000000800 */
[----:B-1----:R-:W-:-:S04]  /*34f0*/  @P2 IMAD R34, R40, R33, RZ ;  /* 0x0000002128222224 */ /* 0x002fc800078e02ff */
[----:B----4-:R-:W-:Y:S01]  /*3500*/  @P3 IMAD R34, R42, R35, R34 ;  /* 0x000000232a223224 */ /* 0x010fe200078e0222 */
[----:B------:R-:W-:Y:S01]  /*3510*/  ISETP.GE.AND P3, PT, R56, 0x5, PT ;  /* 0x000000053800780c */ /* 0x000fe20003f66270 */
[----:B------:R-:W-:Y:S02]  /*3520*/  @P4 IMAD R35, R18, 0x4, R32 ;  /* 0x0000000412234824 */ /* 0x000fe400078e0220 */
[----:B0-----:R-:W-:Y:S01]  /*3530*/  @P5 IMAD R34, R43, R38, R34 ;  /* 0x000000262b225224 */ /* 0x001fe200078e0222 */
[----:B------:R-:W-:-:S03]  /*3540*/  ISETP.GE.AND P5, PT, R56, 0x7, PT ;  /* 0x000000073800780c */ /* 0x000fc60003fa6270 */
[----:B------:R-:W-:Y:S06]  /*3550*/  @P4 LDS R35, [R35+0x14] ;  /* 0x0000140023234984 */ /* 0x000fec0000000800 */
[----:B------:R-:W-:-:S06]  /*3560*/  @P3 LEA R33, R17, R32, 0x2 ;  /* 0x0000002011213211 */ /* 0x000fcc00078e10ff */
[----:B------:R-:W0:Y:S01]  /*3570*/  @P3 LDS R33, [R33+0x10] ;  /* 0x0000100021213984 */ /* 0x000e220000000800 */
[----:B------:R-:W-:Y:S02]  /*3580*/  @P5 IMAD R38, R19, 0x4, R32 ;  /* 0x0000000413265824 */ /* 0x000fe400078e0220 */
[----:B--2---:R-:W-:Y:S01]  /*3590*/  @P6 IMAD R34, R44, R41, R34 ;  /* 0x000000292c226224 */ /* 0x004fe200078e0222 */
[----:B------:R-:W-:-:S03]  /*35a0*/  ISETP.GE.AND P6, PT, R56, 0x8, PT ;  /* 0x000000083800780c */ /* 0x000fc60003fc6270 */
[----:B------:R-:W1:Y:S10]  /*35b0*/  @P5 LDS R38, [R38+0x18] ;  /* 0x0000180026265984 */ /* 0x000e740000000800 */
[----:B------:R-:W-:-:S06]  /*35c0*/  @P6 IMAD R41, R20, 0x4, R32 ;  /* 0x0000000414296824 */ /* 0x000fcc00078e0220 */
[----:B------:R-:W2:Y:S01]  /*35d0*/  @P6 LDS R41, [R41+0x1c] ;  /* 0x00001c0029296984 */ /* 0x000ea20000000800 */
[----:B0-----:R-:W-:Y:S01]  /*35e0*/  @P3 IMAD R34, R45, R33, R34 ;  /* 0x000000212d223224 */ /* 0x001fe200078e0222 */
[----:B------:R-:W-:-:S03]  /*35f0*/  ISETP.GE.AND P3, PT, R56, 0x9, PT ;  /* 0x000000093800780c */ /* 0x000fc60003f66270 */
[----:B------:R-:W-:Y:S01]  /*3600*/  @P4 IMAD R34, R46, R35, R34 ;  /* 0x000000232e224224 */ /* 0x000fe200078e0222 */
[----:B------:R-:W-:-:S03]  /*3610*/  ISETP.GE.AND P4, PT, R56, 0xa, PT ;  /* 0x0000000a3800780c */ /* 0x000fc60003f86270 */
[----:B-1----:R-:W-:Y:S01]  /*3620*/  @P5 IMAD R34, R47, R38, R34 ;  /* 0x000000262f225224 */ /* 0x002fe200078e0222 */
[----:B------:R-:W-:-:S05]  /*3630*/  ISETP.GE.AND P5, PT, R56, 0xb, PT ;  /* 0x0000000b3800780c */ /* 0x000fca0003fa6270 */
[----:B------:R-:W-:-:S04]  /*3640*/  @P3 IMAD R33, R21, 0x4, R32 ;  /* 0x0000000415213824 */ /* 0x000fc800078e0220 */
[----:B------:R-:W-:Y:S02]  /*3650*/  @P4 IMAD R35, R22, 0x4, R32 ;  /* 0x0000000416234824 */ /* 0x000fe400078e0220 */
[----:B------:R-:W0:Y:S02]  /*3660*/  @P3 LDS R33, [R33+0x20] ;  /* 0x0000200021213984 */ /* 0x000e240000000800 */
[----:B------:R-:W-:Y:S01]  /*3670*/  @P5 LEA R38, R23, R32, 0x2 ;  /* 0x0000002017265211 */ /* 0x000fe200078e10ff */
[----:B--2---:R-:W-:Y:S01]  /*3680*/  @P6 IMAD R34, R48, R41, R34 ;  /* 0x0000002930226224 */ /* 0x004fe200078e0222 */
[----:B------:R-:W-:Y:S01]  /*3690*/  ISETP.GE.AND P6, PT, R56, 0xc, PT ;  /* 0x0000000c3800780c */ /* 0x000fe20003fc6270 */
[----:B------:R-:W1:Y:S04]  /*36a0*/  @P4 LDS R35, [R35+0x24] ;  /* 0x0000240023234984 */ /* 0x000e680000000800 */
[----:B------:R-:W2:Y:S08]  /*36b0*/  @P5 LDS R38, [R38+0x28] ;  /* 0x0000280026265984 */ /* 0x000eb00000000800 */
[----:B------:R-:W-:-:S06]  /*36c0*/  @P6 IMAD R41, R24, 0x4, R32 ;  /* 0x0000000418296824 */ /* 0x000fcc00078e0220 */
[----:B------:R-:W3:Y:S01]  /*36d0*/  @P6 LDS R41, [R41+0x2c] ;  /* 0x00002c0029296984 */ /* 0x000ee20000000800 */
        /* <DEDUP_REMOVED lines=13> */
[C---:B------:R-:W-:Y:S02]  /*37b0*/  IMAD R56, R31.reuse, UR5, R28 ;  /* 0x000000051f387c24 */ /* 0x040fe4000f8e021c */
[----:B------:R-:W-:Y:S02]  /*37c0*/  VIADD R31, R31, UR9 ;  /* 0x000000091f1f7c36 */ /* 0x000fe40008000000 */
[----:B------:R-:W2:Y:S01]  /*37d0*/  @P5 LDS R38, [R38+0x38] ;  /* 0x0000380026265984 */ /* 0x000ea20000000800 */
[----:B------:R-:W-:-:S05]  /*37e0*/  LEA R41, R56, R29, 0x2 ;  /* 0x0000001d38297211 */ /* 0x000fca00078e10ff */
[----:B------:R-:W-:-:S06]  /*37f0*/  @P6 IMAD R32, R36, 0x4, R32 ;  /* 0x0000000424206824 */ /* 0x000fcc00078e0220 */
[----:B------:R-:W3:Y:S01]  /*3800*/  @P6 LDS R32, [R32+0x3c] ;  /* 0x00003c0020206984 */ /* 0x000ee20000000800 */
[----:B0-----:R-:W-:Y:S01]  /*3810*/  @P3 IMAD R34, R53, R33, R34 ;  /* 0x0000002135223224 */ /* 0x001fe200078e0222 */
[----:B------:R-:W-:-:S03]  /*3820*/  ISETP.GE.AND P3, PT, R31, UR12, PT ;  /* 0x0000000c1f007c0c */ /* 0x000fc6000bf66270 */
[----:B-1----:R-:W-:-:S04]  /*3830*/  @P4 IMAD R34, R54, R35, R34 ;  /* 0x0000002336224224 */ /* 0x002fc800078e0222 */
[----:B--2---:R-:W-:-:S04]  /*3840*/  @P5 IMAD R34, R55, R38, R34 ;  /* 0x0000002637225224 */ /* 0x004fc800078e0222 */
[----:B---3--:R-:W-:-:S05]  /*3850*/  @P6 IMAD R34, R39, R32, R34 ;  /* 0x0000002027226224 */ /* 0x008fca00078e0222 */
[----:B------:R0:W-:Y:S01]  /*3860*/  STS [R41], R34 ;  /* 0x0000002229007388 */ /* 0x0001e20000000800 */
[----:B------:R-:W-:Y:S05]  /*3870*/  @!P3 BRA `(.L_x_3019) ;  /* 0xfffffff800d0b947 */ /* 0x000fea000383ffff */
.L_x_3018:
[----:B------:R-:W-:Y:S05]  /*3880*/  BSYNC.RECONVERGENT B0 ;  /* 0x0000000000007941 */ /* 0x000fea0003800200 */
.L_x_3017:
[----:B------:R-:W-:Y:S05]  /*3890*/  BRA.U !UP0, `(.L_x_3020) ;  /* 0xffffffed08d47547 */ /* 0x000fea000b83ffff */
[----:B------:R-:W-:Y:S05]  /*38a0*/  BRA `(.L_x_2977) ;  /* 0x0000001000947947 */ /* 0x000fea0003800000 */
.L_x_2999:
[----:B---34-:R-:W-:-:S07]  /*38b0*/  IMAD.MOV.U32 R31, RZ, RZ, RZ ;  /* 0x000000ffff1f7224 */ /* 0x018fce00078e00ff */
.L_x_3040:
[----:B---3--:R-:W3:Y:S01]  /*38c0*/  LDCU UR15, c[0x0][0x3ac] ;  /* 0x00007580ff0f77ac */ /* 0x008ee20008000800 */
[----:B-12---:R-:W-:Y:S01]  /*38d0*/  IMAD.IADD R30, R4, 0x1, R31 ;  /* 0x00000001041e7824 */ /* 0x006fe200078e021f */
[----:B------:R-:W-:Y:S02]  /*38e0*/  IADD3 R31, PT, PT, R31, UR8, RZ ;  /* 0x000000081f1f7c10 */ /* 0x000fe4000fffe0ff */
[----:B------:R-:W-:Y:S02]  /*38f0*/  ISETP.GE.AND P5, PT, R2, UR12, PT ;  /* 0x0000000c02007c0c */ /* 0x000fe4000bfa6270 */
[----:B------:R-:W-:Y:S01]  /*3900*/  ISETP.GE.AND P4, PT, R31, UR5, PT ;  /* 0x000000051f007c0c */ /* 0x000fe2000bf86270 */
[----:B0--3--:R-:W-:Y:S01]  /*3910*/  IMAD.U32 R28, RZ, RZ, UR15 ;  /* 0x0000000fff1c7e24 */ /* 0x009fe2000f8e00ff */
[----:B------:R-:W-:Y:S02]  /*3920*/  UISETP.GE.AND UP5, UPT, UR15, 0x10, UPT ;  /* 0x000000100f00788c */ /* 0x000fe4000bfa6270 */
[----:B0---4-:R-:W-:Y:S01]  /*3930*/  IMAD.U32 R29, RZ, RZ, UR15 ;  /* 0x0000000fff1d7e24 */ /* 0x011fe2000f8e00ff */
[----:B------:R-:W-:Y:S01]  /*3940*/  UISETP.GE.AND UP1, UPT, UR15, 0x9, UPT ;  /* 0x000000090f00788c */ /* 0x000fe2000bf26270 */
[----:B------:R-:W-:Y:S01]  /*3950*/  ISETP.GE.AND P2, PT, R28, 0x1, PT ;  /* 0x000000011c00780c */ /* 0x000fe20003f46270 */
[----:B------:R-:W-:Y:S01]  /*3960*/  UISETP.GE.AND UP0, UPT, UR15, 0xa, UPT ;  /* 0x0000000a0f00788c */ /* 0x000fe2000bf06270 */
[----:B------:R-:W-:Y:S01]  /*3970*/  PLOP3.LUT P6, PT, PT, PT, UP5, 0x80, 0x8 ;  /* 0x000000000008781c */ /* 0x000fe20003fcf058 */
[----:B------:R-:W-:Y:S01]  /*3980*/  UP2UR UR4, UPR, URZ, 0x2 ;  /* 0x00000002ff047883 */ /* 0x000fe20008000000 */
[----:B------:R-:W-:Y:S01]  /*3990*/  IMAD R28, R30, UR15, R5 ;  /* 0x0000000f1e1c7c24 */ /* 0x000fe2000f8e0205 */
[----:B------:R-:W-:Y:S01]  /*39a0*/  UISETP.GE.AND UP1, UPT, UR15, 0xb, UPT ;  /* 0x0000000b0f00788c */ /* 0x000fe2000bf26270 */
[----:B------:R-:W-:Y:S01]  /*39b0*/  ISETP.GE.AND P3, PT, R29, 0x2, PT ;  /* 0x000000021d00780c */ /* 0x000fe20003f66270 */
[----:B------:R-:W-:-:S02]  /*39c0*/  UISETP.GE.AND UP2, UPT, UR15, 0xc, UPT ;  /* 0x0000000c0f00788c */ /* 0x000fc4000bf46270 */
[----:B------:R-:W-:Y:S02]  /*39d0*/  UISETP.GE.AND UP3, UPT, UR15, 0xd, UPT ;  /* 0x0000000d0f00788c */ /* 0x000fe4000bf66270 */
        /* <DEDUP_REMOVED lines=10> */
.L_x_3021:
        /* <DEDUP_REMOVED lines=10> */
.L_x_3022:
[----:B------:R-:W-:-:S09]  /*3b20*/  UISETP.GE.AND UP6, UPT, UR15, 0x3, UPT ;  /* 0x000000030f00788c */ /* 0x000fd2000bfc6270 */
        /* <DEDUP_REMOVED lines=10> */
.L_x_3023:
        /* <DEDUP_REMOVED lines=11> */
.L_x_3024:
        /* <DEDUP_REMOVED lines=11> */
.L_x_3025:
        /* <DEDUP_REMOVED lines=11> */
.L_x_3026:
        /* <DEDUP_REMOVED lines=11> */
.L_x_3027:
        /* <DEDUP_REMOVED lines=11> */
.L_x_3028:
        /* <DEDUP_REMOVED lines=11> */
.L_x_3029:
        /* <DEDUP_REMOVED lines=10> */
.L_x_3030:
        /* <DEDUP_REMOVED lines=10> */
.L_x_3031:
        /* <DEDUP_REMOVED lines=10> */
.L_x_3032:
        /* <DEDUP_REMOVED lines=10> */
.L_x_3033:
        /* <DEDUP_REMOVED lines=10> */
.L_x_3034:
        /* <DEDUP_REMOVED lines=10> */
.L_x_3035:
        /* <DEDUP_REMOVED lines=10> */
.L_x_3036:
[----:B------:R-:W-:Y:S05]  /*4450*/  @P5 BRA `(.L_x_3037) ;  /* 0x0000000400a45947 */ /* 0x000fea0003800000 */
[----:B------:R-:W-:-:S07]  /*4460*/  MOV R33, R2 ;  /* 0x0000000200217202 */ /* 0x000fce0000000f00 */
.L_x_3039:
[----:B------:R-:W0:Y:S01]  /*4470*/  S2R R32, SR_CgaCtaId ;  /* 0x0000000000207919 */ /* 0x000e220000008800 */
[----:B------:R-:W5:Y:S01]  /*4480*/  LDC R58, c[0x0][0x3ac] ;  /* 0x0000eb00ff3a7b82 */ /* 0x000f620000000800 */
[----:B------:R-:W-:Y:S01]  /*4490*/  MOV R35, 0x400 ;  /* 0x0000040000237802 */ /* 0x000fe20000000f00 */
[----:B------:R-:W-:Y:S01]  /*44a0*/  IMAD.MOV.U32 R34, RZ, RZ, RZ ;  /* 0x000000ffff227224 */ /* 0x000fe200078e00ff */
[C---:B-----5:R-:W-:Y:S02]  /*44b0*/  ISETP.GE.AND P5, PT, R58.reuse, 0x3, PT ;  /* 0x000000033a00780c */ /* 0x060fe40003fa6270 */
        /* <DEDUP_REMOVED lines=11> */
[----:B-1----:R-:W-:-:S04]  /*4570*/  @P2 IMAD R34, R40, R29, RZ ;  /* 0x0000001d28222224 */ /* 0x002fc800078e02ff */
[----:B---3--:R-:W-:-:S04]  /*4580*/  @P3 IMAD R34, R42, R41, R34 ;  /* 0x000000292a223224 */ /* 0x008fc800078e0222 */
[----:B0-----:R-:W-:Y:S01]  /*4590*/  @P5 IMAD R34, R43, R56, R34 ;  /* 0x000000382b225224 */ /* 0x001fe200078e0222 */
[----:B------:R-:W-:-:S03]  /*45a0*/  ISETP.GE.AND P5, PT, R58, 0x5, PT ;  /* 0x000000053a00780c */ /* 0x000fc60003fa6270 */
[----:B--2---:R-:W-:Y:S01]  /*45b0*/  @P6 IMAD R34, R44, R57, R34 ;  /* 0x000000392c226224 */ /* 0x004fe200078e0222 */
[----:B------:R-:W-:-:S09]  /*45c0*/  ISETP.GE.AND P6, PT, R58, 0x6, PT ;  /* 0x000000063a00780c */ /* 0x000fd20003fc6270 */
        /* <DEDUP_REMOVED lines=37> */
[----:B------:R-:W-:Y:S02]  /*4820*/  ISETP.GE.AND P5, PT, R58, 0xf, PT ;  /* 0x0000000f3a00780c */ /* 0x000fe40003fa6270 */
[----:B------:R-:W-:Y:S01]  /*4830*/  MOV R29, UR11 ;  /* 0x0000000b001d7c02 */ /* 0x000fe20008000f00 */
[----:B-1----:R-:W-:Y:S01]  /*4840*/  @P6 IMAD R34, R54, R57, R34 ;  /* 0x0000003936226224 */ /* 0x002fe200078e0222 */
[----:B------:R-:W-:-:S09]  /*4850*/  ISETP.GE.AND P6, PT, R58, 0x10, PT ;  /* 0x000000103a00780c */ /* 0x000fd20003fc6270 */
[----:B------:R-:W-:-:S04]  /*4860*/  @P5 IMAD R41, R27, 0x4, R28 ;  /* 0x000000041b295824 */ /* 0x000fc800078e021c */
[----:B------:R-:W-:Y:S02]  /*4870*/  @P6 IMAD R28, R36, 0x4, R28 ;  /* 0x00000004241c6824 */ /* 0x000fe400078e021c */
[----:B------:R-:W0:Y:S04]  /*4880*/  @P5 LDS R41, [R41+0x38] ;  /* 0x0000380029295984 */ /* 0x000e280000000800 */
[----:B------:R-:W1:Y:S01]  /*4890*/  @P6 LDS R28, [R28+0x3c] ;  /* 0x00003c001c1c6984 */ /* 0x000e620000000800 */
[----:B0-----:R-:W-:-:S04]  /*48a0*/  @P5 IMAD R34, R55, R41, R34 ;  /* 0x0000002937225224 */ /* 0x001fc800078e0222 */
[----:B-1----:R-:W-:-:S07]  /*48b0*/  @P6 IMAD R34, R39, R28, R34 ;  /* 0x0000001c27226224 */ /* 0x002fce00078e0222 */
.L_x_3038:
        /* <DEDUP_REMOVED lines=35> */
.L_x_3037:
[----:B------:R-:W-:Y:S05]  /*4af0*/  @!P4 BRA `(.L_x_3040) ;  /* 0xffffffec0070c947 */ /* 0x000fea000383ffff */
.L_x_2977:
[----:B------:R-:W-:Y:S05]  /*4b00*/  WARPSYNC.ALL ;  /* 0x0000000000007948 */ /* 0x000fea0003800000 */
[----:B------:R-:W5:Y:S08]  /*4b10*/  S2UR UR4, SR_CTAID.X ;  /* 0x00000000000479c3 */ /* 0x000f700000002500 */
[----:B------:R-:W-:Y:S01]  /*4b20*/  BAR.SYNC.DEFER_BLOCKING 0x0 ;  /* 0x0000000000007b1d */ /* 0x000fe20000010000 */
[----:B------:R-:W-:-:S05]  /*4b30*/  IMAD.MOV.U32 R38, RZ, RZ, R0 ;  /* 0x000000ffff267224 */ /* 0x000fca00078e0000 */
[----:B------:R-:W-:Y:S01]  /*4b40*/  BSSY.RECONVERGENT B0, `(.L_x_3041) ;  /* 0x000001e000007945 */ /* 0x000fe20003800200 */
[----:B-----5:R-:W-:-:S04]  /*4b50*/  ULEA UR4, UR10, UR4, 0x1 ;  /* 0x000000040a047291 */ /* 0x020fc8000f8e08ff */
[----:B------:R-:W-:Y:S01]  /*4b60*/  USHF.L.U32 UR4, UR4, 0x8, URZ ;  /* 0x0000000804047899 */ /* 0x000fe200080006ff */
[----:B------:R-:W-:Y:S11]  /*4b70*/  @!P0 BRA `(.L_x_3042) ;  /* 0x0000000000688947 */ /* 0x000ff60003800000 */
[----:B------:R-:W5:Y:S01]  /*4b80*/  S2UR UR15, SR_CgaCtaId ;  /* 0x00000000000f79c3 */ /* 0x000f620000008800 */
[----:B------:R-:W-:Y:S01]  /*4b90*/  UMOV UR14, 0x400 ;  /* 0x00000400000e7882 */ /* 0x000fe20000000000 */
[----:B---34-:R-:W-:Y:S01]  /*4ba0*/  VIADD R31, R0, UR4 ;  /* 0x00000004001f7c36 */ /* 0x018fe20008000000 */
[----:B------:R-:W-:Y:S01]  /*4bb0*/  UIADD3 UR14, UPT, UPT, UR14, 0x2880, URZ ;  /* 0x000028800e0e7890 */ /* 0x000fe2000fffe0ff */
[----:B------:R-:W-:Y:S01]  /*4bc0*/  ISETP.NE.AND P0, PT, R37, RZ, PT ;  /* 0x000000ff2500720c */ /* 0x000fe20003f05270 */
[----:B------:R-:W-:-:S03]  /*4bd0*/  IMAD.MOV.U32 R38, RZ, RZ, R3 ;  /* 0x000000ffff267224 */ /* 0x000fc600078e0003 */
[----:B012---:R-:W0:Y:S01]  /*4be0*/  LDC.64 R28, c[0x0][0x3a0] ;  /* 0x0000e800ff1c7b82 */ /* 0x007e220000000a00 */
        /* <DEDUP_REMOVED lines=16> */
[----:B------:R-:W-:-:S03]  /*4cf0*/  @P2 IADD3.X R29, PT, PT, RZ, R31, RZ, P0, !PT ;  /* 0x0000001fff1d2210 */ /* 0x000fc600007fe4ff */
[----:B0-----:R0:W-:Y:S04]  /*4d00*/  STG.E desc[UR16][R30.64], R33 ;  /* 0x000000211e007986 */ /* 0x0011e8000c101910 */
[----:B-1----:R0:W-:Y:S02]  /*4d10*/  @P2 STG.E desc[UR16][R28.64], R35 ;  /* 0x000000231c002986 */ /* 0x0021e4000c101910 */
.L_x_3042:
[----:B------:R-:W-:Y:S05]  /*4d20*/  BSYNC.RECONVERGENT B0 ;  /* 0x0000000000007941 */ /* 0x000fea0003800200 */
.L_x_3041:
[----:B------:R-:W-:Y:S04]  /*4d30*/  BSSY.RECONVERGENT B0, `(.L_x_3043) ;  /* 0x000001d000007945 */ /* 0x000fe80003800200 */
[----:B------:R-:W-:Y:S05]  /*4d40*/  @!P1 BRA `(.L_x_3044) ;  /* 0x00000000006c9947 */ /* 0x000fea0003800000 */
[----:B0-----:R-:W0:Y:S01]  /*4d50*/  S2R R41, SR_CgaCtaId ;  /* 0x0000000000297919 */ /* 0x001e220000008800 */
[----:B----4-:R-:W-:-:S05]  /*4d60*/  MOV R28, 0x400 ;  /* 0x00000400001c7802 */ /* 0x010fca0000000f00 */
[----:B------:R-:W-:-:S05]  /*4d70*/  VIADD R28, R28, 0x2880 ;  /* 0x000028801c1c7836 */ /* 0x000fca0000000000 */
[----:B0-----:R-:W-:-:S07]  /*4d80*/  LEA R41, R41, R28, 0x18 ;  /* 0x0000001c29297211 */ /* 0x001fce00078ec0ff */
.L_x_3045:
[C---:B0-----:R-:W-:Y:S01]  /*4d90*/  IMAD R28, R38.reuse, 0x4, R41 ;  /* 0x00000004261c7824 */ /* 0x041fe200078e0229 */
[----:B------:R-:W0:Y:S01]  /*4da0*/  LDC.64 R34, c[0x0][0x3a0] ;  /* 0x0000e800ff227b82 */ /* 0x000e220000000a00 */
[----:B-123--:R-:W-:Y:S02]  /*4db0*/  VIADD R29, R38, UR4 ;  /* 0x00000004261d7c36 */ /* 0x00efe40008000000 */
[----:B------:R-:W-:Y:S01]  /*4dc0*/  VIADD R59, R28, UR22 ;  /* 0x000000161c3b7c36 */ /* 0x000fe20008000000 */
[----:B------:R-:W1:Y:S01]  /*4dd0*/  LDS R56, [R28] ;  /* 0x000000001c387984 */ /* 0x000e620000000800 */
[----:B------:R-:W-:-:S03]  /*4de0*/  VIADD R38, R38, UR22 ;  /* 0x0000001626267c36 */ /* 0x000fc60008000000 */
[----:B------:R-:W-:Y:S01]  /*4df0*/  IADD3 R61, PT, PT, R59, UR22, RZ ;  /* 0x000000163b3d7c10 */ /* 0x000fe2000fffe0ff */
        /* <DEDUP_REMOVED lines=16> */
.L_x_3044:
[----:B------:R-:W-:Y:S05]  /*4f00*/  BSYNC.RECONVERGENT B0 ;  /* 0x0000000000007941 */ /* 0x000fea0003800200 */
.L_x_3043:
[----:B------:R-:W5:Y:S02]  /*4f10*/  LDCU UR4, c[0x0][0x374] ;  /* 0x00006e80ff0477ac */ /* 0x000f640008000800 */
[----:B-----5:R-:W-:Y:S02]  /*4f20*/  UIADD3 UR10, UPT, UPT, UR4, UR10, URZ ;  /* 0x0000000a040a7290 */ /* 0x020fe4000fffe0ff */
[----:B------:R-:W-:-:S04]  /*4f30*/  USHF.L.U32 UR4, UR4, 0x2, URZ ;  /* 0x0000000204047899 */ /* 0x000fc800080006ff */
[----:B------:R-:W-:-:S09]  /*4f40*/  UISETP.GE.U32.AND UP0, UPT, UR10, UR4, UPT ;  /* 0x000000040a00728c */ /* 0x000fd2000bf06070 */
[----:B------:R-:W-:Y:S05]  /*4f50*/  BRA.U !UP0, `(.L_x_3046) ;  /* 0xffffffbd08a47547 */ /* 0x000fea000b83ffff */
[----:B------:R-:W-:Y:S05]  /*4f60*/  EXIT ;  /* 0x000000000000794d */ /* 0x000fea0003800000 */
        .weak           $__internal_33_$__cuda_sm20_div_u16
        .type           $__internal_33_$__cuda_sm20_div_u16,@function
        .size           $__internal_33_$__cuda_sm20_div_u16,(.L_x_57984 - $__internal_33_$__cuda_sm20_div_u16)
$__internal_33_$__cuda_sm20_div_u16:
[----:B------:R-:W0:Y:S01]  /*4f70*/  I2F.U16 R10, UR6 ;  /* 0x00000006000a7d06 */ /* 0x000e220008101000 */
[----:B------:R-:W-:Y:S01]  /*4f80*/  MOV R11, 0x4b800000 ;  /* 0x4b800000000b7802 */ /* 0x000fe20000000f00 */
        /* <DEDUP_REMOVED lines=16> */
[----:B------:R-:W-:Y:S06]  /*5090*/  RET.REL.NODEC R12 `(_Z9cuda_gemmIiLi256ELi4ELi1ELi512ELi64ELi64ELi32ELi1ELi0EEviiiPT_S1_S1_ii) ;  /* 0xffffffac0cd87950 */ /* 0x000fec0003c3ffff */
.L_x_3047:
        /* <DEDUP_REMOVED lines=14> */
.L_x_57984:


//--------------------- .text._Z9cuda_gemmIiLi256ELi4ELi1ELi512ELi64ELi64ELi32ELi0ELi1EEviiiPT_S1_S1_ii --------------------------
	.section	.text._Z9cuda_gemmIiLi256ELi4ELi1ELi512ELi64ELi64ELi32ELi0ELi1EEviiiPT_S1_S1_ii,"ax",@progbits
	.align	128
        .global         _Z9cuda_gemmIiLi256ELi4ELi1ELi512ELi64ELi64ELi32ELi0ELi1EEviiiPT_S1_S1_ii
        .type           _Z9cuda_gemmIiLi256ELi4ELi1ELi512ELi64ELi64ELi32ELi0ELi1EEviiiPT_S1_S1_ii,@function
        .size           _Z9cuda_gemmIiLi256ELi4ELi1ELi512ELi64ELi64ELi32ELi0ELi1EEviiiPT_S1_S1_ii,(.L_x_57985 - _Z9cuda_gemmIiLi256ELi4ELi1ELi512ELi64ELi64ELi32ELi0ELi1EEviiiPT_S1_S1_ii)
        .other          _Z9cuda_gemmIiLi256ELi4ELi1ELi512ELi64ELi64ELi32ELi0ELi1EEviiiPT_S1_S1_ii,@"STO_CUDA_ENTRY STV_DEFAULT"
_Z9cuda_gemmIiLi256ELi4ELi1ELi512ELi64ELi64ELi32ELi0ELi1EEviiiPT_S1_S1_ii:
.text._Z9cuda_gemmIiLi256ELi4ELi1ELi512ELi64ELi64ELi32ELi0ELi1EEviiiPT_S1_S1_ii:
        /* <DEDUP_REMOVED lines=40> */
.L_x_3048:
[----:B------:R-:W0:Y:S02]  /*0280*/  S2UR UR5, SR_CTAID.X ;  /* 0x00000000000579c3 */ /* 0x000e240000002500 */
[----:B0-----:R-:W-:Y:S02]  /*0290*/  USHF.R.U32.HI UR4, URZ, 0x6, UR5 ;  /* 0x00000006ff047899 */ /* 0x001fe40008011605 */
[----:B------:R-:W-:-:S12]  /*02a0*/  ULOP3.LUT UR5, UR5, 0x3f, URZ, 0xc0, !UPT ;  /* 0x0000003f05057892 */ /* 0x000fd8000f8ec0ff */
.L_x_3049:
        /* <DEDUP_REMOVED lines=13> */
[----:B------:R-:W-:Y:S01]  /*0380*/  ULEA.HI UR6, UR7, UR7, URZ, 0x1 ;  /* 0x0000000707067291 */ /* 0x000fe2000f8f08ff */
[----:B------:R-:W-:Y:S01]  /*0390*/  LEA R12, R12, R13, 0x5 ;  /* 0x0000000d0c0c7211 */ /* 0x000fe200078e28ff */
[----:B------:R-:W-:Y:S01]  /*03a0*/  ULOP3.LUT UR7, UR16, 0xffff, URZ, 0xc0, !UPT ;  /* 0x0000ffff10077892 */ /* 0x000fe2000f8ec0ff */
[----:B------:R-:W-:Y:S01]  /*03b0*/  LOP3.LUT R14, R14, 0x7, RZ, 0xc0, !PT ;  /* 0x000000070e0e7812 */ /* 0x000fe200078ec0ff */
[----:B------:R-:W-:Y:S01]  /*03c0*/  USHF.L.U32 UR19, UR5, 0x9, URZ ;  /* 0x0000000905137899 */ /* 0x000fe200080006ff */
[----:B------:R-:W-:Y:S01]  /*03d0*/  SHF.R.U32.HI R15, RZ, 0x5, R0 ;  /* 0x00000005ff0f7819 */ /* 0x000fe20000011600 */
[----:B------:R-:W-:Y:S01]  /*03e0*/  USHF.L.U32 UR5, UR5, 0x3, URZ ;  /* 0x0000000305057899 */ /* 0x000fe200080006ff */
[----:B------:R-:W-:Y:S01]  /*03f0*/  MOV R21, 0x4f0 ;  /* 0x000004f000157802 */ /* 0x000fe20000000f00 */
[----:B------:R-:W-:Y:S01]  /*0400*/  USHF.R.S32.HI UR6, URZ, 0x1, UR6 ;  /* 0x00000001ff067899 */ /* 0x000fe20008011406 */
[----:B------:R-:W-:Y:S01]  /*0410*/  MOV R11, UR7 ;  /* 0x00000007000b7c02 */ /* 0x000fe20008000f00 */
[----:B------:R-:W-:-:S02]  /*0420*/  USHF.R.U32.HI UR18, URZ, 0x5, UR16 ;  /* 0x00000005ff127899 */ /* 0x000fc40008011610 */
        /* <DEDUP_REMOVED lines=11> */
[----:B------:R-:W-:Y:S05]  /*04e0*/  CALL.REL.NOINC `($__internal_34_$__cuda_sm20_div_u16) ;  /* 0x0000001c00287944 */ /* 0x000fea0003c00000 */
        /* <DEDUP_REMOVED lines=36> */
[----:B------:R-:W-:Y:S05]  /*0730*/  CALL.REL.NOINC `($__internal_34_$__cuda_sm20_div_u16) ;  /* 0x0000001800947944 */ /* 0x000fea0003c00000 */
[----:B------:R-:W0:Y:S01]  /*0740*/  LDCU.128 UR4, c[0x0][0x390] ;  /* 0x00007200ff0477ac */ /* 0x000e220008000c00 */
[C---:B------:R-:W-:Y:S01]  /*0750*/  VIADD R6, R14.reuse, 0xd ;  /* 0x0000000d0e067836 */ /* 0x040fe20000000000 */
[C---:B------:R-:W-:Y:S01]  /*0760*/  IADD3 R2, PT, PT, R14.reuse, 0xc, RZ ;  /* 0x0000000c0e027810 */ /* 0x040fe20007ffe0ff */
[C---:B------:R-:W-:Y:S01]  /*0770*/  VIADD R8, R14.reuse, 0xe ;  /* 0x0000000e0e087836 */ /* 0x040fe20000000000 */
[----:B------:R-:W1:Y:S01]  /*0780*/  LDCU UR9, c[0x0][0x388] ;  /* 0x00007100ff0977ac */ /* 0x000e620008000800 */
[----:B------:R-:W-:Y:S01]  /*0790*/  IADD3 R10, PT, PT, R14, -0x1, RZ ;  /* 0xffffffff0e0a7810 */ /* 0x000fe20007ffe0ff */
[----:B------:R-:W-:Y:S01]  /*07a0*/  VIADD R21, R17, UR18 ;  /* 0x0000001211157c36 */ /* 0x000fe20008000000 */
[C---:B------:R-:W-:Y:S01]  /*07b0*/  LOP3.LUT R22, R3.reuse, 0xf, R2, 0xf8, !PT ;  /* 0x0000000f03167812 */ /* 0x040fe200078ef802 */
[----:B------:R-:W2:Y:S01]  /*07c0*/  LDCU.64 UR20, c[0x0][0x358] ;  /* 0x00006b00ff1477ac */ /* 0x000ea20008000a00 */
[----:B------:R-:W-:Y:S01]  /*07d0*/  LOP3.LUT R6, R3, 0xf, R6, 0xf8, !PT ;  /* 0x0000000f03067812 */ /* 0x000fe200078ef806 */
[----:B------:R-:W-:Y:S01]  /*07e0*/  IMAD R5, R21, 0x40, R12 ;  /* 0x0000004015057824 */ /* 0x000fe200078e020c */
[C---:B------:R-:W-:Y:S01]  /*07f0*/  LOP3.LUT R8, R3.reuse, 0xf, R8, 0xf8, !PT ;  /* 0x0000000f03087812 */ /* 0x040fe200078ef808 */
[----:B------:R-:W-:Y:S01]  /*0800*/  IMAD R22, R22, 0x4, R25 ;  /* 0x0000000416167824 */ /* 0x000fe200078e0219 */
[----:B------:R-:W-:-:S02]  /*0810*/  LOP3.LUT R10, R3, 0xf, R10, 0xf8, !PT ;  /* 0x0000000f030a7812 */ /* 0x000fc400078ef80a */
[----:B------:R-:W-:Y:S01]  /*0820*/  LEA R23, R6, R25, 0x2 ;  /* 0x0000001906177211 */ /* 0x000fe200078e10ff */
[--C-:B------:R-:W-:Y:S01]  /*0830*/  IMAD R24, R8, 0x4, R25.reuse ;  /* 0x0000000408187824 */ /* 0x100fe200078e0219 */
[----:B------:R-:W-:Y:S01]  /*0840*/  LOP3.LUT R28, R4, 0x3, RZ, 0xc0, !PT ;  /* 0x00000003041c7812 */ /* 0x000fe200078ec0ff */
[----:B0-----:R-:W-:Y:S01]  /*0850*/  IMAD.U32 R2, RZ, RZ, UR6 ;  /* 0x00000006ff027e24 */ /* 0x001fe2000f8e00ff */
[----:B------:R-:W-:Y:S01]  /*0860*/  MOV R3, UR7 ;  /* 0x0000000700037c02 */ /* 0x000fe20008000f00 */
[----:B------:R-:W-:Y:S01]  /*0870*/  IMAD R25, R10, 0x4, R25 ;  /* 0x000000040a197824 */ /* 0x000fe200078e0219 */
[----:B------:R-:W-:Y:S02]  /*0880*/  UIMAD.WIDE.U32 UR12, UR16, 0x4, UR4 ;  /* 0x00000004100c78a5 */ /* 0x000fe4000f8e0004 */
[----:B-1----:R-:W-:Y:S01]  /*0890*/  USHF.R.S32.HI UR11, URZ, 0x1f, UR9 ;  /* 0x0000001fff0b7899 */ /* 0x002fe20008011409 */
[----:B------:R-:W-:Y:S01]  /*08a0*/  IMAD.WIDE.U32 R2, R5, 0x4, R2 ;  /* 0x0000000405027825 */ /* 0x000fe200078e0002 */
[----:B------:R-:W-:-:S02]  /*08b0*/  UIMAD.WIDE.U32 UR14, UR16, 0x8, UR4 ;  /* 0x00000008100e78a5 */ /* 0x000fc4000f8e0004 */
[----:B------:R-:W-:Y:S02]  /*08c0*/  ULEA.HI UR9, UR11, UR9, URZ, 0x6 ;  /* 0x000000090b097291 */ /* 0x000fe4000f8f30ff */
[----:B------:R-:W-:Y:S02]  /*08d0*/  UIMAD.WIDE.U32 UR4, UR16, 0xc, UR4 ;  /* 0x0000000c100478a5 */ /* 0x000fe4000f8e0004 */
[----:B--2---:R-:W-:-:S12]  /*08e0*/  USHF.R.S32.HI UR9, URZ, 0x6, UR9 ;  /* 0x00000006ff097899 */ /* 0x004fd80008011409 */
.L_x_3071:
[C---:B----4-:R-:W-:Y:S01]  /*08f0*/  LOP3.LUT R8, R19.reuse, 0x3, RZ, 0xc0, !PT ;  /* 0x0000000313087812 */ /* 0x050fe200078ec0ff */
[----:B------:R-:W-:Y:S02]  /*0900*/  USHF.L.U32 UR22, UR16, 0x2, URZ ;  /* 0x0000000210167899 */ /* 0x000fe400080006ff */
[----:B------:R-:W-:Y:S01]  /*0910*/  IADD3 R26, PT, PT, R0, UR16, RZ ;  /* 0x00000010001a7c10 */ /* 0x000fe2000fffe0ff */
[----:B------:R-:W-:Y:S01]  /*0920*/  BSSY.RECONVERGENT B0, `(.L_x_3050) ;  /* 0x0000027000007945 */ /* 0x000fe20003800200 */
[----:B------:R-:W-:Y:S01]  /*0930*/  ISETP.NE.AND P4, PT, R8, 0x2, PT ;  /* 0x000000020800780c */ /* 0x000fe20003f85270 */
[----:B------:R-:W-:Y:S01]  /*0940*/  IMAD.MOV.U32 R31, RZ, RZ, R0 ;  /* 0x000000ffff1f7224 */ /* 0x000fe200078e0000 */
[----:B--2---:R-:W-:Y:S01]  /*0950*/  LOP3.LUT R4, R19, 0xffff, RZ, 0xc0, !PT ;  /* 0x0000ffff13047812 */ /* 0x004fe200078ec0ff */
[----:B------:R-:W-:Y:S01]  /*0960*/  VIADD R27, R26, UR16 ;  /* 0x000000101a1b7c36 */ /* 0x000fe20008000000 */
[C---:B------:R-:W-:Y:S02]  /*0970*/  LOP3.LUT R29, R18.reuse, 0x3, RZ, 0xc0, !PT ;  /* 0x00000003121d7812 */ /* 0x040fe400078ec0ff */
[----:B------:R-:W-:-:S02]  /*0980*/  ISETP.GE.U32.AND P0, PT, R18, 0x3, PT ;  /* 0x000000031200780c */ /* 0x000fc40003f06070 */
[----:B------:R-:W-:Y:S02]  /*0990*/  ISETP.GE.U32.AND P3, PT, R4, 0x2, PT ;  /* 0x000000020400780c */ /* 0x000fe40003f66070 */
[----:B------:R-:W-:Y:S02]  /*09a0*/  ISETP.NE.AND P1, PT, R28, 0x2, PT ;  /* 0x000000021c00780c */ /* 0x000fe40003f25270 */
[----:B------:R-:W-:Y:S02]  /*09b0*/  ISETP.NE.AND P2, PT, R29, 0x3, PT ;  /* 0x000000031d00780c */ /* 0x000fe40003f45270 */
[----:B------:R-:W-:Y:S01]  /*09c0*/  IADD3 R30, PT, PT, R27, UR16, RZ ;  /* 0x000000101b1e7c10 */ /* 0x000fe2000fffe0ff */
[----:B0-----:R-:W-:Y:S10]  /*09d0*/  @!P4 BRA `(.L_x_3051) ;  /* 0x00000000006cc947 */ /* 0x001ff40003800000 */
        /* <DEDUP_REMOVED lines=27> */
.L_x_3051:
[----:B------:R-:W-:Y:S05]  /*0b90*/  BSYNC.RECONVERGENT B0 ;  /* 0x0000000000007941 */ /* 0x000fea0003800200 */
.L_x_3050:
[----:B------:R-:W-:Y:S04]  /*0ba0*/  BSSY.RECONVERGENT B0, `(.L_x_3052) ;  /* 0x0000026000007945 */ /* 0x000fe80003800200 */
[----:B------:R-:W-:Y:S05]  /*0bb0*/  @!P3 BRA `(.L_x_3053) ;  /* 0x000000000090b947 */ /* 0x000fea0003800000 */
[----:B------:R-:W2:Y:S01]  /*0bc0*/  S2UR UR7, SR_CgaCtaId ;  /* 0x00000000000779c3 */ /* 0x000ea20000008800 */
[----:B------:R-:W1:Y:S01]  /*0bd0*/  LDCU UR11, c[0x0][0x388] ;  /* 0x00007100ff0b77ac */ /* 0x000e620008000800 */
[----:B------:R-:W-:Y:S01]  /*0be0*/  VIADD R33, R31, UR19 ;  /* 0x000000131f217c36 */ /* 0x000fe20008000000 */
[----:B------:R-:W-:Y:S02]  /*0bf0*/  UMOV UR6, 0x400 ;  /* 0x0000040000067882 */ /* 0x000fe40000000000 */
[----:B------:R-:W-:Y:S01]  /*0c00*/  UIADD3 UR6, UPT, UPT, UR6, 0x2080, URZ ;  /* 0x0000208006067890 */ /* 0x000fe2000fffe0ff */
[----:B-1----:R-:W-:-:S03]  /*0c10*/  MOV R4, UR11 ;  /* 0x0000000b00047c02 */ /* 0x002fc60008000f00 */
[----:B--2---:R-:W-:Y:S02]  /*0c20*/  ULEA UR6, UR7, UR6, 0x18 ;  /* 0x0000000607067291 */ /* 0x004fe4000f8ec0ff */
[----:B------:R-:W-:-:S04]  /*0c30*/  IMAD R33, R4, UR8, R33 ;  /* 0x0000000804217c24 */ /* 0x000fc8000f8e0221 */
[----:B------:R-:W-:-:S07]  /*0c40*/  LEA R32, R31, UR6, 0x2 ;  /* 0x000000061f207c11 */ /* 0x000fce000f8e10ff */
.L_x_3054:
[----:B0-----:R-:W0:Y:S01]  /*0c50*/  LDC.64 R6, c[0x0][0x390] ;  /* 0x0000e400ff067b82 */ /* 0x001e220000000a00 */
        /* <DEDUP_REMOVED lines=26> */
.L_x_3053:
[----:B------:R-:W-:Y:S05]  /*0e00*/  BSYNC.RECONVERGENT B0 ;  /* 0x0000000000007941 */ /* 0x000fea0003800200 */
.L_x_3052:
        /* <DEDUP_REMOVED lines=13> */
.L_x_3056:
[----:B------:R-:W-:Y:S05]  /*0ee0*/  BSYNC.RECONVERGENT B0 ;  /* 0x0000000000007941 */ /* 0x000fea0003800200 */
.L_x_3055:
[----:B------:R-:W-:Y:S04]  /*0ef0*/  BSSY.RECONVERGENT B0, `(.L_x_3057) ;  /* 0x0000010000007945 */ /* 0x000fe80003800200 */
[----:B------:R-:W-:Y:S05]  /*0f00*/  @!P0 BRA `(.L_x_3058) ;  /* 0x0000000000388947 */ /* 0x000fea0003800000 */
[----:B0-----:R-:W0:Y:S01]  /*0f10*/  S2R R6, SR_CgaCtaId ;  /* 0x0000000000067919 */ /* 0x001e220000008800 */
[----:B-1----:R-:W-:-:S05]  /*0f20*/  MOV R5, 0x400 ;  /* 0x0000040000057802 */ /* 0x002fca0000000f00 */
[----:B------:R-:W-:-:S05]  /*0f30*/  VIADD R5, R5, 0x2880 ;  /* 0x0000288005057836 */ /* 0x000fca0000000000 */
[----:B0-----:R-:W-:-:S07]  /*0f40*/  LEA R9, R6, R5, 0x18 ;  /* 0x0000000506097211 */ /* 0x001fce00078ec0ff */
.L_x_3059:
        /* <DEDUP_REMOVED lines=10> */
.L_x_3058:
[----:B------:R-:W-:Y:S05]  /*0ff0*/  BSYNC.RECONVERGENT B0 ;  /* 0x0000000000007941 */ /* 0x000fea0003800200 */
.L_x_3057:
        /* <DEDUP_REMOVED lines=24> */
.L_x_3061:
[----:B------:R-:W-:Y:S05]  /*1180*/  BSYNC.RECONVERGENT B0 ;  /* 0x0000000000007941 */ /* 0x000fea0003800200 */
.L_x_3060:
[----:B------:R-:W-:Y:S01]  /*1190*/  BSSY.RECONVERGENT B0, `(.L_x_3062) ;  /* 0x000001d000007945 */ /* 0x000fe20003800200 */
.L_x_3063:
[----:B0-----:R-:W5:Y:S01]  /*11a0*/  LDC.64 R10, c[0x0][0x398] ;  /* 0x0000e600ff0a7b82 */ /* 0x001f620000000a00 */
[C---:B--2-4-:R-:W-:Y:S02]  /*11b0*/  VIADD R7, R26.reuse, UR18 ;  /* 0x000000121a077c36 */ /* 0x054fe40008000000 */
[--C-:B-1----:R-:W-:Y:S02]  /*11c0*/  IMAD R5, R26, 0x40, R12.reuse ;  /* 0x000000401a057824 */ /* 0x102fe400078e020c */
[C---:B0--3--:R-:W-:Y:S02]  /*11d0*/  VIADD R9, R7.reuse, UR18 ;  /* 0x0000001207097c36 */ /* 0x049fe40008000000 */
[----:B------:R-:W-:-:S03]  /*11e0*/  IMAD R7, R7, 0x40, R12 ;  /* 0x0000004007077824 */ /* 0x000fc600078e020c */
[C---:B------:R-:W-:Y:S02]  /*11f0*/  IADD3 R27, PT, PT, R9.reuse, UR18, RZ ;  /* 0x00000012091b7c10 */ /* 0x040fe4000fffe0ff */
[----:B------:R-:W-:-:S03]  /*1200*/  LEA R9, R9, R12, 0x6 ;  /* 0x0000000c09097211 */ /* 0x000fc600078e30ff */
[----:B------:R-:W-:Y:S02]  /*1210*/  IMAD R27, R27, 0x40, R12 ;  /* 0x000000401b1b7824 */ /* 0x000fe400078e020c */
[----:B-----5:R-:W-:-:S04]  /*1220*/  IMAD.WIDE R4, R5, 0x4, R10 ;  /* 0x0000000405047825 */ /* 0x020fc800078e020a */
[--C-:B------:R-:W-:Y:S02]  /*1230*/  IMAD.WIDE R6, R7, 0x4, R10.reuse ;  /* 0x0000000407067825 */ /* 0x100fe400078e020a */
[----:B------:R-:W2:Y:S02]  /*1240*/  LDG.E R4, desc[UR20][R4.64] ;  /* 0x0000001404047981 */ /* 0x000ea4000c1e1900 */
[--C-:B------:R-:W-:Y:S02]  /*1250*/  IMAD.WIDE R8, R9, 0x4, R10.reuse ;  /* 0x0000000409087825 */ /* 0x100fe400078e020a */
[----:B------:R-:W3:Y:S02]  /*1260*/  LDG.E R6, desc[UR20][R6.64] ;  /* 0x0000001406067981 */ /* 0x000ee4000c1e1900 */
[----:B------:R-:W-:Y:S02]  /*1270*/  IMAD.WIDE R10, R27, 0x4, R10 ;  /* 0x000000041b0a7825 */ /* 0x000fe400078e020a */
        /* <DEDUP_REMOVED lines=15> */
.L_x_3062:
[----:B------:R-:W1:Y:S01]  /*1370*/  S2UR UR7, SR_CgaCtaId ;  /* 0x00000000000779c3 */ /* 0x000e620000008800 */
[----:B0-----:R-:W-:-:S07]  /*1380*/  IMAD.SHL.U32 R4, R0, 0x10, RZ ;  /* 0x0000001000047824 */ /* 0x001fce00078e00ff */
[----:B------:R-:W-:Y:S01]  /*1390*/  BAR.SYNC.DEFER_BLOCKING 0x0 ;  /* 0x0000000000007b1d */ /* 0x000fe20000010000 */
[C---:B------:R-:W-:Y:S01]  /*13a0*/  VIADD R10, R14.reuse, 0xa ;  /* 0x0000000a0e0a7836 */ /* 0x040fe20000000000 */
[C---:B------:R-:W-:Y:S01]  /*13b0*/  IADD3 R8, PT, PT, R14.reuse, 0x9, RZ ;  /* 0x000000090e087810 */ /* 0x040fe20007ffe0ff */
[----:B------:R-:W-:Y:S01]  /*13c0*/  VIADD R26, R14, 0xb ;  /* 0x0000000b0e1a7836 */ /* 0x000fe20000000000 */
[----:B------:R-:W-:Y:S01]  /*13d0*/  LOP3.LUT R5, R4, 0x30, RZ, 0xc0, !PT ;  /* 0x0000003004057812 */ /* 0x000fe200078ec0ff */
[----:B------:R-:W-:Y:S01]  /*13e0*/  IMAD.MOV.U32 R37, RZ, RZ, R15 ;  /* 0x000000ffff257224 */ /* 0x000fe200078e000f */
[----:B------:R-:W-:Y:S01]  /*13f0*/  UMOV UR6, 0x400 ;  /* 0x0000040000067882 */ /* 0x000fe20000000000 */
[C---:B------:R-:W-:Y:S01]  /*1400*/  ISETP.NE.AND P2, PT, R14.reuse, RZ, PT ;  /* 0x000000ff0e00720c */ /* 0x040fe20003f45270 */
[----:B------:R-:W-:Y:S01]  /*1410*/  UIADD3 UR6, UPT, UPT, UR6, 0x2080, URZ ;  /* 0x0000208006067890 */ /* 0x000fe2000fffe0ff */
[----:B------:R-:W-:Y:S01]  /*1420*/  LEA R7, R14, R5, 0x6 ;  /* 0x000000050e077211 */ /* 0x000fe200078e30ff */
[----:B------:R-:W0:Y:S01]  /*1430*/  S2R R36, SR_CgaCtaId ;  /* 0x0000000000247919 */ /* 0x000e220000008800 */
[----:B------:R-:W-:-:S02]  /*1440*/  P2R R35, PR, RZ, 0x4 ;  /* 0x00000004ff237803 */ /* 0x000fc40000000000 */
[C---:B------:R-:W-:Y:S02]  /*1450*/  LOP3.LUT R10, R7.reuse, 0xf, R10, 0xf8, !PT ;  /* 0x0000000f070a7812 */ /* 0x040fe400078ef80a */
[C---:B------:R-:W-:Y:S02]  /*1460*/  LOP3.LUT R8, R7.reuse, 0xf, R8, 0xf8, !PT ;  /* 0x0000000f07087812 */ /* 0x040fe400078ef808 */
[C---:B------:R-:W-:Y:S02]  /*1470*/  LOP3.LUT R26, R7.reuse, 0xf, R26, 0xf8, !PT ;  /* 0x0000000f071a7812 */ /* 0x040fe400078ef81a */
[----:B------:R-:W-:Y:S02]  /*1480*/  LOP3.LUT R7, R7, R14, RZ, 0xfc, !PT ;  /* 0x0000000e07077212 */ /* 0x000fe400078efcff */
[----:B------:R-:W-:Y:S01]  /*1490*/  MOV R35, 0x400 ;  /* 0x0000040000237802 */ /* 0x000fe20000000f00 */
[----:B-1----:R-:W-:Y:S01]  /*14a0*/  ULEA UR6, UR7, UR6, 0x18 ;  /* 0x0000000607067291 */ /* 0x002fe2000f8ec0ff */
[C---:B------:R-:W-:Y:S01]  /*14b0*/  ISETP.GE.U32.AND P0, PT, R14.reuse, 0x2, PT ;  /* 0x000000020e00780c */ /* 0x040fe20003f06070 */
[----:B------:R1:W2:Y:S01]  /*14c0*/  LDS R4, [R22] ;  /* 0x0000000016047984 */ /* 0x0002a20000000800 */
[----:B------:R-:W-:-:S02]  /*14d0*/  ISETP.GE.U32.AND P1, PT, R14, 0x3, PT ;  /* 0x000000030e00780c */ /* 0x000fc40003f26070 */
[----:B------:R-:W-:Y:S01]  /*14e0*/  ISETP.GE.U32.AND P2, PT, R14, 0x4, PT ;  /* 0x000000040e00780c */ /* 0x000fe20003f46070 */
[----:B------:R1:W3:Y:S01]  /*14f0*/  LDS R5, [R23] ;  /* 0x0000000017057984 */ /* 0x0002e20000000800 */
[----:B------:R-:W-:Y:S02]  /*1500*/  LEA R9, R10, UR6, 0x2 ;  /* 0x000000060a097c11 */ /* 0x000fe4000f8e10ff */
[----:B------:R-:W-:Y:S01]  /*1510*/  LEA R8, R8, UR6, 0x2 ;  /* 0x0000000608087c11 */ /* 0x000fe2000f8e10ff */
[----:B------:R1:W4:Y:S01]  /*1520*/  LDS R6, [R24] ;  /* 0x0000000018067984 */ /* 0x0003220000000800 */
[----:B------:R-:W-:Y:S02]  /*1530*/  LEA R10, R26, UR6, 0x2 ;  /* 0x000000061a0a7c11 */ /* 0x000fe4000f8e10ff */
[----:B------:R-:W-:Y:S01]  /*1540*/  LEA R38, R7, UR6, 0x2 ;  /* 0x0000000607267c11 */ /* 0x000fe2000f8e10ff */
[----:B------:R-:W1:Y:S01]  /*1550*/  LDS R9, [R9] ;  /* 0x0000000009097984 */ /* 0x000e620000000800 */
[----:B------:R-:W-:-:S02]  /*1560*/  ISETP.GE.U32.AND P3, PT, R14, 0x5, PT ;  /* 0x000000050e00780c */ /* 0x000fc40003f66070 */
[C---:B------:R-:W-:Y:S01]  /*1570*/  ISETP.GE.U32.AND P4, PT, R14.reuse, 0x6, PT ;  /* 0x000000060e00780c */ /* 0x040fe20003f86070 */
[----:B------:R1:W1:Y:S01]  /*1580*/  LDS R7, [R25] ;  /* 0x0000000019077984 */ /* 0x0002620000000800 */
[----:B------:R-:W-:Y:S02]  /*1590*/  ISETP.NE.AND P5, PT, R14, 0x7, PT ;  /* 0x000000070e00780c */ /* 0x000fe40003fa5270 */
[----:B0-----:R-:W-:Y:S01]  /*15a0*/  LEA R36, R36, R35, 0x18 ;  /* 0x0000002324247211 */ /* 0x001fe200078ec0ff */
[----:B------:R-:W0:Y:S04]  /*15b0*/  LDS R8, [R8] ;  /* 0x0000000008087984 */ /* 0x000e280000000800 */
[----:B------:R-:W0:Y:S04]  /*15c0*/  LDS R10, [R10] ;  /* 0x000000000a0a7984 */ /* 0x000e280000000800 */
[----:B------:R0:W0:Y:S04]  /*15d0*/  LDS R11, [R38] ;  /* 0x00000000260b7984 */ /* 0x0000280000000800 */
[----:B------:R0:W0:Y:S04]  /*15e0*/  LDS R26, [R38+0x4] ;  /* 0x00000400261a7984 */ /* 0x0000280000000800 */
[----:B------:R0:W0:Y:S04]  /*15f0*/  LDS R27, [R38+0x8] ;  /* 0x00000800261b7984 */ /* 0x0000280000000800 */
[----:B------:R0:W0:Y:S04]  /*1600*/  LDS R29, [R38+0xc] ;  /* 0x00000c00261d7984 */ /* 0x0000280000000800 */
[----:B------:R0:W0:Y:S04]  /*1610*/  LDS R30, [R38+0x10] ;  /* 0x00001000261e7984 */ /* 0x0000280000000800 */
[----:B------:R0:W0:Y:S04]  /*1620*/  LDS R31, [R38+0x14] ;  /* 0x00001400261f7984 */ /* 0x0000280000000800 */
[----:B------:R0:W0:Y:S04]  /*1630*/  LDS R32, [R38+0x18] ;  /* 0x0000180026207984 */ /* 0x0000280000000800 */
[----:B------:R0:W0:Y:S04]  /*1640*/  LDS R33, [R38+0x1c] ;  /* 0x00001c0026217984 */ /* 0x0000280000000800 */
[----:B-1234-:R0:W0:Y:S02]  /*1650*/  LDS R34, [R38+0x20] ;  /* 0x0000200026227984 */ /* 0x01e0240000000800 */
.L_x_3065:
[----:B------:R-:W-:Y:S01]  /*1660*/  IMAD R39, R37, 0x104, R36 ;  /* 0x0000010425277824 */ /* 0x000fe200078e0224 */
[----:B------:R-:W-:Y:S01]  /*1670*/  ISETP.NE.AND P6, PT, R14, RZ, PT ;  /* 0x000000ff0e00720c */ /* 0x000fe20003fc5270 */
[----:B------:R-:W-:Y:S02]  /*1680*/  UMOV UR6, 0xffffffff ;  /* 0xffffffff00067882 */ /* 0x000fe40000000000 */
[----:B0-----:R-:W-:-:S05]  /*1690*/  IMAD R38, R16, 0x4, R39 ;  /* 0x0000000410267824 */ /* 0x001fca00078e0227 */
[----:B------:R-:W0:Y:S04]  /*16a0*/  LDS R40, [R38] ;  /* 0x0000000026287984 */ /* 0x000e280000000800 */
[----:B------:R-:W1:Y:S04]  /*16b0*/  LDS R41, [R38+0x4] ;  /* 0x0000040026297984 */ /* 0x000e680000000800 */
[----:B------:R-:W2:Y:S04]  /*16c0*/  LDS R42, [R38+0x8] ;  /* 0x00000800262a7984 */ /* 0x000ea80000000800 */
[----:B------:R-:W-:Y:S01]  /*16d0*/  LDS R43, [R38+0x20] ;  /* 0x00002000262b7984 */ /* 0x000fe20000000800 */
[----:B0-----:R-:W-:-:S04]  /*16e0*/  IMAD R39, R11, R40, RZ ;  /* 0x000000280b277224 */ /* 0x001fc800078e02ff */
[----:B-1----:R-:W-:Y:S02]  /*16f0*/  IMAD R40, R26, R41, R39 ;  /* 0x000000291a287224 */ /* 0x002fe400078e0227 */
[----:B------:R-:W0:Y:S02]  /*1700*/  LDS R39, [R38+0xc] ;  /* 0x00000c0026277984 */ /* 0x000e240000000800 */
[----:B--2---:R-:W-:Y:S02]  /*1710*/  IMAD R40, R27, R42, R40 ;  /* 0x0000002a1b287224 */ /* 0x004fe400078e0228 */
[----:B------:R-:W1:Y:S04]  /*1720*/  LDS R41, [R38+0x10] ;  /* 0x0000100026297984 */ /* 0x000e680000000800 */
[----:B------:R-:W2:Y:S01]  /*1730*/  LDS R42, [R38+0x14] ;  /* 0x00001400262a7984 */ /* 0x000ea20000000800 */
[----:B0-----:R-:W-:-:S04]  /*1740*/  IMAD R39, R29, R39, R40 ;  /* 0x000000271d277224 */ /* 0x001fc800078e0228 */
[----:B-1----:R-:W-:Y:S02]  /*1750*/  IMAD R40, R30, R41, R39 ;  /* 0x000000291e287224 */ /* 0x002fe400078e0227 */
[----:B------:R-:W0:Y:S02]  /*1760*/  LDS R41, [R38+0x18] ;  /* 0x0000180026297984 */ /* 0x000e240000000800 */
[----:B--2---:R-:W-:Y:S02]  /*1770*/  IMAD R39, R31, R42, R40 ;  /* 0x0000002a1f277224 */ /* 0x004fe400078e0228 */
[----:B------:R-:W1:Y:S02]  /*1780*/  LDS R42, [R38+0x1c] ;  /* 0x00001c00262a7984 */ /* 0x000e640000000800 */
[----:B0-----:R-:W-:Y:S01]  /*1790*/  IMAD R40, R32, R41, R39 ;  /* 0x0000002920287224 */ /* 0x001fe200078e0227 */
[----:B------:R-:W-:-:S03]  /*17a0*/  IADD3 R39, PT, PT, R38, -0x40, RZ ;  /* 0xffffffc026277810 */ /* 0x000fc60007ffe0ff */
[----:B-1----:R-:W-:Y:S02]  /*17b0*/  IMAD R41, R33, R42, R40 ;  /* 0x0000002a21297224 */ /* 0x002fe400078e0228 */
[----:B------:R-:W-:Y:S02]  /*17c0*/  IMAD.MOV.U32 R40, RZ, RZ, R39 ;  /* 0x000000ffff287224 */ /* 0x000fe400078e0027 */
[--C-:B------:R-:W-:Y:S02]  /*17d0*/  @P5 IMAD.MOV R40, RZ, RZ, R38.reuse ;  /* 0x000000ffff285224 */ /* 0x100fe400078e0226 */
[----:B------:R-:W-:Y:S01]  /*17e0*/  IMAD R41, R34, R43, R41 ;  /* 0x0000002b22297224 */ /* 0x000fe200078e0229 */
[----:B------:R-:W-:Y:S01]  /*17f0*/  MOV R43, R39 ;  /* 0x00000027002b7202 */ /* 0x000fe20000000f00 */
[----:B------:R-:W-:Y:S02]  /*1800*/  @!P4 IMAD.MOV R43, RZ, RZ, R38 ;  /* 0x000000ffff2bc224 */ /* 0x000fe400078e0226 */
[----:B------:R-:W0:Y:S01]  /*1810*/  LDS R40, [R40+0x24] ;  /* 0x0000240028287984 */ /* 0x000e220000000800 */
[----:B------:R-:W-:-:S02]  /*1820*/  IMAD.MOV.U32 R44, RZ, RZ, R39 ;  /* 0x000000ffff2c7224 */ /* 0x000fc400078e0027 */
[----:B------:R-:W-:Y:S01]  /*1830*/  @!P2 IMAD.MOV R44, RZ, RZ, R38 ;  /* 0x000000ffff2ca224 */ /* 0x000fe200078e0226 */
[----:B------:R-:W1:Y:S01]  /*1840*/  LDS R43, [R43+0x28] ;  /* 0x000028002b2b7984 */ /* 0x000e620000000800 */
[----:B------:R-:W-:Y:S01]  /*1850*/  IMAD.MOV.U32 R45, RZ, RZ, R39 ;  /* 0x000000ffff2d7224 */ /* 0x000fe200078e0027 */
[----:B------:R-:W-:-:S03]  /*1860*/  @!P0 IADD3 R45, PT, PT, R38, RZ, RZ ;  /* 0x000000ff262d8210 */ /* 0x000fc60007ffe0ff */
[----:B------:R-:W-:Y:S01]  /*1870*/  LDS R44, [R44+0x30] ;  /* 0x000030002c2c7984 */ /* 0x000fe20000000800 */
[----:B0-----:R-:W-:-:S04]  /*1880*/  IMAD R42, R8, R40, R41 ;  /* 0x00000028082a7224 */ /* 0x001fc800078e0229 */
[----:B-1----:R-:W-:Y:S02]  /*1890*/  IMAD R41, R9, R43, R42 ;  /* 0x0000002b09297224 */ /* 0x002fe400078e022a */
[----:B------:R-:W-:Y:S01]  /*18a0*/  IMAD.MOV.U32 R42, RZ, RZ, R39 ;  /* 0x000000ffff2a7224 */ /* 0x000fe200078e0027 */
[----:B------:R-:W-:-:S06]  /*18b0*/  @!P3 IADD3 R42, PT, PT, R38, RZ, RZ ;  /* 0x000000ff262ab210 */ /* 0x000fcc0007ffe0ff */
[----:B------:R-:W0:Y:S02]  /*18c0*/  LDS R42, [R42+0x2c] ;  /* 0x00002c002a2a7984 */ /* 0x000e240000000800 */
[----:B0-----:R-:W-:-:S04]  /*18d0*/  IMAD R41, R10, R42, R41 ;  /* 0x0000002a0a297224 */ /* 0x001fc800078e0229 */
[----:B------:R-:W-:Y:S01]  /*18e0*/  IMAD R40, R4, R44, R41 ;  /* 0x0000002c04287224 */ /* 0x000fe200078e0229 */
[----:B------:R-:W-:Y:S01]  /*18f0*/  MOV R41, R39 ;  /* 0x0000002700297202 */ /* 0x000fe20000000f00 */
[--C-:B------:R-:W-:Y:S02]  /*1900*/  @!P1 IMAD.MOV R41, RZ, RZ, R38.reuse ;  /* 0x000000ffff299224 */ /* 0x100fe400078e0226 */
[----:B------:R-:W-:Y:S02]  /*1910*/  @!P6 IMAD.MOV R39, RZ, RZ, R38 ;  /* 0x000000ffff27e224 */ /* 0x000fe400078e0226 */
[----:B------:R-:W-:Y:S04]  /*1920*/  LDS R38, [R45+0x38] ;  /* 0x000038002d267984 */ /* 0x000fe80000000800 */
[----:B------:R-:W0:Y:S04]  /*1930*/  LDS R41, [R41+0x34] ;  /* 0x0000340029297984 */ /* 0x000e280000000800 */
[----:B------:R-:W1:Y:S01]  /*1940*/  LDS R39, [R39+0x3c] ;  /* 0x00003c0027277984 */ /* 0x000e620000000800 */
[----:B0-----:R-:W-:-:S04]  /*1950*/  IMAD R43, R5, R41, R40 ;  /* 0x00000029052b7224 */ /* 0x001fc800078e0228 */
[----:B------:R-:W-:-:S04]  /*1960*/  IMAD R38, R6, R38, R43 ;  /* 0x0000002606267224 */ /* 0x000fc800078e022b */
[----:B-1----:R-:W-:Y:S01]  /*1970*/  IMAD R38, R7, R39, R38 ;  /* 0x0000002707267224 */ /* 0x002fe200078e0226 */
[----:B------:R-:W-:Y:S06]  /*1980*/  BRA.DIV UR6, `(.L_x_3064) ;  /* 0x0000000606b87947 */ /* 0x000fec000b800000 */
[----:B------:R-:W0:Y:S02]  /*1990*/  SHFL.DOWN PT, R39, R38, 0x2, 0x1c1f ;  /* 0x085c1f0026277f89 */ /* 0x000e2400000e0000 */
[----:B0-----:R-:W-:-:S05]  /*19a0*/  IMAD.IADD R39, R38, 0x1, R39 ;  /* 0x0000000126277824 */ /* 0x001fca00078e0227 */
[----:B------:R0:W1:Y:S02]  /*19b0*/  SHFL.DOWN PT, R40, R39, 0x1, 0x1c1f ;  /* 0x083c1f0027287f89 */ /* 0x00006400000e0000 */
.L_x_3075:
[----:B------:R-:W-:Y:S02]  /*19c0*/  LOP3.LUT P6, RZ, R0, 0x3, RZ, 0xc0, !PT ;  /* 0x0000000300ff7812 */ /* 0x000fe400078cc0ff */
[----:B01----:R-:W-:-:S11]  /*19d0*/  IADD3 R39, PT, PT, R39, R40, RZ ;  /* 0x0000002827277210 */ /* 0x003fd60007ffe0ff */
[----:B------:R-:W0:Y:S01]  /*19e0*/  @!P6 S2R R41, SR_CgaCtaId ;  /* 0x000000000029e919 */ /* 0x000e220000008800 */
[----:B------:R-:W-:-:S05]  /*19f0*/  @!P6 VIADD R38, R35, 0x2880 ;  /* 0x000028802326e836 */ /* 0x000fca0000000000 */
[----:B0-----:R-:W-:Y:S01]  /*1a00*/  @!P6 LEA R41, R41, R38, 0x18 ;  /* 0x000000262929e211 */ /* 0x001fe200078ec0ff */
[C---:B------:R-:W-:Y:S02]  /*1a10*/  @!P6 IMAD R38, R37.reuse, 0x8, R14 ;  /* 0x000000082526e824 */ /* 0x040fe400078e020e */
[----:B------:R-:W-:-:S03]  /*1a20*/  VIADD R37, R37, UR18 ;  /* 0x0000001225257c36 */ /* 0x000fc60008000000 */
[----:B------:R-:W-:-:S05]  /*1a30*/  @!P6 LEA R38, R38, R41, 0x2 ;  /* 0x000000292626e211 */ /* 0x000fca00078e10ff */
        /* <DEDUP_REMOVED lines=17> */
[C---:B------:R-:W-:Y:S01]  /*1b50*/  LOP3.LUT R6, R0.reuse, 0x7, RZ, 0xc0, !PT ;  /* 0x0000000700067812 */ /* 0x040fe200078ec0ff */
[----:B------:R-:W-:Y:S01]  /*1b60*/  VIADD R37, R0, UR16 ;  /* 0x0000001000257c36 */ /* 0x000fe20008000000 */
[----:B------:R-:W-:Y:S02]  /*1b70*/  SHF.R.U32.HI R7, RZ, 0x3, R0 ;  /* 0x00000003ff077819 */ /* 0x000fe40000011600 */
        /* <DEDUP_REMOVED lines=27> */
.L_x_3067:
[----:B------:R-:W-:Y:S05]  /*1d30*/  BSYNC.RECONVERGENT B0 ;  /* 0x0000000000007941 */ /* 0x000fea0003800200 */
.L_x_3066:
[----:B------:R-:W-:Y:S04]  /*1d40*/  BSSY.RECONVERGENT B0, `(.L_x_3068) ;  /* 0x000002d000007945 */ /* 0x000fe80003800200 */
[----:B------:R-:W-:Y:S05]  /*1d50*/  @!P1 BRA `(.L_x_3069) ;  /* 0x0000000000ac9947 */ /* 0x000fea0003800000 */
[----:B--2---:R-:W1:Y:S01]  /*1d60*/  S2R R5, SR_CgaCtaId ;  /* 0x0000000000057919 */ /* 0x004e620000008800 */
[----:B------:R-:W-:-:S05]  /*1d70*/  MOV R4, 0x400 ;  /* 0x0000040000047802 */ /* 0x000fca0000000f00 */
[----:B------:R-:W-:-:S05]  /*1d80*/  VIADD R4, R4, 0x2880 ;  /* 0x0000288004047836 */ /* 0x000fca0000000000 */
[----:B-1----:R-:W-:-:S07]  /*1d90*/  LEA R26, R5, R4, 0x18 ;  /* 0x00000004051a7211 */ /* 0x002fce00078ec0ff */
.L_x_3070:
[C---:B0---4-:R-:W-:Y:S01]  /*1da0*/  LEA R6, R37.reuse, R26, 0x2 ;  /* 0x0000001a25067211 */ /* 0x051fe200078e10ff */
[----:B------:R-:W0:Y:S01]  /*1db0*/  LDC.64 R10, c[0x0][0x3a0] ;  /* 0x0000e800ff0a7b82 */ /* 0x000e220000000a00 */
[C---:B------:R-:W-:Y:S01]  /*1dc0*/  VIADD R7, R37.reuse, UR16 ;  /* 0x0000001025077c36 */ /* 0x040fe20008000000 */
[----:B------:R-:W-:Y:S02]  /*1dd0*/  LOP3.LUT R5, R37, 0x7, RZ, 0xc0, !PT ;  /* 0x0000000725057812 */ /* 0x000fe400078ec0ff */
[----:B------:R-:W-:Y:S01]  /*1de0*/  IMAD.IADD R32, R27, 0x1, R6 ;  /* 0x000000011b207824 */ /* 0x000fe200078e0206 */
[----:B------:R1:W2:Y:S01]  /*1df0*/  LDS R29, [R6] ;  /* 0x00000000061d7984 */ /* 0x0002a20000000800 */
[C---:B------:R-:W-:Y:S01]  /*1e00*/  VIADD R9, R7.reuse, UR16 ;  /* 0x0000001007097c36 */ /* 0x040fe20008000000 */
[----:B------:R-:W-:Y:S01]  /*1e10*/  LOP3.LUT R8, R7, 0x7, RZ, 0xc0, !PT ;  /* 0x0000000707087812 */ /* 0x000fe200078ec0ff */
[----:B------:R-:W-:Y:S01]  /*1e20*/  IMAD.IADD R34, R27, 0x1, R32 ;  /* 0x000000011b227824 */ /* 0x000fe200078e0220 */
[----:B------:R-:W3:Y:S01]  /*1e30*/  LDS R35, [R32] ;  /* 0x0000000020237984 */ /* 0x000ee20000000800 */
[----:B------:R-:W-:Y:S01]  /*1e40*/  VIADD R30, R9, UR16 ;  /* 0x00000010091e7c36 */ /* 0x000fe20008000000 */
[----:B------:R-:W-:Y:S01]  /*1e50*/  SHF.R.U32.HI R4, RZ, 0x3, R37 ;  /* 0x00000003ff047819 */ /* 0x000fe20000011625 */
[----:B------:R-:W-:Y:S01]  /*1e60*/  VIADD R8, R8, UR6 ;  /* 0x0000000608087c36 */ /* 0x000fe20008000000 */
[----:B------:R-:W-:Y:S01]  /*1e70*/  IADD3 R31, PT, PT, R27, R34, RZ ;  /* 0x000000221b1f7210 */ /* 0x000fe20007ffe0ff */
[----:B------:R4:W5:Y:S01]  /*1e80*/  LDS R33, [R34] ;  /* 0x0000000022217984 */ /* 0x0009620000000800 */
[----:B-1----:R-:W-:-:S02]  /*1e90*/  LOP3.LUT R6, R9, 0x7, RZ, 0xc0, !PT ;  /* 0x0000000709067812 */ /* 0x002fc400078ec0ff */
[----:B------:R-:W-:Y:S02]  /*1ea0*/  IADD3 R5, PT, PT, R5, UR6, RZ ;  /* 0x0000000605057c10 */ /* 0x000fe4000fffe0ff */
[----:B------:R-:W1:Y:S01]  /*1eb0*/  LDS R31, [R31] ;  /* 0x000000001f1f7984 */ /* 0x000e620000000800 */
[----:B------:R-:W-:Y:S02]  /*1ec0*/  SHF.R.U32.HI R7, RZ, 0x3, R7 ;  /* 0x00000003ff077819 */ /* 0x000fe40000011607 */
[----:B----4-:R-:W-:Y:S01]  /*1ed0*/  LOP3.LUT R34, R30, 0x7, RZ, 0xc0, !PT ;  /* 0x000000071e227812 */ /* 0x010fe200078ec0ff */
[----:B------:R-:W-:Y:S01]  /*1ee0*/  IMAD R5, R4, UR9, R5 ;  /* 0x0000000904057c24 */ /* 0x000fe2000f8e0205 */
[----:B------:R-:W-:Y:S01]  /*1ef0*/  SHF.R.U32.HI R9, RZ, 0x3, R9 ;  /* 0x00000003ff097819 */ /* 0x000fe20000011609 */
[----:B------:R-:W-:Y:S01]  /*1f00*/  IMAD R7, R7, UR9, R8 ;  /* 0x0000000907077c24 */ /* 0x000fe2000f8e0208 */
[----:B------:R-:W-:Y:S01]  /*1f10*/  IADD3 R6, PT, PT, R6, UR6, RZ ;  /* 0x0000000606067c10 */ /* 0x000fe2000fffe0ff */
[----:B------:R-:W-:Y:S01]  /*1f20*/  VIADD R37, R34, UR6 ;  /* 0x0000000622257c36 */ /* 0x000fe20008000000 */
[----:B------:R-:W-:Y:S01]  /*1f30*/  SHF.R.U32.HI R32, RZ, 0x3, R30 ;  /* 0x00000003ff207819 */ /* 0x000fe2000001161e */
[----:B0-----:R-:W-:-:S04]  /*1f40*/  IMAD.WIDE R4, R5, 0x4, R10 ;  /* 0x0000000405047825 */ /* 0x001fc800078e020a */
[----:B------:R-:W-:Y:S02]  /*1f50*/  IMAD R9, R9, UR9, R6 ;  /* 0x0000000909097c24 */ /* 0x000fe4000f8e0206 */
[----:B------:R-:W-:Y:S02]  /*1f60*/  IMAD R37, R32, UR9, R37 ;  /* 0x0000000920257c24 */ /* 0x000fe4000f8e0225 */
[----:B------:R-:W-:-:S04]  /*1f70*/  IMAD.WIDE R6, R7, 0x4, R10 ;  /* 0x0000000407067825 */ /* 0x000fc800078e020a */
[----:B------:R-:W-:-:S04]  /*1f80*/  IMAD.WIDE R8, R9, 0x4, R10 ;  /* 0x0000000409087825 */ /* 0x000fc800078e020a */
[----:B------:R-:W-:Y:S01]  /*1f90*/  IMAD.WIDE R10, R37, 0x4, R10 ;  /* 0x00000004250a7825 */ /* 0x000fe200078e020a */
[----:B--2---:R4:W-:Y:S03]  /*1fa0*/  STG.E desc[UR20][R4.64], R29 ;  /* 0x0000001d04007986 */ /* 0x0049e6000c101914 */
[----:B------:R-:W-:Y:S01]  /*1fb0*/  VIADD R37, R30, UR16 ;  /* 0x000000101e257c36 */ /* 0x000fe20008000000 */
[----:B---3--:R4:W-:Y:S04]  /*1fc0*/  STG.E desc[UR20][R6.64], R35 ;  /* 0x0000002306007986 */ /* 0x0089e8000c101914 */
[----:B-----5:R4:W-:Y:S01]  /*1fd0*/  STG.E desc[UR20][R8.64], R33 ;  /* 0x0000002108007986 */ /* 0x0209e2000c101914 */
[----:B------:R-:W-:-:S03]  /*1fe0*/  ISETP.GE.U32.AND P0, PT, R37, 0x100, PT ;  /* 0x000001002500780c */ /* 0x000fc60003f06070 */
[----:B-1----:R4:W-:Y:S10]  /*1ff0*/  STG.E desc[UR20][R10.64], R31 ;  /* 0x0000001f0a007986 */ /* 0x0029f4000c101914 */
[----:B------:R-:W-:Y:S05]  /*2000*/  @!P0 BRA `(.L_x_3070) ;  /* 0xfffffffc00648947 */ /* 0x000fea000383ffff */
.L_x_3069:
[----:B------:R-:W-:Y:S05]  /*2010*/  BSYNC.RECONVERGENT B0 ;  /* 0x0000000000007941 */ /* 0x000fea0003800200 */
.L_x_3068:
[----:B------:R-:W-:Y:S02]  /*2020*/  USHF.L.U32 UR6, UR17, 0x2, URZ ;  /* 0x0000000211067899 */ /* 0x000fe400080006ff */
[----:B------:R-:W-:-:S04]  /*2030*/  UIADD3 UR8, UPT, UPT, UR17, UR8, URZ ;  /* 0x0000000811087290 */ /* 0x000fc8000fffe0ff */
[----:B------:R-:W-:-:S09]  /*2040*/  UISETP.GE.U32.AND UP0, UPT, UR8, UR6, UPT ;  /* 0x000000060800728c */ /* 0x000fd2000bf06070 */
[----:B------:R-:W-:Y:S05]  /*2050*/  BRA.U !UP0, `(.L_x_3071) ;  /* 0xffffffe908247547 */ /* 0x000fea000b83ffff */
[----:B------:R-:W-:Y:S05]  /*2060*/  EXIT ;  /* 0x000000000000794d */ /* 0x000fea0003800000 */
.L_x_3064:
[----:B------:R-:W-:Y:S01]  /*2070*/  HFMA2 R42, -RZ, RZ, 0, 1.1920928955078125e-07 ;  /* 0x00000002ff2a7431 */ /* 0x000fe200000001ff */
[----:B------:R-:W-:Y:S01]  /*2080*/  BSSY B0, `(.L_x_3072) ;  /* 0x0000006000007945 */ /* 0x000fe20003800000 */
[----:B------:R-:W-:Y:S02]  /*2090*/  IMAD.MOV.U32 R43, RZ, RZ, 0x1c1f ;  /* 0x00001c1fff2b7424 */ /* 0x000fe400078e00ff */
[----:B------:R-:W-:-:S07]  /*20a0*/  IMAD.MOV.U32 R41, RZ, RZ, -0x1 ;  /* 0xffffffffff297424 */ /* 0x000fce00078e00ff */
[----:B------:R-:W-:Y:S05]  /*20b0*/  WARPSYNC.COLLECTIVE R41, `(.L_x_3073) ;  /* 0x0000000029087348 */ /* 0x000fea0003c00000 */
[----:B------:R0:W1:Y:S02]  /*20c0*/  SHFL.DOWN P6, R40, R38, R42, R43 ;  /* 0x0800002a26287389 */ /* 0x00006400000c002b */
[----:B01----:R-:W-:Y:S05]  /*20d0*/  ENDCOLLECTIVE ;  /* 0x000000000000791b */ /* 0x003fea0003800000 */
.L_x_3073:
[----:B------:R-:W-:Y:S05]  /*20e0*/  BSYNC B0 ;  /* 0x0000000000007941 */ /* 0x000fea0003800000 */
.L_x_3072:
[----:B------:R-:W-:Y:S01]  /*20f0*/  MOV R39, R40 ;  /* 0x0000002800277202 */ /* 0x000fe20000000f00 */
[----:B------:R-:W-:Y:S02]  /*2100*/  HFMA2 R43, -RZ, RZ, 0, 0.004024505615234375 ;  /* 0x00001c1fff2b7431 */ /* 0x000fe400000001ff */
[----:B------:R-:W-:Y:S02]  /*2110*/  IMAD.MOV.U32 R42, RZ, RZ, 0x1 ;  /* 0x00000001ff2a7424 */ /* 0x000fe400078e00ff */
[----:B------:R-:W-:Y:S02]  /*2120*/  IMAD.MOV.U32 R41, RZ, RZ, -0x1 ;  /* 0xffffffffff297424 */ /* 0x000fe400078e00ff */
[----:B------:R-:W-:-:S05]  /*2130*/  IMAD.IADD R39, R38, 0x1, R39 ;  /* 0x0000000126277824 */ /* 0x000fca00078e0227 */
[----:B------:R-:W-:-:S07]  /*2140*/  MOV R38, R39 ;  /* 0x0000002700267202 */ /* 0x000fce0000000f00 */
[----:B------:R-:W-:Y:S05]  /*2150*/  WARPSYNC.COLLECTIVE R41, `(.L_x_3074) ;  /* 0x0000000029087348 */ /* 0x000fea0003c00000 */
[----:B------:R0:W1:Y:S02]  /*2160*/  SHFL.DOWN P6, R40, R38, R42, R43 ;  /* 0x0800002a26287389 */ /* 0x00006400000c002b */
[----:B01----:R-:W-:Y:S05]  /*2170*/  ENDCOLLECTIVE ;  /* 0x000000000000791b */ /* 0x003fea0003800000 */
.L_x_3074:
[----:B------:R-:W-:Y:S05]  /*2180*/  BRA `(.L_x_3075) ;  /* 0xfffffff8000c7947 */ /* 0x000fea000383ffff */
        .weak           $__internal_34_$__cuda_sm20_div_u16
        .type           $__internal_34_$__cuda_sm20_div_u16,@function
        .size           $__internal_34_$__cuda_sm20_div_u16,(.L_x_57985 - $__internal_34_$__cuda_sm20_div_u16)
$__internal_34_$__cuda_sm20_div_u16:
[----:B------:R-:W0:Y:S01]  /*2190*/  I2F.U16 R4, R11 ;  /* 0x0000000b00047306 */ /* 0x000e220000101000 */
[----:B------:R-:W-:Y:S02]  /*21a0*/  MOV R6, 0x4b800000 ;  /* 0x4b80000000067802 */ /* 0x000fe40000000f00 */
        /* <DEDUP_REMOVED lines=16> */
[----:B------:R-:W-:Y:S06]  /*22b0*/  RET.REL.NODEC R6 `(_Z9cuda_gemmIiLi256ELi4ELi1ELi512ELi64ELi64ELi32ELi0ELi1EEviiiPT_S1_S1_ii) ;  /* 0xffffffdc06507950 */ /* 0x000fec0003c3ffff */
.L_x_3076:
        /* <DEDUP_REMOVED lines=12> */
.L_x_57985:


//--------------------- .text._Z9cuda_gemmIiLi256ELi4ELi1ELi512ELi64ELi64ELi32ELi0ELi0EEviiiPT_S1_S1_ii --------------------------
	.section	.text._Z9cuda_gemmIiLi256ELi4ELi1ELi512ELi64ELi64ELi32ELi0ELi0EEviiiPT_S1_S1_ii,"ax",@progbits
	.align	128
        .global         _Z9cuda_gemmIiLi256ELi4ELi1ELi512ELi64ELi64ELi32ELi0ELi0EEviiiPT_S1_S1_ii
        .type           _Z9cuda_gemmIiLi256ELi4ELi1ELi512ELi64ELi64ELi32ELi0ELi0EEviiiPT_S1_S1_ii,@function
        .size           _Z9cuda_gemmIiLi256ELi4ELi1ELi512ELi64ELi64ELi32ELi0ELi0EEviiiPT_S1_S1_ii,(.L_x_57986 - _Z9cuda_gemmIiLi256ELi4ELi1ELi512ELi64ELi64ELi32ELi0ELi0EEviiiPT_S1_S1_ii)
        .other          _Z9cuda_gemmIiLi256ELi4ELi1ELi512ELi64ELi64ELi32ELi0ELi0EEviiiPT_S1_S1_ii,@"STO_CUDA_ENTRY STV_DEFAULT"
_Z9cuda_gemmIiLi256ELi4ELi1ELi512ELi64ELi64ELi32ELi0ELi0EEviiiPT_S1_S1_ii:
.text._Z9cuda_gemmIiLi256ELi4ELi1ELi512ELi64ELi64ELi32ELi0ELi0EEviiiPT_S1_S1_ii:
        /* <DEDUP_REMOVED lines=41> */
.L_x_3077:
[----:B------:R-:W0:Y:S02]  /*0290*/  S2UR UR10, SR_CTAID.X ;  /* 0x00000000000a79c3 */ /* 0x000e240000002500 */
[----:B0-----:R-:W-:Y:S02]  /*02a0*/  USHF.R.U32.HI UR7, URZ, 0x6, UR10 ;  /* 0x00000006ff077899 */ /* 0x001fe4000801160a */
[----:B------:R-:W-:-:S12]  /*02b0*/  ULOP3.LUT UR10, UR10, 0x3f, URZ, 0xc0, !UPT ;  /* 0x0000003f0a0a7892 */ /* 0x000fd8000f8ec0ff */
.L_x_3078:
[----:B------:R-:W-:Y:S01]  /*02c0*/  IMAD.U32 R0, RZ, RZ, UR11 ;  /* 0x0000000bff007e24 */ /* 0x000fe2000f8e00ff */
[----:B------:R-:W-:Y:S01]  /*02d0*/  UMOV UR4, URZ ;  /* 0x000000ff00047c82 */ /* 0x000fe20008000000 */
[----:B------:R-:W0:Y:S01]  /*02e0*/  S2R R27, SR_TID.X ;  /* 0x00000000001b7919 */ /* 0x000e220000002100 */
[----:B------:R-:W1:Y:S01]  /*02f0*/  LDCU UR15, c[0x0][0x360] ;  /* 0x00006c00ff0f77ac */ /* 0x000e620008000800 */
[----:B------:R-:W2:Y:S01]  /*0300*/  LDC R6, c[0x0][0x374] ;  /* 0x0000dd00ff067b82 */ /* 0x000ea20000000800 */
[----:B------:R-:W-:-:S04]  /*0310*/  IABS R0, R0 ;  /* 0x0000000000007213 */ /* 0x000fc80000000000 */
[----:B------:R-:W-:-:S03]  /*0320*/  R2UR UR8, R0 ;  /* 0x00000000000872ca */ /* 0x000fc600000e0000 */
[----:B------:R-:W3:Y:S10]  /*0330*/  S2UR UR13, SR_CTAID.Y ;  /* 0x00000000000d79c3 */ /* 0x000ef40000002600 */
        /* <DEDUP_REMOVED lines=30> */
[----:B------:R-:W5:Y:S08]  /*0520*/  I2F.U32.RP R0, UR6 ;  /* 0x0000000600007d06 */ /* 0x000f700008209000 */
[----:B----4-:R-:W-:Y:S08]  /*0530*/  MUFU.RCP R5, R5 ;  /* 0x0000000500057308 */ /* 0x010ff00000001000 */
[----:B-----5:R-:W4:Y:S02]  /*0540*/  MUFU.RCP R0, R0 ;  /* 0x0000000000007308 */ /* 0x020f240000001000 */
[----:B----4-:R-:W-:-:S06]  /*0550*/  VIADD R2, R0, 0xffffffe ;  /* 0x0ffffffe00027836 */ /* 0x010fcc0000000000 */
[----:B------:R4:W5:Y:S02]  /*0560*/  F2I.FTZ.U32.TRUNC.NTZ R3, R2 ;  /* 0x0000000200037305 */ /* 0x000964000021f000 */
[----:B----4-:R-:W-:Y:S02]  /*0570*/  IMAD.MOV.U32 R2, RZ, RZ, RZ ;  /* 0x000000ffff027224 */ /* 0x010fe400078e00ff */
[----:B-----5:R-:W-:-:S04]  /*0580*/  IMAD R7, R7, R3, RZ ;  /* 0x0000000307077224 */ /* 0x020fc800078e02ff */
[----:B------:R-:W-:-:S04]  /*0590*/  IMAD.HI.U32 R4, R3, R7, R2 ;  /* 0x0000000703047227 */ /* 0x000fc800078e0002 */
[----:B------:R-:W-:Y:S02]  /*05a0*/  VIADD R2, R5, 0xffffffe ;  /* 0x0ffffffe05027836 */ /* 0x000fe40000000000 */
[----:B0-----:R-:W-:Y:S02]  /*05b0*/  IMAD.HI.U32 R26, R4, R27, RZ ;  /* 0x0000001b041a7227 */ /* 0x001fe400078e00ff */
[----:B------:R0:W4:Y:S02]  /*05c0*/  F2I.FTZ.U32.TRUNC.NTZ R3, R2 ;  /* 0x0000000200037305 */ /* 0x000124000021f000 */
[----:B------:R-:W-:Y:S01]  /*05d0*/  IMAD.U32 R7, RZ, RZ, UR4 ;  /* 0x00000004ff077e24 */ /* 0x000fe2000f8e00ff */
[----:B------:R-:W-:-:S05]  /*05e0*/  IADD3 R0, PT, PT, -R26, RZ, RZ ;  /* 0x000000ff1a007210 */ /* 0x000fca0007ffe1ff */
[----:B------:R-:W-:Y:S02]  /*05f0*/  IMAD R0, R0, UR6, R27 ;  /* 0x0000000600007c24 */ /* 0x000fe4000f8e021b */
[----:B0-----:R-:W-:-:S03]  /*0600*/  IMAD.MOV.U32 R2, RZ, RZ, RZ ;  /* 0x000000ffff027224 */ /* 0x001fc600078e00ff */
[----:B------:R-:W-:Y:S01]  /*0610*/  ISETP.GE.U32.AND P0, PT, R0, UR6, PT ;  /* 0x0000000600007c0c */ /* 0x000fe2000bf06070 */
[----:B----4-:R-:W-:-:S04]  /*0620*/  IMAD.MOV R5, RZ, RZ, -R3 ;  /* 0x000000ffff057224 */ /* 0x010fc800078e0a03 */
[----:B------:R-:W-:-:S04]  /*0630*/  IMAD R5, R5, UR17, RZ ;  /* 0x0000001105057c24 */ /* 0x000fc8000f8e02ff */
[----:B------:R-:W-:-:S04]  /*0640*/  IMAD.HI.U32 R2, R3, R5, R2 ;  /* 0x0000000503027227 */ /* 0x000fc800078e0002 */
[----:B------:R-:W-:Y:S02]  /*0650*/  @P0 VIADD R0, R0, -UR6 ;  /* 0x8000000600000c36 */ /* 0x000fe40008000000 */
[----:B------:R-:W-:Y:S01]  /*0660*/  @P0 VIADD R26, R26, 0x1 ;  /* 0x000000011a1a0836 */ /* 0x000fe20000000000 */
[----:B------:R-:W-:Y:S02]  /*0670*/  PLOP3.LUT P0, PT, PT, PT, UP1, 0x80, 0x8 ;  /* 0x000000000008781c */ /* 0x000fe40003f0f018 */
[----:B------:R-:W-:Y:S01]  /*0680*/  ISETP.GE.U32.AND P1, PT, R0, UR6, PT ;  /* 0x0000000600007c0c */ /* 0x000fe2000bf26070 */
[----:B--2---:R-:W-:-:S05]  /*0690*/  IMAD.SHL.U32 R0, R6, 0x4, RZ ;  /* 0x0000000406007824 */ /* 0x004fca00078e00ff */
[----:B---3--:R-:W-:-:S07]  /*06a0*/  ISETP.LE.U32.AND P2, PT, R0, UR13, PT ;  /* 0x0000000d00007c0c */ /* 0x008fce000bf43070 */
[----:B------:R-:W-:-:S04]  /*06b0*/  @P1 IADD3 R26, PT, PT, R26, 0x1, RZ ;  /* 0x000000011a1a1810 */ /* 0x000fc80007ffe0ff */
[----:B------:R-:W-:-:S05]  /*06c0*/  SEL R26, R7, R26, !P0 ;  /* 0x0000001a071a7207 */ /* 0x000fca0004000000 */
[----:B------:R-:W-:Y:S01]  /*06d0*/  IMAD.MOV R0, RZ, RZ, -R26 ;  /* 0x000000ffff007224 */ /* 0x000fe200078e0a1a */
[----:B-1----:R-:W-:Y:S06]  /*06e0*/  @P2 EXIT ;  /* 0x000000000000294d */ /* 0x002fec0003800000 */
[----:B------:R-:W-:Y:S01]  /*06f0*/  IMAD R0, R0, UR6, R27 ;  /* 0x0000000600007c24 */ /* 0x000fe2000f8e021b */
[----:B------:R-:W-:Y:S01]  /*0700*/  R2UR UR8, R4 ;  /* 0x00000000040872ca */ /* 0x000fe200000e0000 */
[C---:B------:R-:W-:Y:S01]  /*0710*/  IMAD.HI.U32 R3, R2.reuse, R27, RZ ;  /* 0x0000001b02037227 */ /* 0x040fe200078e00ff */
[----:B------:R-:W-:Y:S01]  /*0720*/  ISETP.NE.U32.AND P2, PT, RZ, UR17, PT ;  /* 0x00000011ff007c0c */ /* 0x000fe2000bf45070 */
[----:B------:R-:W-:Y:S01]  /*0730*/  ULEA.HI UR12, UR12, UR12, URZ, 0x1 ;  /* 0x0000000c0c0c7291 */ /* 0x000fe2000f8f08ff */
[----:B------:R-:W-:Y:S01]  /*0740*/  LOP3.LUT R25, RZ, UR17, RZ, 0x33, !PT ;  /* 0x00000011ff197c12 */ /* 0x000fe2000f8e33ff */
[----:B------:R-:W-:Y:S01]  /*0750*/  IMAD.HI.U32 R2, R2, R0, RZ ;  /* 0x0000000002027227 */ /* 0x000fe200078e00ff */
[----:B------:R-:W-:Y:S01]  /*0760*/  LOP3.LUT R23, R27, 0x1f, RZ, 0xc0, !PT ;  /* 0x0000001f1b177812 */ /* 0x000fe200078ec0ff */
[----:B------:R-:W-:Y:S01]  /*0770*/  USHF.R.S32.HI UR12, URZ, 0x1, UR12 ;  /* 0x00000001ff0c7899 */ /* 0x000fe2000801140c */
[----:B------:R-:W-:Y:S01]  /*0780*/  MOV R7, 0xa30 ;  /* 0x00000a3000077802 */ /* 0x000fe20000000f00 */
[----:B------:R-:W-:Y:S01]  /*0790*/  IMAD.MOV R6, RZ, RZ, -R3 ;  /* 0x000000ffff067224 */ /* 0x000fe200078e0a03 */
[----:B------:R-:W-:Y:S01]  /*07a0*/  UISETP.LT.U32.AND UP4, UPT, UR11, 0x10, UPT ;  /* 0x000000100b00788c */ /* 0x000fe2000bf81070 */
[----:B------:R-:W-:Y:S01]  /*07b0*/  IMAD.MOV R3, RZ, RZ, -R2 ;  /* 0x000000ffff037224 */ /* 0x000fe200078e0a02 */
[----:B------:R-:W-:Y:S01]  /*07c0*/  UIMAD UR12, UR12, UR7, URZ ;  /* 0x000000070c0c72a4 */ /* 0x000fe2000f8e02ff */
[----:B------:R-:W-:Y:S01]  /*07d0*/  IMAD R4, R6, UR17, R27 ;  /* 0x0000001106047c24 */ /* 0x000fe2000f8e021b */
[----:B------:R-:W-:Y:S01]  /*07e0*/  UIMAD.WIDE.U32 UR8, UR8, UR15, URZ ;  /* 0x0000000f080872a5 */ /* 0x000fe2000f8e00ff */
[----:B------:R-:W-:Y:S01]  /*07f0*/  IMAD R0, R3, UR17, R0 ;  /* 0x0000001103007c24 */ /* 0x000fe2000f8e0200 */
[----:B------:R-:W-:-:S02]  /*0800*/  USHF.L.U32 UR18, UR10, 0x9, URZ ;  /* 0x000000090a127899 */ /* 0x000fc400080006ff */
[----:B------:R-:W-:Y:S01]  /*0810*/  ISETP.GE.U32.AND P1, PT, R4, UR17, PT ;  /* 0x0000001104007c0c */ /* 0x000fe2000bf26070 */
[----:B------:R-:W-:Y:S01]  /*0820*/  UIADD3 UR8, UPT, UPT, -UR9, URZ, URZ ;  /* 0x000000ff09087290 */ /* 0x000fe2000fffe1ff */
[----:B------:R-:W-:Y:S01]  /*0830*/  ISETP.GE.U32.AND P0, PT, R0, UR17, PT ;  /* 0x0000001100007c0c */ /* 0x000fe2000bf06070 */
[----:B------:R-:W-:Y:S02]  /*0840*/  ULOP3.LUT UR16, UR15, 0xffff, URZ, 0xc0, !UPT ;  /* 0x0000ffff0f107892 */ /* 0x000fe4000f8ec0ff */
[----:B------:R-:W-:Y:S02]  /*0850*/  UIMAD UR8, UR6, UR8, UR15 ;  /* 0x00000008060872a4 */ /* 0x000fe4000f8e020f */
[----:B------:R-:W-:Y:S02]  /*0860*/  USEL UR11, UR11, 0x10, UP4 ;  /* 0x000000100b0b7887 */ /* 0x000fe4000a000000 */
[----:B------:R-:W-:-:S04]  /*0870*/  UISETP.GE.U32.AND UP2, UPT, UR8, UR6, UPT ;  /* 0x000000060800728c */ /* 0x000fc8000bf46070 */
[----:B------:R-:W-:Y:S02]  /*0880*/  @P1 VIADD R4, R4, -UR17 ;  /* 0x8000001104041c36 */ /* 0x000fe40008000000 */
[----:B------:R-:W-:Y:S01]  /*0890*/  @P0 VIADD R0, R0, -UR17 ;  /* 0x8000001100000c36 */ /* 0x000fe20008000000 */
[----:B------:R-:W-:Y:S02]  /*08a0*/  @P0 IADD3 R2, PT, PT, R2, 0x1, RZ ;  /* 0x0000000102020810 */ /* 0x000fe40007ffe0ff */
[----:B------:R-:W-:Y:S02]  /*08b0*/  ISETP.GE.U32.AND P3, PT, R4, UR17, PT ;  /* 0x0000001104007c0c */ /* 0x000fe4000bf66070 */
[----:B------:R-:W-:Y:S01]  /*08c0*/  ISETP.GE.U32.AND P1, PT, R0, UR17, PT ;  /* 0x0000001100007c0c */ /* 0x000fe2000bf26070 */
[----:B------:R-:W-:Y:S01]  /*08d0*/  @UP2 UIADD3 UR8, UPT, UPT, -UR6, UR8, URZ ;  /* 0x0000000806082290 */ /* 0x000fe2000fffe1ff */
[----:B------:R-:W-:Y:S01]  /*08e0*/  VIADD R0, R27, UR15 ;  /* 0x0000000f1b007c36 */ /* 0x000fe20008000000 */
[----:B------:R-:W-:-:S02]  /*08f0*/  @UP2 UIADD3 UR9, UPT, UPT, UR9, 0x1, URZ ;  /* 0x0000000109092890 */ /* 0x000fc4000fffe0ff */
[----:B------:R-:W-:-:S06]  /*0900*/  UISETP.GE.U32.AND UP3, UPT, UR8, UR6, UPT ;  /* 0x000000060800728c */ /* 0x000fcc000bf66070 */
[----:B------:R-:W-:Y:S02]  /*0910*/  @P3 VIADD R4, R4, -UR17 ;  /* 0x8000001104043c36 */ /* 0x000fe40008000000 */
[----:B------:R-:W-:-:S03]  /*0920*/  @P1 VIADD R2, R2, 0x1 ;  /* 0x0000000102021836 */ /* 0x000fc60000000000 */
[C---:B------:R-:W-:Y:S01]  /*0930*/  SEL R24, R25.reuse, R4, !P2 ;  /* 0x0000000419187207 */ /* 0x040fe20005000000 */
[----:B------:R-:W-:Y:S01]  /*0940*/  IMAD.U32 R4, RZ, RZ, UR7 ;  /* 0x00000007ff047e24 */ /* 0x000fe2000f8e00ff */
[----:B------:R-:W-:Y:S01]  /*0950*/  SEL R25, R25, R2, !P2 ;  /* 0x0000000219197207 */ /* 0x000fe20005000000 */
[----:B------:R-:W-:Y:S01]  /*0960*/  IMAD.MOV R2, RZ, RZ, -R0 ;  /* 0x000000ffff027224 */ /* 0x000fe200078e0a00 */
[----:B------:R-:W-:Y:S01]  /*0970*/  @UP3 UIADD3 UR9, UPT, UPT, UR9, 0x1, URZ ;  /* 0x0000000109093890 */ /* 0x000fe2000fffe0ff */
[----:B------:R-:W-:Y:S01]  /*0980*/  SHF.L.U32 R24, R24, 0x4, RZ ;  /* 0x0000000418187819 */ /* 0x000fe200000006ff */
[----:B------:R-:W-:Y:S01]  /*0990*/  IMAD R23, R4, 0x20, R23 ;  /* 0x0000002004177824 */ /* 0x000fe200078e0217 */
[----:B------:R-:W-:Y:S01]  /*09a0*/  LOP3.LUT R3, R25, 0xf, RZ, 0xc0, !PT ;  /* 0x0000000f19037812 */ /* 0x000fe200078ec0ff */
[----:B------:R-:W-:Y:S01]  /*09b0*/  USEL UR8, UR4, UR9, !UP1 ;  /* 0x0000000904087287 */ /* 0x000fe2000c800000 */
[----:B------:R-:W-:Y:S01]  /*09c0*/  PRMT R2, R2, 0x7710, RZ ;  /* 0x0000771002027816 */ /* 0x000fe200000000ff */
[----:B------:R-:W-:Y:S01]  /*09d0*/  UIMAD UR7, UR5, UR10, UR12 ;  /* 0x0000000a050772a4 */ /* 0x000fe2000f8e020c */
[----:B------:R-:W-:Y:S01]  /*09e0*/  LOP3.LUT R22, R3, R24, RZ, 0xfc, !PT ;  /* 0x0000001803167212 */ /* 0x000fe200078efcff */
[----:B------:R-:W-:-:S02]  /*09f0*/  UMOV UR9, UR13 ;  /* 0x0000000d00097c82 */ /* 0x000fc40008000000 */
[----:B------:R-:W-:-:S05]  /*0a00*/  VIADD R2, R2, 0x1ff ;  /* 0x000001ff02027836 */ /* 0x000fca0000000000 */
[----:B------:R-:W-:-:S07]  /*0a10*/  LOP3.LUT R2, R2, 0xffff, RZ, 0xc0, !PT ;  /* 0x0000ffff02027812 */ /* 0x000fce00078ec0ff */
[----:B------:R-:W-:Y:S05]  /*0a20*/  CALL.REL.NOINC `($__internal_35_$__cuda_sm20_div_u16) ;  /* 0x0000005000487944 */ /* 0x000fea0003c00000 */
        /* <DEDUP_REMOVED lines=11> */
[----:B------:R-:W-:Y:S01]  /*0ae0*/  LOP3.LUT R20, R19, 0x3, RZ, 0xc0, !PT ;  /* 0x0000000313147812 */ /* 0x000fe200078ec0ff */
[----:B0-----:R-:W0:Y:S01]  /*0af0*/  MUFU.RCP R2, R2 ;  /* 0x0000000200027308 */ /* 0x001e220000001000 */
[----:B-1----:R-:W-:-:S04]  /*0b00*/  UISETP.LT.AND UP1, UPT, UR12, 0x20, UPT ;  /* 0x000000200c00788c */ /* 0x002fc8000bf21270 */
[----:B------:R-:W-:Y:S01]  /*0b10*/  USEL UR10, UR12, 0x20, UP1 ;  /* 0x000000200c0a7887 */ /* 0x000fe20008800000 */
[----:B0-----:R-:W-:Y:S02]  /*0b20*/  VIADD R4, R2, 0xffffffe ;  /* 0x0ffffffe02047836 */ /* 0x001fe40000000000 */
[C---:B------:R-:W-:Y:S02]  /*0b30*/  VIADD R2, R3.reuse, 0x2 ;  /* 0x0000000203027836 */ /* 0x040fe40000000000 */
[----:B------:R0:W1:Y:S03]  /*0b40*/  F2I.FTZ.U32.TRUNC.NTZ R5, R4 ;  /* 0x0000000400057305 */ /* 0x000066000021f000 */
[----:B------:R-:W-:Y:S01]  /*0b50*/  ISETP.GE.U32.AND P6, PT, R2, UR11, PT ;  /* 0x0000000b02007c0c */ /* 0x000fe2000bfc6070 */
[----:B------:R-:W-:Y:S02]  /*0b60*/  VIADD R2, R3, 0x4 ;  /* 0x0000000403027836 */ /* 0x000fe40000000000 */
[----:B0-----:R-:W-:-:S02]  /*0b70*/  IMAD.MOV.U32 R4, RZ, RZ, RZ ;  /* 0x000000ffff047224 */ /* 0x001fc400078e00ff */
[----:B-1----:R-:W-:-:S04]  /*0b80*/  IMAD.MOV R9, RZ, RZ, -R5 ;  /* 0x000000ffff097224 */ /* 0x002fc800078e0a05 */
[----:B------:R-:W-:-:S04]  /*0b90*/  IMAD R9, R9, UR15, RZ ;  /* 0x0000000f09097c24 */ /* 0x000fc8000f8e02ff */
[----:B------:R-:W-:-:S04]  /*0ba0*/  IMAD.HI.U32 R6, R5, R9, R4 ;  /* 0x0000000905067227 */ /* 0x000fc800078e0004 */
[----:B------:R-:W-:Y:S02]  /*0bb0*/  VIADD R4, R3, 0x5 ;  /* 0x0000000503047836 */ /* 0x000fe40000000000 */
[----:B------:R-:W-:-:S03]  /*0bc0*/  IMAD.HI.U32 R6, R6, R7, RZ ;  /* 0x0000000706067227 */ /* 0x000fc600078e00ff */
[----:B------:R-:W-:Y:S01]  /*0bd0*/  ISETP.GE.U32.AND P2, PT, R4, UR11, PT ;  /* 0x0000000b04007c0c */ /* 0x000fe2000bf46070 */
[----:B------:R-:W-:-:S03]  /*0be0*/  IMAD.MOV R0, RZ, RZ, -R6 ;  /* 0x000000ffff007224 */ /* 0x000fc600078e0a06 */
[----:B------:R-:W-:Y:S01]  /*0bf0*/  SEL R13, R43, RZ, P2 ;  /* 0x000000ff2b0d7207 */ /* 0x000fe20001000000 */
[----:B------:R-:W-:Y:S01]  /*0c00*/  IMAD R7, R0, UR15, R7 ;  /* 0x0000000f00077c24 */ /* 0x000fe2000f8e0207 */
[----:B------:R-:W-:-:S03]  /*0c10*/  IADD3 R0, PT, PT, R3, 0x1, RZ ;  /* 0x0000000103007810 */ /* 0x000fc60007ffe0ff */
[----:B------:R-:W-:Y:S01]  /*0c20*/  IMAD.IADD R13, R22, 0x1, -R13 ;  /* 0x00000001160d7824 */ /* 0x000fe200078e0a0d */
        /* <DEDUP_REMOVED lines=9> */
[----:B------:R-:W-:Y:S01]  /*0cc0*/  @P1 VIADD R6, R6, 0x1 ;  /* 0x0000000106061836 */ /* 0x000fe20000000000 */
[----:B------:R-:W-:Y:S01]  /*0cd0*/  ISETP.GE.U32.AND P1, PT, R2, UR11, PT ;  /* 0x0000000b02007c0c */ /* 0x000fe2000bf26070 */
[----:B------:R-:W-:Y:S01]  /*0ce0*/  VIADD R2, R3, 0x7 ;  /* 0x0000000703027836 */ /* 0x000fe20000000000 */
[----:B------:R-:W-:Y:S01]  /*0cf0*/  ISETP.GE.U32.AND P4, PT, R7, UR15, PT ;  /* 0x0000000f07007c0c */ /* 0x000fe2000bf86070 */
[----:B------:R-:W-:Y:S01]  /*0d00*/  IMAD.IADD R15, R22, 0x1, -R15 ;  /* 0x00000001160f7824 */ /* 0x000fe200078e0a0f */
[----:B------:R-:W-:-:S02]  /*0d10*/  SEL R7, R43, RZ, P6 ;  /* 0x000000ff2b077207 */ /* 0x000fc40003000000 */
[----:B------:R-:W-:Y:S02]  /*0d20*/  SEL R9, R43, RZ, P1 ;  /* 0x000000ff2b097207 */ /* 0x000fe40000800000 */
[----:B------:R-:W-:-:S03]  /*0d30*/  IADD3 R16, PT, PT, R22, -R7, RZ ;  /* 0x8000000716107210 */ /* 0x000fc60007ffe0ff */
[----:B------:R-:W-:-:S04]  /*0d40*/  IMAD.IADD R14, R22, 0x1, -R9 ;  /* 0x00000001160e7824 */ /* 0x000fc800078e0a09 */
[----:B------:R-:W-:Y:S02]  /*0d50*/  @P4 IADD3 R6, PT, PT, R6, 0x1, RZ ;  /* 0x0000000106064810 */ /* 0x000fe40007ffe0ff */
[----:B------:R-:W-:Y:S02]  /*0d60*/  ISETP.GE.U32.AND P4, PT, R3, UR13, PT ;  /* 0x0000000d03007c0c */ /* 0x000fe4000bf86070 */
[----:B------:R-:W-:Y:S02]  /*0d70*/  @!P3 LOP3.LUT R6, RZ, UR15, RZ, 0x33, !PT ;  /* 0x0000000fff06bc12 */ /* 0x000fe4000f8e33ff */
[----:B------:R-:W-:Y:S02]  /*0d80*/  SEL R5, R43, RZ, P4 ;  /* 0x000000ff2b057207 */ /* 0x000fe40002000000 */
[----:B------:R-:W-:Y:S01]  /*0d90*/  ISETP.GE.U32.AND P4, PT, R2, UR11, PT ;  /* 0x0000000b02007c0c */ /* 0x000fe2000bf86070 */
[C---:B------:R-:W-:Y:S01]  /*0da0*/  VIADD R2, R3.reuse, 0x9 ;  /* 0x0000000903027836 */ /* 0x040fe20000000000 */
[----:B------:R-:W-:Y:S01]  /*0db0*/  ISETP.GE.U32.AND P3, PT, R0, UR11, PT ;  /* 0x0000000b00007c0c */ /* 0x000fe2000bf66070 */
[----:B------:R-:W-:-:S02]  /*0dc0*/  VIADD R0, R3, 0x8 ;  /* 0x0000000803007836 */ /* 0x000fc40000000000 */
[----:B------:R-:W-:Y:S01]  /*0dd0*/  IMAD.IADD R21, R21, 0x1, R6 ;  /* 0x0000000115157824 */ /* 0x000fe200078e0206 */
[----:B------:R-:W-:Y:S01]  /*0de0*/  ISETP.GE.U32.AND P6, PT, R2, UR11, PT ;  /* 0x0000000b02007c0c */ /* 0x000fe2000bfc6070 */
[C---:B------:R-:W-:Y:S01]  /*0df0*/  VIADD R2, R3.reuse, 0xb ;  /* 0x0000000b03027836 */ /* 0x040fe20000000000 */
[----:B------:R-:W-:Y:S01]  /*0e00*/  ISETP.GE.U32.AND P5, PT, R0, UR11, PT ;  /* 0x0000000b00007c0c */ /* 0x000fe2000bfa6070 */
[----:B------:R-:W-:Y:S01]  /*0e10*/  VIADD R0, R3, 0xa ;  /* 0x0000000a03007836 */ /* 0x000fe20000000000 */
[----:B------:R-:W-:Y:S01]  /*0e20*/  SEL R11, R43, RZ, P3 ;  /* 0x000000ff2b0b7207 */ /* 0x000fe20001800000 */
[----:B------:R-:W-:Y:S01]  /*0e30*/  IMAD.IADD R18, R22, 0x1, -R5 ;  /* 0x0000000116127824 */ /* 0x000fe200078e0a05 */
[----:B------:R-:W-:Y:S01]  /*0e40*/  ISETP.GE.U32.AND P1, PT, R2, UR11, PT ;  /* 0x0000000b02007c0c */ /* 0x000fe2000bf26070 */
[C---:B------:R-:W-:Y:S01]  /*0e50*/  VIADD R2, R3.reuse, 0xd ;  /* 0x0000000d03027836 */ /* 0x040fe20000000000 */
[----:B------:R-:W-:Y:S01]  /*0e60*/  ISETP.GE.U32.AND P0, PT, R0, UR11, PT ;  /* 0x0000000b00007c0c */ /* 0x000fe2000bf06070 */
[----:B------:R-:W-:Y:S01]  /*0e70*/  IMAD.IADD R12, R22, 0x1, -R11 ;  /* 0x00000001160c7824 */ /* 0x000fe200078e0a0b */
[----:B------:R-:W-:-:S02]  /*0e80*/  IADD3 R0, PT, PT, R3, 0xc, RZ ;  /* 0x0000000c03007810 */ /* 0x000fc40007ffe0ff */
[----:B------:R-:W-:Y:S01]  /*0e90*/  ISETP.GE.U32.AND P3, PT, R2, UR11, PT ;  /* 0x0000000b02007c0c */ /* 0x000fe2000bf66070 */
[C---:B------:R-:W-:Y:S01]  /*0ea0*/  VIADD R2, R3.reuse, 0xe ;  /* 0x0000000e03027836 */ /* 0x040fe20000000000 */
[----:B------:R-:W-:Y:S01]  /*0eb0*/  ISETP.GE.U32.AND P2, PT, R0, UR11, PT ;  /* 0x0000000b00007c0c */ /* 0x000fe2000bf46070 */
[----:B------:R-:W-:Y:S01]  /*0ec0*/  VIADD R0, R3, 0xf ;  /* 0x0000000f03007836 */ /* 0x000fe20000000000 */
[C---:B------:R-:W-:Y:S02]  /*0ed0*/  SEL R3, R43.reuse, RZ, P4 ;  /* 0x000000ff2b037207 */ /* 0x040fe40002000000 */
[----:B------:R-:W-:Y:S02]  /*0ee0*/  ISETP.GE.U32.AND P4, PT, R2, UR11, PT ;  /* 0x0000000b02007c0c */ /* 0x000fe4000bf86070 */
[C---:B------:R-:W-:Y:S01]  /*0ef0*/  SEL R29, R43.reuse, RZ, P5 ;  /* 0x000000ff2b1d7207 */ /* 0x040fe20002800000 */
[----:B------:R-:W-:Y:S01]  /*0f00*/  IMAD.IADD R11, R22, 0x1, -R3 ;  /* 0x00000001160b7824 */ /* 0x000fe200078e0a03 */
[----:B------:R-:W-:Y:S01]  /*0f10*/  ISETP.GE.U32.AND P5, PT, R0, UR11, PT ;  /* 0x0000000b00007c0c */ /* 0x000fe2000bfa6070 */
[----:B------:R-:W-:Y:S01]  /*0f20*/  UMOV UR11, 0xffffff00 ;  /* 0xffffff00000b7882 */ /* 0x000fe20000000000 */
[C---:B------:R-:W-:Y:S01]  /*0f30*/  SEL R31, R43.reuse, RZ, P6 ;  /* 0x000000ff2b1f7207 */ /* 0x040fe20003000000 */
[----:B------:R-:W-:Y:S01]  /*0f40*/  IMAD.IADD R10, R22, 0x1, -R29 ;  /* 0x00000001160a7824 */ /* 0x000fe200078e0a1d */
[C---:B------:R-:W-:Y:S01]  /*0f50*/  SEL R33, R43.reuse, RZ, P0 ;  /* 0x000000ff2b217207 */ /* 0x040fe20000000000 */
[----:B------:R-:W-:Y:S01]  /*0f60*/  UIMAD UR11, UR20, UR11, 0x201f ;  /* 0x0000201f140b74a4 */ /* 0x000fe2000f8e020b */
[----:B------:R-:W-:-:S02]  /*0f70*/  SEL R35, R43, RZ, P1 ;  /* 0x000000ff2b237207 */ /* 0x000fc40000800000 */
        /* <DEDUP_REMOVED lines=9> */
[C---:B------:R-:W-:Y:S02]  /*1010*/  IMAD.IADD R4, R22.reuse, 0x1, -R41 ;  /* 0x0000000116047824 */ /* 0x040fe400078e0a29 */
[----:B--2---:R-:W-:-:S07]  /*1020*/  IMAD.IADD R3, R22, 0x1, -R43 ;  /* 0x0000000116037824 */ /* 0x004fce00078e0a2b */
.L_x_3160:
[----:B------:R-:W-:Y:S01]  /*1030*/  ISETP.NE.AND P1, PT, R20, 0x2, PT ;  /* 0x000000021400780c */ /* 0x000fe20003f25270 */
[----:B------:R-:W-:Y:S01]  /*1040*/  BSSY.RECONVERGENT B0, `(.L_x_3079) ;  /* 0x0000026000007945 */ /* 0x000fe20003800200 */
[----:B------:R-:W-:Y:S01]  /*1050*/  LOP3.LUT R2, R21, 0x3, RZ, 0xc0, !PT ;  /* 0x0000000315027812 */ /* 0x000fe200078ec0ff */
[----:B------:R-:W-:Y:S01]  /*1060*/  IMAD.MOV.U32 R53, RZ, RZ, R27 ;  /* 0x000000ffff357224 */ /* 0x000fe200078e001b */
[----:B------:R-:W-:Y:S02]  /*1070*/  LOP3.LUT R0, R19, 0xffff, RZ, 0xc0, !PT ;  /* 0x0000ffff13007812 */ /* 0x000fe400078ec0ff */
[----:B------:R-:W-:Y:S02]  /*1080*/  ISETP.NE.AND P2, PT, R2, 0x3, PT ;  /* 0x000000030200780c */ /* 0x000fe40003f45270 */
[----:B------:R-:W-:Y:S02]  /*1090*/  ISETP.GE.U32.AND P0, PT, R0, 0x2, PT ;  /* 0x000000020000780c */ /* 0x000fe40003f06070 */
[----:B------:R-:W-:-:S02]  /*10a0*/  ISETP.GE.U32.AND P5, PT, R21, 0x3, PT ;  /* 0x000000031500780c */ /* 0x000fc40003fa6070 */
[----:B------:R-:W-:Y:S02]  /*10b0*/  IADD3 R0, PT, PT, R27, UR15, RZ ;  /* 0x0000000f1b007c10 */ /* 0x000fe4000fffe0ff */
[----:B------:R-:W-:Y:S01]  /*10c0*/  P2R R36, PR, RZ, 0x4 ;  /* 0x00000004ff247803 */ /* 0x000fe20000000000 */
[----:B012---:R-:W-:Y:S08]  /*10d0*/  @!P1 BRA `(.L_x_3080) ;  /* 0x0000000000709947 */ /* 0x007ff00003800000 */
        /* <DEDUP_REMOVED lines=22> */
[----:B------:R-:W-:-:S05]  /*1240*/  IMAD.U32 R32, RZ, RZ, UR19 ;  /* 0x00000013ff207e24 */ /* 0x000fca000f8e00ff */
[----:B------:R-:W-:Y:S02]  /*1250*/  @P1 IADD3 R35, PT, PT, R33, UR19, R32 ;  /* 0x0000001321231c10 */ /* 0x000fe4000fffe020 */
[----:B------:R-:W-:-:S05]  /*1260*/  IADD3 R53, PT, PT, R53, UR15, RZ ;  /* 0x0000000f35357c10 */ /* 0x000fca000fffe0ff */
[----:B------:R-:W-:Y:S01]  /*1270*/  @P1 VIADD R53, R53, UR15 ;  /* 0x0000000f35351c36 */ /* 0x000fe20008000000 */
[----:B--2---:R1:W-:Y:S04]  /*1280*/  STS [R33+UR19], R28 ;  /* 0x0000001c21007988 */ /* 0x0043e80008000813 */
[----:B---3--:R1:W-:Y:S02]  /*1290*/  @P1 STS [R35], R30 ;  /* 0x0000001e23001388 */ /* 0x0083e40000000800 */
.L_x_3080:
[----:B------:R-:W-:Y:S05]  /*12a0*/  BSYNC.RECONVERGENT B0 ;  /* 0x0000000000007941 */ /* 0x000fea0003800200 */
.L_x_3079:
        /* <DEDUP_REMOVED lines=10> */
.L_x_3083:
        /* <DEDUP_REMOVED lines=22> */
.L_x_3082:
[----:B------:R-:W-:Y:S05]  /*14b0*/  BSYNC.RECONVERGENT B0 ;  /* 0x0000000000007941 */ /* 0x000fea0003800200 */
.L_x_3081:
[----:B------:R-:W-:Y:S01]  /*14c0*/  ISETP.NE.AND P0, PT, R36, RZ, PT ;  /* 0x000000ff2400720c */ /* 0x000fe20003f05270 */
[----:B------:R-:W-:Y:S01]  /*14d0*/  BSSY.RECONVERGENT B0, `(.L_x_3084) ;  /* 0x0000014000007945 */ /* 0x000fe20003800200 */
[----:B-1----:R-:W-:Y:S01]  /*14e0*/  MOV R28, R27 ;  /* 0x0000001b001c7202 */ /* 0x002fe20000000f00 */
[----:B--2---:R-:W-:-:S10]  /*14f0*/  VIADD R32, R0, UR15 ;  /* 0x0000000f00207c36 */ /* 0x004fd40008000000 */
[----:B------:R-:W-:Y:S05]  /*1500*/  @!P0 BRA `(.L_x_3085) ;  /* 0x0000000000408947 */ /* 0x000fea0003800000 */
[----:B------:R-:W1:Y:S01]  /*1510*/  S2UR UR12, SR_CgaCtaId ;  /* 0x00000000000c79c3 */ /* 0x000e620000008800 */
[----:B------:R-:W-:Y:S01]  /*1520*/  UMOV UR4, 0x400 ;  /* 0x0000040000047882 */ /* 0x000fe20000000000 */
[----:B------:R-:W-:Y:S01]  /*1530*/  ISETP.NE.AND P0, PT, R2, RZ, PT ;  /* 0x000000ff0200720c */ /* 0x000fe20003f05270 */
[----:B------:R-:W-:Y:S01]  /*1540*/  UIADD3 UR4, UPT, UPT, UR4, 0x2880, URZ ;  /* 0x0000288004047890 */ /* 0x000fe2000fffe0ff */
[----:B------:R-:W-:-:S03]  /*1550*/  IMAD.MOV.U32 R28, RZ, RZ, R0 ;  /* 0x000000ffff1c7224 */ /* 0x000fc600078e0000 */
        /* <DEDUP_REMOVED lines=11> */
.L_x_3085:
[----:B------:R-:W-:Y:S05]  /*1610*/  BSYNC.RECONVERGENT B0 ;  /* 0x0000000000007941 */ /* 0x000fea0003800200 */
.L_x_3084:
[----:B------:R-:W-:Y:S04]  /*1620*/  BSSY.RECONVERGENT B0, `(.L_x_3086) ;  /* 0x0000010000007945 */ /* 0x000fe80003800200 */
[----:B------:R-:W-:Y:S05]  /*1630*/  @!P5 BRA `(.L_x_3087) ;  /* 0x000000000038d947 */ /* 0x000fea0003800000 */
[----:B0-2---:R-:W0:Y:S01]  /*1640*/  S2R R30, SR_CgaCtaId ;  /* 0x00000000001e7919 */ /* 0x005e220000008800 */
[----:B-1----:R-:W-:-:S05]  /*1650*/  MOV R29, 0x400 ;  /* 0x00000400001d7802 */ /* 0x002fca0000000f00 */
[----:B------:R-:W-:-:S05]  /*1660*/  VIADD R29, R29, 0x2880 ;  /* 0x000028801d1d7836 */ /* 0x000fca0000000000 */
[----:B0-----:R-:W-:-:S07]  /*1670*/  LEA R33, R30, R29, 0x18 ;  /* 0x0000001d1e217211 */ /* 0x001fce00078ec0ff */
.L_x_3088:
[C---:B---3--:R-:W-:Y:S01]  /*1680*/  LEA R29, R28.reuse, R33, 0x2 ;  /* 0x000000211c1d7211 */ /* 0x048fe200078e10ff */
        /* <DEDUP_REMOVED lines=9> */
.L_x_3087:
[----:B------:R-:W-:Y:S05]  /*1720*/  BSYNC.RECONVERGENT B0 ;  /* 0x0000000000007941 */ /* 0x000fea0003800200 */
.L_x_3086:
[----:B------:R-:W4:Y:S01]  /*1730*/  LDCU UR4, c[0x0][0x3ac] ;  /* 0x00007580ff0477ac */ /* 0x000f220008000800 */
[----:B------:R-:W-:Y:S01]  /*1740*/  SHF.R.U32.HI R28, RZ, 0x5, R27 ;  /* 0x00000005ff1c7819 */ /* 0x000fe2000001161b */
[----:B------:R-:W-:Y:S01]  /*1750*/  BSSY.RECONVERGENT B0, `(.L_x_3089) ;  /* 0x0000015000007945 */ /* 0x000fe20003800200 */
[----:B0-23--:R-:W-:Y:S01]  /*1760*/  LOP3.LUT R30, R27, 0x1f, RZ, 0xc0, !PT ;  /* 0x0000001f1b1e7812 */ /* 0x00dfe200078ec0ff */
[----:B----4-:R-:W-:Y:S01]  /*1770*/  IMAD.U32 R31, RZ, RZ, UR4 ;  /* 0x00000004ff1f7e24 */ /* 0x010fe2000f8e00ff */
[----:B------:R-:W0:Y:S04]  /*1780*/  LDCU UR4, c[0x0][0x3a8] ;  /* 0x00007500ff0477ac */ /* 0x000e280008000800 */
[----:B------:R-:W-:-:S13]  /*1790*/  ISETP.GE.AND P0, PT, R28, R31, PT ;  /* 0x0000001f1c00720c */ /* 0x000fda0003f06270 */
[----:B------:R-:W-:Y:S05]  /*17a0*/  @P0 BRA `(.L_x_3090) ;  /* 0x00000000003c0947 */ /* 0x000fea0003800000 */
[----:B------:R-:W2:Y:S01]  /*17b0*/  S2R R34, SR_CgaCtaId ;  /* 0x0000000000227919 */ /* 0x000ea20000008800 */
[----:B-1----:R-:W-:-:S04]  /*17c0*/  MOV R29, 0x400 ;  /* 0x00000400001d7802 */ /* 0x002fc80000000f00 */
[----:B--2---:R-:W-:Y:S01]  /*17d0*/  LEA R29, R34, R29, 0x18 ;  /* 0x0000001d221d7211 */ /* 0x004fe200078ec0ff */
[----:B------:R-:W-:-:S04]  /*17e0*/  IMAD.MOV.U32 R34, RZ, RZ, R28 ;  /* 0x000000ffff227224 */ /* 0x000fc800078e001c */
[----:B------:R-:W-:-:S07]  /*17f0*/  IMAD R35, R30, 0x104, R29 ;  /* 0x000001041e237824 */ /* 0x000fce00078e021d */
.L_x_3091:
[----:B--2---:R-:W1:Y:S01]  /*1800*/  LDC.64 R28, c[0x0][0x398] ;  /* 0x0000e600ff1c7b82 */ /* 0x004e620000000a00 */
        /* <DEDUP_REMOVED lines=9> */
.L_x_3090:
[----:B0-----:R-:W-:Y:S05]  /*18a0*/  BSYNC.RECONVERGENT B0 ;  /* 0x0000000000007941 */ /* 0x001fea0003800200 */
.L_x_3089:
[----:B------:R-:W-:Y:S01]  /*18b0*/  BAR.SYNC.DEFER_BLOCKING 0x0 ;  /* 0x0000000000007b1d */ /* 0x000fe20000010000 */
[----:B------:R-:W-:-:S09]  /*18c0*/  UISETP.GE.AND UP0, UPT, UR5, 0x1, UPT ;  /* 0x000000010500788c */ /* 0x000fd2000bf06270 */
[----:B------:R-:W-:Y:S05]  /*18d0*/  BRA.U !UP0, `(.L_x_3092) ;  /* 0x0000003108c87547 */ /* 0x000fea000b800000 */
[----:B------:R-:W-:-:S09]  /*18e0*/  UISETP.NE.AND UP0, UPT, UR20, 0x1, UPT ;  /* 0x000000011400788c */ /* 0x000fd2000bf05270 */
[----:B------:R-:W-:Y:S05]  /*18f0*/  BRA.U UP0, `(.L_x_3093) ;  /* 0x0000001100207547 */ /* 0x000fea000b800000 */
[----:B------:R-:W-:-:S05]  /*1900*/  UMOV UR4, URZ ;  /* 0x000000ff00047c82 */ /* 0x000fca0008000000 */
.L_x_3113:
[----:B0-----:R-:W0:Y:S01]  /*1910*/  LDCU UR12, c[0x0][0x3ac] ;  /* 0x00007580ff0c77ac */ /* 0x001e220008000800 */
[----:B--2---:R-:W-:Y:S01]  /*1920*/  VIADD R28, R25, UR4 ;  /* 0x00000004191c7c36 */ /* 0x004fe20008000000 */
[----:B------:R-:W-:-:S04]  /*1930*/  UIADD3 UR4, UPT, UPT, UR6, UR4, URZ ;  /* 0x0000000406047290 */ /* 0x000fc8000fffe0ff */
[----:B------:R-:W-:Y:S01]  /*1940*/  UISETP.GE.AND UP0, UPT, UR4, UR5, UPT ;  /* 0x000000050400728c */ /* 0x000fe2000bf06270 */
[----:B0-----:R-:W-:-:S04]  /*1950*/  MOV R31, UR12 ;  /* 0x0000000c001f7c02 */ /* 0x001fc80008000f00 */
[C---:B------:R-:W-:Y:S01]  /*1960*/  ISETP.GE.AND P3, PT, R31.reuse, 0x1, PT ;  /* 0x000000011f00780c */ /* 0x040fe20003f66270 */
[----:B-1----:R-:W-:Y:S01]  /*1970*/  IMAD R29, R28, R31, R24 ;  /* 0x0000001f1c1d7224 */ /* 0x002fe200078e0218 */
[C---:B------:R-:W-:Y:S02]  /*1980*/  ISETP.GE.AND P2, PT, R31.reuse, 0x2, PT ;  /* 0x000000021f00780c */ /* 0x040fe40003f46270 */
[C---:B------:R-:W-:Y:S02]  /*1990*/  ISETP.GE.AND P1, PT, R31.reuse, 0x3, PT ;  /* 0x000000031f00780c */ /* 0x040fe40003f26270 */
[C---:B------:R-:W-:Y:S02]  /*19a0*/  ISETP.GE.AND P0, PT, R31.reuse, 0x4, PT ;  /* 0x000000041f00780c */ /* 0x040fe40003f06270 */
[----:B------:R-:W-:-:S05]  /*19b0*/  ISETP.GE.AND P4, PT, R31, 0x5, PT ;  /* 0x000000051f00780c */ /* 0x000fca0003f86270 */
[----:B---34-:R-:W-:Y:S08]  /*19c0*/  @!P3 BRA `(.L_x_3094) ;  /* 0x00000000001cb947 */ /* 0x018ff00003800000 */
[----:B------:R-:W0:Y:S01]  /*19d0*/  S2UR UR13, SR_CgaCtaId ;  /* 0x00000000000d79c3 */ /* 0x000e220000008800 */
[----:B------:R-:W-:Y:S01]  /*19e0*/  UMOV UR12, 0x400 ;  /* 0x00000400000c7882 */ /* 0x000fe20000000000 */
[----:B------:R-:W-:Y:S01]  /*19f0*/  IMAD R30, R28, R31, R22 ;  /* 0x0000001f1c1e7224 */ /* 0x000fe200078e0216 */
[----:B------:R-:W-:-:S04]  /*1a00*/  UIADD3 UR12, UPT, UPT, UR12, 0x2080, URZ ;  /* 0x000020800c0c7890 */ /* 0x000fc8000fffe0ff */
[----:B0-----:R-:W-:-:S06]  /*1a10*/  ULEA UR12, UR13, UR12, 0x18 ;  /* 0x0000000c0d0c7291 */ /* 0x001fcc000f8ec0ff */
[----:B------:R-:W-:-:S05]  /*1a20*/  LEA R30, R30, UR12, 0x2 ;  /* 0x0000000c1e1e7c11 */ /* 0x000fca000f8e10ff */
[----:B------:R0:W1:Y:S02]  /*1a30*/  LDS R37, [R30] ;  /* 0x000000001e257984 */ /* 0x0000640000000800 */
.L_x_3094:
        /* <DEDUP_REMOVED lines=10> */
.L_x_3095:
        /* <DEDUP_REMOVED lines=10> */
.L_x_3096:
        /* <DEDUP_REMOVED lines=10> */
.L_x_3097:
        /* <DEDUP_REMOVED lines=11> */
.L_x_3098:
        /* <DEDUP_REMOVED lines=11> */
.L_x_3099:
        /* <DEDUP_REMOVED lines=11> */
.L_x_3100:
        /* <DEDUP_REMOVED lines=11> */
.L_x_3101:
        /* <DEDUP_REMOVED lines=11> */
.L_x_3102:
        /* <DEDUP_REMOVED lines=11> */
.L_x_3103:
        /* <DEDUP_REMOVED lines=11> */
.L_x_3104:
        /* <DEDUP_REMOVED lines=11> */
.L_x_3105:
        /* <DEDUP_REMOVED lines=11> */
.L_x_3106:
        /* <DEDUP_REMOVED lines=11> */
.L_x_3107:
        /* <DEDUP_REMOVED lines=11> */
.L_x_3108:
[----:B------:R-:W-:Y:S01]  /*23b0*/  ISETP.GE.AND P4, PT, R26, UR10, PT ;  /* 0x0000000a1a007c0c */ /* 0x000fe2000bf86270 */
        /* <DEDUP_REMOVED lines=10> */
.L_x_3109:
[----:B------:R-:W-:Y:S04]  /*2460*/  BSSY.RECONVERGENT B0, `(.L_x_3110) ;  /* 0x000004f000007945 */ /* 0x000fe80003800200 */
[----:B------:R-:W-:Y:S05]  /*2470*/  @P4 BRA `(.L_x_3111) ;  /* 0x0000000400344947 */ /* 0x000fea0003800000 */
[----:B0-2-4-:R-:W0:Y:S01]  /*2480*/  S2R R30, SR_CgaCtaId ;  /* 0x00000000001e7919 */ /* 0x015e220000008800 */
[----:B------:R-:W2:Y:S01]  /*2490*/  LDC R31, c[0x0][0x3ac] ;  /* 0x0000eb00ff1f7b82 */ /* 0x000ea20000000800 */
[----:B------:R-:W-:-:S05]  /*24a0*/  MOV R29, 0x400 ;  /* 0x00000400001d7802 */ /* 0x000fca0000000f00 */
[----:B------:R-:W-:Y:S01]  /*24b0*/  VIADD R33, R29, 0x2880 ;  /* 0x000028801d217836 */ /* 0x000fe20000000000 */
[----:B0-----:R-:W-:-:S04]  /*24c0*/  LEA R29, R30, R29, 0x18 ;  /* 0x0000001d1e1d7211 */ /* 0x001fc800078ec0ff */
[----:B------:R-:W-:Y:S01]  /*24d0*/  LEA R30, R30, R33, 0x18 ;  /* 0x000000211e1e7211 */ /* 0x000fe200078ec0ff */
[----:B------:R-:W-:-:S07]  /*24e0*/  IMAD.MOV.U32 R33, RZ, RZ, R26 ;  /* 0x000000ffff217224 */ /* 0x000fce00078e001a */
.L_x_3112:
[----:B------:R-:W-:Y:S01]  /*24f0*/  IMAD R34, R33, 0x104, R29 ;  /* 0x0000010421227824 */ /* 0x000fe200078e021d */
[----:B--2---:R-:W-:Y:S01]  /*2500*/  ISETP.GE.AND P4, PT, R31, 0x5, PT ;  /* 0x000000051f00780c */ /* 0x004fe20003f86270 */
[----:B------:R-:W-:Y:S02]  /*2510*/  IMAD.MOV.U32 R35, RZ, RZ, RZ ;  /* 0x000000ffff237224 */ /* 0x000fe400078e00ff */
[--C-:B0-----:R-:W-:Y:S01]  /*2520*/  @P3 IMAD R54, R18, 0x4, R34.reuse ;  /* 0x0000000412363824 */ /* 0x101fe200078e0222 */
[----:B------:R-:W-:Y:S01]  /*2530*/  @P0 LEA R57, R15, R34, 0x2 ;  /* 0x000000220f390211 */ /* 0x000fe200078e10ff */
[--C-:B------:R-:W-:Y:S02]  /*2540*/  @P2 IMAD R53, R17, 0x4, R34.reuse ;  /* 0x0000000411352824 */ /* 0x100fe400078e0222 */
[--C-:B------:R-:W-:Y:S02]  /*2550*/  @P1 IMAD R55, R16, 0x4, R34.reuse ;  /* 0x0000000410371824 */ /* 0x100fe400078e0222 */
[----:B------:R-:W1:Y:S04]  /*2560*/  @P3 LDS R54, [R54] ;  /* 0x0000000036363984 */ /* 0x000e680000000800 */
[----:B------:R-:W3:Y:S01]  /*2570*/  @P2 LDS R53, [R53+0x4] ;  /* 0x0000040035352984 */ /* 0x000ee20000000800 */
[----:B------:R-:W-:-:S03]  /*2580*/  @P4 IMAD R58, R14, 0x4, R34 ;  /* 0x000000040e3a4824 */ /* 0x000fc600078e0222 */
[----:B------:R-:W0:Y:S04]  /*2590*/  @P1 LDS R56, [R55+0x8] ;  /* 0x0000080037381984 */ /* 0x000e280000000800 */
[----:B------:R-:W2:Y:S04]  /*25a0*/  @P0 LDS R57, [R57+0xc] ;  /* 0x00000c0039390984 */ /* 0x000ea80000000800 */
[----:B------:R-:W4:Y:S01]  /*25b0*/  @P4 LDS R58, [R58+0x10] ;  /* 0x000010003a3a4984 */ /* 0x000f220000000800 */
[----:B-1----:R-:W-:-:S04]  /*25c0*/  @P3 IMAD R35, R37, R54, RZ ;  /* 0x0000003625233224 */ /* 0x002fc800078e02ff */
[----:B---3--:R-:W-:-:S04]  /*25d0*/  @P2 IMAD R35, R38, R53, R35 ;  /* 0x0000003526232224 */ /* 0x008fc800078e0223 */
[----:B0-----:R-:W-:-:S04]  /*25e0*/  @P1 IMAD R35, R39, R56, R35 ;  /* 0x0000003827231224 */ /* 0x001fc800078e0223 */
[----:B--2---:R-:W-:Y:S02]  /*25f0*/  @P0 IMAD R35, R40, R57, R35 ;  /* 0x0000003928230224 */ /* 0x004fe400078e0223 */
[----:B------:R-:W-:Y:S02]  /*2600*/  IMAD R57, R33, UR5, R28 ;  /* 0x0000000521397c24 */ /* 0x000fe4000f8e021c */
[----:B----4-:R-:W-:Y:S01]  /*2610*/  @P4 IMAD R35, R41, R58, R35 ;  /* 0x0000003a29234224 */ /* 0x010fe200078e0223 */
[----:B------:R-:W-:Y:S01]  /*2620*/  ISETP.GE.AND P4, PT, R31, 0x6, PT ;  /* 0x000000061f00780c */ /* 0x000fe20003f86270 */
[----:B------:R-:W-:Y:S02]  /*2630*/  IMAD R57, R57, 0x4, R30 ;  /* 0x0000000439397824 */ /* 0x000fe400078e021e */
[----:B------:R-:W-:-:S10]  /*2640*/  VIADD R33, R33, UR8 ;  /* 0x0000000821217c36 */ /* 0x000fd40008000000 */
        /* <DEDUP_REMOVED lines=48> */
.L_x_3111:
[----:B------:R-:W-:Y:S05]  /*2950*/  BSYNC.RECONVERGENT B0 ;  /* 0x0000000000007941 */ /* 0x000fea0003800200 */
.L_x_3110:
[----:B------:R-:W-:Y:S05]  /*2960*/  BRA.U !UP0, `(.L_x_3113) ;  /* 0xffffffed08e87547 */ /* 0x000fea000b83ffff */
[----:B------:R-:W-:Y:S05]  /*2970*/  BRA `(.L_x_3092) ;  /* 0x0000002000a07947 */ /* 0x000fea0003800000 */
.L_x_3093:
[----:B------:R-:W-:-:S13]  /*2980*/  ISETP.GT.U32.AND P0, PT, R31, 0x1f, PT ;  /* 0x0000001f1f00780c */ /* 0x000fda0003f04070 */
[----:B------:R-:W-:Y:S05]  /*2990*/  @P0 BRA `(.L_x_3114) ;  /* 0x0000001000180947 */ /* 0x000fea0003800000 */
[----:B------:R-:W-:-:S05]  /*29a0*/  UMOV UR4, URZ ;  /* 0x000000ff00047c82 */ /* 0x000fca0008000000 */
.L_x_3134:
[----:B0-----:R-:W0:Y:S01]  /*29b0*/  LDCU UR12, c[0x0][0x3ac] ;  /* 0x00007580ff0c77ac */ /* 0x001e220008000800 */
[----:B--2---:R-:W-:Y:S01]  /*29c0*/  IADD3 R28, PT, PT, R25, UR4, RZ ;  /* 0x00000004191c7c10 */ /* 0x004fe2000fffe0ff */
[----:B------:R-:W-:-:S04]  /*29d0*/  UIADD3 UR4, UPT, UPT, UR6, UR4, URZ ;  /* 0x0000000406047290 */ /* 0x000fc8000fffe0ff */
[----:B------:R-:W-:Y:S01]  /*29e0*/  UISETP.GE.AND UP0, UPT, UR4, UR5, UPT ;  /* 0x000000050400728c */ /* 0x000fe2000bf06270 */
[----:B0-----:R-:W-:-:S04]  /*29f0*/  IMAD.U32 R31, RZ, RZ, UR12 ;  /* 0x0000000cff1f7e24 */ /* 0x001fc8000f8e00ff */
[----:B-1----:R-:W-:Y:S01]  /*2a00*/  IMAD R29, R28, R31, R24 ;  /* 0x0000001f1c1d7224 */ /* 0x002fe200078e0218 */
[C---:B------:R-:W-:Y:S02]  /*2a10*/  ISETP.NE.AND P3, PT, R31.reuse, RZ, PT ;  /* 0x000000ff1f00720c */ /* 0x040fe40003f65270 */
        /* <DEDUP_REMOVED lines=12> */
.L_x_3115:
        /* <DEDUP_REMOVED lines=10> */
.L_x_3116:
        /* <DEDUP_REMOVED lines=10> */
.L_x_3117:
        /* <DEDUP_REMOVED lines=10> */
.L_x_3118:
        /* <DEDUP_REMOVED lines=11> */
.L_x_3119:
        /* <DEDUP_REMOVED lines=11> */
.L_x_3120:
        /* <DEDUP_REMOVED lines=11> */
.L_x_3121:
        /* <DEDUP_REMOVED lines=11> */
.L_x_3122:
        /* <DEDUP_REMOVED lines=11> */
.L_x_3123:
        /* <DEDUP_REMOVED lines=11> */
.L_x_3124:
        /* <DEDUP_REMOVED lines=11> */
.L_x_3125:
        /* <DEDUP_REMOVED lines=11> */
.L_x_3126:
        /* <DEDUP_REMOVED lines=11> */
.L_x_3127:
        /* <DEDUP_REMOVED lines=11> */
.L_x_3128:
        /* <DEDUP_REMOVED lines=11> */
.L_x_3129:
        /* <DEDUP_REMOVED lines=11> */
.L_x_3130:
[----:B------:R-:W-:Y:S04]  /*3500*/  BSSY.RECONVERGENT B0, `(.L_x_3131) ;  /* 0x000004d000007945 */ /* 0x000fe80003800200 */
[----:B------:R-:W-:Y:S05]  /*3510*/  @P4 BRA `(.L_x_3132) ;  /* 0x00000004002c4947 */ /* 0x000fea0003800000 */
[----:B0-2-4-:R-:W0:Y:S01]  /*3520*/  S2R R30, SR_CgaCtaId ;  /* 0x00000000001e7919 */ /* 0x015e220000008800 */
[----:B------:R-:W2:Y:S01]  /*3530*/  LDC R31, c[0x0][0x3ac] ;  /* 0x0000eb00ff1f7b82 */ /* 0x000ea20000000800 */
[----:B------:R-:W-:-:S04]  /*3540*/  MOV R29, 0x400 ;  /* 0x00000400001d7802 */ /* 0x000fc80000000f00 */
[----:B------:R-:W-:Y:S02]  /*3550*/  IADD3 R33, PT, PT, R29, 0x2880, RZ ;  /* 0x000028801d217810 */ /* 0x000fe40007ffe0ff */
[C---:B0-----:R-:W-:Y:S02]  /*3560*/  LEA R29, R30.reuse, R29, 0x18 ;  /* 0x0000001d1e1d7211 */ /* 0x041fe400078ec0ff */
[----:B------:R-:W-:Y:S01]  /*3570*/  LEA R30, R30, R33, 0x18 ;  /* 0x000000211e1e7211 */ /* 0x000fe200078ec0ff */
[----:B------:R-:W-:-:S07]  /*3580*/  IMAD.MOV.U32 R33, RZ, RZ, R26 ;  /* 0x000000ffff217224 */ /* 0x000fce00078e001a */
.L_x_3133:
[----:B------:R-:W-:Y:S01]  /*3590*/  IMAD R34, R33, 0x104, R29 ;  /* 0x0000010421227824 */ /* 0x000fe200078e021d */
[----:B--2---:R-:W-:Y:S01]  /*35a0*/  ISETP.GE.AND P4, PT, R31, 0x5, PT ;  /* 0x000000051f00780c */ /* 0x004fe20003f86270 */
[----:B0-----:R-:W-:Y:S02]  /*35b0*/  IMAD.MOV.U32 R35, RZ, RZ, RZ ;  /* 0x000000ffff237224 */ /* 0x001fe400078e00ff */
[--C-:B------:R-:W-:Y:S02]  /*35c0*/  @P3 IMAD R54, R18, 0x4, R34.reuse ;  /* 0x0000000412363824 */ /* 0x100fe400078e0222 */
[--C-:B------:R-:W-:Y:S02]  /*35d0*/  @P2 IMAD R53, R17, 0x4, R34.reuse ;  /* 0x0000000411352824 */ /* 0x100fe400078e0222 */
[--C-:B------:R-:W-:Y:S02]  /*35e0*/  @P1 IMAD R55, R16, 0x4, R34.reuse ;  /* 0x0000000410371824 */ /* 0x100fe400078e0222 */
[----:B------:R-:W1:Y:S01]  /*35f0*/  @P3 LDS R54, [R54] ;  /* 0x0000000036363984 */ /* 0x000e620000000800 */
[----:B------:R-:W-:-:S03]  /*3600*/  @P0 IMAD R57, R15, 0x4, R34 ;  /* 0x000000040f390824 */ /* 0x000fc600078e0222 */
[----:B------:R-:W3:Y:S01]  /*3610*/  @P2 LDS R53, [R53+0x4] ;  /* 0x0000040035352984 */ /* 0x000ee20000000800 */
[----:B------:R-:W-:-:S03]  /*3620*/  @P4 LEA R58, R14, R34, 0x2 ;  /* 0x000000220e3a4211 */ /* 0x000fc600078e10ff */
        /* <DEDUP_REMOVED lines=58> */
.L_x_3132:
[----:B------:R-:W-:Y:S05]  /*39d0*/  BSYNC.RECONVERGENT B0 ;  /* 0x0000000000007941 */ /* 0x000fea0003800200 */
.L_x_3131:
[----:B------:R-:W-:Y:S05]  /*39e0*/  BRA.U !UP0, `(.L_x_3134) ;  /* 0xffffffed08f07547 */ /* 0x000fea000b83ffff */
[----:B------:R-:W-:Y:S05]  /*39f0*/  BRA `(.L_x_3092) ;  /* 0x0000001000807947 */ /* 0x000fea0003800000 */
.L_x_3114:
[----:B------:R-:W-:-:S07]  /*3a00*/  IMAD.MOV.U32 R34, RZ, RZ, RZ ;  /* 0x000000ffff227224 */ /* 0x000fce00078e00ff */
.L_x_3154:
[----:B0-----:R-:W0:Y:S01]  /*3a10*/  LDCU UR4, c[0x0][0x3ac] ;  /* 0x00007580ff0477ac */ /* 0x001e220008000800 */
[----:B--2---:R-:W-:Y:S01]  /*3a20*/  IMAD.IADD R33, R25, 0x1, R34 ;  /* 0x0000000119217824 */ /* 0x004fe200078e0222 */
[----:B------:R-:W-:Y:S02]  /*3a30*/  ISETP.GE.AND P4, PT, R26, UR10, PT ;  /* 0x0000000a1a007c0c */ /* 0x000fe4000bf86270 */
[----:B------:R-:W-:Y:S01]  /*3a40*/  IADD3 R34, PT, PT, R34, UR6, RZ ;  /* 0x0000000622227c10 */ /* 0x000fe2000fffe0ff */
[----:B0-----:R-:W-:-:S04]  /*3a50*/  IMAD.U32 R31, RZ, RZ, UR4 ;  /* 0x00000004ff1f7e24 */ /* 0x001fc8000f8e00ff */
[----:B------:R-:W-:Y:S01]  /*3a60*/  IMAD R28, R33, R31, R24 ;  /* 0x0000001f211c7224 */ /* 0x000fe200078e0218 */
[C---:B------:R-:W-:Y:S02]  /*3a70*/  ISETP.GE.AND P3, PT, R31.reuse, 0x1, PT ;  /* 0x000000011f00780c */ /* 0x040fe40003f66270 */
[C---:B------:R-:W-:Y:S02]  /*3a80*/  ISETP.GE.AND P2, PT, R31.reuse, 0x2, PT ;  /* 0x000000021f00780c */ /* 0x040fe40003f46270 */
[C---:B------:R-:W-:Y:S02]  /*3a90*/  ISETP.GE.AND P1, PT, R31.reuse, 0x3, PT ;  /* 0x000000031f00780c */ /* 0x040fe40003f26270 */
[----:B------:R-:W-:-:S07]  /*3aa0*/  ISETP.GE.AND P6, PT, R31, 0x4, PT ;  /* 0x000000041f00780c */ /* 0x000fce0003fc6270 */
[----:B-1-34-:R-:W-:Y:S06]  /*3ab0*/  @!P3 BRA `(.L_x_3135) ;  /* 0x00000000001cb947 */ /* 0x01afec0003800000 */
[----:B------:R-:W0:Y:S01]  /*3ac0*/  S2UR UR12, SR_CgaCtaId ;  /* 0x00000000000c79c3 */ /* 0x000e220000008800 */
[----:B------:R-:W-:Y:S01]  /*3ad0*/  UMOV UR4, 0x400 ;  /* 0x0000040000047882 */ /* 0x000fe20000000000 */
[----:B-1----:R-:W-:Y:S01]  /*3ae0*/  IMAD R29, R33, R31, R22 ;  /* 0x0000001f211d7224 */ /* 0x002fe200078e0216 */
[----:B------:R-:W-:-:S04]  /*3af0*/  UIADD3 UR4, UPT, UPT, UR4, 0x2080, URZ ;  /* 0x0000208004047890 */ /* 0x000fc8000fffe0ff */
[----:B0-----:R-:W-:-:S06]  /*3b00*/  ULEA UR4, UR12, UR4, 0x18 ;  /* 0x000000040c047291 */ /* 0x001fcc000f8ec0ff */
[----:B------:R-:W-:-:S05]  /*3b10*/  LEA R29, R29, UR4, 0x2 ;  /* 0x000000041d1d7c11 */ /* 0x000fca000f8e10ff */
[----:B------:R0:W2:Y:S02]  /*3b20*/  LDS R37, [R29] ;  /* 0x000000001d257984 */ /* 0x0000a40000000800 */
.L_x_3135:
[----:B------:R-:W-:Y:S05]  /*3b30*/  @!P2 BRA `(.L_x_3136) ;  /* 0x000000000024a947 */ /* 0x000fea0003800000 */
[----:B------:R-:W3:Y:S01]  /*3b40*/  S2UR UR12, SR_CgaCtaId ;  /* 0x00000000000c79c3 */ /* 0x000ee20000008800 */
[----:B01----:R-:W-:Y:S01]  /*3b50*/  VIADD R29, R25, 0x1 ;  /* 0x00000001191d7836 */ /* 0x003fe20000000000 */
[----:B------:R-:W-:Y:S02]  /*3b60*/  UMOV UR4, 0x400 ;  /* 0x0000040000047882 */ /* 0x000fe40000000000 */
[----:B------:R-:W-:Y:S02]  /*3b70*/  UIADD3 UR4, UPT, UPT, UR4, 0x2080, URZ ;  /* 0x0000208004047890 */ /* 0x000fe4000fffe0ff */
[----:B------:R-:W-:-:S05]  /*3b80*/  LOP3.LUT R29, R29, 0xf, RZ, 0xc0, !PT ;  /* 0x0000000f1d1d7812 */ /* 0x000fca00078ec0ff */
[----:B------:R-:W-:Y:S01]  /*3b90*/  IMAD.IADD R29, R29, 0x1, R28 ;  /* 0x000000011d1d7824 */ /* 0x000fe200078e021c */
[----:B---3--:R-:W-:-:S06]  /*3ba0*/  ULEA UR4, UR12, UR4, 0x18 ;  /* 0x000000040c047291 */ /* 0x008fcc000f8ec0ff */
[----:B------:R-:W-:-:S05]  /*3bb0*/  LEA R29, R29, UR4, 0x2 ;  /* 0x000000041d1d7c11 */ /* 0x000fca000f8e10ff */
[----:B------:R3:W4:Y:S02]  /*3bc0*/  LDS R38, [R29] ;  /* 0x000000001d267984 */ /* 0x0007240000000800 */
.L_x_3136:
        /* <DEDUP_REMOVED lines=10> */
.L_x_3137:
[----:B------:R-:W-:Y:S01]  /*3c70*/  ISETP.GE.AND P0, PT, R31, 0x5, PT ;  /* 0x000000051f00780c */ /* 0x000fe20003f06270 */
[----:B------:R-:W-:-:S12]  /*3c80*/  @!P6 BRA `(.L_x_3138) ;  /* 0x000000000024e947 */ /* 0x000fd80003800000 */
        /* <DEDUP_REMOVED lines=9> */
.L_x_3138:
[----:B------:R-:W-:Y:S01]  /*3d20*/  ISETP.GE.AND P6, PT, R31, 0x6, PT ;  /* 0x000000061f00780c */ /* 0x000fe20003fc6270 */
[----:B------:R-:W-:-:S12]  /*3d30*/  @!P0 BRA `(.L_x_3139) ;  /* 0x0000000000248947 */ /* 0x000fd80003800000 */
        /* <DEDUP_REMOVED lines=9> */
.L_x_3139:
        /* <DEDUP_REMOVED lines=11> */
.L_x_3140:
        /* <DEDUP_REMOVED lines=11> */
.L_x_3141:
        /* <DEDUP_REMOVED lines=11> */
.L_x_3142:
[----:B------:R-:W-:Y:S01]  /*3fe0*/  ISETP.GE.AND P6, PT, R31, 0xa, PT ;  /* 0x0000000a1f00780c */ /* 0x000fe20003fc6270 */
[----:B------:R-:W-:-:S12]  /*3ff0*/  @!P0 BRA `(.L_x_3143) ;  /* 0x0000000000248947 */ /* 0x000fd80003800000 */
        /* <DEDUP_REMOVED lines=8> */
[----:B------:R0:W1:Y:S02]  /*4080*/  LDS R45, [R29] ;  /* 0x000000001d2d7984 */ /* 0x0000640000000800 */
.L_x_3143:
        /* <DEDUP_REMOVED lines=11> */
.L_x_3144:
[----:B------:R-:W-:Y:S01]  /*4140*/  ISETP.GE.AND P6, PT, R31, 0xc, PT ;  /* 0x0000000c1f00780c */ /* 0x000fe20003fc6270 */
[----:B------:R-:W-:-:S12]  /*4150*/  @!P0 BRA `(.L_x_3145) ;  /* 0x0000000000248947 */ /* 0x000fd80003800000 */
        /* <DEDUP_REMOVED lines=9> */
.L_x_3145:
        /* <DEDUP_REMOVED lines=11> */
.L_x_3146:
        /* <DEDUP_REMOVED lines=11> */
.L_x_3147:
        /* <DEDUP_REMOVED lines=11> */
.L_x_3148:
        /* <DEDUP_REMOVED lines=11> */
.L_x_3149:
[----:B------:R-:W-:Y:S01]  /*44b0*/  ISETP.GE.AND P0, PT, R34, UR5, PT ;  /* 0x0000000522007c0c */ /* 0x000fe2000bf06270 */
        /* <DEDUP_REMOVED lines=10> */
.L_x_3150:
[----:B------:R-:W-:Y:S05]  /*4560*/  @P4 BRA `(.L_x_3151) ;  /* 0x0000000400a04947 */ /* 0x000fea0003800000 */
[----:B------:R-:W-:-:S07]  /*4570*/  MOV R54, R26 ;  /* 0x0000001a00367202 */ /* 0x000fce0000000f00 */
.L_x_3153:
[----:B------:R-:W0:Y:S01]  /*4580*/  S2R R35, SR_CgaCtaId ;  /* 0x0000000000237919 */ /* 0x000e220000008800 */
[----:B------:R-:W5:Y:S01]  /*4590*/  LDCU UR4, c[0x0][0x3ac] ;  /* 0x00007580ff0477ac */ /* 0x000f620008000800 */
[----:B------:R-:W-:Y:S01]  /*45a0*/  MOV R56, 0x400 ;  /* 0x0000040000387802 */ /* 0x000fe20000000f00 */
[----:B------:R-:W-:Y:S02]  /*45b0*/  HFMA2 R53, -RZ, RZ, 0, 0 ;  /* 0x00000000ff357431 */ /* 0x000fe400000001ff */
[----:B-----5:R-:W-:-:S05]  /*45c0*/  IMAD.U32 R31, RZ, RZ, UR4 ;  /* 0x00000004ff1f7e24 */ /* 0x020fca000f8e00ff */
[----:B------:R-:W-:Y:S02]  /*45d0*/  ISETP.GE.AND P4, PT, R31, 0x4, PT ;  /* 0x000000041f00780c */ /* 0x000fe40003f86270 */
[----:B01-3--:R-:W-:-:S05]  /*45e0*/  LEA R29, R35, R56, 0x18 ;  /* 0x00000038231d7211 */ /* 0x00bfca00078ec0ff */
[----:B------:R-:W-:-:S04]  /*45f0*/  IMAD R28, R54, 0x104, R29 ;  /* 0x00000104361c7824 */ /* 0x000fc800078e021d */
[--C-:B------:R-:W-:Y:S02]  /*4600*/  @P3 IMAD R29, R18, 0x4, R28.reuse ;  /* 0x00000004121d3824 */ /* 0x100fe400078e021c */
[--C-:B------:R-:W-:Y:S02]  /*4610*/  @P2 IMAD R55, R17, 0x4, R28.reuse ;  /* 0x0000000411372824 */ /* 0x100fe400078e021c */
[--C-:B------:R-:W-:Y:S01]  /*4620*/  @P1 IMAD R57, R16, 0x4, R28.reuse ;  /* 0x0000000410391824 */ /* 0x100fe200078e021c */
[----:B------:R-:W2:Y:S01]  /*4630*/  @P3 LDS R58, [R29] ;  /* 0x000000001d3a3984 */ /* 0x000ea20000000800 */
[----:B------:R-:W-:-:S03]  /*4640*/  @P4 IMAD R59, R15, 0x4, R28 ;  /* 0x000000040f3b4824 */ /* 0x000fc600078e021c */
[----:B------:R-:W4:Y:S04]  /*4650*/  @P2 LDS R55, [R55+0x4] ;  /* 0x0000040037372984 */ /* 0x000f280000000800 */
[----:B------:R-:W0:Y:S04]  /*4660*/  @P1 LDS R60, [R57+0x8] ;  /* 0x00000800393c1984 */ /* 0x000e280000000800 */
[----:B------:R-:W1:Y:S01]  /*4670*/  @P4 LDS R59, [R59+0xc] ;  /* 0x00000c003b3b4984 */ /* 0x000e620000000800 */
[----:B--2---:R-:W-:-:S04]  /*4680*/  @P3 IMAD R53, R37, R58, RZ ;  /* 0x0000003a25353224 */ /* 0x004fc800078e02ff */
[----:B----4-:R-:W-:-:S04]  /*4690*/  @P2 IMAD R53, R38, R55, R53 ;  /* 0x0000003726352224 */ /* 0x010fc800078e0235 */
[----:B0-----:R-:W-:-:S04]  /*46a0*/  @P1 IMAD R53, R39, R60, R53 ;  /* 0x0000003c27351224 */ /* 0x001fc800078e0235 */
[----:B-1----:R-:W-:Y:S01]  /*46b0*/  @P4 IMAD R53, R40, R59, R53 ;  /* 0x0000003b28354224 */ /* 0x002fe200078e0235 */
        /* <DEDUP_REMOVED lines=49> */
.L_x_3152:
        /* <DEDUP_REMOVED lines=34> */
.L_x_3151:
[----:B------:R-:W-:Y:S05]  /*4bf0*/  @!P0 BRA `(.L_x_3154) ;  /* 0xffffffec00848947 */ /* 0x000fea000383ffff */
.L_x_3092:
[----:B------:R-:W-:Y:S05]  /*4c00*/  WARPSYNC.ALL ;  /* 0x0000000000007948 */ /* 0x000fea0003800000 */
[----:B--2---:R-:W-:Y:S01]  /*4c10*/  IABS R33, R31 ;  /* 0x0000001f00217213 */ /* 0x004fe20000000000 */
[----:B------:R-:W2:Y:S01]  /*4c20*/  LDCU UR4, c[0x0][0x384] ;  /* 0x00007080ff0477ac */ /* 0x000ea20008000800 */
[----:B------:R-:W-:Y:S01]  /*4c30*/  BAR.SYNC.DEFER_BLOCKING 0x0 ;  /* 0x0000000000007b1d */ /* 0x000fe20000010000 */
[----:B------:R-:W-:-:S05]  /*4c40*/  ISETP.NE.AND P3, PT, R36, RZ, PT ;  /* 0x000000ff2400720c */ /* 0x000fca0003f65270 */
[----:B0---4-:R-:W0:Y:S02]  /*4c50*/  I2F.RP R30, R33 ;  /* 0x00000021001e7306 */ /* 0x011e240000209400 */
[----:B------:R-:W4:Y:S01]  /*4c60*/  LDC R36, c[0x0][0x388] ;  /* 0x0000e200ff247b82 */ /* 0x000f220000000800 */
[----:B------:R-:W-:Y:S01]  /*4c70*/  BSSY.RECONVERGENT B0, `(.L_x_3155) ;  /* 0x0000070000007945 */ /* 0x000fe20003800200 */
[----:B--2---:R-:W-:-:S04]  /*4c80*/  UIMAD UR4, UR9, UR4, UR7 ;  /* 0x00000004090472a4 */ /* 0x004fc8000f8e0207 */
[----:B0-----:R-:W0:Y:S01]  /*4c90*/  MUFU.RCP R30, R30 ;  /* 0x0000001e001e7308 */ /* 0x001e220000001000 */
[----:B----4-:R-:W-:Y:S01]  /*4ca0*/  IABS R34, R36 ;  /* 0x0000002400227213 */ /* 0x010fe20000000000 */
[----:B0-----:R-:W-:-:S06]  /*4cb0*/  VIADD R35, R30, 0xffffffe ;  /* 0x0ffffffe1e237836 */ /* 0x001fcc0000000000 */
[----:B-1-3--:R-:W0:Y:S02]  /*4cc0*/  F2I.FTZ.U32.TRUNC.NTZ R29, R35 ;  /* 0x00000023001d7305 */ /* 0x00ae24000021f000 */
[----:B0-----:R-:W-:-:S04]  /*4cd0*/  IMAD.MOV R28, RZ, RZ, -R29 ;  /* 0x000000ffff1c7224 */ /* 0x001fc800078e0a1d */
[----:B------:R-:W-:Y:S02]  /*4ce0*/  IMAD R53, R28, R33, RZ ;  /* 0x000000211c357224 */ /* 0x000fe400078e02ff */
[----:B------:R-:W-:-:S04]  /*4cf0*/  IMAD.MOV.U32 R28, RZ, RZ, RZ ;  /* 0x000000ffff1c7224 */ /* 0x000fc800078e00ff */
[----:B------:R-:W-:-:S04]  /*4d00*/  IMAD.HI.U32 R53, R29, R53, R28 ;  /* 0x000000351d357227 */ /* 0x000fc800078e001c */
[----:B------:R-:W-:-:S04]  /*4d10*/  IMAD.MOV.U32 R28, RZ, RZ, R34 ;  /* 0x000000ffff1c7224 */ /* 0x000fc800078e0022 */
[----:B------:R-:W-:-:S05]  /*4d20*/  IMAD.HI.U32 R34, R53, R28, RZ ;  /* 0x0000001c35227227 */ /* 0x000fca00078e00ff */
[----:B------:R-:W-:-:S05]  /*4d30*/  IADD3 R29, PT, PT, -R34, RZ, RZ ;  /* 0x000000ff221d7210 */ /* 0x000fca0007ffe1ff */
[----:B------:R-:W-:-:S05]  /*4d40*/  IMAD R28, R33, R29, R28 ;  /* 0x0000001d211c7224 */ /* 0x000fca00078e021c */
[----:B------:R-:W-:-:S13]  /*4d50*/  ISETP.GT.U32.AND P1, PT, R33, R28, PT ;  /* 0x0000001c2100720c */ /* 0x000fda0003f24070 */
[----:B------:R-:W-:Y:S02]  /*4d60*/  @!P1 IMAD.IADD R28, R28, 0x1, -R33 ;  /* 0x000000011c1c9824 */ /* 0x000fe400078e0a21 */
[----:B------:R-:W-:Y:S01]  /*4d70*/  @!P1 VIADD R34, R34, 0x1 ;  /* 0x0000000122229836 */ /* 0x000fe20000000000 */
[----:B------:R-:W-:Y:S02]  /*4d80*/  ISETP.NE.AND P1, PT, R31, RZ, PT ;  /* 0x000000ff1f00720c */ /* 0x000fe40003f25270 */
[----:B------:R-:W-:Y:S02]  /*4d90*/  ISETP.GE.U32.AND P0, PT, R28, R33, PT ;  /* 0x000000211c00720c */ /* 0x000fe40003f06070 */
[----:B------:R-:W-:Y:S01]  /*4da0*/  LOP3.LUT R28, R36, R31, RZ, 0x3c, !PT ;  /* 0x0000001f241c7212 */ /* 0x000fe200078e3cff */
[----:B------:R-:W-:-:S03]  /*4db0*/  IMAD.MOV.U32 R36, RZ, RZ, R27 ;  /* 0x000000ffff247224 */ /* 0x000fc600078e001b */
        /* <DEDUP_REMOVED lines=15> */
[----:B------:R-:W-:Y:S02]  /*4eb0*/  LEA R54, R27, UR12, 0x2 ;  /* 0x0000000c1b367c11 */ /* 0x000fe4000f8e10ff */
[----:B-1----:R-:W-:-:S03]  /*4ec0*/  IADD3 R28, PT, PT, R30, 0xffffffe, RZ ;  /* 0x0ffffffe1e1c7810 */ /* 0x002fc60007ffe0ff */
[----:B------:R-:W0:Y:S01]  /*4ed0*/  LDS R57, [R54] ;  /* 0x0000000036397984 */ /* 0x000e220000000800 */
[----:B------:R-:W-:Y:S01]  /*4ee0*/  IABS R30, R27 ;  /* 0x0000001b001e7213 */ /* 0x000fe20000000000 */
[----:B------:R1:W2:Y:S02]  /*4ef0*/  F2I.FTZ.U32.TRUNC.NTZ R29, R28 ;  /* 0x0000001c001d7305 */ /* 0x0002a4000021f000 */
[----:B-1----:R-:W-:Y:S02]  /*4f00*/  IMAD.MOV.U32 R28, RZ, RZ, RZ ;  /* 0x000000ffff1c7224 */ /* 0x002fe400078e00ff */
[----:B--2---:R-:W-:-:S04]  /*4f10*/  IMAD.MOV R36, RZ, RZ, -R29 ;  /* 0x000000ffff247224 */ /* 0x004fc800078e0a1d */
[----:B------:R-:W-:Y:S02]  /*4f20*/  IMAD R35, R36, R33, RZ ;  /* 0x0000002124237224 */ /* 0x000fe400078e02ff */
[----:B------:R-:W-:Y:S02]  /*4f30*/  IMAD.MOV.U32 R36, RZ, RZ, R0 ;  /* 0x000000ffff247224 */ /* 0x000fe400078e0000 */
[----:B------:R-:W-:Y:S01]  /*4f40*/  IMAD.HI.U32 R35, R29, R35, R28 ;  /* 0x000000231d237227 */ /* 0x000fe200078e001c */
[----:B------:R-:W-:-:S04]  /*4f50*/  LOP3.LUT R29, R27, UR5, RZ, 0x3c, !PT ;  /* 0x000000051b1d7c12 */ /* 0x000fc8000f8e3cff */
[----:B------:R-:W-:Y:S01]  /*4f60*/  ISETP.GE.AND P2, PT, R29, RZ, PT ;  /* 0x000000ff1d00720c */ /* 0x000fe20003f46270 */
[----:B------:R-:W-:-:S04]  /*4f70*/  IMAD.HI.U32 R28, R35, R30, RZ ;  /* 0x0000001e231c7227 */ /* 0x000fc800078e00ff */
[----:B------:R-:W-:-:S05]  /*4f80*/  IMAD R30, R28, R53, R30 ;  /* 0x000000351c1e7224 */ /* 0x000fca00078e021e */
[----:B------:R-:W-:-:S13]  /*4f90*/  ISETP.GT.U32.AND P1, PT, R33, R30, PT ;  /* 0x0000001e2100720c */ /* 0x000fda0003f24070 */
[----:B------:R-:W-:Y:S02]  /*4fa0*/  @!P1 IMAD.IADD R30, R30, 0x1, -R33 ;  /* 0x000000011e1e9824 */ /* 0x000fe400078e0a21 */
[----:B------:R-:W-:Y:S01]  /*4fb0*/  @!P1 VIADD R28, R28, 0x1 ;  /* 0x000000011c1c9836 */ /* 0x000fe20000000000 */
[----:B------:R-:W-:Y:S02]  /*4fc0*/  ISETP.NE.AND P1, PT, R2, RZ, PT ;  /* 0x000000ff0200720c */ /* 0x000fe40003f25270 */
        /* <DEDUP_REMOVED lines=23> */
[----:B------:R-:W-:Y:S02]  /*5140*/  ISETP.GE.U32.AND P1, PT, R36, R33, PT ;  /* 0x000000212400720c */ /* 0x000fe40003f26070 */
[----:B------:R-:W-:-:S11]  /*5150*/  MOV R36, R32 ;  /* 0x0000002000247202 */ /* 0x000fd60000000f00 */
[----:B------:R-:W-:Y:S01]  /*5160*/  @P1 VIADD R30, R30, 0x1 ;  /* 0x000000011e1e1836 */ /* 0x000fe20000000000 */
[----:B------:R-:W-:-:S03]  /*5170*/  ISETP.NE.AND P1, PT, R2, 0x1, PT ;  /* 0x000000010200780c */ /* 0x000fc60003f25270 */
[----:B------:R-:W-:-:S05]  /*5180*/  @!P3 IMAD.MOV R30, RZ, RZ, -R30 ;  /* 0x000000ffff1eb224 */ /* 0x000fca00078e0a1e */
        /* <DEDUP_REMOVED lines=9> */
[----:B-1----:R-:W-:Y:S02]  /*5220*/  IMAD.U32 R31, RZ, RZ, UR19 ;  /* 0x00000013ff1f7e24 */ /* 0x002fe4000f8e00ff */
[----:B------:R-:W-:Y:S02]  /*5230*/  VIADD R36, R32, UR15 ;  /* 0x0000000f20247c36 */ /* 0x000fe40008000000 */
[----:B------:R-:W-:Y:S01]  /*5240*/  IMAD.HI.U32 R0, R35, R2, RZ ;  /* 0x0000000223007227 */ /* 0x000fe200078e00ff */
[----:B------:R-:W-:-:S03]  /*5250*/  IADD3 R31, PT, PT, R54, UR19, R31 ;  /* 0x00000013361f7c10 */ /* 0x000fc6000fffe01f */
[----:B------:R-:W-:-:S03]  /*5260*/  IMAD R2, R0, R53, R2 ;  /* 0x0000003500027224 */ /* 0x000fc600078e0202 */
[----:B------:R-:W0:Y:S02]  /*5270*/  LDS R31, [R31] ;  /* 0x000000001f1f7984 */ /* 0x000e240000000800 */
        /* <DEDUP_REMOVED lines=15> */
.L_x_3156:
[----:B------:R-:W-:Y:S05]  /*5370*/  BSYNC.RECONVERGENT B0 ;  /* 0x0000000000007941 */ /* 0x000fea0003800200 */
.L_x_3155:
[----:B------:R-:W-:Y:S04]  /*5380*/  BSSY.RECONVERGENT B0, `(.L_x_3157) ;  /* 0x0000076000007945 */ /* 0x000fe80003800200 */
        /* <DEDUP_REMOVED lines=12> */
.L_x_3159:
[----:B------:R-:W-:Y:S01]  /*5450*/  IABS R28, UR5 ;  /* 0x00000005001c7c13 */ /* 0x000fe20008000000 */
[----:B------:R-:W0:Y:S01]  /*5460*/  S2UR UR13, SR_CgaCtaId ;  /* 0x00000000000d79c3 */ /* 0x000e220000008800 */
[----:B------:R-:W-:Y:S01]  /*5470*/  IABS R30, R36 ;  /* 0x00000024001e7213 */ /* 0x000fe20000000000 */
[----:B------:R-:W-:Y:S01]  /*5480*/  UMOV UR12, 0x400 ;  /* 0x00000400000c7882 */ /* 0x000fe20000000000 */
[----:B------:R-:W-:Y:S01]  /*5490*/  IADD3 R53, PT, PT, RZ, -R28, RZ ;  /* 0x8000001cff357210 */ /* 0x000fe20007ffe0ff */
[----:B------:R-:W-:Y:S01]  /*54a0*/  UIADD3 UR12, UPT, UPT, UR12, 0x2880, URZ ;  /* 0x000028800c0c7890 */ /* 0x000fe2000fffe0ff */
[----:B------:R-:W-:Y:S01]  /*54b0*/  IABS R54, UR5 ;  /* 0x0000000500367c13 */ /* 0x000fe20008000000 */
[----:B------:R-:W-:Y:S01]  /*54c0*/  IMAD.HI.U32 R28, R35, R30, RZ ;  /* 0x0000001e231c7227 */ /* 0x000fe200078e00ff */
[----:B------:R-:W-:Y:S02]  /*54d0*/  LOP3.LUT R56, RZ, UR5, RZ, 0x33, !PT ;  /* 0x00000005ff387c12 */ /* 0x000fe4000f8e33ff */
[----:B------:R-:W1:Y:S01]  /*54e0*/  I2F.RP R32, R54 ;  /* 0x0000003600207306 */ /* 0x000e620000209400 */
[----:B------:R-:W-:-:S02]  /*54f0*/  IMAD R29, R28, R53, R30 ;  /* 0x000000351c1d7224 */ /* 0x000fc400078e021e */
[----:B------:R-:W-:-:S03]  /*5500*/  VIADD R58, R36, UR15 ;  /* 0x0000000f243a7c36 */ /* 0x000fc60008000000 */
[----:B------:R-:W-:Y:S02]  /*5510*/  ISETP.GT.U32.AND P2, PT, R0, R29, PT ;  /* 0x0000001d0000720c */ /* 0x000fe40003f44070 */
[----:B-1----:R-:W1:Y:S01]  /*5520*/  MUFU.RCP R32, R32 ;  /* 0x0000002000207308 */ /* 0x002e620000001000 */
[----:B0-----:R-:W-:-:S10]  /*5530*/  ULEA UR12, UR13, UR12, 0x18 ;  /* 0x0000000c0d0c7291 */ /* 0x001fd4000f8ec0ff */
[----:B------:R-:W-:Y:S02]  /*5540*/  @!P2 IMAD.IADD R29, R29, 0x1, -R54 ;  /* 0x000000011d1da824 */ /* 0x000fe400078e0a36 */
[----:B------:R-:W-:Y:S01]  /*5550*/  @!P2 VIADD R28, R28, 0x1 ;  /* 0x000000011c1ca836 */ /* 0x000fe20000000000 */
[C---:B------:R-:W-:Y:S02]  /*5560*/  LEA R55, R36.reuse, UR12, 0x2 ;  /* 0x0000000c24377c11 */ /* 0x040fe4000f8e10ff */
[----:B------:R-:W-:Y:S02]  /*5570*/  ISETP.GE.U32.AND P1, PT, R29, R0, PT ;  /* 0x000000001d00720c */ /* 0x000fe40003f26070 */
[----:B------:R-:W-:Y:S01]  /*5580*/  LOP3.LUT R29, R36, UR5, RZ, 0x3c, !PT ;  /* 0x00000005241d7c12 */ /* 0x000fe2000f8e3cff */
[----:B------:R-:W0:Y:S01]  /*5590*/  LDS R57, [R55] ;  /* 0x0000000037397984 */ /* 0x000e220000000800 */
[----:B------:R-:W-:Y:S02]  /*55a0*/  ISETP.NE.AND P2, PT, RZ, UR5, PT ;  /* 0x00000005ff007c0c */ /* 0x000fe4000bf45270 */
[----:B------:R-:W-:Y:S01]  /*55b0*/  ISETP.GE.AND P3, PT, R29, RZ, PT ;  /* 0x000000ff1d00720c */ /* 0x000fe20003f66270 */
[----:B-1----:R-:W-:-:S06]  /*55c0*/  VIADD R60, R32, 0xffffffe ;  /* 0x0ffffffe203c7836 */ /* 0x002fcc0000000000 */
[----:B------:R-:W-:-:S04]  /*55d0*/  @P1 VIADD R28, R28, 0x1 ;  /* 0x000000011c1c1836 */ /* 0x000fc80000000000 */
[----:B------:R-:W-:Y:S02]  /*55e0*/  IMAD.MOV.U32 R31, RZ, RZ, R28 ;  /* 0x000000ffff1f7224 */ /* 0x000fe400078e001c */
[----:B------:R-:W1:Y:S02]  /*55f0*/  LDC.64 R28, c[0x0][0x3a0] ;  /* 0x0000e800ff1c7b82 */ /* 0x000e640000000a00 */
[----:B------:R-:W-:-:S05]  /*5600*/  @!P3 IMAD.MOV R31, RZ, RZ, -R31 ;  /* 0x000000ffff1fb224 */ /* 0x000fca00078e0a1f */
[----:B------:R-:W-:-:S04]  /*5610*/  SEL R31, R56, R31, !P2 ;  /* 0x0000001f381f7207 */ /* 0x000fc80005000000 */
[----:B------:R-:W-:Y:S01]  /*5620*/  IADD3 R59, PT, PT, -R31, RZ, RZ ;  /* 0x000000ff1f3b7210 */ /* 0x000fe20007ffe1ff */
[----:B------:R-:W-:Y:S02]  /*5630*/  IMAD R33, R34, R31, UR4 ;  /* 0x0000000422217e24 */ /* 0x000fe4000f8e021f */
[----:B------:R-:W2:Y:S02]  /*5640*/  F2I.FTZ.U32.TRUNC.NTZ R31, R60 ;  /* 0x0000003c001f7305 */ /* 0x000ea4000021f000 */
[----:B------:R-:W-:-:S04]  /*5650*/  IMAD R30, R59, UR5, R36 ;  /* 0x000000053b1e7c24 */ /* 0x000fc8000f8e0224 */
[----:B------:R-:W-:Y:S02]  /*5660*/  IMAD.IADD R33, R30, 0x1, R33 ;  /* 0x000000011e217824 */ /* 0x000fe400078e0221 */
[----:B------:R-:W-:Y:S02]  /*5670*/  IMAD.MOV.U32 R30, RZ, RZ, RZ ;  /* 0x000000ffff1e7224 */ /* 0x000fe400078e00ff */
[----:B-1----:R-:W-:-:S04]  /*5680*/  IMAD.WIDE R32, R33, 0x4, R28 ;  /* 0x0000000421207825 */ /* 0x002fc800078e021c */
[----:B--2---:R-:W-:Y:S01]  /*5690*/  IMAD.MOV R59, RZ, RZ, -R31 ;  /* 0x000000ffff3b7224 */ /* 0x004fe200078e0a1f */
[----:B0-----:R0:W-:Y:S03]  /*56a0*/  STG.E desc[UR16][R32.64], R57 ;  /* 0x0000003920007986 */ /* 0x0011e6000c101910 */
[----:B------:R-:W-:-:S04]  /*56b0*/  IMAD R59, R59, R54, RZ ;  /* 0x000000363b3b7224 */ /* 0x000fc800078e02ff */
[----:B------:R-:W-:Y:S01]  /*56c0*/  IMAD.HI.U32 R30, R31, R59, R30 ;  /* 0x0000003b1f1e7227 */ /* 0x000fe200078e001e */
[----:B------:R-:W-:Y:S02]  /*56d0*/  IABS R59, R58 ;  /* 0x0000003a003b7213 */ /* 0x000fe40000000000 */
[----:B------:R-:W-:-:S03]  /*56e0*/  IADD3 R31, PT, PT, R58, UR15, RZ ;  /* 0x0000000f3a1f7c10 */ /* 0x000fc6000fffe0ff */
[----:B------:R-:W-:Y:S01]  /*56f0*/  IMAD.HI.U32 R60, R30, R59, RZ ;  /* 0x0000003b1e3c7227 */ /* 0x000fe200078e00ff */
[----:B------:R-:W-:-:S03]  /*5700*/  IABS R36, R31 ;  /* 0x0000001f00247213 */ /* 0x000fc60000000000 */
[----:B0-----:R-:W-:Y:S02]  /*5710*/  IMAD R33, R60, R53, R59 ;  /* 0x000000353c217224 */ /* 0x001fe400078e023b */
[----:B------:R-:W-:Y:S02]  /*5720*/  IMAD.MOV.U32 R57, RZ, RZ, R36 ;  /* 0x000000ffff397224 */ /* 0x000fe400078e0024 */
[----:B------:R-:W-:Y:S01]  /*5730*/  VIADD R36, R31, UR15 ;  /* 0x0000000f1f247c36 */ /* 0x000fe20008000000 */
[----:B------:R-:W-:Y:S01]  /*5740*/  ISETP.GT.U32.AND P5, PT, R54, R33, PT ;  /* 0x000000213600720c */ /* 0x000fe20003fa4070 */
[----:B------:R-:W-:-:S04]  /*5750*/  IMAD.HI.U32 R32, R30, R57, RZ ;  /* 0x000000391e207227 */ /* 0x000fc800078e00ff */
[----:B------:R-:W-:-:S05]  /*5760*/  IMAD R57, R32, R53, R57 ;  /* 0x0000003520397224 */ /* 0x000fca00078e0239 */
[----:B------:R-:W-:-:S03]  /*5770*/  ISETP.GT.U32.AND P1, PT, R54, R57, PT ;  /* 0x000000393600720c */ /* 0x000fc60003f24070 */
[----:B------:R-:W-:Y:S02]  /*5780*/  @!P5 IMAD.IADD R33, R33, 0x1, -R54 ;  /* 0x000000012121d824 */ /* 0x000fe400078e0a36 */
[----:B------:R-:W-:-:S03]  /*5790*/  @!P5 VIADD R60, R60, 0x1 ;  /* 0x000000013c3cd836 */ /* 0x000fc60000000000 */
[----:B------:R-:W-:Y:S02]  /*57a0*/  ISETP.GE.U32.AND P6, PT, R33, R54, PT ;  /* 0x000000362100720c */ /* 0x000fe40003fc6070 */
[----:B------:R-:W-:-:S03]  /*57b0*/  LOP3.LUT R33, R58, UR5, RZ, 0x3c, !PT ;  /* 0x000000053a217c12 */ /* 0x000fc6000f8e3cff */
[----:B------:R-:W-:Y:S01]  /*57c0*/  @!P1 IMAD.IADD R57, R57, 0x1, -R54 ;  /* 0x0000000139399824 */ /* 0x000fe200078e0a36 */
[----:B------:R-:W-:Y:S01]  /*57d0*/  ISETP.GE.AND P4, PT, R33, RZ, PT ;  /* 0x000000ff2100720c */ /* 0x000fe20003f86270 */
[----:B------:R-:W-:Y:S01]  /*57e0*/  @!P1 VIADD R32, R32, 0x1 ;  /* 0x0000000120209836 */ /* 0x000fe20000000000 */
[----:B------:R-:W-:Y:S02]  /*57f0*/  LOP3.LUT R33, R31, UR5, RZ, 0x3c, !PT ;  /* 0x000000051f217c12 */ /* 0x000fe4000f8e3cff */
[----:B------:R-:W-:Y:S02]  /*5800*/  ISETP.GE.U32.AND P3, PT, R57, R54, PT ;  /* 0x000000363900720c */ /* 0x000fe40003f66070 */
[----:B------:R-:W-:Y:S02]  /*5810*/  ISETP.GE.AND P5, PT, R33, RZ, PT ;  /* 0x000000ff2100720c */ /* 0x000fe40003fa6270 */
[----:B------:R-:W-:Y:S02]  /*5820*/  IABS R33, R36 ;  /* 0x0000002400217213 */ /* 0x000fe40000000000 */
[----:B------:R-:W-:-:S03]  /*5830*/  @P6 IADD3 R60, PT, PT, R60, 0x1, RZ ;  /* 0x000000013c3c6810 */ /* 0x000fc60007ffe0ff */
[----:B------:R-:W-:-:S04]  /*5840*/  IMAD.HI.U32 R30, R30, R33, RZ ;  /* 0x000000211e1e7227 */ /* 0x000fc800078e00ff */
[----:B------:R-:W-:Y:S02]  /*5850*/  IMAD R53, R30, R53, R33 ;  /* 0x000000351e357224 */ /* 0x000fe400078e0221 */
[----:B------:R-:W-:Y:S02]  /*5860*/  @!P4 IMAD.MOV R60, RZ, RZ, -R60 ;  /* 0x000000ffff3cc224 */ /* 0x000fe400078e0a3c */
[----:B------:R-:W-:Y:S01]  /*5870*/  @P3 VIADD R32, R32, 0x1 ;  /* 0x0000000120203836 */ /* 0x000fe20000000000 */
[----:B------:R-:W-:Y:S02]  /*5880*/  ISETP.GT.U32.AND P6, PT, R54, R53, PT ;  /* 0x000000353600720c */ /* 0x000fe40003fc4070 */
[----:B------:R-:W-:Y:S01]  /*5890*/  SEL R33, R56, R60, !P2 ;  /* 0x0000003c38217207 */ /* 0x000fe20005000000 */
[----:B------:R-:W-:-:S05]  /*58a0*/  @!P5 IMAD.MOV R32, RZ, RZ, -R32 ;  /* 0x000000ffff20d224 */ /* 0x000fca00078e0a20 */
[----:B------:R-:W-:-:S05]  /*58b0*/  SEL R59, R56, R32, !P2 ;  /* 0x00000020383b7207 */ /* 0x000fca0005000000 */
[----:B------:R-:W-:Y:S02]  /*58c0*/  @!P6 IMAD.IADD R53, R53, 0x1, -R54 ;  /* 0x000000013535e824 */ /* 0x000fe400078e0a36 */
[----:B------:R-:W-:Y:S02]  /*58d0*/  IMAD.MOV R32, RZ, RZ, -R59 ;  /* 0x000000ffff207224 */ /* 0x000fe400078e0a3b */
[----:B------:R-:W-:Y:S01]  /*58e0*/  @!P6 VIADD R30, R30, 0x1 ;  /* 0x000000011e1ee836 */ /* 0x000fe20000000000 */
[----:B------:R-:W-:Y:S01]  /*58f0*/  ISETP.GE.U32.AND P1, PT, R53, R54, PT ;  /* 0x000000363500720c */ /* 0x000fe20003f26070 */
[----:B------:R-:W-:Y:S01]  /*5900*/  IMAD R31, R32, UR5, R31 ;  /* 0x00000005201f7c24 */ /* 0x000fe2000f8e021f */
[----:B------:R-:W-:Y:S01]  /*5910*/  IADD3 R53, PT, PT, -R33, RZ, RZ ;  /* 0x000000ff21357210 */ /* 0x000fe20007ffe1ff */
[----:B------:R-:W-:Y:S01]  /*5920*/  IMAD R33, R34, R33, UR4 ;  /* 0x0000000422217e24 */ /* 0x000fe2000f8e0221 */
[----:B------:R-:W-:-:S03]  /*5930*/  LOP3.LUT R32, R36, UR5, RZ, 0x3c, !PT ;  /* 0x0000000524207c12 */ /* 0x000fc6000f8e3cff */
[----:B------:R-:W-:Y:S01]  /*5940*/  IMAD R58, R53, UR5, R58 ;  /* 0x00000005353a7c24 */ /* 0x000fe2000f8e023a */
[----:B------:R-:W-:Y:S01]  /*5950*/  ISETP.GE.AND P2, PT, R32, RZ, PT ;  /* 0x000000ff2000720c */ /* 0x000fe20003f46270 */
[----:B------:R-:W-:Y:S02]  /*5960*/  VIADD R53, R55, UR19 ;  /* 0x0000001337357c36 */ /* 0x000fe40008000000 */
[----:B------:R-:W0:Y:S01]  /*5970*/  LDS R55, [R55+UR19] ;  /* 0x0000001337377984 */ /* 0x000e220008000800 */
[----:B------:R-:W-:Y:S02]  /*5980*/  IMAD.IADD R33, R58, 0x1, R33 ;  /* 0x000000013a217824 */ /* 0x000fe400078e0221 */
[----:B------:R-:W-:Y:S02]  /*5990*/  VIADD R57, R53, UR19 ;  /* 0x0000001335397c36 */ /* 0x000fe40008000000 */
[----:B------:R-:W1:Y:S01]  /*59a0*/  LDS R53, [R53+UR19] ;  /* 0x0000001335357984 */ /* 0x000e620008000800 */
[----:B------:R-:W-:-:S03]  /*59b0*/  @P1 VIADD R30, R30, 0x1 ;  /* 0x000000011e1e1836 */ /* 0x000fc60000000000 */
[----:B------:R-:W2:Y:S02]  /*59c0*/  LDS R57, [R57+UR19] ;  /* 0x0000001339397984 */ /* 0x000ea40008000800 */
[----:B------:R-:W-:-:S04]  /*59d0*/  @!P2 IADD3 R30, PT, PT, -R30, RZ, RZ ;  /* 0x000000ff1e1ea210 */ /* 0x000fc80007ffe1ff */
[----:B------:R-:W-:Y:S01]  /*59e0*/  SEL R61, R2, R30, !P0 ;  /* 0x0000001e023d7207 */ /* 0x000fe20004000000 */
[----:B------:R-:W-:-:S04]  /*59f0*/  IMAD R30, R34, R59, UR4 ;  /* 0x00000004221e7e24 */ /* 0x000fc8000f8e023b */
[----:B------:R-:W-:Y:S02]  /*5a00*/  IMAD.MOV R32, RZ, RZ, -R61 ;  /* 0x000000ffff207224 */ /* 0x000fe400078e0a3d */
[----:B------:R-:W-:Y:S02]  /*5a10*/  IMAD R61, R34, R61, UR4 ;  /* 0x00000004223d7e24 */ /* 0x000fe4000f8e023d */
[----:B------:R-:W-:Y:S02]  /*5a20*/  IMAD R32, R32, UR5, R36 ;  /* 0x0000000520207c24 */ /* 0x000fe4000f8e0224 */
[----:B------:R-:W-:Y:S02]  /*5a30*/  IMAD.IADD R31, R31, 0x1, R30 ;  /* 0x000000011f1f7824 */ /* 0x000fe400078e021e */
[----:B------:R-:W-:Y:S02]  /*5a40*/  IMAD.IADD R61, R32, 0x1, R61 ;  /* 0x00000001203d7824 */ /* 0x000fe400078e023d */
[----:B------:R-:W-:-:S04]  /*5a50*/  IMAD.WIDE R32, R33, 0x4, R28 ;  /* 0x0000000421207825 */ /* 0x000fc800078e021c */
[----:B------:R-:W-:-:S04]  /*5a60*/  IMAD.WIDE R30, R31, 0x4, R28 ;  /* 0x000000041f1e7825 */ /* 0x000fc800078e021c */
[----:B------:R-:W-:Y:S01]  /*5a70*/  IMAD.WIDE R28, R61, 0x4, R28 ;  /* 0x000000043d1c7825 */ /* 0x000fe200078e021c */
[----:B0-----:R3:W-:Y:S03]  /*5a80*/  STG.E desc[UR16][R32.64], R55 ;  /* 0x0000003720007986 */ /* 0x0017e6000c101910 */
[----:B------:R-:W-:Y:S01]  /*5a90*/  VIADD R36, R36, UR15 ;  /* 0x0000000f24247c36 */ /* 0x000fe20008000000 */
[----:B-1----:R3:W-:Y:S04]  /*5aa0*/  STG.E desc[UR16][R30.64], R53 ;  /* 0x000000351e007986 */ /* 0x0027e8000c101910 */
[----:B------:R-:W-:Y:S01]  /*5ab0*/  ISETP.GE.U32.AND P1, PT, R36, 0x100, PT ;  /* 0x000001002400780c */ /* 0x000fe20003f26070 */
[----:B--2---:R3:W-:-:S12]  /*5ac0*/  STG.E desc[UR16][R28.64], R57 ;  /* 0x000000391c007986 */ /* 0x0047d8000c101910 */
[----:B---3--:R-:W-:Y:S05]  /*5ad0*/  @!P1 BRA `(.L_x_3159) ;  /* 0xfffffff8005c9947 */ /* 0x008fea000383ffff */
.L_x_3158:
[----:B------:R-:W-:Y:S05]  /*5ae0*/  BSYNC.RECONVERGENT B0 ;  /* 0x0000000000007941 */ /* 0x000fea0003800200 */
.L_x_3157:
[----:B------:R-:W3:Y:S02]  /*5af0*/  LDCU UR4, c[0x0][0x374] ;  /* 0x00006e80ff0477ac */ /* 0x000ee40008000800 */
[----:B---3--:R-:W-:Y:S02]  /*5b00*/  UIADD3 UR9, UPT, UPT, UR4, UR9, URZ ;  /* 0x0000000904097290 */ /* 0x008fe4000fffe0ff */
[----:B------:R-:W-:-:S04]  /*5b10*/  USHF.L.U32 UR4, UR4, 0x2, URZ ;  /* 0x0000000204047899 */ /* 0x000fc800080006ff */
[----:B------:R-:W-:-:S09]  /*5b20*/  UISETP.GE.U32.AND UP0, UPT, UR9, UR4, UPT ;  /* 0x000000040900728c */ /* 0x000fd2000bf06070 */
[----:B------:R-:W-:Y:S05]  /*5b30*/  BRA.U !UP0, `(.L_x_3160) ;  /* 0xffffffb5083c7547 */ /* 0x000fea000b83ffff */
[----:B------:R-:W-:Y:S05]  /*5b40*/  EXIT ;  /* 0x000000000000794d */ /* 0x000fea0003800000 */
        .weak           $__internal_35_$__cuda_sm20_div_u16
        .type           $__internal_35_$__cuda_sm20_div_u16,@function
        .size           $__internal_35_$__cuda_sm20_div_u16,(.L_x_57986 - $__internal_35_$__cuda_sm20_div_u16)
$__internal_35_$__cuda_sm20_div_u16:
        /* <DEDUP_REMOVED lines=18> */
[----:B------:R-:W-:Y:S06]  /*5c70*/  RET.REL.NODEC R4 `(_Z9cuda_gemmIiLi256ELi4ELi1ELi512ELi64ELi64ELi32ELi0ELi0EEviiiPT_S1_S1_ii) ;  /* 0xffffffa004e07950 */ /* 0x000fec0003c3ffff */
.L_x_3161:
        /* <DEDUP_REMOVED lines=16> */
.L_x_57986:


//--------------------- .text._Z9cuda_gemmIiLi256ELi4ELi1ELi512ELi32ELi32ELi32ELi1ELi1EEviiiPT_S1_S1_ii --------------------------
	.section	.text._Z9cuda_gemmIiLi256ELi4ELi1ELi512ELi32ELi32ELi32ELi1ELi1EEviiiPT_S1_S1_ii,"ax",@progbits
	.align	128
        .global         _Z9cuda_gemmIiLi256ELi4ELi1ELi512ELi32ELi32ELi32ELi1ELi1EEviiiPT_S1_S1_ii
        .type           _Z9cuda_gemmIiLi256ELi4ELi1ELi512ELi32ELi32ELi32ELi1ELi1EEviiiPT_S1_S1_ii,@function
        .size           _Z9cuda_gemmIiLi256ELi4ELi1ELi512ELi32ELi32ELi32ELi1ELi1EEviiiPT_S1_S1_ii,(.L_x_57987 - _Z9cuda_gemmIiLi256ELi4ELi1ELi512ELi32ELi32ELi32ELi1ELi1EEviiiPT_S1_S1_ii)
        .other          _Z9cuda_gemmIiLi256ELi4ELi1ELi512ELi32ELi32ELi32ELi1ELi1EEviiiPT_S1_S1_ii,@"STO_CUDA_ENTRY STV_DEFAULT"
_Z9cuda_gemmIiLi256ELi4ELi1ELi512ELi32ELi32ELi32ELi1ELi1EEviiiPT_S1_S1_ii:
.text._Z9cuda_gemmIiLi256ELi4ELi1ELi512ELi32ELi32ELi32ELi1ELi1EEviiiPT_S1_S1_ii:
        /* <DEDUP_REMOVED lines=8> */
[----:B------:R-:W-:Y:S05]  /*0080*/  CALL.REL.NOINC `($__internal_36_$__cuda_sm20_div_u16) ;  /* 0x0000002000747944 */ /* 0x000fea0003c00000 */
[----:B------:R-:W0:Y:S01]  /*0090*/  S2R R16, SR_CgaCtaId ;  /* 0x0000000000107919 */ /* 0x000e220000008800 */
[----:B------:R-:W1:Y:S01]  /*00a0*/  LDC.64 R4, c[0x0][0x398] ;  /* 0x0000e600ff047b82 */ /* 0x000e620000000a00 */
[----:B------:R-:W-:Y:S01]  /*00b0*/  LOP3.LUT R14, R2, 0x3, RZ, 0xc0, !PT ;  /* 0x00000003020e7812 */ /* 0x000fe200078ec0ff */
[----:B------:R-:W2:Y:S01]  /*00c0*/  LDCU.64 UR18, c[0x0][0x358] ;  /* 0x00006b00ff1277ac */ /* 0x000ea20008000a00 */
[----:B------:R-:W-:Y:S01]  /*00d0*/  BSSY.RECONVERGENT B0, `(.L_x_3162) ;  /* 0x0000018000007945 */ /* 0x000fe20003800200 */
[----:B------:R-:W-:Y:S01]  /*00e0*/  MOV R15, 0x400 ;  /* 0x00000400000f7802 */ /* 0x000fe20000000f00 */
[----:B------:R-:W-:Y:S01]  /*00f0*/  IMAD.MOV.U32 R7, RZ, RZ, R0 ;  /* 0x000000ffff077224 */ /* 0x000fe200078e0000 */
[----:B------:R-:W-:-:S13]  /*0100*/  ISETP.NE.AND P0, PT, R14, 0x2, PT ;  /* 0x000000020e00780c */ /* 0x000fda0003f05270 */
[----:B------:R-:W-:Y:S05]  /*0110*/  @!P0 BRA `(.L_x_3163) ;  /* 0x00000000004c8947 */ /* 0x000fea0003800000 */
[----:B------:R-:W3:Y:S01]  /*0120*/  S2R R3, SR_CgaCtaId ;  /* 0x0000000000037919 */ /* 0x000ee20000008800 */
[----:B------:R-:W4:Y:S01]  /*0130*/  LDC.64 R8, c[0x0][0x398] ;  /* 0x0000e600ff087b82 */ /* 0x000f220000000a00 */
[----:B------:R-:W-:Y:S01]  /*0140*/  MOV R2, 0x400 ;  /* 0x0000040000027802 */ /* 0x000fe20000000f00 */
[----:B------:R-:W-:Y:S02]  /*0150*/  IMAD.MOV.U32 R11, RZ, RZ, RZ ;  /* 0x000000ffff0b7224 */ /* 0x000fe400078e00ff */
[----:B------:R-:W-:Y:S01]  /*0160*/  IMAD.MOV.U32 R7, RZ, RZ, R0 ;  /* 0x000000ffff077224 */ /* 0x000fe200078e0000 */
[----:B---3--:R-:W-:-:S07]  /*0170*/  LEA R10, R3, R2, 0x18 ;  /* 0x00000002030a7211 */ /* 0x008fce00078ec0ff */
.L_x_3164:
[----:B---34-:R-:W-:-:S06]  /*0180*/  IMAD.WIDE.U32 R2, R7, 0x4, R8 ;  /* 0x0000000407027825 */ /* 0x018fcc00078e0008 */
[----:B--2---:R-:W2:Y:S01]  /*0190*/  LDG.E R2, desc[UR18][R2.64] ;  /* 0x0000001202027981 */ /* 0x004ea2000c1e1900 */
[----:B------:R-:W-:Y:S01]  /*01a0*/  LOP3.LUT R13, R7, 0x1f, RZ, 0xc0, !PT ;  /* 0x0000001f070d7812 */ /* 0x000fe200078ec0ff */
[----:B------:R-:W-:Y:S01]  /*01b0*/  VIADD R11, R11, 0x1 ;  /* 0x000000010b0b7836 */ /* 0x000fe20000000000 */
[----:B------:R-:W-:Y:S01]  /*01c0*/  SHF.R.U32.HI R12, RZ, 0x3, R7 ;  /* 0x00000003ff0c7819 */ /* 0x000fe20000011607 */
[----:B------:R-:W-:Y:S02]  /*01d0*/  VIADD R7, R7, UR16 ;  /* 0x0000001007077c36 */ /* 0x000fe40008000000 */
[----:B------:R-:W-:Y:S01]  /*01e0*/  IMAD R13, R13, 0x84, R10 ;  /* 0x000000840d0d7824 */ /* 0x000fe200078e020a */
[----:B------:R-:W-:-:S05]  /*01f0*/  LOP3.LUT R12, R12, 0x1ffffffc, RZ, 0xc0, !PT ;  /* 0x1ffffffc0c0c7812 */ /* 0x000fca00078ec0ff */
[----:B------:R-:W-:Y:S01]  /*0200*/  IMAD.IADD R13, R13, 0x1, R12 ;  /* 0x000000010d0d7824 */ /* 0x000fe200078e020c */
[----:B------:R-:W-:-:S04]  /*0210*/  LOP3.LUT R12, R11, R14, RZ, 0x3c, !PT ;  /* 0x0000000e0b0c7212 */ /* 0x000fc800078e3cff */
[----:B------:R-:W-:Y:S01]  /*0220*/  ISETP.NE.AND P0, PT, R12, 0x2, PT ;  /* 0x000000020c00780c */ /* 0x000fe20003f05270 */
[----:B--2---:R3:W-:-:S12]  /*0230*/  STS [R13], R2 ;  /* 0x000000020d007388 */ /* 0x0047d80000000800 */
[----:B------:R-:W-:Y:S05]  /*0240*/  @P0 BRA `(.L_x_3164) ;  /* 0xfffffffc00cc0947 */ /* 0x000fea000383ffff */
.L_x_3163:
[----:B--2---:R-:W-:Y:S05]  /*0250*/  BSYNC.RECONVERGENT B0 ;  /* 0x0000000000007941 */ /* 0x004fea0003800200 */
.L_x_3162:
[----:B------:R-:W-:Y:S01]  /*0260*/  BSSY.RECONVERGENT B0, `(.L_x_3165) ;  /* 0x0000028000007945 */ /* 0x000fe20003800200 */
[----:B0-----:R-:W-:-:S07]  /*0270*/  LEA R18, R16, R15, 0x18 ;  /* 0x0000000f10127211 */ /* 0x001fce00078ec0ff */
.L_x_3166:
[C---:B------:R-:W-:Y:S01]  /*0280*/  IADD3 R21, PT, PT, R7.reuse, UR16, RZ ;  /* 0x0000001007157c10 */ /* 0x040fe2000fffe0ff */
[----:B01-3--:R-:W-:-:S04]  /*0290*/  IMAD.WIDE.U32 R12, R7, 0x4, R4 ;  /* 0x00000004070c7825 */ /* 0x00bfc800078e0004 */
        /* <DEDUP_REMOVED lines=9> */
[----:B------:R-:W-:Y:S02]  /*0330*/  SHF.R.U32.HI R14, RZ, 0x3, R7 ;  /* 0x00000003ff0e7819 */ /* 0x000fe40000011607 */
[----:B------:R-:W-:Y:S02]  /*0340*/  LOP3.LUT R19, R7, 0x1f, RZ, 0xc0, !PT ;  /* 0x0000001f07137812 */ /* 0x000fe400078ec0ff */
[----:B------:R-:W-:Y:S02]  /*0350*/  LOP3.LUT R20, R14, 0x1ffffffc, RZ, 0xc0, !PT ;  /* 0x1ffffffc0e147812 */ /* 0x000fe400078ec0ff */
[----:B------:R-:W-:-:S02]  /*0360*/  LOP3.LUT R7, R21, 0x1f, RZ, 0xc0, !PT ;  /* 0x0000001f15077812 */ /* 0x000fc400078ec0ff */
[----:B------:R-:W-:Y:S02]  /*0370*/  SHF.R.U32.HI R14, RZ, 0x3, R21 ;  /* 0x00000003ff0e7819 */ /* 0x000fe40000011615 */
[----:B0-----:R-:W-:Y:S02]  /*0380*/  LOP3.LUT R13, R15, 0x1f, RZ, 0xc0, !PT ;  /* 0x0000001f0f0d7812 */ /* 0x001fe400078ec0ff */
[----:B------:R-:W-:Y:S02]  /*0390*/  SHF.R.U32.HI R15, RZ, 0x3, R15 ;  /* 0x00000003ff0f7819 */ /* 0x000fe4000001160f */
[----:B-1----:R-:W-:Y:S02]  /*03a0*/  LOP3.LUT R3, R17, 0x1f, RZ, 0xc0, !PT ;  /* 0x0000001f11037812 */ /* 0x002fe400078ec0ff */
[----:B------:R-:W-:Y:S01]  /*03b0*/  SHF.R.U32.HI R16, RZ, 0x3, R17 ;  /* 0x00000003ff107819 */ /* 0x000fe20000011611 */
[--C-:B------:R-:W-:Y:S01]  /*03c0*/  IMAD R19, R19, 0x84, R18.reuse ;  /* 0x0000008413137824 */ /* 0x100fe200078e0212 */
[----:B------:R-:W-:Y:S01]  /*03d0*/  LOP3.LUT R14, R14, 0x1ffffffc, RZ, 0xc0, !PT ;  /* 0x1ffffffc0e0e7812 */ /* 0x000fe200078ec0ff */
[--C-:B------:R-:W-:Y:S01]  /*03e0*/  IMAD R7, R7, 0x84, R18.reuse ;  /* 0x0000008407077824 */ /* 0x100fe200078e0212 */
[----:B-----5:R-:W-:Y:S01]  /*03f0*/  LOP3.LUT R10, R15, 0x1ffffffc, RZ, 0xc0, !PT ;  /* 0x1ffffffc0f0a7812 */ /* 0x020fe200078ec0ff */
[--C-:B------:R-:W-:Y:S01]  /*0400*/  IMAD R13, R13, 0x84, R18.reuse ;  /* 0x000000840d0d7824 */ /* 0x100fe200078e0212 */
[----:B------:R-:W-:Y:S01]  /*0410*/  LOP3.LUT R16, R16, 0x1ffffffc, RZ, 0xc0, !PT ;  /* 0x1ffffffc10107812 */ /* 0x000fe200078ec0ff */
[----:B------:R-:W-:-:S02]  /*0420*/  IMAD R9, R3, 0x84, R18 ;  /* 0x0000008403097824 */ /* 0x000fc400078e0212 */
[----:B------:R-:W-:Y:S02]  /*0430*/  IMAD.IADD R19, R19, 0x1, R20 ;  /* 0x0000000113137824 */ /* 0x000fe400078e0214 */
[----:B------:R-:W-:Y:S02]  /*0440*/  IMAD.IADD R3, R7, 0x1, R14 ;  /* 0x0000000107037824 */ /* 0x000fe400078e020e */
[----:B------:R-:W-:Y:S02]  /*0450*/  IMAD.IADD R13, R13, 0x1, R10 ;  /* 0x000000010d0d7824 */ /* 0x000fe400078e020a */
        /* <DEDUP_REMOVED lines=8> */
[----:B------:R-:W-:Y:S05]  /*04e0*/  BSYNC.RECONVERGENT B0 ;  /* 0x0000000000007941 */ /* 0x000fea0003800200 */
.L_x_3165:
[----:B0-----:R-:W0:Y:S08]  /*04f0*/  LDC R3, c[0x0][0x374] ;  /* 0x0000dd00ff037b82 */ /* 0x001e300000000800 */
[----:B------:R-:W1:Y:S01]  /*0500*/  S2UR UR4, SR_CTAID.Y ;  /* 0x00000000000479c3 */ /* 0x000e620000002600 */
[----:B0-----:R-:W-:-:S05]  /*0510*/  IMAD.SHL.U32 R2, R3, 0x4, RZ ;  /* 0x0000000403027824 */ /* 0x001fca00078e00ff */
[----:B-1----:R-:W-:-:S13]  /*0520*/  ISETP.LE.U32.AND P0, PT, R2, UR4, PT ;  /* 0x0000000402007c0c */ /* 0x002fda000bf03070 */
[----:B------:R-:W-:Y:S05]  /*0530*/  @P0 EXIT ;  /* 0x000000000000094d */ /* 0x000fea0003800000 */
[----:B------:R-:W-:Y:S01]  /*0540*/  IMAD.MOV R2, RZ, RZ, -R6 ;  /* 0x000000ffff027224 */ /* 0x000fe200078e0a06 */
[----:B------:R-:W-:Y:S01]  /*0550*/  SHF.R.U32.HI R7, RZ, 0x1, R0 ;  /* 0x00000001ff077819 */ /* 0x000fe20000011600 */
[C---:B------:R-:W-:Y:S01]  /*0560*/  IMAD.SHL.U32 R4, R0.reuse, 0x4, RZ ;  /* 0x0000000400047824 */ /* 0x040fe200078e00ff */
[----:B------:R-:W-:Y:S01]  /*0570*/  MOV R6, UR4 ;  /* 0x0000000400067c02 */ /* 0x000fe20008000f00 */
[----:B------:R-:W-:Y:S01]  /*0580*/  IMAD.SHL.U32 R22, R0, 0x10, RZ ;  /* 0x0000001000167824 */ /* 0x000fe200078e00ff */
[----:B------:R-:W-:Y:S01]  /*0590*/  PRMT R2, R2, 0x7710, RZ ;  /* 0x0000771002027816 */ /* 0x000fe200000000ff */
[----:B------:R-:W-:Y:S01]  /*05a0*/  ULOP3.LUT UR5, UR16, 0xffff, URZ, 0xc0, !UPT ;  /* 0x0000ffff10057892 */ /* 0x000fe2000f8ec0ff */
[----:B------:R-:W-:Y:S02]  /*05b0*/  LOP3.LUT R5, R4, 0x7c, RZ, 0xc0, !PT ;  /* 0x0000007c04057812 */ /* 0x000fe400078ec0ff */
[----:B------:R-:W-:Y:S01]  /*05c0*/  LOP3.LUT R22, R22, 0x10, RZ, 0xc0, !PT ;  /* 0x0000001016167812 */ /* 0x000fe200078ec0ff */
[----:B------:R-:W-:Y:S01]  /*05d0*/  VIADD R2, R2, 0x1ff ;  /* 0x000001ff02027836 */ /* 0x000fe20000000000 */
[----:B------:R-:W-:Y:S01]  /*05e0*/  LOP3.LUT R11, R7, 0xf, RZ, 0xc0, !PT ;  /* 0x0000000f070b7812 */ /* 0x000fe200078ec0ff */
[----:B------:R-:W-:Y:S01]  /*05f0*/  IMAD.IADD R5, R18, 0x1, R5 ;  /* 0x0000000112057824 */ /* 0x000fe200078e0205 */
[----:B------:R-:W-:-:S02]  /*0600*/  MOV R14, 0x640 ;  /* 0x00000640000e7802 */ /* 0x000fc40000000f00 */
[----:B------:R-:W-:Y:S01]  /*0610*/  LOP3.LUT R13, R2, 0xffff, RZ, 0xc0, !PT ;  /* 0x0000ffff020d7812 */ /* 0x000fe200078ec0ff */
[----:B------:R-:W-:-:S07]  /*0620*/  IMAD R15, R11, 0x20, R22 ;  /* 0x000000200b0f7824 */ /* 0x000fce00078e0216 */
[----:B------:R-:W-:Y:S05]  /*0630*/  CALL.REL.NOINC `($__internal_36_$__cuda_sm20_div_u16) ;  /* 0x0000001c00087944 */ /* 0x000fea0003c00000 */
[----:B------:R-:W0:Y:S01]  /*0640*/  S2UR UR8, SR_CgaCtaId ;  /* 0x00000000000879c3 */ /* 0x000e220000008800 */
[----:B------:R-:W1:Y:S01]  /*0650*/  LDCU.64 UR4, c[0x0][0x390] ;  /* 0x00007200ff0477ac */ /* 0x000e620008000a00 */
[C---:B------:R-:W-:Y:S01]  /*0660*/  VIADD R17, R7.reuse, 0xa ;  /* 0x0000000a07117836 */ /* 0x040fe20000000000 */
[C---:B------:R-:W-:Y:S01]  /*0670*/  IADD3 R10, PT, PT, R7.reuse, 0x3, RZ ;  /* 0x00000003070a7810 */ /* 0x040fe20007ffe0ff */
[C---:B------:R-:W-:Y:S01]  /*0680*/  VIADD R19, R7.reuse, 0xb ;  /* 0x0000000b07137836 */ /* 0x040fe20000000000 */
[----:B------:R-:W-:Y:S01]  /*0690*/  UMOV UR7, 0x400 ;  /* 0x0000040000077882 */ /* 0x000fe20000000000 */
[C---:B------:R-:W-:Y:S01]  /*06a0*/  VIADD R23, R7.reuse, 0xd ;  /* 0x0000000d07177836 */ /* 0x040fe20000000000 */
[C---:B------:R-:W-:Y:S01]  /*06b0*/  IADD3 R24, PT, PT, R7.reuse, 0xe, RZ ;  /* 0x0000000e07187810 */ /* 0x040fe20007ffe0ff */
[C---:B------:R-:W-:Y:S01]  /*06c0*/  VIADD R21, R7.reuse, 0xc ;  /* 0x0000000c07157836 */ /* 0x040fe20000000000 */
[----:B------:R-:W-:Y:S01]  /*06d0*/  LOP3.LUT R8, R22, 0x8, R11, 0xf6, !PT ;  /* 0x0000000816087812 */ /* 0x000fe200078ef60b */
[C---:B------:R-:W-:Y:S01]  /*06e0*/  VIADD R14, R7.reuse, 0x5 ;  /* 0x00000005070e7836 */ /* 0x040fe20000000000 */
[----:B------:R-:W-:Y:S01]  /*06f0*/  UIADD3 UR6, UPT, UPT, UR7, 0x1080, URZ ;  /* 0x0000108007067890 */ /* 0x000fe2000fffe0ff */
[C---:B------:R-:W-:Y:S01]  /*0700*/  VIADD R9, R7.reuse, 0x1 ;  /* 0x0000000107097836 */ /* 0x040fe20000000000 */
[----:B------:R-:W-:Y:S01]  /*0710*/  UIADD3 UR7, UPT, UPT, UR7, 0x1880, URZ ;  /* 0x0000188007077890 */ /* 0x000fe2000fffe0ff */
[----:B------:R-:W-:Y:S01]  /*0720*/  VIADD R12, R7, 0x4 ;  /* 0x00000004070c7836 */ /* 0x000fe20000000000 */
[----:B------:R-:W-:Y:S01]  /*0730*/  LOP3.LUT R26, R19, 0xf, RZ, 0xc0, !PT ;  /* 0x0000000f131a7812 */ /* 0x000fe200078ec0ff */
[----:B------:R-:W-:Y:S01]  /*0740*/  VIADD R16, R7, 0x6 ;  /* 0x0000000607107836 */ /* 0x000fe20000000000 */
[----:B------:R-:W-:Y:S01]  /*0750*/  LOP3.LUT R31, R23, 0xf, RZ, 0xc0, !PT ;  /* 0x0000000f171f7812 */ /* 0x000fe200078ec0ff */
[----:B------:R-:W-:Y:S01]  /*0760*/  VIADD R18, R7, 0x7 ;  /* 0x0000000707127836 */ /* 0x000fe20000000000 */
[----:B------:R-:W-:Y:S01]  /*0770*/  LOP3.LUT R30, R21, 0xf, RZ, 0xc0, !PT ;  /* 0x0000000f151e7812 */ /* 0x000fe200078ec0ff */
[C---:B------:R-:W-:Y:S01]  /*0780*/  VIADD R20, R7.reuse, 0x9 ;  /* 0x0000000907147836 */ /* 0x040fe20000000000 */
[----:B------:R-:W-:Y:S01]  /*0790*/  LOP3.LUT R23, R14, 0xf, RZ, 0xc0, !PT ;  /* 0x0000000f0e177812 */ /* 0x000fe200078ec0ff */
[C---:B------:R-:W-:Y:S01]  /*07a0*/  VIADD R13, R7.reuse, 0x2 ;  /* 0x00000002070d7836 */ /* 0x040fe20000000000 */
[----:B------:R-:W-:Y:S01]  /*07b0*/  LOP3.LUT R19, R10, 0xf, RZ, 0xc0, !PT ;  /* 0x0000000f0a137812 */ /* 0x000fe200078ec0ff */
[----:B------:R-:W-:Y:S01]  /*07c0*/  VIADD R28, R7, 0xffffffff ;  /* 0xffffffff071c7836 */ /* 0x000fe20000000000 */
[----:B------:R-:W-:Y:S01]  /*07d0*/  LOP3.LUT R14, R24, 0xf, RZ, 0xc0, !PT ;  /* 0x0000000f180e7812 */ /* 0x000fe200078ec0ff */
[----:B------:R-:W-:Y:S01]  /*07e0*/  IMAD R7, R11, -0x1f, R15 ;  /* 0xffffffe10b077824 */ /* 0x000fe200078e020f */
[----:B------:R-:W-:Y:S01]  /*07f0*/  LOP3.LUT R11, R17, 0xf, RZ, 0xc0, !PT ;  /* 0x0000000f110b7812 */ /* 0x000fe200078ec0ff */
[----:B0-----:R-:W-:Y:S01]  /*0800*/  ULEA UR6, UR8, UR6, 0x18 ;  /* 0x0000000608067291 */ /* 0x001fe2000f8ec0ff */
[----:B------:R-:W-:Y:S01]  /*0810*/  LOP3.LUT R32, R28, 0xf, RZ, 0xc0, !PT ;  /* 0x0000000f1c207812 */ /* 0x000fe200078ec0ff */
[----:B------:R-:W-:Y:S01]  /*0820*/  ULEA UR7, UR8, UR7, 0x18 ;  /* 0x0000000708077291 */ /* 0x000fe2000f8ec0ff */
[----:B------:R-:W-:Y:S01]  /*0830*/  LOP3.LUT R17, R9, 0xf, RZ, 0xc0, !PT ;  /* 0x0000000f09117812 */ /* 0x000fe200078ec0ff */
[----:B-1----:R-:W-:Y:S01]  /*0840*/  UIMAD.WIDE.U32 UR12, UR16, 0x4, UR4 ;  /* 0x00000004100c78a5 */ /* 0x002fe2000f8e0004 */
[----:B------:R-:W-:Y:S01]  /*0850*/  LOP3.LUT R24, R15, R11, RZ, 0xfc, !PT ;  /* 0x0000000b0f187212 */ /* 0x000fe200078efcff */
[----:B------:R-:W-:Y:S01]  /*0860*/  UIMAD.WIDE.U32 UR14, UR16, 0x8, UR4 ;  /* 0x00000008100e78a5 */ /* 0x000fe2000f8e0004 */
[----:B------:R-:W-:Y:S01]  /*0870*/  LOP3.LUT R10, R11, R22, RZ, 0xfc, !PT ;  /* 0x000000160b0a7212 */ /* 0x000fe200078efcff */
[----:B------:R-:W-:Y:S01]  /*0880*/  VIADD R38, R4, UR7 ;  /* 0x0000000704267c36 */ /* 0x000fe20008000000 */
[----:B------:R-:W-:Y:S01]  /*0890*/  LOP3.LUT R21, R12, 0xf, RZ, 0xc0, !PT ;  /* 0x0000000f0c157812 */ /* 0x000fe200078ec0ff */
[----:B------:R-:W-:Y:S01]  /*08a0*/  USHF.L.U32 UR11, UR16, 0x2, URZ ;  /* 0x00000002100b7899 */ /* 0x000fe200080006ff */
[----:B------:R-:W-:Y:S01]  /*08b0*/  LOP3.LUT R28, R15, R26, RZ, 0xfc, !PT ;  /* 0x0000001a0f1c7212 */ /* 0x000fe200078efcff */
[----:B------:R-:W-:Y:S01]  /*08c0*/  UIMAD.WIDE.U32 UR4, UR16, 0xc, UR4 ;  /* 0x0000000c100478a5 */ /* 0x000fe2000f8e0004 */
[----:B------:R-:W-:-:S02]  /*08d0*/  LOP3.LUT R11, R26, R22, RZ, 0xfc, !PT ;  /* 0x000000161a0b7212 */ /* 0x000fc400078efcff */
[----:B------:R-:W-:Y:S02]  /*08e0*/  LOP3.LUT R25, R16, 0xf, RZ, 0xc0, !PT ;  /* 0x0000000f10197812 */ /* 0x000fe400078ec0ff */
[----:B------:R-:W-:Y:S02]  /*08f0*/  LOP3.LUT R27, R18, 0xf, RZ, 0xc0, !PT ;  /* 0x0000000f121b7812 */ /* 0x000fe400078ec0ff */
[----:B------:R-:W-:Y:S02]  /*0900*/  LOP3.LUT R29, R20, 0xf, RZ, 0xc0, !PT ;  /* 0x0000000f141d7812 */ /* 0x000fe400078ec0ff */
[C---:B------:R-:W-:Y:S02]  /*0910*/  LOP3.LUT R26, R15.reuse, R30, RZ, 0xfc, !PT ;  /* 0x0000001e0f1a7212 */ /* 0x040fe400078efcff */
[----:B------:R-:W-:Y:S02]  /*0920*/  LOP3.LUT R12, R30, R22, RZ, 0xfc, !PT ;  /* 0x000000161e0c7212 */ /* 0x000fe400078efcff */
[----:B------:R-:W-:-:S02]  /*0930*/  LOP3.LUT R30, R15, R31, RZ, 0xfc, !PT ;  /* 0x0000001f0f1e7212 */ /* 0x000fc400078efcff */
[C---:B------:R-:W-:Y:S02]  /*0940*/  LOP3.LUT R36, R15.reuse, R14, RZ, 0xfc, !PT ;  /* 0x0000000e0f247212 */ /* 0x040fe400078efcff */
[----:B------:R-:W-:Y:S02]  /*0950*/  LOP3.LUT R37, R15, R32, RZ, 0xfc, !PT ;  /* 0x000000200f257212 */ /* 0x000fe400078efcff */
[-C--:B------:R-:W-:Y:S02]  /*0960*/  LOP3.LUT R15, R17, R22.reuse, RZ, 0xfc, !PT ;  /* 0x00000016110f7212 */ /* 0x080fe400078efcff */
[----:B------:R-:W-:Y:S02]  /*0970*/  LOP3.LUT R9, R22, 0xf, R13, 0xf8, !PT ;  /* 0x0000000f16097812 */ /* 0x000fe400078ef80d */
        /* <DEDUP_REMOVED lines=9> */
[----:B------:R-:W-:Y:S02]  /*0a10*/  LOP3.LUT R23, R2, 0x3, RZ, 0xc0, !PT ;  /* 0x0000000302177812 */ /* 0x000fe400078ec0ff */
[----:B------:R-:W-:Y:S02]  /*0a20*/  LEA R24, R24, UR6, 0x2 ;  /* 0x0000000618187c11 */ /* 0x000fe4000f8e10ff */
[----:B------:R-:W-:Y:S02]  /*0a30*/  LEA R25, R28, UR6, 0x2 ;  /* 0x000000061c197c11 */ /* 0x000fe4000f8e10ff */
[----:B------:R-:W-:Y:S02]  /*0a40*/  LEA R26, R26, UR6, 0x2 ;  /* 0x000000061a1a7c11 */ /* 0x000fe4000f8e10ff */
[----:B------:R-:W-:-:S02]  /*0a50*/  LEA R27, R30, UR6, 0x2 ;  /* 0x000000061e1b7c11 */ /* 0x000fc4000f8e10ff */
[----:B------:R-:W-:Y:S02]  /*0a60*/  LEA R36, R36, UR6, 0x2 ;  /* 0x0000000624247c11 */ /* 0x000fe4000f8e10ff */
[----:B------:R-:W-:-:S07]  /*0a70*/  LEA R37, R37, UR6, 0x2 ;  /* 0x0000000625257c11 */ /* 0x000fce000f8e10ff */
.L_x_3186:
[----:B------:R-:W-:Y:S01]  /*0a80*/  ISETP.NE.AND P3, PT, R23, 0x2, PT ;  /* 0x000000021700780c */ /* 0x000fe20003f65270 */
[----:B------:R-:W-:Y:S01]  /*0a90*/  VIADD R41, R0, UR16 ;  /* 0x0000001000297c36 */ /* 0x000fe20008000000 */
[C---:B01----:R-:W-:Y:S01]  /*0aa0*/  LOP3.LUT R28, R2.reuse, 0xffff, RZ, 0xc0, !PT ;  /* 0x0000ffff021c7812 */ /* 0x043fe200078ec0ff */
[----:B------:R-:W-:Y:S01]  /*0ab0*/  BSSY.RECONVERGENT B0, `(.L_x_3167) ;  /* 0x0000024000007945 */ /* 0x000fe20003800200 */
[----:B------:R-:W-:Y:S01]  /*0ac0*/  LOP3.LUT R29, R2, 0xffff, RZ, 0xc0, !PT ;  /* 0x0000ffff021d7812 */ /* 0x000fe200078ec0ff */
[----:B------:R-:W-:Y:S01]  /*0ad0*/  IMAD.MOV.U32 R39, RZ, RZ, R6 ;  /* 0x000000ffff277224 */ /* 0x000fe200078e0006 */
[----:B------:R-:W-:Y:S01]  /*0ae0*/  ISETP.GE.U32.AND P0, PT, R28, 0x2, PT ;  /* 0x000000021c00780c */ /* 0x000fe20003f06070 */
[----:B------:R-:W-:Y:S01]  /*0af0*/  IMAD.MOV.U32 R42, RZ, RZ, R0 ;  /* 0x000000ffff2a7224 */ /* 0x000fe200078e0000 */
[----:B------:R-:W-:Y:S01]  /*0b00*/  ISETP.GE.U32.AND P1, PT, R29, 0x2, PT ;  /* 0x000000021d00780c */ /* 0x000fe20003f26070 */
[----:B------:R-:W-:Y:S01]  /*0b10*/  VIADD R40, R41, UR16 ;  /* 0x0000001029287c36 */ /* 0x000fe20008000000 */
[----:B------:R-:W-:-:S03]  /*0b20*/  ISETP.NE.AND P2, PT, R23, 0x2, PT ;  /* 0x000000021700780c */ /* 0x000fc60003f45270 */
[----:B------:R-:W-:Y:S10]  /*0b30*/  @!P3 BRA `(.L_x_3168) ;  /* 0x00000000006cb947 */ /* 0x000ff40003800000 */
        /* <DEDUP_REMOVED lines=8> */
[----:B------:R-:W-:Y:S02]  /*0bc0*/  IMAD.SHL.U32 R31, R0, 0x4, RZ ;  /* 0x00000004001f7824 */ /* 0x000fe400078e00ff */
[----:B------:R-:W-:Y:S01]  /*0bd0*/  IMAD.MOV.U32 R42, RZ, RZ, R41 ;  /* 0x000000ffff2a7224 */ /* 0x000fe200078e0029 */
[----:B0-----:R-:W-:-:S06]  /*0be0*/  ULEA UR6, UR8, UR6, 0x18 ;  /* 0x0000000608067291 */ /* 0x001fcc000f8ec0ff */
[----:B------:R-:W-:-:S03]  /*0bf0*/  VIADD R33, R31, UR6 ;  /* 0x000000061f217c36 */ /* 0x000fc60008000000 */
[----:B--2---:R0:W-:Y:S01]  /*0c00*/  STS [R31+UR6], R30 ;  /* 0x0000001e1f007988 */ /* 0x0041e20008000806 */
        /* <DEDUP_REMOVED lines=8> */
[----:B------:R-:W-:Y:S01]  /*0c90*/  VIADD R35, R33, UR11 ;  /* 0x0000000b21237c36 */ /* 0x000fe20008000000 */
[----:B------:R-:W-:Y:S01]  /*0ca0*/  IADD3 R32, PT, PT, R40, UR16, RZ ;  /* 0x0000001028207c10 */ /* 0x000fe2000fffe0ff */
[----:B------:R-:W-:-:S04]  /*0cb0*/  IMAD.MOV.U32 R42, RZ, RZ, R40 ;  /* 0x000000ffff2a7224 */ /* 0x000fc800078e0028 */
[----:B------:R-:W-:Y:S01]  /*0cc0*/  @P3 IMAD.MOV.U32 R42, RZ, RZ, R32 ;  /* 0x000000ffff2a3224 */ /* 0x000fe200078e0020 */
[----:B--2---:R1:W-:Y:S04]  /*0cd0*/  STS [R33+UR11], R30 ;  /* 0x0000001e21007988 */ /* 0x0043e8000800080b */
[----:B---3--:R1:W-:Y:S02]  /*0ce0*/  @P3 STS [R35+UR11], R28 ;  /* 0x0000001c23003988 */ /* 0x0083e4000800080b */
.L_x_3168:
[----:B------:R-:W-:Y:S05]  /*0cf0*/  BSYNC.RECONVERGENT B0 ;  /* 0x0000000000007941 */ /* 0x000fea0003800200 */
.L_x_3167:
[----:B------:R-:W-:Y:S04]  /*0d00*/  BSSY.RECONVERGENT B0, `(.L_x_3169) ;  /* 0x0000023000007945 */ /* 0x000fe80003800200 */
[----:B------:R-:W-:Y:S05]  /*0d10*/  @!P0 BRA `(.L_x_3170) ;  /* 0x0000000000848947 */ /* 0x000fea0003800000 */
[----:B------:R-:W2:Y:S01]  /*0d20*/  S2UR UR8, SR_CgaCtaId ;  /* 0x00000000000879c3 */ /* 0x000ea20000008800 */
[----:B------:R-:W-:Y:S01]  /*0d30*/  UMOV UR6, 0x400 ;  /* 0x0000040000067882 */ /* 0x000fe20000000000 */
[----:B------:R-:W-:Y:S01]  /*0d40*/  IMAD R45, R39, 0x200, R42 ;  /* 0x00000200272d7824 */ /* 0x000fe200078e022a */
[----:B------:R-:W-:-:S04]  /*0d50*/  UIADD3 UR6, UPT, UPT, UR6, 0x1080, URZ ;  /* 0x0000108006067890 */ /* 0x000fc8000fffe0ff */
[----:B--2---:R-:W-:-:S06]  /*0d60*/  ULEA UR6, UR8, UR6, 0x18 ;  /* 0x0000000608067291 */ /* 0x004fcc000f8ec0ff */
[----:B------:R-:W-:-:S07]  /*0d70*/  LEA R43, R42, UR6, 0x2 ;  /* 0x000000062a2b7c11 */ /* 0x000fce000f8e10ff */
.L_x_3171:
[----:B-1----:R-:W1:Y:S01]  /*0d80*/  LDC.64 R32, c[0x0][0x390] ;  /* 0x0000e400ff207b82 */ /* 0x002e620000000a00 */
[----:B------:R-:W-:Y:S01]  /*0d90*/  IMAD.U32 R34, RZ, RZ, UR12 ;  /* 0x0000000cff227e24 */ /* 0x000fe2000f8e00ff */
[----:B------:R-:W-:Y:S01]  /*0da0*/  MOV R29, UR15 ;  /* 0x0000000f001d7c02 */ /* 0x000fe20008000f00 */
[----:B------:R-:W-:Y:S02]  /*0db0*/  IMAD.U32 R35, RZ, RZ, UR13 ;  /* 0x0000000dff237e24 */ /* 0x000fe4000f8e00ff */
[----:B--2---:R-:W-:Y:S02]  /*0dc0*/  IMAD.U32 R28, RZ, RZ, UR14 ;  /* 0x0000000eff1c7e24 */ /* 0x004fe4000f8e00ff */
[----:B0-----:R-:W-:Y:S02]  /*0dd0*/  IMAD.U32 R30, RZ, RZ, UR4 ;  /* 0x00000004ff1e7e24 */ /* 0x001fe4000f8e00ff */
        /* <DEDUP_REMOVED lines=21> */
.L_x_3170:
[----:B------:R-:W-:Y:S05]  /*0f30*/  BSYNC.RECONVERGENT B0 ;  /* 0x0000000000007941 */ /* 0x000fea0003800200 */
.L_x_3169:
[--C-:B012---:R-:W-:Y:S01]  /*0f40*/  SHF.R.U32.HI R30, RZ, 0x1, R0.reuse ;  /* 0x00000001ff1e7819 */ /* 0x107fe20000011600 */
[C---:B------:R-:W-:Y:S01]  /*0f50*/  IMAD.SHL.U32 R35, R0.reuse, 0x10, RZ ;  /* 0x0000001000237824 */ /* 0x040fe200078e00ff */
[----:B------:R-:W-:Y:S01]  /*0f60*/  SHF.L.U32 R28, R0, 0x4, RZ ;  /* 0x00000004001c7819 */ /* 0x000fe200000006ff */
[----:B------:R-:W-:Y:S01]  /*0f70*/  BSSY.RECONVERGENT B0, `(.L_x_3172) ;  /* 0x0000018000007945 */ /* 0x000fe20003800200 */
[----:B------:R-:W-:Y:S01]  /*0f80*/  SHF.R.U32.HI R29, RZ, 0x1, R0 ;  /* 0x00000001ff1d7819 */ /* 0x000fe20000011600 */
[----:B------:R-:W-:Y:S01]  /*0f90*/  VIADD R34, R30, 0x2 ;  /* 0x000000021e227836 */ /* 0x000fe20000000000 */
[----:B------:R-:W-:Y:S02]  /*0fa0*/  LOP3.LUT R31, R28, 0x10, RZ, 0xc0, !PT ;  /* 0x000000101c1f7812 */ /* 0x000fe400078ec0ff */
[----:B------:R-:W-:Y:S02]  /*0fb0*/  LOP3.LUT R28, R29, 0xf, RZ, 0xc0, !PT ;  /* 0x0000000f1d1c7812 */ /* 0x000fe400078ec0ff */
[----:B------:R-:W-:-:S02]  /*0fc0*/  LOP3.LUT R35, R35, 0x1f0, RZ, 0xc0, !PT ;  /* 0x000001f023237812 */ /* 0x000fc400078ec0ff */
[----:B------:R-:W-:Y:S01]  /*0fd0*/  LOP3.LUT R32, R30, 0xf, RZ, 0xc0, !PT ;  /* 0x0000000f1e207812 */ /* 0x000fe200078ec0ff */
[----:B------:R-:W-:Y:S01]  /*0fe0*/  IMAD R28, R28, 0x20, R31 ;  /* 0x000000201c1c7824 */ /* 0x000fe200078e021f */
[C---:B------:R-:W-:Y:S01]  /*0ff0*/  LOP3.LUT R33, R35.reuse, 0xf, R30, 0xf8, !PT ;  /* 0x0000000f23217812 */ /* 0x040fe200078ef81e */
[----:B------:R-:W-:Y:S01]  /*1000*/  IMAD.MOV.U32 R30, RZ, RZ, R0 ;  /* 0x000000ffff1e7224 */ /* 0x000fe200078e0000 */
[C---:B------:R-:W-:Y:S02]  /*1010*/  LOP3.LUT R34, R35.reuse, 0xf, R34, 0xf8, !PT ;  /* 0x0000000f23227812 */ /* 0x040fe400078ef822 */
[----:B------:R-:W-:Y:S01]  /*1020*/  LOP3.LUT R35, R35, 0x8, R32, 0xf6, !PT ;  /* 0x0000000823237812 */ /* 0x000fe200078ef620 */
[----:B------:R-:W-:Y:S06]  /*1030*/  @!P2 BRA `(.L_x_3173) ;  /* 0x00000000002ca947 */ /* 0x000fec0003800000 */
        /* <DEDUP_REMOVED lines=11> */
.L_x_3173:
[----:B------:R-:W-:Y:S05]  /*10f0*/  BSYNC.RECONVERGENT B0 ;  /* 0x0000000000007941 */ /* 0x000fea0003800200 */
.L_x_3172:
[----:B------:R-:W-:Y:S04]  /*1100*/  BSSY.RECONVERGENT B0, `(.L_x_3174) ;  /* 0x0000010000007945 */ /* 0x000fe80003800200 */
[----:B------:R-:W-:Y:S05]  /*1110*/  @!P1 BRA `(.L_x_3175) ;  /* 0x0000000000389947 */ /* 0x000fea0003800000 */
[----:B0-----:R-:W0:Y:S01]  /*1120*/  S2R R32, SR_CgaCtaId ;  /* 0x0000000000207919 */ /* 0x001e220000008800 */
[----:B------:R-:W-:-:S05]  /*1130*/  MOV R31, 0x400 ;  /* 0x00000400001f7802 */ /* 0x000fca0000000f00 */
[----:B------:R-:W-:-:S05]  /*1140*/  VIADD R31, R31, 0x1880 ;  /* 0x000018801f1f7836 */ /* 0x000fca0000000000 */
[----:B0-----:R-:W-:-:S07]  /*1150*/  LEA R41, R32, R31, 0x18 ;  /* 0x0000001f20297211 */ /* 0x001fce00078ec0ff */
.L_x_3176:
[C---:B-1----:R-:W-:Y:S01]  /*1160*/  IMAD R31, R30.reuse, 0x4, R41 ;  /* 0x000000041e1f7824 */ /* 0x042fe200078e0229 */
        /* <DEDUP_REMOVED lines=9> */
.L_x_3175:
[----:B------:R-:W-:Y:S05]  /*1200*/  BSYNC.RECONVERGENT B0 ;  /* 0x0000000000007941 */ /* 0x000fea0003800200 */
.L_x_3174:
[----:B------:R-:W2:Y:S08]  /*1210*/  S2UR UR10, SR_CgaCtaId ;  /* 0x00000000000a79c3 */ /* 0x000eb00000008800 */
[----:B------:R-:W-:Y:S01]  /*1220*/  BAR.SYNC.DEFER_BLOCKING 0x0 ;  /* 0x0000000000007b1d */ /* 0x000fe20000010000 */
[C---:B------:R-:W-:Y:S01]  /*1230*/  VIADD R30, R29.reuse, 0x7 ;  /* 0x000000071d1e7836 */ /* 0x040fe20000000000 */
[C---:B------:R-:W-:Y:S01]  /*1240*/  IADD3 R44, PT, PT, R29.reuse, 0x9, RZ ;  /* 0x000000091d2c7810 */ /* 0x040fe20007ffe0ff */
[C---:B-1----:R-:W-:Y:S01]  /*1250*/  VIADD R31, R29.reuse, 0x1 ;  /* 0x000000011d1f7836 */ /* 0x042fe20000000000 */
[----:B------:R-:W-:Y:S01]  /*1260*/  LOP3.LUT R48, R0, 0x1, RZ, 0xc0, !PT ;  /* 0x0000000100307812 */ /* 0x000fe200078ec0ff */
[----:B0-----:R-:W-:Y:S01]  /*1270*/  VIADD R32, R29, 0x3 ;  /* 0x000000031d207836 */ /* 0x001fe20000000000 */
[----:B------:R-:W-:-:S02]  /*1280*/  UMOV UR9, 0x400 ;  /* 0x0000040000097882 */ /* 0x000fc40000000000 */
[----:B------:R-:W0:Y:S01]  /*1290*/  S2UR UR8, SR_CgaCtaId ;  /* 0x00000000000879c3 */ /* 0x000e220000008800 */
[C---:B------:R-:W-:Y:S01]  /*12a0*/  VIADD R40, R29.reuse, 0x4 ;  /* 0x000000041d287836 */ /* 0x040fe20000000000 */
[----:B------:R-:W-:Y:S01]  /*12b0*/  UMOV UR6, 0x400 ;  /* 0x0000040000067882 */ /* 0x000fe20000000000 */
[C---:B------:R-:W-:Y:S01]  /*12c0*/  VIADD R41, R29.reuse, 0x5 ;  /* 0x000000051d297836 */ /* 0x040fe20000000000 */
[----:B------:R-:W-:Y:S01]  /*12d0*/  UIADD3 UR9, UPT, UPT, UR9, 0x1080, URZ ;  /* 0x0000108009097890 */ /* 0x000fe2000fffe0ff */
[----:B------:R-:W-:Y:S01]  /*12e0*/  VIADD R42, R29, 0x6 ;  /* 0x000000061d2a7836 */ /* 0x000fe20000000000 */
[----:B------:R-:W-:Y:S01]  /*12f0*/  LOP3.LUT R29, R30, 0xf, RZ, 0xc0, !PT ;  /* 0x0000000f1e1d7812 */ /* 0x000fe200078ec0ff */
[----:B------:R-:W-:Y:S01]  /*1300*/  UIADD3 UR6, UPT, UPT, UR6, 0x1080, URZ ;  /* 0x0000108006067890 */ /* 0x000fe2000fffe0ff */
[----:B------:R-:W-:Y:S01]  /*1310*/  LOP3.LUT R31, R31, 0xf, RZ, 0xc0, !PT ;  /* 0x0000000f1f1f7812 */ /* 0x000fe200078ec0ff */
[----:B------:R-:W-:Y:S01]  /*1320*/  IMAD.IADD R6, R3, 0x1, R6 ;  /* 0x0000000103067824 */ /* 0x000fe200078e0206 */
[----:B------:R-:W-:-:S02]  /*1330*/  LOP3.LUT R43, R32, 0xf, RZ, 0xc0, !PT ;  /* 0x0000000f202b7812 */ /* 0x000fc400078ec0ff */
[----:B------:R-:W-:Y:S02]  /*1340*/  LOP3.LUT R45, R40, 0xf, RZ, 0xc0, !PT ;  /* 0x0000000f282d7812 */ /* 0x000fe400078ec0ff */
[----:B------:R-:W-:Y:S01]  /*1350*/  LOP3.LUT R47, R41, 0xf, RZ, 0xc0, !PT ;  /* 0x0000000f292f7812 */ /* 0x000fe200078ec0ff */
[----:B--2---:R-:W-:Y:S01]  /*1360*/  ULEA UR9, UR10, UR9, 0x18 ;  /* 0x000000090a097291 */ /* 0x004fe2000f8ec0ff */
[----:B------:R-:W-:Y:S01]  /*1370*/  LOP3.LUT R49, R42, 0xf, RZ, 0xc0, !PT ;  /* 0x0000000f2a317812 */ /* 0x000fe200078ec0ff */
[----:B------:R1:W2:Y:S01]  /*1380*/  LDS R30, [R26] ;  /* 0x000000001a1e7984 */ /* 0x0002a20000000800 */
[----:B------:R-:W-:Y:S02]  /*1390*/  LOP3.LUT R51, R44, 0xf, RZ, 0xc0, !PT ;  /* 0x0000000f2c337812 */ /* 0x000fe400078ec0ff */
[C---:B------:R-:W-:Y:S01]  /*13a0*/  LOP3.LUT R40, R28.reuse, R29, RZ, 0xfc, !PT ;  /* 0x0000001d1c287212 */ /* 0x040fe200078efcff */
[----:B------:R1:W3:Y:S01]  /*13b0*/  LDS R32, [R36] ;  /* 0x0000000024207984 */ /* 0x0002e20000000800 */
[C---:B------:R-:W-:Y:S01]  /*13c0*/  LOP3.LUT R41, R28.reuse, R31, RZ, 0xfc, !PT ;  /* 0x0000001f1c297212 */ /* 0x040fe200078efcff */
[----:B0-----:R-:W-:Y:S01]  /*13d0*/  ULEA UR6, UR8, UR6, 0x18 ;  /* 0x0000000608067291 */ /* 0x001fe2000f8ec0ff */
[C---:B------:R-:W-:Y:S01]  /*13e0*/  LOP3.LUT R44, R28.reuse, R43, RZ, 0xfc, !PT ;  /* 0x0000002b1c2c7212 */ /* 0x040fe200078efcff */
[----:B------:R1:W0:Y:S01]  /*13f0*/  LDS R29, [R25] ;  /* 0x00000000191d7984 */ /* 0x0002220000000800 */
[----:B------:R-:W-:-:S02]  /*1400*/  LOP3.LUT R45, R28, R45, RZ, 0xfc, !PT ;  /* 0x0000002d1c2d7212 */ /* 0x000fc400078efcff */
[C---:B------:R-:W-:Y:S01]  /*1410*/  LOP3.LUT R47, R28.reuse, R47, RZ, 0xfc, !PT ;  /* 0x0000002f1c2f7212 */ /* 0x040fe200078efcff */
[----:B------:R1:W4:Y:S01]  /*1420*/  LDS R31, [R27] ;  /* 0x000000001b1f7984 */ /* 0x0003220000000800 */
[C---:B------:R-:W-:Y:S02]  /*1430*/  LOP3.LUT R49, R28.reuse, R49, RZ, 0xfc, !PT ;  /* 0x000000311c317212 */ /* 0x040fe400078efcff */
[----:B------:R-:W-:Y:S02]  /*1440*/  LOP3.LUT R46, R28, R51, RZ, 0xfc, !PT ;  /* 0x000000331c2e7212 */ /* 0x000fe400078efcff */
[----:B------:R-:W-:Y:S01]  /*1450*/  LEA R43, R40, UR9, 0x2 ;  /* 0x00000009282b7c11 */ /* 0x000fe2000f8e10ff */
[----:B------:R1:W0:Y:S01]  /*1460*/  LDS R28, [R24] ;  /* 0x00000000181c7984 */ /* 0x0002220000000800 */
[----:B------:R-:W-:Y:S02]  /*1470*/  LEA R42, R41, UR9, 0x2 ;  /* 0x00000009292a7c11 */ /* 0x000fe4000f8e10ff */
[----:B------:R-:W-:-:S02]  /*1480*/  LEA R41, R44, UR9, 0x2 ;  /* 0x000000092c297c11 */ /* 0x000fc4000f8e10ff */
[----:B------:R-:W-:Y:S01]  /*1490*/  LEA R40, R45, UR9, 0x2 ;  /* 0x000000092d287c11 */ /* 0x000fe2000f8e10ff */
[----:B------:R-:W0:Y:S01]  /*14a0*/  LDS R43, [R43] ;  /* 0x000000002b2b7984 */ /* 0x000e220000000800 */
[----:B------:R-:W-:Y:S02]  /*14b0*/  LEA R50, R47, UR9, 0x2 ;  /* 0x000000092f327c11 */ /* 0x000fe4000f8e10ff */
[----:B------:R-:W-:Y:S01]  /*14c0*/  LEA R44, R33, UR6, 0x2 ;  /* 0x00000006212c7c11 */ /* 0x000fe2000f8e10ff */
[----:B------:R-:W0:Y:S01]  /*14d0*/  LDS R42, [R42] ;  /* 0x000000002a2a7984 */ /* 0x000e220000000800 */
[----:B------:R-:W-:Y:S02]  /*14e0*/  LEA R45, R34, UR6, 0x2 ;  /* 0x00000006222d7c11 */ /* 0x000fe4000f8e10ff */
[----:B------:R-:W-:Y:S01]  /*14f0*/  LEA R47, R35, UR6, 0x2 ;  /* 0x00000006232f7c11 */ /* 0x000fe2000f8e10ff */
[----:B------:R-:W0:Y:S01]  /*1500*/  LDS R41, [R41] ;  /* 0x0000000029297984 */ /* 0x000e220000000800 */
[----:B------:R-:W-:Y:S01]  /*1510*/  LEA R51, R49, UR9, 0x2 ;  /* 0x0000000931337c11 */ /* 0x000fe2000f8e10ff */
[----:B------:R-:W-:Y:S01]  /*1520*/  IMAD.SHL.U32 R49, R3, 0x4, RZ ;  /* 0x0000000403317824 */ /* 0x000fe200078e00ff */
[----:B------:R-:W-:Y:S01]  /*1530*/  LEA R52, R46, UR9, 0x2 ;  /* 0x000000092e347c11 */ /* 0x000fe2000f8e10ff */
[----:B------:R-:W0:Y:S01]  /*1540*/  LDS R40, [R40] ;  /* 0x0000000028287984 */ /* 0x000e220000000800 */
[----:B------:R-:W-:-:S02]  /*1550*/  ISETP.NE.U32.AND P1, PT, R48, 0x1, PT ;  /* 0x000000013000780c */ /* 0x000fc40003f25070 */
[----:B------:R-:W-:Y:S01]  /*1560*/  ISETP.GE.U32.AND P0, PT, R6, R49, PT ;  /* 0x000000310600720c */ /* 0x000fe20003f06070 */
[----:B------:R1:W0:Y:S01]  /*1570*/  LDS R35, [R50] ;  /* 0x0000000032237984 */ /* 0x0002220000000800 */
[----:B------:R-:W-:-:S03]  /*1580*/  SHF.R.U32.HI R48, RZ, 0x5, R0 ;  /* 0x00000005ff307819 */ /* 0x000fc60000011600 */
[----:B------:R1:W0:Y:S04]  /*1590*/  LDS R34, [R51] ;  /* 0x0000000033227984 */ /* 0x0002280000000800 */
[----:B------:R1:W0:Y:S04]  /*15a0*/  LDS R33, [R52] ;  /* 0x0000000034217984 */ /* 0x0002280000000800 */
[----:B------:R-:W0:Y:S04]  /*15b0*/  LDS R44, [R44] ;  /* 0x000000002c2c7984 */ /* 0x000e280000000800 */
[----:B------:R-:W0:Y:S04]  /*15c0*/  LDS R45, [R45] ;  /* 0x000000002d2d7984 */ /* 0x000e280000000800 */
[----:B------:R-:W0:Y:S04]  /*15d0*/  LDS R47, [R47] ;  /* 0x000000002f2f7984 */ /* 0x000e280000000800 */
[----:B--234-:R1:W0:Y:S02]  /*15e0*/  LDS R46, [R37] ;  /* 0x00000000252e7984 */ /* 0x01c2240000000800 */
.L_x_3180:
[----:B------:R-:W-:Y:S01]  /*15f0*/  IMAD R49, R48, 0x84, R5 ;  /* 0x0000008430317824 */ /* 0x000fe200078e0205 */
[----:B------:R-:W-:-:S05]  /*1600*/  UMOV UR6, 0xffffffff ;  /* 0xffffffff00067882 */ /* 0x000fca0000000000 */
[----:B------:R-:W2:Y:S01]  /*1610*/  LDS R49, [R49] ;  /* 0x0000000031317984 */ /* 0x000ea20000000800 */
[----:B------:R-:W-:Y:S05]  /*1620*/  BRA.DIV UR6, `(.L_x_3177) ;  /* 0x0000000606c07947 */ /* 0x000fea000b800000 */
[----:B--2---:R-:W0:Y:S04]  /*1630*/  SHFL.IDX PT, R55, R49, R7, 0x1f ;  /* 0x00001f0731377589 */ /* 0x004e2800000e0000 */
[----:B------:R-:W2:Y:S01]  /*1640*/  SHFL.IDX PT, R53, R49, R15, 0x1f ;  /* 0x00001f0f31357589 */ /* 0x000ea200000e0000 */
[----:B0-----:R-:W-:-:S04]  /*1650*/  IMAD R55, R44, R55, RZ ;  /* 0x000000372c377224 */ /* 0x001fc800078e02ff */
[----:B--2---:R-:W-:Y:S02]  /*1660*/  IMAD R54, R42, R53, R55 ;  /* 0x000000352a367224 */ /* 0x004fe400078e0237 */
        /* <DEDUP_REMOVED lines=26> */
[----:B------:R0:W2:Y:S05]  /*1810*/  SHFL.IDX PT, R53, R49, R22, 0x1f ;  /* 0x00001f1631357589 */ /* 0x0000aa00000e0000 */
.L_x_3203:
[----:B--2---:R-:W-:Y:S01]  /*1820*/  IMAD R53, R46, R53, R55 ;  /* 0x000000352e357224 */ /* 0x004fe200078e0237 */
[----:B------:R-:W-:Y:S05]  /*1830*/  WARPSYNC.ALL ;  /* 0x0000000000007948 */ /* 0x000fea0003800000 */
[----:B-1----:R-:W1:Y:S01]  /*1840*/  SHFL.DOWN PT, R50, R53, 0x1, 0x1e1f ;  /* 0x083e1f0035327f89 */ /* 0x002e6200000e0000 */
        /* <DEDUP_REMOVED lines=11> */
.L_x_3179:
[----:B------:R-:W-:Y:S05]  /*1900*/  BSYNC.RECONVERGENT B0 ;  /* 0x0000000000007941 */ /* 0x000fea0003800200 */
.L_x_3178:
[----:B01----:R-:W0:Y:S02]  /*1910*/  LDC R49, c[0x0][0x360] ;  /* 0x0000d800ff317b82 */ /* 0x003e240000000800 */
[----:B0-----:R-:W-:-:S04]  /*1920*/  LEA.HI R48, R49, R48, RZ, 0x1b ;  /* 0x0000003031307211 */ /* 0x001fc800078fd8ff */
[----:B------:R-:W-:-:S13]  /*1930*/  ISETP.GE.U32.AND P2, PT, R48, 0x20, PT ;  /* 0x000000203000780c */ /* 0x000fda0003f46070 */
[----:B------:R-:W-:Y:S05]  /*1940*/  @!P2 BRA `(.L_x_3180) ;  /* 0xfffffffc0028a947 */ /* 0x000fea000383ffff */
[----:B------:R-:W-:Y:S01]  /*1950*/  ISETP.NE.AND P2, PT, R23, 0x2, PT ;  /* 0x000000021700780c */ /* 0x000fe20003f45270 */
[----:B------:R-:W-:Y:S05]  /*1960*/  WARPSYNC.ALL ;  /* 0x0000000000007948 */ /* 0x000fea0003800000 */
[----:B------:R-:W-:Y:S01]  /*1970*/  LOP3.LUT R28, R2, 0xffff, RZ, 0xc0, !PT ;  /* 0x0000ffff021c7812 */ /* 0x000fe200078ec0ff */
[----:B------:R-:W-:Y:S01]  /*1980*/  BAR.SYNC.DEFER_BLOCKING 0x0 ;  /* 0x0000000000007b1d */ /* 0x000fe20000010000 */
[----:B------:R-:W-:Y:S02]  /*1990*/  IMAD.MOV.U32 R40, RZ, RZ, R0 ;  /* 0x000000ffff287224 */ /* 0x000fe400078e0000 */
[----:B------:R-:W-:-:S03]  /*19a0*/  ISETP.GE.U32.AND P1, PT, R28, 0x2, PT ;  /* 0x000000021c00780c */ /* 0x000fc60003f26070 */
[----:B------:R-:W-:Y:S04]  /*19b0*/  BSSY.RECONVERGENT B0, `(.L_x_3181) ;  /* 0x0000017000007945 */ /* 0x000fe80003800200 */
[----:B------:R-:W-:Y:S06]  /*19c0*/  @!P2 BRA `(.L_x_3182) ;  /* 0x000000000054a947 */ /* 0x000fec0003800000 */
[----:B------:R-:W0:Y:S01]  /*19d0*/  LDS R31, [R4+UR7] ;  /* 0x00000007041f7984 */ /* 0x000e220008000800 */
[----:B------:R-:W1:Y:S01]  /*19e0*/  LDC.64 R28, c[0x0][0x3a0] ;  /* 0x0000e800ff1c7b82 */ /* 0x000e620000000a00 */
[----:B------:R-:W-:Y:S01]  /*19f0*/  LEA R33, R39, R0, 0x9 ;  /* 0x0000000027217211 */ /* 0x000fe200078e48ff */
[----:B------:R-:W-:Y:S01]  /*1a00*/  VIADD R40, R0, UR16 ;  /* 0x0000001000287c36 */ /* 0x000fe20008000000 */
[----:B------:R-:W-:-:S03]  /*1a10*/  ISETP.NE.AND P2, PT, R23, 0x3, PT ;  /* 0x000000031700780c */ /* 0x000fc60003f45270 */
[----:B-1----:R-:W-:-:S05]  /*1a20*/  IMAD.WIDE R28, R33, 0x4, R28 ;  /* 0x00000004211c7825 */ /* 0x002fca00078e021c */
[----:B0-----:R0:W-:Y:S05]  /*1a30*/  STG.E desc[UR18][R28.64], R31 ;  /* 0x0000001f1c007986 */ /* 0x0011ea000c101912 */
[----:B------:R-:W-:Y:S05]  /*1a40*/  @!P2 BRA `(.L_x_3182) ;  /* 0x000000000034a947 */ /* 0x000fea0003800000 */
[----:B------:R-:W-:Y:S01]  /*1a50*/  ISETP.NE.AND P3, PT, R23, RZ, PT ;  /* 0x000000ff1700720c */ /* 0x000fe20003f65270 */
[----:B------:R-:W-:Y:S01]  /*1a60*/  VIADD R35, R38, UR11 ;  /* 0x0000000b26237c36 */ /* 0x000fe20008000000 */
[----:B------:R-:W1:Y:S01]  /*1a70*/  LDS R33, [R38+UR11] ;  /* 0x0000000b26217984 */ /* 0x000e620008000800 */
[----:B0-----:R-:W-:Y:S01]  /*1a80*/  IADD3 R28, P2, PT, R28, UR11, RZ ;  /* 0x0000000b1c1c7c10 */ /* 0x001fe2000ff5e0ff */
[----:B------:R-:W-:-:S04]  /*1a90*/  VIADD R40, R40, UR16 ;  /* 0x0000001028287c36 */ /* 0x000fc80008000000 */
[----:B------:R-:W-:Y:S02]  /*1aa0*/  IMAD.X R29, RZ, RZ, R29, P2 ;  /* 0x000000ffff1d7224 */ /* 0x000fe400010e061d */
[----:B------:R-:W-:-:S03]  /*1ab0*/  VIADD R32, R40, UR16 ;  /* 0x0000001028207c36 */ /* 0x000fc60008000000 */
[----:B------:R-:W0:Y:S01]  /*1ac0*/  @P3 LDS R35, [R35+UR11] ;  /* 0x0000000b23233984 */ /* 0x000e220008000800 */
[----:B------:R-:W-:Y:S02]  /*1ad0*/  @P3 IADD3 R30, P2, PT, R28, UR11, RZ ;  /* 0x0000000b1c1e3c10 */ /* 0x000fe4000ff5e0ff */
[----:B------:R-:W-:-:S03]  /*1ae0*/  @P3 MOV R40, R32 ;  /* 0x0000002000283202 */ /* 0x000fc60000000f00 */
[----:B------:R-:W-:Y:S01]  /*1af0*/  @P3 IMAD.X R31, RZ, RZ, R29, P2 ;  /* 0x000000ffff1f3224 */ /* 0x000fe200010e061d */
[----:B-1----:R1:W-:Y:S04]  /*1b00*/  STG.E desc[UR18][R28.64], R33 ;  /* 0x000000211c007986 */ /* 0x0023e8000c101912 */
[----:B0-----:R1:W-:Y:S03]  /*1b10*/  @P3 STG.E desc[UR18][R30.64], R35 ;  /* 0x000000231e003986 */ /* 0x0013e6000c101912 */
.L_x_3182:
[----:B------:R-:W-:Y:S05]  /*1b20*/  BSYNC.RECONVERGENT B0 ;  /* 0x0000000000007941 */ /* 0x000fea0003800200 */
.L_x_3181:
[----:B------:R-:W-:Y:S04]  /*1b30*/  BSSY.RECONVERGENT B0, `(.L_x_3183) ;  /* 0x000001d000007945 */ /* 0x000fe80003800200 */
[----:B------:R-:W-:Y:S05]  /*1b40*/  @!P1 BRA `(.L_x_3184) ;  /* 0x00000000006c9947 */ /* 0x000fea0003800000 */
[----:B01----:R-:W0:Y:S01]  /*1b50*/  S2R R29, SR_CgaCtaId ;  /* 0x00000000001d7919 */ /* 0x003e220000008800 */
[----:B------:R-:W-:-:S05]  /*1b60*/  MOV R28, 0x400 ;  /* 0x00000400001c7802 */ /* 0x000fca0000000f00 */
[----:B------:R-:W-:-:S05]  /*1b70*/  VIADD R28, R28, 0x1880 ;  /* 0x000018801c1c7836 */ /* 0x000fca0000000000 */
[----:B0-----:R-:W-:-:S07]  /*1b80*/  LEA R51, R29, R28, 0x18 ;  /* 0x0000001c1d337211 */ /* 0x001fce00078ec0ff */
.L_x_3185:
[C---:B------:R-:W-:Y:S01]  /*1b90*/  IMAD R41, R40.reuse, 0x4, R51 ;  /* 0x0000000428297824 */ /* 0x040fe200078e0233 */
[----:B0-----:R-:W0:Y:S01]  /*1ba0*/  LDC.64 R28, c[0x0][0x3a0] ;  /* 0x0000e800ff1c7b82 */ /* 0x001e220000000a00 */
[----:B------:R-:W-:Y:S02]  /*1bb0*/  IMAD R31, R39, 0x200, R40 ;  /* 0x00000200271f7824 */ /* 0x000fe400078e0228 */
[----:B------:R-:W-:Y:S01]  /*1bc0*/  VIADD R42, R41, UR11 ;  /* 0x0000000b292a7c36 */ /* 0x000fe20008000000 */
[----:B------:R-:W1:Y:S01]  /*1bd0*/  LDS R43, [R41] ;  /* 0x00000000292b7984 */ /* 0x000e620000000800 */
[----:B------:R-:W-:Y:S02]  /*1be0*/  VIADD R40, R40, UR11 ;  /* 0x0000000b28287c36 */ /* 0x000fe40008000000 */
[----:B------:R-:W-:Y:S01]  /*1bf0*/  VIADD R44, R42, UR11 ;  /* 0x0000000b2a2c7c36 */ /* 0x000fe20008000000 */
[----:B------:R-:W2:Y:S04]  /*1c00*/  LDS R45, [R41+UR11] ;  /* 0x0000000b292d7984 */ /* 0x000ea80008000800 */
[----:B------:R-:W3:Y:S04]  /*1c10*/  LDS R47, [R42+UR11] ;  /* 0x0000000b2a2f7984 */ /* 0x000ee80008000800 */
[----:B------:R-:W4:Y:S01]  /*1c20*/  LDS R49, [R44+UR11] ;  /* 0x0000000b2c317984 */ /* 0x000f220008000800 */
[----:B0-----:R-:W-:-:S03]  /*1c30*/  IMAD.WIDE R28, R31, 0x4, R28 ;  /* 0x000000041f1c7825 */ /* 0x001fc600078e021c */
[----:B------:R-:W-:-:S05]  /*1c40*/  IADD3 R30, P1, PT, R28, UR11, RZ ;  /* 0x0000000b1c1e7c10 */ /* 0x000fca000ff3e0ff */
[----:B------:R-:W-:Y:S01]  /*1c50*/  IMAD.X R31, RZ, RZ, R29, P1 ;  /* 0x000000ffff1f7224 */ /* 0x000fe200008e061d */
[----:B------:R-:W-:-:S04]  /*1c60*/  IADD3 R32, P1, PT, R30, UR11, RZ ;  /* 0x0000000b1e207c10 */ /* 0x000fc8000ff3e0ff */
[----:B------:R-:W-:Y:S02]  /*1c70*/  IADD3.X R33, PT, PT, RZ, R31, RZ, P1, !PT ;  /* 0x0000001fff217210 */ /* 0x000fe40000ffe4ff */
        /* <DEDUP_REMOVED lines=8> */
.L_x_3184:
[----:B------:R-:W-:Y:S05]  /*1d00*/  BSYNC.RECONVERGENT B0 ;  /* 0x0000000000007941 */ /* 0x000fea0003800200 */
.L_x_3183:
[----:B------:R-:W-:Y:S05]  /*1d10*/  @!P0 BRA `(.L_x_3186) ;  /* 0xffffffec00588947 */ /* 0x000fea000383ffff */
[----:B------:R-:W-:Y:S05]  /*1d20*/  EXIT ;  /* 0x000000000000794d */ /* 0x000fea0003800000 */
.L_x_3177:
[----:B-1----:R-:W-:Y:S02]  /*1d30*/  IMAD.MOV.U32 R52, RZ, RZ, R7 ;  /* 0x000000ffff347224 */ /* 0x002fe400078e0007 */
[----:B------:R-:W-:Y:S02]  /*1d40*/  IMAD.MOV.U32 R51, RZ, RZ, 0x1f ;  /* 0x0000001fff337424 */ /* 0x000fe400078e00ff */
[----:B------:R-:W-:-:S07]  /*1d50*/  IMAD.MOV.U32 R50, RZ, RZ, -0x1 ;  /* 0xffffffffff327424 */ /* 0x000fce00078e00ff */
[----:B0-2---:R-:W-:Y:S05]  /*1d60*/  WARPSYNC.COLLECTIVE R50, `(.L_x_3187) ;  /* 0x0000000032087348 */ /* 0x005fea0003c00000 */
[----:B--2---:R1:W2:Y:S02]  /*1d70*/  SHFL.IDX P2, R53, R49, R52, R51 ;  /* 0x0000003431357389 */ /* 0x0042a40000040033 */
[----:B012---:R-:W-:Y:S05]  /*1d80*/  ENDCOLLECTIVE ;  /* 0x000000000000791b */ /* 0x007fea0003800000 */
.L_x_3187:
[----:B------:R-:W-:Y:S01]  /*1d90*/  MOV R52, R15 ;  /* 0x0000000f00347202 */ /* 0x000fe20000000f00 */
[----:B------:R-:W-:-:S07]  /*1da0*/  IMAD.MOV.U32 R55, RZ, RZ, R53 ;  /* 0x000000ffff377224 */ /* 0x000fce00078e0035 */
[----:B------:R-:W-:Y:S05]  /*1db0*/  WARPSYNC.COLLECTIVE R50, `(.L_x_3188) ;  /* 0x0000000032087348 */ /* 0x000fea0003c00000 */
[----:B------:R0:W1:Y:S02]  /*1dc0*/  SHFL.IDX P2, R53, R49, R52, R51 ;  /* 0x0000003431357389 */ /* 0x0000640000040033 */
[----:B01----:R-:W-:Y:S05]  /*1dd0*/  ENDCOLLECTIVE ;  /* 0x000000000000791b */ /* 0x003fea0003800000 */
.L_x_3188:
[----:B------:R-:W-:Y:S02]  /*1de0*/  IMAD R55, R44, R55, RZ ;  /* 0x000000372c377224 */ /* 0x000fe400078e02ff */
[----:B------:R-:W-:Y:S02]  /*1df0*/  IMAD.MOV.U32 R52, RZ, RZ, R9 ;  /* 0x000000ffff347224 */ /* 0x000fe400078e0009 */
[----:B------:R-:W-:-:S07]  /*1e00*/  IMAD R54, R42, R53, R55 ;  /* 0x000000352a367224 */ /* 0x000fce00078e0237 */
[----:B------:R-:W-:Y:S05]  /*1e10*/  WARPSYNC.COLLECTIVE R50, `(.L_x_3189) ;  /* 0x0000000032087348 */ /* 0x000fea0003c00000 */
[----:B------:R0:W1:Y:S02]  /*1e20*/  SHFL.IDX P2, R53, R49, R52, R51 ;  /* 0x0000003431357389 */ /* 0x0000640000040033 */
[----:B01----:R-:W-:Y:S05]  /*1e30*/  ENDCOLLECTIVE ;  /* 0x000000000000791b */ /* 0x003fea0003800000 */
.L_x_3189:
[----:B------:R-:W-:Y:S02]  /*1e40*/  IMAD.MOV.U32 R52, RZ, RZ, R16 ;  /* 0x000000ffff347224 */ /* 0x000fe400078e0010 */
[----:B------:R-:W-:-:S07]  /*1e50*/  IMAD R54, R45, R53, R54 ;  /* 0x000000352d367224 */ /* 0x000fce00078e0236 */
[----:B------:R-:W-:Y:S05]  /*1e60*/  WARPSYNC.COLLECTIVE R50, `(.L_x_3190) ;  /* 0x0000000032087348 */ /* 0x000fea0003c00000 */
[----:B------:R0:W1:Y:S02]  /*1e70*/  SHFL.IDX P2, R53, R49, R52, R51 ;  /* 0x0000003431357389 */ /* 0x0000640000040033 */
[----:B01----:R-:W-:Y:S05]  /*1e80*/  ENDCOLLECTIVE ;  /* 0x000000000000791b */ /* 0x003fea0003800000 */
.L_x_3190:
[----:B------:R-:W-:Y:S02]  /*1e90*/  IMAD.MOV.U32 R52, RZ, RZ, R17 ;  /* 0x000000ffff347224 */ /* 0x000fe400078e0011 */
[----:B------:R-:W-:-:S07]  /*1ea0*/  IMAD R55, R41, R53, R54 ;  /* 0x0000003529377224 */ /* 0x000fce00078e0236 */
[----:B------:R-:W-:Y:S05]  /*1eb0*/  WARPSYNC.COLLECTIVE R50, `(.L_x_3191) ;  /* 0x0000000032087348 */ /* 0x000fea0003c00000 */
[----:B------:R0:W1:Y:S02]  /*1ec0*/  SHFL.IDX P2, R53, R49, R52, R51 ;  /* 0x0000003431357389 */ /* 0x0000640000040033 */
[----:B01----:R-:W-:Y:S05]  /*1ed0*/  ENDCOLLECTIVE ;  /* 0x000000000000791b */ /* 0x003fea0003800000 */
.L_x_3191:
[----:B------:R-:W-:Y:S02]  /*1ee0*/  IMAD.MOV.U32 R52, RZ, RZ, R18 ;  /* 0x000000ffff347224 */ /* 0x000fe400078e0012 */
[----:B------:R-:W-:-:S07]  /*1ef0*/  IMAD R54, R40, R53, R55 ;  /* 0x0000003528367224 */ /* 0x000fce00078e0237 */
[----:B------:R-:W-:Y:S05]  /*1f00*/  WARPSYNC.COLLECTIVE R50, `(.L_x_3192) ;  /* 0x0000000032087348 */ /* 0x000fea0003c00000 */
[----:B------:R0:W1:Y:S02]  /*1f10*/  SHFL.IDX P2, R53, R49, R52, R51 ;  /* 0x0000003431357389 */ /* 0x0000640000040033 */
[----:B01----:R-:W-:Y:S05]  /*1f20*/  ENDCOLLECTIVE ;  /* 0x000000000000791b */ /* 0x003fea0003800000 */
.L_x_3192:
[----:B------:R-:W-:Y:S02]  /*1f30*/  IMAD.MOV.U32 R52, RZ, RZ, R19 ;  /* 0x000000ffff347224 */ /* 0x000fe400078e0013 */
[----:B------:R-:W-:-:S07]  /*1f40*/  IMAD R55, R35, R53, R54 ;  /* 0x0000003523377224 */ /* 0x000fce00078e0236 */
[----:B------:R-:W-:Y:S05]  /*1f50*/  WARPSYNC.COLLECTIVE R50, `(.L_x_3193) ;  /* 0x0000000032087348 */ /* 0x000fea0003c00000 */
[----:B------:R0:W1:Y:S02]  /*1f60*/  SHFL.IDX P2, R53, R49, R52, R51 ;  /* 0x0000003431357389 */ /* 0x0000640000040033 */
[----:B01----:R-:W-:Y:S05]  /*1f70*/  ENDCOLLECTIVE ;  /* 0x000000000000791b */ /* 0x003fea0003800000 */
.L_x_3193:
[----:B------:R-:W-:Y:S02]  /*1f80*/  IMAD.MOV.U32 R52, RZ, RZ, R20 ;  /* 0x000000ffff347224 */ /* 0x000fe400078e0014 */
[----:B------:R-:W-:-:S07]  /*1f90*/  IMAD R54, R34, R53, R55 ;  /* 0x0000003522367224 */ /* 0x000fce00078e0237 */
[----:B------:R-:W-:Y:S05]  /*1fa0*/  WARPSYNC.COLLECTIVE R50, `(.L_x_3194) ;  /* 0x0000000032087348 */ /* 0x000fea0003c00000 */
[----:B------:R0:W1:Y:S02]  /*1fb0*/  SHFL.IDX P2, R53, R49, R52, R51 ;  /* 0x0000003431357389 */ /* 0x0000640000040033 */
[----:B01----:R-:W-:Y:S05]  /*1fc0*/  ENDCOLLECTIVE ;  /* 0x000000000000791b */ /* 0x003fea0003800000 */
.L_x_3194:
[----:B------:R-:W-:Y:S01]  /*1fd0*/  MOV R52, R8 ;  /* 0x0000000800347202 */ /* 0x000fe20000000f00 */
[----:B------:R-:W-:-:S07]  /*1fe0*/  IMAD R54, R43, R53, R54 ;  /* 0x000000352b367224 */ /* 0x000fce00078e0236 */
[----:B------:R-:W-:Y:S05]  /*1ff0*/  WARPSYNC.COLLECTIVE R50, `(.L_x_3195) ;  /* 0x0000000032087348 */ /* 0x000fea0003c00000 */
[----:B------:R0:W1:Y:S02]  /*2000*/  SHFL.IDX P2, R53, R49, R52, R51 ;  /* 0x0000003431357389 */ /* 0x0000640000040033 */
[----:B01----:R-:W-:Y:S05]  /*2010*/  ENDCOLLECTIVE ;  /* 0x000000000000791b */ /* 0x003fea0003800000 */
.L_x_3195:
[----:B------:R-:W-:Y:S02]  /*2020*/  IMAD.MOV.U32 R52, RZ, RZ, R21 ;  /* 0x000000ffff347224 */ /* 0x000fe400078e0015 */
[----:B------:R-:W-:-:S07]  /*2030*/  IMAD R54, R47, R53, R54 ;  /* 0x000000352f367224 */ /* 0x000fce00078e0236 */
[----:B------:R-:W-:Y:S05]  /*2040*/  WARPSYNC.COLLECTIVE R50, `(.L_x_3196) ;  /* 0x0000000032087348 */ /* 0x000fea0003c00000 */
[----:B------:R0:W1:Y:S02]  /*2050*/  SHFL.IDX P2, R53, R49, R52, R51 ;  /* 0x0000003431357389 */ /* 0x0000640000040033 */
[----:B01----:R-:W-:Y:S05]  /*2060*/  ENDCOLLECTIVE ;  /* 0x000000000000791b */ /* 0x003fea0003800000 */
.L_x_3196:
[----:B------:R-:W-:Y:S02]  /*2070*/  IMAD.MOV.U32 R52, RZ, RZ, R10 ;  /* 0x000000ffff347224 */ /* 0x000fe400078e000a */
[----:B------:R-:W-:-:S07]  /*2080*/  IMAD R55, R33, R53, R54 ;  /* 0x0000003521377224 */ /* 0x000fce00078e0236 */
[----:B------:R-:W-:Y:S05]  /*2090*/  WARPSYNC.COLLECTIVE R50, `(.L_x_3197) ;  /* 0x0000000032087348 */ /* 0x000fea0003c00000 */
[----:B------:R0:W1:Y:S02]  /*20a0*/  SHFL.IDX P2, R53, R49, R52, R51 ;  /* 0x0000003431357389 */ /* 0x0000640000040033 */
[----:B01----:R-:W-:Y:S05]  /*20b0*/  ENDCOLLECTIVE ;  /* 0x000000000000791b */ /* 0x003fea0003800000 */
.L_x_3197:
[----:B------:R-:W-:Y:S02]  /*20c0*/  IMAD.MOV.U32 R52, RZ, RZ, R11 ;  /* 0x000000ffff347224 */ /* 0x000fe400078e000b */
[----:B------:R-:W-:-:S07]  /*20d0*/  IMAD R54, R28, R53, R55 ;  /* 0x000000351c367224 */ /* 0x000fce00078e0237 */
[----:B------:R-:W-:Y:S05]  /*20e0*/  WARPSYNC.COLLECTIVE R50, `(.L_x_3198) ;  /* 0x0000000032087348 */ /* 0x000fea0003c00000 */
[----:B------:R0:W1:Y:S02]  /*20f0*/  SHFL.IDX P2, R53, R49, R52, R51 ;  /* 0x0000003431357389 */ /* 0x0000640000040033 */
[----:B01----:R-:W-:Y:S05]  /*2100*/  ENDCOLLECTIVE ;  /* 0x000000000000791b */ /* 0x003fea0003800000 */
.L_x_3198:
[----:B------:R-:W-:Y:S02]  /*2110*/  IMAD.MOV.U32 R52, RZ, RZ, R12 ;  /* 0x000000ffff347224 */ /* 0x000fe400078e000c */
[----:B------:R-:W-:-:S07]  /*2120*/  IMAD R55, R29, R53, R54 ;  /* 0x000000351d377224 */ /* 0x000fce00078e0236 */
[----:B------:R-:W-:Y:S05]  /*2130*/  WARPSYNC.COLLECTIVE R50, `(.L_x_3199) ;  /* 0x0000000032087348 */ /* 0x000fea0003c00000 */
[----:B------:R0:W1:Y:S02]  /*2140*/  SHFL.IDX P2, R53, R49, R52, R51 ;  /* 0x0000003431357389 */ /* 0x0000640000040033 */
[----:B01----:R-:W-:Y:S05]  /*2150*/  ENDCOLLECTIVE ;  /* 0x000000000000791b */ /* 0x003fea0003800000 */
.L_x_3199:
[----:B------:R-:W-:Y:S02]  /*2160*/  IMAD.MOV.U32 R52, RZ, RZ, R13 ;  /* 0x000000ffff347224 */ /* 0x000fe400078e000d */
[----:B------:R-:W-:-:S07]  /*2170*/  IMAD R54, R30, R53, R55 ;  /* 0x000000351e367224 */ /* 0x000fce00078e0237 */
[----:B------:R-:W-:Y:S05]  /*2180*/  WARPSYNC.COLLECTIVE R50, `(.L_x_3200) ;  /* 0x0000000032087348 */ /* 0x000fea0003c00000 */
[----:B------:R0:W1:Y:S02]  /*2190*/  SHFL.IDX P2, R53, R49, R52, R51 ;  /* 0x0000003431357389 */ /* 0x0000640000040033 */
[----:B01----:R-:W-:Y:S05]  /*21a0*/  ENDCOLLECTIVE ;  /* 0x000000000000791b */ /* 0x003fea0003800000 */
.L_x_3200:
[----:B------:R-:W-:Y:S02]  /*21b0*/  IMAD.MOV.U32 R52, RZ, RZ, R14 ;  /* 0x000000ffff347224 */ /* 0x000fe400078e000e */
[----:B------:R-:W-:-:S07]  /*21c0*/  IMAD R55, R31, R53, R54 ;  /* 0x000000351f377224 */ /* 0x000fce00078e0236 */
[----:B------:R-:W-:Y:S05]  /*21d0*/  WARPSYNC.COLLECTIVE R50, `(.L_x_3201) ;  /* 0x0000000032087348 */ /* 0x000fea0003c00000 */
[----:B------:R0:W1:Y:S02]  /*21e0*/  SHFL.IDX P2, R53, R49, R52, R51 ;  /* 0x0000003431357389 */ /* 0x0000640000040033 */
[----:B01----:R-:W-:Y:S05]  /*21f0*/  ENDCOLLECTIVE ;  /* 0x000000000000791b */ /* 0x003fea0003800000 */
.L_x_3201:
[----:B------:R-:W-:Y:S01]  /*2200*/  MOV R52, R22 ;  /* 0x0000001600347202 */ /* 0x000fe20000000f00 */
[----:B------:R-:W-:-:S07]  /*2210*/  IMAD R55, R32, R53, R55 ;  /* 0x0000003520377224 */ /* 0x000fce00078e0237 */
[----:B------:R-:W-:Y:S05]  /*2220*/  WARPSYNC.COLLECTIVE R50, `(.L_x_3202) ;  /* 0x0000000032087348 */ /* 0x000fea0003c00000 */
[----:B------:R0:W1:Y:S02]  /*2230*/  SHFL.IDX P2, R53, R49, R52, R51 ;  /* 0x0000003431357389 */ /* 0x0000640000040033 */
[----:B01----:R-:W-:Y:S05]  /*2240*/  ENDCOLLECTIVE ;  /* 0x000000000000791b */ /* 0x003fea0003800000 */
.L_x_3202:
[----:B------:R-:W-:Y:S05]  /*2250*/  BRA `(.L_x_3203) ;  /* 0xfffffff400707947 */ /* 0x000fea000383ffff */
        .weak           $__internal_36_$__cuda_sm20_div_u16
        .type           $__internal_36_$__cuda_sm20_div_u16,@function
        .size           $__internal_36_$__cuda_sm20_div_u16,(.L_x_57987 - $__internal_36_$__cuda_sm20_div_u16)
$__internal_36_$__cuda_sm20_div_u16:
[----:B------:R-:W0:Y:S01]  /*2260*/  I2F.U16 R2, UR5 ;  /* 0x0000000500027d06 */ /* 0x000e220008101000 */
[----:B------:R-:W-:Y:S01]  /*2270*/  IMAD.MOV.U32 R8, RZ, RZ, 0x4b800000 ;  /* 0x4b800000ff087424 */ /* 0x000fe200078e00ff */
[C---:B0-----:R-:W-:Y:S02]  /*2280*/  FSETP.GEU.AND P1, PT, |R2|.reuse, 1.175494350822287508e-38, PT ;  /* 0x008000000200780b */ /* 0x041fe40003f2e200 */
[----:B------:R-:W-:Y:S02]  /*2290*/  FSETP.GT.AND P0, PT, |R2|, 8.50705917302346158658e+37, PT ;  /* 0x7e8000000200780b */ /* 0x000fe40003f04200 */
[----:B------:R-:W-:-:S04]  /*22a0*/  FSEL R8, R8, 1, !P1 ;  /* 0x3f80000008087808 */ /* 0x000fc80004800000 */
[----:B------:R-:W-:Y:S01]  /*22b0*/  FSEL R9, R8, 0.25, !P0 ;  /* 0x3e80000008097808 */ /* 0x000fe20004000000 */
[----:B------:R-:W-:Y:S01]  /*22c0*/  IMAD.MOV.U32 R8, RZ, RZ, R14 ;  /* 0x000000ffff087224 */ /* 0x000fe200078e000e */
[----:B------:R-:W-:-:S03]  /*22d0*/  ISETP.NE.U32.AND P0, PT, RZ, UR5, PT ;  /* 0x00000005ff007c0c */ /* 0x000fc6000bf05070 */
[----:B------:R-:W-:Y:S02]  /*22e0*/  FMUL R10, R2, R9 ;  /* 0x00000009020a7220 */ /* 0x000fe40000400000 */
[----:B------:R-:W-:Y:S08]  /*22f0*/  I2F.U16.RZ R2, R13 ;  /* 0x0000000d00027306 */ /* 0x000ff0000010d000 */
        /* <DEDUP_REMOVED lines=8> */
[----:B------:R-:W-:Y:S06]  /*2380*/  RET.REL.NODEC R8 `(_Z9cuda_gemmIiLi256ELi4ELi1ELi512ELi32ELi32ELi32ELi1ELi1EEviiiPT_S1_S1_ii) ;  /* 0xffffffdc081c7950 */ /* 0x000fec0003c3ffff */
.L_x_3204:
        /* <DEDUP_REMOVED lines=15> */
.L_x_57987:


//--------------------- .text._Z9cuda_gemmIiLi256ELi4ELi1ELi512ELi32ELi32ELi32ELi1ELi0EEviiiPT_S1_S1_ii --------------------------
	.section	.text._Z9cuda_gemmIiLi256ELi4ELi1ELi512ELi32ELi32ELi32ELi1ELi0EEviiiPT_S1_S1_ii,"ax",@progbits
	.align	128
        .global         _Z9cuda_gemmIiLi256ELi4ELi1ELi512ELi32ELi32ELi32ELi1ELi0EEviiiPT_S1_S1_ii
        .type           _Z9cuda_gemmIiLi256ELi4ELi1ELi512ELi32ELi32ELi32ELi1ELi0EEviiiPT_S1_S1_ii,@function
        .size           _Z9cuda_gemmIiLi256ELi4ELi1ELi512ELi32ELi32ELi32ELi1ELi0EEviiiPT_S1_S1_ii,(.L_x_57988 - _Z9cuda_gemmIiLi256ELi4ELi1ELi512ELi32ELi32ELi32ELi1ELi0EEviiiPT_S1_S1_ii)
        .other          _Z9cuda_gemmIiLi256ELi4ELi1ELi512ELi32ELi32ELi32ELi1ELi0EEviiiPT_S1_S1_ii,@"STO_CUDA_ENTRY STV_DEFAULT"
_Z9cuda_gemmIiLi256ELi4ELi1ELi512ELi32ELi32ELi32ELi1ELi0EEviiiPT_S1_S1_ii:
.text._Z9cuda_gemmIiLi256ELi4ELi1ELi512ELi32ELi32ELi32ELi1ELi0EEviiiPT_S1_S1_ii:
        /* <DEDUP_REMOVED lines=36> */
.L_x_3207:
        /* <DEDUP_REMOVED lines=25> */
.L_x_3206:
[----:B------:R-:W-:Y:S05]  /*03d0*/  BSYNC.RECONVERGENT B0 ;  /* 0x0000000000007941 */ /* 0x000fea0003800200 */
.L_x_3205:
        /* <DEDUP_REMOVED lines=88> */
[----:B------:R-:W-:Y:S02]  /*0960*/  VIADD R3, R0, UR23 ;  /* 0x0000001700037c36 */ /* 0x000fe40008000000 */
[----:B------:R-:W-:Y:S02]  /*0970*/  IMAD R7, R7, UR12, R0 ;  /* 0x0000000c07077c24 */ /* 0x000fe4000f8e0200 */
[----:B------:R-:W-:-:S02]  /*0980*/  IMAD.MOV R8, RZ, RZ, -R3 ;  /* 0x000000ffff087224 */ /* 0x000fc400078e0a03 */
[----:B------:R-:W-:Y:S01]  /*0990*/  @P0 VIADD R5, R5, 0x1 ;  /* 0x0000000105050836 */ /* 0x000fe20000000000 */
[----:B------:R-:W-:Y:S02]  /*09a0*/  ISETP.GE.U32.AND P2, PT, R7, UR12, PT ;  /* 0x0000000c07007c0c */ /* 0x000fe4000bf46070 */
[----:B------:R-:W-:Y:S01]  /*09b0*/  PRMT R8, R8, 0x7710, RZ ;  /* 0x0000771008087816 */ /* 0x000fe200000000ff */
[----:B------:R-:W-:Y:S01]  /*09c0*/  @P1 VIADD R5, R5, 0x1 ;  /* 0x0000000105051836 */ /* 0x000fe20000000000 */
[----:B------:R-:W-:-:S03]  /*09d0*/  ISETP.NE.U32.AND P0, PT, RZ, UR12, PT ;  /* 0x0000000cff007c0c */ /* 0x000fc6000bf05070 */
[----:B------:R-:W-:Y:S01]  /*09e0*/  VIADD R8, R8, 0x1ff ;  /* 0x000001ff08087836 */ /* 0x000fe20000000000 */
[----:B------:R-:W-:Y:S02]  /*09f0*/  SEL R4, R6, R5, !P0 ;  /* 0x0000000506047207 */ /* 0x000fe40004000000 */
[----:B------:R-:W-:Y:S02]  /*0a00*/  LOP3.LUT R5, R0, 0x1f, RZ, 0xc0, !PT ;  /* 0x0000001f00057812 */ /* 0x000fe400078ec0ff */
[----:B------:R-:W-:Y:S02]  /*0a10*/  LOP3.LUT R8, R8, 0xffff, RZ, 0xc0, !PT ;  /* 0x0000ffff08087812 */ /* 0x000fe400078ec0ff */
[----:B------:R-:W-:-:S04]  /*0a20*/  @P2 IADD3 R7, PT, PT, R7, -UR12, RZ ;  /* 0x8000000c07072c10 */ /* 0x000fc8000fffe0ff */
[----:B------:R-:W-:-:S13]  /*0a30*/  ISETP.GE.U32.AND P2, PT, R7, UR12, PT ;  /* 0x0000000c07007c0c */ /* 0x000fda000bf46070 */
[----:B------:R-:W-:-:S04]  /*0a40*/  @P2 IADD3 R7, PT, PT, R7, -UR12, RZ ;  /* 0x8000000c07072c10 */ /* 0x000fc8000fffe0ff */
[----:B------:R-:W-:Y:S02]  /*0a50*/  SEL R7, R6, R7, !P0 ;  /* 0x0000000706077207 */ /* 0x000fe40004000000 */
[----:B------:R-:W-:-:S03]  /*0a60*/  LOP3.LUT R6, R4, 0xf, RZ, 0xc0, !PT ;  /* 0x0000000f04067812 */ /* 0x000fc600078ec0ff */
[----:B------:R-:W-:-:S07]  /*0a70*/  IMAD.SHL.U32 R7, R7, 0x10, RZ ;  /* 0x0000001007077824 */ /* 0x000fce00078e00ff */
[----:B------:R-:W-:Y:S05]  /*0a80*/  CALL.REL.NOINC `($__internal_37_$__cuda_sm20_div_u16) ;  /* 0x0000006400607944 */ /* 0x000fea0003c00000 */
[----:B------:R-:W0:Y:S01]  /*0a90*/  LDCU.64 UR12, c[0x0][0x3a8] ;  /* 0x00007500ff0c77ac */ /* 0x000e220008000a00 */
        /* <DEDUP_REMOVED lines=21> */
[----:B------:R-:W-:Y:S01]  /*0bf0*/  ISETP.GE.AND P2, PT, R13, UR13, PT ;  /* 0x0000000d0d007c0c */ /* 0x000fe2000bf46270 */
[----:B------:R-:W-:Y:S01]  /*0c00*/  IMAD.IADD R8, R8, 0x1, -R9 ;  /* 0x0000000108087824 */ /* 0x000fe200078e0a09 */
[----:B------:R-:W-:Y:S01]  /*0c10*/  ISETP.GE.AND P3, PT, R15, UR13, PT ;  /* 0x0000000d0f007c0c */ /* 0x000fe2000bf66270 */
[----:B-1----:R-:W-:Y:S01]  /*0c20*/  UIMAD.WIDE.U32 UR16, UR23, 0x4, UR4 ;  /* 0x00000004171078a5 */ /* 0x002fe2000f8e0004 */
[C---:B------:R-:W-:Y:S01]  /*0c30*/  SEL R9, R29.reuse, RZ, P0 ;  /* 0x000000ff1d097207 */ /* 0x040fe20000000000 */
[----:B------:R-:W-:Y:S01]  /*0c40*/  UIMAD.WIDE.U32 UR18, UR23, 0x8, UR4 ;  /* 0x00000008171278a5 */ /* 0x000fe2000f8e0004 */
[C---:B------:R-:W-:Y:S01]  /*0c50*/  SEL R12, R29.reuse, RZ, P1 ;  /* 0x000000ff1d0c7207 */ /* 0x040fe20000800000 */
[----:B------:R-:W-:Y:S01]  /*0c60*/  USEL UR10, UR12, 0x20, UP1 ;  /* 0x000000200c0a7887 */ /* 0x000fe20008800000 */
[C---:B------:R-:W-:Y:S01]  /*0c70*/  SEL R14, R29.reuse, RZ, P2 ;  /* 0x000000ff1d0e7207 */ /* 0x040fe20001000000 */
[----:B------:R-:W-:Y:S01]  /*0c80*/  UIMAD.WIDE.U32 UR4, UR23, 0xc, UR4 ;  /* 0x0000000c170478a5 */ /* 0x000fe2000f8e0004 */
[----:B------:R-:W-:Y:S01]  /*0c90*/  SEL R16, R29, RZ, P3 ;  /* 0x000000ff1d107207 */ /* 0x000fe20001800000 */
[----:B------:R-:W-:Y:S01]  /*0ca0*/  UIMAD UR11, UR22, UR11, 0x201f ;  /* 0x0000201f160b74a4 */ /* 0x000fe2000f8e020b */
[----:B------:R-:W-:Y:S01]  /*0cb0*/  IADD3 R9, PT, PT, R10, -R9, RZ ;  /* 0x800000090a097210 */ /* 0x000fe20007ffe0ff */
[----:B------:R-:W-:Y:S01]  /*0cc0*/  IMAD.IADD R10, R11, 0x1, -R12 ;  /* 0x000000010b0a7824 */ /* 0x000fe200078e0a0c */
[----:B------:R-:W-:Y:S01]  /*0cd0*/  ISETP.GE.AND P2, PT, R17, UR13, PT ;  /* 0x0000000d11007c0c */ /* 0x000fe2000bf46270 */
[----:B------:R-:W-:Y:S01]  /*0ce0*/  IMAD.IADD R11, R13, 0x1, -R14 ;  /* 0x000000010d0b7824 */ /* 0x000fe200078e0a0e */
[----:B------:R-:W-:Y:S01]  /*0cf0*/  ISETP.GE.AND P3, PT, R19, UR13, PT ;  /* 0x0000000d13007c0c */ /* 0x000fe2000bf66270 */
[C---:B------:R-:W-:Y:S01]  /*0d00*/  VIADD R13, R6.reuse, 0x6 ;  /* 0x00000006060d7836 */ /* 0x040fe20000000000 */
[----:B------:R-:W-:Y:S01]  /*0d10*/  SEL R18, R29, RZ, P2 ;  /* 0x000000ff1d127207 */ /* 0x000fe20001000000 */
[----:B------:R-:W-:Y:S01]  /*0d20*/  IMAD.IADD R12, R15, 0x1, -R16 ;  /* 0x000000010f0c7824 */ /* 0x000fe200078e0a10 */
[----:B------:R-:W-:-:S02]  /*0d30*/  IADD3 R15, PT, PT, R6, 0x7, RZ ;  /* 0x00000007060f7810 */ /* 0x000fc40007ffe0ff */
[----:B------:R-:W-:Y:S02]  /*0d40*/  ISETP.GE.AND P0, PT, R13, UR13, PT ;  /* 0x0000000d0d007c0c */ /* 0x000fe4000bf06270 */
[----:B------:R-:W-:Y:S02]  /*0d50*/  ISETP.GE.AND P1, PT, R15, UR13, PT ;  /* 0x0000000d0f007c0c */ /* 0x000fe4000bf26270 */
[C---:B------:R-:W-:Y:S02]  /*0d60*/  SEL R14, R29.reuse, RZ, P0 ;  /* 0x000000ff1d0e7207 */ /* 0x040fe40000000000 */
[C---:B------:R-:W-:Y:S02]  /*0d70*/  SEL R16, R29.reuse, RZ, P1 ;  /* 0x000000ff1d107207 */ /* 0x040fe40000800000 */
[----:B------:R-:W-:Y:S01]  /*0d80*/  SEL R20, R29, RZ, P3 ;  /* 0x000000ff1d147207 */ /* 0x000fe20001800000 */
[----:B------:R-:W-:Y:S01]  /*0d90*/  IMAD.IADD R13, R13, 0x1, -R14 ;  /* 0x000000010d0d7824 */ /* 0x000fe200078e0a0e */
[----:B------:R-:W-:Y:S01]  /*0da0*/  ISETP.GE.AND P2, PT, R21, UR13, PT ;  /* 0x0000000d15007c0c */ /* 0x000fe2000bf46270 */
[----:B------:R-:W-:Y:S01]  /*0db0*/  IMAD.IADD R14, R15, 0x1, -R16 ;  /* 0x000000010f0e7824 */ /* 0x000fe200078e0a10 */
[----:B------:R-:W-:Y:S01]  /*0dc0*/  IADD3 R15, PT, PT, R17, -R18, RZ ;  /* 0x80000012110f7210 */ /* 0x000fe20007ffe0ff */
[C---:B------:R-:W-:Y:S01]  /*0dd0*/  VIADD R17, R6.reuse, 0xa ;  /* 0x0000000a06117836 */ /* 0x040fe20000000000 */
[----:B------:R-:W-:Y:S01]  /*0de0*/  SEL R22, R29, RZ, P2 ;  /* 0x000000ff1d167207 */ /* 0x000fe20001000000 */
[----:B------:R-:W-:Y:S01]  /*0df0*/  IMAD.IADD R16, R19, 0x1, -R20 ;  /* 0x0000000113107824 */ /* 0x000fe200078e0a14 */
[----:B------:R-:W-:Y:S01]  /*0e00*/  LEA R27, R27, 0x201f, 0x8 ;  /* 0x0000201f1b1b7811 */ /* 0x000fe200078e40ff */
[----:B------:R-:W-:Y:S01]  /*0e10*/  VIADD R19, R6, 0xb ;  /* 0x0000000b06137836 */ /* 0x000fe20000000000 */
[----:B------:R-:W-:-:S04]  /*0e20*/  ISETP.GE.AND P0, PT, R17, UR13, PT ;  /* 0x0000000d11007c0c */ /* 0x000fc8000bf06270 */
[----:B------:R-:W-:Y:S02]  /*0e30*/  ISETP.GE.AND P1, PT, R19, UR13, PT ;  /* 0x0000000d13007c0c */ /* 0x000fe4000bf26270 */
[----:B------:R-:W-:Y:S02]  /*0e40*/  SEL R18, R29, RZ, P0 ;  /* 0x000000ff1d127207 */ /* 0x000fe40000000000 */
[----:B------:R-:W-:Y:S02]  /*0e50*/  ISETP.GE.AND P0, PT, R23, UR13, PT ;  /* 0x0000000d17007c0c */ /* 0x000fe4000bf06270 */
[----:B------:R-:W-:Y:S01]  /*0e60*/  SEL R20, R29, RZ, P1 ;  /* 0x000000ff1d147207 */ /* 0x000fe20000800000 */
[----:B------:R-:W-:Y:S01]  /*0e70*/  IMAD.IADD R17, R17, 0x1, -R18 ;  /* 0x0000000111117824 */ /* 0x000fe200078e0a12 */
[----:B------:R-:W-:-:S03]  /*0e80*/  SEL R24, R29, RZ, P0 ;  /* 0x000000ff1d187207 */ /* 0x000fc60000000000 */
        /* <DEDUP_REMOVED lines=12> */
[----:B------:R-:W-:-:S02]  /*0f50*/  IADD3 R23, PT, PT, R3, UR23, RZ ;  /* 0x0000001703177c10 */ /* 0x000fc4000fffe0ff */
[----:B------:R-:W-:Y:S02]  /*0f60*/  SEL R29, R29, RZ, P0 ;  /* 0x000000ff1d1d7207 */ /* 0x000fe40000000000 */
[----:B------:R-:W-:Y:S01]  /*0f70*/  LOP3.LUT R24, R25, 0x3, RZ, 0xc0, !PT ;  /* 0x0000000319187812 */ /* 0x000fe200078ec0ff */
[----:B------:R-:W-:Y:S02]  /*0f80*/  VIADD R26, R23, UR23 ;  /* 0x00000017171a7c36 */ /* 0x000fe40008000000 */
[----:B------:R-:W-:-:S07]  /*0f90*/  IMAD.IADD R28, R6, 0x1, -R29 ;  /* 0x00000001061c7824 */ /* 0x000fce00078e0a1d */
.L_x_3383:
[----:B------:R-:W-:Y:S01]  /*0fa0*/  ISETP.NE.AND P0, PT, R24, 0x2, PT ;  /* 0x000000021800780c */ /* 0x000fe20003f05270 */
[----:B------:R-:W-:Y:S01]  /*0fb0*/  BSSY.RECONVERGENT B0, `(.L_x_3208) ;  /* 0x0000020000007945 */ /* 0x000fe20003800200 */
[----:B------:R-:W-:Y:S01]  /*0fc0*/  LOP3.LUT R29, R25, 0xffff, RZ, 0xc0, !PT ;  /* 0x0000ffff191d7812 */ /* 0x000fe200078ec0ff */
[----:B-1----:R-:W-:Y:S01]  /*0fd0*/  IMAD.MOV.U32 R52, RZ, RZ, R0 ;  /* 0x000000ffff347224 */ /* 0x002fe200078e0000 */
[----:B------:R-:W-:Y:S02]  /*0fe0*/  P2R R36, PR, RZ, 0x1 ;  /* 0x00000001ff247803 */ /* 0x000fe40000000000 */
[----:B------:R-:W-:-:S07]  /*0ff0*/  ISETP.GE.U32.AND P5, PT, R29, 0x2, PT ;  /* 0x000000021d00780c */ /* 0x000fce0003fa6070 */
[----:B0-234-:R-:W-:Y:S06]  /*1000*/  @!P0 BRA `(.L_x_3209) ;  /* 0x0000000000688947 */ /* 0x01dfec0003800000 */
        /* <DEDUP_REMOVED lines=17> */
[----:B------:R-:W-:-:S05]  /*1120*/  @P0 IADD3 R30, P1, PT, R32, UR21, RZ ;  /* 0x00000015201e0c10 */ /* 0x000fca000ff3e0ff */
[----:B------:R-:W-:Y:S02]  /*1130*/  @P0 IMAD.X R31, RZ, RZ, R33, P1 ;  /* 0x000000ffff1f0224 */ /* 0x000fe400008e0621 */
[----:B------:R-:W2:Y:S04]  /*1140*/  LDG.E R33, desc[UR14][R32.64] ;  /* 0x0000000e20217981 */ /* 0x000ea8000c1e1900 */
[----:B------:R-:W3:Y:S01]  /*1150*/  @P0 LDG.E R30, desc[UR14][R30.64] ;  /* 0x0000000e1e1e0981 */ /* 0x000ee2000c1e1900 */
[----:B0-----:R-:W-:Y:S02]  /*1160*/  VIADD R29, R54, UR21 ;  /* 0x00000015361d7c36 */ /* 0x001fe40008000000 */
[----:B------:R-:W-:Y:S02]  /*1170*/  IMAD.MOV.U32 R52, RZ, RZ, R23 ;  /* 0x000000ffff347224 */ /* 0x000fe400078e0017 */
[----:B------:R-:W-:Y:S01]  /*1180*/  @P0 IMAD.MOV.U32 R52, RZ, RZ, R26 ;  /* 0x000000ffff340224 */ /* 0x000fe200078e001a */
[----:B--2---:R1:W-:Y:S04]  /*1190*/  STS [R54+UR21], R33 ;  /* 0x0000002136007988 */ /* 0x0043e80008000815 */
[----:B---3--:R1:W-:Y:S02]  /*11a0*/  @P0 STS [R29+UR21], R30 ;  /* 0x0000001e1d000988 */ /* 0x0083e40008000815 */
.L_x_3209:
[----:B------:R-:W-:Y:S05]  /*11b0*/  BSYNC.RECONVERGENT B0 ;  /* 0x0000000000007941 */ /* 0x000fea0003800200 */
.L_x_3208:
        /* <DEDUP_REMOVED lines=8> */
[----:B01----:R-:W-:-:S07]  /*1240*/  LEA R29, R52, UR12, 0x2 ;  /* 0x0000000c341d7c11 */ /* 0x003fce000f8e10ff */
.L_x_3212:
[----:B--2---:R-:W0:Y:S01]  /*1250*/  LDC.64 R30, c[0x0][0x390] ;  /* 0x0000e400ff1e7b82 */ /* 0x004e220000000a00 */
[----:B------:R-:W-:Y:S02]  /*1260*/  IMAD.U32 R32, RZ, RZ, UR16 ;  /* 0x00000010ff207e24 */ /* 0x000fe4000f8e00ff */
[----:B------:R-:W-:Y:S02]  /*1270*/  IMAD.U32 R33, RZ, RZ, UR17 ;  /* 0x00000011ff217e24 */ /* 0x000fe4000f8e00ff */
[----:B------:R-:W-:Y:S01]  /*1280*/  IMAD.WIDE R54, R35, 0x4, R32 ;  /* 0x0000000423367825 */ /* 0x000fe200078e0220 */
[----:B------:R-:W-:-:S03]  /*1290*/  MOV R33, UR19 ;  /* 0x0000001300217c02 */ /* 0x000fc60008000f00 */
[----:B------:R-:W-:Y:S02]  /*12a0*/  IMAD.U32 R32, RZ, RZ, UR18 ;  /* 0x00000012ff207e24 */ /* 0x000fe4000f8e00ff */
[----:B------:R-:W2:Y:S02]  /*12b0*/  LDG.E R54, desc[UR14][R54.64] ;  /* 0x0000000e36367981 */ /* 0x000ea4000c1e1900 */
[----:B------:R-:W-:-:S06]  /*12c0*/  IMAD.WIDE R32, R35, 0x4, R32 ;  /* 0x0000000423207825 */ /* 0x000fcc00078e0220 */
[----:B------:R-:W3:Y:S01]  /*12d0*/  LDG.E R32, desc[UR14][R32.64] ;  /* 0x0000000e20207981 */ /* 0x000ee2000c1e1900 */
[----:B0-----:R-:W-:-:S05]  /*12e0*/  IMAD.WIDE R30, R35, 0x4, R30 ;  /* 0x00000004231e7825 */ /* 0x001fca00078e021e */
[----:B------:R0:W4:Y:S02]  /*12f0*/  LDG.E R56, desc[UR14][R30.64] ;  /* 0x0000000e1e387981 */ /* 0x000124000c1e1900 */
[----:B0-----:R-:W-:Y:S02]  /*1300*/  IMAD.U32 R30, RZ, RZ, UR4 ;  /* 0x00000004ff1e7e24 */ /* 0x001fe4000f8e00ff */
[----:B------:R-:W-:Y:S02]  /*1310*/  IMAD.U32 R31, RZ, RZ, UR5 ;  /* 0x00000005ff1f7e24 */ /* 0x000fe4000f8e00ff */
[----:B------:R-:W-:-:S06]  /*1320*/  IMAD.WIDE R30, R35, 0x4, R30 ;  /* 0x00000004231e7825 */ /* 0x000fcc00078e021e */
[----:B------:R-:W5:Y:S01]  /*1330*/  LDG.E R30, desc[UR14][R30.64] ;  /* 0x0000000e1e1e7981 */ /* 0x000f62000c1e1900 */
[----:B------:R-:W0:Y:S01]  /*1340*/  LDC R58, c[0x0][0x360] ;  /* 0x0000d800ff3a7b82 */ /* 0x000e220000000800 */
[----:B------:R-:W-:-:S05]  /*1350*/  VIADD R52, R52, UR21 ;  /* 0x0000001534347c36 */ /* 0x000fca0008000000 */
[----:B------:R-:W-:Y:S01]  /*1360*/  ISETP.GE.U32.AND P0, PT, R52, 0x200, PT ;  /* 0x000002003400780c */ /* 0x000fe20003f06070 */
[C-C-:B0-----:R-:W-:Y:S02]  /*1370*/  IMAD R53, R58.reuse, 0x8, R29.reuse ;  /* 0x000000083a357824 */ /* 0x141fe400078e021d */
[C---:B------:R-:W-:Y:S02]  /*1380*/  IMAD R55, R58.reuse, 0xc, R29 ;  /* 0x0000000c3a377824 */ /* 0x040fe400078e021d */
[----:B------:R-:W-:Y:S01]  /*1390*/  VIADD R35, R35, UR21 ;  /* 0x0000001523237c36 */ /* 0x000fe20008000000 */
[----:B----4-:R-:W-:Y:S04]  /*13a0*/  STS [R29], R56 ;  /* 0x000000381d007388 */ /* 0x010fe80000000800 */
[----:B--2---:R0:W-:Y:S04]  /*13b0*/  STS [R29+UR21], R54 ;  /* 0x000000361d007988 */ /* 0x0041e80008000815 */
[----:B---3--:R2:W-:Y:S04]  /*13c0*/  STS [R53], R32 ;  /* 0x0000002035007388 */ /* 0x0085e80000000800 */
[----:B-----5:R2:W-:Y:S01]  /*13d0*/  STS [R55], R30 ;  /* 0x0000001e37007388 */ /* 0x0205e20000000800 */
[----:B0-----:R-:W-:Y:S01]  /*13e0*/  LEA R29, R58, R29, 0x4 ;  /* 0x0000001d3a1d7211 */ /* 0x001fe200078e20ff */
[----:B------:R-:W-:Y:S06]  /*13f0*/  @!P0 BRA `(.L_x_3212) ;  /* 0xfffffffc00948947 */ /* 0x000fec000383ffff */
.L_x_3211:
[----:B------:R-:W-:Y:S05]  /*1400*/  BSYNC.RECONVERGENT B0 ;  /* 0x0000000000007941 */ /* 0x000fea0003800200 */
.L_x_3210:
[----:B------:R-:W-:Y:S01]  /*1410*/  ISETP.NE.AND P0, PT, R36, RZ, PT ;  /* 0x000000ff2400720c */ /* 0x000fe20003f05270 */
[----:B------:R-:W-:Y:S01]  /*1420*/  BSSY.RECONVERGENT B0, `(.L_x_3213) ;  /* 0x0000012000007945 */ /* 0x000fe20003800200 */
[----:B01----:R-:W-:-:S11]  /*1430*/  IMAD.MOV.U32 R29, RZ, RZ, R0 ;  /* 0x000000ffff1d7224 */ /* 0x003fd600078e0000 */
[----:B------:R-:W-:Y:S05]  /*1440*/  @!P0 BRA `(.L_x_3214) ;  /* 0x00000000003c8947 */ /* 0x000fea0003800000 */
[----:B------:R-:W0:Y:S01]  /*1450*/  S2UR UR13, SR_CgaCtaId ;  /* 0x00000000000d79c3 */ /* 0x000e220000008800 */
[----:B------:R-:W-:Y:S01]  /*1460*/  UMOV UR12, 0x400 ;  /* 0x00000400000c7882 */ /* 0x000fe20000000000 */
[----:B------:R-:W-:Y:S01]  /*1470*/  ISETP.NE.AND P0, PT, R24, 0x3, PT ;  /* 0x000000031800780c */ /* 0x000fe20003f05270 */
[----:B------:R-:W-:Y:S01]  /*1480*/  UIADD3 UR12, UPT, UPT, UR12, 0x1880, URZ ;  /* 0x000018800c0c7890 */ /* 0x000fe2000fffe0ff */
[----:B------:R-:W-:-:S03]  /*1490*/  IMAD.MOV.U32 R29, RZ, RZ, R3 ;  /* 0x000000ffff1d7224 */ /* 0x000fc600078e0003 */
[----:B0-----:R-:W-:-:S06]  /*14a0*/  ULEA UR12, UR13, UR12, 0x18 ;  /* 0x0000000c0d0c7291 */ /* 0x001fcc000f8ec0ff */
[----:B--2---:R-:W-:-:S05]  /*14b0*/  LEA R30, R0, UR12, 0x2 ;  /* 0x0000000c001e7c11 */ /* 0x004fca000f8e10ff */
        /* <DEDUP_REMOVED lines=8> */
.L_x_3214:
[----:B------:R-:W-:Y:S05]  /*1540*/  BSYNC.RECONVERGENT B0 ;  /* 0x0000000000007941 */ /* 0x000fea0003800200 */
.L_x_3213:
[----:B------:R-:W-:Y:S04]  /*1550*/  BSSY.RECONVERGENT B0, `(.L_x_3215) ;  /* 0x0000010000007945 */ /* 0x000fe80003800200 */
[----:B------:R-:W-:Y:S05]  /*1560*/  @!P5 BRA `(.L_x_3216) ;  /* 0x000000000038d947 */ /* 0x000fea0003800000 */
[----:B-1----:R-:W1:Y:S01]  /*1570*/  S2R R31, SR_CgaCtaId ;  /* 0x00000000001f7919 */ /* 0x002e620000008800 */
[----:B0-2---:R-:W-:-:S05]  /*1580*/  MOV R30, 0x400 ;  /* 0x00000400001e7802 */ /* 0x005fca0000000f00 */
[----:B------:R-:W-:-:S05]  /*1590*/  VIADD R30, R30, 0x1880 ;  /* 0x000018801e1e7836 */ /* 0x000fca0000000000 */
[----:B-1----:R-:W-:-:S07]  /*15a0*/  LEA R52, R31, R30, 0x18 ;  /* 0x0000001e1f347211 */ /* 0x002fce00078ec0ff */
.L_x_3217:
[C---:B---3--:R-:W-:Y:S02]  /*15b0*/  IMAD R30, R29.reuse, 0x4, R52 ;  /* 0x000000041d1e7824 */ /* 0x048fe400078e0234 */
        /* <DEDUP_REMOVED lines=9> */
.L_x_3216:
[----:B------:R-:W-:Y:S05]  /*1650*/  BSYNC.RECONVERGENT B0 ;  /* 0x0000000000007941 */ /* 0x000fea0003800200 */
.L_x_3215:
[----:B------:R-:W-:Y:S01]  /*1660*/  BAR.SYNC.DEFER_BLOCKING 0x0 ;  /* 0x0000000000007b1d */ /* 0x000fe20000010000 */
[----:B------:R-:W-:-:S09]  /*1670*/  UISETP.GE.AND UP0, UPT, UR6, 0x1, UPT ;  /* 0x000000010600788c */ /* 0x000fd2000bf06270 */
[----:B------:R-:W-:Y:S05]  /*1680*/  BRA.U !UP0, `(.L_x_3218) ;  /* 0x0000003d08487547 */ /* 0x000fea000b800000 */
[----:B------:R-:W-:-:S09]  /*1690*/  UISETP.NE.AND UP0, UPT, UR22, 0x1, UPT ;  /* 0x000000011600788c */ /* 0x000fd2000bf05270 */
[----:B------:R-:W-:Y:S05]  /*16a0*/  BRA.U UP0, `(.L_x_3219) ;  /* 0x0000001500007547 */ /* 0x000fea000b800000 */
[----:B------:R-:W-:Y:S01]  /*16b0*/  BSSY B1, `(.L_x_3220) ;  /* 0x000013e000017945 */ /* 0x000fe20003800000 */
[----:B------:R-:W-:-:S07]  /*16c0*/  IMAD.MOV.U32 R33, RZ, RZ, RZ ;  /* 0x000000ffff217224 */ /* 0x000fce00078e00ff */
.L_x_3272:
[----:B----4-:R-:W4:Y:S01]  /*16d0*/  LDC R29, c[0x0][0x3ac] ;  /* 0x0000eb00ff1d7b82 */ /* 0x010f220000000800 */
[----:B------:R-:W-:Y:S01]  /*16e0*/  IMAD.IADD R52, R4, 0x1, R33 ;  /* 0x0000000104347824 */ /* 0x000fe200078e0221 */
[----:B----4-:R-:W-:-:S03]  /*16f0*/  ISETP.GE.AND P4, PT, R29, 0x1, PT ;  /* 0x000000011d00780c */ /* 0x010fc60003f86270 */
[----:B-1-3--:R-:W-:Y:S01]  /*1700*/  IMAD R31, R52, R29, R7 ;  /* 0x0000001d341f7224 */ /* 0x00afe200078e0207 */
[C---:B------:R-:W-:Y:S02]  /*1710*/  ISETP.GE.AND P3, PT, R29.reuse, 0x2, PT ;  /* 0x000000021d00780c */ /* 0x040fe40003f66270 */
[C---:B------:R-:W-:Y:S02]  /*1720*/  ISETP.GE.AND P2, PT, R29.reuse, 0x3, PT ;  /* 0x000000031d00780c */ /* 0x040fe40003f46270 */
[C---:B------:R-:W-:Y:S02]  /*1730*/  ISETP.GE.AND P1, PT, R29.reuse, 0x4, PT ;  /* 0x000000041d00780c */ /* 0x040fe40003f26270 */
[----:B------:R-:W-:-:S03]  /*1740*/  ISETP.GE.AND P0, PT, R29, 0x5, PT ;  /* 0x000000051d00780c */ /* 0x000fc60003f06270 */
[----:B0-----:R-:W-:Y:S10]  /*1750*/  @!P4 BRA `(.L_x_3221) ;  /* 0x00000000001cc947 */ /* 0x001ff40003800000 */
[----:B------:R-:W1:Y:S01]  /*1760*/  S2UR UR13, SR_CgaCtaId ;  /* 0x00000000000d79c3 */ /* 0x000e620000008800 */
[----:B------:R-:W-:Y:S01]  /*1770*/  UMOV UR12, 0x400 ;  /* 0x00000400000c7882 */ /* 0x000fe20000000000 */
[----:B0-2---:R-:W-:Y:S01]  /*1780*/  IMAD.IADD R30, R6, 0x1, R31 ;  /* 0x00000001061e7824 */ /* 0x005fe200078e021f */
[----:B------:R-:W-:-:S04]  /*1790*/  UIADD3 UR12, UPT, UPT, UR12, 0x1080, URZ ;  /* 0x000010800c0c7890 */ /* 0x000fc8000fffe0ff */
[----:B-1----:R-:W-:-:S06]  /*17a0*/  ULEA UR12, UR13, UR12, 0x18 ;  /* 0x0000000c0d0c7291 */ /* 0x002fcc000f8ec0ff */
[----:B------:R-:W-:-:S05]  /*17b0*/  LEA R30, R30, UR12, 0x2 ;  /* 0x0000000c1e1e7c11 */ /* 0x000fca000f8e10ff */
[----:B------:R1:W3:Y:S02]  /*17c0*/  LDS R37, [R30] ;  /* 0x000000001e257984 */ /* 0x0002e40000000800 */
.L_x_3221:
[----:B------:R-:W-:Y:S05]  /*17d0*/  @!P3 BRA `(.L_x_3222) ;  /* 0x000000000024b947 */ /* 0x000fea0003800000 */
[----:B------:R-:W4:Y:S01]  /*17e0*/  S2UR UR13, SR_CgaCtaId ;  /* 0x00000000000d79c3 */ /* 0x000f220000008800 */
[----:B012---:R-:W-:Y:S01]  /*17f0*/  IADD3 R30, PT, PT, R4, 0x1, RZ ;  /* 0x00000001041e7810 */ /* 0x007fe20007ffe0ff */
[----:B------:R-:W-:Y:S02]  /*1800*/  UMOV UR12, 0x400 ;  /* 0x00000400000c7882 */ /* 0x000fe40000000000 */
[----:B------:R-:W-:Y:S01]  /*1810*/  UIADD3 UR12, UPT, UPT, UR12, 0x1080, URZ ;  /* 0x000010800c0c7890 */ /* 0x000fe2000fffe0ff */
[----:B------:R-:W-:-:S05]  /*1820*/  LOP3.LUT R30, R30, 0xf, RZ, 0xc0, !PT ;  /* 0x0000000f1e1e7812 */ /* 0x000fca00078ec0ff */
[----:B------:R-:W-:Y:S01]  /*1830*/  IMAD.IADD R30, R31, 0x1, R30 ;  /* 0x000000011f1e7824 */ /* 0x000fe200078e021e */
[----:B----4-:R-:W-:-:S06]  /*1840*/  ULEA UR12, UR13, UR12, 0x18 ;  /* 0x0000000c0d0c7291 */ /* 0x010fcc000f8ec0ff */
[----:B------:R-:W-:-:S05]  /*1850*/  LEA R30, R30, UR12, 0x2 ;  /* 0x0000000c1e1e7c11 */ /* 0x000fca000f8e10ff */
[----:B------:R4:W0:Y:S02]  /*1860*/  LDS R38, [R30] ;  /* 0x000000001e267984 */ /* 0x0008240000000800 */
.L_x_3222:
[----:B------:R-:W-:Y:S05]  /*1870*/  @!P2 BRA `(.L_x_3223) ;  /* 0x000000000024a947 */ /* 0x000fea0003800000 */
[----:B------:R-:W5:Y:S01]  /*1880*/  S2UR UR13, SR_CgaCtaId ;  /* 0x00000000000d79c3 */ /* 0x000f620000008800 */
[----:B012-4-:R-:W-:Y:S01]  /*1890*/  VIADD R30, R4, 0x2 ;  /* 0x00000002041e7836 */ /* 0x017fe20000000000 */
[----:B------:R-:W-:Y:S02]  /*18a0*/  UMOV UR12, 0x400 ;  /* 0x00000400000c7882 */ /* 0x000fe40000000000 */
[----:B------:R-:W-:Y:S02]  /*18b0*/  UIADD3 UR12, UPT, UPT, UR12, 0x1080, URZ ;  /* 0x000010800c0c7890 */ /* 0x000fe4000fffe0ff */
[----:B------:R-:W-:-:S05]  /*18c0*/  LOP3.LUT R30, R30, 0xf, RZ, 0xc0, !PT ;  /* 0x0000000f1e1e7812 */ /* 0x000fca00078ec0ff */
[----:B------:R-:W-:Y:S01]  /*18d0*/  IMAD.IADD R30, R31, 0x1, R30 ;  /* 0x000000011f1e7824 */ /* 0x000fe200078e021e */
[----:B-----5:R-:W-:-:S06]  /*18e0*/  ULEA UR12, UR13, UR12, 0x18 ;  /* 0x0000000c0d0c7291 */ /* 0x020fcc000f8ec0ff */
[----:B------:R-:W-:-:S05]  /*18f0*/  LEA R30, R30, UR12, 0x2 ;  /* 0x0000000c1e1e7c11 */ /* 0x000fca000f8e10ff */
[----:B------:R0:W1:Y:S02]  /*1900*/  LDS R39, [R30] ;  /* 0x000000001e277984 */ /* 0x0000640000000800 */
.L_x_3223:
[----:B------:R-:W-:Y:S05]  /*1910*/  @!P1 BRA `(.L_x_3224) ;  /* 0x0000000000249947 */ /* 0x000fea0003800000 */
[----:B------:R-:W5:Y:S01]  /*1920*/  S2UR UR13, SR_CgaCtaId ;  /* 0x00000000000d79c3 */ /* 0x000f620000008800 */
[----:B012-4-:R-:W-:Y:S01]  /*1930*/  VIADD R30, R4, 0x3 ;  /* 0x00000003041e7836 */ /* 0x017fe20000000000 */
[----:B------:R-:W-:Y:S02]  /*1940*/  UMOV UR12, 0x400 ;  /* 0x00000400000c7882 */ /* 0x000fe40000000000 */
[----:B------:R-:W-:Y:S02]  /*1950*/  UIADD3 UR12, UPT, UPT, UR12, 0x1080, URZ ;  /* 0x000010800c0c7890 */ /* 0x000fe4000fffe0ff */
[----:B------:R-:W-:-:S04]  /*1960*/  LOP3.LUT R30, R30, 0xf, RZ, 0xc0, !PT ;  /* 0x0000000f1e1e7812 */ /* 0x000fc800078ec0ff */
[----:B------:R-:W-:Y:S01]  /*1970*/  IADD3 R30, PT, PT, R31, R30, RZ ;  /* 0x0000001e1f1e7210 */ /* 0x000fe20007ffe0ff */
[----:B-----5:R-:W-:-:S06]  /*1980*/  ULEA UR12, UR13, UR12, 0x18 ;  /* 0x0000000c0d0c7291 */ /* 0x020fcc000f8ec0ff */
[----:B------:R-:W-:-:S05]  /*1990*/  LEA R30, R30, UR12, 0x2 ;  /* 0x0000000c1e1e7c11 */ /* 0x000fca000f8e10ff */
[----:B------:R0:W1:Y:S02]  /*19a0*/  LDS R40, [R30] ;  /* 0x000000001e287984 */ /* 0x0000640000000800 */
.L_x_3224:
[----:B------:R-:W-:Y:S01]  /*19b0*/  ISETP.GE.AND P6, PT, R29, 0x6, PT ;  /* 0x000000061d00780c */ /* 0x000fe20003fc6270 */
[----:B------:R-:W-:-:S12]  /*19c0*/  @!P0 BRA `(.L_x_3225) ;  /* 0x0000000000248947 */ /* 0x000fd80003800000 */
        /* <DEDUP_REMOVED lines=9> */
.L_x_3225:
        /* <DEDUP_REMOVED lines=11> */
.L_x_3226:
[----:B------:R-:W-:Y:S01]  /*1b10*/  ISETP.GE.AND P6, PT, R29, 0x8, PT ;  /* 0x000000081d00780c */ /* 0x000fe20003fc6270 */
[----:B------:R-:W-:-:S12]  /*1b20*/  @!P0 BRA `(.L_x_3227) ;  /* 0x0000000000248947 */ /* 0x000fd80003800000 */
[----:B------:R-:W5:Y:S01]  /*1b30*/  S2UR UR13, SR_CgaCtaId ;  /* 0x00000000000d79c3 */ /* 0x000f620000008800 */
[----:B012-4-:R-:W-:Y:S01]  /*1b40*/  IADD3 R30, PT, PT, R4, 0x6, RZ ;  /* 0x00000006041e7810 */ /* 0x017fe20007ffe0ff */
[----:B------:R-:W-:Y:S02]  /*1b50*/  UMOV UR12, 0x400 ;  /* 0x00000400000c7882 */ /* 0x000fe40000000000 */
[----:B------:R-:W-:Y:S01]  /*1b60*/  UIADD3 UR12, UPT, UPT, UR12, 0x1080, URZ ;  /* 0x000010800c0c7890 */ /* 0x000fe2000fffe0ff */
[----:B------:R-:W-:-:S05]  /*1b70*/  LOP3.LUT R30, R30, 0xf, RZ, 0xc0, !PT ;  /* 0x0000000f1e1e7812 */ /* 0x000fca00078ec0ff */
[----:B------:R-:W-:Y:S01]  /*1b80*/  IMAD.IADD R30, R31, 0x1, R30 ;  /* 0x000000011f1e7824 */ /* 0x000fe200078e021e */
[----:B-----5:R-:W-:-:S06]  /*1b90*/  ULEA UR12, UR13, UR12, 0x18 ;  /* 0x0000000c0d0c7291 */ /* 0x020fcc000f8ec0ff */
[----:B------:R-:W-:-:S05]  /*1ba0*/  LEA R30, R30, UR12, 0x2 ;  /* 0x0000000c1e1e7c11 */ /* 0x000fca000f8e10ff */
[----:B------:R0:W1:Y:S02]  /*1bb0*/  LDS R43, [R30] ;  /* 0x000000001e2b7984 */ /* 0x0000640000000800 */
.L_x_3227:
        /* <DEDUP_REMOVED lines=11> */
.L_x_3228:
[----:B------:R-:W-:Y:S01]  /*1c70*/  ISETP.GE.AND P6, PT, R29, 0xa, PT ;  /* 0x0000000a1d00780c */ /* 0x000fe20003fc6270 */
[----:B------:R-:W-:-:S12]  /*1c80*/  @!P0 BRA `(.L_x_3229) ;  /* 0x0000000000208947 */ /* 0x000fd80003800000 */
[----:B------:R-:W5:Y:S01]  /*1c90*/  S2UR UR13, SR_CgaCtaId ;  /* 0x00000000000d79c3 */ /* 0x000f620000008800 */
[----:B------:R-:W-:Y:S01]  /*1ca0*/  UMOV UR12, 0x400 ;  /* 0x00000400000c7882 */ /* 0x000fe20000000000 */
[----:B012-4-:R-:W-:Y:S01]  /*1cb0*/  LOP3.LUT R30, R6, 0x8, RZ, 0x3c, !PT ;  /* 0x00000008061e7812 */ /* 0x017fe200078e3cff */
[----:B------:R-:W-:-:S04]  /*1cc0*/  UIADD3 UR12, UPT, UPT, UR12, 0x1080, URZ ;  /* 0x000010800c0c7890 */ /* 0x000fc8000fffe0ff */
[----:B------:R-:W-:Y:S01]  /*1cd0*/  IMAD.IADD R30, R31, 0x1, R30 ;  /* 0x000000011f1e7824 */ /* 0x000fe200078e021e */
[----:B-----5:R-:W-:-:S06]  /*1ce0*/  ULEA UR12, UR13, UR12, 0x18 ;  /* 0x0000000c0d0c7291 */ /* 0x020fcc000f8ec0ff */
[----:B------:R-:W-:-:S05]  /*1cf0*/  LEA R30, R30, UR12, 0x2 ;  /* 0x0000000c1e1e7c11 */ /* 0x000fca000f8e10ff */
[----:B------:R0:W1:Y:S02]  /*1d00*/  LDS R45, [R30] ;  /* 0x000000001e2d7984 */ /* 0x0000640000000800 */
.L_x_3229:
        /* <DEDUP_REMOVED lines=11> */
.L_x_3230:
        /* <DEDUP_REMOVED lines=11> */
.L_x_3231:
[----:B------:R-:W-:Y:S01]  /*1e70*/  ISETP.GE.AND P0, PT, R29, 0xd, PT ;  /* 0x0000000d1d00780c */ /* 0x000fe20003f06270 */
[----:B------:R-:W-:-:S12]  /*1e80*/  @!P6 BRA `(.L_x_3232) ;  /* 0x000000000024e947 */ /* 0x000fd80003800000 */
        /* <DEDUP_REMOVED lines=9> */
.L_x_3232:
        /* <DEDUP_REMOVED lines=11> */
.L_x_3233:
        /* <DEDUP_REMOVED lines=11> */
.L_x_3234:
        /* <DEDUP_REMOVED lines=11> */
.L_x_3235:
        /* <DEDUP_REMOVED lines=10> */
.L_x_3236:
[----:B------:R-:W-:Y:S01]  /*21d0*/  ISETP.GE.AND P0, PT, R2, UR10, PT ;  /* 0x0000000a02007c0c */ /* 0x000fe2000bf06270 */
[----:B------:R-:W-:Y:S01]  /*21e0*/  VIADD R33, R33, UR7 ;  /* 0x0000000721217c36 */ /* 0x000fe20008000000 */
[----:B------:R-:W-:Y:S04]  /*21f0*/  BSSY B0, `(.L_x_3237) ;  /* 0x0000088000007945 */ /* 0x000fe80003800000 */
[----:B------:R-:W-:-:S07]  /*2200*/  ISETP.GE.AND P6, PT, R33, UR6, PT ;  /* 0x0000000621007c0c */ /* 0x000fce000bfc6270 */
[----:B------:R-:W-:Y:S06]  /*2210*/  @P0 BRA `(.L_x_3238) ;  /* 0x0000000800140947 */ /* 0x000fec0003800000 */
[----:B--2---:R-:W-:Y:S01]  /*2220*/  IABS R32, R29 ;  /* 0x0000001d00207213 */ /* 0x004fe20000000000 */
[----:B01--4-:R-:W-:-:S03]  /*2230*/  IMAD.MOV.U32 R30, RZ, RZ, RZ ;  /* 0x000000ffff1e7224 */ /* 0x013fc600078e00ff */
[----:B------:R-:W0:Y:S08]  /*2240*/  I2F.RP R35, R32 ;  /* 0x0000002000237306 */ /* 0x000e300000209400 */
[----:B0-----:R-:W0:Y:S02]  /*2250*/  MUFU.RCP R35, R35 ;  /* 0x0000002300237308 */ /* 0x001e240000001000 */
[----:B0-----:R-:W-:-:S02]  /*2260*/  IADD3 R53, PT, PT, R35, 0xffffffe, RZ ;  /* 0x0ffffffe23357810 */ /* 0x001fc40007ffe0ff */
[----:B------:R-:W-:-:S04]  /*2270*/  MOV R35, R2 ;  /* 0x0000000200237202 */ /* 0x000fc80000000f00 */
[----:B------:R-:W0:Y:S02]  /*2280*/  F2I.FTZ.U32.TRUNC.NTZ R31, R53 ;  /* 0x00000035001f7305 */ /* 0x000e24000021f000 */
[----:B0-----:R-:W-:-:S04]  /*2290*/  IMAD.MOV R55, RZ, RZ, -R31 ;  /* 0x000000ffff377224 */ /* 0x001fc800078e0a1f */
[----:B------:R-:W-:-:S04]  /*22a0*/  IMAD R55, R55, R32, RZ ;  /* 0x0000002037377224 */ /* 0x000fc800078e02ff */
[----:B------:R-:W-:Y:S01]  /*22b0*/  IMAD.HI.U32 R30, R31, R55, R30 ;  /* 0x000000371f1e7227 */ /* 0x000fe200078e001e */
[----:B------:R-:W-:-:S05]  /*22c0*/  IABS R31, R5 ;  /* 0x00000005001f7213 */ /* 0x000fca0000000000 */
[----:B------:R-:W-:-:S04]  /*22d0*/  IMAD.HI.U32 R30, R30, R31, RZ ;  /* 0x0000001f1e1e7227 */ /* 0x000fc800078e00ff */
[----:B------:R-:W-:-:S04]  /*22e0*/  IMAD.MOV R30, RZ, RZ, -R30 ;  /* 0x000000ffff1e7224 */ /* 0x000fc800078e0a1e */
[C---:B------:R-:W-:Y:S02]  /*22f0*/  IMAD R31, R32.reuse, R30, R31 ;  /* 0x0000001e201f7224 */ /* 0x040fe400078e021f */
[----:B------:R-:W0:Y:S03]  /*2300*/  S2R R30, SR_CgaCtaId ;  /* 0x00000000001e7919 */ /* 0x000e260000008800 */
        /* <DEDUP_REMOVED lines=8> */
[----:B------:R-:W-:Y:S02]  /*2390*/  @!P0 LOP3.LUT R54, RZ, R29, RZ, 0x33, !PT ;  /* 0x0000001dff368212 */ /* 0x000fe400078e33ff */
[----:B------:R-:W-:-:S05]  /*23a0*/  MOV R29, 0x400 ;  /* 0x00000400001d7802 */ /* 0x000fca0000000f00 */
[----:B------:R-:W-:Y:S01]  /*23b0*/  VIADD R31, R29, 0x1880 ;  /* 0x000018801d1f7836 */ /* 0x000fe20000000000 */
[----:B0-----:R-:W-:-:S04]  /*23c0*/  LEA R29, R30, R29, 0x18 ;  /* 0x0000001d1e1d7211 */ /* 0x001fc800078ec0ff */
[----:B------:R-:W-:Y:S01]  /*23d0*/  LEA R31, R30, R31, 0x18 ;  /* 0x0000001f1e1f7211 */ /* 0x000fe200078ec0ff */
[----:B------:R-:W-:-:S07]  /*23e0*/  IMAD R54, R54, 0x4, R29 ;  /* 0x0000000436367824 */ /* 0x000fce00078e021d */
.L_x_3271:
[----:B------:R-:W-:Y:S02]  /*23f0*/  IMAD R32, R35, 0x84, R54 ;  /* 0x0000008423207824 */ /* 0x000fe400078e0236 */
[----:B0-----:R-:W-:-:S04]  /*2400*/  IMAD.MOV.U32 R53, RZ, RZ, RZ ;  /* 0x000000ffff357224 */ /* 0x001fc800078e00ff */
[----:B------:R-:W0:Y:S01]  /*2410*/  LDS R32, [R32] ;  /* 0x0000000020207984 */ /* 0x000e220000000800 */
[----:B------:R-:W-:Y:S05]  /*2420*/  @!P4 BRA `(.L_x_3239) ;  /* 0x000000000010c947 */ /* 0x000fea0003800000 */
[----:B------:R-:W-:-:S03]  /*2430*/  UMOV UR12, 0xffffffff ;  /* 0xffffffff000c7882 */ /* 0x000fc60000000000 */
[----:B------:R-:W-:Y:S05]  /*2440*/  BRA.DIV UR12, `(.L_x_3240) ;  /* 0x000000320cf47947 */ /* 0x000fea000b800000 */
[----:B0-----:R0:W1:Y:S02]  /*2450*/  SHFL.IDX PT, R29, R32, R28, R27 ;  /* 0x0000001c201d7389 */ /* 0x00106400000e001b */
.L_x_3386:
[----:B-1-3--:R-:W-:-:S07]  /*2460*/  IMAD R53, R37, R29, RZ ;  /* 0x0000001d25357224 */ /* 0x00afce00078e02ff */
.L_x_3239:
[----:B------:R-:W-:Y:S05]  /*2470*/  @!P3 BRA `(.L_x_3241) ;  /* 0x000000000010b947 */ /* 0x000fea0003800000 */
[----:B------:R-:W-:-:S03]  /*2480*/  UMOV UR12, 0xffffffff ;  /* 0xffffffff000c7882 */ /* 0x000fc60000000000 */
[----:B------:R-:W-:Y:S05]  /*2490*/  BRA.DIV UR12, `(.L_x_3242) ;  /* 0x000000360c007947 */ /* 0x000fea000b800000 */
[----:B0-----:R0:W1:Y:S02]  /*24a0*/  SHFL.IDX PT, R29, R32, R8, R27 ;  /* 0x00000008201d7389 */ /* 0x00106400000e001b */
.L_x_3389:
[----:B-1----:R-:W-:-:S07]  /*24b0*/  IMAD R53, R38, R29, R53 ;  /* 0x0000001d26357224 */ /* 0x002fce00078e0235 */
.L_x_3241:
[----:B------:R-:W-:Y:S05]  /*24c0*/  @!P2 BRA `(.L_x_3243) ;  /* 0x000000000010a947 */ /* 0x000fea0003800000 */
[----:B------:R-:W-:-:S03]  /*24d0*/  UMOV UR12, 0xffffffff ;  /* 0xffffffff000c7882 */ /* 0x000fc60000000000 */
[----:B------:R-:W-:Y:S05]  /*24e0*/  BRA.DIV UR12, `(.L_x_3244) ;  /* 0x000000360c0c7947 */ /* 0x000fea000b800000 */
[----:B0-----:R0:W1:Y:S02]  /*24f0*/  SHFL.IDX PT, R29, R32, R9, R27 ;  /* 0x00000009201d7389 */ /* 0x00106400000e001b */
.L_x_3392:
[----:B-1----:R-:W-:-:S07]  /*2500*/  IMAD R53, R39, R29, R53 ;  /* 0x0000001d27357224 */ /* 0x002fce00078e0235 */
.L_x_3243:
[----:B------:R-:W-:Y:S05]  /*2510*/  @!P1 BRA `(.L_x_3245) ;  /* 0x0000000000109947 */ /* 0x000fea0003800000 */
[----:B------:R-:W-:-:S03]  /*2520*/  UMOV UR12, 0xffffffff ;  /* 0xffffffff000c7882 */ /* 0x000fc60000000000 */
[----:B------:R-:W-:Y:S05]  /*2530*/  BRA.DIV UR12, `(.L_x_3246) ;  /* 0x000000360c187947 */ /* 0x000fea000b800000 */
[----:B0-----:R0:W1:Y:S02]  /*2540*/  SHFL.IDX PT, R29, R32, R10, R27 ;  /* 0x0000000a201d7389 */ /* 0x00106400000e001b */
.L_x_3395:
[----:B-1----:R-:W-:-:S07]  /*2550*/  IMAD R53, R40, R29, R53 ;  /* 0x0000001d28357224 */ /* 0x002fce00078e0235 */
.L_x_3245:
[----:B------:R-:W1:Y:S02]  /*2560*/  LDC R55, c[0x0][0x3ac] ;  /* 0x0000eb00ff377b82 */ /* 0x000e640000000800 */
[----:B-1----:R-:W-:-:S13]  /*2570*/  ISETP.GE.AND P0, PT, R55, 0x5, PT ;  /* 0x000000053700780c */ /* 0x002fda0003f06270 */
[----:B------:R-:W-:Y:S05]  /*2580*/  @!P0 BRA `(.L_x_3247) ;  /* 0x0000000000108947 */ /* 0x000fea0003800000 */
[----:B------:R-:W-:-:S03]  /*2590*/  UMOV UR12, 0xffffffff ;  /* 0xffffffff000c7882 */ /* 0x000fc60000000000 */
[----:B------:R-:W-:Y:S05]  /*25a0*/  BRA.DIV UR12, `(.L_x_3248) ;  /* 0x000000360c1c7947 */ /* 0x000fea000b800000 */
[----:B0-----:R0:W1:Y:S02]  /*25b0*/  SHFL.IDX PT, R29, R32, R11, R27 ;  /* 0x0000000b201d7389 */ /* 0x00106400000e001b */
.L_x_3398:
[----:B-1----:R-:W-:-:S07]  /*25c0*/  IMAD R53, R41, R29, R53 ;  /* 0x0000001d29357224 */ /* 0x002fce00078e0235 */
.L_x_3247:
[----:B------:R-:W-:-:S13]  /*25d0*/  ISETP.GE.AND P0, PT, R55, 0x6, PT ;  /* 0x000000063700780c */ /* 0x000fda0003f06270 */
[----:B------:R-:W-:Y:S05]  /*25e0*/  @!P0 BRA `(.L_x_3249) ;  /* 0x0000000000108947 */ /* 0x000fea0003800000 */
[----:B------:R-:W-:-:S03]  /*25f0*/  UMOV UR12, 0xffffffff ;  /* 0xffffffff000c7882 */ /* 0x000fc60000000000 */
[----:B------:R-:W-:Y:S05]  /*2600*/  BRA.DIV UR12, `(.L_x_3250) ;  /* 0x000000360c247947 */ /* 0x000fea000b800000 */
[----:B0-----:R0:W1:Y:S02]  /*2610*/  SHFL.IDX PT, R29, R32, R12, R27 ;  /* 0x0000000c201d7389 */ /* 0x00106400000e001b */
.L_x_3401:
[----:B-1----:R-:W-:-:S07]  /*2620*/  IMAD R53, R42, R29, R53 ;  /* 0x0000001d2a357224 */ /* 0x002fce00078e0235 */
.L_x_3249:
[----:B------:R-:W-:-:S13]  /*2630*/  ISETP.GE.AND P0, PT, R55, 0x7, PT ;  /* 0x000000073700780c */ /* 0x000fda0003f06270 */
[----:B------:R-:W-:Y:S05]  /*2640*/  @!P0 BRA `(.L_x_3251) ;  /* 0x0000000000108947 */ /* 0x000fea0003800000 */
[----:B------:R-:W-:-:S03]  /*2650*/  UMOV UR12, 0xffffffff ;  /* 0xffffffff000c7882 */ /* 0x000fc60000000000 */
[----:B------:R-:W-:Y:S05]  /*2660*/  BRA.DIV UR12, `(.L_x_3252) ;  /* 0x000000360c2c7947 */ /* 0x000fea000b800000 */
[----:B0-----:R0:W1:Y:S02]  /*2670*/  SHFL.IDX PT, R29, R32, R13, R27 ;  /* 0x0000000d201d7389 */ /* 0x00106400000e001b */
.L_x_3404:
[----:B-1----:R-:W-:-:S07]  /*2680*/  IMAD R53, R43, R29, R53 ;  /* 0x0000001d2b357224 */ /* 0x002fce00078e0235 */
.L_x_3251:
[----:B------:R-:W-:-:S13]  /*2690*/  ISETP.GE.AND P0, PT, R55, 0x8, PT ;  /* 0x000000083700780c */ /* 0x000fda0003f06270 */
[----:B------:R-:W-:Y:S05]  /*26a0*/  @!P0 BRA `(.L_x_3253) ;  /* 0x0000000000108947 */ /* 0x000fea0003800000 */
[----:B------:R-:W-:-:S03]  /*26b0*/  UMOV UR12, 0xffffffff ;  /* 0xffffffff000c7882 */ /* 0x000fc60000000000 */
[----:B------:R-:W-:Y:S05]  /*26c0*/  BRA.DIV UR12, `(.L_x_3254) ;  /* 0x000000360c347947 */ /* 0x000fea000b800000 */
[----:B0-----:R0:W1:Y:S02]  /*26d0*/  SHFL.IDX PT, R29, R32, R14, R27 ;  /* 0x0000000e201d7389 */ /* 0x00106400000e001b */
.L_x_3407:
[----:B-1----:R-:W-:-:S07]  /*26e0*/  IMAD R53, R44, R29, R53 ;  /* 0x0000001d2c357224 */ /* 0x002fce00078e0235 */
.L_x_3253:
[----:B------:R-:W-:-:S13]  /*26f0*/  ISETP.GE.AND P0, PT, R55, 0x9, PT ;  /* 0x000000093700780c */ /* 0x000fda0003f06270 */
[----:B------:R-:W-:Y:S05]  /*2700*/  @!P0 BRA `(.L_x_3255) ;  /* 0x0000000000108947 */ /* 0x000fea0003800000 */
[----:B------:R-:W-:-:S03]  /*2710*/  UMOV UR12, 0xffffffff ;  /* 0xffffffff000c7882 */ /* 0x000fc60000000000 */
[----:B------:R-:W-:Y:S05]  /*2720*/  BRA.DIV UR12, `(.L_x_3256) ;  /* 0x000000360c3c7947 */ /* 0x000fea000b800000 */
[----:B0-----:R0:W1:Y:S02]  /*2730*/  SHFL.IDX PT, R29, R32, R15, R27 ;  /* 0x0000000f201d7389 */ /* 0x00106400000e001b */
.L_x_3410:
[----:B-1----:R-:W-:-:S07]  /*2740*/  IMAD R53, R45, R29, R53 ;  /* 0x0000001d2d357224 */ /* 0x002fce00078e0235 */
.L_x_3255:
[----:B------:R-:W-:-:S13]  /*2750*/  ISETP.GE.AND P0, PT, R55, 0xa, PT ;  /* 0x0000000a3700780c */ /* 0x000fda0003f06270 */
[----:B------:R-:W-:Y:S05]  /*2760*/  @!P0 BRA `(.L_x_3257) ;  /* 0x0000000000108947 */ /* 0x000fea0003800000 */
[----:B------:R-:W-:-:S03]  /*2770*/  UMOV UR12, 0xffffffff ;  /* 0xffffffff000c7882 */ /* 0x000fc60000000000 */
[----:B------:R-:W-:Y:S05]  /*2780*/  BRA.DIV UR12, `(.L_x_3258) ;  /* 0x000000360c447947 */ /* 0x000fea000b800000 */
[----:B0-----:R0:W1:Y:S02]  /*2790*/  SHFL.IDX PT, R29, R32, R16, R27 ;  /* 0x00000010201d7389 */ /* 0x00106400000e001b */
.L_x_3413:
[----:B-1----:R-:W-:-:S07]  /*27a0*/  IMAD R53, R46, R29, R53 ;  /* 0x0000001d2e357224 */ /* 0x002fce00078e0235 */
.L_x_3257:
[----:B------:R-:W-:-:S13]  /*27b0*/  ISETP.GE.AND P0, PT, R55, 0xb, PT ;  /* 0x0000000b3700780c */ /* 0x000fda0003f06270 */
[----:B------:R-:W-:Y:S05]  /*27c0*/  @!P0 BRA `(.L_x_3259) ;  /* 0x0000000000108947 */ /* 0x000fea0003800000 */
[----:B------:R-:W-:-:S03]  /*27d0*/  UMOV UR12, 0xffffffff ;  /* 0xffffffff000c7882 */ /* 0x000fc60000000000 */
[----:B------:R-:W-:Y:S05]  /*27e0*/  BRA.DIV UR12, `(.L_x_3260) ;  /* 0x000000360c4c7947 */ /* 0x000fea000b800000 */
[----:B0-----:R0:W1:Y:S02]  /*27f0*/  SHFL.IDX PT, R29, R32, R17, R27 ;  /* 0x00000011201d7389 */ /* 0x00106400000e001b */
.L_x_3416:
[----:B-1----:R-:W-:-:S07]  /*2800*/  IMAD R53, R47, R29, R53 ;  /* 0x0000001d2f357224 */ /* 0x002fce00078e0235 */
.L_x_3259:
[----:B------:R-:W-:-:S13]  /*2810*/  ISETP.GE.AND P0, PT, R55, 0xc, PT ;  /* 0x0000000c3700780c */ /* 0x000fda0003f06270 */
[----:B------:R-:W-:Y:S05]  /*2820*/  @!P0 BRA `(.L_x_3261) ;  /* 0x0000000000108947 */ /* 0x000fea0003800000 */
[----:B------:R-:W-:-:S03]  /*2830*/  UMOV UR12, 0xffffffff ;  /* 0xffffffff000c7882 */ /* 0x000fc60000000000 */
[----:B------:R-:W-:Y:S05]  /*2840*/  BRA.DIV UR12, `(.L_x_3262) ;  /* 0x000000360c547947 */ /* 0x000fea000b800000 */
[----:B0-----:R0:W1:Y:S02]  /*2850*/  SHFL.IDX PT, R29, R32, R18, R27 ;  /* 0x00000012201d7389 */ /* 0x00106400000e001b */
.L_x_3419:
[----:B-1----:R-:W-:-:S07]  /*2860*/  IMAD R53, R48, R29, R53 ;  /* 0x0000001d30357224 */ /* 0x002fce00078e0235 */
.L_x_3261:
[----:B------:R-:W-:-:S13]  /*2870*/  ISETP.GE.AND P0, PT, R55, 0xd, PT ;  /* 0x0000000d3700780c */ /* 0x000fda0003f06270 */
[----:B------:R-:W-:Y:S05]  /*2880*/  @!P0 BRA `(.L_x_3263) ;  /* 0x0000000000108947 */ /* 0x000fea0003800000 */
[----:B------:R-:W-:-:S03]  /*2890*/  UMOV UR12, 0xffffffff ;  /* 0xffffffff000c7882 */ /* 0x000fc60000000000 */
[----:B------:R-:W-:Y:S05]  /*28a0*/  BRA.DIV UR12, `(.L_x_3264) ;  /* 0x000000360c5c7947 */ /* 0x000fea000b800000 */
[----:B0-----:R0:W1:Y:S02]  /*28b0*/  SHFL.IDX PT, R29, R32, R19, R27 ;  /* 0x00000013201d7389 */ /* 0x00106400000e001b */
.L_x_3422:
[----:B-1----:R-:W-:-:S07]  /*28c0*/  IMAD R53, R49, R29, R53 ;  /* 0x0000001d31357224 */ /* 0x002fce00078e0235 */
.L_x_3263:
[----:B------:R-:W-:-:S13]  /*28d0*/  ISETP.GE.AND P0, PT, R55, 0xe, PT ;  /* 0x0000000e3700780c */ /* 0x000fda0003f06270 */
[----:B------:R-:W-:Y:S05]  /*28e0*/  @!P0 BRA `(.L_x_3265) ;  /* 0x0000000000108947 */ /* 0x000fea0003800000 */
[----:B------:R-:W-:-:S03]  /*28f0*/  UMOV UR12, 0xffffffff ;  /* 0xffffffff000c7882 */ /* 0x000fc60000000000 */
[----:B------:R-:W-:Y:S05]  /*2900*/  BRA.DIV UR12, `(.L_x_3266) ;  /* 0x000000360c647947 */ /* 0x000fea000b800000 */
[----:B0-----:R0:W1:Y:S02]  /*2910*/  SHFL.IDX PT, R29, R32, R20, R27 ;  /* 0x00000014201d7389 */ /* 0x00106400000e001b */
.L_x_3425:
[----:B-1----:R-:W-:-:S07]  /*2920*/  IMAD R53, R50, R29, R53 ;  /* 0x0000001d32357224 */ /* 0x002fce00078e0235 */
.L_x_3265:
[----:B------:R-:W-:-:S13]  /*2930*/  ISETP.GE.AND P0, PT, R55, 0xf, PT ;  /* 0x0000000f3700780c */ /* 0x000fda0003f06270 */
[----:B------:R-:W-:Y:S05]  /*2940*/  @!P0 BRA `(.L_x_3267) ;  /* 0x0000000000108947 */ /* 0x000fea0003800000 */
[----:B------:R-:W-:-:S03]  /*2950*/  UMOV UR12, 0xffffffff ;  /* 0xffffffff000c7882 */ /* 0x000fc60000000000 */
[----:B------:R-:W-:Y:S05]  /*2960*/  BRA.DIV UR12, `(.L_x_3268) ;  /* 0x000000360c6c7947 */ /* 0x000fea000b800000 */
[----:B0-----:R0:W1:Y:S02]  /*2970*/  SHFL.IDX PT, R29, R32, R21, R27 ;  /* 0x00000015201d7389 */ /* 0x00106400000e001b */
.L_x_3428:
[----:B-1----:R-:W-:-:S07]  /*2980*/  IMAD R53, R51, R29, R53 ;  /* 0x0000001d33357224 */ /* 0x002fce00078e0235 */
.L_x_3267:
[----:B------:R-:W-:-:S13]  /*2990*/  ISETP.GE.AND P0, PT, R55, 0x10, PT ;  /* 0x000000103700780c */ /* 0x000fda0003f06270 */
[----:B------:R-:W-:Y:S05]  /*29a0*/  @!P0 BRA `(.L_x_3269) ;  /* 0x0000000000108947 */ /* 0x000fea0003800000 */
[----:B------:R-:W-:-:S03]  /*29b0*/  UMOV UR12, 0xffffffff ;  /* 0xffffffff000c7882 */ /* 0x000fc60000000000 */
[----:B------:R-:W-:Y:S05]  /*29c0*/  BRA.DIV UR12, `(.L_x_3270) ;  /* 0x000000360c747947 */ /* 0x000fea000b800000 */
[----:B0-----:R0:W1:Y:S02]  /*29d0*/  SHFL.IDX PT, R29, R32, R22, R27 ;  /* 0x00000016201d7389 */ /* 0x00106400000e001b */
.L_x_3431:
[----:B-1----:R-:W-:-:S07]  /*29e0*/  IMAD R53, R34, R29, R53 ;  /* 0x0000001d22357224 */ /* 0x002fce00078e0235 */
.L_x_3269:
[C---:B------:R-:W-:Y:S02]  /*29f0*/  IMAD R30, R35.reuse, UR6, R52 ;  /* 0x00000006231e7c24 */ /* 0x040fe4000f8e0234 */
[----:B------:R-:W-:Y:S02]  /*2a00*/  VIADD R35, R35, UR8 ;  /* 0x0000000823237c36 */ /* 0x000fe40008000000 */
[----:B------:R-:W-:-:S03]  /*2a10*/  IMAD R30, R30, 0x4, R31 ;  /* 0x000000041e1e7824 */ /* 0x000fc600078e021f */
[----:B------:R-:W-:Y:S02]  /*2a20*/  ISETP.GE.AND P0, PT, R35, UR10, PT ;  /* 0x0000000a23007c0c */ /* 0x000fe4000bf06270 */
[----:B0-----:R-:W0:Y:S02]  /*2a30*/  LDS R32, [R30] ;  /* 0x000000001e207984 */ /* 0x001e240000000800 */
[----:B0-----:R-:W-:-:S05]  /*2a40*/  IMAD.IADD R53, R32, 0x1, R53 ;  /* 0x0000000120357824 */ /* 0x001fca00078e0235 */
[----:B------:R0:W-:Y:S04]  /*2a50*/  STS [R30], R53 ;  /* 0x000000351e007388 */ /* 0x0001e80000000800 */
[----:B------:R-:W-:Y:S05]  /*2a60*/  @!P0 BRA `(.L_x_3271) ;  /* 0xfffffff800608947 */ /* 0x000fea000383ffff */
.L_x_3238:
[----:B------:R-:W-:Y:S05]  /*2a70*/  BSYNC B0 ;  /* 0x0000000000007941 */ /* 0x000fea0003800000 */
.L_x_3237:
[----:B------:R-:W-:Y:S05]  /*2a80*/  @!P6 BRA `(.L_x_3272) ;  /* 0xffffffec0010e947 */ /* 0x000fea000383ffff */
[----:B------:R-:W-:Y:S05]  /*2a90*/  BSYNC B1 ;  /* 0x0000000000017941 */ /* 0x000fea0003800000 */
.L_x_3220:
[----:B------:R-:W-:Y:S05]  /*2aa0*/  BRA `(.L_x_3218) ;  /* 0x0000002800407947 */ /* 0x000fea0003800000 */
.L_x_3219:
[----:B------:R-:W4:Y:S02]  /*2ab0*/  LDCU UR12, c[0x0][0x3ac] ;  /* 0x00007580ff0c77ac */ /* 0x000f240008000800 */
[----:B----4-:R-:W-:-:S09]  /*2ac0*/  UISETP.GT.U32.AND UP0, UPT, UR12, 0x1f, UPT ;  /* 0x0000001f0c00788c */ /* 0x010fd2000bf04070 */
[----:B------:R-:W-:Y:S05]  /*2ad0*/  BRA.U UP0, `(.L_x_3273) ;  /* 0x0000001100dc7547 */ /* 0x000fea000b800000 */
[----:B------:R-:W-:-:S07]  /*2ae0*/  HFMA2 R33, -RZ, RZ, 0, 0 ;  /* 0x00000000ff217431 */ /* 0x000fce00000001ff */
.L_x_3325:
[----:B0-23--:R-:W2:Y:S01]  /*2af0*/  LDC R32, c[0x0][0x3ac] ;  /* 0x0000eb00ff207b82 */ /* 0x00dea20000000800 */
[----:B------:R-:W-:Y:S01]  /*2b00*/  IMAD.IADD R52, R4, 0x1, R33 ;  /* 0x0000000104347824 */ /* 0x000fe200078e0221 */
[----:B--2---:R-:W-:-:S03]  /*2b10*/  ISETP.NE.AND P4, PT, R32, RZ, PT ;  /* 0x000000ff2000720c */ /* 0x004fc60003f85270 */
[----:B------:R-:W-:Y:S01]  /*2b20*/  IMAD R29, R52, R32, R7 ;  /* 0x00000020341d7224 */ /* 0x000fe200078e0207 */
[C---:B------:R-:W-:Y:S02]  /*2b30*/  ISETP.GE.AND P3, PT, R32.reuse, 0x2, PT ;  /* 0x000000022000780c */ /* 0x040fe40003f66270 */
[C---:B------:R-:W-:Y:S02]  /*2b40*/  ISETP.GE.AND P2, PT, R32.reuse, 0x3, PT ;  /* 0x000000032000780c */ /* 0x040fe40003f46270 */
[C---:B------:R-:W-:Y:S02]  /*2b50*/  ISETP.GE.AND P1, PT, R32.reuse, 0x4, PT ;  /* 0x000000042000780c */ /* 0x040fe40003f26270 */
[----:B------:R-:W-:-:S03]  /*2b60*/  ISETP.GE.AND P0, PT, R32, 0x5, PT ;  /* 0x000000052000780c */ /* 0x000fc60003f06270 */
[----:B-1--4-:R-:W-:Y:S10]  /*2b70*/  @!P4 BRA `(.L_x_3274) ;  /* 0x00000000001cc947 */ /* 0x012ff40003800000 */
[----:B------:R-:W2:Y:S01]  /*2b80*/  S2UR UR13, SR_CgaCtaId ;  /* 0x00000000000d79c3 */ /* 0x000ea20000008800 */
[----:B------:R-:W-:Y:S01]  /*2b90*/  UMOV UR12, 0x400 ;  /* 0x00000400000c7882 */ /* 0x000fe20000000000 */
[----:B01----:R-:W-:Y:S01]  /*2ba0*/  IMAD.IADD R30, R6, 0x1, R29 ;  /* 0x00000001061e7824 */ /* 0x003fe200078e021d */
[----:B------:R-:W-:-:S04]  /*2bb0*/  UIADD3 UR12, UPT, UPT, UR12, 0x1080, URZ ;  /* 0x000010800c0c7890 */ /* 0x000fc8000fffe0ff */
[----:B--2---:R-:W-:-:S06]  /*2bc0*/  ULEA UR12, UR13, UR12, 0x18 ;  /* 0x0000000c0d0c7291 */ /* 0x004fcc000f8ec0ff */
[----:B------:R-:W-:-:S05]  /*2bd0*/  LEA R30, R30, UR12, 0x2 ;  /* 0x0000000c1e1e7c11 */ /* 0x000fca000f8e10ff */
[----:B------:R2:W3:Y:S02]  /*2be0*/  LDS R37, [R30] ;  /* 0x000000001e257984 */ /* 0x0004e40000000800 */
.L_x_3274:
[----:B------:R-:W-:Y:S05]  /*2bf0*/  @!P3 BRA `(.L_x_3275) ;  /* 0x000000000024b947 */ /* 0x000fea0003800000 */
[----:B------:R-:W4:Y:S01]  /*2c00*/  S2UR UR13, SR_CgaCtaId ;  /* 0x00000000000d79c3 */ /* 0x000f220000008800 */
[----:B012---:R-:W-:Y:S01]  /*2c10*/  VIADD R30, R4, 0x1 ;  /* 0x00000001041e7836 */ /* 0x007fe20000000000 */
[----:B------:R-:W-:Y:S02]  /*2c20*/  UMOV UR12, 0x400 ;  /* 0x00000400000c7882 */ /* 0x000fe40000000000 */
[----:B------:R-:W-:Y:S02]  /*2c30*/  UIADD3 UR12, UPT, UPT, UR12, 0x1080, URZ ;  /* 0x000010800c0c7890 */ /* 0x000fe4000fffe0ff */
[----:B------:R-:W-:-:S05]  /*2c40*/  LOP3.LUT R30, R30, 0xf, RZ, 0xc0, !PT ;  /* 0x0000000f1e1e7812 */ /* 0x000fca00078ec0ff */
[----:B------:R-:W-:Y:S01]  /*2c50*/  IMAD.IADD R30, R30, 0x1, R29 ;  /* 0x000000011e1e7824 */ /* 0x000fe200078e021d */
[----:B----4-:R-:W-:-:S06]  /*2c60*/  ULEA UR12, UR13, UR12, 0x18 ;  /* 0x0000000c0d0c7291 */ /* 0x010fcc000f8ec0ff */
[----:B------:R-:W-:-:S05]  /*2c70*/  LEA R30, R30, UR12, 0x2 ;  /* 0x0000000c1e1e7c11 */ /* 0x000fca000f8e10ff */
[----:B------:R4:W0:Y:S02]  /*2c80*/  LDS R38, [R30] ;  /* 0x000000001e267984 */ /* 0x0008240000000800 */
.L_x_3275:
[----:B------:R-:W-:Y:S05]  /*2c90*/  @!P2 BRA `(.L_x_3276) ;  /* 0x000000000024a947 */ /* 0x000fea0003800000 */
        /* <DEDUP_REMOVED lines=9> */
.L_x_3276:
        /* <DEDUP_REMOVED lines=10> */
.L_x_3277:
        /* <DEDUP_REMOVED lines=11> */
.L_x_3278:
        /* <DEDUP_REMOVED lines=11> */
.L_x_3279:
        /* <DEDUP_REMOVED lines=11> */
.L_x_3280:
        /* <DEDUP_REMOVED lines=11> */
.L_x_3281:
        /* <DEDUP_REMOVED lines=10> */
.L_x_3282:
        /* <DEDUP_REMOVED lines=11> */
.L_x_3283:
        /* <DEDUP_REMOVED lines=11> */
.L_x_3284:
        /* <DEDUP_REMOVED lines=11> */
.L_x_3285:
        /* <DEDUP_REMOVED lines=11> */
.L_x_3286:
        /* <DEDUP_REMOVED lines=11> */
.L_x_3287:
        /* <DEDUP_REMOVED lines=11> */
.L_x_3288:
[----:B------:R-:W-:Y:S05]  /*3550*/  @!P6 BRA `(.L_x_3289) ;  /* 0x000000000024e947 */ /* 0x000fea0003800000 */
[----:B------:R-:W5:Y:S01]  /*3560*/  S2UR UR13, SR_CgaCtaId ;  /* 0x00000000000d79c3 */ /* 0x000f620000008800 */
[----:B012-4-:R-:W-:Y:S01]  /*3570*/  IADD3 R30, PT, PT, R4, -0x1, RZ ;  /* 0xffffffff041e7810 */ /* 0x017fe20007ffe0ff */
[----:B------:R-:W-:Y:S02]  /*3580*/  UMOV UR12, 0x400 ;  /* 0x00000400000c7882 */ /* 0x000fe40000000000 */
[----:B------:R-:W-:Y:S01]  /*3590*/  UIADD3 UR12, UPT, UPT, UR12, 0x1080, URZ ;  /* 0x000010800c0c7890 */ /* 0x000fe2000fffe0ff */
[----:B------:R-:W-:-:S05]  /*35a0*/  LOP3.LUT R30, R30, 0xf, RZ, 0xc0, !PT ;  /* 0x0000000f1e1e7812 */ /* 0x000fca00078ec0ff */
[----:B------:R-:W-:Y:S01]  /*35b0*/  IMAD.IADD R29, R30, 0x1, R29 ;  /* 0x000000011e1d7824 */ /* 0x000fe200078e021d */
[----:B-----5:R-:W-:-:S06]  /*35c0*/  ULEA UR12, UR13, UR12, 0x18 ;  /* 0x0000000c0d0c7291 */ /* 0x020fcc000f8ec0ff */
[----:B------:R-:W-:-:S05]  /*35d0*/  LEA R29, R29, UR12, 0x2 ;  /* 0x0000000c1d1d7c11 */ /* 0x000fca000f8e10ff */
[----:B------:R0:W1:Y:S02]  /*35e0*/  LDS R34, [R29] ;  /* 0x000000001d227984 */ /* 0x0000640000000800 */
.L_x_3289:
[----:B------:R-:W-:Y:S01]  /*35f0*/  ISETP.GE.AND P0, PT, R2, UR10, PT ;  /* 0x0000000a02007c0c */ /* 0x000fe2000bf06270 */
[----:B------:R-:W-:Y:S01]  /*3600*/  VIADD R33, R33, UR7 ;  /* 0x0000000721217c36 */ /* 0x000fe20008000000 */
[----:B------:R-:W-:Y:S04]  /*3610*/  BSSY B0, `(.L_x_3290) ;  /* 0x0000081000007945 */ /* 0x000fe80003800000 */
[----:B------:R-:W-:-:S07]  /*3620*/  ISETP.GE.AND P6, PT, R33, UR6, PT ;  /* 0x0000000621007c0c */ /* 0x000fce000bfc6270 */
[----:B------:R-:W-:Y:S06]  /*3630*/  @P0 BRA `(.L_x_3291) ;  /* 0x0000000400f80947 */ /* 0x000fec0003800000 */
[----:B------:R-:W5:Y:S08]  /*3640*/  I2F.U32.RP R35, R32 ;  /* 0x0000002000237306 */ /* 0x000f700000209000 */
[----:B-----5:R-:W0:Y:S02]  /*3650*/  MUFU.RCP R35, R35 ;  /* 0x0000002300237308 */ /* 0x020e240000001000 */
[----:B012-4-:R-:W-:-:S02]  /*3660*/  VIADD R30, R35, 0xffffffe ;  /* 0x0ffffffe231e7836 */ /* 0x017fc40000000000 */
[----:B------:R-:W-:-:S04]  /*3670*/  IMAD.MOV.U32 R35, RZ, RZ, R2 ;  /* 0x000000ffff237224 */ /* 0x000fc800078e0002 */
[----:B------:R0:W1:Y:S02]  /*3680*/  F2I.FTZ.U32.TRUNC.NTZ R31, R30 ;  /* 0x0000001e001f7305 */ /* 0x000064000021f000 */
[----:B0-----:R-:W-:Y:S01]  /*3690*/  MOV R30, RZ ;  /* 0x000000ff001e7202 */ /* 0x001fe20000000f00 */
[----:B-1----:R-:W-:-:S04]  /*36a0*/  IMAD.MOV R29, RZ, RZ, -R31 ;  /* 0x000000ffff1d7224 */ /* 0x002fc800078e0a1f */
[----:B------:R-:W-:-:S04]  /*36b0*/  IMAD R29, R29, R32, RZ ;  /* 0x000000201d1d7224 */ /* 0x000fc800078e02ff */
[----:B------:R-:W-:Y:S01]  /*36c0*/  IMAD.HI.U32 R54, R31, R29, R30 ;  /* 0x0000001d1f367227 */ /* 0x000fe200078e001e */
[----:B------:R-:W-:Y:S01]  /*36d0*/  MOV R30, 0x400 ;  /* 0x00000400001e7802 */ /* 0x000fe20000000f00 */
[----:B------:R-:W0:Y:S04]  /*36e0*/  S2R R31, SR_CgaCtaId ;  /* 0x00000000001f7919 */ /* 0x000e280000008800 */
[----:B------:R-:W-:-:S04]  /*36f0*/  IMAD.HI.U32 R29, R54, R5, RZ ;  /* 0x00000005361d7227 */ /* 0x000fc800078e00ff */
[----:B------:R-:W-:-:S04]  /*3700*/  IMAD.MOV R29, RZ, RZ, -R29 ;  /* 0x000000ffff1d7224 */ /* 0x000fc800078e0a1d */
[----:B------:R-:W-:-:S05]  /*3710*/  IMAD R29, R32, R29, R5 ;  /* 0x0000001d201d7224 */ /* 0x000fca00078e0205 */
[----:B------:R-:W-:-:S13]  /*3720*/  ISETP.GE.U32.AND P0, PT, R29, R32, PT ;  /* 0x000000201d00720c */ /* 0x000fda0003f06070 */
[----:B------:R-:W-:Y:S01]  /*3730*/  @P0 IMAD.IADD R29, R29, 0x1, -R32 ;  /* 0x000000011d1d0824 */ /* 0x000fe200078e0a20 */
[----:B0-----:R-:W-:-:S04]  /*3740*/  LEA R54, R31, R30, 0x18 ;  /* 0x0000001e1f367211 */ /* 0x001fc800078ec0ff */
[----:B------:R-:W-:-:S13]  /*3750*/  ISETP.GE.U32.AND P0, PT, R29, R32, PT ;  /* 0x000000201d00720c */ /* 0x000fda0003f06070 */
[----:B------:R-:W-:Y:S01]  /*3760*/  @P0 IMAD.IADD R29, R29, 0x1, -R32 ;  /* 0x000000011d1d0824 */ /* 0x000fe200078e0a20 */
[----:B------:R-:W-:-:S13]  /*3770*/  ISETP.NE.U32.AND P0, PT, R32, RZ, PT ;  /* 0x000000ff2000720c */ /* 0x000fda0003f05070 */
[----:B------:R-:W-:Y:S01]  /*3780*/  @!P0 LOP3.LUT R29, RZ, R32, RZ, 0x33, !PT ;  /* 0x00000020ff1d8212 */ /* 0x000fe200078e33ff */
[----:B------:R-:W-:-:S03]  /*3790*/  VIADD R32, R30, 0x1880 ;  /* 0x000018801e207836 */ /* 0x000fc60000000000 */
[----:B------:R-:W-:Y:S02]  /*37a0*/  LEA R54, R29, R54, 0x2 ;  /* 0x000000361d367211 */ /* 0x000fe400078e10ff */
[----:B------:R-:W-:-:S07]  /*37b0*/  LEA R31, R31, R32, 0x18 ;  /* 0x000000201f1f7211 */ /* 0x000fce00078ec0ff */
.L_x_3324:
[----:B0-----:R-:W-:Y:S02]  /*37c0*/  IMAD R32, R35, 0x84, R54 ;  /* 0x0000008423207824 */ /* 0x001fe400078e0236 */
[----:B------:R-:W-:-:S04]  /*37d0*/  IMAD.MOV.U32 R53, RZ, RZ, RZ ;  /* 0x000000ffff357224 */ /* 0x000fc800078e00ff */
[----:B------:R-:W0:Y:S01]  /*37e0*/  LDS R32, [R32] ;  /* 0x0000000020207984 */ /* 0x000e220000000800 */
[----:B------:R-:W-:Y:S05]  /*37f0*/  @!P4 BRA `(.L_x_3292) ;  /* 0x000000000010c947 */ /* 0x000fea0003800000 */
[----:B------:R-:W-:-:S03]  /*3800*/  UMOV UR12, 0xffffffff ;  /* 0xffffffff000c7882 */ /* 0x000fc60000000000 */
[----:B------:R-:W-:Y:S05]  /*3810*/  BRA.DIV UR12, `(.L_x_3293) ;  /* 0x0000002a0c007947 */ /* 0x000fea000b800000 */
[----:B0-----:R0:W1:Y:S02]  /*3820*/  SHFL.IDX PT, R29, R32, R28, R27 ;  /* 0x0000001c201d7389 */ /* 0x00106400000e001b */
.L_x_3434:
[----:B-1-3--:R-:W-:-:S07]  /*3830*/  IMAD R53, R37, R29, RZ ;  /* 0x0000001d25357224 */ /* 0x00afce00078e02ff */
.L_x_3292:
[----:B------:R-:W-:Y:S05]  /*3840*/  @!P3 BRA `(.L_x_3294) ;  /* 0x000000000010b947 */ /* 0x000fea0003800000 */
[----:B------:R-:W-:-:S03]  /*3850*/  UMOV UR12, 0xffffffff ;  /* 0xffffffff000c7882 */ /* 0x000fc60000000000 */
[----:B------:R-:W-:Y:S05]  /*3860*/  BRA.DIV UR12, `(.L_x_3295) ;  /* 0x0000002a0c0c7947 */ /* 0x000fea000b800000 */
[----:B0-----:R0:W1:Y:S02]  /*3870*/  SHFL.IDX PT, R29, R32, R8, R27 ;  /* 0x00000008201d7389 */ /* 0x00106400000e001b */
.L_x_3437:
[----:B-1----:R-:W-:-:S07]  /*3880*/  IMAD R53, R38, R29, R53 ;  /* 0x0000001d26357224 */ /* 0x002fce00078e0235 */
.L_x_3294:
[----:B------:R-:W-:Y:S05]  /*3890*/  @!P2 BRA `(.L_x_3296) ;  /* 0x000000000010a947 */ /* 0x000fea0003800000 */
[----:B------:R-:W-:-:S03]  /*38a0*/  UMOV UR12, 0xffffffff ;  /* 0xffffffff000c7882 */ /* 0x000fc60000000000 */
[----:B------:R-:W-:Y:S05]  /*38b0*/  BRA.DIV UR12, `(.L_x_3297) ;  /* 0x0000002a0c187947 */ /* 0x000fea000b800000 */
[----:B0-----:R0:W1:Y:S02]  /*38c0*/  SHFL.IDX PT, R29, R32, R9, R27 ;  /* 0x00000009201d7389 */ /* 0x00106400000e001b */
.L_x_3440:
[----:B-1----:R-:W-:-:S07]  /*38d0*/  IMAD R53, R39, R29, R53 ;  /* 0x0000001d27357224 */ /* 0x002fce00078e0235 */
.L_x_3296:
[----:B------:R-:W-:Y:S05]  /*38e0*/  @!P1 BRA `(.L_x_3298) ;  /* 0x0000000000109947 */ /* 0x000fea0003800000 */
[----:B------:R-:W-:-:S03]  /*38f0*/  UMOV UR12, 0xffffffff ;  /* 0xffffffff000c7882 */ /* 0x000fc60000000000 */
[----:B------:R-:W-:Y:S05]  /*3900*/  BRA.DIV UR12, `(.L_x_3299) ;  /* 0x0000002a0c247947 */ /* 0x000fea000b800000 */
[----:B0-----:R0:W1:Y:S02]  /*3910*/  SHFL.IDX PT, R29, R32, R10, R27 ;  /* 0x0000000a201d7389 */ /* 0x00106400000e001b */
.L_x_3443:
[----:B-1----:R-:W-:-:S07]  /*3920*/  IMAD R53, R40, R29, R53 ;  /* 0x0000001d28357224 */ /* 0x002fce00078e0235 */
.L_x_3298:
[----:B------:R-:W1:Y:S02]  /*3930*/  LDC R55, c[0x0][0x3ac] ;  /* 0x0000eb00ff377b82 */ /* 0x000e640000000800 */
[----:B-1----:R-:W-:-:S13]  /*3940*/  ISETP.GE.AND P0, PT, R55, 0x5, PT ;  /* 0x000000053700780c */ /* 0x002fda0003f06270 */
[----:B------:R-:W-:Y:S05]  /*3950*/  @!P0 BRA `(.L_x_3300) ;  /* 0x0000000000108947 */ /* 0x000fea0003800000 */
[----:B------:R-:W-:-:S03]  /*3960*/  UMOV UR12, 0xffffffff ;  /* 0xffffffff000c7882 */ /* 0x000fc60000000000 */
[----:B------:R-:W-:Y:S05]  /*3970*/  BRA.DIV UR12, `(.L_x_3301) ;  /* 0x0000002a0c287947 */ /* 0x000fea000b800000 */
[----:B0-----:R0:W1:Y:S02]  /*3980*/  SHFL.IDX PT, R29, R32, R11, R27 ;  /* 0x0000000b201d7389 */ /* 0x00106400000e001b */
.L_x_3446:
[----:B-1----:R-:W-:-:S07]  /*3990*/  IMAD R53, R41, R29, R53 ;  /* 0x0000001d29357224 */ /* 0x002fce00078e0235 */
.L_x_3300:
[----:B------:R-:W-:-:S13]  /*39a0*/  ISETP.GE.AND P0, PT, R55, 0x6, PT ;  /* 0x000000063700780c */ /* 0x000fda0003f06270 */
[----:B------:R-:W-:Y:S05]  /*39b0*/  @!P0 BRA `(.L_x_3302) ;  /* 0x0000000000108947 */ /* 0x000fea0003800000 */
[----:B------:R-:W-:-:S03]  /*39c0*/  UMOV UR12, 0xffffffff ;  /* 0xffffffff000c7882 */ /* 0x000fc60000000000 */
[----:B------:R-:W-:Y:S05]  /*39d0*/  BRA.DIV UR12, `(.L_x_3303) ;  /* 0x0000002a0c307947 */ /* 0x000fea000b800000 */
[----:B0-----:R0:W1:Y:S02]  /*39e0*/  SHFL.IDX PT, R29, R32, R12, R27 ;  /* 0x0000000c201d7389 */ /* 0x00106400000e001b */
.L_x_3449:
[----:B-1----:R-:W-:-:S07]  /*39f0*/  IMAD R53, R42, R29, R53 ;  /* 0x0000001d2a357224 */ /* 0x002fce00078e0235 */
.L_x_3302:
[----:B------:R-:W-:-:S13]  /*3a00*/  ISETP.GE.AND P0, PT, R55, 0x7, PT ;  /* 0x000000073700780c */ /* 0x000fda0003f06270 */
[----:B------:R-:W-:Y:S05]  /*3a10*/  @!P0 BRA `(.L_x_3304) ;  /* 0x0000000000108947 */ /* 0x000fea0003800000 */
[----:B------:R-:W-:-:S03]  /*3a20*/  UMOV UR12, 0xffffffff ;  /* 0xffffffff000c7882 */ /* 0x000fc60000000000 */
[----:B------:R-:W-:Y:S05]  /*3a30*/  BRA.DIV UR12, `(.L_x_3305) ;  /* 0x0000002a0c387947 */ /* 0x000fea000b800000 */
[----:B0-----:R0:W1:Y:S02]  /*3a40*/  SHFL.IDX PT, R29, R32, R13, R27 ;  /* 0x0000000d201d7389 */ /* 0x00106400000e001b */
.L_x_3452:
[----:B-1----:R-:W-:-:S07]  /*3a50*/  IMAD R53, R43, R29, R53 ;  /* 0x0000001d2b357224 */ /* 0x002fce00078e0235 */
.L_x_3304:
[----:B------:R-:W-:-:S13]  /*3a60*/  ISETP.GE.AND P0, PT, R55, 0x8, PT ;  /* 0x000000083700780c */ /* 0x000fda0003f06270 */
[----:B------:R-:W-:Y:S05]  /*3a70*/  @!P0 BRA `(.L_x_3306) ;  /* 0x0000000000108947 */ /* 0x000fea0003800000 */
[----:B------:R-:W-:-:S03]  /*3a80*/  UMOV UR12, 0xffffffff ;  /* 0xffffffff000c7882 */ /* 0x000fc60000000000 */
[----:B------:R-:W-:Y:S05]  /*3a90*/  BRA.DIV UR12, `(.L_x_3307) ;  /* 0x0000002a0c407947 */ /* 0x000fea000b800000 */
[----:B0-----:R0:W1:Y:S02]  /*3aa0*/  SHFL.IDX PT, R29, R32, R14, R27 ;  /* 0x0000000e201d7389 */ /* 0x00106400000e001b */
.L_x_3455:
[----:B-1----:R-:W-:-:S07]  /*3ab0*/  IMAD R53, R44, R29, R53 ;  /* 0x0000001d2c357224 */ /* 0x002fce00078e0235 */
.L_x_3306:
[----:B------:R-:W-:-:S13]  /*3ac0*/  ISETP.GE.AND P0, PT, R55, 0x9, PT ;  /* 0x000000093700780c */ /* 0x000fda0003f06270 */
[----:B------:R-:W-:Y:S05]  /*3ad0*/  @!P0 BRA `(.L_x_3308) ;  /* 0x0000000000108947 */ /* 0x000fea0003800000 */
[----:B------:R-:W-:-:S03]  /*3ae0*/  UMOV UR12, 0xffffffff ;  /* 0xffffffff000c7882 */ /* 0x000fc60000000000 */
[----:B------:R-:W-:Y:S05]  /*3af0*/  BRA.DIV UR12, `(.L_x_3309) ;  /* 0x0000002a0c487947 */ /* 0x000fea000b800000 */
[----:B0-----:R0:W1:Y:S02]  /*3b00*/  SHFL.IDX PT, R29, R32, R15, R27 ;  /* 0x0000000f201d7389 */ /* 0x00106400000e001b */
.L_x_3458:
[----:B-1----:R-:W-:-:S07]  /*3b10*/  IMAD R53, R45, R29, R53 ;  /* 0x0000001d2d357224 */ /* 0x002fce00078e0235 */
.L_x_3308:
[----:B------:R-:W-:-:S13]  /*3b20*/  ISETP.GE.AND P0, PT, R55, 0xa, PT ;  /* 0x0000000a3700780c */ /* 0x000fda0003f06270 */
[----:B------:R-:W-:Y:S05]  /*3b30*/  @!P0 BRA `(.L_x_3310) ;  /* 0x0000000000108947 */ /* 0x000fea0003800000 */
[----:B------:R-:W-:-:S03]  /*3b40*/  UMOV UR12, 0xffffffff ;  /* 0xffffffff000c7882 */ /* 0x000fc60000000000 */
[----:B------:R-:W-:Y:S05]  /*3b50*/  BRA.DIV UR12, `(.L_x_3311) ;  /* 0x0000002a0c507947 */ /* 0x000fea000b800000 */
[----:B0-----:R0:W1:Y:S02]  /*3b60*/  SHFL.IDX PT, R29, R32, R16, R27 ;  /* 0x00000010201d7389 */ /* 0x00106400000e001b */
.L_x_3461:
[----:B-1----:R-:W-:-:S07]  /*3b70*/  IMAD R53, R46, R29, R53 ;  /* 0x0000001d2e357224 */ /* 0x002fce00078e0235 */
.L_x_3310:
[----:B------:R-:W-:-:S13]  /*3b80*/  ISETP.GE.AND P0, PT, R55, 0xb, PT ;  /* 0x0000000b3700780c */ /* 0x000fda0003f06270 */
[----:B------:R-:W-:Y:S05]  /*3b90*/  @!P0 BRA `(.L_x_3312) ;  /* 0x0000000000108947 */ /* 0x000fea0003800000 */
[----:B------:R-:W-:-:S03]  /*3ba0*/  UMOV UR12, 0xffffffff ;  /* 0xffffffff000c7882 */ /* 0x000fc60000000000 */
[----:B------:R-:W-:Y:S05]  /*3bb0*/  BRA.DIV UR12, `(.L_x_3313) ;  /* 0x0000002a0c587947 */ /* 0x000fea000b800000 */
[----:B0-----:R0:W1:Y:S02]  /*3bc0*/  SHFL.IDX PT, R29, R32, R17, R27 ;  /* 0x00000011201d7389 */ /* 0x00106400000e001b */
.L_x_3464:
[----:B-1----:R-:W-:-:S07]  /*3bd0*/  IMAD R53, R47, R29, R53 ;  /* 0x0000001d2f357224 */ /* 0x002fce00078e0235 */
.L_x_3312:
[----:B------:R-:W-:-:S13]  /*3be0*/  ISETP.GE.AND P0, PT, R55, 0xc, PT ;  /* 0x0000000c3700780c */ /* 0x000fda0003f06270 */
[----:B------:R-:W-:Y:S05]  /*3bf0*/  @!P0 BRA `(.L_x_3314) ;  /* 0x0000000000108947 */ /* 0x000fea0003800000 */
[----:B------:R-:W-:-:S03]  /*3c00*/  UMOV UR12, 0xffffffff ;  /* 0xffffffff000c7882 */ /* 0x000fc60000000000 */
[----:B------:R-:W-:Y:S05]  /*3c10*/  BRA.DIV UR12, `(.L_x_3315) ;  /* 0x0000002a0c607947 */ /* 0x000fea000b800000 */
[----:B0-----:R0:W1:Y:S02]  /*3c20*/  SHFL.IDX PT, R29, R32, R18, R27 ;  /* 0x00000012201d7389 */ /* 0x00106400000e001b */
.L_x_3467:
[----:B-1----:R-:W-:-:S07]  /*3c30*/  IMAD R53, R48, R29, R53 ;  /* 0x0000001d30357224 */ /* 0x002fce00078e0235 */
.L_x_3314:
[----:B------:R-:W-:-:S13]  /*3c40*/  ISETP.GE.AND P0, PT, R55, 0xd, PT ;  /* 0x0000000d3700780c */ /* 0x000fda0003f06270 */
[----:B------:R-:W-:Y:S05]  /*3c50*/  @!P0 BRA `(.L_x_3316) ;  /* 0x0000000000108947 */ /* 0x000fea0003800000 */
[----:B------:R-:W-:-:S03]  /*3c60*/  UMOV UR12, 0xffffffff ;  /* 0xffffffff000c7882 */ /* 0x000fc60000000000 */
[----:B------:R-:W-:Y:S05]  /*3c70*/  BRA.DIV UR12, `(.L_x_3317) ;  /* 0x0000002a0c687947 */ /* 0x000fea000b800000 */
[----:B0-----:R0:W1:Y:S02]  /*3c80*/  SHFL.IDX PT, R29, R32, R19, R27 ;  /* 0x00000013201d7389 */ /* 0x00106400000e001b */
.L_x_3470:
[----:B-1----:R-:W-:-:S07]  /*3c90*/  IMAD R53, R49, R29, R53 ;  /* 0x0000001d31357224 */ /* 0x002fce00078e0235 */
.L_x_3316:
[----:B------:R-:W-:-:S13]  /*3ca0*/  ISETP.GE.AND P0, PT, R55, 0xe, PT ;  /* 0x0000000e3700780c */ /* 0x000fda0003f06270 */
[----:B------:R-:W-:Y:S05]  /*3cb0*/  @!P0 BRA `(.L_x_3318) ;  /* 0x0000000000108947 */ /* 0x000fea0003800000 */
[----:B------:R-:W-:-:S03]  /*3cc0*/  UMOV UR12, 0xffffffff ;  /* 0xffffffff000c7882 */ /* 0x000fc60000000000 */
[----:B------:R-:W-:Y:S05]  /*3cd0*/  BRA.DIV UR12, `(.L_x_3319) ;  /* 0x0000002a0c707947 */ /* 0x000fea000b800000 */
[----:B0-----:R0:W1:Y:S02]  /*3ce0*/  SHFL.IDX PT, R29, R32, R20, R27 ;  /* 0x00000014201d7389 */ /* 0x00106400000e001b */
.L_x_3473:
[----:B-1----:R-:W-:-:S07]  /*3cf0*/  IMAD R53, R50, R29, R53 ;  /* 0x0000001d32357224 */ /* 0x002fce00078e0235 */
.L_x_3318:
[----:B------:R-:W-:-:S13]  /*3d00*/  ISETP.GE.AND P0, PT, R55, 0xf, PT ;  /* 0x0000000f3700780c */ /* 0x000fda0003f06270 */
[----:B------:R-:W-:Y:S05]  /*3d10*/  @!P0 BRA `(.L_x_3320) ;  /* 0x0000000000108947 */ /* 0x000fea0003800000 */
[----:B------:R-:W-:-:S03]  /*3d20*/  UMOV UR12, 0xffffffff ;  /* 0xffffffff000c7882 */ /* 0x000fc60000000000 */
[----:B------:R-:W-:Y:S05]  /*3d30*/  BRA.DIV UR12, `(.L_x_3321) ;  /* 0x0000002a0c787947 */ /* 0x000fea000b800000 */
[----:B0-----:R0:W1:Y:S02]  /*3d40*/  SHFL.IDX PT, R29, R32, R21, R27 ;  /* 0x00000015201d7389 */ /* 0x00106400000e001b */
.L_x_3476:
[----:B-1----:R-:W-:-:S07]  /*3d50*/  IMAD R53, R51, R29, R53 ;  /* 0x0000001d33357224 */ /* 0x002fce00078e0235 */
.L_x_3320:
[----:B------:R-:W-:-:S13]  /*3d60*/  ISETP.GE.AND P0, PT, R55, 0x10, PT ;  /* 0x000000103700780c */ /* 0x000fda0003f06270 */
[----:B------:R-:W-:Y:S05]  /*3d70*/  @!P0 BRA `(.L_x_3322) ;  /* 0x0000000000108947 */ /* 0x000fea0003800000 */
[----:B------:R-:W-:-:S03]  /*3d80*/  UMOV UR12, 0xffffffff ;  /* 0xffffffff000c7882 */ /* 0x000fc60000000000 */
[----:B------:R-:W-:Y:S05]  /*3d90*/  BRA.DIV UR12, `(.L_x_3323) ;  /* 0x0000002a0c807947 */ /* 0x000fea000b800000 */
[----:B0-----:R0:W1:Y:S02]  /*3da0*/  SHFL.IDX PT, R29, R32, R22, R27 ;  /* 0x00000016201d7389 */ /* 0x00106400000e001b */
.L_x_3479:
[----:B-1----:R-:W-:-:S07]  /*3db0*/  IMAD R53, R34, R29, R53 ;  /* 0x0000001d22357224 */ /* 0x002fce00078e0235 */
.L_x_3322:
[C---:B------:R-:W-:Y:S02]  /*3dc0*/  IMAD R30, R35.reuse, UR6, R52 ;  /* 0x00000006231e7c24 */ /* 0x040fe4000f8e0234 */
[----:B------:R-:W-:Y:S02]  /*3dd0*/  VIADD R35, R35, UR8 ;  /* 0x0000000823237c36 */ /* 0x000fe40008000000 */
[----:B------:R-:W-:-:S03]  /*3de0*/  IMAD R30, R30, 0x4, R31 ;  /* 0x000000041e1e7824 */ /* 0x000fc600078e021f */
[----:B------:R-:W-:Y:S02]  /*3df0*/  ISETP.GE.AND P0, PT, R35, UR10, PT ;  /* 0x0000000a23007c0c */ /* 0x000fe4000bf06270 */
[----:B------:R1:W-:Y:S11]  /*3e00*/  STS [R30], R53 ;  /* 0x000000351e007388 */ /* 0x0003f60000000800 */
[----:B-1----:R-:W-:Y:S05]  /*3e10*/  @!P0 BRA `(.L_x_3324) ;  /* 0xfffffff800688947 */ /* 0x002fea000383ffff */
.L_x_3291:
[----:B------:R-:W-:Y:S05]  /*3e20*/  BSYNC B0 ;  /* 0x0000000000007941 */ /* 0x000fea0003800000 */
.L_x_3290:
[----:B------:R-:W-:Y:S05]  /*3e30*/  @!P6 BRA `(.L_x_3325) ;  /* 0xffffffec002ce947 */ /* 0x000fea000383ffff */
[----:B------:R-:W-:Y:S05]  /*3e40*/  BRA `(.L_x_3218) ;  /* 0x0000001400587947 */ /* 0x000fea0003800000 */
.L_x_3273:
[----:B------:R-:W-:-:S07]  /*3e50*/  HFMA2 R33, -RZ, RZ, 0, 0 ;  /* 0x00000000ff217431 */ /* 0x000fce00000001ff */
.L_x_3377:
[----:B----4-:R-:W4:Y:S01]  /*3e60*/  LDC R29, c[0x0][0x3ac] ;  /* 0x0000eb00ff1d7b82 */ /* 0x010f220000000800 */
[----:B------:R-:W-:Y:S01]  /*3e70*/  IMAD.IADD R52, R4, 0x1, R33 ;  /* 0x0000000104347824 */ /* 0x000fe200078e0221 */
[----:B------:R-:W-:Y:S01]  /*3e80*/  ISETP.GE.AND P4, PT, R2, UR10, PT ;  /* 0x0000000a02007c0c */ /* 0x000fe2000bf86270 */
[----:B------:R-:W-:Y:S01]  /*3e90*/  VIADD R33, R33, UR7 ;  /* 0x0000000721217c36 */ /* 0x000fe20008000000 */
[C---:B----4-:R-:W-:Y:S01]  /*3ea0*/  ISETP.GE.AND P3, PT, R29.reuse, 0x1, PT ;  /* 0x000000011d00780c */ /* 0x050fe20003f66270 */
[----:B01-3--:R-:W-:Y:S01]  /*3eb0*/  IMAD R31, R52, R29, R7 ;  /* 0x0000001d341f7224 */ /* 0x00bfe200078e0207 */
[C---:B------:R-:W-:Y:S02]  /*3ec0*/  ISETP.GE.AND P2, PT, R29.reuse, 0x2, PT ;  /* 0x000000021d00780c */ /* 0x040fe40003f46270 */
[C---:B------:R-:W-:Y:S02]  /*3ed0*/  ISETP.GE.AND P1, PT, R29.reuse, 0x3, PT ;  /* 0x000000031d00780c */ /* 0x040fe40003f26270 */
[----:B------:R-:W-:-:S07]  /*3ee0*/  ISETP.GE.AND P0, PT, R29, 0x4, PT ;  /* 0x000000041d00780c */ /* 0x000fce0003f06270 */
[----:B------:R-:W-:Y:S06]  /*3ef0*/  @!P3 BRA `(.L_x_3326) ;  /* 0x00000000001cb947 */ /* 0x000fec0003800000 */
[----:B------:R-:W1:Y:S01]  /*3f00*/  S2UR UR13, SR_CgaCtaId ;  /* 0x00000000000d79c3 */ /* 0x000e620000008800 */
[----:B------:R-:W-:Y:S01]  /*3f10*/  UMOV UR12, 0x400 ;  /* 0x00000400000c7882 */ /* 0x000fe20000000000 */
[----:B0-2---:R-:W-:Y:S01]  /*3f20*/  IMAD.IADD R30, R6, 0x1, R31 ;  /* 0x00000001061e7824 */ /* 0x005fe200078e021f */
[----:B------:R-:W-:-:S04]  /*3f30*/  UIADD3 UR12, UPT, UPT, UR12, 0x1080, URZ ;  /* 0x000010800c0c7890 */ /* 0x000fc8000fffe0ff */
[----:B-1----:R-:W-:-:S06]  /*3f40*/  ULEA UR12, UR13, UR12, 0x18 ;  /* 0x0000000c0d0c7291 */ /* 0x002fcc000f8ec0ff */
[----:B------:R-:W-:-:S05]  /*3f50*/  LEA R30, R30, UR12, 0x2 ;  /* 0x0000000c1e1e7c11 */ /* 0x000fca000f8e10ff */
[----:B------:R1:W3:Y:S02]  /*3f60*/  LDS R37, [R30] ;  /* 0x000000001e257984 */ /* 0x0002e40000000800 */
.L_x_3326:
[----:B------:R-:W-:Y:S05]  /*3f70*/  @!P2 BRA `(.L_x_3327) ;  /* 0x000000000024a947 */ /* 0x000fea0003800000 */
[----:B------:R-:W4:Y:S01]  /*3f80*/  S2UR UR13, SR_CgaCtaId ;  /* 0x00000000000d79c3 */ /* 0x000f220000008800 */
[----:B012---:R-:W-:Y:S01]  /*3f90*/  VIADD R30, R4, 0x1 ;  /* 0x00000001041e7836 */ /* 0x007fe20000000000 */
[----:B------:R-:W-:Y:S02]  /*3fa0*/  UMOV UR12, 0x400 ;  /* 0x00000400000c7882 */ /* 0x000fe40000000000 */
[----:B------:R-:W-:Y:S02]  /*3fb0*/  UIADD3 UR12, UPT, UPT, UR12, 0x1080, URZ ;  /* 0x000010800c0c7890 */ /* 0x000fe4000fffe0ff */
[----:B------:R-:W-:-:S04]  /*3fc0*/  LOP3.LUT R30, R30, 0xf, RZ, 0xc0, !PT ;  /* 0x0000000f1e1e7812 */ /* 0x000fc800078ec0ff */
[----:B------:R-:W-:Y:S01]  /*3fd0*/  IADD3 R30, PT, PT, R30, R31, RZ ;  /* 0x0000001f1e1e7210 */ /* 0x000fe20007ffe0ff */
[----:B----4-:R-:W-:-:S06]  /*3fe0*/  ULEA UR12, UR13, UR12, 0x18 ;  /* 0x0000000c0d0c7291 */ /* 0x010fcc000f8ec0ff */
[----:B------:R-:W-:-:S05]  /*3ff0*/  LEA R30, R30, UR12, 0x2 ;  /* 0x0000000c1e1e7c11 */ /* 0x000fca000f8e10ff */
[----:B------:R4:W0:Y:S02]  /*4000*/  LDS R38, [R30] ;  /* 0x000000001e267984 */ /* 0x0008240000000800 */
.L_x_3327:
        /* <DEDUP_REMOVED lines=10> */
.L_x_3328:
        /* <DEDUP_REMOVED lines=11> */
.L_x_3329:
        /* <DEDUP_REMOVED lines=11> */
.L_x_3330:
        /* <DEDUP_REMOVED lines=11> */
.L_x_3331:
        /* <DEDUP_REMOVED lines=11> */
.L_x_3332:
        /* <DEDUP_REMOVED lines=11> */
.L_x_3333:
        /* <DEDUP_REMOVED lines=10> */
.L_x_3334:
        /* <DEDUP_REMOVED lines=11> */
.L_x_3335:
        /* <DEDUP_REMOVED lines=11> */
.L_x_3336:
        /* <DEDUP_REMOVED lines=11> */
.L_x_3337:
        /* <DEDUP_REMOVED lines=11> */
.L_x_3338:
        /* <DEDUP_REMOVED lines=11> */
.L_x_3339:
        /* <DEDUP_REMOVED lines=11> */
.L_x_3340:
[----:B------:R-:W-:Y:S01]  /*48e0*/  ISETP.GE.AND P6, PT, R33, UR6, PT ;  /* 0x0000000621007c0c */ /* 0x000fe2000bfc6270 */
        /* <DEDUP_REMOVED lines=10> */
.L_x_3341:
[----:B------:R-:W-:Y:S05]  /*4990*/  @P4 BRA `(.L_x_3342) ;  /* 0x0000000800804947 */ /* 0x000fea0003800000 */
[----:B--2---:R-:W-:Y:S01]  /*49a0*/  IABS R32, R29 ;  /* 0x0000001d00207213 */ /* 0x004fe20000000000 */
[----:B------:R-:W2:Y:S01]  /*49b0*/  S2UR UR13, SR_CgaCtaId ;  /* 0x00000000000d79c3 */ /* 0x000ea20000008800 */
[----:B------:R-:W-:Y:S02]  /*49c0*/  UMOV UR12, 0x400 ;  /* 0x00000400000c7882 */ /* 0x000fe40000000000 */
[----:B------:R-:W5:Y:S08]  /*49d0*/  I2F.RP R35, R32 ;  /* 0x0000002000237306 */ /* 0x000f700000209400 */
[----:B-----5:R-:W0:Y:S01]  /*49e0*/  MUFU.RCP R35, R35 ;  /* 0x0000002300237308 */ /* 0x020e220000001000 */
[----:B--2---:R-:W-:Y:S01]  /*49f0*/  ULEA UR12, UR13, UR12, 0x18 ;  /* 0x0000000c0d0c7291 */ /* 0x004fe2000f8ec0ff */
[----:B01--4-:R-:W-:Y:S01]  /*4a00*/  VIADD R30, R35, 0xffffffe ;  /* 0x0ffffffe231e7836 */ /* 0x013fe20000000000 */
[----:B------:R-:W-:-:S05]  /*4a10*/  MOV R35, R2 ;  /* 0x0000000200237202 */ /* 0x000fca0000000f00 */
[----:B------:R0:W1:Y:S02]  /*4a20*/  F2I.FTZ.U32.TRUNC.NTZ R31, R30 ;  /* 0x0000001e001f7305 */ /* 0x000064000021f000 */
[----:B0-----:R-:W-:Y:S01]  /*4a30*/  MOV R30, RZ ;  /* 0x000000ff001e7202 */ /* 0x001fe20000000f00 */
        /* <DEDUP_REMOVED lines=10> */
[----:B------:R-:W-:Y:S01]  /*4ae0*/  @!P0 IMAD.IADD R54, R54, 0x1, -R32 ;  /* 0x0000000136368824 */ /* 0x000fe200078e0a20 */
[----:B------:R-:W-:-:S13]  /*4af0*/  ISETP.GE.AND P0, PT, R5, RZ, PT ;  /* 0x000000ff0500720c */ /* 0x000fda0003f06270 */
[----:B------:R-:W-:Y:S01]  /*4b00*/  @!P0 IMAD.MOV R54, RZ, RZ, -R54 ;  /* 0x000000ffff368224 */ /* 0x000fe200078e0a36 */
[----:B------:R-:W-:-:S13]  /*4b10*/  ISETP.NE.AND P0, PT, R29, RZ, PT ;  /* 0x000000ff1d00720c */ /* 0x000fda0003f05270 */
[----:B------:R-:W-:-:S04]  /*4b20*/  @!P0 LOP3.LUT R54, RZ, R29, RZ, 0x33, !PT ;  /* 0x0000001dff368212 */ /* 0x000fc800078e33ff */
[----:B------:R-:W-:-:S07]  /*4b30*/  LEA R54, R54, UR12, 0x2 ;  /* 0x0000000c36367c11 */ /* 0x000fce000f8e10ff */
.L_x_3376:
[----:B------:R-:W-:Y:S02]  /*4b40*/  IMAD R32, R35, 0x84, R54 ;  /* 0x0000008423207824 */ /* 0x000fe400078e0236 */
[----:B------:R-:W-:-:S04]  /*4b50*/  IMAD.MOV.U32 R53, RZ, RZ, RZ ;  /* 0x000000ffff357224 */ /* 0x000fc800078e00ff */
[----:B------:R-:W0:Y:S01]  /*4b60*/  LDS R32, [R32] ;  /* 0x0000000020207984 */ /* 0x000e220000000800 */
[----:B------:R-:W-:Y:S05]  /*4b70*/  @!P3 BRA `(.L_x_3343) ;  /* 0x000000000010b947 */ /* 0x000fea0003800000 */
[----:B------:R-:W-:-:S03]  /*4b80*/  UMOV UR12, 0xffffffff ;  /* 0xffffffff000c7882 */ /* 0x000fc60000000000 */
[----:B------:R-:W-:Y:S05]  /*4b90*/  BRA.DIV UR12, `(.L_x_3344) ;  /* 0x0000001e0c207947 */ /* 0x000fea000b800000 */
[----:B0-----:R0:W1:Y:S02]  /*4ba0*/  SHFL.IDX PT, R56, R32, R28, R27 ;  /* 0x0000001c20387389 */ /* 0x00106400000e001b */
.L_x_3481:
[----:B-1-3--:R-:W-:-:S07]  /*4bb0*/  IMAD R53, R37, R56, RZ ;  /* 0x0000003825357224 */ /* 0x00afce00078e02ff */
.L_x_3343:
[----:B------:R-:W-:Y:S05]  /*4bc0*/  @!P2 BRA `(.L_x_3345) ;  /* 0x000000000010a947 */ /* 0x000fea0003800000 */
[----:B------:R-:W-:-:S03]  /*4bd0*/  UMOV UR12, 0xffffffff ;  /* 0xffffffff000c7882 */ /* 0x000fc60000000000 */
[----:B------:R-:W-:Y:S05]  /*4be0*/  BRA.DIV UR12, `(.L_x_3346) ;  /* 0x0000001e0c287947 */ /* 0x000fea000b800000 */
[----:B0-----:R0:W1:Y:S02]  /*4bf0*/  SHFL.IDX PT, R29, R32, R8, R27 ;  /* 0x00000008201d7389 */ /* 0x00106400000e001b */
.L_x_3484:
[----:B-1----:R-:W-:-:S07]  /*4c00*/  IMAD R53, R38, R29, R53 ;  /* 0x0000001d26357224 */ /* 0x002fce00078e0235 */
.L_x_3345:
[----:B------:R-:W-:Y:S05]  /*4c10*/  @!P1 BRA `(.L_x_3347) ;  /* 0x0000000000109947 */ /* 0x000fea0003800000 */
[----:B------:R-:W-:-:S03]  /*4c20*/  UMOV UR12, 0xffffffff ;  /* 0xffffffff000c7882 */ /* 0x000fc60000000000 */
[----:B------:R-:W-:Y:S05]  /*4c30*/  BRA.DIV UR12, `(.L_x_3348) ;  /* 0x0000001e0c347947 */ /* 0x000fea000b800000 */
[----:B0-----:R0:W1:Y:S02]  /*4c40*/  SHFL.IDX PT, R29, R32, R9, R27 ;  /* 0x00000009201d7389 */ /* 0x00106400000e001b */
.L_x_3487:
[----:B-1----:R-:W-:-:S07]  /*4c50*/  IMAD R53, R39, R29, R53 ;  /* 0x0000001d27357224 */ /* 0x002fce00078e0235 */
.L_x_3347:
[----:B------:R-:W1:Y:S02]  /*4c60*/  LDC R31, c[0x0][0x3ac] ;  /* 0x0000eb00ff1f7b82 */ /* 0x000e640000000800 */
[----:B-1----:R-:W-:-:S13]  /*4c70*/  ISETP.GE.AND P0, PT, R31, 0x4, PT ;  /* 0x000000041f00780c */ /* 0x002fda0003f06270 */
[----:B------:R-:W-:Y:S05]  /*4c80*/  @!P0 BRA `(.L_x_3349) ;  /* 0x0000000000108947 */ /* 0x000fea0003800000 */
[----:B------:R-:W-:-:S03]  /*4c90*/  UMOV UR12, 0xffffffff ;  /* 0xffffffff000c7882 */ /* 0x000fc60000000000 */
[----:B------:R-:W-:Y:S05]  /*4ca0*/  BRA.DIV UR12, `(.L_x_3350) ;  /* 0x0000001e0c387947 */ /* 0x000fea000b800000 */
[----:B0-----:R0:W1:Y:S02]  /*4cb0*/  SHFL.IDX PT, R29, R32, R10, R27 ;  /* 0x0000000a201d7389 */ /* 0x00106400000e001b */
.L_x_3490:
[----:B-1----:R-:W-:-:S07]  /*4cc0*/  IMAD R53, R40, R29, R53 ;  /* 0x0000001d28357224 */ /* 0x002fce00078e0235 */
.L_x_3349:
[----:B------:R-:W-:-:S13]  /*4cd0*/  ISETP.GE.AND P0, PT, R31, 0x5, PT ;  /* 0x000000051f00780c */ /* 0x000fda0003f06270 */
[----:B------:R-:W-:Y:S05]  /*4ce0*/  @!P0 BRA `(.L_x_3351) ;  /* 0x0000000000108947 */ /* 0x000fea0003800000 */
[----:B------:R-:W-:-:S03]  /*4cf0*/  UMOV UR12, 0xffffffff ;  /* 0xffffffff000c7882 */ /* 0x000fc60000000000 */
[----:B------:R-:W-:Y:S05]  /*4d00*/  BRA.DIV UR12, `(.L_x_3352) ;  /* 0x0000001e0c407947 */ /* 0x000fea000b800000 */
[----:B0-----:R0:W1:Y:S02]  /*4d10*/  SHFL.IDX PT, R29, R32, R11, R27 ;  /* 0x0000000b201d7389 */ /* 0x00106400000e001b */
.L_x_3493:
[----:B-1----:R-:W-:-:S07]  /*4d20*/  IMAD R53, R41, R29, R53 ;  /* 0x0000001d29357224 */ /* 0x002fce00078e0235 */
.L_x_3351:
[----:B------:R-:W-:-:S13]  /*4d30*/  ISETP.GE.AND P0, PT, R31, 0x6, PT ;  /* 0x000000061f00780c */ /* 0x000fda0003f06270 */
[----:B------:R-:W-:Y:S05]  /*4d40*/  @!P0 BRA `(.L_x_3353) ;  /* 0x0000000000108947 */ /* 0x000fea0003800000 */
[----:B------:R-:W-:-:S03]  /*4d50*/  UMOV UR12, 0xffffffff ;  /* 0xffffffff000c7882 */ /* 0x000fc60000000000 */
[----:B------:R-:W-:Y:S05]  /*4d60*/  BRA.DIV UR12, `(.L_x_3354) ;  /* 0x0000001e0c487947 */ /* 0x000fea000b800000 */
[----:B0-----:R0:W1:Y:S02]  /*4d70*/  SHFL.IDX PT, R29, R32, R12, R27 ;  /* 0x0000000c201d7389 */ /* 0x00106400000e001b */
.L_x_3496:
[----:B-1----:R-:W-:-:S07]  /*4d80*/  IMAD R53, R42, R29, R53 ;  /* 0x0000001d2a357224 */ /* 0x002fce00078e0235 */
.L_x_3353:
[----:B------:R-:W-:-:S13]  /*4d90*/  ISETP.GE.AND P0, PT, R31, 0x7, PT ;  /* 0x000000071f00780c */ /* 0x000fda0003f06270 */
[----:B------:R-:W-:Y:S05]  /*4da0*/  @!P0 BRA `(.L_x_3355) ;  /* 0x0000000000108947 */ /* 0x000fea0003800000 */
[----:B------:R-:W-:-:S03]  /*4db0*/  UMOV UR12, 0xffffffff ;  /* 0xffffffff000c7882 */ /* 0x000fc60000000000 */
[----:B------:R-:W-:Y:S05]  /*4dc0*/  BRA.DIV UR12, `(.L_x_3356) ;  /* 0x0000001e0c507947 */ /* 0x000fea000b800000 */
[----:B0-----:R0:W1:Y:S02]  /*4dd0*/  SHFL.IDX PT, R29, R32, R13, R27 ;  /* 0x0000000d201d7389 */ /* 0x00106400000e001b */
.L_x_3499:
[----:B-1----:R-:W-:-:S07]  /*4de0*/  IMAD R53, R43, R29, R53 ;  /* 0x0000001d2b357224 */ /* 0x002fce00078e0235 */
.L_x_3355:
[----:B------:R-:W-:-:S13]  /*4df0*/  ISETP.GE.AND P0, PT, R31, 0x8, PT ;  /* 0x000000081f00780c */ /* 0x000fda0003f06270 */
[----:B------:R-:W-:Y:S05]  /*4e00*/  @!P0 BRA `(.L_x_3357) ;  /* 0x0000000000108947 */ /* 0x000fea0003800000 */
[----:B------:R-:W-:-:S03]  /*4e10*/  UMOV UR12, 0xffffffff ;  /* 0xffffffff000c7882 */ /* 0x000fc60000000000 */
[----:B------:R-:W-:Y:S05]  /*4e20*/  BRA.DIV UR12, `(.L_x_3358) ;  /* 0x0000001e0c587947 */ /* 0x000fea000b800000 */
[----:B0-----:R0:W1:Y:S02]  /*4e30*/  SHFL.IDX PT, R29, R32, R14, R27 ;  /* 0x0000000e201d7389 */ /* 0x00106400000e001b */
.L_x_3502:
[----:B-1----:R-:W-:-:S07]  /*4e40*/  IMAD R53, R44, R29, R53 ;  /* 0x0000001d2c357224 */ /* 0x002fce00078e0235 */
.L_x_3357:
[----:B------:R-:W-:-:S13]  /*4e50*/  ISETP.GE.AND P0, PT, R31, 0x9, PT ;  /* 0x000000091f00780c */ /* 0x000fda0003f06270 */
[----:B------:R-:W-:Y:S05]  /*4e60*/  @!P0 BRA `(.L_x_3359) ;  /* 0x0000000000108947 */ /* 0x000fea0003800000 */
[----:B------:R-:W-:-:S03]  /*4e70*/  UMOV UR12, 0xffffffff ;  /* 0xffffffff000c7882 */ /* 0x000fc60000000000 */
[----:B------:R-:W-:Y:S05]  /*4e80*/  BRA.DIV UR12, `(.L_x_3360) ;  /* 0x0000001e0c607947 */ /* 0x000fea000b800000 */
[----:B0-----:R0:W1:Y:S02]  /*4e90*/  SHFL.IDX PT, R29, R32, R15, R27 ;  /* 0x0000000f201d7389 */ /* 0x00106400000e001b */
.L_x_3505:
[----:B-1----:R-:W-:-:S07]  /*4ea0*/  IMAD R53, R45, R29, R53 ;  /* 0x0000001d2d357224 */ /* 0x002fce00078e0235 */
.L_x_3359:
[----:B------:R-:W-:-:S13]  /*4eb0*/  ISETP.GE.AND P0, PT, R31, 0xa, PT ;  /* 0x0000000a1f00780c */ /* 0x000fda0003f06270 */
[----:B------:R-:W-:Y:S05]  /*4ec0*/  @!P0 BRA `(.L_x_3361) ;  /* 0x0000000000108947 */ /* 0x000fea0003800000 */
[----:B------:R-:W-:-:S03]  /*4ed0*/  UMOV UR12, 0xffffffff ;  /* 0xffffffff000c7882 */ /* 0x000fc60000000000 */
[----:B------:R-:W-:Y:S05]  /*4ee0*/  BRA.DIV UR12, `(.L_x_3362) ;  /* 0x0000001e0c687947 */ /* 0x000fea000b800000 */
[----:B0-----:R0:W1:Y:S02]  /*4ef0*/  SHFL.IDX PT, R29, R32, R16, R27 ;  /* 0x00000010201d7389 */ /* 0x00106400000e001b */
.L_x_3508:
[----:B-1----:R-:W-:-:S07]  /*4f00*/  IMAD R53, R46, R29, R53 ;  /* 0x0000001d2e357224 */ /* 0x002fce00078e0235 */
.L_x_3361:
[----:B------:R-:W-:-:S13]  /*4f10*/  ISETP.GE.AND P0, PT, R31, 0xb, PT ;  /* 0x0000000b1f00780c */ /* 0x000fda0003f06270 */
[----:B------:R-:W-:Y:S05]  /*4f20*/  @!P0 BRA `(.L_x_3363) ;  /* 0x0000000000108947 */ /* 0x000fea0003800000 */
[----:B------:R-:W-:-:S03]  /*4f30*/  UMOV UR12, 0xffffffff ;  /* 0xffffffff000c7882 */ /* 0x000fc60000000000 */
[----:B------:R-:W-:Y:S05]  /*4f40*/  BRA.DIV UR12, `(.L_x_3364) ;  /* 0x0000001e0c707947 */ /* 0x000fea000b800000 */
[----:B0-----:R0:W1:Y:S02]  /*4f50*/  SHFL.IDX PT, R29, R32, R17, R27 ;  /* 0x00000011201d7389 */ /* 0x00106400000e001b */
.L_x_3511:
[----:B-1----:R-:W-:-:S07]  /*4f60*/  IMAD R53, R47, R29, R53 ;  /* 0x0000001d2f357224 */ /* 0x002fce00078e0235 */
.L_x_3363:
[----:B------:R-:W-:-:S13]  /*4f70*/  ISETP.GE.AND P0, PT, R31, 0xc, PT ;  /* 0x0000000c1f00780c */ /* 0x000fda0003f06270 */
[----:B------:R-:W-:Y:S05]  /*4f80*/  @!P0 BRA `(.L_x_3365) ;  /* 0x0000000000108947 */ /* 0x000fea0003800000 */
[----:B------:R-:W-:-:S03]  /*4f90*/  UMOV UR12, 0xffffffff ;  /* 0xffffffff000c7882 */ /* 0x000fc60000000000 */
[----:B------:R-:W-:Y:S05]  /*4fa0*/  BRA.DIV UR12, `(.L_x_3366) ;  /* 0x0000001e0c787947 */ /* 0x000fea000b800000 */
[----:B0-----:R0:W1:Y:S02]  /*4fb0*/  SHFL.IDX PT, R29, R32, R18, R27 ;  /* 0x00000012201d7389 */ /* 0x00106400000e001b */
.L_x_3514:
[----:B-1----:R-:W-:-:S07]  /*4fc0*/  IMAD R53, R48, R29, R53 ;  /* 0x0000001d30357224 */ /* 0x002fce00078e0235 */
.L_x_3365:
[----:B------:R-:W-:-:S13]  /*4fd0*/  ISETP.GE.AND P0, PT, R31, 0xd, PT ;  /* 0x0000000d1f00780c */ /* 0x000fda0003f06270 */
[----:B------:R-:W-:Y:S05]  /*4fe0*/  @!P0 BRA `(.L_x_3367) ;  /* 0x0000000000108947 */ /* 0x000fea0003800000 */
[----:B------:R-:W-:-:S03]  /*4ff0*/  UMOV UR12, 0xffffffff ;  /* 0xffffffff000c7882 */ /* 0x000fc60000000000 */
[----:B------:R-:W-:Y:S05]  /*5000*/  BRA.DIV UR12, `(.L_x_3368) ;  /* 0x0000001e0c807947 */ /* 0x000fea000b800000 */
[----:B0-----:R0:W1:Y:S02]  /*5010*/  SHFL.IDX PT, R29, R32, R19, R27 ;  /* 0x00000013201d7389 */ /* 0x00106400000e001b */
.L_x_3517:
[----:B-1----:R-:W-:-:S07]  /*5020*/  IMAD R53, R49, R29, R53 ;  /* 0x0000001d31357224 */ /* 0x002fce00078e0235 */
.L_x_3367:
[----:B------:R-:W-:-:S13]  /*5030*/  ISETP.GE.AND P0, PT, R31, 0xe, PT ;  /* 0x0000000e1f00780c */ /* 0x000fda0003f06270 */
[----:B------:R-:W-:Y:S05]  /*5040*/  @!P0 BRA `(.L_x_3369) ;  /* 0x0000000000108947 */ /* 0x000fea0003800000 */
[----:B------:R-:W-:-:S03]  /*5050*/  UMOV UR12, 0xffffffff ;  /* 0xffffffff000c7882 */ /* 0x000fc60000000000 */
[----:B------:R-:W-:Y:S05]  /*5060*/  BRA.DIV UR12, `(.L_x_3370) ;  /* 0x0000001e0c887947 */ /* 0x000fea000b800000 */
[----:B0-----:R0:W1:Y:S02]  /*5070*/  SHFL.IDX PT, R29, R32, R20, R27 ;  /* 0x00000014201d7389 */ /* 0x00106400000e001b */
.L_x_3520:
[----:B-1----:R-:W-:-:S07]  /*5080*/  IMAD R53, R50, R29, R53 ;  /* 0x0000001d32357224 */ /* 0x002fce00078e0235 */
.L_x_3369:
[----:B------:R-:W-:-:S13]  /*5090*/  ISETP.GE.AND P0, PT, R31, 0xf, PT ;  /* 0x0000000f1f00780c */ /* 0x000fda0003f06270 */
[----:B------:R-:W-:Y:S05]  /*50a0*/  @!P0 BRA `(.L_x_3371) ;  /* 0x0000000000108947 */ /* 0x000fea0003800000 */
[----:B------:R-:W-:-:S03]  /*50b0*/  UMOV UR12, 0xffffffff ;  /* 0xffffffff000c7882 */ /* 0x000fc60000000000 */
[----:B------:R-:W-:Y:S05]  /*50c0*/  BRA.DIV UR12, `(.L_x_3372) ;  /* 0x0000001e0c907947 */ /* 0x000fea000b800000 */
[----:B0-----:R0:W1:Y:S02]  /*50d0*/  SHFL.IDX PT, R29, R32, R21, R27 ;  /* 0x00000015201d7389 */ /* 0x00106400000e001b */
.L_x_3523:
[----:B-1----:R-:W-:-:S07]  /*50e0*/  IMAD R53, R51, R29, R53 ;  /* 0x0000001d33357224 */ /* 0x002fce00078e0235 */
.L_x_3371:
[----:B------:R-:W-:-:S13]  /*50f0*/  ISETP.GE.AND P0, PT, R31, 0x10, PT ;  /* 0x000000101f00780c */ /* 0x000fda0003f06270 */
[----:B------:R-:W-:Y:S05]  /*5100*/  @!P0 BRA `(.L_x_3373) ;  /* 0x0000000000108947 */ /* 0x000fea0003800000 */
[----:B------:R-:W-:-:S03]  /*5110*/  UMOV UR12, 0xffffffff ;  /* 0xffffffff000c7882 */ /* 0x000fc60000000000 */
[----:B------:R-:W-:Y:S05]  /*5120*/  BRA.DIV UR12, `(.L_x_3374) ;  /* 0x0000001e0c987947 */ /* 0x000fea000b800000 */
[----:B0-----:R0:W1:Y:S02]  /*5130*/  SHFL.IDX PT, R29, R32, R22, R27 ;  /* 0x00000016201d7389 */ /* 0x00106400000e001b */
.L_x_3526:
[----:B-1----:R-:W-:-:S07]  /*5140*/  IMAD R53, R34, R29, R53 ;  /* 0x0000001d22357224 */ /* 0x002fce00078e0235 */
.L_x_3373:
[----:B------:R-:W-:-:S07]  /*5150*/  IMAD.U32 R29, RZ, RZ, UR20 ;  /* 0x00000014ff1d7e24 */ /* 0x000fce000f8e00ff */
.L_x_3375:
[----:B0-----:R-:W-:Y:S01]  /*5160*/  IMAD.U32 R32, RZ, RZ, UR11 ;  /* 0x0000000bff207e24 */ /* 0x001fe2000f8e00ff */
[----:B------:R-:W-:Y:S01]  /*5170*/  SHF.R.U32.HI R30, RZ, 0x1, R29 ;  /* 0x00000001ff1e7819 */ /* 0x000fe2000001161d */
[----:B------:R-:W-:Y:S05]  /*5180*/  WARPSYNC.ALL ;  /* 0x0000000000007948 */ /* 0x000fea0003800000 */
[----:B------:R-:W0:Y:S01]  /*5190*/  SHFL.DOWN PT, R32, R53, R30, R32 ;  /* 0x0800001e35207389 */ /* 0x000e2200000e0020 */
[----:B------:R-:W-:Y:S02]  /*51a0*/  ISETP.GT.U32.AND P0, PT, R29, 0x3, PT ;  /* 0x000000031d00780c */ /* 0x000fe40003f04070 */
[----:B------:R-:W-:Y:S01]  /*51b0*/  MOV R29, R30 ;  /* 0x0000001e001d7202 */ /* 0x000fe20000000f00 */
[----:B0-----:R-:W-:-:S10]  /*51c0*/  IMAD.IADD R53, R32, 0x1, R53 ;  /* 0x0000000120357824 */ /* 0x001fd400078e0235 */
[----:B------:R-:W-:Y:S05]  /*51d0*/  @P0 BRA `(.L_x_3375) ;  /* 0xfffffffc00e00947 */ /* 0x000fea000383ffff */
[----:B------:R-:W0:Y:S01]  /*51e0*/  I2F.U32.RP R32, UR22 ;  /* 0x0000001600207d06 */ /* 0x000e220008209000 */
[----:B------:R-:W-:-:S07]  /*51f0*/  IMAD.MOV.U32 R30, RZ, RZ, RZ ;  /* 0x000000ffff1e7224 */ /* 0x000fce00078e00ff */
        /* <DEDUP_REMOVED lines=16> */
[----:B------:R-:W0:Y:S01]  /*5300*/  @!P0 S2R R30, SR_CgaCtaId ;  /* 0x00000000001e8919 */ /* 0x000e220000008800 */
[----:B------:R-:W-:-:S05]  /*5310*/  @!P0 MOV R29, 0x400 ;  /* 0x00000400001d8802 */ /* 0x000fca0000000f00 */
[----:B------:R-:W-:-:S05]  /*5320*/  @!P0 VIADD R29, R29, 0x1880 ;  /* 0x000018801d1d8836 */ /* 0x000fca0000000000 */
[----:B0-----:R-:W-:Y:S01]  /*5330*/  @!P0 LEA R30, R30, R29, 0x18 ;  /* 0x0000001d1e1e8211 */ /* 0x001fe200078ec0ff */
[C---:B------:R-:W-:Y:S02]  /*5340*/  @!P0 IMAD R29, R35.reuse, UR6, R52 ;  /* 0x00000006231d8c24 */ /* 0x040fe4000f8e0234 */
[----:B------:R-:W-:Y:S02]  /*5350*/  VIADD R35, R35, UR8 ;  /* 0x0000000823237c36 */ /* 0x000fe40008000000 */
[----:B------:R-:W-:-:S05]  /*5360*/  @!P0 IMAD R30, R29, 0x4, R30 ;  /* 0x000000041d1e8824 */ /* 0x000fca00078e021e */
[----:B------:R0:W-:Y:S01]  /*5370*/  @!P0 STS [R30], R53 ;  /* 0x000000351e008388 */ /* 0x0001e20000000800 */
[----:B------:R-:W-:-:S13]  /*5380*/  ISETP.GE.AND P0, PT, R35, UR10, PT ;  /* 0x0000000a23007c0c */ /* 0x000fda000bf06270 */
[----:B0-----:R-:W-:Y:S05]  /*5390*/  @!P0 BRA `(.L_x_3376) ;  /* 0xfffffff400e88947 */ /* 0x001fea000383ffff */
.L_x_3342:
[----:B------:R-:W-:Y:S05]  /*53a0*/  @!P6 BRA `(.L_x_3377) ;  /* 0xffffffe800ace947 */ /* 0x000fea000383ffff */
.L_x_3218:
[----:B------:R-:W-:Y:S01]  /*53b0*/  ISETP.NE.AND P0, PT, R36, RZ, PT ;  /* 0x000000ff2400720c */ /* 0x000fe20003f05270 */
[----:B------:R-:W-:Y:S05]  /*53c0*/  WARPSYNC.ALL ;  /* 0x0000000000007948 */ /* 0x000fea0003800000 */
[----:B------:R-:W-:Y:S01]  /*53d0*/  BAR.SYNC.DEFER_BLOCKING 0x0 ;  /* 0x0000000000007b1d */ /* 0x000fe20000010000 */
[----:B0-----:R-:W-:-:S05]  /*53e0*/  MOV R29, R0 ;  /* 0x00000000001d7202 */ /* 0x001fca0000000f00 */
[----:B------:R-:W-:Y:S04]  /*53f0*/  BSSY.RECONVERGENT B0, `(.L_x_3378) ;  /* 0x000001d000007945 */ /* 0x000fe80003800200 */
[----:B------:R-:W-:Y:S05]  /*5400*/  @!P0 BRA `(.L_x_3379) ;  /* 0x00000000006c8947 */ /* 0x000fea0003800000 */
[----:B------:R-:W0:Y:S01]  /*5410*/  S2UR UR13, SR_CgaCtaId ;  /* 0x00000000000d79c3 */ /* 0x000e220000008800 */
[----:B------:R-:W-:Y:S01]  /*5420*/  UMOV UR12, 0x400 ;  /* 0x00000400000c7882 */ /* 0x000fe20000000000 */
[----:B------:R-:W-:Y:S01]  /*5430*/  ISETP.NE.AND P0, PT, R24, 0x3, PT ;  /* 0x000000031800780c */ /* 0x000fe20003f05270 */
[----:B------:R-:W-:-:S05]  /*5440*/  UIADD3 UR12, UPT, UPT, UR12, 0x1880, URZ ;  /* 0x000018800c0c7890 */ /* 0x000fca000fffe0ff */
[----:B-1234-:R-:W1:Y:S01]  /*5450*/  LDC.64 R30, c[0x0][0x3a0] ;  /* 0x0000e800ff1e7b82 */ /* 0x01ee620000000a00 */
[----:B0-----:R-:W-:-:S06]  /*5460*/  ULEA UR12, UR13, UR12, 0x18 ;  /* 0x0000000c0d0c7291 */ /* 0x001fcc000f8ec0ff */
[----:B------:R-:W-:Y:S01]  /*5470*/  LEA R52, R0, UR12, 0x2 ;  /* 0x0000000c00347c11 */ /* 0x000fe2000f8e10ff */
[----:B------:R-:W-:-:S04]  /*5480*/  USHF.L.U32 UR12, UR9, 0x9, URZ ;  /* 0x00000009090c7899 */ /* 0x000fc800080006ff */
[----:B------:R-:W0:Y:S02]  /*5490*/  LDS R33, [R52] ;  /* 0x0000000034217984 */ /* 0x000e240000000800 */
[----:B------:R-:W-:-:S05]  /*54a0*/  LOP3.LUT R29, R0, UR12, RZ, 0xfc, !PT ;  /* 0x0000000c001d7c12 */ /* 0x000fca000f8efcff */
[----:B-1----:R-:W-:-:S04]  /*54b0*/  IMAD.WIDE R30, R29, 0x4, R30 ;  /* 0x000000041d1e7825 */ /* 0x002fc800078e021e */
[----:B------:R-:W-:Y:S01]  /*54c0*/  IMAD.MOV.U32 R29, RZ, RZ, R3 ;  /* 0x000000ffff1d7224 */ /* 0x000fe200078e0003 */
[----:B0-----:R0:W-:Y:S01]  /*54d0*/  STG.E desc[UR14][R30.64], R33 ;  /* 0x000000211e007986 */ /* 0x0011e2000c10190e */
[----:B------:R-:W-:Y:S05]  /*54e0*/  @!P0 BRA `(.L_x_3379) ;  /* 0x0000000000348947 */ /* 0x000fea0003800000 */
[----:B------:R-:W-:Y:S01]  /*54f0*/  ISETP.NE.AND P1, PT, R24, RZ, PT ;  /* 0x000000ff1800720c */ /* 0x000fe20003f25270 */
[----:B------:R-:W-:Y:S01]  /*5500*/  IMAD.U32 R29, RZ, RZ, UR21 ;  /* 0x00000015ff1d7e24 */ /* 0x000fe2000f8e00ff */
[----:B------:R-:W1:Y:S01]  /*5510*/  LDS R35, [R52+UR21] ;  /* 0x0000001534237984 */ /* 0x000e620008000800 */
[----:B------:R-:W-:-:S05]  /*5520*/  IADD3 R32, P0, PT, R30, UR21, RZ ;  /* 0x000000151e207c10 */ /* 0x000fca000ff1e0ff */
[----:B0-----:R-:W-:-:S05]  /*5530*/  IMAD.X R33, RZ, RZ, R31, P0 ;  /* 0x000000ffff217224 */ /* 0x001fca00000e061f */
[----:B------:R-:W-:Y:S02]  /*5540*/  @P1 IADD3 R36, PT, PT, R52, UR21, R29 ;  /* 0x0000001534241c10 */ /* 0x000fe4000fffe01d */
[----:B------:R-:W-:Y:S02]  /*5550*/  @P1 IADD3 R30, P0, PT, R32, UR21, RZ ;  /* 0x00000015201e1c10 */ /* 0x000fe4000ff1e0ff */
[----:B------:R-:W-:Y:S01]  /*5560*/  MOV R29, R23 ;  /* 0x00000017001d7202 */ /* 0x000fe20000000f00 */
[----:B------:R-:W0:Y:S01]  /*5570*/  @P1 LDS R53, [R36] ;  /* 0x0000000024351984 */ /* 0x000e220000000800 */
[----:B------:R-:W-:Y:S02]  /*5580*/  @P1 IMAD.MOV.U32 R29, RZ, RZ, R26 ;  /* 0x000000ffff1d1224 */ /* 0x000fe400078e001a */
[----:B------:R-:W-:Y:S01]  /*5590*/  @P1 IMAD.X R31, RZ, RZ, R33, P0 ;  /* 0x000000ffff1f1224 */ /* 0x000fe200000e0621 */
[----:B-1----:R1:W-:Y:S04]  /*55a0*/  STG.E desc[UR14][R32.64], R35 ;  /* 0x0000002320007986 */ /* 0x0023e8000c10190e */
[----:B0-----:R1:W-:Y:S02]  /*55b0*/  @P1 STG.E desc[UR14][R30.64], R53 ;  /* 0x000000351e001986 */ /* 0x0013e4000c10190e */
.L_x_3379:
[----:B------:R-:W-:Y:S05]  /*55c0*/  BSYNC.RECONVERGENT B0 ;  /* 0x0000000000007941 */ /* 0x000fea0003800200 */
.L_x_3378:
[----:B------:R-:W-:Y:S04]  /*55d0*/  BSSY.RECONVERGENT B0, `(.L_x_3380) ;  /* 0x000001e000007945 */ /* 0x000fe80003800200 */
[----:B------:R-:W-:Y:S05]  /*55e0*/  @!P5 BRA `(.L_x_3381) ;  /* 0x000000000070d947 */ /* 0x000fea0003800000 */
[----:B01-3--:R-:W0:Y:S01]  /*55f0*/  S2R R31, SR_CgaCtaId ;  /* 0x00000000001f7919 */ /* 0x00be220000008800 */
[----:B--2-4-:R-:W-:-:S05]  /*5600*/  MOV R30, 0x400 ;  /* 0x00000400001e7802 */ /* 0x014fca0000000f00 */
[----:B------:R-:W-:-:S05]  /*5610*/  VIADD R30, R30, 0x1880 ;  /* 0x000018801e1e7836 */ /* 0x000fca0000000000 */
[----:B0-----:R-:W-:-:S07]  /*5620*/  LEA R36, R31, R30, 0x18 ;  /* 0x0000001e1f247211 */ /* 0x001fce00078ec0ff */
.L_x_3382:
[----:B------:R-:W-:Y:S01]  /*5630*/  LEA R35, R29, R36, 0x2 ;  /* 0x000000241d237211 */ /* 0x000fe200078e10ff */
[----:B-1----:R-:W0:Y:S01]  /*5640*/  LDC.64 R30, c[0x0][0x3a0] ;  /* 0x0000e800ff1e7b82 */ /* 0x002e220000000a00 */
[----:B------:R-:W-:-:S03]  /*5650*/  IMAD.U32 R32, RZ, RZ, UR9 ;  /* 0x00000009ff207e24 */ /* 0x000fc6000f8e00ff */
[----:B------:R-:W1:Y:S01]  /*5660*/  LDS R55, [R35] ;  /* 0x0000000023377984 */ /* 0x000e620000000800 */
[----:B------:R-:W-:Y:S02]  /*5670*/  VIADD R54, R35, UR21 ;  /* 0x0000001523367c36 */ /* 0x000fe40008000000 */
[----:B------:R-:W-:Y:S01]  /*5680*/  IMAD R33, R32, 0x200, R29 ;  /* 0x0000020020217824 */ /* 0x000fe200078e021d */
[----:B------:R-:W2:Y:S01]  /*5690*/  LDS R57, [R35+UR21] ;  /* 0x0000001523397984 */ /* 0x000ea20008000800 */
[----:B------:R-:W-:Y:S02]  /*56a0*/  VIADD R56, R54, UR21 ;  /* 0x0000001536387c36 */ /* 0x000fe40008000000 */
[----:B------:R-:W-:Y:S01]  /*56b0*/  VIADD R29, R29, UR21 ;  /* 0x000000151d1d7c36 */ /* 0x000fe20008000000 */
[----:B------:R-:W3:Y:S04]  /*56c0*/  LDS R59, [R54+UR21] ;  /* 0x00000015363b7984 */ /* 0x000ee80008000800 */
[----:B------:R-:W4:Y:S01]  /*56d0*/  LDS R61, [R56+UR21] ;  /* 0x00000015383d7984 */ /* 0x000f220008000800 */
[----:B0-----:R-:W-:-:S03]  /*56e0*/  IMAD.WIDE R30, R33, 0x4, R30 ;  /* 0x00000004211e7825 */ /* 0x001fc600078e021e */
[----:B------:R-:W-:-:S05]  /*56f0*/  IADD3 R52, P0, PT, R30, UR21, RZ ;  /* 0x000000151e347c10 */ /* 0x000fca000ff1e0ff */
[----:B------:R-:W-:Y:S01]  /*5700*/  IMAD.X R53, RZ, RZ, R31, P0 ;  /* 0x000000ffff357224 */ /* 0x000fe200000e061f */
[----:B------:R-:W-:-:S05]  /*5710*/  IADD3 R32, P0, PT, R52, UR21, RZ ;  /* 0x0000001534207c10 */ /* 0x000fca000ff1e0ff */
[----:B------:R-:W-:Y:S01]  /*5720*/  IMAD.X R33, RZ, RZ, R53, P0 ;  /* 0x000000ffff217224 */ /* 0x000fe200000e0635 */
[----:B-1----:R0:W-:Y:S04]  /*5730*/  STG.E desc[UR14][R30.64], R55 ;  /* 0x000000371e007986 */ /* 0x0021e8000c10190e */
[----:B--2---:R1:W-:Y:S04]  /*5740*/  STG.E desc[UR14][R52.64], R57 ;  /* 0x0000003934007986 */ /* 0x0043e8000c10190e */
[----:B---3--:R1:W-:Y:S01]  /*5750*/  STG.E desc[UR14][R32.64], R59 ;  /* 0x0000003b20007986 */ /* 0x0083e2000c10190e */
[----:B0-----:R-:W-:-:S04]  /*5760*/  IADD3 R30, P0, PT, R32, UR21, RZ ;  /* 0x00000015201e7c10 */ /* 0x001fc8000ff1e0ff */
[----:B------:R-:W-:Y:S02]  /*5770*/  IADD3.X R31, PT, PT, RZ, R33, RZ, P0, !PT ;  /* 0x00000021ff1f7210 */ /* 0x000fe400007fe4ff */
[----:B------:R-:W-:-:S03]  /*5780*/  ISETP.GE.U32.AND P0, PT, R29, 0x200, PT ;  /* 0x000002001d00780c */ /* 0x000fc60003f06070 */
[----:B----4-:R1:W-:Y:S10]  /*5790*/  STG.E desc[UR14][R30.64], R61 ;  /* 0x0000003d1e007986 */ /* 0x0103f4000c10190e */
[----:B------:R-:W-:Y:S05]  /*57a0*/  @!P0 BRA `(.L_x_3382) ;  /* 0xfffffffc00a08947 */ /* 0x000fea000383ffff */
.L_x_3381:
[----:B------:R-:W-:Y:S05]  /*57b0*/  BSYNC.RECONVERGENT B0 ;  /* 0x0000000000007941 */ /* 0x000fea0003800200 */
.L_x_3380:
[----:B------:R-:W5:Y:S02]  /*57c0*/  LDCU UR12, c[0x0][0x374] ;  /* 0x00006e80ff0c77ac */ /* 0x000f640008000800 */
[----:B-----5:R-:W-:Y:S02]  /*57d0*/  UIADD3 UR9, UPT, UPT, UR12, UR9, URZ ;  /* 0x000000090c097290 */ /* 0x020fe4000fffe0ff */
[----:B------:R-:W-:-:S04]  /*57e0*/  USHF.L.U32 UR12, UR12, 0x2, URZ ;  /* 0x000000020c0c7899 */ /* 0x000fc800080006ff */
[----:B------:R-:W-:-:S09]  /*57f0*/  UISETP.GE.U32.AND UP0, UPT, UR9, UR12, UPT ;  /* 0x0000000c0900728c */ /* 0x000fd2000bf06070 */
[----:B------:R-:W-:Y:S05]  /*5800*/  BRA.U !UP0, `(.L_x_3383) ;  /* 0xffffffb508e47547 */ /* 0x000fea000b83ffff */
[----:B------:R-:W-:Y:S05]  /*5810*/  EXIT ;  /* 0x000000000000794d */ /* 0x000fea0003800000 */
.L_x_3240:
[----:B------:R-:W-:Y:S01]  /*5820*/  BSSY B2, `(.L_x_3384) ;  /* 0x0000006000027945 */ /* 0x000fe20003800000 */
[----:B------:R-:W-:Y:S02]  /*5830*/  IMAD.MOV.U32 R30, RZ, RZ, R28 ;  /* 0x000000ffff1e7224 */ /* 0x000fe400078e001c */
[----:B------:R-:W-:-:S07]  /*5840*/  IMAD.MOV.U32 R29, RZ, RZ, -0x1 ;  /* 0xffffffffff1d7424 */ /* 0x000fce00078e00ff */
[----:B0--3--:R-:W-:Y:S05]  /*5850*/  WARPSYNC.COLLECTIVE R29, `(.L_x_3385) ;  /* 0x000000001d087348 */ /* 0x009fea0003c00000 */
[----:B0-----:R0:W1:Y:S02]  /*5860*/  SHFL.IDX P0, R29, R32, R30, R27 ;  /* 0x0000001e201d7389 */ /* 0x001064000000001b */
[----:B01-3--:R-:W-:Y:S05]  /*5870*/  ENDCOLLECTIVE ;  /* 0x000000000000791b */ /* 0x00bfea0003800000 */
.L_x_3385:
[----:B------:R-:W-:Y:S05]  /*5880*/  BSYNC B2 ;  /* 0x0000000000027941 */ /* 0x000fea0003800000 */
.L_x_3384:
[----:B------:R-:W-:Y:S05]  /*5890*/  BRA `(.L_x_3386) ;  /* 0xffffffc800f07947 */ /* 0x000fea000383ffff */
.L_x_3242:
[----:B------:R-:W-:Y:S01]  /*58a0*/  BSSY B2, `(.L_x_3387) ;  /* 0x0000006000027945 */ /* 0x000fe20003800000 */
[----:B------:R-:W-:Y:S01]  /*58b0*/  IMAD.MOV.U32 R30, RZ, RZ, R8 ;  /* 0x000000ffff1e7224 */ /* 0x000fe200078e0008 */
[----:B------:R-:W-:-:S07]  /*58c0*/  MOV R29, 0xffffffff ;  /* 0xffffffff001d7802 */ /* 0x000fce0000000f00 */
[----:B0--3--:R-:W-:Y:S05]  /*58d0*/  WARPSYNC.COLLECTIVE R29, `(.L_x_3388) ;  /* 0x000000001d087348 */ /* 0x009fea0003c00000 */
[----:B0-----:R0:W1:Y:S02]  /*58e0*/  SHFL.IDX P0, R29, R32, R30, R27 ;  /* 0x0000001e201d7389 */ /* 0x001064000000001b */
[----:B01-3--:R-:W-:Y:S05]  /*58f0*/  ENDCOLLECTIVE ;  /* 0x000000000000791b */ /* 0x00bfea0003800000 */
.L_x_3388:
[----:B------:R-:W-:Y:S05]  /*5900*/  BSYNC B2 ;  /* 0x0000000000027941 */ /* 0x000fea0003800000 */
.L_x_3387:
[----:B------:R-:W-:Y:S05]  /*5910*/  BRA `(.L_x_3389) ;  /* 0xffffffc800e47947 */ /* 0x000fea000383ffff */
.L_x_3244:
[----:B------:R-:W-:Y:S01]  /*5920*/  BSSY B2, `(.L_x_3390) ;  /* 0x0000006000027945 */ /* 0x000fe20003800000 */
[----:B------:R-:W-:Y:S02]  /*5930*/  IMAD.MOV.U32 R30, RZ, RZ, R9 ;  /* 0x000000ffff1e7224 */ /* 0x000fe400078e0009 */
[----:B------:R-:W-:-:S07]  /*5940*/  IMAD.MOV.U32 R29, RZ, RZ, -0x1 ;  /* 0xffffffffff1d7424 */ /* 0x000fce00078e00ff */
[----:B0--3--:R-:W-:Y:S05]  /*5950*/  WARPSYNC.COLLECTIVE R29, `(.L_x_3391) ;  /* 0x000000001d087348 */ /* 0x009fea0003c00000 */
[----:B0-----:R0:W1:Y:S02]  /*5960*/  SHFL.IDX P0, R29, R32, R30, R27 ;  /* 0x0000001e201d7389 */ /* 0x001064000000001b */
[----:B01-3--:R-:W-:Y:S05]  /*5970*/  ENDCOLLECTIVE ;  /* 0x000000000000791b */ /* 0x00bfea0003800000 */
.L_x_3391:
[----:B------:R-:W-:Y:S05]  /*5980*/  BSYNC B2 ;  /* 0x0000000000027941 */ /* 0x000fea0003800000 */
.L_x_3390:
[----:B------:R-:W-:Y:S05]  /*5990*/  BRA `(.L_x_3392) ;  /* 0xffffffc800d87947 */ /* 0x000fea000383ffff */
.L_x_3246:
[----:B------:R-:W-:Y:S01]  /*59a0*/  BSSY B2, `(.L_x_3393) ;  /* 0x0000006000027945 */ /* 0x000fe20003800000 */
[----:B------:R-:W-:Y:S02]  /*59b0*/  IMAD.MOV.U32 R30, RZ, RZ, R10 ;  /* 0x000000ffff1e7224 */ /* 0x000fe400078e000a */
[----:B------:R-:W-:-:S07]  /*59c0*/  IMAD.MOV.U32 R29, RZ, RZ, -0x1 ;  /* 0xffffffffff1d7424 */ /* 0x000fce00078e00ff */
[----:B0--3--:R-:W-:Y:S05]  /*59d0*/  WARPSYNC.COLLECTIVE R29, `(.L_x_3394) ;  /* 0x000000001d087348 */ /* 0x009fea0003c00000 */
[----:B0-----:R0:W1:Y:S02]  /*59e0*/  SHFL.IDX P0, R29, R32, R30, R27 ;  /* 0x0000001e201d7389 */ /* 0x001064000000001b */
[----:B01-3--:R-:W-:Y:S05]  /*59f0*/  ENDCOLLECTIVE ;  /* 0x000000000000791b */ /* 0x00bfea0003800000 */
.L_x_3394:
[----:B------:R-:W-:Y:S05]  /*5a00*/  BSYNC B2 ;  /* 0x0000000000027941 */ /* 0x000fea0003800000 */
.L_x_3393:
[----:B------:R-:W-:Y:S05]  /*5a10*/  BRA `(.L_x_3395) ;  /* 0xffffffc800cc7947 */ /* 0x000fea000383ffff */
.L_x_3248:
[----:B------:R-:W-:Y:S01]  /*5a20*/  BSSY B2, `(.L_x_3396) ;  /* 0x0000006000027945 */ /* 0x000fe20003800000 */
[----:B------:R-:W-:Y:S01]  /*5a30*/  MOV R30, R11 ;  /* 0x0000000b001e7202 */ /* 0x000fe20000000f00 */
[----:B------:R-:W-:-:S07]  /*5a40*/  IMAD.MOV.U32 R29, RZ, RZ, -0x1 ;  /* 0xffffffffff1d7424 */ /* 0x000fce00078e00ff */
[----:B0--3--:R-:W-:Y:S05]  /*5a50*/  WARPSYNC.COLLECTIVE R29, `(.L_x_3397) ;  /* 0x000000001d087348 */ /* 0x009fea0003c00000 */
[----:B0-----:R0:W1:Y:S02]  /*5a60*/  SHFL.IDX P0, R29, R32, R30, R27 ;  /* 0x0000001e201d7389 */ /* 0x001064000000001b */
[----:B01-3--:R-:W-:Y:S05]  /*5a70*/  ENDCOLLECTIVE ;  /* 0x000000000000791b */ /* 0x00bfea0003800000 */
.L_x_3397:
[----:B------:R-:W-:Y:S05]  /*5a80*/  BSYNC B2 ;  /* 0x0000000000027941 */ /* 0x000fea0003800000 */
.L_x_3396:
[----:B------:R-:W-:Y:S05]  /*5a90*/  BRA `(.L_x_3398) ;  /* 0xffffffc800c87947 */ /* 0x000fea000383ffff */
.L_x_3250:
[----:B------:R-:W-:Y:S01]  /*5aa0*/  BSSY B2, `(.L_x_3399) ;  /* 0x0000006000027945 */ /* 0x000fe20003800000 */
[----:B------:R-:W-:Y:S02]  /*5ab0*/  IMAD.MOV.U32 R30, RZ, RZ, R12 ;  /* 0x000000ffff1e7224 */ /* 0x000fe400078e000c */
[----:B------:R-:W-:-:S07]  /*5ac0*/  IMAD.MOV.U32 R29, RZ, RZ, -0x1 ;  /* 0xffffffffff1d7424 */ /* 0x000fce00078e00ff */
[----:B0--3--:R-:W-:Y:S05]  /*5ad0*/  WARPSYNC.COLLECTIVE R29, `(.L_x_3400) ;  /* 0x000000001d087348 */ /* 0x009fea0003c00000 */
[----:B0-----:R0:W1:Y:S02]  /*5ae0*/  SHFL.IDX P0, R29, R32, R30, R27 ;  /* 0x0000001e201d7389 */ /* 0x001064000000001b */
[----:B01-3--:R-:W-:Y:S05]  /*5af0*/  ENDCOLLECTIVE ;  /* 0x000000000000791b */ /* 0x00bfea0003800000 */
.L_x_3400:
[----:B------:R-:W-:Y:S05]  /*5b00*/  BSYNC B2 ;  /* 0x0000000000027941 */ /* 0x000fea0003800000 */
.L_x_3399:
[----:B------:R-:W-:Y:S05]  /*5b10*/  BRA `(.L_x_3401) ;  /* 0xffffffc800c07947 */ /* 0x000fea000383ffff */
.L_x_3252:
[----:B------:R-:W-:Y:S01]  /*5b20*/  BSSY B2, `(.L_x_3402) ;  /* 0x0000006000027945 */ /* 0x000fe20003800000 */
[----:B------:R-:W-:Y:S01]  /*5b30*/  IMAD.MOV.U32 R30, RZ, RZ, R13 ;  /* 0x000000ffff1e7224 */ /* 0x000fe200078e000d */
[----:B------:R-:W-:-:S07]  /*5b40*/  MOV R29, 0xffffffff ;  /* 0xffffffff001d7802 */ /* 0x000fce0000000f00 */
[----:B0--3--:R-:W-:Y:S05]  /*5b50*/  WARPSYNC.COLLECTIVE R29, `(.L_x_3403) ;  /* 0x000000001d087348 */ /* 0x009fea0003c00000 */
[----:B0-----:R0:W1:Y:S02]  /*5b60*/  SHFL.IDX P0, R29, R32, R30, R27 ;  /* 0x0000001e201d7389 */ /* 0x001064000000001b */
[----:B01-3--:R-:W-:Y:S05]  /*5b70*/  ENDCOLLECTIVE ;  /* 0x000000000000791b */ /* 0x00bfea0003800000 */
.L_x_3403:
[----:B------:R-:W-:Y:S05]  /*5b80*/  BSYNC B2 ;  /* 0x0000000000027941 */ /* 0x000fea0003800000 */
.L_x_3402:
[----:B------:R-:W-:Y:S05]  /*5b90*/  BRA `(.L_x_3404) ;  /* 0xffffffc800b87947 */ /* 0x000fea000383ffff */
.L_x_3254:
[----:B------:R-:W-:Y:S01]  /*5ba0*/  BSSY B2, `(.L_x_3405) ;  /* 0x0000006000027945 */ /* 0x000fe20003800000 */
[----:B------:R-:W-:Y:S02]  /*5bb0*/  IMAD.MOV.U32 R30, RZ, RZ, R14 ;  /* 0x000000ffff1e7224 */ /* 0x000fe400078e000e */
[----:B------:R-:W-:-:S07]  /*5bc0*/  IMAD.MOV.U32 R29, RZ, RZ, -0x1 ;  /* 0xffffffffff1d7424 */ /* 0x000fce00078e00ff */
[----:B0--3--:R-:W-:Y:S05]  /*5bd0*/  WARPSYNC.COLLECTIVE R29, `(.L_x_3406) ;  /* 0x000000001d087348 */ /* 0x009fea0003c00000 */
[----:B0-----:R0:W1:Y:S02]  /*5be0*/  SHFL.IDX P0, R29, R32, R30, R27 ;  /* 0x0000001e201d7389 */ /* 0x001064000000001b */
[----:B01-3--:R-:W-:Y:S05]  /*5bf0*/  ENDCOLLECTIVE ;  /* 0x000000000000791b */ /* 0x00bfea0003800000 */
.L_x_3406:
[----:B------:R-:W-:Y:S05]  /*5c00*/  BSYNC B2 ;  /* 0x0000000000027941 */ /* 0x000fea0003800000 */
.L_x_3405:
[----:B------:R-:W-:Y:S05]  /*5c10*/  BRA `(.L_x_3407) ;  /* 0xffffffc800b07947 */ /* 0x000fea000383ffff */
.L_x_3256:
[----:B------:R-:W-:Y:S01]  /*5c20*/  BSSY B2, `(.L_x_3408) ;  /* 0x0000006000027945 */ /* 0x000fe20003800000 */
[----:B------:R-:W-:Y:S02]  /*5c30*/  IMAD.MOV.U32 R30, RZ, RZ, R15 ;  /* 0x000000ffff1e7224 */ /* 0x000fe400078e000f */
[----:B------:R-:W-:-:S07]  /*5c40*/  IMAD.MOV.U32 R29, RZ, RZ, -0x1 ;  /* 0xffffffffff1d7424 */ /* 0x000fce00078e00ff */
[----:B0--3--:R-:W-:Y:S05]  /*5c50*/  WARPSYNC.COLLECTIVE R29, `(.L_x_3409) ;  /* 0x000000001d087348 */ /* 0x009fea0003c00000 */
[----:B0-----:R0:W1:Y:S02]  /*5c60*/  SHFL.IDX P0, R29, R32, R30, R27 ;  /* 0x0000001e201d7389 */ /* 0x001064000000001b */
[----:B01-3--:R-:W-:Y:S05]  /*5c70*/  ENDCOLLECTIVE ;  /* 0x000000000000791b */ /* 0x00bfea0003800000 */
.L_x_3409:
[----:B------:R-:W-:Y:S05]  /*5c80*/  BSYNC B2 ;  /* 0x0000000000027941 */ /* 0x000fea0003800000 */
.L_x_3408:
[----:B------:R-:W-:Y:S05]  /*5c90*/  BRA `(.L_x_3410) ;  /* 0xffffffc800a87947 */ /* 0x000fea000383ffff */
.L_x_3258:
[----:B------:R-:W-:Y:S01]  /*5ca0*/  BSSY B2, `(.L_x_3411) ;  /* 0x0000006000027945 */ /* 0x000fe20003800000 */
[----:B------:R-:W-:Y:S01]  /*5cb0*/  MOV R30, R16 ;  /* 0x00000010001e7202 */ /* 0x000fe20000000f00 */
[----:B------:R-:W-:-:S07]  /*5cc0*/  IMAD.MOV.U32 R29, RZ, RZ, -0x1 ;  /* 0xffffffffff1d7424 */ /* 0x000fce00078e00ff */
[----:B0--3--:R-:W-:Y:S05]  /*5cd0*/  WARPSYNC.COLLECTIVE R29, `(.L_x_3412) ;  /* 0x000000001d087348 */ /* 0x009fea0003c00000 */
[----:B0-----:R0:W1:Y:S02]  /*5ce0*/  SHFL.IDX P0, R29, R32, R30, R27 ;  /* 0x0000001e201d7389 */ /* 0x001064000000001b */
[----:B01-3--:R-:W-:Y:S05]  /*5cf0*/  ENDCOLLECTIVE ;  /* 0x000000000000791b */ /* 0x00bfea0003800000 */
.L_x_3412:
[----:B------:R-:W-:Y:S05]  /*5d00*/  BSYNC B2 ;  /* 0x0000000000027941 */ /* 0x000fea0003800000 */
.L_x_3411:
[----:B------:R-:W-:Y:S05]  /*5d10*/  BRA `(.L_x_3413) ;  /* 0xffffffc800a07947 */ /* 0x000fea000383ffff */
.L_x_3260:
[----:B------:R-:W-:Y:S01]  /*5d20*/  BSSY B2, `(.L_x_3414) ;  /* 0x0000006000027945 */ /* 0x000fe20003800000 */
[----:B------:R-:W-:Y:S02]  /*5d30*/  IMAD.MOV.U32 R30, RZ, RZ, R17 ;  /* 0x000000ffff1e7224 */ /* 0x000fe400078e0011 */
[----:B------:R-:W-:-:S07]  /*5d40*/  IMAD.MOV.U32 R29, RZ, RZ, -0x1 ;  /* 0xffffffffff1d7424 */ /* 0x000fce00078e00ff */
[----:B0--3--:R-:W-:Y:S05]  /*5d50*/  WARPSYNC.COLLECTIVE R29, `(.L_x_3415) ;  /* 0x000000001d087348 */ /* 0x009fea0003c00000 */
[----:B0-----:R0:W1:Y:S02]  /*5d60*/  SHFL.IDX P0, R29, R32, R30, R27 ;  /* 0x0000001e201d7389 */ /* 0x001064000000001b */
[----:B01-3--:R-:W-:Y:S05]  /*5d70*/  ENDCOLLECTIVE ;  /* 0x000000000000791b */ /* 0x00bfea0003800000 */
.L_x_3415:
[----:B------:R-:W-:Y:S05]  /*5d80*/  BSYNC B2 ;  /* 0x0000000000027941 */ /* 0x000fea0003800000 */
.L_x_3414:
[----:B------:R-:W-:Y:S05]  /*5d90*/  BRA `(.L_x_3416) ;  /* 0xffffffc800987947 */ /* 0x000fea000383ffff */
.L_x_3262:
[----:B------:R-:W-:Y:S01]  /*5da0*/  BSSY B2, `(.L_x_3417) ;  /* 0x0000006000027945 */ /* 0x000fe20003800000 */
[----:B------:R-:W-:Y:S01]  /*5db0*/  IMAD.MOV.U32 R30, RZ, RZ, R18 ;  /* 0x000000ffff1e7224 */ /* 0x000fe200078e0012 */
[----:B------:R-:W-:-:S07]  /*5dc0*/  MOV R29, 0xffffffff ;  /* 0xffffffff001d7802 */ /* 0x000fce0000000f00 */
[----:B0--3--:R-:W-:Y:S05]  /*5dd0*/  WARPSYNC.COLLECTIVE R29, `(.L_x_3418) ;  /* 0x000000001d087348 */ /* 0x009fea0003c00000 */
[----:B0-----:R0:W1:Y:S02]  /*5de0*/  SHFL.IDX P0, R29, R32, R30, R27 ;  /* 0x0000001e201d7389 */ /* 0x001064000000001b */
[----:B01-3--:R-:W-:Y:S05]  /*5df0*/  ENDCOLLECTIVE ;  /* 0x000000000000791b */ /* 0x00bfea0003800000 */
.L_x_3418:
[----:B------:R-:W-:Y:S05]  /*5e00*/  BSYNC B2 ;  /* 0x0000000000027941 */ /* 0x000fea0003800000 */
.L_x_3417:
[----:B------:R-:W-:Y:S05]  /*5e10*/  BRA `(.L_x_3419) ;  /* 0xffffffc800907947 */ /* 0x000fea000383ffff */
.L_x_3264:
[----:B------:R-:W-:Y:S01]  /*5e20*/  BSSY B2, `(.L_x_3420) ;  /* 0x0000006000027945 */ /* 0x000fe20003800000 */
[----:B------:R-:W-:Y:S02]  /*5e30*/  IMAD.MOV.U32 R30, RZ, RZ, R19 ;  /* 0x000000ffff1e7224 */ /* 0x000fe400078e0013 */
[----:B------:R-:W-:-:S07]  /*5e40*/  IMAD.MOV.U32 R29, RZ, RZ, -0x1 ;  /* 0xffffffffff1d7424 */ /* 0x000fce00078e00ff */
[----:B0--3--:R-:W-:Y:S05]  /*5e50*/  WARPSYNC.COLLECTIVE R29, `(.L_x_3421) ;  /* 0x000000001d087348 */ /* 0x009fea0003c00000 */
[----:B0-----:R0:W1:Y:S02]  /*5e60*/  SHFL.IDX P0, R29, R32, R30, R27 ;  /* 0x0000001e201d7389 */ /* 0x001064000000001b */
[----:B01-3--:R-:W-:Y:S05]  /*5e70*/  ENDCOLLECTIVE ;  /* 0x000000000000791b */ /* 0x00bfea0003800000 */
.L_x_3421:
[----:B------:R-:W-:Y:S05]  /*5e80*/  BSYNC B2 ;  /* 0x0000000000027941 */ /* 0x000fea0003800000 */
.L_x_3420:
[----:B------:R-:W-:Y:S05]  /*5e90*/  BRA `(.L_x_3422) ;  /* 0xffffffc800887947 */ /* 0x000fea000383ffff */
.L_x_3266:
[----:B------:R-:W-:Y:S01]  /*5ea0*/  BSSY B2, `(.L_x_3423) ;  /* 0x0000006000027945 */ /* 0x000fe20003800000 */
[----:B------:R-:W-:Y:S02]  /*5eb0*/  IMAD.MOV.U32 R30, RZ, RZ, R20 ;  /* 0x000000ffff1e7224 */ /* 0x000fe400078e0014 */
[----:B------:R-:W-:-:S07]  /*5ec0*/  IMAD.MOV.U32 R29, RZ, RZ, -0x1 ;  /* 0xffffffffff1d7424 */ /* 0x000fce00078e00ff */
[----:B0--3--:R-:W-:Y:S05]  /*5ed0*/  WARPSYNC.COLLECTIVE R29, `(.L_x_3424) ;  /* 0x000000001d087348 */ /* 0x009fea0003c00000 */
[----:B0-----:R0:W1:Y:S02]  /*5ee0*/  SHFL.IDX P0, R29, R32, R30, R27 ;  /* 0x0000001e201d7389 */ /* 0x001064000000001b */
[----:B01-3--:R-:W-:Y:S05]  /*5ef0*/  ENDCOLLECTIVE ;  /* 0x000000000000791b */ /* 0x00bfea0003800000 */
.L_x_3424:
[----:B------:R-:W-:Y:S05]  /*5f00*/  BSYNC B2 ;  /* 0x0000000000027941 */ /* 0x000fea0003800000 */
.L_x_3423:
[----:B------:R-:W-:Y:S05]  /*5f10*/  BRA `(.L_x_3425) ;  /* 0xffffffc800807947 */ /* 0x000fea000383ffff */
.L_x_3268:
[----:B------:R-:W-:Y:S01]  /*5f20*/  BSSY B2, `(.L_x_3426) ;  /* 0x0000006000027945 */ /* 0x000fe20003800000 */
[----:B------:R-:W-:Y:S01]  /*5f30*/  MOV R30, R21 ;  /* 0x00000015001e7202 */ /* 0x000fe20000000f00 */
[----:B------:R-:W-:-:S07]  /*5f40*/  IMAD.MOV.U32 R29, RZ, RZ, -0x1 ;  /* 0xffffffffff1d7424 */ /* 0x000fce00078e00ff */
[----:B0--3--:R-:W-:Y:S05]  /*5f50*/  WARPSYNC.COLLECTIVE R29, `(.L_x_3427) ;  /* 0x000000001d087348 */ /* 0x009fea0003c00000 */
[----:B0-----:R0:W1:Y:S02]  /*5f60*/  SHFL.IDX P0, R29, R32, R30, R27 ;  /* 0x0000001e201d7389 */ /* 0x001064000000001b */
[----:B01-3--:R-:W-:Y:S05]  /*5f70*/  ENDCOLLECTIVE ;  /* 0x000000000000791b */ /* 0x00bfea0003800000 */
.L_x_3427:
[----:B------:R-:W-:Y:S05]  /*5f80*/  BSYNC B2 ;  /* 0x0000000000027941 */ /* 0x000fea0003800000 */
.L_x_3426:
[----:B------:R-:W-:Y:S05]  /*5f90*/  BRA `(.L_x_3428) ;  /* 0xffffffc800787947 */ /* 0x000fea000383ffff */
.L_x_3270:
[----:B------:R-:W-:Y:S01]  /*5fa0*/  BSSY B2, `(.L_x_3429) ;  /* 0x0000006000027945 */ /* 0x000fe20003800000 */
[----:B------:R-:W-:Y:S02]  /*5fb0*/  IMAD.MOV.U32 R30, RZ, RZ, R22 ;  /* 0x000000ffff1e7224 */ /* 0x000fe400078e0016 */
[----:B------:R-:W-:-:S07]  /*5fc0*/  IMAD.MOV.U32 R29, RZ, RZ, -0x1 ;  /* 0xffffffffff1d7424 */ /* 0x000fce00078e00ff */
[----:B0--3--:R-:W-:Y:S05]  /*5fd0*/  WARPSYNC.COLLECTIVE R29, `(.L_x_3430) ;  /* 0x000000001d087348 */ /* 0x009fea0003c00000 */
[----:B0-----:R0:W1:Y:S02]  /*5fe0*/  SHFL.IDX P0, R29, R32, R30, R27 ;  /* 0x0000001e201d7389 */ /* 0x001064000000001b */
[----:B01-3--:R-:W-:Y:S05]  /*5ff0*/  ENDCOLLECTIVE ;  /* 0x000000000000791b */ /* 0x00bfea0003800000 */
.L_x_3430:
[----:B------:R-:W-:Y:S05]  /*6000*/  BSYNC B2 ;  /* 0x0000000000027941 */ /* 0x000fea0003800000 */
.L_x_3429:
[----:B------:R-:W-:Y:S05]  /*6010*/  BRA `(.L_x_3431) ;  /* 0xffffffc800707947 */ /* 0x000fea000383ffff */
.L_x_3293:
[----:B------:R-:W-:Y:S01]  /*6020*/  BSSY B1, `(.L_x_3432) ;  /* 0x0000006000017945 */ /* 0x000fe20003800000 */
[----:B------:R-:W-:Y:S01]  /*6030*/  IMAD.MOV.U32 R30, RZ, RZ, R28 ;  /* 0x000000ffff1e7224 */ /* 0x000fe200078e001c */
[----:B------:R-:W-:-:S07]  /*6040*/  MOV R29, 0xffffffff ;  /* 0xffffffff001d7802 */ /* 0x000fce0000000f00 */
[----:B0--3--:R-:W-:Y:S05]  /*6050*/  WARPSYNC.COLLECTIVE R29, `(.L_x_3433) ;  /* 0x000000001d087348 */ /* 0x009fea0003c00000 */
[----:B0-----:R0:W1:Y:S02]  /*6060*/  SHFL.IDX P0, R29, R32, R30, R27 ;  /* 0x0000001e201d7389 */ /* 0x001064000000001b */
[----:B01-3--:R-:W-:Y:S05]  /*6070*/  ENDCOLLECTIVE ;  /* 0x000000000000791b */ /* 0x00bfea0003800000 */
.L_x_3433:
[----:B------:R-:W-:Y:S05]  /*6080*/  BSYNC B1 ;  /* 0x0000000000017941 */ /* 0x000fea0003800000 */
.L_x_3432:
[----:B------:R-:W-:Y:S05]  /*6090*/  BRA `(.L_x_3434) ;  /* 0xffffffd400e47947 */ /* 0x000fea000383ffff */
.L_x_3295:
[----:B------:R-:W-:Y:S01]  /*60a0*/  BSSY B1, `(.L_x_3435) ;  /* 0x0000006000017945 */ /* 0x000fe20003800000 */
[----:B------:R-:W-:Y:S02]  /*60b0*/  IMAD.MOV.U32 R30, RZ, RZ, R8 ;  /* 0x000000ffff1e7224 */ /* 0x000fe400078e0008 */
[----:B------:R-:W-:-:S07]  /*60c0*/  IMAD.MOV.U32 R29, RZ, RZ, -0x1 ;  /* 0xffffffffff1d7424 */ /* 0x000fce00078e00ff */
[----:B0--3--:R-:W-:Y:S05]  /*60d0*/  WARPSYNC.COLLECTIVE R29, `(.L_x_3436) ;  /* 0x000000001d087348 */ /* 0x009fea0003c00000 */
[----:B0-----:R0:W1:Y:S02]  /*60e0*/  SHFL.IDX P0, R29, R32, R30, R27 ;  /* 0x0000001e201d7389 */ /* 0x001064000000001b */
[----:B01-3--:R-:W-:Y:S05]  /*60f0*/  ENDCOLLECTIVE ;  /* 0x000000000000791b */ /* 0x00bfea0003800000 */
.L_x_3436:
[----:B------:R-:W-:Y:S05]  /*6100*/  BSYNC B1 ;  /* 0x0000000000017941 */ /* 0x000fea0003800000 */
.L_x_3435:
[----:B------:R-:W-:Y:S05]  /*6110*/  BRA `(.L_x_3437) ;  /* 0xffffffd400d87947 */ /* 0x000fea000383ffff */
.L_x_3297:
[----:B------:R-:W-:Y:S01]  /*6120*/  BSSY B1, `(.L_x_3438) ;  /* 0x0000006000017945 */ /* 0x000fe20003800000 */
[----:B------:R-:W-:Y:S02]  /*6130*/  IMAD.MOV.U32 R30, RZ, RZ, R9 ;  /* 0x000000ffff1e7224 */ /* 0x000fe400078e0009 */
[----:B------:R-:W-:-:S07]  /*6140*/  IMAD.MOV.U32 R29, RZ, RZ, -0x1 ;  /* 0xffffffffff1d7424 */ /* 0x000fce00078e00ff */
[----:B0--3--:R-:W-:Y:S05]  /*6150*/  WARPSYNC.COLLECTIVE R29, `(.L_x_3439) ;  /* 0x000000001d087348 */ /* 0x009fea0003c00000 */
[----:B0-----:R0:W1:Y:S02]  /*6160*/  SHFL.IDX P0, R29, R32, R30, R27 ;  /* 0x0000001e201d7389 */ /* 0x001064000000001b */
[----:B01-3--:R-:W-:Y:S05]  /*6170*/  ENDCOLLECTIVE ;  /* 0x000000000000791b */ /* 0x00bfea0003800000 */
.L_x_3439:
[----:B------:R-:W-:Y:S05]  /*6180*/  BSYNC B1 ;  /* 0x0000000000017941 */ /* 0x000fea0003800000 */
.L_x_3438:
[----:B------:R-:W-:Y:S05]  /*6190*/  BRA `(.L_x_3440) ;  /* 0xffffffd400cc7947 */ /* 0x000fea000383ffff */
.L_x_3299:
[----:B------:R-:W-:Y:S01]  /*61a0*/  BSSY B1, `(.L_x_3441) ;  /* 0x0000006000017945 */ /* 0x000fe20003800000 */
[----:B------:R-:W-:Y:S01]  /*61b0*/  MOV R30, R10 ;  /* 0x0000000a001e7202 */ /* 0x000fe20000000f00 */
[----:B------:R-:W-:-:S07]  /*61c0*/  IMAD.MOV.U32 R29, RZ, RZ, -0x1 ;  /* 0xffffffffff1d7424 */ /* 0x000fce00078e00ff */
[----:B0--3--:R-:W-:Y:S05]  /*61d0*/  WARPSYNC.COLLECTIVE R29, `(.L_x_3442) ;  /* 0x000000001d087348 */ /* 0x009fea0003c00000 */
[----:B0-----:R0:W1:Y:S02]  /*61e0*/  SHFL.IDX P0, R29, R32, R30, R27 ;  /* 0x0000001e201d7389 */ /* 0x001064000000001b */
[----:B01-3--:R-:W-:Y:S05]  /*61f0*/  ENDCOLLECTIVE ;  /* 0x000000000000791b */ /* 0x00bfea0003800000 */
.L_x_3442:
[----:B------:R-:W-:Y:S05]  /*6200*/  BSYNC B1 ;  /* 0x0000000000017941 */ /* 0x000fea0003800000 */
.L_x_3441:
[----:B------:R-:W-:Y:S05]  /*6210*/  BRA `(.L_x_3443) ;  /* 0xffffffd400c07947 */ /* 0x000fea000383ffff */
.L_x_3301:
[----:B------:R-:W-:Y:S01]  /*6220*/  BSSY B1, `(.L_x_3444) ;  /* 0x0000006000017945 */ /* 0x000fe20003800000 */
[----:B------:R-:W-:Y:S02]  /*6230*/  IMAD.MOV.U32 R30, RZ, RZ, R11 ;  /* 0x000000ffff1e7224 */ /* 0x000fe400078e000b */
[----:B------:R-:W-:-:S07]  /*6240*/  IMAD.MOV.U32 R29, RZ, RZ, -0x1 ;  /* 0xffffffffff1d7424 */ /* 0x000fce00078e00ff */
[----:B0--3--:R-:W-:Y:S05]  /*6250*/  WARPSYNC.COLLECTIVE R29, `(.L_x_3445) ;  /* 0x000000001d087348 */ /* 0x009fea0003c00000 */
[----:B0-----:R0:W1:Y:S02]  /*6260*/  SHFL.IDX P0, R29, R32, R30, R27 ;  /* 0x0000001e201d7389 */ /* 0x001064000000001b */
[----:B01-3--:R-:W-:Y:S05]  /*6270*/  ENDCOLLECTIVE ;  /* 0x000000000000791b */ /* 0x00bfea0003800000 */
.L_x_3445:
[----:B------:R-:W-:Y:S05]  /*6280*/  BSYNC B1 ;  /* 0x0000000000017941 */ /* 0x000fea0003800000 */
.L_x_3444:
[----:B------:R-:W-:Y:S05]  /*6290*/  BRA `(.L_x_3446) ;  /* 0xffffffd400bc7947 */ /* 0x000fea000383ffff */
.L_x_3303:
[----:B------:R-:W-:Y:S01]  /*62a0*/  BSSY B1, `(.L_x_3447) ;  /* 0x0000006000017945 */ /* 0x000fe20003800000 */
[----:B------:R-:W-:Y:S01]  /*62b0*/  IMAD.MOV.U32 R30, RZ, RZ, R12 ;  /* 0x000000ffff1e7224 */ /* 0x000fe200078e000c */
[----:B------:R-:W-:-:S07]  /*62c0*/  MOV R29, 0xffffffff ;  /* 0xffffffff001d7802 */ /* 0x000fce0000000f00 */
[----:B0--3--:R-:W-:Y:S05]  /*62d0*/  WARPSYNC.COLLECTIVE R29, `(.L_x_3448) ;  /* 0x000000001d087348 */ /* 0x009fea0003c00000 */
[----:B0-----:R0:W1:Y:S02]  /*62e0*/  SHFL.IDX P0, R29, R32, R30, R27 ;  /* 0x0000001e201d7389 */ /* 0x001064000000001b */
[----:B01-3--:R-:W-:Y:S05]  /*62f0*/  ENDCOLLECTIVE ;  /* 0x000000000000791b */ /* 0x00bfea0003800000 */
.L_x_3448:
[----:B------:R-:W-:Y:S05]  /*6300*/  BSYNC B1 ;  /* 0x0000000000017941 */ /* 0x000fea0003800000 */
.L_x_3447:
[----:B------:R-:W-:Y:S05]  /*6310*/  BRA `(.L_x_3449) ;  /* 0xffffffd400b47947 */ /* 0x000fea000383ffff */
.L_x_3305:
[----:B------:R-:W-:Y:S01]  /*6320*/  BSSY B1, `(.L_x_3450) ;  /* 0x0000006000017945 */ /* 0x000fe20003800000 */
[----:B------:R-:W-:Y:S02]  /*6330*/  IMAD.MOV.U32 R30, RZ, RZ, R13 ;  /* 0x000000ffff1e7224 */ /* 0x000fe400078e000d */
[----:B------:R-:W-:-:S07]  /*6340*/  IMAD.MOV.U32 R29, RZ, RZ, -0x1 ;  /* 0xffffffffff1d7424 */ /* 0x000fce00078e00ff */
[----:B0--3--:R-:W-:Y:S05]  /*6350*/  WARPSYNC.COLLECTIVE R29, `(.L_x_3451) ;  /* 0x000000001d087348 */ /* 0x009fea0003c00000 */
[----:B0-----:R0:W1:Y:S02]  /*6360*/  SHFL.IDX P0, R29, R32, R30, R27 ;  /* 0x0000001e201d7389 */ /* 0x001064000000001b */
[----:B01-3--:R-:W-:Y:S05]  /*6370*/  ENDCOLLECTIVE ;  /* 0x000000000000791b */ /* 0x00bfea0003800000 */
.L_x_3451:
[----:B------:R-:W-:Y:S05]  /*6380*/  BSYNC B1 ;  /* 0x0000000000017941 */ /* 0x000fea0003800000 */
.L_x_3450:
[----:B------:R-:W-:Y:S05]  /*6390*/  BRA `(.L_x_3452) ;  /* 0xffffffd400ac7947 */ /* 0x000fea000383ffff */
.L_x_3307:
[----:B------:R-:W-:Y:S01]  /*63a0*/  BSSY B1, `(.L_x_3453) ;  /* 0x0000006000017945 */ /* 0x000fe20003800000 */
[----:B------:R-:W-:Y:S02]  /*63b0*/  IMAD.MOV.U32 R30, RZ, RZ, R14 ;  /* 0x000000ffff1e7224 */ /* 0x000fe400078e000e */
[----:B------:R-:W-:-:S07]  /*63c0*/  IMAD.MOV.U32 R29, RZ, RZ, -0x1 ;  /* 0xffffffffff1d7424 */ /* 0x000fce00078e00ff */
[----:B0--3--:R-:W-:Y:S05]  /*63d0*/  WARPSYNC.COLLECTIVE R29, `(.L_x_3454) ;  /* 0x000000001d087348 */ /* 0x009fea0003c00000 */
[----:B0-----:R0:W1:Y:S02]  /*63e0*/  SHFL.IDX P0, R29, R32, R30, R27 ;  /* 0x0000001e201d7389 */ /* 0x001064000000001b */
[----:B01-3--:R-:W-:Y:S05]  /*63f0*/  ENDCOLLECTIVE ;  /* 0x000000000000791b */ /* 0x00bfea0003800000 */
.L_x_3454:
[----:B------:R-:W-:Y:S05]  /*6400*/  BSYNC B1 ;  /* 0x0000000000017941 */ /* 0x000fea0003800000 */
.L_x_3453:
[----:B------:R-:W-:Y:S05]  /*6410*/  BRA `(.L_x_3455) ;  /* 0xffffffd400a47947 */ /* 0x000fea000383ffff */
.L_x_3309:
[----:B------:R-:W-:Y:S01]  /*6420*/  BSSY B1, `(.L_x_3456) ;  /* 0x0000006000017945 */ /* 0x000fe20003800000 */
[----:B------:R-:W-:Y:S01]  /*6430*/  MOV R30, R15 ;  /* 0x0000000f001e7202 */ /* 0x000fe20000000f00 */
[----:B------:R-:W-:-:S07]  /*6440*/  IMAD.MOV.U32 R29, RZ, RZ, -0x1 ;  /* 0xffffffffff1d7424 */ /* 0x000fce00078e00ff */
[----:B0--3--:R-:W-:Y:S05]  /*6450*/  WARPSYNC.COLLECTIVE R29, `(.L_x_3457) ;  /* 0x000000001d087348 */ /* 0x009fea0003c00000 */
[----:B0-----:R0:W1:Y:S02]  /*6460*/  SHFL.IDX P0, R29, R32, R30, R27 ;  /* 0x0000001e201d7389 */ /* 0x001064000000001b */
[----:B01-3--:R-:W-:Y:S05]  /*6470*/  ENDCOLLECTIVE ;  /* 0x000000000000791b */ /* 0x00bfea0003800000 */
.L_x_3457:
[----:B------:R-:W-:Y:S05]  /*6480*/  BSYNC B1 ;  /* 0x0000000000017941 */ /* 0x000fea0003800000 */
.L_x_3456:
[----:B------:R-:W-:Y:S05]  /*6490*/  BRA `(.L_x_3458) ;  /* 0xffffffd4009c7947 */ /* 0x000fea000383ffff */
.L_x_3311:
[----:B------:R-:W-:Y:S01]  /*64a0*/  BSSY B1, `(.L_x_3459) ;  /* 0x0000006000017945 */ /* 0x000fe20003800000 */
[----:B------:R-:W-:Y:S02]  /*64b0*/  IMAD.MOV.U32 R30, RZ, RZ, R16 ;  /* 0x000000ffff1e7224 */ /* 0x000fe400078e0010 */
[----:B------:R-:W-:-:S07]  /*64c0*/  IMAD.MOV.U32 R29, RZ, RZ, -0x1 ;  /* 0xffffffffff1d7424 */ /* 0x000fce00078e00ff */
[----:B0--3--:R-:W-:Y:S05]  /*64d0*/  WARPSYNC.COLLECTIVE R29, `(.L_x_3460) ;  /* 0x000000001d087348 */ /* 0x009fea0003c00000 */
[----:B0-----:R0:W1:Y:S02]  /*64e0*/  SHFL.IDX P0, R29, R32, R30, R27 ;  /* 0x0000001e201d7389 */ /* 0x001064000000001b */
[----:B01-3--:R-:W-:Y:S05]  /*64f0*/  ENDCOLLECTIVE ;  /* 0x000000000000791b */ /* 0x00bfea0003800000 */
.L_x_3460:
[----:B------:R-:W-:Y:S05]  /*6500*/  BSYNC B1 ;  /* 0x0000000000017941 */ /* 0x000fea0003800000 */
.L_x_3459:
[----:B------:R-:W-:Y:S05]  /*6510*/  BRA `(.L_x_3461) ;  /* 0xffffffd400947947 */ /* 0x000fea000383ffff */
.L_x_3313:
[----:B------:R-:W-:Y:S01]  /*6520*/  BSSY B1, `(.L_x_3462) ;  /* 0x0000006000017945 */ /* 0x000fe20003800000 */
[----:B------:R-:W-:Y:S01]  /*6530*/  IMAD.MOV.U32 R30, RZ, RZ, R17 ;  /* 0x000000ffff1e7224 */ /* 0x000fe200078e0011 */
[----:B------:R-:W-:-:S07]  /*6540*/  MOV R29, 0xffffffff ;  /* 0xffffffff001d7802 */ /* 0x000fce0000000f00 */
[----:B0--3--:R-:W-:Y:S05]  /*6550*/  WARPSYNC.COLLECTIVE R29, `(.L_x_3463) ;  /* 0x000000001d087348 */ /* 0x009fea0003c00000 */
[----:B0-----:R0:W1:Y:S02]  /*6560*/  SHFL.IDX P0, R29, R32, R30, R27 ;  /* 0x0000001e201d7389 */ /* 0x001064000000001b */
[----:B01-3--:R-:W-:Y:S05]  /*6570*/  ENDCOLLECTIVE ;  /* 0x000000000000791b */ /* 0x00bfea0003800000 */
.L_x_3463:
[----:B------:R-:W-:Y:S05]  /*6580*/  BSYNC B1 ;  /* 0x0000000000017941 */ /* 0x000fea0003800000 */
.L_x_3462:
[----:B------:R-:W-:Y:S05]  /*6590*/  BRA `(.L_x_3464) ;  /* 0xffffffd4008c7947 */ /* 0x000fea000383ffff */
.L_x_3315:
[----:B------:R-:W-:Y:S01]  /*65a0*/  BSSY B1, `(.L_x_3465) ;  /* 0x0000006000017945 */ /* 0x000fe20003800000 */
[----:B------:R-:W-:Y:S02]  /*65b0*/  IMAD.MOV.U32 R30, RZ, RZ, R18 ;  /* 0x000000ffff1e7224 */ /* 0x000fe400078e0012 */
[----:B------:R-:W-:-:S07]  /*65c0*/  IMAD.MOV.U32 R29, RZ, RZ, -0x1 ;  /* 0xffffffffff1d7424 */ /* 0x000fce00078e00ff */
[----:B0--3--:R-:W-:Y:S05]  /*65d0*/  WARPSYNC.COLLECTIVE R29, `(.L_x_3466) ;  /* 0x000000001d087348 */ /* 0x009fea0003c00000 */
[----:B0-----:R0:W1:Y:S02]  /*65e0*/  SHFL.IDX P0, R29, R32, R30, R27 ;  /* 0x0000001e201d7389 */ /* 0x001064000000001b */
[----:B01-3--:R-:W-:Y:S05]  /*65f0*/  ENDCOLLECTIVE ;  /* 0x000000000000791b */ /* 0x00bfea0003800000 */
.L_x_3466:
[----:B------:R-:W-:Y:S05]  /*6600*/  BSYNC B1 ;  /* 0x0000000000017941 */ /* 0x000fea0003800000 */
.L_x_3465:
[----:B------:R-:W-:Y:S05]  /*6610*/  BRA `(.L_x_3467) ;  /* 0xffffffd400847947 */ /* 0x000fea000383ffff */
.L_x_3317:
[----:B------:R-:W-:Y:S01]  /*6620*/  BSSY B1, `(.L_x_3468) ;  /* 0x0000006000017945 */ /* 0x000fe20003800000 */
[----:B------:R-:W-:Y:S02]  /*6630*/  IMAD.MOV.U32 R30, RZ, RZ, R19 ;  /* 0x000000ffff1e7224 */ /* 0x000fe400078e0013 */
[----:B------:R-:W-:-:S07]  /*6640*/  IMAD.MOV.U32 R29, RZ, RZ, -0x1 ;  /* 0xffffffffff1d7424 */ /* 0x000fce00078e00ff */
[----:B0--3--:R-:W-:Y:S05]  /*6650*/  WARPSYNC.COLLECTIVE R29, `(.L_x_3469) ;  /* 0x000000001d087348 */ /* 0x009fea0003c00000 */
[----:B0-----:R0:W1:Y:S02]  /*6660*/  SHFL.IDX P0, R29, R32, R30, R27 ;  /* 0x0000001e201d7389 */ /* 0x001064000000001b */
[----:B01-3--:R-:W-:Y:S05]  /*6670*/  ENDCOLLECTIVE ;  /* 0x000000000000791b */ /* 0x00bfea0003800000 */
.L_x_3469:
[----:B------:R-:W-:Y:S05]  /*6680*/  BSYNC B1 ;  /* 0x0000000000017941 */ /* 0x000fea0003800000 */
.L_x_3468:
[----:B------:R-:W-:Y:S05]  /*6690*/  BRA `(.L_x_3470) ;  /* 0xffffffd4007c7947 */ /* 0x000fea000383ffff */
.L_x_3319:
[----:B------:R-:W-:Y:S01]  /*66a0*/  BSSY B1, `(.L_x_3471) ;  /* 0x0000006000017945 */ /* 0x000fe20003800000 */
[----:B------:R-:W-:Y:S01]  /*66b0*/  MOV R30, R20 ;  /* 0x00000014001e7202 */ /* 0x000fe20000000f00 */
[----:B------:R-:W-:-:S07]  /*66c0*/  IMAD.MOV.U32 R29, RZ, RZ, -0x1 ;  /* 0xffffffffff1d7424 */ /* 0x000fce00078e00ff */
[----:B0--3--:R-:W-:Y:S05]  /*66d0*/  WARPSYNC.COLLECTIVE R29, `(.L_x_3472) ;  /* 0x000000001d087348 */ /* 0x009fea0003c00000 */
[----:B0-----:R0:W1:Y:S02]  /*66e0*/  SHFL.IDX P0, R29, R32, R30, R27 ;  /* 0x0000001e201d7389 */ /* 0x001064000000001b */
[----:B01-3--:R-:W-:Y:S05]  /*66f0*/  ENDCOLLECTIVE ;  /* 0x000000000000791b */ /* 0x00bfea0003800000 */
.L_x_3472:
[----:B------:R-:W-:Y:S05]  /*6700*/  BSYNC B1 ;  /* 0x0000000000017941 */ /* 0x000fea0003800000 */
.L_x_3471:
[----:B------:R-:W-:Y:S05]  /*6710*/  BRA `(.L_x_3473) ;  /* 0xffffffd400747947 */ /* 0x000fea000383ffff */
.L_x_3321:
[----:B------:R-:W-:Y:S01]  /*6720*/  BSSY B1, `(.L_x_3474) ;  /* 0x0000006000017945 */ /* 0x000fe20003800000 */
[----:B------:R-:W-:Y:S02]  /*6730*/  IMAD.MOV.U32 R30, RZ, RZ, R21 ;  /* 0x000000ffff1e7224 */ /* 0x000fe400078e0015 */
[----:B------:R-:W-:-:S07]  /*6740*/  IMAD.MOV.U32 R29, RZ, RZ, -0x1 ;  /* 0xffffffffff1d7424 */ /* 0x000fce00078e00ff */
[----:B0--3--:R-:W-:Y:S05]  /*6750*/  WARPSYNC.COLLECTIVE R29, `(.L_x_3475) ;  /* 0x000000001d087348 */ /* 0x009fea0003c00000 */
[----:B0-----:R0:W1:Y:S02]  /*6760*/  SHFL.IDX P0, R29, R32, R30, R27 ;  /* 0x0000001e201d7389 */ /* 0x001064000000001b */
[----:B01-3--:R-:W-:Y:S05]  /*6770*/  ENDCOLLECTIVE ;  /* 0x000000000000791b */ /* 0x00bfea0003800000 */
.L_x_3475:
[----:B------:R-:W-:Y:S05]  /*6780*/  BSYNC B1 ;  /* 0x0000000000017941 */ /* 0x000fea0003800000 */
.L_x_3474:
[----:B------:R-:W-:Y:S05]  /*6790*/  BRA `(.L_x_3476) ;  /* 0xffffffd4006c7947 */ /* 0x000fea000383ffff */
.L_x_3323:
[----:B------:R-:W-:Y:S01]  /*67a0*/  BSSY B1, `(.L_x_3477) ;  /* 0x0000006000017945 */ /* 0x000fe20003800000 */
[----:B------:R-:W-:Y:S01]  /*67b0*/  IMAD.MOV.U32 R30, RZ, RZ, R22 ;  /* 0x000000ffff1e7224 */ /* 0x000fe200078e0016 */
[----:B------:R-:W-:-:S07]  /*67c0*/  MOV R29, 0xffffffff ;  /* 0xffffffff001d7802 */ /* 0x000fce0000000f00 */
[----:B0--3--:R-:W-:Y:S05]  /*67d0*/  WARPSYNC.COLLECTIVE R29, `(.L_x_3478) ;  /* 0x000000001d087348 */ /* 0x009fea0003c00000 */
[----:B0-----:R0:W1:Y:S02]  /*67e0*/  SHFL.IDX P0, R29, R32, R30, R27 ;  /* 0x0000001e201d7389 */ /* 0x001064000000001b */
[----:B01-3--:R-:W-:Y:S05]  /*67f0*/  ENDCOLLECTIVE ;  /* 0x000000000000791b */ /* 0x00bfea0003800000 */
.L_x_3478:
[----:B------:R-:W-:Y:S05]  /*6800*/  BSYNC B1 ;  /* 0x0000000000017941 */ /* 0x000fea0003800000 */
.L_x_3477:
[----:B------:R-:W-:Y:S05]  /*6810*/  BRA `(.L_x_3479) ;  /* 0xffffffd400647947 */ /* 0x000fea000383ffff */
.L_x_3344:
[----:B------:R-:W-:Y:S02]  /*6820*/  IMAD.MOV.U32 R29, RZ, RZ, -0x1 ;  /* 0xffffffffff1d7424 */ /* 0x000fe400078e00ff */
[----:B------:R-:W-:-:S07]  /*6830*/  IMAD.MOV.U32 R30, RZ, RZ, R28 ;  /* 0x000000ffff1e7224 */ /* 0x000fce00078e001c */
[----:B0--3--:R-:W-:Y:S05]  /*6840*/  WARPSYNC.COLLECTIVE R29, `(.L_x_3480) ;  /* 0x000000001d087348 */ /* 0x009fea0003c00000 */
[----:B0-----:R0:W1:Y:S02]  /*6850*/  SHFL.IDX P0, R29, R32, R30, R27 ;  /* 0x0000001e201d7389 */ /* 0x001064000000001b */
[----:B01-3--:R-:W-:Y:S05]  /*6860*/  ENDCOLLECTIVE ;  /* 0x000000000000791b */ /* 0x00bfea0003800000 */
.L_x_3480:
[----:B------:R-:W-:Y:S01]  /*6870*/  IMAD.MOV.U32 R56, RZ, RZ, R29 ;  /* 0x000000ffff387224 */ /* 0x000fe200078e001d */
[----:B------:R-:W-:Y:S06]  /*6880*/  BRA `(.L_x_3481) ;  /* 0xffffffe000c87947 */ /* 0x000fec000383ffff */
.L_x_3346:
[----:B------:R-:W-:Y:S01]  /*6890*/  BSSY B0, `(.L_x_3482) ;  /* 0x0000006000007945 */ /* 0x000fe20003800000 */
[----:B------:R-:W-:Y:S01]  /*68a0*/  IMAD.MOV.U32 R30, RZ, RZ, R8 ;  /* 0x000000ffff1e7224 */ /* 0x000fe200078e0008 */
[----:B------:R-:W-:-:S07]  /*68b0*/  MOV R29, 0xffffffff ;  /* 0xffffffff001d7802 */ /* 0x000fce0000000f00 */
[----:B0--3--:R-:W-:Y:S05]  /*68c0*/  WARPSYNC.COLLECTIVE R29, `(.L_x_3483) ;  /* 0x000000001d087348 */ /* 0x009fea0003c00000 */
[----:B0-----:R0:W1:Y:S02]  /*68d0*/  SHFL.IDX P0, R29, R32, R30, R27 ;  /* 0x0000001e201d7389 */ /* 0x001064000000001b */
[----:B01-3--:R-:W-:Y:S05]  /*68e0*/  ENDCOLLECTIVE ;  /* 0x000000000000791b */ /* 0x00bfea0003800000 */
.L_x_3483:
[----:B------:R-:W-:Y:S05]  /*68f0*/  BSYNC B0 ;  /* 0x0000000000007941 */ /* 0x000fea0003800000 */
.L_x_3482:
[----:B------:R-:W-:Y:S05]  /*6900*/  BRA `(.L_x_3484) ;  /* 0xffffffe000bc7947 */ /* 0x000fea000383ffff */
.L_x_3348:
[----:B------:R-:W-:Y:S01]  /*6910*/  BSSY B0, `(.L_x_3485) ;  /* 0x0000006000007945 */ /* 0x000fe20003800000 */
[----:B------:R-:W-:Y:S02]  /*6920*/  IMAD.MOV.U32 R30, RZ, RZ, R9 ;  /* 0x000000ffff1e7224 */ /* 0x000fe400078e0009 */
[----:B------:R-:W-:-:S07]  /*6930*/  IMAD.MOV.U32 R29, RZ, RZ, -0x1 ;  /* 0xffffffffff1d7424 */ /* 0x000fce00078e00ff */
[----:B0--3--:R-:W-:Y:S05]  /*6940*/  WARPSYNC.COLLECTIVE R29, `(.L_x_3486) ;  /* 0x000000001d087348 */ /* 0x009fea0003c00000 */
[----:B0-----:R0:W1:Y:S02]  /*6950*/  SHFL.IDX P0, R29, R32, R30, R27 ;  /* 0x0000001e201d7389 */ /* 0x001064000000001b */
[----:B01-3--:R-:W-:Y:S05]  /*6960*/  ENDCOLLECTIVE ;  /* 0x000000000000791b */ /* 0x00bfea0003800000 */
.L_x_3486:
[----:B------:R-:W-:Y:S05]  /*6970*/  BSYNC B0 ;  /* 0x0000000000007941 */ /* 0x000fea0003800000 */
.L_x_3485:
[----:B------:R-:W-:Y:S05]  /*6980*/  BRA `(.L_x_3487) ;  /* 0xffffffe000b07947 */ /* 0x000fea000383ffff */
.L_x_3350:
[----:B------:R-:W-:Y:S01]  /*6990*/  BSSY B0, `(.L_x_3488) ;  /* 0x0000006000007945 */ /* 0x000fe20003800000 */
[----:B------:R-:W-:Y:S02]  /*69a0*/  IMAD.MOV.U32 R30, RZ, RZ, R10 ;  /* 0x000000ffff1e7224 */ /* 0x000fe400078e000a */
[----:B------:R-:W-:-:S07]  /*69b0*/  IMAD.MOV.U32 R29, RZ, RZ, -0x1 ;  /* 0xffffffffff1d7424 */ /* 0x000fce00078e00ff */
[----:B0--3--:R-:W-:Y:S05]  /*69c0*/  WARPSYNC.COLLECTIVE R29, `(.L_x_3489) ;  /* 0x000000001d087348 */ /* 0x009fea0003c00000 */
[----:B0-----:R0:W1:Y:S02]  /*69d0*/  SHFL.IDX P0, R29, R32, R30, R27 ;  /* 0x0000001e201d7389 */ /* 0x001064000000001b */
[----:B01-3--:R-:W-:Y:S05]  /*69e0*/  ENDCOLLECTIVE ;  /* 0x000000000000791b */ /* 0x00bfea0003800000 */
.L_x_3489:
[----:B------:R-:W-:Y:S05]  /*69f0*/  BSYNC B0 ;  /* 0x0000000000007941 */ /* 0x000fea0003800000 */
.L_x_3488:
[----:B------:R-:W-:Y:S05]  /*6a00*/  BRA `(.L_x_3490) ;  /* 0xffffffe000ac7947 */ /* 0x000fea000383ffff */
.L_x_3352:
[----:B------:R-:W-:Y:S01]  /*6a10*/  BSSY B0, `(.L_x_3491) ;  /* 0x0000006000007945 */ /* 0x000fe20003800000 */
[----:B------:R-:W-:Y:S01]  /*6a20*/  MOV R30, R11 ;  /* 0x0000000b001e7202 */ /* 0x000fe20000000f00 */
[----:B------:R-:W-:-:S07]  /*6a30*/  IMAD.MOV.U32 R29, RZ, RZ, -0x1 ;  /* 0xffffffffff1d7424 */ /* 0x000fce00078e00ff */
[----:B0--3--:R-:W-:Y:S05]  /*6a40*/  WARPSYNC.COLLECTIVE R29, `(.L_x_3492) ;  /* 0x000000001d087348 */ /* 0x009fea0003c00000 */
[----:B0-----:R0:W1:Y:S02]  /*6a50*/  SHFL.IDX P0, R29, R32, R30, R27 ;  /* 0x0000001e201d7389 */ /* 0x001064000000001b */
[----:B01-3--:R-:W-:Y:S05]  /*6a60*/  ENDCOLLECTIVE ;  /* 0x000000000000791b */ /* 0x00bfea0003800000 */
.L_x_3492:
[----:B------:R-:W-:Y:S05]  /*6a70*/  BSYNC B0 ;  /* 0x0000000000007941 */ /* 0x000fea0003800000 */
.L_x_3491:
[----:B------:R-:W-:Y:S05]  /*6a80*/  BRA `(.L_x_3493) ;  /* 0xffffffe000a47947 */ /* 0x000fea000383ffff */
.L_x_3354:
[----:B------:R-:W-:Y:S01]  /*6a90*/  BSSY B0, `(.L_x_3494) ;  /* 0x0000006000007945 */ /* 0x000fe20003800000 */
[----:B------:R-:W-:Y:S02]  /*6aa0*/  IMAD.MOV.U32 R30, RZ, RZ, R12 ;  /* 0x000000ffff1e7224 */ /* 0x000fe400078e000c */
[----:B------:R-:W-:-:S07]  /*6ab0*/  IMAD.MOV.U32 R29, RZ, RZ, -0x1 ;  /* 0xffffffffff1d7424 */ /* 0x000fce00078e00ff */
[----:B0--3--:R-:W-:Y:S05]  /*6ac0*/  WARPSYNC.COLLECTIVE R29, `(.L_x_3495) ;  /* 0x000000001d087348 */ /* 0x009fea0003c00000 */
[----:B0-----:R0:W1:Y:S02]  /*6ad0*/  SHFL.IDX P0, R29, R32, R30, R27 ;  /* 0x0000001e201d7389 */ /* 0x001064000000001b */
[----:B01-3--:R-:W-:Y:S05]  /*6ae0*/  ENDCOLLECTIVE ;  /* 0x000000000000791b */ /* 0x00bfea0003800000 */
.L_x_3495:
[----:B------:R-:W-:Y:S05]  /*6af0*/  BSYNC B0 ;  /* 0x0000000000007941 */ /* 0x000fea0003800000 */
.L_x_3494:
[----:B------:R-:W-:Y:S05]  /*6b00*/  BRA `(.L_x_3496) ;  /* 0xffffffe0009c7947 */ /* 0x000fea000383ffff */
.L_x_3356:
[----:B------:R-:W-:Y:S01]  /*6b10*/  BSSY B0, `(.L_x_3497) ;  /* 0x0000006000007945 */ /* 0x000fe20003800000 */
[----:B------:R-:W-:Y:S01]  /*6b20*/  IMAD.MOV.U32 R30, RZ, RZ, R13 ;  /* 0x000000ffff1e7224 */ /* 0x000fe200078e000d */
[----:B------:R-:W-:-:S07]  /*6b30*/  MOV R29, 0xffffffff ;  /* 0xffffffff001d7802 */ /* 0x000fce0000000f00 */
[----:B0--3--:R-:W-:Y:S05]  /*6b40*/  WARPSYNC.COLLECTIVE R29, `(.L_x_3498) ;  /* 0x000000001d087348 */ /* 0x009fea0003c00000 */
[----:B0-----:R0:W1:Y:S02]  /*6b50*/  SHFL.IDX P0, R29, R32, R30, R27 ;  /* 0x0000001e201d7389 */ /* 0x001064000000001b */
[----:B01-3--:R-:W-:Y:S05]  /*6b60*/  ENDCOLLECTIVE ;  /* 0x000000000000791b */ /* 0x00bfea0003800000 */
.L_x_3498:
[----:B------:R-:W-:Y:S05]  /*6b70*/  BSYNC B0 ;  /* 0x0000000000007941 */ /* 0x000fea0003800000 */
.L_x_3497:
[----:B------:R-:W-:Y:S05]  /*6b80*/  BRA `(.L_x_3499) ;  /* 0xffffffe000947947 */ /* 0x000fea000383ffff */
.L_x_3358:
[----:B------:R-:W-:Y:S01]  /*6b90*/  BSSY B0, `(.L_x_3500) ;  /* 0x0000006000007945 */ /* 0x000fe20003800000 */
[----:B------:R-:W-:Y:S02]  /*6ba0*/  IMAD.MOV.U32 R30, RZ, RZ, R14 ;  /* 0x000000ffff1e7224 */ /* 0x000fe400078e000e */
[----:B------:R-:W-:-:S07]  /*6bb0*/  IMAD.MOV.U32 R29, RZ, RZ, -0x1 ;  /* 0xffffffffff1d7424 */ /* 0x000fce00078e00ff */
[----:B0--3--:R-:W-:Y:S05]  /*6bc0*/  WARPSYNC.COLLECTIVE R29, `(.L_x_3501) ;  /* 0x000000001d087348 */ /* 0x009fea0003c00000 */
[----:B0-----:R0:W1:Y:S02]  /*6bd0*/  SHFL.IDX P0, R29, R32, R30, R27 ;  /* 0x0000001e201d7389 */ /* 0x001064000000001b */
[----:B01-3--:R-:W-:Y:S05]  /*6be0*/  ENDCOLLECTIVE ;  /* 0x000000000000791b */ /* 0x00bfea0003800000 */
.L_x_3501:
[----:B------:R-:W-:Y:S05]  /*6bf0*/  BSYNC B0 ;  /* 0x0000000000007941 */ /* 0x000fea0003800000 */
.L_x_3500:
[----:B------:R-:W-:Y:S05]  /*6c00*/  BRA `(.L_x_3502) ;  /* 0xffffffe0008c7947 */ /* 0x000fea000383ffff */
.L_x_3360:
[----:B------:R-:W-:Y:S01]  /*6c10*/  BSSY B0, `(.L_x_3503) ;  /* 0x0000006000007945 */ /* 0x000fe20003800000 */
[----:B------:R-:W-:Y:S02]  /*6c20*/  IMAD.MOV.U32 R30, RZ, RZ, R15 ;  /* 0x000000ffff1e7224 */ /* 0x000fe400078e000f */
[----:B------:R-:W-:-:S07]  /*6c30*/  IMAD.MOV.U32 R29, RZ, RZ, -0x1 ;  /* 0xffffffffff1d7424 */ /* 0x000fce00078e00ff */
[----:B0--3--:R-:W-:Y:S05]  /*6c40*/  WARPSYNC.COLLECTIVE R29, `(.L_x_3504) ;  /* 0x000000001d087348 */ /* 0x009fea0003c00000 */
[----:B0-----:R0:W1:Y:S02]  /*6c50*/  SHFL.IDX P0, R29, R32, R30, R27 ;  /* 0x0000001e201d7389 */ /* 0x001064000000001b */
[----:B01-3--:R-:W-:Y:S05]  /*6c60*/  ENDCOLLECTIVE ;  /* 0x000000000000791b */ /* 0x00bfea0003800000 */
.L_x_3504:
[----:B------:R-:W-:Y:S05]  /*6c70*/  BSYNC B0 ;  /* 0x0000000000007941 */ /* 0x000fea0003800000 */
.L_x_3503:
[----:B------:R-:W-:Y:S05]  /*6c80*/  BRA `(.L_x_3505) ;  /* 0xffffffe000847947 */ /* 0x000fea000383ffff */
.L_x_3362:
[----:B------:R-:W-:Y:S01]  /*6c90*/  BSSY B0, `(.L_x_3506) ;  /* 0x0000006000007945 */ /* 0x000fe20003800000 */
[----:B------:R-:W-:Y:S01]  /*6ca0*/  MOV R30, R16 ;  /* 0x00000010001e7202 */ /* 0x000fe20000000f00 */
[----:B------:R-:W-:-:S07]  /*6cb0*/  IMAD.MOV.U32 R29, RZ, RZ, -0x1 ;  /* 0xffffffffff1d7424 */ /* 0x000fce00078e00ff */
[----:B0--3--:R-:W-:Y:S05]  /*6cc0*/  WARPSYNC.COLLECTIVE R29, `(.L_x_3507) ;  /* 0x000000001d087348 */ /* 0x009fea0003c00000 */
[----:B0-----:R0:W1:Y:S02]  /*6cd0*/  SHFL.IDX P0, R29, R32, R30, R27 ;  /* 0x0000001e201d7389 */ /* 0x001064000000001b */
[----:B01-3--:R-:W-:Y:S05]  /*6ce0*/  ENDCOLLECTIVE ;  /* 0x000000000000791b */ /* 0x00bfea0003800000 */
.L_x_3507:
[----:B------:R-:W-:Y:S05]  /*6cf0*/  BSYNC B0 ;  /* 0x0000000000007941 */ /* 0x000fea0003800000 */
.L_x_3506:
[----:B------:R-:W-:Y:S05]  /*6d00*/  BRA `(.L_x_3508) ;  /* 0xffffffe0007c7947 */ /* 0x000fea000383ffff */
.L_x_3364:
[----:B------:R-:W-:Y:S01]  /*6d10*/  BSSY B0, `(.L_x_3509) ;  /* 0x0000006000007945 */ /* 0x000fe20003800000 */
[----:B------:R-:W-:Y:S02]  /*6d20*/  IMAD.MOV.U32 R30, RZ, RZ, R17 ;  /* 0x000000ffff1e7224 */ /* 0x000fe400078e0011 */
[----:B------:R-:W-:-:S07]  /*6d30*/  IMAD.MOV.U32 R29, RZ, RZ, -0x1 ;  /* 0xffffffffff1d7424 */ /* 0x000fce00078e00ff */
[----:B0--3--:R-:W-:Y:S05]  /*6d40*/  WARPSYNC.COLLECTIVE R29, `(.L_x_3510) ;  /* 0x000000001d087348 */ /* 0x009fea0003c00000 */
[----:B0-----:R0:W1:Y:S02]  /*6d50*/  SHFL.IDX P0, R29, R32, R30, R27 ;  /* 0x0000001e201d7389 */ /* 0x001064000000001b */
[----:B01-3--:R-:W-:Y:S05]  /*6d60*/  ENDCOLLECTIVE ;  /* 0x000000000000791b */ /* 0x00bfea0003800000 */
.L_x_3510:
[----:B------:R-:W-:Y:S05]  /*6d70*/  BSYNC B0 ;  /* 0x0000000000007941 */ /* 0x000fea0003800000 */
.L_x_3509:
[----:B------:R-:W-:Y:S05]  /*6d80*/  BRA `(.L_x_3511) ;  /* 0xffffffe000747947 */ /* 0x000fea000383ffff */
.L_x_3366:
[----:B------:R-:W-:Y:S01]  /*6d90*/  BSSY B0, `(.L_x_3512) ;  /* 0x0000006000007945 */ /* 0x000fe20003800000 */
[----:B------:R-:W-:Y:S01]  /*6da0*/  MOV R30, R18 ;  /* 0x00000012001e7202 */ /* 0x000fe20000000f00 */
[----:B------:R-:W-:-:S07]  /*6db0*/  IMAD.MOV.U32 R29, RZ, RZ, -0x1 ;  /* 0xffffffffff1d7424 */ /* 0x000fce00078e00ff */
[----:B0--3--:R-:W-:Y:S05]  /*6dc0*/  WARPSYNC.COLLECTIVE R29, `(.L_x_3513) ;  /* 0x000000001d087348 */ /* 0x009fea0003c00000 */
[----:B0-----:R0:W1:Y:S02]  /*6dd0*/  SHFL.IDX P0, R29, R32, R30, R27 ;  /* 0x0000001e201d7389 */ /* 0x001064000000001b */
[----:B01-3--:R-:W-:Y:S05]  /*6de0*/  ENDCOLLECTIVE ;  /* 0x000000000000791b */ /* 0x00bfea0003800000 */
.L_x_3513:
[----:B------:R-:W-:Y:S05]  /*6df0*/  BSYNC B0 ;  /* 0x0000000000007941 */ /* 0x000fea0003800000 */
.L_x_3512:
[----:B------:R-:W-:Y:S05]  /*6e00*/  BRA `(.L_x_3514) ;  /* 0xffffffe0006c7947 */ /* 0x000fea000383ffff */
.L_x_3368:
[----:B------:R-:W-:Y:S01]  /*6e10*/  BSSY B0, `(.L_x_3515) ;  /* 0x0000006000007945 */ /* 0x000fe20003800000 */
[----:B------:R-:W-:Y:S02]  /*6e20*/  IMAD.MOV.U32 R30, RZ, RZ, R19 ;  /* 0x000000ffff1e7224 */ /* 0x000fe400078e0013 */
[----:B------:R-:W-:-:S07]  /*6e30*/  IMAD.MOV.U32 R29, RZ, RZ, -0x1 ;  /* 0xffffffffff1d7424 */ /* 0x000fce00078e00ff */
[----:B0--3--:R-:W-:Y:S05]  /*6e40*/  WARPSYNC.COLLECTIVE R29, `(.L_x_3516) ;  /* 0x000000001d087348 */ /* 0x009fea0003c00000 */
[----:B0-----:R0:W1:Y:S02]  /*6e50*/  SHFL.IDX P0, R29, R32, R30, R27 ;  /* 0x0000001e201d7389 */ /* 0x001064000000001b */
[----:B01-3--:R-:W-:Y:S05]  /*6e60*/  ENDCOLLECTIVE ;  /* 0x000000000000791b */ /* 0x00bfea0003800000 */
.L_x_3516:
[----:B------:R-:W-:Y:S05]  /*6e70*/  BSYNC B0 ;  /* 0x0000000000007941 */ /* 0x000fea0003800000 */
.L_x_3515:
[----:B------:R-:W-:Y:S05]  /*6e80*/  BRA `(.L_x_3517) ;  /* 0xffffffe000647947 */ /* 0x000fea000383ffff */
.L_x_3370:
[----:B------:R-:W-:Y:S01]  /*6e90*/  BSSY B0, `(.L_x_3518) ;  /* 0x0000006000007945 */ /* 0x000fe20003800000 */
[----:B------:R-:W-:Y:S01]  /*6ea0*/  MOV R30, R20 ;  /* 0x00000014001e7202 */ /* 0x000fe20000000f00 */
[----:B------:R-:W-:-:S07]  /*6eb0*/  IMAD.MOV.U32 R29, RZ, RZ, -0x1 ;  /* 0xffffffffff1d7424 */ /* 0x000fce00078e00ff */
[----:B0--3--:R-:W-:Y:S05]  /*6ec0*/  WARPSYNC.COLLECTIVE R29, `(.L_x_3519) ;  /* 0x000000001d087348 */ /* 0x009fea0003c00000 */
[----:B0-----:R0:W1:Y:S02]  /*6ed0*/  SHFL.IDX P0, R29, R32, R30, R27 ;  /* 0x0000001e201d7389 */ /* 0x001064000000001b */
[----:B01-3--:R-:W-:Y:S05]  /*6ee0*/  ENDCOLLECTIVE ;  /* 0x000000000000791b */ /* 0x00bfea0003800000 */
.L_x_3519:
[----:B------:R-:W-:Y:S05]  /*6ef0*/  BSYNC B0 ;  /* 0x0000000000007941 */ /* 0x000fea0003800000 */
.L_x_3518:
[----:B------:R-:W-:Y:S05]  /*6f00*/  BRA `(.L_x_3520) ;  /* 0xffffffe0005c7947 */ /* 0x000fea000383ffff */
.L_x_3372:
[----:B------:R-:W-:Y:S01]  /*6f10*/  BSSY B0, `(.L_x_3521) ;  /* 0x0000006000007945 */ /* 0x000fe20003800000 */
[----:B------:R-:W-:Y:S02]  /*6f20*/  IMAD.MOV.U32 R30, RZ, RZ, R21 ;  /* 0x000000ffff1e7224 */ /* 0x000fe400078e0015 */
[----:B------:R-:W-:-:S07]  /*6f30*/  IMAD.MOV.U32 R29, RZ, RZ, -0x1 ;  /* 0xffffffffff1d7424 */ /* 0x000fce00078e00ff */
[----:B0--3--:R-:W-:Y:S05]  /*6f40*/  WARPSYNC.COLLECTIVE R29, `(.L_x_3522) ;  /* 0x000000001d087348 */ /* 0x009fea0003c00000 */
[----:B0-----:R0:W1:Y:S02]  /*6f50*/  SHFL.IDX P0, R29, R32, R30, R27 ;  /* 0x0000001e201d7389 */ /* 0x001064000000001b */
[----:B01-3--:R-:W-:Y:S05]  /*6f60*/  ENDCOLLECTIVE ;  /* 0x000000000000791b */ /* 0x00bfea0003800000 */
.L_x_3522:
[----:B------:R-:W-:Y:S05]  /*6f70*/  BSYNC B0 ;  /* 0x0000000000007941 */ /* 0x000fea0003800000 */
.L_x_3521:
[----:B------:R-:W-:Y:S05]  /*6f80*/  BRA `(.L_x_3523) ;  /* 0xffffffe000547947 */ /* 0x000fea000383ffff */
.L_x_3374:
[----:B------:R-:W-:Y:S01]  /*6f90*/  BSSY B0, `(.L_x_3524) ;  /* 0x0000006000007945 */ /* 0x000fe20003800000 */
[----:B------:R-:W-:Y:S01]  /*6fa0*/  MOV R30, R22 ;  /* 0x00000016001e7202 */ /* 0x000fe20000000f00 */
[----:B------:R-:W-:-:S07]  /*6fb0*/  IMAD.MOV.U32 R29, RZ, RZ, -0x1 ;  /* 0xffffffffff1d7424 */ /* 0x000fce00078e00ff */
[----:B0--3--:R-:W-:Y:S05]  /*6fc0*/  WARPSYNC.COLLECTIVE R29, `(.L_x_3525) ;  /* 0x000000001d087348 */ /* 0x009fea0003c00000 */
[----:B0-----:R0:W1:Y:S02]  /*6fd0*/  SHFL.IDX P0, R29, R32, R30, R27 ;  /* 0x0000001e201d7389 */ /* 0x001064000000001b */
[----:B01-3--:R-:W-:Y:S05]  /*6fe0*/  ENDCOLLECTIVE ;  /* 0x000000000000791b */ /* 0x00bfea0003800000 */
.L_x_3525:
[----:B------:R-:W-:Y:S05]  /*6ff0*/  BSYNC B0 ;  /* 0x0000000000007941 */ /* 0x000fea0003800000 */
.L_x_3524:
[----:B------:R-:W-:Y:S05]  /*7000*/  BRA `(.L_x_3526) ;  /* 0xffffffe0004c7947 */ /* 0x000fea000383ffff */
        .weak           $__internal_37_$__cuda_sm20_div_u16
        .type           $__internal_37_$__cuda_sm20_div_u16,@function
        .size           $__internal_37_$__cuda_sm20_div_u16,(.L_x_57988 - $__internal_37_$__cuda_sm20_div_u16)
$__internal_37_$__cuda_sm20_div_u16:
        /* <DEDUP_REMOVED lines=18> */
[----:B------:R-:W-:Y:S06]  /*7130*/  RET.REL.NODEC R8 `(_Z9cuda_gemmIiLi256ELi4ELi1ELi512ELi32ELi32ELi32ELi1ELi0EEviiiPT_S1_S1_ii) ;  /* 0xffffff8c08b07950 */ /* 0x000fec0003c3ffff */
.L_x_3527:
        /* <DEDUP_REMOVED lines=12> */
.L_x_57988:


//--------------------- .text._Z9cuda_gemmIiLi256ELi4ELi1ELi512ELi32ELi32ELi32ELi0ELi1EEviiiPT_S1_S1_ii --------------------------
	.section	.text._Z9cuda_gemmIiLi256ELi4ELi1ELi512ELi32ELi32ELi32ELi0ELi1EEviiiPT_S1_S1_ii,"ax",@progbits
	.align	128
        .global         _Z9cuda_gemmIiLi256ELi4ELi1ELi512ELi32ELi32ELi32ELi0ELi1EEviiiPT_S1_S1_ii
        .type           _Z9cuda_gemmIiLi256ELi4ELi1ELi512ELi32ELi32ELi32ELi0ELi1EEviiiPT_S1_S1_ii,@function
        .size           _Z9cuda_gemmIiLi256ELi4ELi1ELi512ELi32ELi32ELi32ELi0ELi1EEviiiPT_S1_S1_ii,(.L_x_57989 - _Z9cuda_gemmIiLi256ELi4ELi1ELi512ELi32ELi32ELi32ELi0ELi1EEviiiPT_S1_S1_ii)
        .other          _Z9cuda_gemmIiLi256ELi4ELi1ELi512ELi32ELi32ELi32ELi0ELi1EEviiiPT_S1_S1_ii,@"STO_CUDA_ENTRY STV_DEFAULT"
_Z9cuda_gemmIiLi256ELi4ELi1ELi512ELi32ELi32ELi32ELi0ELi1EEviiiPT_S1_S1_ii:
.text._Z9cuda_gemmIiLi256ELi4ELi1ELi512ELi32ELi32ELi32ELi0ELi1EEviiiPT_S1_S1_ii:
        /* <DEDUP_REMOVED lines=8> */
[----:B------:R-:W-:Y:S05]  /*0080*/  CALL.REL.NOINC `($__internal_38_$__cuda_sm20_div_u16) ;  /* 0x0000002400087944 */ /* 0x000fea0003c00000 */
        /* <DEDUP_REMOVED lines=15> */
.L_x_3530:
[----:B---34-:R-:W-:-:S06]  /*0180*/  IMAD.WIDE.U32 R4, R13, 0x4, R6 ;  /* 0x000000040d047825 */ /* 0x018fcc00078e0006 */
[----:B--2---:R-:W2:Y:S01]  /*0190*/  LDG.E R4, desc[UR14][R4.64] ;  /* 0x0000000e04047981 */ /* 0x004ea2000c1e1900 */
[C---:B------:R-:W-:Y:S01]  /*01a0*/  LOP3.LUT R9, R13.reuse, 0x1f, RZ, 0xc0, !PT ;  /* 0x0000001f0d097812 */ /* 0x040fe200078ec0ff */
[----:B------:R-:W-:Y:S01]  /*01b0*/  VIADD R8, R8, 0x1 ;  /* 0x0000000108087836 */ /* 0x000fe20000000000 */
[----:B------:R-:W-:Y:S02]  /*01c0*/  SHF.R.U32.HI R11, RZ, 0x3, R13 ;  /* 0x00000003ff0b7819 */ /* 0x000fe4000001160d */
[----:B------:R-:W-:Y:S01]  /*01d0*/  IADD3 R13, PT, PT, R13, UR20, RZ ;  /* 0x000000140d0d7c10 */ /* 0x000fe2000fffe0ff */
[----:B------:R-:W-:Y:S01]  /*01e0*/  IMAD R9, R9, 0x84, R10 ;  /* 0x0000008409097824 */ /* 0x000fe200078e020a */
[----:B------:R-:W-:Y:S02]  /*01f0*/  LOP3.LUT R12, R11, 0x1ffffffc, RZ, 0xc0, !PT ;  /* 0x1ffffffc0b0c7812 */ /* 0x000fe400078ec0ff */
[----:B------:R-:W-:-:S03]  /*0200*/  LOP3.LUT R11, R8, R37, RZ, 0x3c, !PT ;  /* 0x00000025080b7212 */ /* 0x000fc600078e3cff */
[----:B------:R-:W-:Y:S01]  /*0210*/  IMAD.IADD R9, R9, 0x1, R12 ;  /* 0x0000000109097824 */ /* 0x000fe200078e020c */
[----:B------:R-:W-:-:S04]  /*0220*/  ISETP.NE.AND P0, PT, R11, 0x2, PT ;  /* 0x000000020b00780c */ /* 0x000fc80003f05270 */
[----:B--2---:R3:W-:Y:S09]  /*0230*/  STS [R9], R4 ;  /* 0x0000000409007388 */ /* 0x0047f20000000800 */
[----:B------:R-:W-:Y:S05]  /*0240*/  @P0 BRA `(.L_x_3530) ;  /* 0xfffffffc00cc0947 */ /* 0x000fea000383ffff */
.L_x_3529:
[----:B--2---:R-:W-:Y:S05]  /*0250*/  BSYNC.RECONVERGENT B0 ;  /* 0x0000000000007941 */ /* 0x004fea0003800200 */
.L_x_3528:
[----:B------:R-:W-:Y:S01]  /*0260*/  BSSY.RECONVERGENT B0, `(.L_x_3531) ;  /* 0x0000028000007945 */ /* 0x000fe20003800200 */
[----:B0-----:R-:W-:-:S07]  /*0270*/  LEA R16, R15, R14, 0x18 ;  /* 0x0000000e0f107211 */ /* 0x001fce00078ec0ff */
.L_x_3532:
[C---:B------:R-:W-:Y:S02]  /*0280*/  VIADD R21, R13.reuse, UR20 ;  /* 0x000000140d157c36 */ /* 0x040fe40008000000 */
[----:B01----:R-:W-:-:S04]  /*0290*/  IMAD.WIDE.U32 R10, R13, 0x4, R2 ;  /* 0x000000040d0a7825 */ /* 0x003fc800078e0002 */
[C---:B------:R-:W-:Y:S02]  /*02a0*/  VIADD R15, R21.reuse, UR20 ;  /* 0x00000014150f7c36 */ /* 0x040fe40008000000 */
[--C-:B---3--:R-:W-:Y:S01]  /*02b0*/  IMAD.WIDE.U32 R4, R21, 0x4, R2.reuse ;  /* 0x0000000415047825 */ /* 0x108fe200078e0002 */
        /* <DEDUP_REMOVED lines=13> */
[----:B------:R-:W-:Y:S02]  /*0390*/  SHF.R.U32.HI R15, RZ, 0x3, R15 ;  /* 0x00000003ff0f7819 */ /* 0x000fe4000001160f */
[----:B-1----:R-:W-:Y:S01]  /*03a0*/  LOP3.LUT R5, R17, 0x1f, RZ, 0xc0, !PT ;  /* 0x0000001f11057812 */ /* 0x002fe200078ec0ff */
[--C-:B------:R-:W-:Y:S01]  /*03b0*/  IMAD R19, R19, 0x84, R16.reuse ;  /* 0x0000008413137824 */ /* 0x100fe200078e0210 */
[----:B------:R-:W-:Y:S01]  /*03c0*/  SHF.R.U32.HI R14, RZ, 0x3, R17 ;  /* 0x00000003ff0e7819 */ /* 0x000fe20000011611 */
[--C-:B------:R-:W-:Y:S01]  /*03d0*/  IMAD R12, R12, 0x84, R16.reuse ;  /* 0x000000840c0c7824 */ /* 0x100fe200078e0210 */
[----:B------:R-:W-:Y:S01]  /*03e0*/  LOP3.LUT R13, R13, 0x1ffffffc, RZ, 0xc0, !PT ;  /* 0x1ffffffc0d0d7812 */ /* 0x000fe200078ec0ff */
[--C-:B------:R-:W-:Y:S01]  /*03f0*/  IMAD R11, R11, 0x84, R16.reuse ;  /* 0x000000840b0b7824 */ /* 0x100fe200078e0210 */
[----:B-----5:R-:W-:Y:S01]  /*0400*/  LOP3.LUT R8, R15, 0x1ffffffc, RZ, 0xc0, !PT ;  /* 0x1ffffffc0f087812 */ /* 0x020fe200078ec0ff */
[----:B------:R-:W-:Y:S01]  /*0410*/  IMAD R7, R5, 0x84, R16 ;  /* 0x0000008405077824 */ /* 0x000fe200078e0210 */
[----:B------:R-:W-:Y:S01]  /*0420*/  LOP3.LUT R14, R14, 0x1ffffffc, RZ, 0xc0, !PT ;  /* 0x1ffffffc0e0e7812 */ /* 0x000fe200078ec0ff */
[----:B------:R-:W-:-:S02]  /*0430*/  IMAD.IADD R19, R19, 0x1, R18 ;  /* 0x0000000113137824 */ /* 0x000fc400078e0212 */
[----:B------:R-:W-:Y:S01]  /*0440*/  IMAD.IADD R5, R12, 0x1, R13 ;  /* 0x000000010c057824 */ /* 0x000fe200078e020d */
[----:B------:R-:W-:Y:S01]  /*0450*/  IADD3 R14, PT, PT, R7, R14, RZ ;  /* 0x0000000e070e7210 */ /* 0x000fe20007ffe0ff */
[----:B------:R-:W-:Y:S02]  /*0460*/  IMAD.IADD R11, R11, 0x1, R8 ;  /* 0x000000010b0b7824 */ /* 0x000fe400078e0208 */
[----:B------:R-:W-:-:S05]  /*0470*/  VIADD R13, R17, UR20 ;  /* 0x00000014110d7c36 */ /* 0x000fca0008000000 */
[----:B------:R-:W-:Y:S01]  /*0480*/  ISETP.GE.U32.AND P0, PT, R13, 0x400, PT ;  /* 0x000004000d00780c */ /* 0x000fe20003f06070 */
[----:B--2---:R0:W-:Y:S04]  /*0490*/  STS [R19], R10 ;  /* 0x0000000a13007388 */ /* 0x0041e80000000800 */
[----:B---3--:R0:W-:Y:S04]  /*04a0*/  STS [R5], R4 ;  /* 0x0000000405007388 */ /* 0x0081e80000000800 */
[----:B----4-:R0:W-:Y:S04]  /*04b0*/  STS [R11], R6 ;  /* 0x000000060b007388 */ /* 0x0101e80000000800 */
[----:B------:R0:W-:Y:S01]  /*04c0*/  STS [R14], R9 ;  /* 0x000000090e007388 */ /* 0x0001e20000000800 */
[----:B------:R-:W-:Y:S05]  /*04d0*/  @!P0 BRA `(.L_x_3532) ;  /* 0xfffffffc00688947 */ /* 0x000fea000383ffff */
[----:B------:R-:W-:Y:S05]  /*04e0*/  BSYNC.RECONVERGENT B0 ;  /* 0x0000000000007941 */ /* 0x000fea0003800200 */
.L_x_3531:
[----:B------:R-:W1:Y:S08]  /*04f0*/  LDC R36, c[0x0][0x374] ;  /* 0x0000dd00ff247b82 */ /* 0x000e700000000800 */
[----:B------:R-:W2:Y:S01]  /*0500*/  S2UR UR4, SR_CTAID.Y ;  /* 0x00000000000479c3 */ /* 0x000ea20000002600 */
[----:B-1----:R-:W-:-:S05]  /*0510*/  IMAD.SHL.U32 R2, R36, 0x4, RZ ;  /* 0x0000000424027824 */ /* 0x002fca00078e00ff */
[----:B--2---:R-:W-:-:S13]  /*0520*/  ISETP.LE.U32.AND P0, PT, R2, UR4, PT ;  /* 0x0000000402007c0c */ /* 0x004fda000bf03070 */
[----:B------:R-:W-:Y:S05]  /*0530*/  @P0 EXIT ;  /* 0x000000000000094d */ /* 0x000fea0003800000 */
[----:B------:R-:W1:Y:S01]  /*0540*/  S2UR UR6, SR_CTAID.X ;  /* 0x00000000000679c3 */ /* 0x000e620000002500 */
[----:B------:R-:W-:Y:S01]  /*0550*/  IMAD.MOV R2, RZ, RZ, -R0 ;  /* 0x000000ffff027224 */ /* 0x000fe200078e0a00 */
[----:B0-----:R-:W-:Y:S01]  /*0560*/  SHF.R.U32.HI R4, RZ, 0x1, R38 ;  /* 0x00000001ff047819 */ /* 0x001fe20000011626 */
[C---:B------:R-:W-:Y:S01]  /*0570*/  IMAD.SHL.U32 R27, R38.reuse, 0x4, RZ ;  /* 0x00000004261b7824 */ /* 0x040fe200078e00ff */
[----:B------:R-:W-:Y:S01]  /*0580*/  MOV R8, 0x670 ;  /* 0x0000067000087802 */ /* 0x000fe20000000f00 */
[----:B------:R-:W-:Y:S01]  /*0590*/  IMAD.SHL.U32 R9, R38, 0x10, RZ ;  /* 0x0000001026097824 */ /* 0x000fe200078e00ff */
[----:B------:R-:W-:Y:S01]  /*05a0*/  PRMT R2, R2, 0x7710, RZ ;  /* 0x0000771002027816 */ /* 0x000fe200000000ff */
[----:B------:R-:W-:Y:S01]  /*05b0*/  IMAD.U32 R25, RZ, RZ, UR4 ;  /* 0x00000004ff197e24 */ /* 0x000fe2000f8e00ff */
[----:B------:R-:W-:Y:S01]  /*05c0*/  LOP3.LUT R26, R27, 0x7c, RZ, 0xc0, !PT ;  /* 0x0000007c1b1a7812 */ /* 0x000fe200078ec0ff */
[----:B------:R-:W-:Y:S01]  /*05d0*/  ULOP3.LUT UR5, UR20, 0xffff, URZ, 0xc0, !UPT ;  /* 0x0000ffff14057892 */ /* 0x000fe2000f8ec0ff */
[----:B------:R-:W-:Y:S01]  /*05e0*/  LOP3.LUT R9, R9, 0x10, RZ, 0xc0, !PT ;  /* 0x0000001009097812 */ /* 0x000fe200078ec0ff */
[----:B------:R-:W-:Y:S01]  /*05f0*/  VIADD R2, R2, 0x1ff ;  /* 0x000001ff02027836 */ /* 0x000fe20000000000 */
[----:B------:R-:W-:Y:S01]  /*0600*/  SHF.L.U32 R0, R4, 0x5, RZ ;  /* 0x0000000504007819 */ /* 0x000fe200000006ff */
[----:B------:R-:W-:Y:S01]  /*0610*/  IMAD.IADD R26, R16, 0x1, R26 ;  /* 0x00000001101a7824 */ /* 0x000fe200078e021a */
[----:B------:R-:W-:-:S02]  /*0620*/  LOP3.LUT R23, R4, 0xf, RZ, 0xc0, !PT ;  /* 0x0000000f04177812 */ /* 0x000fc400078ec0ff */
[----:B------:R-:W-:Y:S02]  /*0630*/  LOP3.LUT R0, R9, 0x1e0, R0, 0xf8, !PT ;  /* 0x000001e009007812 */ /* 0x000fe400078ef800 */
[----:B------:R-:W-:Y:S01]  /*0640*/  LOP3.LUT R7, R2, 0xffff, RZ, 0xc0, !PT ;  /* 0x0000ffff02077812 */ /* 0x000fe200078ec0ff */
[----:B-1----:R-:W-:-:S12]  /*0650*/  USHF.L.U32 UR6, UR6, 0x9, URZ ;  /* 0x0000000906067899 */ /* 0x002fd800080006ff */
[----:B------:R-:W-:Y:S05]  /*0660*/  CALL.REL.NOINC `($__internal_38_$__cuda_sm20_div_u16) ;  /* 0x0000001c00907944 */ /* 0x000fea0003c00000 */
[----:B------:R-:W0:Y:S01]  /*0670*/  S2UR UR11, SR_CgaCtaId ;  /* 0x00000000000b79c3 */ /* 0x000e220000008800 */
[----:B------:R-:W1:Y:S01]  /*0680*/  LDCU UR10, c[0x0][0x388] ;  /* 0x00007100ff0a77ac */ /* 0x000e620008000800 */
[C---:B------:R-:W-:Y:S01]  /*0690*/  VIADD R8, R4.reuse, 0xa ;  /* 0x0000000a04087836 */ /* 0x040fe20000000000 */
[C---:B------:R-:W-:Y:S01]  /*06a0*/  IADD3 R2, PT, PT, R4.reuse, 0x1, RZ ;  /* 0x0000000104027810 */ /* 0x040fe20007ffe0ff */
[C---:B------:R-:W-:Y:S01]  /*06b0*/  VIADD R13, R4.reuse, 0xb ;  /* 0x0000000b040d7836 */ /* 0x040fe20000000000 */
[----:B------:R-:W2:Y:S01]  /*06c0*/  LDCU.64 UR4, c[0x0][0x390] ;  /* 0x00007200ff0477ac */ /* 0x000ea20008000a00 */
[----:B------:R-:W-:Y:S01]  /*06d0*/  VIADD R14, R4, 0xc ;  /* 0x0000000c040e7836 */ /* 0x000fe20000000000 */
[----:B------:R-:W-:Y:S01]  /*06e0*/  LOP3.LUT R22, R8, 0xf, RZ, 0xc0, !PT ;  /* 0x0000000f08167812 */ /* 0x000fe200078ec0ff */
[C---:B------:R-:W-:Y:S01]  /*06f0*/  VIADD R15, R4.reuse, 0xd ;  /* 0x0000000d040f7836 */ /* 0x040fe20000000000 */
[----:B------:R-:W-:Y:S01]  /*0700*/  UMOV UR8, 0x400 ;  /* 0x0000040000087882 */ /* 0x000fe20000000000 */
        /* <DEDUP_REMOVED lines=10> */
[C---:B------:R-:W-:Y:S01]  /*07b0*/  VIADD R6, R4.reuse, 0x4 ;  /* 0x0000000404067836 */ /* 0x040fe20000000000 */
[----:B------:R-:W-:Y:S01]  /*07c0*/  LOP3.LUT R17, R17, 0xf, RZ, 0xc0, !PT ;  /* 0x0000000f11117812 */ /* 0x000fe200078ec0ff */
[C---:B------:R-:W-:Y:S01]  /*07d0*/  VIADD R10, R4.reuse, 0x6 ;  /* 0x00000006040a7836 */ /* 0x040fe20000000000 */
[C---:B------:R-:W-:Y:S01]  /*07e0*/  IADD3 R12, PT, PT, R4.reuse, 0x9, RZ ;  /* 0x00000009040c7810 */ /* 0x040fe20007ffe0ff */
[----:B------:R-:W-:Y:S01]  /*07f0*/  VIADD R11, R4, 0x7 ;  /* 0x00000007040b7836 */ /* 0x000fe20000000000 */
[----:B------:R-:W-:Y:S01]  /*0800*/  LOP3.LUT R32, R18, 0xf, RZ, 0xc0, !PT ;  /* 0x0000000f12207812 */ /* 0x000fe200078ec0ff */
[----:B0-----:R-:W-:Y:S01]  /*0810*/  ULEA UR7, UR11, UR7, 0x18 ;  /* 0x000000070b077291 */ /* 0x001fe2000f8ec0ff */
[----:B------:R-:W-:Y:S01]  /*0820*/  LOP3.LUT R16, R3, 0xf, RZ, 0xc0, !PT ;  /* 0x0000000f03107812 */ /* 0x000fe200078ec0ff */
[----:B------:R-:W-:Y:S01]  /*0830*/  IMAD R24, R23, -0x1f, R0 ;  /* 0xffffffe117187824 */ /* 0x000fe200078e0200 */
[----:B------:R-:W-:Y:S01]  /*0840*/  LOP3.LUT R4, R5, 0xf, RZ, 0xc0, !PT ;  /* 0x0000000f05047812 */ /* 0x000fe200078ec0ff */
[----:B------:R-:W-:Y:S01]  /*0850*/  ULEA UR8, UR11, UR8, 0x18 ;  /* 0x000000080b087291 */ /* 0x000fe2000f8ec0ff */
[----:B------:R-:W-:Y:S01]  /*0860*/  LOP3.LUT R8, R7, 0xf, RZ, 0xc0, !PT ;  /* 0x0000000f07087812 */ /* 0x000fe200078ec0ff */
[----:B-1----:R-:W-:Y:S01]  /*0870*/  USHF.R.S32.HI UR9, URZ, 0x1f, UR10 ;  /* 0x0000001fff097899 */ /* 0x002fe2000801140a */
[----:B------:R-:W-:Y:S01]  /*0880*/  LOP3.LUT R2, R2, 0xf, RZ, 0xc0, !PT ;  /* 0x0000000f02027812 */ /* 0x000fe200078ec0ff */
[----:B--2---:R-:W-:Y:S01]  /*0890*/  UIMAD.WIDE.U32 UR16, UR20, 0x4, UR4 ;  /* 0x00000004141078a5 */ /* 0x004fe2000f8e0004 */
[----:B------:R-:W-:Y:S01]  /*08a0*/  LOP3.LUT R6, R6, 0xf, RZ, 0xc0, !PT ;  /* 0x0000000f06067812 */ /* 0x000fe200078ec0ff */
[----:B------:R-:W-:Y:S01]  /*08b0*/  ULEA.HI UR9, UR9, UR10, URZ, 0x5 ;  /* 0x0000000a09097291 */ /* 0x000fe2000f8f28ff */
[----:B------:R-:W-:Y:S01]  /*08c0*/  LOP3.LUT R10, R10, 0xf, RZ, 0xc0, !PT ;  /* 0x0000000f0a0a7812 */ /* 0x000fe200078ec0ff */
[----:B------:R-:W-:Y:S01]  /*08d0*/  UIMAD.WIDE.U32 UR18, UR20, 0x8, UR4 ;  /* 0x00000008141278a5 */ /* 0x000fe2000f8e0004 */
[C---:B------:R-:W-:Y:S01]  /*08e0*/  LOP3.LUT R7, R0.reuse, R22, RZ, 0xfc, !PT ;  /* 0x0000001600077212 */ /* 0x040fe200078efcff */
[----:B------:R-:W-:Y:S01]  /*08f0*/  USHF.L.U32 UR13, UR20, 0x2, URZ ;  /* 0x00000002140d7899 */ /* 0x000fe200080006ff */
[C---:B------:R-:W-:Y:S01]  /*0900*/  LOP3.LUT R3, R0.reuse, R13, RZ, 0xfc, !PT ;  /* 0x0000000d00037212 */ /* 0x040fe200078efcff */
[----:B------:R-:W-:Y:S01]  /*0910*/  UIMAD.WIDE.U32 UR4, UR20, 0xc, UR4 ;  /* 0x0000000c140478a5 */ /* 0x000fe2000f8e0004 */
[C---:B------:R-:W-:Y:S01]  /*0920*/  LOP3.LUT R5, R0.reuse, R14, RZ, 0xfc, !PT ;  /* 0x0000000e00057212 */ /* 0x040fe200078efcff */
[----:B------:R-:W-:Y:S01]  /*0930*/  USHF.R.S32.HI UR9, URZ, 0x5, UR9 ;  /* 0x00000005ff097899 */ /* 0x000fe20008011409 */
[----:B------:R-:W-:-:S02]  /*0940*/  LOP3.LUT R29, R0, R15, RZ, 0xfc, !PT ;  /* 0x0000000f001d7212 */ /* 0x000fc400078efcff */
[----:B------:R-:W-:Y:S02]  /*0950*/  LOP3.LUT R31, R0, R17, RZ, 0xfc, !PT ;  /* 0x00000011001f7212 */ /* 0x000fe400078efcff */
[----:B------:R-:W-:Y:S02]  /*0960*/  LOP3.LUT R28, R11, 0xf, RZ, 0xc0, !PT ;  /* 0x0000000f0b1c7812 */ /* 0x000fe400078ec0ff */
[----:B------:R-:W-:Y:S02]  /*0970*/  LOP3.LUT R30, R12, 0xf, RZ, 0xc0, !PT ;  /* 0x0000000f0c1e7812 */ /* 0x000fe400078ec0ff */
[----:B------:R-:W-:Y:S02]  /*0980*/  LOP3.LUT R0, R0, R32, RZ, 0xfc, !PT ;  /* 0x0000002000007212 */ /* 0x000fe400078efcff */
[-C--:B------:R-:W-:Y:S02]  /*0990*/  LOP3.LUT R20, R14, R9.reuse, RZ, 0xfc, !PT ;  /* 0x000000090e147212 */ /* 0x080fe400078efcff */
[----:B------:R-:W-:-:S02]  /*09a0*/  LOP3.LUT R18, R17, R9, RZ, 0xfc, !PT ;  /* 0x0000000911127212 */ /* 0x000fc400078efcff */
[-C--:B------:R-:W-:Y:S02]  /*09b0*/  LOP3.LUT R21, R13, R9.reuse, RZ, 0xfc, !PT ;  /* 0x000000090d157212 */ /* 0x080fe400078efcff */
[-C--:B------:R-:W-:Y:S02]  /*09c0*/  LOP3.LUT R19, R15, R9.reuse, RZ, 0xfc, !PT ;  /* 0x000000090f137212 */ /* 0x080fe400078efcff */
[-C--:B------:R-:W-:Y:S02]  /*09d0*/  LOP3.LUT R17, R2, R9.reuse, RZ, 0xfc, !PT ;  /* 0x0000000902117212 */ /* 0x080fe400078efcff */
[-C--:B------:R-:W-:Y:S02]  /*09e0*/  LOP3.LUT R14, R6, R9.reuse, RZ, 0xfc, !PT ;  /* 0x00000009060e7212 */ /* 0x080fe400078efcff */
[----:B------:R-:W-:Y:S02]  /*09f0*/  LOP3.LUT R12, R10, R9, RZ, 0xfc, !PT ;  /* 0x000000090a0c7212 */ /* 0x000fe400078efcff */
[----:B------:R-:W-:-:S02]  /*0a00*/  LOP3.LUT R23, R9, 0x8, R23, 0xf6, !PT ;  /* 0x0000000809177812 */ /* 0x000fc400078ef617 */
[-C--:B------:R-:W-:Y:S02]  /*0a10*/  LOP3.LUT R22, R22, R9.reuse, RZ, 0xfc, !PT ;  /* 0x0000000916167212 */ /* 0x080fe400078efcff */
[-C--:B------:R-:W-:Y:S02]  /*0a20*/  LOP3.LUT R16, R16, R9.reuse, RZ, 0xfc, !PT ;  /* 0x0000000910107212 */ /* 0x080fe400078efcff */
[-C--:B------:R-:W-:Y:S02]  /*0a30*/  LOP3.LUT R15, R4, R9.reuse, RZ, 0xfc, !PT ;  /* 0x00000009040f7212 */ /* 0x080fe400078efcff */
[-C--:B------:R-:W-:Y:S02]  /*0a40*/  LOP3.LUT R13, R8, R9.reuse, RZ, 0xfc, !PT ;  /* 0x00000009080d7212 */ /* 0x080fe400078efcff */
[-C--:B------:R-:W-:Y:S02]  /*0a50*/  LOP3.LUT R11, R28, R9.reuse, RZ, 0xfc, !PT ;  /* 0x000000091c0b7212 */ /* 0x080fe400078efcff */
[----:B------:R-:W-:-:S02]  /*0a60*/  LOP3.LUT R10, R30, R9, RZ, 0xfc, !PT ;  /* 0x000000091e0a7212 */ /* 0x000fc400078efcff */
[----:B------:R-:W-:Y:S02]  /*0a70*/  LEA R6, R3, UR7, 0x2 ;  /* 0x0000000703067c11 */ /* 0x000fe4000f8e10ff */
[----:B------:R-:W-:Y:S01]  /*0a80*/  LEA R2, R0, UR7, 0x2 ;  /* 0x0000000700027c11 */ /* 0x000fe2000f8e10ff */
[----:B------:R-:W-:Y:S01]  /*0a90*/  VIADD R0, R27, UR8 ;  /* 0x000000081b007c36 */ /* 0x000fe20008000000 */
[----:B------:R-:W-:Y:S02]  /*0aa0*/  LOP3.LUT R9, R32, R9, RZ, 0xfc, !PT ;  /* 0x0000000920097212 */ /* 0x000fe400078efcff */
[----:B------:R-:W-:Y:S02]  /*0ab0*/  LOP3.LUT R8, R37, 0x3, RZ, 0xc0, !PT ;  /* 0x0000000325087812 */ /* 0x000fe400078ec0ff */
[----:B------:R-:W-:Y:S02]  /*0ac0*/  LEA R7, R7, UR7, 0x2 ;  /* 0x0000000707077c11 */ /* 0x000fe4000f8e10ff */
[----:B------:R-:W-:-:S02]  /*0ad0*/  LEA R5, R5, UR7, 0x2 ;  /* 0x0000000705057c11 */ /* 0x000fc4000f8e10ff */
[----:B------:R-:W-:Y:S02]  /*0ae0*/  LEA R4, R29, UR7, 0x2 ;  /* 0x000000071d047c11 */ /* 0x000fe4000f8e10ff */
[----:B------:R-:W-:-:S07]  /*0af0*/  LEA R3, R31, UR7, 0x2 ;  /* 0x000000071f037c11 */ /* 0x000fce000f8e10ff */
.L_x_3552:
[----:B------:R-:W-:Y:S01]  /*0b00*/  ISETP.NE.AND P3, PT, R8, 0x2, PT ;  /* 0x000000020800780c */ /* 0x000fe20003f65270 */
[C---:B------:R-:W-:Y:S01]  /*0b10*/  IMAD.SHL.U32 R39, R38.reuse, 0x10, RZ ;  /* 0x0000001026277824 */ /* 0x040fe200078e00ff */
[----:B------:R-:W-:Y:S01]  /*0b20*/  LOP3.LUT R29, R37, 0xffff, RZ, 0xc0, !PT ;  /* 0x0000ffff251d7812 */ /* 0x000fe200078ec0ff */
[----:B------:R-:W-:Y:S01]  /*0b30*/  BSSY.RECONVERGENT B0, `(.L_x_3533) ;  /* 0x000002b000007945 */ /* 0x000fe20003800200 */
[----:B------:R-:W-:Y:S02]  /*0b40*/  SHF.R.U32.HI R40, RZ, 0x1, R38 ;  /* 0x00000001ff287819 */ /* 0x000fe40000011626 */
[----:B------:R-:W-:Y:S01]  /*0b50*/  ISETP.GE.U32.AND P1, PT, R29, 0x2, PT ;  /* 0x000000021d00780c */ /* 0x000fe20003f26070 */
[----:B------:R-:W-:Y:S01]  /*0b60*/  IMAD.SHL.U32 R29, R38, 0x10, RZ ;  /* 0x00000010261d7824 */ /* 0x000fe200078e00ff */
[----:B------:R-:W-:Y:S01]  /*0b70*/  LOP3.LUT R28, R37, 0xffff, RZ, 0xc0, !PT ;  /* 0x0000ffff251c7812 */ /* 0x000fe200078ec0ff */
[----:B01----:R-:W-:Y:S01]  /*0b80*/  IMAD.SHL.U32 R30, R40, 0x20, RZ ;  /* 0x00000020281e7824 */ /* 0x003fe200078e00ff */
[----:B------:R-:W-:-:S02]  /*0b90*/  LOP3.LUT R39, R39, 0x1f0, RZ, 0xc0, !PT ;  /* 0x000001f027277812 */ /* 0x000fc400078ec0ff */
[----:B------:R-:W-:Y:S02]  /*0ba0*/  ISETP.GE.U32.AND P0, PT, R28, 0x2, PT ;  /* 0x000000021c00780c */ /* 0x000fe40003f06070 */
[----:B------:R-:W-:Y:S02]  /*0bb0*/  SHF.R.U32.HI R28, RZ, 0x1, R38 ;  /* 0x00000001ff1c7819 */ /* 0x000fe40000011626 */
[----:B------:R-:W-:Y:S02]  /*0bc0*/  LOP3.LUT R29, R29, 0x10, RZ, 0xc0, !PT ;  /* 0x000000101d1d7812 */ /* 0x000fe400078ec0ff */
[----:B------:R-:W-:Y:S02]  /*0bd0*/  ISETP.NE.AND P2, PT, R8, 0x2, PT ;  /* 0x000000020800780c */ /* 0x000fe40003f45270 */
[----:B------:R-:W-:Y:S02]  /*0be0*/  LOP3.LUT R39, R39, 0xf, R28, 0xf8, !PT ;  /* 0x0000000f27277812 */ /* 0x000fe400078ef81c */
[----:B------:R-:W-:-:S02]  /*0bf0*/  LOP3.LUT R41, R29, 0x1e0, R30, 0xf8, !PT ;  /* 0x000001e01d297812 */ /* 0x000fc400078ef81e */
[----:B------:R-:W-:Y:S01]  /*0c00*/  MOV R42, R38 ;  /* 0x00000026002a7202 */ /* 0x000fe20000000f00 */
[----:B------:R-:W-:Y:S06]  /*0c10*/  @!P3 BRA `(.L_x_3534) ;  /* 0x000000000070b947 */ /* 0x000fec0003800000 */
[----:B------:R-:W0:Y:S08]  /*0c20*/  LDC R30, c[0x0][0x388] ;  /* 0x0000e200ff1e7b82 */ /* 0x000e300000000800 */
[----:B------:R-:W1:Y:S01]  /*0c30*/  LDC.64 R28, c[0x0][0x390] ;  /* 0x0000e400ff1c7b82 */ /* 0x000e620000000a00 */
[----:B0-----:R-:W-:-:S04]  /*0c40*/  IMAD R31, R25, R30, UR6 ;  /* 0x00000006191f7e24 */ /* 0x001fc8000f8e021e */
[----:B------:R-:W-:-:S04]  /*0c50*/  IMAD.IADD R31, R31, 0x1, R38 ;  /* 0x000000011f1f7824 */ /* 0x000fc800078e0226 */
        /* <DEDUP_REMOVED lines=20> */
[----:B------:R-:W-:-:S04]  /*0da0*/  VIADD R42, R42, UR20 ;  /* 0x000000142a2a7c36 */ /* 0x000fc80008000000 */
[----:B------:R-:W-:Y:S01]  /*0db0*/  @P3 VIADD R42, R42, UR20 ;  /* 0x000000142a2a3c36 */ /* 0x000fe20008000000 */
[----:B--2---:R1:W-:Y:S04]  /*0dc0*/  STS [R33+UR13], R28 ;  /* 0x0000001c21007988 */ /* 0x0043e8000800080d */
[----:B---3--:R1:W-:Y:S02]  /*0dd0*/  @P3 STS [R35+UR13], R30 ;  /* 0x0000001e23003988 */ /* 0x0083e4000800080d */
.L_x_3534:
[----:B------:R-:W-:Y:S05]  /*0de0*/  BSYNC.RECONVERGENT B0 ;  /* 0x0000000000007941 */ /* 0x000fea0003800200 */
.L_x_3533:
[----:B------:R-:W-:Y:S04]  /*0df0*/  BSSY.RECONVERGENT B0, `(.L_x_3535) ;  /* 0x0000025000007945 */ /* 0x000fe80003800200 */
[----:B------:R-:W-:Y:S05]  /*0e00*/  @!P0 BRA `(.L_x_3536) ;  /* 0x00000000008c8947 */ /* 0x000fea0003800000 */
[----:B------:R-:W2:Y:S01]  /*0e10*/  S2UR UR10, SR_CgaCtaId ;  /* 0x00000000000a79c3 */ /* 0x000ea20000008800 */
[----:B------:R-:W3:Y:S01]  /*0e20*/  LDCU UR11, c[0x0][0x388] ;  /* 0x00007100ff0b77ac */ /* 0x000ee20008000800 */
[----:B-1----:R-:W-:Y:S01]  /*0e30*/  VIADD R28, R42, UR6 ;  /* 0x000000062a1c7c36 */ /* 0x002fe20008000000 */
[----:B------:R-:W-:Y:S02]  /*0e40*/  UMOV UR7, 0x400 ;  /* 0x0000040000077882 */ /* 0x000fe40000000000 */
[----:B------:R-:W-:Y:S01]  /*0e50*/  UIADD3 UR7, UPT, UPT, UR7, 0x1080, URZ ;  /* 0x0000108007077890 */ /* 0x000fe2000fffe0ff */
[----:B---3--:R-:W-:-:S03]  /*0e60*/  IMAD R45, R25, UR11, R28 ;  /* 0x0000000b192d7c24 */ /* 0x008fc6000f8e021c */
[----:B--2---:R-:W-:-:S06]  /*0e70*/  ULEA UR7, UR10, UR7, 0x18 ;  /* 0x000000070a077291 */ /* 0x004fcc000f8ec0ff */
[----:B------:R-:W-:-:S07]  /*0e80*/  LEA R43, R42, UR7, 0x2 ;  /* 0x000000072a2b7c11 */ /* 0x000fce000f8e10ff */
.L_x_3537:
[----:B------:R-:W1:Y:S01]  /*0e90*/  LDC.64 R32, c[0x0][0x390] ;  /* 0x0000e400ff207b82 */ /* 0x000e620000000a00 */
        /* <DEDUP_REMOVED lines=26> */
.L_x_3536:
[----:B------:R-:W-:Y:S05]  /*1040*/  BSYNC.RECONVERGENT B0 ;  /* 0x0000000000007941 */ /* 0x000fea0003800200 */
.L_x_3535:
[----:B------:R-:W-:Y:S01]  /*1050*/  BSSY.RECONVERGENT B0, `(.L_x_3538) ;  /* 0x000000d000007945 */ /* 0x000fe20003800200 */
[----:B-12---:R-:W-:-:S03]  /*1060*/  MOV R28, R38 ;  /* 0x00000026001c7202 */ /* 0x006fc60000000f00 */
[----:B------:R-:W-:Y:S05]  /*1070*/  @!P2 BRA `(.L_x_3539) ;  /* 0x000000000028a947 */ /* 0x000fea0003800000 */
[----:B------:R1:W-:Y:S01]  /*1080*/  STS [R27+UR8], RZ ;  /* 0x000000ff1b007988 */ /* 0x0003e20008000808 */
[----:B------:R-:W-:Y:S01]  /*1090*/  ISETP.NE.AND P0, PT, R8, 0x3, PT ;  /* 0x000000030800780c */ /* 0x000fe20003f05270 */
[----:B------:R-:W-:-:S12]  /*10a0*/  VIADD R28, R38, UR20 ;  /* 0x00000014261c7c36 */ /* 0x000fd80008000000 */
[----:B-1----:R-:W-:Y:S05]  /*10b0*/  @!P0 BRA `(.L_x_3539) ;  /* 0x0000000000188947 */ /* 0x002fea0003800000 */
[----:B------:R-:W-:Y:S01]  /*10c0*/  ISETP.NE.AND P0, PT, R8, RZ, PT ;  /* 0x000000ff0800720c */ /* 0x000fe20003f05270 */
[----:B------:R-:W-:Y:S01]  /*10d0*/  VIADD R29, R0, UR13 ;  /* 0x0000000d001d7c36 */ /* 0x000fe20008000000 */
[----:B------:R1:W-:Y:S01]  /*10e0*/  STS [R0+UR13], RZ ;  /* 0x000000ff00007988 */ /* 0x0003e2000800080d */
[----:B------:R-:W-:-:S10]  /*10f0*/  VIADD R28, R28, UR20 ;  /* 0x000000141c1c7c36 */ /* 0x000fd40008000000 */
[----:B------:R1:W-:Y:S01]  /*1100*/  @P0 STS [R29+UR13], RZ ;  /* 0x000000ff1d000988 */ /* 0x0003e2000800080d */
[----:B------:R-:W-:-:S07]  /*1110*/  @P0 VIADD R28, R28, UR20 ;  /* 0x000000141c1c0c36 */ /* 0x000fce0008000000 */
.L_x_3539:
[----:B------:R-:W-:Y:S05]  /*1120*/  BSYNC.RECONVERGENT B0 ;  /* 0x0000000000007941 */ /* 0x000fea0003800200 */
.L_x_3538:
[----:B------:R-:W-:Y:S04]  /*1130*/  BSSY.RECONVERGENT B0, `(.L_x_3540) ;  /* 0x0000010000007945 */ /* 0x000fe80003800200 */
[----:B------:R-:W-:Y:S05]  /*1140*/  @!P1 BRA `(.L_x_3541) ;  /* 0x0000000000389947 */ /* 0x000fea0003800000 */
[----:B0-----:R-:W0:Y:S01]  /*1150*/  S2R R30, SR_CgaCtaId ;  /* 0x00000000001e7919 */ /* 0x001e220000008800 */
[----:B-1----:R-:W-:-:S05]  /*1160*/  MOV R29, 0x400 ;  /* 0x00000400001d7802 */ /* 0x002fca0000000f00 */
[----:B------:R-:W-:-:S05]  /*1170*/  VIADD R29, R29, 0x1880 ;  /* 0x000018801d1d7836 */ /* 0x000fca0000000000 */
[----:B0-----:R-:W-:-:S07]  /*1180*/  LEA R33, R30, R29, 0x18 ;  /* 0x0000001d1e217211 */ /* 0x001fce00078ec0ff */
.L_x_3542:
        /* <DEDUP_REMOVED lines=10> */
.L_x_3541:
[----:B------:R-:W-:Y:S05]  /*1230*/  BSYNC.RECONVERGENT B0 ;  /* 0x0000000000007941 */ /* 0x000fea0003800200 */
.L_x_3540:
[----:B------:R-:W3:Y:S08]  /*1240*/  S2UR UR12, SR_CgaCtaId ;  /* 0x00000000000c79c3 */ /* 0x000ef00000008800 */
[----:B------:R-:W-:Y:S01]  /*1250*/  BAR.SYNC.DEFER_BLOCKING 0x0 ;  /* 0x0000000000007b1d */ /* 0x000fe20000010000 */
[C---:B------:R-:W-:Y:S01]  /*1260*/  LOP3.LUT R28, R40.reuse, 0xf, RZ, 0xc0, !PT ;  /* 0x0000000f281c7812 */ /* 0x040fe200078ec0ff */
[C---:B-12---:R-:W-:Y:S01]  /*1270*/  VIADD R29, R40.reuse, 0x1 ;  /* 0x00000001281d7836 */ /* 0x046fe20000000000 */
[C---:B------:R-:W-:Y:S01]  /*1280*/  IADD3 R35, PT, PT, R40.reuse, 0x5, RZ ;  /* 0x0000000528237810 */ /* 0x040fe20007ffe0ff */
[----:B0-----:R-:W-:Y:S01]  /*1290*/  VIADD R31, R40, 0x2 ;  /* 0x00000002281f7836 */ /* 0x001fe20000000000 */
[----:B------:R-:W-:Y:S01]  /*12a0*/  LOP3.LUT R47, R38, 0x1, RZ, 0xc0, !PT ;  /* 0x00000001262f7812 */ /* 0x000fe200078ec0ff */
[----:B------:R-:W-:-:S02]  /*12b0*/  VIADD R33, R40, 0x3 ;  /* 0x0000000328217836 */ /* 0x000fc40000000000 */
[----:B------:R-:W0:Y:S01]  /*12c0*/  S2UR UR10, SR_CgaCtaId ;  /* 0x00000000000a79c3 */ /* 0x000e220000008800 */
[C---:B------:R-:W-:Y:S01]  /*12d0*/  VIADD R34, R40.reuse, 0x4 ;  /* 0x0000000428227836 */ /* 0x040fe20000000000 */
[----:B------:R-:W-:Y:S01]  /*12e0*/  UMOV UR11, 0x400 ;  /* 0x00000400000b7882 */ /* 0x000fe20000000000 */
[C---:B------:R-:W-:Y:S01]  /*12f0*/  VIADD R43, R40.reuse, 0x6 ;  /* 0x00000006282b7836 */ /* 0x040fe20000000000 */
[----:B------:R-:W-:Y:S01]  /*1300*/  UMOV UR7, 0x400 ;  /* 0x0000040000077882 */ /* 0x000fe20000000000 */
[C---:B------:R-:W-:Y:S01]  /*1310*/  VIADD R45, R40.reuse, 0x7 ;  /* 0x00000007282d7836 */ /* 0x040fe20000000000 */
[----:B------:R-:W-:Y:S01]  /*1320*/  UIADD3 UR11, UPT, UPT, UR11, 0x1080, URZ ;  /* 0x000010800b0b7890 */ /* 0x000fe2000fffe0ff */
[----:B------:R-:W-:Y:S01]  /*1330*/  VIADD R40, R40, 0x9 ;  /* 0x0000000928287836 */ /* 0x000fe20000000000 */
[----:B------:R-:W-:Y:S01]  /*1340*/  UIADD3 UR7, UPT, UPT, UR7, 0x1080, URZ ;  /* 0x0000108007077890 */ /* 0x000fe2000fffe0ff */
[----:B------:R-:W-:Y:S02]  /*1350*/  LOP3.LUT R30, R29, 0xf, RZ, 0xc0, !PT ;  /* 0x0000000f1d1e7812 */ /* 0x000fe400078ec0ff */
[----:B------:R-:W-:-:S02]  /*1360*/  LOP3.LUT R32, R31, 0xf, RZ, 0xc0, !PT ;  /* 0x0000000f1f207812 */ /* 0x000fc400078ec0ff */
[----:B------:R-:W-:Y:S02]  /*1370*/  LOP3.LUT R44, R34, 0xf, RZ, 0xc0, !PT ;  /* 0x0000000f222c7812 */ /* 0x000fe400078ec0ff */
[----:B------:R-:W-:Y:S01]  /*1380*/  LOP3.LUT R42, R33, 0xf, RZ, 0xc0, !PT ;  /* 0x0000000f212a7812 */ /* 0x000fe200078ec0ff */
[----:B---3--:R-:W-:Y:S01]  /*1390*/  ULEA UR11, UR12, UR11, 0x18 ;  /* 0x0000000b0c0b7291 */ /* 0x008fe2000f8ec0ff */
[----:B------:R-:W-:Y:S01]  /*13a0*/  LOP3.LUT R48, R35, 0xf, RZ, 0xc0, !PT ;  /* 0x0000000f23307812 */ /* 0x000fe200078ec0ff */
[----:B------:R1:W2:Y:S01]  /*13b0*/  LDS R33, [R7] ;  /* 0x0000000007217984 */ /* 0x0002a20000000800 */
[----:B------:R-:W-:Y:S02]  /*13c0*/  LOP3.LUT R52, R45, 0xf, RZ, 0xc0, !PT ;  /* 0x0000000f2d347812 */ /* 0x000fe400078ec0ff */
[----:B------:R-:W-:Y:S01]  /*13d0*/  LOP3.LUT R54, R40, 0xf, RZ, 0xc0, !PT ;  /* 0x0000000f28367812 */ /* 0x000fe200078ec0ff */
[----:B------:R1:W3:Y:S01]  /*13e0*/  LDS R31, [R5] ;  /* 0x00000000051f7984 */ /* 0x0002e20000000800 */
[----:B------:R-:W-:Y:S01]  /*13f0*/  LOP3.LUT R50, R43, 0xf, RZ, 0xc0, !PT ;  /* 0x0000000f2b327812 */ /* 0x000fe200078ec0ff */
[----:B0-----:R-:W-:Y:S01]  /*1400*/  ULEA UR7, UR10, UR7, 0x18 ;  /* 0x000000070a077291 */ /* 0x001fe2000f8ec0ff */
[C---:B------:R-:W-:Y:S01]  /*1410*/  LOP3.LUT R34, R41.reuse, 0x8, R28, 0xf6, !PT ;  /* 0x0000000829227812 */ /* 0x040fe200078ef61c */
[----:B------:R1:W0:Y:S01]  /*1420*/  LDS R29, [R3] ;  /* 0x00000000031d7984 */ /* 0x0002220000000800 */
[----:B------:R-:W-:-:S02]  /*1430*/  LOP3.LUT R35, R41, R30, RZ, 0xfc, !PT ;  /* 0x0000001e29237212 */ /* 0x000fc400078efcff */
[C---:B------:R-:W-:Y:S01]  /*1440*/  LOP3.LUT R40, R41.reuse, R32, RZ, 0xfc, !PT ;  /* 0x0000002029287212 */ /* 0x040fe200078efcff */
[----:B------:R1:W4:Y:S01]  /*1450*/  LDS R30, [R4] ;  /* 0x00000000041e7984 */ /* 0x0003220000000800 */
[C---:B------:R-:W-:Y:S02]  /*1460*/  LOP3.LUT R46, R41.reuse, R44, RZ, 0xfc, !PT ;  /* 0x0000002c292e7212 */ /* 0x040fe400078efcff */
[C---:B------:R-:W-:Y:S01]  /*1470*/  LOP3.LUT R42, R41.reuse, R42, RZ, 0xfc, !PT ;  /* 0x0000002a292a7212 */ /* 0x040fe200078efcff */
[----:B------:R1:W0:Y:S01]  /*1480*/  LDS R32, [R6] ;  /* 0x0000000006207984 */ /* 0x0002220000000800 */
[C---:B------:R-:W-:Y:S02]  /*1490*/  LOP3.LUT R48, R41.reuse, R48, RZ, 0xfc, !PT ;  /* 0x0000003029307212 */ /* 0x040fe400078efcff */
[C---:B------:R-:W-:Y:S01]  /*14a0*/  LOP3.LUT R52, R41.reuse, R52, RZ, 0xfc, !PT ;  /* 0x0000003429347212 */ /* 0x040fe200078efcff */
[----:B------:R1:W0:Y:S01]  /*14b0*/  LDS R28, [R2] ;  /* 0x00000000021c7984 */ /* 0x0002220000000800 */
[----:B------:R-:W-:-:S02]  /*14c0*/  LOP3.LUT R54, R41, R54, RZ, 0xfc, !PT ;  /* 0x0000003629367212 */ /* 0x000fc400078efcff */
[----:B------:R-:W-:Y:S02]  /*14d0*/  LOP3.LUT R50, R41, R50, RZ, 0xfc, !PT ;  /* 0x0000003229327212 */ /* 0x000fe400078efcff */
[----:B------:R-:W-:Y:S02]  /*14e0*/  LEA R45, R34, UR11, 0x2 ;  /* 0x0000000b222d7c11 */ /* 0x000fe4000f8e10ff */
[----:B------:R-:W-:Y:S02]  /*14f0*/  LEA R44, R35, UR11, 0x2 ;  /* 0x0000000b232c7c11 */ /* 0x000fe4000f8e10ff */
        /* <DEDUP_REMOVED lines=12> */
[----:B------:R-:W-:-:S02]  /*15c0*/  ISETP.NE.U32.AND P0, PT, R47, 0x1, PT ;  /* 0x000000012f00780c */ /* 0x000fc40003f05070 */
[----:B------:R-:W-:Y:S01]  /*15d0*/  SHF.R.U32.HI R47, RZ, 0x5, R38 ;  /* 0x00000005ff2f7819 */ /* 0x000fe20000011626 */
[----:B------:R-:W0:Y:S04]  /*15e0*/  LDS R41, [R41] ;  /* 0x0000000029297984 */ /* 0x000e280000000800 */
[----:B------:R-:W0:Y:S04]  /*15f0*/  LDS R40, [R40] ;  /* 0x0000000028287984 */ /* 0x000e280000000800 */
[----:B------:R1:W0:Y:S04]  /*1600*/  LDS R39, [R50] ;  /* 0x0000000032277984 */ /* 0x0002280000000800 */
[----:B------:R-:W0:Y:S04]  /*1610*/  LDS R35, [R35] ;  /* 0x0000000023237984 */ /* 0x000e280000000800 */
[----:B------:R-:W0:Y:S04]  /*1620*/  LDS R34, [R34] ;  /* 0x0000000022227984 */ /* 0x000e280000000800 */
[----:B-1234-:R-:W0:Y:S02]  /*1630*/  LDS R46, [R46] ;  /* 0x000000002e2e7984 */ /* 0x01ee240000000800 */
.L_x_3546:
        /* <DEDUP_REMOVED lines=35> */
.L_x_3569:
        /* <DEDUP_REMOVED lines=14> */
.L_x_3545:
[----:B------:R-:W-:Y:S05]  /*1950*/  BSYNC.RECONVERGENT B0 ;  /* 0x0000000000007941 */ /* 0x000fea0003800200 */
.L_x_3544:
        /* <DEDUP_REMOVED lines=8> */
[----:B------:R-:W-:-:S05]  /*19e0*/  MOV R49, R38 ;  /* 0x0000002600317202 */ /* 0x000fca0000000f00 */
        /* <DEDUP_REMOVED lines=11> */
[----:B------:R-:W-:-:S04]  /*1aa0*/  IMAD R30, R31, UR9, R30 ;  /* 0x000000091f1e7c24 */ /* 0x000fc8000f8e021e */
[----:B------:R-:W-:-:S04]  /*1ab0*/  IMAD.IADD R31, R39, 0x1, R30 ;  /* 0x00000001271f7824 */ /* 0x000fc800078e021e */
[----:B-1----:R-:W-:-:S05]  /*1ac0*/  IMAD.WIDE R30, R31, 0x4, R28 ;  /* 0x000000041f1e7825 */ /* 0x002fca00078e021c */
[----:B0-----:R0:W-:Y:S01]  /*1ad0*/  STG.E desc[UR14][R30.64], R33 ;  /* 0x000000211e007986 */ /* 0x0011e2000c10190e */
[----:B------:R-:W-:Y:S05]  /*1ae0*/  @!P0 BRA `(.L_x_3548) ;  /* 0x00000000004c8947 */ /* 0x000fea0003800000 */
[----:B0-----:R-:W0:Y:S01]  /*1af0*/  LDS R33, [R0+UR13] ;  /* 0x0000000d00217984 */ /* 0x001e220008000800 */
[C---:B------:R-:W-:Y:S01]  /*1b00*/  LOP3.LUT R30, R49.reuse, 0xf, RZ, 0xc0, !PT ;  /* 0x0000000f311e7812 */ /* 0x040fe200078ec0ff */
        /* <DEDUP_REMOVED lines=17> */
.L_x_3548:
[----:B------:R-:W-:Y:S05]  /*1c20*/  BSYNC.RECONVERGENT B0 ;  /* 0x0000000000007941 */ /* 0x000fea0003800200 */
.L_x_3547:
[----:B--2---:R-:W-:Y:S01]  /*1c30*/  LOP3.LUT R28, R37, 0xffff, RZ, 0xc0, !PT ;  /* 0x0000ffff251c7812 */ /* 0x004fe200078ec0ff */
[----:B------:R-:W-:Y:S03]  /*1c40*/  BSSY.RECONVERGENT B0, `(.L_x_3549) ;  /* 0x000002d000007945 */ /* 0x000fe60003800200 */
[----:B------:R-:W-:-:S13]  /*1c50*/  ISETP.GE.U32.AND P0, PT, R28, 0x2, PT ;  /* 0x000000021c00780c */ /* 0x000fda0003f06070 */
[----:B------:R-:W-:Y:S05]  /*1c60*/  @!P0 BRA `(.L_x_3550) ;  /* 0x0000000000a88947 */ /* 0x000fea0003800000 */
[----:B------:R-:W2:Y:S01]  /*1c70*/  S2R R29, SR_CgaCtaId ;  /* 0x00000000001d7919 */ /* 0x000ea20000008800 */
[----:B------:R-:W-:-:S05]  /*1c80*/  MOV R28, 0x400 ;  /* 0x00000400001c7802 */ /* 0x000fca0000000f00 */
[----:B------:R-:W-:-:S05]  /*1c90*/  VIADD R28, R28, 0x1880 ;  /* 0x000018801c1c7836 */ /* 0x000fca0000000000 */
[----:B--2---:R-:W-:-:S07]  /*1ca0*/  LEA R40, R29, R28, 0x18 ;  /* 0x0000001c1d287211 */ /* 0x004fce00078ec0ff */
.L_x_3551:
[C---:B012---:R-:W-:Y:S01]  /*1cb0*/  IMAD R31, R49.reuse, 0x4, R40 ;  /* 0x00000004311f7824 */ /* 0x047fe200078e0228 */
[----:B------:R-:W0:Y:S01]  /*1cc0*/  LDC.64 R34, c[0x0][0x3a0] ;  /* 0x0000e800ff227b82 */ /* 0x000e220000000a00 */
[----:B------:R-:W-:Y:S02]  /*1cd0*/  IADD3 R32, PT, PT, R49, UR20, RZ ;  /* 0x0000001431207c10 */ /* 0x000fe4000fffe0ff */
[----:B------:R-:W-:Y:S01]  /*1ce0*/  VIADD R47, R31, UR13 ;  /* 0x0000000d1f2f7c36 */ /* 0x000fe20008000000 */
[----:B------:R-:W1:Y:S01]  /*1cf0*/  LDS R41, [R31] ;  /* 0x000000001f297984 */ /* 0x000e620000000800 */
[----:B------:R-:W-:Y:S01]  /*1d00*/  LOP3.LUT R30, R49, 0xf, RZ, 0xc0, !PT ;  /* 0x0000000f311e7812 */ /* 0x000fe200078ec0ff */
[C---:B------:R-:W-:Y:S01]  /*1d10*/  VIADD R33, R32.reuse, UR20 ;  /* 0x0000001420217c36 */ /* 0x040fe20008000000 */
[----:B------:R-:W-:Y:S01]  /*1d20*/  SHF.R.U32.HI R28, RZ, 0x4, R49 ;  /* 0x00000004ff1c7819 */ /* 0x000fe20000011631 */
[----:B------:R-:W-:Y:S01]  /*1d30*/  VIADD R45, R47, UR13 ;  /* 0x0000000d2f2d7c36 */ /* 0x000fe20008000000 */
[----:B------:R2:W3:Y:S01]  /*1d40*/  LDS R43, [R31+UR13] ;  /* 0x0000000d1f2b7984 */ /* 0x0004e20008000800 */
[C---:B------:R-:W-:Y:S01]  /*1d50*/  VIADD R42, R33.reuse, UR20 ;  /* 0x00000014212a7c36 */ /* 0x040fe20008000000 */
[----:B------:R-:W-:Y:S01]  /*1d60*/  LOP3.LUT R44, R33, 0xf, RZ, 0xc0, !PT ;  /* 0x0000000f212c7812 */ /* 0x000fe200078ec0ff */
[----:B------:R-:W-:Y:S01]  /*1d70*/  IMAD.IADD R29, R39, 0x1, R30 ;  /* 0x00000001271d7824 */ /* 0x000fe200078e021e */
        /* <DEDUP_REMOVED lines=8> */
[----:B------:R-:W-:Y:S01]  /*1e00*/  IADD3 R51, PT, PT, R39, R46, RZ ;  /* 0x0000002e27337210 */ /* 0x000fe20007ffe0ff */
[----:B------:R-:W-:Y:S01]  /*1e10*/  IMAD R29, R28, UR9, R29 ;  /* 0x000000091c1d7c24 */ /* 0x000fe2000f8e021d */
[----:B------:R-:W-:Y:S01]  /*1e20*/  SHF.R.U32.HI R30, RZ, 0x4, R42 ;  /* 0x00000004ff1e7819 */ /* 0x000fe2000001162a */
[----:B------:R-:W-:Y:S02]  /*1e30*/  IMAD R31, R32, UR9, R31 ;  /* 0x00000009201f7c24 */ /* 0x000fe4000f8e021f */
[----:B------:R-:W-:-:S02]  /*1e40*/  IMAD R49, R33, UR9, R44 ;  /* 0x0000000921317c24 */ /* 0x000fc4000f8e022c */
[----:B------:R-:W-:Y:S02]  /*1e50*/  IMAD R51, R30, UR9, R51 ;  /* 0x000000091e337c24 */ /* 0x000fe4000f8e0233 */
[----:B0-----:R-:W-:-:S04]  /*1e60*/  IMAD.WIDE R32, R29, 0x4, R34 ;  /* 0x000000041d207825 */ /* 0x001fc800078e0222 */
        /* <DEDUP_REMOVED lines=10> */
.L_x_3550:
[----:B------:R-:W-:Y:S05]  /*1f10*/  BSYNC.RECONVERGENT B0 ;  /* 0x0000000000007941 */ /* 0x000fea0003800200 */
.L_x_3549:
[C---:B------:R-:W-:Y:S02]  /*1f20*/  IMAD.IADD R25, R36.reuse, 0x1, R25 ;  /* 0x0000000124197824 */ /* 0x040fe400078e0219 */
[----:B--2---:R-:W-:-:S05]  /*1f30*/  IMAD.SHL.U32 R28, R36, 0x4, RZ ;  /* 0x00000004241c7824 */ /* 0x004fca00078e00ff */
[----:B------:R-:W-:-:S13]  /*1f40*/  ISETP.GE.U32.AND P0, PT, R25, R28, PT ;  /* 0x0000001c1900720c */ /* 0x000fda0003f06070 */
[----:B------:R-:W-:Y:S05]  /*1f50*/  @!P0 BRA `(.L_x_3552) ;  /* 0xffffffe800e88947 */ /* 0x000fea000383ffff */
[----:B------:R-:W-:Y:S05]  /*1f60*/  EXIT ;  /* 0x000000000000794d */ /* 0x000fea0003800000 */
.L_x_3543:
[----:B------:R-:W-:Y:S01]  /*1f70*/  IMAD.MOV.U32 R51, RZ, RZ, R24 ;  /* 0x000000ffff337224 */ /* 0x000fe200078e0018 */
[----:B------:R-:W-:Y:S01]  /*1f80*/  MOV R49, 0xffffffff ;  /* 0xffffffff00317802 */ /* 0x000fe20000000f00 */
[----:B------:R-:W-:-:S07]  /*1f90*/  IMAD.MOV.U32 R50, RZ, RZ, 0x1f ;  /* 0x0000001fff327424 */ /* 0x000fce00078e00ff */
[----:B01----:R-:W-:Y:S05]  /*1fa0*/  WARPSYNC.COLLECTIVE R49, `(.L_x_3553) ;  /* 0x0000000031087348 */ /* 0x003fea0003c00000 */
[----:B-1----:R1:W2:Y:S02]  /*1fb0*/  SHFL.IDX P1, R52, R48, R51, R50 ;  /* 0x0000003330347389 */ /* 0x0022a40000020032 */
[----:B012---:R-:W-:Y:S05]  /*1fc0*/  ENDCOLLECTIVE ;  /* 0x000000000000791b */ /* 0x007fea0003800000 */
.L_x_3553:
[----:B------:R-:W-:Y:S02]  /*1fd0*/  IMAD.MOV.U32 R51, RZ, RZ, R17 ;  /* 0x000000ffff337224 */ /* 0x000fe400078e0011 */
[----:B------:R-:W-:-:S07]  /*1fe0*/  IMAD.MOV.U32 R53, RZ, RZ, R52 ;  /* 0x000000ffff357224 */ /* 0x000fce00078e0034 */
[----:B------:R-:W-:Y:S05]  /*1ff0*/  WARPSYNC.COLLECTIVE R49, `(.L_x_3554) ;  /* 0x0000000031087348 */ /* 0x000fea0003c00000 */
[----:B------:R0:W1:Y:S02]  /*2000*/  SHFL.IDX P1, R52, R48, R51, R50 ;  /* 0x0000003330347389 */ /* 0x0000640000020032 */
[----:B01----:R-:W-:Y:S05]  /*2010*/  ENDCOLLECTIVE ;  /* 0x000000000000791b */ /* 0x003fea0003800000 */
.L_x_3554:
[----:B------:R-:W-:Y:S02]  /*2020*/  IMAD R53, R46, R53, RZ ;  /* 0x000000352e357224 */ /* 0x000fe400078e02ff */
[----:B------:R-:W-:Y:S02]  /*2030*/  IMAD.MOV.U32 R51, RZ, RZ, R16 ;  /* 0x000000ffff337224 */ /* 0x000fe400078e0010 */
[----:B------:R-:W-:-:S07]  /*2040*/  IMAD R54, R44, R52, R53 ;  /* 0x000000342c367224 */ /* 0x000fce00078e0235 */
[----:B------:R-:W-:Y:S05]  /*2050*/  WARPSYNC.COLLECTIVE R49, `(.L_x_3555) ;  /* 0x0000000031087348 */ /* 0x000fea0003c00000 */
[----:B------:R0:W1:Y:S02]  /*2060*/  SHFL.IDX P1, R52, R48, R51, R50 ;  /* 0x0000003330347389 */ /* 0x0000640000020032 */
[----:B01----:R-:W-:Y:S05]  /*2070*/  ENDCOLLECTIVE ;  /* 0x000000000000791b */ /* 0x003fea0003800000 */
.L_x_3555:
[----:B------:R-:W-:Y:S02]  /*2080*/  IMAD.MOV.U32 R51, RZ, RZ, R15 ;  /* 0x000000ffff337224 */ /* 0x000fe400078e000f */
[----:B------:R-:W-:-:S07]  /*2090*/  IMAD R53, R43, R52, R54 ;  /* 0x000000342b357224 */ /* 0x000fce00078e0236 */
[----:B------:R-:W-:Y:S05]  /*20a0*/  WARPSYNC.COLLECTIVE R49, `(.L_x_3556) ;  /* 0x0000000031087348 */ /* 0x000fea0003c00000 */
[----:B------:R0:W1:Y:S02]  /*20b0*/  SHFL.IDX P1, R52, R48, R51, R50 ;  /* 0x0000003330347389 */ /* 0x0000640000020032 */
[----:B01----:R-:W-:Y:S05]  /*20c0*/  ENDCOLLECTIVE ;  /* 0x000000000000791b */ /* 0x003fea0003800000 */
.L_x_3556:
[----:B------:R-:W-:Y:S02]  /*20d0*/  IMAD.MOV.U32 R51, RZ, RZ, R14 ;  /* 0x000000ffff337224 */ /* 0x000fe400078e000e */
[----:B------:R-:W-:-:S07]  /*20e0*/  IMAD R54, R42, R52, R53 ;  /* 0x000000342a367224 */ /* 0x000fce00078e0235 */
[----:B------:R-:W-:Y:S05]  /*20f0*/  WARPSYNC.COLLECTIVE R49, `(.L_x_3557) ;  /* 0x0000000031087348 */ /* 0x000fea0003c00000 */
[----:B------:R0:W1:Y:S02]  /*2100*/  SHFL.IDX P1, R52, R48, R51, R50 ;  /* 0x0000003330347389 */ /* 0x0000640000020032 */
[----:B01----:R-:W-:Y:S05]  /*2110*/  ENDCOLLECTIVE ;  /* 0x000000000000791b */ /* 0x003fea0003800000 */
.L_x_3557:
[----:B------:R-:W-:Y:S01]  /*2120*/  MOV R51, R13 ;  /* 0x0000000d00337202 */ /* 0x000fe20000000f00 */
[----:B------:R-:W-:-:S07]  /*2130*/  IMAD R53, R41, R52, R54 ;  /* 0x0000003429357224 */ /* 0x000fce00078e0236 */
[----:B------:R-:W-:Y:S05]  /*2140*/  WARPSYNC.COLLECTIVE R49, `(.L_x_3558) ;  /* 0x0000000031087348 */ /* 0x000fea0003c00000 */
[----:B------:R0:W1:Y:S02]  /*2150*/  SHFL.IDX P1, R52, R48, R51, R50 ;  /* 0x0000003330347389 */ /* 0x0000640000020032 */
[----:B01----:R-:W-:Y:S05]  /*2160*/  ENDCOLLECTIVE ;  /* 0x000000000000791b */ /* 0x003fea0003800000 */
.L_x_3558:
[----:B------:R-:W-:Y:S02]  /*2170*/  IMAD.MOV.U32 R51, RZ, RZ, R12 ;  /* 0x000000ffff337224 */ /* 0x000fe400078e000c */
[----:B------:R-:W-:-:S07]  /*2180*/  IMAD R54, R40, R52, R53 ;  /* 0x0000003428367224 */ /* 0x000fce00078e0235 */
[----:B------:R-:W-:Y:S05]  /*2190*/  WARPSYNC.COLLECTIVE R49, `(.L_x_3559) ;  /* 0x0000000031087348 */ /* 0x000fea0003c00000 */
[----:B------:R0:W1:Y:S02]  /*21a0*/  SHFL.IDX P1, R52, R48, R51, R50 ;  /* 0x0000003330347389 */ /* 0x0000640000020032 */
[----:B01----:R-:W-:Y:S05]  /*21b0*/  ENDCOLLECTIVE ;  /* 0x000000000000791b */ /* 0x003fea0003800000 */
.L_x_3559:
[----:B------:R-:W-:Y:S02]  /*21c0*/  IMAD.MOV.U32 R51, RZ, RZ, R11 ;  /* 0x000000ffff337224 */ /* 0x000fe400078e000b */
[----:B------:R-:W-:-:S07]  /*21d0*/  IMAD R54, R39, R52, R54 ;  /* 0x0000003427367224 */ /* 0x000fce00078e0236 */
[----:B------:R-:W-:Y:S05]  /*21e0*/  WARPSYNC.COLLECTIVE R49, `(.L_x_3560) ;  /* 0x0000000031087348 */ /* 0x000fea0003c00000 */
[----:B------:R0:W1:Y:S02]  /*21f0*/  SHFL.IDX P1, R52, R48, R51, R50 ;  /* 0x0000003330347389 */ /* 0x0000640000020032 */
[----:B01----:R-:W-:Y:S05]  /*2200*/  ENDCOLLECTIVE ;  /* 0x000000000000791b */ /* 0x003fea0003800000 */
.L_x_3560:
[----:B------:R-:W-:Y:S02]  /*2210*/  IMAD.MOV.U32 R51, RZ, RZ, R23 ;  /* 0x000000ffff337224 */ /* 0x000fe400078e0017 */
[----:B------:R-:W-:-:S07]  /*2220*/  IMAD R54, R35, R52, R54 ;  /* 0x0000003423367224 */ /* 0x000fce00078e0236 */
[----:B------:R-:W-:Y:S05]  /*2230*/  WARPSYNC.COLLECTIVE R49, `(.L_x_3561) ;  /* 0x0000000031087348 */ /* 0x000fea0003c00000 */
[----:B------:R0:W1:Y:S02]  /*2240*/  SHFL.IDX P1, R52, R48, R51, R50 ;  /* 0x0000003330347389 */ /* 0x0000640000020032 */
[----:B01----:R-:W-:Y:S05]  /*2250*/  ENDCOLLECTIVE ;  /* 0x000000000000791b */ /* 0x003fea0003800000 */
.L_x_3561:
[----:B------:R-:W-:Y:S02]  /*2260*/  IMAD.MOV.U32 R51, RZ, RZ, R10 ;  /* 0x000000ffff337224 */ /* 0x000fe400078e000a */
[----:B------:R-:W-:-:S07]  /*2270*/  IMAD R53, R45, R52, R54 ;  /* 0x000000342d357224 */ /* 0x000fce00078e0236 */
[----:B------:R-:W-:Y:S05]  /*2280*/  WARPSYNC.COLLECTIVE R49, `(.L_x_3562) ;  /* 0x0000000031087348 */ /* 0x000fea0003c00000 */
[----:B------:R0:W1:Y:S02]  /*2290*/  SHFL.IDX P1, R52, R48, R51, R50 ;  /* 0x0000003330347389 */ /* 0x0000640000020032 */
[----:B01----:R-:W-:Y:S05]  /*22a0*/  ENDCOLLECTIVE ;  /* 0x000000000000791b */ /* 0x003fea0003800000 */
.L_x_3562:
[----:B------:R-:W-:Y:S02]  /*22b0*/  IMAD.MOV.U32 R51, RZ, RZ, R22 ;  /* 0x000000ffff337224 */ /* 0x000fe400078e0016 */
[----:B------:R-:W-:-:S07]  /*22c0*/  IMAD R54, R34, R52, R53 ;  /* 0x0000003422367224 */ /* 0x000fce00078e0235 */
[----:B------:R-:W-:Y:S05]  /*22d0*/  WARPSYNC.COLLECTIVE R49, `(.L_x_3563) ;  /* 0x0000000031087348 */ /* 0x000fea0003c00000 */
[----:B------:R0:W1:Y:S02]  /*22e0*/  SHFL.IDX P1, R52, R48, R51, R50 ;  /* 0x0000003330347389 */ /* 0x0000640000020032 */
[----:B01----:R-:W-:Y:S05]  /*22f0*/  ENDCOLLECTIVE ;  /* 0x000000000000791b */ /* 0x003fea0003800000 */
.L_x_3563:
[----:B------:R-:W-:Y:S01]  /*2300*/  MOV R51, R21 ;  /* 0x0000001500337202 */ /* 0x000fe20000000f00 */
[----:B------:R-:W-:-:S07]  /*2310*/  IMAD R53, R33, R52, R54 ;  /* 0x0000003421357224 */ /* 0x000fce00078e0236 */
[----:B------:R-:W-:Y:S05]  /*2320*/  WARPSYNC.COLLECTIVE R49, `(.L_x_3564) ;  /* 0x0000000031087348 */ /* 0x000fea0003c00000 */
[----:B------:R0:W1:Y:S02]  /*2330*/  SHFL.IDX P1, R52, R48, R51, R50 ;  /* 0x0000003330347389 */ /* 0x0000640000020032 */
[----:B01----:R-:W-:Y:S05]  /*2340*/  ENDCOLLECTIVE ;  /* 0x000000000000791b */ /* 0x003fea0003800000 */
.L_x_3564:
[----:B------:R-:W-:Y:S02]  /*2350*/  IMAD.MOV.U32 R51, RZ, RZ, R20 ;  /* 0x000000ffff337224 */ /* 0x000fe400078e0014 */
[----:B------:R-:W-:-:S07]  /*2360*/  IMAD R54, R32, R52, R53 ;  /* 0x0000003420367224 */ /* 0x000fce00078e0235 */
[----:B------:R-:W-:Y:S05]  /*2370*/  WARPSYNC.COLLECTIVE R49, `(.L_x_3565) ;  /* 0x0000000031087348 */ /* 0x000fea0003c00000 */
[----:B------:R0:W1:Y:S02]  /*2380*/  SHFL.IDX P1, R52, R48, R51, R50 ;  /* 0x0000003330347389 */ /* 0x0000640000020032 */
[----:B01----:R-:W-:Y:S05]  /*2390*/  ENDCOLLECTIVE ;  /* 0x000000000000791b */ /* 0x003fea0003800000 */
.L_x_3565:
[----:B------:R-:W-:Y:S02]  /*23a0*/  IMAD.MOV.U32 R51, RZ, RZ, R19 ;  /* 0x000000ffff337224 */ /* 0x000fe400078e0013 */
[----:B------:R-:W-:-:S07]  /*23b0*/  IMAD R53, R31, R52, R54 ;  /* 0x000000341f357224 */ /* 0x000fce00078e0236 */
[----:B------:R-:W-:Y:S05]  /*23c0*/  WARPSYNC.COLLECTIVE R49, `(.L_x_3566) ;  /* 0x0000000031087348 */ /* 0x000fea0003c00000 */
[----:B------:R0:W1:Y:S02]  /*23d0*/  SHFL.IDX P1, R52, R48, R51, R50 ;  /* 0x0000003330347389 */ /* 0x0000640000020032 */
[----:B01----:R-:W-:Y:S05]  /*23e0*/  ENDCOLLECTIVE ;  /* 0x000000000000791b */ /* 0x003fea0003800000 */
.L_x_3566:
[----:B------:R-:W-:Y:S02]  /*23f0*/  IMAD.MOV.U32 R51, RZ, RZ, R18 ;  /* 0x000000ffff337224 */ /* 0x000fe400078e0012 */
[----:B------:R-:W-:-:S07]  /*2400*/  IMAD R54, R30, R52, R53 ;  /* 0x000000341e367224 */ /* 0x000fce00078e0235 */
[----:B------:R-:W-:Y:S05]  /*2410*/  WARPSYNC.COLLECTIVE R49, `(.L_x_3567) ;  /* 0x0000000031087348 */ /* 0x000fea0003c00000 */
[----:B------:R0:W1:Y:S02]  /*2420*/  SHFL.IDX P1, R52, R48, R51, R50 ;  /* 0x0000003330347389 */ /* 0x0000640000020032 */
[----:B01----:R-:W-:Y:S05]  /*2430*/  ENDCOLLECTIVE ;  /* 0x000000000000791b */ /* 0x003fea0003800000 */
.L_x_3567:
[----:B------:R-:W-:Y:S02]  /*2440*/  IMAD.MOV.U32 R51, RZ, RZ, R9 ;  /* 0x000000ffff337224 */ /* 0x000fe400078e0009 */
[----:B------:R-:W-:-:S07]  /*2450*/  IMAD R53, R29, R52, R54 ;  /* 0x000000341d357224 */ /* 0x000fce00078e0236 */
[----:B------:R-:W-:Y:S05]  /*2460*/  WARPSYNC.COLLECTIVE R49, `(.L_x_3568) ;  /* 0x0000000031087348 */ /* 0x000fea0003c00000 */
[----:B------:R0:W1:Y:S02]  /*2470*/  SHFL.IDX P1, R52, R48, R51, R50 ;  /* 0x0000003330347389 */ /* 0x0000640000020032 */
[----:B01----:R-:W-:Y:S05]  /*2480*/  ENDCOLLECTIVE ;  /* 0x000000000000791b */ /* 0x003fea0003800000 */
.L_x_3568:
[----:B------:R-:W-:Y:S01]  /*2490*/  IMAD.MOV.U32 R55, RZ, RZ, R52 ;  /* 0x000000ffff377224 */ /* 0x000fe200078e0034 */
[----:B------:R-:W-:Y:S06]  /*24a0*/  BRA `(.L_x_3569) ;  /* 0xfffffff000f07947 */ /* 0x000fec000383ffff */
        .weak           $__internal_38_$__cuda_sm20_div_u16
        .type           $__internal_38_$__cuda_sm20_div_u16,@function
        .size           $__internal_38_$__cuda_sm20_div_u16,(.L_x_57989 - $__internal_38_$__cuda_sm20_div_u16)
$__internal_38_$__cuda_sm20_div_u16:
[----:B------:R-:W0:Y:S01]  /*24b0*/  I2F.U16 R2, UR5 ;  /* 0x0000000500027d06 */ /* 0x000e220008101000 */
        /* <DEDUP_REMOVED lines=17> */
[----:B------:R-:W-:Y:S06]  /*25d0*/  RET.REL.NODEC R2 `(_Z9cuda_gemmIiLi256ELi4ELi1ELi512ELi32ELi32ELi32ELi0ELi1EEviiiPT_S1_S1_ii) ;  /* 0xffffffd802887950 */ /* 0x000fec0003c3ffff */
.L_x_3570:
        /* <DEDUP_REMOVED lines=10> */
.L_x_57989:


//--------------------- .text._Z9cuda_gemmIiLi256ELi4ELi1ELi512ELi32ELi32ELi32ELi0ELi0EEviiiPT_S1_S1_ii --------------------------
	.section	.text._Z9cuda_gemmIiLi256ELi4ELi1ELi512ELi32ELi32ELi32ELi0ELi0EEviiiPT_S1_S1_ii,"ax",@progbits
	.align	128
        .global         _Z9cuda_gemmIiLi256ELi4ELi1ELi512ELi32ELi32ELi32ELi0ELi0EEviiiPT_S1_S1_ii
        .type           _Z9cuda_gemmIiLi256ELi4ELi1ELi512ELi32ELi32ELi32ELi0ELi0EEviiiPT_S1_S1_ii,@function
        .size           _Z9cuda_gemmIiLi256ELi4ELi1ELi512ELi32ELi32ELi32ELi0ELi0EEviiiPT_S1_S1_ii,(.L_x_57990 - _Z9cuda_gemmIiLi256ELi4ELi1ELi512ELi32ELi32ELi32ELi0ELi0EEviiiPT_S1_S1_ii)
        .other          _Z9cuda_gemmIiLi256ELi4ELi1ELi512ELi32ELi32ELi32ELi0ELi0EEviiiPT_S1_S1_ii,@"STO_CUDA_ENTRY STV_DEFAULT"
_Z9cuda_gemmIiLi256ELi4ELi1ELi512ELi32ELi32ELi32ELi0ELi0EEviiiPT_S1_S1_ii:
.text._Z9cuda_gemmIiLi256ELi4ELi1ELi512ELi32ELi32ELi32ELi0ELi0EEviiiPT_S1_S1_ii:
        /* <DEDUP_REMOVED lines=37> */
.L_x_3573:
        /* <DEDUP_REMOVED lines=12> */
[----:B------:R-:W-:Y:S01]  /*0310*/  @P2 VIADD R12, R12, -UR17 ;  /* 0x800000110c0c2c36 */ /* 0x000fe20008000000 */
[----:B------:R-:W-:Y:S02]  /*0320*/  @P2 IADD3 R10, PT, PT, R10, 0x1, RZ ;  /* 0x000000010a0a2810 */ /* 0x000fe40007ffe0ff */
[----:B------:R-:W-:Y:S02]  /*0330*/  ISETP.GE.U32.AND P0, PT, R6, UR16, PT ;  /* 0x0000001006007c0c */ /* 0x000fe4000bf06070 */
[----:B------:R-:W-:-:S11]  /*0340*/  ISETP.GE.U32.AND P3, PT, R12, UR17, PT ;  /* 0x000000110c007c0c */ /* 0x000fd6000bf66070 */
[----:B------:R-:W-:Y:S01]  /*0350*/  @P0 VIADD R6, R6, -UR16 ;  /* 0x8000001006060c36 */ /* 0x000fe20008000000 */
[----:B------:R-:W-:Y:S01]  /*0360*/  ISETP.GE.U32.AND P0, PT, R7, UR11, PT ;  /* 0x0000000b07007c0c */ /* 0x000fe2000bf06070 */
[----:B------:R-:W-:-:S03]  /*0370*/  @P3 VIADD R10, R10, 0x1 ;  /* 0x000000010a0a3836 */ /* 0x000fc60000000000 */
[----:B------:R-:W-:Y:S02]  /*0380*/  SEL R6, R9, R6, !P1 ;  /* 0x0000000609067207 */ /* 0x000fe40004800000 */
[----:B0-----:R-:W-:-:S03]  /*0390*/  SEL R5, R13, R10, !P4 ;  /* 0x0000000a0d057207 */ /* 0x001fc60006000000 */
[----:B------:R-:W-:-:S04]  /*03a0*/  IMAD R6, R6, 0x84, R11 ;  /* 0x0000008406067824 */ /* 0x000fc800078e020b */
[----:B------:R-:W-:-:S05]  /*03b0*/  IMAD R5, R5, 0x4, R6 ;  /* 0x0000000405057824 */ /* 0x000fca00078e0206 */
[----:B--2---:R0:W-:Y:S01]  /*03c0*/  STS [R5], R4 ;  /* 0x0000000405007388 */ /* 0x0041e20000000800 */
[----:B------:R-:W-:Y:S05]  /*03d0*/  @!P0 BRA `(.L_x_3573) ;  /* 0xfffffffc009c8947 */ /* 0x000fea000383ffff */
.L_x_3572:
[----:B------:R-:W-:Y:S05]  /*03e0*/  BSYNC.RECONVERGENT B0 ;  /* 0x0000000000007941 */ /* 0x000fea0003800200 */
.L_x_3571:
        /* <DEDUP_REMOVED lines=34> */
[----:B0-----:R-:W-:Y:S01]  /*0610*/  IMAD R5, RZ, RZ, -UR5 ;  /* 0x80000005ff057e24 */ /* 0x001fe2000f8e02ff */
[----:B---3--:R-:W-:Y:S01]  /*0620*/  MUFU.RCP R6, R6 ;  /* 0x0000000600067308 */ /* 0x008fe20000001000 */
[----:B------:R-:W-:-:S07]  /*0630*/  UISETP.NE.U32.AND UP1, UPT, UR5, URZ, UPT ;  /* 0x000000ff0500728c */ /* 0x000fce000bf25070 */
[----:B------:R-:W0:Y:S08]  /*0640*/  I2F.U32.RP R0, UR5 ;  /* 0x0000000500007d06 */ /* 0x000e300008209000 */
[----:B0-----:R-:W0:Y:S02]  /*0650*/  MUFU.RCP R0, R0 ;  /* 0x0000000000007308 */ /* 0x001e240000001000 */
[----:B0-----:R-:W-:-:S06]  /*0660*/  IADD3 R2, PT, PT, R0, 0xffffffe, RZ ;  /* 0x0ffffffe00027810 */ /* 0x001fcc0007ffe0ff */
[----:B------:R0:W3:Y:S02]  /*0670*/  F2I.FTZ.U32.TRUNC.NTZ R3, R2 ;  /* 0x0000000200037305 */ /* 0x0000e4000021f000 */
[----:B0-----:R-:W-:Y:S02]  /*0680*/  IMAD.MOV.U32 R2, RZ, RZ, RZ ;  /* 0x000000ffff027224 */ /* 0x001fe400078e00ff */
[----:B---3--:R-:W-:-:S04]  /*0690*/  IMAD R5, R5, R3, RZ ;  /* 0x0000000305057224 */ /* 0x008fc800078e02ff */
[----:B------:R-:W-:-:S04]  /*06a0*/  IMAD.HI.U32 R4, R3, R5, R2 ;  /* 0x0000000503047227 */ /* 0x000fc800078e0002 */
[----:B------:R-:W-:Y:S01]  /*06b0*/  VIADD R2, R6, 0xffffffe ;  /* 0x0ffffffe06027836 */ /* 0x000fe20000000000 */
[C---:B------:R-:W-:Y:S01]  /*06c0*/  R2UR UR6, R4.reuse ;  /* 0x00000000040672ca */ /* 0x040fe200000e0000 */
[----:B------:R-:W-:Y:S02]  /*06d0*/  IMAD.HI.U32 R5, R4, R47, RZ ;  /* 0x0000002f04057227 */ /* 0x000fe400078e00ff */
[----:B------:R0:W3:Y:S02]  /*06e0*/  F2I.FTZ.U32.TRUNC.NTZ R3, R2 ;  /* 0x0000000200037305 */ /* 0x0000e4000021f000 */
[----:B------:R-:W-:-:S04]  /*06f0*/  IMAD.MOV R8, RZ, RZ, -R5 ;  /* 0x000000ffff087224 */ /* 0x000fc800078e0a05 */
[----:B------:R-:W-:Y:S02]  /*0700*/  IMAD R0, R8, UR5, R47 ;  /* 0x0000000508007c24 */ /* 0x000fe4000f8e022f */
[----:B0-----:R-:W-:Y:S02]  /*0710*/  HFMA2 R2, -RZ, RZ, 0, 0 ;  /* 0x00000000ff027431 */ /* 0x001fe400000001ff */
[----:B--2---:R-:W-:Y:S01]  /*0720*/  UIMAD.WIDE.U32 UR6, UR6, UR13, URZ ;  /* 0x0000000d060672a5 */ /* 0x004fe2000f8e00ff */
[----:B------:R-:W-:-:S03]  /*0730*/  ISETP.GE.U32.AND P0, PT, R0, UR5, PT ;  /* 0x0000000500007c0c */ /* 0x000fc6000bf06070 */
[----:B------:R-:W-:Y:S01]  /*0740*/  UIADD3 UR6, UPT, UPT, -UR7, URZ, URZ ;  /* 0x000000ff07067290 */ /* 0x000fe2000fffe1ff */
[----:B---3--:R-:W-:-:S03]  /*0750*/  IMAD.MOV R4, RZ, RZ, -R3 ;  /* 0x000000ffff047224 */ /* 0x008fc600078e0a03 */
[----:B------:R-:W-:-:S04]  /*0760*/  UIMAD UR6, UR5, UR6, UR13 ;  /* 0x00000006050672a4 */ /* 0x000fc8000f8e020d */
[----:B------:R-:W-:Y:S02]  /*0770*/  UISETP.GE.U32.AND UP2, UPT, UR6, UR5, UPT ;  /* 0x000000050600728c */ /* 0x000fe4000bf46070 */
        /* <DEDUP_REMOVED lines=8> */
[----:B------:R-:W-:-:S05]  /*0800*/  @P1 VIADD R5, R5, 0x1 ;  /* 0x0000000105051836 */ /* 0x000fca0000000000 */
[----:B------:R-:W-:Y:S01]  /*0810*/  SEL R0, R0, R5, !P0 ;  /* 0x0000000500007207 */ /* 0x000fe20004000000 */
[----:B------:R-:W-:Y:S01]  /*0820*/  IMAD R5, R4, UR12, RZ ;  /* 0x0000000c04057c24 */ /* 0x000fe2000f8e02ff */
[----:B------:R-:W-:-:S03]  /*0830*/  @UP3 UIADD3 UR7, UPT, UPT, UR7, 0x1, URZ ;  /* 0x0000000107073890 */ /* 0x000fc6000fffe0ff */
[----:B------:R-:W-:Y:S01]  /*0840*/  IMAD.HI.U32 R3, R3, R5, R2 ;  /* 0x0000000503037227 */ /* 0x000fe200078e0002 */
[----:B------:R-:W-:Y:S01]  /*0850*/  USEL UR6, UR8, UR7, !UP1 ;  /* 0x0000000708067287 */ /* 0x000fe2000c800000 */
[----:B------:R-:W0:Y:S02]  /*0860*/  LDC R5, c[0x0][0x374] ;  /* 0x0000dd00ff057b82 */ /* 0x000e240000000800 */
[----:B------:R-:W-:-:S04]  /*0870*/  IMAD.MOV R4, RZ, RZ, -R0 ;  /* 0x000000ffff047224 */ /* 0x000fc800078e0a00 */
        /* <DEDUP_REMOVED lines=12> */
[----:B------:R-:W-:Y:S01]  /*0940*/  MOV R9, 0xad0 ;  /* 0x00000ad000097802 */ /* 0x000fe20000000f00 */
[----:B------:R-:W-:Y:S02]  /*0950*/  ULOP3.LUT UR10, UR13, 0xffff, URZ, 0xc0, !UPT ;  /* 0x0000ffff0d0a7892 */ /* 0x000fe4000f8ec0ff */
[----:B------:R-:W-:Y:S01]  /*0960*/  VIADD R61, R47, UR13 ;  /* 0x0000000d2f3d7c36 */ /* 0x000fe20008000000 */
[----:B------:R-:W-:Y:S01]  /*0970*/  IADD3 R6, PT, PT, -R3, RZ, RZ ;  /* 0x000000ff03067210 */ /* 0x000fe20007ffe1ff */
[----:B------:R-:W-:Y:S01]  /*0980*/  @P0 VIADD R4, R4, 0x1 ;  /* 0x0000000104040836 */ /* 0x000fe20000000000 */
[----:B------:R-:W-:Y:S01]  /*0990*/  ISETP.NE.U32.AND P0, PT, RZ, UR12, PT ;  /* 0x0000000cff007c0c */ /* 0x000fe2000bf05070 */
[----:B------:R-:W-:Y:S01]  /*09a0*/  UMOV UR8, UR9 ;  /* 0x0000000900087c82 */ /* 0x000fe20008000000 */
[----:B------:R-:W-:Y:S01]  /*09b0*/  IADD3 R5, PT, PT, RZ, -R61, RZ ;  /* 0x8000003dff057210 */ /* 0x000fe20007ffe0ff */
[----:B------:R-:W-:Y:S01]  /*09c0*/  IMAD R6, R6, UR12, R47 ;  /* 0x0000000c06067c24 */ /* 0x000fe2000f8e022f */
[----:B------:R-:W-:Y:S01]  /*09d0*/  LOP3.LUT R3, RZ, UR12, RZ, 0x33, !PT ;  /* 0x0000000cff037c12 */ /* 0x000fe2000f8e33ff */
[----:B------:R-:W-:Y:S01]  /*09e0*/  @P1 VIADD R4, R4, 0x1 ;  /* 0x0000000104041836 */ /* 0x000fe20000000000 */
[----:B------:R-:W-:-:S02]  /*09f0*/  PRMT R5, R5, 0x7710, RZ ;  /* 0x0000771005057816 */ /* 0x000fc400000000ff */
[----:B------:R-:W-:Y:S02]  /*0a00*/  ISETP.GE.U32.AND P2, PT, R6, UR12, PT ;  /* 0x0000000c06007c0c */ /* 0x000fe4000bf46070 */
[----:B------:R-:W-:Y:S01]  /*0a10*/  SEL R2, R3, R4, !P0 ;  /* 0x0000000403027207 */ /* 0x000fe20004000000 */
[----:B------:R-:W-:Y:S01]  /*0a20*/  VIADD R5, R5, 0x1ff ;  /* 0x000001ff05057836 */ /* 0x000fe20000000000 */
[----:B------:R-:W-:-:S04]  /*0a30*/  LOP3.LUT R47, R47, 0x1f, RZ, 0xc0, !PT ;  /* 0x0000001f2f2f7812 */ /* 0x000fc800078ec0ff */
[----:B------:R-:W-:Y:S01]  /*0a40*/  LOP3.LUT R5, R5, 0xffff, RZ, 0xc0, !PT ;  /* 0x0000ffff05057812 */ /* 0x000fe200078ec0ff */
[----:B0-----:R-:W-:-:S04]  /*0a50*/  USHF.L.U32 UR7, UR7, 0x9, URZ ;  /* 0x0000000907077899 */ /* 0x001fc800080006ff */
[----:B------:R-:W-:-:S05]  /*0a60*/  @P2 VIADD R6, R6, -UR12 ;  /* 0x8000000c06062c36 */ /* 0x000fca0008000000 */
[----:B------:R-:W-:-:S13]  /*0a70*/  ISETP.GE.U32.AND P2, PT, R6, UR12, PT ;  /* 0x0000000c06007c0c */ /* 0x000fda000bf46070 */
[----:B------:R-:W-:-:S05]  /*0a80*/  @P2 VIADD R6, R6, -UR12 ;  /* 0x8000000c06062c36 */ /* 0x000fca0008000000 */
[----:B------:R-:W-:Y:S02]  /*0a90*/  SEL R4, R3, R6, !P0 ;  /* 0x0000000603047207 */ /* 0x000fe40004000000 */
[----:B------:R-:W-:-:S03]  /*0aa0*/  LOP3.LUT R3, R2, 0xf, RZ, 0xc0, !PT ;  /* 0x0000000f02037812 */ /* 0x000fc600078ec0ff */
[----:B------:R-:W-:-:S07]  /*0ab0*/  IMAD.SHL.U32 R4, R4, 0x10, RZ ;  /* 0x0000001004047824 */ /* 0x000fce00078e00ff */
[----:B------:R-:W-:Y:S05]  /*0ac0*/  CALL.REL.NOINC `($__internal_39_$__cuda_sm20_div_u16) ;  /* 0x0000006c00bc7944 */ /* 0x000fea0003c00000 */
[----:B------:R-:W2:Y:S01]  /*0ad0*/  LDL R28, [R1] ;  /* 0x00000000011c7983 */ /* 0x000ea20000100800 */
[----:B------:R-:W0:Y:S01]  /*0ae0*/  LDCU.64 UR10, c[0x0][0x3a8] ;  /* 0x00007500ff0a77ac */ /* 0x000e220008000a00 */
[C---:B------:R-:W-:Y:S01]  /*0af0*/  VIADD R5, R3.reuse, 0x1 ;  /* 0x0000000103057836 */ /* 0x040fe20000000000 */
[C---:B------:R-:W-:Y:S01]  /*0b00*/  IADD3 R7, PT, PT, R3.reuse, 0x2, RZ ;  /* 0x0000000203077810 */ /* 0x040fe20007ffe0ff */
[C---:B------:R-:W-:Y:S01]  /*0b10*/  VIADD R9, R3.reuse, 0x3 ;  /* 0x0000000303097836 */ /* 0x040fe20000000000 */
[C---:B------:R-:W-:Y:S01]  /*0b20*/  IADD3 R22, PT, PT, R3.reuse, 0xf, RZ ;  /* 0x0000000f03167810 */ /* 0x040fe20007ffe0ff */
[C---:B------:R-:W-:Y:S01]  /*0b30*/  VIADD R12, R3.reuse, 0x6 ;  /* 0x00000006030c7836 */ /* 0x040fe20000000000 */
[----:B------:R-:W-:Y:S01]  /*0b40*/  IADD3 R24, PT, PT, R2, 0x5, RZ ;  /* 0x0000000502187810 */ /* 0x000fe20007ffe0ff */
[C---:B------:R-:W-:Y:S01]  /*0b50*/  VIADD R14, R3.reuse, 0x7 ;  /* 0x00000007030e7836 */ /* 0x040fe20000000000 */
[----:B------:R-:W-:Y:S01]  /*0b60*/  USHF.L.U32 UR17, UR13, 0x2, URZ ;  /* 0x000000020d117899 */ /* 0x000fe200080006ff */
[C---:B------:R-:W-:Y:S01]  /*0b70*/  VIADD R16, R3.reuse, 0xa ;  /* 0x0000000a03107836 */ /* 0x040fe20000000000 */
[----:B------:R-:W-:Y:S01]  /*0b80*/  LOP3.LUT R24, R24, 0xf, RZ, 0xc0, !PT ;  /* 0x0000000f18187812 */ /* 0x000fe200078ec0ff */
[----:B------:R-:W-:-:S02]  /*0b90*/  VIADD R18, R3, 0xb ;  /* 0x0000000b03127836 */ /* 0x000fc40000000000 */
[----:B------:R-:W-:Y:S02]  /*0ba0*/  VIADD R20, R3, 0xe ;  /* 0x0000000e03147836 */ /* 0x000fe40000000000 */
[C---:B------:R-:W-:Y:S02]  /*0bb0*/  VIADD R26, R2.reuse, 0x7 ;  /* 0x00000007021a7836 */ /* 0x040fe40000000000 */
[----:B------:R-:W-:Y:S01]  /*0bc0*/  VIADD R27, R2, 0x9 ;  /* 0x00000009021b7836 */ /* 0x000fe20000000000 */
[----:B0-----:R-:W-:Y:S01]  /*0bd0*/  ISETP.GE.AND P0, PT, R5, UR11, PT ;  /* 0x0000000b05007c0c */ /* 0x001fe2000bf06270 */
[----:B------:R-:W-:Y:S01]  /*0be0*/  IMAD.U32 R25, RZ, RZ, UR11 ;  /* 0x0000000bff197e24 */ /* 0x000fe2000f8e00ff */
[----:B------:R-:W-:Y:S01]  /*0bf0*/  ISETP.GE.AND P1, PT, R7, UR11, PT ;  /* 0x0000000b07007c0c */ /* 0x000fe2000bf26270 */
[----:B------:R-:W-:Y:S02]  /*0c00*/  USHF.R.U32.HI UR16, URZ, 0x4, UR11 ;  /* 0x00000004ff107899 */ /* 0x000fe4000801160b */
[----:B------:R-:W-:Y:S01]  /*0c10*/  ISETP.GE.AND P2, PT, R9, UR11, PT ;  /* 0x0000000b09007c0c */ /* 0x000fe2000bf46270 */
[----:B------:R-:W-:Y:S01]  /*0c20*/  UISETP.LT.AND UP1, UPT, UR10, 0x20, UPT ;  /* 0x000000200a00788c */ /* 0x000fe2000bf21270 */
[C---:B------:R-:W-:Y:S01]  /*0c30*/  SEL R6, R25.reuse, RZ, P0 ;  /* 0x000000ff19067207 */ /* 0x040fe20000000000 */
[----:B------:R-:W-:Y:S01]  /*0c40*/  USEL UR18, UR16, 0x1, UP0 ;  /* 0x0000000110127887 */ /* 0x000fe20008000000 */
[C---:B------:R-:W-:Y:S01]  /*0c50*/  SEL R8, R25.reuse, RZ, P1 ;  /* 0x000000ff19087207 */ /* 0x040fe20000800000 */
[----:B------:R-:W-:Y:S01]  /*0c60*/  USEL UR9, UR10, 0x20, UP1 ;  /* 0x000000200a097887 */ /* 0x000fe20008800000 */
[----:B------:R-:W-:Y:S01]  /*0c70*/  SEL R10, R25, RZ, P2 ;  /* 0x000000ff190a7207 */ /* 0x000fe20001000000 */
[----:B------:R-:W-:Y:S01]  /*0c80*/  IMAD.IADD R5, R5, 0x1, -R6 ;  /* 0x0000000105057824 */ /* 0x000fe200078e0a06 */
[----:B------:R-:W-:Y:S01]  /*0c90*/  ISETP.GE.AND P2, PT, R12, UR11, PT ;  /* 0x0000000b0c007c0c */ /* 0x000fe2000bf46270 */
[----:B------:R-:W-:Y:S01]  /*0ca0*/  IMAD.IADD R6, R7, 0x1, -R8 ;  /* 0x0000000107067824 */ /* 0x000fe200078e0a08 */
[----:B------:R-:W-:Y:S01]  /*0cb0*/  IADD3 R8, PT, PT, R3, 0x4, RZ ;  /* 0x0000000403087810 */ /* 0x000fe20007ffe0ff */
[----:B------:R-:W-:Y:S01]  /*0cc0*/  IMAD.IADD R7, R9, 0x1, -R10 ;  /* 0x0000000109077824 */ /* 0x000fe200078e0a0a */
[----:B------:R-:W-:Y:S01]  /*0cd0*/  SEL R13, R25, RZ, P2 ;  /* 0x000000ff190d7207 */ /* 0x000fe20001000000 */
[----:B------:R-:W-:Y:S01]  /*0ce0*/  VIADD R10, R3, 0x5 ;  /* 0x00000005030a7836 */ /* 0x000fe20000000000 */
[----:B------:R-:W-:Y:S01]  /*0cf0*/  ISETP.GE.AND P0, PT, R8, UR11, PT ;  /* 0x0000000b08007c0c */ /* 0x000fe2000bf06270 */
[----:B------:R-:W-:Y:S01]  /*0d00*/  UMOV UR10, 0xffffff00 ;  /* 0xffffff00000a7882 */ /* 0x000fe20000000000 */
[----:B------:R-:W-:Y:S01]  /*0d10*/  ISETP.GE.AND P2, PT, R16, UR11, PT ;  /* 0x0000000b10007c0c */ /* 0x000fe2000bf46270 */
[----:B------:R-:W-:Y:S01]  /*0d20*/  UIMAD UR10, UR18, UR10, 0x201f ;  /* 0x0000201f120a74a4 */ /* 0x000fe2000f8e020a */
[----:B------:R-:W-:-:S02]  /*0d30*/  ISETP.GE.AND P1, PT, R10, UR11, PT ;  /* 0x0000000b0a007c0c */ /* 0x000fc4000bf26270 */
[C---:B------:R-:W-:Y:S02]  /*0d40*/  SEL R9, R25.reuse, RZ, P0 ;  /* 0x000000ff19097207 */ /* 0x040fe40000000000 */
[----:B------:R-:W-:Y:S02]  /*0d50*/  ISETP.GE.AND P0, PT, R14, UR11, PT ;  /* 0x0000000b0e007c0c */ /* 0x000fe4000bf06270 */
[C---:B------:R-:W-:Y:S02]  /*0d60*/  SEL R11, R25.reuse, RZ, P1 ;  /* 0x000000ff190b7207 */ /* 0x040fe40000800000 */
[C---:B------:R-:W-:Y:S02]  /*0d70*/  SEL R15, R25.reuse, RZ, P0 ;  /* 0x000000ff190f7207 */ /* 0x040fe40000000000 */
[----:B------:R-:W-:Y:S01]  /*0d80*/  IADD3 R8, PT, PT, R8, -R9, RZ ;  /* 0x8000000908087210 */ /* 0x000fe20007ffe0ff */
[----:B------:R-:W-:Y:S01]  /*0d90*/  IMAD.IADD R9, R10, 0x1, -R11 ;  /* 0x000000010a097824 */ /* 0x000fe200078e0a0b */
[----:B------:R-:W-:Y:S01]  /*0da0*/  SEL R17, R25, RZ, P2 ;  /* 0x000000ff19117207 */ /* 0x000fe20001000000 */
[----:B------:R-:W-:Y:S01]  /*0db0*/  IMAD.IADD R10, R12, 0x1, -R13 ;  /* 0x000000010c0a7824 */ /* 0x000fe200078e0a0d */
[----:B------:R-:W-:Y:S01]  /*0dc0*/  ISETP.GE.AND P2, PT, R20, UR11, PT ;  /* 0x0000000b14007c0c */ /* 0x000fe2000bf46270 */
[C---:B------:R-:W-:Y:S01]  /*0dd0*/  VIADD R12, R3.reuse, 0x8 ;  /* 0x00000008030c7836 */ /* 0x040fe20000000000 */
[----:B------:R-:W-:Y:S01]  /*0de0*/  IADD3 R29, PT, PT, RZ, -UR11, RZ ;  /* 0x8000000bff1d7c10 */ /* 0x000fe2000fffe0ff */
[----:B------:R-:W-:Y:S01]  /*0df0*/  IMAD.IADD R11, R14, 0x1, -R15 ;  /* 0x000000010e0b7824 */ /* 0x000fe200078e0a0f */
[----:B------:R-:W-:-:S02]  /*0e00*/  IADD3 R14, PT, PT, R3, 0x9, RZ ;  /* 0x00000009030e7810 */ /* 0x000fc40007ffe0ff */
[----:B------:R-:W-:Y:S02]  /*0e10*/  ISETP.GE.AND P0, PT, R12, UR11, PT ;  /* 0x0000000b0c007c0c */ /* 0x000fe4000bf06270 */
[----:B------:R-:W-:Y:S02]  /*0e20*/  ISETP.GE.AND P1, PT, R14, UR11, PT ;  /* 0x0000000b0e007c0c */ /* 0x000fe4000bf26270 */
[C---:B------:R-:W-:Y:S02]  /*0e30*/  SEL R13, R25.reuse, RZ, P0 ;  /* 0x000000ff190d7207 */ /* 0x040fe40000000000 */
[C---:B------:R-:W-:Y:S02]  /*0e40*/  SEL R15, R25.reuse, RZ, P1 ;  /* 0x000000ff190f7207 */ /* 0x040fe40000800000 */
[----:B------:R-:W-:Y:S01]  /*0e50*/  ISETP.GE.AND P0, PT, R18, UR11, PT ;  /* 0x0000000b12007c0c */ /* 0x000fe2000bf06270 */
[----:B------:R-:W-:Y:S01]  /*0e60*/  IMAD.IADD R12, R12, 0x1, -R13 ;  /* 0x000000010c0c7824 */ /* 0x000fe200078e0a0d */
[C---:B------:R-:W-:Y:S01]  /*0e70*/  SEL R21, R25.reuse, RZ, P2 ;  /* 0x000000ff19157207 */ /* 0x040fe20001000000 */
[----:B------:R-:W-:Y:S01]  /*0e80*/  IMAD.IADD R13, R14, 0x1, -R15 ;  /* 0x000000010e0d7824 */ /* 0x000fe200078e0a0f */
[----:B------:R-:W-:-:S02]  /*0e90*/  SEL R19, R25, RZ, P0 ;  /* 0x000000ff19137207 */ /* 0x000fc40000000000 */
[----:B------:R-:W-:Y:S01]  /*0ea0*/  IADD3 R14, PT, PT, R16, -R17, RZ ;  /* 0x80000011100e7210 */ /* 0x000fe20007ffe0ff */
[C---:B------:R-:W-:Y:S02]  /*0eb0*/  VIADD R16, R3.reuse, 0xc ;  /* 0x0000000c03107836 */ /* 0x040fe40000000000 */
[----:B------:R-:W-:Y:S02]  /*0ec0*/  IMAD.IADD R15, R18, 0x1, -R19 ;  /* 0x00000001120f7824 */ /* 0x000fe400078e0a13 */
[----:B------:R-:W-:Y:S01]  /*0ed0*/  VIADD R18, R3, 0xd ;  /* 0x0000000d03127836 */ /* 0x000fe20000000000 */
[----:B------:R-:W-:-:S04]  /*0ee0*/  ISETP.GE.AND P0, PT, R16, UR11, PT ;  /* 0x0000000b10007c0c */ /* 0x000fc8000bf06270 */
[----:B------:R-:W-:Y:S02]  /*0ef0*/  ISETP.GE.AND P1, PT, R18, UR11, PT ;  /* 0x0000000b12007c0c */ /* 0x000fe4000bf26270 */
[C---:B------:R-:W-:Y:S02]  /*0f00*/  SEL R17, R25.reuse, RZ, P0 ;  /* 0x000000ff19117207 */ /* 0x040fe40000000000 */
[----:B------:R-:W-:Y:S02]  /*0f10*/  ISETP.GE.AND P0, PT, R22, UR11, PT ;  /* 0x0000000b16007c0c */ /* 0x000fe4000bf06270 */
[C---:B------:R-:W-:Y:S01]  /*0f20*/  SEL R19, R25.reuse, RZ, P1 ;  /* 0x000000ff19137207 */ /* 0x040fe20000800000 */
[----:B------:R-:W-:Y:S01]  /*0f30*/  IMAD.IADD R16, R16, 0x1, -R17 ;  /* 0x0000000110107824 */ /* 0x000fe200078e0a11 */
[----:B------:R-:W-:Y:S02]  /*0f40*/  SEL R23, R25, RZ, P0 ;  /* 0x000000ff19177207 */ /* 0x000fe40000000000 */
[----:B------:R-:W-:Y:S01]  /*0f50*/  ISETP.GE.AND P0, PT, R3, UR11, PT ;  /* 0x0000000b03007c0c */ /* 0x000fe2000bf06270 */
[----:B------:R-:W-:-:S02]  /*0f60*/  IMAD.IADD R17, R18, 0x1, -R19 ;  /* 0x0000000112117824 */ /* 0x000fc400078e0a13 */
[----:B------:R-:W-:Y:S02]  /*0f70*/  IMAD.IADD R18, R20, 0x1, -R21 ;  /* 0x0000000114127824 */ /* 0x000fe400078e0a15 */
[----:B------:R-:W-:Y:S02]  /*0f80*/  IMAD.IADD R19, R22, 0x1, -R23 ;  /* 0x0000000116137824 */ /* 0x000fe400078e0a17 */
[C---:B------:R-:W-:Y:S02]  /*0f90*/  VIADD R20, R2.reuse, 0x1 ;  /* 0x0000000102147836 */ /* 0x040fe40000000000 */
[C---:B------:R-:W-:Y:S02]  /*0fa0*/  VIADD R21, R2.reuse, 0x2 ;  /* 0x0000000202157836 */ /* 0x040fe40000000000 */
[----:B------:R-:W-:Y:S01]  /*0fb0*/  VIADD R22, R2, 0x3 ;  /* 0x0000000302167836 */ /* 0x000fe20000000000 */
[----:B------:R-:W-:Y:S01]  /*0fc0*/  LOP3.LUT R20, R20, 0xf, RZ, 0xc0, !PT ;  /* 0x0000000f14147812 */ /* 0x000fe200078ec0ff */
[----:B------:R-:W-:Y:S01]  /*0fd0*/  VIADD R23, R2, 0x4 ;  /* 0x0000000402177836 */ /* 0x000fe20000000000 */
[----:B------:R-:W-:-:S02]  /*0fe0*/  LOP3.LUT R21, R21, 0xf, RZ, 0xc0, !PT ;  /* 0x0000000f15157812 */ /* 0x000fc400078ec0ff */
[----:B------:R-:W-:Y:S02]  /*0ff0*/  LOP3.LUT R22, R22, 0xf, RZ, 0xc0, !PT ;  /* 0x0000000f16167812 */ /* 0x000fe400078ec0ff */
[----:B------:R-:W-:Y:S02]  /*1000*/  LOP3.LUT R23, R23, 0xf, RZ, 0xc0, !PT ;  /* 0x0000000f17177812 */ /* 0x000fe400078ec0ff */
[----:B--2---:R-:W-:Y:S01]  /*1010*/  LOP3.LUT R54, R28, 0x3, RZ, 0xc0, !PT ;  /* 0x000000031c367812 */ /* 0x004fe200078ec0ff */
[----:B------:R-:W-:Y:S01]  /*1020*/  VIADD R28, R61, UR13 ;  /* 0x0000000d3d1c7c36 */ /* 0x000fe20008000000 */
[----:B------:R-:W-:Y:S02]  /*1030*/  SEL R28, R25, RZ, P0 ;  /* 0x000000ff191c7207 */ /* 0x000fe40000000000 */
[----:B------:R-:W-:Y:S02]  /*1040*/  LOP3.LUT R25, R26, 0xf, RZ, 0xc0, !PT ;  /* 0x0000000f1a197812 */ /* 0x000fe400078ec0ff */
[----:B------:R-:W-:Y:S01]  /*1050*/  LOP3.LUT R26, R27, 0xf, RZ, 0xc0, !PT ;  /* 0x0000000f1b1a7812 */ /* 0x000fe200078ec0ff */
[----:B------:R-:W-:Y:S01]  /*1060*/  IMAD.IADD R28, R3, 0x1, -R28 ;  /* 0x00000001031c7824 */ /* 0x000fe200078e0a1c */
[----:B------:R-:W-:-:S07]  /*1070*/  LEA R27, R29, 0x201f, 0x8 ;  /* 0x0000201f1d1b7811 */ /* 0x000fce00078e40ff */
.L_x_3749:
[----:B0123--:R-:W2:Y:S01]  /*1080*/  LDL R30, [R1] ;  /* 0x00000000011e7983 */ /* 0x00fea20000100800 */
[----:B------:R-:W-:Y:S01]  /*1090*/  ISETP.NE.AND P0, PT, R54, 0x2, PT ;  /* 0x000000023600780c */ /* 0x000fe20003f05270 */
[----:B------:R-:W-:Y:S01]  /*10a0*/  BSSY.RECONVERGENT B0, `(.L_x_3574) ;  /* 0x0000024000007945 */ /* 0x000fe20003800200 */
[----:B------:R-:W0:Y:S02]  /*10b0*/  S2R R59, SR_TID.X ;  /* 0x00000000003b7919 */ /* 0x000e240000002100 */
[----:B------:R-:W-:Y:S02]  /*10c0*/  P2R R55, PR, RZ, 0x1 ;  /* 0x00000001ff377803 */ /* 0x000fe40000000000 */
[----:B0-----:R-:W-:Y:S02]  /*10d0*/  MOV R56, R59 ;  /* 0x0000003b00387202 */ /* 0x001fe40000000f00 */
[----:B--2---:R-:W-:-:S04]  /*10e0*/  LOP3.LUT R30, R30, 0xffff, RZ, 0xc0, !PT ;  /* 0x0000ffff1e1e7812 */ /* 0x004fc800078ec0ff */
[----:B------:R-:W-:Y:S01]  /*10f0*/  ISETP.GE.U32.AND P1, PT, R30, 0x2, PT ;  /* 0x000000021e00780c */ /* 0x000fe20003f26070 */
[----:B-----5:R-:W-:-:S12]  /*1100*/  @!P0 BRA `(.L_x_3575) ;  /* 0x0000000000748947 */ /* 0x020fd80003800000 */
        /* <DEDUP_REMOVED lines=18> */
[----:B------:R-:W-:-:S05]  /*1230*/  @P0 IADD3 R48, P2, PT, R30, UR17, RZ ;  /* 0x000000111e300c10 */ /* 0x000fca000ff5e0ff */
[----:B0-----:R-:W-:Y:S02]  /*1240*/  @P0 IMAD.X R49, RZ, RZ, R31, P2 ;  /* 0x000000ffff310224 */ /* 0x001fe400010e061f */
[----:B------:R-:W2:Y:S04]  /*1250*/  LDG.E R31, desc[UR14][R30.64] ;  /* 0x0000000e1e1f7981 */ /* 0x000ea8000c1e1900 */
[----:B------:R-:W3:Y:S01]  /*1260*/  @P0 LDG.E R48, desc[UR14][R48.64] ;  /* 0x0000000e30300981 */ /* 0x000ee2000c1e1900 */
[----:B------:R-:W-:Y:S01]  /*1270*/  MOV R51, UR17 ;  /* 0x0000001100337c02 */ /* 0x000fe20008000f00 */
[----:B------:R-:W-:-:S03]  /*1280*/  VIADD R52, R61, UR13 ;  /* 0x0000000d3d347c36 */ /* 0x000fc60008000000 */
[----:B------:R-:W-:Y:S01]  /*1290*/  @P0 IADD3 R51, PT, PT, R50, UR17, R51 ;  /* 0x0000001132330c10 */ /* 0x000fe2000fffe033 */
[----:B------:R-:W-:Y:S02]  /*12a0*/  IMAD.MOV.U32 R56, RZ, RZ, R52 ;  /* 0x000000ffff387224 */ /* 0x000fe400078e0034 */
[----:B------:R-:W-:Y:S01]  /*12b0*/  @P0 VIADD R56, R52, UR13 ;  /* 0x0000000d34380c36 */ /* 0x000fe20008000000 */
[----:B--2---:R1:W-:Y:S04]  /*12c0*/  STS [R50+UR17], R31 ;  /* 0x0000001f32007988 */ /* 0x0043e80008000811 */
[----:B---3--:R1:W-:Y:S02]  /*12d0*/  @P0 STS [R51], R48 ;  /* 0x0000003033000388 */ /* 0x0083e40000000800 */
.L_x_3575:
[----:B------:R-:W-:Y:S05]  /*12e0*/  BSYNC.RECONVERGENT B0 ;  /* 0x0000000000007941 */ /* 0x000fea0003800200 */
.L_x_3574:
[----:B------:R-:W-:Y:S04]  /*12f0*/  BSSY.RECONVERGENT B0, `(.L_x_3576) ;  /* 0x0000020000007945 */ /* 0x000fe80003800200 */
[----:B------:R-:W-:Y:S05]  /*1300*/  @!P1 BRA `(.L_x_3577) ;  /* 0x0000000000789947 */ /* 0x000fea0003800000 */
[----:B------:R-:W2:Y:S01]  /*1310*/  S2UR UR12, SR_CgaCtaId ;  /* 0x00000000000c79c3 */ /* 0x000ea20000008800 */
[----:B------:R-:W-:Y:S01]  /*1320*/  UMOV UR11, 0x400 ;  /* 0x00000400000b7882 */ /* 0x000fe20000000000 */
[----:B------:R-:W-:Y:S01]  /*1330*/  VIADD R57, R56, UR7 ;  /* 0x0000000738397c36 */ /* 0x000fe20008000000 */
[----:B------:R-:W-:-:S05]  /*1340*/  UIADD3 UR11, UPT, UPT, UR11, 0x1080, URZ ;  /* 0x000010800b0b7890 */ /* 0x000fca000fffe0ff */
[----:B------:R-:W3:Y:S01]  /*1350*/  LDC R30, c[0x0][0x388] ;  /* 0x0000e200ff1e7b82 */ /* 0x000ee20000000800 */
[----:B--2---:R-:W-:-:S06]  /*1360*/  ULEA UR11, UR12, UR11, 0x18 ;  /* 0x0000000b0c0b7291 */ /* 0x004fcc000f8ec0ff */
[----:B------:R-:W-:Y:S01]  /*1370*/  LEA R58, R56, UR11, 0x2 ;  /* 0x0000000b383a7c11 */ /* 0x000fe2000f8e10ff */
[----:B---3--:R-:W-:-:S07]  /*1380*/  IMAD R57, R30, UR8, R57 ;  /* 0x000000081e397c24 */ /* 0x008fce000f8e0239 */
.L_x_3578:
[----:B-1----:R-:W1:Y:S08]  /*1390*/  LDC.64 R30, c[0x0][0x390] ;  /* 0x0000e400ff1e7b82 */ /* 0x002e700000000a00 */
[----:B--2---:R-:W2:Y:S01]  /*13a0*/  LDC R48, c[0x0][0x360] ;  /* 0x0000d800ff307b82 */ /* 0x004ea20000000800 */
[----:B-1----:R-:W-:-:S04]  /*13b0*/  IMAD.WIDE R30, R57, 0x4, R30 ;  /* 0x00000004391e7825 */ /* 0x002fc800078e021e */
[----:B--2---:R-:W-:-:S04]  /*13c0*/  IMAD.WIDE.U32 R52, R48, 0x4, R30 ;  /* 0x0000000430347825 */ /* 0x004fc800078e001e */
[C-C-:B0-----:R-:W-:Y:S02]  /*13d0*/  IMAD.WIDE.U32 R50, R48.reuse, 0x8, R30.reuse ;  /* 0x0000000830327825 */ /* 0x141fe400078e001e */
[----:B------:R-:W2:Y:S02]  /*13e0*/  LDG.E R53, desc[UR14][R52.64] ;  /* 0x0000000e34357981 */ /* 0x000ea4000c1e1900 */
[----:B------:R-:W-:Y:S02]  /*13f0*/  IMAD.WIDE.U32 R48, R48, 0xc, R30 ;  /* 0x0000000c30307825 */ /* 0x000fe400078e001e */
[----:B------:R-:W3:Y:S04]  /*1400*/  LDG.E R31, desc[UR14][R30.64] ;  /* 0x0000000e1e1f7981 */ /* 0x000ee8000c1e1900 */
[----:B------:R0:W4:Y:S04]  /*1410*/  LDG.E R50, desc[UR14][R50.64] ;  /* 0x0000000e32327981 */ /* 0x000128000c1e1900 */
[----:B------:R1:W5:Y:S01]  /*1420*/  LDG.E R48, desc[UR14][R48.64] ;  /* 0x0000000e30307981 */ /* 0x000362000c1e1900 */
[----:B0-----:R-:W0:Y:S01]  /*1430*/  LDC R51, c[0x0][0x360] ;  /* 0x0000d800ff337b82 */ /* 0x001e220000000800 */
[----:B------:R-:W-:-:S05]  /*1440*/  VIADD R56, R56, UR17 ;  /* 0x0000001138387c36 */ /* 0x000fca0008000000 */
[----:B------:R-:W-:Y:S02]  /*1450*/  ISETP.GE.U32.AND P0, PT, R56, 0x200, PT ;  /* 0x000002003800780c */ /* 0x000fe40003f06070 */
[C---:B0-----:R-:W-:Y:S01]  /*1460*/  LEA R60, R51.reuse, R58, 0x3 ;  /* 0x0000003a333c7211 */ /* 0x041fe200078e18ff */
[--C-:B-1----:R-:W-:Y:S02]  /*1470*/  IMAD R49, R51, 0xc, R58.reuse ;  /* 0x0000000c33317824 */ /* 0x102fe400078e023a */
[----:B------:R-:W-:Y:S01]  /*1480*/  VIADD R57, R57, UR17 ;  /* 0x0000001139397c36 */ /* 0x000fe20008000000 */
[----:B---3--:R-:W-:Y:S04]  /*1490*/  STS [R58], R31 ;  /* 0x0000001f3a007388 */ /* 0x008fe80000000800 */
[----:B--2---:R0:W-:Y:S04]  /*14a0*/  STS [R58+UR17], R53 ;  /* 0x000000353a007988 */ /* 0x0041e80008000811 */
[----:B----4-:R2:W-:Y:S04]  /*14b0*/  STS [R60], R50 ;  /* 0x000000323c007388 */ /* 0x0105e80000000800 */
[----:B-----5:R2:W-:Y:S01]  /*14c0*/  STS [R49], R48 ;  /* 0x0000003031007388 */ /* 0x0205e20000000800 */
[----:B0-----:R-:W-:Y:S01]  /*14d0*/  IMAD R58, R51, 0x10, R58 ;  /* 0x00000010333a7824 */ /* 0x001fe200078e023a */
[----:B------:R-:W-:Y:S06]  /*14e0*/  @!P0 BRA `(.L_x_3578) ;  /* 0xfffffffc00a88947 */ /* 0x000fec000383ffff */
.L_x_3577:
[----:B------:R-:W-:Y:S05]  /*14f0*/  BSYNC.RECONVERGENT B0 ;  /* 0x0000000000007941 */ /* 0x000fea0003800200 */
.L_x_3576:
[----:B------:R-:W-:Y:S01]  /*1500*/  ISETP.NE.AND P0, PT, R55, RZ, PT ;  /* 0x000000ff3700720c */ /* 0x000fe20003f05270 */
[----:B------:R-:W-:-:S12]  /*1510*/  BSSY.RECONVERGENT B0, `(.L_x_3579) ;  /* 0x0000013000007945 */ /* 0x000fd80003800200 */
[----:B------:R-:W-:Y:S05]  /*1520*/  @!P0 BRA `(.L_x_3580) ;  /* 0x0000000000448947 */ /* 0x000fea0003800000 */
[----:B------:R-:W3:Y:S01]  /*1530*/  S2UR UR12, SR_CgaCtaId ;  /* 0x00000000000c79c3 */ /* 0x000ee20000008800 */
[----:B------:R-:W-:Y:S01]  /*1540*/  UMOV UR11, 0x400 ;  /* 0x00000400000b7882 */ /* 0x000fe20000000000 */
[----:B------:R-:W-:Y:S01]  /*1550*/  ISETP.NE.AND P0, PT, R54, 0x3, PT ;  /* 0x000000033600780c */ /* 0x000fe20003f05270 */
[----:B------:R-:W-:-:S04]  /*1560*/  UIADD3 UR11, UPT, UPT, UR11, 0x1880, URZ ;  /* 0x000018800b0b7890 */ /* 0x000fc8000fffe0ff */
[----:B---3--:R-:W-:-:S06]  /*1570*/  ULEA UR11, UR12, UR11, 0x18 ;  /* 0x0000000b0c0b7291 */ /* 0x008fcc000f8ec0ff */
[----:B------:R-:W-:Y:S01]  /*1580*/  LEA R30, R59, UR11, 0x2 ;  /* 0x0000000b3b1e7c11 */ /* 0x000fe2000f8e10ff */
[----:B------:R-:W-:-:S04]  /*1590*/  IMAD.MOV.U32 R59, RZ, RZ, R61 ;  /* 0x000000ffff3b7224 */ /* 0x000fc800078e003d */
[----:B------:R3:W-:Y:S01]  /*15a0*/  STS [R30], RZ ;  /* 0x000000ff1e007388 */ /* 0x0007e20000000800 */
[----:B------:R-:W-:Y:S05]  /*15b0*/  @!P0 BRA `(.L_x_3580) ;  /* 0x0000000000208947 */ /* 0x000fea0003800000 */
[----:B------:R-:W-:Y:S01]  /*15c0*/  ISETP.NE.AND P0, PT, R54, RZ, PT ;  /* 0x000000ff3600720c */ /* 0x000fe20003f05270 */
[----:B------:R4:W-:Y:S01]  /*15d0*/  STS [R30+UR17], RZ ;  /* 0x000000ff1e007988 */ /* 0x0009e20008000811 */
[----:B-1----:R-:W-:Y:S01]  /*15e0*/  MOV R31, UR17 ;  /* 0x00000011001f7c02 */ /* 0x002fe20008000f00 */
[----:B--2---:R-:W-:-:S04]  /*15f0*/  VIADD R48, R61, UR13 ;  /* 0x0000000d3d307c36 */ /* 0x004fc80008000000 */
[----:B------:R-:W-:-:S06]  /*1600*/  IMAD.MOV.U32 R59, RZ, RZ, R48 ;  /* 0x000000ffff3b7224 */ /* 0x000fcc00078e0030 */
[----:B------:R-:W-:Y:S01]  /*1610*/  @P0 IADD3 R31, PT, PT, R30, UR17, R31 ;  /* 0x000000111e1f0c10 */ /* 0x000fe2000fffe01f */
[----:B------:R-:W-:-:S04]  /*1620*/  @P0 VIADD R59, R48, UR13 ;  /* 0x0000000d303b0c36 */ /* 0x000fc80008000000 */
[----:B------:R4:W-:Y:S03]  /*1630*/  @P0 STS [R31], RZ ;  /* 0x000000ff1f000388 */ /* 0x0009e60000000800 */
.L_x_3580:
[----:B------:R-:W-:Y:S05]  /*1640*/  BSYNC.RECONVERGENT B0 ;  /* 0x0000000000007941 */ /* 0x000fea0003800200 */
.L_x_3579:
[----:B------:R-:W-:Y:S04]  /*1650*/  BSSY.RECONVERGENT B0, `(.L_x_3581) ;  /* 0x0000010000007945 */ /* 0x000fe80003800200 */
[----:B------:R-:W-:Y:S05]  /*1660*/  @!P1 BRA `(.L_x_3582) ;  /* 0x0000000000389947 */ /* 0x000fea0003800000 */
[----:B-1--4-:R-:W0:Y:S01]  /*1670*/  S2R R31, SR_CgaCtaId ;  /* 0x00000000001f7919 */ /* 0x012e220000008800 */
[----:B---3--:R-:W-:-:S05]  /*1680*/  MOV R30, 0x400 ;  /* 0x00000400001e7802 */ /* 0x008fca0000000f00 */
[----:B------:R-:W-:-:S05]  /*1690*/  VIADD R30, R30, 0x1880 ;  /* 0x000018801e1e7836 */ /* 0x000fca0000000000 */
[----:B0-2---:R-:W-:-:S07]  /*16a0*/  LEA R50, R31, R30, 0x18 ;  /* 0x0000001e1f327211 */ /* 0x005fce00078ec0ff */
.L_x_3583:
[C---:B0-----:R-:W-:Y:S01]  /*16b0*/  LEA R30, R59.reuse, R50, 0x2 ;  /* 0x000000323b1e7211 */ /* 0x041fe200078e10ff */
        /* <DEDUP_REMOVED lines=9> */
.L_x_3582:
[----:B------:R-:W-:Y:S05]  /*1750*/  BSYNC.RECONVERGENT B0 ;  /* 0x0000000000007941 */ /* 0x000fea0003800200 */
.L_x_3581:
[----:B------:R-:W-:Y:S01]  /*1760*/  BAR.SYNC.DEFER_BLOCKING 0x0 ;  /* 0x0000000000007b1d */ /* 0x000fe20000010000 */
[----:B------:R-:W-:-:S09]  /*1770*/  UISETP.GE.AND UP0, UPT, UR4, 0x1, UPT ;  /* 0x000000010400788c */ /* 0x000fd2000bf06270 */
[----:B------:R-:W-:Y:S05]  /*1780*/  BRA.U !UP0, `(.L_x_3584) ;  /* 0x0000003908a47547 */ /* 0x000fea000b800000 */
[----:B------:R-:W-:-:S09]  /*1790*/  UISETP.NE.AND UP0, UPT, UR18, 0x1, UPT ;  /* 0x000000011200788c */ /* 0x000fd2000bf05270 */
[----:B------:R-:W-:Y:S05]  /*17a0*/  BRA.U UP0, `(.L_x_3585) ;  /* 0x0000001100c87547 */ /* 0x000fea000b800000 */
[----:B------:R-:W-:Y:S01]  /*17b0*/  BSSY B1, `(.L_x_3586) ;  /* 0x0000130000017945 */ /* 0x000fe20003800000 */
[----:B0-2---:R-:W-:-:S07]  /*17c0*/  IMAD.MOV.U32 R49, RZ, RZ, RZ ;  /* 0x000000ffff317224 */ /* 0x005fce00078e00ff */
.L_x_3638:
[----:B01----:R-:W0:Y:S01]  /*17d0*/  LDC R51, c[0x0][0x3ac] ;  /* 0x0000eb00ff337b82 */ /* 0x003e220000000800 */
[----:B------:R-:W-:Y:S01]  /*17e0*/  IADD3 R48, PT, PT, R2, R49, RZ ;  /* 0x0000003102307210 */ /* 0x000fe20007ffe0ff */
[----:B------:R-:W-:Y:S01]  /*17f0*/  VIADD R49, R49, UR5 ;  /* 0x0000000531317c36 */ /* 0x000fe20008000000 */
[----:B0-----:R-:W-:-:S03]  /*1800*/  ISETP.GE.AND P5, PT, R51, 0x1, PT ;  /* 0x000000013300780c */ /* 0x001fc60003fa6270 */
[----:B---34-:R-:W-:Y:S01]  /*1810*/  IMAD R30, R48, R51, R4 ;  /* 0x00000033301e7224 */ /* 0x018fe200078e0204 */
[C---:B------:R-:W-:Y:S02]  /*1820*/  ISETP.GE.AND P4, PT, R51.reuse, 0x2, PT ;  /* 0x000000023300780c */ /* 0x040fe40003f86270 */
[C---:B------:R-:W-:Y:S02]  /*1830*/  ISETP.GE.AND P3, PT, R51.reuse, 0x3, PT ;  /* 0x000000033300780c */ /* 0x040fe40003f66270 */
[C---:B------:R-:W-:Y:S02]  /*1840*/  ISETP.GE.AND P2, PT, R51.reuse, 0x4, PT ;  /* 0x000000043300780c */ /* 0x040fe40003f46270 */
[----:B------:R-:W-:-:S03]  /*1850*/  ISETP.GE.AND P0, PT, R51, 0x5, PT ;  /* 0x000000053300780c */ /* 0x000fc60003f06270 */
[----:B--2---:R-:W-:Y:S10]  /*1860*/  @!P5 BRA `(.L_x_3587) ;  /* 0x00000000001cd947 */ /* 0x004ff40003800000 */
[----:B------:R-:W0:Y:S01]  /*1870*/  S2UR UR12, SR_CgaCtaId ;  /* 0x00000000000c79c3 */ /* 0x000e220000008800 */
[----:B------:R-:W-:Y:S01]  /*1880*/  UMOV UR11, 0x400 ;  /* 0x00000400000b7882 */ /* 0x000fe20000000000 */
[----:B------:R-:W-:Y:S01]  /*1890*/  IMAD.IADD R29, R3, 0x1, R30 ;  /* 0x00000001031d7824 */ /* 0x000fe200078e021e */
[----:B------:R-:W-:-:S04]  /*18a0*/  UIADD3 UR11, UPT, UPT, UR11, 0x1080, URZ ;  /* 0x000010800b0b7890 */ /* 0x000fc8000fffe0ff */
[----:B0-----:R-:W-:-:S06]  /*18b0*/  ULEA UR11, UR12, UR11, 0x18 ;  /* 0x0000000b0c0b7291 */ /* 0x001fcc000f8ec0ff */
[----:B------:R-:W-:-:S06]  /*18c0*/  LEA R29, R29, UR11, 0x2 ;  /* 0x0000000b1d1d7c11 */ /* 0x000fcc000f8e10ff */
[----:B------:R-:W0:Y:S02]  /*18d0*/  LDS R29, [R29] ;  /* 0x000000001d1d7984 */ /* 0x000e240000000800 */
.L_x_3587:
[----:B------:R-:W-:Y:S05]  /*18e0*/  @!P4 BRA `(.L_x_3588) ;  /* 0x00000000001cc947 */ /* 0x000fea0003800000 */
[----:B------:R-:W1:Y:S01]  /*18f0*/  S2UR UR12, SR_CgaCtaId ;  /* 0x00000000000c79c3 */ /* 0x000e620000008800 */
[----:B------:R-:W-:Y:S01]  /*1900*/  UMOV UR11, 0x400 ;  /* 0x00000400000b7882 */ /* 0x000fe20000000000 */
[----:B------:R-:W-:Y:S01]  /*1910*/  IMAD.IADD R31, R20, 0x1, R30 ;  /* 0x00000001141f7824 */ /* 0x000fe200078e021e */
[----:B------:R-:W-:-:S04]  /*1920*/  UIADD3 UR11, UPT, UPT, UR11, 0x1080, URZ ;  /* 0x000010800b0b7890 */ /* 0x000fc8000fffe0ff */
[----:B-1----:R-:W-:-:S06]  /*1930*/  ULEA UR11, UR12, UR11, 0x18 ;  /* 0x0000000b0c0b7291 */ /* 0x002fcc000f8ec0ff */
[----:B------:R-:W-:-:S05]  /*1940*/  LEA R31, R31, UR11, 0x2 ;  /* 0x0000000b1f1f7c11 */ /* 0x000fca000f8e10ff */
[----:B------:R1:W2:Y:S02]  /*1950*/  LDS R32, [R31] ;  /* 0x000000001f207984 */ /* 0x0002a40000000800 */
.L_x_3588:
        /* <DEDUP_REMOVED lines=8> */
.L_x_3589:
        /* <DEDUP_REMOVED lines=8> */
.L_x_3590:
[----:B------:R-:W-:Y:S01]  /*1a60*/  ISETP.GE.AND P6, PT, R51, 0x6, PT ;  /* 0x000000063300780c */ /* 0x000fe20003fc6270 */
[----:B------:R-:W-:-:S12]  /*1a70*/  @!P0 BRA `(.L_x_3591) ;  /* 0x00000000001c8947 */ /* 0x000fd80003800000 */
[----:B------:R-:W5:Y:S01]  /*1a80*/  S2UR UR12, SR_CgaCtaId ;  /* 0x00000000000c79c3 */ /* 0x000f620000008800 */
[----:B------:R-:W-:Y:S01]  /*1a90*/  UMOV UR11, 0x400 ;  /* 0x00000400000b7882 */ /* 0x000fe20000000000 */
[----:B-1-3--:R-:W-:Y:S01]  /*1aa0*/  IMAD.IADD R31, R23, 0x1, R30 ;  /* 0x00000001171f7824 */ /* 0x00afe200078e021e */
[----:B------:R-:W-:-:S04]  /*1ab0*/  UIADD3 UR11, UPT, UPT, UR11, 0x1080, URZ ;  /* 0x000010800b0b7890 */ /* 0x000fc8000fffe0ff */
[----:B-----5:R-:W-:-:S06]  /*1ac0*/  ULEA UR11, UR12, UR11, 0x18 ;  /* 0x0000000b0c0b7291 */ /* 0x020fcc000f8ec0ff */
[----:B------:R-:W-:-:S05]  /*1ad0*/  LEA R31, R31, UR11, 0x2 ;  /* 0x0000000b1f1f7c11 */ /* 0x000fca000f8e10ff */
[----:B------:R1:W3:Y:S02]  /*1ae0*/  LDS R35, [R31] ;  /* 0x000000001f237984 */ /* 0x0002e40000000800 */
.L_x_3591:
        /* <DEDUP_REMOVED lines=9> */
.L_x_3592:
        /* <DEDUP_REMOVED lines=11> */
.L_x_3593:
[----:B------:R-:W-:Y:S01]  /*1c30*/  ISETP.GE.AND P0, PT, R51, 0x9, PT ;  /* 0x000000093300780c */ /* 0x000fe20003f06270 */
[----:B------:R-:W-:-:S12]  /*1c40*/  @!P6 BRA `(.L_x_3594) ;  /* 0x00000000001ce947 */ /* 0x000fd80003800000 */
[----:B------:R-:W5:Y:S01]  /*1c50*/  S2UR UR12, SR_CgaCtaId ;  /* 0x00000000000c79c3 */ /* 0x000f620000008800 */
[----:B------:R-:W-:Y:S01]  /*1c60*/  UMOV UR11, 0x400 ;  /* 0x00000400000b7882 */ /* 0x000fe20000000000 */
[----:B-1-3--:R-:W-:Y:S01]  /*1c70*/  IADD3 R31, PT, PT, R25, R30, RZ ;  /* 0x0000001e191f7210 */ /* 0x00afe20007ffe0ff */
[----:B------:R-:W-:-:S04]  /*1c80*/  UIADD3 UR11, UPT, UPT, UR11, 0x1080, URZ ;  /* 0x000010800b0b7890 */ /* 0x000fc8000fffe0ff */
[----:B-----5:R-:W-:-:S06]  /*1c90*/  ULEA UR11, UR12, UR11, 0x18 ;  /* 0x0000000b0c0b7291 */ /* 0x020fcc000f8ec0ff */
[----:B------:R-:W-:-:S05]  /*1ca0*/  LEA R31, R31, UR11, 0x2 ;  /* 0x0000000b1f1f7c11 */ /* 0x000fca000f8e10ff */
[----:B------:R1:W3:Y:S02]  /*1cb0*/  LDS R38, [R31] ;  /* 0x000000001f267984 */ /* 0x0002e40000000800 */
.L_x_3594:
[----:B------:R-:W-:Y:S01]  /*1cc0*/  ISETP.GE.AND P6, PT, R51, 0xa, PT ;  /* 0x0000000a3300780c */ /* 0x000fe20003fc6270 */
[----:B------:R-:W-:-:S12]  /*1cd0*/  @!P0 BRA `(.L_x_3595) ;  /* 0x0000000000208947 */ /* 0x000fd80003800000 */
        /* <DEDUP_REMOVED lines=8> */
.L_x_3595:
        /* <DEDUP_REMOVED lines=9> */
.L_x_3596:
        /* <DEDUP_REMOVED lines=11> */
.L_x_3597:
        /* <DEDUP_REMOVED lines=11> */
.L_x_3598:
        /* <DEDUP_REMOVED lines=11> */
.L_x_3599:
        /* <DEDUP_REMOVED lines=11> */
.L_x_3600:
        /* <DEDUP_REMOVED lines=11> */
.L_x_3601:
        /* <DEDUP_REMOVED lines=11> */
.L_x_3602:
[----:B------:R-:W-:Y:S01]  /*2210*/  BSSY B0, `(.L_x_3603) ;  /* 0x0000088000007945 */ /* 0x000fe20003800000 */
[----:B------:R-:W-:-:S03]  /*2220*/  ISETP.GE.AND P6, PT, R49, UR4, PT ;  /* 0x0000000431007c0c */ /* 0x000fc6000bfc6270 */
[----:B------:R-:W-:Y:S10]  /*2230*/  @P0 BRA `(.L_x_3604) ;  /* 0x0000000800140947 */ /* 0x000ff40003800000 */
[----:B------:R-:W-:Y:S01]  /*2240*/  IABS R50, R51 ;  /* 0x0000003300327213 */ /* 0x000fe20000000000 */
[----:B------:R-:W-:Y:S01]  /*2250*/  IMAD.MOV.U32 R30, RZ, RZ, RZ ;  /* 0x000000ffff1e7224 */ /* 0x000fe200078e00ff */
[----:B------:R-:W-:Y:S02]  /*2260*/  IABS R56, R47 ;  /* 0x0000002f00387213 */ /* 0x000fe40000000000 */
[----:B------:R-:W5:Y:S08]  /*2270*/  I2F.RP R52, R50 ;  /* 0x0000003200347306 */ /* 0x000f700000209400 */
[----:B-----5:R-:W5:Y:S02]  /*2280*/  MUFU.RCP R52, R52 ;  /* 0x0000003400347308 */ /* 0x020f640000001000 */
[----:B-----5:R-:W-:Y:S01]  /*2290*/  IADD3 R53, PT, PT, R52, 0xffffffe, RZ ;  /* 0x0ffffffe34357810 */ /* 0x020fe20007ffe0ff */
[----:B------:R-:W-:-:S05]  /*22a0*/  IMAD.MOV.U32 R52, RZ, RZ, R0 ;  /* 0x000000ffff347224 */ /* 0x000fca00078e0000 */
[----:B-1-3--:R1:W3:Y:S02]  /*22b0*/  F2I.FTZ.U32.TRUNC.NTZ R31, R53 ;  /* 0x00000035001f7305 */ /* 0x00a2e4000021f000 */
[----:B-1----:R-:W1:Y:S01]  /*22c0*/  S2R R53, SR_CgaCtaId ;  /* 0x0000000000357919 */ /* 0x002e620000008800 */
[----:B---3--:R-:W-:-:S04]  /*22d0*/  IMAD.MOV R57, RZ, RZ, -R31 ;  /* 0x000000ffff397224 */ /* 0x008fc800078e0a1f */
[----:B------:R-:W-:-:S04]  /*22e0*/  IMAD R57, R57, R50, RZ ;  /* 0x0000003239397224 */ /* 0x000fc800078e02ff */
[----:B------:R-:W-:-:S04]  /*22f0*/  IMAD.HI.U32 R30, R31, R57, R30 ;  /* 0x000000391f1e7227 */ /* 0x000fc800078e001e */
[----:B------:R-:W-:-:S04]  /*2300*/  IMAD.MOV.U32 R31, RZ, RZ, R56 ;  /* 0x000000ffff1f7224 */ /* 0x000fc800078e0038 */
[----:B------:R-:W-:-:S05]  /*2310*/  IMAD.HI.U32 R30, R30, R31, RZ ;  /* 0x0000001f1e1e7227 */ /* 0x000fca00078e00ff */
[----:B------:R-:W-:-:S05]  /*2320*/  IADD3 R30, PT, PT, -R30, RZ, RZ ;  /* 0x000000ff1e1e7210 */ /* 0x000fca0007ffe1ff */
[----:B------:R-:W-:Y:S01]  /*2330*/  IMAD R31, R50, R30, R31 ;  /* 0x0000001e321f7224 */ /* 0x000fe200078e021f */
[----:B------:R-:W-:-:S04]  /*2340*/  MOV R30, 0x400 ;  /* 0x00000400001e7802 */ /* 0x000fc80000000f00 */
[----:B------:R-:W-:-:S13]  /*2350*/  ISETP.GT.U32.AND P0, PT, R50, R31, PT ;  /* 0x0000001f3200720c */ /* 0x000fda0003f04070 */
[----:B------:R-:W-:-:S05]  /*2360*/  @!P0 IMAD.IADD R31, R31, 0x1, -R50 ;  /* 0x000000011f1f8824 */ /* 0x000fca00078e0a32 */
[----:B------:R-:W-:-:S13]  /*2370*/  ISETP.GT.U32.AND P0, PT, R50, R31, PT ;  /* 0x0000001f3200720c */ /* 0x000fda0003f04070 */
[----:B------:R-:W-:Y:S01]  /*2380*/  @!P0 IMAD.IADD R31, R31, 0x1, -R50 ;  /* 0x000000011f1f8824 */ /* 0x000fe200078e0a32 */
[----:B------:R-:W-:Y:S02]  /*2390*/  ISETP.GE.AND P0, PT, R47, RZ, PT ;  /* 0x000000ff2f00720c */ /* 0x000fe40003f06270 */
[----:B------:R-:W-:Y:S02]  /*23a0*/  IADD3 R50, PT, PT, R30, 0x1880, RZ ;  /* 0x000018801e327810 */ /* 0x000fe40007ffe0ff */
[C---:B-1----:R-:W-:Y:S02]  /*23b0*/  LEA R30, R53.reuse, R30, 0x18 ;  /* 0x0000001e351e7211 */ /* 0x042fe400078ec0ff */
[----:B------:R-:W-:-:S07]  /*23c0*/  LEA R53, R53, R50, 0x18 ;  /* 0x0000003235357211 */ /* 0x000fce00078ec0ff */
[----:B------:R-:W-:Y:S01]  /*23d0*/  @!P0 IMAD.MOV R31, RZ, RZ, -R31 ;  /* 0x000000ffff1f8224 */ /* 0x000fe200078e0a1f */
[----:B------:R-:W-:-:S13]  /*23e0*/  ISETP.NE.AND P0, PT, R51, RZ, PT ;  /* 0x000000ff3300720c */ /* 0x000fda0003f05270 */
[----:B------:R-:W-:-:S05]  /*23f0*/  @!P0 LOP3.LUT R31, RZ, R51, RZ, 0x33, !PT ;  /* 0x00000033ff1f8212 */ /* 0x000fca00078e33ff */
[----:B------:R-:W-:-:S07]  /*2400*/  IMAD R51, R31, 0x4, R30 ;  /* 0x000000041f337824 */ /* 0x000fce00078e021e */
.L_x_3637:
[----:B-1----:R-:W-:Y:S02]  /*2410*/  IMAD R50, R52, 0x84, R51 ;  /* 0x0000008434327824 */ /* 0x002fe400078e0233 */
[----:B------:R-:W-:-:S04]  /*2420*/  IMAD.MOV.U32 R56, RZ, RZ, RZ ;  /* 0x000000ffff387224 */ /* 0x000fc800078e00ff */
[----:B------:R-:W1:Y:S01]  /*2430*/  LDS R50, [R50] ;  /* 0x0000000032327984 */ /* 0x000e620000000800 */
[----:B---3--:R-:W-:Y:S05]  /*2440*/  @!P5 BRA `(.L_x_3605) ;  /* 0x000000000010d947 */ /* 0x008fea0003800000 */
[----:B------:R-:W-:-:S03]  /*2450*/  UMOV UR11, 0xffffffff ;  /* 0xffffffff000b7882 */ /* 0x000fc60000000000 */
[----:B------:R-:W-:Y:S05]  /*2460*/  BRA.DIV UR11, `(.L_x_3606) ;  /* 0x0000003e0b587947 */ /* 0x000fea000b800000 */
[----:B-1----:R1:W3:Y:S02]  /*2470*/  SHFL.IDX PT, R30, R50, R28, R27 ;  /* 0x0000001c321e7389 */ /* 0x0022e400000e001b */
.L_x_3752:
[----:B0--3--:R-:W-:-:S07]  /*2480*/  IMAD R56, R29, R30, RZ ;  /* 0x0000001e1d387224 */ /* 0x009fce00078e02ff */
.L_x_3605:
[----:B------:R-:W-:Y:S05]  /*2490*/  @!P4 BRA `(.L_x_3607) ;  /* 0x000000000010c947 */ /* 0x000fea0003800000 */
[----:B------:R-:W-:-:S03]  /*24a0*/  UMOV UR11, 0xffffffff ;  /* 0xffffffff000b7882 */ /* 0x000fc60000000000 */
[----:B------:R-:W-:Y:S05]  /*24b0*/  BRA.DIV UR11, `(.L_x_3608) ;  /* 0x0000003e0b647947 */ /* 0x000fea000b800000 */
[----:B-1----:R1:W3:Y:S02]  /*24c0*/  SHFL.IDX PT, R30, R50, R5, R27 ;  /* 0x00000005321e7389 */ /* 0x0022e400000e001b */
.L_x_3755:
[----:B--23--:R-:W-:-:S07]  /*24d0*/  IMAD R56, R32, R30, R56 ;  /* 0x0000001e20387224 */ /* 0x00cfce00078e0238 */
.L_x_3607:
[----:B------:R-:W-:Y:S05]  /*24e0*/  @!P3 BRA `(.L_x_3609) ;  /* 0x000000000010b947 */ /* 0x000fea0003800000 */
[----:B------:R-:W-:-:S03]  /*24f0*/  UMOV UR11, 0xffffffff ;  /* 0xffffffff000b7882 */ /* 0x000fc60000000000 */
[----:B------:R-:W-:Y:S05]  /*2500*/  BRA.DIV UR11, `(.L_x_3610) ;  /* 0x0000003e0b707947 */ /* 0x000fea000b800000 */
[----:B-1----:R1:W3:Y:S02]  /*2510*/  SHFL.IDX PT, R30, R50, R6, R27 ;  /* 0x00000006321e7389 */ /* 0x0022e400000e001b */
.L_x_3758:
[----:B---34-:R-:W-:-:S07]  /*2520*/  IMAD R56, R33, R30, R56 ;  /* 0x0000001e21387224 */ /* 0x018fce00078e0238 */
.L_x_3609:
[----:B------:R-:W-:Y:S05]  /*2530*/  @!P2 BRA `(.L_x_3611) ;  /* 0x000000000010a947 */ /* 0x000fea0003800000 */
[----:B------:R-:W-:-:S03]  /*2540*/  UMOV UR11, 0xffffffff ;  /* 0xffffffff000b7882 */ /* 0x000fc60000000000 */
[----:B------:R-:W-:Y:S05]  /*2550*/  BRA.DIV UR11, `(.L_x_3612) ;  /* 0x0000003e0b7c7947 */ /* 0x000fea000b800000 */
[----:B-1----:R1:W3:Y:S02]  /*2560*/  SHFL.IDX PT, R30, R50, R7, R27 ;  /* 0x00000007321e7389 */ /* 0x0022e400000e001b */
.L_x_3761:
[----:B---3--:R-:W-:-:S07]  /*2570*/  IMAD R56, R34, R30, R56 ;  /* 0x0000001e22387224 */ /* 0x008fce00078e0238 */
.L_x_3611:
[----:B------:R-:W3:Y:S02]  /*2580*/  LDC R57, c[0x0][0x3ac] ;  /* 0x0000eb00ff397b82 */ /* 0x000ee40000000800 */
[----:B---3--:R-:W-:-:S13]  /*2590*/  ISETP.GE.AND P0, PT, R57, 0x5, PT ;  /* 0x000000053900780c */ /* 0x008fda0003f06270 */
[----:B------:R-:W-:Y:S05]  /*25a0*/  @!P0 BRA `(.L_x_3613) ;  /* 0x0000000000108947 */ /* 0x000fea0003800000 */
[----:B------:R-:W-:-:S03]  /*25b0*/  UMOV UR11, 0xffffffff ;  /* 0xffffffff000b7882 */ /* 0x000fc60000000000 */
[----:B------:R-:W-:Y:S05]  /*25c0*/  BRA.DIV UR11, `(.L_x_3614) ;  /* 0x0000003e0b807947 */ /* 0x000fea000b800000 */
[----:B-1----:R1:W3:Y:S02]  /*25d0*/  SHFL.IDX PT, R30, R50, R8, R27 ;  /* 0x00000008321e7389 */ /* 0x0022e400000e001b */
.L_x_3764:
[----:B---3--:R-:W-:-:S07]  /*25e0*/  IMAD R56, R35, R30, R56 ;  /* 0x0000001e23387224 */ /* 0x008fce00078e0238 */
.L_x_3613:
[----:B------:R-:W-:-:S13]  /*25f0*/  ISETP.GE.AND P0, PT, R57, 0x6, PT ;  /* 0x000000063900780c */ /* 0x000fda0003f06270 */
[----:B------:R-:W-:Y:S05]  /*2600*/  @!P0 BRA `(.L_x_3615) ;  /* 0x0000000000108947 */ /* 0x000fea0003800000 */
[----:B------:R-:W-:-:S03]  /*2610*/  UMOV UR11, 0xffffffff ;  /* 0xffffffff000b7882 */ /* 0x000fc60000000000 */
[----:B------:R-:W-:Y:S05]  /*2620*/  BRA.DIV UR11, `(.L_x_3616) ;  /* 0x0000003e0b887947 */ /* 0x000fea000b800000 */
[----:B-1----:R1:W3:Y:S02]  /*2630*/  SHFL.IDX PT, R30, R50, R9, R27 ;  /* 0x00000009321e7389 */ /* 0x0022e400000e001b */
.L_x_3767:
[----:B---3--:R-:W-:-:S07]  /*2640*/  IMAD R56, R36, R30, R56 ;  /* 0x0000001e24387224 */ /* 0x008fce00078e0238 */
.L_x_3615:
[----:B------:R-:W-:-:S13]  /*2650*/  ISETP.GE.AND P0, PT, R57, 0x7, PT ;  /* 0x000000073900780c */ /* 0x000fda0003f06270 */
[----:B------:R-:W-:Y:S05]  /*2660*/  @!P0 BRA `(.L_x_3617) ;  /* 0x0000000000108947 */ /* 0x000fea0003800000 */
[----:B------:R-:W-:-:S03]  /*2670*/  UMOV UR11, 0xffffffff ;  /* 0xffffffff000b7882 */ /* 0x000fc60000000000 */
[----:B------:R-:W-:Y:S05]  /*2680*/  BRA.DIV UR11, `(.L_x_3618) ;  /* 0x0000003e0b907947 */ /* 0x000fea000b800000 */
[----:B-1----:R1:W3:Y:S02]  /*2690*/  SHFL.IDX PT, R30, R50, R10, R27 ;  /* 0x0000000a321e7389 */ /* 0x0022e400000e001b */
.L_x_3770:
[----:B---3--:R-:W-:-:S07]  /*26a0*/  IMAD R56, R37, R30, R56 ;  /* 0x0000001e25387224 */ /* 0x008fce00078e0238 */
.L_x_3617:
[----:B------:R-:W-:-:S13]  /*26b0*/  ISETP.GE.AND P0, PT, R57, 0x8, PT ;  /* 0x000000083900780c */ /* 0x000fda0003f06270 */
[----:B------:R-:W-:Y:S05]  /*26c0*/  @!P0 BRA `(.L_x_3619) ;  /* 0x0000000000108947 */ /* 0x000fea0003800000 */
[----:B------:R-:W-:-:S03]  /*26d0*/  UMOV UR11, 0xffffffff ;  /* 0xffffffff000b7882 */ /* 0x000fc60000000000 */
[----:B------:R-:W-:Y:S05]  /*26e0*/  BRA.DIV UR11, `(.L_x_3620) ;  /* 0x0000003e0b987947 */ /* 0x000fea000b800000 */
[----:B-1----:R1:W3:Y:S02]  /*26f0*/  SHFL.IDX PT, R30, R50, R11, R27 ;  /* 0x0000000b321e7389 */ /* 0x0022e400000e001b */
.L_x_3773:
[----:B---3--:R-:W-:-:S07]  /*2700*/  IMAD R56, R38, R30, R56 ;  /* 0x0000001e26387224 */ /* 0x008fce00078e0238 */
.L_x_3619:
[----:B------:R-:W-:-:S13]  /*2710*/  ISETP.GE.AND P0, PT, R57, 0x9, PT ;  /* 0x000000093900780c */ /* 0x000fda0003f06270 */
[----:B------:R-:W-:Y:S05]  /*2720*/  @!P0 BRA `(.L_x_3621) ;  /* 0x0000000000108947 */ /* 0x000fea0003800000 */
[----:B------:R-:W-:-:S03]  /*2730*/  UMOV UR11, 0xffffffff ;  /* 0xffffffff000b7882 */ /* 0x000fc60000000000 */
[----:B------:R-:W-:Y:S05]  /*2740*/  BRA.DIV UR11, `(.L_x_3622) ;  /* 0x0000003e0ba07947 */ /* 0x000fea000b800000 */
[----:B-1----:R1:W3:Y:S02]  /*2750*/  SHFL.IDX PT, R30, R50, R12, R27 ;  /* 0x0000000c321e7389 */ /* 0x0022e400000e001b */
.L_x_3776:
[----:B---3--:R-:W-:-:S07]  /*2760*/  IMAD R56, R39, R30, R56 ;  /* 0x0000001e27387224 */ /* 0x008fce00078e0238 */
.L_x_3621:
[----:B------:R-:W-:-:S13]  /*2770*/  ISETP.GE.AND P0, PT, R57, 0xa, PT ;  /* 0x0000000a3900780c */ /* 0x000fda0003f06270 */
[----:B------:R-:W-:Y:S05]  /*2780*/  @!P0 BRA `(.L_x_3623) ;  /* 0x0000000000108947 */ /* 0x000fea0003800000 */
[----:B------:R-:W-:-:S03]  /*2790*/  UMOV UR11, 0xffffffff ;  /* 0xffffffff000b7882 */ /* 0x000fc60000000000 */
[----:B------:R-:W-:Y:S05]  /*27a0*/  BRA.DIV UR11, `(.L_x_3624) ;  /* 0x0000003e0ba87947 */ /* 0x000fea000b800000 */
[----:B-1----:R1:W3:Y:S02]  /*27b0*/  SHFL.IDX PT, R30, R50, R13, R27 ;  /* 0x0000000d321e7389 */ /* 0x0022e400000e001b */
.L_x_3779:
[----:B---3--:R-:W-:-:S07]  /*27c0*/  IMAD R56, R40, R30, R56 ;  /* 0x0000001e28387224 */ /* 0x008fce00078e0238 */
.L_x_3623:
[----:B------:R-:W-:-:S13]  /*27d0*/  ISETP.GE.AND P0, PT, R57, 0xb, PT ;  /* 0x0000000b3900780c */ /* 0x000fda0003f06270 */
[----:B------:R-:W-:Y:S05]  /*27e0*/  @!P0 BRA `(.L_x_3625) ;  /* 0x0000000000108947 */ /* 0x000fea0003800000 */
[----:B------:R-:W-:-:S03]  /*27f0*/  UMOV UR11, 0xffffffff ;  /* 0xffffffff000b7882 */ /* 0x000fc60000000000 */
[----:B------:R-:W-:Y:S05]  /*2800*/  BRA.DIV UR11, `(.L_x_3626) ;  /* 0x0000003e0bb07947 */ /* 0x000fea000b800000 */
[----:B-1----:R1:W3:Y:S02]  /*2810*/  SHFL.IDX PT, R30, R50, R14, R27 ;  /* 0x0000000e321e7389 */ /* 0x0022e400000e001b */
.L_x_3782:
[----:B---3--:R-:W-:-:S07]  /*2820*/  IMAD R56, R41, R30, R56 ;  /* 0x0000001e29387224 */ /* 0x008fce00078e0238 */
.L_x_3625:
[----:B------:R-:W-:-:S13]  /*2830*/  ISETP.GE.AND P0, PT, R57, 0xc, PT ;  /* 0x0000000c3900780c */ /* 0x000fda0003f06270 */
[----:B------:R-:W-:Y:S05]  /*2840*/  @!P0 BRA `(.L_x_3627) ;  /* 0x0000000000108947 */ /* 0x000fea0003800000 */
[----:B------:R-:W-:-:S03]  /*2850*/  UMOV UR11, 0xffffffff ;  /* 0xffffffff000b7882 */ /* 0x000fc60000000000 */
[----:B------:R-:W-:Y:S05]  /*2860*/  BRA.DIV UR11, `(.L_x_3628) ;  /* 0x0000003e0bb87947 */ /* 0x000fea000b800000 */
[----:B-1----:R1:W3:Y:S02]  /*2870*/  SHFL.IDX PT, R30, R50, R15, R27 ;  /* 0x0000000f321e7389 */ /* 0x0022e400000e001b */
.L_x_3785:
[----:B---3--:R-:W-:-:S07]  /*2880*/  IMAD R56, R42, R30, R56 ;  /* 0x0000001e2a387224 */ /* 0x008fce00078e0238 */
.L_x_3627:
[----:B------:R-:W-:-:S13]  /*2890*/  ISETP.GE.AND P0, PT, R57, 0xd, PT ;  /* 0x0000000d3900780c */ /* 0x000fda0003f06270 */
[----:B------:R-:W-:Y:S05]  /*28a0*/  @!P0 BRA `(.L_x_3629) ;  /* 0x0000000000108947 */ /* 0x000fea0003800000 */
[----:B------:R-:W-:-:S03]  /*28b0*/  UMOV UR11, 0xffffffff ;  /* 0xffffffff000b7882 */ /* 0x000fc60000000000 */
[----:B------:R-:W-:Y:S05]  /*28c0*/  BRA.DIV UR11, `(.L_x_3630) ;  /* 0x0000003e0bc07947 */ /* 0x000fea000b800000 */
[----:B-1----:R1:W3:Y:S02]  /*28d0*/  SHFL.IDX PT, R30, R50, R16, R27 ;  /* 0x00000010321e7389 */ /* 0x0022e400000e001b */
.L_x_3788:
[----:B---3--:R-:W-:-:S07]  /*28e0*/  IMAD R56, R43, R30, R56 ;  /* 0x0000001e2b387224 */ /* 0x008fce00078e0238 */
.L_x_3629:
[----:B------:R-:W-:-:S13]  /*28f0*/  ISETP.GE.AND P0, PT, R57, 0xe, PT ;  /* 0x0000000e3900780c */ /* 0x000fda0003f06270 */
[----:B------:R-:W-:Y:S05]  /*2900*/  @!P0 BRA `(.L_x_3631) ;  /* 0x0000000000108947 */ /* 0x000fea0003800000 */
[----:B------:R-:W-:-:S03]  /*2910*/  UMOV UR11, 0xffffffff ;  /* 0xffffffff000b7882 */ /* 0x000fc60000000000 */
[----:B------:R-:W-:Y:S05]  /*2920*/  BRA.DIV UR11, `(.L_x_3632) ;  /* 0x0000003e0bc87947 */ /* 0x000fea000b800000 */
[----:B-1----:R1:W3:Y:S02]  /*2930*/  SHFL.IDX PT, R30, R50, R17, R27 ;  /* 0x00000011321e7389 */ /* 0x0022e400000e001b */
.L_x_3791:
[----:B---3--:R-:W-:-:S07]  /*2940*/  IMAD R56, R44, R30, R56 ;  /* 0x0000001e2c387224 */ /* 0x008fce00078e0238 */
.L_x_3631:
[----:B------:R-:W-:-:S13]  /*2950*/  ISETP.GE.AND P0, PT, R57, 0xf, PT ;  /* 0x0000000f3900780c */ /* 0x000fda0003f06270 */
[----:B------:R-:W-:Y:S05]  /*2960*/  @!P0 BRA `(.L_x_3633) ;  /* 0x0000000000108947 */ /* 0x000fea0003800000 */
[----:B------:R-:W-:-:S03]  /*2970*/  UMOV UR11, 0xffffffff ;  /* 0xffffffff000b7882 */ /* 0x000fc60000000000 */
[----:B------:R-:W-:Y:S05]  /*2980*/  BRA.DIV UR11, `(.L_x_3634) ;  /* 0x0000003e0bd07947 */ /* 0x000fea000b800000 */
[----:B-1----:R1:W3:Y:S02]  /*2990*/  SHFL.IDX PT, R30, R50, R18, R27 ;  /* 0x00000012321e7389 */ /* 0x0022e400000e001b */
.L_x_3794:
[----:B---3--:R-:W-:-:S07]  /*29a0*/  IMAD R56, R45, R30, R56 ;  /* 0x0000001e2d387224 */ /* 0x008fce00078e0238 */
.L_x_3633:
[----:B------:R-:W-:-:S13]  /*29b0*/  ISETP.GE.AND P0, PT, R57, 0x10, PT ;  /* 0x000000103900780c */ /* 0x000fda0003f06270 */
[----:B------:R-:W-:Y:S05]  /*29c0*/  @!P0 BRA `(.L_x_3635) ;  /* 0x0000000000108947 */ /* 0x000fea0003800000 */
[----:B------:R-:W-:-:S03]  /*29d0*/  UMOV UR11, 0xffffffff ;  /* 0xffffffff000b7882 */ /* 0x000fc60000000000 */
[----:B------:R-:W-:Y:S05]  /*29e0*/  BRA.DIV UR11, `(.L_x_3636) ;  /* 0x0000003e0bd87947 */ /* 0x000fea000b800000 */
[----:B-1----:R1:W3:Y:S02]  /*29f0*/  SHFL.IDX PT, R30, R50, R19, R27 ;  /* 0x00000013321e7389 */ /* 0x0022e400000e001b */
.L_x_3797:
[----:B---3--:R-:W-:-:S07]  /*2a00*/  IMAD R56, R46, R30, R56 ;  /* 0x0000001e2e387224 */ /* 0x008fce00078e0238 */
.L_x_3635:
[C---:B------:R-:W-:Y:S02]  /*2a10*/  IMAD R30, R52.reuse, UR4, R48 ;  /* 0x00000004341e7c24 */ /* 0x040fe4000f8e0230 */
[----:B------:R-:W-:-:S03]  /*2a20*/  VIADD R52, R52, UR6 ;  /* 0x0000000634347c36 */ /* 0x000fc60008000000 */
[----:B------:R-:W-:Y:S02]  /*2a30*/  LEA R30, R30, R53, 0x2 ;  /* 0x000000351e1e7211 */ /* 0x000fe400078e10ff */
[----:B------:R-:W-:-:S03]  /*2a40*/  ISETP.GE.AND P0, PT, R52, UR9, PT ;  /* 0x0000000934007c0c */ /* 0x000fc6000bf06270 */
[----:B------:R-:W3:Y:S02]  /*2a50*/  LDS R31, [R30] ;  /* 0x000000001e1f7984 */ /* 0x000ee40000000800 */
[----:B---3--:R-:W-:-:S05]  /*2a60*/  IMAD.IADD R31, R31, 0x1, R56 ;  /* 0x000000011f1f7824 */ /* 0x008fca00078e0238 */
[----:B------:R3:W-:Y:S03]  /*2a70*/  STS [R30], R31 ;  /* 0x0000001f1e007388 */ /* 0x0007e60000000800 */
[----:B------:R-:W-:Y:S05]  /*2a80*/  @!P0 BRA `(.L_x_3637) ;  /* 0xfffffff800608947 */ /* 0x000fea000383ffff */
.L_x_3604:
[----:B------:R-:W-:Y:S05]  /*2a90*/  BSYNC B0 ;  /* 0x0000000000007941 */ /* 0x000fea0003800000 */
.L_x_3603:
[----:B------:R-:W-:Y:S05]  /*2aa0*/  @!P6 BRA `(.L_x_3638) ;  /* 0xffffffec0048e947 */ /* 0x000fea000383ffff */
[----:B------:R-:W-:Y:S05]  /*2ab0*/  BSYNC B1 ;  /* 0x0000000000017941 */ /* 0x000fea0003800000 */
.L_x_3586:
[----:B------:R-:W-:Y:S05]  /*2ac0*/  BRA `(.L_x_3584) ;  /* 0x0000002400d47947 */ /* 0x000fea0003800000 */
.L_x_3585:
[----:B------:R-:W5:Y:S02]  /*2ad0*/  LDCU UR11, c[0x0][0x3ac] ;  /* 0x00007580ff0b77ac */ /* 0x000f640008000800 */
[----:B-----5:R-:W-:-:S09]  /*2ae0*/  UISETP.GT.U32.AND UP0, UPT, UR11, 0x1f, UPT ;  /* 0x0000001f0b00788c */ /* 0x020fd2000bf04070 */
[----:B------:R-:W-:Y:S05]  /*2af0*/  BRA.U UP0, `(.L_x_3639) ;  /* 0x0000001100a47547 */ /* 0x000fea000b800000 */
[----:B0-2---:R-:W-:-:S07]  /*2b00*/  IMAD.MOV.U32 R49, RZ, RZ, RZ ;  /* 0x000000ffff317224 */ /* 0x005fce00078e00ff */
.L_x_3691:
[----:B01----:R-:W0:Y:S01]  /*2b10*/  LDC R51, c[0x0][0x3ac] ;  /* 0x0000eb00ff337b82 */ /* 0x003e220000000800 */
[----:B------:R-:W-:Y:S01]  /*2b20*/  IADD3 R48, PT, PT, R2, R49, RZ ;  /* 0x0000003102307210 */ /* 0x000fe20007ffe0ff */
[----:B------:R-:W-:Y:S01]  /*2b30*/  VIADD R49, R49, UR5 ;  /* 0x0000000531317c36 */ /* 0x000fe20008000000 */
[----:B0-----:R-:W-:-:S03]  /*2b40*/  ISETP.NE.AND P5, PT, R51, RZ, PT ;  /* 0x000000ff3300720c */ /* 0x001fc60003fa5270 */
        /* <DEDUP_REMOVED lines=13> */
.L_x_3640:
        /* <DEDUP_REMOVED lines=8> */
.L_x_3641:
        /* <DEDUP_REMOVED lines=8> */
.L_x_3642:
        /* <DEDUP_REMOVED lines=8> */
.L_x_3643:
        /* <DEDUP_REMOVED lines=9> */
.L_x_3644:
        /* <DEDUP_REMOVED lines=9> */
.L_x_3645:
        /* <DEDUP_REMOVED lines=11> */
.L_x_3646:
        /* <DEDUP_REMOVED lines=9> */
.L_x_3647:
        /* <DEDUP_REMOVED lines=10> */
.L_x_3648:
        /* <DEDUP_REMOVED lines=9> */
.L_x_3649:
        /* <DEDUP_REMOVED lines=11> */
.L_x_3650:
        /* <DEDUP_REMOVED lines=11> */
.L_x_3651:
        /* <DEDUP_REMOVED lines=11> */
.L_x_3652:
        /* <DEDUP_REMOVED lines=11> */
.L_x_3653:
        /* <DEDUP_REMOVED lines=11> */
.L_x_3654:
        /* <DEDUP_REMOVED lines=11> */
.L_x_3655:
[----:B------:R-:W-:Y:S01]  /*3550*/  BSSY B0, `(.L_x_3656) ;  /* 0x0000081000007945 */ /* 0x000fe20003800000 */
[----:B------:R-:W-:-:S03]  /*3560*/  ISETP.GE.AND P6, PT, R49, UR4, PT ;  /* 0x0000000431007c0c */ /* 0x000fc6000bfc6270 */
[----:B------:R-:W-:Y:S10]  /*3570*/  @P0 BRA `(.L_x_3657) ;  /* 0x0000000400f80947 */ /* 0x000ff40003800000 */
[----:B------:R-:W5:Y:S01]  /*3580*/  I2F.U32.RP R50, R51 ;  /* 0x0000003300327306 */ /* 0x000f620000209000 */
[----:B------:R-:W-:-:S07]  /*3590*/  MOV R52, R0 ;  /* 0x0000000000347202 */ /* 0x000fce0000000f00 */
[----:B-----5:R-:W1:Y:S02]  /*35a0*/  MUFU.RCP R50, R50 ;  /* 0x0000003200327308 */ /* 0x020e640000001000 */
[----:B-1-3--:R-:W-:Y:S02]  /*35b0*/  VIADD R31, R50, 0xffffffe ;  /* 0x0ffffffe321f7836 */ /* 0x00afe40000000000 */
[----:B------:R-:W1:Y:S04]  /*35c0*/  S2R R50, SR_CgaCtaId ;  /* 0x0000000000327919 */ /* 0x000e680000008800 */
[----:B------:R-:W3:Y:S02]  /*35d0*/  F2I.FTZ.U32.TRUNC.NTZ R31, R31 ;  /* 0x0000001f001f7305 */ /* 0x000ee4000021f000 */
[----:B---3--:R-:W-:-:S04]  /*35e0*/  IMAD.MOV R30, RZ, RZ, -R31 ;  /* 0x000000ffff1e7224 */ /* 0x008fc800078e0a1f */
[----:B------:R-:W-:Y:S02]  /*35f0*/  IMAD R53, R30, R51, RZ ;  /* 0x000000331e357224 */ /* 0x000fe400078e02ff */
[----:B------:R-:W-:-:S04]  /*3600*/  IMAD.MOV.U32 R30, RZ, RZ, RZ ;  /* 0x000000ffff1e7224 */ /* 0x000fc800078e00ff */
[----:B------:R-:W-:Y:S01]  /*3610*/  IMAD.HI.U32 R30, R31, R53, R30 ;  /* 0x000000351f1e7227 */ /* 0x000fe200078e001e */
[----:B------:R-:W-:-:S05]  /*3620*/  MOV R31, 0x400 ;  /* 0x00000400001f7802 */ /* 0x000fca0000000f00 */
[----:B------:R-:W-:-:S04]  /*3630*/  IMAD.HI.U32 R30, R30, R47, RZ ;  /* 0x0000002f1e1e7227 */ /* 0x000fc800078e00ff */
[----:B------:R-:W-:Y:S01]  /*3640*/  VIADD R53, R31, 0x1880 ;  /* 0x000018801f357836 */ /* 0x000fe20000000000 */
[----:B------:R-:W-:-:S04]  /*3650*/  IADD3 R30, PT, PT, -R30, RZ, RZ ;  /* 0x000000ff1e1e7210 */ /* 0x000fc80007ffe1ff */
[----:B-1----:R-:W-:Y:S01]  /*3660*/  LEA R53, R50, R53, 0x18 ;  /* 0x0000003532357211 */ /* 0x002fe200078ec0ff */
[----:B------:R-:W-:-:S05]  /*3670*/  IMAD R30, R51, R30, R47 ;  /* 0x0000001e331e7224 */ /* 0x000fca00078e022f */
[----:B------:R-:W-:-:S13]  /*3680*/  ISETP.GE.U32.AND P0, PT, R30, R51, PT ;  /* 0x000000331e00720c */ /* 0x000fda0003f06070 */
[----:B------:R-:W-:-:S05]  /*3690*/  @P0 IMAD.IADD R30, R30, 0x1, -R51 ;  /* 0x000000011e1e0824 */ /* 0x000fca00078e0a33 */
[----:B------:R-:W-:-:S13]  /*36a0*/  ISETP.GE.U32.AND P0, PT, R30, R51, PT ;  /* 0x000000331e00720c */ /* 0x000fda0003f06070 */
[----:B------:R-:W-:Y:S01]  /*36b0*/  @P0 IMAD.IADD R30, R30, 0x1, -R51 ;  /* 0x000000011e1e0824 */ /* 0x000fe200078e0a33 */
[----:B------:R-:W-:-:S13]  /*36c0*/  ISETP.NE.U32.AND P0, PT, R51, RZ, PT ;  /* 0x000000ff3300720c */ /* 0x000fda0003f05070 */
[----:B------:R-:W-:Y:S02]  /*36d0*/  @!P0 LOP3.LUT R30, RZ, R51, RZ, 0x33, !PT ;  /* 0x00000033ff1e8212 */ /* 0x000fe400078e33ff */
[----:B------:R-:W-:-:S05]  /*36e0*/  LEA R51, R50, R31, 0x18 ;  /* 0x0000001f32337211 */ /* 0x000fca00078ec0ff */
[----:B------:R-:W-:-:S07]  /*36f0*/  IMAD R51, R30, 0x4, R51 ;  /* 0x000000041e337824 */ /* 0x000fce00078e0233 */
.L_x_3690:
[----:B-1----:R-:W-:Y:S02]  /*3700*/  IMAD R50, R52, 0x84, R51 ;  /* 0x0000008434327824 */ /* 0x002fe400078e0233 */
[----:B---3--:R-:W-:-:S04]  /*3710*/  IMAD.MOV.U32 R56, RZ, RZ, RZ ;  /* 0x000000ffff387224 */ /* 0x008fc800078e00ff */
[----:B------:R-:W1:Y:S01]  /*3720*/  LDS R50, [R50] ;  /* 0x0000000032327984 */ /* 0x000e620000000800 */
[----:B------:R-:W-:Y:S05]  /*3730*/  @!P5 BRA `(.L_x_3658) ;  /* 0x000000000010d947 */ /* 0x000fea0003800000 */
[----:B------:R-:W-:-:S03]  /*3740*/  UMOV UR11, 0xffffffff ;  /* 0xffffffff000b7882 */ /* 0x000fc60000000000 */
[----:B------:R-:W-:Y:S05]  /*3750*/  BRA.DIV UR11, `(.L_x_3659) ;  /* 0x000000320b9c7947 */ /* 0x000fea000b800000 */
[----:B-1----:R1:W3:Y:S02]  /*3760*/  SHFL.IDX PT, R30, R50, R28, R27 ;  /* 0x0000001c321e7389 */ /* 0x0022e400000e001b */
.L_x_3800:
[----:B0--3--:R-:W-:-:S07]  /*3770*/  IMAD R56, R29, R30, RZ ;  /* 0x0000001e1d387224 */ /* 0x009fce00078e02ff */
.L_x_3658:
[----:B------:R-:W-:Y:S05]  /*3780*/  @!P4 BRA `(.L_x_3660) ;  /* 0x000000000010c947 */ /* 0x000fea0003800000 */
[----:B------:R-:W-:-:S03]  /*3790*/  UMOV UR11, 0xffffffff ;  /* 0xffffffff000b7882 */ /* 0x000fc60000000000 */
[----:B------:R-:W-:Y:S05]  /*37a0*/  BRA.DIV UR11, `(.L_x_3661) ;  /* 0x000000320ba87947 */ /* 0x000fea000b800000 */
[----:B-1----:R1:W3:Y:S02]  /*37b0*/  SHFL.IDX PT, R30, R50, R5, R27 ;  /* 0x00000005321e7389 */ /* 0x0022e400000e001b */
.L_x_3803:
[----:B--23--:R-:W-:-:S07]  /*37c0*/  IMAD R56, R32, R30, R56 ;  /* 0x0000001e20387224 */ /* 0x00cfce00078e0238 */
.L_x_3660:
[----:B------:R-:W-:Y:S05]  /*37d0*/  @!P3 BRA `(.L_x_3662) ;  /* 0x000000000010b947 */ /* 0x000fea0003800000 */
[----:B------:R-:W-:-:S03]  /*37e0*/  UMOV UR11, 0xffffffff ;  /* 0xffffffff000b7882 */ /* 0x000fc60000000000 */
[----:B------:R-:W-:Y:S05]  /*37f0*/  BRA.DIV UR11, `(.L_x_3663) ;  /* 0x000000320bb47947 */ /* 0x000fea000b800000 */
[----:B-1----:R1:W3:Y:S02]  /*3800*/  SHFL.IDX PT, R30, R50, R6, R27 ;  /* 0x00000006321e7389 */ /* 0x0022e400000e001b */
.L_x_3806:
[----:B---34-:R-:W-:-:S07]  /*3810*/  IMAD R56, R33, R30, R56 ;  /* 0x0000001e21387224 */ /* 0x018fce00078e0238 */
.L_x_3662:
[----:B------:R-:W-:Y:S05]  /*3820*/  @!P2 BRA `(.L_x_3664) ;  /* 0x000000000010a947 */ /* 0x000fea0003800000 */
[----:B------:R-:W-:-:S03]  /*3830*/  UMOV UR11, 0xffffffff ;  /* 0xffffffff000b7882 */ /* 0x000fc60000000000 */
[----:B------:R-:W-:Y:S05]  /*3840*/  BRA.DIV UR11, `(.L_x_3665) ;  /* 0x000000320bc07947 */ /* 0x000fea000b800000 */
[----:B-1----:R1:W3:Y:S02]  /*3850*/  SHFL.IDX PT, R30, R50, R7, R27 ;  /* 0x00000007321e7389 */ /* 0x0022e400000e001b */
.L_x_3809:
[----:B---3--:R-:W-:-:S07]  /*3860*/  IMAD R56, R34, R30, R56 ;  /* 0x0000001e22387224 */ /* 0x008fce00078e0238 */
.L_x_3664:
[----:B------:R-:W3:Y:S02]  /*3870*/  LDC R57, c[0x0][0x3ac] ;  /* 0x0000eb00ff397b82 */ /* 0x000ee40000000800 */
[----:B---3--:R-:W-:-:S13]  /*3880*/  ISETP.GE.AND P0, PT, R57, 0x5, PT ;  /* 0x000000053900780c */ /* 0x008fda0003f06270 */
[----:B------:R-:W-:Y:S05]  /*3890*/  @!P0 BRA `(.L_x_3666) ;  /* 0x0000000000108947 */ /* 0x000fea0003800000 */
[----:B------:R-:W-:-:S03]  /*38a0*/  UMOV UR11, 0xffffffff ;  /* 0xffffffff000b7882 */ /* 0x000fc60000000000 */
[----:B------:R-:W-:Y:S05]  /*38b0*/  BRA.DIV UR11, `(.L_x_3667) ;  /* 0x000000320bc47947 */ /* 0x000fea000b800000 */
[----:B-1----:R1:W3:Y:S02]  /*38c0*/  SHFL.IDX PT, R30, R50, R8, R27 ;  /* 0x00000008321e7389 */ /* 0x0022e400000e001b */
.L_x_3812:
[----:B---3--:R-:W-:-:S07]  /*38d0*/  IMAD R56, R35, R30, R56 ;  /* 0x0000001e23387224 */ /* 0x008fce00078e0238 */
.L_x_3666:
[----:B------:R-:W-:-:S13]  /*38e0*/  ISETP.GE.AND P0, PT, R57, 0x6, PT ;  /* 0x000000063900780c */ /* 0x000fda0003f06270 */
[----:B------:R-:W-:Y:S05]  /*38f0*/  @!P0 BRA `(.L_x_3668) ;  /* 0x0000000000108947 */ /* 0x000fea0003800000 */
[----:B------:R-:W-:-:S03]  /*3900*/  UMOV UR11, 0xffffffff ;  /* 0xffffffff000b7882 */ /* 0x000fc60000000000 */
[----:B------:R-:W-:Y:S05]  /*3910*/  BRA.DIV UR11, `(.L_x_3669) ;  /* 0x000000320bcc7947 */ /* 0x000fea000b800000 */
[----:B-1----:R1:W3:Y:S02]  /*3920*/  SHFL.IDX PT, R30, R50, R9, R27 ;  /* 0x00000009321e7389 */ /* 0x0022e400000e001b */
.L_x_3815:
[----:B---3--:R-:W-:-:S07]  /*3930*/  IMAD R56, R36, R30, R56 ;  /* 0x0000001e24387224 */ /* 0x008fce00078e0238 */
.L_x_3668:
[----:B------:R-:W-:-:S13]  /*3940*/  ISETP.GE.AND P0, PT, R57, 0x7, PT ;  /* 0x000000073900780c */ /* 0x000fda0003f06270 */
[----:B------:R-:W-:Y:S05]  /*3950*/  @!P0 BRA `(.L_x_3670) ;  /* 0x0000000000108947 */ /* 0x000fea0003800000 */
[----:B------:R-:W-:-:S03]  /*3960*/  UMOV UR11, 0xffffffff ;  /* 0xffffffff000b7882 */ /* 0x000fc60000000000 */
[----:B------:R-:W-:Y:S05]  /*3970*/  BRA.DIV UR11, `(.L_x_3671) ;  /* 0x000000320bd47947 */ /* 0x000fea000b800000 */
[----:B-1----:R1:W3:Y:S02]  /*3980*/  SHFL.IDX PT, R30, R50, R10, R27 ;  /* 0x0000000a321e7389 */ /* 0x0022e400000e001b */
.L_x_3818:
[----:B---3--:R-:W-:-:S07]  /*3990*/  IMAD R56, R37, R30, R56 ;  /* 0x0000001e25387224 */ /* 0x008fce00078e0238 */
.L_x_3670:
[----:B------:R-:W-:-:S13]  /*39a0*/  ISETP.GE.AND P0, PT, R57, 0x8, PT ;  /* 0x000000083900780c */ /* 0x000fda0003f06270 */
[----:B------:R-:W-:Y:S05]  /*39b0*/  @!P0 BRA `(.L_x_3672) ;  /* 0x0000000000108947 */ /* 0x000fea0003800000 */
[----:B------:R-:W-:-:S03]  /*39c0*/  UMOV UR11, 0xffffffff ;  /* 0xffffffff000b7882 */ /* 0x000fc60000000000 */
[----:B------:R-:W-:Y:S05]  /*39d0*/  BRA.DIV UR11, `(.L_x_3673) ;  /* 0x000000320bdc7947 */ /* 0x000fea000b800000 */
[----:B-1----:R1:W3:Y:S02]  /*39e0*/  SHFL.IDX PT, R30, R50, R11, R27 ;  /* 0x0000000b321e7389 */ /* 0x0022e400000e001b */
.L_x_3821:
[----:B---3--:R-:W-:-:S07]  /*39f0*/  IMAD R56, R38, R30, R56 ;  /* 0x0000001e26387224 */ /* 0x008fce00078e0238 */
.L_x_3672:
[----:B------:R-:W-:-:S13]  /*3a00*/  ISETP.GE.AND P0, PT, R57, 0x9, PT ;  /* 0x000000093900780c */ /* 0x000fda0003f06270 */
[----:B------:R-:W-:Y:S05]  /*3a10*/  @!P0 BRA `(.L_x_3674) ;  /* 0x0000000000108947 */ /* 0x000fea0003800000 */
[----:B------:R-:W-:-:S03]  /*3a20*/  UMOV UR11, 0xffffffff ;  /* 0xffffffff000b7882 */ /* 0x000fc60000000000 */
[----:B------:R-:W-:Y:S05]  /*3a30*/  BRA.DIV UR11, `(.L_x_3675) ;  /* 0x000000320be47947 */ /* 0x000fea000b800000 */
[----:B-1----:R1:W3:Y:S02]  /*3a40*/  SHFL.IDX PT, R30, R50, R12, R27 ;  /* 0x0000000c321e7389 */ /* 0x0022e400000e001b */
.L_x_3824:
[----:B---3--:R-:W-:-:S07]  /*3a50*/  IMAD R56, R39, R30, R56 ;  /* 0x0000001e27387224 */ /* 0x008fce00078e0238 */
.L_x_3674:
[----:B------:R-:W-:-:S13]  /*3a60*/  ISETP.GE.AND P0, PT, R57, 0xa, PT ;  /* 0x0000000a3900780c */ /* 0x000fda0003f06270 */
[----:B------:R-:W-:Y:S05]  /*3a70*/  @!P0 BRA `(.L_x_3676) ;  /* 0x0000000000108947 */ /* 0x000fea0003800000 */
[----:B------:R-:W-:-:S03]  /*3a80*/  UMOV UR11, 0xffffffff ;  /* 0xffffffff000b7882 */ /* 0x000fc60000000000 */
[----:B------:R-:W-:Y:S05]  /*3a90*/  BRA.DIV UR11, `(.L_x_3677) ;  /* 0x000000320bec7947 */ /* 0x000fea000b800000 */
[----:B-1----:R1:W3:Y:S02]  /*3aa0*/  SHFL.IDX PT, R30, R50, R13, R27 ;  /* 0x0000000d321e7389 */ /* 0x0022e400000e001b */
.L_x_3827:
[----:B---3--:R-:W-:-:S07]  /*3ab0*/  IMAD R56, R40, R30, R56 ;  /* 0x0000001e28387224 */ /* 0x008fce00078e0238 */
.L_x_3676:
[----:B------:R-:W-:-:S13]  /*3ac0*/  ISETP.GE.AND P0, PT, R57, 0xb, PT ;  /* 0x0000000b3900780c */ /* 0x000fda0003f06270 */
[----:B------:R-:W-:Y:S05]  /*3ad0*/  @!P0 BRA `(.L_x_3678) ;  /* 0x0000000000108947 */ /* 0x000fea0003800000 */
[----:B------:R-:W-:-:S03]  /*3ae0*/  UMOV UR11, 0xffffffff ;  /* 0xffffffff000b7882 */ /* 0x000fc60000000000 */
[----:B------:R-:W-:Y:S05]  /*3af0*/  BRA.DIV UR11, `(.L_x_3679) ;  /* 0x000000320bf47947 */ /* 0x000fea000b800000 */
[----:B-1----:R1:W3:Y:S02]  /*3b00*/  SHFL.IDX PT, R30, R50, R14, R27 ;  /* 0x0000000e321e7389 */ /* 0x0022e400000e001b */
.L_x_3830:
[----:B---3--:R-:W-:-:S07]  /*3b10*/  IMAD R56, R41, R30, R56 ;  /* 0x0000001e29387224 */ /* 0x008fce00078e0238 */
.L_x_3678:
[----:B------:R-:W-:-:S13]  /*3b20*/  ISETP.GE.AND P0, PT, R57, 0xc, PT ;  /* 0x0000000c3900780c */ /* 0x000fda0003f06270 */
[----:B------:R-:W-:Y:S05]  /*3b30*/  @!P0 BRA `(.L_x_3680) ;  /* 0x0000000000108947 */ /* 0x000fea0003800000 */
[----:B------:R-:W-:-:S03]  /*3b40*/  UMOV UR11, 0xffffffff ;  /* 0xffffffff000b7882 */ /* 0x000fc60000000000 */
[----:B------:R-:W-:Y:S05]  /*3b50*/  BRA.DIV UR11, `(.L_x_3681) ;  /* 0x000000320bfc7947 */ /* 0x000fea000b800000 */
[----:B-1----:R1:W3:Y:S02]  /*3b60*/  SHFL.IDX PT, R30, R50, R15, R27 ;  /* 0x0000000f321e7389 */ /* 0x0022e400000e001b */
.L_x_3833:
[----:B---3--:R-:W-:-:S07]  /*3b70*/  IMAD R56, R42, R30, R56 ;  /* 0x0000001e2a387224 */ /* 0x008fce00078e0238 */
.L_x_3680:
[----:B------:R-:W-:-:S13]  /*3b80*/  ISETP.GE.AND P0, PT, R57, 0xd, PT ;  /* 0x0000000d3900780c */ /* 0x000fda0003f06270 */
[----:B------:R-:W-:Y:S05]  /*3b90*/  @!P0 BRA `(.L_x_3682) ;  /* 0x0000000000108947 */ /* 0x000fea0003800000 */
[----:B------:R-:W-:-:S03]  /*3ba0*/  UMOV UR11, 0xffffffff ;  /* 0xffffffff000b7882 */ /* 0x000fc60000000000 */
[----:B------:R-:W-:Y:S05]  /*3bb0*/  BRA.DIV UR11, `(.L_x_3683) ;  /* 0x000000360b047947 */ /* 0x000fea000b800000 */
[----:B-1----:R1:W3:Y:S02]  /*3bc0*/  SHFL.IDX PT, R30, R50, R16, R27 ;  /* 0x00000010321e7389 */ /* 0x0022e400000e001b */
.L_x_3836:
[----:B---3--:R-:W-:-:S07]  /*3bd0*/  IMAD R56, R43, R30, R56 ;  /* 0x0000001e2b387224 */ /* 0x008fce00078e0238 */
.L_x_3682:
[----:B------:R-:W-:-:S13]  /*3be0*/  ISETP.GE.AND P0, PT, R57, 0xe, PT ;  /* 0x0000000e3900780c */ /* 0x000fda0003f06270 */
[----:B------:R-:W-:Y:S05]  /*3bf0*/  @!P0 BRA `(.L_x_3684) ;  /* 0x0000000000108947 */ /* 0x000fea0003800000 */
[----:B------:R-:W-:-:S03]  /*3c00*/  UMOV UR11, 0xffffffff ;  /* 0xffffffff000b7882 */ /* 0x000fc60000000000 */
[----:B------:R-:W-:Y:S05]  /*3c10*/  BRA.DIV UR11, `(.L_x_3685) ;  /* 0x000000360b0c7947 */ /* 0x000fea000b800000 */
[----:B-1----:R1:W3:Y:S02]  /*3c20*/  SHFL.IDX PT, R30, R50, R17, R27 ;  /* 0x00000011321e7389 */ /* 0x0022e400000e001b */
.L_x_3839:
[----:B---3--:R-:W-:-:S07]  /*3c30*/  IMAD R56, R44, R30, R56 ;  /* 0x0000001e2c387224 */ /* 0x008fce00078e0238 */
.L_x_3684:
[----:B------:R-:W-:-:S13]  /*3c40*/  ISETP.GE.AND P0, PT, R57, 0xf, PT ;  /* 0x0000000f3900780c */ /* 0x000fda0003f06270 */
[----:B------:R-:W-:Y:S05]  /*3c50*/  @!P0 BRA `(.L_x_3686) ;  /* 0x0000000000108947 */ /* 0x000fea0003800000 */
[----:B------:R-:W-:-:S03]  /*3c60*/  UMOV UR11, 0xffffffff ;  /* 0xffffffff000b7882 */ /* 0x000fc60000000000 */
[----:B------:R-:W-:Y:S05]  /*3c70*/  BRA.DIV UR11, `(.L_x_3687) ;  /* 0x000000360b147947 */ /* 0x000fea000b800000 */
[----:B-1----:R1:W3:Y:S02]  /*3c80*/  SHFL.IDX PT, R30, R50, R18, R27 ;  /* 0x00000012321e7389 */ /* 0x0022e400000e001b */
.L_x_3842:
[----:B---3--:R-:W-:-:S07]  /*3c90*/  IMAD R56, R45, R30, R56 ;  /* 0x0000001e2d387224 */ /* 0x008fce00078e0238 */
.L_x_3686:
[----:B------:R-:W-:-:S13]  /*3ca0*/  ISETP.GE.AND P0, PT, R57, 0x10, PT ;  /* 0x000000103900780c */ /* 0x000fda0003f06270 */
[----:B------:R-:W-:Y:S05]  /*3cb0*/  @!P0 BRA `(.L_x_3688) ;  /* 0x0000000000108947 */ /* 0x000fea0003800000 */
[----:B------:R-:W-:-:S03]  /*3cc0*/  UMOV UR11, 0xffffffff ;  /* 0xffffffff000b7882 */ /* 0x000fc60000000000 */
[----:B------:R-:W-:Y:S05]  /*3cd0*/  BRA.DIV UR11, `(.L_x_3689) ;  /* 0x000000360b1c7947 */ /* 0x000fea000b800000 */
[----:B-1----:R1:W3:Y:S02]  /*3ce0*/  SHFL.IDX PT, R30, R50, R19, R27 ;  /* 0x00000013321e7389 */ /* 0x0022e400000e001b */
.L_x_3845:
[----:B---3--:R-:W-:-:S07]  /*3cf0*/  IMAD R56, R46, R30, R56 ;  /* 0x0000001e2e387224 */ /* 0x008fce00078e0238 */
.L_x_3688:
[C---:B------:R-:W-:Y:S01]  /*3d00*/  IMAD R30, R52.reuse, UR4, R48 ;  /* 0x00000004341e7c24 */ /* 0x040fe2000f8e0230 */
[----:B------:R-:W-:-:S03]  /*3d10*/  IADD3 R52, PT, PT, R52, UR6, RZ ;  /* 0x0000000634347c10 */ /* 0x000fc6000fffe0ff */
[----:B------:R-:W-:Y:S01]  /*3d20*/  IMAD R31, R30, 0x4, R53 ;  /* 0x000000041e1f7824 */ /* 0x000fe200078e0235 */
[----:B------:R-:W-:-:S04]  /*3d30*/  ISETP.GE.AND P0, PT, R52, UR9, PT ;  /* 0x0000000934007c0c */ /* 0x000fc8000bf06270 */
[----:B------:R3:W-:Y:S09]  /*3d40*/  STS [R31], R56 ;  /* 0x000000381f007388 */ /* 0x0007f20000000800 */
[----:B------:R-:W-:Y:S05]  /*3d50*/  @!P0 BRA `(.L_x_3690) ;  /* 0xfffffff800688947 */ /* 0x000fea000383ffff */
.L_x_3657:
[----:B------:R-:W-:Y:S05]  /*3d60*/  BSYNC B0 ;  /* 0x0000000000007941 */ /* 0x000fea0003800000 */
.L_x_3656:
[----:B------:R-:W-:Y:S05]  /*3d70*/  @!P6 BRA `(.L_x_3691) ;  /* 0xffffffec0064e947 */ /* 0x000fea000383ffff */
[----:B------:R-:W-:Y:S05]  /*3d80*/  BRA `(.L_x_3584) ;  /* 0x0000001400247947 */ /* 0x000fea0003800000 */
.L_x_3639:
[----:B0-2---:R-:W-:-:S07]  /*3d90*/  IMAD.MOV.U32 R49, RZ, RZ, RZ ;  /* 0x000000ffff317224 */ /* 0x005fce00078e00ff */
.L_x_3743:
[----:B01----:R-:W0:Y:S01]  /*3da0*/  LDC R51, c[0x0][0x3ac] ;  /* 0x0000eb00ff337b82 */ /* 0x003e220000000800 */
[----:B------:R-:W-:Y:S01]  /*3db0*/  IMAD.IADD R48, R2, 0x1, R49 ;  /* 0x0000000102307824 */ /* 0x000fe200078e0231 */
[----:B------:R-:W-:Y:S01]  /*3dc0*/  ISETP.GE.AND P0, PT, R0, UR9, PT ;  /* 0x0000000900007c0c */ /* 0x000fe2000bf06270 */
[----:B------:R-:W-:Y:S01]  /*3dd0*/  VIADD R49, R49, UR5 ;  /* 0x0000000531317c36 */ /* 0x000fe20008000000 */
[C---:B0-----:R-:W-:Y:S01]  /*3de0*/  ISETP.GE.AND P4, PT, R51.reuse, 0x1, PT ;  /* 0x000000013300780c */ /* 0x041fe20003f86270 */
[----:B---34-:R-:W-:Y:S01]  /*3df0*/  IMAD R30, R48, R51, R4 ;  /* 0x00000033301e7224 */ /* 0x018fe200078e0204 */
[C---:B------:R-:W-:Y:S02]  /*3e00*/  ISETP.GE.AND P3, PT, R51.reuse, 0x2, PT ;  /* 0x000000023300780c */ /* 0x040fe40003f66270 */
[C---:B------:R-:W-:Y:S02]  /*3e10*/  ISETP.GE.AND P2, PT, R51.reuse, 0x3, PT ;  /* 0x000000033300780c */ /* 0x040fe40003f46270 */
[----:B------:R-:W-:-:S07]  /*3e20*/  ISETP.GE.AND P6, PT, R51, 0x4, PT ;  /* 0x000000043300780c */ /* 0x000fce0003fc6270 */
[----:B--2---:R-:W-:Y:S06]  /*3e30*/  @!P4 BRA `(.L_x_3692) ;  /* 0x00000000001cc947 */ /* 0x004fec0003800000 */
[----:B------:R-:W0:Y:S01]  /*3e40*/  S2UR UR12, SR_CgaCtaId ;  /* 0x00000000000c79c3 */ /* 0x000e220000008800 */
[----:B------:R-:W-:Y:S01]  /*3e50*/  UMOV UR11, 0x400 ;  /* 0x00000400000b7882 */ /* 0x000fe20000000000 */
[----:B------:R-:W-:Y:S01]  /*3e60*/  IADD3 R29, PT, PT, R3, R30, RZ ;  /* 0x0000001e031d7210 */ /* 0x000fe20007ffe0ff */
[----:B------:R-:W-:-:S04]  /*3e70*/  UIADD3 UR11, UPT, UPT, UR11, 0x1080, URZ ;  /* 0x000010800b0b7890 */ /* 0x000fc8000fffe0ff */
[----:B0-----:R-:W-:-:S06]  /*3e80*/  ULEA UR11, UR12, UR11, 0x18 ;  /* 0x0000000b0c0b7291 */ /* 0x001fcc000f8ec0ff */
[----:B------:R-:W-:-:S06]  /*3e90*/  LEA R29, R29, UR11, 0x2 ;  /* 0x0000000b1d1d7c11 */ /* 0x000fcc000f8e10ff */
[----:B------:R-:W0:Y:S02]  /*3ea0*/  LDS R29, [R29] ;  /* 0x000000001d1d7984 */ /* 0x000e240000000800 */
.L_x_3692:
        /* <DEDUP_REMOVED lines=8> */
.L_x_3693:
        /* <DEDUP_REMOVED lines=8> */
.L_x_3694:
        /* <DEDUP_REMOVED lines=9> */
.L_x_3695:
        /* <DEDUP_REMOVED lines=9> */
.L_x_3696:
        /* <DEDUP_REMOVED lines=9> */
.L_x_3697:
        /* <DEDUP_REMOVED lines=11> */
.L_x_3698:
        /* <DEDUP_REMOVED lines=9> */
.L_x_3699:
        /* <DEDUP_REMOVED lines=10> */
.L_x_3700:
        /* <DEDUP_REMOVED lines=9> */
.L_x_3701:
        /* <DEDUP_REMOVED lines=11> */
.L_x_3702:
        /* <DEDUP_REMOVED lines=11> */
.L_x_3703:
        /* <DEDUP_REMOVED lines=11> */
.L_x_3704:
        /* <DEDUP_REMOVED lines=11> */
.L_x_3705:
        /* <DEDUP_REMOVED lines=11> */
.L_x_3706:
        /* <DEDUP_REMOVED lines=11> */
.L_x_3707:
        /* <DEDUP_REMOVED lines=8> */
[----:B-1----:R-:W-:-:S06]  /*4870*/  VIADD R30, R52, 0xffffffe ;  /* 0x0ffffffe341e7836 */ /* 0x002fcc0000000000 */
[----:B---3--:R0:W1:Y:S02]  /*4880*/  F2I.FTZ.U32.TRUNC.NTZ R31, R30 ;  /* 0x0000001e001f7305 */ /* 0x008064000021f000 */
[----:B0-----:R-:W-:Y:S01]  /*4890*/  IMAD.MOV.U32 R30, RZ, RZ, RZ ;  /* 0x000000ffff1e7224 */ /* 0x001fe200078e00ff */
[----:B-1----:R-:W-:-:S05]  /*48a0*/  IADD3 R53, PT, PT, RZ, -R31, RZ ;  /* 0x8000001fff357210 */ /* 0x002fca0007ffe0ff */
        /* <DEDUP_REMOVED lines=16> */
.L_x_3742:
[----:B------:R-:W-:Y:S02]  /*49b0*/  IMAD R50, R51, 0x84, R52 ;  /* 0x0000008433327824 */ /* 0x000fe400078e0234 */
[----:B------:R-:W-:-:S04]  /*49c0*/  HFMA2 R53, -RZ, RZ, 0, 0 ;  /* 0x00000000ff357431 */ /* 0x000fc800000001ff */
[----:B------:R-:W0:Y:S01]  /*49d0*/  LDS R50, [R50] ;  /* 0x0000000032327984 */ /* 0x000e220000000800 */
[----:B------:R-:W-:Y:S05]  /*49e0*/  @!P4 BRA `(.L_x_3709) ;  /* 0x000000000010c947 */ /* 0x000fea0003800000 */
[----:B------:R-:W-:-:S03]  /*49f0*/  UMOV UR11, 0xffffffff ;  /* 0xffffffff000b7882 */ /* 0x000fc60000000000 */
[----:B------:R-:W-:Y:S05]  /*4a00*/  BRA.DIV UR11, `(.L_x_3710) ;  /* 0x000000260bf07947 */ /* 0x000fea000b800000 */
[----:B0-----:R0:W1:Y:S02]  /*4a10*/  SHFL.IDX PT, R56, R50, R28, R27 ;  /* 0x0000001c32387389 */ /* 0x00106400000e001b */
.L_x_3847:
[----:B-1----:R-:W-:-:S07]  /*4a20*/  IMAD R53, R29, R56, RZ ;  /* 0x000000381d357224 */ /* 0x002fce00078e02ff */
.L_x_3709:
[----:B------:R-:W-:Y:S05]  /*4a30*/  @!P3 BRA `(.L_x_3711) ;  /* 0x000000000010b947 */ /* 0x000fea0003800000 */
[----:B------:R-:W-:-:S03]  /*4a40*/  UMOV UR11, 0xffffffff ;  /* 0xffffffff000b7882 */ /* 0x000fc60000000000 */
[----:B------:R-:W-:Y:S05]  /*4a50*/  BRA.DIV UR11, `(.L_x_3712) ;  /* 0x000000260bf87947 */ /* 0x000fea000b800000 */
[----:B0-----:R0:W1:Y:S02]  /*4a60*/  SHFL.IDX PT, R30, R50, R5, R27 ;  /* 0x00000005321e7389 */ /* 0x00106400000e001b */
.L_x_3850:
[----:B-12---:R-:W-:-:S07]  /*4a70*/  IMAD R53, R32, R30, R53 ;  /* 0x0000001e20357224 */ /* 0x006fce00078e0235 */
.L_x_3711:
[----:B------:R-:W-:Y:S05]  /*4a80*/  @!P2 BRA `(.L_x_3713) ;  /* 0x000000000010a947 */ /* 0x000fea0003800000 */
[----:B------:R-:W-:-:S03]  /*4a90*/  UMOV UR11, 0xffffffff ;  /* 0xffffffff000b7882 */ /* 0x000fc60000000000 */
[----:B------:R-:W-:Y:S05]  /*4aa0*/  BRA.DIV UR11, `(.L_x_3714) ;  /* 0x0000002a0b047947 */ /* 0x000fea000b800000 */
[----:B0-----:R0:W1:Y:S02]  /*4ab0*/  SHFL.IDX PT, R30, R50, R6, R27 ;  /* 0x00000006321e7389 */ /* 0x00106400000e001b */
.L_x_3853:
[----:B-1--4-:R-:W-:-:S07]  /*4ac0*/  IMAD R53, R33, R30, R53 ;  /* 0x0000001e21357224 */ /* 0x012fce00078e0235 */
.L_x_3713:
[----:B------:R-:W1:Y:S02]  /*4ad0*/  LDC R56, c[0x0][0x3ac] ;  /* 0x0000eb00ff387b82 */ /* 0x000e640000000800 */
[----:B-1----:R-:W-:-:S13]  /*4ae0*/  ISETP.GE.AND P0, PT, R56, 0x4, PT ;  /* 0x000000043800780c */ /* 0x002fda0003f06270 */
[----:B------:R-:W-:Y:S05]  /*4af0*/  @!P0 BRA `(.L_x_3715) ;  /* 0x0000000000108947 */ /* 0x000fea0003800000 */
[----:B------:R-:W-:-:S03]  /*4b00*/  UMOV UR11, 0xffffffff ;  /* 0xffffffff000b7882 */ /* 0x000fc60000000000 */
[----:B------:R-:W-:Y:S05]  /*4b10*/  BRA.DIV UR11, `(.L_x_3716) ;  /* 0x0000002a0b087947 */ /* 0x000fea000b800000 */
[----:B0-----:R0:W1:Y:S02]  /*4b20*/  SHFL.IDX PT, R30, R50, R7, R27 ;  /* 0x00000007321e7389 */ /* 0x00106400000e001b */
.L_x_3856:
[----:B-1----:R-:W-:-:S07]  /*4b30*/  IMAD R53, R34, R30, R53 ;  /* 0x0000001e22357224 */ /* 0x002fce00078e0235 */
.L_x_3715:
[----:B------:R-:W-:-:S13]  /*4b40*/  ISETP.GE.AND P0, PT, R56, 0x5, PT ;  /* 0x000000053800780c */ /* 0x000fda0003f06270 */
[----:B------:R-:W-:Y:S05]  /*4b50*/  @!P0 BRA `(.L_x_3717) ;  /* 0x0000000000108947 */ /* 0x000fea0003800000 */
[----:B------:R-:W-:-:S03]  /*4b60*/  UMOV UR11, 0xffffffff ;  /* 0xffffffff000b7882 */ /* 0x000fc60000000000 */
[----:B------:R-:W-:Y:S05]  /*4b70*/  BRA.DIV UR11, `(.L_x_3718) ;  /* 0x0000002a0b107947 */ /* 0x000fea000b800000 */
[----:B0-----:R0:W1:Y:S02]  /*4b80*/  SHFL.IDX PT, R30, R50, R8, R27 ;  /* 0x00000008321e7389 */ /* 0x00106400000e001b */
.L_x_3859:
[----:B-1----:R-:W-:-:S07]  /*4b90*/  IMAD R53, R35, R30, R53 ;  /* 0x0000001e23357224 */ /* 0x002fce00078e0235 */
.L_x_3717:
[----:B------:R-:W-:-:S13]  /*4ba0*/  ISETP.GE.AND P0, PT, R56, 0x6, PT ;  /* 0x000000063800780c */ /* 0x000fda0003f06270 */
[----:B------:R-:W-:Y:S05]  /*4bb0*/  @!P0 BRA `(.L_x_3719) ;  /* 0x0000000000108947 */ /* 0x000fea0003800000 */
[----:B------:R-:W-:-:S03]  /*4bc0*/  UMOV UR11, 0xffffffff ;  /* 0xffffffff000b7882 */ /* 0x000fc60000000000 */
[----:B------:R-:W-:Y:S05]  /*4bd0*/  BRA.DIV UR11, `(.L_x_3720) ;  /* 0x0000002a0b187947 */ /* 0x000fea000b800000 */
[----:B0-----:R0:W1:Y:S02]  /*4be0*/  SHFL.IDX PT, R30, R50, R9, R27 ;  /* 0x00000009321e7389 */ /* 0x00106400000e001b */
.L_x_3862:
[----:B-1----:R-:W-:-:S07]  /*4bf0*/  IMAD R53, R36, R30, R53 ;  /* 0x0000001e24357224 */ /* 0x002fce00078e0235 */
.L_x_3719:
[----:B------:R-:W-:-:S13]  /*4c00*/  ISETP.GE.AND P0, PT, R56, 0x7, PT ;  /* 0x000000073800780c */ /* 0x000fda0003f06270 */
[----:B------:R-:W-:Y:S05]  /*4c10*/  @!P0 BRA `(.L_x_3721) ;  /* 0x0000000000108947 */ /* 0x000fea0003800000 */
[----:B------:R-:W-:-:S03]  /*4c20*/  UMOV UR11, 0xffffffff ;  /* 0xffffffff000b7882 */ /* 0x000fc60000000000 */
[----:B------:R-:W-:Y:S05]  /*4c30*/  BRA.DIV UR11, `(.L_x_3722) ;  /* 0x0000002a0b207947 */ /* 0x000fea000b800000 */
[----:B0-----:R0:W1:Y:S02]  /*4c40*/  SHFL.IDX PT, R30, R50, R10, R27 ;  /* 0x0000000a321e7389 */ /* 0x00106400000e001b */
.L_x_3865:
[----:B-1----:R-:W-:-:S07]  /*4c50*/  IMAD R53, R37, R30, R53 ;  /* 0x0000001e25357224 */ /* 0x002fce00078e0235 */
.L_x_3721:
[----:B------:R-:W-:-:S13]  /*4c60*/  ISETP.GE.AND P0, PT, R56, 0x8, PT ;  /* 0x000000083800780c */ /* 0x000fda0003f06270 */
[----:B------:R-:W-:Y:S05]  /*4c70*/  @!P0 BRA `(.L_x_3723) ;  /* 0x0000000000108947 */ /* 0x000fea0003800000 */
[----:B------:R-:W-:-:S03]  /*4c80*/  UMOV UR11, 0xffffffff ;  /* 0xffffffff000b7882 */ /* 0x000fc60000000000 */
[----:B------:R-:W-:Y:S05]  /*4c90*/  BRA.DIV UR11, `(.L_x_3724) ;  /* 0x0000002a0b287947 */ /* 0x000fea000b800000 */
[----:B0-----:R0:W1:Y:S02]  /*4ca0*/  SHFL.IDX PT, R30, R50, R11, R27 ;  /* 0x0000000b321e7389 */ /* 0x00106400000e001b */
.L_x_3868:
[----:B-1----:R-:W-:-:S07]  /*4cb0*/  IMAD R53, R38, R30, R53 ;  /* 0x0000001e26357224 */ /* 0x002fce00078e0235 */
.L_x_3723:
[----:B------:R-:W-:-:S13]  /*4cc0*/  ISETP.GE.AND P0, PT, R56, 0x9, PT ;  /* 0x000000093800780c */ /* 0x000fda0003f06270 */
[----:B------:R-:W-:Y:S05]  /*4cd0*/  @!P0 BRA `(.L_x_3725) ;  /* 0x0000000000108947 */ /* 0x000fea0003800000 */
[----:B------:R-:W-:-:S03]  /*4ce0*/  UMOV UR11, 0xffffffff ;  /* 0xffffffff000b7882 */ /* 0x000fc60000000000 */
[----:B------:R-:W-:Y:S05]  /*4cf0*/  BRA.DIV UR11, `(.L_x_3726) ;  /* 0x0000002a0b307947 */ /* 0x000fea000b800000 */
[----:B0-----:R0:W1:Y:S02]  /*4d00*/  SHFL.IDX PT, R30, R50, R12, R27 ;  /* 0x0000000c321e7389 */ /* 0x00106400000e001b */
.L_x_3871:
[----:B-1----:R-:W-:-:S07]  /*4d10*/  IMAD R53, R39, R30, R53 ;  /* 0x0000001e27357224 */ /* 0x002fce00078e0235 */
.L_x_3725:
[----:B------:R-:W-:-:S13]  /*4d20*/  ISETP.GE.AND P0, PT, R56, 0xa, PT ;  /* 0x0000000a3800780c */ /* 0x000fda0003f06270 */
[----:B------:R-:W-:Y:S05]  /*4d30*/  @!P0 BRA `(.L_x_3727) ;  /* 0x0000000000108947 */ /* 0x000fea0003800000 */
[----:B------:R-:W-:-:S03]  /*4d40*/  UMOV UR11, 0xffffffff ;  /* 0xffffffff000b7882 */ /* 0x000fc60000000000 */
[----:B------:R-:W-:Y:S05]  /*4d50*/  BRA.DIV UR11, `(.L_x_3728) ;  /* 0x0000002a0b387947 */ /* 0x000fea000b800000 */
[----:B0-----:R0:W1:Y:S02]  /*4d60*/  SHFL.IDX PT, R30, R50, R13, R27 ;  /* 0x0000000d321e7389 */ /* 0x00106400000e001b */
.L_x_3874:
[----:B-1----:R-:W-:-:S07]  /*4d70*/  IMAD R53, R40, R30, R53 ;  /* 0x0000001e28357224 */ /* 0x002fce00078e0235 */
.L_x_3727:
[----:B------:R-:W-:-:S13]  /*4d80*/  ISETP.GE.AND P0, PT, R56, 0xb, PT ;  /* 0x0000000b3800780c */ /* 0x000fda0003f06270 */
[----:B------:R-:W-:Y:S05]  /*4d90*/  @!P0 BRA `(.L_x_3729) ;  /* 0x0000000000108947 */ /* 0x000fea0003800000 */
[----:B------:R-:W-:-:S03]  /*4da0*/  UMOV UR11, 0xffffffff ;  /* 0xffffffff000b7882 */ /* 0x000fc60000000000 */
[----:B------:R-:W-:Y:S05]  /*4db0*/  BRA.DIV UR11, `(.L_x_3730) ;  /* 0x0000002a0b407947 */ /* 0x000fea000b800000 */
[----:B0-----:R0:W1:Y:S02]  /*4dc0*/  SHFL.IDX PT, R30, R50, R14, R27 ;  /* 0x0000000e321e7389 */ /* 0x00106400000e001b */
.L_x_3877:
[----:B-1----:R-:W-:-:S07]  /*4dd0*/  IMAD R53, R41, R30, R53 ;  /* 0x0000001e29357224 */ /* 0x002fce00078e0235 */
.L_x_3729:
[----:B------:R-:W-:-:S13]  /*4de0*/  ISETP.GE.AND P0, PT, R56, 0xc, PT ;  /* 0x0000000c3800780c */ /* 0x000fda0003f06270 */
[----:B------:R-:W-:Y:S05]  /*4df0*/  @!P0 BRA `(.L_x_3731) ;  /* 0x0000000000108947 */ /* 0x000fea0003800000 */
[----:B------:R-:W-:-:S03]  /*4e00*/  UMOV UR11, 0xffffffff ;  /* 0xffffffff000b7882 */ /* 0x000fc60000000000 */
[----:B------:R-:W-:Y:S05]  /*4e10*/  BRA.DIV UR11, `(.L_x_3732) ;  /* 0x0000002a0b487947 */ /* 0x000fea000b800000 */
[----:B0-----:R0:W1:Y:S02]  /*4e20*/  SHFL.IDX PT, R30, R50, R15, R27 ;  /* 0x0000000f321e7389 */ /* 0x00106400000e001b */
.L_x_3880:
[----:B-1----:R-:W-:-:S07]  /*4e30*/  IMAD R53, R42, R30, R53 ;  /* 0x0000001e2a357224 */ /* 0x002fce00078e0235 */
.L_x_3731:
[----:B------:R-:W-:-:S13]  /*4e40*/  ISETP.GE.AND P0, PT, R56, 0xd, PT ;  /* 0x0000000d3800780c */ /* 0x000fda0003f06270 */
[----:B------:R-:W-:Y:S05]  /*4e50*/  @!P0 BRA `(.L_x_3733) ;  /* 0x0000000000108947 */ /* 0x000fea0003800000 */
[----:B------:R-:W-:-:S03]  /*4e60*/  UMOV UR11, 0xffffffff ;  /* 0xffffffff000b7882 */ /* 0x000fc60000000000 */
[----:B------:R-:W-:Y:S05]  /*4e70*/  BRA.DIV UR11, `(.L_x_3734) ;  /* 0x0000002a0b507947 */ /* 0x000fea000b800000 */
[----:B0-----:R0:W1:Y:S02]  /*4e80*/  SHFL.IDX PT, R30, R50, R16, R27 ;  /* 0x00000010321e7389 */ /* 0x00106400000e001b */
.L_x_3883:
[----:B-1----:R-:W-:-:S07]  /*4e90*/  IMAD R53, R43, R30, R53 ;  /* 0x0000001e2b357224 */ /* 0x002fce00078e0235 */
.L_x_3733:
[----:B------:R-:W-:-:S13]  /*4ea0*/  ISETP.GE.AND P0, PT, R56, 0xe, PT ;  /* 0x0000000e3800780c */ /* 0x000fda0003f06270 */
[----:B------:R-:W-:Y:S05]  /*4eb0*/  @!P0 BRA `(.L_x_3735) ;  /* 0x0000000000108947 */ /* 0x000fea0003800000 */
[----:B------:R-:W-:-:S03]  /*4ec0*/  UMOV UR11, 0xffffffff ;  /* 0xffffffff000b7882 */ /* 0x000fc60000000000 */
[----:B------:R-:W-:Y:S05]  /*4ed0*/  BRA.DIV UR11, `(.L_x_3736) ;  /* 0x0000002a0b587947 */ /* 0x000fea000b800000 */
[----:B0-----:R0:W1:Y:S02]  /*4ee0*/  SHFL.IDX PT, R30, R50, R17, R27 ;  /* 0x00000011321e7389 */ /* 0x00106400000e001b */
.L_x_3886:
[----:B-1----:R-:W-:-:S07]  /*4ef0*/  IMAD R53, R44, R30, R53 ;  /* 0x0000001e2c357224 */ /* 0x002fce00078e0235 */
.L_x_3735:
[----:B------:R-:W-:-:S13]  /*4f00*/  ISETP.GE.AND P0, PT, R56, 0xf, PT ;  /* 0x0000000f3800780c */ /* 0x000fda0003f06270 */
[----:B------:R-:W-:Y:S05]  /*4f10*/  @!P0 BRA `(.L_x_3737) ;  /* 0x0000000000108947 */ /* 0x000fea0003800000 */
[----:B------:R-:W-:-:S03]  /*4f20*/  UMOV UR11, 0xffffffff ;  /* 0xffffffff000b7882 */ /* 0x000fc60000000000 */
[----:B------:R-:W-:Y:S05]  /*4f30*/  BRA.DIV UR11, `(.L_x_3738) ;  /* 0x0000002a0b607947 */ /* 0x000fea000b800000 */
[----:B0-----:R0:W1:Y:S02]  /*4f40*/  SHFL.IDX PT, R30, R50, R18, R27 ;  /* 0x00000012321e7389 */ /* 0x00106400000e001b */
.L_x_3889:
[----:B-1----:R-:W-:-:S07]  /*4f50*/  IMAD R53, R45, R30, R53 ;  /* 0x0000001e2d357224 */ /* 0x002fce00078e0235 */
.L_x_3737:
[----:B------:R-:W-:-:S13]  /*4f60*/  ISETP.GE.AND P0, PT, R56, 0x10, PT ;  /* 0x000000103800780c */ /* 0x000fda0003f06270 */
[----:B------:R-:W-:Y:S05]  /*4f70*/  @!P0 BRA `(.L_x_3739) ;  /* 0x0000000000108947 */ /* 0x000fea0003800000 */
[----:B------:R-:W-:-:S03]  /*4f80*/  UMOV UR11, 0xffffffff ;  /* 0xffffffff000b7882 */ /* 0x000fc60000000000 */
[----:B------:R-:W-:Y:S05]  /*4f90*/  BRA.DIV UR11, `(.L_x_3740) ;  /* 0x0000002a0b687947 */ /* 0x000fea000b800000 */
[----:B0-----:R0:W1:Y:S02]  /*4fa0*/  SHFL.IDX PT, R30, R50, R19, R27 ;  /* 0x00000013321e7389 */ /* 0x00106400000e001b */
.L_x_3892:
[----:B-1----:R-:W-:-:S07]  /*4fb0*/  IMAD R53, R46, R30, R53 ;  /* 0x0000001e2e357224 */ /* 0x002fce00078e0235 */
.L_x_3739:
[----:B------:R-:W-:-:S07]  /*4fc0*/  IMAD.U32 R30, RZ, RZ, UR16 ;  /* 0x00000010ff1e7e24 */ /* 0x000fce000f8e00ff */
.L_x_3741:
        /* <DEDUP_REMOVED lines=26> */
[----:B------:R-:W0:Y:S01]  /*5170*/  @!P0 S2R R50, SR_CgaCtaId ;  /* 0x0000000000328919 */ /* 0x000e220000008800 */
[----:B------:R-:W-:-:S05]  /*5180*/  @!P0 MOV R30, 0x400 ;  /* 0x00000400001e8802 */ /* 0x000fca0000000f00 */
[----:B------:R-:W-:Y:S02]  /*5190*/  @!P0 VIADD R31, R30, 0x1880 ;  /* 0x000018801e1f8836 */ /* 0x000fe40000000000 */
[C---:B------:R-:W-:Y:S02]  /*51a0*/  @!P0 IMAD R30, R51.reuse, UR4, R48 ;  /* 0x00000004331e8c24 */ /* 0x040fe4000f8e0230 */
[----:B------:R-:W-:Y:S01]  /*51b0*/  VIADD R51, R51, UR6 ;  /* 0x0000000633337c36 */ /* 0x000fe20008000000 */
[----:B0-----:R-:W-:-:S04]  /*51c0*/  @!P0 LEA R31, R50, R31, 0x18 ;  /* 0x0000001f321f8211 */ /* 0x001fc800078ec0ff */
[----:B------:R-:W-:-:S05]  /*51d0*/  @!P0 LEA R30, R30, R31, 0x2 ;  /* 0x0000001f1e1e8211 */ /* 0x000fca00078e10ff */
[----:B------:R0:W-:Y:S01]  /*51e0*/  @!P0 STS [R30], R53 ;  /* 0x000000351e008388 */ /* 0x0001e20000000800 */
[----:B------:R-:W-:-:S13]  /*51f0*/  ISETP.GE.AND P0, PT, R51, UR9, PT ;  /* 0x0000000933007c0c */ /* 0x000fda000bf06270 */
[----:B0-----:R-:W-:Y:S05]  /*5200*/  @!P0 BRA `(.L_x_3742) ;  /* 0xfffffff400e88947 */ /* 0x001fea000383ffff */
.L_x_3708:
[----:B------:R-:W-:Y:S05]  /*5210*/  @!P5 BRA `(.L_x_3743) ;  /* 0xffffffe800e0d947 */ /* 0x000fea000383ffff */
.L_x_3584:
[----:B------:R-:W-:Y:S05]  /*5220*/  WARPSYNC.ALL ;  /* 0x0000000000007948 */ /* 0x000fea0003800000 */
[----:B012---:R-:W0:Y:S08]  /*5230*/  LDC R48, c[0x0][0x3ac] ;  /* 0x0000eb00ff307b82 */ /* 0x007e300000000800 */
[----:B------:R-:W-:Y:S01]  /*5240*/  BAR.SYNC.DEFER_BLOCKING 0x0 ;  /* 0x0000000000007b1d */ /* 0x000fe20000010000 */
[----:B------:R-:W-:-:S05]  /*5250*/  ISETP.NE.AND P4, PT, R55, RZ, PT ;  /* 0x000000ff3700720c */ /* 0x000fca0003f85270 */
[----:B------:R-:W1:Y:S02]  /*5260*/  LDCU UR12, c[0x0][0x384] ;  /* 0x00007080ff0c77ac */ /* 0x000e640008000800 */
[----:B------:R-:W2:Y:S01]  /*5270*/  LDC R51, c[0x0][0x388] ;  /* 0x0000e200ff337b82 */ /* 0x000ea20000000800 */
[----:B------:R-:W-:Y:S07]  /*5280*/  BSSY.RECONVERGENT B0, `(.L_x_3744) ;  /* 0x0000074000007945 */ /* 0x000fee0003800200 */
[----:B------:R-:W5:Y:S01]  /*5290*/  S2UR UR11, SR_CTAID.X ;  /* 0x00000000000b79c3 */ /* 0x000f620000002500 */
[----:B0-----:R-:W-:-:S04]  /*52a0*/  IABS R49, R48 ;  /* 0x0000003000317213 */ /* 0x001fc80000000000 */
[----:B------:R-:W0:Y:S01]  /*52b0*/  I2F.RP R50, R49 ;  /* 0x0000003100327306 */ /* 0x000e220000209400 */
[----:B--2---:R-:W-:Y:S02]  /*52c0*/  IABS R52, R51 ;  /* 0x0000003300347213 */ /* 0x004fe40000000000 */
[----:B------:R-:W-:-:S04]  /*52d0*/  LOP3.LUT R51, R51, R48, RZ, 0x3c, !PT ;  /* 0x0000003033337212 */ /* 0x000fc800078e3cff */
[----:B------:R-:W-:Y:S01]  /*52e0*/  ISETP.GE.AND P3, PT, R51, RZ, PT ;  /* 0x000000ff3300720c */ /* 0x000fe20003f66270 */
[----:B-----5:R-:W-:Y:S01]  /*52f0*/  UIMAD UR11, UR4, UR11, URZ ;  /* 0x0000000b040b72a4 */ /* 0x020fe2000f8e02ff */
[----:B0-----:R-:W0:Y:S03]  /*5300*/  MUFU.RCP R50, R50 ;  /* 0x0000003200327308 */ /* 0x001e260000001000 */
[----:B-1----:R-:W-:Y:S01]  /*5310*/  UIMAD UR11, UR8, UR12, UR11 ;  /* 0x0000000c080b72a4 */ /* 0x002fe2000f8e020b */
[----:B0-----:R-:W-:-:S04]  /*5320*/  VIADD R53, R50, 0xffffffe ;  /* 0x0ffffffe32357836 */ /* 0x001fc80000000000 */
[----:B---34-:R-:W0:Y:S02]  /*5330*/  F2I.FTZ.U32.TRUNC.NTZ R31, R53 ;  /* 0x00000035001f7305 */ /* 0x018e24000021f000 */
[----:B0-----:R-:W-:-:S04]  /*5340*/  IMAD.MOV R30, RZ, RZ, -R31 ;  /* 0x000000ffff1e7224 */ /* 0x001fc800078e0a1f */
[----:B------:R-:W-:Y:S02]  /*5350*/  IMAD R55, R30, R49, RZ ;  /* 0x000000311e377224 */ /* 0x000fe400078e02ff */
[----:B------:R-:W-:-:S05]  /*5360*/  HFMA2 R30, -RZ, RZ, 0, 0 ;  /* 0x00000000ff1e7431 */ /* 0x000fca00000001ff */
[----:B------:R-:W-:-:S04]  /*5370*/  IMAD.HI.U32 R55, R31, R55, R30 ;  /* 0x000000371f377227 */ /* 0x000fc800078e001e */
[----:B------:R-:W-:-:S04]  /*5380*/  IMAD.MOV.U32 R30, RZ, RZ, R52 ;  /* 0x000000ffff1e7224 */ /* 0x000fc800078e0034 */
[----:B------:R-:W-:Y:S02]  /*5390*/  IMAD.HI.U32 R52, R55, R30, RZ ;  /* 0x0000001e37347227 */ /* 0x000fe400078e00ff */
[----:B------:R-:W0:Y:S02]  /*53a0*/  S2R R55, SR_TID.X ;  /* 0x0000000000377919 */ /* 0x000e240000002100 */
[----:B------:R-:W-:-:S04]  /*53b0*/  IMAD.MOV R31, RZ, RZ, -R52 ;  /* 0x000000ffff1f7224 */ /* 0x000fc800078e0a34 */
[----:B------:R-:W-:-:S05]  /*53c0*/  IMAD R30, R49, R31, R30 ;  /* 0x0000001f311e7224 */ /* 0x000fca00078e021e */
[----:B------:R-:W-:-:S13]  /*53d0*/  ISETP.GT.U32.AND P2, PT, R49, R30, PT ;  /* 0x0000001e3100720c */ /* 0x000fda0003f44070 */
[----:B------:R-:W-:Y:S01]  /*53e0*/  @!P2 IMAD.IADD R30, R30, 0x1, -R49 ;  /* 0x000000011e1ea824 */ /* 0x000fe200078e0a31 */
[----:B------:R-:W-:Y:S02]  /*53f0*/  @!P2 IADD3 R52, PT, PT, R52, 0x1, RZ ;  /* 0x000000013434a810 */ /* 0x000fe40007ffe0ff */
[----:B------:R-:W-:Y:S02]  /*5400*/  ISETP.NE.AND P2, PT, R48, RZ, PT ;  /* 0x000000ff3000720c */ /* 0x000fe40003f45270 */
[----:B------:R-:W-:-:S13]  /*5410*/  ISETP.GE.U32.AND P0, PT, R30, R49, PT ;  /* 0x000000311e00720c */ /* 0x000fda0003f06070 */
[----:B------:R-:W-:-:S04]  /*5420*/  @P0 VIADD R52, R52, 0x1 ;  /* 0x0000000134340836 */ /* 0x000fc80000000000 */
[----:B------:R-:W-:Y:S01]  /*5430*/  @!P3 IMAD.MOV R52, RZ, RZ, -R52 ;  /* 0x000000ffff34b224 */ /* 0x000fe200078e0a34 */
[----:B------:R-:W-:Y:S01]  /*5440*/  @!P2 LOP3.LUT R52, RZ, R48, RZ, 0x33, !PT ;  /* 0x00000030ff34a212 */ /* 0x000fe200078e33ff */
[----:B0-----:R-:W-:Y:S06]  /*5450*/  @!P4 BRA `(.L_x_3745) ;  /* 0x000000040058c947 */ /* 0x001fec0003800000 */
[----:B------:R-:W-:Y:S01]  /*5460*/  IABS R48, UR4 ;  /* 0x0000000400307c13 */ /* 0x000fe20008000000 */
[----:B------:R-:W0:Y:S01]  /*5470*/  S2UR UR19, SR_CgaCtaId ;  /* 0x00000000001379c3 */ /* 0x000e220000008800 */
[----:B------:R-:W-:Y:S01]  /*5480*/  IABS R51, UR4 ;  /* 0x0000000400337c13 */ /* 0x000fe20008000000 */
[----:B------:R-:W-:Y:S01]  /*5490*/  UMOV UR12, 0x400 ;  /* 0x00000400000c7882 */ /* 0x000fe20000000000 */
[----:B------:R-:W1:Y:S01]  /*54a0*/  I2F.RP R49, R48 ;  /* 0x0000003000317306 */ /* 0x000e620000209400 */
[----:B------:R-:W-:Y:S01]  /*54b0*/  IABS R50, R55 ;  /* 0x0000003700327213 */ /* 0x000fe20000000000 */
[----:B------:R-:W-:Y:S01]  /*54c0*/  UIADD3 UR12, UPT, UPT, UR12, 0x1880, URZ ;  /* 0x000018800c0c7890 */ /* 0x000fe2000fffe0ff */
[----:B------:R-:W-:Y:S02]  /*54d0*/  IMAD.MOV R51, RZ, RZ, -R51 ;  /* 0x000000ffff337224 */ /* 0x000fe400078e0a33 */
[----:B------:R-:W2:Y:S03]  /*54e0*/  LDC.64 R56, c[0x0][0x3a0] ;  /* 0x0000e800ff387b82 */ /* 0x000ea60000000a00 */
[----:B-1----:R-:W1:Y:S01]  /*54f0*/  MUFU.RCP R49, R49 ;  /* 0x0000003100317308 */ /* 0x002e620000001000 */
[----:B0-----:R-:W-:Y:S01]  /*5500*/  ULEA UR12, UR19, UR12, 0x18 ;  /* 0x0000000c130c7291 */ /* 0x001fe2000f8ec0ff */
[----:B-1----:R-:W-:Y:S01]  /*5510*/  VIADD R30, R49, 0xffffffe ;  /* 0x0ffffffe311e7836 */ /* 0x002fe20000000000 */
[----:B------:R-:W-:-:S05]  /*5520*/  LOP3.LUT R49, RZ, UR4, RZ, 0x33, !PT ;  /* 0x00000004ff317c12 */ /* 0x000fca000f8e33ff */
[----:B------:R0:W1:Y:S02]  /*5530*/  F2I.FTZ.U32.TRUNC.NTZ R31, R30 ;  /* 0x0000001e001f7305 */ /* 0x000064000021f000 */
[----:B0-----:R-:W-:Y:S01]  /*5540*/  IMAD.MOV.U32 R30, RZ, RZ, RZ ;  /* 0x000000ffff1e7224 */ /* 0x001fe200078e00ff */
[----:B-1----:R-:W-:-:S05]  /*5550*/  IADD3 R53, PT, PT, RZ, -R31, RZ ;  /* 0x8000001fff357210 */ /* 0x002fca0007ffe0ff */
[----:B------:R-:W-:-:S04]  /*5560*/  IMAD R53, R53, R48, RZ ;  /* 0x0000003035357224 */ /* 0x000fc800078e02ff */
[----:B------:R-:W-:-:S06]  /*5570*/  IMAD.HI.U32 R53, R31, R53, R30 ;  /* 0x000000351f357227 */ /* 0x000fcc00078e001e */
[----:B------:R-:W-:-:S04]  /*5580*/  IMAD.HI.U32 R30, R53, R50, RZ ;  /* 0x00000032351e7227 */ /* 0x000fc800078e00ff */
[----:B------:R-:W-:Y:S01]  /*5590*/  IMAD R31, R30, R51, R50 ;  /* 0x000000331e1f7224 */ /* 0x000fe200078e0232 */
[----:B------:R-:W-:-:S04]  /*55a0*/  LEA R50, R55, UR12, 0x2 ;  /* 0x0000000c37327c11 */ /* 0x000fc8000f8e10ff */
[----:B------:R-:W-:Y:S01]  /*55b0*/  ISETP.GT.U32.AND P2, PT, R48, R31, PT ;  /* 0x0000001f3000720c */ /* 0x000fe20003f44070 */
[----:B------:R-:W0:-:S12]  /*55c0*/  LDS R59, [R50] ;  /* 0x00000000323b7984 */ /* 0x000e180000000800 */
        /* <DEDUP_REMOVED lines=9> */
[----:B------:R-:W-:-:S05]  /*5660*/  SEL R31, R49, R30, !P0 ;  /* 0x0000001e311f7207 */ /* 0x000fca0004000000 */
[----:B------:R-:W-:Y:S02]  /*5670*/  IMAD.MOV R30, RZ, RZ, -R31 ;  /* 0x000000ffff1e7224 */ /* 0x000fe400078e0a1f */
[----:B------:R-:W-:Y:S02]  /*5680*/  IMAD R31, R52, R31, UR11 ;  /* 0x0000000b341f7e24 */ /* 0x000fe4000f8e021f */
[----:B------:R-:W-:Y:S02]  /*5690*/  IMAD R30, R30, UR4, R55 ;  /* 0x000000041e1e7c24 */ /* 0x000fe4000f8e0237 */
[----:B------:R-:W-:-:S03]  /*56a0*/  IMAD.MOV.U32 R55, RZ, RZ, R61 ;  /* 0x000000ffff377224 */ /* 0x000fc600078e003d */
[----:B------:R-:W-:-:S05]  /*56b0*/  IADD3 R31, PT, PT, R31, R30, RZ ;  /* 0x0000001e1f1f7210 */ /* 0x000fca0007ffe0ff */
[----:B--2---:R-:W-:-:S05]  /*56c0*/  IMAD.WIDE R30, R31, 0x4, R56 ;  /* 0x000000041f1e7825 */ /* 0x004fca00078e0238 */
[----:B0-----:R0:W-:Y:S01]  /*56d0*/  STG.E desc[UR14][R30.64], R59 ;  /* 0x0000003b1e007986 */ /* 0x0011e2000c10190e */
[----:B------:R-:W-:Y:S05]  /*56e0*/  @!P2 BRA `(.L_x_3745) ;  /* 0x0000000000b4a947 */ /* 0x000fea0003800000 */
[----:B------:R-:W-:Y:S01]  /*56f0*/  IABS R58, R61 ;  /* 0x0000003d003a7213 */ /* 0x000fe20000000000 */
[----:B0-----:R-:W0:Y:S01]  /*5700*/  LDS R59, [R50+UR17] ;  /* 0x00000011323b7984 */ /* 0x001e220008000800 */
[----:B------:R-:W-:-:S03]  /*5710*/  IADD3 R60, PT, PT, R61, UR13, RZ ;  /* 0x0000000d3d3c7c10 */ /* 0x000fc6000fffe0ff */
[----:B------:R-:W-:-:S04]  /*5720*/  IMAD.HI.U32 R30, R53, R58, RZ ;  /* 0x0000003a351e7227 */ /* 0x000fc800078e00ff */
[----:B------:R-:W-:Y:S02]  /*5730*/  IMAD R31, R30, R51, R58 ;  /* 0x000000331e1f7224 */ /* 0x000fe400078e023a */
[----:B------:R-:W-:-:S03]  /*5740*/  IMAD.MOV.U32 R55, RZ, RZ, R60 ;  /* 0x000000ffff377224 */ /* 0x000fc600078e003c */
        /* <DEDUP_REMOVED lines=20> */
[----:B------:R-:W-:-:S04]  /*5890*/  IMAD.HI.U32 R30, R53, R58, RZ ;  /* 0x0000003a351e7227 */ /* 0x000fc800078e00ff */
[----:B------:R-:W-:-:S05]  /*58a0*/  IMAD R51, R30, R51, R58 ;  /* 0x000000331e337224 */ /* 0x000fca00078e023a */
[----:B------:R-:W-:-:S13]  /*58b0*/  ISETP.GT.U32.AND P3, PT, R48, R51, PT ;  /* 0x000000333000720c */ /* 0x000fda0003f64070 */
[----:B------:R-:W-:Y:S01]  /*58c0*/  @!P3 IMAD.IADD R51, R51, 0x1, -R48 ;  /* 0x000000013333b824 */ /* 0x000fe200078e0a30 */
[----:B------:R-:W-:-:S04]  /*58d0*/  @!P3 IADD3 R30, PT, PT, R30, 0x1, RZ ;  /* 0x000000011e1eb810 */ /* 0x000fc80007ffe0ff */
[----:B------:R-:W-:Y:S02]  /*58e0*/  ISETP.GE.U32.AND P2, PT, R51, R48, PT ;  /* 0x000000303300720c */ /* 0x000fe40003f46070 */
[----:B------:R-:W-:Y:S02]  /*58f0*/  LOP3.LUT R48, R60, UR4, RZ, 0x3c, !PT ;  /* 0x000000043c307c12 */ /* 0x000fe4000f8e3cff */
[----:B------:R-:W-:Y:S02]  /*5900*/  IADD3 R51, PT, PT, R50, UR17, R31 ;  /* 0x0000001132337c10 */ /* 0x000fe4000fffe01f */
[----:B------:R-:W-:-:S04]  /*5910*/  ISETP.GE.AND P4, PT, R48, RZ, PT ;  /* 0x000000ff3000720c */ /* 0x000fc80003f86270 */
[----:B------:R-:W0:Y:S03]  /*5920*/  LDS R51, [R51] ;  /* 0x0000000033337984 */ /* 0x000e260000000800 */
[----:B------:R-:W-:-:S06]  /*5930*/  @P2 VIADD R30, R30, 0x1 ;  /* 0x000000011e1e2836 */ /* 0x000fcc0000000000 */
        /* <DEDUP_REMOVED lines=8> */
.L_x_3745:
[----:B------:R-:W-:Y:S05]  /*59c0*/  BSYNC.RECONVERGENT B0 ;  /* 0x0000000000007941 */ /* 0x000fea0003800200 */
.L_x_3744:
[----:B------:R-:W-:Y:S04]  /*59d0*/  BSSY.RECONVERGENT B0, `(.L_x_3746) ;  /* 0x0000079000007945 */ /* 0x000fe80003800200 */
[----:B------:R-:W-:Y:S05]  /*59e0*/  @!P1 BRA `(.L_x_3747) ;  /* 0x0000000400dc9947 */ /* 0x000fea0003800000 */
[----:B------:R-:W-:Y:S02]  /*59f0*/  IABS R48, UR4 ;  /* 0x0000000400307c13 */ /* 0x000fe40008000000 */
[----:B------:R-:W-:Y:S02]  /*5a00*/  ISETP.NE.AND P0, PT, RZ, UR4, PT ;  /* 0x00000004ff007c0c */ /* 0x000fe4000bf05270 */
[----:B------:R-:W3:Y:S08]  /*5a10*/  I2F.RP R49, R48 ;  /* 0x0000003000317306 */ /* 0x000ef00000209400 */
[----:B---3--:R-:W0:Y:S02]  /*5a20*/  MUFU.RCP R49, R49 ;  /* 0x0000003100317308 */ /* 0x008e240000001000 */
[----:B012---:R-:W-:-:S06]  /*5a30*/  VIADD R30, R49, 0xffffffe ;  /* 0x0ffffffe311e7836 */ /* 0x007fcc0000000000 */
[----:B------:R0:W1:Y:S02]  /*5a40*/  F2I.FTZ.U32.TRUNC.NTZ R31, R30 ;  /* 0x0000001e001f7305 */ /* 0x000064000021f000 */
[----:B0-----:R-:W-:Y:S01]  /*5a50*/  MOV R30, RZ ;  /* 0x000000ff001e7202 */ /* 0x001fe20000000f00 */
[----:B-1----:R-:W-:-:S04]  /*5a60*/  IMAD.MOV R53, RZ, RZ, -R31 ;  /* 0x000000ffff357224 */ /* 0x002fc800078e0a1f */
[----:B------:R-:W-:-:S04]  /*5a70*/  IMAD R53, R53, R48, RZ ;  /* 0x0000003035357224 */ /* 0x000fc800078e02ff */
[----:B------:R-:W-:-:S07]  /*5a80*/  IMAD.HI.U32 R53, R31, R53, R30 ;  /* 0x000000351f357227 */ /* 0x000fce00078e001e */
.L_x_3748:
[----:B---3--:R-:W-:Y:S01]  /*5a90*/  IABS R30, UR4 ;  /* 0x00000004001e7c13 */ /* 0x008fe20008000000 */
[----:B------:R-:W0:Y:S01]  /*5aa0*/  S2UR UR19, SR_CgaCtaId ;  /* 0x00000000001379c3 */ /* 0x000e220000008800 */
[----:B------:R-:W-:Y:S01]  /*5ab0*/  IABS R31, R55 ;  /* 0x00000037001f7213 */ /* 0x000fe20000000000 */
[----:B------:R-:W-:Y:S01]  /*5ac0*/  UMOV UR12, 0x400 ;  /* 0x00000400000c7882 */ /* 0x000fe20000000000 */
[----:B------:R-:W-:Y:S01]  /*5ad0*/  IABS R49, UR4 ;  /* 0x0000000400317c13 */ /* 0x000fe20008000000 */
[----:B------:R-:W-:Y:S01]  /*5ae0*/  IMAD.MOV R48, RZ, RZ, -R30 ;  /* 0x000000ffff307224 */ /* 0x000fe200078e0a1e */
[----:B------:R-:W-:Y:S01]  /*5af0*/  IABS R51, UR4 ;  /* 0x0000000400337c13 */ /* 0x000fe20008000000 */
[----:B------:R-:W-:Y:S01]  /*5b00*/  IMAD.HI.U32 R56, R53, R31, RZ ;  /* 0x0000001f35387227 */ /* 0x000fe200078e00ff */
[----:B------:R-:W-:Y:S01]  /*5b10*/  UIADD3 UR12, UPT, UPT, UR12, 0x1880, URZ ;  /* 0x000018800c0c7890 */ /* 0x000fe2000fffe0ff */
[----:B-----5:R1:W-:Y:S02]  /*5b20*/  STL.64 [R1+0x8], R2 ;  /* 0x0000080201007387 */ /* 0x0203e40000100a00 */
[----:B------:R-:W-:-:S02]  /*5b30*/  IMAD R30, R56, R48, R31 ;  /* 0x00000030381e7224 */ /* 0x000fc400078e021f */
[----:B------:R-:W2:Y:S03]  /*5b40*/  I2F.RP R31, R49 ;  /* 0x00000031001f7306 */ /* 0x000ea60000209400 */
[----:B------:R-:W-:Y:S01]  /*5b50*/  ISETP.GT.U32.AND P2, PT, R51, R30, PT ;  /* 0x0000001e3300720c */ /* 0x000fe20003f44070 */
[----:B-1----:R-:W1:Y:S01]  /*5b60*/  LDC.64 R2, c[0x0][0x3a0] ;  /* 0x0000e800ff027b82 */ /* 0x002e620000000a00 */
[----:B0-----:R-:W-:-:S03]  /*5b70*/  ULEA UR12, UR19, UR12, 0x18 ;  /* 0x0000000c130c7291 */ /* 0x001fc6000f8ec0ff */
[----:B--2---:R-:W0:Y:S08]  /*5b80*/  MUFU.RCP R31, R31 ;  /* 0x0000001f001f7308 */ /* 0x004e300000001000 */
[----:B------:R-:W-:Y:S01]  /*5b90*/  @!P2 IMAD.IADD R30, R30, 0x1, -R49 ;  /* 0x000000011e1ea824 */ /* 0x000fe200078e0a31 */
[----:B------:R-:W-:Y:S01]  /*5ba0*/  LEA R50, R55, UR12, 0x2 ;  /* 0x0000000c37327c11 */ /* 0x000fe2000f8e10ff */
[----:B------:R-:W-:-:S03]  /*5bb0*/  @!P2 VIADD R56, R56, 0x1 ;  /* 0x000000013838a836 */ /* 0x000fc60000000000 */
[----:B------:R-:W-:Y:S02]  /*5bc0*/  ISETP.GE.U32.AND P1, PT, R30, R51, PT ;  /* 0x000000331e00720c */ /* 0x000fe40003f26070 */
[----:B------:R-:W-:Y:S01]  /*5bd0*/  LOP3.LUT R30, R55, UR4, RZ, 0x3c, !PT ;  /* 0x00000004371e7c12 */ /* 0x000fe2000f8e3cff */
[----:B------:R-:W2:Y:S01]  /*5be0*/  LDS R57, [R50] ;  /* 0x0000000032397984 */ /* 0x000ea20000000800 */
[----:B------:R-:W-:Y:S02]  /*5bf0*/  LOP3.LUT R51, RZ, UR4, RZ, 0x33, !PT ;  /* 0x00000004ff337c12 */ /* 0x000fe4000f8e33ff */
[----:B------:R-:W-:Y:S02]  /*5c00*/  ISETP.GE.AND P3, PT, R30, RZ, PT ;  /* 0x000000ff1e00720c */ /* 0x000fe40003f66270 */
[----:B0-----:R-:W-:-:S05]  /*5c10*/  IADD3 R59, PT, PT, R31, 0xffffffe, RZ ;  /* 0x0ffffffe1f3b7810 */ /* 0x001fca0007ffe0ff */
[----:B------:R-:W-:Y:S01]  /*5c20*/  @P1 VIADD R56, R56, 0x1 ;  /* 0x0000000138381836 */ /* 0x000fe20000000000 */
[----:B------:R-:W-:Y:S01]  /*5c30*/  ISETP.NE.AND P1, PT, RZ, UR4, PT ;  /* 0x00000004ff007c0c */ /* 0x000fe2000bf25270 */
[----:B------:R-:W0:Y:S04]  /*5c40*/  F2I.FTZ.U32.TRUNC.NTZ R31, R59 ;  /* 0x0000003b001f7305 */ /* 0x000e28000021f000 */
[----:B------:R-:W-:-:S05]  /*5c50*/  @!P3 IMAD.MOV R56, RZ, RZ, -R56 ;  /* 0x000000ffff38b224 */ /* 0x000fca00078e0a38 */
[----:B------:R-:W-:-:S05]  /*5c60*/  SEL R56, R51, R56, !P1 ;  /* 0x0000003833387207 */ /* 0x000fca0004800000 */
[----:B------:R-:W-:Y:S01]  /*5c70*/  IMAD.MOV R58, RZ, RZ, -R56 ;  /* 0x000000ffff3a7224 */ /* 0x000fe200078e0a38 */
[----:B0-----:R-:W-:Y:S01]  /*5c80*/  IADD3 R30, PT, PT, RZ, -R31, RZ ;  /* 0x8000001fff1e7210 */ /* 0x001fe20007ffe0ff */
[----:B------:R-:W-:Y:S02]  /*5c90*/  IMAD R56, R52, R56, UR11 ;  /* 0x0000000b34387e24 */ /* 0x000fe4000f8e0238 */
[----:B------:R-:W-:-:S04]  /*5ca0*/  IMAD R58, R58, UR4, R55 ;  /* 0x000000043a3a7c24 */ /* 0x000fc8000f8e0237 */
[----:B------:R-:W-:Y:S02]  /*5cb0*/  IMAD.IADD R58, R56, 0x1, R58 ;  /* 0x00000001383a7824 */ /* 0x000fe400078e023a */
[----:B------:R-:W-:Y:S02]  /*5cc0*/  IMAD R56, R30, R49, RZ ;  /* 0x000000311e387224 */ /* 0x000fe400078e02ff */
[----:B------:R-:W-:-:S04]  /*5cd0*/  IMAD.MOV.U32 R30, RZ, RZ, RZ ;  /* 0x000000ffff1e7224 */ /* 0x000fc800078e00ff */
[----:B------:R-:W-:-:S04]  /*5ce0*/  IMAD.HI.U32 R56, R31, R56, R30 ;  /* 0x000000381f387227 */ /* 0x000fc800078e001e */
[----:B-1----:R-:W-:-:S05]  /*5cf0*/  IMAD.WIDE R30, R58, 0x4, R2 ;  /* 0x000000043a1e7825 */ /* 0x002fca00078e0202 */
[----:B--2---:R0:W-:Y:S02]  /*5d00*/  STG.E desc[UR14][R30.64], R57 ;  /* 0x000000391e007986 */ /* 0x0041e4000c10190e */
[----:B0-----:R-:W-:-:S05]  /*5d10*/  VIADD R57, R55, UR13 ;  /* 0x0000000d37397c36 */ /* 0x001fca0008000000 */
[----:B------:R-:W-:Y:S02]  /*5d20*/  IABS R55, R57 ;  /* 0x0000003900377213 */ /* 0x000fe40000000000 */
[----:B------:R-:W-:-:S03]  /*5d30*/  IADD3 R31, PT, PT, R57, UR13, RZ ;  /* 0x0000000d391f7c10 */ /* 0x000fc6000fffe0ff */
[----:B------:R-:W-:Y:S01]  /*5d40*/  IMAD.HI.U32 R58, R56, R55, RZ ;  /* 0x00000037383a7227 */ /* 0x000fe200078e00ff */
[----:B------:R-:W-:-:S03]  /*5d50*/  IABS R59, R31 ;  /* 0x0000001f003b7213 */ /* 0x000fc60000000000 */
[----:B------:R-:W-:Y:S02]  /*5d60*/  IMAD R30, R58, R48, R55 ;  /* 0x000000303a1e7224 */ /* 0x000fe400078e0237 */
[----:B------:R-:W-:-:S03]  /*5d70*/  VIADD R55, R31, UR13 ;  /* 0x0000000d1f377c36 */ /* 0x000fc60008000000 */
[----:B------:R-:W-:Y:S02]  /*5d80*/  ISETP.GT.U32.AND P5, PT, R49, R30, PT ;  /* 0x0000001e3100720c */ /* 0x000fe40003fa4070 */
[----:B------:R-:W-:-:S11]  /*5d90*/  IABS R60, R55 ;  /* 0x00000037003c7213 */ /* 0x000fd60000000000 */
[----:B------:R-:W-:Y:S01]  /*5da0*/  @!P5 IMAD.IADD R30, R30, 0x1, -R49 ;  /* 0x000000011e1ed824 */ /* 0x000fe200078e0a31 */
[----:B------:R-:W-:-:S04]  /*5db0*/  @!P5 IADD3 R58, PT, PT, R58, 0x1, RZ ;  /* 0x000000013a3ad810 */ /* 0x000fc80007ffe0ff */
[----:B------:R-:W-:Y:S01]  /*5dc0*/  ISETP.GE.U32.AND P6, PT, R30, R49, PT ;  /* 0x000000311e00720c */ /* 0x000fe20003fc6070 */
[----:B------:R-:W-:-:S04]  /*5dd0*/  IMAD.HI.U32 R30, R56, R59, RZ ;  /* 0x0000003b381e7227 */ /* 0x000fc800078e00ff */
[----:B------:R-:W-:Y:S02]  /*5de0*/  IMAD R59, R30, R48, R59 ;  /* 0x000000301e3b7224 */ /* 0x000fe400078e023b */
[----:B------:R-:W-:-:S03]  /*5df0*/  IMAD.HI.U32 R56, R56, R60, RZ ;  /* 0x0000003c38387227 */ /* 0x000fc600078e00ff */
[----:B------:R-:W-:Y:S01]  /*5e00*/  ISETP.GT.U32.AND P2, PT, R49, R59, PT ;  /* 0x0000003b3100720c */ /* 0x000fe20003f44070 */
[----:B------:R-:W-:Y:S02]  /*5e10*/  IMAD R48, R56, R48, R60 ;  /* 0x0000003038307224 */ /* 0x000fe400078e023c */
[----:B------:R-:W-:-:S03]  /*5e20*/  @P6 VIADD R58, R58, 0x1 ;  /* 0x000000013a3a6836 */ /* 0x000fc60000000000 */
[----:B------:R-:W-:-:S07]  /*5e30*/  ISETP.GT.U32.AND P4, PT, R49, R48, PT ;  /* 0x000000303100720c */ /* 0x000fce0003f84070 */
[----:B------:R-:W-:Y:S02]  /*5e40*/  @!P2 IMAD.IADD R59, R59, 0x1, -R49 ;  /* 0x000000013b3ba824 */ /* 0x000fe400078e0a31 */
[----:B------:R-:W-:-:S03]  /*5e50*/  @!P2 VIADD R30, R30, 0x1 ;  /* 0x000000011e1ea836 */ /* 0x000fc60000000000 */
[-C--:B------:R-:W-:Y:S01]  /*5e60*/  ISETP.GE.U32.AND P3, PT, R59, R49.reuse, PT ;  /* 0x000000313b00720c */ /* 0x080fe20003f66070 */
[----:B------:R-:W-:Y:S01]  /*5e70*/  @!P4 IMAD.IADD R48, R48, 0x1, -R49 ;  /* 0x000000013030c824 */ /* 0x000fe200078e0a31 */
[----:B------:R-:W-:Y:S02]  /*5e80*/  LOP3.LUT R59, R57, UR4, RZ, 0x3c, !PT ;  /* 0x00000004393b7c12 */ /* 0x000fe4000f8e3cff */
[----:B------:R-:W-:Y:S02]  /*5e90*/  @!P4 IADD3 R56, PT, PT, R56, 0x1, RZ ;  /* 0x000000013838c810 */ /* 0x000fe40007ffe0ff */
[----:B------:R-:W-:Y:S02]  /*5ea0*/  ISETP.GE.AND P5, PT, R59, RZ, PT ;  /* 0x000000ff3b00720c */ /* 0x000fe40003fa6270 */
[----:B------:R-:W-:Y:S02]  /*5eb0*/  LOP3.LUT R59, R31, UR4, RZ, 0x3c, !PT ;  /* 0x000000041f3b7c12 */ /* 0x000fe4000f8e3cff */
[----:B------:R-:W-:-:S02]  /*5ec0*/  ISETP.GE.U32.AND P2, PT, R48, R49, PT ;  /* 0x000000313000720c */ /* 0x000fc40003f46070 */
[----:B------:R-:W-:Y:S02]  /*5ed0*/  ISETP.GE.AND P6, PT, R59, RZ, PT ;  /* 0x000000ff3b00720c */ /* 0x000fe40003fc6270 */
[----:B------:R-:W-:-:S05]  /*5ee0*/  @P3 IADD3 R30, PT, PT, R30, 0x1, RZ ;  /* 0x000000011e1e3810 */ /* 0x000fca0007ffe0ff */
[----:B------:R-:W-:Y:S02]  /*5ef0*/  IMAD.MOV.U32 R48, RZ, RZ, R30 ;  /* 0x000000ffff307224 */ /* 0x000fe400078e001e */
[----:B------:R-:W-:Y:S02]  /*5f00*/  @!P5 IMAD.MOV R58, RZ, RZ, -R58 ;  /* 0x000000ffff3ad224 */ /* 0x000fe400078e0a3a */
[----:B------:R-:W-:Y:S02]  /*5f10*/  @P2 VIADD R56, R56, 0x1 ;  /* 0x0000000138382836 */ /* 0x000fe40000000000 */
[----:B------:R-:W-:Y:S01]  /*5f20*/  @!P6 IMAD.MOV R48, RZ, RZ, -R48 ;  /* 0x000000ffff30e224 */ /* 0x000fe200078e0a30 */
[----:B------:R-:W-:Y:S01]  /*5f30*/  SEL R30, R51, R58, !P1 ;  /* 0x0000003a331e7207 */ /* 0x000fe20004800000 */
[----:B------:R-:W-:-:S03]  /*5f40*/  VIADD R58, R50, UR17 ;  /* 0x00000011323a7c36 */ /* 0x000fc60008000000 */
[----:B------:R-:W-:Y:S01]  /*5f50*/  SEL R51, R51, R48, !P1 ;  /* 0x0000003033337207 */ /* 0x000fe20004800000 */
[----:B------:R-:W-:Y:S01]  /*5f60*/  VIADD R59, R58, UR17 ;  /* 0x000000113a3b7c36 */ /* 0x000fe20008000000 */
[----:B------:R-:W-:Y:S01]  /*5f70*/  LOP3.LUT R48, R55, UR4, RZ, 0x3c, !PT ;  /* 0x0000000437307c12 */ /* 0x000fe2000f8e3cff */
[----:B------:R-:W-:Y:S01]  /*5f80*/  LDS R58, [R58+UR17] ;  /* 0x000000113a3a7984 */ /* 0x000fe20008000800 */
[----:B------:R-:W-:Y:S01]  /*5f90*/  IADD3 R49, PT, PT, -R30, RZ, RZ ;  /* 0x000000ff1e317210 */ /* 0x000fe20007ffe1ff */
[----:B------:R-:W-:Y:S01]  /*5fa0*/  IMAD R30, R52, R30, UR11 ;  /* 0x0000000b341e7e24 */ /* 0x000fe2000f8e021e */
[----:B------:R-:W-:Y:S01]  /*5fb0*/  ISETP.GE.AND P1, PT, R48, RZ, PT ;  /* 0x000000ff3000720c */ /* 0x000fe20003f26270 */
[----:B------:R-:W-:Y:S02]  /*5fc0*/  LDS R59, [R59+UR17] ;  /* 0x000000113b3b7984 */ /* 0x000fe40008000800 */
[----:B------:R-:W-:Y:S02]  /*5fd0*/  IMAD R48, R49, UR4, R57 ;  /* 0x0000000431307c24 */ /* 0x000fe4000f8e0239 */
[----:B------:R0:W1:Y:S01]  /*5fe0*/  LDS R57, [R50+UR17] ;  /* 0x0000001132397984 */ /* 0x0000620008000800 */
[----:B------:R-:W-:-:S02]  /*5ff0*/  IMAD.MOV R49, RZ, RZ, -R51 ;  /* 0x000000ffff317224 */ /* 0x000fc400078e0a33 */
[----:B------:R-:W-:Y:S02]  /*6000*/  IMAD R51, R52, R51, UR11 ;  /* 0x0000000b34337e24 */ /* 0x000fe4000f8e0233 */
[----:B------:R-:W-:Y:S01]  /*6010*/  IMAD R31, R49, UR4, R31 ;  /* 0x00000004311f7c24 */ /* 0x000fe2000f8e021f */
[----:B------:R-:W-:Y:S01]  /*6020*/  LOP3.LUT R49, RZ, UR4, RZ, 0x33, !PT ;  /* 0x00000004ff317c12 */ /* 0x000fe2000f8e33ff */
[----:B------:R-:W-:Y:S02]  /*6030*/  IMAD.IADD R48, R30, 0x1, R48 ;  /* 0x000000011e307824 */ /* 0x000fe400078e0230 */
[----:B0-----:R-:W-:Y:S02]  /*6040*/  IMAD.MOV.U32 R50, RZ, RZ, R56 ;  /* 0x000000ffff327224 */ /* 0x001fe400078e0038 */
[----:B------:R-:W-:Y:S02]  /*6050*/  IMAD.IADD R31, R51, 0x1, R31 ;  /* 0x00000001331f7824 */ /* 0x000fe400078e021f */
[----:B------:R-:W-:-:S02]  /*6060*/  @!P1 IMAD.MOV R50, RZ, RZ, -R50 ;  /* 0x000000ffff329224 */ /* 0x000fc400078e0a32 */
[----:B------:R-:W-:-:S03]  /*6070*/  IMAD.WIDE R30, R31, 0x4, R2 ;  /* 0x000000041f1e7825 */ /* 0x000fc600078e0202 */
[----:B------:R-:W-:-:S04]  /*6080*/  SEL R50, R49, R50, !P0 ;  /* 0x0000003231327207 */ /* 0x000fc80004000000 */
[----:B------:R-:W-:Y:S01]  /*6090*/  IADD3 R49, PT, PT, -R50, RZ, RZ ;  /* 0x000000ff32317210 */ /* 0x000fe20007ffe1ff */
[----:B------:R-:W-:-:S04]  /*60a0*/  IMAD R50, R52, R50, UR11 ;  /* 0x0000000b34327e24 */ /* 0x000fc8000f8e0232 */
[----:B------:R-:W-:-:S04]  /*60b0*/  IMAD R49, R49, UR4, R55 ;  /* 0x0000000431317c24 */ /* 0x000fc8000f8e0237 */
[----:B------:R-:W-:Y:S02]  /*60c0*/  IMAD.IADD R50, R50, 0x1, R49 ;  /* 0x0000000132327824 */ /* 0x000fe400078e0231 */
[----:B------:R-:W-:-:S04]  /*60d0*/  IMAD.WIDE R48, R48, 0x4, R2 ;  /* 0x0000000430307825 */ /* 0x000fc800078e0202 */
[----:B------:R-:W-:Y:S02]  /*60e0*/  IMAD.WIDE R50, R50, 0x4, R2 ;  /* 0x0000000432327825 */ /* 0x000fe400078e0202 */
[----:B------:R3:W5:Y:S01]  /*60f0*/  LDL.LU.64 R2, [R1+0x8] ;  /* 0x0000080001027983 */ /* 0x0007620000300a00 */
[----:B------:R-:W-:-:S03]  /*6100*/  IADD3 R55, PT, PT, R55, UR13, RZ ;  /* 0x0000000d37377c10 */ /* 0x000fc6000fffe0ff */
[----:B-1----:R3:W-:Y:S01]  /*6110*/  STG.E desc[UR14][R48.64], R57 ;  /* 0x0000003930007986 */ /* 0x0027e2000c10190e */
[----:B------:R-:W-:-:S03]  /*6120*/  ISETP.GE.U32.AND P1, PT, R55, 0x200, PT ;  /* 0x000002003700780c */ /* 0x000fc60003f26070 */
[----:B------:R3:W-:Y:S04]  /*6130*/  STG.E desc[UR14][R30.64], R58 ;  /* 0x0000003a1e007986 */ /* 0x0007e8000c10190e */
[----:B------:R3:W-:Y:S06]  /*6140*/  STG.E desc[UR14][R50.64], R59 ;  /* 0x0000003b32007986 */ /* 0x0007ec000c10190e */
[----:B------:R-:W-:Y:S05]  /*6150*/  @!P1 BRA `(.L_x_3748) ;  /* 0xfffffff8004c9947 */ /* 0x000fea000383ffff */
.L_x_3747:
[----:B------:R-:W-:Y:S05]  /*6160*/  BSYNC.RECONVERGENT B0 ;  /* 0x0000000000007941 */ /* 0x000fea0003800200 */
.L_x_3746:
[----:B------:R-:W4:Y:S02]  /*6170*/  LDCU UR11, c[0x0][0x374] ;  /* 0x00006e80ff0b77ac */ /* 0x000f240008000800 */
[----:B----4-:R-:W-:Y:S02]  /*6180*/  UIADD3 UR8, UPT, UPT, UR11, UR8, URZ ;  /* 0x000000080b087290 */ /* 0x010fe4000fffe0ff */
[----:B------:R-:W-:-:S04]  /*6190*/  USHF.L.U32 UR11, UR11, 0x2, URZ ;  /* 0x000000020b0b7899 */ /* 0x000fc800080006ff */
[----:B------:R-:W-:-:S09]  /*61a0*/  UISETP.GE.U32.AND UP0, UPT, UR8, UR11, UPT ;  /* 0x0000000b0800728c */ /* 0x000fd2000bf06070 */
[----:B------:R-:W-:Y:S05]  /*61b0*/  BRA.U !UP0, `(.L_x_3749) ;  /* 0xffffffad08b07547 */ /* 0x000fea000b83ffff */
[----:B------:R-:W-:Y:S05]  /*61c0*/  EXIT ;  /* 0x000000000000794d */ /* 0x000fea0003800000 */
.L_x_3606:
[----:B------:R-:W-:Y:S01]  /*61d0*/  BSSY B2, `(.L_x_3750) ;  /* 0x0000006000027945 */ /* 0x000fe20003800000 */
[----:B------:R-:W-:Y:S02]  /*61e0*/  IMAD.MOV.U32 R31, RZ, RZ, R28 ;  /* 0x000000ffff1f7224 */ /* 0x000fe400078e001c */
[----:B------:R-:W-:-:S07]  /*61f0*/  IMAD.MOV.U32 R30, RZ, RZ, -0x1 ;  /* 0xffffffffff1e7424 */ /* 0x000fce00078e00ff */
[----:B012-4-:R-:W-:Y:S05]  /*6200*/  WARPSYNC.COLLECTIVE R30, `(.L_x_3751) ;  /* 0x000000001e087348 */ /* 0x017fea0003c00000 */
[----:B-1----:R1:W3:Y:S02]  /*6210*/  SHFL.IDX P0, R30, R50, R31, R27 ;  /* 0x0000001f321e7389 */ /* 0x0022e4000000001b */
[----:B01234-:R-:W-:Y:S05]  /*6220*/  ENDCOLLECTIVE ;  /* 0x000000000000791b */ /* 0x01ffea0003800000 */
.L_x_3751:
[----:B------:R-:W-:Y:S05]  /*6230*/  BSYNC B2 ;  /* 0x0000000000027941 */ /* 0x000fea0003800000 */
.L_x_3750:
[----:B------:R-:W-:Y:S05]  /*6240*/  BRA `(.L_x_3752) ;  /* 0xffffffc0008c7947 */ /* 0x000fea000383ffff */
.L_x_3608:
[----:B------:R-:W-:Y:S01]  /*6250*/  BSSY B2, `(.L_x_3753) ;  /* 0x0000006000027945 */ /* 0x000fe20003800000 */
[----:B------:R-:W-:Y:S01]  /*6260*/  IMAD.MOV.U32 R31, RZ, RZ, R5 ;  /* 0x000000ffff1f7224 */ /* 0x000fe200078e0005 */
[----:B------:R-:W-:-:S07]  /*6270*/  MOV R30, 0xffffffff ;  /* 0xffffffff001e7802 */ /* 0x000fce0000000f00 */
[----:B012-4-:R-:W-:Y:S05]  /*6280*/  WARPSYNC.COLLECTIVE R30, `(.L_x_3754) ;  /* 0x000000001e087348 */ /* 0x017fea0003c00000 */
[----:B-1----:R1:W3:Y:S02]  /*6290*/  SHFL.IDX P0, R30, R50, R31, R27 ;  /* 0x0000001f321e7389 */ /* 0x0022e4000000001b */
[----:B01234-:R-:W-:Y:S05]  /*62a0*/  ENDCOLLECTIVE ;  /* 0x000000000000791b */ /* 0x01ffea0003800000 */
.L_x_3754:
[----:B------:R-:W-:Y:S05]  /*62b0*/  BSYNC B2 ;  /* 0x0000000000027941 */ /* 0x000fea0003800000 */
.L_x_3753:
[----:B------:R-:W-:Y:S05]  /*62c0*/  BRA `(.L_x_3755) ;  /* 0xffffffc000807947 */ /* 0x000fea000383ffff */
.L_x_3610:
[----:B------:R-:W-:Y:S01]  /*62d0*/  BSSY B2, `(.L_x_3756) ;  /* 0x0000006000027945 */ /* 0x000fe20003800000 */
[----:B------:R-:W-:Y:S02]  /*62e0*/  IMAD.MOV.U32 R31, RZ, RZ, R6 ;  /* 0x000000ffff1f7224 */ /* 0x000fe400078e0006 */
[----:B------:R-:W-:-:S07]  /*62f0*/  IMAD.MOV.U32 R30, RZ, RZ, -0x1 ;  /* 0xffffffffff1e7424 */ /* 0x000fce00078e00ff */
[----:B012-4-:R-:W-:Y:S05]  /*6300*/  WARPSYNC.COLLECTIVE R30, `(.L_x_3757) ;  /* 0x000000001e087348 */ /* 0x017fea0003c00000 */
[----:B-1----:R1:W3:Y:S02]  /*6310*/  SHFL.IDX P0, R30, R50, R31, R27 ;  /* 0x0000001f321e7389 */ /* 0x0022e4000000001b */
[----:B01234-:R-:W-:Y:S05]  /*6320*/  ENDCOLLECTIVE ;  /* 0x000000000000791b */ /* 0x01ffea0003800000 */
.L_x_3757:
[----:B------:R-:W-:Y:S05]  /*6330*/  BSYNC B2 ;  /* 0x0000000000027941 */ /* 0x000fea0003800000 */
.L_x_3756:
[----:B------:R-:W-:Y:S05]  /*6340*/  BRA `(.L_x_3758) ;  /* 0xffffffc000747947 */ /* 0x000fea000383ffff */
.L_x_3612:
[----:B------:R-:W-:Y:S01]  /*6350*/  BSSY B2, `(.L_x_3759) ;  /* 0x0000006000027945 */ /* 0x000fe20003800000 */
[----:B------:R-:W-:Y:S01]  /*6360*/  IMAD.MOV.U32 R31, RZ, RZ, R7 ;  /* 0x000000ffff1f7224 */ /* 0x000fe200078e0007 */
[----:B------:R-:W-:-:S07]  /*6370*/  MOV R30, 0xffffffff ;  /* 0xffffffff001e7802 */ /* 0x000fce0000000f00 */
[----:B012-4-:R-:W-:Y:S05]  /*6380*/  WARPSYNC.COLLECTIVE R30, `(.L_x_3760) ;  /* 0x000000001e087348 */ /* 0x017fea0003c00000 */
[----:B-1----:R1:W3:Y:S02]  /*6390*/  SHFL.IDX P0, R30, R50, R31, R27 ;  /* 0x0000001f321e7389 */ /* 0x0022e4000000001b */
[----:B01234-:R-:W-:Y:S05]  /*63a0*/  ENDCOLLECTIVE ;  /* 0x000000000000791b */ /* 0x01ffea0003800000 */
.L_x_3760:
[----:B------:R-:W-:Y:S05]  /*63b0*/  BSYNC B2 ;  /* 0x0000000000027941 */ /* 0x000fea0003800000 */
.L_x_3759:
[----:B------:R-:W-:Y:S05]  /*63c0*/  BRA `(.L_x_3761) ;  /* 0xffffffc000687947 */ /* 0x000fea000383ffff */
.L_x_3614:
[----:B------:R-:W-:Y:S01]  /*63d0*/  BSSY B2, `(.L_x_3762) ;  /* 0x0000006000027945 */ /* 0x000fe20003800000 */
[----:B------:R-:W-:Y:S02]  /*63e0*/  IMAD.MOV.U32 R31, RZ, RZ, R8 ;  /* 0x000000ffff1f7224 */ /* 0x000fe400078e0008 */
[----:B------:R-:W-:-:S07]  /*63f0*/  IMAD.MOV.U32 R30, RZ, RZ, -0x1 ;  /* 0xffffffffff1e7424 */ /* 0x000fce00078e00ff */
[----:B012-4-:R-:W-:Y:S05]  /*6400*/  WARPSYNC.COLLECTIVE R30, `(.L_x_3763) ;  /* 0x000000001e087348 */ /* 0x017fea0003c00000 */
[----:B-1----:R1:W3:Y:S02]  /*6410*/  SHFL.IDX P0, R30, R50, R31, R27 ;  /* 0x0000001f321e7389 */ /* 0x0022e4000000001b */
[----:B01234-:R-:W-:Y:S05]  /*6420*/  ENDCOLLECTIVE ;  /* 0x000000000000791b */ /* 0x01ffea0003800000 */
.L_x_3763:
[----:B------:R-:W-:Y:S05]  /*6430*/  BSYNC B2 ;  /* 0x0000000000027941 */ /* 0x000fea0003800000 */
.L_x_3762:
[----:B------:R-:W-:Y:S05]  /*6440*/  BRA `(.L_x_3764) ;  /* 0xffffffc000647947 */ /* 0x000fea000383ffff */
.L_x_3616:
[----:B------:R-:W-:Y:S01]  /*6450*/  BSSY B2, `(.L_x_3765) ;  /* 0x0000006000027945 */ /* 0x000fe20003800000 */
[----:B------:R-:W-:Y:S01]  /*6460*/  IMAD.MOV.U32 R31, RZ, RZ, R9 ;  /* 0x000000ffff1f7224 */ /* 0x000fe200078e0009 */
[----:B------:R-:W-:-:S07]  /*6470*/  MOV R30, 0xffffffff ;  /* 0xffffffff001e7802 */ /* 0x000fce0000000f00 */
[----:B012-4-:R-:W-:Y:S05]  /*6480*/  WARPSYNC.COLLECTIVE R30, `(.L_x_3766) ;  /* 0x000000001e087348 */ /* 0x017fea0003c00000 */
[----:B-1----:R1:W3:Y:S02]  /*6490*/  SHFL.IDX P0, R30, R50, R31, R27 ;  /* 0x0000001f321e7389 */ /* 0x0022e4000000001b */
[----:B01234-:R-:W-:Y:S05]  /*64a0*/  ENDCOLLECTIVE ;  /* 0x000000000000791b */ /* 0x01ffea0003800000 */
.L_x_3766:
[----:B------:R-:W-:Y:S05]  /*64b0*/  BSYNC B2 ;  /* 0x0000000000027941 */ /* 0x000fea0003800000 */
.L_x_3765:
[----:B------:R-:W-:Y:S05]  /*64c0*/  BRA `(.L_x_3767) ;  /* 0xffffffc0005c7947 */ /* 0x000fea000383ffff */
.L_x_3618:
[----:B------:R-:W-:Y:S01]  /*64d0*/  BSSY B2, `(.L_x_3768) ;  /* 0x0000006000027945 */ /* 0x000fe20003800000 */
[----:B------:R-:W-:Y:S02]  /*64e0*/  IMAD.MOV.U32 R31, RZ, RZ, R10 ;  /* 0x000000ffff1f7224 */ /* 0x000fe400078e000a */
[----:B------:R-:W-:-:S07]  /*64f0*/  IMAD.MOV.U32 R30, RZ, RZ, -0x1 ;  /* 0xffffffffff1e7424 */ /* 0x000fce00078e00ff */
[----:B012-4-:R-:W-:Y:S05]  /*6500*/  WARPSYNC.COLLECTIVE R30, `(.L_x_3769) ;  /* 0x000000001e087348 */ /* 0x017fea0003c00000 */
[----:B-1----:R1:W3:Y:S02]  /*6510*/  SHFL.IDX P0, R30, R50, R31, R27 ;  /* 0x0000001f321e7389 */ /* 0x0022e4000000001b */
[----:B01234-:R-:W-:Y:S05]  /*6520*/  ENDCOLLECTIVE ;  /* 0x000000000000791b */ /* 0x01ffea0003800000 */
.L_x_3769:
[----:B------:R-:W-:Y:S05]  /*6530*/  BSYNC B2 ;  /* 0x0000000000027941 */ /* 0x000fea0003800000 */
.L_x_3768:
[----:B------:R-:W-:Y:S05]  /*6540*/  BRA `(.L_x_3770) ;  /* 0xffffffc000547947 */ /* 0x000fea000383ffff */
.L_x_3620:
[----:B------:R-:W-:Y:S01]  /*6550*/  BSSY B2, `(.L_x_3771) ;  /* 0x0000006000027945 */ /* 0x000fe20003800000 */
[----:B------:R-:W-:Y:S01]  /*6560*/  IMAD.MOV.U32 R31, RZ, RZ, R11 ;  /* 0x000000ffff1f7224 */ /* 0x000fe200078e000b */
[----:B------:R-:W-:-:S07]  /*6570*/  MOV R30, 0xffffffff ;  /* 0xffffffff001e7802 */ /* 0x000fce0000000f00 */
[----:B012-4-:R-:W-:Y:S05]  /*6580*/  WARPSYNC.COLLECTIVE R30, `(.L_x_3772) ;  /* 0x000000001e087348 */ /* 0x017fea0003c00000 */
[----:B-1----:R1:W3:Y:S02]  /*6590*/  SHFL.IDX P0, R30, R50, R31, R27 ;  /* 0x0000001f321e7389 */ /* 0x0022e4000000001b */
[----:B01234-:R-:W-:Y:S05]  /*65a0*/  ENDCOLLECTIVE ;  /* 0x000000000000791b */ /* 0x01ffea0003800000 */
.L_x_3772:
[----:B------:R-:W-:Y:S05]  /*65b0*/  BSYNC B2 ;  /* 0x0000000000027941 */ /* 0x000fea0003800000 */
.L_x_3771:
[----:B------:R-:W-:Y:S05]  /*65c0*/  BRA `(.L_x_3773) ;  /* 0xffffffc0004c7947 */ /* 0x000fea000383ffff */
.L_x_3622:
[----:B------:R-:W-:Y:S01]  /*65d0*/  BSSY B2, `(.L_x_3774) ;  /* 0x0000006000027945 */ /* 0x000fe20003800000 */
[----:B------:R-:W-:Y:S02]  /*65e0*/  IMAD.MOV.U32 R31, RZ, RZ, R12 ;  /* 0x000000ffff1f7224 */ /* 0x000fe400078e000c */
[----:B------:R-:W-:-:S07]  /*65f0*/  IMAD.MOV.U32 R30, RZ, RZ, -0x1 ;  /* 0xffffffffff1e7424 */ /* 0x000fce00078e00ff */
[----:B012-4-:R-:W-:Y:S05]  /*6600*/  WARPSYNC.COLLECTIVE R30, `(.L_x_3775) ;  /* 0x000000001e087348 */ /* 0x017fea0003c00000 */
[----:B-1----:R1:W3:Y:S02]  /*6610*/  SHFL.IDX P0, R30, R50, R31, R27 ;  /* 0x0000001f321e7389 */ /* 0x0022e4000000001b */
[----:B01234-:R-:W-:Y:S05]  /*6620*/  ENDCOLLECTIVE ;  /* 0x000000000000791b */ /* 0x01ffea0003800000 */
.L_x_3775:
[----:B------:R-:W-:Y:S05]  /*6630*/  BSYNC B2 ;  /* 0x0000000000027941 */ /* 0x000fea0003800000 */
.L_x_3774:
[----:B------:R-:W-:Y:S05]  /*6640*/  BRA `(.L_x_3776) ;  /* 0xffffffc000447947 */ /* 0x000fea000383ffff */
.L_x_3624:
[----:B------:R-:W-:Y:S01]  /*6650*/  BSSY B2, `(.L_x_3777) ;  /* 0x0000006000027945 */ /* 0x000fe20003800000 */
[----:B------:R-:W-:Y:S01]  /*6660*/  IMAD.MOV.U32 R31, RZ, RZ, R13 ;  /* 0x000000ffff1f7224 */ /* 0x000fe200078e000d */
[----:B------:R-:W-:-:S07]  /*6670*/  MOV R30, 0xffffffff ;  /* 0xffffffff001e7802 */ /* 0x000fce0000000f00 */
[----:B012-4-:R-:W-:Y:S05]  /*6680*/  WARPSYNC.COLLECTIVE R30, `(.L_x_3778) ;  /* 0x000000001e087348 */ /* 0x017fea0003c00000 */
[----:B-1----:R1:W3:Y:S02]  /*6690*/  SHFL.IDX P0, R30, R50, R31, R27 ;  /* 0x0000001f321e7389 */ /* 0x0022e4000000001b */
[----:B01234-:R-:W-:Y:S05]  /*66a0*/  ENDCOLLECTIVE ;  /* 0x000000000000791b */ /* 0x01ffea0003800000 */
.L_x_3778:
[----:B------:R-:W-:Y:S05]  /*66b0*/  BSYNC B2 ;  /* 0x0000000000027941 */ /* 0x000fea0003800000 */
.L_x_3777:
[----:B------:R-:W-:Y:S05]  /*66c0*/  BRA `(.L_x_3779) ;  /* 0xffffffc0003c7947 */ /* 0x000fea000383ffff */
.L_x_3626:
[----:B------:R-:W-:Y:S01]  /*66d0*/  BSSY B2, `(.L_x_3780) ;  /* 0x0000006000027945 */ /* 0x000fe20003800000 */
[----:B------:R-:W-:Y:S02]  /*66e0*/  IMAD.MOV.U32 R31, RZ, RZ, R14 ;  /* 0x000000ffff1f7224 */ /* 0x000fe400078e000e */
[----:B------:R-:W-:-:S07]  /*66f0*/  IMAD.MOV.U32 R30, RZ, RZ, -0x1 ;  /* 0xffffffffff1e7424 */ /* 0x000fce00078e00ff */
[----:B012-4-:R-:W-:Y:S05]  /*6700*/  WARPSYNC.COLLECTIVE R30, `(.L_x_3781) ;  /* 0x000000001e087348 */ /* 0x017fea0003c00000 */
[----:B-1----:R1:W3:Y:S02]  /*6710*/  SHFL.IDX P0, R30, R50, R31, R27 ;  /* 0x0000001f321e7389 */ /* 0x0022e4000000001b */
[----:B01234-:R-:W-:Y:S05]  /*6720*/  ENDCOLLECTIVE ;  /* 0x000000000000791b */ /* 0x01ffea0003800000 */
.L_x_3781:
[----:B------:R-:W-:Y:S05]  /*6730*/  BSYNC B2 ;  /* 0x0000000000027941 */ /* 0x000fea0003800000 */
.L_x_3780:
[----:B------:R-:W-:Y:S05]  /*6740*/  BRA `(.L_x_3782) ;  /* 0xffffffc000347947 */ /* 0x000fea000383ffff */
.L_x_3628:
[----:B------:R-:W-:Y:S01]  /*6750*/  BSSY B2, `(.L_x_3783) ;  /* 0x0000006000027945 */ /* 0x000fe20003800000 */
[----:B------:R-:W-:Y:S01]  /*6760*/  IMAD.MOV.U32 R31, RZ, RZ, R15 ;  /* 0x000000ffff1f7224 */ /* 0x000fe200078e000f */
[----:B------:R-:W-:-:S07]  /*6770*/  MOV R30, 0xffffffff ;  /* 0xffffffff001e7802 */ /* 0x000fce0000000f00 */
[----:B012-4-:R-:W-:Y:S05]  /*6780*/  WARPSYNC.COLLECTIVE R30, `(.L_x_3784) ;  /* 0x000000001e087348 */ /* 0x017fea0003c00000 */
[----:B-1----:R1:W3:Y:S02]  /*6790*/  SHFL.IDX P0, R30, R50, R31, R27 ;  /* 0x0000001f321e7389 */ /* 0x0022e4000000001b */
[----:B01234-:R-:W-:Y:S05]  /*67a0*/  ENDCOLLECTIVE ;  /* 0x000000000000791b */ /* 0x01ffea0003800000 */
.L_x_3784:
[----:B------:R-:W-:Y:S05]  /*67b0*/  BSYNC B2 ;  /* 0x0000000000027941 */ /* 0x000fea0003800000 */
.L_x_3783:
[----:B------:R-:W-:Y:S05]  /*67c0*/  BRA `(.L_x_3785) ;  /* 0xffffffc0002c7947 */ /* 0x000fea000383ffff */
.L_x_3630:
[----:B------:R-:W-:Y:S01]  /*67d0*/  BSSY B2, `(.L_x_3786) ;  /* 0x0000006000027945 */ /* 0x000fe20003800000 */
[----:B------:R-:W-:Y:S02]  /*67e0*/  IMAD.MOV.U32 R31, RZ, RZ, R16 ;  /* 0x000000ffff1f7224 */ /* 0x000fe400078e0010 */
[----:B------:R-:W-:-:S07]  /*67f0*/  IMAD.MOV.U32 R30, RZ, RZ, -0x1 ;  /* 0xffffffffff1e7424 */ /* 0x000fce00078e00ff */
[----:B012-4-:R-:W-:Y:S05]  /*6800*/  WARPSYNC.COLLECTIVE R30, `(.L_x_3787) ;  /* 0x000000001e087348 */ /* 0x017fea0003c00000 */
[----:B-1----:R1:W3:Y:S02]  /*6810*/  SHFL.IDX P0, R30, R50, R31, R27 ;  /* 0x0000001f321e7389 */ /* 0x0022e4000000001b */
[----:B01234-:R-:W-:Y:S05]  /*6820*/  ENDCOLLECTIVE ;  /* 0x000000000000791b */ /* 0x01ffea0003800000 */
.L_x_3787:
[----:B------:R-:W-:Y:S05]  /*6830*/  BSYNC B2 ;  /* 0x0000000000027941 */ /* 0x000fea0003800000 */
.L_x_3786:
[----:B------:R-:W-:Y:S05]  /*6840*/  BRA `(.L_x_3788) ;  /* 0xffffffc000247947 */ /* 0x000fea000383ffff */
.L_x_3632:
[----:B------:R-:W-:Y:S01]  /*6850*/  BSSY B2, `(.L_x_3789) ;  /* 0x0000006000027945 */ /* 0x000fe20003800000 */
[----:B------:R-:W-:Y:S01]  /*6860*/  IMAD.MOV.U32 R31, RZ, RZ, R17 ;  /* 0x000000ffff1f7224 */ /* 0x000fe200078e0011 */
[----:B------:R-:W-:-:S07]  /*6870*/  MOV R30, 0xffffffff ;  /* 0xffffffff001e7802 */ /* 0x000fce0000000f00 */
[----:B012-4-:R-:W-:Y:S05]  /*6880*/  WARPSYNC.COLLECTIVE R30, `(.L_x_3790) ;  /* 0x000000001e087348 */ /* 0x017fea0003c00000 */
[----:B-1----:R1:W3:Y:S02]  /*6890*/  SHFL.IDX P0, R30, R50, R31, R27 ;  /* 0x0000001f321e7389 */ /* 0x0022e4000000001b */
[----:B01234-:R-:W-:Y:S05]  /*68a0*/  ENDCOLLECTIVE ;  /* 0x000000000000791b */ /* 0x01ffea0003800000 */
.L_x_3790:
[----:B------:R-:W-:Y:S05]  /*68b0*/  BSYNC B2 ;  /* 0x0000000000027941 */ /* 0x000fea0003800000 */
.L_x_3789:
[----:B------:R-:W-:Y:S05]  /*68c0*/  BRA `(.L_x_3791) ;  /* 0xffffffc0001c7947 */ /* 0x000fea000383ffff */
.L_x_3634:
[----:B------:R-:W-:Y:S01]  /*68d0*/  BSSY B2, `(.L_x_3792) ;  /* 0x0000006000027945 */ /* 0x000fe20003800000 */
[----:B------:R-:W-:Y:S02]  /*68e0*/  IMAD.MOV.U32 R31, RZ, RZ, R18 ;  /* 0x000000ffff1f7224 */ /* 0x000fe400078e0012 */
[----:B------:R-:W-:-:S07]  /*68f0*/  IMAD.MOV.U32 R30, RZ, RZ, -0x1 ;  /* 0xffffffffff1e7424 */ /* 0x000fce00078e00ff */
[----:B012-4-:R-:W-:Y:S05]  /*6900*/  WARPSYNC.COLLECTIVE R30, `(.L_x_3793) ;  /* 0x000000001e087348 */ /* 0x017fea0003c00000 */
[----:B-1----:R1:W3:Y:S02]  /*6910*/  SHFL.IDX P0, R30, R50, R31, R27 ;  /* 0x0000001f321e7389 */ /* 0x0022e4000000001b */
[----:B01234-:R-:W-:Y:S05]  /*6920*/  ENDCOLLECTIVE ;  /* 0x000000000000791b */ /* 0x01ffea0003800000 */
.L_x_3793:
[----:B------:R-:W-:Y:S05]  /*6930*/  BSYNC B2 ;  /* 0x0000000000027941 */ /* 0x000fea0003800000 */
.L_x_3792:
[----:B------:R-:W-:Y:S05]  /*6940*/  BRA `(.L_x_3794) ;  /* 0xffffffc000147947 */ /* 0x000fea000383ffff */
.L_x_3636:
[----:B------:R-:W-:Y:S01]  /*6950*/  BSSY B2, `(.L_x_3795) ;  /* 0x0000006000027945 */ /* 0x000fe20003800000 */
[----:B------:R-:W-:Y:S01]  /*6960*/  IMAD.MOV.U32 R31, RZ, RZ, R19 ;  /* 0x000000ffff1f7224 */ /* 0x000fe200078e0013 */
[----:B------:R-:W-:-:S07]  /*6970*/  MOV R30, 0xffffffff ;  /* 0xffffffff001e7802 */ /* 0x000fce0000000f00 */
[----:B012-4-:R-:W-:Y:S05]  /*6980*/  WARPSYNC.COLLECTIVE R30, `(.L_x_3796) ;  /* 0x000000001e087348 */ /* 0x017fea0003c00000 */
[----:B-1----:R1:W3:Y:S02]  /*6990*/  SHFL.IDX P0, R30, R50, R31, R27 ;  /* 0x0000001f321e7389 */ /* 0x0022e4000000001b */
[----:B01234-:R-:W-:Y:S05]  /*69a0*/  ENDCOLLECTIVE ;  /* 0x000000000000791b */ /* 0x01ffea0003800000 */
.L_x_3796:
[----:B------:R-:W-:Y:S05]  /*69b0*/  BSYNC B2 ;  /* 0x0000000000027941 */ /* 0x000fea0003800000 */
.L_x_3795:
[----:B------:R-:W-:Y:S05]  /*69c0*/  BRA `(.L_x_3797) ;  /* 0xffffffc0000c7947 */ /* 0x000fea000383ffff */
.L_x_3659:
[----:B------:R-:W-:Y:S01]  /*69d0*/  BSSY B1, `(.L_x_3798) ;  /* 0x0000006000017945 */ /* 0x000fe20003800000 */
[----:B------:R-:W-:Y:S02]  /*69e0*/  IMAD.MOV.U32 R31, RZ, RZ, R28 ;  /* 0x000000ffff1f7224 */ /* 0x000fe400078e001c */
[----:B------:R-:W-:-:S07]  /*69f0*/  IMAD.MOV.U32 R30, RZ, RZ, -0x1 ;  /* 0xffffffffff1e7424 */ /* 0x000fce00078e00ff */
[----:B012-4-:R-:W-:Y:S05]  /*6a00*/  WARPSYNC.COLLECTIVE R30, `(.L_x_3799) ;  /* 0x000000001e087348 */ /* 0x017fea0003c00000 */
[----:B-1----:R1:W3:Y:S02]  /*6a10*/  SHFL.IDX P0, R30, R50, R31, R27 ;  /* 0x0000001f321e7389 */ /* 0x0022e4000000001b */
[----:B01234-:R-:W-:Y:S05]  /*6a20*/  ENDCOLLECTIVE ;  /* 0x000000000000791b */ /* 0x01ffea0003800000 */
.L_x_3799:
[----:B------:R-:W-:Y:S05]  /*6a30*/  BSYNC B1 ;  /* 0x0000000000017941 */ /* 0x000fea0003800000 */
.L_x_3798:
[----:B------:R-:W-:Y:S05]  /*6a40*/  BRA `(.L_x_3800) ;  /* 0xffffffcc00487947 */ /* 0x000fea000383ffff */
.L_x_3661:
[----:B------:R-:W-:Y:S01]  /*6a50*/  BSSY B1, `(.L_x_3801) ;  /* 0x0000006000017945 */ /* 0x000fe20003800000 */
[----:B------:R-:W-:Y:S01]  /*6a60*/  IMAD.MOV.U32 R31, RZ, RZ, R5 ;  /* 0x000000ffff1f7224 */ /* 0x000fe200078e0005 */
[----:B------:R-:W-:-:S07]  /*6a70*/  MOV R30, 0xffffffff ;  /* 0xffffffff001e7802 */ /* 0x000fce0000000f00 */
[----:B012-4-:R-:W-:Y:S05]  /*6a80*/  WARPSYNC.COLLECTIVE R30, `(.L_x_3802) ;  /* 0x000000001e087348 */ /* 0x017fea0003c00000 */
[----:B-1----:R1:W3:Y:S02]  /*6a90*/  SHFL.IDX P0, R30, R50, R31, R27 ;  /* 0x0000001f321e7389 */ /* 0x0022e4000000001b */
[----:B01234-:R-:W-:Y:S05]  /*6aa0*/  ENDCOLLECTIVE ;  /* 0x000000000000791b */ /* 0x01ffea0003800000 */
.L_x_3802:
[----:B------:R-:W-:Y:S05]  /*6ab0*/  BSYNC B1 ;  /* 0x0000000000017941 */ /* 0x000fea0003800000 */
.L_x_3801:
[----:B------:R-:W-:Y:S05]  /*6ac0*/  BRA `(.L_x_3803) ;  /* 0xffffffcc003c7947 */ /* 0x000fea000383ffff */
.L_x_3663:
[----:B------:R-:W-:Y:S01]  /*6ad0*/  BSSY B1, `(.L_x_3804) ;  /* 0x0000006000017945 */ /* 0x000fe20003800000 */
[----:B------:R-:W-:Y:S02]  /*6ae0*/  IMAD.MOV.U32 R31, RZ, RZ, R6 ;  /* 0x000000ffff1f7224 */ /* 0x000fe400078e0006 */
[----:B------:R-:W-:-:S07]  /*6af0*/  IMAD.MOV.U32 R30, RZ, RZ, -0x1 ;  /* 0xffffffffff1e7424 */ /* 0x000fce00078e00ff */
[----:B012-4-:R-:W-:Y:S05]  /*6b00*/  WARPSYNC.COLLECTIVE R30, `(.L_x_3805) ;  /* 0x000000001e087348 */ /* 0x017fea0003c00000 */
[----:B-1----:R1:W3:Y:S02]  /*6b10*/  SHFL.IDX P0, R30, R50, R31, R27 ;  /* 0x0000001f321e7389 */ /* 0x0022e4000000001b */
[----:B01234-:R-:W-:Y:S05]  /*6b20*/  ENDCOLLECTIVE ;  /* 0x000000000000791b */ /* 0x01ffea0003800000 */
.L_x_3805:
[----:B------:R-:W-:Y:S05]  /*6b30*/  BSYNC B1 ;  /* 0x0000000000017941 */ /* 0x000fea0003800000 */
.L_x_3804:
[----:B------:R-:W-:Y:S05]  /*6b40*/  BRA `(.L_x_3806) ;  /* 0xffffffcc00307947 */ /* 0x000fea000383ffff */
.L_x_3665:
[----:B------:R-:W-:Y:S01]  /*6b50*/  BSSY B1, `(.L_x_3807) ;  /* 0x0000006000017945 */ /* 0x000fe20003800000 */
[----:B------:R-:W-:Y:S01]  /*6b60*/  IMAD.MOV.U32 R31, RZ, RZ, R7 ;  /* 0x000000ffff1f7224 */ /* 0x000fe200078e0007 */
[----:B------:R-:W-:-:S07]  /*6b70*/  MOV R30, 0xffffffff ;  /* 0xffffffff001e7802 */ /* 0x000fce0000000f00 */
[----:B012-4-:R-:W-:Y:S05]  /*6b80*/  WARPSYNC.COLLECTIVE R30, `(.L_x_3808) ;  /* 0x000000001e087348 */ /* 0x017fea0003c00000 */
[----:B-1----:R1:W3:Y:S02]  /*6b90*/  SHFL.IDX P0, R30, R50, R31, R27 ;  /* 0x0000001f321e7389 */ /* 0x0022e4000000001b */
[----:B01234-:R-:W-:Y:S05]  /*6ba0*/  ENDCOLLECTIVE ;  /* 0x000000000000791b */ /* 0x01ffea0003800000 */
.L_x_3808:
[----:B------:R-:W-:Y:S05]  /*6bb0*/  BSYNC B1 ;  /* 0x0000000000017941 */ /* 0x000fea0003800000 */
.L_x_3807:
[----:B------:R-:W-:Y:S05]  /*6bc0*/  BRA `(.L_x_3809) ;  /* 0xffffffcc00247947 */ /* 0x000fea000383ffff */
.L_x_3667:
[----:B------:R-:W-:Y:S01]  /*6bd0*/  BSSY B1, `(.L_x_3810) ;  /* 0x0000006000017945 */ /* 0x000fe20003800000 */
[----:B------:R-:W-:Y:S02]  /*6be0*/  IMAD.MOV.U32 R31, RZ, RZ, R8 ;  /* 0x000000ffff1f7224 */ /* 0x000fe400078e0008 */
[----:B------:R-:W-:-:S07]  /*6bf0*/  IMAD.MOV.U32 R30, RZ, RZ, -0x1 ;  /* 0xffffffffff1e7424 */ /* 0x000fce00078e00ff */
[----:B012-4-:R-:W-:Y:S05]  /*6c00*/  WARPSYNC.COLLECTIVE R30, `(.L_x_3811) ;  /* 0x000000001e087348 */ /* 0x017fea0003c00000 */
[----:B-1----:R1:W3:Y:S02]  /*6c10*/  SHFL.IDX P0, R30, R50, R31, R27 ;  /* 0x0000001f321e7389 */ /* 0x0022e4000000001b */
[----:B01234-:R-:W-:Y:S05]  /*6c20*/  ENDCOLLECTIVE ;  /* 0x000000000000791b */ /* 0x01ffea0003800000 */
.L_x_3811:
[----:B------:R-:W-:Y:S05]  /*6c30*/  BSYNC B1 ;  /* 0x0000000000017941 */ /* 0x000fea0003800000 */
.L_x_3810:
[----:B------:R-:W-:Y:S05]  /*6c40*/  BRA `(.L_x_3812) ;  /* 0xffffffcc00207947 */ /* 0x000fea000383ffff */
.L_x_3669:
[----:B------:R-:W-:Y:S01]  /*6c50*/  BSSY B1, `(.L_x_3813) ;  /* 0x0000006000017945 */ /* 0x000fe20003800000 */
[----:B------:R-:W-:Y:S01]  /*6c60*/  IMAD.MOV.U32 R31, RZ, RZ, R9 ;  /* 0x000000ffff1f7224 */ /* 0x000fe200078e0009 */
[----:B------:R-:W-:-:S07]  /*6c70*/  MOV R30, 0xffffffff ;  /* 0xffffffff001e7802 */ /* 0x000fce0000000f00 */
[----:B012-4-:R-:W-:Y:S05]  /*6c80*/  WARPSYNC.COLLECTIVE R30, `(.L_x_3814) ;  /* 0x000000001e087348 */ /* 0x017fea0003c00000 */
[----:B-1----:R1:W3:Y:S02]  /*6c90*/  SHFL.IDX P0, R30, R50, R31, R27 ;  /* 0x0000001f321e7389 */ /* 0x0022e4000000001b */
[----:B01234-:R-:W-:Y:S05]  /*6ca0*/  ENDCOLLECTIVE ;  /* 0x000000000000791b */ /* 0x01ffea0003800000 */
.L_x_3814:
[----:B------:R-:W-:Y:S05]  /*6cb0*/  BSYNC B1 ;  /* 0x0000000000017941 */ /* 0x000fea0003800000 */
.L_x_3813:
[----:B------:R-:W-:Y:S05]  /*6cc0*/  BRA `(.L_x_3815) ;  /* 0xffffffcc00187947 */ /* 0x000fea000383ffff */
.L_x_3671:
[----:B------:R-:W-:Y:S01]  /*6cd0*/  BSSY B1, `(.L_x_3816) ;  /* 0x0000006000017945 */ /* 0x000fe20003800000 */
[----:B------:R-:W-:Y:S02]  /*6ce0*/  IMAD.MOV.U32 R31, RZ, RZ, R10 ;  /* 0x000000ffff1f7224 */ /* 0x000fe400078e000a */
[----:B------:R-:W-:-:S07]  /*6cf0*/  IMAD.MOV.U32 R30, RZ, RZ, -0x1 ;  /* 0xffffffffff1e7424 */ /* 0x000fce00078e00ff */
[----:B012-4-:R-:W-:Y:S05]  /*6d00*/  WARPSYNC.COLLECTIVE R30, `(.L_x_3817) ;  /* 0x000000001e087348 */ /* 0x017fea0003c00000 */
[----:B-1----:R1:W3:Y:S02]  /*6d10*/  SHFL.IDX P0, R30, R50, R31, R27 ;  /* 0x0000001f321e7389 */ /* 0x0022e4000000001b */
[----:B01234-:R-:W-:Y:S05]  /*6d20*/  ENDCOLLECTIVE ;  /* 0x000000000000791b */ /* 0x01ffea0003800000 */
.L_x_3817:
[----:B------:R-:W-:Y:S05]  /*6d30*/  BSYNC B1 ;  /* 0x0000000000017941 */ /* 0x000fea0003800000 */
.L_x_3816:
[----:B------:R-:W-:Y:S05]  /*6d40*/  BRA `(.L_x_3818) ;  /* 0xffffffcc00107947 */ /* 0x000fea000383ffff */
.L_x_3673:
[----:B------:R-:W-:Y:S01]  /*6d50*/  BSSY B1, `(.L_x_3819) ;  /* 0x0000006000017945 */ /* 0x000fe20003800000 */
[----:B------:R-:W-:Y:S01]  /*6d60*/  IMAD.MOV.U32 R31, RZ, RZ, R11 ;  /* 0x000000ffff1f7224 */ /* 0x000fe200078e000b */
[----:B------:R-:W-:-:S07]  /*6d70*/  MOV R30, 0xffffffff ;  /* 0xffffffff001e7802 */ /* 0x000fce0000000f00 */
[----:B012-4-:R-:W-:Y:S05]  /*6d80*/  WARPSYNC.COLLECTIVE R30, `(.L_x_3820) ;  /* 0x000000001e087348 */ /* 0x017fea0003c00000 */
[----:B-1----:R1:W3:Y:S02]  /*6d90*/  SHFL.IDX P0, R30, R50, R31, R27 ;  /* 0x0000001f321e7389 */ /* 0x0022e4000000001b */
[----:B01234-:R-:W-:Y:S05]  /*6da0*/  ENDCOLLECTIVE ;  /* 0x000000000000791b */ /* 0x01ffea0003800000 */
.L_x_3820:
[----:B------:R-:W-:Y:S05]  /*6db0*/  BSYNC B1 ;  /* 0x0000000000017941 */ /* 0x000fea0003800000 */
.L_x_3819:
[----:B------:R-:W-:Y:S05]  /*6dc0*/  BRA `(.L_x_3821) ;  /* 0xffffffcc00087947 */ /* 0x000fea000383ffff */
.L_x_3675:
[----:B------:R-:W-:Y:S01]  /*6dd0*/  BSSY B1, `(.L_x_3822) ;  /* 0x0000006000017945 */ /* 0x000fe20003800000 */
[----:B------:R-:W-:Y:S02]  /*6de0*/  IMAD.MOV.U32 R31, RZ, RZ, R12 ;  /* 0x000000ffff1f7224 */ /* 0x000fe400078e000c */
[----:B------:R-:W-:-:S07]  /*6df0*/  IMAD.MOV.U32 R30, RZ, RZ, -0x1 ;  /* 0xffffffffff1e7424 */ /* 0x000fce00078e00ff */
[----:B012-4-:R-:W-:Y:S05]  /*6e00*/  WARPSYNC.COLLECTIVE R30, `(.L_x_3823) ;  /* 0x000000001e087348 */ /* 0x017fea0003c00000 */
[----:B-1----:R1:W3:Y:S02]  /*6e10*/  SHFL.IDX P0, R30, R50, R31, R27 ;  /* 0x0000001f321e7389 */ /* 0x0022e4000000001b */
[----:B01234-:R-:W-:Y:S05]  /*6e20*/  ENDCOLLECTIVE ;  /* 0x000000000000791b */ /* 0x01ffea0003800000 */
.L_x_3823:
[----:B------:R-:W-:Y:S05]  /*6e30*/  BSYNC B1 ;  /* 0x0000000000017941 */ /* 0x000fea0003800000 */
.L_x_3822:
[----:B------:R-:W-:Y:S05]  /*6e40*/  BRA `(.L_x_3824) ;  /* 0xffffffcc00007947 */ /* 0x000fea000383ffff */
.L_x_3677:
[----:B------:R-:W-:Y:S01]  /*6e50*/  BSSY B1, `(.L_x_3825) ;  /* 0x0000006000017945 */ /* 0x000fe20003800000 */
[----:B------:R-:W-:Y:S01]  /*6e60*/  IMAD.MOV.U32 R31, RZ, RZ, R13 ;  /* 0x000000ffff1f7224 */ /* 0x000fe200078e000d */
[----:B------:R-:W-:-:S07]  /*6e70*/  MOV R30, 0xffffffff ;  /* 0xffffffff001e7802 */ /* 0x000fce0000000f00 */
[----:B012-4-:R-:W-:Y:S05]  /*6e80*/  WARPSYNC.COLLECTIVE R30, `(.L_x_3826) ;  /* 0x000000001e087348 */ /* 0x017fea0003c00000 */
[----:B-1----:R1:W3:Y:S02]  /*6e90*/  SHFL.IDX P0, R30, R50, R31, R27 ;  /* 0x0000001f321e7389 */ /* 0x0022e4000000001b */
[----:B01234-:R-:W-:Y:S05]  /*6ea0*/  ENDCOLLECTIVE ;  /* 0x000000000000791b */ /* 0x01ffea0003800000 */
.L_x_3826:
[----:B------:R-:W-:Y:S05]  /*6eb0*/  BSYNC B1 ;  /* 0x0000000000017941 */ /* 0x000fea0003800000 */
.L_x_3825:
[----:B------:R-:W-:Y:S05]  /*6ec0*/  BRA `(.L_x_3827) ;  /* 0xffffffc800f87947 */ /* 0x000fea000383ffff */
.L_x_3679:
[----:B------:R-:W-:Y:S01]  /*6ed0*/  BSSY B1, `(.L_x_3828) ;  /* 0x0000006000017945 */ /* 0x000fe20003800000 */
[----:B------:R-:W-:Y:S02]  /*6ee0*/  IMAD.MOV.U32 R31, RZ, RZ, R14 ;  /* 0x000000ffff1f7224 */ /* 0x000fe400078e000e */
[----:B------:R-:W-:-:S07]  /*6ef0*/  IMAD.MOV.U32 R30, RZ, RZ, -0x1 ;  /* 0xffffffffff1e7424 */ /* 0x000fce00078e00ff */
[----:B012-4-:R-:W-:Y:S05]  /*6f00*/  WARPSYNC.COLLECTIVE R30, `(.L_x_3829) ;  /* 0x000000001e087348 */ /* 0x017fea0003c00000 */
[----:B-1----:R1:W3:Y:S02]  /*6f10*/  SHFL.IDX P0, R30, R50, R31, R27 ;  /* 0x0000001f321e7389 */ /* 0x0022e4000000001b */
[----:B01234-:R-:W-:Y:S05]  /*6f20*/  ENDCOLLECTIVE ;  /* 0x000000000000791b */ /* 0x01ffea0003800000 */
.L_x_3829:
[----:B------:R-:W-:Y:S05]  /*6f30*/  BSYNC B1 ;  /* 0x0000000000017941 */ /* 0x000fea0003800000 */
.L_x_3828:
[----:B------:R-:W-:Y:S05]  /*6f40*/  BRA `(.L_x_3830) ;  /* 0xffffffc800f07947 */ /* 0x000fea000383ffff */
.L_x_3681:
[----:B------:R-:W-:Y:S01]  /*6f50*/  BSSY B1, `(.L_x_3831) ;  /* 0x0000006000017945 */ /* 0x000fe20003800000 */
[----:B------:R-:W-:Y:S01]  /*6f60*/  IMAD.MOV.U32 R31, RZ, RZ, R15 ;  /* 0x000000ffff1f7224 */ /* 0x000fe200078e000f */
[----:B------:R-:W-:-:S07]  /*6f70*/  MOV R30, 0xffffffff ;  /* 0xffffffff001e7802 */ /* 0x000fce0000000f00 */
[----:B012-4-:R-:W-:Y:S05]  /*6f80*/  WARPSYNC.COLLECTIVE R30, `(.L_x_3832) ;  /* 0x000000001e087348 */ /* 0x017fea0003c00000 */
[----:B-1----:R1:W3:Y:S02]  /*6f90*/  SHFL.IDX P0, R30, R50, R31, R27 ;  /* 0x0000001f321e7389 */ /* 0x0022e4000000001b */
[----:B01234-:R-:W-:Y:S05]  /*6fa0*/  ENDCOLLECTIVE ;  /* 0x000000000000791b */ /* 0x01ffea0003800000 */
.L_x_3832:
[----:B------:R-:W-:Y:S05]  /*6fb0*/  BSYNC B1 ;  /* 0x0000000000017941 */ /* 0x000fea0003800000 */
.L_x_3831:
[----:B------:R-:W-:Y:S05]  /*6fc0*/  BRA `(.L_x_3833) ;  /* 0xffffffc800e87947 */ /* 0x000fea000383ffff */
.L_x_3683:
[----:B------:R-:W-:Y:S01]  /*6fd0*/  BSSY B1, `(.L_x_3834) ;  /* 0x0000006000017945 */ /* 0x000fe20003800000 */
[----:B------:R-:W-:Y:S02]  /*6fe0*/  IMAD.MOV.U32 R31, RZ, RZ, R16 ;  /* 0x000000ffff1f7224 */ /* 0x000fe400078e0010 */
[----:B------:R-:W-:-:S07]  /*6ff0*/  IMAD.MOV.U32 R30, RZ, RZ, -0x1 ;  /* 0xffffffffff1e7424 */ /* 0x000fce00078e00ff */
[----:B012-4-:R-:W-:Y:S05]  /*7000*/  WARPSYNC.COLLECTIVE R30, `(.L_x_3835) ;  /* 0x000000001e087348 */ /* 0x017fea0003c00000 */
[----:B-1----:R1:W3:Y:S02]  /*7010*/  SHFL.IDX P0, R30, R50, R31, R27 ;  /* 0x0000001f321e7389 */ /* 0x0022e4000000001b */
[----:B01234-:R-:W-:Y:S05]  /*7020*/  ENDCOLLECTIVE ;  /* 0x000000000000791b */ /* 0x01ffea0003800000 */
.L_x_3835:
[----:B------:R-:W-:Y:S05]  /*7030*/  BSYNC B1 ;  /* 0x0000000000017941 */ /* 0x000fea0003800000 */
.L_x_3834:
[----:B------:R-:W-:Y:S05]  /*7040*/  BRA `(.L_x_3836) ;  /* 0xffffffc800e07947 */ /* 0x000fea000383ffff */
.L_x_3685:
[----:B------:R-:W-:Y:S01]  /*7050*/  BSSY B1, `(.L_x_3837) ;  /* 0x0000006000017945 */ /* 0x000fe20003800000 */
[----:B------:R-:W-:Y:S01]  /*7060*/  IMAD.MOV.U32 R31, RZ, RZ, R17 ;  /* 0x000000ffff1f7224 */ /* 0x000fe200078e0011 */
[----:B------:R-:W-:-:S07]  /*7070*/  MOV R30, 0xffffffff ;  /* 0xffffffff001e7802 */ /* 0x000fce0000000f00 */
[----:B012-4-:R-:W-:Y:S05]  /*7080*/  WARPSYNC.COLLECTIVE R30, `(.L_x_3838) ;  /* 0x000000001e087348 */ /* 0x017fea0003c00000 */
[----:B-1----:R1:W3:Y:S02]  /*7090*/  SHFL.IDX P0, R30, R50, R31, R27 ;  /* 0x0000001f321e7389 */ /* 0x0022e4000000001b */
[----:B01234-:R-:W-:Y:S05]  /*70a0*/  ENDCOLLECTIVE ;  /* 0x000000000000791b */ /* 0x01ffea0003800000 */
.L_x_3838:
[----:B------:R-:W-:Y:S05]  /*70b0*/  BSYNC B1 ;  /* 0x0000000000017941 */ /* 0x000fea0003800000 */
.L_x_3837:
[----:B------:R-:W-:Y:S05]  /*70c0*/  BRA `(.L_x_3839) ;  /* 0xffffffc800d87947 */ /* 0x000fea000383ffff */
.L_x_3687:
[----:B------:R-:W-:Y:S01]  /*70d0*/  BSSY B1, `(.L_x_3840) ;  /* 0x0000006000017945 */ /* 0x000fe20003800000 */
[----:B------:R-:W-:Y:S02]  /*70e0*/  IMAD.MOV.U32 R31, RZ, RZ, R18 ;  /* 0x000000ffff1f7224 */ /* 0x000fe400078e0012 */
[----:B------:R-:W-:-:S07]  /*70f0*/  IMAD.MOV.U32 R30, RZ, RZ, -0x1 ;  /* 0xffffffffff1e7424 */ /* 0x000fce00078e00ff */
[----:B012-4-:R-:W-:Y:S05]  /*7100*/  WARPSYNC.COLLECTIVE R30, `(.L_x_3841) ;  /* 0x000000001e087348 */ /* 0x017fea0003c00000 */
[----:B-1----:R1:W3:Y:S02]  /*7110*/  SHFL.IDX P0, R30, R50, R31, R27 ;  /* 0x0000001f321e7389 */ /* 0x0022e4000000001b */
[----:B01234-:R-:W-:Y:S05]  /*7120*/  ENDCOLLECTIVE ;  /* 0x000000000000791b */ /* 0x01ffea0003800000 */
.L_x_3841:
[----:B------:R-:W-:Y:S05]  /*7130*/  BSYNC B1 ;  /* 0x0000000000017941 */ /* 0x000fea0003800000 */
.L_x_3840:
[----:B------:R-:W-:Y:S05]  /*7140*/  BRA `(.L_x_3842) ;  /* 0xffffffc800d07947 */ /* 0x000fea000383ffff */
.L_x_3689:
[----:B------:R-:W-:Y:S01]  /*7150*/  BSSY B1, `(.L_x_3843) ;  /* 0x0000006000017945 */ /* 0x000fe20003800000 */
[----:B------:R-:W-:Y:S01]  /*7160*/  IMAD.MOV.U32 R31, RZ, RZ, R19 ;  /* 0x000000ffff1f7224 */ /* 0x000fe200078e0013 */
[----:B------:R-:W-:-:S07]  /*7170*/  MOV R30, 0xffffffff ;  /* 0xffffffff001e7802 */ /* 0x000fce0000000f00 */
[----:B012-4-:R-:W-:Y:S05]  /*7180*/  WARPSYNC.COLLECTIVE R30, `(.L_x_3844) ;  /* 0x000000001e087348 */ /* 0x017fea0003c00000 */
[----:B-1----:R1:W3:Y:S02]  /*7190*/  SHFL.IDX P0, R30, R50, R31, R27 ;  /* 0x0000001f321e7389 */ /* 0x0022e4000000001b */
[----:B01234-:R-:W-:Y:S05]  /*71a0*/  ENDCOLLECTIVE ;  /* 0x000000000000791b */ /* 0x01ffea0003800000 */
.L_x_3844:
[----:B------:R-:W-:Y:S05]  /*71b0*/  BSYNC B1 ;  /* 0x0000000000017941 */ /* 0x000fea0003800000 */
.L_x_3843:
[----:B------:R-:W-:Y:S05]  /*71c0*/  BRA `(.L_x_3845) ;  /* 0xffffffc800c87947 */ /* 0x000fea000383ffff */
.L_x_3710:
[----:B------:R-:W-:Y:S02]  /*71d0*/  IMAD.MOV.U32 R30, RZ, RZ, -0x1 ;  /* 0xffffffffff1e7424 */ /* 0x000fe400078e00ff */
[----:B------:R-:W-:-:S07]  /*71e0*/  IMAD.MOV.U32 R31, RZ, RZ, R28 ;  /* 0x000000ffff1f7224 */ /* 0x000fce00078e001c */
[----:B0-2-4-:R-:W-:Y:S05]  /*71f0*/  WARPSYNC.COLLECTIVE R30, `(.L_x_3846) ;  /* 0x000000001e087348 */ /* 0x015fea0003c00000 */
[----:B0-----:R0:W1:Y:S02]  /*7200*/  SHFL.IDX P0, R30, R50, R31, R27 ;  /* 0x0000001f321e7389 */ /* 0x001064000000001b */
[----:B012-4-:R-:W-:Y:S05]  /*7210*/  ENDCOLLECTIVE ;  /* 0x000000000000791b */ /* 0x017fea0003800000 */
.L_x_3846:
[----:B------:R-:W-:Y:S01]  /*7220*/  IMAD.MOV.U32 R56, RZ, RZ, R30 ;  /* 0x000000ffff387224 */ /* 0x000fe200078e001e */
[----:B------:R-:W-:Y:S06]  /*7230*/  BRA `(.L_x_3847) ;  /* 0xffffffd400f87947 */ /* 0x000fec000383ffff */
.L_x_3712:
[----:B------:R-:W-:Y:S01]  /*7240*/  BSSY B0, `(.L_x_3848) ;  /* 0x0000006000007945 */ /* 0x000fe20003800000 */
[----:B------:R-:W-:Y:S01]  /*7250*/  MOV R31, R5 ;  /* 0x00000005001f7202 */ /* 0x000fe20000000f00 */
[----:B------:R-:W-:-:S07]  /*7260*/  IMAD.MOV.U32 R30, RZ, RZ, -0x1 ;  /* 0xffffffffff1e7424 */ /* 0x000fce00078e00ff */
[----:B0-2-4-:R-:W-:Y:S05]  /*7270*/  WARPSYNC.COLLECTIVE R30, `(.L_x_3849) ;  /* 0x000000001e087348 */ /* 0x015fea0003c00000 */
[----:B0-----:R0:W1:Y:S02]  /*7280*/  SHFL.IDX P0, R30, R50, R31, R27 ;  /* 0x0000001f321e7389 */ /* 0x001064000000001b */
[----:B012-4-:R-:W-:Y:S05]  /*7290*/  ENDCOLLECTIVE ;  /* 0x000000000000791b */ /* 0x017fea0003800000 */
.L_x_3849:
[----:B------:R-:W-:Y:S05]  /*72a0*/  BSYNC B0 ;  /* 0x0000000000007941 */ /* 0x000fea0003800000 */
.L_x_3848:
[----:B------:R-:W-:Y:S05]  /*72b0*/  BRA `(.L_x_3850) ;  /* 0xffffffd400ec7947 */ /* 0x000fea000383ffff */
.L_x_3714:
[----:B------:R-:W-:Y:S01]  /*72c0*/  BSSY B0, `(.L_x_3851) ;  /* 0x0000006000007945 */ /* 0x000fe20003800000 */
[----:B------:R-:W-:Y:S02]  /*72d0*/  IMAD.MOV.U32 R31, RZ, RZ, R6 ;  /* 0x000000ffff1f7224 */ /* 0x000fe400078e0006 */
[----:B------:R-:W-:-:S07]  /*72e0*/  IMAD.MOV.U32 R30, RZ, RZ, -0x1 ;  /* 0xffffffffff1e7424 */ /* 0x000fce00078e00ff */
[----:B0-2-4-:R-:W-:Y:S05]  /*72f0*/  WARPSYNC.COLLECTIVE R30, `(.L_x_3852) ;  /* 0x000000001e087348 */ /* 0x015fea0003c00000 */
[----:B0-----:R0:W1:Y:S02]  /*7300*/  SHFL.IDX P0, R30, R50, R31, R27 ;  /* 0x0000001f321e7389 */ /* 0x001064000000001b */
[----:B012-4-:R-:W-:Y:S05]  /*7310*/  ENDCOLLECTIVE ;  /* 0x000000000000791b */ /* 0x017fea0003800000 */
.L_x_3852:
[----:B------:R-:W-:Y:S05]  /*7320*/  BSYNC B0 ;  /* 0x0000000000007941 */ /* 0x000fea0003800000 */
.L_x_3851:
[----:B------:R-:W-:Y:S05]  /*7330*/  BRA `(.L_x_3853) ;  /* 0xffffffd400e07947 */ /* 0x000fea000383ffff */
.L_x_3716:
[----:B------:R-:W-:Y:S01]  /*7340*/  BSSY B0, `(.L_x_3854) ;  /* 0x0000006000007945 */ /* 0x000fe20003800000 */
[----:B------:R-:W-:Y:S01]  /*7350*/  MOV R31, R7 ;  /* 0x00000007001f7202 */ /* 0x000fe20000000f00 */
[----:B------:R-:W-:-:S07]  /*7360*/  IMAD.MOV.U32 R30, RZ, RZ, -0x1 ;  /* 0xffffffffff1e7424 */ /* 0x000fce00078e00ff */
[----:B0-2-4-:R-:W-:Y:S05]  /*7370*/  WARPSYNC.COLLECTIVE R30, `(.L_x_3855) ;  /* 0x000000001e087348 */ /* 0x015fea0003c00000 */
[----:B0-----:R0:W1:Y:S02]  /*7380*/  SHFL.IDX P0, R30, R50, R31, R27 ;  /* 0x0000001f321e7389 */ /* 0x001064000000001b */
[----:B012-4-:R-:W-:Y:S05]  /*7390*/  ENDCOLLECTIVE ;  /* 0x000000000000791b */ /* 0x017fea0003800000 */
.L_x_3855:
[----:B------:R-:W-:Y:S05]  /*73a0*/  BSYNC B0 ;  /* 0x0000000000007941 */ /* 0x000fea0003800000 */
.L_x_3854:
[----:B------:R-:W-:Y:S05]  /*73b0*/  BRA `(.L_x_3856) ;  /* 0xffffffd400dc7947 */ /* 0x000fea000383ffff */
.L_x_3718:
[----:B------:R-:W-:Y:S01]  /*73c0*/  BSSY B0, `(.L_x_3857) ;  /* 0x0000006000007945 */ /* 0x000fe20003800000 */
[----:B------:R-:W-:Y:S02]  /*73d0*/  IMAD.MOV.U32 R31, RZ, RZ, R8 ;  /* 0x000000ffff1f7224 */ /* 0x000fe400078e0008 */
[----:B------:R-:W-:-:S07]  /*73e0*/  IMAD.MOV.U32 R30, RZ, RZ, -0x1 ;  /* 0xffffffffff1e7424 */ /* 0x000fce00078e00ff */
[----:B0-2-4-:R-:W-:Y:S05]  /*73f0*/  WARPSYNC.COLLECTIVE R30, `(.L_x_3858) ;  /* 0x000000001e087348 */ /* 0x015fea0003c00000 */
[----:B0-----:R0:W1:Y:S02]  /*7400*/  SHFL.IDX P0, R30, R50, R31, R27 ;  /* 0x0000001f321e7389 */ /* 0x001064000000001b */
[----:B012-4-:R-:W-:Y:S05]  /*7410*/  ENDCOLLECTIVE ;  /* 0x000000000000791b */ /* 0x017fea0003800000 */
.L_x_3858:
[----:B------:R-:W-:Y:S05]  /*7420*/  BSYNC B0 ;  /* 0x0000000000007941 */ /* 0x000fea0003800000 */
.L_x_3857:
[----:B------:R-:W-:Y:S05]  /*7430*/  BRA `(.L_x_3859) ;  /* 0xffffffd400d47947 */ /* 0x000fea000383ffff */
.L_x_3720:
[----:B------:R-:W-:Y:S01]  /*7440*/  BSSY B0, `(.L_x_3860) ;  /* 0x0000006000007945 */ /* 0x000fe20003800000 */
[----:B------:R-:W-:Y:S01]  /*7450*/  MOV R31, R9 ;  /* 0x00000009001f7202 */ /* 0x000fe20000000f00 */
[----:B------:R-:W-:-:S07]  /*7460*/  IMAD.MOV.U32 R30, RZ, RZ, -0x1 ;  /* 0xffffffffff1e7424 */ /* 0x000fce00078e00ff */
[----:B0-2-4-:R-:W-:Y:S05]  /*7470*/  WARPSYNC.COLLECTIVE R30, `(.L_x_3861) ;  /* 0x000000001e087348 */ /* 0x015fea0003c00000 */
[----:B0-----:R0:W1:Y:S02]  /*7480*/  SHFL.IDX P0, R30, R50, R31, R27 ;  /* 0x0000001f321e7389 */ /* 0x001064000000001b */
[----:B012-4-:R-:W-:Y:S05]  /*7490*/  ENDCOLLECTIVE ;  /* 0x000000000000791b */ /* 0x017fea0003800000 */
.L_x_3861:
[----:B------:R-:W-:Y:S05]  /*74a0*/  BSYNC B0 ;  /* 0x0000000000007941 */ /* 0x000fea0003800000 */
.L_x_3860:
[----:B------:R-:W-:Y:S05]  /*74b0*/  BRA `(.L_x_3862) ;  /* 0xffffffd400cc7947 */ /* 0x000fea000383ffff */
.L_x_3722:
[----:B------:R-:W-:Y:S01]  /*74c0*/  BSSY B0, `(.L_x_3863) ;  /* 0x0000006000007945 */ /* 0x000fe20003800000 */
[----:B------:R-:W-:Y:S02]  /*74d0*/  IMAD.MOV.U32 R31, RZ, RZ, R10 ;  /* 0x000000ffff1f7224 */ /* 0x000fe400078e000a */
[----:B------:R-:W-:-:S07]  /*74e0*/  IMAD.MOV.U32 R30, RZ, RZ, -0x1 ;  /* 0xffffffffff1e7424 */ /* 0x000fce00078e00ff */
[----:B0-2-4-:R-:W-:Y:S05]  /*74f0*/  WARPSYNC.COLLECTIVE R30, `(.L_x_3864) ;  /* 0x000000001e087348 */ /* 0x015fea0003c00000 */
[----:B0-----:R0:W1:Y:S02]  /*7500*/  SHFL.IDX P0, R30, R50, R31, R27 ;  /* 0x0000001f321e7389 */ /* 0x001064000000001b */
[----:B012-4-:R-:W-:Y:S05]  /*7510*/  ENDCOLLECTIVE ;  /* 0x000000000000791b */ /* 0x017fea0003800000 */
.L_x_3864:
[----:B------:R-:W-:Y:S05]  /*7520*/  BSYNC B0 ;  /* 0x0000000000007941 */ /* 0x000fea0003800000 */
.L_x_3863:
[----:B------:R-:W-:Y:S05]  /*7530*/  BRA `(.L_x_3865) ;  /* 0xffffffd400c47947 */ /* 0x000fea000383ffff */
.L_x_3724:
[----:B------:R-:W-:Y:S01]  /*7540*/  BSSY B0, `(.L_x_3866) ;  /* 0x0000006000007945 */ /* 0x000fe20003800000 */
[----:B------:R-:W-:Y:S01]  /*7550*/  MOV R31, R11 ;  /* 0x0000000b001f7202 */ /* 0x000fe20000000f00 */
[----:B------:R-:W-:-:S07]  /*7560*/  IMAD.MOV.U32 R30, RZ, RZ, -0x1 ;  /* 0xffffffffff1e7424 */ /* 0x000fce00078e00ff */
[----:B0-2-4-:R-:W-:Y:S05]  /*7570*/  WARPSYNC.COLLECTIVE R30, `(.L_x_3867) ;  /* 0x000000001e087348 */ /* 0x015fea0003c00000 */
[----:B0-----:R0:W1:Y:S02]  /*7580*/  SHFL.IDX P0, R30, R50, R31, R27 ;  /* 0x0000001f321e7389 */ /* 0x001064000000001b */
[----:B012-4-:R-:W-:Y:S05]  /*7590*/  ENDCOLLECTIVE ;  /* 0x000000000000791b */ /* 0x017fea0003800000 */
.L_x_3867:
[----:B------:R-:W-:Y:S05]  /*75a0*/  BSYNC B0 ;  /* 0x0000000000007941 */ /* 0x000fea0003800000 */
.L_x_3866:
[----:B------:R-:W-:Y:S05]  /*75b0*/  BRA `(.L_x_3868) ;  /* 0xffffffd400bc7947 */ /* 0x000fea000383ffff */
.L_x_3726:
[----:B------:R-:W-:Y:S01]  /*75c0*/  BSSY B0, `(.L_x_3869) ;  /* 0x0000006000007945 */ /* 0x000fe20003800000 */
[----:B------:R-:W-:Y:S02]  /*75d0*/  IMAD.MOV.U32 R31, RZ, RZ, R12 ;  /* 0x000000ffff1f7224 */ /* 0x000fe400078e000c */
[----:B------:R-:W-:-:S07]  /*75e0*/  IMAD.MOV.U32 R30, RZ, RZ, -0x1 ;  /* 0xffffffffff1e7424 */ /* 0x000fce00078e00ff */
[----:B0-2-4-:R-:W-:Y:S05]  /*75f0*/  WARPSYNC.COLLECTIVE R30, `(.L_x_3870) ;  /* 0x000000001e087348 */ /* 0x015fea0003c00000 */
[----:B0-----:R0:W1:Y:S02]  /*7600*/  SHFL.IDX P0, R30, R50, R31, R27 ;  /* 0x0000001f321e7389 */ /* 0x001064000000001b */
[----:B012-4-:R-:W-:Y:S05]  /*7610*/  ENDCOLLECTIVE ;  /* 0x000000000000791b */ /* 0x017fea0003800000 */
.L_x_3870:
[----:B------:R-:W-:Y:S05]  /*7620*/  BSYNC B0 ;  /* 0x0000000000007941 */ /* 0x000fea0003800000 */
.L_x_3869:
[----:B------:R-:W-:Y:S05]  /*7630*/  BRA `(.L_x_3871) ;  /* 0xffffffd400b47947 */ /* 0x000fea000383ffff */
.L_x_3728:
[----:B------:R-:W-:Y:S01]  /*7640*/  BSSY B0, `(.L_x_3872) ;  /* 0x0000006000007945 */ /* 0x000fe20003800000 */
[----:B------:R-:W-:Y:S01]  /*7650*/  MOV R31, R13 ;  /* 0x0000000d001f7202 */ /* 0x000fe20000000f00 */
[----:B------:R-:W-:-:S07]  /*7660*/  IMAD.MOV.U32 R30, RZ, RZ, -0x1 ;  /* 0xffffffffff1e7424 */ /* 0x000fce00078e00ff */
[----:B0-2-4-:R-:W-:Y:S05]  /*7670*/  WARPSYNC.COLLECTIVE R30, `(.L_x_3873) ;  /* 0x000000001e087348 */ /* 0x015fea0003c00000 */
[----:B0-----:R0:W1:Y:S02]  /*7680*/  SHFL.IDX P0, R30, R50, R31, R27 ;  /* 0x0000001f321e7389 */ /* 0x001064000000001b */
[----:B012-4-:R-:W-:Y:S05]  /*7690*/  ENDCOLLECTIVE ;  /* 0x000000000000791b */ /* 0x017fea0003800000 */
.L_x_3873:
[----:B------:R-:W-:Y:S05]  /*76a0*/  BSYNC B0 ;  /* 0x0000000000007941 */ /* 0x000fea0003800000 */
.L_x_3872:
[----:B------:R-:W-:Y:S05]  /*76b0*/  BRA `(.L_x_3874) ;  /* 0xffffffd400ac7947 */ /* 0x000fea000383ffff */
.L_x_3730:
[----:B------:R-:W-:Y:S01]  /*76c0*/  BSSY B0, `(.L_x_3875) ;  /* 0x0000006000007945 */ /* 0x000fe20003800000 */
[----:B------:R-:W-:Y:S02]  /*76d0*/  IMAD.MOV.U32 R31, RZ, RZ, R14 ;  /* 0x000000ffff1f7224 */ /* 0x000fe400078e000e */
[----:B------:R-:W-:-:S07]  /*76e0*/  IMAD.MOV.U32 R30, RZ, RZ, -0x1 ;  /* 0xffffffffff1e7424 */ /* 0x000fce00078e00ff */
[----:B0-2-4-:R-:W-:Y:S05]  /*76f0*/  WARPSYNC.COLLECTIVE R30, `(.L_x_3876) ;  /* 0x000000001e087348 */ /* 0x015fea0003c00000 */
[----:B0-----:R0:W1:Y:S02]  /*7700*/  SHFL.IDX P0, R30, R50, R31, R27 ;  /* 0x0000001f321e7389 */ /* 0x001064000000001b */
[----:B012-4-:R-:W-:Y:S05]  /*7710*/  ENDCOLLECTIVE ;  /* 0x000000000000791b */ /* 0x017fea0003800000 */
.L_x_3876:
[----:B------:R-:W-:Y:S05]  /*7720*/  BSYNC B0 ;  /* 0x0000000000007941 */ /* 0x000fea0003800000 */
.L_x_3875:
[----:B------:R-:W-:Y:S05]  /*7730*/  BRA `(.L_x_3877) ;  /* 0xffffffd400a47947 */ /* 0x000fea000383ffff */
.L_x_3732:
[----:B------:R-:W-:Y:S01]  /*7740*/  BSSY B0, `(.L_x_3878) ;  /* 0x0000006000007945 */ /* 0x000fe20003800000 */
[----:B------:R-:W-:Y:S01]  /*7750*/  MOV R31, R15 ;  /* 0x0000000f001f7202 */ /* 0x000fe20000000f00 */
[----:B------:R-:W-:-:S07]  /*7760*/  IMAD.MOV.U32 R30, RZ, RZ, -0x1 ;  /* 0xffffffffff1e7424 */ /* 0x000fce00078e00ff */
[----:B0-2-4-:R-:W-:Y:S05]  /*7770*/  WARPSYNC.COLLECTIVE R30, `(.L_x_3879) ;  /* 0x000000001e087348 */ /* 0x015fea0003c00000 */
[----:B0-----:R0:W1:Y:S02]  /*7780*/  SHFL.IDX P0, R30, R50, R31, R27 ;  /* 0x0000001f321e7389 */ /* 0x001064000000001b */
[----:B012-4-:R-:W-:Y:S05]  /*7790*/  ENDCOLLECTIVE ;  /* 0x000000000000791b */ /* 0x017fea0003800000 */
.L_x_3879:
[----:B------:R-:W-:Y:S05]  /*77a0*/  BSYNC B0 ;  /* 0x0000000000007941 */ /* 0x000fea0003800000 */
.L_x_3878:
[----:B------:R-:W-:Y:S05]  /*77b0*/  BRA `(.L_x_3880) ;  /* 0xffffffd4009c7947 */ /* 0x000fea000383ffff */
.L_x_3734:
[----:B------:R-:W-:Y:S01]  /*77c0*/  BSSY B0, `(.L_x_3881) ;  /* 0x0000006000007945 */ /* 0x000fe20003800000 */
[----:B------:R-:W-:Y:S02]  /*77d0*/  IMAD.MOV.U32 R31, RZ, RZ, R16 ;  /* 0x000000ffff1f7224 */ /* 0x000fe400078e0010 */
[----:B------:R-:W-:-:S07]  /*77e0*/  IMAD.MOV.U32 R30, RZ, RZ, -0x1 ;  /* 0xffffffffff1e7424 */ /* 0x000fce00078e00ff */
[----:B0-2-4-:R-:W-:Y:S05]  /*77f0*/  WARPSYNC.COLLECTIVE R30, `(.L_x_3882) ;  /* 0x000000001e087348 */ /* 0x015fea0003c00000 */
[----:B0-----:R0:W1:Y:S02]  /*7800*/  SHFL.IDX P0, R30, R50, R31, R27 ;  /* 0x0000001f321e7389 */ /* 0x001064000000001b */
[----:B012-4-:R-:W-:Y:S05]  /*7810*/  ENDCOLLECTIVE ;  /* 0x000000000000791b */ /* 0x017fea0003800000 */
.L_x_3882:
[----:B------:R-:W-:Y:S05]  /*7820*/  BSYNC B0 ;  /* 0x0000000000007941 */ /* 0x000fea0003800000 */
.L_x_3881:
[----:B------:R-:W-:Y:S05]  /*7830*/  BRA `(.L_x_3883) ;  /* 0xffffffd400947947 */ /* 0x000fea000383ffff */
.L_x_3736:
[----:B------:R-:W-:Y:S01]  /*7840*/  BSSY B0, `(.L_x_3884) ;  /* 0x0000006000007945 */ /* 0x000fe20003800000 */
[----:B------:R-:W-:Y:S01]  /*7850*/  MOV R31, R17 ;  /* 0x00000011001f7202 */ /* 0x000fe20000000f00 */
[----:B------:R-:W-:-:S07]  /*7860*/  IMAD.MOV.U32 R30, RZ, RZ, -0x1 ;  /* 0xffffffffff1e7424 */ /* 0x000fce00078e00ff */
[----:B0-2-4-:R-:W-:Y:S05]  /*7870*/  WARPSYNC.COLLECTIVE R30, `(.L_x_3885) ;  /* 0x000000001e087348 */ /* 0x015fea0003c00000 */
[----:B0-----:R0:W1:Y:S02]  /*7880*/  SHFL.IDX P0, R30, R50, R31, R27 ;  /* 0x0000001f321e7389 */ /* 0x001064000000001b */
[----:B012-4-:R-:W-:Y:S05]  /*7890*/  ENDCOLLECTIVE ;  /* 0x000000000000791b */ /* 0x017fea0003800000 */
.L_x_3885:
[----:B------:R-:W-:Y:S05]  /*78a0*/  BSYNC B0 ;  /* 0x0000000000007941 */ /* 0x000fea0003800000 */
.L_x_3884:
[----:B------:R-:W-:Y:S05]  /*78b0*/  BRA `(.L_x_3886) ;  /* 0xffffffd4008c7947 */ /* 0x000fea000383ffff */
.L_x_3738:
[----:B------:R-:W-:Y:S01]  /*78c0*/  BSSY B0, `(.L_x_3887) ;  /* 0x0000006000007945 */ /* 0x000fe20003800000 */
[----:B------:R-:W-:Y:S02]  /*78d0*/  IMAD.MOV.U32 R31, RZ, RZ, R18 ;  /* 0x000000ffff1f7224 */ /* 0x000fe400078e0012 */
[----:B------:R-:W-:-:S07]  /*78e0*/  IMAD.MOV.U32 R30, RZ, RZ, -0x1 ;  /* 0xffffffffff1e7424 */ /* 0x000fce00078e00ff */
[----:B0-2-4-:R-:W-:Y:S05]  /*78f0*/  WARPSYNC.COLLECTIVE R30, `(.L_x_3888) ;  /* 0x000000001e087348 */ /* 0x015fea0003c00000 */
[----:B0-----:R0:W1:Y:S02]  /*7900*/  SHFL.IDX P0, R30, R50, R31, R27 ;  /* 0x0000001f321e7389 */ /* 0x001064000000001b */
[----:B012-4-:R-:W-:Y:S05]  /*7910*/  ENDCOLLECTIVE ;  /* 0x000000000000791b */ /* 0x017fea0003800000 */
.L_x_3888:
[----:B------:R-:W-:Y:S05]  /*7920*/  BSYNC B0 ;  /* 0x0000000000007941 */ /* 0x000fea0003800000 */
.L_x_3887:
[----:B------:R-:W-:Y:S05]  /*7930*/  BRA `(.L_x_3889) ;  /* 0xffffffd400847947 */ /* 0x000fea000383ffff */
.L_x_3740:
[----:B------:R-:W-:Y:S01]  /*7940*/  BSSY B0, `(.L_x_3890) ;  /* 0x0000006000007945 */ /* 0x000fe20003800000 */
[----:B------:R-:W-:Y:S01]  /*7950*/  MOV R31, R19 ;  /* 0x00000013001f7202 */ /* 0x000fe20000000f00 */
[----:B------:R-:W-:-:S07]  /*7960*/  IMAD.MOV.U32 R30, RZ, RZ, -0x1 ;  /* 0xffffffffff1e7424 */ /* 0x000fce00078e00ff */
[----:B0-2-4-:R-:W-:Y:S05]  /*7970*/  WARPSYNC.COLLECTIVE R30, `(.L_x_3891) ;  /* 0x000000001e087348 */ /* 0x015fea0003c00000 */
[----:B0-----:R0:W1:Y:S02]  /*7980*/  SHFL.IDX P0, R30, R50, R31, R27 ;  /* 0x0000001f321e7389 */ /* 0x001064000000001b */
[----:B012-4-:R-:W-:Y:S05]  /*7990*/  ENDCOLLECTIVE ;  /* 0x000000000000791b */ /* 0x017fea0003800000 */
.L_x_3891:
[----:B------:R-:W-:Y:S05]  /*79a0*/  BSYNC B0 ;  /* 0x0000000000007941 */ /* 0x000fea0003800000 */
.L_x_3890:
[----:B------:R-:W-:Y:S05]  /*79b0*/  BRA `(.L_x_3892) ;  /* 0xffffffd4007c7947 */ /* 0x000fea000383ffff */
        .weak           $__internal_39_$__cuda_sm20_div_u16
        .type           $__internal_39_$__cuda_sm20_div_u16,@function
        .size           $__internal_39_$__cuda_sm20_div_u16,(.L_x_57990 - $__internal_39_$__cuda_sm20_div_u16)
$__internal_39_$__cuda_sm20_div_u16:
        /* <DEDUP_REMOVED lines=16> */
[----:B0-----:R-:W-:Y:S02]  /*7ac0*/  LOP3.LUT R10, R5, 0xffff, RZ, 0xc0, !PT ;  /* 0x0000ffff050a7812 */ /* 0x001fe400078ec0ff */
[----:B------:R-:W-:-:S05]  /*7ad0*/  @!P0 MOV R10, 0xffffffff ;  /* 0xffffffff000a8802 */ /* 0x000fca0000000f00 */
[----:B------:R0:W-:Y:S02]  /*7ae0*/  STL [R1], R10 ;  /* 0x0000000a01007387 */ /* 0x0001e40000100800 */
[----:B0-----:R-:W-:Y:S05]  /*7af0*/  RET.REL.NODEC R6 `(_Z9cuda_gemmIiLi256ELi4ELi1ELi512ELi32ELi32ELi32ELi0ELi0EEviiiPT_S1_S1_ii) ;  /* 0xffffff8406407950 */ /* 0x001fea0003c3ffff */
.L_x_3893:
        /* <DEDUP_REMOVED lines=16> */
.L_x_57990:


//--------------------- .text._Z9cuda_gemmIiLi256ELi4ELi1ELi512ELi16ELi16ELi32ELi1ELi1EEviiiPT_S1_S1_ii --------------------------
	.section	.text._Z9cuda_gemmIiLi256ELi4ELi1ELi512ELi16ELi16ELi32ELi1ELi1EEviiiPT_S1_S1_ii,"ax",@progbits
	.align	128
        .global         _Z9cuda_gemmIiLi256ELi4ELi1ELi512ELi16ELi16ELi32ELi1ELi1EEviiiPT_S1_S1_ii
        .type           _Z9cuda_gemmIiLi256ELi4ELi1ELi512ELi16ELi16ELi32ELi1ELi1EEviiiPT_S1_S1_ii,@function
        .size           _Z9cuda_gemmIiLi256ELi4ELi1ELi512ELi16ELi16ELi32ELi1ELi1EEviiiPT_S1_S1_ii,(.L_x_57991 - _Z9cuda_gemmIiLi256ELi4ELi1ELi512ELi16ELi16ELi32ELi1ELi1EEviiiPT_S1_S1_ii)
        .other          _Z9cuda_gemmIiLi256ELi4ELi1ELi512ELi16ELi16ELi32ELi1ELi1EEviiiPT_S1_S1_ii,@"STO_CUDA_ENTRY STV_DEFAULT"
_Z9cuda_gemmIiLi256ELi4ELi1ELi512ELi16ELi16ELi32ELi1ELi1EEviiiPT_S1_S1_ii:
.text._Z9cuda_gemmIiLi256ELi4ELi1ELi512ELi16ELi16ELi32ELi1ELi1EEviiiPT_S1_S1_ii:
        /* <DEDUP_REMOVED lines=8> */
[----:B-1----:R-:W-:Y:S01]  /*0080*/  VIADD R3, R0, UR13 ;  /* 0x0000000d00037c36 */ /* 0x002fe20008000000 */
[----:B------:R-:W-:-:S04]  /*0090*/  MOV R15, R0 ;  /* 0x00000000000f7202 */ /* 0x000fc80000000f00 */
        /* <DEDUP_REMOVED lines=19> */
[----:B------:R-:W-:-:S05]  /*01d0*/  @!P2 LOP3.LUT R5, RZ, UR13, RZ, 0x33, !PT ;  /* 0x0000000dff05ac12 */ /* 0x000fca000f8e33ff */
[----:B------:R-:W-:-:S05]  /*01e0*/  IMAD.IADD R5, R6, 0x1, R5 ;  /* 0x0000000106057824 */ /* 0x000fca00078e0205 */
        /* <DEDUP_REMOVED lines=8> */
[----:B------:R-:W-:Y:S02]  /*0270*/  IMAD.MOV.U32 R9, RZ, RZ, RZ ;  /* 0x000000ffff097224 */ /* 0x000fe400078e00ff */
[----:B------:R-:W-:Y:S01]  /*0280*/  IMAD.MOV.U32 R15, RZ, RZ, R0 ;  /* 0x000000ffff0f7224 */ /* 0x000fe200078e0000 */
[----:B------:R-:W-:Y:S02]  /*0290*/  LOP3.LUT R8, R5, 0x3, RZ, 0xc0, !PT ;  /* 0x0000000305087812 */ /* 0x000fe400078ec0ff */
[----:B-1----:R-:W-:-:S07]  /*02a0*/  LEA R11, R11, R4, 0x18 ;  /* 0x000000040b0b7211 */ /* 0x002fce00078ec0ff */
.L_x_3896:
[----:B-12---:R-:W-:-:S06]  /*02b0*/  IMAD.WIDE.U32 R4, R15, 0x4, R6 ;  /* 0x000000040f047825 */ /* 0x006fcc00078e0006 */
[----:B------:R-:W2:Y:S01]  /*02c0*/  LDG.E R4, desc[UR18][R4.64] ;  /* 0x0000001204047981 */ /* 0x000ea2000c1e1900 */
[C---:B------:R-:W-:Y:S02]  /*02d0*/  LOP3.LUT R10, R15.reuse, 0xf, RZ, 0xc0, !PT ;  /* 0x0000000f0f0a7812 */ /* 0x040fe400078ec0ff */
[----:B------:R-:W-:Y:S01]  /*02e0*/  SHF.R.U32.HI R12, RZ, 0x2, R15 ;  /* 0x00000002ff0c7819 */ /* 0x000fe2000001160f */
[----:B------:R-:W-:Y:S01]  /*02f0*/  VIADD R15, R15, UR13 ;  /* 0x0000000d0f0f7c36 */ /* 0x000fe20008000000 */
[----:B------:R-:W-:Y:S01]  /*0300*/  IADD3 R9, PT, PT, R9, 0x1, RZ ;  /* 0x0000000109097810 */ /* 0x000fe20007ffe0ff */
[----:B------:R-:W-:Y:S01]  /*0310*/  IMAD R10, R10, 0x44, R11 ;  /* 0x000000440a0a7824 */ /* 0x000fe200078e020b */
[----:B------:R-:W-:Y:S02]  /*0320*/  LOP3.LUT R13, R12, 0x3ffffffc, RZ, 0xc0, !PT ;  /* 0x3ffffffc0c0d7812 */ /* 0x000fe400078ec0ff */
[----:B------:R-:W-:-:S03]  /*0330*/  ISETP.NE.AND P0, PT, R9, R8, PT ;  /* 0x000000080900720c */ /* 0x000fc60003f05270 */
[----:B------:R-:W-:-:S05]  /*0340*/  IMAD.IADD R13, R10, 0x1, R13 ;  /* 0x000000010a0d7824 */ /* 0x000fca00078e020d */
[----:B--2---:R1:W-:Y:S05]  /*0350*/  STS [R13], R4 ;  /* 0x000000040d007388 */ /* 0x0043ea0000000800 */
[----:B------:R-:W-:Y:S05]  /*0360*/  @P0 BRA `(.L_x_3896) ;  /* 0xfffffffc00d00947 */ /* 0x000fea000383ffff */
.L_x_3895:
[----:B------:R-:W-:Y:S05]  /*0370*/  BSYNC.RECONVERGENT B0 ;  /* 0x0000000000007941 */ /* 0x000fea0003800200 */
.L_x_3894:
[----:B------:R-:W-:Y:S04]  /*0380*/  BSSY.RECONVERGENT B0, `(.L_x_3897) ;  /* 0x000002c000007945 */ /* 0x000fe80003800200 */
[----:B------:R-:W-:Y:S05]  /*0390*/  @!P1 BRA `(.L_x_3898) ;  /* 0x0000000000a89947 */ /* 0x000fea0003800000 */
[----:B------:R-:W2:Y:S01]  /*03a0*/  S2R R7, SR_CgaCtaId ;  /* 0x0000000000077919 */ /* 0x000ea20000008800 */
[----:B-1----:R-:W1:Y:S01]  /*03b0*/  LDC.64 R4, c[0x0][0x398] ;  /* 0x0000e600ff047b82 */ /* 0x002e620000000a00 */
[----:B------:R-:W-:-:S04]  /*03c0*/  MOV R6, 0x400 ;  /* 0x0000040000067802 */ /* 0x000fc80000000f00 */
[----:B--2---:R-:W-:-:S07]  /*03d0*/  LEA R18, R7, R6, 0x18 ;  /* 0x0000000607127211 */ /* 0x004fce00078ec0ff */
.L_x_3899:
[C---:B------:R-:W-:Y:S02]  /*03e0*/  VIADD R23, R15.reuse, UR13 ;  /* 0x0000000d0f177c36 */ /* 0x040fe40008000000 */
        /* <DEDUP_REMOVED lines=14> */
[----:B------:R-:W-:Y:S02]  /*04d0*/  SHF.R.U32.HI R15, RZ, 0x2, R23 ;  /* 0x00000002ff0f7819 */ /* 0x000fe40000011617 */
[----:B-1----:R-:W-:Y:S02]  /*04e0*/  LOP3.LUT R13, R17, 0xf, RZ, 0xc0, !PT ;  /* 0x0000000f110d7812 */ /* 0x002fe400078ec0ff */
[----:B------:R-:W-:Y:S01]  /*04f0*/  SHF.R.U32.HI R17, RZ, 0x2, R17 ;  /* 0x00000002ff117819 */ /* 0x000fe20000011611 */
[--C-:B------:R-:W-:Y:S01]  /*0500*/  IMAD R21, R21, 0x44, R18.reuse ;  /* 0x0000004415157824 */ /* 0x100fe200078e0212 */
[----:B---3--:R-:W-:Y:S02]  /*0510*/  LOP3.LUT R7, R19, 0xf, RZ, 0xc0, !PT ;  /* 0x0000000f13077812 */ /* 0x008fe400078ec0ff */
[----:B------:R-:W-:Y:S01]  /*0520*/  SHF.R.U32.HI R16, RZ, 0x2, R19 ;  /* 0x00000002ff107819 */ /* 0x000fe20000011613 */
[--C-:B------:R-:W-:Y:S01]  /*0530*/  IMAD R14, R14, 0x44, R18.reuse ;  /* 0x000000440e0e7824 */ /* 0x100fe200078e0212 */
[----:B------:R-:W-:Y:S01]  /*0540*/  LOP3.LUT R15, R15, 0x3ffffffc, RZ, 0xc0, !PT ;  /* 0x3ffffffc0f0f7812 */ /* 0x000fe200078ec0ff */
[--C-:B------:R-:W-:Y:S01]  /*0550*/  IMAD R13, R13, 0x44, R18.reuse ;  /* 0x000000440d0d7824 */ /* 0x100fe200078e0212 */
[----:B0-----:R-:W-:Y:S01]  /*0560*/  LOP3.LUT R10, R17, 0x3ffffffc, RZ, 0xc0, !PT ;  /* 0x3ffffffc110a7812 */ /* 0x001fe200078ec0ff */
        /* <DEDUP_REMOVED lines=13> */
.L_x_3898:
[----:B------:R-:W-:Y:S05]  /*0640*/  BSYNC.RECONVERGENT B0 ;  /* 0x0000000000007941 */ /* 0x000fea0003800200 */
.L_x_3897:
[----:B------:R-:W3:Y:S01]  /*0650*/  S2UR UR6, SR_CTAID.Y ;  /* 0x00000000000679c3 */ /* 0x000ee20000002600 */
[----:B01----:R-:W-:-:S04]  /*0660*/  SHF.L.U32 R4, R2, 0x2, RZ ;  /* 0x0000000202047819 */ /* 0x003fc800000006ff */
[----:B---3--:R-:W-:-:S13]  /*0670*/  ISETP.LE.U32.AND P0, PT, R4, UR6, PT ;  /* 0x0000000604007c0c */ /* 0x008fda000bf03070 */
[----:B------:R-:W-:Y:S05]  /*0680*/  @P0 EXIT ;  /* 0x000000000000094d */ /* 0x000fea0003800000 */
[----:B------:R-:W0:Y:S01]  /*0690*/  S2UR UR4, SR_CgaCtaId ;  /* 0x00000000000479c3 */ /* 0x000e220000008800 */
[----:B--2---:R-:W-:Y:S01]  /*06a0*/  IMAD.MOV R8, RZ, RZ, -R3 ;  /* 0x000000ffff087224 */ /* 0x004fe200078e0a03 */
[----:B------:R-:W-:Y:S01]  /*06b0*/  UMOV UR7, 0x400 ;  /* 0x0000040000077882 */ /* 0x000fe20000000000 */
[C---:B------:R-:W-:Y:S01]  /*06c0*/  IMAD.SHL.U32 R3, R0.reuse, 0x4, RZ ;  /* 0x0000000400037824 */ /* 0x040fe200078e00ff */
[----:B------:R-:W-:Y:S01]  /*06d0*/  LOP3.LUT R4, R0, 0x1f, RZ, 0xc0, !PT ;  /* 0x0000001f00047812 */ /* 0x000fe200078ec0ff */
[----:B------:R-:W-:Y:S01]  /*06e0*/  IMAD.U32 R5, RZ, RZ, UR6 ;  /* 0x00000006ff057e24 */ /* 0x000fe2000f8e00ff */
[----:B------:R-:W-:Y:S01]  /*06f0*/  PRMT R8, R8, 0x7710, RZ ;  /* 0x0000771008087816 */ /* 0x000fe200000000ff */
[----:B------:R-:W-:Y:S01]  /*0700*/  ULOP3.LUT UR5, UR13, 0xffff, URZ, 0xc0, !UPT ;  /* 0x0000ffff0d057892 */ /* 0x000fe2000f8ec0ff */
[----:B------:R-:W-:Y:S02]  /*0710*/  LOP3.LUT R7, R3, 0x3c, RZ, 0xc0, !PT ;  /* 0x0000003c03077812 */ /* 0x000fe400078ec0ff */
[----:B------:R-:W-:Y:S01]  /*0720*/  LOP3.LUT R6, R0, 0xf, RZ, 0xc0, !PT ;  /* 0x0000000f00067812 */ /* 0x000fe200078ec0ff */
[----:B------:R-:W-:Y:S01]  /*0730*/  VIADD R8, R8, 0x1ff ;  /* 0x000001ff08087836 */ /* 0x000fe20000000000 */
[----:B------:R-:W-:-:S02]  /*0740*/  SHF.L.U32 R25, R4, 0x4, RZ ;  /* 0x0000000404197819 */ /* 0x000fc400000006ff */
[----:B------:R-:W-:Y:S02]  /*0750*/  MOV R13, 0x7a0 ;  /* 0x000007a0000d7802 */ /* 0x000fe40000000f00 */
[----:B------:R-:W-:Y:S01]  /*0760*/  LOP3.LUT R8, R8, 0xffff, RZ, 0xc0, !PT ;  /* 0x0000ffff08087812 */ /* 0x000fe200078ec0ff */
[----:B0-----:R-:W-:-:S06]  /*0770*/  ULEA UR4, UR4, UR7, 0x18 ;  /* 0x0000000704047291 */ /* 0x001fcc000f8ec0ff */
[----:B------:R-:W-:-:S07]  /*0780*/  VIADD R7, R7, UR4 ;  /* 0x0000000407077c36 */ /* 0x000fce0008000000 */
[----:B------:R-:W-:Y:S05]  /*0790*/  CALL.REL.NOINC `($__internal_40_$__cuda_sm20_div_u16) ;  /* 0x0000001800507944 */ /* 0x000fea0003c00000 */
        /* <DEDUP_REMOVED lines=21> */
[C---:B------:R-:W-:Y:S01]  /*08f0*/  IADD3 R19, PT, PT, R0.reuse, 0x3, RZ ;  /* 0x0000000300137810 */ /* 0x040fe20007ffe0ff */
[C---:B------:R-:W-:Y:S01]  /*0900*/  VIADD R24, R0.reuse, 0x9 ;  /* 0x0000000900187836 */ /* 0x040fe20000000000 */
[----:B------:R-:W-:Y:S01]  /*0910*/  IADD3 R23, PT, PT, R0, 0x7, RZ ;  /* 0x0000000700177810 */ /* 0x000fe20007ffe0ff */
[----:B0-----:R-:W-:Y:S01]  /*0920*/  ULEA UR6, UR8, UR6, 0x18 ;  /* 0x0000000608067291 */ /* 0x001fe2000f8ec0ff */
[C---:B------:R-:W-:Y:S01]  /*0930*/  LOP3.LUT R26, R25.reuse, R11, RZ, 0xfc, !PT ;  /* 0x0000000b191a7212 */ /* 0x040fe200078efcff */
[----:B------:R-:W-:Y:S01]  /*0940*/  ULEA UR7, UR8, UR7, 0x18 ;  /* 0x0000000708077291 */ /* 0x000fe2000f8ec0ff */
[C---:B------:R-:W-:Y:S01]  /*0950*/  LOP3.LUT R27, R25.reuse, R12, RZ, 0xfc, !PT ;  /* 0x0000000c191b7212 */ /* 0x040fe200078efcff */
[----:B-1----:R-:W-:Y:S01]  /*0960*/  UIMAD.WIDE.U32 UR14, UR13, 0x4, UR4 ;  /* 0x000000040d0e78a5 */ /* 0x002fe2000f8e0004 */
[C---:B------:R-:W-:Y:S01]  /*0970*/  LOP3.LUT R36, R25.reuse, R13, RZ, 0xfc, !PT ;  /* 0x0000000d19247212 */ /* 0x040fe200078efcff */
[----:B------:R-:W-:Y:S01]  /*0980*/  UIMAD.WIDE.U32 UR16, UR13, 0x8, UR4 ;  /* 0x000000080d1078a5 */ /* 0x000fe2000f8e0004 */
[C---:B------:R-:W-:Y:S01]  /*0990*/  LOP3.LUT R37, R25.reuse, R14, RZ, 0xfc, !PT ;  /* 0x0000000e19257212 */ /* 0x040fe200078efcff */
[----:B------:R-:W-:Y:S01]  /*09a0*/  USHF.L.U32 UR12, UR13, 0x2, URZ ;  /* 0x000000020d0c7899 */ /* 0x000fe200080006ff */
[C---:B------:R-:W-:Y:S01]  /*09b0*/  LOP3.LUT R38, R25.reuse, R15, RZ, 0xfc, !PT ;  /* 0x0000000f19267212 */ /* 0x040fe200078efcff */
[----:B------:R-:W-:Y:S01]  /*09c0*/  UIMAD.WIDE.U32 UR4, UR13, 0xc, UR4 ;  /* 0x0000000c0d0478a5 */ /* 0x000fe2000f8e0004 */
[----:B------:R-:W-:Y:S01]  /*09d0*/  LOP3.LUT R39, R25, R16, RZ, 0xfc, !PT ;  /* 0x0000001019277212 */ /* 0x000fe200078efcff */
[----:B------:R-:W-:Y:S01]  /*09e0*/  VIADD R25, R3, UR7 ;  /* 0x0000000703197c36 */ /* 0x000fe20008000000 */
        /* <DEDUP_REMOVED lines=10> */
[----:B------:R-:W-:Y:S02]  /*0a90*/  LEA R26, R26, UR6, 0x2 ;  /* 0x000000061a1a7c11 */ /* 0x000fe4000f8e10ff */
[----:B------:R-:W-:Y:S02]  /*0aa0*/  LEA R27, R27, UR6, 0x2 ;  /* 0x000000061b1b7c11 */ /* 0x000fe4000f8e10ff */
[----:B------:R-:W-:-:S02]  /*0ab0*/  LEA R36, R36, UR6, 0x2 ;  /* 0x0000000624247c11 */ /* 0x000fc4000f8e10ff */
[----:B------:R-:W-:Y:S02]  /*0ac0*/  LEA R37, R37, UR6, 0x2 ;  /* 0x0000000625257c11 */ /* 0x000fe4000f8e10ff */
[----:B------:R-:W-:Y:S02]  /*0ad0*/  LEA R38, R38, UR6, 0x2 ;  /* 0x0000000626267c11 */ /* 0x000fe4000f8e10ff */
[----:B------:R-:W-:-:S07]  /*0ae0*/  LEA R39, R39, UR6, 0x2 ;  /* 0x0000000627277c11 */ /* 0x000fce000f8e10ff */
.L_x_3917:
[----:B------:R-:W-:Y:S01]  /*0af0*/  ISETP.NE.AND P3, PT, R8, 0x2, PT ;  /* 0x000000020800780c */ /* 0x000fe20003f65270 */
[----:B------:R-:W-:Y:S01]  /*0b00*/  VIADD R40, R0, UR13 ;  /* 0x0000000d00287c36 */ /* 0x000fe20008000000 */
[C---:B0-2---:R-:W-:Y:S01]  /*0b10*/  LOP3.LUT R28, R9.reuse, 0xffff, RZ, 0xc0, !PT ;  /* 0x0000ffff091c7812 */ /* 0x045fe200078ec0ff */
[----:B------:R-:W-:Y:S01]  /*0b20*/  BSSY.RECONVERGENT B0, `(.L_x_3900) ;  /* 0x0000024000007945 */ /* 0x000fe20003800200 */
[----:B------:R-:W-:Y:S01]  /*0b30*/  LOP3.LUT R29, R9, 0xffff, RZ, 0xc0, !PT ;  /* 0x0000ffff091d7812 */ /* 0x000fe200078ec0ff */
[----:B------:R-:W-:Y:S01]  /*0b40*/  IMAD.MOV.U32 R44, RZ, RZ, R0 ;  /* 0x000000ffff2c7224 */ /* 0x000fe200078e0000 */
[----:B------:R-:W-:Y:S01]  /*0b50*/  ISETP.GE.U32.AND P0, PT, R28, 0x2, PT ;  /* 0x000000021c00780c */ /* 0x000fe20003f06070 */
[----:B------:R-:W-:Y:S01]  /*0b60*/  VIADD R42, R40, UR13 ;  /* 0x0000000d282a7c36 */ /* 0x000fe20008000000 */
[----:B------:R-:W-:Y:S02]  /*0b70*/  ISETP.GE.U32.AND P1, PT, R29, 0x2, PT ;  /* 0x000000021d00780c */ /* 0x000fe40003f26070 */
[----:B------:R-:W-:-:S02]  /*0b80*/  ISETP.NE.AND P2, PT, R8, 0x2, PT ;  /* 0x000000020800780c */ /* 0x000fc40003f45270 */
[----:B------:R-:W-:Y:S01]  /*0b90*/  MOV R41, R5 ;  /* 0x0000000500297202 */ /* 0x000fe20000000f00 */
[----:B-1----:R-:W-:Y:S10]  /*0ba0*/  @!P3 BRA `(.L_x_3901) ;  /* 0x00000000006cb947 */ /* 0x002ff40003800000 */
[----:B------:R-:W0:Y:S01]  /*0bb0*/  LDC.64 R28, c[0x0][0x390] ;  /* 0x0000e400ff1c7b82 */ /* 0x000e220000000a00 */
[----:B------:R-:W-:-:S04]  /*0bc0*/  IMAD R31, R41, 0x200, R0 ;  /* 0x00000200291f7824 */ /* 0x000fc800078e0200 */
[----:B0-----:R-:W-:-:S05]  /*0bd0*/  IMAD.WIDE R28, R31, 0x4, R28 ;  /* 0x000000041f1c7825 */ /* 0x001fca00078e021c */
[----:B------:R-:W2:Y:S01]  /*0be0*/  LDG.E R30, desc[UR18][R28.64] ;  /* 0x000000121c1e7981 */ /* 0x000ea2000c1e1900 */
[----:B------:R-:W0:Y:S01]  /*0bf0*/  S2UR UR8, SR_CgaCtaId ;  /* 0x00000000000879c3 */ /* 0x000e220000008800 */
[----:B------:R-:W-:Y:S01]  /*0c00*/  UMOV UR6, 0x400 ;  /* 0x0000040000067882 */ /* 0x000fe20000000000 */
[----:B------:R-:W-:Y:S01]  /*0c10*/  ISETP.NE.AND P3, PT, R8, 0x3, PT ;  /* 0x000000030800780c */ /* 0x000fe20003f65270 */
[----:B------:R-:W-:Y:S01]  /*0c20*/  UIADD3 UR6, UPT, UPT, UR6, 0x480, URZ ;  /* 0x0000048006067890 */ /* 0x000fe2000fffe0ff */
[----:B------:R-:W-:Y:S01]  /*0c30*/  SHF.L.U32 R31, R0, 0x2, RZ ;  /* 0x00000002001f7819 */ /* 0x000fe200000006ff */
[----:B------:R-:W-:Y:S02]  /*0c40*/  IMAD.MOV.U32 R44, RZ, RZ, R40 ;  /* 0x000000ffff2c7224 */ /* 0x000fe400078e0028 */
        /* <DEDUP_REMOVED lines=11> */
[----:B------:R-:W-:Y:S02]  /*0d00*/  VIADD R35, R33, UR12 ;  /* 0x0000000c21237c36 */ /* 0x000fe40008000000 */
[----:B------:R-:W-:Y:S02]  /*0d10*/  VIADD R32, R42, UR13 ;  /* 0x0000000d2a207c36 */ /* 0x000fe40008000000 */
[----:B------:R-:W-:-:S03]  /*0d20*/  IMAD.MOV.U32 R44, RZ, RZ, R42 ;  /* 0x000000ffff2c7224 */ /* 0x000fc600078e002a */
[----:B------:R-:W-:Y:S01]  /*0d30*/  @P3 MOV R44, R32 ;  /* 0x00000020002c3202 */ /* 0x000fe20000000f00 */
[----:B--2---:R1:W-:Y:S04]  /*0d40*/  STS [R33+UR12], R30 ;  /* 0x0000001e21007988 */ /* 0x0043e8000800080c */
[----:B---3--:R1:W-:Y:S02]  /*0d50*/  @P3 STS [R35+UR12], R28 ;  /* 0x0000001c23003988 */ /* 0x0083e4000800080c */
.L_x_3901:
[----:B------:R-:W-:Y:S05]  /*0d60*/  BSYNC.RECONVERGENT B0 ;  /* 0x0000000000007941 */ /* 0x000fea0003800200 */
.L_x_3900:
        /* <DEDUP_REMOVED lines=8> */
.L_x_3904:
[----:B-1----:R-:W1:Y:S01]  /*0df0*/  LDC.64 R32, c[0x0][0x390] ;  /* 0x0000e400ff207b82 */ /* 0x002e620000000a00 */
[----:B------:R-:W-:Y:S01]  /*0e00*/  IMAD.U32 R34, RZ, RZ, UR14 ;  /* 0x0000000eff227e24 */ /* 0x000fe2000f8e00ff */
[----:B--2---:R-:W-:Y:S01]  /*0e10*/  MOV R28, UR16 ;  /* 0x00000010001c7c02 */ /* 0x004fe20008000f00 */
[----:B------:R-:W-:Y:S02]  /*0e20*/  IMAD.U32 R35, RZ, RZ, UR15 ;  /* 0x0000000fff237e24 */ /* 0x000fe4000f8e00ff */
[----:B------:R-:W-:Y:S02]  /*0e30*/  IMAD.U32 R29, RZ, RZ, UR17 ;  /* 0x00000011ff1d7e24 */ /* 0x000fe4000f8e00ff */
        /* <DEDUP_REMOVED lines=22> */
.L_x_3903:
[----:B------:R-:W-:Y:S05]  /*0fa0*/  BSYNC.RECONVERGENT B0 ;  /* 0x0000000000007941 */ /* 0x000fea0003800200 */
.L_x_3902:
[----:B------:R-:W-:Y:S01]  /*0fb0*/  BSSY.RECONVERGENT B0, `(.L_x_3905) ;  /* 0x000000e000007945 */ /* 0x000fe20003800200 */
[----:B-12---:R-:W-:-:S03]  /*0fc0*/  MOV R28, R0 ;  /* 0x00000000001c7202 */ /* 0x006fc60000000f00 */
[----:B------:R-:W-:Y:S05]  /*0fd0*/  @!P2 BRA `(.L_x_3906) ;  /* 0x00000000002ca947 */ /* 0x000fea0003800000 */
[----:B------:R1:W-:Y:S01]  /*0fe0*/  STS [R3+UR7], RZ ;  /* 0x000000ff03007988 */ /* 0x0003e20008000807 */
[----:B------:R-:W-:Y:S01]  /*0ff0*/  ISETP.NE.AND P0, PT, R8, 0x3, PT ;  /* 0x000000030800780c */ /* 0x000fe20003f05270 */
[----:B------:R-:W-:-:S12]  /*1000*/  IMAD.MOV.U32 R28, RZ, RZ, R40 ;  /* 0x000000ffff1c7224 */ /* 0x000fd800078e0028 */
[----:B-1----:R-:W-:Y:S05]  /*1010*/  @!P0 BRA `(.L_x_3906) ;  /* 0x00000000001c8947 */ /* 0x002fea0003800000 */
[----:B------:R-:W-:Y:S01]  /*1020*/  ISETP.NE.AND P0, PT, R8, RZ, PT ;  /* 0x000000ff0800720c */ /* 0x000fe20003f05270 */
[----:B------:R-:W-:Y:S01]  /*1030*/  VIADD R29, R25, UR12 ;  /* 0x0000000c191d7c36 */ /* 0x000fe20008000000 */
[----:B------:R1:W-:Y:S01]  /*1040*/  STS [R25+UR12], RZ ;  /* 0x000000ff19007988 */ /* 0x0003e2000800080c */
[----:B0-----:R-:W-:Y:S01]  /*1050*/  VIADD R30, R42, UR13 ;  /* 0x0000000d2a1e7c36 */ /* 0x001fe20008000000 */
[----:B------:R-:W-:-:S09]  /*1060*/  MOV R28, R42 ;  /* 0x0000002a001c7202 */ /* 0x000fd20000000f00 */
[----:B------:R1:W-:Y:S01]  /*1070*/  @P0 STS [R29+UR12], RZ ;  /* 0x000000ff1d000988 */ /* 0x0003e2000800080c */
[----:B------:R-:W-:-:S07]  /*1080*/  @P0 IMAD.MOV.U32 R28, RZ, RZ, R30 ;  /* 0x000000ffff1c0224 */ /* 0x000fce00078e001e */
.L_x_3906:
[----:B------:R-:W-:Y:S05]  /*1090*/  BSYNC.RECONVERGENT B0 ;  /* 0x0000000000007941 */ /* 0x000fea0003800200 */
.L_x_3905:
[----:B------:R-:W-:Y:S04]  /*10a0*/  BSSY.RECONVERGENT B0, `(.L_x_3907) ;  /* 0x0000010000007945 */ /* 0x000fe80003800200 */
[----:B------:R-:W-:Y:S05]  /*10b0*/  @!P1 BRA `(.L_x_3908) ;  /* 0x0000000000389947 */ /* 0x000fea0003800000 */
[----:B0-----:R-:W0:Y:S01]  /*10c0*/  S2R R30, SR_CgaCtaId ;  /* 0x00000000001e7919 */ /* 0x001e220000008800 */
[----:B-1----:R-:W-:-:S05]  /*10d0*/  MOV R29, 0x400 ;  /* 0x00000400001d7802 */ /* 0x002fca0000000f00 */
[----:B------:R-:W-:-:S05]  /*10e0*/  VIADD R29, R29, 0xc80 ;  /* 0x00000c801d1d7836 */ /* 0x000fca0000000000 */
[----:B0-----:R-:W-:-:S07]  /*10f0*/  LEA R33, R30, R29, 0x18 ;  /* 0x0000001d1e217211 */ /* 0x001fce00078ec0ff */
.L_x_3909:
        /* <DEDUP_REMOVED lines=10> */
.L_x_3908:
[----:B------:R-:W-:Y:S05]  /*11a0*/  BSYNC.RECONVERGENT B0 ;  /* 0x0000000000007941 */ /* 0x000fea0003800200 */
.L_x_3907:
[----:B------:R-:W3:Y:S08]  /*11b0*/  S2UR UR11, SR_CgaCtaId ;  /* 0x00000000000b79c3 */ /* 0x000ef00000008800 */
[----:B------:R-:W-:Y:S01]  /*11c0*/  BAR.SYNC.DEFER_BLOCKING 0x0 ;  /* 0x0000000000007b1d */ /* 0x000fe20000010000 */
[C---:B------:R-:W-:Y:S01]  /*11d0*/  IMAD.SHL.U32 R28, R4.reuse, 0x10, RZ ;  /* 0x00000010041c7824 */ /* 0x040fe200078e00ff */
[----:B-12---:R-:W-:Y:S01]  /*11e0*/  SHF.L.U32 R29, R4, 0x4, RZ ;  /* 0x00000004041d7819 */ /* 0x006fe200000006ff */
[----:B------:R-:W-:-:S03]  /*11f0*/  IMAD.IADD R5, R2, 0x1, R5 ;  /* 0x0000000102057824 */ /* 0x000fc600078e0205 */
[----:B------:R-:W-:Y:S02]  /*1200*/  UMOV UR8, 0x400 ;  /* 0x0000040000087882 */ /* 0x000fe40000000000 */
[----:B------:R-:W1:Y:S01]  /*1210*/  S2UR UR9, SR_CgaCtaId ;  /* 0x00000000000979c3 */ /* 0x000e620000008800 */
[----:B------:R-:W-:Y:S01]  /*1220*/  UMOV UR6, 0x400 ;  /* 0x0000040000067882 */ /* 0x000fe20000000000 */
[----:B------:R-:W-:Y:S01]  /*1230*/  UIADD3 UR10, UPT, UPT, UR8, 0x480, URZ ;  /* 0x00000480080a7890 */ /* 0x000fe2000fffe0ff */
[C---:B------:R-:W-:Y:S01]  /*1240*/  LOP3.LUT R42, R28.reuse, R21, RZ, 0xfc, !PT ;  /* 0x000000151c2a7212 */ /* 0x040fe200078efcff */
[----:B------:R-:W-:Y:S01]  /*1250*/  UIADD3 UR8, UPT, UPT, UR6, 0x480, URZ ;  /* 0x0000048006087890 */ /* 0x000fe2000fffe0ff */
[C---:B------:R-:W-:Y:S01]  /*1260*/  LOP3.LUT R43, R28.reuse, R17, RZ, 0xfc, !PT ;  /* 0x000000111c2b7212 */ /* 0x040fe200078efcff */
[----:B------:R-:W-:Y:S01]  /*1270*/  UIADD3 UR6, UPT, UPT, UR6, 0xc80, URZ ;  /* 0x00000c8006067890 */ /* 0x000fe2000fffe0ff */
[C---:B------:R-:W-:Y:S02]  /*1280*/  LOP3.LUT R44, R28.reuse, R19, RZ, 0xfc, !PT ;  /* 0x000000131c2c7212 */ /* 0x040fe400078efcff */
[----:B------:R-:W-:-:S02]  /*1290*/  LOP3.LUT R45, R28, R20, RZ, 0xfc, !PT ;  /* 0x000000141c2d7212 */ /* 0x000fc400078efcff */
[C---:B------:R-:W-:Y:S02]  /*12a0*/  LOP3.LUT R32, R29.reuse, R18, RZ, 0xfc, !PT ;  /* 0x000000121d207212 */ /* 0x040fe400078efcff */
[C---:B------:R-:W-:Y:S02]  /*12b0*/  LOP3.LUT R33, R29.reuse, R22, RZ, 0xfc, !PT ;  /* 0x000000161d217212 */ /* 0x040fe400078efcff */
[C---:B------:R-:W-:Y:S01]  /*12c0*/  LOP3.LUT R34, R29.reuse, R23, RZ, 0xfc, !PT ;  /* 0x000000171d227212 */ /* 0x040fe200078efcff */
[----:B---3--:R-:W-:Y:S01]  /*12d0*/  ULEA UR10, UR11, UR10, 0x18 ;  /* 0x0000000a0b0a7291 */ /* 0x008fe2000f8ec0ff */
[C---:B------:R-:W-:Y:S01]  /*12e0*/  LOP3.LUT R35, R29.reuse, 0x8, R6, 0xf6, !PT ;  /* 0x000000081d237812 */ /* 0x040fe200078ef606 */
[----:B0-----:R-:W0:Y:S01]  /*12f0*/  LDS R31, [R26] ;  /* 0x000000001a1f7984 */ /* 0x001e220000000800 */
[----:B------:R-:W-:Y:S02]  /*1300*/  LOP3.LUT R40, R29, R24, RZ, 0xfc, !PT ;  /* 0x000000181d287212 */ /* 0x000fe400078efcff */
[----:B------:R-:W-:Y:S01]  /*1310*/  LOP3.LUT R47, R28, 0xf, R0, 0xf8, !PT ;  /* 0x0000000f1c2f7812 */ /* 0x000fe200078ef800 */
[----:B------:R-:W2:Y:S01]  /*1320*/  LDS R30, [R27] ;  /* 0x000000001b1e7984 */ /* 0x000ea20000000800 */
[----:B------:R-:W-:Y:S01]  /*1330*/  LEA R46, R42, UR10, 0x2 ;  /* 0x0000000a2a2e7c11 */ /* 0x000fe2000f8e10ff */
[----:B-1----:R-:W-:Y:S01]  /*1340*/  ULEA UR8, UR9, UR8, 0x18 ;  /* 0x0000000809087291 */ /* 0x002fe2000f8ec0ff */
[----:B------:R-:W-:Y:S01]  /*1350*/  LEA R50, R43, UR10, 0x2 ;  /* 0x0000000a2b327c11 */ /* 0x000fe2000f8e10ff */
[----:B------:R-:W1:Y:S01]  /*1360*/  LDS R29, [R36] ;  /* 0x00000000241d7984 */ /* 0x000e620000000800 */
[----:B------:R-:W-:Y:S01]  /*1370*/  LEA R51, R44, UR10, 0x2 ;  /* 0x0000000a2c337c11 */ /* 0x000fe2000f8e10ff */
[----:B------:R-:W-:Y:S01]  /*1380*/  ULEA UR6, UR9, UR6, 0x18 ;  /* 0x0000000609067291 */ /* 0x000fe2000f8ec0ff */
[----:B------:R-:W-:Y:S01]  /*1390*/  LEA R52, R45, UR10, 0x2 ;  /* 0x0000000a2d347c11 */ /* 0x000fe2000f8e10ff */
[----:B------:R-:W3:Y:S01]  /*13a0*/  LDS R28, [R37] ;  /* 0x00000000251c7984 */ /* 0x000ee20000000800 */
[----:B------:R-:W-:-:S02]  /*13b0*/  LEA R42, R32, UR8, 0x2 ;  /* 0x00000008202a7c11 */ /* 0x000fc4000f8e10ff */
[----:B------:R-:W-:Y:S01]  /*13c0*/  LEA R43, R33, UR8, 0x2 ;  /* 0x00000008212b7c11 */ /* 0x000fe2000f8e10ff */
[----:B------:R-:W4:Y:S01]  /*13d0*/  LDS R32, [R52] ;  /* 0x0000000034207984 */ /* 0x000f220000000800 */
[----:B------:R-:W-:Y:S02]  /*13e0*/  LEA R44, R34, UR8, 0x2 ;  /* 0x00000008222c7c11 */ /* 0x000fe4000f8e10ff */
[----:B------:R-:W-:Y:S01]  /*13f0*/  LEA R45, R35, UR8, 0x2 ;  /* 0x00000008232d7c11 */ /* 0x000fe2000f8e10ff */
[----:B------:R-:W0:Y:S01]  /*1400*/  LDS R34, [R51] ;  /* 0x0000000033227984 */ /* 0x000e220000000800 */
[----:B------:R-:W-:Y:S02]  /*1410*/  LEA R49, R40, UR8, 0x2 ;  /* 0x0000000828317c11 */ /* 0x000fe4000f8e10ff */
[----:B------:R-:W-:Y:S01]  /*1420*/  LEA R53, R47, UR10, 0x2 ;  /* 0x0000000a2f357c11 */ /* 0x000fe2000f8e10ff */
        /* <DEDUP_REMOVED lines=9> */
[----:B------:R5:W0:Y:S02]  /*14c0*/  LDS R40, [R46] ;  /* 0x000000002e287984 */ /* 0x000a240000000800 */
[----:B-----5:R-:W-:-:S05]  /*14d0*/  IMAD.SHL.U32 R46, R2, 0x4, RZ ;  /* 0x00000004022e7824 */ /* 0x020fca00078e00ff */
[----:B------:R-:W-:Y:S02]  /*14e0*/  ISETP.GE.U32.AND P0, PT, R5, R46, PT ;  /* 0x0000002e0500720c */ /* 0x000fe40003f06070 */
[----:B-1234-:R-:W-:-:S11]  /*14f0*/  SHF.R.U32.HI R46, RZ, 0x5, R0 ;  /* 0x00000005ff2e7819 */ /* 0x01efd60000011600 */
.L_x_3911:
        /* <DEDUP_REMOVED lines=35> */
.L_x_3935:
[----:B------:R-:W-:Y:S01]  /*1730*/  IMAD R50, R46, 0x20, R4 ;  /* 0x000000202e327824 */ /* 0x000fe200078e0204 */
[----:B------:R-:W2:Y:S01]  /*1740*/  LDC R53, c[0x0][0x360] ;  /* 0x0000d800ff357b82 */ /* 0x000ea20000000800 */
[----:B-1----:R-:W-:-:S03]  /*1750*/  IMAD R54, R47, R54, R56 ;  /* 0x000000362f367224 */ /* 0x002fc600078e0238 */
[----:B------:R-:W-:-:S05]  /*1760*/  LEA R50, R50, UR6, 0x2 ;  /* 0x0000000632327c11 */ /* 0x000fca000f8e10ff */
[----:B0-----:R-:W0:Y:S01]  /*1770*/  LDS R51, [R50] ;  /* 0x0000000032337984 */ /* 0x001e220000000800 */
[----:B--2---:R-:W-:-:S04]  /*1780*/  LEA.HI R46, R53, R46, RZ, 0x1b ;  /* 0x0000002e352e7211 */ /* 0x004fc800078fd8ff */
[----:B------:R-:W-:Y:S02]  /*1790*/  ISETP.GE.U32.AND P1, PT, R46, 0x10, PT ;  /* 0x000000102e00780c */ /* 0x000fe40003f26070 */
[----:B0-----:R-:W-:-:S05]  /*17a0*/  IADD3 R51, PT, PT, R54, R51, RZ ;  /* 0x0000003336337210 */ /* 0x001fca0007ffe0ff */
[----:B------:R1:W-:Y:S06]  /*17b0*/  STS [R50], R51 ;  /* 0x0000003332007388 */ /* 0x0003ec0000000800 */
        /* <DEDUP_REMOVED lines=10> */
[----:B------:R-:W2:Y:S01]  /*1860*/  LDC.64 R28, c[0x0][0x3a0] ;  /* 0x0000e800ff1c7b82 */ /* 0x000ea20000000a00 */
[----:B------:R-:W-:Y:S01]  /*1870*/  IMAD R33, R41, 0x200, R0 ;  /* 0x0000020029217824 */ /* 0x000fe200078e0200 */
[----:B------:R-:W-:Y:S01]  /*1880*/  ISETP.NE.AND P2, PT, R8, 0x3, PT ;  /* 0x000000030800780c */ /* 0x000fe20003f45270 */
[----:B------:R-:W-:Y:S02]  /*1890*/  VIADD R40, R0, UR13 ;  /* 0x0000000d00287c36 */ /* 0x000fe40008000000 */
[----:B--2---:R-:W-:-:S05]  /*18a0*/  IMAD.WIDE R28, R33, 0x4, R28 ;  /* 0x00000004211c7825 */ /* 0x004fca00078e021c */
[----:B0-----:R0:W-:Y:S05]  /*18b0*/  STG.E desc[UR18][R28.64], R31 ;  /* 0x0000001f1c007986 */ /* 0x0011ea000c101912 */
[----:B------:R-:W-:Y:S05]  /*18c0*/  @!P2 BRA `(.L_x_3913) ;  /* 0x000000000034a947 */ /* 0x000fea0003800000 */
[----:B------:R-:W-:Y:S01]  /*18d0*/  ISETP.NE.AND P3, PT, R8, RZ, PT ;  /* 0x000000ff0800720c */ /* 0x000fe20003f65270 */
[----:B------:R-:W2:Y:S01]  /*18e0*/  LDS R33, [R25+UR12] ;  /* 0x0000000c19217984 */ /* 0x000ea20008000800 */
[----:B------:R-:W-:Y:S01]  /*18f0*/  IADD3 R35, PT, PT, R25, UR12, RZ ;  /* 0x0000000c19237c10 */ /* 0x000fe2000fffe0ff */
[----:B------:R-:W-:Y:S01]  /*1900*/  VIADD R40, R40, UR13 ;  /* 0x0000000d28287c36 */ /* 0x000fe20008000000 */
[----:B0-----:R-:W-:-:S04]  /*1910*/  IADD3 R28, P2, PT, R28, UR12, RZ ;  /* 0x0000000c1c1c7c10 */ /* 0x001fc8000ff5e0ff */
[----:B------:R-:W-:Y:S01]  /*1920*/  IADD3 R32, PT, PT, R40, UR13, RZ ;  /* 0x0000000d28207c10 */ /* 0x000fe2000fffe0ff */
[----:B------:R-:W-:-:S04]  /*1930*/  IMAD.X R29, RZ, RZ, R29, P2 ;  /* 0x000000ffff1d7224 */ /* 0x000fc800010e061d */
[----:B------:R-:W0:Y:S01]  /*1940*/  @P3 LDS R35, [R35+UR12] ;  /* 0x0000000c23233984 */ /* 0x000e220008000800 */
[----:B------:R-:W-:Y:S01]  /*1950*/  @P3 IADD3 R30, P2, PT, R28, UR12, RZ ;  /* 0x0000000c1c1e3c10 */ /* 0x000fe2000ff5e0ff */
[----:B------:R-:W-:-:S04]  /*1960*/  @P3 IMAD.MOV.U32 R40, RZ, RZ, R32 ;  /* 0x000000ffff283224 */ /* 0x000fc800078e0020 */
[----:B------:R-:W-:Y:S01]  /*1970*/  @P3 IMAD.X R31, RZ, RZ, R29, P2 ;  /* 0x000000ffff1f3224 */ /* 0x000fe200010e061d */
[----:B--2---:R2:W-:Y:S04]  /*1980*/  STG.E desc[UR18][R28.64], R33 ;  /* 0x000000211c007986 */ /* 0x0045e8000c101912 */
[----:B0-----:R2:W-:Y:S03]  /*1990*/  @P3 STG.E desc[UR18][R30.64], R35 ;  /* 0x000000231e003986 */ /* 0x0015e6000c101912 */
.L_x_3913:
[----:B------:R-:W-:Y:S05]  /*19a0*/  BSYNC.RECONVERGENT B0 ;  /* 0x0000000000007941 */ /* 0x000fea0003800200 */
.L_x_3912:
[----:B------:R-:W-:Y:S04]  /*19b0*/  BSSY.RECONVERGENT B0, `(.L_x_3914) ;  /* 0x0000019000007945 */ /* 0x000fe80003800200 */
[----:B------:R-:W-:Y:S05]  /*19c0*/  @!P1 BRA `(.L_x_3915) ;  /* 0x00000000005c9947 */ /* 0x000fea0003800000 */
.L_x_3916:
[C---:B------:R-:W-:Y:S01]  /*19d0*/  LEA R42, R40.reuse, UR6, 0x2 ;  /* 0x00000006282a7c11 */ /* 0x040fe2000f8e10ff */
[----:B0-2---:R-:W0:Y:S01]  /*19e0*/  LDC.64 R28, c[0x0][0x3a0] ;  /* 0x0000e800ff1c7b82 */ /* 0x005e220000000a00 */
[----:B------:R-:W-:Y:S02]  /*19f0*/  LEA R31, R41, R40, 0x9 ;  /* 0x00000028291f7211 */ /* 0x000fe400078e48ff */
[----:B------:R-:W-:Y:S01]  /*1a00*/  IADD3 R40, PT, PT, R40, UR12, RZ ;  /* 0x0000000c28287c10 */ /* 0x000fe2000fffe0ff */
[----:B------:R-:W-:Y:S01]  /*1a10*/  VIADD R44, R42, UR12 ;  /* 0x0000000c2a2c7c36 */ /* 0x000fe20008000000 */
[----:B------:R-:W2:Y:S03]  /*1a20*/  LDS R43, [R42] ;  /* 0x000000002a2b7984 */ /* 0x000ea60000000800 */
[----:B------:R-:W-:Y:S01]  /*1a30*/  VIADD R46, R44, UR12 ;  /* 0x0000000c2c2e7c36 */ /* 0x000fe20008000000 */
[----:B------:R-:W3:Y:S04]  /*1a40*/  LDS R45, [R42+UR12] ;  /* 0x0000000c2a2d7984 */ /* 0x000ee80008000800 */
[----:B------:R-:W4:Y:S04]  /*1a50*/  LDS R47, [R44+UR12] ;  /* 0x0000000c2c2f7984 */ /* 0x000f280008000800 */
[----:B------:R-:W5:Y:S01]  /*1a60*/  LDS R49, [R46+UR12] ;  /* 0x0000000c2e317984 */ /* 0x000f620008000800 */
[----:B0-----:R-:W-:-:S03]  /*1a70*/  IMAD.WIDE R28, R31, 0x4, R28 ;  /* 0x000000041f1c7825 */ /* 0x001fc600078e021c */
[----:B------:R-:W-:-:S05]  /*1a80*/  IADD3 R30, P1, PT, R28, UR12, RZ ;  /* 0x0000000c1c1e7c10 */ /* 0x000fca000ff3e0ff */
[----:B------:R-:W-:Y:S01]  /*1a90*/  IMAD.X R31, RZ, RZ, R29, P1 ;  /* 0x000000ffff1f7224 */ /* 0x000fe200008e061d */
[----:B------:R-:W-:-:S05]  /*1aa0*/  IADD3 R32, P1, PT, R30, UR12, RZ ;  /* 0x0000000c1e207c10 */ /* 0x000fca000ff3e0ff */
[----:B------:R-:W-:Y:S01]  /*1ab0*/  IMAD.X R33, RZ, RZ, R31, P1 ;  /* 0x000000ffff217224 */ /* 0x000fe200008e061f */
        /* <DEDUP_REMOVED lines=8> */
.L_x_3915:
[----:B------:R-:W-:Y:S05]  /*1b40*/  BSYNC.RECONVERGENT B0 ;  /* 0x0000000000007941 */ /* 0x000fea0003800200 */
.L_x_3914:
[----:B------:R-:W-:Y:S05]  /*1b50*/  @!P0 BRA `(.L_x_3917) ;  /* 0xffffffec00e48947 */ /* 0x000fea000383ffff */
[----:B------:R-:W-:Y:S05]  /*1b60*/  EXIT ;  /* 0x000000000000794d */ /* 0x000fea0003800000 */
.L_x_3910:
[----:B------:R-:W-:Y:S01]  /*1b70*/  BSSY B0, `(.L_x_3918) ;  /* 0x0000007000007945 */ /* 0x000fe20003800000 */
[----:B------:R-:W-:Y:S02]  /*1b80*/  IMAD.MOV.U32 R52, RZ, RZ, R6 ;  /* 0x000000ffff347224 */ /* 0x000fe400078e0006 */
[----:B------:R-:W-:Y:S02]  /*1b90*/  IMAD.MOV.U32 R53, RZ, RZ, 0x101f ;  /* 0x0000101fff357424 */ /* 0x000fe400078e00ff */
[----:B------:R-:W-:-:S07]  /*1ba0*/  IMAD.MOV.U32 R50, RZ, RZ, -0x1 ;  /* 0xffffffffff327424 */ /* 0x000fce00078e00ff */
[----:B01----:R-:W-:Y:S05]  /*1bb0*/  WARPSYNC.COLLECTIVE R50, `(.L_x_3919) ;  /* 0x0000000032087348 */ /* 0x003fea0003c00000 */
[----:B-1----:R1:W2:Y:S02]  /*1bc0*/  SHFL.IDX P1, R54, R51, R52, R53 ;  /* 0x0000003433367389 */ /* 0x0022a40000020035 */
[----:B012---:R-:W-:Y:S05]  /*1bd0*/  ENDCOLLECTIVE ;  /* 0x000000000000791b */ /* 0x007fea0003800000 */
.L_x_3919:
[----:B------:R-:W-:Y:S05]  /*1be0*/  BSYNC B0 ;  /* 0x0000000000007941 */ /* 0x000fea0003800000 */
.L_x_3918:
[----:B------:R-:W-:Y:S01]  /*1bf0*/  IMAD.MOV.U32 R52, RZ, RZ, R17 ;  /* 0x000000ffff347224 */ /* 0x000fe200078e0011 */
[----:B------:R-:W-:Y:S01]  /*1c00*/  MOV R56, R54 ;  /* 0x0000003600387202 */ /* 0x000fe20000000f00 */
[----:B------:R-:W-:Y:S02]  /*1c10*/  IMAD.MOV.U32 R53, RZ, RZ, 0x101f ;  /* 0x0000101fff357424 */ /* 0x000fe400078e00ff */
[----:B------:R-:W-:Y:S02]  /*1c20*/  IMAD.MOV.U32 R50, RZ, RZ, -0x1 ;  /* 0xffffffffff327424 */ /* 0x000fe400078e00ff */
[----:B------:R-:W-:-:S07]  /*1c30*/  IMAD R56, R33, R56, RZ ;  /* 0x0000003821387224 */ /* 0x000fce00078e02ff */
[----:B------:R-:W-:Y:S05]  /*1c40*/  WARPSYNC.COLLECTIVE R50, `(.L_x_3920) ;  /* 0x0000000032087348 */ /* 0x000fea0003c00000 */
[----:B------:R0:W1:Y:S02]  /*1c50*/  SHFL.IDX P1, R54, R51, R52, R53 ;  /* 0x0000003433367389 */ /* 0x0000640000020035 */
[----:B01----:R-:W-:Y:S05]  /*1c60*/  ENDCOLLECTIVE ;  /* 0x000000000000791b */ /* 0x003fea0003800000 */
.L_x_3920:
[----:B------:R-:W-:Y:S01]  /*1c70*/  MOV R52, R18 ;  /* 0x0000001200347202 */ /* 0x000fe20000000f00 */
[----:B------:R-:W-:-:S07]  /*1c80*/  IMAD R55, R35, R54, R56 ;  /* 0x0000003623377224 */ /* 0x000fce00078e0238 */
[----:B------:R-:W-:Y:S05]  /*1c90*/  WARPSYNC.COLLECTIVE R50, `(.L_x_3921) ;  /* 0x0000000032087348 */ /* 0x000fea0003c00000 */
[----:B------:R0:W1:Y:S02]  /*1ca0*/  SHFL.IDX P1, R54, R51, R52, R53 ;  /* 0x0000003433367389 */ /* 0x0000640000020035 */
[----:B01----:R-:W-:Y:S05]  /*1cb0*/  ENDCOLLECTIVE ;  /* 0x000000000000791b */ /* 0x003fea0003800000 */
.L_x_3921:
[----:B------:R-:W-:Y:S02]  /*1cc0*/  IMAD.MOV.U32 R52, RZ, RZ, R19 ;  /* 0x000000ffff347224 */ /* 0x000fe400078e0013 */
[----:B------:R-:W-:-:S07]  /*1cd0*/  IMAD R55, R42, R54, R55 ;  /* 0x000000362a377224 */ /* 0x000fce00078e0237 */
[----:B------:R-:W-:Y:S05]  /*1ce0*/  WARPSYNC.COLLECTIVE R50, `(.L_x_3922) ;  /* 0x0000000032087348 */ /* 0x000fea0003c00000 */
[----:B------:R0:W1:Y:S02]  /*1cf0*/  SHFL.IDX P1, R54, R51, R52, R53 ;  /* 0x0000003433367389 */ /* 0x0000640000020035 */
[----:B01----:R-:W-:Y:S05]  /*1d00*/  ENDCOLLECTIVE ;  /* 0x000000000000791b */ /* 0x003fea0003800000 */
.L_x_3922:
[----:B------:R-:W-:Y:S02]  /*1d10*/  IMAD.MOV.U32 R52, RZ, RZ, R20 ;  /* 0x000000ffff347224 */ /* 0x000fe400078e0014 */
[----:B------:R-:W-:-:S07]  /*1d20*/  IMAD R55, R34, R54, R55 ;  /* 0x0000003622377224 */ /* 0x000fce00078e0237 */
[----:B------:R-:W-:Y:S05]  /*1d30*/  WARPSYNC.COLLECTIVE R50, `(.L_x_3923) ;  /* 0x0000000032087348 */ /* 0x000fea0003c00000 */
[----:B------:R0:W1:Y:S02]  /*1d40*/  SHFL.IDX P1, R54, R51, R52, R53 ;  /* 0x0000003433367389 */ /* 0x0000640000020035 */
[----:B01----:R-:W-:Y:S05]  /*1d50*/  ENDCOLLECTIVE ;  /* 0x000000000000791b */ /* 0x003fea0003800000 */
.L_x_3923:
[----:B------:R-:W-:Y:S02]  /*1d60*/  IMAD.MOV.U32 R52, RZ, RZ, R21 ;  /* 0x000000ffff347224 */ /* 0x000fe400078e0015 */
[----:B------:R-:W-:-:S07]  /*1d70*/  IMAD R55, R32, R54, R55 ;  /* 0x0000003620377224 */ /* 0x000fce00078e0237 */
[----:B------:R-:W-:Y:S05]  /*1d80*/  WARPSYNC.COLLECTIVE R50, `(.L_x_3924) ;  /* 0x0000000032087348 */ /* 0x000fea0003c00000 */
[----:B------:R0:W1:Y:S02]  /*1d90*/  SHFL.IDX P1, R54, R51, R52, R53 ;  /* 0x0000003433367389 */ /* 0x0000640000020035 */
[----:B01----:R-:W-:Y:S05]  /*1da0*/  ENDCOLLECTIVE ;  /* 0x000000000000791b */ /* 0x003fea0003800000 */
.L_x_3924:
[----:B------:R-:W-:Y:S01]  /*1db0*/  MOV R52, R22 ;  /* 0x0000001600347202 */ /* 0x000fe20000000f00 */
[----:B------:R-:W-:-:S07]  /*1dc0*/  IMAD R56, R40, R54, R55 ;  /* 0x0000003628387224 */ /* 0x000fce00078e0237 */
[----:B------:R-:W-:Y:S05]  /*1dd0*/  WARPSYNC.COLLECTIVE R50, `(.L_x_3925) ;  /* 0x0000000032087348 */ /* 0x000fea0003c00000 */
[----:B------:R0:W1:Y:S02]  /*1de0*/  SHFL.IDX P1, R54, R51, R52, R53 ;  /* 0x0000003433367389 */ /* 0x0000640000020035 */
[----:B01----:R-:W-:Y:S05]  /*1df0*/  ENDCOLLECTIVE ;  /* 0x000000000000791b */ /* 0x003fea0003800000 */
.L_x_3925:
[----:B------:R-:W-:Y:S02]  /*1e00*/  IMAD.MOV.U32 R52, RZ, RZ, R23 ;  /* 0x000000ffff347224 */ /* 0x000fe400078e0017 */
[----:B------:R-:W-:-:S07]  /*1e10*/  IMAD R55, R43, R54, R56 ;  /* 0x000000362b377224 */ /* 0x000fce00078e0238 */
[----:B------:R-:W-:Y:S05]  /*1e20*/  WARPSYNC.COLLECTIVE R50, `(.L_x_3926) ;  /* 0x0000000032087348 */ /* 0x000fea0003c00000 */
[----:B------:R0:W1:Y:S02]  /*1e30*/  SHFL.IDX P1, R54, R51, R52, R53 ;  /* 0x0000003433367389 */ /* 0x0000640000020035 */
[----:B01----:R-:W-:Y:S05]  /*1e40*/  ENDCOLLECTIVE ;  /* 0x000000000000791b */ /* 0x003fea0003800000 */
.L_x_3926:
[----:B------:R-:W-:Y:S02]  /*1e50*/  IMAD.MOV.U32 R52, RZ, RZ, R10 ;  /* 0x000000ffff347224 */ /* 0x000fe400078e000a */
[----:B------:R-:W-:-:S07]  /*1e60*/  IMAD R56, R44, R54, R55 ;  /* 0x000000362c387224 */ /* 0x000fce00078e0237 */
[----:B------:R-:W-:Y:S05]  /*1e70*/  WARPSYNC.COLLECTIVE R50, `(.L_x_3927) ;  /* 0x0000000032087348 */ /* 0x000fea0003c00000 */
[----:B------:R0:W1:Y:S02]  /*1e80*/  SHFL.IDX P1, R54, R51, R52, R53 ;  /* 0x0000003433367389 */ /* 0x0000640000020035 */
[----:B01----:R-:W-:Y:S05]  /*1e90*/  ENDCOLLECTIVE ;  /* 0x000000000000791b */ /* 0x003fea0003800000 */
.L_x_3927:
[----:B------:R-:W-:Y:S02]  /*1ea0*/  IMAD.MOV.U32 R52, RZ, RZ, R24 ;  /* 0x000000ffff347224 */ /* 0x000fe400078e0018 */
[----:B------:R-:W-:-:S07]  /*1eb0*/  IMAD R56, R45, R54, R56 ;  /* 0x000000362d387224 */ /* 0x000fce00078e0238 */
[----:B------:R-:W-:Y:S05]  /*1ec0*/  WARPSYNC.COLLECTIVE R50, `(.L_x_3928) ;  /* 0x0000000032087348 */ /* 0x000fea0003c00000 */
[----:B------:R0:W1:Y:S02]  /*1ed0*/  SHFL.IDX P1, R54, R51, R52, R53 ;  /* 0x0000003433367389 */ /* 0x0000640000020035 */
[----:B01----:R-:W-:Y:S05]  /*1ee0*/  ENDCOLLECTIVE ;  /* 0x000000000000791b */ /* 0x003fea0003800000 */
.L_x_3928:
[----:B------:R-:W-:Y:S01]  /*1ef0*/  MOV R52, R11 ;  /* 0x0000000b00347202 */ /* 0x000fe20000000f00 */
[----:B------:R-:W-:-:S07]  /*1f00*/  IMAD R56, R49, R54, R56 ;  /* 0x0000003631387224 */ /* 0x000fce00078e0238 */
[----:B------:R-:W-:Y:S05]  /*1f10*/  WARPSYNC.COLLECTIVE R50, `(.L_x_3929) ;  /* 0x0000000032087348 */ /* 0x000fea0003c00000 */
[----:B------:R0:W1:Y:S02]  /*1f20*/  SHFL.IDX P1, R54, R51, R52, R53 ;  /* 0x0000003433367389 */ /* 0x0000640000020035 */
[----:B01----:R-:W-:Y:S05]  /*1f30*/  ENDCOLLECTIVE ;  /* 0x000000000000791b */ /* 0x003fea0003800000 */
.L_x_3929:
[----:B------:R-:W-:Y:S02]  /*1f40*/  IMAD.MOV.U32 R52, RZ, RZ, R12 ;  /* 0x000000ffff347224 */ /* 0x000fe400078e000c */
[----:B------:R-:W-:-:S07]  /*1f50*/  IMAD R55, R31, R54, R56 ;  /* 0x000000361f377224 */ /* 0x000fce00078e0238 */
[----:B------:R-:W-:Y:S05]  /*1f60*/  WARPSYNC.COLLECTIVE R50, `(.L_x_3930) ;  /* 0x0000000032087348 */ /* 0x000fea0003c00000 */
[----:B------:R0:W1:Y:S02]  /*1f70*/  SHFL.IDX P1, R54, R51, R52, R53 ;  /* 0x0000003433367389 */ /* 0x0000640000020035 */
[----:B01----:R-:W-:Y:S05]  /*1f80*/  ENDCOLLECTIVE ;  /* 0x000000000000791b */ /* 0x003fea0003800000 */
.L_x_3930:
[----:B------:R-:W-:Y:S02]  /*1f90*/  IMAD.MOV.U32 R52, RZ, RZ, R13 ;  /* 0x000000ffff347224 */ /* 0x000fe400078e000d */
[----:B------:R-:W-:-:S07]  /*1fa0*/  IMAD R56, R30, R54, R55 ;  /* 0x000000361e387224 */ /* 0x000fce00078e0237 */
[----:B------:R-:W-:Y:S05]  /*1fb0*/  WARPSYNC.COLLECTIVE R50, `(.L_x_3931) ;  /* 0x0000000032087348 */ /* 0x000fea0003c00000 */
[----:B------:R0:W1:Y:S02]  /*1fc0*/  SHFL.IDX P1, R54, R51, R52, R53 ;  /* 0x0000003433367389 */ /* 0x0000640000020035 */
[----:B01----:R-:W-:Y:S05]  /*1fd0*/  ENDCOLLECTIVE ;  /* 0x000000000000791b */ /* 0x003fea0003800000 */
.L_x_3931:
[----:B------:R-:W-:Y:S02]  /*1fe0*/  IMAD.MOV.U32 R52, RZ, RZ, R14 ;  /* 0x000000ffff347224 */ /* 0x000fe400078e000e */
[----:B------:R-:W-:-:S07]  /*1ff0*/  IMAD R55, R29, R54, R56 ;  /* 0x000000361d377224 */ /* 0x000fce00078e0238 */
[----:B------:R-:W-:Y:S05]  /*2000*/  WARPSYNC.COLLECTIVE R50, `(.L_x_3932) ;  /* 0x0000000032087348 */ /* 0x000fea0003c00000 */
[----:B------:R0:W1:Y:S02]  /*2010*/  SHFL.IDX P1, R54, R51, R52, R53 ;  /* 0x0000003433367389 */ /* 0x0000640000020035 */
[----:B01----:R-:W-:Y:S05]  /*2020*/  ENDCOLLECTIVE ;  /* 0x000000000000791b */ /* 0x003fea0003800000 */
.L_x_3932:
[----:B------:R-:W-:Y:S01]  /*2030*/  MOV R52, R15 ;  /* 0x0000000f00347202 */ /* 0x000fe20000000f00 */
[----:B------:R-:W-:-:S07]  /*2040*/  IMAD R55, R28, R54, R55 ;  /* 0x000000361c377224 */ /* 0x000fce00078e0237 */
[----:B------:R-:W-:Y:S05]  /*2050*/  WARPSYNC.COLLECTIVE R50, `(.L_x_3933) ;  /* 0x0000000032087348 */ /* 0x000fea0003c00000 */
[----:B------:R0:W1:Y:S02]  /*2060*/  SHFL.IDX P1, R54, R51, R52, R53 ;  /* 0x0000003433367389 */ /* 0x0000640000020035 */
[----:B01----:R-:W-:Y:S05]  /*2070*/  ENDCOLLECTIVE ;  /* 0x000000000000791b */ /* 0x003fea0003800000 */
.L_x_3933:
[----:B------:R-:W-:Y:S02]  /*2080*/  IMAD.MOV.U32 R52, RZ, RZ, R16 ;  /* 0x000000ffff347224 */ /* 0x000fe400078e0010 */
[----:B------:R-:W-:-:S07]  /*2090*/  IMAD R56, R48, R54, R55 ;  /* 0x0000003630387224 */ /* 0x000fce00078e0237 */
[----:B------:R-:W-:Y:S05]  /*20a0*/  WARPSYNC.COLLECTIVE R50, `(.L_x_3934) ;  /* 0x0000000032087348 */ /* 0x000fea0003c00000 */
[----:B------:R0:W1:Y:S02]  /*20b0*/  SHFL.IDX P1, R54, R51, R52, R53 ;  /* 0x0000003433367389 */ /* 0x0000640000020035 */
[----:B01----:R-:W-:Y:S05]  /*20c0*/  ENDCOLLECTIVE ;  /* 0x000000000000791b */ /* 0x003fea0003800000 */
.L_x_3934:
[----:B------:R-:W-:Y:S05]  /*20d0*/  BRA `(.L_x_3935) ;  /* 0xfffffff400947947 */ /* 0x000fea000383ffff */
        .weak           $__internal_40_$__cuda_sm20_div_u16
        .type           $__internal_40_$__cuda_sm20_div_u16,@function
        .size           $__internal_40_$__cuda_sm20_div_u16,(.L_x_57991 - $__internal_40_$__cuda_sm20_div_u16)
$__internal_40_$__cuda_sm20_div_u16:
        /* <DEDUP_REMOVED lines=9> */
[----:B------:R-:W-:-:S04]  /*2170*/  FMUL R12, R9, R10 ;  /* 0x0000000a090c7220 */ /* 0x000fc80000400000 */
[----:B------:R-:W0:Y:S02]  /*2180*/  MUFU.RCP R9, R12 ;  /* 0x0000000c00097308 */ /* 0x000e240000001000 */
[----:B0-----:R-:W-:Y:S01]  /*2190*/  FMUL R9, R10, R9 ;  /* 0x000000090a097220 */ /* 0x001fe20000400000 */
[----:B------:R-:W-:-:S03]  /*21a0*/  IMAD.MOV.U32 R10, RZ, RZ, R13 ;  /* 0x000000ffff0a7224 */ /* 0x000fc600078e000d */
[----:B------:R-:W-:-:S04]  /*21b0*/  VIADD R9, R9, 0x2 ;  /* 0x0000000209097836 */ /* 0x000fc80000000000 */
[----:B------:R-:W-:-:S06]  /*21c0*/  FMUL.RZ R8, R8, R9 ;  /* 0x0000000908087220 */ /* 0x000fcc000040c000 */
[----:B------:R-:W0:Y:S02]  /*21d0*/  F2I.U32.TRUNC.NTZ R8, R8 ;  /* 0x0000000800087305 */ /* 0x000e24000020f000 */
[----:B0-----:R-:W-:Y:S02]  /*21e0*/  LOP3.LUT R9, R8, 0xffff, RZ, 0xc0, !PT ;  /* 0x0000ffff08097812 */ /* 0x001fe400078ec0ff */
[----:B------:R-:W-:Y:S01]  /*21f0*/  @!P0 MOV R9, 0xffffffff ;  /* 0xffffffff00098802 */ /* 0x000fe20000000f00 */
[----:B------:R-:W-:Y:S06]  /*2200*/  RET.REL.NODEC R10 `(_Z9cuda_gemmIiLi256ELi4ELi1ELi512ELi16ELi16ELi32ELi1ELi1EEviiiPT_S1_S1_ii) ;  /* 0xffffffdc0a7c7950 */ /* 0x000fec0003c3ffff */
.L_x_3936:
        /* <DEDUP_REMOVED lines=15> */
.L_x_57991:


//--------------------- .text._Z9cuda_gemmIiLi256ELi4ELi1ELi512ELi16ELi16ELi32ELi1ELi0EEviiiPT_S1_S1_ii --------------------------
	.section	.text._Z9cuda_gemmIiLi256ELi4ELi1ELi512ELi16ELi16ELi32ELi1ELi0EEviiiPT_S1_S1_ii,"ax",@progbits
	.align	128
        .global         _Z9cuda_gemmIiLi256ELi4ELi1ELi512ELi16ELi16ELi32ELi1ELi0EEviiiPT_S1_S1_ii
        .type           _Z9cuda_gemmIiLi256ELi4ELi1ELi512ELi16ELi16ELi32ELi1ELi0EEviiiPT_S1_S1_ii,@function
        .size           _Z9cuda_gemmIiLi256ELi4ELi1ELi512ELi16ELi16ELi32ELi1ELi0EEviiiPT_S1_S1_ii,(.L_x_57992 - _Z9cuda_gemmIiLi256ELi4ELi1ELi512ELi16ELi16ELi32ELi1ELi0EEviiiPT_S1_S1_ii)
        .other          _Z9cuda_gemmIiLi256ELi4ELi1ELi512ELi16ELi16ELi32ELi1ELi0EEviiiPT_S1_S1_ii,@"STO_CUDA_ENTRY STV_DEFAULT"
_Z9cuda_gemmIiLi256ELi4ELi1ELi512ELi16ELi16ELi32ELi1ELi0EEviiiPT_S1_S1_ii:
.text._Z9cuda_gemmIiLi256ELi4ELi1ELi512ELi16ELi16ELi32ELi1ELi0EEviiiPT_S1_S1_ii:
        /* <DEDUP_REMOVED lines=36> */
.L_x_3939:
        /* <DEDUP_REMOVED lines=25> */
.L_x_3938:
[----:B------:R-:W-:Y:S05]  /*03d0*/  BSYNC.RECONVERGENT B0 ;  /* 0x0000000000007941 */ /* 0x000fea0003800200 */
.L_x_3937:
        /* <DEDUP_REMOVED lines=106> */
[----:B------:R-:W-:Y:S05]  /*0a80*/  CALL.REL.NOINC `($__internal_41_$__cuda_sm20_div_u16) ;  /* 0x0000006400607944 */ /* 0x000fea0003c00000 */
        /* <DEDUP_REMOVED lines=81> */
.L_x_4115:
        /* <DEDUP_REMOVED lines=33> */
.L_x_3941:
[----:B------:R-:W-:Y:S05]  /*11b0*/  BSYNC.RECONVERGENT B0 ;  /* 0x0000000000007941 */ /* 0x000fea0003800200 */
.L_x_3940:
        /* <DEDUP_REMOVED lines=9> */
.L_x_3944:
        /* <DEDUP_REMOVED lines=27> */
.L_x_3943:
[----:B------:R-:W-:Y:S05]  /*1400*/  BSYNC.RECONVERGENT B0 ;  /* 0x0000000000007941 */ /* 0x000fea0003800200 */
.L_x_3942:
        /* <DEDUP_REMOVED lines=19> */
.L_x_3946:
[----:B------:R-:W-:Y:S05]  /*1540*/  BSYNC.RECONVERGENT B0 ;  /* 0x0000000000007941 */ /* 0x000fea0003800200 */
.L_x_3945:
[----:B------:R-:W-:Y:S04]  /*1550*/  BSSY.RECONVERGENT B0, `(.L_x_3947) ;  /* 0x0000010000007945 */ /* 0x000fe80003800200 */
[----:B------:R-:W-:Y:S05]  /*1560*/  @!P5 BRA `(.L_x_3948) ;  /* 0x000000000038d947 */ /* 0x000fea0003800000 */
[----:B-1----:R-:W1:Y:S01]  /*1570*/  S2R R31, SR_CgaCtaId ;  /* 0x00000000001f7919 */ /* 0x002e620000008800 */
[----:B0-2---:R-:W-:-:S05]  /*1580*/  MOV R30, 0x400 ;  /* 0x00000400001e7802 */ /* 0x005fca0000000f00 */
[----:B------:R-:W-:-:S05]  /*1590*/  VIADD R30, R30, 0xc80 ;  /* 0x00000c801e1e7836 */ /* 0x000fca0000000000 */
[----:B-1----:R-:W-:-:S07]  /*15a0*/  LEA R52, R31, R30, 0x18 ;  /* 0x0000001e1f347211 */ /* 0x002fce00078ec0ff */
.L_x_3949:
        /* <DEDUP_REMOVED lines=10> */
.L_x_3948:
[----:B------:R-:W-:Y:S05]  /*1650*/  BSYNC.RECONVERGENT B0 ;  /* 0x0000000000007941 */ /* 0x000fea0003800200 */
.L_x_3947:
[----:B------:R-:W-:Y:S01]  /*1660*/  BAR.SYNC.DEFER_BLOCKING 0x0 ;  /* 0x0000000000007b1d */ /* 0x000fe20000010000 */
[----:B------:R-:W-:-:S09]  /*1670*/  UISETP.GE.AND UP0, UPT, UR6, 0x1, UPT ;  /* 0x000000010600788c */ /* 0x000fd2000bf06270 */
[----:B------:R-:W-:Y:S05]  /*1680*/  BRA.U !UP0, `(.L_x_3950) ;  /* 0x0000003d08487547 */ /* 0x000fea000b800000 */
[----:B------:R-:W-:-:S09]  /*1690*/  UISETP.NE.AND UP0, UPT, UR22, 0x1, UPT ;  /* 0x000000011600788c */ /* 0x000fd2000bf05270 */
[----:B------:R-:W-:Y:S05]  /*16a0*/  BRA.U UP0, `(.L_x_3951) ;  /* 0x0000001500007547 */ /* 0x000fea000b800000 */
[----:B------:R-:W-:Y:S01]  /*16b0*/  BSSY B1, `(.L_x_3952) ;  /* 0x000013e000017945 */ /* 0x000fe20003800000 */
[----:B------:R-:W-:-:S07]  /*16c0*/  IMAD.MOV.U32 R33, RZ, RZ, RZ ;  /* 0x000000ffff217224 */ /* 0x000fce00078e00ff */
.L_x_4004:
        /* <DEDUP_REMOVED lines=16> */
.L_x_3953:
        /* <DEDUP_REMOVED lines=10> */
.L_x_3954:
        /* <DEDUP_REMOVED lines=10> */
.L_x_3955:
        /* <DEDUP_REMOVED lines=10> */
.L_x_3956:
        /* <DEDUP_REMOVED lines=11> */
.L_x_3957:
        /* <DEDUP_REMOVED lines=11> */
.L_x_3958:
        /* <DEDUP_REMOVED lines=11> */
.L_x_3959:
        /* <DEDUP_REMOVED lines=11> */
.L_x_3960:
        /* <DEDUP_REMOVED lines=10> */
.L_x_3961:
        /* <DEDUP_REMOVED lines=11> */
.L_x_3962:
        /* <DEDUP_REMOVED lines=11> */
.L_x_3963:
        /* <DEDUP_REMOVED lines=11> */
.L_x_3964:
        /* <DEDUP_REMOVED lines=11> */
.L_x_3965:
        /* <DEDUP_REMOVED lines=11> */
.L_x_3966:
        /* <DEDUP_REMOVED lines=11> */
.L_x_3967:
        /* <DEDUP_REMOVED lines=10> */
.L_x_3968:
        /* <DEDUP_REMOVED lines=34> */
.L_x_4003:
[----:B------:R-:W-:Y:S02]  /*23f0*/  IMAD R32, R35, 0x44, R54 ;  /* 0x0000004423207824 */ /* 0x000fe400078e0236 */
[----:B0-----:R-:W-:-:S04]  /*2400*/  IMAD.MOV.U32 R53, RZ, RZ, RZ ;  /* 0x000000ffff357224 */ /* 0x001fc800078e00ff */
[----:B------:R-:W0:Y:S01]  /*2410*/  LDS R32, [R32] ;  /* 0x0000000020207984 */ /* 0x000e220000000800 */
[----:B------:R-:W-:Y:S05]  /*2420*/  @!P4 BRA `(.L_x_3971) ;  /* 0x000000000010c947 */ /* 0x000fea0003800000 */
[----:B------:R-:W-:-:S03]  /*2430*/  UMOV UR12, 0xffffffff ;  /* 0xffffffff000c7882 */ /* 0x000fc60000000000 */
[----:B------:R-:W-:Y:S05]  /*2440*/  BRA.DIV UR12, `(.L_x_3972) ;  /* 0x000000320cf47947 */ /* 0x000fea000b800000 */
[----:B0-----:R0:W1:Y:S02]  /*2450*/  SHFL.IDX PT, R29, R32, R28, R27 ;  /* 0x0000001c201d7389 */ /* 0x00106400000e001b */
.L_x_4118:
[----:B-1-3--:R-:W-:-:S07]  /*2460*/  IMAD R53, R37, R29, RZ ;  /* 0x0000001d25357224 */ /* 0x00afce00078e02ff */
.L_x_3971:
[----:B------:R-:W-:Y:S05]  /*2470*/  @!P3 BRA `(.L_x_3973) ;  /* 0x000000000010b947 */ /* 0x000fea0003800000 */
[----:B------:R-:W-:-:S03]  /*2480*/  UMOV UR12, 0xffffffff ;  /* 0xffffffff000c7882 */ /* 0x000fc60000000000 */
[----:B------:R-:W-:Y:S05]  /*2490*/  BRA.DIV UR12, `(.L_x_3974) ;  /* 0x000000360c007947 */ /* 0x000fea000b800000 */
[----:B0-----:R0:W1:Y:S02]  /*24a0*/  SHFL.IDX PT, R29, R32, R8, R27 ;  /* 0x00000008201d7389 */ /* 0x00106400000e001b */
.L_x_4121:
[----:B-1----:R-:W-:-:S07]  /*24b0*/  IMAD R53, R38, R29, R53 ;  /* 0x0000001d26357224 */ /* 0x002fce00078e0235 */
.L_x_3973:
[----:B------:R-:W-:Y:S05]  /*24c0*/  @!P2 BRA `(.L_x_3975) ;  /* 0x000000000010a947 */ /* 0x000fea0003800000 */
[----:B------:R-:W-:-:S03]  /*24d0*/  UMOV UR12, 0xffffffff ;  /* 0xffffffff000c7882 */ /* 0x000fc60000000000 */
[----:B------:R-:W-:Y:S05]  /*24e0*/  BRA.DIV UR12, `(.L_x_3976) ;  /* 0x000000360c0c7947 */ /* 0x000fea000b800000 */
[----:B0-----:R0:W1:Y:S02]  /*24f0*/  SHFL.IDX PT, R29, R32, R9, R27 ;  /* 0x00000009201d7389 */ /* 0x00106400000e001b */
.L_x_4124:
[----:B-1----:R-:W-:-:S07]  /*2500*/  IMAD R53, R39, R29, R53 ;  /* 0x0000001d27357224 */ /* 0x002fce00078e0235 */
.L_x_3975:
[----:B------:R-:W-:Y:S05]  /*2510*/  @!P1 BRA `(.L_x_3977) ;  /* 0x0000000000109947 */ /* 0x000fea0003800000 */
[----:B------:R-:W-:-:S03]  /*2520*/  UMOV UR12, 0xffffffff ;  /* 0xffffffff000c7882 */ /* 0x000fc60000000000 */
[----:B------:R-:W-:Y:S05]  /*2530*/  BRA.DIV UR12, `(.L_x_3978) ;  /* 0x000000360c187947 */ /* 0x000fea000b800000 */
[----:B0-----:R0:W1:Y:S02]  /*2540*/  SHFL.IDX PT, R29, R32, R10, R27 ;  /* 0x0000000a201d7389 */ /* 0x00106400000e001b */
.L_x_4127:
[----:B-1----:R-:W-:-:S07]  /*2550*/  IMAD R53, R40, R29, R53 ;  /* 0x0000001d28357224 */ /* 0x002fce00078e0235 */
.L_x_3977:
[----:B------:R-:W1:Y:S02]  /*2560*/  LDC R55, c[0x0][0x3ac] ;  /* 0x0000eb00ff377b82 */ /* 0x000e640000000800 */
[----:B-1----:R-:W-:-:S13]  /*2570*/  ISETP.GE.AND P0, PT, R55, 0x5, PT ;  /* 0x000000053700780c */ /* 0x002fda0003f06270 */
[----:B------:R-:W-:Y:S05]  /*2580*/  @!P0 BRA `(.L_x_3979) ;  /* 0x0000000000108947 */ /* 0x000fea0003800000 */
[----:B------:R-:W-:-:S03]  /*2590*/  UMOV UR12, 0xffffffff ;  /* 0xffffffff000c7882 */ /* 0x000fc60000000000 */
[----:B------:R-:W-:Y:S05]  /*25a0*/  BRA.DIV UR12, `(.L_x_3980) ;  /* 0x000000360c1c7947 */ /* 0x000fea000b800000 */
[----:B0-----:R0:W1:Y:S02]  /*25b0*/  SHFL.IDX PT, R29, R32, R11, R27 ;  /* 0x0000000b201d7389 */ /* 0x00106400000e001b */
.L_x_4130:
[----:B-1----:R-:W-:-:S07]  /*25c0*/  IMAD R53, R41, R29, R53 ;  /* 0x0000001d29357224 */ /* 0x002fce00078e0235 */
.L_x_3979:
[----:B------:R-:W-:-:S13]  /*25d0*/  ISETP.GE.AND P0, PT, R55, 0x6, PT ;  /* 0x000000063700780c */ /* 0x000fda0003f06270 */
[----:B------:R-:W-:Y:S05]  /*25e0*/  @!P0 BRA `(.L_x_3981) ;  /* 0x0000000000108947 */ /* 0x000fea0003800000 */
[----:B------:R-:W-:-:S03]  /*25f0*/  UMOV UR12, 0xffffffff ;  /* 0xffffffff000c7882 */ /* 0x000fc60000000000 */
[----:B------:R-:W-:Y:S05]  /*2600*/  BRA.DIV UR12, `(.L_x_3982) ;  /* 0x000000360c247947 */ /* 0x000fea000b800000 */
[----:B0-----:R0:W1:Y:S02]  /*2610*/  SHFL.IDX PT, R29, R32, R12, R27 ;  /* 0x0000000c201d7389 */ /* 0x00106400000e001b */
.L_x_4133:
[----:B-1----:R-:W-:-:S07]  /*2620*/  IMAD R53, R42, R29, R53 ;  /* 0x0000001d2a357224 */ /* 0x002fce00078e0235 */
.L_x_3981:
[----:B------:R-:W-:-:S13]  /*2630*/  ISETP.GE.AND P0, PT, R55, 0x7, PT ;  /* 0x000000073700780c */ /* 0x000fda0003f06270 */
[----:B------:R-:W-:Y:S05]  /*2640*/  @!P0 BRA `(.L_x_3983) ;  /* 0x0000000000108947 */ /* 0x000fea0003800000 */
[----:B------:R-:W-:-:S03]  /*2650*/  UMOV UR12, 0xffffffff ;  /* 0xffffffff000c7882 */ /* 0x000fc60000000000 */
[----:B------:R-:W-:Y:S05]  /*2660*/  BRA.DIV UR12, `(.L_x_3984) ;  /* 0x000000360c2c7947 */ /* 0x000fea000b800000 */
[----:B0-----:R0:W1:Y:S02]  /*2670*/  SHFL.IDX PT, R29, R32, R13, R27 ;  /* 0x0000000d201d7389 */ /* 0x00106400000e001b */
.L_x_4136:
[----:B-1----:R-:W-:-:S07]  /*2680*/  IMAD R53, R43, R29, R53 ;  /* 0x0000001d2b357224 */ /* 0x002fce00078e0235 */
.L_x_3983:
[----:B------:R-:W-:-:S13]  /*2690*/  ISETP.GE.AND P0, PT, R55, 0x8, PT ;  /* 0x000000083700780c */ /* 0x000fda0003f06270 */
[----:B------:R-:W-:Y:S05]  /*26a0*/  @!P0 BRA `(.L_x_3985) ;  /* 0x0000000000108947 */ /* 0x000fea0003800000 */
[----:B------:R-:W-:-:S03]  /*26b0*/  UMOV UR12, 0xffffffff ;  /* 0xffffffff000c7882 */ /* 0x000fc60000000000 */
[----:B------:R-:W-:Y:S05]  /*26c0*/  BRA.DIV UR12, `(.L_x_3986) ;  /* 0x000000360c347947 */ /* 0x000fea000b800000 */
[----:B0-----:R0:W1:Y:S02]  /*26d0*/  SHFL.IDX PT, R29, R32, R14, R27 ;  /* 0x0000000e201d7389 */ /* 0x00106400000e001b */
.L_x_4139:
[----:B-1----:R-:W-:-:S07]  /*26e0*/  IMAD R53, R44, R29, R53 ;  /* 0x0000001d2c357224 */ /* 0x002fce00078e0235 */
.L_x_3985:
[----:B------:R-:W-:-:S13]  /*26f0*/  ISETP.GE.AND P0, PT, R55, 0x9, PT ;  /* 0x000000093700780c */ /* 0x000fda0003f06270 */
[----:B------:R-:W-:Y:S05]  /*2700*/  @!P0 BRA `(.L_x_3987) ;  /* 0x0000000000108947 */ /* 0x000fea0003800000 */
[----:B------:R-:W-:-:S03]  /*2710*/  UMOV UR12, 0xffffffff ;  /* 0xffffffff000c7882 */ /* 0x000fc60000000000 */
[----:B------:R-:W-:Y:S05]  /*2720*/  BRA.DIV UR12, `(.L_x_3988) ;  /* 0x000000360c3c7947 */ /* 0x000fea000b800000 */
[----:B0-----:R0:W1:Y:S02]  /*2730*/  SHFL.IDX PT, R29, R32, R15, R27 ;  /* 0x0000000f201d7389 */ /* 0x00106400000e001b */
.L_x_4142:
[----:B-1----:R-:W-:-:S07]  /*2740*/  IMAD R53, R45, R29, R53 ;  /* 0x0000001d2d357224 */ /* 0x002fce00078e0235 */
.L_x_3987:
[----:B------:R-:W-:-:S13]  /*2750*/  ISETP.GE.AND P0, PT, R55, 0xa, PT ;  /* 0x0000000a3700780c */ /* 0x000fda0003f06270 */
[----:B------:R-:W-:Y:S05]  /*2760*/  @!P0 BRA `(.L_x_3989) ;  /* 0x0000000000108947 */ /* 0x000fea0003800000 */
[----:B------:R-:W-:-:S03]  /*2770*/  UMOV UR12, 0xffffffff ;  /* 0xffffffff000c7882 */ /* 0x000fc60000000000 */
[----:B------:R-:W-:Y:S05]  /*2780*/  BRA.DIV UR12, `(.L_x_3990) ;  /* 0x000000360c447947 */ /* 0x000fea000b800000 */
[----:B0-----:R0:W1:Y:S02]  /*2790*/  SHFL.IDX PT, R29, R32, R16, R27 ;  /* 0x00000010201d7389 */ /* 0x00106400000e001b */
.L_x_4145:
[----:B-1----:R-:W-:-:S07]  /*27a0*/  IMAD R53, R46, R29, R53 ;  /* 0x0000001d2e357224 */ /* 0x002fce00078e0235 */
.L_x_3989:
[----:B------:R-:W-:-:S13]  /*27b0*/  ISETP.GE.AND P0, PT, R55, 0xb, PT ;  /* 0x0000000b3700780c */ /* 0x000fda0003f06270 */
[----:B------:R-:W-:Y:S05]  /*27c0*/  @!P0 BRA `(.L_x_3991) ;  /* 0x0000000000108947 */ /* 0x000fea0003800000 */
[----:B------:R-:W-:-:S03]  /*27d0*/  UMOV UR12, 0xffffffff ;  /* 0xffffffff000c7882 */ /* 0x000fc60000000000 */
[----:B------:R-:W-:Y:S05]  /*27e0*/  BRA.DIV UR12, `(.L_x_3992) ;  /* 0x000000360c4c7947 */ /* 0x000fea000b800000 */
[----:B0-----:R0:W1:Y:S02]  /*27f0*/  SHFL.IDX PT, R29, R32, R17, R27 ;  /* 0x00000011201d7389 */ /* 0x00106400000e001b */
.L_x_4148:
[----:B-1----:R-:W-:-:S07]  /*2800*/  IMAD R53, R47, R29, R53 ;  /* 0x0000001d2f357224 */ /* 0x002fce00078e0235 */
.L_x_3991:
[----:B------:R-:W-:-:S13]  /*2810*/  ISETP.GE.AND P0, PT, R55, 0xc, PT ;  /* 0x0000000c3700780c */ /* 0x000fda0003f06270 */
[----:B------:R-:W-:Y:S05]  /*2820*/  @!P0 BRA `(.L_x_3993) ;  /* 0x0000000000108947 */ /* 0x000fea0003800000 */
[----:B------:R-:W-:-:S03]  /*2830*/  UMOV UR12, 0xffffffff ;  /* 0xffffffff000c7882 */ /* 0x000fc60000000000 */
[----:B------:R-:W-:Y:S05]  /*2840*/  BRA.DIV UR12, `(.L_x_3994) ;  /* 0x000000360c547947 */ /* 0x000fea000b800000 */
[----:B0-----:R0:W1:Y:S02]  /*2850*/  SHFL.IDX PT, R29, R32, R18, R27 ;  /* 0x00000012201d7389 */ /* 0x00106400000e001b */
.L_x_4151:
[----:B-1----:R-:W-:-:S07]  /*2860*/  IMAD R53, R48, R29, R53 ;  /* 0x0000001d30357224 */ /* 0x002fce00078e0235 */
.L_x_3993:
[----:B------:R-:W-:-:S13]  /*2870*/  ISETP.GE.AND P0, PT, R55, 0xd, PT ;  /* 0x0000000d3700780c */ /* 0x000fda0003f06270 */
[----:B------:R-:W-:Y:S05]  /*2880*/  @!P0 BRA `(.L_x_3995) ;  /* 0x0000000000108947 */ /* 0x000fea0003800000 */
[----:B------:R-:W-:-:S03]  /*2890*/  UMOV UR12, 0xffffffff ;  /* 0xffffffff000c7882 */ /* 0x000fc60000000000 */
[----:B------:R-:W-:Y:S05]  /*28a0*/  BRA.DIV UR12, `(.L_x_3996) ;  /* 0x000000360c5c7947 */ /* 0x000fea000b800000 */
[----:B0-----:R0:W1:Y:S02]  /*28b0*/  SHFL.IDX PT, R29, R32, R19, R27 ;  /* 0x00000013201d7389 */ /* 0x00106400000e001b */
.L_x_4154:
[----:B-1----:R-:W-:-:S07]  /*28c0*/  IMAD R53, R49, R29, R53 ;  /* 0x0000001d31357224 */ /* 0x002fce00078e0235 */
.L_x_3995:
[----:B------:R-:W-:-:S13]  /*28d0*/  ISETP.GE.AND P0, PT, R55, 0xe, PT ;  /* 0x0000000e3700780c */ /* 0x000fda0003f06270 */
[----:B------:R-:W-:Y:S05]  /*28e0*/  @!P0 BRA `(.L_x_3997) ;  /* 0x0000000000108947 */ /* 0x000fea0003800000 */
[----:B------:R-:W-:-:S03]  /*28f0*/  UMOV UR12, 0xffffffff ;  /* 0xffffffff000c7882 */ /* 0x000fc60000000000 */
[----:B------:R-:W-:Y:S05]  /*2900*/  BRA.DIV UR12, `(.L_x_3998) ;  /* 0x000000360c647947 */ /* 0x000fea000b800000 */
[----:B0-----:R0:W1:Y:S02]  /*2910*/  SHFL.IDX PT, R29, R32, R20, R27 ;  /* 0x00000014201d7389 */ /* 0x00106400000e001b */
.L_x_4157:
[----:B-1----:R-:W-:-:S07]  /*2920*/  IMAD R53, R50, R29, R53 ;  /* 0x0000001d32357224 */ /* 0x002fce00078e0235 */
.L_x_3997:
[----:B------:R-:W-:-:S13]  /*2930*/  ISETP.GE.AND P0, PT, R55, 0xf, PT ;  /* 0x0000000f3700780c */ /* 0x000fda0003f06270 */
[----:B------:R-:W-:Y:S05]  /*2940*/  @!P0 BRA `(.L_x_3999) ;  /* 0x0000000000108947 */ /* 0x000fea0003800000 */
[----:B------:R-:W-:-:S03]  /*2950*/  UMOV UR12, 0xffffffff ;  /* 0xffffffff000c7882 */ /* 0x000fc60000000000 */
[----:B------:R-:W-:Y:S05]  /*2960*/  BRA.DIV UR12, `(.L_x_4000) ;  /* 0x000000360c6c7947 */ /* 0x000fea000b800000 */
[----:B0-----:R0:W1:Y:S02]  /*2970*/  SHFL.IDX PT, R29, R32, R21, R27 ;  /* 0x00000015201d7389 */ /* 0x00106400000e001b */
.L_x_4160:
[----:B-1----:R-:W-:-:S07]  /*2980*/  IMAD R53, R51, R29, R53 ;  /* 0x0000001d33357224 */ /* 0x002fce00078e0235 */
.L_x_3999:
[----:B------:R-:W-:-:S13]  /*2990*/  ISETP.GE.AND P0, PT, R55, 0x10, PT ;  /* 0x000000103700780c */ /* 0x000fda0003f06270 */
[----:B------:R-:W-:Y:S05]  /*29a0*/  @!P0 BRA `(.L_x_4001) ;  /* 0x0000000000108947 */ /* 0x000fea0003800000 */
[----:B------:R-:W-:-:S03]  /*29b0*/  UMOV UR12, 0xffffffff ;  /* 0xffffffff000c7882 */ /* 0x000fc60000000000 */
[----:B------:R-:W-:Y:S05]  /*29c0*/  BRA.DIV UR12, `(.L_x_4002) ;  /* 0x000000360c747947 */ /* 0x000fea000b800000 */
[----:B0-----:R0:W1:Y:S02]  /*29d0*/  SHFL.IDX PT, R29, R32, R22, R27 ;  /* 0x00000016201d7389 */ /* 0x00106400000e001b */
.L_x_4163:
[----:B-1----:R-:W-:-:S07]  /*29e0*/  IMAD R53, R34, R29, R53 ;  /* 0x0000001d22357224 */ /* 0x002fce00078e0235 */
.L_x_4001:
        /* <DEDUP_REMOVED lines=8> */
.L_x_3970:
[----:B------:R-:W-:Y:S05]  /*2a70*/  BSYNC B0 ;  /* 0x0000000000007941 */ /* 0x000fea0003800000 */
.L_x_3969:
[----:B------:R-:W-:Y:S05]  /*2a80*/  @!P6 BRA `(.L_x_4004) ;  /* 0xffffffec0010e947 */ /* 0x000fea000383ffff */
[----:B------:R-:W-:Y:S05]  /*2a90*/  BSYNC B1 ;  /* 0x0000000000017941 */ /* 0x000fea0003800000 */
.L_x_3952:
[----:B------:R-:W-:Y:S05]  /*2aa0*/  BRA `(.L_x_3950) ;  /* 0x0000002800407947 */ /* 0x000fea0003800000 */
.L_x_3951:
[----:B------:R-:W4:Y:S02]  /*2ab0*/  LDCU UR12, c[0x0][0x3ac] ;  /* 0x00007580ff0c77ac */ /* 0x000f240008000800 */
[----:B----4-:R-:W-:-:S09]  /*2ac0*/  UISETP.GT.U32.AND UP0, UPT, UR12, 0x1f, UPT ;  /* 0x0000001f0c00788c */ /* 0x010fd2000bf04070 */
[----:B------:R-:W-:Y:S05]  /*2ad0*/  BRA.U UP0, `(.L_x_4005) ;  /* 0x0000001100dc7547 */ /* 0x000fea000b800000 */
[----:B------:R-:W-:-:S07]  /*2ae0*/  HFMA2 R33, -RZ, RZ, 0, 0 ;  /* 0x00000000ff217431 */ /* 0x000fce00000001ff */
.L_x_4057:
        /* <DEDUP_REMOVED lines=16> */
.L_x_4006:
        /* <DEDUP_REMOVED lines=10> */
.L_x_4007:
        /* <DEDUP_REMOVED lines=10> */
.L_x_4008:
        /* <DEDUP_REMOVED lines=10> */
.L_x_4009:
        /* <DEDUP_REMOVED lines=11> */
.L_x_4010:
        /* <DEDUP_REMOVED lines=11> */
.L_x_4011:
        /* <DEDUP_REMOVED lines=11> */
.L_x_4012:
        /* <DEDUP_REMOVED lines=11> */
.L_x_4013:
        /* <DEDUP_REMOVED lines=10> */
.L_x_4014:
        /* <DEDUP_REMOVED lines=11> */
.L_x_4015:
        /* <DEDUP_REMOVED lines=11> */
.L_x_4016:
        /* <DEDUP_REMOVED lines=11> */
.L_x_4017:
        /* <DEDUP_REMOVED lines=11> */
.L_x_4018:
        /* <DEDUP_REMOVED lines=11> */
.L_x_4019:
        /* <DEDUP_REMOVED lines=11> */
.L_x_4020:
        /* <DEDUP_REMOVED lines=10> */
.L_x_4021:
        /* <DEDUP_REMOVED lines=29> */
.L_x_4056:
[----:B0-----:R-:W-:Y:S02]  /*37c0*/  IMAD R32, R35, 0x44, R54 ;  /* 0x0000004423207824 */ /* 0x001fe400078e0236 */
[----:B------:R-:W-:-:S04]  /*37d0*/  IMAD.MOV.U32 R53, RZ, RZ, RZ ;  /* 0x000000ffff357224 */ /* 0x000fc800078e00ff */
[----:B------:R-:W0:Y:S01]  /*37e0*/  LDS R32, [R32] ;  /* 0x0000000020207984 */ /* 0x000e220000000800 */
[----:B------:R-:W-:Y:S05]  /*37f0*/  @!P4 BRA `(.L_x_4024) ;  /* 0x000000000010c947 */ /* 0x000fea0003800000 */
[----:B------:R-:W-:-:S03]  /*3800*/  UMOV UR12, 0xffffffff ;  /* 0xffffffff000c7882 */ /* 0x000fc60000000000 */
[----:B------:R-:W-:Y:S05]  /*3810*/  BRA.DIV UR12, `(.L_x_4025) ;  /* 0x0000002a0c007947 */ /* 0x000fea000b800000 */
[----:B0-----:R0:W1:Y:S02]  /*3820*/  SHFL.IDX PT, R29, R32, R28, R27 ;  /* 0x0000001c201d7389 */ /* 0x00106400000e001b */
.L_x_4166:
[----:B-1-3--:R-:W-:-:S07]  /*3830*/  IMAD R53, R37, R29, RZ ;  /* 0x0000001d25357224 */ /* 0x00afce00078e02ff */
.L_x_4024:
[----:B------:R-:W-:Y:S05]  /*3840*/  @!P3 BRA `(.L_x_4026) ;  /* 0x000000000010b947 */ /* 0x000fea0003800000 */
[----:B------:R-:W-:-:S03]  /*3850*/  UMOV UR12, 0xffffffff ;  /* 0xffffffff000c7882 */ /* 0x000fc60000000000 */
[----:B------:R-:W-:Y:S05]  /*3860*/  BRA.DIV UR12, `(.L_x_4027) ;  /* 0x0000002a0c0c7947 */ /* 0x000fea000b800000 */
[----:B0-----:R0:W1:Y:S02]  /*3870*/  SHFL.IDX PT, R29, R32, R8, R27 ;  /* 0x00000008201d7389 */ /* 0x00106400000e001b */
.L_x_4169:
[----:B-1----:R-:W-:-:S07]  /*3880*/  IMAD R53, R38, R29, R53 ;  /* 0x0000001d26357224 */ /* 0x002fce00078e0235 */
.L_x_4026:
[----:B------:R-:W-:Y:S05]  /*3890*/  @!P2 BRA `(.L_x_4028) ;  /* 0x000000000010a947 */ /* 0x000fea0003800000 */
[----:B------:R-:W-:-:S03]  /*38a0*/  UMOV UR12, 0xffffffff ;  /* 0xffffffff000c7882 */ /* 0x000fc60000000000 */
[----:B------:R-:W-:Y:S05]  /*38b0*/  BRA.DIV UR12, `(.L_x_4029) ;  /* 0x0000002a0c187947 */ /* 0x000fea000b800000 */
[----:B0-----:R0:W1:Y:S02]  /*38c0*/  SHFL.IDX PT, R29, R32, R9, R27 ;  /* 0x00000009201d7389 */ /* 0x00106400000e001b */
.L_x_4172:
[----:B-1----:R-:W-:-:S07]  /*38d0*/  IMAD R53, R39, R29, R53 ;  /* 0x0000001d27357224 */ /* 0x002fce00078e0235 */
.L_x_4028:
[----:B------:R-:W-:Y:S05]  /*38e0*/  @!P1 BRA `(.L_x_4030) ;  /* 0x0000000000109947 */ /* 0x000fea0003800000 */
[----:B------:R-:W-:-:S03]  /*38f0*/  UMOV UR12, 0xffffffff ;  /* 0xffffffff000c7882 */ /* 0x000fc60000000000 */
[----:B------:R-:W-:Y:S05]  /*3900*/  BRA.DIV UR12, `(.L_x_4031) ;  /* 0x0000002a0c247947 */ /* 0x000fea000b800000 */
[----:B0-----:R0:W1:Y:S02]  /*3910*/  SHFL.IDX PT, R29, R32, R10, R27 ;  /* 0x0000000a201d7389 */ /* 0x00106400000e001b */
.L_x_4175:
[----:B-1----:R-:W-:-:S07]  /*3920*/  IMAD R53, R40, R29, R53 ;  /* 0x0000001d28357224 */ /* 0x002fce00078e0235 */
.L_x_4030:
[----:B------:R-:W1:Y:S02]  /*3930*/  LDC R55, c[0x0][0x3ac] ;  /* 0x0000eb00ff377b82 */ /* 0x000e640000000800 */
[----:B-1----:R-:W-:-:S13]  /*3940*/  ISETP.GE.AND P0, PT, R55, 0x5, PT ;  /* 0x000000053700780c */ /* 0x002fda0003f06270 */
[----:B------:R-:W-:Y:S05]  /*3950*/  @!P0 BRA `(.L_x_4032) ;  /* 0x0000000000108947 */ /* 0x000fea0003800000 */
[----:B------:R-:W-:-:S03]  /*3960*/  UMOV UR12, 0xffffffff ;  /* 0xffffffff000c7882 */ /* 0x000fc60000000000 */
[----:B------:R-:W-:Y:S05]  /*3970*/  BRA.DIV UR12, `(.L_x_4033) ;  /* 0x0000002a0c287947 */ /* 0x000fea000b800000 */
[----:B0-----:R0:W1:Y:S02]  /*3980*/  SHFL.IDX PT, R29, R32, R11, R27 ;  /* 0x0000000b201d7389 */ /* 0x00106400000e001b */
.L_x_4178:
[----:B-1----:R-:W-:-:S07]  /*3990*/  IMAD R53, R41, R29, R53 ;  /* 0x0000001d29357224 */ /* 0x002fce00078e0235 */
.L_x_4032:
[----:B------:R-:W-:-:S13]  /*39a0*/  ISETP.GE.AND P0, PT, R55, 0x6, PT ;  /* 0x000000063700780c */ /* 0x000fda0003f06270 */
[----:B------:R-:W-:Y:S05]  /*39b0*/  @!P0 BRA `(.L_x_4034) ;  /* 0x0000000000108947 */ /* 0x000fea0003800000 */
[----:B------:R-:W-:-:S03]  /*39c0*/  UMOV UR12, 0xffffffff ;  /* 0xffffffff000c7882 */ /* 0x000fc60000000000 */
[----:B------:R-:W-:Y:S05]  /*39d0*/  BRA.DIV UR12, `(.L_x_4035) ;  /* 0x0000002a0c307947 */ /* 0x000fea000b800000 */
[----:B0-----:R0:W1:Y:S02]  /*39e0*/  SHFL.IDX PT, R29, R32, R12, R27 ;  /* 0x0000000c201d7389 */ /* 0x00106400000e001b */
.L_x_4181:
[----:B-1----:R-:W-:-:S07]  /*39f0*/  IMAD R53, R42, R29, R53 ;  /* 0x0000001d2a357224 */ /* 0x002fce00078e0235 */
.L_x_4034:
[----:B------:R-:W-:-:S13]  /*3a00*/  ISETP.GE.AND P0, PT, R55, 0x7, PT ;  /* 0x000000073700780c */ /* 0x000fda0003f06270 */
[----:B------:R-:W-:Y:S05]  /*3a10*/  @!P0 BRA `(.L_x_4036) ;  /* 0x0000000000108947 */ /* 0x000fea0003800000 */
[----:B------:R-:W-:-:S03]  /*3a20*/  UMOV UR12, 0xffffffff ;  /* 0xffffffff000c7882 */ /* 0x000fc60000000000 */
[----:B------:R-:W-:Y:S05]  /*3a30*/  BRA.DIV UR12, `(.L_x_4037) ;  /* 0x0000002a0c387947 */ /* 0x000fea000b800000 */
[----:B0-----:R0:W1:Y:S02]  /*3a40*/  SHFL.IDX PT, R29, R32, R13, R27 ;  /* 0x0000000d201d7389 */ /* 0x00106400000e001b */
.L_x_4184:
[----:B-1----:R-:W-:-:S07]  /*3a50*/  IMAD R53, R43, R29, R53 ;  /* 0x0000001d2b357224 */ /* 0x002fce00078e0235 */
.L_x_4036:
[----:B------:R-:W-:-:S13]  /*3a60*/  ISETP.GE.AND P0, PT, R55, 0x8, PT ;  /* 0x000000083700780c */ /* 0x000fda0003f06270 */
[----:B------:R-:W-:Y:S05]  /*3a70*/  @!P0 BRA `(.L_x_4038) ;  /* 0x0000000000108947 */ /* 0x000fea0003800000 */
[----:B------:R-:W-:-:S03]  /*3a80*/  UMOV UR12, 0xffffffff ;  /* 0xffffffff000c7882 */ /* 0x000fc60000000000 */
[----:B------:R-:W-:Y:S05]  /*3a90*/  BRA.DIV UR12, `(.L_x_4039) ;  /* 0x0000002a0c407947 */ /* 0x000fea000b800000 */
[----:B0-----:R0:W1:Y:S02]  /*3aa0*/  SHFL.IDX PT, R29, R32, R14, R27 ;  /* 0x0000000e201d7389 */ /* 0x00106400000e001b */
.L_x_4187:
[----:B-1----:R-:W-:-:S07]  /*3ab0*/  IMAD R53, R44, R29, R53 ;  /* 0x0000001d2c357224 */ /* 0x002fce00078e0235 */
.L_x_4038:
[----:B------:R-:W-:-:S13]  /*3ac0*/  ISETP.GE.AND P0, PT, R55, 0x9, PT ;  /* 0x000000093700780c */ /* 0x000fda0003f06270 */
[----:B------:R-:W-:Y:S05]  /*3ad0*/  @!P0 BRA `(.L_x_4040) ;  /* 0x0000000000108947 */ /* 0x000fea0003800000 */
[----:B------:R-:W-:-:S03]  /*3ae0*/  UMOV UR12, 0xffffffff ;  /* 0xffffffff000c7882 */ /* 0x000fc60000000000 */
[----:B------:R-:W-:Y:S05]  /*3af0*/  BRA.DIV UR12, `(.L_x_4041) ;  /* 0x0000002a0c487947 */ /* 0x000fea000b800000 */
[----:B0-----:R0:W1:Y:S02]  /*3b00*/  SHFL.IDX PT, R29, R32, R15, R27 ;  /* 0x0000000f201d7389 */ /* 0x00106400000e001b */
.L_x_4190:
[----:B-1----:R-:W-:-:S07]  /*3b10*/  IMAD R53, R45, R29, R53 ;  /* 0x0000001d2d357224 */ /* 0x002fce00078e0235 */
.L_x_4040:
[----:B------:R-:W-:-:S13]  /*3b20*/  ISETP.GE.AND P0, PT, R55, 0xa, PT ;  /* 0x0000000a3700780c */ /* 0x000fda0003f06270 */
[----:B------:R-:W-:Y:S05]  /*3b30*/  @!P0 BRA `(.L_x_4042) ;  /* 0x0000000000108947 */ /* 0x000fea0003800000 */
[----:B------:R-:W-:-:S03]  /*3b40*/  UMOV UR12, 0xffffffff ;  /* 0xffffffff000c7882 */ /* 0x000fc60000000000 */
[----:B------:R-:W-:Y:S05]  /*3b50*/  BRA.DIV UR12, `(.L_x_4043) ;  /* 0x0000002a0c507947 */ /* 0x000fea000b800000 */
[----:B0-----:R0:W1:Y:S02]  /*3b60*/  SHFL.IDX PT, R29, R32, R16, R27 ;  /* 0x00000010201d7389 */ /* 0x00106400000e001b */
.L_x_4193:
[----:B-1----:R-:W-:-:S07]  /*3b70*/  IMAD R53, R46, R29, R53 ;  /* 0x0000001d2e357224 */ /* 0x002fce00078e0235 */
.L_x_4042:
[----:B------:R-:W-:-:S13]  /*3b80*/  ISETP.GE.AND P0, PT, R55, 0xb, PT ;  /* 0x0000000b3700780c */ /* 0x000fda0003f06270 */
[----:B------:R-:W-:Y:S05]  /*3b90*/  @!P0 BRA `(.L_x_4044) ;  /* 0x0000000000108947 */ /* 0x000fea0003800000 */
[----:B------:R-:W-:-:S03]  /*3ba0*/  UMOV UR12, 0xffffffff ;  /* 0xffffffff000c7882 */ /* 0x000fc60000000000 */
[----:B------:R-:W-:Y:S05]  /*3bb0*/  BRA.DIV UR12, `(.L_x_4045) ;  /* 0x0000002a0c587947 */ /* 0x000fea000b800000 */
[----:B0-----:R0:W1:Y:S02]  /*3bc0*/  SHFL.IDX PT, R29, R32, R17, R27 ;  /* 0x00000011201d7389 */ /* 0x00106400000e001b */
.L_x_4196:
[----:B-1----:R-:W-:-:S07]  /*3bd0*/  IMAD R53, R47, R29, R53 ;  /* 0x0000001d2f357224 */ /* 0x002fce00078e0235 */
.L_x_4044:
[----:B------:R-:W-:-:S13]  /*3be0*/  ISETP.GE.AND P0, PT, R55, 0xc, PT ;  /* 0x0000000c3700780c */ /* 0x000fda0003f06270 */
[----:B------:R-:W-:Y:S05]  /*3bf0*/  @!P0 BRA `(.L_x_4046) ;  /* 0x0000000000108947 */ /* 0x000fea0003800000 */
[----:B------:R-:W-:-:S03]  /*3c00*/  UMOV UR12, 0xffffffff ;  /* 0xffffffff000c7882 */ /* 0x000fc60000000000 */
[----:B------:R-:W-:Y:S05]  /*3c10*/  BRA.DIV UR12, `(.L_x_4047) ;  /* 0x0000002a0c607947 */ /* 0x000fea000b800000 */
[----:B0-----:R0:W1:Y:S02]  /*3c20*/  SHFL.IDX PT, R29, R32, R18, R27 ;  /* 0x00000012201d7389 */ /* 0x00106400000e001b */
.L_x_4199:
[----:B-1----:R-:W-:-:S07]  /*3c30*/  IMAD R53, R48, R29, R53 ;  /* 0x0000001d30357224 */ /* 0x002fce00078e0235 */
.L_x_4046:
[----:B------:R-:W-:-:S13]  /*3c40*/  ISETP.GE.AND P0, PT, R55, 0xd, PT ;  /* 0x0000000d3700780c */ /* 0x000fda0003f06270 */
[----:B------:R-:W-:Y:S05]  /*3c50*/  @!P0 BRA `(.L_x_4048) ;  /* 0x0000000000108947 */ /* 0x000fea0003800000 */
[----:B------:R-:W-:-:S03]  /*3c60*/  UMOV UR12, 0xffffffff ;  /* 0xffffffff000c7882 */ /* 0x000fc60000000000 */
[----:B------:R-:W-:Y:S05]  /*3c70*/  BRA.DIV UR12, `(.L_x_4049) ;  /* 0x0000002a0c687947 */ /* 0x000fea000b800000 */
[----:B0-----:R0:W1:Y:S02]  /*3c80*/  SHFL.IDX PT, R29, R32, R19, R27 ;  /* 0x00000013201d7389 */ /* 0x00106400000e001b */
.L_x_4202:
[----:B-1----:R-:W-:-:S07]  /*3c90*/  IMAD R53, R49, R29, R53 ;  /* 0x0000001d31357224 */ /* 0x002fce00078e0235 */
.L_x_4048:
[----:B------:R-:W-:-:S13]  /*3ca0*/  ISETP.GE.AND P0, PT, R55, 0xe, PT ;  /* 0x0000000e3700780c */ /* 0x000fda0003f06270 */
[----:B------:R-:W-:Y:S05]  /*3cb0*/  @!P0 BRA `(.L_x_4050) ;  /* 0x0000000000108947 */ /* 0x000fea0003800000 */
[----:B------:R-:W-:-:S03]  /*3cc0*/  UMOV UR12, 0xffffffff ;  /* 0xffffffff000c7882 */ /* 0x000fc60000000000 */
[----:B------:R-:W-:Y:S05]  /*3cd0*/  BRA.DIV UR12, `(.L_x_4051) ;  /* 0x0000002a0c707947 */ /* 0x000fea000b800000 */
[----:B0-----:R0:W1:Y:S02]  /*3ce0*/  SHFL.IDX PT, R29, R32, R20, R27 ;  /* 0x00000014201d7389 */ /* 0x00106400000e001b */
.L_x_4205:
[----:B-1----:R-:W-:-:S07]  /*3cf0*/  IMAD R53, R50, R29, R53 ;  /* 0x0000001d32357224 */ /* 0x002fce00078e0235 */
.L_x_4050:
[----:B------:R-:W-:-:S13]  /*3d00*/  ISETP.GE.AND P0, PT, R55, 0xf, PT ;  /* 0x0000000f3700780c */ /* 0x000fda0003f06270 */
[----:B------:R-:W-:Y:S05]  /*3d10*/  @!P0 BRA `(.L_x_4052) ;  /* 0x0000000000108947 */ /* 0x000fea0003800000 */
[----:B------:R-:W-:-:S03]  /*3d20*/  UMOV UR12, 0xffffffff ;  /* 0xffffffff000c7882 */ /* 0x000fc60000000000 */
[----:B------:R-:W-:Y:S05]  /*3d30*/  BRA.DIV UR12, `(.L_x_4053) ;  /* 0x0000002a0c787947 */ /* 0x000fea000b800000 */
[----:B0-----:R0:W1:Y:S02]  /*3d40*/  SHFL.IDX PT, R29, R32, R21, R27 ;  /* 0x00000015201d7389 */ /* 0x00106400000e001b */
.L_x_4208:
[----:B-1----:R-:W-:-:S07]  /*3d50*/  IMAD R53, R51, R29, R53 ;  /* 0x0000001d33357224 */ /* 0x002fce00078e0235 */
.L_x_4052:
[----:B------:R-:W-:-:S13]  /*3d60*/  ISETP.GE.AND P0, PT, R55, 0x10, PT ;  /* 0x000000103700780c */ /* 0x000fda0003f06270 */
[----:B------:R-:W-:Y:S05]  /*3d70*/  @!P0 BRA `(.L_x_4054) ;  /* 0x0000000000108947 */ /* 0x000fea0003800000 */
[----:B------:R-:W-:-:S03]  /*3d80*/  UMOV UR12, 0xffffffff ;  /* 0xffffffff000c7882 */ /* 0x000fc60000000000 */
[----:B------:R-:W-:Y:S05]  /*3d90*/  BRA.DIV UR12, `(.L_x_4055) ;  /* 0x0000002a0c807947 */ /* 0x000fea000b800000 */
[----:B0-----:R0:W1:Y:S02]  /*3da0*/  SHFL.IDX PT, R29, R32, R22, R27 ;  /* 0x00000016201d7389 */ /* 0x00106400000e001b */
.L_x_4211:
[----:B-1----:R-:W-:-:S07]  /*3db0*/  IMAD R53, R34, R29, R53 ;  /* 0x0000001d22357224 */ /* 0x002fce00078e0235 */
.L_x_4054:
[C---:B------:R-:W-:Y:S02]  /*3dc0*/  IMAD R30, R35.reuse, UR6, R52 ;  /* 0x00000006231e7c24 */ /* 0x040fe4000f8e0234 */
[----:B------:R-:W-:Y:S02]  /*3dd0*/  VIADD R35, R35, UR8 ;  /* 0x0000000823237c36 */ /* 0x000fe40008000000 */
[----:B------:R-:W-:-:S03]  /*3de0*/  IMAD R30, R30, 0x4, R31 ;  /* 0x000000041e1e7824 */ /* 0x000fc600078e021f */
[----:B------:R-:W-:Y:S02]  /*3df0*/  ISETP.GE.AND P0, PT, R35, UR10, PT ;  /* 0x0000000a23007c0c */ /* 0x000fe4000bf06270 */
[----:B------:R1:W-:Y:S11]  /*3e00*/  STS [R30], R53 ;  /* 0x000000351e007388 */ /* 0x0003f60000000800 */
[----:B-1----:R-:W-:Y:S05]  /*3e10*/  @!P0 BRA `(.L_x_4056) ;  /* 0xfffffff800688947 */ /* 0x002fea000383ffff */
.L_x_4023:
[----:B------:R-:W-:Y:S05]  /*3e20*/  BSYNC B0 ;  /* 0x0000000000007941 */ /* 0x000fea0003800000 */
.L_x_4022:
[----:B------:R-:W-:Y:S05]  /*3e30*/  @!P6 BRA `(.L_x_4057) ;  /* 0xffffffec002ce947 */ /* 0x000fea000383ffff */
[----:B------:R-:W-:Y:S05]  /*3e40*/  BRA `(.L_x_3950) ;  /* 0x0000001400587947 */ /* 0x000fea0003800000 */
.L_x_4005:
[----:B------:R-:W-:-:S07]  /*3e50*/  HFMA2 R33, -RZ, RZ, 0, 0 ;  /* 0x00000000ff217431 */ /* 0x000fce00000001ff */
.L_x_4109:
        /* <DEDUP_REMOVED lines=17> */
.L_x_4058:
        /* <DEDUP_REMOVED lines=10> */
.L_x_4059:
        /* <DEDUP_REMOVED lines=10> */
.L_x_4060:
        /* <DEDUP_REMOVED lines=11> */
.L_x_4061:
        /* <DEDUP_REMOVED lines=11> */
.L_x_4062:
        /* <DEDUP_REMOVED lines=11> */
.L_x_4063:
        /* <DEDUP_REMOVED lines=11> */
.L_x_4064:
        /* <DEDUP_REMOVED lines=11> */
.L_x_4065:
        /* <DEDUP_REMOVED lines=10> */
.L_x_4066:
        /* <DEDUP_REMOVED lines=11> */
.L_x_4067:
        /* <DEDUP_REMOVED lines=11> */
.L_x_4068:
        /* <DEDUP_REMOVED lines=11> */
.L_x_4069:
        /* <DEDUP_REMOVED lines=11> */
.L_x_4070:
        /* <DEDUP_REMOVED lines=11> */
.L_x_4071:
        /* <DEDUP_REMOVED lines=11> */
.L_x_4072:
        /* <DEDUP_REMOVED lines=11> */
.L_x_4073:
        /* <DEDUP_REMOVED lines=27> */
.L_x_4108:
[----:B------:R-:W-:Y:S02]  /*4b40*/  IMAD R32, R35, 0x44, R54 ;  /* 0x0000004423207824 */ /* 0x000fe400078e0236 */
[----:B------:R-:W-:-:S04]  /*4b50*/  IMAD.MOV.U32 R53, RZ, RZ, RZ ;  /* 0x000000ffff357224 */ /* 0x000fc800078e00ff */
[----:B------:R-:W0:Y:S01]  /*4b60*/  LDS R32, [R32] ;  /* 0x0000000020207984 */ /* 0x000e220000000800 */
[----:B------:R-:W-:Y:S05]  /*4b70*/  @!P3 BRA `(.L_x_4075) ;  /* 0x000000000010b947 */ /* 0x000fea0003800000 */
[----:B------:R-:W-:-:S03]  /*4b80*/  UMOV UR12, 0xffffffff ;  /* 0xffffffff000c7882 */ /* 0x000fc60000000000 */
[----:B------:R-:W-:Y:S05]  /*4b90*/  BRA.DIV UR12, `(.L_x_4076) ;  /* 0x0000001e0c207947 */ /* 0x000fea000b800000 */
[----:B0-----:R0:W1:Y:S02]  /*4ba0*/  SHFL.IDX PT, R56, R32, R28, R27 ;  /* 0x0000001c20387389 */ /* 0x00106400000e001b */
.L_x_4213:
[----:B-1-3--:R-:W-:-:S07]  /*4bb0*/  IMAD R53, R37, R56, RZ ;  /* 0x0000003825357224 */ /* 0x00afce00078e02ff */
.L_x_4075:
[----:B------:R-:W-:Y:S05]  /*4bc0*/  @!P2 BRA `(.L_x_4077) ;  /* 0x000000000010a947 */ /* 0x000fea0003800000 */
[----:B------:R-:W-:-:S03]  /*4bd0*/  UMOV UR12, 0xffffffff ;  /* 0xffffffff000c7882 */ /* 0x000fc60000000000 */
[----:B------:R-:W-:Y:S05]  /*4be0*/  BRA.DIV UR12, `(.L_x_4078) ;  /* 0x0000001e0c287947 */ /* 0x000fea000b800000 */
[----:B0-----:R0:W1:Y:S02]  /*4bf0*/  SHFL.IDX PT, R29, R32, R8, R27 ;  /* 0x00000008201d7389 */ /* 0x00106400000e001b */
.L_x_4216:
[----:B-1----:R-:W-:-:S07]  /*4c00*/  IMAD R53, R38, R29, R53 ;  /* 0x0000001d26357224 */ /* 0x002fce00078e0235 */
.L_x_4077:
[----:B------:R-:W-:Y:S05]  /*4c10*/  @!P1 BRA `(.L_x_4079) ;  /* 0x0000000000109947 */ /* 0x000fea0003800000 */
[----:B------:R-:W-:-:S03]  /*4c20*/  UMOV UR12, 0xffffffff ;  /* 0xffffffff000c7882 */ /* 0x000fc60000000000 */
[----:B------:R-:W-:Y:S05]  /*4c30*/  BRA.DIV UR12, `(.L_x_4080) ;  /* 0x0000001e0c347947 */ /* 0x000fea000b800000 */
[----:B0-----:R0:W1:Y:S02]  /*4c40*/  SHFL.IDX PT, R29, R32, R9, R27 ;  /* 0x00000009201d7389 */ /* 0x00106400000e001b */
.L_x_4219:
[----:B-1----:R-:W-:-:S07]  /*4c50*/  IMAD R53, R39, R29, R53 ;  /* 0x0000001d27357224 */ /* 0x002fce00078e0235 */
.L_x_4079:
[----:B------:R-:W1:Y:S02]  /*4c60*/  LDC R31, c[0x0][0x3ac] ;  /* 0x0000eb00ff1f7b82 */ /* 0x000e640000000800 */
[----:B-1----:R-:W-:-:S13]  /*4c70*/  ISETP.GE.AND P0, PT, R31, 0x4, PT ;  /* 0x000000041f00780c */ /* 0x002fda0003f06270 */
[----:B------:R-:W-:Y:S05]  /*4c80*/  @!P0 BRA `(.L_x_4081) ;  /* 0x0000000000108947 */ /* 0x000fea0003800000 */
[----:B------:R-:W-:-:S03]  /*4c90*/  UMOV UR12, 0xffffffff ;  /* 0xffffffff000c7882 */ /* 0x000fc60000000000 */
[----:B------:R-:W-:Y:S05]  /*4ca0*/  BRA.DIV UR12, `(.L_x_4082) ;  /* 0x0000001e0c387947 */ /* 0x000fea000b800000 */
[----:B0-----:R0:W1:Y:S02]  /*4cb0*/  SHFL.IDX PT, R29, R32, R10, R27 ;  /* 0x0000000a201d7389 */ /* 0x00106400000e001b */
.L_x_4222:
[----:B-1----:R-:W-:-:S07]  /*4cc0*/  IMAD R53, R40, R29, R53 ;  /* 0x0000001d28357224 */ /* 0x002fce00078e0235 */
.L_x_4081:
[----:B------:R-:W-:-:S13]  /*4cd0*/  ISETP.GE.AND P0, PT, R31, 0x5, PT ;  /* 0x000000051f00780c */ /* 0x000fda0003f06270 */
[----:B------:R-:W-:Y:S05]  /*4ce0*/  @!P0 BRA `(.L_x_4083) ;  /* 0x0000000000108947 */ /* 0x000fea0003800000 */
[----:B------:R-:W-:-:S03]  /*4cf0*/  UMOV UR12, 0xffffffff ;  /* 0xffffffff000c7882 */ /* 0x000fc60000000000 */
[----:B------:R-:W-:Y:S05]  /*4d00*/  BRA.DIV UR12, `(.L_x_4084) ;  /* 0x0000001e0c407947 */ /* 0x000fea000b800000 */
[----:B0-----:R0:W1:Y:S02]  /*4d10*/  SHFL.IDX PT, R29, R32, R11, R27 ;  /* 0x0000000b201d7389 */ /* 0x00106400000e001b */
.L_x_4225:
[----:B-1----:R-:W-:-:S07]  /*4d20*/  IMAD R53, R41, R29, R53 ;  /* 0x0000001d29357224 */ /* 0x002fce00078e0235 */
.L_x_4083:
[----:B------:R-:W-:-:S13]  /*4d30*/  ISETP.GE.AND P0, PT, R31, 0x6, PT ;  /* 0x000000061f00780c */ /* 0x000fda0003f06270 */
[----:B------:R-:W-:Y:S05]  /*4d40*/  @!P0 BRA `(.L_x_4085) ;  /* 0x0000000000108947 */ /* 0x000fea0003800000 */
[----:B------:R-:W-:-:S03]  /*4d50*/  UMOV UR12, 0xffffffff ;  /* 0xffffffff000c7882 */ /* 0x000fc60000000000 */
[----:B------:R-:W-:Y:S05]  /*4d60*/  BRA.DIV UR12, `(.L_x_4086) ;  /* 0x0000001e0c487947 */ /* 0x000fea000b800000 */
[----:B0-----:R0:W1:Y:S02]  /*4d70*/  SHFL.IDX PT, R29, R32, R12, R27 ;  /* 0x0000000c201d7389 */ /* 0x00106400000e001b */
.L_x_4228:
[----:B-1----:R-:W-:-:S07]  /*4d80*/  IMAD R53, R42, R29, R53 ;  /* 0x0000001d2a357224 */ /* 0x002fce00078e0235 */
.L_x_4085:
[----:B------:R-:W-:-:S13]  /*4d90*/  ISETP.GE.AND P0, PT, R31, 0x7, PT ;  /* 0x000000071f00780c */ /* 0x000fda0003f06270 */
[----:B------:R-:W-:Y:S05]  /*4da0*/  @!P0 BRA `(.L_x_4087) ;  /* 0x0000000000108947 */ /* 0x000fea0003800000 */
[----:B------:R-:W-:-:S03]  /*4db0*/  UMOV UR12, 0xffffffff ;  /* 0xffffffff000c7882 */ /* 0x000fc60000000000 */
[----:B------:R-:W-:Y:S05]  /*4dc0*/  BRA.DIV UR12, `(.L_x_4088) ;  /* 0x0000001e0c507947 */ /* 0x000fea000b800000 */
[----:B0-----:R0:W1:Y:S02]  /*4dd0*/  SHFL.IDX PT, R29, R32, R13, R27 ;  /* 0x0000000d201d7389 */ /* 0x00106400000e001b */
.L_x_4231:
[----:B-1----:R-:W-:-:S07]  /*4de0*/  IMAD R53, R43, R29, R53 ;  /* 0x0000001d2b357224 */ /* 0x002fce00078e0235 */
.L_x_4087:
[----:B------:R-:W-:-:S13]  /*4df0*/  ISETP.GE.AND P0, PT, R31, 0x8, PT ;  /* 0x000000081f00780c */ /* 0x000fda0003f06270 */
[----:B------:R-:W-:Y:S05]  /*4e00*/  @!P0 BRA `(.L_x_4089) ;  /* 0x0000000000108947 */ /* 0x000fea0003800000 */
[----:B------:R-:W-:-:S03]  /*4e10*/  UMOV UR12, 0xffffffff ;  /* 0xffffffff000c7882 */ /* 0x000fc60000000000 */
[----:B------:R-:W-:Y:S05]  /*4e20*/  BRA.DIV UR12, `(.L_x_4090) ;  /* 0x0000001e0c587947 */ /* 0x000fea000b800000 */
[----:B0-----:R0:W1:Y:S02]  /*4e30*/  SHFL.IDX PT, R29, R32, R14, R27 ;  /* 0x0000000e201d7389 */ /* 0x00106400000e001b */
.L_x_4234:
[----:B-1----:R-:W-:-:S07]  /*4e40*/  IMAD R53, R44, R29, R53 ;  /* 0x0000001d2c357224 */ /* 0x002fce00078e0235 */
.L_x_4089:
[----:B------:R-:W-:-:S13]  /*4e50*/  ISETP.GE.AND P0, PT, R31, 0x9, PT ;  /* 0x000000091f00780c */ /* 0x000fda0003f06270 */
[----:B------:R-:W-:Y:S05]  /*4e60*/  @!P0 BRA `(.L_x_4091) ;  /* 0x0000000000108947 */ /* 0x000fea0003800000 */
[----:B------:R-:W-:-:S03]  /*4e70*/  UMOV UR12, 0xffffffff ;  /* 0xffffffff000c7882 */ /* 0x000fc60000000000 */
[----:B------:R-:W-:Y:S05]  /*4e80*/  BRA.DIV UR12, `(.L_x_4092) ;  /* 0x0000001e0c607947 */ /* 0x000fea000b800000 */
[----:B0-----:R0:W1:Y:S02]  /*4e90*/  SHFL.IDX PT, R29, R32, R15, R27 ;  /* 0x0000000f201d7389 */ /* 0x00106400000e001b */
.L_x_4237:
[----:B-1----:R-:W-:-:S07]  /*4ea0*/  IMAD R53, R45, R29, R53 ;  /* 0x0000001d2d357224 */ /* 0x002fce00078e0235 */
.L_x_4091:
[----:B------:R-:W-:-:S13]  /*4eb0*/  ISETP.GE.AND P0, PT, R31, 0xa, PT ;  /* 0x0000000a1f00780c */ /* 0x000fda0003f06270 */
[----:B------:R-:W-:Y:S05]  /*4ec0*/  @!P0 BRA `(.L_x_4093) ;  /* 0x0000000000108947 */ /* 0x000fea0003800000 */
[----:B------:R-:W-:-:S03]  /*4ed0*/  UMOV UR12, 0xffffffff ;  /* 0xffffffff000c7882 */ /* 0x000fc60000000000 */
[----:B------:R-:W-:Y:S05]  /*4ee0*/  BRA.DIV UR12, `(.L_x_4094) ;  /* 0x0000001e0c687947 */ /* 0x000fea000b800000 */
[----:B0-----:R0:W1:Y:S02]  /*4ef0*/  SHFL.IDX PT, R29, R32, R16, R27 ;  /* 0x00000010201d7389 */ /* 0x00106400000e001b */
.L_x_4240:
[----:B-1----:R-:W-:-:S07]  /*4f00*/  IMAD R53, R46, R29, R53 ;  /* 0x0000001d2e357224 */ /* 0x002fce00078e0235 */
.L_x_4093:
[----:B------:R-:W-:-:S13]  /*4f10*/  ISETP.GE.AND P0, PT, R31, 0xb, PT ;  /* 0x0000000b1f00780c */ /* 0x000fda0003f06270 */
[----:B------:R-:W-:Y:S05]  /*4f20*/  @!P0 BRA `(.L_x_4095) ;  /* 0x0000000000108947 */ /* 0x000fea0003800000 */
[----:B------:R-:W-:-:S03]  /*4f30*/  UMOV UR12, 0xffffffff ;  /* 0xffffffff000c7882 */ /* 0x000fc60000000000 */
[----:B------:R-:W-:Y:S05]  /*4f40*/  BRA.DIV UR12, `(.L_x_4096) ;  /* 0x0000001e0c707947 */ /* 0x000fea000b800000 */
[----:B0-----:R0:W1:Y:S02]  /*4f50*/  SHFL.IDX PT, R29, R32, R17, R27 ;  /* 0x00000011201d7389 */ /* 0x00106400000e001b */
.L_x_4243:
[----:B-1----:R-:W-:-:S07]  /*4f60*/  IMAD R53, R47, R29, R53 ;  /* 0x0000001d2f357224 */ /* 0x002fce00078e0235 */
.L_x_4095:
[----:B------:R-:W-:-:S13]  /*4f70*/  ISETP.GE.AND P0, PT, R31, 0xc, PT ;  /* 0x0000000c1f00780c */ /* 0x000fda0003f06270 */
[----:B------:R-:W-:Y:S05]  /*4f80*/  @!P0 BRA `(.L_x_4097) ;  /* 0x0000000000108947 */ /* 0x000fea0003800000 */
[----:B------:R-:W-:-:S03]  /*4f90*/  UMOV UR12, 0xffffffff ;  /* 0xffffffff000c7882 */ /* 0x000fc60000000000 */
[----:B------:R-:W-:Y:S05]  /*4fa0*/  BRA.DIV UR12, `(.L_x_4098) ;  /* 0x0000001e0c787947 */ /* 0x000fea000b800000 */
[----:B0-----:R0:W1:Y:S02]  /*4fb0*/  SHFL.IDX PT, R29, R32, R18, R27 ;  /* 0x00000012201d7389 */ /* 0x00106400000e001b */
.L_x_4246:
[----:B-1----:R-:W-:-:S07]  /*4fc0*/  IMAD R53, R48, R29, R53 ;  /* 0x0000001d30357224 */ /* 0x002fce00078e0235 */
.L_x_4097:
[----:B------:R-:W-:-:S13]  /*4fd0*/  ISETP.GE.AND P0, PT, R31, 0xd, PT ;  /* 0x0000000d1f00780c */ /* 0x000fda0003f06270 */
[----:B------:R-:W-:Y:S05]  /*4fe0*/  @!P0 BRA `(.L_x_4099) ;  /* 0x0000000000108947 */ /* 0x000fea0003800000 */
[----:B------:R-:W-:-:S03]  /*4ff0*/  UMOV UR12, 0xffffffff ;  /* 0xffffffff000c7882 */ /* 0x000fc60000000000 */
[----:B------:R-:W-:Y:S05]  /*5000*/  BRA.DIV UR12, `(.L_x_4100) ;  /* 0x0000001e0c807947 */ /* 0x000fea000b800000 */
[----:B0-----:R0:W1:Y:S02]  /*5010*/  SHFL.IDX PT, R29, R32, R19, R27 ;  /* 0x00000013201d7389 */ /* 0x00106400000e001b */
.L_x_4249:
[----:B-1----:R-:W-:-:S07]  /*5020*/  IMAD R53, R49, R29, R53 ;  /* 0x0000001d31357224 */ /* 0x002fce00078e0235 */
.L_x_4099:
[----:B------:R-:W-:-:S13]  /*5030*/  ISETP.GE.AND P0, PT, R31, 0xe, PT ;  /* 0x0000000e1f00780c */ /* 0x000fda0003f06270 */
[----:B------:R-:W-:Y:S05]  /*5040*/  @!P0 BRA `(.L_x_4101) ;  /* 0x0000000000108947 */ /* 0x000fea0003800000 */
[----:B------:R-:W-:-:S03]  /*5050*/  UMOV UR12, 0xffffffff ;  /* 0xffffffff000c7882 */ /* 0x000fc60000000000 */
[----:B------:R-:W-:Y:S05]  /*5060*/  BRA.DIV UR12, `(.L_x_4102) ;  /* 0x0000001e0c887947 */ /* 0x000fea000b800000 */
[----:B0-----:R0:W1:Y:S02]  /*5070*/  SHFL.IDX PT, R29, R32, R20, R27 ;  /* 0x00000014201d7389 */ /* 0x00106400000e001b */
.L_x_4252:
[----:B-1----:R-:W-:-:S07]  /*5080*/  IMAD R53, R50, R29, R53 ;  /* 0x0000001d32357224 */ /* 0x002fce00078e0235 */
.L_x_4101:
[----:B------:R-:W-:-:S13]  /*5090*/  ISETP.GE.AND P0, PT, R31, 0xf, PT ;  /* 0x0000000f1f00780c */ /* 0x000fda0003f06270 */
[----:B------:R-:W-:Y:S05]  /*50a0*/  @!P0 BRA `(.L_x_4103) ;  /* 0x0000000000108947 */ /* 0x000fea0003800000 */
[----:B------:R-:W-:-:S03]  /*50b0*/  UMOV UR12, 0xffffffff ;  /* 0xffffffff000c7882 */ /* 0x000fc60000000000 */
[----:B------:R-:W-:Y:S05]  /*50c0*/  BRA.DIV UR12, `(.L_x_4104) ;  /* 0x0000001e0c907947 */ /* 0x000fea000b800000 */
[----:B0-----:R0:W1:Y:S02]  /*50d0*/  SHFL.IDX PT, R29, R32, R21, R27 ;  /* 0x00000015201d7389 */ /* 0x00106400000e001b */
.L_x_4255:
[----:B-1----:R-:W-:-:S07]  /*50e0*/  IMAD R53, R51, R29, R53 ;  /* 0x0000001d33357224 */ /* 0x002fce00078e0235 */
.L_x_4103:
[----:B------:R-:W-:-:S13]  /*50f0*/  ISETP.GE.AND P0, PT, R31, 0x10, PT ;  /* 0x000000101f00780c */ /* 0x000fda0003f06270 */
[----:B------:R-:W-:Y:S05]  /*5100*/  @!P0 BRA `(.L_x_4105) ;  /* 0x0000000000108947 */ /* 0x000fea0003800000 */
[----:B------:R-:W-:-:S03]  /*5110*/  UMOV UR12, 0xffffffff ;  /* 0xffffffff000c7882 */ /* 0x000fc60000000000 */
[----:B------:R-:W-:Y:S05]  /*5120*/  BRA.DIV UR12, `(.L_x_4106) ;  /* 0x0000001e0c987947 */ /* 0x000fea000b800000 */
[----:B0-----:R0:W1:Y:S02]  /*5130*/  SHFL.IDX PT, R29, R32, R22, R27 ;  /* 0x00000016201d7389 */ /* 0x00106400000e001b */
.L_x_4258:
[----:B-1----:R-:W-:-:S07]  /*5140*/  IMAD R53, R34, R29, R53 ;  /* 0x0000001d22357224 */ /* 0x002fce00078e0235 */
.L_x_4105:
[----:B------:R-:W-:-:S07]  /*5150*/  IMAD.U32 R29, RZ, RZ, UR20 ;  /* 0x00000014ff1d7e24 */ /* 0x000fce000f8e00ff */
.L_x_4107:
        /* <DEDUP_REMOVED lines=36> */
.L_x_4074:
[----:B------:R-:W-:Y:S05]  /*53a0*/  @!P6 BRA `(.L_x_4109) ;  /* 0xffffffe800ace947 */ /* 0x000fea000383ffff */
.L_x_3950:
        /* <DEDUP_REMOVED lines=33> */
.L_x_4111:
[----:B------:R-:W-:Y:S05]  /*55c0*/  BSYNC.RECONVERGENT B0 ;  /* 0x0000000000007941 */ /* 0x000fea0003800200 */
.L_x_4110:
[----:B------:R-:W-:Y:S04]  /*55d0*/  BSSY.RECONVERGENT B0, `(.L_x_4112) ;  /* 0x000001e000007945 */ /* 0x000fe80003800200 */
[----:B------:R-:W-:Y:S05]  /*55e0*/  @!P5 BRA `(.L_x_4113) ;  /* 0x000000000070d947 */ /* 0x000fea0003800000 */
[----:B01-3--:R-:W0:Y:S01]  /*55f0*/  S2R R31, SR_CgaCtaId ;  /* 0x00000000001f7919 */ /* 0x00be220000008800 */
[----:B--2-4-:R-:W-:-:S05]  /*5600*/  MOV R30, 0x400 ;  /* 0x00000400001e7802 */ /* 0x014fca0000000f00 */
[----:B------:R-:W-:-:S05]  /*5610*/  VIADD R30, R30, 0xc80 ;  /* 0x00000c801e1e7836 */ /* 0x000fca0000000000 */
[----:B0-----:R-:W-:-:S07]  /*5620*/  LEA R36, R31, R30, 0x18 ;  /* 0x0000001e1f247211 */ /* 0x001fce00078ec0ff */
.L_x_4114:
        /* <DEDUP_REMOVED lines=24> */
.L_x_4113:
[----:B------:R-:W-:Y:S05]  /*57b0*/  BSYNC.RECONVERGENT B0 ;  /* 0x0000000000007941 */ /* 0x000fea0003800200 */
.L_x_4112:
[----:B------:R-:W5:Y:S02]  /*57c0*/  LDCU UR12, c[0x0][0x374] ;  /* 0x00006e80ff0c77ac */ /* 0x000f640008000800 */
[----:B-----5:R-:W-:Y:S02]  /*57d0*/  UIADD3 UR9, UPT, UPT, UR12, UR9, URZ ;  /* 0x000000090c097290 */ /* 0x020fe4000fffe0ff */
[----:B------:R-:W-:-:S04]  /*57e0*/  USHF.L.U32 UR12, UR12, 0x2, URZ ;  /* 0x000000020c0c7899 */ /* 0x000fc800080006ff */
[----:B------:R-:W-:-:S09]  /*57f0*/  UISETP.GE.U32.AND UP0, UPT, UR9, UR12, UPT ;  /* 0x0000000c0900728c */ /* 0x000fd2000bf06070 */
[----:B------:R-:W-:Y:S05]  /*5800*/  BRA.U !UP0, `(.L_x_4115) ;  /* 0xffffffb508e47547 */ /* 0x000fea000b83ffff */
[----:B------:R-:W-:Y:S05]  /*5810*/  EXIT ;  /* 0x000000000000794d */ /* 0x000fea0003800000 */
.L_x_3972:
[----:B------:R-:W-:Y:S01]  /*5820*/  BSSY B2, `(.L_x_4116) ;  /* 0x0000006000027945 */ /* 0x000fe20003800000 */
[----:B------:R-:W-:Y:S02]  /*5830*/  IMAD.MOV.U32 R30, RZ, RZ, R28 ;  /* 0x000000ffff1e7224 */ /* 0x000fe400078e001c */
[----:B------:R-:W-:-:S07]  /*5840*/  IMAD.MOV.U32 R29, RZ, RZ, -0x1 ;  /* 0xffffffffff1d7424 */ /* 0x000fce00078e00ff */
[----:B0--3--:R-:W-:Y:S05]  /*5850*/  WARPSYNC.COLLECTIVE R29, `(.L_x_4117) ;  /* 0x000000001d087348 */ /* 0x009fea0003c00000 */
[----:B0-----:R0:W1:Y:S02]  /*5860*/  SHFL.IDX P0, R29, R32, R30, R27 ;  /* 0x0000001e201d7389 */ /* 0x001064000000001b */
[----:B01-3--:R-:W-:Y:S05]  /*5870*/  ENDCOLLECTIVE ;  /* 0x000000000000791b */ /* 0x00bfea0003800000 */
.L_x_4117:
[----:B------:R-:W-:Y:S05]  /*5880*/  BSYNC B2 ;  /* 0x0000000000027941 */ /* 0x000fea0003800000 */
.L_x_4116:
[----:B------:R-:W-:Y:S05]  /*5890*/  BRA `(.L_x_4118) ;  /* 0xffffffc800f07947 */ /* 0x000fea000383ffff */
.L_x_3974:
[----:B------:R-:W-:Y:S01]  /*58a0*/  BSSY B2, `(.L_x_4119) ;  /* 0x0000006000027945 */ /* 0x000fe20003800000 */
[----:B------:R-:W-:Y:S01]  /*58b0*/  IMAD.MOV.U32 R30, RZ, RZ, R8 ;  /* 0x000000ffff1e7224 */ /* 0x000fe200078e0008 */
[----:B------:R-:W-:-:S07]  /*58c0*/  MOV R29, 0xffffffff ;  /* 0xffffffff001d7802 */ /* 0x000fce0000000f00 */
[----:B0--3--:R-:W-:Y:S05]  /*58d0*/  WARPSYNC.COLLECTIVE R29, `(.L_x_4120) ;  /* 0x000000001d087348 */ /* 0x009fea0003c00000 */
[----:B0-----:R0:W1:Y:S02]  /*58e0*/  SHFL.IDX P0, R29, R32, R30, R27 ;  /* 0x0000001e201d7389 */ /* 0x001064000000001b */
[----:B01-3--:R-:W-:Y:S05]  /*58f0*/  ENDCOLLECTIVE ;  /* 0x000000000000791b */ /* 0x00bfea0003800000 */
.L_x_4120:
[----:B------:R-:W-:Y:S05]  /*5900*/  BSYNC B2 ;  /* 0x0000000000027941 */ /* 0x000fea0003800000 */
.L_x_4119:
[----:B------:R-:W-:Y:S05]  /*5910*/  BRA `(.L_x_4121) ;  /* 0xffffffc800e47947 */ /* 0x000fea000383ffff */
.L_x_3976:
[----:B------:R-:W-:Y:S01]  /*5920*/  BSSY B2, `(.L_x_4122) ;  /* 0x0000006000027945 */ /* 0x000fe20003800000 */
[----:B------:R-:W-:Y:S02]  /*5930*/  IMAD.MOV.U32 R30, RZ, RZ, R9 ;  /* 0x000000ffff1e7224 */ /* 0x000fe400078e0009 */
[----:B------:R-:W-:-:S07]  /*5940*/  IMAD.MOV.U32 R29, RZ, RZ, -0x1 ;  /* 0xffffffffff1d7424 */ /* 0x000fce00078e00ff */
[----:B0--3--:R-:W-:Y:S05]  /*5950*/  WARPSYNC.COLLECTIVE R29, `(.L_x_4123) ;  /* 0x000000001d087348 */ /* 0x009fea0003c00000 */
[----:B0-----:R0:W1:Y:S02]  /*5960*/  SHFL.IDX P0, R29, R32, R30, R27 ;  /* 0x0000001e201d7389 */ /* 0x001064000000001b */
[----:B01-3--:R-:W-:Y:S05]  /*5970*/  ENDCOLLECTIVE ;  /* 0x000000000000791b */ /* 0x00bfea0003800000 */
.L_x_4123:
[----:B------:R-:W-:Y:S05]  /*5980*/  BSYNC B2 ;  /* 0x0000000000027941 */ /* 0x000fea0003800000 */
.L_x_4122:
[----:B------:R-:W-:Y:S05]  /*5990*/  BRA `(.L_x_4124) ;  /* 0xffffffc800d87947 */ /* 0x000fea000383ffff */
.L_x_3978:
[----:B------:R-:W-:Y:S01]  /*59a0*/  BSSY B2, `(.L_x_4125) ;  /* 0x0000006000027945 */ /* 0x000fe20003800000 */
[----:B------:R-:W-:Y:S02]  /*59b0*/  IMAD.MOV.U32 R30, RZ, RZ, R10 ;  /* 0x000000ffff1e7224 */ /* 0x000fe400078e000a */
[----:B------:R-:W-:-:S07]  /*59c0*/  IMAD.MOV.U32 R29, RZ, RZ, -0x1 ;  /* 0xffffffffff1d7424 */ /* 0x000fce00078e00ff */
[----:B0--3--:R-:W-:Y:S05]  /*59d0*/  WARPSYNC.COLLECTIVE R29, `(.L_x_4126) ;  /* 0x000000001d087348 */ /* 0x009fea0003c00000 */
[----:B0-----:R0:W1:Y:S02]  /*59e0*/  SHFL.IDX P0, R29, R32, R30, R27 ;  /* 0x0000001e201d7389 */ /* 0x001064000000001b */
[----:B01-3--:R-:W-:Y:S05]  /*59f0*/  ENDCOLLECTIVE ;  /* 0x000000000000791b */ /* 0x00bfea0003800000 */
.L_x_4126:
[----:B------:R-:W-:Y:S05]  /*5a00*/  BSYNC B2 ;  /* 0x0000000000027941 */ /* 0x000fea0003800000 */
.L_x_4125:
[----:B------:R-:W-:Y:S05]  /*5a10*/  BRA `(.L_x_4127) ;  /* 0xffffffc800cc7947 */ /* 0x000fea000383ffff */
.L_x_3980:
[----:B------:R-:W-:Y:S01]  /*5a20*/  BSSY B2, `(.L_x_4128) ;  /* 0x0000006000027945 */ /* 0x000fe20003800000 */
[----:B------:R-:W-:Y:S01]  /*5a30*/  MOV R30, R11 ;  /* 0x0000000b001e7202 */ /* 0x000fe20000000f00 */
[----:B------:R-:W-:-:S07]  /*5a40*/  IMAD.MOV.U32 R29, RZ, RZ, -0x1 ;  /* 0xffffffffff1d7424 */ /* 0x000fce00078e00ff */
[----:B0--3--:R-:W-:Y:S05]  /*5a50*/  WARPSYNC.COLLECTIVE R29, `(.L_x_4129) ;  /* 0x000000001d087348 */ /* 0x009fea0003c00000 */
[----:B0-----:R0:W1:Y:S02]  /*5a60*/  SHFL.IDX P0, R29, R32, R30, R27 ;  /* 0x0000001e201d7389 */ /* 0x001064000000001b */
[----:B01-3--:R-:W-:Y:S05]  /*5a70*/  ENDCOLLECTIVE ;  /* 0x000000000000791b */ /* 0x00bfea0003800000 */
.L_x_4129:
[----:B------:R-:W-:Y:S05]  /*5a80*/  BSYNC B2 ;  /* 0x0000000000027941 */ /* 0x000fea0003800000 */
.L_x_4128:
[----:B------:R-:W-:Y:S05]  /*5a90*/  BRA `(.L_x_4130) ;  /* 0xffffffc800c87947 */ /* 0x000fea000383ffff */
.L_x_3982:
[----:B------:R-:W-:Y:S01]  /*5aa0*/  BSSY B2, `(.L_x_4131) ;  /* 0x0000006000027945 */ /* 0x000fe20003800000 */
[----:B------:R-:W-:Y:S02]  /*5ab0*/  IMAD.MOV.U32 R30, RZ, RZ, R12 ;  /* 0x000000ffff1e7224 */ /* 0x000fe400078e000c */
[----:B------:R-:W-:-:S07]  /*5ac0*/  IMAD.MOV.U32 R29, RZ, RZ, -0x1 ;  /* 0xffffffffff1d7424 */ /* 0x000fce00078e00ff */
[----:B0--3--:R-:W-:Y:S05]  /*5ad0*/  WARPSYNC.COLLECTIVE R29, `(.L_x_4132) ;  /* 0x000000001d087348 */ /* 0x009fea0003c00000 */
[----:B0-----:R0:W1:Y:S02]  /*5ae0*/  SHFL.IDX P0, R29, R32, R30, R27 ;  /* 0x0000001e201d7389 */ /* 0x001064000000001b */
[----:B01-3--:R-:W-:Y:S05]  /*5af0*/  ENDCOLLECTIVE ;  /* 0x000000000000791b */ /* 0x00bfea0003800000 */
.L_x_4132:
[----:B------:R-:W-:Y:S05]  /*5b00*/  BSYNC B2 ;  /* 0x0000000000027941 */ /* 0x000fea0003800000 */
.L_x_4131:
[----:B------:R-:W-:Y:S05]  /*5b10*/  BRA `(.L_x_4133) ;  /* 0xffffffc800c07947 */ /* 0x000fea000383ffff */
.L_x_3984:
[----:B------:R-:W-:Y:S01]  /*5b20*/  BSSY B2, `(.L_x_4134) ;  /* 0x0000006000027945 */ /* 0x000fe20003800000 */
[----:B------:R-:W-:Y:S01]  /*5b30*/  IMAD.MOV.U32 R30, RZ, RZ, R13 ;  /* 0x000000ffff1e7224 */ /* 0x000fe200078e000d */
[----:B------:R-:W-:-:S07]  /*5b40*/  MOV R29, 0xffffffff ;  /* 0xffffffff001d7802 */ /* 0x000fce0000000f00 */
[----:B0--3--:R-:W-:Y:S05]  /*5b50*/  WARPSYNC.COLLECTIVE R29, `(.L_x_4135) ;  /* 0x000000001d087348 */ /* 0x009fea0003c00000 */
[----:B0-----:R0:W1:Y:S02]  /*5b60*/  SHFL.IDX P0, R29, R32, R30, R27 ;  /* 0x0000001e201d7389 */ /* 0x001064000000001b */
[----:B01-3--:R-:W-:Y:S05]  /*5b70*/  ENDCOLLECTIVE ;  /* 0x000000000000791b */ /* 0x00bfea0003800000 */
.L_x_4135:
[----:B------:R-:W-:Y:S05]  /*5b80*/  BSYNC B2 ;  /* 0x0000000000027941 */ /* 0x000fea0003800000 */
.L_x_4134:
[----:B------:R-:W-:Y:S05]  /*5b90*/  BRA `(.L_x_4136) ;  /* 0xffffffc800b87947 */ /* 0x000fea000383ffff */
.L_x_3986:
[----:B------:R-:W-:Y:S01]  /*5ba0*/  BSSY B2, `(.L_x_4137) ;  /* 0x0000006000027945 */ /* 0x000fe20003800000 */
[----:B------:R-:W-:Y:S02]  /*5bb0*/  IMAD.MOV.U32 R30, RZ, RZ, R14 ;  /* 0x000000ffff1e7224 */ /* 0x000fe400078e000e */
[----:B------:R-:W-:-:S07]  /*5bc0*/  IMAD.MOV.U32 R29, RZ, RZ, -0x1 ;  /* 0xffffffffff1d7424 */ /* 0x000fce00078e00ff */
[----:B0--3--:R-:W-:Y:S05]  /*5bd0*/  WARPSYNC.COLLECTIVE R29, `(.L_x_4138) ;  /* 0x000000001d087348 */ /* 0x009fea0003c00000 */
[----:B0-----:R0:W1:Y:S02]  /*5be0*/  SHFL.IDX P0, R29, R32, R30, R27 ;  /* 0x0000001e201d7389 */ /* 0x001064000000001b */
[----:B01-3--:R-:W-:Y:S05]  /*5bf0*/  ENDCOLLECTIVE ;  /* 0x000000000000791b */ /* 0x00bfea0003800000 */
.L_x_4138:
[----:B------:R-:W-:Y:S05]  /*5c00*/  BSYNC B2 ;  /* 0x0000000000027941 */ /* 0x000fea0003800000 */
.L_x_4137:
[----:B------:R-:W-:Y:S05]  /*5c10*/  BRA `(.L_x_4139) ;  /* 0xffffffc800b07947 */ /* 0x000fea000383ffff */
.L_x_3988:
[----:B------:R-:W-:Y:S01]  /*5c20*/  BSSY B2, `(.L_x_4140) ;  /* 0x0000006000027945 */ /* 0x000fe20003800000 */
[----:B------:R-:W-:Y:S02]  /*5c30*/  IMAD.MOV.U32 R30, RZ, RZ, R15 ;  /* 0x000000ffff1e7224 */ /* 0x000fe400078e000f */
[----:B------:R-:W-:-:S07]  /*5c40*/  IMAD.MOV.U32 R29, RZ, RZ, -0x1 ;  /* 0xffffffffff1d7424 */ /* 0x000fce00078e00ff */
[----:B0--3--:R-:W-:Y:S05]  /*5c50*/  WARPSYNC.COLLECTIVE R29, `(.L_x_4141) ;  /* 0x000000001d087348 */ /* 0x009fea0003c00000 */
[----:B0-----:R0:W1:Y:S02]  /*5c60*/  SHFL.IDX P0, R29, R32, R30, R27 ;  /* 0x0000001e201d7389 */ /* 0x001064000000001b */
[----:B01-3--:R-:W-:Y:S05]  /*5c70*/  ENDCOLLECTIVE ;  /* 0x000000000000791b */ /* 0x00bfea0003800000 */
.L_x_4141:
[----:B------:R-:W-:Y:S05]  /*5c80*/  BSYNC B2 ;  /* 0x0000000000027941 */ /* 0x000fea0003800000 */
.L_x_4140:
[----:B------:R-:W-:Y:S05]  /*5c90*/  BRA `(.L_x_4142) ;  /* 0xffffffc800a87947 */ /* 0x000fea000383ffff */
.L_x_3990:
[----:B------:R-:W-:Y:S01]  /*5ca0*/  BSSY B2, `(.L_x_4143) ;  /* 0x0000006000027945 */ /* 0x000fe20003800000 */
[----:B------:R-:W-:Y:S01]  /*5cb0*/  MOV R30, R16 ;  /* 0x00000010001e7202 */ /* 0x000fe20000000f00 */
[----:B------:R-:W-:-:S07]  /*5cc0*/  IMAD.MOV.U32 R29, RZ, RZ, -0x1 ;  /* 0xffffffffff1d7424 */ /* 0x000fce00078e00ff */
[----:B0--3--:R-:W-:Y:S05]  /*5cd0*/  WARPSYNC.COLLECTIVE R29, `(.L_x_4144) ;  /* 0x000000001d087348 */ /* 0x009fea0003c00000 */
[----:B0-----:R0:W1:Y:S02]  /*5ce0*/  SHFL.IDX P0, R29, R32, R30, R27 ;  /* 0x0000001e201d7389 */ /* 0x001064000000001b */
[----:B01-3--:R-:W-:Y:S05]  /*5cf0*/  ENDCOLLECTIVE ;  /* 0x000000000000791b */ /* 0x00bfea0003800000 */
.L_x_4144:
[----:B------:R-:W-:Y:S05]  /*5d00*/  BSYNC B2 ;  /* 0x0000000000027941 */ /* 0x000fea0003800000 */
.L_x_4143:
[----:B------:R-:W-:Y:S05]  /*5d10*/  BRA `(.L_x_4145) ;  /* 0xffffffc800a07947 */ /* 0x000fea000383ffff */
.L_x_3992:
[----:B------:R-:W-:Y:S01]  /*5d20*/  BSSY B2, `(.L_x_4146) ;  /* 0x0000006000027945 */ /* 0x000fe20003800000 */
[----:B------:R-:W-:Y:S02]  /*5d30*/  IMAD.MOV.U32 R30, RZ, RZ, R17 ;  /* 0x000000ffff1e7224 */ /* 0x000fe400078e0011 */
[----:B------:R-:W-:-:S07]  /*5d40*/  IMAD.MOV.U32 R29, RZ, RZ, -0x1 ;  /* 0xffffffffff1d7424 */ /* 0x000fce00078e00ff */
[----:B0--3--:R-:W-:Y:S05]  /*5d50*/  WARPSYNC.COLLECTIVE R29, `(.L_x_4147) ;  /* 0x000000001d087348 */ /* 0x009fea0003c00000 */
[----:B0-----:R0:W1:Y:S02]  /*5d60*/  SHFL.IDX P0, R29, R32, R30, R27 ;  /* 0x0000001e201d7389 */ /* 0x001064000000001b */
[----:B01-3--:R-:W-:Y:S05]  /*5d70*/  ENDCOLLECTIVE ;  /* 0x000000000000791b */ /* 0x00bfea0003800000 */
.L_x_4147:
[----:B------:R-:W-:Y:S05]  /*5d80*/  BSYNC B2 ;  /* 0x0000000000027941 */ /* 0x000fea0003800000 */
.L_x_4146:
[----:B------:R-:W-:Y:S05]  /*5d90*/  BRA `(.L_x_4148) ;  /* 0xffffffc800987947 */ /* 0x000fea000383ffff */
.L_x_3994:
[----:B------:R-:W-:Y:S01]  /*5da0*/  BSSY B2, `(.L_x_4149) ;  /* 0x0000006000027945 */ /* 0x000fe20003800000 */
[----:B------:R-:W-:Y:S01]  /*5db0*/  IMAD.MOV.U32 R30, RZ, RZ, R18 ;  /* 0x000000ffff1e7224 */ /* 0x000fe200078e0012 */
[----:B------:R-:W-:-:S07]  /*5dc0*/  MOV R29, 0xffffffff ;  /* 0xffffffff001d7802 */ /* 0x000fce0000000f00 */
[----:B0--3--:R-:W-:Y:S05]  /*5dd0*/  WARPSYNC.COLLECTIVE R29, `(.L_x_4150) ;  /* 0x000000001d087348 */ /* 0x009fea0003c00000 */
[----:B0-----:R0:W1:Y:S02]  /*5de0*/  SHFL.IDX P0, R29, R32, R30, R27 ;  /* 0x0000001e201d7389 */ /* 0x001064000000001b */
[----:B01-3--:R-:W-:Y:S05]  /*5df0*/  ENDCOLLECTIVE ;  /* 0x000000000000791b */ /* 0x00bfea0003800000 */
.L_x_4150:
[----:B------:R-:W-:Y:S05]  /*5e00*/  BSYNC B2 ;  /* 0x0000000000027941 */ /* 0x000fea0003800000 */
.L_x_4149:
[----:B------:R-:W-:Y:S05]  /*5e10*/  BRA `(.L_x_4151) ;  /* 0xffffffc800907947 */ /* 0x000fea000383ffff */
.L_x_3996:
[----:B------:R-:W-:Y:S01]  /*5e20*/  BSSY B2, `(.L_x_4152) ;  /* 0x0000006000027945 */ /* 0x000fe20003800000 */
[----:B------:R-:W-:Y:S02]  /*5e30*/  IMAD.MOV.U32 R30, RZ, RZ, R19 ;  /* 0x000000ffff1e7224 */ /* 0x000fe400078e0013 */
[----:B------:R-:W-:-:S07]  /*5e40*/  IMAD.MOV.U32 R29, RZ, RZ, -0x1 ;  /* 0xffffffffff1d7424 */ /* 0x000fce00078e00ff */
[----:B0--3--:R-:W-:Y:S05]  /*5e50*/  WARPSYNC.COLLECTIVE R29, `(.L_x_4153) ;  /* 0x000000001d087348 */ /* 0x009fea0003c00000 */
[----:B0-----:R0:W1:Y:S02]  /*5e60*/  SHFL.IDX P0, R29, R32, R30, R27 ;  /* 0x0000001e201d7389 */ /* 0x001064000000001b */
[----:B01-3--:R-:W-:Y:S05]  /*5e70*/  ENDCOLLECTIVE ;  /* 0x000000000000791b */ /* 0x00bfea0003800000 */
.L_x_4153:
[----:B------:R-:W-:Y:S05]  /*5e80*/  BSYNC B2 ;  /* 0x0000000000027941 */ /* 0x000fea0003800000 */
.L_x_4152:
[----:B------:R-:W-:Y:S05]  /*5e90*/  BRA `(.L_x_4154) ;  /* 0xffffffc800887947 */ /* 0x000fea000383ffff */
.L_x_3998:
[----:B------:R-:W-:Y:S01]  /*5ea0*/  BSSY B2, `(.L_x_4155) ;  /* 0x0000006000027945 */ /* 0x000fe20003800000 */
[----:B------:R-:W-:Y:S02]  /*5eb0*/  IMAD.MOV.U32 R30, RZ, RZ, R20 ;  /* 0x000000ffff1e7224 */ /* 0x000fe400078e0014 */
[----:B------:R-:W-:-:S07]  /*5ec0*/  IMAD.MOV.U32 R29, RZ, RZ, -0x1 ;  /* 0xffffffffff1d7424 */ /* 0x000fce00078e00ff */
[----:B0--3--:R-:W-:Y:S05]  /*5ed0*/  WARPSYNC.COLLECTIVE R29, `(.L_x_4156) ;  /* 0x000000001d087348 */ /* 0x009fea0003c00000 */
[----:B0-----:R0:W1:Y:S02]  /*5ee0*/  SHFL.IDX P0, R29, R32, R30, R27 ;  /* 0x0000001e201d7389 */ /* 0x001064000000001b */
[----:B01-3--:R-:W-:Y:S05]  /*5ef0*/  ENDCOLLECTIVE ;  /* 0x000000000000791b */ /* 0x00bfea0003800000 */
.L_x_4156:
[----:B------:R-:W-:Y:S05]  /*5f00*/  BSYNC B2 ;  /* 0x0000000000027941 */ /* 0x000fea0003800000 */
.L_x_4155:
[----:B------:R-:W-:Y:S05]  /*5f10*/  BRA `(.L_x_4157) ;  /* 0xffffffc800807947 */ /* 0x000fea000383ffff */
.L_x_4000:
[----:B------:R-:W-:Y:S01]  /*5f20*/  BSSY B2, `(.L_x_4158) ;  /* 0x0000006000027945 */ /* 0x000fe20003800000 */
[----:B------:R-:W-:Y:S01]  /*5f30*/  MOV R30, R21 ;  /* 0x00000015001e7202 */ /* 0x000fe20000000f00 */
[----:B------:R-:W-:-:S07]  /*5f40*/  IMAD.MOV.U32 R29, RZ, RZ, -0x1 ;  /* 0xffffffffff1d7424 */ /* 0x000fce00078e00ff */
[----:B0--3--:R-:W-:Y:S05]  /*5f50*/  WARPSYNC.COLLECTIVE R29, `(.L_x_4159) ;  /* 0x000000001d087348 */ /* 0x009fea0003c00000 */
[----:B0-----:R0:W1:Y:S02]  /*5f60*/  SHFL.IDX P0, R29, R32, R30, R27 ;  /* 0x0000001e201d7389 */ /* 0x001064000000001b */
[----:B01-3--:R-:W-:Y:S05]  /*5f70*/  ENDCOLLECTIVE ;  /* 0x000000000000791b */ /* 0x00bfea0003800000 */
.L_x_4159:
[----:B------:R-:W-:Y:S05]  /*5f80*/  BSYNC B2 ;  /* 0x0000000000027941 */ /* 0x000fea0003800000 */
.L_x_4158:
[----:B------:R-:W-:Y:S05]  /*5f90*/  BRA `(.L_x_4160) ;  /* 0xffffffc800787947 */ /* 0x000fea000383ffff */
.L_x_4002:
[----:B------:R-:W-:Y:S01]  /*5fa0*/  BSSY B2, `(.L_x_4161) ;  /* 0x0000006000027945 */ /* 0x000fe20003800000 */
[----:B------:R-:W-:Y:S02]  /*5fb0*/  IMAD.MOV.U32 R30, RZ, RZ, R22 ;  /* 0x000000ffff1e7224 */ /* 0x000fe400078e0016 */
[----:B------:R-:W-:-:S07]  /*5fc0*/  IMAD.MOV.U32 R29, RZ, RZ, -0x1 ;  /* 0xffffffffff1d7424 */ /* 0x000fce00078e00ff */
[----:B0--3--:R-:W-:Y:S05]  /*5fd0*/  WARPSYNC.COLLECTIVE R29, `(.L_x_4162) ;  /* 0x000000001d087348 */ /* 0x009fea0003c00000 */
[----:B0-----:R0:W1:Y:S02]  /*5fe0*/  SHFL.IDX P0, R29, R32, R30, R27 ;  /* 0x0000001e201d7389 */ /* 0x001064000000001b */
[----:B01-3--:R-:W-:Y:S05]  /*5ff0*/  ENDCOLLECTIVE ;  /* 0x000000000000791b */ /* 0x00bfea0003800000 */
.L_x_4162:
[----:B------:R-:W-:Y:S05]  /*6000*/  BSYNC B2 ;  /* 0x0000000000027941 */ /* 0x000fea0003800000 */
.L_x_4161:
[----:B------:R-:W-:Y:S05]  /*6010*/  BRA `(.L_x_4163) ;  /* 0xffffffc800707947 */ /* 0x000fea000383ffff */
.L_x_4025:
[----:B------:R-:W-:Y:S01]  /*6020*/  BSSY B1, `(.L_x_4164) ;  /* 0x0000006000017945 */ /* 0x000fe20003800000 */
[----:B------:R-:W-:Y:S01]  /*6030*/  IMAD.MOV.U32 R30, RZ, RZ, R28 ;  /* 0x000000ffff1e7224 */ /* 0x000fe200078e001c */
[----:B------:R-:W-:-:S07]  /*6040*/  MOV R29, 0xffffffff ;  /* 0xffffffff001d7802 */ /* 0x000fce0000000f00 */
[----:B0--3--:R-:W-:Y:S05]  /*6050*/  WARPSYNC.COLLECTIVE R29, `(.L_x_4165) ;  /* 0x000000001d087348 */ /* 0x009fea0003c00000 */
[----:B0-----:R0:W1:Y:S02]  /*6060*/  SHFL.IDX P0, R29, R32, R30, R27 ;  /* 0x0000001e201d7389 */ /* 0x001064000000001b */
[----:B01-3--:R-:W-:Y:S05]  /*6070*/  ENDCOLLECTIVE ;  /* 0x000000000000791b */ /* 0x00bfea0003800000 */
.L_x_4165:
[----:B------:R-:W-:Y:S05]  /*6080*/  BSYNC B1 ;  /* 0x0000000000017941 */ /* 0x000fea0003800000 */
.L_x_4164:
[----:B------:R-:W-:Y:S05]  /*6090*/  BRA `(.L_x_4166) ;  /* 0xffffffd400e47947 */ /* 0x000fea000383ffff */
.L_x_4027:
[----:B------:R-:W-:Y:S01]  /*60a0*/  BSSY B1, `(.L_x_4167) ;  /* 0x0000006000017945 */ /* 0x000fe20003800000 */
[----:B------:R-:W-:Y:S02]  /*60b0*/  IMAD.MOV.U32 R30, RZ, RZ, R8 ;  /* 0x000000ffff1e7224 */ /* 0x000fe400078e0008 */
[----:B------:R-:W-:-:S07]  /*60c0*/  IMAD.MOV.U32 R29, RZ, RZ, -0x1 ;  /* 0xffffffffff1d7424 */ /* 0x000fce00078e00ff */
[----:B0--3--:R-:W-:Y:S05]  /*60d0*/  WARPSYNC.COLLECTIVE R29, `(.L_x_4168) ;  /* 0x000000001d087348 */ /* 0x009fea0003c00000 */
[----:B0-----:R0:W1:Y:S02]  /*60e0*/  SHFL.IDX P0, R29, R32, R30, R27 ;  /* 0x0000001e201d7389 */ /* 0x001064000000001b */
[----:B01-3--:R-:W-:Y:S05]  /*60f0*/  ENDCOLLECTIVE ;  /* 0x000000000000791b */ /* 0x00bfea0003800000 */
.L_x_4168:
[----:B------:R-:W-:Y:S05]  /*6100*/  BSYNC B1 ;  /* 0x0000000000017941 */ /* 0x000fea0003800000 */
.L_x_4167:
[----:B------:R-:W-:Y:S05]  /*6110*/  BRA `(.L_x_4169) ;  /* 0xffffffd400d87947 */ /* 0x000fea000383ffff */
.L_x_4029:
[----:B------:R-:W-:Y:S01]  /*6120*/  BSSY B1, `(.L_x_4170) ;  /* 0x0000006000017945 */ /* 0x000fe20003800000 */
[----:B------:R-:W-:Y:S02]  /*6130*/  IMAD.MOV.U32 R30, RZ, RZ, R9 ;  /* 0x000000ffff1e7224 */ /* 0x000fe400078e0009 */
[----:B------:R-:W-:-:S07]  /*6140*/  IMAD.MOV.U32 R29, RZ, RZ, -0x1 ;  /* 0xffffffffff1d7424 */ /* 0x000fce00078e00ff */
[----:B0--3--:R-:W-:Y:S05]  /*6150*/  WARPSYNC.COLLECTIVE R29, `(.L_x_4171) ;  /* 0x000000001d087348 */ /* 0x009fea0003c00000 */
[----:B0-----:R0:W1:Y:S02]  /*6160*/  SHFL.IDX P0, R29, R32, R30, R27 ;  /* 0x0000001e201d7389 */ /* 0x001064000000001b */
[----:B01-3--:R-:W-:Y:S05]  /*6170*/  ENDCOLLECTIVE ;  /* 0x000000000000791b */ /* 0x00bfea0003800000 */
.L_x_4171:
[----:B------:R-:W-:Y:S05]  /*6180*/  BSYNC B1 ;  /* 0x0000000000017941 */ /* 0x000fea0003800000 */
.L_x_4170:
[----:B------:R-:W-:Y:S05]  /*6190*/  BRA `(.L_x_4172) ;  /* 0xffffffd400cc7947 */ /* 0x000fea000383ffff */
.L_x_4031:
[----:B------:R-:W-:Y:S01]  /*61a0*/  BSSY B1, `(.L_x_4173) ;  /* 0x0000006000017945 */ /* 0x000fe20003800000 */
[----:B------:R-:W-:Y:S01]  /*61b0*/  MOV R30, R10 ;  /* 0x0000000a001e7202 */ /* 0x000fe20000000f00 */
[----:B------:R-:W-:-:S07]  /*61c0*/  IMAD.MOV.U32 R29, RZ, RZ, -0x1 ;  /* 0xffffffffff1d7424 */ /* 0x000fce00078e00ff */
[----:B0--3--:R-:W-:Y:S05]  /*61d0*/  WARPSYNC.COLLECTIVE R29, `(.L_x_4174) ;  /* 0x000000001d087348 */ /* 0x009fea0003c00000 */
[----:B0-----:R0:W1:Y:S02]  /*61e0*/  SHFL.IDX P0, R29, R32, R30, R27 ;  /* 0x0000001e201d7389 */ /* 0x001064000000001b */
[----:B01-3--:R-:W-:Y:S05]  /*61f0*/  ENDCOLLECTIVE ;  /* 0x000000000000791b */ /* 0x00bfea0003800000 */
.L_x_4174:
[----:B------:R-:W-:Y:S05]  /*6200*/  BSYNC B1 ;  /* 0x0000000000017941 */ /* 0x000fea0003800000 */
.L_x_4173:
[----:B------:R-:W-:Y:S05]  /*6210*/  BRA `(.L_x_4175) ;  /* 0xffffffd400c07947 */ /* 0x000fea000383ffff */
.L_x_4033:
[----:B------:R-:W-:Y:S01]  /*6220*/  BSSY B1, `(.L_x_4176) ;  /* 0x0000006000017945 */ /* 0x000fe20003800000 */
[----:B------:R-:W-:Y:S02]  /*6230*/  IMAD.MOV.U32 R30, RZ, RZ, R11 ;  /* 0x000000ffff1e7224 */ /* 0x000fe400078e000b */
[----:B------:R-:W-:-:S07]  /*6240*/  IMAD.MOV.U32 R29, RZ, RZ, -0x1 ;  /* 0xffffffffff1d7424 */ /* 0x000fce00078e00ff */
[----:B0--3--:R-:W-:Y:S05]  /*6250*/  WARPSYNC.COLLECTIVE R29, `(.L_x_4177) ;  /* 0x000000001d087348 */ /* 0x009fea0003c00000 */
[----:B0-----:R0:W1:Y:S02]  /*6260*/  SHFL.IDX P0, R29, R32, R30, R27 ;  /* 0x0000001e201d7389 */ /* 0x001064000000001b */
[----:B01-3--:R-:W-:Y:S05]  /*6270*/  ENDCOLLECTIVE ;  /* 0x000000000000791b */ /* 0x00bfea0003800000 */
.L_x_4177:
[----:B------:R-:W-:Y:S05]  /*6280*/  BSYNC B1 ;  /* 0x0000000000017941 */ /* 0x000fea0003800000 */
.L_x_4176:
[----:B------:R-:W-:Y:S05]  /*6290*/  BRA `(.L_x_4178) ;  /* 0xffffffd400bc7947 */ /* 0x000fea000383ffff */
.L_x_4035:
[----:B------:R-:W-:Y:S01]  /*62a0*/  BSSY B1, `(.L_x_4179) ;  /* 0x0000006000017945 */ /* 0x000fe20003800000 */
[----:B------:R-:W-:Y:S01]  /*62b0*/  IMAD.MOV.U32 R30, RZ, RZ, R12 ;  /* 0x000000ffff1e7224 */ /* 0x000fe200078e000c */
[----:B------:R-:W-:-:S07]  /*62c0*/  MOV R29, 0xffffffff ;  /* 0xffffffff001d7802 */ /* 0x000fce0000000f00 */
[----:B0--3--:R-:W-:Y:S05]  /*62d0*/  WARPSYNC.COLLECTIVE R29, `(.L_x_4180) ;  /* 0x000000001d087348 */ /* 0x009fea0003c00000 */
[----:B0-----:R0:W1:Y:S02]  /*62e0*/  SHFL.IDX P0, R29, R32, R30, R27 ;  /* 0x0000001e201d7389 */ /* 0x001064000000001b */
[----:B01-3--:R-:W-:Y:S05]  /*62f0*/  ENDCOLLECTIVE ;  /* 0x000000000000791b */ /* 0x00bfea0003800000 */
.L_x_4180:
[----:B------:R-:W-:Y:S05]  /*6300*/  BSYNC B1 ;  /* 0x0000000000017941 */ /* 0x000fea0003800000 */
.L_x_4179:
[----:B------:R-:W-:Y:S05]  /*6310*/  BRA `(.L_x_4181) ;  /* 0xffffffd400b47947 */ /* 0x000fea000383ffff */
.L_x_4037:
[----:B------:R-:W-:Y:S01]  /*6320*/  BSSY B1, `(.L_x_4182) ;  /* 0x0000006000017945 */ /* 0x000fe20003800000 */
[----:B------:R-:W-:Y:S02]  /*6330*/  IMAD.MOV.U32 R30, RZ, RZ, R13 ;  /* 0x000000ffff1e7224 */ /* 0x000fe400078e000d */
[----:B------:R-:W-:-:S07]  /*6340*/  IMAD.MOV.U32 R29, RZ, RZ, -0x1 ;  /* 0xffffffffff1d7424 */ /* 0x000fce00078e00ff */
[----:B0--3--:R-:W-:Y:S05]  /*6350*/  WARPSYNC.COLLECTIVE R29, `(.L_x_4183) ;  /* 0x000000001d087348 */ /* 0x009fea0003c00000 */
[----:B0-----:R0:W1:Y:S02]  /*6360*/  SHFL.IDX P0, R29, R32, R30, R27 ;  /* 0x0000001e201d7389 */ /* 0x001064000000001b */
[----:B01-3--:R-:W-:Y:S05]  /*6370*/  ENDCOLLECTIVE ;  /* 0x000000000000791b */ /* 0x00bfea0003800000 */
.L_x_4183:
[----:B------:R-:W-:Y:S05]  /*6380*/  BSYNC B1 ;  /* 0x0000000000017941 */ /* 0x000fea0003800000 */
.L_x_4182:
[----:B------:R-:W-:Y:S05]  /*6390*/  BRA `(.L_x_4184) ;  /* 0xffffffd400ac7947 */ /* 0x000fea000383ffff */
.L_x_4039:
[----:B------:R-:W-:Y:S01]  /*63a0*/  BSSY B1, `(.L_x_4185) ;  /* 0x0000006000017945 */ /* 0x000fe20003800000 */
[----:B------:R-:W-:Y:S02]  /*63b0*/  IMAD.MOV.U32 R30, RZ, RZ, R14 ;  /* 0x000000ffff1e7224 */ /* 0x000fe400078e000e */
[----:B------:R-:W-:-:S07]  /*63c0*/  IMAD.MOV.U32 R29, RZ, RZ, -0x1 ;  /* 0xffffffffff1d7424 */ /* 0x000fce00078e00ff */
[----:B0--3--:R-:W-:Y:S05]  /*63d0*/  WARPSYNC.COLLECTIVE R29, `(.L_x_4186) ;  /* 0x000000001d087348 */ /* 0x009fea0003c00000 */
[----:B0-----:R0:W1:Y:S02]  /*63e0*/  SHFL.IDX P0, R29, R32, R30, R27 ;  /* 0x0000001e201d7389 */ /* 0x001064000000001b */
[----:B01-3--:R-:W-:Y:S05]  /*63f0*/  ENDCOLLECTIVE ;  /* 0x000000000000791b */ /* 0x00bfea0003800000 */
.L_x_4186:
[----:B------:R-:W-:Y:S05]  /*6400*/  BSYNC B1 ;  /* 0x0000000000017941 */ /* 0x000fea0003800000 */
.L_x_4185:
[----:B------:R-:W-:Y:S05]  /*6410*/  BRA `(.L_x_4187) ;  /* 0xffffffd400a47947 */ /* 0x000fea000383ffff */
.L_x_4041:
[----:B------:R-:W-:Y:S01]  /*6420*/  BSSY B1, `(.L_x_4188) ;  /* 0x0000006000017945 */ /* 0x000fe20003800000 */
[----:B------:R-:W-:Y:S01]  /*6430*/  MOV R30, R15 ;  /* 0x0000000f001e7202 */ /* 0x000fe20000000f00 */
[----:B------:R-:W-:-:S07]  /*6440*/  IMAD.MOV.U32 R29, RZ, RZ, -0x1 ;  /* 0xffffffffff1d7424 */ /* 0x000fce00078e00ff */
[----:B0--3--:R-:W-:Y:S05]  /*6450*/  WARPSYNC.COLLECTIVE R29, `(.L_x_4189) ;  /* 0x000000001d087348 */ /* 0x009fea0003c00000 */
[----:B0-----:R0:W1:Y:S02]  /*6460*/  SHFL.IDX P0, R29, R32, R30, R27 ;  /* 0x0000001e201d7389 */ /* 0x001064000000001b */
[----:B01-3--:R-:W-:Y:S05]  /*6470*/  ENDCOLLECTIVE ;  /* 0x000000000000791b */ /* 0x00bfea0003800000 */
.L_x_4189:
[----:B------:R-:W-:Y:S05]  /*6480*/  BSYNC B1 ;  /* 0x0000000000017941 */ /* 0x000fea0003800000 */
.L_x_4188:
[----:B------:R-:W-:Y:S05]  /*6490*/  BRA `(.L_x_4190) ;  /* 0xffffffd4009c7947 */ /* 0x000fea000383ffff */
.L_x_4043:
[----:B------:R-:W-:Y:S01]  /*64a0*/  BSSY B1, `(.L_x_4191) ;  /* 0x0000006000017945 */ /* 0x000fe20003800000 */
[----:B------:R-:W-:Y:S02]  /*64b0*/  IMAD.MOV.U32 R30, RZ, RZ, R16 ;  /* 0x000000ffff1e7224 */ /* 0x000fe400078e0010 */
[----:B------:R-:W-:-:S07]  /*64c0*/  IMAD.MOV.U32 R29, RZ, RZ, -0x1 ;  /* 0xffffffffff1d7424 */ /* 0x000fce00078e00ff */
[----:B0--3--:R-:W-:Y:S05]  /*64d0*/  WARPSYNC.COLLECTIVE R29, `(.L_x_4192) ;  /* 0x000000001d087348 */ /* 0x009fea0003c00000 */
[----:B0-----:R0:W1:Y:S02]  /*64e0*/  SHFL.IDX P0, R29, R32, R30, R27 ;  /* 0x0000001e201d7389 */ /* 0x001064000000001b */
[----:B01-3--:R-:W-:Y:S05]  /*64f0*/  ENDCOLLECTIVE ;  /* 0x000000000000791b */ /* 0x00bfea0003800000 */
.L_x_4192:
[----:B------:R-:W-:Y:S05]  /*6500*/  BSYNC B1 ;  /* 0x0000000000017941 */ /* 0x000fea0003800000 */
.L_x_4191:
[----:B------:R-:W-:Y:S05]  /*6510*/  BRA `(.L_x_4193) ;  /* 0xffffffd400947947 */ /* 0x000fea000383ffff */
.L_x_4045:
[----:B------:R-:W-:Y:S01]  /*6520*/  BSSY B1, `(.L_x_4194) ;  /* 0x0000006000017945 */ /* 0x000fe20003800000 */
[----:B------:R-:W-:Y:S01]  /*6530*/  IMAD.MOV.U32 R30, RZ, RZ, R17 ;  /* 0x000000ffff1e7224 */ /* 0x000fe200078e0011 */
[----:B------:R-:W-:-:S07]  /*6540*/  MOV R29, 0xffffffff ;  /* 0xffffffff001d7802 */ /* 0x000fce0000000f00 */
[----:B0--3--:R-:W-:Y:S05]  /*6550*/  WARPSYNC.COLLECTIVE R29, `(.L_x_4195) ;  /* 0x000000001d087348 */ /* 0x009fea0003c00000 */
[----:B0-----:R0:W1:Y:S02]  /*6560*/  SHFL.IDX P0, R29, R32, R30, R27 ;  /* 0x0000001e201d7389 */ /* 0x001064000000001b */
[----:B01-3--:R-:W-:Y:S05]  /*6570*/  ENDCOLLECTIVE ;  /* 0x000000000000791b */ /* 0x00bfea0003800000 */
.L_x_4195:
[----:B------:R-:W-:Y:S05]  /*6580*/  BSYNC B1 ;  /* 0x0000000000017941 */ /* 0x000fea0003800000 */
.L_x_4194:
[----:B------:R-:W-:Y:S05]  /*6590*/  BRA `(.L_x_4196) ;  /* 0xffffffd4008c7947 */ /* 0x000fea000383ffff */
.L_x_4047:
[----:B------:R-:W-:Y:S01]  /*65a0*/  BSSY B1, `(.L_x_4197) ;  /* 0x0000006000017945 */ /* 0x000fe20003800000 */
[----:B------:R-:W-:Y:S02]  /*65b0*/  IMAD.MOV.U32 R30, RZ, RZ, R18 ;  /* 0x000000ffff1e7224 */ /* 0x000fe400078e0012 */
[----:B------:R-:W-:-:S07]  /*65c0*/  IMAD.MOV.U32 R29, RZ, RZ, -0x1 ;  /* 0xffffffffff1d7424 */ /* 0x000fce00078e00ff */
[----:B0--3--:R-:W-:Y:S05]  /*65d0*/  WARPSYNC.COLLECTIVE R29, `(.L_x_4198) ;  /* 0x000000001d087348 */ /* 0x009fea0003c00000 */
[----:B0-----:R0:W1:Y:S02]  /*65e0*/  SHFL.IDX P0, R29, R32, R30, R27 ;  /* 0x0000001e201d7389 */ /* 0x001064000000001b */
[----:B01-3--:R-:W-:Y:S05]  /*65f0*/  ENDCOLLECTIVE ;  /* 0x000000000000791b */ /* 0x00bfea0003800000 */
.L_x_4198:
[----:B------:R-:W-:Y:S05]  /*6600*/  BSYNC B1 ;  /* 0x0000000000017941 */ /* 0x000fea0003800000 */
.L_x_4197:
[----:B------:R-:W-:Y:S05]  /*6610*/  BRA `(.L_x_4199) ;  /* 0xffffffd400847947 */ /* 0x000fea000383ffff */
.L_x_4049:
[----:B------:R-:W-:Y:S01]  /*6620*/  BSSY B1, `(.L_x_4200) ;  /* 0x0000006000017945 */ /* 0x000fe20003800000 */
[----:B------:R-:W-:Y:S02]  /*6630*/  IMAD.MOV.U32 R30, RZ, RZ, R19 ;  /* 0x000000ffff1e7224 */ /* 0x000fe400078e0013 */
[----:B------:R-:W-:-:S07]  /*6640*/  IMAD.MOV.U32 R29, RZ, RZ, -0x1 ;  /* 0xffffffffff1d7424 */ /* 0x000fce00078e00ff */
[----:B0--3--:R-:W-:Y:S05]  /*6650*/  WARPSYNC.COLLECTIVE R29, `(.L_x_4201) ;  /* 0x000000001d087348 */ /* 0x009fea0003c00000 */
[----:B0-----:R0:W1:Y:S02]  /*6660*/  SHFL.IDX P0, R29, R32, R30, R27 ;  /* 0x0000001e201d7389 */ /* 0x001064000000001b */
[----:B01-3--:R-:W-:Y:S05]  /*6670*/  ENDCOLLECTIVE ;  /* 0x000000000000791b */ /* 0x00bfea0003800000 */
.L_x_4201:
[----:B------:R-:W-:Y:S05]  /*6680*/  BSYNC B1 ;  /* 0x0000000000017941 */ /* 0x000fea0003800000 */
.L_x_4200:
[----:B------:R-:W-:Y:S05]  /*6690*/  BRA `(.L_x_4202) ;  /* 0xffffffd4007c7947 */ /* 0x000fea000383ffff */
.L_x_4051:
[----:B------:R-:W-:Y:S01]  /*66a0*/  BSSY B1, `(.L_x_4203) ;  /* 0x0000006000017945 */ /* 0x000fe20003800000 */
[----:B------:R-:W-:Y:S01]  /*66b0*/  MOV R30, R20 ;  /* 0x00000014001e7202 */ /* 0x000fe20000000f00 */
[----:B------:R-:W-:-:S07]  /*66c0*/  IMAD.MOV.U32 R29, RZ, RZ, -0x1 ;  /* 0xffffffffff1d7424 */ /* 0x000fce00078e00ff */
[----:B0--3--:R-:W-:Y:S05]  /*66d0*/  WARPSYNC.COLLECTIVE R29, `(.L_x_4204) ;  /* 0x000000001d087348 */ /* 0x009fea0003c00000 */
[----:B0-----:R0:W1:Y:S02]  /*66e0*/  SHFL.IDX P0, R29, R32, R30, R27 ;  /* 0x0000001e201d7389 */ /* 0x001064000000001b */
[----:B01-3--:R-:W-:Y:S05]  /*66f0*/  ENDCOLLECTIVE ;  /* 0x000000000000791b */ /* 0x00bfea0003800000 */
.L_x_4204:
[----:B------:R-:W-:Y:S05]  /*6700*/  BSYNC B1 ;  /* 0x0000000000017941 */ /* 0x000fea0003800000 */
.L_x_4203:
[----:B------:R-:W-:Y:S05]  /*6710*/  BRA `(.L_x_4205) ;  /* 0xffffffd400747947 */ /* 0x000fea000383ffff */
.L_x_4053:
[----:B------:R-:W-:Y:S01]  /*6720*/  BSSY B1, `(.L_x_4206) ;  /* 0x0000006000017945 */ /* 0x000fe20003800000 */
[----:B------:R-:W-:Y:S02]  /*6730*/  IMAD.MOV.U32 R30, RZ, RZ, R21 ;  /* 0x000000ffff1e7224 */ /* 0x000fe400078e0015 */
[----:B------:R-:W-:-:S07]  /*6740*/  IMAD.MOV.U32 R29, RZ, RZ, -0x1 ;  /* 0xffffffffff1d7424 */ /* 0x000fce00078e00ff */
[----:B0--3--:R-:W-:Y:S05]  /*6750*/  WARPSYNC.COLLECTIVE R29, `(.L_x_4207) ;  /* 0x000000001d087348 */ /* 0x009fea0003c00000 */
[----:B0-----:R0:W1:Y:S02]  /*6760*/  SHFL.IDX P0, R29, R32, R30, R27 ;  /* 0x0000001e201d7389 */ /* 0x001064000000001b */
[----:B01-3--:R-:W-:Y:S05]  /*6770*/  ENDCOLLECTIVE ;  /* 0x000000000000791b */ /* 0x00bfea0003800000 */
.L_x_4207:
[----:B------:R-:W-:Y:S05]  /*6780*/  BSYNC B1 ;  /* 0x0000000000017941 */ /* 0x000fea0003800000 */
.L_x_4206:
[----:B------:R-:W-:Y:S05]  /*6790*/  BRA `(.L_x_4208) ;  /* 0xffffffd4006c7947 */ /* 0x000fea000383ffff */
.L_x_4055:
[----:B------:R-:W-:Y:S01]  /*67a0*/  BSSY B1, `(.L_x_4209) ;  /* 0x0000006000017945 */ /* 0x000fe20003800000 */
[----:B------:R-:W-:Y:S01]  /*67b0*/  IMAD.MOV.U32 R30, RZ, RZ, R22 ;  /* 0x000000ffff1e7224 */ /* 0x000fe200078e0016 */
[----:B------:R-:W-:-:S07]  /*67c0*/  MOV R29, 0xffffffff ;  /* 0xffffffff001d7802 */ /* 0x000fce0000000f00 */
[----:B0--3--:R-:W-:Y:S05]  /*67d0*/  WARPSYNC.COLLECTIVE R29, `(.L_x_4210) ;  /* 0x000000001d087348 */ /* 0x009fea0003c00000 */
[----:B0-----:R0:W1:Y:S02]  /*67e0*/  SHFL.IDX P0, R29, R32, R30, R27 ;  /* 0x0000001e201d7389 */ /* 0x001064000000001b */
[----:B01-3--:R-:W-:Y:S05]  /*67f0*/  ENDCOLLECTIVE ;  /* 0x000000000000791b */ /* 0x00bfea0003800000 */
.L_x_4210:
[----:B------:R-:W-:Y:S05]  /*6800*/  BSYNC B1 ;  /* 0x0000000000017941 */ /* 0x000fea0003800000 */
.L_x_4209:
[----:B------:R-:W-:Y:S05]  /*6810*/  BRA `(.L_x_4211) ;  /* 0xffffffd400647947 */ /* 0x000fea000383ffff */
.L_x_4076:
[----:B------:R-:W-:Y:S02]  /*6820*/  IMAD.MOV.U32 R29, RZ, RZ, -0x1 ;  /* 0xffffffffff1d7424 */ /* 0x000fe400078e00ff */
[----:B------:R-:W-:-:S07]  /*6830*/  IMAD.MOV.U32 R30, RZ, RZ, R28 ;  /* 0x000000ffff1e7224 */ /* 0x000fce00078e001c */
[----:B0--3--:R-:W-:Y:S05]  /*6840*/  WARPSYNC.COLLECTIVE R29, `(.L_x_4212) ;  /* 0x000000001d087348 */ /* 0x009fea0003c00000 */
[----:B0-----:R0:W1:Y:S02]  /*6850*/  SHFL.IDX P0, R29, R32, R30, R27 ;  /* 0x0000001e201d7389 */ /* 0x001064000000001b */
[----:B01-3--:R-:W-:Y:S05]  /*6860*/  ENDCOLLECTIVE ;  /* 0x000000000000791b */ /* 0x00bfea0003800000 */
.L_x_4212:
[----:B------:R-:W-:Y:S01]  /*6870*/  IMAD.MOV.U32 R56, RZ, RZ, R29 ;  /* 0x000000ffff387224 */ /* 0x000fe200078e001d */
[----:B------:R-:W-:Y:S06]  /*6880*/  BRA `(.L_x_4213) ;  /* 0xffffffe000c87947 */ /* 0x000fec000383ffff */
.L_x_4078:
[----:B------:R-:W-:Y:S01]  /*6890*/  BSSY B0, `(.L_x_4214) ;  /* 0x0000006000007945 */ /* 0x000fe20003800000 */
[----:B------:R-:W-:Y:S01]  /*68a0*/  IMAD.MOV.U32 R30, RZ, RZ, R8 ;  /* 0x000000ffff1e7224 */ /* 0x000fe200078e0008 */
[----:B------:R-:W-:-:S07]  /*68b0*/  MOV R29, 0xffffffff ;  /* 0xffffffff001d7802 */ /* 0x000fce0000000f00 */
[----:B0--3--:R-:W-:Y:S05]  /*68c0*/  WARPSYNC.COLLECTIVE R29, `(.L_x_4215) ;  /* 0x000000001d087348 */ /* 0x009fea0003c00000 */
[----:B0-----:R0:W1:Y:S02]  /*68d0*/  SHFL.IDX P0, R29, R32, R30, R27 ;  /* 0x0000001e201d7389 */ /* 0x001064000000001b */
[----:B01-3--:R-:W-:Y:S05]  /*68e0*/  ENDCOLLECTIVE ;  /* 0x000000000000791b */ /* 0x00bfea0003800000 */
.L_x_4215:
[----:B------:R-:W-:Y:S05]  /*68f0*/  BSYNC B0 ;  /* 0x0000000000007941 */ /* 0x000fea0003800000 */
.L_x_4214:
[----:B------:R-:W-:Y:S05]  /*6900*/  BRA `(.L_x_4216) ;  /* 0xffffffe000bc7947 */ /* 0x000fea000383ffff */
.L_x_4080:
[----:B------:R-:W-:Y:S01]  /*6910*/  BSSY B0, `(.L_x_4217) ;  /* 0x0000006000007945 */ /* 0x000fe20003800000 */
[----:B------:R-:W-:Y:S02]  /*6920*/  IMAD.MOV.U32 R30, RZ, RZ, R9 ;  /* 0x000000ffff1e7224 */ /* 0x000fe400078e0009 */
[----:B------:R-:W-:-:S07]  /*6930*/  IMAD.MOV.U32 R29, RZ, RZ, -0x1 ;  /* 0xffffffffff1d7424 */ /* 0x000fce00078e00ff */
[----:B0--3--:R-:W-:Y:S05]  /*6940*/  WARPSYNC.COLLECTIVE R29, `(.L_x_4218) ;  /* 0x000000001d087348 */ /* 0x009fea0003c00000 */
[----:B0-----:R0:W1:Y:S02]  /*6950*/  SHFL.IDX P0, R29, R32, R30, R27 ;  /* 0x0000001e201d7389 */ /* 0x001064000000001b */
[----:B01-3--:R-:W-:Y:S05]  /*6960*/  ENDCOLLECTIVE ;  /* 0x000000000000791b */ /* 0x00bfea0003800000 */
.L_x_4218:
[----:B------:R-:W-:Y:S05]  /*6970*/  BSYNC B0 ;  /* 0x0000000000007941 */ /* 0x000fea0003800000 */
.L_x_4217:
[----:B------:R-:W-:Y:S05]  /*6980*/  BRA `(.L_x_4219) ;  /* 0xffffffe000b07947 */ /* 0x000fea000383ffff */
.L_x_4082:
[----:B------:R-:W-:Y:S01]  /*6990*/  BSSY B0, `(.L_x_4220) ;  /* 0x0000006000007945 */ /* 0x000fe20003800000 */
[----:B------:R-:W-:Y:S02]  /*69a0*/  IMAD.MOV.U32 R30, RZ, RZ, R10 ;  /* 0x000000ffff1e7224 */ /* 0x000fe400078e000a */
[----:B------:R-:W-:-:S07]  /*69b0*/  IMAD.MOV.U32 R29, RZ, RZ, -0x1 ;  /* 0xffffffffff1d7424 */ /* 0x000fce00078e00ff */
[----:B0--3--:R-:W-:Y:S05]  /*69c0*/  WARPSYNC.COLLECTIVE R29, `(.L_x_4221) ;  /* 0x000000001d087348 */ /* 0x009fea0003c00000 */
[----:B0-----:R0:W1:Y:S02]  /*69d0*/  SHFL.IDX P0, R29, R32, R30, R27 ;  /* 0x0000001e201d7389 */ /* 0x001064000000001b */
[----:B01-3--:R-:W-:Y:S05]  /*69e0*/  ENDCOLLECTIVE ;  /* 0x000000000000791b */ /* 0x00bfea0003800000 */
.L_x_4221:
[----:B------:R-:W-:Y:S05]  /*69f0*/  BSYNC B0 ;  /* 0x0000000000007941 */ /* 0x000fea0003800000 */
.L_x_4220:
[----:B------:R-:W-:Y:S05]  /*6a00*/  BRA `(.L_x_4222) ;  /* 0xffffffe000ac7947 */ /* 0x000fea000383ffff */
.L_x_4084:
[----:B------:R-:W-:Y:S01]  /*6a10*/  BSSY B0, `(.L_x_4223) ;  /* 0x0000006000007945 */ /* 0x000fe20003800000 */
[----:B------:R-:W-:Y:S01]  /*6a20*/  MOV R30, R11 ;  /* 0x0000000b001e7202 */ /* 0x000fe20000000f00 */
[----:B------:R-:W-:-:S07]  /*6a30*/  IMAD.MOV.U32 R29, RZ, RZ, -0x1 ;  /* 0xffffffffff1d7424 */ /* 0x000fce00078e00ff */
[----:B0--3--:R-:W-:Y:S05]  /*6a40*/  WARPSYNC.COLLECTIVE R29, `(.L_x_4224) ;  /* 0x000000001d087348 */ /* 0x009fea0003c00000 */
[----:B0-----:R0:W1:Y:S02]  /*6a50*/  SHFL.IDX P0, R29, R32, R30, R27 ;  /* 0x0000001e201d7389 */ /* 0x001064000000001b */
[----:B01-3--:R-:W-:Y:S05]  /*6a60*/  ENDCOLLECTIVE ;  /* 0x000000000000791b */ /* 0x00bfea0003800000 */
.L_x_4224:
[----:B------:R-:W-:Y:S05]  /*6a70*/  BSYNC B0 ;  /* 0x0000000000007941 */ /* 0x000fea0003800000 */
.L_x_4223:
[----:B------:R-:W-:Y:S05]  /*6a80*/  BRA `(.L_x_4225) ;  /* 0xffffffe000a47947 */ /* 0x000fea000383ffff */
.L_x_4086:
[----:B------:R-:W-:Y:S01]  /*6a90*/  BSSY B0, `(.L_x_4226) ;  /* 0x0000006000007945 */ /* 0x000fe20003800000 */
[----:B------:R-:W-:Y:S02]  /*6aa0*/  IMAD.MOV.U32 R30, RZ, RZ, R12 ;  /* 0x000000ffff1e7224 */ /* 0x000fe400078e000c */
[----:B------:R-:W-:-:S07]  /*6ab0*/  IMAD.MOV.U32 R29, RZ, RZ, -0x1 ;  /* 0xffffffffff1d7424 */ /* 0x000fce00078e00ff */
[----:B0--3--:R-:W-:Y:S05]  /*6ac0*/  WARPSYNC.COLLECTIVE R29, `(.L_x_4227) ;  /* 0x000000001d087348 */ /* 0x009fea0003c00000 */
[----:B0-----:R0:W1:Y:S02]  /*6ad0*/  SHFL.IDX P0, R29, R32, R30, R27 ;  /* 0x0000001e201d7389 */ /* 0x001064000000001b */
[----:B01-3--:R-:W-:Y:S05]  /*6ae0*/  ENDCOLLECTIVE ;  /* 0x000000000000791b */ /* 0x00bfea0003800000 */
.L_x_4227:
[----:B------:R-:W-:Y:S05]  /*6af0*/  BSYNC B0 ;  /* 0x0000000000007941 */ /* 0x000fea0003800000 */
.L_x_4226:
[----:B------:R-:W-:Y:S05]  /*6b00*/  BRA `(.L_x_4228) ;  /* 0xffffffe0009c7947 */ /* 0x000fea000383ffff */
.L_x_4088:
[----:B------:R-:W-:Y:S01]  /*6b10*/  BSSY B0, `(.L_x_4229) ;  /* 0x0000006000007945 */ /* 0x000fe20003800000 */
[----:B------:R-:W-:Y:S01]  /*6b20*/  IMAD.MOV.U32 R30, RZ, RZ, R13 ;  /* 0x000000ffff1e7224 */ /* 0x000fe200078e000d */
[----:B------:R-:W-:-:S07]  /*6b30*/  MOV R29, 0xffffffff ;  /* 0xffffffff001d7802 */ /* 0x000fce0000000f00 */
[----:B0--3--:R-:W-:Y:S05]  /*6b40*/  WARPSYNC.COLLECTIVE R29, `(.L_x_4230) ;  /* 0x000000001d087348 */ /* 0x009fea0003c00000 */
[----:B0-----:R0:W1:Y:S02]  /*6b50*/  SHFL.IDX P0, R29, R32, R30, R27 ;  /* 0x0000001e201d7389 */ /* 0x001064000000001b */
[----:B01-3--:R-:W-:Y:S05]  /*6b60*/  ENDCOLLECTIVE ;  /* 0x000000000000791b */ /* 0x00bfea0003800000 */
.L_x_4230:
[----:B------:R-:W-:Y:S05]  /*6b70*/  BSYNC B0 ;  /* 0x0000000000007941 */ /* 0x000fea0003800000 */
.L_x_4229:
[----:B------:R-:W-:Y:S05]  /*6b80*/  BRA `(.L_x_4231) ;  /* 0xffffffe000947947 */ /* 0x000fea000383ffff */
.L_x_4090:
[----:B------:R-:W-:Y:S01]  /*6b90*/  BSSY B0, `(.L_x_4232) ;  /* 0x0000006000007945 */ /* 0x000fe20003800000 */
[----:B------:R-:W-:Y:S02]  /*6ba0*/  IMAD.MOV.U32 R30, RZ, RZ, R14 ;  /* 0x000000ffff1e7224 */ /* 0x000fe400078e000e */
[----:B------:R-:W-:-:S07]  /*6bb0*/  IMAD.MOV.U32 R29, RZ, RZ, -0x1 ;  /* 0xffffffffff1d7424 */ /* 0x000fce00078e00ff */
[----:B0--3--:R-:W-:Y:S05]  /*6bc0*/  WARPSYNC.COLLECTIVE R29, `(.L_x_4233) ;  /* 0x000000001d087348 */ /* 0x009fea0003c00000 */
[----:B0-----:R0:W1:Y:S02]  /*6bd0*/  SHFL.IDX P0, R29, R32, R30, R27 ;  /* 0x0000001e201d7389 */ /* 0x001064000000001b */
[----:B01-3--:R-:W-:Y:S05]  /*6be0*/  ENDCOLLECTIVE ;  /* 0x000000000000791b */ /* 0x00bfea0003800000 */
.L_x_4233:
[----:B------:R-:W-:Y:S05]  /*6bf0*/  BSYNC B0 ;  /* 0x0000000000007941 */ /* 0x000fea0003800000 */
.L_x_4232:
[----:B------:R-:W-:Y:S05]  /*6c00*/  BRA `(.L_x_4234) ;  /* 0xffffffe0008c7947 */ /* 0x000fea000383ffff */
.L_x_4092:
[----:B------:R-:W-:Y:S01]  /*6c10*/  BSSY B0, `(.L_x_4235) ;  /* 0x0000006000007945 */ /* 0x000fe20003800000 */
[----:B------:R-:W-:Y:S02]  /*6c20*/  IMAD.MOV.U32 R30, RZ, RZ, R15 ;  /* 0x000000ffff1e7224 */ /* 0x000fe400078e000f */
[----:B------:R-:W-:-:S07]  /*6c30*/  IMAD.MOV.U32 R29, RZ, RZ, -0x1 ;  /* 0xffffffffff1d7424 */ /* 0x000fce00078e00ff */
[----:B0--3--:R-:W-:Y:S05]  /*6c40*/  WARPSYNC.COLLECTIVE R29, `(.L_x_4236) ;  /* 0x000000001d087348 */ /* 0x009fea0003c00000 */
[----:B0-----:R0:W1:Y:S02]  /*6c50*/  SHFL.IDX P0, R29, R32, R30, R27 ;  /* 0x0000001e201d7389 */ /* 0x001064000000001b */
[----:B01-3--:R-:W-:Y:S05]  /*6c60*/  ENDCOLLECTIVE ;  /* 0x000000000000791b */ /* 0x00bfea0003800000 */
.L_x_4236:
[----:B------:R-:W-:Y:S05]  /*6c70*/  BSYNC B0 ;  /* 0x0000000000007941 */ /* 0x000fea0003800000 */
.L_x_4235:
[----:B------:R-:W-:Y:S05]  /*6c80*/  BRA `(.L_x_4237) ;  /* 0xffffffe000847947 */ /* 0x000fea000383ffff */
.L_x_4094:
[----:B------:R-:W-:Y:S01]  /*6c90*/  BSSY B0, `(.L_x_4238) ;  /* 0x0000006000007945 */ /* 0x000fe20003800000 */
[----:B------:R-:W-:Y:S01]  /*6ca0*/  MOV R30, R16 ;  /* 0x00000010001e7202 */ /* 0x000fe20000000f00 */
[----:B------:R-:W-:-:S07]  /*6cb0*/  IMAD.MOV.U32 R29, RZ, RZ, -0x1 ;  /* 0xffffffffff1d7424 */ /* 0x000fce00078e00ff */
[----:B0--3--:R-:W-:Y:S05]  /*6cc0*/  WARPSYNC.COLLECTIVE R29, `(.L_x_4239) ;  /* 0x000000001d087348 */ /* 0x009fea0003c00000 */
[----:B0-----:R0:W1:Y:S02]  /*6cd0*/  SHFL.IDX P0, R29, R32, R30, R27 ;  /* 0x0000001e201d7389 */ /* 0x001064000000001b */
[----:B01-3--:R-:W-:Y:S05]  /*6ce0*/  ENDCOLLECTIVE ;  /* 0x000000000000791b */ /* 0x00bfea0003800000 */
.L_x_4239:
[----:B------:R-:W-:Y:S05]  /*6cf0*/  BSYNC B0 ;  /* 0x0000000000007941 */ /* 0x000fea0003800000 */
.L_x_4238:
[----:B------:R-:W-:Y:S05]  /*6d00*/  BRA `(.L_x_4240) ;  /* 0xffffffe0007c7947 */ /* 0x000fea000383ffff */
.L_x_4096:
[----:B------:R-:W-:Y:S01]  /*6d10*/  BSSY B0, `(.L_x_4241) ;  /* 0x0000006000007945 */ /* 0x000fe20003800000 */
[----:B------:R-:W-:Y:S02]  /*6d20*/  IMAD.MOV.U32 R30, RZ, RZ, R17 ;  /* 0x000000ffff1e7224 */ /* 0x000fe400078e0011 */
[----:B------:R-:W-:-:S07]  /*6d30*/  IMAD.MOV.U32 R29, RZ, RZ, -0x1 ;  /* 0xffffffffff1d7424 */ /* 0x000fce00078e00ff */
[----:B0--3--:R-:W-:Y:S05]  /*6d40*/  WARPSYNC.COLLECTIVE R29, `(.L_x_4242) ;  /* 0x000000001d087348 */ /* 0x009fea0003c00000 */
[----:B0-----:R0:W1:Y:S02]  /*6d50*/  SHFL.IDX P0, R29, R32, R30, R27 ;  /* 0x0000001e201d7389 */ /* 0x001064000000001b */
[----:B01-3--:R-:W-:Y:S05]  /*6d60*/  ENDCOLLECTIVE ;  /* 0x000000000000791b */ /* 0x00bfea0003800000 */
.L_x_4242:
[----:B------:R-:W-:Y:S05]  /*6d70*/  BSYNC B0 ;  /* 0x0000000000007941 */ /* 0x000fea0003800000 */
.L_x_4241:
[----:B------:R-:W-:Y:S05]  /*6d80*/  BRA `(.L_x_4243) ;  /* 0xffffffe000747947 */ /* 0x000fea000383ffff */
.L_x_4098:
[----:B------:R-:W-:Y:S01]  /*6d90*/  BSSY B0, `(.L_x_4244) ;  /* 0x0000006000007945 */ /* 0x000fe20003800000 */
[----:B------:R-:W-:Y:S01]  /*6da0*/  MOV R30, R18 ;  /* 0x00000012001e7202 */ /* 0x000fe20000000f00 */
[----:B------:R-:W-:-:S07]  /*6db0*/  IMAD.MOV.U32 R29, RZ, RZ, -0x1 ;  /* 0xffffffffff1d7424 */ /* 0x000fce00078e00ff */
[----:B0--3--:R-:W-:Y:S05]  /*6dc0*/  WARPSYNC.COLLECTIVE R29, `(.L_x_4245) ;  /* 0x000000001d087348 */ /* 0x009fea0003c00000 */
[----:B0-----:R0:W1:Y:S02]  /*6dd0*/  SHFL.IDX P0, R29, R32, R30, R27 ;  /* 0x0000001e201d7389 */ /* 0x001064000000001b */
[----:B01-3--:R-:W-:Y:S05]  /*6de0*/  ENDCOLLECTIVE ;  /* 0x000000000000791b */ /* 0x00bfea0003800000 */
.L_x_4245:
[----:B------:R-:W-:Y:S05]  /*6df0*/  BSYNC B0 ;  /* 0x0000000000007941 */ /* 0x000fea0003800000 */
.L_x_4244:
[----:B------:R-:W-:Y:S05]  /*6e00*/  BRA `(.L_x_4246) ;  /* 0xffffffe0006c7947 */ /* 0x000fea000383ffff */
.L_x_4100:
[----:B------:R-:W-:Y:S01]  /*6e10*/  BSSY B0, `(.L_x_4247) ;  /* 0x0000006000007945 */ /* 0x000fe20003800000 */
[----:B------:R-:W-:Y:S02]  /*6e20*/  IMAD.MOV.U32 R30, RZ, RZ, R19 ;  /* 0x000000ffff1e7224 */ /* 0x000fe400078e0013 */
[----:B------:R-:W-:-:S07]  /*6e30*/  IMAD.MOV.U32 R29, RZ, RZ, -0x1 ;  /* 0xffffffffff1d7424 */ /* 0x000fce00078e00ff */
[----:B0--3--:R-:W-:Y:S05]  /*6e40*/  WARPSYNC.COLLECTIVE R29, `(.L_x_4248) ;  /* 0x000000001d087348 */ /* 0x009fea0003c00000 */
[----:B0-----:R0:W1:Y:S02]  /*6e50*/  SHFL.IDX P0, R29, R32, R30, R27 ;  /* 0x0000001e201d7389 */ /* 0x001064000000001b */
[----:B01-3--:R-:W-:Y:S05]  /*6e60*/  ENDCOLLECTIVE ;  /* 0x000000000000791b */ /* 0x00bfea0003800000 */
.L_x_4248:
[----:B------:R-:W-:Y:S05]  /*6e70*/  BSYNC B0 ;  /* 0x0000000000007941 */ /* 0x000fea0003800000 */
.L_x_4247:
[----:B------:R-:W-:Y:S05]  /*6e80*/  BRA `(.L_x_4249) ;  /* 0xffffffe000647947 */ /* 0x000fea000383ffff */
.L_x_4102:
[----:B------:R-:W-:Y:S01]  /*6e90*/  BSSY B0, `(.L_x_4250) ;  /* 0x0000006000007945 */ /* 0x000fe20003800000 */
[----:B------:R-:W-:Y:S01]  /*6ea0*/  MOV R30, R20 ;  /* 0x00000014001e7202 */ /* 0x000fe20000000f00 */
[----:B------:R-:W-:-:S07]  /*6eb0*/  IMAD.MOV.U32 R29, RZ, RZ, -0x1 ;  /* 0xffffffffff1d7424 */ /* 0x000fce00078e00ff */
[----:B0--3--:R-:W-:Y:S05]  /*6ec0*/  WARPSYNC.COLLECTIVE R29, `(.L_x_4251) ;  /* 0x000000001d087348 */ /* 0x009fea0003c00000 */
[----:B0-----:R0:W1:Y:S02]  /*6ed0*/  SHFL.IDX P0, R29, R32, R30, R27 ;  /* 0x0000001e201d7389 */ /* 0x001064000000001b */
[----:B01-3--:R-:W-:Y:S05]  /*6ee0*/  ENDCOLLECTIVE ;  /* 0x000000000000791b */ /* 0x00bfea0003800000 */
.L_x_4251:
[----:B------:R-:W-:Y:S05]  /*6ef0*/  BSYNC B0 ;  /* 0x0000000000007941 */ /* 0x000fea0003800000 */
.L_x_4250:
[----:B------:R-:W-:Y:S05]  /*6f00*/  BRA `(.L_x_4252) ;  /* 0xffffffe0005c7947 */ /* 0x000fea000383ffff */
.L_x_4104:
[----:B------:R-:W-:Y:S01]  /*6f10*/  BSSY B0, `(.L_x_4253) ;  /* 0x0000006000007945 */ /* 0x000fe20003800000 */
[----:B------:R-:W-:Y:S02]  /*6f20*/  IMAD.MOV.U32 R30, RZ, RZ, R21 ;  /* 0x000000ffff1e7224 */ /* 0x000fe400078e0015 */
[----:B------:R-:W-:-:S07]  /*6f30*/  IMAD.MOV.U32 R29, RZ, RZ, -0x1 ;  /* 0xffffffffff1d7424 */ /* 0x000fce00078e00ff */
[----:B0--3--:R-:W-:Y:S05]  /*6f40*/  WARPSYNC.COLLECTIVE R29, `(.L_x_4254) ;  /* 0x000000001d087348 */ /* 0x009fea0003c00000 */
[----:B0-----:R0:W1:Y:S02]  /*6f50*/  SHFL.IDX P0, R29, R32, R30, R27 ;  /* 0x0000001e201d7389 */ /* 0x001064000000001b */
[----:B01-3--:R-:W-:Y:S05]  /*6f60*/  ENDCOLLECTIVE ;  /* 0x000000000000791b */ /* 0x00bfea0003800000 */
.L_x_4254:
[----:B------:R-:W-:Y:S05]  /*6f70*/  BSYNC B0 ;  /* 0x0000000000007941 */ /* 0x000fea0003800000 */
.L_x_4253:
[----:B------:R-:W-:Y:S05]  /*6f80*/  BRA `(.L_x_4255) ;  /* 0xffffffe000547947 */ /* 0x000fea000383ffff */
.L_x_4106:
[----:B------:R-:W-:Y:S01]  /*6f90*/  BSSY B0, `(.L_x_4256) ;  /* 0x0000006000007945 */ /* 0x000fe20003800000 */
[----:B------:R-:W-:Y:S01]  /*6fa0*/  MOV R30, R22 ;  /* 0x00000016001e7202 */ /* 0x000fe20000000f00 */
[----:B------:R-:W-:-:S07]  /*6fb0*/  IMAD.MOV.U32 R29, RZ, RZ, -0x1 ;  /* 0xffffffffff1d7424 */ /* 0x000fce00078e00ff */
[----:B0--3--:R-:W-:Y:S05]  /*6fc0*/  WARPSYNC.COLLECTIVE R29, `(.L_x_4257) ;  /* 0x000000001d087348 */ /* 0x009fea0003c00000 */
[----:B0-----:R0:W1:Y:S02]  /*6fd0*/  SHFL.IDX P0, R29, R32, R30, R27 ;  /* 0x0000001e201d7389 */ /* 0x001064000000001b */
[----:B01-3--:R-:W-:Y:S05]  /*6fe0*/  ENDCOLLECTIVE ;  /* 0x000000000000791b */ /* 0x00bfea0003800000 */
.L_x_4257:
[----:B------:R-:W-:Y:S05]  /*6ff0*/  BSYNC B0 ;  /* 0x0000000000007941 */ /* 0x000fea0003800000 */
.L_x_4256:
[----:B------:R-:W-:Y:S05]  /*7000*/  BRA `(.L_x_4258) ;  /* 0xffffffe0004c7947 */ /* 0x000fea000383ffff */
        .weak           $__internal_41_$__cuda_sm20_div_u16
        .type           $__internal_41_$__cuda_sm20_div_u16,@function
        .size           $__internal_41_$__cuda_sm20_div_u16,(.L_x_57992 - $__internal_41_$__cuda_sm20_div_u16)
$__internal_41_$__cuda_sm20_div_u16:
        /* <DEDUP_REMOVED lines=18> */
[----:B------:R-:W-:Y:S06]  /*7130*/  RET.REL.NODEC R8 `(_Z9cuda_gemmIiLi256ELi4ELi1ELi512ELi16ELi16ELi32ELi1ELi0EEviiiPT_S1_S1_ii) ;  /* 0xffffff8c08b07950 */ /* 0x000fec0003c3ffff */
.L_x_4259:
        /* <DEDUP_REMOVED lines=12> */
.L_x_57992:


//--------------------- .text._Z9cuda_gemmIiLi256ELi4ELi1ELi512ELi16ELi16ELi32ELi0ELi1EEviiiPT_S1_S1_ii --------------------------
	.section	.text._Z9cuda_gemmIiLi256ELi4ELi1ELi512ELi16ELi16ELi32ELi0ELi1EEviiiPT_S1_S1_ii,"ax",@progbits
	.align	128
        .global         _Z9cuda_gemmIiLi256ELi4ELi1ELi512ELi16ELi16ELi32ELi0ELi1EEviiiPT_S1_S1_ii
        .type           _Z9cuda_gemmIiLi256ELi4ELi1ELi512ELi16ELi16ELi32ELi0ELi1EEviiiPT_S1_S1_ii,@function
        .size           _Z9cuda_gemmIiLi256ELi4ELi1ELi512ELi16ELi16ELi32ELi0ELi1EEviiiPT_S1_S1_ii,(.L_x_57993 - _Z9cuda_gemmIiLi256ELi4ELi1ELi512ELi16ELi16ELi32ELi0ELi1EEviiiPT_S1_S1_ii)
        .other          _Z9cuda_gemmIiLi256ELi4ELi1ELi512ELi16ELi16ELi32ELi0ELi1EEviiiPT_S1_S1_ii,@"STO_CUDA_ENTRY STV_DEFAULT"
_Z9cuda_gemmIiLi256ELi4ELi1ELi512ELi16ELi16ELi32ELi0ELi1EEviiiPT_S1_S1_ii:
.text._Z9cuda_gemmIiLi256ELi4ELi1ELi512ELi16ELi16ELi32ELi0ELi1EEviiiPT_S1_S1_ii:
        /* <DEDUP_REMOVED lines=43> */
.L_x_4262:
        /* <DEDUP_REMOVED lines=12> */
.L_x_4261:
[----:B------:R-:W-:Y:S05]  /*0370*/  BSYNC.RECONVERGENT B0 ;  /* 0x0000000000007941 */ /* 0x000fea0003800200 */
.L_x_4260:
[----:B------:R-:W-:Y:S04]  /*0380*/  BSSY.RECONVERGENT B0, `(.L_x_4263) ;  /* 0x000002c000007945 */ /* 0x000fe80003800200 */
[----:B------:R-:W-:Y:S05]  /*0390*/  @!P1 BRA `(.L_x_4264) ;  /* 0x0000000000a89947 */ /* 0x000fea0003800000 */
[----:B------:R-:W1:Y:S01]  /*03a0*/  S2R R5, SR_CgaCtaId ;  /* 0x0000000000057919 */ /* 0x000e620000008800 */
[----:B0-----:R-:W0:Y:S01]  /*03b0*/  LDC.64 R2, c[0x0][0x398] ;  /* 0x0000e600ff027b82 */ /* 0x001e220000000a00 */
[----:B------:R-:W-:-:S04]  /*03c0*/  MOV R4, 0x400 ;  /* 0x0000040000047802 */ /* 0x000fc80000000f00 */
[----:B-1----:R-:W-:-:S07]  /*03d0*/  LEA R16, R5, R4, 0x18 ;  /* 0x0000000405107211 */ /* 0x002fce00078ec0ff */
.L_x_4265:
        /* <DEDUP_REMOVED lines=38> */
.L_x_4264:
[----:B------:R-:W-:Y:S05]  /*0640*/  BSYNC.RECONVERGENT B0 ;  /* 0x0000000000007941 */ /* 0x000fea0003800200 */
.L_x_4263:
[----:B------:R-:W2:Y:S01]  /*0650*/  S2UR UR11, SR_CTAID.Y ;  /* 0x00000000000b79c3 */ /* 0x000ea20000002600 */
[----:B0-----:R-:W-:-:S05]  /*0660*/  IMAD.SHL.U32 R2, R37, 0x4, RZ ;  /* 0x0000000425027824 */ /* 0x001fca00078e00ff */
[----:B--2---:R-:W-:-:S13]  /*0670*/  ISETP.LE.U32.AND P0, PT, R2, UR11, PT ;  /* 0x0000000b02007c0c */ /* 0x004fda000bf03070 */
[----:B------:R-:W-:Y:S05]  /*0680*/  @P0 EXIT ;  /* 0x000000000000094d */ /* 0x000fea0003800000 */
[----:B------:R-:W0:Y:S01]  /*0690*/  S2UR UR7, SR_CgaCtaId ;  /* 0x00000000000779c3 */ /* 0x000e220000008800 */
[----:B------:R-:W2:Y:S01]  /*06a0*/  LDCU UR5, c[0x0][0x388] ;  /* 0x00007100ff0577ac */ /* 0x000ea20008000800 */
[----:B------:R-:W-:Y:S01]  /*06b0*/  IMAD.MOV R2, RZ, RZ, -R0 ;  /* 0x000000ffff027224 */ /* 0x000fe200078e0a00 */
[C---:B------:R-:W-:Y:S01]  /*06c0*/  LOP3.LUT R27, R38.reuse, 0x1f, RZ, 0xc0, !PT ;  /* 0x0000001f261b7812 */ /* 0x040fe200078ec0ff */
[----:B------:R-:W-:Y:S01]  /*06d0*/  IMAD.SHL.U32 R36, R38, 0x4, RZ ;  /* 0x0000000426247824 */ /* 0x000fe200078e00ff */
[----:B------:R-:W-:Y:S01]  /*06e0*/  UMOV UR9, 0x400 ;  /* 0x0000040000097882 */ /* 0x000fe20000000000 */
[----:B------:R-:W-:Y:S01]  /*06f0*/  MOV R26, UR11 ;  /* 0x0000000b001a7c02 */ /* 0x000fe20008000f00 */
[----:B------:R-:W-:Y:S01]  /*0700*/  ULOP3.LUT UR10, UR22, 0xffff, URZ, 0xc0, !UPT ;  /* 0x0000ffff160a7892 */ /* 0x000fe2000f8ec0ff */
[----:B------:R-:W3:Y:S01]  /*0710*/  S2UR UR6, SR_CTAID.X ;  /* 0x00000000000679c3 */ /* 0x000ee20000002500 */
[----:B------:R-:W-:Y:S01]  /*0720*/  PRMT R2, R2, 0x7710, RZ ;  /* 0x0000771002027816 */ /* 0x000fe200000000ff */
[----:B------:R-:W-:Y:S01]  /*0730*/  IMAD.SHL.U32 R0, R27, 0x10, RZ ;  /* 0x000000101b007824 */ /* 0x000fe200078e00ff */
[----:B------:R-:W-:-:S02]  /*0740*/  LOP3.LUT R24, R36, 0x3c, RZ, 0xc0, !PT ;  /* 0x0000003c24187812 */ /* 0x000fc400078ec0ff */
[----:B------:R-:W-:Y:S01]  /*0750*/  LOP3.LUT R25, R38, 0xf, RZ, 0xc0, !PT ;  /* 0x0000000f26197812 */ /* 0x000fe200078ec0ff */
[----:B------:R-:W-:Y:S01]  /*0760*/  VIADD R2, R2, 0x1ff ;  /* 0x000001ff02027836 */ /* 0x000fe20000000000 */
[----:B-1----:R-:W-:Y:S01]  /*0770*/  MOV R6, 0x810 ;  /* 0x0000081000067802 */ /* 0x002fe20000000f00 */
[----:B--2---:R-:W-:-:S03]  /*0780*/  USHF.R.S32.HI UR4, URZ, 0x1f, UR5 ;  /* 0x0000001fff047899 */ /* 0x004fc60008011405 */
[----:B------:R-:W-:Y:S01]  /*0790*/  LOP3.LUT R2, R2, 0xffff, RZ, 0xc0, !PT ;  /* 0x0000ffff02027812 */ /* 0x000fe200078ec0ff */
[----:B------:R-:W-:Y:S02]  /*07a0*/  ULEA.HI UR4, UR4, UR5, URZ, 0x4 ;  /* 0x0000000504047291 */ /* 0x000fe4000f8f20ff */
[----:B0-----:R-:W-:Y:S02]  /*07b0*/  ULEA UR8, UR7, UR9, 0x18 ;  /* 0x0000000907087291 */ /* 0x001fe4000f8ec0ff */
[----:B------:R-:W-:-:S04]  /*07c0*/  USHF.R.S32.HI UR7, URZ, 0x4, UR4 ;  /* 0x00000004ff077899 */ /* 0x000fc80008011404 */
[----:B------:R-:W-:Y:S01]  /*07d0*/  VIADD R24, R24, UR8 ;  /* 0x0000000818187c36 */ /* 0x000fe20008000000 */
[----:B---3--:R-:W-:Y:S02]  /*07e0*/  USHF.L.U32 UR16, UR6, 0x9, URZ ;  /* 0x0000000906107899 */ /* 0x008fe400080006ff */
[----:B------:R-:W-:-:S12]  /*07f0*/  USHF.L.U32 UR6, UR6, 0x5, URZ ;  /* 0x0000000506067899 */ /* 0x000fd800080006ff */
[----:B------:R-:W-:Y:S05]  /*0800*/  CALL.REL.NOINC `($__internal_42_$__cuda_sm20_div_u16) ;  /* 0x0000001800c87944 */ /* 0x000fea0003c00000 */
[----:B------:R-:W0:Y:S01]  /*0810*/  S2UR UR10, SR_CgaCtaId ;  /* 0x00000000000a79c3 */ /* 0x000e220000008800 */
[----:B------:R-:W1:Y:S01]  /*0820*/  LDCU.64 UR4, c[0x0][0x390] ;  /* 0x00007200ff0477ac */ /* 0x000e620008000a00 */
[C---:B------:R-:W-:Y:S01]  /*0830*/  VIADD R19, R38.reuse, 0x9 ;  /* 0x0000000926137836 */ /* 0x040fe20000000000 */
[C---:B------:R-:W-:Y:S01]  /*0840*/  IADD3 R20, PT, PT, R38.reuse, 0x7, RZ ;  /* 0x0000000726147810 */ /* 0x040fe20007ffe0ff */
[C---:B------:R-:W-:Y:S01]  /*0850*/  VIADD R18, R38.reuse, 0xa ;  /* 0x0000000a26127836 */ /* 0x040fe20000000000 */
[----:B------:R-:W-:Y:S01]  /*0860*/  UIADD3 UR8, UPT, UPT, UR9, 0x480, URZ ;  /* 0x0000048009087890 */ /* 0x000fe2000fffe0ff */
[----:B------:R-:W-:Y:S01]  /*0870*/  VIADD R17, R38, 0xb ;  /* 0x0000000b26117836 */ /* 0x000fe20000000000 */
[----:B------:R-:W-:Y:S01]  /*0880*/  UIADD3 UR9, UPT, UPT, UR9, 0xc80, URZ ;  /* 0x00000c8009097890 */ /* 0x000fe2000fffe0ff */
        /* <DEDUP_REMOVED lines=12> */
[----:B------:R-:W-:Y:S01]  /*0950*/  LOP3.LUT R3, R0, R19, RZ, 0xfc, !PT ;  /* 0x0000001300037212 */ /* 0x000fe200078efcff */
[----:B------:R-:W-:Y:S01]  /*0960*/  VIADD R7, R38, 0xffffffff ;  /* 0xffffffff26077836 */ /* 0x000fe20000000000 */
[----:B------:R-:W-:Y:S01]  /*0970*/  LOP3.LUT R2, R0, R18, RZ, 0xfc, !PT ;  /* 0x0000001200027212 */ /* 0x000fe200078efcff */
[----:B-1----:R-:W-:Y:S01]  /*0980*/  UIMAD.WIDE.U32 UR18, UR22, 0x4, UR4 ;  /* 0x00000004161278a5 */ /* 0x002fe2000f8e0004 */
[C---:B------:R-:W-:Y:S01]  /*0990*/  IADD3 R16, PT, PT, R38.reuse, 0x1, RZ ;  /* 0x0000000126107810 */ /* 0x040fe20007ffe0ff */
[----:B0-----:R-:W-:Y:S01]  /*09a0*/  ULEA UR8, UR10, UR8, 0x18 ;  /* 0x000000080a087291 */ /* 0x001fe2000f8ec0ff */
[C---:B------:R-:W-:Y:S01]  /*09b0*/  IADD3 R12, PT, PT, R38.reuse, 0x5, RZ ;  /* 0x00000005260c7810 */ /* 0x040fe20007ffe0ff */
[----:B------:R-:W-:Y:S01]  /*09c0*/  ULEA UR9, UR10, UR9, 0x18 ;  /* 0x000000090a097291 */ /* 0x000fe2000f8ec0ff */
[----:B------:R-:W-:Y:S01]  /*09d0*/  IADD3 R8, PT, PT, R38, 0xe, RZ ;  /* 0x0000000e26087810 */ /* 0x000fe20007ffe0ff */
[----:B------:R-:W-:Y:S01]  /*09e0*/  UIMAD.WIDE.U32 UR20, UR22, 0x8, UR4 ;  /* 0x00000008161478a5 */ /* 0x000fe2000f8e0004 */
[----:B------:R-:W-:Y:S01]  /*09f0*/  LOP3.LUT R0, R0, R17, RZ, 0xfc, !PT ;  /* 0x0000001100007212 */ /* 0x000fe200078efcff */
[----:B------:R-:W-:Y:S01]  /*0a00*/  USHF.L.U32 UR17, UR22, 0x2, URZ ;  /* 0x0000000216117899 */ /* 0x000fe200080006ff */
[----:B------:R-:W-:Y:S01]  /*0a10*/  LOP3.LUT R23, R22, 0x3, RZ, 0xc0, !PT ;  /* 0x0000000316177812 */ /* 0x000fe200078ec0ff */
[----:B------:R-:W-:Y:S01]  /*0a20*/  VIADD R5, R36, UR9 ;  /* 0x0000000924057c36 */ /* 0x000fe20008000000 */
[----:B------:R-:W-:Y:S01]  /*0a30*/  LOP3.LUT R21, R25, 0x8, RZ, 0x3c, !PT ;  /* 0x0000000819157812 */ /* 0x000fe200078e3cff */
        /* <DEDUP_REMOVED lines=15> */
[----:B------:R-:W-:-:S07]  /*0b30*/  LEA R0, R0, UR8, 0x2 ;  /* 0x0000000800007c11 */ /* 0x000fce000f8e10ff */
.L_x_4283:
[----:B------:R-:W-:Y:S01]  /*0b40*/  ISETP.NE.AND P3, PT, R23, 0x2, PT ;  /* 0x000000021700780c */ /* 0x000fe20003f65270 */
[----:B------:R-:W-:Y:S01]  /*0b50*/  VIADD R39, R38, UR22 ;  /* 0x0000001626277c36 */ /* 0x000fe20008000000 */
[C---:B------:R-:W-:Y:S01]  /*0b60*/  LOP3.LUT R28, R22.reuse, 0xffff, RZ, 0xc0, !PT ;  /* 0x0000ffff161c7812 */ /* 0x040fe200078ec0ff */
[----:B------:R-:W-:Y:S01]  /*0b70*/  BSSY.RECONVERGENT B0, `(.L_x_4266) ;  /* 0x0000025000007945 */ /* 0x000fe20003800200 */
[----:B------:R-:W-:Y:S01]  /*0b80*/  LOP3.LUT R29, R22, 0xffff, RZ, 0xc0, !PT ;  /* 0x0000ffff161d7812 */ /* 0x000fe200078ec0ff */
[----:B------:R-:W-:Y:S01]  /*0b90*/  VIADD R40, R39, UR22 ;  /* 0x0000001627287c36 */ /* 0x000fe20008000000 */
[----:B------:R-:W-:Y:S02]  /*0ba0*/  ISETP.GE.U32.AND P0, PT, R28, 0x2, PT ;  /* 0x000000021c00780c */ /* 0x000fe40003f06070 */
[----:B------:R-:W-:Y:S02]  /*0bb0*/  ISETP.GE.U32.AND P1, PT, R29, 0x2, PT ;  /* 0x000000021d00780c */ /* 0x000fe40003f26070 */
[----:B------:R-:W-:-:S02]  /*0bc0*/  ISETP.NE.AND P2, PT, R23, 0x2, PT ;  /* 0x000000021700780c */ /* 0x000fc40003f45270 */
[----:B------:R-:W-:Y:S01]  /*0bd0*/  MOV R41, R38 ;  /* 0x0000002600297202 */ /* 0x000fe20000000f00 */
[----:B01----:R-:W-:Y:S10]  /*0be0*/  @!P3 BRA `(.L_x_4267) ;  /* 0x000000000074b947 */ /* 0x003ff40003800000 */
        /* <DEDUP_REMOVED lines=10> */
[----:B------:R-:W-:Y:S01]  /*0c90*/  IMAD.SHL.U32 R31, R38, 0x4, RZ ;  /* 0x00000004261f7824 */ /* 0x000fe200078e00ff */
[----:B------:R-:W-:Y:S02]  /*0ca0*/  MOV R41, R39 ;  /* 0x0000002700297202 */ /* 0x000fe40000000f00 */
        /* <DEDUP_REMOVED lines=12> */
[----:B------:R-:W-:Y:S02]  /*0d70*/  VIADD R32, R40, UR22 ;  /* 0x0000001628207c36 */ /* 0x000fe40008000000 */
[----:B------:R-:W-:Y:S02]  /*0d80*/  IMAD.MOV.U32 R41, RZ, RZ, R40 ;  /* 0x000000ffff297224 */ /* 0x000fe400078e0028 */
[----:B------:R-:W-:Y:S01]  /*0d90*/  @P3 IMAD.MOV.U32 R41, RZ, RZ, R32 ;  /* 0x000000ffff293224 */ /* 0x000fe200078e0020 */
[----:B--2---:R1:W-:Y:S04]  /*0da0*/  STS [R33+UR17], R28 ;  /* 0x0000001c21007988 */ /* 0x0043e80008000811 */
[----:B---3--:R1:W-:Y:S02]  /*0db0*/  @P3 STS [R35+UR17], R30 ;  /* 0x0000001e23003988 */ /* 0x0083e40008000811 */
.L_x_4267:
[----:B------:R-:W-:Y:S05]  /*0dc0*/  BSYNC.RECONVERGENT B0 ;  /* 0x0000000000007941 */ /* 0x000fea0003800200 */
.L_x_4266:
[----:B------:R-:W-:Y:S04]  /*0dd0*/  BSSY.RECONVERGENT B0, `(.L_x_4268) ;  /* 0x0000025000007945 */ /* 0x000fe80003800200 */
[----:B------:R-:W-:Y:S05]  /*0de0*/  @!P0 BRA `(.L_x_4269) ;  /* 0x00000000008c8947 */ /* 0x000fea0003800000 */
[----:B------:R-:W2:Y:S01]  /*0df0*/  S2UR UR10, SR_CgaCtaId ;  /* 0x00000000000a79c3 */ /* 0x000ea20000008800 */
[----:B------:R-:W3:Y:S01]  /*0e00*/  LDCU UR11, c[0x0][0x388] ;  /* 0x00007100ff0b77ac */ /* 0x000ee20008000800 */
[----:B------:R-:W-:Y:S01]  /*0e10*/  IADD3 R29, PT, PT, R41, UR16, RZ ;  /* 0x00000010291d7c10 */ /* 0x000fe2000fffe0ff */
[----:B------:R-:W-:Y:S02]  /*0e20*/  UMOV UR8, 0x400 ;  /* 0x0000040000087882 */ /* 0x000fe40000000000 */
[----:B------:R-:W-:Y:S02]  /*0e30*/  UIADD3 UR8, UPT, UPT, UR8, 0x480, URZ ;  /* 0x0000048008087890 */ /* 0x000fe4000fffe0ff */
[----:B---3--:R-:W-:Y:S02]  /*0e40*/  IMAD R43, R26, UR11, R29 ;  /* 0x0000000b1a2b7c24 */ /* 0x008fe4000f8e021d */
[----:B--2---:R-:W-:-:S06]  /*0e50*/  ULEA UR8, UR10, UR8, 0x18 ;  /* 0x000000080a087291 */ /* 0x004fcc000f8ec0ff */
[----:B------:R-:W-:-:S07]  /*0e60*/  LEA R42, R41, UR8, 0x2 ;  /* 0x00000008292a7c11 */ /* 0x000fce000f8e10ff */
.L_x_4270:
        /* <DEDUP_REMOVED lines=27> */
.L_x_4269:
[----:B------:R-:W-:Y:S05]  /*1020*/  BSYNC.RECONVERGENT B0 ;  /* 0x0000000000007941 */ /* 0x000fea0003800200 */
.L_x_4268:
[----:B------:R-:W-:Y:S01]  /*1030*/  BSSY.RECONVERGENT B0, `(.L_x_4271) ;  /* 0x000000e000007945 */ /* 0x000fe20003800200 */
[----:B-12---:R-:W-:-:S03]  /*1040*/  IMAD.MOV.U32 R28, RZ, RZ, R38 ;  /* 0x000000ffff1c7224 */ /* 0x006fc600078e0026 */
[----:B------:R-:W-:Y:S05]  /*1050*/  @!P2 BRA `(.L_x_4272) ;  /* 0x00000000002ca947 */ /* 0x000fea0003800000 */
[----:B------:R1:W-:Y:S01]  /*1060*/  STS [R36+UR9], RZ ;  /* 0x000000ff24007988 */ /* 0x0003e20008000809 */
[----:B------:R-:W-:Y:S02]  /*1070*/  ISETP.NE.AND P0, PT, R23, 0x3, PT ;  /* 0x000000031700780c */ /* 0x000fe40003f05270 */
[----:B------:R-:W-:-:S11]  /*1080*/  MOV R28, R39 ;  /* 0x00000027001c7202 */ /* 0x000fd60000000f00 */
[----:B-1----:R-:W-:Y:S05]  /*1090*/  @!P0 BRA `(.L_x_4272) ;  /* 0x00000000001c8947 */ /* 0x002fea0003800000 */
[----:B------:R-:W-:Y:S01]  /*10a0*/  ISETP.NE.AND P0, PT, R23, RZ, PT ;  /* 0x000000ff1700720c */ /* 0x000fe20003f05270 */
[----:B------:R-:W-:Y:S01]  /*10b0*/  VIADD R29, R5, UR17 ;  /* 0x00000011051d7c36 */ /* 0x000fe20008000000 */
[----:B------:R1:W-:Y:S01]  /*10c0*/  STS [R5+UR17], RZ ;  /* 0x000000ff05007988 */ /* 0x0003e20008000811 */
[----:B0-----:R-:W-:Y:S02]  /*10d0*/  VIADD R30, R40, UR22 ;  /* 0x00000016281e7c36 */ /* 0x001fe40008000000 */
[----:B------:R-:W-:-:S08]  /*10e0*/  IMAD.MOV.U32 R28, RZ, RZ, R40 ;  /* 0x000000ffff1c7224 */ /* 0x000fd000078e0028 */
[----:B------:R1:W-:Y:S01]  /*10f0*/  @P0 STS [R29+UR17], RZ ;  /* 0x000000ff1d000988 */ /* 0x0003e20008000811 */
[----:B------:R-:W-:-:S07]  /*1100*/  @P0 MOV R28, R30 ;  /* 0x0000001e001c0202 */ /* 0x000fce0000000f00 */
.L_x_4272:
[----:B------:R-:W-:Y:S05]  /*1110*/  BSYNC.RECONVERGENT B0 ;  /* 0x0000000000007941 */ /* 0x000fea0003800200 */
.L_x_4271:
[----:B------:R-:W-:Y:S04]  /*1120*/  BSSY.RECONVERGENT B0, `(.L_x_4273) ;  /* 0x0000010000007945 */ /* 0x000fe80003800200 */
[----:B------:R-:W-:Y:S05]  /*1130*/  @!P1 BRA `(.L_x_4274) ;  /* 0x0000000000389947 */ /* 0x000fea0003800000 */
[----:B0-----:R-:W0:Y:S01]  /*1140*/  S2R R30, SR_CgaCtaId ;  /* 0x00000000001e7919 */ /* 0x001e220000008800 */
[----:B-1----:R-:W-:-:S05]  /*1150*/  MOV R29, 0x400 ;  /* 0x00000400001d7802 */ /* 0x002fca0000000f00 */
[----:B------:R-:W-:-:S05]  /*1160*/  VIADD R29, R29, 0xc80 ;  /* 0x00000c801d1d7836 */ /* 0x000fca0000000000 */
[----:B0-----:R-:W-:-:S07]  /*1170*/  LEA R33, R30, R29, 0x18 ;  /* 0x0000001d1e217211 */ /* 0x001fce00078ec0ff */
.L_x_4275:
[C---:B--2---:R-:W-:Y:S02]  /*1180*/  IMAD R29, R28.reuse, 0x4, R33 ;  /* 0x000000041c1d7824 */ /* 0x044fe400078e0221 */
        /* <DEDUP_REMOVED lines=9> */
.L_x_4274:
[----:B------:R-:W-:Y:S05]  /*1220*/  BSYNC.RECONVERGENT B0 ;  /* 0x0000000000007941 */ /* 0x000fea0003800200 */
.L_x_4273:
[----:B------:R-:W3:Y:S08]  /*1230*/  S2UR UR13, SR_CgaCtaId ;  /* 0x00000000000d79c3 */ /* 0x000ef00000008800 */
[----:B------:R-:W-:Y:S01]  /*1240*/  BAR.SYNC.DEFER_BLOCKING 0x0 ;  /* 0x0000000000007b1d */ /* 0x000fe20000010000 */
[C---:B------:R-:W-:Y:S02]  /*1250*/  IMAD.SHL.U32 R28, R27.reuse, 0x10, RZ ;  /* 0x000000101b1c7824 */ /* 0x040fe400078e00ff */
[----:B-12---:R-:W-:-:S03]  /*1260*/  IMAD.SHL.U32 R29, R27, 0x10, RZ ;  /* 0x000000101b1d7824 */ /* 0x006fc600078e00ff */
[----:B------:R-:W-:Y:S02]  /*1270*/  UMOV UR10, 0x400 ;  /* 0x00000400000a7882 */ /* 0x000fe40000000000 */
[----:B------:R-:W1:Y:S01]  /*1280*/  S2UR UR11, SR_CgaCtaId ;  /* 0x00000000000b79c3 */ /* 0x000e620000008800 */
[----:B------:R-:W-:Y:S01]  /*1290*/  UMOV UR8, 0x400 ;  /* 0x0000040000087882 */ /* 0x000fe20000000000 */
[----:B------:R-:W-:Y:S01]  /*12a0*/  UIADD3 UR12, UPT, UPT, UR10, 0x480, URZ ;  /* 0x000004800a0c7890 */ /* 0x000fe2000fffe0ff */
[C---:B------:R-:W-:Y:S01]  /*12b0*/  LOP3.LUT R35, R28.reuse, R11, RZ, 0xfc, !PT ;  /* 0x0000000b1c237212 */ /* 0x040fe200078efcff */
[----:B------:R-:W-:Y:S01]  /*12c0*/  UIADD3 UR10, UPT, UPT, UR8, 0x480, URZ ;  /* 0x00000480080a7890 */ /* 0x000fe2000fffe0ff */
[----:B------:R-:W-:Y:S01]  /*12d0*/  LOP3.LUT R39, R28, R12, RZ, 0xfc, !PT ;  /* 0x0000000c1c277212 */ /* 0x000fe200078efcff */
[----:B------:R-:W-:Y:S01]  /*12e0*/  UIADD3 UR8, UPT, UPT, UR8, 0xc80, URZ ;  /* 0x00000c8008087890 */ /* 0x000fe2000fffe0ff */
[C---:B------:R-:W-:Y:S02]  /*12f0*/  LOP3.LUT R33, R29.reuse, 0xf, R38, 0xf8, !PT ;  /* 0x0000000f1d217812 */ /* 0x040fe400078ef826 */
[----:B------:R-:W-:-:S02]  /*1300*/  LOP3.LUT R34, R29, R16, RZ, 0xfc, !PT ;  /* 0x000000101d227212 */ /* 0x000fc400078efcff */
[C---:B------:R-:W-:Y:S02]  /*1310*/  LOP3.LUT R40, R29.reuse, R15, RZ, 0xfc, !PT ;  /* 0x0000000f1d287212 */ /* 0x040fe400078efcff */
[C---:B------:R-:W-:Y:S02]  /*1320*/  LOP3.LUT R41, R29.reuse, R14, RZ, 0xfc, !PT ;  /* 0x0000000e1d297212 */ /* 0x040fe400078efcff */
[C---:B------:R-:W-:Y:S01]  /*1330*/  LOP3.LUT R42, R29.reuse, R13, RZ, 0xfc, !PT ;  /* 0x0000000d1d2a7212 */ /* 0x040fe200078efcff */
[----:B---3--:R-:W-:Y:S01]  /*1340*/  ULEA UR12, UR13, UR12, 0x18 ;  /* 0x0000000c0d0c7291 */ /* 0x008fe2000f8ec0ff */
[C---:B------:R-:W-:Y:S01]  /*1350*/  LOP3.LUT R43, R29.reuse, R10, RZ, 0xfc, !PT ;  /* 0x0000000a1d2b7212 */ /* 0x040fe200078efcff */
[----:B------:R2:W3:Y:S01]  /*1360*/  LDS R32, [R4] ;  /* 0x0000000004207984 */ /* 0x0004e20000000800 */
[C---:B------:R-:W-:Y:S02]  /*1370*/  LOP3.LUT R44, R29.reuse, R9, RZ, 0xfc, !PT ;  /* 0x000000091d2c7212 */ /* 0x040fe400078efcff */
[C---:B------:R-:W-:Y:S01]  /*1380*/  LOP3.LUT R45, R29.reuse, R8, RZ, 0xfc, !PT ;  /* 0x000000081d2d7212 */ /* 0x040fe200078efcff */
[----:B0-----:R2:W0:Y:S01]  /*1390*/  LDS R31, [R6] ;  /* 0x00000000061f7984 */ /* 0x0014220000000800 */
[----:B------:R-:W-:Y:S01]  /*13a0*/  LOP3.LUT R46, R29, R7, RZ, 0xfc, !PT ;  /* 0x000000071d2e7212 */ /* 0x000fe200078efcff */
[----:B-1----:R-:W-:Y:S01]  /*13b0*/  ULEA UR10, UR11, UR10, 0x18 ;  /* 0x0000000a0b0a7291 */ /* 0x002fe2000f8ec0ff */
[----:B------:R-:W-:Y:S01]  /*13c0*/  LEA R48, R35, UR12, 0x2 ;  /* 0x0000000c23307c11 */ /* 0x000fe2000f8e10ff */
[----:B------:R2:W1:Y:S01]  /*13d0*/  LDS R30, [R3] ;  /* 0x00000000031e7984 */ /* 0x0004620000000800 */
[----:B------:R-:W-:Y:S01]  /*13e0*/  LEA R49, R39, UR12, 0x2 ;  /* 0x0000000c27317c11 */ /* 0x000fe2000f8e10ff */
[----:B------:R-:W-:-:S02]  /*13f0*/  ULEA UR8, UR11, UR8, 0x18 ;  /* 0x000000080b087291 */ /* 0x000fc4000f8ec0ff */
[----:B------:R-:W-:Y:S01]  /*1400*/  LEA R35, R33, UR10, 0x2 ;  /* 0x0000000a21237c11 */ /* 0x000fe2000f8e10ff */
[----:B------:R2:W4:Y:S01]  /*1410*/  LDS R29, [R2] ;  /* 0x00000000021d7984 */ /* 0x0005220000000800 */
[----:B------:R-:W-:Y:S02]  /*1420*/  LEA R39, R34, UR10, 0x2 ;  /* 0x0000000a22277c11 */ /* 0x000fe4000f8e10ff */
[----:B------:R-:W-:Y:S01]  /*1430*/  LEA R40, R40, UR10, 0x2 ;  /* 0x0000000a28287c11 */ /* 0x000fe2000f8e10ff */
[----:B------:R2:W0:Y:S01]  /*1440*/  LDS R28, [R0] ;  /* 0x00000000001c7984 */ /* 0x0004220000000800 */
[----:B------:R-:W-:Y:S02]  /*1450*/  LEA R41, R41, UR10, 0x2 ;  /* 0x0000000a29297c11 */ /* 0x000fe4000f8e10ff */
        /* <DEDUP_REMOVED lines=17> */
.L_x_4277:
        /* <DEDUP_REMOVED lines=35> */
.L_x_4301:
[----:B------:R-:W-:Y:S01]  /*17a0*/  LEA R48, R46, R27, 0x5 ;  /* 0x0000001b2e307211 */ /* 0x000fe200078e28ff */
[----:B------:R-:W0:Y:S01]  /*17b0*/  LDC R49, c[0x0][0x360] ;  /* 0x0000d800ff317b82 */ /* 0x000e220000000800 */
[----:B--2---:R-:W-:Y:S02]  /*17c0*/  IMAD R53, R47, R53, R54 ;  /* 0x000000352f357224 */ /* 0x004fe400078e0236 */
        /* <DEDUP_REMOVED lines=10> */
[----:B------:R-:W-:Y:S01]  /*1870*/  LOP3.LUT R28, R22, 0xffff, RZ, 0xc0, !PT ;  /* 0x0000ffff161c7812 */ /* 0x000fe200078ec0ff */
[----:B------:R-:W-:Y:S01]  /*1880*/  BSSY.RECONVERGENT B0, `(.L_x_4278) ;  /* 0x0000024000007945 */ /* 0x000fe20003800200 */
[----:B------:R-:W-:-:S05]  /*1890*/  IMAD.MOV.U32 R40, RZ, RZ, R38 ;  /* 0x000000ffff287224 */ /* 0x000fca00078e0026 */
[----:B------:R-:W-:Y:S01]  /*18a0*/  BAR.SYNC.DEFER_BLOCKING 0x0 ;  /* 0x0000000000007b1d */ /* 0x000fe20000010000 */
[----:B------:R-:W-:Y:S01]  /*18b0*/  ISETP.GE.U32.AND P1, PT, R28, 0x2, PT ;  /* 0x000000021c00780c */ /* 0x000fe20003f26070 */
[----:B0-----:R-:W-:-:S04]  /*18c0*/  IMAD R39, R26, R39, UR6 ;  /* 0x000000061a277e24 */ /* 0x001fc8000f8e0227 */
[----:B------:R-:W-:Y:S08]  /*18d0*/  @!P0 BRA `(.L_x_4279) ;  /* 0x0000000000788947 */ /* 0x000ff00003800000 */
[----:B------:R-:W0:Y:S01]  /*18e0*/  LDS R33, [R36+UR9] ;  /* 0x0000000924217984 */ /* 0x000e220008000800 */
[----:B------:R-:W2:Y:S01]  /*18f0*/  LDC.64 R28, c[0x0][0x3a0] ;  /* 0x0000e800ff1c7b82 */ /* 0x000ea20000000a00 */
[----:B------:R-:W-:Y:S02]  /*1900*/  SHF.R.U32.HI R30, RZ, 0x5, R38 ;  /* 0x00000005ff1e7819 */ /* 0x000fe40000011626 */
[----:B------:R-:W-:Y:S02]  /*1910*/  ISETP.NE.AND P0, PT, R23, 0x3, PT ;  /* 0x000000031700780c */ /* 0x000fe40003f05270 */
[----:B------:R-:W-:Y:S01]  /*1920*/  IADD3 R32, PT, PT, R38, UR22, RZ ;  /* 0x0000001626207c10 */ /* 0x000fe2000fffe0ff */
[----:B------:R-:W-:-:S04]  /*1930*/  IMAD R30, R30, UR7, R27 ;  /* 0x000000071e1e7c24 */ /* 0x000fc8000f8e021b */
[----:B------:R-:W-:Y:S02]  /*1940*/  IMAD.IADD R31, R39, 0x1, R30 ;  /* 0x00000001271f7824 */ /* 0x000fe400078e021e */
[----:B------:R-:W-:Y:S02]  /*1950*/  IMAD.MOV.U32 R40, RZ, RZ, R32 ;  /* 0x000000ffff287224 */ /* 0x000fe400078e0020 */
[----:B--2---:R-:W-:-:S05]  /*1960*/  IMAD.WIDE R30, R31, 0x4, R28 ;  /* 0x000000041f1e7825 */ /* 0x004fca00078e021c */
[----:B0-----:R0:W-:Y:S01]  /*1970*/  STG.E desc[UR14][R30.64], R33 ;  /* 0x000000211e007986 */ /* 0x0011e2000c10190e */
[----:B------:R-:W-:Y:S05]  /*1980*/  @!P0 BRA `(.L_x_4279) ;  /* 0x00000000004c8947 */ /* 0x000fea0003800000 */
[----:B------:R-:W-:Y:S01]  /*1990*/  ISETP.NE.AND P0, PT, R23, RZ, PT ;  /* 0x000000ff1700720c */ /* 0x000fe20003f05270 */
[----:B------:R-:W-:Y:S01]  /*19a0*/  VIADD R41, R5, UR17 ;  /* 0x0000001105297c36 */ /* 0x000fe20008000000 */
[----:B0-----:R-:W0:Y:S01]  /*19b0*/  LDS R33, [R5+UR17] ;  /* 0x0000001105217984 */ /* 0x001e220008000800 */
[C---:B------:R-:W-:Y:S01]  /*19c0*/  VIADD R40, R32.reuse, UR22 ;  /* 0x0000001620287c36 */ /* 0x040fe20008000000 */
[----:B------:R-:W-:Y:S02]  /*19d0*/  SHF.R.U32.HI R34, RZ, 0x5, R32 ;  /* 0x00000005ff227819 */ /* 0x000fe40000011620 */
[----:B------:R-:W-:Y:S01]  /*19e0*/  LOP3.LUT R35, R32, 0x1f, RZ, 0xc0, !PT ;  /* 0x0000001f20237812 */ /* 0x000fe200078ec0ff */
[C---:B------:R-:W-:Y:S01]  /*19f0*/  VIADD R32, R40.reuse, UR22 ;  /* 0x0000001628207c36 */ /* 0x040fe20008000000 */
[----:B------:R-:W-:Y:S02]  /*1a00*/  SHF.R.U32.HI R30, RZ, 0x5, R40 ;  /* 0x00000005ff1e7819 */ /* 0x000fe40000011628 */
[----:B------:R-:W-:Y:S01]  /*1a10*/  LOP3.LUT R31, R40, 0x1f, RZ, 0xc0, !PT ;  /* 0x0000001f281f7812 */ /* 0x000fe200078ec0ff */
[----:B------:R-:W-:-:S02]  /*1a20*/  IMAD R34, R34, UR7, R35 ;  /* 0x0000000722227c24 */ /* 0x000fc4000f8e0223 */
[----:B------:R-:W2:Y:S01]  /*1a30*/  @P0 LDS R41, [R41+UR17] ;  /* 0x0000001129290984 */ /* 0x000ea20008000800 */
[----:B------:R-:W-:Y:S02]  /*1a40*/  @P0 IMAD.MOV.U32 R40, RZ, RZ, R32 ;  /* 0x000000ffff280224 */ /* 0x000fe400078e0020 */
[----:B------:R-:W-:Y:S01]  /*1a50*/  IMAD R30, R30, UR7, R31 ;  /* 0x000000071e1e7c24 */ /* 0x000fe2000f8e021f */
[----:B------:R-:W-:-:S03]  /*1a60*/  IADD3 R31, PT, PT, R34, R39, RZ ;  /* 0x00000027221f7210 */ /* 0x000fc60007ffe0ff */
[----:B------:R-:W-:Y:S02]  /*1a70*/  @P0 IMAD.IADD R35, R30, 0x1, R39 ;  /* 0x000000011e230824 */ /* 0x000fe400078e0227 */
[----:B------:R-:W-:-:S04]  /*1a80*/  IMAD.WIDE R30, R31, 0x4, R28 ;  /* 0x000000041f1e7825 */ /* 0x000fc800078e021c */
[----:B------:R-:W-:Y:S01]  /*1a90*/  @P0 IMAD.WIDE R28, R35, 0x4, R28 ;  /* 0x00000004231c0825 */ /* 0x000fe200078e021c */
[----:B0-----:R3:W-:Y:S04]  /*1aa0*/  STG.E desc[UR14][R30.64], R33 ;  /* 0x000000211e007986 */ /* 0x0017e8000c10190e */
[----:B--2---:R3:W-:Y:S02]  /*1ab0*/  @P0 STG.E desc[UR14][R28.64], R41 ;  /* 0x000000291c000986 */ /* 0x0047e4000c10190e */
.L_x_4279:
[----:B------:R-:W-:Y:S05]  /*1ac0*/  BSYNC.RECONVERGENT B0 ;  /* 0x0000000000007941 */ /* 0x000fea0003800200 */
.L_x_4278:
[----:B------:R-:W-:Y:S04]  /*1ad0*/  BSSY.RECONVERGENT B0, `(.L_x_4280) ;  /* 0x0000028000007945 */ /* 0x000fe80003800200 */
[----:B------:R-:W-:Y:S05]  /*1ae0*/  @!P1 BRA `(.L_x_4281) ;  /* 0x0000000000989947 */ /* 0x000fea0003800000 */
.L_x_4282:
[C---:B0-23--:R-:W-:Y:S01]  /*1af0*/  LEA R31, R40.reuse, UR8, 0x2 ;  /* 0x00000008281f7c11 */ /* 0x04dfe2000f8e10ff */
[----:B------:R-:W0:Y:S01]  /*1b00*/  LDC.64 R34, c[0x0][0x3a0] ;  /* 0x0000e800ff227b82 */ /* 0x000e220000000a00 */
[C---:B------:R-:W-:Y:S01]  /*1b10*/  VIADD R32, R40.reuse, UR22 ;  /* 0x0000001628207c36 */ /* 0x040fe20008000000 */
[----:B------:R-:W-:Y:S02]  /*1b20*/  LOP3.LUT R30, R40, 0x1f, RZ, 0xc0, !PT ;  /* 0x0000001f281e7812 */ /* 0x000fe400078ec0ff */
[----:B------:R-:W-:Y:S01]  /*1b30*/  IADD3 R45, PT, PT, R31, UR17, RZ ;  /* 0x000000111f2d7c10 */ /* 0x000fe2000fffe0ff */
[----:B------:R-:W2:Y:S01]  /*1b40*/  LDS R41, [R31] ;  /* 0x000000001f297984 */ /* 0x000ea20000000800 */
[----:B------:R-:W-:Y:S01]  /*1b50*/  VIADD R33, R32, UR22 ;  /* 0x0000001620217c36 */ /* 0x000fe20008000000 */
[----:B------:R-:W-:Y:S02]  /*1b60*/  SHF.R.U32.HI R28, RZ, 0x5, R40 ;  /* 0x00000005ff1c7819 */ /* 0x000fe40000011628 */
[----:B------:R-:W-:Y:S01]  /*1b70*/  VIADD R47, R45, UR17 ;  /* 0x000000112d2f7c36 */ /* 0x000fe20008000000 */
[----:B------:R3:W4:Y:S01]  /*1b80*/  LDS R43, [R31+UR17] ;  /* 0x000000111f2b7984 */ /* 0x0007220008000800 */
[----:B------:R-:W-:Y:S01]  /*1b90*/  VIADD R40, R33, UR22 ;  /* 0x0000001621287c36 */ /* 0x000fe20008000000 */
[----:B------:R-:W-:-:S02]  /*1ba0*/  IADD3 R29, PT, PT, R39, R30, RZ ;  /* 0x0000001e271d7210 */ /* 0x000fc40007ffe0ff */
[----:B------:R-:W5:Y:S01]  /*1bb0*/  LDS R45, [R45+UR17] ;  /* 0x000000112d2d7984 */ /* 0x000f620008000800 */
[----:B------:R-:W-:Y:S02]  /*1bc0*/  LOP3.LUT R30, R32, 0x1f, RZ, 0xc0, !PT ;  /* 0x0000001f201e7812 */ /* 0x000fe400078ec0ff */
[----:B------:R-:W-:Y:S01]  /*1bd0*/  LOP3.LUT R42, R33, 0x1f, RZ, 0xc0, !PT ;  /* 0x0000001f212a7812 */ /* 0x000fe200078ec0ff */
[----:B------:R-:W1:Y:S01]  /*1be0*/  LDS R47, [R47+UR17] ;  /* 0x000000112f2f7984 */ /* 0x000e620008000800 */
[----:B------:R-:W-:Y:S01]  /*1bf0*/  LOP3.LUT R44, R40, 0x1f, RZ, 0xc0, !PT ;  /* 0x0000001f282c7812 */ /* 0x000fe200078ec0ff */
[C---:B---3--:R-:W-:Y:S01]  /*1c00*/  IMAD.IADD R31, R39.reuse, 0x1, R30 ;  /* 0x00000001271f7824 */ /* 0x048fe200078e021e */
[----:B------:R-:W-:Y:S01]  /*1c10*/  SHF.R.U32.HI R32, RZ, 0x5, R32 ;  /* 0x00000005ff207819 */ /* 0x000fe20000011620 */
[----:B------:R-:W-:Y:S01]  /*1c20*/  IMAD R29, R28, UR7, R29 ;  /* 0x000000071c1d7c24 */ /* 0x000fe2000f8e021d */
[----:B------:R-:W-:Y:S01]  /*1c30*/  SHF.R.U32.HI R33, RZ, 0x5, R33 ;  /* 0x00000005ff217819 */ /* 0x000fe20000011621 */
[C---:B------:R-:W-:Y:S01]  /*1c40*/  IMAD.IADD R51, R39.reuse, 0x1, R44 ;  /* 0x0000000127337824 */ /* 0x040fe200078e022c */
[----:B------:R-:W-:Y:S01]  /*1c50*/  IADD3 R42, PT, PT, R39, R42, RZ ;  /* 0x0000002a272a7210 */ /* 0x000fe20007ffe0ff */
[----:B------:R-:W-:Y:S01]  /*1c60*/  IMAD R31, R32, UR7, R31 ;  /* 0x00000007201f7c24 */ /* 0x000fe2000f8e021f */
[----:B------:R-:W-:Y:S01]  /*1c70*/  SHF.R.U32.HI R30, RZ, 0x5, R40 ;  /* 0x00000005ff1e7819 */ /* 0x000fe20000011628 */
[----:B------:R-:W-:-:S02]  /*1c80*/  VIADD R40, R40, UR22 ;  /* 0x0000001628287c36 */ /* 0x000fc40008000000 */
[----:B------:R-:W-:Y:S02]  /*1c90*/  IMAD R49, R33, UR7, R42 ;  /* 0x0000000721317c24 */ /* 0x000fe4000f8e022a */
[----:B------:R-:W-:Y:S01]  /*1ca0*/  IMAD R51, R30, UR7, R51 ;  /* 0x000000071e337c24 */ /* 0x000fe2000f8e0233 */
[----:B------:R-:W-:Y:S01]  /*1cb0*/  ISETP.GE.U32.AND P0, PT, R40, 0x200, PT ;  /* 0x000002002800780c */ /* 0x000fe20003f06070 */
[----:B0-----:R-:W-:-:S04]  /*1cc0*/  IMAD.WIDE R32, R29, 0x4, R34 ;  /* 0x000000041d207825 */ /* 0x001fc800078e0222 */
[----:B------:R-:W-:-:S04]  /*1cd0*/  IMAD.WIDE R30, R31, 0x4, R34 ;  /* 0x000000041f1e7825 */ /* 0x000fc800078e0222 */
[--C-:B------:R-:W-:Y:S01]  /*1ce0*/  IMAD.WIDE R28, R49, 0x4, R34.reuse ;  /* 0x00000004311c7825 */ /* 0x100fe200078e0222 */
[----:B--2---:R2:W-:Y:S03]  /*1cf0*/  STG.E desc[UR14][R32.64], R41 ;  /* 0x0000002920007986 */ /* 0x0045e6000c10190e */
[----:B------:R-:W-:Y:S01]  /*1d00*/  IMAD.WIDE R34, R51, 0x4, R34 ;  /* 0x0000000433227825 */ /* 0x000fe200078e0222 */
[----:B----4-:R2:W-:Y:S04]  /*1d10*/  STG.E desc[UR14][R30.64], R43 ;  /* 0x0000002b1e007986 */ /* 0x0105e8000c10190e */
[----:B-----5:R2:W-:Y:S04]  /*1d20*/  STG.E desc[UR14][R28.64], R45 ;  /* 0x0000002d1c007986 */ /* 0x0205e8000c10190e */
[----:B-1----:R2:W-:Y:S01]  /*1d30*/  STG.E desc[UR14][R34.64], R47 ;  /* 0x0000002f22007986 */ /* 0x0025e2000c10190e */
[----:B------:R-:W-:Y:S05]  /*1d40*/  @!P0 BRA `(.L_x_4282) ;  /* 0xfffffffc00688947 */ /* 0x000fea000383ffff */
.L_x_4281:
[----:B------:R-:W-:Y:S05]  /*1d50*/  BSYNC.RECONVERGENT B0 ;  /* 0x0000000000007941 */ /* 0x000fea0003800200 */
.L_x_4280:
[C---:B--23--:R-:W-:Y:S01]  /*1d60*/  IMAD.SHL.U32 R29, R37.reuse, 0x4, RZ ;  /* 0x00000004251d7824 */ /* 0x04cfe200078e00ff */
[----:B------:R-:W-:-:S04]  /*1d70*/  IADD3 R26, PT, PT, R37, R26, RZ ;  /* 0x0000001a251a7210 */ /* 0x000fc80007ffe0ff */
[----:B------:R-:W-:-:S13]  /*1d80*/  ISETP.GE.U32.AND P0, PT, R26, R29, PT ;  /* 0x0000001d1a00720c */ /* 0x000fda0003f06070 */
[----:B------:R-:W-:Y:S05]  /*1d90*/  @!P0 BRA `(.L_x_4283) ;  /* 0xffffffec00688947 */ /* 0x000fea000383ffff */
[----:B------:R-:W-:Y:S05]  /*1da0*/  EXIT ;  /* 0x000000000000794d */ /* 0x000fea0003800000 */
.L_x_4276:
[----:B------:R-:W-:Y:S01]  /*1db0*/  HFMA2 R50, -RZ, RZ, 0, 0.000503063201904296875 ;  /* 0x0000101fff327431 */ /* 0x000fe200000001ff */
[----:B------:R-:W-:Y:S01]  /*1dc0*/  BSSY B0, `(.L_x_4284) ;  /* 0x0000006000007945 */ /* 0x000fe20003800000 */
[----:B------:R-:W-:Y:S02]  /*1dd0*/  IMAD.MOV.U32 R51, RZ, RZ, R25 ;  /* 0x000000ffff337224 */ /* 0x000fe400078e0019 */
[----:B------:R-:W-:-:S07]  /*1de0*/  IMAD.MOV.U32 R49, RZ, RZ, -0x1 ;  /* 0xffffffffff317424 */ /* 0x000fce00078e00ff */
[----:B01----:R-:W-:Y:S05]  /*1df0*/  WARPSYNC.COLLECTIVE R49, `(.L_x_4285) ;  /* 0x0000000031087348 */ /* 0x003fea0003c00000 */
[----:B-1----:R1:W2:Y:S02]  /*1e00*/  SHFL.IDX P0, R52, R48, R51, R50 ;  /* 0x0000003330347389 */ /* 0x0022a40000000032 */
[----:B012---:R-:W-:Y:S05]  /*1e10*/  ENDCOLLECTIVE ;  /* 0x000000000000791b */ /* 0x007fea0003800000 */
.L_x_4285:
[----:B------:R-:W-:Y:S05]  /*1e20*/  BSYNC B0 ;  /* 0x0000000000007941 */ /* 0x000fea0003800000 */
.L_x_4284:
[----:B------:R-:W-:Y:S01]  /*1e30*/  MOV R51, R16 ;  /* 0x0000001000337202 */ /* 0x000fe20000000f00 */
[----:B------:R-:W-:Y:S02]  /*1e40*/  IMAD.MOV.U32 R50, RZ, RZ, 0x101f ;  /* 0x0000101fff327424 */ /* 0x000fe400078e00ff */
[----:B------:R-:W-:Y:S02]  /*1e50*/  IMAD.MOV.U32 R49, RZ, RZ, -0x1 ;  /* 0xffffffffff317424 */ /* 0x000fe400078e00ff */
[----:B------:R-:W-:-:S07]  /*1e60*/  IMAD.MOV.U32 R54, RZ, RZ, R52 ;  /* 0x000000ffff367224 */ /* 0x000fce00078e0034 */
[----:B------:R-:W-:Y:S05]  /*1e70*/  WARPSYNC.COLLECTIVE R49, `(.L_x_4286) ;  /* 0x0000000031087348 */ /* 0x000fea0003c00000 */
[----:B------:R0:W1:Y:S02]  /*1e80*/  SHFL.IDX P0, R52, R48, R51, R50 ;  /* 0x0000003330347389 */ /* 0x0000640000000032 */
[----:B01----:R-:W-:Y:S05]  /*1e90*/  ENDCOLLECTIVE ;  /* 0x000000000000791b */ /* 0x003fea0003800000 */
.L_x_4286:
[----:B------:R-:W-:Y:S01]  /*1ea0*/  IMAD R54, R35, R54, RZ ;  /* 0x0000003623367224 */ /* 0x000fe200078e02ff */
[----:B------:R-:W-:-:S03]  /*1eb0*/  MOV R51, R15 ;  /* 0x0000000f00337202 */ /* 0x000fc60000000f00 */
[----:B------:R-:W-:-:S07]  /*1ec0*/  IMAD R53, R39, R52, R54 ;  /* 0x0000003427357224 */ /* 0x000fce00078e0236 */
[----:B------:R-:W-:Y:S05]  /*1ed0*/  WARPSYNC.COLLECTIVE R49, `(.L_x_4287) ;  /* 0x0000000031087348 */ /* 0x000fea0003c00000 */
[----:B------:R0:W1:Y:S02]  /*1ee0*/  SHFL.IDX P0, R52, R48, R51, R50 ;  /* 0x0000003330347389 */ /* 0x0000640000000032 */
[----:B01----:R-:W-:Y:S05]  /*1ef0*/  ENDCOLLECTIVE ;  /* 0x000000000000791b */ /* 0x003fea0003800000 */
.L_x_4287:
[----:B------:R-:W-:Y:S02]  /*1f00*/  IMAD.MOV.U32 R51, RZ, RZ, R14 ;  /* 0x000000ffff337224 */ /* 0x000fe400078e000e */
[----:B------:R-:W-:-:S07]  /*1f10*/  IMAD R54, R40, R52, R53 ;  /* 0x0000003428367224 */ /* 0x000fce00078e0235 */
[----:B------:R-:W-:Y:S05]  /*1f20*/  WARPSYNC.COLLECTIVE R49, `(.L_x_4288) ;  /* 0x0000000031087348 */ /* 0x000fea0003c00000 */
[----:B------:R0:W1:Y:S02]  /*1f30*/  SHFL.IDX P0, R52, R48, R51, R50 ;  /* 0x0000003330347389 */ /* 0x0000640000000032 */
[----:B01----:R-:W-:Y:S05]  /*1f40*/  ENDCOLLECTIVE ;  /* 0x000000000000791b */ /* 0x003fea0003800000 */
.L_x_4288:
[----:B------:R-:W-:Y:S02]  /*1f50*/  IMAD.MOV.U32 R51, RZ, RZ, R13 ;  /* 0x000000ffff337224 */ /* 0x000fe400078e000d */
[----:B------:R-:W-:-:S07]  /*1f60*/  IMAD R53, R41, R52, R54 ;  /* 0x0000003429357224 */ /* 0x000fce00078e0236 */
[----:B------:R-:W-:Y:S05]  /*1f70*/  WARPSYNC.COLLECTIVE R49, `(.L_x_4289) ;  /* 0x0000000031087348 */ /* 0x000fea0003c00000 */
[----:B------:R0:W1:Y:S02]  /*1f80*/  SHFL.IDX P0, R52, R48, R51, R50 ;  /* 0x0000003330347389 */ /* 0x0000640000000032 */
[----:B01----:R-:W-:Y:S05]  /*1f90*/  ENDCOLLECTIVE ;  /* 0x000000000000791b */ /* 0x003fea0003800000 */
.L_x_4289:
[----:B------:R-:W-:Y:S01]  /*1fa0*/  MOV R51, R12 ;  /* 0x0000000c00337202 */ /* 0x000fe20000000f00 */
[----:B------:R-:W-:-:S07]  /*1fb0*/  IMAD R53, R42, R52, R53 ;  /* 0x000000342a357224 */ /* 0x000fce00078e0235 */
[----:B------:R-:W-:Y:S05]  /*1fc0*/  WARPSYNC.COLLECTIVE R49, `(.L_x_4290) ;  /* 0x0000000031087348 */ /* 0x000fea0003c00000 */
[----:B------:R0:W1:Y:S02]  /*1fd0*/  SHFL.IDX P0, R52, R48, R51, R50 ;  /* 0x0000003330347389 */ /* 0x0000640000000032 */
[----:B01----:R-:W-:Y:S05]  /*1fe0*/  ENDCOLLECTIVE ;  /* 0x000000000000791b */ /* 0x003fea0003800000 */
.L_x_4290:
[----:B------:R-:W-:Y:S02]  /*1ff0*/  IMAD.MOV.U32 R51, RZ, RZ, R11 ;  /* 0x000000ffff337224 */ /* 0x000fe400078e000b */
[----:B------:R-:W-:-:S07]  /*2000*/  IMAD R54, R34, R52, R53 ;  /* 0x0000003422367224 */ /* 0x000fce00078e0235 */
[----:B------:R-:W-:Y:S05]  /*2010*/  WARPSYNC.COLLECTIVE R49, `(.L_x_4291) ;  /* 0x0000000031087348 */ /* 0x000fea0003c00000 */
[----:B------:R0:W1:Y:S02]  /*2020*/  SHFL.IDX P0, R52, R48, R51, R50 ;  /* 0x0000003330347389 */ /* 0x0000640000000032 */
[----:B01----:R-:W-:Y:S05]  /*2030*/  ENDCOLLECTIVE ;  /* 0x000000000000791b */ /* 0x003fea0003800000 */
.L_x_4291:
[----:B------:R-:W-:Y:S02]  /*2040*/  IMAD.MOV.U32 R51, RZ, RZ, R20 ;  /* 0x000000ffff337224 */ /* 0x000fe400078e0014 */
[----:B------:R-:W-:-:S07]  /*2050*/  IMAD R53, R33, R52, R54 ;  /* 0x0000003421357224 */ /* 0x000fce00078e0236 */
[----:B------:R-:W-:Y:S05]  /*2060*/  WARPSYNC.COLLECTIVE R49, `(.L_x_4292) ;  /* 0x0000000031087348 */ /* 0x000fea0003c00000 */
[----:B------:R0:W1:Y:S02]  /*2070*/  SHFL.IDX P0, R52, R48, R51, R50 ;  /* 0x0000003330347389 */ /* 0x0000640000000032 */
[----:B01----:R-:W-:Y:S05]  /*2080*/  ENDCOLLECTIVE ;  /* 0x000000000000791b */ /* 0x003fea0003800000 */
.L_x_4292:
[----:B------:R-:W-:Y:S01]  /*2090*/  MOV R51, R21 ;  /* 0x0000001500337202 */ /* 0x000fe20000000f00 */
[----:B------:R-:W-:-:S07]  /*20a0*/  IMAD R54, R32, R52, R53 ;  /* 0x0000003420367224 */ /* 0x000fce00078e0235 */
[----:B------:R-:W-:Y:S05]  /*20b0*/  WARPSYNC.COLLECTIVE R49, `(.L_x_4293) ;  /* 0x0000000031087348 */ /* 0x000fea0003c00000 */
[----:B------:R0:W1:Y:S02]  /*20c0*/  SHFL.IDX P0, R52, R48, R51, R50 ;  /* 0x0000003330347389 */ /* 0x0000640000000032 */
[----:B01----:R-:W-:Y:S05]  /*20d0*/  ENDCOLLECTIVE ;  /* 0x000000000000791b */ /* 0x003fea0003800000 */
.L_x_4293:
[----:B------:R-:W-:Y:S02]  /*20e0*/  IMAD.MOV.U32 R51, RZ, RZ, R19 ;  /* 0x000000ffff337224 */ /* 0x000fe400078e0013 */
[----:B------:R-:W-:-:S07]  /*20f0*/  IMAD R53, R31, R52, R54 ;  /* 0x000000341f357224 */ /* 0x000fce00078e0236 */
[----:B------:R-:W-:Y:S05]  /*2100*/  WARPSYNC.COLLECTIVE R49, `(.L_x_4294) ;  /* 0x0000000031087348 */ /* 0x000fea0003c00000 */
[----:B------:R0:W1:Y:S02]  /*2110*/  SHFL.IDX P0, R52, R48, R51, R50 ;  /* 0x0000003330347389 */ /* 0x0000640000000032 */
[----:B01----:R-:W-:Y:S05]  /*2120*/  ENDCOLLECTIVE ;  /* 0x000000000000791b */ /* 0x003fea0003800000 */
.L_x_4294:
[----:B------:R-:W-:Y:S02]  /*2130*/  IMAD.MOV.U32 R51, RZ, RZ, R18 ;  /* 0x000000ffff337224 */ /* 0x000fe400078e0012 */
[----:B------:R-:W-:-:S07]  /*2140*/  IMAD R54, R30, R52, R53 ;  /* 0x000000341e367224 */ /* 0x000fce00078e0235 */
[----:B------:R-:W-:Y:S05]  /*2150*/  WARPSYNC.COLLECTIVE R49, `(.L_x_4295) ;  /* 0x0000000031087348 */ /* 0x000fea0003c00000 */
[----:B------:R0:W1:Y:S02]  /*2160*/  SHFL.IDX P0, R52, R48, R51, R50 ;  /* 0x0000003330347389 */ /* 0x0000640000000032 */
[----:B01----:R-:W-:Y:S05]  /*2170*/  ENDCOLLECTIVE ;  /* 0x000000000000791b */ /* 0x003fea0003800000 */
.L_x_4295:
[----:B------:R-:W-:Y:S01]  /*2180*/  MOV R51, R17 ;  /* 0x0000001100337202 */ /* 0x000fe20000000f00 */
[----:B------:R-:W-:-:S07]  /*2190*/  IMAD R53, R29, R52, R54 ;  /* 0x000000341d357224 */ /* 0x000fce00078e0236 */
[----:B------:R-:W-:Y:S05]  /*21a0*/  WARPSYNC.COLLECTIVE R49, `(.L_x_4296) ;  /* 0x0000000031087348 */ /* 0x000fea0003c00000 */
[----:B------:R0:W1:Y:S02]  /*21b0*/  SHFL.IDX P0, R52, R48, R51, R50 ;  /* 0x0000003330347389 */ /* 0x0000640000000032 */
[----:B01----:R-:W-:Y:S05]  /*21c0*/  ENDCOLLECTIVE ;  /* 0x000000000000791b */ /* 0x003fea0003800000 */
.L_x_4296:
[----:B------:R-:W-:Y:S02]  /*21d0*/  IMAD.MOV.U32 R51, RZ, RZ, R10 ;  /* 0x000000ffff337224 */ /* 0x000fe400078e000a */
[----:B------:R-:W-:-:S07]  /*21e0*/  IMAD R54, R28, R52, R53 ;  /* 0x000000341c367224 */ /* 0x000fce00078e0235 */
[----:B------:R-:W-:Y:S05]  /*21f0*/  WARPSYNC.COLLECTIVE R49, `(.L_x_4297) ;  /* 0x0000000031087348 */ /* 0x000fea0003c00000 */
[----:B------:R0:W1:Y:S02]  /*2200*/  SHFL.IDX P0, R52, R48, R51, R50 ;  /* 0x0000003330347389 */ /* 0x0000640000000032 */
[----:B01----:R-:W-:Y:S05]  /*2210*/  ENDCOLLECTIVE ;  /* 0x000000000000791b */ /* 0x003fea0003800000 */
.L_x_4297:
[----:B------:R-:W-:Y:S02]  /*2220*/  IMAD.MOV.U32 R51, RZ, RZ, R9 ;  /* 0x000000ffff337224 */ /* 0x000fe400078e0009 */
[----:B------:R-:W-:-:S07]  /*2230*/  IMAD R53, R43, R52, R54 ;  /* 0x000000342b357224 */ /* 0x000fce00078e0236 */
[----:B------:R-:W-:Y:S05]  /*2240*/  WARPSYNC.COLLECTIVE R49, `(.L_x_4298) ;  /* 0x0000000031087348 */ /* 0x000fea0003c00000 */
[----:B------:R0:W1:Y:S02]  /*2250*/  SHFL.IDX P0, R52, R48, R51, R50 ;  /* 0x0000003330347389 */ /* 0x0000640000000032 */
[----:B01----:R-:W-:Y:S05]  /*2260*/  ENDCOLLECTIVE ;  /* 0x000000000000791b */ /* 0x003fea0003800000 */
.L_x_4298:
[----:B------:R-:W-:Y:S01]  /*2270*/  MOV R51, R8 ;  /* 0x0000000800337202 */ /* 0x000fe20000000f00 */
[----:B------:R-:W-:-:S07]  /*2280*/  IMAD R54, R44, R52, R53 ;  /* 0x000000342c367224 */ /* 0x000fce00078e0235 */
[----:B------:R-:W-:Y:S05]  /*2290*/  WARPSYNC.COLLECTIVE R49, `(.L_x_4299) ;  /* 0x0000000031087348 */ /* 0x000fea0003c00000 */
[----:B------:R0:W1:Y:S02]  /*22a0*/  SHFL.IDX P0, R52, R48, R51, R50 ;  /* 0x0000003330347389 */ /* 0x0000640000000032 */
[----:B01----:R-:W-:Y:S05]  /*22b0*/  ENDCOLLECTIVE ;  /* 0x000000000000791b */ /* 0x003fea0003800000 */
.L_x_4299:
[----:B------:R-:W-:Y:S02]  /*22c0*/  IMAD.MOV.U32 R51, RZ, RZ, R7 ;  /* 0x000000ffff337224 */ /* 0x000fe400078e0007 */
[----:B------:R-:W-:-:S07]  /*22d0*/  IMAD R54, R45, R52, R54 ;  /* 0x000000342d367224 */ /* 0x000fce00078e0236 */
[----:B------:R-:W-:Y:S05]  /*22e0*/  WARPSYNC.COLLECTIVE R49, `(.L_x_4300) ;  /* 0x0000000031087348 */ /* 0x000fea0003c00000 */
[----:B------:R0:W1:Y:S02]  /*22f0*/  SHFL.IDX P0, R52, R48, R51, R50 ;  /* 0x0000003330347389 */ /* 0x0000640000000032 */
[----:B01----:R-:W-:Y:S05]  /*2300*/  ENDCOLLECTIVE ;  /* 0x000000000000791b */ /* 0x003fea0003800000 */
.L_x_4300:
[----:B------:R-:W-:Y:S01]  /*2310*/  IMAD.MOV.U32 R53, RZ, RZ, R52 ;  /* 0x000000ffff357224 */ /* 0x000fe200078e0034 */
[----:B------:R-:W-:Y:S06]  /*2320*/  BRA `(.L_x_4301) ;  /* 0xfffffff4001c7947 */ /* 0x000fec000383ffff */
        .weak           $__internal_42_$__cuda_sm20_div_u16
        .type           $__internal_42_$__cuda_sm20_div_u16,@function
        .size           $__internal_42_$__cuda_sm20_div_u16,(.L_x_57993 - $__internal_42_$__cuda_sm20_div_u16)
$__internal_42_$__cuda_sm20_div_u16:
        /* <DEDUP_REMOVED lines=18> */
[----:B------:R-:W-:Y:S06]  /*2450*/  RET.REL.NODEC R2 `(_Z9cuda_gemmIiLi256ELi4ELi1ELi512ELi16ELi16ELi32ELi0ELi1EEviiiPT_S1_S1_ii) ;  /* 0xffffffd802e87950 */ /* 0x000fec0003c3ffff */
.L_x_4302:
        /* <DEDUP_REMOVED lines=10> */
.L_x_57993:


//--------------------- .text._Z9cuda_gemmIiLi256ELi4ELi1ELi512ELi16ELi16ELi32ELi0ELi0EEviiiPT_S1_S1_ii --------------------------
	.section	.text._Z9cuda_gemmIiLi256ELi4ELi1ELi512ELi16ELi16ELi32ELi0ELi0EEviiiPT_S1_S1_ii,"ax",@progbits
	.align	128
        .global         _Z9cuda_gemmIiLi256ELi4ELi1ELi512ELi16ELi16ELi32ELi0ELi0EEviiiPT_S1_S1_ii
        .type           _Z9cuda_gemmIiLi256ELi4ELi1ELi512ELi16ELi16ELi32ELi0ELi0EEviiiPT_S1_S1_ii,@function
        .size           _Z9cuda_gemmIiLi256ELi4ELi1ELi512ELi16ELi16ELi32ELi0ELi0EEviiiPT_S1_S1_ii,(.L_x_57994 - _Z9cuda_gemmIiLi256ELi4ELi1ELi512ELi16ELi16ELi32ELi0ELi0EEviiiPT_S1_S1_ii)
        .other          _Z9cuda_gemmIiLi256ELi4ELi1ELi512ELi16ELi16ELi32ELi0ELi0EEviiiPT_S1_S1_ii,@"STO_CUDA_ENTRY STV_DEFAULT"
_Z9cuda_gemmIiLi256ELi4ELi1ELi512ELi16ELi16ELi32ELi0ELi0EEviiiPT_S1_S1_ii:
.text._Z9cuda_gemmIiLi256ELi4ELi1ELi512ELi16ELi16ELi32ELi0ELi0EEviiiPT_S1_S1_ii:
        /* <DEDUP_REMOVED lines=37> */
.L_x_4305:
        /* <DEDUP_REMOVED lines=25> */
.L_x_4304:
[----:B------:R-:W-:Y:S05]  /*03e0*/  BSYNC.RECONVERGENT B0 ;  /* 0x0000000000007941 */ /* 0x000fea0003800200 */
.L_x_4303:
        /* <DEDUP_REMOVED lines=109> */
[----:B------:R-:W-:Y:S05]  /*0ac0*/  CALL.REL.NOINC `($__internal_43_$__cuda_sm20_div_u16) ;  /* 0x0000006c00bc7944 */ /* 0x000fea0003c00000 */
        /* <DEDUP_REMOVED lines=91> */
.L_x_4481:
        /* <DEDUP_REMOVED lines=38> */
.L_x_4307:
[----:B------:R-:W-:Y:S05]  /*12e0*/  BSYNC.RECONVERGENT B0 ;  /* 0x0000000000007941 */ /* 0x000fea0003800200 */
.L_x_4306:
        /* <DEDUP_REMOVED lines=10> */
.L_x_4310:
        /* <DEDUP_REMOVED lines=22> */
.L_x_4309:
[----:B------:R-:W-:Y:S05]  /*14f0*/  BSYNC.RECONVERGENT B0 ;  /* 0x0000000000007941 */ /* 0x000fea0003800200 */
.L_x_4308:
        /* <DEDUP_REMOVED lines=20> */
.L_x_4312:
[----:B------:R-:W-:Y:S05]  /*1640*/  BSYNC.RECONVERGENT B0 ;  /* 0x0000000000007941 */ /* 0x000fea0003800200 */
.L_x_4311:
[----:B------:R-:W-:Y:S04]  /*1650*/  BSSY.RECONVERGENT B0, `(.L_x_4313) ;  /* 0x0000010000007945 */ /* 0x000fe80003800200 */
[----:B------:R-:W-:Y:S05]  /*1660*/  @!P1 BRA `(.L_x_4314) ;  /* 0x0000000000389947 */ /* 0x000fea0003800000 */
[----:B-1--4-:R-:W0:Y:S01]  /*1670*/  S2R R31, SR_CgaCtaId ;  /* 0x00000000001f7919 */ /* 0x012e220000008800 */
[----:B---3--:R-:W-:-:S05]  /*1680*/  MOV R30, 0x400 ;  /* 0x00000400001e7802 */ /* 0x008fca0000000f00 */
[----:B------:R-:W-:-:S05]  /*1690*/  VIADD R30, R30, 0xc80 ;  /* 0x00000c801e1e7836 */ /* 0x000fca0000000000 */
[----:B0-2---:R-:W-:-:S07]  /*16a0*/  LEA R50, R31, R30, 0x18 ;  /* 0x0000001e1f327211 */ /* 0x005fce00078ec0ff */
.L_x_4315:
        /* <DEDUP_REMOVED lines=10> */
.L_x_4314:
[----:B------:R-:W-:Y:S05]  /*1750*/  BSYNC.RECONVERGENT B0 ;  /* 0x0000000000007941 */ /* 0x000fea0003800200 */
.L_x_4313:
[----:B------:R-:W-:Y:S01]  /*1760*/  BAR.SYNC.DEFER_BLOCKING 0x0 ;  /* 0x0000000000007b1d */ /* 0x000fe20000010000 */
[----:B------:R-:W-:-:S09]  /*1770*/  UISETP.GE.AND UP0, UPT, UR4, 0x1, UPT ;  /* 0x000000010400788c */ /* 0x000fd2000bf06270 */
[----:B------:R-:W-:Y:S05]  /*1780*/  BRA.U !UP0, `(.L_x_4316) ;  /* 0x0000003908a47547 */ /* 0x000fea000b800000 */
[----:B------:R-:W-:-:S09]  /*1790*/  UISETP.NE.AND UP0, UPT, UR18, 0x1, UPT ;  /* 0x000000011200788c */ /* 0x000fd2000bf05270 */
[----:B------:R-:W-:Y:S05]  /*17a0*/  BRA.U UP0, `(.L_x_4317) ;  /* 0x0000001100c87547 */ /* 0x000fea000b800000 */
[----:B------:R-:W-:Y:S01]  /*17b0*/  BSSY B1, `(.L_x_4318) ;  /* 0x0000130000017945 */ /* 0x000fe20003800000 */
[----:B0-2---:R-:W-:-:S07]  /*17c0*/  IMAD.MOV.U32 R49, RZ, RZ, RZ ;  /* 0x000000ffff317224 */ /* 0x005fce00078e00ff */
.L_x_4370:
        /* <DEDUP_REMOVED lines=17> */
.L_x_4319:
        /* <DEDUP_REMOVED lines=8> */
.L_x_4320:
        /* <DEDUP_REMOVED lines=8> */
.L_x_4321:
        /* <DEDUP_REMOVED lines=8> */
.L_x_4322:
        /* <DEDUP_REMOVED lines=9> */
.L_x_4323:
        /* <DEDUP_REMOVED lines=9> */
.L_x_4324:
        /* <DEDUP_REMOVED lines=11> */
.L_x_4325:
        /* <DEDUP_REMOVED lines=9> */
.L_x_4326:
        /* <DEDUP_REMOVED lines=10> */
.L_x_4327:
        /* <DEDUP_REMOVED lines=9> */
.L_x_4328:
        /* <DEDUP_REMOVED lines=11> */
.L_x_4329:
        /* <DEDUP_REMOVED lines=11> */
.L_x_4330:
        /* <DEDUP_REMOVED lines=11> */
.L_x_4331:
        /* <DEDUP_REMOVED lines=11> */
.L_x_4332:
        /* <DEDUP_REMOVED lines=11> */
.L_x_4333:
        /* <DEDUP_REMOVED lines=11> */
.L_x_4334:
        /* <DEDUP_REMOVED lines=32> */
.L_x_4369:
[----:B-1----:R-:W-:Y:S02]  /*2410*/  IMAD R50, R52, 0x44, R51 ;  /* 0x0000004434327824 */ /* 0x002fe400078e0233 */
[----:B------:R-:W-:-:S04]  /*2420*/  IMAD.MOV.U32 R56, RZ, RZ, RZ ;  /* 0x000000ffff387224 */ /* 0x000fc800078e00ff */
[----:B------:R-:W1:Y:S01]  /*2430*/  LDS R50, [R50] ;  /* 0x0000000032327984 */ /* 0x000e620000000800 */
[----:B---3--:R-:W-:Y:S05]  /*2440*/  @!P5 BRA `(.L_x_4337) ;  /* 0x000000000010d947 */ /* 0x008fea0003800000 */
[----:B------:R-:W-:-:S03]  /*2450*/  UMOV UR11, 0xffffffff ;  /* 0xffffffff000b7882 */ /* 0x000fc60000000000 */
[----:B------:R-:W-:Y:S05]  /*2460*/  BRA.DIV UR11, `(.L_x_4338) ;  /* 0x0000003e0b587947 */ /* 0x000fea000b800000 */
[----:B-1----:R1:W3:Y:S02]  /*2470*/  SHFL.IDX PT, R30, R50, R28, R27 ;  /* 0x0000001c321e7389 */ /* 0x0022e400000e001b */
.L_x_4484:
[----:B0--3--:R-:W-:-:S07]  /*2480*/  IMAD R56, R29, R30, RZ ;  /* 0x0000001e1d387224 */ /* 0x009fce00078e02ff */
.L_x_4337:
[----:B------:R-:W-:Y:S05]  /*2490*/  @!P4 BRA `(.L_x_4339) ;  /* 0x000000000010c947 */ /* 0x000fea0003800000 */
[----:B------:R-:W-:-:S03]  /*24a0*/  UMOV UR11, 0xffffffff ;  /* 0xffffffff000b7882 */ /* 0x000fc60000000000 */
[----:B------:R-:W-:Y:S05]  /*24b0*/  BRA.DIV UR11, `(.L_x_4340) ;  /* 0x0000003e0b647947 */ /* 0x000fea000b800000 */
[----:B-1----:R1:W3:Y:S02]  /*24c0*/  SHFL.IDX PT, R30, R50, R5, R27 ;  /* 0x00000005321e7389 */ /* 0x0022e400000e001b */
.L_x_4487:
[----:B--23--:R-:W-:-:S07]  /*24d0*/  IMAD R56, R32, R30, R56 ;  /* 0x0000001e20387224 */ /* 0x00cfce00078e0238 */
.L_x_4339:
[----:B------:R-:W-:Y:S05]  /*24e0*/  @!P3 BRA `(.L_x_4341) ;  /* 0x000000000010b947 */ /* 0x000fea0003800000 */
[----:B------:R-:W-:-:S03]  /*24f0*/  UMOV UR11, 0xffffffff ;  /* 0xffffffff000b7882 */ /* 0x000fc60000000000 */
[----:B------:R-:W-:Y:S05]  /*2500*/  BRA.DIV UR11, `(.L_x_4342) ;  /* 0x0000003e0b707947 */ /* 0x000fea000b800000 */
[----:B-1----:R1:W3:Y:S02]  /*2510*/  SHFL.IDX PT, R30, R50, R6, R27 ;  /* 0x00000006321e7389 */ /* 0x0022e400000e001b */
.L_x_4490:
[----:B---34-:R-:W-:-:S07]  /*2520*/  IMAD R56, R33, R30, R56 ;  /* 0x0000001e21387224 */ /* 0x018fce00078e0238 */
.L_x_4341:
[----:B------:R-:W-:Y:S05]  /*2530*/  @!P2 BRA `(.L_x_4343) ;  /* 0x000000000010a947 */ /* 0x000fea0003800000 */
[----:B------:R-:W-:-:S03]  /*2540*/  UMOV UR11, 0xffffffff ;  /* 0xffffffff000b7882 */ /* 0x000fc60000000000 */
[----:B------:R-:W-:Y:S05]  /*2550*/  BRA.DIV UR11, `(.L_x_4344) ;  /* 0x0000003e0b7c7947 */ /* 0x000fea000b800000 */
[----:B-1----:R1:W3:Y:S02]  /*2560*/  SHFL.IDX PT, R30, R50, R7, R27 ;  /* 0x00000007321e7389 */ /* 0x0022e400000e001b */
.L_x_4493:
[----:B---3--:R-:W-:-:S07]  /*2570*/  IMAD R56, R34, R30, R56 ;  /* 0x0000001e22387224 */ /* 0x008fce00078e0238 */
.L_x_4343:
[----:B------:R-:W3:Y:S02]  /*2580*/  LDC R57, c[0x0][0x3ac] ;  /* 0x0000eb00ff397b82 */ /* 0x000ee40000000800 */
[----:B---3--:R-:W-:-:S13]  /*2590*/  ISETP.GE.AND P0, PT, R57, 0x5, PT ;  /* 0x000000053900780c */ /* 0x008fda0003f06270 */
[----:B------:R-:W-:Y:S05]  /*25a0*/  @!P0 BRA `(.L_x_4345) ;  /* 0x0000000000108947 */ /* 0x000fea0003800000 */
[----:B------:R-:W-:-:S03]  /*25b0*/  UMOV UR11, 0xffffffff ;  /* 0xffffffff000b7882 */ /* 0x000fc60000000000 */
[----:B------:R-:W-:Y:S05]  /*25c0*/  BRA.DIV UR11, `(.L_x_4346) ;  /* 0x0000003e0b807947 */ /* 0x000fea000b800000 */
[----:B-1----:R1:W3:Y:S02]  /*25d0*/  SHFL.IDX PT, R30, R50, R8, R27 ;  /* 0x00000008321e7389 */ /* 0x0022e400000e001b */
.L_x_4496:
[----:B---3--:R-:W-:-:S07]  /*25e0*/  IMAD R56, R35, R30, R56 ;  /* 0x0000001e23387224 */ /* 0x008fce00078e0238 */
.L_x_4345:
[----:B------:R-:W-:-:S13]  /*25f0*/  ISETP.GE.AND P0, PT, R57, 0x6, PT ;  /* 0x000000063900780c */ /* 0x000fda0003f06270 */
[----:B------:R-:W-:Y:S05]  /*2600*/  @!P0 BRA `(.L_x_4347) ;  /* 0x0000000000108947 */ /* 0x000fea0003800000 */
[----:B------:R-:W-:-:S03]  /*2610*/  UMOV UR11, 0xffffffff ;  /* 0xffffffff000b7882 */ /* 0x000fc60000000000 */
[----:B------:R-:W-:Y:S05]  /*2620*/  BRA.DIV UR11, `(.L_x_4348) ;  /* 0x0000003e0b887947 */ /* 0x000fea000b800000 */
[----:B-1----:R1:W3:Y:S02]  /*2630*/  SHFL.IDX PT, R30, R50, R9, R27 ;  /* 0x00000009321e7389 */ /* 0x0022e400000e001b */
.L_x_4499:
[----:B---3--:R-:W-:-:S07]  /*2640*/  IMAD R56, R36, R30, R56 ;  /* 0x0000001e24387224 */ /* 0x008fce00078e0238 */
.L_x_4347:
[----:B------:R-:W-:-:S13]  /*2650*/  ISETP.GE.AND P0, PT, R57, 0x7, PT ;  /* 0x000000073900780c */ /* 0x000fda0003f06270 */
[----:B------:R-:W-:Y:S05]  /*2660*/  @!P0 BRA `(.L_x_4349) ;  /* 0x0000000000108947 */ /* 0x000fea0003800000 */
[----:B------:R-:W-:-:S03]  /*2670*/  UMOV UR11, 0xffffffff ;  /* 0xffffffff000b7882 */ /* 0x000fc60000000000 */
[----:B------:R-:W-:Y:S05]  /*2680*/  BRA.DIV UR11, `(.L_x_4350) ;  /* 0x0000003e0b907947 */ /* 0x000fea000b800000 */
[----:B-1----:R1:W3:Y:S02]  /*2690*/  SHFL.IDX PT, R30, R50, R10, R27 ;  /* 0x0000000a321e7389 */ /* 0x0022e400000e001b */
.L_x_4502:
[----:B---3--:R-:W-:-:S07]  /*26a0*/  IMAD R56, R37, R30, R56 ;  /* 0x0000001e25387224 */ /* 0x008fce00078e0238 */
.L_x_4349:
[----:B------:R-:W-:-:S13]  /*26b0*/  ISETP.GE.AND P0, PT, R57, 0x8, PT ;  /* 0x000000083900780c */ /* 0x000fda0003f06270 */
[----:B------:R-:W-:Y:S05]  /*26c0*/  @!P0 BRA `(.L_x_4351) ;  /* 0x0000000000108947 */ /* 0x000fea0003800000 */
[----:B------:R-:W-:-:S03]  /*26d0*/  UMOV UR11, 0xffffffff ;  /* 0xffffffff000b7882 */ /* 0x000fc60000000000 */
[----:B------:R-:W-:Y:S05]  /*26e0*/  BRA.DIV UR11, `(.L_x_4352) ;  /* 0x0000003e0b987947 */ /* 0x000fea000b800000 */
[----:B-1----:R1:W3:Y:S02]  /*26f0*/  SHFL.IDX PT, R30, R50, R11, R27 ;  /* 0x0000000b321e7389 */ /* 0x0022e400000e001b */
.L_x_4505:
[----:B---3--:R-:W-:-:S07]  /*2700*/  IMAD R56, R38, R30, R56 ;  /* 0x0000001e26387224 */ /* 0x008fce00078e0238 */
.L_x_4351:
[----:B------:R-:W-:-:S13]  /*2710*/  ISETP.GE.AND P0, PT, R57, 0x9, PT ;  /* 0x000000093900780c */ /* 0x000fda0003f06270 */
[----:B------:R-:W-:Y:S05]  /*2720*/  @!P0 BRA `(.L_x_4353) ;  /* 0x0000000000108947 */ /* 0x000fea0003800000 */
[----:B------:R-:W-:-:S03]  /*2730*/  UMOV UR11, 0xffffffff ;  /* 0xffffffff000b7882 */ /* 0x000fc60000000000 */
[----:B------:R-:W-:Y:S05]  /*2740*/  BRA.DIV UR11, `(.L_x_4354) ;  /* 0x0000003e0ba07947 */ /* 0x000fea000b800000 */
[----:B-1----:R1:W3:Y:S02]  /*2750*/  SHFL.IDX PT, R30, R50, R12, R27 ;  /* 0x0000000c321e7389 */ /* 0x0022e400000e001b */
.L_x_4508:
[----:B---3--:R-:W-:-:S07]  /*2760*/  IMAD R56, R39, R30, R56 ;  /* 0x0000001e27387224 */ /* 0x008fce00078e0238 */
.L_x_4353:
[----:B------:R-:W-:-:S13]  /*2770*/  ISETP.GE.AND P0, PT, R57, 0xa, PT ;  /* 0x0000000a3900780c */ /* 0x000fda0003f06270 */
[----:B------:R-:W-:Y:S05]  /*2780*/  @!P0 BRA `(.L_x_4355) ;  /* 0x0000000000108947 */ /* 0x000fea0003800000 */
[----:B------:R-:W-:-:S03]  /*2790*/  UMOV UR11, 0xffffffff ;  /* 0xffffffff000b7882 */ /* 0x000fc60000000000 */
[----:B------:R-:W-:Y:S05]  /*27a0*/  BRA.DIV UR11, `(.L_x_4356) ;  /* 0x0000003e0ba87947 */ /* 0x000fea000b800000 */
[----:B-1----:R1:W3:Y:S02]  /*27b0*/  SHFL.IDX PT, R30, R50, R13, R27 ;  /* 0x0000000d321e7389 */ /* 0x0022e400000e001b */
.L_x_4511:
[----:B---3--:R-:W-:-:S07]  /*27c0*/  IMAD R56, R40, R30, R56 ;  /* 0x0000001e28387224 */ /* 0x008fce00078e0238 */
.L_x_4355:
[----:B------:R-:W-:-:S13]  /*27d0*/  ISETP.GE.AND P0, PT, R57, 0xb, PT ;  /* 0x0000000b3900780c */ /* 0x000fda0003f06270 */
[----:B------:R-:W-:Y:S05]  /*27e0*/  @!P0 BRA `(.L_x_4357) ;  /* 0x0000000000108947 */ /* 0x000fea0003800000 */
[----:B------:R-:W-:-:S03]  /*27f0*/  UMOV UR11, 0xffffffff ;  /* 0xffffffff000b7882 */ /* 0x000fc60000000000 */
[----:B------:R-:W-:Y:S05]  /*2800*/  BRA.DIV UR11, `(.L_x_4358) ;  /* 0x0000003e0bb07947 */ /* 0x000fea000b800000 */
[----:B-1----:R1:W3:Y:S02]  /*2810*/  SHFL.IDX PT, R30, R50, R14, R27 ;  /* 0x0000000e321e7389 */ /* 0x0022e400000e001b */
.L_x_4514:
[----:B---3--:R-:W-:-:S07]  /*2820*/  IMAD R56, R41, R30, R56 ;  /* 0x0000001e29387224 */ /* 0x008fce00078e0238 */
.L_x_4357:
[----:B------:R-:W-:-:S13]  /*2830*/  ISETP.GE.AND P0, PT, R57, 0xc, PT ;  /* 0x0000000c3900780c */ /* 0x000fda0003f06270 */
[----:B------:R-:W-:Y:S05]  /*2840*/  @!P0 BRA `(.L_x_4359) ;  /* 0x0000000000108947 */ /* 0x000fea0003800000 */
[----:B------:R-:W-:-:S03]  /*2850*/  UMOV UR11, 0xffffffff ;  /* 0xffffffff000b7882 */ /* 0x000fc60000000000 */
[----:B------:R-:W-:Y:S05]  /*2860*/  BRA.DIV UR11, `(.L_x_4360) ;  /* 0x0000003e0bb87947 */ /* 0x000fea000b800000 */
[----:B-1----:R1:W3:Y:S02]  /*2870*/  SHFL.IDX PT, R30, R50, R15, R27 ;  /* 0x0000000f321e7389 */ /* 0x0022e400000e001b */
.L_x_4517:
[----:B---3--:R-:W-:-:S07]  /*2880*/  IMAD R56, R42, R30, R56 ;  /* 0x0000001e2a387224 */ /* 0x008fce00078e0238 */
.L_x_4359:
[----:B------:R-:W-:-:S13]  /*2890*/  ISETP.GE.AND P0, PT, R57, 0xd, PT ;  /* 0x0000000d3900780c */ /* 0x000fda0003f06270 */
[----:B------:R-:W-:Y:S05]  /*28a0*/  @!P0 BRA `(.L_x_4361) ;  /* 0x0000000000108947 */ /* 0x000fea0003800000 */
[----:B------:R-:W-:-:S03]  /*28b0*/  UMOV UR11, 0xffffffff ;  /* 0xffffffff000b7882 */ /* 0x000fc60000000000 */
[----:B------:R-:W-:Y:S05]  /*28c0*/  BRA.DIV UR11, `(.L_x_4362) ;  /* 0x0000003e0bc07947 */ /* 0x000fea000b800000 */
[----:B-1----:R1:W3:Y:S02]  /*28d0*/  SHFL.IDX PT, R30, R50, R16, R27 ;  /* 0x00000010321e7389 */ /* 0x0022e400000e001b */
.L_x_4520:
[----:B---3--:R-:W-:-:S07]  /*28e0*/  IMAD R56, R43, R30, R56 ;  /* 0x0000001e2b387224 */ /* 0x008fce00078e0238 */
.L_x_4361:
[----:B------:R-:W-:-:S13]  /*28f0*/  ISETP.GE.AND P0, PT, R57, 0xe, PT ;  /* 0x0000000e3900780c */ /* 0x000fda0003f06270 */
[----:B------:R-:W-:Y:S05]  /*2900*/  @!P0 BRA `(.L_x_4363) ;  /* 0x0000000000108947 */ /* 0x000fea0003800000 */
[----:B------:R-:W-:-:S03]  /*2910*/  UMOV UR11, 0xffffffff ;  /* 0xffffffff000b7882 */ /* 0x000fc60000000000 */
[----:B------:R-:W-:Y:S05]  /*2920*/  BRA.DIV UR11, `(.L_x_4364) ;  /* 0x0000003e0bc87947 */ /* 0x000fea000b800000 */
[----:B-1----:R1:W3:Y:S02]  /*2930*/  SHFL.IDX PT, R30, R50, R17, R27 ;  /* 0x00000011321e7389 */ /* 0x0022e400000e001b */
.L_x_4523:
[----:B---3--:R-:W-:-:S07]  /*2940*/  IMAD R56, R44, R30, R56 ;  /* 0x0000001e2c387224 */ /* 0x008fce00078e0238 */
.L_x_4363:
[----:B------:R-:W-:-:S13]  /*2950*/  ISETP.GE.AND P0, PT, R57, 0xf, PT ;  /* 0x0000000f3900780c */ /* 0x000fda0003f06270 */
[----:B------:R-:W-:Y:S05]  /*2960*/  @!P0 BRA `(.L_x_4365) ;  /* 0x0000000000108947 */ /* 0x000fea0003800000 */
[----:B------:R-:W-:-:S03]  /*2970*/  UMOV UR11, 0xffffffff ;  /* 0xffffffff000b7882 */ /* 0x000fc60000000000 */
[----:B------:R-:W-:Y:S05]  /*2980*/  BRA.DIV UR11, `(.L_x_4366) ;  /* 0x0000003e0bd07947 */ /* 0x000fea000b800000 */
[----:B-1----:R1:W3:Y:S02]  /*2990*/  SHFL.IDX PT, R30, R50, R18, R27 ;  /* 0x00000012321e7389 */ /* 0x0022e400000e001b */
.L_x_4526:
[----:B---3--:R-:W-:-:S07]  /*29a0*/  IMAD R56, R45, R30, R56 ;  /* 0x0000001e2d387224 */ /* 0x008fce00078e0238 */
.L_x_4365:
[----:B------:R-:W-:-:S13]  /*29b0*/  ISETP.GE.AND P0, PT, R57, 0x10, PT ;  /* 0x000000103900780c */ /* 0x000fda0003f06270 */
[----:B------:R-:W-:Y:S05]  /*29c0*/  @!P0 BRA `(.L_x_4367) ;  /* 0x0000000000108947 */ /* 0x000fea0003800000 */
[----:B------:R-:W-:-:S03]  /*29d0*/  UMOV UR11, 0xffffffff ;  /* 0xffffffff000b7882 */ /* 0x000fc60000000000 */
[----:B------:R-:W-:Y:S05]  /*29e0*/  BRA.DIV UR11, `(.L_x_4368) ;  /* 0x0000003e0bd87947 */ /* 0x000fea000b800000 */
[----:B-1----:R1:W3:Y:S02]  /*29f0*/  SHFL.IDX PT, R30, R50, R19, R27 ;  /* 0x00000013321e7389 */ /* 0x0022e400000e001b */
.L_x_4529:
[----:B---3--:R-:W-:-:S07]  /*2a00*/  IMAD R56, R46, R30, R56 ;  /* 0x0000001e2e387224 */ /* 0x008fce00078e0238 */
.L_x_4367:
        /* <DEDUP_REMOVED lines=8> */
.L_x_4336:
[----:B------:R-:W-:Y:S05]  /*2a90*/  BSYNC B0 ;  /* 0x0000000000007941 */ /* 0x000fea0003800000 */
.L_x_4335:
[----:B------:R-:W-:Y:S05]  /*2aa0*/  @!P6 BRA `(.L_x_4370) ;  /* 0xffffffec0048e947 */ /* 0x000fea000383ffff */
[----:B------:R-:W-:Y:S05]  /*2ab0*/  BSYNC B1 ;  /* 0x0000000000017941 */ /* 0x000fea0003800000 */
.L_x_4318:
[----:B------:R-:W-:Y:S05]  /*2ac0*/  BRA `(.L_x_4316) ;  /* 0x0000002400d47947 */ /* 0x000fea0003800000 */
.L_x_4317:
[----:B------:R-:W5:Y:S02]  /*2ad0*/  LDCU UR11, c[0x0][0x3ac] ;  /* 0x00007580ff0b77ac */ /* 0x000f640008000800 */
[----:B-----5:R-:W-:-:S09]  /*2ae0*/  UISETP.GT.U32.AND UP0, UPT, UR11, 0x1f, UPT ;  /* 0x0000001f0b00788c */ /* 0x020fd2000bf04070 */
[----:B------:R-:W-:Y:S05]  /*2af0*/  BRA.U UP0, `(.L_x_4371) ;  /* 0x0000001100a47547 */ /* 0x000fea000b800000 */
[----:B0-2---:R-:W-:-:S07]  /*2b00*/  IMAD.MOV.U32 R49, RZ, RZ, RZ ;  /* 0x000000ffff317224 */ /* 0x005fce00078e00ff */
.L_x_4423:
        /* <DEDUP_REMOVED lines=17> */
.L_x_4372:
        /* <DEDUP_REMOVED lines=8> */
.L_x_4373:
        /* <DEDUP_REMOVED lines=8> */
.L_x_4374:
        /* <DEDUP_REMOVED lines=8> */
.L_x_4375:
        /* <DEDUP_REMOVED lines=9> */
.L_x_4376:
        /* <DEDUP_REMOVED lines=9> */
.L_x_4377:
        /* <DEDUP_REMOVED lines=11> */
.L_x_4378:
        /* <DEDUP_REMOVED lines=9> */
.L_x_4379:
        /* <DEDUP_REMOVED lines=10> */
.L_x_4380:
        /* <DEDUP_REMOVED lines=9> */
.L_x_4381:
        /* <DEDUP_REMOVED lines=11> */
.L_x_4382:
        /* <DEDUP_REMOVED lines=11> */
.L_x_4383:
        /* <DEDUP_REMOVED lines=11> */
.L_x_4384:
        /* <DEDUP_REMOVED lines=11> */
.L_x_4385:
        /* <DEDUP_REMOVED lines=11> */
.L_x_4386:
        /* <DEDUP_REMOVED lines=11> */
.L_x_4387:
        /* <DEDUP_REMOVED lines=27> */
.L_x_4422:
[----:B-1----:R-:W-:Y:S02]  /*3700*/  IMAD R50, R52, 0x44, R51 ;  /* 0x0000004434327824 */ /* 0x002fe400078e0233 */
[----:B---3--:R-:W-:-:S04]  /*3710*/  IMAD.MOV.U32 R56, RZ, RZ, RZ ;  /* 0x000000ffff387224 */ /* 0x008fc800078e00ff */
[----:B------:R-:W1:Y:S01]  /*3720*/  LDS R50, [R50] ;  /* 0x0000000032327984 */ /* 0x000e620000000800 */
[----:B------:R-:W-:Y:S05]  /*3730*/  @!P5 BRA `(.L_x_4390) ;  /* 0x000000000010d947 */ /* 0x000fea0003800000 */
[----:B------:R-:W-:-:S03]  /*3740*/  UMOV UR11, 0xffffffff ;  /* 0xffffffff000b7882 */ /* 0x000fc60000000000 */
[----:B------:R-:W-:Y:S05]  /*3750*/  BRA.DIV UR11, `(.L_x_4391) ;  /* 0x000000320b9c7947 */ /* 0x000fea000b800000 */
[----:B-1----:R1:W3:Y:S02]  /*3760*/  SHFL.IDX PT, R30, R50, R28, R27 ;  /* 0x0000001c321e7389 */ /* 0x0022e400000e001b */
.L_x_4532:
[----:B0--3--:R-:W-:-:S07]  /*3770*/  IMAD R56, R29, R30, RZ ;  /* 0x0000001e1d387224 */ /* 0x009fce00078e02ff */
.L_x_4390:
[----:B------:R-:W-:Y:S05]  /*3780*/  @!P4 BRA `(.L_x_4392) ;  /* 0x000000000010c947 */ /* 0x000fea0003800000 */
[----:B------:R-:W-:-:S03]  /*3790*/  UMOV UR11, 0xffffffff ;  /* 0xffffffff000b7882 */ /* 0x000fc60000000000 */
[----:B------:R-:W-:Y:S05]  /*37a0*/  BRA.DIV UR11, `(.L_x_4393) ;  /* 0x000000320ba87947 */ /* 0x000fea000b800000 */
[----:B-1----:R1:W3:Y:S02]  /*37b0*/  SHFL.IDX PT, R30, R50, R5, R27 ;  /* 0x00000005321e7389 */ /* 0x0022e400000e001b */
.L_x_4535:
[----:B--23--:R-:W-:-:S07]  /*37c0*/  IMAD R56, R32, R30, R56 ;  /* 0x0000001e20387224 */ /* 0x00cfce00078e0238 */
.L_x_4392:
[----:B------:R-:W-:Y:S05]  /*37d0*/  @!P3 BRA `(.L_x_4394) ;  /* 0x000000000010b947 */ /* 0x000fea0003800000 */
[----:B------:R-:W-:-:S03]  /*37e0*/  UMOV UR11, 0xffffffff ;  /* 0xffffffff000b7882 */ /* 0x000fc60000000000 */
[----:B------:R-:W-:Y:S05]  /*37f0*/  BRA.DIV UR11, `(.L_x_4395) ;  /* 0x000000320bb47947 */ /* 0x000fea000b800000 */
[----:B-1----:R1:W3:Y:S02]  /*3800*/  SHFL.IDX PT, R30, R50, R6, R27 ;  /* 0x00000006321e7389 */ /* 0x0022e400000e001b */
.L_x_4538:
[----:B---34-:R-:W-:-:S07]  /*3810*/  IMAD R56, R33, R30, R56 ;  /* 0x0000001e21387224 */ /* 0x018fce00078e0238 */
.L_x_4394:
[----:B------:R-:W-:Y:S05]  /*3820*/  @!P2 BRA `(.L_x_4396) ;  /* 0x000000000010a947 */ /* 0x000fea0003800000 */
[----:B------:R-:W-:-:S03]  /*3830*/  UMOV UR11, 0xffffffff ;  /* 0xffffffff000b7882 */ /* 0x000fc60000000000 */
[----:B------:R-:W-:Y:S05]  /*3840*/  BRA.DIV UR11, `(.L_x_4397) ;  /* 0x000000320bc07947 */ /* 0x000fea000b800000 */
[----:B-1----:R1:W3:Y:S02]  /*3850*/  SHFL.IDX PT, R30, R50, R7, R27 ;  /* 0x00000007321e7389 */ /* 0x0022e400000e001b */
.L_x_4541:
[----:B---3--:R-:W-:-:S07]  /*3860*/  IMAD R56, R34, R30, R56 ;  /* 0x0000001e22387224 */ /* 0x008fce00078e0238 */
.L_x_4396:
[----:B------:R-:W3:Y:S02]  /*3870*/  LDC R57, c[0x0][0x3ac] ;  /* 0x0000eb00ff397b82 */ /* 0x000ee40000000800 */
[----:B---3--:R-:W-:-:S13]  /*3880*/  ISETP.GE.AND P0, PT, R57, 0x5, PT ;  /* 0x000000053900780c */ /* 0x008fda0003f06270 */
[----:B------:R-:W-:Y:S05]  /*3890*/  @!P0 BRA `(.L_x_4398) ;  /* 0x0000000000108947 */ /* 0x000fea0003800000 */
[----:B------:R-:W-:-:S03]  /*38a0*/  UMOV UR11, 0xffffffff ;  /* 0xffffffff000b7882 */ /* 0x000fc60000000000 */
[----:B------:R-:W-:Y:S05]  /*38b0*/  BRA.DIV UR11, `(.L_x_4399) ;  /* 0x000000320bc47947 */ /* 0x000fea000b800000 */
[----:B-1----:R1:W3:Y:S02]  /*38c0*/  SHFL.IDX PT, R30, R50, R8, R27 ;  /* 0x00000008321e7389 */ /* 0x0022e400000e001b */
.L_x_4544:
[----:B---3--:R-:W-:-:S07]  /*38d0*/  IMAD R56, R35, R30, R56 ;  /* 0x0000001e23387224 */ /* 0x008fce00078e0238 */
.L_x_4398:
[----:B------:R-:W-:-:S13]  /*38e0*/  ISETP.GE.AND P0, PT, R57, 0x6, PT ;  /* 0x000000063900780c */ /* 0x000fda0003f06270 */
[----:B------:R-:W-:Y:S05]  /*38f0*/  @!P0 BRA `(.L_x_4400) ;  /* 0x0000000000108947 */ /* 0x000fea0003800000 */
[----:B------:R-:W-:-:S03]  /*3900*/  UMOV UR11, 0xffffffff ;  /* 0xffffffff000b7882 */ /* 0x000fc60000000000 */
[----:B------:R-:W-:Y:S05]  /*3910*/  BRA.DIV UR11, `(.L_x_4401) ;  /* 0x000000320bcc7947 */ /* 0x000fea000b800000 */
[----:B-1----:R1:W3:Y:S02]  /*3920*/  SHFL.IDX PT, R30, R50, R9, R27 ;  /* 0x00000009321e7389 */ /* 0x0022e400000e001b */
.L_x_4547:
[----:B---3--:R-:W-:-:S07]  /*3930*/  IMAD R56, R36, R30, R56 ;  /* 0x0000001e24387224 */ /* 0x008fce00078e0238 */
.L_x_4400:
[----:B------:R-:W-:-:S13]  /*3940*/  ISETP.GE.AND P0, PT, R57, 0x7, PT ;  /* 0x000000073900780c */ /* 0x000fda0003f06270 */
[----:B------:R-:W-:Y:S05]  /*3950*/  @!P0 BRA `(.L_x_4402) ;  /* 0x0000000000108947 */ /* 0x000fea0003800000 */
[----:B------:R-:W-:-:S03]  /*3960*/  UMOV UR11, 0xffffffff ;  /* 0xffffffff000b7882 */ /* 0x000fc60000000000 */
[----:B------:R-:W-:Y:S05]  /*3970*/  BRA.DIV UR11, `(.L_x_4403) ;  /* 0x000000320bd47947 */ /* 0x000fea000b800000 */
[----:B-1----:R1:W3:Y:S02]  /*3980*/  SHFL.IDX PT, R30, R50, R10, R27 ;  /* 0x0000000a321e7389 */ /* 0x0022e400000e001b */
.L_x_4550:
[----:B---3--:R-:W-:-:S07]  /*3990*/  IMAD R56, R37, R30, R56 ;  /* 0x0000001e25387224 */ /* 0x008fce00078e0238 */
.L_x_4402:
[----:B------:R-:W-:-:S13]  /*39a0*/  ISETP.GE.AND P0, PT, R57, 0x8, PT ;  /* 0x000000083900780c */ /* 0x000fda0003f06270 */
[----:B------:R-:W-:Y:S05]  /*39b0*/  @!P0 BRA `(.L_x_4404) ;  /* 0x0000000000108947 */ /* 0x000fea0003800000 */
[----:B------:R-:W-:-:S03]  /*39c0*/  UMOV UR11, 0xffffffff ;  /* 0xffffffff000b7882 */ /* 0x000fc60000000000 */
[----:B------:R-:W-:Y:S05]  /*39d0*/  BRA.DIV UR11, `(.L_x_4405) ;  /* 0x000000320bdc7947 */ /* 0x000fea000b800000 */
[----:B-1----:R1:W3:Y:S02]  /*39e0*/  SHFL.IDX PT, R30, R50, R11, R27 ;  /* 0x0000000b321e7389 */ /* 0x0022e400000e001b */
.L_x_4553:
[----:B---3--:R-:W-:-:S07]  /*39f0*/  IMAD R56, R38, R30, R56 ;  /* 0x0000001e26387224 */ /* 0x008fce00078e0238 */
.L_x_4404:
[----:B------:R-:W-:-:S13]  /*3a00*/  ISETP.GE.AND P0, PT, R57, 0x9, PT ;  /* 0x000000093900780c */ /* 0x000fda0003f06270 */
[----:B------:R-:W-:Y:S05]  /*3a10*/  @!P0 BRA `(.L_x_4406) ;  /* 0x0000000000108947 */ /* 0x000fea0003800000 */
[----:B------:R-:W-:-:S03]  /*3a20*/  UMOV UR11, 0xffffffff ;  /* 0xffffffff000b7882 */ /* 0x000fc60000000000 */
[----:B------:R-:W-:Y:S05]  /*3a30*/  BRA.DIV UR11, `(.L_x_4407) ;  /* 0x000000320be47947 */ /* 0x000fea000b800000 */
[----:B-1----:R1:W3:Y:S02]  /*3a40*/  SHFL.IDX PT, R30, R50, R12, R27 ;  /* 0x0000000c321e7389 */ /* 0x0022e400000e001b */
.L_x_4556:
[----:B---3--:R-:W-:-:S07]  /*3a50*/  IMAD R56, R39, R30, R56 ;  /* 0x0000001e27387224 */ /* 0x008fce00078e0238 */
.L_x_4406:
[----:B------:R-:W-:-:S13]  /*3a60*/  ISETP.GE.AND P0, PT, R57, 0xa, PT ;  /* 0x0000000a3900780c */ /* 0x000fda0003f06270 */
[----:B------:R-:W-:Y:S05]  /*3a70*/  @!P0 BRA `(.L_x_4408) ;  /* 0x0000000000108947 */ /* 0x000fea0003800000 */
[----:B------:R-:W-:-:S03]  /*3a80*/  UMOV UR11, 0xffffffff ;  /* 0xffffffff000b7882 */ /* 0x000fc60000000000 */
[----:B------:R-:W-:Y:S05]  /*3a90*/  BRA.DIV UR11, `(.L_x_4409) ;  /* 0x000000320bec7947 */ /* 0x000fea000b800000 */
[----:B-1----:R1:W3:Y:S02]  /*3aa0*/  SHFL.IDX PT, R30, R50, R13, R27 ;  /* 0x0000000d321e7389 */ /* 0x0022e400000e001b */
.L_x_4559:
[----:B---3--:R-:W-:-:S07]  /*3ab0*/  IMAD R56, R40, R30, R56 ;  /* 0x0000001e28387224 */ /* 0x008fce00078e0238 */
.L_x_4408:
[----:B------:R-:W-:-:S13]  /*3ac0*/  ISETP.GE.AND P0, PT, R57, 0xb, PT ;  /* 0x0000000b3900780c */ /* 0x000fda0003f06270 */
[----:B------:R-:W-:Y:S05]  /*3ad0*/  @!P0 BRA `(.L_x_4410) ;  /* 0x0000000000108947 */ /* 0x000fea0003800000 */
[----:B------:R-:W-:-:S03]  /*3ae0*/  UMOV UR11, 0xffffffff ;  /* 0xffffffff000b7882 */ /* 0x000fc60000000000 */
[----:B------:R-:W-:Y:S05]  /*3af0*/  BRA.DIV UR11, `(.L_x_4411) ;  /* 0x000000320bf47947 */ /* 0x000fea000b800000 */
[----:B-1----:R1:W3:Y:S02]  /*3b00*/  SHFL.IDX PT, R30, R50, R14, R27 ;  /* 0x0000000e321e7389 */ /* 0x0022e400000e001b */
.L_x_4562:
[----:B---3--:R-:W-:-:S07]  /*3b10*/  IMAD R56, R41, R30, R56 ;  /* 0x0000001e29387224 */ /* 0x008fce00078e0238 */
.L_x_4410:
[----:B------:R-:W-:-:S13]  /*3b20*/  ISETP.GE.AND P0, PT, R57, 0xc, PT ;  /* 0x0000000c3900780c */ /* 0x000fda0003f06270 */
[----:B------:R-:W-:Y:S05]  /*3b30*/  @!P0 BRA `(.L_x_4412) ;  /* 0x0000000000108947 */ /* 0x000fea0003800000 */
[----:B------:R-:W-:-:S03]  /*3b40*/  UMOV UR11, 0xffffffff ;  /* 0xffffffff000b7882 */ /* 0x000fc60000000000 */
[----:B------:R-:W-:Y:S05]  /*3b50*/  BRA.DIV UR11, `(.L_x_4413) ;  /* 0x000000320bfc7947 */ /* 0x000fea000b800000 */
[----:B-1----:R1:W3:Y:S02]  /*3b60*/  SHFL.IDX PT, R30, R50, R15, R27 ;  /* 0x0000000f321e7389 */ /* 0x0022e400000e001b */
.L_x_4565:
[----:B---3--:R-:W-:-:S07]  /*3b70*/  IMAD R56, R42, R30, R56 ;  /* 0x0000001e2a387224 */ /* 0x008fce00078e0238 */
.L_x_4412:
[----:B------:R-:W-:-:S13]  /*3b80*/  ISETP.GE.AND P0, PT, R57, 0xd, PT ;  /* 0x0000000d3900780c */ /* 0x000fda0003f06270 */
[----:B------:R-:W-:Y:S05]  /*3b90*/  @!P0 BRA `(.L_x_4414) ;  /* 0x0000000000108947 */ /* 0x000fea0003800000 */
[----:B------:R-:W-:-:S03]  /*3ba0*/  UMOV UR11, 0xffffffff ;  /* 0xffffffff000b7882 */ /* 0x000fc60000000000 */
[----:B------:R-:W-:Y:S05]  /*3bb0*/  BRA.DIV UR11, `(.L_x_4415) ;  /* 0x000000360b047947 */ /* 0x000fea000b800000 */
[----:B-1----:R1:W3:Y:S02]  /*3bc0*/  SHFL.IDX PT, R30, R50, R16, R27 ;  /* 0x00000010321e7389 */ /* 0x0022e400000e001b */
.L_x_4568:
[----:B---3--:R-:W-:-:S07]  /*3bd0*/  IMAD R56, R43, R30, R56 ;  /* 0x0000001e2b387224 */ /* 0x008fce00078e0238 */
.L_x_4414:
[----:B------:R-:W-:-:S13]  /*3be0*/  ISETP.GE.AND P0, PT, R57, 0xe, PT ;  /* 0x0000000e3900780c */ /* 0x000fda0003f06270 */
[----:B------:R-:W-:Y:S05]  /*3bf0*/  @!P0 BRA `(.L_x_4416) ;  /* 0x0000000000108947 */ /* 0x000fea0003800000 */
[----:B------:R-:W-:-:S03]  /*3c00*/  UMOV UR11, 0xffffffff ;  /* 0xffffffff000b7882 */ /* 0x000fc60000000000 */
[----:B------:R-:W-:Y:S05]  /*3c10*/  BRA.DIV UR11, `(.L_x_4417) ;  /* 0x000000360b0c7947 */ /* 0x000fea000b800000 */
[----:B-1----:R1:W3:Y:S02]  /*3c20*/  SHFL.IDX PT, R30, R50, R17, R27 ;  /* 0x00000011321e7389 */ /* 0x0022e400000e001b */
.L_x_4571:
[----:B---3--:R-:W-:-:S07]  /*3c30*/  IMAD R56, R44, R30, R56 ;  /* 0x0000001e2c387224 */ /* 0x008fce00078e0238 */
.L_x_4416:
[----:B------:R-:W-:-:S13]  /*3c40*/  ISETP.GE.AND P0, PT, R57, 0xf, PT ;  /* 0x0000000f3900780c */ /* 0x000fda0003f06270 */
[----:B------:R-:W-:Y:S05]  /*3c50*/  @!P0 BRA `(.L_x_4418) ;  /* 0x0000000000108947 */ /* 0x000fea0003800000 */
[----:B------:R-:W-:-:S03]  /*3c60*/  UMOV UR11, 0xffffffff ;  /* 0xffffffff000b7882 */ /* 0x000fc60000000000 */
[----:B------:R-:W-:Y:S05]  /*3c70*/  BRA.DIV UR11, `(.L_x_4419) ;  /* 0x000000360b147947 */ /* 0x000fea000b800000 */
[----:B-1----:R1:W3:Y:S02]  /*3c80*/  SHFL.IDX PT, R30, R50, R18, R27 ;  /* 0x00000012321e7389 */ /* 0x0022e400000e001b */
.L_x_4574:
[----:B---3--:R-:W-:-:S07]  /*3c90*/  IMAD R56, R45, R30, R56 ;  /* 0x0000001e2d387224 */ /* 0x008fce00078e0238 */
.L_x_4418:
[----:B------:R-:W-:-:S13]  /*3ca0*/  ISETP.GE.AND P0, PT, R57, 0x10, PT ;  /* 0x000000103900780c */ /* 0x000fda0003f06270 */
[----:B------:R-:W-:Y:S05]  /*3cb0*/  @!P0 BRA `(.L_x_4420) ;  /* 0x0000000000108947 */ /* 0x000fea0003800000 */
[----:B------:R-:W-:-:S03]  /*3cc0*/  UMOV UR11, 0xffffffff ;  /* 0xffffffff000b7882 */ /* 0x000fc60000000000 */
[----:B------:R-:W-:Y:S05]  /*3cd0*/  BRA.DIV UR11, `(.L_x_4421) ;  /* 0x000000360b1c7947 */ /* 0x000fea000b800000 */
[----:B-1----:R1:W3:Y:S02]  /*3ce0*/  SHFL.IDX PT, R30, R50, R19, R27 ;  /* 0x00000013321e7389 */ /* 0x0022e400000e001b */
.L_x_4577:
[----:B---3--:R-:W-:-:S07]  /*3cf0*/  IMAD R56, R46, R30, R56 ;  /* 0x0000001e2e387224 */ /* 0x008fce00078e0238 */
.L_x_4420:
[C---:B------:R-:W-:Y:S01]  /*3d00*/  IMAD R30, R52.reuse, UR4, R48 ;  /* 0x00000004341e7c24 */ /* 0x040fe2000f8e0230 */
[----:B------:R-:W-:-:S03]  /*3d10*/  IADD3 R52, PT, PT, R52, UR6, RZ ;  /* 0x0000000634347c10 */ /* 0x000fc6000fffe0ff */
[----:B------:R-:W-:Y:S01]  /*3d20*/  IMAD R31, R30, 0x4, R53 ;  /* 0x000000041e1f7824 */ /* 0x000fe200078e0235 */
[----:B------:R-:W-:-:S04]  /*3d30*/  ISETP.GE.AND P0, PT, R52, UR9, PT ;  /* 0x0000000934007c0c */ /* 0x000fc8000bf06270 */
[----:B------:R3:W-:Y:S09]  /*3d40*/  STS [R31], R56 ;  /* 0x000000381f007388 */ /* 0x0007f20000000800 */
[----:B------:R-:W-:Y:S05]  /*3d50*/  @!P0 BRA `(.L_x_4422) ;  /* 0xfffffff800688947 */ /* 0x000fea000383ffff */
.L_x_4389:
[----:B------:R-:W-:Y:S05]  /*3d60*/  BSYNC B0 ;  /* 0x0000000000007941 */ /* 0x000fea0003800000 */
.L_x_4388:
[----:B------:R-:W-:Y:S05]  /*3d70*/  @!P6 BRA `(.L_x_4423) ;  /* 0xffffffec0064e947 */ /* 0x000fea000383ffff */
[----:B------:R-:W-:Y:S05]  /*3d80*/  BRA `(.L_x_4316) ;  /* 0x0000001400247947 */ /* 0x000fea0003800000 */
.L_x_4371:
[----:B0-2---:R-:W-:-:S07]  /*3d90*/  IMAD.MOV.U32 R49, RZ, RZ, RZ ;  /* 0x000000ffff317224 */ /* 0x005fce00078e00ff */
.L_x_4475:
        /* <DEDUP_REMOVED lines=17> */
.L_x_4424:
        /* <DEDUP_REMOVED lines=8> */
.L_x_4425:
        /* <DEDUP_REMOVED lines=8> */
.L_x_4426:
        /* <DEDUP_REMOVED lines=9> */
.L_x_4427:
        /* <DEDUP_REMOVED lines=9> */
.L_x_4428:
        /* <DEDUP_REMOVED lines=9> */
.L_x_4429:
        /* <DEDUP_REMOVED lines=11> */
.L_x_4430:
        /* <DEDUP_REMOVED lines=9> */
.L_x_4431:
        /* <DEDUP_REMOVED lines=10> */
.L_x_4432:
        /* <DEDUP_REMOVED lines=9> */
.L_x_4433:
        /* <DEDUP_REMOVED lines=11> */
.L_x_4434:
        /* <DEDUP_REMOVED lines=11> */
.L_x_4435:
        /* <DEDUP_REMOVED lines=11> */
.L_x_4436:
        /* <DEDUP_REMOVED lines=11> */
.L_x_4437:
        /* <DEDUP_REMOVED lines=11> */
.L_x_4438:
        /* <DEDUP_REMOVED lines=11> */
.L_x_4439:
        /* <DEDUP_REMOVED lines=28> */
.L_x_4474:
[----:B------:R-:W-:Y:S02]  /*49b0*/  IMAD R50, R51, 0x44, R52 ;  /* 0x0000004433327824 */ /* 0x000fe400078e0234 */
[----:B------:R-:W-:-:S04]  /*49c0*/  HFMA2 R53, -RZ, RZ, 0, 0 ;  /* 0x00000000ff357431 */ /* 0x000fc800000001ff */
[----:B------:R-:W0:Y:S01]  /*49d0*/  LDS R50, [R50] ;  /* 0x0000000032327984 */ /* 0x000e220000000800 */
[----:B------:R-:W-:Y:S05]  /*49e0*/  @!P4 BRA `(.L_x_4441) ;  /* 0x000000000010c947 */ /* 0x000fea0003800000 */
[----:B------:R-:W-:-:S03]  /*49f0*/  UMOV UR11, 0xffffffff ;  /* 0xffffffff000b7882 */ /* 0x000fc60000000000 */
[----:B------:R-:W-:Y:S05]  /*4a00*/  BRA.DIV UR11, `(.L_x_4442) ;  /* 0x000000260bf07947 */ /* 0x000fea000b800000 */
[----:B0-----:R0:W1:Y:S02]  /*4a10*/  SHFL.IDX PT, R56, R50, R28, R27 ;  /* 0x0000001c32387389 */ /* 0x00106400000e001b */
.L_x_4579:
[----:B-1----:R-:W-:-:S07]  /*4a20*/  IMAD R53, R29, R56, RZ ;  /* 0x000000381d357224 */ /* 0x002fce00078e02ff */
.L_x_4441:
[----:B------:R-:W-:Y:S05]  /*4a30*/  @!P3 BRA `(.L_x_4443) ;  /* 0x000000000010b947 */ /* 0x000fea0003800000 */
[----:B------:R-:W-:-:S03]  /*4a40*/  UMOV UR11, 0xffffffff ;  /* 0xffffffff000b7882 */ /* 0x000fc60000000000 */
[----:B------:R-:W-:Y:S05]  /*4a50*/  BRA.DIV UR11, `(.L_x_4444) ;  /* 0x000000260bf87947 */ /* 0x000fea000b800000 */
[----:B0-----:R0:W1:Y:S02]  /*4a60*/  SHFL.IDX PT, R30, R50, R5, R27 ;  /* 0x00000005321e7389 */ /* 0x00106400000e001b */
.L_x_4582:
[----:B-12---:R-:W-:-:S07]  /*4a70*/  IMAD R53, R32, R30, R53 ;  /* 0x0000001e20357224 */ /* 0x006fce00078e0235 */
.L_x_4443:
[----:B------:R-:W-:Y:S05]  /*4a80*/  @!P2 BRA `(.L_x_4445) ;  /* 0x000000000010a947 */ /* 0x000fea0003800000 */
[----:B------:R-:W-:-:S03]  /*4a90*/  UMOV UR11, 0xffffffff ;  /* 0xffffffff000b7882 */ /* 0x000fc60000000000 */
[----:B------:R-:W-:Y:S05]  /*4aa0*/  BRA.DIV UR11, `(.L_x_4446) ;  /* 0x0000002a0b047947 */ /* 0x000fea000b800000 */
[----:B0-----:R0:W1:Y:S02]  /*4ab0*/  SHFL.IDX PT, R30, R50, R6, R27 ;  /* 0x00000006321e7389 */ /* 0x00106400000e001b */
.L_x_4585:
[----:B-1--4-:R-:W-:-:S07]  /*4ac0*/  IMAD R53, R33, R30, R53 ;  /* 0x0000001e21357224 */ /* 0x012fce00078e0235 */
.L_x_4445:
[----:B------:R-:W1:Y:S02]  /*4ad0*/  LDC R56, c[0x0][0x3ac] ;  /* 0x0000eb00ff387b82 */ /* 0x000e640000000800 */
[----:B-1----:R-:W-:-:S13]  /*4ae0*/  ISETP.GE.AND P0, PT, R56, 0x4, PT ;  /* 0x000000043800780c */ /* 0x002fda0003f06270 */
[----:B------:R-:W-:Y:S05]  /*4af0*/  @!P0 BRA `(.L_x_4447) ;  /* 0x0000000000108947 */ /* 0x000fea0003800000 */
[----:B------:R-:W-:-:S03]  /*4b00*/  UMOV UR11, 0xffffffff ;  /* 0xffffffff000b7882 */ /* 0x000fc60000000000 */
[----:B------:R-:W-:Y:S05]  /*4b10*/  BRA.DIV UR11, `(.L_x_4448) ;  /* 0x0000002a0b087947 */ /* 0x000fea000b800000 */
[----:B0-----:R0:W1:Y:S02]  /*4b20*/  SHFL.IDX PT, R30, R50, R7, R27 ;  /* 0x00000007321e7389 */ /* 0x00106400000e001b */
.L_x_4588:
[----:B-1----:R-:W-:-:S07]  /*4b30*/  IMAD R53, R34, R30, R53 ;  /* 0x0000001e22357224 */ /* 0x002fce00078e0235 */
.L_x_4447:
[----:B------:R-:W-:-:S13]  /*4b40*/  ISETP.GE.AND P0, PT, R56, 0x5, PT ;  /* 0x000000053800780c */ /* 0x000fda0003f06270 */
[----:B------:R-:W-:Y:S05]  /*4b50*/  @!P0 BRA `(.L_x_4449) ;  /* 0x0000000000108947 */ /* 0x000fea0003800000 */
[----:B------:R-:W-:-:S03]  /*4b60*/  UMOV UR11, 0xffffffff ;  /* 0xffffffff000b7882 */ /* 0x000fc60000000000 */
[----:B------:R-:W-:Y:S05]  /*4b70*/  BRA.DIV UR11, `(.L_x_4450) ;  /* 0x0000002a0b107947 */ /* 0x000fea000b800000 */
[----:B0-----:R0:W1:Y:S02]  /*4b80*/  SHFL.IDX PT, R30, R50, R8, R27 ;  /* 0x00000008321e7389 */ /* 0x00106400000e001b */
.L_x_4591:
[----:B-1----:R-:W-:-:S07]  /*4b90*/  IMAD R53, R35, R30, R53 ;  /* 0x0000001e23357224 */ /* 0x002fce00078e0235 */
.L_x_4449:
[----:B------:R-:W-:-:S13]  /*4ba0*/  ISETP.GE.AND P0, PT, R56, 0x6, PT ;  /* 0x000000063800780c */ /* 0x000fda0003f06270 */
[----:B------:R-:W-:Y:S05]  /*4bb0*/  @!P0 BRA `(.L_x_4451) ;  /* 0x0000000000108947 */ /* 0x000fea0003800000 */
[----:B------:R-:W-:-:S03]  /*4bc0*/  UMOV UR11, 0xffffffff ;  /* 0xffffffff000b7882 */ /* 0x000fc60000000000 */
[----:B------:R-:W-:Y:S05]  /*4bd0*/  BRA.DIV UR11, `(.L_x_4452) ;  /* 0x0000002a0b187947 */ /* 0x000fea000b800000 */
[----:B0-----:R0:W1:Y:S02]  /*4be0*/  SHFL.IDX PT, R30, R50, R9, R27 ;  /* 0x00000009321e7389 */ /* 0x00106400000e001b */
.L_x_4594:
[----:B-1----:R-:W-:-:S07]  /*4bf0*/  IMAD R53, R36, R30, R53 ;  /* 0x0000001e24357224 */ /* 0x002fce00078e0235 */
.L_x_4451:
[----:B------:R-:W-:-:S13]  /*4c00*/  ISETP.GE.AND P0, PT, R56, 0x7, PT ;  /* 0x000000073800780c */ /* 0x000fda0003f06270 */
[----:B------:R-:W-:Y:S05]  /*4c10*/  @!P0 BRA `(.L_x_4453) ;  /* 0x0000000000108947 */ /* 0x000fea0003800000 */
[----:B------:R-:W-:-:S03]  /*4c20*/  UMOV UR11, 0xffffffff ;  /* 0xffffffff000b7882 */ /* 0x000fc60000000000 */
[----:B------:R-:W-:Y:S05]  /*4c30*/  BRA.DIV UR11, `(.L_x_4454) ;  /* 0x0000002a0b207947 */ /* 0x000fea000b800000 */
[----:B0-----:R0:W1:Y:S02]  /*4c40*/  SHFL.IDX PT, R30, R50, R10, R27 ;  /* 0x0000000a321e7389 */ /* 0x00106400000e001b */
.L_x_4597:
[----:B-1----:R-:W-:-:S07]  /*4c50*/  IMAD R53, R37, R30, R53 ;  /* 0x0000001e25357224 */ /* 0x002fce00078e0235 */
.L_x_4453:
[----:B------:R-:W-:-:S13]  /*4c60*/  ISETP.GE.AND P0, PT, R56, 0x8, PT ;  /* 0x000000083800780c */ /* 0x000fda0003f06270 */
[----:B------:R-:W-:Y:S05]  /*4c70*/  @!P0 BRA `(.L_x_4455) ;  /* 0x0000000000108947 */ /* 0x000fea0003800000 */
[----:B------:R-:W-:-:S03]  /*4c80*/  UMOV UR11, 0xffffffff ;  /* 0xffffffff000b7882 */ /* 0x000fc60000000000 */
[----:B------:R-:W-:Y:S05]  /*4c90*/  BRA.DIV UR11, `(.L_x_4456) ;  /* 0x0000002a0b287947 */ /* 0x000fea000b800000 */
[----:B0-----:R0:W1:Y:S02]  /*4ca0*/  SHFL.IDX PT, R30, R50, R11, R27 ;  /* 0x0000000b321e7389 */ /* 0x00106400000e001b */
.L_x_4600:
[----:B-1----:R-:W-:-:S07]  /*4cb0*/  IMAD R53, R38, R30, R53 ;  /* 0x0000001e26357224 */ /* 0x002fce00078e0235 */
.L_x_4455:
[----:B------:R-:W-:-:S13]  /*4cc0*/  ISETP.GE.AND P0, PT, R56, 0x9, PT ;  /* 0x000000093800780c */ /* 0x000fda0003f06270 */
[----:B------:R-:W-:Y:S05]  /*4cd0*/  @!P0 BRA `(.L_x_4457) ;  /* 0x0000000000108947 */ /* 0x000fea0003800000 */
[----:B------:R-:W-:-:S03]  /*4ce0*/  UMOV UR11, 0xffffffff ;  /* 0xffffffff000b7882 */ /* 0x000fc60000000000 */
[----:B------:R-:W-:Y:S05]  /*4cf0*/  BRA.DIV UR11, `(.L_x_4458) ;  /* 0x0000002a0b307947 */ /* 0x000fea000b800000 */
[----:B0-----:R0:W1:Y:S02]  /*4d00*/  SHFL.IDX PT, R30, R50, R12, R27 ;  /* 0x0000000c321e7389 */ /* 0x00106400000e001b */
.L_x_4603:
[----:B-1----:R-:W-:-:S07]  /*4d10*/  IMAD R53, R39, R30, R53 ;  /* 0x0000001e27357224 */ /* 0x002fce00078e0235 */
.L_x_4457:
[----:B------:R-:W-:-:S13]  /*4d20*/  ISETP.GE.AND P0, PT, R56, 0xa, PT ;  /* 0x0000000a3800780c */ /* 0x000fda0003f06270 */
[----:B------:R-:W-:Y:S05]  /*4d30*/  @!P0 BRA `(.L_x_4459) ;  /* 0x0000000000108947 */ /* 0x000fea0003800000 */
[----:B------:R-:W-:-:S03]  /*4d40*/  UMOV UR11, 0xffffffff ;  /* 0xffffffff000b7882 */ /* 0x000fc60000000000 */
[----:B------:R-:W-:Y:S05]  /*4d50*/  BRA.DIV UR11, `(.L_x_4460) ;  /* 0x0000002a0b387947 */ /* 0x000fea000b800000 */
[----:B0-----:R0:W1:Y:S02]  /*4d60*/  SHFL.IDX PT, R30, R50, R13, R27 ;  /* 0x0000000d321e7389 */ /* 0x00106400000e001b */
.L_x_4606:
[----:B-1----:R-:W-:-:S07]  /*4d70*/  IMAD R53, R40, R30, R53 ;  /* 0x0000001e28357224 */ /* 0x002fce00078e0235 */
.L_x_4459:
[----:B------:R-:W-:-:S13]  /*4d80*/  ISETP.GE.AND P0, PT, R56, 0xb, PT ;  /* 0x0000000b3800780c */ /* 0x000fda0003f06270 */
[----:B------:R-:W-:Y:S05]  /*4d90*/  @!P0 BRA `(.L_x_4461) ;  /* 0x0000000000108947 */ /* 0x000fea0003800000 */
[----:B------:R-:W-:-:S03]  /*4da0*/  UMOV UR11, 0xffffffff ;  /* 0xffffffff000b7882 */ /* 0x000fc60000000000 */
[----:B------:R-:W-:Y:S05]  /*4db0*/  BRA.DIV UR11, `(.L_x_4462) ;  /* 0x0000002a0b407947 */ /* 0x000fea000b800000 */
[----:B0-----:R0:W1:Y:S02]  /*4dc0*/  SHFL.IDX PT, R30, R50, R14, R27 ;  /* 0x0000000e321e7389 */ /* 0x00106400000e001b */
.L_x_4609:
[----:B-1----:R-:W-:-:S07]  /*4dd0*/  IMAD R53, R41, R30, R53 ;  /* 0x0000001e29357224 */ /* 0x002fce00078e0235 */
.L_x_4461:
[----:B------:R-:W-:-:S13]  /*4de0*/  ISETP.GE.AND P0, PT, R56, 0xc, PT ;  /* 0x0000000c3800780c */ /* 0x000fda0003f06270 */
[----:B------:R-:W-:Y:S05]  /*4df0*/  @!P0 BRA `(.L_x_4463) ;  /* 0x0000000000108947 */ /* 0x000fea0003800000 */
[----:B------:R-:W-:-:S03]  /*4e00*/  UMOV UR11, 0xffffffff ;  /* 0xffffffff000b7882 */ /* 0x000fc60000000000 */
[----:B------:R-:W-:Y:S05]  /*4e10*/  BRA.DIV UR11, `(.L_x_4464) ;  /* 0x0000002a0b487947 */ /* 0x000fea000b800000 */
[----:B0-----:R0:W1:Y:S02]  /*4e20*/  SHFL.IDX PT, R30, R50, R15, R27 ;  /* 0x0000000f321e7389 */ /* 0x00106400000e001b */
.L_x_4612:
[----:B-1----:R-:W-:-:S07]  /*4e30*/  IMAD R53, R42, R30, R53 ;  /* 0x0000001e2a357224 */ /* 0x002fce00078e0235 */
.L_x_4463:
[----:B------:R-:W-:-:S13]  /*4e40*/  ISETP.GE.AND P0, PT, R56, 0xd, PT ;  /* 0x0000000d3800780c */ /* 0x000fda0003f06270 */
[----:B------:R-:W-:Y:S05]  /*4e50*/  @!P0 BRA `(.L_x_4465) ;  /* 0x0000000000108947 */ /* 0x000fea0003800000 */
[----:B------:R-:W-:-:S03]  /*4e60*/  UMOV UR11, 0xffffffff ;  /* 0xffffffff000b7882 */ /* 0x000fc60000000000 */
[----:B------:R-:W-:Y:S05]  /*4e70*/  BRA.DIV UR11, `(.L_x_4466) ;  /* 0x0000002a0b507947 */ /* 0x000fea000b800000 */
[----:B0-----:R0:W1:Y:S02]  /*4e80*/  SHFL.IDX PT, R30, R50, R16, R27 ;  /* 0x00000010321e7389 */ /* 0x00106400000e001b */
.L_x_4615:
[----:B-1----:R-:W-:-:S07]  /*4e90*/  IMAD R53, R43, R30, R53 ;  /* 0x0000001e2b357224 */ /* 0x002fce00078e0235 */
.L_x_4465:
[----:B------:R-:W-:-:S13]  /*4ea0*/  ISETP.GE.AND P0, PT, R56, 0xe, PT ;  /* 0x0000000e3800780c */ /* 0x000fda0003f06270 */
[----:B------:R-:W-:Y:S05]  /*4eb0*/  @!P0 BRA `(.L_x_4467) ;  /* 0x0000000000108947 */ /* 0x000fea0003800000 */
[----:B------:R-:W-:-:S03]  /*4ec0*/  UMOV UR11, 0xffffffff ;  /* 0xffffffff000b7882 */ /* 0x000fc60000000000 */
[----:B------:R-:W-:Y:S05]  /*4ed0*/  BRA.DIV UR11, `(.L_x_4468) ;  /* 0x0000002a0b587947 */ /* 0x000fea000b800000 */
[----:B0-----:R0:W1:Y:S02]  /*4ee0*/  SHFL.IDX PT, R30, R50, R17, R27 ;  /* 0x00000011321e7389 */ /* 0x00106400000e001b */
.L_x_4618:
[----:B-1----:R-:W-:-:S07]  /*4ef0*/  IMAD R53, R44, R30, R53 ;  /* 0x0000001e2c357224 */ /* 0x002fce00078e0235 */
.L_x_4467:
[----:B------:R-:W-:-:S13]  /*4f00*/  ISETP.GE.AND P0, PT, R56, 0xf, PT ;  /* 0x0000000f3800780c */ /* 0x000fda0003f06270 */
[----:B------:R-:W-:Y:S05]  /*4f10*/  @!P0 BRA `(.L_x_4469) ;  /* 0x0000000000108947 */ /* 0x000fea0003800000 */
[----:B------:R-:W-:-:S03]  /*4f20*/  UMOV UR11, 0xffffffff ;  /* 0xffffffff000b7882 */ /* 0x000fc60000000000 */
[----:B------:R-:W-:Y:S05]  /*4f30*/  BRA.DIV UR11, `(.L_x_4470) ;  /* 0x0000002a0b607947 */ /* 0x000fea000b800000 */
[----:B0-----:R0:W1:Y:S02]  /*4f40*/  SHFL.IDX PT, R30, R50, R18, R27 ;  /* 0x00000012321e7389 */ /* 0x00106400000e001b */
.L_x_4621:
[----:B-1----:R-:W-:-:S07]  /*4f50*/  IMAD R53, R45, R30, R53 ;  /* 0x0000001e2d357224 */ /* 0x002fce00078e0235 */
.L_x_4469:
[----:B------:R-:W-:-:S13]  /*4f60*/  ISETP.GE.AND P0, PT, R56, 0x10, PT ;  /* 0x000000103800780c */ /* 0x000fda0003f06270 */
[----:B------:R-:W-:Y:S05]  /*4f70*/  @!P0 BRA `(.L_x_4471) ;  /* 0x0000000000108947 */ /* 0x000fea0003800000 */
[----:B------:R-:W-:-:S03]  /*4f80*/  UMOV UR11, 0xffffffff ;  /* 0xffffffff000b7882 */ /* 0x000fc60000000000 */
[----:B------:R-:W-:Y:S05]  /*4f90*/  BRA.DIV UR11, `(.L_x_4472) ;  /* 0x0000002a0b687947 */ /* 0x000fea000b800000 */
[----:B0-----:R0:W1:Y:S02]  /*4fa0*/  SHFL.IDX PT, R30, R50, R19, R27 ;  /* 0x00000013321e7389 */ /* 0x00106400000e001b */
.L_x_4624:
[----:B-1----:R-:W-:-:S07]  /*4fb0*/  IMAD R53, R46, R30, R53 ;  /* 0x0000001e2e357224 */ /* 0x002fce00078e0235 */
.L_x_4471:
[----:B------:R-:W-:-:S07]  /*4fc0*/  IMAD.U32 R30, RZ, RZ, UR16 ;  /* 0x00000010ff1e7e24 */ /* 0x000fce000f8e00ff */
.L_x_4473:
        /* <DEDUP_REMOVED lines=36> */
.L_x_4440:
[----:B------:R-:W-:Y:S05]  /*5210*/  @!P5 BRA `(.L_x_4475) ;  /* 0xffffffe800e0d947 */ /* 0x000fea000383ffff */
.L_x_4316:
        /* <DEDUP_REMOVED lines=122> */
.L_x_4477:
[----:B------:R-:W-:Y:S05]  /*59c0*/  BSYNC.RECONVERGENT B0 ;  /* 0x0000000000007941 */ /* 0x000fea0003800200 */
.L_x_4476:
        /* <DEDUP_REMOVED lines=12> */
.L_x_4480:
        /* <DEDUP_REMOVED lines=109> */
.L_x_4479:
[----:B------:R-:W-:Y:S05]  /*6160*/  BSYNC.RECONVERGENT B0 ;  /* 0x0000000000007941 */ /* 0x000fea0003800200 */
.L_x_4478:
[----:B------:R-:W4:Y:S02]  /*6170*/  LDCU UR11, c[0x0][0x374] ;  /* 0x00006e80ff0b77ac */ /* 0x000f240008000800 */
[----:B----4-:R-:W-:Y:S02]  /*6180*/  UIADD3 UR8, UPT, UPT, UR11, UR8, URZ ;  /* 0x000000080b087290 */ /* 0x010fe4000fffe0ff */
[----:B------:R-:W-:-:S04]  /*6190*/  USHF.L.U32 UR11, UR11, 0x2, URZ ;  /* 0x000000020b0b7899 */ /* 0x000fc800080006ff */
[----:B------:R-:W-:-:S09]  /*61a0*/  UISETP.GE.U32.AND UP0, UPT, UR8, UR11, UPT ;  /* 0x0000000b0800728c */ /* 0x000fd2000bf06070 */
[----:B------:R-:W-:Y:S05]  /*61b0*/  BRA.U !UP0, `(.L_x_4481) ;  /* 0xffffffad08b07547 */ /* 0x000fea000b83ffff */
[----:B------:R-:W-:Y:S05]  /*61c0*/  EXIT ;  /* 0x000000000000794d */ /* 0x000fea0003800000 */
.L_x_4338:
[----:B------:R-:W-:Y:S01]  /*61d0*/  BSSY B2, `(.L_x_4482) ;  /* 0x0000006000027945 */ /* 0x000fe20003800000 */
[----:B------:R-:W-:Y:S02]  /*61e0*/  IMAD.MOV.U32 R31, RZ, RZ, R28 ;  /* 0x000000ffff1f7224 */ /* 0x000fe400078e001c */
[----:B------:R-:W-:-:S07]  /*61f0*/  IMAD.MOV.U32 R30, RZ, RZ, -0x1 ;  /* 0xffffffffff1e7424 */ /* 0x000fce00078e00ff */
[----:B012-4-:R-:W-:Y:S05]  /*6200*/  WARPSYNC.COLLECTIVE R30, `(.L_x_4483) ;  /* 0x000000001e087348 */ /* 0x017fea0003c00000 */
[----:B-1----:R1:W3:Y:S02]  /*6210*/  SHFL.IDX P0, R30, R50, R31, R27 ;  /* 0x0000001f321e7389 */ /* 0x0022e4000000001b */
[----:B01234-:R-:W-:Y:S05]  /*6220*/  ENDCOLLECTIVE ;  /* 0x000000000000791b */ /* 0x01ffea0003800000 */
.L_x_4483:
[----:B------:R-:W-:Y:S05]  /*6230*/  BSYNC B2 ;  /* 0x0000000000027941 */ /* 0x000fea0003800000 */
.L_x_4482:
[----:B------:R-:W-:Y:S05]  /*6240*/  BRA `(.L_x_4484) ;  /* 0xffffffc0008c7947 */ /* 0x000fea000383ffff */
.L_x_4340:
[----:B------:R-:W-:Y:S01]  /*6250*/  BSSY B2, `(.L_x_4485) ;  /* 0x0000006000027945 */ /* 0x000fe20003800000 */
[----:B------:R-:W-:Y:S01]  /*6260*/  IMAD.MOV.U32 R31, RZ, RZ, R5 ;  /* 0x000000ffff1f7224 */ /* 0x000fe200078e0005 */
[----:B------:R-:W-:-:S07]  /*6270*/  MOV R30, 0xffffffff ;  /* 0xffffffff001e7802 */ /* 0x000fce0000000f00 */
[----:B012-4-:R-:W-:Y:S05]  /*6280*/  WARPSYNC.COLLECTIVE R30, `(.L_x_4486) ;  /* 0x000000001e087348 */ /* 0x017fea0003c00000 */
[----:B-1----:R1:W3:Y:S02]  /*6290*/  SHFL.IDX P0, R30, R50, R31, R27 ;  /* 0x0000001f321e7389 */ /* 0x0022e4000000001b */
[----:B01234-:R-:W-:Y:S05]  /*62a0*/  ENDCOLLECTIVE ;  /* 0x000000000000791b */ /* 0x01ffea0003800000 */
.L_x_4486:
[----:B------:R-:W-:Y:S05]  /*62b0*/  BSYNC B2 ;  /* 0x0000000000027941 */ /* 0x000fea0003800000 */
.L_x_4485:
[----:B------:R-:W-:Y:S05]  /*62c0*/  BRA `(.L_x_4487) ;  /* 0xffffffc000807947 */ /* 0x000fea000383ffff */
.L_x_4342:
[----:B------:R-:W-:Y:S01]  /*62d0*/  BSSY B2, `(.L_x_4488) ;  /* 0x0000006000027945 */ /* 0x000fe20003800000 */
[----:B------:R-:W-:Y:S02]  /*62e0*/  IMAD.MOV.U32 R31, RZ, RZ, R6 ;  /* 0x000000ffff1f7224 */ /* 0x000fe400078e0006 */
[----:B------:R-:W-:-:S07]  /*62f0*/  IMAD.MOV.U32 R30, RZ, RZ, -0x1 ;  /* 0xffffffffff1e7424 */ /* 0x000fce00078e00ff */
[----:B012-4-:R-:W-:Y:S05]  /*6300*/  WARPSYNC.COLLECTIVE R30, `(.L_x_4489) ;  /* 0x000000001e087348 */ /* 0x017fea0003c00000 */
[----:B-1----:R1:W3:Y:S02]  /*6310*/  SHFL.IDX P0, R30, R50, R31, R27 ;  /* 0x0000001f321e7389 */ /* 0x0022e4000000001b */
[----:B01234-:R-:W-:Y:S05]  /*6320*/  ENDCOLLECTIVE ;  /* 0x000000000000791b */ /* 0x01ffea0003800000 */
.L_x_4489:
[----:B------:R-:W-:Y:S05]  /*6330*/  BSYNC B2 ;  /* 0x0000000000027941 */ /* 0x000fea0003800000 */
.L_x_4488:
[----:B------:R-:W-:Y:S05]  /*6340*/  BRA `(.L_x_4490) ;  /* 0xffffffc000747947 */ /* 0x000fea000383ffff */
.L_x_4344:
[----:B------:R-:W-:Y:S01]  /*6350*/  BSSY B2, `(.L_x_4491) ;  /* 0x0000006000027945 */ /* 0x000fe20003800000 */
[----:B------:R-:W-:Y:S01]  /*6360*/  IMAD.MOV.U32 R31, RZ, RZ, R7 ;  /* 0x000000ffff1f7224 */ /* 0x000fe200078e0007 */
[----:B------:R-:W-:-:S07]  /*6370*/  MOV R30, 0xffffffff ;  /* 0xffffffff001e7802 */ /* 0x000fce0000000f00 */
[----:B012-4-:R-:W-:Y:S05]  /*6380*/  WARPSYNC.COLLECTIVE R30, `(.L_x_4492) ;  /* 0x000000001e087348 */ /* 0x017fea0003c00000 */
[----:B-1----:R1:W3:Y:S02]  /*6390*/  SHFL.IDX P0, R30, R50, R31, R27 ;  /* 0x0000001f321e7389 */ /* 0x0022e4000000001b */
[----:B01234-:R-:W-:Y:S05]  /*63a0*/  ENDCOLLECTIVE ;  /* 0x000000000000791b */ /* 0x01ffea0003800000 */
.L_x_4492:
[----:B------:R-:W-:Y:S05]  /*63b0*/  BSYNC B2 ;  /* 0x0000000000027941 */ /* 0x000fea0003800000 */
.L_x_4491:
[----:B------:R-:W-:Y:S05]  /*63c0*/  BRA `(.L_x_4493) ;  /* 0xffffffc000687947 */ /* 0x000fea000383ffff */
.L_x_4346:
[----:B------:R-:W-:Y:S01]  /*63d0*/  BSSY B2, `(.L_x_4494) ;  /* 0x0000006000027945 */ /* 0x000fe20003800000 */
[----:B------:R-:W-:Y:S02]  /*63e0*/  IMAD.MOV.U32 R31, RZ, RZ, R8 ;  /* 0x000000ffff1f7224 */ /* 0x000fe400078e0008 */
[----:B------:R-:W-:-:S07]  /*63f0*/  IMAD.MOV.U32 R30, RZ, RZ, -0x1 ;  /* 0xffffffffff1e7424 */ /* 0x000fce00078e00ff */
[----:B012-4-:R-:W-:Y:S05]  /*6400*/  WARPSYNC.COLLECTIVE R30, `(.L_x_4495) ;  /* 0x000000001e087348 */ /* 0x017fea0003c00000 */
[----:B-1----:R1:W3:Y:S02]  /*6410*/  SHFL.IDX P0, R30, R50, R31, R27 ;  /* 0x0000001f321e7389 */ /* 0x0022e4000000001b */
[----:B01234-:R-:W-:Y:S05]  /*6420*/  ENDCOLLECTIVE ;  /* 0x000000000000791b */ /* 0x01ffea0003800000 */
.L_x_4495:
[----:B------:R-:W-:Y:S05]  /*6430*/  BSYNC B2 ;  /* 0x0000000000027941 */ /* 0x000fea0003800000 */
.L_x_4494:
[----:B------:R-:W-:Y:S05]  /*6440*/  BRA `(.L_x_4496) ;  /* 0xffffffc000647947 */ /* 0x000fea000383ffff */
.L_x_4348:
[----:B------:R-:W-:Y:S01]  /*6450*/  BSSY B2, `(.L_x_4497) ;  /* 0x0000006000027945 */ /* 0x000fe20003800000 */
[----:B------:R-:W-:Y:S01]  /*6460*/  IMAD.MOV.U32 R31, RZ, RZ, R9 ;  /* 0x000000ffff1f7224 */ /* 0x000fe200078e0009 */
[----:B------:R-:W-:-:S07]  /*6470*/  MOV R30, 0xffffffff ;  /* 0xffffffff001e7802 */ /* 0x000fce0000000f00 */
[----:B012-4-:R-:W-:Y:S05]  /*6480*/  WARPSYNC.COLLECTIVE R30, `(.L_x_4498) ;  /* 0x000000001e087348 */ /* 0x017fea0003c00000 */
[----:B-1----:R1:W3:Y:S02]  /*6490*/  SHFL.IDX P0, R30, R50, R31, R27 ;  /* 0x0000001f321e7389 */ /* 0x0022e4000000001b */
[----:B01234-:R-:W-:Y:S05]  /*64a0*/  ENDCOLLECTIVE ;  /* 0x000000000000791b */ /* 0x01ffea0003800000 */
.L_x_4498:
[----:B------:R-:W-:Y:S05]  /*64b0*/  BSYNC B2 ;  /* 0x0000000000027941 */ /* 0x000fea0003800000 */
.L_x_4497:
[----:B------:R-:W-:Y:S05]  /*64c0*/  BRA `(.L_x_4499) ;  /* 0xffffffc0005c7947 */ /* 0x000fea000383ffff */
.L_x_4350:
[----:B------:R-:W-:Y:S01]  /*64d0*/  BSSY B2, `(.L_x_4500) ;  /* 0x0000006000027945 */ /* 0x000fe20003800000 */
[----:B------:R-:W-:Y:S02]  /*64e0*/  IMAD.MOV.U32 R31, RZ, RZ, R10 ;  /* 0x000000ffff1f7224 */ /* 0x000fe400078e000a */
[----:B------:R-:W-:-:S07]  /*64f0*/  IMAD.MOV.U32 R30, RZ, RZ, -0x1 ;  /* 0xffffffffff1e7424 */ /* 0x000fce00078e00ff */
[----:B012-4-:R-:W-:Y:S05]  /*6500*/  WARPSYNC.COLLECTIVE R30, `(.L_x_4501) ;  /* 0x000000001e087348 */ /* 0x017fea0003c00000 */
[----:B-1----:R1:W3:Y:S02]  /*6510*/  SHFL.IDX P0, R30, R50, R31, R27 ;  /* 0x0000001f321e7389 */ /* 0x0022e4000000001b */
[----:B01234-:R-:W-:Y:S05]  /*6520*/  ENDCOLLECTIVE ;  /* 0x000000000000791b */ /* 0x01ffea0003800000 */
.L_x_4501:
[----:B------:R-:W-:Y:S05]  /*6530*/  BSYNC B2 ;  /* 0x0000000000027941 */ /* 0x000fea0003800000 */
.L_x_4500:
[----:B------:R-:W-:Y:S05]  /*6540*/  BRA `(.L_x_4502) ;  /* 0xffffffc000547947 */ /* 0x000fea000383ffff */
.L_x_4352:
[----:B------:R-:W-:Y:S01]  /*6550*/  BSSY B2, `(.L_x_4503) ;  /* 0x0000006000027945 */ /* 0x000fe20003800000 */
[----:B------:R-:W-:Y:S01]  /*6560*/  IMAD.MOV.U32 R31, RZ, RZ, R11 ;  /* 0x000000ffff1f7224 */ /* 0x000fe200078e000b */
[----:B------:R-:W-:-:S07]  /*6570*/  MOV R30, 0xffffffff ;  /* 0xffffffff001e7802 */ /* 0x000fce0000000f00 */
[----:B012-4-:R-:W-:Y:S05]  /*6580*/  WARPSYNC.COLLECTIVE R30, `(.L_x_4504) ;  /* 0x000000001e087348 */ /* 0x017fea0003c00000 */
[----:B-1----:R1:W3:Y:S02]  /*6590*/  SHFL.IDX P0, R30, R50, R31, R27 ;  /* 0x0000001f321e7389 */ /* 0x0022e4000000001b */
[----:B01234-:R-:W-:Y:S05]  /*65a0*/  ENDCOLLECTIVE ;  /* 0x000000000000791b */ /* 0x01ffea0003800000 */
.L_x_4504:
[----:B------:R-:W-:Y:S05]  /*65b0*/  BSYNC B2 ;  /* 0x0000000000027941 */ /* 0x000fea0003800000 */
.L_x_4503:
[----:B------:R-:W-:Y:S05]  /*65c0*/  BRA `(.L_x_4505) ;  /* 0xffffffc0004c7947 */ /* 0x000fea000383ffff */
.L_x_4354:
[----:B------:R-:W-:Y:S01]  /*65d0*/  BSSY B2, `(.L_x_4506) ;  /* 0x0000006000027945 */ /* 0x000fe20003800000 */
[----:B------:R-:W-:Y:S02]  /*65e0*/  IMAD.MOV.U32 R31, RZ, RZ, R12 ;  /* 0x000000ffff1f7224 */ /* 0x000fe400078e000c */
[----:B------:R-:W-:-:S07]  /*65f0*/  IMAD.MOV.U32 R30, RZ, RZ, -0x1 ;  /* 0xffffffffff1e7424 */ /* 0x000fce00078e00ff */
[----:B012-4-:R-:W-:Y:S05]  /*6600*/  WARPSYNC.COLLECTIVE R30, `(.L_x_4507) ;  /* 0x000000001e087348 */ /* 0x017fea0003c00000 */
[----:B-1----:R1:W3:Y:S02]  /*6610*/  SHFL.IDX P0, R30, R50, R31, R27 ;  /* 0x0000001f321e7389 */ /* 0x0022e4000000001b */
[----:B01234-:R-:W-:Y:S05]  /*6620*/  ENDCOLLECTIVE ;  /* 0x000000000000791b */ /* 0x01ffea0003800000 */
.L_x_4507:
[----:B------:R-:W-:Y:S05]  /*6630*/  BSYNC B2 ;  /* 0x0000000000027941 */ /* 0x000fea0003800000 */
.L_x_4506:
[----:B------:R-:W-:Y:S05]  /*6640*/  BRA `(.L_x_4508) ;  /* 0xffffffc000447947 */ /* 0x000fea000383ffff */
.L_x_4356:
[----:B------:R-:W-:Y:S01]  /*6650*/  BSSY B2, `(.L_x_4509) ;  /* 0x0000006000027945 */ /* 0x000fe20003800000 */
[----:B------:R-:W-:Y:S01]  /*6660*/  IMAD.MOV.U32 R31, RZ, RZ, R13 ;  /* 0x000000ffff1f7224 */ /* 0x000fe200078e000d */
[----:B------:R-:W-:-:S07]  /*6670*/  MOV R30, 0xffffffff ;  /* 0xffffffff001e7802 */ /* 0x000fce0000000f00 */
[----:B012-4-:R-:W-:Y:S05]  /*6680*/  WARPSYNC.COLLECTIVE R30, `(.L_x_4510) ;  /* 0x000000001e087348 */ /* 0x017fea0003c00000 */
[----:B-1----:R1:W3:Y:S02]  /*6690*/  SHFL.IDX P0, R30, R50, R31, R27 ;  /* 0x0000001f321e7389 */ /* 0x0022e4000000001b */
[----:B01234-:R-:W-:Y:S05]  /*66a0*/  ENDCOLLECTIVE ;  /* 0x000000000000791b */ /* 0x01ffea0003800000 */
.L_x_4510:
[----:B------:R-:W-:Y:S05]  /*66b0*/  BSYNC B2 ;  /* 0x0000000000027941 */ /* 0x000fea0003800000 */
.L_x_4509:
[----:B------:R-:W-:Y:S05]  /*66c0*/  BRA `(.L_x_4511) ;  /* 0xffffffc0003c7947 */ /* 0x000fea000383ffff */
.L_x_4358:
[----:B------:R-:W-:Y:S01]  /*66d0*/  BSSY B2, `(.L_x_4512) ;  /* 0x0000006000027945 */ /* 0x000fe20003800000 */
[----:B------:R-:W-:Y:S02]  /*66e0*/  IMAD.MOV.U32 R31, RZ, RZ, R14 ;  /* 0x000000ffff1f7224 */ /* 0x000fe400078e000e */
[----:B------:R-:W-:-:S07]  /*66f0*/  IMAD.MOV.U32 R30, RZ, RZ, -0x1 ;  /* 0xffffffffff1e7424 */ /* 0x000fce00078e00ff */
[----:B012-4-:R-:W-:Y:S05]  /*6700*/  WARPSYNC.COLLECTIVE R30, `(.L_x_4513) ;  /* 0x000000001e087348 */ /* 0x017fea0003c00000 */
[----:B-1----:R1:W3:Y:S02]  /*6710*/  SHFL.IDX P0, R30, R50, R31, R27 ;  /* 0x0000001f321e7389 */ /* 0x0022e4000000001b */
[----:B01234-:R-:W-:Y:S05]  /*6720*/  ENDCOLLECTIVE ;  /* 0x000000000000791b */ /* 0x01ffea0003800000 */
.L_x_4513:
[----:B------:R-:W-:Y:S05]  /*6730*/  BSYNC B2 ;  /* 0x0000000000027941 */ /* 0x000fea0003800000 */
.L_x_4512:
[----:B------:R-:W-:Y:S05]  /*6740*/  BRA `(.L_x_4514) ;  /* 0xffffffc000347947 */ /* 0x000fea000383ffff */
.L_x_4360:
[----:B------:R-:W-:Y:S01]  /*6750*/  BSSY B2, `(.L_x_4515) ;  /* 0x0000006000027945 */ /* 0x000fe20003800000 */
[----:B------:R-:W-:Y:S01]  /*6760*/  IMAD.MOV.U32 R31, RZ, RZ, R15 ;  /* 0x000000ffff1f7224 */ /* 0x000fe200078e000f */
[----:B------:R-:W-:-:S07]  /*6770*/  MOV R30, 0xffffffff ;  /* 0xffffffff001e7802 */ /* 0x000fce0000000f00 */
[----:B012-4-:R-:W-:Y:S05]  /*6780*/  WARPSYNC.COLLECTIVE R30, `(.L_x_4516) ;  /* 0x000000001e087348 */ /* 0x017fea0003c00000 */
[----:B-1----:R1:W3:Y:S02]  /*6790*/  SHFL.IDX P0, R30, R50, R31, R27 ;  /* 0x0000001f321e7389 */ /* 0x0022e4000000001b */
[----:B01234-:R-:W-:Y:S05]  /*67a0*/  ENDCOLLECTIVE ;  /* 0x000000000000791b */ /* 0x01ffea0003800000 */
.L_x_4516:
[----:B------:R-:W-:Y:S05]  /*67b0*/  BSYNC B2 ;  /* 0x0000000000027941 */ /* 0x000fea0003800000 */
.L_x_4515:
[----:B------:R-:W-:Y:S05]  /*67c0*/  BRA `(.L_x_4517) ;  /* 0xffffffc0002c7947 */ /* 0x000fea000383ffff */
.L_x_4362:
[----:B------:R-:W-:Y:S01]  /*67d0*/  BSSY B2, `(.L_x_4518) ;  /* 0x0000006000027945 */ /* 0x000fe20003800000 */
[----:B------:R-:W-:Y:S02]  /*67e0*/  IMAD.MOV.U32 R31, RZ, RZ, R16 ;  /* 0x000000ffff1f7224 */ /* 0x000fe400078e0010 */
[----:B------:R-:W-:-:S07]  /*67f0*/  IMAD.MOV.U32 R30, RZ, RZ, -0x1 ;  /* 0xffffffffff1e7424 */ /* 0x000fce00078e00ff */
[----:B012-4-:R-:W-:Y:S05]  /*6800*/  WARPSYNC.COLLECTIVE R30, `(.L_x_4519) ;  /* 0x000000001e087348 */ /* 0x017fea0003c00000 */
[----:B-1----:R1:W3:Y:S02]  /*6810*/  SHFL.IDX P0, R30, R50, R31, R27 ;  /* 0x0000001f321e7389 */ /* 0x0022e4000000001b */
[----:B01234-:R-:W-:Y:S05]  /*6820*/  ENDCOLLECTIVE ;  /* 0x000000000000791b */ /* 0x01ffea0003800000 */
.L_x_4519:
[----:B------:R-:W-:Y:S05]  /*6830*/  BSYNC B2 ;  /* 0x0000000000027941 */ /* 0x000fea0003800000 */
.L_x_4518:
[----:B------:R-:W-:Y:S05]  /*6840*/  BRA `(.L_x_4520) ;  /* 0xffffffc000247947 */ /* 0x000fea000383ffff */
.L_x_4364:
[----:B------:R-:W-:Y:S01]  /*6850*/  BSSY B2, `(.L_x_4521) ;  /* 0x0000006000027945 */ /* 0x000fe20003800000 */
[----:B------:R-:W-:Y:S01]  /*6860*/  IMAD.MOV.U32 R31, RZ, RZ, R17 ;  /* 0x000000ffff1f7224 */ /* 0x000fe200078e0011 */
[----:B------:R-:W-:-:S07]  /*6870*/  MOV R30, 0xffffffff ;  /* 0xffffffff001e7802 */ /* 0x000fce0000000f00 */
[----:B012-4-:R-:W-:Y:S05]  /*6880*/  WARPSYNC.COLLECTIVE R30, `(.L_x_4522) ;  /* 0x000000001e087348 */ /* 0x017fea0003c00000 */
[----:B-1----:R1:W3:Y:S02]  /*6890*/  SHFL.IDX P0, R30, R50, R31, R27 ;  /* 0x0000001f321e7389 */ /* 0x0022e4000000001b */
[----:B01234-:R-:W-:Y:S05]  /*68a0*/  ENDCOLLECTIVE ;  /* 0x000000000000791b */ /* 0x01ffea0003800000 */
.L_x_4522:
[----:B------:R-:W-:Y:S05]  /*68b0*/  BSYNC B2 ;  /* 0x0000000000027941 */ /* 0x000fea0003800000 */
.L_x_4521:
[----:B------:R-:W-:Y:S05]  /*68c0*/  BRA `(.L_x_4523) ;  /* 0xffffffc0001c7947 */ /* 0x000fea000383ffff */
.L_x_4366:
[----:B------:R-:W-:Y:S01]  /*68d0*/  BSSY B2, `(.L_x_4524) ;  /* 0x0000006000027945 */ /* 0x000fe20003800000 */
[----:B------:R-:W-:Y:S02]  /*68e0*/  IMAD.MOV.U32 R31, RZ, RZ, R18 ;  /* 0x000000ffff1f7224 */ /* 0x000fe400078e0012 */
[----:B------:R-:W-:-:S07]  /*68f0*/  IMAD.MOV.U32 R30, RZ, RZ, -0x1 ;  /* 0xffffffffff1e7424 */ /* 0x000fce00078e00ff */
[----:B012-4-:R-:W-:Y:S05]  /*6900*/  WARPSYNC.COLLECTIVE R30, `(.L_x_4525) ;  /* 0x000000001e087348 */ /* 0x017fea0003c00000 */
[----:B-1----:R1:W3:Y:S02]  /*6910*/  SHFL.IDX P0, R30, R50, R31, R27 ;  /* 0x0000001f321e7389 */ /* 0x0022e4000000001b */
[----:B01234-:R-:W-:Y:S05]  /*6920*/  ENDCOLLECTIVE ;  /* 0x000000000000791b */ /* 0x01ffea0003800000 */
.L_x_4525:
[----:B------:R-:W-:Y:S05]  /*6930*/  BSYNC B2 ;  /* 0x0000000000027941 */ /* 0x000fea0003800000 */
.L_x_4524:
[----:B------:R-:W-:Y:S05]  /*6940*/  BRA `(.L_x_4526) ;  /* 0xffffffc000147947 */ /* 0x000fea000383ffff */
.L_x_4368:
[----:B------:R-:W-:Y:S01]  /*6950*/  BSSY B2, `(.L_x_4527) ;  /* 0x0000006000027945 */ /* 0x000fe20003800000 */
[----:B------:R-:W-:Y:S01]  /*6960*/  IMAD.MOV.U32 R31, RZ, RZ, R19 ;  /* 0x000000ffff1f7224 */ /* 0x000fe200078e0013 */
[----:B------:R-:W-:-:S07]  /*6970*/  MOV R30, 0xffffffff ;  /* 0xffffffff001e7802 */ /* 0x000fce0000000f00 */
[----:B012-4-:R-:W-:Y:S05]  /*6980*/  WARPSYNC.COLLECTIVE R30, `(.L_x_4528) ;  /* 0x000000001e087348 */ /* 0x017fea0003c00000 */
[----:B-1----:R1:W3:Y:S02]  /*6990*/  SHFL.IDX P0, R30, R50, R31, R27 ;  /* 0x0000001f321e7389 */ /* 0x0022e4000000001b */
[----:B01234-:R-:W-:Y:S05]  /*69a0*/  ENDCOLLECTIVE ;  /* 0x000000000000791b */ /* 0x01ffea0003800000 */
.L_x_4528:
[----:B------:R-:W-:Y:S05]  /*69b0*/  BSYNC B2 ;  /* 0x0000000000027941 */ /* 0x000fea0003800000 */
.L_x_4527:
[----:B------:R-:W-:Y:S05]  /*69c0*/  BRA `(.L_x_4529) ;  /* 0xffffffc0000c7947 */ /* 0x000fea000383ffff */
.L_x_4391:
[----:B------:R-:W-:Y:S01]  /*69d0*/  BSSY B1, `(.L_x_4530) ;  /* 0x0000006000017945 */ /* 0x000fe20003800000 */
[----:B------:R-:W-:Y:S02]  /*69e0*/  IMAD.MOV.U32 R31, RZ, RZ, R28 ;  /* 0x000000ffff1f7224 */ /* 0x000fe400078e001c */
[----:B------:R-:W-:-:S07]  /*69f0*/  IMAD.MOV.U32 R30, RZ, RZ, -0x1 ;  /* 0xffffffffff1e7424 */ /* 0x000fce00078e00ff */
[----:B012-4-:R-:W-:Y:S05]  /*6a00*/  WARPSYNC.COLLECTIVE R30, `(.L_x_4531) ;  /* 0x000000001e087348 */ /* 0x017fea0003c00000 */
[----:B-1----:R1:W3:Y:S02]  /*6a10*/  SHFL.IDX P0, R30, R50, R31, R27 ;  /* 0x0000001f321e7389 */ /* 0x0022e4000000001b */
[----:B01234-:R-:W-:Y:S05]  /*6a20*/  ENDCOLLECTIVE ;  /* 0x000000000000791b */ /* 0x01ffea0003800000 */
.L_x_4531:
[----:B------:R-:W-:Y:S05]  /*6a30*/  BSYNC B1 ;  /* 0x0000000000017941 */ /* 0x000fea0003800000 */
.L_x_4530:
[----:B------:R-:W-:Y:S05]  /*6a40*/  BRA `(.L_x_4532) ;  /* 0xffffffcc00487947 */ /* 0x000fea000383ffff */
.L_x_4393:
[----:B------:R-:W-:Y:S01]  /*6a50*/  BSSY B1, `(.L_x_4533) ;  /* 0x0000006000017945 */ /* 0x000fe20003800000 */
[----:B------:R-:W-:Y:S01]  /*6a60*/  IMAD.MOV.U32 R31, RZ, RZ, R5 ;  /* 0x000000ffff1f7224 */ /* 0x000fe200078e0005 */
[----:B------:R-:W-:-:S07]  /*6a70*/  MOV R30, 0xffffffff ;  /* 0xffffffff001e7802 */ /* 0x000fce0000000f00 */
[----:B012-4-:R-:W-:Y:S05]  /*6a80*/  WARPSYNC.COLLECTIVE R30, `(.L_x_4534) ;  /* 0x000000001e087348 */ /* 0x017fea0003c00000 */
[----:B-1----:R1:W3:Y:S02]  /*6a90*/  SHFL.IDX P0, R30, R50, R31, R27 ;  /* 0x0000001f321e7389 */ /* 0x0022e4000000001b */
[----:B01234-:R-:W-:Y:S05]  /*6aa0*/  ENDCOLLECTIVE ;  /* 0x000000000000791b */ /* 0x01ffea0003800000 */
.L_x_4534:
[----:B------:R-:W-:Y:S05]  /*6ab0*/  BSYNC B1 ;  /* 0x0000000000017941 */ /* 0x000fea0003800000 */
.L_x_4533:
[----:B------:R-:W-:Y:S05]  /*6ac0*/  BRA `(.L_x_4535) ;  /* 0xffffffcc003c7947 */ /* 0x000fea000383ffff */
.L_x_4395:
[----:B------:R-:W-:Y:S01]  /*6ad0*/  BSSY B1, `(.L_x_4536) ;  /* 0x0000006000017945 */ /* 0x000fe20003800000 */
[----:B------:R-:W-:Y:S02]  /*6ae0*/  IMAD.MOV.U32 R31, RZ, RZ, R6 ;  /* 0x000000ffff1f7224 */ /* 0x000fe400078e0006 */
[----:B------:R-:W-:-:S07]  /*6af0*/  IMAD.MOV.U32 R30, RZ, RZ, -0x1 ;  /* 0xffffffffff1e7424 */ /* 0x000fce00078e00ff */
[----:B012-4-:R-:W-:Y:S05]  /*6b00*/  WARPSYNC.COLLECTIVE R30, `(.L_x_4537) ;  /* 0x000000001e087348 */ /* 0x017fea0003c00000 */
[----:B-1----:R1:W3:Y:S02]  /*6b10*/  SHFL.IDX P0, R30, R50, R31, R27 ;  /* 0x0000001f321e7389 */ /* 0x0022e4000000001b */
[----:B01234-:R-:W-:Y:S05]  /*6b20*/  ENDCOLLECTIVE ;  /* 0x000000000000791b */ /* 0x01ffea0003800000 */
.L_x_4537:
[----:B------:R-:W-:Y:S05]  /*6b30*/  BSYNC B1 ;  /* 0x0000000000017941 */ /* 0x000fea0003800000 */
.L_x_4536:
[----:B------:R-:W-:Y:S05]  /*6b40*/  BRA `(.L_x_4538) ;  /* 0xffffffcc00307947 */ /* 0x000fea000383ffff */
.L_x_4397:
[----:B------:R-:W-:Y:S01]  /*6b50*/  BSSY B1, `(.L_x_4539) ;  /* 0x0000006000017945 */ /* 0x000fe20003800000 */
[----:B------:R-:W-:Y:S01]  /*6b60*/  IMAD.MOV.U32 R31, RZ, RZ, R7 ;  /* 0x000000ffff1f7224 */ /* 0x000fe200078e0007 */
[----:B------:R-:W-:-:S07]  /*6b70*/  MOV R30, 0xffffffff ;  /* 0xffffffff001e7802 */ /* 0x000fce0000000f00 */
[----:B012-4-:R-:W-:Y:S05]  /*6b80*/  WARPSYNC.COLLECTIVE R30, `(.L_x_4540) ;  /* 0x000000001e087348 */ /* 0x017fea0003c00000 */
[----:B-1----:R1:W3:Y:S02]  /*6b90*/  SHFL.IDX P0, R30, R50, R31, R27 ;  /* 0x0000001f321e7389 */ /* 0x0022e4000000001b */
[----:B01234-:R-:W-:Y:S05]  /*6ba0*/  ENDCOLLECTIVE ;  /* 0x000000000000791b */ /* 0x01ffea0003800000 */
.L_x_4540:
[----:B------:R-:W-:Y:S05]  /*6bb0*/  BSYNC B1 ;  /* 0x0000000000017941 */ /* 0x000fea0003800000 */
.L_x_4539:
[----:B------:R-:W-:Y:S05]  /*6bc0*/  BRA `(.L_x_4541) ;  /* 0xffffffcc00247947 */ /* 0x000fea000383ffff */
.L_x_4399:
[----:B------:R-:W-:Y:S01]  /*6bd0*/  BSSY B1, `(.L_x_4542) ;  /* 0x0000006000017945 */ /* 0x000fe20003800000 */
[----:B------:R-:W-:Y:S02]  /*6be0*/  IMAD.MOV.U32 R31, RZ, RZ, R8 ;  /* 0x000000ffff1f7224 */ /* 0x000fe400078e0008 */
[----:B------:R-:W-:-:S07]  /*6bf0*/  IMAD.MOV.U32 R30, RZ, RZ, -0x1 ;  /* 0xffffffffff1e7424 */ /* 0x000fce00078e00ff */
[----:B012-4-:R-:W-:Y:S05]  /*6c00*/  WARPSYNC.COLLECTIVE R30, `(.L_x_4543) ;  /* 0x000000001e087348 */ /* 0x017fea0003c00000 */
[----:B-1----:R1:W3:Y:S02]  /*6c10*/  SHFL.IDX P0, R30, R50, R31, R27 ;  /* 0x0000001f321e7389 */ /* 0x0022e4000000001b */
[----:B01234-:R-:W-:Y:S05]  /*6c20*/  ENDCOLLECTIVE ;  /* 0x000000000000791b */ /* 0x01ffea0003800000 */
.L_x_4543:
[----:B------:R-:W-:Y:S05]  /*6c30*/  BSYNC B1 ;  /* 0x0000000000017941 */ /* 0x000fea0003800000 */
.L_x_4542:
[----:B------:R-:W-:Y:S05]  /*6c40*/  BRA `(.L_x_4544) ;  /* 0xffffffcc00207947 */ /* 0x000fea000383ffff */
.L_x_4401:
[----:B------:R-:W-:Y:S01]  /*6c50*/  BSSY B1, `(.L_x_4545) ;  /* 0x0000006000017945 */ /* 0x000fe20003800000 */
[----:B------:R-:W-:Y:S01]  /*6c60*/  IMAD.MOV.U32 R31, RZ, RZ, R9 ;  /* 0x000000ffff1f7224 */ /* 0x000fe200078e0009 */
[----:B------:R-:W-:-:S07]  /*6c70*/  MOV R30, 0xffffffff ;  /* 0xffffffff001e7802 */ /* 0x000fce0000000f00 */
[----:B012-4-:R-:W-:Y:S05]  /*6c80*/  WARPSYNC.COLLECTIVE R30, `(.L_x_4546) ;  /* 0x000000001e087348 */ /* 0x017fea0003c00000 */
[----:B-1----:R1:W3:Y:S02]  /*6c90*/  SHFL.IDX P0, R30, R50, R31, R27 ;  /* 0x0000001f321e7389 */ /* 0x0022e4000000001b */
[----:B01234-:R-:W-:Y:S05]  /*6ca0*/  ENDCOLLECTIVE ;  /* 0x000000000000791b */ /* 0x01ffea0003800000 */
.L_x_4546:
[----:B------:R-:W-:Y:S05]  /*6cb0*/  BSYNC B1 ;  /* 0x0000000000017941 */ /* 0x000fea0003800000 */
.L_x_4545:
[----:B------:R-:W-:Y:S05]  /*6cc0*/  BRA `(.L_x_4547) ;  /* 0xffffffcc00187947 */ /* 0x000fea000383ffff */
.L_x_4403:
[----:B------:R-:W-:Y:S01]  /*6cd0*/  BSSY B1, `(.L_x_4548) ;  /* 0x0000006000017945 */ /* 0x000fe20003800000 */
[----:B------:R-:W-:Y:S02]  /*6ce0*/  IMAD.MOV.U32 R31, RZ, RZ, R10 ;  /* 0x000000ffff1f7224 */ /* 0x000fe400078e000a */
[----:B------:R-:W-:-:S07]  /*6cf0*/  IMAD.MOV.U32 R30, RZ, RZ, -0x1 ;  /* 0xffffffffff1e7424 */ /* 0x000fce00078e00ff */
[----:B012-4-:R-:W-:Y:S05]  /*6d00*/  WARPSYNC.COLLECTIVE R30, `(.L_x_4549) ;  /* 0x000000001e087348 */ /* 0x017fea0003c00000 */
[----:B-1----:R1:W3:Y:S02]  /*6d10*/  SHFL.IDX P0, R30, R50, R31, R27 ;  /* 0x0000001f321e7389 */ /* 0x0022e4000000001b */
[----:B01234-:R-:W-:Y:S05]  /*6d20*/  ENDCOLLECTIVE ;  /* 0x000000000000791b */ /* 0x01ffea0003800000 */
.L_x_4549:
[----:B------:R-:W-:Y:S05]  /*6d30*/  BSYNC B1 ;  /* 0x0000000000017941 */ /* 0x000fea0003800000 */
.L_x_4548:
[----:B------:R-:W-:Y:S05]  /*6d40*/  BRA `(.L_x_4550) ;  /* 0xffffffcc00107947 */ /* 0x000fea000383ffff */
.L_x_4405:
[----:B------:R-:W-:Y:S01]  /*6d50*/  BSSY B1, `(.L_x_4551) ;  /* 0x0000006000017945 */ /* 0x000fe20003800000 */
[----:B------:R-:W-:Y:S01]  /*6d60*/  IMAD.MOV.U32 R31, RZ, RZ, R11 ;  /* 0x000000ffff1f7224 */ /* 0x000fe200078e000b */
[----:B------:R-:W-:-:S07]  /*6d70*/  MOV R30, 0xffffffff ;  /* 0xffffffff001e7802 */ /* 0x000fce0000000f00 */
[----:B012-4-:R-:W-:Y:S05]  /*6d80*/  WARPSYNC.COLLECTIVE R30, `(.L_x_4552) ;  /* 0x000000001e087348 */ /* 0x017fea0003c00000 */
[----:B-1----:R1:W3:Y:S02]  /*6d90*/  SHFL.IDX P0, R30, R50, R31, R27 ;  /* 0x0000001f321e7389 */ /* 0x0022e4000000001b */
[----:B01234-:R-:W-:Y:S05]  /*6da0*/  ENDCOLLECTIVE ;  /* 0x000000000000791b */ /* 0x01ffea0003800000 */
.L_x_4552:
[----:B------:R-:W-:Y:S05]  /*6db0*/  BSYNC B1 ;  /* 0x0000000000017941 */ /* 0x000fea0003800000 */
.L_x_4551:
[----:B------:R-:W-:Y:S05]  /*6dc0*/  BRA `(.L_x_4553) ;  /* 0xffffffcc00087947 */ /* 0x000fea000383ffff */
.L_x_4407:
[----:B------:R-:W-:Y:S01]  /*6dd0*/  BSSY B1, `(.L_x_4554) ;  /* 0x0000006000017945 */ /* 0x000fe20003800000 */
[----:B------:R-:W-:Y:S02]  /*6de0*/  IMAD.MOV.U32 R31, RZ, RZ, R12 ;  /* 0x000000ffff1f7224 */ /* 0x000fe400078e000c */
[----:B------:R-:W-:-:S07]  /*6df0*/  IMAD.MOV.U32 R30, RZ, RZ, -0x1 ;  /* 0xffffffffff1e7424 */ /* 0x000fce00078e00ff */
[----:B012-4-:R-:W-:Y:S05]  /*6e00*/  WARPSYNC.COLLECTIVE R30, `(.L_x_4555) ;  /* 0x000000001e087348 */ /* 0x017fea0003c00000 */
[----:B-1----:R1:W3:Y:S02]  /*6e10*/  SHFL.IDX P0, R30, R50, R31, R27 ;  /* 0x0000001f321e7389 */ /* 0x0022e4000000001b */
[----:B01234-:R-:W-:Y:S05]  /*6e20*/  ENDCOLLECTIVE ;  /* 0x000000000000791b */ /* 0x01ffea0003800000 */
.L_x_4555:
[----:B------:R-:W-:Y:S05]  /*6e30*/  BSYNC B1 ;  /* 0x0000000000017941 */ /* 0x000fea0003800000 */
.L_x_4554:
[----:B------:R-:W-:Y:S05]  /*6e40*/  BRA `(.L_x_4556) ;  /* 0xffffffcc00007947 */ /* 0x000fea000383ffff */
.L_x_4409:
[----:B------:R-:W-:Y:S01]  /*6e50*/  BSSY B1, `(.L_x_4557) ;  /* 0x0000006000017945 */ /* 0x000fe20003800000 */
[----:B------:R-:W-:Y:S01]  /*6e60*/  IMAD.MOV.U32 R31, RZ, RZ, R13 ;  /* 0x000000ffff1f7224 */ /* 0x000fe200078e000d */
[----:B------:R-:W-:-:S07]  /*6e70*/  MOV R30, 0xffffffff ;  /* 0xffffffff001e7802 */ /* 0x000fce0000000f00 */
[----:B012-4-:R-:W-:Y:S05]  /*6e80*/  WARPSYNC.COLLECTIVE R30, `(.L_x_4558) ;  /* 0x000000001e087348 */ /* 0x017fea0003c00000 */
[----:B-1----:R1:W3:Y:S02]  /*6e90*/  SHFL.IDX P0, R30, R50, R31, R27 ;  /* 0x0000001f321e7389 */ /* 0x0022e4000000001b */
[----:B01234-:R-:W-:Y:S05]  /*6ea0*/  ENDCOLLECTIVE ;  /* 0x000000000000791b */ /* 0x01ffea0003800000 */
.L_x_4558:
[----:B------:R-:W-:Y:S05]  /*6eb0*/  BSYNC B1 ;  /* 0x0000000000017941 */ /* 0x000fea0003800000 */
.L_x_4557:
[----:B------:R-:W-:Y:S05]  /*6ec0*/  BRA `(.L_x_4559) ;  /* 0xffffffc800f87947 */ /* 0x000fea000383ffff */
.L_x_4411:
[----:B------:R-:W-:Y:S01]  /*6ed0*/  BSSY B1, `(.L_x_4560) ;  /* 0x0000006000017945 */ /* 0x000fe20003800000 */
[----:B------:R-:W-:Y:S02]  /*6ee0*/  IMAD.MOV.U32 R31, RZ, RZ, R14 ;  /* 0x000000ffff1f7224 */ /* 0x000fe400078e000e */
[----:B------:R-:W-:-:S07]  /*6ef0*/  IMAD.MOV.U32 R30, RZ, RZ, -0x1 ;  /* 0xffffffffff1e7424 */ /* 0x000fce00078e00ff */
[----:B012-4-:R-:W-:Y:S05]  /*6f00*/  WARPSYNC.COLLECTIVE R30, `(.L_x_4561) ;  /* 0x000000001e087348 */ /* 0x017fea0003c00000 */
[----:B-1----:R1:W3:Y:S02]  /*6f10*/  SHFL.IDX P0, R30, R50, R31, R27 ;  /* 0x0000001f321e7389 */ /* 0x0022e4000000001b */
[----:B01234-:R-:W-:Y:S05]  /*6f20*/  ENDCOLLECTIVE ;  /* 0x000000000000791b */ /* 0x01ffea0003800000 */
.L_x_4561:
[----:B------:R-:W-:Y:S05]  /*6f30*/  BSYNC B1 ;  /* 0x0000000000017941 */ /* 0x000fea0003800000 */
.L_x_4560:
[----:B------:R-:W-:Y:S05]  /*6f40*/  BRA `(.L_x_4562) ;  /* 0xffffffc800f07947 */ /* 0x000fea000383ffff */
.L_x_4413:
[----:B------:R-:W-:Y:S01]  /*6f50*/  BSSY B1, `(.L_x_4563) ;  /* 0x0000006000017945 */ /* 0x000fe20003800000 */
[----:B------:R-:W-:Y:S01]  /*6f60*/  IMAD.MOV.U32 R31, RZ, RZ, R15 ;  /* 0x000000ffff1f7224 */ /* 0x000fe200078e000f */
[----:B------:R-:W-:-:S07]  /*6f70*/  MOV R30, 0xffffffff ;  /* 0xffffffff001e7802 */ /* 0x000fce0000000f00 */
[----:B012-4-:R-:W-:Y:S05]  /*6f80*/  WARPSYNC.COLLECTIVE R30, `(.L_x_4564) ;  /* 0x000000001e087348 */ /* 0x017fea0003c00000 */
[----:B-1----:R1:W3:Y:S02]  /*6f90*/  SHFL.IDX P0, R30, R50, R31, R27 ;  /* 0x0000001f321e7389 */ /* 0x0022e4000000001b */
[----:B01234-:R-:W-:Y:S05]  /*6fa0*/  ENDCOLLECTIVE ;  /* 0x000000000000791b */ /* 0x01ffea0003800000 */
.L_x_4564:
[----:B------:R-:W-:Y:S05]  /*6fb0*/  BSYNC B1 ;  /* 0x0000000000017941 */ /* 0x000fea0003800000 */
.L_x_4563:
[----:B------:R-:W-:Y:S05]  /*6fc0*/  BRA `(.L_x_4565) ;  /* 0xffffffc800e87947 */ /* 0x000fea000383ffff */
.L_x_4415:
[----:B------:R-:W-:Y:S01]  /*6fd0*/  BSSY B1, `(.L_x_4566) ;  /* 0x0000006000017945 */ /* 0x000fe20003800000 */
[----:B------:R-:W-:Y:S02]  /*6fe0*/  IMAD.MOV.U32 R31, RZ, RZ, R16 ;  /* 0x000000ffff1f7224 */ /* 0x000fe400078e0010 */
[----:B------:R-:W-:-:S07]  /*6ff0*/  IMAD.MOV.U32 R30, RZ, RZ, -0x1 ;  /* 0xffffffffff1e7424 */ /* 0x000fce00078e00ff */
[----:B012-4-:R-:W-:Y:S05]  /*7000*/  WARPSYNC.COLLECTIVE R30, `(.L_x_4567) ;  /* 0x000000001e087348 */ /* 0x017fea0003c00000 */
[----:B-1----:R1:W3:Y:S02]  /*7010*/  SHFL.IDX P0, R30, R50, R31, R27 ;  /* 0x0000001f321e7389 */ /* 0x0022e4000000001b */
[----:B01234-:R-:W-:Y:S05]  /*7020*/  ENDCOLLECTIVE ;  /* 0x000000000000791b */ /* 0x01ffea0003800000 */
.L_x_4567:
[----:B------:R-:W-:Y:S05]  /*7030*/  BSYNC B1 ;  /* 0x0000000000017941 */ /* 0x000fea0003800000 */
.L_x_4566:
[----:B------:R-:W-:Y:S05]  /*7040*/  BRA `(.L_x_4568) ;  /* 0xffffffc800e07947 */ /* 0x000fea000383ffff */
.L_x_4417:
[----:B------:R-:W-:Y:S01]  /*7050*/  BSSY B1, `(.L_x_4569) ;  /* 0x0000006000017945 */ /* 0x000fe20003800000 */
[----:B------:R-:W-:Y:S01]  /*7060*/  IMAD.MOV.U32 R31, RZ, RZ, R17 ;  /* 0x000000ffff1f7224 */ /* 0x000fe200078e0011 */
[----:B------:R-:W-:-:S07]  /*7070*/  MOV R30, 0xffffffff ;  /* 0xffffffff001e7802 */ /* 0x000fce0000000f00 */
[----:B012-4-:R-:W-:Y:S05]  /*7080*/  WARPSYNC.COLLECTIVE R30, `(.L_x_4570) ;  /* 0x000000001e087348 */ /* 0x017fea0003c00000 */
[----:B-1----:R1:W3:Y:S02]  /*7090*/  SHFL.IDX P0, R30, R50, R31, R27 ;  /* 0x0000001f321e7389 */ /* 0x0022e4000000001b */
[----:B01234-:R-:W-:Y:S05]  /*70a0*/  ENDCOLLECTIVE ;  /* 0x000000000000791b */ /* 0x01ffea0003800000 */
.L_x_4570:
[----:B------:R-:W-:Y:S05]  /*70b0*/  BSYNC B1 ;  /* 0x0000000000017941 */ /* 0x000fea0003800000 */
.L_x_4569:
[----:B------:R-:W-:Y:S05]  /*70c0*/  BRA `(.L_x_4571) ;  /* 0xffffffc800d87947 */ /* 0x000fea000383ffff */
.L_x_4419:
[----:B------:R-:W-:Y:S01]  /*70d0*/  BSSY B1, `(.L_x_4572) ;  /* 0x0000006000017945 */ /* 0x000fe20003800000 */
[----:B------:R-:W-:Y:S02]  /*70e0*/  IMAD.MOV.U32 R31, RZ, RZ, R18 ;  /* 0x000000ffff1f7224 */ /* 0x000fe400078e0012 */
[----:B------:R-:W-:-:S07]  /*70f0*/  IMAD.MOV.U32 R30, RZ, RZ, -0x1 ;  /* 0xffffffffff1e7424 */ /* 0x000fce00078e00ff */
[----:B012-4-:R-:W-:Y:S05]  /*7100*/  WARPSYNC.COLLECTIVE R30, `(.L_x_4573) ;  /* 0x000000001e087348 */ /* 0x017fea0003c00000 */
[----:B-1----:R1:W3:Y:S02]  /*7110*/  SHFL.IDX P0, R30, R50, R31, R27 ;  /* 0x0000001f321e7389 */ /* 0x0022e4000000001b */
[----:B01234-:R-:W-:Y:S05]  /*7120*/  ENDCOLLECTIVE ;  /* 0x000000000000791b */ /* 0x01ffea0003800000 */
.L_x_4573:
[----:B------:R-:W-:Y:S05]  /*7130*/  BSYNC B1 ;  /* 0x0000000000017941 */ /* 0x000fea0003800000 */
.L_x_4572:
[----:B------:R-:W-:Y:S05]  /*7140*/  BRA `(.L_x_4574) ;  /* 0xffffffc800d07947 */ /* 0x000fea000383ffff */
.L_x_4421:
[----:B------:R-:W-:Y:S01]  /*7150*/  BSSY B1, `(.L_x_4575) ;  /* 0x0000006000017945 */ /* 0x000fe20003800000 */
[----:B------:R-:W-:Y:S01]  /*7160*/  IMAD.MOV.U32 R31, RZ, RZ, R19 ;  /* 0x000000ffff1f7224 */ /* 0x000fe200078e0013 */
[----:B------:R-:W-:-:S07]  /*7170*/  MOV R30, 0xffffffff ;  /* 0xffffffff001e7802 */ /* 0x000fce0000000f00 */
[----:B012-4-:R-:W-:Y:S05]  /*7180*/  WARPSYNC.COLLECTIVE R30, `(.L_x_4576) ;  /* 0x000000001e087348 */ /* 0x017fea0003c00000 */
[----:B-1----:R1:W3:Y:S02]  /*7190*/  SHFL.IDX P0, R30, R50, R31, R27 ;  /* 0x0000001f321e7389 */ /* 0x0022e4000000001b */
[----:B01234-:R-:W-:Y:S05]  /*71a0*/  ENDCOLLECTIVE ;  /* 0x000000000000791b */ /* 0x01ffea0003800000 */
.L_x_4576:
[----:B------:R-:W-:Y:S05]  /*71b0*/  BSYNC B1 ;  /* 0x0000000000017941 */ /* 0x000fea0003800000 */
.L_x_4575:
[----:B------:R-:W-:Y:S05]  /*71c0*/  BRA `(.L_x_4577) ;  /* 0xffffffc800c87947 */ /* 0x000fea000383ffff */
.L_x_4442:
[----:B------:R-:W-:Y:S02]  /*71d0*/  IMAD.MOV.U32 R30, RZ, RZ, -0x1 ;  /* 0xffffffffff1e7424 */ /* 0x000fe400078e00ff */
[----:B------:R-:W-:-:S07]  /*71e0*/  IMAD.MOV.U32 R31, RZ, RZ, R28 ;  /* 0x000000ffff1f7224 */ /* 0x000fce00078e001c */
[----:B0-2-4-:R-:W-:Y:S05]  /*71f0*/  WARPSYNC.COLLECTIVE R30, `(.L_x_4578) ;  /* 0x000000001e087348 */ /* 0x015fea0003c00000 */
[----:B0-----:R0:W1:Y:S02]  /*7200*/  SHFL.IDX P0, R30, R50, R31, R27 ;  /* 0x0000001f321e7389 */ /* 0x001064000000001b */
[----:B012-4-:R-:W-:Y:S05]  /*7210*/  ENDCOLLECTIVE ;  /* 0x000000000000791b */ /* 0x017fea0003800000 */
.L_x_4578:
[----:B------:R-:W-:Y:S01]  /*7220*/  IMAD.MOV.U32 R56, RZ, RZ, R30 ;  /* 0x000000ffff387224 */ /* 0x000fe200078e001e */
[----:B------:R-:W-:Y:S06]  /*7230*/  BRA `(.L_x_4579) ;  /* 0xffffffd400f87947 */ /* 0x000fec000383ffff */
.L_x_4444:
[----:B------:R-:W-:Y:S01]  /*7240*/  BSSY B0, `(.L_x_4580) ;  /* 0x0000006000007945 */ /* 0x000fe20003800000 */
[----:B------:R-:W-:Y:S01]  /*7250*/  MOV R31, R5 ;  /* 0x00000005001f7202 */ /* 0x000fe20000000f00 */
[----:B------:R-:W-:-:S07]  /*7260*/  IMAD.MOV.U32 R30, RZ, RZ, -0x1 ;  /* 0xffffffffff1e7424 */ /* 0x000fce00078e00ff */
[----:B0-2-4-:R-:W-:Y:S05]  /*7270*/  WARPSYNC.COLLECTIVE R30, `(.L_x_4581) ;  /* 0x000000001e087348 */ /* 0x015fea0003c00000 */
[----:B0-----:R0:W1:Y:S02]  /*7280*/  SHFL.IDX P0, R30, R50, R31, R27 ;  /* 0x0000001f321e7389 */ /* 0x001064000000001b */
[----:B012-4-:R-:W-:Y:S05]  /*7290*/  ENDCOLLECTIVE ;  /* 0x000000000000791b */ /* 0x017fea0003800000 */
.L_x_4581:
[----:B------:R-:W-:Y:S05]  /*72a0*/  BSYNC B0 ;  /* 0x0000000000007941 */ /* 0x000fea0003800000 */
.L_x_4580:
[----:B------:R-:W-:Y:S05]  /*72b0*/  BRA `(.L_x_4582) ;  /* 0xffffffd400ec7947 */ /* 0x000fea000383ffff */
.L_x_4446:
[----:B------:R-:W-:Y:S01]  /*72c0*/  BSSY B0, `(.L_x_4583) ;  /* 0x0000006000007945 */ /* 0x000fe20003800000 */
[----:B------:R-:W-:Y:S02]  /*72d0*/  IMAD.MOV.U32 R31, RZ, RZ, R6 ;  /* 0x000000ffff1f7224 */ /* 0x000fe400078e0006 */
[----:B------:R-:W-:-:S07]  /*72e0*/  IMAD.MOV.U32 R30, RZ, RZ, -0x1 ;  /* 0xffffffffff1e7424 */ /* 0x000fce00078e00ff */
[----:B0-2-4-:R-:W-:Y:S05]  /*72f0*/  WARPSYNC.COLLECTIVE R30, `(.L_x_4584) ;  /* 0x000000001e087348 */ /* 0x015fea0003c00000 */
[----:B0-----:R0:W1:Y:S02]  /*7300*/  SHFL.IDX P0, R30, R50, R31, R27 ;  /* 0x0000001f321e7389 */ /* 0x001064000000001b */
[----:B012-4-:R-:W-:Y:S05]  /*7310*/  ENDCOLLECTIVE ;  /* 0x000000000000791b */ /* 0x017fea0003800000 */
.L_x_4584:
[----:B------:R-:W-:Y:S05]  /*7320*/  BSYNC B0 ;  /* 0x0000000000007941 */ /* 0x000fea0003800000 */
.L_x_4583:
[----:B------:R-:W-:Y:S05]  /*7330*/  BRA `(.L_x_4585) ;  /* 0xffffffd400e07947 */ /* 0x000fea000383ffff */
.L_x_4448:
[----:B------:R-:W-:Y:S01]  /*7340*/  BSSY B0, `(.L_x_4586) ;  /* 0x0000006000007945 */ /* 0x000fe20003800000 */
[----:B------:R-:W-:Y:S01]  /*7350*/  MOV R31, R7 ;  /* 0x00000007001f7202 */ /* 0x000fe20000000f00 */
[----:B------:R-:W-:-:S07]  /*7360*/  IMAD.MOV.U32 R30, RZ, RZ, -0x1 ;  /* 0xffffffffff1e7424 */ /* 0x000fce00078e00ff */
[----:B0-2-4-:R-:W-:Y:S05]  /*7370*/  WARPSYNC.COLLECTIVE R30, `(.L_x_4587) ;  /* 0x000000001e087348 */ /* 0x015fea0003c00000 */
[----:B0-----:R0:W1:Y:S02]  /*7380*/  SHFL.IDX P0, R30, R50, R31, R27 ;  /* 0x0000001f321e7389 */ /* 0x001064000000001b */
[----:B012-4-:R-:W-:Y:S05]  /*7390*/  ENDCOLLECTIVE ;  /* 0x000000000000791b */ /* 0x017fea0003800000 */
.L_x_4587:
[----:B------:R-:W-:Y:S05]  /*73a0*/  BSYNC B0 ;  /* 0x0000000000007941 */ /* 0x000fea0003800000 */
.L_x_4586:
[----:B------:R-:W-:Y:S05]  /*73b0*/  BRA `(.L_x_4588) ;  /* 0xffffffd400dc7947 */ /* 0x000fea000383ffff */
.L_x_4450:
[----:B------:R-:W-:Y:S01]  /*73c0*/  BSSY B0, `(.L_x_4589) ;  /* 0x0000006000007945 */ /* 0x000fe20003800000 */
[----:B------:R-:W-:Y:S02]  /*73d0*/  IMAD.MOV.U32 R31, RZ, RZ, R8 ;  /* 0x000000ffff1f7224 */ /* 0x000fe400078e0008 */
[----:B------:R-:W-:-:S07]  /*73e0*/  IMAD.MOV.U32 R30, RZ, RZ, -0x1 ;  /* 0xffffffffff1e7424 */ /* 0x000fce00078e00ff */
[----:B0-2-4-:R-:W-:Y:S05]  /*73f0*/  WARPSYNC.COLLECTIVE R30, `(.L_x_4590) ;  /* 0x000000001e087348 */ /* 0x015fea0003c00000 */
[----:B0-----:R0:W1:Y:S02]  /*7400*/  SHFL.IDX P0, R30, R50, R31, R27 ;  /* 0x0000001f321e7389 */ /* 0x001064000000001b */
[----:B012-4-:R-:W-:Y:S05]  /*7410*/  ENDCOLLECTIVE ;  /* 0x000000000000791b */ /* 0x017fea0003800000 */
.L_x_4590:
[----:B------:R-:W-:Y:S05]  /*7420*/  BSYNC B0 ;  /* 0x0000000000007941 */ /* 0x000fea0003800000 */
.L_x_4589:
[----:B------:R-:W-:Y:S05]  /*7430*/  BRA `(.L_x_4591) ;  /* 0xffffffd400d47947 */ /* 0x000fea000383ffff */
.L_x_4452:
[----:B------:R-:W-:Y:S01]  /*7440*/  BSSY B0, `(.L_x_4592) ;  /* 0x0000006000007945 */ /* 0x000fe20003800000 */
[----:B------:R-:W-:Y:S01]  /*7450*/  MOV R31, R9 ;  /* 0x00000009001f7202 */ /* 0x000fe20000000f00 */
[----:B------:R-:W-:-:S07]  /*7460*/  IMAD.MOV.U32 R30, RZ, RZ, -0x1 ;  /* 0xffffffffff1e7424 */ /* 0x000fce00078e00ff */
[----:B0-2-4-:R-:W-:Y:S05]  /*7470*/  WARPSYNC.COLLECTIVE R30, `(.L_x_4593) ;  /* 0x000000001e087348 */ /* 0x015fea0003c00000 */
[----:B0-----:R0:W1:Y:S02]  /*7480*/  SHFL.IDX P0, R30, R50, R31, R27 ;  /* 0x0000001f321e7389 */ /* 0x001064000000001b */
[----:B012-4-:R-:W-:Y:S05]  /*7490*/  ENDCOLLECTIVE ;  /* 0x000000000000791b */ /* 0x017fea0003800000 */
.L_x_4593:
[----:B------:R-:W-:Y:S05]  /*74a0*/  BSYNC B0 ;  /* 0x0000000000007941 */ /* 0x000fea0003800000 */
.L_x_4592:
[----:B------:R-:W-:Y:S05]  /*74b0*/  BRA `(.L_x_4594) ;  /* 0xffffffd400cc7947 */ /* 0x000fea000383ffff */
.L_x_4454:
[----:B------:R-:W-:Y:S01]  /*74c0*/  BSSY B0, `(.L_x_4595) ;  /* 0x0000006000007945 */ /* 0x000fe20003800000 */
[----:B------:R-:W-:Y:S02]  /*74d0*/  IMAD.MOV.U32 R31, RZ, RZ, R10 ;  /* 0x000000ffff1f7224 */ /* 0x000fe400078e000a */
[----:B------:R-:W-:-:S07]  /*74e0*/  IMAD.MOV.U32 R30, RZ, RZ, -0x1 ;  /* 0xffffffffff1e7424 */ /* 0x000fce00078e00ff */
[----:B0-2-4-:R-:W-:Y:S05]  /*74f0*/  WARPSYNC.COLLECTIVE R30, `(.L_x_4596) ;  /* 0x000000001e087348 */ /* 0x015fea0003c00000 */
[----:B0-----:R0:W1:Y:S02]  /*7500*/  SHFL.IDX P0, R30, R50, R31, R27 ;  /* 0x0000001f321e7389 */ /* 0x001064000000001b */
[----:B012-4-:R-:W-:Y:S05]  /*7510*/  ENDCOLLECTIVE ;  /* 0x000000000000791b */ /* 0x017fea0003800000 */
.L_x_4596:
[----:B------:R-:W-:Y:S05]  /*7520*/  BSYNC B0 ;  /* 0x0000000000007941 */ /* 0x000fea0003800000 */
.L_x_4595:
[----:B------:R-:W-:Y:S05]  /*7530*/  BRA `(.L_x_4597) ;  /* 0xffffffd400c47947 */ /* 0x000fea000383ffff */
.L_x_4456:
[----:B------:R-:W-:Y:S01]  /*7540*/  BSSY B0, `(.L_x_4598) ;  /* 0x0000006000007945 */ /* 0x000fe20003800000 */
[----:B------:R-:W-:Y:S01]  /*7550*/  MOV R31, R11 ;  /* 0x0000000b001f7202 */ /* 0x000fe20000000f00 */
[----:B------:R-:W-:-:S07]  /*7560*/  IMAD.MOV.U32 R30, RZ, RZ, -0x1 ;  /* 0xffffffffff1e7424 */ /* 0x000fce00078e00ff */
[----:B0-2-4-:R-:W-:Y:S05]  /*7570*/  WARPSYNC.COLLECTIVE R30, `(.L_x_4599) ;  /* 0x000000001e087348 */ /* 0x015fea0003c00000 */
[----:B0-----:R0:W1:Y:S02]  /*7580*/  SHFL.IDX P0, R30, R50, R31, R27 ;  /* 0x0000001f321e7389 */ /* 0x001064000000001b */
[----:B012-4-:R-:W-:Y:S05]  /*7590*/  ENDCOLLECTIVE ;  /* 0x000000000000791b */ /* 0x017fea0003800000 */
.L_x_4599:
[----:B------:R-:W-:Y:S05]  /*75a0*/  BSYNC B0 ;  /* 0x0000000000007941 */ /* 0x000fea0003800000 */
.L_x_4598:
[----:B------:R-:W-:Y:S05]  /*75b0*/  BRA `(.L_x_4600) ;  /* 0xffffffd400bc7947 */ /* 0x000fea000383ffff */
.L_x_4458:
[----:B------:R-:W-:Y:S01]  /*75c0*/  BSSY B0, `(.L_x_4601) ;  /* 0x0000006000007945 */ /* 0x000fe20003800000 */
[----:B------:R-:W-:Y:S02]  /*75d0*/  IMAD.MOV.U32 R31, RZ, RZ, R12 ;  /* 0x000000ffff1f7224 */ /* 0x000fe400078e000c */
[----:B------:R-:W-:-:S07]  /*75e0*/  IMAD.MOV.U32 R30, RZ, RZ, -0x1 ;  /* 0xffffffffff1e7424 */ /* 0x000fce00078e00ff */
[----:B0-2-4-:R-:W-:Y:S05]  /*75f0*/  WARPSYNC.COLLECTIVE R30, `(.L_x_4602) ;  /* 0x000000001e087348 */ /* 0x015fea0003c00000 */
[----:B0-----:R0:W1:Y:S02]  /*7600*/  SHFL.IDX P0, R30, R50, R31, R27 ;  /* 0x0000001f321e7389 */ /* 0x001064000000001b */
[----:B012-4-:R-:W-:Y:S05]  /*7610*/  ENDCOLLECTIVE ;  /* 0x000000000000791b */ /* 0x017fea0003800000 */
.L_x_4602:
[----:B------:R-:W-:Y:S05]  /*7620*/  BSYNC B0 ;  /* 0x0000000000007941 */ /* 0x000fea0003800000 */
.L_x_4601:
[----:B------:R-:W-:Y:S05]  /*7630*/  BRA `(.L_x_4603) ;  /* 0xffffffd400b47947 */ /* 0x000fea000383ffff */
.L_x_4460:
[----:B------:R-:W-:Y:S01]  /*7640*/  BSSY B0, `(.L_x_4604) ;  /* 0x0000006000007945 */ /* 0x000fe20003800000 */
[----:B------:R-:W-:Y:S01]  /*7650*/  MOV R31, R13 ;  /* 0x0000000d001f7202 */ /* 0x000fe20000000f00 */
[----:B------:R-:W-:-:S07]  /*7660*/  IMAD.MOV.U32 R30, RZ, RZ, -0x1 ;  /* 0xffffffffff1e7424 */ /* 0x000fce00078e00ff */
[----:B0-2-4-:R-:W-:Y:S05]  /*7670*/  WARPSYNC.COLLECTIVE R30, `(.L_x_4605) ;  /* 0x000000001e087348 */ /* 0x015fea0003c00000 */
[----:B0-----:R0:W1:Y:S02]  /*7680*/  SHFL.IDX P0, R30, R50, R31, R27 ;  /* 0x0000001f321e7389 */ /* 0x001064000000001b */
[----:B012-4-:R-:W-:Y:S05]  /*7690*/  ENDCOLLECTIVE ;  /* 0x000000000000791b */ /* 0x017fea0003800000 */
.L_x_4605:
[----:B------:R-:W-:Y:S05]  /*76a0*/  BSYNC B0 ;  /* 0x0000000000007941 */ /* 0x000fea0003800000 */
.L_x_4604:
[----:B------:R-:W-:Y:S05]  /*76b0*/  BRA `(.L_x_4606) ;  /* 0xffffffd400ac7947 */ /* 0x000fea000383ffff */
.L_x_4462:
[----:B------:R-:W-:Y:S01]  /*76c0*/  BSSY B0, `(.L_x_4607) ;  /* 0x0000006000007945 */ /* 0x000fe20003800000 */
[----:B------:R-:W-:Y:S02]  /*76d0*/  IMAD.MOV.U32 R31, RZ, RZ, R14 ;  /* 0x000000ffff1f7224 */ /* 0x000fe400078e000e */
[----:B------:R-:W-:-:S07]  /*76e0*/  IMAD.MOV.U32 R30, RZ, RZ, -0x1 ;  /* 0xffffffffff1e7424 */ /* 0x000fce00078e00ff */
[----:B0-2-4-:R-:W-:Y:S05]  /*76f0*/  WARPSYNC.COLLECTIVE R30, `(.L_x_4608) ;  /* 0x000000001e087348 */ /* 0x015fea0003c00000 */
[----:B0-----:R0:W1:Y:S02]  /*7700*/  SHFL.IDX P0, R30, R50, R31, R27 ;  /* 0x0000001f321e7389 */ /* 0x001064000000001b */
[----:B012-4-:R-:W-:Y:S05]  /*7710*/  ENDCOLLECTIVE ;  /* 0x000000000000791b */ /* 0x017fea0003800000 */
.L_x_4608:
[----:B------:R-:W-:Y:S05]  /*7720*/  BSYNC B0 ;  /* 0x0000000000007941 */ /* 0x000fea0003800000 */
.L_x_4607:
[----:B------:R-:W-:Y:S05]  /*7730*/  BRA `(.L_x_4609) ;  /* 0xffffffd400a47947 */ /* 0x000fea000383ffff */
.L_x_4464:
[----:B------:R-:W-:Y:S01]  /*7740*/  BSSY B0, `(.L_x_4610) ;  /* 0x0000006000007945 */ /* 0x000fe20003800000 */
[----:B------:R-:W-:Y:S01]  /*7750*/  MOV R31, R15 ;  /* 0x0000000f001f7202 */ /* 0x000fe20000000f00 */
[----:B------:R-:W-:-:S07]  /*7760*/  IMAD.MOV.U32 R30, RZ, RZ, -0x1 ;  /* 0xffffffffff1e7424 */ /* 0x000fce00078e00ff */
[----:B0-2-4-:R-:W-:Y:S05]  /*7770*/  WARPSYNC.COLLECTIVE R30, `(.L_x_4611) ;  /* 0x000000001e087348 */ /* 0x015fea0003c00000 */
[----:B0-----:R0:W1:Y:S02]  /*7780*/  SHFL.IDX P0, R30, R50, R31, R27 ;  /* 0x0000001f321e7389 */ /* 0x001064000000001b */
[----:B012-4-:R-:W-:Y:S05]  /*7790*/  ENDCOLLECTIVE ;  /* 0x000000000000791b */ /* 0x017fea0003800000 */
.L_x_4611:
[----:B------:R-:W-:Y:S05]  /*77a0*/  BSYNC B0 ;  /* 0x0000000000007941 */ /* 0x000fea0003800000 */
.L_x_4610:
[----:B------:R-:W-:Y:S05]  /*77b0*/  BRA `(.L_x_4612) ;  /* 0xffffffd4009c7947 */ /* 0x000fea000383ffff */
.L_x_4466:
[----:B------:R-:W-:Y:S01]  /*77c0*/  BSSY B0, `(.L_x_4613) ;  /* 0x0000006000007945 */ /* 0x000fe20003800000 */
[----:B------:R-:W-:Y:S02]  /*77d0*/  IMAD.MOV.U32 R31, RZ, RZ, R16 ;  /* 0x000000ffff1f7224 */ /* 0x000fe400078e0010 */
[----:B------:R-:W-:-:S07]  /*77e0*/  IMAD.MOV.U32 R30, RZ, RZ, -0x1 ;  /* 0xffffffffff1e7424 */ /* 0x000fce00078e00ff */
[----:B0-2-4-:R-:W-:Y:S05]  /*77f0*/  WARPSYNC.COLLECTIVE R30, `(.L_x_4614) ;  /* 0x000000001e087348 */ /* 0x015fea0003c00000 */
[----:B0-----:R0:W1:Y:S02]  /*7800*/  SHFL.IDX P0, R30, R50, R31, R27 ;  /* 0x0000001f321e7389 */ /* 0x001064000000001b */
[----:B012-4-:R-:W-:Y:S05]  /*7810*/  ENDCOLLECTIVE ;  /* 0x000000000000791b */ /* 0x017fea0003800000 */
.L_x_4614:
[----:B------:R-:W-:Y:S05]  /*7820*/  BSYNC B0 ;  /* 0x0000000000007941 */ /* 0x000fea0003800000 */
.L_x_4613:
[----:B------:R-:W-:Y:S05]  /*7830*/  BRA `(.L_x_4615) ;  /* 0xffffffd400947947 */ /* 0x000fea000383ffff */
.L_x_4468:
[----:B------:R-:W-:Y:S01]  /*7840*/  BSSY B0, `(.L_x_4616) ;  /* 0x0000006000007945 */ /* 0x000fe20003800000 */
[----:B------:R-:W-:Y:S01]  /*7850*/  MOV R31, R17 ;  /* 0x00000011001f7202 */ /* 0x000fe20000000f00 */
[----:B------:R-:W-:-:S07]  /*7860*/  IMAD.MOV.U32 R30, RZ, RZ, -0x1 ;  /* 0xffffffffff1e7424 */ /* 0x000fce00078e00ff */
[----:B0-2-4-:R-:W-:Y:S05]  /*7870*/  WARPSYNC.COLLECTIVE R30, `(.L_x_4617) ;  /* 0x000000001e087348 */ /* 0x015fea0003c00000 */
[----:B0-----:R0:W1:Y:S02]  /*7880*/  SHFL.IDX P0, R30, R50, R31, R27 ;  /* 0x0000001f321e7389 */ /* 0x001064000000001b */
[----:B012-4-:R-:W-:Y:S05]  /*7890*/  ENDCOLLECTIVE ;  /* 0x000000000000791b */ /* 0x017fea0003800000 */
.L_x_4617:
[----:B------:R-:W-:Y:S05]  /*78a0*/  BSYNC B0 ;  /* 0x0000000000007941 */ /* 0x000fea0003800000 */
.L_x_4616:
[----:B------:R-:W-:Y:S05]  /*78b0*/  BRA `(.L_x_4618) ;  /* 0xffffffd4008c7947 */ /* 0x000fea000383ffff */
.L_x_4470:
[----:B------:R-:W-:Y:S01]  /*78c0*/  BSSY B0, `(.L_x_4619) ;  /* 0x0000006000007945 */ /* 0x000fe20003800000 */
[----:B------:R-:W-:Y:S02]  /*78d0*/  IMAD.MOV.U32 R31, RZ, RZ, R18 ;  /* 0x000000ffff1f7224 */ /* 0x000fe400078e0012 */
[----:B------:R-:W-:-:S07]  /*78e0*/  IMAD.MOV.U32 R30, RZ, RZ, -0x1 ;  /* 0xffffffffff1e7424 */ /* 0x000fce00078e00ff */
[----:B0-2-4-:R-:W-:Y:S05]  /*78f0*/  WARPSYNC.COLLECTIVE R30, `(.L_x_4620) ;  /* 0x000000001e087348 */ /* 0x015fea0003c00000 */
[----:B0-----:R0:W1:Y:S02]  /*7900*/  SHFL.IDX P0, R30, R50, R31, R27 ;  /* 0x0000001f321e7389 */ /* 0x001064000000001b */
[----:B012-4-:R-:W-:Y:S05]  /*7910*/  ENDCOLLECTIVE ;  /* 0x000000000000791b */ /* 0x017fea0003800000 */
.L_x_4620:
[----:B------:R-:W-:Y:S05]  /*7920*/  BSYNC B0 ;  /* 0x0000000000007941 */ /* 0x000fea0003800000 */
.L_x_4619:
[----:B------:R-:W-:Y:S05]  /*7930*/  BRA `(.L_x_4621) ;  /* 0xffffffd400847947 */ /* 0x000fea000383ffff */
.L_x_4472:
[----:B------:R-:W-:Y:S01]  /*7940*/  BSSY B0, `(.L_x_4622) ;  /* 0x0000006000007945 */ /* 0x000fe20003800000 */
[----:B------:R-:W-:Y:S01]  /*7950*/  MOV R31, R19 ;  /* 0x00000013001f7202 */ /* 0x000fe20000000f00 */
[----:B------:R-:W-:-:S07]  /*7960*/  IMAD.MOV.U32 R30, RZ, RZ, -0x1 ;  /* 0xffffffffff1e7424 */ /* 0x000fce00078e00ff */
[----:B0-2-4-:R-:W-:Y:S05]  /*7970*/  WARPSYNC.COLLECTIVE R30, `(.L_x_4623) ;  /* 0x000000001e087348 */ /* 0x015fea0003c00000 */
[----:B0-----:R0:W1:Y:S02]  /*7980*/  SHFL.IDX P0, R30, R50, R31, R27 ;  /* 0x0000001f321e7389 */ /* 0x001064000000001b */
[----:B012-4-:R-:W-:Y:S05]  /*7990*/  ENDCOLLECTIVE ;  /* 0x000000000000791b */ /* 0x017fea0003800000 */
.L_x_4623:
[----:B------:R-:W-:Y:S05]  /*79a0*/  BSYNC B0 ;  /* 0x0000000000007941 */ /* 0x000fea0003800000 */
.L_x_4622:
[----:B------:R-:W-:Y:S05]  /*79b0*/  BRA `(.L_x_4624) ;  /* 0xffffffd4007c7947 */ /* 0x000fea000383ffff */
        .weak           $__internal_43_$__cuda_sm20_div_u16
        .type           $__internal_43_$__cuda_sm20_div_u16,@function
        .size           $__internal_43_$__cuda_sm20_div_u16,(.L_x_57994 - $__internal_43_$__cuda_sm20_div_u16)
$__internal_43_$__cuda_sm20_div_u16:
        /* <DEDUP_REMOVED lines=19> */
[----:B0-----:R-:W-:Y:S05]  /*7af0*/  RET.REL.NODEC R6 `(_Z9cuda_gemmIiLi256ELi4ELi1ELi512ELi16ELi16ELi32ELi0ELi0EEviiiPT_S1_S1_ii) ;  /* 0xffffff8406407950 */ /* 0x001fea0003c3ffff */
.L_x_4625:
        /* <DEDUP_REMOVED lines=16> */
.L_x_57994:


//--------------------- .text._Z9cuda_gemmIiLi256ELi4ELi1ELi512ELi8ELi8ELi32ELi1ELi1EEviiiPT_S1_S1_ii --------------------------
	.section	.text._Z9cuda_gemmIiLi256ELi4ELi1ELi512ELi8ELi8ELi32ELi1ELi1EEviiiPT_S1_S1_ii,"ax",@progbits
	.align	128
        .global         _Z9cuda_gemmIiLi256ELi4ELi1ELi512ELi8ELi8ELi32ELi1ELi1EEviiiPT_S1_S1_ii
        .type           _Z9cuda_gemmIiLi256ELi4ELi1ELi512ELi8ELi8ELi32ELi1ELi1EEviiiPT_S1_S1_ii,@function
        .size           _Z9cuda_gemmIiLi256ELi4ELi1ELi512ELi8ELi8ELi32ELi1ELi1EEviiiPT_S1_S1_ii,(.L_x_57995 - _Z9cuda_gemmIiLi256ELi4ELi1ELi512ELi8ELi8ELi32ELi1ELi1EEviiiPT_S1_S1_ii)
        .other          _Z9cuda_gemmIiLi256ELi4ELi1ELi512ELi8ELi8ELi32ELi1ELi1EEviiiPT_S1_S1_ii,@"STO_CUDA_ENTRY STV_DEFAULT"
_Z9cuda_gemmIiLi256ELi4ELi1ELi512ELi8ELi8ELi32ELi1ELi1EEviiiPT_S1_S1_ii:
.text._Z9cuda_gemmIiLi256ELi4ELi1ELi512ELi8ELi8ELi32ELi1ELi1EEviiiPT_S1_S1_ii:
        /* <DEDUP_REMOVED lines=16> */
[----:B0-----:R-:W-:Y:S02]  /*0100*/  IMAD.MOV.U32 R4, RZ, RZ, RZ ;  /* 0x000000ffff047224 */ /* 0x001fe400078e00ff */
[----:B-1----:R-:W-:-:S04]  /*0110*/  IMAD.MOV R6, RZ, RZ, -R5 ;  /* 0x000000ffff067224 */ /* 0x002fc800078e0a05 */
[----:B------:R-:W-:Y:S01]  /*0120*/  IMAD R9, R6, R3, RZ ;  /* 0x0000000306097224 */ /* 0x000fe200078e02ff */
[----:B------:R-:W-:-:S03]  /*0130*/  SEL R6, RZ, 0x1, P0 ;  /* 0x00000001ff067807 */ /* 0x000fc60000000000 */
[----:B------:R-:W-:Y:S01]  /*0140*/  IMAD.HI.U32 R5, R5, R9, R4 ;  /* 0x0000000905057227 */ /* 0x000fe200078e0004 */
[----:B------:R-:W-:-:S05]  /*0150*/  IADD3 R2, PT, PT, R7, -R2, -R6 ;  /* 0x8000000207027210 */ /* 0x000fca0007ffe806 */
        /* <DEDUP_REMOVED lines=23> */
.L_x_4630:
        /* <DEDUP_REMOVED lines=12> */
.L_x_4629:
[----:B------:R-:W-:Y:S05]  /*0390*/  BSYNC.RECONVERGENT B1 ;  /* 0x0000000000017941 */ /* 0x000fea0003800200 */
.L_x_4628:
[----:B------:R-:W-:Y:S05]  /*03a0*/  @!P1 BRA `(.L_x_4627) ;  /* 0x0000000000a89947 */ /* 0x000fea0003800000 */
[----:B------:R-:W1:Y:S01]  /*03b0*/  S2R R7, SR_CgaCtaId ;  /* 0x0000000000077919 */ /* 0x000e620000008800 */
[----:B------:R-:W2:Y:S01]  /*03c0*/  LDC.64 R4, c[0x0][0x398] ;  /* 0x0000e600ff047b82 */ /* 0x000ea20000000a00 */
[----:B0-----:R-:W-:-:S04]  /*03d0*/  MOV R6, 0x400 ;  /* 0x0000040000067802 */ /* 0x001fc80000000f00 */
[----:B-1----:R-:W-:-:S07]  /*03e0*/  LEA R6, R7, R6, 0x18 ;  /* 0x0000000607067211 */ /* 0x002fce00078ec0ff */
.L_x_4631:
[----:B------:R-:W-:Y:S02]  /*03f0*/  IMAD.IADD R24, R3, 0x1, R2 ;  /* 0x0000000103187824 */ /* 0x000fe400078e0202 */
[----:B-12---:R-:W-:-:S04]  /*0400*/  IMAD.WIDE.U32 R18, R2, 0x4, R4 ;  /* 0x0000000402127825 */ /* 0x006fc800078e0004 */
[C---:B------:R-:W-:Y:S01]  /*0410*/  IMAD.IADD R20, R24.reuse, 0x1, R3 ;  /* 0x0000000118147824 */ /* 0x040fe200078e0203 */
[----:B------:R0:W2:Y:S01]  /*0420*/  LDG.E R8, desc[UR14][R18.64] ;  /* 0x0000000e12087981 */ /* 0x0000a2000c1e1900 */
[----:B------:R-:W-:-:S04]  /*0430*/  IMAD.WIDE.U32 R14, R24, 0x4, R4 ;  /* 0x00000004180e7825 */ /* 0x000fc800078e0004 */
[C---:B------:R-:W-:Y:S01]  /*0440*/  IMAD.IADD R7, R20.reuse, 0x1, R3 ;  /* 0x0000000114077824 */ /* 0x040fe200078e0203 */
[----:B------:R1:W3:Y:S01]  /*0450*/  LDG.E R9, desc[UR14][R14.64] ;  /* 0x0000000e0e097981 */ /* 0x0002e2000c1e1900 */
[----:B------:R-:W-:-:S04]  /*0460*/  IMAD.WIDE.U32 R16, R20, 0x4, R4 ;  /* 0x0000000414107825 */ /* 0x000fc800078e0004 */
[----:B------:R-:W-:Y:S01]  /*0470*/  IMAD.WIDE.U32 R12, R7, 0x4, R4 ;  /* 0x00000004070c7825 */ /* 0x000fe200078e0004 */
[----:B------:R-:W4:Y:S04]  /*0480*/  LDG.E R10, desc[UR14][R16.64] ;  /* 0x0000000e100a7981 */ /* 0x000f28000c1e1900 */
[----:B------:R5:W4:Y:S01]  /*0490*/  LDG.E R11, desc[UR14][R12.64] ;  /* 0x0000000e0c0b7981 */ /* 0x000b22000c1e1900 */
[----:B------:R-:W-:Y:S02]  /*04a0*/  LOP3.LUT R23, R2, 0x7, RZ, 0xc0, !PT ;  /* 0x0000000702177812 */ /* 0x000fe400078ec0ff */
[----:B------:R-:W-:Y:S02]  /*04b0*/  SHF.R.U32.HI R2, RZ, 0x1, R2 ;  /* 0x00000001ff027819 */ /* 0x000fe40000011602 */
[----:B------:R-:W-:-:S02]  /*04c0*/  LOP3.LUT R21, R24, 0x7, RZ, 0xc0, !PT ;  /* 0x0000000718157812 */ /* 0x000fc400078ec0ff */
[----:B------:R-:W-:Y:S02]  /*04d0*/  LOP3.LUT R22, R2, 0x7ffffffc, RZ, 0xc0, !PT ;  /* 0x7ffffffc02167812 */ /* 0x000fe400078ec0ff */
[----:B------:R-:W-:Y:S02]  /*04e0*/  SHF.R.U32.HI R2, RZ, 0x1, R24 ;  /* 0x00000001ff027819 */ /* 0x000fe40000011618 */
[----:B0-----:R-:W-:Y:S02]  /*04f0*/  LOP3.LUT R19, R20, 0x7, RZ, 0xc0, !PT ;  /* 0x0000000714137812 */ /* 0x001fe400078ec0ff */
[----:B------:R-:W-:Y:S01]  /*0500*/  SHF.R.U32.HI R20, RZ, 0x1, R20 ;  /* 0x00000001ff147819 */ /* 0x000fe20000011614 */
[--C-:B------:R-:W-:Y:S01]  /*0510*/  IMAD R23, R23, 0x24, R6.reuse ;  /* 0x0000002417177824 */ /* 0x100fe200078e0206 */
[----:B-1----:R-:W-:Y:S02]  /*0520*/  LOP3.LUT R15, R7, 0x7, RZ, 0xc0, !PT ;  /* 0x00000007070f7812 */ /* 0x002fe400078ec0ff */
        /* <DEDUP_REMOVED lines=18> */
.L_x_4627:
[----:B------:R-:W-:Y:S05]  /*0650*/  BSYNC.RECONVERGENT B0 ;  /* 0x0000000000007941 */ /* 0x000fea0003800200 */
.L_x_4626:
[----:B------:R-:W2:Y:S08]  /*0660*/  LDC R26, c[0x0][0x374] ;  /* 0x0000dd00ff1a7b82 */ /* 0x000eb00000000800 */
[----:B------:R-:W3:Y:S01]  /*0670*/  S2UR UR5, SR_CTAID.Y ;  /* 0x00000000000579c3 */ /* 0x000ee20000002600 */
[----:B--2---:R-:W-:-:S04]  /*0680*/  SHF.L.U32 R2, R26, 0x2, RZ ;  /* 0x000000021a027819 */ /* 0x004fc800000006ff */
[----:B---3--:R-:W-:-:S13]  /*0690*/  ISETP.LE.U32.AND P0, PT, R2, UR5, PT ;  /* 0x0000000502007c0c */ /* 0x008fda000bf03070 */
[----:B------:R-:W-:Y:S05]  /*06a0*/  @P0 EXIT ;  /* 0x000000000000094d */ /* 0x000fea0003800000 */
[----:B------:R-:W2:Y:S01]  /*06b0*/  LDCU UR16, c[0x0][0x360] ;  /* 0x00006c00ff1077ac */ /* 0x000ea20008000800 */
[----:B------:R-:W-:Y:S01]  /*06c0*/  IMAD.U32 R25, RZ, RZ, UR5 ;  /* 0x00000005ff197e24 */ /* 0x000fe2000f8e00ff */
[C---:B------:R-:W-:Y:S02]  /*06d0*/  LOP3.LUT R24, R0.reuse, 0x7, RZ, 0xc0, !PT ;  /* 0x0000000700187812 */ /* 0x040fe400078ec0ff */
[----:B0-----:R-:W-:Y:S01]  /*06e0*/  MOV R6, 0x760 ;  /* 0x0000076000067802 */ /* 0x001fe20000000f00 */
[----:B--2---:R-:W-:Y:S01]  /*06f0*/  VIADD R2, R0, UR16 ;  /* 0x0000001000027c36 */ /* 0x004fe20008000000 */
[----:B------:R-:W-:-:S03]  /*0700*/  ULOP3.LUT UR4, UR16, 0xffff, URZ, 0xc0, !UPT ;  /* 0x0000ffff10047892 */ /* 0x000fc6000f8ec0ff */
[----:B------:R-:W-:-:S05]  /*0710*/  IMAD.MOV R2, RZ, RZ, -R2 ;  /* 0x000000ffff027224 */ /* 0x000fca00078e0a02 */
[----:B------:R-:W-:-:S05]  /*0720*/  PRMT R2, R2, 0x7710, RZ ;  /* 0x0000771002027816 */ /* 0x000fca00000000ff */
[----:B------:R-:W-:-:S05]  /*0730*/  VIADD R2, R2, 0x1ff ;  /* 0x000001ff02027836 */ /* 0x000fca0000000000 */
[----:B------:R-:W-:-:S07]  /*0740*/  LOP3.LUT R2, R2, 0xffff, RZ, 0xc0, !PT ;  /* 0x0000ffff02027812 */ /* 0x000fce00078ec0ff */
[----:B-1----:R-:W-:Y:S05]  /*0750*/  CALL.REL.NOINC `($__internal_44_$__cuda_sm20_div_u16) ;  /* 0x0000001000f47944 */ /* 0x002fea0003c00000 */
[----:B------:R-:W0:Y:S01]  /*0760*/  LDCU.64 UR4, c[0x0][0x390] ;  /* 0x00007200ff0477ac */ /* 0x000e220008000a00 */
[C---:B------:R-:W-:Y:S01]  /*0770*/  VIADD R19, R0.reuse, 0x2 ;  /* 0x0000000200137836 */ /* 0x040fe20000000000 */
[C---:B------:R-:W-:Y:S01]  /*0780*/  IADD3 R20, PT, PT, R0.reuse, 0x1, RZ ;  /* 0x0000000100147810 */ /* 0x040fe20007ffe0ff */
[C---:B------:R-:W-:Y:S01]  /*0790*/  VIADD R18, R0.reuse, 0x3 ;  /* 0x0000000300127836 */ /* 0x040fe20000000000 */
[C---:B------:R-:W-:Y:S01]  /*07a0*/  IADD3 R15, PT, PT, R0.reuse, -0x1, RZ ;  /* 0xffffffff000f7810 */ /* 0x040fe20007ffe0ff */
[----:B------:R-:W-:Y:S01]  /*07b0*/  VIADD R17, R0, 0x5 ;  /* 0x0000000500117836 */ /* 0x000fe20000000000 */
[----:B------:R-:W-:Y:S01]  /*07c0*/  LOP3.LUT R23, R22, 0x3, RZ, 0xc0, !PT ;  /* 0x0000000316177812 */ /* 0x000fe200078ec0ff */
[----:B------:R-:W-:Y:S01]  /*07d0*/  VIADD R16, R0, 0x6 ;  /* 0x0000000600107836 */ /* 0x000fe20000000000 */
[----:B------:R-:W-:Y:S01]  /*07e0*/  LOP3.LUT R21, R24, 0x4, RZ, 0x3c, !PT ;  /* 0x0000000418157812 */ /* 0x000fe200078e3cff */
[----:B------:R-:W-:Y:S01]  /*07f0*/  USHF.L.U32 UR9, UR16, 0x2, URZ ;  /* 0x0000000210097899 */ /* 0x000fe200080006ff */
[----:B------:R-:W-:-:S02]  /*0800*/  LOP3.LUT R20, R20, 0x7, RZ, 0xc0, !PT ;  /* 0x0000000714147812 */ /* 0x000fc400078ec0ff */
[----:B------:R-:W-:Y:S02]  /*0810*/  LOP3.LUT R19, R19, 0x7, RZ, 0xc0, !PT ;  /* 0x0000000713137812 */ /* 0x000fe400078ec0ff */
[----:B------:R-:W-:Y:S02]  /*0820*/  LOP3.LUT R18, R18, 0x7, RZ, 0xc0, !PT ;  /* 0x0000000712127812 */ /* 0x000fe400078ec0ff */
[----:B------:R-:W-:Y:S02]  /*0830*/  LOP3.LUT R17, R17, 0x7, RZ, 0xc0, !PT ;  /* 0x0000000711117812 */ /* 0x000fe400078ec0ff */
[----:B------:R-:W-:Y:S01]  /*0840*/  LOP3.LUT R16, R16, 0x7, RZ, 0xc0, !PT ;  /* 0x0000000710107812 */ /* 0x000fe200078ec0ff */
[----:B0-----:R-:W-:Y:S01]  /*0850*/  UIMAD.WIDE.U32 UR10, UR16, 0x4, UR4 ;  /* 0x00000004100a78a5 */ /* 0x001fe2000f8e0004 */
[----:B------:R-:W-:Y:S01]  /*0860*/  LOP3.LUT R15, R15, 0x7, RZ, 0xc0, !PT ;  /* 0x000000070f0f7812 */ /* 0x000fe200078ec0ff */
[----:B------:R-:W-:Y:S02]  /*0870*/  UIMAD.WIDE.U32 UR12, UR16, 0x8, UR4 ;  /* 0x00000008100c78a5 */ /* 0x000fe4000f8e0004 */
[----:B------:R-:W-:-:S12]  /*0880*/  UIMAD.WIDE.U32 UR4, UR16, 0xc, UR4 ;  /* 0x0000000c100478a5 */ /* 0x000fd8000f8e0004 */
.L_x_4649:
[----:B0-----:R-:W0:Y:S01]  /*0890*/  S2R R0, SR_TID.X ;  /* 0x0000000000007919 */ /* 0x001e220000002100 */
[----:B------:R-:W-:Y:S01]  /*08a0*/  ISETP.NE.AND P0, PT, R23, 0x2, PT ;  /* 0x000000021700780c */ /* 0x000fe20003f05270 */
[----:B------:R-:W-:Y:S01]  /*08b0*/  BSSY.RECONVERGENT B0, `(.L_x_4632) ;  /* 0x000001e000007945 */ /* 0x000fe20003800200 */
[----:B------:R-:W-:-:S04]  /*08c0*/  LOP3.LUT R2, R22, 0xffff, RZ, 0xc0, !PT ;  /* 0x0000ffff16027812 */ /* 0x000fc800078ec0ff */
[----:B------:R-:W-:Y:S01]  /*08d0*/  ISETP.GE.U32.AND P1, PT, R2, 0x2, PT ;  /* 0x000000020200780c */ /* 0x000fe20003f26070 */
[----:B0-----:R-:W-:-:S06]  /*08e0*/  IMAD.MOV.U32 R12, RZ, RZ, R0 ;  /* 0x000000ffff0c7224 */ /* 0x001fcc00078e0000 */
[----:B-123--:R-:W-:Y:S06]  /*08f0*/  @!P0 BRA `(.L_x_4633) ;  /* 0x0000000000648947 */ /* 0x00efec0003800000 */
        /* <DEDUP_REMOVED lines=21> */
[----:B------:R-:W-:-:S04]  /*0a50*/  VIADD R12, R12, UR16 ;  /* 0x000000100c0c7c36 */ /* 0x000fc80008000000 */
[----:B------:R-:W-:Y:S01]  /*0a60*/  @P2 VIADD R12, R12, UR16 ;  /* 0x000000100c0c2c36 */ /* 0x000fe20008000000 */
[----:B--2---:R1:W-:Y:S04]  /*0a70*/  STS [R7+UR9], R4 ;  /* 0x0000000407007988 */ /* 0x0043e80008000809 */
[----:B---3--:R1:W-:Y:S02]  /*0a80*/  @P2 STS [R9+UR9], R2 ;  /* 0x0000000209002988 */ /* 0x0083e40008000809 */
.L_x_4633:
[----:B------:R-:W-:Y:S05]  /*0a90*/  BSYNC.RECONVERGENT B0 ;  /* 0x0000000000007941 */ /* 0x000fea0003800200 */
.L_x_4632:
        /* <DEDUP_REMOVED lines=8> */
.L_x_4636:
[----:B-1----:R-:W1:Y:S01]  /*0b20*/  LDC.64 R8, c[0x0][0x390] ;  /* 0x0000e400ff087b82 */ /* 0x002e620000000a00 */
[----:B------:R-:W-:Y:S01]  /*0b30*/  MOV R6, UR10 ;  /* 0x0000000a00067c02 */ /* 0x000fe20008000f00 */
[----:B0-----:R-:W-:Y:S01]  /*0b40*/  IMAD.U32 R7, RZ, RZ, UR11 ;  /* 0x0000000bff077e24 */ /* 0x001fe2000f8e00ff */
        /* <DEDUP_REMOVED lines=24> */
.L_x_4635:
[----:B------:R-:W-:Y:S05]  /*0cd0*/  BSYNC.RECONVERGENT B0 ;  /* 0x0000000000007941 */ /* 0x000fea0003800200 */
.L_x_4634:
[----:B------:R-:W-:Y:S01]  /*0ce0*/  BSSY.RECONVERGENT B0, `(.L_x_4637) ;  /* 0x0000013000007945 */ /* 0x000fe20003800200 */
[----:B-12---:R-:W-:-:S03]  /*0cf0*/  IMAD.MOV.U32 R2, RZ, RZ, R0 ;  /* 0x000000ffff027224 */ /* 0x006fc600078e0000 */
[----:B------:R-:W-:Y:S05]  /*0d00*/  @!P0 BRA `(.L_x_4638) ;  /* 0x0000000000408947 */ /* 0x000fea0003800000 */
[----:B------:R-:W1:Y:S01]  /*0d10*/  S2UR UR7, SR_CgaCtaId ;  /* 0x00000000000779c3 */ /* 0x000e620000008800 */
[----:B------:R-:W-:Y:S01]  /*0d20*/  UMOV UR6, 0x400 ;  /* 0x0000040000067882 */ /* 0x000fe20000000000 */
[----:B------:R-:W-:Y:S01]  /*0d30*/  ISETP.NE.AND P0, PT, R23, 0x3, PT ;  /* 0x000000031700780c */ /* 0x000fe20003f05270 */
[----:B------:R-:W-:Y:S01]  /*0d40*/  UIADD3 UR6, UPT, UPT, UR6, 0x980, URZ ;  /* 0x0000098006067890 */ /* 0x000fe2000fffe0ff */
[----:B------:R-:W-:-:S03]  /*0d50*/  VIADD R2, R0, UR16 ;  /* 0x0000001000027c36 */ /* 0x000fc60008000000 */
[----:B-1----:R-:W-:-:S06]  /*0d60*/  ULEA UR6, UR7, UR6, 0x18 ;  /* 0x0000000607067291 */ /* 0x002fcc000f8ec0ff */
[----:B------:R-:W-:-:S05]  /*0d70*/  LEA R3, R0, UR6, 0x2 ;  /* 0x0000000600037c11 */ /* 0x000fca000f8e10ff */
[----:B------:R1:W-:Y:S01]  /*0d80*/  STS [R3], RZ ;  /* 0x000000ff03007388 */ /* 0x0003e20000000800 */
[----:B------:R-:W-:Y:S05]  /*0d90*/  @!P0 BRA `(.L_x_4638) ;  /* 0x00000000001c8947 */ /* 0x000fea0003800000 */
[----:B------:R-:W-:Y:S01]  /*0da0*/  ISETP.NE.AND P0, PT, R23, RZ, PT ;  /* 0x000000ff1700720c */ /* 0x000fe20003f05270 */
[----:B------:R-:W-:Y:S01]  /*0db0*/  VIADD R5, R3, UR9 ;  /* 0x0000000903057c36 */ /* 0x000fe20008000000 */
[----:B------:R2:W-:Y:S01]  /*0dc0*/  STS [R3+UR9], RZ ;  /* 0x000000ff03007988 */ /* 0x0005e20008000809 */
[----:B------:R-:W-:-:S05]  /*0dd0*/  IADD3 R2, PT, PT, R2, UR16, RZ ;  /* 0x0000001002027c10 */ /* 0x000fca000fffe0ff */
[----:B0-----:R-:W-:-:S05]  /*0de0*/  VIADD R4, R2, UR16 ;  /* 0x0000001002047c36 */ /* 0x001fca0008000000 */
[----:B------:R2:W-:Y:S01]  /*0df0*/  @P0 STS [R5+UR9], RZ ;  /* 0x000000ff05000988 */ /* 0x0005e20008000809 */
[----:B------:R-:W-:-:S07]  /*0e00*/  @P0 IMAD.MOV.U32 R2, RZ, RZ, R4 ;  /* 0x000000ffff020224 */ /* 0x000fce00078e0004 */
.L_x_4638:
[----:B------:R-:W-:Y:S05]  /*0e10*/  BSYNC.RECONVERGENT B0 ;  /* 0x0000000000007941 */ /* 0x000fea0003800200 */
.L_x_4637:
[----:B------:R-:W-:Y:S04]  /*0e20*/  BSSY.RECONVERGENT B0, `(.L_x_4639) ;  /* 0x0000010000007945 */ /* 0x000fe80003800200 */
[----:B------:R-:W-:Y:S05]  /*0e30*/  @!P1 BRA `(.L_x_4640) ;  /* 0x0000000000389947 */ /* 0x000fea0003800000 */
[----:B0-----:R-:W0:Y:S01]  /*0e40*/  S2R R4, SR_CgaCtaId ;  /* 0x0000000000047919 */ /* 0x001e220000008800 */
[----:B-12---:R-:W-:-:S05]  /*0e50*/  MOV R3, 0x400 ;  /* 0x0000040000037802 */ /* 0x006fca0000000f00 */
[----:B------:R-:W-:-:S05]  /*0e60*/  VIADD R3, R3, 0x980 ;  /* 0x0000098003037836 */ /* 0x000fca0000000000 */
[----:B0-----:R-:W-:-:S07]  /*0e70*/  LEA R7, R4, R3, 0x18 ;  /* 0x0000000304077211 */ /* 0x001fce00078ec0ff */
.L_x_4641:
        /* <DEDUP_REMOVED lines=10> */
.L_x_4640:
[----:B------:R-:W-:Y:S05]  /*0f20*/  BSYNC.RECONVERGENT B0 ;  /* 0x0000000000007941 */ /* 0x000fea0003800200 */
.L_x_4639:
[----:B------:R-:W4:Y:S08]  /*0f30*/  S2UR UR8, SR_CgaCtaId ;  /* 0x00000000000879c3 */ /* 0x000f300000008800 */
[----:B------:R-:W-:Y:S01]  /*0f40*/  BAR.SYNC.DEFER_BLOCKING 0x0 ;  /* 0x0000000000007b1d */ /* 0x000fe20000010000 */
[C---:B------:R-:W-:Y:S01]  /*0f50*/  SHF.L.U32 R2, R0.reuse, 0x3, RZ ;  /* 0x0000000300027819 */ /* 0x040fe200000006ff */
[----:B------:R-:W-:-:S03]  /*0f60*/  IMAD.SHL.U32 R27, R0, 0x4, RZ ;  /* 0x00000004001b7824 */ /* 0x000fc600078e00ff */
[----:B-123--:R-:W-:Y:S01]  /*0f70*/  LOP3.LUT R3, R2, 0x1f8, RZ, 0xc0, !PT ;  /* 0x000001f802037812 */ /* 0x00efe200078ec0ff */
[----:B------:R-:W-:Y:S02]  /*0f80*/  UMOV UR6, 0x400 ;  /* 0x0000040000067882 */ /* 0x000fe40000000000 */
[----:B------:R-:W-:Y:S01]  /*0f90*/  UIADD3 UR7, UPT, UPT, UR6, 0x180, URZ ;  /* 0x0000018006077890 */ /* 0x000fe2000fffe0ff */
[C---:B------:R-:W-:Y:S02]  /*0fa0*/  LOP3.LUT R8, R3.reuse, R17, RZ, 0xfc, !PT ;  /* 0x0000001103087212 */ /* 0x040fe400078efcff */
[C---:B------:R-:W-:Y:S02]  /*0fb0*/  LOP3.LUT R2, R3.reuse, 0x7, R0, 0xf8, !PT ;  /* 0x0000000703027812 */ /* 0x040fe400078ef800 */
[C---:B0-----:R-:W-:Y:S02]  /*0fc0*/  LOP3.LUT R4, R3.reuse, R20, RZ, 0xfc, !PT ;  /* 0x0000001403047212 */ /* 0x041fe400078efcff */
[----:B------:R-:W-:-:S02]  /*0fd0*/  LOP3.LUT R5, R3, R19, RZ, 0xfc, !PT ;  /* 0x0000001303057212 */ /* 0x000fc400078efcff */
[C---:B------:R-:W-:Y:S02]  /*0fe0*/  LOP3.LUT R6, R3.reuse, R18, RZ, 0xfc, !PT ;  /* 0x0000001203067212 */ /* 0x040fe400078efcff */
[C---:B------:R-:W-:Y:S02]  /*0ff0*/  LOP3.LUT R7, R3.reuse, 0x4, R24, 0xf6, !PT ;  /* 0x0000000403077812 */ /* 0x040fe400078ef618 */
[C---:B------:R-:W-:Y:S01]  /*1000*/  LOP3.LUT R12, R3.reuse, R16, RZ, 0xfc, !PT ;  /* 0x00000010030c7212 */ /* 0x040fe200078efcff */
[----:B----4-:R-:W-:Y:S01]  /*1010*/  ULEA UR7, UR8, UR7, 0x18 ;  /* 0x0000000708077291 */ /* 0x010fe2000f8ec0ff */
[----:B------:R-:W-:-:S05]  /*1020*/  LOP3.LUT R3, R3, R15, RZ, 0xfc, !PT ;  /* 0x0000000f03037212 */ /* 0x000fca00078efcff */
[----:B------:R-:W-:Y:S02]  /*1030*/  LEA R9, R8, UR7, 0x2 ;  /* 0x0000000708097c11 */ /* 0x000fe4000f8e10ff */
[----:B------:R-:W-:Y:S02]  /*1040*/  LEA R11, R6, UR7, 0x2 ;  /* 0x00000007060b7c11 */ /* 0x000fe4000f8e10ff */
[----:B------:R-:W-:Y:S02]  /*1050*/  LEA R10, R7, UR7, 0x2 ;  /* 0x00000007070a7c11 */ /* 0x000fe4000f8e10ff */
[----:B------:R-:W-:Y:S01]  /*1060*/  LEA R8, R12, UR7, 0x2 ;  /* 0x000000070c087c11 */ /* 0x000fe2000f8e10ff */
[----:B------:R-:W0:Y:S01]  /*1070*/  LDS R9, [R9] ;  /* 0x0000000009097984 */ /* 0x000e220000000800 */
[----:B------:R-:W-:Y:S02]  /*1080*/  LEA R2, R2, UR7, 0x2 ;  /* 0x0000000702027c11 */ /* 0x000fe4000f8e10ff */
[----:B------:R-:W-:Y:S01]  /*1090*/  LEA R3, R3, UR7, 0x2 ;  /* 0x0000000703037c11 */ /* 0x000fe2000f8e10ff */
[----:B------:R-:W1:Y:S01]  /*10a0*/  LDS R11, [R11] ;  /* 0x000000000b0b7984 */ /* 0x000e620000000800 */
[----:B------:R-:W-:-:S02]  /*10b0*/  LEA R4, R4, UR7, 0x2 ;  /* 0x0000000704047c11 */ /* 0x000fc4000f8e10ff */
[----:B------:R-:W-:Y:S01]  /*10c0*/  LEA R5, R5, UR7, 0x2 ;  /* 0x0000000705057c11 */ /* 0x000fe2000f8e10ff */
[----:B------:R-:W2:Y:S01]  /*10d0*/  LDS R14, [R2] ;  /* 0x00000000020e7984 */ /* 0x000ea20000000800 */
[----:B------:R-:W-:Y:S01]  /*10e0*/  UIADD3 UR7, UPT, UPT, UR6, 0x980, URZ ;  /* 0x0000098006077890 */ /* 0x000fe2000fffe0ff */
[----:B------:R-:W-:Y:S01]  /*10f0*/  SHF.R.U32.HI R6, RZ, 0x6, R0 ;  /* 0x00000006ff067819 */ /* 0x000fe20000011600 */
[----:B------:R-:W-:Y:S01]  /*1100*/  ULEA UR6, UR8, UR6, 0x18 ;  /* 0x0000000608067291 */ /* 0x000fe2000f8ec0ff */
[----:B------:R-:W3:Y:S01]  /*1110*/  LDS R10, [R10] ;  /* 0x000000000a0a7984 */ /* 0x000ee20000000800 */
[----:B------:R-:W-:-:S03]  /*1120*/  ULEA UR7, UR8, UR7, 0x18 ;  /* 0x0000000708077291 */ /* 0x000fc6000f8ec0ff */
[----:B------:R-:W4:Y:S04]  /*1130*/  LDS R8, [R8] ;  /* 0x0000000008087984 */ /* 0x000f280000000800 */
[----:B------:R-:W0:Y:S04]  /*1140*/  LDS R7, [R3] ;  /* 0x0000000003077984 */ /* 0x000e280000000800 */
[----:B------:R5:W0:Y:S04]  /*1150*/  LDS R13, [R4] ;  /* 0x00000000040d7984 */ /* 0x000a280000000800 */
[----:B------:R5:W0:Y:S02]  /*1160*/  LDS R12, [R5] ;  /* 0x00000000050c7984 */ /* 0x000a240000000800 */
[----:B-----5:R-:W-:-:S02]  /*1170*/  LEA R4, R24, UR6, 0x2 ;  /* 0x0000000618047c11 */ /* 0x020fc4000f8e10ff */
[----:B------:R-:W-:-:S07]  /*1180*/  LOP3.LUT R5, R27, 0xfc, RZ, 0xc0, !PT ;  /* 0x000000fc1b057812 */ /* 0x000fce00078ec0ff */
.L_x_4643:
[----:B------:R-:W-:Y:S01]  /*1190*/  IMAD R27, R6, 0x24, R4 ;  /* 0x00000024061b7824 */ /* 0x000fe200078e0204 */
[----:B------:R-:W-:-:S05]  /*11a0*/  UMOV UR6, 0xffffffff ;  /* 0xffffffff00067882 */ /* 0x000fca0000000000 */
[----:B0-----:R-:W0:Y:S01]  /*11b0*/  LDS R27, [R27] ;  /* 0x000000001b1b7984 */ /* 0x001e220000000800 */
[----:B------:R-:W-:Y:S05]  /*11c0*/  BRA.DIV UR6, `(.L_x_4642) ;  /* 0x00000006066c7947 */ /* 0x000fea000b800000 */
[----:B0-----:R-:W2:Y:S04]  /*11d0*/  SHFL.IDX PT, R29, R27, R24, 0x181f ;  /* 0x00181f181b1d7589 */ /* 0x001ea800000e0000 */
[----:B------:R-:W0:Y:S04]  /*11e0*/  SHFL.IDX PT, R0, R27, R20, 0x181f ;  /* 0x00181f141b007589 */ /* 0x000e2800000e0000 */
[----:B------:R-:W-:Y:S01]  /*11f0*/  SHFL.IDX PT, R2, R27, R15, 0x181f ;  /* 0x00181f0f1b027589 */ /* 0x000fe200000e0000 */
[----:B--2---:R-:W-:-:S04]  /*1200*/  IMAD R28, R14, R29, RZ ;  /* 0x0000001d0e1c7224 */ /* 0x004fc800078e02ff */
[----:B0-----:R-:W-:Y:S02]  /*1210*/  IMAD R29, R13, R0, R28 ;  /* 0x000000000d1d7224 */ /* 0x001fe400078e021c */
[----:B------:R-:W0:Y:S02]  /*1220*/  SHFL.IDX PT, R28, R27, R19, 0x181f ;  /* 0x00181f131b1c7589 */ /* 0x000e2400000e0000 */
[----:B0-----:R-:W-:Y:S02]  /*1230*/  IMAD R28, R12, R28, R29 ;  /* 0x0000001c0c1c7224 */ /* 0x001fe400078e021d */
[----:B------:R-:W1:Y:S02]  /*1240*/  SHFL.IDX PT, R29, R27, R18, 0x181f ;  /* 0x00181f121b1d7589 */ /* 0x000e6400000e0000 */
[----:B-1----:R-:W-:Y:S02]  /*1250*/  IMAD R29, R11, R29, R28 ;  /* 0x0000001d0b1d7224 */ /* 0x002fe400078e021c */
[----:B------:R-:W3:Y:S02]  /*1260*/  SHFL.IDX PT, R28, R27, R21, 0x181f ;  /* 0x00181f151b1c7589 */ /* 0x000ee400000e0000 */
[----:B---3--:R-:W-:-:S02]  /*1270*/  IMAD R28, R10, R28, R29 ;  /* 0x0000001c0a1c7224 */ /* 0x008fc400078e021d */
[----:B------:R-:W0:Y:S02]  /*1280*/  SHFL.IDX PT, R29, R27, R17, 0x181f ;  /* 0x00181f111b1d7589 */ /* 0x000e2400000e0000 */
[----:B0-----:R-:W-:Y:S02]  /*1290*/  IMAD R29, R9, R29, R28 ;  /* 0x0000001d091d7224 */ /* 0x001fe400078e021c */
[----:B------:R-:W4:Y:S02]  /*12a0*/  SHFL.IDX PT, R28, R27, R16, 0x181f ;  /* 0x00181f101b1c7589 */ /* 0x000f2400000e0000 */
[----:B----4-:R-:W-:-:S07]  /*12b0*/  IMAD R28, R8, R28, R29 ;  /* 0x0000001c081c7224 */ /* 0x010fce00078e021d */
.L_x_4659:
        /* <DEDUP_REMOVED lines=10> */
[----:B0-----:R-:W0:Y:S01]  /*1360*/  LDC.64 R2, c[0x0][0x3a0] ;  /* 0x0000e800ff027b82 */ /* 0x001e220000000a00 */
[----:B------:R-:W-:Y:S01]  /*1370*/  ISETP.NE.AND P1, PT, R23, 0x2, PT ;  /* 0x000000021700780c */ /* 0x000fe20003f25270 */
[----:B------:R-:W-:Y:S05]  /*1380*/  WARPSYNC.ALL ;  /* 0x0000000000007948 */ /* 0x000fea0003800000 */
[----:B------:R-:W-:Y:S01]  /*1390*/  LOP3.LUT R0, R22, 0xffff, RZ, 0xc0, !PT ;  /* 0x0000ffff16007812 */ /* 0x000fe200078ec0ff */
[----:B------:R-:W-:Y:S01]  /*13a0*/  BSSY.RECONVERGENT B0, `(.L_x_4644) ;  /* 0x000001f000007945 */ /* 0x000fe20003800200 */
[----:B------:R-:W-:Y:S02]  /*13b0*/  BAR.SYNC.DEFER_BLOCKING 0x0 ;  /* 0x0000000000007b1d */ /* 0x000fe40000010000 */
[----:B------:R-:W-:-:S02]  /*13c0*/  ISETP.GE.U32.AND P0, PT, R0, 0x2, PT ;  /* 0x000000020000780c */ /* 0x000fc40003f06070 */
[----:B-1----:R-:W-:Y:S02]  /*13d0*/  MOV R0, R11 ;  /* 0x0000000b00007202 */ /* 0x002fe40000000f00 */
[----:B------:R-:W-:Y:S09]  /*13e0*/  @!P1 BRA `(.L_x_4645) ;  /* 0x0000000000689947 */ /* 0x000ff20003800000 */
[----:B------:R-:W1:Y:S01]  /*13f0*/  S2UR UR8, SR_CgaCtaId ;  /* 0x00000000000879c3 */ /* 0x000e620000008800 */
[----:B------:R-:W-:Y:S01]  /*1400*/  UMOV UR6, 0x400 ;  /* 0x0000040000067882 */ /* 0x000fe20000000000 */
[----:B------:R-:W-:Y:S01]  /*1410*/  IMAD.SHL.U32 R0, R25, 0x200, RZ ;  /* 0x0000020019007824 */ /* 0x000fe200078e00ff */
[----:B------:R-:W-:Y:S01]  /*1420*/  UIADD3 UR6, UPT, UPT, UR6, 0x980, URZ ;  /* 0x0000098006067890 */ /* 0x000fe2000fffe0ff */
[----:B------:R-:W-:-:S03]  /*1430*/  ISETP.NE.AND P1, PT, R23, 0x3, PT ;  /* 0x000000031700780c */ /* 0x000fc60003f25270 */
[----:B------:R-:W-:Y:S01]  /*1440*/  LOP3.LUT R7, R0, R11, RZ, 0xfc, !PT ;  /* 0x0000000b00077212 */ /* 0x000fe200078efcff */
[----:B------:R-:W2:Y:S01]  /*1450*/  LDC.64 R4, c[0x0][0x3a0] ;  /* 0x0000e800ff047b82 */ /* 0x000ea20000000a00 */
[----:B------:R-:W-:Y:S01]  /*1460*/  VIADD R0, R11, UR16 ;  /* 0x000000100b007c36 */ /* 0x000fe20008000000 */
[----:B-1----:R-:W-:-:S06]  /*1470*/  ULEA UR6, UR8, UR6, 0x18 ;  /* 0x0000000608067291 */ /* 0x002fcc000f8ec0ff */
[----:B------:R-:W-:Y:S01]  /*1480*/  LEA R8, R11, UR6, 0x2 ;  /* 0x000000060b087c11 */ /* 0x000fe2000f8e10ff */
[----:B--2---:R-:W-:-:S04]  /*1490*/  IMAD.WIDE R4, R7, 0x4, R4 ;  /* 0x0000000407047825 */ /* 0x004fc800078e0204 */
[----:B------:R-:W1:Y:S04]  /*14a0*/  LDS R9, [R8] ;  /* 0x0000000008097984 */ /* 0x000e680000000800 */
[----:B-1----:R1:W-:Y:S01]  /*14b0*/  STG.E desc[UR14][R4.64], R9 ;  /* 0x0000000904007986 */ /* 0x0023e2000c10190e */
[----:B------:R-:W-:Y:S05]  /*14c0*/  @!P1 BRA `(.L_x_4645) ;  /* 0x0000000000309947 */ /* 0x000fea0003800000 */
[----:B------:R-:W-:Y:S01]  /*14d0*/  ISETP.NE.AND P2, PT, R23, RZ, PT ;  /* 0x000000ff1700720c */ /* 0x000fe20003f45270 */
[----:B------:R-:W-:Y:S01]  /*14e0*/  VIADD R11, R8, UR9 ;  /* 0x00000009080b7c36 */ /* 0x000fe20008000000 */
[----:B-1----:R-:W1:Y:S01]  /*14f0*/  LDS R9, [R8+UR9] ;  /* 0x0000000908097984 */ /* 0x002e620008000800 */
[----:B------:R-:W-:Y:S01]  /*1500*/  IADD3 R6, P1, PT, R4, UR9, RZ ;  /* 0x0000000904067c10 */ /* 0x000fe2000ff3e0ff */
[----:B------:R-:W-:-:S03]  /*1510*/  VIADD R0, R0, UR16 ;  /* 0x0000001000007c36 */ /* 0x000fc60008000000 */
[----:B------:R-:W-:-:S06]  /*1520*/  IADD3.X R7, PT, PT, RZ, R5, RZ, P1, !PT ;  /* 0x00000005ff077210 */ /* 0x000fcc0000ffe4ff */
[----:B------:R-:W2:Y:S01]  /*1530*/  @P2 LDS R11, [R11+UR9] ;  /* 0x000000090b0b2984 */ /* 0x000ea20008000800 */
[----:B------:R-:W-:Y:S01]  /*1540*/  @P2 IADD3 R4, P1, PT, R6, UR9, RZ ;  /* 0x0000000906042c10 */ /* 0x000fe2000ff3e0ff */
[----:B------:R-:W-:-:S04]  /*1550*/  @P2 VIADD R0, R0, UR16 ;  /* 0x0000001000002c36 */ /* 0x000fc80008000000 */
[----:B------:R-:W-:Y:S01]  /*1560*/  @P2 IMAD.X R5, RZ, RZ, R7, P1 ;  /* 0x000000ffff052224 */ /* 0x000fe200008e0607 */
[----:B-1----:R3:W-:Y:S04]  /*1570*/  STG.E desc[UR14][R6.64], R9 ;  /* 0x0000000906007986 */ /* 0x0027e8000c10190e */
[----:B--2---:R3:W-:Y:S03]  /*1580*/  @P2 STG.E desc[UR14][R4.64], R11 ;  /* 0x0000000b04002986 */ /* 0x0047e6000c10190e */
.L_x_4645:
[----:B------:R-:W-:Y:S05]  /*1590*/  BSYNC.RECONVERGENT B0 ;  /* 0x0000000000007941 */ /* 0x000fea0003800200 */
.L_x_4644:
[----:B------:R-:W-:Y:S04]  /*15a0*/  BSSY.RECONVERGENT B0, `(.L_x_4646) ;  /* 0x0000018000007945 */ /* 0x000fe80003800200 */
[----:B------:R-:W-:Y:S05]  /*15b0*/  @!P0 BRA `(.L_x_4647) ;  /* 0x0000000000588947 */ /* 0x000fea0003800000 */
.L_x_4648:
[C---:B------:R-:W-:Y:S01]  /*15c0*/  LEA R12, R0.reuse, UR7, 0x2 ;  /* 0x00000007000c7c11 */ /* 0x040fe2000f8e10ff */
[----:B--23--:R-:W-:Y:S02]  /*15d0*/  IMAD R11, R25, 0x200, R0 ;  /* 0x00000200190b7824 */ /* 0x00cfe400078e0200 */
[----:B------:R-:W-:Y:S01]  /*15e0*/  VIADD R0, R0, UR9 ;  /* 0x0000000900007c36 */ /* 0x000fe20008000000 */
[----:B------:R-:W-:Y:S01]  /*15f0*/  IADD3 R14, PT, PT, R12, UR9, RZ ;  /* 0x000000090c0e7c10 */ /* 0x000fe2000fffe0ff */
[----:B------:R-:W2:Y:S01]  /*1600*/  LDS R27, [R12] ;  /* 0x000000000c1b7984 */ /* 0x000ea20000000800 */
[----:B0-----:R-:W-:-:S03]  /*1610*/  IMAD.WIDE R10, R11, 0x4, R2 ;  /* 0x000000040b0a7825 */ /* 0x001fc600078e0202 */
[----:B------:R-:W0:Y:S01]  /*1620*/  LDS R13, [R12+UR9] ;  /* 0x000000090c0d7984 */ /* 0x000e220008000800 */
[----:B------:R-:W-:Y:S01]  /*1630*/  VIADD R28, R14, UR9 ;  /* 0x000000090e1c7c36 */ /* 0x000fe20008000000 */
[----:B------:R-:W-:Y:S02]  /*1640*/  IADD3 R8, P0, PT, R10, UR9, RZ ;  /* 0x000000090a087c10 */ /* 0x000fe4000ff1e0ff */
[----:B------:R-:W3:Y:S03]  /*1650*/  LDS R29, [R14+UR9] ;  /* 0x000000090e1d7984 */ /* 0x000ee60008000800 */
[----:B-1----:R-:W-:Y:S01]  /*1660*/  IMAD.X R9, RZ, RZ, R11, P0 ;  /* 0x000000ffff097224 */ /* 0x002fe200000e060b */
[----:B------:R-:W1:Y:S01]  /*1670*/  LDS R28, [R28+UR9] ;  /* 0x000000091c1c7984 */ /* 0x000e620008000800 */
[----:B------:R-:W-:-:S04]  /*1680*/  IADD3 R6, P0, PT, R8, UR9, RZ ;  /* 0x0000000908067c10 */ /* 0x000fc8000ff1e0ff */
[----:B------:R-:W-:Y:S02]  /*1690*/  IADD3.X R7, PT, PT, RZ, R9, RZ, P0, !PT ;  /* 0x00000009ff077210 */ /* 0x000fe400007fe4ff */
[----:B------:R-:W-:-:S05]  /*16a0*/  IADD3 R4, P0, PT, R6, UR9, RZ ;  /* 0x0000000906047c10 */ /* 0x000fca000ff1e0ff */
[----:B------:R-:W-:Y:S01]  /*16b0*/  IMAD.X R5, RZ, RZ, R7, P0 ;  /* 0x000000ffff057224 */ /* 0x000fe200000e0607 */
[----:B------:R-:W-:Y:S01]  /*16c0*/  ISETP.GE.U32.AND P0, PT, R0, 0x200, PT ;  /* 0x000002000000780c */ /* 0x000fe20003f06070 */
[----:B--2---:R2:W-:Y:S04]  /*16d0*/  STG.E desc[UR14][R10.64], R27 ;  /* 0x0000001b0a007986 */ /* 0x0045e8000c10190e */
[----:B0-----:R2:W-:Y:S04]  /*16e0*/  STG.E desc[UR14][R8.64], R13 ;  /* 0x0000000d08007986 */ /* 0x0015e8000c10190e */
[----:B---3--:R2:W-:Y:S04]  /*16f0*/  STG.E desc[UR14][R6.64], R29 ;  /* 0x0000001d06007986 */ /* 0x0085e8000c10190e */
[----:B-1----:R2:W-:Y:S01]  /*1700*/  STG.E desc[UR14][R4.64], R28 ;  /* 0x0000001c04007986 */ /* 0x0025e2000c10190e */
[----:B------:R-:W-:Y:S05]  /*1710*/  @!P0 BRA `(.L_x_4648) ;  /* 0xfffffffc00a88947 */ /* 0x000fea000383ffff */
.L_x_4647:
[----:B------:R-:W-:Y:S05]  /*1720*/  BSYNC.RECONVERGENT B0 ;  /* 0x0000000000007941 */ /* 0x000fea0003800200 */
.L_x_4646:
[C---:B------:R-:W-:Y:S01]  /*1730*/  IMAD.IADD R25, R26.reuse, 0x1, R25 ;  /* 0x000000011a197824 */ /* 0x040fe200078e0219 */
[----:B------:R-:W-:-:S04]  /*1740*/  SHF.L.U32 R0, R26, 0x2, RZ ;  /* 0x000000021a007819 */ /* 0x000fc800000006ff */
[----:B------:R-:W-:-:S13]  /*1750*/  ISETP.GE.U32.AND P0, PT, R25, R0, PT ;  /* 0x000000001900720c */ /* 0x000fda0003f06070 */
[----:B------:R-:W-:Y:S05]  /*1760*/  @!P0 BRA `(.L_x_4649) ;  /* 0xfffffff000488947 */ /* 0x000fea000383ffff */
[----:B------:R-:W-:Y:S05]  /*1770*/  EXIT ;  /* 0x000000000000794d */ /* 0x000fea0003800000 */
.L_x_4642:
[----:B------:R-:W-:Y:S01]  /*1780*/  BSSY B0, `(.L_x_4650) ;  /* 0x0000007000007945 */ /* 0x000fe20003800000 */
[----:B------:R-:W-:Y:S02]  /*1790*/  IMAD.MOV.U32 R2, RZ, RZ, R24 ;  /* 0x000000ffff027224 */ /* 0x000fe400078e0018 */
[----:B------:R-:W-:Y:S02]  /*17a0*/  IMAD.MOV.U32 R3, RZ, RZ, 0x181f ;  /* 0x0000181fff037424 */ /* 0x000fe400078e00ff */
[----:B------:R-:W-:-:S07]  /*17b0*/  IMAD.MOV.U32 R0, RZ, RZ, -0x1 ;  /* 0xffffffffff007424 */ /* 0x000fce00078e00ff */
[----:B01234-:R-:W-:Y:S05]  /*17c0*/  WARPSYNC.COLLECTIVE R0, `(.L_x_4651) ;  /* 0x0000000000087348 */ /* 0x01ffea0003c00000 */
[----:B0-----:R0:W0:Y:S02]  /*17d0*/  SHFL.IDX P0, R0, R27, R2, R3 ;  /* 0x000000021b007389 */ /* 0x0010240000000003 */
[----:B01234-:R-:W-:Y:S05]  /*17e0*/  ENDCOLLECTIVE ;  /* 0x000000000000791b */ /* 0x01ffea0003800000 */
.L_x_4651:
[----:B------:R-:W-:Y:S05]  /*17f0*/  BSYNC B0 ;  /* 0x0000000000007941 */ /* 0x000fea0003800000 */
.L_x_4650:
[----:B------:R-:W-:Y:S01]  /*1800*/  MOV R29, R0 ;  /* 0x00000000001d7202 */ /* 0x000fe20000000f00 */
[----:B------:R-:W-:Y:S02]  /*1810*/  IMAD.MOV.U32 R0, RZ, RZ, -0x1 ;  /* 0xffffffffff007424 */ /* 0x000fe400078e00ff */
[----:B------:R-:W-:Y:S02]  /*1820*/  IMAD.MOV.U32 R2, RZ, RZ, R20 ;  /* 0x000000ffff027224 */ /* 0x000fe400078e0014 */
[----:B------:R-:W-:Y:S02]  /*1830*/  IMAD.MOV.U32 R3, RZ, RZ, 0x181f ;  /* 0x0000181fff037424 */ /* 0x000fe400078e00ff */
[----:B------:R-:W-:-:S07]  /*1840*/  IMAD R28, R14, R29, RZ ;  /* 0x0000001d0e1c7224 */ /* 0x000fce00078e02ff */
[----:B------:R-:W-:Y:S05]  /*1850*/  WARPSYNC.COLLECTIVE R0, `(.L_x_4652) ;  /* 0x0000000000087348 */ /* 0x000fea0003c00000 */
[----:B------:R0:W1:Y:S02]  /*1860*/  SHFL.IDX P0, R0, R27, R2, R3 ;  /* 0x000000021b007389 */ /* 0x0000640000000003 */
[----:B01----:R-:W-:Y:S05]  /*1870*/  ENDCOLLECTIVE ;  /* 0x000000000000791b */ /* 0x003fea0003800000 */
.L_x_4652:
[----:B------:R-:W-:Y:S01]  /*1880*/  MOV R2, R19 ;  /* 0x0000001300027202 */ /* 0x000fe20000000f00 */
[----:B------:R-:W-:Y:S02]  /*1890*/  IMAD R29, R13, R0, R28 ;  /* 0x000000000d1d7224 */ /* 0x000fe400078e021c */
[----:B------:R-:W-:-:S07]  /*18a0*/  IMAD.MOV.U32 R0, RZ, RZ, -0x1 ;  /* 0xffffffffff007424 */ /* 0x000fce00078e00ff */
[----:B------:R-:W-:Y:S05]  /*18b0*/  WARPSYNC.COLLECTIVE R0, `(.L_x_4653) ;  /* 0x0000000000087348 */ /* 0x000fea0003c00000 */
[----:B------:R0:W1:Y:S02]  /*18c0*/  SHFL.IDX P0, R0, R27, R2, R3 ;  /* 0x000000021b007389 */ /* 0x0000640000000003 */
[----:B01----:R-:W-:Y:S05]  /*18d0*/  ENDCOLLECTIVE ;  /* 0x000000000000791b */ /* 0x003fea0003800000 */
.L_x_4653:
[----:B------:R-:W-:Y:S02]  /*18e0*/  IMAD.MOV.U32 R2, RZ, RZ, R18 ;  /* 0x000000ffff027224 */ /* 0x000fe400078e0012 */
[----:B------:R-:W-:Y:S01]  /*18f0*/  IMAD.MOV.U32 R28, RZ, RZ, R0 ;  /* 0x000000ffff1c7224 */ /* 0x000fe200078e0000 */
[----:B------:R-:W-:-:S03]  /*1900*/  MOV R0, 0xffffffff ;  /* 0xffffffff00007802 */ /* 0x000fc60000000f00 */
[----:B------:R-:W-:-:S07]  /*1910*/  IMAD R28, R12, R28, R29 ;  /* 0x0000001c0c1c7224 */ /* 0x000fce00078e021d */
[----:B------:R-:W-:Y:S05]  /*1920*/  WARPSYNC.COLLECTIVE R0, `(.L_x_4654) ;  /* 0x0000000000087348 */ /* 0x000fea0003c00000 */
[----:B------:R0:W1:Y:S02]  /*1930*/  SHFL.IDX P0, R0, R27, R2, R3 ;  /* 0x000000021b007389 */ /* 0x0000640000000003 */
[----:B01----:R-:W-:Y:S05]  /*1940*/  ENDCOLLECTIVE ;  /* 0x000000000000791b */ /* 0x003fea0003800000 */
.L_x_4654:
[----:B------:R-:W-:Y:S02]  /*1950*/  IMAD.MOV.U32 R2, RZ, RZ, R21 ;  /* 0x000000ffff027224 */ /* 0x000fe400078e0015 */
[----:B------:R-:W-:Y:S02]  /*1960*/  IMAD.MOV.U32 R29, RZ, RZ, R0 ;  /* 0x000000ffff1d7224 */ /* 0x000fe400078e0000 */
[----:B------:R-:W-:Y:S02]  /*1970*/  IMAD.MOV.U32 R0, RZ, RZ, -0x1 ;  /* 0xffffffffff007424 */ /* 0x000fe400078e00ff */
[----:B------:R-:W-:-:S07]  /*1980*/  IMAD R29, R11, R29, R28 ;  /* 0x0000001d0b1d7224 */ /* 0x000fce00078e021c */
[----:B------:R-:W-:Y:S05]  /*1990*/  WARPSYNC.COLLECTIVE R0, `(.L_x_4655) ;  /* 0x0000000000087348 */ /* 0x000fea0003c00000 */
[----:B------:R0:W1:Y:S02]  /*19a0*/  SHFL.IDX P0, R0, R27, R2, R3 ;  /* 0x000000021b007389 */ /* 0x0000640000000003 */
[----:B01----:R-:W-:Y:S05]  /*19b0*/  ENDCOLLECTIVE ;  /* 0x000000000000791b */ /* 0x003fea0003800000 */
.L_x_4655:
[----:B------:R-:W-:Y:S01]  /*19c0*/  IMAD.MOV.U32 R2, RZ, RZ, R17 ;  /* 0x000000ffff027224 */ /* 0x000fe200078e0011 */
[----:B------:R-:W-:Y:S01]  /*19d0*/  MOV R28, R0 ;  /* 0x00000000001c7202 */ /* 0x000fe20000000f00 */
[----:B------:R-:W-:-:S04]  /*19e0*/  IMAD.MOV.U32 R0, RZ, RZ, -0x1 ;  /* 0xffffffffff007424 */ /* 0x000fc800078e00ff */
[----:B------:R-:W-:-:S07]  /*19f0*/  IMAD R28, R10, R28, R29 ;  /* 0x0000001c0a1c7224 */ /* 0x000fce00078e021d */
[----:B------:R-:W-:Y:S05]  /*1a00*/  WARPSYNC.COLLECTIVE R0, `(.L_x_4656) ;  /* 0x0000000000087348 */ /* 0x000fea0003c00000 */
[----:B------:R0:W1:Y:S02]  /*1a10*/  SHFL.IDX P0, R0, R27, R2, R3 ;  /* 0x000000021b007389 */ /* 0x0000640000000003 */
[----:B01----:R-:W-:Y:S05]  /*1a20*/  ENDCOLLECTIVE ;  /* 0x000000000000791b */ /* 0x003fea0003800000 */
.L_x_4656:
[----:B------:R-:W-:Y:S01]  /*1a30*/  MOV R2, R16 ;  /* 0x0000001000027202 */ /* 0x000fe20000000f00 */
[----:B------:R-:W-:Y:S02]  /*1a40*/  IMAD.MOV.U32 R29, RZ, RZ, R0 ;  /* 0x000000ffff1d7224 */ /* 0x000fe400078e0000 */
[----:B------:R-:W-:Y:S02]  /*1a50*/  IMAD.MOV.U32 R0, RZ, RZ, -0x1 ;  /* 0xffffffffff007424 */ /* 0x000fe400078e00ff */
[----:B------:R-:W-:-:S07]  /*1a60*/  IMAD R29, R9, R29, R28 ;  /* 0x0000001d091d7224 */ /* 0x000fce00078e021c */
[----:B------:R-:W-:Y:S05]  /*1a70*/  WARPSYNC.COLLECTIVE R0, `(.L_x_4657) ;  /* 0x0000000000087348 */ /* 0x000fea0003c00000 */
[----:B------:R0:W1:Y:S02]  /*1a80*/  SHFL.IDX P0, R0, R27, R2, R3 ;  /* 0x000000021b007389 */ /* 0x0000640000000003 */
[----:B01----:R-:W-:Y:S05]  /*1a90*/  ENDCOLLECTIVE ;  /* 0x000000000000791b */ /* 0x003fea0003800000 */
.L_x_4657:
[----:B------:R-:W-:Y:S02]  /*1aa0*/  IMAD.MOV.U32 R2, RZ, RZ, R15 ;  /* 0x000000ffff027224 */ /* 0x000fe400078e000f */
[----:B------:R-:W-:Y:S01]  /*1ab0*/  IMAD.MOV.U32 R28, RZ, RZ, R0 ;  /* 0x000000ffff1c7224 */ /* 0x000fe200078e0000 */
[----:B------:R-:W-:-:S03]  /*1ac0*/  MOV R0, 0xffffffff ;  /* 0xffffffff00007802 */ /* 0x000fc60000000f00 */
[----:B------:R-:W-:-:S07]  /*1ad0*/  IMAD R28, R8, R28, R29 ;  /* 0x0000001c081c7224 */ /* 0x000fce00078e021d */
[----:B------:R-:W-:Y:S05]  /*1ae0*/  WARPSYNC.COLLECTIVE R0, `(.L_x_4658) ;  /* 0x0000000000087348 */ /* 0x000fea0003c00000 */
[----:B------:R0:W1:Y:S02]  /*1af0*/  SHFL.IDX P0, R0, R27, R2, R3 ;  /* 0x000000021b007389 */ /* 0x0000640000000003 */
[----:B01----:R-:W-:Y:S05]  /*1b00*/  ENDCOLLECTIVE ;  /* 0x000000000000791b */ /* 0x003fea0003800000 */
.L_x_4658:
[----:B------:R-:W-:Y:S01]  /*1b10*/  IMAD.MOV.U32 R2, RZ, RZ, R0 ;  /* 0x000000ffff027224 */ /* 0x000fe200078e0000 */
[----:B------:R-:W-:Y:S06]  /*1b20*/  BRA `(.L_x_4659) ;  /* 0xfffffff400e47947 */ /* 0x000fec000383ffff */
        .weak           $__internal_44_$__cuda_sm20_div_u16
        .type           $__internal_44_$__cuda_sm20_div_u16,@function
        .size           $__internal_44_$__cuda_sm20_div_u16,(.L_x_57995 - $__internal_44_$__cuda_sm20_div_u16)
$__internal_44_$__cuda_sm20_div_u16:
        /* <DEDUP_REMOVED lines=18> */
[----:B------:R-:W-:Y:S06]  /*1c50*/  RET.REL.NODEC R2 `(_Z9cuda_gemmIiLi256ELi4ELi1ELi512ELi8ELi8ELi32ELi1ELi1EEviiiPT_S1_S1_ii) ;  /* 0xffffffe002e87950 */ /* 0x000fec0003c3ffff */
.L_x_4660:
        /* <DEDUP_REMOVED lines=10> */
.L_x_57995:


//--------------------- .text._Z9cuda_gemmIiLi256ELi4ELi1ELi512ELi8ELi8ELi32ELi1ELi0EEviiiPT_S1_S1_ii --------------------------
	.section	.text._Z9cuda_gemmIiLi256ELi4ELi1ELi512ELi8ELi8ELi32ELi1ELi0EEviiiPT_S1_S1_ii,"ax",@progbits
	.align	128
        .global         _Z9cuda_gemmIiLi256ELi4ELi1ELi512ELi8ELi8ELi32ELi1ELi0EEviiiPT_S1_S1_ii
        .type           _Z9cuda_gemmIiLi256ELi4ELi1ELi512ELi8ELi8ELi32ELi1ELi0EEviiiPT_S1_S1_ii,@function
        .size           _Z9cuda_gemmIiLi256ELi4ELi1ELi512ELi8ELi8ELi32ELi1ELi0EEviiiPT_S1_S1_ii,(.L_x_57996 - _Z9cuda_gemmIiLi256ELi4ELi1ELi512ELi8ELi8ELi32ELi1ELi0EEviiiPT_S1_S1_ii)
        .other          _Z9cuda_gemmIiLi256ELi4ELi1ELi512ELi8ELi8ELi32ELi1ELi0EEviiiPT_S1_S1_ii,@"STO_CUDA_ENTRY STV_DEFAULT"
_Z9cuda_gemmIiLi256ELi4ELi1ELi512ELi8ELi8ELi32ELi1ELi0EEviiiPT_S1_S1_ii:
.text._Z9cuda_gemmIiLi256ELi4ELi1ELi512ELi8ELi8ELi32ELi1ELi0EEviiiPT_S1_S1_ii:
        /* <DEDUP_REMOVED lines=32> */
[----:B------:R-:W-:-:S04]  /*0200*/  IMAD.HI.U32 R10, R7, R13, R6 ;  /* 0x0000000d070a7227 */ /* 0x000fc800078e0006 */
[----:B------:R-:W-:Y:S02]  /*0210*/  IMAD R9, R9, UR16, RZ ;  /* 0x0000001009097c24 */ /* 0x000fe4000f8e02ff */
[----:B------:R-:W-:Y:S02]  /*0220*/  IMAD.MOV.U32 R7, RZ, RZ, R12 ;  /* 0x000000ffff077224 */ /* 0x000fe400078e000c */
[----:B------:R-:W-:Y:S01]  /*0230*/  IMAD.HI.U32 R8, R5, R9, R4 ;  /* 0x0000000905087227 */ /* 0x000fe200078e0004 */
[----:B--2-4-:R-:W-:-:S07]  /*0240*/  LOP3.LUT R9, RZ, UR16, RZ, 0x33, !PT ;  /* 0x00000010ff097c12 */ /* 0x014fce000f8e33ff */
.L_x_4663:
        /* <DEDUP_REMOVED lines=25> */
.L_x_4662:
[----:B------:R-:W-:Y:S05]  /*03e0*/  BSYNC.RECONVERGENT B0 ;  /* 0x0000000000007941 */ /* 0x000fea0003800200 */
.L_x_4661:
        /* <DEDUP_REMOVED lines=35> */
[----:B0-----:R-:W-:Y:S01]  /*0620*/  IMAD R5, RZ, RZ, -UR7 ;  /* 0x80000007ff057e24 */ /* 0x001fe2000f8e02ff */
[----:B----4-:R-:W-:Y:S01]  /*0630*/  MUFU.RCP R6, R6 ;  /* 0x0000000600067308 */ /* 0x010fe20000001000 */
[----:B------:R-:W-:-:S07]  /*0640*/  UISETP.NE.U32.AND UP1, UPT, UR7, URZ, UPT ;  /* 0x000000ff0700728c */ /* 0x000fce000bf25070 */
[----:B------:R-:W0:Y:S08]  /*0650*/  I2F.U32.RP R0, UR7 ;  /* 0x0000000700007d06 */ /* 0x000e300008209000 */
[----:B0-----:R-:W0:Y:S02]  /*0660*/  MUFU.RCP R0, R0 ;  /* 0x0000000000007308 */ /* 0x001e240000001000 */
[----:B0-----:R-:W-:-:S06]  /*0670*/  IADD3 R2, PT, PT, R0, 0xffffffe, RZ ;  /* 0x0ffffffe00027810 */ /* 0x001fcc0007ffe0ff */
        /* <DEDUP_REMOVED lines=13> */
[----:B0-----:R-:W-:-:S03]  /*0750*/  HFMA2 R2, -RZ, RZ, 0, 0 ;  /* 0x00000000ff027431 */ /* 0x001fc600000001ff */
        /* <DEDUP_REMOVED lines=25> */
[----:B---3--:R-:W-:-:S07]  /*08f0*/  ISETP.LE.U32.AND P2, PT, R5, UR9, PT ;  /* 0x0000000905007c0c */ /* 0x008fce000bf43070 */
[----:B------:R-:W-:-:S05]  /*0900*/  @P0 VIADD R2, R2, -UR12 ;  /* 0x8000000c02020c36 */ /* 0x000fca0008000000 */
[----:B------:R-:W-:Y:S01]  /*0910*/  ISETP.GE.U32.AND P1, PT, R2, UR12, PT ;  /* 0x0000000c02007c0c */ /* 0x000fe2000bf26070 */
[----:B------:R-:W-:-:S12]  /*0920*/  @P2 EXIT ;  /* 0x000000000000294d */ /* 0x000fd80003800000 */
[----:B------:R-:W-:Y:S01]  /*0930*/  IMAD.HI.U32 R3, R3, R12, RZ ;  /* 0x0000000c03037227 */ /* 0x000fe200078e00ff */
[C---:B------:R-:W-:Y:S01]  /*0940*/  LOP3.LUT R24, R12.reuse, 0x1f, RZ, 0xc0, !PT ;  /* 0x0000001f0c187812 */ /* 0x040fe200078ec0ff */
[----:B------:R-:W-:Y:S01]  /*0950*/  ULOP3.LUT UR4, UR23, 0xffff, URZ, 0xc0, !UPT ;  /* 0x0000ffff17047892 */ /* 0x000fe2000f8ec0ff */
[----:B------:R-:W-:Y:S01]  /*0960*/  MOV R8, 0xab0 ;  /* 0x00000ab000087802 */ /* 0x000fe20000000f00 */
[----:B------:R-:W-:Y:S01]  /*0970*/  VIADD R30, R12, UR23 ;  /* 0x000000170c1e7c36 */ /* 0x000fe20008000000 */
[----:B------:R-:W-:Y:S01]  /*0980*/  IADD3 R3, PT, PT, -R3, RZ, RZ ;  /* 0x000000ff03037210 */ /* 0x000fe20007ffe1ff */
[----:B------:R-:W-:Y:S01]  /*0990*/  @P0 VIADD R4, R4, 0x1 ;  /* 0x0000000104040836 */ /* 0x000fe20000000000 */
[----:B------:R-:W-:Y:S02]  /*09a0*/  ISETP.NE.U32.AND P0, PT, RZ, UR12, PT ;  /* 0x0000000cff007c0c */ /* 0x000fe4000bf05070 */
[----:B------:R-:W-:Y:S01]  /*09b0*/  IADD3 R5, PT, PT, RZ, -R30, RZ ;  /* 0x8000001eff057210 */ /* 0x000fe20007ffe0ff */
[----:B------:R-:W-:Y:S01]  /*09c0*/  IMAD R6, R3, UR12, R12 ;  /* 0x0000000c03067c24 */ /* 0x000fe2000f8e020c */
[----:B------:R-:W-:Y:S01]  /*09d0*/  LOP3.LUT R3, RZ, UR12, RZ, 0x33, !PT ;  /* 0x0000000cff037c12 */ /* 0x000fe2000f8e33ff */
[----:B------:R-:W-:Y:S01]  /*09e0*/  @P1 VIADD R4, R4, 0x1 ;  /* 0x0000000104041836 */ /* 0x000fe20000000000 */
[----:B------:R-:W-:-:S02]  /*09f0*/  PRMT R5, R5, 0x7710, RZ ;  /* 0x0000771005057816 */ /* 0x000fc400000000ff */
[----:B------:R-:W-:Y:S02]  /*0a00*/  ISETP.GE.U32.AND P2, PT, R6, UR12, PT ;  /* 0x0000000c06007c0c */ /* 0x000fe4000bf46070 */
[----:B------:R-:W-:Y:S01]  /*0a10*/  SEL R2, R3, R4, !P0 ;  /* 0x0000000403027207 */ /* 0x000fe20004000000 */
[----:B------:R-:W-:-:S05]  /*0a20*/  VIADD R4, R5, 0x1ff ;  /* 0x000001ff05047836 */ /* 0x000fca0000000000 */
[----:B------:R-:W-:-:S05]  /*0a30*/  LOP3.LUT R4, R4, 0xffff, RZ, 0xc0, !PT ;  /* 0x0000ffff04047812 */ /* 0x000fca00078ec0ff */
[----:B------:R-:W-:-:S05]  /*0a40*/  @P2 VIADD R6, R6, -UR12 ;  /* 0x8000000c06062c36 */ /* 0x000fca0008000000 */
[----:B------:R-:W-:-:S13]  /*0a50*/  ISETP.GE.U32.AND P2, PT, R6, UR12, PT ;  /* 0x0000000c06007c0c */ /* 0x000fda000bf46070 */
[----:B------:R-:W-:-:S05]  /*0a60*/  @P2 VIADD R6, R6, -UR12 ;  /* 0x8000000c06062c36 */ /* 0x000fca0008000000 */
[----:B------:R-:W-:Y:S02]  /*0a70*/  SEL R23, R3, R6, !P0 ;  /* 0x0000000603177207 */ /* 0x000fe40004000000 */
[----:B------:R-:W-:Y:S02]  /*0a80*/  LOP3.LUT R3, R2, 0x7, RZ, 0xc0, !PT ;  /* 0x0000000702037812 */ /* 0x000fe400078ec0ff */
[----:B------:R-:W-:-:S07]  /*0a90*/  SHF.L.U32 R23, R23, 0x3, RZ ;  /* 0x0000000317177819 */ /* 0x000fce00000006ff */
[----:B------:R-:W-:Y:S05]  /*0aa0*/  CALL.REL.NOINC `($__internal_45_$__cuda_sm20_div_u16) ;  /* 0x0000003c00907944 */ /* 0x000fea0003c00000 */
[----:B------:R-:W2:Y:S01]  /*0ab0*/  LDL R14, [R1] ;  /* 0x00000000010e7983 */ /* 0x000ea20000100800 */
[----:B------:R-:W0:Y:S01]  /*0ac0*/  LDCU.64 UR12, c[0x0][0x3a8] ;  /* 0x00007500ff0c77ac */ /* 0x000e220008000a00 */
[C---:B------:R-:W-:Y:S02]  /*0ad0*/  VIADD R4, R3.reuse, 0x1 ;  /* 0x0000000103047836 */ /* 0x040fe40000000000 */
        /* <DEDUP_REMOVED lines=45> */
[----:B------:R-:W-:Y:S02]  /*0db0*/  LEA R11, R11, 0x201f, 0x8 ;  /* 0x0000201f0b0b7811 */ /* 0x000fe400078e40ff */
[----:B--2---:R-:W-:-:S07]  /*0dc0*/  LOP3.LUT R28, R14, 0x3, RZ, 0xc0, !PT ;  /* 0x000000030e1c7812 */ /* 0x004fce00078ec0ff */
.L_x_4767:
[----:B0-234-:R-:W2:Y:S01]  /*0dd0*/  LDL R18, [R1] ;  /* 0x0000000001127983 */ /* 0x01dea20000100800 */
[----:B------:R-:W-:Y:S01]  /*0de0*/  ISETP.NE.AND P0, PT, R28, 0x2, PT ;  /* 0x000000021c00780c */ /* 0x000fe20003f05270 */
[----:B------:R-:W-:Y:S01]  /*0df0*/  BSSY.RECONVERGENT B0, `(.L_x_4664) ;  /* 0x0000021000007945 */ /* 0x000fe20003800200 */
[----:B------:R-:W0:Y:S02]  /*0e00*/  S2R R31, SR_TID.X ;  /* 0x00000000001f7919 */ /* 0x000e240000002100 */
[----:B------:R-:W-:Y:S02]  /*0e10*/  P2R R29, PR, RZ, 0x1 ;  /* 0x00000001ff1d7803 */ /* 0x000fe40000000000 */
[----:B01----:R-:W-:Y:S02]  /*0e20*/  MOV R27, R31 ;  /* 0x0000001f001b7202 */ /* 0x003fe40000000f00 */
[----:B--2---:R-:W-:-:S04]  /*0e30*/  LOP3.LUT R18, R18, 0xffff, RZ, 0xc0, !PT ;  /* 0x0000ffff12127812 */ /* 0x004fc800078ec0ff */
[----:B------:R-:W-:Y:S01]  /*0e40*/  ISETP.GE.U32.AND P5, PT, R18, 0x2, PT ;  /* 0x000000021200780c */ /* 0x000fe20003fa6070 */
[----:B------:R-:W-:-:S12]  /*0e50*/  @!P0 BRA `(.L_x_4665) ;  /* 0x0000000000688947 */ /* 0x000fd80003800000 */
        /* <DEDUP_REMOVED lines=20> */
[----:B------:R0:W3:Y:S01]  /*0fa0*/  @P0 LDG.E R26, desc[UR14][R26.64] ;  /* 0x0000000e1a1a0981 */ /* 0x0000e2000c1e1900 */
[----:B------:R-:W-:Y:S01]  /*0fb0*/  IADD3 R31, PT, PT, R25, UR21, RZ ;  /* 0x00000015191f7c10 */ /* 0x000fe2000fffe0ff */
[----:B0-----:R-:W-:Y:S02]  /*0fc0*/  IMAD.MOV.U32 R27, RZ, RZ, R36 ;  /* 0x000000ffff1b7224 */ /* 0x001fe400078e0024 */
[----:B------:R-:W-:Y:S01]  /*0fd0*/  @P0 IMAD.MOV.U32 R27, RZ, RZ, R37 ;  /* 0x000000ffff1b0224 */ /* 0x000fe200078e0025 */
[----:B--2---:R1:W-:Y:S04]  /*0fe0*/  STS [R25+UR21], R18 ;  /* 0x0000001219007988 */ /* 0x0043e80008000815 */
[----:B---3--:R1:W-:Y:S02]  /*0ff0*/  @P0 STS [R31+UR21], R26 ;  /* 0x0000001a1f000988 */ /* 0x0083e40008000815 */
.L_x_4665:
[----:B------:R-:W-:Y:S05]  /*1000*/  BSYNC.RECONVERGENT B0 ;  /* 0x0000000000007941 */ /* 0x000fea0003800200 */
.L_x_4664:
[----:B------:R-:W-:Y:S04]  /*1010*/  BSSY.RECONVERGENT B0, `(.L_x_4666) ;  /* 0x0000024000007945 */ /* 0x000fe80003800200 */
[----:B------:R-:W-:Y:S05]  /*1020*/  @!P5 BRA `(.L_x_4667) ;  /* 0x000000000088d947 */ /* 0x000fea0003800000 */
[----:B------:R-:W2:Y:S01]  /*1030*/  S2UR UR13, SR_CgaCtaId ;  /* 0x00000000000d79c3 */ /* 0x000ea20000008800 */
[----:B------:R-:W-:Y:S01]  /*1040*/  UMOV UR12, 0x400 ;  /* 0x00000400000c7882 */ /* 0x000fe20000000000 */
[----:B01----:R-:W-:Y:S01]  /*1050*/  IMAD.U32 R26, RZ, RZ, UR9 ;  /* 0x00000009ff1a7e24 */ /* 0x003fe2000f8e00ff */
[----:B------:R-:W-:-:S04]  /*1060*/  UIADD3 UR12, UPT, UPT, UR12, 0x180, URZ ;  /* 0x000001800c0c7890 */ /* 0x000fc8000fffe0ff */
[----:B------:R-:W-:Y:S01]  /*1070*/  LEA R26, R26, R27, 0x9 ;  /* 0x0000001b1a1a7211 */ /* 0x000fe200078e48ff */
[----:B--2---:R-:W-:-:S06]  /*1080*/  ULEA UR12, UR13, UR12, 0x18 ;  /* 0x0000000c0d0c7291 */ /* 0x004fcc000f8ec0ff */
[----:B------:R-:W-:-:S07]  /*1090*/  LEA R25, R27, UR12, 0x2 ;  /* 0x0000000c1b197c11 */ /* 0x000fce000f8e10ff */
.L_x_4668:
[----:B------:R-:W0:Y:S02]  /*10a0*/  LDC.64 R18, c[0x0][0x390] ;  /* 0x0000e400ff127b82 */ /* 0x000e240000000a00 */
[----:B0-----:R-:W-:-:S05]  /*10b0*/  IMAD.WIDE R18, R26, 0x4, R18 ;  /* 0x000000041a127825 */ /* 0x001fca00078e0212 */
[----:B--2---:R0:W2:Y:S02]  /*10c0*/  LDG.E R32, desc[UR14][R18.64] ;  /* 0x0000000e12207981 */ /* 0x0040a4000c1e1900 */
[----:B0-----:R-:W-:Y:S02]  /*10d0*/  IMAD.U32 R18, RZ, RZ, UR16 ;  /* 0x00000010ff127e24 */ /* 0x001fe4000f8e00ff */
[----:B------:R-:W-:Y:S02]  /*10e0*/  IMAD.U32 R19, RZ, RZ, UR17 ;  /* 0x00000011ff137e24 */ /* 0x000fe4000f8e00ff */
[----:B------:R-:W-:-:S05]  /*10f0*/  IMAD.WIDE R18, R26, 0x4, R18 ;  /* 0x000000041a127825 */ /* 0x000fca00078e0212 */
[----:B------:R0:W3:Y:S02]  /*1100*/  LDG.E R31, desc[UR14][R18.64] ;  /* 0x0000000e121f7981 */ /* 0x0000e4000c1e1900 */
[----:B0-----:R-:W-:Y:S01]  /*1110*/  MOV R19, UR19 ;  /* 0x0000001300137c02 */ /* 0x001fe20008000f00 */
[----:B------:R-:W-:-:S04]  /*1120*/  IMAD.U32 R18, RZ, RZ, UR18 ;  /* 0x00000012ff127e24 */ /* 0x000fc8000f8e00ff */
[----:B------:R-:W-:-:S05]  /*1130*/  IMAD.WIDE R18, R26, 0x4, R18 ;  /* 0x000000041a127825 */ /* 0x000fca00078e0212 */
[----:B------:R0:W4:Y:S02]  /*1140*/  LDG.E R33, desc[UR14][R18.64] ;  /* 0x0000000e12217981 */ /* 0x000124000c1e1900 */
[----:B0-----:R-:W-:Y:S02]  /*1150*/  IMAD.U32 R18, RZ, RZ, UR4 ;  /* 0x00000004ff127e24 */ /* 0x001fe4000f8e00ff */
[----:B------:R-:W-:Y:S02]  /*1160*/  IMAD.U32 R19, RZ, RZ, UR5 ;  /* 0x00000005ff137e24 */ /* 0x000fe4000f8e00ff */
[----:B------:R-:W-:-:S05]  /*1170*/  IMAD.WIDE R18, R26, 0x4, R18 ;  /* 0x000000041a127825 */ /* 0x000fca00078e0212 */
[----:B------:R-:W5:Y:S01]  /*1180*/  LDG.E R35, desc[UR14][R18.64] ;  /* 0x0000000e12237981 */ /* 0x000f62000c1e1900 */
[----:B------:R-:W-:-:S04]  /*1190*/  IADD3 R27, PT, PT, R27, UR21, RZ ;  /* 0x000000151b1b7c10 */ /* 0x000fc8000fffe0ff */
[----:B------:R-:W-:Y:S01]  /*11a0*/  ISETP.GE.U32.AND P0, PT, R27, 0x200, PT ;  /* 0x000002001b00780c */ /* 0x000fe20003f06070 */
[----:B------:R-:W-:Y:S01]  /*11b0*/  VIADD R26, R26, UR21 ;  /* 0x000000151a1a7c36 */ /* 0x000fe20008000000 */
[----:B--2---:R0:W-:Y:S02]  /*11c0*/  STS [R25], R32 ;  /* 0x0000002019007388 */ /* 0x0041e40000000800 */
[----:B0-----:R-:W0:Y:S02]  /*11d0*/  LDC R32, c[0x0][0x360] ;  /* 0x0000d800ff207b82 */ /* 0x001e240000000800 */
[----:B---3--:R-:W-:Y:S01]  /*11e0*/  STS [R25+UR21], R31 ;  /* 0x0000001f19007988 */ /* 0x008fe20008000815 */
[----:B0-----:R-:W-:-:S05]  /*11f0*/  IMAD R34, R32, 0x8, R25 ;  /* 0x0000000820227824 */ /* 0x001fca00078e0219 */
[----:B----4-:R0:W-:Y:S02]  /*1200*/  STS [R34], R33 ;  /* 0x0000002122007388 */ /* 0x0101e40000000800 */
[----:B0-----:R-:W-:-:S05]  /*1210*/  IMAD R34, R32, 0xc, R25 ;  /* 0x0000000c20227824 */ /* 0x001fca00078e0219 */
[----:B-----5:R2:W-:Y:S01]  /*1220*/  STS [R34], R35 ;  /* 0x0000002322007388 */ /* 0x0205e20000000800 */
[----:B------:R-:W-:Y:S01]  /*1230*/  IMAD R25, R32, 0x10, R25 ;  /* 0x0000001020197824 */ /* 0x000fe200078e0219 */
[----:B------:R-:W-:Y:S06]  /*1240*/  @!P0 BRA `(.L_x_4668) ;  /* 0xfffffffc00948947 */ /* 0x000fec000383ffff */
.L_x_4667:
[----:B------:R-:W-:Y:S05]  /*1250*/  BSYNC.RECONVERGENT B0 ;  /* 0x0000000000007941 */ /* 0x000fea0003800200 */
.L_x_4666:
[----:B------:R-:W1:Y:S01]  /*1260*/  S2R R19, SR_TID.X ;  /* 0x0000000000137919 */ /* 0x000e620000002100 */
[----:B------:R-:W-:Y:S01]  /*1270*/  ISETP.NE.AND P0, PT, R29, RZ, PT ;  /* 0x000000ff1d00720c */ /* 0x000fe20003f05270 */
[----:B------:R-:W-:Y:S01]  /*1280*/  BSSY.RECONVERGENT B0, `(.L_x_4669) ;  /* 0x0000012000007945 */ /* 0x000fe20003800200 */
[----:B-1----:R-:W-:-:S11]  /*1290*/  IMAD.MOV.U32 R18, RZ, RZ, R19 ;  /* 0x000000ffff127224 */ /* 0x002fd600078e0013 */
        /* <DEDUP_REMOVED lines=10> */
[----:B------:R-:W-:Y:S01]  /*1340*/  ISETP.NE.AND P0, PT, R28, RZ, PT ;  /* 0x000000ff1c00720c */ /* 0x000fe20003f05270 */
[----:B0-----:R-:W-:Y:S01]  /*1350*/  VIADD R25, R19, UR21 ;  /* 0x0000001513197c36 */ /* 0x001fe20008000000 */
[----:B------:R3:W-:Y:S01]  /*1360*/  STS [R19+UR21], RZ ;  /* 0x000000ff13007988 */ /* 0x0007e20008000815 */
[----:B------:R-:W-:-:S10]  /*1370*/  IMAD.MOV.U32 R18, RZ, RZ, R36 ;  /* 0x000000ffff127224 */ /* 0x000fd400078e0024 */
[----:B------:R3:W-:Y:S01]  /*1380*/  @P0 STS [R25+UR21], RZ ;  /* 0x000000ff19000988 */ /* 0x0007e20008000815 */
[----:B------:R-:W-:-:S07]  /*1390*/  @P0 IMAD.MOV.U32 R18, RZ, RZ, R37 ;  /* 0x000000ffff120224 */ /* 0x000fce00078e0025 */
.L_x_4670:
[----:B------:R-:W-:Y:S05]  /*13a0*/  BSYNC.RECONVERGENT B0 ;  /* 0x0000000000007941 */ /* 0x000fea0003800200 */
.L_x_4669:
[----:B------:R-:W-:Y:S04]  /*13b0*/  BSSY.RECONVERGENT B0, `(.L_x_4671) ;  /* 0x0000010000007945 */ /* 0x000fe80003800200 */
[----:B------:R-:W-:Y:S05]  /*13c0*/  @!P5 BRA `(.L_x_4672) ;  /* 0x000000000038d947 */ /* 0x000fea0003800000 */
[----:B0-----:R-:W0:Y:S01]  /*13d0*/  S2R R26, SR_CgaCtaId ;  /* 0x00000000001a7919 */ /* 0x001e220000008800 */
[----:B-1-3--:R-:W-:-:S04]  /*13e0*/  MOV R19, 0x400 ;  /* 0x0000040000137802 */ /* 0x00afc80000000f00 */
[----:B------:R-:W-:-:S04]  /*13f0*/  IADD3 R19, PT, PT, R19, 0x980, RZ ;  /* 0x0000098013137810 */ /* 0x000fc80007ffe0ff */
[----:B0-----:R-:W-:-:S07]  /*1400*/  LEA R27, R26, R19, 0x18 ;  /* 0x000000131a1b7211 */ /* 0x001fce00078ec0ff */
.L_x_4673:
[C---:B----4-:R-:W-:Y:S01]  /*1410*/  IMAD R19, R18.reuse, 0x4, R27 ;  /* 0x0000000412137824 */ /* 0x050fe200078e021b */
        /* <DEDUP_REMOVED lines=9> */
.L_x_4672:
[----:B------:R-:W-:Y:S05]  /*14b0*/  BSYNC.RECONVERGENT B0 ;  /* 0x0000000000007941 */ /* 0x000fea0003800200 */
.L_x_4671:
[----:B------:R-:W-:Y:S01]  /*14c0*/  BAR.SYNC.DEFER_BLOCKING 0x0 ;  /* 0x0000000000007b1d */ /* 0x000fe20000010000 */
[----:B------:R-:W-:-:S09]  /*14d0*/  UISETP.GE.AND UP0, UPT, UR6, 0x1, UPT ;  /* 0x000000010600788c */ /* 0x000fd2000bf06270 */
[----:B------:R-:W-:Y:S05]  /*14e0*/  BRA.U !UP0, `(.L_x_4674) ;  /* 0x0000002108e47547 */ /* 0x000fea000b800000 */
[----:B------:R-:W-:-:S09]  /*14f0*/  UISETP.NE.AND UP0, UPT, UR22, 0x1, UPT ;  /* 0x000000011600788c */ /* 0x000fd2000bf05270 */
[----:B------:R-:W-:Y:S05]  /*1500*/  BRA.U UP0, `(.L_x_4675) ;  /* 0x0000000900dc7547 */ /* 0x000fea000b800000 */
[----:B------:R-:W-:Y:S01]  /*1510*/  BSSY B1, `(.L_x_4676) ;  /* 0x00000b5000017945 */ /* 0x000fe20003800000 */
[----:B0---4-:R-:W-:-:S07]  /*1520*/  IMAD.MOV.U32 R26, RZ, RZ, RZ ;  /* 0x000000ffff1a7224 */ /* 0x011fce00078e00ff */
.L_x_4704:
[----:B0-----:R-:W0:Y:S01]  /*1530*/  LDC R32, c[0x0][0x3ac] ;  /* 0x0000eb00ff207b82 */ /* 0x001e220000000800 */
[----:B---3--:R-:W-:Y:S02]  /*1540*/  IMAD.IADD R25, R2, 0x1, R26 ;  /* 0x0000000102197824 */ /* 0x008fe400078e021a */
[----:B------:R-:W-:Y:S01]  /*1550*/  VIADD R26, R26, UR7 ;  /* 0x000000071a1a7c36 */ /* 0x000fe20008000000 */
[C---:B0-----:R-:W-:Y:S01]  /*1560*/  ISETP.GE.AND P4, PT, R32.reuse, 0x1, PT ;  /* 0x000000012000780c */ /* 0x041fe20003f86270 */
[----:B--2---:R-:W-:Y:S01]  /*1570*/  IMAD R18, R25, R32, R23 ;  /* 0x0000002019127224 */ /* 0x004fe200078e0217 */
[C---:B------:R-:W-:Y:S02]  /*1580*/  ISETP.GE.AND P3, PT, R32.reuse, 0x2, PT ;  /* 0x000000022000780c */ /* 0x040fe40003f66270 */
[C---:B------:R-:W-:Y:S02]  /*1590*/  ISETP.GE.AND P2, PT, R32.reuse, 0x3, PT ;  /* 0x000000032000780c */ /* 0x040fe40003f46270 */
[----:B------:R-:W-:-:S02]  /*15a0*/  ISETP.GE.AND P1, PT, R32, 0x4, PT ;  /* 0x000000042000780c */ /* 0x000fc40003f26270 */
[----:B------:R-:W-:-:S05]  /*15b0*/  ISETP.GE.AND P0, PT, R32, 0x5, PT ;  /* 0x000000052000780c */ /* 0x000fca0003f06270 */
[----:B-1--4-:R-:W-:Y:S08]  /*15c0*/  @!P4 BRA `(.L_x_4677) ;  /* 0x00000000001cc947 */ /* 0x012ff00003800000 */
[----:B------:R-:W0:Y:S01]  /*15d0*/  S2UR UR13, SR_CgaCtaId ;  /* 0x00000000000d79c3 */ /* 0x000e220000008800 */
[----:B------:R-:W-:Y:S01]  /*15e0*/  UMOV UR12, 0x400 ;  /* 0x00000400000c7882 */ /* 0x000fe20000000000 */
[----:B------:R-:W-:Y:S01]  /*15f0*/  IADD3 R14, PT, PT, R3, R18, RZ ;  /* 0x00000012030e7210 */ /* 0x000fe20007ffe0ff */
[----:B------:R-:W-:-:S04]  /*1600*/  UIADD3 UR12, UPT, UPT, UR12, 0x180, URZ ;  /* 0x000001800c0c7890 */ /* 0x000fc8000fffe0ff */
[----:B0-----:R-:W-:-:S06]  /*1610*/  ULEA UR12, UR13, UR12, 0x18 ;  /* 0x0000000c0d0c7291 */ /* 0x001fcc000f8ec0ff */
[----:B------:R-:W-:-:S06]  /*1620*/  LEA R14, R14, UR12, 0x2 ;  /* 0x0000000c0e0e7c11 */ /* 0x000fcc000f8e10ff */
[----:B------:R-:W0:Y:S02]  /*1630*/  LDS R14, [R14] ;  /* 0x000000000e0e7984 */ /* 0x000e240000000800 */
.L_x_4677:
        /* <DEDUP_REMOVED lines=10> */
.L_x_4678:
[----:B------:R-:W-:Y:S05]  /*16e0*/  @!P2 BRA `(.L_x_4679) ;  /* 0x000000000024a947 */ /* 0x000fea0003800000 */
[----:B------:R-:W4:Y:S01]  /*16f0*/  S2UR UR13, SR_CgaCtaId ;  /* 0x00000000000d79c3 */ /* 0x000f220000008800 */
[----:B------:R-:W-:Y:S01]  /*1700*/  VIADD R16, R2, 0x2 ;  /* 0x0000000202107836 */ /* 0x000fe20000000000 */
[----:B------:R-:W-:Y:S02]  /*1710*/  UMOV UR12, 0x400 ;  /* 0x00000400000c7882 */ /* 0x000fe40000000000 */
[----:B------:R-:W-:Y:S02]  /*1720*/  UIADD3 UR12, UPT, UPT, UR12, 0x180, URZ ;  /* 0x000001800c0c7890 */ /* 0x000fe4000fffe0ff */
[----:B-1----:R-:W-:-:S04]  /*1730*/  LOP3.LUT R19, R16, 0x7, RZ, 0xc0, !PT ;  /* 0x0000000710137812 */ /* 0x002fc800078ec0ff */
[----:B------:R-:W-:Y:S01]  /*1740*/  IADD3 R19, PT, PT, R18, R19, RZ ;  /* 0x0000001312137210 */ /* 0x000fe20007ffe0ff */
[----:B----4-:R-:W-:-:S06]  /*1750*/  ULEA UR12, UR13, UR12, 0x18 ;  /* 0x0000000c0d0c7291 */ /* 0x010fcc000f8ec0ff */
[----:B------:R-:W-:-:S05]  /*1760*/  LEA R19, R19, UR12, 0x2 ;  /* 0x0000000c13137c11 */ /* 0x000fca000f8e10ff */
[----:B------:R4:W1:Y:S02]  /*1770*/  LDS R16, [R19] ;  /* 0x0000000013107984 */ /* 0x0008640000000800 */
.L_x_4679:
        /* <DEDUP_REMOVED lines=10> */
.L_x_4680:
[----:B------:R-:W-:Y:S01]  /*1820*/  ISETP.GE.AND P6, PT, R32, 0x6, PT ;  /* 0x000000062000780c */ /* 0x000fe20003fc6270 */
[----:B------:R-:W-:-:S12]  /*1830*/  @!P0 BRA `(.L_x_4681) ;  /* 0x0000000000208947 */ /* 0x000fd80003800000 */
[----:B------:R-:W5:Y:S01]  /*1840*/  S2UR UR13, SR_CgaCtaId ;  /* 0x00000000000d79c3 */ /* 0x000f620000008800 */
[----:B------:R-:W-:Y:S01]  /*1850*/  UMOV UR12, 0x400 ;  /* 0x00000400000c7882 */ /* 0x000fe20000000000 */
[----:B-1--4-:R-:W-:Y:S01]  /*1860*/  LOP3.LUT R19, R3, 0x4, RZ, 0x3c, !PT ;  /* 0x0000000403137812 */ /* 0x012fe200078e3cff */
[----:B------:R-:W-:-:S04]  /*1870*/  UIADD3 UR12, UPT, UPT, UR12, 0x180, URZ ;  /* 0x000001800c0c7890 */ /* 0x000fc8000fffe0ff */
[----:B------:R-:W-:Y:S01]  /*1880*/  IMAD.IADD R19, R18, 0x1, R19 ;  /* 0x0000000112137824 */ /* 0x000fe200078e0213 */
[----:B-----5:R-:W-:-:S06]  /*1890*/  ULEA UR12, UR13, UR12, 0x18 ;  /* 0x0000000c0d0c7291 */ /* 0x020fcc000f8ec0ff */
[----:B------:R-:W-:-:S05]  /*18a0*/  LEA R19, R19, UR12, 0x2 ;  /* 0x0000000c13137c11 */ /* 0x000fca000f8e10ff */
[----:B------:R1:W4:Y:S02]  /*18b0*/  LDS R20, [R19] ;  /* 0x0000000013147984 */ /* 0x0003240000000800 */
.L_x_4681:
[----:B------:R-:W-:Y:S01]  /*18c0*/  ISETP.GE.AND P0, PT, R32, 0x7, PT ;  /* 0x000000072000780c */ /* 0x000fe20003f06270 */
[----:B------:R-:W-:-:S12]  /*18d0*/  @!P6 BRA `(.L_x_4682) ;  /* 0x000000000024e947 */ /* 0x000fd80003800000 */
[----:B------:R-:W5:Y:S01]  /*18e0*/  S2UR UR13, SR_CgaCtaId ;  /* 0x00000000000d79c3 */ /* 0x000f620000008800 */
[----:B-1--4-:R-:W-:Y:S01]  /*18f0*/  IADD3 R19, PT, PT, R2, 0x5, RZ ;  /* 0x0000000502137810 */ /* 0x012fe20007ffe0ff */
[----:B------:R-:W-:Y:S02]  /*1900*/  UMOV UR12, 0x400 ;  /* 0x00000400000c7882 */ /* 0x000fe40000000000 */
[----:B------:R-:W-:Y:S01]  /*1910*/  UIADD3 UR12, UPT, UPT, UR12, 0x180, URZ ;  /* 0x000001800c0c7890 */ /* 0x000fe2000fffe0ff */
[----:B------:R-:W-:-:S05]  /*1920*/  LOP3.LUT R19, R19, 0x7, RZ, 0xc0, !PT ;  /* 0x0000000713137812 */ /* 0x000fca00078ec0ff */
[----:B------:R-:W-:Y:S01]  /*1930*/  IMAD.IADD R19, R18, 0x1, R19 ;  /* 0x0000000112137824 */ /* 0x000fe200078e0213 */
[----:B-----5:R-:W-:-:S06]  /*1940*/  ULEA UR12, UR13, UR12, 0x18 ;  /* 0x0000000c0d0c7291 */ /* 0x020fcc000f8ec0ff */
[----:B------:R-:W-:-:S05]  /*1950*/  LEA R19, R19, UR12, 0x2 ;  /* 0x0000000c13137c11 */ /* 0x000fca000f8e10ff */
[----:B------:R1:W4:Y:S02]  /*1960*/  LDS R21, [R19] ;  /* 0x0000000013157984 */ /* 0x0003240000000800 */
.L_x_4682:
[----:B------:R-:W-:Y:S01]  /*1970*/  ISETP.GE.AND P6, PT, R32, 0x8, PT ;  /* 0x000000082000780c */ /* 0x000fe20003fc6270 */
[----:B------:R-:W-:-:S12]  /*1980*/  @!P0 BRA `(.L_x_4683) ;  /* 0x0000000000248947 */ /* 0x000fd80003800000 */
[----:B------:R-:W5:Y:S01]  /*1990*/  S2UR UR13, SR_CgaCtaId ;  /* 0x00000000000d79c3 */ /* 0x000f620000008800 */
[----:B-1--4-:R-:W-:Y:S01]  /*19a0*/  VIADD R19, R2, 0x6 ;  /* 0x0000000602137836 */ /* 0x012fe20000000000 */
[----:B------:R-:W-:Y:S02]  /*19b0*/  UMOV UR12, 0x400 ;  /* 0x00000400000c7882 */ /* 0x000fe40000000000 */
[----:B------:R-:W-:Y:S02]  /*19c0*/  UIADD3 UR12, UPT, UPT, UR12, 0x180, URZ ;  /* 0x000001800c0c7890 */ /* 0x000fe4000fffe0ff */
[----:B------:R-:W-:-:S05]  /*19d0*/  LOP3.LUT R19, R19, 0x7, RZ, 0xc0, !PT ;  /* 0x0000000713137812 */ /* 0x000fca00078ec0ff */
[----:B------:R-:W-:Y:S01]  /*19e0*/  IMAD.IADD R19, R18, 0x1, R19 ;  /* 0x0000000112137824 */ /* 0x000fe200078e0213 */
[----:B-----5:R-:W-:-:S06]  /*19f0*/  ULEA UR12, UR13, UR12, 0x18 ;  /* 0x0000000c0d0c7291 */ /* 0x020fcc000f8ec0ff */
[----:B------:R-:W-:-:S05]  /*1a00*/  LEA R19, R19, UR12, 0x2 ;  /* 0x0000000c13137c11 */ /* 0x000fca000f8e10ff */
[----:B------:R1:W4:Y:S02]  /*1a10*/  LDS R22, [R19] ;  /* 0x0000000013167984 */ /* 0x0003240000000800 */
.L_x_4683:
[----:B------:R-:W-:Y:S05]  /*1a20*/  @!P6 BRA `(.L_x_4684) ;  /* 0x000000000024e947 */ /* 0x000fea0003800000 */
[----:B------:R-:W5:Y:S01]  /*1a30*/  S2UR UR13, SR_CgaCtaId ;  /* 0x00000000000d79c3 */ /* 0x000f620000008800 */
[----:B------:R-:W-:Y:S01]  /*1a40*/  IADD3 R13, PT, PT, R2, -0x1, RZ ;  /* 0xffffffff020d7810 */ /* 0x000fe20007ffe0ff */
[----:B------:R-:W-:Y:S02]  /*1a50*/  UMOV UR12, 0x400 ;  /* 0x00000400000c7882 */ /* 0x000fe40000000000 */
[----:B------:R-:W-:Y:S01]  /*1a60*/  UIADD3 UR12, UPT, UPT, UR12, 0x180, URZ ;  /* 0x000001800c0c7890 */ /* 0x000fe2000fffe0ff */
[----:B------:R-:W-:-:S05]  /*1a70*/  LOP3.LUT R13, R13, 0x7, RZ, 0xc0, !PT ;  /* 0x000000070d0d7812 */ /* 0x000fca00078ec0ff */
[----:B------:R-:W-:Y:S01]  /*1a80*/  IMAD.IADD R13, R18, 0x1, R13 ;  /* 0x00000001120d7824 */ /* 0x000fe200078e020d */
[----:B-----5:R-:W-:-:S06]  /*1a90*/  ULEA UR12, UR13, UR12, 0x18 ;  /* 0x0000000c0d0c7291 */ /* 0x020fcc000f8ec0ff */
[----:B------:R-:W-:-:S06]  /*1aa0*/  LEA R13, R13, UR12, 0x2 ;  /* 0x0000000c0d0d7c11 */ /* 0x000fcc000f8e10ff */
[----:B------:R-:W0:Y:S02]  /*1ab0*/  LDS R13, [R13] ;  /* 0x000000000d0d7984 */ /* 0x000e240000000800 */
.L_x_4684:
[----:B------:R-:W-:Y:S01]  /*1ac0*/  ISETP.GE.AND P0, PT, R0, UR10, PT ;  /* 0x0000000a00007c0c */ /* 0x000fe2000bf06270 */
[----:B------:R-:W-:Y:S01]  /*1ad0*/  BSSY B0, `(.L_x_4685) ;  /* 0x0000057000007945 */ /* 0x000fe20003800000 */
[----:B------:R-:W-:-:S11]  /*1ae0*/  ISETP.GE.AND P6, PT, R26, UR6, PT ;  /* 0x000000061a007c0c */ /* 0x000fd6000bfc6270 */
[----:B------:R-:W-:Y:S05]  /*1af0*/  @P0 BRA `(.L_x_4686) ;  /* 0x0000000400500947 */ /* 0x000fea0003800000 */
[----:B------:R-:W-:Y:S02]  /*1b00*/  IABS R27, R32 ;  /* 0x00000020001b7213 */ /* 0x000fe40000000000 */
[----:B--2---:R-:W-:Y:S02]  /*1b10*/  IABS R34, R24 ;  /* 0x0000001800227213 */ /* 0x004fe40000000000 */
[----:B------:R-:W2:Y:S08]  /*1b20*/  I2F.RP R31, R27 ;  /* 0x0000001b001f7306 */ /* 0x000eb00000209400 */
[----:B--2---:R-:W1:Y:S02]  /*1b30*/  MUFU.RCP R31, R31 ;  /* 0x0000001f001f7308 */ /* 0x004e640000001000 */
[----:B-1--4-:R-:W-:-:S02]  /*1b40*/  VIADD R19, R31, 0xffffffe ;  /* 0x0ffffffe1f137836 */ /* 0x012fc40000000000 */
[----:B------:R-:W-:-:S04]  /*1b50*/  IMAD.MOV.U32 R31, RZ, RZ, R0 ;  /* 0x000000ffff1f7224 */ /* 0x000fc800078e0000 */
[----:B------:R-:W1:Y:S02]  /*1b60*/  F2I.FTZ.U32.TRUNC.NTZ R19, R19 ;  /* 0x0000001300137305 */ /* 0x000e64000021f000 */
[----:B-1----:R-:W-:-:S04]  /*1b70*/  IMAD.MOV R18, RZ, RZ, -R19 ;  /* 0x000000ffff127224 */ /* 0x002fc800078e0a13 */
[----:B------:R-:W-:Y:S02]  /*1b80*/  IMAD R33, R18, R27, RZ ;  /* 0x0000001b12217224 */ /* 0x000fe400078e02ff */
[----:B------:R-:W-:-:S05]  /*1b90*/  HFMA2 R18, -RZ, RZ, 0, 0 ;  /* 0x00000000ff127431 */ /* 0x000fca00000001ff */
[----:B------:R-:W-:Y:S01]  /*1ba0*/  IMAD.HI.U32 R33, R19, R33, R18 ;  /* 0x0000002113217227 */ /* 0x000fe200078e0012 */
[----:B------:R-:W-:-:S05]  /*1bb0*/  MOV R19, 0x400 ;  /* 0x0000040000137802 */ /* 0x000fca0000000f00 */
[----:B------:R-:W-:-:S04]  /*1bc0*/  IMAD.HI.U32 R18, R33, R34, RZ ;  /* 0x0000002221127227 */ /* 0x000fc800078e00ff */
[----:B------:R-:W-:Y:S02]  /*1bd0*/  IMAD.MOV R18, RZ, RZ, -R18 ;  /* 0x000000ffff127224 */ /* 0x000fe400078e0a12 */
[----:B------:R-:W-:Y:S02]  /*1be0*/  VIADD R33, R19, 0x980 ;  /* 0x0000098013217836 */ /* 0x000fe40000000000 */
        /* <DEDUP_REMOVED lines=8> */
[----:B------:R-:W-:Y:S02]  /*1c70*/  @!P0 LOP3.LUT R18, RZ, R32, RZ, 0x33, !PT ;  /* 0x00000020ff128212 */ /* 0x000fe400078e33ff */
[----:B------:R-:W1:Y:S02]  /*1c80*/  S2R R32, SR_CgaCtaId ;  /* 0x0000000000207919 */ /* 0x000e640000008800 */
[C---:B-1----:R-:W-:Y:S02]  /*1c90*/  LEA R19, R32.reuse, R19, 0x18 ;  /* 0x0000001320137211 */ /* 0x042fe400078ec0ff */
[----:B------:R-:W-:-:S03]  /*1ca0*/  LEA R33, R32, R33, 0x18 ;  /* 0x0000002120217211 */ /* 0x000fc600078ec0ff */
[----:B------:R-:W-:-:S07]  /*1cb0*/  IMAD R32, R18, 0x4, R19 ;  /* 0x0000000412207824 */ /* 0x000fce00078e0213 */
.L_x_4703:
[----:B-1----:R-:W-:Y:S01]  /*1cc0*/  IMAD R27, R31, 0x24, R32 ;  /* 0x000000241f1b7824 */ /* 0x002fe200078e0220 */
[----:B------:R-:W-:-:S05]  /*1cd0*/  MOV R34, RZ ;  /* 0x000000ff00227202 */ /* 0x000fca0000000f00 */
[----:B------:R-:W1:Y:S01]  /*1ce0*/  LDS R27, [R27] ;  /* 0x000000001b1b7984 */ /* 0x000e620000000800 */
[----:B--2---:R-:W-:Y:S05]  /*1cf0*/  @!P4 BRA `(.L_x_4687) ;  /* 0x000000000010c947 */ /* 0x004fea0003800000 */
[----:B------:R-:W-:-:S03]  /*1d00*/  UMOV UR12, 0xffffffff ;  /* 0xffffffff000c7882 */ /* 0x000fc60000000000 */
[----:B------:R-:W-:Y:S05]  /*1d10*/  BRA.DIV UR12, `(.L_x_4688) ;  /* 0x0000001e0cf87947 */ /* 0x000fea000b800000 */
[----:B-1----:R1:W2:Y:S02]  /*1d20*/  SHFL.IDX PT, R18, R27, R12, R11 ;  /* 0x0000000c1b127389 */ /* 0x0022a400000e000b */
.L_x_4770:
[----:B0-2---:R-:W-:-:S07]  /*1d30*/  IMAD R34, R14, R18, RZ ;  /* 0x000000120e227224 */ /* 0x005fce00078e02ff */
.L_x_4687:
[----:B------:R-:W-:Y:S05]  /*1d40*/  @!P3 BRA `(.L_x_4689) ;  /* 0x000000000010b947 */ /* 0x000fea0003800000 */
[----:B------:R-:W-:-:S03]  /*1d50*/  UMOV UR12, 0xffffffff ;  /* 0xffffffff000c7882 */ /* 0x000fc60000000000 */
[----:B------:R-:W-:Y:S05]  /*1d60*/  BRA.DIV UR12, `(.L_x_4690) ;  /* 0x000000220c047947 */ /* 0x000fea000b800000 */
[----:B-1----:R1:W2:Y:S02]  /*1d70*/  SHFL.IDX PT, R18, R27, R4, R11 ;  /* 0x000000041b127389 */ /* 0x0022a400000e000b */
.L_x_4773:
[----:B--23--:R-:W-:-:S07]  /*1d80*/  IMAD R34, R15, R18, R34 ;  /* 0x000000120f227224 */ /* 0x00cfce00078e0222 */
.L_x_4689:
[----:B------:R-:W-:Y:S05]  /*1d90*/  @!P2 BRA `(.L_x_4691) ;  /* 0x000000000010a947 */ /* 0x000fea0003800000 */
[----:B------:R-:W-:-:S03]  /*1da0*/  UMOV UR12, 0xffffffff ;  /* 0xffffffff000c7882 */ /* 0x000fc60000000000 */
[----:B------:R-:W-:Y:S05]  /*1db0*/  BRA.DIV UR12, `(.L_x_4692) ;  /* 0x000000220c107947 */ /* 0x000fea000b800000 */
[----:B-1----:R1:W2:Y:S02]  /*1dc0*/  SHFL.IDX PT, R18, R27, R5, R11 ;  /* 0x000000051b127389 */ /* 0x0022a400000e000b */
.L_x_4776:
[----:B--2---:R-:W-:-:S07]  /*1dd0*/  IMAD R34, R16, R18, R34 ;  /* 0x0000001210227224 */ /* 0x004fce00078e0222 */
.L_x_4691:
[----:B------:R-:W-:Y:S05]  /*1de0*/  @!P1 BRA `(.L_x_4693) ;  /* 0x0000000000109947 */ /* 0x000fea0003800000 */
[----:B------:R-:W-:-:S03]  /*1df0*/  UMOV UR12, 0xffffffff ;  /* 0xffffffff000c7882 */ /* 0x000fc60000000000 */
[----:B------:R-:W-:Y:S05]  /*1e00*/  BRA.DIV UR12, `(.L_x_4694) ;  /* 0x000000220c1c7947 */ /* 0x000fea000b800000 */
[----:B-1----:R1:W2:Y:S02]  /*1e10*/  SHFL.IDX PT, R18, R27, R6, R11 ;  /* 0x000000061b127389 */ /* 0x0022a400000e000b */
.L_x_4779:
[----:B0-2---:R-:W-:-:S07]  /*1e20*/  IMAD R34, R17, R18, R34 ;  /* 0x0000001211227224 */ /* 0x005fce00078e0222 */
.L_x_4693:
[----:B------:R-:W2:Y:S02]  /*1e30*/  LDC R35, c[0x0][0x3ac] ;  /* 0x0000eb00ff237b82 */ /* 0x000ea40000000800 */
[----:B--2---:R-:W-:-:S13]  /*1e40*/  ISETP.GE.AND P0, PT, R35, 0x5, PT ;  /* 0x000000052300780c */ /* 0x004fda0003f06270 */
[----:B------:R-:W-:Y:S05]  /*1e50*/  @!P0 BRA `(.L_x_4695) ;  /* 0x0000000000108947 */ /* 0x000fea0003800000 */
[----:B------:R-:W-:-:S03]  /*1e60*/  UMOV UR12, 0xffffffff ;  /* 0xffffffff000c7882 */ /* 0x000fc60000000000 */
[----:B------:R-:W-:Y:S05]  /*1e70*/  BRA.DIV UR12, `(.L_x_4696) ;  /* 0x000000220c207947 */ /* 0x000fea000b800000 */
[----:B-1----:R1:W2:Y:S02]  /*1e80*/  SHFL.IDX PT, R18, R27, R7, R11 ;  /* 0x000000071b127389 */ /* 0x0022a400000e000b */
.L_x_4782:
[----:B--2---:R-:W-:-:S07]  /*1e90*/  IMAD R34, R20, R18, R34 ;  /* 0x0000001214227224 */ /* 0x004fce00078e0222 */
.L_x_4695:
[----:B------:R-:W-:-:S13]  /*1ea0*/  ISETP.GE.AND P0, PT, R35, 0x6, PT ;  /* 0x000000062300780c */ /* 0x000fda0003f06270 */
[----:B------:R-:W-:Y:S05]  /*1eb0*/  @!P0 BRA `(.L_x_4697) ;  /* 0x0000000000108947 */ /* 0x000fea0003800000 */
[----:B------:R-:W-:-:S03]  /*1ec0*/  UMOV UR12, 0xffffffff ;  /* 0xffffffff000c7882 */ /* 0x000fc60000000000 */
[----:B------:R-:W-:Y:S05]  /*1ed0*/  BRA.DIV UR12, `(.L_x_4698) ;  /* 0x000000220c287947 */ /* 0x000fea000b800000 */
[----:B-1----:R1:W2:Y:S02]  /*1ee0*/  SHFL.IDX PT, R18, R27, R8, R11 ;  /* 0x000000081b127389 */ /* 0x0022a400000e000b */
.L_x_4785:
[----:B--2---:R-:W-:-:S07]  /*1ef0*/  IMAD R34, R21, R18, R34 ;  /* 0x0000001215227224 */ /* 0x004fce00078e0222 */
.L_x_4697:
[----:B------:R-:W-:-:S13]  /*1f00*/  ISETP.GE.AND P0, PT, R35, 0x7, PT ;  /* 0x000000072300780c */ /* 0x000fda0003f06270 */
[----:B------:R-:W-:Y:S05]  /*1f10*/  @!P0 BRA `(.L_x_4699) ;  /* 0x0000000000108947 */ /* 0x000fea0003800000 */
[----:B------:R-:W-:-:S03]  /*1f20*/  UMOV UR12, 0xffffffff ;  /* 0xffffffff000c7882 */ /* 0x000fc60000000000 */
[----:B------:R-:W-:Y:S05]  /*1f30*/  BRA.DIV UR12, `(.L_x_4700) ;  /* 0x000000220c307947 */ /* 0x000fea000b800000 */
[----:B-1----:R1:W2:Y:S02]  /*1f40*/  SHFL.IDX PT, R18, R27, R9, R11 ;  /* 0x000000091b127389 */ /* 0x0022a400000e000b */
.L_x_4788:
[----:B--2---:R-:W-:-:S07]  /*1f50*/  IMAD R34, R22, R18, R34 ;  /* 0x0000001216227224 */ /* 0x004fce00078e0222 */
.L_x_4699:
[----:B------:R-:W-:-:S13]  /*1f60*/  ISETP.GE.AND P0, PT, R35, 0x8, PT ;  /* 0x000000082300780c */ /* 0x000fda0003f06270 */
[----:B------:R-:W-:Y:S05]  /*1f70*/  @!P0 BRA `(.L_x_4701) ;  /* 0x0000000000108947 */ /* 0x000fea0003800000 */
[----:B------:R-:W-:-:S03]  /*1f80*/  UMOV UR12, 0xffffffff ;  /* 0xffffffff000c7882 */ /* 0x000fc60000000000 */
[----:B------:R-:W-:Y:S05]  /*1f90*/  BRA.DIV UR12, `(.L_x_4702) ;  /* 0x000000220c387947 */ /* 0x000fea000b800000 */
[----:B-1----:R1:W2:Y:S02]  /*1fa0*/  SHFL.IDX PT, R18, R27, R10, R11 ;  /* 0x0000000a1b127389 */ /* 0x0022a400000e000b */
.L_x_4791:
[----:B0-2---:R-:W-:-:S07]  /*1fb0*/  IMAD R34, R13, R18, R34 ;  /* 0x000000120d227224 */ /* 0x005fce00078e0222 */
.L_x_4701:
[C---:B------:R-:W-:Y:S02]  /*1fc0*/  IMAD R18, R31.reuse, UR6, R25 ;  /* 0x000000061f127c24 */ /* 0x040fe4000f8e0219 */
[----:B------:R-:W-:Y:S02]  /*1fd0*/  VIADD R31, R31, UR8 ;  /* 0x000000081f1f7c36 */ /* 0x000fe40008000000 */
[----:B------:R-:W-:-:S03]  /*1fe0*/  IMAD R18, R18, 0x4, R33 ;  /* 0x0000000412127824 */ /* 0x000fc600078e0221 */
[----:B------:R-:W-:Y:S02]  /*1ff0*/  ISETP.GE.AND P0, PT, R31, UR10, PT ;  /* 0x0000000a1f007c0c */ /* 0x000fe4000bf06270 */
[----:B------:R-:W2:Y:S02]  /*2000*/  LDS R19, [R18] ;  /* 0x0000000012137984 */ /* 0x000ea40000000800 */
[----:B--2---:R-:W-:-:S05]  /*2010*/  IMAD.IADD R19, R19, 0x1, R34 ;  /* 0x0000000113137824 */ /* 0x004fca00078e0222 */
[----:B------:R2:W-:Y:S04]  /*2020*/  STS [R18], R19 ;  /* 0x0000001312007388 */ /* 0x0005e80000000800 */
[----:B------:R-:W-:Y:S05]  /*2030*/  @!P0 BRA `(.L_x_4703) ;  /* 0xfffffffc00208947 */ /* 0x000fea000383ffff */
.L_x_4686:
[----:B------:R-:W-:Y:S05]  /*2040*/  BSYNC B0 ;  /* 0x0000000000007941 */ /* 0x000fea0003800000 */
.L_x_4685:
[----:B------:R-:W-:Y:S05]  /*2050*/  @!P6 BRA `(.L_x_4704) ;  /* 0xfffffff40034e947 */ /* 0x000fea000383ffff */
[----:B------:R-:W-:Y:S05]  /*2060*/  BSYNC B1 ;  /* 0x0000000000017941 */ /* 0x000fea0003800000 */
.L_x_4676:
[----:B------:R-:W-:Y:S05]  /*2070*/  BRA `(.L_x_4674) ;  /* 0x0000001800007947 */ /* 0x000fea0003800000 */
.L_x_4675:
[----:B------:R-:W5:Y:S02]  /*2080*/  LDCU UR12, c[0x0][0x3ac] ;  /* 0x00007580ff0c77ac */ /* 0x000f640008000800 */
[----:B-----5:R-:W-:-:S09]  /*2090*/  UISETP.GT.U32.AND UP0, UPT, UR12, 0x1f, UPT ;  /* 0x0000001f0c00788c */ /* 0x020fd2000bf04070 */
[----:B------:R-:W-:Y:S05]  /*20a0*/  BRA.U UP0, `(.L_x_4705) ;  /* 0x0000000900bc7547 */ /* 0x000fea000b800000 */
[----:B0---4-:R-:W-:-:S07]  /*20b0*/  HFMA2 R26, -RZ, RZ, 0, 0 ;  /* 0x00000000ff1a7431 */ /* 0x011fce00000001ff */
.L_x_4733:
[----:B0-----:R-:W0:Y:S01]  /*20c0*/  LDC R32, c[0x0][0x3ac] ;  /* 0x0000eb00ff207b82 */ /* 0x001e220000000800 */
[----:B---3--:R-:W-:Y:S02]  /*20d0*/  IMAD.IADD R25, R2, 0x1, R26 ;  /* 0x0000000102197824 */ /* 0x008fe400078e021a */
[----:B------:R-:W-:Y:S01]  /*20e0*/  VIADD R26, R26, UR7 ;  /* 0x000000071a1a7c36 */ /* 0x000fe20008000000 */
[C---:B0-----:R-:W-:Y:S01]  /*20f0*/  ISETP.NE.AND P4, PT, R32.reuse, RZ, PT ;  /* 0x000000ff2000720c */ /* 0x041fe20003f85270 */
[----:B------:R-:W-:Y:S01]  /*2100*/  IMAD R18, R25, R32, R23 ;  /* 0x0000002019127224 */ /* 0x000fe200078e0217 */
[C---:B------:R-:W-:Y:S02]  /*2110*/  ISETP.GE.AND P3, PT, R32.reuse, 0x2, PT ;  /* 0x000000022000780c */ /* 0x040fe40003f66270 */
[C---:B------:R-:W-:Y:S02]  /*2120*/  ISETP.GE.AND P2, PT, R32.reuse, 0x3, PT ;  /* 0x000000032000780c */ /* 0x040fe40003f46270 */
[----:B------:R-:W-:-:S02]  /*2130*/  ISETP.GE.AND P1, PT, R32, 0x4, PT ;  /* 0x000000042000780c */ /* 0x000fc40003f26270 */
[----:B------:R-:W-:-:S05]  /*2140*/  ISETP.GE.AND P0, PT, R32, 0x5, PT ;  /* 0x000000052000780c */ /* 0x000fca0003f06270 */
[----:B-1--4-:R-:W-:Y:S08]  /*2150*/  @!P4 BRA `(.L_x_4706) ;  /* 0x00000000001cc947 */ /* 0x012ff00003800000 */
[----:B------:R-:W0:Y:S01]  /*2160*/  S2UR UR13, SR_CgaCtaId ;  /* 0x00000000000d79c3 */ /* 0x000e220000008800 */
[----:B------:R-:W-:Y:S01]  /*2170*/  UMOV UR12, 0x400 ;  /* 0x00000400000c7882 */ /* 0x000fe20000000000 */
[----:B------:R-:W-:Y:S01]  /*2180*/  IMAD.IADD R14, R3, 0x1, R18 ;  /* 0x00000001030e7824 */ /* 0x000fe200078e0212 */
[----:B------:R-:W-:-:S04]  /*2190*/  UIADD3 UR12, UPT, UPT, UR12, 0x180, URZ ;  /* 0x000001800c0c7890 */ /* 0x000fc8000fffe0ff */
[----:B0-----:R-:W-:-:S06]  /*21a0*/  ULEA UR12, UR13, UR12, 0x18 ;  /* 0x0000000c0d0c7291 */ /* 0x001fcc000f8ec0ff */
[----:B------:R-:W-:-:S06]  /*21b0*/  LEA R14, R14, UR12, 0x2 ;  /* 0x0000000c0e0e7c11 */ /* 0x000fcc000f8e10ff */
[----:B------:R-:W0:Y:S02]  /*21c0*/  LDS R14, [R14] ;  /* 0x000000000e0e7984 */ /* 0x000e240000000800 */
.L_x_4706:
        /* <DEDUP_REMOVED lines=10> */
.L_x_4707:
[----:B------:R-:W-:Y:S05]  /*2270*/  @!P2 BRA `(.L_x_4708) ;  /* 0x000000000024a947 */ /* 0x000fea0003800000 */
[----:B------:R-:W4:Y:S01]  /*2280*/  S2UR UR13, SR_CgaCtaId ;  /* 0x00000000000d79c3 */ /* 0x000f220000008800 */
[----:B------:R-:W-:Y:S01]  /*2290*/  VIADD R16, R2, 0x2 ;  /* 0x0000000202107836 */ /* 0x000fe20000000000 */
[----:B------:R-:W-:Y:S02]  /*22a0*/  UMOV UR12, 0x400 ;  /* 0x00000400000c7882 */ /* 0x000fe40000000000 */
[----:B------:R-:W-:Y:S02]  /*22b0*/  UIADD3 UR12, UPT, UPT, UR12, 0x180, URZ ;  /* 0x000001800c0c7890 */ /* 0x000fe4000fffe0ff */
[----:B-1----:R-:W-:-:S05]  /*22c0*/  LOP3.LUT R19, R16, 0x7, RZ, 0xc0, !PT ;  /* 0x0000000710137812 */ /* 0x002fca00078ec0ff */
[----:B------:R-:W-:Y:S01]  /*22d0*/  IMAD.IADD R16, R19, 0x1, R18 ;  /* 0x0000000113107824 */ /* 0x000fe200078e0212 */
[----:B----4-:R-:W-:-:S06]  /*22e0*/  ULEA UR12, UR13, UR12, 0x18 ;  /* 0x0000000c0d0c7291 */ /* 0x010fcc000f8ec0ff */
[----:B------:R-:W-:-:S06]  /*22f0*/  LEA R16, R16, UR12, 0x2 ;  /* 0x0000000c10107c11 */ /* 0x000fcc000f8e10ff */
[----:B------:R-:W4:Y:S02]  /*2300*/  LDS R16, [R16] ;  /* 0x0000000010107984 */ /* 0x000f240000000800 */
.L_x_4708:
[----:B------:R-:W-:Y:S05]  /*2310*/  @!P1 BRA `(.L_x_4709) ;  /* 0x0000000000249947 */ /* 0x000fea0003800000 */
[----:B------:R-:W5:Y:S01]  /*2320*/  S2UR UR13, SR_CgaCtaId ;  /* 0x00000000000d79c3 */ /* 0x000f620000008800 */
[----:B------:R-:W-:Y:S01]  /*2330*/  IADD3 R17, PT, PT, R2, 0x3, RZ ;  /* 0x0000000302117810 */ /* 0x000fe20007ffe0ff */
[----:B------:R-:W-:Y:S02]  /*2340*/  UMOV UR12, 0x400 ;  /* 0x00000400000c7882 */ /* 0x000fe40000000000 */
[----:B------:R-:W-:Y:S01]  /*2350*/  UIADD3 UR12, UPT, UPT, UR12, 0x180, URZ ;  /* 0x000001800c0c7890 */ /* 0x000fe2000fffe0ff */
[----:B------:R-:W-:-:S05]  /*2360*/  LOP3.LUT R17, R17, 0x7, RZ, 0xc0, !PT ;  /* 0x0000000711117812 */ /* 0x000fca00078ec0ff */
[----:B------:R-:W-:Y:S01]  /*2370*/  IMAD.IADD R17, R17, 0x1, R18 ;  /* 0x0000000111117824 */ /* 0x000fe200078e0212 */
[----:B-----5:R-:W-:-:S06]  /*2380*/  ULEA UR12, UR13, UR12, 0x18 ;  /* 0x0000000c0d0c7291 */ /* 0x020fcc000f8ec0ff */
[----:B------:R-:W-:-:S06]  /*2390*/  LEA R17, R17, UR12, 0x2 ;  /* 0x0000000c11117c11 */ /* 0x000fcc000f8e10ff */
[----:B------:R-:W0:Y:S02]  /*23a0*/  LDS R17, [R17] ;  /* 0x0000000011117984 */ /* 0x000e240000000800 */
.L_x_4709:
[----:B------:R-:W-:Y:S01]  /*23b0*/  ISETP.GE.AND P6, PT, R32, 0x6, PT ;  /* 0x000000062000780c */ /* 0x000fe20003fc6270 */
[----:B------:R-:W-:-:S12]  /*23c0*/  @!P0 BRA `(.L_x_4710) ;  /* 0x0000000000208947 */ /* 0x000fd80003800000 */
[----:B------:R-:W5:Y:S01]  /*23d0*/  S2UR UR13, SR_CgaCtaId ;  /* 0x00000000000d79c3 */ /* 0x000f620000008800 */
[----:B------:R-:W-:Y:S01]  /*23e0*/  UMOV UR12, 0x400 ;  /* 0x00000400000c7882 */ /* 0x000fe20000000000 */
[----:B-1----:R-:W-:Y:S01]  /*23f0*/  LOP3.LUT R19, R3, 0x4, RZ, 0x3c, !PT ;  /* 0x0000000403137812 */ /* 0x002fe200078e3cff */
[----:B------:R-:W-:-:S04]  /*2400*/  UIADD3 UR12, UPT, UPT, UR12, 0x180, URZ ;  /* 0x000001800c0c7890 */ /* 0x000fc8000fffe0ff */
[----:B------:R-:W-:Y:S01]  /*2410*/  IMAD.IADD R19, R19, 0x1, R18 ;  /* 0x0000000113137824 */ /* 0x000fe200078e0212 */
[----:B-----5:R-:W-:-:S06]  /*2420*/  ULEA UR12, UR13, UR12, 0x18 ;  /* 0x0000000c0d0c7291 */ /* 0x020fcc000f8ec0ff */
[----:B------:R-:W-:-:S05]  /*2430*/  LEA R19, R19, UR12, 0x2 ;  /* 0x0000000c13137c11 */ /* 0x000fca000f8e10ff */
[----:B------:R1:W0:Y:S02]  /*2440*/  LDS R20, [R19] ;  /* 0x0000000013147984 */ /* 0x0002240000000800 */
.L_x_4710:
[----:B------:R-:W-:Y:S01]  /*2450*/  ISETP.GE.AND P0, PT, R32, 0x7, PT ;  /* 0x000000072000780c */ /* 0x000fe20003f06270 */
[----:B------:R-:W-:-:S12]  /*2460*/  @!P6 BRA `(.L_x_4711) ;  /* 0x000000000024e947 */ /* 0x000fd80003800000 */
[----:B------:R-:W5:Y:S01]  /*2470*/  S2UR UR13, SR_CgaCtaId ;  /* 0x00000000000d79c3 */ /* 0x000f620000008800 */
[----:B-1----:R-:W-:Y:S01]  /*2480*/  VIADD R19, R2, 0x5 ;  /* 0x0000000502137836 */ /* 0x002fe20000000000 */
[----:B------:R-:W-:Y:S02]  /*2490*/  UMOV UR12, 0x400 ;  /* 0x00000400000c7882 */ /* 0x000fe40000000000 */
[----:B------:R-:W-:Y:S02]  /*24a0*/  UIADD3 UR12, UPT, UPT, UR12, 0x180, URZ ;  /* 0x000001800c0c7890 */ /* 0x000fe4000fffe0ff */
[----:B------:R-:W-:-:S04]  /*24b0*/  LOP3.LUT R19, R19, 0x7, RZ, 0xc0, !PT ;  /* 0x0000000713137812 */ /* 0x000fc800078ec0ff */
[----:B------:R-:W-:Y:S01]  /*24c0*/  IADD3 R19, PT, PT, R19, R18, RZ ;  /* 0x0000001213137210 */ /* 0x000fe20007ffe0ff */
[----:B-----5:R-:W-:-:S06]  /*24d0*/  ULEA UR12, UR13, UR12, 0x18 ;  /* 0x0000000c0d0c7291 */ /* 0x020fcc000f8ec0ff */
[----:B------:R-:W-:-:S05]  /*24e0*/  LEA R19, R19, UR12, 0x2 ;  /* 0x0000000c13137c11 */ /* 0x000fca000f8e10ff */
[----:B------:R1:W0:Y:S02]  /*24f0*/  LDS R21, [R19] ;  /* 0x0000000013157984 */ /* 0x0002240000000800 */
.L_x_4711:
[----:B------:R-:W-:Y:S01]  /*2500*/  ISETP.GE.AND P6, PT, R32, 0x8, PT ;  /* 0x000000082000780c */ /* 0x000fe20003fc6270 */
[----:B------:R-:W-:-:S12]  /*2510*/  @!P0 BRA `(.L_x_4712) ;  /* 0x0000000000248947 */ /* 0x000fd80003800000 */
[----:B------:R-:W5:Y:S01]  /*2520*/  S2UR UR13, SR_CgaCtaId ;  /* 0x00000000000d79c3 */ /* 0x000f620000008800 */
[----:B-1----:R-:W-:Y:S01]  /*2530*/  VIADD R19, R2, 0x6 ;  /* 0x0000000602137836 */ /* 0x002fe20000000000 */
[----:B------:R-:W-:Y:S02]  /*2540*/  UMOV UR12, 0x400 ;  /* 0x00000400000c7882 */ /* 0x000fe40000000000 */
[----:B------:R-:W-:Y:S02]  /*2550*/  UIADD3 UR12, UPT, UPT, UR12, 0x180, URZ ;  /* 0x000001800c0c7890 */ /* 0x000fe4000fffe0ff */
[----:B------:R-:W-:-:S05]  /*2560*/  LOP3.LUT R19, R19, 0x7, RZ, 0xc0, !PT ;  /* 0x0000000713137812 */ /* 0x000fca00078ec0ff */
[----:B------:R-:W-:Y:S01]  /*2570*/  IMAD.IADD R19, R19, 0x1, R18 ;  /* 0x0000000113137824 */ /* 0x000fe200078e0212 */
[----:B-----5:R-:W-:-:S06]  /*2580*/  ULEA UR12, UR13, UR12, 0x18 ;  /* 0x0000000c0d0c7291 */ /* 0x020fcc000f8ec0ff */
[----:B------:R-:W-:-:S05]  /*2590*/  LEA R19, R19, UR12, 0x2 ;  /* 0x0000000c13137c11 */ /* 0x000fca000f8e10ff */
[----:B------:R1:W0:Y:S02]  /*25a0*/  LDS R22, [R19] ;  /* 0x0000000013167984 */ /* 0x0002240000000800 */
.L_x_4712:
        /* <DEDUP_REMOVED lines=10> */
.L_x_4713:
[----:B------:R-:W-:Y:S01]  /*2650*/  ISETP.GE.AND P0, PT, R0, UR10, PT ;  /* 0x0000000a00007c0c */ /* 0x000fe2000bf06270 */
[----:B------:R-:W-:Y:S01]  /*2660*/  BSSY B0, `(.L_x_4714) ;  /* 0x0000051000007945 */ /* 0x000fe20003800000 */
[----:B------:R-:W-:-:S11]  /*2670*/  ISETP.GE.AND P6, PT, R26, UR6, PT ;  /* 0x000000061a007c0c */ /* 0x000fd6000bfc6270 */
[----:B------:R-:W-:Y:S05]  /*2680*/  @P0 BRA `(.L_x_4715) ;  /* 0x0000000400380947 */ /* 0x000fea0003800000 */
[----:B------:R-:W5:Y:S01]  /*2690*/  I2F.U32.RP R27, R32 ;  /* 0x00000020001b7306 */ /* 0x000f620000209000 */
[----:B0-----:R-:W-:-:S07]  /*26a0*/  IMAD.MOV.U32 R18, RZ, RZ, RZ ;  /* 0x000000ffff127224 */ /* 0x001fce00078e00ff */
[----:B-----5:R-:W0:Y:S02]  /*26b0*/  MUFU.RCP R27, R27 ;  /* 0x0000001b001b7308 */ /* 0x020e240000001000 */
[----:B0-----:R-:W-:-:S06]  /*26c0*/  VIADD R31, R27, 0xffffffe ;  /* 0x0ffffffe1b1f7836 */ /* 0x001fcc0000000000 */
[----:B-1----:R0:W1:Y:S02]  /*26d0*/  F2I.FTZ.U32.TRUNC.NTZ R19, R31 ;  /* 0x0000001f00137305 */ /* 0x002064000021f000 */
[----:B0-----:R-:W-:Y:S02]  /*26e0*/  IMAD.MOV.U32 R31, RZ, RZ, R0 ;  /* 0x000000ffff1f7224 */ /* 0x001fe400078e0000 */
[----:B-1----:R-:W-:-:S04]  /*26f0*/  IMAD.MOV R33, RZ, RZ, -R19 ;  /* 0x000000ffff217224 */ /* 0x002fc800078e0a13 */
[----:B------:R-:W-:-:S04]  /*2700*/  IMAD R33, R33, R32, RZ ;  /* 0x0000002021217224 */ /* 0x000fc800078e02ff */
[----:B------:R-:W-:-:S06]  /*2710*/  IMAD.HI.U32 R33, R19, R33, R18 ;  /* 0x0000002113217227 */ /* 0x000fcc00078e0012 */
[----:B------:R-:W-:Y:S02]  /*2720*/  IMAD.HI.U32 R18, R33, R24, RZ ;  /* 0x0000001821127227 */ /* 0x000fe400078e00ff */
[----:B------:R-:W0:Y:S03]  /*2730*/  S2R R33, SR_CgaCtaId ;  /* 0x0000000000217919 */ /* 0x000e260000008800 */
[----:B------:R-:W-:Y:S02]  /*2740*/  IADD3 R19, PT, PT, -R18, RZ, RZ ;  /* 0x000000ff12137210 */ /* 0x000fe40007ffe1ff */
[----:B------:R-:W-:-:S03]  /*2750*/  MOV R18, 0x400 ;  /* 0x0000040000127802 */ /* 0x000fc60000000f00 */
[----:B------:R-:W-:Y:S02]  /*2760*/  IMAD R19, R32, R19, R24 ;  /* 0x0000001320137224 */ /* 0x000fe400078e0218 */
[----:B--2---:R-:W-:-:S03]  /*2770*/  VIADD R34, R18, 0x980 ;  /* 0x0000098012227836 */ /* 0x004fc60000000000 */
[----:B------:R-:W-:-:S13]  /*2780*/  ISETP.GE.U32.AND P0, PT, R19, R32, PT ;  /* 0x000000201300720c */ /* 0x000fda0003f06070 */
[----:B------:R-:W-:-:S05]  /*2790*/  @P0 IMAD.IADD R19, R19, 0x1, -R32 ;  /* 0x0000000113130824 */ /* 0x000fca00078e0a20 */
[----:B------:R-:W-:-:S13]  /*27a0*/  ISETP.GE.U32.AND P0, PT, R19, R32, PT ;  /* 0x000000201300720c */ /* 0x000fda0003f06070 */
[----:B------:R-:W-:Y:S01]  /*27b0*/  @P0 IMAD.IADD R19, R19, 0x1, -R32 ;  /* 0x0000000113130824 */ /* 0x000fe200078e0a20 */
[----:B------:R-:W-:-:S13]  /*27c0*/  ISETP.NE.U32.AND P0, PT, R32, RZ, PT ;  /* 0x000000ff2000720c */ /* 0x000fda0003f05070 */
[----:B------:R-:W-:Y:S02]  /*27d0*/  @!P0 LOP3.LUT R19, RZ, R32, RZ, 0x33, !PT ;  /* 0x00000020ff138212 */ /* 0x000fe400078e33ff */
[C---:B0-----:R-:W-:Y:S02]  /*27e0*/  LEA R32, R33.reuse, R18, 0x18 ;  /* 0x0000001221207211 */ /* 0x041fe400078ec0ff */
[----:B------:R-:W-:Y:S02]  /*27f0*/  LEA R33, R33, R34, 0x18 ;  /* 0x0000002221217211 */ /* 0x000fe400078ec0ff */
[----:B------:R-:W-:-:S07]  /*2800*/  LEA R32, R19, R32, 0x2 ;  /* 0x0000002013207211 */ /* 0x000fce00078e10ff */
.L_x_4732:
[----:B0-----:R-:W-:Y:S02]  /*2810*/  IMAD R27, R31, 0x24, R32 ;  /* 0x000000241f1b7824 */ /* 0x001fe400078e0220 */
[----:B-1----:R-:W-:-:S04]  /*2820*/  IMAD.MOV.U32 R34, RZ, RZ, RZ ;  /* 0x000000ffff227224 */ /* 0x002fc800078e00ff */
[----:B------:R-:W0:Y:S01]  /*2830*/  LDS R27, [R27] ;  /* 0x000000001b1b7984 */ /* 0x000e220000000800 */
[----:B------:R-:W-:Y:S05]  /*2840*/  @!P4 BRA `(.L_x_4716) ;  /* 0x000000000010c947 */ /* 0x000fea0003800000 */
[----:B------:R-:W-:-:S03]  /*2850*/  UMOV UR12, 0xffffffff ;  /* 0xffffffff000c7882 */ /* 0x000fc60000000000 */
[----:B------:R-:W-:Y:S05]  /*2860*/  BRA.DIV UR12, `(.L_x_4717) ;  /* 0x0000001a0c247947 */ /* 0x000fea000b800000 */
[----:B0-----:R0:W1:Y:S02]  /*2870*/  SHFL.IDX PT, R18, R27, R12, R11 ;  /* 0x0000000c1b127389 */ /* 0x00106400000e000b */
.L_x_4794:
[----:B-1----:R-:W-:-:S07]  /*2880*/  IMAD R34, R14, R18, RZ ;  /* 0x000000120e227224 */ /* 0x002fce00078e02ff */
.L_x_4716:
[----:B------:R-:W-:Y:S05]  /*2890*/  @!P3 BRA `(.L_x_4718) ;  /* 0x000000000010b947 */ /* 0x000fea0003800000 */
[----:B------:R-:W-:-:S03]  /*28a0*/  UMOV UR12, 0xffffffff ;  /* 0xffffffff000c7882 */ /* 0x000fc60000000000 */
[----:B------:R-:W-:Y:S05]  /*28b0*/  BRA.DIV UR12, `(.L_x_4719) ;  /* 0x0000001a0c307947 */ /* 0x000fea000b800000 */
[----:B0-----:R0:W1:Y:S02]  /*28c0*/  SHFL.IDX PT, R18, R27, R4, R11 ;  /* 0x000000041b127389 */ /* 0x00106400000e000b */
.L_x_4797:
[----:B-1-3--:R-:W-:-:S07]  /*28d0*/  IMAD R34, R15, R18, R34 ;  /* 0x000000120f227224 */ /* 0x00afce00078e0222 */
.L_x_4718:
[----:B------:R-:W-:Y:S05]  /*28e0*/  @!P2 BRA `(.L_x_4720) ;  /* 0x000000000010a947 */ /* 0x000fea0003800000 */
[----:B------:R-:W-:-:S03]  /*28f0*/  UMOV UR12, 0xffffffff ;  /* 0xffffffff000c7882 */ /* 0x000fc60000000000 */
[----:B------:R-:W-:Y:S05]  /*2900*/  BRA.DIV UR12, `(.L_x_4721) ;  /* 0x0000001a0c3c7947 */ /* 0x000fea000b800000 */
[----:B0-----:R0:W1:Y:S02]  /*2910*/  SHFL.IDX PT, R18, R27, R5, R11 ;  /* 0x000000051b127389 */ /* 0x00106400000e000b */
.L_x_4800:
[----:B-1--4-:R-:W-:-:S07]  /*2920*/  IMAD R34, R16, R18, R34 ;  /* 0x0000001210227224 */ /* 0x012fce00078e0222 */
.L_x_4720:
[----:B------:R-:W-:Y:S05]  /*2930*/  @!P1 BRA `(.L_x_4722) ;  /* 0x0000000000109947 */ /* 0x000fea0003800000 */
[----:B------:R-:W-:-:S03]  /*2940*/  UMOV UR12, 0xffffffff ;  /* 0xffffffff000c7882 */ /* 0x000fc60000000000 */
[----:B------:R-:W-:Y:S05]  /*2950*/  BRA.DIV UR12, `(.L_x_4723) ;  /* 0x0000001a0c487947 */ /* 0x000fea000b800000 */
[----:B0-----:R0:W1:Y:S02]  /*2960*/  SHFL.IDX PT, R18, R27, R6, R11 ;  /* 0x000000061b127389 */ /* 0x00106400000e000b */
.L_x_4803:
[----:B-1----:R-:W-:-:S07]  /*2970*/  IMAD R34, R17, R18, R34 ;  /* 0x0000001211227224 */ /* 0x002fce00078e0222 */
.L_x_4722:
[----:B------:R-:W1:Y:S02]  /*2980*/  LDC R35, c[0x0][0x3ac] ;  /* 0x0000eb00ff237b82 */ /* 0x000e640000000800 */
[----:B-1----:R-:W-:-:S13]  /*2990*/  ISETP.GE.AND P0, PT, R35, 0x5, PT ;  /* 0x000000052300780c */ /* 0x002fda0003f06270 */
[----:B------:R-:W-:Y:S05]  /*29a0*/  @!P0 BRA `(.L_x_4724) ;  /* 0x0000000000108947 */ /* 0x000fea0003800000 */
[----:B------:R-:W-:-:S03]  /*29b0*/  UMOV UR12, 0xffffffff ;  /* 0xffffffff000c7882 */ /* 0x000fc60000000000 */
[----:B------:R-:W-:Y:S05]  /*29c0*/  BRA.DIV UR12, `(.L_x_4725) ;  /* 0x0000001a0c4c7947 */ /* 0x000fea000b800000 */
[----:B0-----:R0:W1:Y:S02]  /*29d0*/  SHFL.IDX PT, R18, R27, R7, R11 ;  /* 0x000000071b127389 */ /* 0x00106400000e000b */
.L_x_4806:
[----:B-1----:R-:W-:-:S07]  /*29e0*/  IMAD R34, R20, R18, R34 ;  /* 0x0000001214227224 */ /* 0x002fce00078e0222 */
.L_x_4724:
[----:B------:R-:W-:-:S13]  /*29f0*/  ISETP.GE.AND P0, PT, R35, 0x6, PT ;  /* 0x000000062300780c */ /* 0x000fda0003f06270 */
[----:B------:R-:W-:Y:S05]  /*2a00*/  @!P0 BRA `(.L_x_4726) ;  /* 0x0000000000108947 */ /* 0x000fea0003800000 */
[----:B------:R-:W-:-:S03]  /*2a10*/  UMOV UR12, 0xffffffff ;  /* 0xffffffff000c7882 */ /* 0x000fc60000000000 */
[----:B------:R-:W-:Y:S05]  /*2a20*/  BRA.DIV UR12, `(.L_x_4727) ;  /* 0x0000001a0c547947 */ /* 0x000fea000b800000 */
[----:B0-----:R0:W1:Y:S02]  /*2a30*/  SHFL.IDX PT, R18, R27, R8, R11 ;  /* 0x000000081b127389 */ /* 0x00106400000e000b */
.L_x_4809:
[----:B-1----:R-:W-:-:S07]  /*2a40*/  IMAD R34, R21, R18, R34 ;  /* 0x0000001215227224 */ /* 0x002fce00078e0222 */
.L_x_4726:
[----:B------:R-:W-:-:S13]  /*2a50*/  ISETP.GE.AND P0, PT, R35, 0x7, PT ;  /* 0x000000072300780c */ /* 0x000fda0003f06270 */
[----:B------:R-:W-:Y:S05]  /*2a60*/  @!P0 BRA `(.L_x_4728) ;  /* 0x0000000000108947 */ /* 0x000fea0003800000 */
[----:B------:R-:W-:-:S03]  /*2a70*/  UMOV UR12, 0xffffffff ;  /* 0xffffffff000c7882 */ /* 0x000fc60000000000 */
[----:B------:R-:W-:Y:S05]  /*2a80*/  BRA.DIV UR12, `(.L_x_4729) ;  /* 0x0000001a0c5c7947 */ /* 0x000fea000b800000 */
[----:B0-----:R0:W1:Y:S02]  /*2a90*/  SHFL.IDX PT, R18, R27, R9, R11 ;  /* 0x000000091b127389 */ /* 0x00106400000e000b */
.L_x_4812:
[----:B-1----:R-:W-:-:S07]  /*2aa0*/  IMAD R34, R22, R18, R34 ;  /* 0x0000001216227224 */ /* 0x002fce00078e0222 */
.L_x_4728:
[----:B------:R-:W-:-:S13]  /*2ab0*/  ISETP.GE.AND P0, PT, R35, 0x8, PT ;  /* 0x000000082300780c */ /* 0x000fda0003f06270 */
[----:B------:R-:W-:Y:S05]  /*2ac0*/  @!P0 BRA `(.L_x_4730) ;  /* 0x0000000000108947 */ /* 0x000fea0003800000 */
[----:B------:R-:W-:-:S03]  /*2ad0*/  UMOV UR12, 0xffffffff ;  /* 0xffffffff000c7882 */ /* 0x000fc60000000000 */
[----:B------:R-:W-:Y:S05]  /*2ae0*/  BRA.DIV UR12, `(.L_x_4731) ;  /* 0x0000001a0c647947 */ /* 0x000fea000b800000 */
[----:B0-----:R0:W1:Y:S02]  /*2af0*/  SHFL.IDX PT, R18, R27, R10, R11 ;  /* 0x0000000a1b127389 */ /* 0x00106400000e000b */
.L_x_4815:
[----:B-1----:R-:W-:-:S07]  /*2b00*/  IMAD R34, R13, R18, R34 ;  /* 0x000000120d227224 */ /* 0x002fce00078e0222 */
.L_x_4730:
[C---:B------:R-:W-:Y:S01]  /*2b10*/  IMAD R18, R31.reuse, UR6, R25 ;  /* 0x000000061f127c24 */ /* 0x040fe2000f8e0219 */
[----:B------:R-:W-:-:S03]  /*2b20*/  IADD3 R31, PT, PT, R31, UR8, RZ ;  /* 0x000000081f1f7c10 */ /* 0x000fc6000fffe0ff */
[----:B------:R-:W-:Y:S01]  /*2b30*/  IMAD R19, R18, 0x4, R33 ;  /* 0x0000000412137824 */ /* 0x000fe200078e0221 */
[----:B------:R-:W-:-:S04]  /*2b40*/  ISETP.GE.AND P0, PT, R31, UR10, PT ;  /* 0x0000000a1f007c0c */ /* 0x000fc8000bf06270 */
[----:B------:R1:W-:Y:S09]  /*2b50*/  STS [R19], R34 ;  /* 0x0000002213007388 */ /* 0x0003f20000000800 */
[----:B------:R-:W-:Y:S05]  /*2b60*/  @!P0 BRA `(.L_x_4732) ;  /* 0xfffffffc00288947 */ /* 0x000fea000383ffff */
.L_x_4715:
[----:B------:R-:W-:Y:S05]  /*2b70*/  BSYNC B0 ;  /* 0x0000000000007941 */ /* 0x000fea0003800000 */
.L_x_4714:
[----:B------:R-:W-:Y:S05]  /*2b80*/  @!P6 BRA `(.L_x_4733) ;  /* 0xfffffff4004ce947 */ /* 0x000fea000383ffff */
[----:B------:R-:W-:Y:S05]  /*2b90*/  BRA `(.L_x_4674) ;  /* 0x0000000c00387947 */ /* 0x000fea0003800000 */
.L_x_4705:
[----:B0---4-:R-:W-:-:S07]  /*2ba0*/  IMAD.MOV.U32 R26, RZ, RZ, RZ ;  /* 0x000000ffff1a7224 */ /* 0x011fce00078e00ff */
.L_x_4761:
[----:B0-----:R-:W0:Y:S01]  /*2bb0*/  LDC R32, c[0x0][0x3ac] ;  /* 0x0000eb00ff207b82 */ /* 0x001e220000000800 */
[----:B---3--:R-:W-:Y:S01]  /*2bc0*/  IMAD.IADD R25, R2, 0x1, R26 ;  /* 0x0000000102197824 */ /* 0x008fe200078e021a */
[----:B------:R-:W-:Y:S01]  /*2bd0*/  ISETP.GE.AND P4, PT, R0, UR10, PT ;  /* 0x0000000a00007c0c */ /* 0x000fe2000bf86270 */
[----:B------:R-:W-:Y:S01]  /*2be0*/  VIADD R26, R26, UR7 ;  /* 0x000000071a1a7c36 */ /* 0x000fe20008000000 */
[C---:B0-----:R-:W-:Y:S01]  /*2bf0*/  ISETP.GE.AND P3, PT, R32.reuse, 0x1, PT ;  /* 0x000000012000780c */ /* 0x041fe20003f66270 */
[----:B------:R-:W-:Y:S01]  /*2c00*/  IMAD R18, R25, R32, R23 ;  /* 0x0000002019127224 */ /* 0x000fe200078e0217 */
[C---:B------:R-:W-:Y:S02]  /*2c10*/  ISETP.GE.AND P2, PT, R32.reuse, 0x2, PT ;  /* 0x000000022000780c */ /* 0x040fe40003f46270 */
[C---:B------:R-:W-:Y:S02]  /*2c20*/  ISETP.GE.AND P1, PT, R32.reuse, 0x3, PT ;  /* 0x000000032000780c */ /* 0x040fe40003f26270 */
[----:B------:R-:W-:-:S07]  /*2c30*/  ISETP.GE.AND P0, PT, R32, 0x4, PT ;  /* 0x000000042000780c */ /* 0x000fce0003f06270 */
[----:B----4-:R-:W-:Y:S06]  /*2c40*/  @!P3 BRA `(.L_x_4734) ;  /* 0x00000000001cb947 */ /* 0x010fec0003800000 */
[----:B------:R-:W0:Y:S01]  /*2c50*/  S2UR UR13, SR_CgaCtaId ;  /* 0x00000000000d79c3 */ /* 0x000e220000008800 */
[----:B------:R-:W-:Y:S01]  /*2c60*/  UMOV UR12, 0x400 ;  /* 0x00000400000c7882 */ /* 0x000fe20000000000 */
[----:B------:R-:W-:Y:S01]  /*2c70*/  IADD3 R14, PT, PT, R3, R18, RZ ;  /* 0x00000012030e7210 */ /* 0x000fe20007ffe0ff */
[----:B------:R-:W-:-:S04]  /*2c80*/  UIADD3 UR12, UPT, UPT, UR12, 0x180, URZ ;  /* 0x000001800c0c7890 */ /* 0x000fc8000fffe0ff */
[----:B0-----:R-:W-:-:S06]  /*2c90*/  ULEA UR12, UR13, UR12, 0x18 ;  /* 0x0000000c0d0c7291 */ /* 0x001fcc000f8ec0ff */
[----:B------:R-:W-:-:S06]  /*2ca0*/  LEA R14, R14, UR12, 0x2 ;  /* 0x0000000c0e0e7c11 */ /* 0x000fcc000f8e10ff */
[----:B------:R-:W0:Y:S02]  /*2cb0*/  LDS R14, [R14] ;  /* 0x000000000e0e7984 */ /* 0x000e240000000800 */
.L_x_4734:
        /* <DEDUP_REMOVED lines=10> */
.L_x_4735:
        /* <DEDUP_REMOVED lines=8> */
[----:B------:R-:W-:-:S06]  /*2de0*/  LEA R16, R16, UR12, 0x2 ;  /* 0x0000000c10107c11 */ /* 0x000fcc000f8e10ff */
[----:B------:R-:W4:Y:S02]  /*2df0*/  LDS R16, [R16] ;  /* 0x0000000010107984 */ /* 0x000f240000000800 */
.L_x_4736:
        /* <DEDUP_REMOVED lines=11> */
.L_x_4737:
        /* <DEDUP_REMOVED lines=10> */
.L_x_4738:
[----:B------:R-:W-:Y:S01]  /*2f50*/  ISETP.GE.AND P6, PT, R32, 0x7, PT ;  /* 0x000000072000780c */ /* 0x000fe20003fc6270 */
[----:B------:R-:W-:-:S12]  /*2f60*/  @!P0 BRA `(.L_x_4739) ;  /* 0x0000000000248947 */ /* 0x000fd80003800000 */
[----:B------:R-:W5:Y:S01]  /*2f70*/  S2UR UR13, SR_CgaCtaId ;  /* 0x00000000000d79c3 */ /* 0x000f620000008800 */
[----:B-1----:R-:W-:Y:S01]  /*2f80*/  IADD3 R19, PT, PT, R2, 0x5, RZ ;  /* 0x0000000502137810 */ /* 0x002fe20007ffe0ff */
[----:B------:R-:W-:Y:S02]  /*2f90*/  UMOV UR12, 0x400 ;  /* 0x00000400000c7882 */ /* 0x000fe40000000000 */
[----:B------:R-:W-:Y:S01]  /*2fa0*/  UIADD3 UR12, UPT, UPT, UR12, 0x180, URZ ;  /* 0x000001800c0c7890 */ /* 0x000fe2000fffe0ff */
[----:B------:R-:W-:-:S05]  /*2fb0*/  LOP3.LUT R19, R19, 0x7, RZ, 0xc0, !PT ;  /* 0x0000000713137812 */ /* 0x000fca00078ec0ff */
[----:B------:R-:W-:Y:S01]  /*2fc0*/  IMAD.IADD R19, R19, 0x1, R18 ;  /* 0x0000000113137824 */ /* 0x000fe200078e0212 */
[----:B-----5:R-:W-:-:S06]  /*2fd0*/  ULEA UR12, UR13, UR12, 0x18 ;  /* 0x0000000c0d0c7291 */ /* 0x020fcc000f8ec0ff */
[----:B------:R-:W-:-:S05]  /*2fe0*/  LEA R19, R19, UR12, 0x2 ;  /* 0x0000000c13137c11 */ /* 0x000fca000f8e10ff */
[----:B------:R1:W0:Y:S02]  /*2ff0*/  LDS R21, [R19] ;  /* 0x0000000013157984 */ /* 0x0002240000000800 */
.L_x_4739:
        /* <DEDUP_REMOVED lines=11> */
.L_x_4740:
[----:B------:R-:W-:Y:S01]  /*30b0*/  ISETP.GE.AND P6, PT, R26, UR6, PT ;  /* 0x000000061a007c0c */ /* 0x000fe2000bfc6270 */
[----:B------:R-:W-:-:S12]  /*30c0*/  @!P0 BRA `(.L_x_4741) ;  /* 0x0000000000248947 */ /* 0x000fd80003800000 */
[----:B------:R-:W5:Y:S01]  /*30d0*/  S2UR UR13, SR_CgaCtaId ;  /* 0x00000000000d79c3 */ /* 0x000f620000008800 */
[----:B------:R-:W-:Y:S01]  /*30e0*/  IADD3 R13, PT, PT, R2, -0x1, RZ ;  /* 0xffffffff020d7810 */ /* 0x000fe20007ffe0ff */
[----:B------:R-:W-:Y:S02]  /*30f0*/  UMOV UR12, 0x400 ;  /* 0x00000400000c7882 */ /* 0x000fe40000000000 */
[----:B------:R-:W-:Y:S01]  /*3100*/  UIADD3 UR12, UPT, UPT, UR12, 0x180, URZ ;  /* 0x000001800c0c7890 */ /* 0x000fe2000fffe0ff */
[----:B------:R-:W-:-:S05]  /*3110*/  LOP3.LUT R13, R13, 0x7, RZ, 0xc0, !PT ;  /* 0x000000070d0d7812 */ /* 0x000fca00078ec0ff */
[----:B------:R-:W-:Y:S01]  /*3120*/  IMAD.IADD R18, R13, 0x1, R18 ;  /* 0x000000010d127824 */ /* 0x000fe200078e0212 */
[----:B-----5:R-:W-:-:S06]  /*3130*/  ULEA UR12, UR13, UR12, 0x18 ;  /* 0x0000000c0d0c7291 */ /* 0x020fcc000f8ec0ff */
[----:B------:R-:W-:-:S05]  /*3140*/  LEA R18, R18, UR12, 0x2 ;  /* 0x0000000c12127c11 */ /* 0x000fca000f8e10ff */
[----:B------:R0:W0:Y:S02]  /*3150*/  LDS R13, [R18] ;  /* 0x00000000120d7984 */ /* 0x0000240000000800 */
.L_x_4741:
[----:B------:R-:W-:Y:S05]  /*3160*/  @P4 BRA `(.L_x_4742) ;  /* 0x0000000400c04947 */ /* 0x000fea0003800000 */
[----:B------:R-:W-:Y:S01]  /*3170*/  IABS R27, R32 ;  /* 0x00000020001b7213 */ /* 0x000fe20000000000 */
[----:B------:R-:W5:Y:S01]  /*3180*/  S2UR UR13, SR_CgaCtaId ;  /* 0x00000000000d79c3 */ /* 0x000f620000008800 */
[----:B------:R-:W-:Y:S02]  /*3190*/  UMOV UR12, 0x400 ;  /* 0x00000400000c7882 */ /* 0x000fe40000000000 */
[----:B------:R-:W1:Y:S08]  /*31a0*/  I2F.RP R31, R27 ;  /* 0x0000001b001f7306 */ /* 0x000e700000209400 */
[----:B-1----:R-:W0:Y:S01]  /*31b0*/  MUFU.RCP R31, R31 ;  /* 0x0000001f001f7308 */ /* 0x002e220000001000 */
[----:B-----5:R-:W-:Y:S01]  /*31c0*/  ULEA UR12, UR13, UR12, 0x18 ;  /* 0x0000000c0d0c7291 */ /* 0x020fe2000f8ec0ff */
[----:B0-----:R-:W-:-:S06]  /*31d0*/  VIADD R18, R31, 0xffffffe ;  /* 0x0ffffffe1f127836 */ /* 0x001fcc0000000000 */
[----:B------:R0:W2:Y:S02]  /*31e0*/  F2I.FTZ.U32.TRUNC.NTZ R19, R18 ;  /* 0x0000001200137305 */ /* 0x0000a4000021f000 */
[----:B0-----:R-:W-:Y:S02]  /*31f0*/  HFMA2 R18, -RZ, RZ, 0, 0 ;  /* 0x00000000ff127431 */ /* 0x001fe400000001ff */
[----:B--2---:R-:W-:-:S04]  /*3200*/  IMAD.MOV R34, RZ, RZ, -R19 ;  /* 0x000000ffff227224 */ /* 0x004fc800078e0a13 */
        /* <DEDUP_REMOVED lines=16> */
.L_x_4760:
[----:B------:R-:W-:Y:S02]  /*3310*/  IMAD R27, R32, 0x24, R31 ;  /* 0x00000024201b7824 */ /* 0x000fe400078e021f */
[----:B------:R-:W-:-:S04]  /*3320*/  IMAD.MOV.U32 R33, RZ, RZ, RZ ;  /* 0x000000ffff217224 */ /* 0x000fc800078e00ff */
[----:B------:R-:W0:Y:S01]  /*3330*/  LDS R27, [R27] ;  /* 0x000000001b1b7984 */ /* 0x000e220000000800 */
[----:B------:R-:W-:Y:S05]  /*3340*/  @!P3 BRA `(.L_x_4743) ;  /* 0x000000000010b947 */ /* 0x000fea0003800000 */
[----:B------:R-:W-:-:S03]  /*3350*/  UMOV UR12, 0xffffffff ;  /* 0xffffffff000c7882 */ /* 0x000fc60000000000 */
[----:B------:R-:W-:Y:S05]  /*3360*/  BRA.DIV UR12, `(.L_x_4744) ;  /* 0x000000120c647947 */ /* 0x000fea000b800000 */
[----:B0-----:R0:W1:Y:S02]  /*3370*/  SHFL.IDX PT, R33, R27, R12, R11 ;  /* 0x0000000c1b217389 */ /* 0x00106400000e000b */
.L_x_4817:
[----:B-1----:R-:W-:-:S07]  /*3380*/  IMAD R33, R14, R33, RZ ;  /* 0x000000210e217224 */ /* 0x002fce00078e02ff */
.L_x_4743:
[----:B------:R-:W-:Y:S05]  /*3390*/  @!P2 BRA `(.L_x_4745) ;  /* 0x000000000010a947 */ /* 0x000fea0003800000 */
[----:B------:R-:W-:-:S03]  /*33a0*/  UMOV UR12, 0xffffffff ;  /* 0xffffffff000c7882 */ /* 0x000fc60000000000 */
[----:B------:R-:W-:Y:S05]  /*33b0*/  BRA.DIV UR12, `(.L_x_4746) ;  /* 0x000000120c6c7947 */ /* 0x000fea000b800000 */
[----:B0-----:R0:W1:Y:S02]  /*33c0*/  SHFL.IDX PT, R18, R27, R4, R11 ;  /* 0x000000041b127389 */ /* 0x00106400000e000b */
.L_x_4820:
[----:B-1-3--:R-:W-:-:S07]  /*33d0*/  IMAD R33, R15, R18, R33 ;  /* 0x000000120f217224 */ /* 0x00afce00078e0221 */
.L_x_4745:
[----:B------:R-:W-:Y:S05]  /*33e0*/  @!P1 BRA `(.L_x_4747) ;  /* 0x0000000000109947 */ /* 0x000fea0003800000 */
[----:B------:R-:W-:-:S03]  /*33f0*/  UMOV UR12, 0xffffffff ;  /* 0xffffffff000c7882 */ /* 0x000fc60000000000 */
[----:B------:R-:W-:Y:S05]  /*3400*/  BRA.DIV UR12, `(.L_x_4748) ;  /* 0x000000120c787947 */ /* 0x000fea000b800000 */
[----:B0-----:R0:W1:Y:S02]  /*3410*/  SHFL.IDX PT, R18, R27, R5, R11 ;  /* 0x000000051b127389 */ /* 0x00106400000e000b */
.L_x_4823:
[----:B-1--4-:R-:W-:-:S07]  /*3420*/  IMAD R33, R16, R18, R33 ;  /* 0x0000001210217224 */ /* 0x012fce00078e0221 */
.L_x_4747:
[----:B------:R-:W1:Y:S02]  /*3430*/  LDC R34, c[0x0][0x3ac] ;  /* 0x0000eb00ff227b82 */ /* 0x000e640000000800 */
[----:B-1----:R-:W-:-:S13]  /*3440*/  ISETP.GE.AND P0, PT, R34, 0x4, PT ;  /* 0x000000042200780c */ /* 0x002fda0003f06270 */
[----:B------:R-:W-:Y:S05]  /*3450*/  @!P0 BRA `(.L_x_4749) ;  /* 0x0000000000108947 */ /* 0x000fea0003800000 */
[----:B------:R-:W-:-:S03]  /*3460*/  UMOV UR12, 0xffffffff ;  /* 0xffffffff000c7882 */ /* 0x000fc60000000000 */
[----:B------:R-:W-:Y:S05]  /*3470*/  BRA.DIV UR12, `(.L_x_4750) ;  /* 0x000000120c7c7947 */ /* 0x000fea000b800000 */
[----:B0-----:R0:W1:Y:S02]  /*3480*/  SHFL.IDX PT, R18, R27, R6, R11 ;  /* 0x000000061b127389 */ /* 0x00106400000e000b */
.L_x_4826:
[----:B-1----:R-:W-:-:S07]  /*3490*/  IMAD R33, R17, R18, R33 ;  /* 0x0000001211217224 */ /* 0x002fce00078e0221 */
.L_x_4749:
[----:B------:R-:W-:-:S13]  /*34a0*/  ISETP.GE.AND P0, PT, R34, 0x5, PT ;  /* 0x000000052200780c */ /* 0x000fda0003f06270 */
[----:B------:R-:W-:Y:S05]  /*34b0*/  @!P0 BRA `(.L_x_4751) ;  /* 0x0000000000108947 */ /* 0x000fea0003800000 */
[----:B------:R-:W-:-:S03]  /*34c0*/  UMOV UR12, 0xffffffff ;  /* 0xffffffff000c7882 */ /* 0x000fc60000000000 */
[----:B------:R-:W-:Y:S05]  /*34d0*/  BRA.DIV UR12, `(.L_x_4752) ;  /* 0x000000120c847947 */ /* 0x000fea000b800000 */
[----:B0-----:R0:W1:Y:S02]  /*34e0*/  SHFL.IDX PT, R18, R27, R7, R11 ;  /* 0x000000071b127389 */ /* 0x00106400000e000b */
.L_x_4829:
[----:B-1----:R-:W-:-:S07]  /*34f0*/  IMAD R33, R20, R18, R33 ;  /* 0x0000001214217224 */ /* 0x002fce00078e0221 */
.L_x_4751:
[----:B------:R-:W-:-:S13]  /*3500*/  ISETP.GE.AND P0, PT, R34, 0x6, PT ;  /* 0x000000062200780c */ /* 0x000fda0003f06270 */
[----:B------:R-:W-:Y:S05]  /*3510*/  @!P0 BRA `(.L_x_4753) ;  /* 0x0000000000108947 */ /* 0x000fea0003800000 */
[----:B------:R-:W-:-:S03]  /*3520*/  UMOV UR12, 0xffffffff ;  /* 0xffffffff000c7882 */ /* 0x000fc60000000000 */
[----:B------:R-:W-:Y:S05]  /*3530*/  BRA.DIV UR12, `(.L_x_4754) ;  /* 0x000000120c8c7947 */ /* 0x000fea000b800000 */
[----:B0-----:R0:W1:Y:S02]  /*3540*/  SHFL.IDX PT, R18, R27, R8, R11 ;  /* 0x000000081b127389 */ /* 0x00106400000e000b */
.L_x_4832:
[----:B-1----:R-:W-:-:S07]  /*3550*/  IMAD R33, R21, R18, R33 ;  /* 0x0000001215217224 */ /* 0x002fce00078e0221 */
.L_x_4753:
[----:B------:R-:W-:-:S13]  /*3560*/  ISETP.GE.AND P0, PT, R34, 0x7, PT ;  /* 0x000000072200780c */ /* 0x000fda0003f06270 */
[----:B------:R-:W-:Y:S05]  /*3570*/  @!P0 BRA `(.L_x_4755) ;  /* 0x0000000000108947 */ /* 0x000fea0003800000 */
[----:B------:R-:W-:-:S03]  /*3580*/  UMOV UR12, 0xffffffff ;  /* 0xffffffff000c7882 */ /* 0x000fc60000000000 */
[----:B------:R-:W-:Y:S05]  /*3590*/  BRA.DIV UR12, `(.L_x_4756) ;  /* 0x000000120c947947 */ /* 0x000fea000b800000 */
[----:B0-----:R0:W1:Y:S02]  /*35a0*/  SHFL.IDX PT, R18, R27, R9, R11 ;  /* 0x000000091b127389 */ /* 0x00106400000e000b */
.L_x_4835:
[----:B-1----:R-:W-:-:S07]  /*35b0*/  IMAD R33, R22, R18, R33 ;  /* 0x0000001216217224 */ /* 0x002fce00078e0221 */
.L_x_4755:
[----:B------:R-:W-:-:S13]  /*35c0*/  ISETP.GE.AND P0, PT, R34, 0x8, PT ;  /* 0x000000082200780c */ /* 0x000fda0003f06270 */
[----:B------:R-:W-:Y:S05]  /*35d0*/  @!P0 BRA `(.L_x_4757) ;  /* 0x0000000000108947 */ /* 0x000fea0003800000 */
[----:B------:R-:W-:-:S03]  /*35e0*/  UMOV UR12, 0xffffffff ;  /* 0xffffffff000c7882 */ /* 0x000fc60000000000 */
[----:B------:R-:W-:Y:S05]  /*35f0*/  BRA.DIV UR12, `(.L_x_4758) ;  /* 0x000000120c9c7947 */ /* 0x000fea000b800000 */
[----:B0-----:R0:W1:Y:S02]  /*3600*/  SHFL.IDX PT, R18, R27, R10, R11 ;  /* 0x0000000a1b127389 */ /* 0x00106400000e000b */
.L_x_4838:
[----:B-1----:R-:W-:-:S07]  /*3610*/  IMAD R33, R13, R18, R33 ;  /* 0x000000120d217224 */ /* 0x002fce00078e0221 */
.L_x_4757:
[----:B------:R-:W-:-:S07]  /*3620*/  IMAD.U32 R18, RZ, RZ, UR20 ;  /* 0x00000014ff127e24 */ /* 0x000fce000f8e00ff */
.L_x_4759:
[----:B------:R-:W-:Y:S01]  /*3630*/  SHF.R.U32.HI R34, RZ, 0x1, R18 ;  /* 0x00000001ff227819 */ /* 0x000fe20000011612 */
[----:B------:R-:W-:Y:S05]  /*3640*/  WARPSYNC.ALL ;  /* 0x0000000000007948 */ /* 0x000fea0003800000 */
[----:B------:R-:W-:Y:S02]  /*3650*/  MOV R19, UR11 ;  /* 0x0000000b00137c02 */ /* 0x000fe40008000f00 */
[----:B------:R-:W-:-:S03]  /*3660*/  ISETP.GT.U32.AND P0, PT, R18, 0x3, PT ;  /* 0x000000031200780c */ /* 0x000fc60003f04070 */
[----:B------:R-:W1:Y:S02]  /*3670*/  SHFL.DOWN PT, R18, R33, R34, R19 ;  /* 0x0800002221127389 */ /* 0x000e6400000e0013 */
[----:B-1----:R-:W-:Y:S02]  /*3680*/  IMAD.IADD R33, R18, 0x1, R33 ;  /* 0x0000000112217824 */ /* 0x002fe400078e0221 */
[----:B------:R-:W-:-:S06]  /*3690*/  IMAD.MOV.U32 R18, RZ, RZ, R34 ;  /* 0x000000ffff127224 */ /* 0x000fcc00078e0022 */
[----:B------:R-:W-:Y:S05]  /*36a0*/  @P0 BRA `(.L_x_4759) ;  /* 0xfffffffc00e00947 */ /* 0x000fea000383ffff */
[----:B0-----:R-:W0:Y:S01]  /*36b0*/  I2F.U32.RP R27, UR22 ;  /* 0x00000016001b7d06 */ /* 0x001e220008209000 */
        /* <DEDUP_REMOVED lines=27> */
.L_x_4742:
[----:B------:R-:W-:Y:S05]  /*3870*/  @!P6 BRA `(.L_x_4761) ;  /* 0xfffffff000cce947 */ /* 0x000fea000383ffff */
.L_x_4674:
[----:B------:R-:W0:Y:S01]  /*3880*/  S2R R31, SR_TID.X ;  /* 0x00000000001f7919 */ /* 0x000e220000002100 */
[----:B------:R-:W-:Y:S01]  /*3890*/  ISETP.NE.AND P0, PT, R29, RZ, PT ;  /* 0x000000ff1d00720c */ /* 0x000fe20003f05270 */
[----:B------:R-:W-:Y:S05]  /*38a0*/  WARPSYNC.ALL ;  /* 0x0000000000007948 */ /* 0x000fea0003800000 */
[----:B------:R-:W-:Y:S06]  /*38b0*/  BAR.SYNC.DEFER_BLOCKING 0x0 ;  /* 0x0000000000007b1d */ /* 0x000fec0000010000 */
[----:B------:R-:W-:Y:S01]  /*38c0*/  BSSY.RECONVERGENT B0, `(.L_x_4762) ;  /* 0x000001e000007945 */ /* 0x000fe20003800200 */
[----:B0--34-:R-:W-:-:S03]  /*38d0*/  MOV R25, R31 ;  /* 0x0000001f00197202 */ /* 0x019fc60000000f00 */
[----:B------:R-:W-:Y:S05]  /*38e0*/  @!P0 BRA `(.L_x_4763) ;  /* 0x00000000006c8947 */ /* 0x000fea0003800000 */
[----:B------:R-:W0:Y:S01]  /*38f0*/  S2UR UR13, SR_CgaCtaId ;  /* 0x00000000000d79c3 */ /* 0x000e220000008800 */
[----:B------:R-:W-:Y:S01]  /*3900*/  UMOV UR12, 0x400 ;  /* 0x00000400000c7882 */ /* 0x000fe20000000000 */
[----:B------:R-:W-:Y:S01]  /*3910*/  ISETP.NE.AND P0, PT, R28, 0x3, PT ;  /* 0x000000031c00780c */ /* 0x000fe20003f05270 */
[----:B------:R-:W-:-:S05]  /*3920*/  UIADD3 UR12, UPT, UPT, UR12, 0x980, URZ ;  /* 0x000009800c0c7890 */ /* 0x000fca000fffe0ff */
[----:B-12---:R-:W1:Y:S01]  /*3930*/  LDC.64 R18, c[0x0][0x3a0] ;  /* 0x0000e800ff127b82 */ /* 0x006e620000000a00 */
        /* <DEDUP_REMOVED lines=11> */
[----:B0-----:R-:W0:Y:S01]  /*39f0*/  LDS R27, [R26+UR21] ;  /* 0x000000151a1b7984 */ /* 0x001e220008000800 */
[----:B------:R-:W-:Y:S01]  /*3a00*/  IADD3 R18, P0, PT, R18, UR21, RZ ;  /* 0x0000001512127c10 */ /* 0x000fe2000ff1e0ff */
[----:B------:R-:W-:-:S04]  /*3a10*/  IMAD.MOV.U32 R25, RZ, RZ, R36 ;  /* 0x000000ffff197224 */ /* 0x000fc800078e0024 */
[----:B------:R-:W-:-:S05]  /*3a20*/  IMAD.X R19, RZ, RZ, R19, P0 ;  /* 0x000000ffff137224 */ /* 0x000fca00000e0613 */
[----:B------:R-:W-:Y:S01]  /*3a30*/  @P1 IADD3 R29, PT, PT, R26, UR21, R29 ;  /* 0x000000151a1d1c10 */ /* 0x000fe2000fffe01d */
[----:B------:R-:W-:-:S05]  /*3a40*/  @P1 IMAD.MOV.U32 R25, RZ, RZ, R37 ;  /* 0x000000ffff191224 */ /* 0x000fca00078e0025 */
[----:B------:R-:W1:Y:S04]  /*3a50*/  @P1 LDS R29, [R29] ;  /* 0x000000001d1d1984 */ /* 0x000e680000000800 */
[----:B0-----:R0:W-:Y:S02]  /*3a60*/  STG.E desc[UR14][R18.64], R27 ;  /* 0x0000001b12007986 */ /* 0x0011e4000c10190e */
[----:B0-----:R-:W-:-:S04]  /*3a70*/  @P1 IADD3 R18, P0, PT, R18, UR21, RZ ;  /* 0x0000001512121c10 */ /* 0x001fc8000ff1e0ff */
[----:B------:R-:W-:-:S05]  /*3a80*/  @P1 IADD3.X R19, PT, PT, RZ, R19, RZ, P0, !PT ;  /* 0x00000013ff131210 */ /* 0x000fca00007fe4ff */
[----:B-1----:R3:W-:Y:S04]  /*3a90*/  @P1 STG.E desc[UR14][R18.64], R29 ;  /* 0x0000001d12001986 */ /* 0x0027e8000c10190e */
.L_x_4763:
[----:B------:R-:W-:Y:S05]  /*3aa0*/  BSYNC.RECONVERGENT B0 ;  /* 0x0000000000007941 */ /* 0x000fea0003800200 */
.L_x_4762:
[----:B------:R-:W-:Y:S04]  /*3ab0*/  BSSY.RECONVERGENT B0, `(.L_x_4764) ;  /* 0x000001e000007945 */ /* 0x000fe80003800200 */
[----:B------:R-:W-:Y:S05]  /*3ac0*/  @!P5 BRA `(.L_x_4765) ;  /* 0x000000000070d947 */ /* 0x000fea0003800000 */
[----:B0123--:R-:W0:Y:S01]  /*3ad0*/  S2R R19, SR_CgaCtaId ;  /* 0x0000000000137919 */ /* 0x00fe220000008800 */
[----:B------:R-:W-:-:S05]  /*3ae0*/  MOV R18, 0x400 ;  /* 0x0000040000127802 */ /* 0x000fca0000000f00 */
[----:B------:R-:W-:-:S05]  /*3af0*/  VIADD R18, R18, 0x980 ;  /* 0x0000098012127836 */ /* 0x000fca0000000000 */
[----:B0-----:R-:W-:-:S07]  /*3b00*/  LEA R26, R19, R18, 0x18 ;  /* 0x00000012131a7211 */ /* 0x001fce00078ec0ff */
.L_x_4766:
[----:B------:R-:W-:Y:S01]  /*3b10*/  IMAD R29, R25, 0x4, R26 ;  /* 0x00000004191d7824 */ /* 0x000fe200078e021a */
[----:B----4-:R-:W0:Y:S01]  /*3b20*/  LDC.64 R18, c[0x0][0x3a0] ;  /* 0x0000e800ff127b82 */ /* 0x010e220000000a00 */
[----:B------:R-:W-:-:S03]  /*3b30*/  MOV R32, UR9 ;  /* 0x0000000900207c02 */ /* 0x000fc60008000f00 */
[----:B------:R-:W1:Y:S02]  /*3b40*/  LDS R33, [R29] ;  /* 0x000000001d217984 */ /* 0x000e640000000800 */
[----:B------:R-:W-:Y:S01]  /*3b50*/  IMAD R27, R32, 0x200, R25 ;  /* 0x00000200201b7824 */ /* 0x000fe200078e0219 */
[----:B------:R-:W-:Y:S01]  /*3b60*/  IADD3 R32, PT, PT, R29, UR21, RZ ;  /* 0x000000151d207c10 */ /* 0x000fe2000fffe0ff */
[----:B------:R-:W2:Y:S01]  /*3b70*/  LDS R35, [R29+UR21] ;  /* 0x000000151d237984 */ /* 0x000ea20008000800 */
[----:B------:R-:W-:-:S03]  /*3b80*/  IADD3 R25, PT, PT, R25, UR21, RZ ;  /* 0x0000001519197c10 */ /* 0x000fc6000fffe0ff */
[----:B------:R-:W3:Y:S01]  /*3b90*/  LDS R31, [R32+UR21] ;  /* 0x00000015201f7984 */ /* 0x000ee20008000800 */
[----:B0-----:R-:W-:-:S04]  /*3ba0*/  IMAD.WIDE R18, R27, 0x4, R18 ;  /* 0x000000041b127825 */ /* 0x001fc800078e0212 */
[----:B------:R-:W-:-:S06]  /*3bb0*/  VIADD R27, R32, UR21 ;  /* 0x00000015201b7c36 */ /* 0x000fcc0008000000 */
[----:B------:R-:W0:Y:S04]  /*3bc0*/  LDS R27, [R27+UR21] ;  /* 0x000000151b1b7984 */ /* 0x000e280008000800 */
[----:B-1----:R1:W-:Y:S02]  /*3bd0*/  STG.E desc[UR14][R18.64], R33 ;  /* 0x0000002112007986 */ /* 0x0023e4000c10190e */
[----:B-1----:R-:W-:-:S05]  /*3be0*/  IADD3 R18, P0, PT, R18, UR21, RZ ;  /* 0x0000001512127c10 */ /* 0x002fca000ff1e0ff */
[----:B------:R-:W-:-:S05]  /*3bf0*/  IMAD.X R19, RZ, RZ, R19, P0 ;  /* 0x000000ffff137224 */ /* 0x000fca00000e0613 */
[----:B--2---:R1:W-:Y:S02]  /*3c00*/  STG.E desc[UR14][R18.64], R35 ;  /* 0x0000002312007986 */ /* 0x0043e4000c10190e */
[----:B-1----:R-:W-:-:S05]  /*3c10*/  IADD3 R18, P0, PT, R18, UR21, RZ ;  /* 0x0000001512127c10 */ /* 0x002fca000ff1e0ff */
[----:B------:R-:W-:-:S05]  /*3c20*/  IMAD.X R19, RZ, RZ, R19, P0 ;  /* 0x000000ffff137224 */ /* 0x000fca00000e0613 */
[----:B---3--:R1:W-:Y:S02]  /*3c30*/  STG.E desc[UR14][R18.64], R31 ;  /* 0x0000001f12007986 */ /* 0x0083e4000c10190e */
[----:B-1----:R-:W-:-:S05]  /*3c40*/  IADD3 R18, P0, PT, R18, UR21, RZ ;  /* 0x0000001512127c10 */ /* 0x002fca000ff1e0ff */
[----:B------:R-:W-:Y:S01]  /*3c50*/  IMAD.X R19, RZ, RZ, R19, P0 ;  /* 0x000000ffff137224 */ /* 0x000fe200000e0613 */
[----:B------:R-:W-:-:S04]  /*3c60*/  ISETP.GE.U32.AND P0, PT, R25, 0x200, PT ;  /* 0x000002001900780c */ /* 0x000fc80003f06070 */
[----:B0-----:R4:W-:Y:S09]  /*3c70*/  STG.E desc[UR14][R18.64], R27 ;  /* 0x0000001b12007986 */ /* 0x0019f2000c10190e */
[----:B------:R-:W-:Y:S05]  /*3c80*/  @!P0 BRA `(.L_x_4766) ;  /* 0xfffffffc00a08947 */ /* 0x000fea000383ffff */
.L_x_4765:
[----:B------:R-:W-:Y:S05]  /*3c90*/  BSYNC.RECONVERGENT B0 ;  /* 0x0000000000007941 */ /* 0x000fea0003800200 */
.L_x_4764:
[----:B------:R-:W5:Y:S02]  /*3ca0*/  LDCU UR12, c[0x0][0x374] ;  /* 0x00006e80ff0c77ac */ /* 0x000f640008000800 */
[----:B-----5:R-:W-:Y:S02]  /*3cb0*/  UIADD3 UR9, UPT, UPT, UR12, UR9, URZ ;  /* 0x000000090c097290 */ /* 0x020fe4000fffe0ff */
[----:B------:R-:W-:-:S04]  /*3cc0*/  USHF.L.U32 UR12, UR12, 0x2, URZ ;  /* 0x000000020c0c7899 */ /* 0x000fc800080006ff */
[----:B------:R-:W-:-:S09]  /*3cd0*/  UISETP.GE.U32.AND UP0, UPT, UR9, UR12, UPT ;  /* 0x0000000c0900728c */ /* 0x000fd2000bf06070 */
[----:B------:R-:W-:Y:S05]  /*3ce0*/  BRA.U !UP0, `(.L_x_4767) ;  /* 0xffffffd108387547 */ /* 0x000fea000b83ffff */
[----:B------:R-:W-:Y:S05]  /*3cf0*/  EXIT ;  /* 0x000000000000794d */ /* 0x000fea0003800000 */
.L_x_4688:
[----:B------:R-:W-:Y:S01]  /*3d00*/  BSSY B2, `(.L_x_4768) ;  /* 0x0000006000027945 */ /* 0x000fe20003800000 */
[----:B------:R-:W-:Y:S02]  /*3d10*/  IMAD.MOV.U32 R19, RZ, RZ, R12 ;  /* 0x000000ffff137224 */ /* 0x000fe400078e000c */
[----:B------:R-:W-:-:S07]  /*3d20*/  IMAD.MOV.U32 R18, RZ, RZ, -0x1 ;  /* 0xffffffffff127424 */ /* 0x000fce00078e00ff */
[----:B01-3--:R-:W-:Y:S05]  /*3d30*/  WARPSYNC.COLLECTIVE R18, `(.L_x_4769) ;  /* 0x0000000012087348 */ /* 0x00bfea0003c00000 */
[----:B-1----:R1:W2:Y:S02]  /*3d40*/  SHFL.IDX P0, R18, R27, R19, R11 ;  /* 0x000000131b127389 */ /* 0x0022a4000000000b */
[----:B0123--:R-:W-:Y:S05]  /*3d50*/  ENDCOLLECTIVE ;  /* 0x000000000000791b */ /* 0x00ffea0003800000 */
.L_x_4769:
[----:B------:R-:W-:Y:S05]  /*3d60*/  BSYNC B2 ;  /* 0x0000000000027941 */ /* 0x000fea0003800000 */
.L_x_4768:
[----:B------:R-:W-:Y:S05]  /*3d70*/  BRA `(.L_x_4770) ;  /* 0xffffffdc00ec7947 */ /* 0x000fea000383ffff */
.L_x_4690:
[----:B------:R-:W-:Y:S01]  /*3d80*/  BSSY B2, `(.L_x_4771) ;  /* 0x0000006000027945 */ /* 0x000fe20003800000 */
[----:B------:R-:W-:Y:S01]  /*3d90*/  IMAD.MOV.U32 R19, RZ, RZ, R4 ;  /* 0x000000ffff137224 */ /* 0x000fe200078e0004 */
[----:B------:R-:W-:-:S07]  /*3da0*/  MOV R18, 0xffffffff ;  /* 0xffffffff00127802 */ /* 0x000fce0000000f00 */
[----:B01-3--:R-:W-:Y:S05]  /*3db0*/  WARPSYNC.COLLECTIVE R18, `(.L_x_4772) ;  /* 0x0000000012087348 */ /* 0x00bfea0003c00000 */
[----:B-1----:R1:W2:Y:S02]  /*3dc0*/  SHFL.IDX P0, R18, R27, R19, R11 ;  /* 0x000000131b127389 */ /* 0x0022a4000000000b */
[----:B0123--:R-:W-:Y:S05]  /*3dd0*/  ENDCOLLECTIVE ;  /* 0x000000000000791b */ /* 0x00ffea0003800000 */
.L_x_4772:
[----:B------:R-:W-:Y:S05]  /*3de0*/  BSYNC B2 ;  /* 0x0000000000027941 */ /* 0x000fea0003800000 */
.L_x_4771:
[----:B------:R-:W-:Y:S05]  /*3df0*/  BRA `(.L_x_4773) ;  /* 0xffffffdc00e07947 */ /* 0x000fea000383ffff */
.L_x_4692:
[----:B------:R-:W-:Y:S01]  /*3e00*/  BSSY B2, `(.L_x_4774) ;  /* 0x0000006000027945 */ /* 0x000fe20003800000 */
[----:B------:R-:W-:Y:S02]  /*3e10*/  IMAD.MOV.U32 R19, RZ, RZ, R5 ;  /* 0x000000ffff137224 */ /* 0x000fe400078e0005 */
[----:B------:R-:W-:-:S07]  /*3e20*/  IMAD.MOV.U32 R18, RZ, RZ, -0x1 ;  /* 0xffffffffff127424 */ /* 0x000fce00078e00ff */
[----:B01-3--:R-:W-:Y:S05]  /*3e30*/  WARPSYNC.COLLECTIVE R18, `(.L_x_4775) ;  /* 0x0000000012087348 */ /* 0x00bfea0003c00000 */
[----:B-1----:R1:W2:Y:S02]  /*3e40*/  SHFL.IDX P0, R18, R27, R19, R11 ;  /* 0x000000131b127389 */ /* 0x0022a4000000000b */
[----:B0123--:R-:W-:Y:S05]  /*3e50*/  ENDCOLLECTIVE ;  /* 0x000000000000791b */ /* 0x00ffea0003800000 */
.L_x_4775:
[----:B------:R-:W-:Y:S05]  /*3e60*/  BSYNC B2 ;  /* 0x0000000000027941 */ /* 0x000fea0003800000 */
.L_x_4774:
[----:B------:R-:W-:Y:S05]  /*3e70*/  BRA `(.L_x_4776) ;  /* 0xffffffdc00d47947 */ /* 0x000fea000383ffff */
.L_x_4694:
[----:B------:R-:W-:Y:S01]  /*3e80*/  BSSY B2, `(.L_x_4777) ;  /* 0x0000006000027945 */ /* 0x000fe20003800000 */
[----:B------:R-:W-:Y:S01]  /*3e90*/  IMAD.MOV.U32 R19, RZ, RZ, R6 ;  /* 0x000000ffff137224 */ /* 0x000fe200078e0006 */
[----:B------:R-:W-:-:S07]  /*3ea0*/  MOV R18, 0xffffffff ;  /* 0xffffffff00127802 */ /* 0x000fce0000000f00 */
[----:B01-3--:R-:W-:Y:S05]  /*3eb0*/  WARPSYNC.COLLECTIVE R18, `(.L_x_4778) ;  /* 0x0000000012087348 */ /* 0x00bfea0003c00000 */
[----:B-1----:R1:W2:Y:S02]  /*3ec0*/  SHFL.IDX P0, R18, R27, R19, R11 ;  /* 0x000000131b127389 */ /* 0x0022a4000000000b */
[----:B0123--:R-:W-:Y:S05]  /*3ed0*/  ENDCOLLECTIVE ;  /* 0x000000000000791b */ /* 0x00ffea0003800000 */
.L_x_4778:
[----:B------:R-:W-:Y:S05]  /*3ee0*/  BSYNC B2 ;  /* 0x0000000000027941 */ /* 0x000fea0003800000 */
.L_x_4777:
[----:B------:R-:W-:Y:S05]  /*3ef0*/  BRA `(.L_x_4779) ;  /* 0xffffffdc00c87947 */ /* 0x000fea000383ffff */
.L_x_4696:
[----:B------:R-:W-:Y:S01]  /*3f00*/  BSSY B2, `(.L_x_4780) ;  /* 0x0000006000027945 */ /* 0x000fe20003800000 */
[----:B------:R-:W-:Y:S02]  /*3f10*/  IMAD.MOV.U32 R19, RZ, RZ, R7 ;  /* 0x000000ffff137224 */ /* 0x000fe400078e0007 */
[----:B------:R-:W-:-:S07]  /*3f20*/  IMAD.MOV.U32 R18, RZ, RZ, -0x1 ;  /* 0xffffffffff127424 */ /* 0x000fce00078e00ff */
[----:B01-3--:R-:W-:Y:S05]  /*3f30*/  WARPSYNC.COLLECTIVE R18, `(.L_x_4781) ;  /* 0x0000000012087348 */ /* 0x00bfea0003c00000 */
[----:B-1----:R1:W2:Y:S02]  /*3f40*/  SHFL.IDX P0, R18, R27, R19, R11 ;  /* 0x000000131b127389 */ /* 0x0022a4000000000b */
[----:B0123--:R-:W-:Y:S05]  /*3f50*/  ENDCOLLECTIVE ;  /* 0x000000000000791b */ /* 0x00ffea0003800000 */
.L_x_4781:
[----:B------:R-:W-:Y:S05]  /*3f60*/  BSYNC B2 ;  /* 0x0000000000027941 */ /* 0x000fea0003800000 */
.L_x_4780:
[----:B------:R-:W-:Y:S05]  /*3f70*/  BRA `(.L_x_4782) ;  /* 0xffffffdc00c47947 */ /* 0x000fea000383ffff */
.L_x_4698:
[----:B------:R-:W-:Y:S01]  /*3f80*/  BSSY B2, `(.L_x_4783) ;  /* 0x0000006000027945 */ /* 0x000fe20003800000 */
[----:B------:R-:W-:Y:S01]  /*3f90*/  IMAD.MOV.U32 R19, RZ, RZ, R8 ;  /* 0x000000ffff137224 */ /* 0x000fe200078e0008 */
[----:B------:R-:W-:-:S07]  /*3fa0*/  MOV R18, 0xffffffff ;  /* 0xffffffff00127802 */ /* 0x000fce0000000f00 */
[----:B01-3--:R-:W-:Y:S05]  /*3fb0*/  WARPSYNC.COLLECTIVE R18, `(.L_x_4784) ;  /* 0x0000000012087348 */ /* 0x00bfea0003c00000 */
[----:B-1----:R1:W2:Y:S02]  /*3fc0*/  SHFL.IDX P0, R18, R27, R19, R11 ;  /* 0x000000131b127389 */ /* 0x0022a4000000000b */
[----:B0123--:R-:W-:Y:S05]  /*3fd0*/  ENDCOLLECTIVE ;  /* 0x000000000000791b */ /* 0x00ffea0003800000 */
.L_x_4784:
[----:B------:R-:W-:Y:S05]  /*3fe0*/  BSYNC B2 ;  /* 0x0000000000027941 */ /* 0x000fea0003800000 */
.L_x_4783:
[----:B------:R-:W-:Y:S05]  /*3ff0*/  BRA `(.L_x_4785) ;  /* 0xffffffdc00bc7947 */ /* 0x000fea000383ffff */
.L_x_4700:
[----:B------:R-:W-:Y:S01]  /*4000*/  BSSY B2, `(.L_x_4786) ;  /* 0x0000006000027945 */ /* 0x000fe20003800000 */
[----:B------:R-:W-:Y:S02]  /*4010*/  IMAD.MOV.U32 R19, RZ, RZ, R9 ;  /* 0x000000ffff137224 */ /* 0x000fe400078e0009 */
[----:B------:R-:W-:-:S07]  /*4020*/  IMAD.MOV.U32 R18, RZ, RZ, -0x1 ;  /* 0xffffffffff127424 */ /* 0x000fce00078e00ff */
[----:B01-3--:R-:W-:Y:S05]  /*4030*/  WARPSYNC.COLLECTIVE R18, `(.L_x_4787) ;  /* 0x0000000012087348 */ /* 0x00bfea0003c00000 */
[----:B-1----:R1:W2:Y:S02]  /*4040*/  SHFL.IDX P0, R18, R27, R19, R11 ;  /* 0x000000131b127389 */ /* 0x0022a4000000000b */
[----:B0123--:R-:W-:Y:S05]  /*4050*/  ENDCOLLECTIVE ;  /* 0x000000000000791b */ /* 0x00ffea0003800000 */
.L_x_4787:
[----:B------:R-:W-:Y:S05]  /*4060*/  BSYNC B2 ;  /* 0x0000000000027941 */ /* 0x000fea0003800000 */
.L_x_4786:
[----:B------:R-:W-:Y:S05]  /*4070*/  BRA `(.L_x_4788) ;  /* 0xffffffdc00b47947 */ /* 0x000fea000383ffff */
.L_x_4702:
[----:B------:R-:W-:Y:S01]  /*4080*/  BSSY B2, `(.L_x_4789) ;  /* 0x0000006000027945 */ /* 0x000fe20003800000 */
[----:B------:R-:W-:Y:S01]  /*4090*/  IMAD.MOV.U32 R19, RZ, RZ, R10 ;  /* 0x000000ffff137224 */ /* 0x000fe200078e000a */
[----:B------:R-:W-:-:S07]  /*40a0*/  MOV R18, 0xffffffff ;  /* 0xffffffff00127802 */ /* 0x000fce0000000f00 */
[----:B01-3--:R-:W-:Y:S05]  /*40b0*/  WARPSYNC.COLLECTIVE R18, `(.L_x_4790) ;  /* 0x0000000012087348 */ /* 0x00bfea0003c00000 */
[----:B-1----:R1:W2:Y:S02]  /*40c0*/  SHFL.IDX P0, R18, R27, R19, R11 ;  /* 0x000000131b127389 */ /* 0x0022a4000000000b */
[----:B0123--:R-:W-:Y:S05]  /*40d0*/  ENDCOLLECTIVE ;  /* 0x000000000000791b */ /* 0x00ffea0003800000 */
.L_x_4790:
[----:B------:R-:W-:Y:S05]  /*40e0*/  BSYNC B2 ;  /* 0x0000000000027941 */ /* 0x000fea0003800000 */
.L_x_4789:
[----:B------:R-:W-:Y:S05]  /*40f0*/  BRA `(.L_x_4791) ;  /* 0xffffffdc00ac7947 */ /* 0x000fea000383ffff */
.L_x_4717:
[----:B------:R-:W-:Y:S01]  /*4100*/  BSSY B1, `(.L_x_4792) ;  /* 0x0000006000017945 */ /* 0x000fe20003800000 */
[----:B------:R-:W-:Y:S02]  /*4110*/  IMAD.MOV.U32 R19, RZ, RZ, R12 ;  /* 0x000000ffff137224 */ /* 0x000fe400078e000c */
[----:B------:R-:W-:-:S07]  /*4120*/  IMAD.MOV.U32 R18, RZ, RZ, -0x1 ;  /* 0xffffffffff127424 */ /* 0x000fce00078e00ff */
[----:B0--34-:R-:W-:Y:S05]  /*4130*/  WARPSYNC.COLLECTIVE R18, `(.L_x_4793) ;  /* 0x0000000012087348 */ /* 0x019fea0003c00000 */
[----:B0-----:R0:W1:Y:S02]  /*4140*/  SHFL.IDX P0, R18, R27, R19, R11 ;  /* 0x000000131b127389 */ /* 0x001064000000000b */
[----:B01-34-:R-:W-:Y:S05]  /*4150*/  ENDCOLLECTIVE ;  /* 0x000000000000791b */ /* 0x01bfea0003800000 */
.L_x_4793:
[----:B------:R-:W-:Y:S05]  /*4160*/  BSYNC B1 ;  /* 0x0000000000017941 */ /* 0x000fea0003800000 */
.L_x_4792:
[----:B------:R-:W-:Y:S05]  /*4170*/  BRA `(.L_x_4794) ;  /* 0xffffffe400c07947 */ /* 0x000fea000383ffff */
.L_x_4719:
[----:B------:R-:W-:Y:S01]  /*4180*/  BSSY B1, `(.L_x_4795) ;  /* 0x0000006000017945 */ /* 0x000fe20003800000 */
[----:B------:R-:W-:Y:S01]  /*4190*/  IMAD.MOV.U32 R19, RZ, RZ, R4 ;  /* 0x000000ffff137224 */ /* 0x000fe200078e0004 */
[----:B------:R-:W-:-:S07]  /*41a0*/  MOV R18, 0xffffffff ;  /* 0xffffffff00127802 */ /* 0x000fce0000000f00 */
[----:B0--34-:R-:W-:Y:S05]  /*41b0*/  WARPSYNC.COLLECTIVE R18, `(.L_x_4796) ;  /* 0x0000000012087348 */ /* 0x019fea0003c00000 */
[----:B0-----:R0:W1:Y:S02]  /*41c0*/  SHFL.IDX P0, R18, R27, R19, R11 ;  /* 0x000000131b127389 */ /* 0x001064000000000b */
[----:B01-34-:R-:W-:Y:S05]  /*41d0*/  ENDCOLLECTIVE ;  /* 0x000000000000791b */ /* 0x01bfea0003800000 */
.L_x_4796:
[----:B------:R-:W-:Y:S05]  /*41e0*/  BSYNC B1 ;  /* 0x0000000000017941 */ /* 0x000fea0003800000 */
.L_x_4795:
[----:B------:R-:W-:Y:S05]  /*41f0*/  BRA `(.L_x_4797) ;  /* 0xffffffe400b47947 */ /* 0x000fea000383ffff */
.L_x_4721:
[----:B------:R-:W-:Y:S01]  /*4200*/  BSSY B1, `(.L_x_4798) ;  /* 0x0000006000017945 */ /* 0x000fe20003800000 */
[----:B------:R-:W-:Y:S02]  /*4210*/  IMAD.MOV.U32 R19, RZ, RZ, R5 ;  /* 0x000000ffff137224 */ /* 0x000fe400078e0005 */
[----:B------:R-:W-:-:S07]  /*4220*/  IMAD.MOV.U32 R18, RZ, RZ, -0x1 ;  /* 0xffffffffff127424 */ /* 0x000fce00078e00ff */
[----:B0--34-:R-:W-:Y:S05]  /*4230*/  WARPSYNC.COLLECTIVE R18, `(.L_x_4799) ;  /* 0x0000000012087348 */ /* 0x019fea0003c00000 */
[----:B0-----:R0:W1:Y:S02]  /*4240*/  SHFL.IDX P0, R18, R27, R19, R11 ;  /* 0x000000131b127389 */ /* 0x001064000000000b */
[----:B01-34-:R-:W-:Y:S05]  /*4250*/  ENDCOLLECTIVE ;  /* 0x000000000000791b */ /* 0x01bfea0003800000 */
.L_x_4799:
[----:B------:R-:W-:Y:S05]  /*4260*/  BSYNC B1 ;  /* 0x0000000000017941 */ /* 0x000fea0003800000 */
.L_x_4798:
[----:B------:R-:W-:Y:S05]  /*4270*/  BRA `(.L_x_4800) ;  /* 0xffffffe400a87947 */ /* 0x000fea000383ffff */
.L_x_4723:
[----:B------:R-:W-:Y:S01]  /*4280*/  BSSY B1, `(.L_x_4801) ;  /* 0x0000006000017945 */ /* 0x000fe20003800000 */
[----:B------:R-:W-:Y:S01]  /*4290*/  IMAD.MOV.U32 R19, RZ, RZ, R6 ;  /* 0x000000ffff137224 */ /* 0x000fe200078e0006 */
[----:B------:R-:W-:-:S07]  /*42a0*/  MOV R18, 0xffffffff ;  /* 0xffffffff00127802 */ /* 0x000fce0000000f00 */
[----:B0--34-:R-:W-:Y:S05]  /*42b0*/  WARPSYNC.COLLECTIVE R18, `(.L_x_4802) ;  /* 0x0000000012087348 */ /* 0x019fea0003c00000 */
[----:B0-----:R0:W1:Y:S02]  /*42c0*/  SHFL.IDX P0, R18, R27, R19, R11 ;  /* 0x000000131b127389 */ /* 0x001064000000000b */
[----:B01-34-:R-:W-:Y:S05]  /*42d0*/  ENDCOLLECTIVE ;  /* 0x000000000000791b */ /* 0x01bfea0003800000 */
.L_x_4802:
[----:B------:R-:W-:Y:S05]  /*42e0*/  BSYNC B1 ;  /* 0x0000000000017941 */ /* 0x000fea0003800000 */
.L_x_4801:
[----:B------:R-:W-:Y:S05]  /*42f0*/  BRA `(.L_x_4803) ;  /* 0xffffffe4009c7947 */ /* 0x000fea000383ffff */
.L_x_4725:
[----:B------:R-:W-:Y:S01]  /*4300*/  BSSY B1, `(.L_x_4804) ;  /* 0x0000006000017945 */ /* 0x000fe20003800000 */
[----:B------:R-:W-:Y:S02]  /*4310*/  IMAD.MOV.U32 R19, RZ, RZ, R7 ;  /* 0x000000ffff137224 */ /* 0x000fe400078e0007 */
[----:B------:R-:W-:-:S07]  /*4320*/  IMAD.MOV.U32 R18, RZ, RZ, -0x1 ;  /* 0xffffffffff127424 */ /* 0x000fce00078e00ff */
[----:B0--34-:R-:W-:Y:S05]  /*4330*/  WARPSYNC.COLLECTIVE R18, `(.L_x_4805) ;  /* 0x0000000012087348 */ /* 0x019fea0003c00000 */
[----:B0-----:R0:W1:Y:S02]  /*4340*/  SHFL.IDX P0, R18, R27, R19, R11 ;  /* 0x000000131b127389 */ /* 0x001064000000000b */
[----:B01-34-:R-:W-:Y:S05]  /*4350*/  ENDCOLLECTIVE ;  /* 0x000000000000791b */ /* 0x01bfea0003800000 */
.L_x_4805:
[----:B------:R-:W-:Y:S05]  /*4360*/  BSYNC B1 ;  /* 0x0000000000017941 */ /* 0x000fea0003800000 */
.L_x_4804:
[----:B------:R-:W-:Y:S05]  /*4370*/  BRA `(.L_x_4806) ;  /* 0xffffffe400987947 */ /* 0x000fea000383ffff */
.L_x_4727:
[----:B------:R-:W-:Y:S01]  /*4380*/  BSSY B1, `(.L_x_4807) ;  /* 0x0000006000017945 */ /* 0x000fe20003800000 */
[----:B------:R-:W-:Y:S01]  /*4390*/  IMAD.MOV.U32 R19, RZ, RZ, R8 ;  /* 0x000000ffff137224 */ /* 0x000fe200078e0008 */
[----:B------:R-:W-:-:S07]  /*43a0*/  MOV R18, 0xffffffff ;  /* 0xffffffff00127802 */ /* 0x000fce0000000f00 */
[----:B0--34-:R-:W-:Y:S05]  /*43b0*/  WARPSYNC.COLLECTIVE R18, `(.L_x_4808) ;  /* 0x0000000012087348 */ /* 0x019fea0003c00000 */
[----:B0-----:R0:W1:Y:S02]  /*43c0*/  SHFL.IDX P0, R18, R27, R19, R11 ;  /* 0x000000131b127389 */ /* 0x001064000000000b */
[----:B01-34-:R-:W-:Y:S05]  /*43d0*/  ENDCOLLECTIVE ;  /* 0x000000000000791b */ /* 0x01bfea0003800000 */
.L_x_4808:
[----:B------:R-:W-:Y:S05]  /*43e0*/  BSYNC B1 ;  /* 0x0000000000017941 */ /* 0x000fea0003800000 */
.L_x_4807:
[----:B------:R-:W-:Y:S05]  /*43f0*/  BRA `(.L_x_4809) ;  /* 0xffffffe400907947 */ /* 0x000fea000383ffff */
.L_x_4729:
[----:B------:R-:W-:Y:S01]  /*4400*/  BSSY B1, `(.L_x_4810) ;  /* 0x0000006000017945 */ /* 0x000fe20003800000 */
[----:B------:R-:W-:Y:S02]  /*4410*/  IMAD.MOV.U32 R19, RZ, RZ, R9 ;  /* 0x000000ffff137224 */ /* 0x000fe400078e0009 */
[----:B------:R-:W-:-:S07]  /*4420*/  IMAD.MOV.U32 R18, RZ, RZ, -0x1 ;  /* 0xffffffffff127424 */ /* 0x000fce00078e00ff */
[----:B0--34-:R-:W-:Y:S05]  /*4430*/  WARPSYNC.COLLECTIVE R18, `(.L_x_4811) ;  /* 0x0000000012087348 */ /* 0x019fea0003c00000 */
[----:B0-----:R0:W1:Y:S02]  /*4440*/  SHFL.IDX P0, R18, R27, R19, R11 ;  /* 0x000000131b127389 */ /* 0x001064000000000b */
[----:B01-34-:R-:W-:Y:S05]  /*4450*/  ENDCOLLECTIVE ;  /* 0x000000000000791b */ /* 0x01bfea0003800000 */
.L_x_4811:
[----:B------:R-:W-:Y:S05]  /*4460*/  BSYNC B1 ;  /* 0x0000000000017941 */ /* 0x000fea0003800000 */
.L_x_4810:
[----:B------:R-:W-:Y:S05]  /*4470*/  BRA `(.L_x_4812) ;  /* 0xffffffe400887947 */ /* 0x000fea000383ffff */
.L_x_4731:
[----:B------:R-:W-:Y:S01]  /*4480*/  BSSY B1, `(.L_x_4813) ;  /* 0x0000006000017945 */ /* 0x000fe20003800000 */
[----:B------:R-:W-:Y:S01]  /*4490*/  IMAD.MOV.U32 R19, RZ, RZ, R10 ;  /* 0x000000ffff137224 */ /* 0x000fe200078e000a */
[----:B------:R-:W-:-:S07]  /*44a0*/  MOV R18, 0xffffffff ;  /* 0xffffffff00127802 */ /* 0x000fce0000000f00 */
[----:B0--34-:R-:W-:Y:S05]  /*44b0*/  WARPSYNC.COLLECTIVE R18, `(.L_x_4814) ;  /* 0x0000000012087348 */ /* 0x019fea0003c00000 */
[----:B0-----:R0:W1:Y:S02]  /*44c0*/  SHFL.IDX P0, R18, R27, R19, R11 ;  /* 0x000000131b127389 */ /* 0x001064000000000b */
[----:B01-34-:R-:W-:Y:S05]  /*44d0*/  ENDCOLLECTIVE ;  /* 0x000000000000791b */ /* 0x01bfea0003800000 */
.L_x_4814:
[----:B------:R-:W-:Y:S05]  /*44e0*/  BSYNC B1 ;  /* 0x0000000000017941 */ /* 0x000fea0003800000 */
.L_x_4813:
[----:B------:R-:W-:Y:S05]  /*44f0*/  BRA `(.L_x_4815) ;  /* 0xffffffe400807947 */ /* 0x000fea000383ffff */
.L_x_4744:
[----:B------:R-:W-:Y:S02]  /*4500*/  IMAD.MOV.U32 R18, RZ, RZ, -0x1 ;  /* 0xffffffffff127424 */ /* 0x000fe400078e00ff */
[----:B------:R-:W-:-:S07]  /*4510*/  IMAD.MOV.U32 R19, RZ, RZ, R12 ;  /* 0x000000ffff137224 */ /* 0x000fce00078e000c */
[----:B0--34-:R-:W-:Y:S05]  /*4520*/  WARPSYNC.COLLECTIVE R18, `(.L_x_4816) ;  /* 0x0000000012087348 */ /* 0x019fea0003c00000 */
[----:B0-----:R0:W1:Y:S02]  /*4530*/  SHFL.IDX P0, R18, R27, R19, R11 ;  /* 0x000000131b127389 */ /* 0x001064000000000b */
[----:B01-34-:R-:W-:Y:S05]  /*4540*/  ENDCOLLECTIVE ;  /* 0x000000000000791b */ /* 0x01bfea0003800000 */
.L_x_4816:
[----:B------:R-:W-:Y:S01]  /*4550*/  IMAD.MOV.U32 R33, RZ, RZ, R18 ;  /* 0x000000ffff217224 */ /* 0x000fe200078e0012 */
[----:B------:R-:W-:Y:S06]  /*4560*/  BRA `(.L_x_4817) ;  /* 0xffffffec00847947 */ /* 0x000fec000383ffff */
.L_x_4746:
[----:B------:R-:W-:Y:S01]  /*4570*/  BSSY B0, `(.L_x_4818) ;  /* 0x0000006000007945 */ /* 0x000fe20003800000 */
[----:B------:R-:W-:Y:S01]  /*4580*/  MOV R19, R4 ;  /* 0x0000000400137202 */ /* 0x000fe20000000f00 */
[----:B------:R-:W-:-:S07]  /*4590*/  IMAD.MOV.U32 R18, RZ, RZ, -0x1 ;  /* 0xffffffffff127424 */ /* 0x000fce00078e00ff */
[----:B0--34-:R-:W-:Y:S05]  /*45a0*/  WARPSYNC.COLLECTIVE R18, `(.L_x_4819) ;  /* 0x0000000012087348 */ /* 0x019fea0003c00000 */
[----:B0-----:R0:W1:Y:S02]  /*45b0*/  SHFL.IDX P0, R18, R27, R19, R11 ;  /* 0x000000131b127389 */ /* 0x001064000000000b */
[----:B01-34-:R-:W-:Y:S05]  /*45c0*/  ENDCOLLECTIVE ;  /* 0x000000000000791b */ /* 0x01bfea0003800000 */
.L_x_4819:
[----:B------:R-:W-:Y:S05]  /*45d0*/  BSYNC B0 ;  /* 0x0000000000007941 */ /* 0x000fea0003800000 */
.L_x_4818:
[----:B------:R-:W-:Y:S05]  /*45e0*/  BRA `(.L_x_4820) ;  /* 0xffffffec00787947 */ /* 0x000fea000383ffff */
.L_x_4748:
[----:B------:R-:W-:Y:S01]  /*45f0*/  BSSY B0, `(.L_x_4821) ;  /* 0x0000006000007945 */ /* 0x000fe20003800000 */
[----:B------:R-:W-:Y:S02]  /*4600*/  IMAD.MOV.U32 R19, RZ, RZ, R5 ;  /* 0x000000ffff137224 */ /* 0x000fe400078e0005 */
[----:B------:R-:W-:-:S07]  /*4610*/  IMAD.MOV.U32 R18, RZ, RZ, -0x1 ;  /* 0xffffffffff127424 */ /* 0x000fce00078e00ff */
[----:B0--34-:R-:W-:Y:S05]  /*4620*/  WARPSYNC.COLLECTIVE R18, `(.L_x_4822) ;  /* 0x0000000012087348 */ /* 0x019fea0003c00000 */
[----:B0-----:R0:W1:Y:S02]  /*4630*/  SHFL.IDX P0, R18, R27, R19, R11 ;  /* 0x000000131b127389 */ /* 0x001064000000000b */
[----:B01-34-:R-:W-:Y:S05]  /*4640*/  ENDCOLLECTIVE ;  /* 0x000000000000791b */ /* 0x01bfea0003800000 */
.L_x_4822:
[----:B------:R-:W-:Y:S05]  /*4650*/  BSYNC B0 ;  /* 0x0000000000007941 */ /* 0x000fea0003800000 */
.L_x_4821:
[----:B------:R-:W-:Y:S05]  /*4660*/  BRA `(.L_x_4823) ;  /* 0xffffffec006c7947 */ /* 0x000fea000383ffff */
.L_x_4750:
[----:B------:R-:W-:Y:S01]  /*4670*/  BSSY B0, `(.L_x_4824) ;  /* 0x0000006000007945 */ /* 0x000fe20003800000 */
[----:B------:R-:W-:Y:S01]  /*4680*/  MOV R19, R6 ;  /* 0x0000000600137202 */ /* 0x000fe20000000f00 */
[----:B------:R-:W-:-:S07]  /*4690*/  IMAD.MOV.U32 R18, RZ, RZ, -0x1 ;  /* 0xffffffffff127424 */ /* 0x000fce00078e00ff */
[----:B0--34-:R-:W-:Y:S05]  /*46a0*/  WARPSYNC.COLLECTIVE R18, `(.L_x_4825) ;  /* 0x0000000012087348 */ /* 0x019fea0003c00000 */
[----:B0-----:R0:W1:Y:S02]  /*46b0*/  SHFL.IDX P0, R18, R27, R19, R11 ;  /* 0x000000131b127389 */ /* 0x001064000000000b */
[----:B01-34-:R-:W-:Y:S05]  /*46c0*/  ENDCOLLECTIVE ;  /* 0x000000000000791b */ /* 0x01bfea0003800000 */
.L_x_4825:
[----:B------:R-:W-:Y:S05]  /*46d0*/  BSYNC B0 ;  /* 0x0000000000007941 */ /* 0x000fea0003800000 */
.L_x_4824:
[----:B------:R-:W-:Y:S05]  /*46e0*/  BRA `(.L_x_4826) ;  /* 0xffffffec00687947 */ /* 0x000fea000383ffff */
.L_x_4752:
[----:B------:R-:W-:Y:S01]  /*46f0*/  BSSY B0, `(.L_x_4827) ;  /* 0x0000006000007945 */ /* 0x000fe20003800000 */
[----:B------:R-:W-:Y:S02]  /*4700*/  IMAD.MOV.U32 R19, RZ, RZ, R7 ;  /* 0x000000ffff137224 */ /* 0x000fe400078e0007 */
[----:B------:R-:W-:-:S07]  /*4710*/  IMAD.MOV.U32 R18, RZ, RZ, -0x1 ;  /* 0xffffffffff127424 */ /* 0x000fce00078e00ff */
[----:B0--34-:R-:W-:Y:S05]  /*4720*/  WARPSYNC.COLLECTIVE R18, `(.L_x_4828) ;  /* 0x0000000012087348 */ /* 0x019fea0003c00000 */
[----:B0-----:R0:W1:Y:S02]  /*4730*/  SHFL.IDX P0, R18, R27, R19, R11 ;  /* 0x000000131b127389 */ /* 0x001064000000000b */
[----:B01-34-:R-:W-:Y:S05]  /*4740*/  ENDCOLLECTIVE ;  /* 0x000000000000791b */ /* 0x01bfea0003800000 */
.L_x_4828:
[----:B------:R-:W-:Y:S05]  /*4750*/  BSYNC B0 ;  /* 0x0000000000007941 */ /* 0x000fea0003800000 */
.L_x_4827:
[----:B------:R-:W-:Y:S05]  /*4760*/  BRA `(.L_x_4829) ;  /* 0xffffffec00607947 */ /* 0x000fea000383ffff */
.L_x_4754:
[----:B------:R-:W-:Y:S01]  /*4770*/  BSSY B0, `(.L_x_4830) ;  /* 0x0000006000007945 */ /* 0x000fe20003800000 */
[----:B------:R-:W-:Y:S01]  /*4780*/  MOV R19, R8 ;  /* 0x0000000800137202 */ /* 0x000fe20000000f00 */
[----:B------:R-:W-:-:S07]  /*4790*/  IMAD.MOV.U32 R18, RZ, RZ, -0x1 ;  /* 0xffffffffff127424 */ /* 0x000fce00078e00ff */
[----:B0--34-:R-:W-:Y:S05]  /*47a0*/  WARPSYNC.COLLECTIVE R18, `(.L_x_4831) ;  /* 0x0000000012087348 */ /* 0x019fea0003c00000 */
[----:B0-----:R0:W1:Y:S02]  /*47b0*/  SHFL.IDX P0, R18, R27, R19, R11 ;  /* 0x000000131b127389 */ /* 0x001064000000000b */
[----:B01-34-:R-:W-:Y:S05]  /*47c0*/  ENDCOLLECTIVE ;  /* 0x000000000000791b */ /* 0x01bfea0003800000 */
.L_x_4831:
[----:B------:R-:W-:Y:S05]  /*47d0*/  BSYNC B0 ;  /* 0x0000000000007941 */ /* 0x000fea0003800000 */
.L_x_4830:
[----:B------:R-:W-:Y:S05]  /*47e0*/  BRA `(.L_x_4832) ;  /* 0xffffffec00587947 */ /* 0x000fea000383ffff */
.L_x_4756:
[----:B------:R-:W-:Y:S01]  /*47f0*/  BSSY B0, `(.L_x_4833) ;  /* 0x0000006000007945 */ /* 0x000fe20003800000 */
[----:B------:R-:W-:Y:S02]  /*4800*/  IMAD.MOV.U32 R19, RZ, RZ, R9 ;  /* 0x000000ffff137224 */ /* 0x000fe400078e0009 */
[----:B------:R-:W-:-:S07]  /*4810*/  IMAD.MOV.U32 R18, RZ, RZ, -0x1 ;  /* 0xffffffffff127424 */ /* 0x000fce00078e00ff */
[----:B0--34-:R-:W-:Y:S05]  /*4820*/  WARPSYNC.COLLECTIVE R18, `(.L_x_4834) ;  /* 0x0000000012087348 */ /* 0x019fea0003c00000 */
[----:B0-----:R0:W1:Y:S02]  /*4830*/  SHFL.IDX P0, R18, R27, R19, R11 ;  /* 0x000000131b127389 */ /* 0x001064000000000b */
[----:B01-34-:R-:W-:Y:S05]  /*4840*/  ENDCOLLECTIVE ;  /* 0x000000000000791b */ /* 0x01bfea0003800000 */
.L_x_4834:
[----:B------:R-:W-:Y:S05]  /*4850*/  BSYNC B0 ;  /* 0x0000000000007941 */ /* 0x000fea0003800000 */
.L_x_4833:
[----:B------:R-:W-:Y:S05]  /*4860*/  BRA `(.L_x_4835) ;  /* 0xffffffec00507947 */ /* 0x000fea000383ffff */
.L_x_4758:
[----:B------:R-:W-:Y:S01]  /*4870*/  BSSY B0, `(.L_x_4836) ;  /* 0x0000006000007945 */ /* 0x000fe20003800000 */
[----:B------:R-:W-:Y:S01]  /*4880*/  MOV R19, R10 ;  /* 0x0000000a00137202 */ /* 0x000fe20000000f00 */
[----:B------:R-:W-:-:S07]  /*4890*/  IMAD.MOV.U32 R18, RZ, RZ, -0x1 ;  /* 0xffffffffff127424 */ /* 0x000fce00078e00ff */
[----:B0--34-:R-:W-:Y:S05]  /*48a0*/  WARPSYNC.COLLECTIVE R18, `(.L_x_4837) ;  /* 0x0000000012087348 */ /* 0x019fea0003c00000 */
[----:B0-----:R0:W1:Y:S02]  /*48b0*/  SHFL.IDX P0, R18, R27, R19, R11 ;  /* 0x000000131b127389 */ /* 0x001064000000000b */
[----:B01-34-:R-:W-:Y:S05]  /*48c0*/  ENDCOLLECTIVE ;  /* 0x000000000000791b */ /* 0x01bfea0003800000 */
.L_x_4837:
[----:B------:R-:W-:Y:S05]  /*48d0*/  BSYNC B0 ;  /* 0x0000000000007941 */ /* 0x000fea0003800000 */
.L_x_4836:
[----:B------:R-:W-:Y:S05]  /*48e0*/  BRA `(.L_x_4838) ;  /* 0xffffffec00487947 */ /* 0x000fea000383ffff */
        .weak           $__internal_45_$__cuda_sm20_div_u16
        .type           $__internal_45_$__cuda_sm20_div_u16,@function
        .size           $__internal_45_$__cuda_sm20_div_u16,(.L_x_57996 - $__internal_45_$__cuda_sm20_div_u16)
$__internal_45_$__cuda_sm20_div_u16:
        /* <DEDUP_REMOVED lines=17> */
[----:B------:R-:W-:-:S05]  /*4a00*/  @!P0 MOV R9, 0xffffffff ;  /* 0xffffffff00098802 */ /* 0x000fca0000000f00 */
[----:B------:R0:W-:Y:S02]  /*4a10*/  STL [R1], R9 ;  /* 0x0000000901007387 */ /* 0x0001e40000100800 */
[----:B0-----:R-:W-:Y:S05]  /*4a20*/  RET.REL.NODEC R4 `(_Z9cuda_gemmIiLi256ELi4ELi1ELi512ELi8ELi8ELi32ELi1ELi0EEviiiPT_S1_S1_ii) ;  /* 0xffffffb404747950 */ /* 0x001fea0003c3ffff */
.L_x_4839:
        /* <DEDUP_REMOVED lines=13> */
.L_x_57996:


//--------------------- .text._Z9cuda_gemmIiLi256ELi4ELi1ELi512ELi8ELi8ELi32ELi0ELi1EEviiiPT_S1_S1_ii --------------------------
	.section	.text._Z9cuda_gemmIiLi256ELi4ELi1ELi512ELi8ELi8ELi32ELi0ELi1EEviiiPT_S1_S1_ii,"ax",@progbits
	.align	128
        .global         _Z9cuda_gemmIiLi256ELi4ELi1ELi512ELi8ELi8ELi32ELi0ELi1EEviiiPT_S1_S1_ii
        .type           _Z9cuda_gemmIiLi256ELi4ELi1ELi512ELi8ELi8ELi32ELi0ELi1EEviiiPT_S1_S1_ii,@function
        .size           _Z9cuda_gemmIiLi256ELi4ELi1ELi512ELi8ELi8ELi32ELi0ELi1EEviiiPT_S1_S1_ii,(.L_x_57997 - _Z9cuda_gemmIiLi256ELi4ELi1ELi512ELi8ELi8ELi32ELi0ELi1EEviiiPT_S1_S1_ii)
        .other          _Z9cuda_gemmIiLi256ELi4ELi1ELi512ELi8ELi8ELi32ELi0ELi1EEviiiPT_S1_S1_ii,@"STO_CUDA_ENTRY STV_DEFAULT"
_Z9cuda_gemmIiLi256ELi4ELi1ELi512ELi8ELi8ELi32ELi0ELi1EEviiiPT_S1_S1_ii:
.text._Z9cuda_gemmIiLi256ELi4ELi1ELi512ELi8ELi8ELi32ELi0ELi1EEviiiPT_S1_S1_ii:
        /* <DEDUP_REMOVED lines=45> */
.L_x_4844:
        /* <DEDUP_REMOVED lines=12> */
.L_x_4843:
[----:B------:R-:W-:Y:S05]  /*0390*/  BSYNC.RECONVERGENT B1 ;  /* 0x0000000000017941 */ /* 0x000fea0003800200 */
.L_x_4842:
[----:B------:R-:W-:Y:S05]  /*03a0*/  @!P1 BRA `(.L_x_4841) ;  /* 0x0000000000a89947 */ /* 0x000fea0003800000 */
[----:B------:R-:W1:Y:S01]  /*03b0*/  S2R R7, SR_CgaCtaId ;  /* 0x0000000000077919 */ /* 0x000e620000008800 */
[----:B0-----:R-:W0:Y:S01]  /*03c0*/  LDC.64 R4, c[0x0][0x398] ;  /* 0x0000e600ff047b82 */ /* 0x001e220000000a00 */
[----:B------:R-:W-:-:S04]  /*03d0*/  MOV R6, 0x400 ;  /* 0x0000040000067802 */ /* 0x000fc80000000f00 */
[----:B-1----:R-:W-:-:S07]  /*03e0*/  LEA R18, R7, R6, 0x18 ;  /* 0x0000000607127211 */ /* 0x002fce00078ec0ff */
.L_x_4845:
        /* <DEDUP_REMOVED lines=10> */
[----:B------:R4:W5:Y:S01]  /*0490*/  LDG.E R11, desc[UR20][R10.64] ;  /* 0x000000140a0b7981 */ /* 0x000962000c1e1900 */
[----:B------:R-:W-:Y:S02]  /*04a0*/  SHF.R.U32.HI R14, RZ, 0x1, R2 ;  /* 0x00000001ff0e7819 */ /* 0x000fe40000011602 */
[----:B------:R-:W-:Y:S02]  /*04b0*/  LOP3.LUT R17, R2, 0x7, RZ, 0xc0, !PT ;  /* 0x0000000702117812 */ /* 0x000fe400078ec0ff */
[----:B------:R-:W-:Y:S02]  /*04c0*/  LOP3.LUT R20, R14, 0x7ffffffc, RZ, 0xc0, !PT ;  /* 0x7ffffffc0e147812 */ /* 0x000fe400078ec0ff */
[----:B------:R-:W-:-:S02]  /*04d0*/  SHF.R.U32.HI R14, RZ, 0x1, R19 ;  /* 0x00000001ff0e7819 */ /* 0x000fc40000011613 */
[----:B------:R-:W-:Y:S02]  /*04e0*/  LOP3.LUT R2, R19, 0x7, RZ, 0xc0, !PT ;  /* 0x0000000713027812 */ /* 0x000fe400078ec0ff */
[----:B0-----:R-:W-:Y:S02]  /*04f0*/  LOP3.LUT R13, R15, 0x7, RZ, 0xc0, !PT ;  /* 0x000000070f0d7812 */ /* 0x001fe400078ec0ff */
[----:B------:R-:W-:Y:S02]  /*0500*/  SHF.R.U32.HI R15, RZ, 0x1, R15 ;  /* 0x00000001ff0f7819 */ /* 0x000fe4000001160f */
[----:B-1----:R-:W-:Y:S01]  /*0510*/  LOP3.LUT R7, R14, 0x7ffffffc, RZ, 0xc0, !PT ;  /* 0x7ffffffc0e077812 */ /* 0x002fe200078ec0ff */
[----:B------:R-:W-:Y:S01]  /*0520*/  IMAD R17, R17, 0x24, R18 ;  /* 0x0000002411117824 */ /* 0x000fe200078e0212 */
[----:B----4-:R-:W-:Y:S02]  /*0530*/  LOP3.LUT R9, R16, 0x7, RZ, 0xc0, !PT ;  /* 0x0000000710097812 */ /* 0x010fe400078ec0ff */
[----:B------:R-:W-:Y:S01]  /*0540*/  SHF.R.U32.HI R14, RZ, 0x1, R16 ;  /* 0x00000001ff0e7819 */ /* 0x000fe20000011610 */
[--C-:B------:R-:W-:Y:S01]  /*0550*/  IMAD R2, R2, 0x24, R18.reuse ;  /* 0x0000002402027824 */ /* 0x100fe200078e0212 */
[----:B------:R-:W-:Y:S01]  /*0560*/  LOP3.LUT R10, R15, 0x7ffffffc, RZ, 0xc0, !PT ;  /* 0x7ffffffc0f0a7812 */ /* 0x000fe200078ec0ff */
[--C-:B------:R-:W-:Y:S01]  /*0570*/  IMAD R13, R13, 0x24, R18.reuse ;  /* 0x000000240d0d7824 */ /* 0x100fe200078e0212 */
[----:B------:R-:W-:Y:S01]  /*0580*/  LOP3.LUT R14, R14, 0x7ffffffc, RZ, 0xc0, !PT ;  /* 0x7ffffffc0e0e7812 */ /* 0x000fe200078ec0ff */
[----:B------:R-:W-:Y:S01]  /*0590*/  IMAD R9, R9, 0x24, R18 ;  /* 0x0000002409097824 */ /* 0x000fe200078e0212 */
[----:B------:R-:W-:Y:S01]  /*05a0*/  IADD3 R17, PT, PT, R17, R20, RZ ;  /* 0x0000001411117210 */ /* 0x000fe20007ffe0ff */
[----:B------:R-:W-:-:S02]  /*05b0*/  IMAD.IADD R7, R2, 0x1, R7 ;  /* 0x0000000102077824 */ /* 0x000fc400078e0207 */
[----:B------:R-:W-:Y:S02]  /*05c0*/  IMAD.IADD R13, R13, 0x1, R10 ;  /* 0x000000010d0d7824 */ /* 0x000fe400078e020a */
        /* <DEDUP_REMOVED lines=8> */
.L_x_4841:
[----:B------:R-:W-:Y:S05]  /*0650*/  BSYNC.RECONVERGENT B0 ;  /* 0x0000000000007941 */ /* 0x000fea0003800200 */
.L_x_4840:
        /* <DEDUP_REMOVED lines=8> */
[C---:B0-----:R-:W-:Y:S01]  /*06e0*/  VIADD R4, R0.reuse, UR15 ;  /* 0x0000000f00047c36 */ /* 0x041fe20008000000 */
[C---:B-1----:R-:W-:Y:S01]  /*06f0*/  LOP3.LUT R6, R0.reuse, 0x3f, RZ, 0xc0, !PT ;  /* 0x0000003f00067812 */ /* 0x042fe200078ec0ff */
[----:B------:R-:W-:Y:S01]  /*0700*/  IMAD.SHL.U32 R5, R0, 0x4, RZ ;  /* 0x0000000400057824 */ /* 0x000fe200078e00ff */
[----:B------:R-:W-:Y:S01]  /*0710*/  UMOV UR9, 0x400 ;  /* 0x0000040000097882 */ /* 0x000fe20000000000 */
[----:B------:R-:W-:Y:S01]  /*0720*/  IMAD.U32 R7, RZ, RZ, UR11 ;  /* 0x0000000bff077e24 */ /* 0x000fe2000f8e00ff */
[----:B------:R-:W-:Y:S01]  /*0730*/  IADD3 R10, PT, PT, RZ, -R4, RZ ;  /* 0x80000004ff0a7210 */ /* 0x000fe20007ffe0ff */
[----:B------:R-:W0:Y:S01]  /*0740*/  S2UR UR6, SR_CTAID.X ;  /* 0x00000000000679c3 */ /* 0x000e220000002500 */
[----:B------:R-:W-:Y:S01]  /*0750*/  LOP3.LUT R8, R5, 0x1c, RZ, 0xc0, !PT ;  /* 0x0000001c05087812 */ /* 0x000fe200078ec0ff */
[----:B------:R-:W-:Y:S01]  /*0760*/  IMAD.SHL.U32 R24, R6, 0x8, RZ ;  /* 0x0000000806187824 */ /* 0x000fe200078e00ff */
[----:B------:R-:W-:Y:S01]  /*0770*/  PRMT R10, R10, 0x7710, RZ ;  /* 0x000077100a0a7816 */ /* 0x000fe200000000ff */
[----:B------:R-:W-:Y:S01]  /*0780*/  ULOP3.LUT UR10, UR15, 0xffff, URZ, 0xc0, !UPT ;  /* 0x0000ffff0f0a7892 */ /* 0x000fe2000f8ec0ff */
[----:B------:R-:W-:-:S02]  /*0790*/  LOP3.LUT R9, R0, 0x7, RZ, 0xc0, !PT ;  /* 0x0000000700097812 */ /* 0x000fc400078ec0ff */
[----:B------:R-:W-:Y:S01]  /*07a0*/  MOV R15, 0x850 ;  /* 0x00000850000f7802 */ /* 0x000fe20000000f00 */
[----:B------:R-:W-:Y:S01]  /*07b0*/  VIADD R10, R10, 0x1ff ;  /* 0x000001ff0a0a7836 */ /* 0x000fe20000000000 */
[----:B---3--:R-:W-:-:S04]  /*07c0*/  USHF.R.S32.HI UR4, URZ, 0x1f, UR5 ;  /* 0x0000001fff047899 */ /* 0x008fc80008011405 */
[----:B------:R-:W-:Y:S01]  /*07d0*/  LOP3.LUT R10, R10, 0xffff, RZ, 0xc0, !PT ;  /* 0x0000ffff0a0a7812 */ /* 0x000fe200078ec0ff */
[----:B------:R-:W-:Y:S02]  /*07e0*/  ULEA.HI UR4, UR4, UR5, URZ, 0x3 ;  /* 0x0000000504047291 */ /* 0x000fe4000f8f18ff */
[----:B--2---:R-:W-:Y:S02]  /*07f0*/  ULEA UR8, UR7, UR9, 0x18 ;  /* 0x0000000907087291 */ /* 0x004fe4000f8ec0ff */
[----:B------:R-:W-:-:S04]  /*0800*/  USHF.R.S32.HI UR7, URZ, 0x3, UR4 ;  /* 0x00000003ff077899 */ /* 0x000fc80008011404 */
[----:B------:R-:W-:Y:S01]  /*0810*/  IADD3 R8, PT, PT, R8, UR8, RZ ;  /* 0x0000000808087c10 */ /* 0x000fe2000fffe0ff */
[----:B0-----:R-:W-:Y:S02]  /*0820*/  USHF.L.U32 UR13, UR6, 0x9, URZ ;  /* 0x00000009060d7899 */ /* 0x001fe400080006ff */
[----:B------:R-:W-:-:S12]  /*0830*/  USHF.L.U32 UR6, UR6, 0x6, URZ ;  /* 0x0000000606067899 */ /* 0x000fd800080006ff */
[----:B------:R-:W-:Y:S05]  /*0840*/  CALL.REL.NOINC `($__internal_46_$__cuda_sm20_div_u16) ;  /* 0x00000014000c7944 */ /* 0x000fea0003c00000 */
[----:B------:R-:W0:Y:S01]  /*0850*/  S2UR UR10, SR_CgaCtaId ;  /* 0x00000000000a79c3 */ /* 0x000e220000008800 */
[C---:B------:R-:W-:Y:S01]  /*0860*/  VIADD R10, R4.reuse, UR15 ;  /* 0x0000000f040a7c36 */ /* 0x040fe20008000000 */
[----:B------:R-:W-:Y:S01]  /*0870*/  SHF.R.U32.HI R11, RZ, 0x6, R4 ;  /* 0x00000006ff0b7819 */ /* 0x000fe20000011604 */
[----:B------:R-:W1:Y:S01]  /*0880*/  LDCU.64 UR4, c[0x0][0x390] ;  /* 0x00007200ff0477ac */ /* 0x000e620008000a00 */
[----:B------:R-:W-:Y:S01]  /*0890*/  LOP3.LUT R12, R4, 0x3f, RZ, 0xc0, !PT ;  /* 0x0000003f040c7812 */ /* 0x000fe200078ec0ff */
[----:B------:R-:W-:Y:S01]  /*08a0*/  VIADD R17, R0, 0x2 ;  /* 0x0000000200117836 */ /* 0x000fe20000000000 */
[----:B------:R-:W-:Y:S01]  /*08b0*/  SHF.R.U32.HI R13, RZ, 0x6, R10 ;  /* 0x00000006ff0d7819 */ /* 0x000fe2000001160a */
[----:B------:R-:W-:Y:S01]  /*08c0*/  UIADD3 UR8, UPT, UPT, UR9, 0x180, URZ ;  /* 0x0000018009087890 */ /* 0x000fe2000fffe0ff */
[----:B------:R-:W-:Y:S01]  /*08d0*/  LOP3.LUT R16, R10, 0x3f, RZ, 0xc0, !PT ;  /* 0x0000003f0a107812 */ /* 0x000fe200078ec0ff */
[----:B------:R-:W-:Y:S01]  /*08e0*/  IMAD R11, R11, UR7, R12 ;  /* 0x000000070b0b7c24 */ /* 0x000fe2000f8e020c */
[----:B------:R-:W-:Y:S01]  /*08f0*/  UIADD3 UR9, UPT, UPT, UR9, 0x980, URZ ;  /* 0x0000098009097890 */ /* 0x000fe2000fffe0ff */
[C---:B------:R-:W-:Y:S01]  /*0900*/  VIADD R19, R0.reuse, 0x5 ;  /* 0x0000000500137836 */ /* 0x040fe20000000000 */
[C---:B------:R-:W-:Y:S01]  /*0910*/  IADD3 R18, PT, PT, R0.reuse, 0x3, RZ ;  /* 0x0000000300127810 */ /* 0x040fe20007ffe0ff */
[----:B------:R-:W-:Y:S01]  /*0920*/  IMAD R12, R13, UR7, R16 ;  /* 0x000000070d0c7c24 */ /* 0x000fe2000f8e0210 */
[----:B------:R-:W-:Y:S01]  /*0930*/  LOP3.LUT R17, R17, 0x7, RZ, 0xc0, !PT ;  /* 0x0000000711117812 */ /* 0x000fe200078ec0ff */
[----:B------:R-:W-:Y:S01]  /*0940*/  VIADD R16, R0, 0x1 ;  /* 0x0000000100107836 */ /* 0x000fe20000000000 */
[----:B------:R-:W-:Y:S01]  /*0950*/  LOP3.LUT R18, R18, 0x7, RZ, 0xc0, !PT ;  /* 0x0000000712127812 */ /* 0x000fe200078ec0ff */
[C---:B------:R-:W-:Y:S01]  /*0960*/  VIADD R20, R0.reuse, 0x6 ;  /* 0x0000000600147836 */ /* 0x040fe20000000000 */
[----:B------:R-:W-:Y:S01]  /*0970*/  LOP3.LUT R19, R19, 0x7, RZ, 0xc0, !PT ;  /* 0x0000000713137812 */ /* 0x000fe200078ec0ff */
[----:B------:R-:W-:Y:S01]  /*0980*/  VIADD R21, R0, 0xffffffff ;  /* 0xffffffff00157836 */ /* 0x000fe20000000000 */
[----:B------:R-:W-:Y:S01]  /*0990*/  LOP3.LUT R16, R16, 0x7, RZ, 0xc0, !PT ;  /* 0x0000000710107812 */ /* 0x000fe200078ec0ff */
[----:B------:R-:W-:Y:S01]  /*09a0*/  USHF.L.U32 UR14, UR15, 0x2, URZ ;  /* 0x000000020f0e7899 */ /* 0x000fe200080006ff */
[----:B------:R-:W-:Y:S01]  /*09b0*/  LOP3.LUT R20, R20, 0x7, RZ, 0xc0, !PT ;  /* 0x0000000714147812 */ /* 0x000fe200078ec0ff */
[----:B-1----:R-:W-:Y:S01]  /*09c0*/  UIMAD.WIDE.U32 UR16, UR15, 0x4, UR4 ;  /* 0x000000040f1078a5 */ /* 0x002fe2000f8e0004 */
[----:B------:R-:W-:Y:S01]  /*09d0*/  LOP3.LUT R21, R21, 0x7, RZ, 0xc0, !PT ;  /* 0x0000000715157812 */ /* 0x000fe200078ec0ff */
[----:B0-----:R-:W-:Y:S01]  /*09e0*/  ULEA UR9, UR10, UR9, 0x18 ;  /* 0x000000090a097291 */ /* 0x001fe2000f8ec0ff */
[C---:B------:R-:W-:Y:S01]  /*09f0*/  LOP3.LUT R23, R24.reuse, 0x4, R9, 0xf6, !PT ;  /* 0x0000000418177812 */ /* 0x040fe200078ef609 */
[----:B------:R-:W-:Y:S01]  /*0a00*/  ULEA UR8, UR10, UR8, 0x18 ;  /* 0x000000080a087291 */ /* 0x000fe2000f8ec0ff */
[C---:B------:R-:W-:Y:S01]  /*0a10*/  LOP3.LUT R26, R24.reuse, R16, RZ, 0xfc, !PT ;  /* 0x00000010181a7212 */ /* 0x040fe200078efcff */
[----:B------:R-:W-:Y:S01]  /*0a20*/  UIMAD.WIDE.U32 UR18, UR15, 0x8, UR4 ;  /* 0x000000080f1278a5 */ /* 0x000fe2000f8e0004 */
[C---:B------:R-:W-:Y:S01]  /*0a30*/  LOP3.LUT R27, R24.reuse, R17, RZ, 0xfc, !PT ;  /* 0x00000011181b7212 */ /* 0x040fe200078efcff */
[----:B------:R-:W-:Y:S01]  /*0a40*/  VIADD R25, R5, UR9 ;  /* 0x0000000905197c36 */ /* 0x000fe20008000000 */
[C---:B------:R-:W-:Y:S01]  /*0a50*/  LOP3.LUT R36, R24.reuse, R18, RZ, 0xfc, !PT ;  /* 0x0000001218247212 */ /* 0x040fe200078efcff */
[----:B------:R-:W-:Y:S01]  /*0a60*/  UIMAD.WIDE.U32 UR4, UR15, 0xc, UR4 ;  /* 0x0000000c0f0478a5 */ /* 0x000fe2000f8e0004 */
[----:B------:R-:W-:-:S02]  /*0a70*/  LOP3.LUT R37, R24, R19, RZ, 0xfc, !PT ;  /* 0x0000001318257212 */ /* 0x000fc400078efcff */
[C---:B------:R-:W-:Y:S02]  /*0a80*/  LOP3.LUT R38, R24.reuse, R20, RZ, 0xfc, !PT ;  /* 0x0000001418267212 */ /* 0x040fe400078efcff */
[----:B------:R-:W-:Y:S01]  /*0a90*/  LOP3.LUT R39, R24, R21, RZ, 0xfc, !PT ;  /* 0x0000001518277212 */ /* 0x000fe200078efcff */
[----:B------:R-:W-:Y:S01]  /*0aa0*/  VIADD R24, R5, UR8 ;  /* 0x0000000805187c36 */ /* 0x000fe20008000000 */
[----:B------:R-:W-:Y:S02]  /*0ab0*/  LOP3.LUT R13, R14, 0x3, RZ, 0xc0, !PT ;  /* 0x000000030e0d7812 */ /* 0x000fe400078ec0ff */
[----:B------:R-:W-:Y:S01]  /*0ac0*/  LOP3.LUT R15, R9, 0x4, RZ, 0x3c, !PT ;  /* 0x00000004090f7812 */ /* 0x000fe200078e3cff */
[----:B------:R-:W-:Y:S01]  /*0ad0*/  VIADD R40, R24, UR14 ;  /* 0x0000000e18287c36 */ /* 0x000fe20008000000 */
[----:B------:R-:W-:Y:S02]  /*0ae0*/  IADD3 R22, PT, PT, R10, UR15, RZ ;  /* 0x0000000f0a167c10 */ /* 0x000fe4000fffe0ff */
[----:B------:R-:W-:-:S02]  /*0af0*/  LEA R23, R23, UR8, 0x2 ;  /* 0x0000000817177c11 */ /* 0x000fc4000f8e10ff */
[----:B------:R-:W-:Y:S02]  /*0b00*/  LEA R26, R26, UR8, 0x2 ;  /* 0x000000081a1a7c11 */ /* 0x000fe4000f8e10ff */
[----:B------:R-:W-:Y:S02]  /*0b10*/  LEA R27, R27, UR8, 0x2 ;  /* 0x000000081b1b7c11 */ /* 0x000fe4000f8e10ff */
[----:B------:R-:W-:Y:S02]  /*0b20*/  LEA R36, R36, UR8, 0x2 ;  /* 0x0000000824247c11 */ /* 0x000fe4000f8e10ff */
[----:B------:R-:W-:Y:S02]  /*0b30*/  LEA R37, R37, UR8, 0x2 ;  /* 0x0000000825257c11 */ /* 0x000fe4000f8e10ff */
[----:B------:R-:W-:Y:S02]  /*0b40*/  LEA R38, R38, UR8, 0x2 ;  /* 0x0000000826267c11 */ /* 0x000fe4000f8e10ff */
[----:B------:R-:W-:-:S02]  /*0b50*/  LEA R39, R39, UR8, 0x2 ;  /* 0x0000000827277c11 */ /* 0x000fc4000f8e10ff */
[----:B------:R-:W-:-:S07]  /*0b60*/  IADD3 R41, PT, PT, R25, UR14, RZ ;  /* 0x0000000e19297c10 */ /* 0x000fce000fffe0ff */
.L_x_4863:
[----:B------:R-:W-:Y:S01]  /*0b70*/  ISETP.NE.AND P0, PT, R13, 0x2, PT ;  /* 0x000000020d00780c */ /* 0x000fe20003f05270 */
[----:B------:R-:W-:Y:S01]  /*0b80*/  BSSY.RECONVERGENT B0, `(.L_x_4846) ;  /* 0x000001b000007945 */ /* 0x000fe20003800200 */
[----:B---34-:R-:W-:Y:S01]  /*0b90*/  LOP3.LUT R28, R14, 0xffff, RZ, 0xc0, !PT ;  /* 0x0000ffff0e1c7812 */ /* 0x018fe200078ec0ff */
[--C-:B------:R-:W-:Y:S02]  /*0ba0*/  IMAD.MOV.U32 R42, RZ, RZ, R0.reuse ;  /* 0x000000ffff2a7224 */ /* 0x100fe400078e0000 */
[----:B------:R-:W-:Y:S01]  /*0bb0*/  IMAD.MOV.U32 R43, RZ, RZ, R0 ;  /* 0x000000ffff2b7224 */ /* 0x000fe200078e0000 */
[----:B------:R-:W-:-:S07]  /*0bc0*/  ISETP.GE.U32.AND P1, PT, R28, 0x2, PT ;  /* 0x000000021c00780c */ /* 0x000fce0003f26070 */
[----:B012---:R-:W-:Y:S06]  /*0bd0*/  @!P0 BRA `(.L_x_4847) ;  /* 0x0000000000548947 */ /* 0x007fec0003800000 */
[----:B------:R-:W0:Y:S08]  /*0be0*/  LDC R30, c[0x0][0x388] ;  /* 0x0000e200ff1e7b82 */ /* 0x000e300000000800 */
[----:B------:R-:W1:Y:S01]  /*0bf0*/  LDC.64 R28, c[0x0][0x390] ;  /* 0x0000e400ff1c7b82 */ /* 0x000e620000000a00 */
[----:B0-----:R-:W-:-:S04]  /*0c00*/  IMAD R31, R7, R30, UR13 ;  /* 0x0000000d071f7e24 */ /* 0x001fc8000f8e021e */
[----:B------:R-:W-:-:S04]  /*0c10*/  IMAD.IADD R31, R31, 0x1, R0 ;  /* 0x000000011f1f7824 */ /* 0x000fc800078e0200 */
[----:B-1----:R-:W-:-:S05]  /*0c20*/  IMAD.WIDE R28, R31, 0x4, R28 ;  /* 0x000000041f1c7825 */ /* 0x002fca00078e021c */
[----:B------:R-:W2:Y:S01]  /*0c30*/  LDG.E R30, desc[UR20][R28.64] ;  /* 0x000000141c1e7981 */ /* 0x000ea2000c1e1900 */
[----:B------:R-:W-:Y:S02]  /*0c40*/  ISETP.NE.AND P2, PT, R13, 0x3, PT ;  /* 0x000000030d00780c */ /* 0x000fe40003f45270 */
[----:B------:R-:W-:Y:S01]  /*0c50*/  MOV R43, R4 ;  /* 0x00000004002b7202 */ /* 0x000fe20000000f00 */
[----:B--2---:R0:W-:Y:S10]  /*0c60*/  STS [R5+UR8], R30 ;  /* 0x0000001e05007988 */ /* 0x0041f40008000808 */
[----:B------:R-:W-:Y:S05]  /*0c70*/  @!P2 BRA `(.L_x_4847) ;  /* 0x00000000002ca947 */ /* 0x000fea0003800000 */
[----:B------:R-:W-:Y:S02]  /*0c80*/  ISETP.NE.AND P2, PT, R13, RZ, PT ;  /* 0x000000ff0d00720c */ /* 0x000fe40003f45270 */
[----:B0-----:R-:W-:-:S05]  /*0c90*/  IADD3 R30, P3, PT, R28, UR14, RZ ;  /* 0x0000000e1c1e7c10 */ /* 0x001fca000ff7e0ff */
[----:B------:R-:W-:-:S06]  /*0ca0*/  IMAD.X R31, RZ, RZ, R29, P3 ;  /* 0x000000ffff1f7224 */ /* 0x000fcc00018e061d */
[----:B------:R-:W-:-:S05]  /*0cb0*/  @P2 IADD3 R28, P3, PT, R30, UR14, RZ ;  /* 0x0000000e1e1c2c10 */ /* 0x000fca000ff7e0ff */
[----:B------:R-:W-:Y:S02]  /*0cc0*/  @P2 IMAD.X R29, RZ, RZ, R31, P3 ;  /* 0x000000ffff1d2224 */ /* 0x000fe400018e061f */
[----:B------:R-:W2:Y:S04]  /*0cd0*/  LDG.E R31, desc[UR20][R30.64] ;  /* 0x000000141e1f7981 */ /* 0x000ea8000c1e1900 */
[----:B------:R-:W3:Y:S01]  /*0ce0*/  @P2 LDG.E R29, desc[UR20][R28.64] ;  /* 0x000000141c1d2981 */ /* 0x000ee2000c1e1900 */
[----:B------:R-:W-:Y:S01]  /*0cf0*/  IMAD.MOV.U32 R43, RZ, RZ, R10 ;  /* 0x000000ffff2b7224 */ /* 0x000fe200078e000a */
[----:B------:R-:W-:Y:S02]  /*0d00*/  @P2 MOV R43, R22 ;  /* 0x00000016002b2202 */ /* 0x000fe40000000f00 */
[----:B--2---:R1:W-:Y:S04]  /*0d10*/  STS [R24+UR14], R31 ;  /* 0x0000001f18007988 */ /* 0x0043e8000800080e */
[----:B---3--:R1:W-:Y:S02]  /*0d20*/  @P2 STS [R40+UR14], R29 ;  /* 0x0000001d28002988 */ /* 0x0083e4000800080e */
.L_x_4847:
[----:B------:R-:W-:Y:S05]  /*0d30*/  BSYNC.RECONVERGENT B0 ;  /* 0x0000000000007941 */ /* 0x000fea0003800200 */
.L_x_4846:
[----:B------:R-:W-:Y:S04]  /*0d40*/  BSSY.RECONVERGENT B0, `(.L_x_4848) ;  /* 0x0000025000007945 */ /* 0x000fe80003800200 */
[----:B------:R-:W-:Y:S05]  /*0d50*/  @!P1 BRA `(.L_x_4849) ;  /* 0x00000000008c9947 */ /* 0x000fea0003800000 */
[----:B------:R-:W2:Y:S01]  /*0d60*/  S2UR UR11, SR_CgaCtaId ;  /* 0x00000000000b79c3 */ /* 0x000ea20000008800 */
[----:B------:R-:W3:Y:S01]  /*0d70*/  LDCU UR12, c[0x0][0x388] ;  /* 0x00007100ff0c77ac */ /* 0x000ee20008000800 */
[----:B------:R-:W-:Y:S01]  /*0d80*/  VIADD R28, R43, UR13 ;  /* 0x0000000d2b1c7c36 */ /* 0x000fe20008000000 */
[----:B------:R-:W-:Y:S02]  /*0d90*/  UMOV UR10, 0x400 ;  /* 0x00000400000a7882 */ /* 0x000fe40000000000 */
[----:B------:R-:W-:Y:S01]  /*0da0*/  UIADD3 UR10, UPT, UPT, UR10, 0x180, URZ ;  /* 0x000001800a0a7890 */ /* 0x000fe2000fffe0ff */
[----:B---3--:R-:W-:-:S03]  /*0db0*/  IMAD R45, R7, UR12, R28 ;  /* 0x0000000c072d7c24 */ /* 0x008fc6000f8e021c */
[----:B--2---:R-:W-:-:S06]  /*0dc0*/  ULEA UR10, UR11, UR10, 0x18 ;  /* 0x0000000a0b0a7291 */ /* 0x004fcc000f8ec0ff */
[----:B------:R-:W-:-:S07]  /*0dd0*/  LEA R44, R43, UR10, 0x2 ;  /* 0x0000000a2b2c7c11 */ /* 0x000fce000f8e10ff */
.L_x_4850:
[----:B------:R-:W2:Y:S01]  /*0de0*/  LDC.64 R32, c[0x0][0x390] ;  /* 0x0000e400ff207b82 */ /* 0x000ea20000000a00 */
[----:B------:R-:W-:Y:S01]  /*0df0*/  IMAD.U32 R34, RZ, RZ, UR16 ;  /* 0x00000010ff227e24 */ /* 0x000fe2000f8e00ff */
[----:B---3--:R-:W-:Y:S01]  /*0e00*/  MOV R28, UR18 ;  /* 0x00000012001c7c02 */ /* 0x008fe20008000f00 */
[----:B------:R-:W-:Y:S02]  /*0e10*/  IMAD.U32 R35, RZ, RZ, UR17 ;  /* 0x00000011ff237e24 */ /* 0x000fe4000f8e00ff */
[----:B-1----:R-:W-:Y:S02]  /*0e20*/  IMAD.U32 R29, RZ, RZ, UR19 ;  /* 0x00000013ff1d7e24 */ /* 0x002fe4000f8e00ff */
[----:B0-----:R-:W-:Y:S02]  /*0e30*/  IMAD.U32 R30, RZ, RZ, UR4 ;  /* 0x00000004ff1e7e24 */ /* 0x001fe4000f8e00ff */
[----:B------:R-:W-:Y:S02]  /*0e40*/  IMAD.U32 R31, RZ, RZ, UR5 ;  /* 0x00000005ff1f7e24 */ /* 0x000fe4000f8e00ff */
[----:B------:R-:W-:-:S04]  /*0e50*/  IMAD.WIDE R34, R45, 0x4, R34 ;  /* 0x000000042d227825 */ /* 0x000fc800078e0222 */
[C---:B------:R-:W-:Y:S02]  /*0e60*/  IMAD.WIDE R28, R45.reuse, 0x4, R28 ;  /* 0x000000042d1c7825 */ /* 0x040fe400078e021c */
[----:B------:R-:W3:Y:S02]  /*0e70*/  LDG.E R35, desc[UR20][R34.64] ;  /* 0x0000001422237981 */ /* 0x000ee4000c1e1900 */
[C---:B------:R-:W-:Y:S02]  /*0e80*/  IMAD.WIDE R30, R45.reuse, 0x4, R30 ;  /* 0x000000042d1e7825 */ /* 0x040fe400078e021e */
[----:B------:R-:W4:Y:S02]  /*0e90*/  LDG.E R28, desc[UR20][R28.64] ;  /* 0x000000141c1c7981 */ /* 0x000f24000c1e1900 */
[----:B--2---:R-:W-:Y:S02]  /*0ea0*/  IMAD.WIDE R32, R45, 0x4, R32 ;  /* 0x000000042d207825 */ /* 0x004fe400078e0220 */
[----:B------:R-:W2:Y:S04]  /*0eb0*/  LDG.E R30, desc[UR20][R30.64] ;  /* 0x000000141e1e7981 */ /* 0x000ea8000c1e1900 */
[----:B------:R-:W5:Y:S01]  /*0ec0*/  LDG.E R33, desc[UR20][R32.64] ;  /* 0x0000001420217981 */ /* 0x000f62000c1e1900 */
[----:B------:R-:W0:Y:S01]  /*0ed0*/  LDC R51, c[0x0][0x360] ;  /* 0x0000d800ff337b82 */ /* 0x000e220000000800 */
[----:B------:R-:W-:-:S05]  /*0ee0*/  VIADD R43, R43, UR14 ;  /* 0x0000000e2b2b7c36 */ /* 0x000fca0008000000 */
[----:B------:R-:W-:Y:S02]  /*0ef0*/  ISETP.GE.U32.AND P2, PT, R43, 0x200, PT ;  /* 0x000002002b00780c */ /* 0x000fe40003f46070 */
[C---:B0-----:R-:W-:Y:S01]  /*0f00*/  LEA R47, R51.reuse, R44, 0x3 ;  /* 0x0000002c332f7211 */ /* 0x041fe200078e18ff */
[--C-:B------:R-:W-:Y:S02]  /*0f10*/  IMAD R49, R51, 0xc, R44.reuse ;  /* 0x0000000c33317824 */ /* 0x100fe400078e022c */
[----:B------:R-:W-:Y:S01]  /*0f20*/  VIADD R45, R45, UR14 ;  /* 0x0000000e2d2d7c36 */ /* 0x000fe20008000000 */
[----:B-----5:R-:W-:Y:S04]  /*0f30*/  STS [R44], R33 ;  /* 0x000000212c007388 */ /* 0x020fe80000000800 */
[----:B---3--:R0:W-:Y:S04]  /*0f40*/  STS [R44+UR14], R35 ;  /* 0x000000232c007988 */ /* 0x0081e8000800080e */
[----:B----4-:R3:W-:Y:S04]  /*0f50*/  STS [R47], R28 ;  /* 0x0000001c2f007388 */ /* 0x0107e80000000800 */
[----:B--2---:R3:W-:Y:S01]  /*0f60*/  STS [R49], R30 ;  /* 0x0000001e31007388 */ /* 0x0047e20000000800 */
[----:B0-----:R-:W-:Y:S01]  /*0f70*/  IMAD R44, R51, 0x10, R44 ;  /* 0x00000010332c7824 */ /* 0x001fe200078e022c */
[----:B------:R-:W-:Y:S06]  /*0f80*/  @!P2 BRA `(.L_x_4850) ;  /* 0xfffffffc0094a947 */ /* 0x000fec000383ffff */
.L_x_4849:
[----:B------:R-:W-:Y:S05]  /*0f90*/  BSYNC.RECONVERGENT B0 ;  /* 0x0000000000007941 */ /* 0x000fea0003800200 */
.L_x_4848:
[----:B------:R-:W-:Y:S04]  /*0fa0*/  BSSY.RECONVERGENT B0, `(.L_x_4851) ;  /* 0x000000b000007945 */ /* 0x000fe80003800200 */
[----:B------:R-:W-:Y:S05]  /*0fb0*/  @!P0 BRA `(.L_x_4852) ;  /* 0x0000000000248947 */ /* 0x000fea0003800000 */
[----:B------:R2:W-:Y:S01]  /*0fc0*/  STS [R5+UR9], RZ ;  /* 0x000000ff05007988 */ /* 0x0005e20008000809 */
[----:B------:R-:W-:Y:S02]  /*0fd0*/  ISETP.NE.AND P0, PT, R13, 0x3, PT ;  /* 0x000000030d00780c */ /* 0x000fe40003f05270 */
[----:B------:R-:W-:-:S11]  /*0fe0*/  MOV R42, R4 ;  /* 0x00000004002a7202 */ /* 0x000fd60000000f00 */
[----:B--2---:R-:W-:Y:S05]  /*0ff0*/  @!P0 BRA `(.L_x_4852) ;  /* 0x0000000000148947 */ /* 0x004fea0003800000 */
[----:B------:R-:W-:Y:S01]  /*1000*/  ISETP.NE.AND P0, PT, R13, RZ, PT ;  /* 0x000000ff0d00720c */ /* 0x000fe20003f05270 */
[----:B------:R2:W-:Y:S01]  /*1010*/  STS [R25+UR14], RZ ;  /* 0x000000ff19007988 */ /* 0x0005e2000800080e */
[----:B------:R-:W-:-:S11]  /*1020*/  IMAD.MOV.U32 R42, RZ, RZ, R10 ;  /* 0x000000ffff2a7224 */ /* 0x000fd600078e000a */
[----:B------:R2:W-:Y:S01]  /*1030*/  @P0 STS [R41+UR14], RZ ;  /* 0x000000ff29000988 */ /* 0x0005e2000800080e */
[----:B------:R-:W-:-:S07]  /*1040*/  @P0 IMAD.MOV.U32 R42, RZ, RZ, R22 ;  /* 0x000000ffff2a0224 */ /* 0x000fce00078e0016 */
.L_x_4852:
[----:B------:R-:W-:Y:S05]  /*1050*/  BSYNC.RECONVERGENT B0 ;  /* 0x0000000000007941 */ /* 0x000fea0003800200 */
.L_x_4851:
[----:B------:R-:W-:Y:S04]  /*1060*/  BSSY.RECONVERGENT B0, `(.L_x_4853) ;  /* 0x0000010000007945 */ /* 0x000fe80003800200 */
[----:B------:R-:W-:Y:S05]  /*1070*/  @!P1 BRA `(.L_x_4854) ;  /* 0x0000000000389947 */ /* 0x000fea0003800000 */
[----:B-1----:R-:W1:Y:S01]  /*1080*/  S2R R29, SR_CgaCtaId ;  /* 0x00000000001d7919 */ /* 0x002e620000008800 */
[----:B---3--:R-:W-:-:S05]  /*1090*/  MOV R28, 0x400 ;  /* 0x00000400001c7802 */ /* 0x008fca0000000f00 */
[----:B------:R-:W-:-:S05]  /*10a0*/  VIADD R28, R28, 0x980 ;  /* 0x000009801c1c7836 */ /* 0x000fca0000000000 */
[----:B-1----:R-:W-:-:S07]  /*10b0*/  LEA R31, R29, R28, 0x18 ;  /* 0x0000001c1d1f7211 */ /* 0x002fce00078ec0ff */
.L_x_4855:
[C---:B----4-:R-:W-:Y:S02]  /*10c0*/  LEA R28, R42.reuse, R31, 0x2 ;  /* 0x0000001f2a1c7211 */ /* 0x050fe400078e10ff */
[----:B------:R-:W-:-:S03]  /*10d0*/  IADD3 R42, PT, PT, R42, UR14, RZ ;  /* 0x0000000e2a2a7c10 */ /* 0x000fc6000fffe0ff */
[----:B------:R-:W-:Y:S01]  /*10e0*/  VIADD R29, R28, UR14 ;  /* 0x0000000e1c1d7c36 */ /* 0x000fe20008000000 */
[----:B------:R4:W-:Y:S01]  /*10f0*/  STS [R28], RZ ;  /* 0x000000ff1c007388 */ /* 0x0009e20000000800 */
[----:B------:R-:W-:Y:S02]  /*1100*/  ISETP.GE.U32.AND P0, PT, R42, 0x200, PT ;  /* 0x000002002a00780c */ /* 0x000fe40003f06070 */
[----:B0-----:R-:W-:Y:S01]  /*1110*/  VIADD R30, R29, UR14 ;  /* 0x0000000e1d1e7c36 */ /* 0x001fe20008000000 */
[----:B------:R4:W-:Y:S04]  /*1120*/  STS [R28+UR14], RZ ;  /* 0x000000ff1c007988 */ /* 0x0009e8000800080e */
[----:B------:R4:W-:Y:S04]  /*1130*/  STS [R29+UR14], RZ ;  /* 0x000000ff1d007988 */ /* 0x0009e8000800080e */
[----:B------:R4:W-:Y:S02]  /*1140*/  STS [R30+UR14], RZ ;  /* 0x000000ff1e007988 */ /* 0x0009e4000800080e */
[----:B------:R-:W-:Y:S05]  /*1150*/  @!P0 BRA `(.L_x_4855) ;  /* 0xfffffffc00d88947 */ /* 0x000fea000383ffff */
.L_x_4854:
[----:B------:R-:W-:Y:S05]  /*1160*/  BSYNC.RECONVERGENT B0 ;  /* 0x0000000000007941 */ /* 0x000fea0003800200 */
.L_x_4853:
[----:B------:R-:W5:Y:S08]  /*1170*/  S2UR UR12, SR_CgaCtaId ;  /* 0x00000000000c79c3 */ /* 0x000f700000008800 */
[----:B------:R-:W-:Y:S01]  /*1180*/  BAR.SYNC.DEFER_BLOCKING 0x0 ;  /* 0x0000000000007b1d */ /* 0x000fe20000010000 */
[----:B------:R-:W-:Y:S01]  /*1190*/  IMAD R42, R6, 0x8, R9 ;  /* 0x00000008062a7824 */ /* 0x000fe200078e0209 */
[----:B-1----:R-:W-:-:S04]  /*11a0*/  SHF.R.U32.HI R31, RZ, 0x6, R0 ;  /* 0x00000006ff1f7819 */ /* 0x002fc80000011600 */
[----:B------:R-:W-:Y:S01]  /*11b0*/  UMOV UR10, 0x400 ;  /* 0x00000400000a7882 */ /* 0x000fe20000000000 */
[----:B------:R-:W-:Y:S01]  /*11c0*/  IMAD.MOV.U32 R43, RZ, RZ, R31 ;  /* 0x000000ffff2b7224 */ /* 0x000fe200078e001f */
[----:B------:R-:W-:Y:S02]  /*11d0*/  UIADD3 UR11, UPT, UPT, UR10, 0x180, URZ ;  /* 0x000001800a0b7890 */ /* 0x000fe4000fffe0ff */
[----:B------:R-:W-:Y:S02]  /*11e0*/  UIADD3 UR10, UPT, UPT, UR10, 0x980, URZ ;  /* 0x000009800a0a7890 */ /* 0x000fe4000fffe0ff */
[----:B-----5:R-:W-:Y:S01]  /*11f0*/  ULEA UR11, UR12, UR11, 0x18 ;  /* 0x0000000b0c0b7291 */ /* 0x020fe2000f8ec0ff */
[----:B---34-:R1:W3:Y:S01]  /*1200*/  LDS R28, [R26] ;  /* 0x000000001a1c7984 */ /* 0x0182e20000000800 */
[----:B------:R-:W-:-:S03]  /*1210*/  ULEA UR10, UR12, UR10, 0x18 ;  /* 0x0000000a0c0a7291 */ /* 0x000fc6000f8ec0ff */
[----:B------:R1:W4:Y:S01]  /*1220*/  LDS R29, [R27] ;  /* 0x000000001b1d7984 */ /* 0x0003220000000800 */
[----:B------:R-:W-:-:S03]  /*1230*/  LEA R42, R42, UR11, 0x2 ;  /* 0x0000000b2a2a7c11 */ /* 0x000fc6000f8e10ff */
[----:B0-----:R1:W0:Y:S04]  /*1240*/  LDS R30, [R36] ;  /* 0x00000000241e7984 */ /* 0x0012280000000800 */
[----:B------:R1:W0:Y:S04]  /*1250*/  LDS R32, [R23] ;  /* 0x0000000017207984 */ /* 0x0002280000000800 */
[----:B------:R1:W0:Y:S04]  /*1260*/  LDS R33, [R37] ;  /* 0x0000000025217984 */ /* 0x0002280000000800 */
[----:B------:R1:W0:Y:S04]  /*1270*/  LDS R34, [R38] ;  /* 0x0000000026227984 */ /* 0x0002280000000800 */
[----:B------:R1:W0:Y:S04]  /*1280*/  LDS R35, [R39] ;  /* 0x0000000027237984 */ /* 0x0002280000000800 */
[----:B------:R-:W0:Y:S02]  /*1290*/  LDS R42, [R42] ;  /* 0x000000002a2a7984 */ /* 0x000e240000000800 */
.L_x_4857:
[----:B0-----:R-:W-:Y:S01]  /*12a0*/  IMAD R44, R43, 0x24, R8 ;  /* 0x000000242b2c7824 */ /* 0x001fe200078e0208 */
[----:B------:R-:W-:-:S05]  /*12b0*/  UMOV UR11, 0xffffffff ;  /* 0xffffffff000b7882 */ /* 0x000fca0000000000 */
[----:B------:R-:W0:Y:S01]  /*12c0*/  LDS R44, [R44] ;  /* 0x000000002c2c7984 */ /* 0x000e220000000800 */
[----:B------:R-:W-:Y:S05]  /*12d0*/  BRA.DIV UR11, `(.L_x_4856) ;  /* 0x000000060b947947 */ /* 0x000fea000b800000 */
[----:B0-----:R-:W0:Y:S04]  /*12e0*/  SHFL.IDX PT, R45, R44, R9, 0x181f ;  /* 0x00181f092c2d7589 */ /* 0x001e2800000e0000 */
[----:B------:R-:W3:Y:S04]  /*12f0*/  SHFL.IDX PT, R46, R44, R16, 0x181f ;  /* 0x00181f102c2e7589 */ /* 0x000ee800000e0000 */
[----:B------:R-:W4:Y:S04]  /*1300*/  SHFL.IDX PT, R47, R44, R17, 0x181f ;  /* 0x00181f112c2f7589 */ /* 0x000f2800000e0000 */
[----:B------:R-:W5:Y:S04]  /*1310*/  SHFL.IDX PT, R48, R44, R18, 0x181f ;  /* 0x00181f122c307589 */ /* 0x000f6800000e0000 */
[----:B------:R-:W-:Y:S04]  /*1320*/  SHFL.IDX PT, R49, R44, R19, 0x181f ;  /* 0x00181f132c317589 */ /* 0x000fe800000e0000 */
[----:B------:R-:W-:Y:S01]  /*1330*/  SHFL.IDX PT, R50, R44, R20, 0x181f ;  /* 0x00181f142c327589 */ /* 0x000fe200000e0000 */
[----:B0-----:R-:W-:-:S03]  /*1340*/  IMAD R45, R42, R45, RZ ;  /* 0x0000002d2a2d7224 */ /* 0x001fc600078e02ff */
[----:B------:R-:W-:Y:S01]  /*1350*/  SHFL.IDX PT, R51, R44, R21, 0x181f ;  /* 0x00181f152c337589 */ /* 0x000fe200000e0000 */
[----:B---3--:R-:W-:-:S03]  /*1360*/  IMAD R46, R28, R46, R45 ;  /* 0x0000002e1c2e7224 */ /* 0x008fc600078e022d */
[----:B------:R-:W0:Y:S01]  /*1370*/  SHFL.IDX PT, R45, R44, R15, 0x181f ;  /* 0x00181f0f2c2d7589 */ /* 0x000e2200000e0000 */
[----:B----4-:R-:W-:-:S04]  /*1380*/  IMAD R47, R29, R47, R46 ;  /* 0x0000002f1d2f7224 */ /* 0x010fc800078e022e */
[----:B-----5:R-:W-:-:S04]  /*1390*/  IMAD R47, R30, R48, R47 ;  /* 0x000000301e2f7224 */ /* 0x020fc800078e022f */
[----:B0-----:R-:W-:-:S04]  /*13a0*/  IMAD R46, R32, R45, R47 ;  /* 0x0000002d202e7224 */ /* 0x001fc800078e022f */
[----:B------:R-:W-:-:S04]  /*13b0*/  IMAD R49, R33, R49, R46 ;  /* 0x0000003121317224 */ /* 0x000fc800078e022e */
[----:B------:R-:W-:-:S07]  /*13c0*/  IMAD R50, R34, R50, R49 ;  /* 0x0000003222327224 */ /* 0x000fce00078e0231 */
.L_x_4873:
[----:B------:R-:W-:Y:S01]  /*13d0*/  LEA R44, R43, R6, 0x6 ;  /* 0x000000062b2c7211 */ /* 0x000fe200078e30ff */
[----:B------:R-:W0:Y:S01]  /*13e0*/  LDC R46, c[0x0][0x360] ;  /* 0x0000d800ff2e7b82 */ /* 0x000e220000000800 */
[----:B------:R-:W-:Y:S02]  /*13f0*/  IMAD R50, R35, R51, R50 ;  /* 0x0000003323327224 */ /* 0x000fe400078e0232 */
[----:B------:R-:W-:-:S05]  /*1400*/  LEA R44, R44, UR10, 0x2 ;  /* 0x0000000a2c2c7c11 */ /* 0x000fca000f8e10ff */
[----:B------:R-:W3:Y:S01]  /*1410*/  LDS R45, [R44] ;  /* 0x000000002c2d7984 */ /* 0x000ee20000000800 */
[----:B0-----:R-:W-:-:S04]  /*1420*/  LEA.HI R43, R46, R43, RZ, 0x1a ;  /* 0x0000002b2e2b7211 */ /* 0x001fc800078fd0ff */
[----:B------:R-:W-:Y:S01]  /*1430*/  ISETP.GE.U32.AND P0, PT, R43, 0x8, PT ;  /* 0x000000082b00780c */ /* 0x000fe20003f06070 */
[----:B---3--:R-:W-:-:S05]  /*1440*/  IMAD.IADD R45, R50, 0x1, R45 ;  /* 0x00000001322d7824 */ /* 0x008fca00078e022d */
[----:B------:R0:W-:Y:S07]  /*1450*/  STS [R44], R45 ;  /* 0x0000002d2c007388 */ /* 0x0001ee0000000800 */
[----:B------:R-:W-:Y:S05]  /*1460*/  @!P0 BRA `(.L_x_4857) ;  /* 0xfffffffc008c8947 */ /* 0x000fea000383ffff */
[----:B------:R-:W-:Y:S05]  /*1470*/  WARPSYNC.ALL ;  /* 0x0000000000007948 */ /* 0x000fea0003800000 */
[----:B------:R-:W-:Y:S01]  /*1480*/  ISETP.NE.AND P0, PT, R13, 0x2, PT ;  /* 0x000000020d00780c */ /* 0x000fe20003f05270 */
[----:B------:R-:W3:Y:S01]  /*1490*/  LDC R42, c[0x0][0x384] ;  /* 0x0000e100ff2a7b82 */ /* 0x000ee20000000800 */
[----:B------:R-:W-:Y:S01]  /*14a0*/  LOP3.LUT R28, R14, 0xffff, RZ, 0xc0, !PT ;  /* 0x0000ffff0e1c7812 */ /* 0x000fe200078ec0ff */
[----:B------:R-:W-:Y:S01]  /*14b0*/  BSSY.RECONVERGENT B0, `(.L_x_4858) ;  /* 0x000001a000007945 */ /* 0x000fe20003800200 */
[----:B0-----:R-:W-:-:S05]  /*14c0*/  IMAD.MOV.U32 R44, RZ, RZ, R0 ;  /* 0x000000ffff2c7224 */ /* 0x001fca00078e0000 */
[----:B------:R-:W-:Y:S01]  /*14d0*/  BAR.SYNC.DEFER_BLOCKING 0x0 ;  /* 0x0000000000007b1d */ /* 0x000fe20000010000 */
[----:B------:R-:W-:Y:S01]  /*14e0*/  ISETP.GE.U32.AND P1, PT, R28, 0x2, PT ;  /* 0x000000021c00780c */ /* 0x000fe20003f26070 */
[----:B---3--:R-:W-:-:S04]  /*14f0*/  IMAD R42, R7, R42, UR6 ;  /* 0x00000006072a7e24 */ /* 0x008fc8000f8e022a */
[----:B------:R-:W-:Y:S08]  /*1500*/  @!P0 BRA `(.L_x_4859) ;  /* 0x0000000000508947 */ /* 0x000ff00003800000 */
[----:B------:R-:W0:Y:S01]  /*1510*/  LDS R33, [R5+UR9] ;  /* 0x0000000905217984 */ /* 0x000e220008000800 */
[----:B------:R-:W3:Y:S01]  /*1520*/  LDC.64 R28, c[0x0][0x3a0] ;  /* 0x0000e800ff1c7b82 */ /* 0x000ee20000000a00 */
[----:B------:R-:W-:Y:S01]  /*1530*/  IMAD R31, R31, UR7, R6 ;  /* 0x000000071f1f7c24 */ /* 0x000fe2000f8e0206 */
[----:B------:R-:W-:Y:S01]  /*1540*/  ISETP.NE.AND P0, PT, R13, 0x3, PT ;  /* 0x000000030d00780c */ /* 0x000fe20003f05270 */
[----:B------:R-:W-:-:S03]  /*1550*/  IMAD.MOV.U32 R44, RZ, RZ, R4 ;  /* 0x000000ffff2c7224 */ /* 0x000fc600078e0004 */
[----:B------:R-:W-:-:S05]  /*1560*/  IADD3 R31, PT, PT, R42, R31, RZ ;  /* 0x0000001f2a1f7210 */ /* 0x000fca0007ffe0ff */
[----:B---3--:R-:W-:-:S05]  /*1570*/  IMAD.WIDE R30, R31, 0x4, R28 ;  /* 0x000000041f1e7825 */ /* 0x008fca00078e021c */
[----:B0-----:R0:W-:Y:S01]  /*1580*/  STG.E desc[UR20][R30.64], R33 ;  /* 0x000000211e007986 */ /* 0x0011e2000c101914 */
[----:B------:R-:W-:Y:S05]  /*1590*/  @!P0 BRA `(.L_x_4859) ;  /* 0x00000000002c8947 */ /* 0x000fea0003800000 */
[----:B------:R-:W-:Y:S01]  /*15a0*/  ISETP.NE.AND P0, PT, R13, RZ, PT ;  /* 0x000000ff0d00720c */ /* 0x000fe20003f05270 */
[----:B0-----:R-:W0:Y:S01]  /*15b0*/  LDS R33, [R25+UR14] ;  /* 0x0000000e19217984 */ /* 0x001e220008000800 */
[----:B------:R-:W-:Y:S02]  /*15c0*/  IMAD.IADD R31, R11, 0x1, R42 ;  /* 0x000000010b1f7824 */ /* 0x000fe400078e022a */
[----:B------:R-:W-:Y:S02]  /*15d0*/  IMAD.MOV.U32 R44, RZ, RZ, R10 ;  /* 0x000000ffff2c7224 */ /* 0x000fe400078e000a */
[----:B------:R-:W-:-:S07]  /*15e0*/  IMAD.WIDE R30, R31, 0x4, R28 ;  /* 0x000000041f1e7825 */ /* 0x000fce00078e021c */
[----:B------:R-:W3:Y:S01]  /*15f0*/  @P0 LDS R43, [R41+UR14] ;  /* 0x0000000e292b0984 */ /* 0x000ee20008000800 */
[----:B------:R-:W-:Y:S01]  /*1600*/  @P0 IADD3 R35, PT, PT, R12, R42, RZ ;  /* 0x0000002a0c230210 */ /* 0x000fe20007ffe0ff */
[----:B------:R-:W-:-:S04]  /*1610*/  @P0 IMAD.MOV.U32 R44, RZ, RZ, R22 ;  /* 0x000000ffff2c0224 */ /* 0x000fc800078e0016 */
[----:B------:R-:W-:Y:S01]  /*1620*/  @P0 IMAD.WIDE R28, R35, 0x4, R28 ;  /* 0x00000004231c0825 */ /* 0x000fe200078e021c */
[----:B0-----:R4:W-:Y:S04]  /*1630*/  STG.E desc[UR20][R30.64], R33 ;  /* 0x000000211e007986 */ /* 0x0019e8000c101914 */
[----:B---3--:R4:W-:Y:S02]  /*1640*/  @P0 STG.E desc[UR20][R28.64], R43 ;  /* 0x0000002b1c000986 */ /* 0x0089e4000c101914 */
.L_x_4859:
[----:B------:R-:W-:Y:S05]  /*1650*/  BSYNC.RECONVERGENT B0 ;  /* 0x0000000000007941 */ /* 0x000fea0003800200 */
.L_x_4858:
[----:B------:R-:W-:Y:S04]  /*1660*/  BSSY.RECONVERGENT B0, `(.L_x_4860) ;  /* 0x0000028000007945 */ /* 0x000fe80003800200 */
[----:B------:R-:W-:Y:S05]  /*1670*/  @!P1 BRA `(.L_x_4861) ;  /* 0x0000000000989947 */ /* 0x000fea0003800000 */
.L_x_4862:
[C---:B0--34-:R-:W-:Y:S01]  /*1680*/  LEA R30, R44.reuse, UR10, 0x2 ;  /* 0x0000000a2c1e7c11 */ /* 0x059fe2000f8e10ff */
[C---:B------:R-:W-:Y:S01]  /*1690*/  VIADD R31, R44.reuse, UR15 ;  /* 0x0000000f2c1f7c36 */ /* 0x040fe20008000000 */
[----:B------:R-:W0:Y:S01]  /*16a0*/  LDC.64 R34, c[0x0][0x3a0] ;  /* 0x0000e800ff227b82 */ /* 0x000e220000000a00 */
[----:B------:R-:W-:Y:S02]  /*16b0*/  LOP3.LUT R29, R44, 0x3f, RZ, 0xc0, !PT ;  /* 0x0000003f2c1d7812 */ /* 0x000fe400078ec0ff */
[----:B------:R-:W-:Y:S01]  /*16c0*/  IADD3 R49, PT, PT, R30, UR14, RZ ;  /* 0x0000000e1e317c10 */ /* 0x000fe2000fffe0ff */
[----:B------:R-:W3:Y:S01]  /*16d0*/  LDS R43, [R30] ;  /* 0x000000001e2b7984 */ /* 0x000ee20000000800 */
[C---:B------:R-:W-:Y:S01]  /*16e0*/  LOP3.LUT R33, R31.reuse, 0x3f, RZ, 0xc0, !PT ;  /* 0x0000003f1f217812 */ /* 0x040fe200078ec0ff */
[----:B------:R-:W-:Y:S01]  /*16f0*/  VIADD R46, R31, UR15 ;  /* 0x0000000f1f2e7c36 */ /* 0x000fe20008000000 */
[----:B------:R-:W-:Y:S01]  /*1700*/  SHF.R.U32.HI R32, RZ, 0x6, R31 ;  /* 0x00000006ff207819 */ /* 0x000fe2000001161f */
[----:B------:R-:W-:Y:S01]  /*1710*/  VIADD R47, R49, UR14 ;  /* 0x0000000e312f7c36 */ /* 0x000fe20008000000 */
[----:B------:R4:W5:Y:S01]  /*1720*/  LDS R45, [R30+UR14] ;  /* 0x0000000e1e2d7984 */ /* 0x0009620008000800 */
[----:B------:R-:W-:Y:S01]  /*1730*/  IMAD.IADD R33, R42, 0x1, R33 ;  /* 0x000000012a217824 */ /* 0x000fe200078e0221 */
[----:B------:R-:W-:-:S02]  /*1740*/  SHF.R.U32.HI R28, RZ, 0x6, R44 ;  /* 0x00000006ff1c7819 */ /* 0x000fc4000001162c */
[----:B------:R-:W1:Y:S01]  /*1750*/  LDS R49, [R49+UR14] ;  /* 0x0000000e31317984 */ /* 0x000e620008000800 */
[----:B------:R-:W-:Y:S01]  /*1760*/  IADD3 R44, PT, PT, R46, UR15, RZ ;  /* 0x0000000f2e2c7c10 */ /* 0x000fe2000fffe0ff */
[----:B------:R-:W-:Y:S01]  /*1770*/  IMAD R31, R32, UR7, R33 ;  /* 0x00000007201f7c24 */ /* 0x000fe2000f8e0221 */
[----:B------:R-:W-:Y:S01]  /*1780*/  IADD3 R29, PT, PT, R42, R29, RZ ;  /* 0x0000001d2a1d7210 */ /* 0x000fe20007ffe0ff */
[----:B------:R-:W2:Y:S01]  /*1790*/  LDS R47, [R47+UR14] ;  /* 0x0000000e2f2f7984 */ /* 0x000ea20008000800 */
[----:B------:R-:W-:Y:S02]  /*17a0*/  LOP3.LUT R33, R46, 0x3f, RZ, 0xc0, !PT ;  /* 0x0000003f2e217812 */ /* 0x000fe400078ec0ff */
[----:B------:R-:W-:Y:S01]  /*17b0*/  LOP3.LUT R51, R44, 0x3f, RZ, 0xc0, !PT ;  /* 0x0000003f2c337812 */ /* 0x000fe200078ec0ff */
[----:B------:R-:W-:Y:S01]  /*17c0*/  IMAD R29, R28, UR7, R29 ;  /* 0x000000071c1d7c24 */ /* 0x000fe2000f8e021d */
[----:B------:R-:W-:Y:S01]  /*17d0*/  SHF.R.U32.HI R46, RZ, 0x6, R46 ;  /* 0x00000006ff2e7819 */ /* 0x000fe2000001162e */
[C---:B------:R-:W-:Y:S01]  /*17e0*/  IMAD.IADD R33, R42.reuse, 0x1, R33 ;  /* 0x000000012a217824 */ /* 0x040fe200078e0221 */
[----:B------:R-:W-:Y:S01]  /*17f0*/  SHF.R.U32.HI R28, RZ, 0x6, R44 ;  /* 0x00000006ff1c7819 */ /* 0x000fe2000001162c */
[----:B------:R-:W-:Y:S01]  /*1800*/  IMAD.IADD R53, R42, 0x1, R51 ;  /* 0x000000012a357824 */ /* 0x000fe200078e0233 */
[----:B------:R-:W-:Y:S01]  /*1810*/  IADD3 R44, PT, PT, R44, UR15, RZ ;  /* 0x0000000f2c2c7c10 */ /* 0x000fe2000fffe0ff */
[----:B------:R-:W-:-:S02]  /*1820*/  IMAD R51, R46, UR7, R33 ;  /* 0x000000072e337c24 */ /* 0x000fc4000f8e0221 */
[----:B------:R-:W-:Y:S01]  /*1830*/  IMAD R53, R28, UR7, R53 ;  /* 0x000000071c357c24 */ /* 0x000fe2000f8e0235 */
[----:B------:R-:W-:Y:S01]  /*1840*/  ISETP.GE.U32.AND P0, PT, R44, 0x200, PT ;  /* 0x000002002c00780c */ /* 0x000fe20003f06070 */
[----:B0-----:R-:W-:-:S04]  /*1850*/  IMAD.WIDE R32, R29, 0x4, R34 ;  /* 0x000000041d207825 */ /* 0x001fc800078e0222 */
[----:B----4-:R-:W-:-:S04]  /*1860*/  IMAD.WIDE R30, R31, 0x4, R34 ;  /* 0x000000041f1e7825 */ /* 0x010fc800078e0222 */
[----:B------:R-:W-:-:S04]  /*1870*/  IMAD.WIDE R28, R51, 0x4, R34 ;  /* 0x00000004331c7825 */ /* 0x000fc800078e0222 */
[----:B------:R-:W-:Y:S01]  /*1880*/  IMAD.WIDE R34, R53, 0x4, R34 ;  /* 0x0000000435227825 */ /* 0x000fe200078e0222 */
[----:B---3--:R3:W-:Y:S04]  /*1890*/  STG.E desc[UR20][R32.64], R43 ;  /* 0x0000002b20007986 */ /* 0x0087e8000c101914 */
[----:B-----5:R3:W-:Y:S04]  /*18a0*/  STG.E desc[UR20][R30.64], R45 ;  /* 0x0000002d1e007986 */ /* 0x0207e8000c101914 */
[----:B-1----:R3:W-:Y:S04]  /*18b0*/  STG.E desc[UR20][R28.64], R49 ;  /* 0x000000311c007986 */ /* 0x0027e8000c101914 */
[----:B--2---:R3:W-:Y:S01]  /*18c0*/  STG.E desc[UR20][R34.64], R47 ;  /* 0x0000002f22007986 */ /* 0x0047e2000c101914 */
[----:B------:R-:W-:Y:S05]  /*18d0*/  @!P0 BRA `(.L_x_4862) ;  /* 0xfffffffc00688947 */ /* 0x000fea000383ffff */
.L_x_4861:
[----:B------:R-:W-:Y:S05]  /*18e0*/  BSYNC.RECONVERGENT B0 ;  /* 0x0000000000007941 */ /* 0x000fea0003800200 */
.L_x_4860:
[----:B------:R-:W-:-:S05]  /*18f0*/  IMAD.IADD R7, R2, 0x1, R7 ;  /* 0x0000000102077824 */ /* 0x000fca00078e0207 */
[----:B------:R-:W-:-:S13]  /*1900*/  ISETP.GE.U32.AND P0, PT, R7, R3, PT ;  /* 0x000000030700720c */ /* 0x000fda0003f06070 */
[----:B------:R-:W-:Y:S05]  /*1910*/  @!P0 BRA `(.L_x_4863) ;  /* 0xfffffff000948947 */ /* 0x000fea000383ffff */
[----:B------:R-:W-:Y:S05]  /*1920*/  EXIT ;  /* 0x000000000000794d */ /* 0x000fea0003800000 */
.L_x_4856:
[----:B------:R-:W-:Y:S01]  /*1930*/  HFMA2 R55, -RZ, RZ, 0, 0.0020122528076171875 ;  /* 0x0000181fff377431 */ /* 0x000fe200000001ff */
[----:B------:R-:W-:Y:S01]  /*1940*/  BSSY B0, `(.L_x_4864) ;  /* 0x0000006000007945 */ /* 0x000fe20003800000 */
[----:B------:R-:W-:Y:S02]  /*1950*/  IMAD.MOV.U32 R53, RZ, RZ, R9 ;  /* 0x000000ffff357224 */ /* 0x000fe400078e0009 */
[----:B------:R-:W-:-:S07]  /*1960*/  IMAD.MOV.U32 R52, RZ, RZ, -0x1 ;  /* 0xffffffffff347424 */ /* 0x000fce00078e00ff */
[----:B01234-:R-:W-:Y:S05]  /*1970*/  WARPSYNC.COLLECTIVE R52, `(.L_x_4865) ;  /* 0x0000000034087348 */ /* 0x01ffea0003c00000 */
[----:B0-----:R0:W0:Y:S02]  /*1980*/  SHFL.IDX P0, R48, R44, R53, R55 ;  /* 0x000000352c307389 */ /* 0x0010240000000037 */
[----:B01234-:R-:W-:Y:S05]  /*1990*/  ENDCOLLECTIVE ;  /* 0x000000000000791b */ /* 0x01ffea0003800000 */
.L_x_4865:
[----:B------:R-:W-:Y:S05]  /*19a0*/  BSYNC B0 ;  /* 0x0000000000007941 */ /* 0x000fea0003800000 */
.L_x_4864:
[----:B------:R-:W-:Y:S01]  /*19b0*/  MOV R53, R16 ;  /* 0x0000001000357202 */ /* 0x000fe20000000f00 */
[----:B------:R-:W-:Y:S02]  /*19c0*/  IMAD.MOV.U32 R55, RZ, RZ, 0x181f ;  /* 0x0000181fff377424 */ /* 0x000fe400078e00ff */
[----:B------:R-:W-:Y:S02]  /*19d0*/  IMAD.MOV.U32 R52, RZ, RZ, -0x1 ;  /* 0xffffffffff347424 */ /* 0x000fe400078e00ff */
[----:B------:R-:W-:-:S07]  /*19e0*/  IMAD.MOV.U32 R45, RZ, RZ, R48 ;  /* 0x000000ffff2d7224 */ /* 0x000fce00078e0030 */
[----:B------:R-:W-:Y:S05]  /*19f0*/  WARPSYNC.COLLECTIVE R52, `(.L_x_4866) ;  /* 0x0000000034087348 */ /* 0x000fea0003c00000 */
[----:B------:R0:W1:Y:S02]  /*1a00*/  SHFL.IDX P0, R48, R44, R53, R55 ;  /* 0x000000352c307389 */ /* 0x0000640000000037 */
[----:B01----:R-:W-:Y:S05]  /*1a10*/  ENDCOLLECTIVE ;  /* 0x000000000000791b */ /* 0x003fea0003800000 */
.L_x_4866:
[----:B------:R-:W-:Y:S02]  /*1a20*/  IMAD R45, R42, R45, RZ ;  /* 0x0000002d2a2d7224 */ /* 0x000fe400078e02ff */
[----:B------:R-:W-:Y:S01]  /*1a30*/  IMAD.MOV.U32 R53, RZ, RZ, R17 ;  /* 0x000000ffff357224 */ /* 0x000fe200078e0011 */
[----:B------:R-:W-:-:S07]  /*1a40*/  MOV R46, R48 ;  /* 0x00000030002e7202 */ /* 0x000fce0000000f00 */
[----:B------:R-:W-:Y:S05]  /*1a50*/  WARPSYNC.COLLECTIVE R52, `(.L_x_4867) ;  /* 0x0000000034087348 */ /* 0x000fea0003c00000 */
[----:B------:R0:W1:Y:S02]  /*1a60*/  SHFL.IDX P0, R48, R44, R53, R55 ;  /* 0x000000352c307389 */ /* 0x0000640000000037 */
[----:B01----:R-:W-:Y:S05]  /*1a70*/  ENDCOLLECTIVE ;  /* 0x000000000000791b */ /* 0x003fea0003800000 */
.L_x_4867:
[----:B------:R-:W-:Y:S01]  /*1a80*/  IMAD R46, R28, R46, R45 ;  /* 0x0000002e1c2e7224 */ /* 0x000fe200078e022d */
[----:B------:R-:W-:Y:S01]  /*1a90*/  MOV R53, R18 ;  /* 0x0000001200357202 */ /* 0x000fe20000000f00 */
[----:B------:R-:W-:-:S07]  /*1aa0*/  IMAD.MOV.U32 R47, RZ, RZ, R48 ;  /* 0x000000ffff2f7224 */ /* 0x000fce00078e0030 */
[----:B------:R-:W-:Y:S05]  /*1ab0*/  WARPSYNC.COLLECTIVE R52, `(.L_x_4868) ;  /* 0x0000000034087348 */ /* 0x000fea0003c00000 */
[----:B------:R0:W1:Y:S02]  /*1ac0*/  SHFL.IDX P0, R48, R44, R53, R55 ;  /* 0x000000352c307389 */ /* 0x0000640000000037 */
[----:B01----:R-:W-:Y:S05]  /*1ad0*/  ENDCOLLECTIVE ;  /* 0x000000000000791b */ /* 0x003fea0003800000 */
.L_x_4868:
[----:B------:R-:W-:Y:S02]  /*1ae0*/  IMAD R47, R29, R47, R46 ;  /* 0x0000002f1d2f7224 */ /* 0x000fe400078e022e */
[----:B------:R-:W-:Y:S02]  /*1af0*/  IMAD.MOV.U32 R53, RZ, RZ, R15 ;  /* 0x000000ffff357224 */ /* 0x000fe400078e000f */
[----:B------:R-:W-:-:S07]  /*1b00*/  IMAD R47, R30, R48, R47 ;  /* 0x000000301e2f7224 */ /* 0x000fce00078e022f */
[----:B------:R-:W-:Y:S05]  /*1b10*/  WARPSYNC.COLLECTIVE R52, `(.L_x_4869) ;  /* 0x0000000034087348 */ /* 0x000fea0003c00000 */
[----:B------:R0:W1:Y:S02]  /*1b20*/  SHFL.IDX P0, R48, R44, R53, R55 ;  /* 0x000000352c307389 */ /* 0x0000640000000037 */
[----:B01----:R-:W-:Y:S05]  /*1b30*/  ENDCOLLECTIVE ;  /* 0x000000000000791b */ /* 0x003fea0003800000 */
.L_x_4869:
[----:B------:R-:W-:Y:S01]  /*1b40*/  MOV R53, R19 ;  /* 0x0000001300357202 */ /* 0x000fe20000000f00 */
[----:B------:R-:W-:-:S07]  /*1b50*/  IMAD.MOV.U32 R45, RZ, RZ, R48 ;  /* 0x000000ffff2d7224 */ /* 0x000fce00078e0030 */
[----:B------:R-:W-:Y:S05]  /*1b60*/  WARPSYNC.COLLECTIVE R52, `(.L_x_4870) ;  /* 0x0000000034087348 */ /* 0x000fea0003c00000 */
[----:B------:R0:W1:Y:S02]  /*1b70*/  SHFL.IDX P0, R48, R44, R53, R55 ;  /* 0x000000352c307389 */ /* 0x0000640000000037 */
[----:B01----:R-:W-:Y:S05]  /*1b80*/  ENDCOLLECTIVE ;  /* 0x000000000000791b */ /* 0x003fea0003800000 */
.L_x_4870:
[----:B------:R-:W-:Y:S02]  /*1b90*/  IMAD R46, R32, R45, R47 ;  /* 0x0000002d202e7224 */ /* 0x000fe400078e022f */
[----:B------:R-:W-:Y:S02]  /*1ba0*/  IMAD.MOV.U32 R53, RZ, RZ, R20 ;  /* 0x000000ffff357224 */ /* 0x000fe400078e0014 */
[----:B------:R-:W-:-:S07]  /*1bb0*/  IMAD.MOV.U32 R49, RZ, RZ, R48 ;  /* 0x000000ffff317224 */ /* 0x000fce00078e0030 */
[----:B------:R-:W-:Y:S05]  /*1bc0*/  WARPSYNC.COLLECTIVE R52, `(.L_x_4871) ;  /* 0x0000000034087348 */ /* 0x000fea0003c00000 */
[----:B------:R0:W1:Y:S02]  /*1bd0*/  SHFL.IDX P0, R48, R44, R53, R55 ;  /* 0x000000352c307389 */ /* 0x0000640000000037 */
[----:B01----:R-:W-:Y:S05]  /*1be0*/  ENDCOLLECTIVE ;  /* 0x000000000000791b */ /* 0x003fea0003800000 */
.L_x_4871:
[----:B------:R-:W-:Y:S02]  /*1bf0*/  IMAD R49, R33, R49, R46 ;  /* 0x0000003121317224 */ /* 0x000fe400078e022e */
[----:B------:R-:W-:Y:S01]  /*1c00*/  IMAD.MOV.U32 R53, RZ, RZ, R21 ;  /* 0x000000ffff357224 */ /* 0x000fe200078e0015 */
[----:B------:R-:W-:-:S07]  /*1c10*/  MOV R50, R48 ;  /* 0x0000003000327202 */ /* 0x000fce0000000f00 */
[----:B------:R-:W-:Y:S05]  /*1c20*/  WARPSYNC.COLLECTIVE R52, `(.L_x_4872) ;  /* 0x0000000034087348 */ /* 0x000fea0003c00000 */
[----:B------:R0:W1:Y:S02]  /*1c30*/  SHFL.IDX P0, R48, R44, R53, R55 ;  /* 0x000000352c307389 */ /* 0x0000640000000037 */
[----:B01----:R-:W-:Y:S05]  /*1c40*/  ENDCOLLECTIVE ;  /* 0x000000000000791b */ /* 0x003fea0003800000 */
.L_x_4872:
[----:B------:R-:W-:Y:S02]  /*1c50*/  IMAD R50, R34, R50, R49 ;  /* 0x0000003222327224 */ /* 0x000fe400078e0231 */
[----:B------:R-:W-:Y:S01]  /*1c60*/  IMAD.MOV.U32 R51, RZ, RZ, R48 ;  /* 0x000000ffff337224 */ /* 0x000fe200078e0030 */
[----:B------:R-:W-:Y:S06]  /*1c70*/  BRA `(.L_x_4873) ;  /* 0xfffffff400d47947 */ /* 0x000fec000383ffff */
        .weak           $__internal_46_$__cuda_sm20_div_u16
        .type           $__internal_46_$__cuda_sm20_div_u16,@function
        .size           $__internal_46_$__cuda_sm20_div_u16,(.L_x_57997 - $__internal_46_$__cuda_sm20_div_u16)
$__internal_46_$__cuda_sm20_div_u16:
        /* <DEDUP_REMOVED lines=18> */
[----:B------:R-:W-:Y:S06]  /*1da0*/  RET.REL.NODEC R10 `(_Z9cuda_gemmIiLi256ELi4ELi1ELi512ELi8ELi8ELi32ELi0ELi1EEviiiPT_S1_S1_ii) ;  /* 0xffffffe00a947950 */ /* 0x000fec0003c3ffff */
.L_x_4874:
        /* <DEDUP_REMOVED lines=13> */
.L_x_57997:


//--------------------- .text._Z9cuda_gemmIiLi256ELi4ELi1ELi512ELi8ELi8ELi32ELi0ELi0EEviiiPT_S1_S1_ii --------------------------
	.section	.text._Z9cuda_gemmIiLi256ELi4ELi1ELi512ELi8ELi8ELi32ELi0ELi0EEviiiPT_S1_S1_ii,"ax",@progbits
	.align	128
        .global         _Z9cuda_gemmIiLi256ELi4ELi1ELi512ELi8ELi8ELi32ELi0ELi0EEviiiPT_S1_S1_ii
        .type           _Z9cuda_gemmIiLi256ELi4ELi1ELi512ELi8ELi8ELi32ELi0ELi0EEviiiPT_S1_S1_ii,@function
        .size           _Z9cuda_gemmIiLi256ELi4ELi1ELi512ELi8ELi8ELi32ELi0ELi0EEviiiPT_S1_S1_ii,(.L_x_57998 - _Z9cuda_gemmIiLi256ELi4ELi1ELi512ELi8ELi8ELi32ELi0ELi0EEviiiPT_S1_S1_ii)
        .other          _Z9cuda_gemmIiLi256ELi4ELi1ELi512ELi8ELi8ELi32ELi0ELi0EEviiiPT_S1_S1_ii,@"STO_CUDA_ENTRY STV_DEFAULT"
_Z9cuda_gemmIiLi256ELi4ELi1ELi512ELi8ELi8ELi32ELi0ELi0EEviiiPT_S1_S1_ii:
.text._Z9cuda_gemmIiLi256ELi4ELi1ELi512ELi8ELi8ELi32ELi0ELi0EEviiiPT_S1_S1_ii:
        /* <DEDUP_REMOVED lines=36> */
.L_x_4877:
        /* <DEDUP_REMOVED lines=25> */
.L_x_4876:
[----:B------:R-:W-:Y:S05]  /*03d0*/  BSYNC.RECONVERGENT B0 ;  /* 0x0000000000007941 */ /* 0x000fea0003800200 */
.L_x_4875:
        /* <DEDUP_REMOVED lines=38> */
[----:B0-----:R-:W-:Y:S01]  /*0640*/  IADD3 R5, PT, PT, RZ, -UR7, RZ ;  /* 0x80000007ff057c10 */ /* 0x001fe2000fffe0ff */
[----:B-1----:R-:W-:Y:S01]  /*0650*/  MUFU.RCP R7, R7 ;  /* 0x0000000700077308 */ /* 0x002fe20000001000 */
[----:B------:R-:W-:-:S07]  /*0660*/  UISETP.NE.U32.AND UP1, UPT, UR7, URZ, UPT ;  /* 0x000000ff0700728c */ /* 0x000fce000bf25070 */
[----:B------:R-:W0:Y:S08]  /*0670*/  I2F.U32.RP R4, UR7 ;  /* 0x0000000700047d06 */ /* 0x000e300008209000 */
[----:B0-----:R-:W0:Y:S02]  /*0680*/  MUFU.RCP R4, R4 ;  /* 0x0000000400047308 */ /* 0x001e240000001000 */
[----:B0-----:R-:W-:-:S06]  /*0690*/  VIADD R2, R4, 0xffffffe ;  /* 0x0ffffffe04027836 */ /* 0x001fcc0000000000 */
[----:B------:R0:W1:Y:S02]  /*06a0*/  F2I.FTZ.U32.TRUNC.NTZ R3, R2 ;  /* 0x0000000200037305 */ /* 0x000064000021f000 */
[----:B0-----:R-:W-:Y:S02]  /*06b0*/  IMAD.MOV.U32 R2, RZ, RZ, RZ ;  /* 0x000000ffff027224 */ /* 0x001fe400078e00ff */
[----:B-1----:R-:W-:-:S04]  /*06c0*/  IMAD R5, R5, R3, RZ ;  /* 0x0000000305057224 */ /* 0x002fc800078e02ff */
        /* <DEDUP_REMOVED lines=38> */
[----:B------:R-:W0:Y:S01]  /*0930*/  S2UR UR9, SR_CTAID.X ;  /* 0x00000000000979c3 */ /* 0x000e220000002500 */
[----:B------:R-:W-:Y:S01]  /*0940*/  IADD3 R3, PT, PT, R0, UR17, RZ ;  /* 0x0000001100037c10 */ /* 0x000fe2000fffe0ff */
[----:B------:R-:W-:Y:S01]  /*0950*/  ULOP3.LUT UR4, UR17, 0xffff, URZ, 0xc0, !UPT ;  /* 0x0000ffff11047892 */ /* 0x000fe2000f8ec0ff */
[----:B------:R-:W-:Y:S01]  /*0960*/  IMAD.MOV R7, RZ, RZ, -R4 ;  /* 0x000000ffff077224 */ /* 0x000fe200078e0a04 */
[----:B------:R-:W-:Y:S01]  /*0970*/  LOP3.LUT R6, RZ, UR12, RZ, 0x33, !PT ;  /* 0x0000000cff067c12 */ /* 0x000fe2000f8e33ff */
[----:B------:R-:W-:Y:S01]  /*0980*/  @P0 VIADD R5, R5, 0x1 ;  /* 0x0000000105050836 */ /* 0x000fe20000000000 */
[----:B------:R-:W-:Y:S01]  /*0990*/  ISETP.NE.U32.AND P0, PT, RZ, UR12, PT ;  /* 0x0000000cff007c0c */ /* 0x000fe2000bf05070 */
[----:B------:R-:W-:Y:S01]  /*09a0*/  IMAD R7, R7, UR12, R0 ;  /* 0x0000000c07077c24 */ /* 0x000fe2000f8e0200 */
[----:B------:R-:W-:Y:S01]  /*09b0*/  MOV R12, 0xad0 ;  /* 0x00000ad0000c7802 */ /* 0x000fe20000000f00 */
[----:B------:R-:W-:-:S02]  /*09c0*/  IMAD.MOV R8, RZ, RZ, -R3 ;  /* 0x000000ffff087224 */ /* 0x000fc400078e0a03 */
[----:B------:R-:W-:Y:S01]  /*09d0*/  @P1 VIADD R5, R5, 0x1 ;  /* 0x0000000105051836 */ /* 0x000fe20000000000 */
[----:B------:R-:W-:Y:S02]  /*09e0*/  ISETP.GE.U32.AND P2, PT, R7, UR12, PT ;  /* 0x0000000c07007c0c */ /* 0x000fe4000bf46070 */
[----:B------:R-:W-:Y:S02]  /*09f0*/  PRMT R8, R8, 0x7710, RZ ;  /* 0x0000771008087816 */ /* 0x000fe400000000ff */
[----:B------:R-:W-:Y:S02]  /*0a00*/  SEL R4, R6, R5, !P0 ;  /* 0x0000000506047207 */ /* 0x000fe40004000000 */
[----:B------:R-:W-:Y:S02]  /*0a10*/  IADD3 R8, PT, PT, R8, 0x1ff, RZ ;  /* 0x000001ff08087810 */ /* 0x000fe40007ffe0ff */
[----:B------:R-:W-:Y:S02]  /*0a20*/  LOP3.LUT R5, R0, 0x1f, RZ, 0xc0, !PT ;  /* 0x0000001f00057812 */ /* 0x000fe400078ec0ff */
[----:B------:R-:W-:Y:S01]  /*0a30*/  LOP3.LUT R8, R8, 0xffff, RZ, 0xc0, !PT ;  /* 0x0000ffff08087812 */ /* 0x000fe200078ec0ff */
[----:B0-----:R-:W-:-:S02]  /*0a40*/  USHF.L.U32 UR26, UR9, 0x9, URZ ;  /* 0x00000009091a7899 */ /* 0x001fc400080006ff */
[----:B------:R-:W-:Y:S01]  /*0a50*/  @P2 VIADD R7, R7, -UR12 ;  /* 0x8000000c07072c36 */ /* 0x000fe20008000000 */
[----:B------:R-:W-:-:S04]  /*0a60*/  UIMAD UR9, UR6, UR9, URZ ;  /* 0x00000009060972a4 */ /* 0x000fc8000f8e02ff */
[----:B------:R-:W-:-:S13]  /*0a70*/  ISETP.GE.U32.AND P2, PT, R7, UR12, PT ;  /* 0x0000000c07007c0c */ /* 0x000fda000bf46070 */
[----:B------:R-:W-:-:S05]  /*0a80*/  @P2 VIADD R7, R7, -UR12 ;  /* 0x8000000c07072c36 */ /* 0x000fca0008000000 */
[----:B------:R-:W-:Y:S02]  /*0a90*/  SEL R7, R6, R7, !P0 ;  /* 0x0000000706077207 */ /* 0x000fe40004000000 */
[----:B------:R-:W-:-:S03]  /*0aa0*/  LOP3.LUT R6, R4, 0x7, RZ, 0xc0, !PT ;  /* 0x0000000704067812 */ /* 0x000fc600078ec0ff */
[----:B------:R-:W-:-:S07]  /*0ab0*/  IMAD.SHL.U32 R7, R7, 0x8, RZ ;  /* 0x0000000807077824 */ /* 0x000fce00078e00ff */
[----:B------:R-:W-:Y:S05]  /*0ac0*/  CALL.REL.NOINC `($__internal_47_$__cuda_sm20_div_u16) ;  /* 0x0000004400bc7944 */ /* 0x000fea0003c00000 */
[----:B------:R-:W0:Y:S01]  /*0ad0*/  LDCU.64 UR12, c[0x0][0x3a8] ;  /* 0x00007500ff0c77ac */ /* 0x000e220008000a00 */
[C---:B------:R-:W-:Y:S01]  /*0ae0*/  VIADD R8, R6.reuse, 0x1 ;  /* 0x0000000106087836 */ /* 0x040fe20000000000 */
[C---:B------:R-:W-:Y:S01]  /*0af0*/  IADD3 R12, PT, PT, R6.reuse, 0x3, RZ ;  /* 0x00000003060c7810 */ /* 0x040fe20007ffe0ff */
[C---:B------:R-:W-:Y:S01]  /*0b00*/  VIADD R10, R6.reuse, 0x2 ;  /* 0x00000002060a7836 */ /* 0x040fe20000000000 */
[----:B------:R-:W1:Y:S01]  /*0b10*/  S2UR UR16, SR_CgaCtaId ;  /* 0x00000000001079c3 */ /* 0x000e620000008800 */
[C---:B------:R-:W-:Y:S01]  /*0b20*/  VIADD R14, R6.reuse, 0x4 ;  /* 0x00000004060e7836 */ /* 0x040fe20000000000 */
[C---:B------:R-:W-:Y:S01]  /*0b30*/  IADD3 R17, PT, PT, R6.reuse, 0x7, RZ ;  /* 0x0000000706117810 */ /* 0x040fe20007ffe0ff */
[----:B------:R-:W-:Y:S01]  /*0b40*/  VIADD R15, R6, 0x6 ;  /* 0x00000006060f7836 */ /* 0x000fe20000000000 */
[----:B------:R-:W-:Y:S01]  /*0b50*/  UMOV UR14, 0x400 ;  /* 0x00000400000e7882 */ /* 0x000fe20000000000 */
[----:B------:R-:W2:Y:S01]  /*0b60*/  LDCU.64 UR4, c[0x0][0x390] ;  /* 0x00007200ff0477ac */ /* 0x000ea20008000a00 */
        /* <DEDUP_REMOVED lines=8> */
[----:B0-----:R-:W-:Y:S01]  /*0bf0*/  IMAD.U32 R29, RZ, RZ, UR13 ;  /* 0x0000000dff1d7e24 */ /* 0x001fe2000f8e00ff */
[----:B------:R-:W-:Y:S01]  /*0c00*/  ISETP.GE.AND P0, PT, R8, UR13, PT ;  /* 0x0000000d08007c0c */ /* 0x000fe2000bf06270 */
[----:B------:R-:W-:Y:S01]  /*0c10*/  UISETP.LT.AND UP1, UPT, UR12, 0x8, UPT ;  /* 0x000000080c00788c */ /* 0x000fe2000bf21270 */
[----:B------:R-:W-:Y:S01]  /*0c20*/  ISETP.GE.AND P1, PT, R10, UR13, PT ;  /* 0x0000000d0a007c0c */ /* 0x000fe2000bf26270 */
[----:B------:R-:W-:-:S02]  /*0c30*/  USHF.R.U32.HI UR27, URZ, 0x4, UR13 ;  /* 0x00000004ff1b7899 */ /* 0x000fc4000801160d */
[----:B------:R-:W-:Y:S01]  /*0c40*/  ISETP.GE.AND P2, PT, R12, UR13, PT ;  /* 0x0000000d0c007c0c */ /* 0x000fe2000bf46270 */
[----:B------:R-:W-:Y:S01]  /*0c50*/  USEL UR11, UR12, 0x8, UP1 ;  /* 0x000000080c0b7887 */ /* 0x000fe20008800000 */
[C---:B------:R-:W-:Y:S01]  /*0c60*/  SEL R9, R29.reuse, RZ, P0 ;  /* 0x000000ff1d097207 */ /* 0x040fe20000000000 */
[----:B------:R-:W-:Y:S01]  /*0c70*/  UIADD3 UR12, UPT, UPT, UR14, 0x180, URZ ;  /* 0x000001800e0c7890 */ /* 0x000fe2000fffe0ff */
[C---:B------:R-:W-:Y:S01]  /*0c80*/  SEL R11, R29.reuse, RZ, P1 ;  /* 0x000000ff1d0b7207 */ /* 0x040fe20000800000 */
[----:B------:R-:W-:Y:S01]  /*0c90*/  UIADD3 UR14, UPT, UPT, UR14, 0x980, URZ ;  /* 0x000009800e0e7890 */ /* 0x000fe2000fffe0ff */
[----:B------:R-:W-:Y:S01]  /*0ca0*/  SEL R13, R29, RZ, P2 ;  /* 0x000000ff1d0d7207 */ /* 0x000fe20001000000 */
[----:B------:R-:W-:Y:S01]  /*0cb0*/  IMAD.IADD R8, R8, 0x1, -R9 ;  /* 0x0000000108087824 */ /* 0x000fe200078e0a09 */
[----:B------:R-:W-:Y:S01]  /*0cc0*/  IADD3 R9, PT, PT, R10, -R11, RZ ;  /* 0x8000000b0a097210 */ /* 0x000fe20007ffe0ff */
[----:B------:R-:W-:Y:S01]  /*0cd0*/  IMAD R37, RZ, RZ, -UR13 ;  /* 0x8000000dff257e24 */ /* 0x000fe2000f8e02ff */
[----:B------:R-:W-:Y:S01]  /*0ce0*/  ISETP.GE.AND P0, PT, R14, UR13, PT ;  /* 0x0000000d0e007c0c */ /* 0x000fe2000bf06270 */
[----:B------:R-:W-:Y:S01]  /*0cf0*/  IMAD.IADD R10, R12, 0x1, -R13 ;  /* 0x000000010c0a7824 */ /* 0x000fe200078e0a0d */
[----:B------:R-:W-:Y:S01]  /*0d00*/  ISETP.GE.AND P1, PT, R15, UR13, PT ;  /* 0x0000000d0f007c0c */ /* 0x000fe2000bf26270 */
[----:B------:R-:W-:Y:S01]  /*0d10*/  VIADD R12, R6, 0x5 ;  /* 0x00000005060c7836 */ /* 0x000fe20000000000 */
[----:B------:R-:W-:Y:S01]  /*0d20*/  SEL R11, R29, RZ, P0 ;  /* 0x000000ff1d0b7207 */ /* 0x000fe20000000000 */
[----:B-1----:R-:W-:Y:S01]  /*0d30*/  ULEA UR14, UR16, UR14, 0x18 ;  /* 0x0000000e100e7291 */ /* 0x002fe2000f8ec0ff */
[----:B------:R-:W-:Y:S01]  /*0d40*/  ISETP.GE.AND P2, PT, R17, UR13, PT ;  /* 0x0000000d11007c0c */ /* 0x000fe2000bf46270 */
[----:B------:R-:W-:Y:S01]  /*0d50*/  VIADD R24, R4, 0xffffffff ;  /* 0xffffffff04187836 */ /* 0x000fe20000000000 */
[----:B------:R-:W-:Y:S01]  /*0d60*/  ISETP.GE.AND P0, PT, R12, UR13, PT ;  /* 0x0000000d0c007c0c */ /* 0x000fe2000bf06270 */
[----:B------:R-:W-:Y:S01]  /*0d70*/  IMAD.IADD R11, R14, 0x1, -R11 ;  /* 0x000000010e0b7824 */ /* 0x000fe200078e0a0b */
[C---:B------:R-:W-:Y:S01]  /*0d80*/  SEL R14, R29.reuse, RZ, P1 ;  /* 0x000000ff1d0e7207 */ /* 0x040fe20000800000 */
[----:B------:R-:W-:Y:S01]  /*0d90*/  UMOV UR15, 0xffffff00 ;  /* 0xffffff00000f7882 */ /* 0x000fe20000000000 */
[C---:B------:R-:W-:Y:S01]  /*0da0*/  SEL R13, R29.reuse, RZ, P0 ;  /* 0x000000ff1d0d7207 */ /* 0x040fe20000000000 */
[----:B--2---:R-:W-:Y:S01]  /*0db0*/  UIMAD.WIDE.U32 UR20, UR17, 0x4, UR4 ;  /* 0x00000004111478a5 */ /* 0x004fe2000f8e0004 */
[----:B------:R-:W-:Y:S01]  /*0dc0*/  ISETP.GE.AND P0, PT, R6, UR13, PT ;  /* 0x0000000d06007c0c */ /* 0x000fe2000bf06270 */
[----:B------:R-:W-:Y:S01]  /*0dd0*/  ULEA UR13, UR16, UR12, 0x18 ;  /* 0x0000000c100d7291 */ /* 0x000fe2000f8ec0ff */
[C---:B------:R-:W-:Y:S01]  /*0de0*/  SEL R18, R29.reuse, RZ, P2 ;  /* 0x000000ff1d127207 */ /* 0x040fe20001000000 */
[----:B------:R-:W-:Y:S01]  /*0df0*/  IMAD.IADD R12, R12, 0x1, -R13 ;  /* 0x000000010c0c7824 */ /* 0x000fe200078e0a0d */
[----:B------:R-:W-:Y:S01]  /*0e00*/  SEL R29, R29, RZ, P0 ;  /* 0x000000ff1d1d7207 */ /* 0x000fe20000000000 */
[----:B------:R-:W-:Y:S01]  /*0e10*/  IMAD.IADD R13, R15, 0x1, -R14 ;  /* 0x000000010f0d7824 */ /* 0x000fe200078e0a0e */
[----:B------:R-:W-:Y:S01]  /*0e20*/  IADD3 R14, PT, PT, R17, -R18, RZ ;  /* 0x80000012110e7210 */ /* 0x000fe20007ffe0ff */
[----:B------:R-:W-:Y:S01]  /*0e30*/  USEL UR16, UR27, 0x1, UP0 ;  /* 0x000000011b107887 */ /* 0x000fe20008000000 */
[----:B------:R-:W-:Y:S01]  /*0e40*/  IADD3 R17, PT, PT, R3, UR17, RZ ;  /* 0x0000001103117c10 */ /* 0x000fe2000fffe0ff */
[----:B------:R-:W-:Y:S01]  /*0e50*/  IMAD.IADD R36, R6, 0x1, -R29 ;  /* 0x0000000106247824 */ /* 0x000fe200078e0a1d */
[C---:B------:R-:W-:Y:S01]  /*0e60*/  LEA R26, R0.reuse, UR13, 0x2 ;  /* 0x0000000d001a7c11 */ /* 0x040fe2000f8e10ff */
[----:B------:R-:W-:Y:S01]  /*0e70*/  UIMAD.WIDE.U32 UR22, UR17, 0x8, UR4 ;  /* 0x00000008111678a5 */ /* 0x000fe2000f8e0004 */
[----:B------:R-:W-:Y:S01]  /*0e80*/  LEA R27, R0, UR14, 0x2 ;  /* 0x0000000e001b7c11 */ /* 0x000fe2000f8e10ff */
[----:B------:R-:W-:Y:S01]  /*0e90*/  VIADD R25, R17, UR17 ;  /* 0x0000001111197c36 */ /* 0x000fe20008000000 */
[----:B------:R-:W-:Y:S01]  /*0ea0*/  LOP3.LUT R15, R16, 0x3, RZ, 0xc0, !PT ;  /* 0x00000003100f7812 */ /* 0x000fe200078ec0ff */
[----:B------:R-:W-:Y:S01]  /*0eb0*/  VIADD R38, R26, UR28 ;  /* 0x0000001c1a267c36 */ /* 0x000fe20008000000 */
[----:B------:R-:W-:Y:S01]  /*0ec0*/  LOP3.LUT R18, R6, 0x4, RZ, 0x3c, !PT ;  /* 0x0000000406127812 */ /* 0x000fe200078e3cff */
[----:B------:R-:W-:Y:S01]  /*0ed0*/  UIMAD.WIDE.U32 UR4, UR17, 0xc, UR4 ;  /* 0x0000000c110478a5 */ /* 0x000fe2000f8e0004 */
[----:B------:R-:W-:Y:S01]  /*0ee0*/  LOP3.LUT R21, R21, 0x7, RZ, 0xc0, !PT ;  /* 0x0000000715157812 */ /* 0x000fe200078ec0ff */
[----:B------:R-:W-:Y:S01]  /*0ef0*/  UIMAD UR12, UR16, UR15, 0x201f ;  /* 0x0000201f100c74a4 */ /* 0x000fe2000f8e020f */
[----:B------:R-:W-:-:S02]  /*0f00*/  LOP3.LUT R22, R22, 0x7, RZ, 0xc0, !PT ;  /* 0x0000000716167812 */ /* 0x000fc400078ec0ff */
[----:B------:R-:W-:Y:S02]  /*0f10*/  LOP3.LUT R23, R23, 0x7, RZ, 0xc0, !PT ;  /* 0x0000000717177812 */ /* 0x000fe400078ec0ff */
[----:B------:R-:W-:Y:S02]  /*0f20*/  LOP3.LUT R24, R24, 0x7, RZ, 0xc0, !PT ;  /* 0x0000000718187812 */ /* 0x000fe400078ec0ff */
[----:B------:R-:W-:Y:S02]  /*0f30*/  LEA R37, R37, 0x201f, 0x8 ;  /* 0x0000201f25257811 */ /* 0x000fe400078e40ff */
[----:B------:R-:W-:-:S07]  /*0f40*/  IADD3 R39, PT, PT, R27, UR28, RZ ;  /* 0x0000001c1b277c10 */ /* 0x000fce000fffe0ff */
.L_x_4981:
[----:B------:R-:W-:Y:S01]  /*0f50*/  ISETP.NE.AND P0, PT, R15, 0x2, PT ;  /* 0x000000020f00780c */ /* 0x000fe20003f05270 */
[----:B------:R-:W-:Y:S01]  /*0f60*/  BSSY.RECONVERGENT B0, `(.L_x_4878) ;  /* 0x000001c000007945 */ /* 0x000fe20003800200 */
[----:B---3--:R-:W-:Y:S01]  /*0f70*/  LOP3.LUT R28, R16, 0xffff, RZ, 0xc0, !PT ;  /* 0x0000ffff101c7812 */ /* 0x008fe200078ec0ff */
[--C-:B------:R-:W-:Y:S01]  /*0f80*/  IMAD.MOV.U32 R40, RZ, RZ, R0.reuse ;  /* 0x000000ffff287224 */ /* 0x100fe200078e0000 */
[----:B01----:R-:W-:Y:S01]  /*0f90*/  P2R R43, PR, RZ, 0x1 ;  /* 0x00000001ff2b7803 */ /* 0x003fe20000000000 */
[----:B------:R-:W-:Y:S01]  /*0fa0*/  IMAD.MOV.U32 R50, RZ, RZ, R0 ;  /* 0x000000ffff327224 */ /* 0x000fe200078e0000 */
[----:B------:R-:W-:-:S07]  /*0fb0*/  ISETP.GE.U32.AND P1, PT, R28, 0x2, PT ;  /* 0x000000021c00780c */ /* 0x000fce0003f26070 */
[----:B--2---:R-:W-:Y:S06]  /*0fc0*/  @!P0 BRA `(.L_x_4879) ;  /* 0x0000000000548947 */ /* 0x004fec0003800000 */
[----:B------:R-:W0:Y:S01]  /*0fd0*/  LDCU UR13, c[0x0][0x388] ;  /* 0x00007100ff0d77ac */ /* 0x000e220008000800 */
[----:B------:R-:W1:Y:S01]  /*0fe0*/  LDC.64 R28, c[0x0][0x390] ;  /* 0x0000e400ff1c7b82 */ /* 0x000e620000000a00 */
[----:B0-----:R-:W-:-:S06]  /*0ff0*/  UIMAD UR13, UR10, UR13, UR26 ;  /* 0x0000000d0a0d72a4 */ /* 0x001fcc000f8e021a */
[----:B------:R-:W-:-:S04]  /*1000*/  VIADD R31, R0, UR13 ;  /* 0x0000000d001f7c36 */ /* 0x000fc80008000000 */
[----:B-1----:R-:W-:-:S05]  /*1010*/  IMAD.WIDE R28, R31, 0x4, R28 ;  /* 0x000000041f1c7825 */ /* 0x002fca00078e021c */
        /* <DEDUP_REMOVED lines=12> */
[----:B------:R-:W-:Y:S01]  /*10e0*/  IMAD.MOV.U32 R50, RZ, RZ, R17 ;  /* 0x000000ffff327224 */ /* 0x000fe200078e0011 */
[----:B------:R-:W-:Y:S02]  /*10f0*/  @P0 MOV R50, R25 ;  /* 0x0000001900320202 */ /* 0x000fe40000000f00 */
[----:B--2---:R1:W-:Y:S04]  /*1100*/  STS [R26+UR28], R29 ;  /* 0x0000001d1a007988 */ /* 0x0043e8000800081c */
[----:B---3--:R1:W-:Y:S02]  /*1110*/  @P0 STS [R38+UR28], R31 ;  /* 0x0000001f26000988 */ /* 0x0083e4000800081c */
.L_x_4879:
[----:B------:R-:W-:Y:S05]  /*1120*/  BSYNC.RECONVERGENT B0 ;  /* 0x0000000000007941 */ /* 0x000fea0003800200 */
.L_x_4878:
[----:B------:R-:W-:Y:S04]  /*1130*/  BSSY.RECONVERGENT B0, `(.L_x_4880) ;  /* 0x0000026000007945 */ /* 0x000fe80003800200 */
[----:B------:R-:W-:Y:S05]  /*1140*/  @!P1 BRA `(.L_x_4881) ;  /* 0x0000000000909947 */ /* 0x000fea0003800000 */
[----:B------:R-:W2:Y:S01]  /*1150*/  S2UR UR14, SR_CgaCtaId ;  /* 0x00000000000e79c3 */ /* 0x000ea20000008800 */
[----:B------:R-:W3:Y:S01]  /*1160*/  LDCU UR15, c[0x0][0x388] ;  /* 0x00007100ff0f77ac */ /* 0x000ee20008000800 */
[----:B------:R-:W-:Y:S01]  /*1170*/  VIADD R53, R50, UR26 ;  /* 0x0000001a32357c36 */ /* 0x000fe20008000000 */
[----:B------:R-:W-:Y:S02]  /*1180*/  UMOV UR13, 0x400 ;  /* 0x00000400000d7882 */ /* 0x000fe40000000000 */
[----:B------:R-:W-:Y:S01]  /*1190*/  UIADD3 UR13, UPT, UPT, UR13, 0x180, URZ ;  /* 0x000001800d0d7890 */ /* 0x000fe2000fffe0ff */
[----:B---3--:R-:W-:-:S04]  /*11a0*/  IMAD.U32 R28, RZ, RZ, UR15 ;  /* 0x0000000fff1c7e24 */ /* 0x008fc8000f8e00ff */
[----:B------:R-:W-:Y:S01]  /*11b0*/  IMAD R53, R28, UR10, R53 ;  /* 0x0000000a1c357c24 */ /* 0x000fe2000f8e0235 */
[----:B--2---:R-:W-:-:S06]  /*11c0*/  ULEA UR13, UR14, UR13, 0x18 ;  /* 0x0000000d0e0d7291 */ /* 0x004fcc000f8ec0ff */
[----:B------:R-:W-:-:S07]  /*11d0*/  LEA R51, R50, UR13, 0x2 ;  /* 0x0000000d32337c11 */ /* 0x000fce000f8e10ff */
.L_x_4882:
[----:B------:R-:W2:Y:S01]  /*11e0*/  LDC.64 R32, c[0x0][0x390] ;  /* 0x0000e400ff207b82 */ /* 0x000ea20000000a00 */
[----:B------:R-:W-:Y:S01]  /*11f0*/  MOV R35, UR21 ;  /* 0x0000001500237c02 */ /* 0x000fe20008000f00 */
[----:B------:R-:W-:Y:S01]  /*1200*/  IMAD.U32 R34, RZ, RZ, UR20 ;  /* 0x00000014ff227e24 */ /* 0x000fe2000f8e00ff */
[----:B01----:R-:W-:Y:S01]  /*1210*/  MOV R31, UR5 ;  /* 0x00000005001f7c02 */ /* 0x003fe20008000f00 */
[----:B---3--:R-:W-:Y:S02]  /*1220*/  IMAD.U32 R28, RZ, RZ, UR22 ;  /* 0x00000016ff1c7e24 */ /* 0x008fe4000f8e00ff */
[----:B------:R-:W-:Y:S02]  /*1230*/  IMAD.U32 R29, RZ, RZ, UR23 ;  /* 0x00000017ff1d7e24 */ /* 0x000fe4000f8e00ff */
        /* <DEDUP_REMOVED lines=16> */
[----:B---3--:R0:W-:Y:S04]  /*1340*/  STS [R51+UR28], R34 ;  /* 0x0000002233007988 */ /* 0x0081e8000800081c */
[----:B----4-:R3:W-:Y:S04]  /*1350*/  STS [R55], R28 ;  /* 0x0000001c37007388 */ /* 0x0107e80000000800 */
[----:B--2---:R3:W-:Y:S01]  /*1360*/  STS [R57], R30 ;  /* 0x0000001e39007388 */ /* 0x0047e20000000800 */
[----:B0-----:R-:W-:Y:S01]  /*1370*/  IMAD R51, R52, 0x10, R51 ;  /* 0x0000001034337824 */ /* 0x001fe200078e0233 */
[----:B------:R-:W-:Y:S06]  /*1380*/  @!P0 BRA `(.L_x_4882) ;  /* 0xfffffffc00948947 */ /* 0x000fec000383ffff */
.L_x_4881:
[----:B------:R-:W-:Y:S05]  /*1390*/  BSYNC.RECONVERGENT B0 ;  /* 0x0000000000007941 */ /* 0x000fea0003800200 */
.L_x_4880:
[----:B------:R-:W-:Y:S01]  /*13a0*/  ISETP.NE.AND P0, PT, R43, RZ, PT ;  /* 0x000000ff2b00720c */ /* 0x000fe20003f05270 */
[----:B------:R-:W-:-:S12]  /*13b0*/  BSSY.RECONVERGENT B0, `(.L_x_4883) ;  /* 0x000000b000007945 */ /* 0x000fd80003800200 */
[----:B------:R-:W-:Y:S05]  /*13c0*/  @!P0 BRA `(.L_x_4884) ;  /* 0x0000000000248947 */ /* 0x000fea0003800000 */
[----:B------:R2:W-:Y:S01]  /*13d0*/  STS [R27], RZ ;  /* 0x000000ff1b007388 */ /* 0x0005e20000000800 */
[----:B------:R-:W-:Y:S01]  /*13e0*/  ISETP.NE.AND P0, PT, R15, 0x3, PT ;  /* 0x000000030f00780c */ /* 0x000fe20003f05270 */
[----:B------:R-:W-:-:S12]  /*13f0*/  IMAD.MOV.U32 R40, RZ, RZ, R3 ;  /* 0x000000ffff287224 */ /* 0x000fd800078e0003 */
[----:B--2---:R-:W-:Y:S05]  /*1400*/  @!P0 BRA `(.L_x_4884) ;  /* 0x0000000000148947 */ /* 0x004fea0003800000 */
[----:B------:R-:W-:Y:S01]  /*1410*/  ISETP.NE.AND P0, PT, R15, RZ, PT ;  /* 0x000000ff0f00720c */ /* 0x000fe20003f05270 */
[----:B------:R2:W-:Y:S01]  /*1420*/  STS [R27+UR28], RZ ;  /* 0x000000ff1b007988 */ /* 0x0005e2000800081c */
[----:B------:R-:W-:-:S11]  /*1430*/  IMAD.MOV.U32 R40, RZ, RZ, R17 ;  /* 0x000000ffff287224 */ /* 0x000fd600078e0011 */
[----:B------:R2:W-:Y:S01]  /*1440*/  @P0 STS [R39+UR28], RZ ;  /* 0x000000ff27000988 */ /* 0x0005e2000800081c */
[----:B------:R-:W-:-:S07]  /*1450*/  @P0 IMAD.MOV.U32 R40, RZ, RZ, R25 ;  /* 0x000000ffff280224 */ /* 0x000fce00078e0019 */
.L_x_4884:
[----:B------:R-:W-:Y:S05]  /*1460*/  BSYNC.RECONVERGENT B0 ;  /* 0x0000000000007941 */ /* 0x000fea0003800200 */
.L_x_4883:
[----:B------:R-:W-:Y:S04]  /*1470*/  BSSY.RECONVERGENT B0, `(.L_x_4885) ;  /* 0x0000010000007945 */ /* 0x000fe80003800200 */
[----:B------:R-:W-:Y:S05]  /*1480*/  @!P1 BRA `(.L_x_4886) ;  /* 0x0000000000389947 */ /* 0x000fea0003800000 */
[----:B-1----:R-:W0:Y:S01]  /*1490*/  S2R R29, SR_CgaCtaId ;  /* 0x00000000001d7919 */ /* 0x002e220000008800 */
[----:B---3--:R-:W-:-:S04]  /*14a0*/  MOV R28, 0x400 ;  /* 0x00000400001c7802 */ /* 0x008fc80000000f00 */
[----:B------:R-:W-:-:S04]  /*14b0*/  IADD3 R28, PT, PT, R28, 0x980, RZ ;  /* 0x000009801c1c7810 */ /* 0x000fc80007ffe0ff */
[----:B0-----:R-:W-:-:S07]  /*14c0*/  LEA R31, R29, R28, 0x18 ;  /* 0x0000001c1d1f7211 */ /* 0x001fce00078ec0ff */
.L_x_4887:
        /* <DEDUP_REMOVED lines=10> */
.L_x_4886:
[----:B------:R-:W-:Y:S05]  /*1570*/  BSYNC.RECONVERGENT B0 ;  /* 0x0000000000007941 */ /* 0x000fea0003800200 */
.L_x_4885:
[----:B------:R-:W-:Y:S01]  /*1580*/  BAR.SYNC.DEFER_BLOCKING 0x0 ;  /* 0x0000000000007b1d */ /* 0x000fe20000010000 */
[----:B------:R-:W-:-:S09]  /*1590*/  UISETP.GE.AND UP0, UPT, UR6, 0x1, UPT ;  /* 0x000000010600788c */ /* 0x000fd2000bf06270 */
[----:B------:R-:W-:Y:S05]  /*15a0*/  BRA.U !UP0, `(.L_x_4888) ;  /* 0x0000002108507547 */ /* 0x000fea000b800000 */
[----:B------:R-:W-:-:S09]  /*15b0*/  UISETP.NE.AND UP0, UPT, UR16, 0x1, UPT ;  /* 0x000000011000788c */ /* 0x000fd2000bf05270 */
[----:B------:R-:W-:Y:S05]  /*15c0*/  BRA.U UP0, `(.L_x_4889) ;  /* 0x0000000900b07547 */ /* 0x000fea000b800000 */
[----:B------:R-:W-:Y:S01]  /*15d0*/  BSSY B1, `(.L_x_4890) ;  /* 0x00000aa000017945 */ /* 0x000fe20003800000 */
[----:B01----:R-:W-:-:S07]  /*15e0*/  IMAD.MOV.U32 R31, RZ, RZ, RZ ;  /* 0x000000ffff1f7224 */ /* 0x003fce00078e00ff */
.L_x_4918:
[----:B0-----:R-:W0:Y:S01]  /*15f0*/  LDC R32, c[0x0][0x3ac] ;  /* 0x0000eb00ff207b82 */ /* 0x001e220000000800 */
[----:B---34-:R-:W-:Y:S02]  /*1600*/  IMAD.IADD R30, R4, 0x1, R31 ;  /* 0x00000001041e7824 */ /* 0x018fe400078e021f */
[----:B------:R-:W-:Y:S01]  /*1610*/  VIADD R31, R31, UR7 ;  /* 0x000000071f1f7c36 */ /* 0x000fe20008000000 */
[----:B0-----:R-:W-:Y:S01]  /*1620*/  ISETP.GE.AND P5, PT, R32, 0x1, PT ;  /* 0x000000012000780c */ /* 0x001fe20003fa6270 */
[----:B------:R-:W-:Y:S01]  /*1630*/  IMAD R29, R30, R32, R7 ;  /* 0x000000201e1d7224 */ /* 0x000fe200078e0207 */
[C---:B------:R-:W-:Y:S02]  /*1640*/  ISETP.GE.AND P4, PT, R32.reuse, 0x2, PT ;  /* 0x000000022000780c */ /* 0x040fe40003f86270 */
[C---:B------:R-:W-:Y:S02]  /*1650*/  ISETP.GE.AND P3, PT, R32.reuse, 0x3, PT ;  /* 0x000000032000780c */ /* 0x040fe40003f66270 */
[----:B------:R-:W-:-:S02]  /*1660*/  ISETP.GE.AND P2, PT, R32, 0x4, PT ;  /* 0x000000042000780c */ /* 0x000fc40003f46270 */
[----:B------:R-:W-:-:S05]  /*1670*/  ISETP.GE.AND P0, PT, R32, 0x5, PT ;  /* 0x000000052000780c */ /* 0x000fca0003f06270 */
[----:B-1----:R-:W-:Y:S08]  /*1680*/  @!P5 BRA `(.L_x_4891) ;  /* 0x00000000001cd947 */ /* 0x002ff00003800000 */
[----:B------:R-:W0:Y:S01]  /*1690*/  S2UR UR14, SR_CgaCtaId ;  /* 0x00000000000e79c3 */ /* 0x000e220000008800 */
[----:B------:R-:W-:Y:S01]  /*16a0*/  UMOV UR13, 0x400 ;  /* 0x00000400000d7882 */ /* 0x000fe20000000000 */
[----:B------:R-:W-:Y:S01]  /*16b0*/  IADD3 R28, PT, PT, R6, R29, RZ ;  /* 0x0000001d061c7210 */ /* 0x000fe20007ffe0ff */
[----:B------:R-:W-:-:S04]  /*16c0*/  UIADD3 UR13, UPT, UPT, UR13, 0x180, URZ ;  /* 0x000001800d0d7890 */ /* 0x000fc8000fffe0ff */
[----:B0-----:R-:W-:-:S06]  /*16d0*/  ULEA UR13, UR14, UR13, 0x18 ;  /* 0x0000000d0e0d7291 */ /* 0x001fcc000f8ec0ff */
[----:B------:R-:W-:-:S05]  /*16e0*/  LEA R28, R28, UR13, 0x2 ;  /* 0x0000000d1c1c7c11 */ /* 0x000fca000f8e10ff */
[----:B------:R0:W1:Y:S02]  /*16f0*/  LDS R44, [R28] ;  /* 0x000000001c2c7984 */ /* 0x0000640000000800 */
.L_x_4891:
[----:B------:R-:W-:Y:S05]  /*1700*/  @!P4 BRA `(.L_x_4892) ;  /* 0x00000000001cc947 */ /* 0x000fea0003800000 */
[----:B------:R-:W3:Y:S01]  /*1710*/  S2UR UR14, SR_CgaCtaId ;  /* 0x00000000000e79c3 */ /* 0x000ee20000008800 */
[----:B------:R-:W-:Y:S01]  /*1720*/  UMOV UR13, 0x400 ;  /* 0x00000400000d7882 */ /* 0x000fe20000000000 */
[----:B0-----:R-:W-:Y:S01]  /*1730*/  IMAD.IADD R28, R19, 0x1, R29 ;  /* 0x00000001131c7824 */ /* 0x001fe200078e021d */
[----:B------:R-:W-:-:S04]  /*1740*/  UIADD3 UR13, UPT, UPT, UR13, 0x180, URZ ;  /* 0x000001800d0d7890 */ /* 0x000fc8000fffe0ff */
[----:B---3--:R-:W-:-:S06]  /*1750*/  ULEA UR13, UR14, UR13, 0x18 ;  /* 0x0000000d0e0d7291 */ /* 0x008fcc000f8ec0ff */
[----:B------:R-:W-:-:S05]  /*1760*/  LEA R28, R28, UR13, 0x2 ;  /* 0x0000000d1c1c7c11 */ /* 0x000fca000f8e10ff */
[----:B------:R3:W4:Y:S02]  /*1770*/  LDS R45, [R28] ;  /* 0x000000001c2d7984 */ /* 0x0007240000000800 */
.L_x_4892:
[----:B------:R-:W-:Y:S05]  /*1780*/  @!P3 BRA `(.L_x_4893) ;  /* 0x00000000001cb947 */ /* 0x000fea0003800000 */
[----:B------:R-:W5:Y:S01]  /*1790*/  S2UR UR14, SR_CgaCtaId ;  /* 0x00000000000e79c3 */ /* 0x000f620000008800 */
[----:B------:R-:W-:Y:S01]  /*17a0*/  UMOV UR13, 0x400 ;  /* 0x00000400000d7882 */ /* 0x000fe20000000000 */
[----:B0--3--:R-:W-:Y:S01]  /*17b0*/  IMAD.IADD R28, R20, 0x1, R29 ;  /* 0x00000001141c7824 */ /* 0x009fe200078e021d */
[----:B------:R-:W-:-:S04]  /*17c0*/  UIADD3 UR13, UPT, UPT, UR13, 0x180, URZ ;  /* 0x000001800d0d7890 */ /* 0x000fc8000fffe0ff */
[----:B-----5:R-:W-:-:S06]  /*17d0*/  ULEA UR13, UR14, UR13, 0x18 ;  /* 0x0000000d0e0d7291 */ /* 0x020fcc000f8ec0ff */
[----:B------:R-:W-:-:S05]  /*17e0*/  LEA R28, R28, UR13, 0x2 ;  /* 0x0000000d1c1c7c11 */ /* 0x000fca000f8e10ff */
[----:B------:R0:W3:Y:S02]  /*17f0*/  LDS R46, [R28] ;  /* 0x000000001c2e7984 */ /* 0x0000e40000000800 */
.L_x_4893:
        /* <DEDUP_REMOVED lines=8> */
.L_x_4894:
[----:B------:R-:W-:Y:S01]  /*1880*/  ISETP.GE.AND P6, PT, R32, 0x6, PT ;  /* 0x000000062000780c */ /* 0x000fe20003fc6270 */
[----:B------:R-:W-:-:S12]  /*1890*/  @!P0 BRA `(.L_x_4895) ;  /* 0x00000000001c8947 */ /* 0x000fd80003800000 */
[----:B------:R-:W5:Y:S01]  /*18a0*/  S2UR UR14, SR_CgaCtaId ;  /* 0x00000000000e79c3 */ /* 0x000f620000008800 */
[----:B------:R-:W-:Y:S01]  /*18b0*/  UMOV UR13, 0x400 ;  /* 0x00000400000d7882 */ /* 0x000fe20000000000 */
[----:B0--3--:R-:W-:Y:S01]  /*18c0*/  IADD3 R28, PT, PT, R18, R29, RZ ;  /* 0x0000001d121c7210 */ /* 0x009fe20007ffe0ff */
[----:B------:R-:W-:-:S04]  /*18d0*/  UIADD3 UR13, UPT, UPT, UR13, 0x180, URZ ;  /* 0x000001800d0d7890 */ /* 0x000fc8000fffe0ff */
[----:B-----5:R-:W-:-:S06]  /*18e0*/  ULEA UR13, UR14, UR13, 0x18 ;  /* 0x0000000d0e0d7291 */ /* 0x020fcc000f8ec0ff */
[----:B------:R-:W-:-:S05]  /*18f0*/  LEA R28, R28, UR13, 0x2 ;  /* 0x0000000d1c1c7c11 */ /* 0x000fca000f8e10ff */
[----:B------:R0:W3:Y:S02]  /*1900*/  LDS R48, [R28] ;  /* 0x000000001c307984 */ /* 0x0000e40000000800 */
.L_x_4895:
[----:B------:R-:W-:Y:S01]  /*1910*/  ISETP.GE.AND P0, PT, R32, 0x7, PT ;  /* 0x000000072000780c */ /* 0x000fe20003f06270 */
[----:B------:R-:W-:-:S12]  /*1920*/  @!P6 BRA `(.L_x_4896) ;  /* 0x00000000001ce947 */ /* 0x000fd80003800000 */
[----:B------:R-:W5:Y:S01]  /*1930*/  S2UR UR14, SR_CgaCtaId ;  /* 0x00000000000e79c3 */ /* 0x000f620000008800 */
[----:B------:R-:W-:Y:S01]  /*1940*/  UMOV UR13, 0x400 ;  /* 0x00000400000d7882 */ /* 0x000fe20000000000 */
[----:B0--3--:R-:W-:Y:S01]  /*1950*/  IMAD.IADD R28, R22, 0x1, R29 ;  /* 0x00000001161c7824 */ /* 0x009fe200078e021d */
[----:B------:R-:W-:-:S04]  /*1960*/  UIADD3 UR13, UPT, UPT, UR13, 0x180, URZ ;  /* 0x000001800d0d7890 */ /* 0x000fc8000fffe0ff */
[----:B-----5:R-:W-:-:S06]  /*1970*/  ULEA UR13, UR14, UR13, 0x18 ;  /* 0x0000000d0e0d7291 */ /* 0x020fcc000f8ec0ff */
[----:B------:R-:W-:-:S05]  /*1980*/  LEA R28, R28, UR13, 0x2 ;  /* 0x0000000d1c1c7c11 */ /* 0x000fca000f8e10ff */
[----:B------:R0:W3:Y:S02]  /*1990*/  LDS R49, [R28] ;  /* 0x000000001c317984 */ /* 0x0000e40000000800 */
.L_x_4896:
        /* <DEDUP_REMOVED lines=9> */
.L_x_4897:
[----:B------:R-:W-:Y:S01]  /*1a30*/  ISETP.GE.AND P0, PT, R2, UR11, PT ;  /* 0x0000000b02007c0c */ /* 0x000fe2000bf06270 */
        /* <DEDUP_REMOVED lines=8> */
.L_x_4898:
[----:B------:R-:W-:Y:S01]  /*1ac0*/  BSSY B0, `(.L_x_4899) ;  /* 0x0000059000007945 */ /* 0x000fe20003800000 */
[----:B------:R-:W-:-:S03]  /*1ad0*/  ISETP.GE.AND P6, PT, R31, UR6, PT ;  /* 0x000000061f007c0c */ /* 0x000fc6000bfc6270 */
[----:B------:R-:W-:Y:S10]  /*1ae0*/  @P0 BRA `(.L_x_4900) ;  /* 0x0000000400580947 */ /* 0x000ff40003800000 */
[----:B------:R-:W-:Y:S02]  /*1af0*/  IABS R33, R32 ;  /* 0x0000002000217213 */ /* 0x000fe40000000000 */
[----:B------:R-:W-:Y:S02]  /*1b00*/  IABS R40, R5 ;  /* 0x0000000500287213 */ /* 0x000fe40000000000 */
[----:B------:R-:W5:Y:S08]  /*1b10*/  I2F.RP R34, R33 ;  /* 0x0000002100227306 */ /* 0x000f700000209400 */
[----:B-----5:R-:W5:Y:S02]  /*1b20*/  MUFU.RCP R34, R34 ;  /* 0x0000002200227308 */ /* 0x020f640000001000 */
[----:B-----5:R-:W-:-:S06]  /*1b30*/  IADD3 R35, PT, PT, R34, 0xffffffe, RZ ;  /* 0x0ffffffe22237810 */ /* 0x020fcc0007ffe0ff */
[----:B------:R-:W0:Y:S02]  /*1b40*/  F2I.FTZ.U32.TRUNC.NTZ R29, R35 ;  /* 0x00000023001d7305 */ /* 0x000e24000021f000 */
[----:B0--3--:R-:W-:-:S04]  /*1b50*/  IMAD.MOV R28, RZ, RZ, -R29 ;  /* 0x000000ffff1c7224 */ /* 0x009fc800078e0a1d */
[----:B------:R-:W-:Y:S02]  /*1b60*/  IMAD R51, R28, R33, RZ ;  /* 0x000000211c337224 */ /* 0x000fe400078e02ff */
[----:B------:R-:W-:-:S04]  /*1b70*/  IMAD.MOV.U32 R28, RZ, RZ, RZ ;  /* 0x000000ffff1c7224 */ /* 0x000fc800078e00ff */
[----:B------:R-:W-:-:S04]  /*1b80*/  IMAD.HI.U32 R28, R29, R51, R28 ;  /* 0x000000331d1c7227 */ /* 0x000fc800078e001c */
[----:B------:R-:W-:-:S04]  /*1b90*/  IMAD.MOV.U32 R29, RZ, RZ, R40 ;  /* 0x000000ffff1d7224 */ /* 0x000fc800078e0028 */
[----:B------:R-:W-:-:S05]  /*1ba0*/  IMAD.HI.U32 R28, R28, R29, RZ ;  /* 0x0000001d1c1c7227 */ /* 0x000fca00078e00ff */
[----:B------:R-:W-:-:S05]  /*1bb0*/  IADD3 R28, PT, PT, -R28, RZ, RZ ;  /* 0x000000ff1c1c7210 */ /* 0x000fca0007ffe1ff */
[C---:B------:R-:W-:Y:S02]  /*1bc0*/  IMAD R28, R33.reuse, R28, R29 ;  /* 0x0000001c211c7224 */ /* 0x040fe400078e021d */
[----:B------:R-:W0:Y:S03]  /*1bd0*/  S2R R29, SR_CgaCtaId ;  /* 0x00000000001d7919 */ /* 0x000e260000008800 */
[----:B------:R-:W-:-:S13]  /*1be0*/  ISETP.GT.U32.AND P0, PT, R33, R28, PT ;  /* 0x0000001c2100720c */ /* 0x000fda0003f04070 */
[----:B------:R-:W-:-:S05]  /*1bf0*/  @!P0 IMAD.IADD R28, R28, 0x1, -R33 ;  /* 0x000000011c1c8824 */ /* 0x000fca00078e0a21 */
[----:B------:R-:W-:-:S13]  /*1c00*/  ISETP.GT.U32.AND P0, PT, R33, R28, PT ;  /* 0x0000001c2100720c */ /* 0x000fda0003f04070 */
[----:B------:R-:W-:Y:S01]  /*1c10*/  @!P0 IMAD.IADD R28, R28, 0x1, -R33 ;  /* 0x000000011c1c8824 */ /* 0x000fe200078e0a21 */
[----:B------:R-:W-:-:S03]  /*1c20*/  ISETP.GE.AND P0, PT, R5, RZ, PT ;  /* 0x000000ff0500720c */ /* 0x000fc60003f06270 */
[----:B------:R-:W-:Y:S01]  /*1c30*/  IMAD.MOV.U32 R33, RZ, RZ, R28 ;  /* 0x000000ffff217224 */ /* 0x000fe200078e001c */
[----:B------:R-:W-:-:S05]  /*1c40*/  MOV R28, 0x400 ;  /* 0x00000400001c7802 */ /* 0x000fca0000000f00 */
[----:B------:R-:W-:-:S04]  /*1c50*/  VIADD R34, R28, 0x980 ;  /* 0x000009801c227836 */ /* 0x000fc80000000000 */
[----:B------:R-:W-:Y:S02]  /*1c60*/  @!P0 IADD3 R33, PT, PT, -R33, RZ, RZ ;  /* 0x000000ff21218210 */ /* 0x000fe40007ffe1ff */
[----:B------:R-:W-:-:S13]  /*1c70*/  ISETP.NE.AND P0, PT, R32, RZ, PT ;  /* 0x000000ff2000720c */ /* 0x000fda0003f05270 */
[----:B------:R-:W-:Y:S02]  /*1c80*/  @!P0 LOP3.LUT R33, RZ, R32, RZ, 0x33, !PT ;  /* 0x00000020ff218212 */ /* 0x000fe400078e33ff */
[C---:B0-----:R-:W-:Y:S02]  /*1c90*/  LEA R32, R29.reuse, R28, 0x18 ;  /* 0x0000001c1d207211 */ /* 0x041fe400078ec0ff */
[----:B------:R-:W-:Y:S01]  /*1ca0*/  LEA R28, R29, R34, 0x18 ;  /* 0x000000221d1c7211 */ /* 0x000fe200078ec0ff */
[----:B------:R-:W-:Y:S02]  /*1cb0*/  IMAD.MOV.U32 R29, RZ, RZ, R2 ;  /* 0x000000ffff1d7224 */ /* 0x000fe400078e0002 */
[----:B------:R-:W-:-:S07]  /*1cc0*/  IMAD R32, R33, 0x4, R32 ;  /* 0x0000000421207824 */ /* 0x000fce00078e0220 */
.L_x_4917:
[----:B0-----:R-:W-:Y:S02]  /*1cd0*/  IMAD R33, R29, 0x24, R32 ;  /* 0x000000241d217824 */ /* 0x001fe400078e0220 */
[----:B------:R-:W-:-:S03]  /*1ce0*/  HFMA2 R34, -RZ, RZ, 0, 0 ;  /* 0x00000000ff227431 */ /* 0x000fc600000001ff */
[----:B---3--:R0:W3:Y:S01]  /*1cf0*/  LDS R50, [R33] ;  /* 0x0000000021327984 */ /* 0x0080e20000000800 */
[----:B------:R-:W-:Y:S05]  /*1d00*/  @!P5 BRA `(.L_x_4901) ;  /* 0x000000000010d947 */ /* 0x000fea0003800000 */
[----:B------:R-:W-:-:S03]  /*1d10*/  UMOV UR13, 0xffffffff ;  /* 0xffffffff000d7882 */ /* 0x000fc60000000000 */
[----:B------:R-:W-:Y:S05]  /*1d20*/  BRA.DIV UR13, `(.L_x_4902) ;  /* 0x0000002a0d287947 */ /* 0x000fea000b800000 */
[----:B---3--:R3:W0:Y:S02]  /*1d30*/  SHFL.IDX PT, R40, R50, R36, R37 ;  /* 0x0000002432287389 */ /* 0x00862400000e0025 */
.L_x_4984:
[----:B01----:R-:W-:-:S07]  /*1d40*/  IMAD R34, R44, R40, RZ ;  /* 0x000000282c227224 */ /* 0x003fce00078e02ff */
.L_x_4901:
[----:B------:R-:W-:Y:S05]  /*1d50*/  @!P4 BRA `(.L_x_4903) ;  /* 0x000000000010c947 */ /* 0x000fea0003800000 */
[----:B------:R-:W-:-:S03]  /*1d60*/  UMOV UR13, 0xffffffff ;  /* 0xffffffff000d7882 */ /* 0x000fc60000000000 */
[----:B------:R-:W-:Y:S05]  /*1d70*/  BRA.DIV UR13, `(.L_x_4904) ;  /* 0x0000002a0d347947 */ /* 0x000fea000b800000 */
[----:B---3--:R3:W0:Y:S02]  /*1d80*/  SHFL.IDX PT, R40, R50, R8, R37 ;  /* 0x0000000832287389 */ /* 0x00862400000e0025 */
.L_x_4987:
[----:B0---4-:R-:W-:-:S07]  /*1d90*/  IMAD R34, R45, R40, R34 ;  /* 0x000000282d227224 */ /* 0x011fce00078e0222 */
.L_x_4903:
[----:B------:R-:W-:Y:S05]  /*1da0*/  @!P3 BRA `(.L_x_4905) ;  /* 0x000000000010b947 */ /* 0x000fea0003800000 */
[----:B------:R-:W-:-:S03]  /*1db0*/  UMOV UR13, 0xffffffff ;  /* 0xffffffff000d7882 */ /* 0x000fc60000000000 */
[----:B------:R-:W-:Y:S05]  /*1dc0*/  BRA.DIV UR13, `(.L_x_4906) ;  /* 0x0000002a0d407947 */ /* 0x000fea000b800000 */
[----:B---3--:R3:W0:Y:S02]  /*1dd0*/  SHFL.IDX PT, R40, R50, R9, R37 ;  /* 0x0000000932287389 */ /* 0x00862400000e0025 */
.L_x_4990:
[----:B0-----:R-:W-:-:S07]  /*1de0*/  IMAD R34, R46, R40, R34 ;  /* 0x000000282e227224 */ /* 0x001fce00078e0222 */
.L_x_4905:
[----:B------:R-:W-:Y:S05]  /*1df0*/  @!P2 BRA `(.L_x_4907) ;  /* 0x000000000010a947 */ /* 0x000fea0003800000 */
[----:B------:R-:W-:-:S03]  /*1e00*/  UMOV UR13, 0xffffffff ;  /* 0xffffffff000d7882 */ /* 0x000fc60000000000 */
[----:B------:R-:W-:Y:S05]  /*1e10*/  BRA.DIV UR13, `(.L_x_4908) ;  /* 0x0000002a0d4c7947 */ /* 0x000fea000b800000 */
[----:B---3--:R3:W0:Y:S02]  /*1e20*/  SHFL.IDX PT, R40, R50, R10, R37 ;  /* 0x0000000a32287389 */ /* 0x00862400000e0025 */
.L_x_4993:
[----:B0-----:R-:W-:-:S07]  /*1e30*/  IMAD R34, R47, R40, R34 ;  /* 0x000000282f227224 */ /* 0x001fce00078e0222 */
.L_x_4907:
[----:B0-----:R-:W0:Y:S02]  /*1e40*/  LDC R33, c[0x0][0x3ac] ;  /* 0x0000eb00ff217b82 */ /* 0x001e240000000800 */
[----:B0-----:R-:W-:-:S13]  /*1e50*/  ISETP.GE.AND P0, PT, R33, 0x5, PT ;  /* 0x000000052100780c */ /* 0x001fda0003f06270 */
[----:B------:R-:W-:Y:S05]  /*1e60*/  @!P0 BRA `(.L_x_4909) ;  /* 0x0000000000108947 */ /* 0x000fea0003800000 */
[----:B------:R-:W-:-:S03]  /*1e70*/  UMOV UR13, 0xffffffff ;  /* 0xffffffff000d7882 */ /* 0x000fc60000000000 */
[----:B------:R-:W-:Y:S05]  /*1e80*/  BRA.DIV UR13, `(.L_x_4910) ;  /* 0x0000002a0d507947 */ /* 0x000fea000b800000 */
[----:B---3--:R0:W3:Y:S02]  /*1e90*/  SHFL.IDX PT, R40, R50, R11, R37 ;  /* 0x0000000b32287389 */ /* 0x0080e400000e0025 */
.L_x_4996:
[----:B---3--:R-:W-:-:S07]  /*1ea0*/  IMAD R34, R48, R40, R34 ;  /* 0x0000002830227224 */ /* 0x008fce00078e0222 */
.L_x_4909:
[----:B------:R-:W-:-:S13]  /*1eb0*/  ISETP.GE.AND P0, PT, R33, 0x6, PT ;  /* 0x000000062100780c */ /* 0x000fda0003f06270 */
[----:B------:R-:W-:Y:S05]  /*1ec0*/  @!P0 BRA `(.L_x_4911) ;  /* 0x0000000000108947 */ /* 0x000fea0003800000 */
[----:B------:R-:W-:-:S03]  /*1ed0*/  UMOV UR13, 0xffffffff ;  /* 0xffffffff000d7882 */ /* 0x000fc60000000000 */
[----:B------:R-:W-:Y:S05]  /*1ee0*/  BRA.DIV UR13, `(.L_x_4912) ;  /* 0x0000002a0d587947 */ /* 0x000fea000b800000 */
[----:B---3--:R3:W0:Y:S02]  /*1ef0*/  SHFL.IDX PT, R40, R50, R12, R37 ;  /* 0x0000000c32287389 */ /* 0x00862400000e0025 */
.L_x_4999:
[----:B0-----:R-:W-:-:S07]  /*1f00*/  IMAD R34, R49, R40, R34 ;  /* 0x0000002831227224 */ /* 0x001fce00078e0222 */
.L_x_4911:
[----:B------:R-:W-:-:S13]  /*1f10*/  ISETP.GE.AND P0, PT, R33, 0x7, PT ;  /* 0x000000072100780c */ /* 0x000fda0003f06270 */
[----:B------:R-:W-:Y:S05]  /*1f20*/  @!P0 BRA `(.L_x_4913) ;  /* 0x0000000000108947 */ /* 0x000fea0003800000 */
[----:B------:R-:W-:-:S03]  /*1f30*/  UMOV UR13, 0xffffffff ;  /* 0xffffffff000d7882 */ /* 0x000fc60000000000 */
[----:B------:R-:W-:Y:S05]  /*1f40*/  BRA.DIV UR13, `(.L_x_4914) ;  /* 0x0000002a0d607947 */ /* 0x000fea000b800000 */
[----:B---3--:R3:W0:Y:S02]  /*1f50*/  SHFL.IDX PT, R40, R50, R13, R37 ;  /* 0x0000000d32287389 */ /* 0x00862400000e0025 */
.L_x_5002:
[----:B0-----:R-:W-:-:S07]  /*1f60*/  IMAD R34, R42, R40, R34 ;  /* 0x000000282a227224 */ /* 0x001fce00078e0222 */
.L_x_4913:
[----:B------:R-:W-:-:S13]  /*1f70*/  ISETP.GE.AND P0, PT, R33, 0x8, PT ;  /* 0x000000082100780c */ /* 0x000fda0003f06270 */
[----:B------:R-:W-:Y:S05]  /*1f80*/  @!P0 BRA `(.L_x_4915) ;  /* 0x0000000000108947 */ /* 0x000fea0003800000 */
[----:B------:R-:W-:-:S03]  /*1f90*/  UMOV UR13, 0xffffffff ;  /* 0xffffffff000d7882 */ /* 0x000fc60000000000 */
[----:B------:R-:W-:Y:S05]  /*1fa0*/  BRA.DIV UR13, `(.L_x_4916) ;  /* 0x0000002a0d687947 */ /* 0x000fea000b800000 */
[----:B---3--:R3:W0:Y:S02]  /*1fb0*/  SHFL.IDX PT, R40, R50, R14, R37 ;  /* 0x0000000e32287389 */ /* 0x00862400000e0025 */
.L_x_5005:
[----:B0-----:R-:W-:-:S07]  /*1fc0*/  IMAD R34, R41, R40, R34 ;  /* 0x0000002829227224 */ /* 0x001fce00078e0222 */
.L_x_4915:
[C---:B------:R-:W-:Y:S02]  /*1fd0*/  IMAD R33, R29.reuse, UR6, R30 ;  /* 0x000000061d217c24 */ /* 0x040fe4000f8e021e */
[----:B------:R-:W-:Y:S02]  /*1fe0*/  VIADD R29, R29, UR8 ;  /* 0x000000081d1d7c36 */ /* 0x000fe40008000000 */
[----:B------:R-:W-:-:S03]  /*1ff0*/  IMAD R33, R33, 0x4, R28 ;  /* 0x0000000421217824 */ /* 0x000fc600078e021c */
[----:B------:R-:W-:Y:S02]  /*2000*/  ISETP.GE.AND P0, PT, R29, UR11, PT ;  /* 0x0000000b1d007c0c */ /* 0x000fe4000bf06270 */
[----:B------:R-:W5:Y:S02]  /*2010*/  LDS R35, [R33] ;  /* 0x0000000021237984 */ /* 0x000f640000000800 */
[----:B-----5:R-:W-:-:S05]  /*2020*/  IMAD.IADD R34, R35, 0x1, R34 ;  /* 0x0000000123227824 */ /* 0x020fca00078e0222 */
[----:B------:R0:W-:Y:S04]  /*2030*/  STS [R33], R34 ;  /* 0x0000002221007388 */ /* 0x0001e80000000800 */
[----:B------:R-:W-:Y:S05]  /*2040*/  @!P0 BRA `(.L_x_4917) ;  /* 0xfffffffc00208947 */ /* 0x000fea000383ffff */
.L_x_4900:
[----:B------:R-:W-:Y:S05]  /*2050*/  BSYNC B0 ;  /* 0x0000000000007941 */ /* 0x000fea0003800000 */
.L_x_4899:
[----:B------:R-:W-:Y:S05]  /*2060*/  @!P6 BRA `(.L_x_4918) ;  /* 0xfffffff40060e947 */ /* 0x000fea000383ffff */
[----:B------:R-:W-:Y:S05]  /*2070*/  BSYNC B1 ;  /* 0x0000000000017941 */ /* 0x000fea0003800000 */
.L_x_4890:
[----:B------:R-:W-:Y:S05]  /*2080*/  BRA `(.L_x_4888) ;  /* 0x0000001400987947 */ /* 0x000fea0003800000 */
.L_x_4889:
[----:B------:R-:W5:Y:S02]  /*2090*/  LDCU UR13, c[0x0][0x3ac] ;  /* 0x00007580ff0d77ac */ /* 0x000f640008000800 */
[----:B-----5:R-:W-:-:S09]  /*20a0*/  UISETP.GT.U32.AND UP0, UPT, UR13, 0x1f, UPT ;  /* 0x0000001f0d00788c */ /* 0x020fd2000bf04070 */
[----:B------:R-:W-:Y:S05]  /*20b0*/  BRA.U UP0, `(.L_x_4919) ;  /* 0x0000000900887547 */ /* 0x000fea000b800000 */
[----:B01----:R-:W-:-:S07]  /*20c0*/  HFMA2 R31, -RZ, RZ, 0, 0 ;  /* 0x00000000ff1f7431 */ /* 0x003fce00000001ff */
.L_x_4947:
[----:B0-----:R-:W0:Y:S01]  /*20d0*/  LDC R32, c[0x0][0x3ac] ;  /* 0x0000eb00ff207b82 */ /* 0x001e220000000800 */
[----:B---34-:R-:W-:Y:S02]  /*20e0*/  IMAD.IADD R30, R4, 0x1, R31 ;  /* 0x00000001041e7824 */ /* 0x018fe400078e021f */
[----:B------:R-:W-:Y:S01]  /*20f0*/  VIADD R31, R31, UR7 ;  /* 0x000000071f1f7c36 */ /* 0x000fe20008000000 */
[----:B0-----:R-:W-:Y:S01]  /*2100*/  ISETP.NE.AND P5, PT, R32, RZ, PT ;  /* 0x000000ff2000720c */ /* 0x001fe20003fa5270 */
        /* <DEDUP_REMOVED lines=8> */
[----:B------:R-:W-:Y:S01]  /*2190*/  IMAD.IADD R28, R6, 0x1, R29 ;  /* 0x00000001061c7824 */ /* 0x000fe200078e021d */
[----:B------:R-:W-:-:S04]  /*21a0*/  UIADD3 UR13, UPT, UPT, UR13, 0x180, URZ ;  /* 0x000001800d0d7890 */ /* 0x000fc8000fffe0ff */
[----:B0-----:R-:W-:-:S06]  /*21b0*/  ULEA UR13, UR14, UR13, 0x18 ;  /* 0x0000000d0e0d7291 */ /* 0x001fcc000f8ec0ff */
[----:B------:R-:W-:-:S05]  /*21c0*/  LEA R28, R28, UR13, 0x2 ;  /* 0x0000000d1c1c7c11 */ /* 0x000fca000f8e10ff */
[----:B------:R0:W1:Y:S02]  /*21d0*/  LDS R44, [R28] ;  /* 0x000000001c2c7984 */ /* 0x0000640000000800 */
.L_x_4920:
[----:B------:R-:W-:Y:S05]  /*21e0*/  @!P4 BRA `(.L_x_4921) ;  /* 0x00000000001cc947 */ /* 0x000fea0003800000 */
[----:B------:R-:W3:Y:S01]  /*21f0*/  S2UR UR14, SR_CgaCtaId ;  /* 0x00000000000e79c3 */ /* 0x000ee20000008800 */
[----:B------:R-:W-:Y:S01]  /*2200*/  UMOV UR13, 0x400 ;  /* 0x00000400000d7882 */ /* 0x000fe20000000000 */
[----:B0-----:R-:W-:Y:S01]  /*2210*/  IADD3 R28, PT, PT, R19, R29, RZ ;  /* 0x0000001d131c7210 */ /* 0x001fe20007ffe0ff */
[----:B------:R-:W-:-:S04]  /*2220*/  UIADD3 UR13, UPT, UPT, UR13, 0x180, URZ ;  /* 0x000001800d0d7890 */ /* 0x000fc8000fffe0ff */
[----:B---3--:R-:W-:-:S06]  /*2230*/  ULEA UR13, UR14, UR13, 0x18 ;  /* 0x0000000d0e0d7291 */ /* 0x008fcc000f8ec0ff */
[----:B------:R-:W-:-:S05]  /*2240*/  LEA R28, R28, UR13, 0x2 ;  /* 0x0000000d1c1c7c11 */ /* 0x000fca000f8e10ff */
[----:B------:R3:W4:Y:S02]  /*2250*/  LDS R45, [R28] ;  /* 0x000000001c2d7984 */ /* 0x0007240000000800 */
.L_x_4921:
        /* <DEDUP_REMOVED lines=8> */
.L_x_4922:
        /* <DEDUP_REMOVED lines=8> */
.L_x_4923:
        /* <DEDUP_REMOVED lines=9> */
.L_x_4924:
        /* <DEDUP_REMOVED lines=9> */
.L_x_4925:
        /* <DEDUP_REMOVED lines=9> */
.L_x_4926:
        /* <DEDUP_REMOVED lines=9> */
.L_x_4927:
[----:B------:R-:W-:Y:S01]  /*25a0*/  BSSY B0, `(.L_x_4928) ;  /* 0x0000051000007945 */ /* 0x000fe20003800000 */
[----:B------:R-:W-:-:S03]  /*25b0*/  ISETP.GE.AND P6, PT, R31, UR6, PT ;  /* 0x000000061f007c0c */ /* 0x000fc6000bfc6270 */
[----:B------:R-:W-:Y:S10]  /*25c0*/  @P0 BRA `(.L_x_4929) ;  /* 0x0000000400380947 */ /* 0x000ff40003800000 */
[----:B------:R-:W5:Y:S01]  /*25d0*/  I2F.U32.RP R34, R32 ;  /* 0x0000002000227306 */ /* 0x000f620000209000 */
[----:B0--3--:R-:W-:-:S07]  /*25e0*/  IMAD.MOV.U32 R28, RZ, RZ, RZ ;  /* 0x000000ffff1c7224 */ /* 0x009fce00078e00ff */
[----:B-----5:R-:W0:Y:S02]  /*25f0*/  MUFU.RCP R34, R34 ;  /* 0x0000002200227308 */ /* 0x020e240000001000 */
[----:B0-----:R-:W-:-:S06]  /*2600*/  VIADD R29, R34, 0xffffffe ;  /* 0x0ffffffe221d7836 */ /* 0x001fcc0000000000 */
[----:B------:R-:W0:Y:S02]  /*2610*/  F2I.FTZ.U32.TRUNC.NTZ R29, R29 ;  /* 0x0000001d001d7305 */ /* 0x000e24000021f000 */
[----:B0-----:R-:W-:-:S05]  /*2620*/  IADD3 R33, PT, PT, RZ, -R29, RZ ;  /* 0x8000001dff217210 */ /* 0x001fca0007ffe0ff */
[----:B------:R-:W-:-:S04]  /*2630*/  IMAD R33, R33, R32, RZ ;  /* 0x0000002021217224 */ /* 0x000fc800078e02ff */
[----:B------:R-:W-:Y:S02]  /*2640*/  IMAD.HI.U32 R28, R29, R33, R28 ;  /* 0x000000211d1c7227 */ /* 0x000fe400078e001c */
[----:B------:R-:W0:Y:S04]  /*2650*/  S2R R29, SR_CgaCtaId ;  /* 0x00000000001d7919 */ /* 0x000e280000008800 */
[----:B------:R-:W-:-:S04]  /*2660*/  IMAD.HI.U32 R28, R28, R5, RZ ;  /* 0x000000051c1c7227 */ /* 0x000fc800078e00ff */
[----:B------:R-:W-:-:S04]  /*2670*/  IMAD.MOV R28, RZ, RZ, -R28 ;  /* 0x000000ffff1c7224 */ /* 0x000fc800078e0a1c */
[----:B------:R-:W-:Y:S01]  /*2680*/  IMAD R33, R32, R28, R5 ;  /* 0x0000001c20217224 */ /* 0x000fe200078e0205 */
[----:B------:R-:W-:-:S04]  /*2690*/  MOV R28, 0x400 ;  /* 0x00000400001c7802 */ /* 0x000fc80000000f00 */
[----:B------:R-:W-:Y:S01]  /*26a0*/  ISETP.GE.U32.AND P0, PT, R33, R32, PT ;  /* 0x000000202100720c */ /* 0x000fe20003f06070 */
[----:B------:R-:W-:-:S12]  /*26b0*/  VIADD R34, R28, 0x980 ;  /* 0x000009801c227836 */ /* 0x000fd80000000000 */
[----:B------:R-:W-:-:S05]  /*26c0*/  @P0 IMAD.IADD R33, R33, 0x1, -R32 ;  /* 0x0000000121210824 */ /* 0x000fca00078e0a20 */
[----:B------:R-:W-:-:S13]  /*26d0*/  ISETP.GE.U32.AND P0, PT, R33, R32, PT ;  /* 0x000000202100720c */ /* 0x000fda0003f06070 */
[----:B------:R-:W-:Y:S02]  /*26e0*/  @P0 IADD3 R33, PT, PT, R33, -R32, RZ ;  /* 0x8000002021210210 */ /* 0x000fe40007ffe0ff */
[----:B------:R-:W-:-:S13]  /*26f0*/  ISETP.NE.U32.AND P0, PT, R32, RZ, PT ;  /* 0x000000ff2000720c */ /* 0x000fda0003f05070 */
[----:B------:R-:W-:Y:S02]  /*2700*/  @!P0 LOP3.LUT R33, RZ, R32, RZ, 0x33, !PT ;  /* 0x00000020ff218212 */ /* 0x000fe400078e33ff */
[C---:B0-----:R-:W-:Y:S02]  /*2710*/  LEA R32, R29.reuse, R28, 0x18 ;  /* 0x0000001c1d207211 */ /* 0x041fe400078ec0ff */
[----:B------:R-:W-:Y:S01]  /*2720*/  LEA R28, R29, R34, 0x18 ;  /* 0x000000221d1c7211 */ /* 0x000fe200078ec0ff */
[----:B------:R-:W-:Y:S02]  /*2730*/  IMAD.MOV.U32 R29, RZ, RZ, R2 ;  /* 0x000000ffff1d7224 */ /* 0x000fe400078e0002 */
[----:B------:R-:W-:-:S07]  /*2740*/  IMAD R32, R33, 0x4, R32 ;  /* 0x0000000421207824 */ /* 0x000fce00078e0220 */
.L_x_4946:
[----:B------:R-:W-:Y:S01]  /*2750*/  IMAD R33, R29, 0x24, R32 ;  /* 0x000000241d217824 */ /* 0x000fe200078e0220 */
[----:B------:R-:W-:-:S04]  /*2760*/  MOV R34, RZ ;  /* 0x000000ff00227202 */ /* 0x000fc80000000f00 */
[----:B---3--:R0:W3:Y:S01]  /*2770*/  LDS R50, [R33] ;  /* 0x0000000021327984 */ /* 0x0080e20000000800 */
[----:B------:R-:W-:Y:S05]  /*2780*/  @!P5 BRA `(.L_x_4930) ;  /* 0x000000000010d947 */ /* 0x000fea0003800000 */
[----:B------:R-:W-:-:S03]  /*2790*/  UMOV UR13, 0xffffffff ;  /* 0xffffffff000d7882 */ /* 0x000fc60000000000 */
[----:B------:R-:W-:Y:S05]  /*27a0*/  BRA.DIV UR13, `(.L_x_4931) ;  /* 0x000000220d887947 */ /* 0x000fea000b800000 */
[----:B---3--:R3:W0:Y:S02]  /*27b0*/  SHFL.IDX PT, R40, R50, R36, R37 ;  /* 0x0000002432287389 */ /* 0x00862400000e0025 */
.L_x_5008:
[----:B01----:R-:W-:-:S07]  /*27c0*/  IMAD R34, R44, R40, RZ ;  /* 0x000000282c227224 */ /* 0x003fce00078e02ff */
.L_x_4930:
[----:B------:R-:W-:Y:S05]  /*27d0*/  @!P4 BRA `(.L_x_4932) ;  /* 0x000000000010c947 */ /* 0x000fea0003800000 */
[----:B------:R-:W-:-:S03]  /*27e0*/  UMOV UR13, 0xffffffff ;  /* 0xffffffff000d7882 */ /* 0x000fc60000000000 */
[----:B------:R-:W-:Y:S05]  /*27f0*/  BRA.DIV UR13, `(.L_x_4933) ;  /* 0x000000220d947947 */ /* 0x000fea000b800000 */
[----:B---3--:R3:W0:Y:S02]  /*2800*/  SHFL.IDX PT, R40, R50, R8, R37 ;  /* 0x0000000832287389 */ /* 0x00862400000e0025 */
.L_x_5011:
[----:B0---4-:R-:W-:-:S07]  /*2810*/  IMAD R34, R45, R40, R34 ;  /* 0x000000282d227224 */ /* 0x011fce00078e0222 */
.L_x_4932:
[----:B------:R-:W-:Y:S05]  /*2820*/  @!P3 BRA `(.L_x_4934) ;  /* 0x000000000010b947 */ /* 0x000fea0003800000 */
[----:B------:R-:W-:-:S03]  /*2830*/  UMOV UR13, 0xffffffff ;  /* 0xffffffff000d7882 */ /* 0x000fc60000000000 */
[----:B------:R-:W-:Y:S05]  /*2840*/  BRA.DIV UR13, `(.L_x_4935) ;  /* 0x000000220da07947 */ /* 0x000fea000b800000 */
[----:B---3--:R3:W0:Y:S02]  /*2850*/  SHFL.IDX PT, R40, R50, R9, R37 ;  /* 0x0000000932287389 */ /* 0x00862400000e0025 */
.L_x_5014:
[----:B0-----:R-:W-:-:S07]  /*2860*/  IMAD R34, R46, R40, R34 ;  /* 0x000000282e227224 */ /* 0x001fce00078e0222 */
.L_x_4934:
[----:B------:R-:W-:Y:S05]  /*2870*/  @!P2 BRA `(.L_x_4936) ;  /* 0x000000000010a947 */ /* 0x000fea0003800000 */
[----:B------:R-:W-:-:S03]  /*2880*/  UMOV UR13, 0xffffffff ;  /* 0xffffffff000d7882 */ /* 0x000fc60000000000 */
[----:B------:R-:W-:Y:S05]  /*2890*/  BRA.DIV UR13, `(.L_x_4937) ;  /* 0x000000220dac7947 */ /* 0x000fea000b800000 */
[----:B---3--:R3:W0:Y:S02]  /*28a0*/  SHFL.IDX PT, R40, R50, R10, R37 ;  /* 0x0000000a32287389 */ /* 0x00862400000e0025 */
.L_x_5017:
[----:B0-----:R-:W-:-:S07]  /*28b0*/  IMAD R34, R47, R40, R34 ;  /* 0x000000282f227224 */ /* 0x001fce00078e0222 */
.L_x_4936:
[----:B0-----:R-:W0:Y:S02]  /*28c0*/  LDC R33, c[0x0][0x3ac] ;  /* 0x0000eb00ff217b82 */ /* 0x001e240000000800 */
[----:B0-----:R-:W-:-:S13]  /*28d0*/  ISETP.GE.AND P0, PT, R33, 0x5, PT ;  /* 0x000000052100780c */ /* 0x001fda0003f06270 */
[----:B------:R-:W-:Y:S05]  /*28e0*/  @!P0 BRA `(.L_x_4938) ;  /* 0x0000000000108947 */ /* 0x000fea0003800000 */
[----:B------:R-:W-:-:S03]  /*28f0*/  UMOV UR13, 0xffffffff ;  /* 0xffffffff000d7882 */ /* 0x000fc60000000000 */
[----:B------:R-:W-:Y:S05]  /*2900*/  BRA.DIV UR13, `(.L_x_4939) ;  /* 0x000000220db07947 */ /* 0x000fea000b800000 */
[----:B---3--:R0:W3:Y:S02]  /*2910*/  SHFL.IDX PT, R40, R50, R11, R37 ;  /* 0x0000000b32287389 */ /* 0x0080e400000e0025 */
.L_x_5020:
[----:B---3--:R-:W-:-:S07]  /*2920*/  IMAD R34, R48, R40, R34 ;  /* 0x0000002830227224 */ /* 0x008fce00078e0222 */
.L_x_4938:
[----:B------:R-:W-:-:S13]  /*2930*/  ISETP.GE.AND P0, PT, R33, 0x6, PT ;  /* 0x000000062100780c */ /* 0x000fda0003f06270 */
[----:B------:R-:W-:Y:S05]  /*2940*/  @!P0 BRA `(.L_x_4940) ;  /* 0x0000000000108947 */ /* 0x000fea0003800000 */
[----:B------:R-:W-:-:S03]  /*2950*/  UMOV UR13, 0xffffffff ;  /* 0xffffffff000d7882 */ /* 0x000fc60000000000 */
[----:B------:R-:W-:Y:S05]  /*2960*/  BRA.DIV UR13, `(.L_x_4941) ;  /* 0x000000220db87947 */ /* 0x000fea000b800000 */
[----:B---3--:R3:W0:Y:S02]  /*2970*/  SHFL.IDX PT, R40, R50, R12, R37 ;  /* 0x0000000c32287389 */ /* 0x00862400000e0025 */
.L_x_5023:
[----:B0-----:R-:W-:-:S07]  /*2980*/  IMAD R34, R49, R40, R34 ;  /* 0x0000002831227224 */ /* 0x001fce00078e0222 */
.L_x_4940:
[----:B------:R-:W-:-:S13]  /*2990*/  ISETP.GE.AND P0, PT, R33, 0x7, PT ;  /* 0x000000072100780c */ /* 0x000fda0003f06270 */
[----:B------:R-:W-:Y:S05]  /*29a0*/  @!P0 BRA `(.L_x_4942) ;  /* 0x0000000000108947 */ /* 0x000fea0003800000 */
[----:B------:R-:W-:-:S03]  /*29b0*/  UMOV UR13, 0xffffffff ;  /* 0xffffffff000d7882 */ /* 0x000fc60000000000 */
[----:B------:R-:W-:Y:S05]  /*29c0*/  BRA.DIV UR13, `(.L_x_4943) ;  /* 0x000000220dc07947 */ /* 0x000fea000b800000 */
[----:B---3--:R3:W0:Y:S02]  /*29d0*/  SHFL.IDX PT, R40, R50, R13, R37 ;  /* 0x0000000d32287389 */ /* 0x00862400000e0025 */
.L_x_5026:
[----:B0-----:R-:W-:-:S07]  /*29e0*/  IMAD R34, R42, R40, R34 ;  /* 0x000000282a227224 */ /* 0x001fce00078e0222 */
.L_x_4942:
[----:B------:R-:W-:-:S13]  /*29f0*/  ISETP.GE.AND P0, PT, R33, 0x8, PT ;  /* 0x000000082100780c */ /* 0x000fda0003f06270 */
[----:B------:R-:W-:Y:S05]  /*2a00*/  @!P0 BRA `(.L_x_4944) ;  /* 0x0000000000108947 */ /* 0x000fea0003800000 */
[----:B------:R-:W-:-:S03]  /*2a10*/  UMOV UR13, 0xffffffff ;  /* 0xffffffff000d7882 */ /* 0x000fc60000000000 */
[----:B------:R-:W-:Y:S05]  /*2a20*/  BRA.DIV UR13, `(.L_x_4945) ;  /* 0x000000220dc87947 */ /* 0x000fea000b800000 */
[----:B---3--:R3:W0:Y:S02]  /*2a30*/  SHFL.IDX PT, R40, R50, R14, R37 ;  /* 0x0000000e32287389 */ /* 0x00862400000e0025 */
.L_x_5029:
[----:B0-----:R-:W-:-:S07]  /*2a40*/  IMAD R34, R41, R40, R34 ;  /* 0x0000002829227224 */ /* 0x001fce00078e0222 */
.L_x_4944:
[C---:B------:R-:W-:Y:S02]  /*2a50*/  IMAD R33, R29.reuse, UR6, R30 ;  /* 0x000000061d217c24 */ /* 0x040fe4000f8e021e */
[----:B------:R-:W-:Y:S02]  /*2a60*/  VIADD R29, R29, UR8 ;  /* 0x000000081d1d7c36 */ /* 0x000fe40008000000 */
[----:B------:R-:W-:-:S03]  /*2a70*/  IMAD R33, R33, 0x4, R28 ;  /* 0x0000000421217824 */ /* 0x000fc600078e021c */
[----:B------:R-:W-:Y:S02]  /*2a80*/  ISETP.GE.AND P0, PT, R29, UR11, PT ;  /* 0x0000000b1d007c0c */ /* 0x000fe4000bf06270 */
[----:B------:R0:W-:Y:S11]  /*2a90*/  STS [R33], R34 ;  /* 0x0000002221007388 */ /* 0x0001f60000000800 */
[----:B0-----:R-:W-:Y:S05]  /*2aa0*/  @!P0 BRA `(.L_x_4946) ;  /* 0xfffffffc00288947 */ /* 0x001fea000383ffff */
.L_x_4929:
[----:B------:R-:W-:Y:S05]  /*2ab0*/  BSYNC B0 ;  /* 0x0000000000007941 */ /* 0x000fea0003800000 */
.L_x_4928:
[----:B------:R-:W-:Y:S05]  /*2ac0*/  @!P6 BRA `(.L_x_4947) ;  /* 0xfffffff40080e947 */ /* 0x000fea000383ffff */
[----:B------:R-:W-:Y:S05]  /*2ad0*/  BRA `(.L_x_4888) ;  /* 0x0000000c00047947 */ /* 0x000fea0003800000 */
.L_x_4919:
[----:B01----:R-:W-:-:S07]  /*2ae0*/  IMAD.MOV.U32 R31, RZ, RZ, RZ ;  /* 0x000000ffff1f7224 */ /* 0x003fce00078e00ff */
.L_x_4975:
[----:B0-----:R-:W0:Y:S01]  /*2af0*/  LDC R32, c[0x0][0x3ac] ;  /* 0x0000eb00ff207b82 */ /* 0x001e220000000800 */
[----:B---34-:R-:W-:Y:S01]  /*2b00*/  IADD3 R30, PT, PT, R4, R31, RZ ;  /* 0x0000001f041e7210 */ /* 0x018fe20007ffe0ff */
[----:B------:R-:W-:Y:S01]  /*2b10*/  VIADD R31, R31, UR7 ;  /* 0x000000071f1f7c36 */ /* 0x000fe20008000000 */
[----:B------:R-:W-:Y:S02]  /*2b20*/  ISETP.GE.AND P0, PT, R2, UR11, PT ;  /* 0x0000000b02007c0c */ /* 0x000fe4000bf06270 */
[----:B0-----:R-:W-:Y:S01]  /*2b30*/  ISETP.GE.AND P4, PT, R32, 0x1, PT ;  /* 0x000000012000780c */ /* 0x001fe20003f86270 */
[----:B------:R-:W-:Y:S01]  /*2b40*/  IMAD R29, R30, R32, R7 ;  /* 0x000000201e1d7224 */ /* 0x000fe200078e0207 */
[C---:B------:R-:W-:Y:S02]  /*2b50*/  ISETP.GE.AND P3, PT, R32.reuse, 0x2, PT ;  /* 0x000000022000780c */ /* 0x040fe40003f66270 */
[C---:B------:R-:W-:Y:S02]  /*2b60*/  ISETP.GE.AND P2, PT, R32.reuse, 0x3, PT ;  /* 0x000000032000780c */ /* 0x040fe40003f46270 */
[----:B------:R-:W-:-:S07]  /*2b70*/  ISETP.GE.AND P6, PT, R32, 0x4, PT ;  /* 0x000000042000780c */ /* 0x000fce0003fc6270 */
[----:B-1----:R-:W-:Y:S06]  /*2b80*/  @!P4 BRA `(.L_x_4948) ;  /* 0x00000000001cc947 */ /* 0x002fec0003800000 */
[----:B------:R-:W0:Y:S01]  /*2b90*/  S2UR UR14, SR_CgaCtaId ;  /* 0x00000000000e79c3 */ /* 0x000e220000008800 */
[----:B------:R-:W-:Y:S01]  /*2ba0*/  UMOV UR13, 0x400 ;  /* 0x00000400000d7882 */ /* 0x000fe20000000000 */
[----:B------:R-:W-:Y:S01]  /*2bb0*/  IMAD.IADD R28, R6, 0x1, R29 ;  /* 0x00000001061c7824 */ /* 0x000fe200078e021d */
[----:B------:R-:W-:-:S04]  /*2bc0*/  UIADD3 UR13, UPT, UPT, UR13, 0x180, URZ ;  /* 0x000001800d0d7890 */ /* 0x000fc8000fffe0ff */
[----:B0-----:R-:W-:-:S06]  /*2bd0*/  ULEA UR13, UR14, UR13, 0x18 ;  /* 0x0000000d0e0d7291 */ /* 0x001fcc000f8ec0ff */
[----:B------:R-:W-:-:S05]  /*2be0*/  LEA R28, R28, UR13, 0x2 ;  /* 0x0000000d1c1c7c11 */ /* 0x000fca000f8e10ff */
[----:B------:R0:W1:Y:S02]  /*2bf0*/  LDS R44, [R28] ;  /* 0x000000001c2c7984 */ /* 0x0000640000000800 */
.L_x_4948:
        /* <DEDUP_REMOVED lines=8> */
.L_x_4949:
[----:B------:R-:W-:Y:S05]  /*2c80*/  @!P2 BRA `(.L_x_4950) ;  /* 0x00000000001ca947 */ /* 0x000fea0003800000 */
[----:B------:R-:W5:Y:S01]  /*2c90*/  S2UR UR14, SR_CgaCtaId ;  /* 0x00000000000e79c3 */ /* 0x000f620000008800 */
[----:B------:R-:W-:Y:S01]  /*2ca0*/  UMOV UR13, 0x400 ;  /* 0x00000400000d7882 */ /* 0x000fe20000000000 */
[----:B0--3--:R-:W-:Y:S01]  /*2cb0*/  IADD3 R28, PT, PT, R20, R29, RZ ;  /* 0x0000001d141c7210 */ /* 0x009fe20007ffe0ff */
[----:B------:R-:W-:-:S04]  /*2cc0*/  UIADD3 UR13, UPT, UPT, UR13, 0x180, URZ ;  /* 0x000001800d0d7890 */ /* 0x000fc8000fffe0ff */
[----:B-----5:R-:W-:-:S06]  /*2cd0*/  ULEA UR13, UR14, UR13, 0x18 ;  /* 0x0000000d0e0d7291 */ /* 0x020fcc000f8ec0ff */
[----:B------:R-:W-:-:S05]  /*2ce0*/  LEA R28, R28, UR13, 0x2 ;  /* 0x0000000d1c1c7c11 */ /* 0x000fca000f8e10ff */
[----:B------:R0:W3:Y:S02]  /*2cf0*/  LDS R46, [R28] ;  /* 0x000000001c2e7984 */ /* 0x0000e40000000800 */
.L_x_4950:
        /* <DEDUP_REMOVED lines=9> */
.L_x_4951:
        /* <DEDUP_REMOVED lines=9> */
.L_x_4952:
        /* <DEDUP_REMOVED lines=9> */
.L_x_4953:
        /* <DEDUP_REMOVED lines=9> */
.L_x_4954:
        /* <DEDUP_REMOVED lines=9> */
.L_x_4955:
[----:B------:R-:W-:Y:S05]  /*2fd0*/  @P0 BRA `(.L_x_4956) ;  /* 0x0000000400c00947 */ /* 0x000fea0003800000 */
[----:B------:R-:W-:Y:S01]  /*2fe0*/  IABS R33, R32 ;  /* 0x0000002000217213 */ /* 0x000fe20000000000 */
[----:B------:R-:W5:Y:S01]  /*2ff0*/  S2UR UR14, SR_CgaCtaId ;  /* 0x00000000000e79c3 */ /* 0x000f620000008800 */
[----:B------:R-:W-:Y:S02]  /*3000*/  UMOV UR13, 0x400 ;  /* 0x00000400000d7882 */ /* 0x000fe40000000000 */
[----:B------:R-:W1:Y:S08]  /*3010*/  I2F.RP R34, R33 ;  /* 0x0000002100227306 */ /* 0x000e700000209400 */
[----:B-1----:R-:W0:Y:S01]  /*3020*/  MUFU.RCP R34, R34 ;  /* 0x0000002200227308 */ /* 0x002e220000001000 */
[----:B-----5:R-:W-:Y:S01]  /*3030*/  ULEA UR13, UR14, UR13, 0x18 ;  /* 0x0000000d0e0d7291 */ /* 0x020fe2000f8ec0ff */
[----:B0--3--:R-:W-:-:S06]  /*3040*/  IADD3 R28, PT, PT, R34, 0xffffffe, RZ ;  /* 0x0ffffffe221c7810 */ /* 0x009fcc0007ffe0ff */
[----:B------:R0:W1:Y:S02]  /*3050*/  F2I.FTZ.U32.TRUNC.NTZ R29, R28 ;  /* 0x0000001c001d7305 */ /* 0x000064000021f000 */
[----:B0-----:R-:W-:Y:S02]  /*3060*/  IMAD.MOV.U32 R28, RZ, RZ, RZ ;  /* 0x000000ffff1c7224 */ /* 0x001fe400078e00ff */
[----:B-1----:R-:W-:-:S04]  /*3070*/  IMAD.MOV R40, RZ, RZ, -R29 ;  /* 0x000000ffff287224 */ /* 0x002fc800078e0a1d */
[----:B------:R-:W-:Y:S01]  /*3080*/  IMAD R35, R40, R33, RZ ;  /* 0x0000002128237224 */ /* 0x000fe200078e02ff */
[----:B------:R-:W-:-:S03]  /*3090*/  IABS R40, R5 ;  /* 0x0000000500287213 */ /* 0x000fc60000000000 */
        /* <DEDUP_REMOVED lines=14> */
.L_x_4974:
[----:B------:R-:W-:Y:S02]  /*3180*/  IMAD R28, R33, 0x24, R32 ;  /* 0x00000024211c7824 */ /* 0x000fe400078e0220 */
[----:B------:R-:W-:-:S03]  /*3190*/  IMAD.MOV.U32 R34, RZ, RZ, RZ ;  /* 0x000000ffff227224 */ /* 0x000fc600078e00ff */
[----:B01----:R0:W1:Y:S01]  /*31a0*/  LDS R50, [R28] ;  /* 0x000000001c327984 */ /* 0x0030620000000800 */
[----:B------:R-:W-:Y:S05]  /*31b0*/  @!P4 BRA `(.L_x_4957) ;  /* 0x000000000010c947 */ /* 0x000fea0003800000 */
[----:B------:R-:W-:-:S03]  /*31c0*/  UMOV UR13, 0xffffffff ;  /* 0xffffffff000d7882 */ /* 0x000fc60000000000 */
[----:B------:R-:W-:Y:S05]  /*31d0*/  BRA.DIV UR13, `(.L_x_4958) ;  /* 0x0000001a0dfc7947 */ /* 0x000fea000b800000 */
[----:B-1----:R1:W3:Y:S02]  /*31e0*/  SHFL.IDX PT, R29, R50, R36, R37 ;  /* 0x00000024321d7389 */ /* 0x0022e400000e0025 */
.L_x_5031:
[----:B---3--:R-:W-:-:S07]  /*31f0*/  IMAD R34, R44, R29, RZ ;  /* 0x0000001d2c227224 */ /* 0x008fce00078e02ff */
.L_x_4957:
[----:B------:R-:W-:Y:S05]  /*3200*/  @!P3 BRA `(.L_x_4959) ;  /* 0x000000000010b947 */ /* 0x000fea0003800000 */
[----:B------:R-:W-:-:S03]  /*3210*/  UMOV UR13, 0xffffffff ;  /* 0xffffffff000d7882 */ /* 0x000fc60000000000 */
[----:B------:R-:W-:Y:S05]  /*3220*/  BRA.DIV UR13, `(.L_x_4960) ;  /* 0x0000001e0d047947 */ /* 0x000fea000b800000 */
[----:B-1----:R1:W3:Y:S02]  /*3230*/  SHFL.IDX PT, R40, R50, R8, R37 ;  /* 0x0000000832287389 */ /* 0x0022e400000e0025 */
.L_x_5034:
[----:B---34-:R-:W-:-:S07]  /*3240*/  IMAD R34, R45, R40, R34 ;  /* 0x000000282d227224 */ /* 0x018fce00078e0222 */
.L_x_4959:
[----:B------:R-:W-:Y:S05]  /*3250*/  @!P2 BRA `(.L_x_4961) ;  /* 0x000000000010a947 */ /* 0x000fea0003800000 */
[----:B------:R-:W-:-:S03]  /*3260*/  UMOV UR13, 0xffffffff ;  /* 0xffffffff000d7882 */ /* 0x000fc60000000000 */
[----:B------:R-:W-:Y:S05]  /*3270*/  BRA.DIV UR13, `(.L_x_4962) ;  /* 0x0000001e0d107947 */ /* 0x000fea000b800000 */
[----:B-1----:R1:W3:Y:S02]  /*3280*/  SHFL.IDX PT, R40, R50, R9, R37 ;  /* 0x0000000932287389 */ /* 0x0022e400000e0025 */
.L_x_5037:
[----:B---3--:R-:W-:-:S07]  /*3290*/  IMAD R34, R46, R40, R34 ;  /* 0x000000282e227224 */ /* 0x008fce00078e0222 */
.L_x_4961:
[----:B0-----:R-:W0:Y:S02]  /*32a0*/  LDC R28, c[0x0][0x3ac] ;  /* 0x0000eb00ff1c7b82 */ /* 0x001e240000000800 */
[----:B0-----:R-:W-:-:S13]  /*32b0*/  ISETP.GE.AND P0, PT, R28, 0x4, PT ;  /* 0x000000041c00780c */ /* 0x001fda0003f06270 */
[----:B------:R-:W-:Y:S05]  /*32c0*/  @!P0 BRA `(.L_x_4963) ;  /* 0x0000000000108947 */ /* 0x000fea0003800000 */
[----:B------:R-:W-:-:S03]  /*32d0*/  UMOV UR13, 0xffffffff ;  /* 0xffffffff000d7882 */ /* 0x000fc60000000000 */
[----:B------:R-:W-:Y:S05]  /*32e0*/  BRA.DIV UR13, `(.L_x_4964) ;  /* 0x0000001e0d147947 */ /* 0x000fea000b800000 */
[----:B-1----:R0:W1:Y:S02]  /*32f0*/  SHFL.IDX PT, R40, R50, R10, R37 ;  /* 0x0000000a32287389 */ /* 0x00206400000e0025 */
.L_x_5040:
[----:B-1----:R-:W-:-:S07]  /*3300*/  IMAD R34, R47, R40, R34 ;  /* 0x000000282f227224 */ /* 0x002fce00078e0222 */
.L_x_4963:
[----:B------:R-:W-:-:S13]  /*3310*/  ISETP.GE.AND P0, PT, R28, 0x5, PT ;  /* 0x000000051c00780c */ /* 0x000fda0003f06270 */
[----:B------:R-:W-:Y:S05]  /*3320*/  @!P0 BRA `(.L_x_4965) ;  /* 0x0000000000108947 */ /* 0x000fea0003800000 */
[----:B------:R-:W-:-:S03]  /*3330*/  UMOV UR13, 0xffffffff ;  /* 0xffffffff000d7882 */ /* 0x000fc60000000000 */
[----:B------:R-:W-:Y:S05]  /*3340*/  BRA.DIV UR13, `(.L_x_4966) ;  /* 0x0000001e0d1c7947 */ /* 0x000fea000b800000 */
[----:B-1----:R1:W3:Y:S02]  /*3350*/  SHFL.IDX PT, R40, R50, R11, R37 ;  /* 0x0000000b32287389 */ /* 0x0022e400000e0025 */
.L_x_5043:
[----:B---3--:R-:W-:-:S07]  /*3360*/  IMAD R34, R48, R40, R34 ;  /* 0x0000002830227224 */ /* 0x008fce00078e0222 */
.L_x_4965:
[----:B------:R-:W-:-:S13]  /*3370*/  ISETP.GE.AND P0, PT, R28, 0x6, PT ;  /* 0x000000061c00780c */ /* 0x000fda0003f06270 */
[----:B------:R-:W-:Y:S05]  /*3380*/  @!P0 BRA `(.L_x_4967) ;  /* 0x0000000000108947 */ /* 0x000fea0003800000 */
[----:B------:R-:W-:-:S03]  /*3390*/  UMOV UR13, 0xffffffff ;  /* 0xffffffff000d7882 */ /* 0x000fc60000000000 */
[----:B------:R-:W-:Y:S05]  /*33a0*/  BRA.DIV UR13, `(.L_x_4968) ;  /* 0x0000001e0d247947 */ /* 0x000fea000b800000 */
[----:B-1----:R1:W3:Y:S02]  /*33b0*/  SHFL.IDX PT, R40, R50, R12, R37 ;  /* 0x0000000c32287389 */ /* 0x0022e400000e0025 */
.L_x_5046:
[----:B---3--:R-:W-:-:S07]  /*33c0*/  IMAD R34, R49, R40, R34 ;  /* 0x0000002831227224 */ /* 0x008fce00078e0222 */
.L_x_4967:
[----:B------:R-:W-:-:S13]  /*33d0*/  ISETP.GE.AND P0, PT, R28, 0x7, PT ;  /* 0x000000071c00780c */ /* 0x000fda0003f06270 */
[----:B------:R-:W-:Y:S05]  /*33e0*/  @!P0 BRA `(.L_x_4969) ;  /* 0x0000000000108947 */ /* 0x000fea0003800000 */
[----:B------:R-:W-:-:S03]  /*33f0*/  UMOV UR13, 0xffffffff ;  /* 0xffffffff000d7882 */ /* 0x000fc60000000000 */
[----:B------:R-:W-:Y:S05]  /*3400*/  BRA.DIV UR13, `(.L_x_4970) ;  /* 0x0000001e0d2c7947 */ /* 0x000fea000b800000 */
[----:B-1----:R1:W3:Y:S02]  /*3410*/  SHFL.IDX PT, R40, R50, R13, R37 ;  /* 0x0000000d32287389 */ /* 0x0022e400000e0025 */
.L_x_5049:
[----:B---3--:R-:W-:-:S07]  /*3420*/  IMAD R34, R42, R40, R34 ;  /* 0x000000282a227224 */ /* 0x008fce00078e0222 */
.L_x_4969:
[----:B------:R-:W-:-:S13]  /*3430*/  ISETP.GE.AND P0, PT, R28, 0x8, PT ;  /* 0x000000081c00780c */ /* 0x000fda0003f06270 */
[----:B------:R-:W-:Y:S05]  /*3440*/  @!P0 BRA `(.L_x_4971) ;  /* 0x0000000000108947 */ /* 0x000fea0003800000 */
[----:B------:R-:W-:-:S03]  /*3450*/  UMOV UR13, 0xffffffff ;  /* 0xffffffff000d7882 */ /* 0x000fc60000000000 */
[----:B------:R-:W-:Y:S05]  /*3460*/  BRA.DIV UR13, `(.L_x_4972) ;  /* 0x0000001e0d347947 */ /* 0x000fea000b800000 */
[----:B-1----:R1:W3:Y:S02]  /*3470*/  SHFL.IDX PT, R40, R50, R14, R37 ;  /* 0x0000000e32287389 */ /* 0x0022e400000e0025 */
.L_x_5052:
[----:B---3--:R-:W-:-:S07]  /*3480*/  IMAD R34, R41, R40, R34 ;  /* 0x0000002829227224 */ /* 0x008fce00078e0222 */
.L_x_4971:
[----:B------:R-:W-:-:S07]  /*3490*/  MOV R28, UR27 ;  /* 0x0000001b001c7c02 */ /* 0x000fce0008000f00 */
.L_x_4973:
[----:B------:R-:W-:Y:S01]  /*34a0*/  IMAD.U32 R35, RZ, RZ, UR12 ;  /* 0x0000000cff237e24 */ /* 0x000fe2000f8e00ff */
[----:B------:R-:W-:Y:S01]  /*34b0*/  SHF.R.U32.HI R29, RZ, 0x1, R28 ;  /* 0x00000001ff1d7819 */ /* 0x000fe2000001161c */
[----:B------:R-:W-:Y:S05]  /*34c0*/  WARPSYNC.ALL ;  /* 0x0000000000007948 */ /* 0x000fea0003800000 */
[----:B------:R-:W3:Y:S01]  /*34d0*/  SHFL.DOWN PT, R35, R34, R29, R35 ;  /* 0x0800001d22237389 */ /* 0x000ee200000e0023 */
[----:B------:R-:W-:Y:S01]  /*34e0*/  ISETP.GT.U32.AND P0, PT, R28, 0x3, PT ;  /* 0x000000031c00780c */ /* 0x000fe20003f04070 */
[----:B------:R-:W-:Y:S01]  /*34f0*/  IMAD.MOV.U32 R28, RZ, RZ, R29 ;  /* 0x000000ffff1c7224 */ /* 0x000fe200078e001d */
[----:B---3--:R-:W-:-:S11]  /*3500*/  IADD3 R34, PT, PT, R35, R34, RZ ;  /* 0x0000002223227210 */ /* 0x008fd60007ffe0ff */
[----:B------:R-:W-:Y:S05]  /*3510*/  @P0 BRA `(.L_x_4973) ;  /* 0xfffffffc00e00947 */ /* 0x000fea000383ffff */
[----:B------:R-:W3:Y:S01]  /*3520*/  I2F.U32.RP R35, UR16 ;  /* 0x0000001000237d06 */ /* 0x000ee20008209000 */
[----:B------:R-:W-:-:S07]  /*3530*/  HFMA2 R28, -RZ, RZ, 0, 0 ;  /* 0x00000000ff1c7431 */ /* 0x000fce00000001ff */
[----:B---3--:R-:W3:Y:S02]  /*3540*/  MUFU.RCP R35, R35 ;  /* 0x0000002300237308 */ /* 0x008ee40000001000 */
[----:B---3--:R-:W-:-:S06]  /*3550*/  VIADD R29, R35, 0xffffffe ;  /* 0x0ffffffe231d7836 */ /* 0x008fcc0000000000 */
[----:B------:R-:W3:Y:S02]  /*3560*/  F2I.FTZ.U32.TRUNC.NTZ R29, R29 ;  /* 0x0000001d001d7305 */ /* 0x000ee4000021f000 */
[----:B---3--:R-:W-:-:S04]  /*3570*/  IMAD.MOV R51, RZ, RZ, -R29 ;  /* 0x000000ffff337224 */ /* 0x008fc800078e0a1d */
        /* <DEDUP_REMOVED lines=12> */
[----:B------:R-:W3:Y:S01]  /*3640*/  @!P0 S2R R40, SR_CgaCtaId ;  /* 0x0000000000288919 */ /* 0x000ee20000008800 */
[----:B------:R-:W-:-:S05]  /*3650*/  @!P0 MOV R28, 0x400 ;  /* 0x00000400001c8802 */ /* 0x000fca0000000f00 */
[----:B------:R-:W-:Y:S02]  /*3660*/  @!P0 VIADD R29, R28, 0x980 ;  /* 0x000009801c1d8836 */ /* 0x000fe40000000000 */
[C---:B------:R-:W-:Y:S01]  /*3670*/  @!P0 IMAD R28, R33.reuse, UR6, R30 ;  /* 0x00000006211c8c24 */ /* 0x040fe2000f8e021e */
[----:B------:R-:W-:Y:S02]  /*3680*/  IADD3 R33, PT, PT, R33, UR8, RZ ;  /* 0x0000000821217c10 */ /* 0x000fe4000fffe0ff */
[----:B---3--:R-:W-:-:S05]  /*3690*/  @!P0 LEA R29, R40, R29, 0x18 ;  /* 0x0000001d281d8211 */ /* 0x008fca00078ec0ff */
[----:B------:R-:W-:-:S05]  /*36a0*/  @!P0 IMAD R29, R28, 0x4, R29 ;  /* 0x000000041c1d8824 */ /* 0x000fca00078e021d */
[----:B------:R3:W-:Y:S01]  /*36b0*/  @!P0 STS [R29], R34 ;  /* 0x000000221d008388 */ /* 0x0007e20000000800 */
[----:B------:R-:W-:-:S13]  /*36c0*/  ISETP.GE.AND P0, PT, R33, UR11, PT ;  /* 0x0000000b21007c0c */ /* 0x000fda000bf06270 */
[----:B---3--:R-:W-:Y:S05]  /*36d0*/  @!P0 BRA `(.L_x_4974) ;  /* 0xfffffff800a88947 */ /* 0x008fea000383ffff */
.L_x_4956:
[----:B------:R-:W-:Y:S05]  /*36e0*/  @!P5 BRA `(.L_x_4975) ;  /* 0xfffffff40000d947 */ /* 0x000fea000383ffff */
.L_x_4888:
[----:B------:R-:W-:Y:S05]  /*36f0*/  WARPSYNC.ALL ;  /* 0x0000000000007948 */ /* 0x000fea0003800000 */
[----:B---34-:R-:W0:Y:S08]  /*3700*/  LDC R30, c[0x0][0x3ac] ;  /* 0x0000eb00ff1e7b82 */ /* 0x018e300000000800 */
[----:B------:R-:W-:Y:S01]  /*3710*/  BAR.SYNC.DEFER_BLOCKING 0x0 ;  /* 0x0000000000007b1d */ /* 0x000fe20000010000 */
[----:B------:R-:W-:Y:S01]  /*3720*/  ISETP.NE.AND P4, PT, R43, RZ, PT ;  /* 0x000000ff2b00720c */ /* 0x000fe20003f85270 */
[----:B------:R-:W-:-:S04]  /*3730*/  IMAD.MOV.U32 R54, RZ, RZ, R0 ;  /* 0x000000ffff367224 */ /* 0x000fc800078e0000 */
[----:B------:R-:W3:Y:S02]  /*3740*/  LDCU UR13, c[0x0][0x384] ;  /* 0x00007080ff0d77ac */ /* 0x000ee40008000800 */
[----:B------:R-:W4:Y:S01]  /*3750*/  LDC R43, c[0x0][0x388] ;  /* 0x0000e200ff2b7b82 */ /* 0x000f220000000800 */
[----:B------:R-:W-:Y:S01]  /*3760*/  BSSY.RECONVERGENT B0, `(.L_x_4976) ;  /* 0x000006a000007945 */ /* 0x000fe20003800200 */
[----:B01----:R-:W-:Y:S01]  /*3770*/  IABS R31, R30 ;  /* 0x0000001e001f7213 */ /* 0x003fe20000000000 */
[----:B---3--:R-:W-:-:S03]  /*3780*/  UIMAD UR13, UR10, UR13, UR9 ;  /* 0x0000000d0a0d72a4 */ /* 0x008fc6000f8e0209 */
[----:B------:R-:W0:Y:S01]  /*3790*/  I2F.RP R32, R31 ;  /* 0x0000001f00207306 */ /* 0x000e220000209400 */
[----:B----4-:R-:W-:-:S07]  /*37a0*/  IABS R34, R43 ;  /* 0x0000002b00227213 */ /* 0x010fce0000000000 */
[----:B0-----:R-:W0:Y:S02]  /*37b0*/  MUFU.RCP R32, R32 ;  /* 0x0000002000207308 */ /* 0x001e240000001000 */
[----:B0-----:R-:W-:-:S06]  /*37c0*/  VIADD R33, R32, 0xffffffe ;  /* 0x0ffffffe20217836 */ /* 0x001fcc0000000000 */
[----:B------:R-:W0:Y:S02]  /*37d0*/  F2I.FTZ.U32.TRUNC.NTZ R29, R33 ;  /* 0x00000021001d7305 */ /* 0x000e24000021f000 */
[----:B0-----:R-:W-:-:S04]  /*37e0*/  IMAD.MOV R28, RZ, RZ, -R29 ;  /* 0x000000ffff1c7224 */ /* 0x001fc800078e0a1d */
[----:B------:R-:W-:Y:S01]  /*37f0*/  IMAD R35, R28, R31, RZ ;  /* 0x0000001f1c237224 */ /* 0x000fe200078e02ff */
[----:B------:R-:W-:-:S05]  /*3800*/  MOV R28, RZ ;  /* 0x000000ff001c7202 */ /* 0x000fca0000000f00 */
        /* <DEDUP_REMOVED lines=13> */
[----:B------:R-:W-:Y:S02]  /*38e0*/  @!P3 IADD3 R40, PT, PT, -R40, RZ, RZ ;  /* 0x000000ff2828b210 */ /* 0x000fe40007ffe1ff */
[----:B------:R-:W-:Y:S01]  /*38f0*/  @!P2 LOP3.LUT R40, RZ, R30, RZ, 0x33, !PT ;  /* 0x0000001eff28a212 */ /* 0x000fe200078e33ff */
[----:B------:R-:W-:Y:S06]  /*3900*/  @!P4 BRA `(.L_x_4977) ;  /* 0x00000004003cc947 */ /* 0x000fec0003800000 */
[----:B------:R-:W-:Y:S01]  /*3910*/  IABS R32, UR6 ;  /* 0x0000000600207c13 */ /* 0x000fe20008000000 */
[----:B------:R-:W0:Y:S01]  /*3920*/  LDS R43, [R27] ;  /* 0x000000001b2b7984 */ /* 0x000e220000000800 */
[----:B------:R-:W-:Y:S01]  /*3930*/  IABS R31, UR6 ;  /* 0x00000006001f7c13 */ /* 0x000fe20008000000 */
[----:B------:R-:W-:Y:S01]  /*3940*/  IMAD.MOV.U32 R54, RZ, RZ, R3 ;  /* 0x000000ffff367224 */ /* 0x000fe200078e0003 */
[----:B------:R-:W1:Y:S01]  /*3950*/  I2F.RP R30, R32 ;  /* 0x00000020001e7306 */ /* 0x000e620000209400 */
[----:B------:R-:W-:Y:S02]  /*3960*/  LOP3.LUT R35, RZ, UR6, RZ, 0x33, !PT ;  /* 0x00000006ff237c12 */ /* 0x000fe4000f8e33ff */
[----:B------:R-:W-:-:S05]  /*3970*/  IMAD.MOV R34, RZ, RZ, -R31 ;  /* 0x000000ffff227224 */ /* 0x000fca00078e0a1f */
[----:B-1----:R-:W1:Y:S02]  /*3980*/  MUFU.RCP R30, R30 ;  /* 0x0000001e001e7308 */ /* 0x002e640000001000 */
[----:B-1----:R-:W-:Y:S01]  /*3990*/  VIADD R28, R30, 0xffffffe ;  /* 0x0ffffffe1e1c7836 */ /* 0x002fe20000000000 */
[----:B------:R-:W-:-:S05]  /*39a0*/  IABS R30, R0 ;  /* 0x00000000001e7213 */ /* 0x000fca0000000000 */
[----:B------:R1:W3:Y:S02]  /*39b0*/  F2I.FTZ.U32.TRUNC.NTZ R29, R28 ;  /* 0x0000001c001d7305 */ /* 0x0002e4000021f000 */
[----:B-1----:R-:W-:Y:S01]  /*39c0*/  IMAD.MOV.U32 R28, RZ, RZ, RZ ;  /* 0x000000ffff1c7224 */ /* 0x002fe200078e00ff */
[----:B---3--:R-:W-:-:S05]  /*39d0*/  IADD3 R33, PT, PT, RZ, -R29, RZ ;  /* 0x8000001dff217210 */ /* 0x008fca0007ffe0ff */
[----:B------:R-:W-:-:S04]  /*39e0*/  IMAD R33, R33, R32, RZ ;  /* 0x0000002021217224 */ /* 0x000fc800078e02ff */
[----:B------:R-:W-:Y:S01]  /*39f0*/  IMAD.HI.U32 R33, R29, R33, R28 ;  /* 0x000000211d217227 */ /* 0x000fe200078e001c */
[----:B------:R-:W-:-:S04]  /*3a00*/  LOP3.LUT R28, R0, UR6, RZ, 0x3c, !PT ;  /* 0x00000006001c7c12 */ /* 0x000fc8000f8e3cff */
[----:B------:R-:W-:Y:S01]  /*3a10*/  ISETP.GE.AND P3, PT, R28, RZ, PT ;  /* 0x000000ff1c00720c */ /* 0x000fe20003f66270 */
[----:B------:R-:W-:-:S04]  /*3a20*/  IMAD.HI.U32 R29, R33, R30, RZ ;  /* 0x0000001e211d7227 */ /* 0x000fc800078e00ff */
[----:B------:R-:W-:-:S05]  /*3a30*/  IMAD R31, R29, R34, R30 ;  /* 0x000000221d1f7224 */ /* 0x000fca00078e021e */
[----:B------:R-:W-:-:S13]  /*3a40*/  ISETP.GT.U32.AND P2, PT, R32, R31, PT ;  /* 0x0000001f2000720c */ /* 0x000fda0003f44070 */
[-C--:B------:R-:W-:Y:S01]  /*3a50*/  @!P2 IADD3 R31, PT, PT, R31, -R32.reuse, RZ ;  /* 0x800000201f1fa210 */ /* 0x080fe20007ffe0ff */
[----:B------:R-:W-:Y:S01]  /*3a60*/  @!P2 VIADD R29, R29, 0x1 ;  /* 0x000000011d1da836 */ /* 0x000fe20000000000 */
[----:B------:R-:W-:Y:S02]  /*3a70*/  ISETP.NE.AND P2, PT, R15, 0x3, PT ;  /* 0x000000030f00780c */ /* 0x000fe40003f45270 */
[----:B------:R-:W-:-:S13]  /*3a80*/  ISETP.GE.U32.AND P0, PT, R31, R32, PT ;  /* 0x000000201f00720c */ /* 0x000fda0003f06070 */
[----:B------:R-:W-:Y:S01]  /*3a90*/  @P0 VIADD R29, R29, 0x1 ;  /* 0x000000011d1d0836 */ /* 0x000fe20000000000 */
[----:B------:R-:W-:-:S04]  /*3aa0*/  ISETP.NE.AND P0, PT, RZ, UR6, PT ;  /* 0x00000006ff007c0c */ /* 0x000fc8000bf05270 */
[----:B------:R-:W-:Y:S02]  /*3ab0*/  MOV R30, R29 ;  /* 0x0000001d001e7202 */ /* 0x000fe40000000f00 */
[----:B------:R-:W1:Y:S03]  /*3ac0*/  LDC.64 R28, c[0x0][0x3a0] ;  /* 0x0000e800ff1c7b82 */ /* 0x000e660000000a00 */
[----:B------:R-:W-:-:S05]  /*3ad0*/  @!P3 IMAD.MOV R30, RZ, RZ, -R30 ;  /* 0x000000ffff1eb224 */ /* 0x000fca00078e0a1e */
[----:B------:R-:W-:-:S05]  /*3ae0*/  SEL R31, R35, R30, !P0 ;  /* 0x0000001e231f7207 */ /* 0x000fca0004000000 */
[----:B------:R-:W-:Y:S02]  /*3af0*/  IMAD.MOV R51, RZ, RZ, -R31 ;  /* 0x000000ffff337224 */ /* 0x000fe400078e0a1f */
[----:B------:R-:W-:Y:S02]  /*3b00*/  IMAD R31, R40, R31, UR13 ;  /* 0x0000000d281f7e24 */ /* 0x000fe4000f8e021f */
[----:B------:R-:W-:-:S05]  /*3b10*/  IMAD R30, R51, UR6, R0 ;  /* 0x00000006331e7c24 */ /* 0x000fca000f8e0200 */
[----:B------:R-:W-:-:S05]  /*3b20*/  IADD3 R31, PT, PT, R31, R30, RZ ;  /* 0x0000001e1f1f7210 */ /* 0x000fca0007ffe0ff */
[----:B-1----:R-:W-:-:S05]  /*3b30*/  IMAD.WIDE R30, R31, 0x4, R28 ;  /* 0x000000041f1e7825 */ /* 0x002fca00078e021c */
[----:B0-----:R0:W-:Y:S01]  /*3b40*/  STG.E desc[UR18][R30.64], R43 ;  /* 0x0000002b1e007986 */ /* 0x0011e2000c101912 */
[----:B------:R-:W-:Y:S05]  /*3b50*/  @!P2 BRA `(.L_x_4977) ;  /* 0x0000000000a8a947 */ /* 0x000fea0003800000 */
[----:B0-----:R-:W-:Y:S01]  /*3b60*/  IABS R30, R3 ;  /* 0x00000003001e7213 */ /* 0x001fe20000000000 */
[----:B------:R-:W-:-:S04]  /*3b70*/  IMAD.MOV.U32 R54, RZ, RZ, R17 ;  /* 0x000000ffff367224 */ /* 0x000fc800078e0011 */
[----:B------:R-:W-:-:S04]  /*3b80*/  IMAD.HI.U32 R31, R33, R30, RZ ;  /* 0x0000001e211f7227 */ /* 0x000fc800078e00ff */
[----:B------:R-:W-:Y:S01]  /*3b90*/  IMAD R43, R31, R34, R30 ;  /* 0x000000221f2b7224 */ /* 0x000fe200078e021e */
[----:B------:R-:W-:-:S04]  /*3ba0*/  LOP3.LUT R30, R3, UR6, RZ, 0x3c, !PT ;  /* 0x00000006031e7c12 */ /* 0x000fc8000f8e3cff */
[----:B------:R-:W-:Y:S02]  /*3bb0*/  ISETP.GT.U32.AND P3, PT, R32, R43, PT ;  /* 0x0000002b2000720c */ /* 0x000fe40003f64070 */
[----:B------:R-:W-:-:S11]  /*3bc0*/  ISETP.GE.AND P4, PT, R30, RZ, PT ;  /* 0x000000ff1e00720c */ /* 0x000fd60003f86270 */
[----:B------:R-:W-:Y:S01]  /*3bd0*/  @!P3 IMAD.IADD R43, R43, 0x1, -R32 ;  /* 0x000000012b2bb824 */ /* 0x000fe200078e0a20 */
[----:B------:R-:W-:-:S04]  /*3be0*/  @!P3 IADD3 R31, PT, PT, R31, 0x1, RZ ;  /* 0x000000011f1fb810 */ /* 0x000fc80007ffe0ff */
[----:B------:R-:W-:Y:S02]  /*3bf0*/  ISETP.GE.U32.AND P2, PT, R43, R32, PT ;  /* 0x000000202b00720c */ /* 0x000fe40003f46070 */
[----:B------:R-:W0:Y:S11]  /*3c00*/  LDS R43, [R27+UR28] ;  /* 0x0000001c1b2b7984 */ /* 0x000e360008000800 */
[----:B------:R-:W-:Y:S01]  /*3c10*/  @P2 VIADD R31, R31, 0x1 ;  /* 0x000000011f1f2836 */ /* 0x000fe20000000000 */
[----:B------:R-:W-:-:S03]  /*3c20*/  ISETP.NE.AND P2, PT, R15, RZ, PT ;  /* 0x000000ff0f00720c */ /* 0x000fc60003f45270 */
[----:B------:R-:W-:-:S05]  /*3c30*/  @!P4 IMAD.MOV R31, RZ, RZ, -R31 ;  /* 0x000000ffff1fc224 */ /* 0x000fca00078e0a1f */
[----:B------:R-:W-:-:S04]  /*3c40*/  SEL R31, R35, R31, !P0 ;  /* 0x0000001f231f7207 */ /* 0x000fc80004000000 */
[----:B------:R-:W-:Y:S01]  /*3c50*/  IADD3 R30, PT, PT, -R31, RZ, RZ ;  /* 0x000000ff1f1e7210 */ /* 0x000fe20007ffe1ff */
[----:B------:R-:W-:-:S04]  /*3c60*/  IMAD R31, R40, R31, UR13 ;  /* 0x0000000d281f7e24 */ /* 0x000fc8000f8e021f */
[----:B------:R-:W-:-:S04]  /*3c70*/  IMAD R30, R30, UR6, R3 ;  /* 0x000000061e1e7c24 */ /* 0x000fc8000f8e0203 */
[----:B------:R-:W-:-:S04]  /*3c80*/  IMAD.IADD R31, R31, 0x1, R30 ;  /* 0x000000011f1f7824 */ /* 0x000fc800078e021e */
[----:B------:R-:W-:-:S05]  /*3c90*/  IMAD.WIDE R30, R31, 0x4, R28 ;  /* 0x000000041f1e7825 */ /* 0x000fca00078e021c */
[----:B0-----:R1:W-:Y:S01]  /*3ca0*/  STG.E desc[UR18][R30.64], R43 ;  /* 0x0000002b1e007986 */ /* 0x0013e2000c101912 */
[----:B------:R-:W-:Y:S05]  /*3cb0*/  @!P2 BRA `(.L_x_4977) ;  /* 0x000000000050a947 */ /* 0x000fea0003800000 */
[----:B-1----:R-:W-:Y:S02]  /*3cc0*/  IABS R30, R17 ;  /* 0x00000011001e7213 */ /* 0x002fe40000000000 */
[----:B------:R-:W-:-:S03]  /*3cd0*/  MOV R54, R25 ;  /* 0x0000001900367202 */ /* 0x000fc60000000f00 */
[----:B------:R-:W-:-:S04]  /*3ce0*/  IMAD.HI.U32 R33, R33, R30, RZ ;  /* 0x0000001e21217227 */ /* 0x000fc800078e00ff */
[----:B------:R-:W-:Y:S01]  /*3cf0*/  IMAD R31, R33, R34, R30 ;  /* 0x00000022211f7224 */ /* 0x000fe200078e021e */
[----:B------:R-:W-:-:S04]  /*3d00*/  LOP3.LUT R30, R17, UR6, RZ, 0x3c, !PT ;  /* 0x00000006111e7c12 */ /* 0x000fc8000f8e3cff */
[----:B------:R-:W-:Y:S02]  /*3d10*/  ISETP.GT.U32.AND P3, PT, R32, R31, PT ;  /* 0x0000001f2000720c */ /* 0x000fe40003f64070 */
[----:B------:R-:W-:-:S11]  /*3d20*/  ISETP.GE.AND P4, PT, R30, RZ, PT ;  /* 0x000000ff1e00720c */ /* 0x000fd60003f86270 */
[----:B------:R-:W-:Y:S01]  /*3d30*/  @!P3 IADD3 R31, PT, PT, R31, -R32, RZ ;  /* 0x800000201f1fb210 */ /* 0x000fe20007ffe0ff */
[----:B------:R-:W-:-:S03]  /*3d40*/  @!P3 VIADD R33, R33, 0x1 ;  /* 0x000000012121b836 */ /* 0x000fc60000000000 */
[----:B------:R-:W-:Y:S02]  /*3d50*/  ISETP.GE.U32.AND P2, PT, R31, R32, PT ;  /* 0x000000201f00720c */ /* 0x000fe40003f46070 */
[----:B------:R-:W0:Y:S11]  /*3d60*/  LDS R31, [R39+UR28] ;  /* 0x0000001c271f7984 */ /* 0x000e360008000800 */
[----:B------:R-:W-:-:S05]  /*3d70*/  @P2 VIADD R33, R33, 0x1 ;  /* 0x0000000121212836 */ /* 0x000fca0000000000 */
        /* <DEDUP_REMOVED lines=8> */
.L_x_4977:
[----:B------:R-:W-:Y:S05]  /*3e00*/  BSYNC.RECONVERGENT B0 ;  /* 0x0000000000007941 */ /* 0x000fea0003800200 */
.L_x_4976:
[----:B------:R-:W-:Y:S04]  /*3e10*/  BSSY.RECONVERGENT B0, `(.L_x_4978) ;  /* 0x0000077000007945 */ /* 0x000fe80003800200 */
[----:B------:R-:W-:Y:S05]  /*3e20*/  @!P1 BRA `(.L_x_4979) ;  /* 0x0000000400d49947 */ /* 0x000fea0003800000 */
[----:B01----:R-:W-:Y:S02]  /*3e30*/  IABS R43, UR6 ;  /* 0x00000006002b7c13 */ /* 0x003fe40008000000 */
[----:B------:R-:W-:Y:S02]  /*3e40*/  ISETP.NE.AND P0, PT, RZ, UR6, PT ;  /* 0x00000006ff007c0c */ /* 0x000fe4000bf05270 */
[----:B------:R-:W0:Y:S01]  /*3e50*/  I2F.RP R30, R43 ;  /* 0x0000002b001e7306 */ /* 0x000e220000209400 */
        /* <DEDUP_REMOVED lines=8> */
.L_x_4980:
[----:B------:R-:W-:Y:S01]  /*3ee0*/  IABS R31, UR6 ;  /* 0x00000006001f7c13 */ /* 0x000fe20008000000 */
[----:B------:R-:W0:Y:S01]  /*3ef0*/  S2UR UR15, SR_CgaCtaId ;  /* 0x00000000000f79c3 */ /* 0x000e220000008800 */
[----:B------:R-:W-:Y:S01]  /*3f00*/  IABS R33, UR6 ;  /* 0x0000000600217c13 */ /* 0x000fe20008000000 */
[----:B------:R-:W-:Y:S01]  /*3f10*/  UMOV UR14, 0x400 ;  /* 0x00000400000e7882 */ /* 0x000fe20000000000 */
[----:B------:R-:W1:Y:S01]  /*3f20*/  I2F.RP R30, R31 ;  /* 0x0000001f001e7306 */ /* 0x000e620000209400 */
[----:B------:R-:W-:Y:S01]  /*3f30*/  IABS R32, R54 ;  /* 0x0000003600207213 */ /* 0x000fe20000000000 */
[----:B------:R-:W-:Y:S01]  /*3f40*/  UIADD3 UR14, UPT, UPT, UR14, 0x980, URZ ;  /* 0x000009800e0e7890 */ /* 0x000fe2000fffe0ff */
[----:B------:R-:W-:-:S03]  /*3f50*/  IMAD.MOV R35, RZ, RZ, -R33 ;  /* 0x000000ffff237224 */ /* 0x000fc600078e0a21 */
[----:B------:R-:W-:-:S04]  /*3f60*/  IMAD.HI.U32 R33, R51, R32, RZ ;  /* 0x0000002033217227 */ /* 0x000fc800078e00ff */
[----:B------:R-:W-:Y:S01]  /*3f70*/  IMAD R32, R33, R35, R32 ;  /* 0x0000002321207224 */ /* 0x000fe200078e0220 */
[----:B-1----:R-:W1:Y:S04]  /*3f80*/  MUFU.RCP R30, R30 ;  /* 0x0000001e001e7308 */ /* 0x002e680000001000 */
[----:B------:R-:W-:Y:S01]  /*3f90*/  ISETP.GT.U32.AND P4, PT, R43, R32, PT ;  /* 0x000000202b00720c */ /* 0x000fe20003f84070 */
[----:B0-----:R-:W-:-:S12]  /*3fa0*/  ULEA UR14, UR15, UR14, 0x18 ;  /* 0x0000000e0f0e7291 */ /* 0x001fd8000f8ec0ff */
[----:B------:R-:W-:Y:S02]  /*3fb0*/  @!P4 IMAD.IADD R32, R32, 0x1, -R31 ;  /* 0x000000012020c824 */ /* 0x000fe400078e0a1f */
[----:B------:R-:W-:Y:S02]  /*3fc0*/  @!P4 VIADD R33, R33, 0x1 ;  /* 0x000000012121c836 */ /* 0x000fe40000000000 */
[----:B-1----:R-:W-:Y:S01]  /*3fd0*/  VIADD R28, R30, 0xffffffe ;  /* 0x0ffffffe1e1c7836 */ /* 0x002fe20000000000 */
[----:B------:R-:W-:Y:S01]  /*3fe0*/  ISETP.GE.U32.AND P3, PT, R32, R43, PT ;  /* 0x0000002b2000720c */ /* 0x000fe20003f66070 */
[----:B------:R-:W-:Y:S02]  /*3ff0*/  VIADD R30, R54, UR17 ;  /* 0x00000011361e7c36 */ /* 0x000fe40008000000 */
[----:B------:R0:W1:Y:S03]  /*4000*/  F2I.FTZ.U32.TRUNC.NTZ R29, R28 ;  /* 0x0000001c001d7305 */ /* 0x000066000021f000 */
[----:B------:R-:W-:Y:S01]  /*4010*/  IABS R56, R30 ;  /* 0x0000001e00387213 */ /* 0x000fe20000000000 */
[----:B0-----:R-:W-:-:S06]  /*4020*/  IMAD.MOV.U32 R28, RZ, RZ, RZ ;  /* 0x000000ffff1c7224 */ /* 0x001fcc00078e00ff */
[----:B------:R-:W-:Y:S01]  /*4030*/  @P3 VIADD R33, R33, 0x1 ;  /* 0x0000000121213836 */ /* 0x000fe20000000000 */
[----:B-1----:R-:W-:-:S05]  /*4040*/  IADD3 R34, PT, PT, RZ, -R29, RZ ;  /* 0x8000001dff227210 */ /* 0x002fca0007ffe0ff */
[----:B------:R-:W-:-:S04]  /*4050*/  IMAD R53, R34, R31, RZ ;  /* 0x0000001f22357224 */ /* 0x000fc800078e02ff */
[----:B------:R-:W-:Y:S01]  /*4060*/  IMAD.HI.U32 R53, R29, R53, R28 ;  /* 0x000000351d357227 */ /* 0x000fe200078e001c */
[----:B------:R-:W-:-:S04]  /*4070*/  IADD3 R29, PT, PT, R30, UR17, RZ ;  /* 0x000000111e1d7c10 */ /* 0x000fc8000fffe0ff */
[----:B------:R-:W-:Y:S01]  /*4080*/  IABS R58, R29 ;  /* 0x0000001d003a7213 */ /* 0x000fe20000000000 */
[----:B------:R-:W-:-:S04]  /*4090*/  IMAD.HI.U32 R34, R53, R56, RZ ;  /* 0x0000003835227227 */ /* 0x000fc800078e00ff */
[----:B------:R-:W-:Y:S02]  /*40a0*/  VIADD R52, R29, UR17 ;  /* 0x000000111d347c36 */ /* 0x000fe40008000000 */
[-C--:B------:R-:W-:Y:S02]  /*40b0*/  IMAD R56, R34, R35.reuse, R56 ;  /* 0x0000002322387224 */ /* 0x080fe400078e0238 */
[----:B------:R-:W-:Y:S01]  /*40c0*/  IMAD.HI.U32 R32, R53, R58, RZ ;  /* 0x0000003a35207227 */ /* 0x000fe200078e00ff */
[----:B------:R-:W-:Y:S02]  /*40d0*/  IABS R60, R52 ;  /* 0x00000034003c7213 */ /* 0x000fe40000000000 */
[----:B------:R-:W-:Y:S01]  /*40e0*/  ISETP.GT.U32.AND P1, PT, R31, R56, PT ;  /* 0x000000381f00720c */ /* 0x000fe20003f24070 */
[----:B------:R-:W-:Y:S02]  /*40f0*/  IMAD R58, R32, R35, R58 ;  /* 0x00000023203a7224 */ /* 0x000fe400078e023a */
[----:B------:R-:W-:Y:S01]  /*4100*/  IMAD.HI.U32 R28, R53, R60, RZ ;  /* 0x0000003c351c7227 */ /* 0x000fe200078e00ff */
[----:B------:R-:W-:-:S02]  /*4110*/  LOP3.LUT R53, R52, UR6, RZ, 0x3c, !PT ;  /* 0x0000000634357c12 */ /* 0x000fc4000f8e3cff */
[----:B------:R-:W-:Y:S01]  /*4120*/  ISETP.GT.U32.AND P5, PT, R31, R58, PT ;  /* 0x0000003a1f00720c */ /* 0x000fe20003fa4070 */
[----:B------:R-:W-:Y:S01]  /*4130*/  IMAD R60, R28, R35, R60 ;  /* 0x000000231c3c7224 */ /* 0x000fe200078e023c */
[----:B------:R-:W-:-:S04]  /*4140*/  LOP3.LUT R35, R54, UR6, RZ, 0x3c, !PT ;  /* 0x0000000636237c12 */ /* 0x000fc8000f8e3cff */
[----:B------:R-:W-:Y:S01]  /*4150*/  ISETP.GE.AND P2, PT, R35, RZ, PT ;  /* 0x000000ff2300720c */ /* 0x000fe20003f46270 */
[----:B------:R-:W-:Y:S01]  /*4160*/  @!P1 VIADD R34, R34, 0x1 ;  /* 0x0000000122229836 */ /* 0x000fe20000000000 */
[-C--:B------:R-:W-:Y:S02]  /*4170*/  @!P1 IADD3 R56, PT, PT, R56, -R31.reuse, RZ ;  /* 0x8000001f38389210 */ /* 0x080fe40007ffe0ff */
[----:B------:R-:W-:Y:S02]  /*4180*/  ISETP.GT.U32.AND P3, PT, R31, R60, PT ;  /* 0x0000003c1f00720c */ /* 0x000fe40003f64070 */
[----:B------:R-:W-:Y:S01]  /*4190*/  ISETP.GE.U32.AND P6, PT, R56, R31, PT ;  /* 0x0000001f3800720c */ /* 0x000fe20003fc6070 */
[----:B------:R-:W-:Y:S01]  /*41a0*/  @!P5 IMAD.IADD R58, R58, 0x1, -R31 ;  /* 0x000000013a3ad824 */ /* 0x000fe200078e0a1f */
[----:B------:R-:W-:Y:S02]  /*41b0*/  MOV R56, R33 ;  /* 0x0000002100387202 */ /* 0x000fe40000000f00 */
[----:B------:R-:W-:-:S02]  /*41c0*/  LOP3.LUT R35, R30, UR6, RZ, 0x3c, !PT ;  /* 0x000000061e237c12 */ /* 0x000fc4000f8e3cff */
[----:B------:R-:W-:Y:S02]  /*41d0*/  LOP3.LUT R33, R29, UR6, RZ, 0x3c, !PT ;  /* 0x000000061d217c12 */ /* 0x000fe4000f8e3cff */
[----:B------:R-:W-:Y:S02]  /*41e0*/  @!P2 IADD3 R56, PT, PT, -R56, RZ, RZ ;  /* 0x000000ff3838a210 */ /* 0x000fe40007ffe1ff */
[----:B------:R-:W-:Y:S01]  /*41f0*/  ISETP.GE.U32.AND P2, PT, R58, R31, PT ;  /* 0x0000001f3a00720c */ /* 0x000fe20003f46070 */
[----:B------:R-:W-:Y:S01]  /*4200*/  @!P3 IMAD.IADD R60, R60, 0x1, -R31 ;  /* 0x000000013c3cb824 */ /* 0x000fe200078e0a1f */
[----:B------:R-:W-:Y:S01]  /*4210*/  ISETP.GE.AND P4, PT, R35, RZ, PT ;  /* 0x000000ff2300720c */ /* 0x000fe20003f86270 */
[----:B------:R-:W-:Y:S01]  /*4220*/  @P6 VIADD R34, R34, 0x1 ;  /* 0x0000000122226836 */ /* 0x000fe20000000000 */
[----:B------:R-:W-:Y:S02]  /*4230*/  ISETP.GE.AND P1, PT, R33, RZ, PT ;  /* 0x000000ff2100720c */ /* 0x000fe40003f26270 */
[----:B------:R-:W-:-:S02]  /*4240*/  ISETP.NE.AND P6, PT, RZ, UR6, PT ;  /* 0x00000006ff007c0c */ /* 0x000fc4000bfc5270 */
[----:B------:R-:W-:Y:S02]  /*4250*/  LOP3.LUT R33, RZ, UR6, RZ, 0x33, !PT ;  /* 0x00000006ff217c12 */ /* 0x000fe4000f8e33ff */
[----:B------:R-:W-:Y:S02]  /*4260*/  @!P5 IADD3 R32, PT, PT, R32, 0x1, RZ ;  /* 0x000000012020d810 */ /* 0x000fe40007ffe0ff */
[----:B------:R-:W-:Y:S02]  /*4270*/  SEL R35, R33, R56, !P6 ;  /* 0x0000003821237207 */ /* 0x000fe40007000000 */
[----:B------:R-:W-:Y:S01]  /*4280*/  ISETP.GE.U32.AND P5, PT, R60, R31, PT ;  /* 0x0000001f3c00720c */ /* 0x000fe20003fa6070 */
[----:B------:R-:W-:Y:S01]  /*4290*/  @P2 VIADD R32, R32, 0x1 ;  /* 0x0000000120202836 */ /* 0x000fe20000000000 */
[----:B------:R-:W-:Y:S01]  /*42a0*/  @!P4 IADD3 R34, PT, PT, -R34, RZ, RZ ;  /* 0x000000ff2222c210 */ /* 0x000fe20007ffe1ff */
[----:B------:R-:W-:Y:S01]  /*42b0*/  IMAD.MOV R31, RZ, RZ, -R35 ;  /* 0x000000ffff1f7224 */ /* 0x000fe200078e0a23 */
[----:B------:R-:W-:Y:S01]  /*42c0*/  ISETP.GE.AND P2, PT, R53, RZ, PT ;  /* 0x000000ff3500720c */ /* 0x000fe20003f46270 */
[----:B------:R-:W-:Y:S01]  /*42d0*/  IMAD.MOV.U32 R56, RZ, RZ, R32 ;  /* 0x000000ffff387224 */ /* 0x000fe200078e0020 */
[----:B------:R-:W-:Y:S01]  /*42e0*/  @!P3 IADD3 R28, PT, PT, R28, 0x1, RZ ;  /* 0x000000011c1cb810 */ /* 0x000fe20007ffe0ff */
[----:B------:R-:W-:Y:S01]  /*42f0*/  IMAD R32, R31, UR6, R54 ;  /* 0x000000061f207c24 */ /* 0x000fe2000f8e0236 */
[----:B------:R-:W-:Y:S01]  /*4300*/  SEL R31, R33, R34, !P6 ;  /* 0x00000022211f7207 */ /* 0x000fe20007000000 */
[----:B------:R-:W-:Y:S01]  /*4310*/  @!P1 IMAD.MOV R56, RZ, RZ, -R56 ;  /* 0x000000ffff389224 */ /* 0x000fe200078e0a38 */
[----:B------:R-:W-:Y:S01]  /*4320*/  LEA R34, R54, UR14, 0x2 ;  /* 0x0000000e36227c11 */ /* 0x000fe2000f8e10ff */
[C---:B------:R-:W-:Y:S01]  /*4330*/  IMAD R35, R40.reuse, R35, UR13 ;  /* 0x0000000d28237e24 */ /* 0x040fe2000f8e0223 */
[----:B------:R-:W-:Y:S01]  /*4340*/  IADD3 R53, PT, PT, -R31, RZ, RZ ;  /* 0x000000ff1f357210 */ /* 0x000fe20007ffe1ff */
[----:B------:R-:W-:Y:S01]  /*4350*/  IMAD R31, R40, R31, UR13 ;  /* 0x0000000d281f7e24 */ /* 0x000fe2000f8e021f */
[----:B------:R-:W-:Y:S01]  /*4360*/  SEL R33, R33, R56, !P6 ;  /* 0x0000003821217207 */ /* 0x000fe20007000000 */
[----:B------:R-:W-:Y:S01]  /*4370*/  VIADD R55, R34, UR28 ;  /* 0x0000001c22377c36 */ /* 0x000fe20008000000 */
[----:B------:R-:W0:Y:S01]  /*4380*/  LDS R59, [R34] ;  /* 0x00000000223b7984 */ /* 0x000e220000000800 */
[----:B------:R-:W-:Y:S01]  /*4390*/  IMAD R30, R53, UR6, R30 ;  /* 0x00000006351e7c24 */ /* 0x000fe2000f8e021e */
[----:B------:R-:W-:Y:S01]  /*43a0*/  @P5 IADD3 R28, PT, PT, R28, 0x1, RZ ;  /* 0x000000011c1c5810 */ /* 0x000fe20007ffe0ff */
[----:B------:R-:W-:Y:S01]  /*43b0*/  VIADD R57, R55, UR28 ;  /* 0x0000001c37397c36 */ /* 0x000fe20008000000 */
[----:B------:R1:W3:Y:S01]  /*43c0*/  LDS R53, [R34+UR28] ;  /* 0x0000001c22357984 */ /* 0x0002e20008000800 */
[----:B------:R-:W-:-:S02]  /*43d0*/  IMAD.IADD R35, R35, 0x1, R32 ;  /* 0x0000000123237824 */ /* 0x000fc400078e0220 */
[----:B------:R-:W-:Y:S01]  /*43e0*/  IMAD.MOV R32, RZ, RZ, -R33 ;  /* 0x000000ffff207224 */ /* 0x000fe200078e0a21 */
[----:B------:R-:W4:Y:S01]  /*43f0*/  LDS R55, [R55+UR28] ;  /* 0x0000001c37377984 */ /* 0x000f220008000800 */
[----:B------:R-:W-:Y:S02]  /*4400*/  IMAD.MOV.U32 R61, RZ, RZ, R28 ;  /* 0x000000ffff3d7224 */ /* 0x000fe400078e001c */
[----:B------:R-:W-:Y:S01]  /*4410*/  IMAD R32, R32, UR6, R29 ;  /* 0x0000000620207c24 */ /* 0x000fe2000f8e021d */
[----:B------:R-:W5:Y:S01]  /*4420*/  LDS R57, [R57+UR28] ;  /* 0x0000001c39397984 */ /* 0x000f620008000800 */
[----:B------:R-:W2:Y:S01]  /*4430*/  LDC.64 R28, c[0x0][0x3a0] ;  /* 0x0000e800ff1c7b82 */ /* 0x000ea20000000a00 */
[----:B------:R-:W-:Y:S02]  /*4440*/  @!P2 IMAD.MOV R61, RZ, RZ, -R61 ;  /* 0x000000ffff3da224 */ /* 0x000fe400078e0a3d */
[----:B------:R-:W-:Y:S02]  /*4450*/  IMAD R33, R40, R33, UR13 ;  /* 0x0000000d28217e24 */ /* 0x000fe4000f8e0221 */
[----:B------:R-:W-:Y:S01]  /*4460*/  IMAD.IADD R31, R31, 0x1, R30 ;  /* 0x000000011f1f7824 */ /* 0x000fe200078e021e */
[----:B------:R-:W-:-:S04]  /*4470*/  SEL R61, R50, R61, !P0 ;  /* 0x0000003d323d7207 */ /* 0x000fc80004000000 */
[----:B------:R-:W-:Y:S01]  /*4480*/  IADD3 R54, PT, PT, -R61, RZ, RZ ;  /* 0x000000ff3d367210 */ /* 0x000fe20007ffe1ff */
[----:B-1----:R-:W-:Y:S02]  /*4490*/  IMAD R34, R40, R61, UR13 ;  /* 0x0000000d28227e24 */ /* 0x002fe4000f8e023d */
[----:B------:R-:W-:Y:S02]  /*44a0*/  IMAD.IADD R61, R33, 0x1, R32 ;  /* 0x00000001213d7824 */ /* 0x000fe400078e0220 */
[----:B------:R-:W-:-:S05]  /*44b0*/  IMAD R54, R54, UR6, R52 ;  /* 0x0000000636367c24 */ /* 0x000fca000f8e0234 */
[----:B------:R-:W-:Y:S01]  /*44c0*/  IADD3 R54, PT, PT, R34, R54, RZ ;  /* 0x0000003622367210 */ /* 0x000fe20007ffe0ff */
[----:B--2---:R-:W-:-:S04]  /*44d0*/  IMAD.WIDE R34, R35, 0x4, R28 ;  /* 0x0000000423227825 */ /* 0x004fc800078e021c */
[--C-:B------:R-:W-:Y:S01]  /*44e0*/  IMAD.WIDE R32, R31, 0x4, R28.reuse ;  /* 0x000000041f207825 */ /* 0x100fe200078e021c */
[----:B0-----:R0:W-:Y:S03]  /*44f0*/  STG.E desc[UR18][R34.64], R59 ;  /* 0x0000003b22007986 */ /* 0x0011e6000c101912 */
[--C-:B------:R-:W-:Y:S01]  /*4500*/  IMAD.WIDE R30, R61, 0x4, R28.reuse ;  /* 0x000000043d1e7825 */ /* 0x100fe200078e021c */
[----:B---3--:R0:W-:Y:S03]  /*4510*/  STG.E desc[UR18][R32.64], R53 ;  /* 0x0000003520007986 */ /* 0x0081e6000c101912 */
[----:B------:R-:W-:Y:S01]  /*4520*/  IMAD.WIDE R28, R54, 0x4, R28 ;  /* 0x00000004361c7825 */ /* 0x000fe200078e021c */
[----:B----4-:R0:W-:Y:S03]  /*4530*/  STG.E desc[UR18][R30.64], R55 ;  /* 0x000000371e007986 */ /* 0x0101e6000c101912 */
[----:B------:R-:W-:Y:S01]  /*4540*/  VIADD R54, R52, UR17 ;  /* 0x0000001134367c36 */ /* 0x000fe20008000000 */
[----:B-----5:R0:W-:Y:S04]  /*4550*/  STG.E desc[UR18][R28.64], R57 ;  /* 0x000000391c007986 */ /* 0x0201e8000c101912 */
[----:B------:R-:W-:-:S13]  /*4560*/  ISETP.GE.U32.AND P1, PT, R54, 0x200, PT ;  /* 0x000002003600780c */ /* 0x000fda0003f26070 */
[----:B0-----:R-:W-:Y:S05]  /*4570*/  @!P1 BRA `(.L_x_4980) ;  /* 0xfffffff800589947 */ /* 0x001fea000383ffff */
.L_x_4979:
[----:B------:R-:W-:Y:S05]  /*4580*/  BSYNC.RECONVERGENT B0 ;  /* 0x0000000000007941 */ /* 0x000fea0003800200 */
.L_x_4978:
[----:B------:R-:W-:-:S04]  /*4590*/  UIADD3 UR10, UPT, UPT, UR24, UR10, URZ ;  /* 0x0000000a180a7290 */ /* 0x000fc8000fffe0ff */
[----:B------:R-:W-:-:S09]  /*45a0*/  UISETP.GE.U32.AND UP0, UPT, UR10, UR25, UPT ;  /* 0x000000190a00728c */ /* 0x000fd2000bf06070 */
[----:B------:R-:W-:Y:S05]  /*45b0*/  BRA.U !UP0, `(.L_x_4981) ;  /* 0xffffffc908647547 */ /* 0x000fea000b83ffff */
[----:B------:R-:W-:Y:S05]  /*45c0*/  EXIT ;  /* 0x000000000000794d */ /* 0x000fea0003800000 */
.L_x_4902:
[----:B------:R-:W-:Y:S01]  /*45d0*/  BSSY B2, `(.L_x_4982) ;  /* 0x0000006000027945 */ /* 0x000fe20003800000 */
[----:B------:R-:W-:Y:S01]  /*45e0*/  IMAD.MOV.U32 R35, RZ, RZ, R36 ;  /* 0x000000ffff237224 */ /* 0x000fe200078e0024 */
[----:B------:R-:W-:-:S07]  /*45f0*/  MOV R40, 0xffffffff ;  /* 0xffffffff00287802 */ /* 0x000fce0000000f00 */
[----:B01234-:R-:W-:Y:S05]  /*4600*/  WARPSYNC.COLLECTIVE R40, `(.L_x_4983) ;  /* 0x0000000028087348 */ /* 0x01ffea0003c00000 */
[----:B---3--:R3:W0:Y:S02]  /*4610*/  SHFL.IDX P0, R40, R50, R35, R37 ;  /* 0x0000002332287389 */ /* 0x0086240000000025 */
[----:B01234-:R-:W-:Y:S05]  /*4620*/  ENDCOLLECTIVE ;  /* 0x000000000000791b */ /* 0x01ffea0003800000 */
.L_x_4983:
[----:B------:R-:W-:Y:S05]  /*4630*/  BSYNC B2 ;  /* 0x0000000000027941 */ /* 0x000fea0003800000 */
.L_x_4982:
[----:B------:R-:W-:Y:S05]  /*4640*/  BRA `(.L_x_4984) ;  /* 0xffffffd400bc7947 */ /* 0x000fea000383ffff */
.L_x_4904:
[----:B------:R-:W-:Y:S01]  /*4650*/  BSSY B2, `(.L_x_4985) ;  /* 0x0000006000027945 */ /* 0x000fe20003800000 */
[----:B------:R-:W-:Y:S02]  /*4660*/  IMAD.MOV.U32 R35, RZ, RZ, R8 ;  /* 0x000000ffff237224 */ /* 0x000fe400078e0008 */
[----:B------:R-:W-:-:S07]  /*4670*/  IMAD.MOV.U32 R40, RZ, RZ, -0x1 ;  /* 0xffffffffff287424 */ /* 0x000fce00078e00ff */
[----:B01234-:R-:W-:Y:S05]  /*4680*/  WARPSYNC.COLLECTIVE R40, `(.L_x_4986) ;  /* 0x0000000028087348 */ /* 0x01ffea0003c00000 */
[----:B---3--:R3:W0:Y:S02]  /*4690*/  SHFL.IDX P0, R40, R50, R35, R37 ;  /* 0x0000002332287389 */ /* 0x0086240000000025 */
[----:B01234-:R-:W-:Y:S05]  /*46a0*/  ENDCOLLECTIVE ;  /* 0x000000000000791b */ /* 0x01ffea0003800000 */
.L_x_4986:
[----:B------:R-:W-:Y:S05]  /*46b0*/  BSYNC B2 ;  /* 0x0000000000027941 */ /* 0x000fea0003800000 */
.L_x_4985:
[----:B------:R-:W-:Y:S05]  /*46c0*/  BRA `(.L_x_4987) ;  /* 0xffffffd400b07947 */ /* 0x000fea000383ffff */
.L_x_4906:
[----:B------:R-:W-:Y:S01]  /*46d0*/  BSSY B2, `(.L_x_4988) ;  /* 0x0000006000027945 */ /* 0x000fe20003800000 */
[----:B------:R-:W-:Y:S01]  /*46e0*/  MOV R35, R9 ;  /* 0x0000000900237202 */ /* 0x000fe20000000f00 */
[----:B------:R-:W-:-:S07]  /*46f0*/  IMAD.MOV.U32 R40, RZ, RZ, -0x1 ;  /* 0xffffffffff287424 */ /* 0x000fce00078e00ff */
[----:B01234-:R-:W-:Y:S05]  /*4700*/  WARPSYNC.COLLECTIVE R40, `(.L_x_4989) ;  /* 0x0000000028087348 */ /* 0x01ffea0003c00000 */
[----:B---3--:R3:W0:Y:S02]  /*4710*/  SHFL.IDX P0, R40, R50, R35, R37 ;  /* 0x0000002332287389 */ /* 0x0086240000000025 */
[----:B01234-:R-:W-:Y:S05]  /*4720*/  ENDCOLLECTIVE ;  /* 0x000000000000791b */ /* 0x01ffea0003800000 */
.L_x_4989:
[----:B------:R-:W-:Y:S05]  /*4730*/  BSYNC B2 ;  /* 0x0000000000027941 */ /* 0x000fea0003800000 */
.L_x_4988:
[----:B------:R-:W-:Y:S05]  /*4740*/  BRA `(.L_x_4990) ;  /* 0xffffffd400a47947 */ /* 0x000fea000383ffff */
.L_x_4908:
[----:B------:R-:W-:Y:S01]  /*4750*/  BSSY B2, `(.L_x_4991) ;  /* 0x0000006000027945 */ /* 0x000fe20003800000 */
[----:B------:R-:W-:Y:S01]  /*4760*/  IMAD.MOV.U32 R35, RZ, RZ, R10 ;  /* 0x000000ffff237224 */ /* 0x000fe200078e000a */
[----:B------:R-:W-:-:S07]  /*4770*/  MOV R40, 0xffffffff ;  /* 0xffffffff00287802 */ /* 0x000fce0000000f00 */
[----:B01234-:R-:W-:Y:S05]  /*4780*/  WARPSYNC.COLLECTIVE R40, `(.L_x_4992) ;  /* 0x0000000028087348 */ /* 0x01ffea0003c00000 */
[----:B---3--:R3:W0:Y:S02]  /*4790*/  SHFL.IDX P0, R40, R50, R35, R37 ;  /* 0x0000002332287389 */ /* 0x0086240000000025 */
[----:B01234-:R-:W-:Y:S05]  /*47a0*/  ENDCOLLECTIVE ;  /* 0x000000000000791b */ /* 0x01ffea0003800000 */
.L_x_4992:
[----:B------:R-:W-:Y:S05]  /*47b0*/  BSYNC B2 ;  /* 0x0000000000027941 */ /* 0x000fea0003800000 */
.L_x_4991:
[----:B------:R-:W-:Y:S05]  /*47c0*/  BRA `(.L_x_4993) ;  /* 0xffffffd400987947 */ /* 0x000fea000383ffff */
.L_x_4910:
[----:B------:R-:W-:Y:S01]  /*47d0*/  BSSY B2, `(.L_x_4994) ;  /* 0x0000006000027945 */ /* 0x000fe20003800000 */
[----:B------:R-:W-:Y:S02]  /*47e0*/  IMAD.MOV.U32 R35, RZ, RZ, R11 ;  /* 0x000000ffff237224 */ /* 0x000fe400078e000b */
[----:B------:R-:W-:-:S07]  /*47f0*/  IMAD.MOV.U32 R40, RZ, RZ, -0x1 ;  /* 0xffffffffff287424 */ /* 0x000fce00078e00ff */
[----:B-1234-:R-:W-:Y:S05]  /*4800*/  WARPSYNC.COLLECTIVE R40, `(.L_x_4995) ;  /* 0x0000000028087348 */ /* 0x01efea0003c00000 */
[----:B---3--:R0:W3:Y:S02]  /*4810*/  SHFL.IDX P0, R40, R50, R35, R37 ;  /* 0x0000002332287389 */ /* 0x0080e40000000025 */
[----:B01234-:R-:W-:Y:S05]  /*4820*/  ENDCOLLECTIVE ;  /* 0x000000000000791b */ /* 0x01ffea0003800000 */
.L_x_4995:
[----:B------:R-:W-:Y:S05]  /*4830*/  BSYNC B2 ;  /* 0x0000000000027941 */ /* 0x000fea0003800000 */
.L_x_4994:
[----:B------:R-:W-:Y:S05]  /*4840*/  BRA `(.L_x_4996) ;  /* 0xffffffd400947947 */ /* 0x000fea000383ffff */
.L_x_4912:
[----:B------:R-:W-:Y:S01]  /*4850*/  BSSY B2, `(.L_x_4997) ;  /* 0x0000006000027945 */ /* 0x000fe20003800000 */
[----:B------:R-:W-:Y:S01]  /*4860*/  MOV R35, R12 ;  /* 0x0000000c00237202 */ /* 0x000fe20000000f00 */
[----:B------:R-:W-:-:S07]  /*4870*/  IMAD.MOV.U32 R40, RZ, RZ, -0x1 ;  /* 0xffffffffff287424 */ /* 0x000fce00078e00ff */
[----:B01234-:R-:W-:Y:S05]  /*4880*/  WARPSYNC.COLLECTIVE R40, `(.L_x_4998) ;  /* 0x0000000028087348 */ /* 0x01ffea0003c00000 */
[----:B---3--:R3:W0:Y:S02]  /*4890*/  SHFL.IDX P0, R40, R50, R35, R37 ;  /* 0x0000002332287389 */ /* 0x0086240000000025 */
[----:B01234-:R-:W-:Y:S05]  /*48a0*/  ENDCOLLECTIVE ;  /* 0x000000000000791b */ /* 0x01ffea0003800000 */
.L_x_4998:
[----:B------:R-:W-:Y:S05]  /*48b0*/  BSYNC B2 ;  /* 0x0000000000027941 */ /* 0x000fea0003800000 */
.L_x_4997:
[----:B------:R-:W-:Y:S05]  /*48c0*/  BRA `(.L_x_4999) ;  /* 0xffffffd4008c7947 */ /* 0x000fea000383ffff */
.L_x_4914:
[----:B------:R-:W-:Y:S01]  /*48d0*/  BSSY B2, `(.L_x_5000) ;  /* 0x0000006000027945 */ /* 0x000fe20003800000 */
[----:B------:R-:W-:Y:S01]  /*48e0*/  IMAD.MOV.U32 R35, RZ, RZ, R13 ;  /* 0x000000ffff237224 */ /* 0x000fe200078e000d */
[----:B------:R-:W-:-:S07]  /*48f0*/  MOV R40, 0xffffffff ;  /* 0xffffffff00287802 */ /* 0x000fce0000000f00 */
[----:B01234-:R-:W-:Y:S05]  /*4900*/  WARPSYNC.COLLECTIVE R40, `(.L_x_5001) ;  /* 0x0000000028087348 */ /* 0x01ffea0003c00000 */
[----:B---3--:R3:W0:Y:S02]  /*4910*/  SHFL.IDX P0, R40, R50, R35, R37 ;  /* 0x0000002332287389 */ /* 0x0086240000000025 */
[----:B01234-:R-:W-:Y:S05]  /*4920*/  ENDCOLLECTIVE ;  /* 0x000000000000791b */ /* 0x01ffea0003800000 */
.L_x_5001:
[----:B------:R-:W-:Y:S05]  /*4930*/  BSYNC B2 ;  /* 0x0000000000027941 */ /* 0x000fea0003800000 */
.L_x_5000:
[----:B------:R-:W-:Y:S05]  /*4940*/  BRA `(.L_x_5002) ;  /* 0xffffffd400847947 */ /* 0x000fea000383ffff */
.L_x_4916:
[----:B------:R-:W-:Y:S01]  /*4950*/  BSSY B2, `(.L_x_5003) ;  /* 0x0000006000027945 */ /* 0x000fe20003800000 */
[----:B------:R-:W-:Y:S02]  /*4960*/  IMAD.MOV.U32 R35, RZ, RZ, R14 ;  /* 0x000000ffff237224 */ /* 0x000fe400078e000e */
[----:B------:R-:W-:-:S07]  /*4970*/  IMAD.MOV.U32 R40, RZ, RZ, -0x1 ;  /* 0xffffffffff287424 */ /* 0x000fce00078e00ff */
[----:B01234-:R-:W-:Y:S05]  /*4980*/  WARPSYNC.COLLECTIVE R40, `(.L_x_5004) ;  /* 0x0000000028087348 */ /* 0x01ffea0003c00000 */
[----:B---3--:R3:W0:Y:S02]  /*4990*/  SHFL.IDX P0, R40, R50, R35, R37 ;  /* 0x0000002332287389 */ /* 0x0086240000000025 */
[----:B01234-:R-:W-:Y:S05]  /*49a0*/  ENDCOLLECTIVE ;  /* 0x000000000000791b */ /* 0x01ffea0003800000 */
.L_x_5004:
[----:B------:R-:W-:Y:S05]  /*49b0*/  BSYNC B2 ;  /* 0x0000000000027941 */ /* 0x000fea0003800000 */
.L_x_5003:
[----:B------:R-:W-:Y:S05]  /*49c0*/  BRA `(.L_x_5005) ;  /* 0xffffffd4007c7947 */ /* 0x000fea000383ffff */
.L_x_4931:
[----:B------:R-:W-:Y:S01]  /*49d0*/  BSSY B1, `(.L_x_5006) ;  /* 0x0000006000017945 */ /* 0x000fe20003800000 */
[----:B------:R-:W-:Y:S01]  /*49e0*/  MOV R35, R36 ;  /* 0x0000002400237202 */ /* 0x000fe20000000f00 */
[----:B------:R-:W-:-:S07]  /*49f0*/  IMAD.MOV.U32 R40, RZ, RZ, -0x1 ;  /* 0xffffffffff287424 */ /* 0x000fce00078e00ff */
[----:B01234-:R-:W-:Y:S05]  /*4a00*/  WARPSYNC.COLLECTIVE R40, `(.L_x_5007) ;  /* 0x0000000028087348 */ /* 0x01ffea0003c00000 */
[----:B---3--:R3:W0:Y:S02]  /*4a10*/  SHFL.IDX P0, R40, R50, R35, R37 ;  /* 0x0000002332287389 */ /* 0x0086240000000025 */
[----:B01234-:R-:W-:Y:S05]  /*4a20*/  ENDCOLLECTIVE ;  /* 0x000000000000791b */ /* 0x01ffea0003800000 */
.L_x_5007:
[----:B------:R-:W-:Y:S05]  /*4a30*/  BSYNC B1 ;  /* 0x0000000000017941 */ /* 0x000fea0003800000 */
.L_x_5006:
[----:B------:R-:W-:Y:S05]  /*4a40*/  BRA `(.L_x_5008) ;  /* 0xffffffdc005c7947 */ /* 0x000fea000383ffff */
.L_x_4933:
[----:B------:R-:W-:Y:S01]  /*4a50*/  BSSY B1, `(.L_x_5009) ;  /* 0x0000006000017945 */ /* 0x000fe20003800000 */
[----:B------:R-:W-:Y:S01]  /*4a60*/  IMAD.MOV.U32 R35, RZ, RZ, R8 ;  /* 0x000000ffff237224 */ /* 0x000fe200078e0008 */
[----:B------:R-:W-:-:S07]  /*4a70*/  MOV R40, 0xffffffff ;  /* 0xffffffff00287802 */ /* 0x000fce0000000f00 */
[----:B01234-:R-:W-:Y:S05]  /*4a80*/  WARPSYNC.COLLECTIVE R40, `(.L_x_5010) ;  /* 0x0000000028087348 */ /* 0x01ffea0003c00000 */
[----:B---3--:R3:W0:Y:S02]  /*4a90*/  SHFL.IDX P0, R40, R50, R35, R37 ;  /* 0x0000002332287389 */ /* 0x0086240000000025 */
[----:B01234-:R-:W-:Y:S05]  /*4aa0*/  ENDCOLLECTIVE ;  /* 0x000000000000791b */ /* 0x01ffea0003800000 */
.L_x_5010:
[----:B------:R-:W-:Y:S05]  /*4ab0*/  BSYNC B1 ;  /* 0x0000000000017941 */ /* 0x000fea0003800000 */
.L_x_5009:
[----:B------:R-:W-:Y:S05]  /*4ac0*/  BRA `(.L_x_5011) ;  /* 0xffffffdc00507947 */ /* 0x000fea000383ffff */
.L_x_4935:
[----:B------:R-:W-:Y:S01]  /*4ad0*/  BSSY B1, `(.L_x_5012) ;  /* 0x0000006000017945 */ /* 0x000fe20003800000 */
[----:B------:R-:W-:Y:S02]  /*4ae0*/  IMAD.MOV.U32 R35, RZ, RZ, R9 ;  /* 0x000000ffff237224 */ /* 0x000fe400078e0009 */
[----:B------:R-:W-:-:S07]  /*4af0*/  IMAD.MOV.U32 R40, RZ, RZ, -0x1 ;  /* 0xffffffffff287424 */ /* 0x000fce00078e00ff */
[----:B01234-:R-:W-:Y:S05]  /*4b00*/  WARPSYNC.COLLECTIVE R40, `(.L_x_5013) ;  /* 0x0000000028087348 */ /* 0x01ffea0003c00000 */
[----:B---3--:R3:W0:Y:S02]  /*4b10*/  SHFL.IDX P0, R40, R50, R35, R37 ;  /* 0x0000002332287389 */ /* 0x0086240000000025 */
[----:B01234-:R-:W-:Y:S05]  /*4b20*/  ENDCOLLECTIVE ;  /* 0x000000000000791b */ /* 0x01ffea0003800000 */
.L_x_5013:
[----:B------:R-:W-:Y:S05]  /*4b30*/  BSYNC B1 ;  /* 0x0000000000017941 */ /* 0x000fea0003800000 */
.L_x_5012:
[----:B------:R-:W-:Y:S05]  /*4b40*/  BRA `(.L_x_5014) ;  /* 0xffffffdc00447947 */ /* 0x000fea000383ffff */
.L_x_4937:
[----:B------:R-:W-:Y:S01]  /*4b50*/  BSSY B1, `(.L_x_5015) ;  /* 0x0000006000017945 */ /* 0x000fe20003800000 */
[----:B------:R-:W-:Y:S01]  /*4b60*/  MOV R35, R10 ;  /* 0x0000000a00237202 */ /* 0x000fe20000000f00 */
[----:B------:R-:W-:-:S07]  /*4b70*/  IMAD.MOV.U32 R40, RZ, RZ, -0x1 ;  /* 0xffffffffff287424 */ /* 0x000fce00078e00ff */
[----:B01234-:R-:W-:Y:S05]  /*4b80*/  WARPSYNC.COLLECTIVE R40, `(.L_x_5016) ;  /* 0x0000000028087348 */ /* 0x01ffea0003c00000 */
[----:B---3--:R3:W0:Y:S02]  /*4b90*/  SHFL.IDX P0, R40, R50, R35, R37 ;  /* 0x0000002332287389 */ /* 0x0086240000000025 */
[----:B01234-:R-:W-:Y:S05]  /*4ba0*/  ENDCOLLECTIVE ;  /* 0x000000000000791b */ /* 0x01ffea0003800000 */
.L_x_5016:
[----:B------:R-:W-:Y:S05]  /*4bb0*/  BSYNC B1 ;  /* 0x0000000000017941 */ /* 0x000fea0003800000 */
.L_x_5015:
[----:B------:R-:W-:Y:S05]  /*4bc0*/  BRA `(.L_x_5017) ;  /* 0xffffffdc00387947 */ /* 0x000fea000383ffff */
.L_x_4939:
[----:B------:R-:W-:Y:S01]  /*4bd0*/  BSSY B1, `(.L_x_5018) ;  /* 0x0000006000017945 */ /* 0x000fe20003800000 */
[----:B------:R-:W-:Y:S01]  /*4be0*/  IMAD.MOV.U32 R35, RZ, RZ, R11 ;  /* 0x000000ffff237224 */ /* 0x000fe200078e000b */
[----:B------:R-:W-:-:S07]  /*4bf0*/  MOV R40, 0xffffffff ;  /* 0xffffffff00287802 */ /* 0x000fce0000000f00 */
[----:B-1234-:R-:W-:Y:S05]  /*4c00*/  WARPSYNC.COLLECTIVE R40, `(.L_x_5019) ;  /* 0x0000000028087348 */ /* 0x01efea0003c00000 */
[----:B---3--:R0:W3:Y:S02]  /*4c10*/  SHFL.IDX P0, R40, R50, R35, R37 ;  /* 0x0000002332287389 */ /* 0x0080e40000000025 */
[----:B01234-:R-:W-:Y:S05]  /*4c20*/  ENDCOLLECTIVE ;  /* 0x000000000000791b */ /* 0x01ffea0003800000 */
.L_x_5019:
[----:B------:R-:W-:Y:S05]  /*4c30*/  BSYNC B1 ;  /* 0x0000000000017941 */ /* 0x000fea0003800000 */
.L_x_5018:
[----:B------:R-:W-:Y:S05]  /*4c40*/  BRA `(.L_x_5020) ;  /* 0xffffffdc00347947 */ /* 0x000fea000383ffff */
.L_x_4941:
[----:B------:R-:W-:Y:S01]  /*4c50*/  BSSY B1, `(.L_x_5021) ;  /* 0x0000006000017945 */ /* 0x000fe20003800000 */
[----:B------:R-:W-:Y:S02]  /*4c60*/  IMAD.MOV.U32 R35, RZ, RZ, R12 ;  /* 0x000000ffff237224 */ /* 0x000fe400078e000c */
[----:B------:R-:W-:-:S07]  /*4c70*/  IMAD.MOV.U32 R40, RZ, RZ, -0x1 ;  /* 0xffffffffff287424 */ /* 0x000fce00078e00ff */
[----:B01234-:R-:W-:Y:S05]  /*4c80*/  WARPSYNC.COLLECTIVE R40, `(.L_x_5022) ;  /* 0x0000000028087348 */ /* 0x01ffea0003c00000 */
[----:B---3--:R3:W0:Y:S02]  /*4c90*/  SHFL.IDX P0, R40, R50, R35, R37 ;  /* 0x0000002332287389 */ /* 0x0086240000000025 */
[----:B01234-:R-:W-:Y:S05]  /*4ca0*/  ENDCOLLECTIVE ;  /* 0x000000000000791b */ /* 0x01ffea0003800000 */
.L_x_5022:
[----:B------:R-:W-:Y:S05]  /*4cb0*/  BSYNC B1 ;  /* 0x0000000000017941 */ /* 0x000fea0003800000 */
.L_x_5021:
[----:B------:R-:W-:Y:S05]  /*4cc0*/  BRA `(.L_x_5023) ;  /* 0xffffffdc002c7947 */ /* 0x000fea000383ffff */
.L_x_4943:
[----:B------:R-:W-:Y:S01]  /*4cd0*/  BSSY B1, `(.L_x_5024) ;  /* 0x0000006000017945 */ /* 0x000fe20003800000 */
[----:B------:R-:W-:Y:S01]  /*4ce0*/  MOV R35, R13 ;  /* 0x0000000d00237202 */ /* 0x000fe20000000f00 */
[----:B------:R-:W-:-:S07]  /*4cf0*/  IMAD.MOV.U32 R40, RZ, RZ, -0x1 ;  /* 0xffffffffff287424 */ /* 0x000fce00078e00ff */
[----:B01234-:R-:W-:Y:S05]  /*4d00*/  WARPSYNC.COLLECTIVE R40, `(.L_x_5025) ;  /* 0x0000000028087348 */ /* 0x01ffea0003c00000 */
[----:B---3--:R3:W0:Y:S02]  /*4d10*/  SHFL.IDX P0, R40, R50, R35, R37 ;  /* 0x0000002332287389 */ /* 0x0086240000000025 */
[----:B01234-:R-:W-:Y:S05]  /*4d20*/  ENDCOLLECTIVE ;  /* 0x000000000000791b */ /* 0x01ffea0003800000 */
.L_x_5025:
[----:B------:R-:W-:Y:S05]  /*4d30*/  BSYNC B1 ;  /* 0x0000000000017941 */ /* 0x000fea0003800000 */
.L_x_5024:
[----:B------:R-:W-:Y:S05]  /*4d40*/  BRA `(.L_x_5026) ;  /* 0xffffffdc00247947 */ /* 0x000fea000383ffff */
.L_x_4945:
[----:B------:R-:W-:Y:S01]  /*4d50*/  BSSY B1, `(.L_x_5027) ;  /* 0x0000006000017945 */ /* 0x000fe20003800000 */
[----:B------:R-:W-:Y:S01]  /*4d60*/  IMAD.MOV.U32 R35, RZ, RZ, R14 ;  /* 0x000000ffff237224 */ /* 0x000fe200078e000e */
[----:B------:R-:W-:-:S07]  /*4d70*/  MOV R40, 0xffffffff ;  /* 0xffffffff00287802 */ /* 0x000fce0000000f00 */
[----:B01234-:R-:W-:Y:S05]  /*4d80*/  WARPSYNC.COLLECTIVE R40, `(.L_x_5028) ;  /* 0x0000000028087348 */ /* 0x01ffea0003c00000 */
[----:B---3--:R3:W0:Y:S02]  /*4d90*/  SHFL.IDX P0, R40, R50, R35, R37 ;  /* 0x0000002332287389 */ /* 0x0086240000000025 */
[----:B01234-:R-:W-:Y:S05]  /*4da0*/  ENDCOLLECTIVE ;  /* 0x000000000000791b */ /* 0x01ffea0003800000 */
.L_x_5028:
[----:B------:R-:W-:Y:S05]  /*4db0*/  BSYNC B1 ;  /* 0x0000000000017941 */ /* 0x000fea0003800000 */
.L_x_5027:
[----:B------:R-:W-:Y:S05]  /*4dc0*/  BRA `(.L_x_5029) ;  /* 0xffffffdc001c7947 */ /* 0x000fea000383ffff */
.L_x_4958:
[----:B------:R-:W-:Y:S02]  /*4dd0*/  IMAD.MOV.U32 R40, RZ, RZ, -0x1 ;  /* 0xffffffffff287424 */ /* 0x000fe400078e00ff */
[----:B------:R-:W-:-:S07]  /*4de0*/  IMAD.MOV.U32 R35, RZ, RZ, R36 ;  /* 0x000000ffff237224 */ /* 0x000fce00078e0024 */
[----:B012-4-:R-:W-:Y:S05]  /*4df0*/  WARPSYNC.COLLECTIVE R40, `(.L_x_5030) ;  /* 0x0000000028087348 */ /* 0x017fea0003c00000 */
[----:B-1----:R1:W3:Y:S02]  /*4e00*/  SHFL.IDX P0, R40, R50, R35, R37 ;  /* 0x0000002332287389 */ /* 0x0022e40000000025 */
[----:B01234-:R-:W-:Y:S05]  /*4e10*/  ENDCOLLECTIVE ;  /* 0x000000000000791b */ /* 0x01ffea0003800000 */
.L_x_5030:
[----:B------:R-:W-:Y:S01]  /*4e20*/  MOV R29, R40 ;  /* 0x00000028001d7202 */ /* 0x000fe20000000f00 */
[----:B------:R-:W-:Y:S06]  /*4e30*/  BRA `(.L_x_5031) ;  /* 0xffffffe000ec7947 */ /* 0x000fec000383ffff */
.L_x_4960:
[----:B------:R-:W-:Y:S01]  /*4e40*/  BSSY B0, `(.L_x_5032) ;  /* 0x0000006000007945 */ /* 0x000fe20003800000 */
[----:B------:R-:W-:Y:S02]  /*4e50*/  IMAD.MOV.U32 R35, RZ, RZ, R8 ;  /* 0x000000ffff237224 */ /* 0x000fe400078e0008 */
[----:B------:R-:W-:-:S07]  /*4e60*/  IMAD.MOV.U32 R40, RZ, RZ, -0x1 ;  /* 0xffffffffff287424 */ /* 0x000fce00078e00ff */
[----:B012-4-:R-:W-:Y:S05]  /*4e70*/  WARPSYNC.COLLECTIVE R40, `(.L_x_5033) ;  /* 0x0000000028087348 */ /* 0x017fea0003c00000 */
[----:B-1----:R1:W3:Y:S02]  /*4e80*/  SHFL.IDX P0, R40, R50, R35, R37 ;  /* 0x0000002332287389 */ /* 0x0022e40000000025 */
[----:B01234-:R-:W-:Y:S05]  /*4e90*/  ENDCOLLECTIVE ;  /* 0x000000000000791b */ /* 0x01ffea0003800000 */
.L_x_5033:
[----:B------:R-:W-:Y:S05]  /*4ea0*/  BSYNC B0 ;  /* 0x0000000000007941 */ /* 0x000fea0003800000 */
.L_x_5032:
[----:B------:R-:W-:Y:S05]  /*4eb0*/  BRA `(.L_x_5034) ;  /* 0xffffffe000e07947 */ /* 0x000fea000383ffff */
.L_x_4962:
[----:B------:R-:W-:Y:S01]  /*4ec0*/  BSSY B0, `(.L_x_5035) ;  /* 0x0000006000007945 */ /* 0x000fe20003800000 */
[----:B------:R-:W-:Y:S01]  /*4ed0*/  MOV R35, R9 ;  /* 0x0000000900237202 */ /* 0x000fe20000000f00 */
[----:B------:R-:W-:-:S07]  /*4ee0*/  IMAD.MOV.U32 R40, RZ, RZ, -0x1 ;  /* 0xffffffffff287424 */ /* 0x000fce00078e00ff */
[----:B012-4-:R-:W-:Y:S05]  /*4ef0*/  WARPSYNC.COLLECTIVE R40, `(.L_x_5036) ;  /* 0x0000000028087348 */ /* 0x017fea0003c00000 */
[----:B-1----:R1:W3:Y:S02]  /*4f00*/  SHFL.IDX P0, R40, R50, R35, R37 ;  /* 0x0000002332287389 */ /* 0x0022e40000000025 */
[----:B01234-:R-:W-:Y:S05]  /*4f10*/  ENDCOLLECTIVE ;  /* 0x000000000000791b */ /* 0x01ffea0003800000 */
.L_x_5036:
[----:B------:R-:W-:Y:S05]  /*4f20*/  BSYNC B0 ;  /* 0x0000000000007941 */ /* 0x000fea0003800000 */
.L_x_5035:
[----:B------:R-:W-:Y:S05]  /*4f30*/  BRA `(.L_x_5037) ;  /* 0xffffffe000d47947 */ /* 0x000fea000383ffff */
.L_x_4964:
[----:B------:R-:W-:Y:S01]  /*4f40*/  BSSY B0, `(.L_x_5038) ;  /* 0x0000006000007945 */ /* 0x000fe20003800000 */
[----:B------:R-:W-:Y:S01]  /*4f50*/  IMAD.MOV.U32 R35, RZ, RZ, R10 ;  /* 0x000000ffff237224 */ /* 0x000fe200078e000a */
[----:B------:R-:W-:-:S07]  /*4f60*/  MOV R40, 0xffffffff ;  /* 0xffffffff00287802 */ /* 0x000fce0000000f00 */
[----:B-12-4-:R-:W-:Y:S05]  /*4f70*/  WARPSYNC.COLLECTIVE R40, `(.L_x_5039) ;  /* 0x0000000028087348 */ /* 0x016fea0003c00000 */
[----:B-1----:R0:W1:Y:S02]  /*4f80*/  SHFL.IDX P0, R40, R50, R35, R37 ;  /* 0x0000002332287389 */ /* 0x0020640000000025 */
[----:B012-4-:R-:W-:Y:S05]  /*4f90*/  ENDCOLLECTIVE ;  /* 0x000000000000791b */ /* 0x017fea0003800000 */
.L_x_5039:
[----:B------:R-:W-:Y:S05]  /*4fa0*/  BSYNC B0 ;  /* 0x0000000000007941 */ /* 0x000fea0003800000 */
.L_x_5038:
[----:B------:R-:W-:Y:S05]  /*4fb0*/  BRA `(.L_x_5040) ;  /* 0xffffffe000d07947 */ /* 0x000fea000383ffff */
.L_x_4966:
[----:B------:R-:W-:Y:S01]  /*4fc0*/  BSSY B0, `(.L_x_5041) ;  /* 0x0000006000007945 */ /* 0x000fe20003800000 */
[----:B------:R-:W-:Y:S02]  /*4fd0*/  IMAD.MOV.U32 R35, RZ, RZ, R11 ;  /* 0x000000ffff237224 */ /* 0x000fe400078e000b */
[----:B------:R-:W-:-:S07]  /*4fe0*/  IMAD.MOV.U32 R40, RZ, RZ, -0x1 ;  /* 0xffffffffff287424 */ /* 0x000fce00078e00ff */
[----:B012-4-:R-:W-:Y:S05]  /*4ff0*/  WARPSYNC.COLLECTIVE R40, `(.L_x_5042) ;  /* 0x0000000028087348 */ /* 0x017fea0003c00000 */
[----:B-1----:R1:W3:Y:S02]  /*5000*/  SHFL.IDX P0, R40, R50, R35, R37 ;  /* 0x0000002332287389 */ /* 0x0022e40000000025 */
[----:B01234-:R-:W-:Y:S05]  /*5010*/  ENDCOLLECTIVE ;  /* 0x000000000000791b */ /* 0x01ffea0003800000 */
.L_x_5042:
[----:B------:R-:W-:Y:S05]  /*5020*/  BSYNC B0 ;  /* 0x0000000000007941 */ /* 0x000fea0003800000 */
.L_x_5041:
[----:B------:R-:W-:Y:S05]  /*5030*/  BRA `(.L_x_5043) ;  /* 0xffffffe000c87947 */ /* 0x000fea000383ffff */
.L_x_4968:
[----:B------:R-:W-:Y:S01]  /*5040*/  BSSY B0, `(.L_x_5044) ;  /* 0x0000006000007945 */ /* 0x000fe20003800000 */
[----:B------:R-:W-:Y:S01]  /*5050*/  MOV R35, R12 ;  /* 0x0000000c00237202 */ /* 0x000fe20000000f00 */
[----:B------:R-:W-:-:S07]  /*5060*/  IMAD.MOV.U32 R40, RZ, RZ, -0x1 ;  /* 0xffffffffff287424 */ /* 0x000fce00078e00ff */
[----:B012-4-:R-:W-:Y:S05]  /*5070*/  WARPSYNC.COLLECTIVE R40, `(.L_x_5045) ;  /* 0x0000000028087348 */ /* 0x017fea0003c00000 */
[----:B-1----:R1:W3:Y:S02]  /*5080*/  SHFL.IDX P0, R40, R50, R35, R37 ;  /* 0x0000002332287389 */ /* 0x0022e40000000025 */
[----:B01234-:R-:W-:Y:S05]  /*5090*/  ENDCOLLECTIVE ;  /* 0x000000000000791b */ /* 0x01ffea0003800000 */
.L_x_5045:
[----:B------:R-:W-:Y:S05]  /*50a0*/  BSYNC B0 ;  /* 0x0000000000007941 */ /* 0x000fea0003800000 */
.L_x_5044:
[----:B------:R-:W-:Y:S05]  /*50b0*/  BRA `(.L_x_5046) ;  /* 0xffffffe000c07947 */ /* 0x000fea000383ffff */
.L_x_4970:
[----:B------:R-:W-:Y:S01]  /*50c0*/  BSSY B0, `(.L_x_5047) ;  /* 0x0000006000007945 */ /* 0x000fe20003800000 */
[----:B------:R-:W-:Y:S01]  /*50d0*/  IMAD.MOV.U32 R35, RZ, RZ, R13 ;  /* 0x000000ffff237224 */ /* 0x000fe200078e000d */
[----:B------:R-:W-:-:S07]  /*50e0*/  MOV R40, 0xffffffff ;  /* 0xffffffff00287802 */ /* 0x000fce0000000f00 */
[----:B012-4-:R-:W-:Y:S05]  /*50f0*/  WARPSYNC.COLLECTIVE R40, `(.L_x_5048) ;  /* 0x0000000028087348 */ /* 0x017fea0003c00000 */
[----:B-1----:R1:W3:Y:S02]  /*5100*/  SHFL.IDX P0, R40, R50, R35, R37 ;  /* 0x0000002332287389 */ /* 0x0022e40000000025 */
[----:B01234-:R-:W-:Y:S05]  /*5110*/  ENDCOLLECTIVE ;  /* 0x000000000000791b */ /* 0x01ffea0003800000 */
.L_x_5048:
[----:B------:R-:W-:Y:S05]  /*5120*/  BSYNC B0 ;  /* 0x0000000000007941 */ /* 0x000fea0003800000 */
.L_x_5047:
[----:B------:R-:W-:Y:S05]  /*5130*/  BRA `(.L_x_5049) ;  /* 0xffffffe000b87947 */ /* 0x000fea000383ffff */
.L_x_4972:
[----:B------:R-:W-:Y:S01]  /*5140*/  BSSY B0, `(.L_x_5050) ;  /* 0x0000006000007945 */ /* 0x000fe20003800000 */
[----:B------:R-:W-:Y:S02]  /*5150*/  IMAD.MOV.U32 R35, RZ, RZ, R14 ;  /* 0x000000ffff237224 */ /* 0x000fe400078e000e */
[----:B------:R-:W-:-:S07]  /*5160*/  IMAD.MOV.U32 R40, RZ, RZ, -0x1 ;  /* 0xffffffffff287424 */ /* 0x000fce00078e00ff */
[----:B012-4-:R-:W-:Y:S05]  /*5170*/  WARPSYNC.COLLECTIVE R40, `(.L_x_5051) ;  /* 0x0000000028087348 */ /* 0x017fea0003c00000 */
[----:B-1----:R1:W3:Y:S02]  /*5180*/  SHFL.IDX P0, R40, R50, R35, R37 ;  /* 0x0000002332287389 */ /* 0x0022e40000000025 */
[----:B01234-:R-:W-:Y:S05]  /*5190*/  ENDCOLLECTIVE ;  /* 0x000000000000791b */ /* 0x01ffea0003800000 */
.L_x_5051:
[----:B------:R-:W-:Y:S05]  /*51a0*/  BSYNC B0 ;  /* 0x0000000000007941 */ /* 0x000fea0003800000 */
.L_x_5050:
[----:B------:R-:W-:Y:S05]  /*51b0*/  BRA `(.L_x_5052) ;  /* 0xffffffe000b07947 */ /* 0x000fea000383ffff */
        .weak           $__internal_47_$__cuda_sm20_div_u16
        .type           $__internal_47_$__cuda_sm20_div_u16,@function
        .size           $__internal_47_$__cuda_sm20_div_u16,(.L_x_57998 - $__internal_47_$__cuda_sm20_div_u16)
$__internal_47_$__cuda_sm20_div_u16:
        /* <DEDUP_REMOVED lines=18> */
[----:B------:R-:W-:Y:S06]  /*52e0*/  RET.REL.NODEC R8 `(_Z9cuda_gemmIiLi256ELi4ELi1ELi512ELi8ELi8ELi32ELi0ELi0EEviiiPT_S1_S1_ii) ;  /* 0xffffffac08447950 */ /* 0x000fec0003c3ffff */
.L_x_5053:
        /* <DEDUP_REMOVED lines=9> */
.L_x_57998:


//--------------------- .text._Z9cuda_gemmIiLi256ELi4ELi1ELi512ELi4ELi4ELi32ELi1ELi1EEviiiPT_S1_S1_ii --------------------------
	.section	.text._Z9cuda_gemmIiLi256ELi4ELi1ELi512ELi4ELi4ELi32ELi1ELi1EEviiiPT_S1_S1_ii,"ax",@progbits
	.align	128
        .global         _Z9cuda_gemmIiLi256ELi4ELi1ELi512ELi4ELi4ELi32ELi1ELi1EEviiiPT_S1_S1_ii
        .type           _Z9cuda_gemmIiLi256ELi4ELi1ELi512ELi4ELi4ELi32ELi1ELi1EEviiiPT_S1_S1_ii,@function
        .size           _Z9cuda_gemmIiLi256ELi4ELi1ELi512ELi4ELi4ELi32ELi1ELi1EEviiiPT_S1_S1_ii,(.L_x_57999 - _Z9cuda_gemmIiLi256ELi4ELi1ELi512ELi4ELi4ELi32ELi1ELi1EEviiiPT_S1_S1_ii)
        .other          _Z9cuda_gemmIiLi256ELi4ELi1ELi512ELi4ELi4ELi32ELi1ELi1EEviiiPT_S1_S1_ii,@"STO_CUDA_ENTRY STV_DEFAULT"
_Z9cuda_gemmIiLi256ELi4ELi1ELi512ELi4ELi4ELi32ELi1ELi1EEviiiPT_S1_S1_ii:
.text._Z9cuda_gemmIiLi256ELi4ELi1ELi512ELi4ELi4ELi32ELi1ELi1EEviiiPT_S1_S1_ii:
        /* <DEDUP_REMOVED lines=12> */
.L_x_5056:
        /* <DEDUP_REMOVED lines=10> */
.L_x_5055:
[----:B------:R-:W-:Y:S05]  /*0160*/  BSYNC.RECONVERGENT B0 ;  /* 0x0000000000007941 */ /* 0x000fea0003800200 */
.L_x_5054:
[----:B0-----:R-:W0:Y:S08]  /*0170*/  LDC R2, c[0x0][0x374] ;  /* 0x0000dd00ff027b82 */ /* 0x001e300000000800 */
[----:B------:R-:W1:Y:S01]  /*0180*/  S2UR UR7, SR_CTAID.Y ;  /* 0x00000000000779c3 */ /* 0x000e620000002600 */
[----:B0-----:R-:W-:-:S04]  /*0190*/  SHF.L.U32 R3, R2, 0x2, RZ ;  /* 0x0000000202037819 */ /* 0x001fc800000006ff */
[----:B-1----:R-:W-:-:S13]  /*01a0*/  ISETP.LE.U32.AND P0, PT, R3, UR7, PT ;  /* 0x0000000703007c0c */ /* 0x002fda000bf03070 */
[----:B------:R-:W-:Y:S05]  /*01b0*/  @P0 EXIT ;  /* 0x000000000000094d */ /* 0x000fea0003800000 */
[----:B------:R-:W0:Y:S01]  /*01c0*/  LDCU UR11, c[0x0][0x360] ;  /* 0x00006c00ff0b77ac */ /* 0x000e220008000800 */
[----:B------:R-:W1:Y:S01]  /*01d0*/  S2UR UR4, SR_CgaCtaId ;  /* 0x00000000000479c3 */ /* 0x000e620000008800 */
[C---:B------:R-:W-:Y:S01]  /*01e0*/  IMAD.SHL.U32 R4, R0.reuse, 0x4, RZ ;  /* 0x0000000400047824 */ /* 0x040fe200078e00ff */
[----:B------:R-:W-:Y:S01]  /*01f0*/  LOP3.LUT R6, R0, 0x3, RZ, 0xc0, !PT ;  /* 0x0000000300067812 */ /* 0x000fe200078ec0ff */
[----:B------:R-:W-:Y:S01]  /*0200*/  UMOV UR6, 0x400 ;  /* 0x0000040000067882 */ /* 0x000fe20000000000 */
[----:B------:R-:W-:Y:S01]  /*0210*/  IMAD.U32 R5, RZ, RZ, UR7 ;  /* 0x00000007ff057e24 */ /* 0x000fe2000f8e00ff */
[----:B------:R-:W-:Y:S02]  /*0220*/  MOV R13, 0x2d0 ;  /* 0x000002d0000d7802 */ /* 0x000fe40000000f00 */
[----:B------:R-:W-:Y:S01]  /*0230*/  LOP3.LUT R7, R4, 0xc, RZ, 0xc0, !PT ;  /* 0x0000000c04077812 */ /* 0x000fe200078ec0ff */
[----:B0-----:R-:W-:Y:S01]  /*0240*/  VIADD R3, R0, UR11 ;  /* 0x0000000b00037c36 */ /* 0x001fe20008000000 */
[----:B------:R-:W-:-:S03]  /*0250*/  ULOP3.LUT UR5, UR11, 0xffff, URZ, 0xc0, !UPT ;  /* 0x0000ffff0b057892 */ /* 0x000fc6000f8ec0ff */
[----:B------:R-:W-:Y:S01]  /*0260*/  IMAD.MOV R8, RZ, RZ, -R3 ;  /* 0x000000ffff087224 */ /* 0x000fe200078e0a03 */
[----:B-1----:R-:W-:-:S04]  /*0270*/  ULEA UR4, UR4, UR6, 0x18 ;  /* 0x0000000604047291 */ /* 0x002fc8000f8ec0ff */
[----:B------:R-:W-:-:S04]  /*0280*/  PRMT R8, R8, 0x7710, RZ ;  /* 0x0000771008087816 */ /* 0x000fc800000000ff */
[----:B------:R-:W-:Y:S01]  /*0290*/  IADD3 R8, PT, PT, R8, 0x1ff, RZ ;  /* 0x000001ff08087810 */ /* 0x000fe20007ffe0ff */
[----:B------:R-:W-:-:S03]  /*02a0*/  VIADD R7, R7, UR4 ;  /* 0x0000000407077c36 */ /* 0x000fc60008000000 */
[----:B------:R-:W-:-:S07]  /*02b0*/  LOP3.LUT R8, R8, 0xffff, RZ, 0xc0, !PT ;  /* 0x0000ffff08087812 */ /* 0x000fce00078ec0ff */
[----:B------:R-:W-:Y:S05]  /*02c0*/  CALL.REL.NOINC `($__internal_48_$__cuda_sm20_div_u16) ;  /* 0x0000000c00f07944 */ /* 0x000fea0003c00000 */
[----:B------:R-:W0:Y:S01]  /*02d0*/  S2UR UR7, SR_CgaCtaId ;  /* 0x00000000000779c3 */ /* 0x000e220000008800 */
[----:B------:R-:W1:Y:S01]  /*02e0*/  LDCU.64 UR4, c[0x0][0x390] ;  /* 0x00007200ff0477ac */ /* 0x000e620008000a00 */
[C---:B------:R-:W-:Y:S01]  /*02f0*/  VIADD R11, R0.reuse, 0x1 ;  /* 0x00000001000b7836 */ /* 0x040fe20000000000 */
[----:B------:R-:W-:Y:S01]  /*0300*/  IADD3 R20, PT, PT, R0, -0x1, RZ ;  /* 0xffffffff00147810 */ /* 0x000fe20007ffe0ff */
[----:B------:R-:W-:Y:S01]  /*0310*/  UIADD3 UR6, UPT, UPT, UR6, 0x880, URZ ;  /* 0x0000088006067890 */ /* 0x000fe2000fffe0ff */
[----:B------:R-:W-:Y:S01]  /*0320*/  LOP3.LUT R8, R9, 0x3, RZ, 0xc0, !PT ;  /* 0x0000000309087812 */ /* 0x000fe200078ec0ff */
[----:B------:R-:W-:Y:S01]  /*0330*/  USHF.L.U32 UR10, UR11, 0x2, URZ ;  /* 0x000000020b0a7899 */ /* 0x000fe200080006ff */
[----:B------:R-:W-:Y:S02]  /*0340*/  LOP3.LUT R10, R6, 0x2, RZ, 0x3c, !PT ;  /* 0x00000002060a7812 */ /* 0x000fe400078e3cff */
[----:B------:R-:W-:Y:S02]  /*0350*/  LOP3.LUT R11, R11, 0x3, RZ, 0xc0, !PT ;  /* 0x000000030b0b7812 */ /* 0x000fe400078ec0ff */
[----:B------:R-:W-:Y:S01]  /*0360*/  LOP3.LUT R20, R20, 0x3, RZ, 0xc0, !PT ;  /* 0x0000000314147812 */ /* 0x000fe200078ec0ff */
[----:B-1----:R-:W-:-:S02]  /*0370*/  UIMAD.WIDE.U32 UR12, UR11, 0x4, UR4 ;  /* 0x000000040b0c78a5 */ /* 0x002fc4000f8e0004 */
[----:B------:R-:W-:Y:S02]  /*0380*/  UIMAD.WIDE.U32 UR14, UR11, 0x8, UR4 ;  /* 0x000000080b0e78a5 */ /* 0x000fe4000f8e0004 */
[----:B------:R-:W-:Y:S02]  /*0390*/  UIMAD.WIDE.U32 UR4, UR11, 0xc, UR4 ;  /* 0x0000000c0b0478a5 */ /* 0x000fe4000f8e0004 */
[----:B0-----:R-:W-:-:S06]  /*03a0*/  ULEA UR6, UR7, UR6, 0x18 ;  /* 0x0000000607067291 */ /* 0x001fcc000f8ec0ff */
[----:B------:R-:W-:-:S07]  /*03b0*/  VIADD R21, R4, UR6 ;  /* 0x0000000604157c36 */ /* 0x000fce0008000000 */
.L_x_5074:
[----:B------:R-:W-:Y:S01]  /*03c0*/  ISETP.NE.AND P3, PT, R8, 0x2, PT ;  /* 0x000000020800780c */ /* 0x000fe20003f65270 */
[----:B------:R-:W-:Y:S01]  /*03d0*/  BSSY.RECONVERGENT B0, `(.L_x_5057) ;  /* 0x0000024000007945 */ /* 0x000fe20003800200 */
[C---:B0-----:R-:W-:Y:S01]  /*03e0*/  LOP3.LUT R12, R9.reuse, 0xffff, RZ, 0xc0, !PT ;  /* 0x0000ffff090c7812 */ /* 0x041fe200078ec0ff */
[----:B------:R-:W-:Y:S01]  /*03f0*/  IMAD.MOV.U32 R23, RZ, RZ, R5 ;  /* 0x000000ffff177224 */ /* 0x000fe200078e0005 */
[----:B------:R-:W-:Y:S01]  /*0400*/  LOP3.LUT R13, R9, 0xffff, RZ, 0xc0, !PT ;  /* 0x0000ffff090d7812 */ /* 0x000fe200078ec0ff */
[----:B----4-:R-:W-:Y:S01]  /*0410*/  IMAD.MOV.U32 R24, RZ, RZ, R0 ;  /* 0x000000ffff187224 */ /* 0x010fe200078e0000 */
[----:B------:R-:W-:Y:S02]  /*0420*/  ISETP.GE.U32.AND P0, PT, R12, 0x2, PT ;  /* 0x000000020c00780c */ /* 0x000fe40003f06070 */
[----:B------:R-:W-:Y:S02]  /*0430*/  ISETP.GE.U32.AND P1, PT, R13, 0x2, PT ;  /* 0x000000020d00780c */ /* 0x000fe40003f26070 */
[----:B------:R-:W-:-:S03]  /*0440*/  ISETP.NE.AND P2, PT, R8, 0x2, PT ;  /* 0x000000020800780c */ /* 0x000fc60003f45270 */
[----:B-12---:R-:W-:Y:S10]  /*0450*/  @!P3 BRA `(.L_x_5058) ;  /* 0x00000000006cb947 */ /* 0x006ff40003800000 */
        /* <DEDUP_REMOVED lines=27> */
.L_x_5058:
[----:B------:R-:W-:Y:S05]  /*0610*/  BSYNC.RECONVERGENT B0 ;  /* 0x0000000000007941 */ /* 0x000fea0003800200 */
.L_x_5057:
        /* <DEDUP_REMOVED lines=8> */
.L_x_5061:
[----:B-1----:R-:W1:Y:S01]  /*06a0*/  LDC.64 R18, c[0x0][0x390] ;  /* 0x0000e400ff127b82 */ /* 0x002e620000000a00 */
[----:B------:R-:W-:Y:S01]  /*06b0*/  MOV R13, UR13 ;  /* 0x0000000d000d7c02 */ /* 0x000fe20008000f00 */
[----:B------:R-:W-:Y:S01]  /*06c0*/  IMAD.U32 R12, RZ, RZ, UR12 ;  /* 0x0000000cff0c7e24 */ /* 0x000fe2000f8e00ff */
[----:B------:R-:W-:Y:S01]  /*06d0*/  MOV R17, UR5 ;  /* 0x0000000500117c02 */ /* 0x000fe20008000f00 */
[----:B0-2---:R-:W-:Y:S02]  /*06e0*/  IMAD.U32 R14, RZ, RZ, UR14 ;  /* 0x0000000eff0e7e24 */ /* 0x005fe4000f8e00ff */
        /* <DEDUP_REMOVED lines=22> */
.L_x_5060:
[----:B------:R-:W-:Y:S05]  /*0850*/  BSYNC.RECONVERGENT B0 ;  /* 0x0000000000007941 */ /* 0x000fea0003800200 */
.L_x_5059:
[----:B------:R-:W-:Y:S01]  /*0860*/  BSSY.RECONVERGENT B0, `(.L_x_5062) ;  /* 0x000000e000007945 */ /* 0x000fe20003800200 */
[----:B-1----:R-:W-:-:S03]  /*0870*/  IMAD.MOV.U32 R12, RZ, RZ, R0 ;  /* 0x000000ffff0c7224 */ /* 0x002fc600078e0000 */
[----:B------:R-:W-:Y:S05]  /*0880*/  @!P2 BRA `(.L_x_5063) ;  /* 0x00000000002ca947 */ /* 0x000fea0003800000 */
[----:B------:R1:W-:Y:S01]  /*0890*/  STS [R4+UR6], RZ ;  /* 0x000000ff04007988 */ /* 0x0003e20008000806 */
[----:B------:R-:W-:Y:S01]  /*08a0*/  ISETP.NE.AND P0, PT, R8, 0x3, PT ;  /* 0x000000030800780c */ /* 0x000fe20003f05270 */
[----:B------:R-:W-:-:S12]  /*08b0*/  IMAD.MOV.U32 R12, RZ, RZ, R3 ;  /* 0x000000ffff0c7224 */ /* 0x000fd800078e0003 */
[----:B-1----:R-:W-:Y:S05]  /*08c0*/  @!P0 BRA `(.L_x_5063) ;  /* 0x00000000001c8947 */ /* 0x002fea0003800000 */
[----:B------:R-:W-:Y:S01]  /*08d0*/  ISETP.NE.AND P0, PT, R8, RZ, PT ;  /* 0x000000ff0800720c */ /* 0x000fe20003f05270 */
[----:B0-2---:R-:W-:Y:S01]  /*08e0*/  VIADD R14, R21, UR10 ;  /* 0x0000000a150e7c36 */ /* 0x005fe20008000000 */
[----:B------:R1:W-:Y:S01]  /*08f0*/  STS [R21+UR10], RZ ;  /* 0x000000ff15007988 */ /* 0x0003e2000800080a */
[----:B------:R-:W-:-:S05]  /*0900*/  IADD3 R12, PT, PT, R3, UR11, RZ ;  /* 0x0000000b030c7c10 */ /* 0x000fca000fffe0ff */
[----:B------:R-:W-:-:S05]  /*0910*/  VIADD R13, R12, UR11 ;  /* 0x0000000b0c0d7c36 */ /* 0x000fca0008000000 */
[----:B------:R1:W-:Y:S01]  /*0920*/  @P0 STS [R14+UR10], RZ ;  /* 0x000000ff0e000988 */ /* 0x0003e2000800080a */
[----:B------:R-:W-:-:S07]  /*0930*/  @P0 IMAD.MOV.U32 R12, RZ, RZ, R13 ;  /* 0x000000ffff0c0224 */ /* 0x000fce00078e000d */
.L_x_5063:
[----:B------:R-:W-:Y:S05]  /*0940*/  BSYNC.RECONVERGENT B0 ;  /* 0x0000000000007941 */ /* 0x000fea0003800200 */
.L_x_5062:
[----:B------:R-:W-:Y:S04]  /*0950*/  BSSY.RECONVERGENT B0, `(.L_x_5064) ;  /* 0x0000010000007945 */ /* 0x000fe80003800200 */
[----:B------:R-:W-:Y:S05]  /*0960*/  @!P1 BRA `(.L_x_5065) ;  /* 0x0000000000389947 */ /* 0x000fea0003800000 */
[----:B012---:R-:W0:Y:S01]  /*0970*/  S2R R14, SR_CgaCtaId ;  /* 0x00000000000e7919 */ /* 0x007e220000008800 */
[----:B------:R-:W-:-:S05]  /*0980*/  MOV R13, 0x400 ;  /* 0x00000400000d7802 */ /* 0x000fca0000000f00 */
[----:B------:R-:W-:-:S05]  /*0990*/  VIADD R13, R13, 0x880 ;  /* 0x000008800d0d7836 */ /* 0x000fca0000000000 */
[----:B0-----:R-:W-:-:S07]  /*09a0*/  LEA R17, R14, R13, 0x18 ;  /* 0x0000000d0e117211 */ /* 0x001fce00078ec0ff */
.L_x_5066:
        /* <DEDUP_REMOVED lines=10> */
.L_x_5065:
[----:B------:R-:W-:Y:S05]  /*0a50*/  BSYNC.RECONVERGENT B0 ;  /* 0x0000000000007941 */ /* 0x000fea0003800200 */
.L_x_5064:
[----:B------:R-:W4:Y:S08]  /*0a60*/  S2UR UR9, SR_CgaCtaId ;  /* 0x00000000000979c3 */ /* 0x000f300000008800 */
[----:B------:R-:W-:Y:S01]  /*0a70*/  BAR.SYNC.DEFER_BLOCKING 0x0 ;  /* 0x0000000000007b1d */ /* 0x000fe20000010000 */
[----:B---3--:R-:W-:Y:S01]  /*0a80*/  SHF.L.U32 R13, R0, 0x2, RZ ;  /* 0x00000002000d7819 */ /* 0x008fe200000006ff */
[----:B------:R-:W-:-:S02]  /*0a90*/  IMAD.SHL.U32 R18, R2, 0x4, RZ ;  /* 0x0000000402127824 */ /* 0x000fc400078e00ff */
[----:B------:R-:W-:Y:S01]  /*0aa0*/  IMAD.IADD R5, R2, 0x1, R5 ;  /* 0x0000000102057824 */ /* 0x000fe200078e0205 */
[----:B------:R-:W-:Y:S01]  /*0ab0*/  LOP3.LUT R13, R13, 0x1fc, RZ, 0xe2, !PT ;  /* 0x000001fc0d0d7812 */ /* 0x000fe200078ee2ff */
[----:B------:R-:W-:Y:S02]  /*0ac0*/  UMOV UR7, 0x400 ;  /* 0x0000040000077882 */ /* 0x000fe40000000000 */
[----:B------:R-:W-:Y:S01]  /*0ad0*/  UIADD3 UR8, UPT, UPT, UR7, 0x80, URZ ;  /* 0x0000008007087890 */ /* 0x000fe2000fffe0ff */
[C---:B------:R-:W-:Y:S01]  /*0ae0*/  LOP3.LUT R12, R13.reuse, 0x3, R0, 0xf8, !PT ;  /* 0x000000030d0c7812 */ /* 0x040fe200078ef800 */
[----:B------:R-:W-:Y:S01]  /*0af0*/  UIADD3 UR7, UPT, UPT, UR7, 0x880, URZ ;  /* 0x0000088007077890 */ /* 0x000fe2000fffe0ff */
[C---:B012---:R-:W-:Y:S02]  /*0b00*/  LOP3.LUT R14, R13.reuse, R11, RZ, 0xfc, !PT ;  /* 0x0000000b0d0e7212 */ /* 0x047fe400078efcff */
[C---:B------:R-:W-:Y:S02]  /*0b10*/  LOP3.LUT R15, R13.reuse, 0x2, R6, 0xf6, !PT ;  /* 0x000000020d0f7812 */ /* 0x040fe400078ef606 */
[----:B------:R-:W-:-:S02]  /*0b20*/  LOP3.LUT R16, R13, R20, RZ, 0xfc, !PT ;  /* 0x000000140d107212 */ /* 0x000fc400078efcff */
[----:B------:R-:W-:Y:S02]  /*0b30*/  ISETP.GE.U32.AND P0, PT, R5, R18, PT ;  /* 0x000000120500720c */ /* 0x000fe40003f06070 */
[----:B------:R-:W-:Y:S01]  /*0b40*/  SHF.R.U32.HI R18, RZ, 0x7, R0 ;  /* 0x00000007ff127819 */ /* 0x000fe20000011600 */
[----:B----4-:R-:W-:Y:S02]  /*0b50*/  ULEA UR8, UR9, UR8, 0x18 ;  /* 0x0000000809087291 */ /* 0x010fe4000f8ec0ff */
[----:B------:R-:W-:-:S04]  /*0b60*/  ULEA UR7, UR9, UR7, 0x18 ;  /* 0x0000000709077291 */ /* 0x000fc8000f8ec0ff */
[----:B------:R-:W-:Y:S02]  /*0b70*/  LEA R12, R12, UR8, 0x2 ;  /* 0x000000080c0c7c11 */ /* 0x000fe4000f8e10ff */
[----:B------:R-:W-:Y:S02]  /*0b80*/  LEA R14, R14, UR8, 0x2 ;  /* 0x000000080e0e7c11 */ /* 0x000fe4000f8e10ff */
[----:B------:R-:W-:Y:S02]  /*0b90*/  LEA R15, R15, UR8, 0x2 ;  /* 0x000000080f0f7c11 */ /* 0x000fe4000f8e10ff */
[----:B------:R-:W-:Y:S01]  /*0ba0*/  LEA R16, R16, UR8, 0x2 ;  /* 0x0000000810107c11 */ /* 0x000fe2000f8e10ff */
[----:B------:R-:W0:Y:S04]  /*0bb0*/  LDS R12, [R12] ;  /* 0x000000000c0c7984 */ /* 0x000e280000000800 */
[----:B------:R-:W1:Y:S04]  /*0bc0*/  LDS R14, [R14] ;  /* 0x000000000e0e7984 */ /* 0x000e680000000800 */
[----:B------:R-:W2:Y:S04]  /*0bd0*/  LDS R15, [R15] ;  /* 0x000000000f0f7984 */ /* 0x000ea80000000800 */
[----:B------:R-:W3:Y:S02]  /*0be0*/  LDS R16, [R16] ;  /* 0x0000000010107984 */ /* 0x000ee40000000800 */
.L_x_5068:
[----:B----4-:R-:W-:Y:S01]  /*0bf0*/  IMAD R19, R18, 0x14, R7 ;  /* 0x0000001412137824 */ /* 0x010fe200078e0207 */
[----:B------:R-:W-:-:S05]  /*0c00*/  UMOV UR8, 0xffffffff ;  /* 0xffffffff00087882 */ /* 0x000fca0000000000 */
[----:B------:R-:W4:Y:S01]  /*0c10*/  LDS R19, [R19] ;  /* 0x0000000013137984 */ /* 0x000f220000000800 */
[----:B------:R-:W-:Y:S05]  /*0c20*/  BRA.DIV UR8, `(.L_x_5067) ;  /* 0x0000000608247947 */ /* 0x000fea000b800000 */
[----:B----4-:R-:W0:Y:S04]  /*0c30*/  SHFL.IDX PT, R25, R19, R6, 0x1c1f ;  /* 0x001c1f0613197589 */ /* 0x010e2800000e0000 */
[----:B------:R-:W1:Y:S04]  /*0c40*/  SHFL.IDX PT, R22, R19, R11, 0x1c1f ;  /* 0x001c1f0b13167589 */ /* 0x000e6800000e0000 */
[----:B------:R-:W2:Y:S04]  /*0c50*/  SHFL.IDX PT, R24, R19, R10, 0x1c1f ;  /* 0x001c1f0a13187589 */ /* 0x000ea800000e0000 */
[----:B------:R4:W3:Y:S01]  /*0c60*/  SHFL.IDX PT, R17, R19, R20, 0x1c1f ;  /* 0x001c1f1413117589 */ /* 0x0008e200000e0000 */
[----:B0-----:R-:W-:-:S04]  /*0c70*/  IMAD R25, R12, R25, RZ ;  /* 0x000000190c197224 */ /* 0x001fc800078e02ff */
[----:B-1----:R-:W-:-:S04]  /*0c80*/  IMAD R22, R14, R22, R25 ;  /* 0x000000160e167224 */ /* 0x002fc800078e0219 */
[----:B--2---:R-:W-:-:S07]  /*0c90*/  IMAD R22, R15, R24, R22 ;  /* 0x000000180f167224 */ /* 0x004fce00078e0216 */
.L_x_5080:
[----:B----4-:R-:W-:Y:S01]  /*0ca0*/  IMAD R19, R18, 0x200, R13 ;  /* 0x0000020012137824 */ /* 0x010fe200078e020d */
[----:B------:R-:W0:Y:S01]  /*0cb0*/  LDC R25, c[0x0][0x360] ;  /* 0x0000d800ff197b82 */ /* 0x000e220000000800 */
[----:B---3--:R-:W-:-:S03]  /*0cc0*/  IMAD R17, R16, R17, R22 ;  /* 0x0000001110117224 */ /* 0x008fc600078e0216 */
[----:B------:R-:W1:Y:S01]  /*0cd0*/  LDS R24, [R19+UR7] ;  /* 0x0000000713187984 */ /* 0x000e620008000800 */
[----:B0-----:R-:W-:-:S04]  /*0ce0*/  LEA.HI R18, R25, R18, RZ, 0x19 ;  /* 0x0000001219127211 */ /* 0x001fc800078fc8ff */
[----:B------:R-:W-:Y:S02]  /*0cf0*/  ISETP.GE.U32.AND P1, PT, R18, 0x4, PT ;  /* 0x000000041200780c */ /* 0x000fe40003f26070 */
[----:B-1----:R-:W-:-:S05]  /*0d00*/  IADD3 R24, PT, PT, R17, R24, RZ ;  /* 0x0000001811187210 */ /* 0x002fca0007ffe0ff */
[----:B------:R4:W-:Y:S06]  /*0d10*/  STS [R19+UR7], R24 ;  /* 0x0000001813007988 */ /* 0x0009ec0008000807 */
[----:B------:R-:W-:Y:S05]  /*0d20*/  @!P1 BRA `(.L_x_5068) ;  /* 0xfffffffc00b09947 */ /* 0x000fea000383ffff */
[----:B------:R-:W0:Y:S01]  /*0d30*/  LDC.64 R12, c[0x0][0x3a0] ;  /* 0x0000e800ff0c7b82 */ /* 0x000e220000000a00 */
[----:B------:R-:W-:Y:S01]  /*0d40*/  ISETP.NE.AND P2, PT, R8, 0x2, PT ;  /* 0x000000020800780c */ /* 0x000fe20003f45270 */
[----:B------:R-:W-:Y:S05]  /*0d50*/  WARPSYNC.ALL ;  /* 0x0000000000007948 */ /* 0x000fea0003800000 */
[----:B------:R-:W-:Y:S01]  /*0d60*/  LOP3.LUT R14, R9, 0xffff, RZ, 0xc0, !PT ;  /* 0x0000ffff090e7812 */ /* 0x000fe200078ec0ff */
[----:B------:R-:W-:Y:S01]  /*0d70*/  BSSY.RECONVERGENT B0, `(.L_x_5069) ;  /* 0x0000019000007945 */ /* 0x000fe20003800200 */
[----:B------:R-:W-:Y:S01]  /*0d80*/  IMAD.MOV.U32 R22, RZ, RZ, R0 ;  /* 0x000000ffff167224 */ /* 0x000fe200078e0000 */
[----:B------:R-:W-:Y:S01]  /*0d90*/  BAR.SYNC.DEFER_BLOCKING 0x0 ;  /* 0x0000000000007b1d */ /* 0x000fe20000010000 */
[----:B------:R-:W-:-:S05]  /*0da0*/  ISETP.GE.U32.AND P1, PT, R14, 0x2, PT ;  /* 0x000000020e00780c */ /* 0x000fca0003f26070 */
[----:B------:R-:W-:Y:S08]  /*0db0*/  @!P2 BRA `(.L_x_5070) ;  /* 0x000000000050a947 */ /* 0x000ff00003800000 */
[----:B------:R-:W1:Y:S01]  /*0dc0*/  LDS R17, [R4+UR6] ;  /* 0x0000000604117984 */ /* 0x000e620008000800 */
[----:B------:R-:W2:Y:S01]  /*0dd0*/  LDC.64 R14, c[0x0][0x3a0] ;  /* 0x0000e800ff0e7b82 */ /* 0x000ea20000000a00 */
[----:B----4-:R-:W-:Y:S01]  /*0de0*/  IMAD R19, R23, 0x200, R0 ;  /* 0x0000020017137824 */ /* 0x010fe200078e0200 */
[----:B------:R-:W-:Y:S01]  /*0df0*/  ISETP.NE.AND P2, PT, R8, 0x3, PT ;  /* 0x000000030800780c */ /* 0x000fe20003f45270 */
[----:B------:R-:W-:Y:S02]  /*0e00*/  IMAD.MOV.U32 R22, RZ, RZ, R3 ;  /* 0x000000ffff167224 */ /* 0x000fe400078e0003 */
[----:B--2---:R-:W-:-:S05]  /*0e10*/  IMAD.WIDE R14, R19, 0x4, R14 ;  /* 0x00000004130e7825 */ /* 0x004fca00078e020e */
[----:B-1----:R1:W-:Y:S05]  /*0e20*/  STG.E desc[UR16][R14.64], R17 ;  /* 0x000000110e007986 */ /* 0x0023ea000c101910 */
[----:B------:R-:W-:Y:S05]  /*0e30*/  @!P2 BRA `(.L_x_5070) ;  /* 0x000000000030a947 */ /* 0x000fea0003800000 */
[----:B------:R-:W-:Y:S01]  /*0e40*/  ISETP.NE.AND P3, PT, R8, RZ, PT ;  /* 0x000000ff0800720c */ /* 0x000fe20003f65270 */
[----:B------:R-:W2:Y:S01]  /*0e50*/  LDS R19, [R21+UR10] ;  /* 0x0000000a15137984 */ /* 0x000ea20008000800 */
[----:B------:R-:W-:Y:S01]  /*0e60*/  IADD3 R25, PT, PT, R21, UR10, RZ ;  /* 0x0000000a15197c10 */ /* 0x000fe2000fffe0ff */
[----:B------:R-:W-:Y:S01]  /*0e70*/  VIADD R22, R3, UR11 ;  /* 0x0000000b03167c36 */ /* 0x000fe20008000000 */
[----:B------:R-:W-:-:S05]  /*0e80*/  IADD3 R16, P2, PT, R14, UR10, RZ ;  /* 0x0000000a0e107c10 */ /* 0x000fca000ff5e0ff */
[----:B-1----:R-:W-:-:S04]  /*0e90*/  IMAD.X R17, RZ, RZ, R15, P2 ;  /* 0x000000ffff117224 */ /* 0x002fc800010e060f */
[----:B------:R-:W1:Y:S01]  /*0ea0*/  @P3 LDS R25, [R25+UR10] ;  /* 0x0000000a19193984 */ /* 0x000e620008000800 */
[----:B------:R-:W-:Y:S02]  /*0eb0*/  @P3 IADD3 R14, P2, PT, R16, UR10, RZ ;  /* 0x0000000a100e3c10 */ /* 0x000fe4000ff5e0ff */
[----:B------:R-:W-:-:S03]  /*0ec0*/  @P3 IADD3 R22, PT, PT, R22, UR11, RZ ;  /* 0x0000000b16163c10 */ /* 0x000fc6000fffe0ff */
[----:B------:R-:W-:Y:S01]  /*0ed0*/  @P3 IMAD.X R15, RZ, RZ, R17, P2 ;  /* 0x000000ffff0f3224 */ /* 0x000fe200010e0611 */
[----:B--2---:R2:W-:Y:S04]  /*0ee0*/  STG.E desc[UR16][R16.64], R19 ;  /* 0x0000001310007986 */ /* 0x0045e8000c101910 */
[----:B-1----:R2:W-:Y:S03]  /*0ef0*/  @P3 STG.E desc[UR16][R14.64], R25 ;  /* 0x000000190e003986 */ /* 0x0025e6000c101910 */
.L_x_5070:
[----:B------:R-:W-:Y:S05]  /*0f00*/  BSYNC.RECONVERGENT B0 ;  /* 0x0000000000007941 */ /* 0x000fea0003800200 */
.L_x_5069:
[----:B------:R-:W-:Y:S04]  /*0f10*/  BSSY.RECONVERGENT B0, `(.L_x_5071) ;  /* 0x0000018000007945 */ /* 0x000fe80003800200 */
[----:B------:R-:W-:Y:S05]  /*0f20*/  @!P1 BRA `(.L_x_5072) ;  /* 0x0000000000589947 */ /* 0x000fea0003800000 */
.L_x_5073:
[C---:B012---:R-:W-:Y:S01]  /*0f30*/  LEA R14, R22.reuse, UR7, 0x2 ;  /* 0x00000007160e7c11 */ /* 0x047fe2000f8e10ff */
[----:B------:R-:W-:Y:S02]  /*0f40*/  IMAD R25, R23, 0x200, R22 ;  /* 0x0000020017197824 */ /* 0x000fe400078e0216 */
[----:B------:R-:W-:Y:S02]  /*0f50*/  VIADD R22, R22, UR10 ;  /* 0x0000000a16167c36 */ /* 0x000fe40008000000 */
[----:B------:R-:W-:Y:S01]  /*0f60*/  VIADD R29, R14, UR10 ;  /* 0x0000000a0e1d7c36 */ /* 0x000fe20008000000 */
[----:B------:R-:W1:Y:S01]  /*0f70*/  LDS R28, [R14] ;  /* 0x000000000e1c7984 */ /* 0x000e620000000800 */
[----:B0---4-:R-:W-:-:S03]  /*0f80*/  IMAD.WIDE R24, R25, 0x4, R12 ;  /* 0x0000000419187825 */ /* 0x011fc600078e020c */
[----:B------:R0:W2:Y:S01]  /*0f90*/  LDS R27, [R14+UR10] ;  /* 0x0000000a0e1b7984 */ /* 0x0000a20008000800 */
[----:B------:R-:W-:Y:S01]  /*0fa0*/  VIADD R26, R29, UR10 ;  /* 0x0000000a1d1a7c36 */ /* 0x000fe20008000000 */
[----:B------:R-:W-:Y:S02]  /*0fb0*/  IADD3 R18, P1, PT, R24, UR10, RZ ;  /* 0x0000000a18127c10 */ /* 0x000fe4000ff3e0ff */
[----:B------:R-:W3:Y:S02]  /*0fc0*/  LDS R29, [R29+UR10] ;  /* 0x0000000a1d1d7984 */ /* 0x000ee40008000800 */
[----:B------:R-:W-:Y:S02]  /*0fd0*/  IADD3.X R19, PT, PT, RZ, R25, RZ, P1, !PT ;  /* 0x00000019ff137210 */ /* 0x000fe40000ffe4ff */
[----:B------:R-:W4:Y:S01]  /*0fe0*/  LDS R26, [R26+UR10] ;  /* 0x0000000a1a1a7984 */ /* 0x000f220008000800 */
[----:B------:R-:W-:-:S05]  /*0ff0*/  IADD3 R16, P1, PT, R18, UR10, RZ ;  /* 0x0000000a12107c10 */ /* 0x000fca000ff3e0ff */
[----:B------:R-:W-:Y:S01]  /*1000*/  IMAD.X R17, RZ, RZ, R19, P1 ;  /* 0x000000ffff117224 */ /* 0x000fe200008e0613 */
[----:B0-----:R-:W-:-:S05]  /*1010*/  IADD3 R14, P1, PT, R16, UR10, RZ ;  /* 0x0000000a100e7c10 */ /* 0x001fca000ff3e0ff */
[----:B------:R-:W-:Y:S01]  /*1020*/  IMAD.X R15, RZ, RZ, R17, P1 ;  /* 0x000000ffff0f7224 */ /* 0x000fe200008e0611 */
[----:B------:R-:W-:Y:S01]  /*1030*/  ISETP.GE.U32.AND P1, PT, R22, 0x200, PT ;  /* 0x000002001600780c */ /* 0x000fe20003f26070 */
[----:B-1----:R0:W-:Y:S04]  /*1040*/  STG.E desc[UR16][R24.64], R28 ;  /* 0x0000001c18007986 */ /* 0x0021e8000c101910 */
[----:B--2---:R0:W-:Y:S04]  /*1050*/  STG.E desc[UR16][R18.64], R27 ;  /* 0x0000001b12007986 */ /* 0x0041e8000c101910 */
[----:B---3--:R0:W-:Y:S04]  /*1060*/  STG.E desc[UR16][R16.64], R29 ;  /* 0x0000001d10007986 */ /* 0x0081e8000c101910 */
[----:B----4-:R0:W-:Y:S01]  /*1070*/  STG.E desc[UR16][R14.64], R26 ;  /* 0x0000001a0e007986 */ /* 0x0101e2000c101910 */
[----:B------:R-:W-:Y:S05]  /*1080*/  @!P1 BRA `(.L_x_5073) ;  /* 0xfffffffc00a89947 */ /* 0x000fea000383ffff */
.L_x_5072:
[----:B------:R-:W-:Y:S05]  /*1090*/  BSYNC.RECONVERGENT B0 ;  /* 0x0000000000007941 */ /* 0x000fea0003800200 */
.L_x_5071:
[----:B------:R-:W-:Y:S05]  /*10a0*/  @!P0 BRA `(.L_x_5074) ;  /* 0xfffffff000c48947 */ /* 0x000fea000383ffff */
[----:B------:R-:W-:Y:S05]  /*10b0*/  EXIT ;  /* 0x000000000000794d */ /* 0x000fea0003800000 */
.L_x_5067:
[----:B------:R-:W-:Y:S01]  /*10c0*/  BSSY B0, `(.L_x_5075) ;  /* 0x0000007000007945 */ /* 0x000fe20003800000 */
[----:B------:R-:W-:Y:S01]  /*10d0*/  MOV R27, R6 ;  /* 0x00000006001b7202 */ /* 0x000fe20000000f00 */
[----:B------:R-:W-:Y:S02]  /*10e0*/  IMAD.MOV.U32 R28, RZ, RZ, 0x1c1f ;  /* 0x00001c1fff1c7424 */ /* 0x000fe400078e00ff */
[----:B------:R-:W-:-:S07]  /*10f0*/  IMAD.MOV.U32 R26, RZ, RZ, -0x1 ;  /* 0xffffffffff1a7424 */ /* 0x000fce00078e00ff */
[----:B01234-:R-:W-:Y:S05]  /*1100*/  WARPSYNC.COLLECTIVE R26, `(.L_x_5076) ;  /* 0x000000001a087348 */ /* 0x01ffea0003c00000 */
[----:B----4-:R4:W0:Y:S02]  /*1110*/  SHFL.IDX P1, R17, R19, R27, R28 ;  /* 0x0000001b13117389 */ /* 0x010824000002001c */
[----:B01234-:R-:W-:Y:S05]  /*1120*/  ENDCOLLECTIVE ;  /* 0x000000000000791b */ /* 0x01ffea0003800000 */
.L_x_5076:
[----:B------:R-:W-:Y:S05]  /*1130*/  BSYNC B0 ;  /* 0x0000000000007941 */ /* 0x000fea0003800000 */
.L_x_5075:
[----:B------:R-:W-:Y:S01]  /*1140*/  MOV R27, R11 ;  /* 0x0000000b001b7202 */ /* 0x000fe20000000f00 */
[----:B------:R-:W-:Y:S02]  /*1150*/  IMAD.MOV.U32 R28, RZ, RZ, 0x1c1f ;  /* 0x00001c1fff1c7424 */ /* 0x000fe400078e00ff */
[----:B------:R-:W-:Y:S02]  /*1160*/  IMAD.MOV.U32 R26, RZ, RZ, -0x1 ;  /* 0xffffffffff1a7424 */ /* 0x000fe400078e00ff */
[----:B------:R-:W-:-:S07]  /*1170*/  IMAD.MOV.U32 R25, RZ, RZ, R17 ;  /* 0x000000ffff197224 */ /* 0x000fce00078e0011 */
[----:B------:R-:W-:Y:S05]  /*1180*/  WARPSYNC.COLLECTIVE R26, `(.L_x_5077) ;  /* 0x000000001a087348 */ /* 0x000fea0003c00000 */
[----:B------:R0:W1:Y:S02]  /*1190*/  SHFL.IDX P1, R17, R19, R27, R28 ;  /* 0x0000001b13117389 */ /* 0x000064000002001c */
[----:B01----:R-:W-:Y:S05]  /*11a0*/  ENDCOLLECTIVE ;  /* 0x000000000000791b */ /* 0x003fea0003800000 */
.L_x_5077:
[----:B------:R-:W-:Y:S01]  /*11b0*/  IMAD R25, R12, R25, RZ ;  /* 0x000000190c197224 */ /* 0x000fe200078e02ff */
[----:B------:R-:W-:Y:S01]  /*11c0*/  MOV R27, R10 ;  /* 0x0000000a001b7202 */ /* 0x000fe20000000f00 */
[----:B------:R-:W-:-:S07]  /*11d0*/  IMAD.MOV.U32 R22, RZ, RZ, R17 ;  /* 0x000000ffff167224 */ /* 0x000fce00078e0011 */
[----:B------:R-:W-:Y:S05]  /*11e0*/  WARPSYNC.COLLECTIVE R26, `(.L_x_5078) ;  /* 0x000000001a087348 */ /* 0x000fea0003c00000 */
[----:B------:R0:W1:Y:S02]  /*11f0*/  SHFL.IDX P1, R17, R19, R27, R28 ;  /* 0x0000001b13117389 */ /* 0x000064000002001c */
[----:B01----:R-:W-:Y:S05]  /*1200*/  ENDCOLLECTIVE ;  /* 0x000000000000791b */ /* 0x003fea0003800000 */
.L_x_5078:
[----:B------:R-:W-:Y:S02]  /*1210*/  IMAD R22, R14, R22, R25 ;  /* 0x000000160e167224 */ /* 0x000fe400078e0219 */
[----:B------:R-:W-:Y:S02]  /*1220*/  IMAD.MOV.U32 R27, RZ, RZ, R20 ;  /* 0x000000ffff1b7224 */ /* 0x000fe400078e0014 */
[----:B------:R-:W-:-:S07]  /*1230*/  IMAD.MOV.U32 R24, RZ, RZ, R17 ;  /* 0x000000ffff187224 */ /* 0x000fce00078e0011 */
[----:B------:R-:W-:Y:S05]  /*1240*/  WARPSYNC.COLLECTIVE R26, `(.L_x_5079) ;  /* 0x000000001a087348 */ /* 0x000fea0003c00000 */
[----:B------:R0:W1:Y:S02]  /*1250*/  SHFL.IDX P1, R17, R19, R27, R28 ;  /* 0x0000001b13117389 */ /* 0x000064000002001c */
[----:B01----:R-:W-:Y:S05]  /*1260*/  ENDCOLLECTIVE ;  /* 0x000000000000791b */ /* 0x003fea0003800000 */
.L_x_5079:
[----:B------:R-:W-:Y:S01]  /*1270*/  IMAD R22, R15, R24, R22 ;  /* 0x000000180f167224 */ /* 0x000fe200078e0216 */
[----:B------:R-:W-:Y:S06]  /*1280*/  BRA `(.L_x_5080) ;  /* 0xfffffff800847947 */ /* 0x000fec000383ffff */
        .weak           $__internal_48_$__cuda_sm20_div_u16
        .type           $__internal_48_$__cuda_sm20_div_u16,@function
        .size           $__internal_48_$__cuda_sm20_div_u16,(.L_x_57999 - $__internal_48_$__cuda_sm20_div_u16)
$__internal_48_$__cuda_sm20_div_u16:
[----:B------:R-:W0:Y:S01]  /*1290*/  I2F.U16 R9, UR5 ;  /* 0x0000000500097d06 */ /* 0x000e220008101000 */
[----:B------:R-:W-:Y:S01]  /*12a0*/  HFMA2 R10, -RZ, RZ, 15, 0 ;  /* 0x4b800000ff0a7431 */ /* 0x000fe200000001ff */
        /* <DEDUP_REMOVED lines=10> */
[----:B------:R-:W-:-:S03]  /*1350*/  MOV R10, R13 ;  /* 0x0000000d000a7202 */ /* 0x000fc60000000f00 */
[----:B------:R-:W-:-:S04]  /*1360*/  VIADD R9, R9, 0x2 ;  /* 0x0000000209097836 */ /* 0x000fc80000000000 */
[----:B------:R-:W-:-:S06]  /*1370*/  FMUL.RZ R8, R8, R9 ;  /* 0x0000000908087220 */ /* 0x000fcc000040c000 */
[----:B------:R-:W0:Y:S02]  /*1380*/  F2I.U32.TRUNC.NTZ R8, R8 ;  /* 0x0000000800087305 */ /* 0x000e24000020f000 */
[----:B0-----:R-:W-:Y:S01]  /*1390*/  LOP3.LUT R9, R8, 0xffff, RZ, 0xc0, !PT ;  /* 0x0000ffff08097812 */ /* 0x001fe200078ec0ff */
[----:B------:R-:W-:Y:S01]  /*13a0*/  @!P0 IMAD.MOV.U32 R9, RZ, RZ, -0x1 ;  /* 0xffffffffff098424 */ /* 0x000fe200078e00ff */
[----:B------:R-:W-:Y:S06]  /*13b0*/  RET.REL.NODEC R10 `(_Z9cuda_gemmIiLi256ELi4ELi1ELi512ELi4ELi4ELi32ELi1ELi1EEviiiPT_S1_S1_ii) ;  /* 0xffffffec0a107950 */ /* 0x000fec0003c3ffff */
.L_x_5081:
        /* <DEDUP_REMOVED lines=12> */
.L_x_57999:


//--------------------- .text._Z9cuda_gemmIiLi256ELi4ELi1ELi512ELi4ELi4ELi32ELi1ELi0EEviiiPT_S1_S1_ii --------------------------
	.section	.text._Z9cuda_gemmIiLi256ELi4ELi1ELi512ELi4ELi4ELi32ELi1ELi0EEviiiPT_S1_S1_ii,"ax",@progbits
	.align	128
        .global         _Z9cuda_gemmIiLi256ELi4ELi1ELi512ELi4ELi4ELi32ELi1ELi0EEviiiPT_S1_S1_ii
        .type           _Z9cuda_gemmIiLi256ELi4ELi1ELi512ELi4ELi4ELi32ELi1ELi0EEviiiPT_S1_S1_ii,@function
        .size           _Z9cuda_gemmIiLi256ELi4ELi1ELi512ELi4ELi4ELi32ELi1ELi0EEviiiPT_S1_S1_ii,(.L_x_58000 - _Z9cuda_gemmIiLi256ELi4ELi1ELi512ELi4ELi4ELi32ELi1ELi0EEviiiPT_S1_S1_ii)
        .other          _Z9cuda_gemmIiLi256ELi4ELi1ELi512ELi4ELi4ELi32ELi1ELi0EEviiiPT_S1_S1_ii,@"STO_CUDA_ENTRY STV_DEFAULT"
_Z9cuda_gemmIiLi256ELi4ELi1ELi512ELi4ELi4ELi32ELi1ELi0EEviiiPT_S1_S1_ii:
.text._Z9cuda_gemmIiLi256ELi4ELi1ELi512ELi4ELi4ELi32ELi1ELi0EEviiiPT_S1_S1_ii:
        /* <DEDUP_REMOVED lines=36> */
.L_x_5084:
        /* <DEDUP_REMOVED lines=25> */
.L_x_5083:
[----:B------:R-:W-:Y:S05]  /*03d0*/  BSYNC.RECONVERGENT B0 ;  /* 0x0000000000007941 */ /* 0x000fea0003800200 */
.L_x_5082:
        /* <DEDUP_REMOVED lines=47> */
[----:B------:R-:W-:-:S04]  /*06d0*/  IMAD.HI.U32 R4, R3, R5, R2 ;  /* 0x0000000503047227 */ /* 0x000fc800078e0002 */
[----:B------:R-:W-:Y:S01]  /*06e0*/  VIADD R2, R6, 0xffffffe ;  /* 0x0ffffffe06027836 */ /* 0x000fe20000000000 */
[C---:B------:R-:W-:Y:S01]  /*06f0*/  R2UR UR4, R4.reuse ;  /* 0x00000000040472ca */ /* 0x040fe200000e0000 */
[----:B------:R-:W-:Y:S02]  /*0700*/  IMAD.HI.U32 R5, R4, R33, RZ ;  /* 0x0000002104057227 */ /* 0x000fe400078e00ff */
[----:B------:R0:W1:Y:S02]  /*0710*/  F2I.FTZ.U32.TRUNC.NTZ R3, R2 ;  /* 0x0000000200037305 */ /* 0x000064000021f000 */
[----:B------:R-:W-:-:S04]  /*0720*/  IMAD.MOV R0, RZ, RZ, -R5 ;  /* 0x000000ffff007224 */ /* 0x000fc800078e0a05 */
[----:B------:R-:W-:Y:S02]  /*0730*/  IMAD R0, R0, UR7, R33 ;  /* 0x0000000700007c24 */ /* 0x000fe4000f8e0221 */
[----:B0-----:R-:W-:Y:S02]  /*0740*/  IMAD.MOV.U32 R2, RZ, RZ, RZ ;  /* 0x000000ffff027224 */ /* 0x001fe400078e00ff */
[----:B--2---:R-:W-:Y:S01]  /*0750*/  UIMAD.WIDE.U32 UR4, UR4, UR26, URZ ;  /* 0x0000001a040472a5 */ /* 0x004fe2000f8e00ff */
[----:B------:R-:W-:-:S03]  /*0760*/  ISETP.GE.U32.AND P0, PT, R0, UR7, PT ;  /* 0x0000000700007c0c */ /* 0x000fc6000bf06070 */
[----:B------:R-:W-:Y:S01]  /*0770*/  UIADD3 UR4, UPT, UPT, -UR5, URZ, URZ ;  /* 0x000000ff05047290 */ /* 0x000fe2000fffe1ff */
[----:B-1----:R-:W-:-:S03]  /*0780*/  IMAD.MOV R4, RZ, RZ, -R3 ;  /* 0x000000ffff047224 */ /* 0x002fc600078e0a03 */
        /* <DEDUP_REMOVED lines=14> */
[----:B------:R-:W-:Y:S02]  /*0870*/  IMAD.MOV R4, RZ, RZ, -R0 ;  /* 0x000000ffff047224 */ /* 0x000fe400078e0a00 */
[----:B------:R-:W-:Y:S01]  /*0880*/  IMAD.HI.U32 R3, R3, R5, R2 ;  /* 0x0000000503037227 */ /* 0x000fe200078e0002 */
[----:B------:R-:W-:-:S03]  /*0890*/  USEL UR8, UR8, UR5, !UP1 ;  /* 0x0000000508087287 */ /* 0x000fc6000c800000 */
        /* <DEDUP_REMOVED lines=9> */
[----:B------:R-:W-:Y:S01]  /*0930*/  @P0 IADD3 R4, PT, PT, R4, 0x1, RZ ;  /* 0x0000000104040810 */ /* 0x000fe20007ffe0ff */
[----:B------:R-:W-:Y:S01]  /*0940*/  ULOP3.LUT UR4, UR26, 0xffff, URZ, 0xc0, !UPT ;  /* 0x0000ffff1a047892 */ /* 0x000fe2000f8ec0ff */
[----:B------:R-:W-:Y:S01]  /*0950*/  ISETP.NE.U32.AND P0, PT, RZ, UR12, PT ;  /* 0x0000000cff007c0c */ /* 0x000fe2000bf05070 */
[----:B------:R-:W-:Y:S01]  /*0960*/  IMAD.MOV R6, RZ, RZ, -R3 ;  /* 0x000000ffff067224 */ /* 0x000fe200078e0a03 */
[----:B------:R-:W-:Y:S01]  /*0970*/  LOP3.LUT R3, RZ, UR12, RZ, 0x33, !PT ;  /* 0x0000000cff037c12 */ /* 0x000fe2000f8e33ff */
[C---:B------:R-:W-:Y:S01]  /*0980*/  VIADD R24, R33.reuse, UR26 ;  /* 0x0000001a21187c36 */ /* 0x040fe20008000000 */
[----:B------:R-:W-:Y:S01]  /*0990*/  LOP3.LUT R23, R33, 0x1f, RZ, 0xc0, !PT ;  /* 0x0000001f21177812 */ /* 0x000fe200078ec0ff */
[----:B------:R-:W-:Y:S01]  /*09a0*/  IMAD R6, R6, UR12, R33 ;  /* 0x0000000c06067c24 */ /* 0x000fe2000f8e0221 */
[----:B------:R-:W-:Y:S01]  /*09b0*/  MOV R9, 0xaa0 ;  /* 0x00000aa000097802 */ /* 0x000fe20000000f00 */
[----:B------:R-:W-:-:S02]  /*09c0*/  IMAD.MOV R5, RZ, RZ, -R24 ;  /* 0x000000ffff057224 */ /* 0x000fc400078e0a18 */
[----:B------:R-:W-:Y:S01]  /*09d0*/  @P1 VIADD R4, R4, 0x1 ;  /* 0x0000000104041836 */ /* 0x000fe20000000000 */
[----:B------:R-:W-:Y:S02]  /*09e0*/  ISETP.GE.U32.AND P2, PT, R6, UR12, PT ;  /* 0x0000000c06007c0c */ /* 0x000fe4000bf46070 */
[----:B------:R-:W-:Y:S02]  /*09f0*/  PRMT R5, R5, 0x7710, RZ ;  /* 0x0000771005057816 */ /* 0x000fe400000000ff */
[----:B------:R-:W-:Y:S02]  /*0a00*/  SEL R2, R3, R4, !P0 ;  /* 0x0000000403027207 */ /* 0x000fe40004000000 */
[----:B------:R-:W-:-:S04]  /*0a10*/  IADD3 R5, PT, PT, R5, 0x1ff, RZ ;  /* 0x000001ff05057810 */ /* 0x000fc80007ffe0ff */
[----:B------:R-:W-:-:S03]  /*0a20*/  LOP3.LUT R5, R5, 0xffff, RZ, 0xc0, !PT ;  /* 0x0000ffff05057812 */ /* 0x000fc600078ec0ff */
[----:B------:R-:W-:-:S05]  /*0a30*/  @P2 VIADD R6, R6, -UR12 ;  /* 0x8000000c06062c36 */ /* 0x000fca0008000000 */
[----:B------:R-:W-:-:S13]  /*0a40*/  ISETP.GE.U32.AND P2, PT, R6, UR12, PT ;  /* 0x0000000c06007c0c */ /* 0x000fda000bf46070 */
[----:B------:R-:W-:-:S05]  /*0a50*/  @P2 VIADD R6, R6, -UR12 ;  /* 0x8000000c06062c36 */ /* 0x000fca0008000000 */
[----:B------:R-:W-:Y:S02]  /*0a60*/  SEL R4, R3, R6, !P0 ;  /* 0x0000000603047207 */ /* 0x000fe40004000000 */
[----:B------:R-:W-:-:S03]  /*0a70*/  LOP3.LUT R3, R2, 0x3, RZ, 0xc0, !PT ;  /* 0x0000000302037812 */ /* 0x000fc600078ec0ff */
[----:B------:R-:W-:-:S07]  /*0a80*/  IMAD.SHL.U32 R4, R4, 0x4, RZ ;  /* 0x0000000404047824 */ /* 0x000fce00078e00ff */
[----:B------:R-:W-:Y:S05]  /*0a90*/  CALL.REL.NOINC `($__internal_49_$__cuda_sm20_div_u16) ;  /* 0x00000028003c7944 */ /* 0x000fea0003c00000 */
[----:B------:R-:W0:Y:S01]  /*0aa0*/  LDCU.64 UR16, c[0x0][0x3a8] ;  /* 0x00007500ff1077ac */ /* 0x000e220008000a00 */
[----:B------:R-:W1:Y:S01]  /*0ab0*/  S2UR UR15, SR_CgaCtaId ;  /* 0x00000000000f79c3 */ /* 0x000e620000008800 */
[C---:B------:R-:W-:Y:S01]  /*0ac0*/  VIADD R5, R3.reuse, 0x1 ;  /* 0x0000000103057836 */ /* 0x040fe20000000000 */
[C---:B------:R-:W-:Y:S01]  /*0ad0*/  IADD3 R7, PT, PT, R3.reuse, 0x2, RZ ;  /* 0x0000000203077810 */ /* 0x040fe20007ffe0ff */
[----:B------:R-:W-:Y:S01]  /*0ae0*/  VIADD R8, R3, 0x3 ;  /* 0x0000000303087836 */ /* 0x000fe20000000000 */
[----:B------:R-:W-:Y:S01]  /*0af0*/  UMOV UR13, 0x400 ;  /* 0x00000400000d7882 */ /* 0x000fe20000000000 */
[----:B------:R-:W2:Y:S01]  /*0b00*/  LDCU.64 UR4, c[0x0][0x390] ;  /* 0x00007200ff0477ac */ /* 0x000ea20008000a00 */
[----:B------:R-:W-:Y:S01]  /*0b10*/  VIADD R10, R2, 0xffffffff ;  /* 0xffffffff020a7836 */ /* 0x000fe20000000000 */
[----:B------:R-:W-:Y:S01]  /*0b20*/  IADD3 R28, PT, PT, R24, UR26, RZ ;  /* 0x0000001a181c7c10 */ /* 0x000fe2000fffe0ff */
[----:B------:R-:W-:Y:S02]  /*0b30*/  UIADD3 UR11, UPT, UPT, UR13, 0x80, URZ ;  /* 0x000000800d0b7890 */ /* 0x000fe4000fffe0ff */
[----:B------:R-:W-:Y:S01]  /*0b40*/  UIADD3 UR13, UPT, UPT, UR13, 0x880, URZ ;  /* 0x000008800d0d7890 */ /* 0x000fe2000fffe0ff */
[----:B------:R-:W-:Y:S01]  /*0b50*/  LOP3.LUT R10, R10, 0x3, RZ, 0xc0, !PT ;  /* 0x000000030a0a7812 */ /* 0x000fe200078ec0ff */
[----:B------:R-:W-:-:S02]  /*0b60*/  USHF.L.U32 UR24, UR26, 0x2, URZ ;  /* 0x000000021a187899 */ /* 0x000fc400080006ff */
[----:B------:R-:W-:Y:S01]  /*0b70*/  VIADD R30, R28, UR26 ;  /* 0x0000001a1c1e7c36 */ /* 0x000fe20008000000 */
        /* <DEDUP_REMOVED lines=12> */
[----:B------:R-:W-:Y:S01]  /*0c40*/  SEL R6, R14, RZ, P0 ;  /* 0x000000ff0e067207 */ /* 0x000fe20000000000 */
[----:B------:R-:W-:Y:S01]  /*0c50*/  ULEA UR13, UR15, UR13, 0x18 ;  /* 0x0000000d0f0d7291 */ /* 0x000fe2000f8ec0ff */
[----:B------:R-:W-:Y:S01]  /*0c60*/  ISETP.GE.AND P0, PT, R3, UR17, PT ;  /* 0x0000001103007c0c */ /* 0x000fe2000bf06270 */
[----:B------:R-:W-:Y:S01]  /*0c70*/  USEL UR15, UR25, 0x1, UP0 ;  /* 0x00000001190f7887 */ /* 0x000fe20008000000 */
[----:B------:R-:W-:Y:S01]  /*0c80*/  LEA R31, R33, UR12, 0x2 ;  /* 0x0000000c211f7c11 */ /* 0x000fe2000f8e10ff */
[----:B------:R-:W-:Y:S01]  /*0c90*/  IMAD.IADD R6, R7, 0x1, -R6 ;  /* 0x0000000107067824 */ /* 0x000fe200078e0a06 */
[----:B------:R-:W-:Y:S01]  /*0ca0*/  IADD3 R7, PT, PT, R8, -R9, RZ ;  /* 0x8000000908077210 */ /* 0x000fe20007ffe0ff */
[----:B------:R-:W-:Y:S01]  /*0cb0*/  VIADD R9, R2, 0x1 ;  /* 0x0000000102097836 */ /* 0x000fe20000000000 */
[----:B------:R-:W-:Y:S01]  /*0cc0*/  SEL R14, R14, RZ, P0 ;  /* 0x000000ff0e0e7207 */ /* 0x000fe20000000000 */
[----:B------:R-:W-:Y:S01]  /*0cd0*/  VIADD R36, R31, UR24 ;  /* 0x000000181f247c36 */ /* 0x000fe20008000000 */
[----:B------:R-:W-:Y:S01]  /*0ce0*/  LEA R11, R33, UR13, 0x2 ;  /* 0x0000000d210b7c11 */ /* 0x000fe2000f8e10ff */
[----:B------:R-:W-:Y:S01]  /*0cf0*/  USEL UR10, UR16, 0x4, UP1 ;  /* 0x00000004100a7887 */ /* 0x000fe20008800000 */
[----:B------:R-:W-:Y:S01]  /*0d00*/  LOP3.LUT R8, R32, 0x3, RZ, 0xc0, !PT ;  /* 0x0000000320087812 */ /* 0x000fe200078ec0ff */
[----:B------:R-:W-:Y:S01]  /*0d10*/  IMAD.IADD R13, R3, 0x1, -R14 ;  /* 0x00000001030d7824 */ /* 0x000fe200078e0a0e */
[----:B------:R-:W-:Y:S01]  /*0d20*/  LOP3.LUT R9, R9, 0x3, RZ, 0xc0, !PT ;  /* 0x0000000309097812 */ /* 0x000fe200078ec0ff */
[----:B--2---:R-:W-:Y:S01]  /*0d30*/  UIMAD.WIDE.U32 UR16, UR26, 0x4, UR4 ;  /* 0x000000041a1078a5 */ /* 0x004fe2000f8e0004 */
[----:B------:R-:W-:Y:S01]  /*0d40*/  LEA R12, R12, 0x201f, 0x8 ;  /* 0x0000201f0c0c7811 */ /* 0x000fe200078e40ff */
[----:B------:R-:W-:Y:S01]  /*0d50*/  UIMAD.WIDE.U32 UR20, UR26, 0x8, UR4 ;  /* 0x000000081a1478a5 */ /* 0x000fe2000f8e0004 */
[----:B------:R-:W-:Y:S01]  /*0d60*/  IADD3 R34, PT, PT, R11, UR24, RZ ;  /* 0x000000180b227c10 */ /* 0x000fe2000fffe0ff */
[----:B------:R-:W-:-:S02]  /*0d70*/  UIMAD.WIDE.U32 UR4, UR26, 0xc, UR4 ;  /* 0x0000000c1a0478a5 */ /* 0x000fc4000f8e0004 */
[----:B------:R-:W-:-:S12]  /*0d80*/  UIMAD UR11, UR15, UR14, 0x201f ;  /* 0x0000201f0f0b74a4 */ /* 0x000fd8000f8e020e */
.L_x_5152:
[----:B------:R-:W-:Y:S01]  /*0d90*/  ISETP.NE.AND P0, PT, R8, 0x2, PT ;  /* 0x000000020800780c */ /* 0x000fe20003f05270 */
[----:B------:R-:W-:Y:S01]  /*0da0*/  BSSY.RECONVERGENT B0, `(.L_x_5085) ;  /* 0x000001a000007945 */ /* 0x000fe20003800200 */
[----:B0--34-:R-:W-:Y:S01]  /*0db0*/  LOP3.LUT R18, R32, 0xffff, RZ, 0xc0, !PT ;  /* 0x0000ffff20127812 */ /* 0x019fe200078ec0ff */
[----:B------:R-:W-:Y:S01]  /*0dc0*/  IMAD.MOV.U32 R25, RZ, RZ, R33 ;  /* 0x000000ffff197224 */ /* 0x000fe200078e0021 */
[----:B------:R-:W-:Y:S02]  /*0dd0*/  P2R R22, PR, RZ, 0x1 ;  /* 0x00000001ff167803 */ /* 0x000fe40000000000 */
[----:B------:R-:W-:-:S07]  /*0de0*/  ISETP.GE.U32.AND P1, PT, R18, 0x2, PT ;  /* 0x000000021200780c */ /* 0x000fce0003f26070 */
[----:B-12---:R-:W-:Y:S06]  /*0df0*/  @!P0 BRA `(.L_x_5086) ;  /* 0x0000000000508947 */ /* 0x006fec0003800000 */
[----:B------:R-:W0:Y:S01]  /*0e00*/  LDC.64 R18, c[0x0][0x390] ;  /* 0x0000e400ff127b82 */ /* 0x000e220000000a00 */
[----:B------:R-:W-:-:S04]  /*0e10*/  IMAD.U32 R20, RZ, RZ, UR9 ;  /* 0x00000009ff147e24 */ /* 0x000fc8000f8e00ff */
[----:B------:R-:W-:-:S04]  /*0e20*/  IMAD R21, R20, 0x200, R33 ;  /* 0x0000020014157824 */ /* 0x000fc800078e0221 */
[----:B0-----:R-:W-:-:S05]  /*0e30*/  IMAD.WIDE R18, R21, 0x4, R18 ;  /* 0x0000000415127825 */ /* 0x001fca00078e0212 */
        /* <DEDUP_REMOVED lines=10> */
[----:B------:R-:W-:-:S06]  /*0ee0*/  @P0 IMAD.X R21, RZ, RZ, R19, P2 ;  /* 0x000000ffff150224 */ /* 0x000fcc00010e0613 */
[----:B------:R-:W3:Y:S01]  /*0ef0*/  @P0 LDG.E R21, desc[UR18][R20.64] ;  /* 0x0000001214150981 */ /* 0x000ee2000c1e1900 */
[----:B------:R-:W-:Y:S01]  /*0f00*/  IMAD.MOV.U32 R25, RZ, RZ, R28 ;  /* 0x000000ffff197224 */ /* 0x000fe200078e001c */
[----:B------:R-:W-:Y:S02]  /*0f10*/  @P0 MOV R25, R30 ;  /* 0x0000001e00190202 */ /* 0x000fe40000000f00 */
[----:B--2---:R1:W-:Y:S04]  /*0f20*/  STS [R31+UR24], R18 ;  /* 0x000000121f007988 */ /* 0x0043e80008000818 */
[----:B---3--:R1:W-:Y:S02]  /*0f30*/  @P0 STS [R36+UR24], R21 ;  /* 0x0000001524000988 */ /* 0x0083e40008000818 */
.L_x_5086:
[----:B------:R-:W-:Y:S05]  /*0f40*/  BSYNC.RECONVERGENT B0 ;  /* 0x0000000000007941 */ /* 0x000fea0003800200 */
.L_x_5085:
[----:B------:R-:W-:Y:S04]  /*0f50*/  BSSY.RECONVERGENT B0, `(.L_x_5087) ;  /* 0x0000024000007945 */ /* 0x000fe80003800200 */
[----:B------:R-:W-:Y:S05]  /*0f60*/  @!P1 BRA `(.L_x_5088) ;  /* 0x0000000000889947 */ /* 0x000fea0003800000 */
[----:B------:R-:W2:Y:S01]  /*0f70*/  S2UR UR13, SR_CgaCtaId ;  /* 0x00000000000d79c3 */ /* 0x000ea20000008800 */
[----:B------:R-:W-:Y:S01]  /*0f80*/  UMOV UR12, 0x400 ;  /* 0x00000400000c7882 */ /* 0x000fe20000000000 */
[----:B------:R-:W-:Y:S01]  /*0f90*/  IMAD.U32 R26, RZ, RZ, UR9 ;  /* 0x00000009ff1a7e24 */ /* 0x000fe2000f8e00ff */
[----:B------:R-:W-:-:S03]  /*0fa0*/  UIADD3 UR12, UPT, UPT, UR12, 0x80, URZ ;  /* 0x000000800c0c7890 */ /* 0x000fc6000fffe0ff */
[----:B------:R-:W-:Y:S01]  /*0fb0*/  IMAD R26, R26, 0x200, R25 ;  /* 0x000002001a1a7824 */ /* 0x000fe200078e0219 */
[----:B--2---:R-:W-:-:S06]  /*0fc0*/  ULEA UR12, UR13, UR12, 0x18 ;  /* 0x0000000c0d0c7291 */ /* 0x004fcc000f8ec0ff */
[----:B------:R-:W-:-:S07]  /*0fd0*/  LEA R27, R25, UR12, 0x2 ;  /* 0x0000000c191b7c11 */ /* 0x000fce000f8e10ff */
.L_x_5089:
[----:B-1----:R-:W1:Y:S01]  /*0fe0*/  LDC.64 R18, c[0x0][0x390] ;  /* 0x0000e400ff127b82 */ /* 0x002e620000000a00 */
[----:B--2---:R-:W-:Y:S01]  /*0ff0*/  MOV R21, UR17 ;  /* 0x0000001100157c02 */ /* 0x004fe20008000f00 */
[----:B0-----:R-:W-:-:S04]  /*1000*/  IMAD.U32 R20, RZ, RZ, UR16 ;  /* 0x00000010ff147e24 */ /* 0x001fc8000f8e00ff */
[----:B------:R-:W-:-:S06]  /*1010*/  IMAD.WIDE R20, R26, 0x4, R20 ;  /* 0x000000041a147825 */ /* 0x000fcc00078e0214 */
[----:B------:R-:W2:Y:S01]  /*1020*/  LDG.E R20, desc[UR18][R20.64] ;  /* 0x0000001214147981 */ /* 0x000ea2000c1e1900 */
[----:B-1----:R-:W-:-:S05]  /*1030*/  IMAD.WIDE R18, R26, 0x4, R18 ;  /* 0x000000041a127825 */ /* 0x002fca00078e0212 */
[----:B------:R0:W3:Y:S02]  /*1040*/  LDG.E R29, desc[UR18][R18.64] ;  /* 0x00000012121d7981 */ /* 0x0000e4000c1e1900 */
[----:B0-----:R-:W-:Y:S02]  /*1050*/  IMAD.U32 R18, RZ, RZ, UR20 ;  /* 0x00000014ff127e24 */ /* 0x001fe4000f8e00ff */
[----:B------:R-:W-:Y:S02]  /*1060*/  IMAD.U32 R19, RZ, RZ, UR21 ;  /* 0x00000015ff137e24 */ /* 0x000fe4000f8e00ff */
[----:B------:R-:W-:-:S05]  /*1070*/  IMAD.WIDE R18, R26, 0x4, R18 ;  /* 0x000000041a127825 */ /* 0x000fca00078e0212 */
[----:B------:R0:W4:Y:S02]  /*1080*/  LDG.E R35, desc[UR18][R18.64] ;  /* 0x0000001212237981 */ /* 0x000124000c1e1900 */
[----:B0-----:R-:W-:Y:S01]  /*1090*/  MOV R19, UR5 ;  /* 0x0000000500137c02 */ /* 0x001fe20008000f00 */
[----:B------:R-:W-:-:S04]  /*10a0*/  IMAD.U32 R18, RZ, RZ, UR4 ;  /* 0x00000004ff127e24 */ /* 0x000fc8000f8e00ff */
[----:B------:R-:W-:-:S05]  /*10b0*/  IMAD.WIDE R18, R26, 0x4, R18 ;  /* 0x000000041a127825 */ /* 0x000fca00078e0212 */
[----:B------:R0:W5:Y:S02]  /*10c0*/  LDG.E R21, desc[UR18][R18.64] ;  /* 0x0000001212157981 */ /* 0x000164000c1e1900 */
[----:B0-----:R-:W0:Y:S01]  /*10d0*/  LDC R18, c[0x0][0x360] ;  /* 0x0000d800ff127b82 */ /* 0x001e220000000800 */
[----:B------:R-:W-:-:S05]  /*10e0*/  VIADD R25, R25, UR24 ;  /* 0x0000001819197c36 */ /* 0x000fca0008000000 */
[----:B------:R-:W-:Y:S01]  /*10f0*/  ISETP.GE.U32.AND P0, PT, R25, 0x200, PT ;  /* 0x000002001900780c */ /* 0x000fe20003f06070 */
[--C-:B0-----:R-:W-:Y:S01]  /*1100*/  IMAD R37, R18, 0x8, R27.reuse ;  /* 0x0000000812257824 */ /* 0x101fe200078e021b */
[----:B------:R-:W-:Y:S01]  /*1110*/  IADD3 R26, PT, PT, R26, UR24, RZ ;  /* 0x000000181a1a7c10 */ /* 0x000fe2000fffe0ff */
[----:B---3--:R0:W-:Y:S04]  /*1120*/  STS [R27], R29 ;  /* 0x0000001d1b007388 */ /* 0x0081e80000000800 */
[----:B--2---:R1:W-:Y:S01]  /*1130*/  STS [R27+UR24], R20 ;  /* 0x000000141b007988 */ /* 0x0043e20008000818 */
[----:B0-----:R-:W-:-:S03]  /*1140*/  IMAD R29, R18, 0xc, R27 ;  /* 0x0000000c121d7824 */ /* 0x001fc600078e021b */
[----:B----4-:R2:W-:Y:S04]  /*1150*/  STS [R37], R35 ;  /* 0x0000002325007388 */ /* 0x0105e80000000800 */
[----:B-----5:R2:W-:Y:S01]  /*1160*/  STS [R29], R21 ;  /* 0x000000151d007388 */ /* 0x0205e20000000800 */
[----:B-1----:R-:W-:Y:S01]  /*1170*/  IMAD R27, R18, 0x10, R27 ;  /* 0x00000010121b7824 */ /* 0x002fe200078e021b */
[----:B------:R-:W-:Y:S06]  /*1180*/  @!P0 BRA `(.L_x_5089) ;  /* 0xfffffffc00948947 */ /* 0x000fec000383ffff */
.L_x_5088:
[----:B------:R-:W-:Y:S05]  /*1190*/  BSYNC.RECONVERGENT B0 ;  /* 0x0000000000007941 */ /* 0x000fea0003800200 */
.L_x_5087:
[----:B------:R-:W-:Y:S01]  /*11a0*/  ISETP.NE.AND P0, PT, R22, RZ, PT ;  /* 0x000000ff1600720c */ /* 0x000fe20003f05270 */
[----:B------:R-:W-:Y:S01]  /*11b0*/  BSSY.RECONVERGENT B0, `(.L_x_5090) ;  /* 0x000000c000007945 */ /* 0x000fe20003800200 */
[----:B-1----:R-:W-:-:S11]  /*11c0*/  IMAD.MOV.U32 R18, RZ, RZ, R33 ;  /* 0x000000ffff127224 */ /* 0x002fd600078e0021 */
[----:B------:R-:W-:Y:S05]  /*11d0*/  @!P0 BRA `(.L_x_5091) ;  /* 0x0000000000248947 */ /* 0x000fea0003800000 */
[----:B------:R1:W-:Y:S01]  /*11e0*/  STS [R11], RZ ;  /* 0x000000ff0b007388 */ /* 0x0003e20000000800 */
[----:B------:R-:W-:Y:S01]  /*11f0*/  ISETP.NE.AND P0, PT, R8, 0x3, PT ;  /* 0x000000030800780c */ /* 0x000fe20003f05270 */
[----:B------:R-:W-:-:S12]  /*1200*/  IMAD.MOV.U32 R18, RZ, RZ, R24 ;  /* 0x000000ffff127224 */ /* 0x000fd800078e0018 */
[----:B-1----:R-:W-:Y:S05]  /*1210*/  @!P0 BRA `(.L_x_5091) ;  /* 0x0000000000148947 */ /* 0x002fea0003800000 */
[----:B------:R-:W-:Y:S01]  /*1220*/  ISETP.NE.AND P0, PT, R8, RZ, PT ;  /* 0x000000ff0800720c */ /* 0x000fe20003f05270 */
[----:B------:R1:W-:Y:S01]  /*1230*/  STS [R11+UR24], RZ ;  /* 0x000000ff0b007988 */ /* 0x0003e20008000818 */
[----:B------:R-:W-:-:S11]  /*1240*/  IMAD.MOV.U32 R18, RZ, RZ, R28 ;  /* 0x000000ffff127224 */ /* 0x000fd600078e001c */
[----:B------:R1:W-:Y:S01]  /*1250*/  @P0 STS [R34+UR24], RZ ;  /* 0x000000ff22000988 */ /* 0x0003e20008000818 */
[----:B------:R-:W-:-:S07]  /*1260*/  @P0 MOV R18, R30 ;  /* 0x0000001e00120202 */ /* 0x000fce0000000f00 */
.L_x_5091:
[----:B------:R-:W-:Y:S05]  /*1270*/  BSYNC.RECONVERGENT B0 ;  /* 0x0000000000007941 */ /* 0x000fea0003800200 */
.L_x_5090:
[----:B------:R-:W-:Y:S04]  /*1280*/  BSSY.RECONVERGENT B0, `(.L_x_5092) ;  /* 0x0000010000007945 */ /* 0x000fe80003800200 */
[----:B------:R-:W-:Y:S05]  /*1290*/  @!P1 BRA `(.L_x_5093) ;  /* 0x0000000000389947 */ /* 0x000fea0003800000 */
[----:B0-----:R-:W0:Y:S01]  /*12a0*/  S2R R20, SR_CgaCtaId ;  /* 0x0000000000147919 */ /* 0x001e220000008800 */
[----:B------:R-:W-:-:S05]  /*12b0*/  MOV R19, 0x400 ;  /* 0x0000040000137802 */ /* 0x000fca0000000f00 */
[----:B------:R-:W-:-:S05]  /*12c0*/  VIADD R19, R19, 0x880 ;  /* 0x0000088013137836 */ /* 0x000fca0000000000 */
[----:B0-----:R-:W-:-:S07]  /*12d0*/  LEA R25, R20, R19, 0x18 ;  /* 0x0000001314197211 */ /* 0x001fce00078ec0ff */
.L_x_5094:
[C---:B---3--:R-:W-:Y:S02]  /*12e0*/  IMAD R19, R18.reuse, 0x4, R25 ;  /* 0x0000000412137824 */ /* 0x048fe400078e0219 */
[----:B------:R-:W-:Y:S02]  /*12f0*/  VIADD R18, R18, UR24 ;  /* 0x0000001812127c36 */ /* 0x000fe40008000000 */
[----:B------:R-:W-:Y:S01]  /*1300*/  VIADD R20, R19, UR24 ;  /* 0x0000001813147c36 */ /* 0x000fe20008000000 */
[----:B------:R3:W-:Y:S02]  /*1310*/  STS [R19], RZ ;  /* 0x000000ff13007388 */ /* 0x0007e40000000800 */
[----:B------:R-:W-:Y:S02]  /*1320*/  ISETP.GE.U32.AND P0, PT, R18, 0x200, PT ;  /* 0x000002001200780c */ /* 0x000fe40003f06070 */
[----:B--2---:R-:W-:Y:S01]  /*1330*/  IADD3 R21, PT, PT, R20, UR24, RZ ;  /* 0x0000001814157c10 */ /* 0x004fe2000fffe0ff */
[----:B------:R3:W-:Y:S04]  /*1340*/  STS [R19+UR24], RZ ;  /* 0x000000ff13007988 */ /* 0x0007e80008000818 */
[----:B------:R3:W-:Y:S04]  /*1350*/  STS [R20+UR24], RZ ;  /* 0x000000ff14007988 */ /* 0x0007e80008000818 */
[----:B------:R3:W-:Y:S02]  /*1360*/  STS [R21+UR24], RZ ;  /* 0x000000ff15007988 */ /* 0x0007e40008000818 */
[----:B------:R-:W-:Y:S05]  /*1370*/  @!P0 BRA `(.L_x_5094) ;  /* 0xfffffffc00d88947 */ /* 0x000fea000383ffff */
.L_x_5093:
[----:B------:R-:W-:Y:S05]  /*1380*/  BSYNC.RECONVERGENT B0 ;  /* 0x0000000000007941 */ /* 0x000fea0003800200 */
.L_x_5092:
[----:B------:R-:W-:Y:S01]  /*1390*/  BAR.SYNC.DEFER_BLOCKING 0x0 ;  /* 0x0000000000007b1d */ /* 0x000fe20000010000 */
[----:B------:R-:W-:-:S09]  /*13a0*/  UISETP.GE.AND UP0, UPT, UR6, 0x1, UPT ;  /* 0x000000010600788c */ /* 0x000fd2000bf06270 */
[----:B------:R-:W-:Y:S05]  /*13b0*/  BRA.U !UP0, `(.L_x_5095) ;  /* 0x0000001508807547 */ /* 0x000fea000b800000 */
[----:B------:R-:W-:-:S09]  /*13c0*/  UISETP.NE.AND UP0, UPT, UR15, 0x1, UPT ;  /* 0x000000010f00788c */ /* 0x000fd2000bf05270 */
[----:B------:R-:W-:Y:S05]  /*13d0*/  BRA.U UP0, `(.L_x_5096) ;  /* 0x0000000500b87547 */ /* 0x000fea000b800000 */
[----:B------:R-:W-:Y:S01]  /*13e0*/  BSSY B1, `(.L_x_5097) ;  /* 0x000006c000017945 */ /* 0x000fe20003800000 */
[----:B--23--:R-:W-:-:S07]  /*13f0*/  IMAD.MOV.U32 R21, RZ, RZ, RZ ;  /* 0x000000ffff157224 */ /* 0x00cfce00078e00ff */
.L_x_5113:
[----:B--2---:R-:W2:Y:S01]  /*1400*/  LDC R25, c[0x0][0x3ac] ;  /* 0x0000eb00ff197b82 */ /* 0x004ea20000000800 */
[----:B0-----:R-:W-:Y:S01]  /*1410*/  IMAD.IADD R20, R2, 0x1, R21 ;  /* 0x0000000102147824 */ /* 0x001fe200078e0215 */
[----:B------:R-:W-:Y:S02]  /*1420*/  ISETP.GE.AND P0, PT, R0, UR10, PT ;  /* 0x0000000a00007c0c */ /* 0x000fe4000bf06270 */
[----:B------:R-:W-:Y:S02]  /*1430*/  IADD3 R21, PT, PT, R21, UR7, RZ ;  /* 0x0000000715157c10 */ /* 0x000fe4000fffe0ff */
[C---:B--2---:R-:W-:Y:S01]  /*1440*/  ISETP.GE.AND P2, PT, R25.reuse, 0x1, PT ;  /* 0x000000011900780c */ /* 0x044fe20003f46270 */
[----:B----4-:R-:W-:Y:S01]  /*1450*/  IMAD R18, R20, R25, R4 ;  /* 0x0000001914127224 */ /* 0x010fe200078e0204 */
[C---:B------:R-:W-:Y:S02]  /*1460*/  ISETP.GE.AND P3, PT, R25.reuse, 0x2, PT ;  /* 0x000000021900780c */ /* 0x040fe40003f66270 */
[----:B------:R-:W-:-:S02]  /*1470*/  ISETP.GE.AND P4, PT, R25, 0x3, PT ;  /* 0x000000031900780c */ /* 0x000fc40003f86270 */
[----:B------:R-:W-:-:S07]  /*1480*/  ISETP.GE.AND P5, PT, R25, 0x4, PT ;  /* 0x000000041900780c */ /* 0x000fce0003fa6270 */
[----:B---3--:R-:W-:Y:S06]  /*1490*/  @!P2 BRA `(.L_x_5098) ;  /* 0x00000000001ca947 */ /* 0x008fec0003800000 */
[----:B------:R-:W0:Y:S01]  /*14a0*/  S2UR UR13, SR_CgaCtaId ;  /* 0x00000000000d79c3 */ /* 0x000e220000008800 */
[----:B------:R-:W-:Y:S01]  /*14b0*/  UMOV UR12, 0x400 ;  /* 0x00000400000c7882 */ /* 0x000fe20000000000 */
[----:B------:R-:W-:Y:S01]  /*14c0*/  IMAD.IADD R15, R3, 0x1, R18 ;  /* 0x00000001030f7824 */ /* 0x000fe200078e0212 */
[----:B------:R-:W-:-:S04]  /*14d0*/  UIADD3 UR12, UPT, UPT, UR12, 0x80, URZ ;  /* 0x000000800c0c7890 */ /* 0x000fc8000fffe0ff */
[----:B0-----:R-:W-:-:S06]  /*14e0*/  ULEA UR12, UR13, UR12, 0x18 ;  /* 0x0000000c0d0c7291 */ /* 0x001fcc000f8ec0ff */
[----:B------:R-:W-:-:S06]  /*14f0*/  LEA R15, R15, UR12, 0x2 ;  /* 0x0000000c0f0f7c11 */ /* 0x000fcc000f8e10ff */
[----:B------:R-:W0:Y:S02]  /*1500*/  LDS R15, [R15] ;  /* 0x000000000f0f7984 */ /* 0x000e240000000800 */
.L_x_5098:
        /* <DEDUP_REMOVED lines=8> */
.L_x_5099:
[----:B------:R-:W-:Y:S05]  /*1590*/  @!P4 BRA `(.L_x_5100) ;  /* 0x000000000020c947 */ /* 0x000fea0003800000 */
[----:B------:R-:W3:Y:S01]  /*15a0*/  S2UR UR13, SR_CgaCtaId ;  /* 0x00000000000d79c3 */ /* 0x000ee20000008800 */
[----:B------:R-:W-:Y:S01]  /*15b0*/  UMOV UR12, 0x400 ;  /* 0x00000400000c7882 */ /* 0x000fe20000000000 */
[----:B------:R-:W-:Y:S01]  /*15c0*/  LOP3.LUT R17, R3, 0x2, RZ, 0x3c, !PT ;  /* 0x0000000203117812 */ /* 0x000fe200078e3cff */
[----:B------:R-:W-:-:S04]  /*15d0*/  UIADD3 UR12, UPT, UPT, UR12, 0x80, URZ ;  /* 0x000000800c0c7890 */ /* 0x000fc8000fffe0ff */
[----:B------:R-:W-:Y:S01]  /*15e0*/  IMAD.IADD R17, R18, 0x1, R17 ;  /* 0x0000000112117824 */ /* 0x000fe200078e0211 */
[----:B---3--:R-:W-:-:S06]  /*15f0*/  ULEA UR12, UR13, UR12, 0x18 ;  /* 0x0000000c0d0c7291 */ /* 0x008fcc000f8ec0ff */
[----:B------:R-:W-:-:S06]  /*1600*/  LEA R17, R17, UR12, 0x2 ;  /* 0x0000000c11117c11 */ /* 0x000fcc000f8e10ff */
[----:B------:R-:W3:Y:S02]  /*1610*/  LDS R17, [R17] ;  /* 0x0000000011117984 */ /* 0x000ee40000000800 */
.L_x_5100:
[----:B------:R-:W-:Y:S05]  /*1620*/  @!P5 BRA `(.L_x_5101) ;  /* 0x00000000001cd947 */ /* 0x000fea0003800000 */
[----:B------:R-:W4:Y:S01]  /*1630*/  S2UR UR13, SR_CgaCtaId ;  /* 0x00000000000d79c3 */ /* 0x000f220000008800 */
[----:B------:R-:W-:Y:S01]  /*1640*/  UMOV UR12, 0x400 ;  /* 0x00000400000c7882 */ /* 0x000fe20000000000 */
[----:B------:R-:W-:Y:S01]  /*1650*/  IADD3 R18, PT, PT, R10, R18, RZ ;  /* 0x000000120a127210 */ /* 0x000fe20007ffe0ff */
[----:B------:R-:W-:-:S04]  /*1660*/  UIADD3 UR12, UPT, UPT, UR12, 0x80, URZ ;  /* 0x000000800c0c7890 */ /* 0x000fc8000fffe0ff */
[----:B----4-:R-:W-:-:S06]  /*1670*/  ULEA UR12, UR13, UR12, 0x18 ;  /* 0x0000000c0d0c7291 */ /* 0x010fcc000f8ec0ff */
[----:B------:R-:W-:-:S05]  /*1680*/  LEA R18, R18, UR12, 0x2 ;  /* 0x0000000c12127c11 */ /* 0x000fca000f8e10ff */
[----:B------:R4:W0:Y:S02]  /*1690*/  LDS R14, [R18] ;  /* 0x00000000120e7984 */ /* 0x0008240000000800 */
.L_x_5101:
[----:B------:R-:W-:Y:S01]  /*16a0*/  BSSY B0, `(.L_x_5102) ;  /* 0x000003e000007945 */ /* 0x000fe20003800000 */
[----:B------:R-:W-:-:S03]  /*16b0*/  ISETP.GE.AND P6, PT, R21, UR6, PT ;  /* 0x0000000615007c0c */ /* 0x000fc6000bfc6270 */
[----:B------:R-:W-:Y:S10]  /*16c0*/  @P0 BRA `(.L_x_5103) ;  /* 0x0000000000ec0947 */ /* 0x000ff40003800000 */
[----:B------:R-:W-:Y:S01]  /*16d0*/  IABS R26, R25 ;  /* 0x00000019001a7213 */ /* 0x000fe20000000000 */
[----:B----4-:R-:W-:-:S03]  /*16e0*/  HFMA2 R18, -RZ, RZ, 0, 0 ;  /* 0x00000000ff127431 */ /* 0x010fc600000001ff */
[----:B------:R-:W4:Y:S08]  /*16f0*/  I2F.RP R27, R26 ;  /* 0x0000001a001b7306 */ /* 0x000f300000209400 */
[----:B----4-:R-:W4:Y:S02]  /*1700*/  MUFU.RCP R27, R27 ;  /* 0x0000001b001b7308 */ /* 0x010f240000001000 */
[----:B----4-:R-:W-:-:S02]  /*1710*/  VIADD R29, R27, 0xffffffe ;  /* 0x0ffffffe1b1d7836 */ /* 0x010fc40000000000 */
[----:B------:R-:W4:Y:S04]  /*1720*/  S2R R27, SR_CgaCtaId ;  /* 0x00000000001b7919 */ /* 0x000f280000008800 */
[----:B------:R-:W5:Y:S02]  /*1730*/  F2I.FTZ.U32.TRUNC.NTZ R19, R29 ;  /* 0x0000001d00137305 */ /* 0x000f64000021f000 */
[----:B-----5:R-:W-:-:S04]  /*1740*/  IMAD.MOV R35, RZ, RZ, -R19 ;  /* 0x000000ffff237224 */ /* 0x020fc800078e0a13 */
[----:B------:R-:W-:-:S04]  /*1750*/  IMAD R35, R35, R26, RZ ;  /* 0x0000001a23237224 */ /* 0x000fc800078e02ff */
[----:B------:R-:W-:Y:S01]  /*1760*/  IMAD.HI.U32 R18, R19, R35, R18 ;  /* 0x0000002313127227 */ /* 0x000fe200078e0012 */
[----:B------:R-:W-:-:S05]  /*1770*/  IABS R19, R23 ;  /* 0x0000001700137213 */ /* 0x000fca0000000000 */
[----:B------:R-:W-:-:S04]  /*1780*/  IMAD.HI.U32 R18, R18, R19, RZ ;  /* 0x0000001312127227 */ /* 0x000fc800078e00ff */
[----:B------:R-:W-:-:S04]  /*1790*/  IMAD.MOV R18, RZ, RZ, -R18 ;  /* 0x000000ffff127224 */ /* 0x000fc800078e0a12 */
[----:B------:R-:W-:Y:S01]  /*17a0*/  IMAD R19, R26, R18, R19 ;  /* 0x000000121a137224 */ /* 0x000fe200078e0213 */
[----:B------:R-:W-:-:S04]  /*17b0*/  MOV R18, 0x400 ;  /* 0x0000040000127802 */ /* 0x000fc80000000f00 */
[----:B------:R-:W-:-:S13]  /*17c0*/  ISETP.GT.U32.AND P0, PT, R26, R19, PT ;  /* 0x000000131a00720c */ /* 0x000fda0003f04070 */
[----:B------:R-:W-:-:S05]  /*17d0*/  @!P0 IMAD.IADD R19, R19, 0x1, -R26 ;  /* 0x0000000113138824 */ /* 0x000fca00078e0a1a */
[----:B------:R-:W-:-:S13]  /*17e0*/  ISETP.GT.U32.AND P0, PT, R26, R19, PT ;  /* 0x000000131a00720c */ /* 0x000fda0003f04070 */
[----:B------:R-:W-:Y:S02]  /*17f0*/  @!P0 IADD3 R19, PT, PT, R19, -R26, RZ ;  /* 0x8000001a13138210 */ /* 0x000fe40007ffe0ff */
[----:B------:R-:W-:Y:S02]  /*1800*/  ISETP.GE.AND P0, PT, R23, RZ, PT ;  /* 0x000000ff1700720c */ /* 0x000fe40003f06270 */
[----:B----4-:R-:W-:-:S11]  /*1810*/  LEA R26, R27, R18, 0x18 ;  /* 0x000000121b1a7211 */ /* 0x010fd600078ec0ff */
[----:B------:R-:W-:Y:S01]  /*1820*/  @!P0 IMAD.MOV R19, RZ, RZ, -R19 ;  /* 0x000000ffff138224 */ /* 0x000fe200078e0a13 */
[----:B------:R-:W-:-:S13]  /*1830*/  ISETP.NE.AND P0, PT, R25, RZ, PT ;  /* 0x000000ff1900720c */ /* 0x000fda0003f05270 */
[----:B------:R-:W-:Y:S01]  /*1840*/  @!P0 LOP3.LUT R19, RZ, R25, RZ, 0x33, !PT ;  /* 0x00000019ff138212 */ /* 0x000fe200078e33ff */
[----:B------:R-:W-:-:S03]  /*1850*/  VIADD R25, R18, 0x880 ;  /* 0x0000088012197836 */ /* 0x000fc60000000000 */
[----:B------:R-:W-:Y:S02]  /*1860*/  LEA R26, R19, R26, 0x2 ;  /* 0x0000001a131a7211 */ /* 0x000fe400078e10ff */
[----:B------:R-:W-:Y:S01]  /*1870*/  LEA R27, R27, R25, 0x18 ;  /* 0x000000191b1b7211 */ /* 0x000fe200078ec0ff */
[----:B------:R-:W-:-:S07]  /*1880*/  IMAD.MOV.U32 R25, RZ, RZ, R0 ;  /* 0x000000ffff197224 */ /* 0x000fce00078e0000 */
.L_x_5112:
[----:B----4-:R-:W-:Y:S02]  /*1890*/  IMAD R18, R25, 0x14, R26 ;  /* 0x0000001419127824 */ /* 0x010fe400078e021a */
[----:B------:R-:W-:-:S04]  /*18a0*/  IMAD.MOV.U32 R35, RZ, RZ, RZ ;  /* 0x000000ffff237224 */ /* 0x000fc800078e00ff */
[----:B------:R-:W4:Y:S01]  /*18b0*/  LDS R18, [R18] ;  /* 0x0000000012127984 */ /* 0x000f220000000800 */
[----:B------:R-:W-:Y:S05]  /*18c0*/  @!P2 BRA `(.L_x_5104) ;  /* 0x000000000010a947 */ /* 0x000fea0003800000 */
[----:B------:R-:W-:-:S03]  /*18d0*/  UMOV UR12, 0xffffffff ;  /* 0xffffffff000c7882 */ /* 0x000fc60000000000 */
[----:B------:R-:W-:Y:S05]  /*18e0*/  BRA.DIV UR12, `(.L_x_5105) ;  /* 0x000000160c2c7947 */ /* 0x000fea000b800000 */
[----:B----4-:R4:W0:Y:S02]  /*18f0*/  SHFL.IDX PT, R29, R18, R13, R12 ;  /* 0x0000000d121d7389 */ /* 0x01082400000e000c */
.L_x_5155:
[----:B0-----:R-:W-:-:S07]  /*1900*/  IMAD R35, R15, R29, RZ ;  /* 0x0000001d0f237224 */ /* 0x001fce00078e02ff */
.L_x_5104:
[----:B------:R-:W-:Y:S05]  /*1910*/  @!P3 BRA `(.L_x_5106) ;  /* 0x000000000010b947 */ /* 0x000fea0003800000 */
[----:B------:R-:W-:-:S03]  /*1920*/  UMOV UR12, 0xffffffff ;  /* 0xffffffff000c7882 */ /* 0x000fc60000000000 */
[----:B------:R-:W-:Y:S05]  /*1930*/  BRA.DIV UR12, `(.L_x_5107) ;  /* 0x000000160c387947 */ /* 0x000fea000b800000 */
[----:B----4-:R4:W0:Y:S02]  /*1940*/  SHFL.IDX PT, R29, R18, R5, R12 ;  /* 0x00000005121d7389 */ /* 0x01082400000e000c */
.L_x_5158:
[----:B0-2---:R-:W-:-:S07]  /*1950*/  IMAD R35, R16, R29, R35 ;  /* 0x0000001d10237224 */ /* 0x005fce00078e0223 */
.L_x_5106:
[----:B------:R-:W-:Y:S05]  /*1960*/  @!P4 BRA `(.L_x_5108) ;  /* 0x000000000010c947 */ /* 0x000fea0003800000 */
[----:B------:R-:W-:-:S03]  /*1970*/  UMOV UR12, 0xffffffff ;  /* 0xffffffff000c7882 */ /* 0x000fc60000000000 */
[----:B------:R-:W-:Y:S05]  /*1980*/  BRA.DIV UR12, `(.L_x_5109) ;  /* 0x000000160c447947 */ /* 0x000fea000b800000 */
[----:B----4-:R4:W0:Y:S02]  /*1990*/  SHFL.IDX PT, R29, R18, R6, R12 ;  /* 0x00000006121d7389 */ /* 0x01082400000e000c */
.L_x_5161:
[----:B0--3--:R-:W-:-:S07]  /*19a0*/  IMAD R35, R17, R29, R35 ;  /* 0x0000001d11237224 */ /* 0x009fce00078e0223 */
.L_x_5108:
[----:B------:R-:W-:Y:S05]  /*19b0*/  @!P5 BRA `(.L_x_5110) ;  /* 0x000000000010d947 */ /* 0x000fea0003800000 */
[----:B------:R-:W-:-:S03]  /*19c0*/  UMOV UR12, 0xffffffff ;  /* 0xffffffff000c7882 */ /* 0x000fc60000000000 */
[----:B------:R-:W-:Y:S05]  /*19d0*/  BRA.DIV UR12, `(.L_x_5111) ;  /* 0x000000160c507947 */ /* 0x000fea000b800000 */
[----:B----4-:R4:W0:Y:S02]  /*19e0*/  SHFL.IDX PT, R29, R18, R7, R12 ;  /* 0x00000007121d7389 */ /* 0x01082400000e000c */
.L_x_5164:
[----:B0-----:R-:W-:-:S07]  /*19f0*/  IMAD R35, R14, R29, R35 ;  /* 0x0000001d0e237224 */ /* 0x001fce00078e0223 */
.L_x_5110:
[C---:B----4-:R-:W-:Y:S02]  /*1a00*/  IMAD R18, R25.reuse, UR6, R20 ;  /* 0x0000000619127c24 */ /* 0x050fe4000f8e0214 */
[----:B------:R-:W-:-:S03]  /*1a10*/  VIADD R25, R25, UR8 ;  /* 0x0000000819197c36 */ /* 0x000fc60008000000 */
[----:B------:R-:W-:Y:S02]  /*1a20*/  LEA R18, R18, R27, 0x2 ;  /* 0x0000001b12127211 */ /* 0x000fe400078e10ff */
[----:B------:R-:W-:-:S03]  /*1a30*/  ISETP.GE.AND P0, PT, R25, UR10, PT ;  /* 0x0000000a19007c0c */ /* 0x000fc6000bf06270 */
[----:B------:R-:W4:Y:S02]  /*1a40*/  LDS R19, [R18] ;  /* 0x0000000012137984 */ /* 0x000f240000000800 */
[----:B----4-:R-:W-:-:S05]  /*1a50*/  IMAD.IADD R19, R19, 0x1, R35 ;  /* 0x0000000113137824 */ /* 0x010fca00078e0223 */
[----:B------:R4:W-:Y:S03]  /*1a60*/  STS [R18], R19 ;  /* 0x0000001312007388 */ /* 0x0009e60000000800 */
[----:B------:R-:W-:Y:S05]  /*1a70*/  @!P0 BRA `(.L_x_5112) ;  /* 0xfffffffc00848947 */ /* 0x000fea000383ffff */
.L_x_5103:
[----:B------:R-:W-:Y:S05]  /*1a80*/  BSYNC B0 ;  /* 0x0000000000007941 */ /* 0x000fea0003800000 */
.L_x_5102:
[----:B------:R-:W-:Y:S05]  /*1a90*/  @!P6 BRA `(.L_x_5113) ;  /* 0xfffffff80058e947 */ /* 0x000fea000383ffff */
[----:B------:R-:W-:Y:S05]  /*1aa0*/  BSYNC B1 ;  /* 0x0000000000017941 */ /* 0x000fea0003800000 */
.L_x_5097:
[----:B------:R-:W-:Y:S05]  /*1ab0*/  BRA `(.L_x_5095) ;  /* 0x0000000c00c07947 */ /* 0x000fea0003800000 */
.L_x_5096:
[----:B------:R-:W4:Y:S02]  /*1ac0*/  LDCU UR12, c[0x0][0x3ac] ;  /* 0x00007580ff0c77ac */ /* 0x000f240008000800 */
[----:B----4-:R-:W-:-:S09]  /*1ad0*/  UISETP.GT.U32.AND UP0, UPT, UR12, 0x1f, UPT ;  /* 0x0000001f0c00788c */ /* 0x010fd2000bf04070 */
[----:B------:R-:W-:Y:S05]  /*1ae0*/  BRA.U UP0, `(.L_x_5114) ;  /* 0x0000000500987547 */ /* 0x000fea000b800000 */
[----:B--23--:R-:W-:-:S07]  /*1af0*/  HFMA2 R21, -RZ, RZ, 0, 0 ;  /* 0x00000000ff157431 */ /* 0x00cfce00000001ff */
.L_x_5130:
[----:B--2---:R-:W2:Y:S01]  /*1b00*/  LDC R25, c[0x0][0x3ac] ;  /* 0x0000eb00ff197b82 */ /* 0x004ea20000000800 */
[----:B0-----:R-:W-:Y:S01]  /*1b10*/  IMAD.IADD R20, R2, 0x1, R21 ;  /* 0x0000000102147824 */ /* 0x001fe200078e0215 */
[----:B------:R-:W-:Y:S01]  /*1b20*/  ISETP.GE.AND P0, PT, R0, UR10, PT ;  /* 0x0000000a00007c0c */ /* 0x000fe2000bf06270 */
[----:B------:R-:W-:Y:S01]  /*1b30*/  VIADD R21, R21, UR7 ;  /* 0x0000000715157c36 */ /* 0x000fe20008000000 */
[C---:B--2---:R-:W-:Y:S01]  /*1b40*/  ISETP.NE.AND P2, PT, R25.reuse, RZ, PT ;  /* 0x000000ff1900720c */ /* 0x044fe20003f45270 */
[----:B----4-:R-:W-:Y:S01]  /*1b50*/  IMAD R18, R20, R25, R4 ;  /* 0x0000001914127224 */ /* 0x010fe200078e0204 */
[C---:B------:R-:W-:Y:S02]  /*1b60*/  ISETP.GE.AND P3, PT, R25.reuse, 0x2, PT ;  /* 0x000000021900780c */ /* 0x040fe40003f66270 */
[C---:B------:R-:W-:Y:S02]  /*1b70*/  ISETP.GE.AND P4, PT, R25.reuse, 0x3, PT ;  /* 0x000000031900780c */ /* 0x040fe40003f86270 */
[----:B------:R-:W-:-:S07]  /*1b80*/  ISETP.GE.AND P5, PT, R25, 0x4, PT ;  /* 0x000000041900780c */ /* 0x000fce0003fa6270 */
[----:B---3--:R-:W-:Y:S06]  /*1b90*/  @!P2 BRA `(.L_x_5115) ;  /* 0x00000000001ca947 */ /* 0x008fec0003800000 */
[----:B------:R-:W0:Y:S01]  /*1ba0*/  S2UR UR13, SR_CgaCtaId ;  /* 0x00000000000d79c3 */ /* 0x000e220000008800 */
[----:B------:R-:W-:Y:S01]  /*1bb0*/  UMOV UR12, 0x400 ;  /* 0x00000400000c7882 */ /* 0x000fe20000000000 */
[----:B------:R-:W-:Y:S01]  /*1bc0*/  IADD3 R15, PT, PT, R3, R18, RZ ;  /* 0x00000012030f7210 */ /* 0x000fe20007ffe0ff */
[----:B------:R-:W-:-:S04]  /*1bd0*/  UIADD3 UR12, UPT, UPT, UR12, 0x80, URZ ;  /* 0x000000800c0c7890 */ /* 0x000fc8000fffe0ff */
[----:B0-----:R-:W-:-:S06]  /*1be0*/  ULEA UR12, UR13, UR12, 0x18 ;  /* 0x0000000c0d0c7291 */ /* 0x001fcc000f8ec0ff */
[----:B------:R-:W-:-:S06]  /*1bf0*/  LEA R15, R15, UR12, 0x2 ;  /* 0x0000000c0f0f7c11 */ /* 0x000fcc000f8e10ff */
[----:B------:R-:W0:Y:S02]  /*1c00*/  LDS R15, [R15] ;  /* 0x000000000f0f7984 */ /* 0x000e240000000800 */
.L_x_5115:
        /* <DEDUP_REMOVED lines=8> */
.L_x_5116:
        /* <DEDUP_REMOVED lines=9> */
.L_x_5117:
        /* <DEDUP_REMOVED lines=8> */
.L_x_5118:
[----:B------:R-:W-:Y:S01]  /*1da0*/  BSSY B0, `(.L_x_5119) ;  /* 0x0000038000007945 */ /* 0x000fe20003800000 */
[----:B------:R-:W-:-:S03]  /*1db0*/  ISETP.GE.AND P6, PT, R21, UR6, PT ;  /* 0x0000000615007c0c */ /* 0x000fc6000bfc6270 */
[----:B------:R-:W-:Y:S10]  /*1dc0*/  @P0 BRA `(.L_x_5120) ;  /* 0x0000000000d40947 */ /* 0x000ff40003800000 */
[----:B------:R-:W5:Y:S08]  /*1dd0*/  I2F.U32.RP R27, R25 ;  /* 0x00000019001b7306 */ /* 0x000f700000209000 */
[----:B-----5:R-:W5:Y:S02]  /*1de0*/  MUFU.RCP R27, R27 ;  /* 0x0000001b001b7308 */ /* 0x020f640000001000 */
[----:B-----5:R-:W-:-:S02]  /*1df0*/  VIADD R19, R27, 0xffffffe ;  /* 0x0ffffffe1b137836 */ /* 0x020fc40000000000 */
[----:B------:R-:W5:Y:S04]  /*1e00*/  S2R R27, SR_CgaCtaId ;  /* 0x00000000001b7919 */ /* 0x000f680000008800 */
[----:B------:R-:W4:Y:S02]  /*1e10*/  F2I.FTZ.U32.TRUNC.NTZ R19, R19 ;  /* 0x0000001300137305 */ /* 0x000f24000021f000 */
[----:B----4-:R-:W-:-:S04]  /*1e20*/  IMAD.MOV R18, RZ, RZ, -R19 ;  /* 0x000000ffff127224 */ /* 0x010fc800078e0a13 */
[----:B------:R-:W-:Y:S01]  /*1e30*/  IMAD R29, R18, R25, RZ ;  /* 0x00000019121d7224 */ /* 0x000fe200078e02ff */
[----:B------:R-:W-:-:S05]  /*1e40*/  MOV R18, RZ ;  /* 0x000000ff00127202 */ /* 0x000fca0000000f00 */
[----:B------:R-:W-:-:S06]  /*1e50*/  IMAD.HI.U32 R18, R19, R29, R18 ;  /* 0x0000001d13127227 */ /* 0x000fcc00078e0012 */
[----:B------:R-:W-:-:S04]  /*1e60*/  IMAD.HI.U32 R18, R18, R23, RZ ;  /* 0x0000001712127227 */ /* 0x000fc800078e00ff */
[----:B------:R-:W-:-:S04]  /*1e70*/  IMAD.MOV R18, RZ, RZ, -R18 ;  /* 0x000000ffff127224 */ /* 0x000fc800078e0a12 */
[----:B------:R-:W-:Y:S01]  /*1e80*/  IMAD R26, R25, R18, R23 ;  /* 0x00000012191a7224 */ /* 0x000fe200078e0217 */
[----:B------:R-:W-:-:S04]  /*1e90*/  MOV R18, 0x400 ;  /* 0x0000040000127802 */ /* 0x000fc80000000f00 */
[----:B------:R-:W-:Y:S02]  /*1ea0*/  ISETP.GE.U32.AND P0, PT, R26, R25, PT ;  /* 0x000000191a00720c */ /* 0x000fe40003f06070 */
[----:B-----5:R-:W-:-:S11]  /*1eb0*/  LEA R19, R27, R18, 0x18 ;  /* 0x000000121b137211 */ /* 0x020fd600078ec0ff */
[----:B------:R-:W-:-:S05]  /*1ec0*/  @P0 IMAD.IADD R26, R26, 0x1, -R25 ;  /* 0x000000011a1a0824 */ /* 0x000fca00078e0a19 */
[----:B------:R-:W-:-:S13]  /*1ed0*/  ISETP.GE.U32.AND P0, PT, R26, R25, PT ;  /* 0x000000191a00720c */ /* 0x000fda0003f06070 */
[----:B------:R-:W-:Y:S02]  /*1ee0*/  @P0 IADD3 R26, PT, PT, R26, -R25, RZ ;  /* 0x800000191a1a0210 */ /* 0x000fe40007ffe0ff */
[----:B------:R-:W-:-:S13]  /*1ef0*/  ISETP.NE.U32.AND P0, PT, R25, RZ, PT ;  /* 0x000000ff1900720c */ /* 0x000fda0003f05070 */
[----:B------:R-:W-:Y:S01]  /*1f00*/  @!P0 LOP3.LUT R26, RZ, R25, RZ, 0x33, !PT ;  /* 0x00000019ff1a8212 */ /* 0x000fe200078e33ff */
[----:B------:R-:W-:-:S04]  /*1f10*/  VIADD R25, R18, 0x880 ;  /* 0x0000088012197836 */ /* 0x000fc80000000000 */
[----:B------:R-:W-:Y:S01]  /*1f20*/  IMAD R26, R26, 0x4, R19 ;  /* 0x000000041a1a7824 */ /* 0x000fe200078e0213 */
[----:B------:R-:W-:Y:S02]  /*1f30*/  LEA R27, R27, R25, 0x18 ;  /* 0x000000191b1b7211 */ /* 0x000fe400078ec0ff */
[----:B------:R-:W-:-:S07]  /*1f40*/  MOV R25, R0 ;  /* 0x0000000000197202 */ /* 0x000fce0000000f00 */
.L_x_5129:
[----:B----4-:R-:W-:Y:S02]  /*1f50*/  IMAD R18, R25, 0x14, R26 ;  /* 0x0000001419127824 */ /* 0x010fe400078e021a */
[----:B------:R-:W-:-:S04]  /*1f60*/  IMAD.MOV.U32 R35, RZ, RZ, RZ ;  /* 0x000000ffff237224 */ /* 0x000fc800078e00ff */
[----:B------:R-:W4:Y:S01]  /*1f70*/  LDS R18, [R18] ;  /* 0x0000000012127984 */ /* 0x000f220000000800 */
[----:B------:R-:W-:Y:S05]  /*1f80*/  @!P2 BRA `(.L_x_5121) ;  /* 0x000000000010a947 */ /* 0x000fea0003800000 */
[----:B------:R-:W-:-:S03]  /*1f90*/  UMOV UR12, 0xffffffff ;  /* 0xffffffff000c7882 */ /* 0x000fc60000000000 */
[----:B------:R-:W-:Y:S05]  /*1fa0*/  BRA.DIV UR12, `(.L_x_5122) ;  /* 0x0000000e0cfc7947 */ /* 0x000fea000b800000 */
[----:B----4-:R4:W0:Y:S02]  /*1fb0*/  SHFL.IDX PT, R29, R18, R13, R12 ;  /* 0x0000000d121d7389 */ /* 0x01082400000e000c */
.L_x_5167:
[----:B0-----:R-:W-:-:S07]  /*1fc0*/  IMAD R35, R15, R29, RZ ;  /* 0x0000001d0f237224 */ /* 0x001fce00078e02ff */
.L_x_5121:
[----:B------:R-:W-:Y:S05]  /*1fd0*/  @!P3 BRA `(.L_x_5123) ;  /* 0x000000000010b947 */ /* 0x000fea0003800000 */
[----:B------:R-:W-:-:S03]  /*1fe0*/  UMOV UR12, 0xffffffff ;  /* 0xffffffff000c7882 */ /* 0x000fc60000000000 */
[----:B------:R-:W-:Y:S05]  /*1ff0*/  BRA.DIV UR12, `(.L_x_5124) ;  /* 0x000000120c087947 */ /* 0x000fea000b800000 */
[----:B----4-:R4:W0:Y:S02]  /*2000*/  SHFL.IDX PT, R29, R18, R5, R12 ;  /* 0x00000005121d7389 */ /* 0x01082400000e000c */
.L_x_5170:
[----:B0-2---:R-:W-:-:S07]  /*2010*/  IMAD R35, R16, R29, R35 ;  /* 0x0000001d10237224 */ /* 0x005fce00078e0223 */
.L_x_5123:
[----:B------:R-:W-:Y:S05]  /*2020*/  @!P4 BRA `(.L_x_5125) ;  /* 0x000000000010c947 */ /* 0x000fea0003800000 */
[----:B------:R-:W-:-:S03]  /*2030*/  UMOV UR12, 0xffffffff ;  /* 0xffffffff000c7882 */ /* 0x000fc60000000000 */
[----:B------:R-:W-:Y:S05]  /*2040*/  BRA.DIV UR12, `(.L_x_5126) ;  /* 0x000000120c147947 */ /* 0x000fea000b800000 */
[----:B----4-:R4:W0:Y:S02]  /*2050*/  SHFL.IDX PT, R29, R18, R6, R12 ;  /* 0x00000006121d7389 */ /* 0x01082400000e000c */
.L_x_5173:
[----:B0--3--:R-:W-:-:S07]  /*2060*/  IMAD R35, R17, R29, R35 ;  /* 0x0000001d11237224 */ /* 0x009fce00078e0223 */
.L_x_5125:
[----:B------:R-:W-:Y:S05]  /*2070*/  @!P5 BRA `(.L_x_5127) ;  /* 0x000000000010d947 */ /* 0x000fea0003800000 */
[----:B------:R-:W-:-:S03]  /*2080*/  UMOV UR12, 0xffffffff ;  /* 0xffffffff000c7882 */ /* 0x000fc60000000000 */
[----:B------:R-:W-:Y:S05]  /*2090*/  BRA.DIV UR12, `(.L_x_5128) ;  /* 0x000000120c207947 */ /* 0x000fea000b800000 */
[----:B----4-:R4:W0:Y:S02]  /*20a0*/  SHFL.IDX PT, R29, R18, R7, R12 ;  /* 0x00000007121d7389 */ /* 0x01082400000e000c */
.L_x_5176:
[----:B0-----:R-:W-:-:S07]  /*20b0*/  IMAD R35, R14, R29, R35 ;  /* 0x0000001d0e237224 */ /* 0x001fce00078e0223 */
.L_x_5127:
[C---:B----4-:R-:W-:Y:S01]  /*20c0*/  IMAD R18, R25.reuse, UR6, R20 ;  /* 0x0000000619127c24 */ /* 0x050fe2000f8e0214 */
[----:B------:R-:W-:-:S03]  /*20d0*/  IADD3 R25, PT, PT, R25, UR8, RZ ;  /* 0x0000000819197c10 */ /* 0x000fc6000fffe0ff */
[----:B------:R-:W-:Y:S01]  /*20e0*/  IMAD R18, R18, 0x4, R27 ;  /* 0x0000000412127824 */ /* 0x000fe200078e021b */
[----:B------:R-:W-:-:S04]  /*20f0*/  ISETP.GE.AND P0, PT, R25, UR10, PT ;  /* 0x0000000a19007c0c */ /* 0x000fc8000bf06270 */
[----:B------:R4:W-:Y:S09]  /*2100*/  STS [R18], R35 ;  /* 0x0000002312007388 */ /* 0x0009f20000000800 */
[----:B------:R-:W-:Y:S05]  /*2110*/  @!P0 BRA `(.L_x_5129) ;  /* 0xfffffffc008c8947 */ /* 0x000fea000383ffff */
.L_x_5120:
[----:B------:R-:W-:Y:S05]  /*2120*/  BSYNC B0 ;  /* 0x0000000000007941 */ /* 0x000fea0003800000 */
.L_x_5119:
[----:B------:R-:W-:Y:S05]  /*2130*/  @!P6 BRA `(.L_x_5130) ;  /* 0xfffffff80070e947 */ /* 0x000fea000383ffff */
[----:B------:R-:W-:Y:S05]  /*2140*/  BRA `(.L_x_5095) ;  /* 0x00000008001c7947 */ /* 0x000fea0003800000 */
.L_x_5114:
[----:B0--3--:R-:W-:-:S07]  /*2150*/  IMAD.MOV.U32 R20, RZ, RZ, RZ ;  /* 0x000000ffff147224 */ /* 0x009fce00078e00ff */
.L_x_5146:
[----:B0-----:R-:W0:Y:S01]  /*2160*/  LDC R25, c[0x0][0x3ac] ;  /* 0x0000eb00ff197b82 */ /* 0x001e220000000800 */
[----:B--2---:R-:W-:Y:S01]  /*2170*/  IMAD.IADD R21, R2, 0x1, R20 ;  /* 0x0000000102157824 */ /* 0x004fe200078e0214 */
[----:B------:R-:W-:Y:S02]  /*2180*/  ISETP.GE.AND P0, PT, R0, UR10, PT ;  /* 0x0000000a00007c0c */ /* 0x000fe4000bf06270 */
[----:B------:R-:W-:Y:S02]  /*2190*/  IADD3 R20, PT, PT, R20, UR7, RZ ;  /* 0x0000000714147c10 */ /* 0x000fe4000fffe0ff */
[----:B0-----:R-:W-:Y:S01]  /*21a0*/  ISETP.GE.AND P4, PT, R25, 0x1, PT ;  /* 0x000000011900780c */ /* 0x001fe20003f86270 */
        /* <DEDUP_REMOVED lines=12> */
.L_x_5131:
        /* <DEDUP_REMOVED lines=8> */
.L_x_5132:
[----:B------:R-:W-:Y:S05]  /*22f0*/  @!P2 BRA `(.L_x_5133) ;  /* 0x000000000020a947 */ /* 0x000fea0003800000 */
[----:B------:R-:W3:Y:S01]  /*2300*/  S2UR UR13, SR_CgaCtaId ;  /* 0x00000000000d79c3 */ /* 0x000ee20000008800 */
[----:B------:R-:W-:Y:S01]  /*2310*/  UMOV UR12, 0x400 ;  /* 0x00000400000c7882 */ /* 0x000fe20000000000 */
[----:B------:R-:W-:Y:S01]  /*2320*/  LOP3.LUT R17, R3, 0x2, RZ, 0x3c, !PT ;  /* 0x0000000203117812 */ /* 0x000fe200078e3cff */
[----:B------:R-:W-:-:S03]  /*2330*/  UIADD3 UR12, UPT, UPT, UR12, 0x80, URZ ;  /* 0x000000800c0c7890 */ /* 0x000fc6000fffe0ff */
[----:B------:R-:W-:Y:S01]  /*2340*/  IADD3 R17, PT, PT, R17, R18, RZ ;  /* 0x0000001211117210 */ /* 0x000fe20007ffe0ff */
[----:B---3--:R-:W-:-:S06]  /*2350*/  ULEA UR12, UR13, UR12, 0x18 ;  /* 0x0000000c0d0c7291 */ /* 0x008fcc000f8ec0ff */
[----:B------:R-:W-:-:S06]  /*2360*/  LEA R17, R17, UR12, 0x2 ;  /* 0x0000000c11117c11 */ /* 0x000fcc000f8e10ff */
[----:B------:R-:W3:Y:S02]  /*2370*/  LDS R17, [R17] ;  /* 0x0000000011117984 */ /* 0x000ee40000000800 */
.L_x_5133:
[----:B------:R-:W-:Y:S01]  /*2380*/  ISETP.GE.AND P5, PT, R20, UR6, PT ;  /* 0x0000000614007c0c */ /* 0x000fe2000bfa6270 */
[----:B------:R-:W-:-:S12]  /*2390*/  @!P6 BRA `(.L_x_5134) ;  /* 0x00000000001ce947 */ /* 0x000fd80003800000 */
[----:B------:R-:W4:Y:S01]  /*23a0*/  S2UR UR13, SR_CgaCtaId ;  /* 0x00000000000d79c3 */ /* 0x000f220000008800 */
[----:B------:R-:W-:Y:S01]  /*23b0*/  UMOV UR12, 0x400 ;  /* 0x00000400000c7882 */ /* 0x000fe20000000000 */
[----:B------:R-:W-:Y:S01]  /*23c0*/  IMAD.IADD R18, R10, 0x1, R18 ;  /* 0x000000010a127824 */ /* 0x000fe200078e0212 */
[----:B------:R-:W-:-:S04]  /*23d0*/  UIADD3 UR12, UPT, UPT, UR12, 0x80, URZ ;  /* 0x000000800c0c7890 */ /* 0x000fc8000fffe0ff */
[----:B----4-:R-:W-:-:S06]  /*23e0*/  ULEA UR12, UR13, UR12, 0x18 ;  /* 0x0000000c0d0c7291 */ /* 0x010fcc000f8ec0ff */
[----:B------:R-:W-:-:S05]  /*23f0*/  LEA R18, R18, UR12, 0x2 ;  /* 0x0000000c12127c11 */ /* 0x000fca000f8e10ff */
[----:B------:R4:W0:Y:S02]  /*2400*/  LDS R14, [R18] ;  /* 0x00000000120e7984 */ /* 0x0008240000000800 */
.L_x_5134:
[----:B------:R-:W-:Y:S05]  /*2410*/  @P0 BRA `(.L_x_5135) ;  /* 0x0000000400640947 */ /* 0x000fea0003800000 */
[----:B------:R-:W-:Y:S01]  /*2420*/  IABS R26, R25 ;  /* 0x00000019001a7213 */ /* 0x000fe20000000000 */
[----:B------:R-:W5:Y:S01]  /*2430*/  S2UR UR13, SR_CgaCtaId ;  /* 0x00000000000d79c3 */ /* 0x000f620000008800 */
[----:B------:R-:W-:Y:S02]  /*2440*/  UMOV UR12, 0x400 ;  /* 0x00000400000c7882 */ /* 0x000fe40000000000 */
[----:B------:R-:W1:Y:S08]  /*2450*/  I2F.RP R27, R26 ;  /* 0x0000001a001b7306 */ /* 0x000e700000209400 */
[----:B-1----:R-:W4:Y:S01]  /*2460*/  MUFU.RCP R27, R27 ;  /* 0x0000001b001b7308 */ /* 0x002f220000001000 */
[----:B-----5:R-:W-:Y:S01]  /*2470*/  ULEA UR12, UR13, UR12, 0x18 ;  /* 0x0000000c0d0c7291 */ /* 0x020fe2000f8ec0ff */
[----:B----4-:R-:W-:-:S06]  /*2480*/  VIADD R18, R27, 0xffffffe ;  /* 0x0ffffffe1b127836 */ /* 0x010fcc0000000000 */
[----:B------:R1:W4:Y:S02]  /*2490*/  F2I.FTZ.U32.TRUNC.NTZ R19, R18 ;  /* 0x0000001200137305 */ /* 0x000324000021f000 */
[----:B-1----:R-:W-:Y:S01]  /*24a0*/  IMAD.MOV.U32 R18, RZ, RZ, RZ ;  /* 0x000000ffff127224 */ /* 0x002fe200078e00ff */
[----:B----4-:R-:W-:-:S05]  /*24b0*/  IADD3 R29, PT, PT, RZ, -R19, RZ ;  /* 0x80000013ff1d7210 */ /* 0x010fca0007ffe0ff */
        /* <DEDUP_REMOVED lines=10> */
[----:B------:R-:W-:-:S03]  /*2560*/  ISETP.GE.AND P0, PT, R23, RZ, PT ;  /* 0x000000ff1700720c */ /* 0x000fc60003f06270 */
[----:B------:R-:W-:-:S10]  /*2570*/  IMAD.MOV.U32 R26, RZ, RZ, R19 ;  /* 0x000000ffff1a7224 */ /* 0x000fd400078e0013 */
[----:B------:R-:W-:Y:S02]  /*2580*/  @!P0 IADD3 R26, PT, PT, -R26, RZ, RZ ;  /* 0x000000ff1a1a8210 */ /* 0x000fe40007ffe1ff */
[----:B------:R-:W-:-:S13]  /*2590*/  ISETP.NE.AND P0, PT, R25, RZ, PT ;  /* 0x000000ff1900720c */ /* 0x000fda0003f05270 */
[----:B------:R-:W-:Y:S01]  /*25a0*/  @!P0 LOP3.LUT R26, RZ, R25, RZ, 0x33, !PT ;  /* 0x00000019ff1a8212 */ /* 0x000fe200078e33ff */
[----:B------:R-:W-:-:S03]  /*25b0*/  IMAD.MOV.U32 R25, RZ, RZ, R0 ;  /* 0x000000ffff197224 */ /* 0x000fc600078e0000 */
[----:B------:R-:W-:-:S07]  /*25c0*/  LEA R26, R26, UR12, 0x2 ;  /* 0x0000000c1a1a7c11 */ /* 0x000fce000f8e10ff */
.L_x_5145:
[----:B------:R-:W-:Y:S02]  /*25d0*/  IMAD R18, R25, 0x14, R26 ;  /* 0x0000001419127824 */ /* 0x000fe400078e021a */
[----:B------:R-:W-:-:S04]  /*25e0*/  IMAD.MOV.U32 R27, RZ, RZ, RZ ;  /* 0x000000ffff1b7224 */ /* 0x000fc800078e00ff */
[----:B------:R-:W1:Y:S01]  /*25f0*/  LDS R18, [R18] ;  /* 0x0000000012127984 */ /* 0x000e620000000800 */
[----:B------:R-:W-:Y:S05]  /*2600*/  @!P4 BRA `(.L_x_5136) ;  /* 0x000000000010c947 */ /* 0x000fea0003800000 */
[----:B------:R-:W-:-:S03]  /*2610*/  UMOV UR12, 0xffffffff ;  /* 0xffffffff000c7882 */ /* 0x000fc60000000000 */
[----:B------:R-:W-:Y:S05]  /*2620*/  BRA.DIV UR12, `(.L_x_5137) ;  /* 0x0000000a0cdc7947 */ /* 0x000fea000b800000 */
[----:B-1----:R1:W4:Y:S02]  /*2630*/  SHFL.IDX PT, R27, R18, R13, R12 ;  /* 0x0000000d121b7389 */ /* 0x00232400000e000c */
.L_x_5178:
[----:B0---4-:R-:W-:-:S07]  /*2640*/  IMAD R27, R15, R27, RZ ;  /* 0x0000001b0f1b7224 */ /* 0x011fce00078e02ff */
.L_x_5136:
[----:B------:R-:W-:Y:S05]  /*2650*/  @!P3 BRA `(.L_x_5138) ;  /* 0x000000000010b947 */ /* 0x000fea0003800000 */
[----:B------:R-:W-:-:S03]  /*2660*/  UMOV UR12, 0xffffffff ;  /* 0xffffffff000c7882 */ /* 0x000fc60000000000 */
[----:B------:R-:W-:Y:S05]  /*2670*/  BRA.DIV UR12, `(.L_x_5139) ;  /* 0x0000000a0ce47947 */ /* 0x000fea000b800000 */
[----:B-1----:R1:W4:Y:S02]  /*2680*/  SHFL.IDX PT, R29, R18, R5, R12 ;  /* 0x00000005121d7389 */ /* 0x00232400000e000c */
.L_x_5181:
[----:B--2-4-:R-:W-:-:S07]  /*2690*/  IMAD R27, R16, R29, R27 ;  /* 0x0000001d101b7224 */ /* 0x014fce00078e021b */
.L_x_5138:
[----:B------:R-:W-:Y:S05]  /*26a0*/  @!P2 BRA `(.L_x_5140) ;  /* 0x000000000010a947 */ /* 0x000fea0003800000 */
[----:B------:R-:W-:-:S03]  /*26b0*/  UMOV UR12, 0xffffffff ;  /* 0xffffffff000c7882 */ /* 0x000fc60000000000 */
[----:B------:R-:W-:Y:S05]  /*26c0*/  BRA.DIV UR12, `(.L_x_5141) ;  /* 0x0000000a0cf07947 */ /* 0x000fea000b800000 */
[----:B-1----:R1:W4:Y:S02]  /*26d0*/  SHFL.IDX PT, R29, R18, R6, R12 ;  /* 0x00000006121d7389 */ /* 0x00232400000e000c */
.L_x_5184:
[----:B---34-:R-:W-:-:S07]  /*26e0*/  IMAD R27, R17, R29, R27 ;  /* 0x0000001d111b7224 */ /* 0x018fce00078e021b */
.L_x_5140:
[----:B------:R-:W4:Y:S02]  /*26f0*/  LDCU UR12, c[0x0][0x3ac] ;  /* 0x00007580ff0c77ac */ /* 0x000f240008000800 */
[----:B----4-:R-:W-:-:S09]  /*2700*/  UISETP.GE.AND UP0, UPT, UR12, 0x4, UPT ;  /* 0x000000040c00788c */ /* 0x010fd2000bf06270 */
[----:B------:R-:W-:Y:S05]  /*2710*/  BRA.U !UP0, `(.L_x_5142) ;  /* 0x0000000108107547 */ /* 0x000fea000b800000 */
[----:B------:R-:W-:-:S03]  /*2720*/  UMOV UR12, 0xffffffff ;  /* 0xffffffff000c7882 */ /* 0x000fc60000000000 */
[----:B------:R-:W-:Y:S05]  /*2730*/  BRA.DIV UR12, `(.L_x_5143) ;  /* 0x0000000a0cf47947 */ /* 0x000fea000b800000 */
[----:B-1----:R1:W4:Y:S02]  /*2740*/  SHFL.IDX PT, R29, R18, R7, R12 ;  /* 0x00000007121d7389 */ /* 0x00232400000e000c */
.L_x_5187:
[----:B0---4-:R-:W-:-:S07]  /*2750*/  IMAD R27, R14, R29, R27 ;  /* 0x0000001d0e1b7224 */ /* 0x011fce00078e021b */
.L_x_5142:
[----:B-1----:R-:W-:-:S07]  /*2760*/  MOV R18, UR25 ;  /* 0x0000001900127c02 */ /* 0x002fce0008000f00 */
.L_x_5144:
        /* <DEDUP_REMOVED lines=8> */
[----:B------:R-:W1:Y:S01]  /*27f0*/  I2F.U32.RP R29, UR15 ;  /* 0x0000000f001d7d06 */ /* 0x000e620008209000 */
[----:B------:R-:W-:-:S07]  /*2800*/  HFMA2 R18, -RZ, RZ, 0, 0 ;  /* 0x00000000ff127431 */ /* 0x000fce00000001ff */
[----:B-1----:R-:W1:Y:S02]  /*2810*/  MUFU.RCP R29, R29 ;  /* 0x0000001d001d7308 */ /* 0x002e640000001000 */
[----:B-1----:R-:W-:-:S06]  /*2820*/  VIADD R19, R29, 0xffffffe ;  /* 0x0ffffffe1d137836 */ /* 0x002fcc0000000000 */
        /* <DEDUP_REMOVED lines=14> */
[----:B------:R-:W1:Y:S01]  /*2910*/  @!P0 S2R R19, SR_CgaCtaId ;  /* 0x0000000000138919 */ /* 0x000e620000008800 */
[----:B------:R-:W-:-:S05]  /*2920*/  @!P0 MOV R18, 0x400 ;  /* 0x0000040000128802 */ /* 0x000fca0000000f00 */
[----:B------:R-:W-:-:S05]  /*2930*/  @!P0 VIADD R18, R18, 0x880 ;  /* 0x0000088012128836 */ /* 0x000fca0000000000 */
[----:B-1----:R-:W-:Y:S01]  /*2940*/  @!P0 LEA R19, R19, R18, 0x18 ;  /* 0x0000001213138211 */ /* 0x002fe200078ec0ff */
[C---:B------:R-:W-:Y:S01]  /*2950*/  @!P0 IMAD R18, R25.reuse, UR6, R21 ;  /* 0x0000000619128c24 */ /* 0x040fe2000f8e0215 */
[----:B------:R-:W-:-:S03]  /*2960*/  IADD3 R25, PT, PT, R25, UR8, RZ ;  /* 0x0000000819197c10 */ /* 0x000fc6000fffe0ff */
[----:B------:R-:W-:-:S05]  /*2970*/  @!P0 IMAD R18, R18, 0x4, R19 ;  /* 0x0000000412128824 */ /* 0x000fca00078e0213 */
[----:B------:R1:W-:Y:S01]  /*2980*/  @!P0 STS [R18], R27 ;  /* 0x0000001b12008388 */ /* 0x0003e20000000800 */
[----:B------:R-:W-:-:S13]  /*2990*/  ISETP.GE.AND P0, PT, R25, UR10, PT ;  /* 0x0000000a19007c0c */ /* 0x000fda000bf06270 */
[----:B-1----:R-:W-:Y:S05]  /*29a0*/  @!P0 BRA `(.L_x_5145) ;  /* 0xfffffffc00088947 */ /* 0x002fea000383ffff */
.L_x_5135:
[----:B------:R-:W-:Y:S05]  /*29b0*/  @!P5 BRA `(.L_x_5146) ;  /* 0xfffffff400e8d947 */ /* 0x000fea000383ffff */
.L_x_5095:
[----:B------:R-:W-:Y:S01]  /*29c0*/  ISETP.NE.AND P0, PT, R22, RZ, PT ;  /* 0x000000ff1600720c */ /* 0x000fe20003f05270 */
[----:B------:R-:W-:Y:S05]  /*29d0*/  WARPSYNC.ALL ;  /* 0x0000000000007948 */ /* 0x000fea0003800000 */
[----:B------:R-:W-:Y:S01]  /*29e0*/  BAR.SYNC.DEFER_BLOCKING 0x0 ;  /* 0x0000000000007b1d */ /* 0x000fe20000010000 */
[----:B0--3--:R-:W-:-:S05]  /*29f0*/  IMAD.MOV.U32 R20, RZ, RZ, R33 ;  /* 0x000000ffff147224 */ /* 0x009fca00078e0021 */
[----:B------:R-:W-:Y:S04]  /*2a00*/  BSSY.RECONVERGENT B0, `(.L_x_5147) ;  /* 0x0000016000007945 */ /* 0x000fe80003800200 */
[----:B------:R-:W-:Y:S05]  /*2a10*/  @!P0 BRA `(.L_x_5148) ;  /* 0x0000000000508947 */ /* 0x000fea0003800000 */
[----:B------:R-:W0:Y:S01]  /*2a20*/  LDS R25, [R11] ;  /* 0x000000000b197984 */ /* 0x000e220000000800 */
[----:B----4-:R-:W3:Y:S01]  /*2a30*/  LDC.64 R18, c[0x0][0x3a0] ;  /* 0x0000e800ff127b82 */ /* 0x010ee20000000a00 */
[----:B------:R-:W-:Y:S01]  /*2a40*/  USHF.L.U32 UR12, UR9, 0x9, URZ ;  /* 0x00000009090c7899 */ /* 0x000fe200080006ff */
[----:B------:R-:W-:Y:S01]  /*2a50*/  ISETP.NE.AND P0, PT, R8, 0x3, PT ;  /* 0x000000030800780c */ /* 0x000fe20003f05270 */
[----:B------:R-:W-:-:S04]  /*2a60*/  IMAD.MOV.U32 R20, RZ, RZ, R24 ;  /* 0x000000ffff147224 */ /* 0x000fc800078e0018 */
[----:B--2---:R-:W-:-:S05]  /*2a70*/  LOP3.LUT R21, R33, UR12, RZ, 0xfc, !PT ;  /* 0x0000000c21157c12 */ /* 0x004fca000f8efcff */
[----:B---3--:R-:W-:-:S05]  /*2a80*/  IMAD.WIDE R18, R21, 0x4, R18 ;  /* 0x0000000415127825 */ /* 0x008fca00078e0212 */
[----:B0-----:R0:W-:Y:S01]  /*2a90*/  STG.E desc[UR18][R18.64], R25 ;  /* 0x0000001912007986 */ /* 0x0011e2000c101912 */
[----:B------:R-:W-:Y:S05]  /*2aa0*/  @!P0 BRA `(.L_x_5148) ;  /* 0x00000000002c8947 */ /* 0x000fea0003800000 */
[----:B------:R-:W-:Y:S01]  /*2ab0*/  ISETP.NE.AND P2, PT, R8, RZ, PT ;  /* 0x000000ff0800720c */ /* 0x000fe20003f45270 */
[----:B0-----:R-:W0:Y:S01]  /*2ac0*/  LDS R25, [R11+UR24] ;  /* 0x000000180b197984 */ /* 0x001e220008000800 */
[----:B------:R-:W-:-:S04]  /*2ad0*/  IADD3 R18, P0, PT, R18, UR24, RZ ;  /* 0x0000001812127c10 */ /* 0x000fc8000ff1e0ff */
[----:B------:R-:W-:-:S07]  /*2ae0*/  IADD3.X R19, PT, PT, RZ, R19, RZ, P0, !PT ;  /* 0x00000013ff137210 */ /* 0x000fce00007fe4ff */
[----:B------:R-:W2:Y:S01]  /*2af0*/  @P2 LDS R27, [R34+UR24] ;  /* 0x00000018221b2984 */ /* 0x000ea20008000800 */
[----:B------:R-:W-:-:S05]  /*2b00*/  @P2 IADD3 R20, P0, PT, R18, UR24, RZ ;  /* 0x0000001812142c10 */ /* 0x000fca000ff1e0ff */
[----:B------:R-:W-:Y:S01]  /*2b10*/  @P2 IMAD.X R21, RZ, RZ, R19, P0 ;  /* 0x000000ffff152224 */ /* 0x000fe200000e0613 */
[----:B0-----:R-:W-:Y:S04]  /*2b20*/  STG.E desc[UR18][R18.64], R25 ;  /* 0x0000001912007986 */ /* 0x001fe8000c101912 */
[----:B--2---:R0:W-:Y:S02]  /*2b30*/  @P2 STG.E desc[UR18][R20.64], R27 ;  /* 0x0000001b14002986 */ /* 0x0041e4000c101912 */
[----:B0-----:R-:W-:Y:S01]  /*2b40*/  IMAD.MOV.U32 R20, RZ, RZ, R28 ;  /* 0x000000ffff147224 */ /* 0x001fe200078e001c */
[----:B------:R-:W-:-:S07]  /*2b50*/  @P2 MOV R20, R30 ;  /* 0x0000001e00142202 */ /* 0x000fce0000000f00 */
.L_x_5148:
[----:B------:R-:W-:Y:S05]  /*2b60*/  BSYNC.RECONVERGENT B0 ;  /* 0x0000000000007941 */ /* 0x000fea0003800200 */
.L_x_5147:
[----:B------:R-:W-:Y:S04]  /*2b70*/  BSSY.RECONVERGENT B0, `(.L_x_5149) ;  /* 0x000001e000007945 */ /* 0x000fe80003800200 */
[----:B------:R-:W-:Y:S05]  /*2b80*/  @!P1 BRA `(.L_x_5150) ;  /* 0x0000000000709947 */ /* 0x000fea0003800000 */
[----:B--2---:R-:W2:Y:S01]  /*2b90*/  S2R R21, SR_CgaCtaId ;  /* 0x0000000000157919 */ /* 0x004ea20000008800 */
[----:B0---4-:R-:W-:-:S05]  /*2ba0*/  MOV R18, 0x400 ;  /* 0x0000040000127802 */ /* 0x011fca0000000f00 */
[----:B------:R-:W-:-:S05]  /*2bb0*/  VIADD R18, R18, 0x880 ;  /* 0x0000088012127836 */ /* 0x000fca0000000000 */
[----:B--2---:R-:W-:-:S07]  /*2bc0*/  LEA R21, R21, R18, 0x18 ;  /* 0x0000001215157211 */ /* 0x004fce00078ec0ff */
.L_x_5151:
[----:B------:R-:W-:Y:S01]  /*2bd0*/  IMAD R22, R20, 0x4, R21 ;  /* 0x0000000414167824 */ /* 0x000fe200078e0215 */
[----:B---3--:R-:W0:Y:S01]  /*2be0*/  LDC.64 R18, c[0x0][0x3a0] ;  /* 0x0000e800ff127b82 */ /* 0x008e220000000a00 */
[----:B------:R-:W-:-:S03]  /*2bf0*/  MOV R27, UR9 ;  /* 0x00000009001b7c02 */ /* 0x000fc60008000f00 */
[----:B------:R-:W2:Y:S01]  /*2c00*/  LDS R29, [R22] ;  /* 0x00000000161d7984 */ /* 0x000ea20000000800 */
[----:B------:R-:W-:Y:S01]  /*2c10*/  IADD3 R26, PT, PT, R22, UR24, RZ ;  /* 0x00000018161a7c10 */ /* 0x000fe2000fffe0ff */
[----:B------:R-:W-:Y:S02]  /*2c20*/  IMAD R27, R27, 0x200, R20 ;  /* 0x000002001b1b7824 */ /* 0x000fe400078e0214 */
[----:B------:R3:W4:Y:S01]  /*2c30*/  LDS R25, [R22+UR24] ;  /* 0x0000001816197984 */ /* 0x0007220008000800 */
[----:B------:R-:W-:Y:S02]  /*2c40*/  VIADD R20, R20, UR24 ;  /* 0x0000001814147c36 */ /* 0x000fe40008000000 */
[----:B---3--:R-:W-:-:S05]  /*2c50*/  VIADD R22, R26, UR24 ;  /* 0x000000181a167c36 */ /* 0x008fca0008000000 */
[----:B------:R-:W-:Y:S01]  /*2c60*/  LDS R35, [R22+UR24] ;  /* 0x0000001816237984 */ /* 0x000fe20008000800 */
[----:B0-----:R-:W-:-:S03]  /*2c70*/  IMAD.WIDE R18, R27, 0x4, R18 ;  /* 0x000000041b127825 */ /* 0x001fc600078e0212 */
[----:B------:R-:W0:Y:S04]  /*2c80*/  LDS R27, [R26+UR24] ;  /* 0x000000181a1b7984 */ /* 0x000e280008000800 */
[----:B--2---:R2:W-:Y:S02]  /*2c90*/  STG.E desc[UR18][R18.64], R29 ;  /* 0x0000001d12007986 */ /* 0x0045e4000c101912 */
[----:B--2---:R-:W-:-:S05]  /*2ca0*/  IADD3 R18, P0, PT, R18, UR24, RZ ;  /* 0x0000001812127c10 */ /* 0x004fca000ff1e0ff */
[----:B------:R-:W-:-:S05]  /*2cb0*/  IMAD.X R19, RZ, RZ, R19, P0 ;  /* 0x000000ffff137224 */ /* 0x000fca00000e0613 */
[----:B----4-:R2:W-:Y:S02]  /*2cc0*/  STG.E desc[UR18][R18.64], R25 ;  /* 0x0000001912007986 */ /* 0x0105e4000c101912 */
[----:B--2---:R-:W-:-:S05]  /*2cd0*/  IADD3 R18, P0, PT, R18, UR24, RZ ;  /* 0x0000001812127c10 */ /* 0x004fca000ff1e0ff */
[----:B------:R-:W-:-:S05]  /*2ce0*/  IMAD.X R19, RZ, RZ, R19, P0 ;  /* 0x000000ffff137224 */ /* 0x000fca00000e0613 */
[----:B0-----:R0:W-:Y:S02]  /*2cf0*/  STG.E desc[UR18][R18.64], R27 ;  /* 0x0000001b12007986 */ /* 0x0011e4000c101912 */
[----:B0-----:R-:W-:-:S04]  /*2d00*/  IADD3 R18, P0, PT, R18, UR24, RZ ;  /* 0x0000001812127c10 */ /* 0x001fc8000ff1e0ff */
[----:B------:R-:W-:Y:S02]  /*2d10*/  IADD3.X R19, PT, PT, RZ, R19, RZ, P0, !PT ;  /* 0x00000013ff137210 */ /* 0x000fe400007fe4ff */
[----:B------:R-:W-:-:S03]  /*2d20*/  ISETP.GE.U32.AND P0, PT, R20, 0x200, PT ;  /* 0x000002001400780c */ /* 0x000fc60003f06070 */
[----:B------:R3:W-:Y:S10]  /*2d30*/  STG.E desc[UR18][R18.64], R35 ;  /* 0x0000002312007986 */ /* 0x0007f4000c101912 */
[----:B------:R-:W-:Y:S05]  /*2d40*/  @!P0 BRA `(.L_x_5151) ;  /* 0xfffffffc00a08947 */ /* 0x000fea000383ffff */
.L_x_5150:
[----:B------:R-:W-:Y:S05]  /*2d50*/  BSYNC.RECONVERGENT B0 ;  /* 0x0000000000007941 */ /* 0x000fea0003800200 */
.L_x_5149:
[----:B------:R-:W-:-:S04]  /*2d60*/  UIADD3 UR9, UPT, UPT, UR22, UR9, URZ ;  /* 0x0000000916097290 */ /* 0x000fc8000fffe0ff */
[----:B------:R-:W-:-:S09]  /*2d70*/  UISETP.GE.U32.AND UP0, UPT, UR9, UR23, UPT ;  /* 0x000000170900728c */ /* 0x000fd2000bf06070 */
[----:B------:R-:W-:Y:S05]  /*2d80*/  BRA.U !UP0, `(.L_x_5152) ;  /* 0xffffffe108007547 */ /* 0x000fea000b83ffff */
[----:B------:R-:W-:Y:S05]  /*2d90*/  EXIT ;  /* 0x000000000000794d */ /* 0x000fea0003800000 */
.L_x_5105:
[----:B------:R-:W-:Y:S01]  /*2da0*/  BSSY B2, `(.L_x_5153) ;  /* 0x0000006000027945 */ /* 0x000fe20003800000 */
[----:B------:R-:W-:Y:S01]  /*2db0*/  IMAD.MOV.U32 R19, RZ, RZ, R13 ;  /* 0x000000ffff137224 */ /* 0x000fe200078e000d */
[----:B------:R-:W-:-:S07]  /*2dc0*/  MOV R29, 0xffffffff ;  /* 0xffffffff001d7802 */ /* 0x000fce0000000f00 */
[----:B01234-:R-:W-:Y:S05]  /*2dd0*/  WARPSYNC.COLLECTIVE R29, `(.L_x_5154) ;  /* 0x000000001d087348 */ /* 0x01ffea0003c00000 */
[----:B----4-:R4:W0:Y:S02]  /*2de0*/  SHFL.IDX P0, R29, R18, R19, R12 ;  /* 0x00000013121d7389 */ /* 0x010824000000000c */
[----:B01234-:R-:W-:Y:S05]  /*2df0*/  ENDCOLLECTIVE ;  /* 0x000000000000791b */ /* 0x01ffea0003800000 */
.L_x_5154:
[----:B------:R-:W-:Y:S05]  /*2e00*/  BSYNC B2 ;  /* 0x0000000000027941 */ /* 0x000fea0003800000 */
.L_x_5153:
[----:B------:R-:W-:Y:S05]  /*2e10*/  BRA `(.L_x_5155) ;  /* 0xffffffe800b87947 */ /* 0x000fea000383ffff */
.L_x_5107:
[----:B------:R-:W-:Y:S01]  /*2e20*/  BSSY B2, `(.L_x_5156) ;  /* 0x0000006000027945 */ /* 0x000fe20003800000 */
[----:B------:R-:W-:Y:S02]  /*2e30*/  IMAD.MOV.U32 R19, RZ, RZ, R5 ;  /* 0x000000ffff137224 */ /* 0x000fe400078e0005 */
[----:B------:R-:W-:-:S07]  /*2e40*/  IMAD.MOV.U32 R29, RZ, RZ, -0x1 ;  /* 0xffffffffff1d7424 */ /* 0x000fce00078e00ff */
[----:B01234-:R-:W-:Y:S05]  /*2e50*/  WARPSYNC.COLLECTIVE R29, `(.L_x_5157) ;  /* 0x000000001d087348 */ /* 0x01ffea0003c00000 */
[----:B----4-:R4:W0:Y:S02]  /*2e60*/  SHFL.IDX P0, R29, R18, R19, R12 ;  /* 0x00000013121d7389 */ /* 0x010824000000000c */
[----:B01234-:R-:W-:Y:S05]  /*2e70*/  ENDCOLLECTIVE ;  /* 0x000000000000791b */ /* 0x01ffea0003800000 */
.L_x_5157:
[----:B------:R-:W-:Y:S05]  /*2e80*/  BSYNC B2 ;  /* 0x0000000000027941 */ /* 0x000fea0003800000 */
.L_x_5156:
[----:B------:R-:W-:Y:S05]  /*2e90*/  BRA `(.L_x_5158) ;  /* 0xffffffe800ac7947 */ /* 0x000fea000383ffff */
.L_x_5109:
[----:B------:R-:W-:Y:S01]  /*2ea0*/  BSSY B2, `(.L_x_5159) ;  /* 0x0000006000027945 */ /* 0x000fe20003800000 */
[----:B------:R-:W-:Y:S01]  /*2eb0*/  MOV R19, R6 ;  /* 0x0000000600137202 */ /* 0x000fe20000000f00 */
[----:B------:R-:W-:-:S07]  /*2ec0*/  IMAD.MOV.U32 R29, RZ, RZ, -0x1 ;  /* 0xffffffffff1d7424 */ /* 0x000fce00078e00ff */
[----:B01234-:R-:W-:Y:S05]  /*2ed0*/  WARPSYNC.COLLECTIVE R29, `(.L_x_5160) ;  /* 0x000000001d087348 */ /* 0x01ffea0003c00000 */
[----:B----4-:R4:W0:Y:S02]  /*2ee0*/  SHFL.IDX P0, R29, R18, R19, R12 ;  /* 0x00000013121d7389 */ /* 0x010824000000000c */
[----:B01234-:R-:W-:Y:S05]  /*2ef0*/  ENDCOLLECTIVE ;  /* 0x000000000000791b */ /* 0x01ffea0003800000 */
.L_x_5160:
[----:B------:R-:W-:Y:S05]  /*2f00*/  BSYNC B2 ;  /* 0x0000000000027941 */ /* 0x000fea0003800000 */
.L_x_5159:
[----:B------:R-:W-:Y:S05]  /*2f10*/  BRA `(.L_x_5161) ;  /* 0xffffffe800a07947 */ /* 0x000fea000383ffff */
.L_x_5111:
[----:B------:R-:W-:Y:S01]  /*2f20*/  BSSY B2, `(.L_x_5162) ;  /* 0x0000006000027945 */ /* 0x000fe20003800000 */
[----:B------:R-:W-:Y:S01]  /*2f30*/  IMAD.MOV.U32 R19, RZ, RZ, R7 ;  /* 0x000000ffff137224 */ /* 0x000fe200078e0007 */
[----:B------:R-:W-:-:S07]  /*2f40*/  MOV R29, 0xffffffff ;  /* 0xffffffff001d7802 */ /* 0x000fce0000000f00 */
[----:B01234-:R-:W-:Y:S05]  /*2f50*/  WARPSYNC.COLLECTIVE R29, `(.L_x_5163) ;  /* 0x000000001d087348 */ /* 0x01ffea0003c00000 */
[----:B----4-:R4:W0:Y:S02]  /*2f60*/  SHFL.IDX P0, R29, R18, R19, R12 ;  /* 0x00000013121d7389 */ /* 0x010824000000000c */
[----:B01234-:R-:W-:Y:S05]  /*2f70*/  ENDCOLLECTIVE ;  /* 0x000000000000791b */ /* 0x01ffea0003800000 */
.L_x_5163:
[----:B------:R-:W-:Y:S05]  /*2f80*/  BSYNC B2 ;  /* 0x0000000000027941 */ /* 0x000fea0003800000 */
.L_x_5162:
[----:B------:R-:W-:Y:S05]  /*2f90*/  BRA `(.L_x_5164) ;  /* 0xffffffe800947947 */ /* 0x000fea000383ffff */
.L_x_5122:
[----:B------:R-:W-:Y:S01]  /*2fa0*/  BSSY B1, `(.L_x_5165) ;  /* 0x0000006000017945 */ /* 0x000fe20003800000 */
[----:B------:R-:W-:Y:S02]  /*2fb0*/  IMAD.MOV.U32 R19, RZ, RZ, R13 ;  /* 0x000000ffff137224 */ /* 0x000fe400078e000d */
[----:B------:R-:W-:-:S07]  /*2fc0*/  IMAD.MOV.U32 R29, RZ, RZ, -0x1 ;  /* 0xffffffffff1d7424 */ /* 0x000fce00078e00ff */
[----:B01234-:R-:W-:Y:S05]  /*2fd0*/  WARPSYNC.COLLECTIVE R29, `(.L_x_5166) ;  /* 0x000000001d087348 */ /* 0x01ffea0003c00000 */
[----:B----4-:R4:W0:Y:S02]  /*2fe0*/  SHFL.IDX P0, R29, R18, R19, R12 ;  /* 0x00000013121d7389 */ /* 0x010824000000000c */
[----:B01234-:R-:W-:Y:S05]  /*2ff0*/  ENDCOLLECTIVE ;  /* 0x000000000000791b */ /* 0x01ffea0003800000 */
.L_x_5166:
[----:B------:R-:W-:Y:S05]  /*3000*/  BSYNC B1 ;  /* 0x0000000000017941 */ /* 0x000fea0003800000 */
.L_x_5165:
[----:B------:R-:W-:Y:S05]  /*3010*/  BRA `(.L_x_5167) ;  /* 0xffffffec00e87947 */ /* 0x000fea000383ffff */
.L_x_5124:
[----:B------:R-:W-:Y:S01]  /*3020*/  BSSY B1, `(.L_x_5168) ;  /* 0x0000006000017945 */ /* 0x000fe20003800000 */
[----:B------:R-:W-:Y:S01]  /*3030*/  MOV R19, R5 ;  /* 0x0000000500137202 */ /* 0x000fe20000000f00 */
[----:B------:R-:W-:-:S07]  /*3040*/  IMAD.MOV.U32 R29, RZ, RZ, -0x1 ;  /* 0xffffffffff1d7424 */ /* 0x000fce00078e00ff */
[----:B01234-:R-:W-:Y:S05]  /*3050*/  WARPSYNC.COLLECTIVE R29, `(.L_x_5169) ;  /* 0x000000001d087348 */ /* 0x01ffea0003c00000 */
[----:B----4-:R4:W0:Y:S02]  /*3060*/  SHFL.IDX P0, R29, R18, R19, R12 ;  /* 0x00000013121d7389 */ /* 0x010824000000000c */
[----:B01234-:R-:W-:Y:S05]  /*3070*/  ENDCOLLECTIVE ;  /* 0x000000000000791b */ /* 0x01ffea0003800000 */
.L_x_5169:
[----:B------:R-:W-:Y:S05]  /*3080*/  BSYNC B1 ;  /* 0x0000000000017941 */ /* 0x000fea0003800000 */
.L_x_5168:
[----:B------:R-:W-:Y:S05]  /*3090*/  BRA `(.L_x_5170) ;  /* 0xffffffec00dc7947 */ /* 0x000fea000383ffff */
.L_x_5126:
[----:B------:R-:W-:Y:S01]  /*30a0*/  BSSY B1, `(.L_x_5171) ;  /* 0x0000006000017945 */ /* 0x000fe20003800000 */
[----:B------:R-:W-:Y:S01]  /*30b0*/  IMAD.MOV.U32 R19, RZ, RZ, R6 ;  /* 0x000000ffff137224 */ /* 0x000fe200078e0006 */
[----:B------:R-:W-:-:S07]  /*30c0*/  MOV R29, 0xffffffff ;  /* 0xffffffff001d7802 */ /* 0x000fce0000000f00 */
[----:B01234-:R-:W-:Y:S05]  /*30d0*/  WARPSYNC.COLLECTIVE R29, `(.L_x_5172) ;  /* 0x000000001d087348 */ /* 0x01ffea0003c00000 */
[----:B----4-:R4:W0:Y:S02]  /*30e0*/  SHFL.IDX P0, R29, R18, R19, R12 ;  /* 0x00000013121d7389 */ /* 0x010824000000000c */
[----:B01234-:R-:W-:Y:S05]  /*30f0*/  ENDCOLLECTIVE ;  /* 0x000000000000791b */ /* 0x01ffea0003800000 */
.L_x_5172:
[----:B------:R-:W-:Y:S05]  /*3100*/  BSYNC B1 ;  /* 0x0000000000017941 */ /* 0x000fea0003800000 */
.L_x_5171:
[----:B------:R-:W-:Y:S05]  /*3110*/  BRA `(.L_x_5173) ;  /* 0xffffffec00d07947 */ /* 0x000fea000383ffff */
.L_x_5128:
[----:B------:R-:W-:Y:S01]  /*3120*/  BSSY B1, `(.L_x_5174) ;  /* 0x0000006000017945 */ /* 0x000fe20003800000 */
[----:B------:R-:W-:Y:S02]  /*3130*/  IMAD.MOV.U32 R19, RZ, RZ, R7 ;  /* 0x000000ffff137224 */ /* 0x000fe400078e0007 */
[----:B------:R-:W-:-:S07]  /*3140*/  IMAD.MOV.U32 R29, RZ, RZ, -0x1 ;  /* 0xffffffffff1d7424 */ /* 0x000fce00078e00ff */
[----:B01234-:R-:W-:Y:S05]  /*3150*/  WARPSYNC.COLLECTIVE R29, `(.L_x_5175) ;  /* 0x000000001d087348 */ /* 0x01ffea0003c00000 */
[----:B----4-:R4:W0:Y:S02]  /*3160*/  SHFL.IDX P0, R29, R18, R19, R12 ;  /* 0x00000013121d7389 */ /* 0x010824000000000c */
[----:B01234-:R-:W-:Y:S05]  /*3170*/  ENDCOLLECTIVE ;  /* 0x000000000000791b */ /* 0x01ffea0003800000 */
.L_x_5175:
[----:B------:R-:W-:Y:S05]  /*3180*/  BSYNC B1 ;  /* 0x0000000000017941 */ /* 0x000fea0003800000 */
.L_x_5174:
[----:B------:R-:W-:Y:S05]  /*3190*/  BRA `(.L_x_5176) ;  /* 0xffffffec00c47947 */ /* 0x000fea000383ffff */
.L_x_5137:
[----:B------:R-:W-:Y:S01]  /*31a0*/  IMAD.MOV.U32 R29, RZ, RZ, -0x1 ;  /* 0xffffffffff1d7424 */ /* 0x000fe200078e00ff */
[----:B------:R-:W-:-:S07]  /*31b0*/  MOV R19, R13 ;  /* 0x0000000d00137202 */ /* 0x000fce0000000f00 */
[----:B0123--:R-:W-:Y:S05]  /*31c0*/  WARPSYNC.COLLECTIVE R29, `(.L_x_5177) ;  /* 0x000000001d087348 */ /* 0x00ffea0003c00000 */
[----:B-1----:R1:W4:Y:S02]  /*31d0*/  SHFL.IDX P0, R29, R18, R19, R12 ;  /* 0x00000013121d7389 */ /* 0x002324000000000c */
[----:B01234-:R-:W-:Y:S05]  /*31e0*/  ENDCOLLECTIVE ;  /* 0x000000000000791b */ /* 0x01ffea0003800000 */
.L_x_5177:
[----:B------:R-:W-:Y:S01]  /*31f0*/  IMAD.MOV.U32 R27, RZ, RZ, R29 ;  /* 0x000000ffff1b7224 */ /* 0x000fe200078e001d */
[----:B------:R-:W-:Y:S06]  /*3200*/  BRA `(.L_x_5178) ;  /* 0xfffffff4000c7947 */ /* 0x000fec000383ffff */
.L_x_5139:
[----:B------:R-:W-:Y:S01]  /*3210*/  BSSY B0, `(.L_x_5179) ;  /* 0x0000006000007945 */ /* 0x000fe20003800000 */
[----:B------:R-:W-:Y:S01]  /*3220*/  MOV R19, R5 ;  /* 0x0000000500137202 */ /* 0x000fe20000000f00 */
[----:B------:R-:W-:-:S07]  /*3230*/  IMAD.MOV.U32 R29, RZ, RZ, -0x1 ;  /* 0xffffffffff1d7424 */ /* 0x000fce00078e00ff */
[----:B0123--:R-:W-:Y:S05]  /*3240*/  WARPSYNC.COLLECTIVE R29, `(.L_x_5180) ;  /* 0x000000001d087348 */ /* 0x00ffea0003c00000 */
[----:B-1----:R1:W4:Y:S02]  /*3250*/  SHFL.IDX P0, R29, R18, R19, R12 ;  /* 0x00000013121d7389 */ /* 0x002324000000000c */
[----:B01234-:R-:W-:Y:S05]  /*3260*/  ENDCOLLECTIVE ;  /* 0x000000000000791b */ /* 0x01ffea0003800000 */
.L_x_5180:
[----:B------:R-:W-:Y:S05]  /*3270*/  BSYNC B0 ;  /* 0x0000000000007941 */ /* 0x000fea0003800000 */
.L_x_5179:
[----:B------:R-:W-:Y:S05]  /*3280*/  BRA `(.L_x_5181) ;  /* 0xfffffff400007947 */ /* 0x000fea000383ffff */
.L_x_5141:
[----:B------:R-:W-:Y:S01]  /*3290*/  BSSY B0, `(.L_x_5182) ;  /* 0x0000006000007945 */ /* 0x000fe20003800000 */
[----:B------:R-:W-:Y:S01]  /*32a0*/  IMAD.MOV.U32 R19, RZ, RZ, R6 ;  /* 0x000000ffff137224 */ /* 0x000fe200078e0006 */
[----:B------:R-:W-:-:S07]  /*32b0*/  MOV R29, 0xffffffff ;  /* 0xffffffff001d7802 */ /* 0x000fce0000000f00 */
[----:B0123--:R-:W-:Y:S05]  /*32c0*/  WARPSYNC.COLLECTIVE R29, `(.L_x_5183) ;  /* 0x000000001d087348 */ /* 0x00ffea0003c00000 */
[----:B-1----:R1:W4:Y:S02]  /*32d0*/  SHFL.IDX P0, R29, R18, R19, R12 ;  /* 0x00000013121d7389 */ /* 0x002324000000000c */
[----:B01234-:R-:W-:Y:S05]  /*32e0*/  ENDCOLLECTIVE ;  /* 0x000000000000791b */ /* 0x01ffea0003800000 */
.L_x_5183:
[----:B------:R-:W-:Y:S05]  /*32f0*/  BSYNC B0 ;  /* 0x0000000000007941 */ /* 0x000fea0003800000 */
.L_x_5182:
[----:B------:R-:W-:Y:S05]  /*3300*/  BRA `(.L_x_5184) ;  /* 0xfffffff000f47947 */ /* 0x000fea000383ffff */
.L_x_5143:
[----:B------:R-:W-:Y:S01]  /*3310*/  BSSY B0, `(.L_x_5185) ;  /* 0x0000006000007945 */ /* 0x000fe20003800000 */
[----:B------:R-:W-:Y:S02]  /*3320*/  IMAD.MOV.U32 R19, RZ, RZ, R7 ;  /* 0x000000ffff137224 */ /* 0x000fe400078e0007 */
[----:B------:R-:W-:-:S07]  /*3330*/  IMAD.MOV.U32 R29, RZ, RZ, -0x1 ;  /* 0xffffffffff1d7424 */ /* 0x000fce00078e00ff */
[----:B0123--:R-:W-:Y:S05]  /*3340*/  WARPSYNC.COLLECTIVE R29, `(.L_x_5186) ;  /* 0x000000001d087348 */ /* 0x00ffea0003c00000 */
[----:B-1----:R1:W4:Y:S02]  /*3350*/  SHFL.IDX P0, R29, R18, R19, R12 ;  /* 0x00000013121d7389 */ /* 0x002324000000000c */
[----:B01234-:R-:W-:Y:S05]  /*3360*/  ENDCOLLECTIVE ;  /* 0x000000000000791b */ /* 0x01ffea0003800000 */
.L_x_5186:
[----:B------:R-:W-:Y:S05]  /*3370*/  BSYNC B0 ;  /* 0x0000000000007941 */ /* 0x000fea0003800000 */
.L_x_5185:
[----:B------:R-:W-:Y:S05]  /*3380*/  BRA `(.L_x_5187) ;  /* 0xfffffff000f07947 */ /* 0x000fea000383ffff */
        .weak           $__internal_49_$__cuda_sm20_div_u16
        .type           $__internal_49_$__cuda_sm20_div_u16,@function
        .size           $__internal_49_$__cuda_sm20_div_u16,(.L_x_58000 - $__internal_49_$__cuda_sm20_div_u16)
$__internal_49_$__cuda_sm20_div_u16:
        /* <DEDUP_REMOVED lines=18> */
[----:B------:R-:W-:Y:S06]  /*34b0*/  RET.REL.NODEC R6 `(_Z9cuda_gemmIiLi256ELi4ELi1ELi512ELi4ELi4ELi32ELi1ELi0EEviiiPT_S1_S1_ii) ;  /* 0xffffffc806d07950 */ /* 0x000fec0003c3ffff */
.L_x_5188:
        /* <DEDUP_REMOVED lines=12> */
.L_x_58000:


//--------------------- .text._Z9cuda_gemmIiLi256ELi4ELi1ELi512ELi4ELi4ELi32ELi0ELi1EEviiiPT_S1_S1_ii --------------------------
	.section	.text._Z9cuda_gemmIiLi256ELi4ELi1ELi512ELi4ELi4ELi32ELi0ELi1EEviiiPT_S1_S1_ii,"ax",@progbits
	.align	128
        .global         _Z9cuda_gemmIiLi256ELi4ELi1ELi512ELi4ELi4ELi32ELi0ELi1EEviiiPT_S1_S1_ii
        .type           _Z9cuda_gemmIiLi256ELi4ELi1ELi512ELi4ELi4ELi32ELi0ELi1EEviiiPT_S1_S1_ii,@function
        .size           _Z9cuda_gemmIiLi256ELi4ELi1ELi512ELi4ELi4ELi32ELi0ELi1EEviiiPT_S1_S1_ii,(.L_x_58001 - _Z9cuda_gemmIiLi256ELi4ELi1ELi512ELi4ELi4ELi32ELi0ELi1EEviiiPT_S1_S1_ii)
        .other          _Z9cuda_gemmIiLi256ELi4ELi1ELi512ELi4ELi4ELi32ELi0ELi1EEviiiPT_S1_S1_ii,@"STO_CUDA_ENTRY STV_DEFAULT"
_Z9cuda_gemmIiLi256ELi4ELi1ELi512ELi4ELi4ELi32ELi0ELi1EEviiiPT_S1_S1_ii:
.text._Z9cuda_gemmIiLi256ELi4ELi1ELi512ELi4ELi4ELi32ELi0ELi1EEviiiPT_S1_S1_ii:
        /* <DEDUP_REMOVED lines=12> */
.L_x_5191:
        /* <DEDUP_REMOVED lines=10> */
.L_x_5190:
[----:B------:R-:W-:Y:S05]  /*0160*/  BSYNC.RECONVERGENT B0 ;  /* 0x0000000000007941 */ /* 0x000fea0003800200 */
.L_x_5189:
[----:B------:R-:W1:Y:S01]  /*0170*/  LDCU UR15, c[0x0][0x360] ;  /* 0x00006c00ff0f77ac */ /* 0x000e620008000800 */
[----:B------:R-:W0:Y:S08]  /*0180*/  LDC R0, c[0x0][0x374] ;  /* 0x0000dd00ff007b82 */ /* 0x000e300000000800 */
[----:B------:R-:W2:Y:S01]  /*0190*/  S2UR UR8, SR_CTAID.Y ;  /* 0x00000000000879c3 */ /* 0x000ea20000002600 */
[----:B0-----:R-:W-:-:S04]  /*01a0*/  SHF.L.U32 R2, R0, 0x2, RZ ;  /* 0x0000000200027819 */ /* 0x001fc800000006ff */
[----:B--2---:R-:W-:-:S13]  /*01b0*/  ISETP.LE.U32.AND P0, PT, R2, UR8, PT ;  /* 0x0000000802007c0c */ /* 0x004fda000bf03070 */
[----:B-1----:R-:W-:Y:S05]  /*01c0*/  @P0 EXIT ;  /* 0x000000000000094d */ /* 0x002fea0003800000 */
[----:B------:R-:W0:Y:S01]  /*01d0*/  S2UR UR4, SR_CgaCtaId ;  /* 0x00000000000479c3 */ /* 0x000e220000008800 */
[C---:B------:R-:W-:Y:S01]  /*01e0*/  VIADD R2, R6.reuse, UR15 ;  /* 0x0000000f06027c36 */ /* 0x040fe20008000000 */
[----:B------:R-:W-:Y:S01]  /*01f0*/  UMOV UR7, 0x400 ;  /* 0x0000040000077882 */ /* 0x000fe20000000000 */
[----:B------:R-:W-:Y:S01]  /*0200*/  IMAD.U32 R3, RZ, RZ, UR8 ;  /* 0x00000008ff037e24 */ /* 0x000fe2000f8e00ff */
[C---:B------:R-:W-:Y:S01]  /*0210*/  LOP3.LUT R4, R6.reuse, 0x3, RZ, 0xc0, !PT ;  /* 0x0000000306047812 */ /* 0x040fe200078ec0ff */
[----:B------:R-:W-:Y:S01]  /*0220*/  IMAD.MOV R7, RZ, RZ, -R2 ;  /* 0x000000ffff077224 */ /* 0x000fe200078e0a02 */
[----:B------:R-:W-:Y:S01]  /*0230*/  MOV R12, 0x2f0 ;  /* 0x000002f0000c7802 */ /* 0x000fe20000000f00 */
[----:B------:R-:W-:Y:S01]  /*0240*/  IMAD.SHL.U32 R2, R6, 0x4, RZ ;  /* 0x0000000406027824 */ /* 0x000fe200078e00ff */
[----:B------:R-:W1:Y:S01]  /*0250*/  S2UR UR6, SR_CTAID.X ;  /* 0x00000000000679c3 */ /* 0x000e620000002500 */
[----:B------:R-:W-:Y:S01]  /*0260*/  ULOP3.LUT UR5, UR15, 0xffff, URZ, 0xc0, !UPT ;  /* 0x0000ffff0f057892 */ /* 0x000fe2000f8ec0ff */
[----:B------:R-:W-:-:S02]  /*0270*/  PRMT R7, R7, 0x7710, RZ ;  /* 0x0000771007077816 */ /* 0x000fc400000000ff */
[----:B------:R-:W-:Y:S02]  /*0280*/  LOP3.LUT R5, R2, 0xc, RZ, 0xc0, !PT ;  /* 0x0000000c02057812 */ /* 0x000fe400078ec0ff */
[----:B------:R-:W-:-:S04]  /*0290*/  IADD3 R7, PT, PT, R7, 0x1ff, RZ ;  /* 0x000001ff07077810 */ /* 0x000fc80007ffe0ff */
[----:B------:R-:W-:Y:S01]  /*02a0*/  LOP3.LUT R7, R7, 0xffff, RZ, 0xc0, !PT ;  /* 0x0000ffff07077812 */ /* 0x000fe200078ec0ff */
[----:B0-----:R-:W-:-:S06]  /*02b0*/  ULEA UR4, UR4, UR7, 0x18 ;  /* 0x0000000704047291 */ /* 0x001fcc000f8ec0ff */
[----:B------:R-:W-:Y:S01]  /*02c0*/  VIADD R5, R5, UR4 ;  /* 0x0000000405057c36 */ /* 0x000fe20008000000 */
[----:B-1----:R-:W-:-:S12]  /*02d0*/  USHF.L.U32 UR6, UR6, 0x9, URZ ;  /* 0x0000000906067899 */ /* 0x002fd800080006ff */
[----:B------:R-:W-:Y:S05]  /*02e0*/  CALL.REL.NOINC `($__internal_50_$__cuda_sm20_div_u16) ;  /* 0x0000001000687944 */ /* 0x000fea0003c00000 */
[----:B------:R-:W0:Y:S01]  /*02f0*/  S2UR UR8, SR_CgaCtaId ;  /* 0x00000000000879c3 */ /* 0x000e220000008800 */
[----:B------:R-:W1:Y:S01]  /*0300*/  LDCU UR9, c[0x0][0x388] ;  /* 0x00007100ff0977ac */ /* 0x000e620008000800 */
[C---:B------:R-:W-:Y:S01]  /*0310*/  VIADD R9, R6.reuse, 0x1 ;  /* 0x0000000106097836 */ /* 0x040fe20000000000 */
[----:B------:R-:W-:Y:S01]  /*0320*/  IADD3 R10, PT, PT, R6, -0x1, RZ ;  /* 0xffffffff060a7810 */ /* 0x000fe20007ffe0ff */
[----:B------:R-:W2:Y:S01]  /*0330*/  LDCU.64 UR4, c[0x0][0x390] ;  /* 0x00007200ff0477ac */ /* 0x000ea20008000a00 */
[----:B------:R-:W-:Y:S02]  /*0340*/  LOP3.LUT R6, R7, 0x3, RZ, 0xc0, !PT ;  /* 0x0000000307067812 */ /* 0x000fe400078ec0ff */
[----:B------:R-:W-:Y:S01]  /*0350*/  LOP3.LUT R8, R4, 0x2, RZ, 0x3c, !PT ;  /* 0x0000000204087812 */ /* 0x000fe200078e3cff */
[----:B------:R-:W-:Y:S01]  /*0360*/  UIADD3 UR7, UPT, UPT, UR7, 0x880, URZ ;  /* 0x0000088007077890 */ /* 0x000fe2000fffe0ff */
[----:B------:R-:W-:Y:S01]  /*0370*/  LOP3.LUT R9, R9, 0x3, RZ, 0xc0, !PT ;  /* 0x0000000309097812 */ /* 0x000fe200078ec0ff */
[----:B------:R-:W-:Y:S01]  /*0380*/  USHF.L.U32 UR14, UR15, 0x2, URZ ;  /* 0x000000020f0e7899 */ /* 0x000fe200080006ff */
[----:B------:R-:W-:Y:S01]  /*0390*/  LOP3.LUT R10, R10, 0x3, RZ, 0xc0, !PT ;  /* 0x000000030a0a7812 */ /* 0x000fe200078ec0ff */
[----:B--2---:R-:W-:-:S02]  /*03a0*/  UIMAD.WIDE.U32 UR16, UR15, 0x4, UR4 ;  /* 0x000000040f1078a5 */ /* 0x004fc4000f8e0004 */
[----:B0-----:R-:W-:Y:S02]  /*03b0*/  ULEA UR7, UR8, UR7, 0x18 ;  /* 0x0000000708077291 */ /* 0x001fe4000f8ec0ff */
[----:B-1----:R-:W-:Y:S02]  /*03c0*/  USHF.R.S32.HI UR8, URZ, 0x1f, UR9 ;  /* 0x0000001fff087899 */ /* 0x002fe40008011409 */
[----:B------:R-:W-:Y:S02]  /*03d0*/  UIMAD.WIDE.U32 UR18, UR15, 0x8, UR4 ;  /* 0x000000080f1278a5 */ /* 0x000fe4000f8e0004 */
[----:B------:R-:W-:Y:S01]  /*03e0*/  ULEA.HI UR8, UR8, UR9, URZ, 0x2 ;  /* 0x0000000908087291 */ /* 0x000fe2000f8f10ff */
[----:B------:R-:W-:Y:S01]  /*03f0*/  VIADD R11, R2, UR7 ;  /* 0x00000007020b7c36 */ /* 0x000fe20008000000 */
[----:B------:R-:W-:Y:S02]  /*0400*/  UIMAD.WIDE.U32 UR4, UR15, 0xc, UR4 ;  /* 0x0000000c0f0478a5 */ /* 0x000fe4000f8e0004 */
[----:B------:R-:W-:-:S12]  /*0410*/  USHF.R.S32.HI UR9, URZ, 0x2, UR8 ;  /* 0x00000002ff097899 */ /* 0x000fd80008011408 */
.L_x_5209:
[----:B0-----:R-:W0:Y:S01]  /*0420*/  S2R R22, SR_TID.X ;  /* 0x0000000000167919 */ /* 0x001e220000002100 */
[----:B------:R-:W-:Y:S01]  /*0430*/  ISETP.NE.AND P0, PT, R6, 0x2, PT ;  /* 0x000000020600780c */ /* 0x000fe20003f05270 */
[----:B------:R-:W-:Y:S01]  /*0440*/  BSSY.RECONVERGENT B0, `(.L_x_5192) ;  /* 0x0000021000007945 */ /* 0x000fe20003800200 */
[----:B------:R-:W-:Y:S01]  /*0450*/  LOP3.LUT R12, R7, 0xffff, RZ, 0xc0, !PT ;  /* 0x0000ffff070c7812 */ /* 0x000fe200078ec0ff */
[----:B-1----:R-:W1:Y:S03]  /*0460*/  S2R R20, SR_TID.X ;  /* 0x0000000000147919 */ /* 0x002e660000002100 */
[----:B------:R-:W-:-:S07]  /*0470*/  ISETP.GE.U32.AND P1, PT, R12, 0x2, PT ;  /* 0x000000020c00780c */ /* 0x000fce0003f26070 */
[----:B--2---:R-:W-:Y:S06]  /*0480*/  @!P0 BRA `(.L_x_5193) ;  /* 0x0000000000708947 */ /* 0x004fec0003800000 */
[----:B------:R-:W2:Y:S08]  /*0490*/  LDC R14, c[0x0][0x388] ;  /* 0x0000e200ff0e7b82 */ /* 0x000eb00000000800 */
[----:B------:R-:W3:Y:S01]  /*04a0*/  LDC.64 R12, c[0x0][0x390] ;  /* 0x0000e400ff0c7b82 */ /* 0x000ee20000000a00 */
[----:B--2---:R-:W-:-:S04]  /*04b0*/  IMAD R14, R3, R14, UR6 ;  /* 0x00000006030e7e24 */ /* 0x004fc8000f8e020e */
[----:B0-----:R-:W-:-:S04]  /*04c0*/  IMAD.IADD R15, R14, 0x1, R22 ;  /* 0x000000010e0f7824 */ /* 0x001fc800078e0216 */
[----:B---3--:R-:W-:-:S05]  /*04d0*/  IMAD.WIDE R12, R15, 0x4, R12 ;  /* 0x000000040f0c7825 */ /* 0x008fca00078e020c */
[----:B------:R-:W2:Y:S01]  /*04e0*/  LDG.E R14, desc[UR12][R12.64] ;  /* 0x0000000c0c0e7981 */ /* 0x000ea2000c1e1900 */
[----:B------:R-:W0:Y:S01]  /*04f0*/  S2UR UR10, SR_CgaCtaId ;  /* 0x00000000000a79c3 */ /* 0x000e220000008800 */
[----:B------:R-:W-:Y:S01]  /*0500*/  UMOV UR8, 0x400 ;  /* 0x0000040000087882 */ /* 0x000fe20000000000 */
[----:B------:R-:W-:Y:S01]  /*0510*/  ISETP.NE.AND P2, PT, R6, 0x3, PT ;  /* 0x000000030600780c */ /* 0x000fe20003f45270 */
[----:B------:R-:W-:Y:S01]  /*0520*/  UIADD3 UR8, UPT, UPT, UR8, 0x80, URZ ;  /* 0x0000008008087890 */ /* 0x000fe2000fffe0ff */
[C---:B------:R-:W-:Y:S01]  /*0530*/  SHF.L.U32 R15, R22.reuse, 0x2, RZ ;  /* 0x00000002160f7819 */ /* 0x040fe200000006ff */
[----:B------:R-:W-:Y:S02]  /*0540*/  VIADD R22, R22, UR15 ;  /* 0x0000000f16167c36 */ /* 0x000fe40008000000 */
        /* <DEDUP_REMOVED lines=16> */
.L_x_5193:
[----:B------:R-:W-:Y:S05]  /*0650*/  BSYNC.RECONVERGENT B0 ;  /* 0x0000000000007941 */ /* 0x000fea0003800200 */
.L_x_5192:
[----:B------:R-:W-:Y:S04]  /*0660*/  BSSY.RECONVERGENT B0, `(.L_x_5194) ;  /* 0x0000025000007945 */ /* 0x000fe80003800200 */
[----:B------:R-:W-:Y:S05]  /*0670*/  @!P1 BRA `(.L_x_5195) ;  /* 0x00000000008c9947 */ /* 0x000fea0003800000 */
[----:B------:R-:W3:Y:S01]  /*0680*/  S2UR UR10, SR_CgaCtaId ;  /* 0x00000000000a79c3 */ /* 0x000ee20000008800 */
[----:B------:R-:W5:Y:S01]  /*0690*/  LDCU UR11, c[0x0][0x388] ;  /* 0x00007100ff0b77ac */ /* 0x000f620008000800 */
[----:B0---4-:R-:W-:Y:S01]  /*06a0*/  VIADD R12, R22, UR6 ;  /* 0x00000006160c7c36 */ /* 0x011fe20008000000 */
[----:B------:R-:W-:Y:S02]  /*06b0*/  UMOV UR8, 0x400 ;  /* 0x0000040000087882 */ /* 0x000fe40000000000 */
[----:B------:R-:W-:Y:S01]  /*06c0*/  UIADD3 UR8, UPT, UPT, UR8, 0x80, URZ ;  /* 0x0000008008087890 */ /* 0x000fe2000fffe0ff */
[----:B-----5:R-:W-:-:S03]  /*06d0*/  IMAD R23, R3, UR11, R12 ;  /* 0x0000000b03177c24 */ /* 0x020fc6000f8e020c */
[----:B---3--:R-:W-:-:S06]  /*06e0*/  ULEA UR8, UR10, UR8, 0x18 ;  /* 0x000000080a087291 */ /* 0x008fcc000f8ec0ff */
[----:B------:R-:W-:-:S07]  /*06f0*/  LEA R21, R22, UR8, 0x2 ;  /* 0x0000000816157c11 */ /* 0x000fce000f8e10ff */
.L_x_5196:
[----:B--2---:R-:W0:Y:S01]  /*0700*/  LDC.64 R14, c[0x0][0x390] ;  /* 0x0000e400ff0e7b82 */ /* 0x004e220000000a00 */
[----:B------:R-:W-:Y:S01]  /*0710*/  MOV R18, UR16 ;  /* 0x0000001000127c02 */ /* 0x000fe20008000f00 */
[----:B------:R-:W-:Y:S01]  /*0720*/  IMAD.U32 R19, RZ, RZ, UR17 ;  /* 0x00000011ff137e24 */ /* 0x000fe2000f8e00ff */
[----:B------:R-:W-:Y:S01]  /*0730*/  MOV R17, UR19 ;  /* 0x0000001300117c02 */ /* 0x000fe20008000f00 */
        /* <DEDUP_REMOVED lines=23> */
.L_x_5195:
[----:B------:R-:W-:Y:S05]  /*08b0*/  BSYNC.RECONVERGENT B0 ;  /* 0x0000000000007941 */ /* 0x000fea0003800200 */
.L_x_5194:
[----:B------:R-:W-:Y:S01]  /*08c0*/  BSSY.RECONVERGENT B0, `(.L_x_5197) ;  /* 0x000000d000007945 */ /* 0x000fe20003800200 */
[----:B-1-34-:R-:W-:-:S03]  /*08d0*/  IMAD.MOV.U32 R12, RZ, RZ, R20 ;  /* 0x000000ffff0c7224 */ /* 0x01afc600078e0014 */
[----:B------:R-:W-:Y:S05]  /*08e0*/  @!P0 BRA `(.L_x_5198) ;  /* 0x0000000000288947 */ /* 0x000fea0003800000 */
[----:B------:R1:W-:Y:S01]  /*08f0*/  STS [R2+UR7], RZ ;  /* 0x000000ff02007988 */ /* 0x0003e20008000807 */
[----:B------:R-:W-:Y:S01]  /*0900*/  ISETP.NE.AND P2, PT, R6, 0x3, PT ;  /* 0x000000030600780c */ /* 0x000fe20003f45270 */
[----:B------:R-:W-:-:S12]  /*0910*/  VIADD R12, R20, UR15 ;  /* 0x0000000f140c7c36 */ /* 0x000fd80008000000 */
[----:B-1----:R-:W-:Y:S05]  /*0920*/  @!P2 BRA `(.L_x_5198) ;  /* 0x000000000018a947 */ /* 0x002fea0003800000 */
[----:B------:R-:W-:Y:S01]  /*0930*/  ISETP.NE.AND P2, PT, R6, RZ, PT ;  /* 0x000000ff0600720c */ /* 0x000fe20003f45270 */
[----:B------:R1:W-:Y:S01]  /*0940*/  STS [R11+UR14], RZ ;  /* 0x000000ff0b007988 */ /* 0x0003e2000800080e */
[----:B------:R-:W-:Y:S01]  /*0950*/  IADD3 R13, PT, PT, R11, UR14, RZ ;  /* 0x0000000e0b0d7c10 */ /* 0x000fe2000fffe0ff */
[----:B------:R-:W-:-:S10]  /*0960*/  VIADD R12, R12, UR15 ;  /* 0x0000000f0c0c7c36 */ /* 0x000fd40008000000 */
[----:B------:R1:W-:Y:S01]  /*0970*/  @P2 STS [R13+UR14], RZ ;  /* 0x000000ff0d002988 */ /* 0x0003e2000800080e */
[----:B------:R-:W-:-:S07]  /*0980*/  @P2 VIADD R12, R12, UR15 ;  /* 0x0000000f0c0c2c36 */ /* 0x000fce0008000000 */
.L_x_5198:
[----:B------:R-:W-:Y:S05]  /*0990*/  BSYNC.RECONVERGENT B0 ;  /* 0x0000000000007941 */ /* 0x000fea0003800200 */
.L_x_5197:
[----:B------:R-:W-:Y:S04]  /*09a0*/  BSSY.RECONVERGENT B0, `(.L_x_5199) ;  /* 0x0000010000007945 */ /* 0x000fe80003800200 */
[----:B------:R-:W-:Y:S05]  /*09b0*/  @!P1 BRA `(.L_x_5200) ;  /* 0x0000000000389947 */ /* 0x000fea0003800000 */
[----:B--2---:R-:W2:Y:S01]  /*09c0*/  S2R R14, SR_CgaCtaId ;  /* 0x00000000000e7919 */ /* 0x004ea20000008800 */
[----:B-1----:R-:W-:-:S04]  /*09d0*/  MOV R13, 0x400 ;  /* 0x00000400000d7802 */ /* 0x002fc80000000f00 */
[----:B------:R-:W-:-:S04]  /*09e0*/  IADD3 R13, PT, PT, R13, 0x880, RZ ;  /* 0x000008800d0d7810 */ /* 0x000fc80007ffe0ff */
[----:B--2---:R-:W-:-:S07]  /*09f0*/  LEA R17, R14, R13, 0x18 ;  /* 0x0000000d0e117211 */ /* 0x004fce00078ec0ff */
.L_x_5201:
        /* <DEDUP_REMOVED lines=10> */
.L_x_5200:
[----:B------:R-:W-:Y:S05]  /*0aa0*/  BSYNC.RECONVERGENT B0 ;  /* 0x0000000000007941 */ /* 0x000fea0003800200 */
.L_x_5199:
[----:B------:R-:W4:Y:S08]  /*0ab0*/  S2UR UR11, SR_CgaCtaId ;  /* 0x00000000000b79c3 */ /* 0x000f300000008800 */
[----:B------:R-:W-:Y:S01]  /*0ac0*/  BAR.SYNC.DEFER_BLOCKING 0x0 ;  /* 0x0000000000007b1d */ /* 0x000fe20000010000 */
[----:B-1-3--:R-:W-:Y:S01]  /*0ad0*/  IMAD.SHL.U32 R13, R20, 0x4, RZ ;  /* 0x00000004140d7824 */ /* 0x00afe200078e00ff */
[----:B------:R-:W-:-:S04]  /*0ae0*/  SHF.R.U32.HI R17, RZ, 0x7, R20 ;  /* 0x00000007ff117819 */ /* 0x000fc80000011614 */
[----:B------:R-:W-:Y:S01]  /*0af0*/  UMOV UR8, 0x400 ;  /* 0x0000040000087882 */ /* 0x000fe20000000000 */
[----:B------:R-:W-:Y:S01]  /*0b00*/  LOP3.LUT R13, R13, 0x1fc, RZ, 0xc0, !PT ;  /* 0x000001fc0d0d7812 */ /* 0x000fe200078ec0ff */
[----:B------:R-:W-:Y:S02]  /*0b10*/  UIADD3 UR10, UPT, UPT, UR8, 0x80, URZ ;  /* 0x00000080080a7890 */ /* 0x000fe4000fffe0ff */
[----:B------:R-:W-:Y:S01]  /*0b20*/  UIADD3 UR8, UPT, UPT, UR8, 0x880, URZ ;  /* 0x0000088008087890 */ /* 0x000fe2000fffe0ff */
[C---:B------:R-:W-:Y:S02]  /*0b30*/  LOP3.LUT R12, R13.reuse, 0x3, R20, 0xf8, !PT ;  /* 0x000000030d0c7812 */ /* 0x040fe400078ef814 */
[C---:B--2---:R-:W-:Y:S02]  /*0b40*/  LOP3.LUT R14, R13.reuse, R9, RZ, 0xfc, !PT ;  /* 0x000000090d0e7212 */ /* 0x044fe400078efcff */
[C---:B------:R-:W-:Y:S02]  /*0b50*/  LOP3.LUT R15, R13.reuse, 0x2, R4, 0xf6, !PT ;  /* 0x000000020d0f7812 */ /* 0x040fe400078ef604 */
[----:B------:R-:W-:Y:S01]  /*0b60*/  LOP3.LUT R16, R13, R10, RZ, 0xfc, !PT ;  /* 0x0000000a0d107212 */ /* 0x000fe200078efcff */
[----:B----4-:R-:W-:-:S02]  /*0b70*/  ULEA UR10, UR11, UR10, 0x18 ;  /* 0x0000000a0b0a7291 */ /* 0x010fc4000f8ec0ff */
[----:B------:R-:W-:-:S04]  /*0b80*/  ULEA UR11, UR11, UR8, 0x18 ;  /* 0x000000080b0b7291 */ /* 0x000fc8000f8ec0ff */
[----:B------:R-:W-:Y:S02]  /*0b90*/  LEA R12, R12, UR10, 0x2 ;  /* 0x0000000a0c0c7c11 */ /* 0x000fe4000f8e10ff */
[----:B------:R-:W-:Y:S02]  /*0ba0*/  LEA R13, R14, UR10, 0x2 ;  /* 0x0000000a0e0d7c11 */ /* 0x000fe4000f8e10ff */
[----:B------:R-:W-:Y:S02]  /*0bb0*/  LEA R15, R15, UR10, 0x2 ;  /* 0x0000000a0f0f7c11 */ /* 0x000fe4000f8e10ff */
[----:B------:R-:W-:Y:S01]  /*0bc0*/  LEA R16, R16, UR10, 0x2 ;  /* 0x0000000a10107c11 */ /* 0x000fe2000f8e10ff */
[----:B------:R-:W1:Y:S01]  /*0bd0*/  LDS R12, [R12] ;  /* 0x000000000c0c7984 */ /* 0x000e620000000800 */
[----:B------:R-:W-:-:S03]  /*0be0*/  LOP3.LUT R14, R20, 0x7f, RZ, 0xc0, !PT ;  /* 0x0000007f140e7812 */ /* 0x000fc600078ec0ff */
[----:B------:R-:W2:Y:S04]  /*0bf0*/  LDS R13, [R13] ;  /* 0x000000000d0d7984 */ /* 0x000ea80000000800 */
[----:B------:R-:W3:Y:S04]  /*0c00*/  LDS R15, [R15] ;  /* 0x000000000f0f7984 */ /* 0x000ee80000000800 */
[----:B------:R-:W4:Y:S02]  /*0c10*/  LDS R16, [R16] ;  /* 0x0000000010107984 */ /* 0x000f240000000800 */
.L_x_5203:
[----:B0-----:R-:W-:Y:S01]  /*0c20*/  IMAD R18, R17, 0x14, R5 ;  /* 0x0000001411127824 */ /* 0x001fe200078e0205 */
[----:B------:R-:W-:-:S04]  /*0c30*/  UMOV UR8, 0xffffffff ;  /* 0xffffffff00087882 */ /* 0x000fc80000000000 */
[----:B------:R0:W0:Y:S01]  /*0c40*/  LDS R21, [R18] ;  /* 0x0000000012157984 */ /* 0x0000220000000800 */
[----:B------:R-:W-:Y:S05]  /*0c50*/  BRA.DIV UR8, `(.L_x_5202) ;  /* 0x0000000608987947 */ /* 0x000fea000b800000 */
[----:B0-----:R-:W1:Y:S04]  /*0c60*/  SHFL.IDX PT, R19, R21, R4, 0x1c1f ;  /* 0x001c1f0415137589 */ /* 0x001e6800000e0000 */
[----:B------:R-:W2:Y:S04]  /*0c70*/  SHFL.IDX PT, R22, R21, R9, 0x1c1f ;  /* 0x001c1f0915167589 */ /* 0x000ea800000e0000 */
[----:B------:R-:W3:Y:S04]  /*0c80*/  SHFL.IDX PT, R23, R21, R8, 0x1c1f ;  /* 0x001c1f0815177589 */ /* 0x000ee800000e0000 */
[----:B------:R0:W0:Y:S01]  /*0c90*/  SHFL.IDX PT, R24, R21, R10, 0x1c1f ;  /* 0x001c1f0a15187589 */ /* 0x00002200000e0000 */
[----:B-1----:R-:W-:-:S04]  /*0ca0*/  IMAD R18, R12, R19, RZ ;  /* 0x000000130c127224 */ /* 0x002fc800078e02ff */
[----:B--2---:R-:W-:-:S04]  /*0cb0*/  IMAD R18, R13, R22, R18 ;  /* 0x000000160d127224 */ /* 0x004fc800078e0212 */
[----:B---3--:R-:W-:-:S07]  /*0cc0*/  IMAD R19, R15, R23, R18 ;  /* 0x000000170f137224 */ /* 0x008fce00078e0212 */
.L_x_5215:
[----:B------:R-:W-:Y:S01]  /*0cd0*/  LEA R18, R17, R14, 0x7 ;  /* 0x0000000e11127211 */ /* 0x000fe200078e38ff */
[----:B------:R-:W1:Y:S01]  /*0ce0*/  LDC R26, c[0x0][0x360] ;  /* 0x0000d800ff1a7b82 */ /* 0x000e620000000800 */
[----:B0---4-:R-:W-:Y:S02]  /*0cf0*/  IMAD R19, R16, R24, R19 ;  /* 0x0000001810137224 */ /* 0x011fe400078e0213 */
[----:B------:R-:W-:-:S05]  /*0d00*/  LEA R18, R18, UR11, 0x2 ;  /* 0x0000000b12127c11 */ /* 0x000fca000f8e10ff */
[----:B------:R-:W0:Y:S01]  /*0d10*/  LDS R22, [R18] ;  /* 0x0000000012167984 */ /* 0x000e220000000800 */
[----:B-1----:R-:W-:-:S04]  /*0d20*/  LEA.HI R17, R26, R17, RZ, 0x19 ;  /* 0x000000111a117211 */ /* 0x002fc800078fc8ff */
[----:B------:R-:W-:Y:S01]  /*0d30*/  ISETP.GE.U32.AND P2, PT, R17, 0x4, PT ;  /* 0x000000041100780c */ /* 0x000fe20003f46070 */
[----:B0-----:R-:W-:-:S05]  /*0d40*/  IMAD.IADD R19, R19, 0x1, R22 ;  /* 0x0000000113137824 */ /* 0x001fca00078e0216 */
[----:B------:R0:W-:Y:S07]  /*0d50*/  STS [R18], R19 ;  /* 0x0000001312007388 */ /* 0x0001ee0000000800 */
[----:B------:R-:W-:Y:S05]  /*0d60*/  @!P2 BRA `(.L_x_5203) ;  /* 0xfffffffc00aca947 */ /* 0x000fea000383ffff */
[----:B------:R-:W-:Y:S05]  /*0d70*/  WARPSYNC.ALL ;  /* 0x0000000000007948 */ /* 0x000fea0003800000 */
[----:B------:R-:W1:Y:S08]  /*0d80*/  S2UR UR8, SR_CTAID.X ;  /* 0x00000000000879c3 */ /* 0x000e700000002500 */
[----:B------:R-:W-:Y:S01]  /*0d90*/  BAR.SYNC.DEFER_BLOCKING 0x0 ;  /* 0x0000000000007b1d */ /* 0x000fe20000010000 */
[----:B------:R-:W-:-:S05]  /*0da0*/  IMAD.MOV.U32 R23, RZ, RZ, R20 ;  /* 0x000000ffff177224 */ /* 0x000fca00078e0014 */
[----:B------:R-:W-:Y:S02]  /*0db0*/  BSSY.RECONVERGENT B0, `(.L_x_5204) ;  /* 0x0000022000007945 */ /* 0x000fe40003800200 */
[----:B------:R-:W2:Y:S01]  /*0dc0*/  LDC R22, c[0x0][0x384] ;  /* 0x0000e100ff167b82 */ /* 0x000ea20000000800 */
[----:B-1----:R-:W-:-:S06]  /*0dd0*/  USHF.L.U32 UR8, UR8, 0x7, URZ ;  /* 0x0000000708087899 */ /* 0x002fcc00080006ff */
[----:B--2---:R-:W-:Y:S01]  /*0de0*/  IMAD R22, R3, R22, UR8 ;  /* 0x0000000803167e24 */ /* 0x004fe2000f8e0216 */
[----:B------:R-:W-:Y:S06]  /*0df0*/  @!P0 BRA `(.L_x_5205) ;  /* 0x0000000000748947 */ /* 0x000fec0003800000 */
[----:B------:R-:W1:Y:S01]  /*0e00*/  LDS R17, [R2+UR7] ;  /* 0x0000000702117984 */ /* 0x000e620008000800 */
[----:B------:R-:W2:Y:S01]  /*0e10*/  LDC.64 R12, c[0x0][0x3a0] ;  /* 0x0000e800ff0c7b82 */ /* 0x000ea20000000a00 */
[----:B------:R-:W-:Y:S01]  /*0e20*/  SHF.R.U32.HI R15, RZ, 0x7, R20 ;  /* 0x00000007ff0f7819 */ /* 0x000fe20000011614 */
[----:B------:R-:W-:Y:S01]  /*0e30*/  VIADD R23, R20, UR15 ;  /* 0x0000000f14177c36 */ /* 0x000fe20008000000 */
[----:B------:R-:W-:-:S03]  /*0e40*/  ISETP.NE.AND P0, PT, R6, 0x3, PT ;  /* 0x000000030600780c */ /* 0x000fc60003f05270 */
[----:B------:R-:W-:-:S05]  /*0e50*/  IMAD R15, R15, UR9, R14 ;  /* 0x000000090f0f7c24 */ /* 0x000fca000f8e020e */
[----:B------:R-:W-:-:S05]  /*0e60*/  IADD3 R15, PT, PT, R22, R15, RZ ;  /* 0x0000000f160f7210 */ /* 0x000fca0007ffe0ff */
[----:B--2---:R-:W-:-:S05]  /*0e70*/  IMAD.WIDE R14, R15, 0x4, R12 ;  /* 0x000000040f0e7825 */ /* 0x004fca00078e020c */
[----:B-1----:R1:W-:Y:S01]  /*0e80*/  STG.E desc[UR12][R14.64], R17 ;  /* 0x000000110e007986 */ /* 0x0023e2000c10190c */
[----:B------:R-:W-:Y:S05]  /*0e90*/  @!P0 BRA `(.L_x_5205) ;  /* 0x00000000004c8947 */ /* 0x000fea0003800000 */
[----:B-1----:R-:W1:Y:S01]  /*0ea0*/  LDS R17, [R11+UR14] ;  /* 0x0000000e0b117984 */ /* 0x002e620008000800 */
[----:B------:R-:W-:Y:S01]  /*0eb0*/  LOP3.LUT R14, R23, 0x7f, RZ, 0xc0, !PT ;  /* 0x0000007f170e7812 */ /* 0x000fe200078ec0ff */
[----:B------:R-:W-:Y:S01]  /*0ec0*/  VIADD R16, R11, UR14 ;  /* 0x0000000e0b107c36 */ /* 0x000fe20008000000 */
[----:B------:R-:W-:Y:S02]  /*0ed0*/  SHF.R.U32.HI R15, RZ, 0x7, R23 ;  /* 0x00000007ff0f7819 */ /* 0x000fe40000011617 */
[----:B------:R-:W-:Y:S02]  /*0ee0*/  ISETP.NE.AND P0, PT, R6, RZ, PT ;  /* 0x000000ff0600720c */ /* 0x000fe40003f05270 */
[----:B------:R-:W-:Y:S01]  /*0ef0*/  IADD3 R23, PT, PT, R23, UR15, RZ ;  /* 0x0000000f17177c10 */ /* 0x000fe2000fffe0ff */
[----:B------:R-:W-:-:S04]  /*0f00*/  IMAD R15, R15, UR9, R14 ;  /* 0x000000090f0f7c24 */ /* 0x000fc8000f8e020e */
[----:B------:R-:W-:-:S04]  /*0f10*/  IMAD.IADD R15, R22, 0x1, R15 ;  /* 0x00000001160f7824 */ /* 0x000fc800078e020f */
[----:B------:R-:W-:-:S05]  /*0f20*/  IMAD.WIDE R14, R15, 0x4, R12 ;  /* 0x000000040f0e7825 */ /* 0x000fca00078e020c */
[----:B-1----:R2:W-:Y:S01]  /*0f30*/  STG.E desc[UR12][R14.64], R17 ;  /* 0x000000110e007986 */ /* 0x0025e2000c10190c */
[----:B------:R-:W-:Y:S05]  /*0f40*/  @!P0 BRA `(.L_x_5205) ;  /* 0x0000000000208947 */ /* 0x000fea0003800000 */
[----:B--2---:R-:W1:Y:S01]  /*0f50*/  LDS R17, [R16+UR14] ;  /* 0x0000000e10117984 */ /* 0x004e620008000800 */
[C---:B------:R-:W-:Y:S02]  /*0f60*/  LOP3.LUT R14, R23.reuse, 0x7f, RZ, 0xc0, !PT ;  /* 0x0000007f170e7812 */ /* 0x040fe400078ec0ff */
[----:B------:R-:W-:Y:S02]  /*0f70*/  SHF.R.U32.HI R15, RZ, 0x7, R23 ;  /* 0x00000007ff0f7819 */ /* 0x000fe40000011617 */
[----:B------:R-:W-:-:S03]  /*0f80*/  IADD3 R23, PT, PT, R23, UR15, RZ ;  /* 0x0000000f17177c10 */ /* 0x000fc6000fffe0ff */
[----:B------:R-:W-:-:S04]  /*0f90*/  IMAD R15, R15, UR9, R14 ;  /* 0x000000090f0f7c24 */ /* 0x000fc8000f8e020e */
[----:B------:R-:W-:-:S04]  /*0fa0*/  IMAD.IADD R15, R22, 0x1, R15 ;  /* 0x00000001160f7824 */ /* 0x000fc800078e020f */
[----:B------:R-:W-:-:S05]  /*0fb0*/  IMAD.WIDE R12, R15, 0x4, R12 ;  /* 0x000000040f0c7825 */ /* 0x000fca00078e020c */
[----:B-1----:R3:W-:Y:S02]  /*0fc0*/  STG.E desc[UR12][R12.64], R17 ;  /* 0x000000110c007986 */ /* 0x0027e4000c10190c */
.L_x_5205:
[----:B------:R-:W-:Y:S05]  /*0fd0*/  BSYNC.RECONVERGENT B0 ;  /* 0x0000000000007941 */ /* 0x000fea0003800200 */
.L_x_5204:
[----:B---3--:R-:W3:Y:S01]  /*0fe0*/  LDC.64 R12, c[0x0][0x3a0] ;  /* 0x0000e800ff0c7b82 */ /* 0x008ee20000000a00 */
[----:B------:R-:W-:Y:S04]  /*0ff0*/  BSSY.RECONVERGENT B0, `(.L_x_5206) ;  /* 0x0000027000007945 */ /* 0x000fe80003800200 */
[----:B------:R-:W-:Y:S05]  /*1000*/  @!P1 BRA `(.L_x_5207) ;  /* 0x0000000000949947 */ /* 0x000fea0003800000 */
.L_x_5208:
[C---:B-1----:R-:W-:Y:S02]  /*1010*/  LEA R16, R23.reuse, UR11, 0x2 ;  /* 0x0000000b17107c11 */ /* 0x042fe4000f8e10ff */
[C---:B-12---:R-:W-:Y:S02]  /*1020*/  LOP3.LUT R15, R23.reuse, 0x7f, RZ, 0xc0, !PT ;  /* 0x0000007f170f7812 */ /* 0x046fe400078ec0ff */
[----:B------:R-:W-:Y:S01]  /*1030*/  SHF.R.U32.HI R21, RZ, 0x7, R23 ;  /* 0x00000007ff157819 */ /* 0x000fe20000011617 */
[----:B------:R-:W-:Y:S01]  /*1040*/  VIADD R27, R16, UR14 ;  /* 0x0000000e101b7c36 */ /* 0x000fe20008000000 */
[----:B------:R-:W1:Y:S01]  /*1050*/  LDS R24, [R16] ;  /* 0x0000000010187984 */ /* 0x000e620000000800 */
[----:B------:R-:W-:Y:S01]  /*1060*/  IADD3 R23, PT, PT, R23, UR15, RZ ;  /* 0x0000000f17177c10 */ /* 0x000fe2000fffe0ff */
[C---:B------:R-:W-:Y:S02]  /*1070*/  IMAD.IADD R14, R22.reuse, 0x1, R15 ;  /* 0x00000001160e7824 */ /* 0x040fe400078e020f */
[----:B------:R-:W-:Y:S01]  /*1080*/  VIADD R25, R27, UR14 ;  /* 0x0000000e1b197c36 */ /* 0x000fe20008000000 */
[----:B------:R2:W4:Y:S01]  /*1090*/  LDS R29, [R16+UR14] ;  /* 0x0000000e101d7984 */ /* 0x0005220008000800 */
[C---:B------:R-:W-:Y:S01]  /*10a0*/  VIADD R17, R23.reuse, UR15 ;  /* 0x0000000f17117c36 */ /* 0x040fe20008000000 */
[----:B------:R-:W-:Y:S01]  /*10b0*/  LOP3.LUT R15, R23, 0x7f, RZ, 0xc0, !PT ;  /* 0x0000007f170f7812 */ /* 0x000fe200078ec0ff */
[----:B------:R-:W-:Y:S01]  /*10c0*/  IMAD R21, R21, UR9, R14 ;  /* 0x0000000915157c24 */ /* 0x000fe2000f8e020e */
[----:B------:R-:W5:Y:S01]  /*10d0*/  LDS R27, [R27+UR14] ;  /* 0x0000000e1b1b7984 */ /* 0x000f620008000800 */
[----:B0-----:R-:W-:Y:S01]  /*10e0*/  SHF.R.U32.HI R19, RZ, 0x7, R23 ;  /* 0x00000007ff137819 */ /* 0x001fe20000011617 */
[C---:B------:R-:W-:Y:S01]  /*10f0*/  VIADD R23, R17.reuse, UR15 ;  /* 0x0000000f11177c36 */ /* 0x040fe20008000000 */
[----:B------:R-:W-:Y:S01]  /*1100*/  IADD3 R14, PT, PT, R22, R15, RZ ;  /* 0x0000000f160e7210 */ /* 0x000fe20007ffe0ff */
[----:B------:R-:W0:Y:S01]  /*1110*/  LDS R25, [R25+UR14] ;  /* 0x0000000e19197984 */ /* 0x000e220008000800 */
[----:B--2---:R-:W-:Y:S01]  /*1120*/  LOP3.LUT R16, R17, 0x7f, RZ, 0xc0, !PT ;  /* 0x0000007f11107812 */ /* 0x004fe200078ec0ff */
[----:B---3--:R-:W-:Y:S01]  /*1130*/  IMAD.WIDE R20, R21, 0x4, R12 ;  /* 0x0000000415147825 */ /* 0x008fe200078e020c */
[----:B------:R-:W-:-:S02]  /*1140*/  SHF.R.U32.HI R15, RZ, 0x7, R17 ;  /* 0x00000007ff0f7819 */ /* 0x000fc40000011611 */
[----:B------:R-:W-:Y:S01]  /*1150*/  LOP3.LUT R17, R23, 0x7f, RZ, 0xc0, !PT ;  /* 0x0000007f17117812 */ /* 0x000fe200078ec0ff */
[----:B------:R-:W-:Y:S01]  /*1160*/  IMAD R19, R19, UR9, R14 ;  /* 0x0000000913137c24 */ /* 0x000fe2000f8e020e */
[----:B------:R-:W-:Y:S01]  /*1170*/  SHF.R.U32.HI R14, RZ, 0x7, R23 ;  /* 0x00000007ff0e7819 */ /* 0x000fe20000011617 */
[C---:B------:R-:W-:Y:S01]  /*1180*/  IMAD.IADD R16, R22.reuse, 0x1, R16 ;  /* 0x0000000116107824 */ /* 0x040fe200078e0210 */
[----:B------:R-:W-:Y:S01]  /*1190*/  IADD3 R17, PT, PT, R22, R17, RZ ;  /* 0x0000001116117210 */ /* 0x000fe20007ffe0ff */
[----:B------:R-:W-:-:S04]  /*11a0*/  IMAD.WIDE R18, R19, 0x4, R12 ;  /* 0x0000000413127825 */ /* 0x000fc800078e020c */
[----:B------:R-:W-:Y:S02]  /*11b0*/  IMAD R15, R15, UR9, R16 ;  /* 0x000000090f0f7c24 */ /* 0x000fe4000f8e0210 */
[----:B------:R-:W-:Y:S02]  /*11c0*/  IMAD R17, R14, UR9, R17 ;  /* 0x000000090e117c24 */ /* 0x000fe4000f8e0211 */
[----:B------:R-:W-:-:S04]  /*11d0*/  IMAD.WIDE R14, R15, 0x4, R12 ;  /* 0x000000040f0e7825 */ /* 0x000fc800078e020c */
[----:B------:R-:W-:-:S04]  /*11e0*/  IMAD.WIDE R16, R17, 0x4, R12 ;  /* 0x0000000411107825 */ /* 0x000fc800078e020c */
[----:B------:R-:W-:Y:S01]  /*11f0*/  VIADD R23, R23, UR15 ;  /* 0x0000000f17177c36 */ /* 0x000fe20008000000 */
[----:B-1----:R1:W-:Y:S04]  /*1200*/  STG.E desc[UR12][R20.64], R24 ;  /* 0x0000001814007986 */ /* 0x0023e8000c10190c */
[----:B------:R-:W-:Y:S01]  /*1210*/  ISETP.GE.U32.AND P0, PT, R23, 0x200, PT ;  /* 0x000002001700780c */ /* 0x000fe20003f06070 */
[----:B----4-:R1:W-:Y:S04]  /*1220*/  STG.E desc[UR12][R18.64], R29 ;  /* 0x0000001d12007986 */ /* 0x0103e8000c10190c */
[----:B-----5:R1:W-:Y:S04]  /*1230*/  STG.E desc[UR12][R14.64], R27 ;  /* 0x0000001b0e007986 */ /* 0x0203e8000c10190c */
[----:B0-----:R1:W-:Y:S04]  /*1240*/  STG.E desc[UR12][R16.64], R25 ;  /* 0x0000001910007986 */ /* 0x0013e8000c10190c */
[----:B------:R-:W-:Y:S05]  /*1250*/  @!P0 BRA `(.L_x_5208) ;  /* 0xfffffffc006c8947 */ /* 0x000fea000383ffff */
.L_x_5207:
[----:B------:R-:W-:Y:S05]  /*1260*/  BSYNC.RECONVERGENT B0 ;  /* 0x0000000000007941 */ /* 0x000fea0003800200 */
.L_x_5206:
[C---:B------:R-:W-:Y:S01]  /*1270*/  IMAD.IADD R3, R0.reuse, 0x1, R3 ;  /* 0x0000000100037824 */ /* 0x040fe200078e0203 */
[----:B---3--:R-:W-:-:S04]  /*1280*/  SHF.L.U32 R12, R0, 0x2, RZ ;  /* 0x00000002000c7819 */ /* 0x008fc800000006ff */
[----:B------:R-:W-:-:S13]  /*1290*/  ISETP.GE.U32.AND P0, PT, R3, R12, PT ;  /* 0x0000000c0300720c */ /* 0x000fda0003f06070 */
[----:B------:R-:W-:Y:S05]  /*12a0*/  @!P0 BRA `(.L_x_5209) ;  /* 0xfffffff0005c8947 */ /* 0x000fea000383ffff */
[----:B------:R-:W-:Y:S05]  /*12b0*/  EXIT ;  /* 0x000000000000794d */ /* 0x000fea0003800000 */
.L_x_5202:
[----:B------:R-:W-:Y:S01]  /*12c0*/  BSSY B0, `(.L_x_5210) ;  /* 0x0000007000007945 */ /* 0x000fe20003800000 */
[----:B------:R-:W-:Y:S01]  /*12d0*/  IMAD.MOV.U32 R26, RZ, RZ, R4 ;  /* 0x000000ffff1a7224 */ /* 0x000fe200078e0004 */
[----:B------:R-:W-:Y:S01]  /*12e0*/  MOV R25, 0xffffffff ;  /* 0xffffffff00197802 */ /* 0x000fe20000000f00 */
[----:B------:R-:W-:-:S07]  /*12f0*/  IMAD.MOV.U32 R28, RZ, RZ, 0x1c1f ;  /* 0x00001c1fff1c7424 */ /* 0x000fce00078e00ff */
[----:B01234-:R-:W-:Y:S05]  /*1300*/  WARPSYNC.COLLECTIVE R25, `(.L_x_5211) ;  /* 0x0000000019087348 */ /* 0x01ffea0003c00000 */
[----:B0-----:R0:W0:Y:S02]  /*1310*/  SHFL.IDX P2, R23, R21, R26, R28 ;  /* 0x0000001a15177389 */ /* 0x001024000004001c */
[----:B01234-:R-:W-:Y:S05]  /*1320*/  ENDCOLLECTIVE ;  /* 0x000000000000791b */ /* 0x01ffea0003800000 */
.L_x_5211:
[----:B------:R-:W-:Y:S05]  /*1330*/  BSYNC B0 ;  /* 0x0000000000007941 */ /* 0x000fea0003800000 */
.L_x_5210:
[----:B------:R-:W-:Y:S02]  /*1340*/  HFMA2 R28, -RZ, RZ, 0, 0.004024505615234375 ;  /* 0x00001c1fff1c7431 */ /* 0x000fe400000001ff */
[----:B------:R-:W-:Y:S02]  /*1350*/  IMAD.MOV.U32 R26, RZ, RZ, R9 ;  /* 0x000000ffff1a7224 */ /* 0x000fe400078e0009 */
[----:B------:R-:W-:Y:S02]  /*1360*/  IMAD.MOV.U32 R25, RZ, RZ, -0x1 ;  /* 0xffffffffff197424 */ /* 0x000fe400078e00ff */
[----:B------:R-:W-:-:S07]  /*1370*/  IMAD.MOV.U32 R19, RZ, RZ, R23 ;  /* 0x000000ffff137224 */ /* 0x000fce00078e0017 */
[----:B------:R-:W-:Y:S05]  /*1380*/  WARPSYNC.COLLECTIVE R25, `(.L_x_5212) ;  /* 0x0000000019087348 */ /* 0x000fea0003c00000 */
[----:B------:R0:W1:Y:S02]  /*1390*/  SHFL.IDX P2, R23, R21, R26, R28 ;  /* 0x0000001a15177389 */ /* 0x000064000004001c */
[----:B01----:R-:W-:Y:S05]  /*13a0*/  ENDCOLLECTIVE ;  /* 0x000000000000791b */ /* 0x003fea0003800000 */
.L_x_5212:
[----:B------:R-:W-:Y:S01]  /*13b0*/  IMAD R18, R12, R19, RZ ;  /* 0x000000130c127224 */ /* 0x000fe200078e02ff */
[----:B------:R-:W-:Y:S01]  /*13c0*/  MOV R26, R8 ;  /* 0x00000008001a7202 */ /* 0x000fe20000000f00 */
[----:B------:R-:W-:-:S07]  /*13d0*/  IMAD.MOV.U32 R22, RZ, RZ, R23 ;  /* 0x000000ffff167224 */ /* 0x000fce00078e0017 */
[----:B------:R-:W-:Y:S05]  /*13e0*/  WARPSYNC.COLLECTIVE R25, `(.L_x_5213) ;  /* 0x0000000019087348 */ /* 0x000fea0003c00000 */
[----:B------:R0:W1:Y:S02]  /*13f0*/  SHFL.IDX P2, R23, R21, R26, R28 ;  /* 0x0000001a15177389 */ /* 0x000064000004001c */
[----:B01----:R-:W-:Y:S05]  /*1400*/  ENDCOLLECTIVE ;  /* 0x000000000000791b */ /* 0x003fea0003800000 */
.L_x_5213:
[----:B------:R-:W-:Y:S02]  /*1410*/  IMAD R18, R13, R22, R18 ;  /* 0x000000160d127224 */ /* 0x000fe400078e0212 */
[----:B------:R-:W-:Y:S02]  /*1420*/  IMAD.MOV.U32 R26, RZ, RZ, R10 ;  /* 0x000000ffff1a7224 */ /* 0x000fe400078e000a */
[----:B------:R-:W-:-:S07]  /*1430*/  IMAD R19, R15, R23, R18 ;  /* 0x000000170f137224 */ /* 0x000fce00078e0212 */
[----:B------:R-:W-:Y:S05]  /*1440*/  WARPSYNC.COLLECTIVE R25, `(.L_x_5214) ;  /* 0x0000000019087348 */ /* 0x000fea0003c00000 */
[----:B------:R0:W1:Y:S02]  /*1450*/  SHFL.IDX P2, R23, R21, R26, R28 ;  /* 0x0000001a15177389 */ /* 0x000064000004001c */
[----:B01----:R-:W-:Y:S05]  /*1460*/  ENDCOLLECTIVE ;  /* 0x000000000000791b */ /* 0x003fea0003800000 */
.L_x_5214:
[----:B------:R-:W-:Y:S01]  /*1470*/  IMAD.MOV.U32 R24, RZ, RZ, R23 ;  /* 0x000000ffff187224 */ /* 0x000fe200078e0017 */
[----:B------:R-:W-:Y:S06]  /*1480*/  BRA `(.L_x_5215) ;  /* 0xfffffff800107947 */ /* 0x000fec000383ffff */
        .weak           $__internal_50_$__cuda_sm20_div_u16
        .type           $__internal_50_$__cuda_sm20_div_u16,@function
        .size           $__internal_50_$__cuda_sm20_div_u16,(.L_x_58001 - $__internal_50_$__cuda_sm20_div_u16)
$__internal_50_$__cuda_sm20_div_u16:
        /* <DEDUP_REMOVED lines=18> */
[----:B------:R-:W-:Y:S06]  /*15b0*/  RET.REL.NODEC R8 `(_Z9cuda_gemmIiLi256ELi4ELi1ELi512ELi4ELi4ELi32ELi0ELi1EEviiiPT_S1_S1_ii) ;  /* 0xffffffe808907950 */ /* 0x000fec0003c3ffff */
.L_x_5216:
        /* <DEDUP_REMOVED lines=12> */
.L_x_58001:


//--------------------- .text._Z9cuda_gemmIiLi256ELi4ELi1ELi512ELi4ELi4ELi32ELi0ELi0EEviiiPT_S1_S1_ii --------------------------
	.section	.text._Z9cuda_gemmIiLi256ELi4ELi1ELi512ELi4ELi4ELi32ELi0ELi0EEviiiPT_S1_S1_ii,"ax",@progbits
	.align	128
        .global         _Z9cuda_gemmIiLi256ELi4ELi1ELi512ELi4ELi4ELi32ELi0ELi0EEviiiPT_S1_S1_ii
        .type           _Z9cuda_gemmIiLi256ELi4ELi1ELi512ELi4ELi4ELi32ELi0ELi0EEviiiPT_S1_S1_ii,@function
        .size           _Z9cuda_gemmIiLi256ELi4ELi1ELi512ELi4ELi4ELi32ELi0ELi0EEviiiPT_S1_S1_ii,(.L_x_58002 - _Z9cuda_gemmIiLi256ELi4ELi1ELi512ELi4ELi4ELi32ELi0ELi0EEviiiPT_S1_S1_ii)
        .other          _Z9cuda_gemmIiLi256ELi4ELi1ELi512ELi4ELi4ELi32ELi0ELi0EEviiiPT_S1_S1_ii,@"STO_CUDA_ENTRY STV_DEFAULT"
_Z9cuda_gemmIiLi256ELi4ELi1ELi512ELi4ELi4ELi32ELi0ELi0EEviiiPT_S1_S1_ii:
.text._Z9cuda_gemmIiLi256ELi4ELi1ELi512ELi4ELi4ELi32ELi0ELi0EEviiiPT_S1_S1_ii:
        /* <DEDUP_REMOVED lines=36> */
.L_x_5219:
        /* <DEDUP_REMOVED lines=25> */
.L_x_5218:
[----:B------:R-:W-:Y:S05]  /*03d0*/  BSYNC.RECONVERGENT B0 ;  /* 0x0000000000007941 */ /* 0x000fea0003800200 */
.L_x_5217:
        /* <DEDUP_REMOVED lines=38> */
[----:B0-----:R-:W-:Y:S01]  /*0640*/  IADD3 R5, PT, PT, RZ, -UR7, RZ ;  /* 0x80000007ff057c10 */ /* 0x001fe2000fffe0ff */
[----:B-1----:R-:W-:Y:S01]  /*0650*/  MUFU.RCP R7, R7 ;  /* 0x0000000700077308 */ /* 0x002fe20000001000 */
[----:B------:R-:W-:-:S07]  /*0660*/  ULOP3.LUT UR8, URZ, UR7, URZ, 0x33, !UPT ;  /* 0x00000007ff087292 */ /* 0x000fce000f8e33ff */
        /* <DEDUP_REMOVED lines=23> */
[----:B------:R-:W-:Y:S02]  /*07e0*/  HFMA2 R4, -RZ, RZ, 0, 0 ;  /* 0x00000000ff047431 */ /* 0x000fe400000001ff */
[----:B0-----:R-:W-:-:S04]  /*07f0*/  IMAD.MOV R7, RZ, RZ, -R5 ;  /* 0x000000ffff077224 */ /* 0x001fc800078e0a05 */
        /* <DEDUP_REMOVED lines=20> */
[----:B------:R-:W-:Y:S01]  /*0940*/  IADD3 R3, PT, PT, R0, UR19, RZ ;  /* 0x0000001300037c10 */ /* 0x000fe2000fffe0ff */
[----:B------:R-:W-:Y:S01]  /*0950*/  ULOP3.LUT UR4, UR19, 0xffff, URZ, 0xc0, !UPT ;  /* 0x0000ffff13047892 */ /* 0x000fe2000f8ec0ff */
[----:B------:R-:W-:Y:S01]  /*0960*/  @P0 VIADD R5, R5, 0x1 ;  /* 0x0000000105050836 */ /* 0x000fe20000000000 */
[----:B------:R-:W-:Y:S02]  /*0970*/  IADD3 R7, PT, PT, -R4, RZ, RZ ;  /* 0x000000ff04077210 */ /* 0x000fe40007ffe1ff */
[----:B------:R-:W-:Y:S01]  /*0980*/  IMAD.MOV R8, RZ, RZ, -R3 ;  /* 0x000000ffff087224 */ /* 0x000fe200078e0a03 */
[----:B------:R-:W-:Y:S01]  /*0990*/  ISETP.NE.U32.AND P0, PT, RZ, UR12, PT ;  /* 0x0000000cff007c0c */ /* 0x000fe2000bf05070 */
[----:B------:R-:W-:Y:S01]  /*09a0*/  @P1 VIADD R5, R5, 0x1 ;  /* 0x0000000105051836 */ /* 0x000fe20000000000 */
[----:B------:R-:W-:Y:S01]  /*09b0*/  LOP3.LUT R6, RZ, UR12, RZ, 0x33, !PT ;  /* 0x0000000cff067c12 */ /* 0x000fe2000f8e33ff */
[----:B------:R-:W-:Y:S01]  /*09c0*/  IMAD R7, R7, UR12, R0 ;  /* 0x0000000c07077c24 */ /* 0x000fe2000f8e0200 */
[----:B------:R-:W-:-:S02]  /*09d0*/  PRMT R8, R8, 0x7710, RZ ;  /* 0x0000771008087816 */ /* 0x000fc400000000ff */
[----:B------:R-:W-:Y:S02]  /*09e0*/  SEL R4, R6, R5, !P0 ;  /* 0x0000000506047207 */ /* 0x000fe40004000000 */
[----:B------:R-:W-:Y:S01]  /*09f0*/  ISETP.GE.U32.AND P2, PT, R7, UR12, PT ;  /* 0x0000000c07007c0c */ /* 0x000fe2000bf46070 */
[----:B------:R-:W-:Y:S01]  /*0a00*/  VIADD R8, R8, 0x1ff ;  /* 0x000001ff08087836 */ /* 0x000fe20000000000 */
[----:B------:R-:W-:Y:S02]  /*0a10*/  LOP3.LUT R5, R4, 0x3, RZ, 0xc0, !PT ;  /* 0x0000000304057812 */ /* 0x000fe400078ec0ff */
[----:B------:R-:W-:Y:S02]  /*0a20*/  MOV R12, 0xab0 ;  /* 0x00000ab0000c7802 */ /* 0x000fe40000000f00 */
[----:B------:R-:W-:Y:S01]  /*0a30*/  LOP3.LUT R8, R8, 0xffff, RZ, 0xc0, !PT ;  /* 0x0000ffff08087812 */ /* 0x000fe200078ec0ff */
[----:B0-----:R-:W-:-:S06]  /*0a40*/  USHF.L.U32 UR9, UR9, 0x9, URZ ;  /* 0x0000000909097899 */ /* 0x001fcc00080006ff */
[----:B------:R-:W-:-:S05]  /*0a50*/  @P2 VIADD R7, R7, -UR12 ;  /* 0x8000000c07072c36 */ /* 0x000fca0008000000 */
[----:B------:R-:W-:-:S13]  /*0a60*/  ISETP.GE.U32.AND P2, PT, R7, UR12, PT ;  /* 0x0000000c07007c0c */ /* 0x000fda000bf46070 */
[----:B------:R-:W-:-:S04]  /*0a70*/  @P2 IADD3 R7, PT, PT, R7, -UR12, RZ ;  /* 0x8000000c07072c10 */ /* 0x000fc8000fffe0ff */
[----:B------:R-:W-:-:S05]  /*0a80*/  SEL R6, R6, R7, !P0 ;  /* 0x0000000706067207 */ /* 0x000fca0004000000 */
[----:B------:R-:W-:-:S07]  /*0a90*/  IMAD.SHL.U32 R6, R6, 0x4, RZ ;  /* 0x0000000406067824 */ /* 0x000fce00078e00ff */
[----:B------:R-:W-:Y:S05]  /*0aa0*/  CALL.REL.NOINC `($__internal_51_$__cuda_sm20_div_u16) ;  /* 0x0000003400087944 */ /* 0x000fea0003c00000 */
[----:B------:R-:W0:Y:S01]  /*0ab0*/  LDCU.64 UR20, c[0x0][0x3a8] ;  /* 0x00007500ff1477ac */ /* 0x000e220008000a00 */
[----:B------:R-:W1:Y:S01]  /*0ac0*/  S2UR UR18, SR_CgaCtaId ;  /* 0x00000000001279c3 */ /* 0x000e620000008800 */
[C---:B------:R-:W-:Y:S01]  /*0ad0*/  IADD3 R7, PT, PT, R5.reuse, 0x1, RZ ;  /* 0x0000000105077810 */ /* 0x040fe20007ffe0ff */
[C---:B------:R-:W-:Y:S01]  /*0ae0*/  VIADD R9, R5.reuse, 0x2 ;  /* 0x0000000205097836 */ /* 0x040fe20000000000 */
[----:B------:R-:W-:Y:S01]  /*0af0*/  UMOV UR14, 0x400 ;  /* 0x00000400000e7882 */ /* 0x000fe20000000000 */
[----:B------:R-:W2:Y:S01]  /*0b00*/  LDCU.64 UR4, c[0x0][0x390] ;  /* 0x00007200ff0477ac */ /* 0x000ea20008000a00 */
[----:B------:R-:W-:Y:S01]  /*0b10*/  VIADD R10, R5, 0x3 ;  /* 0x00000003050a7836 */ /* 0x000fe20000000000 */
[C---:B------:R-:W-:Y:S01]  /*0b20*/  IADD3 R15, PT, PT, R4.reuse, -0x1, RZ ;  /* 0xffffffff040f7810 */ /* 0x040fe20007ffe0ff */
[----:B------:R-:W-:Y:S01]  /*0b30*/  VIADD R14, R4, 0x1 ;  /* 0x00000001040e7836 */ /* 0x000fe20000000000 */
[----:B------:R-:W-:Y:S01]  /*0b40*/  UIADD3 UR12, UPT, UPT, UR14, 0x80, URZ ;  /* 0x000000800e0c7890 */ /* 0x000fe2000fffe0ff */
[----:B------:R-:W-:Y:S01]  /*0b50*/  VIADD R12, R3, UR19 ;  /* 0x00000013030c7c36 */ /* 0x000fe20008000000 */
        /* <DEDUP_REMOVED lines=14> */
[----:B------:R-:W-:Y:S01]  /*0c40*/  IADD3 R7, PT, PT, R7, -R8, RZ ;  /* 0x8000000807077210 */ /* 0x000fe20007ffe0ff */
[----:B------:R-:W-:Y:S01]  /*0c50*/  ULEA UR13, UR18, UR12, 0x18 ;  /* 0x0000000c120d7291 */ /* 0x000fe2000f8ec0ff */
[C---:B------:R-:W-:Y:S01]  /*0c60*/  SEL R8, R20.reuse, RZ, P0 ;  /* 0x000000ff14087207 */ /* 0x040fe20000000000 */
[----:B------:R-:W-:Y:S01]  /*0c70*/  USEL UR18, UR27, 0x1, UP0 ;  /* 0x000000011b127887 */ /* 0x000fe20008000000 */
[----:B------:R-:W-:Y:S01]  /*0c80*/  ISETP.GE.AND P0, PT, R5, UR21, PT ;  /* 0x0000001505007c0c */ /* 0x000fe2000bf06270 */
[----:B------:R-:W-:Y:S01]  /*0c90*/  USEL UR11, UR20, 0x4, UP1 ;  /* 0x00000004140b7887 */ /* 0x000fe20008800000 */
[C---:B------:R-:W-:Y:S01]  /*0ca0*/  SEL R13, R20.reuse, RZ, P1 ;  /* 0x000000ff140d7207 */ /* 0x040fe20000800000 */
[----:B------:R-:W-:Y:S01]  /*0cb0*/  IMAD.IADD R8, R9, 0x1, -R8 ;  /* 0x0000000109087824 */ /* 0x000fe200078e0a08 */
[----:B------:R-:W-:Y:S01]  /*0cc0*/  SEL R20, R20, RZ, P0 ;  /* 0x000000ff14147207 */ /* 0x000fe20000000000 */
[----:B--2---:R-:W-:Y:S01]  /*0cd0*/  UIMAD.WIDE.U32 UR20, UR19, 0x4, UR4 ;  /* 0x00000004131478a5 */ /* 0x004fe2000f8e0004 */
[C---:B------:R-:W-:Y:S01]  /*0ce0*/  LEA R17, R0.reuse, UR14, 0x2 ;  /* 0x0000000e00117c11 */ /* 0x040fe2000f8e10ff */
[----:B------:R-:W-:Y:S01]  /*0cf0*/  UIMAD.WIDE.U32 UR22, UR19, 0x8, UR4 ;  /* 0x00000008131678a5 */ /* 0x000fe2000f8e0004 */
[----:B------:R-:W-:Y:S01]  /*0d00*/  LEA R16, R0, UR13, 0x2 ;  /* 0x0000000d00107c11 */ /* 0x000fe2000f8e10ff */
[----:B------:R-:W-:Y:S01]  /*0d10*/  IMAD.IADD R19, R5, 0x1, -R20 ;  /* 0x0000000105137824 */ /* 0x000fe200078e0a14 */
[----:B------:R-:W-:Y:S01]  /*0d20*/  IADD3 R9, PT, PT, R10, -R13, RZ ;  /* 0x8000000d0a097210 */ /* 0x000fe20007ffe0ff */
[----:B------:R-:W-:Y:S01]  /*0d30*/  VIADD R29, R17, UR26 ;  /* 0x0000001a111d7c36 */ /* 0x000fe20008000000 */
[----:B------:R-:W-:Y:S01]  /*0d40*/  LOP3.LUT R10, R11, 0x3, RZ, 0xc0, !PT ;  /* 0x000000030b0a7812 */ /* 0x000fe200078ec0ff */
[----:B------:R-:W-:Y:S01]  /*0d50*/  UIMAD.WIDE.U32 UR4, UR19, 0xc, UR4 ;  /* 0x0000000c130478a5 */ /* 0x000fe2000f8e0004 */
[----:B------:R-:W-:Y:S01]  /*0d60*/  LOP3.LUT R13, R5, 0x2, RZ, 0x3c, !PT ;  /* 0x00000002050d7812 */ /* 0x000fe200078e3cff */
[----:B------:R-:W-:Y:S01]  /*0d70*/  UIMAD UR12, UR18, UR15, 0x201f ;  /* 0x0000201f120c74a4 */ /* 0x000fe2000f8e020f */
[----:B------:R-:W-:-:S02]  /*0d80*/  LEA R18, R18, 0x201f, 0x8 ;  /* 0x0000201f12127811 */ /* 0x000fc400078e40ff */
[----:B------:R-:W-:-:S09]  /*0d90*/  IADD3 R28, PT, PT, R16, UR26, RZ ;  /* 0x0000001a101c7c10 */ /* 0x000fd2000fffe0ff */
.L_x_5287:
[----:B------:R-:W-:Y:S01]  /*0da0*/  ISETP.NE.AND P0, PT, R10, 0x2, PT ;  /* 0x000000020a00780c */ /* 0x000fe20003f05270 */
[----:B------:R-:W-:Y:S01]  /*0db0*/  BSSY.RECONVERGENT B0, `(.L_x_5220) ;  /* 0x000001c000007945 */ /* 0x000fe20003800200 */
[----:B--2-4-:R-:W-:Y:S01]  /*0dc0*/  LOP3.LUT R20, R11, 0xffff, RZ, 0xc0, !PT ;  /* 0x0000ffff0b147812 */ /* 0x014fe200078ec0ff */
[----:B------:R-:W-:Y:S01]  /*0dd0*/  IMAD.MOV.U32 R30, RZ, RZ, R0 ;  /* 0x000000ffff1e7224 */ /* 0x000fe200078e0000 */
[----:B------:R-:W-:Y:S02]  /*0de0*/  MOV R38, R0 ;  /* 0x0000000000267202 */ /* 0x000fe40000000f00 */
[----:B------:R-:W-:Y:S02]  /*0df0*/  ISETP.GE.U32.AND P1, PT, R20, 0x2, PT ;  /* 0x000000021400780c */ /* 0x000fe40003f26070 */
[----:B------:R-:W-:-:S05]  /*0e00*/  P2R R34, PR, RZ, 0x1 ;  /* 0x00000001ff227803 */ /* 0x000fca0000000000 */
[----:B01----:R-:W-:Y:S06]  /*0e10*/  @!P0 BRA `(.L_x_5221) ;  /* 0x0000000000548947 */ /* 0x003fec0003800000 */
[----:B------:R-:W0:Y:S01]  /*0e20*/  LDCU UR13, c[0x0][0x388] ;  /* 0x00007100ff0d77ac */ /* 0x000e220008000800 */
[----:B------:R-:W1:Y:S01]  /*0e30*/  LDC.64 R20, c[0x0][0x390] ;  /* 0x0000e400ff147b82 */ /* 0x000e620000000a00 */
[----:B0-----:R-:W-:-:S06]  /*0e40*/  UIMAD UR13, UR10, UR13, UR9 ;  /* 0x0000000d0a0d72a4 */ /* 0x001fcc000f8e0209 */
[----:B------:R-:W-:-:S04]  /*0e50*/  VIADD R23, R0, UR13 ;  /* 0x0000000d00177c36 */ /* 0x000fc80008000000 */
[----:B-1----:R-:W-:-:S05]  /*0e60*/  IMAD.WIDE R20, R23, 0x4, R20 ;  /* 0x0000000417147825 */ /* 0x002fca00078e0214 */
[----:B------:R-:W2:Y:S01]  /*0e70*/  LDG.E R23, desc[UR16][R20.64] ;  /* 0x0000001014177981 */ /* 0x000ea2000c1e1900 */
[----:B------:R-:W-:Y:S01]  /*0e80*/  ISETP.NE.AND P0, PT, R10, 0x3, PT ;  /* 0x000000030a00780c */ /* 0x000fe20003f05270 */
[----:B------:R-:W-:Y:S02]  /*0e90*/  IMAD.MOV.U32 R38, RZ, RZ, R3 ;  /* 0x000000ffff267224 */ /* 0x000fe400078e0003 */
[----:B--2---:R0:W-:Y:S10]  /*0ea0*/  STS [R16], R23 ;  /* 0x0000001710007388 */ /* 0x0041f40000000800 */
[----:B------:R-:W-:Y:S05]  /*0eb0*/  @!P0 BRA `(.L_x_5221) ;  /* 0x00000000002c8947 */ /* 0x000fea0003800000 */
[----:B------:R-:W-:Y:S02]  /*0ec0*/  ISETP.NE.AND P0, PT, R10, RZ, PT ;  /* 0x000000ff0a00720c */ /* 0x000fe40003f05270 */
[----:B------:R-:W-:-:S04]  /*0ed0*/  IADD3 R22, P2, PT, R20, UR26, RZ ;  /* 0x0000001a14167c10 */ /* 0x000fc8000ff5e0ff */
[----:B0-----:R-:W-:-:S07]  /*0ee0*/  IADD3.X R23, PT, PT, RZ, R21, RZ, P2, !PT ;  /* 0x00000015ff177210 */ /* 0x001fce00017fe4ff */
[----:B------:R-:W-:-:S05]  /*0ef0*/  @P0 IADD3 R20, P2, PT, R22, UR26, RZ ;  /* 0x0000001a16140c10 */ /* 0x000fca000ff5e0ff */
[----:B------:R-:W-:Y:S02]  /*0f00*/  @P0 IMAD.X R21, RZ, RZ, R23, P2 ;  /* 0x000000ffff150224 */ /* 0x000fe400010e0617 */
[----:B------:R-:W2:Y:S04]  /*0f10*/  LDG.E R23, desc[UR16][R22.64] ;  /* 0x0000001016177981 */ /* 0x000ea8000c1e1900 */
[----:B------:R-:W3:Y:S01]  /*0f20*/  @P0 LDG.E R21, desc[UR16][R20.64] ;  /* 0x0000001014150981 */ /* 0x000ee2000c1e1900 */
[----:B------:R-:W-:Y:S01]  /*0f30*/  IMAD.MOV.U32 R38, RZ, RZ, R12 ;  /* 0x000000ffff267224 */ /* 0x000fe200078e000c */
[----:B------:R-:W-:Y:S02]  /*0f40*/  @P0 IADD3 R38, PT, PT, R12, UR19, RZ ;  /* 0x000000130c260c10 */ /* 0x000fe4000fffe0ff */
[----:B--2---:R1:W-:Y:S04]  /*0f50*/  STS [R16+UR26], R23 ;  /* 0x0000001710007988 */ /* 0x0043e8000800081a */
[----:B---3--:R1:W-:Y:S02]  /*0f60*/  @P0 STS [R28+UR26], R21 ;  /* 0x000000151c000988 */ /* 0x0083e4000800081a */
.L_x_5221:
[----:B------:R-:W-:Y:S05]  /*0f70*/  BSYNC.RECONVERGENT B0 ;  /* 0x0000000000007941 */ /* 0x000fea0003800200 */
.L_x_5220:
        /* <DEDUP_REMOVED lines=11> */
.L_x_5224:
        /* <DEDUP_REMOVED lines=27> */
.L_x_5223:
[----:B------:R-:W-:Y:S05]  /*11e0*/  BSYNC.RECONVERGENT B0 ;  /* 0x0000000000007941 */ /* 0x000fea0003800200 */
.L_x_5222:
[----:B------:R-:W-:Y:S01]  /*11f0*/  ISETP.NE.AND P0, PT, R34, RZ, PT ;  /* 0x000000ff2200720c */ /* 0x000fe20003f05270 */
[----:B------:R-:W-:-:S12]  /*1200*/  BSSY.RECONVERGENT B0, `(.L_x_5225) ;  /* 0x000000b000007945 */ /* 0x000fd80003800200 */
[----:B------:R-:W-:Y:S05]  /*1210*/  @!P0 BRA `(.L_x_5226) ;  /* 0x0000000000248947 */ /* 0x000fea0003800000 */
[----:B------:R3:W-:Y:S01]  /*1220*/  STS [R17], RZ ;  /* 0x000000ff11007388 */ /* 0x0007e20000000800 */
[----:B------:R-:W-:Y:S01]  /*1230*/  ISETP.NE.AND P0, PT, R10, 0x3, PT ;  /* 0x000000030a00780c */ /* 0x000fe20003f05270 */
[----:B------:R-:W-:-:S12]  /*1240*/  IMAD.MOV.U32 R30, RZ, RZ, R3 ;  /* 0x000000ffff1e7224 */ /* 0x000fd800078e0003 */
[----:B---3--:R-:W-:Y:S05]  /*1250*/  @!P0 BRA `(.L_x_5226) ;  /* 0x0000000000148947 */ /* 0x008fea0003800000 */
[----:B------:R-:W-:Y:S01]  /*1260*/  ISETP.NE.AND P0, PT, R10, RZ, PT ;  /* 0x000000ff0a00720c */ /* 0x000fe20003f05270 */
[----:B------:R3:W-:Y:S01]  /*1270*/  STS [R17+UR26], RZ ;  /* 0x000000ff11007988 */ /* 0x0007e2000800081a */
[----:B------:R-:W-:-:S11]  /*1280*/  IMAD.MOV.U32 R30, RZ, RZ, R12 ;  /* 0x000000ffff1e7224 */ /* 0x000fd600078e000c */
[----:B------:R3:W-:Y:S01]  /*1290*/  @P0 STS [R29+UR26], RZ ;  /* 0x000000ff1d000988 */ /* 0x0007e2000800081a */
[----:B------:R-:W-:-:S07]  /*12a0*/  @P0 IADD3 R30, PT, PT, R12, UR19, RZ ;  /* 0x000000130c1e0c10 */ /* 0x000fce000fffe0ff */
.L_x_5226:
[----:B------:R-:W-:Y:S05]  /*12b0*/  BSYNC.RECONVERGENT B0 ;  /* 0x0000000000007941 */ /* 0x000fea0003800200 */
.L_x_5225:
[----:B------:R-:W-:Y:S04]  /*12c0*/  BSSY.RECONVERGENT B0, `(.L_x_5227) ;  /* 0x0000010000007945 */ /* 0x000fe80003800200 */
[----:B------:R-:W-:Y:S05]  /*12d0*/  @!P1 BRA `(.L_x_5228) ;  /* 0x0000000000389947 */ /* 0x000fea0003800000 */
[----:B-1----:R-:W0:Y:S01]  /*12e0*/  S2R R21, SR_CgaCtaId ;  /* 0x0000000000157919 */ /* 0x002e220000008800 */
[----:B--2---:R-:W-:-:S05]  /*12f0*/  MOV R20, 0x400 ;  /* 0x0000040000147802 */ /* 0x004fca0000000f00 */
[----:B------:R-:W-:-:S05]  /*1300*/  VIADD R20, R20, 0x880 ;  /* 0x0000088014147836 */ /* 0x000fca0000000000 */
[----:B0-----:R-:W-:-:S07]  /*1310*/  LEA R23, R21, R20, 0x18 ;  /* 0x0000001415177211 */ /* 0x001fce00078ec0ff */
.L_x_5229:
[C---:B----4-:R-:W-:Y:S02]  /*1320*/  IMAD R20, R30.reuse, 0x4, R23 ;  /* 0x000000041e147824 */ /* 0x050fe400078e0217 */
        /* <DEDUP_REMOVED lines=9> */
.L_x_5228:
[----:B------:R-:W-:Y:S05]  /*13c0*/  BSYNC.RECONVERGENT B0 ;  /* 0x0000000000007941 */ /* 0x000fea0003800200 */
.L_x_5227:
[----:B------:R-:W-:Y:S01]  /*13d0*/  BAR.SYNC.DEFER_BLOCKING 0x0 ;  /* 0x0000000000007b1d */ /* 0x000fe20000010000 */
[----:B------:R-:W-:-:S09]  /*13e0*/  UISETP.GE.AND UP0, UPT, UR6, 0x1, UPT ;  /* 0x000000010600788c */ /* 0x000fd2000bf06270 */
[----:B------:R-:W-:Y:S05]  /*13f0*/  BRA.U !UP0, `(.L_x_5230) ;  /* 0x00000015087c7547 */ /* 0x000fea000b800000 */
[----:B------:R-:W-:Y:S01]  /*1400*/  UISETP.NE.AND UP0, UPT, UR18, 0x1, UPT ;  /* 0x000000011200788c */ /* 0x000fe2000bf05270 */
[----:B----4-:R-:W-:-:S08]  /*1410*/  LOP3.LUT R22, R0, 0x1f, RZ, 0xc0, !PT ;  /* 0x0000001f00167812 */ /* 0x010fd000078ec0ff */
[----:B------:R-:W-:Y:S05]  /*1420*/  BRA.U UP0, `(.L_x_5231) ;  /* 0x0000000500b87547 */ /* 0x000fea000b800000 */
[----:B------:R-:W-:Y:S01]  /*1430*/  HFMA2 R25, -RZ, RZ, 0, 0 ;  /* 0x00000000ff197431 */ /* 0x000fe200000001ff */
[----:B------:R-:W-:Y:S06]  /*1440*/  BSSY B1, `(.L_x_5232) ;  /* 0x000006b000017945 */ /* 0x000fec0003800000 */
.L_x_5248:
[----:B012---:R-:W0:Y:S01]  /*1450*/  LDC R23, c[0x0][0x3ac] ;  /* 0x0000eb00ff177b82 */ /* 0x007e220000000800 */
[----:B------:R-:W-:Y:S01]  /*1460*/  IMAD.IADD R27, R4, 0x1, R25 ;  /* 0x00000001041b7824 */ /* 0x000fe200078e0219 */
[----:B------:R-:W-:Y:S01]  /*1470*/  ISETP.GE.AND P0, PT, R2, UR11, PT ;  /* 0x0000000b02007c0c */ /* 0x000fe2000bf06270 */
[----:B------:R-:W-:Y:S01]  /*1480*/  VIADD R25, R25, UR7 ;  /* 0x0000000719197c36 */ /* 0x000fe20008000000 */
[----:B0-----:R-:W-:Y:S01]  /*1490*/  ISETP.GE.AND P2, PT, R23, 0x1, PT ;  /* 0x000000011700780c */ /* 0x001fe20003f46270 */
[----:B--2---:R-:W-:Y:S01]  /*14a0*/  IMAD R24, R27, R23, R6 ;  /* 0x000000171b187224 */ /* 0x004fe200078e0206 */
        /* <DEDUP_REMOVED lines=9> */
[----:B------:R-:W-:-:S05]  /*1540*/  LEA R20, R20, UR13, 0x2 ;  /* 0x0000000d14147c11 */ /* 0x000fca000f8e10ff */
[----:B------:R0:W1:Y:S02]  /*1550*/  LDS R35, [R20] ;  /* 0x0000000014237984 */ /* 0x0000640000000800 */
.L_x_5233:
[----:B------:R-:W-:Y:S05]  /*1560*/  @!P3 BRA `(.L_x_5234) ;  /* 0x00000000001cb947 */ /* 0x000fea0003800000 */
[----:B------:R-:W2:Y:S01]  /*1570*/  S2UR UR14, SR_CgaCtaId ;  /* 0x00000000000e79c3 */ /* 0x000ea20000008800 */
[----:B------:R-:W-:Y:S01]  /*1580*/  UMOV UR13, 0x400 ;  /* 0x00000400000d7882 */ /* 0x000fe20000000000 */
[----:B0-----:R-:W-:Y:S01]  /*1590*/  IMAD.IADD R20, R14, 0x1, R24 ;  /* 0x000000010e147824 */ /* 0x001fe200078e0218 */
[----:B------:R-:W-:-:S04]  /*15a0*/  UIADD3 UR13, UPT, UPT, UR13, 0x80, URZ ;  /* 0x000000800d0d7890 */ /* 0x000fc8000fffe0ff */
[----:B--2---:R-:W-:-:S06]  /*15b0*/  ULEA UR13, UR14, UR13, 0x18 ;  /* 0x0000000d0e0d7291 */ /* 0x004fcc000f8ec0ff */
[----:B------:R-:W-:-:S05]  /*15c0*/  LEA R20, R20, UR13, 0x2 ;  /* 0x0000000d14147c11 */ /* 0x000fca000f8e10ff */
[----:B------:R2:W4:Y:S02]  /*15d0*/  LDS R36, [R20] ;  /* 0x0000000014247984 */ /* 0x0005240000000800 */
.L_x_5234:
[----:B------:R-:W-:Y:S05]  /*15e0*/  @!P4 BRA `(.L_x_5235) ;  /* 0x00000000001cc947 */ /* 0x000fea0003800000 */
[----:B------:R-:W5:Y:S01]  /*15f0*/  S2UR UR14, SR_CgaCtaId ;  /* 0x00000000000e79c3 */ /* 0x000f620000008800 */
[----:B------:R-:W-:Y:S01]  /*1600*/  UMOV UR13, 0x400 ;  /* 0x00000400000d7882 */ /* 0x000fe20000000000 */
[----:B0-2---:R-:W-:Y:S01]  /*1610*/  IMAD.IADD R20, R13, 0x1, R24 ;  /* 0x000000010d147824 */ /* 0x005fe200078e0218 */
[----:B------:R-:W-:-:S04]  /*1620*/  UIADD3 UR13, UPT, UPT, UR13, 0x80, URZ ;  /* 0x000000800d0d7890 */ /* 0x000fc8000fffe0ff */
[----:B-----5:R-:W-:-:S06]  /*1630*/  ULEA UR13, UR14, UR13, 0x18 ;  /* 0x0000000d0e0d7291 */ /* 0x020fcc000f8ec0ff */
[----:B------:R-:W-:-:S05]  /*1640*/  LEA R20, R20, UR13, 0x2 ;  /* 0x0000000d14147c11 */ /* 0x000fca000f8e10ff */
[----:B------:R0:W2:Y:S02]  /*1650*/  LDS R37, [R20] ;  /* 0x0000000014257984 */ /* 0x0000a40000000800 */
.L_x_5235:
[----:B------:R-:W-:Y:S05]  /*1660*/  @!P5 BRA `(.L_x_5236) ;  /* 0x00000000001cd947 */ /* 0x000fea0003800000 */
[----:B------:R-:W5:Y:S01]  /*1670*/  S2UR UR14, SR_CgaCtaId ;  /* 0x00000000000e79c3 */ /* 0x000f620000008800 */
[----:B------:R-:W-:Y:S01]  /*1680*/  UMOV UR13, 0x400 ;  /* 0x00000400000d7882 */ /* 0x000fe20000000000 */
[----:B0-2---:R-:W-:Y:S01]  /*1690*/  IADD3 R20, PT, PT, R15, R24, RZ ;  /* 0x000000180f147210 */ /* 0x005fe20007ffe0ff */
[----:B------:R-:W-:-:S04]  /*16a0*/  UIADD3 UR13, UPT, UPT, UR13, 0x80, URZ ;  /* 0x000000800d0d7890 */ /* 0x000fc8000fffe0ff */
[----:B-----5:R-:W-:-:S06]  /*16b0*/  ULEA UR13, UR14, UR13, 0x18 ;  /* 0x0000000d0e0d7291 */ /* 0x020fcc000f8ec0ff */
[----:B------:R-:W-:-:S05]  /*16c0*/  LEA R20, R20, UR13, 0x2 ;  /* 0x0000000d14147c11 */ /* 0x000fca000f8e10ff */
[----:B------:R0:W2:Y:S02]  /*16d0*/  LDS R32, [R20] ;  /* 0x0000000014207984 */ /* 0x0000a40000000800 */
.L_x_5236:
[----:B------:R-:W-:Y:S01]  /*16e0*/  BSSY B0, `(.L_x_5237) ;  /* 0x000003f000007945 */ /* 0x000fe20003800000 */
[----:B------:R-:W-:-:S03]  /*16f0*/  ISETP.GE.AND P6, PT, R25, UR6, PT ;  /* 0x0000000619007c0c */ /* 0x000fc6000bfc6270 */
[----:B------:R-:W-:Y:S10]  /*1700*/  @P0 BRA `(.L_x_5238) ;  /* 0x0000000000f00947 */ /* 0x000ff40003800000 */
[----:B------:R-:W-:Y:S02]  /*1710*/  IABS R31, R23 ;  /* 0x00000017001f7213 */ /* 0x000fe40000000000 */
[----:B------:R-:W-:Y:S02]  /*1720*/  IABS R30, R22 ;  /* 0x00000016001e7213 */ /* 0x000fe40000000000 */
[----:B------:R-:W5:Y:S08]  /*1730*/  I2F.RP R24, R31 ;  /* 0x0000001f00187306 */ /* 0x000f700000209400 */
[----:B-----5:R-:W5:Y:S02]  /*1740*/  MUFU.RCP R24, R24 ;  /* 0x0000001800187308 */ /* 0x020f640000001000 */
[----:B-----5:R-:W-:-:S02]  /*1750*/  VIADD R26, R24, 0xffffffe ;  /* 0x0ffffffe181a7836 */ /* 0x020fc40000000000 */
[----:B------:R-:W5:Y:S04]  /*1760*/  S2R R24, SR_CgaCtaId ;  /* 0x0000000000187919 */ /* 0x000f680000008800 */
[----:B------:R0:W2:Y:S02]  /*1770*/  F2I.FTZ.U32.TRUNC.NTZ R21, R26 ;  /* 0x0000001a00157305 */ /* 0x0000a4000021f000 */
[----:B0-----:R-:W-:Y:S02]  /*1780*/  IMAD.MOV.U32 R26, RZ, RZ, R2 ;  /* 0x000000ffff1a7224 */ /* 0x001fe400078e0002 */
[----:B--2---:R-:W-:-:S04]  /*1790*/  IMAD.MOV R20, RZ, RZ, -R21 ;  /* 0x000000ffff147224 */ /* 0x004fc800078e0a15 */
[----:B------:R-:W-:Y:S01]  /*17a0*/  IMAD R33, R20, R31, RZ ;  /* 0x0000001f14217224 */ /* 0x000fe200078e02ff */
[----:B------:R-:W-:-:S05]  /*17b0*/  MOV R20, RZ ;  /* 0x000000ff00147202 */ /* 0x000fca0000000f00 */
[----:B------:R-:W-:-:S04]  /*17c0*/  IMAD.HI.U32 R20, R21, R33, R20 ;  /* 0x0000002115147227 */ /* 0x000fc800078e0014 */
[----:B------:R-:W-:-:S04]  /*17d0*/  IMAD.MOV.U32 R21, RZ, RZ, R30 ;  /* 0x000000ffff157224 */ /* 0x000fc800078e001e */
[----:B------:R-:W-:-:S04]  /*17e0*/  IMAD.HI.U32 R20, R20, R21, RZ ;  /* 0x0000001514147227 */ /* 0x000fc800078e00ff */
[----:B------:R-:W-:-:S04]  /*17f0*/  IMAD.MOV R20, RZ, RZ, -R20 ;  /* 0x000000ffff147224 */ /* 0x000fc800078e0a14 */
[----:B------:R-:W-:Y:S01]  /*1800*/  IMAD R20, R31, R20, R21 ;  /* 0x000000141f147224 */ /* 0x000fe200078e0215 */
[----:B------:R-:W-:-:S04]  /*1810*/  MOV R21, 0x400 ;  /* 0x0000040000157802 */ /* 0x000fc80000000f00 */
[----:B------:R-:W-:-:S13]  /*1820*/  ISETP.GT.U32.AND P0, PT, R31, R20, PT ;  /* 0x000000141f00720c */ /* 0x000fda0003f04070 */
[----:B------:R-:W-:-:S04]  /*1830*/  @!P0 IADD3 R20, PT, PT, R20, -R31, RZ ;  /* 0x8000001f14148210 */ /* 0x000fc80007ffe0ff */
[----:B------:R-:W-:-:S13]  /*1840*/  ISETP.GT.U32.AND P0, PT, R31, R20, PT ;  /* 0x000000141f00720c */ /* 0x000fda0003f04070 */
[----:B------:R-:W-:Y:S01]  /*1850*/  @!P0 IMAD.IADD R20, R20, 0x1, -R31 ;  /* 0x0000000114148824 */ /* 0x000fe200078e0a1f */
[----:B------:R-:W-:Y:S02]  /*1860*/  ISETP.GE.AND P0, PT, R22, RZ, PT ;  /* 0x000000ff1600720c */ /* 0x000fe40003f06270 */
[----:B-----5:R-:W-:-:S11]  /*1870*/  LEA R31, R24, R21, 0x18 ;  /* 0x00000015181f7211 */ /* 0x020fd600078ec0ff */
[----:B------:R-:W-:Y:S01]  /*1880*/  @!P0 IMAD.MOV R20, RZ, RZ, -R20 ;  /* 0x000000ffff148224 */ /* 0x000fe200078e0a14 */
[----:B------:R-:W-:-:S13]  /*1890*/  ISETP.NE.AND P0, PT, R23, RZ, PT ;  /* 0x000000ff1700720c */ /* 0x000fda0003f05270 */
[----:B------:R-:W-:Y:S02]  /*18a0*/  @!P0 LOP3.LUT R20, RZ, R23, RZ, 0x33, !PT ;  /* 0x00000017ff148212 */ /* 0x000fe400078e33ff */
[----:B------:R-:W-:-:S03]  /*18b0*/  IADD3 R23, PT, PT, R21, 0x880, RZ ;  /* 0x0000088015177810 */ /* 0x000fc60007ffe0ff */
[----:B------:R-:W-:Y:S01]  /*18c0*/  IMAD R31, R20, 0x4, R31 ;  /* 0x00000004141f7824 */ /* 0x000fe200078e021f */
[----:B------:R-:W-:-:S07]  /*18d0*/  LEA R24, R24, R23, 0x18 ;  /* 0x0000001718187211 */ /* 0x000fce00078ec0ff */
.L_x_5247:
[----:B0-----:R-:W-:Y:S02]  /*18e0*/  IMAD R20, R26, 0x14, R31 ;  /* 0x000000141a147824 */ /* 0x001fe400078e021f */
[----:B------:R-:W-:-:S03]  /*18f0*/  HFMA2 R33, -RZ, RZ, 0, 0 ;  /* 0x00000000ff217431 */ /* 0x000fc600000001ff */
[----:B--2---:R0:W2:Y:S01]  /*1900*/  LDS R23, [R20] ;  /* 0x0000000014177984 */ /* 0x0040a20000000800 */
[----:B------:R-:W-:Y:S05]  /*1910*/  @!P2 BRA `(.L_x_5239) ;  /* 0x000000000010a947 */ /* 0x000fea0003800000 */
[----:B------:R-:W-:-:S03]  /*1920*/  UMOV UR13, 0xffffffff ;  /* 0xffffffff000d7882 */ /* 0x000fc60000000000 */
[----:B------:R-:W-:Y:S05]  /*1930*/  BRA.DIV UR13, `(.L_x_5240) ;  /* 0x0000001e0de87947 */ /* 0x000fea000b800000 */
[----:B0-2---:R0:W2:Y:S02]  /*1940*/  SHFL.IDX PT, R20, R23, R19, R18 ;  /* 0x0000001317147389 */ /* 0x0050a400000e0012 */
.L_x_5290:
[----:B-12---:R-:W-:-:S07]  /*1950*/  IMAD R33, R35, R20, RZ ;  /* 0x0000001423217224 */ /* 0x006fce00078e02ff */
.L_x_5239:
[----:B------:R-:W-:Y:S05]  /*1960*/  @!P3 BRA `(.L_x_5241) ;  /* 0x000000000010b947 */ /* 0x000fea0003800000 */
[----:B------:R-:W-:-:S03]  /*1970*/  UMOV UR13, 0xffffffff ;  /* 0xffffffff000d7882 */ /* 0x000fc60000000000 */
[----:B------:R-:W-:Y:S05]  /*1980*/  BRA.DIV UR13, `(.L_x_5242) ;  /* 0x0000001e0df47947 */ /* 0x000fea000b800000 */
[----:B0-2---:R0:W2:Y:S02]  /*1990*/  SHFL.IDX PT, R20, R23, R7, R18 ;  /* 0x0000000717147389 */ /* 0x0050a400000e0012 */
.L_x_5293:
[----:B--2-4-:R-:W-:-:S07]  /*19a0*/  IMAD R33, R36, R20, R33 ;  /* 0x0000001424217224 */ /* 0x014fce00078e0221 */
.L_x_5241:
[----:B------:R-:W-:Y:S05]  /*19b0*/  @!P4 BRA `(.L_x_5243) ;  /* 0x000000000010c947 */ /* 0x000fea0003800000 */
[----:B------:R-:W-:-:S03]  /*19c0*/  UMOV UR13, 0xffffffff ;  /* 0xffffffff000d7882 */ /* 0x000fc60000000000 */
[----:B------:R-:W-:Y:S05]  /*19d0*/  BRA.DIV UR13, `(.L_x_5244) ;  /* 0x000000220d007947 */ /* 0x000fea000b800000 */
[----:B0-2---:R0:W2:Y:S02]  /*19e0*/  SHFL.IDX PT, R20, R23, R8, R18 ;  /* 0x0000000817147389 */ /* 0x0050a400000e0012 */
.L_x_5296:
[----:B--2---:R-:W-:-:S07]  /*19f0*/  IMAD R33, R37, R20, R33 ;  /* 0x0000001425217224 */ /* 0x004fce00078e0221 */
.L_x_5243:
[----:B------:R-:W-:Y:S05]  /*1a00*/  @!P5 BRA `(.L_x_5245) ;  /* 0x000000000010d947 */ /* 0x000fea0003800000 */
[----:B------:R-:W-:-:S03]  /*1a10*/  UMOV UR13, 0xffffffff ;  /* 0xffffffff000d7882 */ /* 0x000fc60000000000 */
[----:B------:R-:W-:Y:S05]  /*1a20*/  BRA.DIV UR13, `(.L_x_5246) ;  /* 0x000000220d0c7947 */ /* 0x000fea000b800000 */
[----:B0-2---:R0:W2:Y:S02]  /*1a30*/  SHFL.IDX PT, R20, R23, R9, R18 ;  /* 0x0000000917147389 */ /* 0x0050a400000e0012 */
.L_x_5299:
[----:B--2---:R-:W-:-:S07]  /*1a40*/  IMAD R33, R32, R20, R33 ;  /* 0x0000001420217224 */ /* 0x004fce00078e0221 */
.L_x_5245:
[C---:B------:R-:W-:Y:S01]  /*1a50*/  IMAD R21, R26.reuse, UR6, R27 ;  /* 0x000000061a157c24 */ /* 0x040fe2000f8e021b */
[----:B------:R-:W-:-:S03]  /*1a60*/  IADD3 R26, PT, PT, R26, UR8, RZ ;  /* 0x000000081a1a7c10 */ /* 0x000fc6000fffe0ff */
[----:B------:R-:W-:Y:S01]  /*1a70*/  IMAD R21, R21, 0x4, R24 ;  /* 0x0000000415157824 */ /* 0x000fe200078e0218 */
[----:B------:R-:W-:-:S04]  /*1a80*/  ISETP.GE.AND P0, PT, R26, UR11, PT ;  /* 0x0000000b1a007c0c */ /* 0x000fc8000bf06270 */
[----:B0-----:R-:W0:Y:S02]  /*1a90*/  LDS R20, [R21] ;  /* 0x0000000015147984 */ /* 0x001e240000000800 */
[----:B0-----:R-:W-:-:S05]  /*1aa0*/  IMAD.IADD R20, R20, 0x1, R33 ;  /* 0x0000000114147824 */ /* 0x001fca00078e0221 */
[----:B------:R0:W-:Y:S02]  /*1ab0*/  STS [R21], R20 ;  /* 0x0000001415007388 */ /* 0x0001e40000000800 */
[----:B------:R-:W-:Y:S05]  /*1ac0*/  @!P0 BRA `(.L_x_5247) ;  /* 0xfffffffc00848947 */ /* 0x000fea000383ffff */
.L_x_5238:
[----:B------:R-:W-:Y:S05]  /*1ad0*/  BSYNC B0 ;  /* 0x0000000000007941 */ /* 0x000fea0003800000 */
.L_x_5237:
[----:B------:R-:W-:Y:S05]  /*1ae0*/  @!P6 BRA `(.L_x_5248) ;  /* 0xfffffff80058e947 */ /* 0x000fea000383ffff */
[----:B------:R-:W-:Y:S05]  /*1af0*/  BSYNC B1 ;  /* 0x0000000000017941 */ /* 0x000fea0003800000 */
.L_x_5232:
[----:B------:R-:W-:Y:S05]  /*1b00*/  BRA `(.L_x_5230) ;  /* 0x0000000c00b87947 */ /* 0x000fea0003800000 */
.L_x_5231:
[----:B------:R-:W4:Y:S02]  /*1b10*/  LDCU UR13, c[0x0][0x3ac] ;  /* 0x00007580ff0d77ac */ /* 0x000f240008000800 */
[----:B----4-:R-:W-:-:S09]  /*1b20*/  UISETP.GT.U32.AND UP0, UPT, UR13, 0x1f, UPT ;  /* 0x0000001f0d00788c */ /* 0x010fd2000bf04070 */
[----:B------:R-:W-:Y:S05]  /*1b30*/  BRA.U UP0, `(.L_x_5249) ;  /* 0x0000000500947547 */ /* 0x000fea000b800000 */
[----:B------:R-:W-:-:S07]  /*1b40*/  IMAD.MOV.U32 R25, RZ, RZ, RZ ;  /* 0x000000ffff197224 */ /* 0x000fce00078e00ff */
.L_x_5265:
[----:B012---:R-:W0:Y:S01]  /*1b50*/  LDC R23, c[0x0][0x3ac] ;  /* 0x0000eb00ff177b82 */ /* 0x007e220000000800 */
[----:B------:R-:W-:Y:S01]  /*1b60*/  IMAD.IADD R27, R4, 0x1, R25 ;  /* 0x00000001041b7824 */ /* 0x000fe200078e0219 */
[----:B------:R-:W-:Y:S02]  /*1b70*/  ISETP.GE.AND P0, PT, R2, UR11, PT ;  /* 0x0000000b02007c0c */ /* 0x000fe4000bf06270 */
[----:B------:R-:W-:Y:S02]  /*1b80*/  IADD3 R25, PT, PT, R25, UR7, RZ ;  /* 0x0000000719197c10 */ /* 0x000fe4000fffe0ff */
[----:B0-----:R-:W-:Y:S01]  /*1b90*/  ISETP.NE.AND P2, PT, R23, RZ, PT ;  /* 0x000000ff1700720c */ /* 0x001fe20003f45270 */
[----:B--2---:R-:W-:Y:S01]  /*1ba0*/  IMAD R24, R27, R23, R6 ;  /* 0x000000171b187224 */ /* 0x004fe200078e0206 */
[C---:B------:R-:W-:Y:S02]  /*1bb0*/  ISETP.GE.AND P3, PT, R23.reuse, 0x2, PT ;  /* 0x000000021700780c */ /* 0x040fe40003f66270 */
[----:B------:R-:W-:-:S02]  /*1bc0*/  ISETP.GE.AND P4, PT, R23, 0x3, PT ;  /* 0x000000031700780c */ /* 0x000fc40003f86270 */
[----:B------:R-:W-:-:S07]  /*1bd0*/  ISETP.GE.AND P5, PT, R23, 0x4, PT ;  /* 0x000000041700780c */ /* 0x000fce0003fa6270 */
[----:B----4-:R-:W-:Y:S06]  /*1be0*/  @!P2 BRA `(.L_x_5250) ;  /* 0x00000000001ca947 */ /* 0x010fec0003800000 */
[----:B------:R-:W0:Y:S01]  /*1bf0*/  S2UR UR14, SR_CgaCtaId ;  /* 0x00000000000e79c3 */ /* 0x000e220000008800 */
[----:B------:R-:W-:Y:S01]  /*1c00*/  UMOV UR13, 0x400 ;  /* 0x00000400000d7882 */ /* 0x000fe20000000000 */
[----:B------:R-:W-:Y:S01]  /*1c10*/  IMAD.IADD R20, R5, 0x1, R24 ;  /* 0x0000000105147824 */ /* 0x000fe200078e0218 */
[----:B------:R-:W-:-:S04]  /*1c20*/  UIADD3 UR13, UPT, UPT, UR13, 0x80, URZ ;  /* 0x000000800d0d7890 */ /* 0x000fc8000fffe0ff */
[----:B0-----:R-:W-:-:S06]  /*1c30*/  ULEA UR13, UR14, UR13, 0x18 ;  /* 0x0000000d0e0d7291 */ /* 0x001fcc000f8ec0ff */
[----:B------:R-:W-:-:S05]  /*1c40*/  LEA R20, R20, UR13, 0x2 ;  /* 0x0000000d14147c11 */ /* 0x000fca000f8e10ff */
[----:B------:R0:W1:Y:S02]  /*1c50*/  LDS R35, [R20] ;  /* 0x0000000014237984 */ /* 0x0000640000000800 */
.L_x_5250:
        /* <DEDUP_REMOVED lines=8> */
.L_x_5251:
        /* <DEDUP_REMOVED lines=8> */
.L_x_5252:
        /* <DEDUP_REMOVED lines=8> */
.L_x_5253:
[----:B------:R-:W-:Y:S01]  /*1de0*/  BSSY B0, `(.L_x_5254) ;  /* 0x0000038000007945 */ /* 0x000fe20003800000 */
[----:B------:R-:W-:-:S03]  /*1df0*/  ISETP.GE.AND P6, PT, R25, UR6, PT ;  /* 0x0000000619007c0c */ /* 0x000fc6000bfc6270 */
[----:B------:R-:W-:Y:S10]  /*1e00*/  @P0 BRA `(.L_x_5255) ;  /* 0x0000000000d40947 */ /* 0x000ff40003800000 */
[----:B------:R-:W5:Y:S01]  /*1e10*/  I2F.U32.RP R24, R23 ;  /* 0x0000001700187306 */ /* 0x000f620000209000 */
[----:B------:R-:W-:-:S07]  /*1e20*/  MOV R26, R2 ;  /* 0x00000002001a7202 */ /* 0x000fce0000000f00 */
[----:B-----5:R-:W5:Y:S02]  /*1e30*/  MUFU.RCP R24, R24 ;  /* 0x0000001800187308 */ /* 0x020f640000001000 */
[----:B-----5:R-:W-:Y:S02]  /*1e40*/  VIADD R21, R24, 0xffffffe ;  /* 0x0ffffffe18157836 */ /* 0x020fe40000000000 */
[----:B------:R-:W5:Y:S04]  /*1e50*/  S2R R24, SR_CgaCtaId ;  /* 0x0000000000187919 */ /* 0x000f680000008800 */
[----:B------:R-:W0:Y:S02]  /*1e60*/  F2I.FTZ.U32.TRUNC.NTZ R21, R21 ;  /* 0x0000001500157305 */ /* 0x000e24000021f000 */
[----:B0-2---:R-:W-:-:S05]  /*1e70*/  IADD3 R20, PT, PT, RZ, -R21, RZ ;  /* 0x80000015ff147210 */ /* 0x005fca0007ffe0ff */
[----:B------:R-:W-:Y:S02]  /*1e80*/  IMAD R31, R20, R23, RZ ;  /* 0x00000017141f7224 */ /* 0x000fe400078e02ff */
[----:B------:R-:W-:-:S04]  /*1e90*/  IMAD.MOV.U32 R20, RZ, RZ, RZ ;  /* 0x000000ffff147224 */ /* 0x000fc800078e00ff */
[----:B------:R-:W-:Y:S01]  /*1ea0*/  IMAD.HI.U32 R31, R21, R31, R20 ;  /* 0x0000001f151f7227 */ /* 0x000fe200078e0014 */
[----:B------:R-:W-:-:S05]  /*1eb0*/  MOV R21, 0x400 ;  /* 0x0000040000157802 */ /* 0x000fca0000000f00 */
[----:B------:R-:W-:Y:S01]  /*1ec0*/  IMAD.HI.U32 R20, R31, R22, RZ ;  /* 0x000000161f147227 */ /* 0x000fe200078e00ff */
[----:B-----5:R-:W-:-:S03]  /*1ed0*/  LEA R31, R24, R21, 0x18 ;  /* 0x00000015181f7211 */ /* 0x020fc600078ec0ff */
[----:B------:R-:W-:-:S04]  /*1ee0*/  IMAD.MOV R20, RZ, RZ, -R20 ;  /* 0x000000ffff147224 */ /* 0x000fc800078e0a14 */
[----:B------:R-:W-:-:S05]  /*1ef0*/  IMAD R20, R23, R20, R22 ;  /* 0x0000001417147224 */ /* 0x000fca00078e0216 */
[----:B------:R-:W-:-:S13]  /*1f00*/  ISETP.GE.U32.AND P0, PT, R20, R23, PT ;  /* 0x000000171400720c */ /* 0x000fda0003f06070 */
[----:B------:R-:W-:-:S04]  /*1f10*/  @P0 IADD3 R20, PT, PT, R20, -R23, RZ ;  /* 0x8000001714140210 */ /* 0x000fc80007ffe0ff */
[----:B------:R-:W-:-:S13]  /*1f20*/  ISETP.GE.U32.AND P0, PT, R20, R23, PT ;  /* 0x000000171400720c */ /* 0x000fda0003f06070 */
[----:B------:R-:W-:Y:S01]  /*1f30*/  @P0 IMAD.IADD R20, R20, 0x1, -R23 ;  /* 0x0000000114140824 */ /* 0x000fe200078e0a17 */
[----:B------:R-:W-:-:S13]  /*1f40*/  ISETP.NE.U32.AND P0, PT, R23, RZ, PT ;  /* 0x000000ff1700720c */ /* 0x000fda0003f05070 */
[----:B------:R-:W-:Y:S01]  /*1f50*/  @!P0 LOP3.LUT R20, RZ, R23, RZ, 0x33, !PT ;  /* 0x00000017ff148212 */ /* 0x000fe200078e33ff */
[----:B------:R-:W-:-:S04]  /*1f60*/  VIADD R23, R21, 0x880 ;  /* 0x0000088015177836 */ /* 0x000fc80000000000 */
[----:B------:R-:W-:Y:S01]  /*1f70*/  IMAD R31, R20, 0x4, R31 ;  /* 0x00000004141f7824 */ /* 0x000fe200078e021f */
[----:B------:R-:W-:-:S07]  /*1f80*/  LEA R24, R24, R23, 0x18 ;  /* 0x0000001718187211 */ /* 0x000fce00078ec0ff */
.L_x_5264:
[----:B------:R-:W-:Y:S02]  /*1f90*/  IMAD R20, R26, 0x14, R31 ;  /* 0x000000141a147824 */ /* 0x000fe400078e021f */
[----:B------:R-:W-:-:S03]  /*1fa0*/  IMAD.MOV.U32 R33, RZ, RZ, RZ ;  /* 0x000000ffff217224 */ /* 0x000fc600078e00ff */
[----:B--2---:R0:W2:Y:S01]  /*1fb0*/  LDS R23, [R20] ;  /* 0x0000000014177984 */ /* 0x0040a20000000800 */
[----:B------:R-:W-:Y:S05]  /*1fc0*/  @!P2 BRA `(.L_x_5256) ;  /* 0x000000000010a947 */ /* 0x000fea0003800000 */
[----:B------:R-:W-:-:S03]  /*1fd0*/  UMOV UR13, 0xffffffff ;  /* 0xffffffff000d7882 */ /* 0x000fc60000000000 */
[----:B------:R-:W-:Y:S05]  /*1fe0*/  BRA.DIV UR13, `(.L_x_5257) ;  /* 0x0000001a0dbc7947 */ /* 0x000fea000b800000 */
[----:B0-2---:R0:W2:Y:S02]  /*1ff0*/  SHFL.IDX PT, R20, R23, R19, R18 ;  /* 0x0000001317147389 */ /* 0x0050a400000e0012 */
.L_x_5302:
[----:B-12---:R-:W-:-:S07]  /*2000*/  IMAD R33, R35, R20, RZ ;  /* 0x0000001423217224 */ /* 0x006fce00078e02ff */
.L_x_5256:
[----:B------:R-:W-:Y:S05]  /*2010*/  @!P3 BRA `(.L_x_5258) ;  /* 0x000000000010b947 */ /* 0x000fea0003800000 */
[----:B------:R-:W-:-:S03]  /*2020*/  UMOV UR13, 0xffffffff ;  /* 0xffffffff000d7882 */ /* 0x000fc60000000000 */
[----:B------:R-:W-:Y:S05]  /*2030*/  BRA.DIV UR13, `(.L_x_5259) ;  /* 0x0000001a0dc87947 */ /* 0x000fea000b800000 */
[----:B0-2---:R0:W2:Y:S02]  /*2040*/  SHFL.IDX PT, R20, R23, R7, R18 ;  /* 0x0000000717147389 */ /* 0x0050a400000e0012 */
.L_x_5305:
[----:B--2-4-:R-:W-:-:S07]  /*2050*/  IMAD R33, R36, R20, R33 ;  /* 0x0000001424217224 */ /* 0x014fce00078e0221 */
.L_x_5258:
[----:B------:R-:W-:Y:S05]  /*2060*/  @!P4 BRA `(.L_x_5260) ;  /* 0x000000000010c947 */ /* 0x000fea0003800000 */
[----:B------:R-:W-:-:S03]  /*2070*/  UMOV UR13, 0xffffffff ;  /* 0xffffffff000d7882 */ /* 0x000fc60000000000 */
[----:B------:R-:W-:Y:S05]  /*2080*/  BRA.DIV UR13, `(.L_x_5261) ;  /* 0x0000001a0dd47947 */ /* 0x000fea000b800000 */
[----:B0-2---:R0:W2:Y:S02]  /*2090*/  SHFL.IDX PT, R20, R23, R8, R18 ;  /* 0x0000000817147389 */ /* 0x0050a400000e0012 */
.L_x_5308:
[----:B--2---:R-:W-:-:S07]  /*20a0*/  IMAD R33, R37, R20, R33 ;  /* 0x0000001425217224 */ /* 0x004fce00078e0221 */
.L_x_5260:
[----:B------:R-:W-:Y:S05]  /*20b0*/  @!P5 BRA `(.L_x_5262) ;  /* 0x000000000010d947 */ /* 0x000fea0003800000 */
[----:B------:R-:W-:-:S03]  /*20c0*/  UMOV UR13, 0xffffffff ;  /* 0xffffffff000d7882 */ /* 0x000fc60000000000 */
[----:B------:R-:W-:Y:S05]  /*20d0*/  BRA.DIV UR13, `(.L_x_5263) ;  /* 0x0000001a0de07947 */ /* 0x000fea000b800000 */
[----:B0-2---:R0:W2:Y:S02]  /*20e0*/  SHFL.IDX PT, R20, R23, R9, R18 ;  /* 0x0000000917147389 */ /* 0x0050a400000e0012 */
.L_x_5311:
[----:B--2---:R-:W-:-:S07]  /*20f0*/  IMAD R33, R32, R20, R33 ;  /* 0x0000001420217224 */ /* 0x004fce00078e0221 */
.L_x_5262:
[C---:B------:R-:W-:Y:S02]  /*2100*/  IMAD R21, R26.reuse, UR6, R27 ;  /* 0x000000061a157c24 */ /* 0x040fe4000f8e021b */
[----:B------:R-:W-:-:S03]  /*2110*/  VIADD R26, R26, UR8 ;  /* 0x000000081a1a7c36 */ /* 0x000fc60008000000 */
[----:B0-----:R-:W-:Y:S02]  /*2120*/  LEA R20, R21, R24, 0x2 ;  /* 0x0000001815147211 */ /* 0x001fe400078e10ff */
[----:B------:R-:W-:-:S03]  /*2130*/  ISETP.GE.AND P0, PT, R26, UR11, PT ;  /* 0x0000000b1a007c0c */ /* 0x000fc6000bf06270 */
[----:B------:R0:W-:Y:S10]  /*2140*/  STS [R20], R33 ;  /* 0x0000002114007388 */ /* 0x0001f40000000800 */
[----:B0-----:R-:W-:Y:S05]  /*2150*/  @!P0 BRA `(.L_x_5264) ;  /* 0xfffffffc008c8947 */ /* 0x001fea000383ffff */
.L_x_5255:
[----:B------:R-:W-:Y:S05]  /*2160*/  BSYNC B0 ;  /* 0x0000000000007941 */ /* 0x000fea0003800000 */
.L_x_5254:
[----:B------:R-:W-:Y:S05]  /*2170*/  @!P6 BRA `(.L_x_5265) ;  /* 0xfffffff80074e947 */ /* 0x000fea000383ffff */
[----:B------:R-:W-:Y:S05]  /*2180*/  BRA `(.L_x_5230) ;  /* 0x0000000800187947 */ /* 0x000fea0003800000 */
.L_x_5249:
[----:B------:R-:W-:-:S07]  /*2190*/  IMAD.MOV.U32 R25, RZ, RZ, RZ ;  /* 0x000000ffff197224 */ /* 0x000fce00078e00ff */
.L_x_5281:
[----:B01----:R-:W0:Y:S01]  /*21a0*/  LDC R23, c[0x0][0x3ac] ;  /* 0x0000eb00ff177b82 */ /* 0x003e220000000800 */
[----:B------:R-:W-:Y:S01]  /*21b0*/  IADD3 R27, PT, PT, R4, R25, RZ ;  /* 0x00000019041b7210 */ /* 0x000fe20007ffe0ff */
[----:B------:R-:W-:Y:S01]  /*21c0*/  VIADD R25, R25, UR7 ;  /* 0x0000000719197c36 */ /* 0x000fe20008000000 */
[----:B------:R-:W-:Y:S02]  /*21d0*/  ISETP.GE.AND P0, PT, R2, UR11, PT ;  /* 0x0000000b02007c0c */ /* 0x000fe4000bf06270 */
        /* <DEDUP_REMOVED lines=13> */
.L_x_5266:
[----:B------:R-:W-:Y:S05]  /*22b0*/  @!P3 BRA `(.L_x_5267) ;  /* 0x00000000001cb947 */ /* 0x000fea0003800000 */
[----:B------:R-:W2:Y:S01]  /*22c0*/  S2UR UR14, SR_CgaCtaId ;  /* 0x00000000000e79c3 */ /* 0x000ea20000008800 */
[----:B------:R-:W-:Y:S01]  /*22d0*/  UMOV UR13, 0x400 ;  /* 0x00000400000d7882 */ /* 0x000fe20000000000 */
[----:B0-----:R-:W-:Y:S01]  /*22e0*/  IADD3 R20, PT, PT, R14, R24, RZ ;  /* 0x000000180e147210 */ /* 0x001fe20007ffe0ff */
[----:B------:R-:W-:-:S04]  /*22f0*/  UIADD3 UR13, UPT, UPT, UR13, 0x80, URZ ;  /* 0x000000800d0d7890 */ /* 0x000fc8000fffe0ff */
[----:B--2---:R-:W-:-:S06]  /*2300*/  ULEA UR13, UR14, UR13, 0x18 ;  /* 0x0000000d0e0d7291 */ /* 0x004fcc000f8ec0ff */
[----:B------:R-:W-:-:S05]  /*2310*/  LEA R20, R20, UR13, 0x2 ;  /* 0x0000000d14147c11 */ /* 0x000fca000f8e10ff */
[----:B------:R2:W4:Y:S02]  /*2320*/  LDS R36, [R20] ;  /* 0x0000000014247984 */ /* 0x0005240000000800 */
.L_x_5267:
        /* <DEDUP_REMOVED lines=8> */
.L_x_5268:
[----:B------:R-:W-:Y:S01]  /*23b0*/  ISETP.GE.AND P5, PT, R25, UR6, PT ;  /* 0x0000000619007c0c */ /* 0x000fe2000bfa6270 */
[----:B------:R-:W-:-:S12]  /*23c0*/  @!P6 BRA `(.L_x_5269) ;  /* 0x00000000001ce947 */ /* 0x000fd80003800000 */
[----:B------:R-:W5:Y:S01]  /*23d0*/  S2UR UR14, SR_CgaCtaId ;  /* 0x00000000000e79c3 */ /* 0x000f620000008800 */
[----:B------:R-:W-:Y:S01]  /*23e0*/  UMOV UR13, 0x400 ;  /* 0x00000400000d7882 */ /* 0x000fe20000000000 */
[----:B0-2---:R-:W-:Y:S01]  /*23f0*/  IMAD.IADD R20, R15, 0x1, R24 ;  /* 0x000000010f147824 */ /* 0x005fe200078e0218 */
[----:B------:R-:W-:-:S04]  /*2400*/  UIADD3 UR13, UPT, UPT, UR13, 0x80, URZ ;  /* 0x000000800d0d7890 */ /* 0x000fc8000fffe0ff */
[----:B-----5:R-:W-:-:S06]  /*2410*/  ULEA UR13, UR14, UR13, 0x18 ;  /* 0x0000000d0e0d7291 */ /* 0x020fcc000f8ec0ff */
[----:B------:R-:W-:-:S05]  /*2420*/  LEA R20, R20, UR13, 0x2 ;  /* 0x0000000d14147c11 */ /* 0x000fca000f8e10ff */
[----:B------:R0:W2:Y:S02]  /*2430*/  LDS R32, [R20] ;  /* 0x0000000014207984 */ /* 0x0000a40000000800 */
.L_x_5269:
[----:B------:R-:W-:Y:S05]  /*2440*/  @P0 BRA `(.L_x_5270) ;  /* 0x0000000400640947 */ /* 0x000fea0003800000 */
[----:B------:R-:W-:Y:S01]  /*2450*/  IABS R24, R23 ;  /* 0x0000001700187213 */ /* 0x000fe20000000000 */
[----:B------:R-:W5:Y:S01]  /*2460*/  S2UR UR14, SR_CgaCtaId ;  /* 0x00000000000e79c3 */ /* 0x000f620000008800 */
[----:B------:R-:W-:Y:S01]  /*2470*/  IABS R30, R22 ;  /* 0x00000016001e7213 */ /* 0x000fe20000000000 */
[----:B------:R-:W-:Y:S01]  /*2480*/  UMOV UR13, 0x400 ;  /* 0x00000400000d7882 */ /* 0x000fe20000000000 */
[----:B------:R-:W3:Y:S08]  /*2490*/  I2F.RP R26, R24 ;  /* 0x00000018001a7306 */ /* 0x000ef00000209400 */
[----:B---3--:R-:W0:Y:S01]  /*24a0*/  MUFU.RCP R26, R26 ;  /* 0x0000001a001a7308 */ /* 0x008e220000001000 */
[----:B-----5:R-:W-:Y:S01]  /*24b0*/  ULEA UR13, UR14, UR13, 0x18 ;  /* 0x0000000d0e0d7291 */ /* 0x020fe2000f8ec0ff */
[----:B0-2---:R-:W-:-:S06]  /*24c0*/  IADD3 R20, PT, PT, R26, 0xffffffe, RZ ;  /* 0x0ffffffe1a147810 */ /* 0x005fcc0007ffe0ff */
[----:B------:R0:W2:Y:S02]  /*24d0*/  F2I.FTZ.U32.TRUNC.NTZ R21, R20 ;  /* 0x0000001400157305 */ /* 0x0000a4000021f000 */
[----:B0-----:R-:W-:Y:S02]  /*24e0*/  IMAD.MOV.U32 R20, RZ, RZ, RZ ;  /* 0x000000ffff147224 */ /* 0x001fe400078e00ff */
[----:B--2---:R-:W-:-:S04]  /*24f0*/  IMAD.MOV R31, RZ, RZ, -R21 ;  /* 0x000000ffff1f7224 */ /* 0x004fc800078e0a15 */
[----:B------:R-:W-:-:S04]  /*2500*/  IMAD R31, R31, R24, RZ ;  /* 0x000000181f1f7224 */ /* 0x000fc800078e02ff */
        /* <DEDUP_REMOVED lines=15> */
.L_x_5280:
[----:B------:R-:W-:Y:S02]  /*2600*/  IMAD R20, R24, 0x14, R31 ;  /* 0x0000001418147824 */ /* 0x000fe400078e021f */
[----:B------:R-:W-:-:S03]  /*2610*/  HFMA2 R33, -RZ, RZ, 0, 0 ;  /* 0x00000000ff217431 */ /* 0x000fc600000001ff */
[----:B------:R0:W2:Y:S01]  /*2620*/  LDS R23, [R20] ;  /* 0x0000000014177984 */ /* 0x0000a20000000800 */
[----:B------:R-:W-:Y:S05]  /*2630*/  @!P4 BRA `(.L_x_5271) ;  /* 0x000000000010c947 */ /* 0x000fea0003800000 */
[----:B------:R-:W-:-:S03]  /*2640*/  UMOV UR13, 0xffffffff ;  /* 0xffffffff000d7882 */ /* 0x000fc60000000000 */
[----:B------:R-:W-:Y:S05]  /*2650*/  BRA.DIV UR13, `(.L_x_5272) ;  /* 0x000000160da07947 */ /* 0x000fea000b800000 */
[----:B--2---:R2:W3:Y:S02]  /*2660*/  SHFL.IDX PT, R26, R23, R19, R18 ;  /* 0x00000013171a7389 */ /* 0x0044e400000e0012 */
.L_x_5313:
[----:B-1-3--:R-:W-:-:S07]  /*2670*/  IMAD R33, R35, R26, RZ ;  /* 0x0000001a23217224 */ /* 0x00afce00078e02ff */
.L_x_5271:
[----:B------:R-:W-:Y:S05]  /*2680*/  @!P3 BRA `(.L_x_5273) ;  /* 0x000000000010b947 */ /* 0x000fea0003800000 */
[----:B------:R-:W-:-:S03]  /*2690*/  UMOV UR13, 0xffffffff ;  /* 0xffffffff000d7882 */ /* 0x000fc60000000000 */
[----:B------:R-:W-:Y:S05]  /*26a0*/  BRA.DIV UR13, `(.L_x_5274) ;  /* 0x000000160da87947 */ /* 0x000fea000b800000 */
[----:B0-2---:R0:W2:Y:S02]  /*26b0*/  SHFL.IDX PT, R20, R23, R7, R18 ;  /* 0x0000000717147389 */ /* 0x0050a400000e0012 */
.L_x_5316:
[----:B--2-4-:R-:W-:-:S07]  /*26c0*/  IMAD R33, R36, R20, R33 ;  /* 0x0000001424217224 */ /* 0x014fce00078e0221 */
.L_x_5273:
[----:B------:R-:W-:Y:S05]  /*26d0*/  @!P2 BRA `(.L_x_5275) ;  /* 0x000000000010a947 */ /* 0x000fea0003800000 */
[----:B------:R-:W-:-:S03]  /*26e0*/  UMOV UR13, 0xffffffff ;  /* 0xffffffff000d7882 */ /* 0x000fc60000000000 */
[----:B------:R-:W-:Y:S05]  /*26f0*/  BRA.DIV UR13, `(.L_x_5276) ;  /* 0x000000160db47947 */ /* 0x000fea000b800000 */
[----:B0-2---:R0:W2:Y:S02]  /*2700*/  SHFL.IDX PT, R20, R23, R8, R18 ;  /* 0x0000000817147389 */ /* 0x0050a400000e0012 */
.L_x_5319:
[----:B--2---:R-:W-:-:S07]  /*2710*/  IMAD R33, R37, R20, R33 ;  /* 0x0000001425217224 */ /* 0x004fce00078e0221 */
.L_x_5275:
[----:B------:R-:W3:Y:S02]  /*2720*/  LDCU UR13, c[0x0][0x3ac] ;  /* 0x00007580ff0d77ac */ /* 0x000ee40008000800 */
[----:B---3--:R-:W-:-:S09]  /*2730*/  UISETP.GE.AND UP0, UPT, UR13, 0x4, UPT ;  /* 0x000000040d00788c */ /* 0x008fd2000bf06270 */
[----:B------:R-:W-:Y:S05]  /*2740*/  BRA.U !UP0, `(.L_x_5277) ;  /* 0x0000000108107547 */ /* 0x000fea000b800000 */
[----:B------:R-:W-:-:S03]  /*2750*/  UMOV UR13, 0xffffffff ;  /* 0xffffffff000d7882 */ /* 0x000fc60000000000 */
[----:B------:R-:W-:Y:S05]  /*2760*/  BRA.DIV UR13, `(.L_x_5278) ;  /* 0x000000160db87947 */ /* 0x000fea000b800000 */
[----:B0-2---:R0:W2:Y:S02]  /*2770*/  SHFL.IDX PT, R20, R23, R9, R18 ;  /* 0x0000000917147389 */ /* 0x0050a400000e0012 */
.L_x_5322:
[----:B--2---:R-:W-:-:S07]  /*2780*/  IMAD R33, R32, R20, R33 ;  /* 0x0000001420217224 */ /* 0x004fce00078e0221 */
.L_x_5277:
[----:B0-----:R-:W-:-:S07]  /*2790*/  IMAD.U32 R20, RZ, RZ, UR27 ;  /* 0x0000001bff147e24 */ /* 0x001fce000f8e00ff */
.L_x_5279:
        /* <DEDUP_REMOVED lines=8> */
[----:B--2---:R-:W0:Y:S01]  /*2820*/  I2F.U32.RP R23, UR18 ;  /* 0x0000001200177d06 */ /* 0x004e220008209000 */
        /* <DEDUP_REMOVED lines=27> */
.L_x_5270:
[----:B------:R-:W-:Y:S05]  /*29e0*/  @!P5 BRA `(.L_x_5281) ;  /* 0xfffffff400ecd947 */ /* 0x000fea000383ffff */
.L_x_5230:
[----:B------:R-:W-:Y:S05]  /*29f0*/  WARPSYNC.ALL ;  /* 0x0000000000007948 */ /* 0x000fea0003800000 */
[----:B----4-:R-:W0:Y:S01]  /*2a00*/  LDC R22, c[0x0][0x3ac] ;  /* 0x0000eb00ff167b82 */ /* 0x010e220000000800 */
[----:B------:R-:W4:Y:S07]  /*2a10*/  LDCU UR14, c[0x0][0x384] ;  /* 0x00007080ff0e77ac */ /* 0x000f2e0008000800 */
[----:B------:R-:W-:Y:S01]  /*2a20*/  BAR.SYNC.DEFER_BLOCKING 0x0 ;  /* 0x0000000000007b1d */ /* 0x000fe20000010000 */
[----:B------:R-:W-:Y:S01]  /*2a30*/  ISETP.NE.AND P4, PT, R34, RZ, PT ;  /* 0x000000ff2200720c */ /* 0x000fe20003f85270 */
[----:B------:R-:W-:-:S06]  /*2a40*/  IMAD.MOV.U32 R33, RZ, RZ, R0 ;  /* 0x000000ffff217224 */ /* 0x000fcc00078e0000 */
[----:B------:R-:W5:Y:S01]  /*2a50*/  LDC R31, c[0x0][0x388] ;  /* 0x0000e200ff1f7b82 */ /* 0x000f620000000800 */
[----:B------:R-:W-:Y:S07]  /*2a60*/  BSSY.RECONVERGENT B0, `(.L_x_5282) ;  /* 0x000006c000007945 */ /* 0x000fee0003800200 */
[----:B------:R-:W3:Y:S01]  /*2a70*/  S2UR UR13, SR_CTAID.X ;  /* 0x00000000000d79c3 */ /* 0x000ee20000002500 */
[----:B012---:R-:W-:-:S04]  /*2a80*/  IABS R23, R22 ;  /* 0x0000001600177213 */ /* 0x007fc80000000000 */
[----:B------:R-:W0:Y:S01]  /*2a90*/  I2F.RP R24, R23 ;  /* 0x0000001700187306 */ /* 0x000e220000209400 */
[----:B-----5:R-:W-:Y:S01]  /*2aa0*/  IABS R26, R31 ;  /* 0x0000001f001a7213 */ /* 0x020fe20000000000 */
[----:B---3--:R-:W-:-:S06]  /*2ab0*/  UIMAD UR13, UR6, UR13, URZ ;  /* 0x0000000d060d72a4 */ /* 0x008fcc000f8e02ff */
[----:B0-----:R-:W0:Y:S01]  /*2ac0*/  MUFU.RCP R24, R24 ;  /* 0x0000001800187308 */ /* 0x001e220000001000 */
[----:B----4-:R-:W-:Y:S01]  /*2ad0*/  UIMAD UR13, UR10, UR14, UR13 ;  /* 0x0000000e0a0d72a4 */ /* 0x010fe2000f8e020d */
[----:B0-----:R-:W-:-:S06]  /*2ae0*/  VIADD R25, R24, 0xffffffe ;  /* 0x0ffffffe18197836 */ /* 0x001fcc0000000000 */
[----:B------:R-:W0:Y:S02]  /*2af0*/  F2I.FTZ.U32.TRUNC.NTZ R21, R25 ;  /* 0x0000001900157305 */ /* 0x000e24000021f000 */
[----:B0-----:R-:W-:-:S05]  /*2b00*/  IADD3 R20, PT, PT, RZ, -R21, RZ ;  /* 0x80000015ff147210 */ /* 0x001fca0007ffe0ff */
        /* <DEDUP_REMOVED lines=27> */
[----:B------:R1:W2:Y:S02]  /*2cc0*/  F2I.FTZ.U32.TRUNC.NTZ R21, R20 ;  /* 0x0000001400157305 */ /* 0x0002a4000021f000 */
[----:B-1----:R-:W-:Y:S02]  /*2cd0*/  HFMA2 R20, -RZ, RZ, 0, 0 ;  /* 0x00000000ff147431 */ /* 0x002fe400000001ff */
        /* <DEDUP_REMOVED lines=49> */
[C---:B------:R-:W-:Y:S01]  /*2ff0*/  VIADD R33, R12.reuse, UR19 ;  /* 0x000000130c217c36 */ /* 0x040fe20008000000 */
        /* <DEDUP_REMOVED lines=8> */
[----:B------:R-:W0:Y:S11]  /*3080*/  LDS R25, [R29+UR26] ;  /* 0x0000001a1d197984 */ /* 0x000e360008000800 */
[----:B------:R-:W-:-:S05]  /*3090*/  @P2 IADD3 R22, PT, PT, R22, 0x1, RZ ;  /* 0x0000000116162810 */ /* 0x000fca0007ffe0ff */
        /* <DEDUP_REMOVED lines=8> */
.L_x_5283:
[----:B------:R-:W-:Y:S05]  /*3120*/  BSYNC.RECONVERGENT B0 ;  /* 0x0000000000007941 */ /* 0x000fea0003800200 */
.L_x_5282:
        /* <DEDUP_REMOVED lines=9> */
[----:B0-----:R-:W-:Y:S01]  /*31c0*/  IMAD.MOV.U32 R20, RZ, RZ, RZ ;  /* 0x000000ffff147224 */ /* 0x001fe200078e00ff */
[----:B-1----:R-:W-:-:S05]  /*31d0*/  IADD3 R24, PT, PT, RZ, -R21, RZ ;  /* 0x80000015ff187210 */ /* 0x002fca0007ffe0ff */
[----:B------:R-:W-:-:S04]  /*31e0*/  IMAD R31, R24, R27, RZ ;  /* 0x0000001b181f7224 */ /* 0x000fc800078e02ff */
[----:B------:R-:W-:-:S07]  /*31f0*/  IMAD.HI.U32 R31, R21, R31, R20 ;  /* 0x0000001f151f7227 */ /* 0x000fce00078e0014 */
.L_x_5286:
[----:B----4-:R-:W-:Y:S01]  /*3200*/  IABS R21, UR6 ;  /* 0x0000000600157c13 */ /* 0x010fe20008000000 */
[----:B------:R-:W0:Y:S01]  /*3210*/  S2UR UR15, SR_CgaCtaId ;  /* 0x00000000000f79c3 */ /* 0x000e220000008800 */
[----:B------:R-:W-:Y:S01]  /*3220*/  IABS R20, R33 ;  /* 0x0000002100147213 */ /* 0x000fe20000000000 */
[----:B------:R-:W-:Y:S01]  /*3230*/  UMOV UR14, 0x400 ;  /* 0x00000400000e7882 */ /* 0x000fe20000000000 */
[----:B------:R-:W-:Y:S01]  /*3240*/  IABS R34, UR6 ;  /* 0x0000000600227c13 */ /* 0x000fe20008000000 */
[----:B------:R-:W-:Y:S01]  /*3250*/  IMAD.MOV R40, RZ, RZ, -R21 ;  /* 0x000000ffff287224 */ /* 0x000fe200078e0a15 */
[----:B------:R-:W-:Y:S01]  /*3260*/  UIADD3 UR14, UPT, UPT, UR14, 0x880, URZ ;  /* 0x000008800e0e7890 */ /* 0x000fe2000fffe0ff */
[----:B------:R-:W-:Y:S01]  /*3270*/  IMAD.HI.U32 R21, R31, R20, RZ ;  /* 0x000000141f157227 */ /* 0x000fe200078e00ff */
[----:B------:R-:W1:Y:S01]  /*3280*/  I2F.RP R23, R34 ;  /* 0x0000002200177306 */ /* 0x000e620000209400 */
[----:B------:R-:W-:Y:S02]  /*3290*/  LOP3.LUT R39, RZ, UR6, RZ, 0x33, !PT ;  /* 0x00000006ff277c12 */ /* 0x000fe4000f8e33ff */
[----:B------:R-:W-:Y:S01]  /*32a0*/  IMAD R20, R21, R40, R20 ;  /* 0x0000002815147224 */ /* 0x000fe200078e0214 */
[----:B------:R-:W-:-:S04]  /*32b0*/  IADD3 R41, PT, PT, R33, UR19, RZ ;  /* 0x0000001321297c10 */ /* 0x000fc8000fffe0ff */
[----:B------:R-:W-:Y:S02]  /*32c0*/  ISETP.GT.U32.AND P2, PT, R27, R20, PT ;  /* 0x000000141b00720c */ /* 0x000fe40003f44070 */
[----:B------:R-:W-:Y:S01]  /*32d0*/  IABS R42, R41 ;  /* 0x00000029002a7213 */ /* 0x000fe20000000000 */
[----:B-1----:R-:W1:Y:S01]  /*32e0*/  MUFU.RCP R23, R23 ;  /* 0x0000001700177308 */ /* 0x002e620000001000 */
[----:B0-----:R-:W-:-:S09]  /*32f0*/  ULEA UR14, UR15, UR14, 0x18 ;  /* 0x0000000e0f0e7291 */ /* 0x001fd2000f8ec0ff */
[----:B------:R-:W-:Y:S01]  /*3300*/  @!P2 IADD3 R20, PT, PT, R20, -R34, RZ ;  /* 0x800000221414a210 */ /* 0x000fe20007ffe0ff */
[----:B------:R-:W-:Y:S01]  /*3310*/  @!P2 VIADD R21, R21, 0x1 ;  /* 0x000000011515a836 */ /* 0x000fe20000000000 */
[C---:B------:R-:W-:Y:S02]  /*3320*/  LEA R38, R33.reuse, UR14, 0x2 ;  /* 0x0000000e21267c11 */ /* 0x040fe4000f8e10ff */
[----:B------:R-:W-:Y:S02]  /*3330*/  ISETP.GE.U32.AND P1, PT, R20, R27, PT ;  /* 0x0000001b1400720c */ /* 0x000fe40003f26070 */
[----:B------:R-:W-:Y:S01]  /*3340*/  LOP3.LUT R20, R33, UR6, RZ, 0x3c, !PT ;  /* 0x0000000621147c12 */ /* 0x000fe2000f8e3cff */
[----:B------:R-:W0:Y:S03]  /*3350*/  LDS R43, [R38] ;  /* 0x00000000262b7984 */ /* 0x000e260000000800 */
[----:B------:R-:W-:Y:S01]  /*3360*/  ISETP.GE.AND P3, PT, R20, RZ, PT ;  /* 0x000000ff1400720c */ /* 0x000fe20003f66270 */
[----:B-1----:R-:W-:-:S06]  /*3370*/  VIADD R23, R23, 0xffffffe ;  /* 0x0ffffffe17177836 */ /* 0x002fcc0000000000 */
[----:B------:R-:W-:Y:S01]  /*3380*/  @P1 VIADD R21, R21, 0x1 ;  /* 0x0000000115151836 */ /* 0x000fe20000000000 */
[----:B------:R-:W1:Y:S01]  /*3390*/  F2I.FTZ.U32.TRUNC.NTZ R23, R23 ;  /* 0x0000001700177305 */ /* 0x000e62000021f000 */
[----:B------:R-:W-:-:S03]  /*33a0*/  ISETP.NE.AND P1, PT, RZ, UR6, PT ;  /* 0x00000006ff007c0c */ /* 0x000fc6000bf25270 */
[----:B------:R-:W-:Y:S02]  /*33b0*/  MOV R22, R21 ;  /* 0x0000001500167202 */ /* 0x000fe40000000f00 */
[----:B------:R-:W2:Y:S03]  /*33c0*/  LDC.64 R20, c[0x0][0x3a0] ;  /* 0x0000e800ff147b82 */ /* 0x000ea60000000a00 */
[----:B------:R-:W-:-:S05]  /*33d0*/  @!P3 IMAD.MOV R22, RZ, RZ, -R22 ;  /* 0x000000ffff16b224 */ /* 0x000fca00078e0a16 */
[----:B------:R-:W-:Y:S01]  /*33e0*/  SEL R25, R39, R22, !P1 ;  /* 0x0000001627197207 */ /* 0x000fe20004800000 */
[----:B-1----:R-:W-:-:S03]  /*33f0*/  IMAD.MOV R45, RZ, RZ, -R23 ;  /* 0x000000ffff2d7224 */ /* 0x002fc600078e0a17 */
[----:B------:R-:W-:Y:S01]  /*3400*/  IADD3 R22, PT, PT, -R25, RZ, RZ ;  /* 0x000000ff19167210 */ /* 0x000fe20007ffe1ff */
[----:B------:R-:W-:Y:S02]  /*3410*/  IMAD R25, R26, R25, UR13 ;  /* 0x0000000d1a197e24 */ /* 0x000fe4000f8e0219 */
[----:B------:R-:W-:Y:S02]  /*3420*/  IMAD R45, R45, R34, RZ ;  /* 0x000000222d2d7224 */ /* 0x000fe400078e02ff */
[----:B------:R-:W-:-:S04]  /*3430*/  IMAD R22, R22, UR6, R33 ;  /* 0x0000000616167c24 */ /* 0x000fc8000f8e0221 */
[----:B------:R-:W-:Y:S02]  /*3440*/  IMAD.IADD R25, R25, 0x1, R22 ;  /* 0x0000000119197824 */ /* 0x000fe400078e0216 */
[----:B------:R-:W-:Y:S02]  /*3450*/  IMAD.MOV.U32 R22, RZ, RZ, RZ ;  /* 0x000000ffff167224 */ /* 0x000fe400078e00ff */
[----:B--2---:R-:W-:-:S04]  /*3460*/  IMAD.WIDE R24, R25, 0x4, R20 ;  /* 0x0000000419187825 */ /* 0x004fc800078e0214 */
[----:B------:R-:W-:Y:S01]  /*3470*/  IMAD.HI.U32 R23, R23, R45, R22 ;  /* 0x0000002d17177227 */ /* 0x000fe200078e0016 */
[----:B0-----:R0:W-:Y:S03]  /*3480*/  STG.E desc[UR16][R24.64], R43 ;  /* 0x0000002b18007986 */ /* 0x0011e6000c101910 */
[----:B------:R-:W-:Y:S02]  /*3490*/  VIADD R22, R41, UR19 ;  /* 0x0000001329167c36 */ /* 0x000fe40008000000 */
[----:B------:R-:W-:-:S03]  /*34a0*/  IMAD.HI.U32 R45, R23, R42, RZ ;  /* 0x0000002a172d7227 */ /* 0x000fc600078e00ff */
[----:B------:R-:W-:Y:S01]  /*34b0*/  IABS R44, R22 ;  /* 0x00000016002c7213 */ /* 0x000fe20000000000 */
[----:B------:R-:W-:Y:S01]  /*34c0*/  IMAD R33, R45, R40, R42 ;  /* 0x000000282d217224 */ /* 0x000fe200078e022a */
[----:B0-----:R-:W-:-:S03]  /*34d0*/  LOP3.LUT R24, R41, UR6, RZ, 0x3c, !PT ;  /* 0x0000000629187c12 */ /* 0x001fc6000f8e3cff */
[----:B------:R-:W-:Y:S01]  /*34e0*/  IMAD.HI.U32 R25, R23, R44, RZ ;  /* 0x0000002c17197227 */ /* 0x000fe200078e00ff */
[----:B------:R-:W-:Y:S02]  /*34f0*/  ISETP.GT.U32.AND P6, PT, R34, R33, PT ;  /* 0x000000212200720c */ /* 0x000fe40003fc4070 */
[----:B------:R-:W-:Y:S01]  /*3500*/  ISETP.GE.AND P5, PT, R24, RZ, PT ;  /* 0x000000ff1800720c */ /* 0x000fe20003fa6270 */
[----:B------:R-:W-:Y:S01]  /*3510*/  IMAD R43, R25, R40, R44 ;  /* 0x00000028192b7224 */ /* 0x000fe200078e022c */
[----:B------:R-:W-:-:S04]  /*3520*/  LOP3.LUT R24, R22, UR6, RZ, 0x3c, !PT ;  /* 0x0000000616187c12 */ /* 0x000fc8000f8e3cff */
[----:B------:R-:W-:-:S05]  /*3530*/  ISETP.GT.U32.AND P2, PT, R34, R43, PT ;  /* 0x0000002b2200720c */ /* 0x000fca0003f44070 */
[-C--:B------:R-:W-:Y:S01]  /*3540*/  @!P6 IADD3 R33, PT, PT, R33, -R34.reuse, RZ ;  /* 0x800000222121e210 */ /* 0x080fe20007ffe0ff */
[----:B------:R-:W-:Y:S01]  /*3550*/  @!P6 VIADD R45, R45, 0x1 ;  /* 0x000000012d2de836 */ /* 0x000fe20000000000 */
[----:B------:R-:W-:Y:S02]  /*3560*/  ISETP.GE.AND P6, PT, R24, RZ, PT ;  /* 0x000000ff1800720c */ /* 0x000fe40003fc6270 */
[----:B------:R-:W-:Y:S02]  /*3570*/  ISETP.GE.U32.AND P3, PT, R33, R34, PT ;  /* 0x000000222100720c */ /* 0x000fe40003f66070 */
[----:B------:R-:W-:Y:S02]  /*3580*/  IADD3 R33, PT, PT, R22, UR19, RZ ;  /* 0x0000001316217c10 */ /* 0x000fe4000fffe0ff */
[----:B------:R-:W-:Y:S02]  /*3590*/  @!P2 IMAD.IADD R43, R43, 0x1, -R34 ;  /* 0x000000012b2ba824 */ /* 0x000fe400078e0a22 */
[----:B------:R-:W-:Y:S01]  /*35a0*/  IABS R24, R33 ;  /* 0x0000002100187213 */ /* 0x000fe20000000000 */
[----:B------:R-:W-:-:S02]  /*35b0*/  @!P2 VIADD R25, R25, 0x1 ;  /* 0x000000011919a836 */ /* 0x000fc40000000000 */
[----:B------:R-:W-:Y:S02]  /*35c0*/  ISETP.GE.U32.AND P4, PT, R43, R34, PT ;  /* 0x000000222b00720c */ /* 0x000fe40003f86070 */
[----:B------:R-:W-:-:S04]  /*35d0*/  IMAD.HI.U32 R23, R23, R24, RZ ;  /* 0x0000001817177227 */ /* 0x000fc800078e00ff */
[----:B------:R-:W-:Y:S02]  /*35e0*/  IMAD R43, R23, R40, R24 ;  /* 0x00000028172b7224 */ /* 0x000fe400078e0218 */
[----:B------:R-:W-:-:S03]  /*35f0*/  @P3 VIADD R45, R45, 0x1 ;  /* 0x000000012d2d3836 */ /* 0x000fc60000000000 */
[----:B------:R-:W-:Y:S01]  /*3600*/  ISETP.GT.U32.AND P2, PT, R34, R43, PT ;  /* 0x0000002b2200720c */ /* 0x000fe20003f44070 */
[----:B------:R-:W-:Y:S01]  /*3610*/  @!P5 IMAD.MOV R45, RZ, RZ, -R45 ;  /* 0x000000ffff2dd224 */ /* 0x000fe200078e0a2d */
[----:B------:R-:W-:-:S05]  /*3620*/  @P4 IADD3 R25, PT, PT, R25, 0x1, RZ ;  /* 0x0000000119194810 */ /* 0x000fca0007ffe0ff */
[----:B------:R-:W-:Y:S01]  /*3630*/  IMAD.MOV.U32 R24, RZ, RZ, R25 ;  /* 0x000000ffff187224 */ /* 0x000fe200078e0019 */
[----:B------:R-:W-:-:S04]  /*3640*/  SEL R25, R39, R45, !P1 ;  /* 0x0000002d27197207 */ /* 0x000fc80004800000 */
[----:B------:R-:W-:Y:S01]  /*3650*/  @!P6 IADD3 R24, PT, PT, -R24, RZ, RZ ;  /* 0x000000ff1818e210 */ /* 0x000fe20007ffe1ff */
[----:B------:R-:W-:Y:S01]  /*3660*/  @!P2 IMAD.IADD R43, R43, 0x1, -R34 ;  /* 0x000000012b2ba824 */ /* 0x000fe200078e0a22 */
[----:B------:R-:W-:Y:S02]  /*3670*/  @!P2 IADD3 R23, PT, PT, R23, 0x1, RZ ;  /* 0x000000011717a810 */ /* 0x000fe40007ffe0ff */
[----:B------:R-:W-:Y:S01]  /*3680*/  SEL R45, R39, R24, !P1 ;  /* 0x00000018272d7207 */ /* 0x000fe20004800000 */
[----:B------:R-:W-:Y:S01]  /*3690*/  IMAD.MOV R24, RZ, RZ, -R25 ;  /* 0x000000ffff187224 */ /* 0x000fe200078e0a19 */
[----:B------:R-:W-:Y:S01]  /*36a0*/  ISETP.GE.U32.AND P1, PT, R43, R34, PT ;  /* 0x000000222b00720c */ /* 0x000fe20003f26070 */
[----:B------:R-:W-:Y:S01]  /*36b0*/  IMAD R25, R26, R25, UR13 ;  /* 0x0000000d1a197e24 */ /* 0x000fe2000f8e0219 */
[----:B------:R-:W-:Y:S01]  /*36c0*/  IADD3 R39, PT, PT, -R45, RZ, RZ ;  /* 0x000000ff2d277210 */ /* 0x000fe20007ffe1ff */
[----:B------:R-:W-:Y:S01]  /*36d0*/  IMAD R24, R24, UR6, R41 ;  /* 0x0000000618187c24 */ /* 0x000fe2000f8e0229 */
[----:B------:R-:W-:Y:S01]  /*36e0*/  LOP3.LUT R34, R33, UR6, RZ, 0x3c, !PT ;  /* 0x0000000621227c12 */ /* 0x000fe2000f8e3cff */
[----:B------:R-:W-:-:S02]  /*36f0*/  VIADD R41, R38, UR26 ;  /* 0x0000001a26297c36 */ /* 0x000fc40008000000 */
[----:B------:R-:W-:Y:S01]  /*3700*/  IMAD R22, R39, UR6, R22 ;  /* 0x0000000627167c24 */ /* 0x000fe2000f8e0216 */
[----:B------:R-:W-:Y:S01]  /*3710*/  ISETP.GE.AND P3, PT, R34, RZ, PT ;  /* 0x000000ff2200720c */ /* 0x000fe20003f66270 */
[----:B------:R-:W-:Y:S01]  /*3720*/  VIADD R43, R41, UR26 ;  /* 0x0000001a292b7c36 */ /* 0x000fe20008000000 */
[----:B------:R0:W1:Y:S01]  /*3730*/  LDS R39, [R38+UR26] ;  /* 0x0000001a26277984 */ /* 0x0000620008000800 */
[----:B------:R-:W-:Y:S02]  /*3740*/  IMAD R45, R26, R45, UR13 ;  /* 0x0000000d1a2d7e24 */ /* 0x000fe4000f8e022d */
[----:B------:R-:W-:Y:S01]  /*3750*/  @P1 VIADD R23, R23, 0x1 ;  /* 0x0000000117171836 */ /* 0x000fe20000000000 */
[----:B------:R-:W2:Y:S01]  /*3760*/  LDS R41, [R41+UR26] ;  /* 0x0000001a29297984 */ /* 0x000ea20008000800 */
[----:B------:R-:W-:-:S03]  /*3770*/  IMAD.IADD R25, R25, 0x1, R24 ;  /* 0x0000000119197824 */ /* 0x000fc600078e0218 */
[----:B------:R-:W3:Y:S01]  /*3780*/  LDS R43, [R43+UR26] ;  /* 0x0000001a2b2b7984 */ /* 0x000ee20008000800 */
[----:B------:R-:W-:-:S04]  /*3790*/  IMAD.WIDE R24, R25, 0x4, R20 ;  /* 0x0000000419187825 */ /* 0x000fc800078e0214 */
[----:B------:R-:W-:-:S05]  /*37a0*/  @!P3 IMAD.MOV R23, RZ, RZ, -R23 ;  /* 0x000000ffff17b224 */ /* 0x000fca00078e0a17 */
[----:B------:R-:W-:-:S04]  /*37b0*/  SEL R23, R30, R23, !P0 ;  /* 0x000000171e177207 */ /* 0x000fc80004000000 */
[----:B------:R-:W-:Y:S01]  /*37c0*/  IADD3 R40, PT, PT, -R23, RZ, RZ ;  /* 0x000000ff17287210 */ /* 0x000fe20007ffe1ff */
[----:B------:R-:W-:Y:S02]  /*37d0*/  IMAD R34, R26, R23, UR13 ;  /* 0x0000000d1a227e24 */ /* 0x000fe4000f8e0217 */
[----:B------:R-:W-:Y:S02]  /*37e0*/  IMAD.IADD R23, R45, 0x1, R22 ;  /* 0x000000012d177824 */ /* 0x000fe400078e0216 */
[----:B0-----:R-:W-:Y:S02]  /*37f0*/  IMAD R38, R40, UR6, R33 ;  /* 0x0000000628267c24 */ /* 0x001fe4000f8e0221 */
[----:B------:R-:W-:-:S03]  /*3800*/  IMAD.WIDE R22, R23, 0x4, R20 ;  /* 0x0000000417167825 */ /* 0x000fc600078e0214 */
[----:B------:R-:W-:Y:S01]  /*3810*/  IADD3 R45, PT, PT, R34, R38, RZ ;  /* 0x00000026222d7210 */ /* 0x000fe20007ffe0ff */
[----:B------:R-:W-:-:S04]  /*3820*/  VIADD R33, R33, UR19 ;  /* 0x0000001321217c36 */ /* 0x000fc80008000000 */
[----:B------:R-:W-:Y:S01]  /*3830*/  IMAD.WIDE R20, R45, 0x4, R20 ;  /* 0x000000042d147825 */ /* 0x000fe200078e0214 */
[----:B------:R-:W-:Y:S01]  /*3840*/  ISETP.GE.U32.AND P1, PT, R33, 0x200, PT ;  /* 0x000002002100780c */ /* 0x000fe20003f26070 */
[----:B-1----:R4:W-:Y:S04]  /*3850*/  STG.E desc[UR16][R24.64], R39 ;  /* 0x0000002718007986 */ /* 0x0029e8000c101910 */
[----:B--2---:R4:W-:Y:S04]  /*3860*/  STG.E desc[UR16][R22.64], R41 ;  /* 0x0000002916007986 */ /* 0x0049e8000c101910 */
[----:B---3--:R4:W-:Y:S04]  /*3870*/  STG.E desc[UR16][R20.64], R43 ;  /* 0x0000002b14007986 */ /* 0x0089e8000c101910 */
[----:B------:R-:W-:Y:S05]  /*3880*/  @!P1 BRA `(.L_x_5286) ;  /* 0xfffffff8005c9947 */ /* 0x000fea000383ffff */
.L_x_5285:
[----:B------:R-:W-:Y:S05]  /*3890*/  BSYNC.RECONVERGENT B0 ;  /* 0x0000000000007941 */ /* 0x000fea0003800200 */
.L_x_5284:
[----:B------:R-:W-:-:S04]  /*38a0*/  UIADD3 UR10, UPT, UPT, UR24, UR10, URZ ;  /* 0x0000000a180a7290 */ /* 0x000fc8000fffe0ff */
[----:B------:R-:W-:-:S09]  /*38b0*/  UISETP.GE.U32.AND UP0, UPT, UR10, UR25, UPT ;  /* 0x000000190a00728c */ /* 0x000fd2000bf06070 */
[----:B------:R-:W-:Y:S05]  /*38c0*/  BRA.U !UP0, `(.L_x_5287) ;  /* 0xffffffd508347547 */ /* 0x000fea000b83ffff */
[----:B------:R-:W-:Y:S05]  /*38d0*/  EXIT ;  /* 0x000000000000794d */ /* 0x000fea0003800000 */
.L_x_5240:
[----:B------:R-:W-:Y:S01]  /*38e0*/  BSSY B2, `(.L_x_5288) ;  /* 0x0000006000027945 */ /* 0x000fe20003800000 */
[----:B------:R-:W-:Y:S01]  /*38f0*/  IMAD.MOV.U32 R21, RZ, RZ, R19 ;  /* 0x000000ffff157224 */ /* 0x000fe200078e0013 */
[----:B0-----:R-:W-:-:S07]  /*3900*/  MOV R20, 0xffffffff ;  /* 0xffffffff00147802 */ /* 0x001fce0000000f00 */
[----:B-1234-:R-:W-:Y:S05]  /*3910*/  WARPSYNC.COLLECTIVE R20, `(.L_x_5289) ;  /* 0x0000000014087348 */ /* 0x01efea0003c00000 */
[----:B--2---:R0:W2:Y:S02]  /*3920*/  SHFL.IDX P0, R20, R23, R21, R18 ;  /* 0x0000001517147389 */ /* 0x0040a40000000012 */
[----:B01234-:R-:W-:Y:S05]  /*3930*/  ENDCOLLECTIVE ;  /* 0x000000000000791b */ /* 0x01ffea0003800000 */
.L_x_5289:
[----:B------:R-:W-:Y:S05]  /*3940*/  BSYNC B2 ;  /* 0x0000000000027941 */ /* 0x000fea0003800000 */
.L_x_5288:
[----:B------:R-:W-:Y:S05]  /*3950*/  BRA `(.L_x_5290) ;  /* 0xffffffdc00fc7947 */ /* 0x000fea000383ffff */
.L_x_5242:
[----:B------:R-:W-:Y:S01]  /*3960*/  BSSY B2, `(.L_x_5291) ;  /* 0x0000006000027945 */ /* 0x000fe20003800000 */
[----:B------:R-:W-:Y:S02]  /*3970*/  IMAD.MOV.U32 R21, RZ, RZ, R7 ;  /* 0x000000ffff157224 */ /* 0x000fe400078e0007 */
[----:B0-----:R-:W-:-:S07]  /*3980*/  IMAD.MOV.U32 R20, RZ, RZ, -0x1 ;  /* 0xffffffffff147424 */ /* 0x001fce00078e00ff */
[----:B-1234-:R-:W-:Y:S05]  /*3990*/  WARPSYNC.COLLECTIVE R20, `(.L_x_5292) ;  /* 0x0000000014087348 */ /* 0x01efea0003c00000 */
[----:B--2---:R0:W2:Y:S02]  /*39a0*/  SHFL.IDX P0, R20, R23, R21, R18 ;  /* 0x0000001517147389 */ /* 0x0040a40000000012 */
[----:B01234-:R-:W-:Y:S05]  /*39b0*/  ENDCOLLECTIVE ;  /* 0x000000000000791b */ /* 0x01ffea0003800000 */
.L_x_5292:
[----:B------:R-:W-:Y:S05]  /*39c0*/  BSYNC B2 ;  /* 0x0000000000027941 */ /* 0x000fea0003800000 */
.L_x_5291:
[----:B------:R-:W-:Y:S05]  /*39d0*/  BRA `(.L_x_5293) ;  /* 0xffffffdc00f07947 */ /* 0x000fea000383ffff */
.L_x_5244:
[----:B------:R-:W-:Y:S01]  /*39e0*/  BSSY B2, `(.L_x_5294) ;  /* 0x0000006000027945 */ /* 0x000fe20003800000 */
[----:B------:R-:W-:Y:S01]  /*39f0*/  MOV R21, R8 ;  /* 0x0000000800157202 */ /* 0x000fe20000000f00 */
[----:B0-----:R-:W-:-:S07]  /*3a00*/  IMAD.MOV.U32 R20, RZ, RZ, -0x1 ;  /* 0xffffffffff147424 */ /* 0x001fce00078e00ff */
[----:B-1234-:R-:W-:Y:S05]  /*3a10*/  WARPSYNC.COLLECTIVE R20, `(.L_x_5295) ;  /* 0x0000000014087348 */ /* 0x01efea0003c00000 */
[----:B--2---:R0:W2:Y:S02]  /*3a20*/  SHFL.IDX P0, R20, R23, R21, R18 ;  /* 0x0000001517147389 */ /* 0x0040a40000000012 */
[----:B01234-:R-:W-:Y:S05]  /*3a30*/  ENDCOLLECTIVE ;  /* 0x000000000000791b */ /* 0x01ffea0003800000 */
.L_x_5295:
[----:B------:R-:W-:Y:S05]  /*3a40*/  BSYNC B2 ;  /* 0x0000000000027941 */ /* 0x000fea0003800000 */
.L_x_5294:
[----:B------:R-:W-:Y:S05]  /*3a50*/  BRA `(.L_x_5296) ;  /* 0xffffffdc00e47947 */ /* 0x000fea000383ffff */
.L_x_5246:
[----:B------:R-:W-:Y:S01]  /*3a60*/  BSSY B2, `(.L_x_5297) ;  /* 0x0000006000027945 */ /* 0x000fe20003800000 */
[----:B------:R-:W-:Y:S01]  /*3a70*/  IMAD.MOV.U32 R21, RZ, RZ, R9 ;  /* 0x000000ffff157224 */ /* 0x000fe200078e0009 */
[----:B0-----:R-:W-:-:S07]  /*3a80*/  MOV R20, 0xffffffff ;  /* 0xffffffff00147802 */ /* 0x001fce0000000f00 */
[----:B-1234-:R-:W-:Y:S05]  /*3a90*/  WARPSYNC.COLLECTIVE R20, `(.L_x_5298) ;  /* 0x0000000014087348 */ /* 0x01efea0003c00000 */
[----:B--2---:R0:W2:Y:S02]  /*3aa0*/  SHFL.IDX P0, R20, R23, R21, R18 ;  /* 0x0000001517147389 */ /* 0x0040a40000000012 */
[----:B01234-:R-:W-:Y:S05]  /*3ab0*/  ENDCOLLECTIVE ;  /* 0x000000000000791b */ /* 0x01ffea0003800000 */
.L_x_5298:
[----:B------:R-:W-:Y:S05]  /*3ac0*/  BSYNC B2 ;  /* 0x0000000000027941 */ /* 0x000fea0003800000 */
.L_x_5297:
[----:B------:R-:W-:Y:S05]  /*3ad0*/  BRA `(.L_x_5299) ;  /* 0xffffffdc00d87947 */ /* 0x000fea000383ffff */
.L_x_5257:
[----:B------:R-:W-:Y:S01]  /*3ae0*/  BSSY B1, `(.L_x_5300) ;  /* 0x0000006000017945 */ /* 0x000fe20003800000 */
[----:B------:R-:W-:Y:S02]  /*3af0*/  IMAD.MOV.U32 R21, RZ, RZ, R19 ;  /* 0x000000ffff157224 */ /* 0x000fe400078e0013 */
[----:B0-----:R-:W-:-:S07]  /*3b00*/  IMAD.MOV.U32 R20, RZ, RZ, -0x1 ;  /* 0xffffffffff147424 */ /* 0x001fce00078e00ff */
[----:B-1234-:R-:W-:Y:S05]  /*3b10*/  WARPSYNC.COLLECTIVE R20, `(.L_x_5301) ;  /* 0x0000000014087348 */ /* 0x01efea0003c00000 */
[----:B--2---:R0:W2:Y:S02]  /*3b20*/  SHFL.IDX P0, R20, R23, R21, R18 ;  /* 0x0000001517147389 */ /* 0x0040a40000000012 */
[----:B01234-:R-:W-:Y:S05]  /*3b30*/  ENDCOLLECTIVE ;  /* 0x000000000000791b */ /* 0x01ffea0003800000 */
.L_x_5301:
[----:B------:R-:W-:Y:S05]  /*3b40*/  BSYNC B1 ;  /* 0x0000000000017941 */ /* 0x000fea0003800000 */
.L_x_5300:
[----:B------:R-:W-:Y:S05]  /*3b50*/  BRA `(.L_x_5302) ;  /* 0xffffffe400287947 */ /* 0x000fea000383ffff */
.L_x_5259:
[----:B------:R-:W-:Y:S01]  /*3b60*/  BSSY B1, `(.L_x_5303) ;  /* 0x0000006000017945 */ /* 0x000fe20003800000 */
[----:B------:R-:W-:Y:S01]  /*3b70*/  MOV R21, R7 ;  /* 0x0000000700157202 */ /* 0x000fe20000000f00 */
[----:B0-----:R-:W-:-:S07]  /*3b80*/  IMAD.MOV.U32 R20, RZ, RZ, -0x1 ;  /* 0xffffffffff147424 */ /* 0x001fce00078e00ff */
[----:B-1234-:R-:W-:Y:S05]  /*3b90*/  WARPSYNC.COLLECTIVE R20, `(.L_x_5304) ;  /* 0x0000000014087348 */ /* 0x01efea0003c00000 */
[----:B--2---:R0:W2:Y:S02]  /*3ba0*/  SHFL.IDX P0, R20, R23, R21, R18 ;  /* 0x0000001517147389 */ /* 0x0040a40000000012 */
[----:B01234-:R-:W-:Y:S05]  /*3bb0*/  ENDCOLLECTIVE ;  /* 0x000000000000791b */ /* 0x01ffea0003800000 */
.L_x_5304:
[----:B------:R-:W-:Y:S05]  /*3bc0*/  BSYNC B1 ;  /* 0x0000000000017941 */ /* 0x000fea0003800000 */
.L_x_5303:
[----:B------:R-:W-:Y:S05]  /*3bd0*/  BRA `(.L_x_5305) ;  /* 0xffffffe4001c7947 */ /* 0x000fea000383ffff */
.L_x_5261:
[----:B------:R-:W-:Y:S01]  /*3be0*/  BSSY B1, `(.L_x_5306) ;  /* 0x0000006000017945 */ /* 0x000fe20003800000 */
[----:B------:R-:W-:Y:S01]  /*3bf0*/  IMAD.MOV.U32 R21, RZ, RZ, R8 ;  /* 0x000000ffff157224 */ /* 0x000fe200078e0008 */
[----:B0-----:R-:W-:-:S07]  /*3c00*/  MOV R20, 0xffffffff ;  /* 0xffffffff00147802 */ /* 0x001fce0000000f00 */
[----:B-1234-:R-:W-:Y:S05]  /*3c10*/  WARPSYNC.COLLECTIVE R20, `(.L_x_5307) ;  /* 0x0000000014087348 */ /* 0x01efea0003c00000 */
[----:B--2---:R0:W2:Y:S02]  /*3c20*/  SHFL.IDX P0, R20, R23, R21, R18 ;  /* 0x0000001517147389 */ /* 0x0040a40000000012 */
[----:B01234-:R-:W-:Y:S05]  /*3c30*/  ENDCOLLECTIVE ;  /* 0x000000000000791b */ /* 0x01ffea0003800000 */
.L_x_5307:
[----:B------:R-:W-:Y:S05]  /*3c40*/  BSYNC B1 ;  /* 0x0000000000017941 */ /* 0x000fea0003800000 */
.L_x_5306:
[----:B------:R-:W-:Y:S05]  /*3c50*/  BRA `(.L_x_5308) ;  /* 0xffffffe400107947 */ /* 0x000fea000383ffff */
.L_x_5263:
[----:B------:R-:W-:Y:S01]  /*3c60*/  BSSY B1, `(.L_x_5309) ;  /* 0x0000006000017945 */ /* 0x000fe20003800000 */
[----:B------:R-:W-:Y:S02]  /*3c70*/  IMAD.MOV.U32 R21, RZ, RZ, R9 ;  /* 0x000000ffff157224 */ /* 0x000fe400078e0009 */
[----:B0-----:R-:W-:-:S07]  /*3c80*/  IMAD.MOV.U32 R20, RZ, RZ, -0x1 ;  /* 0xffffffffff147424 */ /* 0x001fce00078e00ff */
[----:B-1234-:R-:W-:Y:S05]  /*3c90*/  WARPSYNC.COLLECTIVE R20, `(.L_x_5310) ;  /* 0x0000000014087348 */ /* 0x01efea0003c00000 */
[----:B--2---:R0:W2:Y:S02]  /*3ca0*/  SHFL.IDX P0, R20, R23, R21, R18 ;  /* 0x0000001517147389 */ /* 0x0040a40000000012 */
[----:B01234-:R-:W-:Y:S05]  /*3cb0*/  ENDCOLLECTIVE ;  /* 0x000000000000791b */ /* 0x01ffea0003800000 */
.L_x_5310:
[----:B------:R-:W-:Y:S05]  /*3cc0*/  BSYNC B1 ;  /* 0x0000000000017941 */ /* 0x000fea0003800000 */
.L_x_5309:
[----:B------:R-:W-:Y:S05]  /*3cd0*/  BRA `(.L_x_5311) ;  /* 0xffffffe400047947 */ /* 0x000fea000383ffff */
.L_x_5272:
[----:B0-----:R-:W-:Y:S01]  /*3ce0*/  IMAD.MOV.U32 R20, RZ, RZ, -0x1 ;  /* 0xffffffffff147424 */ /* 0x001fe200078e00ff */
[----:B------:R-:W-:-:S07]  /*3cf0*/  MOV R21, R19 ;  /* 0x0000001300157202 */ /* 0x000fce0000000f00 */
[----:B-12-4-:R-:W-:Y:S05]  /*3d00*/  WARPSYNC.COLLECTIVE R20, `(.L_x_5312) ;  /* 0x0000000014087348 */ /* 0x016fea0003c00000 */
[----:B--2---:R0:W2:Y:S02]  /*3d10*/  SHFL.IDX P0, R20, R23, R21, R18 ;  /* 0x0000001517147389 */ /* 0x0040a40000000012 */
[----:B012-4-:R-:W-:Y:S05]  /*3d20*/  ENDCOLLECTIVE ;  /* 0x000000000000791b */ /* 0x017fea0003800000 */
.L_x_5312:
[----:B------:R-:W-:Y:S01]  /*3d30*/  IMAD.MOV.U32 R26, RZ, RZ, R20 ;  /* 0x000000ffff1a7224 */ /* 0x000fe200078e0014 */
[----:B------:R-:W-:Y:S06]  /*3d40*/  BRA `(.L_x_5313) ;  /* 0xffffffe800487947 */ /* 0x000fec000383ffff */
.L_x_5274:
[----:B------:R-:W-:Y:S01]  /*3d50*/  BSSY B0, `(.L_x_5314) ;  /* 0x0000006000007945 */ /* 0x000fe20003800000 */
[----:B------:R-:W-:Y:S01]  /*3d60*/  MOV R21, R7 ;  /* 0x0000000700157202 */ /* 0x000fe20000000f00 */
[----:B0-----:R-:W-:-:S07]  /*3d70*/  IMAD.MOV.U32 R20, RZ, RZ, -0x1 ;  /* 0xffffffffff147424 */ /* 0x001fce00078e00ff */
[----:B-12-4-:R-:W-:Y:S05]  /*3d80*/  WARPSYNC.COLLECTIVE R20, `(.L_x_5315) ;  /* 0x0000000014087348 */ /* 0x016fea0003c00000 */
[----:B--2---:R0:W2:Y:S02]  /*3d90*/  SHFL.IDX P0, R20, R23, R21, R18 ;  /* 0x0000001517147389 */ /* 0x0040a40000000012 */
[----:B012-4-:R-:W-:Y:S05]  /*3da0*/  ENDCOLLECTIVE ;  /* 0x000000000000791b */ /* 0x017fea0003800000 */
.L_x_5315:
[----:B------:R-:W-:Y:S05]  /*3db0*/  BSYNC B0 ;  /* 0x0000000000007941 */ /* 0x000fea0003800000 */
.L_x_5314:
[----:B------:R-:W-:Y:S05]  /*3dc0*/  BRA `(.L_x_5316) ;  /* 0xffffffe8003c7947 */ /* 0x000fea000383ffff */
.L_x_5276:
[----:B------:R-:W-:Y:S01]  /*3dd0*/  BSSY B0, `(.L_x_5317) ;  /* 0x0000006000007945 */ /* 0x000fe20003800000 */
[----:B------:R-:W-:Y:S01]  /*3de0*/  IMAD.MOV.U32 R21, RZ, RZ, R8 ;  /* 0x000000ffff157224 */ /* 0x000fe200078e0008 */
[----:B0-----:R-:W-:-:S07]  /*3df0*/  MOV R20, 0xffffffff ;  /* 0xffffffff00147802 */ /* 0x001fce0000000f00 */
[----:B-12-4-:R-:W-:Y:S05]  /*3e00*/  WARPSYNC.COLLECTIVE R20, `(.L_x_5318) ;  /* 0x0000000014087348 */ /* 0x016fea0003c00000 */
[----:B--2---:R0:W2:Y:S02]  /*3e10*/  SHFL.IDX P0, R20, R23, R21, R18 ;  /* 0x0000001517147389 */ /* 0x0040a40000000012 */
[----:B012-4-:R-:W-:Y:S05]  /*3e20*/  ENDCOLLECTIVE ;  /* 0x000000000000791b */ /* 0x017fea0003800000 */
.L_x_5318:
[----:B------:R-:W-:Y:S05]  /*3e30*/  BSYNC B0 ;  /* 0x0000000000007941 */ /* 0x000fea0003800000 */
.L_x_5317:
[----:B------:R-:W-:Y:S05]  /*3e40*/  BRA `(.L_x_5319) ;  /* 0xffffffe800307947 */ /* 0x000fea000383ffff */
.L_x_5278:
[----:B------:R-:W-:Y:S01]  /*3e50*/  BSSY B0, `(.L_x_5320) ;  /* 0x0000006000007945 */ /* 0x000fe20003800000 */
[----:B------:R-:W-:Y:S02]  /*3e60*/  IMAD.MOV.U32 R21, RZ, RZ, R9 ;  /* 0x000000ffff157224 */ /* 0x000fe400078e0009 */
[----:B0-----:R-:W-:-:S07]  /*3e70*/  IMAD.MOV.U32 R20, RZ, RZ, -0x1 ;  /* 0xffffffffff147424 */ /* 0x001fce00078e00ff */
[----:B-12-4-:R-:W-:Y:S05]  /*3e80*/  WARPSYNC.COLLECTIVE R20, `(.L_x_5321) ;  /* 0x0000000014087348 */ /* 0x016fea0003c00000 */
[----:B--2---:R0:W2:Y:S02]  /*3e90*/  SHFL.IDX P0, R20, R23, R21, R18 ;  /* 0x0000001517147389 */ /* 0x0040a40000000012 */
[----:B012-4-:R-:W-:Y:S05]  /*3ea0*/  ENDCOLLECTIVE ;  /* 0x000000000000791b */ /* 0x017fea0003800000 */
.L_x_5321:
[----:B------:R-:W-:Y:S05]  /*3eb0*/  BSYNC B0 ;  /* 0x0000000000007941 */ /* 0x000fea0003800000 */
.L_x_5320:
[----:B------:R-:W-:Y:S05]  /*3ec0*/  BRA `(.L_x_5322) ;  /* 0xffffffe8002c7947 */ /* 0x000fea000383ffff */
        .weak           $__internal_51_$__cuda_sm20_div_u16
        .type           $__internal_51_$__cuda_sm20_div_u16,@function
        .size           $__internal_51_$__cuda_sm20_div_u16,(.L_x_58002 - $__internal_51_$__cuda_sm20_div_u16)
$__internal_51_$__cuda_sm20_div_u16:
        /* <DEDUP_REMOVED lines=18> */
[----:B------:R-:W-:Y:S06]  /*3ff0*/  RET.REL.NODEC R8 `(_Z9cuda_gemmIiLi256ELi4ELi1ELi512ELi4ELi4ELi32ELi0ELi0EEviiiPT_S1_S1_ii) ;  /* 0xffffffc008007950 */ /* 0x000fec0003c3ffff */
.L_x_5323:
        /* <DEDUP_REMOVED lines=16> */
.L_x_58002:


//--------------------- .text._Z9cuda_gemmIiLi256ELi4ELi1ELi512ELi2ELi2ELi32ELi1ELi1EEviiiPT_S1_S1_ii --------------------------
	.section	.text._Z9cuda_gemmIiLi256ELi4ELi1ELi512ELi2ELi2ELi32ELi1ELi1EEviiiPT_S1_S1_ii,"ax",@progbits
	.align	128
        .global         _Z9cuda_gemmIiLi256ELi4ELi1ELi512ELi2ELi2ELi32ELi1ELi1EEviiiPT_S1_S1_ii
        .type           _Z9cuda_gemmIiLi256ELi4ELi1ELi512ELi2ELi2ELi32ELi1ELi1EEviiiPT_S1_S1_ii,@function
        .size           _Z9cuda_gemmIiLi256ELi4ELi1ELi512ELi2ELi2ELi32ELi1ELi1EEviiiPT_S1_S1_ii,(.L_x_58003 - _Z9cuda_gemmIiLi256ELi4ELi1ELi512ELi2ELi2ELi32ELi1ELi1EEviiiPT_S1_S1_ii)
        .other          _Z9cuda_gemmIiLi256ELi4ELi1ELi512ELi2ELi2ELi32ELi1ELi1EEviiiPT_S1_S1_ii,@"STO_CUDA_ENTRY STV_DEFAULT"
_Z9cuda_gemmIiLi256ELi4ELi1ELi512ELi2ELi2ELi32ELi1ELi1EEviiiPT_S1_S1_ii:
.text._Z9cuda_gemmIiLi256ELi4ELi1ELi512ELi2ELi2ELi32ELi1ELi1EEviiiPT_S1_S1_ii:
        /* <DEDUP_REMOVED lines=12> */
.L_x_5326:
[----:B0-2---:R-:W-:-:S06]  /*00c0*/  IMAD.WIDE.U32 R2, R7, 0x4, R4 ;  /* 0x0000000407027825 */ /* 0x005fcc00078e0004 */
[----:B------:R-:W2:Y:S01]  /*00d0*/  LDG.E R2, desc[UR14][R2.64] ;  /* 0x0000000e02027981 */ /* 0x000ea2000c1e1900 */
[C---:B------:R-:W-:Y:S01]  /*00e0*/  IMAD.SHL.U32 R8, R7.reuse, 0x2, RZ ;  /* 0x0000000207087824 */ /* 0x040fe200078e00ff */
[----:B------:R-:W-:Y:S01]  /*00f0*/  LOP3.LUT R9, R7, 0x1, RZ, 0xc0, !PT ;  /* 0x0000000107097812 */ /* 0x000fe200078ec0ff */
[----:B-1----:R-:W-:-:S03]  /*0100*/  IMAD.IADD R7, R10, 0x1, R7 ;  /* 0x000000010a077824 */ /* 0x002fc600078e0207 */
[----:B------:R-:W-:Y:S01]  /*0110*/  LOP3.LUT R8, R8, 0xfffffffc, RZ, 0xc0, !PT ;  /* 0xfffffffc08087812 */ /* 0x000fe200078ec0ff */
[----:B------:R-:W-:Y:S01]  /*0120*/  IMAD R9, R9, 0xc, R6 ;  /* 0x0000000c09097824 */ /* 0x000fe200078e0206 */
[----:B------:R-:W-:-:S03]  /*0130*/  ISETP.GE.U32.AND P0, PT, R7, 0x4, PT ;  /* 0x000000040700780c */ /* 0x000fc60003f06070 */
[----:B------:R-:W-:-:S05]  /*0140*/  IMAD.IADD R9, R9, 0x1, R8 ;  /* 0x0000000109097824 */ /* 0x000fca00078e0208 */
[----:B--2---:R0:W-:Y:S05]  /*0150*/  STS [R9], R2 ;  /* 0x0000000209007388 */ /* 0x0041ea0000000800 */
[----:B------:R-:W-:Y:S05]  /*0160*/  @!P0 BRA `(.L_x_5326) ;  /* 0xfffffffc00d48947 */ /* 0x000fea000383ffff */
.L_x_5325:
[----:B------:R-:W-:Y:S05]  /*0170*/  BSYNC.RECONVERGENT B0 ;  /* 0x0000000000007941 */ /* 0x000fea0003800200 */
.L_x_5324:
[----:B0-----:R-:W0:Y:S08]  /*0180*/  LDC R2, c[0x0][0x374] ;  /* 0x0000dd00ff027b82 */ /* 0x001e300000000800 */
[----:B------:R-:W1:Y:S01]  /*0190*/  S2UR UR5, SR_CTAID.Y ;  /* 0x00000000000579c3 */ /* 0x000e620000002600 */
[----:B0-----:R-:W-:-:S04]  /*01a0*/  SHF.L.U32 R3, R2, 0x2, RZ ;  /* 0x0000000202037819 */ /* 0x001fc800000006ff */
[----:B-1----:R-:W-:-:S13]  /*01b0*/  ISETP.LE.U32.AND P0, PT, R3, UR5, PT ;  /* 0x0000000503007c0c */ /* 0x002fda000bf03070 */
[----:B------:R-:W-:Y:S05]  /*01c0*/  @P0 EXIT ;  /* 0x000000000000094d */ /* 0x000fea0003800000 */
[----:B------:R-:W0:Y:S01]  /*01d0*/  LDCU UR9, c[0x0][0x360] ;  /* 0x00006c00ff0977ac */ /* 0x000e220008000800 */
[----:B------:R-:W-:Y:S01]  /*01e0*/  IMAD.U32 R5, RZ, RZ, UR5 ;  /* 0x00000005ff057e24 */ /* 0x000fe2000f8e00ff */
[----:B------:R-:W-:Y:S01]  /*01f0*/  MOV R8, 0x270 ;  /* 0x0000027000087802 */ /* 0x000fe20000000f00 */
[----:B0-----:R-:W-:Y:S01]  /*0200*/  VIADD R3, R0, UR9 ;  /* 0x0000000900037c36 */ /* 0x001fe20008000000 */
[----:B------:R-:W-:-:S03]  /*0210*/  ULOP3.LUT UR4, UR9, 0xffff, URZ, 0xc0, !UPT ;  /* 0x0000ffff09047892 */ /* 0x000fc6000f8ec0ff */
[----:B------:R-:W-:-:S05]  /*0220*/  IMAD.MOV R4, RZ, RZ, -R3 ;  /* 0x000000ffff047224 */ /* 0x000fca00078e0a03 */
[----:B------:R-:W-:-:S05]  /*0230*/  PRMT R4, R4, 0x7710, RZ ;  /* 0x0000771004047816 */ /* 0x000fca00000000ff */
[----:B------:R-:W-:-:S05]  /*0240*/  VIADD R4, R4, 0x1ff ;  /* 0x000001ff04047836 */ /* 0x000fca0000000000 */
[----:B------:R-:W-:-:S07]  /*0250*/  LOP3.LUT R4, R4, 0xffff, RZ, 0xc0, !PT ;  /* 0x0000ffff04047812 */ /* 0x000fce00078ec0ff */
[----:B------:R-:W-:Y:S05]  /*0260*/  CALL.REL.NOINC `($__internal_52_$__cuda_sm20_div_u16) ;  /* 0x0000000c00507944 */ /* 0x000fea0003c00000 */
[----:B------:R-:W0:Y:S01]  /*0270*/  S2UR UR5, SR_CgaCtaId ;  /* 0x00000000000579c3 */ /* 0x000e220000008800 */
[----:B------:R-:W1:Y:S01]  /*0280*/  LDCU.64 UR6, c[0x0][0x390] ;  /* 0x00007200ff0677ac */ /* 0x000e620008000a00 */
[----:B------:R-:W-:Y:S02]  /*0290*/  IADD3 R4, PT, PT, R3, UR9, RZ ;  /* 0x0000000903047c10 */ /* 0x000fe4000fffe0ff */
[----:B------:R-:W-:Y:S01]  /*02a0*/  LOP3.LUT R6, R7, 0x3, RZ, 0xc0, !PT ;  /* 0x0000000307067812 */ /* 0x000fe200078ec0ff */
[----:B------:R-:W-:Y:S01]  /*02b0*/  UMOV UR4, 0x400 ;  /* 0x0000040000047882 */ /* 0x000fe20000000000 */
[----:B------:R-:W-:Y:S01]  /*02c0*/  LOP3.LUT R8, RZ, 0x1, R0, 0x44, !PT ;  /* 0x00000001ff087812 */ /* 0x000fe200078e4400 */
[----:B------:R-:W-:Y:S01]  /*02d0*/  UIADD3 UR4, UPT, UPT, UR4, 0x880, URZ ;  /* 0x0000088004047890 */ /* 0x000fe2000fffe0ff */
[----:B------:R-:W-:Y:S01]  /*02e0*/  VIADD R9, R4, UR9 ;  /* 0x0000000904097c36 */ /* 0x000fe20008000000 */
[----:B------:R-:W-:Y:S02]  /*02f0*/  USHF.L.U32 UR8, UR9, 0x2, URZ ;  /* 0x0000000209087899 */ /* 0x000fe400080006ff */
[----:B------:R-:W-:-:S02]  /*0300*/  UISETP.GT.U32.AND UP0, UPT, UR9, 0xff, UPT ;  /* 0x000000ff0900788c */ /* 0x000fc4000bf04070 */
[----:B-1----:R-:W-:Y:S02]  /*0310*/  UIMAD.WIDE.U32 UR10, UR9, 0x4, UR6 ;  /* 0x00000004090a78a5 */ /* 0x002fe4000f8e0006 */
[----:B------:R-:W-:Y:S02]  /*0320*/  UIMAD.WIDE.U32 UR12, UR9, 0x8, UR6 ;  /* 0x00000008090c78a5 */ /* 0x000fe4000f8e0006 */
[----:B------:R-:W-:Y:S02]  /*0330*/  UIMAD.WIDE.U32 UR6, UR9, 0xc, UR6 ;  /* 0x0000000c090678a5 */ /* 0x000fe4000f8e0006 */
[----:B0-----:R-:W-:-:S06]  /*0340*/  ULEA UR4, UR5, UR4, 0x18 ;  /* 0x0000000405047291 */ /* 0x001fcc000f8ec0ff */
[----:B------:R-:W-:-:S07]  /*0350*/  LEA R20, R0, UR4, 0x2 ;  /* 0x0000000400147c11 */ /* 0x000fce000f8e10ff */
.L_x_5343:
[----:B------:R-:W-:Y:S01]  /*0360*/  ISETP.NE.AND P1, PT, R6, 0x2, PT ;  /* 0x000000020600780c */ /* 0x000fe20003f25270 */
[----:B------:R-:W-:Y:S01]  /*0370*/  BSSY.RECONVERGENT B0, `(.L_x_5327) ;  /* 0x000001e000007945 */ /* 0x000fe20003800200 */
[----:B------:R-:W-:Y:S01]  /*0380*/  LOP3.LUT R10, R7, 0xffff, RZ, 0xc0, !PT ;  /* 0x0000ffff070a7812 */ /* 0x000fe200078ec0ff */
[----:B------:R-:W-:-:S03]  /*0390*/  IMAD.MOV.U32 R22, RZ, RZ, R0 ;  /* 0x000000ffff167224 */ /* 0x000fc600078e0000 */
[----:B------:R-:W-:-:S07]  /*03a0*/  ISETP.GE.U32.AND P0, PT, R10, 0x2, PT ;  /* 0x000000020a00780c */ /* 0x000fce0003f06070 */
[----:B----4-:R-:W-:Y:S06]  /*03b0*/  @!P1 BRA `(.L_x_5328) ;  /* 0x0000000000649947 */ /* 0x010fec0003800000 */
        /* <DEDUP_REMOVED lines=21> */
[----:B------:R-:W-:Y:S02]  /*0510*/  IMAD.MOV.U32 R22, RZ, RZ, R4 ;  /* 0x000000ffff167224 */ /* 0x000fe400078e0004 */
[----:B------:R-:W-:Y:S01]  /*0520*/  @P1 IMAD.MOV.U32 R22, RZ, RZ, R9 ;  /* 0x000000ffff161224 */ /* 0x000fe200078e0009 */
[----:B--2---:R1:W-:Y:S04]  /*0530*/  STS [R15+UR8], R10 ;  /* 0x0000000a0f007988 */ /* 0x0043e80008000808 */
[----:B---3--:R1:W-:Y:S02]  /*0540*/  @P1 STS [R17+UR8], R12 ;  /* 0x0000000c11001988 */ /* 0x0083e40008000808 */
.L_x_5328:
[----:B------:R-:W-:Y:S05]  /*0550*/  BSYNC.RECONVERGENT B0 ;  /* 0x0000000000007941 */ /* 0x000fea0003800200 */
.L_x_5327:
[----:B------:R-:W-:Y:S04]  /*0560*/  BSSY.RECONVERGENT B0, `(.L_x_5329) ;  /* 0x0000023000007945 */ /* 0x000fe80003800200 */
[----:B------:R-:W-:Y:S05]  /*0570*/  @!P0 BRA `(.L_x_5330) ;  /* 0x0000000000848947 */ /* 0x000fea0003800000 */
[----:B------:R-:W2:Y:S01]  /*0580*/  S2UR UR5, SR_CgaCtaId ;  /* 0x00000000000579c3 */ /* 0x000ea20000008800 */
[----:B------:R-:W-:Y:S01]  /*0590*/  UMOV UR4, 0x400 ;  /* 0x0000040000047882 */ /* 0x000fe20000000000 */
[----:B------:R-:W-:Y:S01]  /*05a0*/  LEA R23, R5, R22, 0x9 ;  /* 0x0000001605177211 */ /* 0x000fe200078e48ff */
[----:B------:R-:W-:-:S05]  /*05b0*/  UIADD3 UR4, UPT, UPT, UR4, 0x80, URZ ;  /* 0x0000008004047890 */ /* 0x000fca000fffe0ff */
[----:B-1----:R-:W1:Y:S01]  /*05c0*/  LDC.64 R10, c[0x0][0x390] ;  /* 0x0000e400ff0a7b82 */ /* 0x002e620000000a00 */
[----:B--2---:R-:W-:-:S06]  /*05d0*/  ULEA UR4, UR5, UR4, 0x18 ;  /* 0x0000000405047291 */ /* 0x004fcc000f8ec0ff */
[----:B------:R-:W-:-:S07]  /*05e0*/  LEA R21, R22, UR4, 0x2 ;  /* 0x0000000416157c11 */ /* 0x000fce000f8e10ff */
.L_x_5331:
[----:B------:R-:W-:Y:S01]  /*05f0*/  IMAD.U32 R16, RZ, RZ, UR10 ;  /* 0x0000000aff107e24 */ /* 0x000fe2000f8e00ff */
[----:B0-2---:R-:W-:Y:S01]  /*0600*/  MOV R12, UR6 ;  /* 0x00000006000c7c02 */ /* 0x005fe20008000f00 */
[----:B------:R-:W-:Y:S02]  /*0610*/  IMAD.U32 R17, RZ, RZ, UR11 ;  /* 0x0000000bff117e24 */ /* 0x000fe4000f8e00ff */
[----:B------:R-:W-:Y:S02]  /*0620*/  IMAD.U32 R14, RZ, RZ, UR12 ;  /* 0x0000000cff0e7e24 */ /* 0x000fe4000f8e00ff */
        /* <DEDUP_REMOVED lines=16> */
[----:B--2---:R-:W-:Y:S04]  /*0730*/  STS [R21], R18 ;  /* 0x0000001215007388 */ /* 0x004fe80000000800 */
[----:B---3--:R0:W-:Y:S04]  /*0740*/  STS [R21+UR8], R16 ;  /* 0x0000001015007988 */ /* 0x0081e80008000808 */
[----:B----4-:R2:W-:Y:S04]  /*0750*/  STS [R25], R14 ;  /* 0x0000000e19007388 */ /* 0x0105e80000000800 */
[----:B-----5:R2:W-:Y:S01]  /*0760*/  STS [R27], R12 ;  /* 0x0000000c1b007388 */ /* 0x0205e20000000800 */
[----:B0-----:R-:W-:Y:S01]  /*0770*/  IMAD R21, R24, 0x10, R21 ;  /* 0x0000001018157824 */ /* 0x001fe200078e0215 */
[----:B------:R-:W-:Y:S06]  /*0780*/  @!P0 BRA `(.L_x_5331) ;  /* 0xfffffffc00988947 */ /* 0x000fec000383ffff */
.L_x_5330:
[----:B------:R-:W-:Y:S05]  /*0790*/  BSYNC.RECONVERGENT B0 ;  /* 0x0000000000007941 */ /* 0x000fea0003800200 */
.L_x_5329:
[----:B012---:R-:W0:Y:S01]  /*07a0*/  S2R R12, SR_CgaCtaId ;  /* 0x00000000000c7919 */ /* 0x007e220000008800 */
[----:B------:R-:W-:Y:S01]  /*07b0*/  MOV R11, 0x400 ;  /* 0x00000400000b7802 */ /* 0x000fe20000000f00 */
[----:B------:R-:W-:Y:S01]  /*07c0*/  IMAD.SHL.U32 R13, R0, 0x2, RZ ;  /* 0x00000002000d7824 */ /* 0x000fe200078e00ff */
[----:B------:R-:W-:Y:S01]  /*07d0*/  ISETP.NE.AND P1, PT, R6, 0x2, PT ;  /* 0x000000020600780c */ /* 0x000fe20003f25270 */
[----:B------:R-:W-:Y:S01]  /*07e0*/  BSSY.RECONVERGENT B0, `(.L_x_5332) ;  /* 0x0000015000007945 */ /* 0x000fe20003800200 */
[----:B------:R-:W-:Y:S01]  /*07f0*/  LOP3.LUT R10, R7, 0xffff, RZ, 0xc0, !PT ;  /* 0x0000ffff070a7812 */ /* 0x000fe200078ec0ff */
[----:B------:R-:W-:-:S03]  /*0800*/  VIADD R15, R11, 0x80 ;  /* 0x000000800b0f7836 */ /* 0x000fc60000000000 */
[----:B------:R-:W-:Y:S02]  /*0810*/  ISETP.GE.U32.AND P0, PT, R10, 0x2, PT ;  /* 0x000000020a00780c */ /* 0x000fe40003f06070 */
[C-C-:B------:R-:W-:Y:S02]  /*0820*/  LOP3.LUT R10, R13.reuse, 0x1, R0.reuse, 0xf8, !PT ;  /* 0x000000010d0a7812 */ /* 0x140fe400078ef800 */
[----:B------:R-:W-:Y:S02]  /*0830*/  LOP3.LUT R13, R13, 0x1, R0, 0xf4, !PT ;  /* 0x000000010d0d7812 */ /* 0x000fe400078ef400 */
[----:B0-----:R-:W-:-:S05]  /*0840*/  LEA R15, R12, R15, 0x18 ;  /* 0x0000000f0c0f7211 */ /* 0x001fca00078ec0ff */
[--C-:B------:R-:W-:Y:S01]  /*0850*/  IMAD R16, R10, 0x4, R15.reuse ;  /* 0x000000040a107824 */ /* 0x100fe200078e020f */
[----:B------:R-:W-:Y:S01]  /*0860*/  MOV R10, R0 ;  /* 0x00000000000a7202 */ /* 0x000fe20000000f00 */
[----:B------:R-:W-:Y:S01]  /*0870*/  IMAD R17, R13, 0x4, R15 ;  /* 0x000000040d117824 */ /* 0x000fe200078e020f */
[----:B------:R-:W-:Y:S06]  /*0880*/  @!P1 BRA `(.L_x_5333) ;  /* 0x0000000000289947 */ /* 0x000fec0003800000 */
[----:B------:R0:W-:Y:S01]  /*0890*/  STS [R20], RZ ;  /* 0x000000ff14007388 */ /* 0x0001e20000000800 */
[----:B------:R-:W-:Y:S01]  /*08a0*/  ISETP.NE.AND P1, PT, R6, 0x3, PT ;  /* 0x000000030600780c */ /* 0x000fe20003f25270 */
[----:B------:R-:W-:-:S12]  /*08b0*/  IMAD.MOV.U32 R10, RZ, RZ, R3 ;  /* 0x000000ffff0a7224 */ /* 0x000fd800078e0003 */
[----:B0-----:R-:W-:Y:S05]  /*08c0*/  @!P1 BRA `(.L_x_5333) ;  /* 0x0000000000189947 */ /* 0x001fea0003800000 */
[----:B------:R-:W-:Y:S01]  /*08d0*/  ISETP.NE.AND P1, PT, R6, RZ, PT ;  /* 0x000000ff0600720c */ /* 0x000fe20003f25270 */
[----:B------:R-:W-:Y:S01]  /*08e0*/  VIADD R13, R20, UR8 ;  /* 0x00000008140d7c36 */ /* 0x000fe20008000000 */
[----:B------:R0:W-:Y:S01]  /*08f0*/  STS [R20+UR8], RZ ;  /* 0x000000ff14007988 */ /* 0x0001e20008000808 */
[----:B------:R-:W-:-:S10]  /*0900*/  IMAD.MOV.U32 R10, RZ, RZ, R4 ;  /* 0x000000ffff0a7224 */ /* 0x000fd400078e0004 */
[----:B------:R0:W-:Y:S01]  /*0910*/  @P1 STS [R13+UR8], RZ ;  /* 0x000000ff0d001988 */ /* 0x0001e20008000808 */
[----:B------:R-:W-:-:S07]  /*0920*/  @P1 IMAD.MOV.U32 R10, RZ, RZ, R9 ;  /* 0x000000ffff0a1224 */ /* 0x000fce00078e0009 */
.L_x_5333:
[----:B------:R-:W-:Y:S05]  /*0930*/  BSYNC.RECONVERGENT B0 ;  /* 0x0000000000007941 */ /* 0x000fea0003800200 */
.L_x_5332:
[----:B------:R-:W-:Y:S04]  /*0940*/  BSSY.RECONVERGENT B0, `(.L_x_5334) ;  /* 0x0000010000007945 */ /* 0x000fe80003800200 */
[----:B------:R-:W-:Y:S05]  /*0950*/  @!P0 BRA `(.L_x_5335) ;  /* 0x0000000000388947 */ /* 0x000fea0003800000 */
[----:B------:R-:W1:Y:S01]  /*0960*/  S2R R14, SR_CgaCtaId ;  /* 0x00000000000e7919 */ /* 0x000e620000008800 */
[----:B0-----:R-:W-:-:S04]  /*0970*/  MOV R13, 0x400 ;  /* 0x00000400000d7802 */ /* 0x001fc80000000f00 */
[----:B------:R-:W-:-:S04]  /*0980*/  IADD3 R13, PT, PT, R13, 0x880, RZ ;  /* 0x000008800d0d7810 */ /* 0x000fc80007ffe0ff */
[----:B-1----:R-:W-:-:S07]  /*0990*/  LEA R19, R14, R13, 0x18 ;  /* 0x0000000d0e137211 */ /* 0x002fce00078ec0ff */
.L_x_5336:
        /* <DEDUP_REMOVED lines=10> */
.L_x_5335:
[----:B------:R-:W-:Y:S05]  /*0a40*/  BSYNC.RECONVERGENT B0 ;  /* 0x0000000000007941 */ /* 0x000fea0003800200 */
.L_x_5334:
[----:B------:R-:W-:Y:S01]  /*0a50*/  BAR.SYNC.DEFER_BLOCKING 0x0 ;  /* 0x0000000000007b1d */ /* 0x000fe20000010000 */
[----:B------:R-:W-:Y:S02]  /*0a60*/  LOP3.LUT R21, R0, 0x1, RZ, 0xc0, !PT ;  /* 0x0000000100157812 */ /* 0x000fe400078ec0ff */
[----:B------:R-:W-:-:S03]  /*0a70*/  LEA R10, R12, R11, 0x18 ;  /* 0x0000000b0c0a7211 */ /* 0x000fc600078ec0ff */
[----:B------:R-:W-:Y:S01]  /*0a80*/  UMOV UR4, URZ ;  /* 0x000000ff00047c82 */ /* 0x000fe20008000000 */
[----:B------:R-:W-:Y:S01]  /*0a90*/  LEA R10, R21, R10, 0x2 ;  /* 0x0000000a150a7211 */ /* 0x000fe200078e10ff */
[----:B------:R-:W2:Y:S04]  /*0aa0*/  LDS R16, [R16] ;  /* 0x0000000010107984 */ /* 0x000ea80000000800 */
[----:B------:R-:W3:Y:S02]  /*0ab0*/  LDS R17, [R17] ;  /* 0x0000000011117984 */ /* 0x000ee40000000800 */
.L_x_5337:
[----:B01----:R-:W-:Y:S01]  /*0ac0*/  IMAD.U32 R13, RZ, RZ, UR4 ;  /* 0x00000004ff0d7e24 */ /* 0x003fe2000f8e00ff */
[----:B------:R-:W-:Y:S02]  /*0ad0*/  UIADD3 UR5, UPT, UPT, UR4, 0x1, URZ ;  /* 0x0000000104057890 */ /* 0x000fe4000fffe0ff */
[----:B------:R-:W-:Y:S01]  /*0ae0*/  @!UP0 UIADD3 UR5, UPT, UPT, UR4, URZ, URZ ;  /* 0x000000ff04058290 */ /* 0x000fe2000fffe0ff */
[C---:B------:R-:W-:Y:S02]  /*0af0*/  IMAD R11, R13.reuse, 0xc, R10 ;  /* 0x0000000c0d0b7824 */ /* 0x040fe400078e020a */
[----:B----4-:R-:W-:Y:S01]  /*0b00*/  IMAD R18, R13, 0x400, R20 ;  /* 0x000004000d127824 */ /* 0x010fe200078e0214 */
[----:B------:R-:W-:-:S03]  /*0b10*/  UISETP.GE.U32.AND UP1, UPT, UR5, 0x2, UPT ;  /* 0x000000020500788c */ /* 0x000fc6000bf26070 */
[----:B------:R-:W0:Y:S01]  /*0b20*/  LDS R11, [R11] ;  /* 0x000000000b0b7984 */ /* 0x000e220000000800 */
[----:B------:R-:W-:-:S03]  /*0b30*/  UMOV UR4, UR5 ;  /* 0x0000000500047c82 */ /* 0x000fc60008000000 */
[----:B------:R-:W-:Y:S04]  /*0b40*/  LDS R19, [R18] ;  /* 0x0000000012137984 */ /* 0x000fe80000000800 */
[----:B0-----:R-:W2:Y:S04]  /*0b50*/  SHFL.IDX PT, R13, R11, R21, 0x1e1f ;  /* 0x001e1f150b0d7589 */ /* 0x001ea800000e0000 */
[----:B------:R-:W3:Y:S01]  /*0b60*/  SHFL.IDX PT, R15, R11, R8, 0x1e1f ;  /* 0x001e1f080b0f7589 */ /* 0x000ee200000e0000 */
[----:B--2---:R-:W-:-:S04]  /*0b70*/  IMAD R14, R16, R13, RZ ;  /* 0x0000000d100e7224 */ /* 0x004fc800078e02ff */
[----:B---3--:R-:W-:-:S04]  /*0b80*/  IMAD R14, R17, R15, R14 ;  /* 0x0000000f110e7224 */ /* 0x008fc800078e020e */
[----:B------:R-:W-:-:S05]  /*0b90*/  IMAD.IADD R19, R14, 0x1, R19 ;  /* 0x000000010e137824 */ /* 0x000fca00078e0213 */
[----:B------:R4:W-:Y:S01]  /*0ba0*/  STS [R18], R19 ;  /* 0x0000001312007388 */ /* 0x0009e20000000800 */
[----:B------:R-:W-:Y:S05]  /*0bb0*/  BRA.U !UP1, `(.L_x_5337) ;  /* 0xfffffffd09c07547 */ /* 0x000fea000b83ffff */
[----:B------:R-:W-:Y:S01]  /*0bc0*/  BAR.SYNC.DEFER_BLOCKING 0x0 ;  /* 0x0000000000007b1d */ /* 0x000fe20000010000 */
[----:B------:R-:W-:Y:S02]  /*0bd0*/  ISETP.NE.AND P1, PT, R6, 0x2, PT ;  /* 0x000000020600780c */ /* 0x000fe40003f25270 */
[----:B------:R-:W-:Y:S02]  /*0be0*/  LOP3.LUT R10, R7, 0xffff, RZ, 0xc0, !PT ;  /* 0x0000ffff070a7812 */ /* 0x000fe400078ec0ff */
[----:B------:R-:W-:Y:S01]  /*0bf0*/  MOV R22, R0 ;  /* 0x0000000000167202 */ /* 0x000fe20000000f00 */
[----:B------:R-:W-:Y:S01]  /*0c00*/  BSSY.RECONVERGENT B0, `(.L_x_5338) ;  /* 0x0000018000007945 */ /* 0x000fe20003800200 */
[----:B------:R-:W-:-:S07]  /*0c10*/  ISETP.GE.U32.AND P0, PT, R10, 0x2, PT ;  /* 0x000000020a00780c */ /* 0x000fce0003f06070 */
[----:B------:R-:W-:Y:S06]  /*0c20*/  @!P1 BRA `(.L_x_5339) ;  /* 0x0000000000549947 */ /* 0x000fec0003800000 */
[----:B------:R-:W0:Y:S01]  /*0c30*/  LDS R15, [R20] ;  /* 0x00000000140f7984 */ /* 0x000e220000000800 */
[----:B------:R-:W1:Y:S01]  /*0c40*/  LDC.64 R10, c[0x0][0x3a0] ;  /* 0x0000e800ff0a7b82 */ /* 0x000e620000000a00 */
[----:B------:R-:W-:Y:S01]  /*0c50*/  IMAD.SHL.U32 R13, R5, 0x200, RZ ;  /* 0x00000200050d7824 */ /* 0x000fe200078e00ff */
[----:B------:R-:W-:Y:S01]  /*0c60*/  ISETP.NE.AND P1, PT, R6, 0x3, PT ;  /* 0x000000030600780c */ /* 0x000fe20003f25270 */
[----:B------:R-:W-:-:S03]  /*0c70*/  IMAD.MOV.U32 R22, RZ, RZ, R3 ;  /* 0x000000ffff167224 */ /* 0x000fc600078e0003 */
[----:B------:R-:W-:-:S05]  /*0c80*/  LOP3.LUT R13, R13, R0, RZ, 0xfc, !PT ;  /* 0x000000000d0d7212 */ /* 0x000fca00078efcff */
[----:B-1----:R-:W-:-:S05]  /*0c90*/  IMAD.WIDE R10, R13, 0x4, R10 ;  /* 0x000000040d0a7825 */ /* 0x002fca00078e020a */
[----:B0-----:R0:W-:Y:S01]  /*0ca0*/  STG.E desc[UR14][R10.64], R15 ;  /* 0x0000000f0a007986 */ /* 0x0011e2000c10190e */
[----:B------:R-:W-:Y:S05]  /*0cb0*/  @!P1 BRA `(.L_x_5339) ;  /* 0x0000000000309947 */ /* 0x000fea0003800000 */
[----:B------:R-:W-:Y:S01]  /*0cc0*/  ISETP.NE.AND P1, PT, R6, RZ, PT ;  /* 0x000000ff0600720c */ /* 0x000fe20003f25270 */
[----:B------:R-:W-:Y:S01]  /*0cd0*/  VIADD R17, R20, UR8 ;  /* 0x0000000814117c36 */ /* 0x000fe20008000000 */
[----:B------:R-:W1:Y:S01]  /*0ce0*/  LDS R13, [R20+UR8] ;  /* 0x00000008140d7984 */ /* 0x000e620008000800 */
[----:B0-----:R-:W-:Y:S01]  /*0cf0*/  IADD3 R10, P2, PT, R10, UR8, RZ ;  /* 0x000000080a0a7c10 */ /* 0x001fe2000ff5e0ff */
[----:B------:R-:W-:-:S03]  /*0d00*/  IMAD.MOV.U32 R22, RZ, RZ, R4 ;  /* 0x000000ffff167224 */ /* 0x000fc600078e0004 */
[----:B------:R-:W-:-:S06]  /*0d10*/  IADD3.X R11, PT, PT, RZ, R11, RZ, P2, !PT ;  /* 0x0000000bff0b7210 */ /* 0x000fcc00017fe4ff */
[----:B------:R-:W0:Y:S01]  /*0d20*/  @P1 LDS R17, [R17+UR8] ;  /* 0x0000000811111984 */ /* 0x000e220008000800 */
[----:B------:R-:W-:Y:S01]  /*0d30*/  @P1 IADD3 R14, P2, PT, R10, UR8, RZ ;  /* 0x000000080a0e1c10 */ /* 0x000fe2000ff5e0ff */
[----:B------:R-:W-:-:S04]  /*0d40*/  @P1 IMAD.MOV.U32 R22, RZ, RZ, R9 ;  /* 0x000000ffff161224 */ /* 0x000fc800078e0009 */
[----:B------:R-:W-:Y:S01]  /*0d50*/  @P1 IMAD.X R15, RZ, RZ, R11, P2 ;  /* 0x000000ffff0f1224 */ /* 0x000fe200010e060b */
[----:B-1----:R1:W-:Y:S04]  /*0d60*/  STG.E desc[UR14][R10.64], R13 ;  /* 0x0000000d0a007986 */ /* 0x0023e8000c10190e */
[----:B0-----:R1:W-:Y:S03]  /*0d70*/  @P1 STG.E desc[UR14][R14.64], R17 ;  /* 0x000000110e001986 */ /* 0x0013e6000c10190e */
.L_x_5339:
[----:B------:R-:W-:Y:S05]  /*0d80*/  BSYNC.RECONVERGENT B0 ;  /* 0x0000000000007941 */ /* 0x000fea0003800200 */
.L_x_5338:
[----:B------:R-:W-:Y:S04]  /*0d90*/  BSSY.RECONVERGENT B0, `(.L_x_5340) ;  /* 0x000001c000007945 */ /* 0x000fe80003800200 */
[----:B------:R-:W-:Y:S05]  /*0da0*/  @!P0 BRA `(.L_x_5341) ;  /* 0x0000000000688947 */ /* 0x000fea0003800000 */
[----:B01----:R-:W0:Y:S01]  /*0db0*/  LDC.64 R10, c[0x0][0x3a0] ;  /* 0x0000e800ff0a7b82 */ /* 0x003e220000000a00 */
[----:B------:R-:W-:-:S04]  /*0dc0*/  MOV R21, 0x400 ;  /* 0x0000040000157802 */ /* 0x000fc80000000f00 */
[----:B------:R-:W-:-:S04]  /*0dd0*/  IADD3 R21, PT, PT, R21, 0x880, RZ ;  /* 0x0000088015157810 */ /* 0x000fc80007ffe0ff */
[----:B------:R-:W-:-:S07]  /*0de0*/  LEA R21, R12, R21, 0x18 ;  /* 0x000000150c157211 */ /* 0x000fce00078ec0ff */
.L_x_5342:
[C---:B------:R-:W-:Y:S01]  /*0df0*/  IMAD R24, R22.reuse, 0x4, R21 ;  /* 0x0000000416187824 */ /* 0x040fe200078e0215 */
[----:B-1----:R-:W-:Y:S02]  /*0e00*/  LEA R13, R5, R22, 0x9 ;  /* 0x00000016050d7211 */ /* 0x002fe400078e48ff */
[----:B------:R-:W-:Y:S01]  /*0e10*/  IADD3 R22, PT, PT, R22, UR8, RZ ;  /* 0x0000000816167c10 */ /* 0x000fe2000fffe0ff */
        /* <DEDUP_REMOVED lines=9> */
[----:B------:R-:W-:-:S05]  /*0eb0*/  IADD3 R16, P0, PT, R14, UR8, RZ ;  /* 0x000000080e107c10 */ /* 0x000fca000ff1e0ff */
[----:B------:R-:W-:Y:S01]  /*0ec0*/  IMAD.X R17, RZ, RZ, R15, P0 ;  /* 0x000000ffff117224 */ /* 0x000fe200000e060f */
[----:B----4-:R-:W-:-:S05]  /*0ed0*/  IADD3 R18, P0, PT, R16, UR8, RZ ;  /* 0x0000000810127c10 */ /* 0x010fca000ff1e0ff */
[----:B------:R-:W-:Y:S01]  /*0ee0*/  IMAD.X R19, RZ, RZ, R17, P0 ;  /* 0x000000ffff137224 */ /* 0x000fe200000e0611 */
[----:B------:R-:W-:Y:S01]  /*0ef0*/  ISETP.GE.U32.AND P0, PT, R22, 0x200, PT ;  /* 0x000002001600780c */ /* 0x000fe20003f06070 */
[----:B-1----:R1:W-:Y:S04]  /*0f00*/  STG.E desc[UR14][R12.64], R23 ;  /* 0x000000170c007986 */ /* 0x0023e8000c10190e */
[----:B0-----:R1:W-:Y:S04]  /*0f10*/  STG.E desc[UR14][R14.64], R27 ;  /* 0x0000001b0e007986 */ /* 0x0013e8000c10190e */
[----:B--2---:R1:W-:Y:S04]  /*0f20*/  STG.E desc[UR14][R16.64], R25 ;  /* 0x0000001910007986 */ /* 0x0043e8000c10190e */
[----:B---3--:R1:W-:Y:S01]  /*0f30*/  STG.E desc[UR14][R18.64], R29 ;  /* 0x0000001d12007986 */ /* 0x0083e2000c10190e */
[----:B------:R-:W-:Y:S05]  /*0f40*/  @!P0 BRA `(.L_x_5342) ;  /* 0xfffffffc00a88947 */ /* 0x000fea000383ffff */
.L_x_5341:
[----:B------:R-:W-:Y:S05]  /*0f50*/  BSYNC.RECONVERGENT B0 ;  /* 0x0000000000007941 */ /* 0x000fea0003800200 */
.L_x_5340:
[C---:B------:R-:W-:Y:S02]  /*0f60*/  IMAD.IADD R5, R2.reuse, 0x1, R5 ;  /* 0x0000000102057824 */ /* 0x040fe400078e0205 */
[----:B01----:R-:W-:-:S05]  /*0f70*/  IMAD.SHL.U32 R10, R2, 0x4, RZ ;  /* 0x00000004020a7824 */ /* 0x003fca00078e00ff */
[----:B------:R-:W-:-:S13]  /*0f80*/  ISETP.GE.U32.AND P0, PT, R5, R10, PT ;  /* 0x0000000a0500720c */ /* 0x000fda0003f06070 */
[----:B------:R-:W-:Y:S05]  /*0f90*/  @!P0 BRA `(.L_x_5343) ;  /* 0xfffffff000f08947 */ /* 0x000fea000383ffff */
[----:B------:R-:W-:Y:S05]  /*0fa0*/  EXIT ;  /* 0x000000000000794d */ /* 0x000fea0003800000 */
        .weak           $__internal_52_$__cuda_sm20_div_u16
        .type           $__internal_52_$__cuda_sm20_div_u16,@function
        .size           $__internal_52_$__cuda_sm20_div_u16,(.L_x_58003 - $__internal_52_$__cuda_sm20_div_u16)
$__internal_52_$__cuda_sm20_div_u16:
        /* <DEDUP_REMOVED lines=13> */
[----:B------:R-:W-:-:S06]  /*1080*/  FMUL.RZ R4, R4, R7 ;  /* 0x0000000704047220 */ /* 0x000fcc000040c000 */
[----:B------:R-:W0:Y:S02]  /*1090*/  F2I.U32.TRUNC.NTZ R4, R4 ;  /* 0x0000000400047305 */ /* 0x000e24000020f000 */
[----:B0-----:R-:W-:Y:S01]  /*10a0*/  LOP3.LUT R7, R4, 0xffff, RZ, 0xc0, !PT ;  /* 0x0000ffff04077812 */ /* 0x001fe200078ec0ff */
[----:B------:R-:W-:Y:S01]  /*10b0*/  @!P0 IMAD.MOV.U32 R7, RZ, RZ, -0x1 ;  /* 0xffffffffff078424 */ /* 0x000fe200078e00ff */
[----:B------:R-:W-:Y:S06]  /*10c0*/  RET.REL.NODEC R8 `(_Z9cuda_gemmIiLi256ELi4ELi1ELi512ELi2ELi2ELi32ELi1ELi1EEviiiPT_S1_S1_ii) ;  /* 0xffffffec08cc7950 */ /* 0x000fec0003c3ffff */
.L_x_5344:
        /* <DEDUP_REMOVED lines=11> */
.L_x_58003:


//--------------------- .text._Z9cuda_gemmIiLi256ELi4ELi1ELi512ELi2ELi2ELi32ELi1ELi0EEviiiPT_S1_S1_ii --------------------------
	.section	.text._Z9cuda_gemmIiLi256ELi4ELi1ELi512ELi2ELi2ELi32ELi1ELi0EEviiiPT_S1_S1_ii,"ax",@progbits
	.align	128
        .global         _Z9cuda_gemmIiLi256ELi4ELi1ELi512ELi2ELi2ELi32ELi1ELi0EEviiiPT_S1_S1_ii
        .type           _Z9cuda_gemmIiLi256ELi4ELi1ELi512ELi2ELi2ELi32ELi1ELi0EEviiiPT_S1_S1_ii,@function
        .size           _Z9cuda_gemmIiLi256ELi4ELi1ELi512ELi2ELi2ELi32ELi1ELi0EEviiiPT_S1_S1_ii,(.L_x_58004 - _Z9cuda_gemmIiLi256ELi4ELi1ELi512ELi2ELi2ELi32ELi1ELi0EEviiiPT_S1_S1_ii)
        .other          _Z9cuda_gemmIiLi256ELi4ELi1ELi512ELi2ELi2ELi32ELi1ELi0EEviiiPT_S1_S1_ii,@"STO_CUDA_ENTRY STV_DEFAULT"
_Z9cuda_gemmIiLi256ELi4ELi1ELi512ELi2ELi2ELi32ELi1ELi0EEviiiPT_S1_S1_ii:
.text._Z9cuda_gemmIiLi256ELi4ELi1ELi512ELi2ELi2ELi32ELi1ELi0EEviiiPT_S1_S1_ii:
        /* <DEDUP_REMOVED lines=36> */
.L_x_5347:
        /* <DEDUP_REMOVED lines=25> */
.L_x_5346:
[----:B------:R-:W-:Y:S05]  /*03d0*/  BSYNC.RECONVERGENT B0 ;  /* 0x0000000000007941 */ /* 0x000fea0003800200 */
.L_x_5345:
        /* <DEDUP_REMOVED lines=56> */
[----:B------:R-:W1:Y:S01]  /*0760*/  F2I.FTZ.U32.TRUNC.NTZ R5, R5 ;  /* 0x0000000500057305 */ /* 0x000e62000021f000 */
[----:B------:R-:W-:-:S04]  /*0770*/  UIADD3 UR4, UPT, UPT, -UR5, URZ, URZ ;  /* 0x000000ff05047290 */ /* 0x000fc8000fffe1ff */
[----:B------:R-:W-:-:S04]  /*0780*/  UIMAD UR4, UR7, UR4, UR19 ;  /* 0x00000004070472a4 */ /* 0x000fc8000f8e0213 */
[----:B------:R-:W-:Y:S02]  /*0790*/  UISETP.GE.U32.AND UP2, UPT, UR4, UR7, UPT ;  /* 0x000000070400728c */ /* 0x000fe4000bf46070 */
[----:B------:R-:W-:Y:S01]  /*07a0*/  @P0 IADD3 R4, PT, PT, R4, -UR7, RZ ;  /* 0x8000000704040c10 */ /* 0x000fe2000fffe0ff */
[----:B------:R-:W-:Y:S01]  /*07b0*/  @P0 VIADD R6, R6, 0x1 ;  /* 0x0000000106060836 */ /* 0x000fe20000000000 */
[----:B------:R-:W-:Y:S02]  /*07c0*/  PLOP3.LUT P0, PT, PT, PT, UP1, 0x80, 0x8 ;  /* 0x000000000008781c */ /* 0x000fe40003f0f018 */
[----:B------:R-:W-:Y:S01]  /*07d0*/  ISETP.GE.U32.AND P1, PT, R4, UR7, PT ;  /* 0x0000000704007c0c */ /* 0x000fe2000bf26070 */
[----:B-1----:R-:W-:Y:S02]  /*07e0*/  IMAD.MOV R7, RZ, RZ, -R5 ;  /* 0x000000ffff077224 */ /* 0x002fe400078e0a05 */
        /* <DEDUP_REMOVED lines=25> */
[----:B------:R-:W-:Y:S01]  /*0980*/  VIADD R3, R0, UR19 ;  /* 0x0000001300037c36 */ /* 0x000fe20008000000 */
[----:B------:R-:W-:Y:S01]  /*0990*/  MOV R13, 0xab0 ;  /* 0x00000ab0000d7802 */ /* 0x000fe20000000f00 */
[----:B------:R-:W-:Y:S01]  /*09a0*/  IMAD R7, R7, UR13, R0 ;  /* 0x0000000d07077c24 */ /* 0x000fe2000f8e0200 */
[----:B------:R-:W-:Y:S01]  /*09b0*/  UMOV UR8, UR9 ;  /* 0x0000000900087c82 */ /* 0x000fe20008000000 */
[----:B0-----:R-:W-:-:S02]  /*09c0*/  IMAD.MOV R8, RZ, RZ, -R3 ;  /* 0x000000ffff087224 */ /* 0x001fc400078e0a03 */
[----:B------:R-:W-:Y:S01]  /*09d0*/  @P1 VIADD R5, R5, 0x1 ;  /* 0x0000000105051836 */ /* 0x000fe20000000000 */
[----:B------:R-:W-:Y:S02]  /*09e0*/  ISETP.GE.U32.AND P2, PT, R7, UR13, PT ;  /* 0x0000000d07007c0c */ /* 0x000fe4000bf46070 */
[----:B------:R-:W-:Y:S02]  /*09f0*/  PRMT R8, R8, 0x7710, RZ ;  /* 0x0000771008087816 */ /* 0x000fe400000000ff */
[----:B------:R-:W-:Y:S02]  /*0a00*/  SEL R4, R6, R5, !P0 ;  /* 0x0000000506047207 */ /* 0x000fe40004000000 */
[----:B------:R-:W-:Y:S02]  /*0a10*/  IADD3 R8, PT, PT, R8, 0x1ff, RZ ;  /* 0x000001ff08087810 */ /* 0x000fe40007ffe0ff */
[----:B------:R-:W-:Y:S02]  /*0a20*/  LOP3.LUT R5, R0, 0x1f, RZ, 0xc0, !PT ;  /* 0x0000001f00057812 */ /* 0x000fe400078ec0ff */
[----:B------:R-:W-:-:S03]  /*0a30*/  LOP3.LUT R8, R8, 0xffff, RZ, 0xc0, !PT ;  /* 0x0000ffff08087812 */ /* 0x000fc600078ec0ff */
[----:B------:R-:W-:-:S05]  /*0a40*/  @P2 VIADD R7, R7, -UR13 ;  /* 0x8000000d07072c36 */ /* 0x000fca0008000000 */
[----:B------:R-:W-:-:S13]  /*0a50*/  ISETP.GE.U32.AND P2, PT, R7, UR13, PT ;  /* 0x0000000d07007c0c */ /* 0x000fda000bf46070 */
[----:B------:R-:W-:-:S05]  /*0a60*/  @P2 VIADD R7, R7, -UR13 ;  /* 0x8000000d07072c36 */ /* 0x000fca0008000000 */
[----:B------:R-:W-:Y:S02]  /*0a70*/  SEL R7, R6, R7, !P0 ;  /* 0x0000000706077207 */ /* 0x000fe40004000000 */
[----:B------:R-:W-:-:S03]  /*0a80*/  LOP3.LUT R6, R4, 0x1, RZ, 0xc0, !PT ;  /* 0x0000000104067812 */ /* 0x000fc600078ec0ff */
[----:B------:R-:W-:-:S07]  /*0a90*/  IMAD.SHL.U32 R7, R7, 0x2, RZ ;  /* 0x0000000207077824 */ /* 0x000fce00078e00ff */
[----:B------:R-:W-:Y:S05]  /*0aa0*/  CALL.REL.NOINC `($__internal_53_$__cuda_sm20_div_u16) ;  /* 0x0000001c00c87944 */ /* 0x000fea0003c00000 */
[----:B------:R-:W0:Y:S01]  /*0ab0*/  S2UR UR13, SR_CgaCtaId ;  /* 0x00000000000d79c3 */ /* 0x000e220000008800 */
[----:B------:R-:W1:Y:S01]  /*0ac0*/  LDCU.64 UR14, c[0x0][0x3a8] ;  /* 0x00007500ff0e77ac */ /* 0x000e620008000a00 */
[----:B------:R-:W-:Y:S02]  /*0ad0*/  VIADD R8, R6, 0x1 ;  /* 0x0000000106087836 */ /* 0x000fe40000000000 */
[----:B------:R-:W-:Y:S01]  /*0ae0*/  VIADD R11, R3, UR19 ;  /* 0x00000013030b7c36 */ /* 0x000fe20008000000 */
[----:B------:R-:W-:Y:S01]  /*0af0*/  UMOV UR9, 0x400 ;  /* 0x0000040000097882 */ /* 0x000fe20000000000 */
[----:B------:R-:W2:Y:S02]  /*0b00*/  LDCU.64 UR4, c[0x0][0x390] ;  /* 0x00007200ff0477ac */ /* 0x000ea40008000a00 */
[----:B------:R-:W-:Y:S01]  /*0b10*/  VIADD R13, R11, UR19 ;  /* 0x000000130b0d7c36 */ /* 0x000fe20008000000 */
[----:B------:R-:W-:Y:S02]  /*0b20*/  UIADD3 UR9, UPT, UPT, UR9, 0x880, URZ ;  /* 0x0000088009097890 */ /* 0x000fe4000fffe0ff */
[----:B------:R-:W-:Y:S01]  /*0b30*/  USHF.L.U32 UR18, UR19, 0x2, URZ ;  /* 0x0000000213127899 */ /* 0x000fe200080006ff */
[----:B------:R-:W-:Y:S01]  /*0b40*/  UMOV UR11, 0xffffff00 ;  /* 0xffffff00000b7882 */ /* 0x000fe20000000000 */
[----:B-1----:R-:W-:Y:S01]  /*0b50*/  IMAD.U32 R15, RZ, RZ, UR15 ;  /* 0x0000000fff0f7e24 */ /* 0x002fe2000f8e00ff */
[----:B------:R-:W-:Y:S01]  /*0b60*/  ISETP.GE.AND P0, PT, R8, UR15, PT ;  /* 0x0000000f08007c0c */ /* 0x000fe2000bf06270 */
[----:B------:R-:W-:Y:S01]  /*0b70*/  UISETP.LT.AND UP1, UPT, UR14, 0x2, UPT ;  /* 0x000000020e00788c */ /* 0x000fe2000bf21270 */
[----:B------:R-:W-:Y:S01]  /*0b80*/  IMAD R19, RZ, RZ, -UR15 ;  /* 0x8000000fff137e24 */ /* 0x000fe2000f8e02ff */
[----:B------:R-:W-:Y:S01]  /*0b90*/  USHF.R.U32.HI UR21, URZ, 0x4, UR15 ;  /* 0x00000004ff157899 */ /* 0x000fe2000801160f */
[C---:B------:R-:W-:Y:S01]  /*0ba0*/  SEL R9, R15.reuse, RZ, P0 ;  /* 0x000000ff0f097207 */ /* 0x040fe20000000000 */
[----:B0-----:R-:W-:Y:S01]  /*0bb0*/  ULEA UR9, UR13, UR9, 0x18 ;  /* 0x000000090d097291 */ /* 0x001fe2000f8ec0ff */
[----:B------:R-:W-:Y:S01]  /*0bc0*/  ISETP.GE.AND P0, PT, R6, UR15, PT ;  /* 0x0000000f06007c0c */ /* 0x000fe2000bf06270 */
[----:B------:R-:W-:Y:S01]  /*0bd0*/  USEL UR10, UR14, 0x2, UP1 ;  /* 0x000000020e0a7887 */ /* 0x000fe20008800000 */
[----:B------:R-:W-:Y:S01]  /*0be0*/  IADD3 R8, PT, PT, R8, -R9, RZ ;  /* 0x8000000908087210 */ /* 0x000fe20007ffe0ff */
[----:B------:R-:W-:Y:S01]  /*0bf0*/  USEL UR14, UR21, 0x1, UP0 ;  /* 0x00000001150e7887 */ /* 0x000fe20008000000 */
[----:B------:R-:W-:Y:S01]  /*0c00*/  SEL R15, R15, RZ, P0 ;  /* 0x000000ff0f0f7207 */ /* 0x000fe20000000000 */
[----:B--2---:R-:W-:Y:S01]  /*0c10*/  UIMAD.WIDE.U32 UR4, UR19, 0xc, UR4 ;  /* 0x0000000c130478a5 */ /* 0x004fe2000f8e0004 */
[----:B------:R-:W-:Y:S01]  /*0c20*/  LEA R12, R0, UR9, 0x2 ;  /* 0x00000009000c7c11 */ /* 0x000fe2000f8e10ff */
[----:B------:R-:W-:Y:S01]  /*0c30*/  UIMAD UR11, UR14, UR11, 0x201f ;  /* 0x0000201f0e0b74a4 */ /* 0x000fe2000f8e020b */
[----:B------:R-:W-:-:S02]  /*0c40*/  LOP3.LUT R9, R10, 0x3, RZ, 0xc0, !PT ;  /* 0x000000030a097812 */ /* 0x000fc400078ec0ff */
[----:B------:R-:W-:Y:S01]  /*0c50*/  LEA R19, R19, 0x201f, 0x8 ;  /* 0x0000201f13137811 */ /* 0x000fe200078e40ff */
[----:B------:R-:W-:Y:S01]  /*0c60*/  VIADD R20, R12, UR18 ;  /* 0x000000120c147c36 */ /* 0x000fe20008000000 */
[----:B------:R-:W-:-:S07]  /*0c70*/  IADD3 R18, PT, PT, R6, -R15, RZ ;  /* 0x8000000f06127210 */ /* 0x000fce0007ffe0ff */
.L_x_5394:
[----:B------:R-:W-:Y:S01]  /*0c80*/  ISETP.NE.AND P3, PT, R9, 0x2, PT ;  /* 0x000000020900780c */ /* 0x000fe20003f65270 */
[----:B------:R-:W-:Y:S01]  /*0c90*/  BSSY.RECONVERGENT B0, `(.L_x_5348) ;  /* 0x0000022000007945 */ /* 0x000fe20003800200 */
[C---:B0--34-:R-:W-:Y:S01]  /*0ca0*/  LOP3.LUT R14, R10.reuse, 0xffff, RZ, 0xc0, !PT ;  /* 0x0000ffff0a0e7812 */ /* 0x059fe200078ec0ff */
[----:B--2---:R-:W-:Y:S01]  /*0cb0*/  IMAD.MOV.U32 R25, RZ, RZ, R0 ;  /* 0x000000ffff197224 */ /* 0x004fe200078e0000 */
[----:B------:R-:W-:Y:S02]  /*0cc0*/  LOP3.LUT R15, R10, 0xffff, RZ, 0xc0, !PT ;  /* 0x0000ffff0a0f7812 */ /* 0x000fe400078ec0ff */
[----:B------:R-:W-:Y:S02]  /*0cd0*/  ISETP.GE.U32.AND P2, PT, R14, 0x2, PT ;  /* 0x000000020e00780c */ /* 0x000fe40003f46070 */
[----:B------:R-:W-:Y:S02]  /*0ce0*/  ISETP.GE.U32.AND P0, PT, R15, 0x2, PT ;  /* 0x000000020f00780c */ /* 0x000fe40003f06070 */
[----:B------:R-:W-:-:S03]  /*0cf0*/  ISETP.NE.AND P1, PT, R9, 0x2, PT ;  /* 0x000000020900780c */ /* 0x000fc60003f25270 */
[----:B-1----:R-:W-:Y:S10]  /*0d00*/  @!P3 BRA `(.L_x_5349) ;  /* 0x000000000068b947 */ /* 0x002ff40003800000 */
        /* <DEDUP_REMOVED lines=22> */
[----:B------:R-:W-:Y:S01]  /*0e70*/  IMAD.MOV.U32 R25, RZ, RZ, R11 ;  /* 0x000000ffff197224 */ /* 0x000fe200078e000b */
[----:B------:R-:W-:Y:S01]  /*0e80*/  @P3 MOV R25, R13 ;  /* 0x0000000d00193202 */ /* 0x000fe20000000f00 */
[----:B--2---:R1:W-:Y:S04]  /*0e90*/  STS [R21+UR18], R16 ;  /* 0x0000001015007988 */ /* 0x0043e80008000812 */
[----:B---3--:R1:W-:Y:S02]  /*0ea0*/  @P3 STS [R23+UR18], R14 ;  /* 0x0000000e17003988 */ /* 0x0083e40008000812 */
.L_x_5349:
[----:B------:R-:W-:Y:S05]  /*0eb0*/  BSYNC.RECONVERGENT B0 ;  /* 0x0000000000007941 */ /* 0x000fea0003800200 */
.L_x_5348:
[----:B------:R-:W-:Y:S04]  /*0ec0*/  BSSY.RECONVERGENT B0, `(.L_x_5350) ;  /* 0x0000020000007945 */ /* 0x000fe80003800200 */
[----:B------:R-:W-:Y:S05]  /*0ed0*/  @!P2 BRA `(.L_x_5351) ;  /* 0x000000000078a947 */ /* 0x000fea0003800000 */
[----:B------:R-:W2:Y:S01]  /*0ee0*/  S2UR UR13, SR_CgaCtaId ;  /* 0x00000000000d79c3 */ /* 0x000ea20000008800 */
[----:B------:R-:W-:Y:S01]  /*0ef0*/  UMOV UR9, 0x400 ;  /* 0x0000040000097882 */ /* 0x000fe20000000000 */
[----:B-1----:R-:W-:Y:S01]  /*0f00*/  IMAD.U32 R14, RZ, RZ, UR8 ;  /* 0x00000008ff0e7e24 */ /* 0x002fe2000f8e00ff */
[----:B------:R-:W-:-:S03]  /*0f10*/  UIADD3 UR9, UPT, UPT, UR9, 0x80, URZ ;  /* 0x0000008009097890 */ /* 0x000fc6000fffe0ff */
[----:B------:R-:W-:Y:S01]  /*0f20*/  IMAD R23, R14, 0x200, R25 ;  /* 0x000002000e177824 */ /* 0x000fe200078e0219 */
[----:B--2---:R-:W-:-:S06]  /*0f30*/  ULEA UR9, UR13, UR9, 0x18 ;  /* 0x000000090d097291 */ /* 0x004fcc000f8ec0ff */
[----:B0-----:R-:W-:-:S07]  /*0f40*/  LEA R21, R25, UR9, 0x2 ;  /* 0x0000000919157c11 */ /* 0x001fce000f8e10ff */
.L_x_5352:
[----:B--2---:R-:W0:Y:S08]  /*0f50*/  LDC.64 R14, c[0x0][0x390] ;  /* 0x0000e400ff0e7b82 */ /* 0x004e300000000a00 */
[----:B------:R-:W1:Y:S01]  /*0f60*/  LDC R26, c[0x0][0x360] ;  /* 0x0000d800ff1a7b82 */ /* 0x000e620000000800 */
[----:B------:R-:W-:Y:S01]  /*0f70*/  MOV R17, UR5 ;  /* 0x0000000500117c02 */ /* 0x000fe20008000f00 */
[----:B------:R-:W-:-:S02]  /*0f80*/  IMAD.U32 R16, RZ, RZ, UR4 ;  /* 0x00000004ff107e24 */ /* 0x000fc4000f8e00ff */
[----:B0-----:R-:W-:-:S04]  /*0f90*/  IMAD.WIDE R14, R23, 0x4, R14 ;  /* 0x00000004170e7825 */ /* 0x001fc800078e020e */
[----:B-1----:R-:W-:-:S04]  /*0fa0*/  IMAD.WIDE.U32 R28, R26, 0x4, R14 ;  /* 0x000000041a1c7825 */ /* 0x002fc800078e000e */
[----:B------:R-:W-:Y:S02]  /*0fb0*/  IMAD.WIDE R16, R23, 0x4, R16 ;  /* 0x0000000417107825 */ /* 0x000fe400078e0210 */
[----:B------:R-:W2:Y:S04]  /*0fc0*/  LDG.E R28, desc[UR16][R28.64] ;  /* 0x000000101c1c7981 */ /* 0x000ea8000c1e1900 */
[----:B------:R-:W3:Y:S04]  /*0fd0*/  LDG.E R17, desc[UR16][R16.64] ;  /* 0x0000001010117981 */ /* 0x000ee8000c1e1900 */
[----:B------:R0:W4:Y:S02]  /*0fe0*/  LDG.E R29, desc[UR16][R14.64] ;  /* 0x000000100e1d7981 */ /* 0x000124000c1e1900 */
[----:B0-----:R-:W-:-:S05]  /*0ff0*/  IMAD.WIDE.U32 R14, R26, 0x8, R14 ;  /* 0x000000081a0e7825 */ /* 0x001fca00078e000e */
[----:B------:R0:W5:Y:S01]  /*1000*/  LDG.E R27, desc[UR16][R14.64] ;  /* 0x000000100e1b7981 */ /* 0x000162000c1e1900 */
[C-C-:B------:R-:W-:Y:S02]  /*1010*/  IMAD R16, R26.reuse, 0x8, R21.reuse ;  /* 0x000000081a107824 */ /* 0x140fe400078e0215 */
[----:B------:R-:W-:Y:S02]  /*1020*/  VIADD R25, R25, UR18 ;  /* 0x0000001219197c36 */ /* 0x000fe40008000000 */
[----:B0-----:R-:W-:-:S03]  /*1030*/  IMAD R14, R26, 0xc, R21 ;  /* 0x0000000c1a0e7824 */ /* 0x001fc600078e0215 */
[----:B------:R-:W-:Y:S02]  /*1040*/  ISETP.GE.U32.AND P2, PT, R25, 0x200, PT ;  /* 0x000002001900780c */ /* 0x000fe40003f46070 */
[----:B------:R-:W-:Y:S01]  /*1050*/  IADD3 R23, PT, PT, R23, UR18, RZ ;  /* 0x0000001217177c10 */ /* 0x000fe2000fffe0ff */
[----:B----4-:R-:W-:Y:S04]  /*1060*/  STS [R21], R29 ;  /* 0x0000001d15007388 */ /* 0x010fe80000000800 */
[----:B--2---:R0:W-:Y:S04]  /*1070*/  STS [R21+UR18], R28 ;  /* 0x0000001c15007988 */ /* 0x0041e80008000812 */
[----:B-----5:R2:W-:Y:S04]  /*1080*/  STS [R16], R27 ;  /* 0x0000001b10007388 */ /* 0x0205e80000000800 */
[----:B---3--:R2:W-:Y:S01]  /*1090*/  STS [R14], R17 ;  /* 0x000000110e007388 */ /* 0x0085e20000000800 */
[----:B0-----:R-:W-:Y:S01]  /*10a0*/  IMAD R21, R26, 0x10, R21 ;  /* 0x000000101a157824 */ /* 0x001fe200078e0215 */
[----:B------:R-:W-:Y:S06]  /*10b0*/  @!P2 BRA `(.L_x_5352) ;  /* 0xfffffffc00a4a947 */ /* 0x000fec000383ffff */
.L_x_5351:
[----:B------:R-:W-:Y:S05]  /*10c0*/  BSYNC.RECONVERGENT B0 ;  /* 0x0000000000007941 */ /* 0x000fea0003800200 */
.L_x_5350:
[----:B------:R-:W-:Y:S01]  /*10d0*/  BSSY.RECONVERGENT B0, `(.L_x_5353) ;  /* 0x000000c000007945 */ /* 0x000fe20003800200 */
[----:B-12---:R-:W-:-:S03]  /*10e0*/  IMAD.MOV.U32 R14, RZ, RZ, R0 ;  /* 0x000000ffff0e7224 */ /* 0x006fc600078e0000 */
        /* <DEDUP_REMOVED lines=10> */
.L_x_5354:
[----:B------:R-:W-:Y:S05]  /*1190*/  BSYNC.RECONVERGENT B0 ;  /* 0x0000000000007941 */ /* 0x000fea0003800200 */
.L_x_5353:
[----:B------:R-:W-:Y:S04]  /*11a0*/  BSSY.RECONVERGENT B0, `(.L_x_5355) ;  /* 0x0000010000007945 */ /* 0x000fe80003800200 */
[----:B------:R-:W-:Y:S05]  /*11b0*/  @!P0 BRA `(.L_x_5356) ;  /* 0x0000000000388947 */ /* 0x000fea0003800000 */
[----:B0-----:R-:W0:Y:S01]  /*11c0*/  S2R R16, SR_CgaCtaId ;  /* 0x0000000000107919 */ /* 0x001e220000008800 */
[----:B------:R-:W-:-:S05]  /*11d0*/  MOV R15, 0x400 ;  /* 0x00000400000f7802 */ /* 0x000fca0000000f00 */
[----:B------:R-:W-:-:S05]  /*11e0*/  VIADD R15, R15, 0x880 ;  /* 0x000008800f0f7836 */ /* 0x000fca0000000000 */
[----:B0-----:R-:W-:-:S07]  /*11f0*/  LEA R21, R16, R15, 0x18 ;  /* 0x0000000f10157211 */ /* 0x001fce00078ec0ff */
.L_x_5357:
        /* <DEDUP_REMOVED lines=10> */
.L_x_5356:
[----:B------:R-:W-:Y:S05]  /*12a0*/  BSYNC.RECONVERGENT B0 ;  /* 0x0000000000007941 */ /* 0x000fea0003800200 */
.L_x_5355:
[----:B------:R-:W-:Y:S01]  /*12b0*/  BAR.SYNC.DEFER_BLOCKING 0x0 ;  /* 0x0000000000007b1d */ /* 0x000fe20000010000 */
[----:B------:R-:W-:-:S09]  /*12c0*/  UISETP.GE.AND UP0, UPT, UR6, 0x1, UPT ;  /* 0x000000010600788c */ /* 0x000fd2000bf06270 */
[----:B------:R-:W-:Y:S05]  /*12d0*/  BRA.U !UP0, `(.L_x_5358) ;  /* 0x0000000d08fc7547 */ /* 0x000fea000b800000 */
[----:B------:R-:W-:-:S09]  /*12e0*/  UISETP.NE.AND UP0, UPT, UR14, 0x1, UPT ;  /* 0x000000010e00788c */ /* 0x000fd2000bf05270 */
[----:B------:R-:W-:Y:S05]  /*12f0*/  BRA.U UP0, `(.L_x_5359) ;  /* 0x0000000500487547 */ /* 0x000fea000b800000 */
[----:B------:R-:W-:Y:S01]  /*1300*/  BSSY B1, `(.L_x_5360) ;  /* 0x0000050000017945 */ /* 0x000fe20003800000 */
[----:B--2---:R-:W-:-:S07]  /*1310*/  IMAD.MOV.U32 R17, RZ, RZ, RZ ;  /* 0x000000ffff117224 */ /* 0x004fce00078e00ff */
.L_x_5370:
[----:B0-----:R-:W0:Y:S01]  /*1320*/  LDC R21, c[0x0][0x3ac] ;  /* 0x0000eb00ff157b82 */ /* 0x001e220000000800 */
[----:B------:R-:W-:Y:S01]  /*1330*/  IMAD.IADD R16, R4, 0x1, R17 ;  /* 0x0000000104107824 */ /* 0x000fe200078e0211 */
[----:B------:R-:W-:Y:S02]  /*1340*/  IADD3 R17, PT, PT, R17, UR7, RZ ;  /* 0x0000000711117c10 */ /* 0x000fe4000fffe0ff */
[----:B------:R-:W-:Y:S02]  /*1350*/  ISETP.GE.AND P0, PT, R2, UR10, PT ;  /* 0x0000000a02007c0c */ /* 0x000fe4000bf06270 */
[----:B------:R-:W-:Y:S02]  /*1360*/  ISETP.GE.AND P3, PT, R17, UR6, PT ;  /* 0x0000000611007c0c */ /* 0x000fe4000bf66270 */
[C---:B0-----:R-:W-:Y:S01]  /*1370*/  ISETP.GE.AND P1, PT, R21.reuse, 0x1, PT ;  /* 0x000000011500780c */ /* 0x041fe20003f26270 */
[----:B---3--:R-:W-:Y:S01]  /*1380*/  IMAD R15, R16, R21, R7 ;  /* 0x00000015100f7224 */ /* 0x008fe200078e0207 */
[----:B------:R-:W-:-:S11]  /*1390*/  ISETP.GE.AND P2, PT, R21, 0x2, PT ;  /* 0x000000021500780c */ /* 0x000fd60003f46270 */
[----:B--2-4-:R-:W-:Y:S05]  /*13a0*/  @!P1 BRA `(.L_x_5361) ;  /* 0x00000000001c9947 */ /* 0x014fea0003800000 */
[----:B------:R-:W0:Y:S01]  /*13b0*/  S2UR UR13, SR_CgaCtaId ;  /* 0x00000000000d79c3 */ /* 0x000e220000008800 */
[----:B------:R-:W-:Y:S01]  /*13c0*/  UMOV UR9, 0x400 ;  /* 0x0000040000097882 */ /* 0x000fe20000000000 */
[----:B------:R-:W-:Y:S01]  /*13d0*/  IMAD.IADD R14, R6, 0x1, R15 ;  /* 0x00000001060e7824 */ /* 0x000fe200078e020f */
[----:B------:R-:W-:-:S04]  /*13e0*/  UIADD3 UR9, UPT, UPT, UR9, 0x80, URZ ;  /* 0x0000008009097890 */ /* 0x000fc8000fffe0ff */
[----:B0-----:R-:W-:-:S06]  /*13f0*/  ULEA UR9, UR13, UR9, 0x18 ;  /* 0x000000090d097291 */ /* 0x001fcc000f8ec0ff */
[----:B------:R-:W-:-:S05]  /*1400*/  LEA R14, R14, UR9, 0x2 ;  /* 0x000000090e0e7c11 */ /* 0x000fca000f8e10ff */
[----:B------:R0:W2:Y:S02]  /*1410*/  LDS R24, [R14] ;  /* 0x000000000e187984 */ /* 0x0000a40000000800 */
.L_x_5361:
[----:B------:R-:W-:Y:S05]  /*1420*/  @!P2 BRA `(.L_x_5362) ;  /* 0x000000000020a947 */ /* 0x000fea0003800000 */
[----:B------:R-:W3:Y:S01]  /*1430*/  S2UR UR13, SR_CgaCtaId ;  /* 0x00000000000d79c3 */ /* 0x000ee20000008800 */
[----:B------:R-:W-:Y:S01]  /*1440*/  UMOV UR9, 0x400 ;  /* 0x0000040000097882 */ /* 0x000fe20000000000 */
[----:B0-----:R-:W-:Y:S01]  /*1450*/  LOP3.LUT R14, R6, 0x1, RZ, 0x3c, !PT ;  /* 0x00000001060e7812 */ /* 0x001fe200078e3cff */
[----:B------:R-:W-:-:S04]  /*1460*/  UIADD3 UR9, UPT, UPT, UR9, 0x80, URZ ;  /* 0x0000008009097890 */ /* 0x000fc8000fffe0ff */
[----:B------:R-:W-:Y:S01]  /*1470*/  IMAD.IADD R14, R15, 0x1, R14 ;  /* 0x000000010f0e7824 */ /* 0x000fe200078e020e */
[----:B---3--:R-:W-:-:S06]  /*1480*/  ULEA UR9, UR13, UR9, 0x18 ;  /* 0x000000090d097291 */ /* 0x008fcc000f8ec0ff */
[----:B------:R-:W-:-:S05]  /*1490*/  LEA R14, R14, UR9, 0x2 ;  /* 0x000000090e0e7c11 */ /* 0x000fca000f8e10ff */
[----:B------:R3:W4:Y:S02]  /*14a0*/  LDS R22, [R14] ;  /* 0x000000000e167984 */ /* 0x0007240000000800 */
.L_x_5362:
        /* <DEDUP_REMOVED lines=8> */
[----:B-----5:R-:W-:-:S06]  /*1530*/  VIADD R15, R25, 0xffffffe ;  /* 0x0ffffffe190f7836 */ /* 0x020fcc0000000000 */
[----:B------:R-:W0:Y:S02]  /*1540*/  F2I.FTZ.U32.TRUNC.NTZ R15, R15 ;  /* 0x0000000f000f7305 */ /* 0x000e24000021f000 */
[----:B0--3--:R-:W-:-:S05]  /*1550*/  IADD3 R14, PT, PT, RZ, -R15, RZ ;  /* 0x8000000fff0e7210 */ /* 0x009fca0007ffe0ff */
[----:B------:R-:W-:Y:S02]  /*1560*/  IMAD R27, R14, R23, RZ ;  /* 0x000000170e1b7224 */ /* 0x000fe400078e02ff */
[----:B------:R-:W-:-:S04]  /*1570*/  IMAD.MOV.U32 R14, RZ, RZ, RZ ;  /* 0x000000ffff0e7224 */ /* 0x000fc800078e00ff */
[----:B------:R-:W-:Y:S01]  /*1580*/  IMAD.HI.U32 R27, R15, R27, R14 ;  /* 0x0000001b0f1b7227 */ /* 0x000fe200078e000e */
[----:B------:R-:W-:-:S05]  /*1590*/  MOV R15, 0x400 ;  /* 0x00000400000f7802 */ /* 0x000fca0000000f00 */
[----:B------:R-:W-:-:S04]  /*15a0*/  IMAD.HI.U32 R14, R27, R26, RZ ;  /* 0x0000001a1b0e7227 */ /* 0x000fc800078e00ff */
[----:B------:R-:W-:-:S04]  /*15b0*/  IMAD.MOV R14, RZ, RZ, -R14 ;  /* 0x000000ffff0e7224 */ /* 0x000fc800078e0a0e */
[C---:B------:R-:W-:Y:S02]  /*15c0*/  IMAD R14, R23.reuse, R14, R26 ;  /* 0x0000000e170e7224 */ /* 0x040fe400078e021a */
[----:B------:R-:W0:Y:S03]  /*15d0*/  S2R R26, SR_CgaCtaId ;  /* 0x00000000001a7919 */ /* 0x000e260000008800 */
[----:B------:R-:W-:-:S13]  /*15e0*/  ISETP.GT.U32.AND P0, PT, R23, R14, PT ;  /* 0x0000000e1700720c */ /* 0x000fda0003f04070 */
[----:B------:R-:W-:-:S05]  /*15f0*/  @!P0 IMAD.IADD R14, R14, 0x1, -R23 ;  /* 0x000000010e0e8824 */ /* 0x000fca00078e0a17 */
[----:B------:R-:W-:-:S13]  /*1600*/  ISETP.GT.U32.AND P0, PT, R23, R14, PT ;  /* 0x0000000e1700720c */ /* 0x000fda0003f04070 */
[----:B------:R-:W-:Y:S01]  /*1610*/  @!P0 IADD3 R14, PT, PT, R14, -R23, RZ ;  /* 0x800000170e0e8210 */ /* 0x000fe20007ffe0ff */
[----:B------:R-:W-:-:S04]  /*1620*/  VIADD R23, R15, 0x880 ;  /* 0x000008800f177836 */ /* 0x000fc80000000000 */
[----:B------:R-:W-:Y:S01]  /*1630*/  @!P4 IMAD.MOV R14, RZ, RZ, -R14 ;  /* 0x000000ffff0ec224 */ /* 0x000fe200078e0a0e */
[----:B------:R-:W-:Y:S02]  /*1640*/  @!P5 LOP3.LUT R14, RZ, R21, RZ, 0x33, !PT ;  /* 0x00000015ff0ed212 */ /* 0x000fe400078e33ff */
[C---:B0-----:R-:W-:Y:S02]  /*1650*/  LEA R21, R26.reuse, R15, 0x18 ;  /* 0x0000000f1a157211 */ /* 0x041fe400078ec0ff */
[----:B------:R-:W-:Y:S01]  /*1660*/  LEA R26, R26, R23, 0x18 ;  /* 0x000000171a1a7211 */ /* 0x000fe200078ec0ff */
[----:B------:R-:W-:Y:S01]  /*1670*/  IMAD.MOV.U32 R23, RZ, RZ, R2 ;  /* 0x000000ffff177224 */ /* 0x000fe200078e0002 */
[----:B------:R-:W-:-:S07]  /*1680*/  LEA R21, R14, R21, 0x2 ;  /* 0x000000150e157211 */ /* 0x000fce00078e10ff */
.L_x_5369:
[----:B0-----:R-:W-:Y:S02]  /*1690*/  IMAD R25, R23, 0xc, R21 ;  /* 0x0000000c17197824 */ /* 0x001fe400078e0215 */
[----:B------:R-:W-:-:S04]  /*16a0*/  IMAD.MOV.U32 R27, RZ, RZ, RZ ;  /* 0x000000ffff1b7224 */ /* 0x000fc800078e00ff */
[----:B------:R-:W0:Y:S01]  /*16b0*/  LDS R25, [R25] ;  /* 0x0000000019197984 */ /* 0x000e220000000800 */
[----:B---3--:R-:W-:Y:S05]  /*16c0*/  @!P1 BRA `(.L_x_5365) ;  /* 0x0000000000109947 */ /* 0x008fea0003800000 */
[----:B------:R-:W-:-:S03]  /*16d0*/  UMOV UR9, 0xffffffff ;  /* 0xffffffff00097882 */ /* 0x000fc60000000000 */
[----:B------:R-:W-:Y:S05]  /*16e0*/  BRA.DIV UR9, `(.L_x_5366) ;  /* 0x0000000e09fc7947 */ /* 0x000fea000b800000 */
[----:B0-----:R0:W3:Y:S02]  /*16f0*/  SHFL.IDX PT, R14, R25, R18, R19 ;  /* 0x00000012190e7389 */ /* 0x0010e400000e0013 */
.L_x_5397:
[----:B--23--:R-:W-:-:S07]  /*1700*/  IMAD R27, R24, R14, RZ ;  /* 0x0000000e181b7224 */ /* 0x00cfce00078e02ff */
.L_x_5365:
[----:B------:R-:W-:Y:S05]  /*1710*/  @!P2 BRA `(.L_x_5367) ;  /* 0x000000000010a947 */ /* 0x000fea0003800000 */
[----:B------:R-:W-:-:S03]  /*1720*/  UMOV UR9, 0xffffffff ;  /* 0xffffffff00097882 */ /* 0x000fc60000000000 */
[----:B------:R-:W-:Y:S05]  /*1730*/  BRA.DIV UR9, `(.L_x_5368) ;  /* 0x0000001209087947 */ /* 0x000fea000b800000 */
[----:B0-----:R0:W3:Y:S02]  /*1740*/  SHFL.IDX PT, R14, R25, R8, R19 ;  /* 0x00000008190e7389 */ /* 0x0010e400000e0013 */
.L_x_5400:
[----:B---34-:R-:W-:-:S07]  /*1750*/  IMAD R27, R22, R14, R27 ;  /* 0x0000000e161b7224 */ /* 0x018fce00078e021b */
.L_x_5367:
[C---:B------:R-:W-:Y:S01]  /*1760*/  IMAD R15, R23.reuse, UR6, R16 ;  /* 0x00000006170f7c24 */ /* 0x040fe2000f8e0210 */
[----:B------:R-:W-:-:S03]  /*1770*/  IADD3 R23, PT, PT, R23, UR12, RZ ;  /* 0x0000000c17177c10 */ /* 0x000fc6000fffe0ff */
[----:B------:R-:W-:Y:S01]  /*1780*/  IMAD R15, R15, 0x4, R26 ;  /* 0x000000040f0f7824 */ /* 0x000fe200078e021a */
[----:B------:R-:W-:-:S04]  /*1790*/  ISETP.GE.AND P0, PT, R23, UR10, PT ;  /* 0x0000000a17007c0c */ /* 0x000fc8000bf06270 */
[----:B------:R-:W3:Y:S02]  /*17a0*/  LDS R14, [R15] ;  /* 0x000000000f0e7984 */ /* 0x000ee40000000800 */
[----:B---3--:R-:W-:-:S05]  /*17b0*/  IMAD.IADD R14, R14, 0x1, R27 ;  /* 0x000000010e0e7824 */ /* 0x008fca00078e021b */
[----:B------:R3:W-:Y:S02]  /*17c0*/  STS [R15], R14 ;  /* 0x0000000e0f007388 */ /* 0x0007e40000000800 */
[----:B------:R-:W-:Y:S05]  /*17d0*/  @!P0 BRA `(.L_x_5369) ;  /* 0xfffffffc00ac8947 */ /* 0x000fea000383ffff */
.L_x_5364:
[----:B------:R-:W-:Y:S05]  /*17e0*/  BSYNC B0 ;  /* 0x0000000000007941 */ /* 0x000fea0003800000 */
.L_x_5363:
[----:B------:R-:W-:Y:S05]  /*17f0*/  @!P3 BRA `(.L_x_5370) ;  /* 0xfffffff800c8b947 */ /* 0x000fea000383ffff */
[----:B------:R-:W-:Y:S05]  /*1800*/  BSYNC B1 ;  /* 0x0000000000017941 */ /* 0x000fea0003800000 */
.L_x_5360:
[----:B------:R-:W-:Y:S05]  /*1810*/  BRA `(.L_x_5358) ;  /* 0x0000000800ac7947 */ /* 0x000fea0003800000 */
.L_x_5359:
[----:B------:R-:W3:Y:S02]  /*1820*/  LDCU UR9, c[0x0][0x3ac] ;  /* 0x00007580ff0977ac */ /* 0x000ee40008000800 */
[----:B---3--:R-:W-:-:S09]  /*1830*/  UISETP.GT.U32.AND UP0, UPT, UR9, 0x1f, UPT ;  /* 0x0000001f0900788c */ /* 0x008fd2000bf04070 */
[----:B------:R-:W-:Y:S05]  /*1840*/  BRA.U UP0, `(.L_x_5371) ;  /* 0x0000000500007547 */ /* 0x000fea000b800000 */
[----:B--2---:R-:W-:-:S07]  /*1850*/  IMAD.MOV.U32 R17, RZ, RZ, RZ ;  /* 0x000000ffff117224 */ /* 0x004fce00078e00ff */
.L_x_5378:
[----:B--2---:R-:W2:Y:S01]  /*1860*/  LDC R26, c[0x0][0x3ac] ;  /* 0x0000eb00ff1a7b82 */ /* 0x004ea20000000800 */
[----:B---3--:R-:W3:Y:S01]  /*1870*/  S2R R23, SR_CgaCtaId ;  /* 0x0000000000177919 */ /* 0x008ee20000008800 */
[----:B------:R-:W-:Y:S01]  /*1880*/  MOV R28, 0x400 ;  /* 0x00000400001c7802 */ /* 0x000fe20000000f00 */
[----:B0-----:R-:W-:Y:S01]  /*1890*/  IMAD.IADD R16, R4, 0x1, R17 ;  /* 0x0000000104107824 */ /* 0x001fe200078e0211 */
[----:B------:R-:W-:Y:S01]  /*18a0*/  BSSY B0, `(.L_x_5372) ;  /* 0x0000038000007945 */ /* 0x000fe20003800000 */
[----:B------:R-:W-:Y:S02]  /*18b0*/  VIADD R17, R17, UR7 ;  /* 0x0000000711117c36 */ /* 0x000fe40008000000 */
[----:B----4-:R-:W-:-:S03]  /*18c0*/  VIADD R14, R28, 0x80 ;  /* 0x000000801c0e7836 */ /* 0x010fc60000000000 */
[----:B------:R-:W-:Y:S02]  /*18d0*/  ISETP.GE.AND P1, PT, R17, UR6, PT ;  /* 0x0000000611007c0c */ /* 0x000fe4000bf26270 */
[----:B--2---:R-:W-:Y:S01]  /*18e0*/  ISETP.GT.AND P0, PT, R26, 0x1, PT ;  /* 0x000000011a00780c */ /* 0x004fe20003f04270 */
[----:B------:R-:W-:Y:S01]  /*18f0*/  IMAD R21, R16, R26, R7 ;  /* 0x0000001a10157224 */ /* 0x000fe200078e0207 */
[----:B---3--:R-:W-:-:S03]  /*1900*/  LEA R24, R23, R14, 0x18 ;  /* 0x0000000e17187211 */ /* 0x008fc600078ec0ff */
[----:B------:R-:W-:-:S08]  /*1910*/  IMAD.IADD R14, R6, 0x1, R21 ;  /* 0x00000001060e7824 */ /* 0x000fd000078e0215 */
[----:B------:R-:W-:Y:S01]  /*1920*/  @P0 LOP3.LUT R15, R6, 0x1, RZ, 0x3c, !PT ;  /* 0x00000001060f0812 */ /* 0x000fe200078e3cff */
[----:B------:R-:W-:-:S03]  /*1930*/  IMAD R14, R14, 0x4, R24 ;  /* 0x000000040e0e7824 */ /* 0x000fc600078e0218 */
[----:B------:R-:W-:-:S04]  /*1940*/  @P0 IADD3 R15, PT, PT, R15, R21, RZ ;  /* 0x000000150f0f0210 */ /* 0x000fc80007ffe0ff */
[----:B------:R-:W-:Y:S02]  /*1950*/  @P0 LEA R15, R15, R24, 0x2 ;  /* 0x000000180f0f0211 */ /* 0x000fe400078e10ff */
[----:B------:R0:W2:Y:S04]  /*1960*/  LDS R24, [R14] ;  /* 0x000000000e187984 */ /* 0x0000a80000000800 */
[----:B------:R0:W3:Y:S01]  /*1970*/  @P0 LDS R22, [R15] ;  /* 0x000000000f160984 */ /* 0x0000e20000000800 */
[----:B------:R-:W-:-:S13]  /*1980*/  ISETP.GE.AND P0, PT, R2, UR10, PT ;  /* 0x0000000a02007c0c */ /* 0x000fda000bf06270 */
[----:B0-----:R-:W-:Y:S05]  /*1990*/  @P0 BRA `(.L_x_5373) ;  /* 0x0000000000a00947 */ /* 0x001fea0003800000 */
[----:B------:R-:W0:Y:S01]  /*19a0*/  I2F.U32.RP R21, R26 ;  /* 0x0000001a00157306 */ /* 0x000e220000209000 */
[----:B------:R-:W-:Y:S01]  /*19b0*/  IMAD.MOV.U32 R14, RZ, RZ, RZ ;  /* 0x000000ffff0e7224 */ /* 0x000fe200078e00ff */
[C---:B------:R-:W-:Y:S02]  /*19c0*/  ISETP.NE.U32.AND P2, PT, R26.reuse, RZ, PT ;  /* 0x000000ff1a00720c */ /* 0x040fe40003f45070 */
[----:B------:R-:W-:-:S04]  /*19d0*/  ISETP.GE.AND P3, PT, R26, 0x2, PT ;  /* 0x000000021a00780c */ /* 0x000fc80003f66270 */
[----:B0-----:R-:W0:Y:S02]  /*19e0*/  MUFU.RCP R21, R21 ;  /* 0x0000001500157308 */ /* 0x001e240000001000 */
[----:B0-----:R-:W-:Y:S02]  /*19f0*/  VIADD R25, R21, 0xffffffe ;  /* 0x0ffffffe15197836 */ /* 0x001fe40000000000 */
[----:B------:R-:W-:-:S04]  /*1a00*/  IMAD.MOV.U32 R21, RZ, RZ, R2 ;  /* 0x000000ffff157224 */ /* 0x000fc800078e0002 */
[----:B------:R-:W0:Y:S02]  /*1a10*/  F2I.FTZ.U32.TRUNC.NTZ R15, R25 ;  /* 0x00000019000f7305 */ /* 0x000e24000021f000 */
[----:B0-----:R-:W-:-:S05]  /*1a20*/  IADD3 R27, PT, PT, RZ, -R15, RZ ;  /* 0x8000000fff1b7210 */ /* 0x001fca0007ffe0ff */
[----:B------:R-:W-:-:S04]  /*1a30*/  IMAD R27, R27, R26, RZ ;  /* 0x0000001a1b1b7224 */ /* 0x000fc800078e02ff */
[----:B------:R-:W-:-:S06]  /*1a40*/  IMAD.HI.U32 R14, R15, R27, R14 ;  /* 0x0000001b0f0e7227 */ /* 0x000fcc00078e000e */
[----:B------:R-:W-:-:S04]  /*1a50*/  IMAD.HI.U32 R14, R14, R5, RZ ;  /* 0x000000050e0e7227 */ /* 0x000fc800078e00ff */
[----:B------:R-:W-:-:S04]  /*1a60*/  IMAD.MOV R14, RZ, RZ, -R14 ;  /* 0x000000ffff0e7224 */ /* 0x000fc800078e0a0e */
[----:B------:R-:W-:Y:S02]  /*1a70*/  IMAD R15, R26, R14, R5 ;  /* 0x0000000e1a0f7224 */ /* 0x000fe400078e0205 */
[----:B------:R-:W-:-:S03]  /*1a80*/  VIADD R14, R28, 0x880 ;  /* 0x000008801c0e7836 */ /* 0x000fc60000000000 */
[----:B------:R-:W-:-:S13]  /*1a90*/  ISETP.GE.U32.AND P0, PT, R15, R26, PT ;  /* 0x0000001a0f00720c */ /* 0x000fda0003f06070 */
[----:B------:R-:W-:-:S04]  /*1aa0*/  @P0 IADD3 R15, PT, PT, R15, -R26, RZ ;  /* 0x8000001a0f0f0210 */ /* 0x000fc80007ffe0ff */
[----:B------:R-:W-:-:S13]  /*1ab0*/  ISETP.GE.U32.AND P0, PT, R15, R26, PT ;  /* 0x0000001a0f00720c */ /* 0x000fda0003f06070 */
[----:B------:R-:W-:Y:S01]  /*1ac0*/  @P0 IMAD.IADD R15, R15, 0x1, -R26 ;  /* 0x000000010f0f0824 */ /* 0x000fe200078e0a1a */
[----:B------:R-:W-:Y:S02]  /*1ad0*/  @!P2 LOP3.LUT R15, RZ, R26, RZ, 0x33, !PT ;  /* 0x0000001aff0fa212 */ /* 0x000fe400078e33ff */
[C---:B------:R-:W-:Y:S02]  /*1ae0*/  LEA R26, R23.reuse, R28, 0x18 ;  /* 0x0000001c171a7211 */ /* 0x040fe400078ec0ff */
[----:B------:R-:W-:Y:S02]  /*1af0*/  LEA R23, R23, R14, 0x18 ;  /* 0x0000000e17177211 */ /* 0x000fe400078ec0ff */
[----:B------:R-:W-:-:S07]  /*1b00*/  LEA R26, R15, R26, 0x2 ;  /* 0x0000001a0f1a7211 */ /* 0x000fce00078e10ff */
.L_x_5377:
[----:B0-2---:R-:W-:Y:S01]  /*1b10*/  IMAD R25, R21, 0xc, R26 ;  /* 0x0000000c15197824 */ /* 0x005fe200078e021a */
[----:B------:R-:W-:-:S05]  /*1b20*/  UMOV UR9, 0xffffffff ;  /* 0xffffffff00097882 */ /* 0x000fca0000000000 */
[----:B------:R-:W0:Y:S01]  /*1b30*/  LDS R25, [R25] ;  /* 0x0000000019197984 */ /* 0x000e220000000800 */
[----:B----4-:R-:W-:Y:S05]  /*1b40*/  BRA.DIV UR9, `(.L_x_5374) ;  /* 0x0000000e09247947 */ /* 0x010fea000b800000 */
[----:B0-----:R0:W4:Y:S02]  /*1b50*/  SHFL.IDX PT, R14, R25, R18, R19 ;  /* 0x00000012190e7389 */ /* 0x00112400000e0013 */
.L_x_5403:
[----:B--2-4-:R-:W-:Y:S01]  /*1b60*/  IMAD R27, R24, R14, RZ ;  /* 0x0000000e181b7224 */ /* 0x014fe200078e02ff */
[----:B------:R-:W-:Y:S06]  /*1b70*/  @!P3 BRA `(.L_x_5375) ;  /* 0x000000000010b947 */ /* 0x000fec0003800000 */
[----:B------:R-:W-:-:S03]  /*1b80*/  UMOV UR9, 0xffffffff ;  /* 0xffffffff00097882 */ /* 0x000fc60000000000 */
[----:B------:R-:W-:Y:S05]  /*1b90*/  BRA.DIV UR9, `(.L_x_5376) ;  /* 0x0000000e09307947 */ /* 0x000fea000b800000 */
[----:B------:R2:W4:Y:S02]  /*1ba0*/  SHFL.IDX PT, R14, R25, R8, R19 ;  /* 0x00000008190e7389 */ /* 0x00052400000e0013 */
.L_x_5406:
[----:B---34-:R-:W-:-:S07]  /*1bb0*/  IMAD R27, R22, R14, R27 ;  /* 0x0000000e161b7224 */ /* 0x018fce00078e021b */
.L_x_5375:
[C---:B------:R-:W-:Y:S01]  /*1bc0*/  IMAD R14, R21.reuse, UR6, R16 ;  /* 0x00000006150e7c24 */ /* 0x040fe2000f8e0210 */
[----:B------:R-:W-:-:S03]  /*1bd0*/  IADD3 R21, PT, PT, R21, UR12, RZ ;  /* 0x0000000c15157c10 */ /* 0x000fc6000fffe0ff */
[----:B------:R-:W-:Y:S01]  /*1be0*/  IMAD R14, R14, 0x4, R23 ;  /* 0x000000040e0e7824 */ /* 0x000fe200078e0217 */
[----:B------:R-:W-:-:S04]  /*1bf0*/  ISETP.GE.AND P0, PT, R21, UR10, PT ;  /* 0x0000000a15007c0c */ /* 0x000fc8000bf06270 */
[----:B------:R4:W-:Y:S09]  /*1c00*/  STS [R14], R27 ;  /* 0x0000001b0e007388 */ /* 0x0009f20000000800 */
[----:B------:R-:W-:Y:S05]  /*1c10*/  @!P0 BRA `(.L_x_5377) ;  /* 0xfffffffc00bc8947 */ /* 0x000fea000383ffff */
.L_x_5373:
[----:B------:R-:W-:Y:S05]  /*1c20*/  BSYNC B0 ;  /* 0x0000000000007941 */ /* 0x000fea0003800000 */
.L_x_5372:
[----:B------:R-:W-:Y:S05]  /*1c30*/  @!P1 BRA `(.L_x_5378) ;  /* 0xfffffffc00089947 */ /* 0x000fea000383ffff */
[----:B------:R-:W-:Y:S05]  /*1c40*/  BRA `(.L_x_5358) ;  /* 0x0000000400a07947 */ /* 0x000fea0003800000 */
.L_x_5371:
[----:B--2---:R-:W-:-:S07]  /*1c50*/  IMAD.MOV.U32 R17, RZ, RZ, RZ ;  /* 0x000000ffff117224 */ /* 0x004fce00078e00ff */
.L_x_5388:
[----:B0-----:R-:W0:Y:S01]  /*1c60*/  LDC R21, c[0x0][0x3ac] ;  /* 0x0000eb00ff157b82 */ /* 0x001e220000000800 */
[----:B------:R-:W-:Y:S01]  /*1c70*/  IMAD.IADD R16, R4, 0x1, R17 ;  /* 0x0000000104107824 */ /* 0x000fe200078e0211 */
[----:B------:R-:W-:Y:S02]  /*1c80*/  IADD3 R17, PT, PT, R17, UR7, RZ ;  /* 0x0000000711117c10 */ /* 0x000fe4000fffe0ff */
[----:B------:R-:W-:Y:S02]  /*1c90*/  ISETP.GE.AND P0, PT, R2, UR10, PT ;  /* 0x0000000a02007c0c */ /* 0x000fe4000bf06270 */
[----:B------:R-:W-:Y:S02]  /*1ca0*/  ISETP.GE.AND P3, PT, R17, UR6, PT ;  /* 0x0000000611007c0c */ /* 0x000fe4000bf66270 */
[C---:B0-----:R-:W-:Y:S01]  /*1cb0*/  ISETP.GE.AND P1, PT, R21.reuse, 0x1, PT ;  /* 0x000000011500780c */ /* 0x041fe20003f26270 */
[----:B------:R-:W-:Y:S01]  /*1cc0*/  IMAD R15, R16, R21, R7 ;  /* 0x00000015100f7224 */ /* 0x000fe200078e0207 */
[----:B------:R-:W-:-:S11]  /*1cd0*/  ISETP.GE.AND P2, PT, R21, 0x2, PT ;  /* 0x000000021500780c */ /* 0x000fd60003f46270 */
[----:B--234-:R-:W-:Y:S05]  /*1ce0*/  @!P1 BRA `(.L_x_5379) ;  /* 0x00000000001c9947 */ /* 0x01cfea0003800000 */
[----:B------:R-:W0:Y:S01]  /*1cf0*/  S2UR UR13, SR_CgaCtaId ;  /* 0x00000000000d79c3 */ /* 0x000e220000008800 */
[----:B------:R-:W-:Y:S01]  /*1d00*/  UMOV UR9, 0x400 ;  /* 0x0000040000097882 */ /* 0x000fe20000000000 */
[----:B------:R-:W-:Y:S01]  /*1d10*/  IMAD.IADD R14, R6, 0x1, R15 ;  /* 0x00000001060e7824 */ /* 0x000fe200078e020f */
[----:B------:R-:W-:-:S04]  /*1d20*/  UIADD3 UR9, UPT, UPT, UR9, 0x80, URZ ;  /* 0x0000008009097890 */ /* 0x000fc8000fffe0ff */
[----:B0-----:R-:W-:-:S06]  /*1d30*/  ULEA UR9, UR13, UR9, 0x18 ;  /* 0x000000090d097291 */ /* 0x001fcc000f8ec0ff */
[----:B------:R-:W-:-:S05]  /*1d40*/  LEA R14, R14, UR9, 0x2 ;  /* 0x000000090e0e7c11 */ /* 0x000fca000f8e10ff */
[----:B------:R0:W2:Y:S02]  /*1d50*/  LDS R24, [R14] ;  /* 0x000000000e187984 */ /* 0x0000a40000000800 */
.L_x_5379:
        /* <DEDUP_REMOVED lines=9> */
.L_x_5380:
[----:B------:R-:W-:Y:S05]  /*1df0*/  @P0 BRA `(.L_x_5381) ;  /* 0x0000000400300947 */ /* 0x000fea0003800000 */
[----:B------:R-:W-:Y:S01]  /*1e00*/  IABS R23, R21 ;  /* 0x0000001500177213 */ /* 0x000fe20000000000 */
[----:B------:R-:W5:Y:S01]  /*1e10*/  S2UR UR13, SR_CgaCtaId ;  /* 0x00000000000d79c3 */ /* 0x000f620000008800 */
[----:B------:R-:W-:Y:S01]  /*1e20*/  ISETP.GE.AND P4, PT, R5, RZ, PT ;  /* 0x000000ff0500720c */ /* 0x000fe20003f86270 */
[----:B------:R-:W-:Y:S01]  /*1e30*/  UMOV UR9, 0x400 ;  /* 0x0000040000097882 */ /* 0x000fe20000000000 */
[----:B------:R-:W0:Y:S01]  /*1e40*/  I2F.RP R25, R23 ;  /* 0x0000001700197306 */ /* 0x000e220000209400 */
[----:B------:R-:W-:-:S07]  /*1e50*/  ISETP.NE.AND P5, PT, R21, RZ, PT ;  /* 0x000000ff1500720c */ /* 0x000fce0003fa5270 */
[----:B0-----:R-:W3:Y:S01]  /*1e60*/  MUFU.RCP R25, R25 ;  /* 0x0000001900197308 */ /* 0x001ee20000001000 */
[----:B-----5:R-:W-:Y:S01]  /*1e70*/  ULEA UR9, UR13, UR9, 0x18 ;  /* 0x000000090d097291 */ /* 0x020fe2000f8ec0ff */
[----:B---3--:R-:W-:-:S06]  /*1e80*/  IADD3 R14, PT, PT, R25, 0xffffffe, RZ ;  /* 0x0ffffffe190e7810 */ /* 0x008fcc0007ffe0ff */
[----:B------:R0:W3:Y:S02]  /*1e90*/  F2I.FTZ.U32.TRUNC.NTZ R15, R14 ;  /* 0x0000000e000f7305 */ /* 0x0000e4000021f000 */
[----:B0-----:R-:W-:Y:S02]  /*1ea0*/  IMAD.MOV.U32 R14, RZ, RZ, RZ ;  /* 0x000000ffff0e7224 */ /* 0x001fe400078e00ff */
[----:B---3--:R-:W-:-:S04]  /*1eb0*/  IMAD.MOV R26, RZ, RZ, -R15 ;  /* 0x000000ffff1a7224 */ /* 0x008fc800078e0a0f */
        /* <DEDUP_REMOVED lines=9> */
[----:B------:R-:W-:-:S05]  /*1f50*/  @!P0 IMAD.IADD R26, R26, 0x1, -R23 ;  /* 0x000000011a1a8824 */ /* 0x000fca00078e0a17 */
[----:B------:R-:W-:Y:S02]  /*1f60*/  @!P4 IADD3 R26, PT, PT, -R26, RZ, RZ ;  /* 0x000000ff1a1ac210 */ /* 0x000fe40007ffe1ff */
[----:B------:R-:W-:Y:S01]  /*1f70*/  @!P5 LOP3.LUT R26, RZ, R21, RZ, 0x33, !PT ;  /* 0x00000015ff1ad212 */ /* 0x000fe200078e33ff */
[----:B------:R-:W-:-:S03]  /*1f80*/  IMAD.MOV.U32 R21, RZ, RZ, R2 ;  /* 0x000000ffff157224 */ /* 0x000fc600078e0002 */
[----:B------:R-:W-:-:S07]  /*1f90*/  LEA R26, R26, UR9, 0x2 ;  /* 0x000000091a1a7c11 */ /* 0x000fce000f8e10ff */
.L_x_5387:
[----:B------:R-:W-:Y:S02]  /*1fa0*/  IMAD R14, R21, 0xc, R26 ;  /* 0x0000000c150e7824 */ /* 0x000fe400078e021a */
[----:B------:R-:W-:-:S03]  /*1fb0*/  IMAD.MOV.U32 R23, RZ, RZ, RZ ;  /* 0x000000ffff177224 */ /* 0x000fc600078e00ff */
[----:B------:R0:W3:Y:S01]  /*1fc0*/  LDS R25, [R14] ;  /* 0x000000000e197984 */ /* 0x0000e20000000800 */
[----:B------:R-:W-:Y:S05]  /*1fd0*/  @!P1 BRA `(.L_x_5382) ;  /* 0x0000000000109947 */ /* 0x000fea0003800000 */
[----:B------:R-:W-:-:S03]  /*1fe0*/  UMOV UR9, 0xffffffff ;  /* 0xffffffff00097882 */ /* 0x000fc60000000000 */
[----:B------:R-:W-:Y:S05]  /*1ff0*/  BRA.DIV UR9, `(.L_x_5383) ;  /* 0x0000000a09387947 */ /* 0x000fea000b800000 */
[----:B---3--:R3:W0:Y:S02]  /*2000*/  SHFL.IDX PT, R23, R25, R18, R19 ;  /* 0x0000001219177389 */ /* 0x00862400000e0013 */
.L_x_5408:
[----:B0-2---:R-:W-:-:S07]  /*2010*/  IMAD R23, R24, R23, RZ ;  /* 0x0000001718177224 */ /* 0x005fce00078e02ff */
.L_x_5382:
[----:B------:R-:W-:Y:S05]  /*2020*/  @!P2 BRA `(.L_x_5384) ;  /* 0x000000000010a947 */ /* 0x000fea0003800000 */
[----:B------:R-:W-:-:S03]  /*2030*/  UMOV UR9, 0xffffffff ;  /* 0xffffffff00097882 */ /* 0x000fc60000000000 */
[----:B------:R-:W-:Y:S05]  /*2040*/  BRA.DIV UR9, `(.L_x_5385) ;  /* 0x0000000a09407947 */ /* 0x000fea000b800000 */
[----:B0--3--:R0:W3:Y:S02]  /*2050*/  SHFL.IDX PT, R14, R25, R8, R19 ;  /* 0x00000008190e7389 */ /* 0x0090e400000e0013 */
.L_x_5411:
[----:B---34-:R-:W-:-:S07]  /*2060*/  IMAD R23, R22, R14, R23 ;  /* 0x0000000e16177224 */ /* 0x018fce00078e0217 */
.L_x_5384:
[----:B0-----:R-:W-:-:S07]  /*2070*/  MOV R14, UR21 ;  /* 0x00000015000e7c02 */ /* 0x001fce0008000f00 */
.L_x_5386:
        /* <DEDUP_REMOVED lines=8> */
[----:B---3--:R-:W0:Y:S01]  /*2100*/  I2F.U32.RP R25, UR14 ;  /* 0x0000000e00197d06 */ /* 0x008e220008209000 */
        /* <DEDUP_REMOVED lines=17> */
[----:B------:R-:W0:Y:S01]  /*2220*/  @!P0 S2R R15, SR_CgaCtaId ;  /* 0x00000000000f8919 */ /* 0x000e220000008800 */
[----:B------:R-:W-:-:S05]  /*2230*/  @!P0 MOV R14, 0x400 ;  /* 0x00000400000e8802 */ /* 0x000fca0000000f00 */
[----:B------:R-:W-:-:S05]  /*2240*/  @!P0 VIADD R14, R14, 0x880 ;  /* 0x000008800e0e8836 */ /* 0x000fca0000000000 */
[----:B0-----:R-:W-:Y:S01]  /*2250*/  @!P0 LEA R15, R15, R14, 0x18 ;  /* 0x0000000e0f0f8211 */ /* 0x001fe200078ec0ff */
[C---:B------:R-:W-:Y:S01]  /*2260*/  @!P0 IMAD R14, R21.reuse, UR6, R16 ;  /* 0x00000006150e8c24 */ /* 0x040fe2000f8e0210 */
[----:B------:R-:W-:-:S03]  /*2270*/  IADD3 R21, PT, PT, R21, UR12, RZ ;  /* 0x0000000c15157c10 */ /* 0x000fc6000fffe0ff */
[----:B------:R-:W-:-:S05]  /*2280*/  @!P0 IMAD R14, R14, 0x4, R15 ;  /* 0x000000040e0e8824 */ /* 0x000fca00078e020f */
[----:B------:R0:W-:Y:S01]  /*2290*/  @!P0 STS [R14], R23 ;  /* 0x000000170e008388 */ /* 0x0001e20000000800 */
[----:B------:R-:W-:-:S13]  /*22a0*/  ISETP.GE.AND P0, PT, R21, UR10, PT ;  /* 0x0000000a15007c0c */ /* 0x000fda000bf06270 */
[----:B0-----:R-:W-:Y:S05]  /*22b0*/  @!P0 BRA `(.L_x_5387) ;  /* 0xfffffffc00388947 */ /* 0x001fea000383ffff */
.L_x_5381:
[----:B------:R-:W-:Y:S05]  /*22c0*/  @!P3 BRA `(.L_x_5388) ;  /* 0xfffffff80064b947 */ /* 0x000fea000383ffff */
.L_x_5358:
[----:B------:R-:W-:Y:S01]  /*22d0*/  ISETP.NE.AND P0, PT, R9, 0x2, PT ;  /* 0x000000020900780c */ /* 0x000fe20003f05270 */
[----:B------:R-:W-:Y:S05]  /*22e0*/  WARPSYNC.ALL ;  /* 0x0000000000007948 */ /* 0x000fea0003800000 */
[----:B0--34-:R-:W-:Y:S01]  /*22f0*/  LOP3.LUT R14, R10, 0xffff, RZ, 0xc0, !PT ;  /* 0x0000ffff0a0e7812 */ /* 0x019fe200078ec0ff */
[----:B------:R-:W-:Y:S01]  /*2300*/  BAR.SYNC.DEFER_BLOCKING 0x0 ;  /* 0x0000000000007b1d */ /* 0x000fe20000010000 */
[----:B------:R-:W-:Y:S02]  /*2310*/  IMAD.MOV.U32 R23, RZ, RZ, R0 ;  /* 0x000000ffff177224 */ /* 0x000fe400078e0000 */
[----:B------:R-:W-:-:S03]  /*2320*/  ISETP.GE.U32.AND P2, PT, R14, 0x2, PT ;  /* 0x000000020e00780c */ /* 0x000fc60003f46070 */
[----:B------:R-:W-:Y:S04]  /*2330*/  BSSY.RECONVERGENT B0, `(.L_x_5389) ;  /* 0x0000016000007945 */ /* 0x000fe80003800200 */
[----:B------:R-:W-:Y:S06]  /*2340*/  @!P0 BRA `(.L_x_5390) ;  /* 0x0000000000508947 */ /* 0x000fec0003800000 */
[----:B--2---:R-:W0:Y:S01]  /*2350*/  LDS R17, [R12] ;  /* 0x000000000c117984 */ /* 0x004e220000000800 */
[----:B------:R-:W2:Y:S01]  /*2360*/  LDC.64 R14, c[0x0][0x3a0] ;  /* 0x0000e800ff0e7b82 */ /* 0x000ea20000000a00 */
[----:B------:R-:W-:Y:S01]  /*2370*/  USHF.L.U32 UR9, UR8, 0x9, URZ ;  /* 0x0000000908097899 */ /* 0x000fe200080006ff */
[----:B------:R-:W-:Y:S01]  /*2380*/  ISETP.NE.AND P0, PT, R9, 0x3, PT ;  /* 0x000000030900780c */ /* 0x000fe20003f05270 */
[----:B------:R-:W-:-:S04]  /*2390*/  IMAD.MOV.U32 R23, RZ, RZ, R3 ;  /* 0x000000ffff177224 */ /* 0x000fc800078e0003 */
[----:B------:R-:W-:-:S05]  /*23a0*/  LOP3.LUT R21, R0, UR9, RZ, 0xfc, !PT ;  /* 0x0000000900157c12 */ /* 0x000fca000f8efcff */
[----:B--2---:R-:W-:-:S05]  /*23b0*/  IMAD.WIDE R14, R21, 0x4, R14 ;  /* 0x00000004150e7825 */ /* 0x004fca00078e020e */
[----:B0-----:R0:W-:Y:S01]  /*23c0*/  STG.E desc[UR16][R14.64], R17 ;  /* 0x000000110e007986 */ /* 0x0011e2000c101910 */
[----:B------:R-:W-:Y:S05]  /*23d0*/  @!P0 BRA `(.L_x_5390) ;  /* 0x00000000002c8947 */ /* 0x000fea0003800000 */
[----:B------:R-:W-:Y:S01]  /*23e0*/  ISETP.NE.AND P1, PT, R9, RZ, PT ;  /* 0x000000ff0900720c */ /* 0x000fe20003f25270 */
[----:B------:R-:W2:Y:S01]  /*23f0*/  LDS R21, [R12+UR18] ;  /* 0x000000120c157984 */ /* 0x000ea20008000800 */
[----:B------:R-:W-:Y:S01]  /*2400*/  IADD3 R16, P0, PT, R14, UR18, RZ ;  /* 0x000000120e107c10 */ /* 0x000fe2000ff1e0ff */
[----:B------:R-:W-:-:S03]  /*2410*/  IMAD.MOV.U32 R23, RZ, RZ, R11 ;  /* 0x000000ffff177224 */ /* 0x000fc600078e000b */
[----:B0-----:R-:W-:-:S07]  /*2420*/  IADD3.X R17, PT, PT, RZ, R15, RZ, P0, !PT ;  /* 0x0000000fff117210 */ /* 0x001fce00007fe4ff */
[----:B------:R-:W0:Y:S01]  /*2430*/  @P1 LDS R25, [R20+UR18] ;  /* 0x0000001214191984 */ /* 0x000e220008000800 */
[----:B------:R-:W-:Y:S02]  /*2440*/  @P1 IADD3 R14, P0, PT, R16, UR18, RZ ;  /* 0x00000012100e1c10 */ /* 0x000fe4000ff1e0ff */
[----:B------:R-:W-:-:S03]  /*2450*/  @P1 MOV R23, R13 ;  /* 0x0000000d00171202 */ /* 0x000fc60000000f00 */
[----:B------:R-:W-:Y:S01]  /*2460*/  @P1 IMAD.X R15, RZ, RZ, R17, P0 ;  /* 0x000000ffff0f1224 */ /* 0x000fe200000e0611 */
[----:B--2---:R3:W-:Y:S04]  /*2470*/  STG.E desc[UR16][R16.64], R21 ;  /* 0x0000001510007986 */ /* 0x0047e8000c101910 */
[----:B0-----:R3:W-:Y:S03]  /*2480*/  @P1 STG.E desc[UR16][R14.64], R25 ;  /* 0x000000190e001986 */ /* 0x0017e6000c101910 */
.L_x_5390:
[----:B------:R-:W-:Y:S05]  /*2490*/  BSYNC.RECONVERGENT B0 ;  /* 0x0000000000007941 */ /* 0x000fea0003800200 */
.L_x_5389:
[----:B------:R-:W-:Y:S04]  /*24a0*/  BSSY.RECONVERGENT B0, `(.L_x_5391) ;  /* 0x000001e000007945 */ /* 0x000fe80003800200 */
[----:B------:R-:W-:Y:S05]  /*24b0*/  @!P2 BRA `(.L_x_5392) ;  /* 0x000000000070a947 */ /* 0x000fea0003800000 */
[----:B---3--:R-:W3:Y:S01]  /*24c0*/  S2R R21, SR_CgaCtaId ;  /* 0x0000000000157919 */ /* 0x008ee20000008800 */
[----:B0-----:R-:W-:-:S05]  /*24d0*/  MOV R14, 0x400 ;  /* 0x00000400000e7802 */ /* 0x001fca0000000f00 */
[----:B------:R-:W-:-:S05]  /*24e0*/  VIADD R14, R14, 0x880 ;  /* 0x000008800e0e7836 */ /* 0x000fca0000000000 */
[----:B---3--:R-:W-:-:S07]  /*24f0*/  LEA R21, R21, R14, 0x18 ;  /* 0x0000000e15157211 */ /* 0x008fce00078ec0ff */
.L_x_5393:
[----:B----4-:R-:W-:Y:S01]  /*2500*/  IMAD R14, R23, 0x4, R21 ;  /* 0x00000004170e7824 */ /* 0x010fe200078e0215 */
[----:B------:R-:W0:Y:S01]  /*2510*/  LDC.64 R28, c[0x0][0x3a0] ;  /* 0x0000e800ff1c7b82 */ /* 0x000e220000000a00 */
[----:B--2---:R-:W-:-:S03]  /*2520*/  MOV R16, UR8 ;  /* 0x0000000800107c02 */ /* 0x004fc60008000f00 */
[----:B------:R-:W2:Y:S02]  /*2530*/  LDS R25, [R14] ;  /* 0x000000000e197984 */ /* 0x000ea40000000800 */
[----:B------:R-:W-:Y:S02]  /*2540*/  IMAD R17, R16, 0x200, R23 ;  /* 0x0000020010117824 */ /* 0x000fe400078e0217 */
[----:B------:R-:W3:Y:S01]  /*2550*/  LDS R15, [R14+UR18] ;  /* 0x000000120e0f7984 */ /* 0x000ee20008000800 */
[----:B------:R-:W-:Y:S02]  /*2560*/  VIADD R23, R23, UR18 ;  /* 0x0000001217177c36 */ /* 0x000fe40008000000 */
[----:B0-----:R-:W-:-:S03]  /*2570*/  IMAD.WIDE R28, R17, 0x4, R28 ;  /* 0x00000004111c7825 */ /* 0x001fc600078e021c */
[----:B------:R-:W-:-:S05]  /*2580*/  IADD3 R26, P0, PT, R28, UR18, RZ ;  /* 0x000000121c1a7c10 */ /* 0x000fca000ff1e0ff */
[----:B------:R-:W-:Y:S01]  /*2590*/  IMAD.X R27, RZ, RZ, R29, P0 ;  /* 0x000000ffff1b7224 */ /* 0x000fe200000e061d */
[----:B------:R-:W-:-:S05]  /*25a0*/  IADD3 R16, P0, PT, R26, UR18, RZ ;  /* 0x000000121a107c10 */ /* 0x000fca000ff1e0ff */
[----:B------:R-:W-:Y:S01]  /*25b0*/  IMAD.X R17, RZ, RZ, R27, P0 ;  /* 0x000000ffff117224 */ /* 0x000fe200000e061b */
[----:B--2---:R0:W-:Y:S04]  /*25c0*/  STG.E desc[UR16][R28.64], R25 ;  /* 0x000000191c007986 */ /* 0x0041e8000c101910 */
[----:B---3--:R2:W-:Y:S01]  /*25d0*/  STG.E desc[UR16][R26.64], R15 ;  /* 0x0000000f1a007986 */ /* 0x0085e2000c101910 */
[----:B0-----:R-:W-:Y:S02]  /*25e0*/  IADD3 R25, PT, PT, R14, UR18, RZ ;  /* 0x000000120e197c10 */ /* 0x001fe4000fffe0ff */
[----:B------:R-:W-:-:S03]  /*25f0*/  IADD3 R14, P0, PT, R16, UR18, RZ ;  /* 0x00000012100e7c10 */ /* 0x000fc6000ff1e0ff */
[----:B------:R-:W-:Y:S01]  /*2600*/  VIADD R28, R25, UR18 ;  /* 0x00000012191c7c36 */ /* 0x000fe20008000000 */
[----:B--2---:R-:W-:Y:S01]  /*2610*/  IADD3.X R15, PT, PT, RZ, R17, RZ, P0, !PT ;  /* 0x00000011ff0f7210 */ /* 0x004fe200007fe4ff */
[----:B------:R-:W0:Y:S01]  /*2620*/  LDS R25, [R25+UR18] ;  /* 0x0000001219197984 */ /* 0x000e220008000800 */
[----:B------:R-:W-:-:S03]  /*2630*/  ISETP.GE.U32.AND P0, PT, R23, 0x200, PT ;  /* 0x000002001700780c */ /* 0x000fc60003f06070 */
[----:B------:R-:W2:Y:S04]  /*2640*/  LDS R29, [R28+UR18] ;  /* 0x000000121c1d7984 */ /* 0x000ea80008000800 */
[----:B0-----:R4:W-:Y:S04]  /*2650*/  STG.E desc[UR16][R16.64], R25 ;  /* 0x0000001910007986 */ /* 0x0019e8000c101910 */
[----:B--2---:R4:W-:Y:S02]  /*2660*/  STG.E desc[UR16][R14.64], R29 ;  /* 0x0000001d0e007986 */ /* 0x0049e4000c101910 */
[----:B------:R-:W-:Y:S05]  /*2670*/  @!P0 BRA `(.L_x_5393) ;  /* 0xfffffffc00a08947 */ /* 0x000fea000383ffff */
.L_x_5392:
[----:B------:R-:W-:Y:S05]  /*2680*/  BSYNC.RECONVERGENT B0 ;  /* 0x0000000000007941 */ /* 0x000fea0003800200 */
.L_x_5391:
[----:B------:R-:W-:Y:S02]  /*2690*/  UIADD3 UR8, UPT, UPT, UR20, UR8, URZ ;  /* 0x0000000814087290 */ /* 0x000fe4000fffe0ff */
[----:B------:R-:W-:-:S04]  /*26a0*/  USHF.L.U32 UR9, UR20, 0x2, URZ ;  /* 0x0000000214097899 */ /* 0x000fc800080006ff */
[----:B------:R-:W-:-:S09]  /*26b0*/  UISETP.GE.U32.AND UP0, UPT, UR8, UR9, UPT ;  /* 0x000000090800728c */ /* 0x000fd2000bf06070 */
[----:B------:R-:W-:Y:S05]  /*26c0*/  BRA.U !UP0, `(.L_x_5394) ;  /* 0xffffffe5086c7547 */ /* 0x000fea000b83ffff */
[----:B------:R-:W-:Y:S05]  /*26d0*/  EXIT ;  /* 0x000000000000794d */ /* 0x000fea0003800000 */
.L_x_5366:
[----:B------:R-:W-:Y:S01]  /*26e0*/  BSSY B2, `(.L_x_5395) ;  /* 0x0000006000027945 */ /* 0x000fe20003800000 */
[----:B------:R-:W-:Y:S01]  /*26f0*/  IMAD.MOV.U32 R15, RZ, RZ, R18 ;  /* 0x000000ffff0f7224 */ /* 0x000fe200078e0012 */
[----:B------:R-:W-:-:S07]  /*2700*/  MOV R14, 0xffffffff ;  /* 0xffffffff000e7802 */ /* 0x000fce0000000f00 */
[----:B012-4-:R-:W-:Y:S05]  /*2710*/  WARPSYNC.COLLECTIVE R14, `(.L_x_5396) ;  /* 0x000000000e087348 */ /* 0x017fea0003c00000 */
[----:B0-----:R0:W3:Y:S02]  /*2720*/  SHFL.IDX P0, R14, R25, R15, R19 ;  /* 0x0000000f190e7389 */ /* 0x0010e40000000013 */
[----:B01234-:R-:W-:Y:S05]  /*2730*/  ENDCOLLECTIVE ;  /* 0x000000000000791b */ /* 0x01ffea0003800000 */
.L_x_5396:
[----:B------:R-:W-:Y:S05]  /*2740*/  BSYNC B2 ;  /* 0x0000000000027941 */ /* 0x000fea0003800000 */
.L_x_5395:
[----:B------:R-:W-:Y:S05]  /*2750*/  BRA `(.L_x_5397) ;  /* 0xffffffec00e87947 */ /* 0x000fea000383ffff */
.L_x_5368:
[----:B------:R-:W-:Y:S01]  /*2760*/  BSSY B2, `(.L_x_5398) ;  /* 0x0000006000027945 */ /* 0x000fe20003800000 */
[----:B------:R-:W-:Y:S02]  /*2770*/  IMAD.MOV.U32 R15, RZ, RZ, R8 ;  /* 0x000000ffff0f7224 */ /* 0x000fe400078e0008 */
[----:B------:R-:W-:-:S07]  /*2780*/  IMAD.MOV.U32 R14, RZ, RZ, -0x1 ;  /* 0xffffffffff0e7424 */ /* 0x000fce00078e00ff */
[----:B012-4-:R-:W-:Y:S05]  /*2790*/  WARPSYNC.COLLECTIVE R14, `(.L_x_5399) ;  /* 0x000000000e087348 */ /* 0x017fea0003c00000 */
[----:B0-----:R0:W3:Y:S02]  /*27a0*/  SHFL.IDX P0, R14, R25, R15, R19 ;  /* 0x0000000f190e7389 */ /* 0x0010e40000000013 */
[----:B01234-:R-:W-:Y:S05]  /*27b0*/  ENDCOLLECTIVE ;  /* 0x000000000000791b */ /* 0x01ffea0003800000 */
.L_x_5399:
[----:B------:R-:W-:Y:S05]  /*27c0*/  BSYNC B2 ;  /* 0x0000000000027941 */ /* 0x000fea0003800000 */
.L_x_5398:
[----:B------:R-:W-:Y:S05]  /*27d0*/  BRA `(.L_x_5400) ;  /* 0xffffffec00dc7947 */ /* 0x000fea000383ffff */
.L_x_5374:
[----:B------:R-:W-:Y:S01]  /*27e0*/  BSSY B1, `(.L_x_5401) ;  /* 0x0000006000017945 */ /* 0x000fe20003800000 */
[----:B------:R-:W-:Y:S01]  /*27f0*/  MOV R15, R18 ;  /* 0x00000012000f7202 */ /* 0x000fe20000000f00 */
[----:B------:R-:W-:-:S07]  /*2800*/  IMAD.MOV.U32 R14, RZ, RZ, -0x1 ;  /* 0xffffffffff0e7424 */ /* 0x000fce00078e00ff */
[----:B0123--:R-:W-:Y:S05]  /*2810*/  WARPSYNC.COLLECTIVE R14, `(.L_x_5402) ;  /* 0x000000000e087348 */ /* 0x00ffea0003c00000 */
[----:B0-----:R0:W4:Y:S02]  /*2820*/  SHFL.IDX P0, R14, R25, R15, R19 ;  /* 0x0000000f190e7389 */ /* 0x0011240000000013 */
[----:B01234-:R-:W-:Y:S05]  /*2830*/  ENDCOLLECTIVE ;  /* 0x000000000000791b */ /* 0x01ffea0003800000 */
.L_x_5402:
[----:B------:R-:W-:Y:S05]  /*2840*/  BSYNC B1 ;  /* 0x0000000000017941 */ /* 0x000fea0003800000 */
.L_x_5401:
[----:B------:R-:W-:Y:S05]  /*2850*/  BRA `(.L_x_5403) ;  /* 0xfffffff000c07947 */ /* 0x000fea000383ffff */
.L_x_5376:
[----:B------:R-:W-:Y:S01]  /*2860*/  BSSY B1, `(.L_x_5404) ;  /* 0x0000006000017945 */ /* 0x000fe20003800000 */
[----:B------:R-:W-:Y:S01]  /*2870*/  IMAD.MOV.U32 R15, RZ, RZ, R8 ;  /* 0x000000ffff0f7224 */ /* 0x000fe200078e0008 */
[----:B------:R-:W-:-:S07]  /*2880*/  MOV R14, 0xffffffff ;  /* 0xffffffff000e7802 */ /* 0x000fce0000000f00 */
[----:B01-3--:R-:W-:Y:S05]  /*2890*/  WARPSYNC.COLLECTIVE R14, `(.L_x_5405) ;  /* 0x000000000e087348 */ /* 0x00bfea0003c00000 */
[----:B------:R2:W4:Y:S02]  /*28a0*/  SHFL.IDX P0, R14, R25, R15, R19 ;  /* 0x0000000f190e7389 */ /* 0x0005240000000013 */
[----:B01234-:R-:W-:Y:S05]  /*28b0*/  ENDCOLLECTIVE ;  /* 0x000000000000791b */ /* 0x01ffea0003800000 */
.L_x_5405:
[----:B------:R-:W-:Y:S05]  /*28c0*/  BSYNC B1 ;  /* 0x0000000000017941 */ /* 0x000fea0003800000 */
.L_x_5404:
[----:B------:R-:W-:Y:S05]  /*28d0*/  BRA `(.L_x_5406) ;  /* 0xfffffff000b47947 */ /* 0x000fea000383ffff */
.L_x_5383:
[----:B0-----:R-:W-:Y:S02]  /*28e0*/  IMAD.MOV.U32 R14, RZ, RZ, -0x1 ;  /* 0xffffffffff0e7424 */ /* 0x001fe400078e00ff */
[----:B------:R-:W-:-:S07]  /*28f0*/  IMAD.MOV.U32 R15, RZ, RZ, R18 ;  /* 0x000000ffff0f7224 */ /* 0x000fce00078e0012 */
[----:B-1234-:R-:W-:Y:S05]  /*2900*/  WARPSYNC.COLLECTIVE R14, `(.L_x_5407) ;  /* 0x000000000e087348 */ /* 0x01efea0003c00000 */
[----:B---3--:R0:W3:Y:S02]  /*2910*/  SHFL.IDX P0, R14, R25, R15, R19 ;  /* 0x0000000f190e7389 */ /* 0x0080e40000000013 */
[----:B01234-:R-:W-:Y:S05]  /*2920*/  ENDCOLLECTIVE ;  /* 0x000000000000791b */ /* 0x01ffea0003800000 */
.L_x_5407:
[----:B------:R-:W-:Y:S01]  /*2930*/  MOV R23, R14 ;  /* 0x0000000e00177202 */ /* 0x000fe20000000f00 */
[----:B------:R-:W-:Y:S06]  /*2940*/  BRA `(.L_x_5408) ;  /* 0xfffffff400b07947 */ /* 0x000fec000383ffff */
.L_x_5385:
[----:B------:R-:W-:Y:S01]  /*2950*/  BSSY B0, `(.L_x_5409) ;  /* 0x0000006000007945 */ /* 0x000fe20003800000 */
[----:B------:R-:W-:Y:S02]  /*2960*/  IMAD.MOV.U32 R15, RZ, RZ, R8 ;  /* 0x000000ffff0f7224 */ /* 0x000fe400078e0008 */
[----:B0-----:R-:W-:-:S07]  /*2970*/  IMAD.MOV.U32 R14, RZ, RZ, -0x1 ;  /* 0xffffffffff0e7424 */ /* 0x001fce00078e00ff */
[----:B-1234-:R-:W-:Y:S05]  /*2980*/  WARPSYNC.COLLECTIVE R14, `(.L_x_5410) ;  /* 0x000000000e087348 */ /* 0x01efea0003c00000 */
[----:B---3--:R0:W3:Y:S02]  /*2990*/  SHFL.IDX P0, R14, R25, R15, R19 ;  /* 0x0000000f190e7389 */ /* 0x0080e40000000013 */
[----:B01234-:R-:W-:Y:S05]  /*29a0*/  ENDCOLLECTIVE ;  /* 0x000000000000791b */ /* 0x01ffea0003800000 */
.L_x_5410:
[----:B------:R-:W-:Y:S05]  /*29b0*/  BSYNC B0 ;  /* 0x0000000000007941 */ /* 0x000fea0003800000 */
.L_x_5409:
[----:B------:R-:W-:Y:S05]  /*29c0*/  BRA `(.L_x_5411) ;  /* 0xfffffff400a47947 */ /* 0x000fea000383ffff */
        .weak           $__internal_53_$__cuda_sm20_div_u16
        .type           $__internal_53_$__cuda_sm20_div_u16,@function
        .size           $__internal_53_$__cuda_sm20_div_u16,(.L_x_58004 - $__internal_53_$__cuda_sm20_div_u16)
$__internal_53_$__cuda_sm20_div_u16:
        /* <DEDUP_REMOVED lines=18> */
[----:B------:R-:W-:Y:S06]  /*2af0*/  RET.REL.NODEC R8 `(_Z9cuda_gemmIiLi256ELi4ELi1ELi512ELi2ELi2ELi32ELi1ELi0EEviiiPT_S1_S1_ii) ;  /* 0xffffffd408407950 */ /* 0x000fec0003c3ffff */
.L_x_5412:
        /* <DEDUP_REMOVED lines=16> */
.L_x_58004:


//--------------------- .text._Z9cuda_gemmIiLi256ELi4ELi1ELi512ELi2ELi2ELi32ELi0ELi1EEviiiPT_S1_S1_ii --------------------------
	.section	.text._Z9cuda_gemmIiLi256ELi4ELi1ELi512ELi2ELi2ELi32ELi0ELi1EEviiiPT_S1_S1_ii,"ax",@progbits
	.align	128
        .global         _Z9cuda_gemmIiLi256ELi4ELi1ELi512ELi2ELi2ELi32ELi0ELi1EEviiiPT_S1_S1_ii
        .type           _Z9cuda_gemmIiLi256ELi4ELi1ELi512ELi2ELi2ELi32ELi0ELi1EEviiiPT_S1_S1_ii,@function
        .size           _Z9cuda_gemmIiLi256ELi4ELi1ELi512ELi2ELi2ELi32ELi0ELi1EEviiiPT_S1_S1_ii,(.L_x_58005 - _Z9cuda_gemmIiLi256ELi4ELi1ELi512ELi2ELi2ELi32ELi0ELi1EEviiiPT_S1_S1_ii)
        .other          _Z9cuda_gemmIiLi256ELi4ELi1ELi512ELi2ELi2ELi32ELi0ELi1EEviiiPT_S1_S1_ii,@"STO_CUDA_ENTRY STV_DEFAULT"
_Z9cuda_gemmIiLi256ELi4ELi1ELi512ELi2ELi2ELi32ELi0ELi1EEviiiPT_S1_S1_ii:
.text._Z9cuda_gemmIiLi256ELi4ELi1ELi512ELi2ELi2ELi32ELi0ELi1EEviiiPT_S1_S1_ii:
        /* <DEDUP_REMOVED lines=12> */
.L_x_5415:
        /* <DEDUP_REMOVED lines=11> */
.L_x_5414:
[----:B------:R-:W-:Y:S05]  /*0170*/  BSYNC.RECONVERGENT B0 ;  /* 0x0000000000007941 */ /* 0x000fea0003800200 */
.L_x_5413:
[----:B------:R-:W1:Y:S01]  /*0180*/  LDCU UR13, c[0x0][0x360] ;  /* 0x00006c00ff0d77ac */ /* 0x000e620008000800 */
[----:B0-----:R-:W0:Y:S08]  /*0190*/  LDC R2, c[0x0][0x374] ;  /* 0x0000dd00ff027b82 */ /* 0x001e300000000800 */
[----:B------:R-:W2:Y:S01]  /*01a0*/  S2UR UR8, SR_CTAID.Y ;  /* 0x00000000000879c3 */ /* 0x000ea20000002600 */
[----:B0-----:R-:W-:-:S05]  /*01b0*/  IMAD.SHL.U32 R3, R2, 0x4, RZ ;  /* 0x0000000402037824 */ /* 0x001fca00078e00ff */
[----:B--2---:R-:W-:-:S13]  /*01c0*/  ISETP.LE.U32.AND P0, PT, R3, UR8, PT ;  /* 0x0000000803007c0c */ /* 0x004fda000bf03070 */
[----:B-1----:R-:W-:Y:S05]  /*01d0*/  @P0 EXIT ;  /* 0x000000000000094d */ /* 0x002fea0003800000 */
[----:B------:R-:W0:Y:S01]  /*01e0*/  S2UR UR6, SR_CgaCtaId ;  /* 0x00000000000679c3 */ /* 0x000e220000008800 */
[C---:B------:R-:W-:Y:S01]  /*01f0*/  VIADD R3, R0.reuse, UR13 ;  /* 0x0000000d00037c36 */ /* 0x040fe20008000000 */
[C---:B------:R-:W-:Y:S01]  /*0200*/  SHF.L.U32 R4, R0.reuse, 0x2, RZ ;  /* 0x0000000200047819 */ /* 0x040fe200000006ff */
[----:B------:R-:W-:Y:S01]  /*0210*/  UMOV UR4, 0x400 ;  /* 0x0000040000047882 */ /* 0x000fe20000000000 */
[----:B------:R-:W-:Y:S01]  /*0220*/  IMAD.U32 R5, RZ, RZ, UR8 ;  /* 0x00000008ff057e24 */ /* 0x000fe2000f8e00ff */
[----:B------:R-:W-:Y:S01]  /*0230*/  LOP3.LUT R6, R0, 0x1, RZ, 0xc0, !PT ;  /* 0x0000000100067812 */ /* 0x000fe200078ec0ff */
[----:B------:R-:W-:Y:S01]  /*0240*/  IMAD.MOV R8, RZ, RZ, -R3 ;  /* 0x000000ffff087224 */ /* 0x000fe200078e0a03 */
[----:B------:R-:W-:Y:S01]  /*0250*/  LOP3.LUT R7, R4, 0x4, RZ, 0xc0, !PT ;  /* 0x0000000404077812 */ /* 0x000fe200078ec0ff */
[----:B------:R-:W1:Y:S01]  /*0260*/  S2UR UR5, SR_CTAID.X ;  /* 0x00000000000579c3 */ /* 0x000e620000002500 */
[----:B------:R-:W-:Y:S01]  /*0270*/  MOV R13, 0x310 ;  /* 0x00000310000d7802 */ /* 0x000fe20000000f00 */
[----:B------:R-:W-:Y:S01]  /*0280*/  ULOP3.LUT UR7, UR13, 0xffff, URZ, 0xc0, !UPT ;  /* 0x0000ffff0d077892 */ /* 0x000fe2000f8ec0ff */
[----:B------:R-:W-:-:S05]  /*0290*/  PRMT R8, R8, 0x7710, RZ ;  /* 0x0000771008087816 */ /* 0x000fca00000000ff */
[----:B------:R-:W-:-:S05]  /*02a0*/  VIADD R8, R8, 0x1ff ;  /* 0x000001ff08087836 */ /* 0x000fca0000000000 */
[----:B------:R-:W-:Y:S01]  /*02b0*/  LOP3.LUT R8, R8, 0xffff, RZ, 0xc0, !PT ;  /* 0x0000ffff08087812 */ /* 0x000fe200078ec0ff */
[----:B0-----:R-:W-:-:S06]  /*02c0*/  ULEA UR6, UR6, UR4, 0x18 ;  /* 0x0000000406067291 */ /* 0x001fcc000f8ec0ff */
[----:B------:R-:W-:Y:S01]  /*02d0*/  VIADD R7, R7, UR6 ;  /* 0x0000000607077c36 */ /* 0x000fe20008000000 */
[----:B-1----:R-:W-:Y:S02]  /*02e0*/  USHF.L.U32 UR11, UR5, 0x9, URZ ;  /* 0x00000009050b7899 */ /* 0x002fe400080006ff */
[----:B------:R-:W-:-:S12]  /*02f0*/  USHF.L.U32 UR5, UR5, 0x8, URZ ;  /* 0x0000000805057899 */ /* 0x000fd800080006ff */
[----:B------:R-:W-:Y:S05]  /*0300*/  CALL.REL.NOINC `($__internal_54_$__cuda_sm20_div_u16) ;  /* 0x0000000c00bc7944 */ /* 0x000fea0003c00000 */
[----:B------:R-:W0:Y:S01]  /*0310*/  S2UR UR8, SR_CgaCtaId ;  /* 0x00000000000879c3 */ /* 0x000e220000008800 */
[----:B------:R-:W1:Y:S01]  /*0320*/  LDCU UR9, c[0x0][0x388] ;  /* 0x00007100ff0977ac */ /* 0x000e620008000800 */
[----:B------:R-:W-:Y:S02]  /*0330*/  LOP3.LUT R8, R9, 0x3, RZ, 0xc0, !PT ;  /* 0x0000000309087812 */ /* 0x000fe400078ec0ff */
[----:B------:R-:W-:Y:S01]  /*0340*/  LOP3.LUT R10, RZ, 0x1, R0, 0x44, !PT ;  /* 0x00000001ff0a7812 */ /* 0x000fe200078e4400 */
[----:B------:R-:W2:Y:S01]  /*0350*/  LDCU.64 UR6, c[0x0][0x390] ;  /* 0x00007200ff0677ac */ /* 0x000ea20008000a00 */
[----:B------:R-:W-:Y:S02]  /*0360*/  UIADD3 UR4, UPT, UPT, UR4, 0x880, URZ ;  /* 0x0000088004047890 */ /* 0x000fe4000fffe0ff */
[----:B------:R-:W-:Y:S02]  /*0370*/  USHF.L.U32 UR12, UR13, 0x2, URZ ;  /* 0x000000020d0c7899 */ /* 0x000fe400080006ff */
[----:B------:R-:W-:-:S02]  /*0380*/  UISETP.GT.U32.AND UP0, UPT, UR13, 0xff, UPT ;  /* 0x000000ff0d00788c */ /* 0x000fc4000bf04070 */
[----:B--2---:R-:W-:Y:S02]  /*0390*/  UIMAD.WIDE.U32 UR14, UR13, 0x4, UR6 ;  /* 0x000000040d0e78a5 */ /* 0x004fe4000f8e0006 */
[----:B0-----:R-:W-:Y:S02]  /*03a0*/  ULEA UR8, UR8, UR4, 0x18 ;  /* 0x0000000408087291 */ /* 0x001fe4000f8ec0ff */
[----:B-1----:R-:W-:Y:S02]  /*03b0*/  ULEA.HI UR4, UR9, UR9, URZ, 0x1 ;  /* 0x0000000909047291 */ /* 0x002fe4000f8f08ff */
[----:B------:R-:W-:Y:S02]  /*03c0*/  UIMAD.WIDE.U32 UR16, UR13, 0x8, UR6 ;  /* 0x000000080d1078a5 */ /* 0x000fe4000f8e0006 */
[----:B------:R-:W-:Y:S01]  /*03d0*/  IADD3 R11, PT, PT, R4, UR8, RZ ;  /* 0x00000008040b7c10 */ /* 0x000fe2000fffe0ff */
[----:B------:R-:W-:Y:S02]  /*03e0*/  UIMAD.WIDE.U32 UR6, UR13, 0xc, UR6 ;  /* 0x0000000c0d0678a5 */ /* 0x000fe4000f8e0006 */
[----:B------:R-:W-:-:S12]  /*03f0*/  USHF.R.S32.HI UR10, URZ, 0x1, UR4 ;  /* 0x00000001ff0a7899 */ /* 0x000fd80008011404 */
.L_x_5432:
[----:B------:R-:W-:Y:S01]  /*0400*/  ISETP.NE.AND P3, PT, R8, 0x2, PT ;  /* 0x000000020800780c */ /* 0x000fe20003f65270 */
[----:B------:R-:W-:Y:S01]  /*0410*/  BSSY.RECONVERGENT B0, `(.L_x_5416) ;  /* 0x0000024000007945 */ /* 0x000fe20003800200 */
[C---:B------:R-:W-:Y:S01]  /*0420*/  LOP3.LUT R12, R9.reuse, 0xffff, RZ, 0xc0, !PT ;  /* 0x0000ffff090c7812 */ /* 0x040fe200078ec0ff */
[----:B------:R-:W-:Y:S01]  /*0430*/  IMAD.MOV.U32 R22, RZ, RZ, R0 ;  /* 0x000000ffff167224 */ /* 0x000fe200078e0000 */
[----:B------:R-:W-:Y:S02]  /*0440*/  LOP3.LUT R13, R9, 0xffff, RZ, 0xc0, !PT ;  /* 0x0000ffff090d7812 */ /* 0x000fe400078ec0ff */
[----:B------:R-:W-:Y:S02]  /*0450*/  ISETP.GE.U32.AND P0, PT, R12, 0x2, PT ;  /* 0x000000020c00780c */ /* 0x000fe40003f06070 */
[----:B------:R-:W-:Y:S02]  /*0460*/  ISETP.GE.U32.AND P1, PT, R13, 0x2, PT ;  /* 0x000000020d00780c */ /* 0x000fe40003f26070 */
[----:B------:R-:W-:-:S03]  /*0470*/  ISETP.NE.AND P2, PT, R8, 0x2, PT ;  /* 0x000000020800780c */ /* 0x000fc60003f45270 */
[----:B01-3--:R-:W-:Y:S10]  /*0480*/  @!P3 BRA `(.L_x_5417) ;  /* 0x000000000070b947 */ /* 0x00bff40003800000 */
        /* <DEDUP_REMOVED lines=28> */
.L_x_5417:
[----:B------:R-:W-:Y:S05]  /*0650*/  BSYNC.RECONVERGENT B0 ;  /* 0x0000000000007941 */ /* 0x000fea0003800200 */
.L_x_5416:
        /* <DEDUP_REMOVED lines=10> */
.L_x_5420:
        /* <DEDUP_REMOVED lines=27> */
.L_x_5419:
[----:B------:R-:W-:Y:S05]  /*08b0*/  BSYNC.RECONVERGENT B0 ;  /* 0x0000000000007941 */ /* 0x000fea0003800200 */
.L_x_5418:
[----:B------:R-:W-:Y:S01]  /*08c0*/  BSSY.RECONVERGENT B0, `(.L_x_5421) ;  /* 0x000000f000007945 */ /* 0x000fe20003800200 */
[----:B-1----:R-:W-:Y:S01]  /*08d0*/  VIADD R17, R11, UR12 ;  /* 0x0000000c0b117c36 */ /* 0x002fe20008000000 */
[----:B--2---:R-:W-:Y:S01]  /*08e0*/  MOV R12, R0 ;  /* 0x00000000000c7202 */ /* 0x004fe20000000f00 */
[----:B------:R-:W-:Y:S01]  /*08f0*/  VIADD R16, R3, UR13 ;  /* 0x0000000d03107c36 */ /* 0x000fe20008000000 */
[----:B------:R-:W-:Y:S06]  /*0900*/  @!P2 BRA `(.L_x_5422) ;  /* 0x000000000028a947 */ /* 0x000fec0003800000 */
[----:B------:R1:W-:Y:S01]  /*0910*/  STS [R4+UR8], RZ ;  /* 0x000000ff04007988 */ /* 0x0003e20008000808 */
[----:B------:R-:W-:Y:S01]  /*0920*/  ISETP.NE.AND P0, PT, R8, 0x3, PT ;  /* 0x000000030800780c */ /* 0x000fe20003f05270 */
[----:B------:R-:W-:-:S12]  /*0930*/  IMAD.MOV.U32 R12, RZ, RZ, R3 ;  /* 0x000000ffff0c7224 */ /* 0x000fd800078e0003 */
[----:B-1----:R-:W-:Y:S05]  /*0940*/  @!P0 BRA `(.L_x_5422) ;  /* 0x0000000000188947 */ /* 0x002fea0003800000 */
[----:B------:R-:W-:Y:S01]  /*0950*/  ISETP.NE.AND P0, PT, R8, RZ, PT ;  /* 0x000000ff0800720c */ /* 0x000fe20003f05270 */
[----:B------:R1:W-:Y:S01]  /*0960*/  STS [R11+UR12], RZ ;  /* 0x000000ff0b007988 */ /* 0x0003e2000800080c */
[----:B------:R-:W-:Y:S01]  /*0970*/  VIADD R13, R16, UR13 ;  /* 0x0000000d100d7c36 */ /* 0x000fe20008000000 */
[----:B------:R-:W-:-:S10]  /*0980*/  MOV R12, R16 ;  /* 0x00000010000c7202 */ /* 0x000fd40000000f00 */
[----:B------:R1:W-:Y:S01]  /*0990*/  @P0 STS [R17+UR12], RZ ;  /* 0x000000ff11000988 */ /* 0x0003e2000800080c */
[----:B------:R-:W-:-:S07]  /*09a0*/  @P0 IMAD.MOV.U32 R12, RZ, RZ, R13 ;  /* 0x000000ffff0c0224 */ /* 0x000fce00078e000d */
.L_x_5422:
[----:B------:R-:W-:Y:S05]  /*09b0*/  BSYNC.RECONVERGENT B0 ;  /* 0x0000000000007941 */ /* 0x000fea0003800200 */
.L_x_5421:
[----:B------:R-:W-:Y:S04]  /*09c0*/  BSSY.RECONVERGENT B0, `(.L_x_5423) ;  /* 0x0000010000007945 */ /* 0x000fe80003800200 */
[----:B------:R-:W-:Y:S05]  /*09d0*/  @!P1 BRA `(.L_x_5424) ;  /* 0x0000000000389947 */ /* 0x000fea0003800000 */
[----:B0-----:R-:W0:Y:S01]  /*09e0*/  S2R R14, SR_CgaCtaId ;  /* 0x00000000000e7919 */ /* 0x001e220000008800 */
[----:B------:R-:W-:-:S05]  /*09f0*/  MOV R13, 0x400 ;  /* 0x00000400000d7802 */ /* 0x000fca0000000f00 */
[----:B------:R-:W-:-:S05]  /*0a00*/  VIADD R13, R13, 0x880 ;  /* 0x000008800d0d7836 */ /* 0x000fca0000000000 */
[----:B0-----:R-:W-:-:S07]  /*0a10*/  LEA R19, R14, R13, 0x18 ;  /* 0x0000000d0e137211 */ /* 0x001fce00078ec0ff */
.L_x_5425:
[C---:B--2---:R-:W-:Y:S02]  /*0a20*/  LEA R13, R12.reuse, R19, 0x2 ;  /* 0x000000130c0d7211 */ /* 0x044fe400078e10ff */
        /* <DEDUP_REMOVED lines=9> */
.L_x_5424:
[----:B------:R-:W-:Y:S05]  /*0ac0*/  BSYNC.RECONVERGENT B0 ;  /* 0x0000000000007941 */ /* 0x000fea0003800200 */
.L_x_5423:
[----:B------:R-:W3:Y:S08]  /*0ad0*/  S2UR UR9, SR_CgaCtaId ;  /* 0x00000000000979c3 */ /* 0x000ef00000008800 */
[----:B------:R-:W-:Y:S01]  /*0ae0*/  BAR.SYNC.DEFER_BLOCKING 0x0 ;  /* 0x0000000000007b1d */ /* 0x000fe20000010000 */
[----:B--2---:R-:W-:-:S05]  /*0af0*/  IMAD.SHL.U32 R13, R0, 0x2, RZ ;  /* 0x00000002000d7824 */ /* 0x004fca00078e00ff */
[----:B------:R-:W-:Y:S01]  /*0b00*/  UMOV UR4, 0x400 ;  /* 0x0000040000047882 */ /* 0x000fe20000000000 */
[C-C-:B------:R-:W-:Y:S01]  /*0b10*/  LOP3.LUT R12, R13.reuse, 0x1, R0.reuse, 0xf8, !PT ;  /* 0x000000010d0c7812 */ /* 0x140fe200078ef800 */
[----:B------:R-:W-:Y:S01]  /*0b20*/  UIADD3 UR4, UPT, UPT, UR4, 0x80, URZ ;  /* 0x0000008004047890 */ /* 0x000fe2000fffe0ff */
[----:B------:R-:W-:-:S03]  /*0b30*/  LOP3.LUT R13, R13, 0x1, R0, 0xf4, !PT ;  /* 0x000000010d0d7812 */ /* 0x000fc600078ef400 */
[----:B---3--:R-:W-:-:S06]  /*0b40*/  ULEA UR4, UR9, UR4, 0x18 ;  /* 0x0000000409047291 */ /* 0x008fcc000f8ec0ff */
[----:B------:R-:W-:Y:S02]  /*0b50*/  LEA R12, R12, UR4, 0x2 ;  /* 0x000000040c0c7c11 */ /* 0x000fe4000f8e10ff */
[----:B------:R-:W-:Y:S01]  /*0b60*/  LEA R13, R13, UR4, 0x2 ;  /* 0x000000040d0d7c11 */ /* 0x000fe2000f8e10ff */
[----:B------:R-:W-:-:S03]  /*0b70*/  UMOV UR4, URZ ;  /* 0x000000ff00047c82 */ /* 0x000fc60008000000 */
[----:B------:R-:W2:Y:S04]  /*0b80*/  LDS R12, [R12] ;  /* 0x000000000c0c7984 */ /* 0x000ea80000000800 */
[----:B------:R-:W3:Y:S02]  /*0b90*/  LDS R13, [R13] ;  /* 0x000000000d0d7984 */ /* 0x000ee40000000800 */
.L_x_5426:
[----:B----4-:R-:W-:Y:S01]  /*0ba0*/  IMAD.U32 R18, RZ, RZ, UR4 ;  /* 0x00000004ff127e24 */ /* 0x010fe2000f8e00ff */
[----:B------:R-:W-:Y:S02]  /*0bb0*/  UIADD3 UR9, UPT, UPT, UR4, 0x1, URZ ;  /* 0x0000000104097890 */ /* 0x000fe4000fffe0ff */
[----:B------:R-:W-:Y:S01]  /*0bc0*/  @!UP0 UIADD3 UR9, UPT, UPT, UR4, URZ, URZ ;  /* 0x000000ff04098290 */ /* 0x000fe2000fffe0ff */
[C---:B0-----:R-:W-:Y:S01]  /*0bd0*/  IMAD R14, R18.reuse, 0xc, R7 ;  /* 0x0000000c120e7824 */ /* 0x041fe200078e0207 */
[----:B------:R-:W-:Y:S02]  /*0be0*/  LEA R21, R18, R11, 0xa ;  /* 0x0000000b12157211 */ /* 0x000fe400078e50ff */
[----:B------:R-:W-:Y:S02]  /*0bf0*/  UISETP.GE.U32.AND UP1, UPT, UR9, 0x2, UPT ;  /* 0x000000020900788c */ /* 0x000fe4000bf26070 */
        /* <DEDUP_REMOVED lines=10> */
[----:B------:R-:W4:Y:S08]  /*0ca0*/  LDC R12, c[0x0][0x384] ;  /* 0x0000e100ff0c7b82 */ /* 0x000f300000000800 */
[----:B------:R-:W-:Y:S01]  /*0cb0*/  BAR.SYNC.DEFER_BLOCKING 0x0 ;  /* 0x0000000000007b1d */ /* 0x000fe20000010000 */
[----:B------:R-:W-:Y:S01]  /*0cc0*/  ISETP.NE.AND P0, PT, R8, 0x2, PT ;  /* 0x000000020800780c */ /* 0x000fe20003f05270 */
[----:B------:R-:W-:Y:S01]  /*0cd0*/  IMAD.MOV.U32 R29, RZ, RZ, R0 ;  /* 0x000000ffff1d7224 */ /* 0x000fe200078e0000 */
[----:B------:R-:W-:-:S03]  /*0ce0*/  LOP3.LUT R13, R9, 0xffff, RZ, 0xc0, !PT ;  /* 0x0000ffff090d7812 */ /* 0x000fc600078ec0ff */
[----:B------:R-:W-:Y:S01]  /*0cf0*/  BSSY.RECONVERGENT B0, `(.L_x_5427) ;  /* 0x000001e000007945 */ /* 0x000fe20003800200 */
[----:B------:R-:W-:Y:S01]  /*0d00*/  ISETP.GE.U32.AND P1, PT, R13, 0x2, PT ;  /* 0x000000020d00780c */ /* 0x000fe20003f26070 */
[----:B----4-:R-:W-:-:S06]  /*0d10*/  IMAD R21, R5, R12, UR5 ;  /* 0x0000000505157e24 */ /* 0x010fcc000f8e020c */
[----:B------:R-:W-:Y:S06]  /*0d20*/  @!P0 BRA `(.L_x_5428) ;  /* 0x0000000000688947 */ /* 0x000fec0003800000 */
[----:B------:R-:W0:Y:S01]  /*0d30*/  LDS R19, [R4+UR8] ;  /* 0x0000000804137984 */ /* 0x000e220008000800 */
[----:B------:R-:W2:Y:S01]  /*0d40*/  LDC.64 R12, c[0x0][0x3a0] ;  /* 0x0000e800ff0c7b82 */ /* 0x000ea20000000a00 */
[----:B------:R-:W-:Y:S01]  /*0d50*/  IADD3 R15, PT, PT, R21, R0, RZ ;  /* 0x00000000150f7210 */ /* 0x000fe20007ffe0ff */
[----:B------:R-:W-:Y:S01]  /*0d60*/  IMAD.MOV.U32 R29, RZ, RZ, R3 ;  /* 0x000000ffff1d7224 */ /* 0x000fe200078e0003 */
[----:B------:R-:W-:-:S03]  /*0d70*/  ISETP.NE.AND P0, PT, R8, 0x3, PT ;  /* 0x000000030800780c */ /* 0x000fc60003f05270 */
[----:B--2---:R-:W-:-:S05]  /*0d80*/  IMAD.WIDE R14, R15, 0x4, R12 ;  /* 0x000000040f0e7825 */ /* 0x004fca00078e020c */
[----:B0-----:R0:W-:Y:S05]  /*0d90*/  STG.E desc[UR18][R14.64], R19 ;  /* 0x000000130e007986 */ /* 0x0011ea000c101912 */
[----:B------:R-:W-:Y:S05]  /*0da0*/  @!P0 BRA `(.L_x_5428) ;  /* 0x0000000000488947 */ /* 0x000fea0003800000 */
[----:B------:R-:W-:Y:S01]  /*0db0*/  ISETP.NE.AND P0, PT, R8, RZ, PT ;  /* 0x000000ff0800720c */ /* 0x000fe20003f05270 */
[----:B0-----:R-:W0:Y:S01]  /*0dc0*/  LDS R19, [R11+UR12] ;  /* 0x0000000c0b137984 */ /* 0x001e220008000800 */
[----:B------:R-:W-:Y:S01]  /*0dd0*/  LOP3.LUT R14, R3, 0xff, RZ, 0xc0, !PT ;  /* 0x000000ff030e7812 */ /* 0x000fe200078ec0ff */
[----:B------:R-:W-:Y:S01]  /*0de0*/  IMAD.MOV.U32 R29, RZ, RZ, R16 ;  /* 0x000000ffff1d7224 */ /* 0x000fe200078e0010 */
[----:B------:R-:W-:-:S05]  /*0df0*/  SHF.R.U32.HI R15, RZ, 0x8, R3 ;  /* 0x00000008ff0f7819 */ /* 0x000fca0000011603 */
[----:B------:R-:W-:-:S04]  /*0e00*/  IMAD R14, R15, UR10, R14 ;  /* 0x0000000a0f0e7c24 */ /* 0x000fc8000f8e020e */
[----:B-1----:R-:W1:Y:S01]  /*0e10*/  @P0 LDS R17, [R17+UR12] ;  /* 0x0000000c11110984 */ /* 0x002e620008000800 */
[----:B------:R-:W-:Y:S01]  /*0e20*/  @P0 LOP3.LUT R18, R16, 0xff, RZ, 0xc0, !PT ;  /* 0x000000ff10120812 */ /* 0x000fe200078ec0ff */
[----:B------:R-:W-:Y:S01]  /*0e30*/  IMAD.IADD R15, R21, 0x1, R14 ;  /* 0x00000001150f7824 */ /* 0x000fe200078e020e */
[----:B------:R-:W-:-:S03]  /*0e40*/  @P0 SHF.R.U32.HI R23, RZ, 0x8, R16 ;  /* 0x00000008ff170819 */ /* 0x000fc60000011610 */
[----:B------:R-:W-:-:S04]  /*0e50*/  IMAD.WIDE R14, R15, 0x4, R12 ;  /* 0x000000040f0e7825 */ /* 0x000fc800078e020c */
[----:B------:R-:W-:-:S05]  /*0e60*/  @P0 IMAD R18, R23, UR10, R18 ;  /* 0x0000000a17120c24 */ /* 0x000fca000f8e0212 */
[----:B------:R-:W-:Y:S01]  /*0e70*/  @P0 IADD3 R23, PT, PT, R21, R18, RZ ;  /* 0x0000001215170210 */ /* 0x000fe20007ffe0ff */
[----:B------:R-:W-:-:S04]  /*0e80*/  VIADD R18, R16, UR13 ;  /* 0x0000000d10127c36 */ /* 0x000fc80008000000 */
[----:B------:R-:W-:Y:S01]  /*0e90*/  @P0 IMAD.WIDE R12, R23, 0x4, R12 ;  /* 0x00000004170c0825 */ /* 0x000fe200078e020c */
[----:B------:R-:W-:Y:S01]  /*0ea0*/  @P0 MOV R29, R18 ;  /* 0x00000012001d0202 */ /* 0x000fe20000000f00 */
[----:B0-----:R2:W-:Y:S04]  /*0eb0*/  STG.E desc[UR18][R14.64], R19 ;  /* 0x000000130e007986 */ /* 0x0015e8000c101912 */
[----:B-1----:R2:W-:Y:S02]  /*0ec0*/  @P0 STG.E desc[UR18][R12.64], R17 ;  /* 0x000000110c000986 */ /* 0x0025e4000c101912 */
.L_x_5428:
[----:B------:R-:W-:Y:S05]  /*0ed0*/  BSYNC.RECONVERGENT B0 ;  /* 0x0000000000007941 */ /* 0x000fea0003800200 */
.L_x_5427:
[----:B------:R-:W-:Y:S04]  /*0ee0*/  BSSY.RECONVERGENT B0, `(.L_x_5429) ;  /* 0x000002c000007945 */ /* 0x000fe80003800200 */
[----:B------:R-:W-:Y:S05]  /*0ef0*/  @!P1 BRA `(.L_x_5430) ;  /* 0x0000000000a89947 */ /* 0x000fea0003800000 */
[----:B0-2---:R-:W0:Y:S01]  /*0f00*/  S2R R15, SR_CgaCtaId ;  /* 0x00000000000f7919 */ /* 0x005e220000008800 */
[----:B------:R-:W2:Y:S01]  /*0f10*/  LDC.64 R12, c[0x0][0x3a0] ;  /* 0x0000e800ff0c7b82 */ /* 0x000ea20000000a00 */
[----:B------:R-:W-:-:S05]  /*0f20*/  MOV R20, 0x400 ;  /* 0x0000040000147802 */ /* 0x000fca0000000f00 */
[----:B------:R-:W-:-:S05]  /*0f30*/  VIADD R20, R20, 0x880 ;  /* 0x0000088014147836 */ /* 0x000fca0000000000 */
[----:B0-----:R-:W-:-:S07]  /*0f40*/  LEA R20, R15, R20, 0x18 ;  /* 0x000000140f147211 */ /* 0x001fce00078ec0ff */
.L_x_5431:
[C---:B---3--:R-:W-:Y:S01]  /*0f50*/  IMAD R18, R29.reuse, 0x4, R20 ;  /* 0x000000041d127824 */ /* 0x048fe200078e0214 */
[----:B------:R-:W-:Y:S02]  /*0f60*/  LOP3.LUT R16, R29, 0xff, RZ, 0xc0, !PT ;  /* 0x000000ff1d107812 */ /* 0x000fe400078ec0ff */
[----:B------:R-:W-:Y:S02]  /*0f70*/  SHF.R.U32.HI R14, RZ, 0x8, R29 ;  /* 0x00000008ff0e7819 */ /* 0x000fe4000001161d */
[----:B-1----:R-:W0:Y:S01]  /*0f80*/  LDS R17, [R18] ;  /* 0x0000000012117984 */ /* 0x002e220000000800 */
[----:B------:R-:W-:Y:S01]  /*0f90*/  IADD3 R27, PT, PT, R18, UR12, RZ ;  /* 0x0000000c121b7c10 */ /* 0x000fe2000fffe0ff */
[----:B------:R-:W-:Y:S01]  /*0fa0*/  IMAD.IADD R15, R21, 0x1, R16 ;  /* 0x00000001150f7824 */ /* 0x000fe200078e0210 */
[----:B------:R-:W-:Y:S01]  /*0fb0*/  IADD3 R16, PT, PT, R29, UR13, RZ ;  /* 0x0000000d1d107c10 */ /* 0x000fe2000fffe0ff */
[----:B------:R1:W3:Y:S02]  /*0fc0*/  LDS R23, [R18+UR12] ;  /* 0x0000000c12177984 */ /* 0x0002e40008000800 */
[----:B------:R-:W-:-:S02]  /*0fd0*/  VIADD R25, R27, UR12 ;  /* 0x0000000c1b197c36 */ /* 0x000fc40008000000 */
[----:B------:R-:W4:Y:S01]  /*0fe0*/  LDS R27, [R27+UR12] ;  /* 0x0000000c1b1b7984 */ /* 0x000f220008000800 */
[----:B------:R-:W-:Y:S02]  /*0ff0*/  VIADD R24, R16, UR13 ;  /* 0x0000000d10187c36 */ /* 0x000fe40008000000 */
[----:B------:R-:W-:Y:S01]  /*1000*/  IMAD R15, R14, UR10, R15 ;  /* 0x0000000a0e0f7c24 */ /* 0x000fe2000f8e020f */
[----:B------:R-:W5:Y:S01]  /*1010*/  LDS R25, [R25+UR12] ;  /* 0x0000000c19197984 */ /* 0x000f620008000800 */
[----:B------:R-:W-:Y:S01]  /*1020*/  VIADD R22, R24, UR13 ;  /* 0x0000000d18167c36 */ /* 0x000fe20008000000 */
[----:B-1----:R-:W-:Y:S01]  /*1030*/  LOP3.LUT R18, R16, 0xff, RZ, 0xc0, !PT ;  /* 0x000000ff10127812 */ /* 0x002fe200078ec0ff */
[----:B--2---:R-:W-:Y:S01]  /*1040*/  IMAD.WIDE R14, R15, 0x4, R12 ;  /* 0x000000040f0e7825 */ /* 0x004fe200078e020c */
[----:B------:R-:W-:Y:S02]  /*1050*/  LOP3.LUT R26, R24, 0xff, RZ, 0xc0, !PT ;  /* 0x000000ff181a7812 */ /* 0x000fe400078ec0ff */
[----:B------:R-:W-:-:S02]  /*1060*/  LOP3.LUT R28, R22, 0xff, RZ, 0xc0, !PT ;  /* 0x000000ff161c7812 */ /* 0x000fc400078ec0ff */
[----:B------:R-:W-:Y:S01]  /*1070*/  SHF.R.U32.HI R16, RZ, 0x8, R16 ;  /* 0x00000008ff107819 */ /* 0x000fe20000011610 */
[C---:B------:R-:W-:Y:S01]  /*1080*/  IMAD.IADD R29, R21.reuse, 0x1, R26 ;  /* 0x00000001151d7824 */ /* 0x040fe200078e021a */
[C---:B------:R-:W-:Y:S01]  /*1090*/  IADD3 R19, PT, PT, R21.reuse, R18, RZ ;  /* 0x0000001215137210 */ /* 0x040fe20007ffe0ff */
[----:B------:R-:W-:Y:S01]  /*10a0*/  IMAD.IADD R28, R21, 0x1, R28 ;  /* 0x00000001151c7824 */ /* 0x000fe200078e021c */
[----:B------:R-:W-:Y:S02]  /*10b0*/  SHF.R.U32.HI R24, RZ, 0x8, R24 ;  /* 0x00000008ff187819 */ /* 0x000fe40000011618 */
[----:B------:R-:W-:Y:S01]  /*10c0*/  SHF.R.U32.HI R18, RZ, 0x8, R22 ;  /* 0x00000008ff127819 */ /* 0x000fe20000011616 */
[----:B------:R-:W-:Y:S01]  /*10d0*/  IMAD R19, R16, UR10, R19 ;  /* 0x0000000a10137c24 */ /* 0x000fe2000f8e0213 */
[----:B0-----:R0:W-:Y:S02]  /*10e0*/  STG.E desc[UR18][R14.64], R17 ;  /* 0x000000110e007986 */ /* 0x0011e4000c101912 */
[----:B0-----:R-:W-:Y:S01]  /*10f0*/  IMAD R15, R24, UR10, R29 ;  /* 0x0000000a180f7c24 */ /* 0x001fe2000f8e021d */
[----:B------:R-:W-:Y:S01]  /*1100*/  IADD3 R29, PT, PT, R22, UR13, RZ ;  /* 0x0000000d161d7c10 */ /* 0x000fe2000fffe0ff */
[----:B------:R-:W-:-:S02]  /*1110*/  IMAD R17, R18, UR10, R28 ;  /* 0x0000000a12117c24 */ /* 0x000fc4000f8e021c */
[----:B------:R-:W-:Y:S01]  /*1120*/  IMAD.WIDE R18, R19, 0x4, R12 ;  /* 0x0000000413127825 */ /* 0x000fe200078e020c */
[----:B------:R-:W-:-:S03]  /*1130*/  ISETP.GE.U32.AND P0, PT, R29, 0x200, PT ;  /* 0x000002001d00780c */ /* 0x000fc60003f06070 */
[--C-:B------:R-:W-:Y:S01]  /*1140*/  IMAD.WIDE R14, R15, 0x4, R12.reuse ;  /* 0x000000040f0e7825 */ /* 0x100fe200078e020c */
[----:B---3--:R3:W-:Y:S03]  /*1150*/  STG.E desc[UR18][R18.64], R23 ;  /* 0x0000001712007986 */ /* 0x0087e6000c101912 */
[----:B------:R-:W-:Y:S01]  /*1160*/  IMAD.WIDE R16, R17, 0x4, R12 ;  /* 0x0000000411107825 */ /* 0x000fe200078e020c */
[----:B----4-:R3:W-:Y:S04]  /*1170*/  STG.E desc[UR18][R14.64], R27 ;  /* 0x0000001b0e007986 */ /* 0x0107e8000c101912 */
[----:B-----5:R3:W-:Y:S01]  /*1180*/  STG.E desc[UR18][R16.64], R25 ;  /* 0x0000001910007986 */ /* 0x0207e2000c101912 */
[----:B------:R-:W-:Y:S05]  /*1190*/  @!P0 BRA `(.L_x_5431) ;  /* 0xfffffffc006c8947 */ /* 0x000fea000383ffff */
.L_x_5430:
[----:B------:R-:W-:Y:S05]  /*11a0*/  BSYNC.RECONVERGENT B0 ;  /* 0x0000000000007941 */ /* 0x000fea0003800200 */
.L_x_5429:
[C---:B------:R-:W-:Y:S02]  /*11b0*/  IMAD.IADD R5, R2.reuse, 0x1, R5 ;  /* 0x0000000102057824 */ /* 0x040fe400078e0205 */
[----:B--2---:R-:W-:-:S05]  /*11c0*/  IMAD.SHL.U32 R12, R2, 0x4, RZ ;  /* 0x00000004020c7824 */ /* 0x004fca00078e00ff */
[----:B------:R-:W-:-:S13]  /*11d0*/  ISETP.GE.U32.AND P0, PT, R5, R12, PT ;  /* 0x0000000c0500720c */ /* 0x000fda0003f06070 */
[----:B------:R-:W-:Y:S05]  /*11e0*/  @!P0 BRA `(.L_x_5432) ;  /* 0xfffffff000848947 */ /* 0x000fea000383ffff */
[----:B------:R-:W-:Y:S05]  /*11f0*/  EXIT ;  /* 0x000000000000794d */ /* 0x000fea0003800000 */
        .weak           $__internal_54_$__cuda_sm20_div_u16
        .type           $__internal_54_$__cuda_sm20_div_u16,@function
        .size           $__internal_54_$__cuda_sm20_div_u16,(.L_x_58005 - $__internal_54_$__cuda_sm20_div_u16)
$__internal_54_$__cuda_sm20_div_u16:
        /* <DEDUP_REMOVED lines=18> */
[----:B------:R-:W-:Y:S06]  /*1320*/  RET.REL.NODEC R10 `(_Z9cuda_gemmIiLi256ELi4ELi1ELi512ELi2ELi2ELi32ELi0ELi1EEviiiPT_S1_S1_ii) ;  /* 0xffffffec0a347950 */ /* 0x000fec0003c3ffff */
.L_x_5433:
        /* <DEDUP_REMOVED lines=13> */
.L_x_58005:


//--------------------- .text._Z9cuda_gemmIiLi256ELi4ELi1ELi512ELi2ELi2ELi32ELi0ELi0EEviiiPT_S1_S1_ii --------------------------
	.section	.text._Z9cuda_gemmIiLi256ELi4ELi1ELi512ELi2ELi2ELi32ELi0ELi0EEviiiPT_S1_S1_ii,"ax",@progbits
	.align	128
        .global         _Z9cuda_gemmIiLi256ELi4ELi1ELi512ELi2ELi2ELi32ELi0ELi0EEviiiPT_S1_S1_ii
        .type           _Z9cuda_gemmIiLi256ELi4ELi1ELi512ELi2ELi2ELi32ELi0ELi0EEviiiPT_S1_S1_ii,@function
        .size           _Z9cuda_gemmIiLi256ELi4ELi1ELi512ELi2ELi2ELi32ELi0ELi0EEviiiPT_S1_S1_ii,(.L_x_58006 - _Z9cuda_gemmIiLi256ELi4ELi1ELi512ELi2ELi2ELi32ELi0ELi0EEviiiPT_S1_S1_ii)
        .other          _Z9cuda_gemmIiLi256ELi4ELi1ELi512ELi2ELi2ELi32ELi0ELi0EEviiiPT_S1_S1_ii,@"STO_CUDA_ENTRY STV_DEFAULT"
_Z9cuda_gemmIiLi256ELi4ELi1ELi512ELi2ELi2ELi32ELi0ELi0EEviiiPT_S1_S1_ii:
.text._Z9cuda_gemmIiLi256ELi4ELi1ELi512ELi2ELi2ELi32ELi0ELi0EEviiiPT_S1_S1_ii:
        /* <DEDUP_REMOVED lines=26> */
[----:B0-----:R-:W-:Y:S02]  /*01a0*/  HFMA2 R6, -RZ, RZ, 0, 0 ;  /* 0x00000000ff067431 */ /* 0x001fe400000001ff */
[----:B-----5:R-:W-:Y:S02]  /*01b0*/  IMAD.MOV R10, RZ, RZ, -R7 ;  /* 0x000000ffff0a7224 */ /* 0x020fe400078e0a07 */
[----:B-1----:R-:W-:Y:S02]  /*01c0*/  IMAD.MOV.U32 R8, RZ, RZ, RZ ;  /* 0x000000ffff087224 */ /* 0x002fe400078e00ff */
[----:B------:R-:W-:Y:S02]  /*01d0*/  IMAD R5, R10, UR14, RZ ;  /* 0x0000000e0a057c24 */ /* 0x000fe4000f8e02ff */
[----:B---3--:R-:W-:Y:S02]  /*01e0*/  IMAD.MOV R13, RZ, RZ, -R9 ;  /* 0x000000ffff0d7224 */ /* 0x008fe400078e0a09 */
[----:B------:R-:W-:-:S04]  /*01f0*/  IMAD.HI.U32 R10, R7, R5, R6 ;  /* 0x00000005070a7227 */ /* 0x000fc800078e0006 */
[----:B------:R-:W-:Y:S02]  /*0200*/  IMAD R13, R13, UR15, RZ ;  /* 0x0000000f0d0d7c24 */ /* 0x000fe4000f8e02ff */
[----:B------:R-:W-:Y:S02]  /*0210*/  IMAD.MOV.U32 R5, RZ, RZ, R0 ;  /* 0x000000ffff057224 */ /* 0x000fe400078e0000 */
[----:B------:R-:W-:Y:S01]  /*0220*/  IMAD.HI.U32 R12, R9, R13, R8 ;  /* 0x0000000d090c7227 */ /* 0x000fe200078e0008 */
[----:B--2-4-:R-:W-:-:S07]  /*0230*/  LOP3.LUT R9, RZ, UR14, RZ, 0x33, !PT ;  /* 0x0000000eff097c12 */ /* 0x014fce000f8e33ff */
.L_x_5436:
[----:B0-----:R-:W-:-:S06]  /*0240*/  IMAD.WIDE.U32 R6, R5, 0x4, R2 ;  /* 0x0000000405067825 */ /* 0x001fcc00078e0002 */
[----:B------:R-:W2:Y:S01]  /*0250*/  LDG.E R6, desc[UR16][R6.64] ;  /* 0x0000001006067981 */ /* 0x000ea2000c1e1900 */
        /* <DEDUP_REMOVED lines=18> */
[----:B------:R-:W-:-:S03]  /*0380*/  SEL R13, R16, R13, !P4 ;  /* 0x0000000d100d7207 */ /* 0x000fc60006000000 */
[----:B------:R-:W-:-:S04]  /*0390*/  IMAD R8, R8, 0xc, R11 ;  /* 0x0000000c08087824 */ /* 0x000fc800078e020b */
[----:B------:R-:W-:-:S05]  /*03a0*/  IMAD R13, R13, 0x4, R8 ;  /* 0x000000040d0d7824 */ /* 0x000fca00078e0208 */
[----:B--2---:R0:W-:Y:S01]  /*03b0*/  STS [R13], R6 ;  /* 0x000000060d007388 */ /* 0x0041e20000000800 */
[----:B------:R-:W-:Y:S05]  /*03c0*/  @!P0 BRA `(.L_x_5436) ;  /* 0xfffffffc009c8947 */ /* 0x000fea000383ffff */
.L_x_5435:
[----:B------:R-:W-:Y:S05]  /*03d0*/  BSYNC.RECONVERGENT B0 ;  /* 0x0000000000007941 */ /* 0x000fea0003800200 */
.L_x_5434:
        /* <DEDUP_REMOVED lines=38> */
[----:B------:R-:W-:Y:S01]  /*0640*/  IMAD R5, RZ, RZ, -UR7 ;  /* 0x80000007ff057e24 */ /* 0x000fe2000f8e02ff */
[----:B-1----:R-:W-:Y:S01]  /*0650*/  MUFU.RCP R7, R7 ;  /* 0x0000000700077308 */ /* 0x002fe20000001000 */
[----:B------:R-:W-:-:S07]  /*0660*/  ULOP3.LUT UR8, URZ, UR7, URZ, 0x33, !UPT ;  /* 0x00000007ff087292 */ /* 0x000fce000f8e33ff */
[----:B------:R-:W1:Y:S08]  /*0670*/  I2F.U32.RP R4, UR7 ;  /* 0x0000000700047d06 */ /* 0x000e700008209000 */
[----:B-1----:R-:W1:Y:S02]  /*0680*/  MUFU.RCP R4, R4 ;  /* 0x0000000400047308 */ /* 0x002e640000001000 */
[----:B-1----:R-:W-:-:S06]  /*0690*/  VIADD R2, R4, 0xffffffe ;  /* 0x0ffffffe04027836 */ /* 0x002fcc0000000000 */
[----:B------:R1:W3:Y:S02]  /*06a0*/  F2I.FTZ.U32.TRUNC.NTZ R3, R2 ;  /* 0x0000000200037305 */ /* 0x0002e4000021f000 */
[----:B-1----:R-:W-:Y:S02]  /*06b0*/  HFMA2 R2, -RZ, RZ, 0, 0 ;  /* 0x00000000ff027431 */ /* 0x002fe400000001ff */
[----:B---3--:R-:W-:-:S04]  /*06c0*/  IMAD R5, R5, R3, RZ ;  /* 0x0000000305057224 */ /* 0x008fc800078e02ff */
[----:B------:R-:W-:-:S05]  /*06d0*/  IMAD.HI.U32 R3, R3, R5, R2 ;  /* 0x0000000503037227 */ /* 0x000fca00078e0002 */
[C---:B------:R-:W-:Y:S01]  /*06e0*/  R2UR UR4, R3.reuse ;  /* 0x00000000030472ca */ /* 0x040fe200000e0000 */
[----:B0-----:R-:W-:Y:S01]  /*06f0*/  IMAD.HI.U32 R6, R3, R0, RZ ;  /* 0x0000000003067227 */ /* 0x001fe200078e00ff */
        /* <DEDUP_REMOVED lines=52> */
[----:B0-----:R-:W-:Y:S02]  /*0a40*/  USHF.L.U32 UR27, UR4, 0x9, URZ ;  /* 0x00000009041b7899 */ /* 0x001fe400080006ff */
[----:B------:R-:W-:-:S04]  /*0a50*/  UIMAD UR14, UR6, UR4, URZ ;  /* 0x00000004060e72a4 */ /* 0x000fc8000f8e02ff */
[----:B------:R-:W-:-:S05]  /*0a60*/  @P2 VIADD R7, R7, -UR12 ;  /* 0x8000000c07072c36 */ /* 0x000fca0008000000 */
[----:B------:R-:W-:-:S13]  /*0a70*/  ISETP.GE.U32.AND P2, PT, R7, UR12, PT ;  /* 0x0000000c07007c0c */ /* 0x000fda000bf46070 */
[----:B------:R-:W-:-:S04]  /*0a80*/  @P2 IADD3 R7, PT, PT, R7, -UR12, RZ ;  /* 0x8000000c07072c10 */ /* 0x000fc8000fffe0ff */
[----:B------:R-:W-:Y:S02]  /*0a90*/  SEL R7, R6, R7, !P0 ;  /* 0x0000000706077207 */ /* 0x000fe40004000000 */
[----:B------:R-:W-:-:S03]  /*0aa0*/  LOP3.LUT R6, R4, 0x1, RZ, 0xc0, !PT ;  /* 0x0000000104067812 */ /* 0x000fc600078ec0ff */
[----:B------:R-:W-:-:S07]  /*0ab0*/  IMAD.SHL.U32 R7, R7, 0x2, RZ ;  /* 0x0000000207077824 */ /* 0x000fce00078e00ff */
[----:B------:R-:W-:Y:S05]  /*0ac0*/  CALL.REL.NOINC `($__internal_55_$__cuda_sm20_div_u16) ;  /* 0x0000002800787944 */ /* 0x000fea0003c00000 */
[----:B------:R-:W0:Y:S01]  /*0ad0*/  S2UR UR15, SR_CgaCtaId ;  /* 0x00000000000f79c3 */ /* 0x000e220000008800 */
[----:B------:R-:W1:Y:S01]  /*0ae0*/  LDCU.64 UR18, c[0x0][0x3a8] ;  /* 0x00007500ff1277ac */ /* 0x000e620008000a00 */
[C---:B------:R-:W-:Y:S01]  /*0af0*/  IADD3 R8, PT, PT, R6.reuse, 0x1, RZ ;  /* 0x0000000106087810 */ /* 0x040fe20007ffe0ff */
[----:B------:R-:W-:Y:S01]  /*0b00*/  VIADD R11, R3, UR24 ;  /* 0x00000018030b7c36 */ /* 0x000fe20008000000 */
[----:B------:R-:W-:Y:S01]  /*0b10*/  LOP3.LUT R12, R6, 0x1, RZ, 0x3c, !PT ;  /* 0x00000001060c7812 */ /* 0x000fe200078e3cff */
[----:B------:R-:W-:Y:S01]  /*0b20*/  UMOV UR11, 0x400 ;  /* 0x00000400000b7882 */ /* 0x000fe20000000000 */
[----:B------:R-:W2:Y:S01]  /*0b30*/  LDCU.64 UR4, c[0x0][0x390] ;  /* 0x00007200ff0477ac */ /* 0x000ea20008000a00 */
[----:B------:R-:W-:Y:S01]  /*0b40*/  VIADD R13, R11, UR24 ;  /* 0x000000180b0d7c36 */ /* 0x000fe20008000000 */
[----:B------:R-:W-:Y:S02]  /*0b50*/  UIADD3 UR10, UPT, UPT, UR11, 0x80, URZ ;  /* 0x000000800b0a7890 */ /* 0x000fe4000fffe0ff */
[----:B------:R-:W-:-:S02]  /*0b60*/  UIADD3 UR11, UPT, UPT, UR11, 0x880, URZ ;  /* 0x000008800b0b7890 */ /* 0x000fc4000fffe0ff */
[----:B------:R-:W-:Y:S01]  /*0b70*/  USHF.L.U32 UR28, UR24, 0x2, URZ ;  /* 0x00000002181c7899 */ /* 0x000fe200080006ff */
[----:B------:R-:W-:Y:S01]  /*0b80*/  UMOV UR13, 0xffffff00 ;  /* 0xffffff00000d7882 */ /* 0x000fe20000000000 */
[----:B-1----:R-:W-:Y:S01]  /*0b90*/  IMAD.U32 R17, RZ, RZ, UR19 ;  /* 0x00000013ff117e24 */ /* 0x002fe2000f8e00ff */
[----:B------:R-:W-:Y:S01]  /*0ba0*/  ISETP.GE.AND P0, PT, R8, UR19, PT ;  /* 0x0000001308007c0c */ /* 0x000fe2000bf06270 */
[----:B------:R-:W-:Y:S01]  /*0bb0*/  UISETP.LT.AND UP1, UPT, UR18, 0x2, UPT ;  /* 0x000000021200788c */ /* 0x000fe2000bf21270 */
[----:B------:R-:W-:Y:S01]  /*0bc0*/  IADD3 R25, PT, PT, RZ, -UR19, RZ ;  /* 0x80000013ff197c10 */ /* 0x000fe2000fffe0ff */
[----:B------:R-:W-:Y:S01]  /*0bd0*/  USHF.R.U32.HI UR29, URZ, 0x4, UR19 ;  /* 0x00000004ff1d7899 */ /* 0x000fe20008011613 */
[----:B------:R-:W-:Y:S01]  /*0be0*/  SEL R9, R17, RZ, P0 ;  /* 0x000000ff11097207 */ /* 0x000fe20000000000 */
[----:B0-----:R-:W-:Y:S01]  /*0bf0*/  ULEA UR10, UR15, UR10, 0x18 ;  /* 0x0000000a0f0a7291 */ /* 0x001fe2000f8ec0ff */
[----:B------:R-:W-:Y:S01]  /*0c00*/  ISETP.GE.AND P0, PT, R6, UR19, PT ;  /* 0x0000001306007c0c */ /* 0x000fe2000bf06270 */
[----:B------:R-:W-:Y:S01]  /*0c10*/  ULEA UR11, UR15, UR11, 0x18 ;  /* 0x0000000b0f0b7291 */ /* 0x000fe2000f8ec0ff */
[----:B------:R-:W-:Y:S01]  /*0c20*/  LEA R25, R25, 0x201f, 0x8 ;  /* 0x0000201f19197811 */ /* 0x000fe200078e40ff */
[----:B------:R-:W-:Y:S01]  /*0c30*/  USEL UR12, UR18, 0x2, UP1 ;  /* 0x00000002120c7887 */ /* 0x000fe20008800000 */
[----:B------:R-:W-:Y:S01]  /*0c40*/  SEL R17, R17, RZ, P0 ;  /* 0x000000ff11117207 */ /* 0x000fe20000000000 */
[----:B------:R-:W-:Y:S01]  /*0c50*/  IMAD.IADD R8, R8, 0x1, -R9 ;  /* 0x0000000108087824 */ /* 0x000fe200078e0a09 */
[C---:B------:R-:W-:Y:S01]  /*0c60*/  LEA R14, R0.reuse, UR10, 0x2 ;  /* 0x0000000a000e7c11 */ /* 0x040fe2000f8e10ff */
[----:B------:R-:W-:Y:S01]  /*0c70*/  USEL UR18, UR29, 0x1, UP0 ;  /* 0x000000011d127887 */ /* 0x000fe20008000000 */
[----:B------:R-:W-:Y:S01]  /*0c80*/  LEA R15, R0, UR11, 0x2 ;  /* 0x0000000b000f7c11 */ /* 0x000fe2000f8e10ff */
[----:B--2---:R-:W-:Y:S01]  /*0c90*/  UIMAD.WIDE.U32 UR20, UR24, 0x4, UR4 ;  /* 0x00000004181478a5 */ /* 0x004fe2000f8e0004 */
[----:B------:R-:W-:Y:S01]  /*0ca0*/  LOP3.LUT R9, R10, 0x3, RZ, 0xc0, !PT ;  /* 0x000000030a097812 */ /* 0x000fe200078ec0ff */
[----:B------:R-:W-:Y:S01]  /*0cb0*/  VIADD R26, R14, UR28 ;  /* 0x0000001c0e1a7c36 */ /* 0x000fe20008000000 */
[----:B------:R-:W-:Y:S01]  /*0cc0*/  IADD3 R24, PT, PT, R6, -R17, RZ ;  /* 0x8000001106187210 */ /* 0x000fe20007ffe0ff */
[----:B------:R-:W-:Y:S01]  /*0cd0*/  VIADD R27, R15, UR28 ;  /* 0x0000001c0f1b7c36 */ /* 0x000fe20008000000 */
[----:B------:R-:W-:-:S02]  /*0ce0*/  UIMAD.WIDE.U32 UR22, UR24, 0x8, UR4 ;  /* 0x00000008181678a5 */ /* 0x000fc4000f8e0004 */
[----:B------:R-:W-:Y:S02]  /*0cf0*/  UIMAD.WIDE.U32 UR4, UR24, 0xc, UR4 ;  /* 0x0000000c180478a5 */ /* 0x000fe4000f8e0004 */
[----:B------:R-:W-:-:S12]  /*0d00*/  UIMAD UR13, UR18, UR13, 0x201f ;  /* 0x0000201f120d74a4 */ /* 0x000fd8000f8e020d */
.L_x_5483:
[----:B------:R-:W-:Y:S01]  /*0d10*/  ISETP.NE.AND P1, PT, R9, 0x2, PT ;  /* 0x000000020900780c */ /* 0x000fe20003f25270 */
[----:B------:R-:W-:Y:S01]  /*0d20*/  BSSY.RECONVERGENT B0, `(.L_x_5437) ;  /* 0x000001a000007945 */ /* 0x000fe20003800200 */
[----:B---34-:R-:W-:Y:S02]  /*0d30*/  LOP3.LUT R16, R10, 0xffff, RZ, 0xc0, !PT ;  /* 0x0000ffff0a107812 */ /* 0x018fe400078ec0ff */
[----:B------:R-:W-:Y:S02]  /*0d40*/  MOV R32, R0 ;  /* 0x0000000000207202 */ /* 0x000fe40000000f00 */
[----:B------:R-:W-:-:S07]  /*0d50*/  ISETP.GE.U32.AND P0, PT, R16, 0x2, PT ;  /* 0x000000021000780c */ /* 0x000fce0003f06070 */
[----:B012---:R-:W-:Y:S06]  /*0d60*/  @!P1 BRA `(.L_x_5438) ;  /* 0x0000000000549947 */ /* 0x007fec0003800000 */
        /* <DEDUP_REMOVED lines=21> */
.L_x_5438:
[----:B------:R-:W-:Y:S05]  /*0ec0*/  BSYNC.RECONVERGENT B0 ;  /* 0x0000000000007941 */ /* 0x000fea0003800200 */
.L_x_5437:
        /* <DEDUP_REMOVED lines=11> */
.L_x_5441:
[----:B------:R-:W2:Y:S01]  /*0f80*/  LDC.64 R22, c[0x0][0x390] ;  /* 0x0000e400ff167b82 */ /* 0x000ea20000000a00 */
[----:B------:R-:W-:Y:S01]  /*0f90*/  MOV R16, UR20 ;  /* 0x0000001400107c02 */ /* 0x000fe20008000f00 */
[----:B-1----:R-:W-:Y:S01]  /*0fa0*/  IMAD.U32 R17, RZ, RZ, UR21 ;  /* 0x00000015ff117e24 */ /* 0x002fe2000f8e00ff */
[----:B0-----:R-:W-:Y:S01]  /*0fb0*/  MOV R19, UR23 ;  /* 0x0000001700137c02 */ /* 0x001fe20008000f00 */
        /* <DEDUP_REMOVED lines=18> */
[----:B---3--:R0:W-:Y:S04]  /*10e0*/  STS [R28+UR28], R17 ;  /* 0x000000111c007988 */ /* 0x0081e8000800081c */
[----:B----4-:R3:W-:Y:S04]  /*10f0*/  STS [R33], R18 ;  /* 0x0000001221007388 */ /* 0x0107e80000000800 */
[----:B--2---:R3:W-:Y:S01]  /*1100*/  STS [R35], R20 ;  /* 0x0000001423007388 */ /* 0x0047e20000000800 */
[----:B0-----:R-:W-:Y:S01]  /*1110*/  IMAD R28, R37, 0x10, R28 ;  /* 0x00000010251c7824 */ /* 0x001fe200078e021c */
[----:B------:R-:W-:Y:S06]  /*1120*/  @!P2 BRA `(.L_x_5441) ;  /* 0xfffffffc0094a947 */ /* 0x000fec000383ffff */
.L_x_5440:
[----:B------:R-:W-:Y:S05]  /*1130*/  BSYNC.RECONVERGENT B0 ;  /* 0x0000000000007941 */ /* 0x000fea0003800200 */
.L_x_5439:
[----:B------:R-:W-:Y:S01]  /*1140*/  BSSY.RECONVERGENT B0, `(.L_x_5442) ;  /* 0x000000c000007945 */ /* 0x000fe20003800200 */
[----:B------:R-:W-:-:S03]  /*1150*/  IMAD.MOV.U32 R16, RZ, RZ, R0 ;  /* 0x000000ffff107224 */ /* 0x000fc600078e0000 */
[----:B------:R-:W-:Y:S05]  /*1160*/  @!P1 BRA `(.L_x_5443) ;  /* 0x0000000000249947 */ /* 0x000fea0003800000 */
[----:B------:R2:W-:Y:S01]  /*1170*/  STS [R15], RZ ;  /* 0x000000ff0f007388 */ /* 0x0005e20000000800 */
[----:B------:R-:W-:Y:S01]  /*1180*/  ISETP.NE.AND P2, PT, R9, 0x3, PT ;  /* 0x000000030900780c */ /* 0x000fe20003f45270 */
[----:B------:R-:W-:-:S12]  /*1190*/  IMAD.MOV.U32 R16, RZ, RZ, R3 ;  /* 0x000000ffff107224 */ /* 0x000fd800078e0003 */
[----:B--2---:R-:W-:Y:S05]  /*11a0*/  @!P2 BRA `(.L_x_5443) ;  /* 0x000000000014a947 */ /* 0x004fea0003800000 */
[----:B------:R-:W-:Y:S01]  /*11b0*/  ISETP.NE.AND P2, PT, R9, RZ, PT ;  /* 0x000000ff0900720c */ /* 0x000fe20003f45270 */
[----:B------:R2:W-:Y:S01]  /*11c0*/  STS [R15+UR28], RZ ;  /* 0x000000ff0f007988 */ /* 0x0005e2000800081c */
[----:B------:R-:W-:-:S11]  /*11d0*/  MOV R16, R11 ;  /* 0x0000000b00107202 */ /* 0x000fd60000000f00 */
[----:B------:R2:W-:Y:S01]  /*11e0*/  @P2 STS [R27+UR28], RZ ;  /* 0x000000ff1b002988 */ /* 0x0005e2000800081c */
[----:B------:R-:W-:-:S07]  /*11f0*/  @P2 IMAD.MOV.U32 R16, RZ, RZ, R13 ;  /* 0x000000ffff102224 */ /* 0x000fce00078e000d */
.L_x_5443:
[----:B------:R-:W-:Y:S05]  /*1200*/  BSYNC.RECONVERGENT B0 ;  /* 0x0000000000007941 */ /* 0x000fea0003800200 */
.L_x_5442:
[----:B------:R-:W-:Y:S04]  /*1210*/  BSSY.RECONVERGENT B0, `(.L_x_5444) ;  /* 0x0000010000007945 */ /* 0x000fe80003800200 */
[----:B------:R-:W-:Y:S05]  /*1220*/  @!P0 BRA `(.L_x_5445) ;  /* 0x0000000000388947 */ /* 0x000fea0003800000 */
[----:B---3--:R-:W3:Y:S01]  /*1230*/  S2R R18, SR_CgaCtaId ;  /* 0x0000000000127919 */ /* 0x008ee20000008800 */
[----:B-1----:R-:W-:-:S05]  /*1240*/  MOV R17, 0x400 ;  /* 0x0000040000117802 */ /* 0x002fca0000000f00 */
[----:B------:R-:W-:-:S05]  /*1250*/  VIADD R17, R17, 0x880 ;  /* 0x0000088011117836 */ /* 0x000fca0000000000 */
[----:B---3--:R-:W-:-:S07]  /*1260*/  LEA R21, R18, R17, 0x18 ;  /* 0x0000001112157211 */ /* 0x008fce00078ec0ff */
.L_x_5446:
        /* <DEDUP_REMOVED lines=10> */
.L_x_5445:
[----:B------:R-:W-:Y:S05]  /*1310*/  BSYNC.RECONVERGENT B0 ;  /* 0x0000000000007941 */ /* 0x000fea0003800200 */
.L_x_5444:
[----:B------:R-:W-:Y:S01]  /*1320*/  BAR.SYNC.DEFER_BLOCKING 0x0 ;  /* 0x0000000000007b1d */ /* 0x000fe20000010000 */
[----:B------:R-:W-:-:S09]  /*1330*/  UISETP.GE.AND UP0, UPT, UR6, 0x1, UPT ;  /* 0x000000010600788c */ /* 0x000fd2000bf06270 */
[----:B------:R-:W-:Y:S05]  /*1340*/  BRA.U !UP0, `(.L_x_5447) ;  /* 0x0000000d08f07547 */ /* 0x000fea000b800000 */
[----:B------:R-:W-:-:S09]  /*1350*/  UISETP.NE.AND UP0, UPT, UR18, 0x1, UPT ;  /* 0x000000011200788c */ /* 0x000fd2000bf05270 */
[----:B------:R-:W-:Y:S05]  /*1360*/  BRA.U UP0, `(.L_x_5448) ;  /* 0x0000000500447547 */ /* 0x000fea000b800000 */
[----:B------:R-:W-:Y:S01]  /*1370*/  BSSY B1, `(.L_x_5449) ;  /* 0x000004f000017945 */ /* 0x000fe20003800000 */
[----:B01--4-:R-:W-:-:S07]  /*1380*/  IMAD.MOV.U32 R19, RZ, RZ, RZ ;  /* 0x000000ffff137224 */ /* 0x013fce00078e00ff */
.L_x_5459:
[----:B0--3--:R-:W0:Y:S01]  /*1390*/  LDC R18, c[0x0][0x3ac] ;  /* 0x0000eb00ff127b82 */ /* 0x009e220000000800 */
[----:B------:R-:W-:Y:S01]  /*13a0*/  IMAD.IADD R20, R4, 0x1, R19 ;  /* 0x0000000104147824 */ /* 0x000fe200078e0213 */
[----:B------:R-:W-:Y:S02]  /*13b0*/  IADD3 R19, PT, PT, R19, UR7, RZ ;  /* 0x0000000713137c10 */ /* 0x000fe4000fffe0ff */
[----:B------:R-:W-:Y:S02]  /*13c0*/  ISETP.GE.AND P2, PT, R2, UR12, PT ;  /* 0x0000000c02007c0c */ /* 0x000fe4000bf46270 */
[----:B------:R-:W-:Y:S02]  /*13d0*/  ISETP.GE.AND P5, PT, R19, UR6, PT ;  /* 0x0000000613007c0c */ /* 0x000fe4000bfa6270 */
[----:B0-----:R-:W-:Y:S01]  /*13e0*/  ISETP.GE.AND P3, PT, R18, 0x1, PT ;  /* 0x000000011200780c */ /* 0x001fe20003f66270 */
[----:B------:R-:W-:Y:S01]  /*13f0*/  IMAD R17, R20, R18, R7 ;  /* 0x0000001214117224 */ /* 0x000fe200078e0207 */
[----:B------:R-:W-:-:S11]  /*1400*/  ISETP.GE.AND P4, PT, R18, 0x2, PT ;  /* 0x000000021200780c */ /* 0x000fd60003f86270 */
[----:B-1--4-:R-:W-:Y:S05]  /*1410*/  @!P3 BRA `(.L_x_5450) ;  /* 0x00000000001cb947 */ /* 0x012fea0003800000 */
[----:B------:R-:W0:Y:S01]  /*1420*/  S2UR UR11, SR_CgaCtaId ;  /* 0x00000000000b79c3 */ /* 0x000e220000008800 */
[----:B------:R-:W-:Y:S01]  /*1430*/  UMOV UR10, 0x400 ;  /* 0x00000400000a7882 */ /* 0x000fe20000000000 */
[----:B------:R-:W-:Y:S01]  /*1440*/  IMAD.IADD R16, R6, 0x1, R17 ;  /* 0x0000000106107824 */ /* 0x000fe200078e0211 */
[----:B------:R-:W-:-:S04]  /*1450*/  UIADD3 UR10, UPT, UPT, UR10, 0x80, URZ ;  /* 0x000000800a0a7890 */ /* 0x000fc8000fffe0ff */
[----:B0-----:R-:W-:-:S06]  /*1460*/  ULEA UR10, UR11, UR10, 0x18 ;  /* 0x0000000a0b0a7291 */ /* 0x001fcc000f8ec0ff */
[----:B------:R-:W-:-:S05]  /*1470*/  LEA R16, R16, UR10, 0x2 ;  /* 0x0000000a10107c11 */ /* 0x000fca000f8e10ff */
[----:B------:R0:W1:Y:S02]  /*1480*/  LDS R30, [R16] ;  /* 0x00000000101e7984 */ /* 0x0000640000000800 */
.L_x_5450:
        /* <DEDUP_REMOVED lines=8> */
.L_x_5451:
[----:B------:R-:W-:Y:S04]  /*1510*/  BSSY B0, `(.L_x_5452) ;  /* 0x0000033000007945 */ /* 0x000fe80003800000 */
[----:B------:R-:W-:Y:S05]  /*1520*/  @P2 BRA `(.L_x_5453) ;  /* 0x0000000000c42947 */ /* 0x000fea0003800000 */
[----:B------:R-:W-:Y:S02]  /*1530*/  IABS R21, R18 ;  /* 0x0000001200157213 */ /* 0x000fe40000000000 */
[----:B------:R-:W-:Y:S02]  /*1540*/  IABS R22, R5 ;  /* 0x0000000500167213 */ /* 0x000fe40000000000 */
[----:B------:R-:W5:Y:S08]  /*1550*/  I2F.RP R23, R21 ;  /* 0x0000001500177306 */ /* 0x000f700000209400 */
[----:B-----5:R-:W5:Y:S02]  /*1560*/  MUFU.RCP R23, R23 ;  /* 0x0000001700177308 */ /* 0x020f640000001000 */
[----:B-----5:R-:W-:Y:S01]  /*1570*/  IADD3 R17, PT, PT, R23, 0xffffffe, RZ ;  /* 0x0ffffffe17117810 */ /* 0x020fe20007ffe0ff */
[----:B------:R-:W-:-:S05]  /*1580*/  IMAD.MOV.U32 R23, RZ, RZ, R2 ;  /* 0x000000ffff177224 */ /* 0x000fca00078e0002 */
[----:B------:R-:W0:Y:S02]  /*1590*/  F2I.FTZ.U32.TRUNC.NTZ R17, R17 ;  /* 0x0000001100117305 */ /* 0x000e24000021f000 */
[----:B0--3--:R-:W-:-:S04]  /*15a0*/  IMAD.MOV R16, RZ, RZ, -R17 ;  /* 0x000000ffff107224 */ /* 0x009fc800078e0a11 */
[----:B------:R-:W-:Y:S02]  /*15b0*/  IMAD R31, R16, R21, RZ ;  /* 0x00000015101f7224 */ /* 0x000fe400078e02ff */
[----:B------:R-:W-:-:S04]  /*15c0*/  IMAD.MOV.U32 R16, RZ, RZ, RZ ;  /* 0x000000ffff107224 */ /* 0x000fc800078e00ff */
[----:B------:R-:W-:Y:S01]  /*15d0*/  IMAD.HI.U32 R31, R17, R31, R16 ;  /* 0x0000001f111f7227 */ /* 0x000fe200078e0010 */
[----:B------:R-:W-:-:S05]  /*15e0*/  MOV R17, 0x400 ;  /* 0x0000040000117802 */ /* 0x000fca0000000f00 */
[----:B------:R-:W-:-:S05]  /*15f0*/  IMAD.HI.U32 R16, R31, R22, RZ ;  /* 0x000000161f107227 */ /* 0x000fca00078e00ff */
[----:B------:R-:W-:-:S05]  /*1600*/  IADD3 R16, PT, PT, -R16, RZ, RZ ;  /* 0x000000ff10107210 */ /* 0x000fca0007ffe1ff */
[C---:B------:R-:W-:Y:S02]  /*1610*/  IMAD R16, R21.reuse, R16, R22 ;  /* 0x0000001015107224 */ /* 0x040fe400078e0216 */
[----:B------:R-:W0:Y:S03]  /*1620*/  S2R R22, SR_CgaCtaId ;  /* 0x0000000000167919 */ /* 0x000e260000008800 */
[----:B------:R-:W-:-:S13]  /*1630*/  ISETP.GT.U32.AND P2, PT, R21, R16, PT ;  /* 0x000000101500720c */ /* 0x000fda0003f44070 */
[----:B------:R-:W-:Y:S01]  /*1640*/  @!P2 IMAD.IADD R16, R16, 0x1, -R21 ;  /* 0x000000011010a824 */ /* 0x000fe200078e0a15 */
[----:B------:R-:W-:-:S04]  /*1650*/  ISETP.GE.AND P2, PT, R5, RZ, PT ;  /* 0x000000ff0500720c */ /* 0x000fc80003f46270 */
[----:B------:R-:W-:-:S13]  /*1660*/  ISETP.GT.U32.AND P6, PT, R21, R16, PT ;  /* 0x000000101500720c */ /* 0x000fda0003fc4070 */
[----:B------:R-:W-:Y:S01]  /*1670*/  @!P6 IMAD.IADD R16, R16, 0x1, -R21 ;  /* 0x000000011010e824 */ /* 0x000fe200078e0a15 */
[----:B------:R-:W-:Y:S01]  /*1680*/  ISETP.NE.AND P6, PT, R18, RZ, PT ;  /* 0x000000ff1200720c */ /* 0x000fe20003fc5270 */
[----:B------:R-:W-:Y:S01]  /*1690*/  VIADD R21, R17, 0x880 ;  /* 0x0000088011157836 */ /* 0x000fe20000000000 */
[----:B0-----:R-:W-:Y:S02]  /*16a0*/  LEA R17, R22, R17, 0x18 ;  /* 0x0000001116117211 */ /* 0x001fe400078ec0ff */
[----:B------:R-:W-:Y:S02]  /*16b0*/  @!P2 IADD3 R16, PT, PT, -R16, RZ, RZ ;  /* 0x000000ff1010a210 */ /* 0x000fe40007ffe1ff */
[----:B------:R-:W-:-:S07]  /*16c0*/  LEA R21, R22, R21, 0x18 ;  /* 0x0000001516157211 */ /* 0x000fce00078ec0ff */
[----:B------:R-:W-:-:S04]  /*16d0*/  @!P6 LOP3.LUT R16, RZ, R18, RZ, 0x33, !PT ;  /* 0x00000012ff10e212 */ /* 0x000fc800078e33ff */
[----:B------:R-:W-:-:S07]  /*16e0*/  LEA R22, R16, R17, 0x2 ;  /* 0x0000001110167211 */ /* 0x000fce00078e10ff */
.L_x_5458:
[----:B0-----:R-:W-:Y:S02]  /*16f0*/  IMAD R16, R23, 0xc, R22 ;  /* 0x0000000c17107824 */ /* 0x001fe400078e0216 */
[----:B------:R-:W-:-:S03]  /*1700*/  IMAD.MOV.U32 R28, RZ, RZ, RZ ;  /* 0x000000ffff1c7224 */ /* 0x000fc600078e00ff */
[----:B---3--:R0:W3:Y:S01]  /*1710*/  LDS R18, [R16] ;  /* 0x0000000010127984 */ /* 0x0080e20000000800 */
[----:B------:R-:W-:Y:S05]  /*1720*/  @!P3 BRA `(.L_x_5454) ;  /* 0x000000000010b947 */ /* 0x000fea0003800000 */
[----:B------:R-:W-:-:S03]  /*1730*/  UMOV UR10, 0xffffffff ;  /* 0xffffffff000a7882 */ /* 0x000fc60000000000 */
[----:B------:R-:W-:Y:S05]  /*1740*/  BRA.DIV UR10, `(.L_x_5455) ;  /* 0x0000001a0a9c7947 */ /* 0x000fea000b800000 */
[----:B0--3--:R0:W3:Y:S02]  /*1750*/  SHFL.IDX PT, R16, R18, R24, R25 ;  /* 0x0000001812107389 */ /* 0x0090e400000e0019 */
.L_x_5486:
[----:B-1-3--:R-:W-:-:S07]  /*1760*/  IMAD R28, R30, R16, RZ ;  /* 0x000000101e1c7224 */ /* 0x00afce00078e02ff */
.L_x_5454:
[----:B------:R-:W-:Y:S05]  /*1770*/  @!P4 BRA `(.L_x_5456) ;  /* 0x000000000010c947 */ /* 0x000fea0003800000 */
[----:B------:R-:W-:-:S03]  /*1780*/  UMOV UR10, 0xffffffff ;  /* 0xffffffff000a7882 */ /* 0x000fc60000000000 */
[----:B------:R-:W-:Y:S05]  /*1790*/  BRA.DIV UR10, `(.L_x_5457) ;  /* 0x0000001a0aa87947 */ /* 0x000fea000b800000 */
[----:B0--3--:R0:W3:Y:S02]  /*17a0*/  SHFL.IDX PT, R16, R18, R8, R25 ;  /* 0x0000000812107389 */ /* 0x0090e400000e0019 */
.L_x_5489:
[----:B---34-:R-:W-:-:S07]  /*17b0*/  IMAD R28, R29, R16, R28 ;  /* 0x000000101d1c7224 */ /* 0x018fce00078e021c */
.L_x_5456:
[C---:B0-----:R-:W-:Y:S02]  /*17c0*/  IMAD R16, R23.reuse, UR6, R20 ;  /* 0x0000000617107c24 */ /* 0x041fe4000f8e0214 */
[----:B------:R-:W-:Y:S02]  /*17d0*/  VIADD R23, R23, UR8 ;  /* 0x0000000817177c36 */ /* 0x000fe40008000000 */
[----:B------:R-:W-:-:S03]  /*17e0*/  IMAD R16, R16, 0x4, R21 ;  /* 0x0000000410107824 */ /* 0x000fc600078e0215 */
[----:B------:R-:W-:Y:S02]  /*17f0*/  ISETP.GE.AND P2, PT, R23, UR12, PT ;  /* 0x0000000c17007c0c */ /* 0x000fe4000bf46270 */
[----:B------:R-:W0:Y:S02]  /*1800*/  LDS R17, [R16] ;  /* 0x0000000010117984 */ /* 0x000e240000000800 */
[----:B0-----:R-:W-:-:S05]  /*1810*/  IADD3 R17, PT, PT, R17, R28, RZ ;  /* 0x0000001c11117210 */ /* 0x001fca0007ffe0ff */
[----:B------:R0:W-:Y:S04]  /*1820*/  STS [R16], R17 ;  /* 0x0000001110007388 */ /* 0x0001e80000000800 */
[----:B------:R-:W-:Y:S05]  /*1830*/  @!P2 BRA `(.L_x_5458) ;  /* 0xfffffffc00aca947 */ /* 0x000fea000383ffff */
.L_x_5453:
[----:B------:R-:W-:Y:S05]  /*1840*/  BSYNC B0 ;  /* 0x0000000000007941 */ /* 0x000fea0003800000 */
.L_x_5452:
[----:B------:R-:W-:Y:S05]  /*1850*/  @!P5 BRA `(.L_x_5459) ;  /* 0xfffffff800ccd947 */ /* 0x000fea000383ffff */
[----:B------:R-:W-:Y:S05]  /*1860*/  BSYNC B1 ;  /* 0x0000000000017941 */ /* 0x000fea0003800000 */
.L_x_5449:
[----:B------:R-:W-:Y:S05]  /*1870*/  BRA `(.L_x_5447) ;  /* 0x0000000800a47947 */ /* 0x000fea0003800000 */
.L_x_5448:
[----:B------:R-:W5:Y:S02]  /*1880*/  LDCU UR10, c[0x0][0x3ac] ;  /* 0x00007580ff0a77ac */ /* 0x000f640008000800 */
[----:B-----5:R-:W-:-:S09]  /*1890*/  UISETP.GT.U32.AND UP0, UPT, UR10, 0x1f, UPT ;  /* 0x0000001f0a00788c */ /* 0x020fd2000bf04070 */
[----:B------:R-:W-:Y:S05]  /*18a0*/  BRA.U UP0, `(.L_x_5460) ;  /* 0x0000000100fc7547 */ /* 0x000fea000b800000 */
[----:B01--4-:R-:W-:-:S07]  /*18b0*/  IMAD.MOV.U32 R19, RZ, RZ, RZ ;  /* 0x000000ffff137224 */ /* 0x013fce00078e00ff */
.L_x_5467:
[----:B0-----:R-:W0:Y:S01]  /*18c0*/  S2R R21, SR_CgaCtaId ;  /* 0x0000000000157919 */ /* 0x001e220000008800 */
[----:B-1----:R-:W1:Y:S01]  /*18d0*/  LDC R22, c[0x0][0x3ac] ;  /* 0x0000eb00ff167b82 */ /* 0x002e620000000800 */
[----:B---3--:R-:W-:Y:S01]  /*18e0*/  MOV R18, 0x400 ;  /* 0x0000040000127802 */ /* 0x008fe20000000f00 */
[----:B------:R-:W-:Y:S01]  /*18f0*/  BSSY B0, `(.L_x_5461) ;  /* 0x0000038000007945 */ /* 0x000fe20003800000 */
[----:B------:R-:W-:Y:S02]  /*1900*/  IADD3 R20, PT, PT, R4, R19, RZ ;  /* 0x0000001304147210 */ /* 0x000fe40007ffe0ff */
[----:B------:R-:W-:Y:S01]  /*1910*/  IADD3 R19, PT, PT, R19, UR7, RZ ;  /* 0x0000000713137c10 */ /* 0x000fe2000fffe0ff */
[----:B------:R-:W-:-:S03]  /*1920*/  VIADD R16, R18, 0x80 ;  /* 0x0000008012107836 */ /* 0x000fc60000000000 */
[----:B------:R-:W-:Y:S01]  /*1930*/  ISETP.GE.AND P3, PT, R19, UR6, PT ;  /* 0x0000000613007c0c */ /* 0x000fe2000bf66270 */
[----:B-1----:R-:W-:Y:S01]  /*1940*/  IMAD R23, R20, R22, R7 ;  /* 0x0000001614177224 */ /* 0x002fe200078e0207 */
[----:B------:R-:W-:Y:S02]  /*1950*/  ISETP.GT.AND P2, PT, R22, 0x1, PT ;  /* 0x000000011600780c */ /* 0x000fe40003f44270 */
[----:B0-----:R-:W-:Y:S02]  /*1960*/  LEA R28, R21, R16, 0x18 ;  /* 0x00000010151c7211 */ /* 0x001fe400078ec0ff */
[----:B------:R-:W-:-:S05]  /*1970*/  IADD3 R16, PT, PT, R6, R23, RZ ;  /* 0x0000001706107210 */ /* 0x000fca0007ffe0ff */
[----:B------:R-:W-:-:S04]  /*1980*/  IMAD R16, R16, 0x4, R28 ;  /* 0x0000000410107824 */ /* 0x000fc800078e021c */
[----:B------:R-:W-:Y:S01]  /*1990*/  @P2 IMAD.IADD R17, R12, 0x1, R23 ;  /* 0x000000010c112824 */ /* 0x000fe200078e0217 */
[----:B------:R0:W1:Y:S03]  /*19a0*/  LDS R30, [R16] ;  /* 0x00000000101e7984 */ /* 0x0000660000000800 */
[----:B------:R-:W-:-:S05]  /*19b0*/  @P2 IMAD R17, R17, 0x4, R28 ;  /* 0x0000000411112824 */ /* 0x000fca00078e021c */
[----:B------:R0:W3:Y:S01]  /*19c0*/  @P2 LDS R29, [R17] ;  /* 0x00000000111d2984 */ /* 0x0000e20000000800 */
[----:B------:R-:W-:-:S13]  /*19d0*/  ISETP.GE.AND P2, PT, R2, UR12, PT ;  /* 0x0000000c02007c0c */ /* 0x000fda000bf46270 */
[----:B0-----:R-:W-:Y:S05]  /*19e0*/  @P2 BRA `(.L_x_5462) ;  /* 0x0000000000a02947 */ /* 0x001fea0003800000 */
[----:B------:R-:W0:Y:S01]  /*19f0*/  I2F.U32.RP R23, R22 ;  /* 0x0000001600177306 */ /* 0x000e220000209000 */
[----:B------:R-:W-:Y:S01]  /*1a00*/  HFMA2 R16, -RZ, RZ, 0, 0 ;  /* 0x00000000ff107431 */ /* 0x000fe200000001ff */
[C---:B------:R-:W-:Y:S02]  /*1a10*/  ISETP.NE.U32.AND P4, PT, R22.reuse, RZ, PT ;  /* 0x000000ff1600720c */ /* 0x040fe40003f85070 */
[----:B------:R-:W-:-:S04]  /*1a20*/  ISETP.GE.AND P5, PT, R22, 0x2, PT ;  /* 0x000000021600780c */ /* 0x000fc80003fa6270 */
[----:B0-----:R-:W0:Y:S02]  /*1a30*/  MUFU.RCP R23, R23 ;  /* 0x0000001700177308 */ /* 0x001e240000001000 */
[----:B0-----:R-:W-:Y:S01]  /*1a40*/  VIADD R28, R23, 0xffffffe ;  /* 0x0ffffffe171c7836 */ /* 0x001fe20000000000 */
[----:B------:R-:W-:-:S05]  /*1a50*/  MOV R23, R2 ;  /* 0x0000000200177202 */ /* 0x000fca0000000f00 */
[----:B------:R-:W0:Y:S02]  /*1a60*/  F2I.FTZ.U32.TRUNC.NTZ R17, R28 ;  /* 0x0000001c00117305 */ /* 0x000e24000021f000 */
[----:B0-----:R-:W-:-:S04]  /*1a70*/  IMAD.MOV R31, RZ, RZ, -R17 ;  /* 0x000000ffff1f7224 */ /* 0x001fc800078e0a11 */
[----:B------:R-:W-:-:S04]  /*1a80*/  IMAD R31, R31, R22, RZ ;  /* 0x000000161f1f7224 */ /* 0x000fc800078e02ff */
[----:B------:R-:W-:-:S06]  /*1a90*/  IMAD.HI.U32 R16, R17, R31, R16 ;  /* 0x0000001f11107227 */ /* 0x000fcc00078e0010 */
[----:B------:R-:W-:-:S04]  /*1aa0*/  IMAD.HI.U32 R16, R16, R5, RZ ;  /* 0x0000000510107227 */ /* 0x000fc800078e00ff */
[----:B------:R-:W-:-:S04]  /*1ab0*/  IMAD.MOV R16, RZ, RZ, -R16 ;  /* 0x000000ffff107224 */ /* 0x000fc800078e0a10 */
[----:B------:R-:W-:Y:S02]  /*1ac0*/  IMAD R17, R22, R16, R5 ;  /* 0x0000001016117224 */ /* 0x000fe400078e0205 */
[----:B------:R-:W-:-:S03]  /*1ad0*/  VIADD R16, R18, 0x880 ;  /* 0x0000088012107836 */ /* 0x000fc60000000000 */
[----:B------:R-:W-:-:S13]  /*1ae0*/  ISETP.GE.U32.AND P2, PT, R17, R22, PT ;  /* 0x000000161100720c */ /* 0x000fda0003f46070 */
[----:B------:R-:W-:-:S05]  /*1af0*/  @P2 IMAD.IADD R17, R17, 0x1, -R22 ;  /* 0x0000000111112824 */ /* 0x000fca00078e0a16 */
[----:B------:R-:W-:-:S13]  /*1b00*/  ISETP.GE.U32.AND P2, PT, R17, R22, PT ;  /* 0x000000161100720c */ /* 0x000fda0003f46070 */
[-C--:B------:R-:W-:Y:S02]  /*1b10*/  @P2 IADD3 R17, PT, PT, R17, -R22.reuse, RZ ;  /* 0x8000001611112210 */ /* 0x080fe40007ffe0ff */
[----:B------:R-:W-:Y:S02]  /*1b20*/  @!P4 LOP3.LUT R17, RZ, R22, RZ, 0x33, !PT ;  /* 0x00000016ff11c212 */ /* 0x000fe400078e33ff */
[C---:B------:R-:W-:Y:S02]  /*1b30*/  LEA R22, R21.reuse, R18, 0x18 ;  /* 0x0000001215167211 */ /* 0x040fe400078ec0ff */
[----:B------:R-:W-:-:S03]  /*1b40*/  LEA R21, R21, R16, 0x18 ;  /* 0x0000001015157211 */ /* 0x000fc600078ec0ff */
[----:B------:R-:W-:-:S07]  /*1b50*/  IMAD R22, R17, 0x4, R22 ;  /* 0x0000000411167824 */ /* 0x000fce00078e0216 */
.L_x_5466:
[----:B------:R-:W-:Y:S01]  /*1b60*/  IMAD R16, R23, 0xc, R22 ;  /* 0x0000000c17107824 */ /* 0x000fe200078e0216 */
[----:B------:R-:W-:-:S04]  /*1b70*/  UMOV UR10, 0xffffffff ;  /* 0xffffffff000a7882 */ /* 0x000fc80000000000 */
[----:B01----:R0:W4:Y:S01]  /*1b80*/  LDS R18, [R16] ;  /* 0x0000000010127984 */ /* 0x0031220000000800 */
[----:B------:R-:W-:Y:S05]  /*1b90*/  BRA.DIV UR10, `(.L_x_5463) ;  /* 0x000000160ac87947 */ /* 0x000fea000b800000 */
[----:B0---4-:R0:W4:Y:S02]  /*1ba0*/  SHFL.IDX PT, R16, R18, R24, R25 ;  /* 0x0000001812107389 */ /* 0x01112400000e0019 */
.L_x_5492:
[----:B-1--4-:R-:W-:Y:S01]  /*1bb0*/  IMAD R28, R30, R16, RZ ;  /* 0x000000101e1c7224 */ /* 0x012fe200078e02ff */
[----:B------:R-:W-:Y:S06]  /*1bc0*/  @!P5 BRA `(.L_x_5464) ;  /* 0x000000000010d947 */ /* 0x000fec0003800000 */
[----:B------:R-:W-:-:S03]  /*1bd0*/  UMOV UR10, 0xffffffff ;  /* 0xffffffff000a7882 */ /* 0x000fc60000000000 */
[----:B------:R-:W-:Y:S05]  /*1be0*/  BRA.DIV UR10, `(.L_x_5465) ;  /* 0x000000160ad47947 */ /* 0x000fea000b800000 */
[----:B------:R1:W4:Y:S02]  /*1bf0*/  SHFL.IDX PT, R16, R18, R8, R25 ;  /* 0x0000000812107389 */ /* 0x00032400000e0019 */
.L_x_5495:
[----:B---34-:R-:W-:-:S07]  /*1c00*/  IMAD R28, R29, R16, R28 ;  /* 0x000000101d1c7224 */ /* 0x018fce00078e021c */
.L_x_5464:
[C---:B------:R-:W-:Y:S02]  /*1c10*/  IMAD R16, R23.reuse, UR6, R20 ;  /* 0x0000000617107c24 */ /* 0x040fe4000f8e0214 */
[----:B------:R-:W-:Y:S02]  /*1c20*/  VIADD R23, R23, UR8 ;  /* 0x0000000817177c36 */ /* 0x000fe40008000000 */
[----:B------:R-:W-:-:S03]  /*1c30*/  IMAD R17, R16, 0x4, R21 ;  /* 0x0000000410117824 */ /* 0x000fc600078e0215 */
[----:B------:R-:W-:Y:S02]  /*1c40*/  ISETP.GE.AND P2, PT, R23, UR12, PT ;  /* 0x0000000c17007c0c */ /* 0x000fe4000bf46270 */
[----:B------:R4:W-:Y:S11]  /*1c50*/  STS [R17], R28 ;  /* 0x0000001c11007388 */ /* 0x0009f60000000800 */
[----:B----4-:R-:W-:Y:S05]  /*1c60*/  @!P2 BRA `(.L_x_5466) ;  /* 0xfffffffc00bca947 */ /* 0x010fea000383ffff */
.L_x_5462:
[----:B------:R-:W-:Y:S05]  /*1c70*/  BSYNC B0 ;  /* 0x0000000000007941 */ /* 0x000fea0003800000 */
.L_x_5461:
[----:B------:R-:W-:Y:S05]  /*1c80*/  @!P3 BRA `(.L_x_5467) ;  /* 0xfffffffc000cb947 */ /* 0x000fea000383ffff */
[----:B------:R-:W-:Y:S05]  /*1c90*/  BRA `(.L_x_5447) ;  /* 0x00000004009c7947 */ /* 0x000fea0003800000 */
.L_x_5460:
[----:B01--4-:R-:W-:-:S07]  /*1ca0*/  HFMA2 R19, -RZ, RZ, 0, 0 ;  /* 0x00000000ff137431 */ /* 0x013fce00000001ff */
.L_x_5477:
[----:B0--3--:R-:W0:Y:S01]  /*1cb0*/  LDC R18, c[0x0][0x3ac] ;  /* 0x0000eb00ff127b82 */ /* 0x009e220000000800 */
[----:B------:R-:W-:Y:S01]  /*1cc0*/  IMAD.IADD R20, R4, 0x1, R19 ;  /* 0x0000000104147824 */ /* 0x000fe200078e0213 */
[----:B------:R-:W-:Y:S01]  /*1cd0*/  ISETP.GE.AND P2, PT, R2, UR12, PT ;  /* 0x0000000c02007c0c */ /* 0x000fe2000bf46270 */
[----:B------:R-:W-:-:S05]  /*1ce0*/  VIADD R19, R19, UR7 ;  /* 0x0000000713137c36 */ /* 0x000fca0008000000 */
[----:B------:R-:W-:Y:S02]  /*1cf0*/  ISETP.GE.AND P5, PT, R19, UR6, PT ;  /* 0x0000000613007c0c */ /* 0x000fe4000bfa6270 */
[----:B0-----:R-:W-:Y:S01]  /*1d00*/  ISETP.GE.AND P3, PT, R18, 0x1, PT ;  /* 0x000000011200780c */ /* 0x001fe20003f66270 */
[----:B------:R-:W-:Y:S01]  /*1d10*/  IMAD R17, R20, R18, R7 ;  /* 0x0000001214117224 */ /* 0x000fe200078e0207 */
[----:B------:R-:W-:-:S11]  /*1d20*/  ISETP.GE.AND P4, PT, R18, 0x2, PT ;  /* 0x000000021200780c */ /* 0x000fd60003f86270 */
[----:B-1--4-:R-:W-:Y:S05]  /*1d30*/  @!P3 BRA `(.L_x_5468) ;  /* 0x00000000001cb947 */ /* 0x012fea0003800000 */
[----:B------:R-:W0:Y:S01]  /*1d40*/  S2UR UR11, SR_CgaCtaId ;  /* 0x00000000000b79c3 */ /* 0x000e220000008800 */
[----:B------:R-:W-:Y:S01]  /*1d50*/  UMOV UR10, 0x400 ;  /* 0x00000400000a7882 */ /* 0x000fe20000000000 */
[----:B------:R-:W-:Y:S01]  /*1d60*/  IADD3 R16, PT, PT, R6, R17, RZ ;  /* 0x0000001106107210 */ /* 0x000fe20007ffe0ff */
[----:B------:R-:W-:-:S04]  /*1d70*/  UIADD3 UR10, UPT, UPT, UR10, 0x80, URZ ;  /* 0x000000800a0a7890 */ /* 0x000fc8000fffe0ff */
[----:B0-----:R-:W-:-:S06]  /*1d80*/  ULEA UR10, UR11, UR10, 0x18 ;  /* 0x0000000a0b0a7291 */ /* 0x001fcc000f8ec0ff */
[----:B------:R-:W-:-:S05]  /*1d90*/  LEA R16, R16, UR10, 0x2 ;  /* 0x0000000a10107c11 */ /* 0x000fca000f8e10ff */
[----:B------:R0:W1:Y:S02]  /*1da0*/  LDS R30, [R16] ;  /* 0x00000000101e7984 */ /* 0x0000640000000800 */
.L_x_5468:
        /* <DEDUP_REMOVED lines=8> */
.L_x_5469:
[----:B------:R-:W-:Y:S05]  /*1e30*/  @P2 BRA `(.L_x_5470) ;  /* 0x0000000400302947 */ /* 0x000fea0003800000 */
[----:B------:R-:W-:Y:S01]  /*1e40*/  IABS R21, R18 ;  /* 0x0000001200157213 */ /* 0x000fe20000000000 */
[----:B------:R-:W5:Y:S01]  /*1e50*/  S2UR UR11, SR_CgaCtaId ;  /* 0x00000000000b79c3 */ /* 0x000f620000008800 */
[----:B------:R-:W-:Y:S02]  /*1e60*/  UMOV UR10, 0x400 ;  /* 0x00000400000a7882 */ /* 0x000fe40000000000 */
[----:B------:R-:W0:Y:S08]  /*1e70*/  I2F.RP R22, R21 ;  /* 0x0000001500167306 */ /* 0x000e300000209400 */
[----:B0-----:R-:W3:Y:S01]  /*1e80*/  MUFU.RCP R22, R22 ;  /* 0x0000001600167308 */ /* 0x001ee20000001000 */
[----:B-----5:R-:W-:Y:S01]  /*1e90*/  ULEA UR10, UR11, UR10, 0x18 ;  /* 0x0000000a0b0a7291 */ /* 0x020fe2000f8ec0ff */
[----:B---3--:R-:W-:-:S06]  /*1ea0*/  VIADD R16, R22, 0xffffffe ;  /* 0x0ffffffe16107836 */ /* 0x008fcc0000000000 */
[----:B------:R0:W3:Y:S02]  /*1eb0*/  F2I.FTZ.U32.TRUNC.NTZ R17, R16 ;  /* 0x0000001000117305 */ /* 0x0000e4000021f000 */
[----:B0-----:R-:W-:Y:S01]  /*1ec0*/  IMAD.MOV.U32 R16, RZ, RZ, RZ ;  /* 0x000000ffff107224 */ /* 0x001fe200078e00ff */
[----:B---3--:R-:W-:-:S05]  /*1ed0*/  IADD3 R28, PT, PT, RZ, -R17, RZ ;  /* 0x80000011ff1c7210 */ /* 0x008fca0007ffe0ff */
[----:B------:R-:W-:Y:S01]  /*1ee0*/  IMAD R23, R28, R21, RZ ;  /* 0x000000151c177224 */ /* 0x000fe200078e02ff */
[----:B------:R-:W-:-:S03]  /*1ef0*/  IABS R28, R5 ;  /* 0x00000005001c7213 */ /* 0x000fc60000000000 */
[----:B------:R-:W-:-:S06]  /*1f00*/  IMAD.HI.U32 R23, R17, R23, R16 ;  /* 0x0000001711177227 */ /* 0x000fcc00078e0010 */
[----:B------:R-:W-:-:S04]  /*1f10*/  IMAD.HI.U32 R23, R23, R28, RZ ;  /* 0x0000001c17177227 */ /* 0x000fc800078e00ff */
[----:B------:R-:W-:-:S04]  /*1f20*/  IMAD.MOV R23, RZ, RZ, -R23 ;  /* 0x000000ffff177224 */ /* 0x000fc800078e0a17 */
[----:B------:R-:W-:-:S05]  /*1f30*/  IMAD R22, R21, R23, R28 ;  /* 0x0000001715167224 */ /* 0x000fca00078e021c */
[----:B------:R-:W-:-:S13]  /*1f40*/  ISETP.GT.U32.AND P2, PT, R21, R22, PT ;  /* 0x000000161500720c */ /* 0x000fda0003f44070 */
[----:B------:R-:W-:Y:S02]  /*1f50*/  @!P2 IADD3 R22, PT, PT, R22, -R21, RZ ;  /* 0x800000151616a210 */ /* 0x000fe40007ffe0ff */
[----:B------:R-:W-:Y:S02]  /*1f60*/  ISETP.GE.AND P2, PT, R5, RZ, PT ;  /* 0x000000ff0500720c */ /* 0x000fe40003f46270 */
[----:B------:R-:W-:-:S13]  /*1f70*/  ISETP.GT.U32.AND P6, PT, R21, R22, PT ;  /* 0x000000161500720c */ /* 0x000fda0003fc4070 */
[----:B------:R-:W-:Y:S01]  /*1f80*/  @!P6 IMAD.IADD R22, R22, 0x1, -R21 ;  /* 0x000000011616e824 */ /* 0x000fe200078e0a15 */
[----:B------:R-:W-:Y:S02]  /*1f90*/  ISETP.NE.AND P6, PT, R18, RZ, PT ;  /* 0x000000ff1200720c */ /* 0x000fe40003fc5270 */
[----:B------:R-:W-:Y:S01]  /*1fa0*/  MOV R21, R2 ;  /* 0x0000000200157202 */ /* 0x000fe20000000f00 */
[----:B------:R-:W-:-:S10]  /*1fb0*/  @!P2 IMAD.MOV R22, RZ, RZ, -R22 ;  /* 0x000000ffff16a224 */ /* 0x000fd400078e0a16 */
[----:B------:R-:W-:-:S04]  /*1fc0*/  @!P6 LOP3.LUT R22, RZ, R18, RZ, 0x33, !PT ;  /* 0x00000012ff16e212 */ /* 0x000fc800078e33ff */
[----:B------:R-:W-:-:S07]  /*1fd0*/  LEA R22, R22, UR10, 0x2 ;  /* 0x0000000a16167c11 */ /* 0x000fce000f8e10ff */
.L_x_5476:
[----:B------:R-:W-:Y:S02]  /*1fe0*/  IMAD R16, R21, 0xc, R22 ;  /* 0x0000000c15107824 */ /* 0x000fe400078e0216 */
[----:B------:R-:W-:-:S03]  /*1ff0*/  IMAD.MOV.U32 R28, RZ, RZ, RZ ;  /* 0x000000ffff1c7224 */ /* 0x000fc600078e00ff */
[----:B------:R0:W3:Y:S01]  /*2000*/  LDS R18, [R16] ;  /* 0x0000000010127984 */ /* 0x0000e20000000800 */
[----:B------:R-:W-:Y:S05]  /*2010*/  @!P3 BRA `(.L_x_5471) ;  /* 0x000000000010b947 */ /* 0x000fea0003800000 */
[----:B------:R-:W-:-:S03]  /*2020*/  UMOV UR10, 0xffffffff ;  /* 0xffffffff000a7882 */ /* 0x000fc60000000000 */
[----:B------:R-:W-:Y:S05]  /*2030*/  BRA.DIV UR10, `(.L_x_5472) ;  /* 0x000000120ae07947 */ /* 0x000fea000b800000 */
[----:B---3--:R3:W0:Y:S02]  /*2040*/  SHFL.IDX PT, R23, R18, R24, R25 ;  /* 0x0000001812177389 */ /* 0x00862400000e0019 */
.L_x_5497:
[----:B01----:R-:W-:-:S07]  /*2050*/  IMAD R28, R30, R23, RZ ;  /* 0x000000171e1c7224 */ /* 0x003fce00078e02ff */
.L_x_5471:
[----:B------:R-:W-:Y:S05]  /*2060*/  @!P4 BRA `(.L_x_5473) ;  /* 0x000000000010c947 */ /* 0x000fea0003800000 */
[----:B------:R-:W-:-:S03]  /*2070*/  UMOV UR10, 0xffffffff ;  /* 0xffffffff000a7882 */ /* 0x000fc60000000000 */
[----:B------:R-:W-:Y:S05]  /*2080*/  BRA.DIV UR10, `(.L_x_5474) ;  /* 0x000000120ae87947 */ /* 0x000fea000b800000 */
[----:B0--3--:R0:W3:Y:S02]  /*2090*/  SHFL.IDX PT, R16, R18, R8, R25 ;  /* 0x0000000812107389 */ /* 0x0090e400000e0019 */
.L_x_5500:
[----:B---34-:R-:W-:-:S07]  /*20a0*/  IMAD R28, R29, R16, R28 ;  /* 0x000000101d1c7224 */ /* 0x018fce00078e021c */
.L_x_5473:
[----:B0-----:R-:W-:-:S07]  /*20b0*/  IMAD.U32 R16, RZ, RZ, UR29 ;  /* 0x0000001dff107e24 */ /* 0x001fce000f8e00ff */
.L_x_5475:
        /* <DEDUP_REMOVED lines=8> */
[----:B---3--:R-:W0:Y:S01]  /*2140*/  I2F.U32.RP R18, UR18 ;  /* 0x0000001200127d06 */ /* 0x008e220008209000 */
        /* <DEDUP_REMOVED lines=27> */
.L_x_5470:
[----:B------:R-:W-:Y:S05]  /*2300*/  @!P5 BRA `(.L_x_5477) ;  /* 0xfffffff80068d947 */ /* 0x000fea000383ffff */
.L_x_5447:
[----:B------:R-:W-:Y:S05]  /*2310*/  WARPSYNC.ALL ;  /* 0x0000000000007948 */ /* 0x000fea0003800000 */
[----:B01-34-:R-:W0:Y:S01]  /*2320*/  LDC R18, c[0x0][0x3ac] ;  /* 0x0000eb00ff127b82 */ /* 0x01be220000000800 */
[----:B------:R-:W1:Y:S01]  /*2330*/  LDCU UR10, c[0x0][0x384] ;  /* 0x00007080ff0a77ac */ /* 0x000e620008000800 */
[----:B------:R-:W-:Y:S01]  /*2340*/  BSSY.RECONVERGENT B0, `(.L_x_5478) ;  /* 0x000006d000007945 */ /* 0x000fe20003800200 */
[----:B------:R-:W-:-:S05]  /*2350*/  MOV R36, R0 ;  /* 0x0000000000247202 */ /* 0x000fca0000000f00 */
[----:B------:R-:W3:Y:S01]  /*2360*/  LDC R31, c[0x0][0x388] ;  /* 0x0000e200ff1f7b82 */ /* 0x000ee20000000800 */
[----:B-1----:R-:W-:Y:S01]  /*2370*/  UIMAD UR10, UR9, UR10, UR14 ;  /* 0x0000000a090a72a4 */ /* 0x002fe2000f8e020e */
[----:B0-----:R-:W-:-:S04]  /*2380*/  IABS R19, R18 ;  /* 0x0000001200137213 */ /* 0x001fc80000000000 */
[----:B------:R-:W0:Y:S01]  /*2390*/  I2F.RP R20, R19 ;  /* 0x0000001300147306 */ /* 0x000e220000209400 */
[----:B---3--:R-:W-:-:S07]  /*23a0*/  IABS R22, R31 ;  /* 0x0000001f00167213 */ /* 0x008fce0000000000 */
[----:B0-----:R-:W0:Y:S02]  /*23b0*/  MUFU.RCP R20, R20 ;  /* 0x0000001400147308 */ /* 0x001e240000001000 */
[----:B0-----:R-:W-:-:S06]  /*23c0*/  IADD3 R21, PT, PT, R20, 0xffffffe, RZ ;  /* 0x0ffffffe14157810 */ /* 0x001fcc0007ffe0ff */
[----:B------:R-:W0:Y:S02]  /*23d0*/  F2I.FTZ.U32.TRUNC.NTZ R17, R21 ;  /* 0x0000001500117305 */ /* 0x000e24000021f000 */
[----:B0-----:R-:W-:-:S04]  /*23e0*/  IMAD.MOV R16, RZ, RZ, -R17 ;  /* 0x000000ffff107224 */ /* 0x001fc800078e0a11 */
[----:B------:R-:W-:Y:S02]  /*23f0*/  IMAD R23, R16, R19, RZ ;  /* 0x0000001310177224 */ /* 0x000fe400078e02ff */
[----:B------:R-:W-:-:S04]  /*2400*/  IMAD.MOV.U32 R16, RZ, RZ, RZ ;  /* 0x000000ffff107224 */ /* 0x000fc800078e00ff */
[----:B------:R-:W-:Y:S01]  /*2410*/  IMAD.HI.U32 R23, R17, R23, R16 ;  /* 0x0000001711177227 */ /* 0x000fe200078e0010 */
[----:B------:R-:W-:-:S05]  /*2420*/  MOV R16, R22 ;  /* 0x0000001600107202 */ /* 0x000fca0000000f00 */
[----:B------:R-:W-:-:S04]  /*2430*/  IMAD.HI.U32 R22, R23, R16, RZ ;  /* 0x0000001017167227 */ /* 0x000fc800078e00ff */
[----:B------:R-:W-:-:S04]  /*2440*/  IMAD.MOV R17, RZ, RZ, -R22 ;  /* 0x000000ffff117224 */ /* 0x000fc800078e0a16 */
[C---:B------:R-:W-:Y:S01]  /*2450*/  IMAD R16, R19.reuse, R17, R16 ;  /* 0x0000001113107224 */ /* 0x040fe200078e0210 */
[----:B------:R-:W-:Y:S04]  /*2460*/  BAR.SYNC.DEFER_BLOCKING 0x0 ;  /* 0x0000000000007b1d */ /* 0x000fe80000010000 */
[----:B------:R-:W-:-:S13]  /*2470*/  ISETP.GT.U32.AND P3, PT, R19, R16, PT ;  /* 0x000000101300720c */ /* 0x000fda0003f64070 */
[----:B------:R-:W-:Y:S01]  /*2480*/  @!P3 IMAD.IADD R16, R16, 0x1, -R19 ;  /* 0x000000011010b824 */ /* 0x000fe200078e0a13 */
[----:B------:R-:W-:Y:S02]  /*2490*/  @!P3 IADD3 R22, PT, PT, R22, 0x1, RZ ;  /* 0x000000011616b810 */ /* 0x000fe40007ffe0ff */
        /* <DEDUP_REMOVED lines=13> */
[----:B------:R-:W-:Y:S02]  /*2570*/  IADD3 R23, PT, PT, RZ, -R19, RZ ;  /* 0x80000013ff177210 */ /* 0x000fe40007ffe0ff */
[----:B------:R-:W-:-:S03]  /*2580*/  MOV R36, R3 ;  /* 0x0000000300247202 */ /* 0x000fc60000000f00 */
[----:B-1----:R-:W1:Y:S02]  /*2590*/  MUFU.RCP R18, R18 ;  /* 0x0000001200127308 */ /* 0x002e640000001000 */
[----:B-1----:R-:W-:Y:S01]  /*25a0*/  VIADD R16, R18, 0xffffffe ;  /* 0x0ffffffe12107836 */ /* 0x002fe20000000000 */
[----:B------:R-:W-:-:S05]  /*25b0*/  IABS R18, R0 ;  /* 0x0000000000127213 */ /* 0x000fca0000000000 */
[----:B------:R1:W3:Y:S02]  /*25c0*/  F2I.FTZ.U32.TRUNC.NTZ R17, R16 ;  /* 0x0000001000117305 */ /* 0x0002e4000021f000 */
[----:B-1----:R-:W-:Y:S02]  /*25d0*/  IMAD.MOV.U32 R16, RZ, RZ, RZ ;  /* 0x000000ffff107224 */ /* 0x002fe400078e00ff */
[----:B---3--:R-:W-:-:S04]  /*25e0*/  IMAD.MOV R21, RZ, RZ, -R17 ;  /* 0x000000ffff157224 */ /* 0x008fc800078e0a11 */
        /* <DEDUP_REMOVED lines=14> */
[----:B------:R-:W1:Y:S03]  /*26d0*/  LDC.64 R16, c[0x0][0x3a0] ;  /* 0x0000e800ff107b82 */ /* 0x000e660000000a00 */
[----:B------:R-:W-:-:S04]  /*26e0*/  @!P3 IADD3 R19, PT, PT, -R19, RZ, RZ ;  /* 0x000000ff1313b210 */ /* 0x000fc80007ffe1ff */
        /* <DEDUP_REMOVED lines=10> */
[----:B------:R-:W-:-:S03]  /*2790*/  IMAD.MOV.U32 R36, RZ, RZ, R11 ;  /* 0x000000ffff247224 */ /* 0x000fc600078e000b */
        /* <DEDUP_REMOVED lines=17> */
[----:B0-----:R1:W-:Y:S01]  /*28b0*/  STG.E desc[UR16][R18.64], R31 ;  /* 0x0000001f12007986 */ /* 0x0013e2000c101910 */
[----:B------:R-:W-:Y:S05]  /*28c0*/  @!P2 BRA `(.L_x_5479) ;  /* 0x000000000050a947 */ /* 0x000fea0003800000 */
[----:B------:R-:W-:Y:S01]  /*28d0*/  IABS R32, R11 ;  /* 0x0000000b00207213 */ /* 0x000fe20000000000 */
[----:B------:R-:W-:Y:S01]  /*28e0*/  IMAD.MOV.U32 R36, RZ, RZ, R13 ;  /* 0x000000ffff247224 */ /* 0x000fe200078e000d */
[----:B-1----:R-:W-:-:S03]  /*28f0*/  LOP3.LUT R19, R11, UR6, RZ, 0x3c, !PT ;  /* 0x000000060b137c12 */ /* 0x002fc6000f8e3cff */
[----:B------:R-:W-:Y:S01]  /*2900*/  IMAD.HI.U32 R18, R21, R32, RZ ;  /* 0x0000002015127227 */ /* 0x000fe200078e00ff */
[----:B------:R-:W-:Y:S01]  /*2910*/  ISETP.GE.AND P4, PT, R19, RZ, PT ;  /* 0x000000ff1300720c */ /* 0x000fe20003f86270 */
[----:B------:R-:W0:Y:S02]  /*2920*/  LDS R21, [R27+UR28] ;  /* 0x0000001c1b157984 */ /* 0x000e240008000800 */
[----:B------:R-:W-:-:S05]  /*2930*/  IMAD R23, R18, R23, R32 ;  /* 0x0000001712177224 */ /* 0x000fca00078e0220 */
[----:B------:R-:W-:-:S13]  /*2940*/  ISETP.GT.U32.AND P3, PT, R20, R23, PT ;  /* 0x000000171400720c */ /* 0x000fda0003f64070 */
[----:B------:R-:W-:Y:S01]  /*2950*/  @!P3 IMAD.IADD R23, R23, 0x1, -R20 ;  /* 0x000000011717b824 */ /* 0x000fe200078e0a14 */
[----:B------:R-:W-:-:S04]  /*2960*/  @!P3 IADD3 R18, PT, PT, R18, 0x1, RZ ;  /* 0x000000011212b810 */ /* 0x000fc80007ffe0ff */
[----:B------:R-:W-:-:S13]  /*2970*/  ISETP.GE.U32.AND P2, PT, R23, R20, PT ;  /* 0x000000141700720c */ /* 0x000fda0003f46070 */
[----:B------:R-:W-:-:S04]  /*2980*/  @P2 VIADD R18, R18, 0x1 ;  /* 0x0000000112122836 */ /* 0x000fc80000000000 */
        /* <DEDUP_REMOVED lines=8> */
.L_x_5479:
[----:B------:R-:W-:Y:S05]  /*2a10*/  BSYNC.RECONVERGENT B0 ;  /* 0x0000000000007941 */ /* 0x000fea0003800200 */
.L_x_5478:
[----:B------:R-:W-:Y:S04]  /*2a20*/  BSSY.RECONVERGENT B0, `(.L_x_5480) ;  /* 0x0000075000007945 */ /* 0x000fe80003800200 */
[----:B------:R-:W-:Y:S05]  /*2a30*/  @!P0 BRA `(.L_x_5481) ;  /* 0x0000000400cc8947 */ /* 0x000fea0003800000 */
[----:B------:R-:W-:Y:S02]  /*2a40*/  IABS R28, UR6 ;  /* 0x00000006001c7c13 */ /* 0x000fe40008000000 */
[----:B------:R-:W-:Y:S02]  /*2a50*/  ISETP.NE.AND P0, PT, RZ, UR6, PT ;  /* 0x00000006ff007c0c */ /* 0x000fe4000bf05270 */
[----:B01----:R-:W0:Y:S01]  /*2a60*/  I2F.RP R18, R28 ;  /* 0x0000001c00127306 */ /* 0x003e220000209400 */
[----:B------:R-:W-:-:S07]  /*2a70*/  LOP3.LUT R31, RZ, UR6, RZ, 0x33, !PT ;  /* 0x00000006ff1f7c12 */ /* 0x000fce000f8e33ff */
[----:B0-----:R-:W3:Y:S02]  /*2a80*/  MUFU.RCP R18, R18 ;  /* 0x0000001200127308 */ /* 0x001ee40000001000 */
[----:B---3--:R-:W-:-:S06]  /*2a90*/  IADD3 R16, PT, PT, R18, 0xffffffe, RZ ;  /* 0x0ffffffe12107810 */ /* 0x008fcc0007ffe0ff */
[----:B------:R0:W1:Y:S02]  /*2aa0*/  F2I.FTZ.U32.TRUNC.NTZ R17, R16 ;  /* 0x0000001000117305 */ /* 0x000064000021f000 */
[----:B0-----:R-:W-:Y:S02]  /*2ab0*/  IMAD.MOV.U32 R16, RZ, RZ, RZ ;  /* 0x000000ffff107224 */ /* 0x001fe400078e00ff */
[----:B-1----:R-:W-:-:S04]  /*2ac0*/  IMAD.MOV R23, RZ, RZ, -R17 ;  /* 0x000000ffff177224 */ /* 0x002fc800078e0a11 */
[----:B------:R-:W-:-:S04]  /*2ad0*/  IMAD R23, R23, R28, RZ ;  /* 0x0000001c17177224 */ /* 0x000fc800078e02ff */
[----:B------:R-:W-:-:S07]  /*2ae0*/  IMAD.HI.U32 R23, R17, R23, R16 ;  /* 0x0000001711177227 */ /* 0x000fce00078e0010 */
.L_x_5482:
[----:B----4-:R-:W-:Y:S01]  /*2af0*/  IABS R17, UR6 ;  /* 0x0000000600117c13 */ /* 0x010fe20008000000 */
        /* <DEDUP_REMOVED lines=9> */
[----:B------:R-:W-:Y:S01]  /*2b90*/  IMAD R19, R17, R32, R16 ;  /* 0x0000002011137224 */ /* 0x000fe200078e0210 */
[----:B------:R-:W-:-:S04]  /*2ba0*/  LOP3.LUT R16, R36, UR6, RZ, 0x3c, !PT ;  /* 0x0000000624107c12 */ /* 0x000fc8000f8e3cff */
[----:B------:R-:W-:Y:S02]  /*2bb0*/  ISETP.GT.U32.AND P2, PT, R28, R19, PT ;  /* 0x000000131c00720c */ /* 0x000fe40003f44070 */
[----:B------:R-:W-:Y:S01]  /*2bc0*/  ISETP.GE.AND P3, PT, R16, RZ, PT ;  /* 0x000000ff1000720c */ /* 0x000fe20003f66270 */
[----:B0-----:R-:W-:Y:S01]  /*2bd0*/  ULEA UR11, UR15, UR11, 0x18 ;  /* 0x0000000b0f0b7291 */ /* 0x001fe2000f8ec0ff */
[----:B-1----:R-:W0:Y:S09]  /*2be0*/  MUFU.RCP R37, R37 ;  /* 0x0000002500257308 */ /* 0x002e320000001000 */
[----:B------:R-:W-:-:S02]  /*2bf0*/  @!P2 IMAD.IADD R19, R19, 0x1, -R33 ;  /* 0x000000011313a824 */ /* 0x000fc400078e0a21 */
[----:B------:R-:W-:Y:S01]  /*2c00*/  @!P2 VIADD R17, R17, 0x1 ;  /* 0x000000011111a836 */ /* 0x000fe20000000000 */
[----:B------:R-:W-:Y:S02]  /*2c10*/  LEA R35, R36, UR11, 0x2 ;  /* 0x0000000b24237c11 */ /* 0x000fe4000f8e10ff */
[----:B------:R-:W-:-:S13]  /*2c20*/  ISETP.GE.U32.AND P1, PT, R19, R28, PT ;  /* 0x0000001c1300720c */ /* 0x000fda0003f26070 */
[----:B------:R-:W-:Y:S02]  /*2c30*/  @P1 IADD3 R17, PT, PT, R17, 0x1, RZ ;  /* 0x0000000111111810 */ /* 0x000fe40007ffe0ff */
[----:B------:R-:W-:-:S03]  /*2c40*/  ISETP.NE.AND P1, PT, RZ, UR6, PT ;  /* 0x00000006ff007c0c */ /* 0x000fc6000bf25270 */
[----:B------:R-:W-:-:S05]  /*2c50*/  @!P3 IMAD.MOV R17, RZ, RZ, -R17 ;  /* 0x000000ffff11b224 */ /* 0x000fca00078e0a11 */
[----:B------:R-:W-:Y:S02]  /*2c60*/  SEL R19, R34, R17, !P1 ;  /* 0x0000001122137207 */ /* 0x000fe40004800000 */
[----:B------:R-:W1:Y:S03]  /*2c70*/  LDS R17, [R35] ;  /* 0x0000000023117984 */ /* 0x000e660000000800 */
[----:B------:R-:W-:Y:S02]  /*2c80*/  IMAD.MOV R21, RZ, RZ, -R19 ;  /* 0x000000ffff157224 */ /* 0x000fe400078e0a13 */
[----:B------:R-:W-:Y:S02]  /*2c90*/  IMAD R19, R22, R19, UR10 ;  /* 0x0000000a16137e24 */ /* 0x000fe4000f8e0213 */
[----:B------:R-:W-:Y:S02]  /*2ca0*/  IMAD R16, R21, UR6, R36 ;  /* 0x0000000615107c24 */ /* 0x000fe4000f8e0224 */
[----:B------:R-:W-:-:S03]  /*2cb0*/  VIADD R36, R36, UR24 ;  /* 0x0000001824247c36 */ /* 0x000fc60008000000 */
[----:B------:R-:W-:Y:S02]  /*2cc0*/  IADD3 R21, PT, PT, R19, R16, RZ ;  /* 0x0000001013157210 */ /* 0x000fe40007ffe0ff */
[----:B------:R-:W3:Y:S03]  /*2cd0*/  LDC.64 R18, c[0x0][0x3a0] ;  /* 0x0000e800ff127b82 */ /* 0x000ee60000000a00 */
[----:B---3--:R-:W-:-:S05]  /*2ce0*/  IMAD.WIDE R20, R21, 0x4, R18 ;  /* 0x0000000415147825 */ /* 0x008fca00078e0212 */
[----:B-1----:R0:W-:Y:S02]  /*2cf0*/  STG.E desc[UR16][R20.64], R17 ;  /* 0x0000001114007986 */ /* 0x0021e4000c101910 */
[----:B0-----:R-:W-:-:S04]  /*2d00*/  VIADD R20, R37, 0xffffffe ;  /* 0x0ffffffe25147836 */ /* 0x001fc80000000000 */
        /* <DEDUP_REMOVED lines=20> */
[----:B------:R-:W0:Y:S01]  /*2e50*/  LDS R21, [R35+UR28] ;  /* 0x0000001c23157984 */ /* 0x000e220008000800 */
[----:B------:R-:W-:Y:S02]  /*2e60*/  VIADD R36, R36, UR24 ;  /* 0x0000001824247c36 */ /* 0x000fe40008000000 */
[----:B------:R-:W-:-:S03]  /*2e70*/  IMAD.IADD R17, R17, 0x1, R16 ;  /* 0x0000000111117824 */ /* 0x000fc600078e0210 */
[----:B------:R-:W-:Y:S01]  /*2e80*/  IABS R20, R36 ;  /* 0x0000002400147213 */ /* 0x000fe20000000000 */
[----:B------:R-:W-:-:S05]  /*2e90*/  IMAD.WIDE R16, R17, 0x4, R18 ;  /* 0x0000000411107825 */ /* 0x000fca00078e0212 */
[----:B0-----:R0:W-:Y:S02]  /*2ea0*/  STG.E desc[UR16][R16.64], R21 ;  /* 0x0000001510007986 */ /* 0x0011e4000c101910 */
[----:B0-----:R-:W-:-:S05]  /*2eb0*/  MOV R17, R20 ;  /* 0x0000001400117202 */ /* 0x001fca0000000f00 */
        /* <DEDUP_REMOVED lines=13> */
[----:B------:R-:W-:Y:S01]  /*2f90*/  IMAD R16, R21, UR6, R36 ;  /* 0x0000000615107c24 */ /* 0x000fe2000f8e0224 */
[----:B------:R-:W-:-:S03]  /*2fa0*/  IADD3 R36, PT, PT, R36, UR24, RZ ;  /* 0x0000001824247c10 */ /* 0x000fc6000fffe0ff */
[----:B------:R-:W-:Y:S01]  /*2fb0*/  IMAD.IADD R17, R17, 0x1, R16 ;  /* 0x0000000111117824 */ /* 0x000fe200078e0210 */
        /* <DEDUP_REMOVED lines=8> */
[----:B------:R-:W-:Y:S02]  /*3040*/  ISETP.GE.U32.AND P1, PT, R32, R33, PT ;  /* 0x000000212000720c */ /* 0x000fe40003f26070 */
[----:B------:R-:W-:-:S05]  /*3050*/  IADD3 R33, PT, PT, R35, UR28, RZ ;  /* 0x0000001c23217c10 */ /* 0x000fca000fffe0ff */
[----:B------:R-:W-:Y:S02]  /*3060*/  VIADD R21, R33, UR28 ;  /* 0x0000001c21157c36 */ /* 0x000fe40008000000 */
[----:B------:R-:W0:Y:S04]  /*3070*/  LDS R33, [R33+UR28] ;  /* 0x0000001c21217984 */ /* 0x000e280008000800 */
[----:B------:R-:W1:Y:S01]  /*3080*/  LDS R21, [R21+UR28] ;  /* 0x0000001c15157984 */ /* 0x000e620008000800 */
        /* <DEDUP_REMOVED lines=11> */
[----:B0-----:R4:W-:Y:S04]  /*3140*/  STG.E desc[UR16][R16.64], R33 ;  /* 0x0000002110007986 */ /* 0x0019e8000c101910 */
[----:B-1----:R4:W-:Y:S05]  /*3150*/  STG.E desc[UR16][R18.64], R21 ;  /* 0x0000001512007986 */ /* 0x0029ea000c101910 */
[----:B------:R-:W-:Y:S05]  /*3160*/  @!P1 BRA `(.L_x_5482) ;  /* 0xfffffff800609947 */ /* 0x000fea000383ffff */
.L_x_5481:
[----:B------:R-:W-:Y:S05]  /*3170*/  BSYNC.RECONVERGENT B0 ;  /* 0x0000000000007941 */ /* 0x000fea0003800200 */
.L_x_5480:
[----:B------:R-:W-:-:S04]  /*3180*/  UIADD3 UR9, UPT, UPT, UR25, UR9, URZ ;  /* 0x0000000919097290 */ /* 0x000fc8000fffe0ff */
[----:B------:R-:W-:-:S09]  /*3190*/  UISETP.GE.U32.AND UP0, UPT, UR9, UR26, UPT ;  /* 0x0000001a0900728c */ /* 0x000fd2000bf06070 */
[----:B------:R-:W-:Y:S05]  /*31a0*/  BRA.U !UP0, `(.L_x_5483) ;  /* 0xffffffd908d87547 */ /* 0x000fea000b83ffff */
[----:B------:R-:W-:Y:S05]  /*31b0*/  EXIT ;  /* 0x000000000000794d */ /* 0x000fea0003800000 */
.L_x_5455:
[----:B------:R-:W-:Y:S01]  /*31c0*/  BSSY B2, `(.L_x_5484) ;  /* 0x0000006000027945 */ /* 0x000fe20003800000 */
[----:B------:R-:W-:Y:S01]  /*31d0*/  IMAD.MOV.U32 R17, RZ, RZ, R24 ;  /* 0x000000ffff117224 */ /* 0x000fe200078e0018 */
[----:B0-----:R-:W-:-:S07]  /*31e0*/  MOV R16, 0xffffffff ;  /* 0xffffffff00107802 */ /* 0x001fce0000000f00 */
[----:B-1234-:R-:W-:Y:S05]  /*31f0*/  WARPSYNC.COLLECTIVE R16, `(.L_x_5485) ;  /* 0x0000000010087348 */ /* 0x01efea0003c00000 */
[----:B---3--:R0:W3:Y:S02]  /*3200*/  SHFL.IDX P2, R16, R18, R17, R25 ;  /* 0x0000001112107389 */ /* 0x0080e40000040019 */
[----:B01234-:R-:W-:Y:S05]  /*3210*/  ENDCOLLECTIVE ;  /* 0x000000000000791b */ /* 0x01ffea0003800000 */
.L_x_5485:
[----:B------:R-:W-:Y:S05]  /*3220*/  BSYNC B2 ;  /* 0x0000000000027941 */ /* 0x000fea0003800000 */
.L_x_5484:
[----:B------:R-:W-:Y:S05]  /*3230*/  BRA `(.L_x_5486) ;  /* 0xffffffe400487947 */ /* 0x000fea000383ffff */
.L_x_5457:
[----:B------:R-:W-:Y:S01]  /*3240*/  BSSY B2, `(.L_x_5487) ;  /* 0x0000006000027945 */ /* 0x000fe20003800000 */
[----:B------:R-:W-:Y:S02]  /*3250*/  IMAD.MOV.U32 R17, RZ, RZ, R8 ;  /* 0x000000ffff117224 */ /* 0x000fe400078e0008 */
[----:B0-----:R-:W-:-:S07]  /*3260*/  IMAD.MOV.U32 R16, RZ, RZ, -0x1 ;  /* 0xffffffffff107424 */ /* 0x001fce00078e00ff */
[----:B-1234-:R-:W-:Y:S05]  /*3270*/  WARPSYNC.COLLECTIVE R16, `(.L_x_5488) ;  /* 0x0000000010087348 */ /* 0x01efea0003c00000 */
[----:B---3--:R0:W3:Y:S02]  /*3280*/  SHFL.IDX P2, R16, R18, R17, R25 ;  /* 0x0000001112107389 */ /* 0x0080e40000040019 */
[----:B01234-:R-:W-:Y:S05]  /*3290*/  ENDCOLLECTIVE ;  /* 0x000000000000791b */ /* 0x01ffea0003800000 */
.L_x_5488:
[----:B------:R-:W-:Y:S05]  /*32a0*/  BSYNC B2 ;  /* 0x0000000000027941 */ /* 0x000fea0003800000 */
.L_x_5487:
[----:B------:R-:W-:Y:S05]  /*32b0*/  BRA `(.L_x_5489) ;  /* 0xffffffe4003c7947 */ /* 0x000fea000383ffff */
.L_x_5463:
[----:B------:R-:W-:Y:S01]  /*32c0*/  BSSY B1, `(.L_x_5490) ;  /* 0x0000006000017945 */ /* 0x000fe20003800000 */
[----:B------:R-:W-:Y:S01]  /*32d0*/  MOV R17, R24 ;  /* 0x0000001800117202 */ /* 0x000fe20000000f00 */
[----:B0-----:R-:W-:-:S07]  /*32e0*/  IMAD.MOV.U32 R16, RZ, RZ, -0x1 ;  /* 0xffffffffff107424 */ /* 0x001fce00078e00ff */
[----:B-1234-:R-:W-:Y:S05]  /*32f0*/  WARPSYNC.COLLECTIVE R16, `(.L_x_5491) ;  /* 0x0000000010087348 */ /* 0x01efea0003c00000 */
[----:B----4-:R0:W4:Y:S02]  /*3300*/  SHFL.IDX P2, R16, R18, R17, R25 ;  /* 0x0000001112107389 */ /* 0x0101240000040019 */
[----:B01234-:R-:W-:Y:S05]  /*3310*/  ENDCOLLECTIVE ;  /* 0x000000000000791b */ /* 0x01ffea0003800000 */
.L_x_5491:
[----:B------:R-:W-:Y:S05]  /*3320*/  BSYNC B1 ;  /* 0x0000000000017941 */ /* 0x000fea0003800000 */
.L_x_5490:
[----:B------:R-:W-:Y:S05]  /*3330*/  BRA `(.L_x_5492) ;  /* 0xffffffe8001c7947 */ /* 0x000fea000383ffff */
.L_x_5465:
[----:B------:R-:W-:Y:S01]  /*3340*/  BSSY B1, `(.L_x_5493) ;  /* 0x0000006000017945 */ /* 0x000fe20003800000 */
[----:B------:R-:W-:Y:S01]  /*3350*/  IMAD.MOV.U32 R17, RZ, RZ, R8 ;  /* 0x000000ffff117224 */ /* 0x000fe200078e0008 */
[----:B------:R-:W-:-:S07]  /*3360*/  MOV R16, 0xffffffff ;  /* 0xffffffff00107802 */ /* 0x000fce0000000f00 */
[----:B0-23--:R-:W-:Y:S05]  /*3370*/  WARPSYNC.COLLECTIVE R16, `(.L_x_5494) ;  /* 0x0000000010087348 */ /* 0x00dfea0003c00000 */
[----:B------:R1:W4:Y:S02]  /*3380*/  SHFL.IDX P2, R16, R18, R17, R25 ;  /* 0x0000001112107389 */ /* 0x0003240000040019 */
[----:B01234-:R-:W-:Y:S05]  /*3390*/  ENDCOLLECTIVE ;  /* 0x000000000000791b */ /* 0x01ffea0003800000 */
.L_x_5494:
[----:B------:R-:W-:Y:S05]  /*33a0*/  BSYNC B1 ;  /* 0x0000000000017941 */ /* 0x000fea0003800000 */
.L_x_5493:
[----:B------:R-:W-:Y:S05]  /*33b0*/  BRA `(.L_x_5495) ;  /* 0xffffffe800107947 */ /* 0x000fea000383ffff */
.L_x_5472:
[----:B0-----:R-:W-:Y:S01]  /*33c0*/  MOV R16, 0xffffffff ;  /* 0xffffffff00107802 */ /* 0x001fe20000000f00 */
[----:B------:R-:W-:-:S07]  /*33d0*/  IMAD.MOV.U32 R17, RZ, RZ, R24 ;  /* 0x000000ffff117224 */ /* 0x000fce00078e0018 */
[----:B-1234-:R-:W-:Y:S05]  /*33e0*/  WARPSYNC.COLLECTIVE R16, `(.L_x_5496) ;  /* 0x0000000010087348 */ /* 0x01efea0003c00000 */
[----:B---3--:R0:W3:Y:S02]  /*33f0*/  SHFL.IDX P2, R16, R18, R17, R25 ;  /* 0x0000001112107389 */ /* 0x0080e40000040019 */
[----:B01234-:R-:W-:Y:S05]  /*3400*/  ENDCOLLECTIVE ;  /* 0x000000000000791b */ /* 0x01ffea0003800000 */
.L_x_5496:
[----:B------:R-:W-:Y:S01]  /*3410*/  IMAD.MOV.U32 R23, RZ, RZ, R16 ;  /* 0x000000ffff177224 */ /* 0x000fe200078e0010 */
[----:B------:R-:W-:Y:S06]  /*3420*/  BRA `(.L_x_5497) ;  /* 0xffffffec00087947 */ /* 0x000fec000383ffff */
.L_x_5474:
[----:B------:R-:W-:Y:S01]  /*3430*/  BSSY B0, `(.L_x_5498) ;  /* 0x0000006000007945 */ /* 0x000fe20003800000 */
[----:B------:R-:W-:Y:S01]  /*3440*/  MOV R17, R8 ;  /* 0x0000000800117202 */ /* 0x000fe20000000f00 */
[----:B0-----:R-:W-:-:S07]  /*3450*/  IMAD.MOV.U32 R16, RZ, RZ, -0x1 ;  /* 0xffffffffff107424 */ /* 0x001fce00078e00ff */
[----:B-1234-:R-:W-:Y:S05]  /*3460*/  WARPSYNC.COLLECTIVE R16, `(.L_x_5499) ;  /* 0x0000000010087348 */ /* 0x01efea0003c00000 */
[----:B---3--:R0:W3:Y:S02]  /*3470*/  SHFL.IDX P2, R16, R18, R17, R25 ;  /* 0x0000001112107389 */ /* 0x0080e40000040019 */
[----:B01234-:R-:W-:Y:S05]  /*3480*/  ENDCOLLECTIVE ;  /* 0x000000000000791b */ /* 0x01ffea0003800000 */
.L_x_5499:
[----:B------:R-:W-:Y:S05]  /*3490*/  BSYNC B0 ;  /* 0x0000000000007941 */ /* 0x000fea0003800000 */
.L_x_5498:
[----:B------:R-:W-:Y:S05]  /*34a0*/  BRA `(.L_x_5500) ;  /* 0xffffffe800fc7947 */ /* 0x000fea000383ffff */
        .weak           $__internal_55_$__cuda_sm20_div_u16
        .type           $__internal_55_$__cuda_sm20_div_u16,@function
        .size           $__internal_55_$__cuda_sm20_div_u16,(.L_x_58006 - $__internal_55_$__cuda_sm20_div_u16)
$__internal_55_$__cuda_sm20_div_u16:
        /* <DEDUP_REMOVED lines=18> */
[----:B------:R-:W-:Y:S06]  /*35d0*/  RET.REL.NODEC R8 `(_Z9cuda_gemmIiLi256ELi4ELi1ELi512ELi2ELi2ELi32ELi0ELi0EEviiiPT_S1_S1_ii) ;  /* 0xffffffc808887950 */ /* 0x000fec0003c3ffff */
.L_x_5501:
        /* <DEDUP_REMOVED lines=10> */
.L_x_58006:


//--------------------- .text._Z9cuda_gemmIiLi256ELi4ELi1ELi256ELi128ELi128ELi32ELi1ELi1EEviiiPT_S1_S1_ii --------------------------
	.section	.text._Z9cuda_gemmIiLi256ELi4ELi1ELi256ELi128ELi128ELi32ELi1ELi1EEviiiPT_S1_S1_ii,"ax",@progbits
	.align	128
        .global         _Z9cuda_gemmIiLi256ELi4ELi1ELi256ELi128ELi128ELi32ELi1ELi1EEviiiPT_S1_S1_ii
        .type           _Z9cuda_gemmIiLi256ELi4ELi1ELi256ELi128ELi128ELi32ELi1ELi1EEviiiPT_S1_S1_ii,@function
        .size           _Z9cuda_gemmIiLi256ELi4ELi1ELi256ELi128ELi128ELi32ELi1ELi1EEviiiPT_S1_S1_ii,(.L_x_58007 - _Z9cuda_gemmIiLi256ELi4ELi1ELi256ELi128ELi128ELi32ELi1ELi1EEviiiPT_S1_S1_ii)
        .other          _Z9cuda_gemmIiLi256ELi4ELi1ELi256ELi128ELi128ELi32ELi1ELi1EEviiiPT_S1_S1_ii,@"STO_CUDA_ENTRY STV_DEFAULT"
_Z9cuda_gemmIiLi256ELi4ELi1ELi256ELi128ELi128ELi32ELi1ELi1EEviiiPT_S1_S1_ii:
.text._Z9cuda_gemmIiLi256ELi4ELi1ELi256ELi128ELi128ELi32ELi1ELi1EEviiiPT_S1_S1_ii:
[----:B------:R-:W-:Y:S08]  /*0000*/  LDC R1, c[0x0][0x37c] ;  /* 0x0000df00ff017b82 */ /* 0x000ff00000000800 */
[----:B------:R-:W0:Y:S01]  /*0010*/  S2UR UR8, SR_CTAID.Y ;  /* 0x00000000000879c3 */ /* 0x000e220000002600 */
[----:B------:R-:W1:Y:S02]  /*0020*/  LDCU UR16, c[0x0][0x374] ;  /* 0x00006e80ff1077ac */ /* 0x000e640008000800 */
[----:B-1----:R-:W-:-:S04]  /*0030*/  USHF.L.U32 UR4, UR16, 0x2, URZ ;  /* 0x0000000210047899 */ /* 0x002fc800080006ff */
[----:B0-----:R-:W-:-:S06]  /*0040*/  UISETP.GE.U32.AND UP0, UPT, UR8, UR4, UPT ;  /* 0x000000040800728c */ /* 0x001fcc000bf06070 */
[----:B------:R-:W-:-:S13]  /*0050*/  PLOP3.LUT P0, PT, PT, PT, UP0, 0x80, 0x8 ;  /* 0x000000000008781c */ /* 0x000fda0003f0f008 */
[----:B------:R-:W-:Y:S05]  /*0060*/  @P0 EXIT ;  /* 0x000000000000094d */ /* 0x000fea0003800000 */
[----:B------:R-:W0:Y:S01]  /*0070*/  LDCU UR17, c[0x0][0x360] ;  /* 0x00006c00ff1177ac */ /* 0x000e220008000800 */
[----:B------:R-:W1:Y:S01]  /*0080*/  S2R R0, SR_TID.X ;  /* 0x0000000000007919 */ /* 0x000e620000002100 */
[----:B------:R-:W-:Y:S01]  /*0090*/  MOV R21, 0x4e0 ;  /* 0x000004e000157802 */ /* 0x000fe20000000f00 */
[----:B------:R-:W2:Y:S01]  /*00a0*/  S2R R15, SR_CgaCtaId ;  /* 0x00000000000f7919 */ /* 0x000ea20000008800 */
[----:B------:R-:W3:Y:S01]  /*00b0*/  S2R R8, SR_CTAID.X ;  /* 0x0000000000087919 */ /* 0x000ee20000002500 */
[----:B0-----:R-:W0:Y:S01]  /*00c0*/  I2F.U32.RP R6, UR17 ;  /* 0x0000001100067d06 */ /* 0x001e220008209000 */
[----:B------:R-:W-:Y:S02]  /*00d0*/  USHF.R.U32.HI UR10, URZ, 0x5, UR17 ;  /* 0x00000005ff0a7899 */ /* 0x000fe40008011611 */
[----:B------:R-:W-:Y:S02]  /*00e0*/  USHF.L.U32 UR11, UR17, 0x2, URZ ;  /* 0x00000002110b7899 */ /* 0x000fe400080006ff */
[----:B------:R-:W-:-:S03]  /*00f0*/  ULOP3.LUT UR4, UR10, 0xff, URZ, 0xc0, !UPT ;  /* 0x000000ff0a047892 */ /* 0x000fc6000f8ec0ff */
[----:B0-----:R-:W0:Y:S01]  /*0100*/  MUFU.RCP R6, R6 ;  /* 0x0000000600067308 */ /* 0x001e220000001000 */
[----:B-1----:R-:W-:-:S04]  /*0110*/  IADD3 R4, PT, PT, R0, UR17, RZ ;  /* 0x0000001100047c10 */ /* 0x002fc8000fffe0ff */
[C---:B------:R-:W-:Y:S02]  /*0120*/  ISETP.GE.U32.AND P1, PT, R4.reuse, 0x40, PT ;  /* 0x000000400400780c */ /* 0x040fe40003f26070 */
[C---:B------:R-:W-:Y:S02]  /*0130*/  VIMNMX.U32 R7, PT, PT, R4.reuse, 0x40, !PT ;  /* 0x0000004004077848 */ /* 0x040fe40007fe0000 */
[----:B------:R-:W-:Y:S02]  /*0140*/  SEL R10, RZ, 0x1, P1 ;  /* 0x00000001ff0a7807 */ /* 0x000fe40000800000 */
[C---:B------:R-:W-:Y:S02]  /*0150*/  ISETP.GE.U32.AND P0, PT, R4.reuse, 0x100, PT ;  /* 0x000001000400780c */ /* 0x040fe40003f06070 */
[----:B------:R-:W-:Y:S02]  /*0160*/  IADD3 R7, PT, PT, R7, -R4, -R10 ;  /* 0x8000000407077210 */ /* 0x000fe40007ffe80a */
[----:B------:R-:W-:Y:S01]  /*0170*/  VIMNMX.U32 R5, PT, PT, R4, 0x100, !PT ;  /* 0x0000010004057848 */ /* 0x000fe20007fe0000 */
[----:B0-----:R-:W-:Y:S01]  /*0180*/  VIADD R2, R6, 0xffffffe ;  /* 0x0ffffffe06027836 */ /* 0x001fe20000000000 */
[----:B------:R-:W-:-:S03]  /*0190*/  SEL R9, RZ, 0x1, P0 ;  /* 0x00000001ff097807 */ /* 0x000fc60000000000 */
[----:B------:R0:W1:Y:S01]  /*01a0*/  F2I.FTZ.U32.TRUNC.NTZ R3, R2 ;  /* 0x0000000200037305 */ /* 0x000062000021f000 */
[----:B------:R-:W-:Y:S01]  /*01b0*/  IADD3 R5, PT, PT, R5, -R4, -R9 ;  /* 0x8000000405057210 */ /* 0x000fe20007ffe809 */
[----:B0-----:R-:W-:Y:S02]  /*01c0*/  IMAD.MOV.U32 R2, RZ, RZ, RZ ;  /* 0x000000ffff027224 */ /* 0x001fe400078e00ff */
[----:B-1----:R-:W-:-:S04]  /*01d0*/  IMAD.MOV R11, RZ, RZ, -R3 ;  /* 0x000000ffff0b7224 */ /* 0x002fc800078e0a03 */
[----:B------:R-:W-:-:S04]  /*01e0*/  IMAD R11, R11, UR17, RZ ;  /* 0x000000110b0b7c24 */ /* 0x000fc8000f8e02ff */
[----:B------:R-:W-:-:S06]  /*01f0*/  IMAD.HI.U32 R2, R3, R11, R2 ;  /* 0x0000000b03027227 */ /* 0x000fcc00078e0002 */
[----:B------:R-:W-:-:S04]  /*0200*/  IMAD.HI.U32 R11, R2, R7, RZ ;  /* 0x00000007020b7227 */ /* 0x000fc800078e00ff */
[----:B------:R-:W-:Y:S01]  /*0210*/  IMAD.HI.U32 R3, R2, R5, RZ ;  /* 0x0000000502037227 */ /* 0x000fe200078e00ff */
[----:B------:R-:W-:-:S03]  /*0220*/  IADD3 R4, PT, PT, -R11, RZ, RZ ;  /* 0x000000ff0b047210 */ /* 0x000fc60007ffe1ff */
[----:B------:R-:W-:Y:S02]  /*0230*/  IMAD.MOV R2, RZ, RZ, -R3 ;  /* 0x000000ffff027224 */ /* 0x000fe400078e0a03 */
[----:B------:R-:W-:Y:S01]  /*0240*/  IMAD R7, R4, UR17, R7 ;  /* 0x0000001104077c24 */ /* 0x000fe2000f8e0207 */
[----:B------:R-:W-:Y:S01]  /*0250*/  LOP3.LUT R4, RZ, UR17, RZ, 0x33, !PT ;  /* 0x00000011ff047c12 */ /* 0x000fe2000f8e33ff */
[----:B------:R-:W-:Y:S01]  /*0260*/  IMAD R5, R2, UR17, R5 ;  /* 0x0000001102057c24 */ /* 0x000fe2000f8e0205 */
[----:B------:R-:W-:Y:S02]  /*0270*/  MOV R2, 0x400 ;  /* 0x0000040000027802 */ /* 0x000fe40000000f00 */
[----:B------:R-:W-:Y:S02]  /*0280*/  ISETP.GE.U32.AND P3, PT, R7, UR17, PT ;  /* 0x0000001107007c0c */ /* 0x000fe4000bf66070 */
[----:B------:R-:W-:Y:S01]  /*0290*/  ISETP.GE.U32.AND P2, PT, R5, UR17, PT ;  /* 0x0000001105007c0c */ /* 0x000fe2000bf46070 */
[----:B------:R-:W-:Y:S01]  /*02a0*/  VIADD R12, R2, 0x4480 ;  /* 0x00004480020c7836 */ /* 0x000fe20000000000 */
[----:B--2---:R-:W-:-:S09]  /*02b0*/  LEA R14, R15, R2, 0x18 ;  /* 0x000000020f0e7211 */ /* 0x004fd200078ec0ff */
[----:B------:R-:W-:Y:S02]  /*02c0*/  @P3 VIADD R7, R7, -UR17 ;  /* 0x8000001107073c36 */ /* 0x000fe40008000000 */
[----:B------:R-:W-:Y:S01]  /*02d0*/  @P2 VIADD R5, R5, -UR17 ;  /* 0x8000001105052c36 */ /* 0x000fe20008000000 */
[----:B------:R-:W-:Y:S01]  /*02e0*/  @P2 IADD3 R3, PT, PT, R3, 0x1, RZ ;  /* 0x0000000103032810 */ /* 0x000fe20007ffe0ff */
[----:B------:R-:W-:Y:S01]  /*02f0*/  @P3 VIADD R11, R11, 0x1 ;  /* 0x000000010b0b3836 */ /* 0x000fe20000000000 */
[----:B------:R-:W-:Y:S02]  /*0300*/  ISETP.GE.U32.AND P1, PT, R7, UR17, PT ;  /* 0x0000001107007c0c */ /* 0x000fe4000bf26070 */
[----:B------:R-:W-:Y:S01]  /*0310*/  ISETP.GE.U32.AND P0, PT, R5, UR17, PT ;  /* 0x0000001105007c0c */ /* 0x000fe2000bf06070 */
[----:B------:R-:W-:Y:S01]  /*0320*/  VIADD R5, R2, 0x4080 ;  /* 0x0000408002057836 */ /* 0x000fe20000000000 */
[----:B------:R-:W-:Y:S01]  /*0330*/  ISETP.NE.U32.AND P2, PT, RZ, UR17, PT ;  /* 0x00000011ff007c0c */ /* 0x000fe2000bf45070 */
[----:B------:R-:W-:-:S03]  /*0340*/  IMAD.SHL.U32 R2, R0, 0x10, RZ ;  /* 0x0000001000027824 */ /* 0x000fc600078e00ff */
[C---:B------:R-:W-:Y:S02]  /*0350*/  LEA R7, R15.reuse, R5, 0x18 ;  /* 0x000000050f077211 */ /* 0x040fe400078ec0ff */
[----:B------:R-:W-:Y:S02]  /*0360*/  LEA R15, R15, R12, 0x18 ;  /* 0x0000000c0f0f7211 */ /* 0x000fe400078ec0ff */
[----:B------:R-:W-:Y:S01]  /*0370*/  SHF.R.U32.HI R12, RZ, 0x3, R0 ;  /* 0x00000003ff0c7819 */ /* 0x000fe20000011600 */
[----:B------:R-:W-:Y:S01]  /*0380*/  IMAD R17, R0, 0x4, R7 ;  /* 0x0000000400117824 */ /* 0x000fe200078e0207 */
[----:B------:R-:W-:Y:S01]  /*0390*/  @P1 IADD3 R11, PT, PT, R11, 0x1, RZ ;  /* 0x000000010b0b1810 */ /* 0x000fe20007ffe0ff */
[----:B------:R-:W-:Y:S01]  /*03a0*/  @P0 VIADD R3, R3, 0x1 ;  /* 0x0000000103030836 */ /* 0x000fe20000000000 */
[----:B------:R-:W-:Y:S02]  /*03b0*/  LOP3.LUT R12, R12, 0x1, RZ, 0xc0, !PT ;  /* 0x000000010c0c7812 */ /* 0x000fe400078ec0ff */
[----:B------:R-:W-:-:S02]  /*03c0*/  SEL R11, R4, R11, !P2 ;  /* 0x0000000b040b7207 */ /* 0x000fc40005000000 */
[----:B------:R-:W-:Y:S02]  /*03d0*/  LOP3.LUT R5, R2, 0x70, RZ, 0xc0, !PT ;  /* 0x0000007002057812 */ /* 0x000fe400078ec0ff */
[----:B------:R-:W-:Y:S01]  /*03e0*/  SEL R6, R4, R3, !P2 ;  /* 0x0000000304067207 */ /* 0x000fe20005000000 */
[----:B------:R-:W-:Y:S01]  /*03f0*/  IMAD.IADD R10, R10, 0x1, R11 ;  /* 0x000000010a0a7824 */ /* 0x000fe200078e020b */
[----:B------:R-:W-:Y:S01]  /*0400*/  SHF.R.U32.HI R11, RZ, 0x5, R0 ;  /* 0x00000005ff0b7819 */ /* 0x000fe20000011600 */
[----:B------:R-:W-:Y:S01]  /*0410*/  IMAD R5, R12, 0x80, R5 ;  /* 0x000000800c057824 */ /* 0x000fe200078e0205 */
[----:B------:R-:W-:Y:S01]  /*0420*/  LOP3.LUT R3, R0, 0x1f, RZ, 0xc0, !PT ;  /* 0x0000001f00037812 */ /* 0x000fe200078ec0ff */
[----:B------:R-:W-:Y:S01]  /*0430*/  VIADD R19, R10, 0x1 ;  /* 0x000000010a137836 */ /* 0x000fe20000000000 */
[----:B------:R-:W-:Y:S01]  /*0440*/  IADD3 R13, PT, PT, R11, UR10, RZ ;  /* 0x0000000a0b0d7c10 */ /* 0x000fe2000fffe0ff */
[----:B------:R-:W-:Y:S01]  /*0450*/  IMAD R18, R12, -0x7f, R5 ;  /* 0xffffff810c127824 */ /* 0x000fe200078e0205 */
[----:B------:R-:W-:Y:S01]  /*0460*/  IADD3 R9, PT, PT, R9, R6, RZ ;  /* 0x0000000609097210 */ /* 0x000fe20007ffe0ff */
[----:B------:R-:W-:Y:S01]  /*0470*/  IMAD R14, R3, 0x204, R14 ;  /* 0x00000204030e7824 */ /* 0x000fe200078e020e */
[----:B------:R-:W-:Y:S01]  /*0480*/  LOP3.LUT R2, R13, 0x7f, RZ, 0x3c, !PT ;  /* 0x0000007f0d027812 */ /* 0x000fe200078e3cff */
[----:B---3--:R-:W-:Y:S01]  /*0490*/  IMAD R16, R8, 0x20, R3 ;  /* 0x0000002008107824 */ /* 0x008fe200078e0203 */
[----:B------:R-:W-:-:S02]  /*04a0*/  LEA R15, R0, R15, 0x2 ;  /* 0x0000000f000f7211 */ /* 0x000fc400078e10ff */
[----:B------:R-:W-:Y:S02]  /*04b0*/  LOP3.LUT R4, R2, 0xff, RZ, 0xc0, !PT ;  /* 0x000000ff02047812 */ /* 0x000fe400078ec0ff */
[----:B------:R-:W-:-:S07]  /*04c0*/  LOP3.LUT R19, R19, 0x3, RZ, 0xc0, !PT ;  /* 0x0000000313137812 */ /* 0x000fce00078ec0ff */
[----:B------:R-:W-:Y:S05]  /*04d0*/  CALL.REL.NOINC `($__internal_56_$__cuda_sm20_div_u16) ;  /* 0x0000001400587944 */ /* 0x000fea0003c00000 */
[----:B------:R-:W0:Y:S01]  /*04e0*/  LDCU.128 UR4, c[0x0][0x390] ;  /* 0x00007200ff0477ac */ /* 0x000e220008000c00 */
[----:B------:R-:W-:Y:S01]  /*04f0*/  IADD3 R4, PT, PT, R12, -0x1, RZ ;  /* 0xffffffff0c047810 */ /* 0x000fe20007ffe0ff */
[C---:B------:R-:W-:Y:S01]  /*0500*/  IMAD R23, R13.reuse, 0x80, R16 ;  /* 0x000000800d177824 */ /* 0x040fe200078e0210 */
[----:B------:R-:W-:Y:S01]  /*0510*/  IADD3 R21, PT, PT, R13, UR10, RZ ;  /* 0x0000000a0d157c10 */ /* 0x000fe2000fffe0ff */
[----:B------:R-:W1:Y:S01]  /*0520*/  LDCU.64 UR18, c[0x0][0x358] ;  /* 0x00006b00ff1277ac */ /* 0x000e620008000a00 */
[C---:B------:R-:W-:Y:S02]  /*0530*/  LOP3.LUT R4, R5.reuse, 0xf, R4, 0xf8, !PT ;  /* 0x0000000f05047812 */ /* 0x040fe400078ef804 */
[----:B------:R-:W-:Y:S01]  /*0540*/  LOP3.LUT R20, R5, R12, RZ, 0xfc, !PT ;  /* 0x0000000c05147212 */ /* 0x000fe200078efcff */
[----:B------:R-:W-:Y:S01]  /*0550*/  IMAD R5, R11, 0x80, R16 ;  /* 0x000000800b057824 */ /* 0x000fe200078e0210 */
[----:B------:R-:W-:Y:S01]  /*0560*/  LEA R25, R21, R16, 0x7 ;  /* 0x0000001015197211 */ /* 0x000fe200078e38ff */
[----:B------:R-:W-:-:S02]  /*0570*/  IMAD R22, R4, 0x4, R7 ;  /* 0x0000000404167824 */ /* 0x000fc400078e0207 */
[----:B------:R-:W-:Y:S02]  /*0580*/  IMAD R20, R20, 0x4, R7 ;  /* 0x0000000414147824 */ /* 0x000fe400078e0207 */
[----:B0-----:R-:W-:Y:S01]  /*0590*/  IMAD.U32 R2, RZ, RZ, UR6 ;  /* 0x00000006ff027e24 */ /* 0x001fe2000f8e00ff */
[----:B------:R-:W-:Y:S01]  /*05a0*/  UIMAD.WIDE.U32 UR12, UR17, 0x4, UR4 ;  /* 0x00000004110c78a5 */ /* 0x000fe2000f8e0004 */
[----:B------:R-:W-:Y:S01]  /*05b0*/  IMAD.U32 R3, RZ, RZ, UR7 ;  /* 0x00000007ff037e24 */ /* 0x000fe2000f8e00ff */
[----:B------:R-:W-:Y:S02]  /*05c0*/  UIMAD.WIDE.U32 UR14, UR17, 0x8, UR4 ;  /* 0x00000008110e78a5 */ /* 0x000fe4000f8e0004 */
[----:B------:R-:W-:Y:S01]  /*05d0*/  UIMAD.WIDE.U32 UR4, UR17, 0xc, UR4 ;  /* 0x0000000c110478a5 */ /* 0x000fe2000f8e0004 */
[----:B------:R-:W-:-:S04]  /*05e0*/  IMAD.WIDE.U32 R6, R5, 0x4, R2 ;  /* 0x0000000405067825 */ /* 0x000fc800078e0002 */
[----:B------:R-:W-:Y:S01]  /*05f0*/  IMAD.WIDE.U32 R4, R23, 0x4, R2 ;  /* 0x0000000417047825 */ /* 0x000fe200078e0002 */
[----:B------:R-:W-:-:S03]  /*0600*/  LOP3.LUT R23, R24, 0x3, RZ, 0xc0, !PT ;  /* 0x0000000318177812 */ /* 0x000fc600078ec0ff */
[----:B-1----:R-:W-:-:S07]  /*0610*/  IMAD.WIDE.U32 R2, R25, 0x4, R2 ;  /* 0x0000000419027825 */ /* 0x002fce00078e0002 */
.L_x_5523:
[C---:B--2---:R-:W-:Y:S01]  /*0620*/  LOP3.LUT R28, R9.reuse, 0x3, RZ, 0xc0, !PT ;  /* 0x00000003091c7812 */ /* 0x044fe200078ec0ff */
[----:B------:R-:W-:Y:S01]  /*0630*/  USHF.L.U32 UR20, UR8, 0x8, URZ ;  /* 0x0000000808147899 */ /* 0x000fe200080006ff */
[----:B------:R-:W-:Y:S01]  /*0640*/  IADD3 R32, PT, PT, R0, UR17, RZ ;  /* 0x0000001100207c10 */ /* 0x000fe2000fffe0ff */
[----:B------:R-:W-:Y:S01]  /*0650*/  USHF.L.U32 UR6, UR16, 0x2, URZ ;  /* 0x0000000210067899 */ /* 0x000fe200080006ff */
[----:B------:R-:W-:Y:S01]  /*0660*/  ISETP.NE.AND P2, PT, R28, 0x3, PT ;  /* 0x000000031c00780c */ /* 0x000fe20003f45270 */
[----:B------:R-:W-:Y:S01]  /*0670*/  UIADD3 UR8, UPT, UPT, UR16, UR8, URZ ;  /* 0x0000000810087290 */ /* 0x000fe2000fffe0ff */
[----:B------:R-:W-:Y:S01]  /*0680*/  BSSY.RECONVERGENT B0, `(.L_x_5502) ;  /* 0x000001c000007945 */ /* 0x000fe20003800200 */
[----:B------:R-:W-:Y:S01]  /*0690*/  VIADD R33, R32, UR17 ;  /* 0x0000001120217c36 */ /* 0x000fe20008000000 */
[----:B------:R-:W-:Y:S01]  /*06a0*/  ISETP.GE.U32.AND P1, PT, R9, 0x3, PT ;  /* 0x000000030900780c */ /* 0x000fe20003f26070 */
[----:B------:R-:W-:Y:S01]  /*06b0*/  UISETP.GE.U32.AND UP0, UPT, UR8, UR6, UPT ;  /* 0x000000060800728c */ /* 0x000fe2000bf06070 */
[----:B------:R-:W-:Y:S01]  /*06c0*/  ISETP.GT.U32.AND P0, PT, R0, 0x3f, PT ;  /* 0x0000003f0000780c */ /* 0x000fe20003f04070 */
[----:B------:R-:W-:Y:S01]  /*06d0*/  IMAD.MOV.U32 R34, RZ, RZ, R0 ;  /* 0x000000ffff227224 */ /* 0x000fe200078e0000 */
[----:B------:R-:W-:-:S05]  /*06e0*/  IADD3 R36, PT, PT, R33, UR17, RZ ;  /* 0x0000001121247c10 */ /* 0x000fca000fffe0ff */
[----:B01-3--:R-:W-:Y:S06]  /*06f0*/  @!P2 BRA `(.L_x_5503) ;  /* 0x000000000050a947 */ /* 0x00bfec0003800000 */
[----:B------:R-:W0:Y:S01]  /*0700*/  LDC.64 R24, c[0x0][0x390] ;  /* 0x0000e400ff187b82 */ /* 0x000e220000000a00 */
[----:B------:R-:W-:-:S04]  /*0710*/  VIADD R27, R0, UR20 ;  /* 0x00000014001b7c36 */ /* 0x000fc80008000000 */
[----:B0-----:R-:W-:-:S05]  /*0720*/  IMAD.WIDE R24, R27, 0x4, R24 ;  /* 0x000000041b187825 */ /* 0x001fca00078e0218 */
[----:B------:R-:W2:Y:S01]  /*0730*/  LDG.E R26, desc[UR18][R24.64] ;  /* 0x00000012181a7981 */ /* 0x000ea2000c1e1900 */
[----:B------:R-:W-:Y:S01]  /*0740*/  ISETP.NE.AND P2, PT, R28, RZ, PT ;  /* 0x000000ff1c00720c */ /* 0x000fe20003f45270 */
[----:B------:R-:W-:Y:S02]  /*0750*/  IMAD.MOV.U32 R34, RZ, RZ, R32 ;  /* 0x000000ffff227224 */ /* 0x000fe400078e0020 */
[----:B--2---:R0:W-:Y:S10]  /*0760*/  STS [R17], R26 ;  /* 0x0000001a11007388 */ /* 0x0041f40000000800 */
[----:B------:R-:W-:Y:S05]  /*0770*/  @!P2 BRA `(.L_x_5503) ;  /* 0x000000000030a947 */ /* 0x000fea0003800000 */
[----:B------:R-:W-:Y:S02]  /*0780*/  ISETP.NE.AND P2, PT, R28, 0x1, PT ;  /* 0x000000011c00780c */ /* 0x000fe40003f45270 */
        /* <DEDUP_REMOVED lines=11> */
.L_x_5503:
[----:B------:R-:W-:Y:S05]  /*0840*/  BSYNC.RECONVERGENT B0 ;  /* 0x0000000000007941 */ /* 0x000fea0003800200 */
.L_x_5502:
        /* <DEDUP_REMOVED lines=8> */
.L_x_5506:
        /* <DEDUP_REMOVED lines=27> */
.L_x_5505:
[----:B------:R-:W-:Y:S05]  /*0a80*/  BSYNC.RECONVERGENT B0 ;  /* 0x0000000000007941 */ /* 0x000fea0003800200 */
.L_x_5504:
[----:B------:R-:W-:Y:S04]  /*0a90*/  BSSY.RECONVERGENT B0, `(.L_x_5507) ;  /* 0x0000021000007945 */ /* 0x000fe80003800200 */
[----:B------:R-:W-:Y:S05]  /*0aa0*/  @P0 BRA `(.L_x_5508) ;  /* 0x00000000007c0947 */ /* 0x000fea0003800000 */
[----:B------:R-:W-:Y:S01]  /*0ab0*/  ISETP.NE.AND P2, PT, R19, RZ, PT ;  /* 0x000000ff1300720c */ /* 0x000fe20003f45270 */
[----:B------:R-:W-:Y:S01]  /*0ac0*/  BSSY.RECONVERGENT B1, `(.L_x_5509) ;  /* 0x000000e000017945 */ /* 0x000fe20003800200 */
[----:B------:R-:W-:Y:S01]  /*0ad0*/  ISETP.GE.U32.AND P1, PT, R10, 0x3, PT ;  /* 0x000000030a00780c */ /* 0x000fe20003f26070 */
[----:B-12---:R-:W-:-:S10]  /*0ae0*/  IMAD.MOV.U32 R24, RZ, RZ, R0 ;  /* 0x000000ffff187224 */ /* 0x006fd400078e0000 */
[----:B------:R-:W-:Y:S05]  /*0af0*/  @!P2 BRA `(.L_x_5510) ;  /* 0x000000000028a947 */ /* 0x000fea0003800000 */
[----:B------:R1:W-:Y:S01]  /*0b00*/  STS [R15], RZ ;  /* 0x000000ff0f007388 */ /* 0x0003e20000000800 */
[----:B------:R-:W-:Y:S01]  /*0b10*/  ISETP.NE.AND P2, PT, R19, 0x1, PT ;  /* 0x000000011300780c */ /* 0x000fe20003f45270 */
[----:B------:R-:W-:-:S12]  /*0b20*/  IMAD.MOV.U32 R24, RZ, RZ, R32 ;  /* 0x000000ffff187224 */ /* 0x000fd800078e0020 */
[----:B-1----:R-:W-:Y:S05]  /*0b30*/  @!P2 BRA `(.L_x_5510) ;  /* 0x000000000018a947 */ /* 0x002fea0003800000 */
[----:B------:R-:W-:Y:S01]  /*0b40*/  ISETP.NE.AND P2, PT, R19, 0x2, PT ;  /* 0x000000021300780c */ /* 0x000fe20003f45270 */
[----:B------:R1:W-:Y:S01]  /*0b50*/  STS [R15+UR11], RZ ;  /* 0x000000ff0f007988 */ /* 0x0003e2000800080b */
[----:B------:R-:W-:Y:S01]  /*0b60*/  IADD3 R25, PT, PT, R15, UR11, RZ ;  /* 0x0000000b0f197c10 */ /* 0x000fe2000fffe0ff */
[----:B------:R-:W-:-:S10]  /*0b70*/  IMAD.MOV.U32 R24, RZ, RZ, R33 ;  /* 0x000000ffff187224 */ /* 0x000fd400078e0021 */
[----:B------:R1:W-:Y:S01]  /*0b80*/  @P2 STS [R25+UR11], RZ ;  /* 0x000000ff19002988 */ /* 0x0003e2000800080b */
[----:B------:R-:W-:-:S07]  /*0b90*/  @P2 IMAD.MOV.U32 R24, RZ, RZ, R36 ;  /* 0x000000ffff182224 */ /* 0x000fce00078e0024 */
.L_x_5510:
[----:B------:R-:W-:Y:S05]  /*0ba0*/  BSYNC.RECONVERGENT B1 ;  /* 0x0000000000017941 */ /* 0x000fea0003800200 */
.L_x_5509:
[----:B------:R-:W-:Y:S05]  /*0bb0*/  @!P1 BRA `(.L_x_5508) ;  /* 0x0000000000389947 */ /* 0x000fea0003800000 */
[----:B0-----:R-:W0:Y:S01]  /*0bc0*/  S2R R26, SR_CgaCtaId ;  /* 0x00000000001a7919 */ /* 0x001e220000008800 */
[----:B-1----:R-:W-:-:S04]  /*0bd0*/  MOV R25, 0x400 ;  /* 0x0000040000197802 */ /* 0x002fc80000000f00 */
[----:B------:R-:W-:-:S04]  /*0be0*/  IADD3 R25, PT, PT, R25, 0x4480, RZ ;  /* 0x0000448019197810 */ /* 0x000fc80007ffe0ff */
[----:B0-----:R-:W-:-:S07]  /*0bf0*/  LEA R29, R26, R25, 0x18 ;  /* 0x000000191a1d7211 */ /* 0x001fce00078ec0ff */
.L_x_5511:
        /* <DEDUP_REMOVED lines=10> */
.L_x_5508:
[----:B------:R-:W-:Y:S05]  /*0ca0*/  BSYNC.RECONVERGENT B0 ;  /* 0x0000000000007941 */ /* 0x000fea0003800200 */
.L_x_5507:
[----:B------:R-:W-:Y:S01]  /*0cb0*/  ISETP.NE.AND P1, PT, R23, 0x2, PT ;  /* 0x000000021700780c */ /* 0x000fe20003f25270 */
[----:B------:R-:W-:Y:S01]  /*0cc0*/  BSSY.RECONVERGENT B0, `(.L_x_5512) ;  /* 0x0000013000007945 */ /* 0x000fe20003800200 */
[----:B------:R-:W-:-:S11]  /*0cd0*/  IMAD.MOV.U32 R33, RZ, RZ, R11 ;  /* 0x000000ffff217224 */ /* 0x000fd600078e000b */
[----:B------:R-:W-:Y:S05]  /*0ce0*/  @!P1 BRA `(.L_x_5513) ;  /* 0x0000000000409947 */ /* 0x000fea0003800000 */
[----:B-12---:R-:W2:Y:S01]  /*0cf0*/  LDG.E R24, desc[UR18][R6.64] ;  /* 0x0000001206187981 */ /* 0x006ea2000c1e1900 */
[----:B---3--:R-:W-:Y:S01]  /*0d00*/  LEA R27, R11, R14, 0x2 ;  /* 0x0000000e0b1b7211 */ /* 0x008fe200078e10ff */
[----:B------:R-:W-:Y:S01]  /*0d10*/  IMAD.MOV.U32 R33, RZ, RZ, R13 ;  /* 0x000000ffff217224 */ /* 0x000fe200078e000d */
[----:B------:R-:W-:-:S03]  /*0d20*/  ISETP.NE.AND P1, PT, R23, 0x3, PT ;  /* 0x000000031700780c */ /* 0x000fc60003f25270 */
[----:B--2---:R4:W-:Y:S10]  /*0d30*/  STS [R27], R24 ;  /* 0x000000181b007388 */ /* 0x0049f40000000800 */
[----:B------:R-:W-:Y:S05]  /*0d40*/  @!P1 BRA `(.L_x_5513) ;  /* 0x0000000000289947 */ /* 0x000fea0003800000 */
[----:B------:R-:W-:Y:S01]  /*0d50*/  ISETP.NE.AND P1, PT, R23, RZ, PT ;  /* 0x000000ff1700720c */ /* 0x000fe20003f25270 */
[----:B----4-:R-:W2:-:S12]  /*0d60*/  LDG.E R24, desc[UR18][R4.64] ;  /* 0x0000001204187981 */ /* 0x010e98000c1e1900 */
[----:B------:R-:W3:Y:S01]  /*0d70*/  @P1 LDG.E R25, desc[UR18][R2.64] ;  /* 0x0000001202191981 */ /* 0x000ee2000c1e1900 */
[----:B0-----:R-:W-:Y:S02]  /*0d80*/  IMAD.U32 R26, RZ, RZ, UR10 ;  /* 0x0000000aff1a7e24 */ /* 0x001fe4000f8e00ff */
[----:B------:R-:W-:Y:S01]  /*0d90*/  IMAD.MOV.U32 R33, RZ, RZ, R21 ;  /* 0x000000ffff217224 */ /* 0x000fe200078e0015 */
[----:B------:R-:W-:Y:S02]  /*0da0*/  @P1 IADD3 R33, PT, PT, R21, UR10, RZ ;  /* 0x0000000a15211c10 */ /* 0x000fe4000fffe0ff */
[----:B------:R-:W-:-:S05]  /*0db0*/  LEA R27, R26, R27, 0x2 ;  /* 0x0000001b1a1b7211 */ /* 0x000fca00078e10ff */
[----:B------:R-:W-:Y:S01]  /*0dc0*/  IMAD R26, R26, 0x4, R27 ;  /* 0x000000041a1a7824 */ /* 0x000fe200078e021b */
[----:B--2---:R0:W-:Y:S04]  /*0dd0*/  STS [R27], R24 ;  /* 0x000000181b007388 */ /* 0x0041e80000000800 */
[----:B---3--:R0:W-:Y:S02]  /*0de0*/  @P1 STS [R26], R25 ;  /* 0x000000191a001388 */ /* 0x0081e40000000800 */
.L_x_5513:
[----:B------:R-:W-:Y:S05]  /*0df0*/  BSYNC.RECONVERGENT B0 ;  /* 0x0000000000007941 */ /* 0x000fea0003800200 */
.L_x_5512:
[----:B------:R-:W-:Y:S01]  /*0e00*/  BSSY.RECONVERGENT B0, `(.L_x_5514) ;  /* 0x000001d000007945 */ /* 0x000fe20003800200 */
.L_x_5515:
[----:B01234-:R-:W0:Y:S01]  /*0e10*/  LDC.64 R24, c[0x0][0x398] ;  /* 0x0000e600ff187b82 */ /* 0x01fe220000000a00 */
[C---:B------:R-:W-:Y:S02]  /*0e20*/  VIADD R29, R33.reuse, UR10 ;  /* 0x0000000a211d7c36 */ /* 0x040fe40008000000 */
[--C-:B------:R-:W-:Y:S02]  /*0e30*/  IMAD R27, R33, 0x80, R16.reuse ;  /* 0x00000080211b7824 */ /* 0x100fe400078e0210 */
[C---:B------:R-:W-:Y:S02]  /*0e40*/  VIADD R31, R29.reuse, UR10 ;  /* 0x0000000a1d1f7c36 */ /* 0x040fe40008000000 */
[----:B------:R-:W-:-:S03]  /*0e50*/  IMAD R29, R29, 0x80, R16 ;  /* 0x000000801d1d7824 */ /* 0x000fc600078e0210 */
[C---:B------:R-:W-:Y:S02]  /*0e60*/  IADD3 R35, PT, PT, R31.reuse, UR10, RZ ;  /* 0x0000000a1f237c10 */ /* 0x040fe4000fffe0ff */
[----:B------:R-:W-:-:S03]  /*0e70*/  LEA R31, R31, R16, 0x7 ;  /* 0x000000101f1f7211 */ /* 0x000fc600078e38ff */
[----:B------:R-:W-:Y:S02]  /*0e80*/  IMAD R35, R35, 0x80, R16 ;  /* 0x0000008023237824 */ /* 0x000fe400078e0210 */
[----:B0-----:R-:W-:-:S04]  /*0e90*/  IMAD.WIDE.U32 R26, R27, 0x4, R24 ;  /* 0x000000041b1a7825 */ /* 0x001fc800078e0018 */
        /* <DEDUP_REMOVED lines=20> */
.L_x_5514:
[----:B------:R-:W-:Y:S01]  /*0fe0*/  BAR.SYNC.DEFER_BLOCKING 0x0 ;  /* 0x0000000000007b1d */ /* 0x000fe20000010000 */
[----:B------:R-:W-:Y:S02]  /*0ff0*/  LOP3.LUT P2, RZ, R0, 0x7, RZ, 0xc0, !PT ;  /* 0x0000000700ff7812 */ /* 0x000fe4000784c0ff */
[----:B------:R-:W-:Y:S02]  /*1000*/  ISETP.NE.AND P1, PT, R12, RZ, PT ;  /* 0x000000ff0c00720c */ /* 0x000fe40003f25270 */
[----:B0-----:R-:W-:-:S03]  /*1010*/  SHF.R.U32.HI R41, RZ, 0x4, R0 ;  /* 0x00000004ff297819 */ /* 0x001fc60000011600 */
[----:B------:R-:W0:Y:S01]  /*1020*/  S2UR UR7, SR_CgaCtaId ;  /* 0x00000000000779c3 */ /* 0x000e220000008800 */
[----:B------:R-:W-:-:S05]  /*1030*/  UMOV UR6, 0x400 ;  /* 0x0000040000067882 */ /* 0x000fca0000000000 */
[----:B------:R-:W-:-:S05]  /*1040*/  VOTEU.ALL UP1, P2 ;  /* 0x0000000000ff7886 */ /* 0x000fca0001020000 */
[----:B------:R-:W-:Y:S01]  /*1050*/  @!UP1 UIADD3 UR9, UPT, UPT, UR6, 0x4480, URZ ;  /* 0x0000448006099890 */ /* 0x000fe2000fffe0ff */
[----:B------:R1:W2:Y:S04]  /*1060*/  LDS R24, [R20] ;  /* 0x0000000014187984 */ /* 0x0002a80000000800 */
[----:B------:R1:W3:Y:S01]  /*1070*/  LDS R25, [R20+0x4] ;  /* 0x0000040014197984 */ /* 0x0002e20000000800 */
[----:B0-----:R-:W-:-:S03]  /*1080*/  ULEA UR6, UR7, UR6, 0x18 ;  /* 0x0000000607067291 */ /* 0x001fc6000f8ec0ff */
[----:B------:R1:W0:Y:S01]  /*1090*/  LDS R26, [R20+0x8] ;  /* 0x00000800141a7984 */ /* 0x0002220000000800 */
[----:B------:R-:W-:-:S03]  /*10a0*/  @!UP1 ULEA UR9, UR7, UR9, 0x18 ;  /* 0x0000000907099291 */ /* 0x000fc6000f8ec0ff */
[----:B------:R1:W4:Y:S04]  /*10b0*/  LDS R27, [R20+0xc] ;  /* 0x00000c00141b7984 */ /* 0x0003280000000800 */
        /* <DEDUP_REMOVED lines=11> */
[----:B--234-:R1:W0:Y:S02]  /*1170*/  LDS R39, [R22] ;  /* 0x0000000016277984 */ /* 0x01c2240000000800 */
.L_x_5517:
[----:B------:R-:W-:Y:S01]  /*1180*/  IMAD.MOV.U32 R40, RZ, RZ, 0x204 ;  /* 0x00000204ff287424 */ /* 0x000fe200078e00ff */
[----:B------:R-:W-:-:S03]  /*1190*/  UMOV UR7, 0xffffffff ;  /* 0xffffffff00077882 */ /* 0x000fc60000000000 */
[----:B------:R-:W-:-:S05]  /*11a0*/  IMAD R43, R41, R40, UR6 ;  /* 0x00000006292b7e24 */ /* 0x000fca000f8e0228 */
[----:B------:R-:W-:-:S05]  /*11b0*/  LEA R50, R18, R43, 0x2 ;  /* 0x0000002b12327211 */ /* 0x000fca00078e10ff */
[----:B------:R-:W2:Y:S04]  /*11c0*/  LDS R47, [R50] ;  /* 0x00000000322f7984 */ /* 0x000ea80000000800 */
[----:B------:R-:W3:Y:S04]  /*11d0*/  LDS R46, [R50+0x4] ;  /* 0x00000400322e7984 */ /* 0x000ee80000000800 */
[----:B0-----:R-:W0:Y:S04]  /*11e0*/  LDS R51, [R50+0x8] ;  /* 0x0000080032337984 */ /* 0x001e280000000800 */
[----:B------:R-:W4:Y:S04]  /*11f0*/  LDS R52, [R50+0xc] ;  /* 0x00000c0032347984 */ /* 0x000f280000000800 */
[----:B------:R-:W5:Y:S04]  /*1200*/  LDS R53, [R50+0x10] ;  /* 0x0000100032357984 */ /* 0x000f680000000800 */
[----:B------:R-:W1:Y:S04]  /*1210*/  LDS R48, [R50+0x14] ;  /* 0x0000140032307984 */ /* 0x000e680000000800 */
[----:B------:R-:W1:Y:S04]  /*1220*/  LDS R45, [R50+0x18] ;  /* 0x00001800322d7984 */ /* 0x000e680000000800 */
[----:B------:R-:W1:Y:S04]  /*1230*/  LDS R42, [R50+0x1c] ;  /* 0x00001c00322a7984 */ /* 0x000e680000000800 */
[----:B------:R-:W1:Y:S04]  /*1240*/  LDS R43, [R50+0x20] ;  /* 0x00002000322b7984 */ /* 0x000e680000000800 */
[----:B------:R-:W1:Y:S01]  /*1250*/  LDS R40, [R50+0x24] ;  /* 0x0000240032287984 */ /* 0x000e620000000800 */
[----:B--2---:R-:W-:-:S03]  /*1260*/  IMAD R44, R24, R47, RZ ;  /* 0x0000002f182c7224 */ /* 0x004fc600078e02ff */
[----:B------:R-:W2:Y:S01]  /*1270*/  LDS R47, [R50+0x28] ;  /* 0x00002800322f7984 */ /* 0x000ea20000000800 */
[----:B---3--:R-:W-:-:S03]  /*1280*/  IMAD R49, R25, R46, R44 ;  /* 0x0000002e19317224 */ /* 0x008fc600078e022c */
[----:B------:R-:W3:Y:S01]  /*1290*/  LDS R44, [R50+0x2c] ;  /* 0x00002c00322c7984 */ /* 0x000ee20000000800 */
[----:B0-----:R-:W-:-:S03]  /*12a0*/  IMAD R46, R26, R51, R49 ;  /* 0x000000331a2e7224 */ /* 0x001fc600078e0231 */
[----:B------:R-:W0:Y:S01]  /*12b0*/  LDS R49, [R50+0x30] ;  /* 0x0000300032317984 */ /* 0x000e220000000800 */
[----:B----4-:R-:W-:-:S03]  /*12c0*/  IMAD R51, R27, R52, R46 ;  /* 0x000000341b337224 */ /* 0x010fc600078e022e */
[----:B------:R-:W4:Y:S01]  /*12d0*/  LDS R46, [R50+0x34] ;  /* 0x00003400322e7984 */ /* 0x000f220000000800 */
[----:B------:R-:W-:Y:S02]  /*12e0*/  VIADD R52, R50, 0xffffffc0 ;  /* 0xffffffc032347836 */ /* 0x000fe40000000000 */
[----:B------:R-:W-:Y:S02]  /*12f0*/  @!P1 IMAD.MOV R52, RZ, RZ, R50 ;  /* 0x000000ffff349224 */ /* 0x000fe400078e0232 */
[----:B-----5:R-:W-:Y:S02]  /*1300*/  IMAD R53, R28, R53, R51 ;  /* 0x000000351c357224 */ /* 0x020fe400078e0233 */
[----:B------:R-:W5:Y:S02]  /*1310*/  LDS R51, [R50+0x38] ;  /* 0x0000380032337984 */ /* 0x000f640000000800 */
[----:B-1----:R-:W-:Y:S02]  /*1320*/  IMAD R48, R29, R48, R53 ;  /* 0x000000301d307224 */ /* 0x002fe400078e0235 */
[----:B------:R-:W1:Y:S02]  /*1330*/  LDS R52, [R52+0x3c] ;  /* 0x00003c0034347984 */ /* 0x000e640000000800 */
[----:B------:R-:W-:-:S04]  /*1340*/  IMAD R45, R30, R45, R48 ;  /* 0x0000002d1e2d7224 */ /* 0x000fc800078e0230 */
[----:B------:R-:W-:-:S04]  /*1350*/  IMAD R42, R31, R42, R45 ;  /* 0x0000002a1f2a7224 */ /* 0x000fc800078e022d */
[----:B------:R-:W-:-:S04]  /*1360*/  IMAD R42, R32, R43, R42 ;  /* 0x0000002b202a7224 */ /* 0x000fc800078e022a */
[----:B------:R-:W-:-:S04]  /*1370*/  IMAD R40, R33, R40, R42 ;  /* 0x0000002821287224 */ /* 0x000fc800078e022a */
[----:B--2---:R-:W-:-:S04]  /*1380*/  IMAD R40, R34, R47, R40 ;  /* 0x0000002f22287224 */ /* 0x004fc800078e0228 */
[----:B---3--:R-:W-:-:S04]  /*1390*/  IMAD R40, R35, R44, R40 ;  /* 0x0000002c23287224 */ /* 0x008fc800078e0228 */
[----:B0-----:R-:W-:-:S04]  /*13a0*/  IMAD R40, R36, R49, R40 ;  /* 0x0000003124287224 */ /* 0x001fc800078e0228 */
[----:B----4-:R-:W-:-:S04]  /*13b0*/  IMAD R40, R37, R46, R40 ;  /* 0x0000002e25287224 */ /* 0x010fc800078e0228 */
[----:B-----5:R-:W-:-:S04]  /*13c0*/  IMAD R40, R38, R51, R40 ;  /* 0x0000003326287224 */ /* 0x020fc800078e0228 */
[----:B-1----:R-:W-:Y:S01]  /*13d0*/  IMAD R40, R39, R52, R40 ;  /* 0x0000003427287224 */ /* 0x002fe200078e0228 */
[----:B------:R-:W-:Y:S06]  /*13e0*/  BRA.DIV UR7, `(.L_x_5516) ;  /* 0x0000000607307947 */ /* 0x000fec000b800000 */
[----:B------:R-:W0:Y:S02]  /*13f0*/  SHFL.DOWN PT, R43, R40, 0x4, 0x181f ;  /* 0x08981f00282b7f89 */ /* 0x000e2400000e0000 */
[----:B0-----:R-:W-:-:S05]  /*1400*/  IADD3 R43, PT, PT, R40, R43, RZ ;  /* 0x0000002b282b7210 */ /* 0x001fca0007ffe0ff */
[----:B------:R-:W0:Y:S02]  /*1410*/  SHFL.DOWN PT, R42, R43, 0x2, 0x181f ;  /* 0x08581f002b2a7f89 */ /* 0x000e2400000e0000 */
[----:B0-----:R-:W-:-:S05]  /*1420*/  IMAD.IADD R42, R43, 0x1, R42 ;  /* 0x000000012b2a7824 */ /* 0x001fca00078e022a */
[----:B------:R0:W1:Y:S02]  /*1430*/  SHFL.DOWN PT, R45, R42, 0x1, 0x181f ;  /* 0x08381f002a2d7f89 */ /* 0x00006400000e0000 */
.L_x_5528:
[----:B------:R-:W2:Y:S01]  /*1440*/  LDC R44, c[0x0][0x360] ;  /* 0x0000d800ff2c7b82 */ /* 0x000ea20000000800 */
[----:B------:R-:W-:Y:S01]  /*1450*/  @!P2 IMAD R40, R41, 0x2, R12 ;  /* 0x000000022928a824 */ /* 0x000fe200078e020c */
[----:B-1----:R-:W-:-:S04]  /*1460*/  IADD3 R45, PT, PT, R42, R45, RZ ;  /* 0x0000002d2a2d7210 */ /* 0x002fc80007ffe0ff */
[----:B------:R-:W-:-:S05]  /*1470*/  @!P2 LEA R40, R40, UR9, 0x2 ;  /* 0x000000092828ac11 */ /* 0x000fca000f8e10ff */
[----:B------:R3:W-:Y:S01]  /*1480*/  @!P2 STS [R40], R45 ;  /* 0x0000002d2800a388 */ /* 0x0007e20000000800 */
[----:B--2---:R-:W-:-:S04]  /*1490*/  LEA.HI R41, R44, R41, RZ, 0x1c ;  /* 0x000000292c297211 */ /* 0x004fc800078fe0ff */
[----:B------:R-:W-:-:S13]  /*14a0*/  ISETP.GE.U32.AND P3, PT, R41, 0x20, PT ;  /* 0x000000202900780c */ /* 0x000fda0003f66070 */
[----:B---3--:R-:W-:Y:S05]  /*14b0*/  @!P3 BRA `(.L_x_5517) ;  /* 0xfffffffc0030b947 */ /* 0x008fea000383ffff */
[----:B------:R-:W-:Y:S05]  /*14c0*/  WARPSYNC.ALL ;  /* 0x0000000000007948 */ /* 0x000fea0003800000 */
[----:B------:R-:W-:Y:S06]  /*14d0*/  BAR.SYNC.DEFER_BLOCKING 0x0 ;  /* 0x0000000000007b1d */ /* 0x000fec0000010000 */
[----:B------:R-:W-:Y:S04]  /*14e0*/  BSSY.RECONVERGENT B0, `(.L_x_5518) ;  /* 0x000003a000007945 */ /* 0x000fe80003800200 */
[----:B------:R-:W-:Y:S05]  /*14f0*/  @P0 BRA `(.L_x_5519) ;  /* 0x0000000000e00947 */ /* 0x000fea0003800000 */
[----:B------:R-:W-:Y:S01]  /*1500*/  ISETP.NE.AND P1, PT, R19, RZ, PT ;  /* 0x000000ff1300720c */ /* 0x000fe20003f25270 */
[----:B------:R-:W-:Y:S01]  /*1510*/  BSSY.RECONVERGENT B1, `(.L_x_5520) ;  /* 0x000001a000017945 */ /* 0x000fe20003800200 */
[----:B------:R-:W-:Y:S01]  /*1520*/  ISETP.GE.U32.AND P0, PT, R10, 0x3, PT ;  /* 0x000000030a00780c */ /* 0x000fe20003f06070 */
[----:B------:R-:W-:Y:S01]  /*1530*/  IMAD.MOV.U32 R32, RZ, RZ, R0 ;  /* 0x000000ffff207224 */ /* 0x000fe200078e0000 */
[----:B------:R-:W-:-:S09]  /*1540*/  LEA R33, R8, UR20, 0x6 ;  /* 0x0000001408217c11 */ /* 0x000fd2000f8e30ff */
[----:B------:R-:W-:Y:S05]  /*1550*/  @!P1 BRA `(.L_x_5521) ;  /* 0x0000000000549947 */ /* 0x000fea0003800000 */
[----:B------:R-:W1:Y:S01]  /*1560*/  LDS R29, [R15] ;  /* 0x000000000f1d7984 */ /* 0x000e620000000800 */
[----:B------:R-:W2:Y:S01]  /*1570*/  LDC.64 R24, c[0x0][0x3a0] ;  /* 0x0000e800ff187b82 */ /* 0x000ea20000000a00 */
[----:B------:R-:W-:Y:S01]  /*1580*/  IMAD.IADD R27, R33, 0x1, R0 ;  /* 0x00000001211b7824 */ /* 0x000fe200078e0200 */
[----:B------:R-:W-:Y:S02]  /*1590*/  ISETP.NE.AND P1, PT, R19, 0x1, PT ;  /* 0x000000011300780c */ /* 0x000fe40003f25270 */
[----:B------:R-:W-:Y:S01]  /*15a0*/  IADD3 R32, PT, PT, R0, UR17, RZ ;  /* 0x0000001100207c10 */ /* 0x000fe2000fffe0ff */
[----:B--2---:R-:W-:-:S05]  /*15b0*/  IMAD.WIDE R24, R27, 0x4, R24 ;  /* 0x000000041b187825 */ /* 0x004fca00078e0218 */
[----:B-1----:R1:W-:Y:S05]  /*15c0*/  STG.E desc[UR18][R24.64], R29 ;  /* 0x0000001d18007986 */ /* 0x0023ea000c101912 */
[----:B------:R-:W-:Y:S05]  /*15d0*/  @!P1 BRA `(.L_x_5521) ;  /* 0x0000000000349947 */ /* 0x000fea0003800000 */
[----:B------:R-:W-:Y:S01]  /*15e0*/  ISETP.NE.AND P2, PT, R19, 0x2, PT ;  /* 0x000000021300780c */ /* 0x000fe20003f45270 */
[----:B------:R-:W-:Y:S01]  /*15f0*/  VIADD R31, R15, UR11 ;  /* 0x0000000b0f1f7c36 */ /* 0x000fe20008000000 */
[----:B-1----:R-:W1:Y:S01]  /*1600*/  LDS R29, [R15+UR11] ;  /* 0x0000000b0f1d7984 */ /* 0x002e620008000800 */
[----:B------:R-:W-:Y:S01]  /*1610*/  IADD3 R24, P1, PT, R24, UR11, RZ ;  /* 0x0000000b18187c10 */ /* 0x000fe2000ff3e0ff */
[----:B------:R-:W-:-:S04]  /*1620*/  VIADD R32, R32, UR17 ;  /* 0x0000001120207c36 */ /* 0x000fc80008000000 */
[----:B------:R-:W-:Y:S01]  /*1630*/  IMAD.X R25, RZ, RZ, R25, P1 ;  /* 0x000000ffff197224 */ /* 0x000fe200008e0619 */
[----:B------:R-:W-:-:S04]  /*1640*/  IADD3 R28, PT, PT, R32, UR17, RZ ;  /* 0x00000011201c7c10 */ /* 0x000fc8000fffe0ff */
[----:B------:R-:W2:Y:S01]  /*1650*/  @P2 LDS R31, [R31+UR11] ;  /* 0x0000000b1f1f2984 */ /* 0x000ea20008000800 */
[----:B------:R-:W-:Y:S01]  /*1660*/  @P2 IADD3 R26, P1, PT, R24, UR11, RZ ;  /* 0x0000000b181a2c10 */ /* 0x000fe2000ff3e0ff */
[----:B------:R-:W-:-:S03]  /*1670*/  @P2 IMAD.MOV.U32 R32, RZ, RZ, R28 ;  /* 0x000000ffff202224 */ /* 0x000fc600078e001c */
[----:B------:R-:W-:Y:S01]  /*1680*/  @P2 IADD3.X R27, PT, PT, RZ, R25, RZ, P1, !PT ;  /* 0x00000019ff1b2210 */ /* 0x000fe20000ffe4ff */
[----:B-1----:R3:W-:Y:S04]  /*1690*/  STG.E desc[UR18][R24.64], R29 ;  /* 0x0000001d18007986 */ /* 0x0027e8000c101912 */
[----:B--2---:R3:W-:Y:S04]  /*16a0*/  @P2 STG.E desc[UR18][R26.64], R31 ;  /* 0x0000001f1a002986 */ /* 0x0047e8000c101912 */
.L_x_5521:
[----:B------:R-:W-:Y:S05]  /*16b0*/  BSYNC.RECONVERGENT B1 ;  /* 0x0000000000017941 */ /* 0x000fea0003800200 */
.L_x_5520:
[----:B------:R-:W-:Y:S05]  /*16c0*/  @!P0 BRA `(.L_x_5519) ;  /* 0x00000000006c8947 */ /* 0x000fea0003800000 */
[----:B-1-3--:R-:W1:Y:S01]  /*16d0*/  S2R R25, SR_CgaCtaId ;  /* 0x0000000000197919 */ /* 0x00ae620000008800 */
[----:B------:R-:W-:-:S04]  /*16e0*/  MOV R24, 0x400 ;  /* 0x0000040000187802 */ /* 0x000fc80000000f00 */
[----:B------:R-:W-:-:S04]  /*16f0*/  IADD3 R24, PT, PT, R24, 0x4480, RZ ;  /* 0x0000448018187810 */ /* 0x000fc80007ffe0ff */
[----:B-1----:R-:W-:-:S07]  /*1700*/  LEA R43, R25, R24, 0x18 ;  /* 0x00000018192b7211 */ /* 0x002fce00078ec0ff */
.L_x_5522:
[C---:B------:R-:W-:Y:S01]  /*1710*/  IMAD R34, R32.reuse, 0x4, R43 ;  /* 0x0000000420227824 */ /* 0x040fe200078e022b */
[----:B--2---:R-:W1:Y:S01]  /*1720*/  LDC.64 R24, c[0x0][0x3a0] ;  /* 0x0000e800ff187b82 */ /* 0x004e620000000a00 */
[----:B------:R-:W-:Y:S02]  /*1730*/  IADD3 R27, PT, PT, R33, R32, RZ ;  /* 0x00000020211b7210 */ /* 0x000fe40007ffe0ff */
[----:B------:R-:W-:Y:S01]  /*1740*/  IADD3 R32, PT, PT, R32, UR11, RZ ;  /* 0x0000000b20207c10 */ /* 0x000fe2000fffe0ff */
[----:B------:R-:W2:Y:S01]  /*1750*/  LDS R35, [R34] ;  /* 0x0000000022237984 */ /* 0x000ea20000000800 */
[----:B------:R-:W-:-:S03]  /*1760*/  IADD3 R36, PT, PT, R34, UR11, RZ ;  /* 0x0000000b22247c10 */ /* 0x000fc6000fffe0ff */
[----:B------:R-:W3:Y:S02]  /*1770*/  LDS R37, [R34+UR11] ;  /* 0x0000000b22257984 */ /* 0x000ee40008000800 */
[----:B------:R-:W-:Y:S02]  /*1780*/  VIADD R38, R36, UR11 ;  /* 0x0000000b24267c36 */ /* 0x000fe40008000000 */
[----:B------:R-:W4:Y:S04]  /*1790*/  LDS R39, [R36+UR11] ;  /* 0x0000000b24277984 */ /* 0x000f280008000800 */
[----:B------:R-:W5:Y:S01]  /*17a0*/  LDS R41, [R38+UR11] ;  /* 0x0000000b26297984 */ /* 0x000f620008000800 */
[----:B-1----:R-:W-:-:S03]  /*17b0*/  IMAD.WIDE R24, R27, 0x4, R24 ;  /* 0x000000041b187825 */ /* 0x002fc600078e0218 */
        /* <DEDUP_REMOVED lines=12> */
.L_x_5519:
[----:B------:R-:W-:Y:S05]  /*1880*/  BSYNC.RECONVERGENT B0 ;  /* 0x0000000000007941 */ /* 0x000fea0003800200 */
.L_x_5518:
[----:B------:R-:W-:Y:S05]  /*1890*/  BRA.U !UP0, `(.L_x_5523) ;  /* 0xffffffed08607547 */ /* 0x000fea000b83ffff */
[----:B------:R-:W-:Y:S05]  /*18a0*/  EXIT ;  /* 0x000000000000794d */ /* 0x000fea0003800000 */
.L_x_5516:
        /* <DEDUP_REMOVED lines=8> */
.L_x_5525:
[----:B------:R-:W-:Y:S05]  /*1930*/  BSYNC B0 ;  /* 0x0000000000007941 */ /* 0x000fea0003800000 */
.L_x_5524:
        /* <DEDUP_REMOVED lines=8> */
.L_x_5526:
[----:B------:R-:W-:Y:S01]  /*19c0*/  IMAD.MOV.U32 R46, RZ, RZ, 0x1 ;  /* 0x00000001ff2e7424 */ /* 0x000fe200078e00ff */
[----:B------:R-:W-:-:S05]  /*19d0*/  MOV R42, R45 ;  /* 0x0000002d002a7202 */ /* 0x000fca0000000f00 */
[----:B------:R-:W-:-:S05]  /*19e0*/  IMAD.IADD R42, R43, 0x1, R42 ;  /* 0x000000012b2a7824 */ /* 0x000fca00078e022a */
[----:B------:R-:W-:-:S07]  /*19f0*/  MOV R43, R42 ;  /* 0x0000002a002b7202 */ /* 0x000fce0000000f00 */
[----:B------:R-:W-:Y:S05]  /*1a00*/  WARPSYNC.COLLECTIVE R44, `(.L_x_5527) ;  /* 0x000000002c087348 */ /* 0x000fea0003c00000 */
[----:B------:R0:W1:Y:S02]  /*1a10*/  SHFL.DOWN P3, R45, R43, R46, R47 ;  /* 0x0800002e2b2d7389 */ /* 0x000064000006002f */
[----:B01----:R-:W-:Y:S05]  /*1a20*/  ENDCOLLECTIVE ;  /* 0x000000000000791b */ /* 0x003fea0003800000 */
.L_x_5527:
[----:B------:R-:W-:Y:S05]  /*1a30*/  BRA `(.L_x_5528) ;  /* 0xfffffff800807947 */ /* 0x000fea000383ffff */
        .weak           $__internal_56_$__cuda_sm20_div_u16
        .type           $__internal_56_$__cuda_sm20_div_u16,@function
        .size           $__internal_56_$__cuda_sm20_div_u16,(.L_x_58007 - $__internal_56_$__cuda_sm20_div_u16)
$__internal_56_$__cuda_sm20_div_u16:
[----:B------:R-:W0:Y:S01]  /*1a40*/  I2F.U16 R2, UR4 ;  /* 0x0000000400027d06 */ /* 0x000e220008101000 */
[----:B------:R-:W-:-:S07]  /*1a50*/  HFMA2 R3, -RZ, RZ, 15, 0 ;  /* 0x4b800000ff037431 */ /* 0x000fce00000001ff */
[----:B------:R-:W-:Y:S01]  /*1a60*/  I2F.U16.RZ R4, R4 ;  /* 0x0000000400047306 */ /* 0x000fe2000010d000 */
        /* <DEDUP_REMOVED lines=15> */
[----:B------:R-:W-:Y:S06]  /*1b60*/  RET.REL.NODEC R2 `(_Z9cuda_gemmIiLi256ELi4ELi1ELi256ELi128ELi128ELi32ELi1ELi1EEviiiPT_S1_S1_ii) ;  /* 0xffffffe402247950 */ /* 0x000fec0003c3ffff */
.L_x_5529:
        /* <DEDUP_REMOVED lines=9> */
.L_x_58007:


//--------------------- .text._Z9cuda_gemmIiLi256ELi4ELi1ELi256ELi128ELi128ELi32ELi1ELi0EEviiiPT_S1_S1_ii --------------------------
	.section	.text._Z9cuda_gemmIiLi256ELi4ELi1ELi256ELi128ELi128ELi32ELi1ELi0EEviiiPT_S1_S1_ii,"ax",@progbits
	.align	128
        .global         _Z9cuda_gemmIiLi256ELi4ELi1ELi256ELi128ELi128ELi32ELi1ELi0EEviiiPT_S1_S1_ii
        .type           _Z9cuda_gemmIiLi256ELi4ELi1ELi256ELi128ELi128ELi32ELi1ELi0EEviiiPT_S1_S1_ii,@function
        .size           _Z9cuda_gemmIiLi256ELi4ELi1ELi256ELi128ELi128ELi32ELi1ELi0EEviiiPT_S1_S1_ii,(.L_x_58266 - _Z9cuda_gemmIiLi256ELi4ELi1ELi256ELi128ELi128ELi32ELi1ELi0EEviiiPT_S1_S1_ii)
        .other          _Z9cuda_gemmIiLi256ELi4ELi1ELi256ELi128ELi128ELi32ELi1ELi0EEviiiPT_S1_S1_ii,@"STO_CUDA_ENTRY STV_DEFAULT"
_Z9cuda_gemmIiLi256ELi4ELi1ELi256ELi128ELi128ELi32ELi1ELi0EEviiiPT_S1_S1_ii:
.text._Z9cuda_gemmIiLi256ELi4ELi1ELi256ELi128ELi128ELi32ELi1ELi0EEviiiPT_S1_S1_ii:
[----:B------:R-:W-:Y:S01]  /*0000*/  LDC R1, c[0x0][0x37c] ;  /* 0x0000df00ff017b82 */ /* 0x000fe20000000800 */
[----:B------:R-:W0:Y:S07]  /*0010*/  LDCU UR10, c[0x0][0x3ac] ;  /* 0x00007580ff0a77ac */ /* 0x000e2e0008000800 */
[----:B------:R-:W1:Y:S01]  /*0020*/  S2UR UR12, SR_CTAID.Y ;  /* 0x00000000000c79c3 */ /* 0x000e620000002600 */
[----:B------:R-:W-:Y:S01]  /*0030*/  UMOV UR4, URZ ;  /* 0x000000ff00047c82 */ /* 0x000fe20008000000 */
[----:B------:R-:W2:Y:S01]  /*0040*/  LDCU UR24, c[0x0][0x360] ;  /* 0x00006c00ff1877ac */ /* 0x000ea20008000800 */
[----:B0-----:R-:W-:Y:S01]  /*0050*/  IMAD.U32 R0, RZ, RZ, UR10 ;  /* 0x0000000aff007e24 */ /* 0x001fe2000f8e00ff */
[----:B------:R-:W-:-:S04]  /*0060*/  USHF.R.U32.HI UR15, URZ, 0x4, UR10 ;  /* 0x00000004ff0f7899 */ /* 0x000fc8000801160a */
[----:B------:R-:W-:-:S04]  /*0070*/  IABS R0, R0 ;  /* 0x0000000000007213 */ /* 0x000fc80000000000 */
[----:B------:R-:W-:-:S13]  /*0080*/  R2UR UR7, R0 ;  /* 0x00000000000772ca */ /* 0x000fda00000e0000 */
[----:B------:R-:W0:Y:S08]  /*0090*/  I2F.RP R0, UR7 ;  /* 0x0000000700007d06 */ /* 0x000e300008209400 */
[----:B0-----:R-:W0:Y:S02]  /*00a0*/  MUFU.RCP R0, R0 ;  /* 0x0000000000007308 */ /* 0x001e240000001000 */
[----:B0-----:R-:W-:-:S02]  /*00b0*/  VIADD R2, R0, 0xffffffe ;  /* 0x0ffffffe00027836 */ /* 0x001fc40000000000 */
[----:B------:R-:W0:Y:S04]  /*00c0*/  LDC R0, c[0x0][0x374] ;  /* 0x0000dd00ff007b82 */ /* 0x000e280000000800 */
[----:B------:R-:W3:Y:S02]  /*00d0*/  F2I.FTZ.U32.TRUNC.NTZ R2, R2 ;  /* 0x0000000200027305 */ /* 0x000ee4000021f000 */
[----:B---3--:R-:W-:Y:S01]  /*00e0*/  R2UR UR5, R2 ;  /* 0x00000000020572ca */ /* 0x008fe200000e0000 */
[----:B0-----:R-:W-:-:S05]  /*00f0*/  IMAD.SHL.U32 R0, R0, 0x4, RZ ;  /* 0x0000000400007824 */ /* 0x001fca00078e00ff */
[----:B-1----:R-:W-:Y:S02]  /*0100*/  ISETP.LE.U32.AND P0, PT, R0, UR12, PT ;  /* 0x0000000c00007c0c */ /* 0x002fe4000bf03070 */
[----:B------:R-:W0:Y:S05]  /*0110*/  S2R R0, SR_TID.X ;  /* 0x0000000000007919 */ /* 0x000e2a0000002100 */
        /* <DEDUP_REMOVED lines=13> */
[----:B------:R-:W-:-:S03]  /*01f0*/  USEL UR22, UR15, 0x1, UP1 ;  /* 0x000000010f167887 */ /* 0x000fc60008800000 */
[----:B------:R-:W-:Y:S02]  /*0200*/  @UP0 UIADD3 UR5, UPT, UPT, UR5, 0x1, URZ ;  /* 0x0000000105050890 */ /* 0x000fe4000fffe0ff */
[----:B------:R-:W-:-:S04]  /*0210*/  UISETP.NE.AND UP0, UPT, UR10, URZ, UPT ;  /* 0x000000ff0a00728c */ /* 0x000fc8000bf05270 */
[----:B------:R-:W-:-:S07]  /*0220*/  @!UP2 UIADD3 UR5, UPT, UPT, -UR5, URZ, URZ ;  /* 0x000000ff0505a290 */ /* 0x000fce000fffe1ff */
[----:B------:R-:W-:-:S04]  /*0230*/  @!UP0 ULOP3.LUT UR5, URZ, UR10, URZ, 0x33, !UPT ;  /* 0x0000000aff058292 */ /* 0x000fc8000f8e33ff */
[----:B------:R-:W-:-:S04]  /*0240*/  UIMAD UR8, UR22, UR5, URZ ;  /* 0x00000005160872a4 */ /* 0x000fc8000f8e02ff */
[----:B------:R-:W-:-:S04]  /*0250*/  UISETP.LT.AND UP0, UPT, UR8, 0x100, UPT ;  /* 0x000001000800788c */ /* 0x000fc8000bf01270 */
[----:B------:R-:W-:-:S09]  /*0260*/  USEL UR8, UR8, 0x100, UP0 ;  /* 0x0000010008087887 */ /* 0x000fd20008000000 */
[----:B------:R-:W1:Y:S08]  /*0270*/  I2F.U32.RP R4, UR8 ;  /* 0x0000000800047d06 */ /* 0x000e700008209000 */
[----:B-1----:R-:W1:Y:S02]  /*0280*/  MUFU.RCP R4, R4 ;  /* 0x0000000400047308 */ /* 0x002e640000001000 */
[----:B-1----:R-:W-:-:S06]  /*0290*/  VIADD R2, R4, 0xffffffe ;  /* 0x0ffffffe04027836 */ /* 0x002fcc0000000000 */
[----:B------:R1:W3:Y:S01]  /*02a0*/  F2I.FTZ.U32.TRUNC.NTZ R3, R2 ;  /* 0x0000000200037305 */ /* 0x0002e2000021f000 */
[----:B0-2---:R-:W-:Y:S05]  /*02b0*/  @P0 EXIT ;  /* 0x000000000000094d */ /* 0x005fea0003800000 */
[----:B------:R-:W-:Y:S01]  /*02c0*/  IMAD R7, RZ, RZ, -UR8 ;  /* 0x80000008ff077e24 */ /* 0x000fe2000f8e02ff */
[----:B------:R-:W0:Y:S01]  /*02d0*/  I2F.U32.RP R6, UR22 ;  /* 0x0000001600067d06 */ /* 0x000e220008209000 */
[----:B-1----:R-:W-:Y:S01]  /*02e0*/  IMAD.MOV.U32 R2, RZ, RZ, RZ ;  /* 0x000000ffff027224 */ /* 0x002fe200078e00ff */
[----:B------:R-:W-:Y:S01]  /*02f0*/  ULOP3.LUT UR11, URZ, UR8, URZ, 0x33, !UPT ;  /* 0x00000008ff0b7292 */ /* 0x000fe2000f8e33ff */
[----:B---3--:R-:W-:Y:S01]  /*0300*/  IMAD R7, R7, R3, RZ ;  /* 0x0000000307077224 */ /* 0x008fe200078e02ff */
[----:B------:R-:W-:Y:S01]  /*0310*/  UISETP.NE.U32.AND UP0, UPT, UR8, URZ, UPT ;  /* 0x000000ff0800728c */ /* 0x000fe2000bf05070 */
[----:B------:R-:W-:Y:S01]  /*0320*/  IMAD R9, RZ, RZ, -UR22 ;  /* 0x80000016ff097e24 */ /* 0x000fe2000f8e02ff */
[----:B------:R-:W-:Y:S01]  /*0330*/  UISETP.LT.U32.AND UP1, UPT, UR10, 0x10, UPT ;  /* 0x000000100a00788c */ /* 0x000fe2000bf21070 */
[----:B------:R-:W-:Y:S01]  /*0340*/  IMAD.HI.U32 R7, R3, R7, R2 ;  /* 0x0000000703077227 */ /* 0x000fe200078e0002 */
[----:B------:R-:W1:Y:S01]  /*0350*/  I2F.U32.RP R8, UR24 ;  /* 0x0000001800087d06 */ /* 0x000e620008209000 */
[----:B------:R-:W2:Y:S02]  /*0360*/  LDCU UR13, c[0x0][0x3a8] ;  /* 0x00007500ff0d77ac */ /* 0x000ea40008000800 */
[----:B------:R-:W-:Y:S01]  /*0370*/  IMAD.U32 R11, RZ, RZ, UR11 ;  /* 0x0000000bff0b7e24 */ /* 0x000fe2000f8e00ff */
[C---:B------:R-:W-:Y:S01]  /*0380*/  R2UR UR6, R7.reuse ;  /* 0x00000000070672ca */ /* 0x040fe200000e0000 */
[----:B------:R-:W-:Y:S01]  /*0390*/  IMAD.HI.U32 R4, R7, R0, RZ ;  /* 0x0000000007047227 */ /* 0x000fe200078e00ff */
[----:B------:R-:W-:Y:S01]  /*03a0*/  USEL UR14, UR10, 0x10, UP1 ;  /* 0x000000100a0e7887 */ /* 0x000fe20008800000 */
[----:B------:R-:W-:Y:S01]  /*03b0*/  LOP3.LUT R7, RZ, UR24, RZ, 0x33, !PT ;  /* 0x00000018ff077c12 */ /* 0x000fe2000f8e33ff */
[----:B0-----:R-:W0:Y:S01]  /*03c0*/  MUFU.RCP R6, R6 ;  /* 0x0000000600067308 */ /* 0x001e220000001000 */
[----:B------:R-:W-:Y:S01]  /*03d0*/  IMAD.MOV R3, RZ, RZ, -R4 ;  /* 0x000000ffff037224 */ /* 0x000fe200078e0a04 */
[----:B------:R-:W-:Y:S01]  /*03e0*/  UMOV UR9, 0xffffff00 ;  /* 0xffffff0000097882 */ /* 0x000fe20000000000 */
[----:B------:R-:W-:Y:S01]  /*03f0*/  USHF.L.U32 UR23, UR24, 0x2, URZ ;  /* 0x0000000218177899 */ /* 0x000fe200080006ff */
[----:B------:R-:W-:Y:S01]  /*0400*/  MOV R43, UR14 ;  /* 0x0000000e002b7c02 */ /* 0x000fe20008000f00 */
[----:B------:R-:W-:Y:S01]  /*0410*/  IMAD R2, R3, UR8, R0 ;  /* 0x0000000803027c24 */ /* 0x000fe2000f8e0200 */
[----:B------:R-:W3:Y:S02]  /*0420*/  LDCU.64 UR16, c[0x0][0x358] ;  /* 0x00006b00ff1077ac */ /* 0x000ee40008000a00 */
[----:B-1----:R-:W1:Y:S02]  /*0430*/  MUFU.RCP R8, R8 ;  /* 0x0000000800087308 */ /* 0x002e640000001000 */
[----:B------:R-:W-:Y:S01]  /*0440*/  ISETP.GE.U32.AND P0, PT, R2, UR8, PT ;  /* 0x0000000802007c0c */ /* 0x000fe2000bf06070 */
[----:B------:R-:W-:-:S02]  /*0450*/  UIMAD.WIDE.U32 UR6, UR6, UR24, URZ ;  /* 0x00000018060672a5 */ /* 0x000fc4000f8e00ff */
[----:B--2---:R-:W-:Y:S02]  /*0460*/  UISETP.LT.AND UP3, UPT, UR13, 0x20, UPT ;  /* 0x000000200d00788c */ /* 0x004fe4000bf61270 */
[----:B------:R-:W-:Y:S01]  /*0470*/  UIMAD UR9, UR22, UR9, 0x201f ;  /* 0x0000201f160974a4 */ /* 0x000fe2000f8e0209 */
[----:B0-----:R-:W-:Y:S02]  /*0480*/  VIADD R3, R6, 0xffffffe ;  /* 0x0ffffffe06037836 */ /* 0x001fe40000000000 */
[----:B------:R-:W-:-:S04]  /*0490*/  UMOV UR4, UR7 ;  /* 0x0000000700047c82 */ /* 0x000fc80008000000 */
[----:B------:R-:W0:Y:S01]  /*04a0*/  LDCU.64 UR6, c[0x0][0x390] ;  /* 0x00007200ff0677ac */ /* 0x000e220008000a00 */
[----:B------:R-:W-:Y:S01]  /*04b0*/  @P0 VIADD R2, R2, -UR8 ;  /* 0x8000000802020c36 */ /* 0x000fe20008000000 */
[----:B------:R-:W2:Y:S01]  /*04c0*/  F2I.FTZ.U32.TRUNC.NTZ R3, R3 ;  /* 0x0000000300037305 */ /* 0x000ea2000021f000 */
[----:B-1----:R-:W-:Y:S01]  /*04d0*/  IADD3 R5, PT, PT, R8, 0xffffffe, RZ ;  /* 0x0ffffffe08057810 */ /* 0x002fe20007ffe0ff */
[----:B------:R-:W-:Y:S01]  /*04e0*/  @P0 VIADD R4, R4, 0x1 ;  /* 0x0000000104040836 */ /* 0x000fe20000000000 */
[----:B------:R-:W-:Y:S02]  /*04f0*/  PLOP3.LUT P0, PT, PT, PT, UP0, 0x80, 0x8 ;  /* 0x000000000008781c */ /* 0x000fe40003f0f008 */
[----:B------:R-:W-:Y:S01]  /*0500*/  ISETP.GE.U32.AND P1, PT, R2, UR8, PT ;  /* 0x0000000802007c0c */ /* 0x000fe2000bf26070 */
[----:B------:R-:W-:Y:S02]  /*0510*/  IMAD.MOV.U32 R2, RZ, RZ, RZ ;  /* 0x000000ffff027224 */ /* 0x000fe400078e00ff */
[----:B------:R-:W1:Y:S01]  /*0520*/  F2I.FTZ.U32.TRUNC.NTZ R5, R5 ;  /* 0x0000000500057305 */ /* 0x000e62000021f000 */
[----:B--2---:R-:W-:Y:S01]  /*0530*/  IMAD R9, R9, R3, RZ ;  /* 0x0000000309097224 */ /* 0x004fe200078e02ff */
[----:B0-----:R-:W-:-:S08]  /*0540*/  UIMAD.WIDE.U32 UR18, UR24, 0x4, UR6 ;  /* 0x00000004181278a5 */ /* 0x001fd0000f8e0006 */
[----:B------:R-:W-:Y:S01]  /*0550*/  @P1 IADD3 R4, PT, PT, R4, 0x1, RZ ;  /* 0x0000000104041810 */ /* 0x000fe20007ffe0ff */
[----:B------:R-:W-:Y:S01]  /*0560*/  IMAD.HI.U32 R9, R3, R9, R2 ;  /* 0x0000000903097227 */ /* 0x000fe200078e0002 */
[----:B------:R-:W-:Y:S02]  /*0570*/  UIMAD.WIDE.U32 UR20, UR24, 0x8, UR6 ;  /* 0x00000008181478a5 */ /* 0x000fe4000f8e0006 */
[----:B------:R-:W-:Y:S01]  /*0580*/  SEL R2, R11, R4, !P0 ;  /* 0x000000040b027207 */ /* 0x000fe20004000000 */
[----:B-1----:R-:W-:Y:S01]  /*0590*/  IMAD.MOV R13, RZ, RZ, -R5 ;  /* 0x000000ffff0d7224 */ /* 0x002fe200078e0a05 */
[----:B------:R-:W-:Y:S01]  /*05a0*/  UIMAD.WIDE.U32 UR6, UR24, 0xc, UR6 ;  /* 0x0000000c180678a5 */ /* 0x000fe2000f8e0006 */
[----:B------:R-:W-:Y:S02]  /*05b0*/  IMAD.MOV.U32 R4, RZ, RZ, RZ ;  /* 0x000000ffff047224 */ /* 0x000fe400078e00ff */
[----:B------:R-:W-:Y:S02]  /*05c0*/  IMAD R13, R13, UR24, RZ ;  /* 0x000000180d0d7c24 */ /* 0x000fe4000f8e02ff */
[----:B------:R-:W-:-:S02]  /*05d0*/  VIADD R3, R0, UR24 ;  /* 0x0000001800037c36 */ /* 0x000fc40008000000 */
[----:B------:R-:W-:-:S03]  /*05e0*/  IMAD.HI.U32 R13, R5, R13, R4 ;  /* 0x0000000d050d7227 */ /* 0x000fc600078e0004 */
[C---:B------:R-:W-:Y:S01]  /*05f0*/  ISETP.GE.U32.AND P0, PT, R3.reuse, 0x100, PT ;  /* 0x000001000300780c */ /* 0x040fe20003f06070 */
[----:B------:R-:W-:Y:S01]  /*0600*/  IMAD.MOV R5, RZ, RZ, -R2 ;  /* 0x000000ffff057224 */ /* 0x000fe200078e0a02 */
[----:B------:R-:W-:Y:S01]  /*0610*/  VIMNMX.U32 R8, PT, PT, R3, 0x100, !PT ;  /* 0x0000010003087848 */ /* 0x000fe20007fe0000 */
[----:B------:R-:W-:Y:S01]  /*0620*/  IMAD.HI.U32 R6, R9, R0, RZ ;  /* 0x0000000009067227 */ /* 0x000fe200078e00ff */
[----:B------:R-:W-:Y:S02]  /*0630*/  SEL R11, RZ, 0x1, P0 ;  /* 0x00000001ff0b7807 */ /* 0x000fe40000000000 */
[----:B------:R-:W-:Y:S01]  /*0640*/  ISETP.GE.U32.AND P1, PT, R3, 0x40, PT ;  /* 0x000000400300780c */ /* 0x000fe20003f26070 */
[----:B------:R-:W-:Y:S01]  /*0650*/  IMAD R4, R5, UR8, R0 ;  /* 0x0000000805047c24 */ /* 0x000fe2000f8e0200 */
[----:B------:R-:W-:Y:S02]  /*0660*/  IADD3 R8, PT, PT, R8, -R3, -R11 ;  /* 0x8000000308087210 */ /* 0x000fe40007ffe80b */
[----:B------:R-:W-:Y:S01]  /*0670*/  VIMNMX.U32 R10, PT, PT, R3, 0x40, !PT ;  /* 0x00000040030a7848 */ /* 0x000fe20007fe0000 */
[----:B------:R-:W-:Y:S01]  /*0680*/  IMAD.HI.U32 R5, R9, R4, RZ ;  /* 0x0000000409057227 */ /* 0x000fe200078e00ff */
[----:B------:R-:W-:-:S03]  /*0690*/  SEL R14, RZ, 0x1, P1 ;  /* 0x00000001ff0e7807 */ /* 0x000fc60000800000 */
[----:B------:R-:W-:Y:S01]  /*06a0*/  IMAD.MOV R15, RZ, RZ, -R5 ;  /* 0x000000ffff0f7224 */ /* 0x000fe200078e0a05 */
[----:B------:R-:W-:Y:S01]  /*06b0*/  IADD3 R10, PT, PT, R10, -R3, -R14 ;  /* 0x800000030a0a7210 */ /* 0x000fe20007ffe80e */
[----:B------:R-:W-:-:S04]  /*06c0*/  IMAD.HI.U32 R12, R13, R8, RZ ;  /* 0x000000080d0c7227 */ /* 0x000fc800078e00ff */
[----:B------:R-:W-:Y:S01]  /*06d0*/  IMAD R4, R15, UR22, R4 ;  /* 0x000000160f047c24 */ /* 0x000fe2000f8e0204 */
[----:B------:R-:W-:Y:S01]  /*06e0*/  IADD3 R15, PT, PT, -R12, RZ, RZ ;  /* 0x000000ff0c0f7210 */ /* 0x000fe20007ffe1ff */
[----:B------:R-:W-:Y:S01]  /*06f0*/  IMAD.MOV R9, RZ, RZ, -R6 ;  /* 0x000000ffff097224 */ /* 0x000fe200078e0a06 */
[----:B------:R-:W-:Y:S01]  /*0700*/  LOP3.LUT R6, RZ, UR22, RZ, 0x33, !PT ;  /* 0x00000016ff067c12 */ /* 0x000fe2000f8e33ff */
[----:B------:R-:W-:Y:S01]  /*0710*/  IMAD.HI.U32 R16, R13, R10, RZ ;  /* 0x0000000a0d107227 */ /* 0x000fe200078e00ff */
[----:B------:R-:W-:Y:S01]  /*0720*/  ISETP.GE.U32.AND P6, PT, R4, UR22, PT ;  /* 0x0000001604007c0c */ /* 0x000fe2000bfc6070 */
[----:B------:R-:W0:Y:S02]  /*0730*/  S2R R13, SR_CTAID.X ;  /* 0x00000000000d7919 */ /* 0x000e240000002500 */
[----:B------:R-:W-:Y:S02]  /*0740*/  IMAD R9, R9, UR22, R0 ;  /* 0x0000001609097c24 */ /* 0x000fe4000f8e0200 */
[----:B------:R-:W-:-:S02]  /*0750*/  IMAD.MOV R17, RZ, RZ, -R16 ;  /* 0x000000ffff117224 */ /* 0x000fc400078e0a10 */
[----:B------:R-:W-:Y:S01]  /*0760*/  IMAD R8, R15, UR24, R8 ;  /* 0x000000180f087c24 */ /* 0x000fe2000f8e0208 */
[----:B------:R-:W-:Y:S01]  /*0770*/  ISETP.GE.U32.AND P1, PT, R9, UR22, PT ;  /* 0x0000001609007c0c */ /* 0x000fe2000bf26070 */
[----:B------:R-:W-:-:S03]  /*0780*/  IMAD R10, R17, UR24, R10 ;  /* 0x00000018110a7c24 */ /* 0x000fc6000f8e020a */
[----:B------:R-:W-:Y:S01]  /*0790*/  ISETP.GE.U32.AND P3, PT, R8, UR24, PT ;  /* 0x0000001808007c0c */ /* 0x000fe2000bf66070 */
[----:B------:R-:W-:Y:S01]  /*07a0*/  @P6 VIADD R4, R4, -UR22 ;  /* 0x8000001604046c36 */ /* 0x000fe20008000000 */
[----:B------:R-:W-:Y:S01]  /*07b0*/  ISETP.GE.U32.AND P0, PT, R10, UR24, PT ;  /* 0x000000180a007c0c */ /* 0x000fe2000bf06070 */
[----:B------:R-:W-:Y:S01]  /*07c0*/  @P6 VIADD R5, R5, 0x1 ;  /* 0x0000000105056836 */ /* 0x000fe20000000000 */
[----:B------:R-:W-:Y:S02]  /*07d0*/  ISETP.NE.U32.AND P6, PT, RZ, UR22, PT ;  /* 0x00000016ff007c0c */ /* 0x000fe4000bfc5070 */
[----:B------:R-:W-:Y:S02]  /*07e0*/  ISETP.GE.U32.AND P4, PT, R4, UR22, PT ;  /* 0x0000001604007c0c */ /* 0x000fe4000bf86070 */
[----:B------:R-:W-:Y:S01]  /*07f0*/  LOP3.LUT R4, R0, 0x1f, RZ, 0xc0, !PT ;  /* 0x0000001f00047812 */ /* 0x000fe200078ec0ff */
[----:B------:R-:W-:-:S04]  /*0800*/  @P1 VIADD R9, R9, -UR22 ;  /* 0x8000001609091c36 */ /* 0x000fc80008000000 */
[----:B------:R-:W-:Y:S01]  /*0810*/  @P3 VIADD R8, R8, -UR24 ;  /* 0x8000001808083c36 */ /* 0x000fe20008000000 */
[----:B------:R-:W-:Y:S01]  /*0820*/  ISETP.GE.U32.AND P5, PT, R9, UR22, PT ;  /* 0x0000001609007c0c */ /* 0x000fe2000bfa6070 */
[----:B------:R-:W-:Y:S02]  /*0830*/  @P0 VIADD R10, R10, -UR24 ;  /* 0x800000180a0a0c36 */ /* 0x000fe40008000000 */
[----:B------:R-:W-:Y:S01]  /*0840*/  @P3 VIADD R12, R12, 0x1 ;  /* 0x000000010c0c3836 */ /* 0x000fe20000000000 */
[----:B------:R-:W-:Y:S01]  /*0850*/  ISETP.GE.U32.AND P2, PT, R8, UR24, PT ;  /* 0x0000001808007c0c */ /* 0x000fe2000bf46070 */
[----:B------:R-:W-:Y:S01]  /*0860*/  @P4 VIADD R5, R5, 0x1 ;  /* 0x0000000105054836 */ /* 0x000fe20000000000 */
[----:B------:R-:W-:Y:S01]  /*0870*/  ISETP.GE.U32.AND P1, PT, R10, UR24, PT ;  /* 0x000000180a007c0c */ /* 0x000fe2000bf26070 */
[----:B------:R-:W-:Y:S01]  /*0880*/  @P0 VIADD R16, R16, 0x1 ;  /* 0x0000000110100836 */ /* 0x000fe20000000000 */
[----:B------:R-:W-:Y:S01]  /*0890*/  ISETP.NE.U32.AND P3, PT, RZ, UR24, PT ;  /* 0x00000018ff007c0c */ /* 0x000fe2000bf65070 */
[----:B0-----:R-:W-:Y:S01]  /*08a0*/  IMAD R4, R13, 0x20, R4 ;  /* 0x000000200d047824 */ /* 0x001fe200078e0204 */
[----:B------:R-:W-:-:S03]  /*08b0*/  SEL R5, R6, R5, !P6 ;  /* 0x0000000506057207 */ /* 0x000fc60007000000 */
[----:B------:R-:W-:Y:S02]  /*08c0*/  @P5 IADD3 R9, PT, PT, R9, -UR22, RZ ;  /* 0x8000001609095c10 */ /* 0x000fe4000fffe0ff */
[----:B------:R-:W-:Y:S02]  /*08d0*/  LOP3.LUT R8, R5, 0xf, RZ, 0xc0, !PT ;  /* 0x0000000f05087812 */ /* 0x000fe400078ec0ff */
[----:B------:R-:W-:Y:S01]  /*08e0*/  SEL R10, R6, R9, !P6 ;  /* 0x00000009060a7207 */ /* 0x000fe20007000000 */
[----:B------:R-:W-:Y:S01]  /*08f0*/  @P2 VIADD R12, R12, 0x1 ;  /* 0x000000010c0c2836 */ /* 0x000fe20000000000 */
[----:B------:R-:W-:Y:S01]  /*0900*/  IADD3 R9, PT, PT, R8, 0x1, RZ ;  /* 0x0000000108097810 */ /* 0x000fe20007ffe0ff */
[----:B------:R-:W-:Y:S01]  /*0910*/  @P1 VIADD R16, R16, 0x1 ;  /* 0x0000000110101836 */ /* 0x000fe20000000000 */
[----:B------:R-:W-:Y:S01]  /*0920*/  ISETP.GE.U32.AND P2, PT, R8, UR10, PT ;  /* 0x0000000a08007c0c */ /* 0x000fe2000bf46070 */
[----:B------:R-:W-:Y:S01]  /*0930*/  UIADD3 UR10, UPT, UPT, -UR4, URZ, URZ ;  /* 0x000000ff040a7290 */ /* 0x000fe2000fffe1ff */
[----:B------:R-:W-:Y:S01]  /*0940*/  SEL R6, R7, R12, !P3 ;  /* 0x0000000c07067207 */ /* 0x000fe20005800000 */
[----:B------:R-:W-:Y:S01]  /*0950*/  IMAD.SHL.U32 R10, R10, 0x10, RZ ;  /* 0x000000100a0a7824 */ /* 0x000fe200078e00ff */
[----:B------:R-:W-:Y:S01]  /*0960*/  ISETP.GE.U32.AND P1, PT, R9, UR14, PT ;  /* 0x0000000e09007c0c */ /* 0x000fe2000bf26070 */
[C---:B------:R-:W-:Y:S01]  /*0970*/  VIADD R9, R8.reuse, 0x3 ;  /* 0x0000000308097836 */ /* 0x040fe20000000000 */
[----:B------:R-:W-:Y:S01]  /*0980*/  SEL R7, R7, R16, !P3 ;  /* 0x0000001007077207 */ /* 0x000fe20005800000 */
[----:B------:R-:W-:Y:S01]  /*0990*/  IMAD.IADD R6, R11, 0x1, R6 ;  /* 0x000000010b067824 */ /* 0x000fe200078e0206 */
[----:B------:R-:W-:Y:S01]  /*09a0*/  UIMAD UR10, UR8, UR10, UR24 ;  /* 0x0000000a080a72a4 */ /* 0x000fe2000f8e0218 */
[C---:B------:R-:W-:Y:S01]  /*09b0*/  VIADD R11, R8.reuse, 0x2 ;  /* 0x00000002080b7836 */ /* 0x040fe20000000000 */
[----:B------:R-:W-:Y:S01]  /*09c0*/  ISETP.GE.U32.AND P4, PT, R9, UR14, PT ;  /* 0x0000000e09007c0c */ /* 0x000fe2000bf86070 */
[C---:B------:R-:W-:Y:S01]  /*09d0*/  VIADD R9, R8.reuse, 0x5 ;  /* 0x0000000508097836 */ /* 0x040fe20000000000 */
[----:B------:R-:W-:Y:S01]  /*09e0*/  SEL R13, R43, RZ, P2 ;  /* 0x000000ff2b0d7207 */ /* 0x000fe20001000000 */
[----:B------:R-:W-:Y:S01]  /*09f0*/  UISETP.GE.U32.AND UP1, UPT, UR10, UR8, UPT ;  /* 0x000000080a00728c */ /* 0x000fe2000bf26070 */
[----:B------:R-:W-:Y:S01]  /*0a00*/  ISETP.GE.U32.AND P0, PT, R11, UR14, PT ;  /* 0x0000000e0b007c0c */ /* 0x000fe2000bf06070 */
[C---:B------:R-:W-:Y:S01]  /*0a10*/  VIADD R11, R8.reuse, 0x4 ;  /* 0x00000004080b7836 */ /* 0x040fe20000000000 */
[----:B------:R-:W-:Y:S01]  /*0a20*/  ISETP.GE.U32.AND P5, PT, R9, UR14, PT ;  /* 0x0000000e09007c0c */ /* 0x000fe2000bfa6070 */
[----:B------:R-:W-:Y:S01]  /*0a30*/  VIADD R9, R8, 0x6 ;  /* 0x0000000608097836 */ /* 0x000fe20000000000 */
[----:B------:R-:W-:Y:S01]  /*0a40*/  SEL R15, R43, RZ, P1 ;  /* 0x000000ff2b0f7207 */ /* 0x000fe20000800000 */
[----:B------:R-:W-:Y:S01]  /*0a50*/  IMAD.IADD R7, R14, 0x1, R7 ;  /* 0x000000010e077824 */ /* 0x000fe200078e0207 */
[----:B------:R-:W-:Y:S01]  /*0a60*/  ISETP.GE.U32.AND P6, PT, R11, UR14, PT ;  /* 0x0000000e0b007c0c */ /* 0x000fe2000bfc6070 */
[C---:B------:R-:W-:Y:S01]  /*0a70*/  VIADD R11, R8.reuse, 0x7 ;  /* 0x00000007080b7836 */ /* 0x040fe20000000000 */
[----:B------:R-:W-:Y:S01]  /*0a80*/  ISETP.GE.U32.AND P3, PT, R9, UR14, PT ;  /* 0x0000000e09007c0c */ /* 0x000fe2000bf66070 */
[C---:B------:R-:W-:Y:S01]  /*0a90*/  VIADD R9, R8.reuse, 0x8 ;  /* 0x0000000808097836 */ /* 0x040fe20000000000 */
[----:B------:R-:W-:Y:S01]  /*0aa0*/  SEL R17, R43, RZ, P0 ;  /* 0x000000ff2b117207 */ /* 0x000fe20000000000 */
[----:B------:R-:W-:Y:S01]  /*0ab0*/  @UP1 UIADD3 UR10, UPT, UPT, -UR8, UR10, URZ ;  /* 0x0000000a080a1290 */ /* 0x000fe2000fffe1ff */
[----:B------:R-:W-:Y:S01]  /*0ac0*/  ISETP.GE.U32.AND P2, PT, R11, UR14, PT ;  /* 0x0000000e0b007c0c */ /* 0x000fe2000bf46070 */
        /* <DEDUP_REMOVED lines=8> */
[----:B------:R-:W-:Y:S01]  /*0b50*/  @UP1 UIADD3 UR4, UPT, UPT, UR4, 0x1, URZ ;  /* 0x0000000104041890 */ /* 0x000fe2000fffe0ff */
[----:B------:R-:W-:Y:S01]  /*0b60*/  IADD3 R9, PT, PT, R8, 0xc, RZ ;  /* 0x0000000c08097810 */ /* 0x000fe20007ffe0ff */
[----:B------:R-:W-:Y:S01]  /*0b70*/  USEL UR10, UR13, 0x20, UP3 ;  /* 0x000000200d0a7887 */ /* 0x000fe20009800000 */
[----:B------:R-:W-:-:S02]  /*0b80*/  SEL R21, R43, RZ, P6 ;  /* 0x000000ff2b157207 */ /* 0x000fc40003000000 */
[----:B------:R-:W-:Y:S02]  /*0b90*/  SEL R23, R43, RZ, P5 ;  /* 0x000000ff2b177207 */ /* 0x000fe40002800000 */
[----:B------:R-:W-:Y:S01]  /*0ba0*/  ISETP.GE.U32.AND P6, PT, R11, UR14, PT ;  /* 0x0000000e0b007c0c */ /* 0x000fe2000bfc6070 */
[C---:B------:R-:W-:Y:S01]  /*0bb0*/  VIADD R11, R8.reuse, 0xd ;  /* 0x0000000d080b7836 */ /* 0x040fe20000000000 */
[----:B------:R-:W-:Y:S01]  /*0bc0*/  ISETP.GE.U32.AND P5, PT, R9, UR14, PT ;  /* 0x0000000e09007c0c */ /* 0x000fe2000bfa6070 */
[C---:B------:R-:W-:Y:S01]  /*0bd0*/  VIADD R9, R8.reuse, 0xe ;  /* 0x0000000e08097836 */ /* 0x040fe20000000000 */
[C---:B------:R-:W-:Y:S01]  /*0be0*/  SEL R25, R43.reuse, RZ, P3 ;  /* 0x000000ff2b197207 */ /* 0x040fe20001800000 */
[----:B------:R-:W-:Y:S01]  /*0bf0*/  VIADD R8, R8, 0xf ;  /* 0x0000000f08087836 */ /* 0x000fe20000000000 */
[----:B------:R-:W-:Y:S01]  /*0c00*/  SEL R27, R43, RZ, P2 ;  /* 0x000000ff2b1b7207 */ /* 0x000fe20001000000 */
[----:B------:R-:W-:Y:S01]  /*0c10*/  @UP2 UIADD3 UR4, UPT, UPT, UR4, 0x1, URZ ;  /* 0x0000000104042890 */ /* 0x000fe2000fffe0ff */
[----:B------:R-:W-:Y:S01]  /*0c20*/  ISETP.GE.U32.AND P3, PT, R11, UR14, PT ;  /* 0x0000000e0b007c0c */ /* 0x000fe2000bf66070 */
[----:B------:R-:W-:Y:S01]  /*0c30*/  VIADD R11, R7, 0x1 ;  /* 0x00000001070b7836 */ /* 0x000fe20000000000 */
[----:B------:R-:W-:Y:S01]  /*0c40*/  ISETP.GE.U32.AND P2, PT, R9, UR14, PT ;  /* 0x0000000e09007c0c */ /* 0x000fe2000bf46070 */
[----:B------:R-:W-:Y:S01]  /*0c50*/  USEL UR11, UR11, UR4, !UP0 ;  /* 0x000000040b0b7287 */ /* 0x000fe2000c000000 */
[----:B------:R-:W-:-:S02]  /*0c60*/  SEL R29, R43, RZ, P1 ;  /* 0x000000ff2b1d7207 */ /* 0x000fc40000800000 */
[----:B------:R-:W-:Y:S01]  /*0c70*/  ISETP.GE.U32.AND P1, PT, R8, UR14, PT ;  /* 0x0000000e08007c0c */ /* 0x000fe2000bf26070 */
[----:B------:R-:W-:Y:S01]  /*0c80*/  VIADD R8, R3, UR24 ;  /* 0x0000001803087c36 */ /* 0x000fe20008000000 */
[----:B------:R-:W-:Y:S02]  /*0c90*/  LOP3.LUT R12, R10, 0xf, R5, 0xf8, !PT ;  /* 0x0000000f0a0c7812 */ /* 0x000fe400078ef805 */
[C---:B------:R-:W-:Y:S02]  /*0ca0*/  SEL R31, R43.reuse, RZ, P0 ;  /* 0x000000ff2b1f7207 */ /* 0x040fe40000000000 */
        /* <DEDUP_REMOVED lines=13> */
[----:B------:R-:W-:Y:S01]  /*0d80*/  IMAD.IADD R13, R12, 0x1, -R13 ;  /* 0x000000010c0d7824 */ /* 0x000fe200078e0a0d */
[----:B------:R-:W-:Y:S01]  /*0d90*/  IADD3 R9, PT, PT, R8, UR24, RZ ;  /* 0x0000001808097c10 */ /* 0x000fe2000fffe0ff */
[C---:B------:R-:W-:Y:S01]  /*0da0*/  IMAD.IADD R21, R12.reuse, 0x1, -R29 ;  /* 0x000000010c157824 */ /* 0x040fe200078e0a1d */
[----:B------:R-:W-:Y:S01]  /*0db0*/  LOP3.LUT R11, R11, 0x3, RZ, 0xc0, !PT ;  /* 0x000000030b0b7812 */ /* 0x000fe200078ec0ff */
[C---:B------:R-:W-:Y:S01]  /*0dc0*/  IMAD.IADD R22, R12.reuse, 0x1, -R31 ;  /* 0x000000010c167824 */ /* 0x040fe200078e0a1f */
[C---:B------:R-:W-:Y:S01]  /*0dd0*/  IADD3 R26, PT, PT, R12.reuse, -R39, RZ ;  /* 0x800000270c1a7210 */ /* 0x040fe20007ffe0ff */
[----:B------:R-:W-:-:S02]  /*0de0*/  IMAD.IADD R23, R12, 0x1, -R33 ;  /* 0x000000010c177824 */ /* 0x000fc400078e0a21 */
[C---:B------:R-:W-:Y:S02]  /*0df0*/  IMAD.IADD R24, R12.reuse, 0x1, -R35 ;  /* 0x000000010c187824 */ /* 0x040fe400078e0a23 */
[C---:B------:R-:W-:Y:S02]  /*0e00*/  IMAD.IADD R25, R12.reuse, 0x1, -R37 ;  /* 0x000000010c197824 */ /* 0x040fe400078e0a25 */
[C---:B------:R-:W-:Y:S02]  /*0e10*/  IMAD.IADD R27, R12.reuse, 0x1, -R41 ;  /* 0x000000010c1b7824 */ /* 0x040fe400078e0a29 */
[----:B---3--:R-:W-:-:S07]  /*0e20*/  IMAD.IADD R36, R12, 0x1, -R43 ;  /* 0x000000010c247824 */ /* 0x008fce00078e0a2b */
.L_x_5611:
[----:B0-----:R-:W-:Y:S01]  /*0e30*/  LOP3.LUT R32, R6, 0x3, RZ, 0xc0, !PT ;  /* 0x0000000306207812 */ /* 0x001fe200078ec0ff */
[----:B------:R-:W-:Y:S01]  /*0e40*/  BSSY.RECONVERGENT B0, `(.L_x_5530) ;  /* 0x0000022000007945 */ /* 0x000fe20003800200 */
[----:B------:R-:W-:Y:S01]  /*0e50*/  ISETP.GT.U32.AND P2, PT, R0, 0x3f, PT ;  /* 0x0000003f0000780c */ /* 0x000fe20003f44070 */
[----:B------:R-:W-:Y:S01]  /*0e60*/  IMAD.MOV.U32 R55, RZ, RZ, R0 ;  /* 0x000000ffff377224 */ /* 0x000fe200078e0000 */
[----:B------:R-:W-:Y:S02]  /*0e70*/  ISETP.NE.AND P0, PT, R32, 0x3, PT ;  /* 0x000000032000780c */ /* 0x000fe40003f05270 */
[----:B------:R-:W-:Y:S02]  /*0e80*/  ISETP.GE.U32.AND P1, PT, R6, 0x3, PT ;  /* 0x000000030600780c */ /* 0x000fe40003f26070 */
[----:B-1----:R-:W-:-:S09]  /*0e90*/  P2R R28, PR, RZ, 0x4 ;  /* 0x00000004ff1c7803 */ /* 0x002fd20000000000 */
[----:B--234-:R-:W-:Y:S05]  /*0ea0*/  @!P0 BRA `(.L_x_5531) ;  /* 0x00000000006c8947 */ /* 0x01cfea0003800000 */
[----:B------:R-:W0:Y:S01]  /*0eb0*/  LDC.64 R28, c[0x0][0x390] ;  /* 0x0000e400ff1c7b82 */ /* 0x000e220000000a00 */
[----:B------:R-:W-:-:S06]  /*0ec0*/  USHF.L.U32 UR4, UR12, 0x8, URZ ;  /* 0x000000080c047899 */ /* 0x000fcc00080006ff */
[----:B------:R-:W-:-:S05]  /*0ed0*/  LOP3.LUT R31, R0, UR4, RZ, 0xfc, !PT ;  /* 0x00000004001f7c12 */ /* 0x000fca000f8efcff */
[----:B0-----:R-:W-:-:S05]  /*0ee0*/  IMAD.WIDE R28, R31, 0x4, R28 ;  /* 0x000000041f1c7825 */ /* 0x001fca00078e021c */
[----:B------:R-:W2:Y:S01]  /*0ef0*/  LDG.E R30, desc[UR16][R28.64] ;  /* 0x000000101c1e7981 */ /* 0x000ea2000c1e1900 */
[----:B------:R-:W0:Y:S01]  /*0f00*/  S2UR UR13, SR_CgaCtaId ;  /* 0x00000000000d79c3 */ /* 0x000e220000008800 */
[----:B------:R-:W-:Y:S01]  /*0f10*/  UMOV UR4, 0x400 ;  /* 0x0000040000047882 */ /* 0x000fe20000000000 */
[----:B------:R-:W-:Y:S01]  /*0f20*/  LOP3.LUT P0, RZ, R6, 0x3, RZ, 0xc0, !PT ;  /* 0x0000000306ff7812 */ /* 0x000fe2000780c0ff */
[----:B------:R-:W-:Y:S01]  /*0f30*/  UIADD3 UR4, UPT, UPT, UR4, 0x4080, URZ ;  /* 0x0000408004047890 */ /* 0x000fe2000fffe0ff */
[----:B------:R-:W-:-:S03]  /*0f40*/  IMAD.MOV.U32 R55, RZ, RZ, R3 ;  /* 0x000000ffff377224 */ /* 0x000fc600078e0003 */
[----:B0-----:R-:W-:-:S06]  /*0f50*/  ULEA UR4, UR13, UR4, 0x18 ;  /* 0x000000040d047291 */ /* 0x001fcc000f8ec0ff */
[----:B------:R-:W-:-:S05]  /*0f60*/  LEA R33, R0, UR4, 0x2 ;  /* 0x0000000400217c11 */ /* 0x000fca000f8e10ff */
[----:B--2---:R0:W-:Y:S01]  /*0f70*/  STS [R33], R30 ;  /* 0x0000001e21007388 */ /* 0x0041e20000000800 */
[----:B------:R-:W-:Y:S05]  /*0f80*/  @!P0 BRA `(.L_x_5531) ;  /* 0x0000000000348947 */ /* 0x000fea0003800000 */
[----:B------:R-:W-:Y:S02]  /*0f90*/  ISETP.NE.AND P0, PT, R32, 0x1, PT ;  /* 0x000000012000780c */ /* 0x000fe40003f05270 */
[----:B0-----:R-:W-:-:S05]  /*0fa0*/  IADD3 R30, P2, PT, R28, UR23, RZ ;  /* 0x000000171c1e7c10 */ /* 0x001fca000ff5e0ff */
[----:B------:R-:W-:-:S06]  /*0fb0*/  IMAD.X R31, RZ, RZ, R29, P2 ;  /* 0x000000ffff1f7224 */ /* 0x000fcc00010e061d */
[----:B------:R-:W-:Y:S02]  /*0fc0*/  @P0 IADD3 R28, P2, PT, R30, UR23, RZ ;  /* 0x000000171e1c0c10 */ /* 0x000fe4000ff5e0ff */
[----:B------:R-:W2:Y:S03]  /*0fd0*/  LDG.E R30, desc[UR16][R30.64] ;  /* 0x000000101e1e7981 */ /* 0x000ea6000c1e1900 */
[----:B------:R-:W-:-:S05]  /*0fe0*/  @P0 IMAD.X R29, RZ, RZ, R31, P2 ;  /* 0x000000ffff1d0224 */ /* 0x000fca00010e061f */
[----:B------:R-:W3:Y:S01]  /*0ff0*/  @P0 LDG.E R28, desc[UR16][R28.64] ;  /* 0x000000101c1c0981 */ /* 0x000ee2000c1e1900 */
[----:B------:R-:W-:-:S04]  /*1000*/  MOV R32, UR23 ;  /* 0x0000001700207c02 */ /* 0x000fc80008000f00 */
[----:B------:R-:W-:Y:S01]  /*1010*/  @P0 IADD3 R35, PT, PT, R33, UR23, R32 ;  /* 0x0000001721230c10 */ /* 0x000fe2000fffe020 */
[----:B------:R-:W-:Y:S02]  /*1020*/  IMAD.MOV.U32 R55, RZ, RZ, R8 ;  /* 0x000000ffff377224 */ /* 0x000fe400078e0008 */
[----:B------:R-:W-:Y:S01]  /*1030*/  @P0 IMAD.MOV.U32 R55, RZ, RZ, R9 ;  /* 0x000000ffff370224 */ /* 0x000fe200078e0009 */
[----:B--2---:R1:W-:Y:S04]  /*1040*/  STS [R33+UR23], R30 ;  /* 0x0000001e21007988 */ /* 0x0043e80008000817 */
[----:B---3--:R1:W-:Y:S02]  /*1050*/  @P0 STS [R35], R28 ;  /* 0x0000001c23000388 */ /* 0x0083e40000000800 */
.L_x_5531:
[----:B------:R-:W-:Y:S05]  /*1060*/  BSYNC.RECONVERGENT B0 ;  /* 0x0000000000007941 */ /* 0x000fea0003800200 */
.L_x_5530:
        /* <DEDUP_REMOVED lines=8> */
[----:B------:R-:W-:-:S07]  /*10f0*/  LEA R37, R55, UR4, 0x2 ;  /* 0x0000000437257c11 */ /* 0x000fce000f8e10ff */
.L_x_5534:
[----:B0-----:R-:W0:Y:S01]  /*1100*/  LDC.64 R30, c[0x0][0x390] ;  /* 0x0000e400ff1e7b82 */ /* 0x001e220000000a00 */
        /* <DEDUP_REMOVED lines=26> */
.L_x_5533:
[----:B------:R-:W-:Y:S05]  /*12b0*/  BSYNC.RECONVERGENT B0 ;  /* 0x0000000000007941 */ /* 0x000fea0003800200 */
.L_x_5532:
        /* <DEDUP_REMOVED lines=22> */
[----:B------:R-:W-:-:S04]  /*1420*/  @P0 IMAD.MOV.U32 R28, RZ, RZ, R9 ;  /* 0x000000ffff1c0224 */ /* 0x000fc800078e0009 */
[----:B------:R2:W-:Y:S03]  /*1430*/  @P0 STS [R30], RZ ;  /* 0x000000ff1e000388 */ /* 0x0005e60000000800 */
.L_x_5538:
[----:B------:R-:W-:Y:S05]  /*1440*/  BSYNC.RECONVERGENT B1 ;  /* 0x0000000000017941 */ /* 0x000fea0003800200 */
.L_x_5537:
[----:B------:R-:W-:Y:S05]  /*1450*/  @!P1 BRA `(.L_x_5536) ;  /* 0x0000000000389947 */ /* 0x000fea0003800000 */
[----:B0-2---:R-:W0:Y:S01]  /*1460*/  S2R R30, SR_CgaCtaId ;  /* 0x00000000001e7919 */ /* 0x005e220000008800 */
[----:B-1----:R-:W-:-:S05]  /*1470*/  MOV R29, 0x400 ;  /* 0x00000400001d7802 */ /* 0x002fca0000000f00 */
[----:B------:R-:W-:-:S05]  /*1480*/  VIADD R29, R29, 0x4480 ;  /* 0x000044801d1d7836 */ /* 0x000fca0000000000 */
[----:B0-----:R-:W-:-:S07]  /*1490*/  LEA R33, R30, R29, 0x18 ;  /* 0x0000001d1e217211 */ /* 0x001fce00078ec0ff */
.L_x_5539:
        /* <DEDUP_REMOVED lines=10> */
.L_x_5536:
[----:B------:R-:W-:Y:S05]  /*1540*/  BSYNC.RECONVERGENT B0 ;  /* 0x0000000000007941 */ /* 0x000fea0003800200 */
.L_x_5535:
        /* <DEDUP_REMOVED lines=12> */
.L_x_5542:
        /* <DEDUP_REMOVED lines=10> */
.L_x_5541:
[----:B------:R-:W-:Y:S05]  /*16b0*/  BSYNC.RECONVERGENT B0 ;  /* 0x0000000000007941 */ /* 0x000fea0003800200 */
.L_x_5540:
[----:B------:R-:W-:Y:S01]  /*16c0*/  BAR.SYNC.DEFER_BLOCKING 0x0 ;  /* 0x0000000000007b1d */ /* 0x000fe20000010000 */
[----:B------:R-:W-:-:S09]  /*16d0*/  UISETP.GE.AND UP0, UPT, UR5, 0x1, UPT ;  /* 0x000000010500788c */ /* 0x000fd2000bf06270 */
[----:B------:R-:W-:Y:S05]  /*16e0*/  BRA.U !UP0, `(.L_x_5543) ;  /* 0x0000003108c47547 */ /* 0x000fea000b800000 */
[----:B------:R-:W-:-:S09]  /*16f0*/  UISETP.NE.AND UP0, UPT, UR22, 0x1, UPT ;  /* 0x000000011600788c */ /* 0x000fd2000bf05270 */
[----:B------:R-:W-:Y:S05]  /*1700*/  BRA.U UP0, `(.L_x_5544) ;  /* 0x0000001100187547 */ /* 0x000fea000b800000 */
[----:B------:R-:W-:-:S05]  /*1710*/  UMOV UR4, URZ ;  /* 0x000000ff00047c82 */ /* 0x000fca0008000000 */
.L_x_5564:
[----:B-1----:R-:W1:Y:S01]  /*1720*/  LDC R28, c[0x0][0x3ac] ;  /* 0x0000eb00ff1c7b82 */ /* 0x002e620000000800 */
[----:B---3--:R-:W-:Y:S01]  /*1730*/  VIADD R29, R5, UR4 ;  /* 0x00000004051d7c36 */ /* 0x008fe20008000000 */
[----:B------:R-:W-:-:S04]  /*1740*/  UIADD3 UR4, UPT, UPT, UR8, UR4, URZ ;  /* 0x0000000408047290 */ /* 0x000fc8000fffe0ff */
[----:B------:R-:W-:Y:S01]  /*1750*/  UISETP.GE.AND UP0, UPT, UR4, UR5, UPT ;  /* 0x000000050400728c */ /* 0x000fe2000bf06270 */
[C---:B-1----:R-:W-:Y:S01]  /*1760*/  ISETP.GE.AND P5, PT, R28.reuse, 0x1, PT ;  /* 0x000000011c00780c */ /* 0x042fe20003fa6270 */
[----:B0-----:R-:W-:Y:S01]  /*1770*/  IMAD R30, R29, R28, R10 ;  /* 0x0000001c1d1e7224 */ /* 0x001fe200078e020a */
[C---:B------:R-:W-:Y:S02]  /*1780*/  ISETP.GE.AND P4, PT, R28.reuse, 0x2, PT ;  /* 0x000000021c00780c */ /* 0x040fe40003f86270 */
[C---:B------:R-:W-:Y:S02]  /*1790*/  ISETP.GE.AND P3, PT, R28.reuse, 0x3, PT ;  /* 0x000000031c00780c */ /* 0x040fe40003f66270 */
[C---:B------:R-:W-:Y:S02]  /*17a0*/  ISETP.GE.AND P2, PT, R28.reuse, 0x4, PT ;  /* 0x000000041c00780c */ /* 0x040fe40003f46270 */
[C---:B------:R-:W-:Y:S02]  /*17b0*/  ISETP.GE.AND P1, PT, R28.reuse, 0x5, PT ;  /* 0x000000051c00780c */ /* 0x040fe40003f26270 */
[----:B------:R-:W-:-:S03]  /*17c0*/  ISETP.GE.AND P0, PT, R28, 0x6, PT ;  /* 0x000000061c00780c */ /* 0x000fc60003f06270 */
[----:B--2-4-:R-:W-:Y:S10]  /*17d0*/  @!P5 BRA `(.L_x_5545) ;  /* 0x00000000001cd947 */ /* 0x014ff40003800000 */
[----:B------:R-:W0:Y:S01]  /*17e0*/  S2UR UR14, SR_CgaCtaId ;  /* 0x00000000000e79c3 */ /* 0x000e220000008800 */
[----:B------:R-:W-:Y:S01]  /*17f0*/  UMOV UR13, 0x400 ;  /* 0x00000400000d7882 */ /* 0x000fe20000000000 */
[----:B------:R-:W-:Y:S01]  /*1800*/  IMAD R31, R29, R28, R12 ;  /* 0x0000001c1d1f7224 */ /* 0x000fe200078e020c */
[----:B------:R-:W-:-:S04]  /*1810*/  UIADD3 UR13, UPT, UPT, UR13, 0x4080, URZ ;  /* 0x000040800d0d7890 */ /* 0x000fc8000fffe0ff */
[----:B0-----:R-:W-:-:S06]  /*1820*/  ULEA UR13, UR14, UR13, 0x18 ;  /* 0x0000000d0e0d7291 */ /* 0x001fcc000f8ec0ff */
[----:B------:R-:W-:-:S05]  /*1830*/  LEA R31, R31, UR13, 0x2 ;  /* 0x0000000d1f1f7c11 */ /* 0x000fca000f8e10ff */
[----:B------:R0:W1:Y:S02]  /*1840*/  LDS R40, [R31] ;  /* 0x000000001f287984 */ /* 0x0000640000000800 */
.L_x_5545:
[----:B------:R-:W-:Y:S05]  /*1850*/  @!P4 BRA `(.L_x_5546) ;  /* 0x000000000024c947 */ /* 0x000fea0003800000 */
[----:B------:R-:W2:Y:S01]  /*1860*/  S2UR UR14, SR_CgaCtaId ;  /* 0x00000000000e79c3 */ /* 0x000ea20000008800 */
[----:B0-----:R-:W-:Y:S01]  /*1870*/  IADD3 R31, PT, PT, R5, 0x1, RZ ;  /* 0x00000001051f7810 */ /* 0x001fe20007ffe0ff */
[----:B------:R-:W-:Y:S02]  /*1880*/  UMOV UR13, 0x400 ;  /* 0x00000400000d7882 */ /* 0x000fe40000000000 */
[----:B------:R-:W-:Y:S01]  /*1890*/  UIADD3 UR13, UPT, UPT, UR13, 0x4080, URZ ;  /* 0x000040800d0d7890 */ /* 0x000fe2000fffe0ff */
[----:B------:R-:W-:-:S05]  /*18a0*/  LOP3.LUT R31, R31, 0xf, RZ, 0xc0, !PT ;  /* 0x0000000f1f1f7812 */ /* 0x000fca00078ec0ff */
[----:B------:R-:W-:Y:S01]  /*18b0*/  IMAD.IADD R31, R30, 0x1, R31 ;  /* 0x000000011e1f7824 */ /* 0x000fe200078e021f */
[----:B--2---:R-:W-:-:S06]  /*18c0*/  ULEA UR13, UR14, UR13, 0x18 ;  /* 0x0000000d0e0d7291 */ /* 0x004fcc000f8ec0ff */
[----:B------:R-:W-:-:S05]  /*18d0*/  LEA R31, R31, UR13, 0x2 ;  /* 0x0000000d1f1f7c11 */ /* 0x000fca000f8e10ff */
[----:B------:R2:W3:Y:S02]  /*18e0*/  LDS R41, [R31] ;  /* 0x000000001f297984 */ /* 0x0004e40000000800 */
.L_x_5546:
        /* <DEDUP_REMOVED lines=10> */
.L_x_5547:
        /* <DEDUP_REMOVED lines=10> */
.L_x_5548:
        /* <DEDUP_REMOVED lines=10> */
.L_x_5549:
        /* <DEDUP_REMOVED lines=11> */
.L_x_5550:
        /* <DEDUP_REMOVED lines=11> */
.L_x_5551:
        /* <DEDUP_REMOVED lines=11> */
.L_x_5552:
[----:B------:R-:W-:Y:S01]  /*1ce0*/  ISETP.GE.AND P0, PT, R28, 0xa, PT ;  /* 0x0000000a1c00780c */ /* 0x000fe20003f06270 */
[----:B------:R-:W-:-:S12]  /*1cf0*/  @!P6 BRA `(.L_x_5553) ;  /* 0x000000000024e947 */ /* 0x000fd80003800000 */
[----:B------:R-:W5:Y:S01]  /*1d00*/  S2UR UR14, SR_CgaCtaId ;  /* 0x00000000000e79c3 */ /* 0x000f620000008800 */
[----:B------:R-:W-:Y:S01]  /*1d10*/  UMOV UR13, 0x400 ;  /* 0x00000400000d7882 */ /* 0x000fe20000000000 */
[----:B0-2-4-:R-:W-:Y:S01]  /*1d20*/  LOP3.LUT R31, R5, 0xf, RZ, 0xc0, !PT ;  /* 0x0000000f051f7812 */ /* 0x015fe200078ec0ff */
[----:B------:R-:W-:-:S03]  /*1d30*/  UIADD3 UR13, UPT, UPT, UR13, 0x4080, URZ ;  /* 0x000040800d0d7890 */ /* 0x000fc6000fffe0ff */
[----:B------:R-:W-:-:S04]  /*1d40*/  LOP3.LUT R31, R31, 0x8, RZ, 0x3c, !PT ;  /* 0x000000081f1f7812 */ /* 0x000fc800078e3cff */
[----:B------:R-:W-:Y:S01]  /*1d50*/  IADD3 R31, PT, PT, R30, R31, RZ ;  /* 0x0000001f1e1f7210 */ /* 0x000fe20007ffe0ff */
[----:B-----5:R-:W-:-:S06]  /*1d60*/  ULEA UR13, UR14, UR13, 0x18 ;  /* 0x0000000d0e0d7291 */ /* 0x020fcc000f8ec0ff */
[----:B------:R-:W-:-:S05]  /*1d70*/  LEA R31, R31, UR13, 0x2 ;  /* 0x0000000d1f1f7c11 */ /* 0x000fca000f8e10ff */
[----:B------:R0:W2:Y:S02]  /*1d80*/  LDS R48, [R31] ;  /* 0x000000001f307984 */ /* 0x0000a40000000800 */
.L_x_5553:
        /* <DEDUP_REMOVED lines=11> */
.L_x_5554:
        /* <DEDUP_REMOVED lines=11> */
.L_x_5555:
        /* <DEDUP_REMOVED lines=11> */
.L_x_5556:
        /* <DEDUP_REMOVED lines=11> */
.L_x_5557:
        /* <DEDUP_REMOVED lines=11> */
.L_x_5558:
[----:B------:R-:W-:Y:S01]  /*2100*/  ISETP.GE.AND P0, PT, R28, 0x10, PT ;  /* 0x000000101c00780c */ /* 0x000fe20003f06270 */
[----:B------:R-:W-:-:S12]  /*2110*/  @!P6 BRA `(.L_x_5559) ;  /* 0x000000000024e947 */ /* 0x000fd80003800000 */
[----:B------:R-:W5:Y:S01]  /*2120*/  S2UR UR14, SR_CgaCtaId ;  /* 0x00000000000e79c3 */ /* 0x000f620000008800 */
[----:B------:R-:W-:Y:S01]  /*2130*/  VIADD R28, R5, 0xe ;  /* 0x0000000e051c7836 */ /* 0x000fe20000000000 */
[----:B------:R-:W-:Y:S02]  /*2140*/  UMOV UR13, 0x400 ;  /* 0x00000400000d7882 */ /* 0x000fe40000000000 */
[----:B------:R-:W-:Y:S02]  /*2150*/  UIADD3 UR13, UPT, UPT, UR13, 0x4080, URZ ;  /* 0x000040800d0d7890 */ /* 0x000fe4000fffe0ff */
[----:B0-2-4-:R-:W-:-:S05]  /*2160*/  LOP3.LUT R31, R28, 0xf, RZ, 0xc0, !PT ;  /* 0x0000000f1c1f7812 */ /* 0x015fca00078ec0ff */
[----:B------:R-:W-:Y:S01]  /*2170*/  IMAD.IADD R31, R30, 0x1, R31 ;  /* 0x000000011e1f7824 */ /* 0x000fe200078e021f */
[----:B-----5:R-:W-:-:S06]  /*2180*/  ULEA UR13, UR14, UR13, 0x18 ;  /* 0x0000000d0e0d7291 */ /* 0x020fcc000f8ec0ff */
[----:B------:R-:W-:-:S05]  /*2190*/  LEA R31, R31, UR13, 0x2 ;  /* 0x0000000d1f1f7c11 */ /* 0x000fca000f8e10ff */
[----:B------:R0:W2:Y:S02]  /*21a0*/  LDS R54, [R31] ;  /* 0x000000001f367984 */ /* 0x0000a40000000800 */
.L_x_5559:
[----:B------:R-:W-:Y:S01]  /*21b0*/  ISETP.GE.AND P6, PT, R2, UR10, PT ;  /* 0x0000000a02007c0c */ /* 0x000fe2000bfc6270 */
[----:B------:R-:W-:-:S12]  /*21c0*/  @!P0 BRA `(.L_x_5560) ;  /* 0x0000000000248947 */ /* 0x000fd80003800000 */
[----:B------:R-:W5:Y:S01]  /*21d0*/  S2UR UR14, SR_CgaCtaId ;  /* 0x00000000000e79c3 */ /* 0x000f620000008800 */
[----:B------:R-:W-:Y:S01]  /*21e0*/  VIADD R28, R5, 0xffffffff ;  /* 0xffffffff051c7836 */ /* 0x000fe20000000000 */
[----:B------:R-:W-:Y:S02]  /*21f0*/  UMOV UR13, 0x400 ;  /* 0x00000400000d7882 */ /* 0x000fe40000000000 */
[----:B------:R-:W-:Y:S02]  /*2200*/  UIADD3 UR13, UPT, UPT, UR13, 0x4080, URZ ;  /* 0x000040800d0d7890 */ /* 0x000fe4000fffe0ff */
[----:B0-2-4-:R-:W-:-:S04]  /*2210*/  LOP3.LUT R31, R28, 0xf, RZ, 0xc0, !PT ;  /* 0x0000000f1c1f7812 */ /* 0x015fc800078ec0ff */
[----:B------:R-:W-:Y:S01]  /*2220*/  IADD3 R31, PT, PT, R30, R31, RZ ;  /* 0x0000001f1e1f7210 */ /* 0x000fe20007ffe0ff */
[----:B-----5:R-:W-:-:S06]  /*2230*/  ULEA UR13, UR14, UR13, 0x18 ;  /* 0x0000000d0e0d7291 */ /* 0x020fcc000f8ec0ff */
[----:B------:R-:W-:-:S05]  /*2240*/  LEA R31, R31, UR13, 0x2 ;  /* 0x0000000d1f1f7c11 */ /* 0x000fca000f8e10ff */
[----:B------:R0:W2:Y:S02]  /*2250*/  LDS R38, [R31] ;  /* 0x000000001f267984 */ /* 0x0000a40000000800 */
.L_x_5560:
[----:B------:R-:W-:Y:S04]  /*2260*/  BSSY.RECONVERGENT B0, `(.L_x_5561) ;  /* 0x000004e000007945 */ /* 0x000fe80003800200 */
[----:B------:R-:W-:Y:S05]  /*2270*/  @P6 BRA `(.L_x_5562) ;  /* 0x0000000400306947 */ /* 0x000fea0003800000 */
[----:B------:R-:W5:Y:S01]  /*2280*/  S2R R33, SR_CgaCtaId ;  /* 0x0000000000217919 */ /* 0x000f620000008800 */
[----:B------:R-:W-:Y:S01]  /*2290*/  MOV R30, 0x400 ;  /* 0x00000400001e7802 */ /* 0x000fe20000000f00 */
[----:B0-2-4-:R-:W-:-:S04]  /*22a0*/  IMAD.MOV.U32 R31, RZ, RZ, R2 ;  /* 0x000000ffff1f7224 */ /* 0x015fc800078e0002 */
[----:B------:R-:W-:Y:S01]  /*22b0*/  VIADD R28, R30, 0x4480 ;  /* 0x000044801e1c7836 */ /* 0x000fe20000000000 */
[----:B-----5:R-:W-:-:S04]  /*22c0*/  LEA R30, R33, R30, 0x18 ;  /* 0x0000001e211e7211 */ /* 0x020fc800078ec0ff */
[----:B------:R-:W-:-:S07]  /*22d0*/  LEA R28, R33, R28, 0x18 ;  /* 0x0000001c211c7211 */ /* 0x000fce00078ec0ff */
.L_x_5563:
[----:B0-----:R-:W0:Y:S01]  /*22e0*/  LDC R57, c[0x0][0x3ac] ;  /* 0x0000eb00ff397b82 */ /* 0x001e220000000800 */
[----:B------:R-:W-:Y:S02]  /*22f0*/  IMAD R32, R31, 0x204, R30 ;  /* 0x000002041f207824 */ /* 0x000fe400078e021e */
[----:B------:R-:W-:Y:S02]  /*2300*/  IMAD.MOV.U32 R35, RZ, RZ, RZ ;  /* 0x000000ffff237224 */ /* 0x000fe400078e00ff */
[--C-:B------:R-:W-:Y:S01]  /*2310*/  @P5 IMAD R33, R13, 0x4, R32.reuse ;  /* 0x000000040d215824 */ /* 0x100fe200078e0220 */
[----:B------:R-:W-:Y:S01]  /*2320*/  @P1 LEA R55, R17, R32, 0x2 ;  /* 0x0000002011371211 */ /* 0x000fe200078e10ff */
[--C-:B------:R-:W-:Y:S02]  /*2330*/  @P4 IMAD R34, R14, 0x4, R32.reuse ;  /* 0x000000040e224824 */ /* 0x100fe400078e0220 */
[--C-:B------:R-:W-:Y:S02]  /*2340*/  @P3 IMAD R37, R15, 0x4, R32.reuse ;  /* 0x000000040f253824 */ /* 0x100fe400078e0220 */
[----:B------:R-:W1:Y:S01]  /*2350*/  @P5 LDS R33, [R33] ;  /* 0x0000000021215984 */ /* 0x000e620000000800 */
[----:B------:R-:W-:-:S03]  /*2360*/  @P2 IMAD R39, R16, 0x4, R32 ;  /* 0x0000000410272824 */ /* 0x000fc600078e0220 */
[----:B------:R-:W3:Y:S04]  /*2370*/  @P4 LDS R34, [R34+0x4] ;  /* 0x0000040022224984 */ /* 0x000ee80000000800 */
[----:B------:R-:W2:Y:S04]  /*2380*/  @P3 LDS R37, [R37+0x8] ;  /* 0x0000080025253984 */ /* 0x000ea80000000800 */
[----:B------:R-:W4:Y:S01]  /*2390*/  @P2 LDS R56, [R39+0xc] ;  /* 0x00000c0027382984 */ /* 0x000f220000000800 */
[----:B0-----:R-:W-:-:S03]  /*23a0*/  ISETP.GE.AND P0, PT, R57, 0x6, PT ;  /* 0x000000063900780c */ /* 0x001fc60003f06270 */
[----:B------:R-:W0:Y:S10]  /*23b0*/  @P1 LDS R55, [R55+0x10] ;  /* 0x0000100037371984 */ /* 0x000e340000000800 */
[----:B------:R-:W-:-:S06]  /*23c0*/  @P0 IMAD R58, R18, 0x4, R32 ;  /* 0x00000004123a0824 */ /* 0x000fcc00078e0220 */
[----:B------:R-:W5:Y:S01]  /*23d0*/  @P0 LDS R58, [R58+0x14] ;  /* 0x000014003a3a0984 */ /* 0x000f620000000800 */
[----:B-1----:R-:W-:-:S04]  /*23e0*/  @P5 IMAD R35, R40, R33, RZ ;  /* 0x0000002128235224 */ /* 0x002fc800078e02ff */
[----:B---3--:R-:W-:-:S04]  /*23f0*/  @P4 IMAD R35, R41, R34, R35 ;  /* 0x0000002229234224 */ /* 0x008fc800078e0223 */
[----:B--2---:R-:W-:-:S04]  /*2400*/  @P3 IMAD R35, R42, R37, R35 ;  /* 0x000000252a233224 */ /* 0x004fc800078e0223 */
[----:B----4-:R-:W-:-:S04]  /*2410*/  @P2 IMAD R35, R43, R56, R35 ;  /* 0x000000382b232224 */ /* 0x010fc800078e0223 */
[----:B0-----:R-:W-:-:S04]  /*2420*/  @P1 IMAD R35, R44, R55, R35 ;  /* 0x000000372c231224 */ /* 0x001fc800078e0223 */
        /* <DEDUP_REMOVED lines=29> */
[----:B------:R-:W-:Y:S01]  /*2600*/  ISETP.GE.AND P0, PT, R57, 0xe, PT ;  /* 0x0000000e3900780c */ /* 0x000fe20003f06270 */
[C---:B------:R-:W-:Y:S02]  /*2610*/  IMAD R33, R31.reuse, UR5, R29 ;  /* 0x000000051f217c24 */ /* 0x040fe4000f8e021d */
[----:B------:R-:W-:Y:S02]  /*2620*/  VIADD R31, R31, UR11 ;  /* 0x0000000b1f1f7c36 */ /* 0x000fe40008000000 */
[----:B------:R-:W-:-:S08]  /*2630*/  IMAD R33, R33, 0x4, R28 ;  /* 0x0000000421217824 */ /* 0x000fd000078e021c */
        /* <DEDUP_REMOVED lines=12> */
[----:B------:R-:W-:-:S04]  /*2700*/  ISETP.GE.AND P0, PT, R31, UR10, PT ;  /* 0x0000000a1f007c0c */ /* 0x000fc8000bf06270 */
[----:B------:R-:W-:-:S05]  /*2710*/  IADD3 R34, PT, PT, R34, R35, RZ ;  /* 0x0000002322227210 */ /* 0x000fca0007ffe0ff */
[----:B------:R0:W-:Y:S04]  /*2720*/  STS [R33], R34 ;  /* 0x0000002221007388 */ /* 0x0001e80000000800 */
[----:B------:R-:W-:Y:S05]  /*2730*/  @!P0 BRA `(.L_x_5563) ;  /* 0xfffffff800e88947 */ /* 0x000fea000383ffff */
.L_x_5562:
[----:B------:R-:W-:Y:S05]  /*2740*/  BSYNC.RECONVERGENT B0 ;  /* 0x0000000000007941 */ /* 0x000fea0003800200 */
.L_x_5561:
[----:B------:R-:W-:Y:S05]  /*2750*/  BRA.U !UP0, `(.L_x_5564) ;  /* 0xffffffed08f07547 */ /* 0x000fea000b83ffff */
[----:B------:R-:W-:Y:S05]  /*2760*/  BRA `(.L_x_5543) ;  /* 0x0000002000a47947 */ /* 0x000fea0003800000 */
.L_x_5544:
[----:B------:R-:W-:-:S09]  /*2770*/  UISETP.GT.U32.AND UP0, UPT, UR24, 0x1f, UPT ;  /* 0x0000001f1800788c */ /* 0x000fd2000bf04070 */
[----:B------:R-:W-:Y:S05]  /*2780*/  BRA.U UP0, `(.L_x_5565) ;  /* 0x0000001100107547 */ /* 0x000fea000b800000 */
[----:B------:R-:W-:-:S05]  /*2790*/  UMOV UR4, URZ ;  /* 0x000000ff00047c82 */ /* 0x000fca0008000000 */
.L_x_5585:
[----:B0--3--:R-:W0:Y:S01]  /*27a0*/  LDC R30, c[0x0][0x3ac] ;  /* 0x0000eb00ff1e7b82 */ /* 0x009e220000000800 */
[----:B------:R-:W-:Y:S01]  /*27b0*/  VIADD R29, R5, UR4 ;  /* 0x00000004051d7c36 */ /* 0x000fe20008000000 */
[----:B------:R-:W-:-:S04]  /*27c0*/  UIADD3 UR4, UPT, UPT, UR8, UR4, URZ ;  /* 0x0000000408047290 */ /* 0x000fc8000fffe0ff */
[----:B------:R-:W-:Y:S01]  /*27d0*/  UISETP.GE.AND UP0, UPT, UR4, UR5, UPT ;  /* 0x000000050400728c */ /* 0x000fe2000bf06270 */
[C---:B0-----:R-:W-:Y:S01]  /*27e0*/  ISETP.NE.AND P5, PT, R30.reuse, RZ, PT ;  /* 0x000000ff1e00720c */ /* 0x041fe20003fa5270 */
[----:B-1----:R-:W-:Y:S01]  /*27f0*/  IMAD R28, R29, R30, R10 ;  /* 0x0000001e1d1c7224 */ /* 0x002fe200078e020a */
        /* <DEDUP_REMOVED lines=13> */
.L_x_5566:
        /* <DEDUP_REMOVED lines=10> */
.L_x_5567:
        /* <DEDUP_REMOVED lines=10> */
.L_x_5568:
        /* <DEDUP_REMOVED lines=10> */
.L_x_5569:
        /* <DEDUP_REMOVED lines=10> */
.L_x_5570:
        /* <DEDUP_REMOVED lines=11> */
.L_x_5571:
        /* <DEDUP_REMOVED lines=11> */
.L_x_5572:
        /* <DEDUP_REMOVED lines=11> */
.L_x_5573:
        /* <DEDUP_REMOVED lines=11> */
.L_x_5574:
        /* <DEDUP_REMOVED lines=11> */
.L_x_5575:
        /* <DEDUP_REMOVED lines=11> */
.L_x_5576:
        /* <DEDUP_REMOVED lines=11> */
.L_x_5577:
        /* <DEDUP_REMOVED lines=11> */
.L_x_5578:
        /* <DEDUP_REMOVED lines=11> */
.L_x_5579:
[----:B------:R-:W-:Y:S01]  /*3180*/  ISETP.GE.AND P0, PT, R30, 0x10, PT ;  /* 0x000000101e00780c */ /* 0x000fe20003f06270 */
[----:B------:R-:W-:-:S12]  /*3190*/  @!P6 BRA `(.L_x_5580) ;  /* 0x000000000024e947 */ /* 0x000fd80003800000 */
[----:B------:R-:W5:Y:S01]  /*31a0*/  S2UR UR14, SR_CgaCtaId ;  /* 0x00000000000e79c3 */ /* 0x000f620000008800 */
[----:B------:R-:W-:Y:S01]  /*31b0*/  IADD3 R30, PT, PT, R5, 0xe, RZ ;  /* 0x0000000e051e7810 */ /* 0x000fe20007ffe0ff */
[----:B------:R-:W-:Y:S02]  /*31c0*/  UMOV UR13, 0x400 ;  /* 0x00000400000d7882 */ /* 0x000fe40000000000 */
[----:B------:R-:W-:Y:S01]  /*31d0*/  UIADD3 UR13, UPT, UPT, UR13, 0x4080, URZ ;  /* 0x000040800d0d7890 */ /* 0x000fe2000fffe0ff */
[----:B0-2-4-:R-:W-:-:S05]  /*31e0*/  LOP3.LUT R31, R30, 0xf, RZ, 0xc0, !PT ;  /* 0x0000000f1e1f7812 */ /* 0x015fca00078ec0ff */
[----:B------:R-:W-:Y:S01]  /*31f0*/  IMAD.IADD R30, R31, 0x1, R28 ;  /* 0x000000011f1e7824 */ /* 0x000fe200078e021c */
[----:B-----5:R-:W-:-:S06]  /*3200*/  ULEA UR13, UR14, UR13, 0x18 ;  /* 0x0000000d0e0d7291 */ /* 0x020fcc000f8ec0ff */
[----:B------:R-:W-:-:S05]  /*3210*/  LEA R30, R30, UR13, 0x2 ;  /* 0x0000000d1e1e7c11 */ /* 0x000fca000f8e10ff */
[----:B------:R0:W2:Y:S02]  /*3220*/  LDS R54, [R30] ;  /* 0x000000001e367984 */ /* 0x0000a40000000800 */
.L_x_5580:
[----:B------:R-:W-:Y:S01]  /*3230*/  ISETP.GE.AND P6, PT, R2, UR10, PT ;  /* 0x0000000a02007c0c */ /* 0x000fe2000bfc6270 */
        /* <DEDUP_REMOVED lines=10> */
.L_x_5581:
[----:B------:R-:W-:Y:S04]  /*32e0*/  BSSY.RECONVERGENT B0, `(.L_x_5582) ;  /* 0x000004c000007945 */ /* 0x000fe80003800200 */
[----:B------:R-:W-:Y:S05]  /*32f0*/  @P6 BRA `(.L_x_5583) ;  /* 0x0000000400286947 */ /* 0x000fea0003800000 */
[----:B------:R-:W5:Y:S01]  /*3300*/  S2R R33, SR_CgaCtaId ;  /* 0x0000000000217919 */ /* 0x000f620000008800 */
[----:B0-----:R-:W-:Y:S01]  /*3310*/  MOV R30, 0x400 ;  /* 0x00000400001e7802 */ /* 0x001fe20000000f00 */
[----:B--2-4-:R-:W-:-:S04]  /*3320*/  IMAD.MOV.U32 R31, RZ, RZ, R2 ;  /* 0x000000ffff1f7224 */ /* 0x014fc800078e0002 */
[----:B------:R-:W-:Y:S01]  /*3330*/  VIADD R28, R30, 0x4480 ;  /* 0x000044801e1c7836 */ /* 0x000fe20000000000 */
[----:B-----5:R-:W-:-:S04]  /*3340*/  LEA R30, R33, R30, 0x18 ;  /* 0x0000001e211e7211 */ /* 0x020fc800078ec0ff */
[----:B------:R-:W-:-:S07]  /*3350*/  LEA R28, R33, R28, 0x18 ;  /* 0x0000001c211c7211 */ /* 0x000fce00078ec0ff */
.L_x_5584:
        /* <DEDUP_REMOVED lines=65> */
[----:B------:R-:W-:-:S04]  /*3770*/  ISETP.GE.AND P0, PT, R31, UR10, PT ;  /* 0x0000000a1f007c0c */ /* 0x000fc8000bf06270 */
[----:B------:R0:W-:Y:S09]  /*3780*/  STS [R56], R35 ;  /* 0x0000002338007388 */ /* 0x0001f20000000800 */
[----:B------:R-:W-:Y:S05]  /*3790*/  @!P0 BRA `(.L_x_5584) ;  /* 0xfffffff800f08947 */ /* 0x000fea000383ffff */
.L_x_5583:
[----:B------:R-:W-:Y:S05]  /*37a0*/  BSYNC.RECONVERGENT B0 ;  /* 0x0000000000007941 */ /* 0x000fea0003800200 */
.L_x_5582:
[----:B------:R-:W-:Y:S05]  /*37b0*/  BRA.U !UP0, `(.L_x_5585) ;  /* 0xffffffed08f87547 */ /* 0x000fea000b83ffff */
[----:B------:R-:W-:Y:S05]  /*37c0*/  BRA `(.L_x_5543) ;  /* 0x00000010008c7947 */ /* 0x000fea0003800000 */
.L_x_5565:
[----:B0--3--:R-:W-:-:S07]  /*37d0*/  IMAD.MOV.U32 R30, RZ, RZ, RZ ;  /* 0x000000ffff1e7224 */ /* 0x009fce00078e00ff */
.L_x_5605:
[----:B-1----:R-:W1:Y:S01]  /*37e0*/  LDCU UR14, c[0x0][0x3ac] ;  /* 0x00007580ff0e77ac */ /* 0x002e620008000800 */
[----:B------:R-:W-:Y:S01]  /*37f0*/  ISETP.GE.AND P5, PT, R2, UR10, PT ;  /* 0x0000000a02007c0c */ /* 0x000fe2000bfa6270 */
[----:B01----:R-:W-:Y:S01]  /*3800*/  IMAD.U32 R28, RZ, RZ, UR14 ;  /* 0x0000000eff1c7e24 */ /* 0x003fe2000f8e00ff */
[----:B------:R-:W-:Y:S01]  /*3810*/  MOV R31, UR14 ;  /* 0x0000000e001f7c02 */ /* 0x000fe20008000f00 */
[----:B------:R-:W-:Y:S02]  /*3820*/  UISETP.GE.AND UP1, UPT, UR14, 0xa, UPT ;  /* 0x0000000a0e00788c */ /* 0x000fe4000bf26270 */
[----:B--2-4-:R-:W-:Y:S01]  /*3830*/  IMAD.U32 R29, RZ, RZ, UR14 ;  /* 0x0000000eff1d7e24 */ /* 0x014fe2000f8e00ff */
[----:B------:R-:W-:Y:S01]  /*3840*/  UISETP.GE.AND UP0, UPT, UR14, 0xb, UPT ;  /* 0x0000000b0e00788c */ /* 0x000fe2000bf06270 */
[C---:B------:R-:W-:Y:S01]  /*3850*/  ISETP.GE.AND P0, PT, R28.reuse, 0x1, PT ;  /* 0x000000011c00780c */ /* 0x040fe20003f06270 */
[----:B------:R-:W-:Y:S01]  /*3860*/  UP2UR UR4, UPR, URZ, 0x2 ;  /* 0x00000002ff047883 */ /* 0x000fe20008000000 */
[----:B------:R-:W-:Y:S01]  /*3870*/  ISETP.GE.AND P2, PT, R31, 0x3, PT ;  /* 0x000000031f00780c */ /* 0x000fe20003f46270 */
[----:B------:R-:W-:Y:S01]  /*3880*/  IMAD.IADD R31, R5, 0x1, R30 ;  /* 0x00000001051f7824 */ /* 0x000fe200078e021e */
[----:B------:R-:W-:Y:S01]  /*3890*/  ISETP.GE.AND P3, PT, R28, 0x4, PT ;  /* 0x000000041c00780c */ /* 0x000fe20003f66270 */
[----:B------:R-:W-:Y:S01]  /*38a0*/  VIADD R30, R30, UR8 ;  /* 0x000000081e1e7c36 */ /* 0x000fe20008000000 */
[----:B------:R-:W-:-:S02]  /*38b0*/  UISETP.GE.AND UP1, UPT, UR14, 0xc, UPT ;  /* 0x0000000c0e00788c */ /* 0x000fc4000bf26270 */
[----:B------:R-:W-:Y:S01]  /*38c0*/  IMAD R28, R31, UR14, R10 ;  /* 0x0000000e1f1c7c24 */ /* 0x000fe2000f8e020a */
[----:B------:R-:W-:Y:S01]  /*38d0*/  UISETP.GE.AND UP2, UPT, UR14, 0xd, UPT ;  /* 0x0000000d0e00788c */ /* 0x000fe2000bf46270 */
[----:B------:R-:W-:Y:S01]  /*38e0*/  ISETP.GE.AND P1, PT, R29, 0x2, PT ;  /* 0x000000021d00780c */ /* 0x000fe20003f26270 */
[----:B------:R-:W-:Y:S01]  /*38f0*/  UISETP.GE.AND UP3, UPT, UR14, 0xe, UPT ;  /* 0x0000000e0e00788c */ /* 0x000fe2000bf66270 */
[----:B------:R-:W-:Y:S01]  /*3900*/  ISETP.GE.AND P4, PT, R30, UR5, PT ;  /* 0x000000051e007c0c */ /* 0x000fe2000bf86270 */
        /* <DEDUP_REMOVED lines=10> */
.L_x_5586:
        /* <DEDUP_REMOVED lines=10> */
.L_x_5587:
        /* <DEDUP_REMOVED lines=10> */
.L_x_5588:
        /* <DEDUP_REMOVED lines=10> */
.L_x_5589:
        /* <DEDUP_REMOVED lines=11> */
.L_x_5590:
        /* <DEDUP_REMOVED lines=11> */
.L_x_5591:
        /* <DEDUP_REMOVED lines=11> */
.L_x_5592:
        /* <DEDUP_REMOVED lines=11> */
.L_x_5593:
        /* <DEDUP_REMOVED lines=11> */
.L_x_5594:
        /* <DEDUP_REMOVED lines=11> */
.L_x_5595:
        /* <DEDUP_REMOVED lines=10> */
.L_x_5596:
        /* <DEDUP_REMOVED lines=10> */
.L_x_5597:
        /* <DEDUP_REMOVED lines=10> */
.L_x_5598:
        /* <DEDUP_REMOVED lines=10> */
.L_x_5599:
        /* <DEDUP_REMOVED lines=10> */
.L_x_5600:
        /* <DEDUP_REMOVED lines=10> */
.L_x_5601:
[----:B------:R-:W-:Y:S05]  /*4370*/  @P5 BRA `(.L_x_5602) ;  /* 0x00000004009c5947 */ /* 0x000fea0003800000 */
[----:B------:R-:W-:-:S07]  /*4380*/  IMAD.MOV.U32 R32, RZ, RZ, R2 ;  /* 0x000000ffff207224 */ /* 0x000fce00078e0002 */
.L_x_5604:
[----:B------:R-:W0:Y:S01]  /*4390*/  S2R R33, SR_CgaCtaId ;  /* 0x0000000000217919 */ /* 0x000e220000008800 */
[----:B------:R-:W5:Y:S01]  /*43a0*/  LDC R59, c[0x0][0x3ac] ;  /* 0x0000eb00ff3b7b82 */ /* 0x000f620000000800 */
[----:B------:R-:W-:Y:S01]  /*43b0*/  MOV R34, 0x400 ;  /* 0x0000040000227802 */ /* 0x000fe20000000f00 */
[----:B------:R-:W-:Y:S01]  /*43c0*/  IMAD.MOV.U32 R35, RZ, RZ, RZ ;  /* 0x000000ffff237224 */ /* 0x000fe200078e00ff */
[----:B-----5:R-:W-:Y:S02]  /*43d0*/  ISETP.GE.AND P5, PT, R59, 0x5, PT ;  /* 0x000000053b00780c */ /* 0x020fe40003fa6270 */
[----:B0-2-4-:R-:W-:-:S05]  /*43e0*/  LEA R29, R33, R34, 0x18 ;  /* 0x00000022211d7211 */ /* 0x015fca00078ec0ff */
[----:B------:R-:W-:-:S04]  /*43f0*/  IMAD R28, R32, 0x204, R29 ;  /* 0x00000204201c7824 */ /* 0x000fc800078e021d */
[--C-:B------:R-:W-:Y:S01]  /*4400*/  @P0 IMAD R29, R13, 0x4, R28.reuse ;  /* 0x000000040d1d0824 */ /* 0x100fe200078e021c */
[----:B------:R-:W-:Y:S01]  /*4410*/  @P2 LEA R39, R15, R28, 0x2 ;  /* 0x0000001c0f272211 */ /* 0x000fe200078e10ff */
[--C-:B------:R-:W-:Y:S02]  /*4420*/  @P1 IMAD R37, R14, 0x4, R28.reuse ;  /* 0x000000040e251824 */ /* 0x100fe400078e021c */
[--C-:B------:R-:W-:Y:S02]  /*4430*/  @P3 IMAD R55, R16, 0x4, R28.reuse ;  /* 0x0000000410373824 */ /* 0x100fe400078e021c */
[----:B------:R-:W1:Y:S01]  /*4440*/  @P0 LDS R29, [R29] ;  /* 0x000000001d1d0984 */ /* 0x000e620000000800 */
[----:B------:R-:W-:-:S03]  /*4450*/  @P5 IMAD R57, R17, 0x4, R28 ;  /* 0x0000000411395824 */ /* 0x000fc600078e021c */
[----:B------:R-:W3:Y:S04]  /*4460*/  @P1 LDS R56, [R37+0x4] ;  /* 0x0000040025381984 */ /* 0x000ee80000000800 */
[----:B------:R-:W0:Y:S04]  /*4470*/  @P2 LDS R39, [R39+0x8] ;  /* 0x0000080027272984 */ /* 0x000e280000000800 */
[----:B------:R-:W2:Y:S04]  /*4480*/  @P3 LDS R58, [R55+0xc] ;  /* 0x00000c00373a3984 */ /* 0x000ea80000000800 */
[----:B------:R-:W4:Y:S01]  /*4490*/  @P5 LDS R57, [R57+0x10] ;  /* 0x0000100039395984 */ /* 0x000f220000000800 */
[----:B-1----:R-:W-:-:S04]  /*44a0*/  @P0 IMAD R35, R40, R29, RZ ;  /* 0x0000001d28230224 */ /* 0x002fc800078e02ff */
[----:B---3--:R-:W-:-:S04]  /*44b0*/  @P1 IMAD R35, R41, R56, R35 ;  /* 0x0000003829231224 */ /* 0x008fc800078e0223 */
[----:B0-----:R-:W-:-:S04]  /*44c0*/  @P2 IMAD R35, R42, R39, R35 ;  /* 0x000000272a232224 */ /* 0x001fc800078e0223 */
[----:B--2---:R-:W-:-:S04]  /*44d0*/  @P3 IMAD R35, R43, R58, R35 ;  /* 0x0000003a2b233224 */ /* 0x004fc800078e0223 */
[----:B----4-:R-:W-:Y:S01]  /*44e0*/  @P5 IMAD R35, R44, R57, R35 ;  /* 0x000000392c235224 */ /* 0x010fe200078e0223 */
        /* <DEDUP_REMOVED lines=44> */
[----:B0-----:R-:W-:-:S07]  /*47b0*/  @P5 IMAD R35, R38, R28, R35 ;  /* 0x0000001c26235224 */ /* 0x001fce00078e0223 */
.L_x_5603:
        /* <DEDUP_REMOVED lines=30> */
[----:B------:R-:W-:-:S05]  /*49a0*/  @!P5 LEA R33, R33, R34, 0x18 ;  /* 0x000000222121d211 */ /* 0x000fca00078ec0ff */
[----:B------:R-:W-:-:S05]  /*49b0*/  @!P5 IMAD R28, R28, 0x4, R33 ;  /* 0x000000041c1cd824 */ /* 0x000fca00078e0221 */
[----:B------:R0:W-:Y:S01]  /*49c0*/  @!P5 STS [R28], R35 ;  /* 0x000000231c00d388 */ /* 0x0001e20000000800 */
[----:B------:R-:W-:-:S13]  /*49d0*/  ISETP.GE.AND P5, PT, R32, UR10, PT ;  /* 0x0000000a20007c0c */ /* 0x000fda000bfa6270 */
[----:B0-----:R-:W-:Y:S05]  /*49e0*/  @!P5 BRA `(.L_x_5604) ;  /* 0xfffffff80068d947 */ /* 0x001fea000383ffff */
.L_x_5602:
[----:B------:R-:W-:Y:S05]  /*49f0*/  @!P4 BRA `(.L_x_5605) ;  /* 0xffffffec0078c947 */ /* 0x000fea000383ffff */
.L_x_5543:
        /* <DEDUP_REMOVED lines=9> */
[----:B0-----:R-:W-:Y:S01]  /*4a90*/  IMAD.MOV.U32 R56, RZ, RZ, R0 ;  /* 0x000000ffff387224 */ /* 0x001fe200078e0000 */
[----:B-----5:R-:W-:-:S06]  /*4aa0*/  ULEA UR4, UR12, UR4, 0x2 ;  /* 0x000000040c047291 */ /* 0x020fcc000f8e10ff */
[----:B------:R-:W-:-:S05]  /*4ab0*/  MOV R37, UR4 ;  /* 0x0000000400257c02 */ /* 0x000fca0008000f00 */
[----:B------:R-:W-:Y:S01]  /*4ac0*/  IMAD.SHL.U32 R37, R37, 0x40, RZ ;  /* 0x0000004025257824 */ /* 0x000fe200078e00ff */
[----:B------:R-:W-:Y:S06]  /*4ad0*/  @!P0 BRA `(.L_x_5609) ;  /* 0x0000000000688947 */ /* 0x000fec0003800000 */
[----:B------:R-:W0:Y:S01]  /*4ae0*/  S2UR UR13, SR_CgaCtaId ;  /* 0x00000000000d79c3 */ /* 0x000e220000008800 */
[----:B------:R-:W-:Y:S01]  /*4af0*/  UMOV UR4, 0x400 ;  /* 0x0000040000047882 */ /* 0x000fe20000000000 */
[----:B--234-:R-:W-:Y:S01]  /*4b00*/  IMAD.IADD R31, R37, 0x1, R0 ;  /* 0x00000001251f7824 */ /* 0x01cfe200078e0200 */
[----:B------:R-:W-:Y:S01]  /*4b10*/  UIADD3 UR4, UPT, UPT, UR4, 0x4480, URZ ;  /* 0x0000448004047890 */ /* 0x000fe2000fffe0ff */
[----:B------:R-:W-:Y:S01]  /*4b20*/  ISETP.NE.AND P0, PT, R11, 0x1, PT ;  /* 0x000000010b00780c */ /* 0x000fe20003f05270 */
[----:B------:R-:W-:-:S03]  /*4b30*/  IMAD.MOV.U32 R56, RZ, RZ, R3 ;  /* 0x000000ffff387224 */ /* 0x000fc600078e0003 */
[----:B-1----:R-:W1:Y:S01]  /*4b40*/  LDC.64 R28, c[0x0][0x3a0] ;  /* 0x0000e800ff1c7b82 */ /* 0x002e620000000a00 */
[----:B0-----:R-:W-:-:S06]  /*4b50*/  ULEA UR4, UR13, UR4, 0x18 ;  /* 0x000000040d047291 */ /* 0x001fcc000f8ec0ff */
[----:B------:R-:W-:Y:S01]  /*4b60*/  LEA R32, R0, UR4, 0x2 ;  /* 0x0000000400207c11 */ /* 0x000fe2000f8e10ff */
[----:B-1----:R-:W-:-:S04]  /*4b70*/  IMAD.WIDE R28, R31, 0x4, R28 ;  /* 0x000000041f1c7825 */ /* 0x002fc800078e021c */
        /* <DEDUP_REMOVED lines=16> */
.L_x_5609:
[----:B------:R-:W-:Y:S05]  /*4c80*/  BSYNC.RECONVERGENT B1 ;  /* 0x0000000000017941 */ /* 0x000fea0003800200 */
.L_x_5608:
[----:B------:R-:W-:Y:S05]  /*4c90*/  @!P2 BRA `(.L_x_5607) ;  /* 0x00000000006ca947 */ /* 0x000fea0003800000 */
[----:B------:R-:W5:Y:S01]  /*4ca0*/  S2R R39, SR_CgaCtaId ;  /* 0x0000000000277919 */ /* 0x000f620000008800 */
[----:B01----:R-:W-:-:S05]  /*4cb0*/  MOV R28, 0x400 ;  /* 0x00000400001c7802 */ /* 0x003fca0000000f00 */
[----:B------:R-:W-:-:S05]  /*4cc0*/  VIADD R28, R28, 0x4480 ;  /* 0x000044801c1c7836 */ /* 0x000fca0000000000 */
[----:B-----5:R-:W-:-:S07]  /*4cd0*/  LEA R39, R39, R28, 0x18 ;  /* 0x0000001c27277211 */ /* 0x020fce00078ec0ff */
.L_x_5610:
[C---:B0-----:R-:W-:Y:S01]  /*4ce0*/  IMAD R28, R56.reuse, 0x4, R39 ;  /* 0x00000004381c7824 */ /* 0x041fe200078e0227 */
[----:B------:R-:W0:Y:S01]  /*4cf0*/  LDC.64 R34, c[0x0][0x3a0] ;  /* 0x0000e800ff227b82 */ /* 0x000e220000000a00 */
[----:B--234-:R-:W-:Y:S01]  /*4d00*/  IADD3 R29, PT, PT, R37, R56, RZ ;  /* 0x00000038251d7210 */ /* 0x01cfe20007ffe0ff */
[----:B------:R-:W-:Y:S02]  /*4d10*/  VIADD R56, R56, UR23 ;  /* 0x0000001738387c36 */ /* 0x000fe40008000000 */
        /* <DEDUP_REMOVED lines=19> */
.L_x_5607:
[----:B------:R-:W-:Y:S05]  /*4e50*/  BSYNC.RECONVERGENT B0 ;  /* 0x0000000000007941 */ /* 0x000fea0003800200 */
.L_x_5606:
[----:B------:R-:W5:Y:S02]  /*4e60*/  LDCU UR4, c[0x0][0x374] ;  /* 0x00006e80ff0477ac */ /* 0x000f640008000800 */
[----:B-----5:R-:W-:Y:S02]  /*4e70*/  UIADD3 UR12, UPT, UPT, UR4, UR12, URZ ;  /* 0x0000000c040c7290 */ /* 0x020fe4000fffe0ff */
[----:B------:R-:W-:-:S04]  /*4e80*/  USHF.L.U32 UR4, UR4, 0x2, URZ ;  /* 0x0000000204047899 */ /* 0x000fc800080006ff */
[----:B------:R-:W-:-:S09]  /*4e90*/  UISETP.GE.U32.AND UP0, UPT, UR12, UR4, UPT ;  /* 0x000000040c00728c */ /* 0x000fd2000bf06070 */
[----:B------:R-:W-:Y:S05]  /*4ea0*/  BRA.U !UP0, `(.L_x_5611) ;  /* 0xffffffbd08e07547 */ /* 0x000fea000b83ffff */
[----:B------:R-:W-:Y:S05]  /*4eb0*/  EXIT ;  /* 0x000000000000794d */ /* 0x000fea0003800000 */
.L_x_5612:
        /* <DEDUP_REMOVED lines=12> */
.L_x_58266:


//--------------------- .text._Z9cuda_gemmIiLi256ELi4ELi1ELi256ELi128ELi128ELi32ELi0ELi1EEviiiPT_S1_S1_ii --------------------------
	.section	.text._Z9cuda_gemmIiLi256ELi4ELi1ELi256ELi128ELi128ELi32ELi0ELi1EEviiiPT_S1_S1_ii,"ax",@progbits
	.align	128
        .global         _Z9cuda_gemmIiLi256ELi4ELi1ELi256ELi128ELi128ELi32ELi0ELi1EEviiiPT_S1_S1_ii
        .type           _Z9cuda_gemmIiLi256ELi4ELi1ELi256ELi128ELi128ELi32ELi0ELi1EEviiiPT_S1_S1_ii,@function
        .size           _Z9cuda_gemmIiLi256ELi4ELi1ELi256ELi128ELi128ELi32ELi0ELi1EEviiiPT_S1_S1_ii,(.L_x_58008 - _Z9cuda_gemmIiLi256ELi4ELi1ELi256ELi128ELi128ELi32ELi0ELi1EEviiiPT_S1_S1_ii)
        .other          _Z9cuda_gemmIiLi256ELi4ELi1ELi256ELi128ELi128ELi32ELi0ELi1EEviiiPT_S1_S1_ii,@"STO_CUDA_ENTRY STV_DEFAULT"
_Z9cuda_gemmIiLi256ELi4ELi1ELi256ELi128ELi128ELi32ELi0ELi1EEviiiPT_S1_S1_ii:
.text._Z9cuda_gemmIiLi256ELi4ELi1ELi256ELi128ELi128ELi32ELi0ELi1EEviiiPT_S1_S1_ii:
        /* <DEDUP_REMOVED lines=40> */
.L_x_5613:
[----:B------:R-:W0:Y:S02]  /*0280*/  S2UR UR5, SR_CTAID.X ;  /* 0x00000000000579c3 */ /* 0x000e240000002500 */
[----:B0-----:R-:W-:Y:S02]  /*0290*/  USHF.R.U32.HI UR4, URZ, 0x6, UR5 ;  /* 0x00000006ff047899 */ /* 0x001fe40008011605 */
[----:B------:R-:W-:-:S12]  /*02a0*/  ULOP3.LUT UR5, UR5, 0x3f, URZ, 0xc0, !UPT ;  /* 0x0000003f05057892 */ /* 0x000fd8000f8ec0ff */
.L_x_5614:
[----:B------:R-:W0:Y:S01]  /*02b0*/  S2UR UR8, SR_CTAID.Y ;  /* 0x00000000000879c3 */ /* 0x000e220000002600 */
[----:B------:R-:W2:Y:S01]  /*02c0*/  LDCU UR18, c[0x0][0x360] ;  /* 0x00006c00ff1277ac */ /* 0x000ea20008000800 */
[----:B------:R-:W3:Y:S02]  /*02d0*/  LDCU UR19, c[0x0][0x374] ;  /* 0x00006e80ff1377ac */ /* 0x000ee40008000800 */
[----:B---3--:R-:W-:-:S04]  /*02e0*/  USHF.L.U32 UR6, UR19, 0x2, URZ ;  /* 0x0000000213067899 */ /* 0x008fc800080006ff */
[----:B0-----:R-:W-:-:S06]  /*02f0*/  UISETP.GE.U32.AND UP0, UPT, UR8, UR6, UPT ;  /* 0x000000060800728c */ /* 0x001fcc000bf06070 */
[----:B------:R-:W-:-:S13]  /*0300*/  PLOP3.LUT P0, PT, PT, PT, UP0, 0x80, 0x8 ;  /* 0x000000000008781c */ /* 0x000fda0003f0f008 */
[----:B--2---:R-:W-:Y:S05]  /*0310*/  @P0 EXIT ;  /* 0x000000000000094d */ /* 0x004fea0003800000 */
[----:B------:R-:W0:Y:S01]  /*0320*/  I2F.U32.RP R0, UR18 ;  /* 0x0000001200007d06 */ /* 0x000e220008209000 */
[----:B-1----:R-:W-:Y:S01]  /*0330*/  VIADD R22, R24, UR18 ;  /* 0x0000001218167c36 */ /* 0x002fe20008000000 */
[----:B------:R-:W-:Y:S01]  /*0340*/  USHF.R.U32.HI UR11, URZ, 0x5, UR18 ;  /* 0x00000005ff0b7899 */ /* 0x000fe20008011612 */
[--C-:B------:R-:W-:Y:S01]  /*0350*/  SHF.R.U32.HI R20, RZ, 0x5, R24.reuse ;  /* 0x00000005ff147819 */ /* 0x100fe20000011618 */
[----:B------:R-:W-:Y:S01]  /*0360*/  IMAD.U32 R8, RZ, RZ, UR4 ;  /* 0x00000004ff087e24 */ /* 0x000fe2000f8e00ff */
[----:B------:R-:W-:Y:S01]  /*0370*/  SHF.R.U32.HI R19, RZ, 0x3, R24 ;  /* 0x00000003ff137819 */ /* 0x000fe20000011618 */
[----:B------:R-:W-:Y:S01]  /*0380*/  USHF.R.S32.HI UR9, URZ, 0x1f, UR7 ;  /* 0x0000001fff097899 */ /* 0x000fe20008011407 */
[----:B------:R-:W-:Y:S01]  /*0390*/  ISETP.GE.U32.AND P0, PT, R22, 0x100, PT ;  /* 0x000001001600780c */ /* 0x000fe20003f06070 */
[----:B------:R-:W-:Y:S01]  /*03a0*/  VIADD R18, R20, UR11 ;  /* 0x0000000b14127c36 */ /* 0x000fe20008000000 */
[C---:B------:R-:W-:Y:S01]  /*03b0*/  VIMNMX.U32 R5, PT, PT, R22.reuse, 0x100, !PT ;  /* 0x0000010016057848 */ /* 0x040fe20007fe0000 */
[----:B------:R-:W-:Y:S01]  /*03c0*/  USHF.L.U32 UR22, UR5, 0x8, URZ ;  /* 0x0000000805167899 */ /* 0x000fe200080006ff */
[----:B------:R-:W-:Y:S01]  /*03d0*/  SEL R21, RZ, 0x1, P0 ;  /* 0x00000001ff157807 */ /* 0x000fe20000000000 */
[----:B------:R-:W-:Y:S01]  /*03e0*/  USHF.L.U32 UR6, UR5, 0x1, URZ ;  /* 0x0000000105067899 */ /* 0x000fe200080006ff */
[----:B------:R-:W-:Y:S01]  /*03f0*/  ISETP.GE.U32.AND P0, PT, R22, 0x40, PT ;  /* 0x000000401600780c */ /* 0x000fe20003f06070 */
[----:B------:R-:W-:Y:S01]  /*0400*/  USHF.L.U32 UR12, UR18, 0x2, URZ ;  /* 0x00000002120c7899 */ /* 0x000fe200080006ff */
[----:B0-----:R-:W0:Y:S01]  /*0410*/  MUFU.RCP R0, R0 ;  /* 0x0000000000007308 */ /* 0x001e220000001000 */
[----:B------:R-:W-:Y:S01]  /*0420*/  IADD3 R5, PT, PT, R5, -R22, -R21 ;  /* 0x8000001605057210 */ /* 0x000fe20007ffe815 */
[----:B------:R-:W-:Y:S01]  /*0430*/  ULEA.HI UR5, UR9, UR7, URZ, 0x2 ;  /* 0x0000000709057291 */ /* 0x000fe2000f8f10ff */
[----:B------:R-:W-:Y:S01]  /*0440*/  SEL R17, RZ, 0x1, P0 ;  /* 0x00000001ff117807 */ /* 0x000fe20000000000 */
[----:B------:R-:W-:Y:S01]  /*0450*/  ULEA.HI UR7, UR9, UR7, URZ, 0x7 ;  /* 0x0000000709077291 */ /* 0x000fe2000f8f38ff */
[----:B------:R-:W-:Y:S01]  /*0460*/  LOP3.LUT R23, R24, 0x1f, RZ, 0xc0, !PT ;  /* 0x0000001f18177812 */ /* 0x000fe200078ec0ff */
[----:B------:R-:W-:Y:S01]  /*0470*/  USHF.R.S32.HI UR5, URZ, 0x2, UR5 ;  /* 0x00000002ff057899 */ /* 0x000fe20008011405 */
[----:B------:R-:W-:Y:S01]  /*0480*/  LOP3.LUT R19, R19, 0x1, RZ, 0xc0, !PT ;  /* 0x0000000113137812 */ /* 0x000fe200078ec0ff */
[----:B------:R-:W-:-:S02]  /*0490*/  ULOP3.LUT UR13, UR11, 0xff, URZ, 0xc0, !UPT ;  /* 0x000000ff0b0d7892 */ /* 0x000fc4000f8ec0ff */
[----:B------:R-:W-:Y:S01]  /*04a0*/  IMAD R25, R8, 0x20, R23 ;  /* 0x0000002008197824 */ /* 0x000fe200078e0217 */
[----:B------:R-:W-:Y:S01]  /*04b0*/  MOV R8, 0x800 ;  /* 0x0000080000087802 */ /* 0x000fe20000000f00 */
[----:B------:R-:W-:Y:S02]  /*04c0*/  USHF.R.S32.HI UR9, URZ, 0x7, UR7 ;  /* 0x00000007ff097899 */ /* 0x000fe40008011407 */
[----:B------:R-:W-:Y:S01]  /*04d0*/  UIMAD UR10, UR5, UR4, UR6 ;  /* 0x00000004050a72a4 */ /* 0x000fe2000f8e0206 */
[----:B0-----:R-:W-:-:S04]  /*04e0*/  VIADD R2, R0, 0xffffffe ;  /* 0x0ffffffe00027836 */ /* 0x001fc80000000000 */
[----:B------:R0:W1:Y:S02]  /*04f0*/  F2I.FTZ.U32.TRUNC.NTZ R3, R2 ;  /* 0x0000000200037305 */ /* 0x000064000021f000 */
[----:B0-----:R-:W-:Y:S01]  /*0500*/  IMAD.MOV.U32 R2, RZ, RZ, RZ ;  /* 0x000000ffff027224 */ /* 0x001fe200078e00ff */
[----:B-1----:R-:W-:-:S05]  /*0510*/  IADD3 R7, PT, PT, RZ, -R3, RZ ;  /* 0x80000003ff077210 */ /* 0x002fca0007ffe0ff */
[----:B------:R-:W-:-:S04]  /*0520*/  IMAD R7, R7, UR18, RZ ;  /* 0x0000001207077c24 */ /* 0x000fc8000f8e02ff */
[----:B------:R-:W-:Y:S01]  /*0530*/  IMAD.HI.U32 R0, R3, R7, R2 ;  /* 0x0000000703007227 */ /* 0x000fe200078e0002 */
[----:B------:R-:W-:Y:S01]  /*0540*/  VIMNMX.U32 R3, PT, PT, R22, 0x40, !PT ;  /* 0x0000004016037848 */ /* 0x000fe20007fe0000 */
[----:B------:R-:W0:Y:S03]  /*0550*/  S2R R7, SR_CgaCtaId ;  /* 0x0000000000077919 */ /* 0x000e260000008800 */
[----:B------:R-:W-:Y:S01]  /*0560*/  IADD3 R3, PT, PT, R3, -R22, -R17 ;  /* 0x8000001603037210 */ /* 0x000fe20007ffe811 */
[----:B------:R-:W-:-:S04]  /*0570*/  IMAD.HI.U32 R4, R0, R5, RZ ;  /* 0x0000000500047227 */ /* 0x000fc800078e00ff */
[----:B------:R-:W-:Y:S01]  /*0580*/  IMAD.HI.U32 R6, R0, R3, RZ ;  /* 0x0000000300067227 */ /* 0x000fe200078e00ff */
[----:B------:R-:W-:-:S03]  /*0590*/  IADD3 R2, PT, PT, -R4, RZ, RZ ;  /* 0x000000ff04027210 */ /* 0x000fc60007ffe1ff */
[----:B------:R-:W-:Y:S02]  /*05a0*/  IMAD.MOV R0, RZ, RZ, -R6 ;  /* 0x000000ffff007224 */ /* 0x000fe400078e0a06 */
[----:B------:R-:W-:Y:S02]  /*05b0*/  IMAD R5, R2, UR18, R5 ;  /* 0x0000001202057c24 */ /* 0x000fe4000f8e0205 */
[----:B------:R-:W-:Y:S01]  /*05c0*/  IMAD R3, R0, UR18, R3 ;  /* 0x0000001200037c24 */ /* 0x000fe2000f8e0203 */
[----:B------:R-:W-:Y:S02]  /*05d0*/  MOV R0, 0x400 ;  /* 0x0000040000007802 */ /* 0x000fe40000000f00 */
[----:B------:R-:W-:Y:S02]  /*05e0*/  ISETP.GE.U32.AND P3, PT, R5, UR18, PT ;  /* 0x0000001205007c0c */ /* 0x000fe4000bf66070 */
[----:B------:R-:W-:-:S11]  /*05f0*/  ISETP.GE.U32.AND P2, PT, R3, UR18, PT ;  /* 0x0000001203007c0c */ /* 0x000fd6000bf46070 */
[----:B------:R-:W-:Y:S01]  /*0600*/  @P3 VIADD R5, R5, -UR18 ;  /* 0x8000001205053c36 */ /* 0x000fe20008000000 */
[----:B0-----:R-:W-:Y:S01]  /*0610*/  LEA R2, R7, R0, 0x18 ;  /* 0x0000000007027211 */ /* 0x001fe200078ec0ff */
[----:B------:R-:W-:Y:S01]  /*0620*/  @P3 VIADD R4, R4, 0x1 ;  /* 0x0000000104043836 */ /* 0x000fe20000000000 */
[----:B------:R-:W-:Y:S02]  /*0630*/  @P2 IADD3 R3, PT, PT, R3, -UR18, RZ ;  /* 0x8000001203032c10 */ /* 0x000fe4000fffe0ff */
[----:B------:R-:W-:Y:S01]  /*0640*/  ISETP.GE.U32.AND P1, PT, R5, UR18, PT ;  /* 0x0000001205007c0c */ /* 0x000fe2000bf26070 */
[----:B------:R-:W-:Y:S01]  /*0650*/  IMAD R23, R23, 0x204, R2 ;  /* 0x0000020417177824 */ /* 0x000fe200078e0202 */
[----:B------:R-:W-:Y:S01]  /*0660*/  ISETP.GE.U32.AND P0, PT, R3, UR18, PT ;  /* 0x0000001203007c0c */ /* 0x000fe2000bf06070 */
[----:B------:R-:W-:Y:S01]  /*0670*/  VIADD R3, R0, 0x4080 ;  /* 0x0000408000037836 */ /* 0x000fe20000000000 */
[----:B------:R-:W-:Y:S02]  /*0680*/  @P2 IADD3 R6, PT, PT, R6, 0x1, RZ ;  /* 0x0000000106062810 */ /* 0x000fe40007ffe0ff */
[----:B------:R-:W-:-:S02]  /*0690*/  IADD3 R0, PT, PT, R0, 0x4480, RZ ;  /* 0x0000448000007810 */ /* 0x000fc40007ffe0ff */
[C---:B------:R-:W-:Y:S02]  /*06a0*/  LEA R3, R7.reuse, R3, 0x18 ;  /* 0x0000000307037211 */ /* 0x040fe400078ec0ff */
[----:B------:R-:W-:Y:S02]  /*06b0*/  ISETP.NE.U32.AND P3, PT, RZ, UR18, PT ;  /* 0x00000012ff007c0c */ /* 0x000fe4000bf65070 */
[----:B------:R-:W-:Y:S01]  /*06c0*/  LOP3.LUT R5, RZ, UR18, RZ, 0x33, !PT ;  /* 0x00000012ff057c12 */ /* 0x000fe2000f8e33ff */
[----:B------:R-:W-:Y:S01]  /*06d0*/  @P1 VIADD R4, R4, 0x1 ;  /* 0x0000000104041836 */ /* 0x000fe20000000000 */
[----:B------:R-:W-:Y:S01]  /*06e0*/  LEA R7, R7, R0, 0x18 ;  /* 0x0000000007077211 */ /* 0x000fe200078ec0ff */
[----:B------:R-:W-:Y:S01]  /*06f0*/  @P0 VIADD R6, R6, 0x1 ;  /* 0x0000000106060836 */ /* 0x000fe20000000000 */
[----:B------:R-:W-:Y:S01]  /*0700*/  LOP3.LUT R2, R18, 0x7f, RZ, 0x3c, !PT ;  /* 0x0000007f12027812 */ /* 0x000fe200078e3cff */
[C---:B------:R-:W-:Y:S01]  /*0710*/  IMAD.SHL.U32 R0, R24.reuse, 0x10, RZ ;  /* 0x0000001018007824 */ /* 0x040fe200078e00ff */
[C---:B------:R-:W-:Y:S01]  /*0720*/  SEL R4, R5.reuse, R4, !P3 ;  /* 0x0000000405047207 */ /* 0x040fe20005800000 */
[C---:B------:R-:W-:Y:S01]  /*0730*/  IMAD R16, R24.reuse, 0x4, R7 ;  /* 0x0000000418107824 */ /* 0x040fe200078e0207 */
[----:B------:R-:W-:Y:S01]  /*0740*/  SEL R6, R5, R6, !P3 ;  /* 0x0000000605067207 */ /* 0x000fe20005800000 */
[----:B------:R-:W-:Y:S01]  /*0750*/  IMAD R14, R24, 0x4, R3 ;  /* 0x00000004180e7824 */ /* 0x000fe200078e0203 */
[----:B------:R-:W-:Y:S01]  /*0760*/  LOP3.LUT R0, R0, 0x70, RZ, 0xc0, !PT ;  /* 0x0000007000007812 */ /* 0x000fe200078ec0ff */
[----:B------:R-:W-:Y:S01]  /*0770*/  VIADD R13, R16, UR12 ;  /* 0x0000000c100d7c36 */ /* 0x000fe20008000000 */
[----:B------:R-:W-:-:S02]  /*0780*/  IADD3 R17, PT, PT, R17, R6, RZ ;  /* 0x0000000611117210 */ /* 0x000fc40007ffe0ff */
[----:B------:R-:W-:Y:S01]  /*0790*/  IADD3 R21, PT, PT, R21, R4, RZ ;  /* 0x0000000415157210 */ /* 0x000fe20007ffe0ff */
[----:B------:R-:W-:Y:S01]  /*07a0*/  IMAD R0, R19, 0x80, R0 ;  /* 0x0000008013007824 */ /* 0x000fe200078e0200 */
[----:B------:R-:W-:Y:S02]  /*07b0*/  IADD3 R12, PT, PT, R17, 0x1, RZ ;  /* 0x00000001110c7810 */ /* 0x000fe40007ffe0ff */
[----:B------:R-:W-:Y:S01]  /*07c0*/  LOP3.LUT R2, R2, 0xff, RZ, 0xc0, !PT ;  /* 0x000000ff02027812 */ /* 0x000fe200078ec0ff */
[----:B------:R-:W-:Y:S01]  /*07d0*/  IMAD R15, R19, -0x7f, R0 ;  /* 0xffffff81130f7824 */ /* 0x000fe200078e0200 */
[----:B------:R-:W-:-:S07]  /*07e0*/  LOP3.LUT R12, R12, 0x3, RZ, 0xc0, !PT ;  /* 0x000000030c0c7812 */ /* 0x000fce00078ec0ff */
[----:B------:R-:W-:Y:S05]  /*07f0*/  CALL.REL.NOINC `($__internal_57_$__cuda_sm20_div_u16) ;  /* 0x0000001400b47944 */ /* 0x000fea0003c00000 */
[----:B------:R-:W0:Y:S01]  /*0800*/  LDCU.128 UR4, c[0x0][0x390] ;  /* 0x00007200ff0477ac */ /* 0x000e220008000c00 */
[----:B------:R-:W-:Y:S01]  /*0810*/  IADD3 R5, PT, PT, R19, -0x1, RZ ;  /* 0xffffffff13057810 */ /* 0x000fe20007ffe0ff */
[----:B------:R-:W-:Y:S01]  /*0820*/  IMAD R7, R20, 0x80, R25 ;  /* 0x0000008014077824 */ /* 0x000fe200078e0219 */
[----:B------:R-:W-:Y:S01]  /*0830*/  IADD3 R10, PT, PT, R18, UR11, RZ ;  /* 0x0000000b120a7c10 */ /* 0x000fe2000fffe0ff */
[----:B------:R-:W1:Y:S01]  /*0840*/  LDCU.64 UR20, c[0x0][0x358] ;  /* 0x00006b00ff1477ac */ /* 0x000e620008000a00 */
[----:B------:R-:W-:Y:S01]  /*0850*/  LOP3.LUT R8, R0, 0xf, R5, 0xf8, !PT ;  /* 0x0000000f00087812 */ /* 0x000fe200078ef805 */
[----:B------:R-:W-:Y:S01]  /*0860*/  IMAD R5, R18, 0x80, R25 ;  /* 0x0000008012057824 */ /* 0x000fe200078e0219 */
[----:B------:R-:W-:Y:S02]  /*0870*/  SHF.R.U32.HI R11, RZ, 0x1, R22 ;  /* 0x00000001ff0b7819 */ /* 0x000fe40000011616 */
[----:B------:R-:W-:Y:S01]  /*0880*/  LOP3.LUT R2, R22, 0x1, RZ, 0xc0, !PT ;  /* 0x0000000116027812 */ /* 0x000fe200078ec0ff */
[----:B------:R-:W-:Y:S01]  /*0890*/  IMAD R8, R8, 0x4, R3 ;  /* 0x0000000408087824 */ /* 0x000fe200078e0203 */
[----:B------:R-:W-:-:S02]  /*08a0*/  LOP3.LUT R0, R0, R19, RZ, 0xfc, !PT ;  /* 0x0000001300007212 */ /* 0x000fc400078efcff */
[----:B------:R-:W-:Y:S01]  /*08b0*/  LEA R29, R10, R25, 0x7 ;  /* 0x000000190a1d7211 */ /* 0x000fe200078e38ff */
[----:B------:R-:W-:Y:S02]  /*08c0*/  IMAD R11, R11, UR9, R2 ;  /* 0x000000090b0b7c24 */ /* 0x000fe4000f8e0202 */
[----:B------:R-:W-:Y:S01]  /*08d0*/  IMAD R9, R0, 0x4, R3 ;  /* 0x0000000400097824 */ /* 0x000fe200078e0203 */
[----:B------:R-:W-:Y:S01]  /*08e0*/  LOP3.LUT R0, R28, 0x3, RZ, 0xc0, !PT ;  /* 0x000000031c007812 */ /* 0x000fe200078ec0ff */
[----:B0-----:R-:W-:Y:S01]  /*08f0*/  IMAD.U32 R26, RZ, RZ, UR6 ;  /* 0x00000006ff1a7e24 */ /* 0x001fe2000f8e00ff */
[----:B------:R-:W-:Y:S01]  /*0900*/  UIMAD.WIDE.U32 UR14, UR18, 0x4, UR4 ;  /* 0x00000004120e78a5 */ /* 0x000fe2000f8e0004 */
[----:B------:R-:W-:Y:S01]  /*0910*/  IMAD.U32 R27, RZ, RZ, UR7 ;  /* 0x00000007ff1b7e24 */ /* 0x000fe2000f8e00ff */
[----:B------:R-:W-:Y:S02]  /*0920*/  UIMAD.WIDE.U32 UR16, UR18, 0x8, UR4 ;  /* 0x00000008121078a5 */ /* 0x000fe4000f8e0004 */
[----:B------:R-:W-:Y:S01]  /*0930*/  UIMAD.WIDE.U32 UR4, UR18, 0xc, UR4 ;  /* 0x0000000c120478a5 */ /* 0x000fe2000f8e0004 */
[----:B------:R-:W-:-:S04]  /*0940*/  IMAD.WIDE.U32 R6, R7, 0x4, R26 ;  /* 0x0000000407067825 */ /* 0x000fc800078e001a */
[----:B------:R-:W-:-:S04]  /*0950*/  IMAD.WIDE.U32 R4, R5, 0x4, R26 ;  /* 0x0000000405047825 */ /* 0x000fc800078e001a */
[----:B-1----:R-:W-:-:S07]  /*0960*/  IMAD.WIDE.U32 R2, R29, 0x4, R26 ;  /* 0x000000041d027825 */ /* 0x002fce00078e001a */
.L_x_5636:
[C---:B0-23--:R-:W-:Y:S01]  /*0970*/  LOP3.LUT R28, R21.reuse, 0x3, RZ, 0xc0, !PT ;  /* 0x00000003151c7812 */ /* 0x04dfe200078ec0ff */
[----:B------:R-:W-:Y:S01]  /*0980*/  BSSY.RECONVERGENT B0, `(.L_x_5615) ;  /* 0x000001e000007945 */ /* 0x000fe20003800200 */
[----:B------:R-:W-:Y:S01]  /*0990*/  IADD3 R34, PT, PT, R22, UR18, RZ ;  /* 0x0000001216227c10 */ /* 0x000fe2000fffe0ff */
[----:B------:R-:W-:Y:S01]  /*09a0*/  IMAD.MOV.U32 R35, RZ, RZ, R24 ;  /* 0x000000ffff237224 */ /* 0x000fe200078e0018 */
[----:B------:R-:W-:Y:S02]  /*09b0*/  ISETP.NE.AND P2, PT, R28, 0x3, PT ;  /* 0x000000031c00780c */ /* 0x000fe40003f45270 */
[----:B------:R-:W-:Y:S01]  /*09c0*/  ISETP.GE.U32.AND P1, PT, R21, 0x3, PT ;  /* 0x000000031500780c */ /* 0x000fe20003f26070 */
[----:B------:R-:W-:Y:S01]  /*09d0*/  VIADD R38, R34, UR18 ;  /* 0x0000001222267c36 */ /* 0x000fe20008000000 */
[----:B------:R-:W-:-:S09]  /*09e0*/  ISETP.GT.U32.AND P0, PT, R24, 0x3f, PT ;  /* 0x0000003f1800780c */ /* 0x000fd20003f04070 */
[----:B-1----:R-:W-:Y:S05]  /*09f0*/  @!P2 BRA `(.L_x_5616) ;  /* 0x000000000058a947 */ /* 0x002fea0003800000 */
[----:B------:R-:W0:Y:S01]  /*0a00*/  LDCU UR6, c[0x0][0x388] ;  /* 0x00007100ff0677ac */ /* 0x000e220008000800 */
[----:B------:R-:W1:Y:S01]  /*0a10*/  LDC.64 R26, c[0x0][0x390] ;  /* 0x0000e400ff1a7b82 */ /* 0x000e620000000a00 */
[----:B0-----:R-:W-:-:S06]  /*0a20*/  UIMAD UR6, UR8, UR6, UR22 ;  /* 0x00000006080672a4 */ /* 0x001fcc000f8e0216 */
[----:B------:R-:W-:-:S05]  /*0a30*/  IADD3 R29, PT, PT, R24, UR6, RZ ;  /* 0x00000006181d7c10 */ /* 0x000fca000fffe0ff */
[----:B-1----:R-:W-:-:S05]  /*0a40*/  IMAD.WIDE R26, R29, 0x4, R26 ;  /* 0x000000041d1a7825 */ /* 0x002fca00078e021a */
[----:B------:R-:W2:Y:S01]  /*0a50*/  LDG.E R29, desc[UR20][R26.64] ;  /* 0x000000141a1d7981 */ /* 0x000ea2000c1e1900 */
[----:B------:R-:W-:Y:S01]  /*0a60*/  ISETP.NE.AND P2, PT, R28, RZ, PT ;  /* 0x000000ff1c00720c */ /* 0x000fe20003f45270 */
[----:B------:R-:W-:Y:S02]  /*0a70*/  IMAD.MOV.U32 R35, RZ, RZ, R22 ;  /* 0x000000ffff237224 */ /* 0x000fe400078e0016 */
[----:B--2---:R0:W-:Y:S10]  /*0a80*/  STS [R14], R29 ;  /* 0x0000001d0e007388 */ /* 0x0041f40000000800 */
[----:B------:R-:W-:Y:S05]  /*0a90*/  @!P2 BRA `(.L_x_5616) ;  /* 0x000000000030a947 */ /* 0x000fea0003800000 */
[----:B------:R-:W-:Y:S02]  /*0aa0*/  ISETP.NE.AND P2, PT, R28, 0x1, PT ;  /* 0x000000011c00780c */ /* 0x000fe40003f45270 */
[----:B------:R-:W-:-:S05]  /*0ab0*/  IADD3 R26, P3, PT, R26, UR12, RZ ;  /* 0x0000000c1a1a7c10 */ /* 0x000fca000ff7e0ff */
[----:B------:R-:W-:-:S06]  /*0ac0*/  IMAD.X R27, RZ, RZ, R27, P3 ;  /* 0x000000ffff1b7224 */ /* 0x000fcc00018e061b */
[----:B------:R-:W-:-:S04]  /*0ad0*/  @P2 IADD3 R28, P3, PT, R26, UR12, RZ ;  /* 0x0000000c1a1c2c10 */ /* 0x000fc8000ff7e0ff */
[----:B0-----:R-:W-:Y:S02]  /*0ae0*/  @P2 IADD3.X R29, PT, PT, RZ, R27, RZ, P3, !PT ;  /* 0x0000001bff1d2210 */ /* 0x001fe40001ffe4ff */
[----:B------:R-:W2:Y:S04]  /*0af0*/  LDG.E R27, desc[UR20][R26.64] ;  /* 0x000000141a1b7981 */ /* 0x000ea8000c1e1900 */
[----:B------:R-:W3:Y:S01]  /*0b00*/  @P2 LDG.E R28, desc[UR20][R28.64] ;  /* 0x000000141c1c2981 */ /* 0x000ee2000c1e1900 */
[----:B------:R-:W-:Y:S02]  /*0b10*/  VIADD R31, R14, UR12 ;  /* 0x0000000c0e1f7c36 */ /* 0x000fe40008000000 */
[----:B------:R-:W-:Y:S01]  /*0b20*/  IMAD.MOV.U32 R35, RZ, RZ, R34 ;  /* 0x000000ffff237224 */ /* 0x000fe200078e0022 */
[----:B------:R-:W-:Y:S01]  /*0b30*/  @P2 MOV R35, R38 ;  /* 0x0000002600232202 */ /* 0x000fe20000000f00 */
[----:B--2---:R1:W-:Y:S04]  /*0b40*/  STS [R14+UR12], R27 ;  /* 0x0000001b0e007988 */ /* 0x0043e8000800080c */
[----:B---3--:R1:W-:Y:S02]  /*0b50*/  @P2 STS [R31+UR12], R28 ;  /* 0x0000001c1f002988 */ /* 0x0083e4000800080c */
.L_x_5616:
[----:B------:R-:W-:Y:S05]  /*0b60*/  BSYNC.RECONVERGENT B0 ;  /* 0x0000000000007941 */ /* 0x000fea0003800200 */
.L_x_5615:
        /* <DEDUP_REMOVED lines=11> */
.L_x_5619:
        /* <DEDUP_REMOVED lines=27> */
.L_x_5618:
[----:B------:R-:W-:Y:S05]  /*0dd0*/  BSYNC.RECONVERGENT B0 ;  /* 0x0000000000007941 */ /* 0x000fea0003800200 */
.L_x_5617:
[----:B------:R-:W-:Y:S04]  /*0de0*/  BSSY.RECONVERGENT B0, `(.L_x_5620) ;  /* 0x0000020000007945 */ /* 0x000fe80003800200 */
[----:B------:R-:W-:Y:S05]  /*0df0*/  @P0 BRA `(.L_x_5621) ;  /* 0x0000000000780947 */ /* 0x000fea0003800000 */
[----:B------:R-:W-:Y:S01]  /*0e00*/  ISETP.NE.AND P2, PT, R12, RZ, PT ;  /* 0x000000ff0c00720c */ /* 0x000fe20003f45270 */
[----:B------:R-:W-:Y:S01]  /*0e10*/  BSSY.RECONVERGENT B1, `(.L_x_5622) ;  /* 0x000000d000017945 */ /* 0x000fe20003800200 */
[----:B------:R-:W-:Y:S01]  /*0e20*/  ISETP.GE.U32.AND P1, PT, R17, 0x3, PT ;  /* 0x000000031100780c */ /* 0x000fe20003f26070 */
[----:B--2---:R-:W-:-:S10]  /*0e30*/  IMAD.MOV.U32 R26, RZ, RZ, R24 ;  /* 0x000000ffff1a7224 */ /* 0x004fd400078e0018 */
[----:B------:R-:W-:Y:S05]  /*0e40*/  @!P2 BRA `(.L_x_5623) ;  /* 0x000000000024a947 */ /* 0x000fea0003800000 */
[----:B------:R2:W-:Y:S01]  /*0e50*/  STS [R16], RZ ;  /* 0x000000ff10007388 */ /* 0x0005e20000000800 */
[----:B------:R-:W-:Y:S01]  /*0e60*/  ISETP.NE.AND P2, PT, R12, 0x1, PT ;  /* 0x000000010c00780c */ /* 0x000fe20003f45270 */
[----:B------:R-:W-:-:S12]  /*0e70*/  IMAD.MOV.U32 R26, RZ, RZ, R22 ;  /* 0x000000ffff1a7224 */ /* 0x000fd800078e0016 */
[----:B--2---:R-:W-:Y:S05]  /*0e80*/  @!P2 BRA `(.L_x_5623) ;  /* 0x000000000014a947 */ /* 0x004fea0003800000 */
[----:B------:R-:W-:Y:S01]  /*0e90*/  ISETP.NE.AND P2, PT, R12, 0x2, PT ;  /* 0x000000020c00780c */ /* 0x000fe20003f45270 */
[----:B------:R2:W-:Y:S01]  /*0ea0*/  STS [R16+UR12], RZ ;  /* 0x000000ff10007988 */ /* 0x0005e2000800080c */
[----:B------:R-:W-:-:S11]  /*0eb0*/  MOV R26, R34 ;  /* 0x00000022001a7202 */ /* 0x000fd60000000f00 */
[----:B------:R2:W-:Y:S01]  /*0ec0*/  @P2 STS [R13+UR12], RZ ;  /* 0x000000ff0d002988 */ /* 0x0005e2000800080c */
[----:B------:R-:W-:-:S07]  /*0ed0*/  @P2 IMAD.MOV.U32 R26, RZ, RZ, R38 ;  /* 0x000000ffff1a2224 */ /* 0x000fce00078e0026 */
.L_x_5623:
[----:B------:R-:W-:Y:S05]  /*0ee0*/  BSYNC.RECONVERGENT B1 ;  /* 0x0000000000017941 */ /* 0x000fea0003800200 */
.L_x_5622:
[----:B------:R-:W-:Y:S05]  /*0ef0*/  @!P1 BRA `(.L_x_5621) ;  /* 0x0000000000389947 */ /* 0x000fea0003800000 */
[----:B-1----:R-:W1:Y:S01]  /*0f00*/  S2R R28, SR_CgaCtaId ;  /* 0x00000000001c7919 */ /* 0x002e620000008800 */
[----:B------:R-:W-:-:S05]  /*0f10*/  MOV R27, 0x400 ;  /* 0x00000400001b7802 */ /* 0x000fca0000000f00 */
[----:B------:R-:W-:-:S05]  /*0f20*/  VIADD R27, R27, 0x4480 ;  /* 0x000044801b1b7836 */ /* 0x000fca0000000000 */
[----:B-1----:R-:W-:-:S07]  /*0f30*/  LEA R31, R28, R27, 0x18 ;  /* 0x0000001b1c1f7211 */ /* 0x002fce00078ec0ff */
.L_x_5624:
[C---:B---3--:R-:W-:Y:S02]  /*0f40*/  LEA R27, R26.reuse, R31, 0x2 ;  /* 0x0000001f1a1b7211 */ /* 0x048fe400078e10ff */
        /* <DEDUP_REMOVED lines=9> */
.L_x_5621:
[----:B------:R-:W-:Y:S05]  /*0fe0*/  BSYNC.RECONVERGENT B0 ;  /* 0x0000000000007941 */ /* 0x000fea0003800200 */
.L_x_5620:
[----:B------:R-:W-:Y:S01]  /*0ff0*/  ISETP.NE.AND P1, PT, R0, 0x2, PT ;  /* 0x000000020000780c */ /* 0x000fe20003f25270 */
[----:B------:R-:W-:Y:S01]  /*1000*/  BSSY.RECONVERGENT B0, `(.L_x_5625) ;  /* 0x0000013000007945 */ /* 0x000fe20003800200 */
[----:B------:R-:W-:-:S11]  /*1010*/  IMAD.MOV.U32 R34, RZ, RZ, R20 ;  /* 0x000000ffff227224 */ /* 0x000fd600078e0014 */
[----:B------:R-:W-:Y:S05]  /*1020*/  @!P1 BRA `(.L_x_5626) ;  /* 0x0000000000409947 */ /* 0x000fea0003800000 */
[----:B--2---:R-:W2:Y:S01]  /*1030*/  LDG.E R26, desc[UR20][R6.64] ;  /* 0x00000014061a7981 */ /* 0x004ea2000c1e1900 */
[----:B0--3--:R-:W-:Y:S01]  /*1040*/  IMAD R29, R20, 0x4, R23 ;  /* 0x00000004141d7824 */ /* 0x009fe200078e0217 */
[----:B------:R-:W-:Y:S02]  /*1050*/  ISETP.NE.AND P1, PT, R0, 0x3, PT ;  /* 0x000000030000780c */ /* 0x000fe40003f25270 */
[----:B------:R-:W-:Y:S02]  /*1060*/  MOV R34, R18 ;  /* 0x0000001200227202 */ /* 0x000fe40000000f00 */
[----:B--2---:R4:W-:Y:S09]  /*1070*/  STS [R29], R26 ;  /* 0x0000001a1d007388 */ /* 0x0049f20000000800 */
[----:B------:R-:W-:Y:S05]  /*1080*/  @!P1 BRA `(.L_x_5626) ;  /* 0x0000000000289947 */ /* 0x000fea0003800000 */
[----:B------:R-:W-:Y:S01]  /*1090*/  ISETP.NE.AND P1, PT, R0, RZ, PT ;  /* 0x000000ff0000720c */ /* 0x000fe20003f25270 */
[----:B----4-:R-:W2:-:S12]  /*10a0*/  LDG.E R26, desc[UR20][R4.64] ;  /* 0x00000014041a7981 */ /* 0x010e98000c1e1900 */
[----:B-1----:R-:W3:Y:S01]  /*10b0*/  @P1 LDG.E R27, desc[UR20][R2.64] ;  /* 0x00000014021b1981 */ /* 0x002ee2000c1e1900 */
[----:B------:R-:W-:Y:S02]  /*10c0*/  IMAD.U32 R28, RZ, RZ, UR11 ;  /* 0x0000000bff1c7e24 */ /* 0x000fe4000f8e00ff */
[----:B------:R-:W-:Y:S02]  /*10d0*/  IMAD.MOV.U32 R34, RZ, RZ, R10 ;  /* 0x000000ffff227224 */ /* 0x000fe400078e000a */
[----:B------:R-:W-:Y:S02]  /*10e0*/  IMAD R29, R28, 0x4, R29 ;  /* 0x000000041c1d7824 */ /* 0x000fe400078e021d */
[----:B------:R-:W-:-:S03]  /*10f0*/  @P1 VIADD R34, R10, UR11 ;  /* 0x0000000b0a221c36 */ /* 0x000fc60008000000 */
[----:B------:R-:W-:Y:S01]  /*1100*/  @P1 LEA R28, R28, R29, 0x2 ;  /* 0x0000001d1c1c1211 */ /* 0x000fe200078e10ff */
[----:B--2---:R0:W-:Y:S04]  /*1110*/  STS [R29], R26 ;  /* 0x0000001a1d007388 */ /* 0x0041e80000000800 */
[----:B---3--:R0:W-:Y:S02]  /*1120*/  @P1 STS [R28], R27 ;  /* 0x0000001b1c001388 */ /* 0x0081e40000000800 */
.L_x_5626:
[----:B------:R-:W-:Y:S05]  /*1130*/  BSYNC.RECONVERGENT B0 ;  /* 0x0000000000007941 */ /* 0x000fea0003800200 */
.L_x_5625:
[----:B------:R-:W-:Y:S01]  /*1140*/  BSSY.RECONVERGENT B0, `(.L_x_5627) ;  /* 0x000001d000007945 */ /* 0x000fe20003800200 */
.L_x_5628:
[----:B01234-:R-:W0:Y:S01]  /*1150*/  LDC.64 R26, c[0x0][0x398] ;  /* 0x0000e600ff1a7b82 */ /* 0x01fe220000000a00 */
[C---:B------:R-:W-:Y:S02]  /*1160*/  IADD3 R28, PT, PT, R34.reuse, UR11, RZ ;  /* 0x0000000b221c7c10 */ /* 0x040fe4000fffe0ff */
[----:B------:R-:W-:-:S03]  /*1170*/  LEA R29, R34, R25, 0x7 ;  /* 0x00000019221d7211 */ /* 0x000fc600078e38ff */
[C---:B------:R-:W-:Y:S02]  /*1180*/  VIADD R30, R28.reuse, UR11 ;  /* 0x0000000b1c1e7c36 */ /* 0x040fe40008000000 */
[--C-:B------:R-:W-:Y:S02]  /*1190*/  IMAD R31, R28, 0x80, R25.reuse ;  /* 0x000000801c1f7824 */ /* 0x100fe400078e0219 */
[C---:B------:R-:W-:Y:S02]  /*11a0*/  VIADD R32, R30.reuse, UR11 ;  /* 0x0000000b1e207c36 */ /* 0x040fe40008000000 */
[----:B------:R-:W-:-:S03]  /*11b0*/  IMAD R33, R30, 0x80, R25 ;  /* 0x000000801e217824 */ /* 0x000fc600078e0219 */
[----:B------:R-:W-:Y:S01]  /*11c0*/  LEA R35, R32, R25, 0x7 ;  /* 0x0000001920237211 */ /* 0x000fe200078e38ff */
        /* <DEDUP_REMOVED lines=21> */
.L_x_5627:
[----:B------:R-:W-:Y:S01]  /*1320*/  BAR.SYNC.DEFER_BLOCKING 0x0 ;  /* 0x0000000000007b1d */ /* 0x000fe20000010000 */
[----:B------:R-:W-:Y:S02]  /*1330*/  LOP3.LUT P2, RZ, R24, 0x7, RZ, 0xc0, !PT ;  /* 0x0000000718ff7812 */ /* 0x000fe4000784c0ff */
[----:B------:R-:W-:Y:S02]  /*1340*/  MOV R42, 0x400 ;  /* 0x00000400002a7802 */ /* 0x000fe40000000f00 */
[----:B------:R-:W-:Y:S01]  /*1350*/  ISETP.NE.AND P1, PT, R19, RZ, PT ;  /* 0x000000ff1300720c */ /* 0x000fe20003f25270 */
[----:B------:R-:W1:Y:S08]  /*1360*/  S2R R43, SR_CgaCtaId ;  /* 0x00000000002b7919 */ /* 0x000e700000008800 */
[----:B------:R-:W-:Y:S01]  /*1370*/  @!P2 VIADD R44, R42, 0x4480 ;  /* 0x000044802a2ca836 */ /* 0x000fe20000000000 */
[----:B0-----:R0:W2:Y:S04]  /*1380*/  LDS R26, [R9] ;  /* 0x00000000091a7984 */ /* 0x0010a80000000800 */
[----:B------:R0:W3:Y:S04]  /*1390*/  LDS R27, [R9+0x4] ;  /* 0x00000400091b7984 */ /* 0x0000e80000000800 */
[----:B------:R0:W4:Y:S04]  /*13a0*/  LDS R28, [R9+0x8] ;  /* 0x00000800091c7984 */ /* 0x0001280000000800 */
[----:B------:R0:W0:Y:S04]  /*13b0*/  LDS R29, [R9+0xc] ;  /* 0x00000c00091d7984 */ /* 0x0000280000000800 */
[----:B------:R0:W0:Y:S01]  /*13c0*/  LDS R30, [R9+0x10] ;  /* 0x00001000091e7984 */ /* 0x0000220000000800 */
[----:B-1----:R-:W-:-:S02]  /*13d0*/  LEA R42, R43, R42, 0x18 ;  /* 0x0000002a2b2a7211 */ /* 0x002fc400078ec0ff */
[----:B------:R-:W-:Y:S01]  /*13e0*/  @!P2 LEA R43, R43, R44, 0x18 ;  /* 0x0000002c2b2ba211 */ /* 0x000fe200078ec0ff */
[----:B------:R1:W0:Y:S01]  /*13f0*/  LDS R31, [R9+0x14] ;  /* 0x00001400091f7984 */ /* 0x0002220000000800 */
[----:B------:R-:W-:-:S03]  /*1400*/  SHF.R.U32.HI R44, RZ, 0x4, R24 ;  /* 0x00000004ff2c7819 */ /* 0x000fc60000011618 */
        /* <DEDUP_REMOVED lines=10> */
.L_x_5630:
[----:B------:R-:W-:Y:S01]  /*14b0*/  IMAD R46, R44, 0x204, R42 ;  /* 0x000002042c2e7824 */ /* 0x000fe200078e022a */
[----:B------:R-:W-:-:S03]  /*14c0*/  UMOV UR6, 0xffffffff ;  /* 0xffffffff00067882 */ /* 0x000fc60000000000 */
[----:B------:R-:W-:-:S05]  /*14d0*/  IMAD R45, R15, 0x4, R46 ;  /* 0x000000040f2d7824 */ /* 0x000fca00078e022e */
[----:B------:R-:W2:Y:S04]  /*14e0*/  LDS R47, [R45] ;  /* 0x000000002d2f7984 */ /* 0x000ea80000000800 */
[----:B------:R-:W3:Y:S04]  /*14f0*/  LDS R48, [R45+0x4] ;  /* 0x000004002d307984 */ /* 0x000ee80000000800 */
[----:B------:R-:W4:Y:S04]  /*1500*/  LDS R49, [R45+0x8] ;  /* 0x000008002d317984 */ /* 0x000f280000000800 */
[----:B------:R-:W0:Y:S01]  /*1510*/  LDS R50, [R45+0xc] ;  /* 0x00000c002d327984 */ /* 0x000e220000000800 */
[----:B--2---:R-:W-:-:S04]  /*1520*/  IMAD R46, R26, R47, RZ ;  /* 0x0000002f1a2e7224 */ /* 0x004fc800078e02ff */
[----:B---3--:R-:W-:Y:S02]  /*1530*/  IMAD R47, R27, R48, R46 ;  /* 0x000000301b2f7224 */ /* 0x008fe400078e022e */
[----:B------:R-:W2:Y:S02]  /*1540*/  LDS R48, [R45+0x10] ;  /* 0x000010002d307984 */ /* 0x000ea40000000800 */
[----:B----4-:R-:W-:Y:S02]  /*1550*/  IMAD R46, R28, R49, R47 ;  /* 0x000000311c2e7224 */ /* 0x010fe400078e022f */
[----:B------:R-:W-:Y:S02]  /*1560*/  LDS R49, [R45+0x18] ;  /* 0x000018002d317984 */ /* 0x000fe40000000800 */
[----:B0-----:R-:W-:Y:S02]  /*1570*/  IMAD R47, R29, R50, R46 ;  /* 0x000000321d2f7224 */ /* 0x001fe400078e022e */
[----:B------:R-:W0:Y:S04]  /*1580*/  LDS R46, [R45+0x14] ;  /* 0x000014002d2e7984 */ /* 0x000e280000000800 */
[----:B------:R-:W3:Y:S01]  /*1590*/  LDS R50, [R45+0x1c] ;  /* 0x00001c002d327984 */ /* 0x000ee20000000800 */
[----:B--2---:R-:W-:-:S04]  /*15a0*/  IMAD R48, R30, R48, R47 ;  /* 0x000000301e307224 */ /* 0x004fc800078e022f */
[----:B0-----:R-:W-:Y:S02]  /*15b0*/  IMAD R47, R31, R46, R48 ;  /* 0x0000002e1f2f7224 */ /* 0x001fe400078e0230 */
[----:B------:R-:W0:Y:S02]  /*15c0*/  LDS R48, [R45+0x20] ;  /* 0x000020002d307984 */ /* 0x000e240000000800 */
[----:B------:R-:W-:Y:S02]  /*15d0*/  IMAD R46, R32, R49, R47 ;  /* 0x00000031202e7224 */ /* 0x000fe400078e022f */
[----:B------:R-:W-:Y:S02]  /*15e0*/  LDS R49, [R45+0x28] ;  /* 0x000028002d317984 */ /* 0x000fe40000000800 */
[----:B---3--:R-:W-:Y:S02]  /*15f0*/  IMAD R47, R33, R50, R46 ;  /* 0x00000032212f7224 */ /* 0x008fe400078e022e */
[----:B------:R-:W2:Y:S04]  /*1600*/  LDS R46, [R45+0x24] ;  /* 0x000024002d2e7984 */ /* 0x000ea80000000800 */
[----:B------:R-:W3:Y:S01]  /*1610*/  LDS R50, [R45+0x2c] ;  /* 0x00002c002d327984 */ /* 0x000ee20000000800 */
[----:B0-----:R-:W-:-:S04]  /*1620*/  IMAD R48, R34, R48, R47 ;  /* 0x0000003022307224 */ /* 0x001fc800078e022f */
[----:B--2---:R-:W-:Y:S02]  /*1630*/  IMAD R47, R35, R46, R48 ;  /* 0x0000002e232f7224 */ /* 0x004fe400078e0230 */
[----:B------:R-:W-:Y:S02]  /*1640*/  LDS R48, [R45+0x34] ;  /* 0x000034002d307984 */ /* 0x000fe40000000800 */
[----:B------:R-:W-:Y:S02]  /*1650*/  IMAD R46, R36, R49, R47 ;  /* 0x00000031242e7224 */ /* 0x000fe400078e022f */
[----:B------:R-:W-:Y:S02]  /*1660*/  LDS R49, [R45+0x38] ;  /* 0x000038002d317984 */ /* 0x000fe40000000800 */
[----:B---3--:R-:W-:Y:S01]  /*1670*/  IMAD R47, R37, R50, R46 ;  /* 0x00000032252f7224 */ /* 0x008fe200078e022e */
[----:B------:R-:W-:Y:S01]  /*1680*/  IADD3 R50, PT, PT, R45, -0x40, RZ ;  /* 0xffffffc02d327810 */ /* 0x000fe20007ffe0ff */
[----:B------:R-:W0:Y:S01]  /*1690*/  LDS R46, [R45+0x30] ;  /* 0x000030002d2e7984 */ /* 0x000e220000000800 */
[----:B------:R-:W-:-:S06]  /*16a0*/  @!P1 IMAD.MOV R50, RZ, RZ, R45 ;  /* 0x000000ffff329224 */ /* 0x000fcc00078e022d */
[----:B------:R-:W2:Y:S01]  /*16b0*/  LDS R50, [R50+0x3c] ;  /* 0x00003c0032327984 */ /* 0x000ea20000000800 */
[----:B0-----:R-:W-:-:S04]  /*16c0*/  IMAD R46, R38, R46, R47 ;  /* 0x0000002e262e7224 */ /* 0x001fc800078e022f */
[----:B------:R-:W-:-:S04]  /*16d0*/  IMAD R47, R39, R48, R46 ;  /* 0x00000030272f7224 */ /* 0x000fc800078e022e */
[----:B------:R-:W-:-:S04]  /*16e0*/  IMAD R46, R40, R49, R47 ;  /* 0x00000031282e7224 */ /* 0x000fc800078e022f */
[----:B--2---:R-:W-:Y:S01]  /*16f0*/  IMAD R46, R41, R50, R46 ;  /* 0x00000032292e7224 */ /* 0x004fe200078e022e */
[----:B------:R-:W-:Y:S06]  /*1700*/  BRA.DIV UR6, `(.L_x_5629) ;  /* 0x00000006068c7947 */ /* 0x000fec000b800000 */
[----:B------:R-:W0:Y:S02]  /*1710*/  SHFL.DOWN PT, R45, R46, 0x4, 0x181f ;  /* 0x08981f002e2d7f89 */ /* 0x000e2400000e0000 */
[----:B0-----:R-:W-:-:S05]  /*1720*/  IMAD.IADD R45, R46, 0x1, R45 ;  /* 0x000000012e2d7824 */ /* 0x001fca00078e022d */
[----:B------:R-:W0:Y:S02]  /*1730*/  SHFL.DOWN PT, R48, R45, 0x2, 0x181f ;  /* 0x08581f002d307f89 */ /* 0x000e2400000e0000 */
[----:B0-----:R-:W-:-:S05]  /*1740*/  IADD3 R48, PT, PT, R45, R48, RZ ;  /* 0x000000302d307210 */ /* 0x001fca0007ffe0ff */
[----:B------:R0:W2:Y:S02]  /*1750*/  SHFL.DOWN PT, R47, R48, 0x1, 0x181f ;  /* 0x08381f00302f7f89 */ /* 0x0000a400000e0000 */
.L_x_5641:
[----:B------:R-:W3:Y:S01]  /*1760*/  LDC R49, c[0x0][0x360] ;  /* 0x0000d800ff317b82 */ /* 0x000ee20000000800 */
[----:B------:R-:W-:Y:S01]  /*1770*/  @!P2 LEA R46, R44, R19, 0x1 ;  /* 0x000000132c2ea211 */ /* 0x000fe200078e08ff */
[----:B0-2---:R-:W-:-:S04]  /*1780*/  IMAD.IADD R48, R48, 0x1, R47 ;  /* 0x0000000130307824 */ /* 0x005fc800078e022f */
[----:B------:R-:W-:-:S05]  /*1790*/  @!P2 IMAD.U32 R45, R46, 0x4, R43 ;  /* 0x000000042e2da824 */ /* 0x000fca00078e002b */
[----:B------:R2:W-:Y:S01]  /*17a0*/  @!P2 STS [R45], R48 ;  /* 0x000000302d00a388 */ /* 0x0005e20000000800 */
[----:B---3--:R-:W-:-:S04]  /*17b0*/  LEA.HI R44, R49, R44, RZ, 0x1c ;  /* 0x0000002c312c7211 */ /* 0x008fc800078fe0ff */
[----:B------:R-:W-:-:S13]  /*17c0*/  ISETP.GE.U32.AND P3, PT, R44, 0x20, PT ;  /* 0x000000202c00780c */ /* 0x000fda0003f66070 */
[----:B--2---:R-:W-:Y:S05]  /*17d0*/  @!P3 BRA `(.L_x_5630) ;  /* 0xfffffffc0034b947 */ /* 0x004fea000383ffff */
[----:B------:R-:W-:Y:S05]  /*17e0*/  WARPSYNC.ALL ;  /* 0x0000000000007948 */ /* 0x000fea0003800000 */
[----:B------:R-:W-:Y:S06]  /*17f0*/  BAR.SYNC.DEFER_BLOCKING 0x0 ;  /* 0x0000000000007b1d */ /* 0x000fec0000010000 */
[----:B------:R-:W-:Y:S04]  /*1800*/  BSSY.RECONVERGENT B0, `(.L_x_5631) ;  /* 0x000004e000007945 */ /* 0x000fe80003800200 */
[----:B------:R-:W-:Y:S05]  /*1810*/  @P0 BRA `(.L_x_5632) ;  /* 0x0000000400300947 */ /* 0x000fea0003800000 */
[----:B------:R-:W0:Y:S01]  /*1820*/  LDCU UR6, c[0x0][0x384] ;  /* 0x00007080ff0677ac */ /* 0x000e220008000800 */
[----:B------:R-:W-:Y:S01]  /*1830*/  ISETP.NE.AND P0, PT, R12, RZ, PT ;  /* 0x000000ff0c00720c */ /* 0x000fe20003f05270 */
[----:B------:R-:W-:Y:S01]  /*1840*/  BSSY.RECONVERGENT B1, `(.L_x_5633) ;  /* 0x0000021000017945 */ /* 0x000fe20003800200 */
[----:B------:R-:W-:Y:S02]  /*1850*/  MOV R26, UR8 ;  /* 0x00000008001a7c02 */ /* 0x000fe40008000f00 */
[----:B------:R-:W-:Y:S02]  /*1860*/  ISETP.GE.U32.AND P1, PT, R17, 0x3, PT ;  /* 0x000000031100780c */ /* 0x000fe40003f26070 */
[----:B------:R-:W-:Y:S01]  /*1870*/  MOV R34, R24 ;  /* 0x0000001800227202 */ /* 0x000fe20000000f00 */
[----:B0-----:R-:W-:-:S04]  /*1880*/  IMAD.U32 R37, RZ, RZ, UR6 ;  /* 0x00000006ff257e24 */ /* 0x001fc8000f8e00ff */
[----:B------:R-:W-:Y:S02]  /*1890*/  IMAD R37, R37, R26, UR10 ;  /* 0x0000000a25257e24 */ /* 0x000fe4000f8e021a */
[----:B------:R-:W-:Y:S05]  /*18a0*/  @!P0 BRA `(.L_x_5634) ;  /* 0x0000000000688947 */ /* 0x000fea0003800000 */
[----:B------:R-:W0:Y:S01]  /*18b0*/  LDS R31, [R16] ;  /* 0x00000000101f7984 */ /* 0x000e220000000800 */
[----:B------:R-:W2:Y:S01]  /*18c0*/  LDC.64 R26, c[0x0][0x3a0] ;  /* 0x0000e800ff1a7b82 */ /* 0x000ea20000000a00 */
[----:B------:R-:W-:Y:S02]  /*18d0*/  LOP3.LUT R28, R24, 0x1, RZ, 0xc0, !PT ;  /* 0x00000001181c7812 */ /* 0x000fe400078ec0ff */
[----:B------:R-:W-:Y:S02]  /*18e0*/  SHF.R.U32.HI R29, RZ, 0x1, R24 ;  /* 0x00000001ff1d7819 */ /* 0x000fe40000011618 */
[----:B------:R-:W-:Y:S02]  /*18f0*/  ISETP.NE.AND P0, PT, R12, 0x1, PT ;  /* 0x000000010c00780c */ /* 0x000fe40003f05270 */
[----:B------:R-:W-:Y:S01]  /*1900*/  MOV R34, R22 ;  /* 0x0000001600227202 */ /* 0x000fe20000000f00 */
[----:B------:R-:W-:-:S04]  /*1910*/  IMAD R28, R29, UR9, R28 ;  /* 0x000000091d1c7c24 */ /* 0x000fc8000f8e021c */
[----:B------:R-:W-:-:S04]  /*1920*/  IMAD.IADD R29, R37, 0x1, R28 ;  /* 0x00000001251d7824 */ /* 0x000fc800078e021c */
[----:B--2---:R-:W-:-:S05]  /*1930*/  IMAD.WIDE R28, R29, 0x4, R26 ;  /* 0x000000041d1c7825 */ /* 0x004fca00078e021a */
[----:B0-----:R0:W-:Y:S01]  /*1940*/  STG.E desc[UR20][R28.64], R31 ;  /* 0x0000001f1c007986 */ /* 0x0011e2000c101914 */
[----:B------:R-:W-:Y:S05]  /*1950*/  @!P0 BRA `(.L_x_5634) ;  /* 0x00000000003c8947 */ /* 0x000fea0003800000 */
[----:B------:R-:W-:Y:S01]  /*1960*/  ISETP.NE.AND P0, PT, R12, 0x2, PT ;  /* 0x000000020c00780c */ /* 0x000fe20003f05270 */
[----:B0-----:R-:W0:Y:S01]  /*1970*/  LDS R31, [R16+UR12] ;  /* 0x0000000c101f7984 */ /* 0x001e220008000800 */
[----:B------:R-:W-:-:S05]  /*1980*/  VIADD R34, R22, UR18 ;  /* 0x0000001216227c36 */ /* 0x000fca0008000000 */
[----:B------:R-:W-:-:S06]  /*1990*/  IADD3 R30, PT, PT, R34, UR18, RZ ;  /* 0x00000012221e7c10 */ /* 0x000fcc000fffe0ff */
[----:B------:R-:W2:Y:S01]  /*19a0*/  @P0 LDS R35, [R13+UR12] ;  /* 0x0000000c0d230984 */ /* 0x000ea20008000800 */
[----:B------:R-:W-:Y:S02]  /*19b0*/  @P0 LOP3.LUT R28, R34, 0x1, RZ, 0xc0, !PT ;  /* 0x00000001221c0812 */ /* 0x000fe400078ec0ff */
[----:B------:R-:W-:Y:S01]  /*19c0*/  @P0 SHF.R.U32.HI R29, RZ, 0x1, R34 ;  /* 0x00000001ff1d0819 */ /* 0x000fe20000011622 */
[----:B------:R-:W-:-:S04]  /*19d0*/  @P0 IMAD.MOV.U32 R34, RZ, RZ, R30 ;  /* 0x000000ffff220224 */ /* 0x000fc800078e001e */
[----:B------:R-:W-:Y:S01]  /*19e0*/  @P0 IMAD R28, R29, UR9, R28 ;  /* 0x000000091d1c0c24 */ /* 0x000fe2000f8e021c */
[----:B------:R-:W-:-:S03]  /*19f0*/  IADD3 R29, PT, PT, R11, R37, RZ ;  /* 0x000000250b1d7210 */ /* 0x000fc60007ffe0ff */
[----:B------:R-:W-:Y:S02]  /*1a00*/  @P0 IMAD.IADD R33, R37, 0x1, R28 ;  /* 0x0000000125210824 */ /* 0x000fe400078e021c */
[----:B------:R-:W-:-:S04]  /*1a10*/  IMAD.WIDE R28, R29, 0x4, R26 ;  /* 0x000000041d1c7825 */ /* 0x000fc800078e021a */
[----:B------:R-:W-:Y:S01]  /*1a20*/  @P0 IMAD.WIDE R26, R33, 0x4, R26 ;  /* 0x00000004211a0825 */ /* 0x000fe200078e021a */
[----:B0-----:R3:W-:Y:S04]  /*1a30*/  STG.E desc[UR20][R28.64], R31 ;  /* 0x0000001f1c007986 */ /* 0x0017e8000c101914 */
[----:B--2---:R3:W-:Y:S02]  /*1a40*/  @P0 STG.E desc[UR20][R26.64], R35 ;  /* 0x000000231a000986 */ /* 0x0047e4000c101914 */
.L_x_5634:
[----:B------:R-:W-:Y:S05]  /*1a50*/  BSYNC.RECONVERGENT B1 ;  /* 0x0000000000017941 */ /* 0x000fea0003800200 */
.L_x_5633:
[----:B------:R-:W-:Y:S05]  /*1a60*/  @!P1 BRA `(.L_x_5632) ;  /* 0x00000000009c9947 */ /* 0x000fea0003800000 */
[----:B0--3--:R-:W0:Y:S01]  /*1a70*/  S2R R29, SR_CgaCtaId ;  /* 0x00000000001d7919 */ /* 0x009e220000008800 */
[----:B------:R-:W-:Y:S02]  /*1a80*/  MOV R28, 0x400 ;  /* 0x00000400001c7802 */ /* 0x000fe40000000f00 */
[C---:B------:R-:W-:Y:S02]  /*1a90*/  IADD3 R27, PT, PT, R34.reuse, UR18, RZ ;  /* 0x00000012221b7c10 */ /* 0x040fe4000fffe0ff */
[----:B------:R-:W-:Y:S01]  /*1aa0*/  LOP3.LUT R26, R34, 0x1, RZ, 0xc0, !PT ;  /* 0x00000001221a7812 */ /* 0x000fe200078ec0ff */
[----:B------:R-:W-:Y:S01]  /*1ab0*/  VIADD R28, R28, 0x4480 ;  /* 0x000044801c1c7836 */ /* 0x000fe20000000000 */
[----:B------:R-:W-:Y:S02]  /*1ac0*/  LOP3.LUT R27, R27, 0x1, RZ, 0xc0, !PT ;  /* 0x000000011b1b7812 */ /* 0x000fe400078ec0ff */
[----:B------:R-:W-:-:S03]  /*1ad0*/  IADD3 R45, PT, PT, R37, R26, RZ ;  /* 0x0000001a252d7210 */ /* 0x000fc60007ffe0ff */
[----:B------:R-:W-:Y:S01]  /*1ae0*/  IMAD.IADD R47, R37, 0x1, R27 ;  /* 0x00000001252f7824 */ /* 0x000fe200078e021b */
[----:B0-----:R-:W-:-:S07]  /*1af0*/  LEA R49, R29, R28, 0x18 ;  /* 0x0000001c1d317211 */ /* 0x001fce00078ec0ff */
.L_x_5635:
[C---:B--2---:R-:W-:Y:S01]  /*1b00*/  LEA R29, R34.reuse, R49, 0x2 ;  /* 0x00000031221d7211 */ /* 0x044fe200078e10ff */
[----:B------:R-:W0:Y:S01]  /*1b10*/  LDC.64 R26, c[0x0][0x3a0] ;  /* 0x0000e800ff1a7b82 */ /* 0x000e220000000a00 */
[----:B------:R-:W-:Y:S01]  /*1b20*/  VIADD R30, R34, UR18 ;  /* 0x00000012221e7c36 */ /* 0x000fe20008000000 */
[----:B------:R-:W-:Y:S02]  /*1b30*/  SHF.R.U32.HI R28, RZ, 0x1, R34 ;  /* 0x00000001ff1c7819 */ /* 0x000fe40000011622 */
[----:B------:R-:W-:Y:S01]  /*1b40*/  VIADD R31, R29, UR12 ;  /* 0x0000000c1d1f7c36 */ /* 0x000fe20008000000 */
[----:B------:R-:W2:Y:S01]  /*1b50*/  LDS R35, [R29] ;  /* 0x000000001d237984 */ /* 0x000ea20000000800 */
[----:B------:R-:W-:Y:S02]  /*1b60*/  IADD3 R32, PT, PT, R30, UR18, RZ ;  /* 0x000000121e207c10 */ /* 0x000fe4000fffe0ff */
[----:B------:R-:W-:Y:S01]  /*1b70*/  SHF.R.U32.HI R30, RZ, 0x1, R30 ;  /* 0x00000001ff1e7819 */ /* 0x000fe2000001161e */
[----:B------:R3:W4:Y:S01]  /*1b80*/  LDS R37, [R29+UR12] ;  /* 0x0000000c1d257984 */ /* 0x0007220008000800 */
[----:B------:R-:W-:Y:S01]  /*1b90*/  IADD3 R33, PT, PT, R31, UR12, RZ ;  /* 0x0000000c1f217c10 */ /* 0x000fe2000fffe0ff */
[----:B------:R-:W-:Y:S01]  /*1ba0*/  VIADD R36, R32, UR18 ;  /* 0x0000001220247c36 */ /* 0x000fe20008000000 */
[----:B------:R-:W-:Y:S01]  /*1bb0*/  SHF.R.U32.HI R32, RZ, 0x1, R32 ;  /* 0x00000001ff207819 */ /* 0x000fe20000011620 */
[----:B------:R5:W1:Y:S03]  /*1bc0*/  LDS R39, [R31+UR12] ;  /* 0x0000000c1f277984 */ /* 0x000a660008000800 */
[----:B------:R-:W-:Y:S01]  /*1bd0*/  SHF.R.U32.HI R34, RZ, 0x1, R36 ;  /* 0x00000001ff227819 */ /* 0x000fe20000011624 */
[----:B------:R5:W1:Y:S01]  /*1be0*/  LDS R43, [R33+UR12] ;  /* 0x0000000c212b7984 */ /* 0x000a620008000800 */
[----:B---3--:R-:W-:-:S02]  /*1bf0*/  IMAD R29, R28, UR9, R45 ;  /* 0x000000091c1d7c24 */ /* 0x008fc4000f8e022d */
[--C-:B-----5:R-:W-:Y:S02]  /*1c00*/  IMAD R31, R30, UR9, R47.reuse ;  /* 0x000000091e1f7c24 */ /* 0x120fe4000f8e022f */
[----:B------:R-:W-:Y:S01]  /*1c10*/  IMAD R41, R34, UR9, R47 ;  /* 0x0000000922297c24 */ /* 0x000fe2000f8e022f */
[----:B------:R-:W-:Y:S01]  /*1c20*/  IADD3 R34, PT, PT, R36, UR18, RZ ;  /* 0x0000001224227c10 */ /* 0x000fe2000fffe0ff */
[----:B------:R-:W-:Y:S02]  /*1c30*/  IMAD R33, R32, UR9, R45 ;  /* 0x0000000920217c24 */ /* 0x000fe4000f8e022d */
[----:B0-----:R-:W-:Y:S01]  /*1c40*/  IMAD.WIDE R28, R29, 0x4, R26 ;  /* 0x000000041d1c7825 */ /* 0x001fe200078e021a */
[----:B------:R-:W-:-:S03]  /*1c50*/  ISETP.GE.U32.AND P0, PT, R34, 0x40, PT ;  /* 0x000000402200780c */ /* 0x000fc60003f06070 */
[----:B------:R-:W-:-:S04]  /*1c60*/  IMAD.WIDE R30, R31, 0x4, R26 ;  /* 0x000000041f1e7825 */ /* 0x000fc800078e021a */
[----:B------:R-:W-:-:S04]  /*1c70*/  IMAD.WIDE R32, R33, 0x4, R26 ;  /* 0x0000000421207825 */ /* 0x000fc800078e021a */
[----:B------:R-:W-:Y:S01]  /*1c80*/  IMAD.WIDE R26, R41, 0x4, R26 ;  /* 0x00000004291a7825 */ /* 0x000fe200078e021a */
[----:B--2---:R2:W-:Y:S04]  /*1c90*/  STG.E desc[UR20][R28.64], R35 ;  /* 0x000000231c007986 */ /* 0x0045e8000c101914 */
[----:B----4-:R2:W-:Y:S04]  /*1ca0*/  STG.E desc[UR20][R30.64], R37 ;  /* 0x000000251e007986 */ /* 0x0105e8000c101914 */
[----:B-1----:R2:W-:Y:S04]  /*1cb0*/  STG.E desc[UR20][R32.64], R39 ;  /* 0x0000002720007986 */ /* 0x0025e8000c101914 */
[----:B------:R2:W-:Y:S01]  /*1cc0*/  STG.E desc[UR20][R26.64], R43 ;  /* 0x0000002b1a007986 */ /* 0x0005e2000c101914 */
[----:B------:R-:W-:Y:S05]  /*1cd0*/  @!P0 BRA `(.L_x_5635) ;  /* 0xfffffffc00888947 */ /* 0x000fea000383ffff */
.L_x_5632:
[----:B------:R-:W-:Y:S05]  /*1ce0*/  BSYNC.RECONVERGENT B0 ;  /* 0x0000000000007941 */ /* 0x000fea0003800200 */
.L_x_5631:
[----:B------:R-:W-:Y:S02]  /*1cf0*/  USHF.L.U32 UR6, UR19, 0x2, URZ ;  /* 0x0000000213067899 */ /* 0x000fe400080006ff */
[----:B------:R-:W-:-:S04]  /*1d00*/  UIADD3 UR8, UPT, UPT, UR19, UR8, URZ ;  /* 0x0000000813087290 */ /* 0x000fc8000fffe0ff */
[----:B------:R-:W-:-:S09]  /*1d10*/  UISETP.GE.U32.AND UP0, UPT, UR8, UR6, UPT ;  /* 0x000000060800728c */ /* 0x000fd2000bf06070 */
[----:B------:R-:W-:Y:S05]  /*1d20*/  BRA.U !UP0, `(.L_x_5636) ;  /* 0xffffffed08107547 */ /* 0x000fea000b83ffff */
[----:B------:R-:W-:Y:S05]  /*1d30*/  EXIT ;  /* 0x000000000000794d */ /* 0x000fea0003800000 */
.L_x_5629:
[----:B------:R-:W-:Y:S01]  /*1d40*/  HFMA2 R51, -RZ, RZ, 0, 0.0020122528076171875 ;  /* 0x0000181fff337431 */ /* 0x000fe200000001ff */
[----:B------:R-:W-:Y:S01]  /*1d50*/  BSSY B0, `(.L_x_5637) ;  /* 0x0000006000007945 */ /* 0x000fe20003800000 */
[----:B------:R-:W-:Y:S02]  /*1d60*/  IMAD.MOV.U32 R50, RZ, RZ, 0x4 ;  /* 0x00000004ff327424 */ /* 0x000fe400078e00ff */
[----:B------:R-:W-:-:S07]  /*1d70*/  IMAD.MOV.U32 R49, RZ, RZ, -0x1 ;  /* 0xffffffffff317424 */ /* 0x000fce00078e00ff */
[----:B-1----:R-:W-:Y:S05]  /*1d80*/  WARPSYNC.COLLECTIVE R49, `(.L_x_5638) ;  /* 0x0000000031087348 */ /* 0x002fea0003c00000 */
[----:B------:R0:W2:Y:S02]  /*1d90*/  SHFL.DOWN P3, R47, R46, R50, R51 ;  /* 0x080000322e2f7389 */ /* 0x0000a40000060033 */
[----:B012---:R-:W-:Y:S05]  /*1da0*/  ENDCOLLECTIVE ;  /* 0x000000000000791b */ /* 0x007fea0003800000 */
.L_x_5638:
[----:B------:R-:W-:Y:S05]  /*1db0*/  BSYNC B0 ;  /* 0x0000000000007941 */ /* 0x000fea0003800000 */
.L_x_5637:
        /* <DEDUP_REMOVED lines=9> */
.L_x_5639:
[----:B------:R-:W-:Y:S01]  /*1e50*/  IMAD.MOV.U32 R50, RZ, RZ, 0x1 ;  /* 0x00000001ff327424 */ /* 0x000fe200078e00ff */
[----:B------:R-:W-:-:S05]  /*1e60*/  MOV R48, R47 ;  /* 0x0000002f00307202 */ /* 0x000fca0000000f00 */
[----:B------:R-:W-:-:S05]  /*1e70*/  IMAD.IADD R48, R45, 0x1, R48 ;  /* 0x000000012d307824 */ /* 0x000fca00078e0230 */
[----:B------:R-:W-:-:S07]  /*1e80*/  MOV R46, R48 ;  /* 0x00000030002e7202 */ /* 0x000fce0000000f00 */
[----:B------:R-:W-:Y:S05]  /*1e90*/  WARPSYNC.COLLECTIVE R49, `(.L_x_5640) ;  /* 0x0000000031087348 */ /* 0x000fea0003c00000 */
[----:B------:R0:W1:Y:S02]  /*1ea0*/  SHFL.DOWN P3, R47, R46, R50, R51 ;  /* 0x080000322e2f7389 */ /* 0x0000640000060033 */
[----:B01----:R-:W-:Y:S05]  /*1eb0*/  ENDCOLLECTIVE ;  /* 0x000000000000791b */ /* 0x003fea0003800000 */
.L_x_5640:
[----:B------:R-:W-:Y:S05]  /*1ec0*/  BRA `(.L_x_5641) ;  /* 0xfffffff800247947 */ /* 0x000fea000383ffff */
        .weak           $__internal_57_$__cuda_sm20_div_u16
        .type           $__internal_57_$__cuda_sm20_div_u16,@function
        .size           $__internal_57_$__cuda_sm20_div_u16,(.L_x_58008 - $__internal_57_$__cuda_sm20_div_u16)
$__internal_57_$__cuda_sm20_div_u16:
        /* <DEDUP_REMOVED lines=18> */
[----:B------:R-:W-:Y:S06]  /*1ff0*/  RET.REL.NODEC R4 `(_Z9cuda_gemmIiLi256ELi4ELi1ELi256ELi128ELi128ELi32ELi0ELi1EEviiiPT_S1_S1_ii) ;  /* 0xffffffe004007950 */ /* 0x000fec0003c3ffff */
.L_x_5642:
        /* <DEDUP_REMOVED lines=16> */
.L_x_58008:


//--------------------- .text._Z9cuda_gemmIiLi256ELi4ELi1ELi256ELi128ELi128ELi32ELi0ELi0EEviiiPT_S1_S1_ii --------------------------
	.section	.text._Z9cuda_gemmIiLi256ELi4ELi1ELi256ELi128ELi128ELi32ELi0ELi0EEviiiPT_S1_S1_ii,"ax",@progbits
	.align	128
        .global         _Z9cuda_gemmIiLi256ELi4ELi1ELi256ELi128ELi128ELi32ELi0ELi0EEviiiPT_S1_S1_ii
        .type           _Z9cuda_gemmIiLi256ELi4ELi1ELi256ELi128ELi128ELi32ELi0ELi0EEviiiPT_S1_S1_ii,@function
        .size           _Z9cuda_gemmIiLi256ELi4ELi1ELi256ELi128ELi128ELi32ELi0ELi0EEviiiPT_S1_S1_ii,(.L_x_58268 - _Z9cuda_gemmIiLi256ELi4ELi1ELi256ELi128ELi128ELi32ELi0ELi0EEviiiPT_S1_S1_ii)
        .other          _Z9cuda_gemmIiLi256ELi4ELi1ELi256ELi128ELi128ELi32ELi0ELi0EEviiiPT_S1_S1_ii,@"STO_CUDA_ENTRY STV_DEFAULT"
_Z9cuda_gemmIiLi256ELi4ELi1ELi256ELi128ELi128ELi32ELi0ELi0EEviiiPT_S1_S1_ii:
.text._Z9cuda_gemmIiLi256ELi4ELi1ELi256ELi128ELi128ELi32ELi0ELi0EEviiiPT_S1_S1_ii:
        /* <DEDUP_REMOVED lines=37> */
[----:B------:R-:W-:-:S03]  /*0250*/  UIADD3 UR4, UPT, UPT, -UR5, URZ, URZ ;  /* 0x000000ff05047290 */ /* 0x000fc6000fffe1ff */
[----:B------:R-:W-:Y:S01]  /*0260*/  UMOV UR10, UR5 ;  /* 0x00000005000a7c82 */ /* 0x000fe20008000000 */
[----:B------:R-:W-:Y:S01]  /*0270*/  UIMAD UR11, UR11, UR4, UR7 ;  /* 0x000000040b0b72a4 */ /* 0x000fe2000f8e0207 */
[----:B------:R-:W-:Y:S11]  /*0280*/  BRA `(.L_x_5644) ;  /* 0x00000000000c7947 */ /* 0x000ff60003800000 */
.L_x_5643:
[----:B------:R-:W0:Y:S02]  /*0290*/  S2UR UR11, SR_CTAID.X ;  /* 0x00000000000b79c3 */ /* 0x000e240000002500 */
[----:B0-----:R-:W-:Y:S02]  /*02a0*/  USHF.R.U32.HI UR10, URZ, 0x6, UR11 ;  /* 0x00000006ff0a7899 */ /* 0x001fe4000801160b */
[----:B------:R-:W-:-:S12]  /*02b0*/  ULOP3.LUT UR11, UR11, 0x3f, URZ, 0xc0, !UPT ;  /* 0x0000003f0b0b7892 */ /* 0x000fd8000f8ec0ff */
.L_x_5644:
[----:B------:R-:W-:Y:S01]  /*02c0*/  IMAD.U32 R0, RZ, RZ, UR12 ;  /* 0x0000000cff007e24 */ /* 0x000fe2000f8e00ff */
[----:B------:R-:W-:Y:S01]  /*02d0*/  UMOV UR4, URZ ;  /* 0x000000ff00047c82 */ /* 0x000fe20008000000 */
[----:B------:R-:W-:Y:S01]  /*02e0*/  UISETP.GE.AND UP2, UPT, UR12, 0x10, UPT ;  /* 0x000000100c00788c */ /* 0x000fe2000bf46270 */
[----:B------:R-:W0:Y:S01]  /*02f0*/  S2UR UR14, SR_CTAID.Y ;  /* 0x00000000000e79c3 */ /* 0x000e220000002600 */
[----:B------:R-:W1:Y:S01]  /*0300*/  LDCU UR21, c[0x0][0x360] ;  /* 0x00006c00ff1577ac */ /* 0x000e620008000800 */
[----:B------:R-:W-:Y:S01]  /*0310*/  IABS R0, R0 ;  /* 0x0000000000007213 */ /* 0x000fe20000000000 */
[----:B------:R-:W2:Y:S01]  /*0320*/  S2R R49, SR_TID.X ;  /* 0x0000000000317919 */ /* 0x000ea20000002100 */
[----:B------:R-:W-:Y:S02]  /*0330*/  USEL UR20, UR17, 0x1, UP2 ;  /* 0x0000000111147887 */ /* 0x000fe40009000000 */
[----:B------:R-:W-:Y:S02]  /*0340*/  R2UR UR7, R0 ;  /* 0x00000000000772ca */ /* 0x000fe400000e0000 */
[----:B------:R-:W3:Y:S11]  /*0350*/  LDC R4, c[0x0][0x374] ;  /* 0x0000dd00ff047b82 */ /* 0x000ef60000000800 */
[----:B------:R-:W4:Y:S01]  /*0360*/  I2F.RP R0, UR7 ;  /* 0x0000000700007d06 */ /* 0x000f220008209400 */
[----:B---3--:R-:W-:-:S07]  /*0370*/  IMAD.SHL.U32 R4, R4, 0x4, RZ ;  /* 0x0000000404047824 */ /* 0x008fce00078e00ff */
[----:B----4-:R-:W3:Y:S01]  /*0380*/  MUFU.RCP R0, R0 ;  /* 0x0000000000007308 */ /* 0x010ee20000001000 */
[----:B0-----:R-:W-:-:S07]  /*0390*/  ISETP.LE.U32.AND P0, PT, R4, UR14, PT ;  /* 0x0000000e04007c0c */ /* 0x001fce000bf03070 */
[----:B------:R-:W-:Y:S01]  /*03a0*/  I2F.U32.RP R4, UR20 ;  /* 0x0000001400047d06 */ /* 0x000fe20008209000 */
[----:B---3--:R-:W-:-:S07]  /*03b0*/  VIADD R2, R0, 0xffffffe ;  /* 0x0ffffffe00027836 */ /* 0x008fce0000000000 */
[----:B------:R-:W0:Y:S02]  /*03c0*/  F2I.FTZ.U32.TRUNC.NTZ R2, R2 ;  /* 0x0000000200027305 */ /* 0x000e24000021f000 */
[----:B0-----:R-:W-:-:S13]  /*03d0*/  R2UR UR5, R2 ;  /* 0x00000000020572ca */ /* 0x001fda00000e0000 */
        /* <DEDUP_REMOVED lines=18> */
[----:B------:R-:W-:-:S06]  /*0500*/  USEL UR6, UR6, 0x100, UP0 ;  /* 0x0000010006067887 */ /* 0x000fcc0008000000 */
[----:B------:R-:W-:-:S03]  /*0510*/  IMAD R5, RZ, RZ, -UR6 ;  /* 0x80000006ff057e24 */ /* 0x000fc6000f8e02ff */
[----:B------:R-:W0:Y:S08]  /*0520*/  I2F.U32.RP R0, UR6 ;  /* 0x0000000600007d06 */ /* 0x000e300008209000 */
[----:B0-----:R-:W0:Y:S02]  /*0530*/  MUFU.RCP R0, R0 ;  /* 0x0000000000007308 */ /* 0x001e240000001000 */
[----:B0-----:R-:W-:-:S06]  /*0540*/  VIADD R2, R0, 0xffffffe ;  /* 0x0ffffffe00027836 */ /* 0x001fcc0000000000 */
[----:B------:R0:W3:Y:S01]  /*0550*/  F2I.FTZ.U32.TRUNC.NTZ R3, R2 ;  /* 0x0000000200037305 */ /* 0x0000e2000021f000 */
[----:B-12---:R-:W-:Y:S05]  /*0560*/  @P0 EXIT ;  /* 0x000000000000094d */ /* 0x006fea0003800000 */
[----:B0-----:R-:W-:Y:S02]  /*0570*/  HFMA2 R2, -RZ, RZ, 0, 0 ;  /* 0x00000000ff027431 */ /* 0x001fe400000001ff */
[----:B---3--:R-:W-:Y:S01]  /*0580*/  IMAD R5, R5, R3, RZ ;  /* 0x0000000305057224 */ /* 0x008fe200078e02ff */
[----:B------:R-:W0:Y:S01]  /*0590*/  I2F.U32.RP R6, UR21 ;  /* 0x0000001500067d06 */ /* 0x000e220008209000 */
[----:B------:R-:W-:Y:S01]  /*05a0*/  ULOP3.LUT UR4, URZ, UR6, URZ, 0x33, !UPT ;  /* 0x00000006ff047292 */ /* 0x000fe2000f8e33ff */
[----:B------:R-:W-:Y:S01]  /*05b0*/  LOP3.LUT R46, RZ, UR20, RZ, 0x33, !PT ;  /* 0x00000014ff2e7c12 */ /* 0x000fe2000f8e33ff */
[----:B------:R-:W-:Y:S01]  /*05c0*/  UISETP.NE.U32.AND UP0, UPT, UR6, URZ, UPT ;  /* 0x000000ff0600728c */ /* 0x000fe2000bf05070 */
[----:B------:R-:W-:Y:S01]  /*05d0*/  LOP3.LUT R47, R49, 0x1f, RZ, 0xc0, !PT ;  /* 0x0000001f312f7812 */ /* 0x000fe200078ec0ff */
[----:B------:R-:W-:Y:S02]  /*05e0*/  UISETP.LT.U32.AND UP1, UPT, UR12, 0x10, UPT ;  /* 0x000000100c00788c */ /* 0x000fe4000bf21070 */
[----:B------:R-:W-:Y:S01]  /*05f0*/  IMAD.U32 R9, RZ, RZ, UR4 ;  /* 0x00000004ff097e24 */ /* 0x000fe2000f8e00ff */
[----:B------:R-:W1:Y:S01]  /*0600*/  MUFU.RCP R4, R4 ;  /* 0x0000000400047308 */ /* 0x000e620000001000 */
[----:B------:R-:W-:Y:S01]  /*0610*/  IMAD.HI.U32 R0, R3, R5, R2 ;  /* 0x0000000503007227 */ /* 0x000fe200078e0002 */
[----:B------:R-:W-:Y:S01]  /*0620*/  USEL UR24, UR12, 0x10, UP1 ;  /* 0x000000100c187887 */ /* 0x000fe20008800000 */
[----:B------:R-:W2:Y:S03]  /*0630*/  LDCU UR15, c[0x0][0x3a8] ;  /* 0x00007500ff0f77ac */ /* 0x000ea60008000800 */
[C---:B------:R-:W-:Y:S01]  /*0640*/  R2UR UR8, R0.reuse ;  /* 0x00000000000872ca */ /* 0x040fe200000e0000 */
[----:B------:R-:W-:Y:S01]  /*0650*/  IMAD.HI.U32 R48, R0, R49, RZ ;  /* 0x0000003100307227 */ /* 0x000fe200078e00ff */
[----:B0-----:R-:W0:Y:S01]  /*0660*/  MUFU.RCP R6, R6 ;  /* 0x0000000600067308 */ /* 0x001e220000001000 */
[----:B------:R-:W-:-:S02]  /*0670*/  USHF.R.S32.HI UR16, URZ, 0x1f, UR13 ;  /* 0x0000001fff107899 */ /* 0x000fc4000801140d */
[----:B------:R-:W-:Y:S01]  /*0680*/  IMAD.MOV R2, RZ, RZ, -R48 ;  /* 0x000000ffff027224 */ /* 0x000fe200078e0a30 */
[----:B------:R-:W-:Y:S01]  /*0690*/  UMOV UR7, 0xffffff00 ;  /* 0xffffff0000077882 */ /* 0x000fe20000000000 */
[----:B------:R-:W-:Y:S01]  /*06a0*/  IMAD.U32 R14, RZ, RZ, UR24 ;  /* 0x00000018ff0e7e24 */ /* 0x000fe2000f8e00ff */
[----:B------:R-:W-:Y:S01]  /*06b0*/  ULEA.HI UR13, UR16, UR13, URZ, 0x2 ;  /* 0x0000000d100d7291 */ /* 0x000fe2000f8f10ff */
[----:B------:R-:W-:Y:S01]  /*06c0*/  IMAD R2, R2, UR6, R49 ;  /* 0x0000000602027c24 */ /* 0x000fe2000f8e0231 */
[----:B------:R-:W-:Y:S01]  /*06d0*/  USHF.L.U32 UR22, UR11, 0x8, URZ ;  /* 0x000000080b167899 */ /* 0x000fe200080006ff */
[----:B-1----:R-:W-:Y:S01]  /*06e0*/  VIADD R3, R4, 0xffffffe ;  /* 0x0ffffffe04037836 */ /* 0x002fe20000000000 */
[----:B------:R-:W-:Y:S02]  /*06f0*/  USHF.R.S32.HI UR13, URZ, 0x2, UR13 ;  /* 0x00000002ff0d7899 */ /* 0x000fe4000801140d */
[----:B------:R-:W-:Y:S01]  /*0700*/  ISETP.GE.U32.AND P0, PT, R2, UR6, PT ;  /* 0x0000000602007c0c */ /* 0x000fe2000bf06070 */
[----:B------:R-:W-:-:S02]  /*0710*/  UIMAD.WIDE.U32 UR8, UR8, UR21, URZ ;  /* 0x00000015080872a5 */ /* 0x000fc4000f8e00ff */
[----:B------:R-:W1:Y:S01]  /*0720*/  F2I.FTZ.U32.TRUNC.NTZ R3, R3 ;  /* 0x0000000300037305 */ /* 0x000e62000021f000 */
[----:B--2---:R-:W-:Y:S01]  /*0730*/  UISETP.LT.AND UP2, UPT, UR15, 0x20, UPT ;  /* 0x000000200f00788c */ /* 0x004fe2000bf41270 */
[----:B0-----:R-:W-:Y:S01]  /*0740*/  VIADD R5, R6, 0xffffffe ;  /* 0x0ffffffe06057836 */ /* 0x001fe20000000000 */
[----:B------:R-:W-:Y:S02]  /*0750*/  USHF.L.U32 UR23, UR21, 0x2, URZ ;  /* 0x0000000215177899 */ /* 0x000fe400080006ff */
[----:B------:R-:W-:Y:S01]  /*0760*/  VIADD R6, R49, UR21 ;  /* 0x0000001531067c36 */ /* 0x000fe20008000000 */
[----:B------:R-:W-:Y:S01]  /*0770*/  USEL UR8, UR15, 0x20, UP2 ;  /* 0x000000200f087887 */ /* 0x000fe20009000000 */
[----:B------:R-:W0:Y:S01]  /*0780*/  LDCU.64 UR18, c[0x0][0x358] ;  /* 0x00006b00ff1277ac */ /* 0x000e220008000a00 */
[----:B------:R-:W2:Y:S02]  /*0790*/  F2I.FTZ.U32.TRUNC.NTZ R5, R5 ;  /* 0x0000000500057305 */ /* 0x000ea4000021f000 */
[----:B------:R-:W-:Y:S01]  /*07a0*/  @P0 VIADD R2, R2, -UR6 ;  /* 0x8000000602020c36 */ /* 0x000fe20008000000 */
[----:B------:R-:W-:Y:S01]  /*07b0*/  @P0 IADD3 R48, PT, PT, R48, 0x1, RZ ;  /* 0x0000000130300810 */ /* 0x000fe20007ffe0ff */
[----:B------:R-:W-:Y:S01]  /*07c0*/  UIMAD UR7, UR20, UR7, 0x201f ;  /* 0x0000201f140774a4 */ /* 0x000fe2000f8e0207 */
[----:B------:R-:W-:-:S02]  /*07d0*/  PLOP3.LUT P0, PT, PT, PT, UP0, 0x80, 0x8 ;  /* 0x000000000008781c */ /* 0x000fc40003f0f008 */
[----:B------:R-:W-:Y:S01]  /*07e0*/  ISETP.GE.U32.AND P1, PT, R2, UR6, PT ;  /* 0x0000000602007c0c */ /* 0x000fe2000bf26070 */
[----:B-1----:R-:W-:Y:S02]  /*07f0*/  IMAD.MOV R7, RZ, RZ, -R3 ;  /* 0x000000ffff077224 */ /* 0x002fe400078e0a03 */
[----:B------:R-:W-:Y:S02]  /*0800*/  IMAD.MOV.U32 R2, RZ, RZ, RZ ;  /* 0x000000ffff027224 */ /* 0x000fe400078e00ff */
[----:B------:R-:W-:Y:S02]  /*0810*/  IMAD R7, R7, UR20, RZ ;  /* 0x0000001407077c24 */ /* 0x000fe4000f8e02ff */
[----:B--2---:R-:W-:Y:S02]  /*0820*/  IMAD.MOV R4, RZ, RZ, -R5 ;  /* 0x000000ffff047224 */ /* 0x004fe400078e0a05 */
[----:B------:R-:W-:-:S04]  /*0830*/  IMAD.HI.U32 R3, R3, R7, R2 ;  /* 0x0000000703037227 */ /* 0x000fc800078e0002 */
[----:B------:R-:W-:Y:S01]  /*0840*/  @P1 VIADD R48, R48, 0x1 ;  /* 0x0000000130301836 */ /* 0x000fe20000000000 */
[----:B------:R-:W-:Y:S01]  /*0850*/  ISETP.GE.U32.AND P1, PT, R6, 0x40, PT ;  /* 0x000000400600780c */ /* 0x000fe20003f26070 */
[----:B------:R-:W-:Y:S02]  /*0860*/  IMAD R7, R4, UR21, RZ ;  /* 0x0000001504077c24 */ /* 0x000fe4000f8e02ff */
[----:B------:R-:W-:Y:S01]  /*0870*/  IMAD.MOV.U32 R4, RZ, RZ, RZ ;  /* 0x000000ffff047224 */ /* 0x000fe200078e00ff */
[----:B------:R-:W-:Y:S02]  /*0880*/  SEL R48, R9, R48, !P0 ;  /* 0x0000003009307207 */ /* 0x000fe40004000000 */
[----:B------:R-:W-:Y:S01]  /*0890*/  ISETP.GE.U32.AND P0, PT, R6, 0x100, PT ;  /* 0x000001000600780c */ /* 0x000fe20003f06070 */
[----:B------:R-:W-:Y:S01]  /*08a0*/  IMAD.HI.U32 R8, R5, R7, R4 ;  /* 0x0000000705087227 */ /* 0x000fe200078e0004 */
[----:B------:R-:W-:Y:S02]  /*08b0*/  IADD3 R2, PT, PT, -R48, RZ, RZ ;  /* 0x000000ff30027210 */ /* 0x000fe40007ffe1ff */
[----:B------:R-:W-:Y:S01]  /*08c0*/  VIMNMX.U32 R5, PT, PT, R6, 0x100, !PT ;  /* 0x0000010006057848 */ /* 0x000fe20007fe0000 */
[----:B------:R-:W-:Y:S01]  /*08d0*/  IMAD.HI.U32 R4, R3, R49, RZ ;  /* 0x0000003103047227 */ /* 0x000fe200078e00ff */
[----:B------:R-:W-:-:S02]  /*08e0*/  SEL R45, RZ, 0x1, P0 ;  /* 0x00000001ff2d7807 */ /* 0x000fc40000000000 */
[----:B------:R-:W-:Y:S01]  /*08f0*/  VIMNMX.U32 R9, PT, PT, R6, 0x40, !PT ;  /* 0x0000004006097848 */ /* 0x000fe20007fe0000 */
[----:B------:R-:W-:Y:S01]  /*0900*/  IMAD R2, R2, UR6, R49 ;  /* 0x0000000602027c24 */ /* 0x000fe2000f8e0231 */
[----:B------:R-:W-:Y:S01]  /*0910*/  IADD3 R7, PT, PT, R5, -R6, -R45 ;  /* 0x8000000605077210 */ /* 0x000fe20007ffe82d */
[----:B------:R-:W-:Y:S01]  /*0920*/  IMAD.MOV R10, RZ, RZ, -R4 ;  /* 0x000000ffff0a7224 */ /* 0x000fe200078e0a04 */
[----:B------:R-:W-:Y:S01]  /*0930*/  SEL R44, RZ, 0x1, P1 ;  /* 0x00000001ff2c7807 */ /* 0x000fe20000800000 */
[----:B------:R-:W-:-:S03]  /*0940*/  IMAD.HI.U32 R3, R3, R2, RZ ;  /* 0x0000000203037227 */ /* 0x000fc600078e00ff */
[----:B------:R-:W-:Y:S01]  /*0950*/  IADD3 R9, PT, PT, R9, -R6, -R44 ;  /* 0x8000000609097210 */ /* 0x000fe20007ffe82c */
[----:B------:R-:W-:Y:S02]  /*0960*/  IMAD.MOV R11, RZ, RZ, -R3 ;  /* 0x000000ffff0b7224 */ /* 0x000fe400078e0a03 */
[----:B------:R-:W-:Y:S02]  /*0970*/  IMAD R5, R10, UR20, R49 ;  /* 0x000000140a057c24 */ /* 0x000fe4000f8e0231 */
[----:B------:R-:W-:Y:S02]  /*0980*/  IMAD R2, R11, UR20, R2 ;  /* 0x000000140b027c24 */ /* 0x000fe4000f8e0202 */
[----:B------:R-:W-:Y:S01]  /*0990*/  IMAD.HI.U32 R4, R8, R7, RZ ;  /* 0x0000000708047227 */ /* 0x000fe200078e00ff */
[----:B------:R-:W-:Y:S02]  /*09a0*/  ISETP.GE.U32.AND P1, PT, R5, UR20, PT ;  /* 0x0000001405007c0c */ /* 0x000fe4000bf26070 */
[----:B------:R-:W-:Y:S01]  /*09b0*/  ISETP.GE.U32.AND P6, PT, R2, UR20, PT ;  /* 0x0000001402007c0c */ /* 0x000fe2000bfc6070 */
[----:B------:R-:W-:-:S04]  /*09c0*/  IMAD.HI.U32 R8, R8, R9, RZ ;  /* 0x0000000908087227 */ /* 0x000fc800078e00ff */
[----:B------:R-:W-:Y:S02]  /*09d0*/  IMAD.MOV R10, RZ, RZ, -R8 ;  /* 0x000000ffff0a7224 */ /* 0x000fe400078e0a08 */
[----:B------:R-:W-:Y:S02]  /*09e0*/  IMAD.MOV R6, RZ, RZ, -R4 ;  /* 0x000000ffff067224 */ /* 0x000fe400078e0a04 */
[----:B------:R-:W-:Y:S02]  /*09f0*/  IMAD R9, R10, UR21, R9 ;  /* 0x000000150a097c24 */ /* 0x000fe4000f8e0209 */
[----:B------:R-:W-:Y:S02]  /*0a00*/  @P1 VIADD R5, R5, -UR20 ;  /* 0x8000001405051c36 */ /* 0x000fe40008000000 */
[----:B------:R-:W-:Y:S01]  /*0a10*/  IMAD R7, R6, UR21, R7 ;  /* 0x0000001506077c24 */ /* 0x000fe2000f8e0207 */
[----:B------:R-:W-:Y:S01]  /*0a20*/  @P6 IADD3 R2, PT, PT, R2, -UR20, RZ ;  /* 0x8000001402026c10 */ /* 0x000fe2000fffe0ff */
[----:B------:R-:W-:Y:S01]  /*0a30*/  @P6 VIADD R3, R3, 0x1 ;  /* 0x0000000103036836 */ /* 0x000fe20000000000 */
[----:B------:R-:W-:-:S02]  /*0a40*/  ISETP.GE.U32.AND P3, PT, R9, UR21, PT ;  /* 0x0000001509007c0c */ /* 0x000fc4000bf66070 */
[----:B------:R-:W-:Y:S02]  /*0a50*/  ISETP.GE.U32.AND P5, PT, R5, UR20, PT ;  /* 0x0000001405007c0c */ /* 0x000fe4000bfa6070 */
[----:B------:R-:W-:Y:S01]  /*0a60*/  ISETP.GE.U32.AND P4, PT, R2, UR20, PT ;  /* 0x0000001402007c0c */ /* 0x000fe2000bf86070 */
[----:B------:R-:W-:Y:S01]  /*0a70*/  IMAD.U32 R2, RZ, RZ, UR10 ;  /* 0x0000000aff027e24 */ /* 0x000fe2000f8e00ff */
[----:B------:R-:W-:Y:S02]  /*0a80*/  ISETP.GE.U32.AND P0, PT, R7, UR21, PT ;  /* 0x0000001507007c0c */ /* 0x000fe4000bf06070 */
[----:B------:R-:W-:Y:S01]  /*0a90*/  ISETP.NE.U32.AND P6, PT, RZ, UR20, PT ;  /* 0x00000014ff007c0c */ /* 0x000fe2000bfc5070 */
[----:B------:R-:W-:-:S04]  /*0aa0*/  IMAD R47, R2, 0x20, R47 ;  /* 0x00000020022f7824 */ /* 0x000fc800078e022f */
[----:B------:R-:W-:Y:S02]  /*0ab0*/  @P3 VIADD R9, R9, -UR21 ;  /* 0x8000001509093c36 */ /* 0x000fe40008000000 */
[----:B------:R-:W-:Y:S01]  /*0ac0*/  @P5 IADD3 R5, PT, PT, R5, -UR20, RZ ;  /* 0x8000001405055c10 */ /* 0x000fe2000fffe0ff */
[----:B------:R-:W-:Y:S01]  /*0ad0*/  @P3 VIADD R8, R8, 0x1 ;  /* 0x0000000108083836 */ /* 0x000fe20000000000 */
[----:B------:R-:W-:Y:S01]  /*0ae0*/  ISETP.NE.U32.AND P5, PT, RZ, UR21, PT ;  /* 0x00000015ff007c0c */ /* 0x000fe2000bfa5070 */
[----:B------:R-:W-:Y:S01]  /*0af0*/  @P4 VIADD R3, R3, 0x1 ;  /* 0x0000000103034836 */ /* 0x000fe20000000000 */
[----:B------:R-:W-:Y:S01]  /*0b00*/  SEL R43, R46, R5, !P6 ;  /* 0x000000052e2b7207 */ /* 0x000fe20007000000 */
[----:B------:R-:W-:Y:S01]  /*0b10*/  @P0 VIADD R7, R7, -UR21 ;  /* 0x8000001507070c36 */ /* 0x000fe20008000000 */
[----:B------:R-:W-:Y:S01]  /*0b20*/  ISETP.GE.U32.AND P1, PT, R9, UR21, PT ;  /* 0x0000001509007c0c */ /* 0x000fe2000bf26070 */
[----:B------:R-:W-:Y:S01]  /*0b30*/  @P0 VIADD R4, R4, 0x1 ;  /* 0x0000000104040836 */ /* 0x000fe20000000000 */
[----:B------:R-:W-:Y:S01]  /*0b40*/  SEL R46, R46, R3, !P6 ;  /* 0x000000032e2e7207 */ /* 0x000fe20007000000 */
[----:B------:R-:W-:Y:S01]  /*0b50*/  IMAD.SHL.U32 R43, R43, 0x10, RZ ;  /* 0x000000102b2b7824 */ /* 0x000fe200078e00ff */
[----:B------:R-:W-:-:S02]  /*0b60*/  ISETP.GE.U32.AND P2, PT, R7, UR21, PT ;  /* 0x0000001507007c0c */ /* 0x000fc4000bf46070 */
[----:B------:R-:W-:Y:S02]  /*0b70*/  LOP3.LUT R2, R46, 0xf, RZ, 0xc0, !PT ;  /* 0x0000000f2e027812 */ /* 0x000fe400078ec0ff */
[----:B------:R-:W-:Y:S02]  /*0b80*/  LOP3.LUT R7, RZ, UR21, RZ, 0x33, !PT ;  /* 0x00000015ff077c12 */ /* 0x000fe4000f8e33ff */
[----:B------:R-:W-:Y:S01]  /*0b90*/  LOP3.LUT R41, R43, 0xf, R46, 0xf8, !PT ;  /* 0x0000000f2b297812 */ /* 0x000fe200078ef82e */
[----:B------:R-:W-:Y:S02]  /*0ba0*/  VIADD R3, R2, 0x1 ;  /* 0x0000000102037836 */ /* 0x000fe40000000000 */
[----:B------:R-:W-:Y:S02]  /*0bb0*/  @P1 VIADD R8, R8, 0x1 ;  /* 0x0000000108081836 */ /* 0x000fe40000000000 */
[----:B------:R-:W-:Y:S01]  /*0bc0*/  VIADD R0, R2, 0x2 ;  /* 0x0000000202007836 */ /* 0x000fe20000000000 */
[----:B------:R-:W-:Y:S01]  /*0bd0*/  ISETP.GE.U32.AND P1, PT, R3, UR24, PT ;  /* 0x0000001803007c0c */ /* 0x000fe2000bf26070 */
[----:B------:R-:W-:Y:S01]  /*0be0*/  @P2 VIADD R4, R4, 0x1 ;  /* 0x0000000104042836 */ /* 0x000fe20000000000 */
[C---:B------:R-:W-:Y:S01]  /*0bf0*/  ISETP.GE.U32.AND P2, PT, R2.reuse, UR12, PT ;  /* 0x0000000c02007c0c */ /* 0x040fe2000bf46070 */
[----:B------:R-:W-:Y:S01]  /*0c00*/  VIADD R3, R2, 0x3 ;  /* 0x0000000302037836 */ /* 0x000fe20000000000 */
[----:B------:R-:W-:Y:S01]  /*0c10*/  ISETP.GE.U32.AND P0, PT, R0, UR24, PT ;  /* 0x0000001800007c0c */ /* 0x000fe2000bf06070 */
[----:B------:R-:W-:Y:S01]  /*0c20*/  UMOV UR12, UR9 ;  /* 0x00000009000c7c82 */ /* 0x000fe20008000000 */
[----:B------:R-:W-:Y:S01]  /*0c30*/  SEL R4, R7, R4, !P5 ;  /* 0x0000000407047207 */ /* 0x000fe20006800000 */
[----:B------:R-:W-:Y:S01]  /*0c40*/  UIADD3 UR9, UPT, UPT, -UR12, URZ, URZ ;  /* 0x000000ff0c097290 */ /* 0x000fe2000fffe1ff */
[----:B------:R-:W-:Y:S01]  /*0c50*/  ISETP.GE.U32.AND P4, PT, R3, UR24, PT ;  /* 0x0000001803007c0c */ /* 0x000fe2000bf86070 */
[C---:B------:R-:W-:Y:S01]  /*0c60*/  VIADD R3, R2.reuse, 0x6 ;  /* 0x0000000602037836 */ /* 0x040fe20000000000 */
[C---:B------:R-:W-:Y:S01]  /*0c70*/  IADD3 R0, PT, PT, R2.reuse, 0x5, RZ ;  /* 0x0000000502007810 */ /* 0x040fe20007ffe0ff */
[----:B------:R-:W-:Y:S01]  /*0c80*/  UIMAD UR9, UR6, UR9, UR21 ;  /* 0x00000009060972a4 */ /* 0x000fe2000f8e0215 */
[----:B------:R-:W-:Y:S01]  /*0c90*/  SEL R7, R7, R8, !P5 ;  /* 0x0000000807077207 */ /* 0x000fe20006800000 */
[C---:B------:R-:W-:Y:S01]  /*0ca0*/  VIADD R5, R2.reuse, 0xb ;  /* 0x0000000b02057836 */ /* 0x040fe20000000000 */
[----:B------:R-:W-:Y:S01]  /*0cb0*/  IADD3 R45, PT, PT, R45, R4, RZ ;  /* 0x000000042d2d7210 */ /* 0x000fe20007ffe0ff */
[----:B------:R-:W-:Y:S01]  /*0cc0*/  VIADD R4, R2, 0x4 ;  /* 0x0000000402047836 */ /* 0x000fe20000000000 */
[----:B------:R-:W-:Y:S01]  /*0cd0*/  ISETP.GE.U32.AND P5, PT, R0, UR24, PT ;  /* 0x0000001800007c0c */ /* 0x000fe2000bfa6070 */
[C---:B------:R-:W-:Y:S01]  /*0ce0*/  VIADD R0, R2.reuse, 0x7 ;  /* 0x0000000702007836 */ /* 0x040fe20000000000 */
[----:B------:R-:W-:Y:S01]  /*0cf0*/  ISETP.GE.U32.AND P3, PT, R3, UR24, PT ;  /* 0x0000001803007c0c */ /* 0x000fe2000bf66070 */
[----:B------:R-:W-:Y:S01]  /*0d00*/  VIADD R3, R2, 0x8 ;  /* 0x0000000802037836 */ /* 0x000fe20000000000 */
[----:B------:R-:W-:Y:S01]  /*0d10*/  ISETP.GE.U32.AND P6, PT, R4, UR24, PT ;  /* 0x0000001804007c0c */ /* 0x000fe2000bfc6070 */
[----:B------:R-:W-:Y:S01]  /*0d20*/  VIADD R4, R2, 0x9 ;  /* 0x0000000902047836 */ /* 0x000fe20000000000 */
[----:B------:R-:W-:Y:S01]  /*0d30*/  SEL R40, R14, RZ, P2 ;  /* 0x000000ff0e287207 */ /* 0x000fe20001000000 */
[----:B------:R-:W-:Y:S01]  /*0d40*/  UISETP.GE.U32.AND UP1, UPT, UR9, UR6, UPT ;  /* 0x000000060900728c */ /* 0x000fe2000bf26070 */
[----:B------:R-:W-:Y:S01]  /*0d50*/  ISETP.GE.U32.AND P2, PT, R0, UR24, PT ;  /* 0x0000001800007c0c */ /* 0x000fe2000bf46070 */
[----:B------:R-:W-:Y:S01]  /*0d60*/  IMAD.IADD R44, R44, 0x1, R7 ;  /* 0x000000012c2c7824 */ /* 0x000fe200078e0207 */
[----:B------:R-:W-:Y:S01]  /*0d70*/  SEL R0, R14, RZ, P1 ;  /* 0x000000ff0e007207 */ /* 0x000fe20000800000 */
[----:B------:R-:W-:Y:S01]  /*0d80*/  IMAD.IADD R40, R41, 0x1, -R40 ;  /* 0x0000000129287824 */ /* 0x000fe200078e0a28 */
[----:B------:R-:W-:-:S02]  /*0d90*/  ISETP.GE.U32.AND P1, PT, R3, UR24, PT ;  /* 0x0000001803007c0c */ /* 0x000fc4000bf26070 */
[----:B------:R-:W-:Y:S01]  /*0da0*/  IADD3 R3, PT, PT, R2, 0xa, RZ ;  /* 0x0000000a02037810 */ /* 0x000fe20007ffe0ff */
[----:B------:R-:W-:Y:S01]  /*0db0*/  IMAD.IADD R39, R41, 0x1, -R0 ;  /* 0x0000000129277824 */ /* 0x000fe200078e0a00 */
[----:B------:R-:W-:Y:S02]  /*0dc0*/  SEL R38, R14, RZ, P0 ;  /* 0x000000ff0e267207 */ /* 0x000fe40000000000 */
[----:B------:R-:W-:Y:S01]  /*0dd0*/  ISETP.GE.U32.AND P0, PT, R4, UR24, PT ;  /* 0x0000001804007c0c */ /* 0x000fe2000bf06070 */
[----:B------:R-:W-:Y:S01]  /*0de0*/  @UP1 UIADD3 UR9, UPT, UPT, -UR6, UR9, URZ ;  /* 0x0000000906091290 */ /* 0x000fe2000fffe1ff */
[C---:B------:R-:W-:Y:S01]  /*0df0*/  SEL R36, R14.reuse, RZ, P6 ;  /* 0x000000ff0e247207 */ /* 0x040fe20003000000 */
[----:B------:R-:W-:Y:S01]  /*0e00*/  @UP1 UIADD3 UR12, UPT, UPT, UR12, 0x1, URZ ;  /* 0x000000010c0c1890 */ /* 0x000fe2000fffe0ff */
[----:B------:R-:W-:Y:S01]  /*0e10*/  SEL R4, R14, RZ, P4 ;  /* 0x000000ff0e047207 */ /* 0x000fe20002000000 */
[----:B------:R-:W-:Y:S01]  /*0e20*/  UISETP.GE.U32.AND UP2, UPT, UR9, UR6, UPT ;  /* 0x000000060900728c */ /* 0x000fe2000bf46070 */
[----:B------:R-:W-:Y:S01]  /*0e30*/  ISETP.GE.U32.AND P6, PT, R5, UR24, PT ;  /* 0x0000001805007c0c */ /* 0x000fe2000bfc6070 */
[C---:B------:R-:W-:Y:S01]  /*0e40*/  VIADD R5, R2.reuse, 0xd ;  /* 0x0000000d02057836 */ /* 0x040fe20000000000 */
[----:B------:R-:W-:Y:S01]  /*0e50*/  ISETP.GE.U32.AND P4, PT, R3, UR24, PT ;  /* 0x0000001803007c0c */ /* 0x000fe2000bf86070 */
[----:B------:R-:W-:Y:S01]  /*0e60*/  VIADD R3, R2, 0xc ;  /* 0x0000000c02037836 */ /* 0x000fe20000000000 */
[C---:B------:R-:W-:Y:S01]  /*0e70*/  SEL R26, R14.reuse, RZ, P3 ;  /* 0x000000ff0e1a7207 */ /* 0x040fe20001800000 */
[----:B------:R-:W-:Y:S01]  /*0e80*/  UIMAD UR9, UR13, UR10, URZ ;  /* 0x0000000a0d0972a4 */ /* 0x000fe2000f8e02ff */
[----:B------:R-:W-:Y:S01]  /*0e90*/  SEL R6, R14, RZ, P5 ;  /* 0x000000ff0e067207 */ /* 0x000fe20002800000 */
[----:B------:R-:W-:Y:S01]  /*0ea0*/  IMAD.IADD R38, R41, 0x1, -R38 ;  /* 0x0000000129267824 */ /* 0x000fe200078e0a26 */
[----:B------:R-:W-:Y:S01]  /*0eb0*/  ISETP.GE.U32.AND P3, PT, R5, UR24, PT ;  /* 0x0000001805007c0c */ /* 0x000fe2000bf66070 */
[C---:B------:R-:W-:Y:S01]  /*0ec0*/  VIADD R5, R2.reuse, 0xe ;  /* 0x0000000e02057836 */ /* 0x040fe20000000000 */
[----:B------:R-:W-:Y:S01]  /*0ed0*/  ISETP.GE.U32.AND P5, PT, R3, UR24, PT ;  /* 0x0000001803007c0c */ /* 0x000fe2000bfa6070 */
[----:B------:R-:W-:Y:S01]  /*0ee0*/  VIADD R3, R2, 0xf ;  /* 0x0000000f02037836 */ /* 0x000fe20000000000 */
[C---:B------:R-:W-:Y:S01]  /*0ef0*/  SEL R2, R14.reuse, RZ, P2 ;  /* 0x000000ff0e027207 */ /* 0x040fe20001000000 */
[----:B------:R-:W-:Y:S01]  /*0f00*/  @UP2 UIADD3 UR12, UPT, UPT, UR12, 0x1, URZ ;  /* 0x000000010c0c2890 */ /* 0x000fe2000fffe0ff */
[----:B------:R-:W-:Y:S01]  /*0f10*/  ISETP.GE.U32.AND P2, PT, R5, UR24, PT ;  /* 0x0000001805007c0c */ /* 0x000fe2000bf46070 */
[C---:B------:R-:W-:Y:S01]  /*0f20*/  IMAD.IADD R37, R41.reuse, 0x1, -R4 ;  /* 0x0000000129257824 */ /* 0x040fe200078e0a04 */
[C---:B------:R-:W-:Y:S01]  /*0f30*/  SEL R24, R14.reuse, RZ, P1 ;  /* 0x000000ff0e187207 */ /* 0x040fe20000800000 */
[----:B------:R-:W-:Y:S01]  /*0f40*/  IMAD.IADD R27, R41, 0x1, -R6 ;  /* 0x00000001291b7824 */ /* 0x000fe200078e0a06 */
[----:B------:R-:W-:Y:S01]  /*0f50*/  ISETP.GE.U32.AND P1, PT, R3, UR24, PT ;  /* 0x0000001803007c0c */ /* 0x000fe2000bf26070 */
        /* <DEDUP_REMOVED lines=8> */
[----:B------:R-:W-:Y:S01]  /*0fe0*/  UIMAD UR9, UR5, UR11, UR9 ;  /* 0x0000000b050972a4 */ /* 0x000fe2000f8e0209 */
[C---:B------:R-:W-:Y:S01]  /*0ff0*/  SEL R12, R14.reuse, RZ, P3 ;  /* 0x000000ff0e0c7207 */ /* 0x040fe20001800000 */
[C---:B------:R-:W-:Y:S01]  /*1000*/  IMAD.IADD R21, R41.reuse, 0x1, -R10 ;  /* 0x0000000129157824 */ /* 0x040fe200078e0a0a */
[C---:B------:R-:W-:Y:S01]  /*1010*/  SEL R18, R14.reuse, RZ, P2 ;  /* 0x000000ff0e127207 */ /* 0x040fe20001000000 */
[C---:B------:R-:W-:Y:S01]  /*1020*/  IMAD.IADD R20, R41.reuse, 0x1, -R20 ;  /* 0x0000000129147824 */ /* 0x040fe200078e0a14 */
[----:B------:R-:W-:Y:S01]  /*1030*/  SEL R14, R14, RZ, P1 ;  /* 0x000000ff0e0e7207 */ /* 0x000fe20000800000 */
[C---:B------:R-:W-:Y:S01]  /*1040*/  IMAD.IADD R19, R41.reuse, 0x1, -R12 ;  /* 0x0000000129137824 */ /* 0x040fe200078e0a0c */
[----:B------:R-:W-:Y:S01]  /*1050*/  IADD3 R42, PT, PT, R44, 0x1, RZ ;  /* 0x000000012c2a7810 */ /* 0x000fe20007ffe0ff */
[C---:B------:R-:W-:Y:S01]  /*1060*/  IMAD.IADD R18, R41.reuse, 0x1, -R18 ;  /* 0x0000000129127824 */ /* 0x040fe200078e0a12 */
[C---:B------:R-:W-:Y:S01]  /*1070*/  IADD3 R36, PT, PT, R41.reuse, -R36, RZ ;  /* 0x8000002429247210 */ /* 0x040fe20007ffe0ff */
[C---:B------:R-:W-:Y:S01]  /*1080*/  IMAD.IADD R17, R41.reuse, 0x1, -R14 ;  /* 0x0000000129117824 */ /* 0x040fe200078e0a0e */
[----:B------:R-:W-:Y:S01]  /*1090*/  LOP3.LUT R42, R42, 0x3, RZ, 0xc0, !PT ;  /* 0x000000032a2a7812 */ /* 0x000fe200078ec0ff */
[----:B------:R-:W-:Y:S01]  /*10a0*/  USEL UR10, UR4, UR12, !UP0 ;  /* 0x0000000c040a7287 */ /* 0x000fe2000c000000 */
[----:B------:R-:W-:Y:S01]  /*10b0*/  IADD3 R22, PT, PT, R41, -R22, RZ ;  /* 0x8000001629167210 */ /* 0x000fe20007ffe0ff */
[----:B0-----:R-:W-:-:S10]  /*10c0*/  UMOV UR11, UR14 ;  /* 0x0000000e000b7c82 */ /* 0x001fd40008000000 */
.L_x_5726:
[----:B------:R-:W-:Y:S01]  /*10d0*/  LOP3.LUT R32, R45, 0x3, RZ, 0xc0, !PT ;  /* 0x000000032d207812 */ /* 0x000fe200078ec0ff */
[----:B------:R-:W-:Y:S01]  /*10e0*/  BSSY.RECONVERGENT B0, `(.L_x_5645) ;  /* 0x0000024000007945 */ /* 0x000fe20003800200 */
[----:B------:R-:W-:Y:S01]  /*10f0*/  ISETP.GT.U32.AND P2, PT, R49, 0x3f, PT ;  /* 0x0000003f3100780c */ /* 0x000fe20003f44070 */
[----:B0-----:R-:W-:Y:S01]  /*1100*/  IMAD.MOV.U32 R51, RZ, RZ, R49 ;  /* 0x000000ffff337224 */ /* 0x001fe200078e0031 */
[----:B------:R-:W-:Y:S02]  /*1110*/  ISETP.NE.AND P0, PT, R32, 0x3, PT ;  /* 0x000000032000780c */ /* 0x000fe40003f05270 */
[----:B------:R-:W-:Y:S02]  /*1120*/  ISETP.GE.U32.AND P1, PT, R45, 0x3, PT ;  /* 0x000000032d00780c */ /* 0x000fe40003f26070 */
[----:B------:R-:W-:Y:S02]  /*1130*/  IADD3 R50, PT, PT, R49, UR21, RZ ;  /* 0x0000001531327c10 */ /* 0x000fe4000fffe0ff */
[----:B-1--4-:R-:W-:-:S07]  /*1140*/  P2R R28, PR, RZ, 0x4 ;  /* 0x00000004ff1c7803 */ /* 0x012fce0000000000 */
[----:B--23--:R-:W-:Y:S05]  /*1150*/  @!P0 BRA `(.L_x_5646) ;  /* 0x0000000000708947 */ /* 0x00cfea0003800000 */
        /* <DEDUP_REMOVED lines=8> */
[----:B------:R-:W-:Y:S01]  /*11e0*/  LOP3.LUT P0, RZ, R45, 0x3, RZ, 0xc0, !PT ;  /* 0x000000032dff7812 */ /* 0x000fe2000780c0ff */
[----:B------:R-:W-:Y:S01]  /*11f0*/  UIADD3 UR4, UPT, UPT, UR4, 0x4080, URZ ;  /* 0x0000408004047890 */ /* 0x000fe2000fffe0ff */
[----:B------:R-:W-:-:S03]  /*1200*/  VIADD R51, R49, UR21 ;  /* 0x0000001531337c36 */ /* 0x000fc60008000000 */
        /* <DEDUP_REMOVED lines=13> */
[----:B------:R-:W-:-:S04]  /*12e0*/  VIADD R51, R51, UR21 ;  /* 0x0000001533337c36 */ /* 0x000fc80008000000 */
[----:B------:R-:W-:Y:S01]  /*12f0*/  @P0 VIADD R51, R51, UR21 ;  /* 0x0000001533330c36 */ /* 0x000fe20008000000 */
[----:B--2---:R1:W-:Y:S04]  /*1300*/  STS [R33+UR23], R30 ;  /* 0x0000001e21007988 */ /* 0x0043e80008000817 */
[----:B---3--:R1:W-:Y:S02]  /*1310*/  @P0 STS [R35], R28 ;  /* 0x0000001c23000388 */ /* 0x0083e40000000800 */
.L_x_5646:
[----:B------:R-:W-:Y:S05]  /*1320*/  BSYNC.RECONVERGENT B0 ;  /* 0x0000000000007941 */ /* 0x000fea0003800200 */
.L_x_5645:
        /* <DEDUP_REMOVED lines=10> */
.L_x_5649:
        /* <DEDUP_REMOVED lines=16> */
[----:B---3--:R-:W-:Y:S04]  /*14d0*/  STS [R52], R29 ;  /* 0x0000001d34007388 */ /* 0x008fe80000000800 */
[----:B--2---:R0:W-:Y:S04]  /*14e0*/  STS [R52+UR23], R31 ;  /* 0x0000001f34007988 */ /* 0x0041e80008000817 */
[----:B----4-:R2:W-:Y:S04]  /*14f0*/  STS [R55], R32 ;  /* 0x0000002037007388 */ /* 0x0105e80000000800 */
[----:B-----5:R2:W-:Y:S01]  /*1500*/  STS [R57], R34 ;  /* 0x0000002239007388 */ /* 0x0205e20000000800 */
[----:B0-----:R-:W-:Y:S01]  /*1510*/  LEA R52, R59, R52, 0x4 ;  /* 0x000000343b347211 */ /* 0x001fe200078e20ff */
[----:B------:R-:W-:Y:S06]  /*1520*/  @!P0 BRA `(.L_x_5649) ;  /* 0xfffffffc00a88947 */ /* 0x000fec000383ffff */
.L_x_5648:
[----:B------:R-:W-:Y:S05]  /*1530*/  BSYNC.RECONVERGENT B0 ;  /* 0x0000000000007941 */ /* 0x000fea0003800200 */
.L_x_5647:
[----:B------:R-:W-:Y:S01]  /*1540*/  ISETP.GT.U32.AND P0, PT, R49, 0x3f, PT ;  /* 0x0000003f3100780c */ /* 0x000fe20003f04070 */
[----:B------:R-:W-:Y:S01]  /*1550*/  BSSY.RECONVERGENT B0, `(.L_x_5650) ;  /* 0x0000028000007945 */ /* 0x000fe20003800200 */
[----:B--2---:R-:W-:-:S11]  /*1560*/  VIADD R32, R50, UR21 ;  /* 0x0000001532207c36 */ /* 0x004fd60008000000 */
[----:B------:R-:W-:Y:S05]  /*1570*/  @P0 BRA `(.L_x_5651) ;  /* 0x0000000000940947 */ /* 0x000fea0003800000 */
[----:B------:R-:W-:Y:S01]  /*1580*/  ISETP.NE.AND P0, PT, R42, RZ, PT ;  /* 0x000000ff2a00720c */ /* 0x000fe20003f05270 */
[----:B------:R-:W-:Y:S01]  /*1590*/  BSSY.RECONVERGENT B1, `(.L_x_5652) ;  /* 0x0000014000017945 */ /* 0x000fe20003800200 */
[----:B------:R-:W-:Y:S01]  /*15a0*/  ISETP.GE.U32.AND P1, PT, R44, 0x3, PT ;  /* 0x000000032c00780c */ /* 0x000fe20003f26070 */
[----:B-1----:R-:W-:-:S10]  /*15b0*/  IMAD.MOV.U32 R28, RZ, RZ, R49 ;  /* 0x000000ffff1c7224 */ /* 0x002fd400078e0031 */
        /* <DEDUP_REMOVED lines=13> */
[----:B------:R-:W-:-:S10]  /*1690*/  MOV R28, R32 ;  /* 0x00000020001c7202 */ /* 0x000fd40000000f00 */
[----:B------:R-:W-:Y:S01]  /*16a0*/  @P0 IADD3 R30, PT, PT, R29, UR23, R30 ;  /* 0x000000171d1e0c10 */ /* 0x000fe2000fffe01e */
[----:B------:R-:W-:-:S04]  /*16b0*/  @P0 VIADD R28, R32, UR21 ;  /* 0x00000015201c0c36 */ /* 0x000fc80008000000 */
[----:B------:R2:W-:Y:S03]  /*16c0*/  @P0 STS [R30], RZ ;  /* 0x000000ff1e000388 */ /* 0x0005e60000000800 */
.L_x_5653:
[----:B------:R-:W-:Y:S05]  /*16d0*/  BSYNC.RECONVERGENT B1 ;  /* 0x0000000000017941 */ /* 0x000fea0003800200 */
.L_x_5652:
[----:B------:R-:W-:Y:S05]  /*16e0*/  @!P1 BRA `(.L_x_5651) ;  /* 0x0000000000389947 */ /* 0x000fea0003800000 */
[----:B0-2---:R-:W0:Y:S01]  /*16f0*/  S2R R30, SR_CgaCtaId ;  /* 0x00000000001e7919 */ /* 0x005e220000008800 */
[----:B-1----:R-:W-:-:S05]  /*1700*/  MOV R29, 0x400 ;  /* 0x00000400001d7802 */ /* 0x002fca0000000f00 */
[----:B------:R-:W-:-:S05]  /*1710*/  VIADD R29, R29, 0x4480 ;  /* 0x000044801d1d7836 */ /* 0x000fca0000000000 */
[----:B0-----:R-:W-:-:S07]  /*1720*/  LEA R33, R30, R29, 0x18 ;  /* 0x0000001d1e217211 */ /* 0x001fce00078ec0ff */
.L_x_5654:
        /* <DEDUP_REMOVED lines=10> */
.L_x_5651:
[----:B------:R-:W-:Y:S05]  /*17d0*/  BSYNC.RECONVERGENT B0 ;  /* 0x0000000000007941 */ /* 0x000fea0003800200 */
.L_x_5650:
[----:B------:R-:W0:Y:S01]  /*17e0*/  LDCU UR4, c[0x0][0x3ac] ;  /* 0x00007580ff0477ac */ /* 0x000e220008000800 */
[----:B-123--:R-:W-:Y:S01]  /*17f0*/  SHF.R.U32.HI R29, RZ, 0x5, R49 ;  /* 0x00000005ff1d7819 */ /* 0x00efe20000011631 */
[----:B------:R-:W-:Y:S01]  /*1800*/  BSSY.RECONVERGENT B0, `(.L_x_5655) ;  /* 0x0000015000007945 */ /* 0x000fe20003800200 */
[----:B------:R-:W-:Y:S01]  /*1810*/  LOP3.LUT R31, R49, 0x1f, RZ, 0xc0, !PT ;  /* 0x0000001f311f7812 */ /* 0x000fe200078ec0ff */
[----:B0-----:R-:W-:Y:S01]  /*1820*/  IMAD.U32 R30, RZ, RZ, UR4 ;  /* 0x00000004ff1e7e24 */ /* 0x001fe2000f8e00ff */
        /* <DEDUP_REMOVED lines=8> */
.L_x_5657:
        /* <DEDUP_REMOVED lines=10> */
.L_x_5656:
[----:B0-----:R-:W-:Y:S05]  /*1950*/  BSYNC.RECONVERGENT B0 ;  /* 0x0000000000007941 */ /* 0x001fea0003800200 */
.L_x_5655:
[----:B------:R-:W-:Y:S01]  /*1960*/  BAR.SYNC.DEFER_BLOCKING 0x0 ;  /* 0x0000000000007b1d */ /* 0x000fe20000010000 */
[----:B------:R-:W-:-:S09]  /*1970*/  UISETP.GE.AND UP0, UPT, UR5, 0x1, UPT ;  /* 0x000000010500788c */ /* 0x000fd2000bf06270 */
[----:B------:R-:W-:Y:S05]  /*1980*/  BRA.U !UP0, `(.L_x_5658) ;  /* 0x0000003108bc7547 */ /* 0x000fea000b800000 */
[----:B------:R-:W-:-:S09]  /*1990*/  UISETP.NE.AND UP0, UPT, UR20, 0x1, UPT ;  /* 0x000000011400788c */ /* 0x000fd2000bf05270 */
[----:B------:R-:W-:Y:S05]  /*19a0*/  BRA.U UP0, `(.L_x_5659) ;  /* 0x00000011001c7547 */ /* 0x000fea000b800000 */
[----:B------:R-:W-:-:S05]  /*19b0*/  UMOV UR4, URZ ;  /* 0x000000ff00047c82 */ /* 0x000fca0008000000 */
.L_x_5679:
[----:B0-----:R-:W0:Y:S01]  /*19c0*/  LDCU UR12, c[0x0][0x3ac] ;  /* 0x00007580ff0c77ac */ /* 0x001e220008000800 */
[----:B-1----:R-:W-:Y:S01]  /*19d0*/  VIADD R28, R46, UR4 ;  /* 0x000000042e1c7c36 */ /* 0x002fe20008000000 */
[----:B------:R-:W-:-:S04]  /*19e0*/  UIADD3 UR4, UPT, UPT, UR6, UR4, URZ ;  /* 0x0000000406047290 */ /* 0x000fc8000fffe0ff */
[----:B------:R-:W-:Y:S01]  /*19f0*/  UISETP.GE.AND UP0, UPT, UR4, UR5, UPT ;  /* 0x000000050400728c */ /* 0x000fe2000bf06270 */
[----:B0-----:R-:W-:-:S04]  /*1a00*/  IMAD.U32 R30, RZ, RZ, UR12 ;  /* 0x0000000cff1e7e24 */ /* 0x001fc8000f8e00ff */
[----:B------:R-:W-:Y:S01]  /*1a10*/  IMAD R29, R28, R30, R43 ;  /* 0x0000001e1c1d7224 */ /* 0x000fe200078e022b */
[C---:B------:R-:W-:Y:S02]  /*1a20*/  ISETP.GE.AND P5, PT, R30.reuse, 0x1, PT ;  /* 0x000000011e00780c */ /* 0x040fe40003fa6270 */
        /* <DEDUP_REMOVED lines=13> */
.L_x_5660:
        /* <DEDUP_REMOVED lines=8> */
[----:B------:R-:W-:-:S05]  /*1b80*/  LEA R34, R34, UR12, 0x2 ;  /* 0x0000000c22227c11 */ /* 0x000fca000f8e10ff */
[----:B------:R1:W2:Y:S02]  /*1b90*/  LDS R15, [R34] ;  /* 0x00000000220f7984 */ /* 0x0002a40000000800 */
.L_x_5661:
        /* <DEDUP_REMOVED lines=10> */
.L_x_5662:
        /* <DEDUP_REMOVED lines=8> */
[----:B------:R-:W-:-:S05]  /*1cc0*/  LEA R34, R34, UR12, 0x2 ;  /* 0x0000000c22227c11 */ /* 0x000fca000f8e10ff */
[----:B------:R4:W1:Y:S02]  /*1cd0*/  LDS R13, [R34] ;  /* 0x00000000220d7984 */ /* 0x0008640000000800 */
.L_x_5663:
        /* <DEDUP_REMOVED lines=10> */
.L_x_5664:
[----:B------:R-:W-:Y:S01]  /*1d80*/  ISETP.GE.AND P6, PT, R30, 0x7, PT ;  /* 0x000000071e00780c */ /* 0x000fe20003fc6270 */
[----:B------:R-:W-:-:S12]  /*1d90*/  @!P0 BRA `(.L_x_5665) ;  /* 0x0000000000248947 */ /* 0x000fd80003800000 */
[----:B------:R-:W5:Y:S01]  /*1da0*/  S2UR UR13, SR_CgaCtaId ;  /* 0x00000000000d79c3 */ /* 0x000f620000008800 */
[----:B------:R-:W-:Y:S01]  /*1db0*/  VIADD R11, R46, 0x5 ;  /* 0x000000052e0b7836 */ /* 0x000fe20000000000 */
[----:B------:R-:W-:Y:S02]  /*1dc0*/  UMOV UR12, 0x400 ;  /* 0x00000400000c7882 */ /* 0x000fe40000000000 */
[----:B------:R-:W-:Y:S02]  /*1dd0*/  UIADD3 UR12, UPT, UPT, UR12, 0x4080, URZ ;  /* 0x000040800c0c7890 */ /* 0x000fe4000fffe0ff */
[----:B-1--4-:R-:W-:-:S05]  /*1de0*/  LOP3.LUT R34, R11, 0xf, RZ, 0xc0, !PT ;  /* 0x0000000f0b227812 */ /* 0x012fca00078ec0ff */
[----:B------:R-:W-:Y:S01]  /*1df0*/  IMAD.IADD R34, R29, 0x1, R34 ;  /* 0x000000011d227824 */ /* 0x000fe200078e0222 */
[----:B-----5:R-:W-:-:S06]  /*1e00*/  ULEA UR12, UR13, UR12, 0x18 ;  /* 0x0000000c0d0c7291 */ /* 0x020fcc000f8ec0ff */
[----:B------:R-:W-:-:S05]  /*1e10*/  LEA R34, R34, UR12, 0x2 ;  /* 0x0000000c22227c11 */ /* 0x000fca000f8e10ff */
[----:B------:R1:W4:Y:S02]  /*1e20*/  LDS R11, [R34] ;  /* 0x00000000220b7984 */ /* 0x0003240000000800 */
.L_x_5665:
        /* <DEDUP_REMOVED lines=11> */
.L_x_5666:
[----:B------:R-:W-:Y:S01]  /*1ee0*/  ISETP.GE.AND P6, PT, R30, 0x9, PT ;  /* 0x000000091e00780c */ /* 0x000fe20003fc6270 */
[----:B------:R-:W-:-:S12]  /*1ef0*/  @!P0 BRA `(.L_x_5667) ;  /* 0x0000000000248947 */ /* 0x000fd80003800000 */
[----:B------:R-:W5:Y:S01]  /*1f00*/  S2UR UR13, SR_CgaCtaId ;  /* 0x00000000000d79c3 */ /* 0x000f620000008800 */
[----:B------:R-:W-:Y:S01]  /*1f10*/  IADD3 R9, PT, PT, R46, 0x7, RZ ;  /* 0x000000072e097810 */ /* 0x000fe20007ffe0ff */
[----:B------:R-:W-:Y:S02]  /*1f20*/  UMOV UR12, 0x400 ;  /* 0x00000400000c7882 */ /* 0x000fe40000000000 */
[----:B------:R-:W-:Y:S01]  /*1f30*/  UIADD3 UR12, UPT, UPT, UR12, 0x4080, URZ ;  /* 0x000040800c0c7890 */ /* 0x000fe2000fffe0ff */
[----:B-1--4-:R-:W-:-:S05]  /*1f40*/  LOP3.LUT R34, R9, 0xf, RZ, 0xc0, !PT ;  /* 0x0000000f09227812 */ /* 0x012fca00078ec0ff */
[----:B------:R-:W-:Y:S01]  /*1f50*/  IMAD.IADD R34, R29, 0x1, R34 ;  /* 0x000000011d227824 */ /* 0x000fe200078e0222 */
[----:B-----5:R-:W-:-:S06]  /*1f60*/  ULEA UR12, UR13, UR12, 0x18 ;  /* 0x0000000c0d0c7291 */ /* 0x020fcc000f8ec0ff */
[----:B------:R-:W-:-:S05]  /*1f70*/  LEA R34, R34, UR12, 0x2 ;  /* 0x0000000c22227c11 */ /* 0x000fca000f8e10ff */
[----:B------:R1:W4:Y:S02]  /*1f80*/  LDS R9, [R34] ;  /* 0x0000000022097984 */ /* 0x0003240000000800 */
.L_x_5667:
[----:B------:R-:W-:Y:S01]  /*1f90*/  ISETP.GE.AND P0, PT, R30, 0xa, PT ;  /* 0x0000000a1e00780c */ /* 0x000fe20003f06270 */
[----:B------:R-:W-:-:S12]  /*1fa0*/  @!P6 BRA `(.L_x_5668) ;  /* 0x000000000024e947 */ /* 0x000fd80003800000 */
[----:B------:R-:W5:Y:S01]  /*1fb0*/  S2UR UR13, SR_CgaCtaId ;  /* 0x00000000000d79c3 */ /* 0x000f620000008800 */
[----:B------:R-:W-:Y:S01]  /*1fc0*/  LOP3.LUT R8, R46, 0xf, RZ, 0xc0, !PT ;  /* 0x0000000f2e087812 */ /* 0x000fe200078ec0ff */
[----:B------:R-:W-:Y:S02]  /*1fd0*/  UMOV UR12, 0x400 ;  /* 0x00000400000c7882 */ /* 0x000fe40000000000 */
[----:B------:R-:W-:Y:S01]  /*1fe0*/  UIADD3 UR12, UPT, UPT, UR12, 0x4080, URZ ;  /* 0x000040800c0c7890 */ /* 0x000fe2000fffe0ff */
[----:B------:R-:W-:-:S05]  /*1ff0*/  LOP3.LUT R8, R8, 0x8, RZ, 0x3c, !PT ;  /* 0x0000000808087812 */ /* 0x000fca00078e3cff */
[----:B------:R-:W-:Y:S01]  /*2000*/  IMAD.IADD R8, R29, 0x1, R8 ;  /* 0x000000011d087824 */ /* 0x000fe200078e0208 */
[----:B-----5:R-:W-:-:S06]  /*2010*/  ULEA UR12, UR13, UR12, 0x18 ;  /* 0x0000000c0d0c7291 */ /* 0x020fcc000f8ec0ff */
[----:B------:R-:W-:-:S06]  /*2020*/  LEA R8, R8, UR12, 0x2 ;  /* 0x0000000c08087c11 */ /* 0x000fcc000f8e10ff */
[----:B------:R-:W0:Y:S02]  /*2030*/  LDS R8, [R8] ;  /* 0x0000000008087984 */ /* 0x000e240000000800 */
.L_x_5668:
        /* <DEDUP_REMOVED lines=11> */
.L_x_5669:
        /* <DEDUP_REMOVED lines=9> */
[----:B------:R-:W-:-:S06]  /*2180*/  LEA R6, R6, UR12, 0x2 ;  /* 0x0000000c06067c11 */ /* 0x000fcc000f8e10ff */
[----:B------:R-:W0:Y:S02]  /*2190*/  LDS R6, [R6] ;  /* 0x0000000006067984 */ /* 0x000e240000000800 */
.L_x_5670:
        /* <DEDUP_REMOVED lines=11> */
.L_x_5671:
        /* <DEDUP_REMOVED lines=11> */
.L_x_5672:
[----:B------:R-:W-:Y:S01]  /*2300*/  ISETP.GE.AND P6, PT, R30, 0xf, PT ;  /* 0x0000000f1e00780c */ /* 0x000fe20003fc6270 */
[----:B------:R-:W-:-:S12]  /*2310*/  @!P0 BRA `(.L_x_5673) ;  /* 0x0000000000248947 */ /* 0x000fd80003800000 */
[----:B------:R-:W5:Y:S01]  /*2320*/  S2UR UR13, SR_CgaCtaId ;  /* 0x00000000000d79c3 */ /* 0x000f620000008800 */
[----:B------:R-:W-:Y:S01]  /*2330*/  VIADD R3, R46, 0xd ;  /* 0x0000000d2e037836 */ /* 0x000fe20000000000 */
[----:B------:R-:W-:Y:S02]  /*2340*/  UMOV UR12, 0x400 ;  /* 0x00000400000c7882 */ /* 0x000fe40000000000 */
[----:B------:R-:W-:Y:S02]  /*2350*/  UIADD3 UR12, UPT, UPT, UR12, 0x4080, URZ ;  /* 0x000040800c0c7890 */ /* 0x000fe4000fffe0ff */
[----:B-1--4-:R-:W-:-:S04]  /*2360*/  LOP3.LUT R34, R3, 0xf, RZ, 0xc0, !PT ;  /* 0x0000000f03227812 */ /* 0x012fc800078ec0ff */
[----:B------:R-:W-:Y:S01]  /*2370*/  IADD3 R34, PT, PT, R29, R34, RZ ;  /* 0x000000221d227210 */ /* 0x000fe20007ffe0ff */
[----:B-----5:R-:W-:-:S06]  /*2380*/  ULEA UR12, UR13, UR12, 0x18 ;  /* 0x0000000c0d0c7291 */ /* 0x020fcc000f8ec0ff */
[----:B------:R-:W-:-:S05]  /*2390*/  LEA R34, R34, UR12, 0x2 ;  /* 0x0000000c22227c11 */ /* 0x000fca000f8e10ff */
[----:B------:R1:W4:Y:S02]  /*23a0*/  LDS R3, [R34] ;  /* 0x0000000022037984 */ /* 0x0003240000000800 */
.L_x_5673:
        /* <DEDUP_REMOVED lines=11> */
.L_x_5674:
        /* <DEDUP_REMOVED lines=11> */
.L_x_5675:
[----:B------:R-:W-:Y:S04]  /*2510*/  BSSY.RECONVERGENT B0, `(.L_x_5676) ;  /* 0x000004e000007945 */ /* 0x000fe80003800200 */
[----:B------:R-:W-:Y:S05]  /*2520*/  @P6 BRA `(.L_x_5677) ;  /* 0x0000000400306947 */ /* 0x000fea0003800000 */
[----:B-1--4-:R-:W1:Y:S01]  /*2530*/  S2R R34, SR_CgaCtaId ;  /* 0x0000000000227919 */ /* 0x012e620000008800 */
[----:B------:R-:W4:Y:S01]  /*2540*/  LDC R30, c[0x0][0x3ac] ;  /* 0x0000eb00ff1e7b82 */ /* 0x000f220000000800 */
[----:B------:R-:W-:Y:S02]  /*2550*/  MOV R29, 0x400 ;  /* 0x00000400001d7802 */ /* 0x000fe40000000f00 */
[----:B------:R-:W-:-:S03]  /*2560*/  MOV R33, R48 ;  /* 0x0000003000217202 */ /* 0x000fc60000000f00 */
[----:B------:R-:W-:Y:S01]  /*2570*/  VIADD R31, R29, 0x4480 ;  /* 0x000044801d1f7836 */ /* 0x000fe20000000000 */
[----:B-1----:R-:W-:-:S04]  /*2580*/  LEA R29, R34, R29, 0x18 ;  /* 0x0000001d221d7211 */ /* 0x002fc800078ec0ff */
[----:B------:R-:W-:-:S07]  /*2590*/  LEA R31, R34, R31, 0x18 ;  /* 0x0000001f221f7211 */ /* 0x000fce00078ec0ff */
.L_x_5678:
[----:B------:R-:W-:Y:S01]  /*25a0*/  IMAD R34, R33, 0x204, R29 ;  /* 0x0000020421227824 */ /* 0x000fe200078e021d */
[----:B----4-:R-:W-:Y:S01]  /*25b0*/  ISETP.GE.AND P0, PT, R30, 0x6, PT ;  /* 0x000000061e00780c */ /* 0x010fe20003f06270 */
[----:B0-----:R-:W-:Y:S02]  /*25c0*/  IMAD.MOV.U32 R51, RZ, RZ, RZ ;  /* 0x000000ffff337224 */ /* 0x001fe400078e00ff */
[--C-:B------:R-:W-:Y:S02]  /*25d0*/  @P5 IMAD R35, R40, 0x4, R34.reuse ;  /* 0x0000000428235824 */ /* 0x100fe400078e0222 */
[--C-:B------:R-:W-:Y:S02]  /*25e0*/  @P4 IMAD R52, R39, 0x4, R34.reuse ;  /* 0x0000000427344824 */ /* 0x100fe400078e0222 */
[--C-:B------:R-:W-:Y:S02]  /*25f0*/  @P3 IMAD R53, R38, 0x4, R34.reuse ;  /* 0x0000000426353824 */ /* 0x100fe400078e0222 */
[----:B------:R-:W0:Y:S01]  /*2600*/  @P5 LDS R35, [R35] ;  /* 0x0000000023235984 */ /* 0x000e220000000800 */
[----:B------:R-:W-:-:S02]  /*2610*/  @P2 IMAD R54, R37, 0x4, R34 ;  /* 0x0000000425362824 */ /* 0x000fc400078e0222 */
[----:B------:R-:W-:Y:S01]  /*2620*/  @P1 IMAD R55, R36, 0x4, R34 ;  /* 0x0000000424371824 */ /* 0x000fe200078e0222 */
[----:B------:R-:W2:Y:S01]  /*2630*/  @P4 LDS R52, [R52+0x4] ;  /* 0x0000040034344984 */ /* 0x000ea20000000800 */
[----:B------:R-:W-:-:S03]  /*2640*/  @P0 LEA R56, R27, R34, 0x2 ;  /* 0x000000221b380211 */ /* 0x000fc600078e10ff */
[----:B------:R-:W3:Y:S04]  /*2650*/  @P3 LDS R53, [R53+0x8] ;  /* 0x0000080035353984 */ /* 0x000ee80000000800 */
[----:B------:R-:W1:Y:S04]  /*2660*/  @P2 LDS R54, [R54+0xc] ;  /* 0x00000c0036362984 */ /* 0x000e680000000800 */
[----:B------:R-:W4:Y:S04]  /*2670*/  @P1 LDS R55, [R55+0x10] ;  /* 0x0000100037371984 */ /* 0x000f280000000800 */
[----:B------:R-:W5:Y:S01]  /*2680*/  @P0 LDS R56, [R56+0x14] ;  /* 0x0000140038380984 */ /* 0x000f620000000800 */
[----:B0-----:R-:W-:-:S04]  /*2690*/  @P5 IMAD R51, R16, R35, RZ ;  /* 0x0000002310335224 */ /* 0x001fc800078e02ff */
[----:B--2---:R-:W-:-:S04]  /*26a0*/  @P4 IMAD R51, R15, R52, R51 ;  /* 0x000000340f334224 */ /* 0x004fc800078e0233 */
[----:B---3--:R-:W-:-:S04]  /*26b0*/  @P3 IMAD R51, R14, R53, R51 ;  /* 0x000000350e333224 */ /* 0x008fc800078e0233 */
[----:B-1----:R-:W-:-:S04]  /*26c0*/  @P2 IMAD R51, R13, R54, R51 ;  /* 0x000000360d332224 */ /* 0x002fc800078e0233 */
[----:B----4-:R-:W-:-:S04]  /*26d0*/  @P1 IMAD R51, R12, R55, R51 ;  /* 0x000000370c331224 */ /* 0x010fc800078e0233 */
        /* <DEDUP_REMOVED lines=25> */
[----:B------:R-:W-:Y:S01]  /*2870*/  ISETP.GE.AND P0, PT, R30, 0xd, PT ;  /* 0x0000000d1e00780c */ /* 0x000fe20003f06270 */
[C---:B------:R-:W-:Y:S02]  /*2880*/  IMAD R54, R33.reuse, UR5, R28 ;  /* 0x0000000521367c24 */ /* 0x040fe4000f8e021c */
[----:B------:R-:W-:-:S03]  /*2890*/  VIADD R33, R33, UR10 ;  /* 0x0000000a21217c36 */ /* 0x000fc60008000000 */
[----:B------:R-:W-:-:S07]  /*28a0*/  LEA R54, R54, R31, 0x2 ;  /* 0x0000001f36367211 */ /* 0x000fce00078e10ff */
        /* <DEDUP_REMOVED lines=20> */
.L_x_5677:
[----:B------:R-:W-:Y:S05]  /*29f0*/  BSYNC.RECONVERGENT B0 ;  /* 0x0000000000007941 */ /* 0x000fea0003800200 */
.L_x_5676:
[----:B------:R-:W-:Y:S05]  /*2a00*/  BRA.U !UP0, `(.L_x_5679) ;  /* 0xffffffed08ec7547 */ /* 0x000fea000b83ffff */
[----:B------:R-:W-:Y:S05]  /*2a10*/  BRA `(.L_x_5658) ;  /* 0x0000002000987947 */ /* 0x000fea0003800000 */
.L_x_5659:
[----:B------:R-:W-:-:S13]  /*2a20*/  ISETP.GT.U32.AND P0, PT, R30, 0x1f, PT ;  /* 0x0000001f1e00780c */ /* 0x000fda0003f04070 */
[----:B------:R-:W-:Y:S05]  /*2a30*/  @P0 BRA `(.L_x_5680) ;  /* 0x0000001000140947 */ /* 0x000fea0003800000 */
[----:B------:R-:W-:-:S05]  /*2a40*/  UMOV UR4, URZ ;  /* 0x000000ff00047c82 */ /* 0x000fca0008000000 */
.L_x_5700:
[----:B0-----:R-:W0:Y:S01]  /*2a50*/  LDCU UR12, c[0x0][0x3ac] ;  /* 0x00007580ff0c77ac */ /* 0x001e220008000800 */
[----:B-1----:R-:W-:Y:S01]  /*2a60*/  VIADD R28, R46, UR4 ;  /* 0x000000042e1c7c36 */ /* 0x002fe20008000000 */
        /* <DEDUP_REMOVED lines=18> */
.L_x_5681:
        /* <DEDUP_REMOVED lines=10> */
.L_x_5682:
        /* <DEDUP_REMOVED lines=10> */
.L_x_5683:
        /* <DEDUP_REMOVED lines=10> */
.L_x_5684:
        /* <DEDUP_REMOVED lines=10> */
.L_x_5685:
        /* <DEDUP_REMOVED lines=11> */
.L_x_5686:
        /* <DEDUP_REMOVED lines=11> */
.L_x_5687:
        /* <DEDUP_REMOVED lines=11> */
.L_x_5688:
        /* <DEDUP_REMOVED lines=11> */
.L_x_5689:
        /* <DEDUP_REMOVED lines=11> */
.L_x_5690:
        /* <DEDUP_REMOVED lines=11> */
.L_x_5691:
[----:B------:R-:W-:Y:S01]  /*3230*/  ISETP.GE.AND P6, PT, R30, 0xd, PT ;  /* 0x0000000d1e00780c */ /* 0x000fe20003fc6270 */
[----:B------:R-:W-:-:S12]  /*3240*/  @!P0 BRA `(.L_x_5692) ;  /* 0x0000000000248947 */ /* 0x000fd80003800000 */
        /* <DEDUP_REMOVED lines=9> */
.L_x_5692:
        /* <DEDUP_REMOVED lines=11> */
.L_x_5693:
        /* <DEDUP_REMOVED lines=11> */
.L_x_5694:
        /* <DEDUP_REMOVED lines=11> */
.L_x_5695:
        /* <DEDUP_REMOVED lines=11> */
.L_x_5696:
[----:B------:R-:W-:Y:S04]  /*35a0*/  BSSY.RECONVERGENT B0, `(.L_x_5697) ;  /* 0x000004c000007945 */ /* 0x000fe80003800200 */
[----:B------:R-:W-:Y:S05]  /*35b0*/  @P6 BRA `(.L_x_5698) ;  /* 0x0000000400286947 */ /* 0x000fea0003800000 */
[----:B------:R-:W5:Y:S01]  /*35c0*/  S2R R34, SR_CgaCtaId ;  /* 0x0000000000227919 */ /* 0x000f620000008800 */
[----:B------:R-:W1:Y:S01]  /*35d0*/  LDC R30, c[0x0][0x3ac] ;  /* 0x0000eb00ff1e7b82 */ /* 0x000e620000000800 */
[----:B0-----:R-:W-:Y:S01]  /*35e0*/  MOV R29, 0x400 ;  /* 0x00000400001d7802 */ /* 0x001fe20000000f00 */
[----:B------:R-:W-:-:S04]  /*35f0*/  IMAD.MOV.U32 R33, RZ, RZ, R48 ;  /* 0x000000ffff217224 */ /* 0x000fc800078e0030 */
[----:B------:R-:W-:Y:S01]  /*3600*/  VIADD R31, R29, 0x4480 ;  /* 0x000044801d1f7836 */ /* 0x000fe20000000000 */
[----:B-----5:R-:W-:-:S04]  /*3610*/  LEA R29, R34, R29, 0x18 ;  /* 0x0000001d221d7211 */ /* 0x020fc800078ec0ff */
[----:B------:R-:W-:-:S07]  /*3620*/  LEA R31, R34, R31, 0x18 ;  /* 0x0000001f221f7211 */ /* 0x000fce00078ec0ff */
.L_x_5699:
[----:B------:R-:W-:Y:S01]  /*3630*/  IMAD R34, R33, 0x204, R29 ;  /* 0x0000020421227824 */ /* 0x000fe200078e021d */
[----:B-1----:R-:W-:Y:S01]  /*3640*/  ISETP.GE.AND P0, PT, R30, 0x6, PT ;  /* 0x000000061e00780c */ /* 0x002fe20003f06270 */
[----:B0-----:R-:W-:Y:S02]  /*3650*/  HFMA2 R51, -RZ, RZ, 0, 0 ;  /* 0x00000000ff337431 */ /* 0x001fe400000001ff */
[--C-:B------:R-:W-:Y:S01]  /*3660*/  @P4 IMAD R52, R39, 0x4, R34.reuse ;  /* 0x0000000427344824 */ /* 0x100fe200078e0222 */
[----:B------:R-:W-:Y:S01]  /*3670*/  @P5 LEA R35, R40, R34, 0x2 ;  /* 0x0000002228235211 */ /* 0x000fe200078e10ff */
[--C-:B------:R-:W-:Y:S02]  /*3680*/  @P3 IMAD R53, R38, 0x4, R34.reuse ;  /* 0x0000000426353824 */ /* 0x100fe400078e0222 */
[--C-:B------:R-:W-:Y:S02]  /*3690*/  @P2 IMAD R54, R37, 0x4, R34.reuse ;  /* 0x0000000425362824 */ /* 0x100fe400078e0222 */
[----:B------:R-:W-:Y:S01]  /*36a0*/  @P4 LDS R52, [R52+0x4] ;  /* 0x0000040034344984 */ /* 0x000fe20000000800 */
[----:B------:R-:W-:-:S03]  /*36b0*/  @P1 IMAD R55, R36, 0x4, R34 ;  /* 0x0000000424371824 */ /* 0x000fc600078e0222 */
[----:B------:R-:W0:Y:S01]  /*36c0*/  @P5 LDS R35, [R35] ;  /* 0x0000000023235984 */ /* 0x000e220000000800 */
[----:B------:R-:W-:-:S03]  /*36d0*/  @P0 IMAD R56, R27, 0x4, R34 ;  /* 0x000000041b380824 */ /* 0x000fc600078e0222 */
[----:B------:R-:W2:Y:S04]  /*36e0*/  @P3 LDS R53, [R53+0x8] ;  /* 0x0000080035353984 */ /* 0x000ea80000000800 */
[----:B------:R-:W3:Y:S04]  /*36f0*/  @P2 LDS R54, [R54+0xc] ;  /* 0x00000c0036362984 */ /* 0x000ee80000000800 */
[----:B------:R-:W4:Y:S04]  /*3700*/  @P1 LDS R55, [R55+0x10] ;  /* 0x0000100037371984 */ /* 0x000f280000000800 */
[----:B------:R-:W1:Y:S01]  /*3710*/  @P0 LDS R56, [R56+0x14] ;  /* 0x0000140038380984 */ /* 0x000e620000000800 */
[----:B0-----:R-:W-:-:S04]  /*3720*/  @P5 IMAD R51, R16, R35, RZ ;  /* 0x0000002310335224 */ /* 0x001fc800078e02ff */
[----:B------:R-:W-:-:S04]  /*3730*/  @P4 IMAD R51, R15, R52, R51 ;  /* 0x000000340f334224 */ /* 0x000fc800078e0233 */
[----:B--2---:R-:W-:-:S04]  /*3740*/  @P3 IMAD R51, R14, R53, R51 ;  /* 0x000000350e333224 */ /* 0x004fc800078e0233 */
[----:B---3--:R-:W-:-:S04]  /*3750*/  @P2 IMAD R51, R13, R54, R51 ;  /* 0x000000360d332224 */ /* 0x008fc800078e0233 */
[----:B----4-:R-:W-:-:S04]  /*3760*/  @P1 IMAD R51, R12, R55, R51 ;  /* 0x000000370c331224 */ /* 0x010fc800078e0233 */
        /* <DEDUP_REMOVED lines=25> */
[----:B------:R-:W-:Y:S01]  /*3900*/  ISETP.GE.AND P0, PT, R30, 0xd, PT ;  /* 0x0000000d1e00780c */ /* 0x000fe20003f06270 */
[C---:B------:R-:W-:Y:S01]  /*3910*/  IMAD R54, R33.reuse, UR5, R28 ;  /* 0x0000000521367c24 */ /* 0x040fe2000f8e021c */
[----:B------:R-:W-:-:S03]  /*3920*/  IADD3 R33, PT, PT, R33, UR10, RZ ;  /* 0x0000000a21217c10 */ /* 0x000fc6000fffe0ff */
[----:B------:R-:W-:-:S08]  /*3930*/  IMAD R54, R54, 0x4, R31 ;  /* 0x0000000436367824 */ /* 0x000fd000078e021f */
        /* <DEDUP_REMOVED lines=18> */
.L_x_5698:
[----:B------:R-:W-:Y:S05]  /*3a60*/  BSYNC.RECONVERGENT B0 ;  /* 0x0000000000007941 */ /* 0x000fea0003800200 */
.L_x_5697:
[----:B------:R-:W-:Y:S05]  /*3a70*/  BRA.U !UP0, `(.L_x_5700) ;  /* 0xffffffed08f47547 */ /* 0x000fea000b83ffff */
[----:B------:R-:W-:Y:S05]  /*3a80*/  BRA `(.L_x_5658) ;  /* 0x00000010007c7947 */ /* 0x000fea0003800000 */
.L_x_5680:
[----:B------:R-:W-:-:S07]  /*3a90*/  IMAD.MOV.U32 R33, RZ, RZ, RZ ;  /* 0x000000ffff217224 */ /* 0x000fce00078e00ff */
.L_x_5720:
[----:B0-----:R-:W0:Y:S01]  /*3aa0*/  LDCU UR4, c[0x0][0x3ac] ;  /* 0x00007580ff0477ac */ /* 0x001e220008000800 */
[----:B------:R-:W-:Y:S01]  /*3ab0*/  IMAD.IADD R34, R46, 0x1, R33 ;  /* 0x000000012e227824 */ /* 0x000fe200078e0221 */
[----:B------:R-:W-:Y:S01]  /*3ac0*/  ISETP.GE.AND P4, PT, R48, UR8, PT ;  /* 0x0000000830007c0c */ /* 0x000fe2000bf86270 */
[----:B------:R-:W-:Y:S02]  /*3ad0*/  VIADD R33, R33, UR6 ;  /* 0x0000000621217c36 */ /* 0x000fe40008000000 */
[----:B0-----:R-:W-:-:S04]  /*3ae0*/  IMAD.U32 R30, RZ, RZ, UR4 ;  /* 0x00000004ff1e7e24 */ /* 0x001fc8000f8e00ff */
[----:B-1----:R-:W-:Y:S01]  /*3af0*/  IMAD R28, R34, R30, R43 ;  /* 0x0000001e221c7224 */ /* 0x002fe200078e022b */
        /* <DEDUP_REMOVED lines=13> */
.L_x_5701:
        /* <DEDUP_REMOVED lines=10> */
.L_x_5702:
        /* <DEDUP_REMOVED lines=10> */
.L_x_5703:
        /* <DEDUP_REMOVED lines=10> */
.L_x_5704:
[----:B------:R-:W-:Y:S01]  /*3db0*/  ISETP.GE.AND P6, PT, R30, 0x6, PT ;  /* 0x000000061e00780c */ /* 0x000fe20003fc6270 */
[----:B------:R-:W-:-:S12]  /*3dc0*/  @!P5 BRA `(.L_x_5705) ;  /* 0x000000000024d947 */ /* 0x000fd80003800000 */
        /* <DEDUP_REMOVED lines=9> */
.L_x_5705:
        /* <DEDUP_REMOVED lines=11> */
.L_x_5706:
        /* <DEDUP_REMOVED lines=11> */
.L_x_5707:
        /* <DEDUP_REMOVED lines=11> */
.L_x_5708:
        /* <DEDUP_REMOVED lines=11> */
.L_x_5709:
        /* <DEDUP_REMOVED lines=11> */
.L_x_5710:
        /* <DEDUP_REMOVED lines=11> */
.L_x_5711:
        /* <DEDUP_REMOVED lines=11> */
.L_x_5712:
        /* <DEDUP_REMOVED lines=11> */
.L_x_5713:
        /* <DEDUP_REMOVED lines=11> */
.L_x_5714:
        /* <DEDUP_REMOVED lines=11> */
.L_x_5715:
        /* <DEDUP_REMOVED lines=11> */
.L_x_5716:
[----:B------:R-:W-:Y:S05]  /*45f0*/  @P4 BRA `(.L_x_5717) ;  /* 0x00000004009c4947 */ /* 0x000fea0003800000 */
[----:B------:R-:W-:-:S07]  /*4600*/  IMAD.MOV.U32 R35, RZ, RZ, R48 ;  /* 0x000000ffff237224 */ /* 0x000fce00078e0030 */
.L_x_5719:
[----:B------:R-:W0:Y:S01]  /*4610*/  S2R R51, SR_CgaCtaId ;  /* 0x0000000000337919 */ /* 0x000e220000008800 */
[----:B------:R-:W5:Y:S01]  /*4620*/  LDCU UR4, c[0x0][0x3ac] ;  /* 0x00007580ff0477ac */ /* 0x000f620008000800 */
[----:B------:R-:W-:Y:S01]  /*4630*/  MOV R52, 0x400 ;  /* 0x0000040000347802 */ /* 0x000fe20000000f00 */
[----:B------:R-:W-:Y:S02]  /*4640*/  IMAD.MOV.U32 R53, RZ, RZ, RZ ;  /* 0x000000ffff357224 */ /* 0x000fe400078e00ff */
[----:B-----5:R-:W-:-:S05]  /*4650*/  IMAD.U32 R30, RZ, RZ, UR4 ;  /* 0x00000004ff1e7e24 */ /* 0x020fca000f8e00ff */
[----:B------:R-:W-:Y:S02]  /*4660*/  ISETP.GE.AND P4, PT, R30, 0x5, PT ;  /* 0x000000051e00780c */ /* 0x000fe40003f86270 */
[----:B0-----:R-:W-:-:S05]  /*4670*/  LEA R28, R51, R52, 0x18 ;  /* 0x00000034331c7211 */ /* 0x001fca00078ec0ff */
[----:B------:R-:W-:-:S04]  /*4680*/  IMAD R28, R35, 0x204, R28 ;  /* 0x00000204231c7824 */ /* 0x000fc800078e021c */
[--C-:B------:R-:W-:Y:S01]  /*4690*/  @P2 IMAD R54, R39, 0x4, R28.reuse ;  /* 0x0000000427362824 */ /* 0x100fe200078e021c */
[----:B------:R-:W-:Y:S01]  /*46a0*/  @P3 LEA R29, R40, R28, 0x2 ;  /* 0x0000001c281d3211 */ /* 0x000fe200078e10ff */
[--C-:B------:R-:W-:Y:S02]  /*46b0*/  @P1 IMAD R55, R38, 0x4, R28.reuse ;  /* 0x0000000426371824 */ /* 0x100fe400078e021c */
[--C-:B------:R-:W-:Y:S02]  /*46c0*/  @P0 IMAD R56, R37, 0x4, R28.reuse ;  /* 0x0000000425380824 */ /* 0x100fe400078e021c */
[----:B------:R-:W-:Y:S01]  /*46d0*/  @P2 LDS R54, [R54+0x4] ;  /* 0x0000040036362984 */ /* 0x000fe20000000800 */
[----:B------:R-:W-:-:S03]  /*46e0*/  @P4 IMAD R57, R36, 0x4, R28 ;  /* 0x0000000424394824 */ /* 0x000fc600078e021c */
[----:B------:R-:W0:Y:S04]  /*46f0*/  @P3 LDS R29, [R29] ;  /* 0x000000001d1d3984 */ /* 0x000e280000000800 */
[----:B------:R-:W2:Y:S04]  /*4700*/  @P1 LDS R55, [R55+0x8] ;  /* 0x0000080037371984 */ /* 0x000ea80000000800 */
[----:B------:R-:W3:Y:S04]  /*4710*/  @P0 LDS R56, [R56+0xc] ;  /* 0x00000c0038380984 */ /* 0x000ee80000000800 */
[----:B------:R-:W4:Y:S01]  /*4720*/  @P4 LDS R57, [R57+0x10] ;  /* 0x0000100039394984 */ /* 0x000f220000000800 */
[----:B0-----:R-:W-:-:S04]  /*4730*/  @P3 IMAD R53, R16, R29, RZ ;  /* 0x0000001d10353224 */ /* 0x001fc800078e02ff */
[----:B-1----:R-:W-:-:S04]  /*4740*/  @P2 IMAD R53, R15, R54, R53 ;  /* 0x000000360f352224 */ /* 0x002fc800078e0235 */
[----:B--2---:R-:W-:-:S04]  /*4750*/  @P1 IMAD R53, R14, R55, R53 ;  /* 0x000000370e351224 */ /* 0x004fc800078e0235 */
[----:B---3--:R-:W-:-:S04]  /*4760*/  @P0 IMAD R53, R13, R56, R53 ;  /* 0x000000380d350224 */ /* 0x008fc800078e0235 */
[----:B----4-:R-:W-:Y:S01]  /*4770*/  @P4 IMAD R53, R12, R57, R53 ;  /* 0x000000390c354224 */ /* 0x010fe200078e0235 */
        /* <DEDUP_REMOVED lines=45> */
.L_x_5718:
        /* <DEDUP_REMOVED lines=34> */
.L_x_5717:
[----:B------:R-:W-:Y:S05]  /*4c70*/  @!P5 BRA `(.L_x_5720) ;  /* 0xffffffec0088d947 */ /* 0x000fea000383ffff */
.L_x_5658:
[----:B------:R-:W-:Y:S01]  /*4c80*/  ISETP.GT.U32.AND P0, PT, R49, 0x3f, PT ;  /* 0x0000003f3100780c */ /* 0x000fe20003f04070 */
[----:B------:R-:W-:Y:S05]  /*4c90*/  WARPSYNC.ALL ;  /* 0x0000000000007948 */ /* 0x000fea0003800000 */
[----:B------:R-:W-:Y:S06]  /*4ca0*/  BAR.SYNC.DEFER_BLOCKING 0x0 ;  /* 0x0000000000007b1d */ /* 0x000fec0000010000 */
[----:B------:R-:W-:Y:S04]  /*4cb0*/  BSSY.RECONVERGENT B0, `(.L_x_5721) ;  /* 0x00000ef000007945 */ /* 0x000fe80003800200 */
[----:B------:R-:W-:Y:S05]  /*4cc0*/  @P0 BRA `(.L_x_5722) ;  /* 0x0000000c00b40947 */ /* 0x000fea0003800000 */
[----:B------:R-:W-:Y:S01]  /*4cd0*/  IABS R31, R30 ;  /* 0x0000001e001f7213 */ /* 0x000fe20000000000 */
[----:B------:R-:W1:Y:S01]  /*4ce0*/  LDC R53, c[0x0][0x388] ;  /* 0x0000e200ff357b82 */ /* 0x000e620000000800 */
[----:B------:R-:W-:Y:S02]  /*4cf0*/  BSSY.RECONVERGENT B1, `(.L_x_5723) ;  /* 0x0000074000017945 */ /* 0x000fe40003800200 */
[----:B------:R-:W5:Y:S08]  /*4d00*/  I2F.RP R33, R31 ;  /* 0x0000001f00217306 */ /* 0x000f700000209400 */
[----:B-----5:R-:W5:Y:S01]  /*4d10*/  MUFU.RCP R33, R33 ;  /* 0x0000002100217308 */ /* 0x020f620000001000 */
[----:B-1--4-:R-:W-:-:S02]  /*4d20*/  IABS R34, R53 ;  /* 0x0000003500227213 */ /* 0x012fc40000000000 */
[----:B-----5:R-:W-:-:S05]  /*4d30*/  IADD3 R35, PT, PT, R33, 0xffffffe, RZ ;  /* 0x0ffffffe21237810 */ /* 0x020fca0007ffe0ff */
[----:B0-----:R0:W1:Y:S02]  /*4d40*/  F2I.FTZ.U32.TRUNC.NTZ R29, R35 ;  /* 0x00000023001d7305 */ /* 0x001064000021f000 */
[----:B0-----:R-:W0:Y:S01]  /*4d50*/  LDC R35, c[0x0][0x384] ;  /* 0x0000e100ff237b82 */ /* 0x001e220000000800 */
[----:B-1----:R-:W-:-:S04]  /*4d60*/  IMAD.MOV R28, RZ, RZ, -R29 ;  /* 0x000000ffff1c7224 */ /* 0x002fc800078e0a1d */
        /* <DEDUP_REMOVED lines=8> */
[----:B------:R-:W-:Y:S01]  /*4df0*/  @!P1 IMAD.IADD R28, R28, 0x1, -R31 ;  /* 0x000000011c1c9824 */ /* 0x000fe200078e0a1f */
[----:B------:R-:W-:Y:S02]  /*4e00*/  @!P1 IADD3 R34, PT, PT, R34, 0x1, RZ ;  /* 0x0000000122229810 */ /* 0x000fe40007ffe0ff */
[----:B------:R-:W-:Y:S02]  /*4e10*/  ISETP.NE.AND P1, PT, R30, RZ, PT ;  /* 0x000000ff1e00720c */ /* 0x000fe40003f25270 */
[----:B------:R-:W-:Y:S02]  /*4e20*/  ISETP.GE.U32.AND P0, PT, R28, R31, PT ;  /* 0x0000001f1c00720c */ /* 0x000fe40003f06070 */
[----:B------:R-:W-:Y:S01]  /*4e30*/  LOP3.LUT R28, R53, R30, RZ, 0x3c, !PT ;  /* 0x0000001e351c7212 */ /* 0x000fe200078e3cff */
[----:B------:R-:W-:-:S03]  /*4e40*/  IMAD.MOV.U32 R53, RZ, RZ, R49 ;  /* 0x000000ffff357224 */ /* 0x000fc600078e0031 */
[----:B------:R-:W-:Y:S01]  /*4e50*/  ISETP.GE.AND P2, PT, R28, RZ, PT ;  /* 0x000000ff1c00720c */ /* 0x000fe20003f46270 */
[----:B------:R-:W-:-:S04]  /*4e60*/  IMAD.U32 R28, RZ, RZ, UR11 ;  /* 0x0000000bff1c7e24 */ /* 0x000fc8000f8e00ff */
[----:B0-----:R-:W-:Y:S02]  /*4e70*/  IMAD R35, R28, R35, UR9 ;  /* 0x000000091c237e24 */ /* 0x001fe4000f8e0223 */
[----:B------:R-:W-:Y:S01]  /*4e80*/  @P0 VIADD R34, R34, 0x1 ;  /* 0x0000000122220836 */ /* 0x000fe20000000000 */
[----:B------:R-:W-:-:S05]  /*4e90*/  ISETP.NE.AND P0, PT, R42, RZ, PT ;  /* 0x000000ff2a00720c */ /* 0x000fca0003f05270 */
[----:B------:R-:W-:Y:S01]  /*4ea0*/  @!P2 IMAD.MOV R34, RZ, RZ, -R34 ;  /* 0x000000ffff22a224 */ /* 0x000fe200078e0a22 */
[----:B------:R-:W-:-:S07]  /*4eb0*/  @!P1 LOP3.LUT R34, RZ, R30, RZ, 0x33, !PT ;  /* 0x0000001eff229212 */ /* 0x000fce00078e33ff */
        /* <DEDUP_REMOVED lines=8> */
[----:B------:R-:W-:-:S05]  /*4f40*/  IMAD.MOV.U32 R53, RZ, RZ, R50 ;  /* 0x000000ffff357224 */ /* 0x000fca00078e0032 */
[----:B-1----:R-:W1:Y:S01]  /*4f50*/  MUFU.RCP R30, R30 ;  /* 0x0000001e001e7308 */ /* 0x002e620000001000 */
[----:B0-----:R-:W-:-:S06]  /*4f60*/  ULEA UR4, UR12, UR4, 0x18 ;  /* 0x000000040c047291 */ /* 0x001fcc000f8ec0ff */
[----:B------:R-:W-:Y:S01]  /*4f70*/  LEA R54, R49, UR4, 0x2 ;  /* 0x0000000431367c11 */ /* 0x000fe2000f8e10ff */
[----:B-1----:R-:W-:Y:S01]  /*4f80*/  VIADD R28, R30, 0xffffffe ;  /* 0x0ffffffe1e1c7836 */ /* 0x002fe20000000000 */
[----:B------:R-:W-:-:S03]  /*4f90*/  IABS R30, R49 ;  /* 0x00000031001e7213 */ /* 0x000fc60000000000 */
[----:B------:R-:W0:Y:S01]  /*4fa0*/  LDS R57, [R54] ;  /* 0x0000000036397984 */ /* 0x000e220000000800 */
[----:B------:R1:W4:Y:S02]  /*4fb0*/  F2I.FTZ.U32.TRUNC.NTZ R29, R28 ;  /* 0x0000001c001d7305 */ /* 0x000324000021f000 */
[----:B-1----:R-:W-:Y:S01]  /*4fc0*/  IMAD.MOV.U32 R28, RZ, RZ, RZ ;  /* 0x000000ffff1c7224 */ /* 0x002fe200078e00ff */
[----:B----4-:R-:W-:-:S05]  /*4fd0*/  IADD3 R52, PT, PT, RZ, -R29, RZ ;  /* 0x8000001dff347210 */ /* 0x010fca0007ffe0ff */
[----:B------:R-:W-:Y:S02]  /*4fe0*/  IMAD R51, R52, R33, RZ ;  /* 0x0000002134337224 */ /* 0x000fe400078e02ff */
[----:B------:R-:W-:Y:S02]  /*4ff0*/  IMAD.MOV R52, RZ, RZ, -R31 ;  /* 0x000000ffff347224 */ /* 0x000fe400078e0a1f */
        /* <DEDUP_REMOVED lines=13> */
[----:B------:R-:W1:Y:S03]  /*50d0*/  LDC.64 R28, c[0x0][0x3a0] ;  /* 0x0000e800ff1c7b82 */ /* 0x000e660000000a00 */
        /* <DEDUP_REMOVED lines=9> */
[----:B0-----:R-:W-:Y:S01]  /*5170*/  IABS R30, R50 ;  /* 0x00000032001e7213 */ /* 0x001fe20000000000 */
[----:B------:R-:W0:Y:S04]  /*5180*/  LDS R57, [R54+UR23] ;  /* 0x0000001736397984 */ /* 0x000e280008000800 */
        /* <DEDUP_REMOVED lines=8> */
[----:B------:R-:W-:Y:S01]  /*5210*/  @P1 VIADD R31, R31, 0x1 ;  /* 0x000000011f1f1836 */ /* 0x000fe20000000000 */
[----:B------:R-:W-:-:S05]  /*5220*/  ISETP.NE.AND P1, PT, R42, 0x2, PT ;  /* 0x000000022a00780c */ /* 0x000fca0003f25270 */
[----:B------:R-:W-:-:S05]  /*5230*/  @!P3 IMAD.MOV R31, RZ, RZ, -R31 ;  /* 0x000000ffff1fb224 */ /* 0x000fca00078e0a1f */
[----:B------:R-:W-:-:S05]  /*5240*/  SEL R31, R55, R31, !P0 ;  /* 0x0000001f371f7207 */ /* 0x000fca0004000000 */
[----:B------:R-:W-:Y:S02]  /*5250*/  IMAD.MOV R53, RZ, RZ, -R31 ;  /* 0x000000ffff357224 */ /* 0x000fe400078e0a1f */
[----:B------:R-:W-:Y:S02]  /*5260*/  IMAD R31, R34, R31, R35 ;  /* 0x0000001f221f7224 */ /* 0x000fe400078e0223 */
[----:B------:R-:W-:Y:S02]  /*5270*/  IMAD R50, R53, UR5, R50 ;  /* 0x0000000535327c24 */ /* 0x000fe4000f8e0232 */
[----:B------:R-:W-:Y:S02]  /*5280*/  IMAD.MOV.U32 R53, RZ, RZ, R32 ;  /* 0x000000ffff357224 */ /* 0x000fe400078e0020 */
[----:B------:R-:W-:-:S04]  /*5290*/  IMAD.IADD R31, R50, 0x1, R31 ;  /* 0x00000001321f7824 */ /* 0x000fc800078e021f */
[----:B------:R-:W-:-:S05]  /*52a0*/  IMAD.WIDE R30, R31, 0x4, R28 ;  /* 0x000000041f1e7825 */ /* 0x000fca00078e021c */
[----:B0-----:R1:W-:Y:S01]  /*52b0*/  STG.E desc[UR18][R30.64], R57 ;  /* 0x000000391e007986 */ /* 0x0013e2000c101912 */
[----:B------:R-:W-:Y:S05]  /*52c0*/  @!P1 BRA `(.L_x_5724) ;  /* 0x0000000000589947 */ /* 0x000fea0003800000 */
[----:B-1----:R-:W-:Y:S01]  /*52d0*/  IABS R30, R32 ;  /* 0x00000020001e7213 */ /* 0x002fe20000000000 */
[----:B------:R-:W-:Y:S02]  /*52e0*/  IMAD.U32 R31, RZ, RZ, UR23 ;  /* 0x00000017ff1f7e24 */ /* 0x000fe4000f8e00ff */
[----:B------:R-:W-:Y:S02]  /*52f0*/  VIADD R53, R32, UR21 ;  /* 0x0000001520357c36 */ /* 0x000fe40008000000 */
[----:B------:R-:W-:Y:S01]  /*5300*/  IMAD.HI.U32 R51, R51, R30, RZ ;  /* 0x0000001e33337227 */ /* 0x000fe200078e00ff */
[----:B------:R-:W-:-:S03]  /*5310*/  IADD3 R31, PT, PT, R54, UR23, R31 ;  /* 0x00000017361f7c10 */ /* 0x000fc6000fffe01f */
[----:B------:R-:W-:Y:S01]  /*5320*/  IMAD R52, R51, R52, R30 ;  /* 0x0000003433347224 */ /* 0x000fe200078e021e */
[----:B------:R-:W-:Y:S02]  /*5330*/  LOP3.LUT R30, R32, UR5, RZ, 0x3c, !PT ;  /* 0x00000005201e7c12 */ /* 0x000fe4000f8e3cff */
[----:B------:R-:W0:Y:S02]  /*5340*/  LDS R31, [R31] ;  /* 0x000000001f1f7984 */ /* 0x000e240000000800 */
[----:B------:R-:W-:Y:S02]  /*5350*/  ISETP.GT.U32.AND P2, PT, R33, R52, PT ;  /* 0x000000342100720c */ /* 0x000fe40003f44070 */
[----:B------:R-:W-:-:S11]  /*5360*/  ISETP.GE.AND P3, PT, R30, RZ, PT ;  /* 0x000000ff1e00720c */ /* 0x000fd60003f66270 */
[----:B------:R-:W-:Y:S01]  /*5370*/  @!P2 IADD3 R52, PT, PT, R52, -R33, RZ ;  /* 0x800000213434a210 */ /* 0x000fe20007ffe0ff */
[----:B------:R-:W-:-:S03]  /*5380*/  @!P2 VIADD R51, R51, 0x1 ;  /* 0x000000013333a836 */ /* 0x000fc60000000000 */
[----:B------:R-:W-:-:S13]  /*5390*/  ISETP.GE.U32.AND P1, PT, R52, R33, PT ;  /* 0x000000213400720c */ /* 0x000fda0003f26070 */
[----:B------:R-:W-:-:S04]  /*53a0*/  @P1 VIADD R51, R51, 0x1 ;  /* 0x0000000133331836 */ /* 0x000fc80000000000 */
[----:B------:R-:W-:-:S05]  /*53b0*/  @!P3 IMAD.MOV R51, RZ, RZ, -R51 ;  /* 0x000000ffff33b224 */ /* 0x000fca00078e0a33 */
[----:B------:R-:W-:-:S05]  /*53c0*/  SEL R51, R55, R51, !P0 ;  /* 0x0000003337337207 */ /* 0x000fca0004000000 */
[----:B------:R-:W-:Y:S02]  /*53d0*/  IMAD.MOV R33, RZ, RZ, -R51 ;  /* 0x000000ffff217224 */ /* 0x000fe400078e0a33 */
[----:B------:R-:W-:Y:S02]  /*53e0*/  IMAD R51, R34, R51, R35 ;  /* 0x0000003322337224 */ /* 0x000fe400078e0223 */
[----:B------:R-:W-:-:S05]  /*53f0*/  IMAD R30, R33, UR5, R32 ;  /* 0x00000005211e7c24 */ /* 0x000fca000f8e0220 */
[----:B------:R-:W-:-:S05]  /*5400*/  IADD3 R51, PT, PT, R30, R51, RZ ;  /* 0x000000331e337210 */ /* 0x000fca0007ffe0ff */
[----:B------:R-:W-:-:S05]  /*5410*/  IMAD.WIDE R28, R51, 0x4, R28 ;  /* 0x00000004331c7825 */ /* 0x000fca00078e021c */
[----:B0-----:R4:W-:Y:S02]  /*5420*/  STG.E desc[UR18][R28.64], R31 ;  /* 0x0000001f1c007986 */ /* 0x0019e4000c101912 */
.L_x_5724:
[----:B------:R-:W-:Y:S05]  /*5430*/  BSYNC.RECONVERGENT B1 ;  /* 0x0000000000017941 */ /* 0x000fea0003800200 */
.L_x_5723:
[----:B------:R-:W-:-:S13]  /*5440*/  ISETP.GE.U32.AND P0, PT, R44, 0x3, PT ;  /* 0x000000032c00780c */ /* 0x000fda0003f06070 */
[----:B------:R-:W-:Y:S05]  /*5450*/  @!P0 BRA `(.L_x_5722) ;  /* 0x0000000400d08947 */ /* 0x000fea0003800000 */
[----:B------:R-:W-:Y:S02]  /*5460*/  IABS R50, UR5 ;  /* 0x0000000500327c13 */ /* 0x000fe40008000000 */
[----:B------:R-:W-:Y:S02]  /*5470*/  ISETP.NE.AND P0, PT, RZ, UR5, PT ;  /* 0x00000005ff007c0c */ /* 0x000fe4000bf05270 */
[----:B01----:R-:W0:Y:S01]  /*5480*/  I2F.RP R30, R50 ;  /* 0x00000032001e7306 */ /* 0x003e220000209400 */
[----:B------:R-:W-:-:S07]  /*5490*/  LOP3.LUT R51, RZ, UR5, RZ, 0x33, !PT ;  /* 0x00000005ff337c12 */ /* 0x000fce000f8e33ff */
[----:B0-----:R-:W4:Y:S02]  /*54a0*/  MUFU.RCP R30, R30 ;  /* 0x0000001e001e7308 */ /* 0x001f240000001000 */
[----:B----4-:R-:W-:-:S06]  /*54b0*/  VIADD R28, R30, 0xffffffe ;  /* 0x0ffffffe1e1c7836 */ /* 0x010fcc0000000000 */
[----:B------:R0:W1:Y:S02]  /*54c0*/  F2I.FTZ.U32.TRUNC.NTZ R29, R28 ;  /* 0x0000001c001d7305 */ /* 0x000064000021f000 */
[----:B0-----:R-:W-:Y:S02]  /*54d0*/  IMAD.MOV.U32 R28, RZ, RZ, RZ ;  /* 0x000000ffff1c7224 */ /* 0x001fe400078e00ff */
[----:B-1----:R-:W-:-:S04]  /*54e0*/  IMAD.MOV R31, RZ, RZ, -R29 ;  /* 0x000000ffff1f7224 */ /* 0x002fc800078e0a1d */
[----:B------:R-:W-:-:S04]  /*54f0*/  IMAD R31, R31, R50, RZ ;  /* 0x000000321f1f7224 */ /* 0x000fc800078e02ff */
[----:B------:R-:W-:-:S07]  /*5500*/  IMAD.HI.U32 R52, R29, R31, R28 ;  /* 0x0000001f1d347227 */ /* 0x000fce00078e001c */
.L_x_5725:
[----:B------:R-:W-:Y:S01]  /*5510*/  IABS R28, UR5 ;  /* 0x00000005001c7c13 */ /* 0x000fe20008000000 */
[----:B------:R-:W0:Y:S01]  /*5520*/  S2UR UR12, SR_CgaCtaId ;  /* 0x00000000000c79c3 */ /* 0x000e220000008800 */
[----:B------:R-:W-:Y:S01]  /*5530*/  IABS R31, R53 ;  /* 0x00000035001f7213 */ /* 0x000fe20000000000 */
[----:B------:R-:W-:Y:S01]  /*5540*/  UMOV UR4, 0x400 ;  /* 0x0000040000047882 */ /* 0x000fe20000000000 */
[----:B------:R-:W-:Y:S01]  /*5550*/  IABS R56, UR5 ;  /* 0x0000000500387c13 */ /* 0x000fe20008000000 */
[----:B------:R-:W-:Y:S01]  /*5560*/  IMAD.MOV R54, RZ, RZ, -R28 ;  /* 0x000000ffff367224 */ /* 0x000fe200078e0a1c */
[----:B------:R-:W-:Y:S01]  /*5570*/  LOP3.LUT R28, R53, UR5, RZ, 0x3c, !PT ;  /* 0x00000005351c7c12 */ /* 0x000fe2000f8e3cff */
[----:B------:R-:W-:Y:S01]  /*5580*/  IMAD.HI.U32 R29, R52, R31, RZ ;  /* 0x0000001f341d7227 */ /* 0x000fe200078e00ff */
[----:B------:R-:W-:Y:S01]  /*5590*/  LOP3.LUT R57, RZ, UR5, RZ, 0x33, !PT ;  /* 0x00000005ff397c12 */ /* 0x000fe2000f8e33ff */
[----:B------:R-:W-:Y:S01]  /*55a0*/  UIADD3 UR4, UPT, UPT, UR4, 0x4480, URZ ;  /* 0x0000448004047890 */ /* 0x000fe2000fffe0ff */
[----:B------:R-:W-:Y:S01]  /*55b0*/  ISETP.GE.AND P3, PT, R28, RZ, PT ;  /* 0x000000ff1c00720c */ /* 0x000fe20003f66270 */
[----:B------:R-:W-:-:S05]  /*55c0*/  IMAD R31, R29, R54, R31 ;  /* 0x000000361d1f7224 */ /* 0x000fca00078e021f */
[----:B------:R-:W-:Y:S01]  /*55d0*/  ISETP.GT.U32.AND P2, PT, R50, R31, PT ;  /* 0x0000001f3200720c */ /* 0x000fe20003f44070 */
[----:B0-----:R-:W-:-:S12]  /*55e0*/  ULEA UR4, UR12, UR4, 0x18 ;  /* 0x000000040c047291 */ /* 0x001fd8000f8ec0ff */
[----:B------:R-:W-:Y:S01]  /*55f0*/  @!P2 IADD3 R31, PT, PT, R31, -R56, RZ ;  /* 0x800000381f1fa210 */ /* 0x000fe20007ffe0ff */
[----:B------:R-:W-:Y:S01]  /*5600*/  @!P2 VIADD R29, R29, 0x1 ;  /* 0x000000011d1da836 */ /* 0x000fe20000000000 */
[----:B------:R-:W-:Y:S02]  /*5610*/  LEA R55, R53, UR4, 0x2 ;  /* 0x0000000435377c11 */ /* 0x000fe4000f8e10ff */
[----:B------:R-:W-:Y:S02]  /*5620*/  ISETP.GE.U32.AND P1, PT, R31, R50, PT ;  /* 0x000000321f00720c */ /* 0x000fe40003f26070 */
[----:B------:R-:W0:Y:S01]  /*5630*/  I2F.RP R31, R56 ;  /* 0x00000038001f7306 */ /* 0x000e220000209400 */
[----:B------:R-:W1:Y:S10]  /*5640*/  LDS R59, [R55] ;  /* 0x00000000373b7984 */ /* 0x000e740000000800 */
[----:B------:R-:W-:Y:S01]  /*5650*/  @P1 VIADD R29, R29, 0x1 ;  /* 0x000000011d1d1836 */ /* 0x000fe20000000000 */
[----:B------:R-:W-:Y:S01]  /*5660*/  ISETP.NE.AND P1, PT, RZ, UR5, PT ;  /* 0x00000005ff007c0c */ /* 0x000fe2000bf25270 */
[----:B0-----:R-:W0:Y:S02]  /*5670*/  MUFU.RCP R31, R31 ;  /* 0x0000001f001f7308 */ /* 0x001e240000001000 */
[----:B------:R-:W-:-:S02]  /*5680*/  IMAD.MOV.U32 R30, RZ, RZ, R29 ;  /* 0x000000ffff1e7224 */ /* 0x000fc400078e001d */
[----:B------:R-:W4:Y:S02]  /*5690*/  LDC.64 R28, c[0x0][0x3a0] ;  /* 0x0000e800ff1c7b82 */ /* 0x000f240000000a00 */
[----:B------:R-:W-:-:S05]  /*56a0*/  @!P3 IMAD.MOV R30, RZ, RZ, -R30 ;  /* 0x000000ffff1eb224 */ /* 0x000fca00078e0a1e */
[----:B------:R-:W-:-:S05]  /*56b0*/  SEL R30, R57, R30, !P1 ;  /* 0x0000001e391e7207 */ /* 0x000fca0004800000 */
[----:B------:R-:W-:Y:S01]  /*56c0*/  IMAD.MOV R32, RZ, RZ, -R30 ;  /* 0x000000ffff207224 */ /* 0x000fe200078e0a1e */
[----:B0-----:R-:W-:Y:S01]  /*56d0*/  IADD3 R60, PT, PT, R31, 0xffffffe, RZ ;  /* 0x0ffffffe1f3c7810 */ /* 0x001fe20007ffe0ff */
[----:B------:R-:W-:Y:S02]  /*56e0*/  IMAD R33, R34, R30, R35 ;  /* 0x0000001e22217224 */ /* 0x000fe400078e0223 */
[----:B------:R-:W-:Y:S01]  /*56f0*/  IMAD R30, R32, UR5, R53 ;  /* 0x00000005201e7c24 */ /* 0x000fe2000f8e0235 */
[----:B------:R-:W0:Y:S01]  /*5700*/  F2I.FTZ.U32.TRUNC.NTZ R31, R60 ;  /* 0x0000003c001f7305 */ /* 0x000e22000021f000 */
[----:B------:R-:W-:Y:S02]  /*5710*/  VIADD R53, R53, UR21 ;  /* 0x0000001535357c36 */ /* 0x000fe40008000000 */
[----:B------:R-:W-:Y:S02]  /*5720*/  IMAD.IADD R33, R30, 0x1, R33 ;  /* 0x000000011e217824 */ /* 0x000fe400078e0221 */
[----:B------:R-:W-:-:S02]  /*5730*/  IMAD.MOV.U32 R30, RZ, RZ, RZ ;  /* 0x000000ffff1e7224 */ /* 0x000fc400078e00ff */
[----:B----4-:R-:W-:-:S05]  /*5740*/  IMAD.WIDE R32, R33, 0x4, R28 ;  /* 0x0000000421207825 */ /* 0x010fca00078e021c */
[----:B-1----:R1:W-:Y:S01]  /*5750*/  STG.E desc[UR18][R32.64], R59 ;  /* 0x0000003b20007986 */ /* 0x0023e2000c101912 */
[----:B0-----:R-:W-:-:S03]  /*5760*/  IMAD.MOV R61, RZ, RZ, -R31 ;  /* 0x000000ffff3d7224 */ /* 0x001fc600078e0a1f */
[----:B------:R0:W4:Y:S01]  /*5770*/  LDS R33, [R55+UR23] ;  /* 0x0000001737217984 */ /* 0x0001220008000800 */
[----:B------:R-:W-:-:S04]  /*5780*/  IMAD R61, R61, R56, RZ ;  /* 0x000000383d3d7224 */ /* 0x000fc800078e02ff */
[----:B------:R-:W-:Y:S01]  /*5790*/  IMAD.HI.U32 R58, R31, R61, R30 ;  /* 0x0000003d1f3a7227 */ /* 0x000fe200078e001e */
[----:B------:R-:W-:Y:S02]  /*57a0*/  IABS R61, R53 ;  /* 0x00000035003d7213 */ /* 0x000fe40000000000 */
[C---:B------:R-:W-:Y:S01]  /*57b0*/  LOP3.LUT R30, R53.reuse, UR5, RZ, 0x3c, !PT ;  /* 0x00000005351e7c12 */ /* 0x040fe2000f8e3cff */
[----:B-1----:R-:W-:Y:S02]  /*57c0*/  VIADD R32, R53, UR21 ;  /* 0x0000001535207c36 */ /* 0x002fe40008000000 */
[----:B------:R-:W-:Y:S01]  /*57d0*/  IMAD.HI.U32 R31, R58, R61, RZ ;  /* 0x0000003d3a1f7227 */ /* 0x000fe200078e00ff */
[----:B------:R-:W-:Y:S02]  /*57e0*/  ISETP.GE.AND P4, PT, R30, RZ, PT ;  /* 0x000000ff1e00720c */ /* 0x000fe40003f86270 */
[----:B------:R-:W-:Y:S01]  /*57f0*/  IABS R60, R32 ;  /* 0x00000020003c7213 */ /* 0x000fe20000000000 */
[----:B------:R-:W-:-:S02]  /*5800*/  IMAD R61, R31, R54, R61 ;  /* 0x000000361f3d7224 */ /* 0x000fc400078e023d */
[----:B0-----:R-:W-:-:S03]  /*5810*/  VIADD R55, R55, UR23 ;  /* 0x0000001737377c36 */ /* 0x001fc60008000000 */
[----:B------:R-:W-:-:S13]  /*5820*/  ISETP.GT.U32.AND P3, PT, R56, R61, PT ;  /* 0x0000003d3800720c */ /* 0x000fda0003f64070 */
[----:B------:R-:W-:Y:S01]  /*5830*/  @!P3 IMAD.IADD R61, R61, 0x1, -R56 ;  /* 0x000000013d3db824 */ /* 0x000fe200078e0a38 */
[----:B------:R-:W-:-:S04]  /*5840*/  @!P3 IADD3 R31, PT, PT, R31, 0x1, RZ ;  /* 0x000000011f1fb810 */ /* 0x000fc80007ffe0ff */
[----:B------:R-:W-:Y:S01]  /*5850*/  ISETP.GE.U32.AND P2, PT, R61, R56, PT ;  /* 0x000000383d00720c */ /* 0x000fe20003f46070 */
[----:B------:R-:W-:-:S12]  /*5860*/  IMAD.HI.U32 R61, R58, R60, RZ ;  /* 0x0000003c3a3d7227 */ /* 0x000fd800078e00ff */
[----:B------:R-:W-:-:S04]  /*5870*/  @P2 VIADD R31, R31, 0x1 ;  /* 0x000000011f1f2836 */ /* 0x000fc80000000000 */
[----:B------:R-:W-:-:S05]  /*5880*/  @!P4 IMAD.MOV R31, RZ, RZ, -R31 ;  /* 0x000000ffff1fc224 */ /* 0x000fca00078e0a1f */
[----:B------:R-:W-:-:S05]  /*5890*/  SEL R31, R57, R31, !P1 ;  /* 0x0000001f391f7207 */ /* 0x000fca0004800000 */
[----:B------:R-:W-:Y:S02]  /*58a0*/  IMAD.MOV R30, RZ, RZ, -R31 ;  /* 0x000000ffff1e7224 */ /* 0x000fe400078e0a1f */
[----:B------:R-:W-:Y:S02]  /*58b0*/  IMAD R31, R34, R31, R35 ;  /* 0x0000001f221f7224 */ /* 0x000fe400078e0223 */
[----:B------:R-:W-:Y:S01]  /*58c0*/  IMAD R30, R30, UR5, R53 ;  /* 0x000000051e1e7c24 */ /* 0x000fe2000f8e0235 */
[----:B------:R-:W-:-:S03]  /*58d0*/  IADD3 R53, PT, PT, R32, UR21, RZ ;  /* 0x0000001520357c10 */ /* 0x000fc6000fffe0ff */
[----:B------:R-:W-:Y:S01]  /*58e0*/  IMAD.IADD R31, R30, 0x1, R31 ;  /* 0x000000011e1f7824 */ /* 0x000fe200078e021f */
[----:B------:R-:W-:-:S03]  /*58f0*/  IABS R59, R53 ;  /* 0x00000035003b7213 */ /* 0x000fc60000000000 */
[----:B------:R-:W-:-:S05]  /*5900*/  IMAD.WIDE R30, R31, 0x4, R28 ;  /* 0x000000041f1e7825 */ /* 0x000fca00078e021c */
[----:B----4-:R0:W-:Y:S02]  /*5910*/  STG.E desc[UR18][R30.64], R33 ;  /* 0x000000211e007986 */ /* 0x0101e4000c101912 */
[----:B0-----:R-:W-:Y:S01]  /*5920*/  IMAD.MOV.U32 R31, RZ, RZ, R59 ;  /* 0x000000ffff1f7224 */ /* 0x001fe200078e003b */
[----:B------:R-:W-:Y:S02]  /*5930*/  LOP3.LUT R30, R32, UR5, RZ, 0x3c, !PT ;  /* 0x00000005201e7c12 */ /* 0x000fe4000f8e3cff */
[----:B------:R-:W-:Y:S01]  /*5940*/  IADD3 R33, PT, PT, R55, UR23, RZ ;  /* 0x0000001737217c10 */ /* 0x000fe2000fffe0ff */
[----:B------:R-:W-:Y:S01]  /*5950*/  IMAD.HI.U32 R59, R58, R31, RZ ;  /* 0x0000001f3a3b7227 */ /* 0x000fe200078e00ff */
[----:B------:R-:W-:Y:S01]  /*5960*/  ISETP.GE.AND P2, PT, R30, RZ, PT ;  /* 0x000000ff1e00720c */ /* 0x000fe20003f46270 */
[----:B------:R-:W0:Y:S01]  /*5970*/  LDS R55, [R55+UR23] ;  /* 0x0000001737377984 */ /* 0x000e220008000800 */
[----:B------:R-:W-:Y:S01]  /*5980*/  LOP3.LUT R30, R53, UR5, RZ, 0x3c, !PT ;  /* 0x00000005351e7c12 */ /* 0x000fe2000f8e3cff */
[----:B------:R-:W-:-:S02]  /*5990*/  IMAD R58, R61, R54, R60 ;  /* 0x000000363d3a7224 */ /* 0x000fc400078e023c */
[----:B------:R-:W-:Y:S01]  /*59a0*/  IMAD R54, R59, R54, R31 ;  /* 0x000000363b367224 */ /* 0x000fe200078e021f */
[----:B------:R-:W1:Y:S02]  /*59b0*/  LDS R33, [R33+UR23] ;  /* 0x0000001721217984 */ /* 0x000e640008000800 */
[C---:B------:R-:W-:Y:S02]  /*59c0*/  ISETP.GT.U32.AND P6, PT, R56.reuse, R58, PT ;  /* 0x0000003a3800720c */ /* 0x040fe40003fc4070 */
[----:B------:R-:W-:-:S11]  /*59d0*/  ISETP.GT.U32.AND P4, PT, R56, R54, PT ;  /* 0x000000363800720c */ /* 0x000fd60003f84070 */
[--C-:B------:R-:W-:Y:S02]  /*59e0*/  @!P6 IMAD.IADD R58, R58, 0x1, -R56.reuse ;  /* 0x000000013a3ae824 */ /* 0x100fe400078e0a38 */
[----:B------:R-:W-:Y:S02]  /*59f0*/  @!P4 IMAD.IADD R54, R54, 0x1, -R56 ;  /* 0x000000013636c824 */ /* 0x000fe400078e0a38 */
[----:B------:R-:W-:Y:S01]  /*5a00*/  @!P6 VIADD R61, R61, 0x1 ;  /* 0x000000013d3de836 */ /* 0x000fe20000000000 */
[-C--:B------:R-:W-:Y:S01]  /*5a10*/  ISETP.GE.U32.AND P5, PT, R58, R56.reuse, PT ;  /* 0x000000383a00720c */ /* 0x080fe20003fa6070 */
[----:B------:R-:W-:Y:S01]  /*5a20*/  @!P4 VIADD R59, R59, 0x1 ;  /* 0x000000013b3bc836 */ /* 0x000fe20000000000 */
[----:B------:R-:W-:Y:S02]  /*5a30*/  ISETP.GE.U32.AND P3, PT, R54, R56, PT ;  /* 0x000000383600720c */ /* 0x000fe40003f66070 */
[----:B------:R-:W-:-:S09]  /*5a40*/  ISETP.GE.AND P6, PT, R30, RZ, PT ;  /* 0x000000ff1e00720c */ /* 0x000fd20003fc6270 */
[----:B------:R-:W-:Y:S02]  /*5a50*/  @P5 VIADD R61, R61, 0x1 ;  /* 0x000000013d3d5836 */ /* 0x000fe40000000000 */
[----:B------:R-:W-:Y:S02]  /*5a60*/  @P3 VIADD R59, R59, 0x1 ;  /* 0x000000013b3b3836 */ /* 0x000fe40000000000 */
[----:B------:R-:W-:Y:S02]  /*5a70*/  @!P2 IMAD.MOV R61, RZ, RZ, -R61 ;  /* 0x000000ffff3da224 */ /* 0x000fe400078e0a3d */
[----:B------:R-:W-:-:S03]  /*5a80*/  @!P6 IMAD.MOV R59, RZ, RZ, -R59 ;  /* 0x000000ffff3be224 */ /* 0x000fc600078e0a3b */
[----:B------:R-:W-:Y:S02]  /*5a90*/  SEL R57, R57, R61, !P1 ;  /* 0x0000003d39397207 */ /* 0x000fe40004800000 */
[----:B------:R-:W-:Y:S02]  /*5aa0*/  SEL R59, R51, R59, !P0 ;  /* 0x0000003b333b7207 */ /* 0x000fe40004000000 */
[----:B------:R-:W-:Y:S01]  /*5ab0*/  IADD3 R31, PT, PT, -R57, RZ, RZ ;  /* 0x000000ff391f7210 */ /* 0x000fe20007ffe1ff */
[C---:B------:R-:W-:Y:S02]  /*5ac0*/  IMAD R57, R34.reuse, R57, R35 ;  /* 0x0000003922397224 */ /* 0x040fe400078e0223 */
[----:B------:R-:W-:Y:S02]  /*5ad0*/  IMAD.MOV R30, RZ, RZ, -R59 ;  /* 0x000000ffff1e7224 */ /* 0x000fe400078e0a3b */
[----:B------:R-:W-:Y:S02]  /*5ae0*/  IMAD R32, R31, UR5, R32 ;  /* 0x000000051f207c24 */ /* 0x000fe4000f8e0220 */
[----:B------:R-:W-:-:S02]  /*5af0*/  IMAD R59, R34, R59, R35 ;  /* 0x0000003b223b7224 */ /* 0x000fc400078e0223 */
[----:B------:R-:W-:Y:S02]  /*5b00*/  IMAD R30, R30, UR5, R53 ;  /* 0x000000051e1e7c24 */ /* 0x000fe4000f8e0235 */
[----:B------:R-:W-:Y:S02]  /*5b10*/  IMAD.IADD R31, R32, 0x1, R57 ;  /* 0x00000001201f7824 */ /* 0x000fe400078e0239 */
[----:B------:R-:W-:Y:S02]  /*5b20*/  IMAD.IADD R59, R30, 0x1, R59 ;  /* 0x000000011e3b7824 */ /* 0x000fe400078e023b */
[----:B------:R-:W-:-:S04]  /*5b30*/  IMAD.WIDE R30, R31, 0x4, R28 ;  /* 0x000000041f1e7825 */ /* 0x000fc800078e021c */
[----:B------:R-:W-:Y:S01]  /*5b40*/  IMAD.WIDE R28, R59, 0x4, R28 ;  /* 0x000000043b1c7825 */ /* 0x000fe200078e021c */
[----:B0-----:R0:W-:Y:S03]  /*5b50*/  STG.E desc[UR18][R30.64], R55 ;  /* 0x000000371e007986 */ /* 0x0011e6000c101912 */
[----:B------:R-:W-:Y:S01]  /*5b60*/  VIADD R53, R53, UR21 ;  /* 0x0000001535357c36 */ /* 0x000fe20008000000 */
[----:B-1----:R0:W-:Y:S04]  /*5b70*/  STG.E desc[UR18][R28.64], R33 ;  /* 0x000000211c007986 */ /* 0x0021e8000c101912 */
[----:B------:R-:W-:-:S13]  /*5b80*/  ISETP.GE.U32.AND P1, PT, R53, 0x40, PT ;  /* 0x000000403500780c */ /* 0x000fda0003f26070 */
[----:B0-----:R-:W-:Y:S05]  /*5b90*/  @!P1 BRA `(.L_x_5725) ;  /* 0xfffffff8005c9947 */ /* 0x001fea000383ffff */
.L_x_5722:
[----:B------:R-:W-:Y:S05]  /*5ba0*/  BSYNC.RECONVERGENT B0 ;  /* 0x0000000000007941 */ /* 0x000fea0003800200 */
.L_x_5721:
[----:B------:R-:W5:Y:S02]  /*5bb0*/  LDCU UR4, c[0x0][0x374] ;  /* 0x00006e80ff0477ac */ /* 0x000f640008000800 */
[----:B-----5:R-:W-:Y:S02]  /*5bc0*/  UIADD3 UR11, UPT, UPT, UR4, UR11, URZ ;  /* 0x0000000b040b7290 */ /* 0x020fe4000fffe0ff */
[----:B------:R-:W-:-:S04]  /*5bd0*/  USHF.L.U32 UR4, UR4, 0x2, URZ ;  /* 0x0000000204047899 */ /* 0x000fc800080006ff */
[----:B------:R-:W-:-:S09]  /*5be0*/  UISETP.GE.U32.AND UP0, UPT, UR11, UR4, UPT ;  /* 0x000000040b00728c */ /* 0x000fd2000bf06070 */
[----:B------:R-:W-:Y:S05]  /*5bf0*/  BRA.U !UP0, `(.L_x_5726) ;  /* 0xffffffb508347547 */ /* 0x000fea000b83ffff */
[----:B------:R-:W-:Y:S05]  /*5c00*/  EXIT ;  /* 0x000000000000794d */ /* 0x000fea0003800000 */
.L_x_5727:
        /* <DEDUP_REMOVED lines=15> */
.L_x_58268:


//--------------------- .text._Z9cuda_gemmIiLi256ELi4ELi1ELi256ELi64ELi64ELi32ELi1ELi1EEviiiPT_S1_S1_ii --------------------------
	.section	.text._Z9cuda_gemmIiLi256ELi4ELi1ELi256ELi64ELi64ELi32ELi1ELi1EEviiiPT_S1_S1_ii,"ax",@progbits
	.align	128
        .global         _Z9cuda_gemmIiLi256ELi4ELi1ELi256ELi64ELi64ELi32ELi1ELi1EEviiiPT_S1_S1_ii
        .type           _Z9cuda_gemmIiLi256ELi4ELi1ELi256ELi64ELi64ELi32ELi1ELi1EEviiiPT_S1_S1_ii,@function
        .size           _Z9cuda_gemmIiLi256ELi4ELi1ELi256ELi64ELi64ELi32ELi1ELi1EEviiiPT_S1_S1_ii,(.L_x_58009 - _Z9cuda_gemmIiLi256ELi4ELi1ELi256ELi64ELi64ELi32ELi1ELi1EEviiiPT_S1_S1_ii)
        .other          _Z9cuda_gemmIiLi256ELi4ELi1ELi256ELi64ELi64ELi32ELi1ELi1EEviiiPT_S1_S1_ii,@"STO_CUDA_ENTRY STV_DEFAULT"
_Z9cuda_gemmIiLi256ELi4ELi1ELi256ELi64ELi64ELi32ELi1ELi1EEviiiPT_S1_S1_ii:
.text._Z9cuda_gemmIiLi256ELi4ELi1ELi256ELi64ELi64ELi32ELi1ELi1EEviiiPT_S1_S1_ii:
        /* <DEDUP_REMOVED lines=13> */
[----:B------:R-:W-:Y:S01]  /*00d0*/  ISETP.NE.U32.AND P2, PT, RZ, UR15, PT ;  /* 0x0000000fff007c0c */ /* 0x000fe2000bf45070 */
[----:B------:R-:W-:-:S04]  /*00e0*/  USHF.R.U32.HI UR9, URZ, 0x5, UR15 ;  /* 0x00000005ff097899 */ /* 0x000fc8000801160f */
[----:B------:R-:W-:Y:S02]  /*00f0*/  ULOP3.LUT UR4, UR9, 0xff, URZ, 0xc0, !UPT ;  /* 0x000000ff09047892 */ /* 0x000fe4000f8ec0ff */
[----:B0-----:R-:W0:Y:S01]  /*0100*/  MUFU.RCP R6, R6 ;  /* 0x0000000600067308 */ /* 0x001e220000001000 */
[C---:B-1----:R-:W-:Y:S02]  /*0110*/  IADD3 R4, PT, PT, R0.reuse, UR15, RZ ;  /* 0x0000000f00047c10 */ /* 0x042fe4000fffe0ff */
[----:B------:R-:W-:Y:S02]  /*0120*/  LOP3.LUT R17, R0, 0x1f, RZ, 0xc0, !PT ;  /* 0x0000001f00117812 */ /* 0x000fe400078ec0ff */
[C---:B------:R-:W-:Y:S02]  /*0130*/  ISETP.GE.U32.AND P0, PT, R4.reuse, 0x100, PT ;  /* 0x000001000400780c */ /* 0x040fe40003f06070 */
[C---:B------:R-:W-:Y:S02]  /*0140*/  ISETP.GE.U32.AND P1, PT, R4.reuse, 0x80, PT ;  /* 0x000000800400780c */ /* 0x040fe40003f26070 */
[----:B------:R-:W-:-:S02]  /*0150*/  VIMNMX.U32 R5, PT, PT, R4, 0x100, !PT ;  /* 0x0000010004057848 */ /* 0x000fc40007fe0000 */
[----:B------:R-:W-:Y:S02]  /*0160*/  SEL R9, RZ, 0x1, P0 ;  /* 0x00000001ff097807 */ /* 0x000fe40000000000 */
[----:B------:R-:W-:Y:S02]  /*0170*/  VIMNMX.U32 R7, PT, PT, R4, 0x80, !PT ;  /* 0x0000008004077848 */ /* 0x000fe40007fe0000 */
[----:B------:R-:W-:Y:S01]  /*0180*/  SEL R13, RZ, 0x1, P1 ;  /* 0x00000001ff0d7807 */ /* 0x000fe20000800000 */
[----:B0-----:R-:W-:Y:S01]  /*0190*/  VIADD R2, R6, 0xffffffe ;  /* 0x0ffffffe06027836 */ /* 0x001fe20000000000 */
[-C--:B------:R-:W-:Y:S02]  /*01a0*/  IADD3 R5, PT, PT, R5, -R4.reuse, -R9 ;  /* 0x8000000405057210 */ /* 0x080fe40007ffe809 */
[----:B------:R-:W-:Y:S01]  /*01b0*/  IADD3 R7, PT, PT, R7, -R4, -R13 ;  /* 0x8000000407077210 */ /* 0x000fe20007ffe80d */
[----:B------:R0:W1:Y:S01]  /*01c0*/  F2I.FTZ.U32.TRUNC.NTZ R3, R2 ;  /* 0x0000000200037305 */ /* 0x000062000021f000 */
[----:B------:R-:W-:Y:S01]  /*01d0*/  LOP3.LUT R6, RZ, UR15, RZ, 0x33, !PT ;  /* 0x0000000fff067c12 */ /* 0x000fe2000f8e33ff */
[----:B0-----:R-:W-:-:S02]  /*01e0*/  IMAD.MOV.U32 R2, RZ, RZ, RZ ;  /* 0x000000ffff027224 */ /* 0x001fc400078e00ff */
[----:B-1----:R-:W-:-:S04]  /*01f0*/  IMAD.MOV R11, RZ, RZ, -R3 ;  /* 0x000000ffff0b7224 */ /* 0x002fc800078e0a03 */
[----:B------:R-:W-:-:S04]  /*0200*/  IMAD R11, R11, UR15, RZ ;  /* 0x0000000f0b0b7c24 */ /* 0x000fc8000f8e02ff */
[----:B------:R-:W-:-:S06]  /*0210*/  IMAD.HI.U32 R2, R3, R11, R2 ;  /* 0x0000000b03027227 */ /* 0x000fcc00078e0002 */
[----:B------:R-:W-:-:S04]  /*0220*/  IMAD.HI.U32 R3, R2, R5, RZ ;  /* 0x0000000502037227 */ /* 0x000fc800078e00ff */
[----:B------:R-:W-:-:S04]  /*0230*/  IMAD.HI.U32 R11, R2, R7, RZ ;  /* 0x00000007020b7227 */ /* 0x000fc800078e00ff */
[----:B------:R-:W-:Y:S01]  /*0240*/  IMAD.MOV R2, RZ, RZ, -R3 ;  /* 0x000000ffff027224 */ /* 0x000fe200078e0a03 */
[----:B------:R-:W-:-:S03]  /*0250*/  IADD3 R4, PT, PT, -R11, RZ, RZ ;  /* 0x000000ff0b047210 */ /* 0x000fc60007ffe1ff */
[----:B------:R-:W-:Y:S01]  /*0260*/  IMAD R5, R2, UR15, R5 ;  /* 0x0000000f02057c24 */ /* 0x000fe2000f8e0205 */
[----:B------:R-:W-:Y:S01]  /*0270*/  MOV R2, 0x400 ;  /* 0x0000040000027802 */ /* 0x000fe20000000f00 */
[----:B------:R-:W-:-:S03]  /*0280*/  IMAD R7, R4, UR15, R7 ;  /* 0x0000000f04077c24 */ /* 0x000fc6000f8e0207 */
[----:B------:R-:W-:Y:S02]  /*0290*/  ISETP.GE.U32.AND P0, PT, R5, UR15, PT ;  /* 0x0000000f05007c0c */ /* 0x000fe4000bf06070 */
[----:B------:R-:W-:Y:S02]  /*02a0*/  ISETP.GE.U32.AND P3, PT, R7, UR15, PT ;  /* 0x0000000f07007c0c */ /* 0x000fe4000bf66070 */
[----:B--2---:R-:W-:-:S05]  /*02b0*/  LEA R4, R10, R2, 0x18 ;  /* 0x000000020a047211 */ /* 0x004fca00078ec0ff */
[----:B------:R-:W-:Y:S02]  /*02c0*/  IMAD R15, R17, 0x104, R4 ;  /* 0x00000104110f7824 */ /* 0x000fe400078e0204 */
[----:B---3--:R-:W-:Y:S02]  /*02d0*/  IMAD R17, R8, 0x20, R17 ;  /* 0x0000002008117824 */ /* 0x008fe400078e0211 */
[----:B------:R-:W-:Y:S01]  /*02e0*/  @P0 VIADD R5, R5, -UR15 ;  /* 0x8000000f05050c36 */ /* 0x000fe20008000000 */
[----:B------:R-:W-:Y:S01]  /*02f0*/  @P0 IADD3 R3, PT, PT, R3, 0x1, RZ ;  /* 0x0000000103030810 */ /* 0x000fe20007ffe0ff */
[----:B------:R-:W-:Y:S02]  /*0300*/  @P3 VIADD R7, R7, -UR15 ;  /* 0x8000000f07073c36 */ /* 0x000fe40008000000 */
[----:B------:R-:W-:Y:S01]  /*0310*/  @P3 VIADD R11, R11, 0x1 ;  /* 0x000000010b0b3836 */ /* 0x000fe20000000000 */
[----:B------:R-:W-:Y:S01]  /*0320*/  ISETP.GE.U32.AND P1, PT, R5, UR15, PT ;  /* 0x0000000f05007c0c */ /* 0x000fe2000bf26070 */
[C---:B------:R-:W-:Y:S01]  /*0330*/  VIADD R5, R2.reuse, 0x2080 ;  /* 0x0000208002057836 */ /* 0x040fe20000000000 */
[----:B------:R-:W-:Y:S01]  /*0340*/  ISETP.GE.U32.AND P4, PT, R7, UR15, PT ;  /* 0x0000000f07007c0c */ /* 0x000fe2000bf86070 */
[----:B------:R-:W-:-:S03]  /*0350*/  VIADD R7, R2, 0x2480 ;  /* 0x0000248002077836 */ /* 0x000fc60000000000 */
[C---:B------:R-:W-:Y:S02]  /*0360*/  LEA R5, R10.reuse, R5, 0x18 ;  /* 0x000000050a057211 */ /* 0x040fe400078ec0ff */
[----:B------:R-:W-:Y:S02]  /*0370*/  LEA R7, R10, R7, 0x18 ;  /* 0x000000070a077211 */ /* 0x000fe400078ec0ff */
[----:B------:R-:W-:Y:S02]  /*0380*/  SHF.R.U32.HI R10, RZ, 0x5, R0 ;  /* 0x00000005ff0a7819 */ /* 0x000fe40000011600 */
[----:B------:R-:W-:Y:S02]  /*0390*/  LEA R14, R0, R7, 0x2 ;  /* 0x00000007000e7211 */ /* 0x000fe400078e10ff */
[----:B------:R-:W-:Y:S01]  /*03a0*/  @P1 IADD3 R3, PT, PT, R3, 0x1, RZ ;  /* 0x0000000103031810 */ /* 0x000fe20007ffe0ff */
[----:B------:R-:W-:Y:S02]  /*03b0*/  @P4 VIADD R11, R11, 0x1 ;  /* 0x000000010b0b4836 */ /* 0x000fe40000000000 */
[----:B------:R-:W-:Y:S01]  /*03c0*/  VIADD R12, R10, UR9 ;  /* 0x000000090a0c7c36 */ /* 0x000fe20008000000 */
[----:B------:R-:W-:-:S02]  /*03d0*/  SEL R2, R6, R3, !P2 ;  /* 0x0000000306027207 */ /* 0x000fc40005000000 */
[----:B------:R-:W-:Y:S02]  /*03e0*/  SEL R6, R6, R11, !P2 ;  /* 0x0000000b06067207 */ /* 0x000fe40005000000 */
[----:B------:R-:W-:Y:S01]  /*03f0*/  IADD3 R9, PT, PT, R9, R2, RZ ;  /* 0x0000000209097210 */ /* 0x000fe20007ffe0ff */
[----:B------:R-:W-:Y:S01]  /*0400*/  IMAD.SHL.U32 R2, R0, 0x10, RZ ;  /* 0x0000001000027824 */ /* 0x000fe200078e00ff */
[----:B------:R-:W-:Y:S02]  /*0410*/  SHF.R.U32.HI R11, RZ, 0x2, R0 ;  /* 0x00000002ff0b7819 */ /* 0x000fe40000011600 */
[----:B------:R-:W-:Y:S02]  /*0420*/  IADD3 R13, PT, PT, R13, R6, RZ ;  /* 0x000000060d0d7210 */ /* 0x000fe40007ffe0ff */
[----:B------:R-:W-:Y:S02]  /*0430*/  LOP3.LUT R11, R11, 0x3, RZ, 0xc0, !PT ;  /* 0x000000030b0b7812 */ /* 0x000fe400078ec0ff */
[----:B------:R-:W-:-:S05]  /*0440*/  LOP3.LUT R2, R2, 0x30, RZ, 0xc0, !PT ;  /* 0x0000003002027812 */ /* 0x000fca00078ec0ff */
[----:B------:R-:W-:Y:S01]  /*0450*/  IMAD R6, R11, 0x40, R2 ;  /* 0x000000400b067824 */ /* 0x000fe200078e0202 */
[----:B------:R-:W-:-:S03]  /*0460*/  LOP3.LUT R2, R12, 0x3f, RZ, 0x3c, !PT ;  /* 0x0000003f0c027812 */ /* 0x000fc600078e3cff */
[----:B------:R-:W-:Y:S01]  /*0470*/  IMAD R16, R11, -0x3f, R6 ;  /* 0xffffffc10b107824 */ /* 0x000fe200078e0206 */
[----:B------:R-:W-:-:S07]  /*0480*/  LOP3.LUT R4, R2, 0xff, RZ, 0xc0, !PT ;  /* 0x000000ff02047812 */ /* 0x000fce00078ec0ff */
[----:B------:R-:W-:Y:S05]  /*0490*/  CALL.REL.NOINC `($__internal_58_$__cuda_sm20_div_u16) ;  /* 0x0000001400ac7944 */ /* 0x000fea0003c00000 */
[----:B------:R-:W0:Y:S01]  /*04a0*/  LDCU.128 UR4, c[0x0][0x390] ;  /* 0x00007200ff0477ac */ /* 0x000e220008000c00 */
[C---:B------:R-:W-:Y:S01]  /*04b0*/  VIADD R7, R11.reuse, 0xffffffff ;  /* 0xffffffff0b077836 */ /* 0x040fe20000000000 */
[C---:B------:R-:W-:Y:S01]  /*04c0*/  IADD3 R18, PT, PT, R12.reuse, UR9, RZ ;  /* 0x000000090c127c10 */ /* 0x040fe2000fffe0ff */
[----:B------:R-:W-:Y:S01]  /*04d0*/  VIADD R3, R11, 0xe ;  /* 0x0000000e0b037836 */ /* 0x000fe20000000000 */
[----:B------:R-:W1:Y:S01]  /*04e0*/  LDCU.64 UR16, c[0x0][0x358] ;  /* 0x00006b00ff1077ac */ /* 0x000e620008000a00 */
[----:B------:R-:W-:Y:S01]  /*04f0*/  IMAD R21, R12, 0x40, R17 ;  /* 0x000000400c157824 */ /* 0x000fe200078e0211 */
[----:B------:R-:W-:Y:S01]  /*0500*/  LOP3.LUT R20, R6, 0xf, R7, 0xf8, !PT ;  /* 0x0000000f06147812 */ /* 0x000fe200078ef807 */
[----:B------:R-:W-:Y:S01]  /*0510*/  IMAD R23, R18, 0x40, R17 ;  /* 0x0000004012177824 */ /* 0x000fe200078e0211 */
[----:B------:R-:W-:Y:S02]  /*0520*/  LOP3.LUT R4, R6, 0xf, R3, 0xf8, !PT ;  /* 0x0000000f06047812 */ /* 0x000fe400078ef803 */
[----:B------:R-:W-:Y:S01]  /*0530*/  LEA R7, R10, R17, 0x6 ;  /* 0x000000110a077211 */ /* 0x000fe200078e30ff */
[----:B------:R-:W-:Y:S01]  /*0540*/  IMAD R20, R20, 0x4, R5 ;  /* 0x0000000414147824 */ /* 0x000fe200078e0205 */
[----:B------:R-:W-:Y:S01]  /*0550*/  LEA R19, R4, R5, 0x2 ;  /* 0x0000000504137211 */ /* 0x000fe200078e10ff */
[----:B0-----:R-:W-:Y:S01]  /*0560*/  IMAD.U32 R2, RZ, RZ, UR6 ;  /* 0x00000006ff027e24 */ /* 0x001fe2000f8e00ff */
[----:B------:R-:W-:Y:S01]  /*0570*/  UIMAD.WIDE.U32 UR10, UR15, 0x4, UR4 ;  /* 0x000000040f0a78a5 */ /* 0x000fe2000f8e0004 */
[----:B------:R-:W-:Y:S01]  /*0580*/  IMAD.U32 R3, RZ, RZ, UR7 ;  /* 0x00000007ff037e24 */ /* 0x000fe2000f8e00ff */
[----:B------:R-:W-:-:S02]  /*0590*/  UIMAD.WIDE.U32 UR12, UR15, 0x8, UR4 ;  /* 0x000000080f0c78a5 */ /* 0x000fc4000f8e0004 */
[----:B------:R-:W-:Y:S01]  /*05a0*/  UIMAD.WIDE.U32 UR4, UR15, 0xc, UR4 ;  /* 0x0000000c0f0478a5 */ /* 0x000fe2000f8e0004 */
[----:B------:R-:W-:-:S04]  /*05b0*/  IMAD.WIDE.U32 R6, R7, 0x4, R2 ;  /* 0x0000000407067825 */ /* 0x000fc800078e0002 */
[----:B------:R-:W-:Y:S01]  /*05c0*/  IMAD.WIDE.U32 R4, R21, 0x4, R2 ;  /* 0x0000000415047825 */ /* 0x000fe200078e0002 */
[----:B------:R-:W-:-:S03]  /*05d0*/  LOP3.LUT R21, R22, 0x3, RZ, 0xc0, !PT ;  /* 0x0000000316157812 */ /* 0x000fc600078ec0ff */
[----:B-1----:R-:W-:-:S07]  /*05e0*/  IMAD.WIDE.U32 R2, R23, 0x4, R2 ;  /* 0x0000000417027825 */ /* 0x002fce00078e0002 */
.L_x_5749:
[----:B------:R-:W-:Y:S01]  /*05f0*/  LOP3.LUT R26, R9, 0x3, RZ, 0xc0, !PT ;  /* 0x00000003091a7812 */ /* 0x000fe200078ec0ff */
[----:B012---:R-:W-:Y:S01]  /*0600*/  VIADD R31, R0, UR15 ;  /* 0x0000000f001f7c36 */ /* 0x007fe20008000000 */
[----:B------:R-:W-:Y:S01]  /*0610*/  USHF.L.U32 UR18, UR8, 0x8, URZ ;  /* 0x0000000808127899 */ /* 0x000fe200080006ff */
[----:B------:R-:W-:Y:S01]  /*0620*/  BSSY.RECONVERGENT B0, `(.L_x_5728) ;  /* 0x0000025000007945 */ /* 0x000fe20003800200 */
[----:B------:R-:W-:Y:S01]  /*0630*/  ISETP.NE.AND P2, PT, R26, 0x3, PT ;  /* 0x000000031a00780c */ /* 0x000fe20003f45270 */
[----:B------:R-:W-:Y:S01]  /*0640*/  USHF.L.U32 UR6, UR14, 0x2, URZ ;  /* 0x000000020e067899 */ /* 0x000fe200080006ff */
[----:B------:R-:W-:Y:S01]  /*0650*/  IADD3 R30, PT, PT, R31, UR15, RZ ;  /* 0x0000000f1f1e7c10 */ /* 0x000fe2000fffe0ff */
[----:B------:R-:W-:Y:S01]  /*0660*/  UIADD3 UR8, UPT, UPT, UR14, UR8, URZ ;  /* 0x000000080e087290 */ /* 0x000fe2000fffe0ff */
[----:B------:R-:W-:Y:S01]  /*0670*/  ISETP.GE.U32.AND P1, PT, R9, 0x3, PT ;  /* 0x000000030900780c */ /* 0x000fe20003f26070 */
[----:B------:R-:W-:Y:S01]  /*0680*/  USHF.L.U32 UR19, UR15, 0x2, URZ ;  /* 0x000000020f137899 */ /* 0x000fe200080006ff */
[----:B------:R-:W-:Y:S01]  /*0690*/  ISETP.GT.U32.AND P0, PT, R0, 0x7f, PT ;  /* 0x0000007f0000780c */ /* 0x000fe20003f04070 */
[----:B------:R-:W-:Y:S01]  /*06a0*/  UISETP.GE.U32.AND UP0, UPT, UR8, UR6, UPT ;  /* 0x000000060800728c */ /* 0x000fe2000bf06070 */
[----:B------:R-:W-:-:S02]  /*06b0*/  IMAD.MOV.U32 R32, RZ, RZ, R0 ;  /* 0x000000ffff207224 */ /* 0x000fc400078e0000 */
[----:B------:R-:W-:-:S03]  /*06c0*/  VIADD R34, R30, UR15 ;  /* 0x0000000f1e227c36 */ /* 0x000fc60008000000 */
[----:B------:R-:W-:Y:S06]  /*06d0*/  @!P2 BRA `(.L_x_5729) ;  /* 0x000000000064a947 */ /* 0x000fec0003800000 */
[----:B------:R-:W0:Y:S01]  /*06e0*/  LDC.64 R22, c[0x0][0x390] ;  /* 0x0000e400ff167b82 */ /* 0x000e220000000a00 */
[----:B------:R-:W-:-:S05]  /*06f0*/  IADD3 R25, PT, PT, R0, UR18, RZ ;  /* 0x0000001200197c10 */ /* 0x000fca000fffe0ff */
[----:B0-----:R-:W-:-:S05]  /*0700*/  IMAD.WIDE R22, R25, 0x4, R22 ;  /* 0x0000000419167825 */ /* 0x001fca00078e0216 */
[----:B------:R-:W2:Y:S01]  /*0710*/  LDG.E R24, desc[UR16][R22.64] ;  /* 0x0000001016187981 */ /* 0x000ea2000c1e1900 */
[----:B------:R-:W0:Y:S01]  /*0720*/  S2UR UR7, SR_CgaCtaId ;  /* 0x00000000000779c3 */ /* 0x000e220000008800 */
[----:B------:R-:W-:Y:S01]  /*0730*/  UMOV UR6, 0x400 ;  /* 0x0000040000067882 */ /* 0x000fe20000000000 */
[----:B------:R-:W-:Y:S01]  /*0740*/  ISETP.NE.AND P2, PT, R26, RZ, PT ;  /* 0x000000ff1a00720c */ /* 0x000fe20003f45270 */
[----:B------:R-:W-:Y:S01]  /*0750*/  UIADD3 UR6, UPT, UPT, UR6, 0x2080, URZ ;  /* 0x0000208006067890 */ /* 0x000fe2000fffe0ff */
[----:B------:R-:W-:-:S03]  /*0760*/  IMAD.MOV.U32 R32, RZ, RZ, R31 ;  /* 0x000000ffff207224 */ /* 0x000fc600078e001f */
[----:B0-----:R-:W-:-:S06]  /*0770*/  ULEA UR6, UR7, UR6, 0x18 ;  /* 0x0000000607067291 */ /* 0x001fcc000f8ec0ff */
[----:B------:R-:W-:-:S05]  /*0780*/  LEA R27, R0, UR6, 0x2 ;  /* 0x00000006001b7c11 */ /* 0x000fca000f8e10ff */
[----:B--2---:R0:W-:Y:S01]  /*0790*/  STS [R27], R24 ;  /* 0x000000181b007388 */ /* 0x0041e20000000800 */
[----:B------:R-:W-:Y:S05]  /*07a0*/  @!P2 BRA `(.L_x_5729) ;  /* 0x000000000030a947 */ /* 0x000fea0003800000 */
[----:B------:R-:W-:Y:S02]  /*07b0*/  ISETP.NE.AND P2, PT, R26, 0x1, PT ;  /* 0x000000011a00780c */ /* 0x000fe40003f45270 */
        /* <DEDUP_REMOVED lines=11> */
.L_x_5729:
[----:B------:R-:W-:Y:S05]  /*0870*/  BSYNC.RECONVERGENT B0 ;  /* 0x0000000000007941 */ /* 0x000fea0003800200 */
.L_x_5728:
        /* <DEDUP_REMOVED lines=8> */
.L_x_5732:
[----:B01----:R-:W0:Y:S01]  /*0900*/  LDC.64 R24, c[0x0][0x390] ;  /* 0x0000e400ff187b82 */ /* 0x003e220000000a00 */
        /* <DEDUP_REMOVED lines=26> */
.L_x_5731:
[----:B------:R-:W-:Y:S05]  /*0ab0*/  BSYNC.RECONVERGENT B0 ;  /* 0x0000000000007941 */ /* 0x000fea0003800200 */
.L_x_5730:
[----:B------:R-:W-:Y:S04]  /*0ac0*/  BSSY.RECONVERGENT B0, `(.L_x_5733) ;  /* 0x0000023000007945 */ /* 0x000fe80003800200 */
[----:B------:R-:W-:Y:S05]  /*0ad0*/  @P0 BRA `(.L_x_5734) ;  /* 0x0000000000840947 */ /* 0x000fea0003800000 */
[C---:B-12---:R-:W-:Y:S01]  /*0ae0*/  IADD3 R22, PT, PT, R13.reuse, 0x1, RZ ;  /* 0x000000010d167810 */ /* 0x046fe20007ffe0ff */
[----:B------:R-:W-:Y:S01]  /*0af0*/  BSSY.RECONVERGENT B1, `(.L_x_5735) ;  /* 0x0000010000017945 */ /* 0x000fe20003800200 */
[----:B------:R-:W-:Y:S02]  /*0b00*/  ISETP.GE.U32.AND P2, PT, R13, 0x3, PT ;  /* 0x000000030d00780c */ /* 0x000fe40003f46070 */
[----:B------:R-:W-:Y:S01]  /*0b10*/  LOP3.LUT R23, R22, 0x3, RZ, 0xc0, !PT ;  /* 0x0000000316177812 */ /* 0x000fe200078ec0ff */
[----:B------:R-:W-:-:S03]  /*0b20*/  IMAD.MOV.U32 R22, RZ, RZ, R0 ;  /* 0x000000ffff167224 */ /* 0x000fc600078e0000 */
[----:B------:R-:W-:-:S13]  /*0b30*/  ISETP.NE.AND P1, PT, R23, RZ, PT ;  /* 0x000000ff1700720c */ /* 0x000fda0003f25270 */
        /* <DEDUP_REMOVED lines=11> */
.L_x_5736:
[----:B------:R-:W-:Y:S05]  /*0bf0*/  BSYNC.RECONVERGENT B1 ;  /* 0x0000000000017941 */ /* 0x000fea0003800200 */
.L_x_5735:
[----:B------:R-:W-:Y:S05]  /*0c00*/  @!P2 BRA `(.L_x_5734) ;  /* 0x000000000038a947 */ /* 0x000fea0003800000 */
[----:B0-----:R-:W0:Y:S01]  /*0c10*/  S2R R24, SR_CgaCtaId ;  /* 0x0000000000187919 */ /* 0x001e220000008800 */
[----:B-1----:R-:W-:-:S04]  /*0c20*/  MOV R23, 0x400 ;  /* 0x0000040000177802 */ /* 0x002fc80000000f00 */
[----:B------:R-:W-:-:S04]  /*0c30*/  IADD3 R23, PT, PT, R23, 0x2480, RZ ;  /* 0x0000248017177810 */ /* 0x000fc80007ffe0ff */
[----:B0-----:R-:W-:-:S07]  /*0c40*/  LEA R27, R24, R23, 0x18 ;  /* 0x00000017181b7211 */ /* 0x001fce00078ec0ff */
.L_x_5737:
        /* <DEDUP_REMOVED lines=10> */
.L_x_5734:
[----:B------:R-:W-:Y:S05]  /*0cf0*/  BSYNC.RECONVERGENT B0 ;  /* 0x0000000000007941 */ /* 0x000fea0003800200 */
.L_x_5733:
        /* <DEDUP_REMOVED lines=17> */
[----:B------:R-:W-:Y:S01]  /*0e10*/  @P1 IMAD R24, R24, 0x4, R25 ;  /* 0x0000000418181824 */ /* 0x000fe200078e0219 */
[----:B--2---:R0:W-:Y:S04]  /*0e20*/  STS [R25], R22 ;  /* 0x0000001619007388 */ /* 0x0041e80000000800 */
[----:B---3--:R0:W-:Y:S02]  /*0e30*/  @P1 STS [R24], R23 ;  /* 0x0000001718001388 */ /* 0x0081e40000000800 */
.L_x_5739:
[----:B------:R-:W-:Y:S05]  /*0e40*/  BSYNC.RECONVERGENT B0 ;  /* 0x0000000000007941 */ /* 0x000fea0003800200 */
.L_x_5738:
[----:B------:R-:W-:Y:S01]  /*0e50*/  BSSY.RECONVERGENT B0, `(.L_x_5740) ;  /* 0x000001d000007945 */ /* 0x000fe20003800200 */
.L_x_5741:
[----:B012---:R-:W1:Y:S01]  /*0e60*/  LDC.64 R28, c[0x0][0x398] ;  /* 0x0000e600ff1c7b82 */ /* 0x007e620000000a00 */
[C---:B0---4-:R-:W-:Y:S02]  /*0e70*/  VIADD R22, R30.reuse, UR9 ;  /* 0x000000091e167c36 */ /* 0x051fe40008000000 */
[--C-:B---3--:R-:W-:Y:S02]  /*0e80*/  IMAD R23, R30, 0x40, R17.reuse ;  /* 0x000000401e177824 */ /* 0x108fe400078e0211 */
[C---:B------:R-:W-:Y:S02]  /*0e90*/  VIADD R24, R22.reuse, UR9 ;  /* 0x0000000916187c36 */ /* 0x040fe40008000000 */
[----:B------:R-:W-:-:S03]  /*0ea0*/  IMAD R25, R22, 0x40, R17 ;  /* 0x0000004016197824 */ /* 0x000fc600078e0211 */
[C---:B------:R-:W-:Y:S02]  /*0eb0*/  IADD3 R26, PT, PT, R24.reuse, UR9, RZ ;  /* 0x00000009181a7c10 */ /* 0x040fe4000fffe0ff */
[----:B------:R-:W-:-:S03]  /*0ec0*/  LEA R27, R24, R17, 0x6 ;  /* 0x00000011181b7211 */ /* 0x000fc600078e30ff */
        /* <DEDUP_REMOVED lines=22> */
.L_x_5740:
[----:B------:R-:W1:Y:S01]  /*1030*/  S2UR UR7, SR_CgaCtaId ;  /* 0x00000000000779c3 */ /* 0x000e620000008800 */
[----:B0-----:R-:W-:-:S07]  /*1040*/  IMAD.SHL.U32 R22, R0, 0x10, RZ ;  /* 0x0000001000167824 */ /* 0x001fce00078e00ff */
[----:B------:R-:W-:Y:S01]  /*1050*/  BAR.SYNC.DEFER_BLOCKING 0x0 ;  /* 0x0000000000007b1d */ /* 0x000fe20000010000 */
[C---:B------:R-:W-:Y:S02]  /*1060*/  IADD3 R23, PT, PT, R11.reuse, 0xd, RZ ;  /* 0x0000000d0b177810 */ /* 0x040fe40007ffe0ff */
[----:B------:R-:W-:Y:S02]  /*1070*/  LOP3.LUT P4, RZ, R0, 0x3, RZ, 0xc0, !PT ;  /* 0x0000000300ff7812 */ /* 0x000fe4000788c0ff */
[----:B------:R-:W-:Y:S01]  /*1080*/  LOP3.LUT R22, R22, 0x30, RZ, 0xc0, !PT ;  /* 0x0000003016167812 */ /* 0x000fe200078ec0ff */
[----:B------:R-:W-:Y:S01]  /*1090*/  UMOV UR6, 0x400 ;  /* 0x0000040000067882 */ /* 0x000fe20000000000 */
[----:B------:R-:W-:Y:S01]  /*10a0*/  MOV R38, 0x400 ;  /* 0x0000040000267802 */ /* 0x000fe20000000f00 */
[----:B------:R-:W-:Y:S01]  /*10b0*/  UIADD3 UR6, UPT, UPT, UR6, 0x2080, URZ ;  /* 0x0000208006067890 */ /* 0x000fe2000fffe0ff */
[----:B------:R-:W0:Y:S01]  /*10c0*/  S2R R39, SR_CgaCtaId ;  /* 0x0000000000277919 */ /* 0x000e220000008800 */
[C---:B------:R-:W-:Y:S01]  /*10d0*/  IMAD R22, R11.reuse, 0x40, R22 ;  /* 0x000000400b167824 */ /* 0x040fe200078e0216 */
[----:B------:R-:W-:-:S02]  /*10e0*/  ISETP.NE.AND P3, PT, R11, RZ, PT ;  /* 0x000000ff0b00720c */ /* 0x000fc40003f65270 */
[C---:B------:R-:W-:Y:S02]  /*10f0*/  ISETP.GE.U32.AND P2, PT, R11.reuse, 0x2, PT ;  /* 0x000000020b00780c */ /* 0x040fe40003f46070 */
[----:B------:R-:W-:Y:S01]  /*1100*/  LOP3.LUT R23, R22, 0xf, R23, 0xf8, !PT ;  /* 0x0000000f16177812 */ /* 0x000fe200078ef817 */
[----:B------:R-:W-:Y:S01]  /*1110*/  @!P4 VIADD R40, R38, 0x2480 ;  /* 0x000024802628c836 */ /* 0x000fe20000000000 */
[----:B------:R-:W-:Y:S02]  /*1120*/  LOP3.LUT R22, R22, R11, RZ, 0xfc, !PT ;  /* 0x0000000b16167212 */ /* 0x000fe400078efcff */
[----:B------:R-:W-:Y:S01]  /*1130*/  ISETP.NE.AND P1, PT, R11, 0x3, PT ;  /* 0x000000030b00780c */ /* 0x000fe20003f25270 */
[----:B-1----:R-:W-:-:S06]  /*1140*/  ULEA UR6, UR7, UR6, 0x18 ;  /* 0x0000000607067291 */ /* 0x002fcc000f8ec0ff */
[----:B------:R-:W-:Y:S02]  /*1150*/  LEA R24, R23, UR6, 0x2 ;  /* 0x0000000617187c11 */ /* 0x000fe4000f8e10ff */
[----:B------:R-:W-:Y:S01]  /*1160*/  LEA R41, R22, UR6, 0x2 ;  /* 0x0000000616297c11 */ /* 0x000fe2000f8e10ff */
[----:B------:R1:W2:Y:S04]  /*1170*/  LDS R23, [R20] ;  /* 0x0000000014177984 */ /* 0x0002a80000000800 */
[----:B------:R1:W3:Y:S04]  /*1180*/  LDS R22, [R19] ;  /* 0x0000000013167984 */ /* 0x0002e80000000800 */
[----:B------:R-:W4:Y:S01]  /*1190*/  LDS R24, [R24] ;  /* 0x0000000018187984 */ /* 0x000f220000000800 */
[----:B0-----:R-:W-:-:S03]  /*11a0*/  LEA R38, R39, R38, 0x18 ;  /* 0x0000002627267211 */ /* 0x001fc600078ec0ff */
[----:B------:R1:W0:Y:S01]  /*11b0*/  LDS R25, [R41] ;  /* 0x0000000029197984 */ /* 0x0002220000000800 */
[----:B------:R-:W-:Y:S02]  /*11c0*/  @!P4 LEA R39, R39, R40, 0x18 ;  /* 0x000000282727c211 */ /* 0x000fe400078ec0ff */
[----:B------:R-:W-:Y:S01]  /*11d0*/  SHF.R.U32.HI R40, RZ, 0x4, R0 ;  /* 0x00000004ff287819 */ /* 0x000fe20000011600 */
        /* <DEDUP_REMOVED lines=11> */
[----:B--234-:R1:W0:Y:S02]  /*1290*/  LDS R37, [R41+0x30] ;  /* 0x0000300029257984 */ /* 0x01c2240000000800 */
.L_x_5743:
[----:B-1----:R-:W-:Y:S01]  /*12a0*/  IMAD R41, R40, 0x104, R38 ;  /* 0x0000010428297824 */ /* 0x002fe200078e0226 */
[----:B------:R-:W-:-:S04]  /*12b0*/  UMOV UR6, 0xffffffff ;  /* 0xffffffff00067882 */ /* 0x000fc80000000000 */
[----:B------:R-:W-:-:S05]  /*12c0*/  LEA R50, R16, R41, 0x2 ;  /* 0x0000002910327211 */ /* 0x000fca00078e10ff */
[----:B------:R-:W0:Y:S01]  /*12d0*/  LDS R46, [R50] ;  /* 0x00000000322e7984 */ /* 0x000e220000000800 */
[----:B------:R-:W-:-:S03]  /*12e0*/  VIADD R47, R50, 0xffffffc0 ;  /* 0xffffffc0322f7836 */ /* 0x000fc60000000000 */
[----:B------:R-:W1:Y:S01]  /*12f0*/  LDS R48, [R50+0x4] ;  /* 0x0000040032307984 */ /* 0x000e620000000800 */
[----:B------:R-:W-:Y:S01]  /*1300*/  IMAD.MOV.U32 R54, RZ, RZ, R47 ;  /* 0x000000ffff367224 */ /* 0x000fe200078e002f */
[----:B------:R-:W-:Y:S01]  /*1310*/  MOV R55, R47 ;  /* 0x0000002f00377202 */ /* 0x000fe20000000f00 */
[--C-:B------:R-:W-:Y:S01]  /*1320*/  @P1 IMAD.MOV R54, RZ, RZ, R50.reuse ;  /* 0x000000ffff361224 */ /* 0x100fe200078e0232 */
[----:B------:R-:W2:Y:S01]  /*1330*/  LDS R51, [R50+0x8] ;  /* 0x0000080032337984 */ /* 0x000ea20000000800 */
[----:B------:R-:W-:Y:S01]  /*1340*/  @!P2 IMAD.MOV R55, RZ, RZ, R50 ;  /* 0x000000ffff37a224 */ /* 0x000fe200078e0232 */
[----:B------:R-:W-:Y:S02]  /*1350*/  @!P3 IADD3 R47, PT, PT, R50, RZ, RZ ;  /* 0x000000ff322fb210 */ /* 0x000fe40007ffe0ff */
[----:B------:R-:W3:Y:S04]  /*1360*/  LDS R53, [R50+0xc] ;  /* 0x00000c0032357984 */ /* 0x000ee80000000800 */
[----:B------:R-:W4:Y:S04]  /*1370*/  LDS R52, [R50+0x10] ;  /* 0x0000100032347984 */ /* 0x000f280000000800 */
[----:B------:R-:W5:Y:S04]  /*1380*/  LDS R45, [R50+0x14] ;  /* 0x00001400322d7984 */ /* 0x000f680000000800 */
[----:B------:R-:W5:Y:S04]  /*1390*/  LDS R44, [R50+0x18] ;  /* 0x00001800322c7984 */ /* 0x000f680000000800 */
[----:B------:R-:W5:Y:S04]  /*13a0*/  LDS R43, [R50+0x1c] ;  /* 0x00001c00322b7984 */ /* 0x000f680000000800 */
[----:B------:R-:W5:Y:S04]  /*13b0*/  LDS R42, [R50+0x20] ;  /* 0x00002000322a7984 */ /* 0x000f680000000800 */
[----:B------:R-:W5:Y:S01]  /*13c0*/  LDS R41, [R50+0x24] ;  /* 0x0000240032297984 */ /* 0x000f620000000800 */
[----:B0-----:R-:W-:-:S03]  /*13d0*/  IMAD R49, R25, R46, RZ ;  /* 0x0000002e19317224 */ /* 0x001fc600078e02ff */
[----:B------:R-:W-:Y:S01]  /*13e0*/  LDS R47, [R47+0x3c] ;  /* 0x00003c002f2f7984 */ /* 0x000fe20000000800 */
[----:B-1----:R-:W-:-:S03]  /*13f0*/  IMAD R48, R26, R48, R49 ;  /* 0x000000301a307224 */ /* 0x002fc600078e0231 */
[----:B------:R-:W0:Y:S01]  /*1400*/  LDS R46, [R50+0x28] ;  /* 0x00002800322e7984 */ /* 0x000e220000000800 */
[----:B--2---:R-:W-:-:S03]  /*1410*/  IMAD R51, R27, R51, R48 ;  /* 0x000000331b337224 */ /* 0x004fc600078e0230 */
[----:B------:R-:W1:Y:S01]  /*1420*/  LDS R49, [R50+0x2c] ;  /* 0x00002c0032317984 */ /* 0x000e620000000800 */
[----:B---3--:R-:W-:-:S03]  /*1430*/  IMAD R53, R28, R53, R51 ;  /* 0x000000351c357224 */ /* 0x008fc600078e0233 */
[----:B------:R-:W2:Y:S01]  /*1440*/  LDS R48, [R50+0x30] ;  /* 0x0000300032307984 */ /* 0x000ea20000000800 */
[----:B----4-:R-:W-:-:S03]  /*1450*/  IMAD R52, R29, R52, R53 ;  /* 0x000000341d347224 */ /* 0x010fc600078e0235 */
[----:B------:R-:W3:Y:S01]  /*1460*/  LDS R51, [R54+0x34] ;  /* 0x0000340036337984 */ /* 0x000ee20000000800 */
[----:B-----5:R-:W-:-:S03]  /*1470*/  IMAD R45, R30, R45, R52 ;  /* 0x0000002d1e2d7224 */ /* 0x020fc600078e0234 */
[----:B------:R-:W4:Y:S01]  /*1480*/  LDS R53, [R55+0x38] ;  /* 0x0000380037357984 */ /* 0x000f220000000800 */
[----:B------:R-:W-:-:S04]  /*1490*/  IMAD R44, R31, R44, R45 ;  /* 0x0000002c1f2c7224 */ /* 0x000fc800078e022d */
[----:B------:R-:W-:-:S04]  /*14a0*/  IMAD R43, R32, R43, R44 ;  /* 0x0000002b202b7224 */ /* 0x000fc800078e022c */
[----:B------:R-:W-:-:S04]  /*14b0*/  IMAD R42, R33, R42, R43 ;  /* 0x0000002a212a7224 */ /* 0x000fc800078e022b */
[----:B------:R-:W-:-:S04]  /*14c0*/  IMAD R41, R34, R41, R42 ;  /* 0x0000002922297224 */ /* 0x000fc800078e022a */
[----:B0-----:R-:W-:-:S04]  /*14d0*/  IMAD R41, R35, R46, R41 ;  /* 0x0000002e23297224 */ /* 0x001fc800078e0229 */
[----:B-1----:R-:W-:-:S04]  /*14e0*/  IMAD R41, R36, R49, R41 ;  /* 0x0000003124297224 */ /* 0x002fc800078e0229 */
[----:B--2---:R-:W-:-:S04]  /*14f0*/  IMAD R41, R37, R48, R41 ;  /* 0x0000003025297224 */ /* 0x004fc800078e0229 */
[----:B---3--:R-:W-:-:S04]  /*1500*/  IMAD R41, R24, R51, R41 ;  /* 0x0000003318297224 */ /* 0x008fc800078e0229 */
[----:B----4-:R-:W-:-:S04]  /*1510*/  IMAD R42, R22, R53, R41 ;  /* 0x00000035162a7224 */ /* 0x010fc800078e0229 */
[----:B------:R-:W-:Y:S01]  /*1520*/  IMAD R42, R23, R47, R42 ;  /* 0x0000002f172a7224 */ /* 0x000fe200078e022a */
[----:B------:R-:W-:Y:S06]  /*1530*/  BRA.DIV UR6, `(.L_x_5742) ;  /* 0x00000006063c7947 */ /* 0x000fec000b800000 */
[----:B------:R-:W0:Y:S02]  /*1540*/  SHFL.DOWN PT, R41, R42, 0x2, 0x1c1f ;  /* 0x085c1f002a297f89 */ /* 0x000e2400000e0000 */
[----:B0-----:R-:W-:-:S05]  /*1550*/  IMAD.IADD R41, R42, 0x1, R41 ;  /* 0x000000012a297824 */ /* 0x001fca00078e0229 */
[----:B------:R0:W1:Y:S02]  /*1560*/  SHFL.DOWN PT, R44, R41, 0x1, 0x1c1f ;  /* 0x083c1f00292c7f89 */ /* 0x00006400000e0000 */
.L_x_5753:
[----:B------:R-:W2:Y:S01]  /*1570*/  LDC R43, c[0x0][0x360] ;  /* 0x0000d800ff2b7b82 */ /* 0x000ea20000000800 */
[----:B------:R-:W-:Y:S01]  /*1580*/  @!P4 IMAD R42, R40, 0x4, R11 ;  /* 0x00000004282ac824 */ /* 0x000fe200078e020b */
[----:B-1----:R-:W-:-:S03]  /*1590*/  IADD3 R44, PT, PT, R41, R44, RZ ;  /* 0x0000002c292c7210 */ /* 0x002fc60007ffe0ff */
[----:B0-----:R-:W-:-:S05]  /*15a0*/  @!P4 IMAD.U32 R41, R42, 0x4, R39 ;  /* 0x000000042a29c824 */ /* 0x001fca00078e0027 */
        /* <DEDUP_REMOVED lines=8> */
[C---:B------:R-:W-:Y:S01]  /*1630*/  VIADD R22, R13.reuse, 0x1 ;  /* 0x000000010d167836 */ /* 0x040fe20000000000 */
[----:B------:R-:W-:Y:S01]  /*1640*/  BSSY.RECONVERGENT B1, `(.L_x_5746) ;  /* 0x000001e000017945 */ /* 0x000fe20003800200 */
[----:B------:R-:W-:Y:S01]  /*1650*/  ISETP.GE.U32.AND P2, PT, R13, 0x3, PT ;  /* 0x000000030d00780c */ /* 0x000fe20003f46070 */
[----:B------:R-:W-:Y:S01]  /*1660*/  IMAD.MOV.U32 R24, RZ, RZ, R0 ;  /* 0x000000ffff187224 */ /* 0x000fe200078e0000 */
[----:B------:R-:W-:Y:S02]  /*1670*/  SHF.L.U32 R25, R43, 0x2, RZ ;  /* 0x000000022b197819 */ /* 0x000fe400000006ff */
[----:B------:R-:W-:Y:S02]  /*1680*/  LOP3.LUT R26, R22, 0x3, RZ, 0xc0, !PT ;  /* 0x00000003161a7812 */ /* 0x000fe400078ec0ff */
[----:B------:R-:W-:Y:S02]  /*1690*/  LEA R27, R8, UR18, 0x7 ;  /* 0x00000012081b7c11 */ /* 0x000fe4000f8e38ff */
[----:B------:R-:W-:-:S13]  /*16a0*/  ISETP.NE.AND P0, PT, R26, RZ, PT ;  /* 0x000000ff1a00720c */ /* 0x000fda0003f05270 */
        /* <DEDUP_REMOVED lines=23> */
.L_x_5747:
[----:B------:R-:W-:Y:S05]  /*1820*/  BSYNC.RECONVERGENT B1 ;  /* 0x0000000000017941 */ /* 0x000fea0003800200 */
.L_x_5746:
[----:B------:R-:W-:Y:S05]  /*1830*/  @!P2 BRA `(.L_x_5745) ;  /* 0x000000000070a947 */ /* 0x000fea0003800000 */
[----:B0-2---:R-:W0:Y:S01]  /*1840*/  S2R R23, SR_CgaCtaId ;  /* 0x0000000000177919 */ /* 0x005e220000008800 */
[----:B------:R-:W-:-:S05]  /*1850*/  MOV R22, 0x400 ;  /* 0x0000040000167802 */ /* 0x000fca0000000f00 */
[----:B------:R-:W-:-:S05]  /*1860*/  VIADD R22, R22, 0x2480 ;  /* 0x0000248016167836 */ /* 0x000fca0000000000 */
[----:B0-----:R-:W-:-:S07]  /*1870*/  LEA R43, R23, R22, 0x18 ;  /* 0x00000016172b7211 */ /* 0x001fce00078ec0ff */
.L_x_5748:
[----:B------:R-:W-:Y:S01]  /*1880*/  LEA R26, R24, R43, 0x2 ;  /* 0x0000002b181a7211 */ /* 0x000fe200078e10ff */
[----:B-1----:R-:W0:Y:S01]  /*1890*/  LDC.64 R22, c[0x0][0x3a0] ;  /* 0x0000e800ff167b82 */ /* 0x002e220000000a00 */
[--C-:B------:R-:W-:Y:S02]  /*18a0*/  IMAD.IADD R29, R27, 0x1, R24.reuse ;  /* 0x000000011b1d7824 */ /* 0x100fe400078e0218 */
[C---:B------:R-:W-:Y:S01]  /*18b0*/  IMAD.IADD R24, R25.reuse, 0x1, R24 ;  /* 0x0000000119187824 */ /* 0x040fe200078e0218 */
[----:B------:R-:W1:Y:S01]  /*18c0*/  LDS R35, [R26] ;  /* 0x000000001a237984 */ /* 0x000e620000000800 */
[----:B------:R-:W-:-:S04]  /*18d0*/  IMAD.IADD R34, R25, 0x1, R26 ;  /* 0x0000000119227824 */ /* 0x000fc800078e021a */
[C---:B------:R-:W-:Y:S01]  /*18e0*/  IMAD.IADD R36, R25.reuse, 0x1, R34 ;  /* 0x0000000119247824 */ /* 0x040fe200078e0222 */
[----:B------:R-:W2:Y:S04]  /*18f0*/  LDS R37, [R34] ;  /* 0x0000000022257984 */ /* 0x000ea80000000800 */
[----:B------:R-:W-:Y:S01]  /*1900*/  IADD3 R38, PT, PT, R25, R36, RZ ;  /* 0x0000002419267210 */ /* 0x000fe20007ffe0ff */
[----:B------:R-:W3:Y:S04]  /*1910*/  LDS R39, [R36] ;  /* 0x0000000024277984 */ /* 0x000ee80000000800 */
[----:B------:R-:W4:Y:S01]  /*1920*/  LDS R41, [R38] ;  /* 0x0000000026297984 */ /* 0x000f220000000800 */
[----:B0-----:R-:W-:-:S03]  /*1930*/  IMAD.WIDE R22, R29, 0x4, R22 ;  /* 0x000000041d167825 */ /* 0x001fc600078e0216 */
[----:B------:R-:W-:-:S05]  /*1940*/  IADD3 R28, P0, PT, R25, R22, RZ ;  /* 0x00000016191c7210 */ /* 0x000fca0007f1e0ff */
[----:B------:R-:W-:Y:S01]  /*1950*/  IMAD.X R29, RZ, RZ, R23, P0 ;  /* 0x000000ffff1d7224 */ /* 0x000fe200000e0617 */
[----:B------:R-:W-:-:S04]  /*1960*/  IADD3 R30, P0, PT, R25, R28, RZ ;  /* 0x0000001c191e7210 */ /* 0x000fc80007f1e0ff */
[----:B------:R-:W-:Y:S02]  /*1970*/  IADD3.X R31, PT, PT, RZ, R29, RZ, P0, !PT ;  /* 0x0000001dff1f7210 */ /* 0x000fe400007fe4ff */
[----:B------:R-:W-:Y:S01]  /*1980*/  IADD3 R32, P0, PT, R25, R30, RZ ;  /* 0x0000001e19207210 */ /* 0x000fe20007f1e0ff */
[----:B-1----:R1:W-:Y:S04]  /*1990*/  STG.E desc[UR16][R22.64], R35 ;  /* 0x0000002316007986 */ /* 0x0023e8000c101910 */
[----:B------:R-:W-:Y:S01]  /*19a0*/  IMAD.X R33, RZ, RZ, R31, P0 ;  /* 0x000000ffff217224 */ /* 0x000fe200000e061f */
[----:B------:R-:W-:Y:S01]  /*19b0*/  ISETP.GE.U32.AND P0, PT, R24, 0x80, PT ;  /* 0x000000801800780c */ /* 0x000fe20003f06070 */
[----:B--2---:R1:W-:Y:S04]  /*19c0*/  STG.E desc[UR16][R28.64], R37 ;  /* 0x000000251c007986 */ /* 0x0043e8000c101910 */
[----:B---3--:R1:W-:Y:S04]  /*19d0*/  STG.E desc[UR16][R30.64], R39 ;  /* 0x000000271e007986 */ /* 0x0083e8000c101910 */
[----:B----4-:R1:W-:Y:S04]  /*19e0*/  STG.E desc[UR16][R32.64], R41 ;  /* 0x0000002920007986 */ /* 0x0103e8000c101910 */
[----:B------:R-:W-:Y:S05]  /*19f0*/  @!P0 BRA `(.L_x_5748) ;  /* 0xfffffffc00a08947 */ /* 0x000fea000383ffff */
.L_x_5745:
[----:B------:R-:W-:Y:S05]  /*1a00*/  BSYNC.RECONVERGENT B0 ;  /* 0x0000000000007941 */ /* 0x000fea0003800200 */
.L_x_5744:
[----:B------:R-:W-:Y:S05]  /*1a10*/  BRA.U !UP0, `(.L_x_5749) ;  /* 0xffffffe908f47547 */ /* 0x000fea000b83ffff */
[----:B------:R-:W-:Y:S05]  /*1a20*/  EXIT ;  /* 0x000000000000794d */ /* 0x000fea0003800000 */
.L_x_5742:
[----:B------:R-:W-:Y:S01]  /*1a30*/  HFMA2 R45, -RZ, RZ, 0, 1.1920928955078125e-07 ;  /* 0x00000002ff2d7431 */ /* 0x000fe200000001ff */
[----:B------:R-:W-:Y:S01]  /*1a40*/  BSSY B0, `(.L_x_5750) ;  /* 0x0000006000007945 */ /* 0x000fe20003800000 */
[----:B------:R-:W-:Y:S02]  /*1a50*/  IMAD.MOV.U32 R46, RZ, RZ, 0x1c1f ;  /* 0x00001c1fff2e7424 */ /* 0x000fe400078e00ff */
[----:B------:R-:W-:-:S07]  /*1a60*/  IMAD.MOV.U32 R43, RZ, RZ, -0x1 ;  /* 0xffffffffff2b7424 */ /* 0x000fce00078e00ff */
[----:B------:R-:W-:Y:S05]  /*1a70*/  WARPSYNC.COLLECTIVE R43, `(.L_x_5751) ;  /* 0x000000002b087348 */ /* 0x000fea0003c00000 */
[----:B------:R0:W1:Y:S02]  /*1a80*/  SHFL.DOWN P5, R44, R42, R45, R46 ;  /* 0x0800002d2a2c7389 */ /* 0x00006400000a002e */
[----:B01----:R-:W-:Y:S05]  /*1a90*/  ENDCOLLECTIVE ;  /* 0x000000000000791b */ /* 0x003fea0003800000 */
.L_x_5751:
[----:B------:R-:W-:Y:S05]  /*1aa0*/  BSYNC B0 ;  /* 0x0000000000007941 */ /* 0x000fea0003800000 */
.L_x_5750:
        /* <DEDUP_REMOVED lines=9> */
.L_x_5752:
[----:B------:R-:W-:Y:S05]  /*1b40*/  BRA `(.L_x_5753) ;  /* 0xfffffff800887947 */ /* 0x000fea000383ffff */
        .weak           $__internal_58_$__cuda_sm20_div_u16
        .type           $__internal_58_$__cuda_sm20_div_u16,@function
        .size           $__internal_58_$__cuda_sm20_div_u16,(.L_x_58009 - $__internal_58_$__cuda_sm20_div_u16)
$__internal_58_$__cuda_sm20_div_u16:
[----:B------:R-:W0:Y:S01]  /*1b50*/  I2F.U16 R2, UR4 ;  /* 0x0000000400027d06 */ /* 0x000e220008101000 */
[----:B------:R-:W-:-:S07]  /*1b60*/  MOV R3, 0x4b800000 ;  /* 0x4b80000000037802 */ /* 0x000fce0000000f00 */
[----:B------:R-:W-:Y:S01]  /*1b70*/  I2F.U16.RZ R4, R4 ;  /* 0x0000000400047306 */ /* 0x000fe2000010d000 */
[C---:B0-----:R-:W-:Y:S02]  /*1b80*/  FSETP.GEU.AND P1, PT, |R2|.reuse, 1.175494350822287508e-38, PT ;  /* 0x008000000200780b */ /* 0x041fe40003f2e200 */
[----:B------:R-:W-:Y:S02]  /*1b90*/  FSETP.GT.AND P0, PT, |R2|, 8.50705917302346158658e+37, PT ;  /* 0x7e8000000200780b */ /* 0x000fe40003f04200 */
[----:B------:R-:W-:-:S04]  /*1ba0*/  FSEL R3, R3, 1, !P1 ;  /* 0x3f80000003037808 */ /* 0x000fc80004800000 */
[----:B------:R-:W-:Y:S02]  /*1bb0*/  FSEL R3, R3, 0.25, !P0 ;  /* 0x3e80000003037808 */ /* 0x000fe40004000000 */
[----:B------:R-:W-:-:S03]  /*1bc0*/  ISETP.NE.U32.AND P0, PT, RZ, UR4, PT ;  /* 0x00000004ff007c0c */ /* 0x000fc6000bf05070 */
[----:B------:R-:W-:-:S04]  /*1bd0*/  FMUL R7, R2, R3 ;  /* 0x0000000302077220 */ /* 0x000fc80000400000 */
[----:B------:R-:W0:Y:S02]  /*1be0*/  MUFU.RCP R2, R7 ;  /* 0x0000000700027308 */ /* 0x000e240000001000 */
[----:B0-----:R-:W-:-:S04]  /*1bf0*/  FMUL R2, R3, R2 ;  /* 0x0000000203027220 */ /* 0x001fc80000400000 */
[----:B------:R-:W-:Y:S02]  /*1c00*/  VIADD R3, R2, 0x2 ;  /* 0x0000000202037836 */ /* 0x000fe40000000000 */
[----:B------:R-:W-:Y:S02]  /*1c10*/  IMAD.MOV.U32 R2, RZ, RZ, R19 ;  /* 0x000000ffff027224 */ /* 0x000fe400078e0013 */
[----:B------:R-:W-:Y:S01]  /*1c20*/  FMUL.RZ R18, R4, R3 ;  /* 0x0000000304127220 */ /* 0x000fe2000040c000 */
[----:B------:R-:W-:-:S05]  /*1c30*/  HFMA2 R3, -RZ, RZ, 0, 0 ;  /* 0x00000000ff037431 */ /* 0x000fca00000001ff */
[----:B------:R-:W0:Y:S02]  /*1c40*/  F2I.U32.TRUNC.NTZ R18, R18 ;  /* 0x0000001200127305 */ /* 0x000e24000020f000 */
[----:B0-----:R-:W-:Y:S02]  /*1c50*/  LOP3.LUT R22, R18, 0xffff, RZ, 0xc0, !PT ;  /* 0x0000ffff12167812 */ /* 0x001fe400078ec0ff */
[----:B------:R-:W-:Y:S01]  /*1c60*/  @!P0 MOV R22, 0xffffffff ;  /* 0xffffffff00168802 */ /* 0x000fe20000000f00 */
[----:B------:R-:W-:Y:S06]  /*1c70*/  RET.REL.NODEC R2 `(_Z9cuda_gemmIiLi256ELi4ELi1ELi256ELi64ELi64ELi32ELi1ELi1EEviiiPT_S1_S1_ii) ;  /* 0xffffffe002e07950 */ /* 0x000fec0003c3ffff */
.L_x_5754:
        /* <DEDUP_REMOVED lines=16> */
.L_x_58009:


//--------------------- .text._Z9cuda_gemmIiLi256ELi4ELi1ELi256ELi64ELi64ELi32ELi1ELi0EEviiiPT_S1_S1_ii --------------------------
	.section	.text._Z9cuda_gemmIiLi256ELi4ELi1ELi256ELi64ELi64ELi32ELi1ELi0EEviiiPT_S1_S1_ii,"ax",@progbits
	.align	128
        .global         _Z9cuda_gemmIiLi256ELi4ELi1ELi256ELi64ELi64ELi32ELi1ELi0EEviiiPT_S1_S1_ii
        .type           _Z9cuda_gemmIiLi256ELi4ELi1ELi256ELi64ELi64ELi32ELi1ELi0EEviiiPT_S1_S1_ii,@function
        .size           _Z9cuda_gemmIiLi256ELi4ELi1ELi256ELi64ELi64ELi32ELi1ELi0EEviiiPT_S1_S1_ii,(.L_x_58270 - _Z9cuda_gemmIiLi256ELi4ELi1ELi256ELi64ELi64ELi32ELi1ELi0EEviiiPT_S1_S1_ii)
        .other          _Z9cuda_gemmIiLi256ELi4ELi1ELi256ELi64ELi64ELi32ELi1ELi0EEviiiPT_S1_S1_ii,@"STO_CUDA_ENTRY STV_DEFAULT"
_Z9cuda_gemmIiLi256ELi4ELi1ELi256ELi64ELi64ELi32ELi1ELi0EEviiiPT_S1_S1_ii:
.text._Z9cuda_gemmIiLi256ELi4ELi1ELi256ELi64ELi64ELi32ELi1ELi0EEviiiPT_S1_S1_ii:
        /* <DEDUP_REMOVED lines=227> */
.L_x_5836:
        /* <DEDUP_REMOVED lines=35> */
.L_x_5756:
[----:B------:R-:W-:Y:S05]  /*1060*/  BSYNC.RECONVERGENT B0 ;  /* 0x0000000000007941 */ /* 0x000fea0003800200 */
.L_x_5755:
        /* <DEDUP_REMOVED lines=9> */
.L_x_5759:
        /* <DEDUP_REMOVED lines=27> */
.L_x_5758:
[----:B------:R-:W-:Y:S05]  /*12b0*/  BSYNC.RECONVERGENT B0 ;  /* 0x0000000000007941 */ /* 0x000fea0003800200 */
.L_x_5757:
        /* <DEDUP_REMOVED lines=24> */
.L_x_5763:
[----:B------:R-:W-:Y:S05]  /*1440*/  BSYNC.RECONVERGENT B1 ;  /* 0x0000000000017941 */ /* 0x000fea0003800200 */
.L_x_5762:
[----:B------:R-:W-:Y:S05]  /*1450*/  @!P1 BRA `(.L_x_5761) ;  /* 0x0000000000389947 */ /* 0x000fea0003800000 */
[----:B0-2---:R-:W0:Y:S01]  /*1460*/  S2R R30, SR_CgaCtaId ;  /* 0x00000000001e7919 */ /* 0x005e220000008800 */
[----:B-1----:R-:W-:-:S05]  /*1470*/  MOV R29, 0x400 ;  /* 0x00000400001d7802 */ /* 0x002fca0000000f00 */
[----:B------:R-:W-:-:S05]  /*1480*/  VIADD R29, R29, 0x2480 ;  /* 0x000024801d1d7836 */ /* 0x000fca0000000000 */
[----:B0-----:R-:W-:-:S07]  /*1490*/  LEA R33, R30, R29, 0x18 ;  /* 0x0000001d1e217211 */ /* 0x001fce00078ec0ff */
.L_x_5764:
        /* <DEDUP_REMOVED lines=10> */
.L_x_5761:
[----:B------:R-:W-:Y:S05]  /*1540*/  BSYNC.RECONVERGENT B0 ;  /* 0x0000000000007941 */ /* 0x000fea0003800200 */
.L_x_5760:
        /* <DEDUP_REMOVED lines=12> */
.L_x_5767:
        /* <DEDUP_REMOVED lines=10> */
.L_x_5766:
[----:B------:R-:W-:Y:S05]  /*16b0*/  BSYNC.RECONVERGENT B0 ;  /* 0x0000000000007941 */ /* 0x000fea0003800200 */
.L_x_5765:
[----:B------:R-:W-:Y:S01]  /*16c0*/  BAR.SYNC.DEFER_BLOCKING 0x0 ;  /* 0x0000000000007b1d */ /* 0x000fe20000010000 */
[----:B------:R-:W-:-:S09]  /*16d0*/  UISETP.GE.AND UP0, UPT, UR5, 0x1, UPT ;  /* 0x000000010500788c */ /* 0x000fd2000bf06270 */
[----:B------:R-:W-:Y:S05]  /*16e0*/  BRA.U !UP0, `(.L_x_5768) ;  /* 0x0000003108c47547 */ /* 0x000fea000b800000 */
[----:B------:R-:W-:-:S09]  /*16f0*/  UISETP.NE.AND UP0, UPT, UR22, 0x1, UPT ;  /* 0x000000011600788c */ /* 0x000fd2000bf05270 */
[----:B------:R-:W-:Y:S05]  /*1700*/  BRA.U UP0, `(.L_x_5769) ;  /* 0x0000001100187547 */ /* 0x000fea000b800000 */
[----:B------:R-:W-:-:S05]  /*1710*/  UMOV UR4, URZ ;  /* 0x000000ff00047c82 */ /* 0x000fca0008000000 */
.L_x_5789:
        /* <DEDUP_REMOVED lines=19> */
.L_x_5770:
        /* <DEDUP_REMOVED lines=10> */
.L_x_5771:
        /* <DEDUP_REMOVED lines=10> */
.L_x_5772:
        /* <DEDUP_REMOVED lines=10> */
.L_x_5773:
        /* <DEDUP_REMOVED lines=10> */
.L_x_5774:
        /* <DEDUP_REMOVED lines=11> */
.L_x_5775:
        /* <DEDUP_REMOVED lines=11> */
.L_x_5776:
        /* <DEDUP_REMOVED lines=11> */
.L_x_5777:
        /* <DEDUP_REMOVED lines=11> */
.L_x_5778:
        /* <DEDUP_REMOVED lines=11> */
.L_x_5779:
        /* <DEDUP_REMOVED lines=11> */
.L_x_5780:
        /* <DEDUP_REMOVED lines=11> */
.L_x_5781:
        /* <DEDUP_REMOVED lines=11> */
.L_x_5782:
        /* <DEDUP_REMOVED lines=11> */
.L_x_5783:
        /* <DEDUP_REMOVED lines=11> */
.L_x_5784:
        /* <DEDUP_REMOVED lines=11> */
.L_x_5785:
        /* <DEDUP_REMOVED lines=8> */
.L_x_5788:
        /* <DEDUP_REMOVED lines=70> */
.L_x_5787:
[----:B------:R-:W-:Y:S05]  /*2740*/  BSYNC.RECONVERGENT B0 ;  /* 0x0000000000007941 */ /* 0x000fea0003800200 */
.L_x_5786:
[----:B------:R-:W-:Y:S05]  /*2750*/  BRA.U !UP0, `(.L_x_5789) ;  /* 0xffffffed08f07547 */ /* 0x000fea000b83ffff */
[----:B------:R-:W-:Y:S05]  /*2760*/  BRA `(.L_x_5768) ;  /* 0x0000002000a47947 */ /* 0x000fea0003800000 */
.L_x_5769:
[----:B------:R-:W-:-:S09]  /*2770*/  UISETP.GT.U32.AND UP0, UPT, UR24, 0x1f, UPT ;  /* 0x0000001f1800788c */ /* 0x000fd2000bf04070 */
[----:B------:R-:W-:Y:S05]  /*2780*/  BRA.U UP0, `(.L_x_5790) ;  /* 0x0000001100107547 */ /* 0x000fea000b800000 */
[----:B------:R-:W-:-:S05]  /*2790*/  UMOV UR4, URZ ;  /* 0x000000ff00047c82 */ /* 0x000fca0008000000 */
.L_x_5810:
        /* <DEDUP_REMOVED lines=19> */
.L_x_5791:
        /* <DEDUP_REMOVED lines=10> */
.L_x_5792:
        /* <DEDUP_REMOVED lines=10> */
.L_x_5793:
        /* <DEDUP_REMOVED lines=10> */
.L_x_5794:
        /* <DEDUP_REMOVED lines=10> */
.L_x_5795:
        /* <DEDUP_REMOVED lines=11> */
.L_x_5796:
        /* <DEDUP_REMOVED lines=11> */
.L_x_5797:
        /* <DEDUP_REMOVED lines=11> */
.L_x_5798:
        /* <DEDUP_REMOVED lines=11> */
.L_x_5799:
        /* <DEDUP_REMOVED lines=11> */
.L_x_5800:
        /* <DEDUP_REMOVED lines=11> */
.L_x_5801:
        /* <DEDUP_REMOVED lines=11> */
.L_x_5802:
        /* <DEDUP_REMOVED lines=11> */
.L_x_5803:
        /* <DEDUP_REMOVED lines=11> */
.L_x_5804:
        /* <DEDUP_REMOVED lines=11> */
.L_x_5805:
        /* <DEDUP_REMOVED lines=11> */
.L_x_5806:
        /* <DEDUP_REMOVED lines=8> */
.L_x_5809:
        /* <DEDUP_REMOVED lines=68> */
.L_x_5808:
[----:B------:R-:W-:Y:S05]  /*37a0*/  BSYNC.RECONVERGENT B0 ;  /* 0x0000000000007941 */ /* 0x000fea0003800200 */
.L_x_5807:
[----:B------:R-:W-:Y:S05]  /*37b0*/  BRA.U !UP0, `(.L_x_5810) ;  /* 0xffffffed08f87547 */ /* 0x000fea000b83ffff */
[----:B------:R-:W-:Y:S05]  /*37c0*/  BRA `(.L_x_5768) ;  /* 0x00000010008c7947 */ /* 0x000fea0003800000 */
.L_x_5790:
[----:B0--3--:R-:W-:-:S07]  /*37d0*/  IMAD.MOV.U32 R30, RZ, RZ, RZ ;  /* 0x000000ffff1e7224 */ /* 0x009fce00078e00ff */
.L_x_5830:
        /* <DEDUP_REMOVED lines=29> */
.L_x_5811:
        /* <DEDUP_REMOVED lines=10> */
.L_x_5812:
        /* <DEDUP_REMOVED lines=10> */
.L_x_5813:
        /* <DEDUP_REMOVED lines=10> */
.L_x_5814:
        /* <DEDUP_REMOVED lines=11> */
.L_x_5815:
        /* <DEDUP_REMOVED lines=11> */
.L_x_5816:
        /* <DEDUP_REMOVED lines=11> */
.L_x_5817:
        /* <DEDUP_REMOVED lines=11> */
.L_x_5818:
        /* <DEDUP_REMOVED lines=11> */
.L_x_5819:
        /* <DEDUP_REMOVED lines=11> */
.L_x_5820:
        /* <DEDUP_REMOVED lines=10> */
.L_x_5821:
        /* <DEDUP_REMOVED lines=10> */
.L_x_5822:
        /* <DEDUP_REMOVED lines=10> */
.L_x_5823:
        /* <DEDUP_REMOVED lines=10> */
.L_x_5824:
        /* <DEDUP_REMOVED lines=10> */
.L_x_5825:
        /* <DEDUP_REMOVED lines=10> */
.L_x_5826:
[----:B------:R-:W-:Y:S05]  /*4370*/  @P5 BRA `(.L_x_5827) ;  /* 0x00000004009c5947 */ /* 0x000fea0003800000 */
[----:B------:R-:W-:-:S07]  /*4380*/  IMAD.MOV.U32 R32, RZ, RZ, R2 ;  /* 0x000000ffff207224 */ /* 0x000fce00078e0002 */
.L_x_5829:
        /* <DEDUP_REMOVED lines=67> */
.L_x_5828:
        /* <DEDUP_REMOVED lines=35> */
.L_x_5827:
[----:B------:R-:W-:Y:S05]  /*49f0*/  @!P4 BRA `(.L_x_5830) ;  /* 0xffffffec0078c947 */ /* 0x000fea000383ffff */
.L_x_5768:
        /* <DEDUP_REMOVED lines=40> */
.L_x_5834:
[----:B------:R-:W-:Y:S05]  /*4c80*/  BSYNC.RECONVERGENT B1 ;  /* 0x0000000000017941 */ /* 0x000fea0003800200 */
.L_x_5833:
[----:B------:R-:W-:Y:S05]  /*4c90*/  @!P2 BRA `(.L_x_5832) ;  /* 0x00000000006ca947 */ /* 0x000fea0003800000 */
[----:B------:R-:W5:Y:S01]  /*4ca0*/  S2R R39, SR_CgaCtaId ;  /* 0x0000000000277919 */ /* 0x000f620000008800 */
[----:B01----:R-:W-:-:S05]  /*4cb0*/  MOV R28, 0x400 ;  /* 0x00000400001c7802 */ /* 0x003fca0000000f00 */
[----:B------:R-:W-:-:S05]  /*4cc0*/  VIADD R28, R28, 0x2480 ;  /* 0x000024801c1c7836 */ /* 0x000fca0000000000 */
[----:B-----5:R-:W-:-:S07]  /*4cd0*/  LEA R39, R39, R28, 0x18 ;  /* 0x0000001c27277211 */ /* 0x020fce00078ec0ff */
.L_x_5835:
        /* <DEDUP_REMOVED lines=23> */
.L_x_5832:
[----:B------:R-:W-:Y:S05]  /*4e50*/  BSYNC.RECONVERGENT B0 ;  /* 0x0000000000007941 */ /* 0x000fea0003800200 */
.L_x_5831:
[----:B------:R-:W5:Y:S02]  /*4e60*/  LDCU UR4, c[0x0][0x374] ;  /* 0x00006e80ff0477ac */ /* 0x000f640008000800 */
[----:B-----5:R-:W-:Y:S02]  /*4e70*/  UIADD3 UR12, UPT, UPT, UR4, UR12, URZ ;  /* 0x0000000c040c7290 */ /* 0x020fe4000fffe0ff */
[----:B------:R-:W-:-:S04]  /*4e80*/  USHF.L.U32 UR4, UR4, 0x2, URZ ;  /* 0x0000000204047899 */ /* 0x000fc800080006ff */
[----:B------:R-:W-:-:S09]  /*4e90*/  UISETP.GE.U32.AND UP0, UPT, UR12, UR4, UPT ;  /* 0x000000040c00728c */ /* 0x000fd2000bf06070 */
[----:B------:R-:W-:Y:S05]  /*4ea0*/  BRA.U !UP0, `(.L_x_5836) ;  /* 0xffffffbd08e07547 */ /* 0x000fea000b83ffff */
[----:B------:R-:W-:Y:S05]  /*4eb0*/  EXIT ;  /* 0x000000000000794d */ /* 0x000fea0003800000 */
.L_x_5837:
        /* <DEDUP_REMOVED lines=12> */
.L_x_58270:


//--------------------- .text._Z9cuda_gemmIiLi256ELi4ELi1ELi256ELi64ELi64ELi32ELi0ELi1EEviiiPT_S1_S1_ii --------------------------
	.section	.text._Z9cuda_gemmIiLi256ELi4ELi1ELi256ELi64ELi64ELi32ELi0ELi1EEviiiPT_S1_S1_ii,"ax",@progbits
	.align	128
        .global         _Z9cuda_gemmIiLi256ELi4ELi1ELi256ELi64ELi64ELi32ELi0ELi1EEviiiPT_S1_S1_ii
        .type           _Z9cuda_gemmIiLi256ELi4ELi1ELi256ELi64ELi64ELi32ELi0ELi1EEviiiPT_S1_S1_ii,@function
        .size           _Z9cuda_gemmIiLi256ELi4ELi1ELi256ELi64ELi64ELi32ELi0ELi1EEviiiPT_S1_S1_ii,(.L_x_58010 - _Z9cuda_gemmIiLi256ELi4ELi1ELi256ELi64ELi64ELi32ELi0ELi1EEviiiPT_S1_S1_ii)
        .other          _Z9cuda_gemmIiLi256ELi4ELi1ELi256ELi64ELi64ELi32ELi0ELi1EEviiiPT_S1_S1_ii,@"STO_CUDA_ENTRY STV_DEFAULT"
_Z9cuda_gemmIiLi256ELi4ELi1ELi256ELi64ELi64ELi32ELi0ELi1EEviiiPT_S1_S1_ii:
.text._Z9cuda_gemmIiLi256ELi4ELi1ELi256ELi64ELi64ELi32ELi0ELi1EEviiiPT_S1_S1_ii:
        /* <DEDUP_REMOVED lines=40> */
.L_x_5838:
[----:B------:R-:W0:Y:S02]  /*0280*/  S2UR UR5, SR_CTAID.X ;  /* 0x00000000000579c3 */ /* 0x000e240000002500 */
[----:B0-----:R-:W-:Y:S02]  /*0290*/  USHF.R.U32.HI UR4, URZ, 0x6, UR5 ;  /* 0x00000006ff047899 */ /* 0x001fe40008011605 */
[----:B------:R-:W-:-:S12]  /*02a0*/  ULOP3.LUT UR5, UR5, 0x3f, URZ, 0xc0, !UPT ;  /* 0x0000003f05057892 */ /* 0x000fd8000f8ec0ff */
.L_x_5839:
        /* <DEDUP_REMOVED lines=9> */
[----:B------:R-:W1:Y:S01]  /*0340*/  S2R R13, SR_CgaCtaId ;  /* 0x00000000000d7919 */ /* 0x000e620000008800 */
[----:B------:R-:W-:Y:S01]  /*0350*/  IMAD.U32 R10, RZ, RZ, UR4 ;  /* 0x00000004ff0a7e24 */ /* 0x000fe2000f8e00ff */
[----:B------:R-:W-:Y:S01]  /*0360*/  ISETP.NE.U32.AND P2, PT, RZ, UR16, PT ;  /* 0x00000010ff007c0c */ /* 0x000fe2000bf45070 */
[----:B------:R-:W-:Y:S01]  /*0370*/  USHF.R.U32.HI UR11, URZ, 0x5, UR16 ;  /* 0x00000005ff0b7899 */ /* 0x000fe20008011610 */
[C---:B------:R-:W-:Y:S01]  /*0380*/  ISETP.GE.U32.AND P0, PT, R4.reuse, 0x100, PT ;  /* 0x000001000400780c */ /* 0x040fe20003f06070 */
[----:B------:R-:W-:Y:S01]  /*0390*/  ULEA.HI UR6, UR7, UR7, URZ, 0x1 ;  /* 0x0000000707067291 */ /* 0x000fe2000f8f08ff */
[C---:B------:R-:W-:Y:S01]  /*03a0*/  VIMNMX.U32 R5, PT, PT, R4.reuse, 0x100, !PT ;  /* 0x0000010004057848 */ /* 0x040fe20007fe0000 */
[----:B------:R-:W-:Y:S01]  /*03b0*/  USHF.L.U32 UR20, UR5, 0x8, URZ ;  /* 0x0000000805147899 */ /* 0x000fe200080006ff */
[----:B------:R-:W-:Y:S01]  /*03c0*/  SEL R8, RZ, 0x1, P0 ;  /* 0x00000001ff087807 */ /* 0x000fe20000000000 */
[----:B------:R-:W-:Y:S01]  /*03d0*/  USHF.L.U32 UR5, UR5, 0x2, URZ ;  /* 0x0000000205057899 */ /* 0x000fe200080006ff */
[----:B------:R-:W-:Y:S01]  /*03e0*/  ISETP.GE.U32.AND P0, PT, R4, 0x80, PT ;  /* 0x000000800400780c */ /* 0x000fe20003f06070 */
[----:B------:R-:W-:Y:S01]  /*03f0*/  USHF.R.S32.HI UR6, URZ, 0x1, UR6 ;  /* 0x00000001ff067899 */ /* 0x000fe20008011406 */
[----:B------:R-:W-:Y:S01]  /*0400*/  IADD3 R5, PT, PT, R5, -R4, -R8 ;  /* 0x8000000405057210 */ /* 0x000fe20007ffe808 */
[----:B0-----:R-:W0:Y:S01]  /*0410*/  MUFU.RCP R6, R6 ;  /* 0x0000000600067308 */ /* 0x001e220000001000 */
[----:B------:R-:W-:Y:S01]  /*0420*/  SEL R12, RZ, 0x1, P0 ;  /* 0x00000001ff0c7807 */ /* 0x000fe20000000000 */
[----:B------:R-:W-:Y:S01]  /*0430*/  ULOP3.LUT UR7, UR11, 0xff, URZ, 0xc0, !UPT ;  /* 0x000000ff0b077892 */ /* 0x000fe2000f8ec0ff */
[----:B------:R-:W-:Y:S01]  /*0440*/  MOV R19, 0x7b0 ;  /* 0x000007b000137802 */ /* 0x000fe20000000f00 */
[----:B------:R-:W-:Y:S01]  /*0450*/  UIMAD UR9, UR6, UR4, UR5 ;  /* 0x00000004060972a4 */ /* 0x000fe2000f8e0205 */
[----:B0-----:R-:W-:-:S04]  /*0460*/  VIADD R2, R6, 0xffffffe ;  /* 0x0ffffffe06027836 */ /* 0x001fc80000000000 */
[----:B------:R0:W2:Y:S02]  /*0470*/  F2I.FTZ.U32.TRUNC.NTZ R3, R2 ;  /* 0x0000000200037305 */ /* 0x0000a4000021f000 */
[----:B0-----:R-:W-:Y:S01]  /*0480*/  IMAD.MOV.U32 R2, RZ, RZ, RZ ;  /* 0x000000ffff027224 */ /* 0x001fe200078e00ff */
[----:B--2---:R-:W-:-:S05]  /*0490*/  IADD3 R7, PT, PT, RZ, -R3, RZ ;  /* 0x80000003ff077210 */ /* 0x004fca0007ffe0ff */
[----:B------:R-:W-:-:S04]  /*04a0*/  IMAD R7, R7, UR16, RZ ;  /* 0x0000001007077c24 */ /* 0x000fc8000f8e02ff */
[----:B------:R-:W-:Y:S01]  /*04b0*/  IMAD.HI.U32 R6, R3, R7, R2 ;  /* 0x0000000703067227 */ /* 0x000fe200078e0002 */
[----:B------:R-:W-:-:S04]  /*04c0*/  VIMNMX.U32 R7, PT, PT, R4, 0x80, !PT ;  /* 0x0000008004077848 */ /* 0x000fc80007fe0000 */
[----:B------:R-:W-:Y:S01]  /*04d0*/  IADD3 R7, PT, PT, R7, -R4, -R12 ;  /* 0x8000000407077210 */ /* 0x000fe20007ffe80c */
[----:B------:R-:W-:-:S04]  /*04e0*/  IMAD.HI.U32 R3, R6, R5, RZ ;  /* 0x0000000506037227 */ /* 0x000fc800078e00ff */
[----:B------:R-:W-:Y:S01]  /*04f0*/  IMAD.HI.U32 R9, R6, R7, RZ ;  /* 0x0000000706097227 */ /* 0x000fe200078e00ff */
[----:B------:R-:W-:-:S03]  /*0500*/  IADD3 R2, PT, PT, -R3, RZ, RZ ;  /* 0x000000ff03027210 */ /* 0x000fc60007ffe1ff */
[----:B------:R-:W-:Y:S02]  /*0510*/  IMAD.MOV R6, RZ, RZ, -R9 ;  /* 0x000000ffff067224 */ /* 0x000fe400078e0a09 */
[----:B------:R-:W-:Y:S01]  /*0520*/  IMAD R5, R2, UR16, R5 ;  /* 0x0000001002057c24 */ /* 0x000fe2000f8e0205 */
[----:B------:R-:W-:Y:S01]  /*0530*/  MOV R2, 0x400 ;  /* 0x0000040000027802 */ /* 0x000fe20000000f00 */
[----:B------:R-:W-:Y:S01]  /*0540*/  IMAD R6, R6, UR16, R7 ;  /* 0x0000001006067c24 */ /* 0x000fe2000f8e0207 */
[----:B------:R-:W-:Y:S02]  /*0550*/  LOP3.LUT R7, R0, 0x1f, RZ, 0xc0, !PT ;  /* 0x0000001f00077812 */ /* 0x000fe400078ec0ff */
[----:B------:R-:W-:Y:S02]  /*0560*/  ISETP.GE.U32.AND P0, PT, R5, UR16, PT ;  /* 0x0000001005007c0c */ /* 0x000fe4000bf06070 */
[----:B------:R-:W-:Y:S02]  /*0570*/  ISETP.GE.U32.AND P3, PT, R6, UR16, PT ;  /* 0x0000001006007c0c */ /* 0x000fe4000bf66070 */
[----:B-1----:R-:W-:-:S02]  /*0580*/  LEA R4, R13, R2, 0x18 ;  /* 0x000000020d047211 */ /* 0x002fc400078ec0ff */
[C---:B------:R-:W-:Y:S01]  /*0590*/  IADD3 R21, PT, PT, R2.reuse, 0x2080, RZ ;  /* 0x0000208002157810 */ /* 0x040fe20007ffe0ff */
[----:B------:R-:W-:-:S03]  /*05a0*/  VIADD R2, R2, 0x2480 ;  /* 0x0000248002027836 */ /* 0x000fc60000000000 */
[C---:B------:R-:W-:Y:S02]  /*05b0*/  LEA R21, R13.reuse, R21, 0x18 ;  /* 0x000000150d157211 */ /* 0x040fe400078ec0ff */
[----:B------:R-:W-:Y:S01]  /*05c0*/  LEA R13, R13, R2, 0x18 ;  /* 0x000000020d0d7211 */ /* 0x000fe200078ec0ff */
[----:B------:R-:W-:Y:S02]  /*05d0*/  @P0 VIADD R5, R5, -UR16 ;  /* 0x8000001005050c36 */ /* 0x000fe40008000000 */
[----:B------:R-:W-:Y:S01]  /*05e0*/  @P3 IADD3 R6, PT, PT, R6, -UR16, RZ ;  /* 0x8000001006063c10 */ /* 0x000fe2000fffe0ff */
[----:B------:R-:W-:Y:S01]  /*05f0*/  @P0 VIADD R3, R3, 0x1 ;  /* 0x0000000103030836 */ /* 0x000fe20000000000 */
[----:B------:R-:W-:Y:S01]  /*0600*/  @P3 IADD3 R9, PT, PT, R9, 0x1, RZ ;  /* 0x0000000109093810 */ /* 0x000fe20007ffe0ff */
[----:B------:R-:W-:Y:S01]  /*0610*/  IMAD.SHL.U32 R2, R0, 0x10, RZ ;  /* 0x0000001000027824 */ /* 0x000fe200078e00ff */
[----:B------:R-:W-:Y:S01]  /*0620*/  ISETP.GE.U32.AND P4, PT, R6, UR16, PT ;  /* 0x0000001006007c0c */ /* 0x000fe2000bf86070 */
[----:B------:R-:W-:Y:S01]  /*0630*/  IMAD R6, R10, 0x20, R7 ;  /* 0x000000200a067824 */ /* 0x000fe200078e0207 */
[----:B------:R-:W-:Y:S01]  /*0640*/  ISETP.GE.U32.AND P1, PT, R5, UR16, PT ;  /* 0x0000001005007c0c */ /* 0x000fe2000bf26070 */
[----:B------:R-:W-:Y:S01]  /*0650*/  IMAD R7, R7, 0x104, R4 ;  /* 0x0000010407077824 */ /* 0x000fe200078e0204 */
[----:B------:R-:W-:Y:S01]  /*0660*/  LOP3.LUT R4, RZ, UR16, RZ, 0x33, !PT ;  /* 0x00000010ff047c12 */ /* 0x000fe2000f8e33ff */
[C---:B------:R-:W-:Y:S01]  /*0670*/  IMAD R13, R0.reuse, 0x4, R13 ;  /* 0x00000004000d7824 */ /* 0x040fe200078e020d */
[----:B------:R-:W-:Y:S01]  /*0680*/  SHF.R.U32.HI R10, RZ, 0x2, R0 ;  /* 0x00000002ff0a7819 */ /* 0x000fe20000011600 */
[----:B------:R-:W-:-:S03]  /*0690*/  IMAD R15, R0, 0x4, R21 ;  /* 0x00000004000f7824 */ /* 0x000fc600078e0215 */
[----:B------:R-:W-:-:S03]  /*06a0*/  LOP3.LUT R10, R10, 0x3, RZ, 0xc0, !PT ;  /* 0x000000030a0a7812 */ /* 0x000fc600078ec0ff */
[----:B------:R-:W-:Y:S02]  /*06b0*/  @P4 VIADD R9, R9, 0x1 ;  /* 0x0000000109094836 */ /* 0x000fe40000000000 */
[----:B------:R-:W-:-:S03]  /*06c0*/  @P1 VIADD R3, R3, 0x1 ;  /* 0x0000000103031836 */ /* 0x000fc60000000000 */
[C---:B------:R-:W-:Y:S02]  /*06d0*/  SEL R5, R4.reuse, R9, !P2 ;  /* 0x0000000904057207 */ /* 0x040fe40005000000 */
[----:B------:R-:W-:Y:S02]  /*06e0*/  SEL R3, R4, R3, !P2 ;  /* 0x0000000304037207 */ /* 0x000fe40005000000 */
[----:B------:R-:W-:Y:S02]  /*06f0*/  SHF.R.U32.HI R9, RZ, 0x5, R0 ;  /* 0x00000005ff097819 */ /* 0x000fe40000011600 */
[----:B------:R-:W-:Y:S02]  /*0700*/  IADD3 R8, PT, PT, R8, R3, RZ ;  /* 0x0000000308087210 */ /* 0x000fe40007ffe0ff */
[----:B------:R-:W-:Y:S01]  /*0710*/  LOP3.LUT R3, R2, 0x30, RZ, 0xc0, !PT ;  /* 0x0000003002037812 */ /* 0x000fe200078ec0ff */
[----:B------:R-:W-:Y:S01]  /*0720*/  VIADD R11, R9, UR11 ;  /* 0x0000000b090b7c36 */ /* 0x000fe20008000000 */
[----:B------:R-:W-:-:S03]  /*0730*/  IADD3 R12, PT, PT, R12, R5, RZ ;  /* 0x000000050c0c7210 */ /* 0x000fc60007ffe0ff */
[----:B------:R-:W-:Y:S01]  /*0740*/  IMAD R5, R10, 0x40, R3 ;  /* 0x000000400a057824 */ /* 0x000fe200078e0203 */
[----:B------:R-:W-:Y:S02]  /*0750*/  LOP3.LUT R2, R11, 0x3f, RZ, 0x3c, !PT ;  /* 0x0000003f0b027812 */ /* 0x000fe400078e3cff */
[----:B------:R-:W-:Y:S01]  /*0760*/  IADD3 R16, PT, PT, R12, 0x1, RZ ;  /* 0x000000010c107810 */ /* 0x000fe20007ffe0ff */
[----:B------:R-:W-:Y:S01]  /*0770*/  IMAD R14, R10, -0x3f, R5 ;  /* 0xffffffc10a0e7824 */ /* 0x000fe200078e0205 */
[----:B------:R-:W-:Y:S02]  /*0780*/  LOP3.LUT R4, R2, 0xff, RZ, 0xc0, !PT ;  /* 0x000000ff02047812 */ /* 0x000fe400078ec0ff */
[----:B------:R-:W-:-:S07]  /*0790*/  LOP3.LUT R16, R16, 0x3, RZ, 0xc0, !PT ;  /* 0x0000000310107812 */ /* 0x000fce00078ec0ff */
[----:B------:R-:W-:Y:S05]  /*07a0*/  CALL.REL.NOINC `($__internal_59_$__cuda_sm20_div_u16) ;  /* 0x0000001800087944 */ /* 0x000fea0003c00000 */
        /* <DEDUP_REMOVED lines=13> */
[-C--:B------:R-:W-:Y:S01]  /*0880*/  LEA R20, R20, R21.reuse, 0x2 ;  /* 0x0000001514147211 */ /* 0x080fe200078e10ff */
[----:B------:R-:W2:Y:S01]  /*0890*/  LDCU.64 UR18, c[0x0][0x358] ;  /* 0x00006b00ff1277ac */ /* 0x000ea20008000a00 */
[----:B------:R-:W-:Y:S01]  /*08a0*/  LEA R18, R18, R21, 0x2 ;  /* 0x0000001512127211 */ /* 0x000fe200078e10ff */
[----:B------:R-:W-:Y:S01]  /*08b0*/  IMAD R21, R22, 0x4, R21 ;  /* 0x0000000416157824 */ /* 0x000fe200078e0215 */
[----:B0-----:R-:W-:Y:S01]  /*08c0*/  MOV R2, UR6 ;  /* 0x0000000600027c02 */ /* 0x001fe20008000f00 */
[----:B------:R-:W-:Y:S01]  /*08d0*/  IMAD.U32 R3, RZ, RZ, UR7 ;  /* 0x00000007ff037e24 */ /* 0x000fe2000f8e00ff */
[----:B------:R-:W-:Y:S01]  /*08e0*/  LOP3.LUT R22, R24, 0x3, RZ, 0xc0, !PT ;  /* 0x0000000318167812 */ /* 0x000fe200078ec0ff */
[----:B------:R-:W-:-:S02]  /*08f0*/  UIMAD.WIDE.U32 UR12, UR16, 0x4, UR4 ;  /* 0x00000004100c78a5 */ /* 0x000fc4000f8e0004 */
[----:B-1----:R-:W-:Y:S01]  /*0900*/  USHF.R.S32.HI UR6, URZ, 0x1f, UR10 ;  /* 0x0000001fff067899 */ /* 0x002fe2000801140a */
[--C-:B------:R-:W-:Y:S01]  /*0910*/  IMAD.WIDE.U32 R4, R5, 0x4, R2.reuse ;  /* 0x0000000405047825 */ /* 0x100fe200078e0002 */
[----:B------:R-:W-:Y:S02]  /*0920*/  UIMAD.WIDE.U32 UR14, UR16, 0x8, UR4 ;  /* 0x00000008100e78a5 */ /* 0x000fe4000f8e0004 */
[----:B------:R-:W-:Y:S01]  /*0930*/  ULEA.HI UR6, UR6, UR10, URZ, 0x6 ;  /* 0x0000000a06067291 */ /* 0x000fe2000f8f30ff */
[----:B------:R-:W-:Y:S01]  /*0940*/  IMAD.WIDE.U32 R2, R23, 0x4, R2 ;  /* 0x0000000417027825 */ /* 0x000fe200078e0002 */
[----:B------:R-:W-:Y:S02]  /*0950*/  UIMAD.WIDE.U32 UR4, UR16, 0xc, UR4 ;  /* 0x0000000c100478a5 */ /* 0x000fe4000f8e0004 */
[----:B------:R-:W-:-:S12]  /*0960*/  USHF.R.S32.HI UR7, URZ, 0x6, UR6 ;  /* 0x00000006ff077899 */ /* 0x000fd80008011406 */
.L_x_5861:
[----:B0-23--:R-:W-:Y:S01]  /*0970*/  LOP3.LUT R28, R8, 0x3, RZ, 0xc0, !PT ;  /* 0x00000003081c7812 */ /* 0x00dfe200078ec0ff */
[----:B------:R-:W-:Y:S01]  /*0980*/  VIADD R23, R0, UR16 ;  /* 0x0000001000177c36 */ /* 0x000fe20008000000 */
[----:B------:R-:W-:Y:S01]  /*0990*/  USHF.L.U32 UR22, UR16, 0x2, URZ ;  /* 0x0000000210167899 */ /* 0x000fe200080006ff */
[----:B------:R-:W-:Y:S01]  /*09a0*/  BSSY.RECONVERGENT B0, `(.L_x_5840) ;  /* 0x000001e000007945 */ /* 0x000fe20003800200 */
[----:B------:R-:W-:Y:S01]  /*09b0*/  ISETP.NE.AND P2, PT, R28, 0x3, PT ;  /* 0x000000031c00780c */ /* 0x000fe20003f45270 */
[----:B------:R-:W-:Y:S01]  /*09c0*/  IMAD.MOV.U32 R33, RZ, RZ, R0 ;  /* 0x000000ffff217224 */ /* 0x000fe200078e0000 */
[----:B------:R-:W-:Y:S02]  /*09d0*/  IADD3 R32, PT, PT, R23, UR16, RZ ;  /* 0x0000001017207c10 */ /* 0x000fe4000fffe0ff */
        /* <DEDUP_REMOVED lines=10> */
[----:B------:R-:W-:Y:S01]  /*0a80*/  ISETP.NE.AND P2, PT, R28, RZ, PT ;  /* 0x000000ff1c00720c */ /* 0x000fe20003f45270 */
[----:B------:R-:W-:Y:S02]  /*0a90*/  IMAD.MOV.U32 R33, RZ, RZ, R23 ;  /* 0x000000ffff217224 */ /* 0x000fe400078e0017 */
[----:B--2---:R0:W-:Y:S10]  /*0aa0*/  STS [R15], R26 ;  /* 0x0000001a0f007388 */ /* 0x0041f40000000800 */
        /* <DEDUP_REMOVED lines=13> */
.L_x_5841:
[----:B--2---:R-:W-:Y:S05]  /*0b80*/  BSYNC.RECONVERGENT B0 ;  /* 0x0000000000007941 */ /* 0x004fea0003800200 */
.L_x_5840:
        /* <DEDUP_REMOVED lines=11> */
.L_x_5844:
        /* <DEDUP_REMOVED lines=27> */
.L_x_5843:
[----:B------:R-:W-:Y:S05]  /*0df0*/  BSYNC.RECONVERGENT B0 ;  /* 0x0000000000007941 */ /* 0x000fea0003800200 */
.L_x_5842:
        /* <DEDUP_REMOVED lines=17> */
.L_x_5848:
[----:B------:R-:W-:Y:S05]  /*0f10*/  BSYNC.RECONVERGENT B1 ;  /* 0x0000000000017941 */ /* 0x000fea0003800200 */
.L_x_5847:
[----:B------:R-:W-:Y:S05]  /*0f20*/  @!P2 BRA `(.L_x_5846) ;  /* 0x000000000038a947 */ /* 0x000fea0003800000 */
[----:B0-----:R-:W0:Y:S01]  /*0f30*/  S2R R26, SR_CgaCtaId ;  /* 0x00000000001a7919 */ /* 0x001e220000008800 */
[----:B-1----:R-:W-:-:S04]  /*0f40*/  MOV R23, 0x400 ;  /* 0x0000040000177802 */ /* 0x002fc80000000f00 */
[----:B------:R-:W-:-:S04]  /*0f50*/  IADD3 R23, PT, PT, R23, 0x2480, RZ ;  /* 0x0000248017177810 */ /* 0x000fc80007ffe0ff */
[----:B0-----:R-:W-:-:S07]  /*0f60*/  LEA R27, R26, R23, 0x18 ;  /* 0x000000171a1b7211 */ /* 0x001fce00078ec0ff */
.L_x_5849:
        /* <DEDUP_REMOVED lines=10> */
.L_x_5846:
[----:B------:R-:W-:Y:S05]  /*1010*/  BSYNC.RECONVERGENT B0 ;  /* 0x0000000000007941 */ /* 0x000fea0003800200 */
.L_x_5845:
[----:B------:R-:W-:Y:S01]  /*1020*/  ISETP.NE.AND P1, PT, R22, 0x2, PT ;  /* 0x000000021600780c */ /* 0x000fe20003f25270 */
[----:B------:R-:W-:Y:S01]  /*1030*/  BSSY.RECONVERGENT B0, `(.L_x_5850) ;  /* 0x0000016000007945 */ /* 0x000fe20003800200 */
[----:B-1-3--:R-:W-:-:S11]  /*1040*/  IMAD.MOV.U32 R23, RZ, RZ, R9 ;  /* 0x000000ffff177224 */ /* 0x00afd600078e0009 */
[----:B------:R-:W-:Y:S05]  /*1050*/  @!P1 BRA `(.L_x_5851) ;  /* 0x00000000004c9947 */ /* 0x000fea0003800000 */
[----:B--2---:R-:W1:Y:S01]  /*1060*/  LDC.64 R24, c[0x0][0x398] ;  /* 0x0000e600ff187b82 */ /* 0x004e620000000a00 */
[----:B------:R-:W-:-:S05]  /*1070*/  LEA R23, R9, R6, 0x6 ;  /* 0x0000000609177211 */ /* 0x000fca00078e30ff */
[----:B-1----:R-:W-:-:S06]  /*1080*/  IMAD.WIDE.U32 R24, R23, 0x4, R24 ;  /* 0x0000000417187825 */ /* 0x002fcc00078e0018 */
[----:B------:R-:W2:Y:S01]  /*1090*/  LDG.E R24, desc[UR18][R24.64] ;  /* 0x0000001218187981 */ /* 0x000ea2000c1e1900 */
        /* <DEDUP_REMOVED lines=15> */
.L_x_5851:
[----:B------:R-:W-:Y:S05]  /*1190*/  BSYNC.RECONVERGENT B0 ;  /* 0x0000000000007941 */ /* 0x000fea0003800200 */
.L_x_5850:
[----:B------:R-:W-:Y:S01]  /*11a0*/  BSSY.RECONVERGENT B0, `(.L_x_5852) ;  /* 0x000001d000007945 */ /* 0x000fe20003800200 */
.L_x_5853:
        /* <DEDUP_REMOVED lines=29> */
.L_x_5852:
[----:B------:R-:W-:Y:S01]  /*1380*/  BAR.SYNC.DEFER_BLOCKING 0x0 ;  /* 0x0000000000007b1d */ /* 0x000fe20000010000 */
[----:B0-----:R-:W-:Y:S02]  /*1390*/  LOP3.LUT R39, R0, 0x3, RZ, 0xc0, !PT ;  /* 0x0000000300277812 */ /* 0x001fe400078ec0ff */
[C---:B------:R-:W-:Y:S02]  /*13a0*/  ISETP.NE.AND P3, PT, R10.reuse, RZ, PT ;  /* 0x000000ff0a00720c */ /* 0x040fe40003f65270 */
[----:B------:R-:W-:Y:S02]  /*13b0*/  ISETP.NE.AND P4, PT, R39, RZ, PT ;  /* 0x000000ff2700720c */ /* 0x000fe40003f85270 */
[----:B------:R-:W-:Y:S01]  /*13c0*/  MOV R39, 0x400 ;  /* 0x0000040000277802 */ /* 0x000fe20000000f00 */
[----:B------:R-:W0:Y:S01]  /*13d0*/  S2R R40, SR_CgaCtaId ;  /* 0x0000000000287919 */ /* 0x000e220000008800 */
[C---:B------:R-:W-:Y:S02]  /*13e0*/  ISETP.GE.U32.AND P2, PT, R10.reuse, 0x2, PT ;  /* 0x000000020a00780c */ /* 0x040fe40003f46070 */
[----:B------:R-:W-:-:S07]  /*13f0*/  ISETP.NE.AND P1, PT, R10, 0x3, PT ;  /* 0x000000030a00780c */ /* 0x000fce0003f25270 */
[----:B------:R-:W-:Y:S01]  /*1400*/  @!P4 IADD3 R41, PT, PT, R39, 0x2480, RZ ;  /* 0x000024802729c810 */ /* 0x000fe20007ffe0ff */
[----:B------:R1:W2:Y:S04]  /*1410*/  LDS R23, [R18] ;  /* 0x0000000012177984 */ /* 0x0002a80000000800 */
[----:B------:R1:W3:Y:S04]  /*1420*/  LDS R24, [R18+0x4] ;  /* 0x0000040012187984 */ /* 0x0002e80000000800 */
[----:B------:R1:W4:Y:S04]  /*1430*/  LDS R25, [R18+0x8] ;  /* 0x0000080012197984 */ /* 0x0003280000000800 */
[----:B------:R1:W1:Y:S04]  /*1440*/  LDS R26, [R18+0xc] ;  /* 0x00000c00121a7984 */ /* 0x0002680000000800 */
[----:B------:R1:W1:Y:S01]  /*1450*/  LDS R27, [R18+0x10] ;  /* 0x00001000121b7984 */ /* 0x0002620000000800 */
[----:B0-----:R-:W-:-:S02]  /*1460*/  LEA R39, R40, R39, 0x18 ;  /* 0x0000002728277211 */ /* 0x001fc400078ec0ff */
        /* <DEDUP_REMOVED lines=13> */
.L_x_5855:
[----:B------:R-:W-:Y:S01]  /*1540*/  IMAD R43, R41, 0x104, R39 ;  /* 0x00000104292b7824 */ /* 0x000fe200078e0227 */
[----:B------:R-:W-:-:S03]  /*1550*/  UMOV UR6, 0xffffffff ;  /* 0xffffffff00067882 */ /* 0x000fc60000000000 */
[----:B------:R-:W-:-:S04]  /*1560*/  IMAD R52, R14, 0x4, R43 ;  /* 0x000000040e347824 */ /* 0x000fc800078e022b */
[C---:B------:R-:W-:Y:S01]  /*1570*/  VIADD R50, R52.reuse, 0xffffffc0 ;  /* 0xffffffc034327836 */ /* 0x040fe20000000000 */
[----:B------:R-:W1:Y:S03]  /*1580*/  LDS R46, [R52] ;  /* 0x00000000342e7984 */ /* 0x000e660000000800 */
[----:B------:R-:W-:Y:S01]  /*1590*/  IMAD.MOV.U32 R56, RZ, RZ, R50 ;  /* 0x000000ffff387224 */ /* 0x000fe200078e0032 */
[----:B------:R-:W2:Y:S01]  /*15a0*/  LDS R48, [R52+0x4] ;  /* 0x0000040034307984 */ /* 0x000ea20000000800 */
[----:B------:R-:W-:Y:S01]  /*15b0*/  MOV R55, R50 ;  /* 0x0000003200377202 */ /* 0x000fe20000000f00 */
[--C-:B------:R-:W-:Y:S01]  /*15c0*/  @P1 IMAD.MOV R55, RZ, RZ, R52.reuse ;  /* 0x000000ffff371224 */ /* 0x100fe200078e0234 */
[----:B------:R-:W-:Y:S01]  /*15d0*/  @!P2 IADD3 R56, PT, PT, R52, RZ, RZ ;  /* 0x000000ff3438a210 */ /* 0x000fe20007ffe0ff */
[----:B------:R-:W3:Y:S01]  /*15e0*/  LDS R51, [R52+0x8] ;  /* 0x0000080034337984 */ /* 0x000ee20000000800 */
[----:B------:R-:W-:-:S03]  /*15f0*/  @!P3 IMAD.MOV R50, RZ, RZ, R52 ;  /* 0x000000ffff32b224 */ /* 0x000fc600078e0234 */
[----:B------:R-:W4:Y:S04]  /*1600*/  LDS R53, [R52+0xc] ;  /* 0x00000c0034357984 */ /* 0x000f280000000800 */
[----:B------:R-:W5:Y:S04]  /*1610*/  LDS R54, [R52+0x10] ;  /* 0x0000100034367984 */ /* 0x000f680000000800 */
[----:B------:R-:W0:Y:S04]  /*1620*/  LDS R45, [R52+0x14] ;  /* 0x00001400342d7984 */ /* 0x000e280000000800 */
[----:B------:R-:W0:Y:S04]  /*1630*/  LDS R44, [R52+0x18] ;  /* 0x00001800342c7984 */ /* 0x000e280000000800 */
[----:B------:R-:W0:Y:S04]  /*1640*/  LDS R43, [R52+0x1c] ;  /* 0x00001c00342b7984 */ /* 0x000e280000000800 */
[----:B------:R-:W0:Y:S04]  /*1650*/  LDS R42, [R52+0x20] ;  /* 0x00002000342a7984 */ /* 0x000e280000000800 */
[----:B------:R-:W0:Y:S01]  /*1660*/  LDS R47, [R52+0x24] ;  /* 0x00002400342f7984 */ /* 0x000e220000000800 */
[----:B-1----:R-:W-:-:S03]  /*1670*/  IMAD R49, R23, R46, RZ ;  /* 0x0000002e17317224 */ /* 0x002fc600078e02ff */
[----:B------:R-:W-:Y:S01]  /*1680*/  LDS R50, [R50+0x3c] ;  /* 0x00003c0032327984 */ /* 0x000fe20000000800 */
        /* <DEDUP_REMOVED lines=8> */
[----:B0-----:R-:W-:-:S03]  /*1710*/  IMAD R45, R28, R45, R53 ;  /* 0x0000002d1c2d7224 */ /* 0x001fc600078e0235 */
[----:B------:R-:W0:Y:S01]  /*1720*/  LDS R54, [R56+0x38] ;  /* 0x0000380038367984 */ /* 0x000e220000000800 */
[----:B------:R-:W-:-:S04]  /*1730*/  IMAD R44, R29, R44, R45 ;  /* 0x0000002c1d2c7224 */ /* 0x000fc800078e022d */
[----:B------:R-:W-:-:S04]  /*1740*/  IMAD R43, R30, R43, R44 ;  /* 0x0000002b1e2b7224 */ /* 0x000fc800078e022c */
[----:B------:R-:W-:-:S04]  /*1750*/  IMAD R42, R31, R42, R43 ;  /* 0x0000002a1f2a7224 */ /* 0x000fc800078e022b */
[----:B------:R-:W-:-:S04]  /*1760*/  IMAD R42, R32, R47, R42 ;  /* 0x0000002f202a7224 */ /* 0x000fc800078e022a */
[----:B-1----:R-:W-:-:S04]  /*1770*/  IMAD R42, R33, R46, R42 ;  /* 0x0000002e212a7224 */ /* 0x002fc800078e022a */
[----:B--2---:R-:W-:-:S04]  /*1780*/  IMAD R42, R34, R49, R42 ;  /* 0x00000031222a7224 */ /* 0x004fc800078e022a */
[----:B---3--:R-:W-:-:S04]  /*1790*/  IMAD R42, R35, R48, R42 ;  /* 0x00000030232a7224 */ /* 0x008fc800078e022a */
[----:B----4-:R-:W-:-:S04]  /*17a0*/  IMAD R42, R36, R51, R42 ;  /* 0x00000033242a7224 */ /* 0x010fc800078e022a */
[----:B0-----:R-:W-:-:S04]  /*17b0*/  IMAD R43, R37, R54, R42 ;  /* 0x00000036252b7224 */ /* 0x001fc800078e022a */
[----:B------:R-:W-:Y:S01]  /*17c0*/  IMAD R43, R38, R50, R43 ;  /* 0x00000032262b7224 */ /* 0x000fe200078e022b */
[----:B------:R-:W-:Y:S06]  /*17d0*/  BRA.DIV UR6, `(.L_x_5854) ;  /* 0x0000000606b47947 */ /* 0x000fec000b800000 */
[----:B------:R-:W0:Y:S02]  /*17e0*/  SHFL.DOWN PT, R42, R43, 0x2, 0x1c1f ;  /* 0x085c1f002b2a7f89 */ /* 0x000e2400000e0000 */
[----:B0-----:R-:W-:-:S05]  /*17f0*/  IMAD.IADD R42, R43, 0x1, R42 ;  /* 0x000000012b2a7824 */ /* 0x001fca00078e022a */
[----:B------:R0:W1:Y:S02]  /*1800*/  SHFL.DOWN PT, R45, R42, 0x1, 0x1c1f ;  /* 0x083c1f002a2d7f89 */ /* 0x00006400000e0000 */
.L_x_5865:
[----:B------:R-:W2:Y:S01]  /*1810*/  LDC R44, c[0x0][0x360] ;  /* 0x0000d800ff2c7b82 */ /* 0x000ea20000000800 */
[----:B------:R-:W-:Y:S01]  /*1820*/  @!P4 LEA R43, R41, R10, 0x2 ;  /* 0x0000000a292bc211 */ /* 0x000fe200078e10ff */
[----:B-1----:R-:W-:-:S04]  /*1830*/  IMAD.IADD R45, R42, 0x1, R45 ;  /* 0x000000012a2d7824 */ /* 0x002fc800078e022d */
[----:B0-----:R-:W-:-:S05]  /*1840*/  @!P4 IMAD.U32 R42, R43, 0x4, R40 ;  /* 0x000000042b2ac824 */ /* 0x001fca00078e0028 */
[----:B------:R1:W-:Y:S01]  /*1850*/  @!P4 STS [R42], R45 ;  /* 0x0000002d2a00c388 */ /* 0x0003e20000000800 */
[----:B--2---:R-:W-:-:S04]  /*1860*/  LEA.HI R41, R44, R41, RZ, 0x1c ;  /* 0x000000292c297211 */ /* 0x004fc800078fe0ff */
[----:B------:R-:W-:-:S13]  /*1870*/  ISETP.GE.U32.AND P5, PT, R41, 0x20, PT ;  /* 0x000000202900780c */ /* 0x000fda0003fa6070 */
[----:B-1----:R-:W-:Y:S05]  /*1880*/  @!P5 BRA `(.L_x_5855) ;  /* 0xfffffffc002cd947 */ /* 0x002fea000383ffff */
[----:B------:R-:W-:Y:S05]  /*1890*/  WARPSYNC.ALL ;  /* 0x0000000000007948 */ /* 0x000fea0003800000 */
[----:B------:R-:W-:Y:S06]  /*18a0*/  BAR.SYNC.DEFER_BLOCKING 0x0 ;  /* 0x0000000000007b1d */ /* 0x000fec0000010000 */
[----:B------:R-:W-:Y:S04]  /*18b0*/  BSSY.RECONVERGENT B0, `(.L_x_5856) ;  /* 0x000005a000007945 */ /* 0x000fe80003800200 */
[----:B------:R-:W-:Y:S05]  /*18c0*/  @P0 BRA `(.L_x_5857) ;  /* 0x0000000400600947 */ /* 0x000fea0003800000 */
[----:B------:R-:W0:Y:S01]  /*18d0*/  LDCU UR6, c[0x0][0x384] ;  /* 0x00007080ff0677ac */ /* 0x000e220008000800 */
[----:B------:R-:W-:Y:S01]  /*18e0*/  ISETP.NE.AND P0, PT, R16, RZ, PT ;  /* 0x000000ff1000720c */ /* 0x000fe20003f05270 */
[----:B------:R-:W-:Y:S01]  /*18f0*/  BSSY.RECONVERGENT B1, `(.L_x_5858) ;  /* 0x0000028000017945 */ /* 0x000fe20003800200 */
[----:B------:R-:W-:Y:S01]  /*1900*/  MOV R24, UR8 ;  /* 0x0000000800187c02 */ /* 0x000fe20008000f00 */
[----:B------:R-:W-:Y:S01]  /*1910*/  IMAD.SHL.U32 R26, R44, 0x4, RZ ;  /* 0x000000042c1a7824 */ /* 0x000fe200078e00ff */
[----:B------:R-:W-:Y:S02]  /*1920*/  ISETP.GE.U32.AND P1, PT, R12, 0x3, PT ;  /* 0x000000030c00780c */ /* 0x000fe40003f26070 */
[----:B------:R-:W-:Y:S01]  /*1930*/  MOV R36, R0 ;  /* 0x0000000000247202 */ /* 0x000fe20000000f00 */
[----:B0-----:R-:W-:-:S04]  /*1940*/  IMAD.U32 R23, RZ, RZ, UR6 ;  /* 0x00000006ff177e24 */ /* 0x001fc8000f8e00ff */
[----:B------:R-:W-:Y:S02]  /*1950*/  IMAD R23, R23, R24, UR9 ;  /* 0x0000000917177e24 */ /* 0x000fe4000f8e0218 */
[----:B------:R-:W-:Y:S05]  /*1960*/  @!P0 BRA `(.L_x_5859) ;  /* 0x0000000000808947 */ /* 0x000fea0003800000 */
[----:B------:R-:W0:Y:S01]  /*1970*/  LDS R27, [R13] ;  /* 0x000000000d1b7984 */ /* 0x000e220000000800 */
        /* <DEDUP_REMOVED lines=15> */
[----:B------:R-:W-:Y:S02]  /*1a70*/  IMAD.IADD R33, R26, 0x1, R31 ;  /* 0x000000011a217824 */ /* 0x000fe400078e021f */
[----:B------:R-:W0:Y:S01]  /*1a80*/  LDS R31, [R31] ;  /* 0x000000001f1f7984 */ /* 0x000e220000000800 */
[----:B------:R-:W-:-:S02]  /*1a90*/  IMAD.MOV.U32 R36, RZ, RZ, R32 ;  /* 0x000000ffff247224 */ /* 0x000fc400078e0020 */
[----:B------:R-:W-:Y:S01]  /*1aa0*/  IMAD R28, R28, UR7, R27 ;  /* 0x000000071c1c7c24 */ /* 0x000fe2000f8e021b */
[----:B------:R-:W1:Y:S01]  /*1ab0*/  @P0 LDS R33, [R33] ;  /* 0x0000000021210984 */ /* 0x000e620000000800 */
[----:B------:R-:W-:Y:S02]  /*1ac0*/  @P0 LOP3.LUT R29, R32, 0x3, RZ, 0xc0, !PT ;  /* 0x00000003201d0812 */ /* 0x000fe400078ec0ff */
[----:B------:R-:W-:-:S05]  /*1ad0*/  @P0 SHF.R.U32.HI R30, RZ, 0x2, R32 ;  /* 0x00000002ff1e0819 */ /* 0x000fca0000011620 */
[----:B------:R-:W-:Y:S01]  /*1ae0*/  @P0 IMAD R30, R30, UR7, R29 ;  /* 0x000000071e1e0c24 */ /* 0x000fe2000f8e021d */
[----:B------:R-:W-:-:S03]  /*1af0*/  IADD3 R29, PT, PT, R23, R28, RZ ;  /* 0x0000001c171d7210 */ /* 0x000fc60007ffe0ff */
[----:B------:R-:W-:Y:S02]  /*1b00*/  @P0 IMAD.IADD R27, R23, 0x1, R30 ;  /* 0x00000001171b0824 */ /* 0x000fe400078e021e */
[----:B------:R-:W-:-:S04]  /*1b10*/  IMAD.WIDE R28, R29, 0x4, R24 ;  /* 0x000000041d1c7825 */ /* 0x000fc800078e0218 */
[----:B------:R-:W-:Y:S01]  /*1b20*/  @P0 IMAD.WIDE R24, R27, 0x4, R24 ;  /* 0x000000041b180825 */ /* 0x000fe200078e0218 */
[----:B------:R-:W-:-:S04]  /*1b30*/  IADD3 R27, PT, PT, R32, UR16, RZ ;  /* 0x00000010201b7c10 */ /* 0x000fc8000fffe0ff */
[----:B------:R-:W-:Y:S01]  /*1b40*/  @P0 MOV R36, R27 ;  /* 0x0000001b00240202 */ /* 0x000fe20000000f00 */
[----:B0-----:R2:W-:Y:S04]  /*1b50*/  STG.E desc[UR18][R28.64], R31 ;  /* 0x0000001f1c007986 */ /* 0x0015e8000c101912 */
[----:B-1----:R2:W-:Y:S02]  /*1b60*/  @P0 STG.E desc[UR18][R24.64], R33 ;  /* 0x0000002118000986 */ /* 0x0025e4000c101912 */
.L_x_5859:
[----:B------:R-:W-:Y:S05]  /*1b70*/  BSYNC.RECONVERGENT B1 ;  /* 0x0000000000017941 */ /* 0x000fea0003800200 */
.L_x_5858:
[----:B------:R-:W-:Y:S05]  /*1b80*/  @!P1 BRA `(.L_x_5857) ;  /* 0x0000000000b09947 */ /* 0x000fea0003800000 */
[----:B0-2---:R-:W0:Y:S01]  /*1b90*/  S2R R28, SR_CgaCtaId ;  /* 0x00000000001c7919 */ /* 0x005e220000008800 */
[C---:B------:R-:W-:Y:S01]  /*1ba0*/  VIADD R24, R36.reuse, UR16 ;  /* 0x0000001024187c36 */ /* 0x040fe20008000000 */
[----:B------:R-:W-:Y:S02]  /*1bb0*/  MOV R25, 0x400 ;  /* 0x0000040000197802 */ /* 0x000fe40000000f00 */
[----:B------:R-:W-:Y:S02]  /*1bc0*/  LOP3.LUT R34, R36, 0x3, RZ, 0xc0, !PT ;  /* 0x0000000324227812 */ /* 0x000fe400078ec0ff */
[----:B------:R-:W-:Y:S02]  /*1bd0*/  IADD3 R25, PT, PT, R25, 0x2480, RZ ;  /* 0x0000248019197810 */ /* 0x000fe40007ffe0ff */
[----:B------:R-:W-:Y:S01]  /*1be0*/  LOP3.LUT R24, R24, 0x3, RZ, 0xc0, !PT ;  /* 0x0000000318187812 */ /* 0x000fe200078ec0ff */
[----:B------:R-:W-:-:S03]  /*1bf0*/  IMAD.IADD R34, R23, 0x1, R34 ;  /* 0x0000000117227824 */ /* 0x000fc600078e0222 */
[----:B------:R-:W-:Y:S02]  /*1c00*/  IADD3 R45, PT, PT, R23, R24, RZ ;  /* 0x00000018172d7210 */ /* 0x000fe40007ffe0ff */
[----:B0-----:R-:W-:-:S07]  /*1c10*/  LEA R27, R28, R25, 0x18 ;  /* 0x000000191c1b7211 */ /* 0x001fce00078ec0ff */
.L_x_5860:
[C---:B---3--:R-:W-:Y:S01]  /*1c20*/  IMAD R31, R36.reuse, 0x4, R27 ;  /* 0x00000004241f7824 */ /* 0x048fe200078e021b */
        /* <DEDUP_REMOVED lines=11> */
[----:B------:R-:W-:Y:S01]  /*1ce0*/  LOP3.LUT R32, R30, 0x3, RZ, 0xc0, !PT ;  /* 0x000000031e207812 */ /* 0x000fe200078ec0ff */
[----:B-1----:R-:W-:Y:S01]  /*1cf0*/  IMAD R31, R28, UR7, R45 ;  /* 0x000000071c1f7c24 */ /* 0x002fe2000f8e022d */
[----:B------:R-:W-:-:S02]  /*1d00*/  IADD3 R40, PT, PT, R26, R39, RZ ;  /* 0x000000271a287210 */ /* 0x000fc40007ffe0ff */
[----:B------:R-:W1:Y:S01]  /*1d10*/  LDS R39, [R39] ;  /* 0x0000000027277984 */ /* 0x000e620000000800 */
[C---:B------:R-:W-:Y:S02]  /*1d20*/  LOP3.LUT R36, R38.reuse, 0x3, RZ, 0xc0, !PT ;  /* 0x0000000326247812 */ /* 0x040fe400078ec0ff */
[----:B------:R-:W-:Y:S01]  /*1d30*/  SHF.R.U32.HI R30, RZ, 0x2, R30 ;  /* 0x00000002ff1e7819 */ /* 0x000fe2000001161e */
[----:B------:R-:W5:Y:S01]  /*1d40*/  LDS R43, [R40] ;  /* 0x00000000282b7984 */ /* 0x000f620000000800 */
[C---:B---3--:R-:W-:Y:S01]  /*1d50*/  IADD3 R33, PT, PT, R23.reuse, R32, RZ ;  /* 0x0000002017217210 */ /* 0x048fe20007ffe0ff */
[----:B------:R-:W-:Y:S01]  /*1d60*/  IMAD.IADD R41, R23, 0x1, R36 ;  /* 0x0000000117297824 */ /* 0x000fe200078e0224 */
[----:B------:R-:W-:Y:S01]  /*1d70*/  SHF.R.U32.HI R32, RZ, 0x2, R38 ;  /* 0x00000002ff207819 */ /* 0x000fe20000011626 */
[----:B0-----:R-:W-:Y:S01]  /*1d80*/  IMAD.WIDE R28, R29, 0x4, R24 ;  /* 0x000000041d1c7825 */ /* 0x001fe200078e0218 */
[----:B------:R-:W-:-:S03]  /*1d90*/  IADD3 R36, PT, PT, R38, UR16, RZ ;  /* 0x0000001026247c10 */ /* 0x000fc6000fffe0ff */
[----:B------:R-:W-:Y:S01]  /*1da0*/  IMAD R33, R30, UR7, R33 ;  /* 0x000000071e217c24 */ /* 0x000fe2000f8e0221 */
[----:B------:R-:W-:Y:S01]  /*1db0*/  ISETP.GE.U32.AND P0, PT, R36, 0x80, PT ;  /* 0x000000802400780c */ /* 0x000fe20003f06070 */
[----:B------:R-:W-:Y:S02]  /*1dc0*/  IMAD R41, R32, UR7, R41 ;  /* 0x0000000720297c24 */ /* 0x000fe4000f8e0229 */
[----:B------:R-:W-:-:S04]  /*1dd0*/  IMAD.WIDE R30, R31, 0x4, R24 ;  /* 0x000000041f1e7825 */ /* 0x000fc800078e0218 */
[----:B------:R-:W-:-:S04]  /*1de0*/  IMAD.WIDE R32, R33, 0x4, R24 ;  /* 0x0000000421207825 */ /* 0x000fc800078e0218 */
[----:B------:R-:W-:Y:S01]  /*1df0*/  IMAD.WIDE R24, R41, 0x4, R24 ;  /* 0x0000000429187825 */ /* 0x000fe200078e0218 */
[----:B--2---:R3:W-:Y:S04]  /*1e00*/  STG.E desc[UR18][R28.64], R35 ;  /* 0x000000231c007986 */ /* 0x0047e8000c101912 */
[----:B----4-:R3:W-:Y:S04]  /*1e10*/  STG.E desc[UR18][R30.64], R37 ;  /* 0x000000251e007986 */ /* 0x0107e8000c101912 */
[----:B-1----:R3:W-:Y:S04]  /*1e20*/  STG.E desc[UR18][R32.64], R39 ;  /* 0x0000002720007986 */ /* 0x0027e8000c101912 */
[----:B-----5:R3:W-:Y:S01]  /*1e30*/  STG.E desc[UR18][R24.64], R43 ;  /* 0x0000002b18007986 */ /* 0x0207e2000c101912 */
[----:B------:R-:W-:Y:S05]  /*1e40*/  @!P0 BRA `(.L_x_5860) ;  /* 0xfffffffc00748947 */ /* 0x000fea000383ffff */
.L_x_5857:
[----:B------:R-:W-:Y:S05]  /*1e50*/  BSYNC.RECONVERGENT B0 ;  /* 0x0000000000007941 */ /* 0x000fea0003800200 */
.L_x_5856:
[----:B------:R-:W-:Y:S02]  /*1e60*/  USHF.L.U32 UR6, UR17, 0x2, URZ ;  /* 0x0000000211067899 */ /* 0x000fe400080006ff */
[----:B------:R-:W-:-:S04]  /*1e70*/  UIADD3 UR8, UPT, UPT, UR17, UR8, URZ ;  /* 0x0000000811087290 */ /* 0x000fc8000fffe0ff */
[----:B------:R-:W-:-:S09]  /*1e80*/  UISETP.GE.U32.AND UP0, UPT, UR8, UR6, UPT ;  /* 0x000000060800728c */ /* 0x000fd2000bf06070 */
[----:B------:R-:W-:Y:S05]  /*1e90*/  BRA.U !UP0, `(.L_x_5861) ;  /* 0xffffffe908b47547 */ /* 0x000fea000b83ffff */
[----:B------:R-:W-:Y:S05]  /*1ea0*/  EXIT ;  /* 0x000000000000794d */ /* 0x000fea0003800000 */
.L_x_5854:
[----:B------:R-:W-:Y:S01]  /*1eb0*/  HFMA2 R47, -RZ, RZ, 0, 0.004024505615234375 ;  /* 0x00001c1fff2f7431 */ /* 0x000fe200000001ff */
[----:B------:R-:W-:Y:S01]  /*1ec0*/  BSSY B0, `(.L_x_5862) ;  /* 0x0000006000007945 */ /* 0x000fe20003800000 */
[----:B------:R-:W-:Y:S02]  /*1ed0*/  IMAD.MOV.U32 R46, RZ, RZ, 0x2 ;  /* 0x00000002ff2e7424 */ /* 0x000fe400078e00ff */
[----:B------:R-:W-:-:S07]  /*1ee0*/  IMAD.MOV.U32 R44, RZ, RZ, -0x1 ;  /* 0xffffffffff2c7424 */ /* 0x000fce00078e00ff */
[----:B------:R-:W-:Y:S05]  /*1ef0*/  WARPSYNC.COLLECTIVE R44, `(.L_x_5863) ;  /* 0x000000002c087348 */ /* 0x000fea0003c00000 */
[----:B------:R0:W1:Y:S02]  /*1f00*/  SHFL.DOWN P5, R45, R43, R46, R47 ;  /* 0x0800002e2b2d7389 */ /* 0x00006400000a002f */
[----:B01----:R-:W-:Y:S05]  /*1f10*/  ENDCOLLECTIVE ;  /* 0x000000000000791b */ /* 0x003fea0003800000 */
.L_x_5863:
[----:B------:R-:W-:Y:S05]  /*1f20*/  BSYNC B0 ;  /* 0x0000000000007941 */ /* 0x000fea0003800000 */
.L_x_5862:
        /* <DEDUP_REMOVED lines=9> */
.L_x_5864:
[----:B------:R-:W-:Y:S05]  /*1fc0*/  BRA `(.L_x_5865) ;  /* 0xfffffff800107947 */ /* 0x000fea000383ffff */
        .weak           $__internal_59_$__cuda_sm20_div_u16
        .type           $__internal_59_$__cuda_sm20_div_u16,@function
        .size           $__internal_59_$__cuda_sm20_div_u16,(.L_x_58010 - $__internal_59_$__cuda_sm20_div_u16)
$__internal_59_$__cuda_sm20_div_u16:
        /* <DEDUP_REMOVED lines=18> */
[----:B------:R-:W-:Y:S06]  /*20f0*/  RET.REL.NODEC R2 `(_Z9cuda_gemmIiLi256ELi4ELi1ELi256ELi64ELi64ELi32ELi0ELi1EEviiiPT_S1_S1_ii) ;  /* 0xffffffdc02c07950 */ /* 0x000fec0003c3ffff */
.L_x_5866:
        /* <DEDUP_REMOVED lines=16> */
.L_x_58010:


//--------------------- .text._Z9cuda_gemmIiLi256ELi4ELi1ELi256ELi64ELi64ELi32ELi0ELi0EEviiiPT_S1_S1_ii --------------------------
	.section	.text._Z9cuda_gemmIiLi256ELi4ELi1ELi256ELi64ELi64ELi32ELi0ELi0EEviiiPT_S1_S1_ii,"ax",@progbits
	.align	128
        .global         _Z9cuda_gemmIiLi256ELi4ELi1ELi256ELi64ELi64ELi32ELi0ELi0EEviiiPT_S1_S1_ii
        .type           _Z9cuda_gemmIiLi256ELi4ELi1ELi256ELi64ELi64ELi32ELi0ELi0EEviiiPT_S1_S1_ii,@function
        .size           _Z9cuda_gemmIiLi256ELi4ELi1ELi256ELi64ELi64ELi32ELi0ELi0EEviiiPT_S1_S1_ii,(.L_x_58272 - _Z9cuda_gemmIiLi256ELi4ELi1ELi256ELi64ELi64ELi32ELi0ELi0EEviiiPT_S1_S1_ii)
        .other          _Z9cuda_gemmIiLi256ELi4ELi1ELi256ELi64ELi64ELi32ELi0ELi0EEviiiPT_S1_S1_ii,@"STO_CUDA_ENTRY STV_DEFAULT"
_Z9cuda_gemmIiLi256ELi4ELi1ELi256ELi64ELi64ELi32ELi0ELi0EEviiiPT_S1_S1_ii:
.text._Z9cuda_gemmIiLi256ELi4ELi1ELi256ELi64ELi64ELi32ELi0ELi0EEviiiPT_S1_S1_ii:
        /* <DEDUP_REMOVED lines=41> */
.L_x_5867:
[----:B------:R-:W0:Y:S02]  /*0290*/  S2UR UR11, SR_CTAID.X ;  /* 0x00000000000b79c3 */ /* 0x000e240000002500 */
[----:B0-----:R-:W-:Y:S02]  /*02a0*/  USHF.R.U32.HI UR10, URZ, 0x6, UR11 ;  /* 0x00000006ff0a7899 */ /* 0x001fe4000801160b */
[----:B------:R-:W-:-:S12]  /*02b0*/  ULOP3.LUT UR11, UR11, 0x3f, URZ, 0xc0, !UPT ;  /* 0x0000003f0b0b7892 */ /* 0x000fd8000f8ec0ff */
.L_x_5868:
[----:B------:R-:W-:Y:S01]  /*02c0*/  IMAD.U32 R0, RZ, RZ, UR12 ;  /* 0x0000000cff007e24 */ /* 0x000fe2000f8e00ff */
[----:B------:R-:W-:Y:S01]  /*02d0*/  UMOV UR4, URZ ;  /* 0x000000ff00047c82 */ /* 0x000fe20008000000 */
[----:B------:R-:W0:Y:S01]  /*02e0*/  LDCU UR20, c[0x0][0x360] ;  /* 0x00006c00ff1477ac */ /* 0x000e220008000800 */
[----:B------:R-:W1:Y:S01]  /*02f0*/  LDC R4, c[0x0][0x374] ;  /* 0x0000dd00ff047b82 */ /* 0x000e620000000800 */
[----:B------:R-:W2:Y:S01]  /*0300*/  S2R R49, SR_TID.X ;  /* 0x0000000000317919 */ /* 0x000ea20000002100 */
[----:B------:R-:W-:-:S04]  /*0310*/  IABS R0, R0 ;  /* 0x0000000000007213 */ /* 0x000fc80000000000 */
[----:B------:R-:W-:Y:S02]  /*0320*/  R2UR UR7, R0 ;  /* 0x00000000000772ca */ /* 0x000fe400000e0000 */
[----:B------:R-:W3:Y:S11]  /*0330*/  S2UR UR14, SR_CTAID.Y ;  /* 0x00000000000e79c3 */ /* 0x000ef60000002600 */
[----:B------:R-:W4:Y:S01]  /*0340*/  I2F.RP R0, UR7 ;  /* 0x0000000700007d06 */ /* 0x000f220008209400 */
[----:B-1----:R-:W-:-:S05]  /*0350*/  IMAD.SHL.U32 R4, R4, 0x4, RZ ;  /* 0x0000000404047824 */ /* 0x002fca00078e00ff */
[----:B---3--:R-:W-:Y:S02]  /*0360*/  ISETP.LE.U32.AND P0, PT, R4, UR14, PT ;  /* 0x0000000e04007c0c */ /* 0x008fe4000bf03070 */
[----:B----4-:R-:W1:Y:S02]  /*0370*/  MUFU.RCP R0, R0 ;  /* 0x0000000000007308 */ /* 0x010e640000001000 */
[----:B-1----:R-:W-:-:S06]  /*0380*/  VIADD R2, R0, 0xffffffe ;  /* 0x0ffffffe00027836 */ /* 0x002fcc0000000000 */
        /* <DEDUP_REMOVED lines=18> */
[----:B------:R-:W-:Y:S01]  /*04b0*/  @!UP2 UIADD3 UR5, UPT, UPT, -UR5, URZ, URZ ;  /* 0x000000ff0505a290 */ /* 0x000fe2000fffe1ff */
[----:B------:R-:W-:Y:S06]  /*04c0*/  I2F.U32.RP R4, UR19 ;  /* 0x0000001300047d06 */ /* 0x000fec0008209000 */
[----:B------:R-:W-:-:S04]  /*04d0*/  @!UP0 ULOP3.LUT UR5, URZ, UR12, URZ, 0x33, !UPT ;  /* 0x0000000cff058292 */ /* 0x000fc8000f8e33ff */
[----:B------:R-:W-:-:S04]  /*04e0*/  UIMAD UR6, UR5, UR19, URZ ;  /* 0x00000013050672a4 */ /* 0x000fc8000f8e02ff */
[----:B------:R-:W-:-:S04]  /*04f0*/  UISETP.LT.AND UP0, UPT, UR6, 0x100, UPT ;  /* 0x000001000600788c */ /* 0x000fc8000bf01270 */
[----:B------:R-:W-:-:S06]  /*0500*/  USEL UR6, UR6, 0x100, UP0 ;  /* 0x0000010006067887 */ /* 0x000fcc0008000000 */
[----:B------:R-:W-:-:S03]  /*0510*/  IMAD R5, RZ, RZ, -UR6 ;  /* 0x80000006ff057e24 */ /* 0x000fc6000f8e02ff */
[----:B------:R-:W1:Y:S08]  /*0520*/  I2F.U32.RP R0, UR6 ;  /* 0x0000000600007d06 */ /* 0x000e700008209000 */
[----:B-1----:R-:W1:Y:S02]  /*0530*/  MUFU.RCP R0, R0 ;  /* 0x0000000000007308 */ /* 0x002e640000001000 */
[----:B-1----:R-:W-:-:S06]  /*0540*/  VIADD R2, R0, 0xffffffe ;  /* 0x0ffffffe00027836 */ /* 0x002fcc0000000000 */
[----:B------:R1:W3:Y:S01]  /*0550*/  F2I.FTZ.U32.TRUNC.NTZ R3, R2 ;  /* 0x0000000200037305 */ /* 0x0002e2000021f000 */
[----:B0-2---:R-:W-:Y:S05]  /*0560*/  @P0 EXIT ;  /* 0x000000000000094d */ /* 0x005fea0003800000 */
[----:B-1----:R-:W-:Y:S02]  /*0570*/  HFMA2 R2, -RZ, RZ, 0, 0 ;  /* 0x00000000ff027431 */ /* 0x002fe400000001ff */
        /* <DEDUP_REMOVED lines=15> */
[----:B------:R-:W-:-:S02]  /*0670*/  ULEA.HI UR13, UR13, UR13, URZ, 0x1 ;  /* 0x0000000d0d0d7291 */ /* 0x000fc4000f8f08ff */
[----:B------:R-:W-:Y:S01]  /*0680*/  IMAD.MOV R2, RZ, RZ, -R48 ;  /* 0x000000ffff027224 */ /* 0x000fe200078e0a30 */
[----:B------:R-:W-:Y:S01]  /*0690*/  UMOV UR7, 0xffffff00 ;  /* 0xffffff0000077882 */ /* 0x000fe20000000000 */
[----:B------:R-:W-:Y:S01]  /*06a0*/  IMAD.U32 R14, RZ, RZ, UR23 ;  /* 0x00000017ff0e7e24 */ /* 0x000fe2000f8e00ff */
[----:B------:R-:W-:Y:S01]  /*06b0*/  USHF.R.S32.HI UR13, URZ, 0x1, UR13 ;  /* 0x00000001ff0d7899 */ /* 0x000fe2000801140d */
[----:B------:R-:W-:Y:S01]  /*06c0*/  IMAD R2, R2, UR6, R49 ;  /* 0x0000000602027c24 */ /* 0x000fe2000f8e0231 */
[----:B------:R-:W-:Y:S01]  /*06d0*/  USHF.L.U32 UR21, UR11, 0x8, URZ ;  /* 0x000000080b157899 */ /* 0x000fe200080006ff */
[----:B-1----:R-:W-:Y:S01]  /*06e0*/  VIADD R3, R4, 0xffffffe ;  /* 0x0ffffffe04037836 */ /* 0x002fe20000000000 */
[----:B------:R-:W-:Y:S02]  /*06f0*/  USHF.L.U32 UR22, UR20, 0x2, URZ ;  /* 0x0000000214167899 */ /* 0x000fe400080006ff */
[----:B------:R-:W-:Y:S01]  /*0700*/  ISETP.GE.U32.AND P0, PT, R2, UR6, PT ;  /* 0x0000000602007c0c */ /* 0x000fe2000bf06070 */
[----:B------:R-:W-:-:S02]  /*0710*/  UIMAD.WIDE.U32 UR8, UR8, UR20, URZ ;  /* 0x00000014080872a5 */ /* 0x000fc4000f8e00ff */
[----:B------:R-:W1:Y:S01]  /*0720*/  F2I.FTZ.U32.TRUNC.NTZ R3, R3 ;  /* 0x0000000300037305 */ /* 0x000e62000021f000 */
[----:B--2---:R-:W-:Y:S01]  /*0730*/  UISETP.LT.AND UP3, UPT, UR15, 0x20, UPT ;  /* 0x000000200f00788c */ /* 0x004fe2000bf61270 */
[----:B0-----:R-:W-:Y:S01]  /*0740*/  VIADD R5, R6, 0xffffffe ;  /* 0x0ffffffe06057836 */ /* 0x001fe20000000000 */
[----:B------:R-:W0:Y:S01]  /*0750*/  LDCU.64 UR16, c[0x0][0x358] ;  /* 0x00006b00ff1077ac */ /* 0x000e220008000a00 */
[----:B------:R-:W-:Y:S01]  /*0760*/  VIADD R6, R49, UR20 ;  /* 0x0000001431067c36 */ /* 0x000fe20008000000 */
[----:B------:R-:W-:-:S03]  /*0770*/  UIMAD UR7, UR19, UR7, 0x201f ;  /* 0x0000201f130774a4 */ /* 0x000fc6000f8e0207 */
[----:B------:R-:W2:Y:S02]  /*0780*/  F2I.FTZ.U32.TRUNC.NTZ R5, R5 ;  /* 0x0000000500057305 */ /* 0x000ea4000021f000 */
[----:B------:R-:W-:Y:S01]  /*0790*/  @P0 VIADD R2, R2, -UR6 ;  /* 0x8000000602020c36 */ /* 0x000fe20008000000 */
[----:B------:R-:W-:Y:S02]  /*07a0*/  @P0 IADD3 R48, PT, PT, R48, 0x1, RZ ;  /* 0x0000000130300810 */ /* 0x000fe40007ffe0ff */
[----:B------:R-:W-:Y:S02]  /*07b0*/  PLOP3.LUT P0, PT, PT, PT, UP0, 0x80, 0x8 ;  /* 0x000000000008781c */ /* 0x000fe40003f0f008 */
[----:B------:R-:W-:Y:S01]  /*07c0*/  ISETP.GE.U32.AND P1, PT, R2, UR6, PT ;  /* 0x0000000602007c0c */ /* 0x000fe2000bf26070 */
[----:B-1----:R-:W-:Y:S02]  /*07d0*/  IMAD.MOV R7, RZ, RZ, -R3 ;  /* 0x000000ffff077224 */ /* 0x002fe400078e0a03 */
[----:B------:R-:W-:-:S02]  /*07e0*/  IMAD.MOV.U32 R2, RZ, RZ, RZ ;  /* 0x000000ffff027224 */ /* 0x000fc400078e00ff */
        /* <DEDUP_REMOVED lines=87> */
[----:B------:R-:W-:Y:S01]  /*0d60*/  UIMAD UR9, UR13, UR10, URZ ;  /* 0x0000000a0d0972a4 */ /* 0x000fe2000f8e02ff */
[----:B------:R-:W-:Y:S01]  /*0d70*/  ISETP.GE.U32.AND P1, PT, R3, UR23, PT ;  /* 0x0000001703007c0c */ /* 0x000fe2000bf26070 */
[C---:B------:R-:W-:Y:S01]  /*0d80*/  IMAD.IADD R40, R41.reuse, 0x1, -R40 ;  /* 0x0000000129287824 */ /* 0x040fe200078e0a28 */
[----:B------:R-:W-:Y:S01]  /*0d90*/  IADD3 R3, PT, PT, R2, 0xa, RZ ;  /* 0x0000000a02037810 */ /* 0x000fe20007ffe0ff */
[----:B------:R-:W-:Y:S01]  /*0da0*/  IMAD.IADD R39, R41, 0x1, -R0 ;  /* 0x0000000129277824 */ /* 0x000fe200078e0a00 */
[----:B------:R-:W-:Y:S01]  /*0db0*/  SEL R38, R14, RZ, P0 ;  /* 0x000000ff0e267207 */ /* 0x000fe20000000000 */
[----:B------:R-:W-:Y:S01]  /*0dc0*/  UIMAD UR9, UR5, UR11, UR9 ;  /* 0x0000000b050972a4 */ /* 0x000fe2000f8e0209 */
        /* <DEDUP_REMOVED lines=11> */
[C---:B------:R-:W-:Y:S01]  /*0e80*/  IMAD.IADD R38, R41.reuse, 0x1, -R38 ;  /* 0x0000000129267824 */ /* 0x040fe200078e0a26 */
        /* <DEDUP_REMOVED lines=17> */
[----:B------:R-:W-:Y:S01]  /*0fa0*/  USEL UR8, UR15, 0x20, UP3 ;  /* 0x000000200f087887 */ /* 0x000fe20009800000 */
[C---:B------:R-:W-:Y:S01]  /*0fb0*/  SEL R10, R14.reuse, RZ, P6 ;  /* 0x000000ff0e0a7207 */ /* 0x040fe20003000000 */
[C---:B------:R-:W-:Y:S01]  /*0fc0*/  IMAD.IADD R23, R41.reuse, 0x1, -R8 ;  /* 0x0000000129177824 */ /* 0x040fe200078e0a08 */
[C---:B------:R-:W-:Y:S01]  /*0fd0*/  SEL R20, R14.reuse, RZ, P5 ;  /* 0x000000ff0e147207 */ /* 0x040fe20002800000 */
[----:B------:R-:W-:Y:S01]  /*0fe0*/  USEL UR10, UR4, UR12, !UP0 ;  /* 0x0000000c040a7287 */ /* 0x000fe2000c000000 */
        /* <DEDUP_REMOVED lines=11> */
[----:B------:R-:W-:Y:S01]  /*10a0*/  UMOV UR11, UR14 ;  /* 0x0000000e000b7c82 */ /* 0x000fe20008000000 */
[----:B0-----:R-:W-:-:S07]  /*10b0*/  IADD3 R22, PT, PT, R41, -R22, RZ ;  /* 0x8000001629167210 */ /* 0x001fce0007ffe0ff */
.L_x_5950:
        /* <DEDUP_REMOVED lines=37> */
.L_x_5870:
[----:B------:R-:W-:Y:S05]  /*1310*/  BSYNC.RECONVERGENT B0 ;  /* 0x0000000000007941 */ /* 0x000fea0003800200 */
.L_x_5869:
        /* <DEDUP_REMOVED lines=10> */
.L_x_5873:
        /* <DEDUP_REMOVED lines=22> */
.L_x_5872:
[----:B------:R-:W-:Y:S05]  /*1520*/  BSYNC.RECONVERGENT B0 ;  /* 0x0000000000007941 */ /* 0x000fea0003800200 */
.L_x_5871:
        /* <DEDUP_REMOVED lines=25> */
.L_x_5877:
[----:B------:R-:W-:Y:S05]  /*16c0*/  BSYNC.RECONVERGENT B1 ;  /* 0x0000000000017941 */ /* 0x000fea0003800200 */
.L_x_5876:
[----:B------:R-:W-:Y:S05]  /*16d0*/  @!P1 BRA `(.L_x_5875) ;  /* 0x0000000000389947 */ /* 0x000fea0003800000 */
[----:B0-2---:R-:W0:Y:S01]  /*16e0*/  S2R R30, SR_CgaCtaId ;  /* 0x00000000001e7919 */ /* 0x005e220000008800 */
[----:B-1----:R-:W-:-:S05]  /*16f0*/  MOV R29, 0x400 ;  /* 0x00000400001d7802 */ /* 0x002fca0000000f00 */
[----:B------:R-:W-:-:S05]  /*1700*/  VIADD R29, R29, 0x2480 ;  /* 0x000024801d1d7836 */ /* 0x000fca0000000000 */
[----:B0-----:R-:W-:-:S07]  /*1710*/  LEA R33, R30, R29, 0x18 ;  /* 0x0000001d1e217211 */ /* 0x001fce00078ec0ff */
.L_x_5878:
        /* <DEDUP_REMOVED lines=10> */
.L_x_5875:
[----:B------:R-:W-:Y:S05]  /*17c0*/  BSYNC.RECONVERGENT B0 ;  /* 0x0000000000007941 */ /* 0x000fea0003800200 */
.L_x_5874:
        /* <DEDUP_REMOVED lines=13> */
.L_x_5881:
        /* <DEDUP_REMOVED lines=10> */
.L_x_5880:
[----:B0-----:R-:W-:Y:S05]  /*1940*/  BSYNC.RECONVERGENT B0 ;  /* 0x0000000000007941 */ /* 0x001fea0003800200 */
.L_x_5879:
[----:B------:R-:W-:Y:S01]  /*1950*/  BAR.SYNC.DEFER_BLOCKING 0x0 ;  /* 0x0000000000007b1d */ /* 0x000fe20000010000 */
[----:B------:R-:W-:-:S09]  /*1960*/  UISETP.GE.AND UP0, UPT, UR5, 0x1, UPT ;  /* 0x000000010500788c */ /* 0x000fd2000bf06270 */
[----:B------:R-:W-:Y:S05]  /*1970*/  BRA.U !UP0, `(.L_x_5882) ;  /* 0x0000003108bc7547 */ /* 0x000fea000b800000 */
[----:B------:R-:W-:-:S09]  /*1980*/  UISETP.NE.AND UP0, UPT, UR19, 0x1, UPT ;  /* 0x000000011300788c */ /* 0x000fd2000bf05270 */
[----:B------:R-:W-:Y:S05]  /*1990*/  BRA.U UP0, `(.L_x_5883) ;  /* 0x00000011001c7547 */ /* 0x000fea000b800000 */
[----:B------:R-:W-:-:S05]  /*19a0*/  UMOV UR4, URZ ;  /* 0x000000ff00047c82 */ /* 0x000fca0008000000 */
.L_x_5903:
        /* <DEDUP_REMOVED lines=20> */
.L_x_5884:
        /* <DEDUP_REMOVED lines=10> */
.L_x_5885:
        /* <DEDUP_REMOVED lines=10> */
.L_x_5886:
        /* <DEDUP_REMOVED lines=10> */
.L_x_5887:
        /* <DEDUP_REMOVED lines=10> */
.L_x_5888:
        /* <DEDUP_REMOVED lines=11> */
.L_x_5889:
        /* <DEDUP_REMOVED lines=11> */
.L_x_5890:
        /* <DEDUP_REMOVED lines=11> */
.L_x_5891:
        /* <DEDUP_REMOVED lines=11> */
.L_x_5892:
        /* <DEDUP_REMOVED lines=11> */
.L_x_5893:
        /* <DEDUP_REMOVED lines=11> */
.L_x_5894:
        /* <DEDUP_REMOVED lines=11> */
.L_x_5895:
        /* <DEDUP_REMOVED lines=11> */
.L_x_5896:
        /* <DEDUP_REMOVED lines=11> */
.L_x_5897:
        /* <DEDUP_REMOVED lines=11> */
.L_x_5898:
        /* <DEDUP_REMOVED lines=11> */
.L_x_5899:
        /* <DEDUP_REMOVED lines=9> */
.L_x_5902:
        /* <DEDUP_REMOVED lines=69> */
.L_x_5901:
[----:B------:R-:W-:Y:S05]  /*29e0*/  BSYNC.RECONVERGENT B0 ;  /* 0x0000000000007941 */ /* 0x000fea0003800200 */
.L_x_5900:
[----:B------:R-:W-:Y:S05]  /*29f0*/  BRA.U !UP0, `(.L_x_5903) ;  /* 0xffffffed08ec7547 */ /* 0x000fea000b83ffff */
[----:B------:R-:W-:Y:S05]  /*2a00*/  BRA `(.L_x_5882) ;  /* 0x0000002000987947 */ /* 0x000fea0003800000 */
.L_x_5883:
[----:B------:R-:W-:-:S13]  /*2a10*/  ISETP.GT.U32.AND P0, PT, R30, 0x1f, PT ;  /* 0x0000001f1e00780c */ /* 0x000fda0003f04070 */
[----:B------:R-:W-:Y:S05]  /*2a20*/  @P0 BRA `(.L_x_5904) ;  /* 0x0000001000140947 */ /* 0x000fea0003800000 */
[----:B------:R-:W-:-:S05]  /*2a30*/  UMOV UR4, URZ ;  /* 0x000000ff00047c82 */ /* 0x000fca0008000000 */
.L_x_5924:
        /* <DEDUP_REMOVED lines=20> */
.L_x_5905:
        /* <DEDUP_REMOVED lines=10> */
.L_x_5906:
        /* <DEDUP_REMOVED lines=10> */
.L_x_5907:
        /* <DEDUP_REMOVED lines=10> */
.L_x_5908:
        /* <DEDUP_REMOVED lines=10> */
.L_x_5909:
        /* <DEDUP_REMOVED lines=11> */
.L_x_5910:
        /* <DEDUP_REMOVED lines=11> */
.L_x_5911:
        /* <DEDUP_REMOVED lines=11> */
.L_x_5912:
        /* <DEDUP_REMOVED lines=11> */
.L_x_5913:
        /* <DEDUP_REMOVED lines=11> */
.L_x_5914:
        /* <DEDUP_REMOVED lines=11> */
.L_x_5915:
        /* <DEDUP_REMOVED lines=11> */
.L_x_5916:
        /* <DEDUP_REMOVED lines=11> */
.L_x_5917:
        /* <DEDUP_REMOVED lines=11> */
.L_x_5918:
        /* <DEDUP_REMOVED lines=11> */
.L_x_5919:
        /* <DEDUP_REMOVED lines=11> */
.L_x_5920:
        /* <DEDUP_REMOVED lines=9> */
.L_x_5923:
        /* <DEDUP_REMOVED lines=67> */
.L_x_5922:
[----:B------:R-:W-:Y:S05]  /*3a50*/  BSYNC.RECONVERGENT B0 ;  /* 0x0000000000007941 */ /* 0x000fea0003800200 */
.L_x_5921:
[----:B------:R-:W-:Y:S05]  /*3a60*/  BRA.U !UP0, `(.L_x_5924) ;  /* 0xffffffed08f47547 */ /* 0x000fea000b83ffff */
[----:B------:R-:W-:Y:S05]  /*3a70*/  BRA `(.L_x_5882) ;  /* 0x00000010007c7947 */ /* 0x000fea0003800000 */
.L_x_5904:
[----:B------:R-:W-:-:S07]  /*3a80*/  IMAD.MOV.U32 R33, RZ, RZ, RZ ;  /* 0x000000ffff217224 */ /* 0x000fce00078e00ff */
.L_x_5944:
        /* <DEDUP_REMOVED lines=19> */
.L_x_5925:
        /* <DEDUP_REMOVED lines=10> */
.L_x_5926:
        /* <DEDUP_REMOVED lines=10> */
.L_x_5927:
        /* <DEDUP_REMOVED lines=10> */
.L_x_5928:
        /* <DEDUP_REMOVED lines=11> */
.L_x_5929:
        /* <DEDUP_REMOVED lines=11> */
.L_x_5930:
        /* <DEDUP_REMOVED lines=11> */
.L_x_5931:
        /* <DEDUP_REMOVED lines=11> */
.L_x_5932:
        /* <DEDUP_REMOVED lines=11> */
.L_x_5933:
        /* <DEDUP_REMOVED lines=11> */
.L_x_5934:
        /* <DEDUP_REMOVED lines=11> */
.L_x_5935:
        /* <DEDUP_REMOVED lines=11> */
.L_x_5936:
        /* <DEDUP_REMOVED lines=11> */
.L_x_5937:
        /* <DEDUP_REMOVED lines=11> */
.L_x_5938:
        /* <DEDUP_REMOVED lines=11> */
.L_x_5939:
        /* <DEDUP_REMOVED lines=11> */
.L_x_5940:
[----:B------:R-:W-:Y:S05]  /*45e0*/  @P4 BRA `(.L_x_5941) ;  /* 0x00000004009c4947 */ /* 0x000fea0003800000 */
[----:B------:R-:W-:-:S07]  /*45f0*/  IMAD.MOV.U32 R35, RZ, RZ, R48 ;  /* 0x000000ffff237224 */ /* 0x000fce00078e0030 */
.L_x_5943:
        /* <DEDUP_REMOVED lines=68> */
.L_x_5942:
        /* <DEDUP_REMOVED lines=34> */
.L_x_5941:
[----:B------:R-:W-:Y:S05]  /*4c60*/  @!P5 BRA `(.L_x_5944) ;  /* 0xffffffec0088d947 */ /* 0x000fea000383ffff */
.L_x_5882:
        /* <DEDUP_REMOVED lines=123> */
.L_x_5948:
[----:B------:R-:W-:Y:S05]  /*5420*/  BSYNC.RECONVERGENT B1 ;  /* 0x0000000000017941 */ /* 0x000fea0003800200 */
.L_x_5947:
        /* <DEDUP_REMOVED lines=13> */
.L_x_5949:
        /* <DEDUP_REMOVED lines=105> */
.L_x_5946:
[----:B------:R-:W-:Y:S05]  /*5b90*/  BSYNC.RECONVERGENT B0 ;  /* 0x0000000000007941 */ /* 0x000fea0003800200 */
.L_x_5945:
[----:B------:R-:W5:Y:S02]  /*5ba0*/  LDCU UR4, c[0x0][0x374] ;  /* 0x00006e80ff0477ac */ /* 0x000f640008000800 */
[----:B-----5:R-:W-:Y:S02]  /*5bb0*/  UIADD3 UR11, UPT, UPT, UR4, UR11, URZ ;  /* 0x0000000b040b7290 */ /* 0x020fe4000fffe0ff */
[----:B------:R-:W-:-:S04]  /*5bc0*/  USHF.L.U32 UR4, UR4, 0x2, URZ ;  /* 0x0000000204047899 */ /* 0x000fc800080006ff */
[----:B------:R-:W-:-:S09]  /*5bd0*/  UISETP.GE.U32.AND UP0, UPT, UR11, UR4, UPT ;  /* 0x000000040b00728c */ /* 0x000fd2000bf06070 */
[----:B------:R-:W-:Y:S05]  /*5be0*/  BRA.U !UP0, `(.L_x_5950) ;  /* 0xffffffb508347547 */ /* 0x000fea000b83ffff */
[----:B------:R-:W-:Y:S05]  /*5bf0*/  EXIT ;  /* 0x000000000000794d */ /* 0x000fea0003800000 */
.L_x_5951:
        /* <DEDUP_REMOVED lines=16> */
.L_x_58272:


//--------------------- .text._Z9cuda_gemmIiLi256ELi4ELi1ELi256ELi32ELi32ELi32ELi1ELi1EEviiiPT_S1_S1_ii --------------------------
	.section	.text._Z9cuda_gemmIiLi256ELi4ELi1ELi256ELi32ELi32ELi32ELi1ELi1EEviiiPT_S1_S1_ii,"ax",@progbits
	.align	128
        .global         _Z9cuda_gemmIiLi256ELi4ELi1ELi256ELi32ELi32ELi32ELi1ELi1EEviiiPT_S1_S1_ii
        .type           _Z9cuda_gemmIiLi256ELi4ELi1ELi256ELi32ELi32ELi32ELi1ELi1EEviiiPT_S1_S1_ii,@function
        .size           _Z9cuda_gemmIiLi256ELi4ELi1ELi256ELi32ELi32ELi32ELi1ELi1EEviiiPT_S1_S1_ii,(.L_x_58011 - _Z9cuda_gemmIiLi256ELi4ELi1ELi256ELi32ELi32ELi32ELi1ELi1EEviiiPT_S1_S1_ii)
        .other          _Z9cuda_gemmIiLi256ELi4ELi1ELi256ELi32ELi32ELi32ELi1ELi1EEviiiPT_S1_S1_ii,@"STO_CUDA_ENTRY STV_DEFAULT"
_Z9cuda_gemmIiLi256ELi4ELi1ELi256ELi32ELi32ELi32ELi1ELi1EEviiiPT_S1_S1_ii:
.text._Z9cuda_gemmIiLi256ELi4ELi1ELi256ELi32ELi32ELi32ELi1ELi1EEviiiPT_S1_S1_ii:
        /* <DEDUP_REMOVED lines=8> */
[----:B------:R-:W-:Y:S05]  /*0080*/  CALL.REL.NOINC `($__internal_60_$__cuda_sm20_div_u16) ;  /* 0x0000002000887944 */ /* 0x000fea0003c00000 */
        /* <DEDUP_REMOVED lines=12> */
[----:B------:R-:W-:Y:S01]  /*0150*/  IMAD.MOV.U32 R10, RZ, RZ, RZ ;  /* 0x000000ffff0a7224 */ /* 0x000fe200078e00ff */
[----:B------:R-:W-:Y:S02]  /*0160*/  MOV R15, R0 ;  /* 0x00000000000f7202 */ /* 0x000fe40000000f00 */
[----:B---3--:R-:W-:-:S07]  /*0170*/  LEA R5, R6, R5, 0x18 ;  /* 0x0000000506057211 */ /* 0x008fce00078ec0ff */
.L_x_5954:
[----:B---34-:R-:W-:-:S06]  /*0180*/  IMAD.WIDE.U32 R6, R15, 0x4, R8 ;  /* 0x000000040f067825 */ /* 0x018fcc00078e0008 */
[----:B--2---:R-:W2:Y:S01]  /*0190*/  LDG.E R6, desc[UR12][R6.64] ;  /* 0x0000000c06067981 */ /* 0x004ea2000c1e1900 */
[C---:B------:R-:W-:Y:S01]  /*01a0*/  LOP3.LUT R12, R15.reuse, 0x1f, RZ, 0xc0, !PT ;  /* 0x0000001f0f0c7812 */ /* 0x040fe200078ec0ff */
        /* <DEDUP_REMOVED lines=10> */
.L_x_5953:
[----:B--2---:R-:W-:Y:S05]  /*0250*/  BSYNC.RECONVERGENT B0 ;  /* 0x0000000000007941 */ /* 0x004fea0003800200 */
.L_x_5952:
[----:B------:R-:W-:Y:S01]  /*0260*/  BSSY.RECONVERGENT B0, `(.L_x_5955) ;  /* 0x0000028000007945 */ /* 0x000fe20003800200 */
[----:B0-----:R-:W-:-:S07]  /*0270*/  LEA R5, R17, R14, 0x18 ;  /* 0x0000000e11057211 */ /* 0x001fce00078ec0ff */
.L_x_5956:
[C---:B------:R-:W-:Y:S01]  /*0280*/  IADD3 R23, PT, PT, R15.reuse, UR18, RZ ;  /* 0x000000120f177c10 */ /* 0x040fe2000fffe0ff */
[----:B01----:R-:W-:-:S04]  /*0290*/  IMAD.WIDE.U32 R12, R15, 0x4, R2 ;  /* 0x000000040f0c7825 */ /* 0x003fc800078e0002 */
[C---:B------:R-:W-:Y:S02]  /*02a0*/  VIADD R17, R23.reuse, UR18 ;  /* 0x0000001217117c36 */ /* 0x040fe40008000000 */
[--C-:B---3--:R-:W-:Y:S01]  /*02b0*/  IMAD.WIDE.U32 R6, R23, 0x4, R2.reuse ;  /* 0x0000000417067825 */ /* 0x108fe200078e0002 */
[----:B------:R-:W2:Y:S03]  /*02c0*/  LDG.E R12, desc[UR12][R12.64] ;  /* 0x0000000c0c0c7981 */ /* 0x000ea6000c1e1900 */
[C---:B------:R-:W-:Y:S02]  /*02d0*/  VIADD R19, R17.reuse, UR18 ;  /* 0x0000001211137c36 */ /* 0x040fe40008000000 */
[--C-:B------:R-:W-:Y:S01]  /*02e0*/  IMAD.WIDE.U32 R8, R17, 0x4, R2.reuse ;  /* 0x0000000411087825 */ /* 0x100fe200078e0002 */
[----:B------:R0:W3:Y:S03]  /*02f0*/  LDG.E R6, desc[UR12][R6.64] ;  /* 0x0000000c06067981 */ /* 0x0000e6000c1e1900 */
[----:B------:R-:W-:-:S02]  /*0300*/  IMAD.WIDE.U32 R10, R19, 0x4, R2 ;  /* 0x00000004130a7825 */ /* 0x000fc400078e0002 */
[----:B------:R1:W4:Y:S04]  /*0310*/  LDG.E R8, desc[UR12][R8.64] ;  /* 0x0000000c08087981 */ /* 0x000328000c1e1900 */
[----:B------:R-:W5:Y:S01]  /*0320*/  LDG.E R10, desc[UR12][R10.64] ;  /* 0x0000000c0a0a7981 */ /* 0x000f62000c1e1900 */
[----:B------:R-:W-:Y:S02]  /*0330*/  LOP3.LUT R16, R15, 0x1f, RZ, 0xc0, !PT ;  /* 0x0000001f0f107812 */ /* 0x000fe400078ec0ff */
[----:B------:R-:W-:Y:S02]  /*0340*/  SHF.R.U32.HI R15, RZ, 0x3, R15 ;  /* 0x00000003ff0f7819 */ /* 0x000fe4000001160f */
[----:B------:R-:W-:Y:S01]  /*0350*/  LOP3.LUT R14, R23, 0x1f, RZ, 0xc0, !PT ;  /* 0x0000001f170e7812 */ /* 0x000fe200078ec0ff */
[----:B------:R-:W-:Y:S01]  /*0360*/  IMAD R20, R16, 0x84, R5 ;  /* 0x0000008410147824 */ /* 0x000fe200078e0205 */
[----:B------:R-:W-:-:S02]  /*0370*/  LOP3.LUT R21, R15, 0x1ffffffc, RZ, 0xc0, !PT ;  /* 0x1ffffffc0f157812 */ /* 0x000fc400078ec0ff */
[----:B------:R-:W-:Y:S02]  /*0380*/  LOP3.LUT R16, R17, 0x1f, RZ, 0xc0, !PT ;  /* 0x0000001f11107812 */ /* 0x000fe400078ec0ff */
[----:B------:R-:W-:Y:S02]  /*0390*/  SHF.R.U32.HI R15, RZ, 0x3, R23 ;  /* 0x00000003ff0f7819 */ /* 0x000fe40000011617 */
[----:B------:R-:W-:Y:S02]  /*03a0*/  SHF.R.U32.HI R17, RZ, 0x3, R17 ;  /* 0x00000003ff117819 */ /* 0x000fe40000011611 */
[----:B------:R-:W-:Y:S02]  /*03b0*/  LOP3.LUT R18, R19, 0x1f, RZ, 0xc0, !PT ;  /* 0x0000001f13127812 */ /* 0x000fe400078ec0ff */
[----:B0-----:R-:W-:Y:S01]  /*03c0*/  SHF.R.U32.HI R7, RZ, 0x3, R19 ;  /* 0x00000003ff077819 */ /* 0x001fe20000011613 */
[--C-:B------:R-:W-:Y:S01]  /*03d0*/  IMAD R14, R14, 0x84, R5.reuse ;  /* 0x000000840e0e7824 */ /* 0x100fe200078e0205 */
[----:B------:R-:W-:Y:S01]  /*03e0*/  LOP3.LUT R15, R15, 0x1ffffffc, RZ, 0xc0, !PT ;  /* 0x1ffffffc0f0f7812 */ /* 0x000fe200078ec0ff */
[--C-:B------:R-:W-:Y:S01]  /*03f0*/  IMAD R16, R16, 0x84, R5.reuse ;  /* 0x0000008410107824 */ /* 0x100fe200078e0205 */
[----:B------:R-:W-:Y:S01]  /*0400*/  LOP3.LUT R17, R17, 0x1ffffffc, RZ, 0xc0, !PT ;  /* 0x1ffffffc11117812 */ /* 0x000fe200078ec0ff */
[----:B------:R-:W-:Y:S01]  /*0410*/  IMAD R18, R18, 0x84, R5 ;  /* 0x0000008412127824 */ /* 0x000fe200078e0205 */
[----:B-1----:R-:W-:Y:S01]  /*0420*/  LOP3.LUT R9, R7, 0x1ffffffc, RZ, 0xc0, !PT ;  /* 0x1ffffffc07097812 */ /* 0x002fe200078ec0ff */
        /* <DEDUP_REMOVED lines=12> */
.L_x_5955:
[----:B------:R-:W1:Y:S01]  /*04f0*/  S2UR UR6, SR_CTAID.Y ;  /* 0x00000000000679c3 */ /* 0x000e620000002600 */
[----:B------:R-:W2:Y:S02]  /*0500*/  LDCU UR19, c[0x0][0x374] ;  /* 0x00006e80ff1377ac */ /* 0x000ea40008000800 */
[----:B--2---:R-:W-:-:S04]  /*0510*/  USHF.L.U32 UR4, UR19, 0x2, URZ ;  /* 0x0000000213047899 */ /* 0x004fc800080006ff */
[----:B-1----:R-:W-:-:S06]  /*0520*/  UISETP.GE.U32.AND UP0, UPT, UR6, UR4, UPT ;  /* 0x000000040600728c */ /* 0x002fcc000bf06070 */
[----:B------:R-:W-:-:S13]  /*0530*/  PLOP3.LUT P0, PT, PT, PT, UP0, 0x80, 0x8 ;  /* 0x000000000008781c */ /* 0x000fda0003f0f008 */
[----:B------:R-:W-:Y:S05]  /*0540*/  @P0 EXIT ;  /* 0x000000000000094d */ /* 0x000fea0003800000 */
[----:B0-----:R-:W0:Y:S01]  /*0550*/  I2F.U32.RP R6, UR18 ;  /* 0x0000001200067d06 */ /* 0x001e220008209000 */
[----:B------:R-:W-:Y:S01]  /*0560*/  ISETP.GE.U32.AND P0, PT, R4, 0x100, PT ;  /* 0x000001000400780c */ /* 0x000fe20003f06070 */
[----:B------:R-:W-:Y:S01]  /*0570*/  IMAD.SHL.U32 R10, R0, 0x10, RZ ;  /* 0x00000010000a7824 */ /* 0x000fe200078e00ff */
[----:B------:R-:W-:Y:S01]  /*0580*/  VIMNMX.U32 R7, PT, PT, R4, 0x100, !PT ;  /* 0x0000010004077848 */ /* 0x000fe20007fe0000 */
[----:B------:R-:W1:Y:S01]  /*0590*/  LDCU.64 UR4, c[0x0][0x390] ;  /* 0x00007200ff0477ac */ /* 0x000e620008000a00 */
[----:B------:R-:W-:Y:S02]  /*05a0*/  SEL R11, RZ, 0x1, P0 ;  /* 0x00000001ff0b7807 */ /* 0x000fe40000000000 */
[----:B------:R-:W-:Y:S02]  /*05b0*/  ISETP.NE.U32.AND P2, PT, RZ, UR18, PT ;  /* 0x00000012ff007c0c */ /* 0x000fe4000bf45070 */
[----:B------:R-:W-:Y:S02]  /*05c0*/  IADD3 R7, PT, PT, R7, -R4, -R11 ;  /* 0x8000000407077210 */ /* 0x000fe40007ffe80b */
[----:B------:R-:W-:Y:S01]  /*05d0*/  LOP3.LUT R4, R10, 0xf0, RZ, 0xc0, !PT ;  /* 0x000000f00a047812 */ /* 0x000fe200078ec0ff */
[----:B0-----:R-:W0:Y:S01]  /*05e0*/  MUFU.RCP R6, R6 ;  /* 0x0000000600067308 */ /* 0x001e220000001000 */
[----:B-1----:R-:W-:-:S02]  /*05f0*/  UIMAD.WIDE.U32 UR14, UR18, 0x4, UR4 ;  /* 0x00000004120e78a5 */ /* 0x002fc4000f8e0004 */
[----:B------:R-:W-:Y:S02]  /*0600*/  UIMAD.WIDE.U32 UR16, UR18, 0x8, UR4 ;  /* 0x00000008121078a5 */ /* 0x000fe4000f8e0004 */
[----:B------:R-:W-:Y:S01]  /*0610*/  UIMAD.WIDE.U32 UR4, UR18, 0xc, UR4 ;  /* 0x0000000c120478a5 */ /* 0x000fe2000f8e0004 */
[----:B0-----:R-:W-:-:S04]  /*0620*/  IADD3 R2, PT, PT, R6, 0xffffffe, RZ ;  /* 0x0ffffffe06027810 */ /* 0x001fc80007ffe0ff */
[----:B------:R0:W1:Y:S02]  /*0630*/  F2I.FTZ.U32.TRUNC.NTZ R3, R2 ;  /* 0x0000000200037305 */ /* 0x000064000021f000 */
[----:B0-----:R-:W-:Y:S02]  /*0640*/  IMAD.MOV.U32 R2, RZ, RZ, RZ ;  /* 0x000000ffff027224 */ /* 0x001fe400078e00ff */
[----:B-1----:R-:W-:-:S04]  /*0650*/  IMAD.MOV R9, RZ, RZ, -R3 ;  /* 0x000000ffff097224 */ /* 0x002fc800078e0a03 */
[----:B------:R-:W-:-:S04]  /*0660*/  IMAD R9, R9, UR18, RZ ;  /* 0x0000001209097c24 */ /* 0x000fc8000f8e02ff */
[----:B------:R-:W-:Y:S01]  /*0670*/  IMAD.HI.U32 R8, R3, R9, R2 ;  /* 0x0000000903087227 */ /* 0x000fe200078e0002 */
[----:B------:R-:W-:-:S05]  /*0680*/  SHF.R.U32.HI R3, RZ, 0x1, R0 ;  /* 0x00000001ff037819 */ /* 0x000fca0000011600 */
[----:B------:R-:W-:-:S04]  /*0690*/  IMAD.HI.U32 R12, R8, R7, RZ ;  /* 0x00000007080c7227 */ /* 0x000fc800078e00ff */
[----:B------:R-:W-:-:S04]  /*06a0*/  IMAD.MOV R2, RZ, RZ, -R12 ;  /* 0x000000ffff027224 */ /* 0x000fc800078e0a0c */
[----:B------:R-:W-:Y:S01]  /*06b0*/  IMAD R7, R2, UR18, R7 ;  /* 0x0000001202077c24 */ /* 0x000fe2000f8e0207 */
[----:B------:R-:W-:-:S04]  /*06c0*/  SHF.L.U32 R2, R0, 0x2, RZ ;  /* 0x0000000200027819 */ /* 0x000fc800000006ff */
[----:B------:R-:W-:Y:S02]  /*06d0*/  ISETP.GE.U32.AND P0, PT, R7, UR18, PT ;  /* 0x0000001207007c0c */ /* 0x000fe4000bf06070 */
[----:B------:R-:W-:-:S05]  /*06e0*/  LOP3.LUT R2, R2, 0x7c, RZ, 0xc0, !PT ;  /* 0x0000007c02027812 */ /* 0x000fca00078ec0ff */
[----:B------:R-:W-:Y:S01]  /*06f0*/  IMAD.IADD R2, R5, 0x1, R2 ;  /* 0x0000000105027824 */ /* 0x000fe200078e0202 */
[----:B------:R-:W-:-:S04]  /*0700*/  LOP3.LUT R5, R3, 0x7, RZ, 0xc0, !PT ;  /* 0x0000000703057812 */ /* 0x000fc800078ec0ff */
[----:B------:R-:W-:Y:S01]  /*0710*/  IADD3 R14, PT, PT, R5, 0xd, RZ ;  /* 0x0000000d050e7810 */ /* 0x000fe20007ffe0ff */
[----:B------:R-:W-:Y:S01]  /*0720*/  @P0 VIADD R7, R7, -UR18 ;  /* 0x8000001207070c36 */ /* 0x000fe20008000000 */
[C---:B------:R-:W-:Y:S01]  /*0730*/  LOP3.LUT R20, R5.reuse, 0x10, R10, 0xf8, !PT ;  /* 0x0000001005147812 */ /* 0x040fe200078ef80a */
[C---:B------:R-:W-:Y:S01]  /*0740*/  IMAD R3, R5.reuse, -0x1f, R4 ;  /* 0xffffffe105037824 */ /* 0x040fe200078e0204 */
[----:B------:R-:W-:Y:S01]  /*0750*/  IADD3 R4, PT, PT, R5, 0x9, RZ ;  /* 0x0000000905047810 */ /* 0x000fe20007ffe0ff */
[----:B------:R-:W-:Y:S01]  /*0760*/  @P0 VIADD R12, R12, 0x1 ;  /* 0x000000010c0c0836 */ /* 0x000fe20000000000 */
[----:B------:R-:W-:Y:S01]  /*0770*/  ISETP.GE.U32.AND P1, PT, R7, UR18, PT ;  /* 0x0000001207007c0c */ /* 0x000fe2000bf26070 */
[C---:B------:R-:W-:Y:S01]  /*0780*/  VIADD R6, R5.reuse, 0xa ;  /* 0x0000000a05067836 */ /* 0x040fe20000000000 */
[----:B------:R-:W-:Y:S01]  /*0790*/  LOP3.LUT R15, R14, 0xf, RZ, 0xc0, !PT ;  /* 0x0000000f0e0f7812 */ /* 0x000fe200078ec0ff */
[C---:B------:R-:W-:Y:S02]  /*07a0*/  VIADD R8, R5.reuse, 0xb ;  /* 0x0000000b05087836 */ /* 0x040fe40000000000 */
[C---:B------:R-:W-:Y:S01]  /*07b0*/  VIADD R13, R5.reuse, 0xc ;  /* 0x0000000c050d7836 */ /* 0x040fe20000000000 */
[----:B------:R-:W-:Y:S01]  /*07c0*/  LOP3.LUT R7, R6, 0xf, RZ, 0xc0, !PT ;  /* 0x0000000f06077812 */ /* 0x000fe200078ec0ff */
[C---:B------:R-:W-:Y:S01]  /*07d0*/  VIADD R16, R5.reuse, 0xe ;  /* 0x0000000e05107836 */ /* 0x040fe20000000000 */
[----:B------:R-:W-:Y:S01]  /*07e0*/  LOP3.LUT R9, R8, 0xf, RZ, 0xc0, !PT ;  /* 0x0000000f08097812 */ /* 0x000fe200078ec0ff */
[----:B------:R-:W-:Y:S01]  /*07f0*/  VIADD R18, R5, 0xffffffff ;  /* 0xffffffff05127836 */ /* 0x000fe20000000000 */
[----:B------:R-:W-:-:S02]  /*0800*/  LOP3.LUT R5, R4, 0xf, RZ, 0xc0, !PT ;  /* 0x0000000f04057812 */ /* 0x000fc400078ec0ff */
[----:B------:R-:W-:Y:S02]  /*0810*/  LOP3.LUT R13, R13, 0xf, RZ, 0xc0, !PT ;  /* 0x0000000f0d0d7812 */ /* 0x000fe400078ec0ff */
[----:B------:R-:W-:Y:S02]  /*0820*/  @P1 IADD3 R12, PT, PT, R12, 0x1, RZ ;  /* 0x000000010c0c1810 */ /* 0x000fe40007ffe0ff */
[----:B------:R-:W-:Y:S02]  /*0830*/  @!P2 LOP3.LUT R12, RZ, UR18, RZ, 0x33, !PT ;  /* 0x00000012ff0cac12 */ /* 0x000fe4000f8e33ff */
[----:B------:R-:W-:Y:S02]  /*0840*/  LOP3.LUT R17, R16, 0xf, RZ, 0xc0, !PT ;  /* 0x0000000f10117812 */ /* 0x000fe400078ec0ff */
[----:B------:R-:W-:Y:S01]  /*0850*/  LOP3.LUT R19, R18, 0xf, RZ, 0xc0, !PT ;  /* 0x0000000f12137812 */ /* 0x000fe200078ec0ff */
[----:B------:R-:W-:Y:S01]  /*0860*/  IMAD.IADD R11, R11, 0x1, R12 ;  /* 0x000000010b0b7824 */ /* 0x000fe200078e020c */
[----:B------:R-:W-:-:S02]  /*0870*/  LOP3.LUT R4, R5, 0x10, R10, 0xf8, !PT ;  /* 0x0000001005047812 */ /* 0x000fc400078ef80a */
[--C-:B------:R-:W-:Y:S02]  /*0880*/  LOP3.LUT R5, R7, 0x10, R10.reuse, 0xf8, !PT ;  /* 0x0000001007057812 */ /* 0x100fe400078ef80a */
[--C-:B------:R-:W-:Y:S02]  /*0890*/  LOP3.LUT R6, R9, 0x10, R10.reuse, 0xf8, !PT ;  /* 0x0000001009067812 */ /* 0x100fe400078ef80a */
[--C-:B------:R-:W-:Y:S02]  /*08a0*/  LOP3.LUT R7, R13, 0x10, R10.reuse, 0xf8, !PT ;  /* 0x000000100d077812 */ /* 0x100fe400078ef80a */
[--C-:B------:R-:W-:Y:S02]  /*08b0*/  LOP3.LUT R8, R15, 0x10, R10.reuse, 0xf8, !PT ;  /* 0x000000100f087812 */ /* 0x100fe400078ef80a */
[--C-:B------:R-:W-:Y:S02]  /*08c0*/  LOP3.LUT R9, R17, 0x10, R10.reuse, 0xf8, !PT ;  /* 0x0000001011097812 */ /* 0x100fe400078ef80a */
[----:B------:R-:W-:-:S02]  /*08d0*/  LOP3.LUT R10, R19, 0x10, R10, 0xf8, !PT ;  /* 0x00000010130a7812 */ /* 0x000fc400078ef80a */
[----:B------:R-:W-:-:S07]  /*08e0*/  LOP3.LUT R12, R20, 0x8, RZ, 0xfc, !PT ;  /* 0x00000008140c7812 */ /* 0x000fce00078efcff */
.L_x_5976:
[C---:B------:R-:W-:Y:S01]  /*08f0*/  LOP3.LUT R26, R11.reuse, 0x3, RZ, 0xc0, !PT ;  /* 0x000000030b1a7812 */ /* 0x040fe200078ec0ff */
[----:B------:R-:W-:Y:S01]  /*0900*/  UMOV UR7, UR6 ;  /* 0x0000000600077c82 */ /* 0x000fe20008000000 */
[----:B------:R-:W-:Y:S01]  /*0910*/  USHF.L.U32 UR8, UR19, 0x2, URZ ;  /* 0x0000000213087899 */ /* 0x000fe200080006ff */
[----:B------:R-:W-:Y:S01]  /*0920*/  BSSY.RECONVERGENT B0, `(.L_x_5957) ;  /* 0x0000027000007945 */ /* 0x000fe20003800200 */
[----:B------:R-:W-:Y:S01]  /*0930*/  ISETP.NE.AND P0, PT, R26, 0x3, PT ;  /* 0x000000031a00780c */ /* 0x000fe20003f05270 */
[----:B------:R-:W-:Y:S01]  /*0940*/  UIADD3 UR6, UPT, UPT, UR19, UR6, URZ ;  /* 0x0000000613067290 */ /* 0x000fe2000fffe0ff */
[----:B------:R-:W-:Y:S01]  /*0950*/  ISETP.GE.U32.AND P1, PT, R11, 0x3, PT ;  /* 0x000000030b00780c */ /* 0x000fe20003f26070 */
[----:B------:R-:W-:Y:S02]  /*0960*/  USHF.L.U32 UR10, UR18, 0x2, URZ ;  /* 0x00000002120a7899 */ /* 0x000fe400080006ff */
[----:B------:R-:W-:Y:S01]  /*0970*/  VIADD R13, R0, UR18 ;  /* 0x00000012000d7c36 */ /* 0x000fe20008000000 */
[----:B------:R-:W-:Y:S01]  /*0980*/  UISETP.GE.U32.AND UP0, UPT, UR6, UR8, UPT ;  /* 0x000000080600728c */ /* 0x000fe2000bf06070 */
[--C-:B0-2---:R-:W-:Y:S01]  /*0990*/  IMAD.MOV.U32 R21, RZ, RZ, R0.reuse ;  /* 0x000000ffff157224 */ /* 0x105fe200078e0000 */
[----:B------:R-:W-:-:S05]  /*09a0*/  SHF.R.U32.HI R20, RZ, 0x1, R0 ;  /* 0x00000001ff147819 */ /* 0x000fca0000011600 */
[----:B------:R-:W-:Y:S05]  /*09b0*/  @!P0 BRA `(.L_x_5958) ;  /* 0x0000000000748947 */ /* 0x000fea0003800000 */
[----:B------:R-:W0:Y:S01]  /*09c0*/  LDC.64 R14, c[0x0][0x390] ;  /* 0x0000e400ff0e7b82 */ /* 0x000e220000000a00 */
[----:B------:R-:W-:-:S05]  /*09d0*/  MOV R17, UR7 ;  /* 0x0000000700117c02 */ /* 0x000fca0008000f00 */
[----:B------:R-:W-:-:S04]  /*09e0*/  IMAD R17, R17, 0x100, R0 ;  /* 0x0000010011117824 */ /* 0x000fc800078e0200 */
[----:B0-----:R-:W-:-:S05]  /*09f0*/  IMAD.WIDE R14, R17, 0x4, R14 ;  /* 0x00000004110e7825 */ /* 0x001fca00078e020e */
[----:B------:R-:W2:Y:S01]  /*0a00*/  LDG.E R16, desc[UR12][R14.64] ;  /* 0x0000000c0e107981 */ /* 0x000ea2000c1e1900 */
[----:B------:R-:W0:Y:S01]  /*0a10*/  S2UR UR9, SR_CgaCtaId ;  /* 0x00000000000979c3 */ /* 0x000e220000008800 */
[----:B------:R-:W-:Y:S01]  /*0a20*/  UMOV UR8, 0x400 ;  /* 0x0000040000087882 */ /* 0x000fe20000000000 */
[----:B------:R-:W-:Y:S01]  /*0a30*/  ISETP.NE.AND P2, PT, R26, RZ, PT ;  /* 0x000000ff1a00720c */ /* 0x000fe20003f45270 */
[----:B------:R-:W-:Y:S01]  /*0a40*/  UIADD3 UR8, UPT, UPT, UR8, 0x1080, URZ ;  /* 0x0000108008087890 */ /* 0x000fe2000fffe0ff */
[----:B------:R-:W-:Y:S02]  /*0a50*/  IMAD.SHL.U32 R17, R0, 0x4, RZ ;  /* 0x0000000400117824 */ /* 0x000fe400078e00ff */
[----:B------:R-:W-:Y:S01]  /*0a60*/  IMAD.MOV.U32 R21, RZ, RZ, R13 ;  /* 0x000000ffff157224 */ /* 0x000fe200078e000d */
[----:B0-----:R-:W-:-:S06]  /*0a70*/  ULEA UR8, UR9, UR8, 0x18 ;  /* 0x0000000809087291 */ /* 0x001fcc000f8ec0ff */
[----:B------:R-:W-:-:S03]  /*0a80*/  IADD3 R19, PT, PT, R17, UR8, RZ ;  /* 0x0000000811137c10 */ /* 0x000fc6000fffe0ff */
[----:B--2---:R0:W-:Y:S01]  /*0a90*/  STS [R17+UR8], R16 ;  /* 0x0000001011007988 */ /* 0x0041e20008000808 */
[----:B------:R-:W-:Y:S05]  /*0aa0*/  @!P2 BRA `(.L_x_5958) ;  /* 0x000000000038a947 */ /* 0x000fea0003800000 */
[----:B------:R-:W-:Y:S01]  /*0ab0*/  ISETP.NE.AND P2, PT, R26, 0x1, PT ;  /* 0x000000011a00780c */ /* 0x000fe20003f45270 */
[----:B------:R-:W-:-:S06]  /*0ac0*/  USHF.L.U32 UR8, UR18, 0x2, URZ ;  /* 0x0000000212087899 */ /* 0x000fcc00080006ff */
[----:B------:R-:W-:-:S05]  /*0ad0*/  IADD3 R14, P3, PT, R14, UR8, RZ ;  /* 0x000000080e0e7c10 */ /* 0x000fca000ff7e0ff */
[----:B------:R-:W-:Y:S01]  /*0ae0*/  IMAD.X R15, RZ, RZ, R15, P3 ;  /* 0x000000ffff0f7224 */ /* 0x000fe200018e060f */
[----:B0-----:R-:W-:-:S04]  /*0af0*/  @P2 IADD3 R16, P3, PT, R14, UR8, RZ ;  /* 0x000000080e102c10 */ /* 0x001fc8000ff7e0ff */
[----:B------:R-:W2:Y:S01]  /*0b00*/  LDG.E R14, desc[UR12][R14.64] ;  /* 0x0000000c0e0e7981 */ /* 0x000ea2000c1e1900 */
[----:B------:R-:W-:-:S05]  /*0b10*/  @P2 IMAD.X R17, RZ, RZ, R15, P3 ;  /* 0x000000ffff112224 */ /* 0x000fca00018e060f */
[----:B------:R-:W3:Y:S01]  /*0b20*/  @P2 LDG.E R16, desc[UR12][R16.64] ;  /* 0x0000000c10102981 */ /* 0x000ee2000c1e1900 */
[----:B------:R-:W-:Y:S01]  /*0b30*/  VIADD R23, R19, UR8 ;  /* 0x0000000813177c36 */ /* 0x000fe20008000000 */
[----:B------:R-:W-:-:S05]  /*0b40*/  IADD3 R21, PT, PT, R13, UR18, RZ ;  /* 0x000000120d157c10 */ /* 0x000fca000fffe0ff */
[----:B------:R-:W-:-:S04]  /*0b50*/  VIADD R18, R21, UR18 ;  /* 0x0000001215127c36 */ /* 0x000fc80008000000 */
[----:B------:R-:W-:Y:S01]  /*0b60*/  @P2 IMAD.MOV.U32 R21, RZ, RZ, R18 ;  /* 0x000000ffff152224 */ /* 0x000fe200078e0012 */
[----:B--2---:R1:W-:Y:S04]  /*0b70*/  STS [R19+UR8], R14 ;  /* 0x0000000e13007988 */ /* 0x0043e80008000808 */
[----:B---3--:R1:W-:Y:S02]  /*0b80*/  @P2 STS [R23+UR8], R16 ;  /* 0x0000001017002988 */ /* 0x0083e40008000808 */
.L_x_5958:
[----:B------:R-:W-:Y:S05]  /*0b90*/  BSYNC.RECONVERGENT B0 ;  /* 0x0000000000007941 */ /* 0x000fea0003800200 */
.L_x_5957:
[----:B------:R-:W-:Y:S04]  /*0ba0*/  BSSY.RECONVERGENT B0, `(.L_x_5959) ;  /* 0x0000024000007945 */ /* 0x000fe80003800200 */
[----:B------:R-:W-:Y:S05]  /*0bb0*/  @!P1 BRA `(.L_x_5960) ;  /* 0x0000000000889947 */ /* 0x000fea0003800000 */
[----:B------:R-:W2:Y:S01]  /*0bc0*/  S2UR UR9, SR_CgaCtaId ;  /* 0x00000000000979c3 */ /* 0x000ea20000008800 */
[----:B------:R-:W-:Y:S01]  /*0bd0*/  UMOV UR8, 0x400 ;  /* 0x0000040000087882 */ /* 0x000fe20000000000 */
[----:B-1----:R-:W-:Y:S01]  /*0be0*/  MOV R14, UR7 ;  /* 0x00000007000e7c02 */ /* 0x002fe20008000f00 */
[----:B------:R-:W-:-:S04]  /*0bf0*/  UIADD3 UR8, UPT, UPT, UR8, 0x1080, URZ ;  /* 0x0000108008087890 */ /* 0x000fc8000fffe0ff */
[----:B------:R-:W-:Y:S01]  /*0c00*/  IMAD R25, R14, 0x100, R21 ;  /* 0x000001000e197824 */ /* 0x000fe200078e0215 */
[----:B--2---:R-:W-:-:S06]  /*0c10*/  ULEA UR8, UR9, UR8, 0x18 ;  /* 0x0000000809087291 */ /* 0x004fcc000f8ec0ff */
[----:B------:R-:W-:-:S07]  /*0c20*/  LEA R24, R21, UR8, 0x2 ;  /* 0x0000000815187c11 */ /* 0x000fce000f8e10ff */
.L_x_5961:
[----:B------:R-:W1:Y:S01]  /*0c30*/  LDC.64 R22, c[0x0][0x390] ;  /* 0x0000e400ff167b82 */ /* 0x000e620000000a00 */
[----:B0-2---:R-:W-:Y:S02]  /*0c40*/  HFMA2 R16, -RZ, RZ, 0, 2.384185791015625e-07 ;  /* 0x00000004ff107431 */ /* 0x005fe400000001ff */
[----:B------:R-:W-:Y:S02]  /*0c50*/  IMAD.MOV.U32 R18, RZ, RZ, 0x4 ;  /* 0x00000004ff127424 */ /* 0x000fe400078e00ff */
[----:B------:R-:W-:Y:S02]  /*0c60*/  IMAD.MOV.U32 R14, RZ, RZ, 0x4 ;  /* 0x00000004ff0e7424 */ /* 0x000fe400078e00ff */
[----:B------:R-:W-:-:S04]  /*0c70*/  IMAD.WIDE R18, R25, R18, UR14 ;  /* 0x0000000e19127e25 */ /* 0x000fc8000f8e0212 */
[C---:B------:R-:W-:Y:S02]  /*0c80*/  IMAD.WIDE R14, R25.reuse, R14, UR4 ;  /* 0x00000004190e7e25 */ /* 0x040fe4000f8e020e */
[----:B------:R-:W2:Y:S02]  /*0c90*/  LDG.E R19, desc[UR12][R18.64] ;  /* 0x0000000c12137981 */ /* 0x000ea4000c1e1900 */
[C---:B------:R-:W-:Y:S02]  /*0ca0*/  IMAD.WIDE R16, R25.reuse, R16, UR16 ;  /* 0x0000001019107e25 */ /* 0x040fe4000f8e0210 */
[----:B------:R0:W3:Y:S04]  /*0cb0*/  LDG.E R14, desc[UR12][R14.64] ;  /* 0x0000000c0e0e7981 */ /* 0x0000e8000c1e1900 */
[----:B------:R-:W4:Y:S01]  /*0cc0*/  LDG.E R16, desc[UR12][R16.64] ;  /* 0x0000000c10107981 */ /* 0x000f22000c1e1900 */
[----:B-1----:R-:W-:-:S06]  /*0cd0*/  IMAD.WIDE R22, R25, 0x4, R22 ;  /* 0x0000000419167825 */ /* 0x002fcc00078e0216 */
[----:B------:R-:W5:Y:S01]  /*0ce0*/  LDG.E R23, desc[UR12][R22.64] ;  /* 0x0000000c16177981 */ /* 0x000f62000c1e1900 */
[----:B------:R-:W-:Y:S02]  /*0cf0*/  USHF.L.U32 UR8, UR18, 0x2, URZ ;  /* 0x0000000212087899 */ /* 0x000fe400080006ff */
[----:B------:R-:W-:Y:S01]  /*0d00*/  IMAD.U32 R27, RZ, RZ, UR18 ;  /* 0x00000012ff1b7e24 */ /* 0x000fe2000f8e00ff */
[----:B------:R-:W-:-:S03]  /*0d10*/  MOV R29, UR18 ;  /* 0x00000012001d7c02 */ /* 0x000fc60008000f00 */
[--C-:B------:R-:W-:Y:S02]  /*0d20*/  IMAD R27, R27, 0x8, R24.reuse ;  /* 0x000000081b1b7824 */ /* 0x100fe400078e0218 */
[----:B------:R-:W-:Y:S02]  /*0d30*/  IMAD R29, R29, 0xc, R24 ;  /* 0x0000000c1d1d7824 */ /* 0x000fe400078e0218 */
[----:B------:R-:W-:-:S05]  /*0d40*/  VIADD R21, R21, UR8 ;  /* 0x0000000815157c36 */ /* 0x000fca0008000000 */
[----:B------:R-:W-:Y:S02]  /*0d50*/  ISETP.GE.U32.AND P2, PT, R21, 0x100, PT ;  /* 0x000001001500780c */ /* 0x000fe40003f46070 */
[----:B0-----:R-:W-:Y:S01]  /*0d60*/  MOV R15, UR18 ;  /* 0x00000012000f7c02 */ /* 0x001fe20008000f00 */
[----:B------:R-:W-:Y:S01]  /*0d70*/  VIADD R25, R25, UR8 ;  /* 0x0000000819197c36 */ /* 0x000fe20008000000 */
[----:B-----5:R-:W-:Y:S04]  /*0d80*/  STS [R24], R23 ;  /* 0x0000001718007388 */ /* 0x020fe80000000800 */
[----:B--2---:R0:W-:Y:S04]  /*0d90*/  STS [R24+UR8], R19 ;  /* 0x0000001318007988 */ /* 0x0041e80008000808 */
[----:B----4-:R2:W-:Y:S04]  /*0da0*/  STS [R27], R16 ;  /* 0x000000101b007388 */ /* 0x0105e80000000800 */
[----:B---3--:R2:W-:Y:S01]  /*0db0*/  STS [R29], R14 ;  /* 0x0000000e1d007388 */ /* 0x0085e20000000800 */
[----:B0-----:R-:W-:Y:S01]  /*0dc0*/  IMAD R24, R15, 0x10, R24 ;  /* 0x000000100f187824 */ /* 0x001fe200078e0218 */
[----:B------:R-:W-:Y:S06]  /*0dd0*/  @!P2 BRA `(.L_x_5961) ;  /* 0xfffffffc0094a947 */ /* 0x000fec000383ffff */
.L_x_5960:
[----:B------:R-:W-:Y:S05]  /*0de0*/  BSYNC.RECONVERGENT B0 ;  /* 0x0000000000007941 */ /* 0x000fea0003800200 */
.L_x_5959:
[----:B------:R-:W-:Y:S01]  /*0df0*/  BSSY.RECONVERGENT B0, `(.L_x_5962) ;  /* 0x0000015000007945 */ /* 0x000fe20003800200 */
[----:B------:R-:W-:Y:S02]  /*0e00*/  SHF.R.U32.HI R18, RZ, 0x1, R0 ;  /* 0x00000001ff127819 */ /* 0x000fe40000011600 */
[----:B-12---:R-:W-:Y:S01]  /*0e10*/  MOV R14, R0 ;  /* 0x00000000000e7202 */ /* 0x006fe20000000f00 */
[----:B------:R-:W-:Y:S06]  /*0e20*/  @!P0 BRA `(.L_x_5963) ;  /* 0x0000000000448947 */ /* 0x000fec0003800000 */
[----:B------:R-:W1:Y:S01]  /*0e30*/  S2UR UR9, SR_CgaCtaId ;  /* 0x00000000000979c3 */ /* 0x000e620000008800 */
[----:B------:R-:W-:Y:S01]  /*0e40*/  UMOV UR8, 0x400 ;  /* 0x0000040000087882 */ /* 0x000fe20000000000 */
[----:B------:R-:W-:Y:S01]  /*0e50*/  ISETP.NE.AND P0, PT, R26, RZ, PT ;  /* 0x000000ff1a00720c */ /* 0x000fe20003f05270 */
[----:B------:R-:W-:Y:S01]  /*0e60*/  UIADD3 UR8, UPT, UPT, UR8, 0x1480, URZ ;  /* 0x0000148008087890 */ /* 0x000fe2000fffe0ff */
[----:B------:R-:W-:Y:S02]  /*0e70*/  IMAD.SHL.U32 R15, R0, 0x4, RZ ;  /* 0x00000004000f7824 */ /* 0x000fe400078e00ff */
[----:B------:R-:W-:Y:S01]  /*0e80*/  IMAD.MOV.U32 R14, RZ, RZ, R13 ;  /* 0x000000ffff0e7224 */ /* 0x000fe200078e000d */
[----:B-1----:R-:W-:-:S06]  /*0e90*/  ULEA UR8, UR9, UR8, 0x18 ;  /* 0x0000000809087291 */ /* 0x002fcc000f8ec0ff */
[----:B0-----:R-:W-:-:S03]  /*0ea0*/  IADD3 R16, PT, PT, R15, UR8, RZ ;  /* 0x000000080f107c10 */ /* 0x001fc6000fffe0ff */
[----:B------:R1:W-:Y:S01]  /*0eb0*/  STS [R15+UR8], RZ ;  /* 0x000000ff0f007988 */ /* 0x0003e20008000808 */
[----:B------:R-:W-:Y:S05]  /*0ec0*/  @!P0 BRA `(.L_x_5963) ;  /* 0x00000000001c8947 */ /* 0x000fea0003800000 */
[----:B------:R-:W-:Y:S01]  /*0ed0*/  ISETP.NE.AND P0, PT, R26, 0x1, PT ;  /* 0x000000011a00780c */ /* 0x000fe20003f05270 */
[----:B-1----:R-:W-:Y:S01]  /*0ee0*/  VIADD R15, R16, UR10 ;  /* 0x0000000a100f7c36 */ /* 0x002fe20008000000 */
[----:B------:R2:W-:Y:S01]  /*0ef0*/  STS [R16+UR10], RZ ;  /* 0x000000ff10007988 */ /* 0x0005e2000800080a */
[----:B------:R-:W-:-:S05]  /*0f00*/  VIADD R14, R13, UR18 ;  /* 0x000000120d0e7c36 */ /* 0x000fca0008000000 */
[----:B------:R-:W-:-:S05]  /*0f10*/  IADD3 R13, PT, PT, R14, UR18, RZ ;  /* 0x000000120e0d7c10 */ /* 0x000fca000fffe0ff */
[----:B------:R2:W-:Y:S01]  /*0f20*/  @P0 STS [R15+UR10], RZ ;  /* 0x000000ff0f000988 */ /* 0x0005e2000800080a */
[----:B------:R-:W-:-:S07]  /*0f30*/  @P0 IMAD.MOV.U32 R14, RZ, RZ, R13 ;  /* 0x000000ffff0e0224 */ /* 0x000fce00078e000d */
.L_x_5963:
[----:B------:R-:W-:Y:S05]  /*0f40*/  BSYNC.RECONVERGENT B0 ;  /* 0x0000000000007941 */ /* 0x000fea0003800200 */
.L_x_5962:
[----:B------:R-:W-:Y:S04]  /*0f50*/  BSSY.RECONVERGENT B0, `(.L_x_5964) ;  /* 0x0000010000007945 */ /* 0x000fe80003800200 */
[----:B------:R-:W-:Y:S05]  /*0f60*/  @!P1 BRA `(.L_x_5965) ;  /* 0x0000000000389947 */ /* 0x000fea0003800000 */
[----:B0-2---:R-:W0:Y:S01]  /*0f70*/  S2R R16, SR_CgaCtaId ;  /* 0x0000000000107919 */ /* 0x005e220000008800 */
[----:B------:R-:W-:-:S05]  /*0f80*/  MOV R13, 0x400 ;  /* 0x00000400000d7802 */ /* 0x000fca0000000f00 */
[----:B------:R-:W-:-:S05]  /*0f90*/  VIADD R13, R13, 0x1480 ;  /* 0x000014800d0d7836 */ /* 0x000fca0000000000 */
[----:B0-----:R-:W-:-:S07]  /*0fa0*/  LEA R17, R16, R13, 0x18 ;  /* 0x0000000d10117211 */ /* 0x001fce00078ec0ff */
.L_x_5966:
[C---:B---3--:R-:W-:Y:S02]  /*0fb0*/  LEA R13, R14.reuse, R17, 0x2 ;  /* 0x000000110e0d7211 */ /* 0x048fe400078e10ff */
        /* <DEDUP_REMOVED lines=9> */
.L_x_5965:
[----:B------:R-:W-:Y:S05]  /*1050*/  BSYNC.RECONVERGENT B0 ;  /* 0x0000000000007941 */ /* 0x000fea0003800200 */
.L_x_5964:
[----:B------:R-:W4:Y:S01]  /*1060*/  S2UR UR11, SR_CgaCtaId ;  /* 0x00000000000b79c3 */ /* 0x000f220000008800 */
[----:B---3--:R-:W-:Y:S01]  /*1070*/  IMAD.SHL.U32 R13, R0, 0x10, RZ ;  /* 0x00000010000d7824 */ /* 0x008fe200078e00ff */
[----:B------:R-:W-:-:S06]  /*1080*/  LOP3.LUT R18, R18, 0x7, RZ, 0xc0, !PT ;  /* 0x0000000712127812 */ /* 0x000fcc00078ec0ff */
[----:B------:R-:W-:Y:S01]  /*1090*/  BAR.SYNC.DEFER_BLOCKING 0x0 ;  /* 0x0000000000007b1d */ /* 0x000fe20000010000 */
[----:B------:R-:W-:Y:S02]  /*10a0*/  LOP3.LUT R19, R20, 0x7, RZ, 0xc0, !PT ;  /* 0x0000000714137812 */ /* 0x000fe400078ec0ff */
[----:B0-----:R-:W-:Y:S01]  /*10b0*/  LOP3.LUT R17, R13, 0xf0, RZ, 0xc0, !PT ;  /* 0x000000f00d117812 */ /* 0x001fe200078ec0ff */
[C---:B------:R-:W-:Y:S01]  /*10c0*/  VIADD R20, R18.reuse, 0xe ;  /* 0x0000000e12147836 */ /* 0x040fe20000000000 */
[----:B--2---:R-:W-:-:S03]  /*10d0*/  IADD3 R16, PT, PT, R18, 0xd, RZ ;  /* 0x0000000d12107810 */ /* 0x004fc60007ffe0ff */
[----:B------:R-:W0:Y:S01]  /*10e0*/  S2UR UR9, SR_CgaCtaId ;  /* 0x00000000000979c3 */ /* 0x000e220000008800 */
[----:B------:R-:W-:Y:S01]  /*10f0*/  VIADD R14, R18, 0xb ;  /* 0x0000000b120e7836 */ /* 0x000fe20000000000 */
[----:B------:R-:W-:Y:S01]  /*1100*/  LOP3.LUT R13, R17, R18, RZ, 0xfc, !PT ;  /* 0x00000012110d7212 */ /* 0x000fe200078efcff */
[----:B------:R-:W-:Y:S01]  /*1110*/  VIADD R21, R19, 0x9 ;  /* 0x0000000913157836 */ /* 0x000fe20000000000 */
[C---:B-1----:R-:W-:Y:S01]  /*1120*/  LOP3.LUT R15, R17.reuse, 0xf, R16, 0xf8, !PT ;  /* 0x0000000f110f7812 */ /* 0x042fe200078ef810 */
[----:B------:R-:W-:Y:S01]  /*1130*/  UMOV UR10, 0x400 ;  /* 0x00000400000a7882 */ /* 0x000fe20000000000 */
[----:B------:R-:W-:Y:S01]  /*1140*/  LOP3.LUT R16, R17, 0xf, R20, 0xf8, !PT ;  /* 0x0000000f11107812 */ /* 0x000fe200078ef814 */
[C---:B------:R-:W-:Y:S01]  /*1150*/  VIADD R20, R19.reuse, 0xffffffff ;  /* 0xffffffff13147836 */ /* 0x040fe20000000000 */
[C---:B------:R-:W-:Y:S01]  /*1160*/  IADD3 R18, PT, PT, R19.reuse, 0xc, RZ ;  /* 0x0000000c13127810 */ /* 0x040fe20007ffe0ff */
[----:B------:R-:W-:Y:S01]  /*1170*/  UMOV UR8, 0x400 ;  /* 0x0000040000087882 */ /* 0x000fe20000000000 */
[----:B------:R-:W-:Y:S01]  /*1180*/  IADD3 R19, PT, PT, R19, 0xa, RZ ;  /* 0x0000000a13137810 */ /* 0x000fe20007ffe0ff */
[----:B------:R-:W-:Y:S01]  /*1190*/  UIADD3 UR10, UPT, UPT, UR10, 0x1080, URZ ;  /* 0x000010800a0a7890 */ /* 0x000fe2000fffe0ff */
[----:B------:R-:W-:Y:S01]  /*11a0*/  LOP3.LUT R14, R17, 0xf, R14, 0xf8, !PT ;  /* 0x0000000f110e7812 */ /* 0x000fe200078ef80e */
[----:B------:R-:W-:Y:S01]  /*11b0*/  IMAD.SHL.U32 R17, R0, 0x10, RZ ;  /* 0x0000001000117824 */ /* 0x000fe200078e00ff */
[----:B------:R-:W-:Y:S01]  /*11c0*/  UIADD3 UR8, UPT, UPT, UR8, 0x1080, URZ ;  /* 0x0000108008087890 */ /* 0x000fe2000fffe0ff */
[----:B------:R-:W-:Y:S01]  /*11d0*/  LOP3.LUT R20, R20, 0xf, RZ, 0xc0, !PT ;  /* 0x0000000f14147812 */ /* 0x000fe200078ec0ff */
[----:B----4-:R-:W-:Y:S01]  /*11e0*/  ULEA UR10, UR11, UR10, 0x18 ;  /* 0x0000000a0b0a7291 */ /* 0x010fe2000f8ec0ff */
[----:B------:R-:W-:-:S02]  /*11f0*/  LOP3.LUT R22, R21, 0xf, RZ, 0xc0, !PT ;  /* 0x0000000f15167812 */ /* 0x000fc400078ec0ff */
[----:B------:R-:W-:Y:S01]  /*1200*/  LOP3.LUT R24, R19, 0xf, RZ, 0xc0, !PT ;  /* 0x0000000f13187812 */ /* 0x000fe200078ec0ff */
[----:B------:R-:W-:Y:S01]  /*1210*/  VIADD R19, R3, 0x1 ;  /* 0x0000000103137836 */ /* 0x000fe20000000000 */
[--C-:B------:R-:W-:Y:S02]  /*1220*/  LOP3.LUT R20, R20, 0xf0, R17.reuse, 0xf8, !PT ;  /* 0x000000f014147812 */ /* 0x100fe400078ef811 */
[--C-:B------:R-:W-:Y:S01]  /*1230*/  LOP3.LUT R22, R22, 0xf0, R17.reuse, 0xf8, !PT ;  /* 0x000000f016167812 */ /* 0x100fe200078ef811 */
[----:B0-----:R-:W-:Y:S01]  /*1240*/  ULEA UR8, UR9, UR8, 0x18 ;  /* 0x0000000809087291 */ /* 0x001fe2000f8ec0ff */
[----:B------:R-:W-:Y:S02]  /*1250*/  LOP3.LUT R24, R24, 0xf0, R17, 0xf8, !PT ;  /* 0x000000f018187812 */ /* 0x000fe400078ef811 */
[----:B------:R-:W-:Y:S02]  /*1260*/  LEA R20, R20, UR10, 0x2 ;  /* 0x0000000a14147c11 */ /* 0x000fe4000f8e10ff */
[----:B------:R-:W-:-:S02]  /*1270*/  LEA R22, R22, UR10, 0x2 ;  /* 0x0000000a16167c11 */ /* 0x000fc4000f8e10ff */
[----:B------:R-:W-:Y:S01]  /*1280*/  LEA R33, R24, UR10, 0x2 ;  /* 0x0000000a18217c11 */ /* 0x000fe2000f8e10ff */
[----:B------:R-:W0:Y:S01]  /*1290*/  LDS R35, [R20] ;  /* 0x0000000014237984 */ /* 0x000e220000000800 */
[----:B------:R-:W-:Y:S02]  /*12a0*/  LEA R37, R13, UR8, 0x2 ;  /* 0x000000080d257c11 */ /* 0x000fe4000f8e10ff */
[----:B------:R-:W-:Y:S01]  /*12b0*/  LOP3.LUT R18, R18, 0xf, RZ, 0xc0, !PT ;  /* 0x0000000f12127812 */ /* 0x000fe200078ec0ff */
[----:B------:R-:W1:Y:S01]  /*12c0*/  LDS R34, [R22] ;  /* 0x0000000016227984 */ /* 0x000e620000000800 */
[----:B------:R-:W-:Y:S02]  /*12d0*/  LEA R14, R14, UR8, 0x2 ;  /* 0x000000080e0e7c11 */ /* 0x000fe4000f8e10ff */
[----:B------:R-:W-:Y:S01]  /*12e0*/  LOP3.LUT R18, R18, 0xf0, R17, 0xf8, !PT ;  /* 0x000000f012127812 */ /* 0x000fe200078ef811 */
[----:B------:R-:W2:Y:S01]  /*12f0*/  LDS R33, [R33] ;  /* 0x0000000021217984 */ /* 0x000ea20000000800 */
[----:B------:R-:W-:-:S02]  /*1300*/  LEA R15, R15, UR8, 0x2 ;  /* 0x000000080f0f7c11 */ /* 0x000fc4000f8e10ff */
[----:B------:R-:W-:Y:S01]  /*1310*/  LEA R18, R18, UR10, 0x2 ;  /* 0x0000000a12127c11 */ /* 0x000fe2000f8e10ff */
[----:B------:R-:W3:Y:S01]  /*1320*/  LDS R29, [R37] ;  /* 0x00000000251d7984 */ /* 0x000ee20000000800 */
[----:B------:R-:W-:Y:S02]  /*1330*/  LEA R16, R16, UR8, 0x2 ;  /* 0x0000000810107c11 */ /* 0x000fe4000f8e10ff */
[----:B------:R-:W-:Y:S01]  /*1340*/  LOP3.LUT R13, R0, 0x1, RZ, 0xc0, !PT ;  /* 0x00000001000d7812 */ /* 0x000fe200078ec0ff */
[----:B------:R-:W4:Y:S01]  /*1350*/  LDS R28, [R37+0x4] ;  /* 0x00000400251c7984 */ /* 0x000f220000000800 */
[----:B------:R-:W-:Y:S02]  /*1360*/  SHF.R.U32.HI R21, RZ, 0x4, R0 ;  /* 0x00000004ff157819 */ /* 0x000fe40000011600 */
[----:B------:R-:W-:Y:S01]  /*1370*/  ISETP.NE.U32.AND P0, PT, R13, 0x1, PT ;  /* 0x000000010d00780c */ /* 0x000fe20003f05070 */
[----:B------:R-:W0:Y:S01]  /*1380*/  LDS R27, [R37+0x8] ;  /* 0x00000800251b7984 */ /* 0x000e220000000800 */
[C---:B------:R-:W-:Y:S01]  /*1390*/  IADD3 R17, PT, PT, R3.reuse, 0x3, RZ ;  /* 0x0000000303117810 */ /* 0x040fe20007ffe0ff */
[----:B------:R-:W-:-:S02]  /*13a0*/  VIADD R13, R3, 0x7 ;  /* 0x00000007030d7836 */ /* 0x000fc40000000000 */
[----:B------:R-:W0:Y:S04]  /*13b0*/  LDS R26, [R37+0xc] ;  /* 0x00000c00251a7984 */ /* 0x000e280000000800 */
[----:B------:R-:W0:Y:S04]  /*13c0*/  LDS R25, [R37+0x10] ;  /* 0x0000100025197984 */ /* 0x000e280000000800 */
[----:B------:R-:W0:Y:S04]  /*13d0*/  LDS R24, [R37+0x14] ;  /* 0x0000140025187984 */ /* 0x000e280000000800 */
[----:B------:R-:W0:Y:S04]  /*13e0*/  LDS R23, [R37+0x18] ;  /* 0x0000180025177984 */ /* 0x000e280000000800 */
[----:B------:R-:W0:Y:S04]  /*13f0*/  LDS R22, [R37+0x1c] ;  /* 0x00001c0025167984 */ /* 0x000e280000000800 */
[----:B------:R-:W0:Y:S04]  /*1400*/  LDS R20, [R37+0x20] ;  /* 0x0000200025147984 */ /* 0x000e280000000800 */
[----:B------:R5:W0:Y:S04]  /*1410*/  LDS R36, [R18] ;  /* 0x0000000012247984 */ /* 0x000a280000000800 */
[----:B------:R1:W0:Y:S04]  /*1420*/  LDS R32, [R14] ;  /* 0x000000000e207984 */ /* 0x0002280000000800 */
[----:B------:R2:W0:Y:S01]  /*1430*/  LDS R31, [R15] ;  /* 0x000000000f1f7984 */ /* 0x0004220000000800 */
[----:B-----5:R-:W-:-:S03]  /*1440*/  VIADD R18, R3, 0x2 ;  /* 0x0000000203127836 */ /* 0x020fc60000000000 */
[----:B------:R5:W0:Y:S01]  /*1450*/  LDS R30, [R16] ;  /* 0x00000000101e7984 */ /* 0x000a220000000800 */
[C---:B-1----:R-:W-:Y:S01]  /*1460*/  IADD3 R14, PT, PT, R3.reuse, 0x6, RZ ;  /* 0x00000006030e7810 */ /* 0x042fe20007ffe0ff */
[C---:B--2---:R-:W-:Y:S02]  /*1470*/  VIADD R15, R3.reuse, 0x5 ;  /* 0x00000005030f7836 */ /* 0x044fe40000000000 */
[----:B---345:R-:W-:-:S07]  /*1480*/  VIADD R16, R3, 0x4 ;  /* 0x0000000403107836 */ /* 0x038fce0000000000 */
.L_x_5970:
[----:B------:R-:W-:Y:S01]  /*1490*/  IMAD R40, R21, 0x84, R2 ;  /* 0x0000008415287824 */ /* 0x000fe200078e0202 */
[----:B------:R-:W-:-:S05]  /*14a0*/  UMOV UR8, 0xffffffff ;  /* 0xffffffff00087882 */ /* 0x000fca0000000000 */
[----:B------:R-:W1:Y:S01]  /*14b0*/  LDS R40, [R40] ;  /* 0x0000000028287984 */ /* 0x000e620000000800 */
[----:B------:R-:W-:Y:S05]  /*14c0*/  BRA.DIV UR8, `(.L_x_5967) ;  /* 0x0000000608f07947 */ /* 0x000fea000b800000 */
[----:B-1----:R-:W1:Y:S04]  /*14d0*/  SHFL.IDX PT, R42, R40, R3, 0x1f ;  /* 0x00001f03282a7589 */ /* 0x002e6800000e0000 */
[----:B------:R-:W2:Y:S04]  /*14e0*/  SHFL.IDX PT, R44, R40, R19, 0x1f ;  /* 0x00001f13282c7589 */ /* 0x000ea800000e0000 */
[----:B------:R-:W0:Y:S04]  /*14f0*/  SHFL.IDX PT, R45, R40, R18, 0x1f ;  /* 0x00001f12282d7589 */ /* 0x000e2800000e0000 */
[----:B------:R-:W3:Y:S04]  /*1500*/  SHFL.IDX PT, R41, R40, R17, 0x1f ;  /* 0x00001f1128297589 */ /* 0x000ee800000e0000 */
[----:B------:R-:W4:Y:S04]  /*1510*/  SHFL.IDX PT, R37, R40, R16, 0x1f ;  /* 0x00001f1028257589 */ /* 0x000f2800000e0000 */
[----:B------:R-:W-:Y:S01]  /*1520*/  SHFL.IDX PT, R38, R40, R10, 0x1f ;  /* 0x00001f0a28267589 */ /* 0x000fe200000e0000 */
[----:B-1----:R-:W-:-:S04]  /*1530*/  IMAD R43, R29, R42, RZ ;  /* 0x0000002a1d2b7224 */ /* 0x002fc800078e02ff */
[----:B--2---:R-:W-:Y:S02]  /*1540*/  IMAD R42, R28, R44, R43 ;  /* 0x0000002c1c2a7224 */ /* 0x004fe400078e022b */
[----:B------:R-:W-:Y:S02]  /*1550*/  SHFL.IDX PT, R44, R40, R14, 0x1f ;  /* 0x00001f0e282c7589 */ /* 0x000fe400000e0000 */
[----:B0-----:R-:W-:Y:S02]  /*1560*/  IMAD R43, R27, R45, R42 ;  /* 0x0000002d1b2b7224 */ /* 0x001fe400078e022a */
[----:B------:R-:W0:Y:S02]  /*1570*/  SHFL.IDX PT, R45, R40, R15, 0x1f ;  /* 0x00001f0f282d7589 */ /* 0x000e2400000e0000 */
[----:B---3--:R-:W-:Y:S02]  /*1580*/  IMAD R42, R26, R41, R43 ;  /* 0x000000291a2a7224 */ /* 0x008fe400078e022b */
[----:B------:R-:W-:Y:S02]  /*1590*/  SHFL.IDX PT, R41, R40, R5, 0x1f ;  /* 0x00001f0528297589 */ /* 0x000fe400000e0000 */
[----:B----4-:R-:W-:-:S02]  /*15a0*/  IMAD R43, R25, R37, R42 ;  /* 0x00000025192b7224 */ /* 0x010fc400078e022a */
[----:B------:R-:W1:Y:S04]  /*15b0*/  SHFL.IDX PT, R42, R40, R13, 0x1f ;  /* 0x00001f0d282a7589 */ /* 0x000e6800000e0000 */
[----:B------:R-:W-:Y:S01]  /*15c0*/  SHFL.IDX PT, R37, R40, R4, 0x1f ;  /* 0x00001f0428257589 */ /* 0x000fe200000e0000 */
[----:B0-----:R-:W-:-:S03]  /*15d0*/  IMAD R43, R24, R45, R43 ;  /* 0x0000002d182b7224 */ /* 0x001fc600078e022b */
[----:B------:R-:W0:Y:S01]  /*15e0*/  SHFL.IDX PT, R45, R40, R12, 0x1f ;  /* 0x00001f0c282d7589 */ /* 0x000e2200000e0000 */
[----:B------:R-:W-:-:S03]  /*15f0*/  IMAD R43, R23, R44, R43 ;  /* 0x0000002c172b7224 */ /* 0x000fc600078e022b */
[----:B------:R-:W2:Y:S01]  /*1600*/  SHFL.IDX PT, R44, R40, R6, 0x1f ;  /* 0x00001f06282c7589 */ /* 0x000ea200000e0000 */
[----:B-1----:R-:W-:-:S04]  /*1610*/  IMAD R43, R22, R42, R43 ;  /* 0x0000002a162b7224 */ /* 0x002fc800078e022b */
[----:B0-----:R-:W-:Y:S02]  /*1620*/  IMAD R43, R20, R45, R43 ;  /* 0x0000002d142b7224 */ /* 0x001fe400078e022b */
[----:B------:R-:W0:Y:S02]  /*1630*/  SHFL.IDX PT, R45, R40, R7, 0x1f ;  /* 0x00001f07282d7589 */ /* 0x000e2400000e0000 */
[----:B------:R-:W-:Y:S02]  /*1640*/  IMAD R42, R34, R37, R43 ;  /* 0x00000025222a7224 */ /* 0x000fe400078e022b */
[----:B------:R-:W1:Y:S02]  /*1650*/  SHFL.IDX PT, R37, R40, R8, 0x1f ;  /* 0x00001f0828257589 */ /* 0x000e6400000e0000 */
[----:B------:R-:W-:Y:S02]  /*1660*/  IMAD R43, R33, R41, R42 ;  /* 0x00000029212b7224 */ /* 0x000fe400078e022a */
[----:B------:R-:W3:Y:S02]  /*1670*/  SHFL.IDX PT, R41, R40, R9, 0x1f ;  /* 0x00001f0928297589 */ /* 0x000ee400000e0000 */
[----:B--2---:R-:W-:-:S04]  /*1680*/  IMAD R43, R32, R44, R43 ;  /* 0x0000002c202b7224 */ /* 0x004fc800078e022b */
[----:B0-----:R-:W-:-:S04]  /*1690*/  IMAD R42, R36, R45, R43 ;  /* 0x0000002d242a7224 */ /* 0x001fc800078e022b */
[----:B-1----:R-:W-:-:S04]  /*16a0*/  IMAD R42, R31, R37, R42 ;  /* 0x000000251f2a7224 */ /* 0x002fc800078e022a */
[----:B---3--:R-:W-:-:S07]  /*16b0*/  IMAD R42, R30, R41, R42 ;  /* 0x000000291e2a7224 */ /* 0x008fce00078e022a */
.L_x_5993:
        /* <DEDUP_REMOVED lines=8> */
[----:B------:R-:W-:Y:S01]  /*1740*/  SHF.L.U32 R37, R0, 0x1, RZ ;  /* 0x0000000100257819 */ /* 0x000fe200000006ff */
[----:B------:R-:W-:-:S03]  /*1750*/  UIADD3 UR8, UPT, UPT, UR8, 0x1480, URZ ;  /* 0x0000148008087890 */ /* 0x000fc6000fffe0ff */
[----:B------:R-:W-:-:S05]  /*1760*/  LOP3.LUT R38, R37, 0x1c, RZ, 0xc0, !PT ;  /* 0x0000001c25267812 */ /* 0x000fca00078ec0ff */
[----:B------:R-:W-:Y:S01]  /*1770*/  IMAD R38, R21, 0x20, R38 ;  /* 0x0000002015267824 */ /* 0x000fe200078e0226 */
[----:B0-----:R-:W-:-:S09]  /*1780*/  ULEA UR8, UR9, UR8, 0x18 ;  /* 0x0000000809087291 */ /* 0x001fd2000f8ec0ff */
[----:B------:R0:W-:Y:S03]  /*1790*/  STS [R38+UR8], R39 ;  /* 0x0000002726007988 */ /* 0x0001e60008000808 */
.L_x_5969:
[----:B------:R-:W-:Y:S05]  /*17a0*/  BSYNC.RECONVERGENT B0 ;  /* 0x0000000000007941 */ /* 0x000fea0003800200 */
.L_x_5968:
[----:B0-----:R-:W-:-:S05]  /*17b0*/  IMAD.U32 R38, RZ, RZ, UR18 ;  /* 0x00000012ff267e24 */ /* 0x001fca000f8e00ff */
[----:B------:R-:W-:-:S04]  /*17c0*/  LEA.HI R21, R38, R21, RZ, 0x1c ;  /* 0x0000001526157211 */ /* 0x000fc800078fe0ff */
[----:B------:R-:W-:-:S13]  /*17d0*/  ISETP.GE.U32.AND P1, PT, R21, 0x20, PT ;  /* 0x000000201500780c */ /* 0x000fda0003f26070 */
[----:B------:R-:W-:Y:S05]  /*17e0*/  @!P1 BRA `(.L_x_5970) ;  /* 0xfffffffc00289947 */ /* 0x000fea000383ffff */
[C---:B------:R-:W-:Y:S01]  /*17f0*/  LOP3.LUT R20, R11.reuse, 0x3, RZ, 0xc0, !PT ;  /* 0x000000030b147812 */ /* 0x040fe200078ec0ff */
[----:B------:R-:W-:Y:S05]  /*1800*/  WARPSYNC.ALL ;  /* 0x0000000000007948 */ /* 0x000fea0003800000 */
[----:B------:R-:W-:Y:S01]  /*1810*/  BAR.SYNC.DEFER_BLOCKING 0x0 ;  /* 0x0000000000007b1d */ /* 0x000fe20000010000 */
[----:B------:R-:W-:Y:S01]  /*1820*/  ISETP.NE.AND P1, PT, R20, 0x3, PT ;  /* 0x000000031400780c */ /* 0x000fe20003f25270 */
[----:B------:R-:W-:Y:S01]  /*1830*/  IMAD.MOV.U32 R24, RZ, RZ, R0 ;  /* 0x000000ffff187224 */ /* 0x000fe200078e0000 */
[----:B------:R-:W-:Y:S02]  /*1840*/  MOV R13, UR18 ;  /* 0x00000012000d7c02 */ /* 0x000fe40008000f00 */
[----:B------:R-:W-:Y:S01]  /*1850*/  ISETP.GE.U32.AND P0, PT, R11, 0x3, PT ;  /* 0x000000030b00780c */ /* 0x000fe20003f06070 */
[----:B------:R-:W-:Y:S02]  /*1860*/  BSSY.RECONVERGENT B0, `(.L_x_5971) ;  /* 0x0000020000007945 */ /* 0x000fe40003800200 */
[----:B------:R-:W-:-:S06]  /*1870*/  IMAD.SHL.U32 R13, R13, 0x4, RZ ;  /* 0x000000040d0d7824 */ /* 0x000fcc00078e00ff */
[----:B------:R-:W-:Y:S05]  /*1880*/  @!P1 BRA `(.L_x_5972) ;  /* 0x0000000000749947 */ /* 0x000fea0003800000 */
[----:B------:R-:W0:Y:S01]  /*1890*/  S2UR UR9, SR_CgaCtaId ;  /* 0x00000000000979c3 */ /* 0x000e220000008800 */
[----:B------:R-:W-:Y:S01]  /*18a0*/  UMOV UR8, 0x400 ;  /* 0x0000040000087882 */ /* 0x000fe20000000000 */
[----:B------:R-:W-:Y:S01]  /*18b0*/  SHF.L.U32 R16, R0, 0x2, RZ ;  /* 0x0000000200107819 */ /* 0x000fe200000006ff */
[----:B------:R-:W-:Y:S01]  /*18c0*/  UIADD3 UR8, UPT, UPT, UR8, 0x1480, URZ ;  /* 0x0000148008087890 */ /* 0x000fe2000fffe0ff */
[----:B------:R-:W-:Y:S01]  /*18d0*/  IMAD.U32 R19, RZ, RZ, UR7 ;  /* 0x00000007ff137e24 */ /* 0x000fe2000f8e00ff */
[----:B------:R-:W-:Y:S02]  /*18e0*/  ISETP.NE.AND P1, PT, R20, RZ, PT ;  /* 0x000000ff1400720c */ /* 0x000fe40003f25270 */
[----:B------:R-:W-:Y:S01]  /*18f0*/  IADD3 R24, PT, PT, R0, UR18, RZ ;  /* 0x0000001200187c10 */ /* 0x000fe2000fffe0ff */
[----:B------:R-:W1:Y:S01]  /*1900*/  LDC.64 R14, c[0x0][0x3a0] ;  /* 0x0000e800ff0e7b82 */ /* 0x000e620000000a00 */
[----:B------:R-:W-:Y:S01]  /*1910*/  IMAD R19, R19, 0x100, R0 ;  /* 0x0000010013137824 */ /* 0x000fe200078e0200 */
[----:B0-----:R-:W-:-:S06]  /*1920*/  ULEA UR8, UR9, UR8, 0x18 ;  /* 0x0000000809087291 */ /* 0x001fcc000f8ec0ff */
[----:B------:R-:W-:Y:S02]  /*1930*/  VIADD R18, R16, UR8 ;  /* 0x0000000810127c36 */ /* 0x000fe40008000000 */
[----:B-1----:R-:W-:Y:S01]  /*1940*/  IMAD.WIDE R14, R19, 0x4, R14 ;  /* 0x00000004130e7825 */ /* 0x002fe200078e020e */
[----:B------:R-:W0:Y:S04]  /*1950*/  LDS R17, [R16+UR8] ;  /* 0x0000000810117984 */ /* 0x000e280008000800 */
[----:B0-----:R0:W-:Y:S01]  /*1960*/  STG.E desc[UR12][R14.64], R17 ;  /* 0x000000110e007986 */ /* 0x0011e2000c10190c */
[----:B------:R-:W-:Y:S05]  /*1970*/  @!P1 BRA `(.L_x_5972) ;  /* 0x0000000000389947 */ /* 0x000fea0003800000 */
[----:B------:R-:W-:Y:S01]  /*1980*/  ISETP.NE.AND P2, PT, R20, 0x1, PT ;  /* 0x000000011400780c */ /* 0x000fe20003f45270 */
[C---:B------:R-:W-:Y:S01]  /*1990*/  IMAD.IADD R18, R13.reuse, 0x1, R18 ;  /* 0x000000010d127824 */ /* 0x040fe200078e0212 */
[----:B0-----:R-:W-:Y:S02]  /*19a0*/  IADD3 R14, P1, PT, R13, R14, RZ ;  /* 0x0000000e0d0e7210 */ /* 0x001fe40007f3e0ff */
[----:B------:R-:W-:Y:S02]  /*19b0*/  IADD3 R24, PT, PT, R24, UR18, RZ ;  /* 0x0000001218187c10 */ /* 0x000fe4000fffe0ff */
[----:B------:R-:W0:Y:S01]  /*19c0*/  LDS R19, [R18] ;  /* 0x0000000012137984 */ /* 0x000e220000000800 */
[----:B------:R-:W-:Y:S02]  /*19d0*/  IMAD.X R15, RZ, RZ, R15, P1 ;  /* 0x000000ffff0f7224 */ /* 0x000fe400008e060f */
[----:B------:R-:W-:-:S04]  /*19e0*/  VIADD R20, R24, UR18 ;  /* 0x0000001218147c36 */ /* 0x000fc80008000000 */
[C---:B------:R-:W-:Y:S01]  /*19f0*/  @P2 IADD3 R21, PT, PT, R13.reuse, R18, RZ ;  /* 0x000000120d152210 */ /* 0x040fe20007ffe0ff */
[----:B------:R-:W-:Y:S01]  /*1a00*/  @P2 IMAD.MOV.U32 R24, RZ, RZ, R20 ;  /* 0x000000ffff182224 */ /* 0x000fe200078e0014 */
[----:B------:R-:W-:-:S04]  /*1a10*/  @P2 IADD3 R16, P1, PT, R13, R14, RZ ;  /* 0x0000000e0d102210 */ /* 0x000fc80007f3e0ff */
[----:B------:R-:W1:Y:S01]  /*1a20*/  @P2 LDS R21, [R21] ;  /* 0x0000000015152984 */ /* 0x000e620000000800 */
[----:B------:R-:W-:-:S03]  /*1a30*/  @P2 IMAD.X R17, RZ, RZ, R15, P1 ;  /* 0x000000ffff112224 */ /* 0x000fc600008e060f */
[----:B0-----:R2:W-:Y:S04]  /*1a40*/  STG.E desc[UR12][R14.64], R19 ;  /* 0x000000130e007986 */ /* 0x0015e8000c10190c */
[----:B-1----:R2:W-:Y:S02]  /*1a50*/  @P2 STG.E desc[UR12][R16.64], R21 ;  /* 0x0000001510002986 */ /* 0x0025e4000c10190c */
.L_x_5972:
[----:B------:R-:W-:Y:S05]  /*1a60*/  BSYNC.RECONVERGENT B0 ;  /* 0x0000000000007941 */ /* 0x000fea0003800200 */
.L_x_5971:
[----:B------:R-:W-:Y:S04]  /*1a70*/  BSSY.RECONVERGENT B0, `(.L_x_5973) ;  /* 0x000001f000007945 */ /* 0x000fe80003800200 */
[----:B------:R-:W-:Y:S05]  /*1a80*/  @!P0 BRA `(.L_x_5974) ;  /* 0x0000000000748947 */ /* 0x000fea0003800000 */
[----:B0-2---:R-:W0:Y:S01]  /*1a90*/  S2R R17, SR_CgaCtaId ;  /* 0x0000000000117919 */ /* 0x005e220000008800 */
[----:B------:R-:W1:Y:S01]  /*1aa0*/  LDC.64 R14, c[0x0][0x3a0] ;  /* 0x0000e800ff0e7b82 */ /* 0x000e620000000a00 */
[----:B------:R-:W-:-:S04]  /*1ab0*/  MOV R16, 0x400 ;  /* 0x0000040000107802 */ /* 0x000fc80000000f00 */
[----:B------:R-:W-:-:S04]  /*1ac0*/  IADD3 R16, PT, PT, R16, 0x1480, RZ ;  /* 0x0000148010107810 */ /* 0x000fc80007ffe0ff */
[----:B0-----:R-:W-:-:S07]  /*1ad0*/  LEA R33, R17, R16, 0x18 ;  /* 0x0000001011217211 */ /* 0x001fce00078ec0ff */
.L_x_5975:
[----:B0-----:R-:W-:Y:S02]  /*1ae0*/  IMAD R22, R24, 0x4, R33 ;  /* 0x0000000418167824 */ /* 0x001fe400078e0221 */
[----:B------:R-:W-:Y:S02]  /*1af0*/  IMAD.U32 R17, RZ, RZ, UR7 ;  /* 0x00000007ff117e24 */ /* 0x000fe4000f8e00ff */
[----:B------:R-:W-:Y:S01]  /*1b00*/  IMAD.IADD R26, R13, 0x1, R22 ;  /* 0x000000010d1a7824 */ /* 0x000fe200078e0216 */
[----:B------:R0:W2:Y:S02]  /*1b10*/  LDS R25, [R22] ;  /* 0x0000000016197984 */ /* 0x0000a40000000800 */
[----:B------:R-:W-:Y:S01]  /*1b20*/  LEA R17, R17, R24, 0x8 ;  /* 0x0000001811117211 */ /* 0x000fe200078e40ff */
[C---:B------:R-:W-:Y:S01]  /*1b30*/  IMAD.IADD R24, R13.reuse, 0x1, R24 ;  /* 0x000000010d187824 */ /* 0x040fe200078e0218 */
[----:B------:R-:W-:Y:S01]  /*1b40*/  IADD3 R28, PT, PT, R13, R26, RZ ;  /* 0x0000001a0d1c7210 */ /* 0x000fe20007ffe0ff */
[----:B------:R-:W3:Y:S02]  /*1b50*/  LDS R27, [R26] ;  /* 0x000000001a1b7984 */ /* 0x000ee40000000800 */
[----:B-1----:R-:W-:-:S02]  /*1b60*/  IMAD.WIDE R16, R17, 0x4, R14 ;  /* 0x0000000411107825 */ /* 0x002fc400078e020e */
[----:B------:R-:W1:Y:S02]  /*1b70*/  LDS R29, [R28] ;  /* 0x000000001c1d7984 */ /* 0x000e640000000800 */
[C---:B------:R-:W-:Y:S01]  /*1b80*/  IMAD.IADD R30, R13.reuse, 0x1, R28 ;  /* 0x000000010d1e7824 */ /* 0x040fe200078e021c */
[----:B------:R-:W-:-:S04]  /*1b90*/  IADD3 R18, P0, PT, R13, R16, RZ ;  /* 0x000000100d127210 */ /* 0x000fc80007f1e0ff */
[----:B------:R-:W4:Y:S01]  /*1ba0*/  LDS R31, [R30] ;  /* 0x000000001e1f7984 */ /* 0x000f220000000800 */
[----:B------:R-:W-:Y:S01]  /*1bb0*/  IMAD.X R19, RZ, RZ, R17, P0 ;  /* 0x000000ffff137224 */ /* 0x000fe200000e0611 */
[----:B------:R-:W-:-:S05]  /*1bc0*/  IADD3 R20, P0, PT, R13, R18, RZ ;  /* 0x000000120d147210 */ /* 0x000fca0007f1e0ff */
[----:B------:R-:W-:Y:S01]  /*1bd0*/  IMAD.X R21, RZ, RZ, R19, P0 ;  /* 0x000000ffff157224 */ /* 0x000fe200000e0613 */
[----:B0-----:R-:W-:-:S04]  /*1be0*/  IADD3 R22, P0, PT, R13, R20, RZ ;  /* 0x000000140d167210 */ /* 0x001fc80007f1e0ff */
[----:B------:R-:W-:Y:S02]  /*1bf0*/  IADD3.X R23, PT, PT, RZ, R21, RZ, P0, !PT ;  /* 0x00000015ff177210 */ /* 0x000fe400007fe4ff */
[----:B------:R-:W-:Y:S01]  /*1c00*/  ISETP.GE.U32.AND P0, PT, R24, 0x100, PT ;  /* 0x000001001800780c */ /* 0x000fe20003f06070 */
[----:B--2---:R0:W-:Y:S04]  /*1c10*/  STG.E desc[UR12][R16.64], R25 ;  /* 0x0000001910007986 */ /* 0x0041e8000c10190c */
[----:B---3--:R0:W-:Y:S04]  /*1c20*/  STG.E desc[UR12][R18.64], R27 ;  /* 0x0000001b12007986 */ /* 0x0081e8000c10190c */
[----:B-1----:R0:W-:Y:S04]  /*1c30*/  STG.E desc[UR12][R20.64], R29 ;  /* 0x0000001d14007986 */ /* 0x0021e8000c10190c */
[----:B----4-:R0:W-:Y:S01]  /*1c40*/  STG.E desc[UR12][R22.64], R31 ;  /* 0x0000001f16007986 */ /* 0x0101e2000c10190c */
[----:B------:R-:W-:Y:S05]  /*1c50*/  @!P0 BRA `(.L_x_5975) ;  /* 0xfffffffc00a08947 */ /* 0x000fea000383ffff */
.L_x_5974:
[----:B------:R-:W-:Y:S05]  /*1c60*/  BSYNC.RECONVERGENT B0 ;  /* 0x0000000000007941 */ /* 0x000fea0003800200 */
.L_x_5973:
[----:B------:R-:W-:Y:S05]  /*1c70*/  BRA.U !UP0, `(.L_x_5976) ;  /* 0xffffffed081c7547 */ /* 0x000fea000b83ffff */
[----:B------:R-:W-:Y:S05]  /*1c80*/  EXIT ;  /* 0x000000000000794d */ /* 0x000fea0003800000 */
.L_x_5967:
[----:B------:R-:W-:Y:S02]  /*1c90*/  HFMA2 R38, -RZ, RZ, 0, 1.847743988037109375e-06 ;  /* 0x0000001fff267431 */ /* 0x000fe400000001ff */
[----:B------:R-:W-:Y:S02]  /*1ca0*/  IMAD.MOV.U32 R39, RZ, RZ, R3 ;  /* 0x000000ffff277224 */ /* 0x000fe400078e0003 */
[----:B------:R-:W-:-:S07]  /*1cb0*/  IMAD.MOV.U32 R37, RZ, RZ, -0x1 ;  /* 0xffffffffff257424 */ /* 0x000fce00078e00ff */
[----:B01----:R-:W-:Y:S05]  /*1cc0*/  WARPSYNC.COLLECTIVE R37, `(.L_x_5977) ;  /* 0x0000000025087348 */ /* 0x003fea0003c00000 */
[----:B-1----:R1:W2:Y:S02]  /*1cd0*/  SHFL.IDX P1, R41, R40, R39, R38 ;  /* 0x0000002728297389 */ /* 0x0022a40000020026 */
[----:B012---:R-:W-:Y:S05]  /*1ce0*/  ENDCOLLECTIVE ;  /* 0x000000000000791b */ /* 0x007fea0003800000 */
.L_x_5977:
[----:B------:R-:W-:Y:S01]  /*1cf0*/  MOV R39, R19 ;  /* 0x0000001300277202 */ /* 0x000fe20000000f00 */
[----:B------:R-:W-:-:S07]  /*1d00*/  IMAD.MOV.U32 R42, RZ, RZ, R41 ;  /* 0x000000ffff2a7224 */ /* 0x000fce00078e0029 */
[----:B------:R-:W-:Y:S05]  /*1d10*/  WARPSYNC.COLLECTIVE R37, `(.L_x_5978) ;  /* 0x0000000025087348 */ /* 0x000fea0003c00000 */
[----:B------:R0:W1:Y:S02]  /*1d20*/  SHFL.IDX P1, R41, R40, R39, R38 ;  /* 0x0000002728297389 */ /* 0x0000640000020026 */
[----:B01----:R-:W-:Y:S05]  /*1d30*/  ENDCOLLECTIVE ;  /* 0x000000000000791b */ /* 0x003fea0003800000 */
.L_x_5978:
[----:B------:R-:W-:Y:S02]  /*1d40*/  IMAD R43, R29, R42, RZ ;  /* 0x0000002a1d2b7224 */ /* 0x000fe400078e02ff */
[----:B------:R-:W-:Y:S02]  /*1d50*/  IMAD.MOV.U32 R39, RZ, RZ, R18 ;  /* 0x000000ffff277224 */ /* 0x000fe400078e0012 */
[----:B------:R-:W-:-:S07]  /*1d60*/  IMAD.MOV.U32 R44, RZ, RZ, R41 ;  /* 0x000000ffff2c7224 */ /* 0x000fce00078e0029 */
[----:B------:R-:W-:Y:S05]  /*1d70*/  WARPSYNC.COLLECTIVE R37, `(.L_x_5979) ;  /* 0x0000000025087348 */ /* 0x000fea0003c00000 */
[----:B------:R0:W1:Y:S02]  /*1d80*/  SHFL.IDX P1, R41, R40, R39, R38 ;  /* 0x0000002728297389 */ /* 0x0000640000020026 */
[----:B01----:R-:W-:Y:S05]  /*1d90*/  ENDCOLLECTIVE ;  /* 0x000000000000791b */ /* 0x003fea0003800000 */
.L_x_5979:
[----:B------:R-:W-:Y:S02]  /*1da0*/  IMAD R42, R28, R44, R43 ;  /* 0x0000002c1c2a7224 */ /* 0x000fe400078e022b */
[----:B------:R-:W-:Y:S01]  /*1db0*/  IMAD.MOV.U32 R39, RZ, RZ, R17 ;  /* 0x000000ffff277224 */ /* 0x000fe200078e0011 */
[----:B------:R-:W-:-:S07]  /*1dc0*/  MOV R45, R41 ;  /* 0x00000029002d7202 */ /* 0x000fce0000000f00 */
[----:B------:R-:W-:Y:S05]  /*1dd0*/  WARPSYNC.COLLECTIVE R37, `(.L_x_5980) ;  /* 0x0000000025087348 */ /* 0x000fea0003c00000 */
[----:B------:R0:W1:Y:S02]  /*1de0*/  SHFL.IDX P1, R41, R40, R39, R38 ;  /* 0x0000002728297389 */ /* 0x0000640000020026 */
[----:B01----:R-:W-:Y:S05]  /*1df0*/  ENDCOLLECTIVE ;  /* 0x000000000000791b */ /* 0x003fea0003800000 */
.L_x_5980:
[----:B------:R-:W-:Y:S02]  /*1e00*/  IMAD R43, R27, R45, R42 ;  /* 0x0000002d1b2b7224 */ /* 0x000fe400078e022a */
[----:B------:R-:W-:Y:S02]  /*1e10*/  IMAD.MOV.U32 R39, RZ, RZ, R16 ;  /* 0x000000ffff277224 */ /* 0x000fe400078e0010 */
[----:B------:R-:W-:-:S07]  /*1e20*/  IMAD R42, R26, R41, R43 ;  /* 0x000000291a2a7224 */ /* 0x000fce00078e022b */
[----:B------:R-:W-:Y:S05]  /*1e30*/  WARPSYNC.COLLECTIVE R37, `(.L_x_5981) ;  /* 0x0000000025087348 */ /* 0x000fea0003c00000 */
[----:B------:R0:W1:Y:S02]  /*1e40*/  SHFL.IDX P1, R41, R40, R39, R38 ;  /* 0x0000002728297389 */ /* 0x0000640000020026 */
[----:B01----:R-:W-:Y:S05]  /*1e50*/  ENDCOLLECTIVE ;  /* 0x000000000000791b */ /* 0x003fea0003800000 */
.L_x_5981:
[----:B------:R-:W-:Y:S01]  /*1e60*/  IMAD.MOV.U32 R39, RZ, RZ, R15 ;  /* 0x000000ffff277224 */ /* 0x000fe200078e000f */
[----:B------:R-:W-:-:S05]  /*1e70*/  MOV R37, R41 ;  /* 0x0000002900257202 */ /* 0x000fca0000000f00 */
[----:B------:R-:W-:Y:S02]  /*1e80*/  IMAD R43, R25, R37, R42 ;  /* 0x00000025192b7224 */ /* 0x000fe400078e022a */
[----:B------:R-:W-:-:S07]  /*1e90*/  IMAD.MOV.U32 R37, RZ, RZ, -0x1 ;  /* 0xffffffffff257424 */ /* 0x000fce00078e00ff */
[----:B------:R-:W-:Y:S05]  /*1ea0*/  WARPSYNC.COLLECTIVE R37, `(.L_x_5982) ;  /* 0x0000000025087348 */ /* 0x000fea0003c00000 */
[----:B------:R0:W1:Y:S02]  /*1eb0*/  SHFL.IDX P1, R41, R40, R39, R38 ;  /* 0x0000002728297389 */ /* 0x0000640000020026 */
[----:B01----:R-:W-:Y:S05]  /*1ec0*/  ENDCOLLECTIVE ;  /* 0x000000000000791b */ /* 0x003fea0003800000 */
.L_x_5982:
[----:B------:R-:W-:Y:S01]  /*1ed0*/  IMAD.MOV.U32 R39, RZ, RZ, R14 ;  /* 0x000000ffff277224 */ /* 0x000fe200078e000e */
[----:B------:R-:W-:-:S07]  /*1ee0*/  MOV R45, R41 ;  /* 0x00000029002d7202 */ /* 0x000fce0000000f00 */
[----:B------:R-:W-:Y:S05]  /*1ef0*/  WARPSYNC.COLLECTIVE R37, `(.L_x_5983) ;  /* 0x0000000025087348 */ /* 0x000fea0003c00000 */
[----:B------:R0:W1:Y:S02]  /*1f00*/  SHFL.IDX P1, R41, R40, R39, R38 ;  /* 0x0000002728297389 */ /* 0x0000640000020026 */
[----:B01----:R-:W-:Y:S05]  /*1f10*/  ENDCOLLECTIVE ;  /* 0x000000000000791b */ /* 0x003fea0003800000 */
.L_x_5983:
[----:B------:R-:W-:Y:S01]  /*1f20*/  IMAD R43, R24, R45, R43 ;  /* 0x0000002d182b7224 */ /* 0x000fe200078e022b */
[----:B------:R-:W-:Y:S01]  /*1f30*/  MOV R39, R13 ;  /* 0x0000000d00277202 */ /* 0x000fe20000000f00 */
[----:B------:R-:W-:-:S07]  /*1f40*/  IMAD.MOV.U32 R44, RZ, RZ, R41 ;  /* 0x000000ffff2c7224 */ /* 0x000fce00078e0029 */
[----:B------:R-:W-:Y:S05]  /*1f50*/  WARPSYNC.COLLECTIVE R37, `(.L_x_5984) ;  /* 0x0000000025087348 */ /* 0x000fea0003c00000 */
[----:B------:R0:W1:Y:S02]  /*1f60*/  SHFL.IDX P1, R41, R40, R39, R38 ;  /* 0x0000002728297389 */ /* 0x0000640000020026 */
[----:B01----:R-:W-:Y:S05]  /*1f70*/  ENDCOLLECTIVE ;  /* 0x000000000000791b */ /* 0x003fea0003800000 */
.L_x_5984:
[----:B------:R-:W-:Y:S02]  /*1f80*/  IMAD R43, R23, R44, R43 ;  /* 0x0000002c172b7224 */ /* 0x000fe400078e022b */
[----:B------:R-:W-:Y:S02]  /*1f90*/  IMAD.MOV.U32 R39, RZ, RZ, R12 ;  /* 0x000000ffff277224 */ /* 0x000fe400078e000c */
[----:B------:R-:W-:-:S07]  /*1fa0*/  IMAD.MOV.U32 R42, RZ, RZ, R41 ;  /* 0x000000ffff2a7224 */ /* 0x000fce00078e0029 */
[----:B------:R-:W-:Y:S05]  /*1fb0*/  WARPSYNC.COLLECTIVE R37, `(.L_x_5985) ;  /* 0x0000000025087348 */ /* 0x000fea0003c00000 */
[----:B------:R0:W1:Y:S02]  /*1fc0*/  SHFL.IDX P1, R41, R40, R39, R38 ;  /* 0x0000002728297389 */ /* 0x0000640000020026 */
[----:B01----:R-:W-:Y:S05]  /*1fd0*/  ENDCOLLECTIVE ;  /* 0x000000000000791b */ /* 0x003fea0003800000 */
.L_x_5985:
[----:B------:R-:W-:Y:S02]  /*1fe0*/  IMAD R43, R22, R42, R43 ;  /* 0x0000002a162b7224 */ /* 0x000fe400078e022b */
[----:B------:R-:W-:Y:S01]  /*1ff0*/  IMAD.MOV.U32 R39, RZ, RZ, R4 ;  /* 0x000000ffff277224 */ /* 0x000fe200078e0004 */
[----:B------:R-:W-:-:S07]  /*2000*/  MOV R45, R41 ;  /* 0x00000029002d7202 */ /* 0x000fce0000000f00 */
[----:B------:R-:W-:Y:S05]  /*2010*/  WARPSYNC.COLLECTIVE R37, `(.L_x_5986) ;  /* 0x0000000025087348 */ /* 0x000fea0003c00000 */
[----:B------:R0:W1:Y:S02]  /*2020*/  SHFL.IDX P1, R41, R40, R39, R38 ;  /* 0x0000002728297389 */ /* 0x0000640000020026 */
[----:B01----:R-:W-:Y:S05]  /*2030*/  ENDCOLLECTIVE ;  /* 0x000000000000791b */ /* 0x003fea0003800000 */
.L_x_5986:
[----:B------:R-:W-:Y:S01]  /*2040*/  IMAD R43, R20, R45, R43 ;  /* 0x0000002d142b7224 */ /* 0x000fe200078e022b */
[----:B------:R-:W-:Y:S01]  /*2050*/  MOV R39, R5 ;  /* 0x0000000500277202 */ /* 0x000fe20000000f00 */
[----:B------:R-:W-:-:S04]  /*2060*/  IMAD.MOV.U32 R37, RZ, RZ, R41 ;  /* 0x000000ffff257224 */ /* 0x000fc800078e0029 */
[----:B------:R-:W-:Y:S02]  /*2070*/  IMAD R42, R34, R37, R43 ;  /* 0x00000025222a7224 */ /* 0x000fe400078e022b */
[----:B------:R-:W-:-:S07]  /*2080*/  IMAD.MOV.U32 R37, RZ, RZ, -0x1 ;  /* 0xffffffffff257424 */ /* 0x000fce00078e00ff */
[----:B------:R-:W-:Y:S05]  /*2090*/  WARPSYNC.COLLECTIVE R37, `(.L_x_5987) ;  /* 0x0000000025087348 */ /* 0x000fea0003c00000 */
[----:B------:R0:W1:Y:S02]  /*20a0*/  SHFL.IDX P1, R41, R40, R39, R38 ;  /* 0x0000002728297389 */ /* 0x0000640000020026 */
[----:B01----:R-:W-:Y:S05]  /*20b0*/  ENDCOLLECTIVE ;  /* 0x000000000000791b */ /* 0x003fea0003800000 */
.L_x_5987:
[----:B------:R-:W-:Y:S02]  /*20c0*/  IMAD.MOV.U32 R39, RZ, RZ, R6 ;  /* 0x000000ffff277224 */ /* 0x000fe400078e0006 */
[----:B------:R-:W-:-:S07]  /*20d0*/  IMAD R43, R33, R41, R42 ;  /* 0x00000029212b7224 */ /* 0x000fce00078e022a */
[----:B------:R-:W-:Y:S05]  /*20e0*/  WARPSYNC.COLLECTIVE R37, `(.L_x_5988) ;  /* 0x0000000025087348 */ /* 0x000fea0003c00000 */
[----:B------:R0:W1:Y:S02]  /*20f0*/  SHFL.IDX P1, R41, R40, R39, R38 ;  /* 0x0000002728297389 */ /* 0x0000640000020026 */
[----:B01----:R-:W-:Y:S05]  /*2100*/  ENDCOLLECTIVE ;  /* 0x000000000000791b */ /* 0x003fea0003800000 */
.L_x_5988:
[----:B------:R-:W-:Y:S01]  /*2110*/  IMAD.MOV.U32 R39, RZ, RZ, R7 ;  /* 0x000000ffff277224 */ /* 0x000fe200078e0007 */
[----:B------:R-:W-:-:S07]  /*2120*/  MOV R44, R41 ;  /* 0x00000029002c7202 */ /* 0x000fce0000000f00 */
[----:B------:R-:W-:Y:S05]  /*2130*/  WARPSYNC.COLLECTIVE R37, `(.L_x_5989) ;  /* 0x0000000025087348 */ /* 0x000fea0003c00000 */
[----:B------:R0:W1:Y:S02]  /*2140*/  SHFL.IDX P1, R41, R40, R39, R38 ;  /* 0x0000002728297389 */ /* 0x0000640000020026 */
[----:B01----:R-:W-:Y:S05]  /*2150*/  ENDCOLLECTIVE ;  /* 0x000000000000791b */ /* 0x003fea0003800000 */
.L_x_5989:
[----:B------:R-:W-:Y:S01]  /*2160*/  IMAD R43, R32, R44, R43 ;  /* 0x0000002c202b7224 */ /* 0x000fe200078e022b */
[----:B------:R-:W-:Y:S01]  /*2170*/  MOV R39, R8 ;  /* 0x0000000800277202 */ /* 0x000fe20000000f00 */
[----:B------:R-:W-:-:S07]  /*2180*/  IMAD.MOV.U32 R45, RZ, RZ, R41 ;  /* 0x000000ffff2d7224 */ /* 0x000fce00078e0029 */
[----:B------:R-:W-:Y:S05]  /*2190*/  WARPSYNC.COLLECTIVE R37, `(.L_x_5990) ;  /* 0x0000000025087348 */ /* 0x000fea0003c00000 */
[----:B------:R0:W1:Y:S02]  /*21a0*/  SHFL.IDX P1, R41, R40, R39, R38 ;  /* 0x0000002728297389 */ /* 0x0000640000020026 */
[----:B01----:R-:W-:Y:S05]  /*21b0*/  ENDCOLLECTIVE ;  /* 0x000000000000791b */ /* 0x003fea0003800000 */
.L_x_5990:
[----:B------:R-:W-:Y:S02]  /*21c0*/  IMAD R42, R36, R45, R43 ;  /* 0x0000002d242a7224 */ /* 0x000fe400078e022b */
[----:B------:R-:W-:Y:S02]  /*21d0*/  IMAD.MOV.U32 R39, RZ, RZ, R9 ;  /* 0x000000ffff277224 */ /* 0x000fe400078e0009 */
[----:B------:R-:W-:-:S04]  /*21e0*/  IMAD.MOV.U32 R37, RZ, RZ, R41 ;  /* 0x000000ffff257224 */ /* 0x000fc800078e0029 */
[----:B------:R-:W-:Y:S01]  /*21f0*/  IMAD R42, R31, R37, R42 ;  /* 0x000000251f2a7224 */ /* 0x000fe200078e022a */
[----:B------:R-:W-:-:S07]  /*2200*/  MOV R37, 0xffffffff ;  /* 0xffffffff00257802 */ /* 0x000fce0000000f00 */
[----:B------:R-:W-:Y:S05]  /*2210*/  WARPSYNC.COLLECTIVE R37, `(.L_x_5991) ;  /* 0x0000000025087348 */ /* 0x000fea0003c00000 */
[----:B------:R0:W1:Y:S02]  /*2220*/  SHFL.IDX P1, R41, R40, R39, R38 ;  /* 0x0000002728297389 */ /* 0x0000640000020026 */
[----:B01----:R-:W-:Y:S05]  /*2230*/  ENDCOLLECTIVE ;  /* 0x000000000000791b */ /* 0x003fea0003800000 */
.L_x_5991:
[----:B------:R-:W-:Y:S02]  /*2240*/  IMAD.MOV.U32 R39, RZ, RZ, R10 ;  /* 0x000000ffff277224 */ /* 0x000fe400078e000a */
[----:B------:R-:W-:-:S07]  /*2250*/  IMAD R42, R30, R41, R42 ;  /* 0x000000291e2a7224 */ /* 0x000fce00078e022a */
[----:B------:R-:W-:Y:S05]  /*2260*/  WARPSYNC.COLLECTIVE R37, `(.L_x_5992) ;  /* 0x0000000025087348 */ /* 0x000fea0003c00000 */
[----:B------:R0:W1:Y:S02]  /*2270*/  SHFL.IDX P1, R41, R40, R39, R38 ;  /* 0x0000002728297389 */ /* 0x0000640000020026 */
[----:B01----:R-:W-:Y:S05]  /*2280*/  ENDCOLLECTIVE ;  /* 0x000000000000791b */ /* 0x003fea0003800000 */
.L_x_5992:
[----:B------:R-:W-:Y:S01]  /*2290*/  IMAD.MOV.U32 R38, RZ, RZ, R41 ;  /* 0x000000ffff267224 */ /* 0x000fe200078e0029 */
[----:B------:R-:W-:Y:S06]  /*22a0*/  BRA `(.L_x_5993) ;  /* 0xfffffff400047947 */ /* 0x000fec000383ffff */
        .weak           $__internal_60_$__cuda_sm20_div_u16
        .type           $__internal_60_$__cuda_sm20_div_u16,@function
        .size           $__internal_60_$__cuda_sm20_div_u16,(.L_x_58011 - $__internal_60_$__cuda_sm20_div_u16)
$__internal_60_$__cuda_sm20_div_u16:
        /* <DEDUP_REMOVED lines=18> */
[----:B------:R-:W-:Y:S06]  /*23d0*/  RET.REL.NODEC R2 `(_Z9cuda_gemmIiLi256ELi4ELi1ELi256ELi32ELi32ELi32ELi1ELi1EEviiiPT_S1_S1_ii) ;  /* 0xffffffdc02087950 */ /* 0x000fec0003c3ffff */
.L_x_5994:
        /* <DEDUP_REMOVED lines=10> */
.L_x_58011:


//--------------------- .text._Z9cuda_gemmIiLi256ELi4ELi1ELi256ELi32ELi32ELi32ELi1ELi0EEviiiPT_S1_S1_ii --------------------------
	.section	.text._Z9cuda_gemmIiLi256ELi4ELi1ELi256ELi32ELi32ELi32ELi1ELi0EEviiiPT_S1_S1_ii,"ax",@progbits
	.align	128
        .global         _Z9cuda_gemmIiLi256ELi4ELi1ELi256ELi32ELi32ELi32ELi1ELi0EEviiiPT_S1_S1_ii
        .type           _Z9cuda_gemmIiLi256ELi4ELi1ELi256ELi32ELi32ELi32ELi1ELi0EEviiiPT_S1_S1_ii,@function
        .size           _Z9cuda_gemmIiLi256ELi4ELi1ELi256ELi32ELi32ELi32ELi1ELi0EEviiiPT_S1_S1_ii,(.L_x_58274 - _Z9cuda_gemmIiLi256ELi4ELi1ELi256ELi32ELi32ELi32ELi1ELi0EEviiiPT_S1_S1_ii)
        .other          _Z9cuda_gemmIiLi256ELi4ELi1ELi256ELi32ELi32ELi32ELi1ELi0EEviiiPT_S1_S1_ii,@"STO_CUDA_ENTRY STV_DEFAULT"
_Z9cuda_gemmIiLi256ELi4ELi1ELi256ELi32ELi32ELi32ELi1ELi0EEviiiPT_S1_S1_ii:
.text._Z9cuda_gemmIiLi256ELi4ELi1ELi256ELi32ELi32ELi32ELi1ELi0EEviiiPT_S1_S1_ii:
        /* <DEDUP_REMOVED lines=36> */
.L_x_5997:
        /* <DEDUP_REMOVED lines=25> */
.L_x_5996:
[----:B------:R-:W-:Y:S05]  /*03d0*/  BSYNC.RECONVERGENT B0 ;  /* 0x0000000000007941 */ /* 0x000fea0003800200 */
.L_x_5995:
[----:B------:R-:W-:Y:S01]  /*03e0*/  R2UR UR7, R17 ;  /* 0x00000000110772ca */ /* 0x000fe200000e0000 */
[----:B------:R-:W-:Y:S01]  /*03f0*/  UMOV UR4, URZ ;  /* 0x000000ff00047c82 */ /* 0x000fe20008000000 */
[----:B------:R-:W-:Y:S01]  /*0400*/  USHF.R.U32.HI UR13, URZ, 0x4, UR25 ;  /* 0x00000004ff0d7899 */ /* 0x000fe20008011619 */
[----:B------:R-:W1:Y:S01]  /*0410*/  S2UR UR10, SR_CTAID.Y ;  /* 0x00000000000a79c3 */ /* 0x000e620000002600 */
[----:B------:R-:W-:Y:S01]  /*0420*/  UISETP.GE.AND UP2, UPT, UR25, 0x10, UPT ;  /* 0x000000101900788c */ /* 0x000fe2000bf46270 */
[----:B------:R-:W2:Y:S03]  /*0430*/  LDCU UR11, c[0x0][0x360] ;  /* 0x00006c00ff0b77ac */ /* 0x000ea60008000800 */
[----:B------:R-:W-:-:S05]  /*0440*/  USEL UR20, UR13, 0x1, UP2 ;  /* 0x000000010d147887 */ /* 0x000fca0009000000 */
[----:B------:R-:W3:Y:S08]  /*0450*/  I2F.RP R2, UR7 ;  /* 0x0000000700027d06 */ /* 0x000ef00008209400 */
[----:B------:R-:W4:Y:S08]  /*0460*/  I2F.U32.RP R6, UR20 ;  /* 0x0000001400067d06 */ /* 0x000f300008209000 */
[----:B---3--:R-:W3:Y:S08]  /*0470*/  MUFU.RCP R2, R2 ;  /* 0x0000000200027308 */ /* 0x008ef00000001000 */
[----:B----4-:R-:W-:Y:S01]  /*0480*/  MUFU.RCP R6, R6 ;  /* 0x0000000600067308 */ /* 0x010fe20000001000 */
[----:B---3--:R-:W-:-:S07]  /*0490*/  VIADD R3, R2, 0xffffffe ;  /* 0x0ffffffe02037836 */ /* 0x008fce0000000000 */
        /* <DEDUP_REMOVED lines=15> */
[----:B------:R-:W-:-:S05]  /*0590*/  UISETP.NE.AND UP1, UPT, UR25, URZ, UPT ;  /* 0x000000ff1900728c */ /* 0x000fca000bf25270 */
[----:B------:R-:W-:Y:S02]  /*05a0*/  UMOV UR6, UR5 ;  /* 0x0000000500067c82 */ /* 0x000fe40008000000 */
[----:B------:R-:W-:-:S04]  /*05b0*/  @!UP0 UIADD3 UR6, UPT, UPT, -UR6, URZ, URZ ;  /* 0x000000ff06068290 */ /* 0x000fc8000fffe1ff */
[----:B------:R-:W-:-:S04]  /*05c0*/  @!UP1 ULOP3.LUT UR6, URZ, UR25, URZ, 0x33, !UPT ;  /* 0x00000019ff069292 */ /* 0x000fc8000f8e33ff */
[----:B------:R-:W-:-:S04]  /*05d0*/  UIMAD UR7, UR6, UR20, URZ ;  /* 0x00000014060772a4 */ /* 0x000fc8000f8e02ff */
[----:B------:R-:W-:-:S04]  /*05e0*/  UISETP.LT.AND UP0, UPT, UR7, 0x100, UPT ;  /* 0x000001000700788c */ /* 0x000fc8000bf01270 */
[----:B------:R-:W-:-:S04]  /*05f0*/  USEL UR7, UR7, 0x100, UP0 ;  /* 0x0000010007077887 */ /* 0x000fc80008000000 */
[----:B------:R-:W-:Y:S02]  /*0600*/  ULOP3.LUT UR8, URZ, UR7, URZ, 0x33, !UPT ;  /* 0x00000007ff087292 */ /* 0x000fe4000f8e33ff */
[----:B0-----:R-:W-:Y:S01]  /*0610*/  IADD3 R5, PT, PT, RZ, -UR7, RZ ;  /* 0x80000007ff057c10 */ /* 0x001fe2000fffe0ff */
[----:B------:R-:W-:Y:S02]  /*0620*/  UISETP.NE.U32.AND UP0, UPT, UR7, URZ, UPT ;  /* 0x000000ff0700728c */ /* 0x000fe4000bf05070 */
[----:B------:R-:W0:Y:S01]  /*0630*/  I2F.U32.RP R4, UR7 ;  /* 0x0000000700047d06 */ /* 0x000e220008209000 */
[----:B------:R-:W-:-:S07]  /*0640*/  IMAD.U32 R7, RZ, RZ, UR8 ;  /* 0x00000008ff077e24 */ /* 0x000fce000f8e00ff */
[----:B0-----:R-:W0:Y:S02]  /*0650*/  MUFU.RCP R4, R4 ;  /* 0x0000000400047308 */ /* 0x001e240000001000 */
[----:B0-----:R-:W-:-:S06]  /*0660*/  VIADD R2, R4, 0xffffffe ;  /* 0x0ffffffe04027836 */ /* 0x001fcc0000000000 */
[----:B------:R0:W3:Y:S02]  /*0670*/  F2I.FTZ.U32.TRUNC.NTZ R3, R2 ;  /* 0x0000000200037305 */ /* 0x0000e4000021f000 */
[----:B0-----:R-:W-:Y:S02]  /*0680*/  IMAD.MOV.U32 R2, RZ, RZ, RZ ;  /* 0x000000ffff027224 */ /* 0x001fe400078e00ff */
[----:B---3--:R-:W-:-:S04]  /*0690*/  IMAD R5, R5, R3, RZ ;  /* 0x0000000305057224 */ /* 0x008fc800078e02ff */
[----:B------:R-:W-:-:S04]  /*06a0*/  IMAD.HI.U32 R3, R3, R5, R2 ;  /* 0x0000000503037227 */ /* 0x000fc800078e0002 */
[----:B------:R-:W-:Y:S01]  /*06b0*/  VIADD R5, R6, 0xffffffe ;  /* 0x0ffffffe06057836 */ /* 0x000fe20000000000 */
[C---:B------:R-:W-:Y:S01]  /*06c0*/  R2UR UR4, R3.reuse ;  /* 0x00000000030472ca */ /* 0x040fe200000e0000 */
[----:B------:R-:W-:-:S04]  /*06d0*/  IMAD.HI.U32 R4, R3, R0, RZ ;  /* 0x0000000003047227 */ /* 0x000fc800078e00ff */
[----:B------:R-:W-:Y:S01]  /*06e0*/  IMAD.MOV R3, RZ, RZ, -R4 ;  /* 0x000000ffff037224 */ /* 0x000fe200078e0a04 */
[----:B------:R-:W0:Y:S03]  /*06f0*/  F2I.FTZ.U32.TRUNC.NTZ R5, R5 ;  /* 0x0000000500057305 */ /* 0x000e26000021f000 */
[----:B------:R-:W-:Y:S02]  /*0700*/  IMAD R2, R3, UR7, R0 ;  /* 0x0000000703027c24 */ /* 0x000fe4000f8e0200 */
[----:B------:R-:W3:Y:S02]  /*0710*/  LDC R3, c[0x0][0x374] ;  /* 0x0000dd00ff037b82 */ /* 0x000ee40000000800 */
[----:B--2---:R-:W-:Y:S01]  /*0720*/  UIMAD.WIDE.U32 UR4, UR4, UR11, URZ ;  /* 0x0000000b040472a5 */ /* 0x004fe2000f8e00ff */
[----:B------:R-:W-:-:S03]  /*0730*/  ISETP.GE.U32.AND P0, PT, R2, UR7, PT ;  /* 0x0000000702007c0c */ /* 0x000fc6000bf06070 */
[----:B------:R-:W-:-:S04]  /*0740*/  UIADD3 UR4, UPT, UPT, -UR5, URZ, URZ ;  /* 0x000000ff05047290 */ /* 0x000fc8000fffe1ff */
[----:B------:R-:W-:Y:S01]  /*0750*/  UIMAD UR4, UR7, UR4, UR11 ;  /* 0x00000004070472a4 */ /* 0x000fe2000f8e020b */
[----:B0-----:R-:W-:-:S03]  /*0760*/  IADD3 R9, PT, PT, RZ, -R5, RZ ;  /* 0x80000005ff097210 */ /* 0x001fc60007ffe0ff */
[----:B------:R-:W-:Y:S02]  /*0770*/  UISETP.GE.U32.AND UP1, UPT, UR4, UR7, UPT ;  /* 0x000000070400728c */ /* 0x000fe4000bf26070 */
[----:B------:R-:W-:Y:S02]  /*0780*/  @P0 VIADD R2, R2, -UR7 ;  /* 0x8000000702020c36 */ /* 0x000fe40008000000 */
[----:B------:R-:W-:Y:S01]  /*0790*/  @P0 VIADD R4, R4, 0x1 ;  /* 0x0000000104040836 */ /* 0x000fe20000000000 */
[----:B------:R-:W-:Y:S01]  /*07a0*/  PLOP3.LUT P0, PT, PT, PT, UP0, 0x80, 0x8 ;  /* 0x000000000008781c */ /* 0x000fe20003f0f008 */
[----:B------:R-:W-:Y:S01]  /*07b0*/  IMAD R9, R9, UR20, RZ ;  /* 0x0000001409097c24 */ /* 0x000fe2000f8e02ff */
[----:B------:R-:W-:Y:S01]  /*07c0*/  ISETP.GE.U32.AND P1, PT, R2, UR7, PT ;  /* 0x0000000702007c0c */ /* 0x000fe2000bf26070 */
[----:B---3--:R-:W-:-:S03]  /*07d0*/  IMAD.SHL.U32 R3, R3, 0x4, RZ ;  /* 0x0000000403037824 */ /* 0x008fc600078e00ff */
[----:B------:R-:W-:Y:S02]  /*07e0*/  @UP1 UIADD3 UR4, UPT, UPT, -UR7, UR4, URZ ;  /* 0x0000000407041290 */ /* 0x000fe4000fffe1ff */
[----:B------:R-:W-:Y:S02]  /*07f0*/  @UP1 UIADD3 UR5, UPT, UPT, UR5, 0x1, URZ ;  /* 0x0000000105051890 */ /* 0x000fe4000fffe0ff */
[----:B------:R-:W-:-:S05]  /*0800*/  UISETP.GE.U32.AND UP2, UPT, UR4, UR7, UPT ;  /* 0x000000070400728c */ /* 0x000fca000bf46070 */
[----:B------:R-:W-:-:S05]  /*0810*/  @P1 VIADD R4, R4, 0x1 ;  /* 0x0000000104041836 */ /* 0x000fca0000000000 */
[----:B------:R-:W-:Y:S01]  /*0820*/  SEL R2, R7, R4, !P0 ;  /* 0x0000000407027207 */ /* 0x000fe20004000000 */
[----:B------:R-:W-:Y:S01]  /*0830*/  IMAD.MOV.U32 R4, RZ, RZ, RZ ;  /* 0x000000ffff047224 */ /* 0x000fe200078e00ff */
[----:B-1----:R-:W-:Y:S01]  /*0840*/  ISETP.LE.U32.AND P0, PT, R3, UR10, PT ;  /* 0x0000000a03007c0c */ /* 0x002fe2000bf03070 */
[----:B------:R-:W-:Y:S01]  /*0850*/  @UP2 UIADD3 UR5, UPT, UPT, UR5, 0x1, URZ ;  /* 0x0000000105052890 */ /* 0x000fe2000fffe0ff */
[----:B------:R-:W-:Y:S01]  /*0860*/  IADD3 R7, PT, PT, -R2, RZ, RZ ;  /* 0x000000ff02077210 */ /* 0x000fe20007ffe1ff */
[----:B------:R-:W-:Y:S02]  /*0870*/  IMAD.HI.U32 R4, R5, R9, R4 ;  /* 0x0000000905047227 */ /* 0x000fe400078e0004 */
[----:B------:R-:W-:Y:S02]  /*0880*/  USEL UR8, UR8, UR5, !UP0 ;  /* 0x0000000508087287 */ /* 0x000fe4000c000000 */
[----:B------:R-:W-:-:S04]  /*0890*/  IMAD R3, R7, UR7, R0 ;  /* 0x0000000707037c24 */ /* 0x000fc8000f8e0200 */
[----:B------:R-:W-:Y:S02]  /*08a0*/  IMAD.HI.U32 R5, R4, R3, RZ ;  /* 0x0000000304057227 */ /* 0x000fe400078e00ff */
[----:B------:R-:W-:Y:S05]  /*08b0*/  @P0 EXIT ;  /* 0x000000000000094d */ /* 0x000fea0003800000 */
[----:B------:R-:W-:Y:S01]  /*08c0*/  IMAD.MOV R6, RZ, RZ, -R5 ;  /* 0x000000ffff067224 */ /* 0x000fe200078e0a05 */
[----:B------:R-:W0:Y:S01]  /*08d0*/  I2F.U32.RP R8, UR11 ;  /* 0x0000000b00087d06 */ /* 0x000e220008209000 */
[----:B------:R-:W-:Y:S01]  /*08e0*/  IMAD.HI.U32 R4, R4, R0, RZ ;  /* 0x0000000004047227 */ /* 0x000fe200078e00ff */
[----:B------:R-:W-:Y:S01]  /*08f0*/  LOP3.LUT R26, RZ, UR20, RZ, 0x33, !PT ;  /* 0x00000014ff1a7c12 */ /* 0x000fe2000f8e33ff */
[----:B------:R-:W1:Y:S01]  /*0900*/  LDCU.64 UR4, c[0x0][0x390] ;  /* 0x00007200ff0477ac */ /* 0x000e620008000a00 */
[----:B------:R-:W-:Y:S01]  /*0910*/  MOV R24, UR25 ;  /* 0x0000001900187c02 */ /* 0x000fe20008000f00 */
[----:B------:R-:W-:Y:S02]  /*0920*/  IMAD R3, R6, UR20, R3 ;  /* 0x0000001406037c24 */ /* 0x000fe4000f8e0203 */
[----:B------:R-:W-:Y:S01]  /*0930*/  IMAD.MOV R9, RZ, RZ, -R4 ;  /* 0x000000ffff097224 */ /* 0x000fe200078e0a04 */
[----:B------:R-:W-:Y:S02]  /*0940*/  UISETP.LT.AND UP0, UPT, UR24, 0x20, UPT ;  /* 0x000000201800788c */ /* 0x000fe4000bf01270 */
[----:B------:R-:W-:Y:S01]  /*0950*/  ISETP.GE.U32.AND P0, PT, R3, UR20, PT ;  /* 0x0000001403007c0c */ /* 0x000fe2000bf06070 */
[----:B------:R-:W-:Y:S01]  /*0960*/  IMAD R9, R9, UR20, R0 ;  /* 0x0000001409097c24 */ /* 0x000fe2000f8e0200 */
[----:B------:R-:W-:Y:S01]  /*0970*/  UMOV UR9, 0xffffff00 ;  /* 0xffffff0000097882 */ /* 0x000fe20000000000 */
[----:B------:R-:W-:Y:S01]  /*0980*/  USHF.L.U32 UR21, UR11, 0x2, URZ ;  /* 0x000000020b157899 */ /* 0x000fe200080006ff */
[----:B0-----:R-:W0:Y:S02]  /*0990*/  MUFU.RCP R8, R8 ;  /* 0x0000000800087308 */ /* 0x001e240000001000 */
[----:B------:R-:W-:Y:S01]  /*09a0*/  ISETP.GE.U32.AND P2, PT, R9, UR20, PT ;  /* 0x0000001409007c0c */ /* 0x000fe2000bf46070 */
[----:B------:R-:W-:-:S02]  /*09b0*/  USEL UR22, UR24, 0x20, UP0 ;  /* 0x0000002018167887 */ /* 0x000fc40008000000 */
[----:B------:R-:W-:Y:S02]  /*09c0*/  UIMAD UR9, UR20, UR9, 0x201f ;  /* 0x0000201f140974a4 */ /* 0x000fe4000f8e0209 */
[----:B-1----:R-:W-:Y:S02]  /*09d0*/  UIMAD.WIDE.U32 UR16, UR11, 0x4, UR4 ;  /* 0x000000040b1078a5 */ /* 0x002fe4000f8e0004 */
[----:B------:R-:W-:Y:S01]  /*09e0*/  @P0 VIADD R3, R3, -UR20 ;  /* 0x8000001403030c36 */ /* 0x000fe20008000000 */
[----:B------:R-:W-:Y:S01]  /*09f0*/  UIMAD.WIDE.U32 UR18, UR11, 0x8, UR4 ;  /* 0x000000080b1278a5 */ /* 0x000fe2000f8e0004 */
[----:B------:R-:W-:Y:S01]  /*0a00*/  @P0 VIADD R5, R5, 0x1 ;  /* 0x0000000105050836 */ /* 0x000fe20000000000 */
[----:B------:R-:W-:Y:S01]  /*0a10*/  ISETP.NE.U32.AND P0, PT, RZ, UR20, PT ;  /* 0x00000014ff007c0c */ /* 0x000fe2000bf05070 */
[----:B------:R-:W-:Y:S01]  /*0a20*/  UIMAD.WIDE.U32 UR4, UR11, 0xc, UR4 ;  /* 0x0000000c0b0478a5 */ /* 0x000fe2000f8e0004 */
[----:B------:R-:W-:Y:S01]  /*0a30*/  ISETP.GE.U32.AND P1, PT, R3, UR20, PT ;  /* 0x0000001403007c0c */ /* 0x000fe2000bf26070 */
[----:B------:R-:W-:Y:S01]  /*0a40*/  @P2 VIADD R9, R9, -UR20 ;  /* 0x8000001409092c36 */ /* 0x000fe20008000000 */
[----:B0-----:R-:W-:-:S04]  /*0a50*/  IADD3 R6, PT, PT, R8, 0xffffffe, RZ ;  /* 0x0ffffffe08067810 */ /* 0x001fc80007ffe0ff */
[----:B------:R0:W1:Y:S07]  /*0a60*/  F2I.FTZ.U32.TRUNC.NTZ R7, R6 ;  /* 0x0000000600077305 */ /* 0x00006e000021f000 */
[----:B------:R-:W-:Y:S01]  /*0a70*/  @P1 VIADD R5, R5, 0x1 ;  /* 0x0000000105051836 */ /* 0x000fe20000000000 */
[----:B------:R-:W-:Y:S01]  /*0a80*/  ISETP.GE.U32.AND P1, PT, R9, UR20, PT ;  /* 0x0000001409007c0c */ /* 0x000fe2000bf26070 */
[----:B0-----:R-:W-:-:S03]  /*0a90*/  IMAD.MOV.U32 R6, RZ, RZ, RZ ;  /* 0x000000ffff067224 */ /* 0x001fc600078e00ff */
[----:B------:R-:W-:-:S04]  /*0aa0*/  SEL R3, R26, R5, !P0 ;  /* 0x000000051a037207 */ /* 0x000fc80004000000 */
[----:B------:R-:W-:Y:S01]  /*0ab0*/  LOP3.LUT R4, R3, 0xf, RZ, 0xc0, !PT ;  /* 0x0000000f03047812 */ /* 0x000fe200078ec0ff */
[----:B-1----:R-:W-:-:S03]  /*0ac0*/  IMAD.MOV R5, RZ, RZ, -R7 ;  /* 0x000000ffff057224 */ /* 0x002fc600078e0a07 */
[C---:B------:R-:W-:Y:S01]  /*0ad0*/  IADD3 R14, PT, PT, R4.reuse, 0x5, RZ ;  /* 0x00000005040e7810 */ /* 0x040fe20007ffe0ff */
[C---:B------:R-:W-:Y:S02]  /*0ae0*/  VIADD R8, R4.reuse, 0x1 ;  /* 0x0000000104087836 */ /* 0x040fe40000000000 */
[----:B------:R-:W-:Y:S02]  /*0af0*/  VIADD R11, R4, 0x2 ;  /* 0x00000002040b7836 */ /* 0x000fe40000000000 */
[----:B------:R-:W-:Y:S01]  /*0b00*/  @P1 VIADD R9, R9, -UR20 ;  /* 0x8000001409091c36 */ /* 0x000fe20008000000 */
[----:B------:R-:W-:Y:S01]  /*0b10*/  ISETP.GE.AND P1, PT, R8, UR25, PT ;  /* 0x0000001908007c0c */ /* 0x000fe2000bf26270 */
[----:B------:R-:W-:Y:S01]  /*0b20*/  IMAD R5, R5, UR11, RZ ;  /* 0x0000000b05057c24 */ /* 0x000fe2000f8e02ff */
[----:B------:R-:W-:Y:S01]  /*0b30*/  ISETP.GE.AND P2, PT, R11, UR25, PT ;  /* 0x000000190b007c0c */ /* 0x000fe2000bf46270 */
[----:B------:R-:W-:Y:S01]  /*0b40*/  VIADD R13, R4, 0x4 ;  /* 0x00000004040d7836 */ /* 0x000fe20000000000 */
[----:B------:R-:W-:Y:S01]  /*0b50*/  SEL R26, R26, R9, !P0 ;  /* 0x000000091a1a7207 */ /* 0x000fe20004000000 */
[----:B------:R-:W-:Y:S01]  /*0b60*/  IMAD.HI.U32 R10, R7, R5, R6 ;  /* 0x00000005070a7227 */ /* 0x000fe200078e0006 */
[----:B------:R-:W-:-:S02]  /*0b70*/  IADD3 R5, PT, PT, R0, UR11, RZ ;  /* 0x0000000b00057c10 */ /* 0x000fc4000fffe0ff */
[----:B------:R-:W-:Y:S01]  /*0b80*/  SEL R7, R24, RZ, P1 ;  /* 0x000000ff18077207 */ /* 0x000fe20000800000 */
[----:B------:R-:W-:Y:S01]  /*0b90*/  VIADD R9, R4, 0x3 ;  /* 0x0000000304097836 */ /* 0x000fe20000000000 */
[----:B------:R-:W-:Y:S01]  /*0ba0*/  SEL R12, R24, RZ, P2 ;  /* 0x000000ff180c7207 */ /* 0x000fe20001000000 */
[----:B------:R-:W-:Y:S01]  /*0bb0*/  VIADD R15, R4, 0x6 ;  /* 0x00000006040f7836 */ /* 0x000fe20000000000 */
[----:B------:R-:W-:Y:S01]  /*0bc0*/  ISETP.GE.U32.AND P0, PT, R5, 0x100, PT ;  /* 0x000001000500780c */ /* 0x000fe20003f06070 */
[----:B------:R-:W-:Y:S01]  /*0bd0*/  IMAD.IADD R6, R8, 0x1, -R7 ;  /* 0x0000000108067824 */ /* 0x000fe200078e0a07 */
[----:B------:R-:W-:Y:S01]  /*0be0*/  ISETP.GE.AND P1, PT, R9, UR25, PT ;  /* 0x0000001909007c0c */ /* 0x000fe2000bf26270 */
[----:B------:R-:W-:Y:S01]  /*0bf0*/  IMAD.IADD R7, R11, 0x1, -R12 ;  /* 0x000000010b077824 */ /* 0x000fe200078e0a0c */
[----:B------:R-:W-:Y:S01]  /*0c00*/  VIMNMX.U32 R8, PT, PT, R5, 0x100, !PT ;  /* 0x0000010005087848 */ /* 0x000fe20007fe0000 */
[C---:B------:R-:W-:Y:S01]  /*0c10*/  VIADD R16, R4.reuse, 0x7 ;  /* 0x0000000704107836 */ /* 0x040fe20000000000 */
[----:B------:R-:W-:Y:S01]  /*0c20*/  SEL R21, RZ, 0x1, P0 ;  /* 0x00000001ff157807 */ /* 0x000fe20000000000 */
[----:B------:R-:W-:Y:S01]  /*0c30*/  VIADD R20, R4, 0xc ;  /* 0x0000000c04147836 */ /* 0x000fe20000000000 */
[----:B------:R-:W-:Y:S01]  /*0c40*/  SEL R12, R24, RZ, P1 ;  /* 0x000000ff180c7207 */ /* 0x000fe20000800000 */
[----:B------:R-:W-:Y:S01]  /*0c50*/  VIADD R25, R4, 0xf ;  /* 0x0000000f04197836 */ /* 0x000fe20000000000 */
[----:B------:R-:W-:Y:S01]  /*0c60*/  ISETP.GE.AND P0, PT, R13, UR25, PT ;  /* 0x000000190d007c0c */ /* 0x000fe2000bf06270 */
[----:B------:R-:W-:Y:S01]  /*0c70*/  IMAD.SHL.U32 R26, R26, 0x10, RZ ;  /* 0x000000101a1a7824 */ /* 0x000fe200078e00ff */
[----:B------:R-:W-:Y:S01]  /*0c80*/  IADD3 R11, PT, PT, R8, -R5, -R21 ;  /* 0x80000005080b7210 */ /* 0x000fe20007ffe815 */
[----:B------:R-:W-:Y:S01]  /*0c90*/  IMAD.IADD R8, R9, 0x1, -R12 ;  /* 0x0000000109087824 */ /* 0x000fe200078e0a0c */
[----:B------:R-:W-:-:S02]  /*0ca0*/  SEL R12, R24, RZ, P0 ;  /* 0x000000ff180c7207 */ /* 0x000fc40000000000 */
[----:B------:R-:W-:Y:S01]  /*0cb0*/  ISETP.GE.AND P0, PT, R14, UR25, PT ;  /* 0x000000190e007c0c */ /* 0x000fe2000bf06270 */
[----:B------:R-:W-:Y:S01]  /*0cc0*/  IMAD.HI.U32 R22, R10, R11, RZ ;  /* 0x0000000b0a167227 */ /* 0x000fe200078e00ff */
[----:B------:R-:W-:-:S03]  /*0cd0*/  ISETP.GE.AND P1, PT, R16, UR25, PT ;  /* 0x0000001910007c0c */ /* 0x000fc6000bf26270 */
[----:B------:R-:W-:Y:S01]  /*0ce0*/  IMAD.IADD R9, R13, 0x1, -R12 ;  /* 0x000000010d097824 */ /* 0x000fe200078e0a0c */
[----:B------:R-:W-:Y:S02]  /*0cf0*/  SEL R13, R24, RZ, P0 ;  /* 0x000000ff180d7207 */ /* 0x000fe40000000000 */
[----:B------:R-:W-:Y:S02]  /*0d00*/  ISETP.GE.AND P0, PT, R15, UR25, PT ;  /* 0x000000190f007c0c */ /* 0x000fe4000bf06270 */
[----:B------:R-:W-:Y:S01]  /*0d10*/  IADD3 R18, PT, PT, -R22, RZ, RZ ;  /* 0x000000ff16127210 */ /* 0x000fe20007ffe1ff */
[----:B------:R-:W-:Y:S01]  /*0d20*/  IMAD.IADD R10, R14, 0x1, -R13 ;  /* 0x000000010e0a7824 */ /* 0x000fe200078e0a0d */
[----:B------:R-:W-:Y:S01]  /*0d30*/  SEL R12, R24, RZ, P0 ;  /* 0x000000ff180c7207 */ /* 0x000fe20000000000 */
[----:B------:R-:W-:Y:S01]  /*0d40*/  VIADD R14, R4, 0x8 ;  /* 0x00000008040e7836 */ /* 0x000fe20000000000 */
[----:B------:R-:W-:Y:S01]  /*0d50*/  SEL R13, R24, RZ, P1 ;  /* 0x000000ff180d7207 */ /* 0x000fe20000800000 */
[----:B------:R-:W-:-:S02]  /*0d60*/  IMAD R17, R18, UR11, R11 ;  /* 0x0000000b12117c24 */ /* 0x000fc4000f8e020b */
[----:B------:R-:W-:Y:S01]  /*0d70*/  IMAD.IADD R11, R15, 0x1, -R12 ;  /* 0x000000010f0b7824 */ /* 0x000fe200078e0a0c */
[----:B------:R-:W-:Y:S01]  /*0d80*/  ISETP.GE.AND P0, PT, R14, UR25, PT ;  /* 0x000000190e007c0c */ /* 0x000fe2000bf06270 */
[----:B------:R-:W-:Y:S01]  /*0d90*/  VIADD R15, R4, 0x9 ;  /* 0x00000009040f7836 */ /* 0x000fe20000000000 */
[----:B------:R-:W-:Y:S01]  /*0da0*/  IADD3 R12, PT, PT, R16, -R13, RZ ;  /* 0x8000000d100c7210 */ /* 0x000fe20007ffe0ff */
[----:B------:R-:W-:Y:S01]  /*0db0*/  VIADD R16, R4, 0xa ;  /* 0x0000000a04107836 */ /* 0x000fe20000000000 */
[----:B------:R-:W-:Y:S01]  /*0dc0*/  SEL R13, R24, RZ, P0 ;  /* 0x000000ff180d7207 */ /* 0x000fe20000000000 */
[----:B------:R-:W-:Y:S01]  /*0dd0*/  VIADD R18, R4, 0xb ;  /* 0x0000000b04127836 */ /* 0x000fe20000000000 */
[----:B------:R-:W-:Y:S02]  /*0de0*/  ISETP.GE.U32.AND P0, PT, R17, UR11, PT ;  /* 0x0000000b11007c0c */ /* 0x000fe4000bf06070 */
[----:B------:R-:W-:Y:S01]  /*0df0*/  ISETP.GE.AND P1, PT, R15, UR25, PT ;  /* 0x000000190f007c0c */ /* 0x000fe2000bf26270 */
[----:B------:R-:W-:Y:S01]  /*0e00*/  IMAD.IADD R13, R14, 0x1, -R13 ;  /* 0x000000010e0d7824 */ /* 0x000fe200078e0a0d */
[----:B------:R-:W-:-:S02]  /*0e10*/  ISETP.GE.AND P2, PT, R18, UR25, PT ;  /* 0x0000001912007c0c */ /* 0x000fc4000bf46270 */
[----:B------:R-:W-:Y:S02]  /*0e20*/  SEL R14, R24, RZ, P1 ;  /* 0x000000ff180e7207 */ /* 0x000fe40000800000 */
[----:B------:R-:W-:Y:S02]  /*0e30*/  ISETP.GE.AND P1, PT, R16, UR25, PT ;  /* 0x0000001910007c0c */ /* 0x000fe4000bf26270 */
[----:B------:R-:W-:Y:S02]  /*0e40*/  IADD3 R14, PT, PT, R15, -R14, RZ ;  /* 0x8000000e0f0e7210 */ /* 0x000fe40007ffe0ff */
[----:B------:R-:W-:Y:S01]  /*0e50*/  SEL R15, R24, RZ, P1 ;  /* 0x000000ff180f7207 */ /* 0x000fe20000800000 */
[----:B------:R-:W-:Y:S01]  /*0e60*/  @P0 VIADD R17, R17, -UR11 ;  /* 0x8000000b11110c36 */ /* 0x000fe20008000000 */
[----:B------:R-:W-:Y:S01]  /*0e70*/  ISETP.GE.AND P1, PT, R20, UR25, PT ;  /* 0x0000001914007c0c */ /* 0x000fe2000bf26270 */
[----:B------:R-:W-:Y:S01]  /*0e80*/  @P0 VIADD R22, R22, 0x1 ;  /* 0x0000000116160836 */ /* 0x000fe20000000000 */
[----:B------:R-:W-:Y:S01]  /*0e90*/  SEL R19, R24, RZ, P2 ;  /* 0x000000ff18137207 */ /* 0x000fe20001000000 */
[----:B------:R-:W-:Y:S01]  /*0ea0*/  IMAD.IADD R15, R16, 0x1, -R15 ;  /* 0x00000001100f7824 */ /* 0x000fe200078e0a0f */
[----:B------:R-:W-:-:S02]  /*0eb0*/  SEL R23, R24, RZ, P1 ;  /* 0x000000ff18177207 */ /* 0x000fc40000800000 */
[----:B------:R-:W-:Y:S01]  /*0ec0*/  ISETP.GE.U32.AND P1, PT, R17, UR11, PT ;  /* 0x0000000b11007c0c */ /* 0x000fe2000bf26070 */
[----:B------:R-:W-:Y:S01]  /*0ed0*/  IMAD.IADD R16, R18, 0x1, -R19 ;  /* 0x0000000112107824 */ /* 0x000fe200078e0a13 */
[----:B------:R-:W-:Y:S01]  /*0ee0*/  IADD3 R17, PT, PT, R20, -R23, RZ ;  /* 0x8000001714117210 */ /* 0x000fe20007ffe0ff */
[C---:B------:R-:W-:Y:S01]  /*0ef0*/  VIADD R18, R4.reuse, 0xd ;  /* 0x0000000d04127836 */ /* 0x040fe20000000000 */
[----:B------:R-:W-:Y:S01]  /*0f00*/  ISETP.NE.U32.AND P2, PT, RZ, UR11, PT ;  /* 0x0000000bff007c0c */ /* 0x000fe2000bf45070 */
[----:B------:R-:W-:Y:S01]  /*0f10*/  VIADD R20, R4, 0xe ;  /* 0x0000000e04147836 */ /* 0x000fe20000000000 */
[----:B------:R-:W-:Y:S02]  /*0f20*/  ISETP.GE.AND P0, PT, R25, UR25, PT ;  /* 0x0000001919007c0c */ /* 0x000fe4000bf06270 */
[----:B------:R-:W-:Y:S02]  /*0f30*/  ISETP.GE.AND P3, PT, R18, UR25, PT ;  /* 0x0000001912007c0c */ /* 0x000fe4000bf66270 */
[----:B------:R-:W-:-:S02]  /*0f40*/  ISETP.GE.AND P4, PT, R20, UR25, PT ;  /* 0x0000001914007c0c */ /* 0x000fc4000bf86270 */
[C---:B------:R-:W-:Y:S02]  /*0f50*/  SEL R19, R24.reuse, RZ, P3 ;  /* 0x000000ff18137207 */ /* 0x040fe40001800000 */
[----:B------:R-:W-:Y:S02]  /*0f60*/  SEL R23, R24, RZ, P4 ;  /* 0x000000ff18177207 */ /* 0x000fe40002000000 */
[----:B------:R-:W-:Y:S01]  /*0f70*/  @P1 IADD3 R22, PT, PT, R22, 0x1, RZ ;  /* 0x0000000116161810 */ /* 0x000fe20007ffe0ff */
[----:B------:R-:W-:Y:S01]  /*0f80*/  IMAD.IADD R18, R18, 0x1, -R19 ;  /* 0x0000000112127824 */ /* 0x000fe200078e0a13 */
[----:B------:R-:W-:Y:S01]  /*0f90*/  @!P2 LOP3.LUT R22, RZ, UR11, RZ, 0x33, !PT ;  /* 0x0000000bff16ac12 */ /* 0x000fe2000f8e33ff */
[----:B------:R-:W-:Y:S01]  /*0fa0*/  IMAD.IADD R19, R20, 0x1, -R23 ;  /* 0x0000000114137824 */ /* 0x000fe200078e0a17 */
[----:B------:R-:W-:Y:S02]  /*0fb0*/  SEL R20, R24, RZ, P0 ;  /* 0x000000ff18147207 */ /* 0x000fe40000000000 */
[----:B------:R-:W-:Y:S01]  /*0fc0*/  ISETP.GE.AND P0, PT, R4, UR25, PT ;  /* 0x0000001904007c0c */ /* 0x000fe2000bf06270 */
[----:B------:R-:W-:Y:S01]  /*0fd0*/  IMAD.IADD R21, R21, 0x1, R22 ;  /* 0x0000000115157824 */ /* 0x000fe200078e0216 */
[----:B------:R-:W-:Y:S01]  /*0fe0*/  IADD3 R23, PT, PT, R5, UR11, RZ ;  /* 0x0000000b05177c10 */ /* 0x000fe2000fffe0ff */
[----:B------:R-:W-:Y:S01]  /*0ff0*/  IMAD.IADD R20, R25, 0x1, -R20 ;  /* 0x0000000119147824 */ /* 0x000fe200078e0a14 */
[----:B------:R-:W-:Y:S01]  /*1000*/  SEL R27, R24, RZ, P0 ;  /* 0x000000ff181b7207 */ /* 0x000fe20000000000 */
[----:B------:R-:W-:Y:S01]  /*1010*/  IMAD R25, RZ, RZ, -UR25 ;  /* 0x80000019ff197e24 */ /* 0x000fe2000f8e02ff */
[----:B------:R-:W-:Y:S01]  /*1020*/  LOP3.LUT R22, R0, 0x1f, RZ, 0xc0, !PT ;  /* 0x0000001f00167812 */ /* 0x000fe200078ec0ff */
[----:B------:R-:W-:-:S02]  /*1030*/  VIADD R24, R23, UR11 ;  /* 0x0000000b17187c36 */ /* 0x000fc40008000000 */
[----:B------:R-:W-:Y:S01]  /*1040*/  IMAD.IADD R28, R4, 0x1, -R27 ;  /* 0x00000001041c7824 */ /* 0x000fe200078e0a1b */
[----:B------:R-:W-:Y:S02]  /*1050*/  LEA R25, R25, 0x201f, 0x8 ;  /* 0x0000201f19197811 */ /* 0x000fe400078e40ff */
[----:B------:R-:W-:-:S07]  /*1060*/  LOP3.LUT R27, R21, 0x3, RZ, 0xc0, !PT ;  /* 0x00000003151b7812 */ /* 0x000fce00078ec0ff */
.L_x_6173:
[----:B------:R-:W-:Y:S01]  /*1070*/  ISETP.NE.AND P0, PT, R27, 0x3, PT ;  /* 0x000000031b00780c */ /* 0x000fe20003f05270 */
[----:B------:R-:W-:Y:S01]  /*1080*/  BSSY.RECONVERGENT B0, `(.L_x_5998) ;  /* 0x000001f000007945 */ /* 0x000fe20003800200 */
[----:B------:R-:W-:Y:S01]  /*1090*/  ISETP.GE.U32.AND P5, PT, R21, 0x3, PT ;  /* 0x000000031500780c */ /* 0x000fe20003fa6070 */
[----:B-1----:R-:W-:Y:S01]  /*10a0*/  IMAD.MOV.U32 R52, RZ, RZ, R0 ;  /* 0x000000ffff347224 */ /* 0x002fe200078e0000 */
[----:B------:R-:W-:-:S09]  /*10b0*/  P2R R36, PR, RZ, 0x1 ;  /* 0x00000001ff247803 */ /* 0x000fd20000000000 */
[----:B0-234-:R-:W-:Y:S05]  /*10c0*/  @!P0 BRA `(.L_x_5999) ;  /* 0x0000000000688947 */ /* 0x01dfea0003800000 */
[----:B------:R-:W0:Y:S01]  /*10d0*/  LDC.64 R30, c[0x0][0x390] ;  /* 0x0000e400ff1e7b82 */ /* 0x000e220000000a00 */
[----:B------:R-:W-:-:S06]  /*10e0*/  USHF.L.U32 UR11, UR10, 0x8, URZ ;  /* 0x000000080a0b7899 */ /* 0x000fcc00080006ff */
[----:B------:R-:W-:-:S05]  /*10f0*/  LOP3.LUT R29, R0, UR11, RZ, 0xfc, !PT ;  /* 0x0000000b001d7c12 */ /* 0x000fca000f8efcff */
[----:B0-----:R-:W-:-:S05]  /*1100*/  IMAD.WIDE R30, R29, 0x4, R30 ;  /* 0x000000041d1e7825 */ /* 0x001fca00078e021e */
[----:B------:R-:W2:Y:S01]  /*1110*/  LDG.E R29, desc[UR14][R30.64] ;  /* 0x0000000e1e1d7981 */ /* 0x000ea2000c1e1900 */
[----:B------:R-:W0:Y:S01]  /*1120*/  S2UR UR12, SR_CgaCtaId ;  /* 0x00000000000c79c3 */ /* 0x000e220000008800 */
[----:B------:R-:W-:Y:S01]  /*1130*/  UMOV UR11, 0x400 ;  /* 0x00000400000b7882 */ /* 0x000fe20000000000 */
[----:B------:R-:W-:Y:S01]  /*1140*/  ISETP.NE.AND P0, PT, R27, RZ, PT ;  /* 0x000000ff1b00720c */ /* 0x000fe20003f05270 */
[----:B------:R-:W-:Y:S01]  /*1150*/  UIADD3 UR11, UPT, UPT, UR11, 0x1080, URZ ;  /* 0x000010800b0b7890 */ /* 0x000fe2000fffe0ff */
[----:B------:R-:W-:-:S03]  /*1160*/  MOV R52, R5 ;  /* 0x0000000500347202 */ /* 0x000fc60000000f00 */
[----:B0-----:R-:W-:-:S06]  /*1170*/  ULEA UR11, UR12, UR11, 0x18 ;  /* 0x0000000b0c0b7291 */ /* 0x001fcc000f8ec0ff */
[----:B------:R-:W-:-:S05]  /*1180*/  LEA R54, R0, UR11, 0x2 ;  /* 0x0000000b00367c11 */ /* 0x000fca000f8e10ff */
[----:B--2---:R0:W-:Y:S01]  /*1190*/  STS [R54], R29 ;  /* 0x0000001d36007388 */ /* 0x0041e20000000800 */
[----:B------:R-:W-:Y:S05]  /*11a0*/  @!P0 BRA `(.L_x_5999) ;  /* 0x0000000000308947 */ /* 0x000fea0003800000 */
[----:B------:R-:W-:Y:S02]  /*11b0*/  ISETP.NE.AND P0, PT, R27, 0x1, PT ;  /* 0x000000011b00780c */ /* 0x000fe40003f05270 */
[----:B------:R-:W-:-:S05]  /*11c0*/  IADD3 R32, P1, PT, R30, UR21, RZ ;  /* 0x000000151e207c10 */ /* 0x000fca000ff3e0ff */
[----:B------:R-:W-:-:S06]  /*11d0*/  IMAD.X R33, RZ, RZ, R31, P1 ;  /* 0x000000ffff217224 */ /* 0x000fcc00008e061f */
[----:B------:R-:W-:-:S05]  /*11e0*/  @P0 IADD3 R30, P1, PT, R32, UR21, RZ ;  /* 0x00000015201e0c10 */ /* 0x000fca000ff3e0ff */
[----:B------:R-:W-:Y:S02]  /*11f0*/  @P0 IMAD.X R31, RZ, RZ, R33, P1 ;  /* 0x000000ffff1f0224 */ /* 0x000fe400008e0621 */
[----:B------:R-:W2:Y:S04]  /*1200*/  LDG.E R33, desc[UR14][R32.64] ;  /* 0x0000000e20217981 */ /* 0x000ea8000c1e1900 */
[----:B------:R-:W3:Y:S01]  /*1210*/  @P0 LDG.E R30, desc[UR14][R30.64] ;  /* 0x0000000e1e1e0981 */ /* 0x000ee2000c1e1900 */
[----:B0-----:R-:W-:Y:S02]  /*1220*/  VIADD R29, R54, UR21 ;  /* 0x00000015361d7c36 */ /* 0x001fe40008000000 */
[----:B------:R-:W-:Y:S01]  /*1230*/  IMAD.MOV.U32 R52, RZ, RZ, R23 ;  /* 0x000000ffff347224 */ /* 0x000fe200078e0017 */
[----:B------:R-:W-:Y:S01]  /*1240*/  @P0 MOV R52, R24 ;  /* 0x0000001800340202 */ /* 0x000fe20000000f00 */
[----:B--2---:R1:W-:Y:S04]  /*1250*/  STS [R54+UR21], R33 ;  /* 0x0000002136007988 */ /* 0x0043e80008000815 */
[----:B---3--:R1:W-:Y:S02]  /*1260*/  @P0 STS [R29+UR21], R30 ;  /* 0x0000001e1d000988 */ /* 0x0083e40008000815 */
.L_x_5999:
[----:B------:R-:W-:Y:S05]  /*1270*/  BSYNC.RECONVERGENT B0 ;  /* 0x0000000000007941 */ /* 0x000fea0003800200 */
.L_x_5998:
        /* <DEDUP_REMOVED lines=8> */
[----:B01----:R-:W-:-:S07]  /*1300*/  LEA R29, R52, UR11, 0x2 ;  /* 0x0000000b341d7c11 */ /* 0x003fce000f8e10ff */
.L_x_6002:
[----:B--2---:R-:W0:Y:S01]  /*1310*/  LDC.64 R30, c[0x0][0x390] ;  /* 0x0000e400ff1e7b82 */ /* 0x004e220000000a00 */
[----:B------:R-:W-:Y:S02]  /*1320*/  IMAD.U32 R32, RZ, RZ, UR16 ;  /* 0x00000010ff207e24 */ /* 0x000fe4000f8e00ff */
[----:B------:R-:W-:Y:S02]  /*1330*/  IMAD.U32 R33, RZ, RZ, UR17 ;  /* 0x00000011ff217e24 */ /* 0x000fe4000f8e00ff */
[----:B------:R-:W-:Y:S01]  /*1340*/  IMAD.WIDE R54, R35, 0x4, R32 ;  /* 0x0000000423367825 */ /* 0x000fe200078e0220 */
[----:B------:R-:W-:-:S03]  /*1350*/  MOV R32, UR18 ;  /* 0x0000001200207c02 */ /* 0x000fc60008000f00 */
[----:B------:R-:W-:Y:S02]  /*1360*/  IMAD.U32 R33, RZ, RZ, UR19 ;  /* 0x00000013ff217e24 */ /* 0x000fe4000f8e00ff */
[----:B------:R-:W2:Y:S01]  /*1370*/  LDG.E R54, desc[UR14][R54.64] ;  /* 0x0000000e36367981 */ /* 0x000ea2000c1e1900 */
        /* <DEDUP_REMOVED lines=9> */
[----:B------:R-:W-:-:S04]  /*1410*/  IADD3 R52, PT, PT, R52, UR21, RZ ;  /* 0x0000001534347c10 */ /* 0x000fc8000fffe0ff */
[----:B------:R-:W-:Y:S01]  /*1420*/  ISETP.GE.U32.AND P0, PT, R52, 0x100, PT ;  /* 0x000001003400780c */ /* 0x000fe20003f06070 */
[C-C-:B0-----:R-:W-:Y:S02]  /*1430*/  IMAD R53, R58.reuse, 0x8, R29.reuse ;  /* 0x000000083a357824 */ /* 0x141fe400078e021d */
[C-C-:B------:R-:W-:Y:S02]  /*1440*/  IMAD R55, R58.reuse, 0xc, R29.reuse ;  /* 0x0000000c3a377824 */ /* 0x140fe400078e021d */
[----:B------:R-:W-:Y:S01]  /*1450*/  VIADD R35, R35, UR21 ;  /* 0x0000001523237c36 */ /* 0x000fe20008000000 */
[----:B----4-:R-:W-:Y:S04]  /*1460*/  STS [R29], R56 ;  /* 0x000000381d007388 */ /* 0x010fe80000000800 */
[----:B--2---:R0:W-:Y:S04]  /*1470*/  STS [R29+UR21], R54 ;  /* 0x000000361d007988 */ /* 0x0041e80008000815 */
[----:B---3--:R2:W-:Y:S04]  /*1480*/  STS [R53], R32 ;  /* 0x0000002035007388 */ /* 0x0085e80000000800 */
[----:B-----5:R2:W-:Y:S01]  /*1490*/  STS [R55], R30 ;  /* 0x0000001e37007388 */ /* 0x0205e20000000800 */
[----:B0-----:R-:W-:Y:S01]  /*14a0*/  IMAD R29, R58, 0x10, R29 ;  /* 0x000000103a1d7824 */ /* 0x001fe200078e021d */
[----:B------:R-:W-:Y:S06]  /*14b0*/  @!P0 BRA `(.L_x_6002) ;  /* 0xfffffffc00948947 */ /* 0x000fec000383ffff */
.L_x_6001:
[----:B------:R-:W-:Y:S05]  /*14c0*/  BSYNC.RECONVERGENT B0 ;  /* 0x0000000000007941 */ /* 0x000fea0003800200 */
.L_x_6000:
[----:B------:R-:W-:Y:S01]  /*14d0*/  ISETP.NE.AND P0, PT, R36, RZ, PT ;  /* 0x000000ff2400720c */ /* 0x000fe20003f05270 */
[----:B------:R-:W-:Y:S01]  /*14e0*/  BSSY.RECONVERGENT B0, `(.L_x_6003) ;  /* 0x0000012000007945 */ /* 0x000fe20003800200 */
[----:B01----:R-:W-:-:S11]  /*14f0*/  IMAD.MOV.U32 R29, RZ, RZ, R0 ;  /* 0x000000ffff1d7224 */ /* 0x003fd600078e0000 */
[----:B------:R-:W-:Y:S05]  /*1500*/  @!P0 BRA `(.L_x_6004) ;  /* 0x00000000003c8947 */ /* 0x000fea0003800000 */
[----:B------:R-:W0:Y:S01]  /*1510*/  S2UR UR12, SR_CgaCtaId ;  /* 0x00000000000c79c3 */ /* 0x000e220000008800 */
[----:B------:R-:W-:Y:S01]  /*1520*/  UMOV UR11, 0x400 ;  /* 0x00000400000b7882 */ /* 0x000fe20000000000 */
[----:B------:R-:W-:Y:S01]  /*1530*/  ISETP.NE.AND P0, PT, R27, RZ, PT ;  /* 0x000000ff1b00720c */ /* 0x000fe20003f05270 */
[----:B------:R-:W-:Y:S01]  /*1540*/  UIADD3 UR11, UPT, UPT, UR11, 0x1480, URZ ;  /* 0x000014800b0b7890 */ /* 0x000fe2000fffe0ff */
[----:B------:R-:W-:-:S03]  /*1550*/  IMAD.MOV.U32 R29, RZ, RZ, R5 ;  /* 0x000000ffff1d7224 */ /* 0x000fc600078e0005 */
[----:B0-----:R-:W-:-:S06]  /*1560*/  ULEA UR11, UR12, UR11, 0x18 ;  /* 0x0000000b0c0b7291 */ /* 0x001fcc000f8ec0ff */
[----:B--2---:R-:W-:-:S05]  /*1570*/  LEA R30, R0, UR11, 0x2 ;  /* 0x0000000b001e7c11 */ /* 0x004fca000f8e10ff */
[----:B------:R0:W-:Y:S01]  /*1580*/  STS [R30], RZ ;  /* 0x000000ff1e007388 */ /* 0x0001e20000000800 */
[----:B------:R-:W-:Y:S05]  /*1590*/  @!P0 BRA `(.L_x_6004) ;  /* 0x0000000000188947 */ /* 0x000fea0003800000 */
[----:B------:R-:W-:Y:S01]  /*15a0*/  ISETP.NE.AND P0, PT, R27, 0x1, PT ;  /* 0x000000011b00780c */ /* 0x000fe20003f05270 */
[----:B------:R1:W-:Y:S01]  /*15b0*/  STS [R30+UR21], RZ ;  /* 0x000000ff1e007988 */ /* 0x0003e20008000815 */
[----:B------:R-:W-:Y:S01]  /*15c0*/  IADD3 R31, PT, PT, R30, UR21, RZ ;  /* 0x000000151e1f7c10 */ /* 0x000fe2000fffe0ff */
[----:B------:R-:W-:-:S10]  /*15d0*/  IMAD.MOV.U32 R29, RZ, RZ, R23 ;  /* 0x000000ffff1d7224 */ /* 0x000fd400078e0017 */
[----:B------:R1:W-:Y:S01]  /*15e0*/  @P0 STS [R31+UR21], RZ ;  /* 0x000000ff1f000988 */ /* 0x0003e20008000815 */
[----:B------:R-:W-:-:S07]  /*15f0*/  @P0 IMAD.MOV.U32 R29, RZ, RZ, R24 ;  /* 0x000000ffff1d0224 */ /* 0x000fce00078e0018 */
.L_x_6004:
[----:B------:R-:W-:Y:S05]  /*1600*/  BSYNC.RECONVERGENT B0 ;  /* 0x0000000000007941 */ /* 0x000fea0003800200 */
.L_x_6003:
[----:B------:R-:W-:Y:S04]  /*1610*/  BSSY.RECONVERGENT B0, `(.L_x_6005) ;  /* 0x0000010000007945 */ /* 0x000fe80003800200 */
[----:B------:R-:W-:Y:S05]  /*1620*/  @!P5 BRA `(.L_x_6006) ;  /* 0x000000000038d947 */ /* 0x000fea0003800000 */
[----:B-1----:R-:W1:Y:S01]  /*1630*/  S2R R31, SR_CgaCtaId ;  /* 0x00000000001f7919 */ /* 0x002e620000008800 */
[----:B0-2---:R-:W-:-:S05]  /*1640*/  MOV R30, 0x400 ;  /* 0x00000400001e7802 */ /* 0x005fca0000000f00 */
[----:B------:R-:W-:-:S05]  /*1650*/  VIADD R30, R30, 0x1480 ;  /* 0x000014801e1e7836 */ /* 0x000fca0000000000 */
[----:B-1----:R-:W-:-:S07]  /*1660*/  LEA R52, R31, R30, 0x18 ;  /* 0x0000001e1f347211 */ /* 0x002fce00078ec0ff */
.L_x_6007:
        /* <DEDUP_REMOVED lines=10> */
.L_x_6006:
[----:B------:R-:W-:Y:S05]  /*1710*/  BSYNC.RECONVERGENT B0 ;  /* 0x0000000000007941 */ /* 0x000fea0003800200 */
.L_x_6005:
[----:B------:R-:W-:Y:S01]  /*1720*/  BAR.SYNC.DEFER_BLOCKING 0x0 ;  /* 0x0000000000007b1d */ /* 0x000fe20000010000 */
[----:B------:R-:W-:-:S09]  /*1730*/  UISETP.GE.AND UP0, UPT, UR6, 0x1, UPT ;  /* 0x000000010600788c */ /* 0x000fd2000bf06270 */
[----:B------:R-:W-:Y:S05]  /*1740*/  BRA.U !UP0, `(.L_x_6008) ;  /* 0x0000003d08487547 */ /* 0x000fea000b800000 */
[----:B------:R-:W-:-:S09]  /*1750*/  UISETP.NE.AND UP0, UPT, UR20, 0x1, UPT ;  /* 0x000000011400788c */ /* 0x000fd2000bf05270 */
[----:B------:R-:W-:Y:S05]  /*1760*/  BRA.U UP0, `(.L_x_6009) ;  /* 0x0000001500007547 */ /* 0x000fea000b800000 */
[----:B------:R-:W-:Y:S01]  /*1770*/  BSSY B1, `(.L_x_6010) ;  /* 0x000013e000017945 */ /* 0x000fe20003800000 */
[----:B------:R-:W-:-:S07]  /*1780*/  IMAD.MOV.U32 R52, RZ, RZ, RZ ;  /* 0x000000ffff347224 */ /* 0x000fce00078e00ff */
.L_x_6062:
        /* <DEDUP_REMOVED lines=11> */
[----:B0-2---:R-:W-:Y:S01]  /*1840*/  IADD3 R30, PT, PT, R4, R31, RZ ;  /* 0x0000001f041e7210 */ /* 0x005fe20007ffe0ff */
[----:B------:R-:W-:-:S04]  /*1850*/  UIADD3 UR11, UPT, UPT, UR11, 0x1080, URZ ;  /* 0x000010800b0b7890 */ /* 0x000fc8000fffe0ff */
[----:B-1----:R-:W-:-:S06]  /*1860*/  ULEA UR11, UR12, UR11, 0x18 ;  /* 0x0000000b0c0b7291 */ /* 0x002fcc000f8ec0ff */
[----:B------:R-:W-:-:S05]  /*1870*/  LEA R30, R30, UR11, 0x2 ;  /* 0x0000000b1e1e7c11 */ /* 0x000fca000f8e10ff */
[----:B------:R1:W3:Y:S02]  /*1880*/  LDS R37, [R30] ;  /* 0x000000001e257984 */ /* 0x0002e40000000800 */
.L_x_6011:
        /* <DEDUP_REMOVED lines=10> */
.L_x_6012:
        /* <DEDUP_REMOVED lines=10> */
.L_x_6013:
        /* <DEDUP_REMOVED lines=10> */
.L_x_6014:
        /* <DEDUP_REMOVED lines=11> */
.L_x_6015:
        /* <DEDUP_REMOVED lines=11> */
.L_x_6016:
        /* <DEDUP_REMOVED lines=11> */
.L_x_6017:
        /* <DEDUP_REMOVED lines=11> */
.L_x_6018:
[----:B------:R-:W-:Y:S01]  /*1d30*/  ISETP.GE.AND P6, PT, R29, 0xa, PT ;  /* 0x0000000a1d00780c */ /* 0x000fe20003fc6270 */
[----:B------:R-:W-:-:S12]  /*1d40*/  @!P0 BRA `(.L_x_6019) ;  /* 0x0000000000208947 */ /* 0x000fd80003800000 */
[----:B------:R-:W5:Y:S01]  /*1d50*/  S2UR UR12, SR_CgaCtaId ;  /* 0x00000000000c79c3 */ /* 0x000f620000008800 */
[----:B------:R-:W-:Y:S01]  /*1d60*/  UMOV UR11, 0x400 ;  /* 0x00000400000b7882 */ /* 0x000fe20000000000 */
[----:B012-4-:R-:W-:Y:S01]  /*1d70*/  LOP3.LUT R30, R4, 0x8, RZ, 0x3c, !PT ;  /* 0x00000008041e7812 */ /* 0x017fe200078e3cff */
[----:B------:R-:W-:-:S03]  /*1d80*/  UIADD3 UR11, UPT, UPT, UR11, 0x1080, URZ ;  /* 0x000010800b0b7890 */ /* 0x000fc6000fffe0ff */
[----:B------:R-:W-:Y:S01]  /*1d90*/  IADD3 R30, PT, PT, R31, R30, RZ ;  /* 0x0000001e1f1e7210 */ /* 0x000fe20007ffe0ff */
[----:B-----5:R-:W-:-:S06]  /*1da0*/  ULEA UR11, UR12, UR11, 0x18 ;  /* 0x0000000b0c0b7291 */ /* 0x020fcc000f8ec0ff */
[----:B------:R-:W-:-:S05]  /*1db0*/  LEA R30, R30, UR11, 0x2 ;  /* 0x0000000b1e1e7c11 */ /* 0x000fca000f8e10ff */
[----:B------:R0:W1:Y:S02]  /*1dc0*/  LDS R45, [R30] ;  /* 0x000000001e2d7984 */ /* 0x0000640000000800 */
.L_x_6019:
        /* <DEDUP_REMOVED lines=11> */
.L_x_6020:
        /* <DEDUP_REMOVED lines=11> */
.L_x_6021:
        /* <DEDUP_REMOVED lines=11> */
.L_x_6022:
        /* <DEDUP_REMOVED lines=11> */
.L_x_6023:
        /* <DEDUP_REMOVED lines=11> */
.L_x_6024:
        /* <DEDUP_REMOVED lines=11> */
.L_x_6025:
        /* <DEDUP_REMOVED lines=10> */
.L_x_6026:
[----:B------:R-:W-:Y:S01]  /*2290*/  ISETP.GE.AND P0, PT, R2, UR22, PT ;  /* 0x0000001602007c0c */ /* 0x000fe2000bf06270 */
[----:B------:R-:W-:Y:S01]  /*22a0*/  BSSY B0, `(.L_x_6027) ;  /* 0x0000089000007945 */ /* 0x000fe20003800000 */
[----:B------:R-:W-:-:S04]  /*22b0*/  IADD3 R52, PT, PT, R52, UR7, RZ ;  /* 0x0000000734347c10 */ /* 0x000fc8000fffe0ff */
[----:B------:R-:W-:-:S07]  /*22c0*/  ISETP.GE.AND P6, PT, R52, UR6, PT ;  /* 0x0000000634007c0c */ /* 0x000fce000bfc6270 */
[----:B------:R-:W-:Y:S06]  /*22d0*/  @P0 BRA `(.L_x_6028) ;  /* 0x0000000800140947 */ /* 0x000fec0003800000 */
[----:B--2---:R-:W-:Y:S01]  /*22e0*/  IABS R32, R29 ;  /* 0x0000001d00207213 */ /* 0x004fe20000000000 */
[----:B01--4-:R-:W-:Y:S02]  /*22f0*/  IMAD.MOV.U32 R30, RZ, RZ, RZ ;  /* 0x000000ffff1e7224 */ /* 0x013fe400078e00ff */
[----:B------:R-:W-:Y:S01]  /*2300*/  IMAD.MOV.U32 R54, RZ, RZ, R2 ;  /* 0x000000ffff367224 */ /* 0x000fe200078e0002 */
[----:B------:R-:W0:Y:S08]  /*2310*/  I2F.RP R35, R32 ;  /* 0x0000002000237306 */ /* 0x000e300000209400 */
[----:B0-----:R-:W0:Y:S02]  /*2320*/  MUFU.RCP R35, R35 ;  /* 0x0000002300237308 */ /* 0x001e240000001000 */
[----:B0-----:R-:W-:-:S06]  /*2330*/  VIADD R53, R35, 0xffffffe ;  /* 0x0ffffffe23357836 */ /* 0x001fcc0000000000 */
        /* <DEDUP_REMOVED lines=10> */
[----:B------:R-:W-:-:S04]  /*23e0*/  @!P0 IADD3 R31, PT, PT, R31, -R32, RZ ;  /* 0x800000201f1f8210 */ /* 0x000fc80007ffe0ff */
[----:B------:R-:W-:-:S13]  /*23f0*/  ISETP.GT.U32.AND P0, PT, R32, R31, PT ;  /* 0x0000001f2000720c */ /* 0x000fda0003f04070 */
[----:B------:R-:W-:Y:S01]  /*2400*/  @!P0 IMAD.IADD R31, R31, 0x1, -R32 ;  /* 0x000000011f1f8824 */ /* 0x000fe200078e0a20 */
[----:B------:R-:W-:-:S03]  /*2410*/  ISETP.GE.AND P0, PT, R22, RZ, PT ;  /* 0x000000ff1600720c */ /* 0x000fc60003f06270 */
[----:B------:R-:W-:-:S10]  /*2420*/  IMAD.MOV.U32 R35, RZ, RZ, R31 ;  /* 0x000000ffff237224 */ /* 0x000fd400078e001f */
[----:B------:R-:W-:Y:S01]  /*2430*/  @!P0 IMAD.MOV R35, RZ, RZ, -R35 ;  /* 0x000000ffff238224 */ /* 0x000fe200078e0a23 */
[----:B------:R-:W-:-:S13]  /*2440*/  ISETP.NE.AND P0, PT, R29, RZ, PT ;  /* 0x000000ff1d00720c */ /* 0x000fda0003f05270 */
[----:B------:R-:W-:Y:S02]  /*2450*/  @!P0 LOP3.LUT R35, RZ, R29, RZ, 0x33, !PT ;  /* 0x0000001dff238212 */ /* 0x000fe400078e33ff */
[----:B------:R-:W-:-:S04]  /*2460*/  MOV R29, 0x400 ;  /* 0x00000400001d7802 */ /* 0x000fc80000000f00 */
[----:B0-----:R-:W-:Y:S01]  /*2470*/  LEA R32, R30, R29, 0x18 ;  /* 0x0000001d1e207211 */ /* 0x001fe200078ec0ff */
[----:B------:R-:W-:-:S03]  /*2480*/  VIADD R31, R29, 0x1480 ;  /* 0x000014801d1f7836 */ /* 0x000fc60000000000 */
[----:B------:R-:W-:Y:S02]  /*2490*/  LEA R35, R35, R32, 0x2 ;  /* 0x0000002023237211 */ /* 0x000fe400078e10ff */
[----:B------:R-:W-:-:S07]  /*24a0*/  LEA R31, R30, R31, 0x18 ;  /* 0x0000001f1e1f7211 */ /* 0x000fce00078ec0ff */
.L_x_6061:
[----:B------:R-:W-:Y:S02]  /*24b0*/  IMAD R32, R54, 0x84, R35 ;  /* 0x0000008436207824 */ /* 0x000fe400078e0223 */
[----:B0-----:R-:W-:-:S04]  /*24c0*/  IMAD.MOV.U32 R53, RZ, RZ, RZ ;  /* 0x000000ffff357224 */ /* 0x001fc800078e00ff */
[----:B------:R-:W0:Y:S01]  /*24d0*/  LDS R32, [R32] ;  /* 0x0000000020207984 */ /* 0x000e220000000800 */
[----:B------:R-:W-:Y:S05]  /*24e0*/  @!P4 BRA `(.L_x_6029) ;  /* 0x000000000010c947 */ /* 0x000fea0003800000 */
[----:B------:R-:W-:-:S03]  /*24f0*/  UMOV UR11, 0xffffffff ;  /* 0xffffffff000b7882 */ /* 0x000fc60000000000 */
[----:B------:R-:W-:Y:S05]  /*2500*/  BRA.DIV UR11, `(.L_x_6030) ;  /* 0x000000320bf47947 */ /* 0x000fea000b800000 */
[----:B0-----:R0:W1:Y:S02]  /*2510*/  SHFL.IDX PT, R29, R32, R28, R25 ;  /* 0x0000001c201d7389 */ /* 0x00106400000e0019 */
.L_x_6176:
[----:B-1-3--:R-:W-:-:S07]  /*2520*/  IMAD R53, R37, R29, RZ ;  /* 0x0000001d25357224 */ /* 0x00afce00078e02ff */
.L_x_6029:
[----:B------:R-:W-:Y:S05]  /*2530*/  @!P3 BRA `(.L_x_6031) ;  /* 0x000000000010b947 */ /* 0x000fea0003800000 */
[----:B------:R-:W-:-:S03]  /*2540*/  UMOV UR11, 0xffffffff ;  /* 0xffffffff000b7882 */ /* 0x000fc60000000000 */
[----:B------:R-:W-:Y:S05]  /*2550*/  BRA.DIV UR11, `(.L_x_6032) ;  /* 0x000000360b007947 */ /* 0x000fea000b800000 */
[----:B0-----:R0:W1:Y:S02]  /*2560*/  SHFL.IDX PT, R29, R32, R6, R25 ;  /* 0x00000006201d7389 */ /* 0x00106400000e0019 */
.L_x_6179:
[----:B-1----:R-:W-:-:S07]  /*2570*/  IMAD R53, R38, R29, R53 ;  /* 0x0000001d26357224 */ /* 0x002fce00078e0235 */
.L_x_6031:
[----:B------:R-:W-:Y:S05]  /*2580*/  @!P2 BRA `(.L_x_6033) ;  /* 0x000000000010a947 */ /* 0x000fea0003800000 */
[----:B------:R-:W-:-:S03]  /*2590*/  UMOV UR11, 0xffffffff ;  /* 0xffffffff000b7882 */ /* 0x000fc60000000000 */
[----:B------:R-:W-:Y:S05]  /*25a0*/  BRA.DIV UR11, `(.L_x_6034) ;  /* 0x000000360b0c7947 */ /* 0x000fea000b800000 */
[----:B0-----:R0:W1:Y:S02]  /*25b0*/  SHFL.IDX PT, R29, R32, R7, R25 ;  /* 0x00000007201d7389 */ /* 0x00106400000e0019 */
.L_x_6182:
[----:B-1----:R-:W-:-:S07]  /*25c0*/  IMAD R53, R39, R29, R53 ;  /* 0x0000001d27357224 */ /* 0x002fce00078e0235 */
.L_x_6033:
[----:B------:R-:W-:Y:S05]  /*25d0*/  @!P1 BRA `(.L_x_6035) ;  /* 0x0000000000109947 */ /* 0x000fea0003800000 */
[----:B------:R-:W-:-:S03]  /*25e0*/  UMOV UR11, 0xffffffff ;  /* 0xffffffff000b7882 */ /* 0x000fc60000000000 */
[----:B------:R-:W-:Y:S05]  /*25f0*/  BRA.DIV UR11, `(.L_x_6036) ;  /* 0x000000360b187947 */ /* 0x000fea000b800000 */
[----:B0-----:R0:W1:Y:S02]  /*2600*/  SHFL.IDX PT, R29, R32, R8, R25 ;  /* 0x00000008201d7389 */ /* 0x00106400000e0019 */
.L_x_6185:
[----:B-1----:R-:W-:-:S07]  /*2610*/  IMAD R53, R40, R29, R53 ;  /* 0x0000001d28357224 */ /* 0x002fce00078e0235 */
.L_x_6035:
[----:B------:R-:W1:Y:S02]  /*2620*/  LDC R55, c[0x0][0x3ac] ;  /* 0x0000eb00ff377b82 */ /* 0x000e640000000800 */
[----:B-1----:R-:W-:-:S13]  /*2630*/  ISETP.GE.AND P0, PT, R55, 0x5, PT ;  /* 0x000000053700780c */ /* 0x002fda0003f06270 */
[----:B------:R-:W-:Y:S05]  /*2640*/  @!P0 BRA `(.L_x_6037) ;  /* 0x0000000000108947 */ /* 0x000fea0003800000 */
[----:B------:R-:W-:-:S03]  /*2650*/  UMOV UR11, 0xffffffff ;  /* 0xffffffff000b7882 */ /* 0x000fc60000000000 */
[----:B------:R-:W-:Y:S05]  /*2660*/  BRA.DIV UR11, `(.L_x_6038) ;  /* 0x000000360b1c7947 */ /* 0x000fea000b800000 */
[----:B0-----:R0:W1:Y:S02]  /*2670*/  SHFL.IDX PT, R29, R32, R9, R25 ;  /* 0x00000009201d7389 */ /* 0x00106400000e0019 */
.L_x_6188:
[----:B-1----:R-:W-:-:S07]  /*2680*/  IMAD R53, R41, R29, R53 ;  /* 0x0000001d29357224 */ /* 0x002fce00078e0235 */
.L_x_6037:
[----:B------:R-:W-:-:S13]  /*2690*/  ISETP.GE.AND P0, PT, R55, 0x6, PT ;  /* 0x000000063700780c */ /* 0x000fda0003f06270 */
[----:B------:R-:W-:Y:S05]  /*26a0*/  @!P0 BRA `(.L_x_6039) ;  /* 0x0000000000108947 */ /* 0x000fea0003800000 */
[----:B------:R-:W-:-:S03]  /*26b0*/  UMOV UR11, 0xffffffff ;  /* 0xffffffff000b7882 */ /* 0x000fc60000000000 */
[----:B------:R-:W-:Y:S05]  /*26c0*/  BRA.DIV UR11, `(.L_x_6040) ;  /* 0x000000360b247947 */ /* 0x000fea000b800000 */
[----:B0-----:R0:W1:Y:S02]  /*26d0*/  SHFL.IDX PT, R29, R32, R10, R25 ;  /* 0x0000000a201d7389 */ /* 0x00106400000e0019 */
.L_x_6191:
[----:B-1----:R-:W-:-:S07]  /*26e0*/  IMAD R53, R42, R29, R53 ;  /* 0x0000001d2a357224 */ /* 0x002fce00078e0235 */
.L_x_6039:
[----:B------:R-:W-:-:S13]  /*26f0*/  ISETP.GE.AND P0, PT, R55, 0x7, PT ;  /* 0x000000073700780c */ /* 0x000fda0003f06270 */
[----:B------:R-:W-:Y:S05]  /*2700*/  @!P0 BRA `(.L_x_6041) ;  /* 0x0000000000108947 */ /* 0x000fea0003800000 */
[----:B------:R-:W-:-:S03]  /*2710*/  UMOV UR11, 0xffffffff ;  /* 0xffffffff000b7882 */ /* 0x000fc60000000000 */
[----:B------:R-:W-:Y:S05]  /*2720*/  BRA.DIV UR11, `(.L_x_6042) ;  /* 0x000000360b2c7947 */ /* 0x000fea000b800000 */
[----:B0-----:R0:W1:Y:S02]  /*2730*/  SHFL.IDX PT, R29, R32, R11, R25 ;  /* 0x0000000b201d7389 */ /* 0x00106400000e0019 */
.L_x_6194:
[----:B-1----:R-:W-:-:S07]  /*2740*/  IMAD R53, R43, R29, R53 ;  /* 0x0000001d2b357224 */ /* 0x002fce00078e0235 */
.L_x_6041:
[----:B------:R-:W-:-:S13]  /*2750*/  ISETP.GE.AND P0, PT, R55, 0x8, PT ;  /* 0x000000083700780c */ /* 0x000fda0003f06270 */
[----:B------:R-:W-:Y:S05]  /*2760*/  @!P0 BRA `(.L_x_6043) ;  /* 0x0000000000108947 */ /* 0x000fea0003800000 */
[----:B------:R-:W-:-:S03]  /*2770*/  UMOV UR11, 0xffffffff ;  /* 0xffffffff000b7882 */ /* 0x000fc60000000000 */
[----:B------:R-:W-:Y:S05]  /*2780*/  BRA.DIV UR11, `(.L_x_6044) ;  /* 0x000000360b347947 */ /* 0x000fea000b800000 */
[----:B0-----:R0:W1:Y:S02]  /*2790*/  SHFL.IDX PT, R29, R32, R12, R25 ;  /* 0x0000000c201d7389 */ /* 0x00106400000e0019 */
.L_x_6197:
[----:B-1----:R-:W-:-:S07]  /*27a0*/  IMAD R53, R44, R29, R53 ;  /* 0x0000001d2c357224 */ /* 0x002fce00078e0235 */
.L_x_6043:
[----:B------:R-:W-:-:S13]  /*27b0*/  ISETP.GE.AND P0, PT, R55, 0x9, PT ;  /* 0x000000093700780c */ /* 0x000fda0003f06270 */
[----:B------:R-:W-:Y:S05]  /*27c0*/  @!P0 BRA `(.L_x_6045) ;  /* 0x0000000000108947 */ /* 0x000fea0003800000 */
[----:B------:R-:W-:-:S03]  /*27d0*/  UMOV UR11, 0xffffffff ;  /* 0xffffffff000b7882 */ /* 0x000fc60000000000 */
[----:B------:R-:W-:Y:S05]  /*27e0*/  BRA.DIV UR11, `(.L_x_6046) ;  /* 0x000000360b3c7947 */ /* 0x000fea000b800000 */
[----:B0-----:R0:W1:Y:S02]  /*27f0*/  SHFL.IDX PT, R29, R32, R13, R25 ;  /* 0x0000000d201d7389 */ /* 0x00106400000e0019 */
.L_x_6200:
[----:B-1----:R-:W-:-:S07]  /*2800*/  IMAD R53, R45, R29, R53 ;  /* 0x0000001d2d357224 */ /* 0x002fce00078e0235 */
.L_x_6045:
[----:B------:R-:W-:-:S13]  /*2810*/  ISETP.GE.AND P0, PT, R55, 0xa, PT ;  /* 0x0000000a3700780c */ /* 0x000fda0003f06270 */
[----:B------:R-:W-:Y:S05]  /*2820*/  @!P0 BRA `(.L_x_6047) ;  /* 0x0000000000108947 */ /* 0x000fea0003800000 */
[----:B------:R-:W-:-:S03]  /*2830*/  UMOV UR11, 0xffffffff ;  /* 0xffffffff000b7882 */ /* 0x000fc60000000000 */
[----:B------:R-:W-:Y:S05]  /*2840*/  BRA.DIV UR11, `(.L_x_6048) ;  /* 0x000000360b447947 */ /* 0x000fea000b800000 */
[----:B0-----:R0:W1:Y:S02]  /*2850*/  SHFL.IDX PT, R29, R32, R14, R25 ;  /* 0x0000000e201d7389 */ /* 0x00106400000e0019 */
.L_x_6203:
[----:B-1----:R-:W-:-:S07]  /*2860*/  IMAD R53, R46, R29, R53 ;  /* 0x0000001d2e357224 */ /* 0x002fce00078e0235 */
.L_x_6047:
[----:B------:R-:W-:-:S13]  /*2870*/  ISETP.GE.AND P0, PT, R55, 0xb, PT ;  /* 0x0000000b3700780c */ /* 0x000fda0003f06270 */
[----:B------:R-:W-:Y:S05]  /*2880*/  @!P0 BRA `(.L_x_6049) ;  /* 0x0000000000108947 */ /* 0x000fea0003800000 */
[----:B------:R-:W-:-:S03]  /*2890*/  UMOV UR11, 0xffffffff ;  /* 0xffffffff000b7882 */ /* 0x000fc60000000000 */
[----:B------:R-:W-:Y:S05]  /*28a0*/  BRA.DIV UR11, `(.L_x_6050) ;  /* 0x000000360b4c7947 */ /* 0x000fea000b800000 */
[----:B0-----:R0:W1:Y:S02]  /*28b0*/  SHFL.IDX PT, R29, R32, R15, R25 ;  /* 0x0000000f201d7389 */ /* 0x00106400000e0019 */
.L_x_6206:
[----:B-1----:R-:W-:-:S07]  /*28c0*/  IMAD R53, R47, R29, R53 ;  /* 0x0000001d2f357224 */ /* 0x002fce00078e0235 */
.L_x_6049:
[----:B------:R-:W-:-:S13]  /*28d0*/  ISETP.GE.AND P0, PT, R55, 0xc, PT ;  /* 0x0000000c3700780c */ /* 0x000fda0003f06270 */
[----:B------:R-:W-:Y:S05]  /*28e0*/  @!P0 BRA `(.L_x_6051) ;  /* 0x0000000000108947 */ /* 0x000fea0003800000 */
[----:B------:R-:W-:-:S03]  /*28f0*/  UMOV UR11, 0xffffffff ;  /* 0xffffffff000b7882 */ /* 0x000fc60000000000 */
[----:B------:R-:W-:Y:S05]  /*2900*/  BRA.DIV UR11, `(.L_x_6052) ;  /* 0x000000360b547947 */ /* 0x000fea000b800000 */
[----:B0-----:R0:W1:Y:S02]  /*2910*/  SHFL.IDX PT, R29, R32, R16, R25 ;  /* 0x00000010201d7389 */ /* 0x00106400000e0019 */
.L_x_6209:
[----:B-1----:R-:W-:-:S07]  /*2920*/  IMAD R53, R48, R29, R53 ;  /* 0x0000001d30357224 */ /* 0x002fce00078e0235 */
.L_x_6051:
[----:B------:R-:W-:-:S13]  /*2930*/  ISETP.GE.AND P0, PT, R55, 0xd, PT ;  /* 0x0000000d3700780c */ /* 0x000fda0003f06270 */
[----:B------:R-:W-:Y:S05]  /*2940*/  @!P0 BRA `(.L_x_6053) ;  /* 0x0000000000108947 */ /* 0x000fea0003800000 */
[----:B------:R-:W-:-:S03]  /*2950*/  UMOV UR11, 0xffffffff ;  /* 0xffffffff000b7882 */ /* 0x000fc60000000000 */
[----:B------:R-:W-:Y:S05]  /*2960*/  BRA.DIV UR11, `(.L_x_6054) ;  /* 0x000000360b5c7947 */ /* 0x000fea000b800000 */
[----:B0-----:R0:W1:Y:S02]  /*2970*/  SHFL.IDX PT, R29, R32, R17, R25 ;  /* 0x00000011201d7389 */ /* 0x00106400000e0019 */
.L_x_6212:
[----:B-1----:R-:W-:-:S07]  /*2980*/  IMAD R53, R49, R29, R53 ;  /* 0x0000001d31357224 */ /* 0x002fce00078e0235 */
.L_x_6053:
[----:B------:R-:W-:-:S13]  /*2990*/  ISETP.GE.AND P0, PT, R55, 0xe, PT ;  /* 0x0000000e3700780c */ /* 0x000fda0003f06270 */
[----:B------:R-:W-:Y:S05]  /*29a0*/  @!P0 BRA `(.L_x_6055) ;  /* 0x0000000000108947 */ /* 0x000fea0003800000 */
[----:B------:R-:W-:-:S03]  /*29b0*/  UMOV UR11, 0xffffffff ;  /* 0xffffffff000b7882 */ /* 0x000fc60000000000 */
[----:B------:R-:W-:Y:S05]  /*29c0*/  BRA.DIV UR11, `(.L_x_6056) ;  /* 0x000000360b647947 */ /* 0x000fea000b800000 */
[----:B0-----:R0:W1:Y:S02]  /*29d0*/  SHFL.IDX PT, R29, R32, R18, R25 ;  /* 0x00000012201d7389 */ /* 0x00106400000e0019 */
.L_x_6215:
[----:B-1----:R-:W-:-:S07]  /*29e0*/  IMAD R53, R50, R29, R53 ;  /* 0x0000001d32357224 */ /* 0x002fce00078e0235 */
.L_x_6055:
[----:B------:R-:W-:-:S13]  /*29f0*/  ISETP.GE.AND P0, PT, R55, 0xf, PT ;  /* 0x0000000f3700780c */ /* 0x000fda0003f06270 */
[----:B------:R-:W-:Y:S05]  /*2a00*/  @!P0 BRA `(.L_x_6057) ;  /* 0x0000000000108947 */ /* 0x000fea0003800000 */
[----:B------:R-:W-:-:S03]  /*2a10*/  UMOV UR11, 0xffffffff ;  /* 0xffffffff000b7882 */ /* 0x000fc60000000000 */
[----:B------:R-:W-:Y:S05]  /*2a20*/  BRA.DIV UR11, `(.L_x_6058) ;  /* 0x000000360b6c7947 */ /* 0x000fea000b800000 */
[----:B0-----:R0:W1:Y:S02]  /*2a30*/  SHFL.IDX PT, R29, R32, R19, R25 ;  /* 0x00000013201d7389 */ /* 0x00106400000e0019 */
.L_x_6218:
[----:B-1----:R-:W-:-:S07]  /*2a40*/  IMAD R53, R51, R29, R53 ;  /* 0x0000001d33357224 */ /* 0x002fce00078e0235 */
.L_x_6057:
[----:B------:R-:W-:-:S13]  /*2a50*/  ISETP.GE.AND P0, PT, R55, 0x10, PT ;  /* 0x000000103700780c */ /* 0x000fda0003f06270 */
[----:B------:R-:W-:Y:S05]  /*2a60*/  @!P0 BRA `(.L_x_6059) ;  /* 0x0000000000108947 */ /* 0x000fea0003800000 */
[----:B------:R-:W-:-:S03]  /*2a70*/  UMOV UR11, 0xffffffff ;  /* 0xffffffff000b7882 */ /* 0x000fc60000000000 */
[----:B------:R-:W-:Y:S05]  /*2a80*/  BRA.DIV UR11, `(.L_x_6060) ;  /* 0x000000360b747947 */ /* 0x000fea000b800000 */
[----:B0-----:R0:W1:Y:S02]  /*2a90*/  SHFL.IDX PT, R29, R32, R20, R25 ;  /* 0x00000014201d7389 */ /* 0x00106400000e0019 */
.L_x_6221:
[----:B-1----:R-:W-:-:S07]  /*2aa0*/  IMAD R53, R34, R29, R53 ;  /* 0x0000001d22357224 */ /* 0x002fce00078e0235 */
.L_x_6059:
        /* <DEDUP_REMOVED lines=8> */
.L_x_6028:
[----:B------:R-:W-:Y:S05]  /*2b30*/  BSYNC B0 ;  /* 0x0000000000007941 */ /* 0x000fea0003800000 */
.L_x_6027:
[----:B------:R-:W-:Y:S05]  /*2b40*/  @!P6 BRA `(.L_x_6062) ;  /* 0xffffffec0010e947 */ /* 0x000fea000383ffff */
[----:B------:R-:W-:Y:S05]  /*2b50*/  BSYNC B1 ;  /* 0x0000000000017941 */ /* 0x000fea0003800000 */
.L_x_6010:
[----:B------:R-:W-:Y:S05]  /*2b60*/  BRA `(.L_x_6008) ;  /* 0x0000002800407947 */ /* 0x000fea0003800000 */
.L_x_6009:
[----:B------:R-:W4:Y:S02]  /*2b70*/  LDCU UR11, c[0x0][0x3ac] ;  /* 0x00007580ff0b77ac */ /* 0x000f240008000800 */
[----:B----4-:R-:W-:-:S09]  /*2b80*/  UISETP.GT.U32.AND UP0, UPT, UR11, 0x1f, UPT ;  /* 0x0000001f0b00788c */ /* 0x010fd2000bf04070 */
[----:B------:R-:W-:Y:S05]  /*2b90*/  BRA.U UP0, `(.L_x_6063) ;  /* 0x0000001100dc7547 */ /* 0x000fea000b800000 */
[----:B------:R-:W-:-:S07]  /*2ba0*/  IMAD.MOV.U32 R52, RZ, RZ, RZ ;  /* 0x000000ffff347224 */ /* 0x000fce00078e00ff */
.L_x_6115:
[----:B----4-:R-:W4:Y:S01]  /*2bb0*/  LDC R29, c[0x0][0x3ac] ;  /* 0x0000eb00ff1d7b82 */ /* 0x010f220000000800 */
[----:B------:R-:W-:Y:S01]  /*2bc0*/  IMAD.IADD R33, R3, 0x1, R52 ;  /* 0x0000000103217824 */ /* 0x000fe200078e0234 */
[----:B----4-:R-:W-:-:S03]  /*2bd0*/  ISETP.NE.AND P4, PT, R29, RZ, PT ;  /* 0x000000ff1d00720c */ /* 0x010fc60003f85270 */
[----:B01-3--:R-:W-:Y:S01]  /*2be0*/  IMAD R31, R33, R29, R26 ;  /* 0x0000001d211f7224 */ /* 0x00bfe200078e021a */
[C---:B------:R-:W-:Y:S02]  /*2bf0*/  ISETP.GE.AND P3, PT, R29.reuse, 0x2, PT ;  /* 0x000000021d00780c */ /* 0x040fe40003f66270 */
[C---:B------:R-:W-:Y:S02]  /*2c00*/  ISETP.GE.AND P2, PT, R29.reuse, 0x3, PT ;  /* 0x000000031d00780c */ /* 0x040fe40003f46270 */
[C---:B------:R-:W-:Y:S02]  /*2c10*/  ISETP.GE.AND P1, PT, R29.reuse, 0x4, PT ;  /* 0x000000041d00780c */ /* 0x040fe40003f26270 */
[----:B------:R-:W-:-:S03]  /*2c20*/  ISETP.GE.AND P0, PT, R29, 0x5, PT ;  /* 0x000000051d00780c */ /* 0x000fc60003f06270 */
[----:B------:R-:W-:Y:S10]  /*2c30*/  @!P4 BRA `(.L_x_6064) ;  /* 0x00000000001cc947 */ /* 0x000ff40003800000 */
[----:B------:R-:W1:Y:S01]  /*2c40*/  S2UR UR12, SR_CgaCtaId ;  /* 0x00000000000c79c3 */ /* 0x000e620000008800 */
[----:B------:R-:W-:Y:S01]  /*2c50*/  UMOV UR11, 0x400 ;  /* 0x00000400000b7882 */ /* 0x000fe20000000000 */
[----:B0-2---:R-:W-:Y:S01]  /*2c60*/  IMAD.IADD R30, R4, 0x1, R31 ;  /* 0x00000001041e7824 */ /* 0x005fe200078e021f */
[----:B------:R-:W-:-:S04]  /*2c70*/  UIADD3 UR11, UPT, UPT, UR11, 0x1080, URZ ;  /* 0x000010800b0b7890 */ /* 0x000fc8000fffe0ff */
[----:B-1----:R-:W-:-:S06]  /*2c80*/  ULEA UR11, UR12, UR11, 0x18 ;  /* 0x0000000b0c0b7291 */ /* 0x002fcc000f8ec0ff */
[----:B------:R-:W-:-:S05]  /*2c90*/  LEA R30, R30, UR11, 0x2 ;  /* 0x0000000b1e1e7c11 */ /* 0x000fca000f8e10ff */
[----:B------:R1:W3:Y:S02]  /*2ca0*/  LDS R37, [R30] ;  /* 0x000000001e257984 */ /* 0x0002e40000000800 */
.L_x_6064:
        /* <DEDUP_REMOVED lines=10> */
.L_x_6065:
        /* <DEDUP_REMOVED lines=10> */
.L_x_6066:
        /* <DEDUP_REMOVED lines=10> */
.L_x_6067:
        /* <DEDUP_REMOVED lines=11> */
.L_x_6068:
        /* <DEDUP_REMOVED lines=11> */
.L_x_6069:
        /* <DEDUP_REMOVED lines=11> */
.L_x_6070:
        /* <DEDUP_REMOVED lines=11> */
.L_x_6071:
        /* <DEDUP_REMOVED lines=10> */
.L_x_6072:
        /* <DEDUP_REMOVED lines=11> */
.L_x_6073:
        /* <DEDUP_REMOVED lines=11> */
.L_x_6074:
        /* <DEDUP_REMOVED lines=11> */
.L_x_6075:
        /* <DEDUP_REMOVED lines=11> */
.L_x_6076:
        /* <DEDUP_REMOVED lines=11> */
.L_x_6077:
        /* <DEDUP_REMOVED lines=11> */
.L_x_6078:
        /* <DEDUP_REMOVED lines=10> */
.L_x_6079:
[----:B------:R-:W-:Y:S01]  /*36b0*/  ISETP.GE.AND P0, PT, R2, UR22, PT ;  /* 0x0000001602007c0c */ /* 0x000fe2000bf06270 */
[----:B------:R-:W-:Y:S01]  /*36c0*/  VIADD R52, R52, UR7 ;  /* 0x0000000734347c36 */ /* 0x000fe20008000000 */
[----:B------:R-:W-:Y:S04]  /*36d0*/  BSSY B0, `(.L_x_6080) ;  /* 0x0000081000007945 */ /* 0x000fe80003800000 */
[----:B------:R-:W-:-:S07]  /*36e0*/  ISETP.GE.AND P6, PT, R52, UR6, PT ;  /* 0x0000000634007c0c */ /* 0x000fce000bfc6270 */
[----:B------:R-:W-:Y:S06]  /*36f0*/  @P0 BRA `(.L_x_6081) ;  /* 0x0000000400f80947 */ /* 0x000fec0003800000 */
[----:B--2---:R-:W2:Y:S01]  /*3700*/  I2F.U32.RP R32, R29 ;  /* 0x0000001d00207306 */ /* 0x004ea20000209000 */
[----:B------:R-:W-:-:S07]  /*3710*/  IMAD.MOV.U32 R54, RZ, RZ, R2 ;  /* 0x000000ffff367224 */ /* 0x000fce00078e0002 */
[----:B--2---:R-:W0:Y:S02]  /*3720*/  MUFU.RCP R32, R32 ;  /* 0x0000002000207308 */ /* 0x004e240000001000 */
[----:B0-----:R-:W-:Y:S02]  /*3730*/  VIADD R31, R32, 0xffffffe ;  /* 0x0ffffffe201f7836 */ /* 0x001fe40000000000 */
[----:B------:R-:W0:Y:S04]  /*3740*/  S2R R32, SR_CgaCtaId ;  /* 0x0000000000207919 */ /* 0x000e280000008800 */
[----:B------:R-:W1:Y:S02]  /*3750*/  F2I.FTZ.U32.TRUNC.NTZ R31, R31 ;  /* 0x0000001f001f7305 */ /* 0x000e64000021f000 */
[----:B-1--4-:R-:W-:-:S05]  /*3760*/  IADD3 R30, PT, PT, RZ, -R31, RZ ;  /* 0x8000001fff1e7210 */ /* 0x012fca0007ffe0ff */
[----:B------:R-:W-:Y:S02]  /*3770*/  IMAD R35, R30, R29, RZ ;  /* 0x0000001d1e237224 */ /* 0x000fe400078e02ff */
[----:B------:R-:W-:-:S04]  /*3780*/  IMAD.MOV.U32 R30, RZ, RZ, RZ ;  /* 0x000000ffff1e7224 */ /* 0x000fc800078e00ff */
        /* <DEDUP_REMOVED lines=9> */
[----:B------:R-:W-:Y:S02]  /*3820*/  @!P0 LOP3.LUT R30, RZ, R29, RZ, 0x33, !PT ;  /* 0x0000001dff1e8212 */ /* 0x000fe400078e33ff */
[----:B------:R-:W-:-:S04]  /*3830*/  MOV R29, 0x400 ;  /* 0x00000400001d7802 */ /* 0x000fc80000000f00 */
[----:B0-----:R-:W-:Y:S02]  /*3840*/  LEA R35, R32, R29, 0x18 ;  /* 0x0000001d20237211 */ /* 0x001fe400078ec0ff */
[----:B------:R-:W-:-:S03]  /*3850*/  IADD3 R31, PT, PT, R29, 0x1480, RZ ;  /* 0x000014801d1f7810 */ /* 0x000fc60007ffe0ff */
[----:B------:R-:W-:Y:S01]  /*3860*/  IMAD R35, R30, 0x4, R35 ;  /* 0x000000041e237824 */ /* 0x000fe200078e0223 */
[----:B------:R-:W-:-:S07]  /*3870*/  LEA R31, R32, R31, 0x18 ;  /* 0x0000001f201f7211 */ /* 0x000fce00078ec0ff */
.L_x_6114:
[----:B0-----:R-:W-:Y:S02]  /*3880*/  IMAD R32, R54, 0x84, R35 ;  /* 0x0000008436207824 */ /* 0x001fe400078e0223 */
[----:B-1----:R-:W-:-:S04]  /*3890*/  IMAD.MOV.U32 R53, RZ, RZ, RZ ;  /* 0x000000ffff357224 */ /* 0x002fc800078e00ff */
[----:B------:R-:W0:Y:S01]  /*38a0*/  LDS R32, [R32] ;  /* 0x0000000020207984 */ /* 0x000e220000000800 */
[----:B------:R-:W-:Y:S05]  /*38b0*/  @!P4 BRA `(.L_x_6082) ;  /* 0x000000000010c947 */ /* 0x000fea0003800000 */
[----:B------:R-:W-:-:S03]  /*38c0*/  UMOV UR11, 0xffffffff ;  /* 0xffffffff000b7882 */ /* 0x000fc60000000000 */
[----:B------:R-:W-:Y:S05]  /*38d0*/  BRA.DIV UR11, `(.L_x_6083) ;  /* 0x0000002a0b007947 */ /* 0x000fea000b800000 */
[----:B0-----:R0:W1:Y:S02]  /*38e0*/  SHFL.IDX PT, R29, R32, R28, R25 ;  /* 0x0000001c201d7389 */ /* 0x00106400000e0019 */
.L_x_6224:
[----:B-1-3--:R-:W-:-:S07]  /*38f0*/  IMAD R53, R37, R29, RZ ;  /* 0x0000001d25357224 */ /* 0x00afce00078e02ff */
.L_x_6082:
[----:B------:R-:W-:Y:S05]  /*3900*/  @!P3 BRA `(.L_x_6084) ;  /* 0x000000000010b947 */ /* 0x000fea0003800000 */
[----:B------:R-:W-:-:S03]  /*3910*/  UMOV UR11, 0xffffffff ;  /* 0xffffffff000b7882 */ /* 0x000fc60000000000 */
[----:B------:R-:W-:Y:S05]  /*3920*/  BRA.DIV UR11, `(.L_x_6085) ;  /* 0x0000002a0b0c7947 */ /* 0x000fea000b800000 */
[----:B0-----:R0:W1:Y:S02]  /*3930*/  SHFL.IDX PT, R29, R32, R6, R25 ;  /* 0x00000006201d7389 */ /* 0x00106400000e0019 */
.L_x_6227:
[----:B-1----:R-:W-:-:S07]  /*3940*/  IMAD R53, R38, R29, R53 ;  /* 0x0000001d26357224 */ /* 0x002fce00078e0235 */
.L_x_6084:
[----:B------:R-:W-:Y:S05]  /*3950*/  @!P2 BRA `(.L_x_6086) ;  /* 0x000000000010a947 */ /* 0x000fea0003800000 */
[----:B------:R-:W-:-:S03]  /*3960*/  UMOV UR11, 0xffffffff ;  /* 0xffffffff000b7882 */ /* 0x000fc60000000000 */
[----:B------:R-:W-:Y:S05]  /*3970*/  BRA.DIV UR11, `(.L_x_6087) ;  /* 0x0000002a0b187947 */ /* 0x000fea000b800000 */
[----:B0-----:R0:W1:Y:S02]  /*3980*/  SHFL.IDX PT, R29, R32, R7, R25 ;  /* 0x00000007201d7389 */ /* 0x00106400000e0019 */
.L_x_6230:
[----:B-1----:R-:W-:-:S07]  /*3990*/  IMAD R53, R39, R29, R53 ;  /* 0x0000001d27357224 */ /* 0x002fce00078e0235 */
.L_x_6086:
[----:B------:R-:W-:Y:S05]  /*39a0*/  @!P1 BRA `(.L_x_6088) ;  /* 0x0000000000109947 */ /* 0x000fea0003800000 */
[----:B------:R-:W-:-:S03]  /*39b0*/  UMOV UR11, 0xffffffff ;  /* 0xffffffff000b7882 */ /* 0x000fc60000000000 */
[----:B------:R-:W-:Y:S05]  /*39c0*/  BRA.DIV UR11, `(.L_x_6089) ;  /* 0x0000002a0b247947 */ /* 0x000fea000b800000 */
[----:B0-----:R0:W1:Y:S02]  /*39d0*/  SHFL.IDX PT, R29, R32, R8, R25 ;  /* 0x00000008201d7389 */ /* 0x00106400000e0019 */
.L_x_6233:
[----:B-1----:R-:W-:-:S07]  /*39e0*/  IMAD R53, R40, R29, R53 ;  /* 0x0000001d28357224 */ /* 0x002fce00078e0235 */
.L_x_6088:
[----:B------:R-:W1:Y:S02]  /*39f0*/  LDC R55, c[0x0][0x3ac] ;  /* 0x0000eb00ff377b82 */ /* 0x000e640000000800 */
[----:B-1----:R-:W-:-:S13]  /*3a00*/  ISETP.GE.AND P0, PT, R55, 0x5, PT ;  /* 0x000000053700780c */ /* 0x002fda0003f06270 */
[----:B------:R-:W-:Y:S05]  /*3a10*/  @!P0 BRA `(.L_x_6090) ;  /* 0x0000000000108947 */ /* 0x000fea0003800000 */
[----:B------:R-:W-:-:S03]  /*3a20*/  UMOV UR11, 0xffffffff ;  /* 0xffffffff000b7882 */ /* 0x000fc60000000000 */
[----:B------:R-:W-:Y:S05]  /*3a30*/  BRA.DIV UR11, `(.L_x_6091) ;  /* 0x0000002a0b287947 */ /* 0x000fea000b800000 */
[----:B0-----:R0:W1:Y:S02]  /*3a40*/  SHFL.IDX PT, R29, R32, R9, R25 ;  /* 0x00000009201d7389 */ /* 0x00106400000e0019 */
.L_x_6236:
[----:B-1----:R-:W-:-:S07]  /*3a50*/  IMAD R53, R41, R29, R53 ;  /* 0x0000001d29357224 */ /* 0x002fce00078e0235 */
.L_x_6090:
[----:B------:R-:W-:-:S13]  /*3a60*/  ISETP.GE.AND P0, PT, R55, 0x6, PT ;  /* 0x000000063700780c */ /* 0x000fda0003f06270 */
[----:B------:R-:W-:Y:S05]  /*3a70*/  @!P0 BRA `(.L_x_6092) ;  /* 0x0000000000108947 */ /* 0x000fea0003800000 */
[----:B------:R-:W-:-:S03]  /*3a80*/  UMOV UR11, 0xffffffff ;  /* 0xffffffff000b7882 */ /* 0x000fc60000000000 */
[----:B------:R-:W-:Y:S05]  /*3a90*/  BRA.DIV UR11, `(.L_x_6093) ;  /* 0x0000002a0b307947 */ /* 0x000fea000b800000 */
[----:B0-----:R0:W1:Y:S02]  /*3aa0*/  SHFL.IDX PT, R29, R32, R10, R25 ;  /* 0x0000000a201d7389 */ /* 0x00106400000e0019 */
.L_x_6239:
[----:B-1----:R-:W-:-:S07]  /*3ab0*/  IMAD R53, R42, R29, R53 ;  /* 0x0000001d2a357224 */ /* 0x002fce00078e0235 */
.L_x_6092:
[----:B------:R-:W-:-:S13]  /*3ac0*/  ISETP.GE.AND P0, PT, R55, 0x7, PT ;  /* 0x000000073700780c */ /* 0x000fda0003f06270 */
[----:B------:R-:W-:Y:S05]  /*3ad0*/  @!P0 BRA `(.L_x_6094) ;  /* 0x0000000000108947 */ /* 0x000fea0003800000 */
[----:B------:R-:W-:-:S03]  /*3ae0*/  UMOV UR11, 0xffffffff ;  /* 0xffffffff000b7882 */ /* 0x000fc60000000000 */
[----:B------:R-:W-:Y:S05]  /*3af0*/  BRA.DIV UR11, `(.L_x_6095) ;  /* 0x0000002a0b387947 */ /* 0x000fea000b800000 */
[----:B0-----:R0:W1:Y:S02]  /*3b00*/  SHFL.IDX PT, R29, R32, R11, R25 ;  /* 0x0000000b201d7389 */ /* 0x00106400000e0019 */
.L_x_6242:
[----:B-1----:R-:W-:-:S07]  /*3b10*/  IMAD R53, R43, R29, R53 ;  /* 0x0000001d2b357224 */ /* 0x002fce00078e0235 */
.L_x_6094:
[----:B------:R-:W-:-:S13]  /*3b20*/  ISETP.GE.AND P0, PT, R55, 0x8, PT ;  /* 0x000000083700780c */ /* 0x000fda0003f06270 */
[----:B------:R-:W-:Y:S05]  /*3b30*/  @!P0 BRA `(.L_x_6096) ;  /* 0x0000000000108947 */ /* 0x000fea0003800000 */
[----:B------:R-:W-:-:S03]  /*3b40*/  UMOV UR11, 0xffffffff ;  /* 0xffffffff000b7882 */ /* 0x000fc60000000000 */
[----:B------:R-:W-:Y:S05]  /*3b50*/  BRA.DIV UR11, `(.L_x_6097) ;  /* 0x0000002a0b407947 */ /* 0x000fea000b800000 */
[----:B0-----:R0:W1:Y:S02]  /*3b60*/  SHFL.IDX PT, R29, R32, R12, R25 ;  /* 0x0000000c201d7389 */ /* 0x00106400000e0019 */
.L_x_6245:
[----:B-1----:R-:W-:-:S07]  /*3b70*/  IMAD R53, R44, R29, R53 ;  /* 0x0000001d2c357224 */ /* 0x002fce00078e0235 */
.L_x_6096:
[----:B------:R-:W-:-:S13]  /*3b80*/  ISETP.GE.AND P0, PT, R55, 0x9, PT ;  /* 0x000000093700780c */ /* 0x000fda0003f06270 */
[----:B------:R-:W-:Y:S05]  /*3b90*/  @!P0 BRA `(.L_x_6098) ;  /* 0x0000000000108947 */ /* 0x000fea0003800000 */
[----:B------:R-:W-:-:S03]  /*3ba0*/  UMOV UR11, 0xffffffff ;  /* 0xffffffff000b7882 */ /* 0x000fc60000000000 */
[----:B------:R-:W-:Y:S05]  /*3bb0*/  BRA.DIV UR11, `(.L_x_6099) ;  /* 0x0000002a0b487947 */ /* 0x000fea000b800000 */
[----:B0-----:R0:W1:Y:S02]  /*3bc0*/  SHFL.IDX PT, R29, R32, R13, R25 ;  /* 0x0000000d201d7389 */ /* 0x00106400000e0019 */
.L_x_6248:
[----:B-1----:R-:W-:-:S07]  /*3bd0*/  IMAD R53, R45, R29, R53 ;  /* 0x0000001d2d357224 */ /* 0x002fce00078e0235 */
.L_x_6098:
[----:B------:R-:W-:-:S13]  /*3be0*/  ISETP.GE.AND P0, PT, R55, 0xa, PT ;  /* 0x0000000a3700780c */ /* 0x000fda0003f06270 */
[----:B------:R-:W-:Y:S05]  /*3bf0*/  @!P0 BRA `(.L_x_6100) ;  /* 0x0000000000108947 */ /* 0x000fea0003800000 */
[----:B------:R-:W-:-:S03]  /*3c00*/  UMOV UR11, 0xffffffff ;  /* 0xffffffff000b7882 */ /* 0x000fc60000000000 */
[----:B------:R-:W-:Y:S05]  /*3c10*/  BRA.DIV UR11, `(.L_x_6101) ;  /* 0x0000002a0b507947 */ /* 0x000fea000b800000 */
[----:B0-----:R0:W1:Y:S02]  /*3c20*/  SHFL.IDX PT, R29, R32, R14, R25 ;  /* 0x0000000e201d7389 */ /* 0x00106400000e0019 */
.L_x_6251:
[----:B-1----:R-:W-:-:S07]  /*3c30*/  IMAD R53, R46, R29, R53 ;  /* 0x0000001d2e357224 */ /* 0x002fce00078e0235 */
.L_x_6100:
[----:B------:R-:W-:-:S13]  /*3c40*/  ISETP.GE.AND P0, PT, R55, 0xb, PT ;  /* 0x0000000b3700780c */ /* 0x000fda0003f06270 */
[----:B------:R-:W-:Y:S05]  /*3c50*/  @!P0 BRA `(.L_x_6102) ;  /* 0x0000000000108947 */ /* 0x000fea0003800000 */
[----:B------:R-:W-:-:S03]  /*3c60*/  UMOV UR11, 0xffffffff ;  /* 0xffffffff000b7882 */ /* 0x000fc60000000000 */
[----:B------:R-:W-:Y:S05]  /*3c70*/  BRA.DIV UR11, `(.L_x_6103) ;  /* 0x0000002a0b587947 */ /* 0x000fea000b800000 */
[----:B0-----:R0:W1:Y:S02]  /*3c80*/  SHFL.IDX PT, R29, R32, R15, R25 ;  /* 0x0000000f201d7389 */ /* 0x00106400000e0019 */
.L_x_6254:
[----:B-1----:R-:W-:-:S07]  /*3c90*/  IMAD R53, R47, R29, R53 ;  /* 0x0000001d2f357224 */ /* 0x002fce00078e0235 */
.L_x_6102:
[----:B------:R-:W-:-:S13]  /*3ca0*/  ISETP.GE.AND P0, PT, R55, 0xc, PT ;  /* 0x0000000c3700780c */ /* 0x000fda0003f06270 */
[----:B------:R-:W-:Y:S05]  /*3cb0*/  @!P0 BRA `(.L_x_6104) ;  /* 0x0000000000108947 */ /* 0x000fea0003800000 */
[----:B------:R-:W-:-:S03]  /*3cc0*/  UMOV UR11, 0xffffffff ;  /* 0xffffffff000b7882 */ /* 0x000fc60000000000 */
[----:B------:R-:W-:Y:S05]  /*3cd0*/  BRA.DIV UR11, `(.L_x_6105) ;  /* 0x0000002a0b607947 */ /* 0x000fea000b800000 */
[----:B0-----:R0:W1:Y:S02]  /*3ce0*/  SHFL.IDX PT, R29, R32, R16, R25 ;  /* 0x00000010201d7389 */ /* 0x00106400000e0019 */
.L_x_6257:
[----:B-1----:R-:W-:-:S07]  /*3cf0*/  IMAD R53, R48, R29, R53 ;  /* 0x0000001d30357224 */ /* 0x002fce00078e0235 */
.L_x_6104:
[----:B------:R-:W-:-:S13]  /*3d00*/  ISETP.GE.AND P0, PT, R55, 0xd, PT ;  /* 0x0000000d3700780c */ /* 0x000fda0003f06270 */
[----:B------:R-:W-:Y:S05]  /*3d10*/  @!P0 BRA `(.L_x_6106) ;  /* 0x0000000000108947 */ /* 0x000fea0003800000 */
[----:B------:R-:W-:-:S03]  /*3d20*/  UMOV UR11, 0xffffffff ;  /* 0xffffffff000b7882 */ /* 0x000fc60000000000 */
[----:B------:R-:W-:Y:S05]  /*3d30*/  BRA.DIV UR11, `(.L_x_6107) ;  /* 0x0000002a0b687947 */ /* 0x000fea000b800000 */
[----:B0-----:R0:W1:Y:S02]  /*3d40*/  SHFL.IDX PT, R29, R32, R17, R25 ;  /* 0x00000011201d7389 */ /* 0x00106400000e0019 */
.L_x_6260:
[----:B-1----:R-:W-:-:S07]  /*3d50*/  IMAD R53, R49, R29, R53 ;  /* 0x0000001d31357224 */ /* 0x002fce00078e0235 */
.L_x_6106:
[----:B------:R-:W-:-:S13]  /*3d60*/  ISETP.GE.AND P0, PT, R55, 0xe, PT ;  /* 0x0000000e3700780c */ /* 0x000fda0003f06270 */
[----:B------:R-:W-:Y:S05]  /*3d70*/  @!P0 BRA `(.L_x_6108) ;  /* 0x0000000000108947 */ /* 0x000fea0003800000 */
[----:B------:R-:W-:-:S03]  /*3d80*/  UMOV UR11, 0xffffffff ;  /* 0xffffffff000b7882 */ /* 0x000fc60000000000 */
[----:B------:R-:W-:Y:S05]  /*3d90*/  BRA.DIV UR11, `(.L_x_6109) ;  /* 0x0000002a0b707947 */ /* 0x000fea000b800000 */
[----:B0-----:R0:W1:Y:S02]  /*3da0*/  SHFL.IDX PT, R29, R32, R18, R25 ;  /* 0x00000012201d7389 */ /* 0x00106400000e0019 */
.L_x_6263:
[----:B-1----:R-:W-:-:S07]  /*3db0*/  IMAD R53, R50, R29, R53 ;  /* 0x0000001d32357224 */ /* 0x002fce00078e0235 */
.L_x_6108:
[----:B------:R-:W-:-:S13]  /*3dc0*/  ISETP.GE.AND P0, PT, R55, 0xf, PT ;  /* 0x0000000f3700780c */ /* 0x000fda0003f06270 */
[----:B------:R-:W-:Y:S05]  /*3dd0*/  @!P0 BRA `(.L_x_6110) ;  /* 0x0000000000108947 */ /* 0x000fea0003800000 */
[----:B------:R-:W-:-:S03]  /*3de0*/  UMOV UR11, 0xffffffff ;  /* 0xffffffff000b7882 */ /* 0x000fc60000000000 */
[----:B------:R-:W-:Y:S05]  /*3df0*/  BRA.DIV UR11, `(.L_x_6111) ;  /* 0x0000002a0b787947 */ /* 0x000fea000b800000 */
[----:B0-----:R0:W1:Y:S02]  /*3e00*/  SHFL.IDX PT, R29, R32, R19, R25 ;  /* 0x00000013201d7389 */ /* 0x00106400000e0019 */
.L_x_6266:
[----:B-1----:R-:W-:-:S07]  /*3e10*/  IMAD R53, R51, R29, R53 ;  /* 0x0000001d33357224 */ /* 0x002fce00078e0235 */
.L_x_6110:
[----:B------:R-:W-:-:S13]  /*3e20*/  ISETP.GE.AND P0, PT, R55, 0x10, PT ;  /* 0x000000103700780c */ /* 0x000fda0003f06270 */
[----:B------:R-:W-:Y:S05]  /*3e30*/  @!P0 BRA `(.L_x_6112) ;  /* 0x0000000000108947 */ /* 0x000fea0003800000 */
[----:B------:R-:W-:-:S03]  /*3e40*/  UMOV UR11, 0xffffffff ;  /* 0xffffffff000b7882 */ /* 0x000fc60000000000 */
[----:B------:R-:W-:Y:S05]  /*3e50*/  BRA.DIV UR11, `(.L_x_6113) ;  /* 0x0000002a0b807947 */ /* 0x000fea000b800000 */
[----:B0-----:R0:W1:Y:S02]  /*3e60*/  SHFL.IDX PT, R29, R32, R20, R25 ;  /* 0x00000014201d7389 */ /* 0x00106400000e0019 */
.L_x_6269:
[----:B-1----:R-:W-:-:S07]  /*3e70*/  IMAD R53, R34, R29, R53 ;  /* 0x0000001d22357224 */ /* 0x002fce00078e0235 */
.L_x_6112:
[C---:B------:R-:W-:Y:S01]  /*3e80*/  IMAD R30, R54.reuse, UR6, R33 ;  /* 0x00000006361e7c24 */ /* 0x040fe2000f8e0221 */
[----:B------:R-:W-:-:S03]  /*3e90*/  IADD3 R54, PT, PT, R54, UR8, RZ ;  /* 0x0000000836367c10 */ /* 0x000fc6000fffe0ff */
[----:B------:R-:W-:Y:S01]  /*3ea0*/  IMAD R30, R30, 0x4, R31 ;  /* 0x000000041e1e7824 */ /* 0x000fe200078e021f */
[----:B------:R-:W-:-:S04]  /*3eb0*/  ISETP.GE.AND P0, PT, R54, UR22, PT ;  /* 0x0000001636007c0c */ /* 0x000fc8000bf06270 */
[----:B------:R1:W-:Y:S09]  /*3ec0*/  STS [R30], R53 ;  /* 0x000000351e007388 */ /* 0x0003f20000000800 */
[----:B------:R-:W-:Y:S05]  /*3ed0*/  @!P0 BRA `(.L_x_6114) ;  /* 0xfffffff800688947 */ /* 0x000fea000383ffff */
.L_x_6081:
[----:B------:R-:W-:Y:S05]  /*3ee0*/  BSYNC B0 ;  /* 0x0000000000007941 */ /* 0x000fea0003800000 */
.L_x_6080:
[----:B------:R-:W-:Y:S05]  /*3ef0*/  @!P6 BRA `(.L_x_6115) ;  /* 0xffffffec002ce947 */ /* 0x000fea000383ffff */
[----:B------:R-:W-:Y:S05]  /*3f00*/  BRA `(.L_x_6008) ;  /* 0x0000001400587947 */ /* 0x000fea0003800000 */
.L_x_6063:
[----:B------:R-:W-:-:S07]  /*3f10*/  IMAD.MOV.U32 R52, RZ, RZ, RZ ;  /* 0x000000ffff347224 */ /* 0x000fce00078e00ff */
.L_x_6167:
[----:B----4-:R-:W4:Y:S01]  /*3f20*/  LDC R29, c[0x0][0x3ac] ;  /* 0x0000eb00ff1d7b82 */ /* 0x010f220000000800 */
[----:B------:R-:W-:Y:S01]  /*3f30*/  IMAD.IADD R33, R3, 0x1, R52 ;  /* 0x0000000103217824 */ /* 0x000fe200078e0234 */
[----:B------:R-:W-:Y:S01]  /*3f40*/  ISETP.GE.AND P4, PT, R2, UR22, PT ;  /* 0x0000001602007c0c */ /* 0x000fe2000bf86270 */
[----:B------:R-:W-:Y:S01]  /*3f50*/  VIADD R52, R52, UR7 ;  /* 0x0000000734347c36 */ /* 0x000fe20008000000 */
[----:B----4-:R-:W-:Y:S01]  /*3f60*/  ISETP.GE.AND P3, PT, R29, 0x1, PT ;  /* 0x000000011d00780c */ /* 0x010fe20003f66270 */
        /* <DEDUP_REMOVED lines=12> */
.L_x_6116:
        /* <DEDUP_REMOVED lines=10> */
.L_x_6117:
        /* <DEDUP_REMOVED lines=10> */
.L_x_6118:
        /* <DEDUP_REMOVED lines=11> */
.L_x_6119:
        /* <DEDUP_REMOVED lines=11> */
.L_x_6120:
        /* <DEDUP_REMOVED lines=11> */
.L_x_6121:
        /* <DEDUP_REMOVED lines=11> */
.L_x_6122:
        /* <DEDUP_REMOVED lines=11> */
.L_x_6123:
        /* <DEDUP_REMOVED lines=10> */
.L_x_6124:
        /* <DEDUP_REMOVED lines=11> */
.L_x_6125:
        /* <DEDUP_REMOVED lines=11> */
.L_x_6126:
        /* <DEDUP_REMOVED lines=11> */
.L_x_6127:
        /* <DEDUP_REMOVED lines=11> */
.L_x_6128:
        /* <DEDUP_REMOVED lines=11> */
.L_x_6129:
        /* <DEDUP_REMOVED lines=11> */
.L_x_6130:
        /* <DEDUP_REMOVED lines=11> */
.L_x_6131:
[----:B------:R-:W-:Y:S05]  /*4a50*/  @P4 BRA `(.L_x_6132) ;  /* 0x0000000800804947 */ /* 0x000fea0003800000 */
[----:B--2---:R-:W-:Y:S01]  /*4a60*/  IABS R32, R29 ;  /* 0x0000001d00207213 */ /* 0x004fe20000000000 */
[----:B------:R-:W2:Y:S01]  /*4a70*/  S2UR UR12, SR_CgaCtaId ;  /* 0x00000000000c79c3 */ /* 0x000ea20000008800 */
[----:B------:R-:W-:Y:S01]  /*4a80*/  UMOV UR11, 0x400 ;  /* 0x00000400000b7882 */ /* 0x000fe20000000000 */
[----:B------:R-:W-:Y:S01]  /*4a90*/  IMAD.MOV.U32 R54, RZ, RZ, R2 ;  /* 0x000000ffff367224 */ /* 0x000fe200078e0002 */
[----:B------:R-:W5:Y:S08]  /*4aa0*/  I2F.RP R35, R32 ;  /* 0x0000002000237306 */ /* 0x000f700000209400 */
[----:B-----5:R-:W0:Y:S01]  /*4ab0*/  MUFU.RCP R35, R35 ;  /* 0x0000002300237308 */ /* 0x020e220000001000 */
[----:B--2---:R-:W-:Y:S01]  /*4ac0*/  ULEA UR11, UR12, UR11, 0x18 ;  /* 0x0000000b0c0b7291 */ /* 0x004fe2000f8ec0ff */
[----:B01--4-:R-:W-:-:S06]  /*4ad0*/  VIADD R30, R35, 0xffffffe ;  /* 0x0ffffffe231e7836 */ /* 0x013fcc0000000000 */
        /* <DEDUP_REMOVED lines=16> */
[----:B------:R-:W-:-:S04]  /*4be0*/  @!P0 LOP3.LUT R35, RZ, R29, RZ, 0x33, !PT ;  /* 0x0000001dff238212 */ /* 0x000fc800078e33ff */
[----:B------:R-:W-:-:S07]  /*4bf0*/  LEA R35, R35, UR11, 0x2 ;  /* 0x0000000b23237c11 */ /* 0x000fce000f8e10ff */
.L_x_6166:
[----:B------:R-:W-:Y:S02]  /*4c00*/  IMAD R32, R54, 0x84, R35 ;  /* 0x0000008436207824 */ /* 0x000fe400078e0223 */
[----:B------:R-:W-:-:S04]  /*4c10*/  IMAD.MOV.U32 R53, RZ, RZ, RZ ;  /* 0x000000ffff357224 */ /* 0x000fc800078e00ff */
[----:B------:R-:W0:Y:S01]  /*4c20*/  LDS R32, [R32] ;  /* 0x0000000020207984 */ /* 0x000e220000000800 */
[----:B------:R-:W-:Y:S05]  /*4c30*/  @!P3 BRA `(.L_x_6133) ;  /* 0x000000000010b947 */ /* 0x000fea0003800000 */
[----:B------:R-:W-:-:S03]  /*4c40*/  UMOV UR11, 0xffffffff ;  /* 0xffffffff000b7882 */ /* 0x000fc60000000000 */
[----:B------:R-:W-:Y:S05]  /*4c50*/  BRA.DIV UR11, `(.L_x_6134) ;  /* 0x0000001e0b207947 */ /* 0x000fea000b800000 */
[----:B0-----:R0:W1:Y:S02]  /*4c60*/  SHFL.IDX PT, R56, R32, R28, R25 ;  /* 0x0000001c20387389 */ /* 0x00106400000e0019 */
.L_x_6271:
[----:B-1-3--:R-:W-:-:S07]  /*4c70*/  IMAD R53, R37, R56, RZ ;  /* 0x0000003825357224 */ /* 0x00afce00078e02ff */
.L_x_6133:
[----:B------:R-:W-:Y:S05]  /*4c80*/  @!P2 BRA `(.L_x_6135) ;  /* 0x000000000010a947 */ /* 0x000fea0003800000 */
[----:B------:R-:W-:-:S03]  /*4c90*/  UMOV UR11, 0xffffffff ;  /* 0xffffffff000b7882 */ /* 0x000fc60000000000 */
[----:B------:R-:W-:Y:S05]  /*4ca0*/  BRA.DIV UR11, `(.L_x_6136) ;  /* 0x0000001e0b287947 */ /* 0x000fea000b800000 */
[----:B0-----:R0:W1:Y:S02]  /*4cb0*/  SHFL.IDX PT, R29, R32, R6, R25 ;  /* 0x00000006201d7389 */ /* 0x00106400000e0019 */
.L_x_6274:
[----:B-1----:R-:W-:-:S07]  /*4cc0*/  IMAD R53, R38, R29, R53 ;  /* 0x0000001d26357224 */ /* 0x002fce00078e0235 */
.L_x_6135:
[----:B------:R-:W-:Y:S05]  /*4cd0*/  @!P1 BRA `(.L_x_6137) ;  /* 0x0000000000109947 */ /* 0x000fea0003800000 */
[----:B------:R-:W-:-:S03]  /*4ce0*/  UMOV UR11, 0xffffffff ;  /* 0xffffffff000b7882 */ /* 0x000fc60000000000 */
[----:B------:R-:W-:Y:S05]  /*4cf0*/  BRA.DIV UR11, `(.L_x_6138) ;  /* 0x0000001e0b347947 */ /* 0x000fea000b800000 */
[----:B0-----:R0:W1:Y:S02]  /*4d00*/  SHFL.IDX PT, R29, R32, R7, R25 ;  /* 0x00000007201d7389 */ /* 0x00106400000e0019 */
.L_x_6277:
[----:B-1----:R-:W-:-:S07]  /*4d10*/  IMAD R53, R39, R29, R53 ;  /* 0x0000001d27357224 */ /* 0x002fce00078e0235 */
.L_x_6137:
[----:B------:R-:W1:Y:S02]  /*4d20*/  LDC R31, c[0x0][0x3ac] ;  /* 0x0000eb00ff1f7b82 */ /* 0x000e640000000800 */
[----:B-1----:R-:W-:-:S13]  /*4d30*/  ISETP.GE.AND P0, PT, R31, 0x4, PT ;  /* 0x000000041f00780c */ /* 0x002fda0003f06270 */
[----:B------:R-:W-:Y:S05]  /*4d40*/  @!P0 BRA `(.L_x_6139) ;  /* 0x0000000000108947 */ /* 0x000fea0003800000 */
[----:B------:R-:W-:-:S03]  /*4d50*/  UMOV UR11, 0xffffffff ;  /* 0xffffffff000b7882 */ /* 0x000fc60000000000 */
[----:B------:R-:W-:Y:S05]  /*4d60*/  BRA.DIV UR11, `(.L_x_6140) ;  /* 0x0000001e0b387947 */ /* 0x000fea000b800000 */
[----:B0-----:R0:W1:Y:S02]  /*4d70*/  SHFL.IDX PT, R29, R32, R8, R25 ;  /* 0x00000008201d7389 */ /* 0x00106400000e0019 */
.L_x_6280:
[----:B-1----:R-:W-:-:S07]  /*4d80*/  IMAD R53, R40, R29, R53 ;  /* 0x0000001d28357224 */ /* 0x002fce00078e0235 */
.L_x_6139:
[----:B------:R-:W-:-:S13]  /*4d90*/  ISETP.GE.AND P0, PT, R31, 0x5, PT ;  /* 0x000000051f00780c */ /* 0x000fda0003f06270 */
[----:B------:R-:W-:Y:S05]  /*4da0*/  @!P0 BRA `(.L_x_6141) ;  /* 0x0000000000108947 */ /* 0x000fea0003800000 */
[----:B------:R-:W-:-:S03]  /*4db0*/  UMOV UR11, 0xffffffff ;  /* 0xffffffff000b7882 */ /* 0x000fc60000000000 */
[----:B------:R-:W-:Y:S05]  /*4dc0*/  BRA.DIV UR11, `(.L_x_6142) ;  /* 0x0000001e0b407947 */ /* 0x000fea000b800000 */
[----:B0-----:R0:W1:Y:S02]  /*4dd0*/  SHFL.IDX PT, R29, R32, R9, R25 ;  /* 0x00000009201d7389 */ /* 0x00106400000e0019 */
.L_x_6283:
[----:B-1----:R-:W-:-:S07]  /*4de0*/  IMAD R53, R41, R29, R53 ;  /* 0x0000001d29357224 */ /* 0x002fce00078e0235 */
.L_x_6141:
[----:B------:R-:W-:-:S13]  /*4df0*/  ISETP.GE.AND P0, PT, R31, 0x6, PT ;  /* 0x000000061f00780c */ /* 0x000fda0003f06270 */
[----:B------:R-:W-:Y:S05]  /*4e00*/  @!P0 BRA `(.L_x_6143) ;  /* 0x0000000000108947 */ /* 0x000fea0003800000 */
[----:B------:R-:W-:-:S03]  /*4e10*/  UMOV UR11, 0xffffffff ;  /* 0xffffffff000b7882 */ /* 0x000fc60000000000 */
[----:B------:R-:W-:Y:S05]  /*4e20*/  BRA.DIV UR11, `(.L_x_6144) ;  /* 0x0000001e0b487947 */ /* 0x000fea000b800000 */
[----:B0-----:R0:W1:Y:S02]  /*4e30*/  SHFL.IDX PT, R29, R32, R10, R25 ;  /* 0x0000000a201d7389 */ /* 0x00106400000e0019 */
.L_x_6286:
[----:B-1----:R-:W-:-:S07]  /*4e40*/  IMAD R53, R42, R29, R53 ;  /* 0x0000001d2a357224 */ /* 0x002fce00078e0235 */
.L_x_6143:
[----:B------:R-:W-:-:S13]  /*4e50*/  ISETP.GE.AND P0, PT, R31, 0x7, PT ;  /* 0x000000071f00780c */ /* 0x000fda0003f06270 */
[----:B------:R-:W-:Y:S05]  /*4e60*/  @!P0 BRA `(.L_x_6145) ;  /* 0x0000000000108947 */ /* 0x000fea0003800000 */
[----:B------:R-:W-:-:S03]  /*4e70*/  UMOV UR11, 0xffffffff ;  /* 0xffffffff000b7882 */ /* 0x000fc60000000000 */
[----:B------:R-:W-:Y:S05]  /*4e80*/  BRA.DIV UR11, `(.L_x_6146) ;  /* 0x0000001e0b507947 */ /* 0x000fea000b800000 */
[----:B0-----:R0:W1:Y:S02]  /*4e90*/  SHFL.IDX PT, R29, R32, R11, R25 ;  /* 0x0000000b201d7389 */ /* 0x00106400000e0019 */
.L_x_6289:
[----:B-1----:R-:W-:-:S07]  /*4ea0*/  IMAD R53, R43, R29, R53 ;  /* 0x0000001d2b357224 */ /* 0x002fce00078e0235 */
.L_x_6145:
[----:B------:R-:W-:-:S13]  /*4eb0*/  ISETP.GE.AND P0, PT, R31, 0x8, PT ;  /* 0x000000081f00780c */ /* 0x000fda0003f06270 */
[----:B------:R-:W-:Y:S05]  /*4ec0*/  @!P0 BRA `(.L_x_6147) ;  /* 0x0000000000108947 */ /* 0x000fea0003800000 */
[----:B------:R-:W-:-:S03]  /*4ed0*/  UMOV UR11, 0xffffffff ;  /* 0xffffffff000b7882 */ /* 0x000fc60000000000 */
[----:B------:R-:W-:Y:S05]  /*4ee0*/  BRA.DIV UR11, `(.L_x_6148) ;  /* 0x0000001e0b587947 */ /* 0x000fea000b800000 */
[----:B0-----:R0:W1:Y:S02]  /*4ef0*/  SHFL.IDX PT, R29, R32, R12, R25 ;  /* 0x0000000c201d7389 */ /* 0x00106400000e0019 */
.L_x_6292:
[----:B-1----:R-:W-:-:S07]  /*4f00*/  IMAD R53, R44, R29, R53 ;  /* 0x0000001d2c357224 */ /* 0x002fce00078e0235 */
.L_x_6147:
[----:B------:R-:W-:-:S13]  /*4f10*/  ISETP.GE.AND P0, PT, R31, 0x9, PT ;  /* 0x000000091f00780c */ /* 0x000fda0003f06270 */
[----:B------:R-:W-:Y:S05]  /*4f20*/  @!P0 BRA `(.L_x_6149) ;  /* 0x0000000000108947 */ /* 0x000fea0003800000 */
[----:B------:R-:W-:-:S03]  /*4f30*/  UMOV UR11, 0xffffffff ;  /* 0xffffffff000b7882 */ /* 0x000fc60000000000 */
[----:B------:R-:W-:Y:S05]  /*4f40*/  BRA.DIV UR11, `(.L_x_6150) ;  /* 0x0000001e0b607947 */ /* 0x000fea000b800000 */
[----:B0-----:R0:W1:Y:S02]  /*4f50*/  SHFL.IDX PT, R29, R32, R13, R25 ;  /* 0x0000000d201d7389 */ /* 0x00106400000e0019 */
.L_x_6295:
[----:B-1----:R-:W-:-:S07]  /*4f60*/  IMAD R53, R45, R29, R53 ;  /* 0x0000001d2d357224 */ /* 0x002fce00078e0235 */
.L_x_6149:
[----:B------:R-:W-:-:S13]  /*4f70*/  ISETP.GE.AND P0, PT, R31, 0xa, PT ;  /* 0x0000000a1f00780c */ /* 0x000fda0003f06270 */
[----:B------:R-:W-:Y:S05]  /*4f80*/  @!P0 BRA `(.L_x_6151) ;  /* 0x0000000000108947 */ /* 0x000fea0003800000 */
[----:B------:R-:W-:-:S03]  /*4f90*/  UMOV UR11, 0xffffffff ;  /* 0xffffffff000b7882 */ /* 0x000fc60000000000 */
[----:B------:R-:W-:Y:S05]  /*4fa0*/  BRA.DIV UR11, `(.L_x_6152) ;  /* 0x0000001e0b687947 */ /* 0x000fea000b800000 */
[----:B0-----:R0:W1:Y:S02]  /*4fb0*/  SHFL.IDX PT, R29, R32, R14, R25 ;  /* 0x0000000e201d7389 */ /* 0x00106400000e0019 */
.L_x_6298:
[----:B-1----:R-:W-:-:S07]  /*4fc0*/  IMAD R53, R46, R29, R53 ;  /* 0x0000001d2e357224 */ /* 0x002fce00078e0235 */
.L_x_6151:
[----:B------:R-:W-:-:S13]  /*4fd0*/  ISETP.GE.AND P0, PT, R31, 0xb, PT ;  /* 0x0000000b1f00780c */ /* 0x000fda0003f06270 */
[----:B------:R-:W-:Y:S05]  /*4fe0*/  @!P0 BRA `(.L_x_6153) ;  /* 0x0000000000108947 */ /* 0x000fea0003800000 */
[----:B------:R-:W-:-:S03]  /*4ff0*/  UMOV UR11, 0xffffffff ;  /* 0xffffffff000b7882 */ /* 0x000fc60000000000 */
[----:B------:R-:W-:Y:S05]  /*5000*/  BRA.DIV UR11, `(.L_x_6154) ;  /* 0x0000001e0b707947 */ /* 0x000fea000b800000 */
[----:B0-----:R0:W1:Y:S02]  /*5010*/  SHFL.IDX PT, R29, R32, R15, R25 ;  /* 0x0000000f201d7389 */ /* 0x00106400000e0019 */
.L_x_6301:
[----:B-1----:R-:W-:-:S07]  /*5020*/  IMAD R53, R47, R29, R53 ;  /* 0x0000001d2f357224 */ /* 0x002fce00078e0235 */
.L_x_6153:
[----:B------:R-:W-:-:S13]  /*5030*/  ISETP.GE.AND P0, PT, R31, 0xc, PT ;  /* 0x0000000c1f00780c */ /* 0x000fda0003f06270 */
[----:B------:R-:W-:Y:S05]  /*5040*/  @!P0 BRA `(.L_x_6155) ;  /* 0x0000000000108947 */ /* 0x000fea0003800000 */
[----:B------:R-:W-:-:S03]  /*5050*/  UMOV UR11, 0xffffffff ;  /* 0xffffffff000b7882 */ /* 0x000fc60000000000 */
[----:B------:R-:W-:Y:S05]  /*5060*/  BRA.DIV UR11, `(.L_x_6156) ;  /* 0x0000001e0b787947 */ /* 0x000fea000b800000 */
[----:B0-----:R0:W1:Y:S02]  /*5070*/  SHFL.IDX PT, R29, R32, R16, R25 ;  /* 0x00000010201d7389 */ /* 0x00106400000e0019 */
.L_x_6304:
[----:B-1----:R-:W-:-:S07]  /*5080*/  IMAD R53, R48, R29, R53 ;  /* 0x0000001d30357224 */ /* 0x002fce00078e0235 */
.L_x_6155:
[----:B------:R-:W-:-:S13]  /*5090*/  ISETP.GE.AND P0, PT, R31, 0xd, PT ;  /* 0x0000000d1f00780c */ /* 0x000fda0003f06270 */
[----:B------:R-:W-:Y:S05]  /*50a0*/  @!P0 BRA `(.L_x_6157) ;  /* 0x0000000000108947 */ /* 0x000fea0003800000 */
[----:B------:R-:W-:-:S03]  /*50b0*/  UMOV UR11, 0xffffffff ;  /* 0xffffffff000b7882 */ /* 0x000fc60000000000 */
[----:B------:R-:W-:Y:S05]  /*50c0*/  BRA.DIV UR11, `(.L_x_6158) ;  /* 0x0000001e0b807947 */ /* 0x000fea000b800000 */
[----:B0-----:R0:W1:Y:S02]  /*50d0*/  SHFL.IDX PT, R29, R32, R17, R25 ;  /* 0x00000011201d7389 */ /* 0x00106400000e0019 */
.L_x_6307:
[----:B-1----:R-:W-:-:S07]  /*50e0*/  IMAD R53, R49, R29, R53 ;  /* 0x0000001d31357224 */ /* 0x002fce00078e0235 */
.L_x_6157:
[----:B------:R-:W-:-:S13]  /*50f0*/  ISETP.GE.AND P0, PT, R31, 0xe, PT ;  /* 0x0000000e1f00780c */ /* 0x000fda0003f06270 */
[----:B------:R-:W-:Y:S05]  /*5100*/  @!P0 BRA `(.L_x_6159) ;  /* 0x0000000000108947 */ /* 0x000fea0003800000 */
[----:B------:R-:W-:-:S03]  /*5110*/  UMOV UR11, 0xffffffff ;  /* 0xffffffff000b7882 */ /* 0x000fc60000000000 */
[----:B------:R-:W-:Y:S05]  /*5120*/  BRA.DIV UR11, `(.L_x_6160) ;  /* 0x0000001e0b887947 */ /* 0x000fea000b800000 */
[----:B0-----:R0:W1:Y:S02]  /*5130*/  SHFL.IDX PT, R29, R32, R18, R25 ;  /* 0x00000012201d7389 */ /* 0x00106400000e0019 */
.L_x_6310:
[----:B-1----:R-:W-:-:S07]  /*5140*/  IMAD R53, R50, R29, R53 ;  /* 0x0000001d32357224 */ /* 0x002fce00078e0235 */
.L_x_6159:
[----:B------:R-:W-:-:S13]  /*5150*/  ISETP.GE.AND P0, PT, R31, 0xf, PT ;  /* 0x0000000f1f00780c */ /* 0x000fda0003f06270 */
[----:B------:R-:W-:Y:S05]  /*5160*/  @!P0 BRA `(.L_x_6161) ;  /* 0x0000000000108947 */ /* 0x000fea0003800000 */
[----:B------:R-:W-:-:S03]  /*5170*/  UMOV UR11, 0xffffffff ;  /* 0xffffffff000b7882 */ /* 0x000fc60000000000 */
[----:B------:R-:W-:Y:S05]  /*5180*/  BRA.DIV UR11, `(.L_x_6162) ;  /* 0x0000001e0b907947 */ /* 0x000fea000b800000 */
[----:B0-----:R0:W1:Y:S02]  /*5190*/  SHFL.IDX PT, R29, R32, R19, R25 ;  /* 0x00000013201d7389 */ /* 0x00106400000e0019 */
.L_x_6313:
[----:B-1----:R-:W-:-:S07]  /*51a0*/  IMAD R53, R51, R29, R53 ;  /* 0x0000001d33357224 */ /* 0x002fce00078e0235 */
.L_x_6161:
[----:B------:R-:W-:-:S13]  /*51b0*/  ISETP.GE.AND P0, PT, R31, 0x10, PT ;  /* 0x000000101f00780c */ /* 0x000fda0003f06270 */
[----:B------:R-:W-:Y:S05]  /*51c0*/  @!P0 BRA `(.L_x_6163) ;  /* 0x0000000000108947 */ /* 0x000fea0003800000 */
[----:B------:R-:W-:-:S03]  /*51d0*/  UMOV UR11, 0xffffffff ;  /* 0xffffffff000b7882 */ /* 0x000fc60000000000 */
[----:B------:R-:W-:Y:S05]  /*51e0*/  BRA.DIV UR11, `(.L_x_6164) ;  /* 0x0000001e0b987947 */ /* 0x000fea000b800000 */
[----:B0-----:R0:W1:Y:S02]  /*51f0*/  SHFL.IDX PT, R29, R32, R20, R25 ;  /* 0x00000014201d7389 */ /* 0x00106400000e0019 */
.L_x_6316:
[----:B-1----:R-:W-:-:S07]  /*5200*/  IMAD R53, R34, R29, R53 ;  /* 0x0000001d22357224 */ /* 0x002fce00078e0235 */
.L_x_6163:
[----:B------:R-:W-:-:S07]  /*5210*/  IMAD.U32 R29, RZ, RZ, UR13 ;  /* 0x0000000dff1d7e24 */ /* 0x000fce000f8e00ff */
.L_x_6165:
[----:B0-----:R-:W-:Y:S01]  /*5220*/  IMAD.U32 R32, RZ, RZ, UR9 ;  /* 0x00000009ff207e24 */ /* 0x001fe2000f8e00ff */
[----:B------:R-:W-:Y:S01]  /*5230*/  SHF.R.U32.HI R30, RZ, 0x1, R29 ;  /* 0x00000001ff1e7819 */ /* 0x000fe2000001161d */
[----:B------:R-:W-:Y:S05]  /*5240*/  WARPSYNC.ALL ;  /* 0x0000000000007948 */ /* 0x000fea0003800000 */
[----:B------:R-:W0:Y:S01]  /*5250*/  SHFL.DOWN PT, R32, R53, R30, R32 ;  /* 0x0800001e35207389 */ /* 0x000e2200000e0020 */
[----:B------:R-:W-:Y:S01]  /*5260*/  ISETP.GT.U32.AND P0, PT, R29, 0x3, PT ;  /* 0x000000031d00780c */ /* 0x000fe20003f04070 */
[----:B------:R-:W-:Y:S01]  /*5270*/  IMAD.MOV.U32 R29, RZ, RZ, R30 ;  /* 0x000000ffff1d7224 */ /* 0x000fe200078e001e */
[----:B0-----:R-:W-:-:S11]  /*5280*/  IADD3 R53, PT, PT, R32, R53, RZ ;  /* 0x0000003520357210 */ /* 0x001fd60007ffe0ff */
[----:B------:R-:W-:Y:S05]  /*5290*/  @P0 BRA `(.L_x_6165) ;  /* 0xfffffffc00e00947 */ /* 0x000fea000383ffff */
[----:B------:R-:W0:Y:S08]  /*52a0*/  I2F.U32.RP R32, UR20 ;  /* 0x0000001400207d06 */ /* 0x000e300008209000 */
[----:B0-----:R-:W0:Y:S02]  /*52b0*/  MUFU.RCP R32, R32 ;  /* 0x0000002000207308 */ /* 0x001e240000001000 */
        /* <DEDUP_REMOVED lines=26> */
.L_x_6132:
[----:B------:R-:W-:Y:S05]  /*5460*/  @!P6 BRA `(.L_x_6167) ;  /* 0xffffffe800ace947 */ /* 0x000fea000383ffff */
.L_x_6008:
[----:B------:R-:W-:Y:S01]  /*5470*/  ISETP.NE.AND P0, PT, R36, RZ, PT ;  /* 0x000000ff2400720c */ /* 0x000fe20003f05270 */
[----:B------:R-:W-:Y:S05]  /*5480*/  WARPSYNC.ALL ;  /* 0x0000000000007948 */ /* 0x000fea0003800000 */
[----:B------:R-:W-:Y:S01]  /*5490*/  BAR.SYNC.DEFER_BLOCKING 0x0 ;  /* 0x0000000000007b1d */ /* 0x000fe20000010000 */
[----:B------:R-:W-:-:S05]  /*54a0*/  IMAD.MOV.U32 R29, RZ, RZ, R0 ;  /* 0x000000ffff1d7224 */ /* 0x000fca00078e0000 */
[----:B------:R-:W-:Y:S04]  /*54b0*/  BSSY.RECONVERGENT B0, `(.L_x_6168) ;  /* 0x000001d000007945 */ /* 0x000fe80003800200 */
[----:B------:R-:W-:Y:S05]  /*54c0*/  @!P0 BRA `(.L_x_6169) ;  /* 0x00000000006c8947 */ /* 0x000fea0003800000 */
[----:B------:R-:W5:Y:S01]  /*54d0*/  S2UR UR12, SR_CgaCtaId ;  /* 0x00000000000c79c3 */ /* 0x000f620000008800 */
[----:B------:R-:W-:Y:S01]  /*54e0*/  UMOV UR11, 0x400 ;  /* 0x00000400000b7882 */ /* 0x000fe20000000000 */
[----:B------:R-:W-:Y:S01]  /*54f0*/  ISETP.NE.AND P0, PT, R27, RZ, PT ;  /* 0x000000ff1b00720c */ /* 0x000fe20003f05270 */
[----:B------:R-:W-:-:S05]  /*5500*/  UIADD3 UR11, UPT, UPT, UR11, 0x1480, URZ ;  /* 0x000014800b0b7890 */ /* 0x000fca000fffe0ff */
[----:B01234-:R-:W0:Y:S01]  /*5510*/  LDC.64 R30, c[0x0][0x3a0] ;  /* 0x0000e800ff1e7b82 */ /* 0x01fe220000000a00 */
[----:B-----5:R-:W-:-:S06]  /*5520*/  ULEA UR11, UR12, UR11, 0x18 ;  /* 0x0000000b0c0b7291 */ /* 0x020fcc000f8ec0ff */
[----:B------:R-:W-:Y:S01]  /*5530*/  LEA R52, R0, UR11, 0x2 ;  /* 0x0000000b00347c11 */ /* 0x000fe2000f8e10ff */
[----:B------:R-:W-:-:S04]  /*5540*/  USHF.L.U32 UR11, UR10, 0x8, URZ ;  /* 0x000000080a0b7899 */ /* 0x000fc800080006ff */
[----:B------:R-:W1:Y:S02]  /*5550*/  LDS R33, [R52] ;  /* 0x0000000034217984 */ /* 0x000e640000000800 */
[----:B------:R-:W-:-:S05]  /*5560*/  LOP3.LUT R29, R0, UR11, RZ, 0xfc, !PT ;  /* 0x0000000b001d7c12 */ /* 0x000fca000f8efcff */
[----:B0-----:R-:W-:-:S04]  /*5570*/  IMAD.WIDE R30, R29, 0x4, R30 ;  /* 0x000000041d1e7825 */ /* 0x001fc800078e021e */
[----:B------:R-:W-:Y:S01]  /*5580*/  IMAD.MOV.U32 R29, RZ, RZ, R5 ;  /* 0x000000ffff1d7224 */ /* 0x000fe200078e0005 */
[----:B-1----:R0:W-:Y:S01]  /*5590*/  STG.E desc[UR14][R30.64], R33 ;  /* 0x000000211e007986 */ /* 0x0021e2000c10190e */
[----:B------:R-:W-:Y:S05]  /*55a0*/  @!P0 BRA `(.L_x_6169) ;  /* 0x0000000000348947 */ /* 0x000fea0003800000 */
[----:B------:R-:W-:Y:S01]  /*55b0*/  ISETP.NE.AND P1, PT, R27, 0x1, PT ;  /* 0x000000011b00780c */ /* 0x000fe20003f25270 */
[----:B------:R-:W-:Y:S01]  /*55c0*/  IMAD.U32 R29, RZ, RZ, UR21 ;  /* 0x00000015ff1d7e24 */ /* 0x000fe2000f8e00ff */
[----:B------:R-:W1:Y:S01]  /*55d0*/  LDS R35, [R52+UR21] ;  /* 0x0000001534237984 */ /* 0x000e620008000800 */
[----:B------:R-:W-:-:S05]  /*55e0*/  IADD3 R32, P0, PT, R30, UR21, RZ ;  /* 0x000000151e207c10 */ /* 0x000fca000ff1e0ff */
[----:B0-----:R-:W-:-:S05]  /*55f0*/  IMAD.X R33, RZ, RZ, R31, P0 ;  /* 0x000000ffff217224 */ /* 0x001fca00000e061f */
[----:B------:R-:W-:Y:S01]  /*5600*/  @P1 IADD3 R36, PT, PT, R52, UR21, R29 ;  /* 0x0000001534241c10 */ /* 0x000fe2000fffe01d */
[----:B------:R-:W-:Y:S01]  /*5610*/  IMAD.MOV.U32 R29, RZ, RZ, R23 ;  /* 0x000000ffff1d7224 */ /* 0x000fe200078e0017 */
[----:B------:R-:W-:Y:S01]  /*5620*/  @P1 IADD3 R30, P0, PT, R32, UR21, RZ ;  /* 0x00000015201e1c10 */ /* 0x000fe2000ff1e0ff */
[----:B------:R-:W-:Y:S02]  /*5630*/  @P1 IMAD.MOV.U32 R29, RZ, RZ, R24 ;  /* 0x000000ffff1d1224 */ /* 0x000fe400078e0018 */
[----:B------:R-:W0:Y:S01]  /*5640*/  @P1 LDS R53, [R36] ;  /* 0x0000000024351984 */ /* 0x000e220000000800 */
[----:B------:R-:W-:-:S03]  /*5650*/  @P1 IADD3.X R31, PT, PT, RZ, R33, RZ, P0, !PT ;  /* 0x00000021ff1f1210 */ /* 0x000fc600007fe4ff */
[----:B-1----:R1:W-:Y:S04]  /*5660*/  STG.E desc[UR14][R32.64], R35 ;  /* 0x0000002320007986 */ /* 0x0023e8000c10190e */
[----:B0-----:R1:W-:Y:S02]  /*5670*/  @P1 STG.E desc[UR14][R30.64], R53 ;  /* 0x000000351e001986 */ /* 0x0013e4000c10190e */
.L_x_6169:
[----:B------:R-:W-:Y:S05]  /*5680*/  BSYNC.RECONVERGENT B0 ;  /* 0x0000000000007941 */ /* 0x000fea0003800200 */
.L_x_6168:
[----:B------:R-:W-:Y:S04]  /*5690*/  BSSY.RECONVERGENT B0, `(.L_x_6170) ;  /* 0x000001e000007945 */ /* 0x000fe80003800200 */
[----:B------:R-:W-:Y:S05]  /*56a0*/  @!P5 BRA `(.L_x_6171) ;  /* 0x000000000070d947 */ /* 0x000fea0003800000 */
[----:B01-3--:R-:W0:Y:S01]  /*56b0*/  S2R R31, SR_CgaCtaId ;  /* 0x00000000001f7919 */ /* 0x00be220000008800 */
[----:B--2-4-:R-:W-:-:S05]  /*56c0*/  MOV R30, 0x400 ;  /* 0x00000400001e7802 */ /* 0x014fca0000000f00 */
[----:B------:R-:W-:-:S05]  /*56d0*/  VIADD R30, R30, 0x1480 ;  /* 0x000014801e1e7836 */ /* 0x000fca0000000000 */
[----:B0-----:R-:W-:-:S07]  /*56e0*/  LEA R36, R31, R30, 0x18 ;  /* 0x0000001e1f247211 */ /* 0x001fce00078ec0ff */
.L_x_6172:
[----:B------:R-:W-:Y:S01]  /*56f0*/  IMAD R35, R29, 0x4, R36 ;  /* 0x000000041d237824 */ /* 0x000fe200078e0224 */
[----:B-1----:R-:W0:Y:S01]  /*5700*/  LDC.64 R30, c[0x0][0x3a0] ;  /* 0x0000e800ff1e7b82 */ /* 0x002e220000000a00 */
[----:B------:R-:W-:Y:S02]  /*5710*/  IMAD.U32 R32, RZ, RZ, UR10 ;  /* 0x0000000aff207e24 */ /* 0x000fe4000f8e00ff */
[----:B------:R-:W-:Y:S01]  /*5720*/  VIADD R54, R35, UR21 ;  /* 0x0000001523367c36 */ /* 0x000fe20008000000 */
[----:B------:R-:W1:Y:S02]  /*5730*/  LDS R55, [R35] ;  /* 0x0000000023377984 */ /* 0x000e640000000800 */
[----:B------:R-:W-:Y:S01]  /*5740*/  LEA R33, R32, R29, 0x8 ;  /* 0x0000001d20217211 */ /* 0x000fe200078e40ff */
[----:B------:R-:W-:Y:S01]  /*5750*/  VIADD R56, R54, UR21 ;  /* 0x0000001536387c36 */ /* 0x000fe20008000000 */
[----:B------:R-:W2:Y:S01]  /*5760*/  LDS R57, [R35+UR21] ;  /* 0x0000001523397984 */ /* 0x000ea20008000800 */
[----:B------:R-:W-:-:S03]  /*5770*/  VIADD R29, R29, UR21 ;  /* 0x000000151d1d7c36 */ /* 0x000fc60008000000 */
[----:B------:R-:W3:Y:S04]  /*5780*/  LDS R59, [R54+UR21] ;  /* 0x00000015363b7984 */ /* 0x000ee80008000800 */
[----:B------:R-:W4:Y:S01]  /*5790*/  LDS R61, [R56+UR21] ;  /* 0x00000015383d7984 */ /* 0x000f220008000800 */
[----:B0-----:R-:W-:-:S03]  /*57a0*/  IMAD.WIDE R30, R33, 0x4, R30 ;  /* 0x00000004211e7825 */ /* 0x001fc600078e021e */
[----:B------:R-:W-:-:S05]  /*57b0*/  IADD3 R52, P0, PT, R30, UR21, RZ ;  /* 0x000000151e347c10 */ /* 0x000fca000ff1e0ff */
[----:B------:R-:W-:Y:S01]  /*57c0*/  IMAD.X R53, RZ, RZ, R31, P0 ;  /* 0x000000ffff357224 */ /* 0x000fe200000e061f */
[----:B------:R-:W-:-:S04]  /*57d0*/  IADD3 R32, P0, PT, R52, UR21, RZ ;  /* 0x0000001534207c10 */ /* 0x000fc8000ff1e0ff */
[----:B------:R-:W-:Y:S01]  /*57e0*/  IADD3.X R33, PT, PT, RZ, R53, RZ, P0, !PT ;  /* 0x00000035ff217210 */ /* 0x000fe200007fe4ff */
[----:B-1----:R0:W-:Y:S04]  /*57f0*/  STG.E desc[UR14][R30.64], R55 ;  /* 0x000000371e007986 */ /* 0x0021e8000c10190e */
[----:B--2---:R1:W-:Y:S04]  /*5800*/  STG.E desc[UR14][R52.64], R57 ;  /* 0x0000003934007986 */ /* 0x0043e8000c10190e */
[----:B---3--:R1:W-:Y:S01]  /*5810*/  STG.E desc[UR14][R32.64], R59 ;  /* 0x0000003b20007986 */ /* 0x0083e2000c10190e */
[----:B0-----:R-:W-:-:S05]  /*5820*/  IADD3 R30, P0, PT, R32, UR21, RZ ;  /* 0x00000015201e7c10 */ /* 0x001fca000ff1e0ff */
[----:B------:R-:W-:Y:S01]  /*5830*/  IMAD.X R31, RZ, RZ, R33, P0 ;  /* 0x000000ffff1f7224 */ /* 0x000fe200000e0621 */
[----:B------:R-:W-:-:S04]  /*5840*/  ISETP.GE.U32.AND P0, PT, R29, 0x100, PT ;  /* 0x000001001d00780c */ /* 0x000fc80003f06070 */
[----:B----4-:R1:W-:Y:S09]  /*5850*/  STG.E desc[UR14][R30.64], R61 ;  /* 0x0000003d1e007986 */ /* 0x0103f2000c10190e */
[----:B------:R-:W-:Y:S05]  /*5860*/  @!P0 BRA `(.L_x_6172) ;  /* 0xfffffffc00a08947 */ /* 0x000fea000383ffff */
.L_x_6171:
[----:B------:R-:W-:Y:S05]  /*5870*/  BSYNC.RECONVERGENT B0 ;  /* 0x0000000000007941 */ /* 0x000fea0003800200 */
.L_x_6170:
[----:B------:R-:W5:Y:S02]  /*5880*/  LDCU UR11, c[0x0][0x374] ;  /* 0x00006e80ff0b77ac */ /* 0x000f640008000800 */
[----:B-----5:R-:W-:Y:S02]  /*5890*/  UIADD3 UR10, UPT, UPT, UR11, UR10, URZ ;  /* 0x0000000a0b0a7290 */ /* 0x020fe4000fffe0ff */
[----:B------:R-:W-:-:S04]  /*58a0*/  USHF.L.U32 UR11, UR11, 0x2, URZ ;  /* 0x000000020b0b7899 */ /* 0x000fc800080006ff */
[----:B------:R-:W-:-:S09]  /*58b0*/  UISETP.GE.U32.AND UP0, UPT, UR10, UR11, UPT ;  /* 0x0000000b0a00728c */ /* 0x000fd2000bf06070 */
[----:B------:R-:W-:Y:S05]  /*58c0*/  BRA.U !UP0, `(.L_x_6173) ;  /* 0xffffffb508e87547 */ /* 0x000fea000b83ffff */
[----:B------:R-:W-:Y:S05]  /*58d0*/  EXIT ;  /* 0x000000000000794d */ /* 0x000fea0003800000 */
.L_x_6030:
[----:B------:R-:W-:Y:S01]  /*58e0*/  BSSY B2, `(.L_x_6174) ;  /* 0x0000006000027945 */ /* 0x000fe20003800000 */
[----:B------:R-:W-:Y:S02]  /*58f0*/  IMAD.MOV.U32 R30, RZ, RZ, R28 ;  /* 0x000000ffff1e7224 */ /* 0x000fe400078e001c */
[----:B------:R-:W-:-:S07]  /*5900*/  IMAD.MOV.U32 R29, RZ, RZ, -0x1 ;  /* 0xffffffffff1d7424 */ /* 0x000fce00078e00ff */
[----:B0--3--:R-:W-:Y:S05]  /*5910*/  WARPSYNC.COLLECTIVE R29, `(.L_x_6175) ;  /* 0x000000001d087348 */ /* 0x009fea0003c00000 */
[----:B0-----:R0:W1:Y:S02]  /*5920*/  SHFL.IDX P0, R29, R32, R30, R25 ;  /* 0x0000001e201d7389 */ /* 0x0010640000000019 */
[----:B01-3--:R-:W-:Y:S05]  /*5930*/  ENDCOLLECTIVE ;  /* 0x000000000000791b */ /* 0x00bfea0003800000 */
.L_x_6175:
[----:B------:R-:W-:Y:S05]  /*5940*/  BSYNC B2 ;  /* 0x0000000000027941 */ /* 0x000fea0003800000 */
.L_x_6174:
[----:B------:R-:W-:Y:S05]  /*5950*/  BRA `(.L_x_6176) ;  /* 0xffffffc800f07947 */ /* 0x000fea000383ffff */
.L_x_6032:
[----:B------:R-:W-:Y:S01]  /*5960*/  BSSY B2, `(.L_x_6177) ;  /* 0x0000006000027945 */ /* 0x000fe20003800000 */
[----:B------:R-:W-:Y:S01]  /*5970*/  MOV R30, R6 ;  /* 0x00000006001e7202 */ /* 0x000fe20000000f00 */
[----:B------:R-:W-:-:S07]  /*5980*/  IMAD.MOV.U32 R29, RZ, RZ, -0x1 ;  /* 0xffffffffff1d7424 */ /* 0x000fce00078e00ff */
[----:B0--3--:R-:W-:Y:S05]  /*5990*/  WARPSYNC.COLLECTIVE R29, `(.L_x_6178) ;  /* 0x000000001d087348 */ /* 0x009fea0003c00000 */
[----:B0-----:R0:W1:Y:S02]  /*59a0*/  SHFL.IDX P0, R29, R32, R30, R25 ;  /* 0x0000001e201d7389 */ /* 0x0010640000000019 */
[----:B01-3--:R-:W-:Y:S05]  /*59b0*/  ENDCOLLECTIVE ;  /* 0x000000000000791b */ /* 0x00bfea0003800000 */
.L_x_6178:
[----:B------:R-:W-:Y:S05]  /*59c0*/  BSYNC B2 ;  /* 0x0000000000027941 */ /* 0x000fea0003800000 */
.L_x_6177:
[----:B------:R-:W-:Y:S05]  /*59d0*/  BRA `(.L_x_6179) ;  /* 0xffffffc800e47947 */ /* 0x000fea000383ffff */
.L_x_6034:
[----:B------:R-:W-:Y:S01]  /*59e0*/  BSSY B2, `(.L_x_6180) ;  /* 0x0000006000027945 */ /* 0x000fe20003800000 */
[----:B------:R-:W-:Y:S02]  /*59f0*/  IMAD.MOV.U32 R30, RZ, RZ, R7 ;  /* 0x000000ffff1e7224 */ /* 0x000fe400078e0007 */
[----:B------:R-:W-:-:S07]  /*5a00*/  IMAD.MOV.U32 R29, RZ, RZ, -0x1 ;  /* 0xffffffffff1d7424 */ /* 0x000fce00078e00ff */
[----:B0--3--:R-:W-:Y:S05]  /*5a10*/  WARPSYNC.COLLECTIVE R29, `(.L_x_6181) ;  /* 0x000000001d087348 */ /* 0x009fea0003c00000 */
[----:B0-----:R0:W1:Y:S02]  /*5a20*/  SHFL.IDX P0, R29, R32, R30, R25 ;  /* 0x0000001e201d7389 */ /* 0x0010640000000019 */
[----:B01-3--:R-:W-:Y:S05]  /*5a30*/  ENDCOLLECTIVE ;  /* 0x000000000000791b */ /* 0x00bfea0003800000 */
.L_x_6181:
[----:B------:R-:W-:Y:S05]  /*5a40*/  BSYNC B2 ;  /* 0x0000000000027941 */ /* 0x000fea0003800000 */
.L_x_6180:
[----:B------:R-:W-:Y:S05]  /*5a50*/  BRA `(.L_x_6182) ;  /* 0xffffffc800d87947 */ /* 0x000fea000383ffff */
.L_x_6036:
[----:B------:R-:W-:Y:S01]  /*5a60*/  BSSY B2, `(.L_x_6183) ;  /* 0x0000006000027945 */ /* 0x000fe20003800000 */
[----:B------:R-:W-:Y:S01]  /*5a70*/  IMAD.MOV.U32 R30, RZ, RZ, R8 ;  /* 0x000000ffff1e7224 */ /* 0x000fe200078e0008 */
[----:B------:R-:W-:-:S07]  /*5a80*/  MOV R29, 0xffffffff ;  /* 0xffffffff001d7802 */ /* 0x000fce0000000f00 */
[----:B0--3--:R-:W-:Y:S05]  /*5a90*/  WARPSYNC.COLLECTIVE R29, `(.L_x_6184) ;  /* 0x000000001d087348 */ /* 0x009fea0003c00000 */
[----:B0-----:R0:W1:Y:S02]  /*5aa0*/  SHFL.IDX P0, R29, R32, R30, R25 ;  /* 0x0000001e201d7389 */ /* 0x0010640000000019 */
[----:B01-3--:R-:W-:Y:S05]  /*5ab0*/  ENDCOLLECTIVE ;  /* 0x000000000000791b */ /* 0x00bfea0003800000 */
.L_x_6184:
[----:B------:R-:W-:Y:S05]  /*5ac0*/  BSYNC B2 ;  /* 0x0000000000027941 */ /* 0x000fea0003800000 */
.L_x_6183:
[----:B------:R-:W-:Y:S05]  /*5ad0*/  BRA `(.L_x_6185) ;  /* 0xffffffc800cc7947 */ /* 0x000fea000383ffff */
.L_x_6038:
[----:B------:R-:W-:Y:S01]  /*5ae0*/  BSSY B2, `(.L_x_6186) ;  /* 0x0000006000027945 */ /* 0x000fe20003800000 */
[----:B------:R-:W-:Y:S02]  /*5af0*/  IMAD.MOV.U32 R30, RZ, RZ, R9 ;  /* 0x000000ffff1e7224 */ /* 0x000fe400078e0009 */
[----:B------:R-:W-:-:S07]  /*5b00*/  IMAD.MOV.U32 R29, RZ, RZ, -0x1 ;  /* 0xffffffffff1d7424 */ /* 0x000fce00078e00ff */
[----:B0--3--:R-:W-:Y:S05]  /*5b10*/  WARPSYNC.COLLECTIVE R29, `(.L_x_6187) ;  /* 0x000000001d087348 */ /* 0x009fea0003c00000 */
[----:B0-----:R0:W1:Y:S02]  /*5b20*/  SHFL.IDX P0, R29, R32, R30, R25 ;  /* 0x0000001e201d7389 */ /* 0x0010640000000019 */
[----:B01-3--:R-:W-:Y:S05]  /*5b30*/  ENDCOLLECTIVE ;  /* 0x000000000000791b */ /* 0x00bfea0003800000 */
.L_x_6187:
[----:B------:R-:W-:Y:S05]  /*5b40*/  BSYNC B2 ;  /* 0x0000000000027941 */ /* 0x000fea0003800000 */
.L_x_6186:
[----:B------:R-:W-:Y:S05]  /*5b50*/  BRA `(.L_x_6188) ;  /* 0xffffffc800c87947 */ /* 0x000fea000383ffff */
.L_x_6040:
[----:B------:R-:W-:Y:S01]  /*5b60*/  BSSY B2, `(.L_x_6189) ;  /* 0x0000006000027945 */ /* 0x000fe20003800000 */
[----:B------:R-:W-:Y:S02]  /*5b70*/  IMAD.MOV.U32 R30, RZ, RZ, R10 ;  /* 0x000000ffff1e7224 */ /* 0x000fe400078e000a */
[----:B------:R-:W-:-:S07]  /*5b80*/  IMAD.MOV.U32 R29, RZ, RZ, -0x1 ;  /* 0xffffffffff1d7424 */ /* 0x000fce00078e00ff */
[----:B0--3--:R-:W-:Y:S05]  /*5b90*/  WARPSYNC.COLLECTIVE R29, `(.L_x_6190) ;  /* 0x000000001d087348 */ /* 0x009fea0003c00000 */
[----:B0-----:R0:W1:Y:S02]  /*5ba0*/  SHFL.IDX P0, R29, R32, R30, R25 ;  /* 0x0000001e201d7389 */ /* 0x0010640000000019 */
[----:B01-3--:R-:W-:Y:S05]  /*5bb0*/  ENDCOLLECTIVE ;  /* 0x000000000000791b */ /* 0x00bfea0003800000 */
.L_x_6190:
[----:B------:R-:W-:Y:S05]  /*5bc0*/  BSYNC B2 ;  /* 0x0000000000027941 */ /* 0x000fea0003800000 */
.L_x_6189:
[----:B------:R-:W-:Y:S05]  /*5bd0*/  BRA `(.L_x_6191) ;  /* 0xffffffc800c07947 */ /* 0x000fea000383ffff */
.L_x_6042:
[----:B------:R-:W-:Y:S01]  /*5be0*/  BSSY B2, `(.L_x_6192) ;  /* 0x0000006000027945 */ /* 0x000fe20003800000 */
[----:B------:R-:W-:Y:S01]  /*5bf0*/  MOV R30, R11 ;  /* 0x0000000b001e7202 */ /* 0x000fe20000000f00 */
[----:B------:R-:W-:-:S07]  /*5c00*/  IMAD.MOV.U32 R29, RZ, RZ, -0x1 ;  /* 0xffffffffff1d7424 */ /* 0x000fce00078e00ff */
[----:B0--3--:R-:W-:Y:S05]  /*5c10*/  WARPSYNC.COLLECTIVE R29, `(.L_x_6193) ;  /* 0x000000001d087348 */ /* 0x009fea0003c00000 */
[----:B0-----:R0:W1:Y:S02]  /*5c20*/  SHFL.IDX P0, R29, R32, R30, R25 ;  /* 0x0000001e201d7389 */ /* 0x0010640000000019 */
[----:B01-3--:R-:W-:Y:S05]  /*5c30*/  ENDCOLLECTIVE ;  /* 0x000000000000791b */ /* 0x00bfea0003800000 */
.L_x_6193:
[----:B------:R-:W-:Y:S05]  /*5c40*/  BSYNC B2 ;  /* 0x0000000000027941 */ /* 0x000fea0003800000 */
.L_x_6192:
[----:B------:R-:W-:Y:S05]  /*5c50*/  BRA `(.L_x_6194) ;  /* 0xffffffc800b87947 */ /* 0x000fea000383ffff */
.L_x_6044:
[----:B------:R-:W-:Y:S01]  /*5c60*/  BSSY B2, `(.L_x_6195) ;  /* 0x0000006000027945 */ /* 0x000fe20003800000 */
[----:B------:R-:W-:Y:S02]  /*5c70*/  IMAD.MOV.U32 R30, RZ, RZ, R12 ;  /* 0x000000ffff1e7224 */ /* 0x000fe400078e000c */
[----:B------:R-:W-:-:S07]  /*5c80*/  IMAD.MOV.U32 R29, RZ, RZ, -0x1 ;  /* 0xffffffffff1d7424 */ /* 0x000fce00078e00ff */
[----:B0--3--:R-:W-:Y:S05]  /*5c90*/  WARPSYNC.COLLECTIVE R29, `(.L_x_6196) ;  /* 0x000000001d087348 */ /* 0x009fea0003c00000 */
[----:B0-----:R0:W1:Y:S02]  /*5ca0*/  SHFL.IDX P0, R29, R32, R30, R25 ;  /* 0x0000001e201d7389 */ /* 0x0010640000000019 */
[----:B01-3--:R-:W-:Y:S05]  /*5cb0*/  ENDCOLLECTIVE ;  /* 0x000000000000791b */ /* 0x00bfea0003800000 */
.L_x_6196:
[----:B------:R-:W-:Y:S05]  /*5cc0*/  BSYNC B2 ;  /* 0x0000000000027941 */ /* 0x000fea0003800000 */
.L_x_6195:
[----:B------:R-:W-:Y:S05]  /*5cd0*/  BRA `(.L_x_6197) ;  /* 0xffffffc800b07947 */ /* 0x000fea000383ffff */
.L_x_6046:
[----:B------:R-:W-:Y:S01]  /*5ce0*/  BSSY B2, `(.L_x_6198) ;  /* 0x0000006000027945 */ /* 0x000fe20003800000 */
[----:B------:R-:W-:Y:S01]  /*5cf0*/  IMAD.MOV.U32 R30, RZ, RZ, R13 ;  /* 0x000000ffff1e7224 */ /* 0x000fe200078e000d */
[----:B------:R-:W-:-:S07]  /*5d00*/  MOV R29, 0xffffffff ;  /* 0xffffffff001d7802 */ /* 0x000fce0000000f00 */
[----:B0--3--:R-:W-:Y:S05]  /*5d10*/  WARPSYNC.COLLECTIVE R29, `(.L_x_6199) ;  /* 0x000000001d087348 */ /* 0x009fea0003c00000 */
[----:B0-----:R0:W1:Y:S02]  /*5d20*/  SHFL.IDX P0, R29, R32, R30, R25 ;  /* 0x0000001e201d7389 */ /* 0x0010640000000019 */
[----:B01-3--:R-:W-:Y:S05]  /*5d30*/  ENDCOLLECTIVE ;  /* 0x000000000000791b */ /* 0x00bfea0003800000 */
.L_x_6199:
[----:B------:R-:W-:Y:S05]  /*5d40*/  BSYNC B2 ;  /* 0x0000000000027941 */ /* 0x000fea0003800000 */
.L_x_6198:
[----:B------:R-:W-:Y:S05]  /*5d50*/  BRA `(.L_x_6200) ;  /* 0xffffffc800a87947 */ /* 0x000fea000383ffff */
.L_x_6048:
[----:B------:R-:W-:Y:S01]  /*5d60*/  BSSY B2, `(.L_x_6201) ;  /* 0x0000006000027945 */ /* 0x000fe20003800000 */
[----:B------:R-:W-:Y:S02]  /*5d70*/  IMAD.MOV.U32 R30, RZ, RZ, R14 ;  /* 0x000000ffff1e7224 */ /* 0x000fe400078e000e */
[----:B------:R-:W-:-:S07]  /*5d80*/  IMAD.MOV.U32 R29, RZ, RZ, -0x1 ;  /* 0xffffffffff1d7424 */ /* 0x000fce00078e00ff */
[----:B0--3--:R-:W-:Y:S05]  /*5d90*/  WARPSYNC.COLLECTIVE R29, `(.L_x_6202) ;  /* 0x000000001d087348 */ /* 0x009fea0003c00000 */
[----:B0-----:R0:W1:Y:S02]  /*5da0*/  SHFL.IDX P0, R29, R32, R30, R25 ;  /* 0x0000001e201d7389 */ /* 0x0010640000000019 */
[----:B01-3--:R-:W-:Y:S05]  /*5db0*/  ENDCOLLECTIVE ;  /* 0x000000000000791b */ /* 0x00bfea0003800000 */
.L_x_6202:
[----:B------:R-:W-:Y:S05]  /*5dc0*/  BSYNC B2 ;  /* 0x0000000000027941 */ /* 0x000fea0003800000 */
.L_x_6201:
[----:B------:R-:W-:Y:S05]  /*5dd0*/  BRA `(.L_x_6203) ;  /* 0xffffffc800a07947 */ /* 0x000fea000383ffff */
.L_x_6050:
[----:B------:R-:W-:Y:S01]  /*5de0*/  BSSY B2, `(.L_x_6204) ;  /* 0x0000006000027945 */ /* 0x000fe20003800000 */
[----:B------:R-:W-:Y:S02]  /*5df0*/  IMAD.MOV.U32 R30, RZ, RZ, R15 ;  /* 0x000000ffff1e7224 */ /* 0x000fe400078e000f */
[----:B------:R-:W-:-:S07]  /*5e00*/  IMAD.MOV.U32 R29, RZ, RZ, -0x1 ;  /* 0xffffffffff1d7424 */ /* 0x000fce00078e00ff */
[----:B0--3--:R-:W-:Y:S05]  /*5e10*/  WARPSYNC.COLLECTIVE R29, `(.L_x_6205) ;  /* 0x000000001d087348 */ /* 0x009fea0003c00000 */
[----:B0-----:R0:W1:Y:S02]  /*5e20*/  SHFL.IDX P0, R29, R32, R30, R25 ;  /* 0x0000001e201d7389 */ /* 0x0010640000000019 */
[----:B01-3--:R-:W-:Y:S05]  /*5e30*/  ENDCOLLECTIVE ;  /* 0x000000000000791b */ /* 0x00bfea0003800000 */
.L_x_6205:
[----:B------:R-:W-:Y:S05]  /*5e40*/  BSYNC B2 ;  /* 0x0000000000027941 */ /* 0x000fea0003800000 */
.L_x_6204:
[----:B------:R-:W-:Y:S05]  /*5e50*/  BRA `(.L_x_6206) ;  /* 0xffffffc800987947 */ /* 0x000fea000383ffff */
.L_x_6052:
[----:B------:R-:W-:Y:S01]  /*5e60*/  BSSY B2, `(.L_x_6207) ;  /* 0x0000006000027945 */ /* 0x000fe20003800000 */
[----:B------:R-:W-:Y:S01]  /*5e70*/  MOV R30, R16 ;  /* 0x00000010001e7202 */ /* 0x000fe20000000f00 */
[----:B------:R-:W-:-:S07]  /*5e80*/  IMAD.MOV.U32 R29, RZ, RZ, -0x1 ;  /* 0xffffffffff1d7424 */ /* 0x000fce00078e00ff */
[----:B0--3--:R-:W-:Y:S05]  /*5e90*/  WARPSYNC.COLLECTIVE R29, `(.L_x_6208) ;  /* 0x000000001d087348 */ /* 0x009fea0003c00000 */
[----:B0-----:R0:W1:Y:S02]  /*5ea0*/  SHFL.IDX P0, R29, R32, R30, R25 ;  /* 0x0000001e201d7389 */ /* 0x0010640000000019 */
[----:B01-3--:R-:W-:Y:S05]  /*5eb0*/  ENDCOLLECTIVE ;  /* 0x000000000000791b */ /* 0x00bfea0003800000 */
.L_x_6208:
[----:B------:R-:W-:Y:S05]  /*5ec0*/  BSYNC B2 ;  /* 0x0000000000027941 */ /* 0x000fea0003800000 */
.L_x_6207:
[----:B------:R-:W-:Y:S05]  /*5ed0*/  BRA `(.L_x_6209) ;  /* 0xffffffc800907947 */ /* 0x000fea000383ffff */
.L_x_6054:
[----:B------:R-:W-:Y:S01]  /*5ee0*/  BSSY B2, `(.L_x_6210) ;  /* 0x0000006000027945 */ /* 0x000fe20003800000 */
[----:B------:R-:W-:Y:S02]  /*5ef0*/  IMAD.MOV.U32 R30, RZ, RZ, R17 ;  /* 0x000000ffff1e7224 */ /* 0x000fe400078e0011 */
[----:B------:R-:W-:-:S07]  /*5f00*/  IMAD.MOV.U32 R29, RZ, RZ, -0x1 ;  /* 0xffffffffff1d7424 */ /* 0x000fce00078e00ff */
[----:B0--3--:R-:W-:Y:S05]  /*5f10*/  WARPSYNC.COLLECTIVE R29, `(.L_x_6211) ;  /* 0x000000001d087348 */ /* 0x009fea0003c00000 */
[----:B0-----:R0:W1:Y:S02]  /*5f20*/  SHFL.IDX P0, R29, R32, R30, R25 ;  /* 0x0000001e201d7389 */ /* 0x0010640000000019 */
[----:B01-3--:R-:W-:Y:S05]  /*5f30*/  ENDCOLLECTIVE ;  /* 0x000000000000791b */ /* 0x00bfea0003800000 */
.L_x_6211:
[----:B------:R-:W-:Y:S05]  /*5f40*/  BSYNC B2 ;  /* 0x0000000000027941 */ /* 0x000fea0003800000 */
.L_x_6210:
[----:B------:R-:W-:Y:S05]  /*5f50*/  BRA `(.L_x_6212) ;  /* 0xffffffc800887947 */ /* 0x000fea000383ffff */
.L_x_6056:
[----:B------:R-:W-:Y:S01]  /*5f60*/  BSSY B2, `(.L_x_6213) ;  /* 0x0000006000027945 */ /* 0x000fe20003800000 */
[----:B------:R-:W-:Y:S01]  /*5f70*/  IMAD.MOV.U32 R30, RZ, RZ, R18 ;  /* 0x000000ffff1e7224 */ /* 0x000fe200078e0012 */
[----:B------:R-:W-:-:S07]  /*5f80*/  MOV R29, 0xffffffff ;  /* 0xffffffff001d7802 */ /* 0x000fce0000000f00 */
[----:B0--3--:R-:W-:Y:S05]  /*5f90*/  WARPSYNC.COLLECTIVE R29, `(.L_x_6214) ;  /* 0x000000001d087348 */ /* 0x009fea0003c00000 */
[----:B0-----:R0:W1:Y:S02]  /*5fa0*/  SHFL.IDX P0, R29, R32, R30, R25 ;  /* 0x0000001e201d7389 */ /* 0x0010640000000019 */
[----:B01-3--:R-:W-:Y:S05]  /*5fb0*/  ENDCOLLECTIVE ;  /* 0x000000000000791b */ /* 0x00bfea0003800000 */
.L_x_6214:
[----:B------:R-:W-:Y:S05]  /*5fc0*/  BSYNC B2 ;  /* 0x0000000000027941 */ /* 0x000fea0003800000 */
.L_x_6213:
[----:B------:R-:W-:Y:S05]  /*5fd0*/  BRA `(.L_x_6215) ;  /* 0xffffffc800807947 */ /* 0x000fea000383ffff */
.L_x_6058:
[----:B------:R-:W-:Y:S01]  /*5fe0*/  BSSY B2, `(.L_x_6216) ;  /* 0x0000006000027945 */ /* 0x000fe20003800000 */
[----:B------:R-:W-:Y:S02]  /*5ff0*/  IMAD.MOV.U32 R30, RZ, RZ, R19 ;  /* 0x000000ffff1e7224 */ /* 0x000fe400078e0013 */
[----:B------:R-:W-:-:S07]  /*6000*/  IMAD.MOV.U32 R29, RZ, RZ, -0x1 ;  /* 0xffffffffff1d7424 */ /* 0x000fce00078e00ff */
[----:B0--3--:R-:W-:Y:S05]  /*6010*/  WARPSYNC.COLLECTIVE R29, `(.L_x_6217) ;  /* 0x000000001d087348 */ /* 0x009fea0003c00000 */
[----:B0-----:R0:W1:Y:S02]  /*6020*/  SHFL.IDX P0, R29, R32, R30, R25 ;  /* 0x0000001e201d7389 */ /* 0x0010640000000019 */
[----:B01-3--:R-:W-:Y:S05]  /*6030*/  ENDCOLLECTIVE ;  /* 0x000000000000791b */ /* 0x00bfea0003800000 */
.L_x_6217:
[----:B------:R-:W-:Y:S05]  /*6040*/  BSYNC B2 ;  /* 0x0000000000027941 */ /* 0x000fea0003800000 */
.L_x_6216:
[----:B------:R-:W-:Y:S05]  /*6050*/  BRA `(.L_x_6218) ;  /* 0xffffffc800787947 */ /* 0x000fea000383ffff */
.L_x_6060:
[----:B------:R-:W-:Y:S01]  /*6060*/  BSSY B2, `(.L_x_6219) ;  /* 0x0000006000027945 */ /* 0x000fe20003800000 */
[----:B------:R-:W-:Y:S02]  /*6070*/  IMAD.MOV.U32 R30, RZ, RZ, R20 ;  /* 0x000000ffff1e7224 */ /* 0x000fe400078e0014 */
[----:B------:R-:W-:-:S07]  /*6080*/  IMAD.MOV.U32 R29, RZ, RZ, -0x1 ;  /* 0xffffffffff1d7424 */ /* 0x000fce00078e00ff */
[----:B0--3--:R-:W-:Y:S05]  /*6090*/  WARPSYNC.COLLECTIVE R29, `(.L_x_6220) ;  /* 0x000000001d087348 */ /* 0x009fea0003c00000 */
[----:B0-----:R0:W1:Y:S02]  /*60a0*/  SHFL.IDX P0, R29, R32, R30, R25 ;  /* 0x0000001e201d7389 */ /* 0x0010640000000019 */
[----:B01-3--:R-:W-:Y:S05]  /*60b0*/  ENDCOLLECTIVE ;  /* 0x000000000000791b */ /* 0x00bfea0003800000 */
.L_x_6220:
[----:B------:R-:W-:Y:S05]  /*60c0*/  BSYNC B2 ;  /* 0x0000000000027941 */ /* 0x000fea0003800000 */
.L_x_6219:
[----:B------:R-:W-:Y:S05]  /*60d0*/  BRA `(.L_x_6221) ;  /* 0xffffffc800707947 */ /* 0x000fea000383ffff */
.L_x_6083:
[----:B------:R-:W-:Y:S01]  /*60e0*/  BSSY B1, `(.L_x_6222) ;  /* 0x0000006000017945 */ /* 0x000fe20003800000 */
[----:B------:R-:W-:Y:S01]  /*60f0*/  MOV R30, R28 ;  /* 0x0000001c001e7202 */ /* 0x000fe20000000f00 */
[----:B------:R-:W-:-:S07]  /*6100*/  IMAD.MOV.U32 R29, RZ, RZ, -0x1 ;  /* 0xffffffffff1d7424 */ /* 0x000fce00078e00ff */
[----:B0--3--:R-:W-:Y:S05]  /*6110*/  WARPSYNC.COLLECTIVE R29, `(.L_x_6223) ;  /* 0x000000001d087348 */ /* 0x009fea0003c00000 */
[----:B0-----:R0:W1:Y:S02]  /*6120*/  SHFL.IDX P0, R29, R32, R30, R25 ;  /* 0x0000001e201d7389 */ /* 0x0010640000000019 */
[----:B01-3--:R-:W-:Y:S05]  /*6130*/  ENDCOLLECTIVE ;  /* 0x000000000000791b */ /* 0x00bfea0003800000 */
.L_x_6223:
[----:B------:R-:W-:Y:S05]  /*6140*/  BSYNC B1 ;  /* 0x0000000000017941 */ /* 0x000fea0003800000 */
.L_x_6222:
[----:B------:R-:W-:Y:S05]  /*6150*/  BRA `(.L_x_6224) ;  /* 0xffffffd400e47947 */ /* 0x000fea000383ffff */
.L_x_6085:
[----:B------:R-:W-:Y:S01]  /*6160*/  BSSY B1, `(.L_x_6225) ;  /* 0x0000006000017945 */ /* 0x000fe20003800000 */
[----:B------:R-:W-:Y:S02]  /*6170*/  IMAD.MOV.U32 R30, RZ, RZ, R6 ;  /* 0x000000ffff1e7224 */ /* 0x000fe400078e0006 */
[----:B------:R-:W-:-:S07]  /*6180*/  IMAD.MOV.U32 R29, RZ, RZ, -0x1 ;  /* 0xffffffffff1d7424 */ /* 0x000fce00078e00ff */
[----:B0--3--:R-:W-:Y:S05]  /*6190*/  WARPSYNC.COLLECTIVE R29, `(.L_x_6226) ;  /* 0x000000001d087348 */ /* 0x009fea0003c00000 */
[----:B0-----:R0:W1:Y:S02]  /*61a0*/  SHFL.IDX P0, R29, R32, R30, R25 ;  /* 0x0000001e201d7389 */ /* 0x0010640000000019 */
[----:B01-3--:R-:W-:Y:S05]  /*61b0*/  ENDCOLLECTIVE ;  /* 0x000000000000791b */ /* 0x00bfea0003800000 */
.L_x_6226:
[----:B------:R-:W-:Y:S05]  /*61c0*/  BSYNC B1 ;  /* 0x0000000000017941 */ /* 0x000fea0003800000 */
.L_x_6225:
[----:B------:R-:W-:Y:S05]  /*61d0*/  BRA `(.L_x_6227) ;  /* 0xffffffd400d87947 */ /* 0x000fea000383ffff */
.L_x_6087:
[----:B------:R-:W-:Y:S01]  /*61e0*/  BSSY B1, `(.L_x_6228) ;  /* 0x0000006000017945 */ /* 0x000fe20003800000 */
[----:B------:R-:W-:Y:S01]  /*61f0*/  IMAD.MOV.U32 R30, RZ, RZ, R7 ;  /* 0x000000ffff1e7224 */ /* 0x000fe200078e0007 */
[----:B------:R-:W-:-:S07]  /*6200*/  MOV R29, 0xffffffff ;  /* 0xffffffff001d7802 */ /* 0x000fce0000000f00 */
[----:B0--3--:R-:W-:Y:S05]  /*6210*/  WARPSYNC.COLLECTIVE R29, `(.L_x_6229) ;  /* 0x000000001d087348 */ /* 0x009fea0003c00000 */
[----:B0-----:R0:W1:Y:S02]  /*6220*/  SHFL.IDX P0, R29, R32, R30, R25 ;  /* 0x0000001e201d7389 */ /* 0x0010640000000019 */
[----:B01-3--:R-:W-:Y:S05]  /*6230*/  ENDCOLLECTIVE ;  /* 0x000000000000791b */ /* 0x00bfea0003800000 */
.L_x_6229:
[----:B------:R-:W-:Y:S05]  /*6240*/  BSYNC B1 ;  /* 0x0000000000017941 */ /* 0x000fea0003800000 */
.L_x_6228:
[----:B------:R-:W-:Y:S05]  /*6250*/  BRA `(.L_x_6230) ;  /* 0xffffffd400cc7947 */ /* 0x000fea000383ffff */
.L_x_6089:
[----:B------:R-:W-:Y:S01]  /*6260*/  BSSY B1, `(.L_x_6231) ;  /* 0x0000006000017945 */ /* 0x000fe20003800000 */
[----:B------:R-:W-:Y:S02]  /*6270*/  IMAD.MOV.U32 R30, RZ, RZ, R8 ;  /* 0x000000ffff1e7224 */ /* 0x000fe400078e0008 */
[----:B------:R-:W-:-:S07]  /*6280*/  IMAD.MOV.U32 R29, RZ, RZ, -0x1 ;  /* 0xffffffffff1d7424 */ /* 0x000fce00078e00ff */
[----:B0--3--:R-:W-:Y:S05]  /*6290*/  WARPSYNC.COLLECTIVE R29, `(.L_x_6232) ;  /* 0x000000001d087348 */ /* 0x009fea0003c00000 */
[----:B0-----:R0:W1:Y:S02]  /*62a0*/  SHFL.IDX P0, R29, R32, R30, R25 ;  /* 0x0000001e201d7389 */ /* 0x0010640000000019 */
[----:B01-3--:R-:W-:Y:S05]  /*62b0*/  ENDCOLLECTIVE ;  /* 0x000000000000791b */ /* 0x00bfea0003800000 */
.L_x_6232:
[----:B------:R-:W-:Y:S05]  /*62c0*/  BSYNC B1 ;  /* 0x0000000000017941 */ /* 0x000fea0003800000 */
.L_x_6231:
[----:B------:R-:W-:Y:S05]  /*62d0*/  BRA `(.L_x_6233) ;  /* 0xffffffd400c07947 */ /* 0x000fea000383ffff */
.L_x_6091:
[----:B------:R-:W-:Y:S01]  /*62e0*/  BSSY B1, `(.L_x_6234) ;  /* 0x0000006000017945 */ /* 0x000fe20003800000 */
[----:B------:R-:W-:Y:S02]  /*62f0*/  IMAD.MOV.U32 R30, RZ, RZ, R9 ;  /* 0x000000ffff1e7224 */ /* 0x000fe400078e0009 */
[----:B------:R-:W-:-:S07]  /*6300*/  IMAD.MOV.U32 R29, RZ, RZ, -0x1 ;  /* 0xffffffffff1d7424 */ /* 0x000fce00078e00ff */
[----:B0--3--:R-:W-:Y:S05]  /*6310*/  WARPSYNC.COLLECTIVE R29, `(.L_x_6235) ;  /* 0x000000001d087348 */ /* 0x009fea0003c00000 */
[----:B0-----:R0:W1:Y:S02]  /*6320*/  SHFL.IDX P0, R29, R32, R30, R25 ;  /* 0x0000001e201d7389 */ /* 0x0010640000000019 */
[----:B01-3--:R-:W-:Y:S05]  /*6330*/  ENDCOLLECTIVE ;  /* 0x000000000000791b */ /* 0x00bfea0003800000 */
.L_x_6235:
[----:B------:R-:W-:Y:S05]  /*6340*/  BSYNC B1 ;  /* 0x0000000000017941 */ /* 0x000fea0003800000 */
.L_x_6234:
[----:B------:R-:W-:Y:S05]  /*6350*/  BRA `(.L_x_6236) ;  /* 0xffffffd400bc7947 */ /* 0x000fea000383ffff */
.L_x_6093:
[----:B------:R-:W-:Y:S01]  /*6360*/  BSSY B1, `(.L_x_6237) ;  /* 0x0000006000017945 */ /* 0x000fe20003800000 */
[----:B------:R-:W-:Y:S01]  /*6370*/  MOV R30, R10 ;  /* 0x0000000a001e7202 */ /* 0x000fe20000000f00 */
[----:B------:R-:W-:-:S07]  /*6380*/  IMAD.MOV.U32 R29, RZ, RZ, -0x1 ;  /* 0xffffffffff1d7424 */ /* 0x000fce00078e00ff */
[----:B0--3--:R-:W-:Y:S05]  /*6390*/  WARPSYNC.COLLECTIVE R29, `(.L_x_6238) ;  /* 0x000000001d087348 */ /* 0x009fea0003c00000 */
[----:B0-----:R0:W1:Y:S02]  /*63a0*/  SHFL.IDX P0, R29, R32, R30, R25 ;  /* 0x0000001e201d7389 */ /* 0x0010640000000019 */
[----:B01-3--:R-:W-:Y:S05]  /*63b0*/  ENDCOLLECTIVE ;  /* 0x000000000000791b */ /* 0x00bfea0003800000 */
.L_x_6238:
[----:B------:R-:W-:Y:S05]  /*63c0*/  BSYNC B1 ;  /* 0x0000000000017941 */ /* 0x000fea0003800000 */
.L_x_6237:
[----:B------:R-:W-:Y:S05]  /*63d0*/  BRA `(.L_x_6239) ;  /* 0xffffffd400b47947 */ /* 0x000fea000383ffff */
.L_x_6095:
[----:B------:R-:W-:Y:S01]  /*63e0*/  BSSY B1, `(.L_x_6240) ;  /* 0x0000006000017945 */ /* 0x000fe20003800000 */
[----:B------:R-:W-:Y:S02]  /*63f0*/  IMAD.MOV.U32 R30, RZ, RZ, R11 ;  /* 0x000000ffff1e7224 */ /* 0x000fe400078e000b */
[----:B------:R-:W-:-:S07]  /*6400*/  IMAD.MOV.U32 R29, RZ, RZ, -0x1 ;  /* 0xffffffffff1d7424 */ /* 0x000fce00078e00ff */
[----:B0--3--:R-:W-:Y:S05]  /*6410*/  WARPSYNC.COLLECTIVE R29, `(.L_x_6241) ;  /* 0x000000001d087348 */ /* 0x009fea0003c00000 */
[----:B0-----:R0:W1:Y:S02]  /*6420*/  SHFL.IDX P0, R29, R32, R30, R25 ;  /* 0x0000001e201d7389 */ /* 0x0010640000000019 */
[----:B01-3--:R-:W-:Y:S05]  /*6430*/  ENDCOLLECTIVE ;  /* 0x000000000000791b */ /* 0x00bfea0003800000 */
.L_x_6241:
[----:B------:R-:W-:Y:S05]  /*6440*/  BSYNC B1 ;  /* 0x0000000000017941 */ /* 0x000fea0003800000 */
.L_x_6240:
[----:B------:R-:W-:Y:S05]  /*6450*/  BRA `(.L_x_6242) ;  /* 0xffffffd400ac7947 */ /* 0x000fea000383ffff */
.L_x_6097:
[----:B------:R-:W-:Y:S01]  /*6460*/  BSSY B1, `(.L_x_6243) ;  /* 0x0000006000017945 */ /* 0x000fe20003800000 */
[----:B------:R-:W-:Y:S01]  /*6470*/  MOV R30, R12 ;  /* 0x0000000c001e7202 */ /* 0x000fe20000000f00 */
[----:B------:R-:W-:-:S07]  /*6480*/  IMAD.MOV.U32 R29, RZ, RZ, -0x1 ;  /* 0xffffffffff1d7424 */ /* 0x000fce00078e00ff */
[----:B0--3--:R-:W-:Y:S05]  /*6490*/  WARPSYNC.COLLECTIVE R29, `(.L_x_6244) ;  /* 0x000000001d087348 */ /* 0x009fea0003c00000 */
[----:B0-----:R0:W1:Y:S02]  /*64a0*/  SHFL.IDX P0, R29, R32, R30, R25 ;  /* 0x0000001e201d7389 */ /* 0x0010640000000019 */
[----:B01-3--:R-:W-:Y:S05]  /*64b0*/  ENDCOLLECTIVE ;  /* 0x000000000000791b */ /* 0x00bfea0003800000 */
.L_x_6244:
[----:B------:R-:W-:Y:S05]  /*64c0*/  BSYNC B1 ;  /* 0x0000000000017941 */ /* 0x000fea0003800000 */
.L_x_6243:
[----:B------:R-:W-:Y:S05]  /*64d0*/  BRA `(.L_x_6245) ;  /* 0xffffffd400a47947 */ /* 0x000fea000383ffff */
.L_x_6099:
[----:B------:R-:W-:Y:S01]  /*64e0*/  BSSY B1, `(.L_x_6246) ;  /* 0x0000006000017945 */ /* 0x000fe20003800000 */
[----:B------:R-:W-:Y:S02]  /*64f0*/  IMAD.MOV.U32 R30, RZ, RZ, R13 ;  /* 0x000000ffff1e7224 */ /* 0x000fe400078e000d */
[----:B------:R-:W-:-:S07]  /*6500*/  IMAD.MOV.U32 R29, RZ, RZ, -0x1 ;  /* 0xffffffffff1d7424 */ /* 0x000fce00078e00ff */
[----:B0--3--:R-:W-:Y:S05]  /*6510*/  WARPSYNC.COLLECTIVE R29, `(.L_x_6247) ;  /* 0x000000001d087348 */ /* 0x009fea0003c00000 */
[----:B0-----:R0:W1:Y:S02]  /*6520*/  SHFL.IDX P0, R29, R32, R30, R25 ;  /* 0x0000001e201d7389 */ /* 0x0010640000000019 */
[----:B01-3--:R-:W-:Y:S05]  /*6530*/  ENDCOLLECTIVE ;  /* 0x000000000000791b */ /* 0x00bfea0003800000 */
.L_x_6247:
[----:B------:R-:W-:Y:S05]  /*6540*/  BSYNC B1 ;  /* 0x0000000000017941 */ /* 0x000fea0003800000 */
.L_x_6246:
[----:B------:R-:W-:Y:S05]  /*6550*/  BRA `(.L_x_6248) ;  /* 0xffffffd4009c7947 */ /* 0x000fea000383ffff */
.L_x_6101:
[----:B------:R-:W-:Y:S01]  /*6560*/  BSSY B1, `(.L_x_6249) ;  /* 0x0000006000017945 */ /* 0x000fe20003800000 */
[----:B------:R-:W-:Y:S01]  /*6570*/  MOV R30, R14 ;  /* 0x0000000e001e7202 */ /* 0x000fe20000000f00 */
[----:B------:R-:W-:-:S07]  /*6580*/  IMAD.MOV.U32 R29, RZ, RZ, -0x1 ;  /* 0xffffffffff1d7424 */ /* 0x000fce00078e00ff */
[----:B0--3--:R-:W-:Y:S05]  /*6590*/  WARPSYNC.COLLECTIVE R29, `(.L_x_6250) ;  /* 0x000000001d087348 */ /* 0x009fea0003c00000 */
[----:B0-----:R0:W1:Y:S02]  /*65a0*/  SHFL.IDX P0, R29, R32, R30, R25 ;  /* 0x0000001e201d7389 */ /* 0x0010640000000019 */
[----:B01-3--:R-:W-:Y:S05]  /*65b0*/  ENDCOLLECTIVE ;  /* 0x000000000000791b */ /* 0x00bfea0003800000 */
.L_x_6250:
[----:B------:R-:W-:Y:S05]  /*65c0*/  BSYNC B1 ;  /* 0x0000000000017941 */ /* 0x000fea0003800000 */
.L_x_6249:
[----:B------:R-:W-:Y:S05]  /*65d0*/  BRA `(.L_x_6251) ;  /* 0xffffffd400947947 */ /* 0x000fea000383ffff */
.L_x_6103:
[----:B------:R-:W-:Y:S01]  /*65e0*/  BSSY B1, `(.L_x_6252) ;  /* 0x0000006000017945 */ /* 0x000fe20003800000 */
[----:B------:R-:W-:Y:S02]  /*65f0*/  IMAD.MOV.U32 R30, RZ, RZ, R15 ;  /* 0x000000ffff1e7224 */ /* 0x000fe400078e000f */
[----:B------:R-:W-:-:S07]  /*6600*/  IMAD.MOV.U32 R29, RZ, RZ, -0x1 ;  /* 0xffffffffff1d7424 */ /* 0x000fce00078e00ff */
[----:B0--3--:R-:W-:Y:S05]  /*6610*/  WARPSYNC.COLLECTIVE R29, `(.L_x_6253) ;  /* 0x000000001d087348 */ /* 0x009fea0003c00000 */
[----:B0-----:R0:W1:Y:S02]  /*6620*/  SHFL.IDX P0, R29, R32, R30, R25 ;  /* 0x0000001e201d7389 */ /* 0x0010640000000019 */
[----:B01-3--:R-:W-:Y:S05]  /*6630*/  ENDCOLLECTIVE ;  /* 0x000000000000791b */ /* 0x00bfea0003800000 */
.L_x_6253:
[----:B------:R-:W-:Y:S05]  /*6640*/  BSYNC B1 ;  /* 0x0000000000017941 */ /* 0x000fea0003800000 */
.L_x_6252:
[----:B------:R-:W-:Y:S05]  /*6650*/  BRA `(.L_x_6254) ;  /* 0xffffffd4008c7947 */ /* 0x000fea000383ffff */
.L_x_6105:
[----:B------:R-:W-:Y:S01]  /*6660*/  BSSY B1, `(.L_x_6255) ;  /* 0x0000006000017945 */ /* 0x000fe20003800000 */
[----:B------:R-:W-:Y:S01]  /*6670*/  MOV R30, R16 ;  /* 0x00000010001e7202 */ /* 0x000fe20000000f00 */
[----:B------:R-:W-:-:S07]  /*6680*/  IMAD.MOV.U32 R29, RZ, RZ, -0x1 ;  /* 0xffffffffff1d7424 */ /* 0x000fce00078e00ff */
[----:B0--3--:R-:W-:Y:S05]  /*6690*/  WARPSYNC.COLLECTIVE R29, `(.L_x_6256) ;  /* 0x000000001d087348 */ /* 0x009fea0003c00000 */
[----:B0-----:R0:W1:Y:S02]  /*66a0*/  SHFL.IDX P0, R29, R32, R30, R25 ;  /* 0x0000001e201d7389 */ /* 0x0010640000000019 */
[----:B01-3--:R-:W-:Y:S05]  /*66b0*/  ENDCOLLECTIVE ;  /* 0x000000000000791b */ /* 0x00bfea0003800000 */
.L_x_6256:
[----:B------:R-:W-:Y:S05]  /*66c0*/  BSYNC B1 ;  /* 0x0000000000017941 */ /* 0x000fea0003800000 */
.L_x_6255:
[----:B------:R-:W-:Y:S05]  /*66d0*/  BRA `(.L_x_6257) ;  /* 0xffffffd400847947 */ /* 0x000fea000383ffff */
.L_x_6107:
[----:B------:R-:W-:Y:S01]  /*66e0*/  BSSY B1, `(.L_x_6258) ;  /* 0x0000006000017945 */ /* 0x000fe20003800000 */
[----:B------:R-:W-:Y:S02]  /*66f0*/  IMAD.MOV.U32 R30, RZ, RZ, R17 ;  /* 0x000000ffff1e7224 */ /* 0x000fe400078e0011 */
[----:B------:R-:W-:-:S07]  /*6700*/  IMAD.MOV.U32 R29, RZ, RZ, -0x1 ;  /* 0xffffffffff1d7424 */ /* 0x000fce00078e00ff */
[----:B0--3--:R-:W-:Y:S05]  /*6710*/  WARPSYNC.COLLECTIVE R29, `(.L_x_6259) ;  /* 0x000000001d087348 */ /* 0x009fea0003c00000 */
[----:B0-----:R0:W1:Y:S02]  /*6720*/  SHFL.IDX P0, R29, R32, R30, R25 ;  /* 0x0000001e201d7389 */ /* 0x0010640000000019 */
[----:B01-3--:R-:W-:Y:S05]  /*6730*/  ENDCOLLECTIVE ;  /* 0x000000000000791b */ /* 0x00bfea0003800000 */
.L_x_6259:
[----:B------:R-:W-:Y:S05]  /*6740*/  BSYNC B1 ;  /* 0x0000000000017941 */ /* 0x000fea0003800000 */
.L_x_6258:
[----:B------:R-:W-:Y:S05]  /*6750*/  BRA `(.L_x_6260) ;  /* 0xffffffd4007c7947 */ /* 0x000fea000383ffff */
.L_x_6109:
[----:B------:R-:W-:Y:S01]  /*6760*/  BSSY B1, `(.L_x_6261) ;  /* 0x0000006000017945 */ /* 0x000fe20003800000 */
[----:B------:R-:W-:Y:S01]  /*6770*/  MOV R30, R18 ;  /* 0x00000012001e7202 */ /* 0x000fe20000000f00 */
[----:B------:R-:W-:-:S07]  /*6780*/  IMAD.MOV.U32 R29, RZ, RZ, -0x1 ;  /* 0xffffffffff1d7424 */ /* 0x000fce00078e00ff */
[----:B0--3--:R-:W-:Y:S05]  /*6790*/  WARPSYNC.COLLECTIVE R29, `(.L_x_6262) ;  /* 0x000000001d087348 */ /* 0x009fea0003c00000 */
[----:B0-----:R0:W1:Y:S02]  /*67a0*/  SHFL.IDX P0, R29, R32, R30, R25 ;  /* 0x0000001e201d7389 */ /* 0x0010640000000019 */
[----:B01-3--:R-:W-:Y:S05]  /*67b0*/  ENDCOLLECTIVE ;  /* 0x000000000000791b */ /* 0x00bfea0003800000 */
.L_x_6262:
[----:B------:R-:W-:Y:S05]  /*67c0*/  BSYNC B1 ;  /* 0x0000000000017941 */ /* 0x000fea0003800000 */
.L_x_6261:
[----:B------:R-:W-:Y:S05]  /*67d0*/  BRA `(.L_x_6263) ;  /* 0xffffffd400747947 */ /* 0x000fea000383ffff */
.L_x_6111:
[----:B------:R-:W-:Y:S01]  /*67e0*/  BSSY B1, `(.L_x_6264) ;  /* 0x0000006000017945 */ /* 0x000fe20003800000 */
[----:B------:R-:W-:Y:S02]  /*67f0*/  IMAD.MOV.U32 R30, RZ, RZ, R19 ;  /* 0x000000ffff1e7224 */ /* 0x000fe400078e0013 */
[----:B------:R-:W-:-:S07]  /*6800*/  IMAD.MOV.U32 R29, RZ, RZ, -0x1 ;  /* 0xffffffffff1d7424 */ /* 0x000fce00078e00ff */
[----:B0--3--:R-:W-:Y:S05]  /*6810*/  WARPSYNC.COLLECTIVE R29, `(.L_x_6265) ;  /* 0x000000001d087348 */ /* 0x009fea0003c00000 */
[----:B0-----:R0:W1:Y:S02]  /*6820*/  SHFL.IDX P0, R29, R32, R30, R25 ;  /* 0x0000001e201d7389 */ /* 0x0010640000000019 */
[----:B01-3--:R-:W-:Y:S05]  /*6830*/  ENDCOLLECTIVE ;  /* 0x000000000000791b */ /* 0x00bfea0003800000 */
.L_x_6265:
[----:B------:R-:W-:Y:S05]  /*6840*/  BSYNC B1 ;  /* 0x0000000000017941 */ /* 0x000fea0003800000 */
.L_x_6264:
[----:B------:R-:W-:Y:S05]  /*6850*/  BRA `(.L_x_6266) ;  /* 0xffffffd4006c7947 */ /* 0x000fea000383ffff */
.L_x_6113:
[----:B------:R-:W-:Y:S01]  /*6860*/  BSSY B1, `(.L_x_6267) ;  /* 0x0000006000017945 */ /* 0x000fe20003800000 */
[----:B------:R-:W-:Y:S01]  /*6870*/  MOV R30, R20 ;  /* 0x00000014001e7202 */ /* 0x000fe20000000f00 */
[----:B------:R-:W-:-:S07]  /*6880*/  IMAD.MOV.U32 R29, RZ, RZ, -0x1 ;  /* 0xffffffffff1d7424 */ /* 0x000fce00078e00ff */
[----:B0--3--:R-:W-:Y:S05]  /*6890*/  WARPSYNC.COLLECTIVE R29, `(.L_x_6268) ;  /* 0x000000001d087348 */ /* 0x009fea0003c00000 */
[----:B0-----:R0:W1:Y:S02]  /*68a0*/  SHFL.IDX P0, R29, R32, R30, R25 ;  /* 0x0000001e201d7389 */ /* 0x0010640000000019 */
[----:B01-3--:R-:W-:Y:S05]  /*68b0*/  ENDCOLLECTIVE ;  /* 0x000000000000791b */ /* 0x00bfea0003800000 */
.L_x_6268:
[----:B------:R-:W-:Y:S05]  /*68c0*/  BSYNC B1 ;  /* 0x0000000000017941 */ /* 0x000fea0003800000 */
.L_x_6267:
[----:B------:R-:W-:Y:S05]  /*68d0*/  BRA `(.L_x_6269) ;  /* 0xffffffd400647947 */ /* 0x000fea000383ffff */
.L_x_6134:
[----:B------:R-:W-:Y:S02]  /*68e0*/  IMAD.MOV.U32 R29, RZ, RZ, -0x1 ;  /* 0xffffffffff1d7424 */ /* 0x000fe400078e00ff */
[----:B------:R-:W-:-:S07]  /*68f0*/  IMAD.MOV.U32 R30, RZ, RZ, R28 ;  /* 0x000000ffff1e7224 */ /* 0x000fce00078e001c */
[----:B0--3--:R-:W-:Y:S05]  /*6900*/  WARPSYNC.COLLECTIVE R29, `(.L_x_6270) ;  /* 0x000000001d087348 */ /* 0x009fea0003c00000 */
[----:B0-----:R0:W1:Y:S02]  /*6910*/  SHFL.IDX P0, R29, R32, R30, R25 ;  /* 0x0000001e201d7389 */ /* 0x0010640000000019 */
[----:B01-3--:R-:W-:Y:S05]  /*6920*/  ENDCOLLECTIVE ;  /* 0x000000000000791b */ /* 0x00bfea0003800000 */
.L_x_6270:
[----:B------:R-:W-:Y:S01]  /*6930*/  MOV R56, R29 ;  /* 0x0000001d00387202 */ /* 0x000fe20000000f00 */
[----:B------:R-:W-:Y:S06]  /*6940*/  BRA `(.L_x_6271) ;  /* 0xffffffe000c87947 */ /* 0x000fec000383ffff */
.L_x_6136:
[----:B------:R-:W-:Y:S01]  /*6950*/  BSSY B0, `(.L_x_6272) ;  /* 0x0000006000007945 */ /* 0x000fe20003800000 */
[----:B------:R-:W-:Y:S02]  /*6960*/  IMAD.MOV.U32 R30, RZ, RZ, R6 ;  /* 0x000000ffff1e7224 */ /* 0x000fe400078e0006 */
[----:B------:R-:W-:-:S07]  /*6970*/  IMAD.MOV.U32 R29, RZ, RZ, -0x1 ;  /* 0xffffffffff1d7424 */ /* 0x000fce00078e00ff */
[----:B0--3--:R-:W-:Y:S05]  /*6980*/  WARPSYNC.COLLECTIVE R29, `(.L_x_6273) ;  /* 0x000000001d087348 */ /* 0x009fea0003c00000 */
[----:B0-----:R0:W1:Y:S02]  /*6990*/  SHFL.IDX P0, R29, R32, R30, R25 ;  /* 0x0000001e201d7389 */ /* 0x0010640000000019 */
[----:B01-3--:R-:W-:Y:S05]  /*69a0*/  ENDCOLLECTIVE ;  /* 0x000000000000791b */ /* 0x00bfea0003800000 */
.L_x_6273:
[----:B------:R-:W-:Y:S05]  /*69b0*/  BSYNC B0 ;  /* 0x0000000000007941 */ /* 0x000fea0003800000 */
.L_x_6272:
[----:B------:R-:W-:Y:S05]  /*69c0*/  BRA `(.L_x_6274) ;  /* 0xffffffe000bc7947 */ /* 0x000fea000383ffff */
.L_x_6138:
[----:B------:R-:W-:Y:S01]  /*69d0*/  BSSY B0, `(.L_x_6275) ;  /* 0x0000006000007945 */ /* 0x000fe20003800000 */
[----:B------:R-:W-:Y:S01]  /*69e0*/  IMAD.MOV.U32 R30, RZ, RZ, R7 ;  /* 0x000000ffff1e7224 */ /* 0x000fe200078e0007 */
[----:B------:R-:W-:-:S07]  /*69f0*/  MOV R29, 0xffffffff ;  /* 0xffffffff001d7802 */ /* 0x000fce0000000f00 */
[----:B0--3--:R-:W-:Y:S05]  /*6a00*/  WARPSYNC.COLLECTIVE R29, `(.L_x_6276) ;  /* 0x000000001d087348 */ /* 0x009fea0003c00000 */
[----:B0-----:R0:W1:Y:S02]  /*6a10*/  SHFL.IDX P0, R29, R32, R30, R25 ;  /* 0x0000001e201d7389 */ /* 0x0010640000000019 */
[----:B01-3--:R-:W-:Y:S05]  /*6a20*/  ENDCOLLECTIVE ;  /* 0x000000000000791b */ /* 0x00bfea0003800000 */
.L_x_6276:
[----:B------:R-:W-:Y:S05]  /*6a30*/  BSYNC B0 ;  /* 0x0000000000007941 */ /* 0x000fea0003800000 */
.L_x_6275:
[----:B------:R-:W-:Y:S05]  /*6a40*/  BRA `(.L_x_6277) ;  /* 0xffffffe000b07947 */ /* 0x000fea000383ffff */
.L_x_6140:
[----:B------:R-:W-:Y:S01]  /*6a50*/  BSSY B0, `(.L_x_6278) ;  /* 0x0000006000007945 */ /* 0x000fe20003800000 */
[----:B------:R-:W-:Y:S02]  /*6a60*/  IMAD.MOV.U32 R30, RZ, RZ, R8 ;  /* 0x000000ffff1e7224 */ /* 0x000fe400078e0008 */
[----:B------:R-:W-:-:S07]  /*6a70*/  IMAD.MOV.U32 R29, RZ, RZ, -0x1 ;  /* 0xffffffffff1d7424 */ /* 0x000fce00078e00ff */
[----:B0--3--:R-:W-:Y:S05]  /*6a80*/  WARPSYNC.COLLECTIVE R29, `(.L_x_6279) ;  /* 0x000000001d087348 */ /* 0x009fea0003c00000 */
[----:B0-----:R0:W1:Y:S02]  /*6a90*/  SHFL.IDX P0, R29, R32, R30, R25 ;  /* 0x0000001e201d7389 */ /* 0x0010640000000019 */
[----:B01-3--:R-:W-:Y:S05]  /*6aa0*/  ENDCOLLECTIVE ;  /* 0x000000000000791b */ /* 0x00bfea0003800000 */
.L_x_6279:
[----:B------:R-:W-:Y:S05]  /*6ab0*/  BSYNC B0 ;  /* 0x0000000000007941 */ /* 0x000fea0003800000 */
.L_x_6278:
[----:B------:R-:W-:Y:S05]  /*6ac0*/  BRA `(.L_x_6280) ;  /* 0xffffffe000ac7947 */ /* 0x000fea000383ffff */
.L_x_6142:
[----:B------:R-:W-:Y:S01]  /*6ad0*/  BSSY B0, `(.L_x_6281) ;  /* 0x0000006000007945 */ /* 0x000fe20003800000 */
[----:B------:R-:W-:Y:S01]  /*6ae0*/  IMAD.MOV.U32 R30, RZ, RZ, R9 ;  /* 0x000000ffff1e7224 */ /* 0x000fe200078e0009 */
[----:B------:R-:W-:-:S07]  /*6af0*/  MOV R29, 0xffffffff ;  /* 0xffffffff001d7802 */ /* 0x000fce0000000f00 */
[----:B0--3--:R-:W-:Y:S05]  /*6b00*/  WARPSYNC.COLLECTIVE R29, `(.L_x_6282) ;  /* 0x000000001d087348 */ /* 0x009fea0003c00000 */
[----:B0-----:R0:W1:Y:S02]  /*6b10*/  SHFL.IDX P0, R29, R32, R30, R25 ;  /* 0x0000001e201d7389 */ /* 0x0010640000000019 */
[----:B01-3--:R-:W-:Y:S05]  /*6b20*/  ENDCOLLECTIVE ;  /* 0x000000000000791b */ /* 0x00bfea0003800000 */
.L_x_6282:
[----:B------:R-:W-:Y:S05]  /*6b30*/  BSYNC B0 ;  /* 0x0000000000007941 */ /* 0x000fea0003800000 */
.L_x_6281:
[----:B------:R-:W-:Y:S05]  /*6b40*/  BRA `(.L_x_6283) ;  /* 0xffffffe000a47947 */ /* 0x000fea000383ffff */
.L_x_6144:
[----:B------:R-:W-:Y:S01]  /*6b50*/  BSSY B0, `(.L_x_6284) ;  /* 0x0000006000007945 */ /* 0x000fe20003800000 */
[----:B------:R-:W-:Y:S02]  /*6b60*/  IMAD.MOV.U32 R30, RZ, RZ, R10 ;  /* 0x000000ffff1e7224 */ /* 0x000fe400078e000a */
[----:B------:R-:W-:-:S07]  /*6b70*/  IMAD.MOV.U32 R29, RZ, RZ, -0x1 ;  /* 0xffffffffff1d7424 */ /* 0x000fce00078e00ff */
[----:B0--3--:R-:W-:Y:S05]  /*6b80*/  WARPSYNC.COLLECTIVE R29, `(.L_x_6285) ;  /* 0x000000001d087348 */ /* 0x009fea0003c00000 */
[----:B0-----:R0:W1:Y:S02]  /*6b90*/  SHFL.IDX P0, R29, R32, R30, R25 ;  /* 0x0000001e201d7389 */ /* 0x0010640000000019 */
[----:B01-3--:R-:W-:Y:S05]  /*6ba0*/  ENDCOLLECTIVE ;  /* 0x000000000000791b */ /* 0x00bfea0003800000 */
.L_x_6285:
[----:B------:R-:W-:Y:S05]  /*6bb0*/  BSYNC B0 ;  /* 0x0000000000007941 */ /* 0x000fea0003800000 */
.L_x_6284:
[----:B------:R-:W-:Y:S05]  /*6bc0*/  BRA `(.L_x_6286) ;  /* 0xffffffe0009c7947 */ /* 0x000fea000383ffff */
.L_x_6146:
[----:B------:R-:W-:Y:S01]  /*6bd0*/  BSSY B0, `(.L_x_6287) ;  /* 0x0000006000007945 */ /* 0x000fe20003800000 */
[----:B------:R-:W-:Y:S01]  /*6be0*/  IMAD.MOV.U32 R30, RZ, RZ, R11 ;  /* 0x000000ffff1e7224 */ /* 0x000fe200078e000b */
[----:B------:R-:W-:-:S07]  /*6bf0*/  MOV R29, 0xffffffff ;  /* 0xffffffff001d7802 */ /* 0x000fce0000000f00 */
[----:B0--3--:R-:W-:Y:S05]  /*6c00*/  WARPSYNC.COLLECTIVE R29, `(.L_x_6288) ;  /* 0x000000001d087348 */ /* 0x009fea0003c00000 */
[----:B0-----:R0:W1:Y:S02]  /*6c10*/  SHFL.IDX P0, R29, R32, R30, R25 ;  /* 0x0000001e201d7389 */ /* 0x0010640000000019 */
[----:B01-3--:R-:W-:Y:S05]  /*6c20*/  ENDCOLLECTIVE ;  /* 0x000000000000791b */ /* 0x00bfea0003800000 */
.L_x_6288:
[----:B------:R-:W-:Y:S05]  /*6c30*/  BSYNC B0 ;  /* 0x0000000000007941 */ /* 0x000fea0003800000 */
.L_x_6287:
[----:B------:R-:W-:Y:S05]  /*6c40*/  BRA `(.L_x_6289) ;  /* 0xffffffe000947947 */ /* 0x000fea000383ffff */
.L_x_6148:
[----:B------:R-:W-:Y:S01]  /*6c50*/  BSSY B0, `(.L_x_6290) ;  /* 0x0000006000007945 */ /* 0x000fe20003800000 */
[----:B------:R-:W-:Y:S02]  /*6c60*/  IMAD.MOV.U32 R30, RZ, RZ, R12 ;  /* 0x000000ffff1e7224 */ /* 0x000fe400078e000c */
[----:B------:R-:W-:-:S07]  /*6c70*/  IMAD.MOV.U32 R29, RZ, RZ, -0x1 ;  /* 0xffffffffff1d7424 */ /* 0x000fce00078e00ff */
[----:B0--3--:R-:W-:Y:S05]  /*6c80*/  WARPSYNC.COLLECTIVE R29, `(.L_x_6291) ;  /* 0x000000001d087348 */ /* 0x009fea0003c00000 */
[----:B0-----:R0:W1:Y:S02]  /*6c90*/  SHFL.IDX P0, R29, R32, R30, R25 ;  /* 0x0000001e201d7389 */ /* 0x0010640000000019 */
[----:B01-3--:R-:W-:Y:S05]  /*6ca0*/  ENDCOLLECTIVE ;  /* 0x000000000000791b */ /* 0x00bfea0003800000 */
.L_x_6291:
[----:B------:R-:W-:Y:S05]  /*6cb0*/  BSYNC B0 ;  /* 0x0000000000007941 */ /* 0x000fea0003800000 */
.L_x_6290:
[----:B------:R-:W-:Y:S05]  /*6cc0*/  BRA `(.L_x_6292) ;  /* 0xffffffe0008c7947 */ /* 0x000fea000383ffff */
.L_x_6150:
[----:B------:R-:W-:Y:S01]  /*6cd0*/  BSSY B0, `(.L_x_6293) ;  /* 0x0000006000007945 */ /* 0x000fe20003800000 */
[----:B------:R-:W-:Y:S01]  /*6ce0*/  IMAD.MOV.U32 R30, RZ, RZ, R13 ;  /* 0x000000ffff1e7224 */ /* 0x000fe200078e000d */
[----:B------:R-:W-:-:S07]  /*6cf0*/  MOV R29, 0xffffffff ;  /* 0xffffffff001d7802 */ /* 0x000fce0000000f00 */
[----:B0--3--:R-:W-:Y:S05]  /*6d00*/  WARPSYNC.COLLECTIVE R29, `(.L_x_6294) ;  /* 0x000000001d087348 */ /* 0x009fea0003c00000 */
[----:B0-----:R0:W1:Y:S02]  /*6d10*/  SHFL.IDX P0, R29, R32, R30, R25 ;  /* 0x0000001e201d7389 */ /* 0x0010640000000019 */
[----:B01-3--:R-:W-:Y:S05]  /*6d20*/  ENDCOLLECTIVE ;  /* 0x000000000000791b */ /* 0x00bfea0003800000 */
.L_x_6294:
[----:B------:R-:W-:Y:S05]  /*6d30*/  BSYNC B0 ;  /* 0x0000000000007941 */ /* 0x000fea0003800000 */
.L_x_6293:
[----:B------:R-:W-:Y:S05]  /*6d40*/  BRA `(.L_x_6295) ;  /* 0xffffffe000847947 */ /* 0x000fea000383ffff */
.L_x_6152:
[----:B------:R-:W-:Y:S01]  /*6d50*/  BSSY B0, `(.L_x_6296) ;  /* 0x0000006000007945 */ /* 0x000fe20003800000 */
[----:B------:R-:W-:Y:S02]  /*6d60*/  IMAD.MOV.U32 R30, RZ, RZ, R14 ;  /* 0x000000ffff1e7224 */ /* 0x000fe400078e000e */
[----:B------:R-:W-:-:S07]  /*6d70*/  IMAD.MOV.U32 R29, RZ, RZ, -0x1 ;  /* 0xffffffffff1d7424 */ /* 0x000fce00078e00ff */
[----:B0--3--:R-:W-:Y:S05]  /*6d80*/  WARPSYNC.COLLECTIVE R29, `(.L_x_6297) ;  /* 0x000000001d087348 */ /* 0x009fea0003c00000 */
[----:B0-----:R0:W1:Y:S02]  /*6d90*/  SHFL.IDX P0, R29, R32, R30, R25 ;  /* 0x0000001e201d7389 */ /* 0x0010640000000019 */
[----:B01-3--:R-:W-:Y:S05]  /*6da0*/  ENDCOLLECTIVE ;  /* 0x000000000000791b */ /* 0x00bfea0003800000 */
.L_x_6297:
[----:B------:R-:W-:Y:S05]  /*6db0*/  BSYNC B0 ;  /* 0x0000000000007941 */ /* 0x000fea0003800000 */
.L_x_6296:
[----:B------:R-:W-:Y:S05]  /*6dc0*/  BRA `(.L_x_6298) ;  /* 0xffffffe0007c7947 */ /* 0x000fea000383ffff */
.L_x_6154:
[----:B------:R-:W-:Y:S01]  /*6dd0*/  BSSY B0, `(.L_x_6299) ;  /* 0x0000006000007945 */ /* 0x000fe20003800000 */
[----:B------:R-:W-:Y:S01]  /*6de0*/  IMAD.MOV.U32 R30, RZ, RZ, R15 ;  /* 0x000000ffff1e7224 */ /* 0x000fe200078e000f */
[----:B------:R-:W-:-:S07]  /*6df0*/  MOV R29, 0xffffffff ;  /* 0xffffffff001d7802 */ /* 0x000fce0000000f00 */
[----:B0--3--:R-:W-:Y:S05]  /*6e00*/  WARPSYNC.COLLECTIVE R29, `(.L_x_6300) ;  /* 0x000000001d087348 */ /* 0x009fea0003c00000 */
[----:B0-----:R0:W1:Y:S02]  /*6e10*/  SHFL.IDX P0, R29, R32, R30, R25 ;  /* 0x0000001e201d7389 */ /* 0x0010640000000019 */
[----:B01-3--:R-:W-:Y:S05]  /*6e20*/  ENDCOLLECTIVE ;  /* 0x000000000000791b */ /* 0x00bfea0003800000 */
.L_x_6300:
[----:B------:R-:W-:Y:S05]  /*6e30*/  BSYNC B0 ;  /* 0x0000000000007941 */ /* 0x000fea0003800000 */
.L_x_6299:
[----:B------:R-:W-:Y:S05]  /*6e40*/  BRA `(.L_x_6301) ;  /* 0xffffffe000747947 */ /* 0x000fea000383ffff */
.L_x_6156:
[----:B------:R-:W-:Y:S01]  /*6e50*/  BSSY B0, `(.L_x_6302) ;  /* 0x0000006000007945 */ /* 0x000fe20003800000 */
[----:B------:R-:W-:Y:S02]  /*6e60*/  IMAD.MOV.U32 R30, RZ, RZ, R16 ;  /* 0x000000ffff1e7224 */ /* 0x000fe400078e0010 */
[----:B------:R-:W-:-:S07]  /*6e70*/  IMAD.MOV.U32 R29, RZ, RZ, -0x1 ;  /* 0xffffffffff1d7424 */ /* 0x000fce00078e00ff */
[----:B0--3--:R-:W-:Y:S05]  /*6e80*/  WARPSYNC.COLLECTIVE R29, `(.L_x_6303) ;  /* 0x000000001d087348 */ /* 0x009fea0003c00000 */
[----:B0-----:R0:W1:Y:S02]  /*6e90*/  SHFL.IDX P0, R29, R32, R30, R25 ;  /* 0x0000001e201d7389 */ /* 0x0010640000000019 */
[----:B01-3--:R-:W-:Y:S05]  /*6ea0*/  ENDCOLLECTIVE ;  /* 0x000000000000791b */ /* 0x00bfea0003800000 */
.L_x_6303:
[----:B------:R-:W-:Y:S05]  /*6eb0*/  BSYNC B0 ;  /* 0x0000000000007941 */ /* 0x000fea0003800000 */
.L_x_6302:
[----:B------:R-:W-:Y:S05]  /*6ec0*/  BRA `(.L_x_6304) ;  /* 0xffffffe0006c7947 */ /* 0x000fea000383ffff */
.L_x_6158:
[----:B------:R-:W-:Y:S01]  /*6ed0*/  BSSY B0, `(.L_x_6305) ;  /* 0x0000006000007945 */ /* 0x000fe20003800000 */
[----:B------:R-:W-:Y:S01]  /*6ee0*/  IMAD.MOV.U32 R30, RZ, RZ, R17 ;  /* 0x000000ffff1e7224 */ /* 0x000fe200078e0011 */
[----:B------:R-:W-:-:S07]  /*6ef0*/  MOV R29, 0xffffffff ;  /* 0xffffffff001d7802 */ /* 0x000fce0000000f00 */
[----:B0--3--:R-:W-:Y:S05]  /*6f00*/  WARPSYNC.COLLECTIVE R29, `(.L_x_6306) ;  /* 0x000000001d087348 */ /* 0x009fea0003c00000 */
[----:B0-----:R0:W1:Y:S02]  /*6f10*/  SHFL.IDX P0, R29, R32, R30, R25 ;  /* 0x0000001e201d7389 */ /* 0x0010640000000019 */
[----:B01-3--:R-:W-:Y:S05]  /*6f20*/  ENDCOLLECTIVE ;  /* 0x000000000000791b */ /* 0x00bfea0003800000 */
.L_x_6306:
[----:B------:R-:W-:Y:S05]  /*6f30*/  BSYNC B0 ;  /* 0x0000000000007941 */ /* 0x000fea0003800000 */
.L_x_6305:
[----:B------:R-:W-:Y:S05]  /*6f40*/  BRA `(.L_x_6307) ;  /* 0xffffffe000647947 */ /* 0x000fea000383ffff */
.L_x_6160:
[----:B------:R-:W-:Y:S01]  /*6f50*/  BSSY B0, `(.L_x_6308) ;  /* 0x0000006000007945 */ /* 0x000fe20003800000 */
[----:B------:R-:W-:Y:S02]  /*6f60*/  IMAD.MOV.U32 R30, RZ, RZ, R18 ;  /* 0x000000ffff1e7224 */ /* 0x000fe400078e0012 */
[----:B------:R-:W-:-:S07]  /*6f70*/  IMAD.MOV.U32 R29, RZ, RZ, -0x1 ;  /* 0xffffffffff1d7424 */ /* 0x000fce00078e00ff */
[----:B0--3--:R-:W-:Y:S05]  /*6f80*/  WARPSYNC.COLLECTIVE R29, `(.L_x_6309) ;  /* 0x000000001d087348 */ /* 0x009fea0003c00000 */
[----:B0-----:R0:W1:Y:S02]  /*6f90*/  SHFL.IDX P0, R29, R32, R30, R25 ;  /* 0x0000001e201d7389 */ /* 0x0010640000000019 */
[----:B01-3--:R-:W-:Y:S05]  /*6fa0*/  ENDCOLLECTIVE ;  /* 0x000000000000791b */ /* 0x00bfea0003800000 */
.L_x_6309:
[----:B------:R-:W-:Y:S05]  /*6fb0*/  BSYNC B0 ;  /* 0x0000000000007941 */ /* 0x000fea0003800000 */
.L_x_6308:
[----:B------:R-:W-:Y:S05]  /*6fc0*/  BRA `(.L_x_6310) ;  /* 0xffffffe0005c7947 */ /* 0x000fea000383ffff */
.L_x_6162:
[----:B------:R-:W-:Y:S01]  /*6fd0*/  BSSY B0, `(.L_x_6311) ;  /* 0x0000006000007945 */ /* 0x000fe20003800000 */
[----:B------:R-:W-:Y:S01]  /*6fe0*/  IMAD.MOV.U32 R30, RZ, RZ, R19 ;  /* 0x000000ffff1e7224 */ /* 0x000fe200078e0013 */
[----:B------:R-:W-:-:S07]  /*6ff0*/  MOV R29, 0xffffffff ;  /* 0xffffffff001d7802 */ /* 0x000fce0000000f00 */
[----:B0--3--:R-:W-:Y:S05]  /*7000*/  WARPSYNC.COLLECTIVE R29, `(.L_x_6312) ;  /* 0x000000001d087348 */ /* 0x009fea0003c00000 */
[----:B0-----:R0:W1:Y:S02]  /*7010*/  SHFL.IDX P0, R29, R32, R30, R25 ;  /* 0x0000001e201d7389 */ /* 0x0010640000000019 */
[----:B01-3--:R-:W-:Y:S05]  /*7020*/  ENDCOLLECTIVE ;  /* 0x000000000000791b */ /* 0x00bfea0003800000 */
.L_x_6312:
[----:B------:R-:W-:Y:S05]  /*7030*/  BSYNC B0 ;  /* 0x0000000000007941 */ /* 0x000fea0003800000 */
.L_x_6311:
[----:B------:R-:W-:Y:S05]  /*7040*/  BRA `(.L_x_6313) ;  /* 0xffffffe000547947 */ /* 0x000fea000383ffff */
.L_x_6164:
[----:B------:R-:W-:Y:S01]  /*7050*/  BSSY B0, `(.L_x_6314) ;  /* 0x0000006000007945 */ /* 0x000fe20003800000 */
[----:B------:R-:W-:Y:S02]  /*7060*/  IMAD.MOV.U32 R30, RZ, RZ, R20 ;  /* 0x000000ffff1e7224 */ /* 0x000fe400078e0014 */
[----:B------:R-:W-:-:S07]  /*7070*/  IMAD.MOV.U32 R29, RZ, RZ, -0x1 ;  /* 0xffffffffff1d7424 */ /* 0x000fce00078e00ff */
[----:B0--3--:R-:W-:Y:S05]  /*7080*/  WARPSYNC.COLLECTIVE R29, `(.L_x_6315) ;  /* 0x000000001d087348 */ /* 0x009fea0003c00000 */
[----:B0-----:R0:W1:Y:S02]  /*7090*/  SHFL.IDX P0, R29, R32, R30, R25 ;  /* 0x0000001e201d7389 */ /* 0x0010640000000019 */
[----:B01-3--:R-:W-:Y:S05]  /*70a0*/  ENDCOLLECTIVE ;  /* 0x000000000000791b */ /* 0x00bfea0003800000 */
.L_x_6315:
[----:B------:R-:W-:Y:S05]  /*70b0*/  BSYNC B0 ;  /* 0x0000000000007941 */ /* 0x000fea0003800000 */
.L_x_6314:
[----:B------:R-:W-:Y:S05]  /*70c0*/  BRA `(.L_x_6316) ;  /* 0xffffffe0004c7947 */ /* 0x000fea000383ffff */
.L_x_6317:
        /* <DEDUP_REMOVED lines=11> */
.L_x_58274:


//--------------------- .text._Z9cuda_gemmIiLi256ELi4ELi1ELi256ELi32ELi32ELi32ELi0ELi1EEviiiPT_S1_S1_ii --------------------------
	.section	.text._Z9cuda_gemmIiLi256ELi4ELi1ELi256ELi32ELi32ELi32ELi0ELi1EEviiiPT_S1_S1_ii,"ax",@progbits
	.align	128
        .global         _Z9cuda_gemmIiLi256ELi4ELi1ELi256ELi32ELi32ELi32ELi0ELi1EEviiiPT_S1_S1_ii
        .type           _Z9cuda_gemmIiLi256ELi4ELi1ELi256ELi32ELi32ELi32ELi0ELi1EEviiiPT_S1_S1_ii,@function
        .size           _Z9cuda_gemmIiLi256ELi4ELi1ELi256ELi32ELi32ELi32ELi0ELi1EEviiiPT_S1_S1_ii,(.L_x_58012 - _Z9cuda_gemmIiLi256ELi4ELi1ELi256ELi32ELi32ELi32ELi0ELi1EEviiiPT_S1_S1_ii)
        .other          _Z9cuda_gemmIiLi256ELi4ELi1ELi256ELi32ELi32ELi32ELi0ELi1EEviiiPT_S1_S1_ii,@"STO_CUDA_ENTRY STV_DEFAULT"
_Z9cuda_gemmIiLi256ELi4ELi1ELi256ELi32ELi32ELi32ELi0ELi1EEviiiPT_S1_S1_ii:
.text._Z9cuda_gemmIiLi256ELi4ELi1ELi256ELi32ELi32ELi32ELi0ELi1EEviiiPT_S1_S1_ii:
        /* <DEDUP_REMOVED lines=8> */
[----:B------:R-:W-:Y:S05]  /*0080*/  CALL.REL.NOINC `($__internal_61_$__cuda_sm20_div_u16) ;  /* 0x0000002000647944 */ /* 0x000fea0003c00000 */
        /* <DEDUP_REMOVED lines=14> */
[----:B0-----:R-:W-:Y:S02]  /*0170*/  LEA R12, R12, R5, 0x18 ;  /* 0x000000050c0c7211 */ /* 0x001fe400078ec0ff */
[----:B------:R-:W-:-:S07]  /*0180*/  MOV R5, R0 ;  /* 0x0000000000057202 */ /* 0x000fce0000000f00 */
.L_x_6320:
[----:B01----:R-:W-:-:S06]  /*0190*/  IMAD.WIDE.U32 R6, R5, 0x4, R8 ;  /* 0x0000000405067825 */ /* 0x003fcc00078e0008 */
[----:B------:R-:W3:Y:S01]  /*01a0*/  LDG.E R6, desc[UR20][R6.64] ;  /* 0x0000001406067981 */ /* 0x000ee2000c1e1900 */
[C---:B------:R-:W-:Y:S01]  /*01b0*/  LOP3.LUT R11, R5.reuse, 0x1f, RZ, 0xc0, !PT ;  /* 0x0000001f050b7812 */ /* 0x040fe200078ec0ff */
[----:B------:R-:W-:Y:S01]  /*01c0*/  VIADD R10, R10, 0x1 ;  /* 0x000000010a0a7836 */ /* 0x000fe20000000000 */
[----:B------:R-:W-:Y:S01]  /*01d0*/  SHF.R.U32.HI R13, RZ, 0x3, R5 ;  /* 0x00000003ff0d7819 */ /* 0x000fe20000011605 */
[----:B------:R-:W-:Y:S02]  /*01e0*/  VIADD R5, R5, UR13 ;  /* 0x0000000d05057c36 */ /* 0x000fe40008000000 */
[----:B------:R-:W-:Y:S01]  /*01f0*/  IMAD R11, R11, 0x84, R12 ;  /* 0x000000840b0b7824 */ /* 0x000fe200078e020c */
[----:B------:R-:W-:Y:S02]  /*0200*/  LOP3.LUT R14, R13, 0x1ffffffc, RZ, 0xc0, !PT ;  /* 0x1ffffffc0d0e7812 */ /* 0x000fe400078ec0ff */
[----:B------:R-:W-:-:S03]  /*0210*/  LOP3.LUT R13, R10, R15, RZ, 0x3c, !PT ;  /* 0x0000000f0a0d7212 */ /* 0x000fc600078e3cff */
[----:B------:R-:W-:Y:S01]  /*0220*/  IMAD.IADD R11, R11, 0x1, R14 ;  /* 0x000000010b0b7824 */ /* 0x000fe200078e020e */
[----:B------:R-:W-:-:S04]  /*0230*/  ISETP.NE.AND P0, PT, R13, 0x2, PT ;  /* 0x000000020d00780c */ /* 0x000fc80003f05270 */
[----:B---3--:R0:W-:Y:S09]  /*0240*/  STS [R11], R6 ;  /* 0x000000060b007388 */ /* 0x0081f20000000800 */
[----:B------:R-:W-:Y:S05]  /*0250*/  @P0 BRA `(.L_x_6320) ;  /* 0xfffffffc00cc0947 */ /* 0x000fea000383ffff */
.L_x_6319:
[----:B------:R-:W-:Y:S05]  /*0260*/  BSYNC.RECONVERGENT B0 ;  /* 0x0000000000007941 */ /* 0x000fea0003800200 */
.L_x_6318:
[----:B------:R-:W-:Y:S01]  /*0270*/  BSSY.RECONVERGENT B0, `(.L_x_6321) ;  /* 0x0000028000007945 */ /* 0x000fe20003800200 */
.L_x_6322:
[C---:B------:R-:W-:Y:S01]  /*0280*/  IADD3 R21, PT, PT, R5.reuse, UR13, RZ ;  /* 0x0000000d05157c10 */ /* 0x040fe2000fffe0ff */
[----:B-12---:R-:W-:-:S04]  /*0290*/  IMAD.WIDE.U32 R12, R5, 0x4, R2 ;  /* 0x00000004050c7825 */ /* 0x006fc800078e0002 */
[C---:B------:R-:W-:Y:S02]  /*02a0*/  VIADD R15, R21.reuse, UR13 ;  /* 0x0000000d150f7c36 */ /* 0x040fe40008000000 */
[--C-:B0-----:R-:W-:Y:S01]  /*02b0*/  IMAD.WIDE.U32 R6, R21, 0x4, R2.reuse ;  /* 0x0000000415067825 */ /* 0x101fe200078e0002 */
        /* <DEDUP_REMOVED lines=13> */
[----:B------:R-:W-:Y:S01]  /*0390*/  SHF.R.U32.HI R15, RZ, 0x3, R15 ;  /* 0x00000003ff0f7819 */ /* 0x000fe2000001160f */
[----:B------:R-:W-:Y:S01]  /*03a0*/  IMAD R19, R19, 0x84, R23 ;  /* 0x0000008413137824 */ /* 0x000fe200078e0217 */
[----:B------:R-:W-:Y:S02]  /*03b0*/  LOP3.LUT R18, R17, 0x1f, RZ, 0xc0, !PT ;  /* 0x0000001f11127812 */ /* 0x000fe400078ec0ff */
[----:B------:R-:W-:Y:S01]  /*03c0*/  SHF.R.U32.HI R7, RZ, 0x3, R17 ;  /* 0x00000003ff077819 */ /* 0x000fe20000011611 */
        /* <DEDUP_REMOVED lines=16> */
[----:B-----5:R1:W-:Y:S01]  /*04d0*/  STS [R9], R10 ;  /* 0x0000000a09007388 */ /* 0x0203e20000000800 */
[----:B------:R-:W-:Y:S05]  /*04e0*/  @!P0 BRA `(.L_x_6322) ;  /* 0xfffffffc00648947 */ /* 0x000fea000383ffff */
[----:B------:R-:W-:Y:S05]  /*04f0*/  BSYNC.RECONVERGENT B0 ;  /* 0x0000000000007941 */ /* 0x000fea0003800200 */
.L_x_6321:
[----:B------:R-:W0:Y:S08]  /*0500*/  LDC R2, c[0x0][0x374] ;  /* 0x0000dd00ff027b82 */ /* 0x000e300000000800 */
[----:B------:R-:W2:Y:S01]  /*0510*/  S2UR UR18, SR_CTAID.Y ;  /* 0x00000000001279c3 */ /* 0x000ea20000002600 */
[----:B0-----:R-:W-:-:S05]  /*0520*/  IMAD.SHL.U32 R3, R2, 0x4, RZ ;  /* 0x0000000402037824 */ /* 0x001fca00078e00ff */
[----:B--2---:R-:W-:-:S13]  /*0530*/  ISETP.LE.U32.AND P0, PT, R3, UR18, PT ;  /* 0x0000001203007c0c */ /* 0x004fda000bf03070 */
[----:B------:R-:W-:Y:S05]  /*0540*/  @P0 EXIT ;  /* 0x000000000000094d */ /* 0x000fea0003800000 */
[----:B-1----:R-:W0:Y:S01]  /*0550*/  I2F.U32.RP R8, UR13 ;  /* 0x0000000d00087d06 */ /* 0x002e220008209000 */
[C---:B------:R-:W-:Y:S01]  /*0560*/  ISETP.GE.U32.AND P0, PT, R4.reuse, 0x100, PT ;  /* 0x000001000400780c */ /* 0x040fe20003f06070 */
[----:B------:R-:W1:Y:S01]  /*0570*/  LDCU UR10, c[0x0][0x388] ;  /* 0x00007100ff0a77ac */ /* 0x000e620008000800 */
[----:B------:R-:W-:Y:S01]  /*0580*/  VIMNMX.U32 R3, PT, PT, R4, 0x100, !PT ;  /* 0x0000010004037848 */ /* 0x000fe20007fe0000 */
[----:B------:R-:W2:Y:S01]  /*0590*/  S2UR UR6, SR_CTAID.X ;  /* 0x00000000000679c3 */ /* 0x000ea20000002500 */
[----:B------:R-:W-:Y:S01]  /*05a0*/  SEL R5, RZ, 0x1, P0 ;  /* 0x00000001ff057807 */ /* 0x000fe20000000000 */
[----:B------:R-:W3:Y:S01]  /*05b0*/  LDCU.64 UR4, c[0x0][0x390] ;  /* 0x00007200ff0477ac */ /* 0x000ee20008000a00 */
[----:B------:R-:W-:Y:S02]  /*05c0*/  ISETP.NE.U32.AND P2, PT, RZ, UR13, PT ;  /* 0x0000000dff007c0c */ /* 0x000fe4000bf45070 */
[----:B------:R-:W-:Y:S01]  /*05d0*/  IADD3 R3, PT, PT, R3, -R4, -R5 ;  /* 0x8000000403037210 */ /* 0x000fe20007ffe805 */
[----:B------:R-:W-:-:S02]  /*05e0*/  UIADD3 UR8, UPT, UPT, UR19, 0x1080, URZ ;  /* 0x0000108013087890 */ /* 0x000fc4000fffe0ff */
[----:B------:R-:W-:Y:S02]  /*05f0*/  UIADD3 UR9, UPT, UPT, UR19, 0x1480, URZ ;  /* 0x0000148013097890 */ /* 0x000fe4000fffe0ff */
[----:B------:R-:W-:Y:S01]  /*0600*/  ULEA UR8, UR22, UR8, 0x18 ;  /* 0x0000000816087291 */ /* 0x000fe2000f8ec0ff */
[----:B0-----:R-:W0:Y:S01]  /*0610*/  MUFU.RCP R8, R8 ;  /* 0x0000000800087308 */ /* 0x001e220000001000 */
[----:B------:R-:W-:Y:S02]  /*0620*/  ULEA UR9, UR22, UR9, 0x18 ;  /* 0x0000000916097291 */ /* 0x000fe4000f8ec0ff */
[----:B------:R-:W-:Y:S02]  /*0630*/  USHF.L.U32 UR12, UR13, 0x2, URZ ;  /* 0x000000020d0c7899 */ /* 0x000fe400080006ff */
[----:B-1----:R-:W-:-:S04]  /*0640*/  USHF.R.S32.HI UR7, URZ, 0x1f, UR10 ;  /* 0x0000001fff077899 */ /* 0x002fc8000801140a */
[----:B------:R-:W-:Y:S02]  /*0650*/  ULEA.HI UR7, UR7, UR10, URZ, 0x5 ;  /* 0x0000000a07077291 */ /* 0x000fe4000f8f28ff */
[----:B---3--:R-:W-:Y:S02]  /*0660*/  UIMAD.WIDE.U32 UR14, UR13, 0x4, UR4 ;  /* 0x000000040d0e78a5 */ /* 0x008fe4000f8e0004 */
[----:B--2---:R-:W-:Y:S02]  /*0670*/  USHF.L.U32 UR11, UR6, 0x8, URZ ;  /* 0x00000008060b7899 */ /* 0x004fe400080006ff */
[----:B------:R-:W-:Y:S01]  /*0680*/  UIMAD.WIDE.U32 UR16, UR13, 0x8, UR4 ;  /* 0x000000080d1078a5 */ /* 0x000fe2000f8e0004 */
[----:B0-----:R-:W-:Y:S01]  /*0690*/  VIADD R6, R8, 0xffffffe ;  /* 0x0ffffffe08067836 */ /* 0x001fe20000000000 */
[----:B------:R-:W-:Y:S02]  /*06a0*/  USHF.L.U32 UR6, UR6, 0x3, URZ ;  /* 0x0000000306067899 */ /* 0x000fe400080006ff */
[----:B------:R-:W-:Y:S01]  /*06b0*/  UIMAD.WIDE.U32 UR4, UR13, 0xc, UR4 ;  /* 0x0000000c0d0478a5 */ /* 0x000fe2000f8e0004 */
[----:B------:R0:W1:Y:S01]  /*06c0*/  F2I.FTZ.U32.TRUNC.NTZ R7, R6 ;  /* 0x0000000600077305 */ /* 0x000062000021f000 */
[----:B------:R-:W-:Y:S01]  /*06d0*/  USHF.R.S32.HI UR7, URZ, 0x5, UR7 ;  /* 0x00000005ff077899 */ /* 0x000fe20008011407 */
[----:B0-----:R-:W-:Y:S01]  /*06e0*/  IMAD.MOV.U32 R6, RZ, RZ, RZ ;  /* 0x000000ffff067224 */ /* 0x001fe200078e00ff */
[----:B-1----:R-:W-:-:S05]  /*06f0*/  IADD3 R9, PT, PT, RZ, -R7, RZ ;  /* 0x80000007ff097210 */ /* 0x002fca0007ffe0ff */
[----:B------:R-:W-:-:S04]  /*0700*/  IMAD R9, R9, UR13, RZ ;  /* 0x0000000d09097c24 */ /* 0x000fc8000f8e02ff */
[----:B------:R-:W-:Y:S01]  /*0710*/  IMAD.HI.U32 R10, R7, R9, R6 ;  /* 0x00000009070a7227 */ /* 0x000fe200078e0006 */
[----:B------:R-:W-:-:S03]  /*0720*/  SHF.R.U32.HI R6, RZ, 0x1, R0 ;  /* 0x00000001ff067819 */ /* 0x000fc60000011600 */
[----:B------:R-:W-:Y:S01]  /*0730*/  IMAD.SHL.U32 R7, R0, 0x10, RZ ;  /* 0x0000001000077824 */ /* 0x000fe200078e00ff */
[----:B------:R-:W-:Y:S01]  /*0740*/  LOP3.LUT R6, R6, 0x7, RZ, 0xc0, !PT ;  /* 0x0000000706067812 */ /* 0x000fe200078ec0ff */
[----:B------:R-:W-:-:S03]  /*0750*/  IMAD.HI.U32 R10, R10, R3, RZ ;  /* 0x000000030a0a7227 */ /* 0x000fc600078e00ff */
[----:B------:R-:W-:Y:S01]  /*0760*/  LOP3.LUT R15, R7, 0x10, RZ, 0xc0, !PT ;  /* 0x00000010070f7812 */ /* 0x000fe200078ec0ff */
[----:B------:R-:W-:Y:S01]  /*0770*/  IMAD.MOV R4, RZ, RZ, -R10 ;  /* 0x000000ffff047224 */ /* 0x000fe200078e0a0a */
[C---:B------:R-:W-:Y:S01]  /*0780*/  IADD3 R11, PT, PT, R6.reuse, 0xc, RZ ;  /* 0x0000000c060b7810 */ /* 0x040fe20007ffe0ff */
[C---:B------:R-:W-:Y:S01]  /*0790*/  VIADD R9, R6.reuse, 0xb ;  /* 0x0000000b06097836 */ /* 0x040fe20000000000 */
[----:B------:R-:W-:Y:S01]  /*07a0*/  IADD3 R17, PT, PT, R6, -0x1, RZ ;  /* 0xffffffff06117810 */ /* 0x000fe20007ffe0ff */
[----:B------:R-:W-:Y:S01]  /*07b0*/  IMAD R3, R4, UR13, R3 ;  /* 0x0000000d04037c24 */ /* 0x000fe2000f8e0203 */
[----:B------:R-:W-:Y:S01]  /*07c0*/  LOP3.LUT R18, R11, 0xf, RZ, 0xc0, !PT ;  /* 0x0000000f0b127812 */ /* 0x000fe200078ec0ff */
[C---:B------:R-:W-:Y:S01]  /*07d0*/  VIADD R12, R6.reuse, 0xd ;  /* 0x0000000d060c7836 */ /* 0x040fe20000000000 */
[----:B------:R-:W-:Y:S01]  /*07e0*/  LOP3.LUT R24, R17, 0xf, RZ, 0xc0, !PT ;  /* 0x0000000f11187812 */ /* 0x000fe200078ec0ff */
[C---:B------:R-:W-:Y:S01]  /*07f0*/  VIADD R14, R6.reuse, 0xe ;  /* 0x0000000e060e7836 */ /* 0x040fe20000000000 */
[----:B------:R-:W-:Y:S01]  /*0800*/  ISETP.GE.U32.AND P0, PT, R3, UR13, PT ;  /* 0x0000000d03007c0c */ /* 0x000fe2000bf06070 */
[----:B------:R-:W-:Y:S01]  /*0810*/  VIADD R7, R6, 0x9 ;  /* 0x0000000906077836 */ /* 0x000fe20000000000 */
[----:B------:R-:W-:Y:S01]  /*0820*/  LOP3.LUT R20, R12, 0xf, RZ, 0xc0, !PT ;  /* 0x0000000f0c147812 */ /* 0x000fe200078ec0ff */
[----:B------:R-:W-:Y:S01]  /*0830*/  VIADD R8, R6, 0xa ;  /* 0x0000000a06087836 */ /* 0x000fe20000000000 */
[----:B------:R-:W-:Y:S01]  /*0840*/  LOP3.LUT R22, R14, 0xf, RZ, 0xc0, !PT ;  /* 0x0000000f0e167812 */ /* 0x000fe200078ec0ff */
[----:B------:R-:W-:Y:S01]  /*0850*/  IMAD.SHL.U32 R4, R0, 0x4, RZ ;  /* 0x0000000400047824 */ /* 0x000fe200078e00ff */
[----:B------:R-:W-:Y:S01]  /*0860*/  LOP3.LUT R12, R7, 0xf, RZ, 0xc0, !PT ;  /* 0x0000000f070c7812 */ /* 0x000fe200078ec0ff */
[----:B------:R-:W-:Y:S01]  /*0870*/  IMAD R13, R6, 0x20, R15 ;  /* 0x00000020060d7824 */ /* 0x000fe200078e020f */
[----:B------:R-:W-:Y:S01]  /*0880*/  LOP3.LUT R14, R8, 0xf, RZ, 0xc0, !PT ;  /* 0x0000000f080e7812 */ /* 0x000fe200078ec0ff */
[C---:B------:R-:W-:Y:S01]  /*0890*/  VIADD R17, R4.reuse, UR9 ;  /* 0x0000000904117c36 */ /* 0x040fe20008000000 */
[----:B------:R-:W-:Y:S01]  /*08a0*/  LOP3.LUT R16, R4, 0x7c, RZ, 0xc0, !PT ;  /* 0x0000007c04107812 */ /* 0x000fe200078ec0ff */
[----:B------:R-:W-:Y:S01]  /*08b0*/  IMAD R7, R6, -0x1f, R13 ;  /* 0xffffffe106077824 */ /* 0x000fe200078e020d */
[----:B------:R-:W-:Y:S01]  /*08c0*/  LOP3.LUT R26, R13, R18, RZ, 0xfc, !PT ;  /* 0x000000120d1a7212 */ /* 0x000fe200078efcff */
[----:B------:R-:W-:Y:S01]  /*08d0*/  @P0 VIADD R10, R10, 0x1 ;  /* 0x000000010a0a0836 */ /* 0x000fe20000000000 */
[----:B------:R-:W-:Y:S01]  /*08e0*/  @P0 IADD3 R3, PT, PT, R3, -UR13, RZ ;  /* 0x8000000d03030c10 */ /* 0x000fe2000fffe0ff */
[----:B------:R-:W-:Y:S01]  /*08f0*/  VIADD R21, R7, 0x4 ;  /* 0x0000000407157836 */ /* 0x000fe20000000000 */
[----:B------:R-:W-:Y:S01]  /*0900*/  LOP3.LUT R27, R13, R20, RZ, 0xfc, !PT ;  /* 0x000000140d1b7212 */ /* 0x000fe200078efcff */
[----:B------:R-:W-:Y:S01]  /*0910*/  VIADD R23, R7, 0x6 ;  /* 0x0000000607177836 */ /* 0x000fe20000000000 */
[----:B------:R-:W-:-:S02]  /*0920*/  ISETP.GE.U32.AND P1, PT, R3, UR13, PT ;  /* 0x0000000d03007c0c */ /* 0x000fc4000bf26070 */
[C---:B------:R-:W-:Y:S02]  /*0930*/  LOP3.LUT R36, R13.reuse, R22, RZ, 0xfc, !PT ;  /* 0x000000160d247212 */ /* 0x040fe400078efcff */
[----:B------:R-:W-:Y:S02]  /*0940*/  LOP3.LUT R37, R13, R24, RZ, 0xfc, !PT ;  /* 0x000000180d257212 */ /* 0x000fe400078efcff */
[-C--:B------:R-:W-:Y:S02]  /*0950*/  LOP3.LUT R11, R22, R15.reuse, RZ, 0xfc, !PT ;  /* 0x0000000f160b7212 */ /* 0x080fe400078efcff */
[----:B------:R-:W-:Y:S02]  /*0960*/  LOP3.LUT R12, R12, R15, RZ, 0xfc, !PT ;  /* 0x0000000f0c0c7212 */ /* 0x000fe400078efcff */
[----:B------:R-:W-:Y:S02]  /*0970*/  IADD3 R16, PT, PT, R16, UR23, RZ ;  /* 0x0000001710107c10 */ /* 0x000fe4000fffe0ff */
[----:B------:R-:W-:Y:S01]  /*0980*/  IADD3 R19, PT, PT, R7, 0x2, RZ ;  /* 0x0000000207137810 */ /* 0x000fe20007ffe0ff */
[----:B------:R-:W-:Y:S01]  /*0990*/  @P1 VIADD R10, R10, 0x1 ;  /* 0x000000010a0a1836 */ /* 0x000fe20000000000 */
[----:B------:R-:W-:-:S02]  /*09a0*/  @!P2 LOP3.LUT R10, RZ, UR13, RZ, 0x33, !PT ;  /* 0x0000000dff0aac12 */ /* 0x000fc4000f8e33ff */
[----:B------:R-:W-:Y:S02]  /*09b0*/  IADD3 R22, PT, PT, R7, 0x5, RZ ;  /* 0x0000000507167810 */ /* 0x000fe40007ffe0ff */
[----:B------:R-:W-:Y:S02]  /*09c0*/  IADD3 R3, PT, PT, R5, R10, RZ ;  /* 0x0000000a05037210 */ /* 0x000fe40007ffe0ff */
[----:B------:R-:W-:Y:S02]  /*09d0*/  LOP3.LUT R10, R9, 0xf, RZ, 0xc0, !PT ;  /* 0x0000000f090a7812 */ /* 0x000fe400078ec0ff */
[-C--:B------:R-:W-:Y:S01]  /*09e0*/  LOP3.LUT R9, R18, R15.reuse, RZ, 0xfc, !PT ;  /* 0x0000000f12097212 */ /* 0x080fe200078efcff */
[----:B------:R-:W-:Y:S01]  /*09f0*/  VIADD R18, R7, 0x1 ;  /* 0x0000000107127836 */ /* 0x000fe20000000000 */
[----:B------:R-:W-:Y:S02]  /*0a00*/  LOP3.LUT R25, R13, R10, RZ, 0xfc, !PT ;  /* 0x0000000a0d197212 */ /* 0x000fe400078efcff */
[----:B------:R-:W-:-:S02]  /*0a10*/  LOP3.LUT R8, R10, R15, RZ, 0xfc, !PT ;  /* 0x0000000f0a087212 */ /* 0x000fc400078efcff */
[-C--:B------:R-:W-:Y:S02]  /*0a20*/  LOP3.LUT R13, R14, R15.reuse, RZ, 0xfc, !PT ;  /* 0x0000000f0e0d7212 */ /* 0x080fe400078efcff */
[-C--:B------:R-:W-:Y:S01]  /*0a30*/  LOP3.LUT R10, R20, R15.reuse, RZ, 0xfc, !PT ;  /* 0x0000000f140a7212 */ /* 0x080fe200078efcff */
[C---:B------:R-:W-:Y:S01]  /*0a40*/  VIADD R20, R7.reuse, 0x3 ;  /* 0x0000000307147836 */ /* 0x040fe20000000000 */
[----:B------:R-:W-:Y:S01]  /*0a50*/  LOP3.LUT R14, R24, R15, RZ, 0xfc, !PT ;  /* 0x0000000f180e7212 */ /* 0x000fe200078efcff */
[----:B------:R-:W-:Y:S01]  /*0a60*/  VIADD R24, R7, 0x7 ;  /* 0x0000000707187836 */ /* 0x000fe20000000000 */
[----:B------:R-:W-:Y:S02]  /*0a70*/  MOV R5, UR18 ;  /* 0x0000001200057c02 */ /* 0x000fe40008000f00 */
[----:B------:R-:W-:Y:S02]  /*0a80*/  LOP3.LUT R15, R15, 0x8, R6, 0xfe, !PT ;  /* 0x000000080f0f7812 */ /* 0x000fe400078efe06 */
[----:B------:R-:W-:-:S02]  /*0a90*/  LEA R25, R25, UR8, 0x2 ;  /* 0x0000000819197c11 */ /* 0x000fc4000f8e10ff */
[----:B------:R-:W-:Y:S02]  /*0aa0*/  LEA R26, R26, UR8, 0x2 ;  /* 0x000000081a1a7c11 */ /* 0x000fe4000f8e10ff */
[----:B------:R-:W-:Y:S02]  /*0ab0*/  LEA R27, R27, UR8, 0x2 ;  /* 0x000000081b1b7c11 */ /* 0x000fe4000f8e10ff */
[----:B------:R-:W-:Y:S02]  /*0ac0*/  LEA R36, R36, UR8, 0x2 ;  /* 0x0000000824247c11 */ /* 0x000fe4000f8e10ff */
[----:B------:R-:W-:-:S07]  /*0ad0*/  LEA R37, R37, UR8, 0x2 ;  /* 0x0000000825257c11 */ /* 0x000fce000f8e10ff */
.L_x_6340:
[C---:B------:R-:W-:Y:S01]  /*0ae0*/  LOP3.LUT R42, R3.reuse, 0x3, RZ, 0xc0, !PT ;  /* 0x00000003032a7812 */ /* 0x040fe200078ec0ff */
[----:B------:R-:W-:Y:S01]  /*0af0*/  BSSY.RECONVERGENT B0, `(.L_x_6323) ;  /* 0x0000025000007945 */ /* 0x000fe20003800200 */
[----:B------:R-:W-:Y:S01]  /*0b00*/  IADD3 R38, PT, PT, R0, UR13, RZ ;  /* 0x0000000d00267c10 */ /* 0x000fe2000fffe0ff */
[--C-:B------:R-:W-:Y:S01]  /*0b10*/  IMAD.MOV.U32 R41, RZ, RZ, R0.reuse ;  /* 0x000000ffff297224 */ /* 0x100fe200078e0000 */
[----:B------:R-:W-:Y:S01]  /*0b20*/  ISETP.NE.AND P0, PT, R42, 0x3, PT ;  /* 0x000000032a00780c */ /* 0x000fe20003f05270 */
[----:B------:R-:W-:Y:S01]  /*0b30*/  IMAD.MOV.U32 R40, RZ, RZ, R0 ;  /* 0x000000ffff287224 */ /* 0x000fe200078e0000 */
[----:B------:R-:W-:Y:S02]  /*0b40*/  ISETP.GE.U32.AND P1, PT, R3, 0x3, PT ;  /* 0x000000030300780c */ /* 0x000fe40003f26070 */
[----:B------:R-:W-:-:S09]  /*0b50*/  IADD3 R39, PT, PT, R38, UR13, RZ ;  /* 0x0000000d26277c10 */ /* 0x000fd2000fffe0ff */
[----:B0-----:R-:W-:Y:S05]  /*0b60*/  @!P0 BRA `(.L_x_6324) ;  /* 0x0000000000748947 */ /* 0x001fea0003800000 */
        /* <DEDUP_REMOVED lines=8> */
[----:B------:R-:W-:Y:S01]  /*0bf0*/  ISETP.NE.AND P2, PT, R42, RZ, PT ;  /* 0x000000ff2a00720c */ /* 0x000fe20003f45270 */
[----:B------:R-:W-:Y:S01]  /*0c00*/  UIADD3 UR8, UPT, UPT, UR8, 0x1080, URZ ;  /* 0x0000108008087890 */ /* 0x000fe2000fffe0ff */
[----:B------:R-:W-:Y:S01]  /*0c10*/  IMAD.SHL.U32 R31, R0, 0x4, RZ ;  /* 0x00000004001f7824 */ /* 0x000fe200078e00ff */
[----:B------:R-:W-:Y:S02]  /*0c20*/  MOV R41, R38 ;  /* 0x0000002600297202 */ /* 0x000fe40000000f00 */
[----:B0-----:R-:W-:-:S06]  /*0c30*/  ULEA UR8, UR10, UR8, 0x18 ;  /* 0x000000080a087291 */ /* 0x001fcc000f8ec0ff */
[----:B------:R-:W-:-:S03]  /*0c40*/  VIADD R33, R31, UR8 ;  /* 0x000000081f217c36 */ /* 0x000fc60008000000 */
[----:B--2---:R0:W-:Y:S01]  /*0c50*/  STS [R31+UR8], R30 ;  /* 0x0000001e1f007988 */ /* 0x0041e20008000808 */
        /* <DEDUP_REMOVED lines=9> */
[----:B------:R-:W-:Y:S01]  /*0cf0*/  VIADD R32, R39, UR13 ;  /* 0x0000000d27207c36 */ /* 0x000fe20008000000 */
[----:B------:R-:W-:-:S03]  /*0d00*/  MOV R41, R39 ;  /* 0x0000002700297202 */ /* 0x000fc60000000f00 */
[----:B------:R-:W-:Y:S01]  /*0d10*/  @P2 IMAD.MOV.U32 R41, RZ, RZ, R32 ;  /* 0x000000ffff292224 */ /* 0x000fe200078e0020 */
[----:B--2---:R1:W-:Y:S04]  /*0d20*/  STS [R33+UR12], R28 ;  /* 0x0000001c21007988 */ /* 0x0043e8000800080c */
[----:B---3--:R1:W-:Y:S02]  /*0d30*/  @P2 STS [R35+UR12], R30 ;  /* 0x0000001e23002988 */ /* 0x0083e4000800080c */
.L_x_6324:
[----:B------:R-:W-:Y:S05]  /*0d40*/  BSYNC.RECONVERGENT B0 ;  /* 0x0000000000007941 */ /* 0x000fea0003800200 */
.L_x_6323:
        /* <DEDUP_REMOVED lines=10> */
.L_x_6327:
[----:B------:R-:W1:Y:S01]  /*0df0*/  LDC.64 R32, c[0x0][0x390] ;  /* 0x0000e400ff207b82 */ /* 0x000e620000000a00 */
[----:B------:R-:W-:Y:S01]  /*0e00*/  MOV R34, UR14 ;  /* 0x0000000e00227c02 */ /* 0x000fe20008000f00 */
[----:B------:R-:W-:Y:S01]  /*0e10*/  IMAD.U32 R35, RZ, RZ, UR15 ;  /* 0x0000000fff237e24 */ /* 0x000fe2000f8e00ff */
[----:B------:R-:W-:Y:S01]  /*0e20*/  MOV R29, UR17 ;  /* 0x00000011001d7c02 */ /* 0x000fe20008000f00 */
        /* <DEDUP_REMOVED lines=23> */
.L_x_6326:
[----:B------:R-:W-:Y:S05]  /*0fa0*/  BSYNC.RECONVERGENT B0 ;  /* 0x0000000000007941 */ /* 0x000fea0003800200 */
.L_x_6325:
[----:B------:R-:W-:Y:S04]  /*0fb0*/  BSSY.RECONVERGENT B0, `(.L_x_6328) ;  /* 0x000000d000007945 */ /* 0x000fe80003800200 */
[----:B------:R-:W-:Y:S05]  /*0fc0*/  @!P0 BRA `(.L_x_6329) ;  /* 0x00000000002c8947 */ /* 0x000fea0003800000 */
[----:B------:R3:W-:Y:S01]  /*0fd0*/  STS [R4+UR9], RZ ;  /* 0x000000ff04007988 */ /* 0x0007e20008000809 */
[----:B------:R-:W-:Y:S01]  /*0fe0*/  ISETP.NE.AND P0, PT, R42, RZ, PT ;  /* 0x000000ff2a00720c */ /* 0x000fe20003f05270 */
[----:B------:R-:W-:-:S12]  /*0ff0*/  IMAD.MOV.U32 R40, RZ, RZ, R38 ;  /* 0x000000ffff287224 */ /* 0x000fd800078e0026 */
[----:B---3--:R-:W-:Y:S05]  /*1000*/  @!P0 BRA `(.L_x_6329) ;  /* 0x00000000001c8947 */ /* 0x008fea0003800000 */
[----:B------:R-:W-:Y:S01]  /*1010*/  ISETP.NE.AND P0, PT, R42, 0x1, PT ;  /* 0x000000012a00780c */ /* 0x000fe20003f05270 */
[----:B-12---:R-:W-:Y:S01]  /*1020*/  VIADD R28, R17, UR12 ;  /* 0x0000000c111c7c36 */ /* 0x006fe20008000000 */
[----:B------:R3:W-:Y:S01]  /*1030*/  STS [R17+UR12], RZ ;  /* 0x000000ff11007988 */ /* 0x0007e2000800080c */
[----:B------:R-:W-:Y:S01]  /*1040*/  IADD3 R29, PT, PT, R39, UR13, RZ ;  /* 0x0000000d271d7c10 */ /* 0x000fe2000fffe0ff */
[----:B------:R-:W-:-:S09]  /*1050*/  IMAD.MOV.U32 R40, RZ, RZ, R39 ;  /* 0x000000ffff287224 */ /* 0x000fd200078e0027 */
[----:B------:R3:W-:Y:S01]  /*1060*/  @P0 STS [R28+UR12], RZ ;  /* 0x000000ff1c000988 */ /* 0x0007e2000800080c */
[----:B------:R-:W-:-:S07]  /*1070*/  @P0 IMAD.MOV.U32 R40, RZ, RZ, R29 ;  /* 0x000000ffff280224 */ /* 0x000fce00078e001d */
.L_x_6329:
[----:B------:R-:W-:Y:S05]  /*1080*/  BSYNC.RECONVERGENT B0 ;  /* 0x0000000000007941 */ /* 0x000fea0003800200 */
.L_x_6328:
[----:B------:R-:W-:Y:S04]  /*1090*/  BSSY.RECONVERGENT B0, `(.L_x_6330) ;  /* 0x0000010000007945 */ /* 0x000fe80003800200 */
[----:B------:R-:W-:Y:S05]  /*10a0*/  @!P1 BRA `(.L_x_6331) ;  /* 0x0000000000389947 */ /* 0x000fea0003800000 */
[----:B------:R-:W0:Y:S01]  /*10b0*/  S2R R29, SR_CgaCtaId ;  /* 0x00000000001d7919 */ /* 0x000e220000008800 */
[----:B-123--:R-:W-:-:S04]  /*10c0*/  MOV R28, 0x400 ;  /* 0x00000400001c7802 */ /* 0x00efc80000000f00 */
[----:B------:R-:W-:-:S04]  /*10d0*/  IADD3 R28, PT, PT, R28, 0x1480, RZ ;  /* 0x000014801c1c7810 */ /* 0x000fc80007ffe0ff */
[----:B0-----:R-:W-:-:S07]  /*10e0*/  LEA R31, R29, R28, 0x18 ;  /* 0x0000001c1d1f7211 */ /* 0x001fce00078ec0ff */
.L_x_6332:
[C---:B----4-:R-:W-:Y:S02]  /*10f0*/  IMAD R28, R40.reuse, 0x4, R31 ;  /* 0x00000004281c7824 */ /* 0x050fe400078e021f */
        /* <DEDUP_REMOVED lines=9> */
.L_x_6331:
[----:B------:R-:W-:Y:S05]  /*1190*/  BSYNC.RECONVERGENT B0 ;  /* 0x0000000000007941 */ /* 0x000fea0003800200 */
.L_x_6330:
[----:B------:R-:W5:Y:S01]  /*11a0*/  S2UR UR10, SR_CgaCtaId ;  /* 0x00000000000a79c3 */ /* 0x000f620000008800 */
[----:B-1234-:R-:W-:-:S07]  /*11b0*/  IMAD.SHL.U32 R28, R0, 0x10, RZ ;  /* 0x00000010001c7824 */ /* 0x01efce00078e00ff */
[----:B------:R-:W-:Y:S01]  /*11c0*/  BAR.SYNC.DEFER_BLOCKING 0x0 ;  /* 0x0000000000007b1d */ /* 0x000fe20000010000 */
[----:B0-----:R-:W-:Y:S02]  /*11d0*/  IADD3 R30, PT, PT, R6, 0x9, RZ ;  /* 0x00000009061e7810 */ /* 0x001fe40007ffe0ff */
[----:B------:R-:W-:Y:S02]  /*11e0*/  LOP3.LUT P1, RZ, R0, 0x1, RZ, 0xc0, !PT ;  /* 0x0000000100ff7812 */ /* 0x000fe4000782c0ff */
[----:B------:R-:W-:Y:S01]  /*11f0*/  LOP3.LUT R29, R28, 0x10, RZ, 0xc0, !PT ;  /* 0x000000101c1d7812 */ /* 0x000fe200078ec0ff */
[----:B------:R-:W-:Y:S01]  /*1200*/  VIADD R28, R6, 0xa ;  /* 0x0000000a061c7836 */ /* 0x000fe20000000000 */
[----:B------:R-:W-:Y:S01]  /*1210*/  UMOV UR8, 0x400 ;  /* 0x0000040000087882 */ /* 0x000fe20000000000 */
[----:B------:R-:W-:Y:S01]  /*1220*/  LOP3.LUT R30, R30, 0xf, RZ, 0xc0, !PT ;  /* 0x0000000f1e1e7812 */ /* 0x000fe200078ec0ff */
[----:B------:R-:W-:Y:S01]  /*1230*/  UIADD3 UR8, UPT, UPT, UR8, 0x1080, URZ ;  /* 0x0000108008087890 */ /* 0x000fe2000fffe0ff */
[----:B------:R-:W-:Y:S01]  /*1240*/  IMAD R31, R6, 0x20, R29 ;  /* 0x00000020061f7824 */ /* 0x000fe200078e021d */
[----:B------:R-:W-:-:S04]  /*1250*/  LOP3.LUT R28, R28, 0xf, RZ, 0xc0, !PT ;  /* 0x0000000f1c1c7812 */ /* 0x000fc800078ec0ff */
[C---:B------:R-:W-:Y:S01]  /*1260*/  LOP3.LUT R32, R31.reuse, R28, RZ, 0xfc, !PT ;  /* 0x0000001c1f207212 */ /* 0x040fe200078efcff */
[----:B------:R-:W0:Y:S01]  /*1270*/  @!P1 S2R R29, SR_CgaCtaId ;  /* 0x00000000001d9919 */ /* 0x000e220000008800 */
[C---:B------:R-:W-:Y:S02]  /*1280*/  LOP3.LUT R30, R31.reuse, R30, RZ, 0xfc, !PT ;  /* 0x0000001e1f1e7212 */ /* 0x040fe400078efcff */
[C---:B------:R-:W-:Y:S02]  /*1290*/  LOP3.LUT R28, R31.reuse, 0x8, R6, 0xfe, !PT ;  /* 0x000000081f1c7812 */ /* 0x040fe400078efe06 */
[----:B------:R-:W-:Y:S01]  /*12a0*/  LOP3.LUT R31, R31, R6, RZ, 0xfc, !PT ;  /* 0x000000061f1f7212 */ /* 0x000fe200078efcff */
[----:B-----5:R-:W-:Y:S01]  /*12b0*/  ULEA UR8, UR10, UR8, 0x18 ;  /* 0x000000080a087291 */ /* 0x020fe2000f8ec0ff */
[----:B------:R-:W1:Y:S05]  /*12c0*/  LDS R47, [R25] ;  /* 0x00000000192f7984 */ /* 0x000e6a0000000800 */
[----:B------:R-:W-:Y:S01]  /*12d0*/  LEA R41, R30, UR8, 0x2 ;  /* 0x000000081e297c11 */ /* 0x000fe2000f8e10ff */
[----:B------:R-:W2:Y:S01]  /*12e0*/  LDS R46, [R26] ;  /* 0x000000001a2e7984 */ /* 0x000ea20000000800 */
[----:B------:R-:W-:-:S02]  /*12f0*/  LEA R40, R32, UR8, 0x2 ;  /* 0x0000000820287c11 */ /* 0x000fc4000f8e10ff */
[----:B------:R-:W-:Y:S01]  /*1300*/  LEA R48, R31, UR8, 0x2 ;  /* 0x000000081f307c11 */ /* 0x000fe2000f8e10ff */
[----:B------:R-:W3:Y:S01]  /*1310*/  LDS R45, [R27] ;  /* 0x000000001b2d7984 */ /* 0x000ee20000000800 */
[----:B------:R-:W-:-:S03]  /*1320*/  LEA R28, R28, UR8, 0x2 ;  /* 0x000000081c1c7c11 */ /* 0x000fc6000f8e10ff */
[----:B------:R-:W4:Y:S04]  /*1330*/  LDS R44, [R36] ;  /* 0x00000000242c7984 */ /* 0x000f280000000800 */
[----:B------:R-:W0:Y:S04]  /*1340*/  LDS R43, [R37] ;  /* 0x00000000252b7984 */ /* 0x000e280000000800 */
[----:B------:R-:W0:Y:S04]  /*1350*/  LDS R41, [R41] ;  /* 0x0000000029297984 */ /* 0x000e280000000800 */
[----:B------:R-:W0:Y:S04]  /*1360*/  LDS R40, [R40] ;  /* 0x0000000028287984 */ /* 0x000e280000000800 */
[----:B------:R-:W0:Y:S04]  /*1370*/  LDS R39, [R48] ;  /* 0x0000000030277984 */ /* 0x000e280000000800 */
[----:B------:R-:W0:Y:S04]  /*1380*/  LDS R38, [R48+0x4] ;  /* 0x0000040030267984 */ /* 0x000e280000000800 */
[----:B------:R-:W0:Y:S04]  /*1390*/  LDS R35, [R48+0x8] ;  /* 0x0000080030237984 */ /* 0x000e280000000800 */
[----:B------:R-:W1:Y:S04]  /*13a0*/  LDS R34, [R48+0xc] ;  /* 0x00000c0030227984 */ /* 0x000e680000000800 */
[----:B------:R-:W1:Y:S04]  /*13b0*/  LDS R33, [R48+0x10] ;  /* 0x0000100030217984 */ /* 0x000e680000000800 */
[----:B------:R-:W1:Y:S04]  /*13c0*/  LDS R32, [R48+0x14] ;  /* 0x0000140030207984 */ /* 0x000e680000000800 */
[----:B------:R-:W1:Y:S04]  /*13d0*/  LDS R31, [R48+0x18] ;  /* 0x00001800301f7984 */ /* 0x000e680000000800 */
[----:B------:R-:W1:Y:S04]  /*13e0*/  LDS R30, [R48+0x1c] ;  /* 0x00001c00301e7984 */ /* 0x000e680000000800 */
[----:B------:R5:W1:Y:S02]  /*13f0*/  LDS R42, [R28] ;  /* 0x000000001c2a7984 */ /* 0x000a640000000800 */
[----:B-----5:R-:W-:-:S04]  /*1400*/  @!P1 MOV R28, 0x400 ;  /* 0x00000400001c9802 */ /* 0x020fc80000000f00 */
[----:B------:R-:W-:-:S04]  /*1410*/  @!P1 IADD3 R28, PT, PT, R28, 0x1480, RZ ;  /* 0x000014801c1c9810 */ /* 0x000fc80007ffe0ff */
[----:B0-----:R-:W-:Y:S02]  /*1420*/  @!P1 LEA R28, R29, R28, 0x18 ;  /* 0x0000001c1d1c9211 */ /* 0x001fe400078ec0ff */
[----:B--234-:R-:W-:-:S07]  /*1430*/  SHF.R.U32.HI R29, RZ, 0x4, R0 ;  /* 0x00000004ff1d7819 */ /* 0x01cfce0000011600 */
.L_x_6334:
[----:B------:R-:W-:Y:S01]  /*1440*/  IMAD R48, R29, 0x84, R16 ;  /* 0x000000841d307824 */ /* 0x000fe200078e0210 */
[----:B------:R-:W-:-:S05]  /*1450*/  UMOV UR8, 0xffffffff ;  /* 0xffffffff00087882 */ /* 0x000fca0000000000 */
[----:B------:R-:W0:Y:S01]  /*1460*/  LDS R48, [R48] ;  /* 0x0000000030307984 */ /* 0x000e220000000800 */
[----:B------:R-:W-:Y:S05]  /*1470*/  BRA.DIV UR8, `(.L_x_6333) ;  /* 0x0000000a08187947 */ /* 0x000fea000b800000 */
[----:B0-----:R-:W0:Y:S04]  /*1480*/  SHFL.IDX PT, R54, R48, R7, 0x1f ;  /* 0x00001f0730367589 */ /* 0x001e2800000e0000 */
[----:B------:R-:W2:Y:S04]  /*1490*/  SHFL.IDX PT, R52, R48, R18, 0x1f ;  /* 0x00001f1230347589 */ /* 0x000ea800000e0000 */
[----:B------:R-:W-:Y:S01]  /*14a0*/  SHFL.IDX PT, R55, R48, R14, 0x1f ;  /* 0x00001f0e30377589 */ /* 0x000fe200000e0000 */
[----:B0-----:R-:W-:-:S04]  /*14b0*/  IMAD R53, R39, R54, RZ ;  /* 0x0000003627357224 */ /* 0x001fc800078e02ff */
[----:B--2---:R-:W-:Y:S02]  /*14c0*/  IMAD R54, R38, R52, R53 ;  /* 0x0000003426367224 */ /* 0x004fe400078e0235 */
[----:B------:R-:W0:Y:S02]  /*14d0*/  SHFL.IDX PT, R52, R48, R19, 0x1f ;  /* 0x00001f1330347589 */ /* 0x000e2400000e0000 */
[----:B0-----:R-:W-:Y:S02]  /*14e0*/  IMAD R53, R35, R52, R54 ;  /* 0x0000003423357224 */ /* 0x001fe400078e0236 */
[----:B------:R-:W1:Y:S02]  /*14f0*/  SHFL.IDX PT, R52, R48, R20, 0x1f ;  /* 0x00001f1430347589 */ /* 0x000e6400000e0000 */
[----:B-1----:R-:W-:Y:S02]  /*1500*/  IMAD R54, R34, R52, R53 ;  /* 0x0000003422367224 */ /* 0x002fe400078e0235 */
        /* <DEDUP_REMOVED lines=22> */
.L_x_6357:
[----:B------:R-:W-:Y:S01]  /*1670*/  IMAD R54, R43, R55, R54 ;  /* 0x000000372b367224 */ /* 0x000fe200078e0236 */
[----:B------:R-:W-:Y:S05]  /*1680*/  WARPSYNC.ALL ;  /* 0x0000000000007948 */ /* 0x000fea0003800000 */
[----:B------:R-:W0:Y:S01]  /*1690*/  SHFL.DOWN PT, R49, R54, 0x1, 0x1e1f ;  /* 0x083e1f0036317f89 */ /* 0x000e2200000e0000 */
[----:B------:R-:W1:Y:S01]  /*16a0*/  LDC R50, c[0x0][0x360] ;  /* 0x0000d800ff327b82 */ /* 0x000e620000000800 */
[----:B0-----:R-:W-:Y:S02]  /*16b0*/  IMAD.IADD R51, R54, 0x1, R49 ;  /* 0x0000000136337824 */ /* 0x001fe400078e0231 */
[----:B------:R-:W-:Y:S01]  /*16c0*/  @!P1 IMAD R49, R29, 0x8, R6 ;  /* 0x000000081d319824 */ /* 0x000fe200078e0206 */
[----:B-1----:R-:W-:-:S04]  /*16d0*/  LEA.HI R29, R50, R29, RZ, 0x1c ;  /* 0x0000001d321d7211 */ /* 0x002fc800078fe0ff */
[----:B------:R-:W-:Y:S02]  /*16e0*/  @!P1 LEA R48, R49, R28, 0x2 ;  /* 0x0000001c31309211 */ /* 0x000fe400078e10ff */
[----:B------:R-:W-:-:S03]  /*16f0*/  ISETP.GE.U32.AND P0, PT, R29, 0x20, PT ;  /* 0x000000201d00780c */ /* 0x000fc60003f06070 */
[----:B------:R0:W-:Y:S10]  /*1700*/  @!P1 STS [R48], R51 ;  /* 0x0000003330009388 */ /* 0x0001f40000000800 */
[----:B0-----:R-:W-:Y:S05]  /*1710*/  @!P0 BRA `(.L_x_6334) ;  /* 0xfffffffc00488947 */ /* 0x001fea000383ffff */
[C---:B------:R-:W-:Y:S01]  /*1720*/  LOP3.LUT R32, R3.reuse, 0x3, RZ, 0xc0, !PT ;  /* 0x0000000303207812 */ /* 0x040fe200078ec0ff */
[----:B------:R-:W-:Y:S05]  /*1730*/  WARPSYNC.ALL ;  /* 0x0000000000007948 */ /* 0x000fea0003800000 */
[----:B------:R-:W-:Y:S01]  /*1740*/  ISETP.NE.AND P0, PT, R32, 0x3, PT ;  /* 0x000000032000780c */ /* 0x000fe20003f05270 */
[----:B------:R-:W0:Y:S01]  /*1750*/  LDC R38, c[0x0][0x384] ;  /* 0x0000e100ff267b82 */ /* 0x000e220000000800 */
[----:B------:R-:W-:Y:S07]  /*1760*/  BSSY.RECONVERGENT B0, `(.L_x_6335) ;  /* 0x0000025000007945 */ /* 0x000fee0003800200 */
[----:B------:R-:W-:Y:S01]  /*1770*/  BAR.SYNC.DEFER_BLOCKING 0x0 ;  /* 0x0000000000007b1d */ /* 0x000fe20000010000 */
[----:B------:R-:W-:Y:S01]  /*1780*/  ISETP.GE.U32.AND P1, PT, R3, 0x3, PT ;  /* 0x000000030300780c */ /* 0x000fe20003f26070 */
[----:B------:R-:W-:-:S02]  /*1790*/  IMAD.MOV.U32 R40, RZ, RZ, R0 ;  /* 0x000000ffff287224 */ /* 0x000fc400078e0000 */
[----:B0-----:R-:W-:Y:S02]  /*17a0*/  IMAD R38, R5, R38, UR6 ;  /* 0x0000000605267e24 */ /* 0x001fe4000f8e0226 */
[----:B------:R-:W-:Y:S08]  /*17b0*/  @!P0 BRA `(.L_x_6336) ;  /* 0x00000000007c8947 */ /* 0x000ff00003800000 */
[----:B------:R-:W0:Y:S01]  /*17c0*/  LDS R33, [R4+UR9] ;  /* 0x0000000904217984 */ /* 0x000e220008000800 */
[----:B------:R-:W1:Y:S01]  /*17d0*/  LDC.64 R28, c[0x0][0x3a0] ;  /* 0x0000e800ff1c7b82 */ /* 0x000e620000000a00 */
[----:B------:R-:W-:Y:S02]  /*17e0*/  LOP3.LUT R30, R0, 0x7, RZ, 0xc0, !PT ;  /* 0x00000007001e7812 */ /* 0x000fe400078ec0ff */
[----:B------:R-:W-:Y:S02]  /*17f0*/  SHF.R.U32.HI R31, RZ, 0x3, R0 ;  /* 0x00000003ff1f7819 */ /* 0x000fe40000011600 */
[----:B------:R-:W-:Y:S02]  /*1800*/  ISETP.NE.AND P0, PT, R32, RZ, PT ;  /* 0x000000ff2000720c */ /* 0x000fe40003f05270 */
[----:B------:R-:W-:Y:S01]  /*1810*/  IADD3 R40, PT, PT, R0, UR13, RZ ;  /* 0x0000000d00287c10 */ /* 0x000fe2000fffe0ff */
[----:B------:R-:W-:-:S04]  /*1820*/  IMAD R31, R31, UR7, R30 ;  /* 0x000000071f1f7c24 */ /* 0x000fc8000f8e021e */
[----:B------:R-:W-:-:S04]  /*1830*/  IMAD.IADD R31, R38, 0x1, R31 ;  /* 0x00000001261f7824 */ /* 0x000fc800078e021f */
[----:B-1----:R-:W-:-:S05]  /*1840*/  IMAD.WIDE R30, R31, 0x4, R28 ;  /* 0x000000041f1e7825 */ /* 0x002fca00078e021c */
[----:B0-----:R0:W-:Y:S01]  /*1850*/  STG.E desc[UR20][R30.64], R33 ;  /* 0x000000211e007986 */ /* 0x0011e2000c101914 */
[----:B------:R-:W-:Y:S05]  /*1860*/  @!P0 BRA `(.L_x_6336) ;  /* 0x0000000000508947 */ /* 0x000fea0003800000 */
[----:B------:R-:W-:Y:S01]  /*1870*/  ISETP.NE.AND P0, PT, R32, 0x1, PT ;  /* 0x000000012000780c */ /* 0x000fe20003f05270 */
[----:B------:R-:W-:Y:S01]  /*1880*/  VIADD R39, R17, UR12 ;  /* 0x0000000c11277c36 */ /* 0x000fe20008000000 */
[----:B0-----:R-:W0:Y:S01]  /*1890*/  LDS R33, [R17+UR12] ;  /* 0x0000000c11217984 */ /* 0x001e220008000800 */
[C---:B------:R-:W-:Y:S01]  /*18a0*/  VIADD R34, R40.reuse, UR13 ;  /* 0x0000000d28227c36 */ /* 0x040fe20008000000 */
[----:B------:R-:W-:Y:S02]  /*18b0*/  LOP3.LUT R30, R40, 0x7, RZ, 0xc0, !PT ;  /* 0x00000007281e7812 */ /* 0x000fe400078ec0ff */
[----:B------:R-:W-:Y:S02]  /*18c0*/  SHF.R.U32.HI R31, RZ, 0x3, R40 ;  /* 0x00000003ff1f7819 */ /* 0x000fe40000011628 */
[----:B------:R-:W-:-:S03]  /*18d0*/  MOV R40, R34 ;  /* 0x0000002200287202 */ /* 0x000fc60000000f00 */
[----:B------:R-:W-:Y:S02]  /*18e0*/  IMAD R31, R31, UR7, R30 ;  /* 0x000000071f1f7c24 */ /* 0x000fe4000f8e021e */
[----:B------:R-:W1:Y:S01]  /*18f0*/  @P0 LDS R39, [R39+UR12] ;  /* 0x0000000c27270984 */ /* 0x000e620008000800 */
[----:B------:R-:W-:Y:S02]  /*1900*/  @P0 LOP3.LUT R32, R34, 0x7, RZ, 0xc0, !PT ;  /* 0x0000000722200812 */ /* 0x000fe400078ec0ff */
[----:B------:R-:W-:Y:S02]  /*1910*/  @P0 SHF.R.U32.HI R35, RZ, 0x3, R34 ;  /* 0x00000003ff230819 */ /* 0x000fe40000011622 */
[----:B------:R-:W-:-:S03]  /*1920*/  IADD3 R31, PT, PT, R38, R31, RZ ;  /* 0x0000001f261f7210 */ /* 0x000fc60007ffe0ff */
[----:B------:R-:W-:Y:S02]  /*1930*/  @P0 IMAD R35, R35, UR7, R32 ;  /* 0x0000000723230c24 */ /* 0x000fe4000f8e0220 */
[----:B------:R-:W-:-:S04]  /*1940*/  IMAD.WIDE R30, R31, 0x4, R28 ;  /* 0x000000041f1e7825 */ /* 0x000fc800078e021c */
[----:B------:R-:W-:Y:S02]  /*1950*/  @P0 IMAD.IADD R35, R38, 0x1, R35 ;  /* 0x0000000126230824 */ /* 0x000fe400078e0223 */
[----:B------:R-:W-:Y:S02]  /*1960*/  VIADD R32, R34, UR13 ;  /* 0x0000000d22207c36 */ /* 0x000fe40008000000 */
[----:B------:R-:W-:-:S04]  /*1970*/  @P0 IMAD.WIDE R28, R35, 0x4, R28 ;  /* 0x00000004231c0825 */ /* 0x000fc800078e021c */
[----:B------:R-:W-:Y:S01]  /*1980*/  @P0 IMAD.MOV.U32 R40, RZ, RZ, R32 ;  /* 0x000000ffff280224 */ /* 0x000fe200078e0020 */
[----:B0-----:R2:W-:Y:S04]  /*1990*/  STG.E desc[UR20][R30.64], R33 ;  /* 0x000000211e007986 */ /* 0x0015e8000c101914 */
[----:B-1----:R2:W-:Y:S02]  /*19a0*/  @P0 STG.E desc[UR20][R28.64], R39 ;  /* 0x000000271c000986 */ /* 0x0025e4000c101914 */
.L_x_6336:
[----:B------:R-:W-:Y:S05]  /*19b0*/  BSYNC.RECONVERGENT B0 ;  /* 0x0000000000007941 */ /* 0x000fea0003800200 */
.L_x_6335:
[----:B------:R-:W-:Y:S04]  /*19c0*/  BSSY.RECONVERGENT B0, `(.L_x_6337) ;  /* 0x000002c000007945 */ /* 0x000fe80003800200 */
[----:B------:R-:W-:Y:S05]  /*19d0*/  @!P1 BRA `(.L_x_6338) ;  /* 0x0000000000a89947 */ /* 0x000fea0003800000 */
[----:B--2---:R-:W1:Y:S01]  /*19e0*/  S2R R39, SR_CgaCtaId ;  /* 0x0000000000277919 */ /* 0x004e620000008800 */
[----:B------:R-:W-:-:S05]  /*19f0*/  MOV R28, 0x400 ;  /* 0x00000400001c7802 */ /* 0x000fca0000000f00 */
[----:B------:R-:W-:-:S05]  /*1a00*/  VIADD R28, R28, 0x1480 ;  /* 0x000014801c1c7836 */ /* 0x000fca0000000000 */
[----:B-1----:R-:W-:-:S07]  /*1a10*/  LEA R39, R39, R28, 0x18 ;  /* 0x0000001c27277211 */ /* 0x002fce00078ec0ff */
.L_x_6339:
[C---:B01----:R-:W-:Y:S01]  /*1a20*/  LEA R30, R40.reuse, R39, 0x2 ;  /* 0x00000027281e7211 */ /* 0x043fe200078e10ff */
[----:B------:R-:W0:Y:S01]  /*1a30*/  LDC.64 R34, c[0x0][0x3a0] ;  /* 0x0000e800ff227b82 */ /* 0x000e220000000a00 */
[C---:B------:R-:W-:Y:S02]  /*1a40*/  IADD3 R31, PT, PT, R40.reuse, UR13, RZ ;  /* 0x0000000d281f7c10 */ /* 0x040fe4000fffe0ff */
[----:B------:R-:W-:Y:S01]  /*1a50*/  LOP3.LUT R29, R40, 0x7, RZ, 0xc0, !PT ;  /* 0x00000007281d7812 */ /* 0x000fe200078ec0ff */
[----:B------:R-:W-:Y:S01]  /*1a60*/  VIADD R45, R30, UR12 ;  /* 0x0000000c1e2d7c36 */ /* 0x000fe20008000000 */
[----:B------:R-:W1:Y:S01]  /*1a70*/  LDS R41, [R30] ;  /* 0x000000001e297984 */ /* 0x000e620000000800 */
[----:B------:R-:W-:Y:S01]  /*1a80*/  VIADD R32, R31, UR13 ;  /* 0x0000000d1f207c36 */ /* 0x000fe20008000000 */
[----:B------:R-:W-:Y:S01]  /*1a90*/  SHF.R.U32.HI R28, RZ, 0x3, R40 ;  /* 0x00000003ff1c7819 */ /* 0x000fe20000011628 */
[----:B------:R-:W-:Y:S01]  /*1aa0*/  VIADD R47, R45, UR12 ;  /* 0x0000000c2d2f7c36 */ /* 0x000fe20008000000 */
[----:B------:R2:W3:Y:S01]  /*1ab0*/  LDS R43, [R30+UR12] ;  /* 0x0000000c1e2b7984 */ /* 0x0004e20008000800 */
[----:B------:R-:W-:Y:S01]  /*1ac0*/  LOP3.LUT R33, R31, 0x7, RZ, 0xc0, !PT ;  /* 0x000000071f217812 */ /* 0x000fe200078ec0ff */
[----:B------:R-:W-:Y:S01]  /*1ad0*/  IMAD.IADD R29, R38, 0x1, R29 ;  /* 0x00000001261d7824 */ /* 0x000fe200078e021d */
[C---:B------:R-:W-:Y:S01]  /*1ae0*/  IADD3 R40, PT, PT, R32.reuse, UR13, RZ ;  /* 0x0000000d20287c10 */ /* 0x040fe2000fffe0ff */
[----:B------:R-:W4:Y:S01]  /*1af0*/  LDS R45, [R45+UR12] ;  /* 0x0000000c2d2d7984 */ /* 0x000f220008000800 */
[----:B------:R-:W-:Y:S01]  /*1b00*/  LOP3.LUT R49, R32, 0x7, RZ, 0xc0, !PT ;  /* 0x0000000720317812 */ /* 0x000fe200078ec0ff */
[----:B------:R-:W-:Y:S01]  /*1b10*/  IMAD R29, R28, UR7, R29 ;  /* 0x000000071c1d7c24 */ /* 0x000fe2000f8e021d */
        /* <DEDUP_REMOVED lines=22> */
.L_x_6338:
[----:B------:R-:W-:Y:S05]  /*1c80*/  BSYNC.RECONVERGENT B0 ;  /* 0x0000000000007941 */ /* 0x000fea0003800200 */
.L_x_6337:
[C---:B------:R-:W-:Y:S01]  /*1c90*/  IMAD.IADD R5, R2.reuse, 0x1, R5 ;  /* 0x0000000102057824 */ /* 0x040fe200078e0205 */
[----:B-12---:R-:W-:-:S04]  /*1ca0*/  SHF.L.U32 R28, R2, 0x2, RZ ;  /* 0x00000002021c7819 */ /* 0x006fc800000006ff */
[----:B------:R-:W-:-:S13]  /*1cb0*/  ISETP.GE.U32.AND P0, PT, R5, R28, PT ;  /* 0x0000001c0500720c */ /* 0x000fda0003f06070 */
[----:B------:R-:W-:Y:S05]  /*1cc0*/  @!P0 BRA `(.L_x_6340) ;  /* 0xffffffec00848947 */ /* 0x000fea000383ffff */
[----:B------:R-:W-:Y:S05]  /*1cd0*/  EXIT ;  /* 0x000000000000794d */ /* 0x000fea0003800000 */
.L_x_6333:
[----:B------:R-:W-:Y:S01]  /*1ce0*/  IMAD.MOV.U32 R51, RZ, RZ, R7 ;  /* 0x000000ffff337224 */ /* 0x000fe200078e0007 */
[----:B------:R-:W-:Y:S01]  /*1cf0*/  MOV R49, 0xffffffff ;  /* 0xffffffff00317802 */ /* 0x000fe20000000f00 */
[----:B------:R-:W-:-:S07]  /*1d00*/  IMAD.MOV.U32 R50, RZ, RZ, 0x1f ;  /* 0x0000001fff327424 */ /* 0x000fce00078e00ff */
[----:B01----:R-:W-:Y:S05]  /*1d10*/  WARPSYNC.COLLECTIVE R49, `(.L_x_6341) ;  /* 0x0000000031087348 */ /* 0x003fea0003c00000 */
[----:B0-----:R0:W2:Y:S02]  /*1d20*/  SHFL.IDX P0, R52, R48, R51, R50 ;  /* 0x0000003330347389 */ /* 0x0010a40000000032 */
[----:B012---:R-:W-:Y:S05]  /*1d30*/  ENDCOLLECTIVE ;  /* 0x000000000000791b */ /* 0x007fea0003800000 */
.L_x_6341:
[----:B------:R-:W-:Y:S02]  /*1d40*/  IMAD.MOV.U32 R51, RZ, RZ, R18 ;  /* 0x000000ffff337224 */ /* 0x000fe400078e0012 */
[----:B------:R-:W-:-:S07]  /*1d50*/  IMAD.MOV.U32 R54, RZ, RZ, R52 ;  /* 0x000000ffff367224 */ /* 0x000fce00078e0034 */
[----:B------:R-:W-:Y:S05]  /*1d60*/  WARPSYNC.COLLECTIVE R49, `(.L_x_6342) ;  /* 0x0000000031087348 */ /* 0x000fea0003c00000 */
[----:B------:R0:W1:Y:S02]  /*1d70*/  SHFL.IDX P0, R52, R48, R51, R50 ;  /* 0x0000003330347389 */ /* 0x0000640000000032 */
[----:B01----:R-:W-:Y:S05]  /*1d80*/  ENDCOLLECTIVE ;  /* 0x000000000000791b */ /* 0x003fea0003800000 */
.L_x_6342:
[----:B------:R-:W-:Y:S01]  /*1d90*/  IMAD R53, R39, R54, RZ ;  /* 0x0000003627357224 */ /* 0x000fe200078e02ff */
[----:B------:R-:W-:-:S03]  /*1da0*/  MOV R51, R19 ;  /* 0x0000001300337202 */ /* 0x000fc60000000f00 */
[----:B------:R-:W-:-:S07]  /*1db0*/  IMAD R54, R38, R52, R53 ;  /* 0x0000003426367224 */ /* 0x000fce00078e0235 */
[----:B------:R-:W-:Y:S05]  /*1dc0*/  WARPSYNC.COLLECTIVE R49, `(.L_x_6343) ;  /* 0x0000000031087348 */ /* 0x000fea0003c00000 */
[----:B------:R0:W1:Y:S02]  /*1dd0*/  SHFL.IDX P0, R52, R48, R51, R50 ;  /* 0x0000003330347389 */ /* 0x0000640000000032 */
[----:B01----:R-:W-:Y:S05]  /*1de0*/  ENDCOLLECTIVE ;  /* 0x000000000000791b */ /* 0x003fea0003800000 */
.L_x_6343:
[----:B------:R-:W-:Y:S02]  /*1df0*/  IMAD.MOV.U32 R51, RZ, RZ, R20 ;  /* 0x000000ffff337224 */ /* 0x000fe400078e0014 */
[----:B------:R-:W-:-:S07]  /*1e00*/  IMAD R53, R35, R52, R54 ;  /* 0x0000003423357224 */ /* 0x000fce00078e0236 */
[----:B------:R-:W-:Y:S05]  /*1e10*/  WARPSYNC.COLLECTIVE R49, `(.L_x_6344) ;  /* 0x0000000031087348 */ /* 0x000fea0003c00000 */
[----:B------:R0:W1:Y:S02]  /*1e20*/  SHFL.IDX P0, R52, R48, R51, R50 ;  /* 0x0000003330347389 */ /* 0x0000640000000032 */
[----:B01----:R-:W-:Y:S05]  /*1e30*/  ENDCOLLECTIVE ;  /* 0x000000000000791b */ /* 0x003fea0003800000 */
.L_x_6344:
[----:B------:R-:W-:Y:S02]  /*1e40*/  IMAD.MOV.U32 R51, RZ, RZ, R21 ;  /* 0x000000ffff337224 */ /* 0x000fe400078e0015 */
[----:B------:R-:W-:-:S07]  /*1e50*/  IMAD R54, R34, R52, R53 ;  /* 0x0000003422367224 */ /* 0x000fce00078e0235 */
[----:B------:R-:W-:Y:S05]  /*1e60*/  WARPSYNC.COLLECTIVE R49, `(.L_x_6345) ;  /* 0x0000000031087348 */ /* 0x000fea0003c00000 */
[----:B------:R0:W1:Y:S02]  /*1e70*/  SHFL.IDX P0, R52, R48, R51, R50 ;  /* 0x0000003330347389 */ /* 0x0000640000000032 */
[----:B01----:R-:W-:Y:S05]  /*1e80*/  ENDCOLLECTIVE ;  /* 0x000000000000791b */ /* 0x003fea0003800000 */
.L_x_6345:
[----:B------:R-:W-:Y:S01]  /*1e90*/  MOV R51, R22 ;  /* 0x0000001600337202 */ /* 0x000fe20000000f00 */
[----:B------:R-:W-:-:S07]  /*1ea0*/  IMAD R53, R33, R52, R54 ;  /* 0x0000003421357224 */ /* 0x000fce00078e0236 */
[----:B------:R-:W-:Y:S05]  /*1eb0*/  WARPSYNC.COLLECTIVE R49, `(.L_x_6346) ;  /* 0x0000000031087348 */ /* 0x000fea0003c00000 */
[----:B------:R0:W1:Y:S02]  /*1ec0*/  SHFL.IDX P0, R52, R48, R51, R50 ;  /* 0x0000003330347389 */ /* 0x0000640000000032 */
[----:B01----:R-:W-:Y:S05]  /*1ed0*/  ENDCOLLECTIVE ;  /* 0x000000000000791b */ /* 0x003fea0003800000 */
.L_x_6346:
[----:B------:R-:W-:Y:S02]  /*1ee0*/  IMAD.MOV.U32 R51, RZ, RZ, R23 ;  /* 0x000000ffff337224 */ /* 0x000fe400078e0017 */
[----:B------:R-:W-:-:S07]  /*1ef0*/  IMAD R54, R32, R52, R53 ;  /* 0x0000003420367224 */ /* 0x000fce00078e0235 */
[----:B------:R-:W-:Y:S05]  /*1f00*/  WARPSYNC.COLLECTIVE R49, `(.L_x_6347) ;  /* 0x0000000031087348 */ /* 0x000fea0003c00000 */
[----:B------:R0:W1:Y:S02]  /*1f10*/  SHFL.IDX P0, R52, R48, R51, R50 ;  /* 0x0000003330347389 */ /* 0x0000640000000032 */
[----:B01----:R-:W-:Y:S05]  /*1f20*/  ENDCOLLECTIVE ;  /* 0x000000000000791b */ /* 0x003fea0003800000 */
.L_x_6347:
[----:B------:R-:W-:Y:S02]  /*1f30*/  IMAD.MOV.U32 R51, RZ, RZ, R24 ;  /* 0x000000ffff337224 */ /* 0x000fe400078e0018 */
[----:B------:R-:W-:-:S07]  /*1f40*/  IMAD R53, R31, R52, R54 ;  /* 0x000000341f357224 */ /* 0x000fce00078e0236 */
[----:B------:R-:W-:Y:S05]  /*1f50*/  WARPSYNC.COLLECTIVE R49, `(.L_x_6348) ;  /* 0x0000000031087348 */ /* 0x000fea0003c00000 */
[----:B------:R0:W1:Y:S02]  /*1f60*/  SHFL.IDX P0, R52, R48, R51, R50 ;  /* 0x0000003330347389 */ /* 0x0000640000000032 */
[----:B01----:R-:W-:Y:S05]  /*1f70*/  ENDCOLLECTIVE ;  /* 0x000000000000791b */ /* 0x003fea0003800000 */
.L_x_6348:
[----:B------:R-:W-:Y:S01]  /*1f80*/  MOV R51, R15 ;  /* 0x0000000f00337202 */ /* 0x000fe20000000f00 */
[----:B------:R-:W-:-:S07]  /*1f90*/  IMAD R53, R30, R52, R53 ;  /* 0x000000341e357224 */ /* 0x000fce00078e0235 */
[----:B------:R-:W-:Y:S05]  /*1fa0*/  WARPSYNC.COLLECTIVE R49, `(.L_x_6349) ;  /* 0x0000000031087348 */ /* 0x000fea0003c00000 */
[----:B------:R0:W1:Y:S02]  /*1fb0*/  SHFL.IDX P0, R52, R48, R51, R50 ;  /* 0x0000003330347389 */ /* 0x0000640000000032 */
[----:B01----:R-:W-:Y:S05]  /*1fc0*/  ENDCOLLECTIVE ;  /* 0x000000000000791b */ /* 0x003fea0003800000 */
.L_x_6349:
[----:B------:R-:W-:Y:S02]  /*1fd0*/  IMAD.MOV.U32 R51, RZ, RZ, R12 ;  /* 0x000000ffff337224 */ /* 0x000fe400078e000c */
[----:B------:R-:W-:-:S07]  /*1fe0*/  IMAD R54, R42, R52, R53 ;  /* 0x000000342a367224 */ /* 0x000fce00078e0235 */
[----:B------:R-:W-:Y:S05]  /*1ff0*/  WARPSYNC.COLLECTIVE R49, `(.L_x_6350) ;  /* 0x0000000031087348 */ /* 0x000fea0003c00000 */
[----:B------:R0:W1:Y:S02]  /*2000*/  SHFL.IDX P0, R52, R48, R51, R50 ;  /* 0x0000003330347389 */ /* 0x0000640000000032 */
[----:B01----:R-:W-:Y:S05]  /*2010*/  ENDCOLLECTIVE ;  /* 0x000000000000791b */ /* 0x003fea0003800000 */
.L_x_6350:
[----:B------:R-:W-:Y:S02]  /*2020*/  IMAD.MOV.U32 R51, RZ, RZ, R13 ;  /* 0x000000ffff337224 */ /* 0x000fe400078e000d */
[----:B------:R-:W-:-:S07]  /*2030*/  IMAD R53, R41, R52, R54 ;  /* 0x0000003429357224 */ /* 0x000fce00078e0236 */
[----:B------:R-:W-:Y:S05]  /*2040*/  WARPSYNC.COLLECTIVE R49, `(.L_x_6351) ;  /* 0x0000000031087348 */ /* 0x000fea0003c00000 */
[----:B------:R0:W1:Y:S02]  /*2050*/  SHFL.IDX P0, R52, R48, R51, R50 ;  /* 0x0000003330347389 */ /* 0x0000640000000032 */
[----:B01----:R-:W-:Y:S05]  /*2060*/  ENDCOLLECTIVE ;  /* 0x000000000000791b */ /* 0x003fea0003800000 */
.L_x_6351:
[----:B------:R-:W-:Y:S01]  /*2070*/  MOV R51, R8 ;  /* 0x0000000800337202 */ /* 0x000fe20000000f00 */
[----:B------:R-:W-:-:S07]  /*2080*/  IMAD R54, R40, R52, R53 ;  /* 0x0000003428367224 */ /* 0x000fce00078e0235 */
[----:B------:R-:W-:Y:S05]  /*2090*/  WARPSYNC.COLLECTIVE R49, `(.L_x_6352) ;  /* 0x0000000031087348 */ /* 0x000fea0003c00000 */
[----:B------:R0:W1:Y:S02]  /*20a0*/  SHFL.IDX P0, R52, R48, R51, R50 ;  /* 0x0000003330347389 */ /* 0x0000640000000032 */
[----:B01----:R-:W-:Y:S05]  /*20b0*/  ENDCOLLECTIVE ;  /* 0x000000000000791b */ /* 0x003fea0003800000 */
.L_x_6352:
[----:B------:R-:W-:Y:S02]  /*20c0*/  IMAD.MOV.U32 R51, RZ, RZ, R9 ;  /* 0x000000ffff337224 */ /* 0x000fe400078e0009 */
[----:B------:R-:W-:-:S07]  /*20d0*/  IMAD R53, R47, R52, R54 ;  /* 0x000000342f357224 */ /* 0x000fce00078e0236 */
[----:B------:R-:W-:Y:S05]  /*20e0*/  WARPSYNC.COLLECTIVE R49, `(.L_x_6353) ;  /* 0x0000000031087348 */ /* 0x000fea0003c00000 */
[----:B------:R0:W1:Y:S02]  /*20f0*/  SHFL.IDX P0, R52, R48, R51, R50 ;  /* 0x0000003330347389 */ /* 0x0000640000000032 */
[----:B01----:R-:W-:Y:S05]  /*2100*/  ENDCOLLECTIVE ;  /* 0x000000000000791b */ /* 0x003fea0003800000 */
.L_x_6353:
[----:B------:R-:W-:Y:S02]  /*2110*/  IMAD.MOV.U32 R51, RZ, RZ, R10 ;  /* 0x000000ffff337224 */ /* 0x000fe400078e000a */
[----:B------:R-:W-:-:S07]  /*2120*/  IMAD R54, R46, R52, R53 ;  /* 0x000000342e367224 */ /* 0x000fce00078e0235 */
[----:B------:R-:W-:Y:S05]  /*2130*/  WARPSYNC.COLLECTIVE R49, `(.L_x_6354) ;  /* 0x0000000031087348 */ /* 0x000fea0003c00000 */
[----:B------:R0:W1:Y:S02]  /*2140*/  SHFL.IDX P0, R52, R48, R51, R50 ;  /* 0x0000003330347389 */ /* 0x0000640000000032 */
[----:B01----:R-:W-:Y:S05]  /*2150*/  ENDCOLLECTIVE ;  /* 0x000000000000791b */ /* 0x003fea0003800000 */
.L_x_6354:
[----:B------:R-:W-:Y:S01]  /*2160*/  MOV R51, R11 ;  /* 0x0000000b00337202 */ /* 0x000fe20000000f00 */
[----:B------:R-:W-:-:S07]  /*2170*/  IMAD R53, R45, R52, R54 ;  /* 0x000000342d357224 */ /* 0x000fce00078e0236 */
[----:B------:R-:W-:Y:S05]  /*2180*/  WARPSYNC.COLLECTIVE R49, `(.L_x_6355) ;  /* 0x0000000031087348 */ /* 0x000fea0003c00000 */
[----:B------:R0:W1:Y:S02]  /*2190*/  SHFL.IDX P0, R52, R48, R51, R50 ;  /* 0x0000003330347389 */ /* 0x0000640000000032 */
[----:B01----:R-:W-:Y:S05]  /*21a0*/  ENDCOLLECTIVE ;  /* 0x000000000000791b */ /* 0x003fea0003800000 */
.L_x_6355:
[----:B------:R-:W-:Y:S02]  /*21b0*/  IMAD.MOV.U32 R51, RZ, RZ, R14 ;  /* 0x000000ffff337224 */ /* 0x000fe400078e000e */
[----:B------:R-:W-:-:S07]  /*21c0*/  IMAD R54, R44, R52, R53 ;  /* 0x000000342c367224 */ /* 0x000fce00078e0235 */
[----:B------:R-:W-:Y:S05]  /*21d0*/  WARPSYNC.COLLECTIVE R49, `(.L_x_6356) ;  /* 0x0000000031087348 */ /* 0x000fea0003c00000 */
[----:B------:R0:W1:Y:S02]  /*21e0*/  SHFL.IDX P0, R52, R48, R51, R50 ;  /* 0x0000003330347389 */ /* 0x0000640000000032 */
[----:B01----:R-:W-:Y:S05]  /*21f0*/  ENDCOLLECTIVE ;  /* 0x000000000000791b */ /* 0x003fea0003800000 */
.L_x_6356:
[----:B------:R-:W-:Y:S01]  /*2200*/  IMAD.MOV.U32 R55, RZ, RZ, R52 ;  /* 0x000000ffff377224 */ /* 0x000fe200078e0034 */
[----:B------:R-:W-:Y:S06]  /*2210*/  BRA `(.L_x_6357) ;  /* 0xfffffff400147947 */ /* 0x000fec000383ffff */
        .weak           $__internal_61_$__cuda_sm20_div_u16
        .type           $__internal_61_$__cuda_sm20_div_u16,@function
        .size           $__internal_61_$__cuda_sm20_div_u16,(.L_x_58012 - $__internal_61_$__cuda_sm20_div_u16)
$__internal_61_$__cuda_sm20_div_u16:
        /* <DEDUP_REMOVED lines=18> */
[----:B------:R-:W-:Y:S06]  /*2340*/  RET.REL.NODEC R2 `(_Z9cuda_gemmIiLi256ELi4ELi1ELi256ELi32ELi32ELi32ELi0ELi1EEviiiPT_S1_S1_ii) ;  /* 0xffffffdc022c7950 */ /* 0x000fec0003c3ffff */
.L_x_6358:
        /* <DEDUP_REMOVED lines=11> */
.L_x_58012:


//--------------------- .text._Z9cuda_gemmIiLi256ELi4ELi1ELi256ELi32ELi32ELi32ELi0ELi0EEviiiPT_S1_S1_ii --------------------------
	.section	.text._Z9cuda_gemmIiLi256ELi4ELi1ELi256ELi32ELi32ELi32ELi0ELi0EEviiiPT_S1_S1_ii,"ax",@progbits
	.align	128
        .global         _Z9cuda_gemmIiLi256ELi4ELi1ELi256ELi32ELi32ELi32ELi0ELi0EEviiiPT_S1_S1_ii
        .type           _Z9cuda_gemmIiLi256ELi4ELi1ELi256ELi32ELi32ELi32ELi0ELi0EEviiiPT_S1_S1_ii,@function
        .size           _Z9cuda_gemmIiLi256ELi4ELi1ELi256ELi32ELi32ELi32ELi0ELi0EEviiiPT_S1_S1_ii,(.L_x_58276 - _Z9cuda_gemmIiLi256ELi4ELi1ELi256ELi32ELi32ELi32ELi0ELi0EEviiiPT_S1_S1_ii)
        .other          _Z9cuda_gemmIiLi256ELi4ELi1ELi256ELi32ELi32ELi32ELi0ELi0EEviiiPT_S1_S1_ii,@"STO_CUDA_ENTRY STV_DEFAULT"
_Z9cuda_gemmIiLi256ELi4ELi1ELi256ELi32ELi32ELi32ELi0ELi0EEviiiPT_S1_S1_ii:
.text._Z9cuda_gemmIiLi256ELi4ELi1ELi256ELi32ELi32ELi32ELi0ELi0EEviiiPT_S1_S1_ii:
        /* <DEDUP_REMOVED lines=37> */
.L_x_6361:
        /* <DEDUP_REMOVED lines=25> */
.L_x_6360:
[----:B------:R-:W-:Y:S05]  /*03e0*/  BSYNC.RECONVERGENT B0 ;  /* 0x0000000000007941 */ /* 0x000fea0003800200 */
.L_x_6359:
        /* <DEDUP_REMOVED lines=32> */
[----:B------:R-:W-:Y:S02]  /*05f0*/  UISETP.NE.U32.AND UP0, UPT, UR5, URZ, UPT ;  /* 0x000000ff0500728c */ /* 0x000fe4000bf05070 */
[----:B0-----:R-:W-:-:S03]  /*0600*/  IMAD R5, RZ, RZ, -UR5 ;  /* 0x80000005ff057e24 */ /* 0x001fc6000f8e02ff */
[----:B------:R-:W0:Y:S08]  /*0610*/  I2F.U32.RP R0, UR5 ;  /* 0x0000000500007d06 */ /* 0x000e300008209000 */
[----:B0-----:R-:W0:Y:S02]  /*0620*/  MUFU.RCP R0, R0 ;  /* 0x0000000000007308 */ /* 0x001e240000001000 */
[----:B0-----:R-:W-:-:S06]  /*0630*/  IADD3 R2, PT, PT, R0, 0xffffffe, RZ ;  /* 0x0ffffffe00027810 */ /* 0x001fcc0007ffe0ff */
[----:B------:R0:W3:Y:S02]  /*0640*/  F2I.FTZ.U32.TRUNC.NTZ R3, R2 ;  /* 0x0000000200037305 */ /* 0x0000e4000021f000 */
[----:B0-----:R-:W-:Y:S02]  /*0650*/  IMAD.MOV.U32 R2, RZ, RZ, RZ ;  /* 0x000000ffff027224 */ /* 0x001fe400078e00ff */
[----:B---3--:R-:W-:-:S04]  /*0660*/  IMAD R5, R5, R3, RZ ;  /* 0x0000000305057224 */ /* 0x008fc800078e02ff */
[----:B------:R-:W-:Y:S02]  /*0670*/  IMAD.HI.U32 R4, R3, R5, R2 ;  /* 0x0000000503047227 */ /* 0x000fe400078e0002 */
[----:B------:R-:W0:Y:S01]  /*0680*/  I2F.U32.RP R3, UR15 ;  /* 0x0000000f00037d06 */ /* 0x000e220008209000 */
[----:B------:R-:W3:Y:S02]  /*0690*/  LDC R5, c[0x0][0x374] ;  /* 0x0000dd00ff057b82 */ /* 0x000ee40000000800 */
[C---:B------:R-:W-:Y:S01]  /*06a0*/  R2UR UR6, R4.reuse ;  /* 0x00000000040672ca */ /* 0x040fe200000e0000 */
[----:B------:R-:W-:-:S04]  /*06b0*/  IMAD.HI.U32 R0, R4, R47, RZ ;  /* 0x0000002f04007227 */ /* 0x000fc800078e00ff */
[----:B------:R-:W-:-:S04]  /*06c0*/  IMAD.MOV R4, RZ, RZ, -R0 ;  /* 0x000000ffff047224 */ /* 0x000fc800078e0a00 */
[----:B------:R-:W-:Y:S01]  /*06d0*/  IMAD R4, R4, UR5, R47 ;  /* 0x0000000504047c24 */ /* 0x000fe2000f8e022f */
[----:B0-----:R-:W0:Y:S03]  /*06e0*/  MUFU.RCP R3, R3 ;  /* 0x0000000300037308 */ /* 0x001e260000001000 */
[----:B--2---:R-:W-:Y:S01]  /*06f0*/  UIMAD.WIDE.U32 UR6, UR6, UR16, URZ ;  /* 0x00000010060672a5 */ /* 0x004fe2000f8e00ff */
[----:B------:R-:W-:Y:S01]  /*0700*/  ISETP.GE.U32.AND P0, PT, R4, UR5, PT ;  /* 0x0000000504007c0c */ /* 0x000fe2000bf06070 */
[----:B------:R-:W-:Y:S02]  /*0710*/  ULOP3.LUT UR6, URZ, UR5, URZ, 0x33, !UPT ;  /* 0x00000005ff067292 */ /* 0x000fe4000f8e33ff */
[----:B------:R-:W-:-:S04]  /*0720*/  UIADD3 UR8, UPT, UPT, -UR7, URZ, URZ ;  /* 0x000000ff07087290 */ /* 0x000fc8000fffe1ff */
[----:B------:R-:W-:-:S04]  /*0730*/  UIMAD UR8, UR5, UR8, UR16 ;  /* 0x00000008050872a4 */ /* 0x000fc8000f8e0210 */
[----:B------:R-:W-:Y:S02]  /*0740*/  UISETP.GE.U32.AND UP1, UPT, UR8, UR5, UPT ;  /* 0x000000050800728c */ /* 0x000fe4000bf26070 */
[----:B------:R-:W-:Y:S01]  /*0750*/  @P0 IADD3 R4, PT, PT, R4, -UR5, RZ ;  /* 0x8000000504040c10 */ /* 0x000fe2000fffe0ff */
[----:B------:R-:W-:Y:S01]  /*0760*/  @P0 VIADD R0, R0, 0x1 ;  /* 0x0000000100000836 */ /* 0x000fe20000000000 */
[----:B------:R-:W-:Y:S01]  /*0770*/  PLOP3.LUT P0, PT, PT, PT, UP0, 0x80, 0x8 ;  /* 0x000000000008781c */ /* 0x000fe20003f0f008 */
[----:B0-----:R-:W-:Y:S01]  /*0780*/  VIADD R2, R3, 0xffffffe ;  /* 0x0ffffffe03027836 */ /* 0x001fe20000000000 */
[----:B------:R-:W-:Y:S01]  /*0790*/  ISETP.GE.U32.AND P1, PT, R4, UR5, PT ;  /* 0x0000000504007c0c */ /* 0x000fe2000bf26070 */
[----:B---3--:R-:W-:Y:S02]  /*07a0*/  IMAD.SHL.U32 R4, R5, 0x4, RZ ;  /* 0x0000000405047824 */ /* 0x008fe400078e00ff */
[----:B------:R-:W0:Y:S01]  /*07b0*/  F2I.FTZ.U32.TRUNC.NTZ R3, R2 ;  /* 0x0000000200037305 */ /* 0x000e22000021f000 */
[----:B------:R-:W-:Y:S01]  /*07c0*/  IMAD.U32 R5, RZ, RZ, UR6 ;  /* 0x00000006ff057e24 */ /* 0x000fe2000f8e00ff */
[----:B------:R-:W-:Y:S01]  /*07d0*/  @UP1 UIADD3 UR8, UPT, UPT, -UR5, UR8, URZ ;  /* 0x0000000805081290 */ /* 0x000fe2000fffe1ff */
[----:B-1----:R-:W-:Y:S01]  /*07e0*/  ISETP.LE.U32.AND P2, PT, R4, UR9, PT ;  /* 0x0000000904007c0c */ /* 0x002fe2000bf43070 */
[----:B------:R-:W-:-:S02]  /*07f0*/  @UP1 UIADD3 UR7, UPT, UPT, UR7, 0x1, URZ ;  /* 0x0000000107071890 */ /* 0x000fc4000fffe0ff */
[----:B------:R-:W-:-:S04]  /*0800*/  UISETP.GE.U32.AND UP2, UPT, UR8, UR5, UPT ;  /* 0x000000050800728c */ /* 0x000fc8000bf46070 */
[----:B------:R-:W-:-:S04]  /*0810*/  @P1 IADD3 R0, PT, PT, R0, 0x1, RZ ;  /* 0x0000000100001810 */ /* 0x000fc80007ffe0ff */
[----:B------:R-:W-:Y:S01]  /*0820*/  SEL R0, R5, R0, !P0 ;  /* 0x0000000005007207 */ /* 0x000fe20004000000 */
[----:B0-----:R-:W-:Y:S02]  /*0830*/  IMAD.MOV R4, RZ, RZ, -R3 ;  /* 0x000000ffff047224 */ /* 0x001fe400078e0a03 */
[----:B------:R-:W-:Y:S02]  /*0840*/  @UP2 UIADD3 UR7, UPT, UPT, UR7, 0x1, URZ ;  /* 0x0000000107072890 */ /* 0x000fe4000fffe0ff */
[----:B------:R-:W-:Y:S02]  /*0850*/  IMAD R5, R4, UR15, RZ ;  /* 0x0000000f04057c24 */ /* 0x000fe4000f8e02ff */
[----:B------:R-:W-:Y:S01]  /*0860*/  USEL UR6, UR6, UR7, !UP0 ;  /* 0x0000000706067287 */ /* 0x000fe2000c000000 */
[----:B------:R-:W-:Y:S01]  /*0870*/  IMAD.MOV R4, RZ, RZ, -R0 ;  /* 0x000000ffff047224 */ /* 0x000fe200078e0a00 */
[----:B------:R-:W-:Y:S10]  /*0880*/  @P2 EXIT ;  /* 0x000000000000294d */ /* 0x000ff40003800000 */
[----:B------:R-:W-:Y:S01]  /*0890*/  IMAD.MOV.U32 R2, RZ, RZ, RZ ;  /* 0x000000ffff027224 */ /* 0x000fe200078e00ff */
[----:B------:R-:W0:Y:S01]  /*08a0*/  I2F.U32.RP R7, UR16 ;  /* 0x0000001000077d06 */ /* 0x000e220008209000 */
[----:B------:R-:W-:Y:S01]  /*08b0*/  LOP3.LUT R27, RZ, UR15, RZ, 0x33, !PT ;  /* 0x0000000fff1b7c12 */ /* 0x000fe2000f8e33ff */
[----:B------:R-:W-:Y:S01]  /*08c0*/  VIADD R23, R47, UR16 ;  /* 0x000000102f177c36 */ /* 0x000fe20008000000 */
[----:B------:R-:W1:Y:S01]  /*08d0*/  S2UR UR7, SR_CTAID.X ;  /* 0x00000000000779c3 */ /* 0x000e620000002500 */
[----:B------:R-:W-:Y:S01]  /*08e0*/  IMAD.HI.U32 R3, R3, R5, R2 ;  /* 0x0000000503037227 */ /* 0x000fe200078e0002 */
[----:B------:R-:W-:Y:S01]  /*08f0*/  UISETP.LT.AND UP0, UPT, UR20, 0x20, UPT ;  /* 0x000000201400788c */ /* 0x000fe2000bf01270 */
[----:B------:R-:W-:Y:S02]  /*0900*/  UMOV UR8, 0xffffff00 ;  /* 0xffffff0000087882 */ /* 0x000fe40000000000 */
[----:B------:R-:W-:Y:S01]  /*0910*/  IMAD R2, R4, UR5, R47 ;  /* 0x0000000504027c24 */ /* 0x000fe2000f8e022f */
[----:B------:R-:W-:Y:S01]  /*0920*/  USHF.L.U32 UR17, UR16, 0x2, URZ ;  /* 0x0000000210117899 */ /* 0x000fe200080006ff */
[----:B------:R-:W-:Y:S01]  /*0930*/  IMAD.U32 R25, RZ, RZ, UR21 ;  /* 0x00000015ff197e24 */ /* 0x000fe2000f8e00ff */
[----:B------:R-:W-:Y:S01]  /*0940*/  USEL UR18, UR20, 0x20, UP0 ;  /* 0x0000002014127887 */ /* 0x000fe20008000000 */
[----:B------:R-:W-:Y:S01]  /*0950*/  IMAD.HI.U32 R4, R3, R2, RZ ;  /* 0x0000000203047227 */ /* 0x000fe200078e00ff */
[----:B------:R-:W-:Y:S01]  /*0960*/  UIMAD UR8, UR15, UR8, 0x201f ;  /* 0x0000201f0f0874a4 */ /* 0x000fe2000f8e0208 */
[----:B0-----:R-:W0:Y:S02]  /*0970*/  MUFU.RCP R7, R7 ;  /* 0x0000000700077308 */ /* 0x001e240000001000 */
[----:B------:R-:W-:-:S02]  /*0980*/  IMAD.MOV R5, RZ, RZ, -R4 ;  /* 0x000000ffff057224 */ /* 0x000fc400078e0a04 */
[----:B------:R-:W-:-:S04]  /*0990*/  IMAD.HI.U32 R3, R3, R47, RZ ;  /* 0x0000002f03037227 */ /* 0x000fc800078e00ff */
[----:B------:R-:W-:Y:S02]  /*09a0*/  IMAD R2, R5, UR15, R2 ;  /* 0x0000000f05027c24 */ /* 0x000fe4000f8e0202 */
[----:B------:R-:W-:-:S03]  /*09b0*/  IMAD.MOV R6, RZ, RZ, -R3 ;  /* 0x000000ffff067224 */ /* 0x000fc600078e0a03 */
[----:B------:R-:W-:Y:S01]  /*09c0*/  ISETP.GE.U32.AND P0, PT, R2, UR15, PT ;  /* 0x0000000f02007c0c */ /* 0x000fe2000bf06070 */
[----:B------:R-:W-:Y:S01]  /*09d0*/  IMAD R6, R6, UR15, R47 ;  /* 0x0000000f06067c24 */ /* 0x000fe2000f8e022f */
[----:B------:R-:W-:Y:S01]  /*09e0*/  LOP3.LUT R47, R47, 0x1f, RZ, 0xc0, !PT ;  /* 0x0000001f2f2f7812 */ /* 0x000fe200078ec0ff */
[----:B-1----:R-:W-:Y:S01]  /*09f0*/  USHF.L.U32 UR7, UR7, 0x8, URZ ;  /* 0x0000000807077899 */ /* 0x002fe200080006ff */
[----:B0-----:R-:W-:Y:S02]  /*0a00*/  IADD3 R5, PT, PT, R7, 0xffffffe, RZ ;  /* 0x0ffffffe07057810 */ /* 0x001fe40007ffe0ff */
[----:B------:R-:W-:Y:S02]  /*0a10*/  ISETP.GE.U32.AND P2, PT, R6, UR15, PT ;  /* 0x0000000f06007c0c */ /* 0x000fe4000bf46070 */
[----:B------:R-:W-:Y:S02]  /*0a20*/  VIMNMX.U32 R7, PT, PT, R23, 0x100, !PT ;  /* 0x0000010017077848 */ /* 0x000fe40007fe0000 */
[----:B------:R-:W0:Y:S03]  /*0a30*/  F2I.FTZ.U32.TRUNC.NTZ R5, R5 ;  /* 0x0000000500057305 */ /* 0x000e26000021f000 */
[----:B------:R-:W-:-:S02]  /*0a40*/  @P0 VIADD R2, R2, -UR15 ;  /* 0x8000000f02020c36 */ /* 0x000fc40008000000 */
[----:B------:R-:W-:Y:S01]  /*0a50*/  @P0 VIADD R4, R4, 0x1 ;  /* 0x0000000104040836 */ /* 0x000fe20000000000 */
[----:B------:R-:W-:Y:S02]  /*0a60*/  ISETP.NE.U32.AND P0, PT, RZ, UR15, PT ;  /* 0x0000000fff007c0c */ /* 0x000fe4000bf05070 */
[----:B------:R-:W-:Y:S01]  /*0a70*/  ISETP.GE.U32.AND P1, PT, R2, UR15, PT ;  /* 0x0000000f02007c0c */ /* 0x000fe2000bf26070 */
[----:B------:R-:W-:-:S05]  /*0a80*/  @P2 VIADD R6, R6, -UR15 ;  /* 0x8000000f06062c36 */ /* 0x000fca0008000000 */
[----:B------:R-:W-:Y:S01]  /*0a90*/  ISETP.GE.U32.AND P2, PT, R6, UR15, PT ;  /* 0x0000000f06007c0c */ /* 0x000fe2000bf46070 */
[----:B0-----:R-:W-:-:S04]  /*0aa0*/  IMAD.MOV R9, RZ, RZ, -R5 ;  /* 0x000000ffff097224 */ /* 0x001fc800078e0a05 */
[----:B------:R-:W-:Y:S02]  /*0ab0*/  IMAD R9, R9, UR16, RZ ;  /* 0x0000001009097c24 */ /* 0x000fe4000f8e02ff */
[----:B------:R-:W-:-:S04]  /*0ac0*/  @P1 IADD3 R4, PT, PT, R4, 0x1, RZ ;  /* 0x0000000104041810 */ /* 0x000fc80007ffe0ff */
[----:B------:R-:W-:Y:S01]  /*0ad0*/  SEL R2, R27, R4, !P0 ;  /* 0x000000041b027207 */ /* 0x000fe20004000000 */
[----:B------:R-:W-:Y:S02]  /*0ae0*/  IMAD.MOV.U32 R4, RZ, RZ, RZ ;  /* 0x000000ffff047224 */ /* 0x000fe400078e00ff */
[----:B------:R-:W-:Y:S01]  /*0af0*/  @P2 VIADD R6, R6, -UR15 ;  /* 0x8000000f06062c36 */ /* 0x000fe20008000000 */
[C---:B------:R-:W-:Y:S01]  /*0b00*/  LOP3.LUT R3, R2.reuse, 0xf, RZ, 0xc0, !PT ;  /* 0x0000000f02037812 */ /* 0x040fe200078ec0ff */
[----:B------:R-:W-:Y:S01]  /*0b10*/  IMAD.HI.U32 R9, R5, R9, R4 ;  /* 0x0000000905097227 */ /* 0x000fe200078e0004 */
[----:B------:R-:W-:Y:S02]  /*0b20*/  IADD3 R26, PT, PT, R2, 0x6, RZ ;  /* 0x00000006021a7810 */ /* 0x000fe40007ffe0ff */
[----:B------:R-:W-:Y:S01]  /*0b30*/  SEL R27, R27, R6, !P0 ;  /* 0x000000061b1b7207 */ /* 0x000fe20004000000 */
[C---:B------:R-:W-:Y:S01]  /*0b40*/  VIADD R6, R3.reuse, 0x2 ;  /* 0x0000000203067836 */ /* 0x040fe20000000000 */
[C---:B------:R-:W-:Y:S01]  /*0b50*/  IADD3 R4, PT, PT, R3.reuse, 0x1, RZ ;  /* 0x0000000103047810 */ /* 0x040fe20007ffe0ff */
[----:B------:R-:W-:Y:S01]  /*0b60*/  VIADD R8, R3, 0x3 ;  /* 0x0000000303087836 */ /* 0x000fe20000000000 */
[----:B------:R-:W-:Y:S01]  /*0b70*/  ISETP.GE.U32.AND P0, PT, R23, 0x100, PT ;  /* 0x000001001700780c */ /* 0x000fe20003f06070 */
[C---:B------:R-:W-:Y:S01]  /*0b80*/  VIADD R16, R3.reuse, 0x7 ;  /* 0x0000000703107836 */ /* 0x040fe20000000000 */
[----:B------:R-:W-:Y:S01]  /*0b90*/  ISETP.GE.AND P1, PT, R4, UR21, PT ;  /* 0x0000001504007c0c */ /* 0x000fe2000bf26270 */
[C---:B------:R-:W-:Y:S01]  /*0ba0*/  VIADD R18, R3.reuse, 0xb ;  /* 0x0000000b03127836 */ /* 0x040fe20000000000 */
[----:B------:R-:W-:Y:S01]  /*0bb0*/  ISETP.GE.AND P2, PT, R6, UR21, PT ;  /* 0x0000001506007c0c */ /* 0x000fe2000bf46270 */
[----:B------:R-:W-:Y:S01]  /*0bc0*/  VIADD R22, R3, 0xc ;  /* 0x0000000c03167836 */ /* 0x000fe20000000000 */
[----:B------:R-:W-:Y:S01]  /*0bd0*/  ISETP.GE.AND P3, PT, R8, UR21, PT ;  /* 0x0000001508007c0c */ /* 0x000fe2000bf66270 */
[C---:B------:R-:W-:Y:S01]  /*0be0*/  VIADD R28, R2.reuse, 0x7 ;  /* 0x00000007021c7836 */ /* 0x040fe20000000000 */
[----:B------:R-:W-:Y:S01]  /*0bf0*/  SEL R20, RZ, 0x1, P0 ;  /* 0x00000001ff147807 */ /* 0x000fe20000000000 */
[----:B------:R-:W-:Y:S01]  /*0c00*/  VIADD R24, R2, 0x5 ;  /* 0x0000000502187836 */ /* 0x000fe20000000000 */
[----:B------:R-:W-:Y:S01]  /*0c10*/  SEL R5, R25, RZ, P1 ;  /* 0x000000ff19057207 */ /* 0x000fe20000800000 */
[----:B------:R-:W-:Y:S01]  /*0c20*/  IMAD.SHL.U32 R27, R27, 0x10, RZ ;  /* 0x000000101b1b7824 */ /* 0x000fe200078e00ff */
[----:B------:R-:W-:-:S02]  /*0c30*/  SEL R11, R25, RZ, P2 ;  /* 0x000000ff190b7207 */ /* 0x000fc40001000000 */
[----:B------:R-:W-:Y:S01]  /*0c40*/  SEL R13, R25, RZ, P3 ;  /* 0x000000ff190d7207 */ /* 0x000fe20001800000 */
[----:B------:R-:W-:Y:S01]  /*0c50*/  IMAD.IADD R4, R4, 0x1, -R5 ;  /* 0x0000000104047824 */ /* 0x000fe200078e0a05 */
[----:B------:R-:W-:Y:S01]  /*0c60*/  IADD3 R10, PT, PT, R7, -R23, -R20 ;  /* 0x80000017070a7210 */ /* 0x000fe20007ffe814 */
[----:B------:R-:W-:Y:S01]  /*0c70*/  IMAD.IADD R5, R6, 0x1, -R11 ;  /* 0x0000000106057824 */ /* 0x000fe200078e0a0b */
[----:B------:R-:W-:Y:S01]  /*0c80*/  IADD3 R6, PT, PT, R8, -R13, RZ ;  /* 0x8000000d08067210 */ /* 0x000fe20007ffe0ff */
[----:B------:R-:W-:Y:S01]  /*0c90*/  VIADD R13, R3, 0x6 ;  /* 0x00000006030d7836 */ /* 0x000fe20000000000 */
[----:B------:R-:W-:Y:S01]  /*0ca0*/  ISETP.GE.AND P3, PT, R16, UR21, PT ;  /* 0x0000001510007c0c */ /* 0x000fe2000bf66270 */
[----:B------:R-:W-:Y:S01]  /*0cb0*/  IMAD.HI.U32 R19, R9, R10, RZ ;  /* 0x0000000a09137227 */ /* 0x000fe200078e00ff */
[----:B------:R-:W-:Y:S02]  /*0cc0*/  LOP3.LUT R24, R24, 0xf, RZ, 0xc0, !PT ;  /* 0x0000000f18187812 */ /* 0x000fe400078ec0ff */
[----:B------:R-:W-:Y:S01]  /*0cd0*/  ISETP.GE.AND P2, PT, R13, UR21, PT ;  /* 0x000000150d007c0c */ /* 0x000fe2000bf46270 */
[----:B------:R-:W-:Y:S01]  /*0ce0*/  VIADD R7, R3, 0x4 ;  /* 0x0000000403077836 */ /* 0x000fe20000000000 */
[----:B------:R-:W-:Y:S01]  /*0cf0*/  IADD3 R15, PT, PT, -R19, RZ, RZ ;  /* 0x000000ff130f7210 */ /* 0x000fe20007ffe1ff */
[----:B------:R-:W-:Y:S01]  /*0d00*/  VIADD R11, R3, 0x5 ;  /* 0x00000005030b7836 */ /* 0x000fe20000000000 */
[----:B------:R-:W-:-:S02]  /*0d10*/  SEL R14, R25, RZ, P2 ;  /* 0x000000ff190e7207 */ /* 0x000fc40001000000 */
[----:B------:R-:W-:Y:S01]  /*0d20*/  ISETP.GE.AND P0, PT, R7, UR21, PT ;  /* 0x0000001507007c0c */ /* 0x000fe2000bf06270 */
[----:B------:R-:W-:Y:S01]  /*0d30*/  IMAD R15, R15, UR16, R10 ;  /* 0x000000100f0f7c24 */ /* 0x000fe2000f8e020a */
[----:B------:R-:W-:Y:S01]  /*0d40*/  ISETP.GE.AND P1, PT, R11, UR21, PT ;  /* 0x000000150b007c0c */ /* 0x000fe2000bf26270 */
[----:B------:R-:W-:Y:S01]  /*0d50*/  IMAD.IADD R9, R13, 0x1, -R14 ;  /* 0x000000010d097824 */ /* 0x000fe200078e0a0e */
[----:B------:R-:W-:Y:S01]  /*0d60*/  SEL R8, R25, RZ, P0 ;  /* 0x000000ff19087207 */ /* 0x000fe20000000000 */
[----:B------:R-:W-:Y:S01]  /*0d70*/  VIADD R13, R3, 0x9 ;  /* 0x00000009030d7836 */ /* 0x000fe20000000000 */
[----:B------:R-:W-:Y:S02]  /*0d80*/  SEL R12, R25, RZ, P1 ;  /* 0x000000ff190c7207 */ /* 0x000fe40000800000 */
[----:B------:R-:W-:Y:S01]  /*0d90*/  ISETP.GE.U32.AND P0, PT, R15, UR16, PT ;  /* 0x000000100f007c0c */ /* 0x000fe2000bf06070 */
[----:B------:R-:W-:Y:S01]  /*0da0*/  IMAD.IADD R7, R7, 0x1, -R8 ;  /* 0x0000000107077824 */ /* 0x000fe200078e0a08 */
[----:B------:R-:W-:Y:S01]  /*0db0*/  ISETP.GE.AND P2, PT, R13, UR21, PT ;  /* 0x000000150d007c0c */ /* 0x000fe2000bf46270 */
[----:B------:R-:W-:Y:S01]  /*0dc0*/  IMAD.IADD R8, R11, 0x1, -R12 ;  /* 0x000000010b087824 */ /* 0x000fe200078e0a0c */
[----:B------:R-:W-:Y:S01]  /*0dd0*/  SEL R11, R25, RZ, P3 ;  /* 0x000000ff190b7207 */ /* 0x000fe20001800000 */
[----:B------:R-:W-:Y:S01]  /*0de0*/  VIADD R12, R3, 0x8 ;  /* 0x00000008030c7836 */ /* 0x000fe20000000000 */
[----:B------:R-:W-:-:S02]  /*0df0*/  SEL R14, R25, RZ, P2 ;  /* 0x000000ff190e7207 */ /* 0x000fc40001000000 */
[----:B------:R-:W-:Y:S01]  /*0e00*/  IADD3 R10, PT, PT, R16, -R11, RZ ;  /* 0x8000000b100a7210 */ /* 0x000fe20007ffe0ff */
[----:B------:R-:W-:Y:S01]  /*0e10*/  VIADD R16, R3, 0xa ;  /* 0x0000000a03107836 */ /* 0x000fe20000000000 */
[----:B------:R-:W-:Y:S02]  /*0e20*/  ISETP.GE.AND P1, PT, R12, UR21, PT ;  /* 0x000000150c007c0c */ /* 0x000fe4000bf26270 */
[----:B------:R-:W-:Y:S01]  /*0e30*/  ISETP.GE.AND P2, PT, R18, UR21, PT ;  /* 0x0000001512007c0c */ /* 0x000fe2000bf46270 */
[----:B------:R-:W-:Y:S01]  /*0e40*/  @P0 VIADD R15, R15, -UR16 ;  /* 0x800000100f0f0c36 */ /* 0x000fe20008000000 */
[----:B------:R-:W-:Y:S01]  /*0e50*/  SEL R11, R25, RZ, P1 ;  /* 0x000000ff190b7207 */ /* 0x000fe20000800000 */
[----:B------:R-:W-:Y:S01]  /*0e60*/  @P0 VIADD R19, R19, 0x1 ;  /* 0x0000000113130836 */ /* 0x000fe20000000000 */
[----:B------:R-:W-:Y:S02]  /*0e70*/  ISETP.GE.AND P1, PT, R16, UR21, PT ;  /* 0x0000001510007c0c */ /* 0x000fe4000bf26270 */
[----:B------:R-:W-:Y:S01]  /*0e80*/  SEL R21, R25, RZ, P2 ;  /* 0x000000ff19157207 */ /* 0x000fe20001000000 */
[----:B------:R-:W-:Y:S01]  /*0e90*/  IMAD.IADD R11, R12, 0x1, -R11 ;  /* 0x000000010c0b7824 */ /* 0x000fe200078e0a0b */
[----:B------:R-:W-:-:S02]  /*0ea0*/  ISETP.GE.AND P2, PT, R22, UR21, PT ;  /* 0x0000001516007c0c */ /* 0x000fc4000bf46270 */
[----:B------:R-:W-:Y:S02]  /*0eb0*/  SEL R17, R25, RZ, P1 ;  /* 0x000000ff19117207 */ /* 0x000fe40000800000 */
[----:B------:R-:W-:Y:S02]  /*0ec0*/  ISETP.GE.U32.AND P1, PT, R15, UR16, PT ;  /* 0x000000100f007c0c */ /* 0x000fe4000bf26070 */
[----:B------:R-:W-:Y:S02]  /*0ed0*/  SEL R15, R25, RZ, P2 ;  /* 0x000000ff190f7207 */ /* 0x000fe40001000000 */
[----:B------:R-:W-:Y:S02]  /*0ee0*/  ISETP.NE.U32.AND P2, PT, RZ, UR16, PT ;  /* 0x00000010ff007c0c */ /* 0x000fe4000bf45070 */
[----:B------:R-:W-:Y:S01]  /*0ef0*/  IADD3 R12, PT, PT, R13, -R14, RZ ;  /* 0x8000000e0d0c7210 */ /* 0x000fe20007ffe0ff */
[----:B------:R-:W-:Y:S02]  /*0f00*/  IMAD.IADD R14, R18, 0x1, -R21 ;  /* 0x00000001120e7824 */ /* 0x000fe400078e0a15 */
[----:B------:R-:W-:Y:S01]  /*0f10*/  IMAD.IADD R13, R16, 0x1, -R17 ;  /* 0x00000001100d7824 */ /* 0x000fe200078e0a11 */
[C---:B------:R-:W-:Y:S01]  /*0f20*/  IADD3 R16, PT, PT, R3.reuse, 0xd, RZ ;  /* 0x0000000d03107810 */ /* 0x040fe20007ffe0ff */
[----:B------:R-:W-:-:S02]  /*0f30*/  VIADD R18, R3, 0xe ;  /* 0x0000000e03127836 */ /* 0x000fc40000000000 */
[----:B------:R-:W-:Y:S01]  /*0f40*/  @P1 VIADD R19, R19, 0x1 ;  /* 0x0000000113131836 */ /* 0x000fe20000000000 */
[----:B------:R-:W-:Y:S01]  /*0f50*/  ISETP.GE.AND P3, PT, R16, UR21, PT ;  /* 0x0000001510007c0c */ /* 0x000fe2000bf66270 */
[----:B------:R-:W-:Y:S01]  /*0f60*/  IMAD.IADD R15, R22, 0x1, -R15 ;  /* 0x00000001160f7824 */ /* 0x000fe200078e0a0f */
[----:B------:R-:W-:Y:S01]  /*0f70*/  ISETP.GE.AND P4, PT, R18, UR21, PT ;  /* 0x0000001512007c0c */ /* 0x000fe2000bf86270 */
[----:B------:R-:W-:Y:S01]  /*0f80*/  VIADD R22, R3, 0xf ;  /* 0x0000000f03167836 */ /* 0x000fe20000000000 */
[----:B------:R-:W-:Y:S02]  /*0f90*/  @!P2 LOP3.LUT R19, RZ, UR16, RZ, 0x33, !PT ;  /* 0x00000010ff13ac12 */ /* 0x000fe4000f8e33ff */
[C---:B------:R-:W-:Y:S02]  /*0fa0*/  SEL R17, R25.reuse, RZ, P3 ;  /* 0x000000ff19117207 */ /* 0x040fe40001800000 */
[----:B------:R-:W-:Y:S01]  /*0fb0*/  IADD3 R29, PT, PT, R20, R19, RZ ;  /* 0x00000013141d7210 */ /* 0x000fe20007ffe0ff */
[----:B------:R-:W-:Y:S01]  /*0fc0*/  IMAD R19, RZ, RZ, -UR21 ;  /* 0x80000015ff137e24 */ /* 0x000fe2000f8e02ff */
[C---:B------:R-:W-:Y:S01]  /*0fd0*/  SEL R21, R25.reuse, RZ, P4 ;  /* 0x000000ff19157207 */ /* 0x040fe20002000000 */
[----:B------:R-:W-:Y:S01]  /*0fe0*/  VIADD R20, R2, 0x1 ;  /* 0x0000000102147836 */ /* 0x000fe20000000000 */
[----:B------:R-:W-:Y:S01]  /*0ff0*/  ISETP.GE.AND P0, PT, R22, UR21, PT ;  /* 0x0000001516007c0c */ /* 0x000fe2000bf06270 */
[----:B------:R0:W-:Y:S01]  /*1000*/  STL [R1], R29 ;  /* 0x0000001d01007387 */ /* 0x0001e20000100800 */
[----:B------:R-:W-:Y:S01]  /*1010*/  IADD3 R16, PT, PT, R16, -R17, RZ ;  /* 0x8000001110107210 */ /* 0x000fe20007ffe0ff */
[----:B------:R-:W-:Y:S01]  /*1020*/  IMAD.IADD R17, R18, 0x1, -R21 ;  /* 0x0000000112117824 */ /* 0x000fe200078e0a15 */
[----:B------:R-:W-:-:S02]  /*1030*/  SEL R21, R25, RZ, P0 ;  /* 0x000000ff19157207 */ /* 0x000fc40000000000 */
[----:B------:R-:W-:Y:S02]  /*1040*/  ISETP.GE.AND P0, PT, R3, UR21, PT ;  /* 0x0000001503007c0c */ /* 0x000fe4000bf06270 */
[----:B------:R-:W-:Y:S01]  /*1050*/  LEA R19, R19, 0x201f, 0x8 ;  /* 0x0000201f13137811 */ /* 0x000fe200078e40ff */
[----:B------:R-:W-:Y:S01]  /*1060*/  IMAD.IADD R18, R22, 0x1, -R21 ;  /* 0x0000000116127824 */ /* 0x000fe200078e0a15 */
[----:B------:R-:W-:Y:S01]  /*1070*/  SEL R30, R25, RZ, P0 ;  /* 0x000000ff191e7207 */ /* 0x000fe20000000000 */
[----:B------:R-:W-:Y:S01]  /*1080*/  VIADD R22, R23, UR16 ;  /* 0x0000001017167c36 */ /* 0x000fe20008000000 */
[C---:B------:R-:W-:Y:S01]  /*1090*/  IADD3 R21, PT, PT, R2.reuse, 0x2, RZ ;  /* 0x0000000202157810 */ /* 0x040fe20007ffe0ff */
[----:B------:R-:W-:Y:S01]  /*10a0*/  VIADD R22, R2, 0x3 ;  /* 0x0000000302167836 */ /* 0x000fe20000000000 */
[----:B------:R-:W-:Y:S01]  /*10b0*/  LOP3.LUT R25, R26, 0xf, RZ, 0xc0, !PT ;  /* 0x0000000f1a197812 */ /* 0x000fe200078ec0ff */
[----:B------:R-:W-:Y:S01]  /*10c0*/  VIADD R23, R2, 0x4 ;  /* 0x0000000402177836 */ /* 0x000fe20000000000 */
[----:B------:R-:W-:Y:S01]  /*10d0*/  LOP3.LUT R26, R28, 0xf, RZ, 0xc0, !PT ;  /* 0x0000000f1c1a7812 */ /* 0x000fe200078ec0ff */
[----:B------:R-:W-:Y:S01]  /*10e0*/  IMAD.IADD R28, R3, 0x1, -R30 ;  /* 0x00000001031c7824 */ /* 0x000fe200078e0a1e */
[----:B------:R-:W-:-:S02]  /*10f0*/  LOP3.LUT R20, R20, 0xf, RZ, 0xc0, !PT ;  /* 0x0000000f14147812 */ /* 0x000fc400078ec0ff */
[----:B------:R-:W-:Y:S02]  /*1100*/  LOP3.LUT R21, R21, 0xf, RZ, 0xc0, !PT ;  /* 0x0000000f15157812 */ /* 0x000fe400078ec0ff */
[----:B------:R-:W-:Y:S02]  /*1110*/  LOP3.LUT R22, R22, 0xf, RZ, 0xc0, !PT ;  /* 0x0000000f16167812 */ /* 0x000fe400078ec0ff */
[----:B------:R-:W-:Y:S02]  /*1120*/  LOP3.LUT R23, R23, 0xf, RZ, 0xc0, !PT ;  /* 0x0000000f17177812 */ /* 0x000fe400078ec0ff */
[----:B0-----:R-:W-:-:S07]  /*1130*/  LOP3.LUT R54, R29, 0x3, RZ, 0xc0, !PT ;  /* 0x000000031d367812 */ /* 0x001fce00078ec0ff */
.L_x_6537:
[----:B01----:R-:W2:Y:S01]  /*1140*/  LDL R30, [R1] ;  /* 0x00000000011e7983 */ /* 0x003ea20000100800 */
[----:B------:R-:W-:Y:S01]  /*1150*/  ISETP.NE.AND P0, PT, R54, 0x3, PT ;  /* 0x000000033600780c */ /* 0x000fe20003f05270 */
[----:B------:R-:W-:Y:S01]  /*1160*/  BSSY.RECONVERGENT B0, `(.L_x_6362) ;  /* 0x0000027000007945 */ /* 0x000fe20003800200 */
[----:B------:R-:W0:Y:S02]  /*1170*/  S2R R59, SR_TID.X ;  /* 0x00000000003b7919 */ /* 0x000e240000002100 */
[----:B------:R-:W-:Y:S02]  /*1180*/  P2R R55, PR, RZ, 0x1 ;  /* 0x00000001ff377803 */ /* 0x000fe40000000000 */
[----:B0-----:R-:W-:Y:S02]  /*1190*/  MOV R56, R59 ;  /* 0x0000003b00387202 */ /* 0x001fe40000000f00 */
[----:B--2---:R-:W-:-:S05]  /*11a0*/  ISETP.GE.U32.AND P1, PT, R30, 0x3, PT ;  /* 0x000000031e00780c */ /* 0x004fca0003f26070 */
[----:B------:R-:W-:Y:S08]  /*11b0*/  @!P0 BRA `(.L_x_6363) ;  /* 0x0000000000848947 */ /* 0x000ff00003800000 */
        /* <DEDUP_REMOVED lines=8> */
[----:B------:R-:W-:Y:S01]  /*1240*/  ISETP.NE.AND P0, PT, R54, RZ, PT ;  /* 0x000000ff3600720c */ /* 0x000fe20003f05270 */
[----:B------:R-:W1:Y:S01]  /*1250*/  S2R R48, SR_TID.X ;  /* 0x0000000000307919 */ /* 0x000e620000002100 */
[----:B------:R-:W-:-:S04]  /*1260*/  UIADD3 UR10, UPT, UPT, UR10, 0x1080, URZ ;  /* 0x000010800a0a7890 */ /* 0x000fc8000fffe0ff */
[----:B0-----:R-:W-:-:S06]  /*1270*/  ULEA UR10, UR11, UR10, 0x18 ;  /* 0x0000000a0b0a7291 */ /* 0x001fcc000f8ec0ff */
[----:B------:R-:W-:Y:S01]  /*1280*/  LEA R50, R59, UR10, 0x2 ;  /* 0x0000000a3b327c11 */ /* 0x000fe2000f8e10ff */
[----:B-1----:R-:W-:-:S04]  /*1290*/  VIADD R48, R48, UR16 ;  /* 0x0000001030307c36 */ /* 0x002fc80008000000 */
[----:B------:R-:W-:Y:S01]  /*12a0*/  IMAD.MOV.U32 R56, RZ, RZ, R48 ;  /* 0x000000ffff387224 */ /* 0x000fe200078e0030 */
[----:B--2---:R0:W-:Y:S01]  /*12b0*/  STS [R50], R49 ;  /* 0x0000003132007388 */ /* 0x0041e20000000800 */
[----:B------:R-:W-:Y:S05]  /*12c0*/  @!P0 BRA `(.L_x_6363) ;  /* 0x0000000000408947 */ /* 0x000fea0003800000 */
[----:B------:R-:W-:Y:S02]  /*12d0*/  ISETP.NE.AND P0, PT, R54, 0x1, PT ;  /* 0x000000013600780c */ /* 0x000fe40003f05270 */
[----:B------:R-:W-:-:S04]  /*12e0*/  IADD3 R30, P2, PT, R30, UR17, RZ ;  /* 0x000000111e1e7c10 */ /* 0x000fc8000ff5e0ff */
[----:B------:R-:W-:-:S07]  /*12f0*/  IADD3.X R31, PT, PT, RZ, R31, RZ, P2, !PT ;  /* 0x0000001fff1f7210 */ /* 0x000fce00017fe4ff */
[----:B------:R-:W-:-:S05]  /*1300*/  @P0 IADD3 R48, P2, PT, R30, UR17, RZ ;  /* 0x000000111e300c10 */ /* 0x000fca000ff5e0ff */
[----:B0-----:R-:W-:Y:S02]  /*1310*/  @P0 IMAD.X R49, RZ, RZ, R31, P2 ;  /* 0x000000ffff310224 */ /* 0x001fe400010e061f */
[----:B------:R-:W2:Y:S04]  /*1320*/  LDG.E R31, desc[UR12][R30.64] ;  /* 0x0000000c1e1f7981 */ /* 0x000ea8000c1e1900 */
[----:B------:R-:W3:Y:S01]  /*1330*/  @P0 LDG.E R48, desc[UR12][R48.64] ;  /* 0x0000000c30300981 */ /* 0x000ee2000c1e1900 */
[----:B------:R-:W-:Y:S01]  /*1340*/  IMAD.U32 R51, RZ, RZ, UR17 ;  /* 0x00000011ff337e24 */ /* 0x000fe2000f8e00ff */
[----:B------:R-:W0:Y:S04]  /*1350*/  S2R R52, SR_TID.X ;  /* 0x0000000000347919 */ /* 0x000e280000002100 */
[----:B------:R-:W-:Y:S01]  /*1360*/  @P0 IADD3 R51, PT, PT, R50, UR17, R51 ;  /* 0x0000001132330c10 */ /* 0x000fe2000fffe033 */
[----:B0-----:R-:W-:-:S05]  /*1370*/  VIADD R52, R52, UR16 ;  /* 0x0000001034347c36 */ /* 0x001fca0008000000 */
[----:B------:R-:W-:-:S05]  /*1380*/  IADD3 R52, PT, PT, R52, UR16, RZ ;  /* 0x0000001034347c10 */ /* 0x000fca000fffe0ff */
[----:B------:R-:W-:Y:S02]  /*1390*/  IMAD.MOV.U32 R56, RZ, RZ, R52 ;  /* 0x000000ffff387224 */ /* 0x000fe400078e0034 */
[----:B------:R-:W-:Y:S01]  /*13a0*/  @P0 VIADD R56, R52, UR16 ;  /* 0x0000001034380c36 */ /* 0x000fe20008000000 */
[----:B--2---:R1:W-:Y:S04]  /*13b0*/  STS [R50+UR17], R31 ;  /* 0x0000001f32007988 */ /* 0x0043e80008000811 */
[----:B---3--:R1:W-:Y:S02]  /*13c0*/  @P0 STS [R51], R48 ;  /* 0x0000003033000388 */ /* 0x0083e40000000800 */
.L_x_6363:
[----:B------:R-:W-:Y:S05]  /*13d0*/  BSYNC.RECONVERGENT B0 ;  /* 0x0000000000007941 */ /* 0x000fea0003800200 */
.L_x_6362:
        /* <DEDUP_REMOVED lines=10> */
.L_x_6366:
        /* <DEDUP_REMOVED lines=8> */
[----:B------:R-:W4:Y:S04]  /*1500*/  LDG.E R50, desc[UR12][R50.64] ;  /* 0x0000000c32327981 */ /* 0x000f28000c1e1900 */
[----:B------:R0:W5:Y:S02]  /*1510*/  LDG.E R48, desc[UR12][R48.64] ;  /* 0x0000000c30307981 */ /* 0x000164000c1e1900 */
[----:B0-----:R-:W0:Y:S01]  /*1520*/  LDC R49, c[0x0][0x360] ;  /* 0x0000d800ff317b82 */ /* 0x001e220000000800 */
[----:B------:R-:W-:-:S05]  /*1530*/  VIADD R56, R56, UR17 ;  /* 0x0000001138387c36 */ /* 0x000fca0008000000 */
[----:B------:R-:W-:Y:S02]  /*1540*/  ISETP.GE.U32.AND P0, PT, R56, 0x100, PT ;  /* 0x000001003800780c */ /* 0x000fe40003f06070 */
[C---:B0-----:R-:W-:Y:S01]  /*1550*/  LEA R61, R49.reuse, R58, 0x3 ;  /* 0x0000003a313d7211 */ /* 0x041fe200078e18ff */
        /* <DEDUP_REMOVED lines=8> */
.L_x_6365:
[----:B------:R-:W-:Y:S05]  /*15e0*/  BSYNC.RECONVERGENT B0 ;  /* 0x0000000000007941 */ /* 0x000fea0003800200 */
.L_x_6364:
[----:B------:R-:W-:Y:S01]  /*15f0*/  ISETP.NE.AND P0, PT, R55, RZ, PT ;  /* 0x000000ff3700720c */ /* 0x000fe20003f05270 */
[----:B------:R-:W-:-:S12]  /*1600*/  BSSY.RECONVERGENT B0, `(.L_x_6367) ;  /* 0x0000017000007945 */ /* 0x000fd80003800200 */
[----:B------:R-:W-:Y:S05]  /*1610*/  @!P0 BRA `(.L_x_6368) ;  /* 0x0000000000548947 */ /* 0x000fea0003800000 */
[----:B------:R-:W3:Y:S01]  /*1620*/  S2UR UR11, SR_CgaCtaId ;  /* 0x00000000000b79c3 */ /* 0x000ee20000008800 */
[----:B------:R-:W-:Y:S01]  /*1630*/  UMOV UR10, 0x400 ;  /* 0x00000400000a7882 */ /* 0x000fe20000000000 */
[----:B-1----:R-:W1:Y:S01]  /*1640*/  S2R R31, SR_TID.X ;  /* 0x00000000001f7919 */ /* 0x002e620000002100 */
[----:B------:R-:W-:Y:S01]  /*1650*/  UIADD3 UR10, UPT, UPT, UR10, 0x1480, URZ ;  /* 0x000014800a0a7890 */ /* 0x000fe2000fffe0ff */
[----:B------:R-:W-:-:S03]  /*1660*/  ISETP.NE.AND P0, PT, R54, RZ, PT ;  /* 0x000000ff3600720c */ /* 0x000fc60003f05270 */
[----:B---3--:R-:W-:-:S06]  /*1670*/  ULEA UR10, UR11, UR10, 0x18 ;  /* 0x0000000a0b0a7291 */ /* 0x008fcc000f8ec0ff */
[----:B------:R-:W-:Y:S02]  /*1680*/  LEA R30, R59, UR10, 0x2 ;  /* 0x0000000a3b1e7c11 */ /* 0x000fe4000f8e10ff */
[----:B-1----:R-:W-:-:S03]  /*1690*/  IADD3 R31, PT, PT, R31, UR16, RZ ;  /* 0x000000101f1f7c10 */ /* 0x002fc6000fffe0ff */
[----:B------:R3:W-:Y:S02]  /*16a0*/  STS [R30], RZ ;  /* 0x000000ff1e007388 */ /* 0x0007e40000000800 */
[----:B------:R-:W-:Y:S01]  /*16b0*/  IMAD.MOV.U32 R59, RZ, RZ, R31 ;  /* 0x000000ffff3b7224 */ /* 0x000fe200078e001f */
[----:B------:R-:W-:Y:S06]  /*16c0*/  @!P0 BRA `(.L_x_6368) ;  /* 0x0000000000288947 */ /* 0x000fec0003800000 */
[----:B--2---:R-:W1:Y:S01]  /*16d0*/  S2R R48, SR_TID.X ;  /* 0x0000000000307919 */ /* 0x004e620000002100 */
[----:B------:R-:W-:Y:S01]  /*16e0*/  ISETP.NE.AND P0, PT, R54, 0x1, PT ;  /* 0x000000013600780c */ /* 0x000fe20003f05270 */
[----:B------:R-:W-:Y:S01]  /*16f0*/  IMAD.U32 R31, RZ, RZ, UR17 ;  /* 0x00000011ff1f7e24 */ /* 0x000fe2000f8e00ff */
[----:B------:R4:W-:Y:S11]  /*1700*/  STS [R30+UR17], RZ ;  /* 0x000000ff1e007988 */ /* 0x0009f60008000811 */
[----:B------:R-:W-:-:S05]  /*1710*/  @P0 IADD3 R31, PT, PT, R30, UR17, R31 ;  /* 0x000000111e1f0c10 */ /* 0x000fca000fffe01f */
[----:B------:R4:W-:Y:S01]  /*1720*/  @P0 STS [R31], RZ ;  /* 0x000000ff1f000388 */ /* 0x0009e20000000800 */
[----:B-1----:R-:W-:-:S05]  /*1730*/  VIADD R48, R48, UR16 ;  /* 0x0000001030307c36 */ /* 0x002fca0008000000 */
[----:B------:R-:W-:-:S05]  /*1740*/  IADD3 R48, PT, PT, R48, UR16, RZ ;  /* 0x0000001030307c10 */ /* 0x000fca000fffe0ff */
[----:B------:R-:W-:Y:S02]  /*1750*/  IMAD.MOV.U32 R59, RZ, RZ, R48 ;  /* 0x000000ffff3b7224 */ /* 0x000fe400078e0030 */
[----:B----4-:R-:W-:-:S07]  /*1760*/  @P0 VIADD R59, R48, UR16 ;  /* 0x00000010303b0c36 */ /* 0x010fce0008000000 */
.L_x_6368:
[----:B------:R-:W-:Y:S05]  /*1770*/  BSYNC.RECONVERGENT B0 ;  /* 0x0000000000007941 */ /* 0x000fea0003800200 */
.L_x_6367:
[----:B------:R-:W-:Y:S04]  /*1780*/  BSSY.RECONVERGENT B0, `(.L_x_6369) ;  /* 0x0000010000007945 */ /* 0x000fe80003800200 */
[----:B------:R-:W-:Y:S05]  /*1790*/  @!P1 BRA `(.L_x_6370) ;  /* 0x0000000000389947 */ /* 0x000fea0003800000 */
[----:B-1----:R-:W0:Y:S01]  /*17a0*/  S2R R31, SR_CgaCtaId ;  /* 0x00000000001f7919 */ /* 0x002e220000008800 */
[----:B---3--:R-:W-:-:S05]  /*17b0*/  MOV R30, 0x400 ;  /* 0x00000400001e7802 */ /* 0x008fca0000000f00 */
[----:B------:R-:W-:-:S05]  /*17c0*/  VIADD R30, R30, 0x1480 ;  /* 0x000014801e1e7836 */ /* 0x000fca0000000000 */
[----:B0-2---:R-:W-:-:S07]  /*17d0*/  LEA R50, R31, R30, 0x18 ;  /* 0x0000001e1f327211 */ /* 0x005fce00078ec0ff */
.L_x_6371:
[C---:B----4-:R-:W-:Y:S01]  /*17e0*/  LEA R30, R59.reuse, R50, 0x2 ;  /* 0x000000323b1e7211 */ /* 0x050fe200078e10ff */
        /* <DEDUP_REMOVED lines=9> */
.L_x_6370:
[----:B------:R-:W-:Y:S05]  /*1880*/  BSYNC.RECONVERGENT B0 ;  /* 0x0000000000007941 */ /* 0x000fea0003800200 */
.L_x_6369:
[----:B------:R-:W-:Y:S01]  /*1890*/  BAR.SYNC.DEFER_BLOCKING 0x0 ;  /* 0x0000000000007b1d */ /* 0x000fe20000010000 */
[----:B------:R-:W-:-:S09]  /*18a0*/  UISETP.GE.AND UP0, UPT, UR4, 0x1, UPT ;  /* 0x000000010400788c */ /* 0x000fd2000bf06270 */
[----:B------:R-:W-:Y:S05]  /*18b0*/  BRA.U !UP0, `(.L_x_6372) ;  /* 0x00000039089c7547 */ /* 0x000fea000b800000 */
[----:B------:R-:W-:-:S09]  /*18c0*/  UISETP.NE.AND UP0, UPT, UR15, 0x1, UPT ;  /* 0x000000010f00788c */ /* 0x000fd2000bf05270 */
[----:B------:R-:W-:Y:S05]  /*18d0*/  BRA.U UP0, `(.L_x_6373) ;  /* 0x0000001100c47547 */ /* 0x000fea000b800000 */
[----:B0-----:R-:W-:Y:S01]  /*18e0*/  HFMA2 R49, -RZ, RZ, 0, 0 ;  /* 0x00000000ff317431 */ /* 0x001fe200000001ff */
[----:B------:R-:W-:Y:S06]  /*18f0*/  BSSY B1, `(.L_x_6374) ;  /* 0x000012e000017945 */ /* 0x000fec0003800000 */
.L_x_6426:
[----:B012---:R-:W0:Y:S01]  /*1900*/  LDC R50, c[0x0][0x3ac] ;  /* 0x0000eb00ff327b82 */ /* 0x007e220000000800 */
[----:B----4-:R-:W-:Y:S02]  /*1910*/  IMAD.IADD R48, R2, 0x1, R49 ;  /* 0x0000000102307824 */ /* 0x010fe400078e0231 */
[----:B------:R-:W-:Y:S01]  /*1920*/  VIADD R49, R49, UR5 ;  /* 0x0000000531317c36 */ /* 0x000fe20008000000 */
[----:B0-----:R-:W-:Y:S01]  /*1930*/  ISETP.GE.AND P5, PT, R50, 0x1, PT ;  /* 0x000000013200780c */ /* 0x001fe20003fa6270 */
[----:B---3--:R-:W-:Y:S01]  /*1940*/  IMAD R30, R48, R50, R27 ;  /* 0x00000032301e7224 */ /* 0x008fe200078e021b */
[C---:B------:R-:W-:Y:S02]  /*1950*/  ISETP.GE.AND P4, PT, R50.reuse, 0x2, PT ;  /* 0x000000023200780c */ /* 0x040fe40003f86270 */
[C---:B------:R-:W-:Y:S02]  /*1960*/  ISETP.GE.AND P3, PT, R50.reuse, 0x3, PT ;  /* 0x000000033200780c */ /* 0x040fe40003f66270 */
[----:B------:R-:W-:-:S02]  /*1970*/  ISETP.GE.AND P2, PT, R50, 0x4, PT ;  /* 0x000000043200780c */ /* 0x000fc40003f46270 */
[----:B------:R-:W-:-:S05]  /*1980*/  ISETP.GE.AND P0, PT, R50, 0x5, PT ;  /* 0x000000053200780c */ /* 0x000fca0003f06270 */
[----:B------:R-:W-:Y:S08]  /*1990*/  @!P5 BRA `(.L_x_6375) ;  /* 0x00000000001cd947 */ /* 0x000ff00003800000 */
[----:B------:R-:W0:Y:S01]  /*19a0*/  S2UR UR11, SR_CgaCtaId ;  /* 0x00000000000b79c3 */ /* 0x000e220000008800 */
[----:B------:R-:W-:Y:S01]  /*19b0*/  UMOV UR10, 0x400 ;  /* 0x00000400000a7882 */ /* 0x000fe20000000000 */
[----:B------:R-:W-:Y:S01]  /*19c0*/  IMAD.IADD R29, R3, 0x1, R30 ;  /* 0x00000001031d7824 */ /* 0x000fe200078e021e */
[----:B------:R-:W-:-:S04]  /*19d0*/  UIADD3 UR10, UPT, UPT, UR10, 0x1080, URZ ;  /* 0x000010800a0a7890 */ /* 0x000fc8000fffe0ff */
[----:B0-----:R-:W-:-:S06]  /*19e0*/  ULEA UR10, UR11, UR10, 0x18 ;  /* 0x0000000a0b0a7291 */ /* 0x001fcc000f8ec0ff */
[----:B------:R-:W-:-:S06]  /*19f0*/  LEA R29, R29, UR10, 0x2 ;  /* 0x0000000a1d1d7c11 */ /* 0x000fcc000f8e10ff */
[----:B------:R-:W0:Y:S02]  /*1a00*/  LDS R29, [R29] ;  /* 0x000000001d1d7984 */ /* 0x000e240000000800 */
.L_x_6375:
[----:B------:R-:W-:Y:S05]  /*1a10*/  @!P4 BRA `(.L_x_6376) ;  /* 0x00000000001cc947 */ /* 0x000fea0003800000 */
[----:B------:R-:W1:Y:S01]  /*1a20*/  S2UR UR11, SR_CgaCtaId ;  /* 0x00000000000b79c3 */ /* 0x000e620000008800 */
[----:B------:R-:W-:Y:S01]  /*1a30*/  UMOV UR10, 0x400 ;  /* 0x00000400000a7882 */ /* 0x000fe20000000000 */
[----:B------:R-:W-:Y:S01]  /*1a40*/  IADD3 R31, PT, PT, R20, R30, RZ ;  /* 0x0000001e141f7210 */ /* 0x000fe20007ffe0ff */
[----:B------:R-:W-:-:S04]  /*1a50*/  UIADD3 UR10, UPT, UPT, UR10, 0x1080, URZ ;  /* 0x000010800a0a7890 */ /* 0x000fc8000fffe0ff */
[----:B-1----:R-:W-:-:S06]  /*1a60*/  ULEA UR10, UR11, UR10, 0x18 ;  /* 0x0000000a0b0a7291 */ /* 0x002fcc000f8ec0ff */
[----:B------:R-:W-:-:S05]  /*1a70*/  LEA R31, R31, UR10, 0x2 ;  /* 0x0000000a1f1f7c11 */ /* 0x000fca000f8e10ff */
[----:B------:R1:W2:Y:S02]  /*1a80*/  LDS R32, [R31] ;  /* 0x000000001f207984 */ /* 0x0002a40000000800 */
.L_x_6376:
        /* <DEDUP_REMOVED lines=8> */
.L_x_6377:
        /* <DEDUP_REMOVED lines=8> */
.L_x_6378:
        /* <DEDUP_REMOVED lines=9> */
.L_x_6379:
        /* <DEDUP_REMOVED lines=9> */
.L_x_6380:
        /* <DEDUP_REMOVED lines=9> */
.L_x_6381:
        /* <DEDUP_REMOVED lines=9> */
.L_x_6382:
        /* <DEDUP_REMOVED lines=10> */
.L_x_6383:
        /* <DEDUP_REMOVED lines=11> */
.L_x_6384:
        /* <DEDUP_REMOVED lines=11> */
.L_x_6385:
        /* <DEDUP_REMOVED lines=11> */
.L_x_6386:
        /* <DEDUP_REMOVED lines=11> */
.L_x_6387:
        /* <DEDUP_REMOVED lines=11> */
.L_x_6388:
        /* <DEDUP_REMOVED lines=11> */
.L_x_6389:
[----:B------:R-:W-:Y:S01]  /*2290*/  ISETP.GE.AND P0, PT, R0, UR18, PT ;  /* 0x0000001200007c0c */ /* 0x000fe2000bf06270 */
[----:B------:R-:W-:-:S12]  /*22a0*/  @!P6 BRA `(.L_x_6390) ;  /* 0x000000000024e947 */ /* 0x000fd80003800000 */
[----:B------:R-:W5:Y:S01]  /*22b0*/  S2UR UR11, SR_CgaCtaId ;  /* 0x00000000000b79c3 */ /* 0x000f620000008800 */
[----:B-1-3--:R-:W-:Y:S01]  /*22c0*/  IADD3 R31, PT, PT, R2, -0x1, RZ ;  /* 0xffffffff021f7810 */ /* 0x00afe20007ffe0ff */
[----:B------:R-:W-:Y:S02]  /*22d0*/  UMOV UR10, 0x400 ;  /* 0x00000400000a7882 */ /* 0x000fe40000000000 */
[----:B------:R-:W-:Y:S01]  /*22e0*/  UIADD3 UR10, UPT, UPT, UR10, 0x1080, URZ ;  /* 0x000010800a0a7890 */ /* 0x000fe2000fffe0ff */
[----:B------:R-:W-:-:S05]  /*22f0*/  LOP3.LUT R31, R31, 0xf, RZ, 0xc0, !PT ;  /* 0x0000000f1f1f7812 */ /* 0x000fca00078ec0ff */
[----:B------:R-:W-:Y:S01]  /*2300*/  IMAD.IADD R31, R30, 0x1, R31 ;  /* 0x000000011e1f7824 */ /* 0x000fe200078e021f */
[----:B-----5:R-:W-:-:S06]  /*2310*/  ULEA UR10, UR11, UR10, 0x18 ;  /* 0x0000000a0b0a7291 */ /* 0x020fcc000f8ec0ff */
[----:B------:R-:W-:-:S05]  /*2320*/  LEA R31, R31, UR10, 0x2 ;  /* 0x0000000a1f1f7c11 */ /* 0x000fca000f8e10ff */
[----:B------:R1:W3:Y:S02]  /*2330*/  LDS R46, [R31] ;  /* 0x000000001f2e7984 */ /* 0x0002e40000000800 */
.L_x_6390:
[----:B------:R-:W-:Y:S01]  /*2340*/  BSSY B0, `(.L_x_6391) ;  /* 0x0000087000007945 */ /* 0x000fe20003800000 */
[----:B------:R-:W-:-:S03]  /*2350*/  ISETP.GE.AND P6, PT, R49, UR4, PT ;  /* 0x0000000431007c0c */ /* 0x000fc6000bfc6270 */
[----:B------:R-:W-:Y:S10]  /*2360*/  @P0 BRA `(.L_x_6392) ;  /* 0x0000000800100947 */ /* 0x000ff40003800000 */
[----:B------:R-:W-:Y:S02]  /*2370*/  IABS R51, R50 ;  /* 0x0000003200337213 */ /* 0x000fe40000000000 */
[----:B------:R-:W-:Y:S02]  /*2380*/  IABS R52, R47 ;  /* 0x0000002f00347213 */ /* 0x000fe40000000000 */
[----:B------:R-:W5:Y:S08]  /*2390*/  I2F.RP R53, R51 ;  /* 0x0000003300357306 */ /* 0x000f700000209400 */
[----:B-----5:R-:W1:Y:S02]  /*23a0*/  MUFU.RCP R53, R53 ;  /* 0x0000003500357308 */ /* 0x020e640000001000 */
[----:B-1-3--:R-:W-:-:S06]  /*23b0*/  VIADD R31, R53, 0xffffffe ;  /* 0x0ffffffe351f7836 */ /* 0x00afcc0000000000 */
[----:B------:R-:W1:Y:S02]  /*23c0*/  F2I.FTZ.U32.TRUNC.NTZ R31, R31 ;  /* 0x0000001f001f7305 */ /* 0x000e64000021f000 */
[----:B-1----:R-:W-:-:S04]  /*23d0*/  IMAD.MOV R30, RZ, RZ, -R31 ;  /* 0x000000ffff1e7224 */ /* 0x002fc800078e0a1f */
[----:B------:R-:W-:Y:S01]  /*23e0*/  IMAD R57, R30, R51, RZ ;  /* 0x000000331e397224 */ /* 0x000fe200078e02ff */
[----:B------:R-:W-:-:S05]  /*23f0*/  MOV R30, RZ ;  /* 0x000000ff001e7202 */ /* 0x000fca0000000f00 */
[----:B------:R-:W-:Y:S01]  /*2400*/  IMAD.HI.U32 R57, R31, R57, R30 ;  /* 0x000000391f397227 */ /* 0x000fe200078e001e */
[----:B------:R-:W-:-:S05]  /*2410*/  MOV R31, 0x400 ;  /* 0x00000400001f7802 */ /* 0x000fca0000000f00 */
[----:B------:R-:W-:-:S04]  /*2420*/  IMAD.HI.U32 R30, R57, R52, RZ ;  /* 0x00000034391e7227 */ /* 0x000fc800078e00ff */
[----:B------:R-:W-:Y:S02]  /*2430*/  IMAD.MOV R30, RZ, RZ, -R30 ;  /* 0x000000ffff1e7224 */ /* 0x000fe400078e0a1e */
[----:B------:R-:W-:Y:S02]  /*2440*/  VIADD R53, R31, 0x1480 ;  /* 0x000014801f357836 */ /* 0x000fe40000000000 */
[----:B------:R-:W-:Y:S02]  /*2450*/  IMAD R30, R51, R30, R52 ;  /* 0x0000001e331e7224 */ /* 0x000fe400078e0234 */
[----:B------:R-:W-:-:S03]  /*2460*/  IMAD.MOV.U32 R52, RZ, RZ, R0 ;  /* 0x000000ffff347224 */ /* 0x000fc600078e0000 */
        /* <DEDUP_REMOVED lines=12> */
.L_x_6425:
[----:B-1----:R-:W-:Y:S02]  /*2530*/  IMAD R50, R52, 0x84, R51 ;  /* 0x0000008434327824 */ /* 0x002fe400078e0233 */
[----:B------:R-:W-:-:S04]  /*2540*/  HFMA2 R56, -RZ, RZ, 0, 0 ;  /* 0x00000000ff387431 */ /* 0x000fc800000001ff */
[----:B------:R-:W1:Y:S01]  /*2550*/  LDS R50, [R50] ;  /* 0x0000000032327984 */ /* 0x000e620000000800 */
[----:B---3--:R-:W-:Y:S05]  /*2560*/  @!P5 BRA `(.L_x_6393) ;  /* 0x000000000010d947 */ /* 0x008fea0003800000 */
[----:B------:R-:W-:-:S03]  /*2570*/  UMOV UR10, 0xffffffff ;  /* 0xffffffff000a7882 */ /* 0x000fc60000000000 */
[----:B------:R-:W-:Y:S05]  /*2580*/  BRA.DIV UR10, `(.L_x_6394) ;  /* 0x0000003e0a5c7947 */ /* 0x000fea000b800000 */
[----:B-1----:R1:W3:Y:S02]  /*2590*/  SHFL.IDX PT, R30, R50, R28, R19 ;  /* 0x0000001c321e7389 */ /* 0x0022e400000e0013 */
.L_x_6540:
[----:B0--3--:R-:W-:-:S07]  /*25a0*/  IMAD R56, R29, R30, RZ ;  /* 0x0000001e1d387224 */ /* 0x009fce00078e02ff */
.L_x_6393:
[----:B------:R-:W-:Y:S05]  /*25b0*/  @!P4 BRA `(.L_x_6395) ;  /* 0x000000000010c947 */ /* 0x000fea0003800000 */
[----:B------:R-:W-:-:S03]  /*25c0*/  UMOV UR10, 0xffffffff ;  /* 0xffffffff000a7882 */ /* 0x000fc60000000000 */
[----:B------:R-:W-:Y:S05]  /*25d0*/  BRA.DIV UR10, `(.L_x_6396) ;  /* 0x0000003e0a687947 */ /* 0x000fea000b800000 */
[----:B-1----:R1:W3:Y:S02]  /*25e0*/  SHFL.IDX PT, R30, R50, R4, R19 ;  /* 0x00000004321e7389 */ /* 0x0022e400000e0013 */
.L_x_6543:
[----:B--23--:R-:W-:-:S07]  /*25f0*/  IMAD R56, R32, R30, R56 ;  /* 0x0000001e20387224 */ /* 0x00cfce00078e0238 */
.L_x_6395:
[----:B------:R-:W-:Y:S05]  /*2600*/  @!P3 BRA `(.L_x_6397) ;  /* 0x000000000010b947 */ /* 0x000fea0003800000 */
[----:B------:R-:W-:-:S03]  /*2610*/  UMOV UR10, 0xffffffff ;  /* 0xffffffff000a7882 */ /* 0x000fc60000000000 */
[----:B------:R-:W-:Y:S05]  /*2620*/  BRA.DIV UR10, `(.L_x_6398) ;  /* 0x0000003e0a747947 */ /* 0x000fea000b800000 */
[----:B-1----:R1:W3:Y:S02]  /*2630*/  SHFL.IDX PT, R30, R50, R5, R19 ;  /* 0x00000005321e7389 */ /* 0x0022e400000e0013 */
.L_x_6546:
[----:B---34-:R-:W-:-:S07]  /*2640*/  IMAD R56, R33, R30, R56 ;  /* 0x0000001e21387224 */ /* 0x018fce00078e0238 */
.L_x_6397:
[----:B------:R-:W-:Y:S05]  /*2650*/  @!P2 BRA `(.L_x_6399) ;  /* 0x000000000010a947 */ /* 0x000fea0003800000 */
[----:B------:R-:W-:-:S03]  /*2660*/  UMOV UR10, 0xffffffff ;  /* 0xffffffff000a7882 */ /* 0x000fc60000000000 */
[----:B------:R-:W-:Y:S05]  /*2670*/  BRA.DIV UR10, `(.L_x_6400) ;  /* 0x0000003e0a807947 */ /* 0x000fea000b800000 */
[----:B-1----:R1:W3:Y:S02]  /*2680*/  SHFL.IDX PT, R30, R50, R6, R19 ;  /* 0x00000006321e7389 */ /* 0x0022e400000e0013 */
.L_x_6549:
[----:B---3--:R-:W-:-:S07]  /*2690*/  IMAD R56, R34, R30, R56 ;  /* 0x0000001e22387224 */ /* 0x008fce00078e0238 */
.L_x_6399:
[----:B------:R-:W3:Y:S02]  /*26a0*/  LDC R57, c[0x0][0x3ac] ;  /* 0x0000eb00ff397b82 */ /* 0x000ee40000000800 */
[----:B---3--:R-:W-:-:S13]  /*26b0*/  ISETP.GE.AND P0, PT, R57, 0x5, PT ;  /* 0x000000053900780c */ /* 0x008fda0003f06270 */
[----:B------:R-:W-:Y:S05]  /*26c0*/  @!P0 BRA `(.L_x_6401) ;  /* 0x0000000000108947 */ /* 0x000fea0003800000 */
[----:B------:R-:W-:-:S03]  /*26d0*/  UMOV UR10, 0xffffffff ;  /* 0xffffffff000a7882 */ /* 0x000fc60000000000 */
[----:B------:R-:W-:Y:S05]  /*26e0*/  BRA.DIV UR10, `(.L_x_6402) ;  /* 0x0000003e0a847947 */ /* 0x000fea000b800000 */
[----:B-1----:R1:W3:Y:S02]  /*26f0*/  SHFL.IDX PT, R30, R50, R7, R19 ;  /* 0x00000007321e7389 */ /* 0x0022e400000e0013 */
.L_x_6552:
[----:B---3--:R-:W-:-:S07]  /*2700*/  IMAD R56, R35, R30, R56 ;  /* 0x0000001e23387224 */ /* 0x008fce00078e0238 */
.L_x_6401:
[----:B------:R-:W-:-:S13]  /*2710*/  ISETP.GE.AND P0, PT, R57, 0x6, PT ;  /* 0x000000063900780c */ /* 0x000fda0003f06270 */
[----:B------:R-:W-:Y:S05]  /*2720*/  @!P0 BRA `(.L_x_6403) ;  /* 0x0000000000108947 */ /* 0x000fea0003800000 */
[----:B------:R-:W-:-:S03]  /*2730*/  UMOV UR10, 0xffffffff ;  /* 0xffffffff000a7882 */ /* 0x000fc60000000000 */
[----:B------:R-:W-:Y:S05]  /*2740*/  BRA.DIV UR10, `(.L_x_6404) ;  /* 0x0000003e0a8c7947 */ /* 0x000fea000b800000 */
[----:B-1----:R1:W3:Y:S02]  /*2750*/  SHFL.IDX PT, R30, R50, R8, R19 ;  /* 0x00000008321e7389 */ /* 0x0022e400000e0013 */
.L_x_6555:
[----:B---3--:R-:W-:-:S07]  /*2760*/  IMAD R56, R36, R30, R56 ;  /* 0x0000001e24387224 */ /* 0x008fce00078e0238 */
.L_x_6403:
[----:B------:R-:W-:-:S13]  /*2770*/  ISETP.GE.AND P0, PT, R57, 0x7, PT ;  /* 0x000000073900780c */ /* 0x000fda0003f06270 */
[----:B------:R-:W-:Y:S05]  /*2780*/  @!P0 BRA `(.L_x_6405) ;  /* 0x0000000000108947 */ /* 0x000fea0003800000 */
[----:B------:R-:W-:-:S03]  /*2790*/  UMOV UR10, 0xffffffff ;  /* 0xffffffff000a7882 */ /* 0x000fc60000000000 */
[----:B------:R-:W-:Y:S05]  /*27a0*/  BRA.DIV UR10, `(.L_x_6406) ;  /* 0x0000003e0a947947 */ /* 0x000fea000b800000 */
[----:B-1----:R1:W3:Y:S02]  /*27b0*/  SHFL.IDX PT, R30, R50, R9, R19 ;  /* 0x00000009321e7389 */ /* 0x0022e400000e0013 */
.L_x_6558:
[----:B---3--:R-:W-:-:S07]  /*27c0*/  IMAD R56, R37, R30, R56 ;  /* 0x0000001e25387224 */ /* 0x008fce00078e0238 */
.L_x_6405:
[----:B------:R-:W-:-:S13]  /*27d0*/  ISETP.GE.AND P0, PT, R57, 0x8, PT ;  /* 0x000000083900780c */ /* 0x000fda0003f06270 */
[----:B------:R-:W-:Y:S05]  /*27e0*/  @!P0 BRA `(.L_x_6407) ;  /* 0x0000000000108947 */ /* 0x000fea0003800000 */
[----:B------:R-:W-:-:S03]  /*27f0*/  UMOV UR10, 0xffffffff ;  /* 0xffffffff000a7882 */ /* 0x000fc60000000000 */
[----:B------:R-:W-:Y:S05]  /*2800*/  BRA.DIV UR10, `(.L_x_6408) ;  /* 0x0000003e0a9c7947 */ /* 0x000fea000b800000 */
[----:B-1----:R1:W3:Y:S02]  /*2810*/  SHFL.IDX PT, R30, R50, R10, R19 ;  /* 0x0000000a321e7389 */ /* 0x0022e400000e0013 */
.L_x_6561:
[----:B---3--:R-:W-:-:S07]  /*2820*/  IMAD R56, R38, R30, R56 ;  /* 0x0000001e26387224 */ /* 0x008fce00078e0238 */
.L_x_6407:
[----:B------:R-:W-:-:S13]  /*2830*/  ISETP.GE.AND P0, PT, R57, 0x9, PT ;  /* 0x000000093900780c */ /* 0x000fda0003f06270 */
[----:B------:R-:W-:Y:S05]  /*2840*/  @!P0 BRA `(.L_x_6409) ;  /* 0x0000000000108947 */ /* 0x000fea0003800000 */
[----:B------:R-:W-:-:S03]  /*2850*/  UMOV UR10, 0xffffffff ;  /* 0xffffffff000a7882 */ /* 0x000fc60000000000 */
[----:B------:R-:W-:Y:S05]  /*2860*/  BRA.DIV UR10, `(.L_x_6410) ;  /* 0x0000003e0aa47947 */ /* 0x000fea000b800000 */
[----:B-1----:R1:W3:Y:S02]  /*2870*/  SHFL.IDX PT, R30, R50, R11, R19 ;  /* 0x0000000b321e7389 */ /* 0x0022e400000e0013 */
.L_x_6564:
[----:B---3--:R-:W-:-:S07]  /*2880*/  IMAD R56, R39, R30, R56 ;  /* 0x0000001e27387224 */ /* 0x008fce00078e0238 */
.L_x_6409:
[----:B------:R-:W-:-:S13]  /*2890*/  ISETP.GE.AND P0, PT, R57, 0xa, PT ;  /* 0x0000000a3900780c */ /* 0x000fda0003f06270 */
[----:B------:R-:W-:Y:S05]  /*28a0*/  @!P0 BRA `(.L_x_6411) ;  /* 0x0000000000108947 */ /* 0x000fea0003800000 */
[----:B------:R-:W-:-:S03]  /*28b0*/  UMOV UR10, 0xffffffff ;  /* 0xffffffff000a7882 */ /* 0x000fc60000000000 */
[----:B------:R-:W-:Y:S05]  /*28c0*/  BRA.DIV UR10, `(.L_x_6412) ;  /* 0x0000003e0aac7947 */ /* 0x000fea000b800000 */
[----:B-1----:R1:W3:Y:S02]  /*28d0*/  SHFL.IDX PT, R30, R50, R12, R19 ;  /* 0x0000000c321e7389 */ /* 0x0022e400000e0013 */
.L_x_6567:
[----:B---3--:R-:W-:-:S07]  /*28e0*/  IMAD R56, R40, R30, R56 ;  /* 0x0000001e28387224 */ /* 0x008fce00078e0238 */
.L_x_6411:
[----:B------:R-:W-:-:S13]  /*28f0*/  ISETP.GE.AND P0, PT, R57, 0xb, PT ;  /* 0x0000000b3900780c */ /* 0x000fda0003f06270 */
[----:B------:R-:W-:Y:S05]  /*2900*/  @!P0 BRA `(.L_x_6413) ;  /* 0x0000000000108947 */ /* 0x000fea0003800000 */
[----:B------:R-:W-:-:S03]  /*2910*/  UMOV UR10, 0xffffffff ;  /* 0xffffffff000a7882 */ /* 0x000fc60000000000 */
[----:B------:R-:W-:Y:S05]  /*2920*/  BRA.DIV UR10, `(.L_x_6414) ;  /* 0x0000003e0ab47947 */ /* 0x000fea000b800000 */
[----:B-1----:R1:W3:Y:S02]  /*2930*/  SHFL.IDX PT, R30, R50, R13, R19 ;  /* 0x0000000d321e7389 */ /* 0x0022e400000e0013 */
.L_x_6570:
[----:B---3--:R-:W-:-:S07]  /*2940*/  IMAD R56, R41, R30, R56 ;  /* 0x0000001e29387224 */ /* 0x008fce00078e0238 */
.L_x_6413:
[----:B------:R-:W-:-:S13]  /*2950*/  ISETP.GE.AND P0, PT, R57, 0xc, PT ;  /* 0x0000000c3900780c */ /* 0x000fda0003f06270 */
[----:B------:R-:W-:Y:S05]  /*2960*/  @!P0 BRA `(.L_x_6415) ;  /* 0x0000000000108947 */ /* 0x000fea0003800000 */
[----:B------:R-:W-:-:S03]  /*2970*/  UMOV UR10, 0xffffffff ;  /* 0xffffffff000a7882 */ /* 0x000fc60000000000 */
[----:B------:R-:W-:Y:S05]  /*2980*/  BRA.DIV UR10, `(.L_x_6416) ;  /* 0x0000003e0abc7947 */ /* 0x000fea000b800000 */
[----:B-1----:R1:W3:Y:S02]  /*2990*/  SHFL.IDX PT, R30, R50, R14, R19 ;  /* 0x0000000e321e7389 */ /* 0x0022e400000e0013 */
.L_x_6573:
[----:B---3--:R-:W-:-:S07]  /*29a0*/  IMAD R56, R42, R30, R56 ;  /* 0x0000001e2a387224 */ /* 0x008fce00078e0238 */
.L_x_6415:
[----:B------:R-:W-:-:S13]  /*29b0*/  ISETP.GE.AND P0, PT, R57, 0xd, PT ;  /* 0x0000000d3900780c */ /* 0x000fda0003f06270 */
[----:B------:R-:W-:Y:S05]  /*29c0*/  @!P0 BRA `(.L_x_6417) ;  /* 0x0000000000108947 */ /* 0x000fea0003800000 */
[----:B------:R-:W-:-:S03]  /*29d0*/  UMOV UR10, 0xffffffff ;  /* 0xffffffff000a7882 */ /* 0x000fc60000000000 */
[----:B------:R-:W-:Y:S05]  /*29e0*/  BRA.DIV UR10, `(.L_x_6418) ;  /* 0x0000003e0ac47947 */ /* 0x000fea000b800000 */
[----:B-1----:R1:W3:Y:S02]  /*29f0*/  SHFL.IDX PT, R30, R50, R15, R19 ;  /* 0x0000000f321e7389 */ /* 0x0022e400000e0013 */
.L_x_6576:
[----:B---3--:R-:W-:-:S07]  /*2a00*/  IMAD R56, R43, R30, R56 ;  /* 0x0000001e2b387224 */ /* 0x008fce00078e0238 */
.L_x_6417:
[----:B------:R-:W-:-:S13]  /*2a10*/  ISETP.GE.AND P0, PT, R57, 0xe, PT ;  /* 0x0000000e3900780c */ /* 0x000fda0003f06270 */
[----:B------:R-:W-:Y:S05]  /*2a20*/  @!P0 BRA `(.L_x_6419) ;  /* 0x0000000000108947 */ /* 0x000fea0003800000 */
[----:B------:R-:W-:-:S03]  /*2a30*/  UMOV UR10, 0xffffffff ;  /* 0xffffffff000a7882 */ /* 0x000fc60000000000 */
[----:B------:R-:W-:Y:S05]  /*2a40*/  BRA.DIV UR10, `(.L_x_6420) ;  /* 0x0000003e0acc7947 */ /* 0x000fea000b800000 */
[----:B-1----:R1:W3:Y:S02]  /*2a50*/  SHFL.IDX PT, R30, R50, R16, R19 ;  /* 0x00000010321e7389 */ /* 0x0022e400000e0013 */
.L_x_6579:
[----:B---3--:R-:W-:-:S07]  /*2a60*/  IMAD R56, R44, R30, R56 ;  /* 0x0000001e2c387224 */ /* 0x008fce00078e0238 */
.L_x_6419:
[----:B------:R-:W-:-:S13]  /*2a70*/  ISETP.GE.AND P0, PT, R57, 0xf, PT ;  /* 0x0000000f3900780c */ /* 0x000fda0003f06270 */
[----:B------:R-:W-:Y:S05]  /*2a80*/  @!P0 BRA `(.L_x_6421) ;  /* 0x0000000000108947 */ /* 0x000fea0003800000 */
[----:B------:R-:W-:-:S03]  /*2a90*/  UMOV UR10, 0xffffffff ;  /* 0xffffffff000a7882 */ /* 0x000fc60000000000 */
[----:B------:R-:W-:Y:S05]  /*2aa0*/  BRA.DIV UR10, `(.L_x_6422) ;  /* 0x0000003e0ad47947 */ /* 0x000fea000b800000 */
[----:B-1----:R1:W3:Y:S02]  /*2ab0*/  SHFL.IDX PT, R30, R50, R17, R19 ;  /* 0x00000011321e7389 */ /* 0x0022e400000e0013 */
.L_x_6582:
[----:B---3--:R-:W-:-:S07]  /*2ac0*/  IMAD R56, R45, R30, R56 ;  /* 0x0000001e2d387224 */ /* 0x008fce00078e0238 */
.L_x_6421:
[----:B------:R-:W-:-:S13]  /*2ad0*/  ISETP.GE.AND P0, PT, R57, 0x10, PT ;  /* 0x000000103900780c */ /* 0x000fda0003f06270 */
[----:B------:R-:W-:Y:S05]  /*2ae0*/  @!P0 BRA `(.L_x_6423) ;  /* 0x0000000000108947 */ /* 0x000fea0003800000 */
[----:B------:R-:W-:-:S03]  /*2af0*/  UMOV UR10, 0xffffffff ;  /* 0xffffffff000a7882 */ /* 0x000fc60000000000 */
[----:B------:R-:W-:Y:S05]  /*2b00*/  BRA.DIV UR10, `(.L_x_6424) ;  /* 0x0000003e0adc7947 */ /* 0x000fea000b800000 */
[----:B-1----:R1:W3:Y:S02]  /*2b10*/  SHFL.IDX PT, R30, R50, R18, R19 ;  /* 0x00000012321e7389 */ /* 0x0022e400000e0013 */
.L_x_6585:
[----:B---3--:R-:W-:-:S07]  /*2b20*/  IMAD R56, R46, R30, R56 ;  /* 0x0000001e2e387224 */ /* 0x008fce00078e0238 */
.L_x_6423:
[C---:B------:R-:W-:Y:S02]  /*2b30*/  IMAD R30, R52.reuse, UR4, R48 ;  /* 0x00000004341e7c24 */ /* 0x040fe4000f8e0230 */
[----:B------:R-:W-:Y:S02]  /*2b40*/  VIADD R52, R52, UR6 ;  /* 0x0000000634347c36 */ /* 0x000fe40008000000 */
[----:B------:R-:W-:-:S03]  /*2b50*/  IMAD R30, R30, 0x4, R53 ;  /* 0x000000041e1e7824 */ /* 0x000fc600078e0235 */
[----:B------:R-:W-:Y:S02]  /*2b60*/  ISETP.GE.AND P0, PT, R52, UR18, PT ;  /* 0x0000001234007c0c */ /* 0x000fe4000bf06270 */
[----:B------:R-:W3:Y:S02]  /*2b70*/  LDS R31, [R30] ;  /* 0x000000001e1f7984 */ /* 0x000ee40000000800 */
[----:B---3--:R-:W-:-:S05]  /*2b80*/  IMAD.IADD R31, R31, 0x1, R56 ;  /* 0x000000011f1f7824 */ /* 0x008fca00078e0238 */
[----:B------:R3:W-:Y:S04]  /*2b90*/  STS [R30], R31 ;  /* 0x0000001f1e007388 */ /* 0x0007e80000000800 */
[----:B------:R-:W-:Y:S05]  /*2ba0*/  @!P0 BRA `(.L_x_6425) ;  /* 0xfffffff800608947 */ /* 0x000fea000383ffff */
.L_x_6392:
[----:B------:R-:W-:Y:S05]  /*2bb0*/  BSYNC B0 ;  /* 0x0000000000007941 */ /* 0x000fea0003800000 */
.L_x_6391:
[----:B------:R-:W-:Y:S05]  /*2bc0*/  @!P6 BRA `(.L_x_6426) ;  /* 0xffffffec004ce947 */ /* 0x000fea000383ffff */
[----:B------:R-:W-:Y:S05]  /*2bd0*/  BSYNC B1 ;  /* 0x0000000000017941 */ /* 0x000fea0003800000 */
.L_x_6374:
[----:B------:R-:W-:Y:S05]  /*2be0*/  BRA `(.L_x_6372) ;  /* 0x0000002400d07947 */ /* 0x000fea0003800000 */
.L_x_6373:
[----:B------:R-:W5:Y:S02]  /*2bf0*/  LDCU UR10, c[0x0][0x3ac] ;  /* 0x00007580ff0a77ac */ /* 0x000f640008000800 */
[----:B-----5:R-:W-:-:S09]  /*2c00*/  UISETP.GT.U32.AND UP0, UPT, UR10, 0x1f, UPT ;  /* 0x0000001f0a00788c */ /* 0x020fd2000bf04070 */
[----:B------:R-:W-:Y:S05]  /*2c10*/  BRA.U UP0, `(.L_x_6427) ;  /* 0x0000001100a47547 */ /* 0x000fea000b800000 */
[----:B0-----:R-:W-:-:S07]  /*2c20*/  HFMA2 R49, -RZ, RZ, 0, 0 ;  /* 0x00000000ff317431 */ /* 0x001fce00000001ff */
.L_x_6479:
[----:B012---:R-:W0:Y:S01]  /*2c30*/  LDC R50, c[0x0][0x3ac] ;  /* 0x0000eb00ff327b82 */ /* 0x007e220000000800 */
[----:B----4-:R-:W-:Y:S02]  /*2c40*/  IMAD.IADD R48, R2, 0x1, R49 ;  /* 0x0000000102307824 */ /* 0x010fe400078e0231 */
[----:B------:R-:W-:Y:S01]  /*2c50*/  VIADD R49, R49, UR5 ;  /* 0x0000000531317c36 */ /* 0x000fe20008000000 */
[----:B0-----:R-:W-:Y:S01]  /*2c60*/  ISETP.NE.AND P5, PT, R50, RZ, PT ;  /* 0x000000ff3200720c */ /* 0x001fe20003fa5270 */
        /* <DEDUP_REMOVED lines=13> */
.L_x_6428:
        /* <DEDUP_REMOVED lines=8> */
.L_x_6429:
        /* <DEDUP_REMOVED lines=8> */
.L_x_6430:
        /* <DEDUP_REMOVED lines=8> */
.L_x_6431:
        /* <DEDUP_REMOVED lines=9> */
.L_x_6432:
        /* <DEDUP_REMOVED lines=9> */
.L_x_6433:
        /* <DEDUP_REMOVED lines=9> */
.L_x_6434:
        /* <DEDUP_REMOVED lines=9> */
.L_x_6435:
        /* <DEDUP_REMOVED lines=10> */
.L_x_6436:
        /* <DEDUP_REMOVED lines=11> */
.L_x_6437:
        /* <DEDUP_REMOVED lines=11> */
.L_x_6438:
        /* <DEDUP_REMOVED lines=11> */
.L_x_6439:
        /* <DEDUP_REMOVED lines=11> */
.L_x_6440:
        /* <DEDUP_REMOVED lines=11> */
.L_x_6441:
        /* <DEDUP_REMOVED lines=11> */
.L_x_6442:
        /* <DEDUP_REMOVED lines=11> */
.L_x_6443:
[----:B------:R-:W-:Y:S01]  /*3670*/  BSSY B0, `(.L_x_6444) ;  /* 0x0000081000007945 */ /* 0x000fe20003800000 */
[----:B------:R-:W-:-:S03]  /*3680*/  ISETP.GE.AND P6, PT, R49, UR4, PT ;  /* 0x0000000431007c0c */ /* 0x000fc6000bfc6270 */
[----:B------:R-:W-:Y:S10]  /*3690*/  @P0 BRA `(.L_x_6445) ;  /* 0x0000000400f80947 */ /* 0x000ff40003800000 */
[----:B------:R-:W5:Y:S01]  /*36a0*/  I2F.U32.RP R52, R50 ;  /* 0x0000003200347306 */ /* 0x000f620000209000 */
[----:B-1----:R-:W-:Y:S01]  /*36b0*/  MOV R30, RZ ;  /* 0x000000ff001e7202 */ /* 0x002fe20000000f00 */
[----:B------:R-:W1:Y:S06]  /*36c0*/  S2R R53, SR_CgaCtaId ;  /* 0x0000000000357919 */ /* 0x000e6c0000008800 */
[----:B-----5:R-:W3:Y:S02]  /*36d0*/  MUFU.RCP R52, R52 ;  /* 0x0000003400347308 */ /* 0x020ee40000001000 */
[----:B---3--:R-:W-:-:S02]  /*36e0*/  VIADD R31, R52, 0xffffffe ;  /* 0x0ffffffe341f7836 */ /* 0x008fc40000000000 */
[----:B------:R-:W-:-:S04]  /*36f0*/  IMAD.MOV.U32 R52, RZ, RZ, R0 ;  /* 0x000000ffff347224 */ /* 0x000fc800078e0000 */
[----:B------:R-:W3:Y:S02]  /*3700*/  F2I.FTZ.U32.TRUNC.NTZ R31, R31 ;  /* 0x0000001f001f7305 */ /* 0x000ee4000021f000 */
[----:B---3--:R-:W-:-:S04]  /*3710*/  IMAD.MOV R51, RZ, RZ, -R31 ;  /* 0x000000ffff337224 */ /* 0x008fc800078e0a1f */
[----:B------:R-:W-:-:S04]  /*3720*/  IMAD R51, R51, R50, RZ ;  /* 0x0000003233337224 */ /* 0x000fc800078e02ff */
[----:B------:R-:W-:-:S06]  /*3730*/  IMAD.HI.U32 R30, R31, R51, R30 ;  /* 0x000000331f1e7227 */ /* 0x000fcc00078e001e */
[----:B------:R-:W-:-:S04]  /*3740*/  IMAD.HI.U32 R30, R30, R47, RZ ;  /* 0x0000002f1e1e7227 */ /* 0x000fc800078e00ff */
[----:B------:R-:W-:-:S04]  /*3750*/  IMAD.MOV R30, RZ, RZ, -R30 ;  /* 0x000000ffff1e7224 */ /* 0x000fc800078e0a1e */
[----:B------:R-:W-:Y:S01]  /*3760*/  IMAD R51, R50, R30, R47 ;  /* 0x0000001e32337224 */ /* 0x000fe200078e022f */
[----:B------:R-:W-:-:S04]  /*3770*/  MOV R30, 0x400 ;  /* 0x00000400001e7802 */ /* 0x000fc80000000f00 */
[----:B------:R-:W-:-:S13]  /*3780*/  ISETP.GE.U32.AND P0, PT, R51, R50, PT ;  /* 0x000000323300720c */ /* 0x000fda0003f06070 */
[----:B------:R-:W-:-:S05]  /*3790*/  @P0 IMAD.IADD R51, R51, 0x1, -R50 ;  /* 0x0000000133330824 */ /* 0x000fca00078e0a32 */
[----:B------:R-:W-:-:S13]  /*37a0*/  ISETP.GE.U32.AND P0, PT, R51, R50, PT ;  /* 0x000000323300720c */ /* 0x000fda0003f06070 */
[----:B------:R-:W-:Y:S01]  /*37b0*/  @P0 IMAD.IADD R51, R51, 0x1, -R50 ;  /* 0x0000000133330824 */ /* 0x000fe200078e0a32 */
[----:B------:R-:W-:-:S13]  /*37c0*/  ISETP.NE.U32.AND P0, PT, R50, RZ, PT ;  /* 0x000000ff3200720c */ /* 0x000fda0003f05070 */
[----:B------:R-:W-:Y:S02]  /*37d0*/  @!P0 LOP3.LUT R51, RZ, R50, RZ, 0x33, !PT ;  /* 0x00000032ff338212 */ /* 0x000fe400078e33ff */
[----:B------:R-:W-:Y:S02]  /*37e0*/  IADD3 R50, PT, PT, R30, 0x1480, RZ ;  /* 0x000014801e327810 */ /* 0x000fe40007ffe0ff */
[C---:B-1----:R-:W-:Y:S02]  /*37f0*/  LEA R30, R53.reuse, R30, 0x18 ;  /* 0x0000001e351e7211 */ /* 0x042fe400078ec0ff */
[----:B------:R-:W-:-:S03]  /*3800*/  LEA R53, R53, R50, 0x18 ;  /* 0x0000003235357211 */ /* 0x000fc600078ec0ff */
[----:B------:R-:W-:-:S07]  /*3810*/  IMAD R51, R51, 0x4, R30 ;  /* 0x0000000433337824 */ /* 0x000fce00078e021e */
.L_x_6478:
[----:B-1----:R-:W-:Y:S02]  /*3820*/  IMAD R50, R52, 0x84, R51 ;  /* 0x0000008434327824 */ /* 0x002fe400078e0233 */
[----:B------:R-:W-:-:S04]  /*3830*/  IMAD.MOV.U32 R56, RZ, RZ, RZ ;  /* 0x000000ffff387224 */ /* 0x000fc800078e00ff */
[----:B------:R-:W1:Y:S01]  /*3840*/  LDS R50, [R50] ;  /* 0x0000000032327984 */ /* 0x000e620000000800 */
[----:B------:R-:W-:Y:S05]  /*3850*/  @!P5 BRA `(.L_x_6446) ;  /* 0x000000000010d947 */ /* 0x000fea0003800000 */
[----:B------:R-:W-:-:S03]  /*3860*/  UMOV UR10, 0xffffffff ;  /* 0xffffffff000a7882 */ /* 0x000fc60000000000 */
[----:B------:R-:W-:Y:S05]  /*3870*/  BRA.DIV UR10, `(.L_x_6447) ;  /* 0x000000320aa07947 */ /* 0x000fea000b800000 */
[----:B-1----:R1:W3:Y:S02]  /*3880*/  SHFL.IDX PT, R30, R50, R28, R19 ;  /* 0x0000001c321e7389 */ /* 0x0022e400000e0013 */
.L_x_6588:
[----:B0--3--:R-:W-:-:S07]  /*3890*/  IMAD R56, R29, R30, RZ ;  /* 0x0000001e1d387224 */ /* 0x009fce00078e02ff */
.L_x_6446:
[----:B------:R-:W-:Y:S05]  /*38a0*/  @!P4 BRA `(.L_x_6448) ;  /* 0x000000000010c947 */ /* 0x000fea0003800000 */
[----:B------:R-:W-:-:S03]  /*38b0*/  UMOV UR10, 0xffffffff ;  /* 0xffffffff000a7882 */ /* 0x000fc60000000000 */
[----:B------:R-:W-:Y:S05]  /*38c0*/  BRA.DIV UR10, `(.L_x_6449) ;  /* 0x000000320aac7947 */ /* 0x000fea000b800000 */
[----:B-1----:R1:W3:Y:S02]  /*38d0*/  SHFL.IDX PT, R30, R50, R4, R19 ;  /* 0x00000004321e7389 */ /* 0x0022e400000e0013 */
.L_x_6591:
[----:B--23--:R-:W-:-:S07]  /*38e0*/  IMAD R56, R32, R30, R56 ;  /* 0x0000001e20387224 */ /* 0x00cfce00078e0238 */
.L_x_6448:
[----:B------:R-:W-:Y:S05]  /*38f0*/  @!P3 BRA `(.L_x_6450) ;  /* 0x000000000010b947 */ /* 0x000fea0003800000 */
[----:B------:R-:W-:-:S03]  /*3900*/  UMOV UR10, 0xffffffff ;  /* 0xffffffff000a7882 */ /* 0x000fc60000000000 */
[----:B------:R-:W-:Y:S05]  /*3910*/  BRA.DIV UR10, `(.L_x_6451) ;  /* 0x000000320ab87947 */ /* 0x000fea000b800000 */
[----:B-1----:R1:W3:Y:S02]  /*3920*/  SHFL.IDX PT, R30, R50, R5, R19 ;  /* 0x00000005321e7389 */ /* 0x0022e400000e0013 */
.L_x_6594:
[----:B---34-:R-:W-:-:S07]  /*3930*/  IMAD R56, R33, R30, R56 ;  /* 0x0000001e21387224 */ /* 0x018fce00078e0238 */
.L_x_6450:
[----:B------:R-:W-:Y:S05]  /*3940*/  @!P2 BRA `(.L_x_6452) ;  /* 0x000000000010a947 */ /* 0x000fea0003800000 */
[----:B------:R-:W-:-:S03]  /*3950*/  UMOV UR10, 0xffffffff ;  /* 0xffffffff000a7882 */ /* 0x000fc60000000000 */
[----:B------:R-:W-:Y:S05]  /*3960*/  BRA.DIV UR10, `(.L_x_6453) ;  /* 0x000000320ac47947 */ /* 0x000fea000b800000 */
[----:B-1----:R1:W3:Y:S02]  /*3970*/  SHFL.IDX PT, R30, R50, R6, R19 ;  /* 0x00000006321e7389 */ /* 0x0022e400000e0013 */
.L_x_6597:
[----:B---3--:R-:W-:-:S07]  /*3980*/  IMAD R56, R34, R30, R56 ;  /* 0x0000001e22387224 */ /* 0x008fce00078e0238 */
.L_x_6452:
[----:B------:R-:W3:Y:S02]  /*3990*/  LDC R57, c[0x0][0x3ac] ;  /* 0x0000eb00ff397b82 */ /* 0x000ee40000000800 */
[----:B---3--:R-:W-:-:S13]  /*39a0*/  ISETP.GE.AND P0, PT, R57, 0x5, PT ;  /* 0x000000053900780c */ /* 0x008fda0003f06270 */
[----:B------:R-:W-:Y:S05]  /*39b0*/  @!P0 BRA `(.L_x_6454) ;  /* 0x0000000000108947 */ /* 0x000fea0003800000 */
[----:B------:R-:W-:-:S03]  /*39c0*/  UMOV UR10, 0xffffffff ;  /* 0xffffffff000a7882 */ /* 0x000fc60000000000 */
[----:B------:R-:W-:Y:S05]  /*39d0*/  BRA.DIV UR10, `(.L_x_6455) ;  /* 0x000000320ac87947 */ /* 0x000fea000b800000 */
[----:B-1----:R1:W3:Y:S02]  /*39e0*/  SHFL.IDX PT, R30, R50, R7, R19 ;  /* 0x00000007321e7389 */ /* 0x0022e400000e0013 */
.L_x_6600:
[----:B---3--:R-:W-:-:S07]  /*39f0*/  IMAD R56, R35, R30, R56 ;  /* 0x0000001e23387224 */ /* 0x008fce00078e0238 */
.L_x_6454:
[----:B------:R-:W-:-:S13]  /*3a00*/  ISETP.GE.AND P0, PT, R57, 0x6, PT ;  /* 0x000000063900780c */ /* 0x000fda0003f06270 */
[----:B------:R-:W-:Y:S05]  /*3a10*/  @!P0 BRA `(.L_x_6456) ;  /* 0x0000000000108947 */ /* 0x000fea0003800000 */
[----:B------:R-:W-:-:S03]  /*3a20*/  UMOV UR10, 0xffffffff ;  /* 0xffffffff000a7882 */ /* 0x000fc60000000000 */
[----:B------:R-:W-:Y:S05]  /*3a30*/  BRA.DIV UR10, `(.L_x_6457) ;  /* 0x000000320ad07947 */ /* 0x000fea000b800000 */
[----:B-1----:R1:W3:Y:S02]  /*3a40*/  SHFL.IDX PT, R30, R50, R8, R19 ;  /* 0x00000008321e7389 */ /* 0x0022e400000e0013 */
.L_x_6603:
[----:B---3--:R-:W-:-:S07]  /*3a50*/  IMAD R56, R36, R30, R56 ;  /* 0x0000001e24387224 */ /* 0x008fce00078e0238 */
.L_x_6456:
[----:B------:R-:W-:-:S13]  /*3a60*/  ISETP.GE.AND P0, PT, R57, 0x7, PT ;  /* 0x000000073900780c */ /* 0x000fda0003f06270 */
[----:B------:R-:W-:Y:S05]  /*3a70*/  @!P0 BRA `(.L_x_6458) ;  /* 0x0000000000108947 */ /* 0x000fea0003800000 */
[----:B------:R-:W-:-:S03]  /*3a80*/  UMOV UR10, 0xffffffff ;  /* 0xffffffff000a7882 */ /* 0x000fc60000000000 */
[----:B------:R-:W-:Y:S05]  /*3a90*/  BRA.DIV UR10, `(.L_x_6459) ;  /* 0x000000320ad87947 */ /* 0x000fea000b800000 */
[----:B-1----:R1:W3:Y:S02]  /*3aa0*/  SHFL.IDX PT, R30, R50, R9, R19 ;  /* 0x00000009321e7389 */ /* 0x0022e400000e0013 */
.L_x_6606:
[----:B---3--:R-:W-:-:S07]  /*3ab0*/  IMAD R56, R37, R30, R56 ;  /* 0x0000001e25387224 */ /* 0x008fce00078e0238 */
.L_x_6458:
[----:B------:R-:W-:-:S13]  /*3ac0*/  ISETP.GE.AND P0, PT, R57, 0x8, PT ;  /* 0x000000083900780c */ /* 0x000fda0003f06270 */
[----:B------:R-:W-:Y:S05]  /*3ad0*/  @!P0 BRA `(.L_x_6460) ;  /* 0x0000000000108947 */ /* 0x000fea0003800000 */
[----:B------:R-:W-:-:S03]  /*3ae0*/  UMOV UR10, 0xffffffff ;  /* 0xffffffff000a7882 */ /* 0x000fc60000000000 */
[----:B------:R-:W-:Y:S05]  /*3af0*/  BRA.DIV UR10, `(.L_x_6461) ;  /* 0x000000320ae07947 */ /* 0x000fea000b800000 */
[----:B-1----:R1:W3:Y:S02]  /*3b00*/  SHFL.IDX PT, R30, R50, R10, R19 ;  /* 0x0000000a321e7389 */ /* 0x0022e400000e0013 */
.L_x_6609:
[----:B---3--:R-:W-:-:S07]  /*3b10*/  IMAD R56, R38, R30, R56 ;  /* 0x0000001e26387224 */ /* 0x008fce00078e0238 */
.L_x_6460:
[----:B------:R-:W-:-:S13]  /*3b20*/  ISETP.GE.AND P0, PT, R57, 0x9, PT ;  /* 0x000000093900780c */ /* 0x000fda0003f06270 */
[----:B------:R-:W-:Y:S05]  /*3b30*/  @!P0 BRA `(.L_x_6462) ;  /* 0x0000000000108947 */ /* 0x000fea0003800000 */
[----:B------:R-:W-:-:S03]  /*3b40*/  UMOV UR10, 0xffffffff ;  /* 0xffffffff000a7882 */ /* 0x000fc60000000000 */
[----:B------:R-:W-:Y:S05]  /*3b50*/  BRA.DIV UR10, `(.L_x_6463) ;  /* 0x000000320ae87947 */ /* 0x000fea000b800000 */
[----:B-1----:R1:W3:Y:S02]  /*3b60*/  SHFL.IDX PT, R30, R50, R11, R19 ;  /* 0x0000000b321e7389 */ /* 0x0022e400000e0013 */
.L_x_6612:
[----:B---3--:R-:W-:-:S07]  /*3b70*/  IMAD R56, R39, R30, R56 ;  /* 0x0000001e27387224 */ /* 0x008fce00078e0238 */
.L_x_6462:
[----:B------:R-:W-:-:S13]  /*3b80*/  ISETP.GE.AND P0, PT, R57, 0xa, PT ;  /* 0x0000000a3900780c */ /* 0x000fda0003f06270 */
[----:B------:R-:W-:Y:S05]  /*3b90*/  @!P0 BRA `(.L_x_6464) ;  /* 0x0000000000108947 */ /* 0x000fea0003800000 */
[----:B------:R-:W-:-:S03]  /*3ba0*/  UMOV UR10, 0xffffffff ;  /* 0xffffffff000a7882 */ /* 0x000fc60000000000 */
[----:B------:R-:W-:Y:S05]  /*3bb0*/  BRA.DIV UR10, `(.L_x_6465) ;  /* 0x000000320af07947 */ /* 0x000fea000b800000 */
[----:B-1----:R1:W3:Y:S02]  /*3bc0*/  SHFL.IDX PT, R30, R50, R12, R19 ;  /* 0x0000000c321e7389 */ /* 0x0022e400000e0013 */
.L_x_6615:
[----:B---3--:R-:W-:-:S07]  /*3bd0*/  IMAD R56, R40, R30, R56 ;  /* 0x0000001e28387224 */ /* 0x008fce00078e0238 */
.L_x_6464:
[----:B------:R-:W-:-:S13]  /*3be0*/  ISETP.GE.AND P0, PT, R57, 0xb, PT ;  /* 0x0000000b3900780c */ /* 0x000fda0003f06270 */
[----:B------:R-:W-:Y:S05]  /*3bf0*/  @!P0 BRA `(.L_x_6466) ;  /* 0x0000000000108947 */ /* 0x000fea0003800000 */
[----:B------:R-:W-:-:S03]  /*3c00*/  UMOV UR10, 0xffffffff ;  /* 0xffffffff000a7882 */ /* 0x000fc60000000000 */
[----:B------:R-:W-:Y:S05]  /*3c10*/  BRA.DIV UR10, `(.L_x_6467) ;  /* 0x000000320af87947 */ /* 0x000fea000b800000 */
[----:B-1----:R1:W3:Y:S02]  /*3c20*/  SHFL.IDX PT, R30, R50, R13, R19 ;  /* 0x0000000d321e7389 */ /* 0x0022e400000e0013 */
.L_x_6618:
[----:B---3--:R-:W-:-:S07]  /*3c30*/  IMAD R56, R41, R30, R56 ;  /* 0x0000001e29387224 */ /* 0x008fce00078e0238 */
.L_x_6466:
[----:B------:R-:W-:-:S13]  /*3c40*/  ISETP.GE.AND P0, PT, R57, 0xc, PT ;  /* 0x0000000c3900780c */ /* 0x000fda0003f06270 */
[----:B------:R-:W-:Y:S05]  /*3c50*/  @!P0 BRA `(.L_x_6468) ;  /* 0x0000000000108947 */ /* 0x000fea0003800000 */
[----:B------:R-:W-:-:S03]  /*3c60*/  UMOV UR10, 0xffffffff ;  /* 0xffffffff000a7882 */ /* 0x000fc60000000000 */
[----:B------:R-:W-:Y:S05]  /*3c70*/  BRA.DIV UR10, `(.L_x_6469) ;  /* 0x000000360a007947 */ /* 0x000fea000b800000 */
[----:B-1----:R1:W3:Y:S02]  /*3c80*/  SHFL.IDX PT, R30, R50, R14, R19 ;  /* 0x0000000e321e7389 */ /* 0x0022e400000e0013 */
.L_x_6621:
[----:B---3--:R-:W-:-:S07]  /*3c90*/  IMAD R56, R42, R30, R56 ;  /* 0x0000001e2a387224 */ /* 0x008fce00078e0238 */
.L_x_6468:
[----:B------:R-:W-:-:S13]  /*3ca0*/  ISETP.GE.AND P0, PT, R57, 0xd, PT ;  /* 0x0000000d3900780c */ /* 0x000fda0003f06270 */
[----:B------:R-:W-:Y:S05]  /*3cb0*/  @!P0 BRA `(.L_x_6470) ;  /* 0x0000000000108947 */ /* 0x000fea0003800000 */
[----:B------:R-:W-:-:S03]  /*3cc0*/  UMOV UR10, 0xffffffff ;  /* 0xffffffff000a7882 */ /* 0x000fc60000000000 */
[----:B------:R-:W-:Y:S05]  /*3cd0*/  BRA.DIV UR10, `(.L_x_6471) ;  /* 0x000000360a087947 */ /* 0x000fea000b800000 */
[----:B-1----:R1:W3:Y:S02]  /*3ce0*/  SHFL.IDX PT, R30, R50, R15, R19 ;  /* 0x0000000f321e7389 */ /* 0x0022e400000e0013 */
.L_x_6624:
[----:B---3--:R-:W-:-:S07]  /*3cf0*/  IMAD R56, R43, R30, R56 ;  /* 0x0000001e2b387224 */ /* 0x008fce00078e0238 */
.L_x_6470:
[----:B------:R-:W-:-:S13]  /*3d00*/  ISETP.GE.AND P0, PT, R57, 0xe, PT ;  /* 0x0000000e3900780c */ /* 0x000fda0003f06270 */
[----:B------:R-:W-:Y:S05]  /*3d10*/  @!P0 BRA `(.L_x_6472) ;  /* 0x0000000000108947 */ /* 0x000fea0003800000 */
[----:B------:R-:W-:-:S03]  /*3d20*/  UMOV UR10, 0xffffffff ;  /* 0xffffffff000a7882 */ /* 0x000fc60000000000 */
[----:B------:R-:W-:Y:S05]  /*3d30*/  BRA.DIV UR10, `(.L_x_6473) ;  /* 0x000000360a107947 */ /* 0x000fea000b800000 */
[----:B-1----:R1:W3:Y:S02]  /*3d40*/  SHFL.IDX PT, R30, R50, R16, R19 ;  /* 0x00000010321e7389 */ /* 0x0022e400000e0013 */
.L_x_6627:
[----:B---3--:R-:W-:-:S07]  /*3d50*/  IMAD R56, R44, R30, R56 ;  /* 0x0000001e2c387224 */ /* 0x008fce00078e0238 */
.L_x_6472:
[----:B------:R-:W-:-:S13]  /*3d60*/  ISETP.GE.AND P0, PT, R57, 0xf, PT ;  /* 0x0000000f3900780c */ /* 0x000fda0003f06270 */
[----:B------:R-:W-:Y:S05]  /*3d70*/  @!P0 BRA `(.L_x_6474) ;  /* 0x0000000000108947 */ /* 0x000fea0003800000 */
[----:B------:R-:W-:-:S03]  /*3d80*/  UMOV UR10, 0xffffffff ;  /* 0xffffffff000a7882 */ /* 0x000fc60000000000 */
[----:B------:R-:W-:Y:S05]  /*3d90*/  BRA.DIV UR10, `(.L_x_6475) ;  /* 0x000000360a187947 */ /* 0x000fea000b800000 */
[----:B-1----:R1:W3:Y:S02]  /*3da0*/  SHFL.IDX PT, R30, R50, R17, R19 ;  /* 0x00000011321e7389 */ /* 0x0022e400000e0013 */
.L_x_6630:
[----:B---3--:R-:W-:-:S07]  /*3db0*/  IMAD R56, R45, R30, R56 ;  /* 0x0000001e2d387224 */ /* 0x008fce00078e0238 */
.L_x_6474:
[----:B------:R-:W-:-:S13]  /*3dc0*/  ISETP.GE.AND P0, PT, R57, 0x10, PT ;  /* 0x000000103900780c */ /* 0x000fda0003f06270 */
[----:B------:R-:W-:Y:S05]  /*3dd0*/  @!P0 BRA `(.L_x_6476) ;  /* 0x0000000000108947 */ /* 0x000fea0003800000 */
[----:B------:R-:W-:-:S03]  /*3de0*/  UMOV UR10, 0xffffffff ;  /* 0xffffffff000a7882 */ /* 0x000fc60000000000 */
[----:B------:R-:W-:Y:S05]  /*3df0*/  BRA.DIV UR10, `(.L_x_6477) ;  /* 0x000000360a207947 */ /* 0x000fea000b800000 */
[----:B-1----:R1:W3:Y:S02]  /*3e00*/  SHFL.IDX PT, R30, R50, R18, R19 ;  /* 0x00000012321e7389 */ /* 0x0022e400000e0013 */
.L_x_6633:
[----:B---3--:R-:W-:-:S07]  /*3e10*/  IMAD R56, R46, R30, R56 ;  /* 0x0000001e2e387224 */ /* 0x008fce00078e0238 */
.L_x_6476:
[C---:B------:R-:W-:Y:S02]  /*3e20*/  IMAD R30, R52.reuse, UR4, R48 ;  /* 0x00000004341e7c24 */ /* 0x040fe4000f8e0230 */
[----:B------:R-:W-:-:S03]  /*3e30*/  VIADD R52, R52, UR6 ;  /* 0x0000000634347c36 */ /* 0x000fc60008000000 */
[----:B------:R-:W-:Y:S02]  /*3e40*/  LEA R31, R30, R53, 0x2 ;  /* 0x000000351e1f7211 */ /* 0x000fe400078e10ff */
[----:B------:R-:W-:-:S03]  /*3e50*/  ISETP.GE.AND P0, PT, R52, UR18, PT ;  /* 0x0000001234007c0c */ /* 0x000fc6000bf06270 */
[----:B------:R3:W-:Y:S10]  /*3e60*/  STS [R31], R56 ;  /* 0x000000381f007388 */ /* 0x0007f40000000800 */
[----:B---3--:R-:W-:Y:S05]  /*3e70*/  @!P0 BRA `(.L_x_6478) ;  /* 0xfffffff800688947 */ /* 0x008fea000383ffff */
.L_x_6445:
[----:B------:R-:W-:Y:S05]  /*3e80*/  BSYNC B0 ;  /* 0x0000000000007941 */ /* 0x000fea0003800000 */
.L_x_6444:
[----:B------:R-:W-:Y:S05]  /*3e90*/  @!P6 BRA `(.L_x_6479) ;  /* 0xffffffec0064e947 */ /* 0x000fea000383ffff */
[----:B------:R-:W-:Y:S05]  /*3ea0*/  BRA `(.L_x_6372) ;  /* 0x0000001400207947 */ /* 0x000fea0003800000 */
.L_x_6427:
[----:B0-----:R-:W-:-:S07]  /*3eb0*/  IMAD.MOV.U32 R49, RZ, RZ, RZ ;  /* 0x000000ffff317224 */ /* 0x001fce00078e00ff */
.L_x_6531:
[----:B012---:R-:W0:Y:S01]  /*3ec0*/  LDC R50, c[0x0][0x3ac] ;  /* 0x0000eb00ff327b82 */ /* 0x007e220000000800 */
[----:B----4-:R-:W-:Y:S01]  /*3ed0*/  IMAD.IADD R48, R2, 0x1, R49 ;  /* 0x0000000102307824 */ /* 0x010fe200078e0231 */
[----:B------:R-:W-:Y:S02]  /*3ee0*/  ISETP.GE.AND P0, PT, R0, UR18, PT ;  /* 0x0000001200007c0c */ /* 0x000fe4000bf06270 */
[----:B------:R-:W-:Y:S02]  /*3ef0*/  IADD3 R49, PT, PT, R49, UR5, RZ ;  /* 0x0000000531317c10 */ /* 0x000fe4000fffe0ff */
[----:B0-----:R-:W-:Y:S01]  /*3f00*/  ISETP.GE.AND P4, PT, R50, 0x1, PT ;  /* 0x000000013200780c */ /* 0x001fe20003f86270 */
[----:B---3--:R-:W-:Y:S01]  /*3f10*/  IMAD R30, R48, R50, R27 ;  /* 0x00000032301e7224 */ /* 0x008fe200078e021b */
[C---:B------:R-:W-:Y:S02]  /*3f20*/  ISETP.GE.AND P3, PT, R50.reuse, 0x2, PT ;  /* 0x000000023200780c */ /* 0x040fe40003f66270 */
[----:B------:R-:W-:-:S02]  /*3f30*/  ISETP.GE.AND P2, PT, R50, 0x3, PT ;  /* 0x000000033200780c */ /* 0x000fc40003f46270 */
[----:B------:R-:W-:-:S07]  /*3f40*/  ISETP.GE.AND P6, PT, R50, 0x4, PT ;  /* 0x000000043200780c */ /* 0x000fce0003fc6270 */
[----:B------:R-:W-:Y:S06]  /*3f50*/  @!P4 BRA `(.L_x_6480) ;  /* 0x00000000001cc947 */ /* 0x000fec0003800000 */
[----:B------:R-:W0:Y:S01]  /*3f60*/  S2UR UR11, SR_CgaCtaId ;  /* 0x00000000000b79c3 */ /* 0x000e220000008800 */
[----:B------:R-:W-:Y:S01]  /*3f70*/  UMOV UR10, 0x400 ;  /* 0x00000400000a7882 */ /* 0x000fe20000000000 */
[----:B------:R-:W-:Y:S01]  /*3f80*/  IMAD.IADD R29, R3, 0x1, R30 ;  /* 0x00000001031d7824 */ /* 0x000fe200078e021e */
[----:B------:R-:W-:-:S04]  /*3f90*/  UIADD3 UR10, UPT, UPT, UR10, 0x1080, URZ ;  /* 0x000010800a0a7890 */ /* 0x000fc8000fffe0ff */
[----:B0-----:R-:W-:-:S06]  /*3fa0*/  ULEA UR10, UR11, UR10, 0x18 ;  /* 0x0000000a0b0a7291 */ /* 0x001fcc000f8ec0ff */
[----:B------:R-:W-:-:S06]  /*3fb0*/  LEA R29, R29, UR10, 0x2 ;  /* 0x0000000a1d1d7c11 */ /* 0x000fcc000f8e10ff */
[----:B------:R-:W0:Y:S02]  /*3fc0*/  LDS R29, [R29] ;  /* 0x000000001d1d7984 */ /* 0x000e240000000800 */
.L_x_6480:
        /* <DEDUP_REMOVED lines=8> */
.L_x_6481:
        /* <DEDUP_REMOVED lines=8> */
.L_x_6482:
        /* <DEDUP_REMOVED lines=9> */
.L_x_6483:
        /* <DEDUP_REMOVED lines=9> */
.L_x_6484:
        /* <DEDUP_REMOVED lines=9> */
.L_x_6485:
        /* <DEDUP_REMOVED lines=9> */
.L_x_6486:
        /* <DEDUP_REMOVED lines=9> */
.L_x_6487:
        /* <DEDUP_REMOVED lines=10> */
.L_x_6488:
        /* <DEDUP_REMOVED lines=11> */
.L_x_6489:
        /* <DEDUP_REMOVED lines=11> */
.L_x_6490:
        /* <DEDUP_REMOVED lines=11> */
.L_x_6491:
        /* <DEDUP_REMOVED lines=11> */
.L_x_6492:
        /* <DEDUP_REMOVED lines=11> */
.L_x_6493:
        /* <DEDUP_REMOVED lines=11> */
.L_x_6494:
        /* <DEDUP_REMOVED lines=11> */
.L_x_6495:
[----:B------:R-:W-:Y:S05]  /*4910*/  @P0 BRA `(.L_x_6496) ;  /* 0x0000000800800947 */ /* 0x000fea0003800000 */
[----:B------:R-:W-:Y:S01]  /*4920*/  IABS R51, R50 ;  /* 0x0000003200337213 */ /* 0x000fe20000000000 */
[----:B------:R-:W5:Y:S01]  /*4930*/  S2UR UR11, SR_CgaCtaId ;  /* 0x00000000000b79c3 */ /* 0x000f620000008800 */
[----:B------:R-:W-:Y:S02]  /*4940*/  UMOV UR10, 0x400 ;  /* 0x00000400000a7882 */ /* 0x000fe40000000000 */
[----:B------:R-:W0:Y:S08]  /*4950*/  I2F.RP R52, R51 ;  /* 0x0000003300347306 */ /* 0x000e300000209400 */
[----:B0-----:R-:W1:Y:S01]  /*4960*/  MUFU.RCP R52, R52 ;  /* 0x0000003400347308 */ /* 0x001e620000001000 */
[----:B-----5:R-:W-:Y:S01]  /*4970*/  ULEA UR10, UR11, UR10, 0x18 ;  /* 0x0000000a0b0a7291 */ /* 0x020fe2000f8ec0ff */
[----:B-1----:R-:W-:-:S06]  /*4980*/  IADD3 R30, PT, PT, R52, 0xffffffe, RZ ;  /* 0x0ffffffe341e7810 */ /* 0x002fcc0007ffe0ff */
[----:B---3--:R0:W1:Y:S02]  /*4990*/  F2I.FTZ.U32.TRUNC.NTZ R31, R30 ;  /* 0x0000001e001f7305 */ /* 0x008064000021f000 */
[----:B0-----:R-:W-:Y:S02]  /*49a0*/  IMAD.MOV.U32 R30, RZ, RZ, RZ ;  /* 0x000000ffff1e7224 */ /* 0x001fe400078e00ff */
        /* <DEDUP_REMOVED lines=11> */
[----:B------:R-:W-:Y:S01]  /*4a60*/  ISETP.GE.AND P0, PT, R47, RZ, PT ;  /* 0x000000ff2f00720c */ /* 0x000fe20003f06270 */
[----:B------:R-:W-:-:S12]  /*4a70*/  IMAD.MOV.U32 R51, RZ, RZ, R0 ;  /* 0x000000ffff337224 */ /* 0x000fd800078e0000 */
[----:B------:R-:W-:Y:S01]  /*4a80*/  @!P0 IMAD.MOV R52, RZ, RZ, -R52 ;  /* 0x000000ffff348224 */ /* 0x000fe200078e0a34 */
[----:B------:R-:W-:-:S13]  /*4a90*/  ISETP.NE.AND P0, PT, R50, RZ, PT ;  /* 0x000000ff3200720c */ /* 0x000fda0003f05270 */
[----:B------:R-:W-:-:S04]  /*4aa0*/  @!P0 LOP3.LUT R52, RZ, R50, RZ, 0x33, !PT ;  /* 0x00000032ff348212 */ /* 0x000fc800078e33ff */
[----:B------:R-:W-:-:S07]  /*4ab0*/  LEA R52, R52, UR10, 0x2 ;  /* 0x0000000a34347c11 */ /* 0x000fce000f8e10ff */
.L_x_6530:
[----:B------:R-:W-:Y:S02]  /*4ac0*/  IMAD R50, R51, 0x84, R52 ;  /* 0x0000008433327824 */ /* 0x000fe400078e0234 */
[----:B------:R-:W-:-:S04]  /*4ad0*/  HFMA2 R53, -RZ, RZ, 0, 0 ;  /* 0x00000000ff357431 */ /* 0x000fc800000001ff */
[----:B------:R-:W0:Y:S01]  /*4ae0*/  LDS R50, [R50] ;  /* 0x0000000032327984 */ /* 0x000e220000000800 */
[----:B------:R-:W-:Y:S05]  /*4af0*/  @!P4 BRA `(.L_x_6497) ;  /* 0x000000000010c947 */ /* 0x000fea0003800000 */
[----:B------:R-:W-:-:S03]  /*4b00*/  UMOV UR10, 0xffffffff ;  /* 0xffffffff000a7882 */ /* 0x000fc60000000000 */
[----:B------:R-:W-:Y:S05]  /*4b10*/  BRA.DIV UR10, `(.L_x_6498) ;  /* 0x000000260af87947 */ /* 0x000fea000b800000 */
[----:B0-----:R0:W1:Y:S02]  /*4b20*/  SHFL.IDX PT, R56, R50, R28, R19 ;  /* 0x0000001c32387389 */ /* 0x00106400000e0013 */
.L_x_6635:
[----:B-1----:R-:W-:-:S07]  /*4b30*/  IMAD R53, R29, R56, RZ ;  /* 0x000000381d357224 */ /* 0x002fce00078e02ff */
.L_x_6497:
[----:B------:R-:W-:Y:S05]  /*4b40*/  @!P3 BRA `(.L_x_6499) ;  /* 0x000000000010b947 */ /* 0x000fea0003800000 */
[----:B------:R-:W-:-:S03]  /*4b50*/  UMOV UR10, 0xffffffff ;  /* 0xffffffff000a7882 */ /* 0x000fc60000000000 */
[----:B------:R-:W-:Y:S05]  /*4b60*/  BRA.DIV UR10, `(.L_x_6500) ;  /* 0x0000002a0a007947 */ /* 0x000fea000b800000 */
[----:B0-----:R0:W1:Y:S02]  /*4b70*/  SHFL.IDX PT, R30, R50, R4, R19 ;  /* 0x00000004321e7389 */ /* 0x00106400000e0013 */
.L_x_6638:
[----:B-12---:R-:W-:-:S07]  /*4b80*/  IMAD R53, R32, R30, R53 ;  /* 0x0000001e20357224 */ /* 0x006fce00078e0235 */
.L_x_6499:
[----:B------:R-:W-:Y:S05]  /*4b90*/  @!P2 BRA `(.L_x_6501) ;  /* 0x000000000010a947 */ /* 0x000fea0003800000 */
[----:B------:R-:W-:-:S03]  /*4ba0*/  UMOV UR10, 0xffffffff ;  /* 0xffffffff000a7882 */ /* 0x000fc60000000000 */
[----:B------:R-:W-:Y:S05]  /*4bb0*/  BRA.DIV UR10, `(.L_x_6502) ;  /* 0x0000002a0a0c7947 */ /* 0x000fea000b800000 */
[----:B0-----:R0:W1:Y:S02]  /*4bc0*/  SHFL.IDX PT, R30, R50, R5, R19 ;  /* 0x00000005321e7389 */ /* 0x00106400000e0013 */
.L_x_6641:
[----:B-1--4-:R-:W-:-:S07]  /*4bd0*/  IMAD R53, R33, R30, R53 ;  /* 0x0000001e21357224 */ /* 0x012fce00078e0235 */
.L_x_6501:
[----:B------:R-:W1:Y:S02]  /*4be0*/  LDC R56, c[0x0][0x3ac] ;  /* 0x0000eb00ff387b82 */ /* 0x000e640000000800 */
[----:B-1----:R-:W-:-:S13]  /*4bf0*/  ISETP.GE.AND P0, PT, R56, 0x4, PT ;  /* 0x000000043800780c */ /* 0x002fda0003f06270 */
[----:B------:R-:W-:Y:S05]  /*4c00*/  @!P0 BRA `(.L_x_6503) ;  /* 0x0000000000108947 */ /* 0x000fea0003800000 */
[----:B------:R-:W-:-:S03]  /*4c10*/  UMOV UR10, 0xffffffff ;  /* 0xffffffff000a7882 */ /* 0x000fc60000000000 */
[----:B------:R-:W-:Y:S05]  /*4c20*/  BRA.DIV UR10, `(.L_x_6504) ;  /* 0x0000002a0a107947 */ /* 0x000fea000b800000 */
[----:B0-----:R0:W1:Y:S02]  /*4c30*/  SHFL.IDX PT, R30, R50, R6, R19 ;  /* 0x00000006321e7389 */ /* 0x00106400000e0013 */
.L_x_6644:
[----:B-1----:R-:W-:-:S07]  /*4c40*/  IMAD R53, R34, R30, R53 ;  /* 0x0000001e22357224 */ /* 0x002fce00078e0235 */
.L_x_6503:
[----:B------:R-:W-:-:S13]  /*4c50*/  ISETP.GE.AND P0, PT, R56, 0x5, PT ;  /* 0x000000053800780c */ /* 0x000fda0003f06270 */
[----:B------:R-:W-:Y:S05]  /*4c60*/  @!P0 BRA `(.L_x_6505) ;  /* 0x0000000000108947 */ /* 0x000fea0003800000 */
[----:B------:R-:W-:-:S03]  /*4c70*/  UMOV UR10, 0xffffffff ;  /* 0xffffffff000a7882 */ /* 0x000fc60000000000 */
[----:B------:R-:W-:Y:S05]  /*4c80*/  BRA.DIV UR10, `(.L_x_6506) ;  /* 0x0000002a0a187947 */ /* 0x000fea000b800000 */
[----:B0-----:R0:W1:Y:S02]  /*4c90*/  SHFL.IDX PT, R30, R50, R7, R19 ;  /* 0x00000007321e7389 */ /* 0x00106400000e0013 */
.L_x_6647:
[----:B-1----:R-:W-:-:S07]  /*4ca0*/  IMAD R53, R35, R30, R53 ;  /* 0x0000001e23357224 */ /* 0x002fce00078e0235 */
.L_x_6505:
[----:B------:R-:W-:-:S13]  /*4cb0*/  ISETP.GE.AND P0, PT, R56, 0x6, PT ;  /* 0x000000063800780c */ /* 0x000fda0003f06270 */
[----:B------:R-:W-:Y:S05]  /*4cc0*/  @!P0 BRA `(.L_x_6507) ;  /* 0x0000000000108947 */ /* 0x000fea0003800000 */
[----:B------:R-:W-:-:S03]  /*4cd0*/  UMOV UR10, 0xffffffff ;  /* 0xffffffff000a7882 */ /* 0x000fc60000000000 */
[----:B------:R-:W-:Y:S05]  /*4ce0*/  BRA.DIV UR10, `(.L_x_6508) ;  /* 0x0000002a0a207947 */ /* 0x000fea000b800000 */
[----:B0-----:R0:W1:Y:S02]  /*4cf0*/  SHFL.IDX PT, R30, R50, R8, R19 ;  /* 0x00000008321e7389 */ /* 0x00106400000e0013 */
.L_x_6650:
[----:B-1----:R-:W-:-:S07]  /*4d00*/  IMAD R53, R36, R30, R53 ;  /* 0x0000001e24357224 */ /* 0x002fce00078e0235 */
.L_x_6507:
[----:B------:R-:W-:-:S13]  /*4d10*/  ISETP.GE.AND P0, PT, R56, 0x7, PT ;  /* 0x000000073800780c */ /* 0x000fda0003f06270 */
[----:B------:R-:W-:Y:S05]  /*4d20*/  @!P0 BRA `(.L_x_6509) ;  /* 0x0000000000108947 */ /* 0x000fea0003800000 */
[----:B------:R-:W-:-:S03]  /*4d30*/  UMOV UR10, 0xffffffff ;  /* 0xffffffff000a7882 */ /* 0x000fc60000000000 */
[----:B------:R-:W-:Y:S05]  /*4d40*/  BRA.DIV UR10, `(.L_x_6510) ;  /* 0x0000002a0a287947 */ /* 0x000fea000b800000 */
[----:B0-----:R0:W1:Y:S02]  /*4d50*/  SHFL.IDX PT, R30, R50, R9, R19 ;  /* 0x00000009321e7389 */ /* 0x00106400000e0013 */
.L_x_6653:
[----:B-1----:R-:W-:-:S07]  /*4d60*/  IMAD R53, R37, R30, R53 ;  /* 0x0000001e25357224 */ /* 0x002fce00078e0235 */
.L_x_6509:
[----:B------:R-:W-:-:S13]  /*4d70*/  ISETP.GE.AND P0, PT, R56, 0x8, PT ;  /* 0x000000083800780c */ /* 0x000fda0003f06270 */
[----:B------:R-:W-:Y:S05]  /*4d80*/  @!P0 BRA `(.L_x_6511) ;  /* 0x0000000000108947 */ /* 0x000fea0003800000 */
[----:B------:R-:W-:-:S03]  /*4d90*/  UMOV UR10, 0xffffffff ;  /* 0xffffffff000a7882 */ /* 0x000fc60000000000 */
[----:B------:R-:W-:Y:S05]  /*4da0*/  BRA.DIV UR10, `(.L_x_6512) ;  /* 0x0000002a0a307947 */ /* 0x000fea000b800000 */
[----:B0-----:R0:W1:Y:S02]  /*4db0*/  SHFL.IDX PT, R30, R50, R10, R19 ;  /* 0x0000000a321e7389 */ /* 0x00106400000e0013 */
.L_x_6656:
[----:B-1----:R-:W-:-:S07]  /*4dc0*/  IMAD R53, R38, R30, R53 ;  /* 0x0000001e26357224 */ /* 0x002fce00078e0235 */
.L_x_6511:
[----:B------:R-:W-:-:S13]  /*4dd0*/  ISETP.GE.AND P0, PT, R56, 0x9, PT ;  /* 0x000000093800780c */ /* 0x000fda0003f06270 */
[----:B------:R-:W-:Y:S05]  /*4de0*/  @!P0 BRA `(.L_x_6513) ;  /* 0x0000000000108947 */ /* 0x000fea0003800000 */
[----:B------:R-:W-:-:S03]  /*4df0*/  UMOV UR10, 0xffffffff ;  /* 0xffffffff000a7882 */ /* 0x000fc60000000000 */
[----:B------:R-:W-:Y:S05]  /*4e00*/  BRA.DIV UR10, `(.L_x_6514) ;  /* 0x0000002a0a387947 */ /* 0x000fea000b800000 */
[----:B0-----:R0:W1:Y:S02]  /*4e10*/  SHFL.IDX PT, R30, R50, R11, R19 ;  /* 0x0000000b321e7389 */ /* 0x00106400000e0013 */
.L_x_6659:
[----:B-1----:R-:W-:-:S07]  /*4e20*/  IMAD R53, R39, R30, R53 ;  /* 0x0000001e27357224 */ /* 0x002fce00078e0235 */
.L_x_6513:
[----:B------:R-:W-:-:S13]  /*4e30*/  ISETP.GE.AND P0, PT, R56, 0xa, PT ;  /* 0x0000000a3800780c */ /* 0x000fda0003f06270 */
[----:B------:R-:W-:Y:S05]  /*4e40*/  @!P0 BRA `(.L_x_6515) ;  /* 0x0000000000108947 */ /* 0x000fea0003800000 */
[----:B------:R-:W-:-:S03]  /*4e50*/  UMOV UR10, 0xffffffff ;  /* 0xffffffff000a7882 */ /* 0x000fc60000000000 */
[----:B------:R-:W-:Y:S05]  /*4e60*/  BRA.DIV UR10, `(.L_x_6516) ;  /* 0x0000002a0a407947 */ /* 0x000fea000b800000 */
[----:B0-----:R0:W1:Y:S02]  /*4e70*/  SHFL.IDX PT, R30, R50, R12, R19 ;  /* 0x0000000c321e7389 */ /* 0x00106400000e0013 */
.L_x_6662:
[----:B-1----:R-:W-:-:S07]  /*4e80*/  IMAD R53, R40, R30, R53 ;  /* 0x0000001e28357224 */ /* 0x002fce00078e0235 */
.L_x_6515:
[----:B------:R-:W-:-:S13]  /*4e90*/  ISETP.GE.AND P0, PT, R56, 0xb, PT ;  /* 0x0000000b3800780c */ /* 0x000fda0003f06270 */
[----:B------:R-:W-:Y:S05]  /*4ea0*/  @!P0 BRA `(.L_x_6517) ;  /* 0x0000000000108947 */ /* 0x000fea0003800000 */
[----:B------:R-:W-:-:S03]  /*4eb0*/  UMOV UR10, 0xffffffff ;  /* 0xffffffff000a7882 */ /* 0x000fc60000000000 */
[----:B------:R-:W-:Y:S05]  /*4ec0*/  BRA.DIV UR10, `(.L_x_6518) ;  /* 0x0000002a0a487947 */ /* 0x000fea000b800000 */
[----:B0-----:R0:W1:Y:S02]  /*4ed0*/  SHFL.IDX PT, R30, R50, R13, R19 ;  /* 0x0000000d321e7389 */ /* 0x00106400000e0013 */
.L_x_6665:
[----:B-1----:R-:W-:-:S07]  /*4ee0*/  IMAD R53, R41, R30, R53 ;  /* 0x0000001e29357224 */ /* 0x002fce00078e0235 */
.L_x_6517:
[----:B------:R-:W-:-:S13]  /*4ef0*/  ISETP.GE.AND P0, PT, R56, 0xc, PT ;  /* 0x0000000c3800780c */ /* 0x000fda0003f06270 */
[----:B------:R-:W-:Y:S05]  /*4f00*/  @!P0 BRA `(.L_x_6519) ;  /* 0x0000000000108947 */ /* 0x000fea0003800000 */
[----:B------:R-:W-:-:S03]  /*4f10*/  UMOV UR10, 0xffffffff ;  /* 0xffffffff000a7882 */ /* 0x000fc60000000000 */
[----:B------:R-:W-:Y:S05]  /*4f20*/  BRA.DIV UR10, `(.L_x_6520) ;  /* 0x0000002a0a507947 */ /* 0x000fea000b800000 */
[----:B0-----:R0:W1:Y:S02]  /*4f30*/  SHFL.IDX PT, R30, R50, R14, R19 ;  /* 0x0000000e321e7389 */ /* 0x00106400000e0013 */
.L_x_6668:
[----:B-1----:R-:W-:-:S07]  /*4f40*/  IMAD R53, R42, R30, R53 ;  /* 0x0000001e2a357224 */ /* 0x002fce00078e0235 */
.L_x_6519:
[----:B------:R-:W-:-:S13]  /*4f50*/  ISETP.GE.AND P0, PT, R56, 0xd, PT ;  /* 0x0000000d3800780c */ /* 0x000fda0003f06270 */
[----:B------:R-:W-:Y:S05]  /*4f60*/  @!P0 BRA `(.L_x_6521) ;  /* 0x0000000000108947 */ /* 0x000fea0003800000 */
[----:B------:R-:W-:-:S03]  /*4f70*/  UMOV UR10, 0xffffffff ;  /* 0xffffffff000a7882 */ /* 0x000fc60000000000 */
[----:B------:R-:W-:Y:S05]  /*4f80*/  BRA.DIV UR10, `(.L_x_6522) ;  /* 0x0000002a0a587947 */ /* 0x000fea000b800000 */
[----:B0-----:R0:W1:Y:S02]  /*4f90*/  SHFL.IDX PT, R30, R50, R15, R19 ;  /* 0x0000000f321e7389 */ /* 0x00106400000e0013 */
.L_x_6671:
[----:B-1----:R-:W-:-:S07]  /*4fa0*/  IMAD R53, R43, R30, R53 ;  /* 0x0000001e2b357224 */ /* 0x002fce00078e0235 */
.L_x_6521:
[----:B------:R-:W-:-:S13]  /*4fb0*/  ISETP.GE.AND P0, PT, R56, 0xe, PT ;  /* 0x0000000e3800780c */ /* 0x000fda0003f06270 */
[----:B------:R-:W-:Y:S05]  /*4fc0*/  @!P0 BRA `(.L_x_6523) ;  /* 0x0000000000108947 */ /* 0x000fea0003800000 */
[----:B------:R-:W-:-:S03]  /*4fd0*/  UMOV UR10, 0xffffffff ;  /* 0xffffffff000a7882 */ /* 0x000fc60000000000 */
[----:B------:R-:W-:Y:S05]  /*4fe0*/  BRA.DIV UR10, `(.L_x_6524) ;  /* 0x0000002a0a607947 */ /* 0x000fea000b800000 */
[----:B0-----:R0:W1:Y:S02]  /*4ff0*/  SHFL.IDX PT, R30, R50, R16, R19 ;  /* 0x00000010321e7389 */ /* 0x00106400000e0013 */
.L_x_6674:
[----:B-1----:R-:W-:-:S07]  /*5000*/  IMAD R53, R44, R30, R53 ;  /* 0x0000001e2c357224 */ /* 0x002fce00078e0235 */
.L_x_6523:
[----:B------:R-:W-:-:S13]  /*5010*/  ISETP.GE.AND P0, PT, R56, 0xf, PT ;  /* 0x0000000f3800780c */ /* 0x000fda0003f06270 */
[----:B------:R-:W-:Y:S05]  /*5020*/  @!P0 BRA `(.L_x_6525) ;  /* 0x0000000000108947 */ /* 0x000fea0003800000 */
[----:B------:R-:W-:-:S03]  /*5030*/  UMOV UR10, 0xffffffff ;  /* 0xffffffff000a7882 */ /* 0x000fc60000000000 */
[----:B------:R-:W-:Y:S05]  /*5040*/  BRA.DIV UR10, `(.L_x_6526) ;  /* 0x0000002a0a687947 */ /* 0x000fea000b800000 */
[----:B0-----:R0:W1:Y:S02]  /*5050*/  SHFL.IDX PT, R30, R50, R17, R19 ;  /* 0x00000011321e7389 */ /* 0x00106400000e0013 */
.L_x_6677:
[----:B-1----:R-:W-:-:S07]  /*5060*/  IMAD R53, R45, R30, R53 ;  /* 0x0000001e2d357224 */ /* 0x002fce00078e0235 */
.L_x_6525:
[----:B------:R-:W-:-:S13]  /*5070*/  ISETP.GE.AND P0, PT, R56, 0x10, PT ;  /* 0x000000103800780c */ /* 0x000fda0003f06270 */
[----:B------:R-:W-:Y:S05]  /*5080*/  @!P0 BRA `(.L_x_6527) ;  /* 0x0000000000108947 */ /* 0x000fea0003800000 */
[----:B------:R-:W-:-:S03]  /*5090*/  UMOV UR10, 0xffffffff ;  /* 0xffffffff000a7882 */ /* 0x000fc60000000000 */
[----:B------:R-:W-:Y:S05]  /*50a0*/  BRA.DIV UR10, `(.L_x_6528) ;  /* 0x0000002a0a707947 */ /* 0x000fea000b800000 */
[----:B0-----:R0:W1:Y:S02]  /*50b0*/  SHFL.IDX PT, R30, R50, R18, R19 ;  /* 0x00000012321e7389 */ /* 0x00106400000e0013 */
.L_x_6680:
[----:B-1----:R-:W-:-:S07]  /*50c0*/  IMAD R53, R46, R30, R53 ;  /* 0x0000001e2e357224 */ /* 0x002fce00078e0235 */
.L_x_6527:
[----:B------:R-:W-:-:S07]  /*50d0*/  IMAD.U32 R30, RZ, RZ, UR14 ;  /* 0x0000000eff1e7e24 */ /* 0x000fce000f8e00ff */
.L_x_6529:
        /* <DEDUP_REMOVED lines=36> */
.L_x_6496:
[----:B------:R-:W-:Y:S05]  /*5320*/  @!P5 BRA `(.L_x_6531) ;  /* 0xffffffe800e4d947 */ /* 0x000fea000383ffff */
.L_x_6372:
[----:B------:R-:W-:Y:S05]  /*5330*/  WARPSYNC.ALL ;  /* 0x0000000000007948 */ /* 0x000fea0003800000 */
[----:B-12-4-:R-:W0:Y:S08]  /*5340*/  LDC R48, c[0x0][0x3ac] ;  /* 0x0000eb00ff307b82 */ /* 0x016e300000000800 */
[----:B------:R-:W-:Y:S01]  /*5350*/  BAR.SYNC.DEFER_BLOCKING 0x0 ;  /* 0x0000000000007b1d */ /* 0x000fe20000010000 */
[----:B------:R-:W-:-:S05]  /*5360*/  ISETP.NE.AND P4, PT, R55, RZ, PT ;  /* 0x000000ff3700720c */ /* 0x000fca0003f85270 */
[----:B------:R-:W1:Y:S02]  /*5370*/  LDCU UR11, c[0x0][0x384] ;  /* 0x00007080ff0b77ac */ /* 0x000e640008000800 */
[----:B------:R-:W2:Y:S01]  /*5380*/  LDC R51, c[0x0][0x388] ;  /* 0x0000e200ff337b82 */ /* 0x000ea20000000800 */
[----:B------:R-:W-:Y:S07]  /*5390*/  BSSY.RECONVERGENT B0, `(.L_x_6532) ;  /* 0x0000078000007945 */ /* 0x000fee0003800200 */
[----:B------:R-:W4:Y:S01]  /*53a0*/  S2UR UR10, SR_CTAID.X ;  /* 0x00000000000a79c3 */ /* 0x000f220000002500 */
[----:B0-----:R-:W-:-:S04]  /*53b0*/  IABS R49, R48 ;  /* 0x0000003000317213 */ /* 0x001fc80000000000 */
[----:B------:R-:W0:Y:S01]  /*53c0*/  I2F.RP R50, R49 ;  /* 0x0000003100327306 */ /* 0x000e220000209400 */
[----:B--2---:R-:W-:Y:S02]  /*53d0*/  IABS R52, R51 ;  /* 0x0000003300347213 */ /* 0x004fe40000000000 */
[----:B------:R-:W-:-:S04]  /*53e0*/  LOP3.LUT R51, R51, R48, RZ, 0x3c, !PT ;  /* 0x0000003033337212 */ /* 0x000fc800078e3cff */
[----:B------:R-:W-:Y:S01]  /*53f0*/  ISETP.GE.AND P3, PT, R51, RZ, PT ;  /* 0x000000ff3300720c */ /* 0x000fe20003f66270 */
[----:B----4-:R-:W-:Y:S01]  /*5400*/  UIMAD UR10, UR4, UR10, URZ ;  /* 0x0000000a040a72a4 */ /* 0x010fe2000f8e02ff */
[----:B0-----:R-:W0:Y:S03]  /*5410*/  MUFU.RCP R50, R50 ;  /* 0x0000003200327308 */ /* 0x001e260000001000 */
[----:B-1----:R-:W-:Y:S01]  /*5420*/  UIMAD UR10, UR9, UR11, UR10 ;  /* 0x0000000b090a72a4 */ /* 0x002fe2000f8e020a */
[----:B0-----:R-:W-:Y:S02]  /*5430*/  VIADD R53, R50, 0xffffffe ;  /* 0x0ffffffe32357836 */ /* 0x001fe40000000000 */
[----:B------:R-:W0:Y:S02]  /*5440*/  S2R R50, SR_TID.X ;  /* 0x0000000000327919 */ /* 0x000e240000002100 */
[----:B---3--:R-:W1:Y:S02]  /*5450*/  F2I.FTZ.U32.TRUNC.NTZ R31, R53 ;  /* 0x00000035001f7305 */ /* 0x008e64000021f000 */
[----:B-1----:R-:W-:-:S04]  /*5460*/  IMAD.MOV R30, RZ, RZ, -R31 ;  /* 0x000000ffff1e7224 */ /* 0x002fc800078e0a1f */
[----:B------:R-:W-:Y:S02]  /*5470*/  IMAD R55, R30, R49, RZ ;  /* 0x000000311e377224 */ /* 0x000fe400078e02ff */
[----:B------:R-:W-:-:S05]  /*5480*/  HFMA2 R30, -RZ, RZ, 0, 0 ;  /* 0x00000000ff1e7431 */ /* 0x000fca00000001ff */
        /* <DEDUP_REMOVED lines=21> */
[----:B------:R-:W-:Y:S01]  /*55e0*/  IMAD.MOV R53, RZ, RZ, -R51 ;  /* 0x000000ffff357224 */ /* 0x000fe200078e0a33 */
[----:B------:R-:W2:Y:S04]  /*55f0*/  S2R R58, SR_TID.X ;  /* 0x00000000003a7919 */ /* 0x000ea80000002100 */
[----:B-1----:R-:W1:Y:S01]  /*5600*/  MUFU.RCP R49, R49 ;  /* 0x0000003100317308 */ /* 0x002e620000001000 */
[----:B0-----:R-:W-:-:S06]  /*5610*/  ULEA UR11, UR19, UR11, 0x18 ;  /* 0x0000000b130b7291 */ /* 0x001fcc000f8ec0ff */
[----:B------:R-:W-:Y:S01]  /*5620*/  LEA R51, R50, UR11, 0x2 ;  /* 0x0000000b32337c11 */ /* 0x000fe2000f8e10ff */
[----:B-1----:R-:W-:-:S04]  /*5630*/  VIADD R30, R49, 0xffffffe ;  /* 0x0ffffffe311e7836 */ /* 0x002fc80000000000 */
[----:B------:R-:W0:Y:S01]  /*5640*/  LDS R59, [R51] ;  /* 0x00000000333b7984 */ /* 0x000e220000000800 */
[----:B------:R-:W-:Y:S01]  /*5650*/  LOP3.LUT R49, RZ, UR4, RZ, 0x33, !PT ;  /* 0x00000004ff317c12 */ /* 0x000fe2000f8e33ff */
[----:B------:R1:W3:Y:S01]  /*5660*/  F2I.FTZ.U32.TRUNC.NTZ R31, R30 ;  /* 0x0000001e001f7305 */ /* 0x0002e2000021f000 */
[----:B--2---:R-:W-:Y:S02]  /*5670*/  VIADD R58, R58, UR16 ;  /* 0x000000103a3a7c36 */ /* 0x004fe40008000000 */
[----:B-1----:R-:W-:Y:S01]  /*5680*/  IMAD.MOV.U32 R30, RZ, RZ, RZ ;  /* 0x000000ffff1e7224 */ /* 0x002fe200078e00ff */
[----:B---3--:R-:W-:-:S05]  /*5690*/  IADD3 R55, PT, PT, RZ, -R31, RZ ;  /* 0x8000001fff377210 */ /* 0x008fca0007ffe0ff */
[----:B------:R-:W-:-:S04]  /*56a0*/  IMAD R55, R55, R48, RZ ;  /* 0x0000003037377224 */ /* 0x000fc800078e02ff */
[----:B------:R-:W-:-:S06]  /*56b0*/  IMAD.HI.U32 R55, R31, R55, R30 ;  /* 0x000000371f377227 */ /* 0x000fcc00078e001e */
[----:B------:R-:W-:-:S04]  /*56c0*/  IMAD.HI.U32 R30, R55, R56, RZ ;  /* 0x00000038371e7227 */ /* 0x000fc800078e00ff */
[----:B------:R-:W-:Y:S02]  /*56d0*/  IMAD R31, R30, R53, R56 ;  /* 0x000000351e1f7224 */ /* 0x000fe400078e0238 */
[----:B------:R-:W1:Y:S03]  /*56e0*/  LDC.64 R56, c[0x0][0x3a0] ;  /* 0x0000e800ff387b82 */ /* 0x000e660000000a00 */
[----:B------:R-:W-:-:S13]  /*56f0*/  ISETP.GT.U32.AND P2, PT, R48, R31, PT ;  /* 0x0000001f3000720c */ /* 0x000fda0003f44070 */
[----:B------:R-:W-:Y:S01]  /*5700*/  @!P2 IMAD.IADD R31, R31, 0x1, -R48 ;  /* 0x000000011f1fa824 */ /* 0x000fe200078e0a30 */
[----:B------:R-:W-:Y:S02]  /*5710*/  @!P2 IADD3 R30, PT, PT, R30, 0x1, RZ ;  /* 0x000000011e1ea810 */ /* 0x000fe40007ffe0ff */
[----:B------:R-:W-:Y:S02]  /*5720*/  ISETP.NE.AND P2, PT, R54, RZ, PT ;  /* 0x000000ff3600720c */ /* 0x000fe40003f45270 */
        /* <DEDUP_REMOVED lines=9> */
[----:B------:R-:W-:-:S05]  /*57c0*/  IMAD R50, R61, UR4, R50 ;  /* 0x000000043d327c24 */ /* 0x000fca000f8e0232 */
[----:B------:R-:W-:Y:S01]  /*57d0*/  IADD3 R31, PT, PT, R31, R50, RZ ;  /* 0x000000321f1f7210 */ /* 0x000fe20007ffe0ff */
[----:B------:R-:W-:-:S04]  /*57e0*/  IMAD.MOV.U32 R50, RZ, RZ, R58 ;  /* 0x000000ffff327224 */ /* 0x000fc800078e003a */
[----:B-1----:R-:W-:-:S05]  /*57f0*/  IMAD.WIDE R30, R31, 0x4, R56 ;  /* 0x000000041f1e7825 */ /* 0x002fca00078e0238 */
[----:B0-----:R0:W-:Y:S01]  /*5800*/  STG.E desc[UR12][R30.64], R59 ;  /* 0x0000003b1e007986 */ /* 0x0011e2000c10190c */
[----:B------:R-:W-:Y:S05]  /*5810*/  @!P2 BRA `(.L_x_6533) ;  /* 0x0000000000bca947 */ /* 0x000fea0003800000 */
[----:B------:R-:W-:Y:S01]  /*5820*/  IABS R50, R58 ;  /* 0x0000003a00327213 */ /* 0x000fe20000000000 */
[----:B0-----:R-:W0:Y:S04]  /*5830*/  LDS R59, [R51+UR17] ;  /* 0x00000011333b7984 */ /* 0x001e280008000800 */
        /* <DEDUP_REMOVED lines=13> */
[----:B------:R-:W-:Y:S02]  /*5910*/  IMAD R31, R52, R31, UR10 ;  /* 0x0000000a341f7e24 */ /* 0x000fe4000f8e021f */
[----:B------:R-:W-:Y:S02]  /*5920*/  IMAD R30, R30, UR4, R58 ;  /* 0x000000041e1e7c24 */ /* 0x000fe4000f8e023a */
[----:B------:R-:W1:Y:S03]  /*5930*/  S2R R58, SR_TID.X ;  /* 0x00000000003a7919 */ /* 0x000e660000002100 */
[----:B------:R-:W-:-:S05]  /*5940*/  IADD3 R31, PT, PT, R31, R30, RZ ;  /* 0x0000001e1f1f7210 */ /* 0x000fca0007ffe0ff */
[----:B------:R-:W-:-:S05]  /*5950*/  IMAD.WIDE R30, R31, 0x4, R56 ;  /* 0x000000041f1e7825 */ /* 0x000fca00078e0238 */
[----:B0-----:R2:W-:Y:S01]  /*5960*/  STG.E desc[UR12][R30.64], R59 ;  /* 0x0000003b1e007986 */ /* 0x0015e2000c10190c */
[----:B-1----:R-:W-:-:S04]  /*5970*/  VIADD R58, R58, UR16 ;  /* 0x000000103a3a7c36 */ /* 0x002fc80008000000 */
[----:B------:R-:W-:-:S04]  /*5980*/  VIADD R58, R58, UR16 ;  /* 0x000000103a3a7c36 */ /* 0x000fc80008000000 */
[----:B------:R-:W-:Y:S01]  /*5990*/  IMAD.MOV.U32 R50, RZ, RZ, R58 ;  /* 0x000000ffff327224 */ /* 0x000fe200078e003a */
[----:B--2---:R-:W-:Y:S06]  /*59a0*/  @!P2 BRA `(.L_x_6533) ;  /* 0x000000000058a947 */ /* 0x004fec0003800000 */
[----:B------:R-:W-:Y:S02]  /*59b0*/  IABS R50, R58 ;  /* 0x0000003a00327213 */ /* 0x000fe40000000000 */
[----:B------:R-:W-:-:S03]  /*59c0*/  LOP3.LUT R31, R58, UR4, RZ, 0x3c, !PT ;  /* 0x000000043a1f7c12 */ /* 0x000fc6000f8e3cff */
[----:B------:R-:W-:Y:S01]  /*59d0*/  IMAD.HI.U32 R30, R55, R50, RZ ;  /* 0x00000032371e7227 */ /* 0x000fe200078e00ff */
[----:B------:R-:W-:-:S03]  /*59e0*/  ISETP.GE.AND P4, PT, R31, RZ, PT ;  /* 0x000000ff1f00720c */ /* 0x000fc60003f86270 */
[----:B------:R-:W-:Y:S02]  /*59f0*/  IMAD R53, R30, R53, R50 ;  /* 0x000000351e357224 */ /* 0x000fe400078e0232 */
[----:B------:R-:W-:-:S03]  /*5a00*/  IMAD.U32 R50, RZ, RZ, UR17 ;  /* 0x00000011ff327e24 */ /* 0x000fc6000f8e00ff */
[----:B------:R-:W-:Y:S02]  /*5a10*/  ISETP.GT.U32.AND P3, PT, R48, R53, PT ;  /* 0x000000353000720c */ /* 0x000fe40003f64070 */
[----:B------:R-:W-:Y:S01]  /*5a20*/  IADD3 R51, PT, PT, R51, UR17, R50 ;  /* 0x0000001133337c10 */ /* 0x000fe2000fffe032 */
[----:B------:R-:W-:-:S05]  /*5a30*/  VIADD R50, R58, UR16 ;  /* 0x000000103a327c36 */ /* 0x000fca0008000000 */
[----:B------:R-:W0:Y:S05]  /*5a40*/  LDS R51, [R51] ;  /* 0x0000000033337984 */ /* 0x000e2a0000000800 */
[----:B------:R-:W-:Y:S01]  /*5a50*/  @!P3 IADD3 R53, PT, PT, R53, -R48, RZ ;  /* 0x800000303535b210 */ /* 0x000fe20007ffe0ff */
[----:B------:R-:W-:-:S03]  /*5a60*/  @!P3 VIADD R30, R30, 0x1 ;  /* 0x000000011e1eb836 */ /* 0x000fc60000000000 */
[----:B------:R-:W-:-:S13]  /*5a70*/  ISETP.GE.U32.AND P2, PT, R53, R48, PT ;  /* 0x000000303500720c */ /* 0x000fda0003f46070 */
        /* <DEDUP_REMOVED lines=9> */
.L_x_6533:
[----:B------:R-:W-:Y:S05]  /*5b10*/  BSYNC.RECONVERGENT B0 ;  /* 0x0000000000007941 */ /* 0x000fea0003800200 */
.L_x_6532:
[----:B------:R-:W-:Y:S04]  /*5b20*/  BSSY.RECONVERGENT B0, `(.L_x_6534) ;  /* 0x0000077000007945 */ /* 0x000fe80003800200 */
[----:B------:R-:W-:Y:S05]  /*5b30*/  @!P1 BRA `(.L_x_6535) ;  /* 0x0000000400d49947 */ /* 0x000fea0003800000 */
[----:B------:R-:W-:Y:S02]  /*5b40*/  IABS R48, UR4 ;  /* 0x0000000400307c13 */ /* 0x000fe40008000000 */
[----:B------:R-:W-:Y:S02]  /*5b50*/  ISETP.NE.AND P0, PT, RZ, UR4, PT ;  /* 0x00000004ff007c0c */ /* 0x000fe4000bf05270 */
[----:B------:R-:W2:Y:S08]  /*5b60*/  I2F.RP R49, R48 ;  /* 0x0000003000317306 */ /* 0x000eb00000209400 */
[----:B--2---:R-:W0:Y:S02]  /*5b70*/  MUFU.RCP R49, R49 ;  /* 0x0000003100317308 */ /* 0x004e240000001000 */
[----:B01----:R-:W-:-:S06]  /*5b80*/  IADD3 R30, PT, PT, R49, 0xffffffe, RZ ;  /* 0x0ffffffe311e7810 */ /* 0x003fcc0007ffe0ff */
[----:B------:R0:W1:Y:S02]  /*5b90*/  F2I.FTZ.U32.TRUNC.NTZ R31, R30 ;  /* 0x0000001e001f7305 */ /* 0x000064000021f000 */
[----:B0-----:R-:W-:Y:S02]  /*5ba0*/  IMAD.MOV.U32 R30, RZ, RZ, RZ ;  /* 0x000000ffff1e7224 */ /* 0x001fe400078e00ff */
[----:B-1----:R-:W-:-:S04]  /*5bb0*/  IMAD.MOV R53, RZ, RZ, -R31 ;  /* 0x000000ffff357224 */ /* 0x002fc800078e0a1f */
[----:B------:R-:W-:-:S04]  /*5bc0*/  IMAD R53, R53, R48, RZ ;  /* 0x0000003035357224 */ /* 0x000fc800078e02ff */
[----:B------:R-:W-:-:S07]  /*5bd0*/  IMAD.HI.U32 R53, R31, R53, R30 ;  /* 0x000000351f357227 */ /* 0x000fce00078e001e */
.L_x_6536:
        /* <DEDUP_REMOVED lines=8> */
[----:B------:R-:W-:Y:S01]  /*5c60*/  IABS R55, UR4 ;  /* 0x0000000400377c13 */ /* 0x000fe20008000000 */
[----:B------:R-:W2:Y:S01]  /*5c70*/  LDC.64 R60, c[0x0][0x3a0] ;  /* 0x0000e800ff3c7b82 */ /* 0x000ea20000000a00 */
        /* <DEDUP_REMOVED lines=8> */
[----:B-1----:R-:W-:Y:S02]  /*5d00*/  IADD3 R31, PT, PT, R48, 0xffffffe, RZ ;  /* 0x0ffffffe301f7810 */ /* 0x002fe40007ffe0ff */
[----:B------:R-:W-:Y:S02]  /*5d10*/  ISETP.GE.U32.AND P1, PT, R30, R55, PT ;  /* 0x000000371e00720c */ /* 0x000fe40003f26070 */
[----:B------:R-:W-:Y:S01]  /*5d20*/  LOP3.LUT R30, R50, UR4, RZ, 0x3c, !PT ;  /* 0x00000004321e7c12 */ /* 0x000fe2000f8e3cff */
[----:B------:R-:W0:Y:S01]  /*5d30*/  LDS R55, [R57] ;  /* 0x0000000039377984 */ /* 0x000e220000000800 */
[----:B------:R-:W1:Y:S01]  /*5d40*/  F2I.FTZ.U32.TRUNC.NTZ R31, R31 ;  /* 0x0000001f001f7305 */ /* 0x000e62000021f000 */
[----:B------:R-:W-:-:S02]  /*5d50*/  LOP3.LUT R48, RZ, UR4, RZ, 0x33, !PT ;  /* 0x00000004ff307c12 */ /* 0x000fc4000f8e33ff */
[----:B------:R-:W-:-:S06]  /*5d60*/  ISETP.GE.AND P3, PT, R30, RZ, PT ;  /* 0x000000ff1e00720c */ /* 0x000fcc0003f66270 */
[----:B------:R-:W-:Y:S02]  /*5d70*/  @P1 IADD3 R49, PT, PT, R49, 0x1, RZ ;  /* 0x0000000131311810 */ /* 0x000fe40007ffe0ff */
[----:B------:R-:W-:Y:S01]  /*5d80*/  ISETP.NE.AND P1, PT, RZ, UR4, PT ;  /* 0x00000004ff007c0c */ /* 0x000fe2000bf25270 */
[----:B-1----:R-:W-:-:S04]  /*5d90*/  IMAD.MOV R30, RZ, RZ, -R31 ;  /* 0x000000ffff1e7224 */ /* 0x002fc800078e0a1f */
[----:B------:R-:W-:Y:S02]  /*5da0*/  @!P3 IMAD.MOV R49, RZ, RZ, -R49 ;  /* 0x000000ffff31b224 */ /* 0x000fe400078e0a31 */
[----:B------:R-:W-:Y:S02]  /*5db0*/  IMAD R59, R30, R51, RZ ;  /* 0x000000331e3b7224 */ /* 0x000fe400078e02ff */
[----:B------:R-:W-:-:S04]  /*5dc0*/  IMAD.MOV.U32 R30, RZ, RZ, RZ ;  /* 0x000000ffff1e7224 */ /* 0x000fc800078e00ff */
[----:B------:R-:W-:Y:S01]  /*5dd0*/  IMAD.HI.U32 R59, R31, R59, R30 ;  /* 0x0000003b1f3b7227 */ /* 0x000fe200078e001e */
[----:B------:R-:W-:-:S03]  /*5de0*/  SEL R31, R48, R49, !P1 ;  /* 0x00000031301f7207 */ /* 0x000fc60004800000 */
[----:B------:R-:W-:Y:S01]  /*5df0*/  VIADD R49, R50, UR16 ;  /* 0x0000001032317c36 */ /* 0x000fe20008000000 */
[----:B------:R-:W-:Y:S01]  /*5e00*/  IADD3 R30, PT, PT, -R31, RZ, RZ ;  /* 0x000000ff1f1e7210 */ /* 0x000fe20007ffe1ff */
[----:B------:R-:W-:-:S03]  /*5e10*/  IMAD R31, R52, R31, UR10 ;  /* 0x0000000a341f7e24 */ /* 0x000fc6000f8e021f */
[----:B------:R-:W-:Y:S01]  /*5e20*/  IABS R58, R49 ;  /* 0x00000031003a7213 */ /* 0x000fe20000000000 */
[----:B------:R-:W-:-:S04]  /*5e30*/  IMAD R30, R30, UR4, R50 ;  /* 0x000000041e1e7c24 */ /* 0x000fc8000f8e0232 */
[----:B------:R-:W-:-:S04]  /*5e40*/  IMAD.HI.U32 R50, R59, R58, RZ ;  /* 0x0000003a3b327227 */ /* 0x000fc800078e00ff */
[----:B------:R-:W-:Y:S02]  /*5e50*/  IMAD R58, R50, R56, R58 ;  /* 0x00000038323a7224 */ /* 0x000fe400078e023a */
[----:B------:R-:W-:-:S03]  /*5e60*/  IMAD.IADD R30, R31, 0x1, R30 ;  /* 0x000000011f1e7824 */ /* 0x000fc600078e021e */
[----:B------:R-:W-:Y:S01]  /*5e70*/  ISETP.GT.U32.AND P5, PT, R51, R58, PT ;  /* 0x0000003a3300720c */ /* 0x000fe20003fa4070 */
[----:B--2---:R-:W-:-:S05]  /*5e80*/  IMAD.WIDE R30, R30, 0x4, R60 ;  /* 0x000000041e1e7825 */ /* 0x004fca00078e023c */
[----:B0-----:R0:W-:Y:S07]  /*5e90*/  STG.E desc[UR12][R30.64], R55 ;  /* 0x000000371e007986 */ /* 0x0011ee000c10190c */
[----:B------:R-:W-:Y:S02]  /*5ea0*/  @!P5 IMAD.IADD R58, R58, 0x1, -R51 ;  /* 0x000000013a3ad824 */ /* 0x000fe400078e0a33 */
[----:B------:R-:W-:Y:S02]  /*5eb0*/  @!P5 VIADD R50, R50, 0x1 ;  /* 0x000000013232d836 */ /* 0x000fe40000000000 */
[----:B0-----:R-:W-:Y:S01]  /*5ec0*/  VIADD R30, R49, UR16 ;  /* 0x00000010311e7c36 */ /* 0x001fe20008000000 */
[----:B------:R-:W-:-:S04]  /*5ed0*/  ISETP.GE.U32.AND P6, PT, R58, R51, PT ;  /* 0x000000333a00720c */ /* 0x000fc80003fc6070 */
[----:B------:R-:W-:Y:S02]  /*5ee0*/  IADD3 R55, PT, PT, R30, UR16, RZ ;  /* 0x000000101e377c10 */ /* 0x000fe4000fffe0ff */
[----:B------:R-:W-:Y:S02]  /*5ef0*/  IABS R61, R30 ;  /* 0x0000001e003d7213 */ /* 0x000fe40000000000 */
[----:B------:R-:W-:-:S03]  /*5f00*/  IABS R60, R55 ;  /* 0x00000037003c7213 */ /* 0x000fc60000000000 */
[C---:B------:R-:W-:Y:S02]  /*5f10*/  IMAD.HI.U32 R58, R59.reuse, R61, RZ ;  /* 0x0000003d3b3a7227 */ /* 0x040fe400078e00ff */
[----:B------:R-:W-:Y:S02]  /*5f20*/  @P6 IADD3 R50, PT, PT, R50, 0x1, RZ ;  /* 0x0000000132326810 */ /* 0x000fe40007ffe0ff */
[----:B------:R-:W-:-:S04]  /*5f30*/  IMAD.HI.U32 R31, R59, R60, RZ ;  /* 0x0000003c3b1f7227 */ /* 0x000fc800078e00ff */
[-C--:B------:R-:W-:Y:S02]  /*5f40*/  IMAD R61, R58, R56.reuse, R61 ;  /* 0x000000383a3d7224 */ /* 0x080fe400078e023d */
[----:B------:R-:W-:Y:S02]  /*5f50*/  IMAD R56, R31, R56, R60 ;  /* 0x000000381f387224 */ /* 0x000fe400078e023c */
[----:B------:R-:W-:Y:S01]  /*5f60*/  VIADD R59, R57, UR17 ;  /* 0x00000011393b7c36 */ /* 0x000fe20008000000 */
[C---:B------:R-:W-:Y:S02]  /*5f70*/  ISETP.GT.U32.AND P2, PT, R51.reuse, R61, PT ;  /* 0x0000003d3300720c */ /* 0x040fe40003f44070 */
[----:B------:R-:W-:-:S11]  /*5f80*/  ISETP.GT.U32.AND P3, PT, R51, R56, PT ;  /* 0x000000383300720c */ /* 0x000fd60003f64070 */
[--C-:B------:R-:W-:Y:S02]  /*5f90*/  @!P2 IMAD.IADD R61, R61, 0x1, -R51.reuse ;  /* 0x000000013d3da824 */ /* 0x100fe400078e0a33 */
[----:B------:R-:W-:Y:S01]  /*5fa0*/  @!P3 IMAD.IADD R56, R56, 0x1, -R51 ;  /* 0x000000013838b824 */ /* 0x000fe200078e0a33 */
[----:B------:R-:W-:Y:S01]  /*5fb0*/  @!P3 IADD3 R31, PT, PT, R31, 0x1, RZ ;  /* 0x000000011f1fb810 */ /* 0x000fe20007ffe0ff */
[----:B------:R-:W-:Y:S01]  /*5fc0*/  @!P2 VIADD R58, R58, 0x1 ;  /* 0x000000013a3aa836 */ /* 0x000fe20000000000 */
[-C--:B------:R-:W-:Y:S02]  /*5fd0*/  ISETP.GE.U32.AND P4, PT, R61, R51.reuse, PT ;  /* 0x000000333d00720c */ /* 0x080fe40003f86070 */
[----:B------:R-:W-:Y:S01]  /*5fe0*/  ISETP.GE.U32.AND P5, PT, R56, R51, PT ;  /* 0x000000333800720c */ /* 0x000fe20003fa6070 */
[----:B------:R-:W0:Y:S01]  /*5ff0*/  LDC.64 R60, c[0x0][0x3a0] ;  /* 0x0000e800ff3c7b82 */ /* 0x000e220000000a00 */
[----:B------:R-:W-:Y:S01]  /*6000*/  LOP3.LUT R51, R49, UR4, RZ, 0x3c, !PT ;  /* 0x0000000431337c12 */ /* 0x000fe2000f8e3cff */
[----:B------:R-:W1:Y:S03]  /*6010*/  LDS R56, [R57+UR17] ;  /* 0x0000001139387984 */ /* 0x000e660008000800 */
[----:B------:R-:W-:Y:S01]  /*6020*/  ISETP.GE.AND P6, PT, R51, RZ, PT ;  /* 0x000000ff3300720c */ /* 0x000fe20003fc6270 */
[----:B------:R2:W3:Y:S01]  /*6030*/  LDS R57, [R59+UR17] ;  /* 0x000000113b397984 */ /* 0x0004e20008000800 */
[----:B------:R-:W-:-:S03]  /*6040*/  LOP3.LUT R51, R30, UR4, RZ, 0x3c, !PT ;  /* 0x000000041e337c12 */ /* 0x000fc6000f8e3cff */
[----:B------:R-:W-:Y:S01]  /*6050*/  @P4 VIADD R58, R58, 0x1 ;  /* 0x000000013a3a4836 */ /* 0x000fe20000000000 */
[----:B------:R-:W-:Y:S01]  /*6060*/  ISETP.GE.AND P2, PT, R51, RZ, PT ;  /* 0x000000ff3300720c */ /* 0x000fe20003f46270 */
[----:B------:R-:W-:Y:S01]  /*6070*/  @P5 VIADD R31, R31, 0x1 ;  /* 0x000000011f1f5836 */ /* 0x000fe20000000000 */
[----:B------:R-:W-:-:S04]  /*6080*/  LOP3.LUT R51, R55, UR4, RZ, 0x3c, !PT ;  /* 0x0000000437337c12 */ /* 0x000fc8000f8e3cff */
[----:B------:R-:W-:Y:S01]  /*6090*/  ISETP.GE.AND P4, PT, R51, RZ, PT ;  /* 0x000000ff3300720c */ /* 0x000fe20003f86270 */
[----:B------:R-:W-:Y:S01]  /*60a0*/  VIADD R51, R59, UR17 ;  /* 0x000000113b337c36 */ /* 0x000fe20008000000 */
[----:B------:R-:W-:Y:S01]  /*60b0*/  @!P6 IADD3 R50, PT, PT, -R50, RZ, RZ ;  /* 0x000000ff3232e210 */ /* 0x000fe20007ffe1ff */
[----:B--2---:R-:W-:-:S03]  /*60c0*/  IMAD.MOV.U32 R59, RZ, RZ, R58 ;  /* 0x000000ffff3b7224 */ /* 0x004fc600078e003a */
[----:B------:R2:W4:Y:S01]  /*60d0*/  LDS R58, [R51+UR17] ;  /* 0x00000011333a7984 */ /* 0x0005220008000800 */
[----:B------:R-:W-:Y:S01]  /*60e0*/  @!P2 IMAD.MOV R59, RZ, RZ, -R59 ;  /* 0x000000ffff3ba224 */ /* 0x000fe200078e0a3b */
[----:B------:R-:W-:-:S04]  /*60f0*/  SEL R50, R48, R50, !P1 ;  /* 0x0000003230327207 */ /* 0x000fc80004800000 */
[----:B------:R-:W-:Y:S01]  /*6100*/  SEL R48, R48, R59, !P1 ;  /* 0x0000003b30307207 */ /* 0x000fe20004800000 */
[----:B------:R-:W-:Y:S01]  /*6110*/  @!P4 IMAD.MOV R31, RZ, RZ, -R31 ;  /* 0x000000ffff1fc224 */ /* 0x000fe200078e0a1f */
[----:B------:R-:W-:Y:S01]  /*6120*/  LOP3.LUT R59, RZ, UR4, RZ, 0x33, !PT ;  /* 0x00000004ff3b7c12 */ /* 0x000fe2000f8e33ff */
[----:B--2---:R-:W-:Y:S02]  /*6130*/  IMAD.MOV R51, RZ, RZ, -R50 ;  /* 0x000000ffff337224 */ /* 0x004fe400078e0a32 */
[----:B------:R-:W-:Y:S01]  /*6140*/  IMAD R50, R52, R50, UR10 ;  /* 0x0000000a34327e24 */ /* 0x000fe2000f8e0232 */
[----:B------:R-:W-:Y:S01]  /*6150*/  SEL R59, R59, R31, !P0 ;  /* 0x0000001f3b3b7207 */ /* 0x000fe20004000000 */
[----:B------:R-:W-:Y:S01]  /*6160*/  IMAD R51, R51, UR4, R49 ;  /* 0x0000000433337c24 */ /* 0x000fe2000f8e0231 */
[----:B------:R-:W-:Y:S01]  /*6170*/  IADD3 R31, PT, PT, -R48, RZ, RZ ;  /* 0x000000ff301f7210 */ /* 0x000fe20007ffe1ff */
[----:B------:R-:W-:Y:S02]  /*6180*/  IMAD R48, R52, R48, UR10 ;  /* 0x0000000a34307e24 */ /* 0x000fe4000f8e0230 */
[----:B------:R-:W-:-:S02]  /*6190*/  IMAD.IADD R49, R50, 0x1, R51 ;  /* 0x0000000132317824 */ /* 0x000fc400078e0233 */
[----:B------:R-:W-:Y:S02]  /*61a0*/  IMAD R30, R31, UR4, R30 ;  /* 0x000000041f1e7c24 */ /* 0x000fe4000f8e021e */
[----:B------:R-:W-:Y:S02]  /*61b0*/  IMAD.MOV R31, RZ, RZ, -R59 ;  /* 0x000000ffff1f7224 */ /* 0x000fe400078e0a3b */
[----:B------:R-:W-:Y:S02]  /*61c0*/  IMAD R59, R52, R59, UR10 ;  /* 0x0000000a343b7e24 */ /* 0x000fe4000f8e023b */
[----:B------:R-:W-:Y:S02]  /*61d0*/  IMAD R31, R31, UR4, R55 ;  /* 0x000000041f1f7c24 */ /* 0x000fe4000f8e0237 */
[----:B------:R-:W-:Y:S02]  /*61e0*/  IMAD.IADD R30, R48, 0x1, R30 ;  /* 0x00000001301e7824 */ /* 0x000fe400078e021e */
[----:B0-----:R-:W-:Y:S01]  /*61f0*/  IMAD.WIDE R48, R49, 0x4, R60 ;  /* 0x0000000431307825 */ /* 0x001fe200078e023c */
[----:B------:R-:W-:-:S03]  /*6200*/  IADD3 R50, PT, PT, R59, R31, RZ ;  /* 0x0000001f3b327210 */ /* 0x000fc60007ffe0ff */
[--C-:B------:R-:W-:Y:S01]  /*6210*/  IMAD.WIDE R30, R30, 0x4, R60.reuse ;  /* 0x000000041e1e7825 */ /* 0x100fe200078e023c */
[----:B-1----:R-:W-:Y:S03]  /*6220*/  STG.E desc[UR12][R48.64], R56 ;  /* 0x0000003830007986 */ /* 0x002fe6000c10190c */
[----:B------:R-:W-:Y:S01]  /*6230*/  IMAD.WIDE R50, R50, 0x4, R60 ;  /* 0x0000000432327825 */ /* 0x000fe200078e023c */
[----:B---3--:R-:W-:Y:S04]  /*6240*/  STG.E desc[UR12][R30.64], R57 ;  /* 0x000000391e007986 */ /* 0x008fe8000c10190c */
[----:B----4-:R0:W-:Y:S02]  /*6250*/  STG.E desc[UR12][R50.64], R58 ;  /* 0x0000003a32007986 */ /* 0x0101e4000c10190c */
[----:B0-----:R-:W-:-:S05]  /*6260*/  VIADD R50, R55, UR16 ;  /* 0x0000001037327c36 */ /* 0x001fca0008000000 */
[----:B------:R-:W-:-:S13]  /*6270*/  ISETP.GE.U32.AND P1, PT, R50, 0x100, PT ;  /* 0x000001003200780c */ /* 0x000fda0003f26070 */
[----:B------:R-:W-:Y:S05]  /*6280*/  @!P1 BRA `(.L_x_6536) ;  /* 0xfffffff800549947 */ /* 0x000fea000383ffff */
.L_x_6535:
[----:B------:R-:W-:Y:S05]  /*6290*/  BSYNC.RECONVERGENT B0 ;  /* 0x0000000000007941 */ /* 0x000fea0003800200 */
.L_x_6534:
[----:B------:R-:W2:Y:S02]  /*62a0*/  LDCU UR10, c[0x0][0x374] ;  /* 0x00006e80ff0a77ac */ /* 0x000ea40008000800 */
[----:B--2---:R-:W-:Y:S02]  /*62b0*/  UIADD3 UR9, UPT, UPT, UR10, UR9, URZ ;  /* 0x000000090a097290 */ /* 0x004fe4000fffe0ff */
[----:B------:R-:W-:-:S04]  /*62c0*/  USHF.L.U32 UR10, UR10, 0x2, URZ ;  /* 0x000000020a0a7899 */ /* 0x000fc800080006ff */
[----:B------:R-:W-:-:S09]  /*62d0*/  UISETP.GE.U32.AND UP0, UPT, UR9, UR10, UPT ;  /* 0x0000000a0900728c */ /* 0x000fd2000bf06070 */
[----:B------:R-:W-:Y:S05]  /*62e0*/  BRA.U !UP0, `(.L_x_6537) ;  /* 0xffffffad08947547 */ /* 0x000fea000b83ffff */
[----:B------:R-:W-:Y:S05]  /*62f0*/  EXIT ;  /* 0x000000000000794d */ /* 0x000fea0003800000 */
.L_x_6394:
[----:B------:R-:W-:Y:S01]  /*6300*/  BSSY B2, `(.L_x_6538) ;  /* 0x0000006000027945 */ /* 0x000fe20003800000 */
[----:B------:R-:W-:Y:S02]  /*6310*/  IMAD.MOV.U32 R31, RZ, RZ, R28 ;  /* 0x000000ffff1f7224 */ /* 0x000fe400078e001c */
[----:B------:R-:W-:-:S07]  /*6320*/  IMAD.MOV.U32 R30, RZ, RZ, -0x1 ;  /* 0xffffffffff1e7424 */ /* 0x000fce00078e00ff */
[----:B012-4-:R-:W-:Y:S05]  /*6330*/  WARPSYNC.COLLECTIVE R30, `(.L_x_6539) ;  /* 0x000000001e087348 */ /* 0x017fea0003c00000 */
[----:B-1----:R1:W3:Y:S02]  /*6340*/  SHFL.IDX P0, R30, R50, R31, R19 ;  /* 0x0000001f321e7389 */ /* 0x0022e40000000013 */
[----:B01234-:R-:W-:Y:S05]  /*6350*/  ENDCOLLECTIVE ;  /* 0x000000000000791b */ /* 0x01ffea0003800000 */
.L_x_6539:
[----:B------:R-:W-:Y:S05]  /*6360*/  BSYNC B2 ;  /* 0x0000000000027941 */ /* 0x000fea0003800000 */
.L_x_6538:
[----:B------:R-:W-:Y:S05]  /*6370*/  BRA `(.L_x_6540) ;  /* 0xffffffc000887947 */ /* 0x000fea000383ffff */
.L_x_6396:
[----:B------:R-:W-:Y:S01]  /*6380*/  BSSY B2, `(.L_x_6541) ;  /* 0x0000006000027945 */ /* 0x000fe20003800000 */
[----:B------:R-:W-:Y:S01]  /*6390*/  MOV R31, R4 ;  /* 0x00000004001f7202 */ /* 0x000fe20000000f00 */
[----:B------:R-:W-:-:S07]  /*63a0*/  IMAD.MOV.U32 R30, RZ, RZ, -0x1 ;  /* 0xffffffffff1e7424 */ /* 0x000fce00078e00ff */
[----:B012-4-:R-:W-:Y:S05]  /*63b0*/  WARPSYNC.COLLECTIVE R30, `(.L_x_6542) ;  /* 0x000000001e087348 */ /* 0x017fea0003c00000 */
[----:B-1----:R1:W3:Y:S02]  /*63c0*/  SHFL.IDX P0, R30, R50, R31, R19 ;  /* 0x0000001f321e7389 */ /* 0x0022e40000000013 */
[----:B01234-:R-:W-:Y:S05]  /*63d0*/  ENDCOLLECTIVE ;  /* 0x000000000000791b */ /* 0x01ffea0003800000 */
.L_x_6542:
[----:B------:R-:W-:Y:S05]  /*63e0*/  BSYNC B2 ;  /* 0x0000000000027941 */ /* 0x000fea0003800000 */
.L_x_6541:
[----:B------:R-:W-:Y:S05]  /*63f0*/  BRA `(.L_x_6543) ;  /* 0xffffffc0007c7947 */ /* 0x000fea000383ffff */
.L_x_6398:
[----:B------:R-:W-:Y:S01]  /*6400*/  BSSY B2, `(.L_x_6544) ;  /* 0x0000006000027945 */ /* 0x000fe20003800000 */
[----:B------:R-:W-:Y:S02]  /*6410*/  IMAD.MOV.U32 R31, RZ, RZ, R5 ;  /* 0x000000ffff1f7224 */ /* 0x000fe400078e0005 */
[----:B------:R-:W-:-:S07]  /*6420*/  IMAD.MOV.U32 R30, RZ, RZ, -0x1 ;  /* 0xffffffffff1e7424 */ /* 0x000fce00078e00ff */
[----:B012-4-:R-:W-:Y:S05]  /*6430*/  WARPSYNC.COLLECTIVE R30, `(.L_x_6545) ;  /* 0x000000001e087348 */ /* 0x017fea0003c00000 */
[----:B-1----:R1:W3:Y:S02]  /*6440*/  SHFL.IDX P0, R30, R50, R31, R19 ;  /* 0x0000001f321e7389 */ /* 0x0022e40000000013 */
[----:B01234-:R-:W-:Y:S05]  /*6450*/  ENDCOLLECTIVE ;  /* 0x000000000000791b */ /* 0x01ffea0003800000 */
.L_x_6545:
[----:B------:R-:W-:Y:S05]  /*6460*/  BSYNC B2 ;  /* 0x0000000000027941 */ /* 0x000fea0003800000 */
.L_x_6544:
[----:B------:R-:W-:Y:S05]  /*6470*/  BRA `(.L_x_6546) ;  /* 0xffffffc000707947 */ /* 0x000fea000383ffff */
.L_x_6400:
[----:B------:R-:W-:Y:S01]  /*6480*/  BSSY B2, `(.L_x_6547) ;  /* 0x0000006000027945 */ /* 0x000fe20003800000 */
[----:B------:R-:W-:Y:S01]  /*6490*/  MOV R31, R6 ;  /* 0x00000006001f7202 */ /* 0x000fe20000000f00 */
[----:B------:R-:W-:-:S07]  /*64a0*/  IMAD.MOV.U32 R30, RZ, RZ, -0x1 ;  /* 0xffffffffff1e7424 */ /* 0x000fce00078e00ff */
[----:B012-4-:R-:W-:Y:S05]  /*64b0*/  WARPSYNC.COLLECTIVE R30, `(.L_x_6548) ;  /* 0x000000001e087348 */ /* 0x017fea0003c00000 */
[----:B-1----:R1:W3:Y:S02]  /*64c0*/  SHFL.IDX P0, R30, R50, R31, R19 ;  /* 0x0000001f321e7389 */ /* 0x0022e40000000013 */
[----:B01234-:R-:W-:Y:S05]  /*64d0*/  ENDCOLLECTIVE ;  /* 0x000000000000791b */ /* 0x01ffea0003800000 */
.L_x_6548:
[----:B------:R-:W-:Y:S05]  /*64e0*/  BSYNC B2 ;  /* 0x0000000000027941 */ /* 0x000fea0003800000 */
.L_x_6547:
[----:B------:R-:W-:Y:S05]  /*64f0*/  BRA `(.L_x_6549) ;  /* 0xffffffc000647947 */ /* 0x000fea000383ffff */
.L_x_6402:
[----:B------:R-:W-:Y:S01]  /*6500*/  BSSY B2, `(.L_x_6550) ;  /* 0x0000006000027945 */ /* 0x000fe20003800000 */
[----:B------:R-:W-:Y:S02]  /*6510*/  IMAD.MOV.U32 R31, RZ, RZ, R7 ;  /* 0x000000ffff1f7224 */ /* 0x000fe400078e0007 */
[----:B------:R-:W-:-:S07]  /*6520*/  IMAD.MOV.U32 R30, RZ, RZ, -0x1 ;  /* 0xffffffffff1e7424 */ /* 0x000fce00078e00ff */
[----:B012-4-:R-:W-:Y:S05]  /*6530*/  WARPSYNC.COLLECTIVE R30, `(.L_x_6551) ;  /* 0x000000001e087348 */ /* 0x017fea0003c00000 */
[----:B-1----:R1:W3:Y:S02]  /*6540*/  SHFL.IDX P0, R30, R50, R31, R19 ;  /* 0x0000001f321e7389 */ /* 0x0022e40000000013 */
[----:B01234-:R-:W-:Y:S05]  /*6550*/  ENDCOLLECTIVE ;  /* 0x000000000000791b */ /* 0x01ffea0003800000 */
.L_x_6551:
[----:B------:R-:W-:Y:S05]  /*6560*/  BSYNC B2 ;  /* 0x0000000000027941 */ /* 0x000fea0003800000 */
.L_x_6550:
[----:B------:R-:W-:Y:S05]  /*6570*/  BRA `(.L_x_6552) ;  /* 0xffffffc000607947 */ /* 0x000fea000383ffff */
.L_x_6404:
[----:B------:R-:W-:Y:S01]  /*6580*/  BSSY B2, `(.L_x_6553) ;  /* 0x0000006000027945 */ /* 0x000fe20003800000 */
[----:B------:R-:W-:Y:S01]  /*6590*/  MOV R31, R8 ;  /* 0x00000008001f7202 */ /* 0x000fe20000000f00 */
[----:B------:R-:W-:-:S07]  /*65a0*/  IMAD.MOV.U32 R30, RZ, RZ, -0x1 ;  /* 0xffffffffff1e7424 */ /* 0x000fce00078e00ff */
[----:B012-4-:R-:W-:Y:S05]  /*65b0*/  WARPSYNC.COLLECTIVE R30, `(.L_x_6554) ;  /* 0x000000001e087348 */ /* 0x017fea0003c00000 */
[----:B-1----:R1:W3:Y:S02]  /*65c0*/  SHFL.IDX P0, R30, R50, R31, R19 ;  /* 0x0000001f321e7389 */ /* 0x0022e40000000013 */
[----:B01234-:R-:W-:Y:S05]  /*65d0*/  ENDCOLLECTIVE ;  /* 0x000000000000791b */ /* 0x01ffea0003800000 */
.L_x_6554:
[----:B------:R-:W-:Y:S05]  /*65e0*/  BSYNC B2 ;  /* 0x0000000000027941 */ /* 0x000fea0003800000 */
.L_x_6553:
[----:B------:R-:W-:Y:S05]  /*65f0*/  BRA `(.L_x_6555) ;  /* 0xffffffc000587947 */ /* 0x000fea000383ffff */
.L_x_6406:
[----:B------:R-:W-:Y:S01]  /*6600*/  BSSY B2, `(.L_x_6556) ;  /* 0x0000006000027945 */ /* 0x000fe20003800000 */
[----:B------:R-:W-:Y:S02]  /*6610*/  IMAD.MOV.U32 R31, RZ, RZ, R9 ;  /* 0x000000ffff1f7224 */ /* 0x000fe400078e0009 */
[----:B------:R-:W-:-:S07]  /*6620*/  IMAD.MOV.U32 R30, RZ, RZ, -0x1 ;  /* 0xffffffffff1e7424 */ /* 0x000fce00078e00ff */
[----:B012-4-:R-:W-:Y:S05]  /*6630*/  WARPSYNC.COLLECTIVE R30, `(.L_x_6557) ;  /* 0x000000001e087348 */ /* 0x017fea0003c00000 */
[----:B-1----:R1:W3:Y:S02]  /*6640*/  SHFL.IDX P0, R30, R50, R31, R19 ;  /* 0x0000001f321e7389 */ /* 0x0022e40000000013 */
[----:B01234-:R-:W-:Y:S05]  /*6650*/  ENDCOLLECTIVE ;  /* 0x000000000000791b */ /* 0x01ffea0003800000 */
.L_x_6557:
[----:B------:R-:W-:Y:S05]  /*6660*/  BSYNC B2 ;  /* 0x0000000000027941 */ /* 0x000fea0003800000 */
.L_x_6556:
[----:B------:R-:W-:Y:S05]  /*6670*/  BRA `(.L_x_6558) ;  /* 0xffffffc000507947 */ /* 0x000fea000383ffff */
.L_x_6408:
[----:B------:R-:W-:Y:S01]  /*6680*/  BSSY B2, `(.L_x_6559) ;  /* 0x0000006000027945 */ /* 0x000fe20003800000 */
[----:B------:R-:W-:Y:S01]  /*6690*/  MOV R31, R10 ;  /* 0x0000000a001f7202 */ /* 0x000fe20000000f00 */
[----:B------:R-:W-:-:S07]  /*66a0*/  IMAD.MOV.U32 R30, RZ, RZ, -0x1 ;  /* 0xffffffffff1e7424 */ /* 0x000fce00078e00ff */
[----:B012-4-:R-:W-:Y:S05]  /*66b0*/  WARPSYNC.COLLECTIVE R30, `(.L_x_6560) ;  /* 0x000000001e087348 */ /* 0x017fea0003c00000 */
[----:B-1----:R1:W3:Y:S02]  /*66c0*/  SHFL.IDX P0, R30, R50, R31, R19 ;  /* 0x0000001f321e7389 */ /* 0x0022e40000000013 */
[----:B01234-:R-:W-:Y:S05]  /*66d0*/  ENDCOLLECTIVE ;  /* 0x000000000000791b */ /* 0x01ffea0003800000 */
.L_x_6560:
[----:B------:R-:W-:Y:S05]  /*66e0*/  BSYNC B2 ;  /* 0x0000000000027941 */ /* 0x000fea0003800000 */
.L_x_6559:
[----:B------:R-:W-:Y:S05]  /*66f0*/  BRA `(.L_x_6561) ;  /* 0xffffffc000487947 */ /* 0x000fea000383ffff */
.L_x_6410:
[----:B------:R-:W-:Y:S01]  /*6700*/  BSSY B2, `(.L_x_6562) ;  /* 0x0000006000027945 */ /* 0x000fe20003800000 */
[----:B------:R-:W-:Y:S02]  /*6710*/  IMAD.MOV.U32 R31, RZ, RZ, R11 ;  /* 0x000000ffff1f7224 */ /* 0x000fe400078e000b */
[----:B------:R-:W-:-:S07]  /*6720*/  IMAD.MOV.U32 R30, RZ, RZ, -0x1 ;  /* 0xffffffffff1e7424 */ /* 0x000fce00078e00ff */
[----:B012-4-:R-:W-:Y:S05]  /*6730*/  WARPSYNC.COLLECTIVE R30, `(.L_x_6563) ;  /* 0x000000001e087348 */ /* 0x017fea0003c00000 */
[----:B-1----:R1:W3:Y:S02]  /*6740*/  SHFL.IDX P0, R30, R50, R31, R19 ;  /* 0x0000001f321e7389 */ /* 0x0022e40000000013 */
[----:B01234-:R-:W-:Y:S05]  /*6750*/  ENDCOLLECTIVE ;  /* 0x000000000000791b */ /* 0x01ffea0003800000 */
.L_x_6563:
[----:B------:R-:W-:Y:S05]  /*6760*/  BSYNC B2 ;  /* 0x0000000000027941 */ /* 0x000fea0003800000 */
.L_x_6562:
[----:B------:R-:W-:Y:S05]  /*6770*/  BRA `(.L_x_6564) ;  /* 0xffffffc000407947 */ /* 0x000fea000383ffff */
.L_x_6412:
[----:B------:R-:W-:Y:S01]  /*6780*/  BSSY B2, `(.L_x_6565) ;  /* 0x0000006000027945 */ /* 0x000fe20003800000 */
[----:B------:R-:W-:Y:S01]  /*6790*/  MOV R31, R12 ;  /* 0x0000000c001f7202 */ /* 0x000fe20000000f00 */
[----:B------:R-:W-:-:S07]  /*67a0*/  IMAD.MOV.U32 R30, RZ, RZ, -0x1 ;  /* 0xffffffffff1e7424 */ /* 0x000fce00078e00ff */
[----:B012-4-:R-:W-:Y:S05]  /*67b0*/  WARPSYNC.COLLECTIVE R30, `(.L_x_6566) ;  /* 0x000000001e087348 */ /* 0x017fea0003c00000 */
[----:B-1----:R1:W3:Y:S02]  /*67c0*/  SHFL.IDX P0, R30, R50, R31, R19 ;  /* 0x0000001f321e7389 */ /* 0x0022e40000000013 */
[----:B01234-:R-:W-:Y:S05]  /*67d0*/  ENDCOLLECTIVE ;  /* 0x000000000000791b */ /* 0x01ffea0003800000 */
.L_x_6566:
[----:B------:R-:W-:Y:S05]  /*67e0*/  BSYNC B2 ;  /* 0x0000000000027941 */ /* 0x000fea0003800000 */
.L_x_6565:
[----:B------:R-:W-:Y:S05]  /*67f0*/  BRA `(.L_x_6567) ;  /* 0xffffffc000387947 */ /* 0x000fea000383ffff */
.L_x_6414:
[----:B------:R-:W-:Y:S01]  /*6800*/  BSSY B2, `(.L_x_6568) ;  /* 0x0000006000027945 */ /* 0x000fe20003800000 */
[----:B------:R-:W-:Y:S02]  /*6810*/  IMAD.MOV.U32 R31, RZ, RZ, R13 ;  /* 0x000000ffff1f7224 */ /* 0x000fe400078e000d */
[----:B------:R-:W-:-:S07]  /*6820*/  IMAD.MOV.U32 R30, RZ, RZ, -0x1 ;  /* 0xffffffffff1e7424 */ /* 0x000fce00078e00ff */
[----:B012-4-:R-:W-:Y:S05]  /*6830*/  WARPSYNC.COLLECTIVE R30, `(.L_x_6569) ;  /* 0x000000001e087348 */ /* 0x017fea0003c00000 */
[----:B-1----:R1:W3:Y:S02]  /*6840*/  SHFL.IDX P0, R30, R50, R31, R19 ;  /* 0x0000001f321e7389 */ /* 0x0022e40000000013 */
[----:B01234-:R-:W-:Y:S05]  /*6850*/  ENDCOLLECTIVE ;  /* 0x000000000000791b */ /* 0x01ffea0003800000 */
.L_x_6569:
[----:B------:R-:W-:Y:S05]  /*6860*/  BSYNC B2 ;  /* 0x0000000000027941 */ /* 0x000fea0003800000 */
.L_x_6568:
[----:B------:R-:W-:Y:S05]  /*6870*/  BRA `(.L_x_6570) ;  /* 0xffffffc000307947 */ /* 0x000fea000383ffff */
.L_x_6416:
[----:B------:R-:W-:Y:S01]  /*6880*/  BSSY B2, `(.L_x_6571) ;  /* 0x0000006000027945 */ /* 0x000fe20003800000 */
[----:B------:R-:W-:Y:S01]  /*6890*/  MOV R31, R14 ;  /* 0x0000000e001f7202 */ /* 0x000fe20000000f00 */
[----:B------:R-:W-:-:S07]  /*68a0*/  IMAD.MOV.U32 R30, RZ, RZ, -0x1 ;  /* 0xffffffffff1e7424 */ /* 0x000fce00078e00ff */
[----:B012-4-:R-:W-:Y:S05]  /*68b0*/  WARPSYNC.COLLECTIVE R30, `(.L_x_6572) ;  /* 0x000000001e087348 */ /* 0x017fea0003c00000 */
[----:B-1----:R1:W3:Y:S02]  /*68c0*/  SHFL.IDX P0, R30, R50, R31, R19 ;  /* 0x0000001f321e7389 */ /* 0x0022e40000000013 */
[----:B01234-:R-:W-:Y:S05]  /*68d0*/  ENDCOLLECTIVE ;  /* 0x000000000000791b */ /* 0x01ffea0003800000 */
.L_x_6572:
[----:B------:R-:W-:Y:S05]  /*68e0*/  BSYNC B2 ;  /* 0x0000000000027941 */ /* 0x000fea0003800000 */
.L_x_6571:
[----:B------:R-:W-:Y:S05]  /*68f0*/  BRA `(.L_x_6573) ;  /* 0xffffffc000287947 */ /* 0x000fea000383ffff */
.L_x_6418:
[----:B------:R-:W-:Y:S01]  /*6900*/  BSSY B2, `(.L_x_6574) ;  /* 0x0000006000027945 */ /* 0x000fe20003800000 */
[----:B------:R-:W-:Y:S02]  /*6910*/  IMAD.MOV.U32 R31, RZ, RZ, R15 ;  /* 0x000000ffff1f7224 */ /* 0x000fe400078e000f */
[----:B------:R-:W-:-:S07]  /*6920*/  IMAD.MOV.U32 R30, RZ, RZ, -0x1 ;  /* 0xffffffffff1e7424 */ /* 0x000fce00078e00ff */
[----:B012-4-:R-:W-:Y:S05]  /*6930*/  WARPSYNC.COLLECTIVE R30, `(.L_x_6575) ;  /* 0x000000001e087348 */ /* 0x017fea0003c00000 */
[----:B-1----:R1:W3:Y:S02]  /*6940*/  SHFL.IDX P0, R30, R50, R31, R19 ;  /* 0x0000001f321e7389 */ /* 0x0022e40000000013 */
[----:B01234-:R-:W-:Y:S05]  /*6950*/  ENDCOLLECTIVE ;  /* 0x000000000000791b */ /* 0x01ffea0003800000 */
.L_x_6575:
[----:B------:R-:W-:Y:S05]  /*6960*/  BSYNC B2 ;  /* 0x0000000000027941 */ /* 0x000fea0003800000 */
.L_x_6574:
[----:B------:R-:W-:Y:S05]  /*6970*/  BRA `(.L_x_6576) ;  /* 0xffffffc000207947 */ /* 0x000fea000383ffff */
.L_x_6420:
[----:B------:R-:W-:Y:S01]  /*6980*/  BSSY B2, `(.L_x_6577) ;  /* 0x0000006000027945 */ /* 0x000fe20003800000 */
[----:B------:R-:W-:Y:S01]  /*6990*/  MOV R31, R16 ;  /* 0x00000010001f7202 */ /* 0x000fe20000000f00 */
[----:B------:R-:W-:-:S07]  /*69a0*/  IMAD.MOV.U32 R30, RZ, RZ, -0x1 ;  /* 0xffffffffff1e7424 */ /* 0x000fce00078e00ff */
[----:B012-4-:R-:W-:Y:S05]  /*69b0*/  WARPSYNC.COLLECTIVE R30, `(.L_x_6578) ;  /* 0x000000001e087348 */ /* 0x017fea0003c00000 */
[----:B-1----:R1:W3:Y:S02]  /*69c0*/  SHFL.IDX P0, R30, R50, R31, R19 ;  /* 0x0000001f321e7389 */ /* 0x0022e40000000013 */
[----:B01234-:R-:W-:Y:S05]  /*69d0*/  ENDCOLLECTIVE ;  /* 0x000000000000791b */ /* 0x01ffea0003800000 */
.L_x_6578:
[----:B------:R-:W-:Y:S05]  /*69e0*/  BSYNC B2 ;  /* 0x0000000000027941 */ /* 0x000fea0003800000 */
.L_x_6577:
[----:B------:R-:W-:Y:S05]  /*69f0*/  BRA `(.L_x_6579) ;  /* 0xffffffc000187947 */ /* 0x000fea000383ffff */
.L_x_6422:
[----:B------:R-:W-:Y:S01]  /*6a00*/  BSSY B2, `(.L_x_6580) ;  /* 0x0000006000027945 */ /* 0x000fe20003800000 */
[----:B------:R-:W-:Y:S02]  /*6a10*/  IMAD.MOV.U32 R31, RZ, RZ, R17 ;  /* 0x000000ffff1f7224 */ /* 0x000fe400078e0011 */
[----:B------:R-:W-:-:S07]  /*6a20*/  IMAD.MOV.U32 R30, RZ, RZ, -0x1 ;  /* 0xffffffffff1e7424 */ /* 0x000fce00078e00ff */
[----:B012-4-:R-:W-:Y:S05]  /*6a30*/  WARPSYNC.COLLECTIVE R30, `(.L_x_6581) ;  /* 0x000000001e087348 */ /* 0x017fea0003c00000 */
[----:B-1----:R1:W3:Y:S02]  /*6a40*/  SHFL.IDX P0, R30, R50, R31, R19 ;  /* 0x0000001f321e7389 */ /* 0x0022e40000000013 */
[----:B01234-:R-:W-:Y:S05]  /*6a50*/  ENDCOLLECTIVE ;  /* 0x000000000000791b */ /* 0x01ffea0003800000 */
.L_x_6581:
[----:B------:R-:W-:Y:S05]  /*6a60*/  BSYNC B2 ;  /* 0x0000000000027941 */ /* 0x000fea0003800000 */
.L_x_6580:
[----:B------:R-:W-:Y:S05]  /*6a70*/  BRA `(.L_x_6582) ;  /* 0xffffffc000107947 */ /* 0x000fea000383ffff */
.L_x_6424:
[----:B------:R-:W-:Y:S01]  /*6a80*/  BSSY B2, `(.L_x_6583) ;  /* 0x0000006000027945 */ /* 0x000fe20003800000 */
[----:B------:R-:W-:Y:S01]  /*6a90*/  MOV R31, R18 ;  /* 0x00000012001f7202 */ /* 0x000fe20000000f00 */
[----:B------:R-:W-:-:S07]  /*6aa0*/  IMAD.MOV.U32 R30, RZ, RZ, -0x1 ;  /* 0xffffffffff1e7424 */ /* 0x000fce00078e00ff */
[----:B012-4-:R-:W-:Y:S05]  /*6ab0*/  WARPSYNC.COLLECTIVE R30, `(.L_x_6584) ;  /* 0x000000001e087348 */ /* 0x017fea0003c00000 */
[----:B-1----:R1:W3:Y:S02]  /*6ac0*/  SHFL.IDX P0, R30, R50, R31, R19 ;  /* 0x0000001f321e7389 */ /* 0x0022e40000000013 */
[----:B01234-:R-:W-:Y:S05]  /*6ad0*/  ENDCOLLECTIVE ;  /* 0x000000000000791b */ /* 0x01ffea0003800000 */
.L_x_6584:
[----:B------:R-:W-:Y:S05]  /*6ae0*/  BSYNC B2 ;  /* 0x0000000000027941 */ /* 0x000fea0003800000 */
.L_x_6583:
[----:B------:R-:W-:Y:S05]  /*6af0*/  BRA `(.L_x_6585) ;  /* 0xffffffc000087947 */ /* 0x000fea000383ffff */
.L_x_6447:
[----:B------:R-:W-:Y:S01]  /*6b00*/  BSSY B1, `(.L_x_6586) ;  /* 0x0000006000017945 */ /* 0x000fe20003800000 */
[----:B------:R-:W-:Y:S02]  /*6b10*/  IMAD.MOV.U32 R31, RZ, RZ, R28 ;  /* 0x000000ffff1f7224 */ /* 0x000fe400078e001c */
[----:B------:R-:W-:-:S07]  /*6b20*/  IMAD.MOV.U32 R30, RZ, RZ, -0x1 ;  /* 0xffffffffff1e7424 */ /* 0x000fce00078e00ff */
[----:B012-4-:R-:W-:Y:S05]  /*6b30*/  WARPSYNC.COLLECTIVE R30, `(.L_x_6587) ;  /* 0x000000001e087348 */ /* 0x017fea0003c00000 */
[----:B-1----:R1:W3:Y:S02]  /*6b40*/  SHFL.IDX P0, R30, R50, R31, R19 ;  /* 0x0000001f321e7389 */ /* 0x0022e40000000013 */
[----:B01234-:R-:W-:Y:S05]  /*6b50*/  ENDCOLLECTIVE ;  /* 0x000000000000791b */ /* 0x01ffea0003800000 */
.L_x_6587:
[----:B------:R-:W-:Y:S05]  /*6b60*/  BSYNC B1 ;  /* 0x0000000000017941 */ /* 0x000fea0003800000 */
.L_x_6586:
[----:B------:R-:W-:Y:S05]  /*6b70*/  BRA `(.L_x_6588) ;  /* 0xffffffcc00447947 */ /* 0x000fea000383ffff */
.L_x_6449:
[----:B------:R-:W-:Y:S01]  /*6b80*/  BSSY B1, `(.L_x_6589) ;  /* 0x0000006000017945 */ /* 0x000fe20003800000 */
[----:B------:R-:W-:Y:S01]  /*6b90*/  MOV R31, R4 ;  /* 0x00000004001f7202 */ /* 0x000fe20000000f00 */
[----:B------:R-:W-:-:S07]  /*6ba0*/  IMAD.MOV.U32 R30, RZ, RZ, -0x1 ;  /* 0xffffffffff1e7424 */ /* 0x000fce00078e00ff */
[----:B012-4-:R-:W-:Y:S05]  /*6bb0*/  WARPSYNC.COLLECTIVE R30, `(.L_x_6590) ;  /* 0x000000001e087348 */ /* 0x017fea0003c00000 */
[----:B-1----:R1:W3:Y:S02]  /*6bc0*/  SHFL.IDX P0, R30, R50, R31, R19 ;  /* 0x0000001f321e7389 */ /* 0x0022e40000000013 */
[----:B01234-:R-:W-:Y:S05]  /*6bd0*/  ENDCOLLECTIVE ;  /* 0x000000000000791b */ /* 0x01ffea0003800000 */
.L_x_6590:
[----:B------:R-:W-:Y:S05]  /*6be0*/  BSYNC B1 ;  /* 0x0000000000017941 */ /* 0x000fea0003800000 */
.L_x_6589:
[----:B------:R-:W-:Y:S05]  /*6bf0*/  BRA `(.L_x_6591) ;  /* 0xffffffcc00387947 */ /* 0x000fea000383ffff */
.L_x_6451:
[----:B------:R-:W-:Y:S01]  /*6c00*/  BSSY B1, `(.L_x_6592) ;  /* 0x0000006000017945 */ /* 0x000fe20003800000 */
[----:B------:R-:W-:Y:S02]  /*6c10*/  IMAD.MOV.U32 R31, RZ, RZ, R5 ;  /* 0x000000ffff1f7224 */ /* 0x000fe400078e0005 */
[----:B------:R-:W-:-:S07]  /*6c20*/  IMAD.MOV.U32 R30, RZ, RZ, -0x1 ;  /* 0xffffffffff1e7424 */ /* 0x000fce00078e00ff */
[----:B012-4-:R-:W-:Y:S05]  /*6c30*/  WARPSYNC.COLLECTIVE R30, `(.L_x_6593) ;  /* 0x000000001e087348 */ /* 0x017fea0003c00000 */
[----:B-1----:R1:W3:Y:S02]  /*6c40*/  SHFL.IDX P0, R30, R50, R31, R19 ;  /* 0x0000001f321e7389 */ /* 0x0022e40000000013 */
[----:B01234-:R-:W-:Y:S05]  /*6c50*/  ENDCOLLECTIVE ;  /* 0x000000000000791b */ /* 0x01ffea0003800000 */
.L_x_6593:
[----:B------:R-:W-:Y:S05]  /*6c60*/  BSYNC B1 ;  /* 0x0000000000017941 */ /* 0x000fea0003800000 */
.L_x_6592:
[----:B------:R-:W-:Y:S05]  /*6c70*/  BRA `(.L_x_6594) ;  /* 0xffffffcc002c7947 */ /* 0x000fea000383ffff */
.L_x_6453:
[----:B------:R-:W-:Y:S01]  /*6c80*/  BSSY B1, `(.L_x_6595) ;  /* 0x0000006000017945 */ /* 0x000fe20003800000 */
[----:B------:R-:W-:Y:S01]  /*6c90*/  MOV R31, R6 ;  /* 0x00000006001f7202 */ /* 0x000fe20000000f00 */
[----:B------:R-:W-:-:S07]  /*6ca0*/  IMAD.MOV.U32 R30, RZ, RZ, -0x1 ;  /* 0xffffffffff1e7424 */ /* 0x000fce00078e00ff */
[----:B012-4-:R-:W-:Y:S05]  /*6cb0*/  WARPSYNC.COLLECTIVE R30, `(.L_x_6596) ;  /* 0x000000001e087348 */ /* 0x017fea0003c00000 */
[----:B-1----:R1:W3:Y:S02]  /*6cc0*/  SHFL.IDX P0, R30, R50, R31, R19 ;  /* 0x0000001f321e7389 */ /* 0x0022e40000000013 */
[----:B01234-:R-:W-:Y:S05]  /*6cd0*/  ENDCOLLECTIVE ;  /* 0x000000000000791b */ /* 0x01ffea0003800000 */
.L_x_6596:
[----:B------:R-:W-:Y:S05]  /*6ce0*/  BSYNC B1 ;  /* 0x0000000000017941 */ /* 0x000fea0003800000 */
.L_x_6595:
[----:B------:R-:W-:Y:S05]  /*6cf0*/  BRA `(.L_x_6597) ;  /* 0xffffffcc00207947 */ /* 0x000fea000383ffff */
.L_x_6455:
[----:B------:R-:W-:Y:S01]  /*6d00*/  BSSY B1, `(.L_x_6598) ;  /* 0x0000006000017945 */ /* 0x000fe20003800000 */
[----:B------:R-:W-:Y:S02]  /*6d10*/  IMAD.MOV.U32 R31, RZ, RZ, R7 ;  /* 0x000000ffff1f7224 */ /* 0x000fe400078e0007 */
[----:B------:R-:W-:-:S07]  /*6d20*/  IMAD.MOV.U32 R30, RZ, RZ, -0x1 ;  /* 0xffffffffff1e7424 */ /* 0x000fce00078e00ff */
[----:B012-4-:R-:W-:Y:S05]  /*6d30*/  WARPSYNC.COLLECTIVE R30, `(.L_x_6599) ;  /* 0x000000001e087348 */ /* 0x017fea0003c00000 */
[----:B-1----:R1:W3:Y:S02]  /*6d40*/  SHFL.IDX P0, R30, R50, R31, R19 ;  /* 0x0000001f321e7389 */ /* 0x0022e40000000013 */
[----:B01234-:R-:W-:Y:S05]  /*6d50*/  ENDCOLLECTIVE ;  /* 0x000000000000791b */ /* 0x01ffea0003800000 */
.L_x_6599:
[----:B------:R-:W-:Y:S05]  /*6d60*/  BSYNC B1 ;  /* 0x0000000000017941 */ /* 0x000fea0003800000 */
.L_x_6598:
[----:B------:R-:W-:Y:S05]  /*6d70*/  BRA `(.L_x_6600) ;  /* 0xffffffcc001c7947 */ /* 0x000fea000383ffff */
.L_x_6457:
[----:B------:R-:W-:Y:S01]  /*6d80*/  BSSY B1, `(.L_x_6601) ;  /* 0x0000006000017945 */ /* 0x000fe20003800000 */
[----:B------:R-:W-:Y:S01]  /*6d90*/  MOV R31, R8 ;  /* 0x00000008001f7202 */ /* 0x000fe20000000f00 */
[----:B------:R-:W-:-:S07]  /*6da0*/  IMAD.MOV.U32 R30, RZ, RZ, -0x1 ;  /* 0xffffffffff1e7424 */ /* 0x000fce00078e00ff */
[----:B012-4-:R-:W-:Y:S05]  /*6db0*/  WARPSYNC.COLLECTIVE R30, `(.L_x_6602) ;  /* 0x000000001e087348 */ /* 0x017fea0003c00000 */
[----:B-1----:R1:W3:Y:S02]  /*6dc0*/  SHFL.IDX P0, R30, R50, R31, R19 ;  /* 0x0000001f321e7389 */ /* 0x0022e40000000013 */
[----:B01234-:R-:W-:Y:S05]  /*6dd0*/  ENDCOLLECTIVE ;  /* 0x000000000000791b */ /* 0x01ffea0003800000 */
.L_x_6602:
[----:B------:R-:W-:Y:S05]  /*6de0*/  BSYNC B1 ;  /* 0x0000000000017941 */ /* 0x000fea0003800000 */
.L_x_6601:
[----:B------:R-:W-:Y:S05]  /*6df0*/  BRA `(.L_x_6603) ;  /* 0xffffffcc00147947 */ /* 0x000fea000383ffff */
.L_x_6459:
[----:B------:R-:W-:Y:S01]  /*6e00*/  BSSY B1, `(.L_x_6604) ;  /* 0x0000006000017945 */ /* 0x000fe20003800000 */
[----:B------:R-:W-:Y:S02]  /*6e10*/  IMAD.MOV.U32 R31, RZ, RZ, R9 ;  /* 0x000000ffff1f7224 */ /* 0x000fe400078e0009 */
[----:B------:R-:W-:-:S07]  /*6e20*/  IMAD.MOV.U32 R30, RZ, RZ, -0x1 ;  /* 0xffffffffff1e7424 */ /* 0x000fce00078e00ff */
[----:B012-4-:R-:W-:Y:S05]  /*6e30*/  WARPSYNC.COLLECTIVE R30, `(.L_x_6605) ;  /* 0x000000001e087348 */ /* 0x017fea0003c00000 */
[----:B-1----:R1:W3:Y:S02]  /*6e40*/  SHFL.IDX P0, R30, R50, R31, R19 ;  /* 0x0000001f321e7389 */ /* 0x0022e40000000013 */
[----:B01234-:R-:W-:Y:S05]  /*6e50*/  ENDCOLLECTIVE ;  /* 0x000000000000791b */ /* 0x01ffea0003800000 */
.L_x_6605:
[----:B------:R-:W-:Y:S05]  /*6e60*/  BSYNC B1 ;  /* 0x0000000000017941 */ /* 0x000fea0003800000 */
.L_x_6604:
[----:B------:R-:W-:Y:S05]  /*6e70*/  BRA `(.L_x_6606) ;  /* 0xffffffcc000c7947 */ /* 0x000fea000383ffff */
.L_x_6461:
[----:B------:R-:W-:Y:S01]  /*6e80*/  BSSY B1, `(.L_x_6607) ;  /* 0x0000006000017945 */ /* 0x000fe20003800000 */
[----:B------:R-:W-:Y:S01]  /*6e90*/  MOV R31, R10 ;  /* 0x0000000a001f7202 */ /* 0x000fe20000000f00 */
[----:B------:R-:W-:-:S07]  /*6ea0*/  IMAD.MOV.U32 R30, RZ, RZ, -0x1 ;  /* 0xffffffffff1e7424 */ /* 0x000fce00078e00ff */
[----:B012-4-:R-:W-:Y:S05]  /*6eb0*/  WARPSYNC.COLLECTIVE R30, `(.L_x_6608) ;  /* 0x000000001e087348 */ /* 0x017fea0003c00000 */
[----:B-1----:R1:W3:Y:S02]  /*6ec0*/  SHFL.IDX P0, R30, R50, R31, R19 ;  /* 0x0000001f321e7389 */ /* 0x0022e40000000013 */
[----:B01234-:R-:W-:Y:S05]  /*6ed0*/  ENDCOLLECTIVE ;  /* 0x000000000000791b */ /* 0x01ffea0003800000 */
.L_x_6608:
[----:B------:R-:W-:Y:S05]  /*6ee0*/  BSYNC B1 ;  /* 0x0000000000017941 */ /* 0x000fea0003800000 */
.L_x_6607:
[----:B------:R-:W-:Y:S05]  /*6ef0*/  BRA `(.L_x_6609) ;  /* 0xffffffcc00047947 */ /* 0x000fea000383ffff */
.L_x_6463:
[----:B------:R-:W-:Y:S01]  /*6f00*/  BSSY B1, `(.L_x_6610) ;  /* 0x0000006000017945 */ /* 0x000fe20003800000 */
[----:B------:R-:W-:Y:S02]  /*6f10*/  IMAD.MOV.U32 R31, RZ, RZ, R11 ;  /* 0x000000ffff1f7224 */ /* 0x000fe400078e000b */
[----:B------:R-:W-:-:S07]  /*6f20*/  IMAD.MOV.U32 R30, RZ, RZ, -0x1 ;  /* 0xffffffffff1e7424 */ /* 0x000fce00078e00ff */
[----:B012-4-:R-:W-:Y:S05]  /*6f30*/  WARPSYNC.COLLECTIVE R30, `(.L_x_6611) ;  /* 0x000000001e087348 */ /* 0x017fea0003c00000 */
[----:B-1----:R1:W3:Y:S02]  /*6f40*/  SHFL.IDX P0, R30, R50, R31, R19 ;  /* 0x0000001f321e7389 */ /* 0x0022e40000000013 */
[----:B01234-:R-:W-:Y:S05]  /*6f50*/  ENDCOLLECTIVE ;  /* 0x000000000000791b */ /* 0x01ffea0003800000 */
.L_x_6611:
[----:B------:R-:W-:Y:S05]  /*6f60*/  BSYNC B1 ;  /* 0x0000000000017941 */ /* 0x000fea0003800000 */
.L_x_6610:
[----:B------:R-:W-:Y:S05]  /*6f70*/  BRA `(.L_x_6612) ;  /* 0xffffffc800fc7947 */ /* 0x000fea000383ffff */
.L_x_6465:
[----:B------:R-:W-:Y:S01]  /*6f80*/  BSSY B1, `(.L_x_6613) ;  /* 0x0000006000017945 */ /* 0x000fe20003800000 */
[----:B------:R-:W-:Y:S01]  /*6f90*/  MOV R31, R12 ;  /* 0x0000000c001f7202 */ /* 0x000fe20000000f00 */
[----:B------:R-:W-:-:S07]  /*6fa0*/  IMAD.MOV.U32 R30, RZ, RZ, -0x1 ;  /* 0xffffffffff1e7424 */ /* 0x000fce00078e00ff */
[----:B012-4-:R-:W-:Y:S05]  /*6fb0*/  WARPSYNC.COLLECTIVE R30, `(.L_x_6614) ;  /* 0x000000001e087348 */ /* 0x017fea0003c00000 */
[----:B-1----:R1:W3:Y:S02]  /*6fc0*/  SHFL.IDX P0, R30, R50, R31, R19 ;  /* 0x0000001f321e7389 */ /* 0x0022e40000000013 */
[----:B01234-:R-:W-:Y:S05]  /*6fd0*/  ENDCOLLECTIVE ;  /* 0x000000000000791b */ /* 0x01ffea0003800000 */
.L_x_6614:
[----:B------:R-:W-:Y:S05]  /*6fe0*/  BSYNC B1 ;  /* 0x0000000000017941 */ /* 0x000fea0003800000 */
.L_x_6613:
[----:B------:R-:W-:Y:S05]  /*6ff0*/  BRA `(.L_x_6615) ;  /* 0xffffffc800f47947 */ /* 0x000fea000383ffff */
.L_x_6467:
[----:B------:R-:W-:Y:S01]  /*7000*/  BSSY B1, `(.L_x_6616) ;  /* 0x0000006000017945 */ /* 0x000fe20003800000 */
[----:B------:R-:W-:Y:S02]  /*7010*/  IMAD.MOV.U32 R31, RZ, RZ, R13 ;  /* 0x000000ffff1f7224 */ /* 0x000fe400078e000d */
[----:B------:R-:W-:-:S07]  /*7020*/  IMAD.MOV.U32 R30, RZ, RZ, -0x1 ;  /* 0xffffffffff1e7424 */ /* 0x000fce00078e00ff */
[----:B012-4-:R-:W-:Y:S05]  /*7030*/  WARPSYNC.COLLECTIVE R30, `(.L_x_6617) ;  /* 0x000000001e087348 */ /* 0x017fea0003c00000 */
[----:B-1----:R1:W3:Y:S02]  /*7040*/  SHFL.IDX P0, R30, R50, R31, R19 ;  /* 0x0000001f321e7389 */ /* 0x0022e40000000013 */
[----:B01234-:R-:W-:Y:S05]  /*7050*/  ENDCOLLECTIVE ;  /* 0x000000000000791b */ /* 0x01ffea0003800000 */
.L_x_6617:
[----:B------:R-:W-:Y:S05]  /*7060*/  BSYNC B1 ;  /* 0x0000000000017941 */ /* 0x000fea0003800000 */
.L_x_6616:
[----:B------:R-:W-:Y:S05]  /*7070*/  BRA `(.L_x_6618) ;  /* 0xffffffc800ec7947 */ /* 0x000fea000383ffff */
.L_x_6469:
[----:B------:R-:W-:Y:S01]  /*7080*/  BSSY B1, `(.L_x_6619) ;  /* 0x0000006000017945 */ /* 0x000fe20003800000 */
[----:B------:R-:W-:Y:S01]  /*7090*/  MOV R31, R14 ;  /* 0x0000000e001f7202 */ /* 0x000fe20000000f00 */
[----:B------:R-:W-:-:S07]  /*70a0*/  IMAD.MOV.U32 R30, RZ, RZ, -0x1 ;  /* 0xffffffffff1e7424 */ /* 0x000fce00078e00ff */
[----:B012-4-:R-:W-:Y:S05]  /*70b0*/  WARPSYNC.COLLECTIVE R30, `(.L_x_6620) ;  /* 0x000000001e087348 */ /* 0x017fea0003c00000 */
[----:B-1----:R1:W3:Y:S02]  /*70c0*/  SHFL.IDX P0, R30, R50, R31, R19 ;  /* 0x0000001f321e7389 */ /* 0x0022e40000000013 */
[----:B01234-:R-:W-:Y:S05]  /*70d0*/  ENDCOLLECTIVE ;  /* 0x000000000000791b */ /* 0x01ffea0003800000 */
.L_x_6620:
[----:B------:R-:W-:Y:S05]  /*70e0*/  BSYNC B1 ;  /* 0x0000000000017941 */ /* 0x000fea0003800000 */
.L_x_6619:
[----:B------:R-:W-:Y:S05]  /*70f0*/  BRA `(.L_x_6621) ;  /* 0xffffffc800e47947 */ /* 0x000fea000383ffff */
.L_x_6471:
[----:B------:R-:W-:Y:S01]  /*7100*/  BSSY B1, `(.L_x_6622) ;  /* 0x0000006000017945 */ /* 0x000fe20003800000 */
[----:B------:R-:W-:Y:S02]  /*7110*/  IMAD.MOV.U32 R31, RZ, RZ, R15 ;  /* 0x000000ffff1f7224 */ /* 0x000fe400078e000f */
[----:B------:R-:W-:-:S07]  /*7120*/  IMAD.MOV.U32 R30, RZ, RZ, -0x1 ;  /* 0xffffffffff1e7424 */ /* 0x000fce00078e00ff */
[----:B012-4-:R-:W-:Y:S05]  /*7130*/  WARPSYNC.COLLECTIVE R30, `(.L_x_6623) ;  /* 0x000000001e087348 */ /* 0x017fea0003c00000 */
[----:B-1----:R1:W3:Y:S02]  /*7140*/  SHFL.IDX P0, R30, R50, R31, R19 ;  /* 0x0000001f321e7389 */ /* 0x0022e40000000013 */
[----:B01234-:R-:W-:Y:S05]  /*7150*/  ENDCOLLECTIVE ;  /* 0x000000000000791b */ /* 0x01ffea0003800000 */
.L_x_6623:
[----:B------:R-:W-:Y:S05]  /*7160*/  BSYNC B1 ;  /* 0x0000000000017941 */ /* 0x000fea0003800000 */
.L_x_6622:
[----:B------:R-:W-:Y:S05]  /*7170*/  BRA `(.L_x_6624) ;  /* 0xffffffc800dc7947 */ /* 0x000fea000383ffff */
.L_x_6473:
[----:B------:R-:W-:Y:S01]  /*7180*/  BSSY B1, `(.L_x_6625) ;  /* 0x0000006000017945 */ /* 0x000fe20003800000 */
[----:B------:R-:W-:Y:S01]  /*7190*/  MOV R31, R16 ;  /* 0x00000010001f7202 */ /* 0x000fe20000000f00 */
[----:B------:R-:W-:-:S07]  /*71a0*/  IMAD.MOV.U32 R30, RZ, RZ, -0x1 ;  /* 0xffffffffff1e7424 */ /* 0x000fce00078e00ff */
[----:B012-4-:R-:W-:Y:S05]  /*71b0*/  WARPSYNC.COLLECTIVE R30, `(.L_x_6626) ;  /* 0x000000001e087348 */ /* 0x017fea0003c00000 */
[----:B-1----:R1:W3:Y:S02]  /*71c0*/  SHFL.IDX P0, R30, R50, R31, R19 ;  /* 0x0000001f321e7389 */ /* 0x0022e40000000013 */
[----:B01234-:R-:W-:Y:S05]  /*71d0*/  ENDCOLLECTIVE ;  /* 0x000000000000791b */ /* 0x01ffea0003800000 */
.L_x_6626:
[----:B------:R-:W-:Y:S05]  /*71e0*/  BSYNC B1 ;  /* 0x0000000000017941 */ /* 0x000fea0003800000 */
.L_x_6625:
[----:B------:R-:W-:Y:S05]  /*71f0*/  BRA `(.L_x_6627) ;  /* 0xffffffc800d47947 */ /* 0x000fea000383ffff */
.L_x_6475:
[----:B------:R-:W-:Y:S01]  /*7200*/  BSSY B1, `(.L_x_6628) ;  /* 0x0000006000017945 */ /* 0x000fe20003800000 */
[----:B------:R-:W-:Y:S02]  /*7210*/  IMAD.MOV.U32 R31, RZ, RZ, R17 ;  /* 0x000000ffff1f7224 */ /* 0x000fe400078e0011 */
[----:B------:R-:W-:-:S07]  /*7220*/  IMAD.MOV.U32 R30, RZ, RZ, -0x1 ;  /* 0xffffffffff1e7424 */ /* 0x000fce00078e00ff */
[----:B012-4-:R-:W-:Y:S05]  /*7230*/  WARPSYNC.COLLECTIVE R30, `(.L_x_6629) ;  /* 0x000000001e087348 */ /* 0x017fea0003c00000 */
[----:B-1----:R1:W3:Y:S02]  /*7240*/  SHFL.IDX P0, R30, R50, R31, R19 ;  /* 0x0000001f321e7389 */ /* 0x0022e40000000013 */
[----:B01234-:R-:W-:Y:S05]  /*7250*/  ENDCOLLECTIVE ;  /* 0x000000000000791b */ /* 0x01ffea0003800000 */
.L_x_6629:
[----:B------:R-:W-:Y:S05]  /*7260*/  BSYNC B1 ;  /* 0x0000000000017941 */ /* 0x000fea0003800000 */
.L_x_6628:
[----:B------:R-:W-:Y:S05]  /*7270*/  BRA `(.L_x_6630) ;  /* 0xffffffc800cc7947 */ /* 0x000fea000383ffff */
.L_x_6477:
[----:B------:R-:W-:Y:S01]  /*7280*/  BSSY B1, `(.L_x_6631) ;  /* 0x0000006000017945 */ /* 0x000fe20003800000 */
[----:B------:R-:W-:Y:S01]  /*7290*/  MOV R31, R18 ;  /* 0x00000012001f7202 */ /* 0x000fe20000000f00 */
[----:B------:R-:W-:-:S07]  /*72a0*/  IMAD.MOV.U32 R30, RZ, RZ, -0x1 ;  /* 0xffffffffff1e7424 */ /* 0x000fce00078e00ff */
[----:B012-4-:R-:W-:Y:S05]  /*72b0*/  WARPSYNC.COLLECTIVE R30, `(.L_x_6632) ;  /* 0x000000001e087348 */ /* 0x017fea0003c00000 */
[----:B-1----:R1:W3:Y:S02]  /*72c0*/  SHFL.IDX P0, R30, R50, R31, R19 ;  /* 0x0000001f321e7389 */ /* 0x0022e40000000013 */
[----:B01234-:R-:W-:Y:S05]  /*72d0*/  ENDCOLLECTIVE ;  /* 0x000000000000791b */ /* 0x01ffea0003800000 */
.L_x_6632:
[----:B------:R-:W-:Y:S05]  /*72e0*/  BSYNC B1 ;  /* 0x0000000000017941 */ /* 0x000fea0003800000 */
.L_x_6631:
[----:B------:R-:W-:Y:S05]  /*72f0*/  BRA `(.L_x_6633) ;  /* 0xffffffc800c47947 */ /* 0x000fea000383ffff */
.L_x_6498:
[----:B------:R-:W-:Y:S02]  /*7300*/  IMAD.MOV.U32 R30, RZ, RZ, -0x1 ;  /* 0xffffffffff1e7424 */ /* 0x000fe400078e00ff */
[----:B------:R-:W-:-:S07]  /*7310*/  IMAD.MOV.U32 R31, RZ, RZ, R28 ;  /* 0x000000ffff1f7224 */ /* 0x000fce00078e001c */
[----:B0-2-4-:R-:W-:Y:S05]  /*7320*/  WARPSYNC.COLLECTIVE R30, `(.L_x_6634) ;  /* 0x000000001e087348 */ /* 0x015fea0003c00000 */
[----:B0-----:R0:W1:Y:S02]  /*7330*/  SHFL.IDX P0, R30, R50, R31, R19 ;  /* 0x0000001f321e7389 */ /* 0x0010640000000013 */
[----:B012-4-:R-:W-:Y:S05]  /*7340*/  ENDCOLLECTIVE ;  /* 0x000000000000791b */ /* 0x017fea0003800000 */
.L_x_6634:
[----:B------:R-:W-:Y:S01]  /*7350*/  MOV R56, R30 ;  /* 0x0000001e00387202 */ /* 0x000fe20000000f00 */
[----:B------:R-:W-:Y:S06]  /*7360*/  BRA `(.L_x_6635) ;  /* 0xffffffd400f07947 */ /* 0x000fec000383ffff */
.L_x_6500:
[----:B------:R-:W-:Y:S01]  /*7370*/  BSSY B0, `(.L_x_6636) ;  /* 0x0000006000007945 */ /* 0x000fe20003800000 */
[----:B------:R-:W-:Y:S02]  /*7380*/  IMAD.MOV.U32 R31, RZ, RZ, R4 ;  /* 0x000000ffff1f7224 */ /* 0x000fe400078e0004 */
[----:B------:R-:W-:-:S07]  /*7390*/  IMAD.MOV.U32 R30, RZ, RZ, -0x1 ;  /* 0xffffffffff1e7424 */ /* 0x000fce00078e00ff */
[----:B0-2-4-:R-:W-:Y:S05]  /*73a0*/  WARPSYNC.COLLECTIVE R30, `(.L_x_6637) ;  /* 0x000000001e087348 */ /* 0x015fea0003c00000 */
[----:B0-----:R0:W1:Y:S02]  /*73b0*/  SHFL.IDX P0, R30, R50, R31, R19 ;  /* 0x0000001f321e7389 */ /* 0x0010640000000013 */
[----:B012-4-:R-:W-:Y:S05]  /*73c0*/  ENDCOLLECTIVE ;  /* 0x000000000000791b */ /* 0x017fea0003800000 */
.L_x_6637:
[----:B------:R-:W-:Y:S05]  /*73d0*/  BSYNC B0 ;  /* 0x0000000000007941 */ /* 0x000fea0003800000 */
.L_x_6636:
[----:B------:R-:W-:Y:S05]  /*73e0*/  BRA `(.L_x_6638) ;  /* 0xffffffd400e47947 */ /* 0x000fea000383ffff */
.L_x_6502:
[----:B------:R-:W-:Y:S01]  /*73f0*/  BSSY B0, `(.L_x_6639) ;  /* 0x0000006000007945 */ /* 0x000fe20003800000 */
[----:B------:R-:W-:Y:S01]  /*7400*/  IMAD.MOV.U32 R31, RZ, RZ, R5 ;  /* 0x000000ffff1f7224 */ /* 0x000fe200078e0005 */
[----:B------:R-:W-:-:S07]  /*7410*/  MOV R30, 0xffffffff ;  /* 0xffffffff001e7802 */ /* 0x000fce0000000f00 */
[----:B0-2-4-:R-:W-:Y:S05]  /*7420*/  WARPSYNC.COLLECTIVE R30, `(.L_x_6640) ;  /* 0x000000001e087348 */ /* 0x015fea0003c00000 */
[----:B0-----:R0:W1:Y:S02]  /*7430*/  SHFL.IDX P0, R30, R50, R31, R19 ;  /* 0x0000001f321e7389 */ /* 0x0010640000000013 */
[----:B012-4-:R-:W-:Y:S05]  /*7440*/  ENDCOLLECTIVE ;  /* 0x000000000000791b */ /* 0x017fea0003800000 */
.L_x_6640:
[----:B------:R-:W-:Y:S05]  /*7450*/  BSYNC B0 ;  /* 0x0000000000007941 */ /* 0x000fea0003800000 */
.L_x_6639:
[----:B------:R-:W-:Y:S05]  /*7460*/  BRA `(.L_x_6641) ;  /* 0xffffffd400d87947 */ /* 0x000fea000383ffff */
.L_x_6504:
[----:B------:R-:W-:Y:S01]  /*7470*/  BSSY B0, `(.L_x_6642) ;  /* 0x0000006000007945 */ /* 0x000fe20003800000 */
[----:B------:R-:W-:Y:S02]  /*7480*/  IMAD.MOV.U32 R31, RZ, RZ, R6 ;  /* 0x000000ffff1f7224 */ /* 0x000fe400078e0006 */
[----:B------:R-:W-:-:S07]  /*7490*/  IMAD.MOV.U32 R30, RZ, RZ, -0x1 ;  /* 0xffffffffff1e7424 */ /* 0x000fce00078e00ff */
[----:B0-2-4-:R-:W-:Y:S05]  /*74a0*/  WARPSYNC.COLLECTIVE R30, `(.L_x_6643) ;  /* 0x000000001e087348 */ /* 0x015fea0003c00000 */
[----:B0-----:R0:W1:Y:S02]  /*74b0*/  SHFL.IDX P0, R30, R50, R31, R19 ;  /* 0x0000001f321e7389 */ /* 0x0010640000000013 */
[----:B012-4-:R-:W-:Y:S05]  /*74c0*/  ENDCOLLECTIVE ;  /* 0x000000000000791b */ /* 0x017fea0003800000 */
.L_x_6643:
[----:B------:R-:W-:Y:S05]  /*74d0*/  BSYNC B0 ;  /* 0x0000000000007941 */ /* 0x000fea0003800000 */
.L_x_6642:
[----:B------:R-:W-:Y:S05]  /*74e0*/  BRA `(.L_x_6644) ;  /* 0xffffffd400d47947 */ /* 0x000fea000383ffff */
.L_x_6506:
[----:B------:R-:W-:Y:S01]  /*74f0*/  BSSY B0, `(.L_x_6645) ;  /* 0x0000006000007945 */ /* 0x000fe20003800000 */
[----:B------:R-:W-:Y:S01]  /*7500*/  IMAD.MOV.U32 R31, RZ, RZ, R7 ;  /* 0x000000ffff1f7224 */ /* 0x000fe200078e0007 */
[----:B------:R-:W-:-:S07]  /*7510*/  MOV R30, 0xffffffff ;  /* 0xffffffff001e7802 */ /* 0x000fce0000000f00 */
[----:B0-2-4-:R-:W-:Y:S05]  /*7520*/  WARPSYNC.COLLECTIVE R30, `(.L_x_6646) ;  /* 0x000000001e087348 */ /* 0x015fea0003c00000 */
[----:B0-----:R0:W1:Y:S02]  /*7530*/  SHFL.IDX P0, R30, R50, R31, R19 ;  /* 0x0000001f321e7389 */ /* 0x0010640000000013 */
[----:B012-4-:R-:W-:Y:S05]  /*7540*/  ENDCOLLECTIVE ;  /* 0x000000000000791b */ /* 0x017fea0003800000 */
.L_x_6646:
[----:B------:R-:W-:Y:S05]  /*7550*/  BSYNC B0 ;  /* 0x0000000000007941 */ /* 0x000fea0003800000 */
.L_x_6645:
[----:B------:R-:W-:Y:S05]  /*7560*/  BRA `(.L_x_6647) ;  /* 0xffffffd400cc7947 */ /* 0x000fea000383ffff */
.L_x_6508:
[----:B------:R-:W-:Y:S01]  /*7570*/  BSSY B0, `(.L_x_6648) ;  /* 0x0000006000007945 */ /* 0x000fe20003800000 */
[----:B------:R-:W-:Y:S02]  /*7580*/  IMAD.MOV.U32 R31, RZ, RZ, R8 ;  /* 0x000000ffff1f7224 */ /* 0x000fe400078e0008 */
[----:B------:R-:W-:-:S07]  /*7590*/  IMAD.MOV.U32 R30, RZ, RZ, -0x1 ;  /* 0xffffffffff1e7424 */ /* 0x000fce00078e00ff */
[----:B0-2-4-:R-:W-:Y:S05]  /*75a0*/  WARPSYNC.COLLECTIVE R30, `(.L_x_6649) ;  /* 0x000000001e087348 */ /* 0x015fea0003c00000 */
[----:B0-----:R0:W1:Y:S02]  /*75b0*/  SHFL.IDX P0, R30, R50, R31, R19 ;  /* 0x0000001f321e7389 */ /* 0x0010640000000013 */
[----:B012-4-:R-:W-:Y:S05]  /*75c0*/  ENDCOLLECTIVE ;  /* 0x000000000000791b */ /* 0x017fea0003800000 */
.L_x_6649:
[----:B------:R-:W-:Y:S05]  /*75d0*/  BSYNC B0 ;  /* 0x0000000000007941 */ /* 0x000fea0003800000 */
.L_x_6648:
[----:B------:R-:W-:Y:S05]  /*75e0*/  BRA `(.L_x_6650) ;  /* 0xffffffd400c47947 */ /* 0x000fea000383ffff */
.L_x_6510:
[----:B------:R-:W-:Y:S01]  /*75f0*/  BSSY B0, `(.L_x_6651) ;  /* 0x0000006000007945 */ /* 0x000fe20003800000 */
[----:B------:R-:W-:Y:S01]  /*7600*/  IMAD.MOV.U32 R31, RZ, RZ, R9 ;  /* 0x000000ffff1f7224 */ /* 0x000fe200078e0009 */
[----:B------:R-:W-:-:S07]  /*7610*/  MOV R30, 0xffffffff ;  /* 0xffffffff001e7802 */ /* 0x000fce0000000f00 */
[----:B0-2-4-:R-:W-:Y:S05]  /*7620*/  WARPSYNC.COLLECTIVE R30, `(.L_x_6652) ;  /* 0x000000001e087348 */ /* 0x015fea0003c00000 */
[----:B0-----:R0:W1:Y:S02]  /*7630*/  SHFL.IDX P0, R30, R50, R31, R19 ;  /* 0x0000001f321e7389 */ /* 0x0010640000000013 */
[----:B012-4-:R-:W-:Y:S05]  /*7640*/  ENDCOLLECTIVE ;  /* 0x000000000000791b */ /* 0x017fea0003800000 */
.L_x_6652:
[----:B------:R-:W-:Y:S05]  /*7650*/  BSYNC B0 ;  /* 0x0000000000007941 */ /* 0x000fea0003800000 */
.L_x_6651:
[----:B------:R-:W-:Y:S05]  /*7660*/  BRA `(.L_x_6653) ;  /* 0xffffffd400bc7947 */ /* 0x000fea000383ffff */
.L_x_6512:
[----:B------:R-:W-:Y:S01]  /*7670*/  BSSY B0, `(.L_x_6654) ;  /* 0x0000006000007945 */ /* 0x000fe20003800000 */
[----:B------:R-:W-:Y:S02]  /*7680*/  IMAD.MOV.U32 R31, RZ, RZ, R10 ;  /* 0x000000ffff1f7224 */ /* 0x000fe400078e000a */
[----:B------:R-:W-:-:S07]  /*7690*/  IMAD.MOV.U32 R30, RZ, RZ, -0x1 ;  /* 0xffffffffff1e7424 */ /* 0x000fce00078e00ff */
[----:B0-2-4-:R-:W-:Y:S05]  /*76a0*/  WARPSYNC.COLLECTIVE R30, `(.L_x_6655) ;  /* 0x000000001e087348 */ /* 0x015fea0003c00000 */
[----:B0-----:R0:W1:Y:S02]  /*76b0*/  SHFL.IDX P0, R30, R50, R31, R19 ;  /* 0x0000001f321e7389 */ /* 0x0010640000000013 */
[----:B012-4-:R-:W-:Y:S05]  /*76c0*/  ENDCOLLECTIVE ;  /* 0x000000000000791b */ /* 0x017fea0003800000 */
.L_x_6655:
[----:B------:R-:W-:Y:S05]  /*76d0*/  BSYNC B0 ;  /* 0x0000000000007941 */ /* 0x000fea0003800000 */
.L_x_6654:
[----:B------:R-:W-:Y:S05]  /*76e0*/  BRA `(.L_x_6656) ;  /* 0xffffffd400b47947 */ /* 0x000fea000383ffff */
.L_x_6514:
[----:B------:R-:W-:Y:S01]  /*76f0*/  BSSY B0, `(.L_x_6657) ;  /* 0x0000006000007945 */ /* 0x000fe20003800000 */
[----:B------:R-:W-:Y:S01]  /*7700*/  IMAD.MOV.U32 R31, RZ, RZ, R11 ;  /* 0x000000ffff1f7224 */ /* 0x000fe200078e000b */
[----:B------:R-:W-:-:S07]  /*7710*/  MOV R30, 0xffffffff ;  /* 0xffffffff001e7802 */ /* 0x000fce0000000f00 */
[----:B0-2-4-:R-:W-:Y:S05]  /*7720*/  WARPSYNC.COLLECTIVE R30, `(.L_x_6658) ;  /* 0x000000001e087348 */ /* 0x015fea0003c00000 */
[----:B0-----:R0:W1:Y:S02]  /*7730*/  SHFL.IDX P0, R30, R50, R31, R19 ;  /* 0x0000001f321e7389 */ /* 0x0010640000000013 */
[----:B012-4-:R-:W-:Y:S05]  /*7740*/  ENDCOLLECTIVE ;  /* 0x000000000000791b */ /* 0x017fea0003800000 */
.L_x_6658:
[----:B------:R-:W-:Y:S05]  /*7750*/  BSYNC B0 ;  /* 0x0000000000007941 */ /* 0x000fea0003800000 */
.L_x_6657:
[----:B------:R-:W-:Y:S05]  /*7760*/  BRA `(.L_x_6659) ;  /* 0xffffffd400ac7947 */ /* 0x000fea000383ffff */
.L_x_6516:
[----:B------:R-:W-:Y:S01]  /*7770*/  BSSY B0, `(.L_x_6660) ;  /* 0x0000006000007945 */ /* 0x000fe20003800000 */
[----:B------:R-:W-:Y:S02]  /*7780*/  IMAD.MOV.U32 R31, RZ, RZ, R12 ;  /* 0x000000ffff1f7224 */ /* 0x000fe400078e000c */
[----:B------:R-:W-:-:S07]  /*7790*/  IMAD.MOV.U32 R30, RZ, RZ, -0x1 ;  /* 0xffffffffff1e7424 */ /* 0x000fce00078e00ff */
[----:B0-2-4-:R-:W-:Y:S05]  /*77a0*/  WARPSYNC.COLLECTIVE R30, `(.L_x_6661) ;  /* 0x000000001e087348 */ /* 0x015fea0003c00000 */
[----:B0-----:R0:W1:Y:S02]  /*77b0*/  SHFL.IDX P0, R30, R50, R31, R19 ;  /* 0x0000001f321e7389 */ /* 0x0010640000000013 */
[----:B012-4-:R-:W-:Y:S05]  /*77c0*/  ENDCOLLECTIVE ;  /* 0x000000000000791b */ /* 0x017fea0003800000 */
.L_x_6661:
[----:B------:R-:W-:Y:S05]  /*77d0*/  BSYNC B0 ;  /* 0x0000000000007941 */ /* 0x000fea0003800000 */
.L_x_6660:
[----:B------:R-:W-:Y:S05]  /*77e0*/  BRA `(.L_x_6662) ;  /* 0xffffffd400a47947 */ /* 0x000fea000383ffff */
.L_x_6518:
[----:B------:R-:W-:Y:S01]  /*77f0*/  BSSY B0, `(.L_x_6663) ;  /* 0x0000006000007945 */ /* 0x000fe20003800000 */
[----:B------:R-:W-:Y:S01]  /*7800*/  IMAD.MOV.U32 R31, RZ, RZ, R13 ;  /* 0x000000ffff1f7224 */ /* 0x000fe200078e000d */
[----:B------:R-:W-:-:S07]  /*7810*/  MOV R30, 0xffffffff ;  /* 0xffffffff001e7802 */ /* 0x000fce0000000f00 */
[----:B0-2-4-:R-:W-:Y:S05]  /*7820*/  WARPSYNC.COLLECTIVE R30, `(.L_x_6664) ;  /* 0x000000001e087348 */ /* 0x015fea0003c00000 */
[----:B0-----:R0:W1:Y:S02]  /*7830*/  SHFL.IDX P0, R30, R50, R31, R19 ;  /* 0x0000001f321e7389 */ /* 0x0010640000000013 */
[----:B012-4-:R-:W-:Y:S05]  /*7840*/  ENDCOLLECTIVE ;  /* 0x000000000000791b */ /* 0x017fea0003800000 */
.L_x_6664:
[----:B------:R-:W-:Y:S05]  /*7850*/  BSYNC B0 ;  /* 0x0000000000007941 */ /* 0x000fea0003800000 */
.L_x_6663:
[----:B------:R-:W-:Y:S05]  /*7860*/  BRA `(.L_x_6665) ;  /* 0xffffffd4009c7947 */ /* 0x000fea000383ffff */
.L_x_6520:
[----:B------:R-:W-:Y:S01]  /*7870*/  BSSY B0, `(.L_x_6666) ;  /* 0x0000006000007945 */ /* 0x000fe20003800000 */
[----:B------:R-:W-:Y:S02]  /*7880*/  IMAD.MOV.U32 R31, RZ, RZ, R14 ;  /* 0x000000ffff1f7224 */ /* 0x000fe400078e000e */
[----:B------:R-:W-:-:S07]  /*7890*/  IMAD.MOV.U32 R30, RZ, RZ, -0x1 ;  /* 0xffffffffff1e7424 */ /* 0x000fce00078e00ff */
[----:B0-2-4-:R-:W-:Y:S05]  /*78a0*/  WARPSYNC.COLLECTIVE R30, `(.L_x_6667) ;  /* 0x000000001e087348 */ /* 0x015fea0003c00000 */
[----:B0-----:R0:W1:Y:S02]  /*78b0*/  SHFL.IDX P0, R30, R50, R31, R19 ;  /* 0x0000001f321e7389 */ /* 0x0010640000000013 */
[----:B012-4-:R-:W-:Y:S05]  /*78c0*/  ENDCOLLECTIVE ;  /* 0x000000000000791b */ /* 0x017fea0003800000 */
.L_x_6667:
[----:B------:R-:W-:Y:S05]  /*78d0*/  BSYNC B0 ;  /* 0x0000000000007941 */ /* 0x000fea0003800000 */
.L_x_6666:
[----:B------:R-:W-:Y:S05]  /*78e0*/  BRA `(.L_x_6668) ;  /* 0xffffffd400947947 */ /* 0x000fea000383ffff */
.L_x_6522:
[----:B------:R-:W-:Y:S01]  /*78f0*/  BSSY B0, `(.L_x_6669) ;  /* 0x0000006000007945 */ /* 0x000fe20003800000 */
[----:B------:R-:W-:Y:S01]  /*7900*/  IMAD.MOV.U32 R31, RZ, RZ, R15 ;  /* 0x000000ffff1f7224 */ /* 0x000fe200078e000f */
[----:B------:R-:W-:-:S07]  /*7910*/  MOV R30, 0xffffffff ;  /* 0xffffffff001e7802 */ /* 0x000fce0000000f00 */
[----:B0-2-4-:R-:W-:Y:S05]  /*7920*/  WARPSYNC.COLLECTIVE R30, `(.L_x_6670) ;  /* 0x000000001e087348 */ /* 0x015fea0003c00000 */
[----:B0-----:R0:W1:Y:S02]  /*7930*/  SHFL.IDX P0, R30, R50, R31, R19 ;  /* 0x0000001f321e7389 */ /* 0x0010640000000013 */
[----:B012-4-:R-:W-:Y:S05]  /*7940*/  ENDCOLLECTIVE ;  /* 0x000000000000791b */ /* 0x017fea0003800000 */
.L_x_6670:
[----:B------:R-:W-:Y:S05]  /*7950*/  BSYNC B0 ;  /* 0x0000000000007941 */ /* 0x000fea0003800000 */
.L_x_6669:
[----:B------:R-:W-:Y:S05]  /*7960*/  BRA `(.L_x_6671) ;  /* 0xffffffd4008c7947 */ /* 0x000fea000383ffff */
.L_x_6524:
[----:B------:R-:W-:Y:S01]  /*7970*/  BSSY B0, `(.L_x_6672) ;  /* 0x0000006000007945 */ /* 0x000fe20003800000 */
[----:B------:R-:W-:Y:S02]  /*7980*/  IMAD.MOV.U32 R31, RZ, RZ, R16 ;  /* 0x000000ffff1f7224 */ /* 0x000fe400078e0010 */
[----:B------:R-:W-:-:S07]  /*7990*/  IMAD.MOV.U32 R30, RZ, RZ, -0x1 ;  /* 0xffffffffff1e7424 */ /* 0x000fce00078e00ff */
[----:B0-2-4-:R-:W-:Y:S05]  /*79a0*/  WARPSYNC.COLLECTIVE R30, `(.L_x_6673) ;  /* 0x000000001e087348 */ /* 0x015fea0003c00000 */
[----:B0-----:R0:W1:Y:S02]  /*79b0*/  SHFL.IDX P0, R30, R50, R31, R19 ;  /* 0x0000001f321e7389 */ /* 0x0010640000000013 */
[----:B012-4-:R-:W-:Y:S05]  /*79c0*/  ENDCOLLECTIVE ;  /* 0x000000000000791b */ /* 0x017fea0003800000 */
.L_x_6673:
[----:B------:R-:W-:Y:S05]  /*79d0*/  BSYNC B0 ;  /* 0x0000000000007941 */ /* 0x000fea0003800000 */
.L_x_6672:
[----:B------:R-:W-:Y:S05]  /*79e0*/  BRA `(.L_x_6674) ;  /* 0xffffffd400847947 */ /* 0x000fea000383ffff */
.L_x_6526:
[----:B------:R-:W-:Y:S01]  /*79f0*/  BSSY B0, `(.L_x_6675) ;  /* 0x0000006000007945 */ /* 0x000fe20003800000 */
[----:B------:R-:W-:Y:S01]  /*7a00*/  IMAD.MOV.U32 R31, RZ, RZ, R17 ;  /* 0x000000ffff1f7224 */ /* 0x000fe200078e0011 */
[----:B------:R-:W-:-:S07]  /*7a10*/  MOV R30, 0xffffffff ;  /* 0xffffffff001e7802 */ /* 0x000fce0000000f00 */
[----:B0-2-4-:R-:W-:Y:S05]  /*7a20*/  WARPSYNC.COLLECTIVE R30, `(.L_x_6676) ;  /* 0x000000001e087348 */ /* 0x015fea0003c00000 */
[----:B0-----:R0:W1:Y:S02]  /*7a30*/  SHFL.IDX P0, R30, R50, R31, R19 ;  /* 0x0000001f321e7389 */ /* 0x0010640000000013 */
[----:B012-4-:R-:W-:Y:S05]  /*7a40*/  ENDCOLLECTIVE ;  /* 0x000000000000791b */ /* 0x017fea0003800000 */
.L_x_6676:
[----:B------:R-:W-:Y:S05]  /*7a50*/  BSYNC B0 ;  /* 0x0000000000007941 */ /* 0x000fea0003800000 */
.L_x_6675:
[----:B------:R-:W-:Y:S05]  /*7a60*/  BRA `(.L_x_6677) ;  /* 0xffffffd4007c7947 */ /* 0x000fea000383ffff */
.L_x_6528:
[----:B------:R-:W-:Y:S01]  /*7a70*/  BSSY B0, `(.L_x_6678) ;  /* 0x0000006000007945 */ /* 0x000fe20003800000 */
[----:B------:R-:W-:Y:S02]  /*7a80*/  IMAD.MOV.U32 R31, RZ, RZ, R18 ;  /* 0x000000ffff1f7224 */ /* 0x000fe400078e0012 */
[----:B------:R-:W-:-:S07]  /*7a90*/  IMAD.MOV.U32 R30, RZ, RZ, -0x1 ;  /* 0xffffffffff1e7424 */ /* 0x000fce00078e00ff */
[----:B0-2-4-:R-:W-:Y:S05]  /*7aa0*/  WARPSYNC.COLLECTIVE R30, `(.L_x_6679) ;  /* 0x000000001e087348 */ /* 0x015fea0003c00000 */
[----:B0-----:R0:W1:Y:S02]  /*7ab0*/  SHFL.IDX P0, R30, R50, R31, R19 ;  /* 0x0000001f321e7389 */ /* 0x0010640000000013 */
[----:B012-4-:R-:W-:Y:S05]  /*7ac0*/  ENDCOLLECTIVE ;  /* 0x000000000000791b */ /* 0x017fea0003800000 */
.L_x_6679:
[----:B------:R-:W-:Y:S05]  /*7ad0*/  BSYNC B0 ;  /* 0x0000000000007941 */ /* 0x000fea0003800000 */
.L_x_6678:
[----:B------:R-:W-:Y:S05]  /*7ae0*/  BRA `(.L_x_6680) ;  /* 0xffffffd400747947 */ /* 0x000fea000383ffff */
.L_x_6681:
        /* <DEDUP_REMOVED lines=9> */
.L_x_58276:


//--------------------- .text._Z9cuda_gemmIiLi256ELi4ELi1ELi256ELi16ELi16ELi32ELi1ELi1EEviiiPT_S1_S1_ii --------------------------
	.section	.text._Z9cuda_gemmIiLi256ELi4ELi1ELi256ELi16ELi16ELi32ELi1ELi1EEviiiPT_S1_S1_ii,"ax",@progbits
	.align	128
        .global         _Z9cuda_gemmIiLi256ELi4ELi1ELi256ELi16ELi16ELi32ELi1ELi1EEviiiPT_S1_S1_ii
        .type           _Z9cuda_gemmIiLi256ELi4ELi1ELi256ELi16ELi16ELi32ELi1ELi1EEviiiPT_S1_S1_ii,@function
        .size           _Z9cuda_gemmIiLi256ELi4ELi1ELi256ELi16ELi16ELi32ELi1ELi1EEviiiPT_S1_S1_ii,(.L_x_58277 - _Z9cuda_gemmIiLi256ELi4ELi1ELi256ELi16ELi16ELi32ELi1ELi1EEviiiPT_S1_S1_ii)
        .other          _Z9cuda_gemmIiLi256ELi4ELi1ELi256ELi16ELi16ELi32ELi1ELi1EEviiiPT_S1_S1_ii,@"STO_CUDA_ENTRY STV_DEFAULT"
_Z9cuda_gemmIiLi256ELi4ELi1ELi256ELi16ELi16ELi32ELi1ELi1EEviiiPT_S1_S1_ii:
.text._Z9cuda_gemmIiLi256ELi4ELi1ELi256ELi16ELi16ELi32ELi1ELi1EEviiiPT_S1_S1_ii:
        /* <DEDUP_REMOVED lines=33> */
[----:B--2---:R-:W-:Y:S05]  /*0210*/  @!P0 BRA `(.L_x_6683) ;  /* 0x0000000000508947 */ /* 0x004fea0003800000 */
        /* <DEDUP_REMOVED lines=8> */
.L_x_6684:
        /* <DEDUP_REMOVED lines=12> */
.L_x_6683:
[----:B------:R-:W-:Y:S05]  /*0360*/  BSYNC.RECONVERGENT B0 ;  /* 0x0000000000007941 */ /* 0x000fea0003800200 */
.L_x_6682:
[----:B------:R-:W-:Y:S04]  /*0370*/  BSSY.RECONVERGENT B0, `(.L_x_6685) ;  /* 0x000002c000007945 */ /* 0x000fe80003800200 */
[----:B------:R-:W-:Y:S05]  /*0380*/  @!P1 BRA `(.L_x_6686) ;  /* 0x0000000000a89947 */ /* 0x000fea0003800000 */
[----:B------:R-:W1:Y:S01]  /*0390*/  S2R R5, SR_CgaCtaId ;  /* 0x0000000000057919 */ /* 0x000e620000008800 */
[----:B0-----:R-:W0:Y:S01]  /*03a0*/  LDC.64 R2, c[0x0][0x398] ;  /* 0x0000e600ff027b82 */ /* 0x001e220000000a00 */
[----:B------:R-:W-:-:S04]  /*03b0*/  MOV R0, 0x400 ;  /* 0x0000040000007802 */ /* 0x000fc80000000f00 */
[----:B-1----:R-:W-:-:S07]  /*03c0*/  LEA R14, R5, R0, 0x18 ;  /* 0x00000000050e7211 */ /* 0x002fce00078ec0ff */
.L_x_6687:
        /* <DEDUP_REMOVED lines=19> */
[--C-:B------:R-:W-:Y:S01]  /*0500*/  IMAD R19, R19, 0x44, R14.reuse ;  /* 0x0000004413137824 */ /* 0x100fe200078e020e */
        /* <DEDUP_REMOVED lines=11> */
[----:B------:R-:W-:-:S04]  /*05c0*/  IADD3 R13, PT, PT, R17, UR20, RZ ;  /* 0x00000014110d7c10 */ /* 0x000fc8000fffe0ff */
[----:B------:R-:W-:Y:S01]  /*05d0*/  ISETP.GE.U32.AND P0, PT, R13, 0x100, PT ;  /* 0x000001000d00780c */ /* 0x000fe20003f06070 */
[----:B--2---:R1:W-:Y:S04]  /*05e0*/  STS [R19], R10 ;  /* 0x0000000a13007388 */ /* 0x0043e80000000800 */
[----:B---3--:R1:W-:Y:S04]  /*05f0*/  STS [R5], R4 ;  /* 0x0000000405007388 */ /* 0x0083e80000000800 */
[----:B-----5:R1:W-:Y:S04]  /*0600*/  STS [R11], R6 ;  /* 0x000000060b007388 */ /* 0x0203e80000000800 */
[----:B------:R1:W-:Y:S01]  /*0610*/  STS [R12], R9 ;  /* 0x000000090c007388 */ /* 0x0003e20000000800 */
[----:B------:R-:W-:Y:S05]  /*0620*/  @!P0 BRA `(.L_x_6687) ;  /* 0xfffffffc00688947 */ /* 0x000fea000383ffff */
.L_x_6686:
[----:B------:R-:W-:Y:S05]  /*0630*/  BSYNC.RECONVERGENT B0 ;  /* 0x0000000000007941 */ /* 0x000fea0003800200 */
.L_x_6685:
[----:B------:R-:W2:Y:S01]  /*0640*/  S2UR UR8, SR_CTAID.Y ;  /* 0x00000000000879c3 */ /* 0x000ea20000002600 */
[----:B------:R-:W3:Y:S02]  /*0650*/  LDCU UR21, c[0x0][0x374] ;  /* 0x00006e80ff1577ac */ /* 0x000ee40008000800 */
[----:B---3--:R-:W-:-:S04]  /*0660*/  USHF.L.U32 UR4, UR21, 0x2, URZ ;  /* 0x0000000215047899 */ /* 0x008fc800080006ff */
[----:B--2---:R-:W-:-:S06]  /*0670*/  UISETP.GE.U32.AND UP0, UPT, UR8, UR4, UPT ;  /* 0x000000040800728c */ /* 0x004fcc000bf06070 */
[----:B------:R-:W-:-:S13]  /*0680*/  PLOP3.LUT P0, PT, PT, PT, UP0, 0x80, 0x8 ;  /* 0x000000000008781c */ /* 0x000fda0003f0f008 */
[----:B------:R-:W-:Y:S05]  /*0690*/  @P0 EXIT ;  /* 0x000000000000094d */ /* 0x000fea0003800000 */
[----:B------:R-:W2:Y:S01]  /*06a0*/  S2R R20, SR_TID.X ;  /* 0x0000000000147919 */ /* 0x000ea20000002100 */
[----:B------:R-:W3:Y:S01]  /*06b0*/  S2UR UR9, SR_CgaCtaId ;  /* 0x00000000000979c3 */ /* 0x000ee20000008800 */
[----:B------:R-:W4:Y:S01]  /*06c0*/  LDCU.64 UR4, c[0x0][0x390] ;  /* 0x00007200ff0477ac */ /* 0x000f220008000a00 */
[----:B------:R-:W-:Y:S01]  /*06d0*/  UMOV UR7, 0x400 ;  /* 0x0000040000077882 */ /* 0x000fe20000000000 */
[----:B------:R-:W-:Y:S02]  /*06e0*/  USHF.L.U32 UR13, UR20, 0x2, URZ ;  /* 0x00000002140d7899 */ /* 0x000fe400080006ff */
[----:B------:R-:W-:Y:S02]  /*06f0*/  UIADD3 UR6, UPT, UPT, UR7, 0x480, URZ ;  /* 0x0000048007067890 */ /* 0x000fe4000fffe0ff */
[----:B----4-:R-:W-:Y:S02]  /*0700*/  UIMAD.WIDE.U32 UR16, UR20, 0x4, UR4 ;  /* 0x00000004141078a5 */ /* 0x010fe4000f8e0004 */
[----:B------:R-:W-:-:S02]  /*0710*/  UIMAD.WIDE.U32 UR18, UR20, 0x8, UR4 ;  /* 0x00000008141278a5 */ /* 0x000fc4000f8e0004 */
[----:B------:R-:W-:Y:S02]  /*0720*/  UIMAD.WIDE.U32 UR4, UR20, 0xc, UR4 ;  /* 0x0000000c140478a5 */ /* 0x000fe4000f8e0004 */
[----:B---3--:R-:W-:Y:S02]  /*0730*/  ULEA UR10, UR9, UR7, 0x18 ;  /* 0x00000007090a7291 */ /* 0x008fe4000f8ec0ff */
[----:B------:R-:W-:Y:S02]  /*0740*/  UIADD3 UR7, UPT, UPT, UR7, 0x880, URZ ;  /* 0x0000088007077890 */ /* 0x000fe4000fffe0ff */
[----:B------:R-:W-:Y:S01]  /*0750*/  ULEA UR6, UR9, UR6, 0x18 ;  /* 0x0000000609067291 */ /* 0x000fe2000f8ec0ff */
[C---:B--2---:R-:W-:Y:S01]  /*0760*/  VIADD R0, R20.reuse, 0xa ;  /* 0x0000000a14007836 */ /* 0x044fe20000000000 */
[C---:B-1----:R-:W-:Y:S01]  /*0770*/  LOP3.LUT R19, R20.reuse, 0xf, RZ, 0xc0, !PT ;  /* 0x0000000f14137812 */ /* 0x042fe200078ec0ff */
[C---:B0-----:R-:W-:Y:S01]  /*0780*/  VIADD R2, R20.reuse, 0xb ;  /* 0x0000000b14027836 */ /* 0x041fe20000000000 */
[C---:B------:R-:W-:Y:S01]  /*0790*/  IADD3 R45, PT, PT, R20.reuse, 0xd, RZ ;  /* 0x0000000d142d7810 */ /* 0x040fe20007ffe0ff */
[----:B------:R-:W-:Y:S01]  /*07a0*/  VIADD R3, R20, 0xc ;  /* 0x0000000c14037836 */ /* 0x000fe20000000000 */
[----:B------:R-:W-:Y:S01]  /*07b0*/  LOP3.LUT R6, R0, 0xf, RZ, 0xc0, !PT ;  /* 0x0000000f00067812 */ /* 0x000fe200078ec0ff */
[----:B------:R-:W-:Y:S01]  /*07c0*/  VIADD R18, R20, 0xe ;  /* 0x0000000e14127836 */ /* 0x000fe20000000000 */
[----:B------:R-:W-:Y:S01]  /*07d0*/  LOP3.LUT R5, R2, 0xf, RZ, 0xc0, !PT ;  /* 0x0000000f02057812 */ /* 0x000fe200078ec0ff */
[----:B------:R-:W-:Y:S01]  /*07e0*/  VIADD R17, R20, 0xffffffff ;  /* 0xffffffff14117836 */ /* 0x000fe20000000000 */
[----:B------:R-:W-:Y:S01]  /*07f0*/  LOP3.LUT R4, R3, 0xf, RZ, 0xc0, !PT ;  /* 0x0000000f03047812 */ /* 0x000fe200078ec0ff */
[----:B------:R-:W-:Y:S01]  /*0800*/  IMAD.SHL.U32 R0, R19, 0x10, RZ ;  /* 0x0000001013007824 */ /* 0x000fe200078e00ff */
[----:B------:R-:W-:Y:S01]  /*0810*/  LOP3.LUT R45, R45, 0xf, RZ, 0xc0, !PT ;  /* 0x0000000f2d2d7812 */ /* 0x000fe200078ec0ff */
[----:B------:R-:W-:Y:S01]  /*0820*/  ULEA UR7, UR9, UR7, 0x18 ;  /* 0x0000000709077291 */ /* 0x000fe2000f8ec0ff */
[----:B------:R-:W-:Y:S01]  /*0830*/  LOP3.LUT R18, R18, 0xf, RZ, 0xc0, !PT ;  /* 0x0000000f12127812 */ /* 0x000fe200078ec0ff */
[C---:B------:R-:W-:Y:S01]  /*0840*/  VIADD R16, R20.reuse, 0x1 ;  /* 0x0000000114107836 */ /* 0x040fe20000000000 */
[----:B------:R-:W-:Y:S01]  /*0850*/  LOP3.LUT R17, R17, 0xf, RZ, 0xc0, !PT ;  /* 0x0000000f11117812 */ /* 0x000fe200078ec0ff */
[----:B------:R-:W-:Y:S01]  /*0860*/  VIADD R14, R20, 0x3 ;  /* 0x00000003140e7836 */ /* 0x000fe20000000000 */
[----:B------:R-:W-:Y:S01]  /*0870*/  LOP3.LUT R7, R0, R6, RZ, 0xfc, !PT ;  /* 0x0000000600077212 */ /* 0x000fe200078efcff */
[C---:B------:R-:W-:Y:S01]  /*0880*/  VIADD R13, R20.reuse, 0x4 ;  /* 0x00000004140d7836 */ /* 0x040fe20000000000 */
[C---:B------:R-:W-:Y:S01]  /*0890*/  IADD3 R15, PT, PT, R20.reuse, 0x2, RZ ;  /* 0x00000002140f7810 */ /* 0x040fe20007ffe0ff */
[C---:B------:R-:W-:Y:S01]  /*08a0*/  VIADD R12, R20.reuse, 0x5 ;  /* 0x00000005140c7836 */ /* 0x040fe20000000000 */
[C---:B------:R-:W-:Y:S01]  /*08b0*/  IADD3 R11, PT, PT, R20.reuse, 0x6, RZ ;  /* 0x00000006140b7810 */ /* 0x040fe20007ffe0ff */
[----:B------:R-:W-:Y:S01]  /*08c0*/  VIADD R10, R20, 0x7 ;  /* 0x00000007140a7836 */ /* 0x000fe20000000000 */
[----:B------:R-:W-:Y:S01]  /*08d0*/  LOP3.LUT R6, R0, R5, RZ, 0xfc, !PT ;  /* 0x0000000500067212 */ /* 0x000fe200078efcff */
[----:B------:R-:W-:Y:S01]  /*08e0*/  VIADD R9, R20, 0x9 ;  /* 0x0000000914097836 */ /* 0x000fe20000000000 */
[----:B------:R-:W-:-:S02]  /*08f0*/  LOP3.LUT R5, R0, R4, RZ, 0xfc, !PT ;  /* 0x0000000400057212 */ /* 0x000fc400078efcff */
[C---:B------:R-:W-:Y:S02]  /*0900*/  LOP3.LUT R4, R0.reuse, R45, RZ, 0xfc, !PT ;  /* 0x0000002d00047212 */ /* 0x040fe400078efcff */
[C---:B------:R-:W-:Y:S02]  /*0910*/  LOP3.LUT R3, R0.reuse, R18, RZ, 0xfc, !PT ;  /* 0x0000001200037212 */ /* 0x040fe400078efcff */
[----:B------:R-:W-:Y:S02]  /*0920*/  LOP3.LUT R2, R0, R17, RZ, 0xfc, !PT ;  /* 0x0000001100027212 */ /* 0x000fe400078efcff */
[----:B------:R-:W-:Y:S02]  /*0930*/  LOP3.LUT R16, R16, 0xf, RZ, 0xc0, !PT ;  /* 0x0000000f10107812 */ /* 0x000fe400078ec0ff */
[----:B------:R-:W-:Y:S02]  /*0940*/  LOP3.LUT R15, R15, 0xf, RZ, 0xc0, !PT ;  /* 0x0000000f0f0f7812 */ /* 0x000fe400078ec0ff */
[----:B------:R-:W-:-:S02]  /*0950*/  LOP3.LUT R14, R14, 0xf, RZ, 0xc0, !PT ;  /* 0x0000000f0e0e7812 */ /* 0x000fc400078ec0ff */
[----:B------:R-:W-:Y:S02]  /*0960*/  LOP3.LUT R13, R13, 0xf, RZ, 0xc0, !PT ;  /* 0x0000000f0d0d7812 */ /* 0x000fe400078ec0ff */
[----:B------:R-:W-:Y:S02]  /*0970*/  LOP3.LUT R12, R12, 0xf, RZ, 0xc0, !PT ;  /* 0x0000000f0c0c7812 */ /* 0x000fe400078ec0ff */
[----:B------:R-:W-:Y:S02]  /*0980*/  LOP3.LUT R11, R11, 0xf, RZ, 0xc0, !PT ;  /* 0x0000000f0b0b7812 */ /* 0x000fe400078ec0ff */
[----:B------:R-:W-:Y:S02]  /*0990*/  LOP3.LUT R10, R10, 0xf, RZ, 0xc0, !PT ;  /* 0x0000000f0a0a7812 */ /* 0x000fe400078ec0ff */
[----:B------:R-:W-:Y:S02]  /*09a0*/  LOP3.LUT R9, R9, 0xf, RZ, 0xc0, !PT ;  /* 0x0000000f09097812 */ /* 0x000fe400078ec0ff */
[----:B------:R-:W-:-:S02]  /*09b0*/  LEA R8, R19, UR10, 0x2 ;  /* 0x0000000a13087c11 */ /* 0x000fc4000f8e10ff */
[----:B------:R-:W-:Y:S02]  /*09c0*/  LEA R0, R20, UR7, 0x2 ;  /* 0x0000000714007c11 */ /* 0x000fe4000f8e10ff */
[----:B------:R-:W-:Y:S02]  /*09d0*/  LEA R7, R7, UR6, 0x2 ;  /* 0x0000000607077c11 */ /* 0x000fe4000f8e10ff */
[----:B------:R-:W-:Y:S02]  /*09e0*/  LEA R6, R6, UR6, 0x2 ;  /* 0x0000000606067c11 */ /* 0x000fe4000f8e10ff */
[----:B------:R-:W-:Y:S02]  /*09f0*/  LEA R5, R5, UR6, 0x2 ;  /* 0x0000000605057c11 */ /* 0x000fe4000f8e10ff */
[----:B------:R-:W-:Y:S02]  /*0a00*/  LEA R4, R4, UR6, 0x2 ;  /* 0x0000000604047c11 */ /* 0x000fe4000f8e10ff */
[----:B------:R-:W-:-:S02]  /*0a10*/  LEA R3, R3, UR6, 0x2 ;  /* 0x0000000603037c11 */ /* 0x000fc4000f8e10ff */
[----:B------:R-:W-:Y:S01]  /*0a20*/  LEA R2, R2, UR6, 0x2 ;  /* 0x0000000602027c11 */ /* 0x000fe2000f8e10ff */
[----:B------:R-:W-:-:S06]  /*0a30*/  UMOV UR6, UR8 ;  /* 0x0000000800067c82 */ /* 0x000fcc0008000000 */
.L_x_6705:
[----:B0-----:R-:W0:Y:S01]  /*0a40*/  S2R R24, SR_TID.X ;  /* 0x0000000000187919 */ /* 0x001e220000002100 */
[C---:B------:R-:W-:Y:S01]  /*0a50*/  LOP3.LUT R29, R28.reuse, 0x3, RZ, 0xc0, !PT ;  /* 0x000000031c1d7812 */ /* 0x040fe200078ec0ff */
[----:B------:R-:W-:Y:S01]  /*0a60*/  UMOV UR7, UR6 ;  /* 0x0000000600077c82 */ /* 0x000fe20008000000 */
[----:B------:R-:W-:Y:S01]  /*0a70*/  USHF.L.U32 UR8, UR21, 0x2, URZ ;  /* 0x0000000215087899 */ /* 0x000fe200080006ff */
[----:B------:R-:W-:Y:S01]  /*0a80*/  BSSY.RECONVERGENT B0, `(.L_x_6688) ;  /* 0x0000025000007945 */ /* 0x000fe20003800200 */
[----:B------:R-:W-:Y:S01]  /*0a90*/  ISETP.NE.AND P0, PT, R29, 0x3, PT ;  /* 0x000000031d00780c */ /* 0x000fe20003f05270 */
[----:B------:R-:W-:Y:S01]  /*0aa0*/  UIADD3 UR6, UPT, UPT, UR21, UR6, URZ ;  /* 0x0000000615067290 */ /* 0x000fe2000fffe0ff */
[----:B------:R-:W-:-:S03]  /*0ab0*/  ISETP.GE.U32.AND P1, PT, R28, 0x3, PT ;  /* 0x000000031c00780c */ /* 0x000fc60003f26070 */
[----:B------:R-:W-:Y:S01]  /*0ac0*/  UISETP.GE.U32.AND UP0, UPT, UR6, UR8, UPT ;  /* 0x000000080600728c */ /* 0x000fe2000bf06070 */
[----:B0-----:R-:W-:Y:S01]  /*0ad0*/  IADD3 R35, PT, PT, R24, UR20, RZ ;  /* 0x0000001418237c10 */ /* 0x001fe2000fffe0ff */
[--C-:B------:R-:W-:Y:S02]  /*0ae0*/  IMAD.MOV.U32 R32, RZ, RZ, R24.reuse ;  /* 0x000000ffff207224 */ /* 0x100fe400078e0018 */
[----:B------:R-:W-:Y:S02]  /*0af0*/  IMAD.MOV.U32 R30, RZ, RZ, R24 ;  /* 0x000000ffff1e7224 */ /* 0x000fe400078e0018 */
[----:B------:R-:W-:Y:S02]  /*0b00*/  VIADD R31, R35, UR20 ;  /* 0x00000014231f7c36 */ /* 0x000fe40008000000 */
[----:B-12---:R-:W-:Y:S05]  /*0b10*/  @!P0 BRA `(.L_x_6689) ;  /* 0x00000000006c8947 */ /* 0x006fea0003800000 */
        /* <DEDUP_REMOVED lines=27> */
.L_x_6689:
[----:B------:R-:W-:Y:S05]  /*0cd0*/  BSYNC.RECONVERGENT B0 ;  /* 0x0000000000007941 */ /* 0x000fea0003800200 */
.L_x_6688:
        /* <DEDUP_REMOVED lines=9> */
.L_x_6692:
        /* <DEDUP_REMOVED lines=27> */
.L_x_6691:
[----:B------:R-:W-:Y:S05]  /*0f20*/  BSYNC.RECONVERGENT B0 ;  /* 0x0000000000007941 */ /* 0x000fea0003800200 */
.L_x_6690:
[----:B------:R-:W-:Y:S04]  /*0f30*/  BSSY.RECONVERGENT B0, `(.L_x_6693) ;  /* 0x000000d000007945 */ /* 0x000fe80003800200 */
[----:B------:R-:W-:Y:S05]  /*0f40*/  @!P0 BRA `(.L_x_6694) ;  /* 0x00000000002c8947 */ /* 0x000fea0003800000 */
[----:B------:R3:W-:Y:S01]  /*0f50*/  STS [R0], RZ ;  /* 0x000000ff00007388 */ /* 0x0007e20000000800 */
[----:B------:R-:W-:Y:S01]  /*0f60*/  ISETP.NE.AND P2, PT, R29, RZ, PT ;  /* 0x000000ff1d00720c */ /* 0x000fe20003f45270 */
[----:B------:R-:W-:-:S12]  /*0f70*/  IMAD.MOV.U32 R30, RZ, RZ, R35 ;  /* 0x000000ffff1e7224 */ /* 0x000fd800078e0023 */
[----:B---3--:R-:W-:Y:S05]  /*0f80*/  @!P2 BRA `(.L_x_6694) ;  /* 0x00000000001ca947 */ /* 0x008fea0003800000 */
[----:B------:R-:W-:Y:S01]  /*0f90*/  ISETP.NE.AND P2, PT, R29, 0x1, PT ;  /* 0x000000011d00780c */ /* 0x000fe20003f45270 */
[----:B-1----:R-:W-:Y:S01]  /*0fa0*/  VIADD R20, R0, UR13 ;  /* 0x0000000d00147c36 */ /* 0x002fe20008000000 */
[----:B------:R3:W-:Y:S01]  /*0fb0*/  STS [R0+UR13], RZ ;  /* 0x000000ff00007988 */ /* 0x0007e2000800080d */
[----:B------:R-:W-:Y:S01]  /*0fc0*/  VIADD R21, R31, UR20 ;  /* 0x000000141f157c36 */ /* 0x000fe20008000000 */
[----:B------:R-:W-:-:S09]  /*0fd0*/  MOV R30, R31 ;  /* 0x0000001f001e7202 */ /* 0x000fd20000000f00 */
[----:B------:R3:W-:Y:S01]  /*0fe0*/  @P2 STS [R20+UR13], RZ ;  /* 0x000000ff14002988 */ /* 0x0007e2000800080d */
[----:B------:R-:W-:-:S07]  /*0ff0*/  @P2 IMAD.MOV.U32 R30, RZ, RZ, R21 ;  /* 0x000000ffff1e2224 */ /* 0x000fce00078e0015 */
.L_x_6694:
[----:B------:R-:W-:Y:S05]  /*1000*/  BSYNC.RECONVERGENT B0 ;  /* 0x0000000000007941 */ /* 0x000fea0003800200 */
.L_x_6693:
[----:B------:R-:W-:Y:S04]  /*1010*/  BSSY.RECONVERGENT B0, `(.L_x_6695) ;  /* 0x0000010000007945 */ /* 0x000fe80003800200 */
[----:B------:R-:W-:Y:S05]  /*1020*/  @!P1 BRA `(.L_x_6696) ;  /* 0x0000000000389947 */ /* 0x000fea0003800000 */
[----:B------:R-:W4:Y:S01]  /*1030*/  S2R R21, SR_CgaCtaId ;  /* 0x0000000000157919 */ /* 0x000f220000008800 */
[----:B-1-3--:R-:W-:-:S05]  /*1040*/  MOV R20, 0x400 ;  /* 0x0000040000147802 */ /* 0x00afca0000000f00 */
[----:B------:R-:W-:-:S05]  /*1050*/  VIADD R20, R20, 0x880 ;  /* 0x0000088014147836 */ /* 0x000fca0000000000 */
[----:B----4-:R-:W-:-:S07]  /*1060*/  LEA R23, R21, R20, 0x18 ;  /* 0x0000001415177211 */ /* 0x010fce00078ec0ff */
.L_x_6697:
[C---:B----4-:R-:W-:Y:S02]  /*1070*/  IMAD R20, R30.reuse, 0x4, R23 ;  /* 0x000000041e147824 */ /* 0x050fe400078e0217 */
[----:B------:R-:W-:-:S03]  /*1080*/  VIADD R30, R30, UR13 ;  /* 0x0000000d1e1e7c36 */ /* 0x000fc60008000000 */
[----:B------:R-:W-:Y:S01]  /*1090*/  IADD3 R21, PT, PT, R20, UR13, RZ ;  /* 0x0000000d14157c10 */ /* 0x000fe2000fffe0ff */
[----:B------:R4:W-:Y:S01]  /*10a0*/  STS [R20], RZ ;  /* 0x000000ff14007388 */ /* 0x0009e20000000800 */
[----:B------:R-:W-:-:S03]  /*10b0*/  ISETP.GE.U32.AND P2, PT, R30, 0x100, PT ;  /* 0x000001001e00780c */ /* 0x000fc60003f46070 */
[----:B0-----:R-:W-:Y:S01]  /*10c0*/  VIADD R22, R21, UR13 ;  /* 0x0000000d15167c36 */ /* 0x001fe20008000000 */
[----:B------:R4:W-:Y:S04]  /*10d0*/  STS [R20+UR13], RZ ;  /* 0x000000ff14007988 */ /* 0x0009e8000800080d */
[----:B------:R4:W-:Y:S04]  /*10e0*/  STS [R21+UR13], RZ ;  /* 0x000000ff15007988 */ /* 0x0009e8000800080d */
[----:B------:R4:W-:Y:S01]  /*10f0*/  STS [R22+UR13], RZ ;  /* 0x000000ff16007988 */ /* 0x0009e2000800080d */
[----:B------:R-:W-:Y:S05]  /*1100*/  @!P2 BRA `(.L_x_6697) ;  /* 0xfffffffc00d8a947 */ /* 0x000fea000383ffff */
.L_x_6696:
[----:B------:R-:W-:Y:S05]  /*1110*/  BSYNC.RECONVERGENT B0 ;  /* 0x0000000000007941 */ /* 0x000fea0003800200 */
.L_x_6695:
[----:B------:R-:W5:Y:S08]  /*1120*/  S2UR UR11, SR_CgaCtaId ;  /* 0x00000000000b79c3 */ /* 0x000f700000008800 */
[----:B------:R-:W-:Y:S01]  /*1130*/  BAR.SYNC.DEFER_BLOCKING 0x0 ;  /* 0x0000000000007b1d */ /* 0x000fe20000010000 */
[----:B-1-34-:R-:W-:Y:S02]  /*1140*/  HFMA2 R20, -RZ, RZ, 0, 4.0531158447265625e-06 ;  /* 0x00000044ff147431 */ /* 0x01afe400000001ff */
[----:B0-----:R-:W-:-:S02]  /*1150*/  IMAD.SHL.U32 R22, R19, 0x10, RZ ;  /* 0x0000001013167824 */ /* 0x001fc400078e00ff */
[----:B------:R-:W-:Y:S01]  /*1160*/  IMAD.SHL.U32 R21, R19, 0x10, RZ ;  /* 0x0000001013157824 */ /* 0x000fe200078e00ff */
[----:B------:R-:W-:Y:S02]  /*1170*/  UMOV UR9, 0x400 ;  /* 0x0000040000097882 */ /* 0x000fe40000000000 */
[----:B------:R-:W0:Y:S01]  /*1180*/  S2UR UR10, SR_CgaCtaId ;  /* 0x00000000000a79c3 */ /* 0x000e220000008800 */
[----:B------:R-:W-:Y:S01]  /*1190*/  UMOV UR8, 0x400 ;  /* 0x0000040000087882 */ /* 0x000fe20000000000 */
[----:B------:R-:W-:Y:S01]  /*11a0*/  UIADD3 UR12, UPT, UPT, UR9, 0x480, URZ ;  /* 0x00000480090c7890 */ /* 0x000fe2000fffe0ff */
[C---:B------:R-:W-:Y:S01]  /*11b0*/  LOP3.LUT R34, R22.reuse, R15, RZ, 0xfc, !PT ;  /* 0x0000000f16227212 */ /* 0x040fe200078efcff */
[----:B------:R-:W-:Y:S01]  /*11c0*/  UIADD3 UR9, UPT, UPT, UR8, 0x480, URZ ;  /* 0x0000048008097890 */ /* 0x000fe2000fffe0ff */
[C---:B------:R-:W-:Y:S01]  /*11d0*/  LOP3.LUT R33, R22.reuse, R14, RZ, 0xfc, !PT ;  /* 0x0000000e16217212 */ /* 0x040fe200078efcff */
[----:B------:R-:W1:Y:S01]  /*11e0*/  S2R R41, SR_TID.X ;  /* 0x0000000000297919 */ /* 0x000e620000002100 */
[C---:B------:R-:W-:Y:S01]  /*11f0*/  LOP3.LUT R32, R22.reuse, R13, RZ, 0xfc, !PT ;  /* 0x0000000d16207212 */ /* 0x040fe200078efcff */
[----:B------:R-:W-:Y:S01]  /*1200*/  UIADD3 UR8, UPT, UPT, UR8, 0x880, URZ ;  /* 0x0000088008087890 */ /* 0x000fe2000fffe0ff */
[----:B------:R-:W-:-:S02]  /*1210*/  LOP3.LUT R31, R22, R11, RZ, 0xfc, !PT ;  /* 0x0000000b161f7212 */ /* 0x000fc400078efcff */
[C---:B------:R-:W-:Y:S02]  /*1220*/  LOP3.LUT R30, R22.reuse, 0x8, R19, 0xf6, !PT ;  /* 0x00000008161e7812 */ /* 0x040fe400078ef613 */
[----:B------:R-:W-:Y:S02]  /*1230*/  LOP3.LUT R29, R22, R9, RZ, 0xfc, !PT ;  /* 0x00000009161d7212 */ /* 0x000fe400078efcff */
[C---:B--2---:R-:W-:Y:S01]  /*1240*/  LOP3.LUT R26, R21.reuse, R16, RZ, 0xfc, !PT ;  /* 0x00000010151a7212 */ /* 0x044fe200078efcff */
[----:B-----5:R-:W-:Y:S01]  /*1250*/  ULEA UR11, UR11, UR12, 0x18 ;  /* 0x0000000c0b0b7291 */ /* 0x020fe2000f8ec0ff */
[C---:B------:R-:W-:Y:S01]  /*1260*/  LOP3.LUT R25, R21.reuse, R12, RZ, 0xfc, !PT ;  /* 0x0000000c15197212 */ /* 0x040fe200078efcff */
[----:B------:R2:W3:Y:S01]  /*1270*/  LDS R40, [R7] ;  /* 0x0000000007287984 */ /* 0x0004e20000000800 */
[----:B------:R-:W-:-:S03]  /*1280*/  LOP3.LUT R24, R21, R10, RZ, 0xfc, !PT ;  /* 0x0000000a15187212 */ /* 0x000fc600078efcff */
[----:B------:R-:W-:Y:S01]  /*1290*/  LEA R34, R34, UR11, 0x2 ;  /* 0x0000000b22227c11 */ /* 0x000fe2000f8e10ff */
[----:B------:R2:W4:Y:S01]  /*12a0*/  LDS R39, [R6] ;  /* 0x0000000006277984 */ /* 0x0005220000000800 */
[----:B0-----:R-:W-:Y:S01]  /*12b0*/  ULEA UR9, UR10, UR9, 0x18 ;  /* 0x000000090a097291 */ /* 0x001fe2000f8ec0ff */
[----:B------:R-:W-:Y:S01]  /*12c0*/  LEA R33, R33, UR11, 0x2 ;  /* 0x0000000b21217c11 */ /* 0x000fe2000f8e10ff */
[----:B------:R-:W-:Y:S01]  /*12d0*/  ULEA UR8, UR10, UR8, 0x18 ;  /* 0x000000080a087291 */ /* 0x000fe2000f8ec0ff */
[----:B------:R-:W-:Y:S01]  /*12e0*/  LEA R32, R32, UR11, 0x2 ;  /* 0x0000000b20207c11 */ /* 0x000fe2000f8e10ff */
[----:B------:R2:W0:Y:S01]  /*12f0*/  LDS R38, [R5] ;  /* 0x0000000005267984 */ /* 0x0004220000000800 */
[----:B------:R-:W-:Y:S01]  /*1300*/  LEA R31, R31, UR11, 0x2 ;  /* 0x0000000b1f1f7c11 */ /* 0x000fe2000f8e10ff */
[----:B------:R-:W-:Y:S01]  /*1310*/  IMAD R27, R19, R20, UR9 ;  /* 0x00000009131b7e24 */ /* 0x000fe2000f8e0214 */
[----:B------:R-:W-:Y:S01]  /*1320*/  LEA R30, R30, UR11, 0x2 ;  /* 0x0000000b1e1e7c11 */ /* 0x000fe2000f8e10ff */
[----:B------:R2:W0:Y:S01]  /*1330*/  LDS R37, [R4] ;  /* 0x0000000004257984 */ /* 0x0004220000000800 */
[----:B------:R-:W-:-:S02]  /*1340*/  LEA R29, R29, UR11, 0x2 ;  /* 0x0000000b1d1d7c11 */ /* 0x000fc4000f8e10ff */
[----:B------:R-:W-:Y:S01]  /*1350*/  LEA R26, R26, UR9, 0x2 ;  /* 0x000000091a1a7c11 */ /* 0x000fe2000f8e10ff */
[----:B------:R2:W0:Y:S01]  /*1360*/  LDS R36, [R3] ;  /* 0x0000000003247984 */ /* 0x0004220000000800 */
[----:B------:R-:W-:Y:S02]  /*1370*/  LEA R25, R25, UR9, 0x2 ;  /* 0x0000000919197c11 */ /* 0x000fe4000f8e10ff */
[----:B------:R-:W-:Y:S01]  /*1380*/  LEA R24, R24, UR9, 0x2 ;  /* 0x0000000918187c11 */ /* 0x000fe2000f8e10ff */
[----:B------:R2:W0:Y:S01]  /*1390*/  LDS R35, [R2] ;  /* 0x0000000002237984 */ /* 0x0004220000000800 */
[----:B-1----:R-:W-:-:S03]  /*13a0*/  SHF.R.U32.HI R23, RZ, 0x4, R41 ;  /* 0x00000004ff177819 */ /* 0x002fc60000011629 */
[----:B------:R-:W1:Y:S04]  /*13b0*/  LDS R34, [R34] ;  /* 0x0000000022227984 */ /* 0x000e680000000800 */
        /* <DEDUP_REMOVED lines=8> */
[----:B--234-:R-:W0:Y:S02]  /*1440*/  LDS R24, [R24] ;  /* 0x0000000018187984 */ /* 0x01ce240000000800 */
.L_x_6699:
[----:B------:R-:W-:Y:S01]  /*1450*/  IMAD R41, R23, 0x44, R8 ;  /* 0x0000004417297824 */ /* 0x000fe200078e0208 */
[----:B------:R-:W-:-:S05]  /*1460*/  UMOV UR9, 0xffffffff ;  /* 0xffffffff00097882 */ /* 0x000fca0000000000 */
[----:B--2---:R-:W2:Y:S01]  /*1470*/  LDS R41, [R41] ;  /* 0x0000000029297984 */ /* 0x004ea20000000800 */
[----:B------:R-:W-:Y:S05]  /*1480*/  BRA.DIV UR9, `(.L_x_6698) ;  /* 0x0000000609b47947 */ /* 0x000fea000b800000 */
[----:B--2---:R-:W0:Y:S04]  /*1490*/  SHFL.IDX PT, R42, R41, R19, 0x101f ;  /* 0x00101f13292a7589 */ /* 0x004e2800000e0000 */
[----:B------:R-:W2:Y:S04]  /*14a0*/  SHFL.IDX PT, R22, R41, R16, 0x101f ;  /* 0x00101f1029167589 */ /* 0x000ea800000e0000 */
[----:B------:R-:W1:Y:S04]  /*14b0*/  SHFL.IDX PT, R21, R41, R15, 0x101f ;  /* 0x00101f0f29157589 */ /* 0x000e6800000e0000 */
[----:B------:R-:W3:Y:S04]  /*14c0*/  SHFL.IDX PT, R20, R41, R14, 0x101f ;  /* 0x00101f0e29147589 */ /* 0x000ee800000e0000 */
[----:B------:R-:W4:Y:S04]  /*14d0*/  SHFL.IDX PT, R43, R41, R13, 0x101f ;  /* 0x00101f0d292b7589 */ /* 0x000f2800000e0000 */
[----:B------:R-:W5:Y:S01]  /*14e0*/  SHFL.IDX PT, R44, R41, R12, 0x101f ;  /* 0x00101f0c292c7589 */ /* 0x000f6200000e0000 */
[----:B0-----:R-:W-:-:S04]  /*14f0*/  IMAD R42, R27, R42, RZ ;  /* 0x0000002a1b2a7224 */ /* 0x001fc800078e02ff */
[----:B--2---:R-:W-:Y:S02]  /*1500*/  IMAD R42, R26, R22, R42 ;  /* 0x000000161a2a7224 */ /* 0x004fe400078e022a */
[----:B------:R-:W0:Y:S02]  /*1510*/  SHFL.IDX PT, R22, R41, R11, 0x101f ;  /* 0x00101f0b29167589 */ /* 0x000e2400000e0000 */
[----:B-1----:R-:W-:Y:S02]  /*1520*/  IMAD R42, R34, R21, R42 ;  /* 0x00000015222a7224 */ /* 0x002fe400078e022a */
[----:B------:R-:W1:Y:S02]  /*1530*/  SHFL.IDX PT, R21, R41, R10, 0x101f ;  /* 0x00101f0a29157589 */ /* 0x000e6400000e0000 */
[----:B---3--:R-:W-:Y:S01]  /*1540*/  IMAD R42, R33, R20, R42 ;  /* 0x00000014212a7224 */ /* 0x008fe200078e022a */
[----:B------:R-:W-:-:S03]  /*1550*/  LOP3.LUT R20, R19, 0x8, RZ, 0x3c, !PT ;  /* 0x0000000813147812 */ /* 0x000fc600078e3cff */
[----:B----4-:R-:W-:Y:S02]  /*1560*/  IMAD R42, R32, R43, R42 ;  /* 0x0000002b202a7224 */ /* 0x010fe400078e022a */
[----:B------:R-:W2:Y:S02]  /*1570*/  SHFL.IDX PT, R43, R41, R20, 0x101f ;  /* 0x00101f14292b7589 */ /* 0x000ea400000e0000 */
[----:B-----5:R-:W-:Y:S02]  /*1580*/  IMAD R42, R25, R44, R42 ;  /* 0x0000002c192a7224 */ /* 0x020fe400078e022a */
[----:B------:R-:W3:Y:S01]  /*1590*/  S2R R44, SR_TID.X ;  /* 0x00000000002c7919 */ /* 0x000ee20000002100 */
[----:B------:R-:W4:Y:S01]  /*15a0*/  SHFL.IDX PT, R20, R41, R9, 0x101f ;  /* 0x00101f0929147589 */ /* 0x000f2200000e0000 */
[----:B0-----:R-:W-:Y:S02]  /*15b0*/  IMAD R42, R31, R22, R42 ;  /* 0x000000161f2a7224 */ /* 0x001fe400078e022a */
[----:B------:R-:W0:Y:S02]  /*15c0*/  S2R R22, SR_TID.X ;  /* 0x0000000000167919 */ /* 0x000e240000002100 */
[----:B-1----:R-:W-:-:S04]  /*15d0*/  IMAD R42, R24, R21, R42 ;  /* 0x00000015182a7224 */ /* 0x002fc800078e022a */
[----:B--2---:R-:W-:-:S04]  /*15e0*/  IMAD R42, R30, R43, R42 ;  /* 0x0000002b1e2a7224 */ /* 0x004fc800078e022a */
[----:B----4-:R-:W-:Y:S02]  /*15f0*/  IMAD R42, R29, R20, R42 ;  /* 0x000000141d2a7224 */ /* 0x010fe400078e022a */
[----:B------:R-:W-:Y:S01]  /*1600*/  SHFL.IDX PT, R20, R41, R18, 0x101f ;  /* 0x00101f1229147589 */ /* 0x000fe200000e0000 */
[----:B---3--:R-:W-:-:S05]  /*1610*/  VIADD R44, R44, 0xa ;  /* 0x0000000a2c2c7836 */ /* 0x008fca0000000000 */
[----:B------:R-:W-:Y:S02]  /*1620*/  LOP3.LUT R44, R44, 0xf, RZ, 0xc0, !PT ;  /* 0x0000000f2c2c7812 */ /* 0x000fe400078ec0ff */
[C---:B0-----:R-:W-:Y:S01]  /*1630*/  IADD3 R21, PT, PT, R22.reuse, 0xb, RZ ;  /* 0x0000000b16157810 */ /* 0x041fe20007ffe0ff */
[----:B------:R-:W-:-:S03]  /*1640*/  VIADD R22, R22, 0xc ;  /* 0x0000000c16167836 */ /* 0x000fc60000000000 */
[----:B------:R-:W0:Y:S01]  /*1650*/  SHFL.IDX PT, R44, R41, R44, 0x101f ;  /* 0x00101f2c292c7589 */ /* 0x000e2200000e0000 */
[----:B------:R-:W-:Y:S02]  /*1660*/  LOP3.LUT R21, R21, 0xf, RZ, 0xc0, !PT ;  /* 0x0000000f15157812 */ /* 0x000fe400078ec0ff */
[----:B------:R-:W-:-:S03]  /*1670*/  LOP3.LUT R22, R22, 0xf, RZ, 0xc0, !PT ;  /* 0x0000000f16167812 */ /* 0x000fc600078ec0ff */
[----:B------:R-:W1:Y:S04]  /*1680*/  SHFL.IDX PT, R43, R41, R21, 0x101f ;  /* 0x00101f15292b7589 */ /* 0x000e6800000e0000 */
[----:B------:R-:W2:Y:S04]  /*1690*/  SHFL.IDX PT, R22, R41, R22, 0x101f ;  /* 0x00101f1629167589 */ /* 0x000ea800000e0000 */
[----:B------:R-:W3:Y:S04]  /*16a0*/  SHFL.IDX PT, R21, R41, R45, 0x101f ;  /* 0x00101f2d29157589 */ /* 0x000ee800000e0000 */
[----:B------:R4:W4:Y:S01]  /*16b0*/  SHFL.IDX PT, R41, R41, R17, 0x101f ;  /* 0x00101f1129297589 */ /* 0x00092200000e0000 */
[----:B0-----:R-:W-:-:S04]  /*16c0*/  IMAD R42, R40, R44, R42 ;  /* 0x0000002c282a7224 */ /* 0x001fc800078e022a */
[----:B-1----:R-:W-:-:S04]  /*16d0*/  IMAD R42, R39, R43, R42 ;  /* 0x0000002b272a7224 */ /* 0x002fc800078e022a */
[----:B--2---:R-:W-:-:S04]  /*16e0*/  IMAD R42, R38, R22, R42 ;  /* 0x00000016262a7224 */ /* 0x004fc800078e022a */
[----:B---3--:R-:W-:-:S04]  /*16f0*/  IMAD R42, R37, R21, R42 ;  /* 0x00000015252a7224 */ /* 0x008fc800078e022a */
[----:B----4-:R-:W-:-:S07]  /*1700*/  IMAD R42, R36, R20, R42 ;  /* 0x00000014242a7224 */ /* 0x010fce00078e022a */
.L_x_6723:
[----:B------:R-:W-:Y:S01]  /*1710*/  IMAD R20, R23, 0x10, R19 ;  /* 0x0000001017147824 */ /* 0x000fe200078e0213 */
[----:B------:R-:W0:Y:S01]  /*1720*/  LDC R22, c[0x0][0x360] ;  /* 0x0000d800ff167b82 */ /* 0x000e220000000800 */
[----:B------:R-:W-:-:S03]  /*1730*/  IMAD R41, R35, R41, R42 ;  /* 0x0000002923297224 */ /* 0x000fc600078e022a */
[----:B------:R-:W-:-:S05]  /*1740*/  LEA R20, R20, UR8, 0x2 ;  /* 0x0000000814147c11 */ /* 0x000fca000f8e10ff */
[----:B------:R-:W1:Y:S01]  /*1750*/  LDS R21, [R20] ;  /* 0x0000000014157984 */ /* 0x000e620000000800 */
[----:B0-----:R-:W-:-:S04]  /*1760*/  LEA.HI R23, R22, R23, RZ, 0x1c ;  /* 0x0000001716177211 */ /* 0x001fc800078fe0ff */
[----:B------:R-:W-:Y:S02]  /*1770*/  ISETP.GE.U32.AND P2, PT, R23, 0x10, PT ;  /* 0x000000101700780c */ /* 0x000fe40003f46070 */
[----:B-1----:R-:W-:-:S05]  /*1780*/  IADD3 R21, PT, PT, R41, R21, RZ ;  /* 0x0000001529157210 */ /* 0x002fca0007ffe0ff */
[----:B------:R2:W-:Y:S06]  /*1790*/  STS [R20], R21 ;  /* 0x0000001514007388 */ /* 0x0005ec0000000800 */
[----:B------:R-:W-:Y:S05]  /*17a0*/  @!P2 BRA `(.L_x_6699) ;  /* 0xfffffffc0028a947 */ /* 0x000fea000383ffff */
[----:B------:R-:W0:Y:S01]  /*17b0*/  S2R R43, SR_TID.X ;  /* 0x00000000002b7919 */ /* 0x000e220000002100 */
[----:B------:R-:W-:Y:S05]  /*17c0*/  WARPSYNC.ALL ;  /* 0x0000000000007948 */ /* 0x000fea0003800000 */
[----:B------:R-:W-:Y:S06]  /*17d0*/  BAR.SYNC.DEFER_BLOCKING 0x0 ;  /* 0x0000000000007b1d */ /* 0x000fec0000010000 */
[----:B------:R-:W-:Y:S01]  /*17e0*/  BSSY.RECONVERGENT B0, `(.L_x_6700) ;  /* 0x000001a000007945 */ /* 0x000fe20003800200 */
[----:B0-----:R-:W-:-:S03]  /*17f0*/  IMAD.MOV.U32 R29, RZ, RZ, R43 ;  /* 0x000000ffff1d7224 */ /* 0x001fc600078e002b */
[----:B------:R-:W-:Y:S05]  /*1800*/  @!P0 BRA `(.L_x_6701) ;  /* 0x00000000005c8947 */ /* 0x000fea0003800000 */
[----:B------:R-:W0:Y:S01]  /*1810*/  LDS R23, [R0] ;  /* 0x0000000000177984 */ /* 0x000e220000000800 */
[----:B--2---:R-:W1:Y:S01]  /*1820*/  LDC.64 R20, c[0x0][0x3a0] ;  /* 0x0000e800ff147b82 */ /* 0x004e620000000a00 */
[----:B------:R-:W-:Y:S01]  /*1830*/  IMAD.U32 R25, RZ, RZ, UR7 ;  /* 0x00000007ff197e24 */ /* 0x000fe2000f8e00ff */
[----:B------:R-:W-:Y:S01]  /*1840*/  LOP3.LUT R22, R28, 0x3, RZ, 0xc0, !PT ;  /* 0x000000031c167812 */ /* 0x000fe200078ec0ff */
[----:B------:R-:W-:-:S03]  /*1850*/  VIADD R29, R43, UR20 ;  /* 0x000000142b1d7c36 */ /* 0x000fc60008000000 */
[----:B------:R-:W-:Y:S02]  /*1860*/  LEA R25, R25, R43, 0x8 ;  /* 0x0000002b19197211 */ /* 0x000fe400078e40ff */
[----:B------:R-:W-:-:S03]  /*1870*/  ISETP.NE.AND P0, PT, R22, RZ, PT ;  /* 0x000000ff1600720c */ /* 0x000fc60003f05270 */
[----:B-1----:R-:W-:-:S05]  /*1880*/  IMAD.WIDE R20, R25, 0x4, R20 ;  /* 0x0000000419147825 */ /* 0x002fca00078e0214 */
[----:B0-----:R0:W-:Y:S05]  /*1890*/  STG.E desc[UR14][R20.64], R23 ;  /* 0x0000001714007986 */ /* 0x0011ea000c10190e */
[----:B------:R-:W-:Y:S05]  /*18a0*/  @!P0 BRA `(.L_x_6701) ;  /* 0x0000000000348947 */ /* 0x000fea0003800000 */
[----:B------:R-:W-:Y:S01]  /*18b0*/  ISETP.NE.AND P2, PT, R22, 0x1, PT ;  /* 0x000000011600780c */ /* 0x000fe20003f45270 */
[----:B------:R-:W-:Y:S01]  /*18c0*/  VIADD R27, R0, UR13 ;  /* 0x0000000d001b7c36 */ /* 0x000fe20008000000 */
[----:B------:R-:W1:Y:S01]  /*18d0*/  LDS R25, [R0+UR13] ;  /* 0x0000000d00197984 */ /* 0x000e620008000800 */
[----:B0-----:R-:W-:Y:S01]  /*18e0*/  IADD3 R20, P0, PT, R20, UR13, RZ ;  /* 0x0000000d14147c10 */ /* 0x001fe2000ff1e0ff */
[----:B------:R-:W-:-:S03]  /*18f0*/  VIADD R29, R29, UR20 ;  /* 0x000000141d1d7c36 */ /* 0x000fc60008000000 */
[----:B------:R-:W-:Y:S02]  /*1900*/  IADD3.X R21, PT, PT, RZ, R21, RZ, P0, !PT ;  /* 0x00000015ff157210 */ /* 0x000fe400007fe4ff */
[----:B------:R-:W-:-:S04]  /*1910*/  IADD3 R24, PT, PT, R29, UR20, RZ ;  /* 0x000000141d187c10 */ /* 0x000fc8000fffe0ff */
[----:B------:R-:W0:Y:S01]  /*1920*/  @P2 LDS R27, [R27+UR13] ;  /* 0x0000000d1b1b2984 */ /* 0x000e220008000800 */
[----:B------:R-:W-:Y:S01]  /*1930*/  @P2 IADD3 R22, P0, PT, R20, UR13, RZ ;  /* 0x0000000d14162c10 */ /* 0x000fe2000ff1e0ff */
[----:B------:R-:W-:-:S04]  /*1940*/  @P2 IMAD.MOV.U32 R29, RZ, RZ, R24 ;  /* 0x000000ffff1d2224 */ /* 0x000fc800078e0018 */
[----:B------:R-:W-:Y:S01]  /*1950*/  @P2 IMAD.X R23, RZ, RZ, R21, P0 ;  /* 0x000000ffff172224 */ /* 0x000fe200000e0615 */
[----:B-1----:R1:W-:Y:S04]  /*1960*/  STG.E desc[UR14][R20.64], R25 ;  /* 0x0000001914007986 */ /* 0x0023e8000c10190e */
[----:B0-----:R1:W-:Y:S03]  /*1970*/  @P2 STG.E desc[UR14][R22.64], R27 ;  /* 0x0000001b16002986 */ /* 0x0013e6000c10190e */
.L_x_6701:
[----:B------:R-:W-:Y:S05]  /*1980*/  BSYNC.RECONVERGENT B0 ;  /* 0x0000000000007941 */ /* 0x000fea0003800200 */
.L_x_6700:
[----:B------:R-:W-:Y:S04]  /*1990*/  BSSY.RECONVERGENT B0, `(.L_x_6702) ;  /* 0x000001a000007945 */ /* 0x000fe80003800200 */
[----:B------:R-:W-:Y:S05]  /*19a0*/  @!P1 BRA `(.L_x_6703) ;  /* 0x0000000000609947 */ /* 0x000fea0003800000 */
.L_x_6704:
[----:B------:R-:W-:Y:S01]  /*19b0*/  LEA R30, R29, UR8, 0x2 ;  /* 0x000000081d1e7c11 */ /* 0x000fe2000f8e10ff */
[----:B012---:R-:W0:Y:S01]  /*19c0*/  LDC.64 R20, c[0x0][0x3a0] ;  /* 0x0000e800ff147b82 */ /* 0x007e220000000a00 */
[----:B------:R-:W-:-:S03]  /*19d0*/  IMAD.U32 R22, RZ, RZ, UR7 ;  /* 0x00000007ff167e24 */ /* 0x000fc6000f8e00ff */
[----:B------:R-:W-:Y:S01]  /*19e0*/  VIADD R32, R30, UR13 ;  /* 0x0000000d1e207c36 */ /* 0x000fe20008000000 */
[----:B------:R-:W1:Y:S01]  /*19f0*/  LDS R31, [R30] ;  /* 0x000000001e1f7984 */ /* 0x000e620000000800 */
[----:B------:R-:W-:Y:S01]  /*1a00*/  IMAD R23, R22, 0x100, R29 ;  /* 0x0000010016177824 */ /* 0x000fe200078e021d */
[----:B------:R-:W-:Y:S02]  /*1a10*/  IADD3 R29, PT, PT, R29, UR13, RZ ;  /* 0x0000000d1d1d7c10 */ /* 0x000fe4000fffe0ff */
[----:B------:R-:W-:Y:S01]  /*1a20*/  IADD3 R34, PT, PT, R32, UR13, RZ ;  /* 0x0000000d20227c10 */ /* 0x000fe2000fffe0ff */
[----:B------:R-:W2:Y:S04]  /*1a30*/  LDS R33, [R30+UR13] ;  /* 0x0000000d1e217984 */ /* 0x000ea80008000800 */
        /* <DEDUP_REMOVED lines=15> */
.L_x_6703:
[----:B------:R-:W-:Y:S05]  /*1b30*/  BSYNC.RECONVERGENT B0 ;  /* 0x0000000000007941 */ /* 0x000fea0003800200 */
.L_x_6702:
[----:B------:R-:W-:Y:S05]  /*1b40*/  BRA.U !UP0, `(.L_x_6705) ;  /* 0xffffffed08bc7547 */ /* 0x000fea000b83ffff */
[----:B------:R-:W-:Y:S05]  /*1b50*/  EXIT ;  /* 0x000000000000794d */ /* 0x000fea0003800000 */
.L_x_6698:
[----:B------:R-:W-:Y:S01]  /*1b60*/  BSSY B0, `(.L_x_6706) ;  /* 0x0000007000007945 */ /* 0x000fe20003800000 */
[----:B------:R-:W-:Y:S01]  /*1b70*/  IMAD.MOV.U32 R22, RZ, RZ, R19 ;  /* 0x000000ffff167224 */ /* 0x000fe200078e0013 */
[----:B------:R-:W-:Y:S01]  /*1b80*/  MOV R20, 0xffffffff ;  /* 0xffffffff00147802 */ /* 0x000fe20000000f00 */
[----:B------:R-:W-:-:S07]  /*1b90*/  IMAD.MOV.U32 R21, RZ, RZ, 0x101f ;  /* 0x0000101fff157424 */ /* 0x000fce00078e00ff */
[----:B012---:R-:W-:Y:S05]  /*1ba0*/  WARPSYNC.COLLECTIVE R20, `(.L_x_6707) ;  /* 0x0000000014087348 */ /* 0x007fea0003c00000 */
[----:B--2---:R2:W3:Y:S02]  /*1bb0*/  SHFL.IDX P2, R43, R41, R22, R21 ;  /* 0x00000016292b7389 */ /* 0x0044e40000040015 */
[----:B0123--:R-:W-:Y:S05]  /*1bc0*/  ENDCOLLECTIVE ;  /* 0x000000000000791b */ /* 0x00ffea0003800000 */
.L_x_6707:
[----:B------:R-:W-:Y:S05]  /*1bd0*/  BSYNC B0 ;  /* 0x0000000000007941 */ /* 0x000fea0003800000 */
.L_x_6706:
[----:B------:R-:W-:Y:S02]  /*1be0*/  HFMA2 R21, -RZ, RZ, 0, 0.000503063201904296875 ;  /* 0x0000101fff157431 */ /* 0x000fe400000001ff */
[----:B------:R-:W-:Y:S02]  /*1bf0*/  IMAD.MOV.U32 R22, RZ, RZ, R16 ;  /* 0x000000ffff167224 */ /* 0x000fe400078e0010 */
[----:B------:R-:W-:Y:S02]  /*1c00*/  IMAD.MOV.U32 R20, RZ, RZ, -0x1 ;  /* 0xffffffffff147424 */ /* 0x000fe400078e00ff */
[----:B------:R-:W-:-:S07]  /*1c10*/  IMAD.MOV.U32 R42, RZ, RZ, R43 ;  /* 0x000000ffff2a7224 */ /* 0x000fce00078e002b */
[----:B------:R-:W-:Y:S05]  /*1c20*/  WARPSYNC.COLLECTIVE R20, `(.L_x_6708) ;  /* 0x0000000014087348 */ /* 0x000fea0003c00000 */
[----:B------:R0:W1:Y:S02]  /*1c30*/  SHFL.IDX P2, R43, R41, R22, R21 ;  /* 0x00000016292b7389 */ /* 0x0000640000040015 */
[----:B01----:R-:W-:Y:S05]  /*1c40*/  ENDCOLLECTIVE ;  /* 0x000000000000791b */ /* 0x003fea0003800000 */
.L_x_6708:
[----:B------:R-:W-:Y:S02]  /*1c50*/  IMAD R42, R27, R42, RZ ;  /* 0x0000002a1b2a7224 */ /* 0x000fe400078e02ff */
[----:B------:R-:W-:-:S04]  /*1c60*/  IMAD.MOV.U32 R22, RZ, RZ, R43 ;  /* 0x000000ffff167224 */ /* 0x000fc800078e002b */
[----:B------:R-:W-:Y:S01]  /*1c70*/  IMAD R42, R26, R22, R42 ;  /* 0x000000161a2a7224 */ /* 0x000fe200078e022a */
[----:B------:R-:W-:-:S07]  /*1c80*/  MOV R22, R15 ;  /* 0x0000000f00167202 */ /* 0x000fce0000000f00 */
[----:B------:R-:W-:Y:S05]  /*1c90*/  WARPSYNC.COLLECTIVE R20, `(.L_x_6709) ;  /* 0x0000000014087348 */ /* 0x000fea0003c00000 */
[----:B------:R0:W1:Y:S02]  /*1ca0*/  SHFL.IDX P2, R43, R41, R22, R21 ;  /* 0x00000016292b7389 */ /* 0x0000640000040015 */
[----:B01----:R-:W-:Y:S05]  /*1cb0*/  ENDCOLLECTIVE ;  /* 0x000000000000791b */ /* 0x003fea0003800000 */
.L_x_6709:
[----:B------:R-:W-:Y:S02]  /*1cc0*/  IMAD.MOV.U32 R22, RZ, RZ, R14 ;  /* 0x000000ffff167224 */ /* 0x000fe400078e000e */
[----:B------:R-:W-:-:S04]  /*1cd0*/  IMAD.MOV.U32 R21, RZ, RZ, R43 ;  /* 0x000000ffff157224 */ /* 0x000fc800078e002b */
[----:B------:R-:W-:Y:S02]  /*1ce0*/  IMAD R42, R34, R21, R42 ;  /* 0x00000015222a7224 */ /* 0x000fe400078e022a */
[----:B------:R-:W-:-:S07]  /*1cf0*/  HFMA2 R21, -RZ, RZ, 0, 0.000503063201904296875 ;  /* 0x0000101fff157431 */ /* 0x000fce00000001ff */
[----:B------:R-:W-:Y:S05]  /*1d00*/  WARPSYNC.COLLECTIVE R20, `(.L_x_6710) ;  /* 0x0000000014087348 */ /* 0x000fea0003c00000 */
[----:B------:R0:W1:Y:S02]  /*1d10*/  SHFL.IDX P2, R43, R41, R22, R21 ;  /* 0x00000016292b7389 */ /* 0x0000640000040015 */
[----:B01----:R-:W-:Y:S05]  /*1d20*/  ENDCOLLECTIVE ;  /* 0x000000000000791b */ /* 0x003fea0003800000 */
.L_x_6710:
[----:B------:R-:W-:Y:S02]  /*1d30*/  IMAD.MOV.U32 R22, RZ, RZ, R13 ;  /* 0x000000ffff167224 */ /* 0x000fe400078e000d */
[----:B------:R-:W-:-:S04]  /*1d40*/  IMAD.MOV.U32 R20, RZ, RZ, R43 ;  /* 0x000000ffff147224 */ /* 0x000fc800078e002b */
[----:B------:R-:W-:Y:S01]  /*1d50*/  IMAD R42, R33, R20, R42 ;  /* 0x00000014212a7224 */ /* 0x000fe200078e022a */
[----:B------:R-:W-:-:S07]  /*1d60*/  MOV R20, 0xffffffff ;  /* 0xffffffff00147802 */ /* 0x000fce0000000f00 */
[----:B------:R-:W-:Y:S05]  /*1d70*/  WARPSYNC.COLLECTIVE R20, `(.L_x_6711) ;  /* 0x0000000014087348 */ /* 0x000fea0003c00000 */
[----:B------:R0:W1:Y:S02]  /*1d80*/  SHFL.IDX P2, R43, R41, R22, R21 ;  /* 0x00000016292b7389 */ /* 0x0000640000040015 */
[----:B01----:R-:W-:Y:S05]  /*1d90*/  ENDCOLLECTIVE ;  /* 0x000000000000791b */ /* 0x003fea0003800000 */
.L_x_6711:
[----:B------:R-:W-:Y:S02]  /*1da0*/  IMAD.MOV.U32 R22, RZ, RZ, R12 ;  /* 0x000000ffff167224 */ /* 0x000fe400078e000c */
[----:B------:R-:W-:-:S07]  /*1db0*/  IMAD R42, R32, R43, R42 ;  /* 0x0000002b202a7224 */ /* 0x000fce00078e022a */
[----:B------:R-:W-:Y:S05]  /*1dc0*/  WARPSYNC.COLLECTIVE R20, `(.L_x_6712) ;  /* 0x0000000014087348 */ /* 0x000fea0003c00000 */
[----:B------:R0:W1:Y:S02]  /*1dd0*/  SHFL.IDX P2, R43, R41, R22, R21 ;  /* 0x00000016292b7389 */ /* 0x0000640000040015 */
[----:B01----:R-:W-:Y:S05]  /*1de0*/  ENDCOLLECTIVE ;  /* 0x000000000000791b */ /* 0x003fea0003800000 */
.L_x_6712:
[----:B------:R-:W-:Y:S01]  /*1df0*/  MOV R22, R11 ;  /* 0x0000000b00167202 */ /* 0x000fe20000000f00 */
[----:B------:R-:W-:-:S07]  /*1e00*/  IMAD.MOV.U32 R44, RZ, RZ, R43 ;  /* 0x000000ffff2c7224 */ /* 0x000fce00078e002b */
[----:B------:R-:W-:Y:S05]  /*1e10*/  WARPSYNC.COLLECTIVE R20, `(.L_x_6713) ;  /* 0x0000000014087348 */ /* 0x000fea0003c00000 */
[----:B------:R0:W1:Y:S02]  /*1e20*/  SHFL.IDX P2, R43, R41, R22, R21 ;  /* 0x00000016292b7389 */ /* 0x0000640000040015 */
[----:B01----:R-:W-:Y:S05]  /*1e30*/  ENDCOLLECTIVE ;  /* 0x000000000000791b */ /* 0x003fea0003800000 */
.L_x_6713:
[----:B------:R-:W-:Y:S01]  /*1e40*/  IMAD R42, R25, R44, R42 ;  /* 0x0000002c192a7224 */ /* 0x000fe200078e022a */
[----:B------:R-:W-:Y:S01]  /*1e50*/  LOP3.LUT R44, R19, 0x8, RZ, 0x3c, !PT ;  /* 0x00000008132c7812 */ /* 0x000fe200078e3cff */
[----:B------:R-:W-:-:S04]  /*1e60*/  IMAD.MOV.U32 R22, RZ, RZ, R43 ;  /* 0x000000ffff167224 */ /* 0x000fc800078e002b */
[----:B------:R-:W-:Y:S02]  /*1e70*/  IMAD R42, R31, R22, R42 ;  /* 0x000000161f2a7224 */ /* 0x000fe400078e022a */
[----:B------:R-:W-:-:S07]  /*1e80*/  IMAD.MOV.U32 R22, RZ, RZ, R10 ;  /* 0x000000ffff167224 */ /* 0x000fce00078e000a */
[----:B------:R-:W-:Y:S05]  /*1e90*/  WARPSYNC.COLLECTIVE R20, `(.L_x_6714) ;  /* 0x0000000014087348 */ /* 0x000fea0003c00000 */
[----:B------:R0:W1:Y:S02]  /*1ea0*/  SHFL.IDX P2, R43, R41, R22, R21 ;  /* 0x00000016292b7389 */ /* 0x0000640000040015 */
[----:B01----:R-:W-:Y:S05]  /*1eb0*/  ENDCOLLECTIVE ;  /* 0x000000000000791b */ /* 0x003fea0003800000 */
.L_x_6714:
[----:B------:R-:W-:Y:S02]  /*1ec0*/  IMAD.MOV.U32 R22, RZ, RZ, R44 ;  /* 0x000000ffff167224 */ /* 0x000fe400078e002c */
[----:B------:R-:W0:Y:S01]  /*1ed0*/  S2R R44, SR_TID.X ;  /* 0x00000000002c7919 */ /* 0x000e220000002100 */
[----:B------:R-:W-:-:S05]  /*1ee0*/  MOV R21, R43 ;  /* 0x0000002b00157202 */ /* 0x000fca0000000f00 */
[----:B------:R-:W-:Y:S02]  /*1ef0*/  IMAD R42, R24, R21, R42 ;  /* 0x00000015182a7224 */ /* 0x000fe400078e022a */
[----:B------:R-:W-:-:S07]  /*1f00*/  IMAD.MOV.U32 R21, RZ, RZ, 0x101f ;  /* 0x0000101fff157424 */ /* 0x000fce00078e00ff */
[----:B0-----:R-:W-:Y:S05]  /*1f10*/  WARPSYNC.COLLECTIVE R20, `(.L_x_6715) ;  /* 0x0000000014087348 */ /* 0x001fea0003c00000 */
[----:B------:R1:W2:Y:S02]  /*1f20*/  SHFL.IDX P2, R43, R41, R22, R21 ;  /* 0x00000016292b7389 */ /* 0x0002a40000040015 */
[----:B012---:R-:W-:Y:S05]  /*1f30*/  ENDCOLLECTIVE ;  /* 0x000000000000791b */ /* 0x007fea0003800000 */
.L_x_6715:
[----:B------:R-:W-:Y:S01]  /*1f40*/  VIADD R44, R44, 0xa ;  /* 0x0000000a2c2c7836 */ /* 0x000fe20000000000 */
[----:B------:R-:W-:-:S04]  /*1f50*/  MOV R22, R9 ;  /* 0x0000000900167202 */ /* 0x000fc80000000f00 */
[----:B------:R-:W-:Y:S01]  /*1f60*/  LOP3.LUT R44, R44, 0xf, RZ, 0xc0, !PT ;  /* 0x0000000f2c2c7812 */ /* 0x000fe200078ec0ff */
[----:B------:R-:W-:-:S07]  /*1f70*/  IMAD R42, R30, R43, R42 ;  /* 0x0000002b1e2a7224 */ /* 0x000fce00078e022a */
[----:B------:R-:W-:Y:S05]  /*1f80*/  WARPSYNC.COLLECTIVE R20, `(.L_x_6716) ;  /* 0x0000000014087348 */ /* 0x000fea0003c00000 */
[----:B------:R0:W1:Y:S02]  /*1f90*/  SHFL.IDX P2, R43, R41, R22, R21 ;  /* 0x00000016292b7389 */ /* 0x0000640000040015 */
[----:B01----:R-:W-:Y:S05]  /*1fa0*/  ENDCOLLECTIVE ;  /* 0x000000000000791b */ /* 0x003fea0003800000 */
.L_x_6716:
[----:B------:R-:W-:Y:S02]  /*1fb0*/  MOV R22, R44 ;  /* 0x0000002c00167202 */ /* 0x000fe40000000f00 */
[----:B------:R-:W0:Y:S01]  /*1fc0*/  S2R R44, SR_TID.X ;  /* 0x00000000002c7919 */ /* 0x000e220000002100 */
[----:B------:R-:W-:-:S04]  /*1fd0*/  IMAD.MOV.U32 R20, RZ, RZ, R43 ;  /* 0x000000ffff147224 */ /* 0x000fc800078e002b */
[----:B------:R-:W-:Y:S02]  /*1fe0*/  IMAD R42, R29, R20, R42 ;  /* 0x000000141d2a7224 */ /* 0x000fe400078e022a */
[----:B------:R-:W-:-:S07]  /*1ff0*/  IMAD.MOV.U32 R20, RZ, RZ, -0x1 ;  /* 0xffffffffff147424 */ /* 0x000fce00078e00ff */
[----:B0-----:R-:W-:Y:S05]  /*2000*/  WARPSYNC.COLLECTIVE R20, `(.L_x_6717) ;  /* 0x0000000014087348 */ /* 0x001fea0003c00000 */
[----:B------:R1:W2:Y:S02]  /*2010*/  SHFL.IDX P2, R43, R41, R22, R21 ;  /* 0x00000016292b7389 */ /* 0x0002a40000040015 */
[----:B012---:R-:W-:Y:S05]  /*2020*/  ENDCOLLECTIVE ;  /* 0x000000000000791b */ /* 0x007fea0003800000 */
.L_x_6717:
[----:B------:R-:W-:-:S05]  /*2030*/  VIADD R20, R44, 0xb ;  /* 0x0000000b2c147836 */ /* 0x000fca0000000000 */
[----:B------:R-:W-:Y:S02]  /*2040*/  LOP3.LUT R20, R20, 0xf, RZ, 0xc0, !PT ;  /* 0x0000000f14147812 */ /* 0x000fe400078ec0ff */
[----:B------:R-:W-:-:S03]  /*2050*/  MOV R44, R43 ;  /* 0x0000002b002c7202 */ /* 0x000fc60000000f00 */
[----:B------:R-:W-:Y:S02]  /*2060*/  IMAD.MOV.U32 R22, RZ, RZ, R20 ;  /* 0x000000ffff167224 */ /* 0x000fe400078e0014 */
[----:B------:R-:W-:Y:S02]  /*2070*/  IMAD.MOV.U32 R20, RZ, RZ, -0x1 ;  /* 0xffffffffff147424 */ /* 0x000fe400078e00ff */
[----:B------:R-:W-:Y:S02]  /*2080*/  IMAD R42, R40, R44, R42 ;  /* 0x0000002c282a7224 */ /* 0x000fe400078e022a */
[----:B------:R-:W0:Y:S05]  /*2090*/  S2R R44, SR_TID.X ;  /* 0x00000000002c7919 */ /* 0x000e2a0000002100 */
[----:B0-----:R-:W-:Y:S05]  /*20a0*/  WARPSYNC.COLLECTIVE R20, `(.L_x_6718) ;  /* 0x0000000014087348 */ /* 0x001fea0003c00000 */
[----:B------:R1:W2:Y:S02]  /*20b0*/  SHFL.IDX P2, R43, R41, R22, R21 ;  /* 0x00000016292b7389 */ /* 0x0002a40000040015 */
[----:B012---:R-:W-:Y:S05]  /*20c0*/  ENDCOLLECTIVE ;  /* 0x000000000000791b */ /* 0x007fea0003800000 */
.L_x_6718:
[----:B------:R-:W-:Y:S01]  /*20d0*/  IMAD R42, R39, R43, R42 ;  /* 0x0000002b272a7224 */ /* 0x000fe200078e022a */
[----:B------:R-:W-:-:S04]  /*20e0*/  IADD3 R44, PT, PT, R44, 0xc, RZ ;  /* 0x0000000c2c2c7810 */ /* 0x000fc80007ffe0ff */
[----:B------:R-:W-:-:S05]  /*20f0*/  LOP3.LUT R44, R44, 0xf, RZ, 0xc0, !PT ;  /* 0x0000000f2c2c7812 */ /* 0x000fca00078ec0ff */
[----:B------:R-:W-:-:S07]  /*2100*/  IMAD.MOV.U32 R22, RZ, RZ, R44 ;  /* 0x000000ffff167224 */ /* 0x000fce00078e002c */
[----:B------:R-:W-:Y:S05]  /*2110*/  WARPSYNC.COLLECTIVE R20, `(.L_x_6719) ;  /* 0x0000000014087348 */ /* 0x000fea0003c00000 */
[----:B------:R0:W1:Y:S02]  /*2120*/  SHFL.IDX P2, R43, R41, R22, R21 ;  /* 0x00000016292b7389 */ /* 0x0000640000040015 */
[----:B01----:R-:W-:Y:S05]  /*2130*/  ENDCOLLECTIVE ;  /* 0x000000000000791b */ /* 0x003fea0003800000 */
.L_x_6719:
[----:B------:R-:W-:-:S04]  /*2140*/  IMAD.MOV.U32 R22, RZ, RZ, R43 ;  /* 0x000000ffff167224 */ /* 0x000fc800078e002b */
[----:B------:R-:W-:Y:S01]  /*2150*/  IMAD R42, R38, R22, R42 ;  /* 0x00000016262a7224 */ /* 0x000fe200078e022a */
[----:B------:R-:W-:-:S07]  /*2160*/  MOV R22, R45 ;  /* 0x0000002d00167202 */ /* 0x000fce0000000f00 */
[----:B------:R-:W-:Y:S05]  /*2170*/  WARPSYNC.COLLECTIVE R20, `(.L_x_6720) ;  /* 0x0000000014087348 */ /* 0x000fea0003c00000 */
[----:B------:R0:W1:Y:S02]  /*2180*/  SHFL.IDX P2, R43, R41, R22, R21 ;  /* 0x00000016292b7389 */ /* 0x0000640000040015 */
[----:B01----:R-:W-:Y:S05]  /*2190*/  ENDCOLLECTIVE ;  /* 0x000000000000791b */ /* 0x003fea0003800000 */
.L_x_6720:
[----:B------:R-:W-:Y:S02]  /*21a0*/  IMAD.MOV.U32 R22, RZ, RZ, R18 ;  /* 0x000000ffff167224 */ /* 0x000fe400078e0012 */
[----:B------:R-:W-:-:S04]  /*21b0*/  IMAD.MOV.U32 R21, RZ, RZ, R43 ;  /* 0x000000ffff157224 */ /* 0x000fc800078e002b */
[----:B------:R-:W-:Y:S02]  /*21c0*/  IMAD R42, R37, R21, R42 ;  /* 0x00000015252a7224 */ /* 0x000fe400078e022a */
[----:B------:R-:W-:-:S07]  /*21d0*/  HFMA2 R21, -RZ, RZ, 0, 0.000503063201904296875 ;  /* 0x0000101fff157431 */ /* 0x000fce00000001ff */
[----:B------:R-:W-:Y:S05]  /*21e0*/  WARPSYNC.COLLECTIVE R20, `(.L_x_6721) ;  /* 0x0000000014087348 */ /* 0x000fea0003c00000 */
[----:B------:R0:W1:Y:S02]  /*21f0*/  SHFL.IDX P2, R43, R41, R22, R21 ;  /* 0x00000016292b7389 */ /* 0x0000640000040015 */
[----:B01----:R-:W-:Y:S05]  /*2200*/  ENDCOLLECTIVE ;  /* 0x000000000000791b */ /* 0x003fea0003800000 */
.L_x_6721:
[----:B------:R-:W-:Y:S02]  /*2210*/  IMAD.MOV.U32 R22, RZ, RZ, R17 ;  /* 0x000000ffff167224 */ /* 0x000fe400078e0011 */
[----:B------:R-:W-:-:S04]  /*2220*/  IMAD.MOV.U32 R20, RZ, RZ, R43 ;  /* 0x000000ffff147224 */ /* 0x000fc800078e002b */
[----:B------:R-:W-:Y:S01]  /*2230*/  IMAD R42, R36, R20, R42 ;  /* 0x00000014242a7224 */ /* 0x000fe200078e022a */
[----:B------:R-:W-:-:S07]  /*2240*/  MOV R20, 0xffffffff ;  /* 0xffffffff00147802 */ /* 0x000fce0000000f00 */
[----:B------:R-:W-:Y:S05]  /*2250*/  WARPSYNC.COLLECTIVE R20, `(.L_x_6722) ;  /* 0x0000000014087348 */ /* 0x000fea0003c00000 */
[----:B------:R0:W1:Y:S02]  /*2260*/  SHFL.IDX P2, R43, R41, R22, R21 ;  /* 0x00000016292b7389 */ /* 0x0000640000040015 */
[----:B01----:R-:W-:Y:S05]  /*2270*/  ENDCOLLECTIVE ;  /* 0x000000000000791b */ /* 0x003fea0003800000 */
.L_x_6722:
[----:B------:R-:W-:Y:S01]  /*2280*/  IMAD.MOV.U32 R41, RZ, RZ, R43 ;  /* 0x000000ffff297224 */ /* 0x000fe200078e002b */
[----:B------:R-:W-:Y:S06]  /*2290*/  BRA `(.L_x_6723) ;  /* 0xfffffff4001c7947 */ /* 0x000fec000383ffff */
.L_x_6724:
        /* <DEDUP_REMOVED lines=14> */
.L_x_58277:


//--------------------- .text._Z9cuda_gemmIiLi256ELi4ELi1ELi256ELi16ELi16ELi32ELi1ELi0EEviiiPT_S1_S1_ii --------------------------
	.section	.text._Z9cuda_gemmIiLi256ELi4ELi1ELi256ELi16ELi16ELi32ELi1ELi0EEviiiPT_S1_S1_ii,"ax",@progbits
	.align	128
        .global         _Z9cuda_gemmIiLi256ELi4ELi1ELi256ELi16ELi16ELi32ELi1ELi0EEviiiPT_S1_S1_ii
        .type           _Z9cuda_gemmIiLi256ELi4ELi1ELi256ELi16ELi16ELi32ELi1ELi0EEviiiPT_S1_S1_ii,@function
        .size           _Z9cuda_gemmIiLi256ELi4ELi1ELi256ELi16ELi16ELi32ELi1ELi0EEviiiPT_S1_S1_ii,(.L_x_58278 - _Z9cuda_gemmIiLi256ELi4ELi1ELi256ELi16ELi16ELi32ELi1ELi0EEviiiPT_S1_S1_ii)
        .other          _Z9cuda_gemmIiLi256ELi4ELi1ELi256ELi16ELi16ELi32ELi1ELi0EEviiiPT_S1_S1_ii,@"STO_CUDA_ENTRY STV_DEFAULT"
_Z9cuda_gemmIiLi256ELi4ELi1ELi256ELi16ELi16ELi32ELi1ELi0EEviiiPT_S1_S1_ii:
.text._Z9cuda_gemmIiLi256ELi4ELi1ELi256ELi16ELi16ELi32ELi1ELi0EEviiiPT_S1_S1_ii:
        /* <DEDUP_REMOVED lines=36> */
.L_x_6727:
        /* <DEDUP_REMOVED lines=25> */
.L_x_6726:
[----:B------:R-:W-:Y:S05]  /*03d0*/  BSYNC.RECONVERGENT B0 ;  /* 0x0000000000007941 */ /* 0x000fea0003800200 */
.L_x_6725:
        /* <DEDUP_REMOVED lines=201> */
.L_x_6903:
        /* <DEDUP_REMOVED lines=32> */
.L_x_6729:
[----:B------:R-:W-:Y:S05]  /*1270*/  BSYNC.RECONVERGENT B0 ;  /* 0x0000000000007941 */ /* 0x000fea0003800200 */
.L_x_6728:
        /* <DEDUP_REMOVED lines=9> */
.L_x_6732:
        /* <DEDUP_REMOVED lines=27> */
.L_x_6731:
[----:B------:R-:W-:Y:S05]  /*14c0*/  BSYNC.RECONVERGENT B0 ;  /* 0x0000000000007941 */ /* 0x000fea0003800200 */
.L_x_6730:
        /* <DEDUP_REMOVED lines=19> */
.L_x_6734:
[----:B------:R-:W-:Y:S05]  /*1600*/  BSYNC.RECONVERGENT B0 ;  /* 0x0000000000007941 */ /* 0x000fea0003800200 */
.L_x_6733:
[----:B------:R-:W-:Y:S04]  /*1610*/  BSSY.RECONVERGENT B0, `(.L_x_6735) ;  /* 0x0000010000007945 */ /* 0x000fe80003800200 */
[----:B------:R-:W-:Y:S05]  /*1620*/  @!P5 BRA `(.L_x_6736) ;  /* 0x000000000038d947 */ /* 0x000fea0003800000 */
[----:B-1----:R-:W1:Y:S01]  /*1630*/  S2R R31, SR_CgaCtaId ;  /* 0x00000000001f7919 */ /* 0x002e620000008800 */
[----:B0-2---:R-:W-:-:S05]  /*1640*/  MOV R30, 0x400 ;  /* 0x00000400001e7802 */ /* 0x005fca0000000f00 */
[----:B------:R-:W-:-:S05]  /*1650*/  VIADD R30, R30, 0x880 ;  /* 0x000008801e1e7836 */ /* 0x000fca0000000000 */
[----:B-1----:R-:W-:-:S07]  /*1660*/  LEA R52, R31, R30, 0x18 ;  /* 0x0000001e1f347211 */ /* 0x002fce00078ec0ff */
.L_x_6737:
        /* <DEDUP_REMOVED lines=10> */
.L_x_6736:
[----:B------:R-:W-:Y:S05]  /*1710*/  BSYNC.RECONVERGENT B0 ;  /* 0x0000000000007941 */ /* 0x000fea0003800200 */
.L_x_6735:
[----:B------:R-:W-:Y:S01]  /*1720*/  BAR.SYNC.DEFER_BLOCKING 0x0 ;  /* 0x0000000000007b1d */ /* 0x000fe20000010000 */
[----:B------:R-:W-:-:S09]  /*1730*/  UISETP.GE.AND UP0, UPT, UR6, 0x1, UPT ;  /* 0x000000010600788c */ /* 0x000fd2000bf06270 */
[----:B------:R-:W-:Y:S05]  /*1740*/  BRA.U !UP0, `(.L_x_6738) ;  /* 0x0000003d08487547 */ /* 0x000fea000b800000 */
[----:B------:R-:W-:-:S09]  /*1750*/  UISETP.NE.AND UP0, UPT, UR20, 0x1, UPT ;  /* 0x000000011400788c */ /* 0x000fd2000bf05270 */
[----:B------:R-:W-:Y:S05]  /*1760*/  BRA.U UP0, `(.L_x_6739) ;  /* 0x0000001500007547 */ /* 0x000fea000b800000 */
[----:B------:R-:W-:Y:S01]  /*1770*/  BSSY B1, `(.L_x_6740) ;  /* 0x000013e000017945 */ /* 0x000fe20003800000 */
[----:B------:R-:W-:-:S07]  /*1780*/  IMAD.MOV.U32 R52, RZ, RZ, RZ ;  /* 0x000000ffff347224 */ /* 0x000fce00078e00ff */
.L_x_6792:
        /* <DEDUP_REMOVED lines=16> */
.L_x_6741:
        /* <DEDUP_REMOVED lines=10> */
.L_x_6742:
        /* <DEDUP_REMOVED lines=10> */
.L_x_6743:
        /* <DEDUP_REMOVED lines=10> */
.L_x_6744:
        /* <DEDUP_REMOVED lines=11> */
.L_x_6745:
        /* <DEDUP_REMOVED lines=11> */
.L_x_6746:
        /* <DEDUP_REMOVED lines=11> */
.L_x_6747:
        /* <DEDUP_REMOVED lines=11> */
.L_x_6748:
        /* <DEDUP_REMOVED lines=10> */
.L_x_6749:
        /* <DEDUP_REMOVED lines=11> */
.L_x_6750:
        /* <DEDUP_REMOVED lines=11> */
.L_x_6751:
        /* <DEDUP_REMOVED lines=11> */
.L_x_6752:
        /* <DEDUP_REMOVED lines=11> */
.L_x_6753:
        /* <DEDUP_REMOVED lines=11> */
.L_x_6754:
        /* <DEDUP_REMOVED lines=11> */
.L_x_6755:
        /* <DEDUP_REMOVED lines=10> */
.L_x_6756:
        /* <DEDUP_REMOVED lines=34> */
.L_x_6791:
[----:B------:R-:W-:Y:S02]  /*24b0*/  IMAD R32, R54, 0x44, R35 ;  /* 0x0000004436207824 */ /* 0x000fe400078e0223 */
[----:B0-----:R-:W-:-:S04]  /*24c0*/  IMAD.MOV.U32 R53, RZ, RZ, RZ ;  /* 0x000000ffff357224 */ /* 0x001fc800078e00ff */
[----:B------:R-:W0:Y:S01]  /*24d0*/  LDS R32, [R32] ;  /* 0x0000000020207984 */ /* 0x000e220000000800 */
[----:B------:R-:W-:Y:S05]  /*24e0*/  @!P4 BRA `(.L_x_6759) ;  /* 0x000000000010c947 */ /* 0x000fea0003800000 */
[----:B------:R-:W-:-:S03]  /*24f0*/  UMOV UR11, 0xffffffff ;  /* 0xffffffff000b7882 */ /* 0x000fc60000000000 */
[----:B------:R-:W-:Y:S05]  /*2500*/  BRA.DIV UR11, `(.L_x_6760) ;  /* 0x000000320bf47947 */ /* 0x000fea000b800000 */
[----:B0-----:R0:W1:Y:S02]  /*2510*/  SHFL.IDX PT, R29, R32, R28, R25 ;  /* 0x0000001c201d7389 */ /* 0x00106400000e0019 */
.L_x_6906:
[----:B-1-3--:R-:W-:-:S07]  /*2520*/  IMAD R53, R37, R29, RZ ;  /* 0x0000001d25357224 */ /* 0x00afce00078e02ff */
.L_x_6759:
[----:B------:R-:W-:Y:S05]  /*2530*/  @!P3 BRA `(.L_x_6761) ;  /* 0x000000000010b947 */ /* 0x000fea0003800000 */
[----:B------:R-:W-:-:S03]  /*2540*/  UMOV UR11, 0xffffffff ;  /* 0xffffffff000b7882 */ /* 0x000fc60000000000 */
[----:B------:R-:W-:Y:S05]  /*2550*/  BRA.DIV UR11, `(.L_x_6762) ;  /* 0x000000360b007947 */ /* 0x000fea000b800000 */
[----:B0-----:R0:W1:Y:S02]  /*2560*/  SHFL.IDX PT, R29, R32, R6, R25 ;  /* 0x00000006201d7389 */ /* 0x00106400000e0019 */
.L_x_6909:
[----:B-1----:R-:W-:-:S07]  /*2570*/  IMAD R53, R38, R29, R53 ;  /* 0x0000001d26357224 */ /* 0x002fce00078e0235 */
.L_x_6761:
[----:B------:R-:W-:Y:S05]  /*2580*/  @!P2 BRA `(.L_x_6763) ;  /* 0x000000000010a947 */ /* 0x000fea0003800000 */
[----:B------:R-:W-:-:S03]  /*2590*/  UMOV UR11, 0xffffffff ;  /* 0xffffffff000b7882 */ /* 0x000fc60000000000 */
[----:B------:R-:W-:Y:S05]  /*25a0*/  BRA.DIV UR11, `(.L_x_6764) ;  /* 0x000000360b0c7947 */ /* 0x000fea000b800000 */
[----:B0-----:R0:W1:Y:S02]  /*25b0*/  SHFL.IDX PT, R29, R32, R7, R25 ;  /* 0x00000007201d7389 */ /* 0x00106400000e0019 */
.L_x_6912:
[----:B-1----:R-:W-:-:S07]  /*25c0*/  IMAD R53, R39, R29, R53 ;  /* 0x0000001d27357224 */ /* 0x002fce00078e0235 */
.L_x_6763:
[----:B------:R-:W-:Y:S05]  /*25d0*/  @!P1 BRA `(.L_x_6765) ;  /* 0x0000000000109947 */ /* 0x000fea0003800000 */
[----:B------:R-:W-:-:S03]  /*25e0*/  UMOV UR11, 0xffffffff ;  /* 0xffffffff000b7882 */ /* 0x000fc60000000000 */
[----:B------:R-:W-:Y:S05]  /*25f0*/  BRA.DIV UR11, `(.L_x_6766) ;  /* 0x000000360b187947 */ /* 0x000fea000b800000 */
[----:B0-----:R0:W1:Y:S02]  /*2600*/  SHFL.IDX PT, R29, R32, R8, R25 ;  /* 0x00000008201d7389 */ /* 0x00106400000e0019 */
.L_x_6915:
[----:B-1----:R-:W-:-:S07]  /*2610*/  IMAD R53, R40, R29, R53 ;  /* 0x0000001d28357224 */ /* 0x002fce00078e0235 */
.L_x_6765:
[----:B------:R-:W1:Y:S02]  /*2620*/  LDC R55, c[0x0][0x3ac] ;  /* 0x0000eb00ff377b82 */ /* 0x000e640000000800 */
[----:B-1----:R-:W-:-:S13]  /*2630*/  ISETP.GE.AND P0, PT, R55, 0x5, PT ;  /* 0x000000053700780c */ /* 0x002fda0003f06270 */
[----:B------:R-:W-:Y:S05]  /*2640*/  @!P0 BRA `(.L_x_6767) ;  /* 0x0000000000108947 */ /* 0x000fea0003800000 */
[----:B------:R-:W-:-:S03]  /*2650*/  UMOV UR11, 0xffffffff ;  /* 0xffffffff000b7882 */ /* 0x000fc60000000000 */
[----:B------:R-:W-:Y:S05]  /*2660*/  BRA.DIV UR11, `(.L_x_6768) ;  /* 0x000000360b1c7947 */ /* 0x000fea000b800000 */
[----:B0-----:R0:W1:Y:S02]  /*2670*/  SHFL.IDX PT, R29, R32, R9, R25 ;  /* 0x00000009201d7389 */ /* 0x00106400000e0019 */
.L_x_6918:
[----:B-1----:R-:W-:-:S07]  /*2680*/  IMAD R53, R41, R29, R53 ;  /* 0x0000001d29357224 */ /* 0x002fce00078e0235 */
.L_x_6767:
[----:B------:R-:W-:-:S13]  /*2690*/  ISETP.GE.AND P0, PT, R55, 0x6, PT ;  /* 0x000000063700780c */ /* 0x000fda0003f06270 */
[----:B------:R-:W-:Y:S05]  /*26a0*/  @!P0 BRA `(.L_x_6769) ;  /* 0x0000000000108947 */ /* 0x000fea0003800000 */
[----:B------:R-:W-:-:S03]  /*26b0*/  UMOV UR11, 0xffffffff ;  /* 0xffffffff000b7882 */ /* 0x000fc60000000000 */
[----:B------:R-:W-:Y:S05]  /*26c0*/  BRA.DIV UR11, `(.L_x_6770) ;  /* 0x000000360b247947 */ /* 0x000fea000b800000 */
[----:B0-----:R0:W1:Y:S02]  /*26d0*/  SHFL.IDX PT, R29, R32, R10, R25 ;  /* 0x0000000a201d7389 */ /* 0x00106400000e0019 */
.L_x_6921:
[----:B-1----:R-:W-:-:S07]  /*26e0*/  IMAD R53, R42, R29, R53 ;  /* 0x0000001d2a357224 */ /* 0x002fce00078e0235 */
.L_x_6769:
[----:B------:R-:W-:-:S13]  /*26f0*/  ISETP.GE.AND P0, PT, R55, 0x7, PT ;  /* 0x000000073700780c */ /* 0x000fda0003f06270 */
[----:B------:R-:W-:Y:S05]  /*2700*/  @!P0 BRA `(.L_x_6771) ;  /* 0x0000000000108947 */ /* 0x000fea0003800000 */
[----:B------:R-:W-:-:S03]  /*2710*/  UMOV UR11, 0xffffffff ;  /* 0xffffffff000b7882 */ /* 0x000fc60000000000 */
[----:B------:R-:W-:Y:S05]  /*2720*/  BRA.DIV UR11, `(.L_x_6772) ;  /* 0x000000360b2c7947 */ /* 0x000fea000b800000 */
[----:B0-----:R0:W1:Y:S02]  /*2730*/  SHFL.IDX PT, R29, R32, R11, R25 ;  /* 0x0000000b201d7389 */ /* 0x00106400000e0019 */
.L_x_6924:
[----:B-1----:R-:W-:-:S07]  /*2740*/  IMAD R53, R43, R29, R53 ;  /* 0x0000001d2b357224 */ /* 0x002fce00078e0235 */
.L_x_6771:
[----:B------:R-:W-:-:S13]  /*2750*/  ISETP.GE.AND P0, PT, R55, 0x8, PT ;  /* 0x000000083700780c */ /* 0x000fda0003f06270 */
[----:B------:R-:W-:Y:S05]  /*2760*/  @!P0 BRA `(.L_x_6773) ;  /* 0x0000000000108947 */ /* 0x000fea0003800000 */
[----:B------:R-:W-:-:S03]  /*2770*/  UMOV UR11, 0xffffffff ;  /* 0xffffffff000b7882 */ /* 0x000fc60000000000 */
[----:B------:R-:W-:Y:S05]  /*2780*/  BRA.DIV UR11, `(.L_x_6774) ;  /* 0x000000360b347947 */ /* 0x000fea000b800000 */
[----:B0-----:R0:W1:Y:S02]  /*2790*/  SHFL.IDX PT, R29, R32, R12, R25 ;  /* 0x0000000c201d7389 */ /* 0x00106400000e0019 */
.L_x_6927:
[----:B-1----:R-:W-:-:S07]  /*27a0*/  IMAD R53, R44, R29, R53 ;  /* 0x0000001d2c357224 */ /* 0x002fce00078e0235 */
.L_x_6773:
[----:B------:R-:W-:-:S13]  /*27b0*/  ISETP.GE.AND P0, PT, R55, 0x9, PT ;  /* 0x000000093700780c */ /* 0x000fda0003f06270 */
[----:B------:R-:W-:Y:S05]  /*27c0*/  @!P0 BRA `(.L_x_6775) ;  /* 0x0000000000108947 */ /* 0x000fea0003800000 */
[----:B------:R-:W-:-:S03]  /*27d0*/  UMOV UR11, 0xffffffff ;  /* 0xffffffff000b7882 */ /* 0x000fc60000000000 */
[----:B------:R-:W-:Y:S05]  /*27e0*/  BRA.DIV UR11, `(.L_x_6776) ;  /* 0x000000360b3c7947 */ /* 0x000fea000b800000 */
[----:B0-----:R0:W1:Y:S02]  /*27f0*/  SHFL.IDX PT, R29, R32, R13, R25 ;  /* 0x0000000d201d7389 */ /* 0x00106400000e0019 */
.L_x_6930:
[----:B-1----:R-:W-:-:S07]  /*2800*/  IMAD R53, R45, R29, R53 ;  /* 0x0000001d2d357224 */ /* 0x002fce00078e0235 */
.L_x_6775:
[----:B------:R-:W-:-:S13]  /*2810*/  ISETP.GE.AND P0, PT, R55, 0xa, PT ;  /* 0x0000000a3700780c */ /* 0x000fda0003f06270 */
[----:B------:R-:W-:Y:S05]  /*2820*/  @!P0 BRA `(.L_x_6777) ;  /* 0x0000000000108947 */ /* 0x000fea0003800000 */
[----:B------:R-:W-:-:S03]  /*2830*/  UMOV UR11, 0xffffffff ;  /* 0xffffffff000b7882 */ /* 0x000fc60000000000 */
[----:B------:R-:W-:Y:S05]  /*2840*/  BRA.DIV UR11, `(.L_x_6778) ;  /* 0x000000360b447947 */ /* 0x000fea000b800000 */
[----:B0-----:R0:W1:Y:S02]  /*2850*/  SHFL.IDX PT, R29, R32, R14, R25 ;  /* 0x0000000e201d7389 */ /* 0x00106400000e0019 */
.L_x_6933:
[----:B-1----:R-:W-:-:S07]  /*2860*/  IMAD R53, R46, R29, R53 ;  /* 0x0000001d2e357224 */ /* 0x002fce00078e0235 */
.L_x_6777:
[----:B------:R-:W-:-:S13]  /*2870*/  ISETP.GE.AND P0, PT, R55, 0xb, PT ;  /* 0x0000000b3700780c */ /* 0x000fda0003f06270 */
[----:B------:R-:W-:Y:S05]  /*2880*/  @!P0 BRA `(.L_x_6779) ;  /* 0x0000000000108947 */ /* 0x000fea0003800000 */
[----:B------:R-:W-:-:S03]  /*2890*/  UMOV UR11, 0xffffffff ;  /* 0xffffffff000b7882 */ /* 0x000fc60000000000 */
[----:B------:R-:W-:Y:S05]  /*28a0*/  BRA.DIV UR11, `(.L_x_6780) ;  /* 0x000000360b4c7947 */ /* 0x000fea000b800000 */
[----:B0-----:R0:W1:Y:S02]  /*28b0*/  SHFL.IDX PT, R29, R32, R15, R25 ;  /* 0x0000000f201d7389 */ /* 0x00106400000e0019 */
.L_x_6936:
[----:B-1----:R-:W-:-:S07]  /*28c0*/  IMAD R53, R47, R29, R53 ;  /* 0x0000001d2f357224 */ /* 0x002fce00078e0235 */
.L_x_6779:
[----:B------:R-:W-:-:S13]  /*28d0*/  ISETP.GE.AND P0, PT, R55, 0xc, PT ;  /* 0x0000000c3700780c */ /* 0x000fda0003f06270 */
[----:B------:R-:W-:Y:S05]  /*28e0*/  @!P0 BRA `(.L_x_6781) ;  /* 0x0000000000108947 */ /* 0x000fea0003800000 */
[----:B------:R-:W-:-:S03]  /*28f0*/  UMOV UR11, 0xffffffff ;  /* 0xffffffff000b7882 */ /* 0x000fc60000000000 */
[----:B------:R-:W-:Y:S05]  /*2900*/  BRA.DIV UR11, `(.L_x_6782) ;  /* 0x000000360b547947 */ /* 0x000fea000b800000 */
[----:B0-----:R0:W1:Y:S02]  /*2910*/  SHFL.IDX PT, R29, R32, R16, R25 ;  /* 0x00000010201d7389 */ /* 0x00106400000e0019 */
.L_x_6939:
[----:B-1----:R-:W-:-:S07]  /*2920*/  IMAD R53, R48, R29, R53 ;  /* 0x0000001d30357224 */ /* 0x002fce00078e0235 */
.L_x_6781:
[----:B------:R-:W-:-:S13]  /*2930*/  ISETP.GE.AND P0, PT, R55, 0xd, PT ;  /* 0x0000000d3700780c */ /* 0x000fda0003f06270 */
[----:B------:R-:W-:Y:S05]  /*2940*/  @!P0 BRA `(.L_x_6783) ;  /* 0x0000000000108947 */ /* 0x000fea0003800000 */
[----:B------:R-:W-:-:S03]  /*2950*/  UMOV UR11, 0xffffffff ;  /* 0xffffffff000b7882 */ /* 0x000fc60000000000 */
[----:B------:R-:W-:Y:S05]  /*2960*/  BRA.DIV UR11, `(.L_x_6784) ;  /* 0x000000360b5c7947 */ /* 0x000fea000b800000 */
[----:B0-----:R0:W1:Y:S02]  /*2970*/  SHFL.IDX PT, R29, R32, R17, R25 ;  /* 0x00000011201d7389 */ /* 0x00106400000e0019 */
.L_x_6942:
[----:B-1----:R-:W-:-:S07]  /*2980*/  IMAD R53, R49, R29, R53 ;  /* 0x0000001d31357224 */ /* 0x002fce00078e0235 */
.L_x_6783:
[----:B------:R-:W-:-:S13]  /*2990*/  ISETP.GE.AND P0, PT, R55, 0xe, PT ;  /* 0x0000000e3700780c */ /* 0x000fda0003f06270 */
[----:B------:R-:W-:Y:S05]  /*29a0*/  @!P0 BRA `(.L_x_6785) ;  /* 0x0000000000108947 */ /* 0x000fea0003800000 */
[----:B------:R-:W-:-:S03]  /*29b0*/  UMOV UR11, 0xffffffff ;  /* 0xffffffff000b7882 */ /* 0x000fc60000000000 */
[----:B------:R-:W-:Y:S05]  /*29c0*/  BRA.DIV UR11, `(.L_x_6786) ;  /* 0x000000360b647947 */ /* 0x000fea000b800000 */
[----:B0-----:R0:W1:Y:S02]  /*29d0*/  SHFL.IDX PT, R29, R32, R18, R25 ;  /* 0x00000012201d7389 */ /* 0x00106400000e0019 */
.L_x_6945:
[----:B-1----:R-:W-:-:S07]  /*29e0*/  IMAD R53, R50, R29, R53 ;  /* 0x0000001d32357224 */ /* 0x002fce00078e0235 */
.L_x_6785:
[----:B------:R-:W-:-:S13]  /*29f0*/  ISETP.GE.AND P0, PT, R55, 0xf, PT ;  /* 0x0000000f3700780c */ /* 0x000fda0003f06270 */
[----:B------:R-:W-:Y:S05]  /*2a00*/  @!P0 BRA `(.L_x_6787) ;  /* 0x0000000000108947 */ /* 0x000fea0003800000 */
[----:B------:R-:W-:-:S03]  /*2a10*/  UMOV UR11, 0xffffffff ;  /* 0xffffffff000b7882 */ /* 0x000fc60000000000 */
[----:B------:R-:W-:Y:S05]  /*2a20*/  BRA.DIV UR11, `(.L_x_6788) ;  /* 0x000000360b6c7947 */ /* 0x000fea000b800000 */
[----:B0-----:R0:W1:Y:S02]  /*2a30*/  SHFL.IDX PT, R29, R32, R19, R25 ;  /* 0x00000013201d7389 */ /* 0x00106400000e0019 */
.L_x_6948:
[----:B-1----:R-:W-:-:S07]  /*2a40*/  IMAD R53, R51, R29, R53 ;  /* 0x0000001d33357224 */ /* 0x002fce00078e0235 */
.L_x_6787:
[----:B------:R-:W-:-:S13]  /*2a50*/  ISETP.GE.AND P0, PT, R55, 0x10, PT ;  /* 0x000000103700780c */ /* 0x000fda0003f06270 */
[----:B------:R-:W-:Y:S05]  /*2a60*/  @!P0 BRA `(.L_x_6789) ;  /* 0x0000000000108947 */ /* 0x000fea0003800000 */
[----:B------:R-:W-:-:S03]  /*2a70*/  UMOV UR11, 0xffffffff ;  /* 0xffffffff000b7882 */ /* 0x000fc60000000000 */
[----:B------:R-:W-:Y:S05]  /*2a80*/  BRA.DIV UR11, `(.L_x_6790) ;  /* 0x000000360b747947 */ /* 0x000fea000b800000 */
[----:B0-----:R0:W1:Y:S02]  /*2a90*/  SHFL.IDX PT, R29, R32, R20, R25 ;  /* 0x00000014201d7389 */ /* 0x00106400000e0019 */
.L_x_6951:
[----:B-1----:R-:W-:-:S07]  /*2aa0*/  IMAD R53, R34, R29, R53 ;  /* 0x0000001d22357224 */ /* 0x002fce00078e0235 */
.L_x_6789:
        /* <DEDUP_REMOVED lines=8> */
.L_x_6758:
[----:B------:R-:W-:Y:S05]  /*2b30*/  BSYNC B0 ;  /* 0x0000000000007941 */ /* 0x000fea0003800000 */
.L_x_6757:
[----:B------:R-:W-:Y:S05]  /*2b40*/  @!P6 BRA `(.L_x_6792) ;  /* 0xffffffec0010e947 */ /* 0x000fea000383ffff */
[----:B------:R-:W-:Y:S05]  /*2b50*/  BSYNC B1 ;  /* 0x0000000000017941 */ /* 0x000fea0003800000 */
.L_x_6740:
[----:B------:R-:W-:Y:S05]  /*2b60*/  BRA `(.L_x_6738) ;  /* 0x0000002800407947 */ /* 0x000fea0003800000 */
.L_x_6739:
[----:B------:R-:W4:Y:S02]  /*2b70*/  LDCU UR11, c[0x0][0x3ac] ;  /* 0x00007580ff0b77ac */ /* 0x000f240008000800 */
[----:B----4-:R-:W-:-:S09]  /*2b80*/  UISETP.GT.U32.AND UP0, UPT, UR11, 0x1f, UPT ;  /* 0x0000001f0b00788c */ /* 0x010fd2000bf04070 */
[----:B------:R-:W-:Y:S05]  /*2b90*/  BRA.U UP0, `(.L_x_6793) ;  /* 0x0000001100dc7547 */ /* 0x000fea000b800000 */
[----:B------:R-:W-:-:S07]  /*2ba0*/  IMAD.MOV.U32 R52, RZ, RZ, RZ ;  /* 0x000000ffff347224 */ /* 0x000fce00078e00ff */
.L_x_6845:
        /* <DEDUP_REMOVED lines=16> */
.L_x_6794:
        /* <DEDUP_REMOVED lines=10> */
.L_x_6795:
        /* <DEDUP_REMOVED lines=10> */
.L_x_6796:
        /* <DEDUP_REMOVED lines=10> */
.L_x_6797:
        /* <DEDUP_REMOVED lines=11> */
.L_x_6798:
        /* <DEDUP_REMOVED lines=11> */
.L_x_6799:
        /* <DEDUP_REMOVED lines=11> */
.L_x_6800:
        /* <DEDUP_REMOVED lines=11> */
.L_x_6801:
        /* <DEDUP_REMOVED lines=10> */
.L_x_6802:
        /* <DEDUP_REMOVED lines=11> */
.L_x_6803:
        /* <DEDUP_REMOVED lines=11> */
.L_x_6804:
        /* <DEDUP_REMOVED lines=11> */
.L_x_6805:
        /* <DEDUP_REMOVED lines=11> */
.L_x_6806:
        /* <DEDUP_REMOVED lines=11> */
.L_x_6807:
        /* <DEDUP_REMOVED lines=11> */
.L_x_6808:
        /* <DEDUP_REMOVED lines=10> */
.L_x_6809:
        /* <DEDUP_REMOVED lines=29> */
.L_x_6844:
[----:B0-----:R-:W-:Y:S02]  /*3880*/  IMAD R32, R54, 0x44, R35 ;  /* 0x0000004436207824 */ /* 0x001fe400078e0223 */
[----:B-1----:R-:W-:-:S04]  /*3890*/  IMAD.MOV.U32 R53, RZ, RZ, RZ ;  /* 0x000000ffff357224 */ /* 0x002fc800078e00ff */
[----:B------:R-:W0:Y:S01]  /*38a0*/  LDS R32, [R32] ;  /* 0x0000000020207984 */ /* 0x000e220000000800 */
[----:B------:R-:W-:Y:S05]  /*38b0*/  @!P4 BRA `(.L_x_6812) ;  /* 0x000000000010c947 */ /* 0x000fea0003800000 */
[----:B------:R-:W-:-:S03]  /*38c0*/  UMOV UR11, 0xffffffff ;  /* 0xffffffff000b7882 */ /* 0x000fc60000000000 */
[----:B------:R-:W-:Y:S05]  /*38d0*/  BRA.DIV UR11, `(.L_x_6813) ;  /* 0x0000002a0b007947 */ /* 0x000fea000b800000 */
[----:B0-----:R0:W1:Y:S02]  /*38e0*/  SHFL.IDX PT, R29, R32, R28, R25 ;  /* 0x0000001c201d7389 */ /* 0x00106400000e0019 */
.L_x_6954:
[----:B-1-3--:R-:W-:-:S07]  /*38f0*/  IMAD R53, R37, R29, RZ ;  /* 0x0000001d25357224 */ /* 0x00afce00078e02ff */
.L_x_6812:
[----:B------:R-:W-:Y:S05]  /*3900*/  @!P3 BRA `(.L_x_6814) ;  /* 0x000000000010b947 */ /* 0x000fea0003800000 */
[----:B------:R-:W-:-:S03]  /*3910*/  UMOV UR11, 0xffffffff ;  /* 0xffffffff000b7882 */ /* 0x000fc60000000000 */
[----:B------:R-:W-:Y:S05]  /*3920*/  BRA.DIV UR11, `(.L_x_6815) ;  /* 0x0000002a0b0c7947 */ /* 0x000fea000b800000 */
[----:B0-----:R0:W1:Y:S02]  /*3930*/  SHFL.IDX PT, R29, R32, R6, R25 ;  /* 0x00000006201d7389 */ /* 0x00106400000e0019 */
.L_x_6957:
[----:B-1----:R-:W-:-:S07]  /*3940*/  IMAD R53, R38, R29, R53 ;  /* 0x0000001d26357224 */ /* 0x002fce00078e0235 */
.L_x_6814:
[----:B------:R-:W-:Y:S05]  /*3950*/  @!P2 BRA `(.L_x_6816) ;  /* 0x000000000010a947 */ /* 0x000fea0003800000 */
[----:B------:R-:W-:-:S03]  /*3960*/  UMOV UR11, 0xffffffff ;  /* 0xffffffff000b7882 */ /* 0x000fc60000000000 */
[----:B------:R-:W-:Y:S05]  /*3970*/  BRA.DIV UR11, `(.L_x_6817) ;  /* 0x0000002a0b187947 */ /* 0x000fea000b800000 */
[----:B0-----:R0:W1:Y:S02]  /*3980*/  SHFL.IDX PT, R29, R32, R7, R25 ;  /* 0x00000007201d7389 */ /* 0x00106400000e0019 */
.L_x_6960:
[----:B-1----:R-:W-:-:S07]  /*3990*/  IMAD R53, R39, R29, R53 ;  /* 0x0000001d27357224 */ /* 0x002fce00078e0235 */
.L_x_6816:
[----:B------:R-:W-:Y:S05]  /*39a0*/  @!P1 BRA `(.L_x_6818) ;  /* 0x0000000000109947 */ /* 0x000fea0003800000 */
[----:B------:R-:W-:-:S03]  /*39b0*/  UMOV UR11, 0xffffffff ;  /* 0xffffffff000b7882 */ /* 0x000fc60000000000 */
[----:B------:R-:W-:Y:S05]  /*39c0*/  BRA.DIV UR11, `(.L_x_6819) ;  /* 0x0000002a0b247947 */ /* 0x000fea000b800000 */
[----:B0-----:R0:W1:Y:S02]  /*39d0*/  SHFL.IDX PT, R29, R32, R8, R25 ;  /* 0x00000008201d7389 */ /* 0x00106400000e0019 */
.L_x_6963:
[----:B-1----:R-:W-:-:S07]  /*39e0*/  IMAD R53, R40, R29, R53 ;  /* 0x0000001d28357224 */ /* 0x002fce00078e0235 */
.L_x_6818:
[----:B------:R-:W1:Y:S02]  /*39f0*/  LDC R55, c[0x0][0x3ac] ;  /* 0x0000eb00ff377b82 */ /* 0x000e640000000800 */
[----:B-1----:R-:W-:-:S13]  /*3a00*/  ISETP.GE.AND P0, PT, R55, 0x5, PT ;  /* 0x000000053700780c */ /* 0x002fda0003f06270 */
[----:B------:R-:W-:Y:S05]  /*3a10*/  @!P0 BRA `(.L_x_6820) ;  /* 0x0000000000108947 */ /* 0x000fea0003800000 */
[----:B------:R-:W-:-:S03]  /*3a20*/  UMOV UR11, 0xffffffff ;  /* 0xffffffff000b7882 */ /* 0x000fc60000000000 */
[----:B------:R-:W-:Y:S05]  /*3a30*/  BRA.DIV UR11, `(.L_x_6821) ;  /* 0x0000002a0b287947 */ /* 0x000fea000b800000 */
[----:B0-----:R0:W1:Y:S02]  /*3a40*/  SHFL.IDX PT, R29, R32, R9, R25 ;  /* 0x00000009201d7389 */ /* 0x00106400000e0019 */
.L_x_6966:
[----:B-1----:R-:W-:-:S07]  /*3a50*/  IMAD R53, R41, R29, R53 ;  /* 0x0000001d29357224 */ /* 0x002fce00078e0235 */
.L_x_6820:
[----:B------:R-:W-:-:S13]  /*3a60*/  ISETP.GE.AND P0, PT, R55, 0x6, PT ;  /* 0x000000063700780c */ /* 0x000fda0003f06270 */
[----:B------:R-:W-:Y:S05]  /*3a70*/  @!P0 BRA `(.L_x_6822) ;  /* 0x0000000000108947 */ /* 0x000fea0003800000 */
[----:B------:R-:W-:-:S03]  /*3a80*/  UMOV UR11, 0xffffffff ;  /* 0xffffffff000b7882 */ /* 0x000fc60000000000 */
[----:B------:R-:W-:Y:S05]  /*3a90*/  BRA.DIV UR11, `(.L_x_6823) ;  /* 0x0000002a0b307947 */ /* 0x000fea000b800000 */
[----:B0-----:R0:W1:Y:S02]  /*3aa0*/  SHFL.IDX PT, R29, R32, R10, R25 ;  /* 0x0000000a201d7389 */ /* 0x00106400000e0019 */
.L_x_6969:
[----:B-1----:R-:W-:-:S07]  /*3ab0*/  IMAD R53, R42, R29, R53 ;  /* 0x0000001d2a357224 */ /* 0x002fce00078e0235 */
.L_x_6822:
[----:B------:R-:W-:-:S13]  /*3ac0*/  ISETP.GE.AND P0, PT, R55, 0x7, PT ;  /* 0x000000073700780c */ /* 0x000fda0003f06270 */
[----:B------:R-:W-:Y:S05]  /*3ad0*/  @!P0 BRA `(.L_x_6824) ;  /* 0x0000000000108947 */ /* 0x000fea0003800000 */
[----:B------:R-:W-:-:S03]  /*3ae0*/  UMOV UR11, 0xffffffff ;  /* 0xffffffff000b7882 */ /* 0x000fc60000000000 */
[----:B------:R-:W-:Y:S05]  /*3af0*/  BRA.DIV UR11, `(.L_x_6825) ;  /* 0x0000002a0b387947 */ /* 0x000fea000b800000 */
[----:B0-----:R0:W1:Y:S02]  /*3b00*/  SHFL.IDX PT, R29, R32, R11, R25 ;  /* 0x0000000b201d7389 */ /* 0x00106400000e0019 */
.L_x_6972:
[----:B-1----:R-:W-:-:S07]  /*3b10*/  IMAD R53, R43, R29, R53 ;  /* 0x0000001d2b357224 */ /* 0x002fce00078e0235 */
.L_x_6824:
[----:B------:R-:W-:-:S13]  /*3b20*/  ISETP.GE.AND P0, PT, R55, 0x8, PT ;  /* 0x000000083700780c */ /* 0x000fda0003f06270 */
[----:B------:R-:W-:Y:S05]  /*3b30*/  @!P0 BRA `(.L_x_6826) ;  /* 0x0000000000108947 */ /* 0x000fea0003800000 */
[----:B------:R-:W-:-:S03]  /*3b40*/  UMOV UR11, 0xffffffff ;  /* 0xffffffff000b7882 */ /* 0x000fc60000000000 */
[----:B------:R-:W-:Y:S05]  /*3b50*/  BRA.DIV UR11, `(.L_x_6827) ;  /* 0x0000002a0b407947 */ /* 0x000fea000b800000 */
[----:B0-----:R0:W1:Y:S02]  /*3b60*/  SHFL.IDX PT, R29, R32, R12, R25 ;  /* 0x0000000c201d7389 */ /* 0x00106400000e0019 */
.L_x_6975:
[----:B-1----:R-:W-:-:S07]  /*3b70*/  IMAD R53, R44, R29, R53 ;  /* 0x0000001d2c357224 */ /* 0x002fce00078e0235 */
.L_x_6826:
[----:B------:R-:W-:-:S13]  /*3b80*/  ISETP.GE.AND P0, PT, R55, 0x9, PT ;  /* 0x000000093700780c */ /* 0x000fda0003f06270 */
[----:B------:R-:W-:Y:S05]  /*3b90*/  @!P0 BRA `(.L_x_6828) ;  /* 0x0000000000108947 */ /* 0x000fea0003800000 */
[----:B------:R-:W-:-:S03]  /*3ba0*/  UMOV UR11, 0xffffffff ;  /* 0xffffffff000b7882 */ /* 0x000fc60000000000 */
[----:B------:R-:W-:Y:S05]  /*3bb0*/  BRA.DIV UR11, `(.L_x_6829) ;  /* 0x0000002a0b487947 */ /* 0x000fea000b800000 */
[----:B0-----:R0:W1:Y:S02]  /*3bc0*/  SHFL.IDX PT, R29, R32, R13, R25 ;  /* 0x0000000d201d7389 */ /* 0x00106400000e0019 */
.L_x_6978:
[----:B-1----:R-:W-:-:S07]  /*3bd0*/  IMAD R53, R45, R29, R53 ;  /* 0x0000001d2d357224 */ /* 0x002fce00078e0235 */
.L_x_6828:
[----:B------:R-:W-:-:S13]  /*3be0*/  ISETP.GE.AND P0, PT, R55, 0xa, PT ;  /* 0x0000000a3700780c */ /* 0x000fda0003f06270 */
[----:B------:R-:W-:Y:S05]  /*3bf0*/  @!P0 BRA `(.L_x_6830) ;  /* 0x0000000000108947 */ /* 0x000fea0003800000 */
[----:B------:R-:W-:-:S03]  /*3c00*/  UMOV UR11, 0xffffffff ;  /* 0xffffffff000b7882 */ /* 0x000fc60000000000 */
[----:B------:R-:W-:Y:S05]  /*3c10*/  BRA.DIV UR11, `(.L_x_6831) ;  /* 0x0000002a0b507947 */ /* 0x000fea000b800000 */
[----:B0-----:R0:W1:Y:S02]  /*3c20*/  SHFL.IDX PT, R29, R32, R14, R25 ;  /* 0x0000000e201d7389 */ /* 0x00106400000e0019 */
.L_x_6981:
[----:B-1----:R-:W-:-:S07]  /*3c30*/  IMAD R53, R46, R29, R53 ;  /* 0x0000001d2e357224 */ /* 0x002fce00078e0235 */
.L_x_6830:
[----:B------:R-:W-:-:S13]  /*3c40*/  ISETP.GE.AND P0, PT, R55, 0xb, PT ;  /* 0x0000000b3700780c */ /* 0x000fda0003f06270 */
[----:B------:R-:W-:Y:S05]  /*3c50*/  @!P0 BRA `(.L_x_6832) ;  /* 0x0000000000108947 */ /* 0x000fea0003800000 */
[----:B------:R-:W-:-:S03]  /*3c60*/  UMOV UR11, 0xffffffff ;  /* 0xffffffff000b7882 */ /* 0x000fc60000000000 */
[----:B------:R-:W-:Y:S05]  /*3c70*/  BRA.DIV UR11, `(.L_x_6833) ;  /* 0x0000002a0b587947 */ /* 0x000fea000b800000 */
[----:B0-----:R0:W1:Y:S02]  /*3c80*/  SHFL.IDX PT, R29, R32, R15, R25 ;  /* 0x0000000f201d7389 */ /* 0x00106400000e0019 */
.L_x_6984:
[----:B-1----:R-:W-:-:S07]  /*3c90*/  IMAD R53, R47, R29, R53 ;  /* 0x0000001d2f357224 */ /* 0x002fce00078e0235 */
.L_x_6832:
[----:B------:R-:W-:-:S13]  /*3ca0*/  ISETP.GE.AND P0, PT, R55, 0xc, PT ;  /* 0x0000000c3700780c */ /* 0x000fda0003f06270 */
[----:B------:R-:W-:Y:S05]  /*3cb0*/  @!P0 BRA `(.L_x_6834) ;  /* 0x0000000000108947 */ /* 0x000fea0003800000 */
[----:B------:R-:W-:-:S03]  /*3cc0*/  UMOV UR11, 0xffffffff ;  /* 0xffffffff000b7882 */ /* 0x000fc60000000000 */
[----:B------:R-:W-:Y:S05]  /*3cd0*/  BRA.DIV UR11, `(.L_x_6835) ;  /* 0x0000002a0b607947 */ /* 0x000fea000b800000 */
[----:B0-----:R0:W1:Y:S02]  /*3ce0*/  SHFL.IDX PT, R29, R32, R16, R25 ;  /* 0x00000010201d7389 */ /* 0x00106400000e0019 */
.L_x_6987:
[----:B-1----:R-:W-:-:S07]  /*3cf0*/  IMAD R53, R48, R29, R53 ;  /* 0x0000001d30357224 */ /* 0x002fce00078e0235 */
.L_x_6834:
[----:B------:R-:W-:-:S13]  /*3d00*/  ISETP.GE.AND P0, PT, R55, 0xd, PT ;  /* 0x0000000d3700780c */ /* 0x000fda0003f06270 */
[----:B------:R-:W-:Y:S05]  /*3d10*/  @!P0 BRA `(.L_x_6836) ;  /* 0x0000000000108947 */ /* 0x000fea0003800000 */
[----:B------:R-:W-:-:S03]  /*3d20*/  UMOV UR11, 0xffffffff ;  /* 0xffffffff000b7882 */ /* 0x000fc60000000000 */
[----:B------:R-:W-:Y:S05]  /*3d30*/  BRA.DIV UR11, `(.L_x_6837) ;  /* 0x0000002a0b687947 */ /* 0x000fea000b800000 */
[----:B0-----:R0:W1:Y:S02]  /*3d40*/  SHFL.IDX PT, R29, R32, R17, R25 ;  /* 0x00000011201d7389 */ /* 0x00106400000e0019 */
.L_x_6990:
[----:B-1----:R-:W-:-:S07]  /*3d50*/  IMAD R53, R49, R29, R53 ;  /* 0x0000001d31357224 */ /* 0x002fce00078e0235 */
.L_x_6836:
[----:B------:R-:W-:-:S13]  /*3d60*/  ISETP.GE.AND P0, PT, R55, 0xe, PT ;  /* 0x0000000e3700780c */ /* 0x000fda0003f06270 */
[----:B------:R-:W-:Y:S05]  /*3d70*/  @!P0 BRA `(.L_x_6838) ;  /* 0x0000000000108947 */ /* 0x000fea0003800000 */
[----:B------:R-:W-:-:S03]  /*3d80*/  UMOV UR11, 0xffffffff ;  /* 0xffffffff000b7882 */ /* 0x000fc60000000000 */
[----:B------:R-:W-:Y:S05]  /*3d90*/  BRA.DIV UR11, `(.L_x_6839) ;  /* 0x0000002a0b707947 */ /* 0x000fea000b800000 */
[----:B0-----:R0:W1:Y:S02]  /*3da0*/  SHFL.IDX PT, R29, R32, R18, R25 ;  /* 0x00000012201d7389 */ /* 0x00106400000e0019 */
.L_x_6993:
[----:B-1----:R-:W-:-:S07]  /*3db0*/  IMAD R53, R50, R29, R53 ;  /* 0x0000001d32357224 */ /* 0x002fce00078e0235 */
.L_x_6838:
[----:B------:R-:W-:-:S13]  /*3dc0*/  ISETP.GE.AND P0, PT, R55, 0xf, PT ;  /* 0x0000000f3700780c */ /* 0x000fda0003f06270 */
[----:B------:R-:W-:Y:S05]  /*3dd0*/  @!P0 BRA `(.L_x_6840) ;  /* 0x0000000000108947 */ /* 0x000fea0003800000 */
[----:B------:R-:W-:-:S03]  /*3de0*/  UMOV UR11, 0xffffffff ;  /* 0xffffffff000b7882 */ /* 0x000fc60000000000 */
[----:B------:R-:W-:Y:S05]  /*3df0*/  BRA.DIV UR11, `(.L_x_6841) ;  /* 0x0000002a0b787947 */ /* 0x000fea000b800000 */
[----:B0-----:R0:W1:Y:S02]  /*3e00*/  SHFL.IDX PT, R29, R32, R19, R25 ;  /* 0x00000013201d7389 */ /* 0x00106400000e0019 */
.L_x_6996:
[----:B-1----:R-:W-:-:S07]  /*3e10*/  IMAD R53, R51, R29, R53 ;  /* 0x0000001d33357224 */ /* 0x002fce00078e0235 */
.L_x_6840:
[----:B------:R-:W-:-:S13]  /*3e20*/  ISETP.GE.AND P0, PT, R55, 0x10, PT ;  /* 0x000000103700780c */ /* 0x000fda0003f06270 */
[----:B------:R-:W-:Y:S05]  /*3e30*/  @!P0 BRA `(.L_x_6842) ;  /* 0x0000000000108947 */ /* 0x000fea0003800000 */
[----:B------:R-:W-:-:S03]  /*3e40*/  UMOV UR11, 0xffffffff ;  /* 0xffffffff000b7882 */ /* 0x000fc60000000000 */
[----:B------:R-:W-:Y:S05]  /*3e50*/  BRA.DIV UR11, `(.L_x_6843) ;  /* 0x0000002a0b807947 */ /* 0x000fea000b800000 */
[----:B0-----:R0:W1:Y:S02]  /*3e60*/  SHFL.IDX PT, R29, R32, R20, R25 ;  /* 0x00000014201d7389 */ /* 0x00106400000e0019 */
.L_x_6999:
[----:B-1----:R-:W-:-:S07]  /*3e70*/  IMAD R53, R34, R29, R53 ;  /* 0x0000001d22357224 */ /* 0x002fce00078e0235 */
.L_x_6842:
[C---:B------:R-:W-:Y:S01]  /*3e80*/  IMAD R30, R54.reuse, UR6, R33 ;  /* 0x00000006361e7c24 */ /* 0x040fe2000f8e0221 */
[----:B------:R-:W-:-:S03]  /*3e90*/  IADD3 R54, PT, PT, R54, UR8, RZ ;  /* 0x0000000836367c10 */ /* 0x000fc6000fffe0ff */
[----:B------:R-:W-:Y:S01]  /*3ea0*/  IMAD R30, R30, 0x4, R31 ;  /* 0x000000041e1e7824 */ /* 0x000fe200078e021f */
[----:B------:R-:W-:-:S04]  /*3eb0*/  ISETP.GE.AND P0, PT, R54, UR22, PT ;  /* 0x0000001636007c0c */ /* 0x000fc8000bf06270 */
[----:B------:R1:W-:Y:S09]  /*3ec0*/  STS [R30], R53 ;  /* 0x000000351e007388 */ /* 0x0003f20000000800 */
[----:B------:R-:W-:Y:S05]  /*3ed0*/  @!P0 BRA `(.L_x_6844) ;  /* 0xfffffff800688947 */ /* 0x000fea000383ffff */
.L_x_6811:
[----:B------:R-:W-:Y:S05]  /*3ee0*/  BSYNC B0 ;  /* 0x0000000000007941 */ /* 0x000fea0003800000 */
.L_x_6810:
[----:B------:R-:W-:Y:S05]  /*3ef0*/  @!P6 BRA `(.L_x_6845) ;  /* 0xffffffec002ce947 */ /* 0x000fea000383ffff */
[----:B------:R-:W-:Y:S05]  /*3f00*/  BRA `(.L_x_6738) ;  /* 0x0000001400587947 */ /* 0x000fea0003800000 */
.L_x_6793:
[----:B------:R-:W-:-:S07]  /*3f10*/  IMAD.MOV.U32 R52, RZ, RZ, RZ ;  /* 0x000000ffff347224 */ /* 0x000fce00078e00ff */
.L_x_6897:
        /* <DEDUP_REMOVED lines=17> */
.L_x_6846:
        /* <DEDUP_REMOVED lines=10> */
.L_x_6847:
        /* <DEDUP_REMOVED lines=10> */
.L_x_6848:
        /* <DEDUP_REMOVED lines=11> */
.L_x_6849:
        /* <DEDUP_REMOVED lines=11> */
.L_x_6850:
        /* <DEDUP_REMOVED lines=11> */
.L_x_6851:
        /* <DEDUP_REMOVED lines=11> */
.L_x_6852:
        /* <DEDUP_REMOVED lines=11> */
.L_x_6853:
        /* <DEDUP_REMOVED lines=10> */
.L_x_6854:
        /* <DEDUP_REMOVED lines=11> */
.L_x_6855:
        /* <DEDUP_REMOVED lines=11> */
.L_x_6856:
        /* <DEDUP_REMOVED lines=11> */
.L_x_6857:
        /* <DEDUP_REMOVED lines=11> */
.L_x_6858:
        /* <DEDUP_REMOVED lines=11> */
.L_x_6859:
        /* <DEDUP_REMOVED lines=11> */
.L_x_6860:
        /* <DEDUP_REMOVED lines=11> */
.L_x_6861:
        /* <DEDUP_REMOVED lines=27> */
.L_x_6896:
[----:B------:R-:W-:Y:S02]  /*4c00*/  IMAD R32, R54, 0x44, R35 ;  /* 0x0000004436207824 */ /* 0x000fe400078e0223 */
[----:B------:R-:W-:-:S04]  /*4c10*/  IMAD.MOV.U32 R53, RZ, RZ, RZ ;  /* 0x000000ffff357224 */ /* 0x000fc800078e00ff */
[----:B------:R-:W0:Y:S01]  /*4c20*/  LDS R32, [R32] ;  /* 0x0000000020207984 */ /* 0x000e220000000800 */
[----:B------:R-:W-:Y:S05]  /*4c30*/  @!P3 BRA `(.L_x_6863) ;  /* 0x000000000010b947 */ /* 0x000fea0003800000 */
[----:B------:R-:W-:-:S03]  /*4c40*/  UMOV UR11, 0xffffffff ;  /* 0xffffffff000b7882 */ /* 0x000fc60000000000 */
[----:B------:R-:W-:Y:S05]  /*4c50*/  BRA.DIV UR11, `(.L_x_6864) ;  /* 0x0000001e0b207947 */ /* 0x000fea000b800000 */
[----:B0-----:R0:W1:Y:S02]  /*4c60*/  SHFL.IDX PT, R56, R32, R28, R25 ;  /* 0x0000001c20387389 */ /* 0x00106400000e0019 */
.L_x_7001:
[----:B-1-3--:R-:W-:-:S07]  /*4c70*/  IMAD R53, R37, R56, RZ ;  /* 0x0000003825357224 */ /* 0x00afce00078e02ff */
.L_x_6863:
[----:B------:R-:W-:Y:S05]  /*4c80*/  @!P2 BRA `(.L_x_6865) ;  /* 0x000000000010a947 */ /* 0x000fea0003800000 */
[----:B------:R-:W-:-:S03]  /*4c90*/  UMOV UR11, 0xffffffff ;  /* 0xffffffff000b7882 */ /* 0x000fc60000000000 */
[----:B------:R-:W-:Y:S05]  /*4ca0*/  BRA.DIV UR11, `(.L_x_6866) ;  /* 0x0000001e0b287947 */ /* 0x000fea000b800000 */
[----:B0-----:R0:W1:Y:S02]  /*4cb0*/  SHFL.IDX PT, R29, R32, R6, R25 ;  /* 0x00000006201d7389 */ /* 0x00106400000e0019 */
.L_x_7004:
[----:B-1----:R-:W-:-:S07]  /*4cc0*/  IMAD R53, R38, R29, R53 ;  /* 0x0000001d26357224 */ /* 0x002fce00078e0235 */
.L_x_6865:
[----:B------:R-:W-:Y:S05]  /*4cd0*/  @!P1 BRA `(.L_x_6867) ;  /* 0x0000000000109947 */ /* 0x000fea0003800000 */
[----:B------:R-:W-:-:S03]  /*4ce0*/  UMOV UR11, 0xffffffff ;  /* 0xffffffff000b7882 */ /* 0x000fc60000000000 */
[----:B------:R-:W-:Y:S05]  /*4cf0*/  BRA.DIV UR11, `(.L_x_6868) ;  /* 0x0000001e0b347947 */ /* 0x000fea000b800000 */
[----:B0-----:R0:W1:Y:S02]  /*4d00*/  SHFL.IDX PT, R29, R32, R7, R25 ;  /* 0x00000007201d7389 */ /* 0x00106400000e0019 */
.L_x_7007:
[----:B-1----:R-:W-:-:S07]  /*4d10*/  IMAD R53, R39, R29, R53 ;  /* 0x0000001d27357224 */ /* 0x002fce00078e0235 */
.L_x_6867:
[----:B------:R-:W1:Y:S02]  /*4d20*/  LDC R31, c[0x0][0x3ac] ;  /* 0x0000eb00ff1f7b82 */ /* 0x000e640000000800 */
[----:B-1----:R-:W-:-:S13]  /*4d30*/  ISETP.GE.AND P0, PT, R31, 0x4, PT ;  /* 0x000000041f00780c */ /* 0x002fda0003f06270 */
[----:B------:R-:W-:Y:S05]  /*4d40*/  @!P0 BRA `(.L_x_6869) ;  /* 0x0000000000108947 */ /* 0x000fea0003800000 */
[----:B------:R-:W-:-:S03]  /*4d50*/  UMOV UR11, 0xffffffff ;  /* 0xffffffff000b7882 */ /* 0x000fc60000000000 */
[----:B------:R-:W-:Y:S05]  /*4d60*/  BRA.DIV UR11, `(.L_x_6870) ;  /* 0x0000001e0b387947 */ /* 0x000fea000b800000 */
[----:B0-----:R0:W1:Y:S02]  /*4d70*/  SHFL.IDX PT, R29, R32, R8, R25 ;  /* 0x00000008201d7389 */ /* 0x00106400000e0019 */
.L_x_7010:
[----:B-1----:R-:W-:-:S07]  /*4d80*/  IMAD R53, R40, R29, R53 ;  /* 0x0000001d28357224 */ /* 0x002fce00078e0235 */
.L_x_6869:
[----:B------:R-:W-:-:S13]  /*4d90*/  ISETP.GE.AND P0, PT, R31, 0x5, PT ;  /* 0x000000051f00780c */ /* 0x000fda0003f06270 */
[----:B------:R-:W-:Y:S05]  /*4da0*/  @!P0 BRA `(.L_x_6871) ;  /* 0x0000000000108947 */ /* 0x000fea0003800000 */
[----:B------:R-:W-:-:S03]  /*4db0*/  UMOV UR11, 0xffffffff ;  /* 0xffffffff000b7882 */ /* 0x000fc60000000000 */
[----:B------:R-:W-:Y:S05]  /*4dc0*/  BRA.DIV UR11, `(.L_x_6872) ;  /* 0x0000001e0b407947 */ /* 0x000fea000b800000 */
[----:B0-----:R0:W1:Y:S02]  /*4dd0*/  SHFL.IDX PT, R29, R32, R9, R25 ;  /* 0x00000009201d7389 */ /* 0x00106400000e0019 */
.L_x_7013:
[----:B-1----:R-:W-:-:S07]  /*4de0*/  IMAD R53, R41, R29, R53 ;  /* 0x0000001d29357224 */ /* 0x002fce00078e0235 */
.L_x_6871:
[----:B------:R-:W-:-:S13]  /*4df0*/  ISETP.GE.AND P0, PT, R31, 0x6, PT ;  /* 0x000000061f00780c */ /* 0x000fda0003f06270 */
[----:B------:R-:W-:Y:S05]  /*4e00*/  @!P0 BRA `(.L_x_6873) ;  /* 0x0000000000108947 */ /* 0x000fea0003800000 */
[----:B------:R-:W-:-:S03]  /*4e10*/  UMOV UR11, 0xffffffff ;  /* 0xffffffff000b7882 */ /* 0x000fc60000000000 */
[----:B------:R-:W-:Y:S05]  /*4e20*/  BRA.DIV UR11, `(.L_x_6874) ;  /* 0x0000001e0b487947 */ /* 0x000fea000b800000 */
[----:B0-----:R0:W1:Y:S02]  /*4e30*/  SHFL.IDX PT, R29, R32, R10, R25 ;  /* 0x0000000a201d7389 */ /* 0x00106400000e0019 */
.L_x_7016:
[----:B-1----:R-:W-:-:S07]  /*4e40*/  IMAD R53, R42, R29, R53 ;  /* 0x0000001d2a357224 */ /* 0x002fce00078e0235 */
.L_x_6873:
[----:B------:R-:W-:-:S13]  /*4e50*/  ISETP.GE.AND P0, PT, R31, 0x7, PT ;  /* 0x000000071f00780c */ /* 0x000fda0003f06270 */
[----:B------:R-:W-:Y:S05]  /*4e60*/  @!P0 BRA `(.L_x_6875) ;  /* 0x0000000000108947 */ /* 0x000fea0003800000 */
[----:B------:R-:W-:-:S03]  /*4e70*/  UMOV UR11, 0xffffffff ;  /* 0xffffffff000b7882 */ /* 0x000fc60000000000 */
[----:B------:R-:W-:Y:S05]  /*4e80*/  BRA.DIV UR11, `(.L_x_6876) ;  /* 0x0000001e0b507947 */ /* 0x000fea000b800000 */
[----:B0-----:R0:W1:Y:S02]  /*4e90*/  SHFL.IDX PT, R29, R32, R11, R25 ;  /* 0x0000000b201d7389 */ /* 0x00106400000e0019 */
.L_x_7019:
[----:B-1----:R-:W-:-:S07]  /*4ea0*/  IMAD R53, R43, R29, R53 ;  /* 0x0000001d2b357224 */ /* 0x002fce00078e0235 */
.L_x_6875:
[----:B------:R-:W-:-:S13]  /*4eb0*/  ISETP.GE.AND P0, PT, R31, 0x8, PT ;  /* 0x000000081f00780c */ /* 0x000fda0003f06270 */
[----:B------:R-:W-:Y:S05]  /*4ec0*/  @!P0 BRA `(.L_x_6877) ;  /* 0x0000000000108947 */ /* 0x000fea0003800000 */
[----:B------:R-:W-:-:S03]  /*4ed0*/  UMOV UR11, 0xffffffff ;  /* 0xffffffff000b7882 */ /* 0x000fc60000000000 */
[----:B------:R-:W-:Y:S05]  /*4ee0*/  BRA.DIV UR11, `(.L_x_6878) ;  /* 0x0000001e0b587947 */ /* 0x000fea000b800000 */
[----:B0-----:R0:W1:Y:S02]  /*4ef0*/  SHFL.IDX PT, R29, R32, R12, R25 ;  /* 0x0000000c201d7389 */ /* 0x00106400000e0019 */
.L_x_7022:
[----:B-1----:R-:W-:-:S07]  /*4f00*/  IMAD R53, R44, R29, R53 ;  /* 0x0000001d2c357224 */ /* 0x002fce00078e0235 */
.L_x_6877:
[----:B------:R-:W-:-:S13]  /*4f10*/  ISETP.GE.AND P0, PT, R31, 0x9, PT ;  /* 0x000000091f00780c */ /* 0x000fda0003f06270 */
[----:B------:R-:W-:Y:S05]  /*4f20*/  @!P0 BRA `(.L_x_6879) ;  /* 0x0000000000108947 */ /* 0x000fea0003800000 */
[----:B------:R-:W-:-:S03]  /*4f30*/  UMOV UR11, 0xffffffff ;  /* 0xffffffff000b7882 */ /* 0x000fc60000000000 */
[----:B------:R-:W-:Y:S05]  /*4f40*/  BRA.DIV UR11, `(.L_x_6880) ;  /* 0x0000001e0b607947 */ /* 0x000fea000b800000 */
[----:B0-----:R0:W1:Y:S02]  /*4f50*/  SHFL.IDX PT, R29, R32, R13, R25 ;  /* 0x0000000d201d7389 */ /* 0x00106400000e0019 */
.L_x_7025:
[----:B-1----:R-:W-:-:S07]  /*4f60*/  IMAD R53, R45, R29, R53 ;  /* 0x0000001d2d357224 */ /* 0x002fce00078e0235 */
.L_x_6879:
[----:B------:R-:W-:-:S13]  /*4f70*/  ISETP.GE.AND P0, PT, R31, 0xa, PT ;  /* 0x0000000a1f00780c */ /* 0x000fda0003f06270 */
[----:B------:R-:W-:Y:S05]  /*4f80*/  @!P0 BRA `(.L_x_6881) ;  /* 0x0000000000108947 */ /* 0x000fea0003800000 */
[----:B------:R-:W-:-:S03]  /*4f90*/  UMOV UR11, 0xffffffff ;  /* 0xffffffff000b7882 */ /* 0x000fc60000000000 */
[----:B------:R-:W-:Y:S05]  /*4fa0*/  BRA.DIV UR11, `(.L_x_6882) ;  /* 0x0000001e0b687947 */ /* 0x000fea000b800000 */
[----:B0-----:R0:W1:Y:S02]  /*4fb0*/  SHFL.IDX PT, R29, R32, R14, R25 ;  /* 0x0000000e201d7389 */ /* 0x00106400000e0019 */
.L_x_7028:
[----:B-1----:R-:W-:-:S07]  /*4fc0*/  IMAD R53, R46, R29, R53 ;  /* 0x0000001d2e357224 */ /* 0x002fce00078e0235 */
.L_x_6881:
[----:B------:R-:W-:-:S13]  /*4fd0*/  ISETP.GE.AND P0, PT, R31, 0xb, PT ;  /* 0x0000000b1f00780c */ /* 0x000fda0003f06270 */
[----:B------:R-:W-:Y:S05]  /*4fe0*/  @!P0 BRA `(.L_x_6883) ;  /* 0x0000000000108947 */ /* 0x000fea0003800000 */
[----:B------:R-:W-:-:S03]  /*4ff0*/  UMOV UR11, 0xffffffff ;  /* 0xffffffff000b7882 */ /* 0x000fc60000000000 */
[----:B------:R-:W-:Y:S05]  /*5000*/  BRA.DIV UR11, `(.L_x_6884) ;  /* 0x0000001e0b707947 */ /* 0x000fea000b800000 */
[----:B0-----:R0:W1:Y:S02]  /*5010*/  SHFL.IDX PT, R29, R32, R15, R25 ;  /* 0x0000000f201d7389 */ /* 0x00106400000e0019 */
.L_x_7031:
[----:B-1----:R-:W-:-:S07]  /*5020*/  IMAD R53, R47, R29, R53 ;  /* 0x0000001d2f357224 */ /* 0x002fce00078e0235 */
.L_x_6883:
[----:B------:R-:W-:-:S13]  /*5030*/  ISETP.GE.AND P0, PT, R31, 0xc, PT ;  /* 0x0000000c1f00780c */ /* 0x000fda0003f06270 */
[----:B------:R-:W-:Y:S05]  /*5040*/  @!P0 BRA `(.L_x_6885) ;  /* 0x0000000000108947 */ /* 0x000fea0003800000 */
[----:B------:R-:W-:-:S03]  /*5050*/  UMOV UR11, 0xffffffff ;  /* 0xffffffff000b7882 */ /* 0x000fc60000000000 */
[----:B------:R-:W-:Y:S05]  /*5060*/  BRA.DIV UR11, `(.L_x_6886) ;  /* 0x0000001e0b787947 */ /* 0x000fea000b800000 */
[----:B0-----:R0:W1:Y:S02]  /*5070*/  SHFL.IDX PT, R29, R32, R16, R25 ;  /* 0x00000010201d7389 */ /* 0x00106400000e0019 */
.L_x_7034:
[----:B-1----:R-:W-:-:S07]  /*5080*/  IMAD R53, R48, R29, R53 ;  /* 0x0000001d30357224 */ /* 0x002fce00078e0235 */
.L_x_6885:
[----:B------:R-:W-:-:S13]  /*5090*/  ISETP.GE.AND P0, PT, R31, 0xd, PT ;  /* 0x0000000d1f00780c */ /* 0x000fda0003f06270 */
[----:B------:R-:W-:Y:S05]  /*50a0*/  @!P0 BRA `(.L_x_6887) ;  /* 0x0000000000108947 */ /* 0x000fea0003800000 */
[----:B------:R-:W-:-:S03]  /*50b0*/  UMOV UR11, 0xffffffff ;  /* 0xffffffff000b7882 */ /* 0x000fc60000000000 */
[----:B------:R-:W-:Y:S05]  /*50c0*/  BRA.DIV UR11, `(.L_x_6888) ;  /* 0x0000001e0b807947 */ /* 0x000fea000b800000 */
[----:B0-----:R0:W1:Y:S02]  /*50d0*/  SHFL.IDX PT, R29, R32, R17, R25 ;  /* 0x00000011201d7389 */ /* 0x00106400000e0019 */
.L_x_7037:
[----:B-1----:R-:W-:-:S07]  /*50e0*/  IMAD R53, R49, R29, R53 ;  /* 0x0000001d31357224 */ /* 0x002fce00078e0235 */
.L_x_6887:
[----:B------:R-:W-:-:S13]  /*50f0*/  ISETP.GE.AND P0, PT, R31, 0xe, PT ;  /* 0x0000000e1f00780c */ /* 0x000fda0003f06270 */
[----:B------:R-:W-:Y:S05]  /*5100*/  @!P0 BRA `(.L_x_6889) ;  /* 0x0000000000108947 */ /* 0x000fea0003800000 */
[----:B------:R-:W-:-:S03]  /*5110*/  UMOV UR11, 0xffffffff ;  /* 0xffffffff000b7882 */ /* 0x000fc60000000000 */
[----:B------:R-:W-:Y:S05]  /*5120*/  BRA.DIV UR11, `(.L_x_6890) ;  /* 0x0000001e0b887947 */ /* 0x000fea000b800000 */
[----:B0-----:R0:W1:Y:S02]  /*5130*/  SHFL.IDX PT, R29, R32, R18, R25 ;  /* 0x00000012201d7389 */ /* 0x00106400000e0019 */
.L_x_7040:
[----:B-1----:R-:W-:-:S07]  /*5140*/  IMAD R53, R50, R29, R53 ;  /* 0x0000001d32357224 */ /* 0x002fce00078e0235 */
.L_x_6889:
[----:B------:R-:W-:-:S13]  /*5150*/  ISETP.GE.AND P0, PT, R31, 0xf, PT ;  /* 0x0000000f1f00780c */ /* 0x000fda0003f06270 */
[----:B------:R-:W-:Y:S05]  /*5160*/  @!P0 BRA `(.L_x_6891) ;  /* 0x0000000000108947 */ /* 0x000fea0003800000 */
[----:B------:R-:W-:-:S03]  /*5170*/  UMOV UR11, 0xffffffff ;  /* 0xffffffff000b7882 */ /* 0x000fc60000000000 */
[----:B------:R-:W-:Y:S05]  /*5180*/  BRA.DIV UR11, `(.L_x_6892) ;  /* 0x0000001e0b907947 */ /* 0x000fea000b800000 */
[----:B0-----:R0:W1:Y:S02]  /*5190*/  SHFL.IDX PT, R29, R32, R19, R25 ;  /* 0x00000013201d7389 */ /* 0x00106400000e0019 */
.L_x_7043:
[----:B-1----:R-:W-:-:S07]  /*51a0*/  IMAD R53, R51, R29, R53 ;  /* 0x0000001d33357224 */ /* 0x002fce00078e0235 */
.L_x_6891:
[----:B------:R-:W-:-:S13]  /*51b0*/  ISETP.GE.AND P0, PT, R31, 0x10, PT ;  /* 0x000000101f00780c */ /* 0x000fda0003f06270 */
[----:B------:R-:W-:Y:S05]  /*51c0*/  @!P0 BRA `(.L_x_6893) ;  /* 0x0000000000108947 */ /* 0x000fea0003800000 */
[----:B------:R-:W-:-:S03]  /*51d0*/  UMOV UR11, 0xffffffff ;  /* 0xffffffff000b7882 */ /* 0x000fc60000000000 */
[----:B------:R-:W-:Y:S05]  /*51e0*/  BRA.DIV UR11, `(.L_x_6894) ;  /* 0x0000001e0b987947 */ /* 0x000fea000b800000 */
[----:B0-----:R0:W1:Y:S02]  /*51f0*/  SHFL.IDX PT, R29, R32, R20, R25 ;  /* 0x00000014201d7389 */ /* 0x00106400000e0019 */
.L_x_7046:
[----:B-1----:R-:W-:-:S07]  /*5200*/  IMAD R53, R34, R29, R53 ;  /* 0x0000001d22357224 */ /* 0x002fce00078e0235 */
.L_x_6893:
[----:B------:R-:W-:-:S07]  /*5210*/  IMAD.U32 R29, RZ, RZ, UR13 ;  /* 0x0000000dff1d7e24 */ /* 0x000fce000f8e00ff */
.L_x_6895:
        /* <DEDUP_REMOVED lines=36> */
.L_x_6862:
[----:B------:R-:W-:Y:S05]  /*5460*/  @!P6 BRA `(.L_x_6897) ;  /* 0xffffffe800ace947 */ /* 0x000fea000383ffff */
.L_x_6738:
        /* <DEDUP_REMOVED lines=33> */
.L_x_6899:
[----:B------:R-:W-:Y:S05]  /*5680*/  BSYNC.RECONVERGENT B0 ;  /* 0x0000000000007941 */ /* 0x000fea0003800200 */
.L_x_6898:
[----:B------:R-:W-:Y:S04]  /*5690*/  BSSY.RECONVERGENT B0, `(.L_x_6900) ;  /* 0x000001e000007945 */ /* 0x000fe80003800200 */
[----:B------:R-:W-:Y:S05]  /*56a0*/  @!P5 BRA `(.L_x_6901) ;  /* 0x000000000070d947 */ /* 0x000fea0003800000 */
[----:B01-3--:R-:W0:Y:S01]  /*56b0*/  S2R R31, SR_CgaCtaId ;  /* 0x00000000001f7919 */ /* 0x00be220000008800 */
[----:B--2-4-:R-:W-:-:S05]  /*56c0*/  MOV R30, 0x400 ;  /* 0x00000400001e7802 */ /* 0x014fca0000000f00 */
[----:B------:R-:W-:-:S05]  /*56d0*/  VIADD R30, R30, 0x880 ;  /* 0x000008801e1e7836 */ /* 0x000fca0000000000 */
[----:B0-----:R-:W-:-:S07]  /*56e0*/  LEA R36, R31, R30, 0x18 ;  /* 0x0000001e1f247211 */ /* 0x001fce00078ec0ff */
.L_x_6902:
        /* <DEDUP_REMOVED lines=24> */
.L_x_6901:
[----:B------:R-:W-:Y:S05]  /*5870*/  BSYNC.RECONVERGENT B0 ;  /* 0x0000000000007941 */ /* 0x000fea0003800200 */
.L_x_6900:
[----:B------:R-:W5:Y:S02]  /*5880*/  LDCU UR11, c[0x0][0x374] ;  /* 0x00006e80ff0b77ac */ /* 0x000f640008000800 */
[----:B-----5:R-:W-:Y:S02]  /*5890*/  UIADD3 UR10, UPT, UPT, UR11, UR10, URZ ;  /* 0x0000000a0b0a7290 */ /* 0x020fe4000fffe0ff */
[----:B------:R-:W-:-:S04]  /*58a0*/  USHF.L.U32 UR11, UR11, 0x2, URZ ;  /* 0x000000020b0b7899 */ /* 0x000fc800080006ff */
[----:B------:R-:W-:-:S09]  /*58b0*/  UISETP.GE.U32.AND UP0, UPT, UR10, UR11, UPT ;  /* 0x0000000b0a00728c */ /* 0x000fd2000bf06070 */
[----:B------:R-:W-:Y:S05]  /*58c0*/  BRA.U !UP0, `(.L_x_6903) ;  /* 0xffffffb508e87547 */ /* 0x000fea000b83ffff */
[----:B------:R-:W-:Y:S05]  /*58d0*/  EXIT ;  /* 0x000000000000794d */ /* 0x000fea0003800000 */
.L_x_6760:
[----:B------:R-:W-:Y:S01]  /*58e0*/  BSSY B2, `(.L_x_6904) ;  /* 0x0000006000027945 */ /* 0x000fe20003800000 */
[----:B------:R-:W-:Y:S02]  /*58f0*/  IMAD.MOV.U32 R30, RZ, RZ, R28 ;  /* 0x000000ffff1e7224 */ /* 0x000fe400078e001c */
[----:B------:R-:W-:-:S07]  /*5900*/  IMAD.MOV.U32 R29, RZ, RZ, -0x1 ;  /* 0xffffffffff1d7424 */ /* 0x000fce00078e00ff */
[----:B0--3--:R-:W-:Y:S05]  /*5910*/  WARPSYNC.COLLECTIVE R29, `(.L_x_6905) ;  /* 0x000000001d087348 */ /* 0x009fea0003c00000 */
[----:B0-----:R0:W1:Y:S02]  /*5920*/  SHFL.IDX P0, R29, R32, R30, R25 ;  /* 0x0000001e201d7389 */ /* 0x0010640000000019 */
[----:B01-3--:R-:W-:Y:S05]  /*5930*/  ENDCOLLECTIVE ;  /* 0x000000000000791b */ /* 0x00bfea0003800000 */
.L_x_6905:
[----:B------:R-:W-:Y:S05]  /*5940*/  BSYNC B2 ;  /* 0x0000000000027941 */ /* 0x000fea0003800000 */
.L_x_6904:
[----:B------:R-:W-:Y:S05]  /*5950*/  BRA `(.L_x_6906) ;  /* 0xffffffc800f07947 */ /* 0x000fea000383ffff */
.L_x_6762:
[----:B------:R-:W-:Y:S01]  /*5960*/  BSSY B2, `(.L_x_6907) ;  /* 0x0000006000027945 */ /* 0x000fe20003800000 */
[----:B------:R-:W-:Y:S01]  /*5970*/  MOV R30, R6 ;  /* 0x00000006001e7202 */ /* 0x000fe20000000f00 */
[----:B------:R-:W-:-:S07]  /*5980*/  IMAD.MOV.U32 R29, RZ, RZ, -0x1 ;  /* 0xffffffffff1d7424 */ /* 0x000fce00078e00ff */
[----:B0--3--:R-:W-:Y:S05]  /*5990*/  WARPSYNC.COLLECTIVE R29, `(.L_x_6908) ;  /* 0x000000001d087348 */ /* 0x009fea0003c00000 */
[----:B0-----:R0:W1:Y:S02]  /*59a0*/  SHFL.IDX P0, R29, R32, R30, R25 ;  /* 0x0000001e201d7389 */ /* 0x0010640000000019 */
[----:B01-3--:R-:W-:Y:S05]  /*59b0*/  ENDCOLLECTIVE ;  /* 0x000000000000791b */ /* 0x00bfea0003800000 */
.L_x_6908:
[----:B------:R-:W-:Y:S05]  /*59c0*/  BSYNC B2 ;  /* 0x0000000000027941 */ /* 0x000fea0003800000 */
.L_x_6907:
[----:B------:R-:W-:Y:S05]  /*59d0*/  BRA `(.L_x_6909) ;  /* 0xffffffc800e47947 */ /* 0x000fea000383ffff */
.L_x_6764:
[----:B------:R-:W-:Y:S01]  /*59e0*/  BSSY B2, `(.L_x_6910) ;  /* 0x0000006000027945 */ /* 0x000fe20003800000 */
[----:B------:R-:W-:Y:S02]  /*59f0*/  IMAD.MOV.U32 R30, RZ, RZ, R7 ;  /* 0x000000ffff1e7224 */ /* 0x000fe400078e0007 */
[----:B------:R-:W-:-:S07]  /*5a00*/  IMAD.MOV.U32 R29, RZ, RZ, -0x1 ;  /* 0xffffffffff1d7424 */ /* 0x000fce00078e00ff */
[----:B0--3--:R-:W-:Y:S05]  /*5a10*/  WARPSYNC.COLLECTIVE R29, `(.L_x_6911) ;  /* 0x000000001d087348 */ /* 0x009fea0003c00000 */
[----:B0-----:R0:W1:Y:S02]  /*5a20*/  SHFL.IDX P0, R29, R32, R30, R25 ;  /* 0x0000001e201d7389 */ /* 0x0010640000000019 */
[----:B01-3--:R-:W-:Y:S05]  /*5a30*/  ENDCOLLECTIVE ;  /* 0x000000000000791b */ /* 0x00bfea0003800000 */
.L_x_6911:
[----:B------:R-:W-:Y:S05]  /*5a40*/  BSYNC B2 ;  /* 0x0000000000027941 */ /* 0x000fea0003800000 */
.L_x_6910:
[----:B------:R-:W-:Y:S05]  /*5a50*/  BRA `(.L_x_6912) ;  /* 0xffffffc800d87947 */ /* 0x000fea000383ffff */
.L_x_6766:
[----:B------:R-:W-:Y:S01]  /*5a60*/  BSSY B2, `(.L_x_6913) ;  /* 0x0000006000027945 */ /* 0x000fe20003800000 */
[----:B------:R-:W-:Y:S01]  /*5a70*/  IMAD.MOV.U32 R30, RZ, RZ, R8 ;  /* 0x000000ffff1e7224 */ /* 0x000fe200078e0008 */
[----:B------:R-:W-:-:S07]  /*5a80*/  MOV R29, 0xffffffff ;  /* 0xffffffff001d7802 */ /* 0x000fce0000000f00 */
[----:B0--3--:R-:W-:Y:S05]  /*5a90*/  WARPSYNC.COLLECTIVE R29, `(.L_x_6914) ;  /* 0x000000001d087348 */ /* 0x009fea0003c00000 */
[----:B0-----:R0:W1:Y:S02]  /*5aa0*/  SHFL.IDX P0, R29, R32, R30, R25 ;  /* 0x0000001e201d7389 */ /* 0x0010640000000019 */
[----:B01-3--:R-:W-:Y:S05]  /*5ab0*/  ENDCOLLECTIVE ;  /* 0x000000000000791b */ /* 0x00bfea0003800000 */
.L_x_6914:
[----:B------:R-:W-:Y:S05]  /*5ac0*/  BSYNC B2 ;  /* 0x0000000000027941 */ /* 0x000fea0003800000 */
.L_x_6913:
[----:B------:R-:W-:Y:S05]  /*5ad0*/  BRA `(.L_x_6915) ;  /* 0xffffffc800cc7947 */ /* 0x000fea000383ffff */
.L_x_6768:
[----:B------:R-:W-:Y:S01]  /*5ae0*/  BSSY B2, `(.L_x_6916) ;  /* 0x0000006000027945 */ /* 0x000fe20003800000 */
[----:B------:R-:W-:Y:S02]  /*5af0*/  IMAD.MOV.U32 R30, RZ, RZ, R9 ;  /* 0x000000ffff1e7224 */ /* 0x000fe400078e0009 */
[----:B------:R-:W-:-:S07]  /*5b00*/  IMAD.MOV.U32 R29, RZ, RZ, -0x1 ;  /* 0xffffffffff1d7424 */ /* 0x000fce00078e00ff */
[----:B0--3--:R-:W-:Y:S05]  /*5b10*/  WARPSYNC.COLLECTIVE R29, `(.L_x_6917) ;  /* 0x000000001d087348 */ /* 0x009fea0003c00000 */
[----:B0-----:R0:W1:Y:S02]  /*5b20*/  SHFL.IDX P0, R29, R32, R30, R25 ;  /* 0x0000001e201d7389 */ /* 0x0010640000000019 */
[----:B01-3--:R-:W-:Y:S05]  /*5b30*/  ENDCOLLECTIVE ;  /* 0x000000000000791b */ /* 0x00bfea0003800000 */
.L_x_6917:
[----:B------:R-:W-:Y:S05]  /*5b40*/  BSYNC B2 ;  /* 0x0000000000027941 */ /* 0x000fea0003800000 */
.L_x_6916:
[----:B------:R-:W-:Y:S05]  /*5b50*/  BRA `(.L_x_6918) ;  /* 0xffffffc800c87947 */ /* 0x000fea000383ffff */
.L_x_6770:
[----:B------:R-:W-:Y:S01]  /*5b60*/  BSSY B2, `(.L_x_6919) ;  /* 0x0000006000027945 */ /* 0x000fe20003800000 */
[----:B------:R-:W-:Y:S02]  /*5b70*/  IMAD.MOV.U32 R30, RZ, RZ, R10 ;  /* 0x000000ffff1e7224 */ /* 0x000fe400078e000a */
[----:B------:R-:W-:-:S07]  /*5b80*/  IMAD.MOV.U32 R29, RZ, RZ, -0x1 ;  /* 0xffffffffff1d7424 */ /* 0x000fce00078e00ff */
[----:B0--3--:R-:W-:Y:S05]  /*5b90*/  WARPSYNC.COLLECTIVE R29, `(.L_x_6920) ;  /* 0x000000001d087348 */ /* 0x009fea0003c00000 */
[----:B0-----:R0:W1:Y:S02]  /*5ba0*/  SHFL.IDX P0, R29, R32, R30, R25 ;  /* 0x0000001e201d7389 */ /* 0x0010640000000019 */
[----:B01-3--:R-:W-:Y:S05]  /*5bb0*/  ENDCOLLECTIVE ;  /* 0x000000000000791b */ /* 0x00bfea0003800000 */
.L_x_6920:
[----:B------:R-:W-:Y:S05]  /*5bc0*/  BSYNC B2 ;  /* 0x0000000000027941 */ /* 0x000fea0003800000 */
.L_x_6919:
[----:B------:R-:W-:Y:S05]  /*5bd0*/  BRA `(.L_x_6921) ;  /* 0xffffffc800c07947 */ /* 0x000fea000383ffff */
.L_x_6772:
[----:B------:R-:W-:Y:S01]  /*5be0*/  BSSY B2, `(.L_x_6922) ;  /* 0x0000006000027945 */ /* 0x000fe20003800000 */
[----:B------:R-:W-:Y:S01]  /*5bf0*/  MOV R30, R11 ;  /* 0x0000000b001e7202 */ /* 0x000fe20000000f00 */
[----:B------:R-:W-:-:S07]  /*5c00*/  IMAD.MOV.U32 R29, RZ, RZ, -0x1 ;  /* 0xffffffffff1d7424 */ /* 0x000fce00078e00ff */
[----:B0--3--:R-:W-:Y:S05]  /*5c10*/  WARPSYNC.COLLECTIVE R29, `(.L_x_6923) ;  /* 0x000000001d087348 */ /* 0x009fea0003c00000 */
[----:B0-----:R0:W1:Y:S02]  /*5c20*/  SHFL.IDX P0, R29, R32, R30, R25 ;  /* 0x0000001e201d7389 */ /* 0x0010640000000019 */
[----:B01-3--:R-:W-:Y:S05]  /*5c30*/  ENDCOLLECTIVE ;  /* 0x000000000000791b */ /* 0x00bfea0003800000 */
.L_x_6923:
[----:B------:R-:W-:Y:S05]  /*5c40*/  BSYNC B2 ;  /* 0x0000000000027941 */ /* 0x000fea0003800000 */
.L_x_6922:
[----:B------:R-:W-:Y:S05]  /*5c50*/  BRA `(.L_x_6924) ;  /* 0xffffffc800b87947 */ /* 0x000fea000383ffff */
.L_x_6774:
[----:B------:R-:W-:Y:S01]  /*5c60*/  BSSY B2, `(.L_x_6925) ;  /* 0x0000006000027945 */ /* 0x000fe20003800000 */
[----:B------:R-:W-:Y:S02]  /*5c70*/  IMAD.MOV.U32 R30, RZ, RZ, R12 ;  /* 0x000000ffff1e7224 */ /* 0x000fe400078e000c */
[----:B------:R-:W-:-:S07]  /*5c80*/  IMAD.MOV.U32 R29, RZ, RZ, -0x1 ;  /* 0xffffffffff1d7424 */ /* 0x000fce00078e00ff */
[----:B0--3--:R-:W-:Y:S05]  /*5c90*/  WARPSYNC.COLLECTIVE R29, `(.L_x_6926) ;  /* 0x000000001d087348 */ /* 0x009fea0003c00000 */
[----:B0-----:R0:W1:Y:S02]  /*5ca0*/  SHFL.IDX P0, R29, R32, R30, R25 ;  /* 0x0000001e201d7389 */ /* 0x0010640000000019 */
[----:B01-3--:R-:W-:Y:S05]  /*5cb0*/  ENDCOLLECTIVE ;  /* 0x000000000000791b */ /* 0x00bfea0003800000 */
.L_x_6926:
[----:B------:R-:W-:Y:S05]  /*5cc0*/  BSYNC B2 ;  /* 0x0000000000027941 */ /* 0x000fea0003800000 */
.L_x_6925:
[----:B------:R-:W-:Y:S05]  /*5cd0*/  BRA `(.L_x_6927) ;  /* 0xffffffc800b07947 */ /* 0x000fea000383ffff */
.L_x_6776:
[----:B------:R-:W-:Y:S01]  /*5ce0*/  BSSY B2, `(.L_x_6928) ;  /* 0x0000006000027945 */ /* 0x000fe20003800000 */
[----:B------:R-:W-:Y:S01]  /*5cf0*/  IMAD.MOV.U32 R30, RZ, RZ, R13 ;  /* 0x000000ffff1e7224 */ /* 0x000fe200078e000d */
[----:B------:R-:W-:-:S07]  /*5d00*/  MOV R29, 0xffffffff ;  /* 0xffffffff001d7802 */ /* 0x000fce0000000f00 */
[----:B0--3--:R-:W-:Y:S05]  /*5d10*/  WARPSYNC.COLLECTIVE R29, `(.L_x_6929) ;  /* 0x000000001d087348 */ /* 0x009fea0003c00000 */
[----:B0-----:R0:W1:Y:S02]  /*5d20*/  SHFL.IDX P0, R29, R32, R30, R25 ;  /* 0x0000001e201d7389 */ /* 0x0010640000000019 */
[----:B01-3--:R-:W-:Y:S05]  /*5d30*/  ENDCOLLECTIVE ;  /* 0x000000000000791b */ /* 0x00bfea0003800000 */
.L_x_6929:
[----:B------:R-:W-:Y:S05]  /*5d40*/  BSYNC B2 ;  /* 0x0000000000027941 */ /* 0x000fea0003800000 */
.L_x_6928:
[----:B------:R-:W-:Y:S05]  /*5d50*/  BRA `(.L_x_6930) ;  /* 0xffffffc800a87947 */ /* 0x000fea000383ffff */
.L_x_6778:
[----:B------:R-:W-:Y:S01]  /*5d60*/  BSSY B2, `(.L_x_6931) ;  /* 0x0000006000027945 */ /* 0x000fe20003800000 */
[----:B------:R-:W-:Y:S02]  /*5d70*/  IMAD.MOV.U32 R30, RZ, RZ, R14 ;  /* 0x000000ffff1e7224 */ /* 0x000fe400078e000e */
[----:B------:R-:W-:-:S07]  /*5d80*/  IMAD.MOV.U32 R29, RZ, RZ, -0x1 ;  /* 0xffffffffff1d7424 */ /* 0x000fce00078e00ff */
[----:B0--3--:R-:W-:Y:S05]  /*5d90*/  WARPSYNC.COLLECTIVE R29, `(.L_x_6932) ;  /* 0x000000001d087348 */ /* 0x009fea0003c00000 */
[----:B0-----:R0:W1:Y:S02]  /*5da0*/  SHFL.IDX P0, R29, R32, R30, R25 ;  /* 0x0000001e201d7389 */ /* 0x0010640000000019 */
[----:B01-3--:R-:W-:Y:S05]  /*5db0*/  ENDCOLLECTIVE ;  /* 0x000000000000791b */ /* 0x00bfea0003800000 */
.L_x_6932:
[----:B------:R-:W-:Y:S05]  /*5dc0*/  BSYNC B2 ;  /* 0x0000000000027941 */ /* 0x000fea0003800000 */
.L_x_6931:
[----:B------:R-:W-:Y:S05]  /*5dd0*/  BRA `(.L_x_6933) ;  /* 0xffffffc800a07947 */ /* 0x000fea000383ffff */
.L_x_6780:
[----:B------:R-:W-:Y:S01]  /*5de0*/  BSSY B2, `(.L_x_6934) ;  /* 0x0000006000027945 */ /* 0x000fe20003800000 */
[----:B------:R-:W-:Y:S02]  /*5df0*/  IMAD.MOV.U32 R30, RZ, RZ, R15 ;  /* 0x000000ffff1e7224 */ /* 0x000fe400078e000f */
[----:B------:R-:W-:-:S07]  /*5e00*/  IMAD.MOV.U32 R29, RZ, RZ, -0x1 ;  /* 0xffffffffff1d7424 */ /* 0x000fce00078e00ff */
[----:B0--3--:R-:W-:Y:S05]  /*5e10*/  WARPSYNC.COLLECTIVE R29, `(.L_x_6935) ;  /* 0x000000001d087348 */ /* 0x009fea0003c00000 */
[----:B0-----:R0:W1:Y:S02]  /*5e20*/  SHFL.IDX P0, R29, R32, R30, R25 ;  /* 0x0000001e201d7389 */ /* 0x0010640000000019 */
[----:B01-3--:R-:W-:Y:S05]  /*5e30*/  ENDCOLLECTIVE ;  /* 0x000000000000791b */ /* 0x00bfea0003800000 */
.L_x_6935:
[----:B------:R-:W-:Y:S05]  /*5e40*/  BSYNC B2 ;  /* 0x0000000000027941 */ /* 0x000fea0003800000 */
.L_x_6934:
[----:B------:R-:W-:Y:S05]  /*5e50*/  BRA `(.L_x_6936) ;  /* 0xffffffc800987947 */ /* 0x000fea000383ffff */
.L_x_6782:
[----:B------:R-:W-:Y:S01]  /*5e60*/  BSSY B2, `(.L_x_6937) ;  /* 0x0000006000027945 */ /* 0x000fe20003800000 */
[----:B------:R-:W-:Y:S01]  /*5e70*/  MOV R30, R16 ;  /* 0x00000010001e7202 */ /* 0x000fe20000000f00 */
[----:B------:R-:W-:-:S07]  /*5e80*/  IMAD.MOV.U32 R29, RZ, RZ, -0x1 ;  /* 0xffffffffff1d7424 */ /* 0x000fce00078e00ff */
[----:B0--3--:R-:W-:Y:S05]  /*5e90*/  WARPSYNC.COLLECTIVE R29, `(.L_x_6938) ;  /* 0x000000001d087348 */ /* 0x009fea0003c00000 */
[----:B0-----:R0:W1:Y:S02]  /*5ea0*/  SHFL.IDX P0, R29, R32, R30, R25 ;  /* 0x0000001e201d7389 */ /* 0x0010640000000019 */
[----:B01-3--:R-:W-:Y:S05]  /*5eb0*/  ENDCOLLECTIVE ;  /* 0x000000000000791b */ /* 0x00bfea0003800000 */
.L_x_6938:
[----:B------:R-:W-:Y:S05]  /*5ec0*/  BSYNC B2 ;  /* 0x0000000000027941 */ /* 0x000fea0003800000 */
.L_x_6937:
[----:B------:R-:W-:Y:S05]  /*5ed0*/  BRA `(.L_x_6939) ;  /* 0xffffffc800907947 */ /* 0x000fea000383ffff */
.L_x_6784:
[----:B------:R-:W-:Y:S01]  /*5ee0*/  BSSY B2, `(.L_x_6940) ;  /* 0x0000006000027945 */ /* 0x000fe20003800000 */
[----:B------:R-:W-:Y:S02]  /*5ef0*/  IMAD.MOV.U32 R30, RZ, RZ, R17 ;  /* 0x000000ffff1e7224 */ /* 0x000fe400078e0011 */
[----:B------:R-:W-:-:S07]  /*5f00*/  IMAD.MOV.U32 R29, RZ, RZ, -0x1 ;  /* 0xffffffffff1d7424 */ /* 0x000fce00078e00ff */
[----:B0--3--:R-:W-:Y:S05]  /*5f10*/  WARPSYNC.COLLECTIVE R29, `(.L_x_6941) ;  /* 0x000000001d087348 */ /* 0x009fea0003c00000 */
[----:B0-----:R0:W1:Y:S02]  /*5f20*/  SHFL.IDX P0, R29, R32, R30, R25 ;  /* 0x0000001e201d7389 */ /* 0x0010640000000019 */
[----:B01-3--:R-:W-:Y:S05]  /*5f30*/  ENDCOLLECTIVE ;  /* 0x000000000000791b */ /* 0x00bfea0003800000 */
.L_x_6941:
[----:B------:R-:W-:Y:S05]  /*5f40*/  BSYNC B2 ;  /* 0x0000000000027941 */ /* 0x000fea0003800000 */
.L_x_6940:
[----:B------:R-:W-:Y:S05]  /*5f50*/  BRA `(.L_x_6942) ;  /* 0xffffffc800887947 */ /* 0x000fea000383ffff */
.L_x_6786:
[----:B------:R-:W-:Y:S01]  /*5f60*/  BSSY B2, `(.L_x_6943) ;  /* 0x0000006000027945 */ /* 0x000fe20003800000 */
[----:B------:R-:W-:Y:S01]  /*5f70*/  IMAD.MOV.U32 R30, RZ, RZ, R18 ;  /* 0x000000ffff1e7224 */ /* 0x000fe200078e0012 */
[----:B------:R-:W-:-:S07]  /*5f80*/  MOV R29, 0xffffffff ;  /* 0xffffffff001d7802 */ /* 0x000fce0000000f00 */
[----:B0--3--:R-:W-:Y:S05]  /*5f90*/  WARPSYNC.COLLECTIVE R29, `(.L_x_6944) ;  /* 0x000000001d087348 */ /* 0x009fea0003c00000 */
[----:B0-----:R0:W1:Y:S02]  /*5fa0*/  SHFL.IDX P0, R29, R32, R30, R25 ;  /* 0x0000001e201d7389 */ /* 0x0010640000000019 */
[----:B01-3--:R-:W-:Y:S05]  /*5fb0*/  ENDCOLLECTIVE ;  /* 0x000000000000791b */ /* 0x00bfea0003800000 */
.L_x_6944:
[----:B------:R-:W-:Y:S05]  /*5fc0*/  BSYNC B2 ;  /* 0x0000000000027941 */ /* 0x000fea0003800000 */
.L_x_6943:
[----:B------:R-:W-:Y:S05]  /*5fd0*/  BRA `(.L_x_6945) ;  /* 0xffffffc800807947 */ /* 0x000fea000383ffff */
.L_x_6788:
[----:B------:R-:W-:Y:S01]  /*5fe0*/  BSSY B2, `(.L_x_6946) ;  /* 0x0000006000027945 */ /* 0x000fe20003800000 */
[----:B------:R-:W-:Y:S02]  /*5ff0*/  IMAD.MOV.U32 R30, RZ, RZ, R19 ;  /* 0x000000ffff1e7224 */ /* 0x000fe400078e0013 */
[----:B------:R-:W-:-:S07]  /*6000*/  IMAD.MOV.U32 R29, RZ, RZ, -0x1 ;  /* 0xffffffffff1d7424 */ /* 0x000fce00078e00ff */
[----:B0--3--:R-:W-:Y:S05]  /*6010*/  WARPSYNC.COLLECTIVE R29, `(.L_x_6947) ;  /* 0x000000001d087348 */ /* 0x009fea0003c00000 */
[----:B0-----:R0:W1:Y:S02]  /*6020*/  SHFL.IDX P0, R29, R32, R30, R25 ;  /* 0x0000001e201d7389 */ /* 0x0010640000000019 */
[----:B01-3--:R-:W-:Y:S05]  /*6030*/  ENDCOLLECTIVE ;  /* 0x000000000000791b */ /* 0x00bfea0003800000 */
.L_x_6947:
[----:B------:R-:W-:Y:S05]  /*6040*/  BSYNC B2 ;  /* 0x0000000000027941 */ /* 0x000fea0003800000 */
.L_x_6946:
[----:B------:R-:W-:Y:S05]  /*6050*/  BRA `(.L_x_6948) ;  /* 0xffffffc800787947 */ /* 0x000fea000383ffff */
.L_x_6790:
[----:B------:R-:W-:Y:S01]  /*6060*/  BSSY B2, `(.L_x_6949) ;  /* 0x0000006000027945 */ /* 0x000fe20003800000 */
[----:B------:R-:W-:Y:S02]  /*6070*/  IMAD.MOV.U32 R30, RZ, RZ, R20 ;  /* 0x000000ffff1e7224 */ /* 0x000fe400078e0014 */
[----:B------:R-:W-:-:S07]  /*6080*/  IMAD.MOV.U32 R29, RZ, RZ, -0x1 ;  /* 0xffffffffff1d7424 */ /* 0x000fce00078e00ff */
[----:B0--3--:R-:W-:Y:S05]  /*6090*/  WARPSYNC.COLLECTIVE R29, `(.L_x_6950) ;  /* 0x000000001d087348 */ /* 0x009fea0003c00000 */
[----:B0-----:R0:W1:Y:S02]  /*60a0*/  SHFL.IDX P0, R29, R32, R30, R25 ;  /* 0x0000001e201d7389 */ /* 0x0010640000000019 */
[----:B01-3--:R-:W-:Y:S05]  /*60b0*/  ENDCOLLECTIVE ;  /* 0x000000000000791b */ /* 0x00bfea0003800000 */
.L_x_6950:
[----:B------:R-:W-:Y:S05]  /*60c0*/  BSYNC B2 ;  /* 0x0000000000027941 */ /* 0x000fea0003800000 */
.L_x_6949:
[----:B------:R-:W-:Y:S05]  /*60d0*/  BRA `(.L_x_6951) ;  /* 0xffffffc800707947 */ /* 0x000fea000383ffff */
.L_x_6813:
[----:B------:R-:W-:Y:S01]  /*60e0*/  BSSY B1, `(.L_x_6952) ;  /* 0x0000006000017945 */ /* 0x000fe20003800000 */
[----:B------:R-:W-:Y:S01]  /*60f0*/  MOV R30, R28 ;  /* 0x0000001c001e7202 */ /* 0x000fe20000000f00 */
[----:B------:R-:W-:-:S07]  /*6100*/  IMAD.MOV.U32 R29, RZ, RZ, -0x1 ;  /* 0xffffffffff1d7424 */ /* 0x000fce00078e00ff */
[----:B0--3--:R-:W-:Y:S05]  /*6110*/  WARPSYNC.COLLECTIVE R29, `(.L_x_6953) ;  /* 0x000000001d087348 */ /* 0x009fea0003c00000 */
[----:B0-----:R0:W1:Y:S02]  /*6120*/  SHFL.IDX P0, R29, R32, R30, R25 ;  /* 0x0000001e201d7389 */ /* 0x0010640000000019 */
[----:B01-3--:R-:W-:Y:S05]  /*6130*/  ENDCOLLECTIVE ;  /* 0x000000000000791b */ /* 0x00bfea0003800000 */
.L_x_6953:
[----:B------:R-:W-:Y:S05]  /*6140*/  BSYNC B1 ;  /* 0x0000000000017941 */ /* 0x000fea0003800000 */
.L_x_6952:
[----:B------:R-:W-:Y:S05]  /*6150*/  BRA `(.L_x_6954) ;  /* 0xffffffd400e47947 */ /* 0x000fea000383ffff */
.L_x_6815:
[----:B------:R-:W-:Y:S01]  /*6160*/  BSSY B1, `(.L_x_6955) ;  /* 0x0000006000017945 */ /* 0x000fe20003800000 */
[----:B------:R-:W-:Y:S02]  /*6170*/  IMAD.MOV.U32 R30, RZ, RZ, R6 ;  /* 0x000000ffff1e7224 */ /* 0x000fe400078e0006 */
[----:B------:R-:W-:-:S07]  /*6180*/  IMAD.MOV.U32 R29, RZ, RZ, -0x1 ;  /* 0xffffffffff1d7424 */ /* 0x000fce00078e00ff */
[----:B0--3--:R-:W-:Y:S05]  /*6190*/  WARPSYNC.COLLECTIVE R29, `(.L_x_6956) ;  /* 0x000000001d087348 */ /* 0x009fea0003c00000 */
[----:B0-----:R0:W1:Y:S02]  /*61a0*/  SHFL.IDX P0, R29, R32, R30, R25 ;  /* 0x0000001e201d7389 */ /* 0x0010640000000019 */
[----:B01-3--:R-:W-:Y:S05]  /*61b0*/  ENDCOLLECTIVE ;  /* 0x000000000000791b */ /* 0x00bfea0003800000 */
.L_x_6956:
[----:B------:R-:W-:Y:S05]  /*61c0*/  BSYNC B1 ;  /* 0x0000000000017941 */ /* 0x000fea0003800000 */
.L_x_6955:
[----:B------:R-:W-:Y:S05]  /*61d0*/  BRA `(.L_x_6957) ;  /* 0xffffffd400d87947 */ /* 0x000fea000383ffff */
.L_x_6817:
[----:B------:R-:W-:Y:S01]  /*61e0*/  BSSY B1, `(.L_x_6958) ;  /* 0x0000006000017945 */ /* 0x000fe20003800000 */
[----:B------:R-:W-:Y:S01]  /*61f0*/  IMAD.MOV.U32 R30, RZ, RZ, R7 ;  /* 0x000000ffff1e7224 */ /* 0x000fe200078e0007 */
[----:B------:R-:W-:-:S07]  /*6200*/  MOV R29, 0xffffffff ;  /* 0xffffffff001d7802 */ /* 0x000fce0000000f00 */
[----:B0--3--:R-:W-:Y:S05]  /*6210*/  WARPSYNC.COLLECTIVE R29, `(.L_x_6959) ;  /* 0x000000001d087348 */ /* 0x009fea0003c00000 */
[----:B0-----:R0:W1:Y:S02]  /*6220*/  SHFL.IDX P0, R29, R32, R30, R25 ;  /* 0x0000001e201d7389 */ /* 0x0010640000000019 */
[----:B01-3--:R-:W-:Y:S05]  /*6230*/  ENDCOLLECTIVE ;  /* 0x000000000000791b */ /* 0x00bfea0003800000 */
.L_x_6959:
[----:B------:R-:W-:Y:S05]  /*6240*/  BSYNC B1 ;  /* 0x0000000000017941 */ /* 0x000fea0003800000 */
.L_x_6958:
[----:B------:R-:W-:Y:S05]  /*6250*/  BRA `(.L_x_6960) ;  /* 0xffffffd400cc7947 */ /* 0x000fea000383ffff */
.L_x_6819:
[----:B------:R-:W-:Y:S01]  /*6260*/  BSSY B1, `(.L_x_6961) ;  /* 0x0000006000017945 */ /* 0x000fe20003800000 */
[----:B------:R-:W-:Y:S02]  /*6270*/  IMAD.MOV.U32 R30, RZ, RZ, R8 ;  /* 0x000000ffff1e7224 */ /* 0x000fe400078e0008 */
[----:B------:R-:W-:-:S07]  /*6280*/  IMAD.MOV.U32 R29, RZ, RZ, -0x1 ;  /* 0xffffffffff1d7424 */ /* 0x000fce00078e00ff */
[----:B0--3--:R-:W-:Y:S05]  /*6290*/  WARPSYNC.COLLECTIVE R29, `(.L_x_6962) ;  /* 0x000000001d087348 */ /* 0x009fea0003c00000 */
[----:B0-----:R0:W1:Y:S02]  /*62a0*/  SHFL.IDX P0, R29, R32, R30, R25 ;  /* 0x0000001e201d7389 */ /* 0x0010640000000019 */
[----:B01-3--:R-:W-:Y:S05]  /*62b0*/  ENDCOLLECTIVE ;  /* 0x000000000000791b */ /* 0x00bfea0003800000 */
.L_x_6962:
[----:B------:R-:W-:Y:S05]  /*62c0*/  BSYNC B1 ;  /* 0x0000000000017941 */ /* 0x000fea0003800000 */
.L_x_6961:
[----:B------:R-:W-:Y:S05]  /*62d0*/  BRA `(.L_x_6963) ;  /* 0xffffffd400c07947 */ /* 0x000fea000383ffff */
.L_x_6821:
[----:B------:R-:W-:Y:S01]  /*62e0*/  BSSY B1, `(.L_x_6964) ;  /* 0x0000006000017945 */ /* 0x000fe20003800000 */
[----:B------:R-:W-:Y:S02]  /*62f0*/  IMAD.MOV.U32 R30, RZ, RZ, R9 ;  /* 0x000000ffff1e7224 */ /* 0x000fe400078e0009 */
[----:B------:R-:W-:-:S07]  /*6300*/  IMAD.MOV.U32 R29, RZ, RZ, -0x1 ;  /* 0xffffffffff1d7424 */ /* 0x000fce00078e00ff */
[----:B0--3--:R-:W-:Y:S05]  /*6310*/  WARPSYNC.COLLECTIVE R29, `(.L_x_6965) ;  /* 0x000000001d087348 */ /* 0x009fea0003c00000 */
[----:B0-----:R0:W1:Y:S02]  /*6320*/  SHFL.IDX P0, R29, R32, R30, R25 ;  /* 0x0000001e201d7389 */ /* 0x0010640000000019 */
[----:B01-3--:R-:W-:Y:S05]  /*6330*/  ENDCOLLECTIVE ;  /* 0x000000000000791b */ /* 0x00bfea0003800000 */
.L_x_6965:
[----:B------:R-:W-:Y:S05]  /*6340*/  BSYNC B1 ;  /* 0x0000000000017941 */ /* 0x000fea0003800000 */
.L_x_6964:
[----:B------:R-:W-:Y:S05]  /*6350*/  BRA `(.L_x_6966) ;  /* 0xffffffd400bc7947 */ /* 0x000fea000383ffff */
.L_x_6823:
[----:B------:R-:W-:Y:S01]  /*6360*/  BSSY B1, `(.L_x_6967) ;  /* 0x0000006000017945 */ /* 0x000fe20003800000 */
[----:B------:R-:W-:Y:S01]  /*6370*/  MOV R30, R10 ;  /* 0x0000000a001e7202 */ /* 0x000fe20000000f00 */
[----:B------:R-:W-:-:S07]  /*6380*/  IMAD.MOV.U32 R29, RZ, RZ, -0x1 ;  /* 0xffffffffff1d7424 */ /* 0x000fce00078e00ff */
[----:B0--3--:R-:W-:Y:S05]  /*6390*/  WARPSYNC.COLLECTIVE R29, `(.L_x_6968) ;  /* 0x000000001d087348 */ /* 0x009fea0003c00000 */
[----:B0-----:R0:W1:Y:S02]  /*63a0*/  SHFL.IDX P0, R29, R32, R30, R25 ;  /* 0x0000001e201d7389 */ /* 0x0010640000000019 */
[----:B01-3--:R-:W-:Y:S05]  /*63b0*/  ENDCOLLECTIVE ;  /* 0x000000000000791b */ /* 0x00bfea0003800000 */
.L_x_6968:
[----:B------:R-:W-:Y:S05]  /*63c0*/  BSYNC B1 ;  /* 0x0000000000017941 */ /* 0x000fea0003800000 */
.L_x_6967:
[----:B------:R-:W-:Y:S05]  /*63d0*/  BRA `(.L_x_6969) ;  /* 0xffffffd400b47947 */ /* 0x000fea000383ffff */
.L_x_6825:
[----:B------:R-:W-:Y:S01]  /*63e0*/  BSSY B1, `(.L_x_6970) ;  /* 0x0000006000017945 */ /* 0x000fe20003800000 */
[----:B------:R-:W-:Y:S02]  /*63f0*/  IMAD.MOV.U32 R30, RZ, RZ, R11 ;  /* 0x000000ffff1e7224 */ /* 0x000fe400078e000b */
[----:B------:R-:W-:-:S07]  /*6400*/  IMAD.MOV.U32 R29, RZ, RZ, -0x1 ;  /* 0xffffffffff1d7424 */ /* 0x000fce00078e00ff */
[----:B0--3--:R-:W-:Y:S05]  /*6410*/  WARPSYNC.COLLECTIVE R29, `(.L_x_6971) ;  /* 0x000000001d087348 */ /* 0x009fea0003c00000 */
[----:B0-----:R0:W1:Y:S02]  /*6420*/  SHFL.IDX P0, R29, R32, R30, R25 ;  /* 0x0000001e201d7389 */ /* 0x0010640000000019 */
[----:B01-3--:R-:W-:Y:S05]  /*6430*/  ENDCOLLECTIVE ;  /* 0x000000000000791b */ /* 0x00bfea0003800000 */
.L_x_6971:
[----:B------:R-:W-:Y:S05]  /*6440*/  BSYNC B1 ;  /* 0x0000000000017941 */ /* 0x000fea0003800000 */
.L_x_6970:
[----:B------:R-:W-:Y:S05]  /*6450*/  BRA `(.L_x_6972) ;  /* 0xffffffd400ac7947 */ /* 0x000fea000383ffff */
.L_x_6827:
[----:B------:R-:W-:Y:S01]  /*6460*/  BSSY B1, `(.L_x_6973) ;  /* 0x0000006000017945 */ /* 0x000fe20003800000 */
[----:B------:R-:W-:Y:S01]  /*6470*/  MOV R30, R12 ;  /* 0x0000000c001e7202 */ /* 0x000fe20000000f00 */
[----:B------:R-:W-:-:S07]  /*6480*/  IMAD.MOV.U32 R29, RZ, RZ, -0x1 ;  /* 0xffffffffff1d7424 */ /* 0x000fce00078e00ff */
[----:B0--3--:R-:W-:Y:S05]  /*6490*/  WARPSYNC.COLLECTIVE R29, `(.L_x_6974) ;  /* 0x000000001d087348 */ /* 0x009fea0003c00000 */
[----:B0-----:R0:W1:Y:S02]  /*64a0*/  SHFL.IDX P0, R29, R32, R30, R25 ;  /* 0x0000001e201d7389 */ /* 0x0010640000000019 */
[----:B01-3--:R-:W-:Y:S05]  /*64b0*/  ENDCOLLECTIVE ;  /* 0x000000000000791b */ /* 0x00bfea0003800000 */
.L_x_6974:
[----:B------:R-:W-:Y:S05]  /*64c0*/  BSYNC B1 ;  /* 0x0000000000017941 */ /* 0x000fea0003800000 */
.L_x_6973:
[----:B------:R-:W-:Y:S05]  /*64d0*/  BRA `(.L_x_6975) ;  /* 0xffffffd400a47947 */ /* 0x000fea000383ffff */
.L_x_6829:
[----:B------:R-:W-:Y:S01]  /*64e0*/  BSSY B1, `(.L_x_6976) ;  /* 0x0000006000017945 */ /* 0x000fe20003800000 */
[----:B------:R-:W-:Y:S02]  /*64f0*/  IMAD.MOV.U32 R30, RZ, RZ, R13 ;  /* 0x000000ffff1e7224 */ /* 0x000fe400078e000d */
[----:B------:R-:W-:-:S07]  /*6500*/  IMAD.MOV.U32 R29, RZ, RZ, -0x1 ;  /* 0xffffffffff1d7424 */ /* 0x000fce00078e00ff */
[----:B0--3--:R-:W-:Y:S05]  /*6510*/  WARPSYNC.COLLECTIVE R29, `(.L_x_6977) ;  /* 0x000000001d087348 */ /* 0x009fea0003c00000 */
[----:B0-----:R0:W1:Y:S02]  /*6520*/  SHFL.IDX P0, R29, R32, R30, R25 ;  /* 0x0000001e201d7389 */ /* 0x0010640000000019 */
[----:B01-3--:R-:W-:Y:S05]  /*6530*/  ENDCOLLECTIVE ;  /* 0x000000000000791b */ /* 0x00bfea0003800000 */
.L_x_6977:
[----:B------:R-:W-:Y:S05]  /*6540*/  BSYNC B1 ;  /* 0x0000000000017941 */ /* 0x000fea0003800000 */
.L_x_6976:
[----:B------:R-:W-:Y:S05]  /*6550*/  BRA `(.L_x_6978) ;  /* 0xffffffd4009c7947 */ /* 0x000fea000383ffff */
.L_x_6831:
[----:B------:R-:W-:Y:S01]  /*6560*/  BSSY B1, `(.L_x_6979) ;  /* 0x0000006000017945 */ /* 0x000fe20003800000 */
[----:B------:R-:W-:Y:S01]  /*6570*/  MOV R30, R14 ;  /* 0x0000000e001e7202 */ /* 0x000fe20000000f00 */
[----:B------:R-:W-:-:S07]  /*6580*/  IMAD.MOV.U32 R29, RZ, RZ, -0x1 ;  /* 0xffffffffff1d7424 */ /* 0x000fce00078e00ff */
[----:B0--3--:R-:W-:Y:S05]  /*6590*/  WARPSYNC.COLLECTIVE R29, `(.L_x_6980) ;  /* 0x000000001d087348 */ /* 0x009fea0003c00000 */
[----:B0-----:R0:W1:Y:S02]  /*65a0*/  SHFL.IDX P0, R29, R32, R30, R25 ;  /* 0x0000001e201d7389 */ /* 0x0010640000000019 */
[----:B01-3--:R-:W-:Y:S05]  /*65b0*/  ENDCOLLECTIVE ;  /* 0x000000000000791b */ /* 0x00bfea0003800000 */
.L_x_6980:
[----:B------:R-:W-:Y:S05]  /*65c0*/  BSYNC B1 ;  /* 0x0000000000017941 */ /* 0x000fea0003800000 */
.L_x_6979:
[----:B------:R-:W-:Y:S05]  /*65d0*/  BRA `(.L_x_6981) ;  /* 0xffffffd400947947 */ /* 0x000fea000383ffff */
.L_x_6833:
[----:B------:R-:W-:Y:S01]  /*65e0*/  BSSY B1, `(.L_x_6982) ;  /* 0x0000006000017945 */ /* 0x000fe20003800000 */
[----:B------:R-:W-:Y:S02]  /*65f0*/  IMAD.MOV.U32 R30, RZ, RZ, R15 ;  /* 0x000000ffff1e7224 */ /* 0x000fe400078e000f */
[----:B------:R-:W-:-:S07]  /*6600*/  IMAD.MOV.U32 R29, RZ, RZ, -0x1 ;  /* 0xffffffffff1d7424 */ /* 0x000fce00078e00ff */
[----:B0--3--:R-:W-:Y:S05]  /*6610*/  WARPSYNC.COLLECTIVE R29, `(.L_x_6983) ;  /* 0x000000001d087348 */ /* 0x009fea0003c00000 */
[----:B0-----:R0:W1:Y:S02]  /*6620*/  SHFL.IDX P0, R29, R32, R30, R25 ;  /* 0x0000001e201d7389 */ /* 0x0010640000000019 */
[----:B01-3--:R-:W-:Y:S05]  /*6630*/  ENDCOLLECTIVE ;  /* 0x000000000000791b */ /* 0x00bfea0003800000 */
.L_x_6983:
[----:B------:R-:W-:Y:S05]  /*6640*/  BSYNC B1 ;  /* 0x0000000000017941 */ /* 0x000fea0003800000 */
.L_x_6982:
[----:B------:R-:W-:Y:S05]  /*6650*/  BRA `(.L_x_6984) ;  /* 0xffffffd4008c7947 */ /* 0x000fea000383ffff */
.L_x_6835:
[----:B------:R-:W-:Y:S01]  /*6660*/  BSSY B1, `(.L_x_6985) ;  /* 0x0000006000017945 */ /* 0x000fe20003800000 */
[----:B------:R-:W-:Y:S01]  /*6670*/  MOV R30, R16 ;  /* 0x00000010001e7202 */ /* 0x000fe20000000f00 */
[----:B------:R-:W-:-:S07]  /*6680*/  IMAD.MOV.U32 R29, RZ, RZ, -0x1 ;  /* 0xffffffffff1d7424 */ /* 0x000fce00078e00ff */
[----:B0--3--:R-:W-:Y:S05]  /*6690*/  WARPSYNC.COLLECTIVE R29, `(.L_x_6986) ;  /* 0x000000001d087348 */ /* 0x009fea0003c00000 */
[----:B0-----:R0:W1:Y:S02]  /*66a0*/  SHFL.IDX P0, R29, R32, R30, R25 ;  /* 0x0000001e201d7389 */ /* 0x0010640000000019 */
[----:B01-3--:R-:W-:Y:S05]  /*66b0*/  ENDCOLLECTIVE ;  /* 0x000000000000791b */ /* 0x00bfea0003800000 */
.L_x_6986:
[----:B------:R-:W-:Y:S05]  /*66c0*/  BSYNC B1 ;  /* 0x0000000000017941 */ /* 0x000fea0003800000 */
.L_x_6985:
[----:B------:R-:W-:Y:S05]  /*66d0*/  BRA `(.L_x_6987) ;  /* 0xffffffd400847947 */ /* 0x000fea000383ffff */
.L_x_6837:
[----:B------:R-:W-:Y:S01]  /*66e0*/  BSSY B1, `(.L_x_6988) ;  /* 0x0000006000017945 */ /* 0x000fe20003800000 */
[----:B------:R-:W-:Y:S02]  /*66f0*/  IMAD.MOV.U32 R30, RZ, RZ, R17 ;  /* 0x000000ffff1e7224 */ /* 0x000fe400078e0011 */
[----:B------:R-:W-:-:S07]  /*6700*/  IMAD.MOV.U32 R29, RZ, RZ, -0x1 ;  /* 0xffffffffff1d7424 */ /* 0x000fce00078e00ff */
[----:B0--3--:R-:W-:Y:S05]  /*6710*/  WARPSYNC.COLLECTIVE R29, `(.L_x_6989) ;  /* 0x000000001d087348 */ /* 0x009fea0003c00000 */
[----:B0-----:R0:W1:Y:S02]  /*6720*/  SHFL.IDX P0, R29, R32, R30, R25 ;  /* 0x0000001e201d7389 */ /* 0x0010640000000019 */
[----:B01-3--:R-:W-:Y:S05]  /*6730*/  ENDCOLLECTIVE ;  /* 0x000000000000791b */ /* 0x00bfea0003800000 */
.L_x_6989:
[----:B------:R-:W-:Y:S05]  /*6740*/  BSYNC B1 ;  /* 0x0000000000017941 */ /* 0x000fea0003800000 */
.L_x_6988:
[----:B------:R-:W-:Y:S05]  /*6750*/  BRA `(.L_x_6990) ;  /* 0xffffffd4007c7947 */ /* 0x000fea000383ffff */
.L_x_6839:
[----:B------:R-:W-:Y:S01]  /*6760*/  BSSY B1, `(.L_x_6991) ;  /* 0x0000006000017945 */ /* 0x000fe20003800000 */
[----:B------:R-:W-:Y:S01]  /*6770*/  MOV R30, R18 ;  /* 0x00000012001e7202 */ /* 0x000fe20000000f00 */
[----:B------:R-:W-:-:S07]  /*6780*/  IMAD.MOV.U32 R29, RZ, RZ, -0x1 ;  /* 0xffffffffff1d7424 */ /* 0x000fce00078e00ff */
[----:B0--3--:R-:W-:Y:S05]  /*6790*/  WARPSYNC.COLLECTIVE R29, `(.L_x_6992) ;  /* 0x000000001d087348 */ /* 0x009fea0003c00000 */
[----:B0-----:R0:W1:Y:S02]  /*67a0*/  SHFL.IDX P0, R29, R32, R30, R25 ;  /* 0x0000001e201d7389 */ /* 0x0010640000000019 */
[----:B01-3--:R-:W-:Y:S05]  /*67b0*/  ENDCOLLECTIVE ;  /* 0x000000000000791b */ /* 0x00bfea0003800000 */
.L_x_6992:
[----:B------:R-:W-:Y:S05]  /*67c0*/  BSYNC B1 ;  /* 0x0000000000017941 */ /* 0x000fea0003800000 */
.L_x_6991:
[----:B------:R-:W-:Y:S05]  /*67d0*/  BRA `(.L_x_6993) ;  /* 0xffffffd400747947 */ /* 0x000fea000383ffff */
.L_x_6841:
[----:B------:R-:W-:Y:S01]  /*67e0*/  BSSY B1, `(.L_x_6994) ;  /* 0x0000006000017945 */ /* 0x000fe20003800000 */
[----:B------:R-:W-:Y:S02]  /*67f0*/  IMAD.MOV.U32 R30, RZ, RZ, R19 ;  /* 0x000000ffff1e7224 */ /* 0x000fe400078e0013 */
[----:B------:R-:W-:-:S07]  /*6800*/  IMAD.MOV.U32 R29, RZ, RZ, -0x1 ;  /* 0xffffffffff1d7424 */ /* 0x000fce00078e00ff */
[----:B0--3--:R-:W-:Y:S05]  /*6810*/  WARPSYNC.COLLECTIVE R29, `(.L_x_6995) ;  /* 0x000000001d087348 */ /* 0x009fea0003c00000 */
[----:B0-----:R0:W1:Y:S02]  /*6820*/  SHFL.IDX P0, R29, R32, R30, R25 ;  /* 0x0000001e201d7389 */ /* 0x0010640000000019 */
[----:B01-3--:R-:W-:Y:S05]  /*6830*/  ENDCOLLECTIVE ;  /* 0x000000000000791b */ /* 0x00bfea0003800000 */
.L_x_6995:
[----:B------:R-:W-:Y:S05]  /*6840*/  BSYNC B1 ;  /* 0x0000000000017941 */ /* 0x000fea0003800000 */
.L_x_6994:
[----:B------:R-:W-:Y:S05]  /*6850*/  BRA `(.L_x_6996) ;  /* 0xffffffd4006c7947 */ /* 0x000fea000383ffff */
.L_x_6843:
[----:B------:R-:W-:Y:S01]  /*6860*/  BSSY B1, `(.L_x_6997) ;  /* 0x0000006000017945 */ /* 0x000fe20003800000 */
[----:B------:R-:W-:Y:S01]  /*6870*/  MOV R30, R20 ;  /* 0x00000014001e7202 */ /* 0x000fe20000000f00 */
[----:B------:R-:W-:-:S07]  /*6880*/  IMAD.MOV.U32 R29, RZ, RZ, -0x1 ;  /* 0xffffffffff1d7424 */ /* 0x000fce00078e00ff */
[----:B0--3--:R-:W-:Y:S05]  /*6890*/  WARPSYNC.COLLECTIVE R29, `(.L_x_6998) ;  /* 0x000000001d087348 */ /* 0x009fea0003c00000 */
[----:B0-----:R0:W1:Y:S02]  /*68a0*/  SHFL.IDX P0, R29, R32, R30, R25 ;  /* 0x0000001e201d7389 */ /* 0x0010640000000019 */
[----:B01-3--:R-:W-:Y:S05]  /*68b0*/  ENDCOLLECTIVE ;  /* 0x000000000000791b */ /* 0x00bfea0003800000 */
.L_x_6998:
[----:B------:R-:W-:Y:S05]  /*68c0*/  BSYNC B1 ;  /* 0x0000000000017941 */ /* 0x000fea0003800000 */
.L_x_6997:
[----:B------:R-:W-:Y:S05]  /*68d0*/  BRA `(.L_x_6999) ;  /* 0xffffffd400647947 */ /* 0x000fea000383ffff */
.L_x_6864:
[----:B------:R-:W-:Y:S02]  /*68e0*/  IMAD.MOV.U32 R29, RZ, RZ, -0x1 ;  /* 0xffffffffff1d7424 */ /* 0x000fe400078e00ff */
[----:B------:R-:W-:-:S07]  /*68f0*/  IMAD.MOV.U32 R30, RZ, RZ, R28 ;  /* 0x000000ffff1e7224 */ /* 0x000fce00078e001c */
[----:B0--3--:R-:W-:Y:S05]  /*6900*/  WARPSYNC.COLLECTIVE R29, `(.L_x_7000) ;  /* 0x000000001d087348 */ /* 0x009fea0003c00000 */
[----:B0-----:R0:W1:Y:S02]  /*6910*/  SHFL.IDX P0, R29, R32, R30, R25 ;  /* 0x0000001e201d7389 */ /* 0x0010640000000019 */
[----:B01-3--:R-:W-:Y:S05]  /*6920*/  ENDCOLLECTIVE ;  /* 0x000000000000791b */ /* 0x00bfea0003800000 */
.L_x_7000:
[----:B------:R-:W-:Y:S01]  /*6930*/  MOV R56, R29 ;  /* 0x0000001d00387202 */ /* 0x000fe20000000f00 */
[----:B------:R-:W-:Y:S06]  /*6940*/  BRA `(.L_x_7001) ;  /* 0xffffffe000c87947 */ /* 0x000fec000383ffff */
.L_x_6866:
[----:B------:R-:W-:Y:S01]  /*6950*/  BSSY B0, `(.L_x_7002) ;  /* 0x0000006000007945 */ /* 0x000fe20003800000 */
[----:B------:R-:W-:Y:S02]  /*6960*/  IMAD.MOV.U32 R30, RZ, RZ, R6 ;  /* 0x000000ffff1e7224 */ /* 0x000fe400078e0006 */
[----:B------:R-:W-:-:S07]  /*6970*/  IMAD.MOV.U32 R29, RZ, RZ, -0x1 ;  /* 0xffffffffff1d7424 */ /* 0x000fce00078e00ff */
[----:B0--3--:R-:W-:Y:S05]  /*6980*/  WARPSYNC.COLLECTIVE R29, `(.L_x_7003) ;  /* 0x000000001d087348 */ /* 0x009fea0003c00000 */
[----:B0-----:R0:W1:Y:S02]  /*6990*/  SHFL.IDX P0, R29, R32, R30, R25 ;  /* 0x0000001e201d7389 */ /* 0x0010640000000019 */
[----:B01-3--:R-:W-:Y:S05]  /*69a0*/  ENDCOLLECTIVE ;  /* 0x000000000000791b */ /* 0x00bfea0003800000 */
.L_x_7003:
[----:B------:R-:W-:Y:S05]  /*69b0*/  BSYNC B0 ;  /* 0x0000000000007941 */ /* 0x000fea0003800000 */
.L_x_7002:
[----:B------:R-:W-:Y:S05]  /*69c0*/  BRA `(.L_x_7004) ;  /* 0xffffffe000bc7947 */ /* 0x000fea000383ffff */
.L_x_6868:
[----:B------:R-:W-:Y:S01]  /*69d0*/  BSSY B0, `(.L_x_7005) ;  /* 0x0000006000007945 */ /* 0x000fe20003800000 */
[----:B------:R-:W-:Y:S01]  /*69e0*/  IMAD.MOV.U32 R30, RZ, RZ, R7 ;  /* 0x000000ffff1e7224 */ /* 0x000fe200078e0007 */
[----:B------:R-:W-:-:S07]  /*69f0*/  MOV R29, 0xffffffff ;  /* 0xffffffff001d7802 */ /* 0x000fce0000000f00 */
[----:B0--3--:R-:W-:Y:S05]  /*6a00*/  WARPSYNC.COLLECTIVE R29, `(.L_x_7006) ;  /* 0x000000001d087348 */ /* 0x009fea0003c00000 */
[----:B0-----:R0:W1:Y:S02]  /*6a10*/  SHFL.IDX P0, R29, R32, R30, R25 ;  /* 0x0000001e201d7389 */ /* 0x0010640000000019 */
[----:B01-3--:R-:W-:Y:S05]  /*6a20*/  ENDCOLLECTIVE ;  /* 0x000000000000791b */ /* 0x00bfea0003800000 */
.L_x_7006:
[----:B------:R-:W-:Y:S05]  /*6a30*/  BSYNC B0 ;  /* 0x0000000000007941 */ /* 0x000fea0003800000 */
.L_x_7005:
[----:B------:R-:W-:Y:S05]  /*6a40*/  BRA `(.L_x_7007) ;  /* 0xffffffe000b07947 */ /* 0x000fea000383ffff */
.L_x_6870:
[----:B------:R-:W-:Y:S01]  /*6a50*/  BSSY B0, `(.L_x_7008) ;  /* 0x0000006000007945 */ /* 0x000fe20003800000 */
[----:B------:R-:W-:Y:S02]  /*6a60*/  IMAD.MOV.U32 R30, RZ, RZ, R8 ;  /* 0x000000ffff1e7224 */ /* 0x000fe400078e0008 */
[----:B------:R-:W-:-:S07]  /*6a70*/  IMAD.MOV.U32 R29, RZ, RZ, -0x1 ;  /* 0xffffffffff1d7424 */ /* 0x000fce00078e00ff */
[----:B0--3--:R-:W-:Y:S05]  /*6a80*/  WARPSYNC.COLLECTIVE R29, `(.L_x_7009) ;  /* 0x000000001d087348 */ /* 0x009fea0003c00000 */
[----:B0-----:R0:W1:Y:S02]  /*6a90*/  SHFL.IDX P0, R29, R32, R30, R25 ;  /* 0x0000001e201d7389 */ /* 0x0010640000000019 */
[----:B01-3--:R-:W-:Y:S05]  /*6aa0*/  ENDCOLLECTIVE ;  /* 0x000000000000791b */ /* 0x00bfea0003800000 */
.L_x_7009:
[----:B------:R-:W-:Y:S05]  /*6ab0*/  BSYNC B0 ;  /* 0x0000000000007941 */ /* 0x000fea0003800000 */
.L_x_7008:
[----:B------:R-:W-:Y:S05]  /*6ac0*/  BRA `(.L_x_7010) ;  /* 0xffffffe000ac7947 */ /* 0x000fea000383ffff */
.L_x_6872:
[----:B------:R-:W-:Y:S01]  /*6ad0*/  BSSY B0, `(.L_x_7011) ;  /* 0x0000006000007945 */ /* 0x000fe20003800000 */
[----:B------:R-:W-:Y:S01]  /*6ae0*/  IMAD.MOV.U32 R30, RZ, RZ, R9 ;  /* 0x000000ffff1e7224 */ /* 0x000fe200078e0009 */
[----:B------:R-:W-:-:S07]  /*6af0*/  MOV R29, 0xffffffff ;  /* 0xffffffff001d7802 */ /* 0x000fce0000000f00 */
[----:B0--3--:R-:W-:Y:S05]  /*6b00*/  WARPSYNC.COLLECTIVE R29, `(.L_x_7012) ;  /* 0x000000001d087348 */ /* 0x009fea0003c00000 */
[----:B0-----:R0:W1:Y:S02]  /*6b10*/  SHFL.IDX P0, R29, R32, R30, R25 ;  /* 0x0000001e201d7389 */ /* 0x0010640000000019 */
[----:B01-3--:R-:W-:Y:S05]  /*6b20*/  ENDCOLLECTIVE ;  /* 0x000000000000791b */ /* 0x00bfea0003800000 */
.L_x_7012:
[----:B------:R-:W-:Y:S05]  /*6b30*/  BSYNC B0 ;  /* 0x0000000000007941 */ /* 0x000fea0003800000 */
.L_x_7011:
[----:B------:R-:W-:Y:S05]  /*6b40*/  BRA `(.L_x_7013) ;  /* 0xffffffe000a47947 */ /* 0x000fea000383ffff */
.L_x_6874:
[----:B------:R-:W-:Y:S01]  /*6b50*/  BSSY B0, `(.L_x_7014) ;  /* 0x0000006000007945 */ /* 0x000fe20003800000 */
[----:B------:R-:W-:Y:S02]  /*6b60*/  IMAD.MOV.U32 R30, RZ, RZ, R10 ;  /* 0x000000ffff1e7224 */ /* 0x000fe400078e000a */
[----:B------:R-:W-:-:S07]  /*6b70*/  IMAD.MOV.U32 R29, RZ, RZ, -0x1 ;  /* 0xffffffffff1d7424 */ /* 0x000fce00078e00ff */
[----:B0--3--:R-:W-:Y:S05]  /*6b80*/  WARPSYNC.COLLECTIVE R29, `(.L_x_7015) ;  /* 0x000000001d087348 */ /* 0x009fea0003c00000 */
[----:B0-----:R0:W1:Y:S02]  /*6b90*/  SHFL.IDX P0, R29, R32, R30, R25 ;  /* 0x0000001e201d7389 */ /* 0x0010640000000019 */
[----:B01-3--:R-:W-:Y:S05]  /*6ba0*/  ENDCOLLECTIVE ;  /* 0x000000000000791b */ /* 0x00bfea0003800000 */
.L_x_7015:
[----:B------:R-:W-:Y:S05]  /*6bb0*/  BSYNC B0 ;  /* 0x0000000000007941 */ /* 0x000fea0003800000 */
.L_x_7014:
[----:B------:R-:W-:Y:S05]  /*6bc0*/  BRA `(.L_x_7016) ;  /* 0xffffffe0009c7947 */ /* 0x000fea000383ffff */
.L_x_6876:
[----:B------:R-:W-:Y:S01]  /*6bd0*/  BSSY B0, `(.L_x_7017) ;  /* 0x0000006000007945 */ /* 0x000fe20003800000 */
[----:B------:R-:W-:Y:S01]  /*6be0*/  IMAD.MOV.U32 R30, RZ, RZ, R11 ;  /* 0x000000ffff1e7224 */ /* 0x000fe200078e000b */
[----:B------:R-:W-:-:S07]  /*6bf0*/  MOV R29, 0xffffffff ;  /* 0xffffffff001d7802 */ /* 0x000fce0000000f00 */
[----:B0--3--:R-:W-:Y:S05]  /*6c00*/  WARPSYNC.COLLECTIVE R29, `(.L_x_7018) ;  /* 0x000000001d087348 */ /* 0x009fea0003c00000 */
[----:B0-----:R0:W1:Y:S02]  /*6c10*/  SHFL.IDX P0, R29, R32, R30, R25 ;  /* 0x0000001e201d7389 */ /* 0x0010640000000019 */
[----:B01-3--:R-:W-:Y:S05]  /*6c20*/  ENDCOLLECTIVE ;  /* 0x000000000000791b */ /* 0x00bfea0003800000 */
.L_x_7018:
[----:B------:R-:W-:Y:S05]  /*6c30*/  BSYNC B0 ;  /* 0x0000000000007941 */ /* 0x000fea0003800000 */
.L_x_7017:
[----:B------:R-:W-:Y:S05]  /*6c40*/  BRA `(.L_x_7019) ;  /* 0xffffffe000947947 */ /* 0x000fea000383ffff */
.L_x_6878:
[----:B------:R-:W-:Y:S01]  /*6c50*/  BSSY B0, `(.L_x_7020) ;  /* 0x0000006000007945 */ /* 0x000fe20003800000 */
[----:B------:R-:W-:Y:S02]  /*6c60*/  IMAD.MOV.U32 R30, RZ, RZ, R12 ;  /* 0x000000ffff1e7224 */ /* 0x000fe400078e000c */
[----:B------:R-:W-:-:S07]  /*6c70*/  IMAD.MOV.U32 R29, RZ, RZ, -0x1 ;  /* 0xffffffffff1d7424 */ /* 0x000fce00078e00ff */
[----:B0--3--:R-:W-:Y:S05]  /*6c80*/  WARPSYNC.COLLECTIVE R29, `(.L_x_7021) ;  /* 0x000000001d087348 */ /* 0x009fea0003c00000 */
[----:B0-----:R0:W1:Y:S02]  /*6c90*/  SHFL.IDX P0, R29, R32, R30, R25 ;  /* 0x0000001e201d7389 */ /* 0x0010640000000019 */
[----:B01-3--:R-:W-:Y:S05]  /*6ca0*/  ENDCOLLECTIVE ;  /* 0x000000000000791b */ /* 0x00bfea0003800000 */
.L_x_7021:
[----:B------:R-:W-:Y:S05]  /*6cb0*/  BSYNC B0 ;  /* 0x0000000000007941 */ /* 0x000fea0003800000 */
.L_x_7020:
[----:B------:R-:W-:Y:S05]  /*6cc0*/  BRA `(.L_x_7022) ;  /* 0xffffffe0008c7947 */ /* 0x000fea000383ffff */
.L_x_6880:
[----:B------:R-:W-:Y:S01]  /*6cd0*/  BSSY B0, `(.L_x_7023) ;  /* 0x0000006000007945 */ /* 0x000fe20003800000 */
[----:B------:R-:W-:Y:S01]  /*6ce0*/  IMAD.MOV.U32 R30, RZ, RZ, R13 ;  /* 0x000000ffff1e7224 */ /* 0x000fe200078e000d */
[----:B------:R-:W-:-:S07]  /*6cf0*/  MOV R29, 0xffffffff ;  /* 0xffffffff001d7802 */ /* 0x000fce0000000f00 */
[----:B0--3--:R-:W-:Y:S05]  /*6d00*/  WARPSYNC.COLLECTIVE R29, `(.L_x_7024) ;  /* 0x000000001d087348 */ /* 0x009fea0003c00000 */
[----:B0-----:R0:W1:Y:S02]  /*6d10*/  SHFL.IDX P0, R29, R32, R30, R25 ;  /* 0x0000001e201d7389 */ /* 0x0010640000000019 */
[----:B01-3--:R-:W-:Y:S05]  /*6d20*/  ENDCOLLECTIVE ;  /* 0x000000000000791b */ /* 0x00bfea0003800000 */
.L_x_7024:
[----:B------:R-:W-:Y:S05]  /*6d30*/  BSYNC B0 ;  /* 0x0000000000007941 */ /* 0x000fea0003800000 */
.L_x_7023:
[----:B------:R-:W-:Y:S05]  /*6d40*/  BRA `(.L_x_7025) ;  /* 0xffffffe000847947 */ /* 0x000fea000383ffff */
.L_x_6882:
[----:B------:R-:W-:Y:S01]  /*6d50*/  BSSY B0, `(.L_x_7026) ;  /* 0x0000006000007945 */ /* 0x000fe20003800000 */
[----:B------:R-:W-:Y:S02]  /*6d60*/  IMAD.MOV.U32 R30, RZ, RZ, R14 ;  /* 0x000000ffff1e7224 */ /* 0x000fe400078e000e */
[----:B------:R-:W-:-:S07]  /*6d70*/  IMAD.MOV.U32 R29, RZ, RZ, -0x1 ;  /* 0xffffffffff1d7424 */ /* 0x000fce00078e00ff */
[----:B0--3--:R-:W-:Y:S05]  /*6d80*/  WARPSYNC.COLLECTIVE R29, `(.L_x_7027) ;  /* 0x000000001d087348 */ /* 0x009fea0003c00000 */
[----:B0-----:R0:W1:Y:S02]  /*6d90*/  SHFL.IDX P0, R29, R32, R30, R25 ;  /* 0x0000001e201d7389 */ /* 0x0010640000000019 */
[----:B01-3--:R-:W-:Y:S05]  /*6da0*/  ENDCOLLECTIVE ;  /* 0x000000000000791b */ /* 0x00bfea0003800000 */
.L_x_7027:
[----:B------:R-:W-:Y:S05]  /*6db0*/  BSYNC B0 ;  /* 0x0000000000007941 */ /* 0x000fea0003800000 */
.L_x_7026:
[----:B------:R-:W-:Y:S05]  /*6dc0*/  BRA `(.L_x_7028) ;  /* 0xffffffe0007c7947 */ /* 0x000fea000383ffff */
.L_x_6884:
[----:B------:R-:W-:Y:S01]  /*6dd0*/  BSSY B0, `(.L_x_7029) ;  /* 0x0000006000007945 */ /* 0x000fe20003800000 */
[----:B------:R-:W-:Y:S01]  /*6de0*/  IMAD.MOV.U32 R30, RZ, RZ, R15 ;  /* 0x000000ffff1e7224 */ /* 0x000fe200078e000f */
[----:B------:R-:W-:-:S07]  /*6df0*/  MOV R29, 0xffffffff ;  /* 0xffffffff001d7802 */ /* 0x000fce0000000f00 */
[----:B0--3--:R-:W-:Y:S05]  /*6e00*/  WARPSYNC.COLLECTIVE R29, `(.L_x_7030) ;  /* 0x000000001d087348 */ /* 0x009fea0003c00000 */
[----:B0-----:R0:W1:Y:S02]  /*6e10*/  SHFL.IDX P0, R29, R32, R30, R25 ;  /* 0x0000001e201d7389 */ /* 0x0010640000000019 */
[----:B01-3--:R-:W-:Y:S05]  /*6e20*/  ENDCOLLECTIVE ;  /* 0x000000000000791b */ /* 0x00bfea0003800000 */
.L_x_7030:
[----:B------:R-:W-:Y:S05]  /*6e30*/  BSYNC B0 ;  /* 0x0000000000007941 */ /* 0x000fea0003800000 */
.L_x_7029:
[----:B------:R-:W-:Y:S05]  /*6e40*/  BRA `(.L_x_7031) ;  /* 0xffffffe000747947 */ /* 0x000fea000383ffff */
.L_x_6886:
[----:B------:R-:W-:Y:S01]  /*6e50*/  BSSY B0, `(.L_x_7032) ;  /* 0x0000006000007945 */ /* 0x000fe20003800000 */
[----:B------:R-:W-:Y:S02]  /*6e60*/  IMAD.MOV.U32 R30, RZ, RZ, R16 ;  /* 0x000000ffff1e7224 */ /* 0x000fe400078e0010 */
[----:B------:R-:W-:-:S07]  /*6e70*/  IMAD.MOV.U32 R29, RZ, RZ, -0x1 ;  /* 0xffffffffff1d7424 */ /* 0x000fce00078e00ff */
[----:B0--3--:R-:W-:Y:S05]  /*6e80*/  WARPSYNC.COLLECTIVE R29, `(.L_x_7033) ;  /* 0x000000001d087348 */ /* 0x009fea0003c00000 */
[----:B0-----:R0:W1:Y:S02]  /*6e90*/  SHFL.IDX P0, R29, R32, R30, R25 ;  /* 0x0000001e201d7389 */ /* 0x0010640000000019 */
[----:B01-3--:R-:W-:Y:S05]  /*6ea0*/  ENDCOLLECTIVE ;  /* 0x000000000000791b */ /* 0x00bfea0003800000 */
.L_x_7033:
[----:B------:R-:W-:Y:S05]  /*6eb0*/  BSYNC B0 ;  /* 0x0000000000007941 */ /* 0x000fea0003800000 */
.L_x_7032:
[----:B------:R-:W-:Y:S05]  /*6ec0*/  BRA `(.L_x_7034) ;  /* 0xffffffe0006c7947 */ /* 0x000fea000383ffff */
.L_x_6888:
[----:B------:R-:W-:Y:S01]  /*6ed0*/  BSSY B0, `(.L_x_7035) ;  /* 0x0000006000007945 */ /* 0x000fe20003800000 */
[----:B------:R-:W-:Y:S01]  /*6ee0*/  IMAD.MOV.U32 R30, RZ, RZ, R17 ;  /* 0x000000ffff1e7224 */ /* 0x000fe200078e0011 */
[----:B------:R-:W-:-:S07]  /*6ef0*/  MOV R29, 0xffffffff ;  /* 0xffffffff001d7802 */ /* 0x000fce0000000f00 */
[----:B0--3--:R-:W-:Y:S05]  /*6f00*/  WARPSYNC.COLLECTIVE R29, `(.L_x_7036) ;  /* 0x000000001d087348 */ /* 0x009fea0003c00000 */
[----:B0-----:R0:W1:Y:S02]  /*6f10*/  SHFL.IDX P0, R29, R32, R30, R25 ;  /* 0x0000001e201d7389 */ /* 0x0010640000000019 */
[----:B01-3--:R-:W-:Y:S05]  /*6f20*/  ENDCOLLECTIVE ;  /* 0x000000000000791b */ /* 0x00bfea0003800000 */
.L_x_7036:
[----:B------:R-:W-:Y:S05]  /*6f30*/  BSYNC B0 ;  /* 0x0000000000007941 */ /* 0x000fea0003800000 */
.L_x_7035:
[----:B------:R-:W-:Y:S05]  /*6f40*/  BRA `(.L_x_7037) ;  /* 0xffffffe000647947 */ /* 0x000fea000383ffff */
.L_x_6890:
[----:B------:R-:W-:Y:S01]  /*6f50*/  BSSY B0, `(.L_x_7038) ;  /* 0x0000006000007945 */ /* 0x000fe20003800000 */
[----:B------:R-:W-:Y:S02]  /*6f60*/  IMAD.MOV.U32 R30, RZ, RZ, R18 ;  /* 0x000000ffff1e7224 */ /* 0x000fe400078e0012 */
[----:B------:R-:W-:-:S07]  /*6f70*/  IMAD.MOV.U32 R29, RZ, RZ, -0x1 ;  /* 0xffffffffff1d7424 */ /* 0x000fce00078e00ff */
[----:B0--3--:R-:W-:Y:S05]  /*6f80*/  WARPSYNC.COLLECTIVE R29, `(.L_x_7039) ;  /* 0x000000001d087348 */ /* 0x009fea0003c00000 */
[----:B0-----:R0:W1:Y:S02]  /*6f90*/  SHFL.IDX P0, R29, R32, R30, R25 ;  /* 0x0000001e201d7389 */ /* 0x0010640000000019 */
[----:B01-3--:R-:W-:Y:S05]  /*6fa0*/  ENDCOLLECTIVE ;  /* 0x000000000000791b */ /* 0x00bfea0003800000 */
.L_x_7039:
[----:B------:R-:W-:Y:S05]  /*6fb0*/  BSYNC B0 ;  /* 0x0000000000007941 */ /* 0x000fea0003800000 */
.L_x_7038:
[----:B------:R-:W-:Y:S05]  /*6fc0*/  BRA `(.L_x_7040) ;  /* 0xffffffe0005c7947 */ /* 0x000fea000383ffff */
.L_x_6892:
[----:B------:R-:W-:Y:S01]  /*6fd0*/  BSSY B0, `(.L_x_7041) ;  /* 0x0000006000007945 */ /* 0x000fe20003800000 */
[----:B------:R-:W-:Y:S01]  /*6fe0*/  IMAD.MOV.U32 R30, RZ, RZ, R19 ;  /* 0x000000ffff1e7224 */ /* 0x000fe200078e0013 */
[----:B------:R-:W-:-:S07]  /*6ff0*/  MOV R29, 0xffffffff ;  /* 0xffffffff001d7802 */ /* 0x000fce0000000f00 */
[----:B0--3--:R-:W-:Y:S05]  /*7000*/  WARPSYNC.COLLECTIVE R29, `(.L_x_7042) ;  /* 0x000000001d087348 */ /* 0x009fea0003c00000 */
[----:B0-----:R0:W1:Y:S02]  /*7010*/  SHFL.IDX P0, R29, R32, R30, R25 ;  /* 0x0000001e201d7389 */ /* 0x0010640000000019 */
[----:B01-3--:R-:W-:Y:S05]  /*7020*/  ENDCOLLECTIVE ;  /* 0x000000000000791b */ /* 0x00bfea0003800000 */
.L_x_7042:
[----:B------:R-:W-:Y:S05]  /*7030*/  BSYNC B0 ;  /* 0x0000000000007941 */ /* 0x000fea0003800000 */
.L_x_7041:
[----:B------:R-:W-:Y:S05]  /*7040*/  BRA `(.L_x_7043) ;  /* 0xffffffe000547947 */ /* 0x000fea000383ffff */
.L_x_6894:
[----:B------:R-:W-:Y:S01]  /*7050*/  BSSY B0, `(.L_x_7044) ;  /* 0x0000006000007945 */ /* 0x000fe20003800000 */
[----:B------:R-:W-:Y:S02]  /*7060*/  IMAD.MOV.U32 R30, RZ, RZ, R20 ;  /* 0x000000ffff1e7224 */ /* 0x000fe400078e0014 */
[----:B------:R-:W-:-:S07]  /*7070*/  IMAD.MOV.U32 R29, RZ, RZ, -0x1 ;  /* 0xffffffffff1d7424 */ /* 0x000fce00078e00ff */
[----:B0--3--:R-:W-:Y:S05]  /*7080*/  WARPSYNC.COLLECTIVE R29, `(.L_x_7045) ;  /* 0x000000001d087348 */ /* 0x009fea0003c00000 */
[----:B0-----:R0:W1:Y:S02]  /*7090*/  SHFL.IDX P0, R29, R32, R30, R25 ;  /* 0x0000001e201d7389 */ /* 0x0010640000000019 */
[----:B01-3--:R-:W-:Y:S05]  /*70a0*/  ENDCOLLECTIVE ;  /* 0x000000000000791b */ /* 0x00bfea0003800000 */
.L_x_7045:
[----:B------:R-:W-:Y:S05]  /*70b0*/  BSYNC B0 ;  /* 0x0000000000007941 */ /* 0x000fea0003800000 */
.L_x_7044:
[----:B------:R-:W-:Y:S05]  /*70c0*/  BRA `(.L_x_7046) ;  /* 0xffffffe0004c7947 */ /* 0x000fea000383ffff */
.L_x_7047:
        /* <DEDUP_REMOVED lines=11> */
.L_x_58278:


//--------------------- .text._Z9cuda_gemmIiLi256ELi4ELi1ELi256ELi16ELi16ELi32ELi0ELi1EEviiiPT_S1_S1_ii --------------------------
	.section	.text._Z9cuda_gemmIiLi256ELi4ELi1ELi256ELi16ELi16ELi32ELi0ELi1EEviiiPT_S1_S1_ii,"ax",@progbits
	.align	128
        .global         _Z9cuda_gemmIiLi256ELi4ELi1ELi256ELi16ELi16ELi32ELi0ELi1EEviiiPT_S1_S1_ii
        .type           _Z9cuda_gemmIiLi256ELi4ELi1ELi256ELi16ELi16ELi32ELi0ELi1EEviiiPT_S1_S1_ii,@function
        .size           _Z9cuda_gemmIiLi256ELi4ELi1ELi256ELi16ELi16ELi32ELi0ELi1EEviiiPT_S1_S1_ii,(.L_x_58279 - _Z9cuda_gemmIiLi256ELi4ELi1ELi256ELi16ELi16ELi32ELi0ELi1EEviiiPT_S1_S1_ii)
        .other          _Z9cuda_gemmIiLi256ELi4ELi1ELi256ELi16ELi16ELi32ELi0ELi1EEviiiPT_S1_S1_ii,@"STO_CUDA_ENTRY STV_DEFAULT"
_Z9cuda_gemmIiLi256ELi4ELi1ELi256ELi16ELi16ELi32ELi0ELi1EEviiiPT_S1_S1_ii:
.text._Z9cuda_gemmIiLi256ELi4ELi1ELi256ELi16ELi16ELi32ELi0ELi1EEviiiPT_S1_S1_ii:
        /* <DEDUP_REMOVED lines=36> */
[----:B------:R-:W-:Y:S01]  /*0240*/  MOV R3, 0x400 ;  /* 0x0000040000037802 */ /* 0x000fe20000000f00 */
[----:B------:R-:W-:Y:S01]  /*0250*/  VIADD R2, R0, 0x1 ;  /* 0x0000000100027836 */ /* 0x000fe20000000000 */
[----:B------:R-:W-:Y:S01]  /*0260*/  MOV R7, RZ ;  /* 0x000000ff00077202 */ /* 0x000fe20000000f00 */
[----:B------:R-:W-:Y:S01]  /*0270*/  IMAD.MOV.U32 R13, RZ, RZ, R8 ;  /* 0x000000ffff0d7224 */ /* 0x000fe200078e0008 */
[----:B0-----:R-:W-:Y:S02]  /*0280*/  LEA R9, R6, R3, 0x18 ;  /* 0x0000000306097211 */ /* 0x001fe400078ec0ff */
[----:B------:R-:W-:-:S07]  /*0290*/  LOP3.LUT R6, R2, 0x3, RZ, 0xc0, !PT ;  /* 0x0000000302067812 */ /* 0x000fce00078ec0ff */
.L_x_7050:
        /* <DEDUP_REMOVED lines=12> */
.L_x_7049:
[----:B------:R-:W-:Y:S05]  /*0360*/  BSYNC.RECONVERGENT B0 ;  /* 0x0000000000007941 */ /* 0x000fea0003800200 */
.L_x_7048:
[----:B------:R-:W-:Y:S04]  /*0370*/  BSSY.RECONVERGENT B0, `(.L_x_7051) ;  /* 0x000002c000007945 */ /* 0x000fe80003800200 */
[----:B------:R-:W-:Y:S05]  /*0380*/  @!P1 BRA `(.L_x_7052) ;  /* 0x0000000000a89947 */ /* 0x000fea0003800000 */
[----:B------:R-:W1:Y:S01]  /*0390*/  S2R R5, SR_CgaCtaId ;  /* 0x0000000000057919 */ /* 0x000e620000008800 */
[----:B0-----:R-:W0:Y:S01]  /*03a0*/  LDC.64 R2, c[0x0][0x398] ;  /* 0x0000e600ff027b82 */ /* 0x001e220000000a00 */
[----:B------:R-:W-:-:S04]  /*03b0*/  MOV R4, 0x400 ;  /* 0x0000040000047802 */ /* 0x000fc80000000f00 */
[----:B-1----:R-:W-:-:S07]  /*03c0*/  LEA R16, R5, R4, 0x18 ;  /* 0x0000000405107211 */ /* 0x002fce00078ec0ff */
.L_x_7053:
        /* <DEDUP_REMOVED lines=38> */
.L_x_7052:
[----:B------:R-:W-:Y:S05]  /*0630*/  BSYNC.RECONVERGENT B0 ;  /* 0x0000000000007941 */ /* 0x000fea0003800200 */
.L_x_7051:
        /* <DEDUP_REMOVED lines=8> */
[----:B------:R-:W4:Y:S01]  /*06c0*/  LDCU UR9, c[0x0][0x388] ;  /* 0x00007100ff0977ac */ /* 0x000f220008000800 */
[----:B------:R-:W5:Y:S06]  /*06d0*/  LDCU.64 UR4, c[0x0][0x390] ;  /* 0x00007200ff0477ac */ /* 0x000f6c0008000a00 */
[----:B------:R-:W5:Y:S01]  /*06e0*/  S2UR UR7, SR_CTAID.X ;  /* 0x00000000000779c3 */ /* 0x000f620000002500 */
[----:B------:R-:W-:Y:S01]  /*06f0*/  UMOV UR10, 0x400 ;  /* 0x00000400000a7882 */ /* 0x000fe20000000000 */
[----:B------:R-:W-:-:S02]  /*0700*/  USHF.L.U32 UR21, UR22, 0x2, URZ ;  /* 0x0000000216157899 */ /* 0x000fc400080006ff */
[----:B------:R-:W-:Y:S02]  /*0710*/  UIADD3 UR8, UPT, UPT, UR10, 0x480, URZ ;  /* 0x000004800a087890 */ /* 0x000fe4000fffe0ff */
[----:B----4-:R-:W-:-:S04]  /*0720*/  USHF.R.S32.HI UR6, URZ, 0x1f, UR9 ;  /* 0x0000001fff067899 */ /* 0x010fc80008011409 */
[----:B------:R-:W-:Y:S02]  /*0730*/  ULEA.HI UR6, UR6, UR9, URZ, 0x4 ;  /* 0x0000000906067291 */ /* 0x000fe4000f8f20ff */
[----:B---3--:R-:W-:Y:S02]  /*0740*/  ULEA UR13, UR12, UR10, 0x18 ;  /* 0x0000000a0c0d7291 */ /* 0x008fe4000f8ec0ff */
[----:B------:R-:W-:Y:S02]  /*0750*/  UIADD3 UR10, UPT, UPT, UR10, 0x880, URZ ;  /* 0x000008800a0a7890 */ /* 0x000fe4000fffe0ff */
[----:B------:R-:W-:Y:S01]  /*0760*/  ULEA UR9, UR12, UR8, 0x18 ;  /* 0x000000080c097291 */ /* 0x000fe2000f8ec0ff */
[C---:B--2---:R-:W-:Y:S01]  /*0770*/  VIADD R3, R20.reuse, 0x9 ;  /* 0x0000000914037836 */ /* 0x044fe20000000000 */
[C---:B-1----:R-:W-:Y:S01]  /*0780*/  IADD3 R4, PT, PT, R20.reuse, 0xc, RZ ;  /* 0x0000000c14047810 */ /* 0x042fe20007ffe0ff */
[C---:B------:R-:W-:Y:S01]  /*0790*/  VIADD R13, R20.reuse, 0xe ;  /* 0x0000000e140d7836 */ /* 0x040fe20000000000 */
[C---:B0-----:R-:W-:Y:S01]  /*07a0*/  LOP3.LUT R2, R20.reuse, 0xf, RZ, 0xc0, !PT ;  /* 0x0000000f14027812 */ /* 0x041fe200078ec0ff */
[C---:B------:R-:W-:Y:S01]  /*07b0*/  VIADD R14, R20.reuse, 0xffffffff ;  /* 0xffffffff140e7836 */ /* 0x040fe20000000000 */
[----:B------:R-:W-:Y:S01]  /*07c0*/  LOP3.LUT R15, R3, 0xf, RZ, 0xc0, !PT ;  /* 0x0000000f030f7812 */ /* 0x000fe200078ec0ff */
[----:B------:R-:W-:Y:S01]  /*07d0*/  VIADD R45, R20, 0xa ;  /* 0x0000000a142d7836 */ /* 0x000fe20000000000 */
[----:B------:R-:W-:Y:S01]  /*07e0*/  LOP3.LUT R3, R4, 0xf, RZ, 0xc0, !PT ;  /* 0x0000000f04037812 */ /* 0x000fe200078ec0ff */
[----:B------:R-:W-:Y:S01]  /*07f0*/  VIADD R29, R20, 0xb ;  /* 0x0000000b141d7836 */ /* 0x000fe20000000000 */
[----:B------:R-:W-:Y:S01]  /*0800*/  LOP3.LUT R4, R13, 0xf, RZ, 0xc0, !PT ;  /* 0x0000000f0d047812 */ /* 0x000fe200078ec0ff */
[----:B------:R-:W-:Y:S01]  /*0810*/  ULEA UR10, UR12, UR10, 0x18 ;  /* 0x0000000a0c0a7291 */ /* 0x000fe2000f8ec0ff */
[----:B------:R-:W-:Y:S01]  /*0820*/  LOP3.LUT R13, R14, 0xf, RZ, 0xc0, !PT ;  /* 0x0000000f0e0d7812 */ /* 0x000fe200078ec0ff */
[----:B------:R-:W-:Y:S01]  /*0830*/  IMAD.SHL.U32 R14, R2, 0x10, RZ ;  /* 0x00000010020e7824 */ /* 0x000fe200078e00ff */
[----:B------:R-:W-:Y:S01]  /*0840*/  LOP3.LUT R45, R45, 0xf, RZ, 0xc0, !PT ;  /* 0x0000000f2d2d7812 */ /* 0x000fe200078ec0ff */
[C---:B------:R-:W-:Y:S01]  /*0850*/  VIADD R5, R20.reuse, 0x1 ;  /* 0x0000000114057836 */ /* 0x040fe20000000000 */
[----:B------:R-:W-:Y:S01]  /*0860*/  LOP3.LUT R29, R29, 0xf, RZ, 0xc0, !PT ;  /* 0x0000000f1d1d7812 */ /* 0x000fe200078ec0ff */
[C---:B------:R-:W-:Y:S01]  /*0870*/  VIADD R6, R20.reuse, 0x2 ;  /* 0x0000000214067836 */ /* 0x040fe20000000000 */
[C---:B------:R-:W-:Y:S01]  /*0880*/  IADD3 R7, PT, PT, R20.reuse, 0x3, RZ ;  /* 0x0000000314077810 */ /* 0x040fe20007ffe0ff */
[C---:B------:R-:W-:Y:S01]  /*0890*/  VIADD R8, R20.reuse, 0x4 ;  /* 0x0000000414087836 */ /* 0x040fe20000000000 */
[C---:B------:R-:W-:Y:S01]  /*08a0*/  IADD3 R11, PT, PT, R20.reuse, 0x7, RZ ;  /* 0x00000007140b7810 */ /* 0x040fe20007ffe0ff */
[----:B------:R-:W-:Y:S01]  /*08b0*/  VIADD R9, R20, 0x5 ;  /* 0x0000000514097836 */ /* 0x000fe20000000000 */
[----:B------:R-:W-:Y:S01]  /*08c0*/  LOP3.LUT R15, R14, R15, RZ, 0xfc, !PT ;  /* 0x0000000f0e0f7212 */ /* 0x000fe200078efcff */
[----:B------:R-:W-:Y:S01]  /*08d0*/  VIADD R10, R20, 0x6 ;  /* 0x00000006140a7836 */ /* 0x000fe20000000000 */
[----:B------:R-:W-:Y:S01]  /*08e0*/  LOP3.LUT R16, R14, R45, RZ, 0xfc, !PT ;  /* 0x0000002d0e107212 */ /* 0x000fe200078efcff */
[----:B------:R-:W-:Y:S01]  /*08f0*/  VIADD R12, R20, 0xd ;  /* 0x0000000d140c7836 */ /* 0x000fe20000000000 */
[C---:B------:R-:W-:Y:S01]  /*0900*/  LOP3.LUT R17, R14.reuse, R29, RZ, 0xfc, !PT ;  /* 0x0000001d0e117212 */ /* 0x040fe200078efcff */
[----:B-----5:R-:W-:Y:S01]  /*0910*/  USHF.L.U32 UR20, UR7, 0x8, URZ ;  /* 0x0000000807147899 */ /* 0x020fe200080006ff */
[C---:B------:R-:W-:Y:S01]  /*0920*/  LOP3.LUT R18, R14.reuse, R3, RZ, 0xfc, !PT ;  /* 0x000000030e127212 */ /* 0x040fe200078efcff */
[----:B------:R-:W-:Y:S01]  /*0930*/  UIMAD.WIDE.U32 UR16, UR22, 0x4, UR4 ;  /* 0x00000004161078a5 */ /* 0x000fe2000f8e0004 */
[----:B------:R-:W-:Y:S01]  /*0940*/  LOP3.LUT R19, R14, R4, RZ, 0xfc, !PT ;  /* 0x000000040e137212 */ /* 0x000fe200078efcff */
[----:B------:R-:W-:Y:S01]  /*0950*/  UIMAD.WIDE.U32 UR18, UR22, 0x8, UR4 ;  /* 0x00000008161278a5 */ /* 0x000fe2000f8e0004 */
[----:B------:R-:W-:Y:S01]  /*0960*/  LOP3.LUT R5, R5, 0xf, RZ, 0xc0, !PT ;  /* 0x0000000f05057812 */ /* 0x000fe200078ec0ff */
[----:B------:R-:W-:Y:S01]  /*0970*/  USHF.R.S32.HI UR8, URZ, 0x4, UR6 ;  /* 0x00000004ff087899 */ /* 0x000fe20008011406 */
[----:B------:R-:W-:Y:S01]  /*0980*/  LOP3.LUT R6, R6, 0xf, RZ, 0xc0, !PT ;  /* 0x0000000f06067812 */ /* 0x000fe200078ec0ff */
[----:B------:R-:W-:Y:S01]  /*0990*/  USHF.L.U32 UR7, UR7, 0x4, URZ ;  /* 0x0000000407077899 */ /* 0x000fe200080006ff */
[----:B------:R-:W-:Y:S01]  /*09a0*/  LOP3.LUT R7, R7, 0xf, RZ, 0xc0, !PT ;  /* 0x0000000f07077812 */ /* 0x000fe200078ec0ff */
[----:B------:R-:W-:Y:S01]  /*09b0*/  UIMAD.WIDE.U32 UR4, UR22, 0xc, UR4 ;  /* 0x0000000c160478a5 */ /* 0x000fe2000f8e0004 */
[----:B------:R-:W-:Y:S01]  /*09c0*/  LOP3.LUT R8, R8, 0xf, RZ, 0xc0, !PT ;  /* 0x0000000f08087812 */ /* 0x000fe200078ec0ff */
[----:B------:R-:W-:Y:S01]  /*09d0*/  UMOV UR6, UR11 ;  /* 0x0000000b00067c82 */ /* 0x000fe20008000000 */
        /* <DEDUP_REMOVED lines=9> */
[----:B------:R-:W-:Y:S02]  /*0a70*/  LEA R19, R19, UR9, 0x2 ;  /* 0x0000000913137c11 */ /* 0x000fe4000f8e10ff */
[----:B------:R-:W-:-:S07]  /*0a80*/  LEA R28, R20, UR10, 0x2 ;  /* 0x0000000a141c7c11 */ /* 0x000fce000f8e10ff */
.L_x_7071:
[----:B01----:R-:W0:Y:S01]  /*0a90*/  S2R R24, SR_TID.X ;  /* 0x0000000000187919 */ /* 0x003e220000002100 */
[C---:B------:R-:W-:Y:S01]  /*0aa0*/  LOP3.LUT R30, R0.reuse, 0x3, RZ, 0xc0, !PT ;  /* 0x00000003001e7812 */ /* 0x040fe200078ec0ff */
[----:B------:R-:W-:Y:S01]  /*0ab0*/  BSSY.RECONVERGENT B0, `(.L_x_7054) ;  /* 0x0000023000007945 */ /* 0x000fe20003800200 */
[----:B------:R-:W-:Y:S02]  /*0ac0*/  ISETP.GE.U32.AND P1, PT, R0, 0x3, PT ;  /* 0x000000030000780c */ /* 0x000fe40003f26070 */
[----:B------:R-:W-:Y:S02]  /*0ad0*/  ISETP.NE.AND P0, PT, R30, 0x3, PT ;  /* 0x000000031e00780c */ /* 0x000fe40003f05270 */
[----:B0-----:R-:W-:Y:S01]  /*0ae0*/  IADD3 R35, PT, PT, R24, UR22, RZ ;  /* 0x0000001618237c10 */ /* 0x001fe2000fffe0ff */
[----:B------:R-:W-:-:S04]  /*0af0*/  IMAD.MOV.U32 R32, RZ, RZ, R24 ;  /* 0x000000ffff207224 */ /* 0x000fc800078e0018 */
[----:B---3--:R-:W-:-:S06]  /*0b00*/  VIADD R31, R35, UR22 ;  /* 0x00000016231f7c36 */ /* 0x008fcc0008000000 */
[----:B--2---:R-:W-:Y:S05]  /*0b10*/  @!P0 BRA `(.L_x_7055) ;  /* 0x0000000000708947 */ /* 0x004fea0003800000 */
        /* <DEDUP_REMOVED lines=28> */
.L_x_7055:
[----:B------:R-:W-:Y:S05]  /*0ce0*/  BSYNC.RECONVERGENT B0 ;  /* 0x0000000000007941 */ /* 0x000fea0003800200 */
.L_x_7054:
        /* <DEDUP_REMOVED lines=11> */
.L_x_7058:
[----:B------:R-:W1:Y:S01]  /*0da0*/  LDC.64 R20, c[0x0][0x390] ;  /* 0x0000e400ff147b82 */ /* 0x000e620000000a00 */
[----:B0-----:R-:W-:Y:S01]  /*0db0*/  IMAD.U32 R22, RZ, RZ, UR16 ;  /* 0x00000010ff167e24 */ /* 0x001fe2000f8e00ff */
        /* <DEDUP_REMOVED lines=25> */
.L_x_7057:
[----:B------:R-:W-:Y:S05]  /*0f50*/  BSYNC.RECONVERGENT B0 ;  /* 0x0000000000007941 */ /* 0x000fea0003800200 */
.L_x_7056:
[----:B-1----:R-:W1:Y:S01]  /*0f60*/  S2R R20, SR_TID.X ;  /* 0x0000000000147919 */ /* 0x002e620000002100 */
[----:B------:R-:W-:Y:S04]  /*0f70*/  BSSY.RECONVERGENT B0, `(.L_x_7059) ;  /* 0x000000d000007945 */ /* 0x000fe80003800200 */
[----:B------:R-:W-:Y:S05]  /*0f80*/  @!P0 BRA `(.L_x_7060) ;  /* 0x00000000002c8947 */ /* 0x000fea0003800000 */
[----:B------:R3:W-:Y:S01]  /*0f90*/  STS [R28], RZ ;  /* 0x000000ff1c007388 */ /* 0x0007e20000000800 */
[----:B------:R-:W-:Y:S01]  /*0fa0*/  ISETP.NE.AND P2, PT, R30, RZ, PT ;  /* 0x000000ff1e00720c */ /* 0x000fe20003f45270 */
[----:B-1----:R-:W-:-:S12]  /*0fb0*/  IMAD.MOV.U32 R20, RZ, RZ, R35 ;  /* 0x000000ffff147224 */ /* 0x002fd800078e0023 */
[----:B---3--:R-:W-:Y:S05]  /*0fc0*/  @!P2 BRA `(.L_x_7060) ;  /* 0x00000000001ca947 */ /* 0x008fea0003800000 */
[----:B------:R-:W-:Y:S01]  /*0fd0*/  ISETP.NE.AND P2, PT, R30, 0x1, PT ;  /* 0x000000011e00780c */ /* 0x000fe20003f45270 */
[----:B------:R3:W-:Y:S01]  /*0fe0*/  STS [R28+UR21], RZ ;  /* 0x000000ff1c007988 */ /* 0x0007e20008000815 */
[----:B------:R-:W-:Y:S01]  /*0ff0*/  IADD3 R21, PT, PT, R28, UR21, RZ ;  /* 0x000000151c157c10 */ /* 0x000fe2000fffe0ff */
[----:B0-----:R-:W-:Y:S02]  /*1000*/  VIADD R22, R31, UR22 ;  /* 0x000000161f167c36 */ /* 0x001fe40008000000 */
[----:B------:R-:W-:-:S08]  /*1010*/  IMAD.MOV.U32 R20, RZ, RZ, R31 ;  /* 0x000000ffff147224 */ /* 0x000fd000078e001f */
[----:B------:R3:W-:Y:S01]  /*1020*/  @P2 STS [R21+UR21], RZ ;  /* 0x000000ff15002988 */ /* 0x0007e20008000815 */
[----:B------:R-:W-:-:S07]  /*1030*/  @P2 MOV R20, R22 ;  /* 0x0000001600142202 */ /* 0x000fce0000000f00 */
.L_x_7060:
[----:B------:R-:W-:Y:S05]  /*1040*/  BSYNC.RECONVERGENT B0 ;  /* 0x0000000000007941 */ /* 0x000fea0003800200 */
.L_x_7059:
[----:B------:R-:W-:Y:S04]  /*1050*/  BSSY.RECONVERGENT B0, `(.L_x_7061) ;  /* 0x0000010000007945 */ /* 0x000fe80003800200 */
[----:B------:R-:W-:Y:S05]  /*1060*/  @!P1 BRA `(.L_x_7062) ;  /* 0x0000000000389947 */ /* 0x000fea0003800000 */
[----:B0-----:R-:W0:Y:S01]  /*1070*/  S2R R22, SR_CgaCtaId ;  /* 0x0000000000167919 */ /* 0x001e220000008800 */
[----:B---3--:R-:W-:-:S05]  /*1080*/  MOV R21, 0x400 ;  /* 0x0000040000157802 */ /* 0x008fca0000000f00 */
[----:B------:R-:W-:-:S05]  /*1090*/  VIADD R21, R21, 0x880 ;  /* 0x0000088015157836 */ /* 0x000fca0000000000 */
[----:B0-----:R-:W-:-:S07]  /*10a0*/  LEA R25, R22, R21, 0x18 ;  /* 0x0000001516197211 */ /* 0x001fce00078ec0ff */
.L_x_7063:
[C---:B-1--4-:R-:W-:Y:S02]  /*10b0*/  IMAD R21, R20.reuse, 0x4, R25 ;  /* 0x0000000414157824 */ /* 0x052fe400078e0219 */
        /* <DEDUP_REMOVED lines=9> */
.L_x_7062:
[----:B------:R-:W-:Y:S05]  /*1150*/  BSYNC.RECONVERGENT B0 ;  /* 0x0000000000007941 */ /* 0x000fea0003800200 */
.L_x_7061:
[----:B------:R-:W5:Y:S08]  /*1160*/  S2UR UR12, SR_CgaCtaId ;  /* 0x00000000000c79c3 */ /* 0x000f700000008800 */
[----:B------:R-:W-:Y:S01]  /*1170*/  BAR.SYNC.DEFER_BLOCKING 0x0 ;  /* 0x0000000000007b1d */ /* 0x000fe20000010000 */
[C---:B--2---:R-:W-:Y:S01]  /*1180*/  IMAD.SHL.U32 R26, R2.reuse, 0x10, RZ ;  /* 0x00000010021a7824 */ /* 0x044fe200078e00ff */
[----:B-1----:R-:W-:Y:S01]  /*1190*/  SHF.L.U32 R20, R2, 0x4, RZ ;  /* 0x0000000402147819 */ /* 0x002fe200000006ff */
[----:B---34-:R-:W-:-:S03]  /*11a0*/  IMAD.MOV.U32 R21, RZ, RZ, 0x44 ;  /* 0x00000044ff157424 */ /* 0x018fc600078e00ff */
[----:B------:R-:W-:Y:S02]  /*11b0*/  UMOV UR10, 0x400 ;  /* 0x00000400000a7882 */ /* 0x000fe40000000000 */
[----:B------:R-:W1:Y:S01]  /*11c0*/  S2UR UR11, SR_CgaCtaId ;  /* 0x00000000000b79c3 */ /* 0x000e620000008800 */
[----:B------:R-:W-:Y:S01]  /*11d0*/  UMOV UR9, 0x400 ;  /* 0x0000040000097882 */ /* 0x000fe20000000000 */
[----:B------:R-:W-:Y:S01]  /*11e0*/  UIADD3 UR13, UPT, UPT, UR10, 0x480, URZ ;  /* 0x000004800a0d7890 */ /* 0x000fe2000fffe0ff */
[C---:B------:R-:W-:Y:S01]  /*11f0*/  LOP3.LUT R33, R26.reuse, R5, RZ, 0xfc, !PT ;  /* 0x000000051a217212 */ /* 0x040fe200078efcff */
[----:B------:R-:W-:Y:S01]  /*1200*/  UIADD3 UR10, UPT, UPT, UR9, 0x480, URZ ;  /* 0x00000480090a7890 */ /* 0x000fe2000fffe0ff */
[C---:B------:R-:W-:Y:S01]  /*1210*/  LOP3.LUT R32, R26.reuse, R6, RZ, 0xfc, !PT ;  /* 0x000000061a207212 */ /* 0x040fe200078efcff */
[----:B0-----:R-:W0:Y:S01]  /*1220*/  S2R R22, SR_TID.X ;  /* 0x0000000000167919 */ /* 0x001e220000002100 */
[C---:B------:R-:W-:Y:S01]  /*1230*/  LOP3.LUT R31, R26.reuse, R7, RZ, 0xfc, !PT ;  /* 0x000000071a1f7212 */ /* 0x040fe200078efcff */
[----:B------:R-:W-:Y:S01]  /*1240*/  UIADD3 UR9, UPT, UPT, UR9, 0x880, URZ ;  /* 0x0000088009097890 */ /* 0x000fe2000fffe0ff */
[----:B------:R-:W-:-:S02]  /*1250*/  LOP3.LUT R30, R26, R8, RZ, 0xfc, !PT ;  /* 0x000000081a1e7212 */ /* 0x000fc400078efcff */
[----:B------:R-:W-:Y:S02]  /*1260*/  LOP3.LUT R27, R26, R12, RZ, 0xfc, !PT ;  /* 0x0000000c1a1b7212 */ /* 0x000fe400078efcff */
[C---:B------:R-:W-:Y:S02]  /*1270*/  LOP3.LUT R38, R20.reuse, R9, RZ, 0xfc, !PT ;  /* 0x0000000914267212 */ /* 0x040fe400078efcff */
[C---:B------:R-:W-:Y:S01]  /*1280*/  LOP3.LUT R37, R20.reuse, R10, RZ, 0xfc, !PT ;  /* 0x0000000a14257212 */ /* 0x040fe200078efcff */
[----:B-----5:R-:W-:Y:S01]  /*1290*/  ULEA UR12, UR12, UR13, 0x18 ;  /* 0x0000000d0c0c7291 */ /* 0x020fe2000f8ec0ff */
[C---:B------:R-:W-:Y:S01]  /*12a0*/  LOP3.LUT R36, R20.reuse, R11, RZ, 0xfc, !PT ;  /* 0x0000000b14247212 */ /* 0x040fe200078efcff */
[----:B------:R2:W3:Y:S01]  /*12b0*/  LDS R41, [R15] ;  /* 0x000000000f297984 */ /* 0x0004e20000000800 */
[----:B------:R-:W-:Y:S02]  /*12c0*/  LOP3.LUT R35, R20, 0x8, R2, 0xf6, !PT ;  /* 0x0000000814237812 */ /* 0x000fe400078ef602 */
[----:B------:R-:W-:Y:S01]  /*12d0*/  LOP3.LUT R26, R26, R13, RZ, 0xfc, !PT ;  /* 0x0000000d1a1a7212 */ /* 0x000fe200078efcff */
[----:B------:R2:W4:Y:S01]  /*12e0*/  LDS R40, [R16] ;  /* 0x0000000010287984 */ /* 0x0005220000000800 */
[----:B------:R-:W-:Y:S01]  /*12f0*/  LEA R38, R38, UR12, 0x2 ;  /* 0x0000000c26267c11 */ /* 0x000fe2000f8e10ff */
[----:B-1----:R-:W-:Y:S01]  /*1300*/  ULEA UR10, UR11, UR10, 0x18 ;  /* 0x0000000a0b0a7291 */ /* 0x002fe2000f8ec0ff */
[----:B------:R-:W-:Y:S01]  /*1310*/  LEA R37, R37, UR12, 0x2 ;  /* 0x0000000c25257c11 */ /* 0x000fe2000f8e10ff */
[----:B------:R2:W1:Y:S01]  /*1320*/  LDS R39, [R17] ;  /* 0x0000000011277984 */ /* 0x0004620000000800 */
[----:B------:R-:W-:Y:S01]  /*1330*/  LEA R36, R36, UR12, 0x2 ;  /* 0x0000000c24247c11 */ /* 0x000fe2000f8e10ff */
[----:B------:R-:W-:Y:S01]  /*1340*/  ULEA UR11, UR11, UR9, 0x18 ;  /* 0x000000090b0b7291 */ /* 0x000fe2000f8ec0ff */
[----:B------:R-:W-:Y:S01]  /*1350*/  LEA R35, R35, UR12, 0x2 ;  /* 0x0000000c23237c11 */ /* 0x000fe2000f8e10ff */
[----:B------:R-:W-:Y:S01]  /*1360*/  IMAD R34, R2, R21, UR10 ;  /* 0x0000000a02227e24 */ /* 0x000fe2000f8e0215 */
[----:B------:R-:W-:Y:S01]  /*1370*/  LEA R33, R33, UR10, 0x2 ;  /* 0x0000000a21217c11 */ /* 0x000fe2000f8e10ff */
[----:B------:R-:W1:Y:S01]  /*1380*/  LDS R38, [R38] ;  /* 0x0000000026267984 */ /* 0x000e620000000800 */
[----:B------:R-:W-:-:S02]  /*1390*/  LEA R32, R32, UR10, 0x2 ;  /* 0x0000000a20207c11 */ /* 0x000fc4000f8e10ff */
[----:B------:R-:W-:Y:S01]  /*13a0*/  LEA R31, R31, UR10, 0x2 ;  /* 0x0000000a1f1f7c11 */ /* 0x000fe2000f8e10ff */
[----:B------:R-:W1:Y:S01]  /*13b0*/  LDS R37, [R37] ;  /* 0x0000000025257984 */ /* 0x000e620000000800 */
[----:B------:R-:W-:Y:S02]  /*13c0*/  LEA R30, R30, UR10, 0x2 ;  /* 0x0000000a1e1e7c11 */ /* 0x000fe4000f8e10ff */
[----:B------:R-:W-:Y:S01]  /*13d0*/  LEA R27, R27, UR10, 0x2 ;  /* 0x0000000a1b1b7c11 */ /* 0x000fe2000f8e10ff */
[----:B------:R-:W1:Y:S01]  /*13e0*/  LDS R36, [R36] ;  /* 0x0000000024247984 */ /* 0x000e620000000800 */
[----:B------:R-:W-:Y:S02]  /*13f0*/  LEA R26, R26, UR10, 0x2 ;  /* 0x0000000a1a1a7c11 */ /* 0x000fe4000f8e10ff */
[----:B0-----:R-:W-:Y:S01]  /*1400*/  SHF.R.U32.HI R23, RZ, 0x4, R22 ;  /* 0x00000004ff177819 */ /* 0x001fe20000011616 */
        /* <DEDUP_REMOVED lines=9> */
[----:B-1-34-:R2:W0:Y:S02]  /*14a0*/  LDS R24, [R19] ;  /* 0x0000000013187984 */ /* 0x01a4240000000800 */
.L_x_7065:
[----:B0-----:R-:W-:Y:S01]  /*14b0*/  IMAD R42, R23, 0x44, R14 ;  /* 0x00000044172a7824 */ /* 0x001fe200078e020e */
[----:B------:R-:W-:-:S05]  /*14c0*/  UMOV UR9, 0xffffffff ;  /* 0xffffffff00097882 */ /* 0x000fca0000000000 */
[----:B------:R-:W1:Y:S01]  /*14d0*/  LDS R42, [R42] ;  /* 0x000000002a2a7984 */ /* 0x000e620000000800 */
[----:B------:R-:W-:Y:S05]  /*14e0*/  BRA.DIV UR9, `(.L_x_7064) ;  /* 0x0000000a090c7947 */ /* 0x000fea000b800000 */
[----:B-1----:R-:W0:Y:S01]  /*14f0*/  SHFL.IDX PT, R43, R42, R2, 0x101f ;  /* 0x00101f022a2b7589 */ /* 0x002e2200000e0000 */
[----:B------:R-:W-:-:S03]  /*1500*/  LOP3.LUT R21, R2, 0x8, RZ, 0x3c, !PT ;  /* 0x0000000802157812 */ /* 0x000fc600078e3cff */
[----:B------:R-:W1:Y:S01]  /*1510*/  SHFL.IDX PT, R44, R42, R5, 0x101f ;  /* 0x00101f052a2c7589 */ /* 0x000e6200000e0000 */
[----:B------:R-:W3:Y:S01]  /*1520*/  S2R R20, SR_TID.X ;  /* 0x0000000000147919 */ /* 0x000ee20000002100 */
[----:B0-----:R-:W-:-:S04]  /*1530*/  IMAD R43, R34, R43, RZ ;  /* 0x0000002b222b7224 */ /* 0x001fc800078e02ff */
[----:B-1----:R-:W-:Y:S02]  /*1540*/  IMAD R43, R33, R44, R43 ;  /* 0x0000002c212b7224 */ /* 0x002fe400078e022b */
[----:B------:R-:W0:Y:S01]  /*1550*/  SHFL.IDX PT, R44, R42, R6, 0x101f ;  /* 0x00101f062a2c7589 */ /* 0x000e2200000e0000 */
[----:B---3--:R-:W-:-:S04]  /*1560*/  IADD3 R20, PT, PT, R20, 0x9, RZ ;  /* 0x0000000914147810 */ /* 0x008fc80007ffe0ff */
[----:B------:R-:W-:Y:S01]  /*1570*/  LOP3.LUT R20, R20, 0xf, RZ, 0xc0, !PT ;  /* 0x0000000f14147812 */ /* 0x000fe200078ec0ff */
[----:B0-----:R-:W-:Y:S02]  /*1580*/  IMAD R43, R32, R44, R43 ;  /* 0x0000002c202b7224 */ /* 0x001fe400078e022b */
        /* <DEDUP_REMOVED lines=24> */
[----:B------:R0:W1:Y:S05]  /*1710*/  SHFL.IDX PT, R44, R42, R13, 0x101f ;  /* 0x00101f0d2a2c7589 */ /* 0x00006a00000e0000 */
.L_x_7089:
[----:B------:R-:W-:Y:S02]  /*1720*/  IMAD R20, R23, 0x10, R2 ;  /* 0x0000001017147824 */ /* 0x000fe400078e0202 */
[----:B-1----:R-:W-:-:S03]  /*1730*/  IMAD R43, R26, R44, R43 ;  /* 0x0000002c1a2b7224 */ /* 0x002fc600078e022b */
[----:B------:R-:W-:-:S05]  /*1740*/  LEA R20, R20, UR11, 0x2 ;  /* 0x0000000b14147c11 */ /* 0x000fca000f8e10ff */
[----:B------:R-:W1:Y:S02]  /*1750*/  LDS R22, [R20] ;  /* 0x0000000014167984 */ /* 0x000e640000000800 */
[----:B-1----:R-:W-:Y:S02]  /*1760*/  IMAD.IADD R43, R43, 0x1, R22 ;  /* 0x000000012b2b7824 */ /* 0x002fe400078e0216 */
[----:B------:R-:W1:Y:S03]  /*1770*/  LDC R22, c[0x0][0x360] ;  /* 0x0000d800ff167b82 */ /* 0x000e660000000800 */
[----:B------:R3:W-:Y:S01]  /*1780*/  STS [R20], R43 ;  /* 0x0000002b14007388 */ /* 0x0007e20000000800 */
[----:B-1----:R-:W-:-:S04]  /*1790*/  LEA.HI R23, R22, R23, RZ, 0x1c ;  /* 0x0000001716177211 */ /* 0x002fc800078fe0ff */
[----:B------:R-:W-:-:S13]  /*17a0*/  ISETP.GE.U32.AND P2, PT, R23, 0x10, PT ;  /* 0x000000101700780c */ /* 0x000fda0003f46070 */
[----:B---3--:R-:W-:Y:S05]  /*17b0*/  @!P2 BRA `(.L_x_7065) ;  /* 0xfffffffc003ca947 */ /* 0x008fea000383ffff */
[----:B------:R-:W-:Y:S05]  /*17c0*/  WARPSYNC.ALL ;  /* 0x0000000000007948 */ /* 0x000fea0003800000 */
[----:B0-----:R-:W0:Y:S01]  /*17d0*/  S2R R42, SR_TID.X ;  /* 0x00000000002a7919 */ /* 0x001e220000002100 */
[----:B------:R-:W1:Y:S01]  /*17e0*/  LDCU UR9, c[0x0][0x384] ;  /* 0x00007080ff0977ac */ /* 0x000e620008000800 */
[----:B------:R-:W-:Y:S01]  /*17f0*/  BSSY.RECONVERGENT B0, `(.L_x_7066) ;  /* 0x0000024000007945 */ /* 0x000fe20003800200 */
[----:B-1----:R-:W-:Y:S01]  /*1800*/  UIMAD UR9, UR6, UR9, UR7 ;  /* 0x00000009060972a4 */ /* 0x002fe2000f8e0207 */
[----:B0-----:R-:W-:Y:S01]  /*1810*/  MOV R30, R42 ;  /* 0x0000002a001e7202 */ /* 0x001fe20000000f00 */
[----:B------:R-:W-:Y:S06]  /*1820*/  BAR.SYNC.DEFER_BLOCKING 0x0 ;  /* 0x0000000000007b1d */ /* 0x000fec0000010000 */
[----:B------:R-:W-:Y:S05]  /*1830*/  @!P0 BRA `(.L_x_7067) ;  /* 0x00000000007c8947 */ /* 0x000fea0003800000 */
[----:B------:R-:W0:Y:S01]  /*1840*/  LDS R25, [R28] ;  /* 0x000000001c197984 */ /* 0x000e220000000800 */
[----:B------:R-:W1:Y:S01]  /*1850*/  LDC.64 R22, c[0x0][0x3a0] ;  /* 0x0000e800ff167b82 */ /* 0x000e620000000a00 */
[----:B------:R-:W-:Y:S01]  /*1860*/  SHF.R.U32.HI R21, RZ, 0x4, R42 ;  /* 0x00000004ff157819 */ /* 0x000fe2000001162a */
[----:B------:R-:W-:Y:S01]  /*1870*/  VIADD R30, R42, UR22 ;  /* 0x000000162a1e7c36 */ /* 0x000fe20008000000 */
[----:B------:R-:W-:-:S03]  /*1880*/  LOP3.LUT R24, R0, 0x3, RZ, 0xc0, !PT ;  /* 0x0000000300187812 */ /* 0x000fc600078ec0ff */
[----:B------:R-:W-:Y:S01]  /*1890*/  IMAD R20, R21, UR8, R2 ;  /* 0x0000000815147c24 */ /* 0x000fe2000f8e0202 */
[----:B------:R-:W-:-:S03]  /*18a0*/  ISETP.NE.AND P0, PT, R24, RZ, PT ;  /* 0x000000ff1800720c */ /* 0x000fc60003f05270 */
[----:B------:R-:W-:-:S04]  /*18b0*/  VIADD R21, R20, UR9 ;  /* 0x0000000914157c36 */ /* 0x000fc80008000000 */
[----:B-1----:R-:W-:-:S05]  /*18c0*/  IMAD.WIDE R20, R21, 0x4, R22 ;  /* 0x0000000415147825 */ /* 0x002fca00078e0216 */
[----:B0-----:R0:W-:Y:S01]  /*18d0*/  STG.E desc[UR14][R20.64], R25 ;  /* 0x0000001914007986 */ /* 0x0011e2000c10190e */
[----:B------:R-:W-:Y:S05]  /*18e0*/  @!P0 BRA `(.L_x_7067) ;  /* 0x0000000000508947 */ /* 0x000fea0003800000 */
[----:B------:R-:W-:Y:S01]  /*18f0*/  ISETP.NE.AND P0, PT, R24, 0x1, PT ;  /* 0x000000011800780c */ /* 0x000fe20003f05270 */
[----:B0-----:R-:W0:Y:S01]  /*1900*/  LDS R25, [R28+UR21] ;  /* 0x000000151c197984 */ /* 0x001e220008000800 */
[----:B------:R-:W-:Y:S01]  /*1910*/  IADD3 R31, PT, PT, R28, UR21, RZ ;  /* 0x000000151c1f7c10 */ /* 0x000fe2000fffe0ff */
[C---:B------:R-:W-:Y:S01]  /*1920*/  VIADD R24, R30.reuse, UR22 ;  /* 0x000000161e187c36 */ /* 0x040fe20008000000 */
[----:B------:R-:W-:Y:S02]  /*1930*/  LOP3.LUT R20, R30, 0xf, RZ, 0xc0, !PT ;  /* 0x0000000f1e147812 */ /* 0x000fe400078ec0ff */
[----:B------:R-:W-:Y:S01]  /*1940*/  SHF.R.U32.HI R21, RZ, 0x4, R30 ;  /* 0x00000004ff157819 */ /* 0x000fe2000001161e */
[--C-:B------:R-:W-:Y:S01]  /*1950*/  IMAD.MOV.U32 R30, RZ, RZ, R24.reuse ;  /* 0x000000ffff1e7224 */ /* 0x100fe200078e0018 */
[----:B------:R-:W-:Y:S02]  /*1960*/  SHF.R.U32.HI R26, RZ, 0x4, R24 ;  /* 0x00000004ff1a7819 */ /* 0x000fe40000011618 */
[----:B------:R-:W-:Y:S01]  /*1970*/  LOP3.LUT R27, R24, 0xf, RZ, 0xc0, !PT ;  /* 0x0000000f181b7812 */ /* 0x000fe200078ec0ff */
[----:B------:R-:W-:-:S02]  /*1980*/  IMAD R20, R21, UR8, R20 ;  /* 0x0000000815147c24 */ /* 0x000fc4000f8e0214 */
[----:B------:R-:W1:Y:S02]  /*1990*/  @P0 LDS R31, [R31+UR21] ;  /* 0x000000151f1f0984 */ /* 0x000e640008000800 */
[----:B------:R-:W-:Y:S02]  /*19a0*/  IMAD R27, R26, UR8, R27 ;  /* 0x000000081a1b7c24 */ /* 0x000fe4000f8e021b */
[----:B------:R-:W-:Y:S02]  /*19b0*/  VIADD R21, R20, UR9 ;  /* 0x0000000914157c36 */ /* 0x000fe40008000000 */
[----:B------:R-:W-:Y:S01]  /*19c0*/  VIADD R26, R24, UR22 ;  /* 0x00000016181a7c36 */ /* 0x000fe20008000000 */
[----:B------:R-:W-:Y:S01]  /*19d0*/  @P0 IADD3 R27, PT, PT, R27, UR9, RZ ;  /* 0x000000091b1b0c10 */ /* 0x000fe2000fffe0ff */
[----:B------:R-:W-:-:S03]  /*19e0*/  IMAD.WIDE R20, R21, 0x4, R22 ;  /* 0x0000000415147825 */ /* 0x000fc600078e0216 */
[----:B------:R-:W-:Y:S01]  /*19f0*/  @P0 MOV R30, R26 ;  /* 0x0000001a001e0202 */ /* 0x000fe20000000f00 */
[----:B------:R-:W-:Y:S01]  /*1a00*/  @P0 IMAD.WIDE R22, R27, 0x4, R22 ;  /* 0x000000041b160825 */ /* 0x000fe200078e0216 */
[----:B0-----:R3:W-:Y:S04]  /*1a10*/  STG.E desc[UR14][R20.64], R25 ;  /* 0x0000001914007986 */ /* 0x0017e8000c10190e */
[----:B-1----:R3:W-:Y:S02]  /*1a20*/  @P0 STG.E desc[UR14][R22.64], R31 ;  /* 0x0000001f16000986 */ /* 0x0027e4000c10190e */
.L_x_7067:
[----:B------:R-:W-:Y:S05]  /*1a30*/  BSYNC.RECONVERGENT B0 ;  /* 0x0000000000007941 */ /* 0x000fea0003800200 */
.L_x_7066:
[----:B------:R-:W-:Y:S04]  /*1a40*/  BSSY.RECONVERGENT B0, `(.L_x_7068) ;  /* 0x0000028000007945 */ /* 0x000fe80003800200 */
[----:B------:R-:W-:Y:S05]  /*1a50*/  @!P1 BRA `(.L_x_7069) ;  /* 0x0000000000989947 */ /* 0x000fea0003800000 */
.L_x_7070:
[C---:B-1-3--:R-:W-:Y:S01]  /*1a60*/  LEA R22, R30.reuse, UR11, 0x2 ;  /* 0x0000000b1e167c11 */ /* 0x04afe2000f8e10ff */
[----:B------:R-:W1:Y:S01]  /*1a70*/  LDC.64 R26, c[0x0][0x3a0] ;  /* 0x0000e800ff1a7b82 */ /* 0x000e620000000a00 */
[C---:B------:R-:W-:Y:S02]  /*1a80*/  IADD3 R23, PT, PT, R30.reuse, UR22, RZ ;  /* 0x000000161e177c10 */ /* 0x040fe4000fffe0ff */
[----:B0-----:R-:W-:Y:S01]  /*1a90*/  LOP3.LUT R21, R30, 0xf, RZ, 0xc0, !PT ;  /* 0x0000000f1e157812 */ /* 0x001fe200078ec0ff */
[----:B------:R-:W-:Y:S01]  /*1aa0*/  VIADD R35, R22, UR21 ;  /* 0x0000001516237c36 */ /* 0x000fe20008000000 */
[----:B------:R-:W0:Y:S01]  /*1ab0*/  LDS R31, [R22] ;  /* 0x00000000161f7984 */ /* 0x000e220000000800 */
[----:B------:R-:W-:Y:S01]  /*1ac0*/  VIADD R25, R23, UR22 ;  /* 0x0000001617197c36 */ /* 0x000fe20008000000 */
[----:B------:R-:W-:Y:S01]  /*1ad0*/  SHF.R.U32.HI R20, RZ, 0x4, R30 ;  /* 0x00000004ff147819 */ /* 0x000fe2000001161e */
[----:B------:R-:W-:Y:S01]  /*1ae0*/  VIADD R33, R35, UR21 ;  /* 0x0000001523217c36 */ /* 0x000fe20008000000 */
[----:B------:R3:W4:Y:S01]  /*1af0*/  LDS R37, [R22+UR21] ;  /* 0x0000001516257984 */ /* 0x0007220008000800 */
[----:B------:R-:W-:Y:S01]  /*1b00*/  LOP3.LUT R24, R23, 0xf, RZ, 0xc0, !PT ;  /* 0x0000000f17187812 */ /* 0x000fe200078ec0ff */
[----:B------:R-:W-:Y:S01]  /*1b10*/  VIADD R21, R21, UR9 ;  /* 0x0000000915157c36 */ /* 0x000fe20008000000 */
[C---:B------:R-:W-:Y:S01]  /*1b20*/  IADD3 R30, PT, PT, R25.reuse, UR22, RZ ;  /* 0x00000016191e7c10 */ /* 0x040fe2000fffe0ff */
[----:B------:R-:W5:Y:S01]  /*1b30*/  LDS R35, [R35+UR21] ;  /* 0x0000001523237984 */ /* 0x000f620008000800 */
[----:B------:R-:W-:Y:S01]  /*1b40*/  SHF.R.U32.HI R23, RZ, 0x4, R23 ;  /* 0x00000004ff177819 */ /* 0x000fe20000011617 */
[----:B------:R-:W-:Y:S01]  /*1b50*/  VIADD R24, R24, UR9 ;  /* 0x0000000918187c36 */ /* 0x000fe20008000000 */
[----:B------:R-:W-:Y:S01]  /*1b60*/  LOP3.LUT R32, R30, 0xf, RZ, 0xc0, !PT ;  /* 0x0000000f1e207812 */ /* 0x000fe200078ec0ff */
[----:B------:R-:W2:Y:S01]  /*1b70*/  LDS R33, [R33+UR21] ;  /* 0x0000001521217984 */ /* 0x000ea20008000800 */
[----:B---3--:R-:W-:Y:S01]  /*1b80*/  LOP3.LUT R22, R25, 0xf, RZ, 0xc0, !PT ;  /* 0x0000000f19167812 */ /* 0x008fe200078ec0ff */
[----:B------:R-:W-:Y:S01]  /*1b90*/  IMAD R21, R20, UR8, R21 ;  /* 0x0000000814157c24 */ /* 0x000fe2000f8e0215 */
[----:B------:R-:W-:Y:S01]  /*1ba0*/  SHF.R.U32.HI R25, RZ, 0x4, R25 ;  /* 0x00000004ff197819 */ /* 0x000fe20000011619 */
[----:B------:R-:W-:Y:S01]  /*1bb0*/  IMAD R23, R23, UR8, R24 ;  /* 0x0000000817177c24 */ /* 0x000fe2000f8e0218 */
[----:B------:R-:W-:Y:S01]  /*1bc0*/  IADD3 R41, PT, PT, R32, UR9, RZ ;  /* 0x0000000920297c10 */ /* 0x000fe2000fffe0ff */
[----:B------:R-:W-:Y:S01]  /*1bd0*/  VIADD R22, R22, UR9 ;  /* 0x0000000916167c36 */ /* 0x000fe20008000000 */
[----:B------:R-:W-:Y:S01]  /*1be0*/  SHF.R.U32.HI R32, RZ, 0x4, R30 ;  /* 0x00000004ff207819 */ /* 0x000fe2000001161e */
[----:B------:R-:W-:-:S02]  /*1bf0*/  VIADD R30, R30, UR22 ;  /* 0x000000161e1e7c36 */ /* 0x000fc40008000000 */
        /* <DEDUP_REMOVED lines=8> */
[----:B----4-:R1:W-:Y:S04]  /*1c80*/  STG.E desc[UR14][R22.64], R37 ;  /* 0x0000002516007986 */ /* 0x0103e8000c10190e */
[----:B-----5:R1:W-:Y:S04]  /*1c90*/  STG.E desc[UR14][R20.64], R35 ;  /* 0x0000002314007986 */ /* 0x0203e8000c10190e */
[----:B--2---:R1:W-:Y:S01]  /*1ca0*/  STG.E desc[UR14][R26.64], R33 ;  /* 0x000000211a007986 */ /* 0x0043e2000c10190e */
[----:B------:R-:W-:Y:S05]  /*1cb0*/  @!P0 BRA `(.L_x_7070) ;  /* 0xfffffffc00688947 */ /* 0x000fea000383ffff */
.L_x_7069:
[----:B------:R-:W-:Y:S05]  /*1cc0*/  BSYNC.RECONVERGENT B0 ;  /* 0x0000000000007941 */ /* 0x000fea0003800200 */
.L_x_7068:
[----:B------:R-:W-:Y:S02]  /*1cd0*/  USHF.L.U32 UR9, UR23, 0x2, URZ ;  /* 0x0000000217097899 */ /* 0x000fe400080006ff */
[----:B------:R-:W-:-:S04]  /*1ce0*/  UIADD3 UR6, UPT, UPT, UR23, UR6, URZ ;  /* 0x0000000617067290 */ /* 0x000fc8000fffe0ff */
[----:B------:R-:W-:-:S09]  /*1cf0*/  UISETP.GE.U32.AND UP0, UPT, UR6, UR9, UPT ;  /* 0x000000090600728c */ /* 0x000fd2000bf06070 */
[----:B------:R-:W-:Y:S05]  /*1d00*/  BRA.U !UP0, `(.L_x_7071) ;  /* 0xffffffed08607547 */ /* 0x000fea000b83ffff */
[----:B------:R-:W-:Y:S05]  /*1d10*/  EXIT ;  /* 0x000000000000794d */ /* 0x000fea0003800000 */
.L_x_7064:
[----:B------:R-:W-:Y:S01]  /*1d20*/  HFMA2 R21, -RZ, RZ, 0, 0.000503063201904296875 ;  /* 0x0000101fff157431 */ /* 0x000fe200000001ff */
[----:B------:R-:W-:Y:S01]  /*1d30*/  BSSY B0, `(.L_x_7072) ;  /* 0x0000006000007945 */ /* 0x000fe20003800000 */
[----:B------:R-:W-:Y:S02]  /*1d40*/  IMAD.MOV.U32 R22, RZ, RZ, R2 ;  /* 0x000000ffff167224 */ /* 0x000fe400078e0002 */
[----:B------:R-:W-:-:S07]  /*1d50*/  IMAD.MOV.U32 R20, RZ, RZ, -0x1 ;  /* 0xffffffffff147424 */ /* 0x000fce00078e00ff */
[----:B012---:R-:W-:Y:S05]  /*1d60*/  WARPSYNC.COLLECTIVE R20, `(.L_x_7073) ;  /* 0x0000000014087348 */ /* 0x007fea0003c00000 */
[----:B-1----:R1:W3:Y:S02]  /*1d70*/  SHFL.IDX P2, R44, R42, R22, R21 ;  /* 0x000000162a2c7389 */ /* 0x0022e40000040015 */
[----:B0123--:R-:W-:Y:S05]  /*1d80*/  ENDCOLLECTIVE ;  /* 0x000000000000791b */ /* 0x00ffea0003800000 */
.L_x_7073:
[----:B------:R-:W-:Y:S05]  /*1d90*/  BSYNC B0 ;  /* 0x0000000000007941 */ /* 0x000fea0003800000 */
.L_x_7072:
[----:B------:R-:W-:Y:S01]  /*1da0*/  MOV R22, R5 ;  /* 0x0000000500167202 */ /* 0x000fe20000000f00 */
[----:B------:R-:W-:Y:S02]  /*1db0*/  IMAD.MOV.U32 R21, RZ, RZ, 0x101f ;  /* 0x0000101fff157424 */ /* 0x000fe400078e00ff */
[----:B------:R-:W-:Y:S02]  /*1dc0*/  IMAD.MOV.U32 R20, RZ, RZ, -0x1 ;  /* 0xffffffffff147424 */ /* 0x000fe400078e00ff */
[----:B------:R-:W-:-:S07]  /*1dd0*/  IMAD.MOV.U32 R43, RZ, RZ, R44 ;  /* 0x000000ffff2b7224 */ /* 0x000fce00078e002c */
[----:B------:R-:W-:Y:S05]  /*1de0*/  WARPSYNC.COLLECTIVE R20, `(.L_x_7074) ;  /* 0x0000000014087348 */ /* 0x000fea0003c00000 */
[----:B------:R0:W1:Y:S02]  /*1df0*/  SHFL.IDX P2, R44, R42, R22, R21 ;  /* 0x000000162a2c7389 */ /* 0x0000640000040015 */
[----:B01----:R-:W-:Y:S05]  /*1e00*/  ENDCOLLECTIVE ;  /* 0x000000000000791b */ /* 0x003fea0003800000 */
.L_x_7074:
[----:B------:R-:W-:Y:S01]  /*1e10*/  IMAD R43, R34, R43, RZ ;  /* 0x0000002b222b7224 */ /* 0x000fe200078e02ff */
[----:B------:R-:W-:-:S03]  /*1e20*/  MOV R22, R6 ;  /* 0x0000000600167202 */ /* 0x000fc60000000f00 */
[----:B------:R-:W-:-:S07]  /*1e30*/  IMAD R43, R33, R44, R43 ;  /* 0x0000002c212b7224 */ /* 0x000fce00078e022b */
[----:B------:R-:W-:Y:S05]  /*1e40*/  WARPSYNC.COLLECTIVE R20, `(.L_x_7075) ;  /* 0x0000000014087348 */ /* 0x000fea0003c00000 */
[----:B------:R0:W1:Y:S02]  /*1e50*/  SHFL.IDX P2, R44, R42, R22, R21 ;  /* 0x000000162a2c7389 */ /* 0x0000640000040015 */
[----:B01----:R-:W-:Y:S05]  /*1e60*/  ENDCOLLECTIVE ;  /* 0x000000000000791b */ /* 0x003fea0003800000 */
.L_x_7075:
[----:B------:R-:W-:Y:S02]  /*1e70*/  IMAD.MOV.U32 R22, RZ, RZ, R7 ;  /* 0x000000ffff167224 */ /* 0x000fe400078e0007 */
[----:B------:R-:W-:-:S07]  /*1e80*/  IMAD R43, R32, R44, R43 ;  /* 0x0000002c202b7224 */ /* 0x000fce00078e022b */
[----:B------:R-:W-:Y:S05]  /*1e90*/  WARPSYNC.COLLECTIVE R20, `(.L_x_7076) ;  /* 0x0000000014087348 */ /* 0x000fea0003c00000 */
[----:B------:R0:W1:Y:S02]  /*1ea0*/  SHFL.IDX P2, R44, R42, R22, R21 ;  /* 0x000000162a2c7389 */ /* 0x0000640000040015 */
[----:B01----:R-:W-:Y:S05]  /*1eb0*/  ENDCOLLECTIVE ;  /* 0x000000000000791b */ /* 0x003fea0003800000 */
.L_x_7076:
[----:B------:R-:W-:Y:S02]  /*1ec0*/  IMAD.MOV.U32 R22, RZ, RZ, R8 ;  /* 0x000000ffff167224 */ /* 0x000fe400078e0008 */
[----:B------:R-:W-:-:S07]  /*1ed0*/  IMAD R43, R31, R44, R43 ;  /* 0x0000002c1f2b7224 */ /* 0x000fce00078e022b */
[----:B------:R-:W-:Y:S05]  /*1ee0*/  WARPSYNC.COLLECTIVE R20, `(.L_x_7077) ;  /* 0x0000000014087348 */ /* 0x000fea0003c00000 */
[----:B------:R0:W1:Y:S02]  /*1ef0*/  SHFL.IDX P2, R44, R42, R22, R21 ;  /* 0x000000162a2c7389 */ /* 0x0000640000040015 */
[----:B01----:R-:W-:Y:S05]  /*1f00*/  ENDCOLLECTIVE ;  /* 0x000000000000791b */ /* 0x003fea0003800000 */
.L_x_7077:
[----:B------:R-:W-:Y:S01]  /*1f10*/  MOV R22, R9 ;  /* 0x0000000900167202 */ /* 0x000fe20000000f00 */
[----:B------:R-:W-:-:S07]  /*1f20*/  IMAD R43, R30, R44, R43 ;  /* 0x0000002c1e2b7224 */ /* 0x000fce00078e022b */
[----:B------:R-:W-:Y:S05]  /*1f30*/  WARPSYNC.COLLECTIVE R20, `(.L_x_7078) ;  /* 0x0000000014087348 */ /* 0x000fea0003c00000 */
[----:B------:R0:W1:Y:S02]  /*1f40*/  SHFL.IDX P2, R44, R42, R22, R21 ;  /* 0x000000162a2c7389 */ /* 0x0000640000040015 */
[----:B01----:R-:W-:Y:S05]  /*1f50*/  ENDCOLLECTIVE ;  /* 0x000000000000791b */ /* 0x003fea0003800000 */
.L_x_7078:
[----:B------:R-:W-:Y:S02]  /*1f60*/  IMAD.MOV.U32 R22, RZ, RZ, R10 ;  /* 0x000000ffff167224 */ /* 0x000fe400078e000a */
[----:B------:R-:W-:-:S07]  /*1f70*/  IMAD R43, R38, R44, R43 ;  /* 0x0000002c262b7224 */ /* 0x000fce00078e022b */
[----:B------:R-:W-:Y:S05]  /*1f80*/  WARPSYNC.COLLECTIVE R20, `(.L_x_7079) ;  /* 0x0000000014087348 */ /* 0x000fea0003c00000 */
[----:B------:R0:W1:Y:S02]  /*1f90*/  SHFL.IDX P2, R44, R42, R22, R21 ;  /* 0x000000162a2c7389 */ /* 0x0000640000040015 */
[----:B01----:R-:W-:Y:S05]  /*1fa0*/  ENDCOLLECTIVE ;  /* 0x000000000000791b */ /* 0x003fea0003800000 */
.L_x_7079:
[----:B------:R-:W-:Y:S02]  /*1fb0*/  IMAD.MOV.U32 R22, RZ, RZ, R11 ;  /* 0x000000ffff167224 */ /* 0x000fe400078e000b */
[----:B------:R-:W-:-:S07]  /*1fc0*/  IMAD R43, R37, R44, R43 ;  /* 0x0000002c252b7224 */ /* 0x000fce00078e022b */
[----:B------:R-:W-:Y:S05]  /*1fd0*/  WARPSYNC.COLLECTIVE R20, `(.L_x_7080) ;  /* 0x0000000014087348 */ /* 0x000fea0003c00000 */
[----:B------:R0:W1:Y:S02]  /*1fe0*/  SHFL.IDX P2, R44, R42, R22, R21 ;  /* 0x000000162a2c7389 */ /* 0x0000640000040015 */
[----:B01----:R-:W-:Y:S05]  /*1ff0*/  ENDCOLLECTIVE ;  /* 0x000000000000791b */ /* 0x003fea0003800000 */
.L_x_7080:
[----:B------:R-:W-:-:S04]  /*2000*/  LOP3.LUT R20, R2, 0x8, RZ, 0x3c, !PT ;  /* 0x0000000802147812 */ /* 0x000fc800078e3cff */
[----:B------:R-:W-:Y:S01]  /*2010*/  MOV R22, R20 ;  /* 0x0000001400167202 */ /* 0x000fe20000000f00 */
[----:B------:R-:W-:Y:S02]  /*2020*/  IMAD.MOV.U32 R20, RZ, RZ, -0x1 ;  /* 0xffffffffff147424 */ /* 0x000fe400078e00ff */
[----:B------:R-:W-:-:S07]  /*2030*/  IMAD R43, R36, R44, R43 ;  /* 0x0000002c242b7224 */ /* 0x000fce00078e022b */
[----:B------:R-:W-:Y:S05]  /*2040*/  WARPSYNC.COLLECTIVE R20, `(.L_x_7081) ;  /* 0x0000000014087348 */ /* 0x000fea0003c00000 */
[----:B------:R0:W1:Y:S02]  /*2050*/  SHFL.IDX P2, R44, R42, R22, R21 ;  /* 0x000000162a2c7389 */ /* 0x0000640000040015 */
[----:B01----:R-:W-:Y:S05]  /*2060*/  ENDCOLLECTIVE ;  /* 0x000000000000791b */ /* 0x003fea0003800000 */
.L_x_7081:
[----:B------:R-:W0:Y:S01]  /*2070*/  S2R R20, SR_TID.X ;  /* 0x0000000000147919 */ /* 0x000e220000002100 */
[----:B------:R-:W-:Y:S02]  /*2080*/  IMAD R43, R35, R44, R43 ;  /* 0x0000002c232b7224 */ /* 0x000fe400078e022b */
[----:B0-----:R-:W-:-:S05]  /*2090*/  VIADD R20, R20, 0x9 ;  /* 0x0000000914147836 */ /* 0x001fca0000000000 */
[----:B------:R-:W-:-:S04]  /*20a0*/  LOP3.LUT R20, R20, 0xf, RZ, 0xc0, !PT ;  /* 0x0000000f14147812 */ /* 0x000fc800078ec0ff */
[----:B------:R-:W-:Y:S01]  /*20b0*/  MOV R22, R20 ;  /* 0x0000001400167202 */ /* 0x000fe20000000f00 */
[----:B------:R-:W-:-:S07]  /*20c0*/  IMAD.MOV.U32 R20, RZ, RZ, -0x1 ;  /* 0xffffffffff147424 */ /* 0x000fce00078e00ff */
[----:B------:R-:W-:Y:S05]  /*20d0*/  WARPSYNC.COLLECTIVE R20, `(.L_x_7082) ;  /* 0x0000000014087348 */ /* 0x000fea0003c00000 */
[----:B------:R0:W1:Y:S02]  /*20e0*/  SHFL.IDX P2, R44, R42, R22, R21 ;  /* 0x000000162a2c7389 */ /* 0x0000640000040015 */
[----:B01----:R-:W-:Y:S05]  /*20f0*/  ENDCOLLECTIVE ;  /* 0x000000000000791b */ /* 0x003fea0003800000 */
.L_x_7082:
[----:B------:R-:W-:Y:S02]  /*2100*/  IMAD.MOV.U32 R22, RZ, RZ, R45 ;  /* 0x000000ffff167224 */ /* 0x000fe400078e002d */
[----:B------:R-:W-:-:S07]  /*2110*/  IMAD R43, R41, R44, R43 ;  /* 0x0000002c292b7224 */ /* 0x000fce00078e022b */
[----:B------:R-:W-:Y:S05]  /*2120*/  WARPSYNC.COLLECTIVE R20, `(.L_x_7083) ;  /* 0x0000000014087348 */ /* 0x000fea0003c00000 */
[----:B------:R0:W1:Y:S02]  /*2130*/  SHFL.IDX P2, R44, R42, R22, R21 ;  /* 0x000000162a2c7389 */ /* 0x0000640000040015 */
[----:B01----:R-:W-:Y:S05]  /*2140*/  ENDCOLLECTIVE ;  /* 0x000000000000791b */ /* 0x003fea0003800000 */
.L_x_7083:
[----:B------:R-:W-:Y:S01]  /*2150*/  MOV R22, R29 ;  /* 0x0000001d00167202 */ /* 0x000fe20000000f00 */
[----:B------:R-:W-:-:S07]  /*2160*/  IMAD R43, R40, R44, R43 ;  /* 0x0000002c282b7224 */ /* 0x000fce00078e022b */
[----:B------:R-:W-:Y:S05]  /*2170*/  WARPSYNC.COLLECTIVE R20, `(.L_x_7084) ;  /* 0x0000000014087348 */ /* 0x000fea0003c00000 */
[----:B------:R0:W1:Y:S02]  /*2180*/  SHFL.IDX P2, R44, R42, R22, R21 ;  /* 0x000000162a2c7389 */ /* 0x0000640000040015 */
[----:B01----:R-:W-:Y:S05]  /*2190*/  ENDCOLLECTIVE ;  /* 0x000000000000791b */ /* 0x003fea0003800000 */
.L_x_7084:
[----:B------:R-:W-:Y:S02]  /*21a0*/  IMAD.MOV.U32 R22, RZ, RZ, R3 ;  /* 0x000000ffff167224 */ /* 0x000fe400078e0003 */
[----:B------:R-:W-:-:S07]  /*21b0*/  IMAD R43, R39, R44, R43 ;  /* 0x0000002c272b7224 */ /* 0x000fce00078e022b */
[----:B------:R-:W-:Y:S05]  /*21c0*/  WARPSYNC.COLLECTIVE R20, `(.L_x_7085) ;  /* 0x0000000014087348 */ /* 0x000fea0003c00000 */
[----:B------:R0:W1:Y:S02]  /*21d0*/  SHFL.IDX P2, R44, R42, R22, R21 ;  /* 0x000000162a2c7389 */ /* 0x0000640000040015 */
[----:B01----:R-:W-:Y:S05]  /*21e0*/  ENDCOLLECTIVE ;  /* 0x000000000000791b */ /* 0x003fea0003800000 */
.L_x_7085:
[----:B------:R-:W-:Y:S02]  /*21f0*/  IMAD.MOV.U32 R22, RZ, RZ, R12 ;  /* 0x000000ffff167224 */ /* 0x000fe400078e000c */
[----:B------:R-:W-:-:S07]  /*2200*/  IMAD R43, R25, R44, R43 ;  /* 0x0000002c192b7224 */ /* 0x000fce00078e022b */
[----:B------:R-:W-:Y:S05]  /*2210*/  WARPSYNC.COLLECTIVE R20, `(.L_x_7086) ;  /* 0x0000000014087348 */ /* 0x000fea0003c00000 */
[----:B------:R0:W1:Y:S02]  /*2220*/  SHFL.IDX P2, R44, R42, R22, R21 ;  /* 0x000000162a2c7389 */ /* 0x0000640000040015 */
[----:B01----:R-:W-:Y:S05]  /*2230*/  ENDCOLLECTIVE ;  /* 0x000000000000791b */ /* 0x003fea0003800000 */
.L_x_7086:
[----:B------:R-:W-:Y:S01]  /*2240*/  MOV R22, R4 ;  /* 0x0000000400167202 */ /* 0x000fe20000000f00 */
[----:B------:R-:W-:-:S07]  /*2250*/  IMAD R43, R27, R44, R43 ;  /* 0x0000002c1b2b7224 */ /* 0x000fce00078e022b */
[----:B------:R-:W-:Y:S05]  /*2260*/  WARPSYNC.COLLECTIVE R20, `(.L_x_7087) ;  /* 0x0000000014087348 */ /* 0x000fea0003c00000 */
[----:B------:R0:W1:Y:S02]  /*2270*/  SHFL.IDX P2, R44, R42, R22, R21 ;  /* 0x000000162a2c7389 */ /* 0x0000640000040015 */
[----:B01----:R-:W-:Y:S05]  /*2280*/  ENDCOLLECTIVE ;  /* 0x000000000000791b */ /* 0x003fea0003800000 */
.L_x_7087:
[----:B------:R-:W-:Y:S02]  /*2290*/  IMAD.MOV.U32 R22, RZ, RZ, R13 ;  /* 0x000000ffff167224 */ /* 0x000fe400078e000d */
[----:B------:R-:W-:-:S07]  /*22a0*/  IMAD R43, R24, R44, R43 ;  /* 0x0000002c182b7224 */ /* 0x000fce00078e022b */
[----:B------:R-:W-:Y:S05]  /*22b0*/  WARPSYNC.COLLECTIVE R20, `(.L_x_7088) ;  /* 0x0000000014087348 */ /* 0x000fea0003c00000 */
[----:B------:R0:W1:Y:S02]  /*22c0*/  SHFL.IDX P2, R44, R42, R22, R21 ;  /* 0x000000162a2c7389 */ /* 0x0000640000040015 */
[----:B01----:R-:W-:Y:S05]  /*22d0*/  ENDCOLLECTIVE ;  /* 0x000000000000791b */ /* 0x003fea0003800000 */
.L_x_7088:
[----:B------:R-:W-:Y:S05]  /*22e0*/  BRA `(.L_x_7089) ;  /* 0xfffffff4000c7947 */ /* 0x000fea000383ffff */
.L_x_7090:
        /* <DEDUP_REMOVED lines=9> */
.L_x_58279:


//--------------------- .text._Z9cuda_gemmIiLi256ELi4ELi1ELi256ELi16ELi16ELi32ELi0ELi0EEviiiPT_S1_S1_ii --------------------------
	.section	.text._Z9cuda_gemmIiLi256ELi4ELi1ELi256ELi16ELi16ELi32ELi0ELi0EEviiiPT_S1_S1_ii,"ax",@progbits
	.align	128
        .global         _Z9cuda_gemmIiLi256ELi4ELi1ELi256ELi16ELi16ELi32ELi0ELi0EEviiiPT_S1_S1_ii
        .type           _Z9cuda_gemmIiLi256ELi4ELi1ELi256ELi16ELi16ELi32ELi0ELi0EEviiiPT_S1_S1_ii,@function
        .size           _Z9cuda_gemmIiLi256ELi4ELi1ELi256ELi16ELi16ELi32ELi0ELi0EEviiiPT_S1_S1_ii,(.L_x_58280 - _Z9cuda_gemmIiLi256ELi4ELi1ELi256ELi16ELi16ELi32ELi0ELi0EEviiiPT_S1_S1_ii)
        .other          _Z9cuda_gemmIiLi256ELi4ELi1ELi256ELi16ELi16ELi32ELi0ELi0EEviiiPT_S1_S1_ii,@"STO_CUDA_ENTRY STV_DEFAULT"
_Z9cuda_gemmIiLi256ELi4ELi1ELi256ELi16ELi16ELi32ELi0ELi0EEviiiPT_S1_S1_ii:
.text._Z9cuda_gemmIiLi256ELi4ELi1ELi256ELi16ELi16ELi32ELi0ELi0EEviiiPT_S1_S1_ii:
        /* <DEDUP_REMOVED lines=37> */
.L_x_7093:
        /* <DEDUP_REMOVED lines=25> */
.L_x_7092:
[----:B------:R-:W-:Y:S05]  /*03e0*/  BSYNC.RECONVERGENT B0 ;  /* 0x0000000000007941 */ /* 0x000fea0003800200 */
.L_x_7091:
        /* <DEDUP_REMOVED lines=213> */
.L_x_7269:
        /* <DEDUP_REMOVED lines=41> */
.L_x_7095:
[----:B------:R-:W-:Y:S05]  /*13d0*/  BSYNC.RECONVERGENT B0 ;  /* 0x0000000000007941 */ /* 0x000fea0003800200 */
.L_x_7094:
        /* <DEDUP_REMOVED lines=10> */
.L_x_7098:
        /* <DEDUP_REMOVED lines=22> */
.L_x_7097:
[----:B------:R-:W-:Y:S05]  /*15e0*/  BSYNC.RECONVERGENT B0 ;  /* 0x0000000000007941 */ /* 0x000fea0003800200 */
.L_x_7096:
        /* <DEDUP_REMOVED lines=24> */
.L_x_7100:
[----:B------:R-:W-:Y:S05]  /*1770*/  BSYNC.RECONVERGENT B0 ;  /* 0x0000000000007941 */ /* 0x000fea0003800200 */
.L_x_7099:
[----:B------:R-:W-:Y:S04]  /*1780*/  BSSY.RECONVERGENT B0, `(.L_x_7101) ;  /* 0x0000010000007945 */ /* 0x000fe80003800200 */
[----:B------:R-:W-:Y:S05]  /*1790*/  @!P1 BRA `(.L_x_7102) ;  /* 0x0000000000389947 */ /* 0x000fea0003800000 */
[----:B-1----:R-:W0:Y:S01]  /*17a0*/  S2R R31, SR_CgaCtaId ;  /* 0x00000000001f7919 */ /* 0x002e220000008800 */
[----:B---3--:R-:W-:-:S05]  /*17b0*/  MOV R30, 0x400 ;  /* 0x00000400001e7802 */ /* 0x008fca0000000f00 */
[----:B------:R-:W-:-:S05]  /*17c0*/  VIADD R30, R30, 0x880 ;  /* 0x000008801e1e7836 */ /* 0x000fca0000000000 */
[----:B0-2---:R-:W-:-:S07]  /*17d0*/  LEA R50, R31, R30, 0x18 ;  /* 0x0000001e1f327211 */ /* 0x005fce00078ec0ff */
.L_x_7103:
        /* <DEDUP_REMOVED lines=10> */
.L_x_7102:
[----:B------:R-:W-:Y:S05]  /*1880*/  BSYNC.RECONVERGENT B0 ;  /* 0x0000000000007941 */ /* 0x000fea0003800200 */
.L_x_7101:
[----:B------:R-:W-:Y:S01]  /*1890*/  BAR.SYNC.DEFER_BLOCKING 0x0 ;  /* 0x0000000000007b1d */ /* 0x000fe20000010000 */
[----:B------:R-:W-:-:S09]  /*18a0*/  UISETP.GE.AND UP0, UPT, UR4, 0x1, UPT ;  /* 0x000000010400788c */ /* 0x000fd2000bf06270 */
[----:B------:R-:W-:Y:S05]  /*18b0*/  BRA.U !UP0, `(.L_x_7104) ;  /* 0x00000039089c7547 */ /* 0x000fea000b800000 */
[----:B------:R-:W-:-:S09]  /*18c0*/  UISETP.NE.AND UP0, UPT, UR15, 0x1, UPT ;  /* 0x000000010f00788c */ /* 0x000fd2000bf05270 */
[----:B------:R-:W-:Y:S05]  /*18d0*/  BRA.U UP0, `(.L_x_7105) ;  /* 0x0000001100c47547 */ /* 0x000fea000b800000 */
[----:B0-----:R-:W-:Y:S01]  /*18e0*/  HFMA2 R49, -RZ, RZ, 0, 0 ;  /* 0x00000000ff317431 */ /* 0x001fe200000001ff */
[----:B------:R-:W-:Y:S06]  /*18f0*/  BSSY B1, `(.L_x_7106) ;  /* 0x000012e000017945 */ /* 0x000fec0003800000 */
.L_x_7158:
        /* <DEDUP_REMOVED lines=17> */
.L_x_7107:
        /* <DEDUP_REMOVED lines=8> */
.L_x_7108:
        /* <DEDUP_REMOVED lines=8> */
.L_x_7109:
        /* <DEDUP_REMOVED lines=8> */
.L_x_7110:
        /* <DEDUP_REMOVED lines=9> */
.L_x_7111:
        /* <DEDUP_REMOVED lines=9> */
.L_x_7112:
        /* <DEDUP_REMOVED lines=9> */
.L_x_7113:
        /* <DEDUP_REMOVED lines=9> */
.L_x_7114:
        /* <DEDUP_REMOVED lines=10> */
.L_x_7115:
        /* <DEDUP_REMOVED lines=11> */
.L_x_7116:
        /* <DEDUP_REMOVED lines=11> */
.L_x_7117:
        /* <DEDUP_REMOVED lines=11> */
.L_x_7118:
        /* <DEDUP_REMOVED lines=11> */
.L_x_7119:
        /* <DEDUP_REMOVED lines=11> */
.L_x_7120:
        /* <DEDUP_REMOVED lines=11> */
.L_x_7121:
        /* <DEDUP_REMOVED lines=11> */
.L_x_7122:
        /* <DEDUP_REMOVED lines=31> */
.L_x_7157:
[----:B-1----:R-:W-:Y:S02]  /*2530*/  IMAD R50, R52, 0x44, R51 ;  /* 0x0000004434327824 */ /* 0x002fe400078e0233 */
[----:B------:R-:W-:-:S04]  /*2540*/  HFMA2 R56, -RZ, RZ, 0, 0 ;  /* 0x00000000ff387431 */ /* 0x000fc800000001ff */
[----:B------:R-:W1:Y:S01]  /*2550*/  LDS R50, [R50] ;  /* 0x0000000032327984 */ /* 0x000e620000000800 */
[----:B---3--:R-:W-:Y:S05]  /*2560*/  @!P5 BRA `(.L_x_7125) ;  /* 0x000000000010d947 */ /* 0x008fea0003800000 */
[----:B------:R-:W-:-:S03]  /*2570*/  UMOV UR10, 0xffffffff ;  /* 0xffffffff000a7882 */ /* 0x000fc60000000000 */
[----:B------:R-:W-:Y:S05]  /*2580*/  BRA.DIV UR10, `(.L_x_7126) ;  /* 0x0000003e0a5c7947 */ /* 0x000fea000b800000 */
[----:B-1----:R1:W3:Y:S02]  /*2590*/  SHFL.IDX PT, R30, R50, R28, R19 ;  /* 0x0000001c321e7389 */ /* 0x0022e400000e0013 */
.L_x_7272:
[----:B0--3--:R-:W-:-:S07]  /*25a0*/  IMAD R56, R29, R30, RZ ;  /* 0x0000001e1d387224 */ /* 0x009fce00078e02ff */
.L_x_7125:
[----:B------:R-:W-:Y:S05]  /*25b0*/  @!P4 BRA `(.L_x_7127) ;  /* 0x000000000010c947 */ /* 0x000fea0003800000 */
[----:B------:R-:W-:-:S03]  /*25c0*/  UMOV UR10, 0xffffffff ;  /* 0xffffffff000a7882 */ /* 0x000fc60000000000 */
[----:B------:R-:W-:Y:S05]  /*25d0*/  BRA.DIV UR10, `(.L_x_7128) ;  /* 0x0000003e0a687947 */ /* 0x000fea000b800000 */
[----:B-1----:R1:W3:Y:S02]  /*25e0*/  SHFL.IDX PT, R30, R50, R4, R19 ;  /* 0x00000004321e7389 */ /* 0x0022e400000e0013 */
.L_x_7275:
[----:B--23--:R-:W-:-:S07]  /*25f0*/  IMAD R56, R32, R30, R56 ;  /* 0x0000001e20387224 */ /* 0x00cfce00078e0238 */
.L_x_7127:
[----:B------:R-:W-:Y:S05]  /*2600*/  @!P3 BRA `(.L_x_7129) ;  /* 0x000000000010b947 */ /* 0x000fea0003800000 */
[----:B------:R-:W-:-:S03]  /*2610*/  UMOV UR10, 0xffffffff ;  /* 0xffffffff000a7882 */ /* 0x000fc60000000000 */
[----:B------:R-:W-:Y:S05]  /*2620*/  BRA.DIV UR10, `(.L_x_7130) ;  /* 0x0000003e0a747947 */ /* 0x000fea000b800000 */
[----:B-1----:R1:W3:Y:S02]  /*2630*/  SHFL.IDX PT, R30, R50, R5, R19 ;  /* 0x00000005321e7389 */ /* 0x0022e400000e0013 */
.L_x_7278:
[----:B---34-:R-:W-:-:S07]  /*2640*/  IMAD R56, R33, R30, R56 ;  /* 0x0000001e21387224 */ /* 0x018fce00078e0238 */
.L_x_7129:
[----:B------:R-:W-:Y:S05]  /*2650*/  @!P2 BRA `(.L_x_7131) ;  /* 0x000000000010a947 */ /* 0x000fea0003800000 */
[----:B------:R-:W-:-:S03]  /*2660*/  UMOV UR10, 0xffffffff ;  /* 0xffffffff000a7882 */ /* 0x000fc60000000000 */
[----:B------:R-:W-:Y:S05]  /*2670*/  BRA.DIV UR10, `(.L_x_7132) ;  /* 0x0000003e0a807947 */ /* 0x000fea000b800000 */
[----:B-1----:R1:W3:Y:S02]  /*2680*/  SHFL.IDX PT, R30, R50, R6, R19 ;  /* 0x00000006321e7389 */ /* 0x0022e400000e0013 */
.L_x_7281:
[----:B---3--:R-:W-:-:S07]  /*2690*/  IMAD R56, R34, R30, R56 ;  /* 0x0000001e22387224 */ /* 0x008fce00078e0238 */
.L_x_7131:
[----:B------:R-:W3:Y:S02]  /*26a0*/  LDC R57, c[0x0][0x3ac] ;  /* 0x0000eb00ff397b82 */ /* 0x000ee40000000800 */
[----:B---3--:R-:W-:-:S13]  /*26b0*/  ISETP.GE.AND P0, PT, R57, 0x5, PT ;  /* 0x000000053900780c */ /* 0x008fda0003f06270 */
[----:B------:R-:W-:Y:S05]  /*26c0*/  @!P0 BRA `(.L_x_7133) ;  /* 0x0000000000108947 */ /* 0x000fea0003800000 */
[----:B------:R-:W-:-:S03]  /*26d0*/  UMOV UR10, 0xffffffff ;  /* 0xffffffff000a7882 */ /* 0x000fc60000000000 */
[----:B------:R-:W-:Y:S05]  /*26e0*/  BRA.DIV UR10, `(.L_x_7134) ;  /* 0x0000003e0a847947 */ /* 0x000fea000b800000 */
[----:B-1----:R1:W3:Y:S02]  /*26f0*/  SHFL.IDX PT, R30, R50, R7, R19 ;  /* 0x00000007321e7389 */ /* 0x0022e400000e0013 */
.L_x_7284:
[----:B---3--:R-:W-:-:S07]  /*2700*/  IMAD R56, R35, R30, R56 ;  /* 0x0000001e23387224 */ /* 0x008fce00078e0238 */
.L_x_7133:
[----:B------:R-:W-:-:S13]  /*2710*/  ISETP.GE.AND P0, PT, R57, 0x6, PT ;  /* 0x000000063900780c */ /* 0x000fda0003f06270 */
[----:B------:R-:W-:Y:S05]  /*2720*/  @!P0 BRA `(.L_x_7135) ;  /* 0x0000000000108947 */ /* 0x000fea0003800000 */
[----:B------:R-:W-:-:S03]  /*2730*/  UMOV UR10, 0xffffffff ;  /* 0xffffffff000a7882 */ /* 0x000fc60000000000 */
[----:B------:R-:W-:Y:S05]  /*2740*/  BRA.DIV UR10, `(.L_x_7136) ;  /* 0x0000003e0a8c7947 */ /* 0x000fea000b800000 */
[----:B-1----:R1:W3:Y:S02]  /*2750*/  SHFL.IDX PT, R30, R50, R8, R19 ;  /* 0x00000008321e7389 */ /* 0x0022e400000e0013 */
.L_x_7287:
[----:B---3--:R-:W-:-:S07]  /*2760*/  IMAD R56, R36, R30, R56 ;  /* 0x0000001e24387224 */ /* 0x008fce00078e0238 */
.L_x_7135:
[----:B------:R-:W-:-:S13]  /*2770*/  ISETP.GE.AND P0, PT, R57, 0x7, PT ;  /* 0x000000073900780c */ /* 0x000fda0003f06270 */
[----:B------:R-:W-:Y:S05]  /*2780*/  @!P0 BRA `(.L_x_7137) ;  /* 0x0000000000108947 */ /* 0x000fea0003800000 */
[----:B------:R-:W-:-:S03]  /*2790*/  UMOV UR10, 0xffffffff ;  /* 0xffffffff000a7882 */ /* 0x000fc60000000000 */
[----:B------:R-:W-:Y:S05]  /*27a0*/  BRA.DIV UR10, `(.L_x_7138) ;  /* 0x0000003e0a947947 */ /* 0x000fea000b800000 */
[----:B-1----:R1:W3:Y:S02]  /*27b0*/  SHFL.IDX PT, R30, R50, R9, R19 ;  /* 0x00000009321e7389 */ /* 0x0022e400000e0013 */
.L_x_7290:
[----:B---3--:R-:W-:-:S07]  /*27c0*/  IMAD R56, R37, R30, R56 ;  /* 0x0000001e25387224 */ /* 0x008fce00078e0238 */
.L_x_7137:
[----:B------:R-:W-:-:S13]  /*27d0*/  ISETP.GE.AND P0, PT, R57, 0x8, PT ;  /* 0x000000083900780c */ /* 0x000fda0003f06270 */
[----:B------:R-:W-:Y:S05]  /*27e0*/  @!P0 BRA `(.L_x_7139) ;  /* 0x0000000000108947 */ /* 0x000fea0003800000 */
[----:B------:R-:W-:-:S03]  /*27f0*/  UMOV UR10, 0xffffffff ;  /* 0xffffffff000a7882 */ /* 0x000fc60000000000 */
[----:B------:R-:W-:Y:S05]  /*2800*/  BRA.DIV UR10, `(.L_x_7140) ;  /* 0x0000003e0a9c7947 */ /* 0x000fea000b800000 */
[----:B-1----:R1:W3:Y:S02]  /*2810*/  SHFL.IDX PT, R30, R50, R10, R19 ;  /* 0x0000000a321e7389 */ /* 0x0022e400000e0013 */
.L_x_7293:
[----:B---3--:R-:W-:-:S07]  /*2820*/  IMAD R56, R38, R30, R56 ;  /* 0x0000001e26387224 */ /* 0x008fce00078e0238 */
.L_x_7139:
[----:B------:R-:W-:-:S13]  /*2830*/  ISETP.GE.AND P0, PT, R57, 0x9, PT ;  /* 0x000000093900780c */ /* 0x000fda0003f06270 */
[----:B------:R-:W-:Y:S05]  /*2840*/  @!P0 BRA `(.L_x_7141) ;  /* 0x0000000000108947 */ /* 0x000fea0003800000 */
[----:B------:R-:W-:-:S03]  /*2850*/  UMOV UR10, 0xffffffff ;  /* 0xffffffff000a7882 */ /* 0x000fc60000000000 */
[----:B------:R-:W-:Y:S05]  /*2860*/  BRA.DIV UR10, `(.L_x_7142) ;  /* 0x0000003e0aa47947 */ /* 0x000fea000b800000 */
[----:B-1----:R1:W3:Y:S02]  /*2870*/  SHFL.IDX PT, R30, R50, R11, R19 ;  /* 0x0000000b321e7389 */ /* 0x0022e400000e0013 */
.L_x_7296:
[----:B---3--:R-:W-:-:S07]  /*2880*/  IMAD R56, R39, R30, R56 ;  /* 0x0000001e27387224 */ /* 0x008fce00078e0238 */
.L_x_7141:
[----:B------:R-:W-:-:S13]  /*2890*/  ISETP.GE.AND P0, PT, R57, 0xa, PT ;  /* 0x0000000a3900780c */ /* 0x000fda0003f06270 */
[----:B------:R-:W-:Y:S05]  /*28a0*/  @!P0 BRA `(.L_x_7143) ;  /* 0x0000000000108947 */ /* 0x000fea0003800000 */
[----:B------:R-:W-:-:S03]  /*28b0*/  UMOV UR10, 0xffffffff ;  /* 0xffffffff000a7882 */ /* 0x000fc60000000000 */
[----:B------:R-:W-:Y:S05]  /*28c0*/  BRA.DIV UR10, `(.L_x_7144) ;  /* 0x0000003e0aac7947 */ /* 0x000fea000b800000 */
[----:B-1----:R1:W3:Y:S02]  /*28d0*/  SHFL.IDX PT, R30, R50, R12, R19 ;  /* 0x0000000c321e7389 */ /* 0x0022e400000e0013 */
.L_x_7299:
[----:B---3--:R-:W-:-:S07]  /*28e0*/  IMAD R56, R40, R30, R56 ;  /* 0x0000001e28387224 */ /* 0x008fce00078e0238 */
.L_x_7143:
[----:B------:R-:W-:-:S13]  /*28f0*/  ISETP.GE.AND P0, PT, R57, 0xb, PT ;  /* 0x0000000b3900780c */ /* 0x000fda0003f06270 */
[----:B------:R-:W-:Y:S05]  /*2900*/  @!P0 BRA `(.L_x_7145) ;  /* 0x0000000000108947 */ /* 0x000fea0003800000 */
[----:B------:R-:W-:-:S03]  /*2910*/  UMOV UR10, 0xffffffff ;  /* 0xffffffff000a7882 */ /* 0x000fc60000000000 */
[----:B------:R-:W-:Y:S05]  /*2920*/  BRA.DIV UR10, `(.L_x_7146) ;  /* 0x0000003e0ab47947 */ /* 0x000fea000b800000 */
[----:B-1----:R1:W3:Y:S02]  /*2930*/  SHFL.IDX PT, R30, R50, R13, R19 ;  /* 0x0000000d321e7389 */ /* 0x0022e400000e0013 */
.L_x_7302:
[----:B---3--:R-:W-:-:S07]  /*2940*/  IMAD R56, R41, R30, R56 ;  /* 0x0000001e29387224 */ /* 0x008fce00078e0238 */
.L_x_7145:
[----:B------:R-:W-:-:S13]  /*2950*/  ISETP.GE.AND P0, PT, R57, 0xc, PT ;  /* 0x0000000c3900780c */ /* 0x000fda0003f06270 */
[----:B------:R-:W-:Y:S05]  /*2960*/  @!P0 BRA `(.L_x_7147) ;  /* 0x0000000000108947 */ /* 0x000fea0003800000 */
[----:B------:R-:W-:-:S03]  /*2970*/  UMOV UR10, 0xffffffff ;  /* 0xffffffff000a7882 */ /* 0x000fc60000000000 */
[----:B------:R-:W-:Y:S05]  /*2980*/  BRA.DIV UR10, `(.L_x_7148) ;  /* 0x0000003e0abc7947 */ /* 0x000fea000b800000 */
[----:B-1----:R1:W3:Y:S02]  /*2990*/  SHFL.IDX PT, R30, R50, R14, R19 ;  /* 0x0000000e321e7389 */ /* 0x0022e400000e0013 */
.L_x_7305:
[----:B---3--:R-:W-:-:S07]  /*29a0*/  IMAD R56, R42, R30, R56 ;  /* 0x0000001e2a387224 */ /* 0x008fce00078e0238 */
.L_x_7147:
[----:B------:R-:W-:-:S13]  /*29b0*/  ISETP.GE.AND P0, PT, R57, 0xd, PT ;  /* 0x0000000d3900780c */ /* 0x000fda0003f06270 */
[----:B------:R-:W-:Y:S05]  /*29c0*/  @!P0 BRA `(.L_x_7149) ;  /* 0x0000000000108947 */ /* 0x000fea0003800000 */
[----:B------:R-:W-:-:S03]  /*29d0*/  UMOV UR10, 0xffffffff ;  /* 0xffffffff000a7882 */ /* 0x000fc60000000000 */
[----:B------:R-:W-:Y:S05]  /*29e0*/  BRA.DIV UR10, `(.L_x_7150) ;  /* 0x0000003e0ac47947 */ /* 0x000fea000b800000 */
[----:B-1----:R1:W3:Y:S02]  /*29f0*/  SHFL.IDX PT, R30, R50, R15, R19 ;  /* 0x0000000f321e7389 */ /* 0x0022e400000e0013 */
.L_x_7308:
[----:B---3--:R-:W-:-:S07]  /*2a00*/  IMAD R56, R43, R30, R56 ;  /* 0x0000001e2b387224 */ /* 0x008fce00078e0238 */
.L_x_7149:
[----:B------:R-:W-:-:S13]  /*2a10*/  ISETP.GE.AND P0, PT, R57, 0xe, PT ;  /* 0x0000000e3900780c */ /* 0x000fda0003f06270 */
[----:B------:R-:W-:Y:S05]  /*2a20*/  @!P0 BRA `(.L_x_7151) ;  /* 0x0000000000108947 */ /* 0x000fea0003800000 */
[----:B------:R-:W-:-:S03]  /*2a30*/  UMOV UR10, 0xffffffff ;  /* 0xffffffff000a7882 */ /* 0x000fc60000000000 */
[----:B------:R-:W-:Y:S05]  /*2a40*/  BRA.DIV UR10, `(.L_x_7152) ;  /* 0x0000003e0acc7947 */ /* 0x000fea000b800000 */
[----:B-1----:R1:W3:Y:S02]  /*2a50*/  SHFL.IDX PT, R30, R50, R16, R19 ;  /* 0x00000010321e7389 */ /* 0x0022e400000e0013 */
.L_x_7311:
[----:B---3--:R-:W-:-:S07]  /*2a60*/  IMAD R56, R44, R30, R56 ;  /* 0x0000001e2c387224 */ /* 0x008fce00078e0238 */
.L_x_7151:
[----:B------:R-:W-:-:S13]  /*2a70*/  ISETP.GE.AND P0, PT, R57, 0xf, PT ;  /* 0x0000000f3900780c */ /* 0x000fda0003f06270 */
[----:B------:R-:W-:Y:S05]  /*2a80*/  @!P0 BRA `(.L_x_7153) ;  /* 0x0000000000108947 */ /* 0x000fea0003800000 */
[----:B------:R-:W-:-:S03]  /*2a90*/  UMOV UR10, 0xffffffff ;  /* 0xffffffff000a7882 */ /* 0x000fc60000000000 */
[----:B------:R-:W-:Y:S05]  /*2aa0*/  BRA.DIV UR10, `(.L_x_7154) ;  /* 0x0000003e0ad47947 */ /* 0x000fea000b800000 */
[----:B-1----:R1:W3:Y:S02]  /*2ab0*/  SHFL.IDX PT, R30, R50, R17, R19 ;  /* 0x00000011321e7389 */ /* 0x0022e400000e0013 */
.L_x_7314:
[----:B---3--:R-:W-:-:S07]  /*2ac0*/  IMAD R56, R45, R30, R56 ;  /* 0x0000001e2d387224 */ /* 0x008fce00078e0238 */
.L_x_7153:
[----:B------:R-:W-:-:S13]  /*2ad0*/  ISETP.GE.AND P0, PT, R57, 0x10, PT ;  /* 0x000000103900780c */ /* 0x000fda0003f06270 */
[----:B------:R-:W-:Y:S05]  /*2ae0*/  @!P0 BRA `(.L_x_7155) ;  /* 0x0000000000108947 */ /* 0x000fea0003800000 */
[----:B------:R-:W-:-:S03]  /*2af0*/  UMOV UR10, 0xffffffff ;  /* 0xffffffff000a7882 */ /* 0x000fc60000000000 */
[----:B------:R-:W-:Y:S05]  /*2b00*/  BRA.DIV UR10, `(.L_x_7156) ;  /* 0x0000003e0adc7947 */ /* 0x000fea000b800000 */
[----:B-1----:R1:W3:Y:S02]  /*2b10*/  SHFL.IDX PT, R30, R50, R18, R19 ;  /* 0x00000012321e7389 */ /* 0x0022e400000e0013 */
.L_x_7317:
[----:B---3--:R-:W-:-:S07]  /*2b20*/  IMAD R56, R46, R30, R56 ;  /* 0x0000001e2e387224 */ /* 0x008fce00078e0238 */
.L_x_7155:
        /* <DEDUP_REMOVED lines=8> */
.L_x_7124:
[----:B------:R-:W-:Y:S05]  /*2bb0*/  BSYNC B0 ;  /* 0x0000000000007941 */ /* 0x000fea0003800000 */
.L_x_7123:
[----:B------:R-:W-:Y:S05]  /*2bc0*/  @!P6 BRA `(.L_x_7158) ;  /* 0xffffffec004ce947 */ /* 0x000fea000383ffff */
[----:B------:R-:W-:Y:S05]  /*2bd0*/  BSYNC B1 ;  /* 0x0000000000017941 */ /* 0x000fea0003800000 */
.L_x_7106:
[----:B------:R-:W-:Y:S05]  /*2be0*/  BRA `(.L_x_7104) ;  /* 0x0000002400d07947 */ /* 0x000fea0003800000 */
.L_x_7105:
[----:B------:R-:W5:Y:S02]  /*2bf0*/  LDCU UR10, c[0x0][0x3ac] ;  /* 0x00007580ff0a77ac */ /* 0x000f640008000800 */
[----:B-----5:R-:W-:-:S09]  /*2c00*/  UISETP.GT.U32.AND UP0, UPT, UR10, 0x1f, UPT ;  /* 0x0000001f0a00788c */ /* 0x020fd2000bf04070 */
[----:B------:R-:W-:Y:S05]  /*2c10*/  BRA.U UP0, `(.L_x_7159) ;  /* 0x0000001100a47547 */ /* 0x000fea000b800000 */
[----:B0-----:R-:W-:-:S07]  /*2c20*/  HFMA2 R49, -RZ, RZ, 0, 0 ;  /* 0x00000000ff317431 */ /* 0x001fce00000001ff */
.L_x_7211:
        /* <DEDUP_REMOVED lines=17> */
.L_x_7160:
        /* <DEDUP_REMOVED lines=8> */
.L_x_7161:
        /* <DEDUP_REMOVED lines=8> */
.L_x_7162:
        /* <DEDUP_REMOVED lines=8> */
.L_x_7163:
        /* <DEDUP_REMOVED lines=9> */
.L_x_7164:
        /* <DEDUP_REMOVED lines=9> */
.L_x_7165:
        /* <DEDUP_REMOVED lines=9> */
.L_x_7166:
        /* <DEDUP_REMOVED lines=9> */
.L_x_7167:
        /* <DEDUP_REMOVED lines=10> */
.L_x_7168:
        /* <DEDUP_REMOVED lines=11> */
.L_x_7169:
        /* <DEDUP_REMOVED lines=11> */
.L_x_7170:
        /* <DEDUP_REMOVED lines=11> */
.L_x_7171:
        /* <DEDUP_REMOVED lines=11> */
.L_x_7172:
        /* <DEDUP_REMOVED lines=11> */
.L_x_7173:
        /* <DEDUP_REMOVED lines=11> */
.L_x_7174:
        /* <DEDUP_REMOVED lines=11> */
.L_x_7175:
        /* <DEDUP_REMOVED lines=27> */
.L_x_7210:
[----:B-1----:R-:W-:Y:S02]  /*3820*/  IMAD R50, R52, 0x44, R51 ;  /* 0x0000004434327824 */ /* 0x002fe400078e0233 */
[----:B------:R-:W-:-:S04]  /*3830*/  IMAD.MOV.U32 R56, RZ, RZ, RZ ;  /* 0x000000ffff387224 */ /* 0x000fc800078e00ff */
[----:B------:R-:W1:Y:S01]  /*3840*/  LDS R50, [R50] ;  /* 0x0000000032327984 */ /* 0x000e620000000800 */
[----:B------:R-:W-:Y:S05]  /*3850*/  @!P5 BRA `(.L_x_7178) ;  /* 0x000000000010d947 */ /* 0x000fea0003800000 */
[----:B------:R-:W-:-:S03]  /*3860*/  UMOV UR10, 0xffffffff ;  /* 0xffffffff000a7882 */ /* 0x000fc60000000000 */
[----:B------:R-:W-:Y:S05]  /*3870*/  BRA.DIV UR10, `(.L_x_7179) ;  /* 0x000000320aa07947 */ /* 0x000fea000b800000 */
[----:B-1----:R1:W3:Y:S02]  /*3880*/  SHFL.IDX PT, R30, R50, R28, R19 ;  /* 0x0000001c321e7389 */ /* 0x0022e400000e0013 */
.L_x_7320:
[----:B0--3--:R-:W-:-:S07]  /*3890*/  IMAD R56, R29, R30, RZ ;  /* 0x0000001e1d387224 */ /* 0x009fce00078e02ff */
.L_x_7178:
[----:B------:R-:W-:Y:S05]  /*38a0*/  @!P4 BRA `(.L_x_7180) ;  /* 0x000000000010c947 */ /* 0x000fea0003800000 */
[----:B------:R-:W-:-:S03]  /*38b0*/  UMOV UR10, 0xffffffff ;  /* 0xffffffff000a7882 */ /* 0x000fc60000000000 */
[----:B------:R-:W-:Y:S05]  /*38c0*/  BRA.DIV UR10, `(.L_x_7181) ;  /* 0x000000320aac7947 */ /* 0x000fea000b800000 */
[----:B-1----:R1:W3:Y:S02]  /*38d0*/  SHFL.IDX PT, R30, R50, R4, R19 ;  /* 0x00000004321e7389 */ /* 0x0022e400000e0013 */
.L_x_7323:
[----:B--23--:R-:W-:-:S07]  /*38e0*/  IMAD R56, R32, R30, R56 ;  /* 0x0000001e20387224 */ /* 0x00cfce00078e0238 */
.L_x_7180:
[----:B------:R-:W-:Y:S05]  /*38f0*/  @!P3 BRA `(.L_x_7182) ;  /* 0x000000000010b947 */ /* 0x000fea0003800000 */
[----:B------:R-:W-:-:S03]  /*3900*/  UMOV UR10, 0xffffffff ;  /* 0xffffffff000a7882 */ /* 0x000fc60000000000 */
[----:B------:R-:W-:Y:S05]  /*3910*/  BRA.DIV UR10, `(.L_x_7183) ;  /* 0x000000320ab87947 */ /* 0x000fea000b800000 */
[----:B-1----:R1:W3:Y:S02]  /*3920*/  SHFL.IDX PT, R30, R50, R5, R19 ;  /* 0x00000005321e7389 */ /* 0x0022e400000e0013 */
.L_x_7326:
[----:B---34-:R-:W-:-:S07]  /*3930*/  IMAD R56, R33, R30, R56 ;  /* 0x0000001e21387224 */ /* 0x018fce00078e0238 */
.L_x_7182:
[----:B------:R-:W-:Y:S05]  /*3940*/  @!P2 BRA `(.L_x_7184) ;  /* 0x000000000010a947 */ /* 0x000fea0003800000 */
[----:B------:R-:W-:-:S03]  /*3950*/  UMOV UR10, 0xffffffff ;  /* 0xffffffff000a7882 */ /* 0x000fc60000000000 */
[----:B------:R-:W-:Y:S05]  /*3960*/  BRA.DIV UR10, `(.L_x_7185) ;  /* 0x000000320ac47947 */ /* 0x000fea000b800000 */
[----:B-1----:R1:W3:Y:S02]  /*3970*/  SHFL.IDX PT, R30, R50, R6, R19 ;  /* 0x00000006321e7389 */ /* 0x0022e400000e0013 */
.L_x_7329:
[----:B---3--:R-:W-:-:S07]  /*3980*/  IMAD R56, R34, R30, R56 ;  /* 0x0000001e22387224 */ /* 0x008fce00078e0238 */
.L_x_7184:
[----:B------:R-:W3:Y:S02]  /*3990*/  LDC R57, c[0x0][0x3ac] ;  /* 0x0000eb00ff397b82 */ /* 0x000ee40000000800 */
[----:B---3--:R-:W-:-:S13]  /*39a0*/  ISETP.GE.AND P0, PT, R57, 0x5, PT ;  /* 0x000000053900780c */ /* 0x008fda0003f06270 */
[----:B------:R-:W-:Y:S05]  /*39b0*/  @!P0 BRA `(.L_x_7186) ;  /* 0x0000000000108947 */ /* 0x000fea0003800000 */
[----:B------:R-:W-:-:S03]  /*39c0*/  UMOV UR10, 0xffffffff ;  /* 0xffffffff000a7882 */ /* 0x000fc60000000000 */
[----:B------:R-:W-:Y:S05]  /*39d0*/  BRA.DIV UR10, `(.L_x_7187) ;  /* 0x000000320ac87947 */ /* 0x000fea000b800000 */
[----:B-1----:R1:W3:Y:S02]  /*39e0*/  SHFL.IDX PT, R30, R50, R7, R19 ;  /* 0x00000007321e7389 */ /* 0x0022e400000e0013 */
.L_x_7332:
[----:B---3--:R-:W-:-:S07]  /*39f0*/  IMAD R56, R35, R30, R56 ;  /* 0x0000001e23387224 */ /* 0x008fce00078e0238 */
.L_x_7186:
[----:B------:R-:W-:-:S13]  /*3a00*/  ISETP.GE.AND P0, PT, R57, 0x6, PT ;  /* 0x000000063900780c */ /* 0x000fda0003f06270 */
[----:B------:R-:W-:Y:S05]  /*3a10*/  @!P0 BRA `(.L_x_7188) ;  /* 0x0000000000108947 */ /* 0x000fea0003800000 */
[----:B------:R-:W-:-:S03]  /*3a20*/  UMOV UR10, 0xffffffff ;  /* 0xffffffff000a7882 */ /* 0x000fc60000000000 */
[----:B------:R-:W-:Y:S05]  /*3a30*/  BRA.DIV UR10, `(.L_x_7189) ;  /* 0x000000320ad07947 */ /* 0x000fea000b800000 */
[----:B-1----:R1:W3:Y:S02]  /*3a40*/  SHFL.IDX PT, R30, R50, R8, R19 ;  /* 0x00000008321e7389 */ /* 0x0022e400000e0013 */
.L_x_7335:
[----:B---3--:R-:W-:-:S07]  /*3a50*/  IMAD R56, R36, R30, R56 ;  /* 0x0000001e24387224 */ /* 0x008fce00078e0238 */
.L_x_7188:
[----:B------:R-:W-:-:S13]  /*3a60*/  ISETP.GE.AND P0, PT, R57, 0x7, PT ;  /* 0x000000073900780c */ /* 0x000fda0003f06270 */
[----:B------:R-:W-:Y:S05]  /*3a70*/  @!P0 BRA `(.L_x_7190) ;  /* 0x0000000000108947 */ /* 0x000fea0003800000 */
[----:B------:R-:W-:-:S03]  /*3a80*/  UMOV UR10, 0xffffffff ;  /* 0xffffffff000a7882 */ /* 0x000fc60000000000 */
[----:B------:R-:W-:Y:S05]  /*3a90*/  BRA.DIV UR10, `(.L_x_7191) ;  /* 0x000000320ad87947 */ /* 0x000fea000b800000 */
[----:B-1----:R1:W3:Y:S02]  /*3aa0*/  SHFL.IDX PT, R30, R50, R9, R19 ;  /* 0x00000009321e7389 */ /* 0x0022e400000e0013 */
.L_x_7338:
[----:B---3--:R-:W-:-:S07]  /*3ab0*/  IMAD R56, R37, R30, R56 ;  /* 0x0000001e25387224 */ /* 0x008fce00078e0238 */
.L_x_7190:
[----:B------:R-:W-:-:S13]  /*3ac0*/  ISETP.GE.AND P0, PT, R57, 0x8, PT ;  /* 0x000000083900780c */ /* 0x000fda0003f06270 */
[----:B------:R-:W-:Y:S05]  /*3ad0*/  @!P0 BRA `(.L_x_7192) ;  /* 0x0000000000108947 */ /* 0x000fea0003800000 */
[----:B------:R-:W-:-:S03]  /*3ae0*/  UMOV UR10, 0xffffffff ;  /* 0xffffffff000a7882 */ /* 0x000fc60000000000 */
[----:B------:R-:W-:Y:S05]  /*3af0*/  BRA.DIV UR10, `(.L_x_7193) ;  /* 0x000000320ae07947 */ /* 0x000fea000b800000 */
[----:B-1----:R1:W3:Y:S02]  /*3b00*/  SHFL.IDX PT, R30, R50, R10, R19 ;  /* 0x0000000a321e7389 */ /* 0x0022e400000e0013 */
.L_x_7341:
[----:B---3--:R-:W-:-:S07]  /*3b10*/  IMAD R56, R38, R30, R56 ;  /* 0x0000001e26387224 */ /* 0x008fce00078e0238 */
.L_x_7192:
[----:B------:R-:W-:-:S13]  /*3b20*/  ISETP.GE.AND P0, PT, R57, 0x9, PT ;  /* 0x000000093900780c */ /* 0x000fda0003f06270 */
[----:B------:R-:W-:Y:S05]  /*3b30*/  @!P0 BRA `(.L_x_7194) ;  /* 0x0000000000108947 */ /* 0x000fea0003800000 */
[----:B------:R-:W-:-:S03]  /*3b40*/  UMOV UR10, 0xffffffff ;  /* 0xffffffff000a7882 */ /* 0x000fc60000000000 */
[----:B------:R-:W-:Y:S05]  /*3b50*/  BRA.DIV UR10, `(.L_x_7195) ;  /* 0x000000320ae87947 */ /* 0x000fea000b800000 */
[----:B-1----:R1:W3:Y:S02]  /*3b60*/  SHFL.IDX PT, R30, R50, R11, R19 ;  /* 0x0000000b321e7389 */ /* 0x0022e400000e0013 */
.L_x_7344:
[----:B---3--:R-:W-:-:S07]  /*3b70*/  IMAD R56, R39, R30, R56 ;  /* 0x0000001e27387224 */ /* 0x008fce00078e0238 */
.L_x_7194:
[----:B------:R-:W-:-:S13]  /*3b80*/  ISETP.GE.AND P0, PT, R57, 0xa, PT ;  /* 0x0000000a3900780c */ /* 0x000fda0003f06270 */
[----:B------:R-:W-:Y:S05]  /*3b90*/  @!P0 BRA `(.L_x_7196) ;  /* 0x0000000000108947 */ /* 0x000fea0003800000 */
[----:B------:R-:W-:-:S03]  /*3ba0*/  UMOV UR10, 0xffffffff ;  /* 0xffffffff000a7882 */ /* 0x000fc60000000000 */
[----:B------:R-:W-:Y:S05]  /*3bb0*/  BRA.DIV UR10, `(.L_x_7197) ;  /* 0x000000320af07947 */ /* 0x000fea000b800000 */
[----:B-1----:R1:W3:Y:S02]  /*3bc0*/  SHFL.IDX PT, R30, R50, R12, R19 ;  /* 0x0000000c321e7389 */ /* 0x0022e400000e0013 */
.L_x_7347:
[----:B---3--:R-:W-:-:S07]  /*3bd0*/  IMAD R56, R40, R30, R56 ;  /* 0x0000001e28387224 */ /* 0x008fce00078e0238 */
.L_x_7196:
[----:B------:R-:W-:-:S13]  /*3be0*/  ISETP.GE.AND P0, PT, R57, 0xb, PT ;  /* 0x0000000b3900780c */ /* 0x000fda0003f06270 */
[----:B------:R-:W-:Y:S05]  /*3bf0*/  @!P0 BRA `(.L_x_7198) ;  /* 0x0000000000108947 */ /* 0x000fea0003800000 */
[----:B------:R-:W-:-:S03]  /*3c00*/  UMOV UR10, 0xffffffff ;  /* 0xffffffff000a7882 */ /* 0x000fc60000000000 */
[----:B------:R-:W-:Y:S05]  /*3c10*/  BRA.DIV UR10, `(.L_x_7199) ;  /* 0x000000320af87947 */ /* 0x000fea000b800000 */
[----:B-1----:R1:W3:Y:S02]  /*3c20*/  SHFL.IDX PT, R30, R50, R13, R19 ;  /* 0x0000000d321e7389 */ /* 0x0022e400000e0013 */
.L_x_7350:
[----:B---3--:R-:W-:-:S07]  /*3c30*/  IMAD R56, R41, R30, R56 ;  /* 0x0000001e29387224 */ /* 0x008fce00078e0238 */
.L_x_7198:
[----:B------:R-:W-:-:S13]  /*3c40*/  ISETP.GE.AND P0, PT, R57, 0xc, PT ;  /* 0x0000000c3900780c */ /* 0x000fda0003f06270 */
[----:B------:R-:W-:Y:S05]  /*3c50*/  @!P0 BRA `(.L_x_7200) ;  /* 0x0000000000108947 */ /* 0x000fea0003800000 */
[----:B------:R-:W-:-:S03]  /*3c60*/  UMOV UR10, 0xffffffff ;  /* 0xffffffff000a7882 */ /* 0x000fc60000000000 */
[----:B------:R-:W-:Y:S05]  /*3c70*/  BRA.DIV UR10, `(.L_x_7201) ;  /* 0x000000360a007947 */ /* 0x000fea000b800000 */
[----:B-1----:R1:W3:Y:S02]  /*3c80*/  SHFL.IDX PT, R30, R50, R14, R19 ;  /* 0x0000000e321e7389 */ /* 0x0022e400000e0013 */
.L_x_7353:
[----:B---3--:R-:W-:-:S07]  /*3c90*/  IMAD R56, R42, R30, R56 ;  /* 0x0000001e2a387224 */ /* 0x008fce00078e0238 */
.L_x_7200:
[----:B------:R-:W-:-:S13]  /*3ca0*/  ISETP.GE.AND P0, PT, R57, 0xd, PT ;  /* 0x0000000d3900780c */ /* 0x000fda0003f06270 */
[----:B------:R-:W-:Y:S05]  /*3cb0*/  @!P0 BRA `(.L_x_7202) ;  /* 0x0000000000108947 */ /* 0x000fea0003800000 */
[----:B------:R-:W-:-:S03]  /*3cc0*/  UMOV UR10, 0xffffffff ;  /* 0xffffffff000a7882 */ /* 0x000fc60000000000 */
[----:B------:R-:W-:Y:S05]  /*3cd0*/  BRA.DIV UR10, `(.L_x_7203) ;  /* 0x000000360a087947 */ /* 0x000fea000b800000 */
[----:B-1----:R1:W3:Y:S02]  /*3ce0*/  SHFL.IDX PT, R30, R50, R15, R19 ;  /* 0x0000000f321e7389 */ /* 0x0022e400000e0013 */
.L_x_7356:
[----:B---3--:R-:W-:-:S07]  /*3cf0*/  IMAD R56, R43, R30, R56 ;  /* 0x0000001e2b387224 */ /* 0x008fce00078e0238 */
.L_x_7202:
[----:B------:R-:W-:-:S13]  /*3d00*/  ISETP.GE.AND P0, PT, R57, 0xe, PT ;  /* 0x0000000e3900780c */ /* 0x000fda0003f06270 */
[----:B------:R-:W-:Y:S05]  /*3d10*/  @!P0 BRA `(.L_x_7204) ;  /* 0x0000000000108947 */ /* 0x000fea0003800000 */
[----:B------:R-:W-:-:S03]  /*3d20*/  UMOV UR10, 0xffffffff ;  /* 0xffffffff000a7882 */ /* 0x000fc60000000000 */
[----:B------:R-:W-:Y:S05]  /*3d30*/  BRA.DIV UR10, `(.L_x_7205) ;  /* 0x000000360a107947 */ /* 0x000fea000b800000 */
[----:B-1----:R1:W3:Y:S02]  /*3d40*/  SHFL.IDX PT, R30, R50, R16, R19 ;  /* 0x00000010321e7389 */ /* 0x0022e400000e0013 */
.L_x_7359:
[----:B---3--:R-:W-:-:S07]  /*3d50*/  IMAD R56, R44, R30, R56 ;  /* 0x0000001e2c387224 */ /* 0x008fce00078e0238 */
.L_x_7204:
[----:B------:R-:W-:-:S13]  /*3d60*/  ISETP.GE.AND P0, PT, R57, 0xf, PT ;  /* 0x0000000f3900780c */ /* 0x000fda0003f06270 */
[----:B------:R-:W-:Y:S05]  /*3d70*/  @!P0 BRA `(.L_x_7206) ;  /* 0x0000000000108947 */ /* 0x000fea0003800000 */
[----:B------:R-:W-:-:S03]  /*3d80*/  UMOV UR10, 0xffffffff ;  /* 0xffffffff000a7882 */ /* 0x000fc60000000000 */
[----:B------:R-:W-:Y:S05]  /*3d90*/  BRA.DIV UR10, `(.L_x_7207) ;  /* 0x000000360a187947 */ /* 0x000fea000b800000 */
[----:B-1----:R1:W3:Y:S02]  /*3da0*/  SHFL.IDX PT, R30, R50, R17, R19 ;  /* 0x00000011321e7389 */ /* 0x0022e400000e0013 */
.L_x_7362:
[----:B---3--:R-:W-:-:S07]  /*3db0*/  IMAD R56, R45, R30, R56 ;  /* 0x0000001e2d387224 */ /* 0x008fce00078e0238 */
.L_x_7206:
[----:B------:R-:W-:-:S13]  /*3dc0*/  ISETP.GE.AND P0, PT, R57, 0x10, PT ;  /* 0x000000103900780c */ /* 0x000fda0003f06270 */
[----:B------:R-:W-:Y:S05]  /*3dd0*/  @!P0 BRA `(.L_x_7208) ;  /* 0x0000000000108947 */ /* 0x000fea0003800000 */
[----:B------:R-:W-:-:S03]  /*3de0*/  UMOV UR10, 0xffffffff ;  /* 0xffffffff000a7882 */ /* 0x000fc60000000000 */
[----:B------:R-:W-:Y:S05]  /*3df0*/  BRA.DIV UR10, `(.L_x_7209) ;  /* 0x000000360a207947 */ /* 0x000fea000b800000 */
[----:B-1----:R1:W3:Y:S02]  /*3e00*/  SHFL.IDX PT, R30, R50, R18, R19 ;  /* 0x00000012321e7389 */ /* 0x0022e400000e0013 */
.L_x_7365:
[----:B---3--:R-:W-:-:S07]  /*3e10*/  IMAD R56, R46, R30, R56 ;  /* 0x0000001e2e387224 */ /* 0x008fce00078e0238 */
.L_x_7208:
[C---:B------:R-:W-:Y:S02]  /*3e20*/  IMAD R30, R52.reuse, UR4, R48 ;  /* 0x00000004341e7c24 */ /* 0x040fe4000f8e0230 */
[----:B------:R-:W-:-:S03]  /*3e30*/  VIADD R52, R52, UR6 ;  /* 0x0000000634347c36 */ /* 0x000fc60008000000 */
[----:B------:R-:W-:Y:S02]  /*3e40*/  LEA R31, R30, R53, 0x2 ;  /* 0x000000351e1f7211 */ /* 0x000fe400078e10ff */
[----:B------:R-:W-:-:S03]  /*3e50*/  ISETP.GE.AND P0, PT, R52, UR18, PT ;  /* 0x0000001234007c0c */ /* 0x000fc6000bf06270 */
[----:B------:R3:W-:Y:S10]  /*3e60*/  STS [R31], R56 ;  /* 0x000000381f007388 */ /* 0x0007f40000000800 */
[----:B---3--:R-:W-:Y:S05]  /*3e70*/  @!P0 BRA `(.L_x_7210) ;  /* 0xfffffff800688947 */ /* 0x008fea000383ffff */
.L_x_7177:
[----:B------:R-:W-:Y:S05]  /*3e80*/  BSYNC B0 ;  /* 0x0000000000007941 */ /* 0x000fea0003800000 */
.L_x_7176:
[----:B------:R-:W-:Y:S05]  /*3e90*/  @!P6 BRA `(.L_x_7211) ;  /* 0xffffffec0064e947 */ /* 0x000fea000383ffff */
[----:B------:R-:W-:Y:S05]  /*3ea0*/  BRA `(.L_x_7104) ;  /* 0x0000001400207947 */ /* 0x000fea0003800000 */
.L_x_7159:
[----:B0-----:R-:W-:-:S07]  /*3eb0*/  IMAD.MOV.U32 R49, RZ, RZ, RZ ;  /* 0x000000ffff317224 */ /* 0x001fce00078e00ff */
.L_x_7263:
        /* <DEDUP_REMOVED lines=17> */
.L_x_7212:
        /* <DEDUP_REMOVED lines=8> */
.L_x_7213:
        /* <DEDUP_REMOVED lines=8> */
.L_x_7214:
        /* <DEDUP_REMOVED lines=9> */
.L_x_7215:
        /* <DEDUP_REMOVED lines=9> */
.L_x_7216:
        /* <DEDUP_REMOVED lines=9> */
.L_x_7217:
        /* <DEDUP_REMOVED lines=9> */
.L_x_7218:
        /* <DEDUP_REMOVED lines=9> */
.L_x_7219:
        /* <DEDUP_REMOVED lines=10> */
.L_x_7220:
        /* <DEDUP_REMOVED lines=11> */
.L_x_7221:
        /* <DEDUP_REMOVED lines=11> */
.L_x_7222:
        /* <DEDUP_REMOVED lines=11> */
.L_x_7223:
        /* <DEDUP_REMOVED lines=11> */
.L_x_7224:
        /* <DEDUP_REMOVED lines=11> */
.L_x_7225:
        /* <DEDUP_REMOVED lines=11> */
.L_x_7226:
        /* <DEDUP_REMOVED lines=11> */
.L_x_7227:
        /* <DEDUP_REMOVED lines=27> */
.L_x_7262:
[----:B------:R-:W-:Y:S02]  /*4ac0*/  IMAD R50, R51, 0x44, R52 ;  /* 0x0000004433327824 */ /* 0x000fe400078e0234 */
[----:B------:R-:W-:-:S04]  /*4ad0*/  HFMA2 R53, -RZ, RZ, 0, 0 ;  /* 0x00000000ff357431 */ /* 0x000fc800000001ff */
[----:B------:R-:W0:Y:S01]  /*4ae0*/  LDS R50, [R50] ;  /* 0x0000000032327984 */ /* 0x000e220000000800 */
[----:B------:R-:W-:Y:S05]  /*4af0*/  @!P4 BRA `(.L_x_7229) ;  /* 0x000000000010c947 */ /* 0x000fea0003800000 */
[----:B------:R-:W-:-:S03]  /*4b00*/  UMOV UR10, 0xffffffff ;  /* 0xffffffff000a7882 */ /* 0x000fc60000000000 */
[----:B------:R-:W-:Y:S05]  /*4b10*/  BRA.DIV UR10, `(.L_x_7230) ;  /* 0x000000260af87947 */ /* 0x000fea000b800000 */
[----:B0-----:R0:W1:Y:S02]  /*4b20*/  SHFL.IDX PT, R56, R50, R28, R19 ;  /* 0x0000001c32387389 */ /* 0x00106400000e0013 */
.L_x_7367:
[----:B-1----:R-:W-:-:S07]  /*4b30*/  IMAD R53, R29, R56, RZ ;  /* 0x000000381d357224 */ /* 0x002fce00078e02ff */
.L_x_7229:
[----:B------:R-:W-:Y:S05]  /*4b40*/  @!P3 BRA `(.L_x_7231) ;  /* 0x000000000010b947 */ /* 0x000fea0003800000 */
[----:B------:R-:W-:-:S03]  /*4b50*/  UMOV UR10, 0xffffffff ;  /* 0xffffffff000a7882 */ /* 0x000fc60000000000 */
[----:B------:R-:W-:Y:S05]  /*4b60*/  BRA.DIV UR10, `(.L_x_7232) ;  /* 0x0000002a0a007947 */ /* 0x000fea000b800000 */
[----:B0-----:R0:W1:Y:S02]  /*4b70*/  SHFL.IDX PT, R30, R50, R4, R19 ;  /* 0x00000004321e7389 */ /* 0x00106400000e0013 */
.L_x_7370:
[----:B-12---:R-:W-:-:S07]  /*4b80*/  IMAD R53, R32, R30, R53 ;  /* 0x0000001e20357224 */ /* 0x006fce00078e0235 */
.L_x_7231:
[----:B------:R-:W-:Y:S05]  /*4b90*/  @!P2 BRA `(.L_x_7233) ;  /* 0x000000000010a947 */ /* 0x000fea0003800000 */
[----:B------:R-:W-:-:S03]  /*4ba0*/  UMOV UR10, 0xffffffff ;  /* 0xffffffff000a7882 */ /* 0x000fc60000000000 */
[----:B------:R-:W-:Y:S05]  /*4bb0*/  BRA.DIV UR10, `(.L_x_7234) ;  /* 0x0000002a0a0c7947 */ /* 0x000fea000b800000 */
[----:B0-----:R0:W1:Y:S02]  /*4bc0*/  SHFL.IDX PT, R30, R50, R5, R19 ;  /* 0x00000005321e7389 */ /* 0x00106400000e0013 */
.L_x_7373:
[----:B-1--4-:R-:W-:-:S07]  /*4bd0*/  IMAD R53, R33, R30, R53 ;  /* 0x0000001e21357224 */ /* 0x012fce00078e0235 */
.L_x_7233:
[----:B------:R-:W1:Y:S02]  /*4be0*/  LDC R56, c[0x0][0x3ac] ;  /* 0x0000eb00ff387b82 */ /* 0x000e640000000800 */
[----:B-1----:R-:W-:-:S13]  /*4bf0*/  ISETP.GE.AND P0, PT, R56, 0x4, PT ;  /* 0x000000043800780c */ /* 0x002fda0003f06270 */
[----:B------:R-:W-:Y:S05]  /*4c00*/  @!P0 BRA `(.L_x_7235) ;  /* 0x0000000000108947 */ /* 0x000fea0003800000 */
[----:B------:R-:W-:-:S03]  /*4c10*/  UMOV UR10, 0xffffffff ;  /* 0xffffffff000a7882 */ /* 0x000fc60000000000 */
[----:B------:R-:W-:Y:S05]  /*4c20*/  BRA.DIV UR10, `(.L_x_7236) ;  /* 0x0000002a0a107947 */ /* 0x000fea000b800000 */
[----:B0-----:R0:W1:Y:S02]  /*4c30*/  SHFL.IDX PT, R30, R50, R6, R19 ;  /* 0x00000006321e7389 */ /* 0x00106400000e0013 */
.L_x_7376:
[----:B-1----:R-:W-:-:S07]  /*4c40*/  IMAD R53, R34, R30, R53 ;  /* 0x0000001e22357224 */ /* 0x002fce00078e0235 */
.L_x_7235:
[----:B------:R-:W-:-:S13]  /*4c50*/  ISETP.GE.AND P0, PT, R56, 0x5, PT ;  /* 0x000000053800780c */ /* 0x000fda0003f06270 */
[----:B------:R-:W-:Y:S05]  /*4c60*/  @!P0 BRA `(.L_x_7237) ;  /* 0x0000000000108947 */ /* 0x000fea0003800000 */
[----:B------:R-:W-:-:S03]  /*4c70*/  UMOV UR10, 0xffffffff ;  /* 0xffffffff000a7882 */ /* 0x000fc60000000000 */
[----:B------:R-:W-:Y:S05]  /*4c80*/  BRA.DIV UR10, `(.L_x_7238) ;  /* 0x0000002a0a187947 */ /* 0x000fea000b800000 */
[----:B0-----:R0:W1:Y:S02]  /*4c90*/  SHFL.IDX PT, R30, R50, R7, R19 ;  /* 0x00000007321e7389 */ /* 0x00106400000e0013 */
.L_x_7379:
[----:B-1----:R-:W-:-:S07]  /*4ca0*/  IMAD R53, R35, R30, R53 ;  /* 0x0000001e23357224 */ /* 0x002fce00078e0235 */
.L_x_7237:
[----:B------:R-:W-:-:S13]  /*4cb0*/  ISETP.GE.AND P0, PT, R56, 0x6, PT ;  /* 0x000000063800780c */ /* 0x000fda0003f06270 */
[----:B------:R-:W-:Y:S05]  /*4cc0*/  @!P0 BRA `(.L_x_7239) ;  /* 0x0000000000108947 */ /* 0x000fea0003800000 */
[----:B------:R-:W-:-:S03]  /*4cd0*/  UMOV UR10, 0xffffffff ;  /* 0xffffffff000a7882 */ /* 0x000fc60000000000 */
[----:B------:R-:W-:Y:S05]  /*4ce0*/  BRA.DIV UR10, `(.L_x_7240) ;  /* 0x0000002a0a207947 */ /* 0x000fea000b800000 */
[----:B0-----:R0:W1:Y:S02]  /*4cf0*/  SHFL.IDX PT, R30, R50, R8, R19 ;  /* 0x00000008321e7389 */ /* 0x00106400000e0013 */
.L_x_7382:
[----:B-1----:R-:W-:-:S07]  /*4d00*/  IMAD R53, R36, R30, R53 ;  /* 0x0000001e24357224 */ /* 0x002fce00078e0235 */
.L_x_7239:
[----:B------:R-:W-:-:S13]  /*4d10*/  ISETP.GE.AND P0, PT, R56, 0x7, PT ;  /* 0x000000073800780c */ /* 0x000fda0003f06270 */
[----:B------:R-:W-:Y:S05]  /*4d20*/  @!P0 BRA `(.L_x_7241) ;  /* 0x0000000000108947 */ /* 0x000fea0003800000 */
[----:B------:R-:W-:-:S03]  /*4d30*/  UMOV UR10, 0xffffffff ;  /* 0xffffffff000a7882 */ /* 0x000fc60000000000 */
[----:B------:R-:W-:Y:S05]  /*4d40*/  BRA.DIV UR10, `(.L_x_7242) ;  /* 0x0000002a0a287947 */ /* 0x000fea000b800000 */
[----:B0-----:R0:W1:Y:S02]  /*4d50*/  SHFL.IDX PT, R30, R50, R9, R19 ;  /* 0x00000009321e7389 */ /* 0x00106400000e0013 */
.L_x_7385:
[----:B-1----:R-:W-:-:S07]  /*4d60*/  IMAD R53, R37, R30, R53 ;  /* 0x0000001e25357224 */ /* 0x002fce00078e0235 */
.L_x_7241:
[----:B------:R-:W-:-:S13]  /*4d70*/  ISETP.GE.AND P0, PT, R56, 0x8, PT ;  /* 0x000000083800780c */ /* 0x000fda0003f06270 */
[----:B------:R-:W-:Y:S05]  /*4d80*/  @!P0 BRA `(.L_x_7243) ;  /* 0x0000000000108947 */ /* 0x000fea0003800000 */
[----:B------:R-:W-:-:S03]  /*4d90*/  UMOV UR10, 0xffffffff ;  /* 0xffffffff000a7882 */ /* 0x000fc60000000000 */
[----:B------:R-:W-:Y:S05]  /*4da0*/  BRA.DIV UR10, `(.L_x_7244) ;  /* 0x0000002a0a307947 */ /* 0x000fea000b800000 */
[----:B0-----:R0:W1:Y:S02]  /*4db0*/  SHFL.IDX PT, R30, R50, R10, R19 ;  /* 0x0000000a321e7389 */ /* 0x00106400000e0013 */
.L_x_7388:
[----:B-1----:R-:W-:-:S07]  /*4dc0*/  IMAD R53, R38, R30, R53 ;  /* 0x0000001e26357224 */ /* 0x002fce00078e0235 */
.L_x_7243:
[----:B------:R-:W-:-:S13]  /*4dd0*/  ISETP.GE.AND P0, PT, R56, 0x9, PT ;  /* 0x000000093800780c */ /* 0x000fda0003f06270 */
[----:B------:R-:W-:Y:S05]  /*4de0*/  @!P0 BRA `(.L_x_7245) ;  /* 0x0000000000108947 */ /* 0x000fea0003800000 */
[----:B------:R-:W-:-:S03]  /*4df0*/  UMOV UR10, 0xffffffff ;  /* 0xffffffff000a7882 */ /* 0x000fc60000000000 */
[----:B------:R-:W-:Y:S05]  /*4e00*/  BRA.DIV UR10, `(.L_x_7246) ;  /* 0x0000002a0a387947 */ /* 0x000fea000b800000 */
[----:B0-----:R0:W1:Y:S02]  /*4e10*/  SHFL.IDX PT, R30, R50, R11, R19 ;  /* 0x0000000b321e7389 */ /* 0x00106400000e0013 */
.L_x_7391:
[----:B-1----:R-:W-:-:S07]  /*4e20*/  IMAD R53, R39, R30, R53 ;  /* 0x0000001e27357224 */ /* 0x002fce00078e0235 */
.L_x_7245:
[----:B------:R-:W-:-:S13]  /*4e30*/  ISETP.GE.AND P0, PT, R56, 0xa, PT ;  /* 0x0000000a3800780c */ /* 0x000fda0003f06270 */
[----:B------:R-:W-:Y:S05]  /*4e40*/  @!P0 BRA `(.L_x_7247) ;  /* 0x0000000000108947 */ /* 0x000fea0003800000 */
[----:B------:R-:W-:-:S03]  /*4e50*/  UMOV UR10, 0xffffffff ;  /* 0xffffffff000a7882 */ /* 0x000fc60000000000 */
[----:B------:R-:W-:Y:S05]  /*4e60*/  BRA.DIV UR10, `(.L_x_7248) ;  /* 0x0000002a0a407947 */ /* 0x000fea000b800000 */
[----:B0-----:R0:W1:Y:S02]  /*4e70*/  SHFL.IDX PT, R30, R50, R12, R19 ;  /* 0x0000000c321e7389 */ /* 0x00106400000e0013 */
.L_x_7394:
[----:B-1----:R-:W-:-:S07]  /*4e80*/  IMAD R53, R40, R30, R53 ;  /* 0x0000001e28357224 */ /* 0x002fce00078e0235 */
.L_x_7247:
[----:B------:R-:W-:-:S13]  /*4e90*/  ISETP.GE.AND P0, PT, R56, 0xb, PT ;  /* 0x0000000b3800780c */ /* 0x000fda0003f06270 */
[----:B------:R-:W-:Y:S05]  /*4ea0*/  @!P0 BRA `(.L_x_7249) ;  /* 0x0000000000108947 */ /* 0x000fea0003800000 */
[----:B------:R-:W-:-:S03]  /*4eb0*/  UMOV UR10, 0xffffffff ;  /* 0xffffffff000a7882 */ /* 0x000fc60000000000 */
[----:B------:R-:W-:Y:S05]  /*4ec0*/  BRA.DIV UR10, `(.L_x_7250) ;  /* 0x0000002a0a487947 */ /* 0x000fea000b800000 */
[----:B0-----:R0:W1:Y:S02]  /*4ed0*/  SHFL.IDX PT, R30, R50, R13, R19 ;  /* 0x0000000d321e7389 */ /* 0x00106400000e0013 */
.L_x_7397:
[----:B-1----:R-:W-:-:S07]  /*4ee0*/  IMAD R53, R41, R30, R53 ;  /* 0x0000001e29357224 */ /* 0x002fce00078e0235 */
.L_x_7249:
[----:B------:R-:W-:-:S13]  /*4ef0*/  ISETP.GE.AND P0, PT, R56, 0xc, PT ;  /* 0x0000000c3800780c */ /* 0x000fda0003f06270 */
[----:B------:R-:W-:Y:S05]  /*4f00*/  @!P0 BRA `(.L_x_7251) ;  /* 0x0000000000108947 */ /* 0x000fea0003800000 */
[----:B------:R-:W-:-:S03]  /*4f10*/  UMOV UR10, 0xffffffff ;  /* 0xffffffff000a7882 */ /* 0x000fc60000000000 */
[----:B------:R-:W-:Y:S05]  /*4f20*/  BRA.DIV UR10, `(.L_x_7252) ;  /* 0x0000002a0a507947 */ /* 0x000fea000b800000 */
[----:B0-----:R0:W1:Y:S02]  /*4f30*/  SHFL.IDX PT, R30, R50, R14, R19 ;  /* 0x0000000e321e7389 */ /* 0x00106400000e0013 */
.L_x_7400:
[----:B-1----:R-:W-:-:S07]  /*4f40*/  IMAD R53, R42, R30, R53 ;  /* 0x0000001e2a357224 */ /* 0x002fce00078e0235 */
.L_x_7251:
[----:B------:R-:W-:-:S13]  /*4f50*/  ISETP.GE.AND P0, PT, R56, 0xd, PT ;  /* 0x0000000d3800780c */ /* 0x000fda0003f06270 */
[----:B------:R-:W-:Y:S05]  /*4f60*/  @!P0 BRA `(.L_x_7253) ;  /* 0x0000000000108947 */ /* 0x000fea0003800000 */
[----:B------:R-:W-:-:S03]  /*4f70*/  UMOV UR10, 0xffffffff ;  /* 0xffffffff000a7882 */ /* 0x000fc60000000000 */
[----:B------:R-:W-:Y:S05]  /*4f80*/  BRA.DIV UR10, `(.L_x_7254) ;  /* 0x0000002a0a587947 */ /* 0x000fea000b800000 */
[----:B0-----:R0:W1:Y:S02]  /*4f90*/  SHFL.IDX PT, R30, R50, R15, R19 ;  /* 0x0000000f321e7389 */ /* 0x00106400000e0013 */
.L_x_7403:
[----:B-1----:R-:W-:-:S07]  /*4fa0*/  IMAD R53, R43, R30, R53 ;  /* 0x0000001e2b357224 */ /* 0x002fce00078e0235 */
.L_x_7253:
[----:B------:R-:W-:-:S13]  /*4fb0*/  ISETP.GE.AND P0, PT, R56, 0xe, PT ;  /* 0x0000000e3800780c */ /* 0x000fda0003f06270 */
[----:B------:R-:W-:Y:S05]  /*4fc0*/  @!P0 BRA `(.L_x_7255) ;  /* 0x0000000000108947 */ /* 0x000fea0003800000 */
[----:B------:R-:W-:-:S03]  /*4fd0*/  UMOV UR10, 0xffffffff ;  /* 0xffffffff000a7882 */ /* 0x000fc60000000000 */
[----:B------:R-:W-:Y:S05]  /*4fe0*/  BRA.DIV UR10, `(.L_x_7256) ;  /* 0x0000002a0a607947 */ /* 0x000fea000b800000 */
[----:B0-----:R0:W1:Y:S02]  /*4ff0*/  SHFL.IDX PT, R30, R50, R16, R19 ;  /* 0x00000010321e7389 */ /* 0x00106400000e0013 */
.L_x_7406:
[----:B-1----:R-:W-:-:S07]  /*5000*/  IMAD R53, R44, R30, R53 ;  /* 0x0000001e2c357224 */ /* 0x002fce00078e0235 */
.L_x_7255:
[----:B------:R-:W-:-:S13]  /*5010*/  ISETP.GE.AND P0, PT, R56, 0xf, PT ;  /* 0x0000000f3800780c */ /* 0x000fda0003f06270 */
[----:B------:R-:W-:Y:S05]  /*5020*/  @!P0 BRA `(.L_x_7257) ;  /* 0x0000000000108947 */ /* 0x000fea0003800000 */
[----:B------:R-:W-:-:S03]  /*5030*/  UMOV UR10, 0xffffffff ;  /* 0xffffffff000a7882 */ /* 0x000fc60000000000 */
[----:B------:R-:W-:Y:S05]  /*5040*/  BRA.DIV UR10, `(.L_x_7258) ;  /* 0x0000002a0a687947 */ /* 0x000fea000b800000 */
[----:B0-----:R0:W1:Y:S02]  /*5050*/  SHFL.IDX PT, R30, R50, R17, R19 ;  /* 0x00000011321e7389 */ /* 0x00106400000e0013 */
.L_x_7409:
[----:B-1----:R-:W-:-:S07]  /*5060*/  IMAD R53, R45, R30, R53 ;  /* 0x0000001e2d357224 */ /* 0x002fce00078e0235 */
.L_x_7257:
[----:B------:R-:W-:-:S13]  /*5070*/  ISETP.GE.AND P0, PT, R56, 0x10, PT ;  /* 0x000000103800780c */ /* 0x000fda0003f06270 */
[----:B------:R-:W-:Y:S05]  /*5080*/  @!P0 BRA `(.L_x_7259) ;  /* 0x0000000000108947 */ /* 0x000fea0003800000 */
[----:B------:R-:W-:-:S03]  /*5090*/  UMOV UR10, 0xffffffff ;  /* 0xffffffff000a7882 */ /* 0x000fc60000000000 */
[----:B------:R-:W-:Y:S05]  /*50a0*/  BRA.DIV UR10, `(.L_x_7260) ;  /* 0x0000002a0a707947 */ /* 0x000fea000b800000 */
[----:B0-----:R0:W1:Y:S02]  /*50b0*/  SHFL.IDX PT, R30, R50, R18, R19 ;  /* 0x00000012321e7389 */ /* 0x00106400000e0013 */
.L_x_7412:
[----:B-1----:R-:W-:-:S07]  /*50c0*/  IMAD R53, R46, R30, R53 ;  /* 0x0000001e2e357224 */ /* 0x002fce00078e0235 */
.L_x_7259:
[----:B------:R-:W-:-:S07]  /*50d0*/  IMAD.U32 R30, RZ, RZ, UR14 ;  /* 0x0000000eff1e7e24 */ /* 0x000fce000f8e00ff */
.L_x_7261:
        /* <DEDUP_REMOVED lines=36> */
.L_x_7228:
[----:B------:R-:W-:Y:S05]  /*5320*/  @!P5 BRA `(.L_x_7263) ;  /* 0xffffffe800e4d947 */ /* 0x000fea000383ffff */
.L_x_7104:
        /* <DEDUP_REMOVED lines=126> */
.L_x_7265:
[----:B------:R-:W-:Y:S05]  /*5b10*/  BSYNC.RECONVERGENT B0 ;  /* 0x0000000000007941 */ /* 0x000fea0003800200 */
.L_x_7264:
        /* <DEDUP_REMOVED lines=12> */
.L_x_7268:
        /* <DEDUP_REMOVED lines=107> */
.L_x_7267:
[----:B------:R-:W-:Y:S05]  /*6290*/  BSYNC.RECONVERGENT B0 ;  /* 0x0000000000007941 */ /* 0x000fea0003800200 */
.L_x_7266:
[----:B------:R-:W2:Y:S02]  /*62a0*/  LDCU UR10, c[0x0][0x374] ;  /* 0x00006e80ff0a77ac */ /* 0x000ea40008000800 */
[----:B--2---:R-:W-:Y:S02]  /*62b0*/  UIADD3 UR9, UPT, UPT, UR10, UR9, URZ ;  /* 0x000000090a097290 */ /* 0x004fe4000fffe0ff */
[----:B------:R-:W-:-:S04]  /*62c0*/  USHF.L.U32 UR10, UR10, 0x2, URZ ;  /* 0x000000020a0a7899 */ /* 0x000fc800080006ff */
[----:B------:R-:W-:-:S09]  /*62d0*/  UISETP.GE.U32.AND UP0, UPT, UR9, UR10, UPT ;  /* 0x0000000a0900728c */ /* 0x000fd2000bf06070 */
[----:B------:R-:W-:Y:S05]  /*62e0*/  BRA.U !UP0, `(.L_x_7269) ;  /* 0xffffffad08947547 */ /* 0x000fea000b83ffff */
[----:B------:R-:W-:Y:S05]  /*62f0*/  EXIT ;  /* 0x000000000000794d */ /* 0x000fea0003800000 */
.L_x_7126:
[----:B------:R-:W-:Y:S01]  /*6300*/  BSSY B2, `(.L_x_7270) ;  /* 0x0000006000027945 */ /* 0x000fe20003800000 */
[----:B------:R-:W-:Y:S02]  /*6310*/  IMAD.MOV.U32 R31, RZ, RZ, R28 ;  /* 0x000000ffff1f7224 */ /* 0x000fe400078e001c */
[----:B------:R-:W-:-:S07]  /*6320*/  IMAD.MOV.U32 R30, RZ, RZ, -0x1 ;  /* 0xffffffffff1e7424 */ /* 0x000fce00078e00ff */
[----:B012-4-:R-:W-:Y:S05]  /*6330*/  WARPSYNC.COLLECTIVE R30, `(.L_x_7271) ;  /* 0x000000001e087348 */ /* 0x017fea0003c00000 */
[----:B-1----:R1:W3:Y:S02]  /*6340*/  SHFL.IDX P0, R30, R50, R31, R19 ;  /* 0x0000001f321e7389 */ /* 0x0022e40000000013 */
[----:B01234-:R-:W-:Y:S05]  /*6350*/  ENDCOLLECTIVE ;  /* 0x000000000000791b */ /* 0x01ffea0003800000 */
.L_x_7271:
[----:B------:R-:W-:Y:S05]  /*6360*/  BSYNC B2 ;  /* 0x0000000000027941 */ /* 0x000fea0003800000 */
.L_x_7270:
[----:B------:R-:W-:Y:S05]  /*6370*/  BRA `(.L_x_7272) ;  /* 0xffffffc000887947 */ /* 0x000fea000383ffff */
.L_x_7128:
[----:B------:R-:W-:Y:S01]  /*6380*/  BSSY B2, `(.L_x_7273) ;  /* 0x0000006000027945 */ /* 0x000fe20003800000 */
[----:B------:R-:W-:Y:S01]  /*6390*/  MOV R31, R4 ;  /* 0x00000004001f7202 */ /* 0x000fe20000000f00 */
[----:B------:R-:W-:-:S07]  /*63a0*/  IMAD.MOV.U32 R30, RZ, RZ, -0x1 ;  /* 0xffffffffff1e7424 */ /* 0x000fce00078e00ff */
[----:B012-4-:R-:W-:Y:S05]  /*63b0*/  WARPSYNC.COLLECTIVE R30, `(.L_x_7274) ;  /* 0x000000001e087348 */ /* 0x017fea0003c00000 */
[----:B-1----:R1:W3:Y:S02]  /*63c0*/  SHFL.IDX P0, R30, R50, R31, R19 ;  /* 0x0000001f321e7389 */ /* 0x0022e40000000013 */
[----:B01234-:R-:W-:Y:S05]  /*63d0*/  ENDCOLLECTIVE ;  /* 0x000000000000791b */ /* 0x01ffea0003800000 */
.L_x_7274:
[----:B------:R-:W-:Y:S05]  /*63e0*/  BSYNC B2 ;  /* 0x0000000000027941 */ /* 0x000fea0003800000 */
.L_x_7273:
[----:B------:R-:W-:Y:S05]  /*63f0*/  BRA `(.L_x_7275) ;  /* 0xffffffc0007c7947 */ /* 0x000fea000383ffff */
.L_x_7130:
[----:B------:R-:W-:Y:S01]  /*6400*/  BSSY B2, `(.L_x_7276) ;  /* 0x0000006000027945 */ /* 0x000fe20003800000 */
[----:B------:R-:W-:Y:S02]  /*6410*/  IMAD.MOV.U32 R31, RZ, RZ, R5 ;  /* 0x000000ffff1f7224 */ /* 0x000fe400078e0005 */
[----:B------:R-:W-:-:S07]  /*6420*/  IMAD.MOV.U32 R30, RZ, RZ, -0x1 ;  /* 0xffffffffff1e7424 */ /* 0x000fce00078e00ff */
[----:B012-4-:R-:W-:Y:S05]  /*6430*/  WARPSYNC.COLLECTIVE R30, `(.L_x_7277) ;  /* 0x000000001e087348 */ /* 0x017fea0003c00000 */
[----:B-1----:R1:W3:Y:S02]  /*6440*/  SHFL.IDX P0, R30, R50, R31, R19 ;  /* 0x0000001f321e7389 */ /* 0x0022e40000000013 */
[----:B01234-:R-:W-:Y:S05]  /*6450*/  ENDCOLLECTIVE ;  /* 0x000000000000791b */ /* 0x01ffea0003800000 */
.L_x_7277:
[----:B------:R-:W-:Y:S05]  /*6460*/  BSYNC B2 ;  /* 0x0000000000027941 */ /* 0x000fea0003800000 */
.L_x_7276:
[----:B------:R-:W-:Y:S05]  /*6470*/  BRA `(.L_x_7278) ;  /* 0xffffffc000707947 */ /* 0x000fea000383ffff */
.L_x_7132:
[----:B------:R-:W-:Y:S01]  /*6480*/  BSSY B2, `(.L_x_7279) ;  /* 0x0000006000027945 */ /* 0x000fe20003800000 */
[----:B------:R-:W-:Y:S01]  /*6490*/  MOV R31, R6 ;  /* 0x00000006001f7202 */ /* 0x000fe20000000f00 */
[----:B------:R-:W-:-:S07]  /*64a0*/  IMAD.MOV.U32 R30, RZ, RZ, -0x1 ;  /* 0xffffffffff1e7424 */ /* 0x000fce00078e00ff */
[----:B012-4-:R-:W-:Y:S05]  /*64b0*/  WARPSYNC.COLLECTIVE R30, `(.L_x_7280) ;  /* 0x000000001e087348 */ /* 0x017fea0003c00000 */
[----:B-1----:R1:W3:Y:S02]  /*64c0*/  SHFL.IDX P0, R30, R50, R31, R19 ;  /* 0x0000001f321e7389 */ /* 0x0022e40000000013 */
[----:B01234-:R-:W-:Y:S05]  /*64d0*/  ENDCOLLECTIVE ;  /* 0x000000000000791b */ /* 0x01ffea0003800000 */
.L_x_7280:
[----:B------:R-:W-:Y:S05]  /*64e0*/  BSYNC B2 ;  /* 0x0000000000027941 */ /* 0x000fea0003800000 */
.L_x_7279:
[----:B------:R-:W-:Y:S05]  /*64f0*/  BRA `(.L_x_7281) ;  /* 0xffffffc000647947 */ /* 0x000fea000383ffff */
.L_x_7134:
[----:B------:R-:W-:Y:S01]  /*6500*/  BSSY B2, `(.L_x_7282) ;  /* 0x0000006000027945 */ /* 0x000fe20003800000 */
[----:B------:R-:W-:Y:S02]  /*6510*/  IMAD.MOV.U32 R31, RZ, RZ, R7 ;  /* 0x000000ffff1f7224 */ /* 0x000fe400078e0007 */
[----:B------:R-:W-:-:S07]  /*6520*/  IMAD.MOV.U32 R30, RZ, RZ, -0x1 ;  /* 0xffffffffff1e7424 */ /* 0x000fce00078e00ff */
[----:B012-4-:R-:W-:Y:S05]  /*6530*/  WARPSYNC.COLLECTIVE R30, `(.L_x_7283) ;  /* 0x000000001e087348 */ /* 0x017fea0003c00000 */
[----:B-1----:R1:W3:Y:S02]  /*6540*/  SHFL.IDX P0, R30, R50, R31, R19 ;  /* 0x0000001f321e7389 */ /* 0x0022e40000000013 */
[----:B01234-:R-:W-:Y:S05]  /*6550*/  ENDCOLLECTIVE ;  /* 0x000000000000791b */ /* 0x01ffea0003800000 */
.L_x_7283:
[----:B------:R-:W-:Y:S05]  /*6560*/  BSYNC B2 ;  /* 0x0000000000027941 */ /* 0x000fea0003800000 */
.L_x_7282:
[----:B------:R-:W-:Y:S05]  /*6570*/  BRA `(.L_x_7284) ;  /* 0xffffffc000607947 */ /* 0x000fea000383ffff */
.L_x_7136:
[----:B------:R-:W-:Y:S01]  /*6580*/  BSSY B2, `(.L_x_7285) ;  /* 0x0000006000027945 */ /* 0x000fe20003800000 */
[----:B------:R-:W-:Y:S01]  /*6590*/  MOV R31, R8 ;  /* 0x00000008001f7202 */ /* 0x000fe20000000f00 */
[----:B------:R-:W-:-:S07]  /*65a0*/  IMAD.MOV.U32 R30, RZ, RZ, -0x1 ;  /* 0xffffffffff1e7424 */ /* 0x000fce00078e00ff */
[----:B012-4-:R-:W-:Y:S05]  /*65b0*/  WARPSYNC.COLLECTIVE R30, `(.L_x_7286) ;  /* 0x000000001e087348 */ /* 0x017fea0003c00000 */
[----:B-1----:R1:W3:Y:S02]  /*65c0*/  SHFL.IDX P0, R30, R50, R31, R19 ;  /* 0x0000001f321e7389 */ /* 0x0022e40000000013 */
[----:B01234-:R-:W-:Y:S05]  /*65d0*/  ENDCOLLECTIVE ;  /* 0x000000000000791b */ /* 0x01ffea0003800000 */
.L_x_7286:
[----:B------:R-:W-:Y:S05]  /*65e0*/  BSYNC B2 ;  /* 0x0000000000027941 */ /* 0x000fea0003800000 */
.L_x_7285:
[----:B------:R-:W-:Y:S05]  /*65f0*/  BRA `(.L_x_7287) ;  /* 0xffffffc000587947 */ /* 0x000fea000383ffff */
.L_x_7138:
[----:B------:R-:W-:Y:S01]  /*6600*/  BSSY B2, `(.L_x_7288) ;  /* 0x0000006000027945 */ /* 0x000fe20003800000 */
[----:B------:R-:W-:Y:S02]  /*6610*/  IMAD.MOV.U32 R31, RZ, RZ, R9 ;  /* 0x000000ffff1f7224 */ /* 0x000fe400078e0009 */
[----:B------:R-:W-:-:S07]  /*6620*/  IMAD.MOV.U32 R30, RZ, RZ, -0x1 ;  /* 0xffffffffff1e7424 */ /* 0x000fce00078e00ff */
[----:B012-4-:R-:W-:Y:S05]  /*6630*/  WARPSYNC.COLLECTIVE R30, `(.L_x_7289) ;  /* 0x000000001e087348 */ /* 0x017fea0003c00000 */
[----:B-1----:R1:W3:Y:S02]  /*6640*/  SHFL.IDX P0, R30, R50, R31, R19 ;  /* 0x0000001f321e7389 */ /* 0x0022e40000000013 */
[----:B01234-:R-:W-:Y:S05]  /*6650*/  ENDCOLLECTIVE ;  /* 0x000000000000791b */ /* 0x01ffea0003800000 */
.L_x_7289:
[----:B------:R-:W-:Y:S05]  /*6660*/  BSYNC B2 ;  /* 0x0000000000027941 */ /* 0x000fea0003800000 */
.L_x_7288:
[----:B------:R-:W-:Y:S05]  /*6670*/  BRA `(.L_x_7290) ;  /* 0xffffffc000507947 */ /* 0x000fea000383ffff */
.L_x_7140:
[----:B------:R-:W-:Y:S01]  /*6680*/  BSSY B2, `(.L_x_7291) ;  /* 0x0000006000027945 */ /* 0x000fe20003800000 */
[----:B------:R-:W-:Y:S01]  /*6690*/  MOV R31, R10 ;  /* 0x0000000a001f7202 */ /* 0x000fe20000000f00 */
[----:B------:R-:W-:-:S07]  /*66a0*/  IMAD.MOV.U32 R30, RZ, RZ, -0x1 ;  /* 0xffffffffff1e7424 */ /* 0x000fce00078e00ff */
[----:B012-4-:R-:W-:Y:S05]  /*66b0*/  WARPSYNC.COLLECTIVE R30, `(.L_x_7292) ;  /* 0x000000001e087348 */ /* 0x017fea0003c00000 */
[----:B-1----:R1:W3:Y:S02]  /*66c0*/  SHFL.IDX P0, R30, R50, R31, R19 ;  /* 0x0000001f321e7389 */ /* 0x0022e40000000013 */
[----:B01234-:R-:W-:Y:S05]  /*66d0*/  ENDCOLLECTIVE ;  /* 0x000000000000791b */ /* 0x01ffea0003800000 */
.L_x_7292:
[----:B------:R-:W-:Y:S05]  /*66e0*/  BSYNC B2 ;  /* 0x0000000000027941 */ /* 0x000fea0003800000 */
.L_x_7291:
[----:B------:R-:W-:Y:S05]  /*66f0*/  BRA `(.L_x_7293) ;  /* 0xffffffc000487947 */ /* 0x000fea000383ffff */
.L_x_7142:
[----:B------:R-:W-:Y:S01]  /*6700*/  BSSY B2, `(.L_x_7294) ;  /* 0x0000006000027945 */ /* 0x000fe20003800000 */
[----:B------:R-:W-:Y:S02]  /*6710*/  IMAD.MOV.U32 R31, RZ, RZ, R11 ;  /* 0x000000ffff1f7224 */ /* 0x000fe400078e000b */
[----:B------:R-:W-:-:S07]  /*6720*/  IMAD.MOV.U32 R30, RZ, RZ, -0x1 ;  /* 0xffffffffff1e7424 */ /* 0x000fce00078e00ff */
[----:B012-4-:R-:W-:Y:S05]  /*6730*/  WARPSYNC.COLLECTIVE R30, `(.L_x_7295) ;  /* 0x000000001e087348 */ /* 0x017fea0003c00000 */
[----:B-1----:R1:W3:Y:S02]  /*6740*/  SHFL.IDX P0, R30, R50, R31, R19 ;  /* 0x0000001f321e7389 */ /* 0x0022e40000000013 */
[----:B01234-:R-:W-:Y:S05]  /*6750*/  ENDCOLLECTIVE ;  /* 0x000000000000791b */ /* 0x01ffea0003800000 */
.L_x_7295:
[----:B------:R-:W-:Y:S05]  /*6760*/  BSYNC B2 ;  /* 0x0000000000027941 */ /* 0x000fea0003800000 */
.L_x_7294:
[----:B------:R-:W-:Y:S05]  /*6770*/  BRA `(.L_x_7296) ;  /* 0xffffffc000407947 */ /* 0x000fea000383ffff */
.L_x_7144:
[----:B------:R-:W-:Y:S01]  /*6780*/  BSSY B2, `(.L_x_7297) ;  /* 0x0000006000027945 */ /* 0x000fe20003800000 */
[----:B------:R-:W-:Y:S01]  /*6790*/  MOV R31, R12 ;  /* 0x0000000c001f7202 */ /* 0x000fe20000000f00 */
[----:B------:R-:W-:-:S07]  /*67a0*/  IMAD.MOV.U32 R30, RZ, RZ, -0x1 ;  /* 0xffffffffff1e7424 */ /* 0x000fce00078e00ff */
[----:B012-4-:R-:W-:Y:S05]  /*67b0*/  WARPSYNC.COLLECTIVE R30, `(.L_x_7298) ;  /* 0x000000001e087348 */ /* 0x017fea0003c00000 */
[----:B-1----:R1:W3:Y:S02]  /*67c0*/  SHFL.IDX P0, R30, R50, R31, R19 ;  /* 0x0000001f321e7389 */ /* 0x0022e40000000013 */
[----:B01234-:R-:W-:Y:S05]  /*67d0*/  ENDCOLLECTIVE ;  /* 0x000000000000791b */ /* 0x01ffea0003800000 */
.L_x_7298:
[----:B------:R-:W-:Y:S05]  /*67e0*/  BSYNC B2 ;  /* 0x0000000000027941 */ /* 0x000fea0003800000 */
.L_x_7297:
[----:B------:R-:W-:Y:S05]  /*67f0*/  BRA `(.L_x_7299) ;  /* 0xffffffc000387947 */ /* 0x000fea000383ffff */
.L_x_7146:
[----:B------:R-:W-:Y:S01]  /*6800*/  BSSY B2, `(.L_x_7300) ;  /* 0x0000006000027945 */ /* 0x000fe20003800000 */
[----:B------:R-:W-:Y:S02]  /*6810*/  IMAD.MOV.U32 R31, RZ, RZ, R13 ;  /* 0x000000ffff1f7224 */ /* 0x000fe400078e000d */
[----:B------:R-:W-:-:S07]  /*6820*/  IMAD.MOV.U32 R30, RZ, RZ, -0x1 ;  /* 0xffffffffff1e7424 */ /* 0x000fce00078e00ff */
[----:B012-4-:R-:W-:Y:S05]  /*6830*/  WARPSYNC.COLLECTIVE R30, `(.L_x_7301) ;  /* 0x000000001e087348 */ /* 0x017fea0003c00000 */
[----:B-1----:R1:W3:Y:S02]  /*6840*/  SHFL.IDX P0, R30, R50, R31, R19 ;  /* 0x0000001f321e7389 */ /* 0x0022e40000000013 */
[----:B01234-:R-:W-:Y:S05]  /*6850*/  ENDCOLLECTIVE ;  /* 0x000000000000791b */ /* 0x01ffea0003800000 */
.L_x_7301:
[----:B------:R-:W-:Y:S05]  /*6860*/  BSYNC B2 ;  /* 0x0000000000027941 */ /* 0x000fea0003800000 */
.L_x_7300:
[----:B------:R-:W-:Y:S05]  /*6870*/  BRA `(.L_x_7302) ;  /* 0xffffffc000307947 */ /* 0x000fea000383ffff */
.L_x_7148:
[----:B------:R-:W-:Y:S01]  /*6880*/  BSSY B2, `(.L_x_7303) ;  /* 0x0000006000027945 */ /* 0x000fe20003800000 */
[----:B------:R-:W-:Y:S01]  /*6890*/  MOV R31, R14 ;  /* 0x0000000e001f7202 */ /* 0x000fe20000000f00 */
[----:B------:R-:W-:-:S07]  /*68a0*/  IMAD.MOV.U32 R30, RZ, RZ, -0x1 ;  /* 0xffffffffff1e7424 */ /* 0x000fce00078e00ff */
[----:B012-4-:R-:W-:Y:S05]  /*68b0*/  WARPSYNC.COLLECTIVE R30, `(.L_x_7304) ;  /* 0x000000001e087348 */ /* 0x017fea0003c00000 */
[----:B-1----:R1:W3:Y:S02]  /*68c0*/  SHFL.IDX P0, R30, R50, R31, R19 ;  /* 0x0000001f321e7389 */ /* 0x0022e40000000013 */
[----:B01234-:R-:W-:Y:S05]  /*68d0*/  ENDCOLLECTIVE ;  /* 0x000000000000791b */ /* 0x01ffea0003800000 */
.L_x_7304:
[----:B------:R-:W-:Y:S05]  /*68e0*/  BSYNC B2 ;  /* 0x0000000000027941 */ /* 0x000fea0003800000 */
.L_x_7303:
[----:B------:R-:W-:Y:S05]  /*68f0*/  BRA `(.L_x_7305) ;  /* 0xffffffc000287947 */ /* 0x000fea000383ffff */
.L_x_7150:
[----:B------:R-:W-:Y:S01]  /*6900*/  BSSY B2, `(.L_x_7306) ;  /* 0x0000006000027945 */ /* 0x000fe20003800000 */
[----:B------:R-:W-:Y:S02]  /*6910*/  IMAD.MOV.U32 R31, RZ, RZ, R15 ;  /* 0x000000ffff1f7224 */ /* 0x000fe400078e000f */
[----:B------:R-:W-:-:S07]  /*6920*/  IMAD.MOV.U32 R30, RZ, RZ, -0x1 ;  /* 0xffffffffff1e7424 */ /* 0x000fce00078e00ff */
[----:B012-4-:R-:W-:Y:S05]  /*6930*/  WARPSYNC.COLLECTIVE R30, `(.L_x_7307) ;  /* 0x000000001e087348 */ /* 0x017fea0003c00000 */
[----:B-1----:R1:W3:Y:S02]  /*6940*/  SHFL.IDX P0, R30, R50, R31, R19 ;  /* 0x0000001f321e7389 */ /* 0x0022e40000000013 */
[----:B01234-:R-:W-:Y:S05]  /*6950*/  ENDCOLLECTIVE ;  /* 0x000000000000791b */ /* 0x01ffea0003800000 */
.L_x_7307:
[----:B------:R-:W-:Y:S05]  /*6960*/  BSYNC B2 ;  /* 0x0000000000027941 */ /* 0x000fea0003800000 */
.L_x_7306:
[----:B------:R-:W-:Y:S05]  /*6970*/  BRA `(.L_x_7308) ;  /* 0xffffffc000207947 */ /* 0x000fea000383ffff */
.L_x_7152:
[----:B------:R-:W-:Y:S01]  /*6980*/  BSSY B2, `(.L_x_7309) ;  /* 0x0000006000027945 */ /* 0x000fe20003800000 */
[----:B------:R-:W-:Y:S01]  /*6990*/  MOV R31, R16 ;  /* 0x00000010001f7202 */ /* 0x000fe20000000f00 */
[----:B------:R-:W-:-:S07]  /*69a0*/  IMAD.MOV.U32 R30, RZ, RZ, -0x1 ;  /* 0xffffffffff1e7424 */ /* 0x000fce00078e00ff */
[----:B012-4-:R-:W-:Y:S05]  /*69b0*/  WARPSYNC.COLLECTIVE R30, `(.L_x_7310) ;  /* 0x000000001e087348 */ /* 0x017fea0003c00000 */
[----:B-1----:R1:W3:Y:S02]  /*69c0*/  SHFL.IDX P0, R30, R50, R31, R19 ;  /* 0x0000001f321e7389 */ /* 0x0022e40000000013 */
[----:B01234-:R-:W-:Y:S05]  /*69d0*/  ENDCOLLECTIVE ;  /* 0x000000000000791b */ /* 0x01ffea0003800000 */
.L_x_7310:
[----:B------:R-:W-:Y:S05]  /*69e0*/  BSYNC B2 ;  /* 0x0000000000027941 */ /* 0x000fea0003800000 */
.L_x_7309:
[----:B------:R-:W-:Y:S05]  /*69f0*/  BRA `(.L_x_7311) ;  /* 0xffffffc000187947 */ /* 0x000fea000383ffff */
.L_x_7154:
[----:B------:R-:W-:Y:S01]  /*6a00*/  BSSY B2, `(.L_x_7312) ;  /* 0x0000006000027945 */ /* 0x000fe20003800000 */
[----:B------:R-:W-:Y:S02]  /*6a10*/  IMAD.MOV.U32 R31, RZ, RZ, R17 ;  /* 0x000000ffff1f7224 */ /* 0x000fe400078e0011 */
[----:B------:R-:W-:-:S07]  /*6a20*/  IMAD.MOV.U32 R30, RZ, RZ, -0x1 ;  /* 0xffffffffff1e7424 */ /* 0x000fce00078e00ff */
[----:B012-4-:R-:W-:Y:S05]  /*6a30*/  WARPSYNC.COLLECTIVE R30, `(.L_x_7313) ;  /* 0x000000001e087348 */ /* 0x017fea0003c00000 */
[----:B-1----:R1:W3:Y:S02]  /*6a40*/  SHFL.IDX P0, R30, R50, R31, R19 ;  /* 0x0000001f321e7389 */ /* 0x0022e40000000013 */
[----:B01234-:R-:W-:Y:S05]  /*6a50*/  ENDCOLLECTIVE ;  /* 0x000000000000791b */ /* 0x01ffea0003800000 */
.L_x_7313:
[----:B------:R-:W-:Y:S05]  /*6a60*/  BSYNC B2 ;  /* 0x0000000000027941 */ /* 0x000fea0003800000 */
.L_x_7312:
[----:B------:R-:W-:Y:S05]  /*6a70*/  BRA `(.L_x_7314) ;  /* 0xffffffc000107947 */ /* 0x000fea000383ffff */
.L_x_7156:
[----:B------:R-:W-:Y:S01]  /*6a80*/  BSSY B2, `(.L_x_7315) ;  /* 0x0000006000027945 */ /* 0x000fe20003800000 */
[----:B------:R-:W-:Y:S01]  /*6a90*/  MOV R31, R18 ;  /* 0x00000012001f7202 */ /* 0x000fe20000000f00 */
[----:B------:R-:W-:-:S07]  /*6aa0*/  IMAD.MOV.U32 R30, RZ, RZ, -0x1 ;  /* 0xffffffffff1e7424 */ /* 0x000fce00078e00ff */
[----:B012-4-:R-:W-:Y:S05]  /*6ab0*/  WARPSYNC.COLLECTIVE R30, `(.L_x_7316) ;  /* 0x000000001e087348 */ /* 0x017fea0003c00000 */
[----:B-1----:R1:W3:Y:S02]  /*6ac0*/  SHFL.IDX P0, R30, R50, R31, R19 ;  /* 0x0000001f321e7389 */ /* 0x0022e40000000013 */
[----:B01234-:R-:W-:Y:S05]  /*6ad0*/  ENDCOLLECTIVE ;  /* 0x000000000000791b */ /* 0x01ffea0003800000 */
.L_x_7316:
[----:B------:R-:W-:Y:S05]  /*6ae0*/  BSYNC B2 ;  /* 0x0000000000027941 */ /* 0x000fea0003800000 */
.L_x_7315:
[----:B------:R-:W-:Y:S05]  /*6af0*/  BRA `(.L_x_7317) ;  /* 0xffffffc000087947 */ /* 0x000fea000383ffff */
.L_x_7179:
[----:B------:R-:W-:Y:S01]  /*6b00*/  BSSY B1, `(.L_x_7318) ;  /* 0x0000006000017945 */ /* 0x000fe20003800000 */
[----:B------:R-:W-:Y:S02]  /*6b10*/  IMAD.MOV.U32 R31, RZ, RZ, R28 ;  /* 0x000000ffff1f7224 */ /* 0x000fe400078e001c */
[----:B------:R-:W-:-:S07]  /*6b20*/  IMAD.MOV.U32 R30, RZ, RZ, -0x1 ;  /* 0xffffffffff1e7424 */ /* 0x000fce00078e00ff */
[----:B012-4-:R-:W-:Y:S05]  /*6b30*/  WARPSYNC.COLLECTIVE R30, `(.L_x_7319) ;  /* 0x000000001e087348 */ /* 0x017fea0003c00000 */
[----:B-1----:R1:W3:Y:S02]  /*6b40*/  SHFL.IDX P0, R30, R50, R31, R19 ;  /* 0x0000001f321e7389 */ /* 0x0022e40000000013 */
[----:B01234-:R-:W-:Y:S05]  /*6b50*/  ENDCOLLECTIVE ;  /* 0x000000000000791b */ /* 0x01ffea0003800000 */
.L_x_7319:
[----:B------:R-:W-:Y:S05]  /*6b60*/  BSYNC B1 ;  /* 0x0000000000017941 */ /* 0x000fea0003800000 */
.L_x_7318:
[----:B------:R-:W-:Y:S05]  /*6b70*/  BRA `(.L_x_7320) ;  /* 0xffffffcc00447947 */ /* 0x000fea000383ffff */
.L_x_7181:
[----:B------:R-:W-:Y:S01]  /*6b80*/  BSSY B1, `(.L_x_7321) ;  /* 0x0000006000017945 */ /* 0x000fe20003800000 */
[----:B------:R-:W-:Y:S01]  /*6b90*/  MOV R31, R4 ;  /* 0x00000004001f7202 */ /* 0x000fe20000000f00 */
[----:B------:R-:W-:-:S07]  /*6ba0*/  IMAD.MOV.U32 R30, RZ, RZ, -0x1 ;  /* 0xffffffffff1e7424 */ /* 0x000fce00078e00ff */
[----:B012-4-:R-:W-:Y:S05]  /*6bb0*/  WARPSYNC.COLLECTIVE R30, `(.L_x_7322) ;  /* 0x000000001e087348 */ /* 0x017fea0003c00000 */
[----:B-1----:R1:W3:Y:S02]  /*6bc0*/  SHFL.IDX P0, R30, R50, R31, R19 ;  /* 0x0000001f321e7389 */ /* 0x0022e40000000013 */
[----:B01234-:R-:W-:Y:S05]  /*6bd0*/  ENDCOLLECTIVE ;  /* 0x000000000000791b */ /* 0x01ffea0003800000 */
.L_x_7322:
[----:B------:R-:W-:Y:S05]  /*6be0*/  BSYNC B1 ;  /* 0x0000000000017941 */ /* 0x000fea0003800000 */
.L_x_7321:
[----:B------:R-:W-:Y:S05]  /*6bf0*/  BRA `(.L_x_7323) ;  /* 0xffffffcc00387947 */ /* 0x000fea000383ffff */
.L_x_7183:
[----:B------:R-:W-:Y:S01]  /*6c00*/  BSSY B1, `(.L_x_7324) ;  /* 0x0000006000017945 */ /* 0x000fe20003800000 */
[----:B------:R-:W-:Y:S02]  /*6c10*/  IMAD.MOV.U32 R31, RZ, RZ, R5 ;  /* 0x000000ffff1f7224 */ /* 0x000fe400078e0005 */
[----:B------:R-:W-:-:S07]  /*6c20*/  IMAD.MOV.U32 R30, RZ, RZ, -0x1 ;  /* 0xffffffffff1e7424 */ /* 0x000fce00078e00ff */
[----:B012-4-:R-:W-:Y:S05]  /*6c30*/  WARPSYNC.COLLECTIVE R30, `(.L_x_7325) ;  /* 0x000000001e087348 */ /* 0x017fea0003c00000 */
[----:B-1----:R1:W3:Y:S02]  /*6c40*/  SHFL.IDX P0, R30, R50, R31, R19 ;  /* 0x0000001f321e7389 */ /* 0x0022e40000000013 */
[----:B01234-:R-:W-:Y:S05]  /*6c50*/  ENDCOLLECTIVE ;  /* 0x000000000000791b */ /* 0x01ffea0003800000 */
.L_x_7325:
[----:B------:R-:W-:Y:S05]  /*6c60*/  BSYNC B1 ;  /* 0x0000000000017941 */ /* 0x000fea0003800000 */
.L_x_7324:
[----:B------:R-:W-:Y:S05]  /*6c70*/  BRA `(.L_x_7326) ;  /* 0xffffffcc002c7947 */ /* 0x000fea000383ffff */
.L_x_7185:
[----:B------:R-:W-:Y:S01]  /*6c80*/  BSSY B1, `(.L_x_7327) ;  /* 0x0000006000017945 */ /* 0x000fe20003800000 */
[----:B------:R-:W-:Y:S01]  /*6c90*/  MOV R31, R6 ;  /* 0x00000006001f7202 */ /* 0x000fe20000000f00 */
[----:B------:R-:W-:-:S07]  /*6ca0*/  IMAD.MOV.U32 R30, RZ, RZ, -0x1 ;  /* 0xffffffffff1e7424 */ /* 0x000fce00078e00ff */
[----:B012-4-:R-:W-:Y:S05]  /*6cb0*/  WARPSYNC.COLLECTIVE R30, `(.L_x_7328) ;  /* 0x000000001e087348 */ /* 0x017fea0003c00000 */
[----:B-1----:R1:W3:Y:S02]  /*6cc0*/  SHFL.IDX P0, R30, R50, R31, R19 ;  /* 0x0000001f321e7389 */ /* 0x0022e40000000013 */
[----:B01234-:R-:W-:Y:S05]  /*6cd0*/  ENDCOLLECTIVE ;  /* 0x000000000000791b */ /* 0x01ffea0003800000 */
.L_x_7328:
[----:B------:R-:W-:Y:S05]  /*6ce0*/  BSYNC B1 ;  /* 0x0000000000017941 */ /* 0x000fea0003800000 */
.L_x_7327:
[----:B------:R-:W-:Y:S05]  /*6cf0*/  BRA `(.L_x_7329) ;  /* 0xffffffcc00207947 */ /* 0x000fea000383ffff */
.L_x_7187:
[----:B------:R-:W-:Y:S01]  /*6d00*/  BSSY B1, `(.L_x_7330) ;  /* 0x0000006000017945 */ /* 0x000fe20003800000 */
[----:B------:R-:W-:Y:S02]  /*6d10*/  IMAD.MOV.U32 R31, RZ, RZ, R7 ;  /* 0x000000ffff1f7224 */ /* 0x000fe400078e0007 */
[----:B------:R-:W-:-:S07]  /*6d20*/  IMAD.MOV.U32 R30, RZ, RZ, -0x1 ;  /* 0xffffffffff1e7424 */ /* 0x000fce00078e00ff */
[----:B012-4-:R-:W-:Y:S05]  /*6d30*/  WARPSYNC.COLLECTIVE R30, `(.L_x_7331) ;  /* 0x000000001e087348 */ /* 0x017fea0003c00000 */
[----:B-1----:R1:W3:Y:S02]  /*6d40*/  SHFL.IDX P0, R30, R50, R31, R19 ;  /* 0x0000001f321e7389 */ /* 0x0022e40000000013 */
[----:B01234-:R-:W-:Y:S05]  /*6d50*/  ENDCOLLECTIVE ;  /* 0x000000000000791b */ /* 0x01ffea0003800000 */
.L_x_7331:
[----:B------:R-:W-:Y:S05]  /*6d60*/  BSYNC B1 ;  /* 0x0000000000017941 */ /* 0x000fea0003800000 */
.L_x_7330:
[----:B------:R-:W-:Y:S05]  /*6d70*/  BRA `(.L_x_7332) ;  /* 0xffffffcc001c7947 */ /* 0x000fea000383ffff */
.L_x_7189:
[----:B------:R-:W-:Y:S01]  /*6d80*/  BSSY B1, `(.L_x_7333) ;  /* 0x0000006000017945 */ /* 0x000fe20003800000 */
[----:B------:R-:W-:Y:S01]  /*6d90*/  MOV R31, R8 ;  /* 0x00000008001f7202 */ /* 0x000fe20000000f00 */
[----:B------:R-:W-:-:S07]  /*6da0*/  IMAD.MOV.U32 R30, RZ, RZ, -0x1 ;  /* 0xffffffffff1e7424 */ /* 0x000fce00078e00ff */
[----:B012-4-:R-:W-:Y:S05]  /*6db0*/  WARPSYNC.COLLECTIVE R30, `(.L_x_7334) ;  /* 0x000000001e087348 */ /* 0x017fea0003c00000 */
[----:B-1----:R1:W3:Y:S02]  /*6dc0*/  SHFL.IDX P0, R30, R50, R31, R19 ;  /* 0x0000001f321e7389 */ /* 0x0022e40000000013 */
[----:B01234-:R-:W-:Y:S05]  /*6dd0*/  ENDCOLLECTIVE ;  /* 0x000000000000791b */ /* 0x01ffea0003800000 */
.L_x_7334:
[----:B------:R-:W-:Y:S05]  /*6de0*/  BSYNC B1 ;  /* 0x0000000000017941 */ /* 0x000fea0003800000 */
.L_x_7333:
[----:B------:R-:W-:Y:S05]  /*6df0*/  BRA `(.L_x_7335) ;  /* 0xffffffcc00147947 */ /* 0x000fea000383ffff */
.L_x_7191:
[----:B------:R-:W-:Y:S01]  /*6e00*/  BSSY B1, `(.L_x_7336) ;  /* 0x0000006000017945 */ /* 0x000fe20003800000 */
[----:B------:R-:W-:Y:S02]  /*6e10*/  IMAD.MOV.U32 R31, RZ, RZ, R9 ;  /* 0x000000ffff1f7224 */ /* 0x000fe400078e0009 */
[----:B------:R-:W-:-:S07]  /*6e20*/  IMAD.MOV.U32 R30, RZ, RZ, -0x1 ;  /* 0xffffffffff1e7424 */ /* 0x000fce00078e00ff */
[----:B012-4-:R-:W-:Y:S05]  /*6e30*/  WARPSYNC.COLLECTIVE R30, `(.L_x_7337) ;  /* 0x000000001e087348 */ /* 0x017fea0003c00000 */
[----:B-1----:R1:W3:Y:S02]  /*6e40*/  SHFL.IDX P0, R30, R50, R31, R19 ;  /* 0x0000001f321e7389 */ /* 0x0022e40000000013 */
[----:B01234-:R-:W-:Y:S05]  /*6e50*/  ENDCOLLECTIVE ;  /* 0x000000000000791b */ /* 0x01ffea0003800000 */
.L_x_7337:
[----:B------:R-:W-:Y:S05]  /*6e60*/  BSYNC B1 ;  /* 0x0000000000017941 */ /* 0x000fea0003800000 */
.L_x_7336:
[----:B------:R-:W-:Y:S05]  /*6e70*/  BRA `(.L_x_7338) ;  /* 0xffffffcc000c7947 */ /* 0x000fea000383ffff */
.L_x_7193:
[----:B------:R-:W-:Y:S01]  /*6e80*/  BSSY B1, `(.L_x_7339) ;  /* 0x0000006000017945 */ /* 0x000fe20003800000 */
[----:B------:R-:W-:Y:S01]  /*6e90*/  MOV R31, R10 ;  /* 0x0000000a001f7202 */ /* 0x000fe20000000f00 */
[----:B------:R-:W-:-:S07]  /*6ea0*/  IMAD.MOV.U32 R30, RZ, RZ, -0x1 ;  /* 0xffffffffff1e7424 */ /* 0x000fce00078e00ff */
[----:B012-4-:R-:W-:Y:S05]  /*6eb0*/  WARPSYNC.COLLECTIVE R30, `(.L_x_7340) ;  /* 0x000000001e087348 */ /* 0x017fea0003c00000 */
[----:B-1----:R1:W3:Y:S02]  /*6ec0*/  SHFL.IDX P0, R30, R50, R31, R19 ;  /* 0x0000001f321e7389 */ /* 0x0022e40000000013 */
[----:B01234-:R-:W-:Y:S05]  /*6ed0*/  ENDCOLLECTIVE ;  /* 0x000000000000791b */ /* 0x01ffea0003800000 */
.L_x_7340:
[----:B------:R-:W-:Y:S05]  /*6ee0*/  BSYNC B1 ;  /* 0x0000000000017941 */ /* 0x000fea0003800000 */
.L_x_7339:
[----:B------:R-:W-:Y:S05]  /*6ef0*/  BRA `(.L_x_7341) ;  /* 0xffffffcc00047947 */ /* 0x000fea000383ffff */
.L_x_7195:
[----:B------:R-:W-:Y:S01]  /*6f00*/  BSSY B1, `(.L_x_7342) ;  /* 0x0000006000017945 */ /* 0x000fe20003800000 */
[----:B------:R-:W-:Y:S02]  /*6f10*/  IMAD.MOV.U32 R31, RZ, RZ, R11 ;  /* 0x000000ffff1f7224 */ /* 0x000fe400078e000b */
[----:B------:R-:W-:-:S07]  /*6f20*/  IMAD.MOV.U32 R30, RZ, RZ, -0x1 ;  /* 0xffffffffff1e7424 */ /* 0x000fce00078e00ff */
[----:B012-4-:R-:W-:Y:S05]  /*6f30*/  WARPSYNC.COLLECTIVE R30, `(.L_x_7343) ;  /* 0x000000001e087348 */ /* 0x017fea0003c00000 */
[----:B-1----:R1:W3:Y:S02]  /*6f40*/  SHFL.IDX P0, R30, R50, R31, R19 ;  /* 0x0000001f321e7389 */ /* 0x0022e40000000013 */
[----:B01234-:R-:W-:Y:S05]  /*6f50*/  ENDCOLLECTIVE ;  /* 0x000000000000791b */ /* 0x01ffea0003800000 */
.L_x_7343:
[----:B------:R-:W-:Y:S05]  /*6f60*/  BSYNC B1 ;  /* 0x0000000000017941 */ /* 0x000fea0003800000 */
.L_x_7342:
[----:B------:R-:W-:Y:S05]  /*6f70*/  BRA `(.L_x_7344) ;  /* 0xffffffc800fc7947 */ /* 0x000fea000383ffff */
.L_x_7197:
[----:B------:R-:W-:Y:S01]  /*6f80*/  BSSY B1, `(.L_x_7345) ;  /* 0x0000006000017945 */ /* 0x000fe20003800000 */
[----:B------:R-:W-:Y:S01]  /*6f90*/  MOV R31, R12 ;  /* 0x0000000c001f7202 */ /* 0x000fe20000000f00 */
[----:B------:R-:W-:-:S07]  /*6fa0*/  IMAD.MOV.U32 R30, RZ, RZ, -0x1 ;  /* 0xffffffffff1e7424 */ /* 0x000fce00078e00ff */
[----:B012-4-:R-:W-:Y:S05]  /*6fb0*/  WARPSYNC.COLLECTIVE R30, `(.L_x_7346) ;  /* 0x000000001e087348 */ /* 0x017fea0003c00000 */
[----:B-1----:R1:W3:Y:S02]  /*6fc0*/  SHFL.IDX P0, R30, R50, R31, R19 ;  /* 0x0000001f321e7389 */ /* 0x0022e40000000013 */
[----:B01234-:R-:W-:Y:S05]  /*6fd0*/  ENDCOLLECTIVE ;  /* 0x000000000000791b */ /* 0x01ffea0003800000 */
.L_x_7346:
[----:B------:R-:W-:Y:S05]  /*6fe0*/  BSYNC B1 ;  /* 0x0000000000017941 */ /* 0x000fea0003800000 */
.L_x_7345:
[----:B------:R-:W-:Y:S05]  /*6ff0*/  BRA `(.L_x_7347) ;  /* 0xffffffc800f47947 */ /* 0x000fea000383ffff */
.L_x_7199:
[----:B------:R-:W-:Y:S01]  /*7000*/  BSSY B1, `(.L_x_7348) ;  /* 0x0000006000017945 */ /* 0x000fe20003800000 */
[----:B------:R-:W-:Y:S02]  /*7010*/  IMAD.MOV.U32 R31, RZ, RZ, R13 ;  /* 0x000000ffff1f7224 */ /* 0x000fe400078e000d */
[----:B------:R-:W-:-:S07]  /*7020*/  IMAD.MOV.U32 R30, RZ, RZ, -0x1 ;  /* 0xffffffffff1e7424 */ /* 0x000fce00078e00ff */
[----:B012-4-:R-:W-:Y:S05]  /*7030*/  WARPSYNC.COLLECTIVE R30, `(.L_x_7349) ;  /* 0x000000001e087348 */ /* 0x017fea0003c00000 */
[----:B-1----:R1:W3:Y:S02]  /*7040*/  SHFL.IDX P0, R30, R50, R31, R19 ;  /* 0x0000001f321e7389 */ /* 0x0022e40000000013 */
[----:B01234-:R-:W-:Y:S05]  /*7050*/  ENDCOLLECTIVE ;  /* 0x000000000000791b */ /* 0x01ffea0003800000 */
.L_x_7349:
[----:B------:R-:W-:Y:S05]  /*7060*/  BSYNC B1 ;  /* 0x0000000000017941 */ /* 0x000fea0003800000 */
.L_x_7348:
[----:B------:R-:W-:Y:S05]  /*7070*/  BRA `(.L_x_7350) ;  /* 0xffffffc800ec7947 */ /* 0x000fea000383ffff */
.L_x_7201:
[----:B------:R-:W-:Y:S01]  /*7080*/  BSSY B1, `(.L_x_7351) ;  /* 0x0000006000017945 */ /* 0x000fe20003800000 */
[----:B------:R-:W-:Y:S01]  /*7090*/  MOV R31, R14 ;  /* 0x0000000e001f7202 */ /* 0x000fe20000000f00 */
[----:B------:R-:W-:-:S07]  /*70a0*/  IMAD.MOV.U32 R30, RZ, RZ, -0x1 ;  /* 0xffffffffff1e7424 */ /* 0x000fce00078e00ff */
[----:B012-4-:R-:W-:Y:S05]  /*70b0*/  WARPSYNC.COLLECTIVE R30, `(.L_x_7352) ;  /* 0x000000001e087348 */ /* 0x017fea0003c00000 */
[----:B-1----:R1:W3:Y:S02]  /*70c0*/  SHFL.IDX P0, R30, R50, R31, R19 ;  /* 0x0000001f321e7389 */ /* 0x0022e40000000013 */
[----:B01234-:R-:W-:Y:S05]  /*70d0*/  ENDCOLLECTIVE ;  /* 0x000000000000791b */ /* 0x01ffea0003800000 */
.L_x_7352:
[----:B------:R-:W-:Y:S05]  /*70e0*/  BSYNC B1 ;  /* 0x0000000000017941 */ /* 0x000fea0003800000 */
.L_x_7351:
[----:B------:R-:W-:Y:S05]  /*70f0*/  BRA `(.L_x_7353) ;  /* 0xffffffc800e47947 */ /* 0x000fea000383ffff */
.L_x_7203:
[----:B------:R-:W-:Y:S01]  /*7100*/  BSSY B1, `(.L_x_7354) ;  /* 0x0000006000017945 */ /* 0x000fe20003800000 */
[----:B------:R-:W-:Y:S02]  /*7110*/  IMAD.MOV.U32 R31, RZ, RZ, R15 ;  /* 0x000000ffff1f7224 */ /* 0x000fe400078e000f */
[----:B------:R-:W-:-:S07]  /*7120*/  IMAD.MOV.U32 R30, RZ, RZ, -0x1 ;  /* 0xffffffffff1e7424 */ /* 0x000fce00078e00ff */
[----:B012-4-:R-:W-:Y:S05]  /*7130*/  WARPSYNC.COLLECTIVE R30, `(.L_x_7355) ;  /* 0x000000001e087348 */ /* 0x017fea0003c00000 */
[----:B-1----:R1:W3:Y:S02]  /*7140*/  SHFL.IDX P0, R30, R50, R31, R19 ;  /* 0x0000001f321e7389 */ /* 0x0022e40000000013 */
[----:B01234-:R-:W-:Y:S05]  /*7150*/  ENDCOLLECTIVE ;  /* 0x000000000000791b */ /* 0x01ffea0003800000 */
.L_x_7355:
[----:B------:R-:W-:Y:S05]  /*7160*/  BSYNC B1 ;  /* 0x0000000000017941 */ /* 0x000fea0003800000 */
.L_x_7354:
[----:B------:R-:W-:Y:S05]  /*7170*/  BRA `(.L_x_7356) ;  /* 0xffffffc800dc7947 */ /* 0x000fea000383ffff */
.L_x_7205:
[----:B------:R-:W-:Y:S01]  /*7180*/  BSSY B1, `(.L_x_7357) ;  /* 0x0000006000017945 */ /* 0x000fe20003800000 */
[----:B------:R-:W-:Y:S01]  /*7190*/  MOV R31, R16 ;  /* 0x00000010001f7202 */ /* 0x000fe20000000f00 */
[----:B------:R-:W-:-:S07]  /*71a0*/  IMAD.MOV.U32 R30, RZ, RZ, -0x1 ;  /* 0xffffffffff1e7424 */ /* 0x000fce00078e00ff */
[----:B012-4-:R-:W-:Y:S05]  /*71b0*/  WARPSYNC.COLLECTIVE R30, `(.L_x_7358) ;  /* 0x000000001e087348 */ /* 0x017fea0003c00000 */
[----:B-1----:R1:W3:Y:S02]  /*71c0*/  SHFL.IDX P0, R30, R50, R31, R19 ;  /* 0x0000001f321e7389 */ /* 0x0022e40000000013 */
[----:B01234-:R-:W-:Y:S05]  /*71d0*/  ENDCOLLECTIVE ;  /* 0x000000000000791b */ /* 0x01ffea0003800000 */
.L_x_7358:
[----:B------:R-:W-:Y:S05]  /*71e0*/  BSYNC B1 ;  /* 0x0000000000017941 */ /* 0x000fea0003800000 */
.L_x_7357:
[----:B------:R-:W-:Y:S05]  /*71f0*/  BRA `(.L_x_7359) ;  /* 0xffffffc800d47947 */ /* 0x000fea000383ffff */
.L_x_7207:
[----:B------:R-:W-:Y:S01]  /*7200*/  BSSY B1, `(.L_x_7360) ;  /* 0x0000006000017945 */ /* 0x000fe20003800000 */
[----:B------:R-:W-:Y:S02]  /*7210*/  IMAD.MOV.U32 R31, RZ, RZ, R17 ;  /* 0x000000ffff1f7224 */ /* 0x000fe400078e0011 */
[----:B------:R-:W-:-:S07]  /*7220*/  IMAD.MOV.U32 R30, RZ, RZ, -0x1 ;  /* 0xffffffffff1e7424 */ /* 0x000fce00078e00ff */
[----:B012-4-:R-:W-:Y:S05]  /*7230*/  WARPSYNC.COLLECTIVE R30, `(.L_x_7361) ;  /* 0x000000001e087348 */ /* 0x017fea0003c00000 */
[----:B-1----:R1:W3:Y:S02]  /*7240*/  SHFL.IDX P0, R30, R50, R31, R19 ;  /* 0x0000001f321e7389 */ /* 0x0022e40000000013 */
[----:B01234-:R-:W-:Y:S05]  /*7250*/  ENDCOLLECTIVE ;  /* 0x000000000000791b */ /* 0x01ffea0003800000 */
.L_x_7361:
[----:B------:R-:W-:Y:S05]  /*7260*/  BSYNC B1 ;  /* 0x0000000000017941 */ /* 0x000fea0003800000 */
.L_x_7360:
[----:B------:R-:W-:Y:S05]  /*7270*/  BRA `(.L_x_7362) ;  /* 0xffffffc800cc7947 */ /* 0x000fea000383ffff */
.L_x_7209:
[----:B------:R-:W-:Y:S01]  /*7280*/  BSSY B1, `(.L_x_7363) ;  /* 0x0000006000017945 */ /* 0x000fe20003800000 */
[----:B------:R-:W-:Y:S01]  /*7290*/  MOV R31, R18 ;  /* 0x00000012001f7202 */ /* 0x000fe20000000f00 */
[----:B------:R-:W-:-:S07]  /*72a0*/  IMAD.MOV.U32 R30, RZ, RZ, -0x1 ;  /* 0xffffffffff1e7424 */ /* 0x000fce00078e00ff */
[----:B012-4-:R-:W-:Y:S05]  /*72b0*/  WARPSYNC.COLLECTIVE R30, `(.L_x_7364) ;  /* 0x000000001e087348 */ /* 0x017fea0003c00000 */
[----:B-1----:R1:W3:Y:S02]  /*72c0*/  SHFL.IDX P0, R30, R50, R31, R19 ;  /* 0x0000001f321e7389 */ /* 0x0022e40000000013 */
[----:B01234-:R-:W-:Y:S05]  /*72d0*/  ENDCOLLECTIVE ;  /* 0x000000000000791b */ /* 0x01ffea0003800000 */
.L_x_7364:
[----:B------:R-:W-:Y:S05]  /*72e0*/  BSYNC B1 ;  /* 0x0000000000017941 */ /* 0x000fea0003800000 */
.L_x_7363:
[----:B------:R-:W-:Y:S05]  /*72f0*/  BRA `(.L_x_7365) ;  /* 0xffffffc800c47947 */ /* 0x000fea000383ffff */
.L_x_7230:
[----:B------:R-:W-:Y:S02]  /*7300*/  IMAD.MOV.U32 R30, RZ, RZ, -0x1 ;  /* 0xffffffffff1e7424 */ /* 0x000fe400078e00ff */
[----:B------:R-:W-:-:S07]  /*7310*/  IMAD.MOV.U32 R31, RZ, RZ, R28 ;  /* 0x000000ffff1f7224 */ /* 0x000fce00078e001c */
[----:B0-2-4-:R-:W-:Y:S05]  /*7320*/  WARPSYNC.COLLECTIVE R30, `(.L_x_7366) ;  /* 0x000000001e087348 */ /* 0x015fea0003c00000 */
[----:B0-----:R0:W1:Y:S02]  /*7330*/  SHFL.IDX P0, R30, R50, R31, R19 ;  /* 0x0000001f321e7389 */ /* 0x0010640000000013 */
[----:B012-4-:R-:W-:Y:S05]  /*7340*/  ENDCOLLECTIVE ;  /* 0x000000000000791b */ /* 0x017fea0003800000 */
.L_x_7366:
[----:B------:R-:W-:Y:S01]  /*7350*/  MOV R56, R30 ;  /* 0x0000001e00387202 */ /* 0x000fe20000000f00 */
[----:B------:R-:W-:Y:S06]  /*7360*/  BRA `(.L_x_7367) ;  /* 0xffffffd400f07947 */ /* 0x000fec000383ffff */
.L_x_7232:
[----:B------:R-:W-:Y:S01]  /*7370*/  BSSY B0, `(.L_x_7368) ;  /* 0x0000006000007945 */ /* 0x000fe20003800000 */
[----:B------:R-:W-:Y:S02]  /*7380*/  IMAD.MOV.U32 R31, RZ, RZ, R4 ;  /* 0x000000ffff1f7224 */ /* 0x000fe400078e0004 */
[----:B------:R-:W-:-:S07]  /*7390*/  IMAD.MOV.U32 R30, RZ, RZ, -0x1 ;  /* 0xffffffffff1e7424 */ /* 0x000fce00078e00ff */
[----:B0-2-4-:R-:W-:Y:S05]  /*73a0*/  WARPSYNC.COLLECTIVE R30, `(.L_x_7369) ;  /* 0x000000001e087348 */ /* 0x015fea0003c00000 */
[----:B0-----:R0:W1:Y:S02]  /*73b0*/  SHFL.IDX P0, R30, R50, R31, R19 ;  /* 0x0000001f321e7389 */ /* 0x0010640000000013 */
[----:B012-4-:R-:W-:Y:S05]  /*73c0*/  ENDCOLLECTIVE ;  /* 0x000000000000791b */ /* 0x017fea0003800000 */
.L_x_7369:
[----:B------:R-:W-:Y:S05]  /*73d0*/  BSYNC B0 ;  /* 0x0000000000007941 */ /* 0x000fea0003800000 */
.L_x_7368:
[----:B------:R-:W-:Y:S05]  /*73e0*/  BRA `(.L_x_7370) ;  /* 0xffffffd400e47947 */ /* 0x000fea000383ffff */
.L_x_7234:
[----:B------:R-:W-:Y:S01]  /*73f0*/  BSSY B0, `(.L_x_7371) ;  /* 0x0000006000007945 */ /* 0x000fe20003800000 */
[----:B------:R-:W-:Y:S01]  /*7400*/  IMAD.MOV.U32 R31, RZ, RZ, R5 ;  /* 0x000000ffff1f7224 */ /* 0x000fe200078e0005 */
[----:B------:R-:W-:-:S07]  /*7410*/  MOV R30, 0xffffffff ;  /* 0xffffffff001e7802 */ /* 0x000fce0000000f00 */
[----:B0-2-4-:R-:W-:Y:S05]  /*7420*/  WARPSYNC.COLLECTIVE R30, `(.L_x_7372) ;  /* 0x000000001e087348 */ /* 0x015fea0003c00000 */
[----:B0-----:R0:W1:Y:S02]  /*7430*/  SHFL.IDX P0, R30, R50, R31, R19 ;  /* 0x0000001f321e7389 */ /* 0x0010640000000013 */
[----:B012-4-:R-:W-:Y:S05]  /*7440*/  ENDCOLLECTIVE ;  /* 0x000000000000791b */ /* 0x017fea0003800000 */
.L_x_7372:
[----:B------:R-:W-:Y:S05]  /*7450*/  BSYNC B0 ;  /* 0x0000000000007941 */ /* 0x000fea0003800000 */
.L_x_7371:
[----:B------:R-:W-:Y:S05]  /*7460*/  BRA `(.L_x_7373) ;  /* 0xffffffd400d87947 */ /* 0x000fea000383ffff */
.L_x_7236:
[----:B------:R-:W-:Y:S01]  /*7470*/  BSSY B0, `(.L_x_7374) ;  /* 0x0000006000007945 */ /* 0x000fe20003800000 */
[----:B------:R-:W-:Y:S02]  /*7480*/  IMAD.MOV.U32 R31, RZ, RZ, R6 ;  /* 0x000000ffff1f7224 */ /* 0x000fe400078e0006 */
[----:B------:R-:W-:-:S07]  /*7490*/  IMAD.MOV.U32 R30, RZ, RZ, -0x1 ;  /* 0xffffffffff1e7424 */ /* 0x000fce00078e00ff */
[----:B0-2-4-:R-:W-:Y:S05]  /*74a0*/  WARPSYNC.COLLECTIVE R30, `(.L_x_7375) ;  /* 0x000000001e087348 */ /* 0x015fea0003c00000 */
[----:B0-----:R0:W1:Y:S02]  /*74b0*/  SHFL.IDX P0, R30, R50, R31, R19 ;  /* 0x0000001f321e7389 */ /* 0x0010640000000013 */
[----:B012-4-:R-:W-:Y:S05]  /*74c0*/  ENDCOLLECTIVE ;  /* 0x000000000000791b */ /* 0x017fea0003800000 */
.L_x_7375:
[----:B------:R-:W-:Y:S05]  /*74d0*/  BSYNC B0 ;  /* 0x0000000000007941 */ /* 0x000fea0003800000 */
.L_x_7374:
[----:B------:R-:W-:Y:S05]  /*74e0*/  BRA `(.L_x_7376) ;  /* 0xffffffd400d47947 */ /* 0x000fea000383ffff */
.L_x_7238:
[----:B------:R-:W-:Y:S01]  /*74f0*/  BSSY B0, `(.L_x_7377) ;  /* 0x0000006000007945 */ /* 0x000fe20003800000 */
[----:B------:R-:W-:Y:S01]  /*7500*/  IMAD.MOV.U32 R31, RZ, RZ, R7 ;  /* 0x000000ffff1f7224 */ /* 0x000fe200078e0007 */
[----:B------:R-:W-:-:S07]  /*7510*/  MOV R30, 0xffffffff ;  /* 0xffffffff001e7802 */ /* 0x000fce0000000f00 */
[----:B0-2-4-:R-:W-:Y:S05]  /*7520*/  WARPSYNC.COLLECTIVE R30, `(.L_x_7378) ;  /* 0x000000001e087348 */ /* 0x015fea0003c00000 */
[----:B0-----:R0:W1:Y:S02]  /*7530*/  SHFL.IDX P0, R30, R50, R31, R19 ;  /* 0x0000001f321e7389 */ /* 0x0010640000000013 */
[----:B012-4-:R-:W-:Y:S05]  /*7540*/  ENDCOLLECTIVE ;  /* 0x000000000000791b */ /* 0x017fea0003800000 */
.L_x_7378:
[----:B------:R-:W-:Y:S05]  /*7550*/  BSYNC B0 ;  /* 0x0000000000007941 */ /* 0x000fea0003800000 */
.L_x_7377:
[----:B------:R-:W-:Y:S05]  /*7560*/  BRA `(.L_x_7379) ;  /* 0xffffffd400cc7947 */ /* 0x000fea000383ffff */
.L_x_7240:
[----:B------:R-:W-:Y:S01]  /*7570*/  BSSY B0, `(.L_x_7380) ;  /* 0x0000006000007945 */ /* 0x000fe20003800000 */
[----:B------:R-:W-:Y:S02]  /*7580*/  IMAD.MOV.U32 R31, RZ, RZ, R8 ;  /* 0x000000ffff1f7224 */ /* 0x000fe400078e0008 */
[----:B------:R-:W-:-:S07]  /*7590*/  IMAD.MOV.U32 R30, RZ, RZ, -0x1 ;  /* 0xffffffffff1e7424 */ /* 0x000fce00078e00ff */
[----:B0-2-4-:R-:W-:Y:S05]  /*75a0*/  WARPSYNC.COLLECTIVE R30, `(.L_x_7381) ;  /* 0x000000001e087348 */ /* 0x015fea0003c00000 */
[----:B0-----:R0:W1:Y:S02]  /*75b0*/  SHFL.IDX P0, R30, R50, R31, R19 ;  /* 0x0000001f321e7389 */ /* 0x0010640000000013 */
[----:B012-4-:R-:W-:Y:S05]  /*75c0*/  ENDCOLLECTIVE ;  /* 0x000000000000791b */ /* 0x017fea0003800000 */
.L_x_7381:
[----:B------:R-:W-:Y:S05]  /*75d0*/  BSYNC B0 ;  /* 0x0000000000007941 */ /* 0x000fea0003800000 */
.L_x_7380:
[----:B------:R-:W-:Y:S05]  /*75e0*/  BRA `(.L_x_7382) ;  /* 0xffffffd400c47947 */ /* 0x000fea000383ffff */
.L_x_7242:
[----:B------:R-:W-:Y:S01]  /*75f0*/  BSSY B0, `(.L_x_7383) ;  /* 0x0000006000007945 */ /* 0x000fe20003800000 */
[----:B------:R-:W-:Y:S01]  /*7600*/  IMAD.MOV.U32 R31, RZ, RZ, R9 ;  /* 0x000000ffff1f7224 */ /* 0x000fe200078e0009 */
[----:B------:R-:W-:-:S07]  /*7610*/  MOV R30, 0xffffffff ;  /* 0xffffffff001e7802 */ /* 0x000fce0000000f00 */
[----:B0-2-4-:R-:W-:Y:S05]  /*7620*/  WARPSYNC.COLLECTIVE R30, `(.L_x_7384) ;  /* 0x000000001e087348 */ /* 0x015fea0003c00000 */
[----:B0-----:R0:W1:Y:S02]  /*7630*/  SHFL.IDX P0, R30, R50, R31, R19 ;  /* 0x0000001f321e7389 */ /* 0x0010640000000013 */
[----:B012-4-:R-:W-:Y:S05]  /*7640*/  ENDCOLLECTIVE ;  /* 0x000000000000791b */ /* 0x017fea0003800000 */
.L_x_7384:
[----:B------:R-:W-:Y:S05]  /*7650*/  BSYNC B0 ;  /* 0x0000000000007941 */ /* 0x000fea0003800000 */
.L_x_7383:
[----:B------:R-:W-:Y:S05]  /*7660*/  BRA `(.L_x_7385) ;  /* 0xffffffd400bc7947 */ /* 0x000fea000383ffff */
.L_x_7244:
[----:B------:R-:W-:Y:S01]  /*7670*/  BSSY B0, `(.L_x_7386) ;  /* 0x0000006000007945 */ /* 0x000fe20003800000 */
[----:B------:R-:W-:Y:S02]  /*7680*/  IMAD.MOV.U32 R31, RZ, RZ, R10 ;  /* 0x000000ffff1f7224 */ /* 0x000fe400078e000a */
[----:B------:R-:W-:-:S07]  /*7690*/  IMAD.MOV.U32 R30, RZ, RZ, -0x1 ;  /* 0xffffffffff1e7424 */ /* 0x000fce00078e00ff */
[----:B0-2-4-:R-:W-:Y:S05]  /*76a0*/  WARPSYNC.COLLECTIVE R30, `(.L_x_7387) ;  /* 0x000000001e087348 */ /* 0x015fea0003c00000 */
[----:B0-----:R0:W1:Y:S02]  /*76b0*/  SHFL.IDX P0, R30, R50, R31, R19 ;  /* 0x0000001f321e7389 */ /* 0x0010640000000013 */
[----:B012-4-:R-:W-:Y:S05]  /*76c0*/  ENDCOLLECTIVE ;  /* 0x000000000000791b */ /* 0x017fea0003800000 */
.L_x_7387:
[----:B------:R-:W-:Y:S05]  /*76d0*/  BSYNC B0 ;  /* 0x0000000000007941 */ /* 0x000fea0003800000 */
.L_x_7386:
[----:B------:R-:W-:Y:S05]  /*76e0*/  BRA `(.L_x_7388) ;  /* 0xffffffd400b47947 */ /* 0x000fea000383ffff */
.L_x_7246:
[----:B------:R-:W-:Y:S01]  /*76f0*/  BSSY B0, `(.L_x_7389) ;  /* 0x0000006000007945 */ /* 0x000fe20003800000 */
[----:B------:R-:W-:Y:S01]  /*7700*/  IMAD.MOV.U32 R31, RZ, RZ, R11 ;  /* 0x000000ffff1f7224 */ /* 0x000fe200078e000b */
[----:B------:R-:W-:-:S07]  /*7710*/  MOV R30, 0xffffffff ;  /* 0xffffffff001e7802 */ /* 0x000fce0000000f00 */
[----:B0-2-4-:R-:W-:Y:S05]  /*7720*/  WARPSYNC.COLLECTIVE R30, `(.L_x_7390) ;  /* 0x000000001e087348 */ /* 0x015fea0003c00000 */
[----:B0-----:R0:W1:Y:S02]  /*7730*/  SHFL.IDX P0, R30, R50, R31, R19 ;  /* 0x0000001f321e7389 */ /* 0x0010640000000013 */
[----:B012-4-:R-:W-:Y:S05]  /*7740*/  ENDCOLLECTIVE ;  /* 0x000000000000791b */ /* 0x017fea0003800000 */
.L_x_7390:
[----:B------:R-:W-:Y:S05]  /*7750*/  BSYNC B0 ;  /* 0x0000000000007941 */ /* 0x000fea0003800000 */
.L_x_7389:
[----:B------:R-:W-:Y:S05]  /*7760*/  BRA `(.L_x_7391) ;  /* 0xffffffd400ac7947 */ /* 0x000fea000383ffff */
.L_x_7248:
[----:B------:R-:W-:Y:S01]  /*7770*/  BSSY B0, `(.L_x_7392) ;  /* 0x0000006000007945 */ /* 0x000fe20003800000 */
[----:B------:R-:W-:Y:S02]  /*7780*/  IMAD.MOV.U32 R31, RZ, RZ, R12 ;  /* 0x000000ffff1f7224 */ /* 0x000fe400078e000c */
[----:B------:R-:W-:-:S07]  /*7790*/  IMAD.MOV.U32 R30, RZ, RZ, -0x1 ;  /* 0xffffffffff1e7424 */ /* 0x000fce00078e00ff */
[----:B0-2-4-:R-:W-:Y:S05]  /*77a0*/  WARPSYNC.COLLECTIVE R30, `(.L_x_7393) ;  /* 0x000000001e087348 */ /* 0x015fea0003c00000 */
[----:B0-----:R0:W1:Y:S02]  /*77b0*/  SHFL.IDX P0, R30, R50, R31, R19 ;  /* 0x0000001f321e7389 */ /* 0x0010640000000013 */
[----:B012-4-:R-:W-:Y:S05]  /*77c0*/  ENDCOLLECTIVE ;  /* 0x000000000000791b */ /* 0x017fea0003800000 */
.L_x_7393:
[----:B------:R-:W-:Y:S05]  /*77d0*/  BSYNC B0 ;  /* 0x0000000000007941 */ /* 0x000fea0003800000 */
.L_x_7392:
[----:B------:R-:W-:Y:S05]  /*77e0*/  BRA `(.L_x_7394) ;  /* 0xffffffd400a47947 */ /* 0x000fea000383ffff */
.L_x_7250:
[----:B------:R-:W-:Y:S01]  /*77f0*/  BSSY B0, `(.L_x_7395) ;  /* 0x0000006000007945 */ /* 0x000fe20003800000 */
[----:B------:R-:W-:Y:S01]  /*7800*/  IMAD.MOV.U32 R31, RZ, RZ, R13 ;  /* 0x000000ffff1f7224 */ /* 0x000fe200078e000d */
[----:B------:R-:W-:-:S07]  /*7810*/  MOV R30, 0xffffffff ;  /* 0xffffffff001e7802 */ /* 0x000fce0000000f00 */
[----:B0-2-4-:R-:W-:Y:S05]  /*7820*/  WARPSYNC.COLLECTIVE R30, `(.L_x_7396) ;  /* 0x000000001e087348 */ /* 0x015fea0003c00000 */
[----:B0-----:R0:W1:Y:S02]  /*7830*/  SHFL.IDX P0, R30, R50, R31, R19 ;  /* 0x0000001f321e7389 */ /* 0x0010640000000013 */
[----:B012-4-:R-:W-:Y:S05]  /*7840*/  ENDCOLLECTIVE ;  /* 0x000000000000791b */ /* 0x017fea0003800000 */
.L_x_7396:
[----:B------:R-:W-:Y:S05]  /*7850*/  BSYNC B0 ;  /* 0x0000000000007941 */ /* 0x000fea0003800000 */
.L_x_7395:
[----:B------:R-:W-:Y:S05]  /*7860*/  BRA `(.L_x_7397) ;  /* 0xffffffd4009c7947 */ /* 0x000fea000383ffff */
.L_x_7252:
[----:B------:R-:W-:Y:S01]  /*7870*/  BSSY B0, `(.L_x_7398) ;  /* 0x0000006000007945 */ /* 0x000fe20003800000 */
[----:B------:R-:W-:Y:S02]  /*7880*/  IMAD.MOV.U32 R31, RZ, RZ, R14 ;  /* 0x000000ffff1f7224 */ /* 0x000fe400078e000e */
[----:B------:R-:W-:-:S07]  /*7890*/  IMAD.MOV.U32 R30, RZ, RZ, -0x1 ;  /* 0xffffffffff1e7424 */ /* 0x000fce00078e00ff */
[----:B0-2-4-:R-:W-:Y:S05]  /*78a0*/  WARPSYNC.COLLECTIVE R30, `(.L_x_7399) ;  /* 0x000000001e087348 */ /* 0x015fea0003c00000 */
[----:B0-----:R0:W1:Y:S02]  /*78b0*/  SHFL.IDX P0, R30, R50, R31, R19 ;  /* 0x0000001f321e7389 */ /* 0x0010640000000013 */
[----:B012-4-:R-:W-:Y:S05]  /*78c0*/  ENDCOLLECTIVE ;  /* 0x000000000000791b */ /* 0x017fea0003800000 */
.L_x_7399:
[----:B------:R-:W-:Y:S05]  /*78d0*/  BSYNC B0 ;  /* 0x0000000000007941 */ /* 0x000fea0003800000 */
.L_x_7398:
[----:B------:R-:W-:Y:S05]  /*78e0*/  BRA `(.L_x_7400) ;  /* 0xffffffd400947947 */ /* 0x000fea000383ffff */
.L_x_7254:
[----:B------:R-:W-:Y:S01]  /*78f0*/  BSSY B0, `(.L_x_7401) ;  /* 0x0000006000007945 */ /* 0x000fe20003800000 */
[----:B------:R-:W-:Y:S01]  /*7900*/  IMAD.MOV.U32 R31, RZ, RZ, R15 ;  /* 0x000000ffff1f7224 */ /* 0x000fe200078e000f */
[----:B------:R-:W-:-:S07]  /*7910*/  MOV R30, 0xffffffff ;  /* 0xffffffff001e7802 */ /* 0x000fce0000000f00 */
[----:B0-2-4-:R-:W-:Y:S05]  /*7920*/  WARPSYNC.COLLECTIVE R30, `(.L_x_7402) ;  /* 0x000000001e087348 */ /* 0x015fea0003c00000 */
[----:B0-----:R0:W1:Y:S02]  /*7930*/  SHFL.IDX P0, R30, R50, R31, R19 ;  /* 0x0000001f321e7389 */ /* 0x0010640000000013 */
[----:B012-4-:R-:W-:Y:S05]  /*7940*/  ENDCOLLECTIVE ;  /* 0x000000000000791b */ /* 0x017fea0003800000 */
.L_x_7402:
[----:B------:R-:W-:Y:S05]  /*7950*/  BSYNC B0 ;  /* 0x0000000000007941 */ /* 0x000fea0003800000 */
.L_x_7401:
[----:B------:R-:W-:Y:S05]  /*7960*/  BRA `(.L_x_7403) ;  /* 0xffffffd4008c7947 */ /* 0x000fea000383ffff */
.L_x_7256:
[----:B------:R-:W-:Y:S01]  /*7970*/  BSSY B0, `(.L_x_7404) ;  /* 0x0000006000007945 */ /* 0x000fe20003800000 */
[----:B------:R-:W-:Y:S02]  /*7980*/  IMAD.MOV.U32 R31, RZ, RZ, R16 ;  /* 0x000000ffff1f7224 */ /* 0x000fe400078e0010 */
[----:B------:R-:W-:-:S07]  /*7990*/  IMAD.MOV.U32 R30, RZ, RZ, -0x1 ;  /* 0xffffffffff1e7424 */ /* 0x000fce00078e00ff */
[----:B0-2-4-:R-:W-:Y:S05]  /*79a0*/  WARPSYNC.COLLECTIVE R30, `(.L_x_7405) ;  /* 0x000000001e087348 */ /* 0x015fea0003c00000 */
[----:B0-----:R0:W1:Y:S02]  /*79b0*/  SHFL.IDX P0, R30, R50, R31, R19 ;  /* 0x0000001f321e7389 */ /* 0x0010640000000013 */
[----:B012-4-:R-:W-:Y:S05]  /*79c0*/  ENDCOLLECTIVE ;  /* 0x000000000000791b */ /* 0x017fea0003800000 */
.L_x_7405:
[----:B------:R-:W-:Y:S05]  /*79d0*/  BSYNC B0 ;  /* 0x0000000000007941 */ /* 0x000fea0003800000 */
.L_x_7404:
[----:B------:R-:W-:Y:S05]  /*79e0*/  BRA `(.L_x_7406) ;  /* 0xffffffd400847947 */ /* 0x000fea000383ffff */
.L_x_7258:
[----:B------:R-:W-:Y:S01]  /*79f0*/  BSSY B0, `(.L_x_7407) ;  /* 0x0000006000007945 */ /* 0x000fe20003800000 */
[----:B------:R-:W-:Y:S01]  /*7a00*/  IMAD.MOV.U32 R31, RZ, RZ, R17 ;  /* 0x000000ffff1f7224 */ /* 0x000fe200078e0011 */
[----:B------:R-:W-:-:S07]  /*7a10*/  MOV R30, 0xffffffff ;  /* 0xffffffff001e7802 */ /* 0x000fce0000000f00 */
[----:B0-2-4-:R-:W-:Y:S05]  /*7a20*/  WARPSYNC.COLLECTIVE R30, `(.L_x_7408) ;  /* 0x000000001e087348 */ /* 0x015fea0003c00000 */
[----:B0-----:R0:W1:Y:S02]  /*7a30*/  SHFL.IDX P0, R30, R50, R31, R19 ;  /* 0x0000001f321e7389 */ /* 0x0010640000000013 */
[----:B012-4-:R-:W-:Y:S05]  /*7a40*/  ENDCOLLECTIVE ;  /* 0x000000000000791b */ /* 0x017fea0003800000 */
.L_x_7408:
[----:B------:R-:W-:Y:S05]  /*7a50*/  BSYNC B0 ;  /* 0x0000000000007941 */ /* 0x000fea0003800000 */
.L_x_7407:
[----:B------:R-:W-:Y:S05]  /*7a60*/  BRA `(.L_x_7409) ;  /* 0xffffffd4007c7947 */ /* 0x000fea000383ffff */
.L_x_7260:
[----:B------:R-:W-:Y:S01]  /*7a70*/  BSSY B0, `(.L_x_7410) ;  /* 0x0000006000007945 */ /* 0x000fe20003800000 */
[----:B------:R-:W-:Y:S02]  /*7a80*/  IMAD.MOV.U32 R31, RZ, RZ, R18 ;  /* 0x000000ffff1f7224 */ /* 0x000fe400078e0012 */
[----:B------:R-:W-:-:S07]  /*7a90*/  IMAD.MOV.U32 R30, RZ, RZ, -0x1 ;  /* 0xffffffffff1e7424 */ /* 0x000fce00078e00ff */
[----:B0-2-4-:R-:W-:Y:S05]  /*7aa0*/  WARPSYNC.COLLECTIVE R30, `(.L_x_7411) ;  /* 0x000000001e087348 */ /* 0x015fea0003c00000 */
[----:B0-----:R0:W1:Y:S02]  /*7ab0*/  SHFL.IDX P0, R30, R50, R31, R19 ;  /* 0x0000001f321e7389 */ /* 0x0010640000000013 */
[----:B012-4-:R-:W-:Y:S05]  /*7ac0*/  ENDCOLLECTIVE ;  /* 0x000000000000791b */ /* 0x017fea0003800000 */
.L_x_7411:
[----:B------:R-:W-:Y:S05]  /*7ad0*/  BSYNC B0 ;  /* 0x0000000000007941 */ /* 0x000fea0003800000 */
.L_x_7410:
[----:B------:R-:W-:Y:S05]  /*7ae0*/  BRA `(.L_x_7412) ;  /* 0xffffffd400747947 */ /* 0x000fea000383ffff */
.L_x_7413:
        /* <DEDUP_REMOVED lines=9> */
.L_x_58280:


//--------------------- .text._Z9cuda_gemmIiLi256ELi4ELi1ELi256ELi8ELi8ELi32ELi1ELi1EEviiiPT_S1_S1_ii --------------------------
	.section	.text._Z9cuda_gemmIiLi256ELi4ELi1ELi256ELi8ELi8ELi32ELi1ELi1EEviiiPT_S1_S1_ii,"ax",@progbits
	.align	128
        .global         _Z9cuda_gemmIiLi256ELi4ELi1ELi256ELi8ELi8ELi32ELi1ELi1EEviiiPT_S1_S1_ii
        .type           _Z9cuda_gemmIiLi256ELi4ELi1ELi256ELi8ELi8ELi32ELi1ELi1EEviiiPT_S1_S1_ii,@function
        .size           _Z9cuda_gemmIiLi256ELi4ELi1ELi256ELi8ELi8ELi32ELi1ELi1EEviiiPT_S1_S1_ii,(.L_x_58281 - _Z9cuda_gemmIiLi256ELi4ELi1ELi256ELi8ELi8ELi32ELi1ELi1EEviiiPT_S1_S1_ii)
        .other          _Z9cuda_gemmIiLi256ELi4ELi1ELi256ELi8ELi8ELi32ELi1ELi1EEviiiPT_S1_S1_ii,@"STO_CUDA_ENTRY STV_DEFAULT"
_Z9cuda_gemmIiLi256ELi4ELi1ELi256ELi8ELi8ELi32ELi1ELi1EEviiiPT_S1_S1_ii:
.text._Z9cuda_gemmIiLi256ELi4ELi1ELi256ELi8ELi8ELi32ELi1ELi1EEviiiPT_S1_S1_ii:
        /* <DEDUP_REMOVED lines=45> */
.L_x_7418:
        /* <DEDUP_REMOVED lines=12> */
.L_x_7417:
[----:B------:R-:W-:Y:S05]  /*0390*/  BSYNC.RECONVERGENT B1 ;  /* 0x0000000000017941 */ /* 0x000fea0003800200 */
.L_x_7416:
[----:B------:R-:W-:Y:S05]  /*03a0*/  @!P1 BRA `(.L_x_7415) ;  /* 0x0000000000a89947 */ /* 0x000fea0003800000 */
[----:B------:R-:W1:Y:S01]  /*03b0*/  S2R R7, SR_CgaCtaId ;  /* 0x0000000000077919 */ /* 0x000e620000008800 */
[----:B------:R-:W2:Y:S01]  /*03c0*/  LDC.64 R4, c[0x0][0x398] ;  /* 0x0000e600ff047b82 */ /* 0x000ea20000000a00 */
[----:B0-----:R-:W-:-:S04]  /*03d0*/  MOV R6, 0x400 ;  /* 0x0000040000067802 */ /* 0x001fc80000000f00 */
[----:B-1----:R-:W-:-:S07]  /*03e0*/  LEA R6, R7, R6, 0x18 ;  /* 0x0000000607067211 */ /* 0x002fce00078ec0ff */
.L_x_7419:
        /* <DEDUP_REMOVED lines=35> */
[----:B----4-:R1:W-:Y:S04]  /*0620*/  STS [R19], R10 ;  /* 0x0000000a13007388 */ /* 0x0103e80000000800 */
[----:B------:R1:W-:Y:S01]  /*0630*/  STS [R14], R11 ;  /* 0x0000000b0e007388 */ /* 0x0003e20000000800 */
[----:B------:R-:W-:Y:S05]  /*0640*/  @!P0 BRA `(.L_x_7419) ;  /* 0xfffffffc00688947 */ /* 0x000fea000383ffff */
.L_x_7415:
[----:B------:R-:W-:Y:S05]  /*0650*/  BSYNC.RECONVERGENT B0 ;  /* 0x0000000000007941 */ /* 0x000fea0003800200 */
.L_x_7414:
[----:B------:R-:W2:Y:S01]  /*0660*/  S2UR UR7, SR_CTAID.Y ;  /* 0x00000000000779c3 */ /* 0x000ea20000002600 */
[----:B------:R-:W3:Y:S02]  /*0670*/  LDCU UR16, c[0x0][0x374] ;  /* 0x00006e80ff1077ac */ /* 0x000ee40008000800 */
[----:B---3--:R-:W-:-:S04]  /*0680*/  USHF.L.U32 UR4, UR16, 0x2, URZ ;  /* 0x0000000210047899 */ /* 0x008fc800080006ff */
[----:B--2---:R-:W-:-:S06]  /*0690*/  UISETP.GE.U32.AND UP0, UPT, UR7, UR4, UPT ;  /* 0x000000040700728c */ /* 0x004fcc000bf06070 */
[----:B------:R-:W-:-:S13]  /*06a0*/  PLOP3.LUT P0, PT, PT, PT, UP0, 0x80, 0x8 ;  /* 0x000000000008781c */ /* 0x000fda0003f0f008 */
[----:B------:R-:W-:Y:S05]  /*06b0*/  @P0 EXIT ;  /* 0x000000000000094d */ /* 0x000fea0003800000 */
[----:B------:R-:W2:Y:S01]  /*06c0*/  LDCU UR17, c[0x0][0x360] ;  /* 0x00006c00ff1177ac */ /* 0x000ea20008000800 */
[----:B------:R-:W3:Y:S01]  /*06d0*/  S2UR UR8, SR_CgaCtaId ;  /* 0x00000000000879c3 */ /* 0x000ee20000008800 */
[----:B------:R-:W4:Y:S01]  /*06e0*/  LDCU.64 UR4, c[0x0][0x390] ;  /* 0x00007200ff0477ac */ /* 0x000f220008000a00 */
[----:B------:R-:W-:Y:S02]  /*06f0*/  UMOV UR6, 0x400 ;  /* 0x0000040000067882 */ /* 0x000fe40000000000 */
[----:B------:R-:W-:Y:S01]  /*0700*/  UIADD3 UR6, UPT, UPT, UR6, 0x580, URZ ;  /* 0x0000058006067890 */ /* 0x000fe2000fffe0ff */
[----:B--2---:R-:W2:Y:S01]  /*0710*/  I2F.U32.RP R7, UR17 ;  /* 0x0000001100077d06 */ /* 0x004ea20008209000 */
[----:B------:R-:W-:Y:S01]  /*0720*/  VIADD R4, R0, UR17 ;  /* 0x0000001100047c36 */ /* 0x000fe20008000000 */
[----:B------:R-:W-:Y:S01]  /*0730*/  ISETP.NE.U32.AND P2, PT, RZ, UR17, PT ;  /* 0x00000011ff007c0c */ /* 0x000fe2000bf45070 */
[----:B----4-:R-:W-:-:S03]  /*0740*/  UIMAD.WIDE.U32 UR10, UR17, 0x4, UR4 ;  /* 0x00000004110a78a5 */ /* 0x010fc6000f8e0004 */
[C---:B------:R-:W-:Y:S01]  /*0750*/  ISETP.GE.U32.AND P0, PT, R4.reuse, 0x100, PT ;  /* 0x000001000400780c */ /* 0x040fe20003f06070 */
[----:B---3--:R-:W-:Y:S01]  /*0760*/  ULEA UR6, UR8, UR6, 0x18 ;  /* 0x0000000608067291 */ /* 0x008fe2000f8ec0ff */
[----:B------:R-:W-:Y:S01]  /*0770*/  VIMNMX.U32 R5, PT, PT, R4, 0x100, !PT ;  /* 0x0000010004057848 */ /* 0x000fe20007fe0000 */
[----:B------:R-:W-:Y:S01]  /*0780*/  UIMAD.WIDE.U32 UR12, UR17, 0x8, UR4 ;  /* 0x00000008110c78a5 */ /* 0x000fe2000f8e0004 */
[----:B0-----:R-:W-:Y:S01]  /*0790*/  SEL R6, RZ, 0x1, P0 ;  /* 0x00000001ff067807 */ /* 0x001fe20000000000 */
[----:B------:R-:W-:Y:S02]  /*07a0*/  UIMAD.WIDE.U32 UR4, UR17, 0xc, UR4 ;  /* 0x0000000c110478a5 */ /* 0x000fe4000f8e0004 */
[C---:B-1----:R-:W-:Y:S01]  /*07b0*/  LEA R11, R0.reuse, UR6, 0x2 ;  /* 0x00000006000b7c11 */ /* 0x042fe2000f8e10ff */
[----:B------:R-:W-:Y:S01]  /*07c0*/  UMOV UR6, UR7 ;  /* 0x0000000700067c82 */ /* 0x000fe20008000000 */
[----:B--2---:R-:W0:Y:S01]  /*07d0*/  MUFU.RCP R7, R7 ;  /* 0x0000000700077308 */ /* 0x004e220000001000 */
[----:B------:R-:W-:Y:S01]  /*07e0*/  IADD3 R5, PT, PT, R5, -R4, -R6 ;  /* 0x8000000405057210 */ /* 0x000fe20007ffe806 */
[----:B------:R-:W-:-:S05]  /*07f0*/  VIADD R4, R0, 0x1 ;  /* 0x0000000100047836 */ /* 0x000fca0000000000 */
[----:B------:R-:W-:Y:S01]  /*0800*/  LOP3.LUT R4, R4, 0x7, RZ, 0xc0, !PT ;  /* 0x0000000704047812 */ /* 0x000fe200078ec0ff */
[----:B0-----:R-:W-:Y:S02]  /*0810*/  VIADD R2, R7, 0xffffffe ;  /* 0x0ffffffe07027836 */ /* 0x001fe40000000000 */
[----:B------:R-:W-:Y:S02]  /*0820*/  VIADD R7, R0, 0x5 ;  /* 0x0000000500077836 */ /* 0x000fe40000000000 */
[----:B------:R0:W1:Y:S03]  /*0830*/  F2I.FTZ.U32.TRUNC.NTZ R3, R2 ;  /* 0x0000000200037305 */ /* 0x000066000021f000 */
[----:B------:R-:W-:Y:S02]  /*0840*/  LOP3.LUT R7, R7, 0x7, RZ, 0xc0, !PT ;  /* 0x0000000707077812 */ /* 0x000fe400078ec0ff */
[----:B0-----:R-:W-:Y:S01]  /*0850*/  MOV R2, RZ ;  /* 0x000000ff00027202 */ /* 0x001fe20000000f00 */
[----:B-1----:R-:W-:-:S04]  /*0860*/  IMAD.MOV R9, RZ, RZ, -R3 ;  /* 0x000000ffff097224 */ /* 0x002fc800078e0a03 */
[----:B------:R-:W-:-:S04]  /*0870*/  IMAD R9, R9, UR17, RZ ;  /* 0x0000001109097c24 */ /* 0x000fc8000f8e02ff */
[----:B------:R-:W-:-:S04]  /*0880*/  IMAD.HI.U32 R8, R3, R9, R2 ;  /* 0x0000000903087227 */ /* 0x000fc800078e0002 */
[----:B------:R-:W-:Y:S02]  /*0890*/  VIADD R9, R0, 0xffffffff ;  /* 0xffffffff00097836 */ /* 0x000fe40000000000 */
[----:B------:R-:W-:-:S03]  /*08a0*/  IMAD.HI.U32 R3, R8, R5, RZ ;  /* 0x0000000508037227 */ /* 0x000fc600078e00ff */
[----:B------:R-:W-:Y:S01]  /*08b0*/  LOP3.LUT R9, R9, 0x7, RZ, 0xc0, !PT ;  /* 0x0000000709097812 */ /* 0x000fe200078ec0ff */
[----:B------:R-:W-:Y:S02]  /*08c0*/  IMAD.MOV R2, RZ, RZ, -R3 ;  /* 0x000000ffff027224 */ /* 0x000fe400078e0a03 */
[----:B------:R-:W-:Y:S02]  /*08d0*/  VIADD R8, R0, 0x6 ;  /* 0x0000000600087836 */ /* 0x000fe40000000000 */
[----:B------:R-:W-:-:S03]  /*08e0*/  IMAD R5, R2, UR17, R5 ;  /* 0x0000001102057c24 */ /* 0x000fc6000f8e0205 */
[----:B------:R-:W-:Y:S02]  /*08f0*/  LOP3.LUT R8, R8, 0x7, RZ, 0xc0, !PT ;  /* 0x0000000708087812 */ /* 0x000fe400078ec0ff */
[----:B------:R-:W-:-:S13]  /*0900*/  ISETP.GE.U32.AND P0, PT, R5, UR17, PT ;  /* 0x0000001105007c0c */ /* 0x000fda000bf06070 */
[----:B------:R-:W-:Y:S02]  /*0910*/  @P0 VIADD R5, R5, -UR17 ;  /* 0x8000001105050c36 */ /* 0x000fe40008000000 */
[----:B------:R-:W-:-:S03]  /*0920*/  @P0 VIADD R3, R3, 0x1 ;  /* 0x0000000103030836 */ /* 0x000fc60000000000 */
[----:B------:R-:W-:Y:S01]  /*0930*/  ISETP.GE.U32.AND P1, PT, R5, UR17, PT ;  /* 0x0000001105007c0c */ /* 0x000fe2000bf26070 */
[----:B------:R-:W-:-:S05]  /*0940*/  VIADD R5, R0, 0x2 ;  /* 0x0000000200057836 */ /* 0x000fca0000000000 */
[----:B------:R-:W-:-:S07]  /*0950*/  LOP3.LUT R5, R5, 0x7, RZ, 0xc0, !PT ;  /* 0x0000000705057812 */ /* 0x000fce00078ec0ff */
[----:B------:R-:W-:Y:S02]  /*0960*/  @P1 IADD3 R3, PT, PT, R3, 0x1, RZ ;  /* 0x0000000103031810 */ /* 0x000fe40007ffe0ff */
[----:B------:R-:W-:-:S05]  /*0970*/  @!P2 LOP3.LUT R3, RZ, UR17, RZ, 0x33, !PT ;  /* 0x00000011ff03ac12 */ /* 0x000fca000f8e33ff */
[----:B------:R-:W-:Y:S01]  /*0980*/  IMAD.IADD R2, R6, 0x1, R3 ;  /* 0x0000000106027824 */ /* 0x000fe200078e0203 */
[C---:B------:R-:W-:Y:S02]  /*0990*/  IADD3 R6, PT, PT, R0.reuse, 0x3, RZ ;  /* 0x0000000300067810 */ /* 0x040fe40007ffe0ff */
[----:B------:R-:W-:Y:S02]  /*09a0*/  LOP3.LUT R3, R0, 0x7, RZ, 0xc0, !PT ;  /* 0x0000000700037812 */ /* 0x000fe400078ec0ff */
[----:B------:R-:W-:Y:S02]  /*09b0*/  LOP3.LUT R6, R6, 0x7, RZ, 0xc0, !PT ;  /* 0x0000000706067812 */ /* 0x000fe400078ec0ff */
[----:B------:R-:W-:-:S07]  /*09c0*/  LOP3.LUT R10, R3, 0x4, RZ, 0x3c, !PT ;  /* 0x00000004030a7812 */ /* 0x000fce00078e3cff */
.L_x_7437:
[C---:B--2---:R-:W-:Y:S01]  /*09d0*/  LOP3.LUT R20, R2.reuse, 0x3, RZ, 0xc0, !PT ;  /* 0x0000000302147812 */ /* 0x044fe200078ec0ff */
[----:B------:R-:W-:Y:S01]  /*09e0*/  USHF.L.U32 UR9, UR17, 0x2, URZ ;  /* 0x0000000211097899 */ /* 0x000fe200080006ff */
[----:B------:R-:W-:Y:S01]  /*09f0*/  BSSY.RECONVERGENT B0, `(.L_x_7420) ;  /* 0x0000022000007945 */ /* 0x000fe20003800200 */
[----:B------:R-:W-:Y:S01]  /*0a00*/  ISETP.GE.U32.AND P1, PT, R2, 0x3, PT ;  /* 0x000000030200780c */ /* 0x000fe20003f26070 */
[----:B------:R-:W-:Y:S01]  /*0a10*/  IMAD.MOV.U32 R24, RZ, RZ, R0 ;  /* 0x000000ffff187224 */ /* 0x000fe200078e0000 */
[----:B------:R-:W-:Y:S02]  /*0a20*/  ISETP.NE.AND P0, PT, R20, 0x3, PT ;  /* 0x000000031400780c */ /* 0x000fe40003f05270 */
[----:B---3--:R-:W-:-:S11]  /*0a30*/  IADD3 R21, PT, PT, R0, UR17, RZ ;  /* 0x0000001100157c10 */ /* 0x008fd6000fffe0ff */
[----:B01----:R-:W-:Y:S05]  /*0a40*/  @!P0 BRA `(.L_x_7421) ;  /* 0x0000000000708947 */ /* 0x003fea0003800000 */
[----:B------:R-:W0:Y:S01]  /*0a50*/  LDC.64 R12, c[0x0][0x390] ;  /* 0x0000e400ff0c7b82 */ /* 0x000e220000000a00 */
[----:B------:R-:W-:-:S04]  /*0a60*/  IMAD.U32 R15, RZ, RZ, UR6 ;  /* 0x00000006ff0f7e24 */ /* 0x000fc8000f8e00ff */
[----:B------:R-:W-:-:S04]  /*0a70*/  IMAD R15, R15, 0x100, R0 ;  /* 0x000001000f0f7824 */ /* 0x000fc800078e0200 */
        /* <DEDUP_REMOVED lines=11> */
[----:B------:R-:W-:Y:S01]  /*0b30*/  ISETP.NE.AND P2, PT, R20, 0x1, PT ;  /* 0x000000011400780c */ /* 0x000fe20003f45270 */
[----:B------:R-:W-:-:S06]  /*0b40*/  USHF.L.U32 UR7, UR17, 0x2, URZ ;  /* 0x0000000211077899 */ /* 0x000fcc00080006ff */
[----:B0-----:R-:W-:-:S05]  /*0b50*/  IADD3 R14, P3, PT, R12, UR7, RZ ;  /* 0x000000070c0e7c10 */ /* 0x001fca000ff7e0ff */
[----:B------:R-:W-:Y:S01]  /*0b60*/  IMAD.X R15, RZ, RZ, R13, P3 ;  /* 0x000000ffff0f7224 */ /* 0x000fe200018e060d */
[----:B------:R-:W-:-:S04]  /*0b70*/  @P2 IADD3 R12, P3, PT, R14, UR7, RZ ;  /* 0x000000070e0c2c10 */ /* 0x000fc8000ff7e0ff */
        /* <DEDUP_REMOVED lines=9> */
.L_x_7421:
[----:B------:R-:W-:Y:S05]  /*0c10*/  BSYNC.RECONVERGENT B0 ;  /* 0x0000000000007941 */ /* 0x000fea0003800200 */
.L_x_7420:
[----:B------:R-:W-:Y:S04]  /*0c20*/  BSSY.RECONVERGENT B0, `(.L_x_7422) ;  /* 0x0000025000007945 */ /* 0x000fe80003800200 */
[----:B------:R-:W-:Y:S05]  /*0c30*/  @!P1 BRA `(.L_x_7423) ;  /* 0x00000000008c9947 */ /* 0x000fea0003800000 */
[----:B------:R-:W2:Y:S01]  /*0c40*/  S2UR UR8, SR_CgaCtaId ;  /* 0x00000000000879c3 */ /* 0x000ea20000008800 */
[----:B------:R-:W-:Y:S01]  /*0c50*/  UMOV UR7, 0x400 ;  /* 0x0000040000077882 */ /* 0x000fe20000000000 */
[----:B------:R-:W-:Y:S01]  /*0c60*/  IMAD.U32 R23, RZ, RZ, UR6 ;  /* 0x00000006ff177e24 */ /* 0x000fe2000f8e00ff */
[----:B------:R-:W-:-:S04]  /*0c70*/  UIADD3 UR7, UPT, UPT, UR7, 0x180, URZ ;  /* 0x0000018007077890 */ /* 0x000fc8000fffe0ff */
[----:B------:R-:W-:Y:S01]  /*0c80*/  LEA R23, R23, R24, 0x8 ;  /* 0x0000001817177211 */ /* 0x000fe200078e40ff */
[----:B--2---:R-:W-:-:S06]  /*0c90*/  ULEA UR7, UR8, UR7, 0x18 ;  /* 0x0000000708077291 */ /* 0x004fcc000f8ec0ff */
[----:B------:R-:W-:-:S07]  /*0ca0*/  LEA R22, R24, UR7, 0x2 ;  /* 0x0000000718167c11 */ /* 0x000fce000f8e10ff */
.L_x_7424:
[----:B-1----:R-:W1:Y:S01]  /*0cb0*/  LDC.64 R18, c[0x0][0x390] ;  /* 0x0000e400ff127b82 */ /* 0x002e620000000a00 */
[----:B------:R-:W-:Y:S01]  /*0cc0*/  IMAD.U32 R12, RZ, RZ, UR10 ;  /* 0x0000000aff0c7e24 */ /* 0x000fe2000f8e00ff */
[----:B------:R-:W-:Y:S01]  /*0cd0*/  MOV R15, UR13 ;  /* 0x0000000d000f7c02 */ /* 0x000fe20008000f00 */
[----:B------:R-:W-:Y:S02]  /*0ce0*/  IMAD.U32 R13, RZ, RZ, UR11 ;  /* 0x0000000bff0d7e24 */ /* 0x000fe4000f8e00ff */
        /* <DEDUP_REMOVED lines=12> */
[----:B------:R-:W-:-:S06]  /*0db0*/  USHF.L.U32 UR7, UR17, 0x2, URZ ;  /* 0x0000000211077899 */ /* 0x000fcc00080006ff */
        /* <DEDUP_REMOVED lines=11> */
.L_x_7423:
[----:B------:R-:W-:Y:S05]  /*0e70*/  BSYNC.RECONVERGENT B0 ;  /* 0x0000000000007941 */ /* 0x000fea0003800200 */
.L_x_7422:
[----:B------:R-:W-:Y:S01]  /*0e80*/  BSSY.RECONVERGENT B0, `(.L_x_7425) ;  /* 0x000000e000007945 */ /* 0x000fe20003800200 */
[----:B-1----:R-:W-:-:S03]  /*0e90*/  IMAD.MOV.U32 R12, RZ, RZ, R0 ;  /* 0x000000ffff0c7224 */ /* 0x002fc600078e0000 */
[----:B------:R-:W-:Y:S05]  /*0ea0*/  @!P0 BRA `(.L_x_7426) ;  /* 0x00000000002c8947 */ /* 0x000fea0003800000 */
[----:B------:R1:W-:Y:S01]  /*0eb0*/  STS [R11], RZ ;  /* 0x000000ff0b007388 */ /* 0x0003e20000000800 */
[----:B------:R-:W-:Y:S02]  /*0ec0*/  ISETP.NE.AND P2, PT, R20, RZ, PT ;  /* 0x000000ff1400720c */ /* 0x000fe40003f45270 */
[----:B------:R-:W-:-:S11]  /*0ed0*/  MOV R12, R21 ;  /* 0x00000015000c7202 */ /* 0x000fd60000000f00 */
[----:B-1----:R-:W-:Y:S05]  /*0ee0*/  @!P2 BRA `(.L_x_7426) ;  /* 0x00000000001ca947 */ /* 0x002fea0003800000 */
[----:B------:R-:W-:Y:S01]  /*0ef0*/  ISETP.NE.AND P2, PT, R20, 0x1, PT ;  /* 0x000000011400780c */ /* 0x000fe20003f45270 */
[----:B0-2---:R-:W-:Y:S01]  /*0f00*/  VIADD R14, R11, UR9 ;  /* 0x000000090b0e7c36 */ /* 0x005fe20008000000 */
[----:B------:R1:W-:Y:S01]  /*0f10*/  STS [R11+UR9], RZ ;  /* 0x000000ff0b007988 */ /* 0x0003e20008000809 */
[----:B------:R-:W-:-:S04]  /*0f20*/  VIADD R12, R21, UR17 ;  /* 0x00000011150c7c36 */ /* 0x000fc80008000000 */
[----:B------:R-:W-:-:S06]  /*0f30*/  VIADD R13, R12, UR17 ;  /* 0x000000110c0d7c36 */ /* 0x000fcc0008000000 */
[----:B------:R1:W-:Y:S01]  /*0f40*/  @P2 STS [R14+UR9], RZ ;  /* 0x000000ff0e002988 */ /* 0x0003e20008000809 */
[----:B------:R-:W-:-:S07]  /*0f50*/  @P2 MOV R12, R13 ;  /* 0x0000000d000c2202 */ /* 0x000fce0000000f00 */
.L_x_7426:
[----:B------:R-:W-:Y:S05]  /*0f60*/  BSYNC.RECONVERGENT B0 ;  /* 0x0000000000007941 */ /* 0x000fea0003800200 */
.L_x_7425:
[----:B------:R-:W-:Y:S04]  /*0f70*/  BSSY.RECONVERGENT B0, `(.L_x_7427) ;  /* 0x0000010000007945 */ /* 0x000fe80003800200 */
[----:B------:R-:W-:Y:S05]  /*0f80*/  @!P1 BRA `(.L_x_7428) ;  /* 0x0000000000389947 */ /* 0x000fea0003800000 */
[----:B012---:R-:W0:Y:S01]  /*0f90*/  S2R R14, SR_CgaCtaId ;  /* 0x00000000000e7919 */ /* 0x007e220000008800 */
[----:B------:R-:W-:-:S05]  /*0fa0*/  MOV R13, 0x400 ;  /* 0x00000400000d7802 */ /* 0x000fca0000000f00 */
[----:B------:R-:W-:-:S05]  /*0fb0*/  VIADD R13, R13, 0x580 ;  /* 0x000005800d0d7836 */ /* 0x000fca0000000000 */
[----:B0-----:R-:W-:-:S07]  /*0fc0*/  LEA R17, R14, R13, 0x18 ;  /* 0x0000000d0e117211 */ /* 0x001fce00078ec0ff */
.L_x_7429:
        /* <DEDUP_REMOVED lines=10> */
.L_x_7428:
[----:B------:R-:W-:Y:S05]  /*1070*/  BSYNC.RECONVERGENT B0 ;  /* 0x0000000000007941 */ /* 0x000fea0003800200 */
.L_x_7427:
[----:B------:R-:W4:Y:S08]  /*1080*/  S2UR UR9, SR_CgaCtaId ;  /* 0x00000000000979c3 */ /* 0x000f300000008800 */
[----:B------:R-:W-:Y:S01]  /*1090*/  BAR.SYNC.DEFER_BLOCKING 0x0 ;  /* 0x0000000000007b1d */ /* 0x000fe20000010000 */
[----:B------:R-:W-:-:S05]  /*10a0*/  IMAD.SHL.U32 R12, R0, 0x8, RZ ;  /* 0x00000008000c7824 */ /* 0x000fca00078e00ff */
[----:B------:R-:W-:Y:S01]  /*10b0*/  UMOV UR7, 0x400 ;  /* 0x0000040000077882 */ /* 0x000fe20000000000 */
[----:B------:R-:W-:Y:S01]  /*10c0*/  LOP3.LUT R12, R12, 0xf8, RZ, 0xc0, !PT ;  /* 0x000000f80c0c7812 */ /* 0x000fe200078ec0ff */
[----:B------:R-:W-:-:S03]  /*10d0*/  UIADD3 UR8, UPT, UPT, UR7, 0x180, URZ ;  /* 0x0000018007087890 */ /* 0x000fc6000fffe0ff */
[C---:B---3--:R-:W-:Y:S02]  /*10e0*/  LOP3.LUT R13, R12.reuse, 0x7, R0, 0xf8, !PT ;  /* 0x000000070c0d7812 */ /* 0x048fe400078ef800 */
[C---:B012---:R-:W-:Y:S02]  /*10f0*/  LOP3.LUT R14, R12.reuse, R4, RZ, 0xfc, !PT ;  /* 0x000000040c0e7212 */ /* 0x047fe400078efcff */
[C---:B------:R-:W-:Y:S02]  /*1100*/  LOP3.LUT R15, R12.reuse, R5, RZ, 0xfc, !PT ;  /* 0x000000050c0f7212 */ /* 0x040fe400078efcff */
[C---:B------:R-:W-:Y:S02]  /*1110*/  LOP3.LUT R16, R12.reuse, R6, RZ, 0xfc, !PT ;  /* 0x000000060c107212 */ /* 0x040fe400078efcff */
[C---:B------:R-:W-:Y:S02]  /*1120*/  LOP3.LUT R17, R12.reuse, 0x4, R3, 0xf6, !PT ;  /* 0x000000040c117812 */ /* 0x040fe400078ef603 */
[C---:B------:R-:W-:Y:S01]  /*1130*/  LOP3.LUT R21, R12.reuse, R7, RZ, 0xfc, !PT ;  /* 0x000000070c157212 */ /* 0x040fe200078efcff */
[----:B----4-:R-:W-:Y:S01]  /*1140*/  ULEA UR8, UR9, UR8, 0x18 ;  /* 0x0000000809087291 */ /* 0x010fe2000f8ec0ff */
[----:B------:R-:W-:-:S02]  /*1150*/  LOP3.LUT R22, R12, R8, RZ, 0xfc, !PT ;  /* 0x000000080c167212 */ /* 0x000fc400078efcff */
[----:B------:R-:W-:-:S03]  /*1160*/  LOP3.LUT R12, R12, R9, RZ, 0xfc, !PT ;  /* 0x000000090c0c7212 */ /* 0x000fc600078efcff */
        /* <DEDUP_REMOVED lines=8> */
[----:B------:R-:W-:Y:S01]  /*11f0*/  LEA R13, R13, UR8, 0x2 ;  /* 0x000000080d0d7c11 */ /* 0x000fe2000f8e10ff */
[----:B------:R-:W-:Y:S01]  /*1200*/  IMAD.SHL.U32 R12, R0, 0x4, RZ ;  /* 0x00000004000c7824 */ /* 0x000fe200078e00ff */
[----:B------:R-:W-:Y:S01]  /*1210*/  LEA R14, R14, UR8, 0x2 ;  /* 0x000000080e0e7c11 */ /* 0x000fe2000f8e10ff */
[----:B------:R-:W2:Y:S01]  /*1220*/  LDS R18, [R18] ;  /* 0x0000000012127984 */ /* 0x000ea20000000800 */
[----:B------:R-:W-:-:S02]  /*1230*/  UIADD3 UR8, UPT, UPT, UR7, 0x580, URZ ;  /* 0x0000058007087890 */ /* 0x000fc4000fffe0ff */
[----:B------:R-:W-:Y:S01]  /*1240*/  ULEA UR7, UR9, UR7, 0x18 ;  /* 0x0000000709077291 */ /* 0x000fe2000f8ec0ff */
[----:B------:R-:W3:Y:S01]  /*1250*/  LDS R17, [R17] ;  /* 0x0000000011117984 */ /* 0x000ee20000000800 */
[----:B------:R-:W-:-:S03]  /*1260*/  ULEA UR8, UR9, UR8, 0x18 ;  /* 0x0000000809087291 */ /* 0x000fc6000f8ec0ff */
[----:B------:R-:W4:Y:S04]  /*1270*/  LDS R16, [R16] ;  /* 0x0000000010107984 */ /* 0x000f280000000800 */
[----:B------:R-:W0:Y:S04]  /*1280*/  LDS R15, [R15] ;  /* 0x000000000f0f7984 */ /* 0x000e280000000800 */
[----:B------:R5:W0:Y:S04]  /*1290*/  LDS R22, [R13] ;  /* 0x000000000d167984 */ /* 0x000a280000000800 */
[----:B------:R5:W0:Y:S02]  /*12a0*/  LDS R21, [R14] ;  /* 0x000000000e157984 */ /* 0x000a240000000800 */
[----:B-----5:R-:W-:-:S02]  /*12b0*/  LOP3.LUT R13, R12, 0x7c, RZ, 0xc0, !PT ;  /* 0x0000007c0c0d7812 */ /* 0x020fc400078ec0ff */
[----:B------:R-:W-:Y:S02]  /*12c0*/  LEA R12, R3, UR7, 0x2 ;  /* 0x00000007030c7c11 */ /* 0x000fe4000f8e10ff */
[----:B------:R-:W-:-:S07]  /*12d0*/  SHF.R.U32.HI R14, RZ, 0x5, R0 ;  /* 0x00000005ff0e7819 */ /* 0x000fce0000011600 */
.L_x_7431:
[----:B------:R-:W-:Y:S01]  /*12e0*/  IMAD R26, R14, 0x24, R12 ;  /* 0x000000240e1a7824 */ /* 0x000fe200078e020c */
[----:B------:R-:W-:-:S05]  /*12f0*/  UMOV UR7, 0xffffffff ;  /* 0xffffffff00077882 */ /* 0x000fca0000000000 */
[----:B0-----:R-:W0:Y:S01]  /*1300*/  LDS R26, [R26] ;  /* 0x000000001a1a7984 */ /* 0x001e220000000800 */
[----:B------:R-:W-:Y:S05]  /*1310*/  BRA.DIV UR7, `(.L_x_7430) ;  /* 0x0000000607607947 */ /* 0x000fea000b800000 */
[----:B0-----:R-:W0:Y:S04]  /*1320*/  SHFL.IDX PT, R29, R26, R3, 0x181f ;  /* 0x00181f031a1d7589 */ /* 0x001e2800000e0000 */
[----:B------:R-:W5:Y:S04]  /*1330*/  SHFL.IDX PT, R27, R26, R4, 0x181f ;  /* 0x00181f041a1b7589 */ /* 0x000f6800000e0000 */
[----:B------:R-:W1:Y:S04]  /*1340*/  SHFL.IDX PT, R23, R26, R5, 0x181f ;  /* 0x00181f051a177589 */ /* 0x000e6800000e0000 */
[----:B------:R-:W-:Y:S01]  /*1350*/  SHFL.IDX PT, R24, R26, R7, 0x181f ;  /* 0x00181f071a187589 */ /* 0x000fe200000e0000 */
[----:B0-----:R-:W-:-:S04]  /*1360*/  IMAD R28, R22, R29, RZ ;  /* 0x0000001d161c7224 */ /* 0x001fc800078e02ff */
[----:B-----5:R-:W-:Y:S02]  /*1370*/  IMAD R29, R21, R27, R28 ;  /* 0x0000001b151d7224 */ /* 0x020fe400078e021c */
[----:B------:R-:W0:Y:S02]  /*1380*/  SHFL.IDX PT, R27, R26, R6, 0x181f ;  /* 0x00181f061a1b7589 */ /* 0x000e2400000e0000 */
[----:B-1----:R-:W-:Y:S02]  /*1390*/  IMAD R28, R20, R23, R29 ;  /* 0x00000017141c7224 */ /* 0x002fe400078e021d */
[----:B------:R-:W2:Y:S02]  /*13a0*/  SHFL.IDX PT, R23, R26, R10, 0x181f ;  /* 0x00181f0a1a177589 */ /* 0x000ea400000e0000 */
[----:B0-----:R-:W-:Y:S02]  /*13b0*/  IMAD R29, R19, R27, R28 ;  /* 0x0000001b131d7224 */ /* 0x001fe400078e021c */
[----:B------:R-:W-:Y:S02]  /*13c0*/  SHFL.IDX PT, R27, R26, R9, 0x181f ;  /* 0x00181f091a1b7589 */ /* 0x000fe400000e0000 */
[----:B--2---:R-:W-:-:S02]  /*13d0*/  IMAD R28, R18, R23, R29 ;  /* 0x00000017121c7224 */ /* 0x004fc400078e021d */
[----:B------:R-:W4:Y:S02]  /*13e0*/  SHFL.IDX PT, R23, R26, R8, 0x181f ;  /* 0x00181f081a177589 */ /* 0x000f2400000e0000 */
[----:B---3--:R-:W-:-:S04]  /*13f0*/  IMAD R29, R17, R24, R28 ;  /* 0x00000018111d7224 */ /* 0x008fc800078e021c */
[----:B----4-:R-:W-:-:S07]  /*1400*/  IMAD R28, R16, R23, R29 ;  /* 0x00000017101c7224 */ /* 0x010fce00078e021d */
.L_x_7447:
[----:B------:R-:W-:Y:S01]  /*1410*/  LEA R23, R14, R13, 0x7 ;  /* 0x0000000d0e177211 */ /* 0x000fe200078e38ff */
        /* <DEDUP_REMOVED lines=8> */
[----:B------:R-:W1:Y:S01]  /*14a0*/  LDC.64 R12, c[0x0][0x3a0] ;  /* 0x0000e800ff0c7b82 */ /* 0x000e620000000a00 */
[----:B------:R-:W-:Y:S05]  /*14b0*/  WARPSYNC.ALL ;  /* 0x0000000000007948 */ /* 0x000fea0003800000 */
[----:B------:R-:W-:Y:S01]  /*14c0*/  BSSY.RECONVERGENT B0, `(.L_x_7432) ;  /* 0x000001d000007945 */ /* 0x000fe20003800200 */
[----:B0-----:R-:W-:Y:S02]  /*14d0*/  IMAD.SHL.U32 R23, R25, 0x4, RZ ;  /* 0x0000000419177824 */ /* 0x001fe400078e00ff */
[----:B------:R-:W-:Y:S01]  /*14e0*/  IMAD.MOV.U32 R22, RZ, RZ, R0 ;  /* 0x000000ffff167224 */ /* 0x000fe200078e0000 */
[----:B------:R-:W-:Y:S06]  /*14f0*/  BAR.SYNC.DEFER_BLOCKING 0x0 ;  /* 0x0000000000007b1d */ /* 0x000fec0000010000 */
[----:B------:R-:W-:Y:S05]  /*1500*/  @!P0 BRA `(.L_x_7433) ;  /* 0x0000000000608947 */ /* 0x000fea0003800000 */
[----:B------:R-:W0:Y:S01]  /*1510*/  LDS R19, [R11] ;  /* 0x000000000b137984 */ /* 0x000e220000000800 */
[----:B------:R-:W2:Y:S01]  /*1520*/  LDC.64 R14, c[0x0][0x3a0] ;  /* 0x0000e800ff0e7b82 */ /* 0x000ea20000000a00 */
[----:B------:R-:W-:Y:S01]  /*1530*/  USHF.L.U32 UR7, UR6, 0x8, URZ ;  /* 0x0000000806077899 */ /* 0x000fe200080006ff */
[----:B------:R-:W-:Y:S02]  /*1540*/  LOP3.LUT R16, R2, 0x3, RZ, 0xc0, !PT ;  /* 0x0000000302107812 */ /* 0x000fe400078ec0ff */
[----:B------:R-:W-:Y:S02]  /*1550*/  IADD3 R22, PT, PT, R0, UR17, RZ ;  /* 0x0000001100167c10 */ /* 0x000fe4000fffe0ff */
[----:B------:R-:W-:Y:S02]  /*1560*/  ISETP.NE.AND P0, PT, R16, RZ, PT ;  /* 0x000000ff1000720c */ /* 0x000fe40003f05270 */
[----:B------:R-:W-:-:S05]  /*1570*/  LOP3.LUT R17, R0, UR7, RZ, 0xfc, !PT ;  /* 0x0000000700117c12 */ /* 0x000fca000f8efcff */
[----:B--2---:R-:W-:-:S05]  /*1580*/  IMAD.WIDE R14, R17, 0x4, R14 ;  /* 0x00000004110e7825 */ /* 0x004fca00078e020e */
[----:B0-----:R0:W-:Y:S01]  /*1590*/  STG.E desc[UR14][R14.64], R19 ;  /* 0x000000130e007986 */ /* 0x0011e2000c10190e */
[----:B------:R-:W-:Y:S05]  /*15a0*/  @!P0 BRA `(.L_x_7433) ;  /* 0x0000000000388947 */ /* 0x000fea0003800000 */
[----:B------:R-:W-:Y:S01]  /*15b0*/  ISETP.NE.AND P2, PT, R16, 0x1, PT ;  /* 0x000000011000780c */ /* 0x000fe20003f45270 */
[C---:B------:R-:W-:Y:S01]  /*15c0*/  IMAD.IADD R20, R23.reuse, 0x1, R11 ;  /* 0x0000000117147824 */ /* 0x040fe200078e020b */
[----:B0-----:R-:W-:Y:S01]  /*15d0*/  IADD3 R14, P0, PT, R23, R14, RZ ;  /* 0x0000000e170e7210 */ /* 0x001fe20007f1e0ff */
[----:B------:R-:W-:-:S03]  /*15e0*/  VIADD R22, R22, UR17 ;  /* 0x0000001116167c36 */ /* 0x000fc60008000000 */
[----:B------:R-:W0:Y:S01]  /*15f0*/  LDS R19, [R20] ;  /* 0x0000000014137984 */ /* 0x000e220000000800 */
[----:B------:R-:W-:Y:S02]  /*1600*/  IMAD.X R15, RZ, RZ, R15, P0 ;  /* 0x000000ffff0f7224 */ /* 0x000fe400000e060f */
[----:B------:R-:W-:-:S04]  /*1610*/  VIADD R18, R22, UR17 ;  /* 0x0000001116127c36 */ /* 0x000fc80008000000 */
[C---:B------:R-:W-:Y:S01]  /*1620*/  @P2 IMAD.IADD R21, R23.reuse, 0x1, R20 ;  /* 0x0000000117152824 */ /* 0x040fe200078e0214 */
[----:B------:R-:W-:Y:S01]  /*1630*/  @P2 IADD3 R16, P0, PT, R23, R14, RZ ;  /* 0x0000000e17102210 */ /* 0x000fe20007f1e0ff */
[----:B------:R-:W-:-:S03]  /*1640*/  @P2 IMAD.MOV.U32 R22, RZ, RZ, R18 ;  /* 0x000000ffff162224 */ /* 0x000fc600078e0012 */
[----:B------:R-:W-:Y:S01]  /*1650*/  @P2 IADD3.X R17, PT, PT, RZ, R15, RZ, P0, !PT ;  /* 0x0000000fff112210 */ /* 0x000fe200007fe4ff */
[----:B------:R-:W2:Y:S04]  /*1660*/  @P2 LDS R21, [R21] ;  /* 0x0000000015152984 */ /* 0x000ea80000000800 */
[----:B0-----:R3:W-:Y:S04]  /*1670*/  STG.E desc[UR14][R14.64], R19 ;  /* 0x000000130e007986 */ /* 0x0017e8000c10190e */
[----:B--2---:R3:W-:Y:S02]  /*1680*/  @P2 STG.E desc[UR14][R16.64], R21 ;  /* 0x0000001510002986 */ /* 0x0047e4000c10190e */
.L_x_7433:
[----:B------:R-:W-:Y:S05]  /*1690*/  BSYNC.RECONVERGENT B0 ;  /* 0x0000000000007941 */ /* 0x000fea0003800200 */
.L_x_7432:
[----:B------:R-:W-:Y:S04]  /*16a0*/  BSSY.RECONVERGENT B0, `(.L_x_7434) ;  /* 0x000001a000007945 */ /* 0x000fe80003800200 */
[----:B------:R-:W-:Y:S05]  /*16b0*/  @!P1 BRA `(.L_x_7435) ;  /* 0x0000000000609947 */ /* 0x000fea0003800000 */
.L_x_7436:
[----:B0-23--:R-:W-:Y:S01]  /*16c0*/  LEA R14, R22, UR8, 0x2 ;  /* 0x00000008160e7c11 */ /* 0x00dfe2000f8e10ff */
[----:B------:R-:W-:-:S03]  /*16d0*/  IMAD.U32 R21, RZ, RZ, UR6 ;  /* 0x00000006ff157e24 */ /* 0x000fc6000f8e00ff */
[----:B------:R-:W-:Y:S01]  /*16e0*/  IADD3 R16, PT, PT, R23, R14, RZ ;  /* 0x0000000e17107210 */ /* 0x000fe20007ffe0ff */
[----:B------:R0:W2:Y:S01]  /*16f0*/  LDS R27, [R14] ;  /* 0x000000000e1b7984 */ /* 0x0000a20000000800 */
[----:B------:R-:W-:Y:S01]  /*1700*/  LEA R21, R21, R22, 0x8 ;  /* 0x0000001615157211 */ /* 0x000fe200078e40ff */
[C---:B------:R-:W-:Y:S02]  /*1710*/  IMAD.IADD R22, R23.reuse, 0x1, R22 ;  /* 0x0000000117167824 */ /* 0x040fe400078e0216 */
[----:B------:R-:W-:Y:S01]  /*1720*/  IMAD.IADD R24, R23, 0x1, R16 ;  /* 0x0000000117187824 */ /* 0x000fe200078e0210 */
[----:B------:R3:W4:Y:S01]  /*1730*/  LDS R25, [R16] ;  /* 0x0000000010197984 */ /* 0x0007220000000800 */
[----:B-1----:R-:W-:-:S03]  /*1740*/  IMAD.WIDE R20, R21, 0x4, R12 ;  /* 0x0000000415147825 */ /* 0x002fc600078e020c */
[----:B------:R-:W1:Y:S01]  /*1750*/  LDS R29, [R24] ;  /* 0x00000000181d7984 */ /* 0x000e620000000800 */
[C---:B------:R-:W-:Y:S01]  /*1760*/  IMAD.IADD R26, R23.reuse, 0x1, R24 ;  /* 0x00000001171a7824 */ /* 0x040fe200078e0218 */
[----:B------:R-:W-:-:S05]  /*1770*/  IADD3 R18, P0, PT, R23, R20, RZ ;  /* 0x0000001417127210 */ /* 0x000fca0007f1e0ff */
[----:B------:R-:W5:Y:S01]  /*1780*/  LDS R26, [R26] ;  /* 0x000000001a1a7984 */ /* 0x000f620000000800 */
[----:B------:R-:W-:Y:S01]  /*1790*/  IMAD.X R19, RZ, RZ, R21, P0 ;  /* 0x000000ffff137224 */ /* 0x000fe200000e0615 */
[----:B0-----:R-:W-:-:S05]  /*17a0*/  IADD3 R14, P0, PT, R23, R18, RZ ;  /* 0x00000012170e7210 */ /* 0x001fca0007f1e0ff */
[----:B------:R-:W-:Y:S01]  /*17b0*/  IMAD.X R15, RZ, RZ, R19, P0 ;  /* 0x000000ffff0f7224 */ /* 0x000fe200000e0613 */
[----:B---3--:R-:W-:-:S04]  /*17c0*/  IADD3 R16, P0, PT, R23, R14, RZ ;  /* 0x0000000e17107210 */ /* 0x008fc80007f1e0ff */
[----:B------:R-:W-:Y:S02]  /*17d0*/  IADD3.X R17, PT, PT, RZ, R15, RZ, P0, !PT ;  /* 0x0000000fff117210 */ /* 0x000fe400007fe4ff */
[----:B------:R-:W-:Y:S01]  /*17e0*/  ISETP.GE.U32.AND P0, PT, R22, 0x100, PT ;  /* 0x000001001600780c */ /* 0x000fe20003f06070 */
[----:B--2---:R2:W-:Y:S04]  /*17f0*/  STG.E desc[UR14][R20.64], R27 ;  /* 0x0000001b14007986 */ /* 0x0045e8000c10190e */
[----:B----4-:R2:W-:Y:S04]  /*1800*/  STG.E desc[UR14][R18.64], R25 ;  /* 0x0000001912007986 */ /* 0x0105e8000c10190e */
[----:B-1----:R2:W-:Y:S04]  /*1810*/  STG.E desc[UR14][R14.64], R29 ;  /* 0x0000001d0e007986 */ /* 0x0025e8000c10190e */
[----:B-----5:R2:W-:Y:S01]  /*1820*/  STG.E desc[UR14][R16.64], R26 ;  /* 0x0000001a10007986 */ /* 0x0205e2000c10190e */
[----:B------:R-:W-:Y:S05]  /*1830*/  @!P0 BRA `(.L_x_7436) ;  /* 0xfffffffc00a08947 */ /* 0x000fea000383ffff */
.L_x_7435:
[----:B------:R-:W-:Y:S05]  /*1840*/  BSYNC.RECONVERGENT B0 ;  /* 0x0000000000007941 */ /* 0x000fea0003800200 */
.L_x_7434:
[----:B------:R-:W-:Y:S02]  /*1850*/  UIADD3 UR6, UPT, UPT, UR16, UR6, URZ ;  /* 0x0000000610067290 */ /* 0x000fe4000fffe0ff */
[----:B------:R-:W-:-:S04]  /*1860*/  USHF.L.U32 UR7, UR16, 0x2, URZ ;  /* 0x0000000210077899 */ /* 0x000fc800080006ff */
[----:B------:R-:W-:-:S09]  /*1870*/  UISETP.GE.U32.AND UP0, UPT, UR6, UR7, UPT ;  /* 0x000000070600728c */ /* 0x000fd2000bf06070 */
[----:B------:R-:W-:Y:S05]  /*1880*/  BRA.U !UP0, `(.L_x_7437) ;  /* 0xfffffff108507547 */ /* 0x000fea000b83ffff */
[----:B------:R-:W-:Y:S05]  /*1890*/  EXIT ;  /* 0x000000000000794d */ /* 0x000fea0003800000 */
.L_x_7430:
[----:B------:R-:W-:Y:S01]  /*18a0*/  HFMA2 R24, -RZ, RZ, 0, 0.0020122528076171875 ;  /* 0x0000181fff187431 */ /* 0x000fe200000001ff */
[----:B------:R-:W-:Y:S01]  /*18b0*/  BSSY B0, `(.L_x_7438) ;  /* 0x0000006000007945 */ /* 0x000fe20003800000 */
[----:B------:R-:W-:Y:S02]  /*18c0*/  IMAD.MOV.U32 R25, RZ, RZ, R3 ;  /* 0x000000ffff197224 */ /* 0x000fe400078e0003 */
[----:B------:R-:W-:-:S07]  /*18d0*/  IMAD.MOV.U32 R23, RZ, RZ, -0x1 ;  /* 0xffffffffff177424 */ /* 0x000fce00078e00ff */
[----:B01234-:R-:W-:Y:S05]  /*18e0*/  WARPSYNC.COLLECTIVE R23, `(.L_x_7439) ;  /* 0x0000000017087348 */ /* 0x01ffea0003c00000 */
[----:B0-----:R0:W0:Y:S02]  /*18f0*/  SHFL.IDX P2, R27, R26, R25, R24 ;  /* 0x000000191a1b7389 */ /* 0x0010240000040018 */
[----:B01234-:R-:W-:Y:S05]  /*1900*/  ENDCOLLECTIVE ;  /* 0x000000000000791b */ /* 0x01ffea0003800000 */
.L_x_7439:
[----:B------:R-:W-:Y:S05]  /*1910*/  BSYNC B0 ;  /* 0x0000000000007941 */ /* 0x000fea0003800000 */
.L_x_7438:
[----:B------:R-:W-:Y:S01]  /*1920*/  MOV R25, R4 ;  /* 0x0000000400197202 */ /* 0x000fe20000000f00 */
[----:B------:R-:W-:Y:S02]  /*1930*/  IMAD.MOV.U32 R24, RZ, RZ, 0x181f ;  /* 0x0000181fff187424 */ /* 0x000fe400078e00ff */
[----:B------:R-:W-:Y:S02]  /*1940*/  IMAD.MOV.U32 R23, RZ, RZ, -0x1 ;  /* 0xffffffffff177424 */ /* 0x000fe400078e00ff */
[----:B------:R-:W-:-:S07]  /*1950*/  IMAD.MOV.U32 R29, RZ, RZ, R27 ;  /* 0x000000ffff1d7224 */ /* 0x000fce00078e001b */
[----:B------:R-:W-:Y:S05]  /*1960*/  WARPSYNC.COLLECTIVE R23, `(.L_x_7440) ;  /* 0x0000000017087348 */ /* 0x000fea0003c00000 */
[----:B------:R0:W1:Y:S02]  /*1970*/  SHFL.IDX P2, R27, R26, R25, R24 ;  /* 0x000000191a1b7389 */ /* 0x0000640000040018 */
[----:B01----:R-:W-:Y:S05]  /*1980*/  ENDCOLLECTIVE ;  /* 0x000000000000791b */ /* 0x003fea0003800000 */
.L_x_7440:
[----:B------:R-:W-:Y:S01]  /*1990*/  IMAD R28, R22, R29, RZ ;  /* 0x0000001d161c7224 */ /* 0x000fe200078e02ff */
[----:B------:R-:W-:-:S03]  /*19a0*/  MOV R25, R5 ;  /* 0x0000000500197202 */ /* 0x000fc60000000f00 */
[----:B------:R-:W-:-:S07]  /*19b0*/  IMAD R29, R21, R27, R28 ;  /* 0x0000001b151d7224 */ /* 0x000fce00078e021c */
[----:B------:R-:W-:Y:S05]  /*19c0*/  WARPSYNC.COLLECTIVE R23, `(.L_x_7441) ;  /* 0x0000000017087348 */ /* 0x000fea0003c00000 */
[----:B------:R0:W1:Y:S02]  /*19d0*/  SHFL.IDX P2, R27, R26, R25, R24 ;  /* 0x000000191a1b7389 */ /* 0x0000640000040018 */
[----:B01----:R-:W-:Y:S05]  /*19e0*/  ENDCOLLECTIVE ;  /* 0x000000000000791b */ /* 0x003fea0003800000 */
.L_x_7441:
[----:B------:R-:W-:Y:S02]  /*19f0*/  IMAD.MOV.U32 R25, RZ, RZ, R6 ;  /* 0x000000ffff197224 */ /* 0x000fe400078e0006 */
[----:B------:R-:W-:-:S04]  /*1a00*/  IMAD.MOV.U32 R23, RZ, RZ, R27 ;  /* 0x000000ffff177224 */ /* 0x000fc800078e001b */
[----:B------:R-:W-:Y:S01]  /*1a10*/  IMAD R28, R20, R23, R29 ;  /* 0x00000017141c7224 */ /* 0x000fe200078e021d */
[----:B------:R-:W-:-:S07]  /*1a20*/  MOV R23, 0xffffffff ;  /* 0xffffffff00177802 */ /* 0x000fce0000000f00 */
[----:B------:R-:W-:Y:S05]  /*1a30*/  WARPSYNC.COLLECTIVE R23, `(.L_x_7442) ;  /* 0x0000000017087348 */ /* 0x000fea0003c00000 */
[----:B------:R0:W1:Y:S02]  /*1a40*/  SHFL.IDX P2, R27, R26, R25, R24 ;  /* 0x000000191a1b7389 */ /* 0x0000640000040018 */
[----:B01----:R-:W-:Y:S05]  /*1a50*/  ENDCOLLECTIVE ;  /* 0x000000000000791b */ /* 0x003fea0003800000 */
.L_x_7442:
[----:B------:R-:W-:Y:S02]  /*1a60*/  IMAD.MOV.U32 R25, RZ, RZ, R10 ;  /* 0x000000ffff197224 */ /* 0x000fe400078e000a */
[----:B------:R-:W-:-:S07]  /*1a70*/  IMAD R29, R19, R27, R28 ;  /* 0x0000001b131d7224 */ /* 0x000fce00078e021c */
[----:B------:R-:W-:Y:S05]  /*1a80*/  WARPSYNC.COLLECTIVE R23, `(.L_x_7443) ;  /* 0x0000000017087348 */ /* 0x000fea0003c00000 */
[----:B------:R0:W1:Y:S02]  /*1a90*/  SHFL.IDX P2, R27, R26, R25, R24 ;  /* 0x000000191a1b7389 */ /* 0x0000640000040018 */
[----:B01----:R-:W-:Y:S05]  /*1aa0*/  ENDCOLLECTIVE ;  /* 0x000000000000791b */ /* 0x003fea0003800000 */
.L_x_7443:
[----:B------:R-:W-:Y:S01]  /*1ab0*/  MOV R25, R7 ;  /* 0x0000000700197202 */ /* 0x000fe20000000f00 */
[----:B------:R-:W-:-:S04]  /*1ac0*/  IMAD.MOV.U32 R23, RZ, RZ, R27 ;  /* 0x000000ffff177224 */ /* 0x000fc800078e001b */
[----:B------:R-:W-:Y:S02]  /*1ad0*/  IMAD R28, R18, R23, R29 ;  /* 0x00000017121c7224 */ /* 0x000fe400078e021d */
[----:B------:R-:W-:-:S07]  /*1ae0*/  IMAD.MOV.U32 R23, RZ, RZ, -0x1 ;  /* 0xffffffffff177424 */ /* 0x000fce00078e00ff */
[----:B------:R-:W-:Y:S05]  /*1af0*/  WARPSYNC.COLLECTIVE R23, `(.L_x_7444) ;  /* 0x0000000017087348 */ /* 0x000fea0003c00000 */
[----:B------:R0:W1:Y:S02]  /*1b00*/  SHFL.IDX P2, R27, R26, R25, R24 ;  /* 0x000000191a1b7389 */ /* 0x0000640000040018 */
[----:B01----:R-:W-:Y:S05]  /*1b10*/  ENDCOLLECTIVE ;  /* 0x000000000000791b */ /* 0x003fea0003800000 */
.L_x_7444:
[----:B------:R-:W-:Y:S01]  /*1b20*/  MOV R25, R8 ;  /* 0x0000000800197202 */ /* 0x000fe20000000f00 */
[----:B------:R-:W-:-:S04]  /*1b30*/  IMAD.MOV.U32 R24, RZ, RZ, R27 ;  /* 0x000000ffff187224 */ /* 0x000fc800078e001b */
[----:B------:R-:W-:Y:S02]  /*1b40*/  IMAD R29, R17, R24, R28 ;  /* 0x00000018111d7224 */ /* 0x000fe400078e021c */
[----:B------:R-:W-:-:S07]  /*1b50*/  IMAD.MOV.U32 R24, RZ, RZ, 0x181f ;  /* 0x0000181fff187424 */ /* 0x000fce00078e00ff */
[----:B------:R-:W-:Y:S05]  /*1b60*/  WARPSYNC.COLLECTIVE R23, `(.L_x_7445) ;  /* 0x0000000017087348 */ /* 0x000fea0003c00000 */
[----:B------:R0:W1:Y:S02]  /*1b70*/  SHFL.IDX P2, R27, R26, R25, R24 ;  /* 0x000000191a1b7389 */ /* 0x0000640000040018 */
[----:B01----:R-:W-:Y:S05]  /*1b80*/  ENDCOLLECTIVE ;  /* 0x000000000000791b */ /* 0x003fea0003800000 */
.L_x_7445:
[----:B------:R-:W-:Y:S01]  /*1b90*/  MOV R25, R9 ;  /* 0x0000000900197202 */ /* 0x000fe20000000f00 */
[----:B------:R-:W-:-:S04]  /*1ba0*/  IMAD.MOV.U32 R23, RZ, RZ, R27 ;  /* 0x000000ffff177224 */ /* 0x000fc800078e001b */
[----:B------:R-:W-:Y:S02]  /*1bb0*/  IMAD R28, R16, R23, R29 ;  /* 0x00000017101c7224 */ /* 0x000fe400078e021d */
[----:B------:R-:W-:-:S07]  /*1bc0*/  IMAD.MOV.U32 R23, RZ, RZ, -0x1 ;  /* 0xffffffffff177424 */ /* 0x000fce00078e00ff */
[----:B------:R-:W-:Y:S05]  /*1bd0*/  WARPSYNC.COLLECTIVE R23, `(.L_x_7446) ;  /* 0x0000000017087348 */ /* 0x000fea0003c00000 */
[----:B------:R0:W1:Y:S02]  /*1be0*/  SHFL.IDX P2, R27, R26, R25, R24 ;  /* 0x000000191a1b7389 */ /* 0x0000640000040018 */
[----:B01----:R-:W-:Y:S05]  /*1bf0*/  ENDCOLLECTIVE ;  /* 0x000000000000791b */ /* 0x003fea0003800000 */
.L_x_7446:
[----:B------:R-:W-:Y:S05]  /*1c00*/  BRA `(.L_x_7447) ;  /* 0xfffffff800007947 */ /* 0x000fea000383ffff */
.L_x_7448:
        /* <DEDUP_REMOVED lines=15> */
.L_x_58281:


//--------------------- .text._Z9cuda_gemmIiLi256ELi4ELi1ELi256ELi8ELi8ELi32ELi1ELi0EEviiiPT_S1_S1_ii --------------------------
	.section	.text._Z9cuda_gemmIiLi256ELi4ELi1ELi256ELi8ELi8ELi32ELi1ELi0EEviiiPT_S1_S1_ii,"ax",@progbits
	.align	128
        .global         _Z9cuda_gemmIiLi256ELi4ELi1ELi256ELi8ELi8ELi32ELi1ELi0EEviiiPT_S1_S1_ii
        .type           _Z9cuda_gemmIiLi256ELi4ELi1ELi256ELi8ELi8ELi32ELi1ELi0EEviiiPT_S1_S1_ii,@function
        .size           _Z9cuda_gemmIiLi256ELi4ELi1ELi256ELi8ELi8ELi32ELi1ELi0EEviiiPT_S1_S1_ii,(.L_x_58282 - _Z9cuda_gemmIiLi256ELi4ELi1ELi256ELi8ELi8ELi32ELi1ELi0EEviiiPT_S1_S1_ii)
        .other          _Z9cuda_gemmIiLi256ELi4ELi1ELi256ELi8ELi8ELi32ELi1ELi0EEviiiPT_S1_S1_ii,@"STO_CUDA_ENTRY STV_DEFAULT"
_Z9cuda_gemmIiLi256ELi4ELi1ELi256ELi8ELi8ELi32ELi1ELi0EEviiiPT_S1_S1_ii:
.text._Z9cuda_gemmIiLi256ELi4ELi1ELi256ELi8ELi8ELi32ELi1ELi0EEviiiPT_S1_S1_ii:
        /* <DEDUP_REMOVED lines=37> */
.L_x_7451:
        /* <DEDUP_REMOVED lines=25> */
.L_x_7450:
[----:B------:R-:W-:Y:S05]  /*03e0*/  BSYNC.RECONVERGENT B0 ;  /* 0x0000000000007941 */ /* 0x000fea0003800200 */
.L_x_7449:
[----:B------:R-:W-:Y:S01]  /*03f0*/  R2UR UR7, R0 ;  /* 0x00000000000772ca */ /* 0x000fe200000e0000 */
[----:B------:R-:W-:Y:S01]  /*0400*/  UMOV UR4, URZ ;  /* 0x000000ff00047c82 */ /* 0x000fe20008000000 */
[----:B------:R-:W-:Y:S01]  /*0410*/  USHF.R.U32.HI UR13, URZ, 0x4, UR25 ;  /* 0x00000004ff0d7899 */ /* 0x000fe20008011619 */
[----:B------:R-:W1:Y:S01]  /*0420*/  S2R R17, SR_TID.X ;  /* 0x0000000000117919 */ /* 0x000e620000002100 */
[----:B------:R-:W-:Y:S01]  /*0430*/  UISETP.GE.AND UP2, UPT, UR25, 0x10, UPT ;  /* 0x000000101900788c */ /* 0x000fe2000bf46270 */
[----:B------:R-:W2:Y:S01]  /*0440*/  S2UR UR10, SR_CTAID.Y ;  /* 0x00000000000a79c3 */ /* 0x000ea20000002600 */
[----:B------:R-:W3:Y:S02]  /*0450*/  LDCU UR11, c[0x0][0x360] ;  /* 0x00006c00ff0b77ac */ /* 0x000ee40008000800 */
[----:B------:R-:W-:-:S05]  /*0460*/  USEL UR20, UR13, 0x1, UP2 ;  /* 0x000000010d147887 */ /* 0x000fca0009000000 */
[----:B------:R-:W4:Y:S08]  /*0470*/  I2F.RP R0, UR7 ;  /* 0x0000000700007d06 */ /* 0x000f300008209400 */
[----:B0-----:R-:W0:Y:S08]  /*0480*/  I2F.U32.RP R4, UR20 ;  /* 0x0000001400047d06 */ /* 0x001e300008209000 */
[----:B----4-:R-:W4:Y:S08]  /*0490*/  MUFU.RCP R0, R0 ;  /* 0x0000000000007308 */ /* 0x010f300000001000 */
[----:B0-----:R-:W-:Y:S01]  /*04a0*/  MUFU.RCP R4, R4 ;  /* 0x0000000400047308 */ /* 0x001fe20000001000 */
[----:B----4-:R-:W-:-:S07]  /*04b0*/  VIADD R2, R0, 0xffffffe ;  /* 0x0ffffffe00027836 */ /* 0x010fce0000000000 */
        /* <DEDUP_REMOVED lines=23> */
[----:B------:R-:W-:Y:S01]  /*0630*/  IADD3 R5, PT, PT, RZ, -UR7, RZ ;  /* 0x80000007ff057c10 */ /* 0x000fe2000fffe0ff */
[----:B------:R-:W-:Y:S02]  /*0640*/  UISETP.NE.U32.AND UP0, UPT, UR7, URZ, UPT ;  /* 0x000000ff0700728c */ /* 0x000fe4000bf05070 */
[----:B------:R-:W0:Y:S04]  /*0650*/  I2F.U32.RP R0, UR7 ;  /* 0x0000000700007d06 */ /* 0x000e280008209000 */
[----:B------:R-:W-:-:S04]  /*0660*/  PLOP3.LUT P3, PT, PT, PT, UP0, 0x80, 0x8 ;  /* 0x000000000008781c */ /* 0x000fc80003f6f008 */
[----:B0-----:R-:W0:Y:S02]  /*0670*/  MUFU.RCP R0, R0 ;  /* 0x0000000000007308 */ /* 0x001e240000001000 */
[----:B0-----:R-:W-:-:S06]  /*0680*/  VIADD R2, R0, 0xffffffe ;  /* 0x0ffffffe00027836 */ /* 0x001fcc0000000000 */
[----:B------:R0:W4:Y:S02]  /*0690*/  F2I.FTZ.U32.TRUNC.NTZ R3, R2 ;  /* 0x0000000200037305 */ /* 0x000124000021f000 */
[----:B0-----:R-:W-:Y:S02]  /*06a0*/  IMAD.MOV.U32 R2, RZ, RZ, RZ ;  /* 0x000000ffff027224 */ /* 0x001fe400078e00ff */
[----:B----4-:R-:W-:-:S04]  /*06b0*/  IMAD R5, R5, R3, RZ ;  /* 0x0000000305057224 */ /* 0x010fc800078e02ff */
[----:B------:R-:W-:Y:S02]  /*06c0*/  IMAD.HI.U32 R3, R3, R5, R2 ;  /* 0x0000000503037227 */ /* 0x000fe400078e0002 */
[----:B------:R-:W0:Y:S03]  /*06d0*/  LDC R5, c[0x0][0x374] ;  /* 0x0000dd00ff057b82 */ /* 0x000e260000000800 */
[C---:B------:R-:W-:Y:S01]  /*06e0*/  R2UR UR4, R3.reuse ;  /* 0x00000000030472ca */ /* 0x040fe200000e0000 */
[----:B-1----:R-:W-:-:S04]  /*06f0*/  IMAD.HI.U32 R0, R3, R17, RZ ;  /* 0x0000001103007227 */ /* 0x002fc800078e00ff */
[----:B------:R-:W-:-:S04]  /*0700*/  IMAD.MOV R2, RZ, RZ, -R0 ;  /* 0x000000ffff027224 */ /* 0x000fc800078e0a00 */
[----:B------:R-:W-:-:S04]  /*0710*/  IMAD R2, R2, UR7, R17 ;  /* 0x0000000702027c24 */ /* 0x000fc8000f8e0211 */
[----:B---3--:R-:W-:Y:S01]  /*0720*/  UIMAD.WIDE.U32 UR4, UR4, UR11, URZ ;  /* 0x0000000b040472a5 */ /* 0x008fe2000f8e00ff */
[----:B------:R-:W-:-:S03]  /*0730*/  ISETP.GE.U32.AND P0, PT, R2, UR7, PT ;  /* 0x0000000702007c0c */ /* 0x000fc6000bf06070 */
[----:B------:R-:W-:-:S04]  /*0740*/  UIADD3 UR4, UPT, UPT, -UR5, URZ, URZ ;  /* 0x000000ff05047290 */ /* 0x000fc8000fffe1ff */
[----:B------:R-:W-:Y:S01]  /*0750*/  UIMAD UR4, UR7, UR4, UR11 ;  /* 0x00000004070472a4 */ /* 0x000fe2000f8e020b */
[----:B0-----:R-:W-:Y:S02]  /*0760*/  IMAD.SHL.U32 R3, R5, 0x4, RZ ;  /* 0x0000000405037824 */ /* 0x001fe400078e00ff */
[----:B------:R-:W-:Y:S01]  /*0770*/  IMAD.U32 R5, RZ, RZ, UR8 ;  /* 0x00000008ff057e24 */ /* 0x000fe2000f8e00ff */
[----:B------:R-:W-:Y:S02]  /*0780*/  UISETP.GE.U32.AND UP1, UPT, UR4, UR7, UPT ;  /* 0x000000070400728c */ /* 0x000fe4000bf26070 */
[----:B--2---:R-:W-:Y:S01]  /*0790*/  ISETP.LE.U32.AND P2, PT, R3, UR10, PT ;  /* 0x0000000a03007c0c */ /* 0x004fe2000bf43070 */
[----:B------:R-:W-:Y:S01]  /*07a0*/  VIADD R3, R4, 0xffffffe ;  /* 0x0ffffffe04037836 */ /* 0x000fe20000000000 */
[----:B------:R-:W-:-:S04]  /*07b0*/  @P0 IADD3 R2, PT, PT, R2, -UR7, RZ ;  /* 0x8000000702020c10 */ /* 0x000fc8000fffe0ff */
[----:B------:R-:W-:Y:S01]  /*07c0*/  ISETP.GE.U32.AND P1, PT, R2, UR7, PT ;  /* 0x0000000702007c0c */ /* 0x000fe2000bf26070 */
[----:B------:R-:W0:Y:S02]  /*07d0*/  F2I.FTZ.U32.TRUNC.NTZ R3, R3 ;  /* 0x0000000300037305 */ /* 0x000e24000021f000 */
[----:B------:R-:W-:Y:S02]  /*07e0*/  @UP1 UIADD3 UR4, UPT, UPT, -UR7, UR4, URZ ;  /* 0x0000000407041290 */ /* 0x000fe4000fffe1ff */
[----:B------:R-:W-:Y:S02]  /*07f0*/  @UP1 UIADD3 UR5, UPT, UPT, UR5, 0x1, URZ ;  /* 0x0000000105051890 */ /* 0x000fe4000fffe0ff */
[----:B------:R-:W-:-:S11]  /*0800*/  UISETP.GE.U32.AND UP2, UPT, UR4, UR7, UPT ;  /* 0x000000070400728c */ /* 0x000fd6000bf46070 */
[----:B------:R-:W-:-:S04]  /*0810*/  @UP2 UIADD3 UR5, UPT, UPT, UR5, 0x1, URZ ;  /* 0x0000000105052890 */ /* 0x000fc8000fffe0ff */
[----:B------:R-:W-:Y:S01]  /*0820*/  USEL UR8, UR8, UR5, !UP0 ;  /* 0x0000000508087287 */ /* 0x000fe2000c000000 */
[----:B0-----:R-:W-:Y:S11]  /*0830*/  @P2 EXIT ;  /* 0x000000000000294d */ /* 0x001ff60003800000 */
[----:B------:R-:W-:Y:S01]  /*0840*/  @P0 VIADD R0, R0, 0x1 ;  /* 0x0000000100000836 */ /* 0x000fe20000000000 */
[----:B------:R-:W0:Y:S01]  /*0850*/  I2F.U32.RP R6, UR11 ;  /* 0x0000000b00067d06 */ /* 0x000e220008209000 */
[----:B------:R-:W-:Y:S01]  /*0860*/  IADD3 R2, PT, PT, RZ, -R3, RZ ;  /* 0x80000003ff027210 */ /* 0x000fe20007ffe0ff */
[----:B------:R-:W1:Y:S01]  /*0870*/  LDCU.64 UR4, c[0x0][0x390] ;  /* 0x00007200ff0477ac */ /* 0x000e620008000a00 */
[----:B------:R-:W-:Y:S01]  /*0880*/  @P1 VIADD R0, R0, 0x1 ;  /* 0x0000000100001836 */ /* 0x000fe20000000000 */
[----:B------:R-:W-:Y:S02]  /*0890*/  IADD3 R36, PT, PT, R17, UR11, RZ ;  /* 0x0000000b11247c10 */ /* 0x000fe4000fffe0ff */
[----:B------:R-:W-:Y:S01]  /*08a0*/  LOP3.LUT R23, RZ, UR20, RZ, 0x33, !PT ;  /* 0x00000014ff177c12 */ /* 0x000fe2000f8e33ff */
[----:B------:R-:W-:Y:S01]  /*08b0*/  UISETP.LT.AND UP0, UPT, UR24, 0x8, UPT ;  /* 0x000000081800788c */ /* 0x000fe2000bf01270 */
[----:B------:R-:W-:Y:S01]  /*08c0*/  SEL R0, R5, R0, !P3 ;  /* 0x0000000005007207 */ /* 0x000fe20005800000 */
[----:B------:R-:W-:Y:S01]  /*08d0*/  IMAD R5, R2, UR20, RZ ;  /* 0x0000001402057c24 */ /* 0x000fe2000f8e02ff */
[----:B------:R-:W-:Y:S01]  /*08e0*/  ISETP.GE.U32.AND P2, PT, R36, 0x100, PT ;  /* 0x000001002400780c */ /* 0x000fe20003f46070 */
[----:B------:R-:W-:Y:S01]  /*08f0*/  IMAD.MOV.U32 R2, RZ, RZ, RZ ;  /* 0x000000ffff027224 */ /* 0x000fe200078e00ff */
[----:B------:R-:W-:Y:S01]  /*0900*/  MOV R15, UR25 ;  /* 0x00000019000f7c02 */ /* 0x000fe20008000f00 */
[----:B------:R-:W-:Y:S01]  /*0910*/  IMAD.MOV R4, RZ, RZ, -R0 ;  /* 0x000000ffff047224 */ /* 0x000fe200078e0a00 */
[----:B------:R-:W-:Y:S01]  /*0920*/  SEL R11, RZ, 0x1, P2 ;  /* 0x00000001ff0b7807 */ /* 0x000fe20001000000 */
[----:B------:R-:W-:Y:S01]  /*0930*/  IMAD.HI.U32 R5, R3, R5, R2 ;  /* 0x0000000503057227 */ /* 0x000fe200078e0002 */
[----:B0-----:R-:W0:Y:S01]  /*0940*/  MUFU.RCP R6, R6 ;  /* 0x0000000600067308 */ /* 0x001e220000001000 */
[----:B------:R-:W-:Y:S01]  /*0950*/  ISETP.NE.U32.AND P2, PT, RZ, UR20, PT ;  /* 0x00000014ff007c0c */ /* 0x000fe2000bf45070 */
[----:B------:R-:W-:Y:S01]  /*0960*/  UMOV UR9, 0xffffff00 ;  /* 0xffffff0000097882 */ /* 0x000fe20000000000 */
[----:B------:R-:W-:Y:S01]  /*0970*/  IMAD R2, R4, UR7, R17 ;  /* 0x0000000704027c24 */ /* 0x000fe2000f8e0211 */
[----:B------:R-:W-:Y:S01]  /*0980*/  IADD3 R30, PT, PT, R36, UR11, RZ ;  /* 0x0000000b241e7c10 */ /* 0x000fe2000fffe0ff */
[----:B-1----:R-:W-:Y:S01]  /*0990*/  UIMAD.WIDE.U32 UR16, UR11, 0x4, UR4 ;  /* 0x000000040b1078a5 */ /* 0x002fe2000f8e0004 */
[----:B------:R-:W-:Y:S01]  /*09a0*/  LOP3.LUT R24, R17, 0x1f, RZ, 0xc0, !PT ;  /* 0x0000001f11187812 */ /* 0x000fe200078ec0ff */
[----:B------:R-:W-:Y:S01]  /*09b0*/  IMAD.HI.U32 R4, R5, R2, RZ ;  /* 0x0000000205047227 */ /* 0x000fe200078e00ff */
[----:B------:R-:W-:-:S02]  /*09c0*/  UIMAD.WIDE.U32 UR18, UR11, 0x8, UR4 ;  /* 0x000000080b1278a5 */ /* 0x000fc4000f8e0004 */
[----:B------:R-:W-:Y:S01]  /*09d0*/  USHF.L.U32 UR21, UR11, 0x2, URZ ;  /* 0x000000020b157899 */ /* 0x000fe200080006ff */
[----:B------:R-:W-:Y:S01]  /*09e0*/  IMAD.HI.U32 R5, R5, R17, RZ ;  /* 0x0000001105057227 */ /* 0x000fe200078e00ff */
[----:B------:R-:W-:Y:S01]  /*09f0*/  IADD3 R7, PT, PT, -R4, RZ, RZ ;  /* 0x000000ff04077210 */ /* 0x000fe20007ffe1ff */
[----:B------:R-:W-:Y:S02]  /*0a00*/  USEL UR22, UR24, 0x8, UP0 ;  /* 0x0000000818167887 */ /* 0x000fe40008000000 */
[----:B------:R-:W-:Y:S01]  /*0a10*/  IMAD.MOV R5, RZ, RZ, -R5 ;  /* 0x000000ffff057224 */ /* 0x000fe200078e0a05 */
[----:B------:R-:W-:Y:S02]  /*0a20*/  UIMAD UR9, UR20, UR9, 0x201f ;  /* 0x0000201f140974a4 */ /* 0x000fe4000f8e0209 */
[----:B------:R-:W-:Y:S01]  /*0a30*/  IMAD R2, R7, UR20, R2 ;  /* 0x0000001407027c24 */ /* 0x000fe2000f8e0202 */
[----:B------:R-:W-:Y:S01]  /*0a40*/  UIMAD.WIDE.U32 UR4, UR11, 0xc, UR4 ;  /* 0x0000000c0b0478a5 */ /* 0x000fe2000f8e0004 */
[----:B0-----:R-:W-:-:S02]  /*0a50*/  VIADD R3, R6, 0xffffffe ;  /* 0x0ffffffe06037836 */ /* 0x001fc40000000000 */
[----:B------:R-:W-:Y:S01]  /*0a60*/  IMAD R6, R5, UR20, R17 ;  /* 0x0000001405067c24 */ /* 0x000fe2000f8e0211 */
[----:B------:R-:W-:Y:S01]  /*0a70*/  ISETP.GE.U32.AND P0, PT, R2, UR20, PT ;  /* 0x0000001402007c0c */ /* 0x000fe2000bf06070 */
[----:B------:R-:W-:Y:S01]  /*0a80*/  VIADD R37, R30, UR11 ;  /* 0x0000000b1e257c36 */ /* 0x000fe20008000000 */
[----:B------:R-:W-:Y:S01]  /*0a90*/  VIMNMX.U32 R5, PT, PT, R36, 0x100, !PT ;  /* 0x0000010024057848 */ /* 0x000fe20007fe0000 */
[----:B------:R-:W0:Y:S01]  /*0aa0*/  F2I.FTZ.U32.TRUNC.NTZ R3, R3 ;  /* 0x0000000300037305 */ /* 0x000e22000021f000 */
[----:B------:R-:W-:Y:S02]  /*0ab0*/  ISETP.GE.U32.AND P3, PT, R6, UR20, PT ;  /* 0x0000001406007c0c */ /* 0x000fe4000bf66070 */
[----:B------:R-:W-:-:S07]  /*0ac0*/  IADD3 R5, PT, PT, R5, -R36, -R11 ;  /* 0x8000002405057210 */ /* 0x000fce0007ffe80b */
[----:B------:R-:W-:Y:S02]  /*0ad0*/  @P0 VIADD R2, R2, -UR20 ;  /* 0x8000001402020c36 */ /* 0x000fe40008000000 */
[----:B------:R-:W-:Y:S02]  /*0ae0*/  @P0 VIADD R4, R4, 0x1 ;  /* 0x0000000104040836 */ /* 0x000fe40000000000 */
[----:B------:R-:W-:Y:S01]  /*0af0*/  @P3 IADD3 R6, PT, PT, R6, -UR20, RZ ;  /* 0x8000001406063c10 */ /* 0x000fe2000fffe0ff */
[----:B0-----:R-:W-:Y:S01]  /*0b00*/  IMAD.MOV R7, RZ, RZ, -R3 ;  /* 0x000000ffff077224 */ /* 0x001fe200078e0a03 */
[----:B------:R-:W-:Y:S01]  /*0b10*/  ISETP.GE.U32.AND P1, PT, R2, UR20, PT ;  /* 0x0000001402007c0c */ /* 0x000fe2000bf26070 */
[----:B------:R-:W-:Y:S01]  /*0b20*/  IMAD.MOV.U32 R2, RZ, RZ, RZ ;  /* 0x000000ffff027224 */ /* 0x000fe200078e00ff */
[----:B------:R-:W-:Y:S01]  /*0b30*/  ISETP.GE.U32.AND P0, PT, R6, UR20, PT ;  /* 0x0000001406007c0c */ /* 0x000fe2000bf06070 */
[----:B------:R-:W-:-:S04]  /*0b40*/  IMAD R7, R7, UR11, RZ ;  /* 0x0000000b07077c24 */ /* 0x000fc8000f8e02ff */
[----:B------:R-:W-:-:S06]  /*0b50*/  IMAD.HI.U32 R2, R3, R7, R2 ;  /* 0x0000000703027227 */ /* 0x000fcc00078e0002 */
[----:B------:R-:W-:Y:S02]  /*0b60*/  @P1 VIADD R4, R4, 0x1 ;  /* 0x0000000104041836 */ /* 0x000fe40000000000 */
[----:B------:R-:W-:-:S03]  /*0b70*/  IMAD.HI.U32 R12, R2, R5, RZ ;  /* 0x00000005020c7227 */ /* 0x000fc600078e00ff */
[----:B------:R-:W-:Y:S01]  /*0b80*/  SEL R2, R23, R4, !P2 ;  /* 0x0000000417027207 */ /* 0x000fe20005000000 */
[----:B------:R-:W-:Y:S02]  /*0b90*/  IMAD.MOV R4, RZ, RZ, -R12 ;  /* 0x000000ffff047224 */ /* 0x000fe400078e0a0c */
[----:B------:R-:W-:Y:S01]  /*0ba0*/  @P0 VIADD R6, R6, -UR20 ;  /* 0x8000001406060c36 */ /* 0x000fe20008000000 */
[----:B------:R-:W-:Y:S01]  /*0bb0*/  LOP3.LUT R3, R2, 0x7, RZ, 0xc0, !PT ;  /* 0x0000000702037812 */ /* 0x000fe200078ec0ff */
[----:B------:R-:W-:-:S03]  /*0bc0*/  IMAD R7, R4, UR11, R5 ;  /* 0x0000000b04077c24 */ /* 0x000fc6000f8e0205 */
[----:B------:R-:W-:Y:S01]  /*0bd0*/  SEL R23, R23, R6, !P2 ;  /* 0x0000000617177207 */ /* 0x000fe20005000000 */
[----:B------:R-:W-:Y:S01]  /*0be0*/  VIADD R4, R3, 0x1 ;  /* 0x0000000103047836 */ /* 0x000fe20000000000 */
[----:B------:R-:W-:Y:S01]  /*0bf0*/  ISETP.GE.U32.AND P0, PT, R7, UR11, PT ;  /* 0x0000000b07007c0c */ /* 0x000fe2000bf06070 */
[C---:B------:R-:W-:Y:S01]  /*0c00*/  VIADD R8, R3.reuse, 0x2 ;  /* 0x0000000203087836 */ /* 0x040fe20000000000 */
[C---:B------:R-:W-:Y:S01]  /*0c10*/  IADD3 R10, PT, PT, R3.reuse, 0x4, RZ ;  /* 0x00000004030a7810 */ /* 0x040fe20007ffe0ff */
[----:B------:R-:W-:Y:S01]  /*0c20*/  VIADD R6, R3, 0x3 ;  /* 0x0000000303067836 */ /* 0x000fe20000000000 */
[----:B------:R-:W-:Y:S01]  /*0c30*/  ISETP.GE.AND P1, PT, R4, UR25, PT ;  /* 0x0000001904007c0c */ /* 0x000fe2000bf26270 */
[----:B------:R-:W-:Y:S01]  /*0c40*/  IMAD.SHL.U32 R23, R23, 0x8, RZ ;  /* 0x0000000817177824 */ /* 0x000fe200078e00ff */
[----:B------:R-:W-:Y:S02]  /*0c50*/  IADD3 R14, PT, PT, R3, 0x7, RZ ;  /* 0x00000007030e7810 */ /* 0x000fe40007ffe0ff */
[----:B------:R-:W-:-:S02]  /*0c60*/  SEL R5, R15, RZ, P1 ;  /* 0x000000ff0f057207 */ /* 0x000fc40000800000 */
[----:B------:R-:W-:Y:S02]  /*0c70*/  ISETP.GE.AND P1, PT, R8, UR25, PT ;  /* 0x0000001908007c0c */ /* 0x000fe4000bf26270 */
[----:B------:R-:W-:Y:S01]  /*0c80*/  ISETP.GE.AND P2, PT, R6, UR25, PT ;  /* 0x0000001906007c0c */ /* 0x000fe2000bf46270 */
[----:B------:R-:W-:Y:S01]  /*0c90*/  IMAD.IADD R4, R4, 0x1, -R5 ;  /* 0x0000000104047824 */ /* 0x000fe200078e0a05 */
[----:B------:R-:W-:Y:S01]  /*0ca0*/  SEL R5, R15, RZ, P1 ;  /* 0x000000ff0f057207 */ /* 0x000fe20000800000 */
[----:B------:R-:W-:Y:S01]  /*0cb0*/  @P0 VIADD R7, R7, -UR11 ;  /* 0x8000000b07070c36 */ /* 0x000fe20008000000 */
[----:B------:R-:W-:Y:S01]  /*0cc0*/  ISETP.GE.AND P1, PT, R10, UR25, PT ;  /* 0x000000190a007c0c */ /* 0x000fe2000bf26270 */
[----:B------:R-:W-:Y:S01]  /*0cd0*/  @P0 VIADD R12, R12, 0x1 ;  /* 0x000000010c0c0836 */ /* 0x000fe20000000000 */
[C---:B------:R-:W-:Y:S01]  /*0ce0*/  SEL R9, R15.reuse, RZ, P2 ;  /* 0x000000ff0f097207 */ /* 0x040fe20001000000 */
[----:B------:R-:W-:Y:S01]  /*0cf0*/  IMAD.IADD R5, R8, 0x1, -R5 ;  /* 0x0000000108057824 */ /* 0x000fe200078e0a05 */
[----:B------:R-:W-:Y:S01]  /*0d00*/  SEL R13, R15, RZ, P1 ;  /* 0x000000ff0f0d7207 */ /* 0x000fe20000800000 */
[----:B------:R-:W-:Y:S01]  /*0d10*/  VIADD R8, R3, 0x5 ;  /* 0x0000000503087836 */ /* 0x000fe20000000000 */
[----:B------:R-:W-:-:S02]  /*0d20*/  ISETP.GE.U32.AND P1, PT, R7, UR11, PT ;  /* 0x0000000b07007c0c */ /* 0x000fc4000bf26070 */
[----:B------:R-:W-:Y:S01]  /*0d30*/  ISETP.NE.U32.AND P2, PT, RZ, UR11, PT ;  /* 0x0000000bff007c0c */ /* 0x000fe2000bf45070 */
[----:B------:R-:W-:Y:S01]  /*0d40*/  IMAD.IADD R7, R10, 0x1, -R13 ;  /* 0x000000010a077824 */ /* 0x000fe200078e0a0d */
[----:B------:R-:W-:Y:S01]  /*0d50*/  ISETP.GE.AND P3, PT, R8, UR25, PT ;  /* 0x0000001908007c0c */ /* 0x000fe2000bf66270 */
[----:B------:R-:W-:Y:S01]  /*0d60*/  VIADD R10, R3, 0x6 ;  /* 0x00000006030a7836 */ /* 0x000fe20000000000 */
[----:B------:R-:W-:Y:S02]  /*0d70*/  IADD3 R6, PT, PT, R6, -R9, RZ ;  /* 0x8000000906067210 */ /* 0x000fe40007ffe0ff */
[C---:B------:R-:W-:Y:S02]  /*0d80*/  SEL R9, R15.reuse, RZ, P3 ;  /* 0x000000ff0f097207 */ /* 0x040fe40001800000 */
[----:B------:R-:W-:Y:S02]  /*0d90*/  ISETP.GE.AND P4, PT, R10, UR25, PT ;  /* 0x000000190a007c0c */ /* 0x000fe4000bf86270 */
[----:B------:R-:W-:Y:S01]  /*0da0*/  ISETP.GE.AND P0, PT, R14, UR25, PT ;  /* 0x000000190e007c0c */ /* 0x000fe2000bf06270 */
[----:B------:R-:W-:Y:S01]  /*0db0*/  @P1 VIADD R12, R12, 0x1 ;  /* 0x000000010c0c1836 */ /* 0x000fe20000000000 */
[----:B------:R-:W-:Y:S01]  /*0dc0*/  SEL R13, R15, RZ, P4 ;  /* 0x000000ff0f0d7207 */ /* 0x000fe20002000000 */
[----:B------:R-:W-:Y:S01]  /*0dd0*/  IMAD.IADD R8, R8, 0x1, -R9 ;  /* 0x0000000108087824 */ /* 0x000fe200078e0a09 */
[----:B------:R-:W-:-:S02]  /*0de0*/  @!P2 LOP3.LUT R12, RZ, UR11, RZ, 0x33, !PT ;  /* 0x0000000bff0cac12 */ /* 0x000fc4000f8e33ff */
[----:B------:R-:W-:Y:S02]  /*0df0*/  IADD3 R9, PT, PT, R10, -R13, RZ ;  /* 0x8000000d0a097210 */ /* 0x000fe40007ffe0ff */
[----:B------:R-:W-:Y:S01]  /*0e00*/  SEL R13, R15, RZ, P0 ;  /* 0x000000ff0f0d7207 */ /* 0x000fe20000000000 */
[----:B------:R-:W-:Y:S01]  /*0e10*/  IMAD.IADD R16, R11, 0x1, R12 ;  /* 0x000000010b107824 */ /* 0x000fe200078e020c */
[----:B------:R-:W-:Y:S01]  /*0e20*/  ISETP.GE.AND P0, PT, R3, UR25, PT ;  /* 0x0000001903007c0c */ /* 0x000fe2000bf06270 */
[----:B------:R-:W-:Y:S02]  /*0e30*/  IMAD R11, RZ, RZ, -UR25 ;  /* 0x80000019ff0b7e24 */ /* 0x000fe4000f8e02ff */
[----:B------:R-:W-:Y:S01]  /*0e40*/  IMAD.IADD R10, R14, 0x1, -R13 ;  /* 0x000000010e0a7824 */ /* 0x000fe200078e0a0d */
[----:B------:R0:W-:Y:S01]  /*0e50*/  STL [R1], R16 ;  /* 0x0000001001007387 */ /* 0x0001e20000100800 */
[----:B------:R-:W-:Y:S02]  /*0e60*/  SEL R12, R15, RZ, P0 ;  /* 0x000000ff0f0c7207 */ /* 0x000fe40000000000 */
[----:B------:R-:W-:-:S02]  /*0e70*/  LEA R11, R11, 0x201f, 0x8 ;  /* 0x0000201f0b0b7811 */ /* 0x000fc400078e40ff */
[----:B------:R-:W-:Y:S01]  /*0e80*/  LOP3.LUT R28, R16, 0x3, RZ, 0xc0, !PT ;  /* 0x00000003101c7812 */ /* 0x000fe200078ec0ff */
[----:B------:R-:W-:-:S07]  /*0e90*/  IMAD.IADD R12, R3, 0x1, -R12 ;  /* 0x00000001030c7824 */ /* 0x000fce00078e0a0c */
.L_x_7555:
[----:B012-4-:R-:W2:Y:S01]  /*0ea0*/  LDL R18, [R1] ;  /* 0x0000000001127983 */ /* 0x017ea20000100800 */
[----:B------:R-:W-:Y:S01]  /*0eb0*/  ISETP.NE.AND P0, PT, R28, 0x3, PT ;  /* 0x000000031c00780c */ /* 0x000fe20003f05270 */
[----:B------:R-:W-:Y:S01]  /*0ec0*/  BSSY.RECONVERGENT B0, `(.L_x_7452) ;  /* 0x0000020000007945 */ /* 0x000fe20003800200 */
[----:B------:R-:W1:Y:S02]  /*0ed0*/  S2R R31, SR_TID.X ;  /* 0x00000000001f7919 */ /* 0x000e640000002100 */
[----:B------:R-:W-:Y:S02]  /*0ee0*/  P2R R29, PR, RZ, 0x1 ;  /* 0x00000001ff1d7803 */ /* 0x000fe40000000000 */
[----:B-1----:R-:W-:Y:S02]  /*0ef0*/  MOV R27, R31 ;  /* 0x0000001f001b7202 */ /* 0x002fe40000000f00 */
[----:B--2---:R-:W-:-:S05]  /*0f00*/  ISETP.GE.U32.AND P5, PT, R18, 0x3, PT ;  /* 0x000000031200780c */ /* 0x004fca0003fa6070 */
[----:B---3--:R-:W-:Y:S08]  /*0f10*/  @!P0 BRA `(.L_x_7453) ;  /* 0x0000000000688947 */ /* 0x008ff00003800000 */
[----:B------:R-:W1:Y:S01]  /*0f20*/  LDC.64 R18, c[0x0][0x390] ;  /* 0x0000e400ff127b82 */ /* 0x000e620000000a00 */
[----:B------:R-:W-:-:S06]  /*0f30*/  USHF.L.U32 UR11, UR10, 0x8, URZ ;  /* 0x000000080a0b7899 */ /* 0x000fcc00080006ff */
[----:B------:R-:W-:-:S05]  /*0f40*/  LOP3.LUT R25, R31, UR11, RZ, 0xfc, !PT ;  /* 0x0000000b1f197c12 */ /* 0x000fca000f8efcff */
[----:B-1----:R-:W-:-:S05]  /*0f50*/  IMAD.WIDE R18, R25, 0x4, R18 ;  /* 0x0000000419127825 */ /* 0x002fca00078e0212 */
[----:B------:R-:W2:Y:S01]  /*0f60*/  LDG.E R26, desc[UR14][R18.64] ;  /* 0x0000000e121a7981 */ /* 0x000ea2000c1e1900 */
[----:B------:R-:W1:Y:S01]  /*0f70*/  S2UR UR12, SR_CgaCtaId ;  /* 0x00000000000c79c3 */ /* 0x000e620000008800 */
[----:B------:R-:W-:Y:S01]  /*0f80*/  UMOV UR11, 0x400 ;  /* 0x00000400000b7882 */ /* 0x000fe20000000000 */
[----:B------:R-:W-:Y:S01]  /*0f90*/  ISETP.NE.AND P0, PT, R28, RZ, PT ;  /* 0x000000ff1c00720c */ /* 0x000fe20003f05270 */
[----:B------:R-:W-:Y:S01]  /*0fa0*/  UIADD3 UR11, UPT, UPT, UR11, 0x180, URZ ;  /* 0x000001800b0b7890 */ /* 0x000fe2000fffe0ff */
[----:B------:R-:W-:-:S03]  /*0fb0*/  IMAD.MOV.U32 R27, RZ, RZ, R36 ;  /* 0x000000ffff1b7224 */ /* 0x000fc600078e0024 */
[----:B-1----:R-:W-:-:S06]  /*0fc0*/  ULEA UR11, UR12, UR11, 0x18 ;  /* 0x0000000b0c0b7291 */ /* 0x002fcc000f8ec0ff */
[----:B------:R-:W-:-:S05]  /*0fd0*/  LEA R25, R31, UR11, 0x2 ;  /* 0x0000000b1f197c11 */ /* 0x000fca000f8e10ff */
[----:B--2---:R1:W-:Y:S01]  /*0fe0*/  STS [R25], R26 ;  /* 0x0000001a19007388 */ /* 0x0043e20000000800 */
[----:B------:R-:W-:Y:S05]  /*0ff0*/  @!P0 BRA `(.L_x_7453) ;  /* 0x0000000000308947 */ /* 0x000fea0003800000 */
[----:B------:R-:W-:Y:S02]  /*1000*/  ISETP.NE.AND P0, PT, R28, 0x1, PT ;  /* 0x000000011c00780c */ /* 0x000fe40003f05270 */
[----:B------:R-:W-:-:S05]  /*1010*/  IADD3 R18, P1, PT, R18, UR21, RZ ;  /* 0x0000001512127c10 */ /* 0x000fca000ff3e0ff */
[----:B------:R-:W-:-:S06]  /*1020*/  IMAD.X R19, RZ, RZ, R19, P1 ;  /* 0x000000ffff137224 */ /* 0x000fcc00008e0613 */
[----:B-1----:R-:W-:Y:S02]  /*1030*/  @P0 IADD3 R26, P1, PT, R18, UR21, RZ ;  /* 0x00000015121a0c10 */ /* 0x002fe4000ff3e0ff */
[----:B------:R-:W2:Y:S03]  /*1040*/  LDG.E R18, desc[UR14][R18.64] ;  /* 0x0000000e12127981 */ /* 0x000ea6000c1e1900 */
[----:B------:R-:W-:-:S05]  /*1050*/  @P0 IMAD.X R27, RZ, RZ, R19, P1 ;  /* 0x000000ffff1b0224 */ /* 0x000fca00008e0613 */
[----:B------:R1:W3:Y:S01]  /*1060*/  @P0 LDG.E R26, desc[UR14][R26.64] ;  /* 0x0000000e1a1a0981 */ /* 0x0002e2000c1e1900 */
[----:B------:R-:W-:Y:S01]  /*1070*/  IADD3 R31, PT, PT, R25, UR21, RZ ;  /* 0x00000015191f7c10 */ /* 0x000fe2000fffe0ff */
[----:B-1----:R-:W-:Y:S02]  /*1080*/  IMAD.MOV.U32 R27, RZ, RZ, R30 ;  /* 0x000000ffff1b7224 */ /* 0x002fe400078e001e */
[----:B------:R-:W-:Y:S01]  /*1090*/  @P0 IMAD.MOV.U32 R27, RZ, RZ, R37 ;  /* 0x000000ffff1b0224 */ /* 0x000fe200078e0025 */
[----:B--2---:R2:W-:Y:S04]  /*10a0*/  STS [R25+UR21], R18 ;  /* 0x0000001219007988 */ /* 0x0045e80008000815 */
[----:B---3--:R2:W-:Y:S02]  /*10b0*/  @P0 STS [R31+UR21], R26 ;  /* 0x0000001a1f000988 */ /* 0x0085e40008000815 */
.L_x_7453:
[----:B------:R-:W-:Y:S05]  /*10c0*/  BSYNC.RECONVERGENT B0 ;  /* 0x0000000000007941 */ /* 0x000fea0003800200 */
.L_x_7452:
[----:B------:R-:W-:Y:S04]  /*10d0*/  BSSY.RECONVERGENT B0, `(.L_x_7454) ;  /* 0x0000024000007945 */ /* 0x000fe80003800200 */
[----:B------:R-:W-:Y:S05]  /*10e0*/  @!P5 BRA `(.L_x_7455) ;  /* 0x000000000088d947 */ /* 0x000fea0003800000 */
[----:B------:R-:W3:Y:S01]  /*10f0*/  S2UR UR12, SR_CgaCtaId ;  /* 0x00000000000c79c3 */ /* 0x000ee20000008800 */
[----:B------:R-:W-:Y:S01]  /*1100*/  UMOV UR11, 0x400 ;  /* 0x00000400000b7882 */ /* 0x000fe20000000000 */
[----:B-12---:R-:W-:Y:S01]  /*1110*/  IMAD.U32 R26, RZ, RZ, UR10 ;  /* 0x0000000aff1a7e24 */ /* 0x006fe2000f8e00ff */
[----:B------:R-:W-:-:S04]  /*1120*/  UIADD3 UR11, UPT, UPT, UR11, 0x180, URZ ;  /* 0x000001800b0b7890 */ /* 0x000fc8000fffe0ff */
[----:B------:R-:W-:Y:S01]  /*1130*/  LEA R26, R26, R27, 0x8 ;  /* 0x0000001b1a1a7211 */ /* 0x000fe200078e40ff */
[----:B---3--:R-:W-:-:S06]  /*1140*/  ULEA UR11, UR12, UR11, 0x18 ;  /* 0x0000000b0c0b7291 */ /* 0x008fcc000f8ec0ff */
[----:B------:R-:W-:-:S07]  /*1150*/  LEA R25, R27, UR11, 0x2 ;  /* 0x0000000b1b197c11 */ /* 0x000fce000f8e10ff */
.L_x_7456:
[----:B------:R-:W1:Y:S02]  /*1160*/  LDC.64 R18, c[0x0][0x390] ;  /* 0x0000e400ff127b82 */ /* 0x000e640000000a00 */
[----:B-1----:R-:W-:-:S05]  /*1170*/  IMAD.WIDE R18, R26, 0x4, R18 ;  /* 0x000000041a127825 */ /* 0x002fca00078e0212 */
[----:B------:R1:W2:Y:S02]  /*1180*/  LDG.E R32, desc[UR14][R18.64] ;  /* 0x0000000e12207981 */ /* 0x0002a4000c1e1900 */
[----:B-1----:R-:W-:Y:S02]  /*1190*/  IMAD.U32 R18, RZ, RZ, UR16 ;  /* 0x00000010ff127e24 */ /* 0x002fe4000f8e00ff */
[----:B------:R-:W-:Y:S02]  /*11a0*/  IMAD.U32 R19, RZ, RZ, UR17 ;  /* 0x00000011ff137e24 */ /* 0x000fe4000f8e00ff */
[----:B------:R-:W-:-:S05]  /*11b0*/  IMAD.WIDE R18, R26, 0x4, R18 ;  /* 0x000000041a127825 */ /* 0x000fca00078e0212 */
[----:B---3--:R1:W3:Y:S02]  /*11c0*/  LDG.E R31, desc[UR14][R18.64] ;  /* 0x0000000e121f7981 */ /* 0x0082e4000c1e1900 */
[----:B-1----:R-:W-:Y:S01]  /*11d0*/  MOV R19, UR19 ;  /* 0x0000001300137c02 */ /* 0x002fe20008000f00 */
[----:B------:R-:W-:-:S04]  /*11e0*/  IMAD.U32 R18, RZ, RZ, UR18 ;  /* 0x00000012ff127e24 */ /* 0x000fc8000f8e00ff */
[----:B------:R-:W-:-:S05]  /*11f0*/  IMAD.WIDE R18, R26, 0x4, R18 ;  /* 0x000000041a127825 */ /* 0x000fca00078e0212 */
[----:B------:R1:W4:Y:S02]  /*1200*/  LDG.E R33, desc[UR14][R18.64] ;  /* 0x0000000e12217981 */ /* 0x000324000c1e1900 */
[----:B-1----:R-:W-:Y:S02]  /*1210*/  IMAD.U32 R18, RZ, RZ, UR4 ;  /* 0x00000004ff127e24 */ /* 0x002fe4000f8e00ff */
[----:B------:R-:W-:Y:S02]  /*1220*/  IMAD.U32 R19, RZ, RZ, UR5 ;  /* 0x00000005ff137e24 */ /* 0x000fe4000f8e00ff */
[----:B------:R-:W-:-:S05]  /*1230*/  IMAD.WIDE R18, R26, 0x4, R18 ;  /* 0x000000041a127825 */ /* 0x000fca00078e0212 */
[----:B------:R-:W5:Y:S01]  /*1240*/  LDG.E R35, desc[UR14][R18.64] ;  /* 0x0000000e12237981 */ /* 0x000f62000c1e1900 */
[----:B------:R-:W-:-:S04]  /*1250*/  IADD3 R27, PT, PT, R27, UR21, RZ ;  /* 0x000000151b1b7c10 */ /* 0x000fc8000fffe0ff */
[----:B------:R-:W-:Y:S01]  /*1260*/  ISETP.GE.U32.AND P0, PT, R27, 0x100, PT ;  /* 0x000001001b00780c */ /* 0x000fe20003f06070 */
[----:B------:R-:W-:Y:S01]  /*1270*/  VIADD R26, R26, UR21 ;  /* 0x000000151a1a7c36 */ /* 0x000fe20008000000 */
[----:B--2---:R1:W-:Y:S02]  /*1280*/  STS [R25], R32 ;  /* 0x0000002019007388 */ /* 0x0043e40000000800 */
[----:B-1----:R-:W1:Y:S02]  /*1290*/  LDC R32, c[0x0][0x360] ;  /* 0x0000d800ff207b82 */ /* 0x002e640000000800 */
[----:B---3--:R-:W-:Y:S01]  /*12a0*/  STS [R25+UR21], R31 ;  /* 0x0000001f19007988 */ /* 0x008fe20008000815 */
[----:B-1----:R-:W-:-:S05]  /*12b0*/  IMAD R34, R32, 0x8, R25 ;  /* 0x0000000820227824 */ /* 0x002fca00078e0219 */
[----:B----4-:R1:W-:Y:S02]  /*12c0*/  STS [R34], R33 ;  /* 0x0000002122007388 */ /* 0x0103e40000000800 */
[----:B-1----:R-:W-:-:S05]  /*12d0*/  IMAD R34, R32, 0xc, R25 ;  /* 0x0000000c20227824 */ /* 0x002fca00078e0219 */
[----:B-----5:R3:W-:Y:S01]  /*12e0*/  STS [R34], R35 ;  /* 0x0000002322007388 */ /* 0x0207e20000000800 */
[----:B------:R-:W-:Y:S01]  /*12f0*/  IMAD R25, R32, 0x10, R25 ;  /* 0x0000001020197824 */ /* 0x000fe200078e0219 */
[----:B------:R-:W-:Y:S06]  /*1300*/  @!P0 BRA `(.L_x_7456) ;  /* 0xfffffffc00948947 */ /* 0x000fec000383ffff */
.L_x_7455:
[----:B------:R-:W-:Y:S05]  /*1310*/  BSYNC.RECONVERGENT B0 ;  /* 0x0000000000007941 */ /* 0x000fea0003800200 */
.L_x_7454:
[----:B------:R-:W2:Y:S01]  /*1320*/  S2R R19, SR_TID.X ;  /* 0x0000000000137919 */ /* 0x000ea20000002100 */
[----:B------:R-:W-:Y:S01]  /*1330*/  ISETP.NE.AND P0, PT, R29, RZ, PT ;  /* 0x000000ff1d00720c */ /* 0x000fe20003f05270 */
[----:B------:R-:W-:Y:S01]  /*1340*/  BSSY.RECONVERGENT B0, `(.L_x_7457) ;  /* 0x0000012000007945 */ /* 0x000fe20003800200 */
[----:B--2---:R-:W-:-:S11]  /*1350*/  IMAD.MOV.U32 R18, RZ, RZ, R19 ;  /* 0x000000ffff127224 */ /* 0x004fd600078e0013 */
[----:B------:R-:W-:Y:S05]  /*1360*/  @!P0 BRA `(.L_x_7458) ;  /* 0x00000000003c8947 */ /* 0x000fea0003800000 */
[----:B------:R-:W2:Y:S01]  /*1370*/  S2UR UR12, SR_CgaCtaId ;  /* 0x00000000000c79c3 */ /* 0x000ea20000008800 */
[----:B------:R-:W-:Y:S01]  /*1380*/  UMOV UR11, 0x400 ;  /* 0x00000400000b7882 */ /* 0x000fe20000000000 */
[----:B------:R-:W-:Y:S01]  /*1390*/  ISETP.NE.AND P0, PT, R28, RZ, PT ;  /* 0x000000ff1c00720c */ /* 0x000fe20003f05270 */
[----:B------:R-:W-:Y:S01]  /*13a0*/  UIADD3 UR11, UPT, UPT, UR11, 0x580, URZ ;  /* 0x000005800b0b7890 */ /* 0x000fe2000fffe0ff */
[----:B------:R-:W-:-:S03]  /*13b0*/  MOV R18, R36 ;  /* 0x0000002400127202 */ /* 0x000fc60000000f00 */
[----:B--2---:R-:W-:-:S06]  /*13c0*/  ULEA UR11, UR12, UR11, 0x18 ;  /* 0x0000000b0c0b7291 */ /* 0x004fcc000f8ec0ff */
[----:B------:R-:W-:-:S05]  /*13d0*/  LEA R19, R19, UR11, 0x2 ;  /* 0x0000000b13137c11 */ /* 0x000fca000f8e10ff */
[----:B------:R2:W-:Y:S01]  /*13e0*/  STS [R19], RZ ;  /* 0x000000ff13007388 */ /* 0x0005e20000000800 */
[----:B------:R-:W-:Y:S05]  /*13f0*/  @!P0 BRA `(.L_x_7458) ;  /* 0x0000000000188947 */ /* 0x000fea0003800000 */
[----:B------:R-:W-:Y:S01]  /*1400*/  ISETP.NE.AND P0, PT, R28, 0x1, PT ;  /* 0x000000011c00780c */ /* 0x000fe20003f05270 */
[----:B-1----:R-:W-:Y:S01]  /*1410*/  VIADD R25, R19, UR21 ;  /* 0x0000001513197c36 */ /* 0x002fe20008000000 */
[----:B------:R4:W-:Y:S01]  /*1420*/  STS [R19+UR21], RZ ;  /* 0x000000ff13007988 */ /* 0x0009e20008000815 */
[----:B------:R-:W-:-:S10]  /*1430*/  IMAD.MOV.U32 R18, RZ, RZ, R30 ;  /* 0x000000ffff127224 */ /* 0x000fd400078e001e */
[----:B------:R4:W-:Y:S01]  /*1440*/  @P0 STS [R25+UR21], RZ ;  /* 0x000000ff19000988 */ /* 0x0009e20008000815 */
[----:B------:R-:W-:-:S07]  /*1450*/  @P0 IMAD.MOV.U32 R18, RZ, RZ, R37 ;  /* 0x000000ffff120224 */ /* 0x000fce00078e0025 */
.L_x_7458:
[----:B------:R-:W-:Y:S05]  /*1460*/  BSYNC.RECONVERGENT B0 ;  /* 0x0000000000007941 */ /* 0x000fea0003800200 */
.L_x_7457:
[----:B------:R-:W-:Y:S04]  /*1470*/  BSSY.RECONVERGENT B0, `(.L_x_7459) ;  /* 0x0000010000007945 */ /* 0x000fe80003800200 */
[----:B------:R-:W-:Y:S05]  /*1480*/  @!P5 BRA `(.L_x_7460) ;  /* 0x000000000038d947 */ /* 0x000fea0003800000 */
[----:B-1----:R-:W1:Y:S01]  /*1490*/  S2R R26, SR_CgaCtaId ;  /* 0x00000000001a7919 */ /* 0x002e620000008800 */
[----:B--2-4-:R-:W-:-:S04]  /*14a0*/  MOV R19, 0x400 ;  /* 0x0000040000137802 */ /* 0x014fc80000000f00 */
[----:B------:R-:W-:-:S04]  /*14b0*/  IADD3 R19, PT, PT, R19, 0x580, RZ ;  /* 0x0000058013137810 */ /* 0x000fc80007ffe0ff */
[----:B-1----:R-:W-:-:S07]  /*14c0*/  LEA R27, R26, R19, 0x18 ;  /* 0x000000131a1b7211 */ /* 0x002fce00078ec0ff */
.L_x_7461:
        /* <DEDUP_REMOVED lines=10> */
.L_x_7460:
[----:B------:R-:W-:Y:S05]  /*1570*/  BSYNC.RECONVERGENT B0 ;  /* 0x0000000000007941 */ /* 0x000fea0003800200 */
.L_x_7459:
[----:B------:R-:W-:Y:S01]  /*1580*/  BAR.SYNC.DEFER_BLOCKING 0x0 ;  /* 0x0000000000007b1d */ /* 0x000fe20000010000 */
[----:B------:R-:W-:-:S09]  /*1590*/  UISETP.GE.AND UP0, UPT, UR6, 0x1, UPT ;  /* 0x000000010600788c */ /* 0x000fd2000bf06270 */
[----:B------:R-:W-:Y:S05]  /*15a0*/  BRA.U !UP0, `(.L_x_7462) ;  /* 0x0000002108e47547 */ /* 0x000fea000b800000 */
[----:B------:R-:W-:-:S09]  /*15b0*/  UISETP.NE.AND UP0, UPT, UR20, 0x1, UPT ;  /* 0x000000011400788c */ /* 0x000fd2000bf05270 */
[----:B------:R-:W-:Y:S05]  /*15c0*/  BRA.U UP0, `(.L_x_7463) ;  /* 0x0000000900dc7547 */ /* 0x000fea000b800000 */
[----:B------:R-:W-:Y:S01]  /*15d0*/  BSSY B1, `(.L_x_7464) ;  /* 0x00000b5000017945 */ /* 0x000fe20003800000 */
[----:B-1----:R-:W-:-:S07]  /*15e0*/  IMAD.MOV.U32 R26, RZ, RZ, RZ ;  /* 0x000000ffff1a7224 */ /* 0x002fce00078e00ff */
.L_x_7492:
[----:B-1----:R-:W1:Y:S01]  /*15f0*/  LDC R32, c[0x0][0x3ac] ;  /* 0x0000eb00ff207b82 */ /* 0x002e620000000800 */
[----:B----4-:R-:W-:Y:S02]  /*1600*/  IMAD.IADD R25, R2, 0x1, R26 ;  /* 0x0000000102197824 */ /* 0x010fe400078e021a */
[----:B------:R-:W-:Y:S01]  /*1610*/  VIADD R26, R26, UR7 ;  /* 0x000000071a1a7c36 */ /* 0x000fe20008000000 */
[C---:B-1----:R-:W-:Y:S01]  /*1620*/  ISETP.GE.AND P4, PT, R32.reuse, 0x1, PT ;  /* 0x000000012000780c */ /* 0x042fe20003f86270 */
[----:B--2---:R-:W-:Y:S01]  /*1630*/  IMAD R18, R25, R32, R23 ;  /* 0x0000002019127224 */ /* 0x004fe200078e0217 */
[C---:B------:R-:W-:Y:S02]  /*1640*/  ISETP.GE.AND P3, PT, R32.reuse, 0x2, PT ;  /* 0x000000022000780c */ /* 0x040fe40003f66270 */
[C---:B------:R-:W-:Y:S02]  /*1650*/  ISETP.GE.AND P2, PT, R32.reuse, 0x3, PT ;  /* 0x000000032000780c */ /* 0x040fe40003f46270 */
[----:B------:R-:W-:-:S02]  /*1660*/  ISETP.GE.AND P1, PT, R32, 0x4, PT ;  /* 0x000000042000780c */ /* 0x000fc40003f26270 */
[----:B------:R-:W-:-:S05]  /*1670*/  ISETP.GE.AND P0, PT, R32, 0x5, PT ;  /* 0x000000052000780c */ /* 0x000fca0003f06270 */
[----:B0-----:R-:W-:Y:S08]  /*1680*/  @!P4 BRA `(.L_x_7465) ;  /* 0x00000000001cc947 */ /* 0x001ff00003800000 */
[----:B------:R-:W1:Y:S01]  /*1690*/  S2UR UR12, SR_CgaCtaId ;  /* 0x00000000000c79c3 */ /* 0x000e620000008800 */
[----:B------:R-:W-:Y:S01]  /*16a0*/  UMOV UR11, 0x400 ;  /* 0x00000400000b7882 */ /* 0x000fe20000000000 */
[----:B------:R-:W-:Y:S01]  /*16b0*/  IADD3 R14, PT, PT, R3, R18, RZ ;  /* 0x00000012030e7210 */ /* 0x000fe20007ffe0ff */
[----:B------:R-:W-:-:S04]  /*16c0*/  UIADD3 UR11, UPT, UPT, UR11, 0x180, URZ ;  /* 0x000001800b0b7890 */ /* 0x000fc8000fffe0ff */
[----:B-1----:R-:W-:-:S06]  /*16d0*/  ULEA UR11, UR12, UR11, 0x18 ;  /* 0x0000000b0c0b7291 */ /* 0x002fcc000f8ec0ff */
[----:B------:R-:W-:-:S06]  /*16e0*/  LEA R14, R14, UR11, 0x2 ;  /* 0x0000000b0e0e7c11 */ /* 0x000fcc000f8e10ff */
[----:B------:R-:W1:Y:S02]  /*16f0*/  LDS R14, [R14] ;  /* 0x000000000e0e7984 */ /* 0x000e640000000800 */
.L_x_7465:
[----:B------:R-:W-:Y:S05]  /*1700*/  @!P3 BRA `(.L_x_7466) ;  /* 0x000000000024b947 */ /* 0x000fea0003800000 */
[----:B------:R-:W4:Y:S01]  /*1710*/  S2UR UR12, SR_CgaCtaId ;  /* 0x00000000000c79c3 */ /* 0x000f220000008800 */
[----:B------:R-:W-:Y:S01]  /*1720*/  VIADD R15, R2, 0x1 ;  /* 0x00000001020f7836 */ /* 0x000fe20000000000 */
[----:B------:R-:W-:Y:S02]  /*1730*/  UMOV UR11, 0x400 ;  /* 0x00000400000b7882 */ /* 0x000fe40000000000 */
[----:B------:R-:W-:Y:S02]  /*1740*/  UIADD3 UR11, UPT, UPT, UR11, 0x180, URZ ;  /* 0x000001800b0b7890 */ /* 0x000fe4000fffe0ff */
[----:B------:R-:W-:-:S05]  /*1750*/  LOP3.LUT R15, R15, 0x7, RZ, 0xc0, !PT ;  /* 0x000000070f0f7812 */ /* 0x000fca00078ec0ff */
[----:B------:R-:W-:Y:S01]  /*1760*/  IMAD.IADD R15, R18, 0x1, R15 ;  /* 0x00000001120f7824 */ /* 0x000fe200078e020f */
[----:B----4-:R-:W-:-:S06]  /*1770*/  ULEA UR11, UR12, UR11, 0x18 ;  /* 0x0000000b0c0b7291 */ /* 0x010fcc000f8ec0ff */
[----:B------:R-:W-:-:S06]  /*1780*/  LEA R15, R15, UR11, 0x2 ;  /* 0x0000000b0f0f7c11 */ /* 0x000fcc000f8e10ff */
[----:B------:R-:W4:Y:S02]  /*1790*/  LDS R15, [R15] ;  /* 0x000000000f0f7984 */ /* 0x000f240000000800 */
.L_x_7466:
[----:B------:R-:W-:Y:S05]  /*17a0*/  @!P2 BRA `(.L_x_7467) ;  /* 0x000000000024a947 */ /* 0x000fea0003800000 */
[----:B------:R-:W5:Y:S01]  /*17b0*/  S2UR UR12, SR_CgaCtaId ;  /* 0x00000000000c79c3 */ /* 0x000f620000008800 */
[----:B0-----:R-:W-:Y:S01]  /*17c0*/  VIADD R16, R2, 0x2 ;  /* 0x0000000202107836 */ /* 0x001fe20000000000 */
[----:B------:R-:W-:Y:S02]  /*17d0*/  UMOV UR11, 0x400 ;  /* 0x00000400000b7882 */ /* 0x000fe40000000000 */
[----:B------:R-:W-:Y:S02]  /*17e0*/  UIADD3 UR11, UPT, UPT, UR11, 0x180, URZ ;  /* 0x000001800b0b7890 */ /* 0x000fe4000fffe0ff */
[----:B--2---:R-:W-:-:S04]  /*17f0*/  LOP3.LUT R19, R16, 0x7, RZ, 0xc0, !PT ;  /* 0x0000000710137812 */ /* 0x004fc800078ec0ff */
[----:B------:R-:W-:Y:S01]  /*1800*/  IADD3 R19, PT, PT, R18, R19, RZ ;  /* 0x0000001312137210 */ /* 0x000fe20007ffe0ff */
[----:B-----5:R-:W-:-:S06]  /*1810*/  ULEA UR11, UR12, UR11, 0x18 ;  /* 0x0000000b0c0b7291 */ /* 0x020fcc000f8ec0ff */
[----:B------:R-:W-:-:S05]  /*1820*/  LEA R19, R19, UR11, 0x2 ;  /* 0x0000000b13137c11 */ /* 0x000fca000f8e10ff */
[----:B------:R0:W2:Y:S02]  /*1830*/  LDS R16, [R19] ;  /* 0x0000000013107984 */ /* 0x0000a40000000800 */
.L_x_7467:
        /* <DEDUP_REMOVED lines=10> */
.L_x_7468:
[----:B------:R-:W-:Y:S01]  /*18e0*/  ISETP.GE.AND P6, PT, R32, 0x6, PT ;  /* 0x000000062000780c */ /* 0x000fe20003fc6270 */
[----:B------:R-:W-:-:S12]  /*18f0*/  @!P0 BRA `(.L_x_7469) ;  /* 0x0000000000208947 */ /* 0x000fd80003800000 */
[----:B------:R-:W5:Y:S01]  /*1900*/  S2UR UR12, SR_CgaCtaId ;  /* 0x00000000000c79c3 */ /* 0x000f620000008800 */
[----:B------:R-:W-:Y:S01]  /*1910*/  UMOV UR11, 0x400 ;  /* 0x00000400000b7882 */ /* 0x000fe20000000000 */
[----:B0-2---:R-:W-:Y:S01]  /*1920*/  LOP3.LUT R19, R3, 0x4, RZ, 0x3c, !PT ;  /* 0x0000000403137812 */ /* 0x005fe200078e3cff */
[----:B------:R-:W-:-:S04]  /*1930*/  UIADD3 UR11, UPT, UPT, UR11, 0x180, URZ ;  /* 0x000001800b0b7890 */ /* 0x000fc8000fffe0ff */
[----:B------:R-:W-:Y:S01]  /*1940*/  IMAD.IADD R19, R18, 0x1, R19 ;  /* 0x0000000112137824 */ /* 0x000fe200078e0213 */
[----:B-----5:R-:W-:-:S06]  /*1950*/  ULEA UR11, UR12, UR11, 0x18 ;  /* 0x0000000b0c0b7291 */ /* 0x020fcc000f8ec0ff */
[----:B------:R-:W-:-:S05]  /*1960*/  LEA R19, R19, UR11, 0x2 ;  /* 0x0000000b13137c11 */ /* 0x000fca000f8e10ff */
[----:B------:R0:W2:Y:S02]  /*1970*/  LDS R20, [R19] ;  /* 0x0000000013147984 */ /* 0x0000a40000000800 */
.L_x_7469:
[----:B------:R-:W-:Y:S01]  /*1980*/  ISETP.GE.AND P0, PT, R32, 0x7, PT ;  /* 0x000000072000780c */ /* 0x000fe20003f06270 */
[----:B------:R-:W-:-:S12]  /*1990*/  @!P6 BRA `(.L_x_7470) ;  /* 0x000000000024e947 */ /* 0x000fd80003800000 */
[----:B------:R-:W5:Y:S01]  /*19a0*/  S2UR UR12, SR_CgaCtaId ;  /* 0x00000000000c79c3 */ /* 0x000f620000008800 */
[----:B0-2---:R-:W-:Y:S01]  /*19b0*/  IADD3 R19, PT, PT, R2, 0x5, RZ ;  /* 0x0000000502137810 */ /* 0x005fe20007ffe0ff */
[----:B------:R-:W-:Y:S02]  /*19c0*/  UMOV UR11, 0x400 ;  /* 0x00000400000b7882 */ /* 0x000fe40000000000 */
[----:B------:R-:W-:Y:S01]  /*19d0*/  UIADD3 UR11, UPT, UPT, UR11, 0x180, URZ ;  /* 0x000001800b0b7890 */ /* 0x000fe2000fffe0ff */
[----:B------:R-:W-:-:S05]  /*19e0*/  LOP3.LUT R19, R19, 0x7, RZ, 0xc0, !PT ;  /* 0x0000000713137812 */ /* 0x000fca00078ec0ff */
[----:B------:R-:W-:Y:S01]  /*19f0*/  IMAD.IADD R19, R18, 0x1, R19 ;  /* 0x0000000112137824 */ /* 0x000fe200078e0213 */
[----:B-----5:R-:W-:-:S06]  /*1a00*/  ULEA UR11, UR12, UR11, 0x18 ;  /* 0x0000000b0c0b7291 */ /* 0x020fcc000f8ec0ff */
[----:B------:R-:W-:-:S05]  /*1a10*/  LEA R19, R19, UR11, 0x2 ;  /* 0x0000000b13137c11 */ /* 0x000fca000f8e10ff */
[----:B------:R0:W2:Y:S02]  /*1a20*/  LDS R21, [R19] ;  /* 0x0000000013157984 */ /* 0x0000a40000000800 */
.L_x_7470:
[----:B------:R-:W-:Y:S01]  /*1a30*/  ISETP.GE.AND P6, PT, R32, 0x8, PT ;  /* 0x000000082000780c */ /* 0x000fe20003fc6270 */
[----:B------:R-:W-:-:S12]  /*1a40*/  @!P0 BRA `(.L_x_7471) ;  /* 0x0000000000248947 */ /* 0x000fd80003800000 */
[----:B------:R-:W5:Y:S01]  /*1a50*/  S2UR UR12, SR_CgaCtaId ;  /* 0x00000000000c79c3 */ /* 0x000f620000008800 */
[----:B0-2---:R-:W-:Y:S01]  /*1a60*/  VIADD R19, R2, 0x6 ;  /* 0x0000000602137836 */ /* 0x005fe20000000000 */
[----:B------:R-:W-:Y:S02]  /*1a70*/  UMOV UR11, 0x400 ;  /* 0x00000400000b7882 */ /* 0x000fe40000000000 */
[----:B------:R-:W-:Y:S02]  /*1a80*/  UIADD3 UR11, UPT, UPT, UR11, 0x180, URZ ;  /* 0x000001800b0b7890 */ /* 0x000fe4000fffe0ff */
[----:B------:R-:W-:-:S05]  /*1a90*/  LOP3.LUT R19, R19, 0x7, RZ, 0xc0, !PT ;  /* 0x0000000713137812 */ /* 0x000fca00078ec0ff */
[----:B------:R-:W-:Y:S01]  /*1aa0*/  IMAD.IADD R19, R18, 0x1, R19 ;  /* 0x0000000112137824 */ /* 0x000fe200078e0213 */
[----:B-----5:R-:W-:-:S06]  /*1ab0*/  ULEA UR11, UR12, UR11, 0x18 ;  /* 0x0000000b0c0b7291 */ /* 0x020fcc000f8ec0ff */
[----:B------:R-:W-:-:S05]  /*1ac0*/  LEA R19, R19, UR11, 0x2 ;  /* 0x0000000b13137c11 */ /* 0x000fca000f8e10ff */
[----:B------:R0:W2:Y:S02]  /*1ad0*/  LDS R22, [R19] ;  /* 0x0000000013167984 */ /* 0x0000a40000000800 */
.L_x_7471:
        /* <DEDUP_REMOVED lines=10> */
.L_x_7472:
[----:B------:R-:W-:Y:S01]  /*1b80*/  ISETP.GE.AND P0, PT, R0, UR22, PT ;  /* 0x0000001600007c0c */ /* 0x000fe2000bf06270 */
[----:B------:R-:W-:Y:S01]  /*1b90*/  BSSY B0, `(.L_x_7473) ;  /* 0x0000057000007945 */ /* 0x000fe20003800000 */
[----:B------:R-:W-:-:S11]  /*1ba0*/  ISETP.GE.AND P6, PT, R26, UR6, PT ;  /* 0x000000061a007c0c */ /* 0x000fd6000bfc6270 */
[----:B------:R-:W-:Y:S05]  /*1bb0*/  @P0 BRA `(.L_x_7474) ;  /* 0x0000000400500947 */ /* 0x000fea0003800000 */
[----:B------:R-:W-:Y:S02]  /*1bc0*/  IABS R27, R32 ;  /* 0x00000020001b7213 */ /* 0x000fe40000000000 */
[----:B---3--:R-:W-:Y:S02]  /*1bd0*/  IABS R34, R24 ;  /* 0x0000001800227213 */ /* 0x008fe40000000000 */
[----:B------:R-:W3:Y:S08]  /*1be0*/  I2F.RP R31, R27 ;  /* 0x0000001b001f7306 */ /* 0x000ef00000209400 */
[----:B---3--:R-:W0:Y:S02]  /*1bf0*/  MUFU.RCP R31, R31 ;  /* 0x0000001f001f7308 */ /* 0x008e240000001000 */
[----:B0-2---:R-:W-:-:S02]  /*1c00*/  VIADD R19, R31, 0xffffffe ;  /* 0x0ffffffe1f137836 */ /* 0x005fc40000000000 */
[----:B------:R-:W-:-:S04]  /*1c10*/  IMAD.MOV.U32 R31, RZ, RZ, R0 ;  /* 0x000000ffff1f7224 */ /* 0x000fc800078e0000 */
[----:B------:R-:W0:Y:S02]  /*1c20*/  F2I.FTZ.U32.TRUNC.NTZ R19, R19 ;  /* 0x0000001300137305 */ /* 0x000e24000021f000 */
[----:B0-----:R-:W-:-:S04]  /*1c30*/  IMAD.MOV R18, RZ, RZ, -R19 ;  /* 0x000000ffff127224 */ /* 0x001fc800078e0a13 */
        /* <DEDUP_REMOVED lines=16> */
[----:B------:R-:W0:Y:S02]  /*1d40*/  S2R R32, SR_CgaCtaId ;  /* 0x0000000000207919 */ /* 0x000e240000008800 */
[C---:B0-----:R-:W-:Y:S02]  /*1d50*/  LEA R19, R32.reuse, R19, 0x18 ;  /* 0x0000001320137211 */ /* 0x041fe400078ec0ff */
[----:B------:R-:W-:-:S03]  /*1d60*/  LEA R33, R32, R33, 0x18 ;  /* 0x0000002120217211 */ /* 0x000fc600078ec0ff */
[----:B------:R-:W-:-:S07]  /*1d70*/  IMAD R32, R18, 0x4, R19 ;  /* 0x0000000412207824 */ /* 0x000fce00078e0213 */
.L_x_7491:
[----:B0-----:R-:W-:Y:S01]  /*1d80*/  IMAD R27, R31, 0x24, R32 ;  /* 0x000000241f1b7824 */ /* 0x001fe200078e0220 */
[----:B------:R-:W-:-:S05]  /*1d90*/  MOV R34, RZ ;  /* 0x000000ff00227202 */ /* 0x000fca0000000f00 */
[----:B------:R-:W0:Y:S01]  /*1da0*/  LDS R27, [R27] ;  /* 0x000000001b1b7984 */ /* 0x000e220000000800 */
[----:B--2---:R-:W-:Y:S05]  /*1db0*/  @!P4 BRA `(.L_x_7475) ;  /* 0x000000000010c947 */ /* 0x004fea0003800000 */
[----:B------:R-:W-:-:S03]  /*1dc0*/  UMOV UR11, 0xffffffff ;  /* 0xffffffff000b7882 */ /* 0x000fc60000000000 */
[----:B------:R-:W-:Y:S05]  /*1dd0*/  BRA.DIV UR11, `(.L_x_7476) ;  /* 0x0000001e0bf87947 */ /* 0x000fea000b800000 */
[----:B0-----:R0:W2:Y:S02]  /*1de0*/  SHFL.IDX PT, R18, R27, R12, R11 ;  /* 0x0000000c1b127389 */ /* 0x0010a400000e000b */
.L_x_7558:
[----:B-12---:R-:W-:-:S07]  /*1df0*/  IMAD R34, R14, R18, RZ ;  /* 0x000000120e227224 */ /* 0x006fce00078e02ff */
.L_x_7475:
[----:B------:R-:W-:Y:S05]  /*1e00*/  @!P3 BRA `(.L_x_7477) ;  /* 0x000000000010b947 */ /* 0x000fea0003800000 */
[----:B------:R-:W-:-:S03]  /*1e10*/  UMOV UR11, 0xffffffff ;  /* 0xffffffff000b7882 */ /* 0x000fc60000000000 */
[----:B------:R-:W-:Y:S05]  /*1e20*/  BRA.DIV UR11, `(.L_x_7478) ;  /* 0x000000220b047947 */ /* 0x000fea000b800000 */
[----:B0-----:R0:W2:Y:S02]  /*1e30*/  SHFL.IDX PT, R18, R27, R4, R11 ;  /* 0x000000041b127389 */ /* 0x0010a400000e000b */
.L_x_7561:
[----:B--2-4-:R-:W-:-:S07]  /*1e40*/  IMAD R34, R15, R18, R34 ;  /* 0x000000120f227224 */ /* 0x014fce00078e0222 */
.L_x_7477:
[----:B------:R-:W-:Y:S05]  /*1e50*/  @!P2 BRA `(.L_x_7479) ;  /* 0x000000000010a947 */ /* 0x000fea0003800000 */
[----:B------:R-:W-:-:S03]  /*1e60*/  UMOV UR11, 0xffffffff ;  /* 0xffffffff000b7882 */ /* 0x000fc60000000000 */
[----:B------:R-:W-:Y:S05]  /*1e70*/  BRA.DIV UR11, `(.L_x_7480) ;  /* 0x000000220b107947 */ /* 0x000fea000b800000 */
[----:B0-----:R0:W2:Y:S02]  /*1e80*/  SHFL.IDX PT, R18, R27, R5, R11 ;  /* 0x000000051b127389 */ /* 0x0010a400000e000b */
.L_x_7564:
[----:B--2---:R-:W-:-:S07]  /*1e90*/  IMAD R34, R16, R18, R34 ;  /* 0x0000001210227224 */ /* 0x004fce00078e0222 */
.L_x_7479:
[----:B------:R-:W-:Y:S05]  /*1ea0*/  @!P1 BRA `(.L_x_7481) ;  /* 0x0000000000109947 */ /* 0x000fea0003800000 */
[----:B------:R-:W-:-:S03]  /*1eb0*/  UMOV UR11, 0xffffffff ;  /* 0xffffffff000b7882 */ /* 0x000fc60000000000 */
[----:B------:R-:W-:Y:S05]  /*1ec0*/  BRA.DIV UR11, `(.L_x_7482) ;  /* 0x000000220b1c7947 */ /* 0x000fea000b800000 */
[----:B0-----:R0:W2:Y:S02]  /*1ed0*/  SHFL.IDX PT, R18, R27, R6, R11 ;  /* 0x000000061b127389 */ /* 0x0010a400000e000b */
.L_x_7567:
[----:B--2---:R-:W-:-:S07]  /*1ee0*/  IMAD R34, R17, R18, R34 ;  /* 0x0000001211227224 */ /* 0x004fce00078e0222 */
.L_x_7481:
[----:B------:R-:W2:Y:S02]  /*1ef0*/  LDC R35, c[0x0][0x3ac] ;  /* 0x0000eb00ff237b82 */ /* 0x000ea40000000800 */
[----:B--2---:R-:W-:-:S13]  /*1f00*/  ISETP.GE.AND P0, PT, R35, 0x5, PT ;  /* 0x000000052300780c */ /* 0x004fda0003f06270 */
[----:B------:R-:W-:Y:S05]  /*1f10*/  @!P0 BRA `(.L_x_7483) ;  /* 0x0000000000108947 */ /* 0x000fea0003800000 */
[----:B------:R-:W-:-:S03]  /*1f20*/  UMOV UR11, 0xffffffff ;  /* 0xffffffff000b7882 */ /* 0x000fc60000000000 */
[----:B------:R-:W-:Y:S05]  /*1f30*/  BRA.DIV UR11, `(.L_x_7484) ;  /* 0x000000220b207947 */ /* 0x000fea000b800000 */
[----:B0-----:R0:W2:Y:S02]  /*1f40*/  SHFL.IDX PT, R18, R27, R7, R11 ;  /* 0x000000071b127389 */ /* 0x0010a400000e000b */
.L_x_7570:
[----:B--2---:R-:W-:-:S07]  /*1f50*/  IMAD R34, R20, R18, R34 ;  /* 0x0000001214227224 */ /* 0x004fce00078e0222 */
.L_x_7483:
[----:B------:R-:W-:-:S13]  /*1f60*/  ISETP.GE.AND P0, PT, R35, 0x6, PT ;  /* 0x000000062300780c */ /* 0x000fda0003f06270 */
[----:B------:R-:W-:Y:S05]  /*1f70*/  @!P0 BRA `(.L_x_7485) ;  /* 0x0000000000108947 */ /* 0x000fea0003800000 */
[----:B------:R-:W-:-:S03]  /*1f80*/  UMOV UR11, 0xffffffff ;  /* 0xffffffff000b7882 */ /* 0x000fc60000000000 */
[----:B------:R-:W-:Y:S05]  /*1f90*/  BRA.DIV UR11, `(.L_x_7486) ;  /* 0x000000220b287947 */ /* 0x000fea000b800000 */
[----:B0-----:R0:W2:Y:S02]  /*1fa0*/  SHFL.IDX PT, R18, R27, R8, R11 ;  /* 0x000000081b127389 */ /* 0x0010a400000e000b */
.L_x_7573:
[----:B--2---:R-:W-:-:S07]  /*1fb0*/  IMAD R34, R21, R18, R34 ;  /* 0x0000001215227224 */ /* 0x004fce00078e0222 */
.L_x_7485:
[----:B------:R-:W-:-:S13]  /*1fc0*/  ISETP.GE.AND P0, PT, R35, 0x7, PT ;  /* 0x000000072300780c */ /* 0x000fda0003f06270 */
[----:B------:R-:W-:Y:S05]  /*1fd0*/  @!P0 BRA `(.L_x_7487) ;  /* 0x0000000000108947 */ /* 0x000fea0003800000 */
[----:B------:R-:W-:-:S03]  /*1fe0*/  UMOV UR11, 0xffffffff ;  /* 0xffffffff000b7882 */ /* 0x000fc60000000000 */
[----:B------:R-:W-:Y:S05]  /*1ff0*/  BRA.DIV UR11, `(.L_x_7488) ;  /* 0x000000220b307947 */ /* 0x000fea000b800000 */
[----:B0-----:R0:W2:Y:S02]  /*2000*/  SHFL.IDX PT, R18, R27, R9, R11 ;  /* 0x000000091b127389 */ /* 0x0010a400000e000b */
.L_x_7576:
[----:B--2---:R-:W-:-:S07]  /*2010*/  IMAD R34, R22, R18, R34 ;  /* 0x0000001216227224 */ /* 0x004fce00078e0222 */
.L_x_7487:
[----:B------:R-:W-:-:S13]  /*2020*/  ISETP.GE.AND P0, PT, R35, 0x8, PT ;  /* 0x000000082300780c */ /* 0x000fda0003f06270 */
[----:B------:R-:W-:Y:S05]  /*2030*/  @!P0 BRA `(.L_x_7489) ;  /* 0x0000000000108947 */ /* 0x000fea0003800000 */
[----:B------:R-:W-:-:S03]  /*2040*/  UMOV UR11, 0xffffffff ;  /* 0xffffffff000b7882 */ /* 0x000fc60000000000 */
[----:B------:R-:W-:Y:S05]  /*2050*/  BRA.DIV UR11, `(.L_x_7490) ;  /* 0x000000220b387947 */ /* 0x000fea000b800000 */
[----:B0-----:R0:W2:Y:S02]  /*2060*/  SHFL.IDX PT, R18, R27, R10, R11 ;  /* 0x0000000a1b127389 */ /* 0x0010a400000e000b */
.L_x_7579:
[----:B--2---:R-:W-:-:S07]  /*2070*/  IMAD R34, R13, R18, R34 ;  /* 0x000000120d227224 */ /* 0x004fce00078e0222 */
.L_x_7489:
        /* <DEDUP_REMOVED lines=8> */
.L_x_7474:
[----:B------:R-:W-:Y:S05]  /*2100*/  BSYNC B0 ;  /* 0x0000000000007941 */ /* 0x000fea0003800000 */
.L_x_7473:
[----:B------:R-:W-:Y:S05]  /*2110*/  @!P6 BRA `(.L_x_7492) ;  /* 0xfffffff40034e947 */ /* 0x000fea000383ffff */
[----:B------:R-:W-:Y:S05]  /*2120*/  BSYNC B1 ;  /* 0x0000000000017941 */ /* 0x000fea0003800000 */
.L_x_7464:
[----:B------:R-:W-:Y:S05]  /*2130*/  BRA `(.L_x_7462) ;  /* 0x0000001800007947 */ /* 0x000fea0003800000 */
.L_x_7463:
[----:B------:R-:W5:Y:S02]  /*2140*/  LDCU UR11, c[0x0][0x3ac] ;  /* 0x00007580ff0b77ac */ /* 0x000f640008000800 */
[----:B-----5:R-:W-:-:S09]  /*2150*/  UISETP.GT.U32.AND UP0, UPT, UR11, 0x1f, UPT ;  /* 0x0000001f0b00788c */ /* 0x020fd2000bf04070 */
[----:B------:R-:W-:Y:S05]  /*2160*/  BRA.U UP0, `(.L_x_7493) ;  /* 0x0000000900bc7547 */ /* 0x000fea000b800000 */
[----:B-1----:R-:W-:-:S07]  /*2170*/  HFMA2 R26, -RZ, RZ, 0, 0 ;  /* 0x00000000ff1a7431 */ /* 0x002fce00000001ff */
.L_x_7521:
[----:B-1----:R-:W1:Y:S01]  /*2180*/  LDC R32, c[0x0][0x3ac] ;  /* 0x0000eb00ff207b82 */ /* 0x002e620000000800 */
[----:B----4-:R-:W-:Y:S02]  /*2190*/  IMAD.IADD R25, R2, 0x1, R26 ;  /* 0x0000000102197824 */ /* 0x010fe400078e021a */
[----:B------:R-:W-:Y:S01]  /*21a0*/  VIADD R26, R26, UR7 ;  /* 0x000000071a1a7c36 */ /* 0x000fe20008000000 */
[C---:B-1----:R-:W-:Y:S01]  /*21b0*/  ISETP.NE.AND P4, PT, R32.reuse, RZ, PT ;  /* 0x000000ff2000720c */ /* 0x042fe20003f85270 */
[----:B0-----:R-:W-:Y:S01]  /*21c0*/  IMAD R18, R25, R32, R23 ;  /* 0x0000002019127224 */ /* 0x001fe200078e0217 */
[C---:B------:R-:W-:Y:S02]  /*21d0*/  ISETP.GE.AND P3, PT, R32.reuse, 0x2, PT ;  /* 0x000000022000780c */ /* 0x040fe40003f66270 */
[C---:B------:R-:W-:Y:S02]  /*21e0*/  ISETP.GE.AND P2, PT, R32.reuse, 0x3, PT ;  /* 0x000000032000780c */ /* 0x040fe40003f46270 */
[----:B------:R-:W-:-:S02]  /*21f0*/  ISETP.GE.AND P1, PT, R32, 0x4, PT ;  /* 0x000000042000780c */ /* 0x000fc40003f26270 */
[----:B------:R-:W-:-:S05]  /*2200*/  ISETP.GE.AND P0, PT, R32, 0x5, PT ;  /* 0x000000052000780c */ /* 0x000fca0003f06270 */
[----:B--2---:R-:W-:Y:S08]  /*2210*/  @!P4 BRA `(.L_x_7494) ;  /* 0x00000000001cc947 */ /* 0x004ff00003800000 */
[----:B------:R-:W1:Y:S01]  /*2220*/  S2UR UR12, SR_CgaCtaId ;  /* 0x00000000000c79c3 */ /* 0x000e620000008800 */
[----:B------:R-:W-:Y:S01]  /*2230*/  UMOV UR11, 0x400 ;  /* 0x00000400000b7882 */ /* 0x000fe20000000000 */
[----:B------:R-:W-:Y:S01]  /*2240*/  IMAD.IADD R14, R3, 0x1, R18 ;  /* 0x00000001030e7824 */ /* 0x000fe200078e0212 */
[----:B------:R-:W-:-:S04]  /*2250*/  UIADD3 UR11, UPT, UPT, UR11, 0x180, URZ ;  /* 0x000001800b0b7890 */ /* 0x000fc8000fffe0ff */
[----:B-1----:R-:W-:-:S06]  /*2260*/  ULEA UR11, UR12, UR11, 0x18 ;  /* 0x0000000b0c0b7291 */ /* 0x002fcc000f8ec0ff */
[----:B------:R-:W-:-:S06]  /*2270*/  LEA R14, R14, UR11, 0x2 ;  /* 0x0000000b0e0e7c11 */ /* 0x000fcc000f8e10ff */
[----:B------:R-:W1:Y:S02]  /*2280*/  LDS R14, [R14] ;  /* 0x000000000e0e7984 */ /* 0x000e640000000800 */
.L_x_7494:
[----:B------:R-:W-:Y:S05]  /*2290*/  @!P3 BRA `(.L_x_7495) ;  /* 0x000000000024b947 */ /* 0x000fea0003800000 */
[----:B------:R-:W4:Y:S01]  /*22a0*/  S2UR UR12, SR_CgaCtaId ;  /* 0x00000000000c79c3 */ /* 0x000f220000008800 */
[----:B------:R-:W-:Y:S01]  /*22b0*/  IADD3 R15, PT, PT, R2, 0x1, RZ ;  /* 0x00000001020f7810 */ /* 0x000fe20007ffe0ff */
[----:B------:R-:W-:Y:S02]  /*22c0*/  UMOV UR11, 0x400 ;  /* 0x00000400000b7882 */ /* 0x000fe40000000000 */
[----:B------:R-:W-:Y:S01]  /*22d0*/  UIADD3 UR11, UPT, UPT, UR11, 0x180, URZ ;  /* 0x000001800b0b7890 */ /* 0x000fe2000fffe0ff */
[----:B------:R-:W-:-:S05]  /*22e0*/  LOP3.LUT R15, R15, 0x7, RZ, 0xc0, !PT ;  /* 0x000000070f0f7812 */ /* 0x000fca00078ec0ff */
[----:B------:R-:W-:Y:S01]  /*22f0*/  IMAD.IADD R15, R15, 0x1, R18 ;  /* 0x000000010f0f7824 */ /* 0x000fe200078e0212 */
[----:B----4-:R-:W-:-:S06]  /*2300*/  ULEA UR11, UR12, UR11, 0x18 ;  /* 0x0000000b0c0b7291 */ /* 0x010fcc000f8ec0ff */
[----:B------:R-:W-:-:S06]  /*2310*/  LEA R15, R15, UR11, 0x2 ;  /* 0x0000000b0f0f7c11 */ /* 0x000fcc000f8e10ff */
[----:B------:R-:W4:Y:S02]  /*2320*/  LDS R15, [R15] ;  /* 0x000000000f0f7984 */ /* 0x000f240000000800 */
.L_x_7495:
[----:B------:R-:W-:Y:S05]  /*2330*/  @!P2 BRA `(.L_x_7496) ;  /* 0x000000000024a947 */ /* 0x000fea0003800000 */
[----:B------:R-:W5:Y:S01]  /*2340*/  S2UR UR12, SR_CgaCtaId ;  /* 0x00000000000c79c3 */ /* 0x000f620000008800 */
[----:B0-----:R-:W-:Y:S01]  /*2350*/  VIADD R16, R2, 0x2 ;  /* 0x0000000202107836 */ /* 0x001fe20000000000 */
[----:B------:R-:W-:Y:S02]  /*2360*/  UMOV UR11, 0x400 ;  /* 0x00000400000b7882 */ /* 0x000fe40000000000 */
[----:B------:R-:W-:Y:S02]  /*2370*/  UIADD3 UR11, UPT, UPT, UR11, 0x180, URZ ;  /* 0x000001800b0b7890 */ /* 0x000fe4000fffe0ff */
[----:B--2---:R-:W-:-:S05]  /*2380*/  LOP3.LUT R19, R16, 0x7, RZ, 0xc0, !PT ;  /* 0x0000000710137812 */ /* 0x004fca00078ec0ff */
[----:B------:R-:W-:Y:S01]  /*2390*/  IMAD.IADD R16, R19, 0x1, R18 ;  /* 0x0000000113107824 */ /* 0x000fe200078e0212 */
[----:B-----5:R-:W-:-:S06]  /*23a0*/  ULEA UR11, UR12, UR11, 0x18 ;  /* 0x0000000b0c0b7291 */ /* 0x020fcc000f8ec0ff */
[----:B------:R-:W-:-:S06]  /*23b0*/  LEA R16, R16, UR11, 0x2 ;  /* 0x0000000b10107c11 */ /* 0x000fcc000f8e10ff */
[----:B------:R-:W0:Y:S02]  /*23c0*/  LDS R16, [R16] ;  /* 0x0000000010107984 */ /* 0x000e240000000800 */
.L_x_7496:
        /* <DEDUP_REMOVED lines=10> */
.L_x_7497:
[----:B------:R-:W-:Y:S01]  /*2470*/  ISETP.GE.AND P6, PT, R32, 0x6, PT ;  /* 0x000000062000780c */ /* 0x000fe20003fc6270 */
[----:B------:R-:W-:-:S12]  /*2480*/  @!P0 BRA `(.L_x_7498) ;  /* 0x0000000000208947 */ /* 0x000fd80003800000 */
        /* <DEDUP_REMOVED lines=8> */
.L_x_7498:
[----:B------:R-:W-:Y:S01]  /*2510*/  ISETP.GE.AND P0, PT, R32, 0x7, PT ;  /* 0x000000072000780c */ /* 0x000fe20003f06270 */
[----:B------:R-:W-:-:S12]  /*2520*/  @!P6 BRA `(.L_x_7499) ;  /* 0x000000000024e947 */ /* 0x000fd80003800000 */
[----:B------:R-:W5:Y:S01]  /*2530*/  S2UR UR12, SR_CgaCtaId ;  /* 0x00000000000c79c3 */ /* 0x000f620000008800 */
[----:B--2---:R-:W-:Y:S01]  /*2540*/  VIADD R19, R2, 0x5 ;  /* 0x0000000502137836 */ /* 0x004fe20000000000 */
[----:B------:R-:W-:Y:S02]  /*2550*/  UMOV UR11, 0x400 ;  /* 0x00000400000b7882 */ /* 0x000fe40000000000 */
[----:B------:R-:W-:Y:S02]  /*2560*/  UIADD3 UR11, UPT, UPT, UR11, 0x180, URZ ;  /* 0x000001800b0b7890 */ /* 0x000fe4000fffe0ff */
[----:B------:R-:W-:-:S04]  /*2570*/  LOP3.LUT R19, R19, 0x7, RZ, 0xc0, !PT ;  /* 0x0000000713137812 */ /* 0x000fc800078ec0ff */
[----:B------:R-:W-:Y:S01]  /*2580*/  IADD3 R19, PT, PT, R19, R18, RZ ;  /* 0x0000001213137210 */ /* 0x000fe20007ffe0ff */
[----:B-----5:R-:W-:-:S06]  /*2590*/  ULEA UR11, UR12, UR11, 0x18 ;  /* 0x0000000b0c0b7291 */ /* 0x020fcc000f8ec0ff */
[----:B------:R-:W-:-:S05]  /*25a0*/  LEA R19, R19, UR11, 0x2 ;  /* 0x0000000b13137c11 */ /* 0x000fca000f8e10ff */
[----:B------:R2:W0:Y:S02]  /*25b0*/  LDS R21, [R19] ;  /* 0x0000000013157984 */ /* 0x0004240000000800 */
.L_x_7499:
        /* <DEDUP_REMOVED lines=11> */
.L_x_7500:
        /* <DEDUP_REMOVED lines=10> */
.L_x_7501:
        /* <DEDUP_REMOVED lines=8> */
[----:B--2---:R0:W2:Y:S02]  /*2790*/  F2I.FTZ.U32.TRUNC.NTZ R19, R31 ;  /* 0x0000001f00137305 */ /* 0x0040a4000021f000 */
[----:B0-----:R-:W-:Y:S02]  /*27a0*/  IMAD.MOV.U32 R31, RZ, RZ, R0 ;  /* 0x000000ffff1f7224 */ /* 0x001fe400078e0000 */
[----:B--2---:R-:W-:-:S04]  /*27b0*/  IMAD.MOV R33, RZ, RZ, -R19 ;  /* 0x000000ffff217224 */ /* 0x004fc800078e0a13 */
[----:B------:R-:W-:-:S04]  /*27c0*/  IMAD R33, R33, R32, RZ ;  /* 0x0000002021217224 */ /* 0x000fc800078e02ff */
[----:B------:R-:W-:-:S06]  /*27d0*/  IMAD.HI.U32 R33, R19, R33, R18 ;  /* 0x0000002113217227 */ /* 0x000fcc00078e0012 */
[----:B------:R-:W-:Y:S02]  /*27e0*/  IMAD.HI.U32 R18, R33, R24, RZ ;  /* 0x0000001821127227 */ /* 0x000fe400078e00ff */
[----:B------:R-:W0:Y:S03]  /*27f0*/  S2R R33, SR_CgaCtaId ;  /* 0x0000000000217919 */ /* 0x000e260000008800 */
[----:B------:R-:W-:Y:S02]  /*2800*/  IADD3 R19, PT, PT, -R18, RZ, RZ ;  /* 0x000000ff12137210 */ /* 0x000fe40007ffe1ff */
[----:B------:R-:W-:-:S03]  /*2810*/  MOV R18, 0x400 ;  /* 0x0000040000127802 */ /* 0x000fc60000000f00 */
[----:B------:R-:W-:Y:S02]  /*2820*/  IMAD R19, R32, R19, R24 ;  /* 0x0000001320137224 */ /* 0x000fe400078e0218 */
[----:B---3--:R-:W-:-:S03]  /*2830*/  VIADD R34, R18, 0x580 ;  /* 0x0000058012227836 */ /* 0x008fc60000000000 */
        /* <DEDUP_REMOVED lines=9> */
.L_x_7520:
[----:B0-----:R-:W-:Y:S02]  /*28d0*/  IMAD R27, R31, 0x24, R32 ;  /* 0x000000241f1b7824 */ /* 0x001fe400078e0220 */
[----:B--2---:R-:W-:-:S04]  /*28e0*/  IMAD.MOV.U32 R34, RZ, RZ, RZ ;  /* 0x000000ffff227224 */ /* 0x004fc800078e00ff */
[----:B------:R-:W0:Y:S01]  /*28f0*/  LDS R27, [R27] ;  /* 0x000000001b1b7984 */ /* 0x000e220000000800 */
[----:B------:R-:W-:Y:S05]  /*2900*/  @!P4 BRA `(.L_x_7504) ;  /* 0x000000000010c947 */ /* 0x000fea0003800000 */
[----:B------:R-:W-:-:S03]  /*2910*/  UMOV UR11, 0xffffffff ;  /* 0xffffffff000b7882 */ /* 0x000fc60000000000 */
[----:B------:R-:W-:Y:S05]  /*2920*/  BRA.DIV UR11, `(.L_x_7505) ;  /* 0x0000001a0b247947 */ /* 0x000fea000b800000 */
[----:B0-----:R0:W2:Y:S02]  /*2930*/  SHFL.IDX PT, R18, R27, R12, R11 ;  /* 0x0000000c1b127389 */ /* 0x0010a400000e000b */
.L_x_7582:
[----:B-12---:R-:W-:-:S07]  /*2940*/  IMAD R34, R14, R18, RZ ;  /* 0x000000120e227224 */ /* 0x006fce00078e02ff */
.L_x_7504:
[----:B------:R-:W-:Y:S05]  /*2950*/  @!P3 BRA `(.L_x_7506) ;  /* 0x000000000010b947 */ /* 0x000fea0003800000 */
[----:B------:R-:W-:-:S03]  /*2960*/  UMOV UR11, 0xffffffff ;  /* 0xffffffff000b7882 */ /* 0x000fc60000000000 */
[----:B------:R-:W-:Y:S05]  /*2970*/  BRA.DIV UR11, `(.L_x_7507) ;  /* 0x0000001a0b307947 */ /* 0x000fea000b800000 */
[----:B0-----:R0:W2:Y:S02]  /*2980*/  SHFL.IDX PT, R18, R27, R4, R11 ;  /* 0x000000041b127389 */ /* 0x0010a400000e000b */
.L_x_7585:
[----:B--2-4-:R-:W-:-:S07]  /*2990*/  IMAD R34, R15, R18, R34 ;  /* 0x000000120f227224 */ /* 0x014fce00078e0222 */
.L_x_7506:
[----:B------:R-:W-:Y:S05]  /*29a0*/  @!P2 BRA `(.L_x_7508) ;  /* 0x000000000010a947 */ /* 0x000fea0003800000 */
[----:B------:R-:W-:-:S03]  /*29b0*/  UMOV UR11, 0xffffffff ;  /* 0xffffffff000b7882 */ /* 0x000fc60000000000 */
[----:B------:R-:W-:Y:S05]  /*29c0*/  BRA.DIV UR11, `(.L_x_7509) ;  /* 0x0000001a0b3c7947 */ /* 0x000fea000b800000 */
[----:B0-----:R0:W2:Y:S02]  /*29d0*/  SHFL.IDX PT, R18, R27, R5, R11 ;  /* 0x000000051b127389 */ /* 0x0010a400000e000b */
.L_x_7588:
[----:B--2---:R-:W-:-:S07]  /*29e0*/  IMAD R34, R16, R18, R34 ;  /* 0x0000001210227224 */ /* 0x004fce00078e0222 */
.L_x_7508:
[----:B------:R-:W-:Y:S05]  /*29f0*/  @!P1 BRA `(.L_x_7510) ;  /* 0x0000000000109947 */ /* 0x000fea0003800000 */
[----:B------:R-:W-:-:S03]  /*2a00*/  UMOV UR11, 0xffffffff ;  /* 0xffffffff000b7882 */ /* 0x000fc60000000000 */
[----:B------:R-:W-:Y:S05]  /*2a10*/  BRA.DIV UR11, `(.L_x_7511) ;  /* 0x0000001a0b487947 */ /* 0x000fea000b800000 */
[----:B0-----:R0:W2:Y:S02]  /*2a20*/  SHFL.IDX PT, R18, R27, R6, R11 ;  /* 0x000000061b127389 */ /* 0x0010a400000e000b */
.L_x_7591:
[----:B--2---:R-:W-:-:S07]  /*2a30*/  IMAD R34, R17, R18, R34 ;  /* 0x0000001211227224 */ /* 0x004fce00078e0222 */
.L_x_7510:
[----:B------:R-:W2:Y:S02]  /*2a40*/  LDC R35, c[0x0][0x3ac] ;  /* 0x0000eb00ff237b82 */ /* 0x000ea40000000800 */
[----:B--2---:R-:W-:-:S13]  /*2a50*/  ISETP.GE.AND P0, PT, R35, 0x5, PT ;  /* 0x000000052300780c */ /* 0x004fda0003f06270 */
[----:B------:R-:W-:Y:S05]  /*2a60*/  @!P0 BRA `(.L_x_7512) ;  /* 0x0000000000108947 */ /* 0x000fea0003800000 */
[----:B------:R-:W-:-:S03]  /*2a70*/  UMOV UR11, 0xffffffff ;  /* 0xffffffff000b7882 */ /* 0x000fc60000000000 */
[----:B------:R-:W-:Y:S05]  /*2a80*/  BRA.DIV UR11, `(.L_x_7513) ;  /* 0x0000001a0b4c7947 */ /* 0x000fea000b800000 */
[----:B0-----:R0:W2:Y:S02]  /*2a90*/  SHFL.IDX PT, R18, R27, R7, R11 ;  /* 0x000000071b127389 */ /* 0x0010a400000e000b */
.L_x_7594:
[----:B--2---:R-:W-:-:S07]  /*2aa0*/  IMAD R34, R20, R18, R34 ;  /* 0x0000001214227224 */ /* 0x004fce00078e0222 */
.L_x_7512:
[----:B------:R-:W-:-:S13]  /*2ab0*/  ISETP.GE.AND P0, PT, R35, 0x6, PT ;  /* 0x000000062300780c */ /* 0x000fda0003f06270 */
[----:B------:R-:W-:Y:S05]  /*2ac0*/  @!P0 BRA `(.L_x_7514) ;  /* 0x0000000000108947 */ /* 0x000fea0003800000 */
[----:B------:R-:W-:-:S03]  /*2ad0*/  UMOV UR11, 0xffffffff ;  /* 0xffffffff000b7882 */ /* 0x000fc60000000000 */
[----:B------:R-:W-:Y:S05]  /*2ae0*/  BRA.DIV UR11, `(.L_x_7515) ;  /* 0x0000001a0b547947 */ /* 0x000fea000b800000 */
[----:B0-----:R0:W2:Y:S02]  /*2af0*/  SHFL.IDX PT, R18, R27, R8, R11 ;  /* 0x000000081b127389 */ /* 0x0010a400000e000b */
.L_x_7597:
[----:B--2---:R-:W-:-:S07]  /*2b00*/  IMAD R34, R21, R18, R34 ;  /* 0x0000001215227224 */ /* 0x004fce00078e0222 */
.L_x_7514:
[----:B------:R-:W-:-:S13]  /*2b10*/  ISETP.GE.AND P0, PT, R35, 0x7, PT ;  /* 0x000000072300780c */ /* 0x000fda0003f06270 */
[----:B------:R-:W-:Y:S05]  /*2b20*/  @!P0 BRA `(.L_x_7516) ;  /* 0x0000000000108947 */ /* 0x000fea0003800000 */
[----:B------:R-:W-:-:S03]  /*2b30*/  UMOV UR11, 0xffffffff ;  /* 0xffffffff000b7882 */ /* 0x000fc60000000000 */
[----:B------:R-:W-:Y:S05]  /*2b40*/  BRA.DIV UR11, `(.L_x_7517) ;  /* 0x0000001a0b5c7947 */ /* 0x000fea000b800000 */
[----:B0-----:R0:W2:Y:S02]  /*2b50*/  SHFL.IDX PT, R18, R27, R9, R11 ;  /* 0x000000091b127389 */ /* 0x0010a400000e000b */
.L_x_7600:
[----:B--2---:R-:W-:-:S07]  /*2b60*/  IMAD R34, R22, R18, R34 ;  /* 0x0000001216227224 */ /* 0x004fce00078e0222 */
.L_x_7516:
[----:B------:R-:W-:-:S13]  /*2b70*/  ISETP.GE.AND P0, PT, R35, 0x8, PT ;  /* 0x000000082300780c */ /* 0x000fda0003f06270 */
[----:B------:R-:W-:Y:S05]  /*2b80*/  @!P0 BRA `(.L_x_7518) ;  /* 0x0000000000108947 */ /* 0x000fea0003800000 */
[----:B------:R-:W-:-:S03]  /*2b90*/  UMOV UR11, 0xffffffff ;  /* 0xffffffff000b7882 */ /* 0x000fc60000000000 */
[----:B------:R-:W-:Y:S05]  /*2ba0*/  BRA.DIV UR11, `(.L_x_7519) ;  /* 0x0000001a0b647947 */ /* 0x000fea000b800000 */
[----:B0-----:R0:W2:Y:S02]  /*2bb0*/  SHFL.IDX PT, R18, R27, R10, R11 ;  /* 0x0000000a1b127389 */ /* 0x0010a400000e000b */
.L_x_7603:
[----:B--2---:R-:W-:-:S07]  /*2bc0*/  IMAD R34, R13, R18, R34 ;  /* 0x000000120d227224 */ /* 0x004fce00078e0222 */
.L_x_7518:
[C---:B------:R-:W-:Y:S01]  /*2bd0*/  IMAD R18, R31.reuse, UR6, R25 ;  /* 0x000000061f127c24 */ /* 0x040fe2000f8e0219 */
[----:B------:R-:W-:-:S03]  /*2be0*/  IADD3 R31, PT, PT, R31, UR8, RZ ;  /* 0x000000081f1f7c10 */ /* 0x000fc6000fffe0ff */
[----:B------:R-:W-:Y:S01]  /*2bf0*/  IMAD R19, R18, 0x4, R33 ;  /* 0x0000000412137824 */ /* 0x000fe200078e0221 */
[----:B------:R-:W-:-:S04]  /*2c00*/  ISETP.GE.AND P0, PT, R31, UR22, PT ;  /* 0x000000161f007c0c */ /* 0x000fc8000bf06270 */
[----:B------:R2:W-:Y:S09]  /*2c10*/  STS [R19], R34 ;  /* 0x0000002213007388 */ /* 0x0005f20000000800 */
[----:B------:R-:W-:Y:S05]  /*2c20*/  @!P0 BRA `(.L_x_7520) ;  /* 0xfffffffc00288947 */ /* 0x000fea000383ffff */
.L_x_7503:
[----:B------:R-:W-:Y:S05]  /*2c30*/  BSYNC B0 ;  /* 0x0000000000007941 */ /* 0x000fea0003800000 */
.L_x_7502:
[----:B------:R-:W-:Y:S05]  /*2c40*/  @!P6 BRA `(.L_x_7521) ;  /* 0xfffffff4004ce947 */ /* 0x000fea000383ffff */
[----:B------:R-:W-:Y:S05]  /*2c50*/  BRA `(.L_x_7462) ;  /* 0x0000000c00387947 */ /* 0x000fea0003800000 */
.L_x_7493:
[----:B-1----:R-:W-:-:S07]  /*2c60*/  IMAD.MOV.U32 R26, RZ, RZ, RZ ;  /* 0x000000ffff1a7224 */ /* 0x002fce00078e00ff */
.L_x_7549:
[----:B-1----:R-:W1:Y:S01]  /*2c70*/  LDC R32, c[0x0][0x3ac] ;  /* 0x0000eb00ff207b82 */ /* 0x002e620000000800 */
[----:B----4-:R-:W-:Y:S01]  /*2c80*/  IMAD.IADD R25, R2, 0x1, R26 ;  /* 0x0000000102197824 */ /* 0x010fe200078e021a */
[----:B------:R-:W-:Y:S01]  /*2c90*/  ISETP.GE.AND P4, PT, R0, UR22, PT ;  /* 0x0000001600007c0c */ /* 0x000fe2000bf86270 */
[----:B------:R-:W-:Y:S01]  /*2ca0*/  VIADD R26, R26, UR7 ;  /* 0x000000071a1a7c36 */ /* 0x000fe20008000000 */
[C---:B-1----:R-:W-:Y:S01]  /*2cb0*/  ISETP.GE.AND P3, PT, R32.reuse, 0x1, PT ;  /* 0x000000012000780c */ /* 0x042fe20003f66270 */
[----:B0-----:R-:W-:Y:S01]  /*2cc0*/  IMAD R18, R25, R32, R23 ;  /* 0x0000002019127224 */ /* 0x001fe200078e0217 */
[C---:B------:R-:W-:Y:S02]  /*2cd0*/  ISETP.GE.AND P2, PT, R32.reuse, 0x2, PT ;  /* 0x000000022000780c */ /* 0x040fe40003f46270 */
[C---:B------:R-:W-:Y:S02]  /*2ce0*/  ISETP.GE.AND P1, PT, R32.reuse, 0x3, PT ;  /* 0x000000032000780c */ /* 0x040fe40003f26270 */
[----:B------:R-:W-:-:S07]  /*2cf0*/  ISETP.GE.AND P0, PT, R32, 0x4, PT ;  /* 0x000000042000780c */ /* 0x000fce0003f06270 */
[----:B------:R-:W-:Y:S06]  /*2d00*/  @!P3 BRA `(.L_x_7522) ;  /* 0x00000000001cb947 */ /* 0x000fec0003800000 */
[----:B------:R-:W1:Y:S01]  /*2d10*/  S2UR UR12, SR_CgaCtaId ;  /* 0x00000000000c79c3 */ /* 0x000e620000008800 */
[----:B------:R-:W-:Y:S01]  /*2d20*/  UMOV UR11, 0x400 ;  /* 0x00000400000b7882 */ /* 0x000fe20000000000 */
[----:B------:R-:W-:Y:S01]  /*2d30*/  IADD3 R14, PT, PT, R3, R18, RZ ;  /* 0x00000012030e7210 */ /* 0x000fe20007ffe0ff */
[----:B------:R-:W-:-:S04]  /*2d40*/  UIADD3 UR11, UPT, UPT, UR11, 0x180, URZ ;  /* 0x000001800b0b7890 */ /* 0x000fc8000fffe0ff */
[----:B-1----:R-:W-:-:S06]  /*2d50*/  ULEA UR11, UR12, UR11, 0x18 ;  /* 0x0000000b0c0b7291 */ /* 0x002fcc000f8ec0ff */
[----:B------:R-:W-:-:S06]  /*2d60*/  LEA R14, R14, UR11, 0x2 ;  /* 0x0000000b0e0e7c11 */ /* 0x000fcc000f8e10ff */
[----:B------:R-:W1:Y:S02]  /*2d70*/  LDS R14, [R14] ;  /* 0x000000000e0e7984 */ /* 0x000e640000000800 */
.L_x_7522:
        /* <DEDUP_REMOVED lines=10> */
.L_x_7523:
        /* <DEDUP_REMOVED lines=8> */
[----:B------:R-:W-:-:S06]  /*2ea0*/  LEA R16, R16, UR11, 0x2 ;  /* 0x0000000b10107c11 */ /* 0x000fcc000f8e10ff */
[----:B------:R-:W0:Y:S02]  /*2eb0*/  LDS R16, [R16] ;  /* 0x0000000010107984 */ /* 0x000e240000000800 */
.L_x_7524:
        /* <DEDUP_REMOVED lines=11> */
.L_x_7525:
        /* <DEDUP_REMOVED lines=10> */
.L_x_7526:
        /* <DEDUP_REMOVED lines=11> */
.L_x_7527:
        /* <DEDUP_REMOVED lines=11> */
.L_x_7528:
        /* <DEDUP_REMOVED lines=11> */
.L_x_7529:
        /* <DEDUP_REMOVED lines=8> */
[----:B--2---:R0:W3:Y:S02]  /*32a0*/  F2I.FTZ.U32.TRUNC.NTZ R19, R18 ;  /* 0x0000001200137305 */ /* 0x0040e4000021f000 */
[----:B0-----:R-:W-:Y:S02]  /*32b0*/  HFMA2 R18, -RZ, RZ, 0, 0 ;  /* 0x00000000ff127431 */ /* 0x001fe400000001ff */
[----:B---3--:R-:W-:-:S04]  /*32c0*/  IMAD.MOV R34, RZ, RZ, -R19 ;  /* 0x000000ffff227224 */ /* 0x008fc800078e0a13 */
        /* <DEDUP_REMOVED lines=16> */
.L_x_7548:
[----:B------:R-:W-:Y:S02]  /*33d0*/  IMAD R27, R32, 0x24, R31 ;  /* 0x00000024201b7824 */ /* 0x000fe400078e021f */
[----:B------:R-:W-:-:S04]  /*33e0*/  IMAD.MOV.U32 R33, RZ, RZ, RZ ;  /* 0x000000ffff217224 */ /* 0x000fc800078e00ff */
[----:B------:R-:W0:Y:S01]  /*33f0*/  LDS R27, [R27] ;  /* 0x000000001b1b7984 */ /* 0x000e220000000800 */
[----:B------:R-:W-:Y:S05]  /*3400*/  @!P3 BRA `(.L_x_7531) ;  /* 0x000000000010b947 */ /* 0x000fea0003800000 */
[----:B------:R-:W-:-:S03]  /*3410*/  UMOV UR11, 0xffffffff ;  /* 0xffffffff000b7882 */ /* 0x000fc60000000000 */
[----:B------:R-:W-:Y:S05]  /*3420*/  BRA.DIV UR11, `(.L_x_7532) ;  /* 0x000000120b647947 */ /* 0x000fea000b800000 */
[----:B0-----:R0:W1:Y:S02]  /*3430*/  SHFL.IDX PT, R33, R27, R12, R11 ;  /* 0x0000000c1b217389 */ /* 0x00106400000e000b */
.L_x_7605:
[----:B-1----:R-:W-:-:S07]  /*3440*/  IMAD R33, R14, R33, RZ ;  /* 0x000000210e217224 */ /* 0x002fce00078e02ff */
.L_x_7531:
[----:B------:R-:W-:Y:S05]  /*3450*/  @!P2 BRA `(.L_x_7533) ;  /* 0x000000000010a947 */ /* 0x000fea0003800000 */
[----:B------:R-:W-:-:S03]  /*3460*/  UMOV UR11, 0xffffffff ;  /* 0xffffffff000b7882 */ /* 0x000fc60000000000 */
[----:B------:R-:W-:Y:S05]  /*3470*/  BRA.DIV UR11, `(.L_x_7534) ;  /* 0x000000120b6c7947 */ /* 0x000fea000b800000 */
[----:B0-----:R0:W1:Y:S02]  /*3480*/  SHFL.IDX PT, R18, R27, R4, R11 ;  /* 0x000000041b127389 */ /* 0x00106400000e000b */
.L_x_7608:
[----:B-1--4-:R-:W-:-:S07]  /*3490*/  IMAD R33, R15, R18, R33 ;  /* 0x000000120f217224 */ /* 0x012fce00078e0221 */
.L_x_7533:
[----:B------:R-:W-:Y:S05]  /*34a0*/  @!P1 BRA `(.L_x_7535) ;  /* 0x0000000000109947 */ /* 0x000fea0003800000 */
[----:B------:R-:W-:-:S03]  /*34b0*/  UMOV UR11, 0xffffffff ;  /* 0xffffffff000b7882 */ /* 0x000fc60000000000 */
[----:B------:R-:W-:Y:S05]  /*34c0*/  BRA.DIV UR11, `(.L_x_7536) ;  /* 0x000000120b787947 */ /* 0x000fea000b800000 */
[----:B0-----:R0:W1:Y:S02]  /*34d0*/  SHFL.IDX PT, R18, R27, R5, R11 ;  /* 0x000000051b127389 */ /* 0x00106400000e000b */
.L_x_7611:
[----:B-1----:R-:W-:-:S07]  /*34e0*/  IMAD R33, R16, R18, R33 ;  /* 0x0000001210217224 */ /* 0x002fce00078e0221 */
.L_x_7535:
[----:B------:R-:W1:Y:S02]  /*34f0*/  LDC R34, c[0x0][0x3ac] ;  /* 0x0000eb00ff227b82 */ /* 0x000e640000000800 */
[----:B-1----:R-:W-:-:S13]  /*3500*/  ISETP.GE.AND P0, PT, R34, 0x4, PT ;  /* 0x000000042200780c */ /* 0x002fda0003f06270 */
[----:B------:R-:W-:Y:S05]  /*3510*/  @!P0 BRA `(.L_x_7537) ;  /* 0x0000000000108947 */ /* 0x000fea0003800000 */
[----:B------:R-:W-:-:S03]  /*3520*/  UMOV UR11, 0xffffffff ;  /* 0xffffffff000b7882 */ /* 0x000fc60000000000 */
[----:B------:R-:W-:Y:S05]  /*3530*/  BRA.DIV UR11, `(.L_x_7538) ;  /* 0x000000120b7c7947 */ /* 0x000fea000b800000 */
[----:B0-----:R0:W1:Y:S02]  /*3540*/  SHFL.IDX PT, R18, R27, R6, R11 ;  /* 0x000000061b127389 */ /* 0x00106400000e000b */
.L_x_7614:
[----:B-1----:R-:W-:-:S07]  /*3550*/  IMAD R33, R17, R18, R33 ;  /* 0x0000001211217224 */ /* 0x002fce00078e0221 */
.L_x_7537:
[----:B------:R-:W-:-:S13]  /*3560*/  ISETP.GE.AND P0, PT, R34, 0x5, PT ;  /* 0x000000052200780c */ /* 0x000fda0003f06270 */
[----:B------:R-:W-:Y:S05]  /*3570*/  @!P0 BRA `(.L_x_7539) ;  /* 0x0000000000108947 */ /* 0x000fea0003800000 */
[----:B------:R-:W-:-:S03]  /*3580*/  UMOV UR11, 0xffffffff ;  /* 0xffffffff000b7882 */ /* 0x000fc60000000000 */
[----:B------:R-:W-:Y:S05]  /*3590*/  BRA.DIV UR11, `(.L_x_7540) ;  /* 0x000000120b847947 */ /* 0x000fea000b800000 */
[----:B0-----:R0:W1:Y:S02]  /*35a0*/  SHFL.IDX PT, R18, R27, R7, R11 ;  /* 0x000000071b127389 */ /* 0x00106400000e000b */
.L_x_7617:
[----:B-1----:R-:W-:-:S07]  /*35b0*/  IMAD R33, R20, R18, R33 ;  /* 0x0000001214217224 */ /* 0x002fce00078e0221 */
.L_x_7539:
[----:B------:R-:W-:-:S13]  /*35c0*/  ISETP.GE.AND P0, PT, R34, 0x6, PT ;  /* 0x000000062200780c */ /* 0x000fda0003f06270 */
[----:B------:R-:W-:Y:S05]  /*35d0*/  @!P0 BRA `(.L_x_7541) ;  /* 0x0000000000108947 */ /* 0x000fea0003800000 */
[----:B------:R-:W-:-:S03]  /*35e0*/  UMOV UR11, 0xffffffff ;  /* 0xffffffff000b7882 */ /* 0x000fc60000000000 */
[----:B------:R-:W-:Y:S05]  /*35f0*/  BRA.DIV UR11, `(.L_x_7542) ;  /* 0x000000120b8c7947 */ /* 0x000fea000b800000 */
[----:B0-----:R0:W1:Y:S02]  /*3600*/  SHFL.IDX PT, R18, R27, R8, R11 ;  /* 0x000000081b127389 */ /* 0x00106400000e000b */
.L_x_7620:
[----:B-1----:R-:W-:-:S07]  /*3610*/  IMAD R33, R21, R18, R33 ;  /* 0x0000001215217224 */ /* 0x002fce00078e0221 */
.L_x_7541:
[----:B------:R-:W-:-:S13]  /*3620*/  ISETP.GE.AND P0, PT, R34, 0x7, PT ;  /* 0x000000072200780c */ /* 0x000fda0003f06270 */
[----:B------:R-:W-:Y:S05]  /*3630*/  @!P0 BRA `(.L_x_7543) ;  /* 0x0000000000108947 */ /* 0x000fea0003800000 */
[----:B------:R-:W-:-:S03]  /*3640*/  UMOV UR11, 0xffffffff ;  /* 0xffffffff000b7882 */ /* 0x000fc60000000000 */
[----:B------:R-:W-:Y:S05]  /*3650*/  BRA.DIV UR11, `(.L_x_7544) ;  /* 0x000000120b947947 */ /* 0x000fea000b800000 */
[----:B0-----:R0:W1:Y:S02]  /*3660*/  SHFL.IDX PT, R18, R27, R9, R11 ;  /* 0x000000091b127389 */ /* 0x00106400000e000b */
.L_x_7623:
[----:B-1----:R-:W-:-:S07]  /*3670*/  IMAD R33, R22, R18, R33 ;  /* 0x0000001216217224 */ /* 0x002fce00078e0221 */
.L_x_7543:
[----:B------:R-:W-:-:S13]  /*3680*/  ISETP.GE.AND P0, PT, R34, 0x8, PT ;  /* 0x000000082200780c */ /* 0x000fda0003f06270 */
[----:B------:R-:W-:Y:S05]  /*3690*/  @!P0 BRA `(.L_x_7545) ;  /* 0x0000000000108947 */ /* 0x000fea0003800000 */
[----:B------:R-:W-:-:S03]  /*36a0*/  UMOV UR11, 0xffffffff ;  /* 0xffffffff000b7882 */ /* 0x000fc60000000000 */
[----:B------:R-:W-:Y:S05]  /*36b0*/  BRA.DIV UR11, `(.L_x_7546) ;  /* 0x000000120b9c7947 */ /* 0x000fea000b800000 */
[----:B0-----:R0:W1:Y:S02]  /*36c0*/  SHFL.IDX PT, R18, R27, R10, R11 ;  /* 0x0000000a1b127389 */ /* 0x00106400000e000b */
.L_x_7626:
[----:B-1----:R-:W-:-:S07]  /*36d0*/  IMAD R33, R13, R18, R33 ;  /* 0x000000120d217224 */ /* 0x002fce00078e0221 */
.L_x_7545:
[----:B------:R-:W-:-:S07]  /*36e0*/  IMAD.U32 R18, RZ, RZ, UR13 ;  /* 0x0000000dff127e24 */ /* 0x000fce000f8e00ff */
.L_x_7547:
        /* <DEDUP_REMOVED lines=36> */
.L_x_7530:
[----:B------:R-:W-:Y:S05]  /*3930*/  @!P6 BRA `(.L_x_7549) ;  /* 0xfffffff000cce947 */ /* 0x000fea000383ffff */
.L_x_7462:
[----:B------:R-:W1:Y:S01]  /*3940*/  S2R R31, SR_TID.X ;  /* 0x00000000001f7919 */ /* 0x000e620000002100 */
[----:B------:R-:W-:Y:S01]  /*3950*/  ISETP.NE.AND P0, PT, R29, RZ, PT ;  /* 0x000000ff1d00720c */ /* 0x000fe20003f05270 */
[----:B------:R-:W-:Y:S05]  /*3960*/  WARPSYNC.ALL ;  /* 0x0000000000007948 */ /* 0x000fea0003800000 */
[----:B------:R-:W-:Y:S06]  /*3970*/  BAR.SYNC.DEFER_BLOCKING 0x0 ;  /* 0x0000000000007b1d */ /* 0x000fec0000010000 */
[----:B------:R-:W-:Y:S01]  /*3980*/  BSSY.RECONVERGENT B0, `(.L_x_7550) ;  /* 0x000001e000007945 */ /* 0x000fe20003800200 */
[----:B-1--4-:R-:W-:-:S03]  /*3990*/  MOV R25, R31 ;  /* 0x0000001f00197202 */ /* 0x012fc60000000f00 */
[----:B------:R-:W-:Y:S05]  /*39a0*/  @!P0 BRA `(.L_x_7551) ;  /* 0x00000000006c8947 */ /* 0x000fea0003800000 */
[----:B------:R-:W1:Y:S01]  /*39b0*/  S2UR UR12, SR_CgaCtaId ;  /* 0x00000000000c79c3 */ /* 0x000e620000008800 */
[----:B------:R-:W-:Y:S01]  /*39c0*/  UMOV UR11, 0x400 ;  /* 0x00000400000b7882 */ /* 0x000fe20000000000 */
[----:B------:R-:W-:Y:S01]  /*39d0*/  ISETP.NE.AND P0, PT, R28, RZ, PT ;  /* 0x000000ff1c00720c */ /* 0x000fe20003f05270 */
[----:B------:R-:W-:-:S05]  /*39e0*/  UIADD3 UR11, UPT, UPT, UR11, 0x580, URZ ;  /* 0x000005800b0b7890 */ /* 0x000fca000fffe0ff */
[----:B0-2---:R-:W0:Y:S01]  /*39f0*/  LDC.64 R18, c[0x0][0x3a0] ;  /* 0x0000e800ff127b82 */ /* 0x005e220000000a00 */
[----:B-1----:R-:W-:-:S06]  /*3a00*/  ULEA UR11, UR12, UR11, 0x18 ;  /* 0x0000000b0c0b7291 */ /* 0x002fcc000f8ec0ff */
        /* <DEDUP_REMOVED lines=10> */
[----:B-1----:R-:W0:Y:S01]  /*3ab0*/  LDS R27, [R26+UR21] ;  /* 0x000000151a1b7984 */ /* 0x002e220008000800 */
        /* <DEDUP_REMOVED lines=10> */
.L_x_7551:
[----:B------:R-:W-:Y:S05]  /*3b60*/  BSYNC.RECONVERGENT B0 ;  /* 0x0000000000007941 */ /* 0x000fea0003800200 */
.L_x_7550:
[----:B------:R-:W-:Y:S04]  /*3b70*/  BSSY.RECONVERGENT B0, `(.L_x_7552) ;  /* 0x000001e000007945 */ /* 0x000fe80003800200 */
[----:B------:R-:W-:Y:S05]  /*3b80*/  @!P5 BRA `(.L_x_7553) ;  /* 0x000000000070d947 */ /* 0x000fea0003800000 */
[----:B012-4-:R-:W0:Y:S01]  /*3b90*/  S2R R19, SR_CgaCtaId ;  /* 0x0000000000137919 */ /* 0x017e220000008800 */
[----:B------:R-:W-:-:S05]  /*3ba0*/  MOV R18, 0x400 ;  /* 0x0000040000127802 */ /* 0x000fca0000000f00 */
[----:B------:R-:W-:-:S05]  /*3bb0*/  VIADD R18, R18, 0x580 ;  /* 0x0000058012127836 */ /* 0x000fca0000000000 */
[----:B0-----:R-:W-:-:S07]  /*3bc0*/  LEA R26, R19, R18, 0x18 ;  /* 0x00000012131a7211 */ /* 0x001fce00078ec0ff */
.L_x_7554:
[----:B------:R-:W-:Y:S01]  /*3bd0*/  IMAD R29, R25, 0x4, R26 ;  /* 0x00000004191d7824 */ /* 0x000fe200078e021a */
[----:B0-----:R-:W0:Y:S01]  /*3be0*/  LDC.64 R18, c[0x0][0x3a0] ;  /* 0x0000e800ff127b82 */ /* 0x001e220000000a00 */
[----:B------:R-:W-:-:S03]  /*3bf0*/  MOV R32, UR10 ;  /* 0x0000000a00207c02 */ /* 0x000fc60008000f00 */
[----:B------:R-:W1:Y:S02]  /*3c00*/  LDS R33, [R29] ;  /* 0x000000001d217984 */ /* 0x000e640000000800 */
[----:B------:R-:W-:Y:S01]  /*3c10*/  IMAD R27, R32, 0x100, R25 ;  /* 0x00000100201b7824 */ /* 0x000fe200078e0219 */
[----:B------:R-:W-:Y:S01]  /*3c20*/  IADD3 R32, PT, PT, R29, UR21, RZ ;  /* 0x000000151d207c10 */ /* 0x000fe2000fffe0ff */
[----:B---3--:R-:W2:Y:S01]  /*3c30*/  LDS R35, [R29+UR21] ;  /* 0x000000151d237984 */ /* 0x008ea20008000800 */
        /* <DEDUP_REMOVED lines=17> */
.L_x_7553:
[----:B------:R-:W-:Y:S05]  /*3d50*/  BSYNC.RECONVERGENT B0 ;  /* 0x0000000000007941 */ /* 0x000fea0003800200 */
.L_x_7552:
[----:B------:R-:W5:Y:S02]  /*3d60*/  LDCU UR11, c[0x0][0x374] ;  /* 0x00006e80ff0b77ac */ /* 0x000f640008000800 */
[----:B-----5:R-:W-:Y:S02]  /*3d70*/  UIADD3 UR10, UPT, UPT, UR11, UR10, URZ ;  /* 0x0000000a0b0a7290 */ /* 0x020fe4000fffe0ff */
[----:B------:R-:W-:-:S04]  /*3d80*/  USHF.L.U32 UR11, UR11, 0x2, URZ ;  /* 0x000000020b0b7899 */ /* 0x000fc800080006ff */
[----:B------:R-:W-:-:S09]  /*3d90*/  UISETP.GE.U32.AND UP0, UPT, UR10, UR11, UPT ;  /* 0x0000000b0a00728c */ /* 0x000fd2000bf06070 */
[----:B------:R-:W-:Y:S05]  /*3da0*/  BRA.U !UP0, `(.L_x_7555) ;  /* 0xffffffd1083c7547 */ /* 0x000fea000b83ffff */
[----:B------:R-:W-:Y:S05]  /*3db0*/  EXIT ;  /* 0x000000000000794d */ /* 0x000fea0003800000 */
.L_x_7476:
[----:B------:R-:W-:Y:S01]  /*3dc0*/  BSSY B2, `(.L_x_7556) ;  /* 0x0000006000027945 */ /* 0x000fe20003800000 */
[----:B------:R-:W-:Y:S02]  /*3dd0*/  IMAD.MOV.U32 R19, RZ, RZ, R12 ;  /* 0x000000ffff137224 */ /* 0x000fe400078e000c */
[----:B------:R-:W-:-:S07]  /*3de0*/  IMAD.MOV.U32 R18, RZ, RZ, -0x1 ;  /* 0xffffffffff127424 */ /* 0x000fce00078e00ff */
[----:B01--4-:R-:W-:Y:S05]  /*3df0*/  WARPSYNC.COLLECTIVE R18, `(.L_x_7557) ;  /* 0x0000000012087348 */ /* 0x013fea0003c00000 */
[----:B0-----:R0:W2:Y:S02]  /*3e00*/  SHFL.IDX P0, R18, R27, R19, R11 ;  /* 0x000000131b127389 */ /* 0x0010a4000000000b */
[----:B012-4-:R-:W-:Y:S05]  /*3e10*/  ENDCOLLECTIVE ;  /* 0x000000000000791b */ /* 0x017fea0003800000 */
.L_x_7557:
[----:B------:R-:W-:Y:S05]  /*3e20*/  BSYNC B2 ;  /* 0x0000000000027941 */ /* 0x000fea0003800000 */
.L_x_7556:
[----:B------:R-:W-:Y:S05]  /*3e30*/  BRA `(.L_x_7558) ;  /* 0xffffffdc00ec7947 */ /* 0x000fea000383ffff */
.L_x_7478:
[----:B------:R-:W-:Y:S01]  /*3e40*/  BSSY B2, `(.L_x_7559) ;  /* 0x0000006000027945 */ /* 0x000fe20003800000 */
[----:B------:R-:W-:Y:S01]  /*3e50*/  IMAD.MOV.U32 R19, RZ, RZ, R4 ;  /* 0x000000ffff137224 */ /* 0x000fe200078e0004 */
[----:B------:R-:W-:-:S07]  /*3e60*/  MOV R18, 0xffffffff ;  /* 0xffffffff00127802 */ /* 0x000fce0000000f00 */
[----:B01--4-:R-:W-:Y:S05]  /*3e70*/  WARPSYNC.COLLECTIVE R18, `(.L_x_7560) ;  /* 0x0000000012087348 */ /* 0x013fea0003c00000 */
[----:B0-----:R0:W2:Y:S02]  /*3e80*/  SHFL.IDX P0, R18, R27, R19, R11 ;  /* 0x000000131b127389 */ /* 0x0010a4000000000b */
[----:B012-4-:R-:W-:Y:S05]  /*3e90*/  ENDCOLLECTIVE ;  /* 0x000000000000791b */ /* 0x017fea0003800000 */
.L_x_7560:
[----:B------:R-:W-:Y:S05]  /*3ea0*/  BSYNC B2 ;  /* 0x0000000000027941 */ /* 0x000fea0003800000 */
.L_x_7559:
[----:B------:R-:W-:Y:S05]  /*3eb0*/  BRA `(.L_x_7561) ;  /* 0xffffffdc00e07947 */ /* 0x000fea000383ffff */
.L_x_7480:
[----:B------:R-:W-:Y:S01]  /*3ec0*/  BSSY B2, `(.L_x_7562) ;  /* 0x0000006000027945 */ /* 0x000fe20003800000 */
[----:B------:R-:W-:Y:S02]  /*3ed0*/  IMAD.MOV.U32 R19, RZ, RZ, R5 ;  /* 0x000000ffff137224 */ /* 0x000fe400078e0005 */
[----:B------:R-:W-:-:S07]  /*3ee0*/  IMAD.MOV.U32 R18, RZ, RZ, -0x1 ;  /* 0xffffffffff127424 */ /* 0x000fce00078e00ff */
[----:B01--4-:R-:W-:Y:S05]  /*3ef0*/  WARPSYNC.COLLECTIVE R18, `(.L_x_7563) ;  /* 0x0000000012087348 */ /* 0x013fea0003c00000 */
[----:B0-----:R0:W2:Y:S02]  /*3f00*/  SHFL.IDX P0, R18, R27, R19, R11 ;  /* 0x000000131b127389 */ /* 0x0010a4000000000b */
[----:B012-4-:R-:W-:Y:S05]  /*3f10*/  ENDCOLLECTIVE ;  /* 0x000000000000791b */ /* 0x017fea0003800000 */
.L_x_7563:
[----:B------:R-:W-:Y:S05]  /*3f20*/  BSYNC B2 ;  /* 0x0000000000027941 */ /* 0x000fea0003800000 */
.L_x_7562:
[----:B------:R-:W-:Y:S05]  /*3f30*/  BRA `(.L_x_7564) ;  /* 0xffffffdc00d47947 */ /* 0x000fea000383ffff */
.L_x_7482:
[----:B------:R-:W-:Y:S01]  /*3f40*/  BSSY B2, `(.L_x_7565) ;  /* 0x0000006000027945 */ /* 0x000fe20003800000 */
[----:B------:R-:W-:Y:S01]  /*3f50*/  IMAD.MOV.U32 R19, RZ, RZ, R6 ;  /* 0x000000ffff137224 */ /* 0x000fe200078e0006 */
[----:B------:R-:W-:-:S07]  /*3f60*/  MOV R18, 0xffffffff ;  /* 0xffffffff00127802 */ /* 0x000fce0000000f00 */
[----:B01--4-:R-:W-:Y:S05]  /*3f70*/  WARPSYNC.COLLECTIVE R18, `(.L_x_7566) ;  /* 0x0000000012087348 */ /* 0x013fea0003c00000 */
[----:B0-----:R0:W2:Y:S02]  /*3f80*/  SHFL.IDX P0, R18, R27, R19, R11 ;  /* 0x000000131b127389 */ /* 0x0010a4000000000b */
[----:B012-4-:R-:W-:Y:S05]  /*3f90*/  ENDCOLLECTIVE ;  /* 0x000000000000791b */ /* 0x017fea0003800000 */
.L_x_7566:
[----:B------:R-:W-:Y:S05]  /*3fa0*/  BSYNC B2 ;  /* 0x0000000000027941 */ /* 0x000fea0003800000 */
.L_x_7565:
[----:B------:R-:W-:Y:S05]  /*3fb0*/  BRA `(.L_x_7567) ;  /* 0xffffffdc00c87947 */ /* 0x000fea000383ffff */
.L_x_7484:
[----:B------:R-:W-:Y:S01]  /*3fc0*/  BSSY B2, `(.L_x_7568) ;  /* 0x0000006000027945 */ /* 0x000fe20003800000 */
[----:B------:R-:W-:Y:S02]  /*3fd0*/  IMAD.MOV.U32 R19, RZ, RZ, R7 ;  /* 0x000000ffff137224 */ /* 0x000fe400078e0007 */
[----:B------:R-:W-:-:S07]  /*3fe0*/  IMAD.MOV.U32 R18, RZ, RZ, -0x1 ;  /* 0xffffffffff127424 */ /* 0x000fce00078e00ff */
[----:B01--4-:R-:W-:Y:S05]  /*3ff0*/  WARPSYNC.COLLECTIVE R18, `(.L_x_7569) ;  /* 0x0000000012087348 */ /* 0x013fea0003c00000 */
[----:B0-----:R0:W2:Y:S02]  /*4000*/  SHFL.IDX P0, R18, R27, R19, R11 ;  /* 0x000000131b127389 */ /* 0x0010a4000000000b */
[----:B012-4-:R-:W-:Y:S05]  /*4010*/  ENDCOLLECTIVE ;  /* 0x000000000000791b */ /* 0x017fea0003800000 */
.L_x_7569:
[----:B------:R-:W-:Y:S05]  /*4020*/  BSYNC B2 ;  /* 0x0000000000027941 */ /* 0x000fea0003800000 */
.L_x_7568:
[----:B------:R-:W-:Y:S05]  /*4030*/  BRA `(.L_x_7570) ;  /* 0xffffffdc00c47947 */ /* 0x000fea000383ffff */
.L_x_7486:
[----:B------:R-:W-:Y:S01]  /*4040*/  BSSY B2, `(.L_x_7571) ;  /* 0x0000006000027945 */ /* 0x000fe20003800000 */
[----:B------:R-:W-:Y:S01]  /*4050*/  IMAD.MOV.U32 R19, RZ, RZ, R8 ;  /* 0x000000ffff137224 */ /* 0x000fe200078e0008 */
[----:B------:R-:W-:-:S07]  /*4060*/  MOV R18, 0xffffffff ;  /* 0xffffffff00127802 */ /* 0x000fce0000000f00 */
[----:B01--4-:R-:W-:Y:S05]  /*4070*/  WARPSYNC.COLLECTIVE R18, `(.L_x_7572) ;  /* 0x0000000012087348 */ /* 0x013fea0003c00000 */
[----:B0-----:R0:W2:Y:S02]  /*4080*/  SHFL.IDX P0, R18, R27, R19, R11 ;  /* 0x000000131b127389 */ /* 0x0010a4000000000b */
[----:B012-4-:R-:W-:Y:S05]  /*4090*/  ENDCOLLECTIVE ;  /* 0x000000000000791b */ /* 0x017fea0003800000 */
.L_x_7572:
[----:B------:R-:W-:Y:S05]  /*40a0*/  BSYNC B2 ;  /* 0x0000000000027941 */ /* 0x000fea0003800000 */
.L_x_7571:
[----:B------:R-:W-:Y:S05]  /*40b0*/  BRA `(.L_x_7573) ;  /* 0xffffffdc00bc7947 */ /* 0x000fea000383ffff */
.L_x_7488:
[----:B------:R-:W-:Y:S01]  /*40c0*/  BSSY B2, `(.L_x_7574) ;  /* 0x0000006000027945 */ /* 0x000fe20003800000 */
[----:B------:R-:W-:Y:S02]  /*40d0*/  IMAD.MOV.U32 R19, RZ, RZ, R9 ;  /* 0x000000ffff137224 */ /* 0x000fe400078e0009 */
[----:B------:R-:W-:-:S07]  /*40e0*/  IMAD.MOV.U32 R18, RZ, RZ, -0x1 ;  /* 0xffffffffff127424 */ /* 0x000fce00078e00ff */
[----:B01--4-:R-:W-:Y:S05]  /*40f0*/  WARPSYNC.COLLECTIVE R18, `(.L_x_7575) ;  /* 0x0000000012087348 */ /* 0x013fea0003c00000 */
[----:B0-----:R0:W2:Y:S02]  /*4100*/  SHFL.IDX P0, R18, R27, R19, R11 ;  /* 0x000000131b127389 */ /* 0x0010a4000000000b */
[----:B012-4-:R-:W-:Y:S05]  /*4110*/  ENDCOLLECTIVE ;  /* 0x000000000000791b */ /* 0x017fea0003800000 */
.L_x_7575:
[----:B------:R-:W-:Y:S05]  /*4120*/  BSYNC B2 ;  /* 0x0000000000027941 */ /* 0x000fea0003800000 */
.L_x_7574:
[----:B------:R-:W-:Y:S05]  /*4130*/  BRA `(.L_x_7576) ;  /* 0xffffffdc00b47947 */ /* 0x000fea000383ffff */
.L_x_7490:
[----:B------:R-:W-:Y:S01]  /*4140*/  BSSY B2, `(.L_x_7577) ;  /* 0x0000006000027945 */ /* 0x000fe20003800000 */
[----:B------:R-:W-:Y:S01]  /*4150*/  IMAD.MOV.U32 R19, RZ, RZ, R10 ;  /* 0x000000ffff137224 */ /* 0x000fe200078e000a */
[----:B------:R-:W-:-:S07]  /*4160*/  MOV R18, 0xffffffff ;  /* 0xffffffff00127802 */ /* 0x000fce0000000f00 */
[----:B01--4-:R-:W-:Y:S05]  /*4170*/  WARPSYNC.COLLECTIVE R18, `(.L_x_7578) ;  /* 0x0000000012087348 */ /* 0x013fea0003c00000 */
[----:B0-----:R0:W2:Y:S02]  /*4180*/  SHFL.IDX P0, R18, R27, R19, R11 ;  /* 0x000000131b127389 */ /* 0x0010a4000000000b */
[----:B012-4-:R-:W-:Y:S05]  /*4190*/  ENDCOLLECTIVE ;  /* 0x000000000000791b */ /* 0x017fea0003800000 */
.L_x_7578:
[----:B------:R-:W-:Y:S05]  /*41a0*/  BSYNC B2 ;  /* 0x0000000000027941 */ /* 0x000fea0003800000 */
.L_x_7577:
[----:B------:R-:W-:Y:S05]  /*41b0*/  BRA `(.L_x_7579) ;  /* 0xffffffdc00ac7947 */ /* 0x000fea000383ffff */
.L_x_7505:
[----:B------:R-:W-:Y:S01]  /*41c0*/  BSSY B1, `(.L_x_7580) ;  /* 0x0000006000017945 */ /* 0x000fe20003800000 */
[----:B------:R-:W-:Y:S02]  /*41d0*/  IMAD.MOV.U32 R19, RZ, RZ, R12 ;  /* 0x000000ffff137224 */ /* 0x000fe400078e000c */
[----:B------:R-:W-:-:S07]  /*41e0*/  IMAD.MOV.U32 R18, RZ, RZ, -0x1 ;  /* 0xffffffffff127424 */ /* 0x000fce00078e00ff */
[----:B01--4-:R-:W-:Y:S05]  /*41f0*/  WARPSYNC.COLLECTIVE R18, `(.L_x_7581) ;  /* 0x0000000012087348 */ /* 0x013fea0003c00000 */
[----:B0-----:R0:W2:Y:S02]  /*4200*/  SHFL.IDX P0, R18, R27, R19, R11 ;  /* 0x000000131b127389 */ /* 0x0010a4000000000b */
[----:B012-4-:R-:W-:Y:S05]  /*4210*/  ENDCOLLECTIVE ;  /* 0x000000000000791b */ /* 0x017fea0003800000 */
.L_x_7581:
[----:B------:R-:W-:Y:S05]  /*4220*/  BSYNC B1 ;  /* 0x0000000000017941 */ /* 0x000fea0003800000 */
.L_x_7580:
[----:B------:R-:W-:Y:S05]  /*4230*/  BRA `(.L_x_7582) ;  /* 0xffffffe400c07947 */ /* 0x000fea000383ffff */
.L_x_7507:
[----:B------:R-:W-:Y:S01]  /*4240*/  BSSY B1, `(.L_x_7583) ;  /* 0x0000006000017945 */ /* 0x000fe20003800000 */
[----:B------:R-:W-:Y:S01]  /*4250*/  IMAD.MOV.U32 R19, RZ, RZ, R4 ;  /* 0x000000ffff137224 */ /* 0x000fe200078e0004 */
[----:B------:R-:W-:-:S07]  /*4260*/  MOV R18, 0xffffffff ;  /* 0xffffffff00127802 */ /* 0x000fce0000000f00 */
[----:B01--4-:R-:W-:Y:S05]  /*4270*/  WARPSYNC.COLLECTIVE R18, `(.L_x_7584) ;  /* 0x0000000012087348 */ /* 0x013fea0003c00000 */
[----:B0-----:R0:W2:Y:S02]  /*4280*/  SHFL.IDX P0, R18, R27, R19, R11 ;  /* 0x000000131b127389 */ /* 0x0010a4000000000b */
[----:B012-4-:R-:W-:Y:S05]  /*4290*/  ENDCOLLECTIVE ;  /* 0x000000000000791b */ /* 0x017fea0003800000 */
.L_x_7584:
[----:B------:R-:W-:Y:S05]  /*42a0*/  BSYNC B1 ;  /* 0x0000000000017941 */ /* 0x000fea0003800000 */
.L_x_7583:
[----:B------:R-:W-:Y:S05]  /*42b0*/  BRA `(.L_x_7585) ;  /* 0xffffffe400b47947 */ /* 0x000fea000383ffff */
.L_x_7509:
[----:B------:R-:W-:Y:S01]  /*42c0*/  BSSY B1, `(.L_x_7586) ;  /* 0x0000006000017945 */ /* 0x000fe20003800000 */
[----:B------:R-:W-:Y:S02]  /*42d0*/  IMAD.MOV.U32 R19, RZ, RZ, R5 ;  /* 0x000000ffff137224 */ /* 0x000fe400078e0005 */
[----:B------:R-:W-:-:S07]  /*42e0*/  IMAD.MOV.U32 R18, RZ, RZ, -0x1 ;  /* 0xffffffffff127424 */ /* 0x000fce00078e00ff */
[----:B01--4-:R-:W-:Y:S05]  /*42f0*/  WARPSYNC.COLLECTIVE R18, `(.L_x_7587) ;  /* 0x0000000012087348 */ /* 0x013fea0003c00000 */
[----:B0-----:R0:W2:Y:S02]  /*4300*/  SHFL.IDX P0, R18, R27, R19, R11 ;  /* 0x000000131b127389 */ /* 0x0010a4000000000b */
[----:B012-4-:R-:W-:Y:S05]  /*4310*/  ENDCOLLECTIVE ;  /* 0x000000000000791b */ /* 0x017fea0003800000 */
.L_x_7587:
[----:B------:R-:W-:Y:S05]  /*4320*/  BSYNC B1 ;  /* 0x0000000000017941 */ /* 0x000fea0003800000 */
.L_x_7586:
[----:B------:R-:W-:Y:S05]  /*4330*/  BRA `(.L_x_7588) ;  /* 0xffffffe400a87947 */ /* 0x000fea000383ffff */
.L_x_7511:
[----:B------:R-:W-:Y:S01]  /*4340*/  BSSY B1, `(.L_x_7589) ;  /* 0x0000006000017945 */ /* 0x000fe20003800000 */
[----:B------:R-:W-:Y:S01]  /*4350*/  IMAD.MOV.U32 R19, RZ, RZ, R6 ;  /* 0x000000ffff137224 */ /* 0x000fe200078e0006 */
[----:B------:R-:W-:-:S07]  /*4360*/  MOV R18, 0xffffffff ;  /* 0xffffffff00127802 */ /* 0x000fce0000000f00 */
[----:B01--4-:R-:W-:Y:S05]  /*4370*/  WARPSYNC.COLLECTIVE R18, `(.L_x_7590) ;  /* 0x0000000012087348 */ /* 0x013fea0003c00000 */
[----:B0-----:R0:W2:Y:S02]  /*4380*/  SHFL.IDX P0, R18, R27, R19, R11 ;  /* 0x000000131b127389 */ /* 0x0010a4000000000b */
[----:B012-4-:R-:W-:Y:S05]  /*4390*/  ENDCOLLECTIVE ;  /* 0x000000000000791b */ /* 0x017fea0003800000 */
.L_x_7590:
[----:B------:R-:W-:Y:S05]  /*43a0*/  BSYNC B1 ;  /* 0x0000000000017941 */ /* 0x000fea0003800000 */
.L_x_7589:
[----:B------:R-:W-:Y:S05]  /*43b0*/  BRA `(.L_x_7591) ;  /* 0xffffffe4009c7947 */ /* 0x000fea000383ffff */
.L_x_7513:
[----:B------:R-:W-:Y:S01]  /*43c0*/  BSSY B1, `(.L_x_7592) ;  /* 0x0000006000017945 */ /* 0x000fe20003800000 */
[----:B------:R-:W-:Y:S02]  /*43d0*/  IMAD.MOV.U32 R19, RZ, RZ, R7 ;  /* 0x000000ffff137224 */ /* 0x000fe400078e0007 */
[----:B------:R-:W-:-:S07]  /*43e0*/  IMAD.MOV.U32 R18, RZ, RZ, -0x1 ;  /* 0xffffffffff127424 */ /* 0x000fce00078e00ff */
[----:B01--4-:R-:W-:Y:S05]  /*43f0*/  WARPSYNC.COLLECTIVE R18, `(.L_x_7593) ;  /* 0x0000000012087348 */ /* 0x013fea0003c00000 */
[----:B0-----:R0:W2:Y:S02]  /*4400*/  SHFL.IDX P0, R18, R27, R19, R11 ;  /* 0x000000131b127389 */ /* 0x0010a4000000000b */
[----:B012-4-:R-:W-:Y:S05]  /*4410*/  ENDCOLLECTIVE ;  /* 0x000000000000791b */ /* 0x017fea0003800000 */
.L_x_7593:
[----:B------:R-:W-:Y:S05]  /*4420*/  BSYNC B1 ;  /* 0x0000000000017941 */ /* 0x000fea0003800000 */
.L_x_7592:
[----:B------:R-:W-:Y:S05]  /*4430*/  BRA `(.L_x_7594) ;  /* 0xffffffe400987947 */ /* 0x000fea000383ffff */
.L_x_7515:
[----:B------:R-:W-:Y:S01]  /*4440*/  BSSY B1, `(.L_x_7595) ;  /* 0x0000006000017945 */ /* 0x000fe20003800000 */
[----:B------:R-:W-:Y:S01]  /*4450*/  IMAD.MOV.U32 R19, RZ, RZ, R8 ;  /* 0x000000ffff137224 */ /* 0x000fe200078e0008 */
[----:B------:R-:W-:-:S07]  /*4460*/  MOV R18, 0xffffffff ;  /* 0xffffffff00127802 */ /* 0x000fce0000000f00 */
[----:B01--4-:R-:W-:Y:S05]  /*4470*/  WARPSYNC.COLLECTIVE R18, `(.L_x_7596) ;  /* 0x0000000012087348 */ /* 0x013fea0003c00000 */
[----:B0-----:R0:W2:Y:S02]  /*4480*/  SHFL.IDX P0, R18, R27, R19, R11 ;  /* 0x000000131b127389 */ /* 0x0010a4000000000b */
[----:B012-4-:R-:W-:Y:S05]  /*4490*/  ENDCOLLECTIVE ;  /* 0x000000000000791b */ /* 0x017fea0003800000 */
.L_x_7596:
[----:B------:R-:W-:Y:S05]  /*44a0*/  BSYNC B1 ;  /* 0x0000000000017941 */ /* 0x000fea0003800000 */
.L_x_7595:
[----:B------:R-:W-:Y:S05]  /*44b0*/  BRA `(.L_x_7597) ;  /* 0xffffffe400907947 */ /* 0x000fea000383ffff */
.L_x_7517:
[----:B------:R-:W-:Y:S01]  /*44c0*/  BSSY B1, `(.L_x_7598) ;  /* 0x0000006000017945 */ /* 0x000fe20003800000 */
[----:B------:R-:W-:Y:S02]  /*44d0*/  IMAD.MOV.U32 R19, RZ, RZ, R9 ;  /* 0x000000ffff137224 */ /* 0x000fe400078e0009 */
[----:B------:R-:W-:-:S07]  /*44e0*/  IMAD.MOV.U32 R18, RZ, RZ, -0x1 ;  /* 0xffffffffff127424 */ /* 0x000fce00078e00ff */
[----:B01--4-:R-:W-:Y:S05]  /*44f0*/  WARPSYNC.COLLECTIVE R18, `(.L_x_7599) ;  /* 0x0000000012087348 */ /* 0x013fea0003c00000 */
[----:B0-----:R0:W2:Y:S02]  /*4500*/  SHFL.IDX P0, R18, R27, R19, R11 ;  /* 0x000000131b127389 */ /* 0x0010a4000000000b */
[----:B012-4-:R-:W-:Y:S05]  /*4510*/  ENDCOLLECTIVE ;  /* 0x000000000000791b */ /* 0x017fea0003800000 */
.L_x_7599:
[----:B------:R-:W-:Y:S05]  /*4520*/  BSYNC B1 ;  /* 0x0000000000017941 */ /* 0x000fea0003800000 */
.L_x_7598:
[----:B------:R-:W-:Y:S05]  /*4530*/  BRA `(.L_x_7600) ;  /* 0xffffffe400887947 */ /* 0x000fea000383ffff */
.L_x_7519:
[----:B------:R-:W-:Y:S01]  /*4540*/  BSSY B1, `(.L_x_7601) ;  /* 0x0000006000017945 */ /* 0x000fe20003800000 */
[----:B------:R-:W-:Y:S01]  /*4550*/  IMAD.MOV.U32 R19, RZ, RZ, R10 ;  /* 0x000000ffff137224 */ /* 0x000fe200078e000a */
[----:B------:R-:W-:-:S07]  /*4560*/  MOV R18, 0xffffffff ;  /* 0xffffffff00127802 */ /* 0x000fce0000000f00 */
[----:B01--4-:R-:W-:Y:S05]  /*4570*/  WARPSYNC.COLLECTIVE R18, `(.L_x_7602) ;  /* 0x0000000012087348 */ /* 0x013fea0003c00000 */
[----:B0-----:R0:W2:Y:S02]  /*4580*/  SHFL.IDX P0, R18, R27, R19, R11 ;  /* 0x000000131b127389 */ /* 0x0010a4000000000b */
[----:B012-4-:R-:W-:Y:S05]  /*4590*/  ENDCOLLECTIVE ;  /* 0x000000000000791b */ /* 0x017fea0003800000 */
.L_x_7602:
[----:B------:R-:W-:Y:S05]  /*45a0*/  BSYNC B1 ;  /* 0x0000000000017941 */ /* 0x000fea0003800000 */
.L_x_7601:
[----:B------:R-:W-:Y:S05]  /*45b0*/  BRA `(.L_x_7603) ;  /* 0xffffffe400807947 */ /* 0x000fea000383ffff */
.L_x_7532:
[----:B------:R-:W-:Y:S02]  /*45c0*/  IMAD.MOV.U32 R18, RZ, RZ, -0x1 ;  /* 0xffffffffff127424 */ /* 0x000fe400078e00ff */
[----:B------:R-:W-:-:S07]  /*45d0*/  IMAD.MOV.U32 R19, RZ, RZ, R12 ;  /* 0x000000ffff137224 */ /* 0x000fce00078e000c */
[----:B0---4-:R-:W-:Y:S05]  /*45e0*/  WARPSYNC.COLLECTIVE R18, `(.L_x_7604) ;  /* 0x0000000012087348 */ /* 0x011fea0003c00000 */
[----:B0-----:R0:W1:Y:S02]  /*45f0*/  SHFL.IDX P0, R18, R27, R19, R11 ;  /* 0x000000131b127389 */ /* 0x001064000000000b */
[----:B01--4-:R-:W-:Y:S05]  /*4600*/  ENDCOLLECTIVE ;  /* 0x000000000000791b */ /* 0x013fea0003800000 */
.L_x_7604:
[----:B------:R-:W-:Y:S01]  /*4610*/  IMAD.MOV.U32 R33, RZ, RZ, R18 ;  /* 0x000000ffff217224 */ /* 0x000fe200078e0012 */
[----:B------:R-:W-:Y:S06]  /*4620*/  BRA `(.L_x_7605) ;  /* 0xffffffec00847947 */ /* 0x000fec000383ffff */
.L_x_7534:
[----:B------:R-:W-:Y:S01]  /*4630*/  BSSY B0, `(.L_x_7606) ;  /* 0x0000006000007945 */ /* 0x000fe20003800000 */
[----:B------:R-:W-:Y:S01]  /*4640*/  MOV R19, R4 ;  /* 0x0000000400137202 */ /* 0x000fe20000000f00 */
[----:B------:R-:W-:-:S07]  /*4650*/  IMAD.MOV.U32 R18, RZ, RZ, -0x1 ;  /* 0xffffffffff127424 */ /* 0x000fce00078e00ff */
[----:B0---4-:R-:W-:Y:S05]  /*4660*/  WARPSYNC.COLLECTIVE R18, `(.L_x_7607) ;  /* 0x0000000012087348 */ /* 0x011fea0003c00000 */
[----:B0-----:R0:W1:Y:S02]  /*4670*/  SHFL.IDX P0, R18, R27, R19, R11 ;  /* 0x000000131b127389 */ /* 0x001064000000000b */
[----:B01--4-:R-:W-:Y:S05]  /*4680*/  ENDCOLLECTIVE ;  /* 0x000000000000791b */ /* 0x013fea0003800000 */
.L_x_7607:
[----:B------:R-:W-:Y:S05]  /*4690*/  BSYNC B0 ;  /* 0x0000000000007941 */ /* 0x000fea0003800000 */
.L_x_7606:
[----:B------:R-:W-:Y:S05]  /*46a0*/  BRA `(.L_x_7608) ;  /* 0xffffffec00787947 */ /* 0x000fea000383ffff */
.L_x_7536:
[----:B------:R-:W-:Y:S01]  /*46b0*/  BSSY B0, `(.L_x_7609) ;  /* 0x0000006000007945 */ /* 0x000fe20003800000 */
[----:B------:R-:W-:Y:S02]  /*46c0*/  IMAD.MOV.U32 R19, RZ, RZ, R5 ;  /* 0x000000ffff137224 */ /* 0x000fe400078e0005 */
[----:B------:R-:W-:-:S07]  /*46d0*/  IMAD.MOV.U32 R18, RZ, RZ, -0x1 ;  /* 0xffffffffff127424 */ /* 0x000fce00078e00ff */
[----:B0---4-:R-:W-:Y:S05]  /*46e0*/  WARPSYNC.COLLECTIVE R18, `(.L_x_7610) ;  /* 0x0000000012087348 */ /* 0x011fea0003c00000 */
[----:B0-----:R0:W1:Y:S02]  /*46f0*/  SHFL.IDX P0, R18, R27, R19, R11 ;  /* 0x000000131b127389 */ /* 0x001064000000000b */
[----:B01--4-:R-:W-:Y:S05]  /*4700*/  ENDCOLLECTIVE ;  /* 0x000000000000791b */ /* 0x013fea0003800000 */
.L_x_7610:
[----:B------:R-:W-:Y:S05]  /*4710*/  BSYNC B0 ;  /* 0x0000000000007941 */ /* 0x000fea0003800000 */
.L_x_7609:
[----:B------:R-:W-:Y:S05]  /*4720*/  BRA `(.L_x_7611) ;  /* 0xffffffec006c7947 */ /* 0x000fea000383ffff */
.L_x_7538:
[----:B------:R-:W-:Y:S01]  /*4730*/  BSSY B0, `(.L_x_7612) ;  /* 0x0000006000007945 */ /* 0x000fe20003800000 */
[----:B------:R-:W-:Y:S01]  /*4740*/  MOV R19, R6 ;  /* 0x0000000600137202 */ /* 0x000fe20000000f00 */
[----:B------:R-:W-:-:S07]  /*4750*/  IMAD.MOV.U32 R18, RZ, RZ, -0x1 ;  /* 0xffffffffff127424 */ /* 0x000fce00078e00ff */
[----:B0---4-:R-:W-:Y:S05]  /*4760*/  WARPSYNC.COLLECTIVE R18, `(.L_x_7613) ;  /* 0x0000000012087348 */ /* 0x011fea0003c00000 */
[----:B0-----:R0:W1:Y:S02]  /*4770*/  SHFL.IDX P0, R18, R27, R19, R11 ;  /* 0x000000131b127389 */ /* 0x001064000000000b */
[----:B01--4-:R-:W-:Y:S05]  /*4780*/  ENDCOLLECTIVE ;  /* 0x000000000000791b */ /* 0x013fea0003800000 */
.L_x_7613:
[----:B------:R-:W-:Y:S05]  /*4790*/  BSYNC B0 ;  /* 0x0000000000007941 */ /* 0x000fea0003800000 */
.L_x_7612:
[----:B------:R-:W-:Y:S05]  /*47a0*/  BRA `(.L_x_7614) ;  /* 0xffffffec00687947 */ /* 0x000fea000383ffff */
.L_x_7540:
[----:B------:R-:W-:Y:S01]  /*47b0*/  BSSY B0, `(.L_x_7615) ;  /* 0x0000006000007945 */ /* 0x000fe20003800000 */
[----:B------:R-:W-:Y:S02]  /*47c0*/  IMAD.MOV.U32 R19, RZ, RZ, R7 ;  /* 0x000000ffff137224 */ /* 0x000fe400078e0007 */
[----:B------:R-:W-:-:S07]  /*47d0*/  IMAD.MOV.U32 R18, RZ, RZ, -0x1 ;  /* 0xffffffffff127424 */ /* 0x000fce00078e00ff */
[----:B0---4-:R-:W-:Y:S05]  /*47e0*/  WARPSYNC.COLLECTIVE R18, `(.L_x_7616) ;  /* 0x0000000012087348 */ /* 0x011fea0003c00000 */
[----:B0-----:R0:W1:Y:S02]  /*47f0*/  SHFL.IDX P0, R18, R27, R19, R11 ;  /* 0x000000131b127389 */ /* 0x001064000000000b */
[----:B01--4-:R-:W-:Y:S05]  /*4800*/  ENDCOLLECTIVE ;  /* 0x000000000000791b */ /* 0x013fea0003800000 */
.L_x_7616:
[----:B------:R-:W-:Y:S05]  /*4810*/  BSYNC B0 ;  /* 0x0000000000007941 */ /* 0x000fea0003800000 */
.L_x_7615:
[----:B------:R-:W-:Y:S05]  /*4820*/  BRA `(.L_x_7617) ;  /* 0xffffffec00607947 */ /* 0x000fea000383ffff */
.L_x_7542:
[----:B------:R-:W-:Y:S01]  /*4830*/  BSSY B0, `(.L_x_7618) ;  /* 0x0000006000007945 */ /* 0x000fe20003800000 */
[----:B------:R-:W-:Y:S01]  /*4840*/  MOV R19, R8 ;  /* 0x0000000800137202 */ /* 0x000fe20000000f00 */
[----:B------:R-:W-:-:S07]  /*4850*/  IMAD.MOV.U32 R18, RZ, RZ, -0x1 ;  /* 0xffffffffff127424 */ /* 0x000fce00078e00ff */
[----:B0---4-:R-:W-:Y:S05]  /*4860*/  WARPSYNC.COLLECTIVE R18, `(.L_x_7619) ;  /* 0x0000000012087348 */ /* 0x011fea0003c00000 */
[----:B0-----:R0:W1:Y:S02]  /*4870*/  SHFL.IDX P0, R18, R27, R19, R11 ;  /* 0x000000131b127389 */ /* 0x001064000000000b */
[----:B01--4-:R-:W-:Y:S05]  /*4880*/  ENDCOLLECTIVE ;  /* 0x000000000000791b */ /* 0x013fea0003800000 */
.L_x_7619:
[----:B------:R-:W-:Y:S05]  /*4890*/  BSYNC B0 ;  /* 0x0000000000007941 */ /* 0x000fea0003800000 */
.L_x_7618:
[----:B------:R-:W-:Y:S05]  /*48a0*/  BRA `(.L_x_7620) ;  /* 0xffffffec00587947 */ /* 0x000fea000383ffff */
.L_x_7544:
[----:B------:R-:W-:Y:S01]  /*48b0*/  BSSY B0, `(.L_x_7621) ;  /* 0x0000006000007945 */ /* 0x000fe20003800000 */
[----:B------:R-:W-:Y:S02]  /*48c0*/  IMAD.MOV.U32 R19, RZ, RZ, R9 ;  /* 0x000000ffff137224 */ /* 0x000fe400078e0009 */
[----:B------:R-:W-:-:S07]  /*48d0*/  IMAD.MOV.U32 R18, RZ, RZ, -0x1 ;  /* 0xffffffffff127424 */ /* 0x000fce00078e00ff */
[----:B0---4-:R-:W-:Y:S05]  /*48e0*/  WARPSYNC.COLLECTIVE R18, `(.L_x_7622) ;  /* 0x0000000012087348 */ /* 0x011fea0003c00000 */
[----:B0-----:R0:W1:Y:S02]  /*48f0*/  SHFL.IDX P0, R18, R27, R19, R11 ;  /* 0x000000131b127389 */ /* 0x001064000000000b */
[----:B01--4-:R-:W-:Y:S05]  /*4900*/  ENDCOLLECTIVE ;  /* 0x000000000000791b */ /* 0x013fea0003800000 */
.L_x_7622:
[----:B------:R-:W-:Y:S05]  /*4910*/  BSYNC B0 ;  /* 0x0000000000007941 */ /* 0x000fea0003800000 */
.L_x_7621:
[----:B------:R-:W-:Y:S05]  /*4920*/  BRA `(.L_x_7623) ;  /* 0xffffffec00507947 */ /* 0x000fea000383ffff */
.L_x_7546:
[----:B------:R-:W-:Y:S01]  /*4930*/  BSSY B0, `(.L_x_7624) ;  /* 0x0000006000007945 */ /* 0x000fe20003800000 */
[----:B------:R-:W-:Y:S01]  /*4940*/  MOV R19, R10 ;  /* 0x0000000a00137202 */ /* 0x000fe20000000f00 */
[----:B------:R-:W-:-:S07]  /*4950*/  IMAD.MOV.U32 R18, RZ, RZ, -0x1 ;  /* 0xffffffffff127424 */ /* 0x000fce00078e00ff */
[----:B0---4-:R-:W-:Y:S05]  /*4960*/  WARPSYNC.COLLECTIVE R18, `(.L_x_7625) ;  /* 0x0000000012087348 */ /* 0x011fea0003c00000 */
[----:B0-----:R0:W1:Y:S02]  /*4970*/  SHFL.IDX P0, R18, R27, R19, R11 ;  /* 0x000000131b127389 */ /* 0x001064000000000b */
[----:B01--4-:R-:W-:Y:S05]  /*4980*/  ENDCOLLECTIVE ;  /* 0x000000000000791b */ /* 0x013fea0003800000 */
.L_x_7625:
[----:B------:R-:W-:Y:S05]  /*4990*/  BSYNC B0 ;  /* 0x0000000000007941 */ /* 0x000fea0003800000 */
.L_x_7624:
[----:B------:R-:W-:Y:S05]  /*49a0*/  BRA `(.L_x_7626) ;  /* 0xffffffec00487947 */ /* 0x000fea000383ffff */
.L_x_7627:
        /* <DEDUP_REMOVED lines=13> */
.L_x_58282:


//--------------------- .text._Z9cuda_gemmIiLi256ELi4ELi1ELi256ELi8ELi8ELi32ELi0ELi1EEviiiPT_S1_S1_ii --------------------------
	.section	.text._Z9cuda_gemmIiLi256ELi4ELi1ELi256ELi8ELi8ELi32ELi0ELi1EEviiiPT_S1_S1_ii,"ax",@progbits
	.align	128
        .global         _Z9cuda_gemmIiLi256ELi4ELi1ELi256ELi8ELi8ELi32ELi0ELi1EEviiiPT_S1_S1_ii
        .type           _Z9cuda_gemmIiLi256ELi4ELi1ELi256ELi8ELi8ELi32ELi0ELi1EEviiiPT_S1_S1_ii,@function
        .size           _Z9cuda_gemmIiLi256ELi4ELi1ELi256ELi8ELi8ELi32ELi0ELi1EEviiiPT_S1_S1_ii,(.L_x_58283 - _Z9cuda_gemmIiLi256ELi4ELi1ELi256ELi8ELi8ELi32ELi0ELi1EEviiiPT_S1_S1_ii)
        .other          _Z9cuda_gemmIiLi256ELi4ELi1ELi256ELi8ELi8ELi32ELi0ELi1EEviiiPT_S1_S1_ii,@"STO_CUDA_ENTRY STV_DEFAULT"
_Z9cuda_gemmIiLi256ELi4ELi1ELi256ELi8ELi8ELi32ELi0ELi1EEviiiPT_S1_S1_ii:
.text._Z9cuda_gemmIiLi256ELi4ELi1ELi256ELi8ELi8ELi32ELi0ELi1EEviiiPT_S1_S1_ii:
        /* <DEDUP_REMOVED lines=45> */
.L_x_7632:
        /* <DEDUP_REMOVED lines=12> */
.L_x_7631:
[----:B------:R-:W-:Y:S05]  /*0390*/  BSYNC.RECONVERGENT B1 ;  /* 0x0000000000017941 */ /* 0x000fea0003800200 */
.L_x_7630:
[----:B------:R-:W-:Y:S05]  /*03a0*/  @!P1 BRA `(.L_x_7629) ;  /* 0x0000000000a89947 */ /* 0x000fea0003800000 */
[----:B------:R-:W1:Y:S01]  /*03b0*/  S2R R7, SR_CgaCtaId ;  /* 0x0000000000077919 */ /* 0x000e620000008800 */
[----:B0-----:R-:W0:Y:S01]  /*03c0*/  LDC.64 R4, c[0x0][0x398] ;  /* 0x0000e600ff047b82 */ /* 0x001e220000000a00 */
[----:B------:R-:W-:-:S04]  /*03d0*/  MOV R6, 0x400 ;  /* 0x0000040000067802 */ /* 0x000fc80000000f00 */
[----:B-1----:R-:W-:-:S07]  /*03e0*/  LEA R18, R7, R6, 0x18 ;  /* 0x0000000607127211 */ /* 0x002fce00078ec0ff */
.L_x_7633:
[----:B------:R-:W-:Y:S02]  /*03f0*/  IMAD.IADD R19, R3, 0x1, R2 ;  /* 0x0000000103137824 */ /* 0x000fe400078e0202 */
[----:B01----:R-:W-:-:S04]  /*0400*/  IMAD.WIDE.U32 R12, R2, 0x4, R4 ;  /* 0x00000004020c7825 */ /* 0x003fc800078e0004 */
[C---:B------:R-:W-:Y:S02]  /*0410*/  IMAD.IADD R15, R19.reuse, 0x1, R3 ;  /* 0x00000001130f7824 */ /* 0x040fe400078e0203 */
[----:B------:R-:W-:Y:S01]  /*0420*/  IMAD.WIDE.U32 R6, R19, 0x4, R4 ;  /* 0x0000000413067825 */ /* 0x000fe200078e0004 */
[----:B------:R0:W2:Y:S03]  /*0430*/  LDG.E R12, desc[UR20][R12.64] ;  /* 0x000000140c0c7981 */ /* 0x0000a6000c1e1900 */
[C---:B------:R-:W-:Y:S02]  /*0440*/  IMAD.IADD R16, R15.reuse, 0x1, R3 ;  /* 0x000000010f107824 */ /* 0x040fe400078e0203 */
[--C-:B------:R-:W-:Y:S01]  /*0450*/  IMAD.WIDE.U32 R8, R15, 0x4, R4.reuse ;  /* 0x000000040f087825 */ /* 0x100fe200078e0004 */
[----:B------:R-:W3:Y:S03]  /*0460*/  LDG.E R6, desc[UR20][R6.64] ;  /* 0x0000001406067981 */ /* 0x000ee6000c1e1900 */
[----:B------:R-:W-:-:S02]  /*0470*/  IMAD.WIDE.U32 R10, R16, 0x4, R4 ;  /* 0x00000004100a7825 */ /* 0x000fc400078e0004 */
[----:B------:R1:W4:Y:S04]  /*0480*/  LDG.E R8, desc[UR20][R8.64] ;  /* 0x0000001408087981 */ /* 0x000328000c1e1900 */
[----:B------:R5:W4:Y:S01]  /*0490*/  LDG.E R11, desc[UR20][R10.64] ;  /* 0x000000140a0b7981 */ /* 0x000b22000c1e1900 */
        /* <DEDUP_REMOVED lines=9> */
[----:B------:R-:W-:Y:S02]  /*0530*/  LOP3.LUT R7, R14, 0x7ffffffc, RZ, 0xc0, !PT ;  /* 0x7ffffffc0e077812 */ /* 0x000fe400078ec0ff */
[----:B------:R-:W-:Y:S01]  /*0540*/  SHF.R.U32.HI R14, RZ, 0x1, R16 ;  /* 0x00000001ff0e7819 */ /* 0x000fe20000011610 */
[--C-:B------:R-:W-:Y:S01]  /*0550*/  IMAD R2, R2, 0x24, R18.reuse ;  /* 0x0000002402027824 */ /* 0x100fe200078e0212 */
[----:B-----5:R-:W-:Y:S01]  /*0560*/  LOP3.LUT R10, R15, 0x7ffffffc, RZ, 0xc0, !PT ;  /* 0x7ffffffc0f0a7812 */ /* 0x020fe200078ec0ff */
[--C-:B------:R-:W-:Y:S01]  /*0570*/  IMAD R13, R13, 0x24, R18.reuse ;  /* 0x000000240d0d7824 */ /* 0x100fe200078e0212 */
[----:B------:R-:W-:Y:S01]  /*0580*/  LOP3.LUT R14, R14, 0x7ffffffc, RZ, 0xc0, !PT ;  /* 0x7ffffffc0e0e7812 */ /* 0x000fe200078ec0ff */
[----:B------:R-:W-:Y:S01]  /*0590*/  IMAD R9, R9, 0x24, R18 ;  /* 0x0000002409097824 */ /* 0x000fe200078e0212 */
[----:B------:R-:W-:Y:S01]  /*05a0*/  IADD3 R17, PT, PT, R17, R20, RZ ;  /* 0x0000001411117210 */ /* 0x000fe20007ffe0ff */
[----:B------:R-:W-:-:S02]  /*05b0*/  IMAD.IADD R7, R2, 0x1, R7 ;  /* 0x0000000102077824 */ /* 0x000fc400078e0207 */
[----:B------:R-:W-:Y:S01]  /*05c0*/  IMAD.IADD R13, R13, 0x1, R10 ;  /* 0x000000010d0d7824 */ /* 0x000fe200078e020a */
[----:B------:R-:W-:Y:S01]  /*05d0*/  IADD3 R14, PT, PT, R9, R14, RZ ;  /* 0x0000000e090e7210 */ /* 0x000fe20007ffe0ff */
[----:B------:R-:W-:-:S05]  /*05e0*/  IMAD.IADD R2, R16, 0x1, R3 ;  /* 0x0000000110027824 */ /* 0x000fca00078e0203 */
[----:B------:R-:W-:Y:S01]  /*05f0*/  ISETP.GE.U32.AND P0, PT, R2, 0x40, PT ;  /* 0x000000400200780c */ /* 0x000fe20003f06070 */
[----:B--2---:R1:W-:Y:S04]  /*0600*/  STS [R17], R12 ;  /* 0x0000000c11007388 */ /* 0x0043e80000000800 */
[----:B---3--:R1:W-:Y:S04]  /*0610*/  STS [R7], R6 ;  /* 0x0000000607007388 */ /* 0x0083e80000000800 */
[----:B----4-:R1:W-:Y:S04]  /*0620*/  STS [R13], R8 ;  /* 0x000000080d007388 */ /* 0x0103e80000000800 */
[----:B------:R1:W-:Y:S01]  /*0630*/  STS [R14], R11 ;  /* 0x0000000b0e007388 */ /* 0x0003e20000000800 */
[----:B------:R-:W-:Y:S05]  /*0640*/  @!P0 BRA `(.L_x_7633) ;  /* 0xfffffffc00688947 */ /* 0x000fea000383ffff */
.L_x_7629:
[----:B------:R-:W-:Y:S05]  /*0650*/  BSYNC.RECONVERGENT B0 ;  /* 0x0000000000007941 */ /* 0x000fea0003800200 */
.L_x_7628:
[----:B------:R-:W2:Y:S01]  /*0660*/  LDCU UR15, c[0x0][0x360] ;  /* 0x00006c00ff0f77ac */ /* 0x000ea20008000800 */
[----:B------:R-:W3:Y:S08]  /*0670*/  LDC R2, c[0x0][0x374] ;  /* 0x0000dd00ff027b82 */ /* 0x000ef00000000800 */
[----:B------:R-:W4:Y:S01]  /*0680*/  S2UR UR11, SR_CTAID.Y ;  /* 0x00000000000b79c3 */ /* 0x000f220000002600 */
[----:B---3--:R-:W-:-:S05]  /*0690*/  IMAD.SHL.U32 R3, R2, 0x4, RZ ;  /* 0x0000000402037824 */ /* 0x008fca00078e00ff */
[----:B----4-:R-:W-:-:S13]  /*06a0*/  ISETP.LE.U32.AND P0, PT, R3, UR11, PT ;  /* 0x0000000b03007c0c */ /* 0x010fda000bf03070 */
[----:B--2---:R-:W-:Y:S05]  /*06b0*/  @P0 EXIT ;  /* 0x000000000000094d */ /* 0x004fea0003800000 */
[----:B------:R-:W2:Y:S01]  /*06c0*/  I2F.U32.RP R9, UR15 ;  /* 0x0000000f00097d06 */ /* 0x000ea20008209000 */
[C---:B0-----:R-:W-:Y:S01]  /*06d0*/  VIADD R4, R0.reuse, UR15 ;  /* 0x0000000f00047c36 */ /* 0x041fe20008000000 */
[----:B------:R-:W0:Y:S01]  /*06e0*/  LDCU UR5, c[0x0][0x388] ;  /* 0x00007100ff0577ac */ /* 0x000e220008000800 */
[----:B------:R-:W3:Y:S01]  /*06f0*/  S2UR UR10, SR_CgaCtaId ;  /* 0x00000000000a79c3 */ /* 0x000ee20000008800 */
[----:B------:R-:W-:Y:S01]  /*0700*/  ISETP.NE.U32.AND P2, PT, RZ, UR15, PT ;  /* 0x0000000fff007c0c */ /* 0x000fe2000bf45070 */
[----:B-1----:R-:W-:Y:S01]  /*0710*/  VIADD R13, R0, 0x1 ;  /* 0x00000001000d7836 */ /* 0x002fe20000000000 */
[C---:B------:R-:W-:Y:S01]  /*0720*/  ISETP.GE.U32.AND P0, PT, R4.reuse, 0x100, PT ;  /* 0x000001000400780c */ /* 0x040fe20003f06070 */
[----:B------:R-:W-:Y:S01]  /*0730*/  UMOV UR9, 0x400 ;  /* 0x0000040000097882 */ /* 0x000fe20000000000 */
[----:B------:R-:W-:Y:S01]  /*0740*/  VIMNMX.U32 R5, PT, PT, R4, 0x100, !PT ;  /* 0x0000010004057848 */ /* 0x000fe20007fe0000 */
[----:B------:R-:W-:Y:S01]  /*0750*/  UIADD3 UR8, UPT, UPT, UR9, 0x180, URZ ;  /* 0x0000018009087890 */ /* 0x000fe2000fffe0ff */
[----:B------:R-:W-:Y:S01]  /*0760*/  SEL R8, RZ, 0x1, P0 ;  /* 0x00000001ff087807 */ /* 0x000fe20000000000 */
[----:B------:R-:W1:Y:S01]  /*0770*/  S2UR UR6, SR_CTAID.X ;  /* 0x00000000000679c3 */ /* 0x000e620000002500 */
[C---:B------:R-:W-:Y:S01]  /*0780*/  VIADD R14, R0.reuse, 0x2 ;  /* 0x00000002000e7836 */ /* 0x040fe20000000000 */
[C---:B------:R-:W-:Y:S01]  /*0790*/  IADD3 R15, PT, PT, R0.reuse, 0x3, RZ ;  /* 0x00000003000f7810 */ /* 0x040fe20007ffe0ff */
[C---:B------:R-:W-:Y:S01]  /*07a0*/  VIADD R16, R0.reuse, 0x5 ;  /* 0x0000000500107836 */ /* 0x040fe20000000000 */
[----:B--2---:R-:W2:Y:S01]  /*07b0*/  MUFU.RCP R9, R9 ;  /* 0x0000000900097308 */ /* 0x004ea20000001000 */
[----:B------:R-:W-:Y:S01]  /*07c0*/  IADD3 R5, PT, PT, R5, -R4, -R8 ;  /* 0x8000000405057210 */ /* 0x000fe20007ffe808 */
[C---:B------:R-:W-:Y:S01]  /*07d0*/  VIADD R17, R0.reuse, 0x6 ;  /* 0x0000000600117836 */ /* 0x040fe20000000000 */
[----:B------:R-:W-:Y:S01]  /*07e0*/  IADD3 R18, PT, PT, R0, -0x1, RZ ;  /* 0xffffffff00127810 */ /* 0x000fe20007ffe0ff */
[----:B------:R-:W-:Y:S01]  /*07f0*/  USHF.L.U32 UR14, UR15, 0x2, URZ ;  /* 0x000000020f0e7899 */ /* 0x000fe200080006ff */
[----:B------:R-:W-:Y:S01]  /*0800*/  LOP3.LUT R13, R13, 0x7, RZ, 0xc0, !PT ;  /* 0x000000070d0d7812 */ /* 0x000fe200078ec0ff */
[----:B0-----:R-:W-:Y:S01]  /*0810*/  USHF.R.S32.HI UR4, URZ, 0x1f, UR5 ;  /* 0x0000001fff047899 */ /* 0x001fe20008011405 */
[----:B------:R-:W-:Y:S01]  /*0820*/  LOP3.LUT R14, R14, 0x7, RZ, 0xc0, !PT ;  /* 0x000000070e0e7812 */ /* 0x000fe200078ec0ff */
[----:B------:R-:W-:Y:S01]  /*0830*/  IMAD.U32 R12, RZ, RZ, UR11 ;  /* 0x0000000bff0c7e24 */ /* 0x000fe2000f8e00ff */
[----:B------:R-:W-:Y:S01]  /*0840*/  LOP3.LUT R15, R15, 0x7, RZ, 0xc0, !PT ;  /* 0x000000070f0f7812 */ /* 0x000fe200078ec0ff */
[----:B------:R-:W-:Y:S01]  /*0850*/  ULEA.HI UR4, UR4, UR5, URZ, 0x3 ;  /* 0x0000000504047291 */ /* 0x000fe2000f8f18ff */
[----:B------:R-:W-:Y:S01]  /*0860*/  LOP3.LUT R16, R16, 0x7, RZ, 0xc0, !PT ;  /* 0x0000000710107812 */ /* 0x000fe200078ec0ff */
[----:B---3--:R-:W-:Y:S01]  /*0870*/  ULEA UR12, UR10, UR9, 0x18 ;  /* 0x000000090a0c7291 */ /* 0x008fe2000f8ec0ff */
[----:B------:R-:W-:Y:S01]  /*0880*/  LOP3.LUT R17, R17, 0x7, RZ, 0xc0, !PT ;  /* 0x0000000711117812 */ /* 0x000fe200078ec0ff */
[----:B------:R-:W-:Y:S01]  /*0890*/  USHF.R.S32.HI UR7, URZ, 0x3, UR4 ;  /* 0x00000003ff077899 */ /* 0x000fe20008011404 */
[----:B------:R-:W-:Y:S01]  /*08a0*/  LOP3.LUT R18, R18, 0x7, RZ, 0xc0, !PT ;  /* 0x0000000712127812 */ /* 0x000fe200078ec0ff */
[----:B------:R-:W-:Y:S01]  /*08b0*/  UIADD3 UR9, UPT, UPT, UR9, 0x580, URZ ;  /* 0x0000058009097890 */ /* 0x000fe2000fffe0ff */
[----:B--2---:R-:W-:Y:S01]  /*08c0*/  IADD3 R6, PT, PT, R9, 0xffffffe, RZ ;  /* 0x0ffffffe09067810 */ /* 0x004fe20007ffe0ff */
[----:B------:R-:W-:-:S02]  /*08d0*/  ULEA UR8, UR10, UR8, 0x18 ;  /* 0x000000080a087291 */ /* 0x000fc4000f8ec0ff */
[----:B------:R-:W-:Y:S01]  /*08e0*/  ULEA UR9, UR10, UR9, 0x18 ;  /* 0x000000090a097291 */ /* 0x000fe2000f8ec0ff */
[----:B------:R0:W2:Y:S01]  /*08f0*/  F2I.FTZ.U32.TRUNC.NTZ R7, R6 ;  /* 0x0000000600077305 */ /* 0x0000a2000021f000 */
[----:B------:R-:W3:Y:S01]  /*0900*/  LDCU.64 UR4, c[0x0][0x390] ;  /* 0x00007200ff0477ac */ /* 0x000ee20008000a00 */
[----:B-1----:R-:W-:Y:S02]  /*0910*/  USHF.L.U32 UR13, UR6, 0x8, URZ ;  /* 0x00000008060d7899 */ /* 0x002fe400080006ff */
[----:B------:R-:W-:Y:S01]  /*0920*/  USHF.L.U32 UR6, UR6, 0x5, URZ ;  /* 0x0000000506067899 */ /* 0x000fe200080006ff */
[----:B0-----:R-:W-:Y:S01]  /*0930*/  MOV R6, RZ ;  /* 0x000000ff00067202 */ /* 0x001fe20000000f00 */
[----:B--2---:R-:W-:-:S04]  /*0940*/  IMAD.MOV R11, RZ, RZ, -R7 ;  /* 0x000000ffff0b7224 */ /* 0x004fc800078e0a07 */
[----:B------:R-:W-:Y:S01]  /*0950*/  IMAD R11, R11, UR15, RZ ;  /* 0x0000000f0b0b7c24 */ /* 0x000fe2000f8e02ff */
[----:B---3--:R-:W-:Y:S02]  /*0960*/  UIMAD.WIDE.U32 UR16, UR15, 0x4, UR4 ;  /* 0x000000040f1078a5 */ /* 0x008fe4000f8e0004 */
[----:B------:R-:W-:Y:S01]  /*0970*/  UIMAD.WIDE.U32 UR18, UR15, 0x8, UR4 ;  /* 0x000000080f1278a5 */ /* 0x000fe2000f8e0004 */
[----:B------:R-:W-:Y:S01]  /*0980*/  IMAD.HI.U32 R10, R7, R11, R6 ;  /* 0x0000000b070a7227 */ /* 0x000fe200078e0006 */
[----:B------:R-:W-:Y:S01]  /*0990*/  LOP3.LUT R7, R4, 0x1f, RZ, 0xc0, !PT ;  /* 0x0000001f04077812 */ /* 0x000fe200078ec0ff */
[----:B------:R-:W-:-:S04]  /*09a0*/  UIMAD.WIDE.U32 UR4, UR15, 0xc, UR4 ;  /* 0x0000000c0f0478a5 */ /* 0x000fc8000f8e0004 */
[----:B------:R-:W-:-:S04]  /*09b0*/  IMAD.HI.U32 R9, R10, R5, RZ ;  /* 0x000000050a097227 */ /* 0x000fc800078e00ff */
[----:B------:R-:W-:-:S04]  /*09c0*/  IMAD.MOV R6, RZ, RZ, -R9 ;  /* 0x000000ffff067224 */ /* 0x000fc800078e0a09 */
[----:B------:R-:W-:Y:S01]  /*09d0*/  IMAD R5, R6, UR15, R5 ;  /* 0x0000000f06057c24 */ /* 0x000fe2000f8e0205 */
[----:B------:R-:W-:-:S04]  /*09e0*/  SHF.R.U32.HI R6, RZ, 0x5, R4 ;  /* 0x00000005ff067819 */ /* 0x000fc80000011604 */
[----:B------:R-:W-:Y:S01]  /*09f0*/  ISETP.GE.U32.AND P0, PT, R5, UR15, PT ;  /* 0x0000000f05007c0c */ /* 0x000fe2000bf06070 */
[----:B------:R-:W-:-:S12]  /*0a00*/  IMAD R6, R6, UR7, R7 ;  /* 0x0000000706067c24 */ /* 0x000fd8000f8e0207 */
[----:B------:R-:W-:Y:S02]  /*0a10*/  @P0 VIADD R5, R5, -UR15 ;  /* 0x8000000f05050c36 */ /* 0x000fe40008000000 */
[----:B------:R-:W-:-:S03]  /*0a20*/  @P0 VIADD R9, R9, 0x1 ;  /* 0x0000000109090836 */ /* 0x000fc60000000000 */
[----:B------:R-:W-:Y:S02]  /*0a30*/  ISETP.GE.U32.AND P1, PT, R5, UR15, PT ;  /* 0x0000000f05007c0c */ /* 0x000fe4000bf26070 */
[----:B------:R-:W-:-:S04]  /*0a40*/  IADD3 R5, PT, PT, R4, UR15, RZ ;  /* 0x0000000f04057c10 */ /* 0x000fc8000fffe0ff */
[----:B------:R-:W-:Y:S02]  /*0a50*/  SHF.R.U32.HI R10, RZ, 0x5, R5 ;  /* 0x00000005ff0a7819 */ /* 0x000fe40000011605 */
[----:B------:R-:W-:-:S05]  /*0a60*/  LOP3.LUT R11, R5, 0x1f, RZ, 0xc0, !PT ;  /* 0x0000001f050b7812 */ /* 0x000fca00078ec0ff */
[----:B------:R-:W-:Y:S01]  /*0a70*/  @P1 VIADD R9, R9, 0x1 ;  /* 0x0000000109091836 */ /* 0x000fe20000000000 */
[----:B------:R-:W-:Y:S01]  /*0a80*/  @!P2 LOP3.LUT R9, RZ, UR15, RZ, 0x33, !PT ;  /* 0x0000000fff09ac12 */ /* 0x000fe2000f8e33ff */
[----:B------:R-:W-:Y:S01]  /*0a90*/  IMAD R7, R10, UR7, R11 ;  /* 0x000000070a077c24 */ /* 0x000fe2000f8e020b */
[C---:B------:R-:W-:Y:S01]  /*0aa0*/  LOP3.LUT R10, R0.reuse, 0x7, RZ, 0xc0, !PT ;  /* 0x00000007000a7812 */ /* 0x040fe200078ec0ff */
[----:B------:R-:W-:Y:S01]  /*0ab0*/  IMAD.SHL.U32 R11, R0, 0x4, RZ ;  /* 0x00000004000b7824 */ /* 0x000fe200078e00ff */
[----:B------:R-:W-:Y:S02]  /*0ac0*/  IADD3 R8, PT, PT, R8, R9, RZ ;  /* 0x0000000908087210 */ /* 0x000fe40007ffe0ff */
[----:B------:R-:W-:Y:S01]  /*0ad0*/  LOP3.LUT R9, R0, 0x1f, RZ, 0xc0, !PT ;  /* 0x0000001f00097812 */ /* 0x000fe200078ec0ff */
[C---:B------:R-:W-:Y:S01]  /*0ae0*/  VIADD R36, R11.reuse, UR9 ;  /* 0x000000090b247c36 */ /* 0x040fe20008000000 */
[----:B------:R-:W-:Y:S02]  /*0af0*/  LOP3.LUT R20, R11, 0x1c, RZ, 0xc0, !PT ;  /* 0x0000001c0b147812 */ /* 0x000fe400078ec0ff */
[----:B------:R-:W-:-:S02]  /*0b00*/  SHF.L.U32 R21, R9, 0x3, RZ ;  /* 0x0000000309157819 */ /* 0x000fc400000006ff */
[----:B------:R-:W-:Y:S01]  /*0b10*/  IADD3 R27, PT, PT, R11, UR8, RZ ;  /* 0x000000080b1b7c10 */ /* 0x000fe2000fffe0ff */
[----:B------:R-:W-:Y:S01]  /*0b20*/  VIADD R20, R20, UR12 ;  /* 0x0000000c14147c36 */ /* 0x000fe20008000000 */
[C---:B------:R-:W-:Y:S02]  /*0b30*/  LOP3.LUT R22, R21.reuse, R13, RZ, 0xfc, !PT ;  /* 0x0000000d15167212 */ /* 0x040fe400078efcff */
[----:B------:R-:W-:Y:S01]  /*0b40*/  LOP3.LUT R23, R21, R14, RZ, 0xfc, !PT ;  /* 0x0000000e15177212 */ /* 0x000fe200078efcff */
[----:B------:R-:W-:Y:S01]  /*0b50*/  VIADD R39, R27, UR14 ;  /* 0x0000000e1b277c36 */ /* 0x000fe20008000000 */
[C---:B------:R-:W-:Y:S02]  /*0b60*/  LOP3.LUT R24, R21.reuse, R15, RZ, 0xfc, !PT ;  /* 0x0000000f15187212 */ /* 0x040fe400078efcff */
[C---:B------:R-:W-:Y:S02]  /*0b70*/  LOP3.LUT R25, R21.reuse, 0x4, R10, 0xf6, !PT ;  /* 0x0000000415197812 */ /* 0x040fe400078ef60a */
[----:B------:R-:W-:-:S02]  /*0b80*/  LOP3.LUT R26, R21, R16, RZ, 0xfc, !PT ;  /* 0x00000010151a7212 */ /* 0x000fc400078efcff */
[C---:B------:R-:W-:Y:S02]  /*0b90*/  LOP3.LUT R37, R21.reuse, R17, RZ, 0xfc, !PT ;  /* 0x0000001115257212 */ /* 0x040fe400078efcff */
[----:B------:R-:W-:Y:S01]  /*0ba0*/  LOP3.LUT R38, R21, R18, RZ, 0xfc, !PT ;  /* 0x0000001215267212 */ /* 0x000fe200078efcff */
[----:B------:R-:W-:Y:S01]  /*0bb0*/  VIADD R21, R5, UR15 ;  /* 0x0000000f05157c36 */ /* 0x000fe20008000000 */
[----:B------:R-:W-:Y:S02]  /*0bc0*/  LOP3.LUT R19, R10, 0x4, RZ, 0x3c, !PT ;  /* 0x000000040a137812 */ /* 0x000fe400078e3cff */
[----:B------:R-:W-:Y:S02]  /*0bd0*/  LEA R22, R22, UR8, 0x2 ;  /* 0x0000000816167c11 */ /* 0x000fe4000f8e10ff */
[----:B------:R-:W-:Y:S02]  /*0be0*/  LEA R23, R23, UR8, 0x2 ;  /* 0x0000000817177c11 */ /* 0x000fe4000f8e10ff */
[----:B------:R-:W-:-:S02]  /*0bf0*/  LEA R24, R24, UR8, 0x2 ;  /* 0x0000000818187c11 */ /* 0x000fc4000f8e10ff */
[----:B------:R-:W-:Y:S02]  /*0c00*/  LEA R25, R25, UR8, 0x2 ;  /* 0x0000000819197c11 */ /* 0x000fe4000f8e10ff */
[----:B------:R-:W-:Y:S02]  /*0c10*/  LEA R26, R26, UR8, 0x2 ;  /* 0x000000081a1a7c11 */ /* 0x000fe4000f8e10ff */
[----:B------:R-:W-:Y:S02]  /*0c20*/  LEA R37, R37, UR8, 0x2 ;  /* 0x0000000825257c11 */ /* 0x000fe4000f8e10ff */
[----:B------:R-:W-:Y:S02]  /*0c30*/  LEA R38, R38, UR8, 0x2 ;  /* 0x0000000826267c11 */ /* 0x000fe4000f8e10ff */
[----:B------:R-:W-:Y:S02]  /*0c40*/  IADD3 R40, PT, PT, R36, UR14, RZ ;  /* 0x0000000e24287c10 */ /* 0x000fe4000fffe0ff */
[----:B------:R-:W-:-:S07]  /*0c50*/  LOP3.LUT R41, R8, 0x3, RZ, 0xc0, !PT ;  /* 0x0000000308297812 */ /* 0x000fce00078ec0ff */
.L_x_7651:
[----:B------:R-:W-:Y:S01]  /*0c60*/  ISETP.NE.AND P0, PT, R41, 0x3, PT ;  /* 0x000000032900780c */ /* 0x000fe20003f05270 */
[----:B------:R-:W-:Y:S01]  /*0c70*/  BSSY.RECONVERGENT B0, `(.L_x_7634) ;  /* 0x000001a000007945 */ /* 0x000fe20003800200 */
[----:B------:R-:W-:Y:S01]  /*0c80*/  ISETP.GE.U32.AND P1, PT, R8, 0x3, PT ;  /* 0x000000030800780c */ /* 0x000fe20003f26070 */
[--C-:B------:R-:W-:Y:S02]  /*0c90*/  IMAD.MOV.U32 R42, RZ, RZ, R0.reuse ;  /* 0x000000ffff2a7224 */ /* 0x100fe400078e0000 */
[----:B-12---:R-:W-:-:S08]  /*0ca0*/  IMAD.MOV.U32 R43, RZ, RZ, R0 ;  /* 0x000000ffff2b7224 */ /* 0x006fd000078e0000 */
[----:B0-----:R-:W-:Y:S05]  /*0cb0*/  @!P0 BRA `(.L_x_7635) ;  /* 0x0000000000548947 */ /* 0x001fea0003800000 */
[----:B------:R-:W0:Y:S08]  /*0cc0*/  LDC R31, c[0x0][0x388] ;  /* 0x0000e200ff1f7b82 */ /* 0x000e300000000800 */
[----:B------:R-:W1:Y:S01]  /*0cd0*/  LDC.64 R28, c[0x0][0x390] ;  /* 0x0000e400ff1c7b82 */ /* 0x000e620000000a00 */
[----:B0-----:R-:W-:-:S05]  /*0ce0*/  IMAD R31, R12, R31, UR13 ;  /* 0x0000000d0c1f7e24 */ /* 0x001fca000f8e021f */
[----:B------:R-:W-:-:S05]  /*0cf0*/  IADD3 R31, PT, PT, R31, R0, RZ ;  /* 0x000000001f1f7210 */ /* 0x000fca0007ffe0ff */
[----:B-1----:R-:W-:-:S05]  /*0d00*/  IMAD.WIDE R28, R31, 0x4, R28 ;  /* 0x000000041f1c7825 */ /* 0x002fca00078e021c */
[----:B------:R-:W2:Y:S01]  /*0d10*/  LDG.E R30, desc[UR20][R28.64] ;  /* 0x000000141c1e7981 */ /* 0x000ea2000c1e1900 */
[----:B------:R-:W-:Y:S01]  /*0d20*/  ISETP.NE.AND P2, PT, R41, RZ, PT ;  /* 0x000000ff2900720c */ /* 0x000fe20003f45270 */
[----:B------:R-:W-:Y:S02]  /*0d30*/  IMAD.MOV.U32 R43, RZ, RZ, R4 ;  /* 0x000000ffff2b7224 */ /* 0x000fe400078e0004 */
[----:B--2---:R0:W-:Y:S10]  /*0d40*/  STS [R11+UR8], R30 ;  /* 0x0000001e0b007988 */ /* 0x0041f40008000808 */
[----:B------:R-:W-:Y:S05]  /*0d50*/  @!P2 BRA `(.L_x_7635) ;  /* 0x00000000002ca947 */ /* 0x000fea0003800000 */
[----:B------:R-:W-:Y:S02]  /*0d60*/  ISETP.NE.AND P2, PT, R41, 0x1, PT ;  /* 0x000000012900780c */ /* 0x000fe40003f45270 */
[----:B0-----:R-:W-:-:S05]  /*0d70*/  IADD3 R30, P3, PT, R28, UR14, RZ ;  /* 0x0000000e1c1e7c10 */ /* 0x001fca000ff7e0ff */
[----:B------:R-:W-:-:S06]  /*0d80*/  IMAD.X R31, RZ, RZ, R29, P3 ;  /* 0x000000ffff1f7224 */ /* 0x000fcc00018e061d */
[----:B------:R-:W-:Y:S02]  /*0d90*/  @P2 IADD3 R28, P3, PT, R30, UR14, RZ ;  /* 0x0000000e1e1c2c10 */ /* 0x000fe4000ff7e0ff */
[----:B------:R-:W2:Y:S02]  /*0da0*/  LDG.E R30, desc[UR20][R30.64] ;  /* 0x000000141e1e7981 */ /* 0x000ea4000c1e1900 */
[----:B------:R-:W-:-:S05]  /*0db0*/  @P2 IADD3.X R29, PT, PT, RZ, R31, RZ, P3, !PT ;  /* 0x0000001fff1d2210 */ /* 0x000fca0001ffe4ff */
[----:B------:R-:W3:Y:S01]  /*0dc0*/  @P2 LDG.E R28, desc[UR20][R28.64] ;  /* 0x000000141c1c2981 */ /* 0x000ee2000c1e1900 */
[----:B------:R-:W-:Y:S02]  /*0dd0*/  IMAD.MOV.U32 R43, RZ, RZ, R5 ;  /* 0x000000ffff2b7224 */ /* 0x000fe400078e0005 */
[----:B------:R-:W-:Y:S01]  /*0de0*/  @P2 IMAD.MOV.U32 R43, RZ, RZ, R21 ;  /* 0x000000ffff2b2224 */ /* 0x000fe200078e0015 */
[----:B--2---:R1:W-:Y:S04]  /*0df0*/  STS [R27+UR14], R30 ;  /* 0x0000001e1b007988 */ /* 0x0043e8000800080e */
[----:B---3--:R1:W-:Y:S02]  /*0e00*/  @P2 STS [R39+UR14], R28 ;  /* 0x0000001c27002988 */ /* 0x0083e4000800080e */
.L_x_7635:
[----:B------:R-:W-:Y:S05]  /*0e10*/  BSYNC.RECONVERGENT B0 ;  /* 0x0000000000007941 */ /* 0x000fea0003800200 */
.L_x_7634:
        /* <DEDUP_REMOVED lines=10> */
.L_x_7638:
[----:B--2---:R-:W2:Y:S01]  /*0ec0*/  LDC.64 R32, c[0x0][0x390] ;  /* 0x0000e400ff207b82 */ /* 0x004ea20000000a00 */
[----:B------:R-:W-:Y:S01]  /*0ed0*/  IMAD.U32 R34, RZ, RZ, UR16 ;  /* 0x00000010ff227e24 */ /* 0x000fe2000f8e00ff */
[----:B-1----:R-:W-:Y:S01]  /*0ee0*/  MOV R28, UR18 ;  /* 0x00000012001c7c02 */ /* 0x002fe20008000f00 */
[----:B------:R-:W-:Y:S01]  /*0ef0*/  IMAD.U32 R35, RZ, RZ, UR17 ;  /* 0x00000011ff237e24 */ /* 0x000fe2000f8e00ff */
[----:B------:R-:W-:Y:S01]  /*0f00*/  MOV R31, UR5 ;  /* 0x00000005001f7c02 */ /* 0x000fe20008000f00 */
[----:B------:R-:W-:Y:S02]  /*0f10*/  IMAD.U32 R29, RZ, RZ, UR19 ;  /* 0x00000013ff1d7e24 */ /* 0x000fe4000f8e00ff */
[----:B0-----:R-:W-:Y:S02]  /*0f20*/  IMAD.U32 R30, RZ, RZ, UR4 ;  /* 0x00000004ff1e7e24 */ /* 0x001fe4000f8e00ff */
[----:B------:R-:W-:-:S04]  /*0f30*/  IMAD.WIDE R34, R45, 0x4, R34 ;  /* 0x000000042d227825 */ /* 0x000fc800078e0222 */
[C---:B------:R-:W-:Y:S02]  /*0f40*/  IMAD.WIDE R28, R45.reuse, 0x4, R28 ;  /* 0x000000042d1c7825 */ /* 0x040fe400078e021c */
[----:B------:R-:W3:Y:S02]  /*0f50*/  LDG.E R35, desc[UR20][R34.64] ;  /* 0x0000001422237981 */ /* 0x000ee4000c1e1900 */
[C---:B------:R-:W-:Y:S02]  /*0f60*/  IMAD.WIDE R30, R45.reuse, 0x4, R30 ;  /* 0x000000042d1e7825 */ /* 0x040fe400078e021e */
[----:B------:R-:W4:Y:S04]  /*0f70*/  LDG.E R28, desc[UR20][R28.64] ;  /* 0x000000141c1c7981 */ /* 0x000f28000c1e1900 */
[----:B------:R-:W5:Y:S01]  /*0f80*/  LDG.E R30, desc[UR20][R30.64] ;  /* 0x000000141e1e7981 */ /* 0x000f62000c1e1900 */
[----:B--2---:R-:W-:-:S06]  /*0f90*/  IMAD.WIDE R32, R45, 0x4, R32 ;  /* 0x000000042d207825 */ /* 0x004fcc00078e0220 */
[----:B------:R-:W2:Y:S01]  /*0fa0*/  LDG.E R33, desc[UR20][R32.64] ;  /* 0x0000001420217981 */ /* 0x000ea2000c1e1900 */
[----:B------:R-:W0:Y:S01]  /*0fb0*/  LDC R51, c[0x0][0x360] ;  /* 0x0000d800ff337b82 */ /* 0x000e220000000800 */
[----:B------:R-:W-:-:S05]  /*0fc0*/  VIADD R43, R43, UR14 ;  /* 0x0000000e2b2b7c36 */ /* 0x000fca0008000000 */
[----:B------:R-:W-:Y:S01]  /*0fd0*/  ISETP.GE.U32.AND P2, PT, R43, 0x100, PT ;  /* 0x000001002b00780c */ /* 0x000fe20003f46070 */
[C-C-:B0-----:R-:W-:Y:S02]  /*0fe0*/  IMAD R47, R51.reuse, 0x8, R44.reuse ;  /* 0x00000008332f7824 */ /* 0x141fe400078e022c */
[----:B------:R-:W-:Y:S02]  /*0ff0*/  IMAD R49, R51, 0xc, R44 ;  /* 0x0000000c33317824 */ /* 0x000fe400078e022c */
[----:B------:R-:W-:Y:S01]  /*1000*/  VIADD R45, R45, UR14 ;  /* 0x0000000e2d2d7c36 */ /* 0x000fe20008000000 */
[----:B--2---:R-:W-:Y:S04]  /*1010*/  STS [R44], R33 ;  /* 0x000000212c007388 */ /* 0x004fe80000000800 */
[----:B---3--:R0:W-:Y:S04]  /*1020*/  STS [R44+UR14], R35 ;  /* 0x000000232c007988 */ /* 0x0081e8000800080e */
[----:B----4-:R2:W-:Y:S04]  /*1030*/  STS [R47], R28 ;  /* 0x0000001c2f007388 */ /* 0x0105e80000000800 */
[----:B-----5:R2:W-:Y:S01]  /*1040*/  STS [R49], R30 ;  /* 0x0000001e31007388 */ /* 0x0205e20000000800 */
[----:B0-----:R-:W-:Y:S01]  /*1050*/  LEA R44, R51, R44, 0x4 ;  /* 0x0000002c332c7211 */ /* 0x001fe200078e20ff */
[----:B------:R-:W-:Y:S06]  /*1060*/  @!P2 BRA `(.L_x_7638) ;  /* 0xfffffffc0094a947 */ /* 0x000fec000383ffff */
.L_x_7637:
[----:B------:R-:W-:Y:S05]  /*1070*/  BSYNC.RECONVERGENT B0 ;  /* 0x0000000000007941 */ /* 0x000fea0003800200 */
.L_x_7636:
[----:B------:R-:W-:Y:S04]  /*1080*/  BSSY.RECONVERGENT B0, `(.L_x_7639) ;  /* 0x000000b000007945 */ /* 0x000fe80003800200 */
[----:B------:R-:W-:Y:S05]  /*1090*/  @!P0 BRA `(.L_x_7640) ;  /* 0x0000000000248947 */ /* 0x000fea0003800000 */
[----:B------:R3:W-:Y:S01]  /*10a0*/  STS [R11+UR9], RZ ;  /* 0x000000ff0b007988 */ /* 0x0007e20008000809 */
[----:B------:R-:W-:Y:S01]  /*10b0*/  ISETP.NE.AND P2, PT, R41, RZ, PT ;  /* 0x000000ff2900720c */ /* 0x000fe20003f45270 */
[----:B------:R-:W-:-:S12]  /*10c0*/  IMAD.MOV.U32 R42, RZ, RZ, R4 ;  /* 0x000000ffff2a7224 */ /* 0x000fd800078e0004 */
[----:B---3--:R-:W-:Y:S05]  /*10d0*/  @!P2 BRA `(.L_x_7640) ;  /* 0x000000000014a947 */ /* 0x008fea0003800000 */
[----:B------:R-:W-:Y:S01]  /*10e0*/  ISETP.NE.AND P2, PT, R41, 0x1, PT ;  /* 0x000000012900780c */ /* 0x000fe20003f45270 */
[----:B------:R3:W-:Y:S01]  /*10f0*/  STS [R36+UR14], RZ ;  /* 0x000000ff24007988 */ /* 0x0007e2000800080e */
[----:B------:R-:W-:-:S11]  /*1100*/  MOV R42, R5 ;  /* 0x00000005002a7202 */ /* 0x000fd60000000f00 */
[----:B------:R3:W-:Y:S01]  /*1110*/  @P2 STS [R40+UR14], RZ ;  /* 0x000000ff28002988 */ /* 0x0007e2000800080e */
[----:B------:R-:W-:-:S07]  /*1120*/  @P2 IMAD.MOV.U32 R42, RZ, RZ, R21 ;  /* 0x000000ffff2a2224 */ /* 0x000fce00078e0015 */
.L_x_7640:
[----:B------:R-:W-:Y:S05]  /*1130*/  BSYNC.RECONVERGENT B0 ;  /* 0x0000000000007941 */ /* 0x000fea0003800200 */
.L_x_7639:
[----:B------:R-:W-:Y:S04]  /*1140*/  BSSY.RECONVERGENT B0, `(.L_x_7641) ;  /* 0x0000010000007945 */ /* 0x000fe80003800200 */
[----:B------:R-:W-:Y:S05]  /*1150*/  @!P1 BRA `(.L_x_7642) ;  /* 0x0000000000389947 */ /* 0x000fea0003800000 */
[----:B------:R-:W4:Y:S01]  /*1160*/  S2R R29, SR_CgaCtaId ;  /* 0x00000000001d7919 */ /* 0x000f220000008800 */
[----:B-12---:R-:W-:-:S05]  /*1170*/  MOV R28, 0x400 ;  /* 0x00000400001c7802 */ /* 0x006fca0000000f00 */
[----:B------:R-:W-:-:S05]  /*1180*/  VIADD R28, R28, 0x580 ;  /* 0x000005801c1c7836 */ /* 0x000fca0000000000 */
[----:B----4-:R-:W-:-:S07]  /*1190*/  LEA R31, R29, R28, 0x18 ;  /* 0x0000001c1d1f7211 */ /* 0x010fce00078ec0ff */
.L_x_7643:
        /* <DEDUP_REMOVED lines=10> */
.L_x_7642:
[----:B------:R-:W-:Y:S05]  /*1240*/  BSYNC.RECONVERGENT B0 ;  /* 0x0000000000007941 */ /* 0x000fea0003800200 */
.L_x_7641:
[----:B------:R-:W5:Y:S08]  /*1250*/  S2UR UR12, SR_CgaCtaId ;  /* 0x00000000000c79c3 */ /* 0x000f700000008800 */
[----:B------:R-:W-:Y:S01]  /*1260*/  BAR.SYNC.DEFER_BLOCKING 0x0 ;  /* 0x0000000000007b1d */ /* 0x000fe20000010000 */
[----:B------:R-:W-:Y:S01]  /*1270*/  IMAD R42, R9, 0x8, R10 ;  /* 0x00000008092a7824 */ /* 0x000fe200078e020a */
[----:B012-4-:R-:W-:-:S04]  /*1280*/  SHF.R.U32.HI R30, RZ, 0x5, R0 ;  /* 0x00000005ff1e7819 */ /* 0x017fc80000011600 */
[----:B------:R-:W-:Y:S01]  /*1290*/  UMOV UR10, 0x400 ;  /* 0x00000400000a7882 */ /* 0x000fe20000000000 */
[----:B------:R-:W-:Y:S01]  /*12a0*/  IMAD.MOV.U32 R43, RZ, RZ, R30 ;  /* 0x000000ffff2b7224 */ /* 0x000fe200078e001e */
[----:B------:R-:W-:Y:S02]  /*12b0*/  UIADD3 UR11, UPT, UPT, UR10, 0x180, URZ ;  /* 0x000001800a0b7890 */ /* 0x000fe4000fffe0ff */
[----:B------:R-:W-:Y:S02]  /*12c0*/  UIADD3 UR10, UPT, UPT, UR10, 0x580, URZ ;  /* 0x000005800a0a7890 */ /* 0x000fe4000fffe0ff */
[----:B-----5:R-:W-:Y:S01]  /*12d0*/  ULEA UR11, UR12, UR11, 0x18 ;  /* 0x0000000b0c0b7291 */ /* 0x020fe2000f8ec0ff */
[----:B------:R0:W1:Y:S01]  /*12e0*/  LDS R28, [R22] ;  /* 0x00000000161c7984 */ /* 0x0000620000000800 */
[----:B------:R-:W-:-:S03]  /*12f0*/  ULEA UR10, UR12, UR10, 0x18 ;  /* 0x0000000a0c0a7291 */ /* 0x000fc6000f8ec0ff */
[----:B------:R0:W2:Y:S01]  /*1300*/  LDS R29, [R23] ;  /* 0x00000000171d7984 */ /* 0x0000a20000000800 */
[----:B------:R-:W-:-:S03]  /*1310*/  LEA R42, R42, UR11, 0x2 ;  /* 0x0000000b2a2a7c11 */ /* 0x000fc6000f8e10ff */
[----:B------:R0:W4:Y:S04]  /*1320*/  LDS R31, [R24] ;  /* 0x00000000181f7984 */ /* 0x0001280000000800 */
[----:B------:R0:W0:Y:S04]  /*1330*/  LDS R32, [R25] ;  /* 0x0000000019207984 */ /* 0x0000280000000800 */
[----:B------:R0:W0:Y:S04]  /*1340*/  LDS R33, [R26] ;  /* 0x000000001a217984 */ /* 0x0000280000000800 */
[----:B------:R0:W0:Y:S04]  /*1350*/  LDS R34, [R37] ;  /* 0x0000000025227984 */ /* 0x0000280000000800 */
[----:B------:R0:W0:Y:S04]  /*1360*/  LDS R35, [R38] ;  /* 0x0000000026237984 */ /* 0x0000280000000800 */
[----:B------:R-:W0:Y:S02]  /*1370*/  LDS R42, [R42] ;  /* 0x000000002a2a7984 */ /* 0x000e240000000800 */
.L_x_7645:
[----:B0-----:R-:W-:Y:S01]  /*1380*/  IMAD R44, R43, 0x24, R20 ;  /* 0x000000242b2c7824 */ /* 0x001fe200078e0214 */
[----:B------:R-:W-:-:S05]  /*1390*/  UMOV UR11, 0xffffffff ;  /* 0xffffffff000b7882 */ /* 0x000fca0000000000 */
[----:B------:R-:W0:Y:S01]  /*13a0*/  LDS R44, [R44] ;  /* 0x000000002c2c7984 */ /* 0x000e220000000800 */
[----:B------:R-:W-:Y:S05]  /*13b0*/  BRA.DIV UR11, `(.L_x_7644) ;  /* 0x000000060b887947 */ /* 0x000fea000b800000 */
[----:B0-----:R-:W0:Y:S04]  /*13c0*/  SHFL.IDX PT, R45, R44, R10, 0x181f ;  /* 0x00181f0a2c2d7589 */ /* 0x001e2800000e0000 */
[----:B------:R-:W1:Y:S04]  /*13d0*/  SHFL.IDX PT, R46, R44, R13, 0x181f ;  /* 0x00181f0d2c2e7589 */ /* 0x000e6800000e0000 */
[----:B------:R-:W2:Y:S04]  /*13e0*/  SHFL.IDX PT, R47, R44, R14, 0x181f ;  /* 0x00181f0e2c2f7589 */ /* 0x000ea800000e0000 */
[----:B------:R-:W4:Y:S04]  /*13f0*/  SHFL.IDX PT, R48, R44, R15, 0x181f ;  /* 0x00181f0f2c307589 */ /* 0x000f2800000e0000 */
[----:B------:R-:W5:Y:S04]  /*1400*/  SHFL.IDX PT, R49, R44, R19, 0x181f ;  /* 0x00181f132c317589 */ /* 0x000f6800000e0000 */
[----:B------:R-:W3:Y:S01]  /*1410*/  SHFL.IDX PT, R50, R44, R16, 0x181f ;  /* 0x00181f102c327589 */ /* 0x000ee200000e0000 */
[----:B0-----:R-:W-:-:S03]  /*1420*/  IMAD R45, R42, R45, RZ ;  /* 0x0000002d2a2d7224 */ /* 0x001fc600078e02ff */
[----:B------:R-:W0:Y:S01]  /*1430*/  SHFL.IDX PT, R51, R44, R17, 0x181f ;  /* 0x00181f112c337589 */ /* 0x000e2200000e0000 */
[----:B-1----:R-:W-:-:S04]  /*1440*/  IMAD R46, R28, R46, R45 ;  /* 0x0000002e1c2e7224 */ /* 0x002fc800078e022d */
[----:B--2---:R-:W-:Y:S02]  /*1450*/  IMAD R46, R29, R47, R46 ;  /* 0x0000002f1d2e7224 */ /* 0x004fe400078e022e */
[----:B------:R1:W2:Y:S02]  /*1460*/  SHFL.IDX PT, R47, R44, R18, 0x181f ;  /* 0x00181f122c2f7589 */ /* 0x0002a400000e0000 */
[----:B----4-:R-:W-:-:S04]  /*1470*/  IMAD R45, R31, R48, R46 ;  /* 0x000000301f2d7224 */ /* 0x010fc800078e022e */
[----:B-----5:R-:W-:-:S04]  /*1480*/  IMAD R46, R32, R49, R45 ;  /* 0x00000031202e7224 */ /* 0x020fc800078e022d */
[----:B---3--:R-:W-:-:S04]  /*1490*/  IMAD R45, R33, R50, R46 ;  /* 0x00000032212d7224 */ /* 0x008fc800078e022e */
[----:B01----:R-:W-:-:S07]  /*14a0*/  IMAD R46, R34, R51, R45 ;  /* 0x00000033222e7224 */ /* 0x003fce00078e022d */
.L_x_7661:
        /* <DEDUP_REMOVED lines=11> */
[----:B------:R-:W1:Y:S01]  /*1560*/  LDC R29, c[0x0][0x384] ;  /* 0x0000e100ff1d7b82 */ /* 0x000e620000000800 */
[----:B------:R-:W-:Y:S01]  /*1570*/  BSSY.RECONVERGENT B0, `(.L_x_7646) ;  /* 0x0000019000007945 */ /* 0x000fe20003800200 */
[----:B0-----:R-:W-:Y:S02]  /*1580*/  IMAD.MOV.U32 R44, RZ, RZ, R0 ;  /* 0x000000ffff2c7224 */ /* 0x001fe400078e0000 */
[----:B-1----:R-:W-:-:S04]  /*1590*/  IMAD R42, R12, R29, UR6 ;  /* 0x000000060c2a7e24 */ /* 0x002fc8000f8e021d */
[----:B------:R-:W-:Y:S06]  /*15a0*/  BAR.SYNC.DEFER_BLOCKING 0x0 ;  /* 0x0000000000007b1d */ /* 0x000fec0000010000 */
[----:B------:R-:W-:Y:S05]  /*15b0*/  @!P0 BRA `(.L_x_7647) ;  /* 0x0000000000508947 */ /* 0x000fea0003800000 */
[----:B------:R-:W0:Y:S01]  /*15c0*/  LDS R33, [R11+UR9] ;  /* 0x000000090b217984 */ /* 0x000e220008000800 */
[----:B------:R-:W1:Y:S01]  /*15d0*/  LDC.64 R28, c[0x0][0x3a0] ;  /* 0x0000e800ff1c7b82 */ /* 0x000e620000000a00 */
[----:B------:R-:W-:Y:S01]  /*15e0*/  IMAD R31, R30, UR7, R9 ;  /* 0x000000071e1f7c24 */ /* 0x000fe2000f8e0209 */
[----:B------:R-:W-:Y:S01]  /*15f0*/  ISETP.NE.AND P0, PT, R41, RZ, PT ;  /* 0x000000ff2900720c */ /* 0x000fe20003f05270 */
[----:B------:R-:W-:-:S03]  /*1600*/  IMAD.MOV.U32 R44, RZ, RZ, R4 ;  /* 0x000000ffff2c7224 */ /* 0x000fc600078e0004 */
[----:B------:R-:W-:-:S05]  /*1610*/  IADD3 R31, PT, PT, R42, R31, RZ ;  /* 0x0000001f2a1f7210 */ /* 0x000fca0007ffe0ff */
[----:B-1----:R-:W-:-:S05]  /*1620*/  IMAD.WIDE R30, R31, 0x4, R28 ;  /* 0x000000041f1e7825 */ /* 0x002fca00078e021c */
[----:B0-----:R0:W-:Y:S01]  /*1630*/  STG.E desc[UR20][R30.64], R33 ;  /* 0x000000211e007986 */ /* 0x0011e2000c101914 */
[----:B------:R-:W-:Y:S05]  /*1640*/  @!P0 BRA `(.L_x_7647) ;  /* 0x00000000002c8947 */ /* 0x000fea0003800000 */
[----:B------:R-:W-:Y:S01]  /*1650*/  ISETP.NE.AND P0, PT, R41, 0x1, PT ;  /* 0x000000012900780c */ /* 0x000fe20003f05270 */
[----:B0-----:R-:W0:Y:S01]  /*1660*/  LDS R33, [R36+UR14] ;  /* 0x0000000e24217984 */ /* 0x001e220008000800 */
[----:B------:R-:W-:Y:S02]  /*1670*/  IMAD.IADD R31, R6, 0x1, R42 ;  /* 0x00000001061f7824 */ /* 0x000fe400078e022a */
[----:B------:R-:W-:Y:S02]  /*1680*/  IMAD.MOV.U32 R44, RZ, RZ, R5 ;  /* 0x000000ffff2c7224 */ /* 0x000fe400078e0005 */
[----:B------:R-:W-:-:S07]  /*1690*/  IMAD.WIDE R30, R31, 0x4, R28 ;  /* 0x000000041f1e7825 */ /* 0x000fce00078e021c */
[----:B------:R-:W1:Y:S01]  /*16a0*/  @P0 LDS R43, [R40+UR14] ;  /* 0x0000000e282b0984 */ /* 0x000e620008000800 */
[----:B------:R-:W-:Y:S01]  /*16b0*/  @P0 IADD3 R35, PT, PT, R7, R42, RZ ;  /* 0x0000002a07230210 */ /* 0x000fe20007ffe0ff */
[----:B------:R-:W-:-:S04]  /*16c0*/  @P0 IMAD.MOV.U32 R44, RZ, RZ, R21 ;  /* 0x000000ffff2c0224 */ /* 0x000fc800078e0015 */
[----:B------:R-:W-:Y:S01]  /*16d0*/  @P0 IMAD.WIDE R28, R35, 0x4, R28 ;  /* 0x00000004231c0825 */ /* 0x000fe200078e021c */
[----:B0-----:R2:W-:Y:S04]  /*16e0*/  STG.E desc[UR20][R30.64], R33 ;  /* 0x000000211e007986 */ /* 0x0015e8000c101914 */
[----:B-1----:R2:W-:Y:S02]  /*16f0*/  @P0 STG.E desc[UR20][R28.64], R43 ;  /* 0x0000002b1c000986 */ /* 0x0025e4000c101914 */
.L_x_7647:
[----:B------:R-:W-:Y:S05]  /*1700*/  BSYNC.RECONVERGENT B0 ;  /* 0x0000000000007941 */ /* 0x000fea0003800200 */
.L_x_7646:
[----:B------:R-:W-:Y:S04]  /*1710*/  BSSY.RECONVERGENT B0, `(.L_x_7648) ;  /* 0x0000028000007945 */ /* 0x000fe80003800200 */
[----:B------:R-:W-:Y:S05]  /*1720*/  @!P1 BRA `(.L_x_7649) ;  /* 0x0000000000989947 */ /* 0x000fea0003800000 */
.L_x_7650:
[C---:B012---:R-:W-:Y:S01]  /*1730*/  LEA R30, R44.reuse, UR10, 0x2 ;  /* 0x0000000a2c1e7c11 */ /* 0x047fe2000f8e10ff */
[C---:B------:R-:W-:Y:S01]  /*1740*/  VIADD R31, R44.reuse, UR15 ;  /* 0x0000000f2c1f7c36 */ /* 0x040fe20008000000 */
[----:B------:R-:W0:Y:S01]  /*1750*/  LDC.64 R34, c[0x0][0x3a0] ;  /* 0x0000e800ff227b82 */ /* 0x000e220000000a00 */
[----:B------:R-:W-:Y:S02]  /*1760*/  LOP3.LUT R29, R44, 0x1f, RZ, 0xc0, !PT ;  /* 0x0000001f2c1d7812 */ /* 0x000fe400078ec0ff */
[----:B------:R-:W-:Y:S01]  /*1770*/  IADD3 R49, PT, PT, R30, UR14, RZ ;  /* 0x0000000e1e317c10 */ /* 0x000fe2000fffe0ff */
[----:B------:R-:W1:Y:S01]  /*1780*/  LDS R43, [R30] ;  /* 0x000000001e2b7984 */ /* 0x000e620000000800 */
[C---:B------:R-:W-:Y:S01]  /*1790*/  LOP3.LUT R33, R31.reuse, 0x1f, RZ, 0xc0, !PT ;  /* 0x0000001f1f217812 */ /* 0x040fe200078ec0ff */
[----:B------:R-:W-:Y:S01]  /*17a0*/  VIADD R46, R31, UR15 ;  /* 0x0000000f1f2e7c36 */ /* 0x000fe20008000000 */
[----:B------:R-:W-:Y:S01]  /*17b0*/  SHF.R.U32.HI R32, RZ, 0x5, R31 ;  /* 0x00000005ff207819 */ /* 0x000fe2000001161f */
[----:B------:R-:W-:Y:S01]  /*17c0*/  VIADD R47, R49, UR14 ;  /* 0x0000000e312f7c36 */ /* 0x000fe20008000000 */
[----:B------:R2:W3:Y:S01]  /*17d0*/  LDS R45, [R30+UR14] ;  /* 0x0000000e1e2d7984 */ /* 0x0004e20008000800 */
[----:B------:R-:W-:Y:S01]  /*17e0*/  IMAD.IADD R33, R42, 0x1, R33 ;  /* 0x000000012a217824 */ /* 0x000fe200078e0221 */
[----:B------:R-:W-:-:S02]  /*17f0*/  SHF.R.U32.HI R28, RZ, 0x5, R44 ;  /* 0x00000005ff1c7819 */ /* 0x000fc4000001162c */
[----:B------:R-:W4:Y:S01]  /*1800*/  LDS R49, [R49+UR14] ;  /* 0x0000000e31317984 */ /* 0x000f220008000800 */
[----:B------:R-:W-:Y:S01]  /*1810*/  IADD3 R44, PT, PT, R46, UR15, RZ ;  /* 0x0000000f2e2c7c10 */ /* 0x000fe2000fffe0ff */
[----:B------:R-:W-:Y:S01]  /*1820*/  IMAD R31, R32, UR7, R33 ;  /* 0x00000007201f7c24 */ /* 0x000fe2000f8e0221 */
[----:B------:R-:W-:Y:S01]  /*1830*/  IADD3 R29, PT, PT, R42, R29, RZ ;  /* 0x0000001d2a1d7210 */ /* 0x000fe20007ffe0ff */
[----:B------:R-:W5:Y:S01]  /*1840*/  LDS R47, [R47+UR14] ;  /* 0x0000000e2f2f7984 */ /* 0x000f620008000800 */
        /* <DEDUP_REMOVED lines=12> */
[----:B--2---:R-:W-:-:S04]  /*1910*/  IMAD.WIDE R30, R31, 0x4, R34 ;  /* 0x000000041f1e7825 */ /* 0x004fc800078e0222 */
[----:B------:R-:W-:-:S04]  /*1920*/  IMAD.WIDE R28, R51, 0x4, R34 ;  /* 0x00000004331c7825 */ /* 0x000fc800078e0222 */
[----:B------:R-:W-:Y:S01]  /*1930*/  IMAD.WIDE R34, R53, 0x4, R34 ;  /* 0x0000000435227825 */ /* 0x000fe200078e0222 */
[----:B-1----:R1:W-:Y:S04]  /*1940*/  STG.E desc[UR20][R32.64], R43 ;  /* 0x0000002b20007986 */ /* 0x0023e8000c101914 */
[----:B---3--:R1:W-:Y:S04]  /*1950*/  STG.E desc[UR20][R30.64], R45 ;  /* 0x0000002d1e007986 */ /* 0x0083e8000c101914 */
[----:B----4-:R1:W-:Y:S04]  /*1960*/  STG.E desc[UR20][R28.64], R49 ;  /* 0x000000311c007986 */ /* 0x0103e8000c101914 */
[----:B-----5:R1:W-:Y:S01]  /*1970*/  STG.E desc[UR20][R34.64], R47 ;  /* 0x0000002f22007986 */ /* 0x0203e2000c101914 */
[----:B------:R-:W-:Y:S05]  /*1980*/  @!P0 BRA `(.L_x_7650) ;  /* 0xfffffffc00688947 */ /* 0x000fea000383ffff */
.L_x_7649:
[----:B------:R-:W-:Y:S05]  /*1990*/  BSYNC.RECONVERGENT B0 ;  /* 0x0000000000007941 */ /* 0x000fea0003800200 */
.L_x_7648:
[----:B------:R-:W-:-:S05]  /*19a0*/  IMAD.IADD R12, R2, 0x1, R12 ;  /* 0x00000001020c7824 */ /* 0x000fca00078e020c */
[----:B------:R-:W-:-:S13]  /*19b0*/  ISETP.GE.U32.AND P0, PT, R12, R3, PT ;  /* 0x000000030c00720c */ /* 0x000fda0003f06070 */
[----:B------:R-:W-:Y:S05]  /*19c0*/  @!P0 BRA `(.L_x_7651) ;  /* 0xfffffff000a48947 */ /* 0x000fea000383ffff */
[----:B------:R-:W-:Y:S05]  /*19d0*/  EXIT ;  /* 0x000000000000794d */ /* 0x000fea0003800000 */
.L_x_7644:
[----:B------:R-:W-:Y:S01]  /*19e0*/  HFMA2 R55, -RZ, RZ, 0, 0.0020122528076171875 ;  /* 0x0000181fff377431 */ /* 0x000fe200000001ff */
[----:B------:R-:W-:Y:S01]  /*19f0*/  BSSY B0, `(.L_x_7652) ;  /* 0x0000006000007945 */ /* 0x000fe20003800000 */
[----:B------:R-:W-:Y:S02]  /*1a00*/  IMAD.MOV.U32 R53, RZ, RZ, R10 ;  /* 0x000000ffff357224 */ /* 0x000fe400078e000a */
[----:B------:R-:W-:-:S07]  /*1a10*/  IMAD.MOV.U32 R52, RZ, RZ, -0x1 ;  /* 0xffffffffff347424 */ /* 0x000fce00078e00ff */
[----:B01234-:R-:W-:Y:S05]  /*1a20*/  WARPSYNC.COLLECTIVE R52, `(.L_x_7653) ;  /* 0x0000000034087348 */ /* 0x01ffea0003c00000 */
[----:B0-----:R0:W0:Y:S02]  /*1a30*/  SHFL.IDX P2, R47, R44, R53, R55 ;  /* 0x000000352c2f7389 */ /* 0x0010240000040037 */
[----:B01234-:R-:W-:Y:S05]  /*1a40*/  ENDCOLLECTIVE ;  /* 0x000000000000791b */ /* 0x01ffea0003800000 */
.L_x_7653:
[----:B------:R-:W-:Y:S05]  /*1a50*/  BSYNC B0 ;  /* 0x0000000000007941 */ /* 0x000fea0003800000 */
.L_x_7652:
[----:B------:R-:W-:Y:S01]  /*1a60*/  MOV R53, R13 ;  /* 0x0000000d00357202 */ /* 0x000fe20000000f00 */
[----:B------:R-:W-:Y:S02]  /*1a70*/  IMAD.MOV.U32 R55, RZ, RZ, 0x181f ;  /* 0x0000181fff377424 */ /* 0x000fe400078e00ff */
[----:B------:R-:W-:Y:S02]  /*1a80*/  IMAD.MOV.U32 R52, RZ, RZ, -0x1 ;  /* 0xffffffffff347424 */ /* 0x000fe400078e00ff */
[----:B------:R-:W-:-:S07]  /*1a90*/  IMAD.MOV.U32 R45, RZ, RZ, R47 ;  /* 0x000000ffff2d7224 */ /* 0x000fce00078e002f */
[----:B------:R-:W-:Y:S05]  /*1aa0*/  WARPSYNC.COLLECTIVE R52, `(.L_x_7654) ;  /* 0x0000000034087348 */ /* 0x000fea0003c00000 */
[----:B------:R0:W1:Y:S02]  /*1ab0*/  SHFL.IDX P2, R47, R44, R53, R55 ;  /* 0x000000352c2f7389 */ /* 0x0000640000040037 */
[----:B01----:R-:W-:Y:S05]  /*1ac0*/  ENDCOLLECTIVE ;  /* 0x000000000000791b */ /* 0x003fea0003800000 */
.L_x_7654:
[----:B------:R-:W-:Y:S02]  /*1ad0*/  IMAD R45, R42, R45, RZ ;  /* 0x0000002d2a2d7224 */ /* 0x000fe400078e02ff */
[----:B------:R-:W-:Y:S01]  /*1ae0*/  IMAD.MOV.U32 R53, RZ, RZ, R14 ;  /* 0x000000ffff357224 */ /* 0x000fe200078e000e */
[----:B------:R-:W-:-:S07]  /*1af0*/  MOV R46, R47 ;  /* 0x0000002f002e7202 */ /* 0x000fce0000000f00 */
[----:B------:R-:W-:Y:S05]  /*1b00*/  WARPSYNC.COLLECTIVE R52, `(.L_x_7655) ;  /* 0x0000000034087348 */ /* 0x000fea0003c00000 */
[----:B------:R0:W1:Y:S02]  /*1b10*/  SHFL.IDX P2, R47, R44, R53, R55 ;  /* 0x000000352c2f7389 */ /* 0x0000640000040037 */
[----:B01----:R-:W-:Y:S05]  /*1b20*/  ENDCOLLECTIVE ;  /* 0x000000000000791b */ /* 0x003fea0003800000 */
.L_x_7655:
[----:B------:R-:W-:Y:S02]  /*1b30*/  IMAD R46, R28, R46, R45 ;  /* 0x0000002e1c2e7224 */ /* 0x000fe400078e022d */
[----:B------:R-:W-:Y:S02]  /*1b40*/  IMAD.MOV.U32 R53, RZ, RZ, R15 ;  /* 0x000000ffff357224 */ /* 0x000fe400078e000f */
[----:B------:R-:W-:-:S07]  /*1b50*/  IMAD R46, R29, R47, R46 ;  /* 0x0000002f1d2e7224 */ /* 0x000fce00078e022e */
[----:B------:R-:W-:Y:S05]  /*1b60*/  WARPSYNC.COLLECTIVE R52, `(.L_x_7656) ;  /* 0x0000000034087348 */ /* 0x000fea0003c00000 */
[----:B------:R0:W1:Y:S02]  /*1b70*/  SHFL.IDX P2, R47, R44, R53, R55 ;  /* 0x000000352c2f7389 */ /* 0x0000640000040037 */
[----:B01----:R-:W-:Y:S05]  /*1b80*/  ENDCOLLECTIVE ;  /* 0x000000000000791b */ /* 0x003fea0003800000 */
.L_x_7656:
[----:B------:R-:W-:Y:S01]  /*1b90*/  IMAD.MOV.U32 R53, RZ, RZ, R19 ;  /* 0x000000ffff357224 */ /* 0x000fe200078e0013 */
[----:B------:R-:W-:-:S07]  /*1ba0*/  MOV R48, R47 ;  /* 0x0000002f00307202 */ /* 0x000fce0000000f00 */
[----:B------:R-:W-:Y:S05]  /*1bb0*/  WARPSYNC.COLLECTIVE R52, `(.L_x_7657) ;  /* 0x0000000034087348 */ /* 0x000fea0003c00000 */
[----:B------:R0:W1:Y:S02]  /*1bc0*/  SHFL.IDX P2, R47, R44, R53, R55 ;  /* 0x000000352c2f7389 */ /* 0x0000640000040037 */
[----:B01----:R-:W-:Y:S05]  /*1bd0*/  ENDCOLLECTIVE ;  /* 0x000000000000791b */ /* 0x003fea0003800000 */
.L_x_7657:
[----:B------:R-:W-:Y:S01]  /*1be0*/  IMAD R45, R31, R48, R46 ;  /* 0x000000301f2d7224 */ /* 0x000fe200078e022e */
[----:B------:R-:W-:Y:S01]  /*1bf0*/  MOV R53, R16 ;  /* 0x0000001000357202 */ /* 0x000fe20000000f00 */
[----:B------:R-:W-:-:S07]  /*1c00*/  IMAD.MOV.U32 R49, RZ, RZ, R47 ;  /* 0x000000ffff317224 */ /* 0x000fce00078e002f */
[----:B------:R-:W-:Y:S05]  /*1c10*/  WARPSYNC.COLLECTIVE R52, `(.L_x_7658) ;  /* 0x0000000034087348 */ /* 0x000fea0003c00000 */
[----:B------:R0:W1:Y:S02]  /*1c20*/  SHFL.IDX P2, R47, R44, R53, R55 ;  /* 0x000000352c2f7389 */ /* 0x0000640000040037 */
[----:B01----:R-:W-:Y:S05]  /*1c30*/  ENDCOLLECTIVE ;  /* 0x000000000000791b */ /* 0x003fea0003800000 */
.L_x_7658:
[----:B------:R-:W-:Y:S02]  /*1c40*/  IMAD R46, R32, R49, R45 ;  /* 0x00000031202e7224 */ /* 0x000fe400078e022d */
[----:B------:R-:W-:Y:S02]  /*1c50*/  IMAD.MOV.U32 R53, RZ, RZ, R17 ;  /* 0x000000ffff357224 */ /* 0x000fe400078e0011 */
[----:B------:R-:W-:-:S07]  /*1c60*/  IMAD.MOV.U32 R50, RZ, RZ, R47 ;  /* 0x000000ffff327224 */ /* 0x000fce00078e002f */
[----:B------:R-:W-:Y:S05]  /*1c70*/  WARPSYNC.COLLECTIVE R52, `(.L_x_7659) ;  /* 0x0000000034087348 */ /* 0x000fea0003c00000 */
[----:B------:R0:W1:Y:S02]  /*1c80*/  SHFL.IDX P2, R47, R44, R53, R55 ;  /* 0x000000352c2f7389 */ /* 0x0000640000040037 */
[----:B01----:R-:W-:Y:S05]  /*1c90*/  ENDCOLLECTIVE ;  /* 0x000000000000791b */ /* 0x003fea0003800000 */
.L_x_7659:
[----:B------:R-:W-:Y:S02]  /*1ca0*/  IMAD R45, R33, R50, R46 ;  /* 0x00000032212d7224 */ /* 0x000fe400078e022e */
[----:B------:R-:W-:Y:S01]  /*1cb0*/  IMAD.MOV.U32 R53, RZ, RZ, R18 ;  /* 0x000000ffff357224 */ /* 0x000fe200078e0012 */
[----:B------:R-:W-:-:S07]  /*1cc0*/  MOV R51, R47 ;  /* 0x0000002f00337202 */ /* 0x000fce0000000f00 */
[----:B------:R-:W-:Y:S05]  /*1cd0*/  WARPSYNC.COLLECTIVE R52, `(.L_x_7660) ;  /* 0x0000000034087348 */ /* 0x000fea0003c00000 */
[----:B------:R0:W1:Y:S02]  /*1ce0*/  SHFL.IDX P2, R47, R44, R53, R55 ;  /* 0x000000352c2f7389 */ /* 0x0000640000040037 */
[----:B01----:R-:W-:Y:S05]  /*1cf0*/  ENDCOLLECTIVE ;  /* 0x000000000000791b */ /* 0x003fea0003800000 */
.L_x_7660:
[----:B------:R-:W-:Y:S01]  /*1d00*/  IMAD R46, R34, R51, R45 ;  /* 0x00000033222e7224 */ /* 0x000fe200078e022d */
[----:B------:R-:W-:Y:S06]  /*1d10*/  BRA `(.L_x_7661) ;  /* 0xfffffff400e47947 */ /* 0x000fec000383ffff */
.L_x_7662:
        /* <DEDUP_REMOVED lines=14> */
.L_x_58283:


//--------------------- .text._Z9cuda_gemmIiLi256ELi4ELi1ELi256ELi8ELi8ELi32ELi0ELi0EEviiiPT_S1_S1_ii --------------------------
	.section	.text._Z9cuda_gemmIiLi256ELi4ELi1ELi256ELi8ELi8ELi32ELi0ELi0EEviiiPT_S1_S1_ii,"ax",@progbits
	.align	128
        .global         _Z9cuda_gemmIiLi256ELi4ELi1ELi256ELi8ELi8ELi32ELi0ELi0EEviiiPT_S1_S1_ii
        .type           _Z9cuda_gemmIiLi256ELi4ELi1ELi256ELi8ELi8ELi32ELi0ELi0EEviiiPT_S1_S1_ii,@function
        .size           _Z9cuda_gemmIiLi256ELi4ELi1ELi256ELi8ELi8ELi32ELi0ELi0EEviiiPT_S1_S1_ii,(.L_x_58284 - _Z9cuda_gemmIiLi256ELi4ELi1ELi256ELi8ELi8ELi32ELi0ELi0EEviiiPT_S1_S1_ii)
        .other          _Z9cuda_gemmIiLi256ELi4ELi1ELi256ELi8ELi8ELi32ELi0ELi0EEviiiPT_S1_S1_ii,@"STO_CUDA_ENTRY STV_DEFAULT"
_Z9cuda_gemmIiLi256ELi4ELi1ELi256ELi8ELi8ELi32ELi0ELi0EEviiiPT_S1_S1_ii:
.text._Z9cuda_gemmIiLi256ELi4ELi1ELi256ELi8ELi8ELi32ELi0ELi0EEviiiPT_S1_S1_ii:
        /* <DEDUP_REMOVED lines=36> */
.L_x_7665:
        /* <DEDUP_REMOVED lines=25> */
.L_x_7664:
[----:B------:R-:W-:Y:S05]  /*03d0*/  BSYNC.RECONVERGENT B0 ;  /* 0x0000000000007941 */ /* 0x000fea0003800200 */
.L_x_7663:
        /* <DEDUP_REMOVED lines=39> */
[----:B------:R-:W0:Y:S04]  /*0650*/  I2F.U32.RP R4, UR7 ;  /* 0x0000000700047d06 */ /* 0x000e280008209000 */
[----:B------:R-:W-:-:S04]  /*0660*/  PLOP3.LUT P2, PT, PT, PT, UP0, 0x80, 0x8 ;  /* 0x000000000008781c */ /* 0x000fc80003f4f008 */
[----:B0-----:R-:W0:Y:S02]  /*0670*/  MUFU.RCP R4, R4 ;  /* 0x0000000400047308 */ /* 0x001e240000001000 */
[----:B0-----:R-:W-:-:S06]  /*0680*/  VIADD R2, R4, 0xffffffe ;  /* 0x0ffffffe04027836 */ /* 0x001fcc0000000000 */
[----:B------:R-:W0:Y:S08]  /*0690*/  I2F.U32.RP R4, UR21 ;  /* 0x0000001500047d06 */ /* 0x000e300008209000 */
[----:B------:R1:W3:Y:S08]  /*06a0*/  F2I.FTZ.U32.TRUNC.NTZ R3, R2 ;  /* 0x0000000200037305 */ /* 0x0002f0000021f000 */
[----:B0-----:R-:W0:Y:S01]  /*06b0*/  MUFU.RCP R4, R4 ;  /* 0x0000000400047308 */ /* 0x001e220000001000 */
[----:B-1----:R-:W-:-:S02]  /*06c0*/  IMAD.MOV.U32 R2, RZ, RZ, RZ ;  /* 0x000000ffff027224 */ /* 0x002fc400078e00ff */
[----:B---3--:R-:W-:-:S04]  /*06d0*/  IMAD R5, R5, R3, RZ ;  /* 0x0000000305057224 */ /* 0x008fc800078e02ff */
[----:B------:R-:W-:-:S05]  /*06e0*/  IMAD.HI.U32 R3, R3, R5, R2 ;  /* 0x0000000503037227 */ /* 0x000fca00078e0002 */
[C---:B------:R-:W-:Y:S01]  /*06f0*/  R2UR UR4, R3.reuse ;  /* 0x00000000030472ca */ /* 0x040fe200000e0000 */
[----:B------:R-:W-:-:S04]  /*0700*/  IMAD.HI.U32 R2, R3, R0, RZ ;  /* 0x0000000003027227 */ /* 0x000fc800078e00ff */
[----:B------:R-:W-:Y:S02]  /*0710*/  IMAD.MOV R3, RZ, RZ, -R2 ;  /* 0x000000ffff037224 */ /* 0x000fe400078e0a02 */
[----:B0-----:R-:W-:Y:S02]  /*0720*/  VIADD R5, R4, 0xffffffe ;  /* 0x0ffffffe04057836 */ /* 0x001fe40000000000 */
[----:B------:R-:W-:-:S04]  /*0730*/  IMAD R3, R3, UR7, R0 ;  /* 0x0000000703037c24 */ /* 0x000fc8000f8e0200 */
[----:B--2---:R-:W-:Y:S01]  /*0740*/  UIMAD.WIDE.U32 UR4, UR4, UR24, URZ ;  /* 0x00000018040472a5 */ /* 0x004fe2000f8e00ff */
[----:B------:R-:W-:Y:S01]  /*0750*/  ISETP.GE.U32.AND P0, PT, R3, UR7, PT ;  /* 0x0000000703007c0c */ /* 0x000fe2000bf06070 */
[----:B------:R-:W0:Y:S02]  /*0760*/  F2I.FTZ.U32.TRUNC.NTZ R5, R5 ;  /* 0x0000000500057305 */ /* 0x000e24000021f000 */
[----:B------:R-:W-:-:S04]  /*0770*/  UIADD3 UR4, UPT, UPT, -UR5, URZ, URZ ;  /* 0x000000ff05047290 */ /* 0x000fc8000fffe1ff */
[----:B------:R-:W-:-:S04]  /*0780*/  UIMAD UR4, UR7, UR4, UR24 ;  /* 0x00000004070472a4 */ /* 0x000fc8000f8e0218 */
[----:B------:R-:W-:Y:S02]  /*0790*/  UISETP.GE.U32.AND UP1, UPT, UR4, UR7, UPT ;  /* 0x000000070400728c */ /* 0x000fe4000bf26070 */
[----:B------:R-:W-:-:S04]  /*07a0*/  @P0 IADD3 R3, PT, PT, R3, -UR7, RZ ;  /* 0x8000000703030c10 */ /* 0x000fc8000fffe0ff */
[----:B------:R-:W-:Y:S01]  /*07b0*/  ISETP.GE.U32.AND P1, PT, R3, UR7, PT ;  /* 0x0000000703007c0c */ /* 0x000fe2000bf26070 */
[----:B------:R-:W-:-:S04]  /*07c0*/  IMAD.U32 R3, RZ, RZ, UR8 ;  /* 0x00000008ff037e24 */ /* 0x000fc8000f8e00ff */
        /* <DEDUP_REMOVED lines=8> */
[--C-:B------:R-:W-:Y:S01]  /*0850*/  IMAD.MOV R9, RZ, RZ, -R5.reuse ;  /* 0x000000ffff097224 */ /* 0x100fe200078e0a05 */
[----:B------:R-:W1:Y:S01]  /*0860*/  S2UR UR14, SR_CgaCtaId ;  /* 0x00000000000e79c3 */ /* 0x000e620000008800 */
[----:B------:R-:W-:Y:S01]  /*0870*/  IMAD.MOV.U32 R4, RZ, RZ, RZ ;  /* 0x000000ffff047224 */ /* 0x000fe200078e00ff */
[----:B------:R-:W-:Y:S01]  /*0880*/  @P1 IADD3 R2, PT, PT, R2, 0x1, RZ ;  /* 0x0000000102021810 */ /* 0x000fe20007ffe0ff */
[----:B------:R-:W-:Y:S01]  /*0890*/  IMAD R9, R9, UR21, RZ ;  /* 0x0000001509097c24 */ /* 0x000fe2000f8e02ff */
[----:B------:R-:W-:Y:S01]  /*08a0*/  UMOV UR12, 0x400 ;  /* 0x00000400000c7882 */ /* 0x000fe20000000000 */
[----:B------:R-:W-:Y:S01]  /*08b0*/  IMAD.U32 R38, RZ, RZ, UR23 ;  /* 0x00000017ff267e24 */ /* 0x000fe2000f8e00ff */
[----:B------:R-:W-:Y:S01]  /*08c0*/  SEL R2, R3, R2, !P2 ;  /* 0x0000000203027207 */ /* 0x000fe20005000000 */
[----:B------:R-:W-:Y:S01]  /*08d0*/  IMAD.HI.U32 R4, R5, R9, R4 ;  /* 0x0000000905047227 */ /* 0x000fe200078e0004 */
[----:B------:R-:W2:Y:S01]  /*08e0*/  S2UR UR10, SR_CTAID.X ;  /* 0x00000000000a79c3 */ /* 0x000ea20000002500 */
[----:B------:R-:W3:Y:S02]  /*08f0*/  LDCU.64 UR4, c[0x0][0x390] ;  /* 0x00007200ff0477ac */ /* 0x000ee40008000a00 */
[----:B------:R-:W-:Y:S01]  /*0900*/  IMAD.MOV R3, RZ, RZ, -R2 ;  /* 0x000000ffff037224 */ /* 0x000fe200078e0a02 */
[----:B0-----:R-:W0:Y:S01]  /*0910*/  MUFU.RCP R7, R7 ;  /* 0x0000000700077308 */ /* 0x001e220000001000 */
[----:B------:R-:W-:Y:S01]  /*0920*/  IMAD.HI.U32 R5, R4, R0, RZ ;  /* 0x0000000004057227 */ /* 0x000fe200078e00ff */
[----:B------:R-:W-:-:S02]  /*0930*/  UIADD3 UR11, UPT, UPT, UR12, 0x180, URZ ;  /* 0x000001800c0b7890 */ /* 0x000fc4000fffe0ff */
[----:B------:R-:W-:Y:S01]  /*0940*/  UIADD3 UR12, UPT, UPT, UR12, 0x580, URZ ;  /* 0x000005800c0c7890 */ /* 0x000fe2000fffe0ff */
[----:B------:R-:W-:Y:S01]  /*0950*/  IMAD R3, R3, UR7, R0 ;  /* 0x0000000703037c24 */ /* 0x000fe2000f8e0200 */
[----:B------:R-:W-:Y:S01]  /*0960*/  USHF.L.U32 UR27, UR24, 0x2, URZ ;  /* 0x00000002181b7899 */ /* 0x000fe200080006ff */
[----:B------:R-:W-:Y:S01]  /*0970*/  IMAD R19, RZ, RZ, -UR23 ;  /* 0x80000017ff137e24 */ /* 0x000fe2000f8e02ff */
[----:B------:R-:W-:Y:S01]  /*0980*/  UISETP.LT.AND UP0, UPT, UR22, 0x8, UPT ;  /* 0x000000081600788c */ /* 0x000fe2000bf01270 */
[----:B------:R-:W-:Y:S01]  /*0990*/  IMAD.HI.U32 R6, R4, R3, RZ ;  /* 0x0000000304067227 */ /* 0x000fe200078e00ff */
[----:B------:R-:W-:Y:S01]  /*09a0*/  UMOV UR9, 0xffffff00 ;  /* 0xffffff0000097882 */ /* 0x000fe20000000000 */
[----:B-1----:R-:W-:Y:S01]  /*09b0*/  ULEA UR11, UR14, UR11, 0x18 ;  /* 0x0000000b0e0b7291 */ /* 0x002fe2000f8ec0ff */
[----:B------:R-:W-:Y:S01]  /*09c0*/  LEA R19, R19, 0x201f, 0x8 ;  /* 0x0000201f13137811 */ /* 0x000fe200078e40ff */
[----:B------:R-:W-:Y:S01]  /*09d0*/  IMAD.MOV R8, RZ, RZ, -R6 ;  /* 0x000000ffff087224 */ /* 0x000fe200078e0a06 */
[----:B------:R-:W-:-:S02]  /*09e0*/  ULEA UR12, UR14, UR12, 0x18 ;  /* 0x0000000c0e0c7291 */ /* 0x000fc4000f8ec0ff */
[----:B---3--:R-:W-:Y:S01]  /*09f0*/  UIMAD.WIDE.U32 UR18, UR24, 0x4, UR4 ;  /* 0x00000004181278a5 */ /* 0x008fe2000f8e0004 */
[----:B------:R-:W-:Y:S01]  /*0a00*/  IMAD R4, R8, UR21, R3 ;  /* 0x0000001508047c24 */ /* 0x000fe2000f8e0203 */
[----:B0-----:R-:W-:Y:S01]  /*0a10*/  IADD3 R9, PT, PT, R7, 0xffffffe, RZ ;  /* 0x0ffffffe07097810 */ /* 0x001fe20007ffe0ff */
[----:B------:R-:W-:Y:S01]  /*0a20*/  IMAD.MOV R3, RZ, RZ, -R5 ;  /* 0x000000ffff037224 */ /* 0x000fe200078e0a05 */
[----:B------:R-:W-:Y:S01]  /*0a30*/  LEA R17, R0, UR12, 0x2 ;  /* 0x0000000c00117c11 */ /* 0x000fe2000f8e10ff */
[----:B--2---:R-:W-:Y:S01]  /*0a40*/  USHF.L.U32 UR28, UR10, 0x8, URZ ;  /* 0x000000080a1c7899 */ /* 0x004fe200080006ff */
[----:B------:R-:W-:Y:S01]  /*0a50*/  ISETP.GE.U32.AND P0, PT, R4, UR21, PT ;  /* 0x0000001504007c0c */ /* 0x000fe2000bf06070 */
[----:B------:R-:W-:Y:S01]  /*0a60*/  IMAD R8, R3, UR21, R0 ;  /* 0x0000001503087c24 */ /* 0x000fe2000f8e0200 */
[----:B------:R-:W0:Y:S01]  /*0a70*/  F2I.FTZ.U32.TRUNC.NTZ R5, R9 ;  /* 0x0000000900057305 */ /* 0x000e22000021f000 */
[----:B------:R-:W-:Y:S01]  /*0a80*/  IADD3 R3, PT, PT, R0, UR24, RZ ;  /* 0x0000001800037c10 */ /* 0x000fe2000fffe0ff */
[----:B------:R-:W-:Y:S01]  /*0a90*/  VIADD R21, R17, UR27 ;  /* 0x0000001b11157c36 */ /* 0x000fe20008000000 */
[----:B------:R-:W-:Y:S01]  /*0aa0*/  UIMAD.WIDE.U32 UR14, UR24, 0x8, UR4 ;  /* 0x00000008180e78a5 */ /* 0x000fe2000f8e0004 */
[----:B------:R-:W-:Y:S01]  /*0ab0*/  ISETP.GE.U32.AND P2, PT, R8, UR21, PT ;  /* 0x0000001508007c0c */ /* 0x000fe2000bf46070 */
[----:B------:R-:W-:Y:S01]  /*0ac0*/  USEL UR29, UR22, 0x8, UP0 ;  /* 0x00000008161d7887 */ /* 0x000fe20008000000 */
[C---:B------:R-:W-:Y:S01]  /*0ad0*/  ISETP.GE.U32.AND P3, PT, R3.reuse, 0x100, PT ;  /* 0x000001000300780c */ /* 0x040fe20003f66070 */
[----:B------:R-:W-:Y:S01]  /*0ae0*/  UIMAD UR9, UR21, UR9, 0x201f ;  /* 0x0000201f150974a4 */ /* 0x000fe2000f8e0209 */
[----:B------:R-:W-:Y:S01]  /*0af0*/  VIMNMX.U32 R10, PT, PT, R3, 0x100, !PT ;  /* 0x00000100030a7848 */ /* 0x000fe20007fe0000 */
[----:B------:R-:W-:Y:S01]  /*0b00*/  UIMAD UR10, UR6, UR10, URZ ;  /* 0x0000000a060a72a4 */ /* 0x000fe2000f8e02ff */
[----:B------:R-:W-:Y:S01]  /*0b10*/  SEL R13, RZ, 0x1, P3 ;  /* 0x00000001ff0d7807 */ /* 0x000fe20001800000 */
[----:B------:R-:W-:Y:S01]  /*0b20*/  @P0 VIADD R4, R4, -UR21 ;  /* 0x8000001504040c36 */ /* 0x000fe20008000000 */
[----:B------:R-:W-:Y:S01]  /*0b30*/  UIMAD.WIDE.U32 UR4, UR24, 0xc, UR4 ;  /* 0x0000000c180478a5 */ /* 0x000fe2000f8e0004 */
[----:B------:R-:W-:Y:S01]  /*0b40*/  @P0 VIADD R6, R6, 0x1 ;  /* 0x0000000106060836 */ /* 0x000fe20000000000 */
[----:B------:R-:W-:Y:S01]  /*0b50*/  ISETP.NE.U32.AND P0, PT, RZ, UR21, PT ;  /* 0x00000015ff007c0c */ /* 0x000fe2000bf05070 */
[----:B0-----:R-:W-:Y:S01]  /*0b60*/  IMAD.MOV R7, RZ, RZ, -R5 ;  /* 0x000000ffff077224 */ /* 0x001fe200078e0a05 */
[----:B------:R-:W-:Y:S01]  /*0b70*/  ISETP.GE.U32.AND P1, PT, R4, UR21, PT ;  /* 0x0000001504007c0c */ /* 0x000fe2000bf26070 */
[----:B------:R-:W-:Y:S01]  /*0b80*/  @P2 VIADD R8, R8, -UR21 ;  /* 0x8000001508082c36 */ /* 0x000fe20008000000 */
[----:B------:R-:W-:Y:S01]  /*0b90*/  IADD3 R10, PT, PT, R10, -R3, -R13 ;  /* 0x800000030a0a7210 */ /* 0x000fe20007ffe80d */
[----:B------:R-:W-:-:S02]  /*0ba0*/  IMAD R7, R7, UR24, RZ ;  /* 0x0000001807077c24 */ /* 0x000fc4000f8e02ff */
[----:B------:R-:W-:Y:S01]  /*0bb0*/  IMAD.MOV.U32 R4, RZ, RZ, RZ ;  /* 0x000000ffff047224 */ /* 0x000fe200078e00ff */
[----:B------:R-:W-:-:S03]  /*0bc0*/  ISETP.GE.U32.AND P2, PT, R8, UR21, PT ;  /* 0x0000001508007c0c */ /* 0x000fc6000bf46070 */
[----:B------:R-:W-:Y:S01]  /*0bd0*/  IMAD.HI.U32 R5, R5, R7, R4 ;  /* 0x0000000705057227 */ /* 0x000fe200078e0004 */
[----:B------:R-:W-:-:S03]  /*0be0*/  LOP3.LUT R7, RZ, UR21, RZ, 0x33, !PT ;  /* 0x00000015ff077c12 */ /* 0x000fc6000f8e33ff */
[----:B------:R-:W-:Y:S02]  /*0bf0*/  @P1 IADD3 R6, PT, PT, R6, 0x1, RZ ;  /* 0x0000000106061810 */ /* 0x000fe40007ffe0ff */
[----:B------:R-:W-:Y:S02]  /*0c00*/  IMAD.HI.U32 R14, R5, R10, RZ ;  /* 0x0000000a050e7227 */ /* 0x000fe400078e00ff */
[----:B------:R-:W-:Y:S02]  /*0c10*/  SEL R4, R7, R6, !P0 ;  /* 0x0000000607047207 */ /* 0x000fe40004000000 */
[----:B------:R-:W-:Y:S02]  /*0c20*/  @P2 VIADD R8, R8, -UR21 ;  /* 0x8000001508082c36 */ /* 0x000fe40008000000 */
[C---:B------:R-:W-:Y:S01]  /*0c30*/  LOP3.LUT R5, R4.reuse, 0x7, RZ, 0xc0, !PT ;  /* 0x0000000704057812 */ /* 0x040fe200078ec0ff */
[----:B------:R-:W-:Y:S01]  /*0c40*/  IMAD.MOV R9, RZ, RZ, -R14 ;  /* 0x000000ffff097224 */ /* 0x000fe200078e0a0e */
[C---:B------:R-:W-:Y:S01]  /*0c50*/  IADD3 R23, PT, PT, R4.reuse, 0x2, RZ ;  /* 0x0000000204177810 */ /* 0x040fe20007ffe0ff */
[----:B------:R-:W-:Y:S01]  /*0c60*/  VIADD R22, R4, 0x1 ;  /* 0x0000000104167836 */ /* 0x000fe20000000000 */
[C---:B------:R-:W-:Y:S01]  /*0c70*/  IADD3 R6, PT, PT, R5.reuse, 0x1, RZ ;  /* 0x0000000105067810 */ /* 0x040fe20007ffe0ff */
[----:B------:R-:W-:Y:S01]  /*0c80*/  VIADD R11, R5, 0x3 ;  /* 0x00000003050b7836 */ /* 0x000fe20000000000 */
[----:B------:R-:W-:Y:S01]  /*0c90*/  SEL R37, R7, R8, !P0 ;  /* 0x0000000807257207 */ /* 0x000fe20004000000 */
[C---:B------:R-:W-:Y:S01]  /*0ca0*/  VIADD R8, R5.reuse, 0x2 ;  /* 0x0000000205087836 */ /* 0x040fe20000000000 */
[----:B------:R-:W-:Y:S01]  /*0cb0*/  ISETP.GE.AND P0, PT, R6, UR23, PT ;  /* 0x0000001706007c0c */ /* 0x000fe2000bf06270 */
[----:B------:R-:W-:Y:S01]  /*0cc0*/  VIADD R15, R5, 0x4 ;  /* 0x00000004050f7836 */ /* 0x000fe20000000000 */
[----:B------:R-:W-:Y:S01]  /*0cd0*/  ISETP.GE.AND P2, PT, R11, UR23, PT ;  /* 0x000000170b007c0c */ /* 0x000fe2000bf46270 */
[----:B------:R-:W-:Y:S01]  /*0ce0*/  IMAD R10, R9, UR24, R10 ;  /* 0x00000018090a7c24 */ /* 0x000fe2000f8e020a */
[----:B------:R-:W-:Y:S01]  /*0cf0*/  ISETP.GE.AND P1, PT, R8, UR23, PT ;  /* 0x0000001708007c0c */ /* 0x000fe2000bf26270 */
[C---:B------:R-:W-:Y:S01]  /*0d00*/  VIADD R24, R4.reuse, 0x3 ;  /* 0x0000000304187836 */ /* 0x040fe20000000000 */
[----:B------:R-:W-:Y:S01]  /*0d10*/  ISETP.GE.AND P3, PT, R15, UR23, PT ;  /* 0x000000170f007c0c */ /* 0x000fe2000bf66270 */
[----:B------:R-:W-:Y:S01]  /*0d20*/  VIADD R25, R4, 0x5 ;  /* 0x0000000504197836 */ /* 0x000fe20000000000 */
[----:B------:R-:W-:Y:S01]  /*0d30*/  SEL R7, R38, RZ, P0 ;  /* 0x000000ff26077207 */ /* 0x000fe20000000000 */
[----:B------:R-:W-:Y:S01]  /*0d40*/  VIADD R26, R4, 0x6 ;  /* 0x00000006041a7836 */ /* 0x000fe20000000000 */
[----:B------:R-:W-:Y:S01]  /*0d50*/  ISETP.GE.U32.AND P0, PT, R10, UR24, PT ;  /* 0x000000180a007c0c */ /* 0x000fe2000bf06070 */
[----:B------:R-:W-:Y:S01]  /*0d60*/  IMAD.SHL.U32 R37, R37, 0x8, RZ ;  /* 0x0000000825257824 */ /* 0x000fe200078e00ff */
[----:B------:R-:W-:-:S02]  /*0d70*/  SEL R9, R38, RZ, P1 ;  /* 0x000000ff26097207 */ /* 0x000fc40000800000 */
[C---:B------:R-:W-:Y:S02]  /*0d80*/  SEL R12, R38.reuse, RZ, P2 ;  /* 0x000000ff260c7207 */ /* 0x040fe40001000000 */
[----:B------:R-:W-:Y:S02]  /*0d90*/  SEL R16, R38, RZ, P3 ;  /* 0x000000ff26107207 */ /* 0x000fe40001800000 */
[----:B------:R-:W-:Y:S01]  /*0da0*/  IADD3 R6, PT, PT, R6, -R7, RZ ;  /* 0x8000000706067210 */ /* 0x000fe20007ffe0ff */
[----:B------:R-:W-:Y:S01]  /*0db0*/  IMAD.IADD R7, R8, 0x1, -R9 ;  /* 0x0000000108077824 */ /* 0x000fe200078e0a09 */
[----:B------:R-:W-:Y:S01]  /*0dc0*/  IADD3 R27, PT, PT, R4, -0x1, RZ ;  /* 0xffffffff041b7810 */ /* 0x000fe20007ffe0ff */
[----:B------:R-:W-:Y:S01]  /*0dd0*/  IMAD.IADD R8, R11, 0x1, -R12 ;  /* 0x000000010b087824 */ /* 0x000fe200078e0a0c */
[----:B------:R-:W-:Y:S01]  /*0de0*/  IADD3 R11, PT, PT, R5, 0x5, RZ ;  /* 0x00000005050b7810 */ /* 0x000fe20007ffe0ff */
[----:B------:R-:W-:Y:S01]  /*0df0*/  IMAD.IADD R9, R15, 0x1, -R16 ;  /* 0x000000010f097824 */ /* 0x000fe200078e0a10 */
[----:B------:R-:W-:Y:S01]  /*0e00*/  LOP3.LUT R22, R22, 0x7, RZ, 0xc0, !PT ;  /* 0x0000000716167812 */ /* 0x000fe200078ec0ff */
[----:B------:R-:W-:Y:S01]  /*0e10*/  VIADD R15, R5, 0x6 ;  /* 0x00000006050f7836 */ /* 0x000fe20000000000 */
[----:B------:R-:W-:Y:S01]  /*0e20*/  ISETP.GE.AND P1, PT, R11, UR23, PT ;  /* 0x000000170b007c0c */ /* 0x000fe2000bf26270 */
[----:B------:R-:W-:Y:S01]  /*0e30*/  @P0 VIADD R10, R10, -UR24 ;  /* 0x800000180a0a0c36 */ /* 0x000fe20008000000 */
[----:B------:R-:W-:Y:S01]  /*0e40*/  LOP3.LUT R23, R23, 0x7, RZ, 0xc0, !PT ;  /* 0x0000000717177812 */ /* 0x000fe200078ec0ff */
[----:B------:R-:W-:Y:S01]  /*0e50*/  @P0 VIADD R14, R14, 0x1 ;  /* 0x000000010e0e0836 */ /* 0x000fe20000000000 */
[----:B------:R-:W-:-:S02]  /*0e60*/  ISETP.GE.AND P2, PT, R15, UR23, PT ;  /* 0x000000170f007c0c */ /* 0x000fc4000bf46270 */
[----:B------:R-:W-:Y:S02]  /*0e70*/  SEL R12, R38, RZ, P1 ;  /* 0x000000ff260c7207 */ /* 0x000fe40000800000 */
[----:B------:R-:W-:Y:S02]  /*0e80*/  ISETP.GE.U32.AND P1, PT, R10, UR24, PT ;  /* 0x000000180a007c0c */ /* 0x000fe4000bf26070 */
[----:B------:R-:W-:Y:S01]  /*0e90*/  SEL R16, R38, RZ, P2 ;  /* 0x000000ff26107207 */ /* 0x000fe20001000000 */
[----:B------:R-:W-:Y:S01]  /*0ea0*/  IMAD.IADD R10, R11, 0x1, -R12 ;  /* 0x000000010b0a7824 */ /* 0x000fe200078e0a0c */
[----:B------:R-:W-:Y:S01]  /*0eb0*/  ISETP.NE.U32.AND P2, PT, RZ, UR24, PT ;  /* 0x00000018ff007c0c */ /* 0x000fe2000bf45070 */
[----:B------:R-:W-:Y:S01]  /*0ec0*/  VIADD R12, R5, 0x7 ;  /* 0x00000007050c7836 */ /* 0x000fe20000000000 */
[----:B------:R-:W-:Y:S02]  /*0ed0*/  IADD3 R11, PT, PT, R15, -R16, RZ ;  /* 0x800000100f0b7210 */ /* 0x000fe40007ffe0ff */
[----:B------:R-:W-:Y:S01]  /*0ee0*/  LEA R16, R0, UR11, 0x2 ;  /* 0x0000000b00107c11 */ /* 0x000fe2000f8e10ff */
[----:B------:R-:W-:Y:S01]  /*0ef0*/  UMOV UR11, UR13 ;  /* 0x0000000d000b7c82 */ /* 0x000fe20008000000 */
[----:B------:R-:W-:-:S02]  /*0f00*/  ISETP.GE.AND P0, PT, R12, UR23, PT ;  /* 0x000000170c007c0c */ /* 0x000fc4000bf06270 */
[----:B------:R-:W-:Y:S01]  /*0f10*/  LOP3.LUT R24, R24, 0x7, RZ, 0xc0, !PT ;  /* 0x0000000718187812 */ /* 0x000fe200078ec0ff */
[----:B------:R-:W-:Y:S01]  /*0f20*/  @P1 VIADD R14, R14, 0x1 ;  /* 0x000000010e0e1836 */ /* 0x000fe20000000000 */
[----:B------:R-:W-:Y:S01]  /*0f30*/  SEL R15, R38, RZ, P0 ;  /* 0x000000ff260f7207 */ /* 0x000fe20000000000 */
[----:B------:R-:W-:Y:S01]  /*0f40*/  VIADD R20, R16, UR27 ;  /* 0x0000001b10147c36 */ /* 0x000fe20008000000 */
[----:B------:R-:W-:Y:S02]  /*0f50*/  ISETP.GE.AND P0, PT, R5, UR23, PT ;  /* 0x0000001705007c0c */ /* 0x000fe4000bf06270 */
[----:B------:R-:W-:Y:S02]  /*0f60*/  @!P2 LOP3.LUT R14, RZ, UR24, RZ, 0x33, !PT ;  /* 0x00000018ff0eac12 */ /* 0x000fe4000f8e33ff */
[----:B------:R-:W-:Y:S01]  /*0f70*/  IADD3 R12, PT, PT, R12, -R15, RZ ;  /* 0x8000000f0c0c7210 */ /* 0x000fe20007ffe0ff */
[----:B------:R-:W-:Y:S01]  /*0f80*/  VIADD R15, R3, UR24 ;  /* 0x00000018030f7c36 */ /* 0x000fe20008000000 */
[----:B------:R-:W-:Y:S01]  /*0f90*/  SEL R38, R38, RZ, P0 ;  /* 0x000000ff26267207 */ /* 0x000fe20000000000 */
[----:B------:R-:W-:Y:S01]  /*0fa0*/  IMAD.IADD R13, R13, 0x1, R14 ;  /* 0x000000010d0d7824 */ /* 0x000fe200078e020e */
[----:B------:R-:W-:-:S02]  /*0fb0*/  LOP3.LUT R14, R0, 0x1f, RZ, 0xc0, !PT ;  /* 0x0000001f000e7812 */ /* 0x000fc400078ec0ff */
[----:B------:R-:W-:Y:S01]  /*0fc0*/  IADD3 R18, PT, PT, R15, UR24, RZ ;  /* 0x000000180f127c10 */ /* 0x000fe2000fffe0ff */
[----:B------:R-:W-:Y:S01]  /*0fd0*/  IMAD.IADD R38, R5, 0x1, -R38 ;  /* 0x0000000105267824 */ /* 0x000fe200078e0a26 */
[----:B------:R-:W-:Y:S02]  /*0fe0*/  LOP3.LUT R25, R25, 0x7, RZ, 0xc0, !PT ;  /* 0x0000000719197812 */ /* 0x000fe400078ec0ff */
[----:B------:R-:W-:Y:S02]  /*0ff0*/  LOP3.LUT R26, R26, 0x7, RZ, 0xc0, !PT ;  /* 0x000000071a1a7812 */ /* 0x000fe400078ec0ff */
[----:B------:R-:W-:Y:S02]  /*1000*/  LOP3.LUT R27, R27, 0x7, RZ, 0xc0, !PT ;  /* 0x000000071b1b7812 */ /* 0x000fe400078ec0ff */
[----:B------:R-:W-:Y:S02]  /*1010*/  LOP3.LUT R36, R5, 0x4, RZ, 0x3c, !PT ;  /* 0x0000000405247812 */ /* 0x000fe400078e3cff */
[----:B------:R-:W-:-:S07]  /*1020*/  LOP3.LUT R39, R13, 0x3, RZ, 0xc0, !PT ;  /* 0x000000030d277812 */ /* 0x000fce00078ec0ff */
.L_x_7769:
[----:B------:R-:W-:Y:S01]  /*1030*/  ISETP.NE.AND P0, PT, R39, 0x3, PT ;  /* 0x000000032700780c */ /* 0x000fe20003f05270 */
[----:B------:R-:W-:Y:S01]  /*1040*/  BSSY.RECONVERGENT B0, `(.L_x_7666) ;  /* 0x000001b000007945 */ /* 0x000fe20003800200 */
[----:B------:R-:W-:Y:S01]  /*1050*/  ISETP.GE.U32.AND P1, PT, R13, 0x3, PT ;  /* 0x000000030d00780c */ /* 0x000fe20003f26070 */
[----:B------:R-:W-:Y:S01]  /*1060*/  IMAD.MOV.U32 R40, RZ, RZ, R0 ;  /* 0x000000ffff287224 */ /* 0x000fe200078e0000 */
[----:B------:R-:W-:Y:S02]  /*1070*/  MOV R50, R0 ;  /* 0x0000000000327202 */ /* 0x000fe40000000f00 */
[----:B01----:R-:W-:-:S07]  /*1080*/  P2R R43, PR, RZ, 0x1 ;  /* 0x00000001ff2b7803 */ /* 0x003fce0000000000 */
[----:B--23--:R-:W-:Y:S05]  /*1090*/  @!P0 BRA `(.L_x_7667) ;  /* 0x0000000000548947 */ /* 0x00cfea0003800000 */
[----:B------:R-:W0:Y:S01]  /*10a0*/  LDCU UR12, c[0x0][0x388] ;  /* 0x00007100ff0c77ac */ /* 0x000e220008000800 */
[----:B------:R-:W1:Y:S01]  /*10b0*/  LDC.64 R28, c[0x0][0x390] ;  /* 0x0000e400ff1c7b82 */ /* 0x000e620000000a00 */
[----:B0-----:R-:W-:-:S06]  /*10c0*/  UIMAD UR12, UR11, UR12, UR28 ;  /* 0x0000000c0b0c72a4 */ /* 0x001fcc000f8e021c */
[----:B------:R-:W-:-:S04]  /*10d0*/  VIADD R31, R0, UR12 ;  /* 0x0000000c001f7c36 */ /* 0x000fc80008000000 */
        /* <DEDUP_REMOVED lines=13> */
[----:B------:R-:W-:Y:S02]  /*11b0*/  IMAD.MOV.U32 R50, RZ, RZ, R15 ;  /* 0x000000ffff327224 */ /* 0x000fe400078e000f */
[----:B------:R-:W-:Y:S01]  /*11c0*/  @P0 IMAD.MOV.U32 R50, RZ, RZ, R18 ;  /* 0x000000ffff320224 */ /* 0x000fe200078e0012 */
[----:B--2---:R1:W-:Y:S04]  /*11d0*/  STS [R16+UR27], R29 ;  /* 0x0000001d10007988 */ /* 0x0043e8000800081b */
[----:B---3--:R1:W-:Y:S02]  /*11e0*/  @P0 STS [R20+UR27], R31 ;  /* 0x0000001f14000988 */ /* 0x0083e4000800081b */
.L_x_7667:
[----:B------:R-:W-:Y:S05]  /*11f0*/  BSYNC.RECONVERGENT B0 ;  /* 0x0000000000007941 */ /* 0x000fea0003800200 */
.L_x_7666:
[----:B------:R-:W-:Y:S04]  /*1200*/  BSSY.RECONVERGENT B0, `(.L_x_7668) ;  /* 0x0000026000007945 */ /* 0x000fe80003800200 */
[----:B------:R-:W-:Y:S05]  /*1210*/  @!P1 BRA `(.L_x_7669) ;  /* 0x0000000000909947 */ /* 0x000fea0003800000 */
[----:B------:R-:W2:Y:S01]  /*1220*/  S2UR UR13, SR_CgaCtaId ;  /* 0x00000000000d79c3 */ /* 0x000ea20000008800 */
[----:B------:R-:W3:Y:S01]  /*1230*/  LDCU UR22, c[0x0][0x388] ;  /* 0x00007100ff1677ac */ /* 0x000ee20008000800 */
[----:B------:R-:W-:Y:S01]  /*1240*/  VIADD R53, R50, UR28 ;  /* 0x0000001c32357c36 */ /* 0x000fe20008000000 */
[----:B------:R-:W-:Y:S02]  /*1250*/  UMOV UR12, 0x400 ;  /* 0x00000400000c7882 */ /* 0x000fe40000000000 */
[----:B------:R-:W-:Y:S01]  /*1260*/  UIADD3 UR12, UPT, UPT, UR12, 0x180, URZ ;  /* 0x000001800c0c7890 */ /* 0x000fe2000fffe0ff */
[----:B---3--:R-:W-:-:S03]  /*1270*/  MOV R28, UR22 ;  /* 0x00000016001c7c02 */ /* 0x008fc60008000f00 */
[----:B--2---:R-:W-:Y:S02]  /*1280*/  ULEA UR12, UR13, UR12, 0x18 ;  /* 0x0000000c0d0c7291 */ /* 0x004fe4000f8ec0ff */
[----:B------:R-:W-:-:S04]  /*1290*/  IMAD R53, R28, UR11, R53 ;  /* 0x0000000b1c357c24 */ /* 0x000fc8000f8e0235 */
[----:B------:R-:W-:-:S07]  /*12a0*/  LEA R51, R50, UR12, 0x2 ;  /* 0x0000000c32337c11 */ /* 0x000fce000f8e10ff */
.L_x_7670:
[----:B------:R-:W2:Y:S01]  /*12b0*/  LDC.64 R32, c[0x0][0x390] ;  /* 0x0000e400ff207b82 */ /* 0x000ea20000000a00 */
[----:B------:R-:W-:Y:S01]  /*12c0*/  IMAD.U32 R34, RZ, RZ, UR18 ;  /* 0x00000012ff227e24 */ /* 0x000fe2000f8e00ff */
[----:B-1----:R-:W-:Y:S01]  /*12d0*/  MOV R29, UR15 ;  /* 0x0000000f001d7c02 */ /* 0x002fe20008000f00 */
[----:B------:R-:W-:Y:S02]  /*12e0*/  IMAD.U32 R35, RZ, RZ, UR19 ;  /* 0x00000013ff237e24 */ /* 0x000fe4000f8e00ff */
[----:B---3--:R-:W-:Y:S02]  /*12f0*/  IMAD.U32 R28, RZ, RZ, UR14 ;  /* 0x0000000eff1c7e24 */ /* 0x008fe4000f8e00ff */
[----:B------:R-:W-:Y:S02]  /*1300*/  IMAD.U32 R30, RZ, RZ, UR4 ;  /* 0x00000004ff1e7e24 */ /* 0x000fe4000f8e00ff */
[----:B0-----:R-:W-:Y:S02]  /*1310*/  IMAD.U32 R31, RZ, RZ, UR5 ;  /* 0x00000005ff1f7e24 */ /* 0x001fe4000f8e00ff */
        /* <DEDUP_REMOVED lines=15> */
[----:B---3--:R0:W-:Y:S04]  /*1410*/  STS [R51+UR27], R34 ;  /* 0x0000002233007988 */ /* 0x0081e8000800081b */
[----:B----4-:R3:W-:Y:S04]  /*1420*/  STS [R55], R28 ;  /* 0x0000001c37007388 */ /* 0x0107e80000000800 */
[----:B--2---:R3:W-:Y:S01]  /*1430*/  STS [R57], R30 ;  /* 0x0000001e39007388 */ /* 0x0047e20000000800 */
[----:B0-----:R-:W-:Y:S01]  /*1440*/  IMAD R51, R52, 0x10, R51 ;  /* 0x0000001034337824 */ /* 0x001fe200078e0233 */
[----:B------:R-:W-:Y:S06]  /*1450*/  @!P0 BRA `(.L_x_7670) ;  /* 0xfffffffc00948947 */ /* 0x000fec000383ffff */
.L_x_7669:
[----:B------:R-:W-:Y:S05]  /*1460*/  BSYNC.RECONVERGENT B0 ;  /* 0x0000000000007941 */ /* 0x000fea0003800200 */
.L_x_7668:
[----:B------:R-:W-:Y:S01]  /*1470*/  ISETP.NE.AND P0, PT, R43, RZ, PT ;  /* 0x000000ff2b00720c */ /* 0x000fe20003f05270 */
[----:B------:R-:W-:-:S12]  /*1480*/  BSSY.RECONVERGENT B0, `(.L_x_7671) ;  /* 0x000000b000007945 */ /* 0x000fd80003800200 */
[----:B------:R-:W-:Y:S05]  /*1490*/  @!P0 BRA `(.L_x_7672) ;  /* 0x0000000000248947 */ /* 0x000fea0003800000 */
[----:B------:R2:W-:Y:S01]  /*14a0*/  STS [R17], RZ ;  /* 0x000000ff11007388 */ /* 0x0005e20000000800 */
[----:B------:R-:W-:Y:S01]  /*14b0*/  ISETP.NE.AND P0, PT, R39, RZ, PT ;  /* 0x000000ff2700720c */ /* 0x000fe20003f05270 */
[----:B------:R-:W-:-:S12]  /*14c0*/  IMAD.MOV.U32 R40, RZ, RZ, R3 ;  /* 0x000000ffff287224 */ /* 0x000fd800078e0003 */
[----:B--2---:R-:W-:Y:S05]  /*14d0*/  @!P0 BRA `(.L_x_7672) ;  /* 0x0000000000148947 */ /* 0x004fea0003800000 */
[----:B------:R-:W-:Y:S01]  /*14e0*/  ISETP.NE.AND P0, PT, R39, 0x1, PT ;  /* 0x000000012700780c */ /* 0x000fe20003f05270 */
[----:B------:R2:W-:Y:S01]  /*14f0*/  STS [R17+UR27], RZ ;  /* 0x000000ff11007988 */ /* 0x0005e2000800081b */
[----:B------:R-:W-:-:S11]  /*1500*/  MOV R40, R15 ;  /* 0x0000000f00287202 */ /* 0x000fd60000000f00 */
[----:B------:R2:W-:Y:S01]  /*1510*/  @P0 STS [R21+UR27], RZ ;  /* 0x000000ff15000988 */ /* 0x0005e2000800081b */
[----:B------:R-:W-:-:S07]  /*1520*/  @P0 IMAD.MOV.U32 R40, RZ, RZ, R18 ;  /* 0x000000ffff280224 */ /* 0x000fce00078e0012 */
.L_x_7672:
[----:B------:R-:W-:Y:S05]  /*1530*/  BSYNC.RECONVERGENT B0 ;  /* 0x0000000000007941 */ /* 0x000fea0003800200 */
.L_x_7671:
[----:B------:R-:W-:Y:S04]  /*1540*/  BSSY.RECONVERGENT B0, `(.L_x_7673) ;  /* 0x0000010000007945 */ /* 0x000fe80003800200 */
[----:B------:R-:W-:Y:S05]  /*1550*/  @!P1 BRA `(.L_x_7674) ;  /* 0x0000000000389947 */ /* 0x000fea0003800000 */
[----:B-1----:R-:W0:Y:S01]  /*1560*/  S2R R29, SR_CgaCtaId ;  /* 0x00000000001d7919 */ /* 0x002e220000008800 */
[----:B---3--:R-:W-:-:S05]  /*1570*/  MOV R28, 0x400 ;  /* 0x00000400001c7802 */ /* 0x008fca0000000f00 */
[----:B------:R-:W-:-:S05]  /*1580*/  VIADD R28, R28, 0x580 ;  /* 0x000005801c1c7836 */ /* 0x000fca0000000000 */
[----:B0-----:R-:W-:-:S07]  /*1590*/  LEA R31, R29, R28, 0x18 ;  /* 0x0000001c1d1f7211 */ /* 0x001fce00078ec0ff */
.L_x_7675:
        /* <DEDUP_REMOVED lines=10> */
.L_x_7674:
[----:B------:R-:W-:Y:S05]  /*1640*/  BSYNC.RECONVERGENT B0 ;  /* 0x0000000000007941 */ /* 0x000fea0003800200 */
.L_x_7673:
[----:B------:R-:W-:Y:S01]  /*1650*/  BAR.SYNC.DEFER_BLOCKING 0x0 ;  /* 0x0000000000007b1d */ /* 0x000fe20000010000 */
[----:B------:R-:W-:-:S09]  /*1660*/  UISETP.GE.AND UP0, UPT, UR6, 0x1, UPT ;  /* 0x000000010600788c */ /* 0x000fd2000bf06270 */
[----:B------:R-:W-:Y:S05]  /*1670*/  BRA.U !UP0, `(.L_x_7676) ;  /* 0x0000002108507547 */ /* 0x000fea000b800000 */
[----:B------:R-:W-:-:S09]  /*1680*/  UISETP.NE.AND UP0, UPT, UR21, 0x1, UPT ;  /* 0x000000011500788c */ /* 0x000fd2000bf05270 */
[----:B------:R-:W-:Y:S05]  /*1690*/  BRA.U UP0, `(.L_x_7677) ;  /* 0x0000000900b07547 */ /* 0x000fea000b800000 */
[----:B------:R-:W-:Y:S01]  /*16a0*/  BSSY B1, `(.L_x_7678) ;  /* 0x00000aa000017945 */ /* 0x000fe20003800000 */
[----:B01----:R-:W-:-:S07]  /*16b0*/  IMAD.MOV.U32 R31, RZ, RZ, RZ ;  /* 0x000000ffff1f7224 */ /* 0x003fce00078e00ff */
.L_x_7706:
[----:B0-----:R-:W0:Y:S01]  /*16c0*/  LDC R32, c[0x0][0x3ac] ;  /* 0x0000eb00ff207b82 */ /* 0x001e220000000800 */
[----:B---34-:R-:W-:Y:S01]  /*16d0*/  IADD3 R30, PT, PT, R4, R31, RZ ;  /* 0x0000001f041e7210 */ /* 0x018fe20007ffe0ff */
[----:B------:R-:W-:Y:S01]  /*16e0*/  VIADD R31, R31, UR7 ;  /* 0x000000071f1f7c36 */ /* 0x000fe20008000000 */
[----:B0-----:R-:W-:-:S03]  /*16f0*/  ISETP.GE.AND P5, PT, R32, 0x1, PT ;  /* 0x000000012000780c */ /* 0x001fc60003fa6270 */
[----:B------:R-:W-:Y:S01]  /*1700*/  IMAD R29, R30, R32, R37 ;  /* 0x000000201e1d7224 */ /* 0x000fe200078e0225 */
[C---:B------:R-:W-:Y:S02]  /*1710*/  ISETP.GE.AND P4, PT, R32.reuse, 0x2, PT ;  /* 0x000000022000780c */ /* 0x040fe40003f86270 */
[C---:B------:R-:W-:Y:S02]  /*1720*/  ISETP.GE.AND P3, PT, R32.reuse, 0x3, PT ;  /* 0x000000032000780c */ /* 0x040fe40003f66270 */
[C---:B------:R-:W-:Y:S02]  /*1730*/  ISETP.GE.AND P2, PT, R32.reuse, 0x4, PT ;  /* 0x000000042000780c */ /* 0x040fe40003f46270 */
[----:B------:R-:W-:-:S03]  /*1740*/  ISETP.GE.AND P0, PT, R32, 0x5, PT ;  /* 0x000000052000780c */ /* 0x000fc60003f06270 */
[----:B-1----:R-:W-:Y:S10]  /*1750*/  @!P5 BRA `(.L_x_7679) ;  /* 0x00000000001cd947 */ /* 0x002ff40003800000 */
[----:B------:R-:W0:Y:S01]  /*1760*/  S2UR UR13, SR_CgaCtaId ;  /* 0x00000000000d79c3 */ /* 0x000e220000008800 */
[----:B------:R-:W-:Y:S01]  /*1770*/  UMOV UR12, 0x400 ;  /* 0x00000400000c7882 */ /* 0x000fe20000000000 */
[----:B------:R-:W-:Y:S01]  /*1780*/  IMAD.IADD R28, R5, 0x1, R29 ;  /* 0x00000001051c7824 */ /* 0x000fe200078e021d */
[----:B------:R-:W-:-:S04]  /*1790*/  UIADD3 UR12, UPT, UPT, UR12, 0x180, URZ ;  /* 0x000001800c0c7890 */ /* 0x000fc8000fffe0ff */
[----:B0-----:R-:W-:-:S06]  /*17a0*/  ULEA UR12, UR13, UR12, 0x18 ;  /* 0x0000000c0d0c7291 */ /* 0x001fcc000f8ec0ff */
[----:B------:R-:W-:-:S05]  /*17b0*/  LEA R28, R28, UR12, 0x2 ;  /* 0x0000000c1c1c7c11 */ /* 0x000fca000f8e10ff */
[----:B------:R0:W1:Y:S02]  /*17c0*/  LDS R44, [R28] ;  /* 0x000000001c2c7984 */ /* 0x0000640000000800 */
.L_x_7679:
        /* <DEDUP_REMOVED lines=8> */
.L_x_7680:
        /* <DEDUP_REMOVED lines=8> */
.L_x_7681:
        /* <DEDUP_REMOVED lines=8> */
.L_x_7682:
        /* <DEDUP_REMOVED lines=9> */
.L_x_7683:
        /* <DEDUP_REMOVED lines=9> */
.L_x_7684:
        /* <DEDUP_REMOVED lines=9> */
.L_x_7685:
        /* <DEDUP_REMOVED lines=9> */
.L_x_7686:
[----:B------:R-:W-:Y:S01]  /*1b90*/  BSSY B0, `(.L_x_7687) ;  /* 0x0000059000007945 */ /* 0x000fe20003800000 */
[----:B------:R-:W-:-:S03]  /*1ba0*/  ISETP.GE.AND P6, PT, R31, UR6, PT ;  /* 0x000000061f007c0c */ /* 0x000fc6000bfc6270 */
[----:B------:R-:W-:Y:S10]  /*1bb0*/  @P0 BRA `(.L_x_7688) ;  /* 0x0000000400580947 */ /* 0x000ff40003800000 */
[----:B------:R-:W-:Y:S02]  /*1bc0*/  IABS R33, R32 ;  /* 0x0000002000217213 */ /* 0x000fe40000000000 */
[----:B------:R-:W-:Y:S02]  /*1bd0*/  IABS R40, R14 ;  /* 0x0000000e00287213 */ /* 0x000fe40000000000 */
[----:B------:R-:W5:Y:S08]  /*1be0*/  I2F.RP R34, R33 ;  /* 0x0000002100227306 */ /* 0x000f700000209400 */
[----:B-----5:R-:W5:Y:S02]  /*1bf0*/  MUFU.RCP R34, R34 ;  /* 0x0000002200227308 */ /* 0x020f640000001000 */
[----:B-----5:R-:W-:-:S06]  /*1c00*/  VIADD R35, R34, 0xffffffe ;  /* 0x0ffffffe22237836 */ /* 0x020fcc0000000000 */
[----:B------:R-:W0:Y:S02]  /*1c10*/  F2I.FTZ.U32.TRUNC.NTZ R29, R35 ;  /* 0x00000023001d7305 */ /* 0x000e24000021f000 */
[----:B0--3--:R-:W-:-:S04]  /*1c20*/  IMAD.MOV R28, RZ, RZ, -R29 ;  /* 0x000000ffff1c7224 */ /* 0x009fc800078e0a1d */
[----:B------:R-:W-:Y:S02]  /*1c30*/  IMAD R51, R28, R33, RZ ;  /* 0x000000211c337224 */ /* 0x000fe400078e02ff */
[----:B------:R-:W-:-:S05]  /*1c40*/  HFMA2 R28, -RZ, RZ, 0, 0 ;  /* 0x00000000ff1c7431 */ /* 0x000fca00000001ff */
[----:B------:R-:W-:-:S04]  /*1c50*/  IMAD.HI.U32 R28, R29, R51, R28 ;  /* 0x000000331d1c7227 */ /* 0x000fc800078e001c */
[----:B------:R-:W-:-:S04]  /*1c60*/  IMAD.MOV.U32 R29, RZ, RZ, R40 ;  /* 0x000000ffff1d7224 */ /* 0x000fc800078e0028 */
        /* <DEDUP_REMOVED lines=9> */
[----:B------:R-:W-:Y:S01]  /*1d00*/  IMAD.MOV.U32 R33, RZ, RZ, R28 ;  /* 0x000000ffff217224 */ /* 0x000fe200078e001c */
[----:B------:R-:W-:-:S04]  /*1d10*/  MOV R28, 0x400 ;  /* 0x00000400001c7802 */ /* 0x000fc80000000f00 */
[----:B------:R-:W-:-:S05]  /*1d20*/  IADD3 R34, PT, PT, R28, 0x580, RZ ;  /* 0x000005801c227810 */ /* 0x000fca0007ffe0ff */
[----:B------:R-:W-:Y:S01]  /*1d30*/  @!P0 IMAD.MOV R33, RZ, RZ, -R33 ;  /* 0x000000ffff218224 */ /* 0x000fe200078e0a21 */
[----:B------:R-:W-:-:S13]  /*1d40*/  ISETP.NE.AND P0, PT, R32, RZ, PT ;  /* 0x000000ff2000720c */ /* 0x000fda0003f05270 */
[----:B------:R-:W-:Y:S02]  /*1d50*/  @!P0 LOP3.LUT R33, RZ, R32, RZ, 0x33, !PT ;  /* 0x00000020ff218212 */ /* 0x000fe400078e33ff */
[C---:B0-----:R-:W-:Y:S02]  /*1d60*/  LEA R32, R29.reuse, R28, 0x18 ;  /* 0x0000001c1d207211 */ /* 0x041fe400078ec0ff */
[----:B------:R-:W-:Y:S01]  /*1d70*/  LEA R28, R29, R34, 0x18 ;  /* 0x000000221d1c7211 */ /* 0x000fe200078ec0ff */
[----:B------:R-:W-:Y:S02]  /*1d80*/  IMAD.MOV.U32 R29, RZ, RZ, R2 ;  /* 0x000000ffff1d7224 */ /* 0x000fe400078e0002 */
[----:B------:R-:W-:-:S07]  /*1d90*/  IMAD R32, R33, 0x4, R32 ;  /* 0x0000000421207824 */ /* 0x000fce00078e0220 */
.L_x_7705:
[----:B0-----:R-:W-:Y:S01]  /*1da0*/  IMAD R33, R29, 0x24, R32 ;  /* 0x000000241d217824 */ /* 0x001fe200078e0220 */
[----:B------:R-:W-:-:S04]  /*1db0*/  MOV R34, RZ ;  /* 0x000000ff00227202 */ /* 0x000fc80000000f00 */
[----:B---3--:R0:W3:Y:S01]  /*1dc0*/  LDS R50, [R33] ;  /* 0x0000000021327984 */ /* 0x0080e20000000800 */
[----:B------:R-:W-:Y:S05]  /*1dd0*/  @!P5 BRA `(.L_x_7689) ;  /* 0x000000000010d947 */ /* 0x000fea0003800000 */
[----:B------:R-:W-:-:S03]  /*1de0*/  UMOV UR12, 0xffffffff ;  /* 0xffffffff000c7882 */ /* 0x000fc60000000000 */
[----:B------:R-:W-:Y:S05]  /*1df0*/  BRA.DIV UR12, `(.L_x_7690) ;  /* 0x0000002a0c287947 */ /* 0x000fea000b800000 */
[----:B---3--:R3:W0:Y:S02]  /*1e00*/  SHFL.IDX PT, R40, R50, R38, R19 ;  /* 0x0000002632287389 */ /* 0x00862400000e0013 */
.L_x_7772:
[----:B01----:R-:W-:-:S07]  /*1e10*/  IMAD R34, R44, R40, RZ ;  /* 0x000000282c227224 */ /* 0x003fce00078e02ff */
.L_x_7689:
[----:B------:R-:W-:Y:S05]  /*1e20*/  @!P4 BRA `(.L_x_7691) ;  /* 0x000000000010c947 */ /* 0x000fea0003800000 */
[----:B------:R-:W-:-:S03]  /*1e30*/  UMOV UR12, 0xffffffff ;  /* 0xffffffff000c7882 */ /* 0x000fc60000000000 */
[----:B------:R-:W-:Y:S05]  /*1e40*/  BRA.DIV UR12, `(.L_x_7692) ;  /* 0x0000002a0c347947 */ /* 0x000fea000b800000 */
[----:B---3--:R3:W0:Y:S02]  /*1e50*/  SHFL.IDX PT, R40, R50, R6, R19 ;  /* 0x0000000632287389 */ /* 0x00862400000e0013 */
.L_x_7775:
[----:B0---4-:R-:W-:-:S07]  /*1e60*/  IMAD R34, R45, R40, R34 ;  /* 0x000000282d227224 */ /* 0x011fce00078e0222 */
.L_x_7691:
[----:B------:R-:W-:Y:S05]  /*1e70*/  @!P3 BRA `(.L_x_7693) ;  /* 0x000000000010b947 */ /* 0x000fea0003800000 */
[----:B------:R-:W-:-:S03]  /*1e80*/  UMOV UR12, 0xffffffff ;  /* 0xffffffff000c7882 */ /* 0x000fc60000000000 */
[----:B------:R-:W-:Y:S05]  /*1e90*/  BRA.DIV UR12, `(.L_x_7694) ;  /* 0x0000002a0c407947 */ /* 0x000fea000b800000 */
[----:B---3--:R3:W0:Y:S02]  /*1ea0*/  SHFL.IDX PT, R40, R50, R7, R19 ;  /* 0x0000000732287389 */ /* 0x00862400000e0013 */
.L_x_7778:
[----:B0-----:R-:W-:-:S07]  /*1eb0*/  IMAD R34, R46, R40, R34 ;  /* 0x000000282e227224 */ /* 0x001fce00078e0222 */
.L_x_7693:
[----:B------:R-:W-:Y:S05]  /*1ec0*/  @!P2 BRA `(.L_x_7695) ;  /* 0x000000000010a947 */ /* 0x000fea0003800000 */
[----:B------:R-:W-:-:S03]  /*1ed0*/  UMOV UR12, 0xffffffff ;  /* 0xffffffff000c7882 */ /* 0x000fc60000000000 */
[----:B------:R-:W-:Y:S05]  /*1ee0*/  BRA.DIV UR12, `(.L_x_7696) ;  /* 0x0000002a0c4c7947 */ /* 0x000fea000b800000 */
[----:B---3--:R3:W0:Y:S02]  /*1ef0*/  SHFL.IDX PT, R40, R50, R8, R19 ;  /* 0x0000000832287389 */ /* 0x00862400000e0013 */
.L_x_7781:
[----:B0-----:R-:W-:-:S07]  /*1f00*/  IMAD R34, R47, R40, R34 ;  /* 0x000000282f227224 */ /* 0x001fce00078e0222 */
.L_x_7695:
[----:B0-----:R-:W0:Y:S02]  /*1f10*/  LDC R33, c[0x0][0x3ac] ;  /* 0x0000eb00ff217b82 */ /* 0x001e240000000800 */
[----:B0-----:R-:W-:-:S13]  /*1f20*/  ISETP.GE.AND P0, PT, R33, 0x5, PT ;  /* 0x000000052100780c */ /* 0x001fda0003f06270 */
[----:B------:R-:W-:Y:S05]  /*1f30*/  @!P0 BRA `(.L_x_7697) ;  /* 0x0000000000108947 */ /* 0x000fea0003800000 */
[----:B------:R-:W-:-:S03]  /*1f40*/  UMOV UR12, 0xffffffff ;  /* 0xffffffff000c7882 */ /* 0x000fc60000000000 */
[----:B------:R-:W-:Y:S05]  /*1f50*/  BRA.DIV UR12, `(.L_x_7698) ;  /* 0x0000002a0c507947 */ /* 0x000fea000b800000 */
[----:B---3--:R0:W3:Y:S02]  /*1f60*/  SHFL.IDX PT, R40, R50, R9, R19 ;  /* 0x0000000932287389 */ /* 0x0080e400000e0013 */
.L_x_7784:
[----:B---3--:R-:W-:-:S07]  /*1f70*/  IMAD R34, R48, R40, R34 ;  /* 0x0000002830227224 */ /* 0x008fce00078e0222 */
.L_x_7697:
[----:B------:R-:W-:-:S13]  /*1f80*/  ISETP.GE.AND P0, PT, R33, 0x6, PT ;  /* 0x000000062100780c */ /* 0x000fda0003f06270 */
[----:B------:R-:W-:Y:S05]  /*1f90*/  @!P0 BRA `(.L_x_7699) ;  /* 0x0000000000108947 */ /* 0x000fea0003800000 */
[----:B------:R-:W-:-:S03]  /*1fa0*/  UMOV UR12, 0xffffffff ;  /* 0xffffffff000c7882 */ /* 0x000fc60000000000 */
[----:B------:R-:W-:Y:S05]  /*1fb0*/  BRA.DIV UR12, `(.L_x_7700) ;  /* 0x0000002a0c587947 */ /* 0x000fea000b800000 */
[----:B---3--:R3:W0:Y:S02]  /*1fc0*/  SHFL.IDX PT, R40, R50, R10, R19 ;  /* 0x0000000a32287389 */ /* 0x00862400000e0013 */
.L_x_7787:
[----:B0-----:R-:W-:-:S07]  /*1fd0*/  IMAD R34, R49, R40, R34 ;  /* 0x0000002831227224 */ /* 0x001fce00078e0222 */
.L_x_7699:
[----:B------:R-:W-:-:S13]  /*1fe0*/  ISETP.GE.AND P0, PT, R33, 0x7, PT ;  /* 0x000000072100780c */ /* 0x000fda0003f06270 */
[----:B------:R-:W-:Y:S05]  /*1ff0*/  @!P0 BRA `(.L_x_7701) ;  /* 0x0000000000108947 */ /* 0x000fea0003800000 */
[----:B------:R-:W-:-:S03]  /*2000*/  UMOV UR12, 0xffffffff ;  /* 0xffffffff000c7882 */ /* 0x000fc60000000000 */
[----:B------:R-:W-:Y:S05]  /*2010*/  BRA.DIV UR12, `(.L_x_7702) ;  /* 0x0000002a0c607947 */ /* 0x000fea000b800000 */
[----:B---3--:R3:W0:Y:S02]  /*2020*/  SHFL.IDX PT, R40, R50, R11, R19 ;  /* 0x0000000b32287389 */ /* 0x00862400000e0013 */
.L_x_7790:
[----:B0-----:R-:W-:-:S07]  /*2030*/  IMAD R34, R42, R40, R34 ;  /* 0x000000282a227224 */ /* 0x001fce00078e0222 */
.L_x_7701:
[----:B------:R-:W-:-:S13]  /*2040*/  ISETP.GE.AND P0, PT, R33, 0x8, PT ;  /* 0x000000082100780c */ /* 0x000fda0003f06270 */
[----:B------:R-:W-:Y:S05]  /*2050*/  @!P0 BRA `(.L_x_7703) ;  /* 0x0000000000108947 */ /* 0x000fea0003800000 */
[----:B------:R-:W-:-:S03]  /*2060*/  UMOV UR12, 0xffffffff ;  /* 0xffffffff000c7882 */ /* 0x000fc60000000000 */
[----:B------:R-:W-:Y:S05]  /*2070*/  BRA.DIV UR12, `(.L_x_7704) ;  /* 0x0000002a0c687947 */ /* 0x000fea000b800000 */
[----:B---3--:R3:W0:Y:S02]  /*2080*/  SHFL.IDX PT, R40, R50, R12, R19 ;  /* 0x0000000c32287389 */ /* 0x00862400000e0013 */
.L_x_7793:
[----:B0-----:R-:W-:-:S07]  /*2090*/  IMAD R34, R41, R40, R34 ;  /* 0x0000002829227224 */ /* 0x001fce00078e0222 */
.L_x_7703:
[C---:B------:R-:W-:Y:S01]  /*20a0*/  IMAD R33, R29.reuse, UR6, R30 ;  /* 0x000000061d217c24 */ /* 0x040fe2000f8e021e */
[----:B------:R-:W-:-:S03]  /*20b0*/  IADD3 R29, PT, PT, R29, UR8, RZ ;  /* 0x000000081d1d7c10 */ /* 0x000fc6000fffe0ff */
[----:B------:R-:W-:Y:S01]  /*20c0*/  IMAD R33, R33, 0x4, R28 ;  /* 0x0000000421217824 */ /* 0x000fe200078e021c */
[----:B------:R-:W-:-:S04]  /*20d0*/  ISETP.GE.AND P0, PT, R29, UR29, PT ;  /* 0x0000001d1d007c0c */ /* 0x000fc8000bf06270 */
[----:B------:R-:W5:Y:S02]  /*20e0*/  LDS R35, [R33] ;  /* 0x0000000021237984 */ /* 0x000f640000000800 */
[----:B-----5:R-:W-:-:S05]  /*20f0*/  IMAD.IADD R34, R35, 0x1, R34 ;  /* 0x0000000123227824 */ /* 0x020fca00078e0222 */
[----:B------:R0:W-:Y:S02]  /*2100*/  STS [R33], R34 ;  /* 0x0000002221007388 */ /* 0x0001e40000000800 */
[----:B------:R-:W-:Y:S05]  /*2110*/  @!P0 BRA `(.L_x_7705) ;  /* 0xfffffffc00208947 */ /* 0x000fea000383ffff */
.L_x_7688:
[----:B------:R-:W-:Y:S05]  /*2120*/  BSYNC B0 ;  /* 0x0000000000007941 */ /* 0x000fea0003800000 */
.L_x_7687:
[----:B------:R-:W-:Y:S05]  /*2130*/  @!P6 BRA `(.L_x_7706) ;  /* 0xfffffff40060e947 */ /* 0x000fea000383ffff */
[----:B------:R-:W-:Y:S05]  /*2140*/  BSYNC B1 ;  /* 0x0000000000017941 */ /* 0x000fea0003800000 */
.L_x_7678:
[----:B------:R-:W-:Y:S05]  /*2150*/  BRA `(.L_x_7676) ;  /* 0x0000001400987947 */ /* 0x000fea0003800000 */
.L_x_7677:
[----:B------:R-:W5:Y:S02]  /*2160*/  LDCU UR12, c[0x0][0x3ac] ;  /* 0x00007580ff0c77ac */ /* 0x000f640008000800 */
[----:B-----5:R-:W-:-:S09]  /*2170*/  UISETP.GT.U32.AND UP0, UPT, UR12, 0x1f, UPT ;  /* 0x0000001f0c00788c */ /* 0x020fd2000bf04070 */
[----:B------:R-:W-:Y:S05]  /*2180*/  BRA.U UP0, `(.L_x_7707) ;  /* 0x0000000900887547 */ /* 0x000fea000b800000 */
[----:B01----:R-:W-:-:S07]  /*2190*/  IMAD.MOV.U32 R31, RZ, RZ, RZ ;  /* 0x000000ffff1f7224 */ /* 0x003fce00078e00ff */
.L_x_7735:
[----:B0-----:R-:W0:Y:S01]  /*21a0*/  LDC R33, c[0x0][0x3ac] ;  /* 0x0000eb00ff217b82 */ /* 0x001e220000000800 */
[----:B---34-:R-:W-:Y:S01]  /*21b0*/  IMAD.IADD R30, R4, 0x1, R31 ;  /* 0x00000001041e7824 */ /* 0x018fe200078e021f */
[----:B------:R-:W-:Y:S02]  /*21c0*/  IADD3 R31, PT, PT, R31, UR7, RZ ;  /* 0x000000071f1f7c10 */ /* 0x000fe4000fffe0ff */
[C---:B0-----:R-:W-:Y:S01]  /*21d0*/  ISETP.NE.AND P5, PT, R33.reuse, RZ, PT ;  /* 0x000000ff2100720c */ /* 0x041fe20003fa5270 */
        /* <DEDUP_REMOVED lines=13> */
.L_x_7708:
        /* <DEDUP_REMOVED lines=8> */
.L_x_7709:
        /* <DEDUP_REMOVED lines=8> */
.L_x_7710:
        /* <DEDUP_REMOVED lines=8> */
.L_x_7711:
        /* <DEDUP_REMOVED lines=9> */
.L_x_7712:
        /* <DEDUP_REMOVED lines=9> */
.L_x_7713:
        /* <DEDUP_REMOVED lines=9> */
.L_x_7714:
        /* <DEDUP_REMOVED lines=9> */
.L_x_7715:
[----:B------:R-:W-:Y:S01]  /*2670*/  BSSY B0, `(.L_x_7716) ;  /* 0x0000051000007945 */ /* 0x000fe20003800000 */
[----:B------:R-:W-:-:S03]  /*2680*/  ISETP.GE.AND P6, PT, R31, UR6, PT ;  /* 0x000000061f007c0c */ /* 0x000fc6000bfc6270 */
[----:B------:R-:W-:Y:S10]  /*2690*/  @P0 BRA `(.L_x_7717) ;  /* 0x0000000400380947 */ /* 0x000ff40003800000 */
[----:B------:R-:W5:Y:S08]  /*26a0*/  I2F.U32.RP R34, R33 ;  /* 0x0000002100227306 */ /* 0x000f700000209000 */
[----:B-----5:R-:W5:Y:S02]  /*26b0*/  MUFU.RCP R34, R34 ;  /* 0x0000002200227308 */ /* 0x020f640000001000 */
[----:B-----5:R-:W-:-:S06]  /*26c0*/  IADD3 R29, PT, PT, R34, 0xffffffe, RZ ;  /* 0x0ffffffe221d7810 */ /* 0x020fcc0007ffe0ff */
[----:B------:R-:W0:Y:S02]  /*26d0*/  F2I.FTZ.U32.TRUNC.NTZ R29, R29 ;  /* 0x0000001d001d7305 */ /* 0x000e24000021f000 */
[----:B0--3--:R-:W-:-:S04]  /*26e0*/  IMAD.MOV R28, RZ, RZ, -R29 ;  /* 0x000000ffff1c7224 */ /* 0x009fc800078e0a1d */
[----:B------:R-:W-:Y:S02]  /*26f0*/  IMAD R35, R28, R33, RZ ;  /* 0x000000211c237224 */ /* 0x000fe400078e02ff */
[----:B------:R-:W-:-:S04]  /*2700*/  IMAD.MOV.U32 R28, RZ, RZ, RZ ;  /* 0x000000ffff1c7224 */ /* 0x000fc800078e00ff */
[----:B------:R-:W-:Y:S02]  /*2710*/  IMAD.HI.U32 R35, R29, R35, R28 ;  /* 0x000000231d237227 */ /* 0x000fe400078e001c */
[----:B------:R-:W0:Y:S04]  /*2720*/  S2R R29, SR_CgaCtaId ;  /* 0x00000000001d7919 */ /* 0x000e280000008800 */
[----:B------:R-:W-:-:S05]  /*2730*/  IMAD.HI.U32 R28, R35, R14, RZ ;  /* 0x0000000e231c7227 */ /* 0x000fca00078e00ff */
[----:B------:R-:W-:-:S05]  /*2740*/  IADD3 R28, PT, PT, -R28, RZ, RZ ;  /* 0x000000ff1c1c7210 */ /* 0x000fca0007ffe1ff */
[----:B------:R-:W-:Y:S01]  /*2750*/  IMAD R32, R33, R28, R14 ;  /* 0x0000001c21207224 */ /* 0x000fe200078e020e */
[----:B------:R-:W-:-:S04]  /*2760*/  MOV R28, 0x400 ;  /* 0x00000400001c7802 */ /* 0x000fc80000000f00 */
[----:B------:R-:W-:Y:S02]  /*2770*/  ISETP.GE.U32.AND P0, PT, R32, R33, PT ;  /* 0x000000212000720c */ /* 0x000fe40003f06070 */
[----:B------:R-:W-:-:S11]  /*2780*/  IADD3 R34, PT, PT, R28, 0x580, RZ ;  /* 0x000005801c227810 */ /* 0x000fd60007ffe0ff */
[----:B------:R-:W-:-:S05]  /*2790*/  @P0 IMAD.IADD R32, R32, 0x1, -R33 ;  /* 0x0000000120200824 */ /* 0x000fca00078e0a21 */
[----:B------:R-:W-:-:S13]  /*27a0*/  ISETP.GE.U32.AND P0, PT, R32, R33, PT ;  /* 0x000000212000720c */ /* 0x000fda0003f06070 */
[----:B------:R-:W-:Y:S01]  /*27b0*/  @P0 IMAD.IADD R32, R32, 0x1, -R33 ;  /* 0x0000000120200824 */ /* 0x000fe200078e0a21 */
[----:B------:R-:W-:-:S13]  /*27c0*/  ISETP.NE.U32.AND P0, PT, R33, RZ, PT ;  /* 0x000000ff2100720c */ /* 0x000fda0003f05070 */
[----:B------:R-:W-:Y:S02]  /*27d0*/  @!P0 LOP3.LUT R32, RZ, R33, RZ, 0x33, !PT ;  /* 0x00000021ff208212 */ /* 0x000fe400078e33ff */
[C---:B0-----:R-:W-:Y:S02]  /*27e0*/  LEA R33, R29.reuse, R28, 0x18 ;  /* 0x0000001c1d217211 */ /* 0x041fe400078ec0ff */
[----:B------:R-:W-:Y:S01]  /*27f0*/  LEA R28, R29, R34, 0x18 ;  /* 0x000000221d1c7211 */ /* 0x000fe200078ec0ff */
[----:B------:R-:W-:Y:S02]  /*2800*/  IMAD.MOV.U32 R29, RZ, RZ, R2 ;  /* 0x000000ffff1d7224 */ /* 0x000fe400078e0002 */
[----:B------:R-:W-:-:S07]  /*2810*/  IMAD R32, R32, 0x4, R33 ;  /* 0x0000000420207824 */ /* 0x000fce00078e0221 */
.L_x_7734:
[----:B------:R-:W-:Y:S02]  /*2820*/  IMAD R33, R29, 0x24, R32 ;  /* 0x000000241d217824 */ /* 0x000fe400078e0220 */
[----:B------:R-:W-:-:S03]  /*2830*/  HFMA2 R34, -RZ, RZ, 0, 0 ;  /* 0x00000000ff227431 */ /* 0x000fc600000001ff */
[----:B---3--:R0:W3:Y:S01]  /*2840*/  LDS R50, [R33] ;  /* 0x0000000021327984 */ /* 0x0080e20000000800 */
[----:B------:R-:W-:Y:S05]  /*2850*/  @!P5 BRA `(.L_x_7718) ;  /* 0x000000000010d947 */ /* 0x000fea0003800000 */
[----:B------:R-:W-:-:S03]  /*2860*/  UMOV UR12, 0xffffffff ;  /* 0xffffffff000c7882 */ /* 0x000fc60000000000 */
[----:B------:R-:W-:Y:S05]  /*2870*/  BRA.DIV UR12, `(.L_x_7719) ;  /* 0x000000220c887947 */ /* 0x000fea000b800000 */
[----:B---3--:R3:W0:Y:S02]  /*2880*/  SHFL.IDX PT, R40, R50, R38, R19 ;  /* 0x0000002632287389 */ /* 0x00862400000e0013 */
.L_x_7796:
[----:B01----:R-:W-:-:S07]  /*2890*/  IMAD R34, R44, R40, RZ ;  /* 0x000000282c227224 */ /* 0x003fce00078e02ff */
.L_x_7718:
[----:B------:R-:W-:Y:S05]  /*28a0*/  @!P4 BRA `(.L_x_7720) ;  /* 0x000000000010c947 */ /* 0x000fea0003800000 */
[----:B------:R-:W-:-:S03]  /*28b0*/  UMOV UR12, 0xffffffff ;  /* 0xffffffff000c7882 */ /* 0x000fc60000000000 */
[----:B------:R-:W-:Y:S05]  /*28c0*/  BRA.DIV UR12, `(.L_x_7721) ;  /* 0x000000220c947947 */ /* 0x000fea000b800000 */
[----:B---3--:R3:W0:Y:S02]  /*28d0*/  SHFL.IDX PT, R40, R50, R6, R19 ;  /* 0x0000000632287389 */ /* 0x00862400000e0013 */
.L_x_7799:
[----:B0---4-:R-:W-:-:S07]  /*28e0*/  IMAD R34, R45, R40, R34 ;  /* 0x000000282d227224 */ /* 0x011fce00078e0222 */
.L_x_7720:
[----:B------:R-:W-:Y:S05]  /*28f0*/  @!P3 BRA `(.L_x_7722) ;  /* 0x000000000010b947 */ /* 0x000fea0003800000 */
[----:B------:R-:W-:-:S03]  /*2900*/  UMOV UR12, 0xffffffff ;  /* 0xffffffff000c7882 */ /* 0x000fc60000000000 */
[----:B------:R-:W-:Y:S05]  /*2910*/  BRA.DIV UR12, `(.L_x_7723) ;  /* 0x000000220ca07947 */ /* 0x000fea000b800000 */
[----:B---3--:R3:W0:Y:S02]  /*2920*/  SHFL.IDX PT, R40, R50, R7, R19 ;  /* 0x0000000732287389 */ /* 0x00862400000e0013 */
.L_x_7802:
[----:B0-----:R-:W-:-:S07]  /*2930*/  IMAD R34, R46, R40, R34 ;  /* 0x000000282e227224 */ /* 0x001fce00078e0222 */
.L_x_7722:
[----:B------:R-:W-:Y:S05]  /*2940*/  @!P2 BRA `(.L_x_7724) ;  /* 0x000000000010a947 */ /* 0x000fea0003800000 */
[----:B------:R-:W-:-:S03]  /*2950*/  UMOV UR12, 0xffffffff ;  /* 0xffffffff000c7882 */ /* 0x000fc60000000000 */
[----:B------:R-:W-:Y:S05]  /*2960*/  BRA.DIV UR12, `(.L_x_7725) ;  /* 0x000000220cac7947 */ /* 0x000fea000b800000 */
[----:B---3--:R3:W0:Y:S02]  /*2970*/  SHFL.IDX PT, R40, R50, R8, R19 ;  /* 0x0000000832287389 */ /* 0x00862400000e0013 */
.L_x_7805:
[----:B0-----:R-:W-:-:S07]  /*2980*/  IMAD R34, R47, R40, R34 ;  /* 0x000000282f227224 */ /* 0x001fce00078e0222 */
.L_x_7724:
[----:B0-----:R-:W0:Y:S02]  /*2990*/  LDC R33, c[0x0][0x3ac] ;  /* 0x0000eb00ff217b82 */ /* 0x001e240000000800 */
[----:B0-----:R-:W-:-:S13]  /*29a0*/  ISETP.GE.AND P0, PT, R33, 0x5, PT ;  /* 0x000000052100780c */ /* 0x001fda0003f06270 */
[----:B------:R-:W-:Y:S05]  /*29b0*/  @!P0 BRA `(.L_x_7726) ;  /* 0x0000000000108947 */ /* 0x000fea0003800000 */
[----:B------:R-:W-:-:S03]  /*29c0*/  UMOV UR12, 0xffffffff ;  /* 0xffffffff000c7882 */ /* 0x000fc60000000000 */
[----:B------:R-:W-:Y:S05]  /*29d0*/  BRA.DIV UR12, `(.L_x_7727) ;  /* 0x000000220cb07947 */ /* 0x000fea000b800000 */
[----:B---3--:R0:W3:Y:S02]  /*29e0*/  SHFL.IDX PT, R40, R50, R9, R19 ;  /* 0x0000000932287389 */ /* 0x0080e400000e0013 */
.L_x_7808:
[----:B---3--:R-:W-:-:S07]  /*29f0*/  IMAD R34, R48, R40, R34 ;  /* 0x0000002830227224 */ /* 0x008fce00078e0222 */
.L_x_7726:
[----:B------:R-:W-:-:S13]  /*2a00*/  ISETP.GE.AND P0, PT, R33, 0x6, PT ;  /* 0x000000062100780c */ /* 0x000fda0003f06270 */
[----:B------:R-:W-:Y:S05]  /*2a10*/  @!P0 BRA `(.L_x_7728) ;  /* 0x0000000000108947 */ /* 0x000fea0003800000 */
[----:B------:R-:W-:-:S03]  /*2a20*/  UMOV UR12, 0xffffffff ;  /* 0xffffffff000c7882 */ /* 0x000fc60000000000 */
[----:B------:R-:W-:Y:S05]  /*2a30*/  BRA.DIV UR12, `(.L_x_7729) ;  /* 0x000000220cb87947 */ /* 0x000fea000b800000 */
[----:B---3--:R3:W0:Y:S02]  /*2a40*/  SHFL.IDX PT, R40, R50, R10, R19 ;  /* 0x0000000a32287389 */ /* 0x00862400000e0013 */
.L_x_7811:
[----:B0-----:R-:W-:-:S07]  /*2a50*/  IMAD R34, R49, R40, R34 ;  /* 0x0000002831227224 */ /* 0x001fce00078e0222 */
.L_x_7728:
[----:B------:R-:W-:-:S13]  /*2a60*/  ISETP.GE.AND P0, PT, R33, 0x7, PT ;  /* 0x000000072100780c */ /* 0x000fda0003f06270 */
[----:B------:R-:W-:Y:S05]  /*2a70*/  @!P0 BRA `(.L_x_7730) ;  /* 0x0000000000108947 */ /* 0x000fea0003800000 */
[----:B------:R-:W-:-:S03]  /*2a80*/  UMOV UR12, 0xffffffff ;  /* 0xffffffff000c7882 */ /* 0x000fc60000000000 */
[----:B------:R-:W-:Y:S05]  /*2a90*/  BRA.DIV UR12, `(.L_x_7731) ;  /* 0x000000220cc07947 */ /* 0x000fea000b800000 */
[----:B---3--:R3:W0:Y:S02]  /*2aa0*/  SHFL.IDX PT, R40, R50, R11, R19 ;  /* 0x0000000b32287389 */ /* 0x00862400000e0013 */
.L_x_7814:
[----:B0-----:R-:W-:-:S07]  /*2ab0*/  IMAD R34, R42, R40, R34 ;  /* 0x000000282a227224 */ /* 0x001fce00078e0222 */
.L_x_7730:
[----:B------:R-:W-:-:S13]  /*2ac0*/  ISETP.GE.AND P0, PT, R33, 0x8, PT ;  /* 0x000000082100780c */ /* 0x000fda0003f06270 */
[----:B------:R-:W-:Y:S05]  /*2ad0*/  @!P0 BRA `(.L_x_7732) ;  /* 0x0000000000108947 */ /* 0x000fea0003800000 */
[----:B------:R-:W-:-:S03]  /*2ae0*/  UMOV UR12, 0xffffffff ;  /* 0xffffffff000c7882 */ /* 0x000fc60000000000 */
[----:B------:R-:W-:Y:S05]  /*2af0*/  BRA.DIV UR12, `(.L_x_7733) ;  /* 0x000000220cc87947 */ /* 0x000fea000b800000 */
[----:B---3--:R3:W0:Y:S02]  /*2b00*/  SHFL.IDX PT, R40, R50, R12, R19 ;  /* 0x0000000c32287389 */ /* 0x00862400000e0013 */
.L_x_7817:
[----:B0-----:R-:W-:-:S07]  /*2b10*/  IMAD R34, R41, R40, R34 ;  /* 0x0000002829227224 */ /* 0x001fce00078e0222 */
.L_x_7732:
[C---:B------:R-:W-:Y:S02]  /*2b20*/  IMAD R33, R29.reuse, UR6, R30 ;  /* 0x000000061d217c24 */ /* 0x040fe4000f8e021e */
[----:B------:R-:W-:Y:S02]  /*2b30*/  VIADD R29, R29, UR8 ;  /* 0x000000081d1d7c36 */ /* 0x000fe40008000000 */
[----:B------:R-:W-:-:S03]  /*2b40*/  IMAD R33, R33, 0x4, R28 ;  /* 0x0000000421217824 */ /* 0x000fc600078e021c */
[----:B------:R-:W-:Y:S02]  /*2b50*/  ISETP.GE.AND P0, PT, R29, UR29, PT ;  /* 0x0000001d1d007c0c */ /* 0x000fe4000bf06270 */
[----:B------:R0:W-:Y:S11]  /*2b60*/  STS [R33], R34 ;  /* 0x0000002221007388 */ /* 0x0001f60000000800 */
[----:B0-----:R-:W-:Y:S05]  /*2b70*/  @!P0 BRA `(.L_x_7734) ;  /* 0xfffffffc00288947 */ /* 0x001fea000383ffff */
.L_x_7717:
[----:B------:R-:W-:Y:S05]  /*2b80*/  BSYNC B0 ;  /* 0x0000000000007941 */ /* 0x000fea0003800000 */
.L_x_7716:
[----:B------:R-:W-:Y:S05]  /*2b90*/  @!P6 BRA `(.L_x_7735) ;  /* 0xfffffff40080e947 */ /* 0x000fea000383ffff */
[----:B------:R-:W-:Y:S05]  /*2ba0*/  BRA `(.L_x_7676) ;  /* 0x0000000c00047947 */ /* 0x000fea0003800000 */
.L_x_7707:
[----:B01----:R-:W-:-:S07]  /*2bb0*/  HFMA2 R31, -RZ, RZ, 0, 0 ;  /* 0x00000000ff1f7431 */ /* 0x003fce00000001ff */
.L_x_7763:
[----:B0-----:R-:W0:Y:S01]  /*2bc0*/  LDC R32, c[0x0][0x3ac] ;  /* 0x0000eb00ff207b82 */ /* 0x001e220000000800 */
[----:B---34-:R-:W-:Y:S01]  /*2bd0*/  IMAD.IADD R30, R4, 0x1, R31 ;  /* 0x00000001041e7824 */ /* 0x018fe200078e021f */
[----:B------:R-:W-:Y:S01]  /*2be0*/  ISETP.GE.AND P0, PT, R2, UR29, PT ;  /* 0x0000001d02007c0c */ /* 0x000fe2000bf06270 */
[----:B------:R-:W-:Y:S01]  /*2bf0*/  VIADD R31, R31, UR7 ;  /* 0x000000071f1f7c36 */ /* 0x000fe20008000000 */
        /* <DEDUP_REMOVED lines=8> */
[----:B------:R-:W-:Y:S01]  /*2c80*/  IADD3 R28, PT, PT, R5, R29, RZ ;  /* 0x0000001d051c7210 */ /* 0x000fe20007ffe0ff */
[----:B------:R-:W-:-:S04]  /*2c90*/  UIADD3 UR12, UPT, UPT, UR12, 0x180, URZ ;  /* 0x000001800c0c7890 */ /* 0x000fc8000fffe0ff */
[----:B0-----:R-:W-:-:S06]  /*2ca0*/  ULEA UR12, UR13, UR12, 0x18 ;  /* 0x0000000c0d0c7291 */ /* 0x001fcc000f8ec0ff */
[----:B------:R-:W-:-:S05]  /*2cb0*/  LEA R28, R28, UR12, 0x2 ;  /* 0x0000000c1c1c7c11 */ /* 0x000fca000f8e10ff */
[----:B------:R0:W1:Y:S02]  /*2cc0*/  LDS R44, [R28] ;  /* 0x000000001c2c7984 */ /* 0x0000640000000800 */
.L_x_7736:
        /* <DEDUP_REMOVED lines=8> */
.L_x_7737:
        /* <DEDUP_REMOVED lines=8> */
.L_x_7738:
        /* <DEDUP_REMOVED lines=9> */
.L_x_7739:
        /* <DEDUP_REMOVED lines=9> */
.L_x_7740:
        /* <DEDUP_REMOVED lines=9> */
.L_x_7741:
        /* <DEDUP_REMOVED lines=9> */
.L_x_7742:
        /* <DEDUP_REMOVED lines=9> */
.L_x_7743:
[----:B------:R-:W-:Y:S05]  /*30a0*/  @P0 BRA `(.L_x_7744) ;  /* 0x0000000400c00947 */ /* 0x000fea0003800000 */
[----:B------:R-:W-:Y:S01]  /*30b0*/  IABS R33, R32 ;  /* 0x0000002000217213 */ /* 0x000fe20000000000 */
[----:B------:R-:W5:Y:S01]  /*30c0*/  S2UR UR13, SR_CgaCtaId ;  /* 0x00000000000d79c3 */ /* 0x000f620000008800 */
[----:B------:R-:W-:Y:S02]  /*30d0*/  UMOV UR12, 0x400 ;  /* 0x00000400000c7882 */ /* 0x000fe40000000000 */
[----:B------:R-:W1:Y:S08]  /*30e0*/  I2F.RP R34, R33 ;  /* 0x0000002100227306 */ /* 0x000e700000209400 */
[----:B-1----:R-:W0:Y:S01]  /*30f0*/  MUFU.RCP R34, R34 ;  /* 0x0000002200227308 */ /* 0x002e220000001000 */
[----:B-----5:R-:W-:Y:S01]  /*3100*/  ULEA UR12, UR13, UR12, 0x18 ;  /* 0x0000000c0d0c7291 */ /* 0x020fe2000f8ec0ff */
[----:B0--3--:R-:W-:-:S06]  /*3110*/  VIADD R28, R34, 0xffffffe ;  /* 0x0ffffffe221c7836 */ /* 0x009fcc0000000000 */
        /* <DEDUP_REMOVED lines=14> */
[----:B------:R-:W-:-:S11]  /*3200*/  MOV R33, R2 ;  /* 0x0000000200217202 */ /* 0x000fd60000000f00 */
[----:B------:R-:W-:Y:S01]  /*3210*/  @!P0 IMAD.MOV R28, RZ, RZ, -R28 ;  /* 0x000000ffff1c8224 */ /* 0x000fe200078e0a1c */
[----:B------:R-:W-:-:S13]  /*3220*/  ISETP.NE.AND P0, PT, R32, RZ, PT ;  /* 0x000000ff2000720c */ /* 0x000fda0003f05270 */
[----:B------:R-:W-:-:S04]  /*3230*/  @!P0 LOP3.LUT R28, RZ, R32, RZ, 0x33, !PT ;  /* 0x00000020ff1c8212 */ /* 0x000fc800078e33ff */
[----:B------:R-:W-:-:S07]  /*3240*/  LEA R32, R28, UR12, 0x2 ;  /* 0x0000000c1c207c11 */ /* 0x000fce000f8e10ff */
.L_x_7762:
[----:B------:R-:W-:Y:S02]  /*3250*/  IMAD R28, R33, 0x24, R32 ;  /* 0x00000024211c7824 */ /* 0x000fe400078e0220 */
[----:B------:R-:W-:-:S03]  /*3260*/  IMAD.MOV.U32 R34, RZ, RZ, RZ ;  /* 0x000000ffff227224 */ /* 0x000fc600078e00ff */
[----:B01----:R0:W1:Y:S01]  /*3270*/  LDS R50, [R28] ;  /* 0x000000001c327984 */ /* 0x0030620000000800 */
[----:B------:R-:W-:Y:S05]  /*3280*/  @!P4 BRA `(.L_x_7745) ;  /* 0x000000000010c947 */ /* 0x000fea0003800000 */
[----:B------:R-:W-:-:S03]  /*3290*/  UMOV UR12, 0xffffffff ;  /* 0xffffffff000c7882 */ /* 0x000fc60000000000 */
[----:B------:R-:W-:Y:S05]  /*32a0*/  BRA.DIV UR12, `(.L_x_7746) ;  /* 0x0000001a0cfc7947 */ /* 0x000fea000b800000 */
[----:B-1----:R1:W3:Y:S02]  /*32b0*/  SHFL.IDX PT, R29, R50, R38, R19 ;  /* 0x00000026321d7389 */ /* 0x0022e400000e0013 */
.L_x_7819:
[----:B---3--:R-:W-:-:S07]  /*32c0*/  IMAD R34, R44, R29, RZ ;  /* 0x0000001d2c227224 */ /* 0x008fce00078e02ff */
.L_x_7745:
[----:B------:R-:W-:Y:S05]  /*32d0*/  @!P3 BRA `(.L_x_7747) ;  /* 0x000000000010b947 */ /* 0x000fea0003800000 */
[----:B------:R-:W-:-:S03]  /*32e0*/  UMOV UR12, 0xffffffff ;  /* 0xffffffff000c7882 */ /* 0x000fc60000000000 */
[----:B------:R-:W-:Y:S05]  /*32f0*/  BRA.DIV UR12, `(.L_x_7748) ;  /* 0x0000001e0c047947 */ /* 0x000fea000b800000 */
[----:B-1----:R1:W3:Y:S02]  /*3300*/  SHFL.IDX PT, R40, R50, R6, R19 ;  /* 0x0000000632287389 */ /* 0x0022e400000e0013 */
.L_x_7822:
[----:B---34-:R-:W-:-:S07]  /*3310*/  IMAD R34, R45, R40, R34 ;  /* 0x000000282d227224 */ /* 0x018fce00078e0222 */
.L_x_7747:
[----:B------:R-:W-:Y:S05]  /*3320*/  @!P2 BRA `(.L_x_7749) ;  /* 0x000000000010a947 */ /* 0x000fea0003800000 */
[----:B------:R-:W-:-:S03]  /*3330*/  UMOV UR12, 0xffffffff ;  /* 0xffffffff000c7882 */ /* 0x000fc60000000000 */
[----:B------:R-:W-:Y:S05]  /*3340*/  BRA.DIV UR12, `(.L_x_7750) ;  /* 0x0000001e0c107947 */ /* 0x000fea000b800000 */
[----:B-1----:R1:W3:Y:S02]  /*3350*/  SHFL.IDX PT, R40, R50, R7, R19 ;  /* 0x0000000732287389 */ /* 0x0022e400000e0013 */
.L_x_7825:
[----:B---3--:R-:W-:-:S07]  /*3360*/  IMAD R34, R46, R40, R34 ;  /* 0x000000282e227224 */ /* 0x008fce00078e0222 */
.L_x_7749:
[----:B0-----:R-:W0:Y:S02]  /*3370*/  LDC R28, c[0x0][0x3ac] ;  /* 0x0000eb00ff1c7b82 */ /* 0x001e240000000800 */
[----:B0-----:R-:W-:-:S13]  /*3380*/  ISETP.GE.AND P0, PT, R28, 0x4, PT ;  /* 0x000000041c00780c */ /* 0x001fda0003f06270 */
[----:B------:R-:W-:Y:S05]  /*3390*/  @!P0 BRA `(.L_x_7751) ;  /* 0x0000000000108947 */ /* 0x000fea0003800000 */
[----:B------:R-:W-:-:S03]  /*33a0*/  UMOV UR12, 0xffffffff ;  /* 0xffffffff000c7882 */ /* 0x000fc60000000000 */
[----:B------:R-:W-:Y:S05]  /*33b0*/  BRA.DIV UR12, `(.L_x_7752) ;  /* 0x0000001e0c147947 */ /* 0x000fea000b800000 */
[----:B-1----:R0:W1:Y:S02]  /*33c0*/  SHFL.IDX PT, R40, R50, R8, R19 ;  /* 0x0000000832287389 */ /* 0x00206400000e0013 */
.L_x_7828:
[----:B-1----:R-:W-:-:S07]  /*33d0*/  IMAD R34, R47, R40, R34 ;  /* 0x000000282f227224 */ /* 0x002fce00078e0222 */
.L_x_7751:
[----:B------:R-:W-:-:S13]  /*33e0*/  ISETP.GE.AND P0, PT, R28, 0x5, PT ;  /* 0x000000051c00780c */ /* 0x000fda0003f06270 */
[----:B------:R-:W-:Y:S05]  /*33f0*/  @!P0 BRA `(.L_x_7753) ;  /* 0x0000000000108947 */ /* 0x000fea0003800000 */
[----:B------:R-:W-:-:S03]  /*3400*/  UMOV UR12, 0xffffffff ;  /* 0xffffffff000c7882 */ /* 0x000fc60000000000 */
[----:B------:R-:W-:Y:S05]  /*3410*/  BRA.DIV UR12, `(.L_x_7754) ;  /* 0x0000001e0c1c7947 */ /* 0x000fea000b800000 */
[----:B-1----:R1:W3:Y:S02]  /*3420*/  SHFL.IDX PT, R40, R50, R9, R19 ;  /* 0x0000000932287389 */ /* 0x0022e400000e0013 */
.L_x_7831:
[----:B---3--:R-:W-:-:S07]  /*3430*/  IMAD R34, R48, R40, R34 ;  /* 0x0000002830227224 */ /* 0x008fce00078e0222 */
.L_x_7753:
[----:B------:R-:W-:-:S13]  /*3440*/  ISETP.GE.AND P0, PT, R28, 0x6, PT ;  /* 0x000000061c00780c */ /* 0x000fda0003f06270 */
[----:B------:R-:W-:Y:S05]  /*3450*/  @!P0 BRA `(.L_x_7755) ;  /* 0x0000000000108947 */ /* 0x000fea0003800000 */
[----:B------:R-:W-:-:S03]  /*3460*/  UMOV UR12, 0xffffffff ;  /* 0xffffffff000c7882 */ /* 0x000fc60000000000 */
[----:B------:R-:W-:Y:S05]  /*3470*/  BRA.DIV UR12, `(.L_x_7756) ;  /* 0x0000001e0c247947 */ /* 0x000fea000b800000 */
[----:B-1----:R1:W3:Y:S02]  /*3480*/  SHFL.IDX PT, R40, R50, R10, R19 ;  /* 0x0000000a32287389 */ /* 0x0022e400000e0013 */
.L_x_7834:
[----:B---3--:R-:W-:-:S07]  /*3490*/  IMAD R34, R49, R40, R34 ;  /* 0x0000002831227224 */ /* 0x008fce00078e0222 */
.L_x_7755:
[----:B------:R-:W-:-:S13]  /*34a0*/  ISETP.GE.AND P0, PT, R28, 0x7, PT ;  /* 0x000000071c00780c */ /* 0x000fda0003f06270 */
[----:B------:R-:W-:Y:S05]  /*34b0*/  @!P0 BRA `(.L_x_7757) ;  /* 0x0000000000108947 */ /* 0x000fea0003800000 */
[----:B------:R-:W-:-:S03]  /*34c0*/  UMOV UR12, 0xffffffff ;  /* 0xffffffff000c7882 */ /* 0x000fc60000000000 */
[----:B------:R-:W-:Y:S05]  /*34d0*/  BRA.DIV UR12, `(.L_x_7758) ;  /* 0x0000001e0c2c7947 */ /* 0x000fea000b800000 */
[----:B-1----:R1:W3:Y:S02]  /*34e0*/  SHFL.IDX PT, R40, R50, R11, R19 ;  /* 0x0000000b32287389 */ /* 0x0022e400000e0013 */
.L_x_7837:
[----:B---3--:R-:W-:-:S07]  /*34f0*/  IMAD R34, R42, R40, R34 ;  /* 0x000000282a227224 */ /* 0x008fce00078e0222 */
.L_x_7757:
[----:B------:R-:W-:-:S13]  /*3500*/  ISETP.GE.AND P0, PT, R28, 0x8, PT ;  /* 0x000000081c00780c */ /* 0x000fda0003f06270 */
[----:B------:R-:W-:Y:S05]  /*3510*/  @!P0 BRA `(.L_x_7759) ;  /* 0x0000000000108947 */ /* 0x000fea0003800000 */
[----:B------:R-:W-:-:S03]  /*3520*/  UMOV UR12, 0xffffffff ;  /* 0xffffffff000c7882 */ /* 0x000fc60000000000 */
[----:B------:R-:W-:Y:S05]  /*3530*/  BRA.DIV UR12, `(.L_x_7760) ;  /* 0x0000001e0c347947 */ /* 0x000fea000b800000 */
[----:B-1----:R1:W3:Y:S02]  /*3540*/  SHFL.IDX PT, R40, R50, R12, R19 ;  /* 0x0000000c32287389 */ /* 0x0022e400000e0013 */
.L_x_7840:
[----:B---3--:R-:W-:-:S07]  /*3550*/  IMAD R34, R41, R40, R34 ;  /* 0x0000002829227224 */ /* 0x008fce00078e0222 */
.L_x_7759:
[----:B------:R-:W-:-:S07]  /*3560*/  IMAD.U32 R28, RZ, RZ, UR20 ;  /* 0x00000014ff1c7e24 */ /* 0x000fce000f8e00ff */
.L_x_7761:
[----:B------:R-:W-:Y:S01]  /*3570*/  MOV R35, UR9 ;  /* 0x0000000900237c02 */ /* 0x000fe20008000f00 */
[----:B------:R-:W-:Y:S05]  /*3580*/  WARPSYNC.ALL ;  /* 0x0000000000007948 */ /* 0x000fea0003800000 */
[----:B------:R-:W-:Y:S02]  /*3590*/  SHF.R.U32.HI R29, RZ, 0x1, R28 ;  /* 0x00000001ff1d7819 */ /* 0x000fe4000001161c */
[----:B------:R-:W-:-:S03]  /*35a0*/  ISETP.GT.U32.AND P0, PT, R28, 0x3, PT ;  /* 0x000000031c00780c */ /* 0x000fc60003f04070 */
[----:B------:R-:W3:Y:S01]  /*35b0*/  SHFL.DOWN PT, R35, R34, R29, R35 ;  /* 0x0800001d22237389 */ /* 0x000ee200000e0023 */
[----:B------:R-:W-:Y:S02]  /*35c0*/  IMAD.MOV.U32 R28, RZ, RZ, R29 ;  /* 0x000000ffff1c7224 */ /* 0x000fe400078e001d */
[----:B---3--:R-:W-:-:S07]  /*35d0*/  IMAD.IADD R34, R35, 0x1, R34 ;  /* 0x0000000123227824 */ /* 0x008fce00078e0222 */
[----:B------:R-:W-:Y:S05]  /*35e0*/  @P0 BRA `(.L_x_7761) ;  /* 0xfffffffc00e00947 */ /* 0x000fea000383ffff */
[----:B------:R-:W3:Y:S01]  /*35f0*/  I2F.U32.RP R35, UR21 ;  /* 0x0000001500237d06 */ /* 0x000ee20008209000 */
[----:B------:R-:W-:-:S07]  /*3600*/  IMAD.MOV.U32 R28, RZ, RZ, RZ ;  /* 0x000000ffff1c7224 */ /* 0x000fce00078e00ff */
[----:B---3--:R-:W3:Y:S02]  /*3610*/  MUFU.RCP R35, R35 ;  /* 0x0000002300237308 */ /* 0x008ee40000001000 */
[----:B---3--:R-:W-:-:S06]  /*3620*/  IADD3 R40, PT, PT, R35, 0xffffffe, RZ ;  /* 0x0ffffffe23287810 */ /* 0x008fcc0007ffe0ff */
[----:B------:R-:W3:Y:S02]  /*3630*/  F2I.FTZ.U32.TRUNC.NTZ R29, R40 ;  /* 0x00000028001d7305 */ /* 0x000ee4000021f000 */
[----:B---3--:R-:W-:-:S04]  /*3640*/  IMAD.MOV R51, RZ, RZ, -R29 ;  /* 0x000000ffff337224 */ /* 0x008fc800078e0a1d */
        /* <DEDUP_REMOVED lines=12> */
[----:B------:R-:W3:Y:S01]  /*3710*/  @!P0 S2R R40, SR_CgaCtaId ;  /* 0x0000000000288919 */ /* 0x000ee20000008800 */
[----:B------:R-:W-:-:S04]  /*3720*/  @!P0 MOV R28, 0x400 ;  /* 0x00000400001c8802 */ /* 0x000fc80000000f00 */
[----:B------:R-:W-:Y:S01]  /*3730*/  @!P0 IADD3 R29, PT, PT, R28, 0x580, RZ ;  /* 0x000005801c1d8810 */ /* 0x000fe20007ffe0ff */
[C---:B------:R-:W-:Y:S02]  /*3740*/  @!P0 IMAD R28, R33.reuse, UR6, R30 ;  /* 0x00000006211c8c24 */ /* 0x040fe4000f8e021e */
[----:B------:R-:W-:Y:S01]  /*3750*/  VIADD R33, R33, UR8 ;  /* 0x0000000821217c36 */ /* 0x000fe20008000000 */
[----:B---3--:R-:W-:-:S05]  /*3760*/  @!P0 LEA R29, R40, R29, 0x18 ;  /* 0x0000001d281d8211 */ /* 0x008fca00078ec0ff */
[----:B------:R-:W-:-:S05]  /*3770*/  @!P0 IMAD R29, R28, 0x4, R29 ;  /* 0x000000041c1d8824 */ /* 0x000fca00078e021d */
[----:B------:R3:W-:Y:S01]  /*3780*/  @!P0 STS [R29], R34 ;  /* 0x000000221d008388 */ /* 0x0007e20000000800 */
[----:B------:R-:W-:-:S13]  /*3790*/  ISETP.GE.AND P0, PT, R33, UR29, PT ;  /* 0x0000001d21007c0c */ /* 0x000fda000bf06270 */
[----:B---3--:R-:W-:Y:S05]  /*37a0*/  @!P0 BRA `(.L_x_7762) ;  /* 0xfffffff800a88947 */ /* 0x008fea000383ffff */
.L_x_7744:
[----:B------:R-:W-:Y:S05]  /*37b0*/  @!P5 BRA `(.L_x_7763) ;  /* 0xfffffff40000d947 */ /* 0x000fea000383ffff */
.L_x_7676:
[----:B------:R-:W-:Y:S05]  /*37c0*/  WARPSYNC.ALL ;  /* 0x0000000000007948 */ /* 0x000fea0003800000 */
[----:B---34-:R-:W0:Y:S08]  /*37d0*/  LDC R30, c[0x0][0x3ac] ;  /* 0x0000eb00ff1e7b82 */ /* 0x018e300000000800 */
[----:B------:R-:W-:Y:S01]  /*37e0*/  BAR.SYNC.DEFER_BLOCKING 0x0 ;  /* 0x0000000000007b1d */ /* 0x000fe20000010000 */
[----:B------:R-:W-:-:S02]  /*37f0*/  ISETP.NE.AND P4, PT, R43, RZ, PT ;  /* 0x000000ff2b00720c */ /* 0x000fc40003f85270 */
[----:B------:R-:W-:-:S03]  /*3800*/  MOV R54, R0 ;  /* 0x0000000000367202 */ /* 0x000fc60000000f00 */
        /* <DEDUP_REMOVED lines=51> */
[----:B------:R-:W-:Y:S02]  /*3b40*/  ISETP.NE.AND P2, PT, R39, RZ, PT ;  /* 0x000000ff2700720c */ /* 0x000fe40003f45270 */
[----:B------:R-:W-:-:S13]  /*3b50*/  ISETP.GE.U32.AND P0, PT, R31, R32, PT ;  /* 0x000000201f00720c */ /* 0x000fda0003f06070 */
        /* <DEDUP_REMOVED lines=23> */
[----:B------:R-:W0:Y:S11]  /*3cd0*/  LDS R43, [R17+UR27] ;  /* 0x0000001b112b7984 */ /* 0x000e360008000800 */
[----:B------:R-:W-:-:S02]  /*3ce0*/  @P2 IADD3 R31, PT, PT, R31, 0x1, RZ ;  /* 0x000000011f1f2810 */ /* 0x000fc40007ffe0ff */
[----:B------:R-:W-:-:S03]  /*3cf0*/  ISETP.NE.AND P2, PT, R39, 0x1, PT ;  /* 0x000000012700780c */ /* 0x000fc60003f45270 */
        /* <DEDUP_REMOVED lines=9> */
[----:B-1----:R-:W-:Y:S01]  /*3d90*/  IABS R30, R15 ;  /* 0x0000000f001e7213 */ /* 0x002fe20000000000 */
        /* <DEDUP_REMOVED lines=19> */
.L_x_7765:
[----:B------:R-:W-:Y:S05]  /*3ed0*/  BSYNC.RECONVERGENT B0 ;  /* 0x0000000000007941 */ /* 0x000fea0003800200 */
.L_x_7764:
[----:B------:R-:W-:Y:S04]  /*3ee0*/  BSSY.RECONVERGENT B0, `(.L_x_7766) ;  /* 0x0000077000007945 */ /* 0x000fe80003800200 */
[----:B------:R-:W-:Y:S05]  /*3ef0*/  @!P1 BRA `(.L_x_7767) ;  /* 0x0000000400d49947 */ /* 0x000fea0003800000 */
[----:B01----:R-:W-:Y:S02]  /*3f00*/  IABS R43, UR6 ;  /* 0x00000006002b7c13 */ /* 0x003fe40008000000 */
[----:B------:R-:W-:Y:S02]  /*3f10*/  ISETP.NE.AND P0, PT, RZ, UR6, PT ;  /* 0x00000006ff007c0c */ /* 0x000fe4000bf05270 */
[----:B------:R-:W0:Y:S01]  /*3f20*/  I2F.RP R30, R43 ;  /* 0x0000002b001e7306 */ /* 0x000e220000209400 */
        /* <DEDUP_REMOVED lines=8> */
.L_x_7768:
        /* <DEDUP_REMOVED lines=13> */
[----:B------:R-:W-:Y:S02]  /*4080*/  @!P4 IADD3 R32, PT, PT, R32, -R31, RZ ;  /* 0x8000001f2020c210 */ /* 0x000fe40007ffe0ff */
[----:B------:R-:W-:Y:S02]  /*4090*/  @!P4 IADD3 R33, PT, PT, R33, 0x1, RZ ;  /* 0x000000012121c810 */ /* 0x000fe40007ffe0ff */
[----:B-1----:R-:W-:Y:S02]  /*40a0*/  IADD3 R28, PT, PT, R30, 0xffffffe, RZ ;  /* 0x0ffffffe1e1c7810 */ /* 0x002fe40007ffe0ff */
[----:B------:R-:W-:Y:S02]  /*40b0*/  IADD3 R30, PT, PT, R54, UR24, RZ ;  /* 0x00000018361e7c10 */ /* 0x000fe4000fffe0ff */
[----:B------:R0:W1:Y:S01]  /*40c0*/  F2I.FTZ.U32.TRUNC.NTZ R29, R28 ;  /* 0x0000001c001d7305 */ /* 0x000062000021f000 */
[----:B------:R-:W-:Y:S02]  /*40d0*/  ISETP.GE.U32.AND P3, PT, R32, R43, PT ;  /* 0x0000002b2000720c */ /* 0x000fe40003f66070 */
[----:B------:R-:W-:Y:S01]  /*40e0*/  IABS R56, R30 ;  /* 0x0000001e00387213 */ /* 0x000fe20000000000 */
[----:B0-----:R-:W-:-:S10]  /*40f0*/  IMAD.MOV.U32 R28, RZ, RZ, RZ ;  /* 0x000000ffff1c7224 */ /* 0x001fd400078e00ff */
[----:B------:R-:W-:Y:S02]  /*4100*/  @P3 VIADD R33, R33, 0x1 ;  /* 0x0000000121213836 */ /* 0x000fe40000000000 */
[----:B-1----:R-:W-:-:S04]  /*4110*/  IMAD.MOV R34, RZ, RZ, -R29 ;  /* 0x000000ffff227224 */ /* 0x002fc800078e0a1d */
[----:B------:R-:W-:-:S04]  /*4120*/  IMAD R53, R34, R31, RZ ;  /* 0x0000001f22357224 */ /* 0x000fc800078e02ff */
[----:B------:R-:W-:-:S04]  /*4130*/  IMAD.HI.U32 R53, R29, R53, R28 ;  /* 0x000000351d357227 */ /* 0x000fc800078e001c */
[----:B------:R-:W-:Y:S02]  /*4140*/  VIADD R29, R30, UR24 ;  /* 0x000000181e1d7c36 */ /* 0x000fe40008000000 */
[----:B------:R-:W-:-:S03]  /*4150*/  IMAD.HI.U32 R34, R53, R56, RZ ;  /* 0x0000003835227227 */ /* 0x000fc600078e00ff */
[----:B------:R-:W-:Y:S01]  /*4160*/  IABS R58, R29 ;  /* 0x0000001d003a7213 */ /* 0x000fe20000000000 */
        /* <DEDUP_REMOVED lines=12> */
[----:B------:R-:W-:Y:S01]  /*4230*/  @!P1 IMAD.IADD R56, R56, 0x1, -R31 ;  /* 0x0000000138389824 */ /* 0x000fe200078e0a1f */
[----:B------:R-:W-:Y:S01]  /*4240*/  ISETP.GT.U32.AND P3, PT, R31, R60, PT ;  /* 0x0000003c1f00720c */ /* 0x000fe20003f64070 */
[----:B------:R-:W-:Y:S01]  /*4250*/  @!P1 VIADD R34, R34, 0x1 ;  /* 0x0000000122229836 */ /* 0x000fe20000000000 */
[----:B------:R-:W-:Y:S02]  /*4260*/  LOP3.LUT R35, R30, UR6, RZ, 0x3c, !PT ;  /* 0x000000061e237c12 */ /* 0x000fe4000f8e3cff */
[-C--:B------:R-:W-:Y:S01]  /*4270*/  ISETP.GE.U32.AND P6, PT, R56, R31.reuse, PT ;  /* 0x0000001f3800720c */ /* 0x080fe20003fc6070 */
[----:B------:R-:W-:Y:S01]  /*4280*/  IMAD.MOV.U32 R56, RZ, RZ, R33 ;  /* 0x000000ffff387224 */ /* 0x000fe200078e0021 */
[----:B------:R-:W-:Y:S01]  /*4290*/  @!P5 IADD3 R58, PT, PT, R58, -R31, RZ ;  /* 0x8000001f3a3ad210 */ /* 0x000fe20007ffe0ff */
[----:B------:R-:W-:Y:S01]  /*42a0*/  @!P5 VIADD R32, R32, 0x1 ;  /* 0x000000012020d836 */ /* 0x000fe20000000000 */
[----:B------:R-:W-:-:S02]  /*42b0*/  LOP3.LUT R33, R29, UR6, RZ, 0x3c, !PT ;  /* 0x000000061d217c12 */ /* 0x000fc4000f8e3cff */
[----:B------:R-:W-:Y:S01]  /*42c0*/  ISETP.GE.AND P4, PT, R35, RZ, PT ;  /* 0x000000ff2300720c */ /* 0x000fe20003f86270 */
[----:B------:R-:W-:Y:S01]  /*42d0*/  @!P2 IMAD.MOV R56, RZ, RZ, -R56 ;  /* 0x000000ffff38a224 */ /* 0x000fe200078e0a38 */
[----:B------:R-:W-:Y:S01]  /*42e0*/  ISETP.GE.U32.AND P2, PT, R58, R31, PT ;  /* 0x0000001f3a00720c */ /* 0x000fe20003f46070 */
[----:B------:R-:W-:Y:S01]  /*42f0*/  @!P3 IMAD.IADD R60, R60, 0x1, -R31 ;  /* 0x000000013c3cb824 */ /* 0x000fe200078e0a1f */
[----:B------:R-:W-:Y:S01]  /*4300*/  ISETP.GE.AND P1, PT, R33, RZ, PT ;  /* 0x000000ff2100720c */ /* 0x000fe20003f26270 */
[----:B------:R-:W-:Y:S01]  /*4310*/  @!P3 VIADD R28, R28, 0x1 ;  /* 0x000000011c1cb836 */ /* 0x000fe20000000000 */
[----:B------:R-:W-:Y:S02]  /*4320*/  LOP3.LUT R33, RZ, UR6, RZ, 0x33, !PT ;  /* 0x00000006ff217c12 */ /* 0x000fe4000f8e33ff */
[----:B------:R-:W-:Y:S02]  /*4330*/  @P6 IADD3 R34, PT, PT, R34, 0x1, RZ ;  /* 0x0000000122226810 */ /* 0x000fe40007ffe0ff */
[----:B------:R-:W-:-:S02]  /*4340*/  ISETP.NE.AND P6, PT, RZ, UR6, PT ;  /* 0x00000006ff007c0c */ /* 0x000fc4000bfc5270 */
[----:B------:R-:W-:Y:S01]  /*4350*/  ISETP.GE.U32.AND P5, PT, R60, R31, PT ;  /* 0x0000001f3c00720c */ /* 0x000fe20003fa6070 */
[----:B------:R-:W-:Y:S01]  /*4360*/  @!P4 IMAD.MOV R34, RZ, RZ, -R34 ;  /* 0x000000ffff22c224 */ /* 0x000fe200078e0a22 */
[----:B------:R-:W-:Y:S01]  /*4370*/  SEL R35, R33, R56, !P6 ;  /* 0x0000003821237207 */ /* 0x000fe20007000000 */
[----:B------:R-:W-:Y:S01]  /*4380*/  @P2 VIADD R32, R32, 0x1 ;  /* 0x0000000120202836 */ /* 0x000fe20000000000 */
[----:B------:R-:W-:Y:S02]  /*4390*/  ISETP.GE.AND P2, PT, R53, RZ, PT ;  /* 0x000000ff3500720c */ /* 0x000fe40003f46270 */
[----:B------:R-:W-:Y:S01]  /*43a0*/  IADD3 R31, PT, PT, -R35, RZ, RZ ;  /* 0x000000ff231f7210 */ /* 0x000fe20007ffe1ff */
[----:B------:R-:W-:Y:S01]  /*43b0*/  IMAD R35, R40, R35, UR12 ;  /* 0x0000000c28237e24 */ /* 0x000fe2000f8e0223 */
[----:B------:R-:W-:-:S03]  /*43c0*/  MOV R56, R32 ;  /* 0x0000002000387202 */ /* 0x000fc60000000f00 */
[----:B------:R-:W-:Y:S01]  /*43d0*/  IMAD R32, R31, UR6, R54 ;  /* 0x000000061f207c24 */ /* 0x000fe2000f8e0236 */
[----:B------:R-:W-:Y:S01]  /*43e0*/  SEL R31, R33, R34, !P6 ;  /* 0x00000022211f7207 */ /* 0x000fe20007000000 */
[----:B------:R-:W-:Y:S01]  /*43f0*/  @!P1 IMAD.MOV R56, RZ, RZ, -R56 ;  /* 0x000000ffff389224 */ /* 0x000fe200078e0a38 */
[----:B------:R-:W-:Y:S01]  /*4400*/  LEA R34, R54, UR13, 0x2 ;  /* 0x0000000d36227c11 */ /* 0x000fe2000f8e10ff */
[----:B------:R-:W-:Y:S01]  /*4410*/  @P5 VIADD R28, R28, 0x1 ;  /* 0x000000011c1c5836 */ /* 0x000fe20000000000 */
[----:B------:R-:W-:Y:S01]  /*4420*/  IADD3 R35, PT, PT, R35, R32, RZ ;  /* 0x0000002023237210 */ /* 0x000fe20007ffe0ff */
[----:B------:R-:W-:Y:S01]  /*4430*/  IMAD.MOV R53, RZ, RZ, -R31 ;  /* 0x000000ffff357224 */ /* 0x000fe200078e0a1f */
[----:B------:R-:W-:Y:S01]  /*4440*/  SEL R33, R33, R56, !P6 ;  /* 0x0000003821217207 */ /* 0x000fe20007000000 */
[----:B------:R-:W-:Y:S01]  /*4450*/  VIADD R55, R34, UR27 ;  /* 0x0000001b22377c36 */ /* 0x000fe20008000000 */
[----:B------:R-:W0:Y:S01]  /*4460*/  LDS R59, [R34] ;  /* 0x00000000223b7984 */ /* 0x000e220000000800 */
[----:B------:R-:W-:Y:S01]  /*4470*/  IMAD R30, R53, UR6, R30 ;  /* 0x00000006351e7c24 */ /* 0x000fe2000f8e021e */
[----:B------:R-:W-:Y:S01]  /*4480*/  MOV R61, R28 ;  /* 0x0000001c003d7202 */ /* 0x000fe20000000f00 */
[----:B------:R-:W-:Y:S01]  /*4490*/  IMAD.MOV R32, RZ, RZ, -R33 ;  /* 0x000000ffff207224 */ /* 0x000fe200078e0a21 */
[----:B------:R-:W-:Y:S01]  /*44a0*/  IADD3 R57, PT, PT, R55, UR27, RZ ;  /* 0x0000001b37397c10 */ /* 0x000fe2000fffe0ff */
[----:B------:R1:W3:Y:S01]  /*44b0*/  LDS R53, [R34+UR27] ;  /* 0x0000001b22357984 */ /* 0x0002e20008000800 */
[----:B------:R-:W-:-:S02]  /*44c0*/  IMAD R31, R40, R31, UR12 ;  /* 0x0000000c281f7e24 */ /* 0x000fc4000f8e021f */
[----:B------:R-:W-:Y:S01]  /*44d0*/  IMAD R32, R32, UR6, R29 ;  /* 0x0000000620207c24 */ /* 0x000fe2000f8e021d */
[----:B------:R-:W4:Y:S01]  /*44e0*/  LDS R55, [R55+UR27] ;  /* 0x0000001b37377984 */ /* 0x000f220008000800 */
[----:B------:R-:W5:Y:S01]  /*44f0*/  LDC.64 R28, c[0x0][0x3a0] ;  /* 0x0000e800ff1c7b82 */ /* 0x000f620000000a00 */
[----:B------:R-:W-:Y:S01]  /*4500*/  @!P2 IMAD.MOV R61, RZ, RZ, -R61 ;  /* 0x000000ffff3da224 */ /* 0x000fe200078e0a3d */
[----:B------:R-:W-:Y:S01]  /*4510*/  IADD3 R31, PT, PT, R31, R30, RZ ;  /* 0x0000001e1f1f7210 */ /* 0x000fe20007ffe0ff */
[----:B------:R-:W2:Y:S01]  /*4520*/  LDS R57, [R57+UR27] ;  /* 0x0000001b39397984 */ /* 0x000ea20008000800 */
[----:B------:R-:W-:Y:S02]  /*4530*/  IMAD R33, R40, R33, UR12 ;  /* 0x0000000c28217e24 */ /* 0x000fe4000f8e0221 */
[----:B------:R-:W-:-:S05]  /*4540*/  SEL R61, R50, R61, !P0 ;  /* 0x0000003d323d7207 */ /* 0x000fca0004000000 */
[----:B------:R-:W-:Y:S02]  /*4550*/  IMAD.MOV R54, RZ, RZ, -R61 ;  /* 0x000000ffff367224 */ /* 0x000fe400078e0a3d */
[----:B-1----:R-:W-:Y:S02]  /*4560*/  IMAD R34, R40, R61, UR12 ;  /* 0x0000000c28227e24 */ /* 0x002fe4000f8e023d */
[----:B------:R-:W-:Y:S02]  /*4570*/  IMAD R54, R54, UR6, R52 ;  /* 0x0000000636367c24 */ /* 0x000fe4000f8e0234 */
[----:B------:R-:W-:Y:S02]  /*4580*/  IMAD.IADD R61, R33, 0x1, R32 ;  /* 0x00000001213d7824 */ /* 0x000fe400078e0220 */
[----:B------:R-:W-:Y:S02]  /*4590*/  IMAD.IADD R54, R34, 0x1, R54 ;  /* 0x0000000122367824 */ /* 0x000fe400078e0236 */
[----:B-----5:R-:W-:-:S04]  /*45a0*/  IMAD.WIDE R34, R35, 0x4, R28 ;  /* 0x0000000423227825 */ /* 0x020fc800078e021c */
[--C-:B------:R-:W-:Y:S01]  /*45b0*/  IMAD.WIDE R32, R31, 0x4, R28.reuse ;  /* 0x000000041f207825 */ /* 0x100fe200078e021c */
[----:B0-----:R0:W-:Y:S03]  /*45c0*/  STG.E desc[UR16][R34.64], R59 ;  /* 0x0000003b22007986 */ /* 0x0011e6000c101910 */
[--C-:B------:R-:W-:Y:S01]  /*45d0*/  IMAD.WIDE R30, R61, 0x4, R28.reuse ;  /* 0x000000043d1e7825 */ /* 0x100fe200078e021c */
[----:B---3--:R0:W-:Y:S03]  /*45e0*/  STG.E desc[UR16][R32.64], R53 ;  /* 0x0000003520007986 */ /* 0x0081e6000c101910 */
[----:B------:R-:W-:Y:S01]  /*45f0*/  IMAD.WIDE R28, R54, 0x4, R28 ;  /* 0x00000004361c7825 */ /* 0x000fe200078e021c */
[----:B------:R-:W-:Y:S01]  /*4600*/  IADD3 R54, PT, PT, R52, UR24, RZ ;  /* 0x0000001834367c10 */ /* 0x000fe2000fffe0ff */
[----:B----4-:R0:W-:Y:S03]  /*4610*/  STG.E desc[UR16][R30.64], R55 ;  /* 0x000000371e007986 */ /* 0x0101e6000c101910 */
[----:B------:R-:W-:Y:S01]  /*4620*/  ISETP.GE.U32.AND P1, PT, R54, 0x100, PT ;  /* 0x000001003600780c */ /* 0x000fe20003f26070 */
[----:B--2---:R0:W-:-:S12]  /*4630*/  STG.E desc[UR16][R28.64], R57 ;  /* 0x000000391c007986 */ /* 0x0041d8000c101910 */
[----:B0-----:R-:W-:Y:S05]  /*4640*/  @!P1 BRA `(.L_x_7768) ;  /* 0xfffffff800589947 */ /* 0x001fea000383ffff */
.L_x_7767:
[----:B------:R-:W-:Y:S05]  /*4650*/  BSYNC.RECONVERGENT B0 ;  /* 0x0000000000007941 */ /* 0x000fea0003800200 */
.L_x_7766:
[----:B------:R-:W-:-:S04]  /*4660*/  UIADD3 UR11, UPT, UPT, UR25, UR11, URZ ;  /* 0x0000000b190b7290 */ /* 0x000fc8000fffe0ff */
[----:B------:R-:W-:-:S09]  /*4670*/  UISETP.GE.U32.AND UP0, UPT, UR11, UR26, UPT ;  /* 0x0000001a0b00728c */ /* 0x000fd2000bf06070 */
[----:B------:R-:W-:Y:S05]  /*4680*/  BRA.U !UP0, `(.L_x_7769) ;  /* 0xffffffc908687547 */ /* 0x000fea000b83ffff */
[----:B------:R-:W-:Y:S05]  /*4690*/  EXIT ;  /* 0x000000000000794d */ /* 0x000fea0003800000 */
.L_x_7690:
[----:B------:R-:W-:Y:S01]  /*46a0*/  BSSY B2, `(.L_x_7770) ;  /* 0x0000006000027945 */ /* 0x000fe20003800000 */
[----:B------:R-:W-:Y:S02]  /*46b0*/  IMAD.MOV.U32 R35, RZ, RZ, R38 ;  /* 0x000000ffff237224 */ /* 0x000fe400078e0026 */
[----:B------:R-:W-:-:S07]  /*46c0*/  IMAD.MOV.U32 R40, RZ, RZ, -0x1 ;  /* 0xffffffffff287424 */ /* 0x000fce00078e00ff */
[----:B01234-:R-:W-:Y:S05]  /*46d0*/  WARPSYNC.COLLECTIVE R40, `(.L_x_7771) ;  /* 0x0000000028087348 */ /* 0x01ffea0003c00000 */
[----:B---3--:R3:W0:Y:S02]  /*46e0*/  SHFL.IDX P0, R40, R50, R35, R19 ;  /* 0x0000002332287389 */ /* 0x0086240000000013 */
[----:B01234-:R-:W-:Y:S05]  /*46f0*/  ENDCOLLECTIVE ;  /* 0x000000000000791b */ /* 0x01ffea0003800000 */
.L_x_7771:
[----:B------:R-:W-:Y:S05]  /*4700*/  BSYNC B2 ;  /* 0x0000000000027941 */ /* 0x000fea0003800000 */
.L_x_7770:
[----:B------:R-:W-:Y:S05]  /*4710*/  BRA `(.L_x_7772) ;  /* 0xffffffd400bc7947 */ /* 0x000fea000383ffff */
.L_x_7692:
[----:B------:R-:W-:Y:S01]  /*4720*/  BSSY B2, `(.L_x_7773) ;  /* 0x0000006000027945 */ /* 0x000fe20003800000 */
[----:B------:R-:W-:Y:S01]  /*4730*/  MOV R35, R6 ;  /* 0x0000000600237202 */ /* 0x000fe20000000f00 */
[----:B------:R-:W-:-:S07]  /*4740*/  IMAD.MOV.U32 R40, RZ, RZ, -0x1 ;  /* 0xffffffffff287424 */ /* 0x000fce00078e00ff */
[----:B01234-:R-:W-:Y:S05]  /*4750*/  WARPSYNC.COLLECTIVE R40, `(.L_x_7774) ;  /* 0x0000000028087348 */ /* 0x01ffea0003c00000 */
[----:B---3--:R3:W0:Y:S02]  /*4760*/  SHFL.IDX P0, R40, R50, R35, R19 ;  /* 0x0000002332287389 */ /* 0x0086240000000013 */
[----:B01234-:R-:W-:Y:S05]  /*4770*/  ENDCOLLECTIVE ;  /* 0x000000000000791b */ /* 0x01ffea0003800000 */
.L_x_7774:
[----:B------:R-:W-:Y:S05]  /*4780*/  BSYNC B2 ;  /* 0x0000000000027941 */ /* 0x000fea0003800000 */
.L_x_7773:
[----:B------:R-:W-:Y:S05]  /*4790*/  BRA `(.L_x_7775) ;  /* 0xffffffd400b07947 */ /* 0x000fea000383ffff */
.L_x_7694:
[----:B------:R-:W-:Y:S01]  /*47a0*/  BSSY B2, `(.L_x_7776) ;  /* 0x0000006000027945 */ /* 0x000fe20003800000 */
[----:B------:R-:W-:Y:S01]  /*47b0*/  IMAD.MOV.U32 R35, RZ, RZ, R7 ;  /* 0x000000ffff237224 */ /* 0x000fe200078e0007 */
[----:B------:R-:W-:-:S07]  /*47c0*/  MOV R40, 0xffffffff ;  /* 0xffffffff00287802 */ /* 0x000fce0000000f00 */
[----:B01234-:R-:W-:Y:S05]  /*47d0*/  WARPSYNC.COLLECTIVE R40, `(.L_x_7777) ;  /* 0x0000000028087348 */ /* 0x01ffea0003c00000 */
[----:B---3--:R3:W0:Y:S02]  /*47e0*/  SHFL.IDX P0, R40, R50, R35, R19 ;  /* 0x0000002332287389 */ /* 0x0086240000000013 */
[----:B01234-:R-:W-:Y:S05]  /*47f0*/  ENDCOLLECTIVE ;  /* 0x000000000000791b */ /* 0x01ffea0003800000 */
.L_x_7777:
[----:B------:R-:W-:Y:S05]  /*4800*/  BSYNC B2 ;  /* 0x0000000000027941 */ /* 0x000fea0003800000 */
.L_x_7776:
[----:B------:R-:W-:Y:S05]  /*4810*/  BRA `(.L_x_7778) ;  /* 0xffffffd400a47947 */ /* 0x000fea000383ffff */
.L_x_7696:
[----:B------:R-:W-:Y:S01]  /*4820*/  BSSY B2, `(.L_x_7779) ;  /* 0x0000006000027945 */ /* 0x000fe20003800000 */
[----:B------:R-:W-:Y:S02]  /*4830*/  IMAD.MOV.U32 R35, RZ, RZ, R8 ;  /* 0x000000ffff237224 */ /* 0x000fe400078e0008 */
[----:B------:R-:W-:-:S07]  /*4840*/  IMAD.MOV.U32 R40, RZ, RZ, -0x1 ;  /* 0xffffffffff287424 */ /* 0x000fce00078e00ff */
[----:B01234-:R-:W-:Y:S05]  /*4850*/  WARPSYNC.COLLECTIVE R40, `(.L_x_7780) ;  /* 0x0000000028087348 */ /* 0x01ffea0003c00000 */
[----:B---3--:R3:W0:Y:S02]  /*4860*/  SHFL.IDX P0, R40, R50, R35, R19 ;  /* 0x0000002332287389 */ /* 0x0086240000000013 */
[----:B01234-:R-:W-:Y:S05]  /*4870*/  ENDCOLLECTIVE ;  /* 0x000000000000791b */ /* 0x01ffea0003800000 */
.L_x_7780:
[----:B------:R-:W-:Y:S05]  /*4880*/  BSYNC B2 ;  /* 0x0000000000027941 */ /* 0x000fea0003800000 */
.L_x_7779:
[----:B------:R-:W-:Y:S05]  /*4890*/  BRA `(.L_x_7781) ;  /* 0xffffffd400987947 */ /* 0x000fea000383ffff */
.L_x_7698:
[----:B------:R-:W-:Y:S01]  /*48a0*/  BSSY B2, `(.L_x_7782) ;  /* 0x0000006000027945 */ /* 0x000fe20003800000 */
[----:B------:R-:W-:Y:S01]  /*48b0*/  MOV R35, R9 ;  /* 0x0000000900237202 */ /* 0x000fe20000000f00 */
[----:B------:R-:W-:-:S07]  /*48c0*/  IMAD.MOV.U32 R40, RZ, RZ, -0x1 ;  /* 0xffffffffff287424 */ /* 0x000fce00078e00ff */
[----:B-1234-:R-:W-:Y:S05]  /*48d0*/  WARPSYNC.COLLECTIVE R40, `(.L_x_7783) ;  /* 0x0000000028087348 */ /* 0x01efea0003c00000 */
[----:B---3--:R0:W3:Y:S02]  /*48e0*/  SHFL.IDX P0, R40, R50, R35, R19 ;  /* 0x0000002332287389 */ /* 0x0080e40000000013 */
[----:B01234-:R-:W-:Y:S05]  /*48f0*/  ENDCOLLECTIVE ;  /* 0x000000000000791b */ /* 0x01ffea0003800000 */
.L_x_7783:
[----:B------:R-:W-:Y:S05]  /*4900*/  BSYNC B2 ;  /* 0x0000000000027941 */ /* 0x000fea0003800000 */
.L_x_7782:
[----:B------:R-:W-:Y:S05]  /*4910*/  BRA `(.L_x_7784) ;  /* 0xffffffd400947947 */ /* 0x000fea000383ffff */
.L_x_7700:
[----:B------:R-:W-:Y:S01]  /*4920*/  BSSY B2, `(.L_x_7785) ;  /* 0x0000006000027945 */ /* 0x000fe20003800000 */
[----:B------:R-:W-:Y:S01]  /*4930*/  IMAD.MOV.U32 R35, RZ, RZ, R10 ;  /* 0x000000ffff237224 */ /* 0x000fe200078e000a */
[----:B------:R-:W-:-:S07]  /*4940*/  MOV R40, 0xffffffff ;  /* 0xffffffff00287802 */ /* 0x000fce0000000f00 */
[----:B01234-:R-:W-:Y:S05]  /*4950*/  WARPSYNC.COLLECTIVE R40, `(.L_x_7786) ;  /* 0x0000000028087348 */ /* 0x01ffea0003c00000 */
[----:B---3--:R3:W0:Y:S02]  /*4960*/  SHFL.IDX P0, R40, R50, R35, R19 ;  /* 0x0000002332287389 */ /* 0x0086240000000013 */
[----:B01234-:R-:W-:Y:S05]  /*4970*/  ENDCOLLECTIVE ;  /* 0x000000000000791b */ /* 0x01ffea0003800000 */
.L_x_7786:
[----:B------:R-:W-:Y:S05]  /*4980*/  BSYNC B2 ;  /* 0x0000000000027941 */ /* 0x000fea0003800000 */
.L_x_7785:
[----:B------:R-:W-:Y:S05]  /*4990*/  BRA `(.L_x_7787) ;  /* 0xffffffd4008c7947 */ /* 0x000fea000383ffff */
.L_x_7702:
[----:B------:R-:W-:Y:S01]  /*49a0*/  BSSY B2, `(.L_x_7788) ;  /* 0x0000006000027945 */ /* 0x000fe20003800000 */
[----:B------:R-:W-:Y:S02]  /*49b0*/  IMAD.MOV.U32 R35, RZ, RZ, R11 ;  /* 0x000000ffff237224 */ /* 0x000fe400078e000b */
[----:B------:R-:W-:-:S07]  /*49c0*/  IMAD.MOV.U32 R40, RZ, RZ, -0x1 ;  /* 0xffffffffff287424 */ /* 0x000fce00078e00ff */
[----:B01234-:R-:W-:Y:S05]  /*49d0*/  WARPSYNC.COLLECTIVE R40, `(.L_x_7789) ;  /* 0x0000000028087348 */ /* 0x01ffea0003c00000 */
[----:B---3--:R3:W0:Y:S02]  /*49e0*/  SHFL.IDX P0, R40, R50, R35, R19 ;  /* 0x0000002332287389 */ /* 0x0086240000000013 */
[----:B01234-:R-:W-:Y:S05]  /*49f0*/  ENDCOLLECTIVE ;  /* 0x000000000000791b */ /* 0x01ffea0003800000 */
.L_x_7789:
[----:B------:R-:W-:Y:S05]  /*4a00*/  BSYNC B2 ;  /* 0x0000000000027941 */ /* 0x000fea0003800000 */
.L_x_7788:
[----:B------:R-:W-:Y:S05]  /*4a10*/  BRA `(.L_x_7790) ;  /* 0xffffffd400847947 */ /* 0x000fea000383ffff */
.L_x_7704:
[----:B------:R-:W-:Y:S01]  /*4a20*/  BSSY B2, `(.L_x_7791) ;  /* 0x0000006000027945 */ /* 0x000fe20003800000 */
[----:B------:R-:W-:Y:S01]  /*4a30*/  MOV R35, R12 ;  /* 0x0000000c00237202 */ /* 0x000fe20000000f00 */
[----:B------:R-:W-:-:S07]  /*4a40*/  IMAD.MOV.U32 R40, RZ, RZ, -0x1 ;  /* 0xffffffffff287424 */ /* 0x000fce00078e00ff */
[----:B01234-:R-:W-:Y:S05]  /*4a50*/  WARPSYNC.COLLECTIVE R40, `(.L_x_7792) ;  /* 0x0000000028087348 */ /* 0x01ffea0003c00000 */
[----:B---3--:R3:W0:Y:S02]  /*4a60*/  SHFL.IDX P0, R40, R50, R35, R19 ;  /* 0x0000002332287389 */ /* 0x0086240000000013 */
[----:B01234-:R-:W-:Y:S05]  /*4a70*/  ENDCOLLECTIVE ;  /* 0x000000000000791b */ /* 0x01ffea0003800000 */
.L_x_7792:
[----:B------:R-:W-:Y:S05]  /*4a80*/  BSYNC B2 ;  /* 0x0000000000027941 */ /* 0x000fea0003800000 */
.L_x_7791:
[----:B------:R-:W-:Y:S05]  /*4a90*/  BRA `(.L_x_7793) ;  /* 0xffffffd4007c7947 */ /* 0x000fea000383ffff */
.L_x_7719:
[----:B------:R-:W-:Y:S01]  /*4aa0*/  BSSY B1, `(.L_x_7794) ;  /* 0x0000006000017945 */ /* 0x000fe20003800000 */
[----:B------:R-:W-:Y:S01]  /*4ab0*/  IMAD.MOV.U32 R35, RZ, RZ, R38 ;  /* 0x000000ffff237224 */ /* 0x000fe200078e0026 */
[----:B------:R-:W-:-:S07]  /*4ac0*/  MOV R40, 0xffffffff ;  /* 0xffffffff00287802 */ /* 0x000fce0000000f00 */
[----:B01234-:R-:W-:Y:S05]  /*4ad0*/  WARPSYNC.COLLECTIVE R40, `(.L_x_7795) ;  /* 0x0000000028087348 */ /* 0x01ffea0003c00000 */
[----:B---3--:R3:W0:Y:S02]  /*4ae0*/  SHFL.IDX P0, R40, R50, R35, R19 ;  /* 0x0000002332287389 */ /* 0x0086240000000013 */
[----:B01234-:R-:W-:Y:S05]  /*4af0*/  ENDCOLLECTIVE ;  /* 0x000000000000791b */ /* 0x01ffea0003800000 */
.L_x_7795:
[----:B------:R-:W-:Y:S05]  /*4b00*/  BSYNC B1 ;  /* 0x0000000000017941 */ /* 0x000fea0003800000 */
.L_x_7794:
[----:B------:R-:W-:Y:S05]  /*4b10*/  BRA `(.L_x_7796) ;  /* 0xffffffdc005c7947 */ /* 0x000fea000383ffff */
.L_x_7721:
[----:B------:R-:W-:Y:S01]  /*4b20*/  BSSY B1, `(.L_x_7797) ;  /* 0x0000006000017945 */ /* 0x000fe20003800000 */
[----:B------:R-:W-:Y:S02]  /*4b30*/  IMAD.MOV.U32 R35, RZ, RZ, R6 ;  /* 0x000000ffff237224 */ /* 0x000fe400078e0006 */
[----:B------:R-:W-:-:S07]  /*4b40*/  IMAD.MOV.U32 R40, RZ, RZ, -0x1 ;  /* 0xffffffffff287424 */ /* 0x000fce00078e00ff */
[----:B01234-:R-:W-:Y:S05]  /*4b50*/  WARPSYNC.COLLECTIVE R40, `(.L_x_7798) ;  /* 0x0000000028087348 */ /* 0x01ffea0003c00000 */
[----:B---3--:R3:W0:Y:S02]  /*4b60*/  SHFL.IDX P0, R40, R50, R35, R19 ;  /* 0x0000002332287389 */ /* 0x0086240000000013 */
[----:B01234-:R-:W-:Y:S05]  /*4b70*/  ENDCOLLECTIVE ;  /* 0x000000000000791b */ /* 0x01ffea0003800000 */
.L_x_7798:
[----:B------:R-:W-:Y:S05]  /*4b80*/  BSYNC B1 ;  /* 0x0000000000017941 */ /* 0x000fea0003800000 */
.L_x_7797:
[----:B------:R-:W-:Y:S05]  /*4b90*/  BRA `(.L_x_7799) ;  /* 0xffffffdc00507947 */ /* 0x000fea000383ffff */
.L_x_7723:
[----:B------:R-:W-:Y:S01]  /*4ba0*/  BSSY B1, `(.L_x_7800) ;  /* 0x0000006000017945 */ /* 0x000fe20003800000 */
[----:B------:R-:W-:Y:S01]  /*4bb0*/  MOV R35, R7 ;  /* 0x0000000700237202 */ /* 0x000fe20000000f00 */
[----:B------:R-:W-:-:S07]  /*4bc0*/  IMAD.MOV.U32 R40, RZ, RZ, -0x1 ;  /* 0xffffffffff287424 */ /* 0x000fce00078e00ff */
[----:B01234-:R-:W-:Y:S05]  /*4bd0*/  WARPSYNC.COLLECTIVE R40, `(.L_x_7801) ;  /* 0x0000000028087348 */ /* 0x01ffea0003c00000 */
[----:B---3--:R3:W0:Y:S02]  /*4be0*/  SHFL.IDX P0, R40, R50, R35, R19 ;  /* 0x0000002332287389 */ /* 0x0086240000000013 */
[----:B01234-:R-:W-:Y:S05]  /*4bf0*/  ENDCOLLECTIVE ;  /* 0x000000000000791b */ /* 0x01ffea0003800000 */
.L_x_7801:
[----:B------:R-:W-:Y:S05]  /*4c00*/  BSYNC B1 ;  /* 0x0000000000017941 */ /* 0x000fea0003800000 */
.L_x_7800:
[----:B------:R-:W-:Y:S05]  /*4c10*/  BRA `(.L_x_7802) ;  /* 0xffffffdc00447947 */ /* 0x000fea000383ffff */
.L_x_7725:
[----:B------:R-:W-:Y:S01]  /*4c20*/  BSSY B1, `(.L_x_7803) ;  /* 0x0000006000017945 */ /* 0x000fe20003800000 */
[----:B------:R-:W-:Y:S01]  /*4c30*/  IMAD.MOV.U32 R35, RZ, RZ, R8 ;  /* 0x000000ffff237224 */ /* 0x000fe200078e0008 */
[----:B------:R-:W-:-:S07]  /*4c40*/  MOV R40, 0xffffffff ;  /* 0xffffffff00287802 */ /* 0x000fce0000000f00 */
[----:B01234-:R-:W-:Y:S05]  /*4c50*/  WARPSYNC.COLLECTIVE R40, `(.L_x_7804) ;  /* 0x0000000028087348 */ /* 0x01ffea0003c00000 */
[----:B---3--:R3:W0:Y:S02]  /*4c60*/  SHFL.IDX P0, R40, R50, R35, R19 ;  /* 0x0000002332287389 */ /* 0x0086240000000013 */
[----:B01234-:R-:W-:Y:S05]  /*4c70*/  ENDCOLLECTIVE ;  /* 0x000000000000791b */ /* 0x01ffea0003800000 */
.L_x_7804:
[----:B------:R-:W-:Y:S05]  /*4c80*/  BSYNC B1 ;  /* 0x0000000000017941 */ /* 0x000fea0003800000 */
.L_x_7803:
[----:B------:R-:W-:Y:S05]  /*4c90*/  BRA `(.L_x_7805) ;  /* 0xffffffdc00387947 */ /* 0x000fea000383ffff */
.L_x_7727:
[----:B------:R-:W-:Y:S01]  /*4ca0*/  BSSY B1, `(.L_x_7806) ;  /* 0x0000006000017945 */ /* 0x000fe20003800000 */
[----:B------:R-:W-:Y:S02]  /*4cb0*/  IMAD.MOV.U32 R35, RZ, RZ, R9 ;  /* 0x000000ffff237224 */ /* 0x000fe400078e0009 */
[----:B------:R-:W-:-:S07]  /*4cc0*/  IMAD.MOV.U32 R40, RZ, RZ, -0x1 ;  /* 0xffffffffff287424 */ /* 0x000fce00078e00ff */
[----:B-1234-:R-:W-:Y:S05]  /*4cd0*/  WARPSYNC.COLLECTIVE R40, `(.L_x_7807) ;  /* 0x0000000028087348 */ /* 0x01efea0003c00000 */
[----:B---3--:R0:W3:Y:S02]  /*4ce0*/  SHFL.IDX P0, R40, R50, R35, R19 ;  /* 0x0000002332287389 */ /* 0x0080e40000000013 */
[----:B01234-:R-:W-:Y:S05]  /*4cf0*/  ENDCOLLECTIVE ;  /* 0x000000000000791b */ /* 0x01ffea0003800000 */
.L_x_7807:
[----:B------:R-:W-:Y:S05]  /*4d00*/  BSYNC B1 ;  /* 0x0000000000017941 */ /* 0x000fea0003800000 */
.L_x_7806:
[----:B------:R-:W-:Y:S05]  /*4d10*/  BRA `(.L_x_7808) ;  /* 0xffffffdc00347947 */ /* 0x000fea000383ffff */
.L_x_7729:
[----:B------:R-:W-:Y:S01]  /*4d20*/  BSSY B1, `(.L_x_7809) ;  /* 0x0000006000017945 */ /* 0x000fe20003800000 */
[----:B------:R-:W-:Y:S01]  /*4d30*/  MOV R35, R10 ;  /* 0x0000000a00237202 */ /* 0x000fe20000000f00 */
[----:B------:R-:W-:-:S07]  /*4d40*/  IMAD.MOV.U32 R40, RZ, RZ, -0x1 ;  /* 0xffffffffff287424 */ /* 0x000fce00078e00ff */
[----:B01234-:R-:W-:Y:S05]  /*4d50*/  WARPSYNC.COLLECTIVE R40, `(.L_x_7810) ;  /* 0x0000000028087348 */ /* 0x01ffea0003c00000 */
[----:B---3--:R3:W0:Y:S02]  /*4d60*/  SHFL.IDX P0, R40, R50, R35, R19 ;  /* 0x0000002332287389 */ /* 0x0086240000000013 */
[----:B01234-:R-:W-:Y:S05]  /*4d70*/  ENDCOLLECTIVE ;  /* 0x000000000000791b */ /* 0x01ffea0003800000 */
.L_x_7810:
[----:B------:R-:W-:Y:S05]  /*4d80*/  BSYNC B1 ;  /* 0x0000000000017941 */ /* 0x000fea0003800000 */
.L_x_7809:
[----:B------:R-:W-:Y:S05]  /*4d90*/  BRA `(.L_x_7811) ;  /* 0xffffffdc002c7947 */ /* 0x000fea000383ffff */
.L_x_7731:
[----:B------:R-:W-:Y:S01]  /*4da0*/  BSSY B1, `(.L_x_7812) ;  /* 0x0000006000017945 */ /* 0x000fe20003800000 */
[----:B------:R-:W-:Y:S01]  /*4db0*/  IMAD.MOV.U32 R35, RZ, RZ, R11 ;  /* 0x000000ffff237224 */ /* 0x000fe200078e000b */
[----:B------:R-:W-:-:S07]  /*4dc0*/  MOV R40, 0xffffffff ;  /* 0xffffffff00287802 */ /* 0x000fce0000000f00 */
[----:B01234-:R-:W-:Y:S05]  /*4dd0*/  WARPSYNC.COLLECTIVE R40, `(.L_x_7813) ;  /* 0x0000000028087348 */ /* 0x01ffea0003c00000 */
[----:B---3--:R3:W0:Y:S02]  /*4de0*/  SHFL.IDX P0, R40, R50, R35, R19 ;  /* 0x0000002332287389 */ /* 0x0086240000000013 */
[----:B01234-:R-:W-:Y:S05]  /*4df0*/  ENDCOLLECTIVE ;  /* 0x000000000000791b */ /* 0x01ffea0003800000 */
.L_x_7813:
[----:B------:R-:W-:Y:S05]  /*4e00*/  BSYNC B1 ;  /* 0x0000000000017941 */ /* 0x000fea0003800000 */
.L_x_7812:
[----:B------:R-:W-:Y:S05]  /*4e10*/  BRA `(.L_x_7814) ;  /* 0xffffffdc00247947 */ /* 0x000fea000383ffff */
.L_x_7733:
[----:B------:R-:W-:Y:S01]  /*4e20*/  BSSY B1, `(.L_x_7815) ;  /* 0x0000006000017945 */ /* 0x000fe20003800000 */
[----:B------:R-:W-:Y:S02]  /*4e30*/  IMAD.MOV.U32 R35, RZ, RZ, R12 ;  /* 0x000000ffff237224 */ /* 0x000fe400078e000c */
[----:B------:R-:W-:-:S07]  /*4e40*/  IMAD.MOV.U32 R40, RZ, RZ, -0x1 ;  /* 0xffffffffff287424 */ /* 0x000fce00078e00ff */
[----:B01234-:R-:W-:Y:S05]  /*4e50*/  WARPSYNC.COLLECTIVE R40, `(.L_x_7816) ;  /* 0x0000000028087348 */ /* 0x01ffea0003c00000 */
[----:B---3--:R3:W0:Y:S02]  /*4e60*/  SHFL.IDX P0, R40, R50, R35, R19 ;  /* 0x0000002332287389 */ /* 0x0086240000000013 */
[----:B01234-:R-:W-:Y:S05]  /*4e70*/  ENDCOLLECTIVE ;  /* 0x000000000000791b */ /* 0x01ffea0003800000 */
.L_x_7816:
[----:B------:R-:W-:Y:S05]  /*4e80*/  BSYNC B1 ;  /* 0x0000000000017941 */ /* 0x000fea0003800000 */
.L_x_7815:
[----:B------:R-:W-:Y:S05]  /*4e90*/  BRA `(.L_x_7817) ;  /* 0xffffffdc001c7947 */ /* 0x000fea000383ffff */
.L_x_7746:
[----:B------:R-:W-:Y:S01]  /*4ea0*/  IMAD.MOV.U32 R40, RZ, RZ, -0x1 ;  /* 0xffffffffff287424 */ /* 0x000fe200078e00ff */
[----:B------:R-:W-:-:S07]  /*4eb0*/  MOV R35, R38 ;  /* 0x0000002600237202 */ /* 0x000fce0000000f00 */
[----:B012-4-:R-:W-:Y:S05]  /*4ec0*/  WARPSYNC.COLLECTIVE R40, `(.L_x_7818) ;  /* 0x0000000028087348 */ /* 0x017fea0003c00000 */
[----:B-1----:R1:W3:Y:S02]  /*4ed0*/  SHFL.IDX P0, R40, R50, R35, R19 ;  /* 0x0000002332287389 */ /* 0x0022e40000000013 */
[----:B01234-:R-:W-:Y:S05]  /*4ee0*/  ENDCOLLECTIVE ;  /* 0x000000000000791b */ /* 0x01ffea0003800000 */
.L_x_7818:
[----:B------:R-:W-:Y:S01]  /*4ef0*/  IMAD.MOV.U32 R29, RZ, RZ, R40 ;  /* 0x000000ffff1d7224 */ /* 0x000fe200078e0028 */
[----:B------:R-:W-:Y:S06]  /*4f00*/  BRA `(.L_x_7819) ;  /* 0xffffffe000ec7947 */ /* 0x000fec000383ffff */
.L_x_7748:
[----:B------:R-:W-:Y:S01]  /*4f10*/  BSSY B0, `(.L_x_7820) ;  /* 0x0000006000007945 */ /* 0x000fe20003800000 */
[----:B------:R-:W-:Y:S01]  /*4f20*/  MOV R35, R6 ;  /* 0x0000000600237202 */ /* 0x000fe20000000f00 */
[----:B------:R-:W-:-:S07]  /*4f30*/  IMAD.MOV.U32 R40, RZ, RZ, -0x1 ;  /* 0xffffffffff287424 */ /* 0x000fce00078e00ff */
[----:B012-4-:R-:W-:Y:S05]  /*4f40*/  WARPSYNC.COLLECTIVE R40, `(.L_x_7821) ;  /* 0x0000000028087348 */ /* 0x017fea0003c00000 */
[----:B-1----:R1:W3:Y:S02]  /*4f50*/  SHFL.IDX P0, R40, R50, R35, R19 ;  /* 0x0000002332287389 */ /* 0x0022e40000000013 */
[----:B01234-:R-:W-:Y:S05]  /*4f60*/  ENDCOLLECTIVE ;  /* 0x000000000000791b */ /* 0x01ffea0003800000 */
.L_x_7821:
[----:B------:R-:W-:Y:S05]  /*4f70*/  BSYNC B0 ;  /* 0x0000000000007941 */ /* 0x000fea0003800000 */
.L_x_7820:
[----:B------:R-:W-:Y:S05]  /*4f80*/  BRA `(.L_x_7822) ;  /* 0xffffffe000e07947 */ /* 0x000fea000383ffff */
.L_x_7750:
[----:B------:R-:W-:Y:S01]  /*4f90*/  BSSY B0, `(.L_x_7823) ;  /* 0x0000006000007945 */ /* 0x000fe20003800000 */
[----:B------:R-:W-:Y:S01]  /*4fa0*/  IMAD.MOV.U32 R35, RZ, RZ, R7 ;  /* 0x000000ffff237224 */ /* 0x000fe200078e0007 */
[----:B------:R-:W-:-:S07]  /*4fb0*/  MOV R40, 0xffffffff ;  /* 0xffffffff00287802 */ /* 0x000fce0000000f00 */
[----:B012-4-:R-:W-:Y:S05]  /*4fc0*/  WARPSYNC.COLLECTIVE R40, `(.L_x_7824) ;  /* 0x0000000028087348 */ /* 0x017fea0003c00000 */
[----:B-1----:R1:W3:Y:S02]  /*4fd0*/  SHFL.IDX P0, R40, R50, R35, R19 ;  /* 0x0000002332287389 */ /* 0x0022e40000000013 */
[----:B01234-:R-:W-:Y:S05]  /*4fe0*/  ENDCOLLECTIVE ;  /* 0x000000000000791b */ /* 0x01ffea0003800000 */
.L_x_7824:
[----:B------:R-:W-:Y:S05]  /*4ff0*/  BSYNC B0 ;  /* 0x0000000000007941 */ /* 0x000fea0003800000 */
.L_x_7823:
[----:B------:R-:W-:Y:S05]  /*5000*/  BRA `(.L_x_7825) ;  /* 0xffffffe000d47947 */ /* 0x000fea000383ffff */
.L_x_7752:
[----:B------:R-:W-:Y:S01]  /*5010*/  BSSY B0, `(.L_x_7826) ;  /* 0x0000006000007945 */ /* 0x000fe20003800000 */
[----:B------:R-:W-:Y:S02]  /*5020*/  IMAD.MOV.U32 R35, RZ, RZ, R8 ;  /* 0x000000ffff237224 */ /* 0x000fe400078e0008 */
[----:B------:R-:W-:-:S07]  /*5030*/  IMAD.MOV.U32 R40, RZ, RZ, -0x1 ;  /* 0xffffffffff287424 */ /* 0x000fce00078e00ff */
[----:B-12-4-:R-:W-:Y:S05]  /*5040*/  WARPSYNC.COLLECTIVE R40, `(.L_x_7827) ;  /* 0x0000000028087348 */ /* 0x016fea0003c00000 */
[----:B-1----:R0:W1:Y:S02]  /*5050*/  SHFL.IDX P0, R40, R50, R35, R19 ;  /* 0x0000002332287389 */ /* 0x0020640000000013 */
[----:B012-4-:R-:W-:Y:S05]  /*5060*/  ENDCOLLECTIVE ;  /* 0x000000000000791b */ /* 0x017fea0003800000 */
.L_x_7827:
[----:B------:R-:W-:Y:S05]  /*5070*/  BSYNC B0 ;  /* 0x0000000000007941 */ /* 0x000fea0003800000 */
.L_x_7826:
[----:B------:R-:W-:Y:S05]  /*5080*/  BRA `(.L_x_7828) ;  /* 0xffffffe000d07947 */ /* 0x000fea000383ffff */
.L_x_7754:
[----:B------:R-:W-:Y:S01]  /*5090*/  BSSY B0, `(.L_x_7829) ;  /* 0x0000006000007945 */ /* 0x000fe20003800000 */
[----:B------:R-:W-:Y:S01]  /*50a0*/  MOV R35, R9 ;  /* 0x0000000900237202 */ /* 0x000fe20000000f00 */
[----:B------:R-:W-:-:S07]  /*50b0*/  IMAD.MOV.U32 R40, RZ, RZ, -0x1 ;  /* 0xffffffffff287424 */ /* 0x000fce00078e00ff */
[----:B012-4-:R-:W-:Y:S05]  /*50c0*/  WARPSYNC.COLLECTIVE R40, `(.L_x_7830) ;  /* 0x0000000028087348 */ /* 0x017fea0003c00000 */
[----:B-1----:R1:W3:Y:S02]  /*50d0*/  SHFL.IDX P0, R40, R50, R35, R19 ;  /* 0x0000002332287389 */ /* 0x0022e40000000013 */
[----:B01234-:R-:W-:Y:S05]  /*50e0*/  ENDCOLLECTIVE ;  /* 0x000000000000791b */ /* 0x01ffea0003800000 */
.L_x_7830:
[----:B------:R-:W-:Y:S05]  /*50f0*/  BSYNC B0 ;  /* 0x0000000000007941 */ /* 0x000fea0003800000 */
.L_x_7829:
[----:B------:R-:W-:Y:S05]  /*5100*/  BRA `(.L_x_7831) ;  /* 0xffffffe000c87947 */ /* 0x000fea000383ffff */
.L_x_7756:
[----:B------:R-:W-:Y:S01]  /*5110*/  BSSY B0, `(.L_x_7832) ;  /* 0x0000006000007945 */ /* 0x000fe20003800000 */
[----:B------:R-:W-:Y:S01]  /*5120*/  IMAD.MOV.U32 R35, RZ, RZ, R10 ;  /* 0x000000ffff237224 */ /* 0x000fe200078e000a */
[----:B------:R-:W-:-:S07]  /*5130*/  MOV R40, 0xffffffff ;  /* 0xffffffff00287802 */ /* 0x000fce0000000f00 */
[----:B012-4-:R-:W-:Y:S05]  /*5140*/  WARPSYNC.COLLECTIVE R40, `(.L_x_7833) ;  /* 0x0000000028087348 */ /* 0x017fea0003c00000 */
[----:B-1----:R1:W3:Y:S02]  /*5150*/  SHFL.IDX P0, R40, R50, R35, R19 ;  /* 0x0000002332287389 */ /* 0x0022e40000000013 */
[----:B01234-:R-:W-:Y:S05]  /*5160*/  ENDCOLLECTIVE ;  /* 0x000000000000791b */ /* 0x01ffea0003800000 */
.L_x_7833:
[----:B------:R-:W-:Y:S05]  /*5170*/  BSYNC B0 ;  /* 0x0000000000007941 */ /* 0x000fea0003800000 */
.L_x_7832:
[----:B------:R-:W-:Y:S05]  /*5180*/  BRA `(.L_x_7834) ;  /* 0xffffffe000c07947 */ /* 0x000fea000383ffff */
.L_x_7758:
[----:B------:R-:W-:Y:S01]  /*5190*/  BSSY B0, `(.L_x_7835) ;  /* 0x0000006000007945 */ /* 0x000fe20003800000 */
[----:B------:R-:W-:Y:S02]  /*51a0*/  IMAD.MOV.U32 R35, RZ, RZ, R11 ;  /* 0x000000ffff237224 */ /* 0x000fe400078e000b */
[----:B------:R-:W-:-:S07]  /*51b0*/  IMAD.MOV.U32 R40, RZ, RZ, -0x1 ;  /* 0xffffffffff287424 */ /* 0x000fce00078e00ff */
[----:B012-4-:R-:W-:Y:S05]  /*51c0*/  WARPSYNC.COLLECTIVE R40, `(.L_x_7836) ;  /* 0x0000000028087348 */ /* 0x017fea0003c00000 */
[----:B-1----:R1:W3:Y:S02]  /*51d0*/  SHFL.IDX P0, R40, R50, R35, R19 ;  /* 0x0000002332287389 */ /* 0x0022e40000000013 */
[----:B01234-:R-:W-:Y:S05]  /*51e0*/  ENDCOLLECTIVE ;  /* 0x000000000000791b */ /* 0x01ffea0003800000 */
.L_x_7836:
[----:B------:R-:W-:Y:S05]  /*51f0*/  BSYNC B0 ;  /* 0x0000000000007941 */ /* 0x000fea0003800000 */
.L_x_7835:
[----:B------:R-:W-:Y:S05]  /*5200*/  BRA `(.L_x_7837) ;  /* 0xffffffe000b87947 */ /* 0x000fea000383ffff */
.L_x_7760:
[----:B------:R-:W-:Y:S01]  /*5210*/  BSSY B0, `(.L_x_7838) ;  /* 0x0000006000007945 */ /* 0x000fe20003800000 */
[----:B------:R-:W-:Y:S01]  /*5220*/  MOV R35, R12 ;  /* 0x0000000c00237202 */ /* 0x000fe20000000f00 */
[----:B------:R-:W-:-:S07]  /*5230*/  IMAD.MOV.U32 R40, RZ, RZ, -0x1 ;  /* 0xffffffffff287424 */ /* 0x000fce00078e00ff */
[----:B012-4-:R-:W-:Y:S05]  /*5240*/  WARPSYNC.COLLECTIVE R40, `(.L_x_7839) ;  /* 0x0000000028087348 */ /* 0x017fea0003c00000 */
[----:B-1----:R1:W3:Y:S02]  /*5250*/  SHFL.IDX P0, R40, R50, R35, R19 ;  /* 0x0000002332287389 */ /* 0x0022e40000000013 */
[----:B01234-:R-:W-:Y:S05]  /*5260*/  ENDCOLLECTIVE ;  /* 0x000000000000791b */ /* 0x01ffea0003800000 */
.L_x_7839:
[----:B------:R-:W-:Y:S05]  /*5270*/  BSYNC B0 ;  /* 0x0000000000007941 */ /* 0x000fea0003800000 */
.L_x_7838:
[----:B------:R-:W-:Y:S05]  /*5280*/  BRA `(.L_x_7840) ;  /* 0xffffffe000b07947 */ /* 0x000fea000383ffff */
.L_x_7841:
        /* <DEDUP_REMOVED lines=15> */
.L_x_58284:


//--------------------- .text._Z9cuda_gemmIiLi256ELi4ELi1ELi256ELi4ELi4ELi32ELi1ELi1EEviiiPT_S1_S1_ii --------------------------
	.section	.text._Z9cuda_gemmIiLi256ELi4ELi1ELi256ELi4ELi4ELi32ELi1ELi1EEviiiPT_S1_S1_ii,"ax",@progbits
	.align	128
        .global         _Z9cuda_gemmIiLi256ELi4ELi1ELi256ELi4ELi4ELi32ELi1ELi1EEviiiPT_S1_S1_ii
        .type           _Z9cuda_gemmIiLi256ELi4ELi1ELi256ELi4ELi4ELi32ELi1ELi1EEviiiPT_S1_S1_ii,@function
        .size           _Z9cuda_gemmIiLi256ELi4ELi1ELi256ELi4ELi4ELi32ELi1ELi1EEviiiPT_S1_S1_ii,(.L_x_58285 - _Z9cuda_gemmIiLi256ELi4ELi1ELi256ELi4ELi4ELi32ELi1ELi1EEviiiPT_S1_S1_ii)
        .other          _Z9cuda_gemmIiLi256ELi4ELi1ELi256ELi4ELi4ELi32ELi1ELi1EEviiiPT_S1_S1_ii,@"STO_CUDA_ENTRY STV_DEFAULT"
_Z9cuda_gemmIiLi256ELi4ELi1ELi256ELi4ELi4ELi32ELi1ELi1EEviiiPT_S1_S1_ii:
.text._Z9cuda_gemmIiLi256ELi4ELi1ELi256ELi4ELi4ELi32ELi1ELi1EEviiiPT_S1_S1_ii:
        /* <DEDUP_REMOVED lines=12> */
.L_x_7844:
        /* <DEDUP_REMOVED lines=10> */
.L_x_7843:
[----:B------:R-:W-:Y:S05]  /*0160*/  BSYNC.RECONVERGENT B0 ;  /* 0x0000000000007941 */ /* 0x000fea0003800200 */
.L_x_7842:
[----:B0-----:R-:W0:Y:S08]  /*0170*/  LDC R2, c[0x0][0x374] ;  /* 0x0000dd00ff027b82 */ /* 0x001e300000000800 */
[----:B------:R-:W1:Y:S01]  /*0180*/  S2UR UR8, SR_CTAID.Y ;  /* 0x00000000000879c3 */ /* 0x000e620000002600 */
[----:B0-----:R-:W-:-:S04]  /*0190*/  SHF.L.U32 R3, R2, 0x2, RZ ;  /* 0x0000000202037819 */ /* 0x001fc800000006ff */
[----:B-1----:R-:W-:-:S13]  /*01a0*/  ISETP.LE.U32.AND P0, PT, R3, UR8, PT ;  /* 0x0000000803007c0c */ /* 0x002fda000bf03070 */
[----:B------:R-:W-:Y:S05]  /*01b0*/  @P0 EXIT ;  /* 0x000000000000094d */ /* 0x000fea0003800000 */
[----:B------:R-:W0:Y:S01]  /*01c0*/  LDCU UR11, c[0x0][0x360] ;  /* 0x00006c00ff0b77ac */ /* 0x000e220008000800 */
[----:B------:R-:W1:Y:S01]  /*01d0*/  S2UR UR7, SR_CgaCtaId ;  /* 0x00000000000779c3 */ /* 0x000e620000008800 */
[----:B------:R-:W2:Y:S01]  /*01e0*/  LDCU.64 UR4, c[0x0][0x390] ;  /* 0x00007200ff0477ac */ /* 0x000ea20008000a00 */
[----:B------:R-:W-:Y:S01]  /*01f0*/  UMOV UR6, 0x400 ;  /* 0x0000040000067882 */ /* 0x000fe20000000000 */
[----:B0-----:R-:W0:Y:S01]  /*0200*/  I2F.U32.RP R8, UR11 ;  /* 0x0000000b00087d06 */ /* 0x001e220008209000 */
[----:B------:R-:W-:Y:S01]  /*0210*/  VIADD R3, R0, UR11 ;  /* 0x0000000b00037c36 */ /* 0x000fe20008000000 */
[----:B------:R-:W-:Y:S01]  /*0220*/  ISETP.NE.U32.AND P2, PT, RZ, UR11, PT ;  /* 0x0000000bff007c0c */ /* 0x000fe2000bf45070 */
[----:B------:R-:W-:Y:S02]  /*0230*/  USHF.L.U32 UR10, UR11, 0x2, URZ ;  /* 0x000000020b0a7899 */ /* 0x000fe400080006ff */
[----:B--2---:R-:W-:Y:S01]  /*0240*/  UIMAD.WIDE.U32 UR12, UR11, 0x4, UR4 ;  /* 0x000000040b0c78a5 */ /* 0x004fe2000f8e0004 */
[C---:B------:R-:W-:Y:S01]  /*0250*/  ISETP.GE.U32.AND P0, PT, R3.reuse, 0x100, PT ;  /* 0x000001000300780c */ /* 0x040fe20003f06070 */
[----:B-1----:R-:W-:Y:S01]  /*0260*/  ULEA UR9, UR7, UR6, 0x18 ;  /* 0x0000000607097291 */ /* 0x002fe2000f8ec0ff */
[----:B------:R-:W-:Y:S01]  /*0270*/  VIMNMX.U32 R6, PT, PT, R3, 0x100, !PT ;  /* 0x0000010003067848 */ /* 0x000fe20007fe0000 */
[----:B------:R-:W-:Y:S01]  /*0280*/  UIADD3 UR6, UPT, UPT, UR6, 0x480, URZ ;  /* 0x0000048006067890 */ /* 0x000fe2000fffe0ff */
[----:B------:R-:W-:Y:S01]  /*0290*/  SEL R7, RZ, 0x1, P0 ;  /* 0x00000001ff077807 */ /* 0x000fe20000000000 */
[----:B------:R-:W-:-:S02]  /*02a0*/  UIMAD.WIDE.U32 UR14, UR11, 0x8, UR4 ;  /* 0x000000080b0e78a5 */ /* 0x000fc4000f8e0004 */
[----:B------:R-:W-:Y:S01]  /*02b0*/  ULEA UR6, UR7, UR6, 0x18 ;  /* 0x0000000607067291 */ /* 0x000fe2000f8ec0ff */
[----:B------:R-:W-:Y:S01]  /*02c0*/  IADD3 R6, PT, PT, R6, -R3, -R7 ;  /* 0x8000000306067210 */ /* 0x000fe20007ffe807 */
[----:B0-----:R-:W0:Y:S01]  /*02d0*/  MUFU.RCP R8, R8 ;  /* 0x0000000800087308 */ /* 0x001e220000001000 */
[----:B------:R-:W-:Y:S01]  /*02e0*/  UIMAD.WIDE.U32 UR4, UR11, 0xc, UR4 ;  /* 0x0000000c0b0478a5 */ /* 0x000fe2000f8e0004 */
[----:B0-----:R-:W-:Y:S01]  /*02f0*/  VIADD R4, R8, 0xffffffe ;  /* 0x0ffffffe08047836 */ /* 0x001fe20000000000 */
[----:B------:R-:W-:-:S05]  /*0300*/  IADD3 R8, PT, PT, R0, -0x1, RZ ;  /* 0xffffffff00087810 */ /* 0x000fca0007ffe0ff */
[----:B------:R0:W1:Y:S01]  /*0310*/  F2I.FTZ.U32.TRUNC.NTZ R5, R4 ;  /* 0x0000000400057305 */ /* 0x000062000021f000 */
[----:B------:R-:W-:Y:S01]  /*0320*/  LOP3.LUT R8, R8, 0x3, RZ, 0xc0, !PT ;  /* 0x0000000308087812 */ /* 0x000fe200078ec0ff */
[----:B0-----:R-:W-:Y:S02]  /*0330*/  HFMA2 R4, -RZ, RZ, 0, 0 ;  /* 0x00000000ff047431 */ /* 0x001fe400000001ff */
[----:B-1----:R-:W-:-:S04]  /*0340*/  IMAD.MOV R9, RZ, RZ, -R5 ;  /* 0x000000ffff097224 */ /* 0x002fc800078e0a05 */
[----:B------:R-:W-:-:S04]  /*0350*/  IMAD R9, R9, UR11, RZ ;  /* 0x0000000b09097c24 */ /* 0x000fc8000f8e02ff */
[----:B------:R-:W-:-:S06]  /*0360*/  IMAD.HI.U32 R5, R5, R9, R4 ;  /* 0x0000000905057227 */ /* 0x000fcc00078e0004 */
[----:B------:R-:W-:-:S04]  /*0370*/  IMAD.HI.U32 R4, R5, R6, RZ ;  /* 0x0000000605047227 */ /* 0x000fc800078e00ff */
[----:B------:R-:W-:Y:S02]  /*0380*/  IMAD.MOV R3, RZ, RZ, -R4 ;  /* 0x000000ffff037224 */ /* 0x000fe400078e0a04 */
[----:B------:R-:W-:Y:S02]  /*0390*/  IMAD.U32 R5, RZ, RZ, UR8 ;  /* 0x00000008ff057e24 */ /* 0x000fe4000f8e00ff */
[----:B------:R-:W-:-:S05]  /*03a0*/  IMAD R6, R3, UR11, R6 ;  /* 0x0000000b03067c24 */ /* 0x000fca000f8e0206 */
[----:B------:R-:W-:-:S13]  /*03b0*/  ISETP.GE.U32.AND P0, PT, R6, UR11, PT ;  /* 0x0000000b06007c0c */ /* 0x000fda000bf06070 */
[----:B------:R-:W-:Y:S02]  /*03c0*/  @P0 VIADD R6, R6, -UR11 ;  /* 0x8000000b06060c36 */ /* 0x000fe40008000000 */
[----:B------:R-:W-:-:S03]  /*03d0*/  @P0 VIADD R4, R4, 0x1 ;  /* 0x0000000104040836 */ /* 0x000fc60000000000 */
[----:B------:R-:W-:Y:S02]  /*03e0*/  ISETP.GE.U32.AND P1, PT, R6, UR11, PT ;  /* 0x0000000b06007c0c */ /* 0x000fe4000bf26070 */
[----:B------:R-:W-:-:S04]  /*03f0*/  LOP3.LUT R6, R0, 0x3, RZ, 0xc0, !PT ;  /* 0x0000000300067812 */ /* 0x000fc800078ec0ff */
[----:B------:R-:W-:-:S07]  /*0400*/  LOP3.LUT R9, R6, 0x2, RZ, 0x3c, !PT ;  /* 0x0000000206097812 */ /* 0x000fce00078e3cff */
[----:B------:R-:W-:Y:S02]  /*0410*/  @P1 IADD3 R4, PT, PT, R4, 0x1, RZ ;  /* 0x0000000104041810 */ /* 0x000fe40007ffe0ff */
[----:B------:R-:W-:-:S05]  /*0420*/  @!P2 LOP3.LUT R4, RZ, UR11, RZ, 0x33, !PT ;  /* 0x0000000bff04ac12 */ /* 0x000fca000f8e33ff */
[----:B------:R-:W-:Y:S02]  /*0430*/  IMAD.IADD R3, R7, 0x1, R4 ;  /* 0x0000000107037824 */ /* 0x000fe400078e0204 */
[C---:B------:R-:W-:Y:S02]  /*0440*/  IMAD.SHL.U32 R4, R0.reuse, 0x4, RZ ;  /* 0x0000000400047824 */ /* 0x040fe400078e00ff */
[----:B------:R-:W-:Y:S02]  /*0450*/  VIADD R7, R0, 0x1 ;  /* 0x0000000100077836 */ /* 0x000fe40000000000 */
[C---:B------:R-:W-:Y:S01]  /*0460*/  VIADD R11, R4.reuse, UR6 ;  /* 0x00000006040b7c36 */ /* 0x040fe20008000000 */
[----:B------:R-:W-:Y:S02]  /*0470*/  LOP3.LUT R10, R4, 0xc, RZ, 0xc0, !PT ;  /* 0x0000000c040a7812 */ /* 0x000fe400078ec0ff */
[----:B------:R-:W-:-:S03]  /*0480*/  LOP3.LUT R7, R7, 0x3, RZ, 0xc0, !PT ;  /* 0x0000000307077812 */ /* 0x000fc600078ec0ff */
[----:B------:R-:W-:-:S07]  /*0490*/  VIADD R10, R10, UR9 ;  /* 0x000000090a0a7c36 */ /* 0x000fce0008000000 */
.L_x_7862:
[C---:B-12---:R-:W-:Y:S01]  /*04a0*/  LOP3.LUT R16, R3.reuse, 0x3, RZ, 0xc0, !PT ;  /* 0x0000000303107812 */ /* 0x046fe200078ec0ff */
[----:B------:R-:W-:Y:S01]  /*04b0*/  BSSY.RECONVERGENT B0, `(.L_x_7845) ;  /* 0x0000020000007945 */ /* 0x000fe20003800200 */
[----:B------:R-:W-:Y:S01]  /*04c0*/  ISETP.GE.U32.AND P0, PT, R3, 0x3, PT ;  /* 0x000000030300780c */ /* 0x000fe20003f06070 */
[----:B------:R-:W-:Y:S01]  /*04d0*/  IMAD.MOV.U32 R22, RZ, RZ, R0 ;  /* 0x000000ffff167224 */ /* 0x000fe200078e0000 */
[----:B------:R-:W-:Y:S02]  /*04e0*/  ISETP.NE.AND P1, PT, R16, 0x3, PT ;  /* 0x000000031000780c */ /* 0x000fe40003f25270 */
[----:B------:R-:W-:-:S11]  /*04f0*/  MOV R21, R5 ;  /* 0x0000000500157202 */ /* 0x000fd60000000f00 */
[----:B0---4-:R-:W-:Y:S05]  /*0500*/  @!P1 BRA `(.L_x_7846) ;  /* 0x0000000000689947 */ /* 0x011fea0003800000 */
[----:B------:R-:W0:Y:S01]  /*0510*/  LDC.64 R12, c[0x0][0x390] ;  /* 0x0000e400ff0c7b82 */ /* 0x000e220000000a00 */
[----:B------:R-:W-:-:S04]  /*0520*/  IMAD R15, R21, 0x100, R0 ;  /* 0x00000100150f7824 */ /* 0x000fc800078e0200 */
[----:B0-----:R-:W-:-:S05]  /*0530*/  IMAD.WIDE R12, R15, 0x4, R12 ;  /* 0x000000040f0c7825 */ /* 0x001fca00078e020c */
[----:B------:R-:W2:Y:S01]  /*0540*/  LDG.E R14, desc[UR16][R12.64] ;  /* 0x000000100c0e7981 */ /* 0x000ea2000c1e1900 */
[----:B------:R-:W0:Y:S01]  /*0550*/  S2UR UR8, SR_CgaCtaId ;  /* 0x00000000000879c3 */ /* 0x000e220000008800 */
[----:B------:R-:W-:Y:S01]  /*0560*/  UMOV UR7, 0x400 ;  /* 0x0000040000077882 */ /* 0x000fe20000000000 */
[----:B------:R-:W-:Y:S01]  /*0570*/  ISETP.NE.AND P2, PT, R16, RZ, PT ;  /* 0x000000ff1000720c */ /* 0x000fe20003f45270 */
[----:B------:R-:W-:Y:S01]  /*0580*/  UIADD3 UR7, UPT, UPT, UR7, 0x80, URZ ;  /* 0x0000008007077890 */ /* 0x000fe2000fffe0ff */
[C---:B------:R-:W-:Y:S01]  /*0590*/  IMAD.SHL.U32 R15, R0.reuse, 0x4, RZ ;  /* 0x00000004000f7824 */ /* 0x040fe200078e00ff */
[----:B------:R-:W-:Y:S02]  /*05a0*/  IADD3 R22, PT, PT, R0, UR11, RZ ;  /* 0x0000000b00167c10 */ /* 0x000fe4000fffe0ff */
[----:B0-----:R-:W-:-:S06]  /*05b0*/  ULEA UR7, UR8, UR7, 0x18 ;  /* 0x0000000708077291 */ /* 0x001fcc000f8ec0ff */
[----:B------:R-:W-:-:S03]  /*05c0*/  VIADD R17, R15, UR7 ;  /* 0x000000070f117c36 */ /* 0x000fc60008000000 */
[----:B--2---:R0:W-:Y:S01]  /*05d0*/  STS [R15+UR7], R14 ;  /* 0x0000000e0f007988 */ /* 0x0041e20008000807 */
        /* <DEDUP_REMOVED lines=13> */
.L_x_7846:
[----:B------:R-:W-:Y:S05]  /*06b0*/  BSYNC.RECONVERGENT B0 ;  /* 0x0000000000007941 */ /* 0x000fea0003800200 */
.L_x_7845:
[----:B------:R-:W-:Y:S04]  /*06c0*/  BSSY.RECONVERGENT B0, `(.L_x_7847) ;  /* 0x0000023000007945 */ /* 0x000fe80003800200 */
[----:B------:R-:W-:Y:S05]  /*06d0*/  @!P0 BRA `(.L_x_7848) ;  /* 0x0000000000848947 */ /* 0x000fea0003800000 */
[----:B------:R-:W2:Y:S01]  /*06e0*/  S2UR UR8, SR_CgaCtaId ;  /* 0x00000000000879c3 */ /* 0x000ea20000008800 */
[----:B------:R-:W-:Y:S01]  /*06f0*/  UMOV UR7, 0x400 ;  /* 0x0000040000077882 */ /* 0x000fe20000000000 */
[----:B------:R-:W-:Y:S01]  /*0700*/  LEA R23, R21, R22, 0x8 ;  /* 0x0000001615177211 */ /* 0x000fe200078e40ff */
[----:B------:R-:W-:-:S04]  /*0710*/  UIADD3 UR7, UPT, UPT, UR7, 0x80, URZ ;  /* 0x0000008007077890 */ /* 0x000fc8000fffe0ff */
[----:B--2---:R-:W-:-:S06]  /*0720*/  ULEA UR7, UR8, UR7, 0x18 ;  /* 0x0000000708077291 */ /* 0x004fcc000f8ec0ff */
[----:B------:R-:W-:-:S07]  /*0730*/  LEA R20, R22, UR7, 0x2 ;  /* 0x0000000716147c11 */ /* 0x000fce000f8e10ff */
.L_x_7849:
        /* <DEDUP_REMOVED lines=27> */
.L_x_7848:
[----:B------:R-:W-:Y:S05]  /*08f0*/  BSYNC.RECONVERGENT B0 ;  /* 0x0000000000007941 */ /* 0x000fea0003800200 */
.L_x_7847:
[----:B------:R-:W-:Y:S01]  /*0900*/  BSSY.RECONVERGENT B0, `(.L_x_7850) ;  /* 0x000000f000007945 */ /* 0x000fe20003800200 */
[----:B-12---:R-:W-:-:S03]  /*0910*/  IMAD.MOV.U32 R12, RZ, RZ, R0 ;  /* 0x000000ffff0c7224 */ /* 0x006fc600078e0000 */
[----:B------:R-:W-:Y:S05]  /*0920*/  @!P1 BRA `(.L_x_7851) ;  /* 0x0000000000309947 */ /* 0x000fea0003800000 */
[----:B------:R1:W-:Y:S01]  /*0930*/  STS [R4+UR6], RZ ;  /* 0x000000ff04007988 */ /* 0x0003e20008000806 */
[----:B------:R-:W-:Y:S02]  /*0940*/  LOP3.LUT R13, R3, 0x3, RZ, 0xc0, !PT ;  /* 0x00000003030d7812 */ /* 0x000fe400078ec0ff */
[----:B------:R-:W-:Y:S02]  /*0950*/  IADD3 R12, PT, PT, R0, UR11, RZ ;  /* 0x0000000b000c7c10 */ /* 0x000fe4000fffe0ff */
[----:B------:R-:W-:-:S13]  /*0960*/  ISETP.NE.AND P2, PT, R13, RZ, PT ;  /* 0x000000ff0d00720c */ /* 0x000fda0003f45270 */
[----:B-1----:R-:W-:Y:S05]  /*0970*/  @!P2 BRA `(.L_x_7851) ;  /* 0x00000000001ca947 */ /* 0x002fea0003800000 */
[----:B------:R-:W-:Y:S01]  /*0980*/  ISETP.NE.AND P2, PT, R13, 0x1, PT ;  /* 0x000000010d00780c */ /* 0x000fe20003f45270 */
[----:B------:R-:W-:Y:S01]  /*0990*/  VIADD R13, R11, UR10 ;  /* 0x0000000a0b0d7c36 */ /* 0x000fe20008000000 */
[----:B------:R1:W-:Y:S01]  /*09a0*/  STS [R11+UR10], RZ ;  /* 0x000000ff0b007988 */ /* 0x0003e2000800080a */
[----:B------:R-:W-:-:S05]  /*09b0*/  VIADD R12, R12, UR11 ;  /* 0x0000000b0c0c7c36 */ /* 0x000fca0008000000 */
[----:B0-----:R-:W-:-:S05]  /*09c0*/  IADD3 R14, PT, PT, R12, UR11, RZ ;  /* 0x0000000b0c0e7c10 */ /* 0x001fca000fffe0ff */
[----:B------:R1:W-:Y:S01]  /*09d0*/  @P2 STS [R13+UR10], RZ ;  /* 0x000000ff0d002988 */ /* 0x0003e2000800080a */
[----:B------:R-:W-:-:S07]  /*09e0*/  @P2 IMAD.MOV.U32 R12, RZ, RZ, R14 ;  /* 0x000000ffff0c2224 */ /* 0x000fce00078e000e */
.L_x_7851:
[----:B------:R-:W-:Y:S05]  /*09f0*/  BSYNC.RECONVERGENT B0 ;  /* 0x0000000000007941 */ /* 0x000fea0003800200 */
.L_x_7850:
[----:B------:R-:W-:Y:S04]  /*0a00*/  BSSY.RECONVERGENT B0, `(.L_x_7852) ;  /* 0x0000010000007945 */ /* 0x000fe80003800200 */
[----:B------:R-:W-:Y:S05]  /*0a10*/  @!P0 BRA `(.L_x_7853) ;  /* 0x0000000000388947 */ /* 0x000fea0003800000 */
[----:B0-----:R-:W0:Y:S01]  /*0a20*/  S2R R14, SR_CgaCtaId ;  /* 0x00000000000e7919 */ /* 0x001e220000008800 */
[----:B-1----:R-:W-:-:S05]  /*0a30*/  MOV R13, 0x400 ;  /* 0x00000400000d7802 */ /* 0x002fca0000000f00 */
[----:B------:R-:W-:-:S05]  /*0a40*/  VIADD R13, R13, 0x480 ;  /* 0x000004800d0d7836 */ /* 0x000fca0000000000 */
[----:B0-----:R-:W-:-:S07]  /*0a50*/  LEA R17, R14, R13, 0x18 ;  /* 0x0000000d0e117211 */ /* 0x001fce00078ec0ff */
.L_x_7854:
        /* <DEDUP_REMOVED lines=10> */
.L_x_7853:
[----:B------:R-:W-:Y:S05]  /*0b00*/  BSYNC.RECONVERGENT B0 ;  /* 0x0000000000007941 */ /* 0x000fea0003800200 */
.L_x_7852:
[----:B------:R-:W3:Y:S08]  /*0b10*/  S2UR UR9, SR_CgaCtaId ;  /* 0x00000000000979c3 */ /* 0x000ef00000008800 */
[----:B------:R-:W-:Y:S01]  /*0b20*/  BAR.SYNC.DEFER_BLOCKING 0x0 ;  /* 0x0000000000007b1d */ /* 0x000fe20000010000 */
[----:B-12---:R-:W-:Y:S01]  /*0b30*/  IMAD.SHL.U32 R13, R0, 0x4, RZ ;  /* 0x00000004000d7824 */ /* 0x006fe200078e00ff */
[C---:B------:R-:W-:Y:S01]  /*0b40*/  IADD3 R5, PT, PT, R2.reuse, R5, RZ ;  /* 0x0000000502057210 */ /* 0x040fe20007ffe0ff */
[----:B------:R-:W-:Y:S01]  /*0b50*/  IMAD.SHL.U32 R18, R2, 0x4, RZ ;  /* 0x0000000402127824 */ /* 0x000fe200078e00ff */
[----:B------:R-:W-:-:S02]  /*0b60*/  SHF.R.U32.HI R17, RZ, 0x6, R0 ;  /* 0x00000006ff117819 */ /* 0x000fc40000011600 */
[----:B------:R-:W-:Y:S01]  /*0b70*/  UMOV UR7, 0x400 ;  /* 0x0000040000077882 */ /* 0x000fe20000000000 */
[----:B------:R-:W-:Y:S01]  /*0b80*/  LOP3.LUT R13, R13, 0xfc, RZ, 0xe2, !PT ;  /* 0x000000fc0d0d7812 */ /* 0x000fe200078ee2ff */
[----:B------:R-:W-:Y:S01]  /*0b90*/  UIADD3 UR8, UPT, UPT, UR7, 0x80, URZ ;  /* 0x0000008007087890 */ /* 0x000fe2000fffe0ff */
[----:B------:R-:W-:Y:S01]  /*0ba0*/  ISETP.GE.U32.AND P2, PT, R5, R18, PT ;  /* 0x000000120500720c */ /* 0x000fe20003f46070 */
[----:B------:R-:W-:Y:S01]  /*0bb0*/  UIADD3 UR7, UPT, UPT, UR7, 0x480, URZ ;  /* 0x0000048007077890 */ /* 0x000fe2000fffe0ff */
[C---:B------:R-:W-:Y:S02]  /*0bc0*/  LOP3.LUT R12, R13.reuse, 0x3, R0, 0xf8, !PT ;  /* 0x000000030d0c7812 */ /* 0x040fe400078ef800 */
[C---:B0-----:R-:W-:Y:S02]  /*0bd0*/  LOP3.LUT R14, R13.reuse, R7, RZ, 0xfc, !PT ;  /* 0x000000070d0e7212 */ /* 0x041fe400078efcff */
[C---:B------:R-:W-:Y:S02]  /*0be0*/  LOP3.LUT R15, R13.reuse, 0x2, R6, 0xf6, !PT ;  /* 0x000000020d0f7812 */ /* 0x040fe400078ef606 */
[----:B------:R-:W-:Y:S01]  /*0bf0*/  LOP3.LUT R16, R13, R8, RZ, 0xfc, !PT ;  /* 0x000000080d107212 */ /* 0x000fe200078efcff */
[----:B---3--:R-:W-:-:S02]  /*0c00*/  ULEA UR8, UR9, UR8, 0x18 ;  /* 0x0000000809087291 */ /* 0x008fc4000f8ec0ff */
        /* <DEDUP_REMOVED lines=9> */
.L_x_7856:
        /* <DEDUP_REMOVED lines=11> */
.L_x_7868:
[----:B----4-:R-:W-:Y:S01]  /*0d50*/  IMAD R18, R17, 0x100, R13 ;  /* 0x0000010011127824 */ /* 0x010fe200078e020d */
[----:B------:R-:W0:Y:S01]  /*0d60*/  LDC R22, c[0x0][0x360] ;  /* 0x0000d800ff167b82 */ /* 0x000e220000000800 */
[----:B---3--:R-:W-:-:S03]  /*0d70*/  IMAD R19, R16, R23, R19 ;  /* 0x0000001710137224 */ /* 0x008fc600078e0213 */
[----:B------:R-:W1:Y:S01]  /*0d80*/  LDS R20, [R18+UR7] ;  /* 0x0000000712147984 */ /* 0x000e620008000800 */
[----:B0-----:R-:W-:-:S04]  /*0d90*/  LEA.HI R17, R22, R17, RZ, 0x1a ;  /* 0x0000001116117211 */ /* 0x001fc800078fd0ff */
[----:B------:R-:W-:Y:S01]  /*0da0*/  ISETP.GE.U32.AND P3, PT, R17, 0x4, PT ;  /* 0x000000041100780c */ /* 0x000fe20003f66070 */
[----:B-1----:R-:W-:-:S05]  /*0db0*/  IMAD.IADD R19, R19, 0x1, R20 ;  /* 0x0000000113137824 */ /* 0x002fca00078e0214 */
[----:B------:R4:W-:Y:S07]  /*0dc0*/  STS [R18+UR7], R19 ;  /* 0x0000001312007988 */ /* 0x0009ee0008000807 */
[----:B------:R-:W-:Y:S05]  /*0dd0*/  @!P3 BRA `(.L_x_7856) ;  /* 0xfffffffc00b0b947 */ /* 0x000fea000383ffff */
[----:B------:R-:W0:Y:S01]  /*0de0*/  LDC.64 R12, c[0x0][0x3a0] ;  /* 0x0000e800ff0c7b82 */ /* 0x000e220000000a00 */
[----:B------:R-:W-:Y:S05]  /*0df0*/  WARPSYNC.ALL ;  /* 0x0000000000007948 */ /* 0x000fea0003800000 */
[----:B------:R-:W-:Y:S01]  /*0e00*/  BSSY.RECONVERGENT B0, `(.L_x_7857) ;  /* 0x0000019000007945 */ /* 0x000fe20003800200 */
[----:B------:R-:W-:Y:S01]  /*0e10*/  MOV R20, R0 ;  /* 0x0000000000147202 */ /* 0x000fe20000000f00 */
[----:B------:R-:W-:Y:S06]  /*0e20*/  BAR.SYNC.DEFER_BLOCKING 0x0 ;  /* 0x0000000000007b1d */ /* 0x000fec0000010000 */
[----:B------:R-:W-:Y:S05]  /*0e30*/  @!P1 BRA `(.L_x_7858) ;  /* 0x0000000000549947 */ /* 0x000fea0003800000 */
[----:B------:R-:W1:Y:S01]  /*0e40*/  LDS R17, [R4+UR6] ;  /* 0x0000000604117984 */ /* 0x000e620008000800 */
[----:B------:R-:W2:Y:S01]  /*0e50*/  LDC.64 R14, c[0x0][0x3a0] ;  /* 0x0000e800ff0e7b82 */ /* 0x000ea20000000a00 */
[----:B----4-:R-:W-:Y:S01]  /*0e60*/  IMAD R19, R21, 0x100, R0 ;  /* 0x0000010015137824 */ /* 0x010fe200078e0200 */
[----:B------:R-:W-:Y:S01]  /*0e70*/  LOP3.LUT R16, R3, 0x3, RZ, 0xc0, !PT ;  /* 0x0000000303107812 */ /* 0x000fe200078ec0ff */
[----:B------:R-:W-:-:S03]  /*0e80*/  VIADD R20, R0, UR11 ;  /* 0x0000000b00147c36 */ /* 0x000fc60008000000 */
[----:B------:R-:W-:Y:S01]  /*0e90*/  ISETP.NE.AND P1, PT, R16, RZ, PT ;  /* 0x000000ff1000720c */ /* 0x000fe20003f25270 */
[----:B--2---:R-:W-:-:S05]  /*0ea0*/  IMAD.WIDE R14, R19, 0x4, R14 ;  /* 0x00000004130e7825 */ /* 0x004fca00078e020e */
[----:B-1----:R1:W-:Y:S07]  /*0eb0*/  STG.E desc[UR16][R14.64], R17 ;  /* 0x000000110e007986 */ /* 0x0023ee000c101910 */
[----:B------:R-:W-:Y:S05]  /*0ec0*/  @!P1 BRA `(.L_x_7858) ;  /* 0x0000000000309947 */ /* 0x000fea0003800000 */
[----:B------:R-:W-:Y:S01]  /*0ed0*/  ISETP.NE.AND P1, PT, R16, 0x1, PT ;  /* 0x000000011000780c */ /* 0x000fe20003f25270 */
[----:B------:R-:W2:Y:S01]  /*0ee0*/  LDS R19, [R11+UR10] ;  /* 0x0000000a0b137984 */ /* 0x000ea20008000800 */
[----:B------:R-:W-:Y:S02]  /*0ef0*/  IADD3 R23, PT, PT, R11, UR10, RZ ;  /* 0x0000000a0b177c10 */ /* 0x000fe4000fffe0ff */
[----:B------:R-:W-:Y:S02]  /*0f00*/  IADD3 R16, P3, PT, R14, UR10, RZ ;  /* 0x0000000a0e107c10 */ /* 0x000fe4000ff7e0ff */
[----:B------:R-:W-:-:S03]  /*0f10*/  IADD3 R20, PT, PT, R20, UR11, RZ ;  /* 0x0000000b14147c10 */ /* 0x000fc6000fffe0ff */
[----:B-1----:R-:W-:-:S04]  /*0f20*/  IMAD.X R17, RZ, RZ, R15, P3 ;  /* 0x000000ffff117224 */ /* 0x002fc800018e060f */
[----:B------:R-:W1:Y:S01]  /*0f30*/  @P1 LDS R23, [R23+UR10] ;  /* 0x0000000a17171984 */ /* 0x000e620008000800 */
[----:B------:R-:W-:Y:S01]  /*0f40*/  @P1 IADD3 R14, P3, PT, R16, UR10, RZ ;  /* 0x0000000a100e1c10 */ /* 0x000fe2000ff7e0ff */
[----:B------:R-:W-:-:S04]  /*0f50*/  @P1 VIADD R20, R20, UR11 ;  /* 0x0000000b14141c36 */ /* 0x000fc80008000000 */
[----:B------:R-:W-:Y:S01]  /*0f60*/  @P1 IMAD.X R15, RZ, RZ, R17, P3 ;  /* 0x000000ffff0f1224 */ /* 0x000fe200018e0611 */
[----:B--2---:R2:W-:Y:S04]  /*0f70*/  STG.E desc[UR16][R16.64], R19 ;  /* 0x0000001310007986 */ /* 0x0045e8000c101910 */
[----:B-1----:R2:W-:Y:S03]  /*0f80*/  @P1 STG.E desc[UR16][R14.64], R23 ;  /* 0x000000170e001986 */ /* 0x0025e6000c101910 */
.L_x_7858:
[----:B------:R-:W-:Y:S05]  /*0f90*/  BSYNC.RECONVERGENT B0 ;  /* 0x0000000000007941 */ /* 0x000fea0003800200 */
.L_x_7857:
[----:B------:R-:W-:Y:S04]  /*0fa0*/  BSSY.RECONVERGENT B0, `(.L_x_7859) ;  /* 0x0000018000007945 */ /* 0x000fe80003800200 */
[----:B------:R-:W-:Y:S05]  /*0fb0*/  @!P0 BRA `(.L_x_7860) ;  /* 0x0000000000588947 */ /* 0x000fea0003800000 */
.L_x_7861:
[C---:B------:R-:W-:Y:S01]  /*0fc0*/  LEA R24, R20.reuse, UR7, 0x2 ;  /* 0x0000000714187c11 */ /* 0x040fe2000f8e10ff */
[----:B-12---:R-:W-:Y:S02]  /*0fd0*/  IMAD R23, R21, 0x100, R20 ;  /* 0x0000010015177824 */ /* 0x006fe400078e0214 */
[----:B------:R-:W-:Y:S02]  /*0fe0*/  VIADD R20, R20, UR10 ;  /* 0x0000000a14147c36 */ /* 0x000fe40008000000 */
[----:B------:R-:W-:Y:S01]  /*0ff0*/  VIADD R26, R24, UR10 ;  /* 0x0000000a181a7c36 */ /* 0x000fe20008000000 */
[----:B------:R-:W2:Y:S01]  /*1000*/  LDS R27, [R24] ;  /* 0x00000000181b7984 */ /* 0x000ea20000000800 */
[----:B0-----:R-:W-:-:S03]  /*1010*/  IMAD.WIDE R22, R23, 0x4, R12 ;  /* 0x0000000417167825 */ /* 0x001fc600078e020c */
[----:B------:R-:W-:Y:S01]  /*1020*/  IADD3 R28, PT, PT, R26, UR10, RZ ;  /* 0x0000000a1a1c7c10 */ /* 0x000fe2000fffe0ff */
[----:B------:R-:W0:Y:S01]  /*1030*/  LDS R25, [R24+UR10] ;  /* 0x0000000a18197984 */ /* 0x000e220008000800 */
[----:B----4-:R-:W-:-:S03]  /*1040*/  IADD3 R18, P0, PT, R22, UR10, RZ ;  /* 0x0000000a16127c10 */ /* 0x010fc6000ff1e0ff */
[----:B------:R-:W3:Y:S02]  /*1050*/  LDS R29, [R26+UR10] ;  /* 0x0000000a1a1d7984 */ /* 0x000ee40008000800 */
[----:B------:R-:W-:Y:S01]  /*1060*/  IMAD.X R19, RZ, RZ, R23, P0 ;  /* 0x000000ffff137224 */ /* 0x000fe200000e0617 */
[----:B------:R-:W-:Y:S01]  /*1070*/  IADD3 R16, P0, PT, R18, UR10, RZ ;  /* 0x0000000a12107c10 */ /* 0x000fe2000ff1e0ff */
[----:B------:R-:W4:Y:S03]  /*1080*/  LDS R28, [R28+UR10] ;  /* 0x0000000a1c1c7984 */ /* 0x000f260008000800 */
[----:B-1----:R-:W-:Y:S02]  /*1090*/  IADD3.X R17, PT, PT, RZ, R19, RZ, P0, !PT ;  /* 0x00000013ff117210 */ /* 0x002fe400007fe4ff */
[----:B------:R-:W-:-:S05]  /*10a0*/  IADD3 R14, P0, PT, R16, UR10, RZ ;  /* 0x0000000a100e7c10 */ /* 0x000fca000ff1e0ff */
[----:B------:R-:W-:Y:S01]  /*10b0*/  IMAD.X R15, RZ, RZ, R17, P0 ;  /* 0x000000ffff0f7224 */ /* 0x000fe200000e0611 */
[----:B------:R-:W-:Y:S01]  /*10c0*/  ISETP.GE.U32.AND P0, PT, R20, 0x100, PT ;  /* 0x000001001400780c */ /* 0x000fe20003f06070 */
[----:B--2---:R1:W-:Y:S04]  /*10d0*/  STG.E desc[UR16][R22.64], R27 ;  /* 0x0000001b16007986 */ /* 0x0043e8000c101910 */
[----:B0-----:R1:W-:Y:S04]  /*10e0*/  STG.E desc[UR16][R18.64], R25 ;  /* 0x0000001912007986 */ /* 0x0013e8000c101910 */
[----:B---3--:R1:W-:Y:S04]  /*10f0*/  STG.E desc[UR16][R16.64], R29 ;  /* 0x0000001d10007986 */ /* 0x0083e8000c101910 */
[----:B----4-:R1:W-:Y:S01]  /*1100*/  STG.E desc[UR16][R14.64], R28 ;  /* 0x0000001c0e007986 */ /* 0x0103e2000c101910 */
[----:B------:R-:W-:Y:S05]  /*1110*/  @!P0 BRA `(.L_x_7861) ;  /* 0xfffffffc00a88947 */ /* 0x000fea000383ffff */
.L_x_7860:
[----:B------:R-:W-:Y:S05]  /*1120*/  BSYNC.RECONVERGENT B0 ;  /* 0x0000000000007941 */ /* 0x000fea0003800200 */
.L_x_7859:
[----:B------:R-:W-:Y:S05]  /*1130*/  @!P2 BRA `(.L_x_7862) ;  /* 0xfffffff000d8a947 */ /* 0x000fea000383ffff */
[----:B------:R-:W-:Y:S05]  /*1140*/  EXIT ;  /* 0x000000000000794d */ /* 0x000fea0003800000 */
.L_x_7855:
[----:B------:R-:W-:Y:S01]  /*1150*/  BSSY B0, `(.L_x_7863) ;  /* 0x0000007000007945 */ /* 0x000fe20003800000 */
[----:B------:R-:W-:Y:S01]  /*1160*/  MOV R25, R6 ;  /* 0x0000000600197202 */ /* 0x000fe20000000f00 */
[----:B------:R-:W-:Y:S02]  /*1170*/  IMAD.MOV.U32 R27, RZ, RZ, 0x1c1f ;  /* 0x00001c1fff1b7424 */ /* 0x000fe400078e00ff */
[----:B------:R-:W-:-:S07]  /*1180*/  IMAD.MOV.U32 R24, RZ, RZ, -0x1 ;  /* 0xffffffffff187424 */ /* 0x000fce00078e00ff */
[----:B01234-:R-:W-:Y:S05]  /*1190*/  WARPSYNC.COLLECTIVE R24, `(.L_x_7864) ;  /* 0x0000000018087348 */ /* 0x01ffea0003c00000 */
[----:B----4-:R4:W0:Y:S02]  /*11a0*/  SHFL.IDX P3, R22, R18, R25, R27 ;  /* 0x0000001912167389 */ /* 0x010824000006001b */
[----:B01234-:R-:W-:Y:S05]  /*11b0*/  ENDCOLLECTIVE ;  /* 0x000000000000791b */ /* 0x01ffea0003800000 */
.L_x_7864:
[----:B------:R-:W-:Y:S05]  /*11c0*/  BSYNC B0 ;  /* 0x0000000000007941 */ /* 0x000fea0003800000 */
.L_x_7863:
[----:B------:R-:W-:Y:S01]  /*11d0*/  IMAD.MOV.U32 R25, RZ, RZ, R7 ;  /* 0x000000ffff197224 */ /* 0x000fe200078e0007 */
[----:B------:R-:W-:Y:S01]  /*11e0*/  MOV R24, 0xffffffff ;  /* 0xffffffff00187802 */ /* 0x000fe20000000f00 */
[----:B------:R-:W-:Y:S01]  /*11f0*/  IMAD.MOV.U32 R27, RZ, RZ, 0x1c1f ;  /* 0x00001c1fff1b7424 */ /* 0x000fe200078e00ff */
[----:B------:R-:W-:-:S07]  /*1200*/  MOV R19, R22 ;  /* 0x0000001600137202 */ /* 0x000fce0000000f00 */
[----:B------:R-:W-:Y:S05]  /*1210*/  WARPSYNC.COLLECTIVE R24, `(.L_x_7865) ;  /* 0x0000000018087348 */ /* 0x000fea0003c00000 */
[----:B------:R0:W1:Y:S02]  /*1220*/  SHFL.IDX P3, R22, R18, R25, R27 ;  /* 0x0000001912167389 */ /* 0x000064000006001b */
[----:B01----:R-:W-:Y:S05]  /*1230*/  ENDCOLLECTIVE ;  /* 0x000000000000791b */ /* 0x003fea0003800000 */
.L_x_7865:
[----:B------:R-:W-:Y:S02]  /*1240*/  IMAD R19, R12, R19, RZ ;  /* 0x000000130c137224 */ /* 0x000fe400078e02ff */
[----:B------:R-:W-:Y:S02]  /*1250*/  IMAD.MOV.U32 R25, RZ, RZ, R9 ;  /* 0x000000ffff197224 */ /* 0x000fe400078e0009 */
[----:B------:R-:W-:-:S07]  /*1260*/  IMAD.MOV.U32 R20, RZ, RZ, R22 ;  /* 0x000000ffff147224 */ /* 0x000fce00078e0016 */
[----:B------:R-:W-:Y:S05]  /*1270*/  WARPSYNC.COLLECTIVE R24, `(.L_x_7866) ;  /* 0x0000000018087348 */ /* 0x000fea0003c00000 */
[----:B------:R0:W1:Y:S02]  /*1280*/  SHFL.IDX P3, R22, R18, R25, R27 ;  /* 0x0000001912167389 */ /* 0x000064000006001b */
[----:B01----:R-:W-:Y:S05]  /*1290*/  ENDCOLLECTIVE ;  /* 0x000000000000791b */ /* 0x003fea0003800000 */
.L_x_7866:
[----:B------:R-:W-:Y:S01]  /*12a0*/  IMAD R20, R14, R20, R19 ;  /* 0x000000140e147224 */ /* 0x000fe200078e0213 */
[----:B------:R-:W-:-:S03]  /*12b0*/  MOV R25, R8 ;  /* 0x0000000800197202 */ /* 0x000fc60000000f00 */
[----:B------:R-:W-:-:S07]  /*12c0*/  IMAD R19, R15, R22, R20 ;  /* 0x000000160f137224 */ /* 0x000fce00078e0214 */
[----:B------:R-:W-:Y:S05]  /*12d0*/  WARPSYNC.COLLECTIVE R24, `(.L_x_7867) ;  /* 0x0000000018087348 */ /* 0x000fea0003c00000 */
[----:B------:R0:W1:Y:S02]  /*12e0*/  SHFL.IDX P3, R22, R18, R25, R27 ;  /* 0x0000001912167389 */ /* 0x000064000006001b */
[----:B01----:R-:W-:Y:S05]  /*12f0*/  ENDCOLLECTIVE ;  /* 0x000000000000791b */ /* 0x003fea0003800000 */
.L_x_7867:
[----:B------:R-:W-:Y:S01]  /*1300*/  IMAD.MOV.U32 R23, RZ, RZ, R22 ;  /* 0x000000ffff177224 */ /* 0x000fe200078e0016 */
[----:B------:R-:W-:Y:S06]  /*1310*/  BRA `(.L_x_7868) ;  /* 0xfffffff8008c7947 */ /* 0x000fec000383ffff */
.L_x_7869:
        /* <DEDUP_REMOVED lines=14> */
.L_x_58285:


//--------------------- .text._Z9cuda_gemmIiLi256ELi4ELi1ELi256ELi4ELi4ELi32ELi1ELi0EEviiiPT_S1_S1_ii --------------------------
	.section	.text._Z9cuda_gemmIiLi256ELi4ELi1ELi256ELi4ELi4ELi32ELi1ELi0EEviiiPT_S1_S1_ii,"ax",@progbits
	.align	128
        .global         _Z9cuda_gemmIiLi256ELi4ELi1ELi256ELi4ELi4ELi32ELi1ELi0EEviiiPT_S1_S1_ii
        .type           _Z9cuda_gemmIiLi256ELi4ELi1ELi256ELi4ELi4ELi32ELi1ELi0EEviiiPT_S1_S1_ii,@function
        .size           _Z9cuda_gemmIiLi256ELi4ELi1ELi256ELi4ELi4ELi32ELi1ELi0EEviiiPT_S1_S1_ii,(.L_x_58286 - _Z9cuda_gemmIiLi256ELi4ELi1ELi256ELi4ELi4ELi32ELi1ELi0EEviiiPT_S1_S1_ii)
        .other          _Z9cuda_gemmIiLi256ELi4ELi1ELi256ELi4ELi4ELi32ELi1ELi0EEviiiPT_S1_S1_ii,@"STO_CUDA_ENTRY STV_DEFAULT"
_Z9cuda_gemmIiLi256ELi4ELi1ELi256ELi4ELi4ELi32ELi1ELi0EEviiiPT_S1_S1_ii:
.text._Z9cuda_gemmIiLi256ELi4ELi1ELi256ELi4ELi4ELi32ELi1ELi0EEviiiPT_S1_S1_ii:
[----:B------:R-:W-:Y:S01]  /*0000*/  LDC R1, c[0x0][0x37c] ;  /* 0x0000df00ff017b82 */ /* 0x000fe20000000800 */
[----:B------:R-:W0:Y:S01]  /*0010*/  S2R R33, SR_TID.X ;  /* 0x0000000000217919 */ /* 0x000e220000002100 */
[----:B------:R-:W1:Y:S01]  /*0020*/  LDCU.64 UR24, c[0x0][0x3a8] ;  /* 0x00007500ff1877ac */ /* 0x000e620008000a00 */
[----:B------:R-:W-:Y:S01]  /*0030*/  BSSY.RECONVERGENT B0, `(.L_x_7870) ;  /* 0x0000039000007945 */ /* 0x000fe20003800200 */
[----:B------:R-:W2:Y:S01]  /*0040*/  LDCU.64 UR14, c[0x0][0x358] ;  /* 0x00006b00ff0e77ac */ /* 0x000ea20008000a00 */
[----:B-1----:R-:W-:Y:S02]  /*0050*/  UIMAD UR9, UR25, UR24, URZ ;  /* 0x00000018190972a4 */ /* 0x002fe4000f8e02ff */
[----:B------:R-:W-:-:S04]  /*0060*/  IABS R0, UR25 ;  /* 0x0000001900007c13 */ /* 0x000fc80008000000 */
        /* <DEDUP_REMOVED lines=28> */
.L_x_7872:
[----:B0-----:R-:W-:-:S06]  /*0230*/  IMAD.WIDE.U32 R4, R7, 0x4, R2 ;  /* 0x0000000407047825 */ /* 0x001fcc00078e0002 */
[----:B------:R0:W2:Y:S01]  /*0240*/  LDG.E R4, desc[UR14][R4.64] ;  /* 0x0000000e04047981 */ /* 0x0000a2000c1e1900 */
[----:B------:R-:W-:-:S04]  /*0250*/  IMAD.HI.U32 R6, R8, R7, RZ ;  /* 0x0000000708067227 */ /* 0x000fc800078e00ff */
[----:B------:R-:W-:Y:S01]  /*0260*/  IMAD.HI.U32 R12, R10, R7, RZ ;  /* 0x000000070a0c7227 */ /* 0x000fe200078e00ff */
[----:B------:R-:W-:-:S03]  /*0270*/  IADD3 R6, PT, PT, -R6, RZ, RZ ;  /* 0x000000ff06067210 */ /* 0x000fc60007ffe1ff */
[----:B------:R-:W-:Y:S02]  /*0280*/  IMAD.MOV R16, RZ, RZ, -R12 ;  /* 0x000000ffff107224 */ /* 0x000fe400078e0a0c */
[--C-:B------:R-:W-:Y:S02]  /*0290*/  IMAD R6, R6, UR24, R7.reuse ;  /* 0x0000001806067c24 */ /* 0x100fe4000f8e0207 */
[----:B------:R-:W-:Y:S01]  /*02a0*/  IMAD R13, R16, UR25, R7 ;  /* 0x00000019100d7c24 */ /* 0x000fe2000f8e0207 */
[----:B------:R-:W-:Y:S02]  /*02b0*/  IADD3 R7, PT, PT, R14, R7, RZ ;  /* 0x000000070e077210 */ /* 0x000fe40007ffe0ff */
[----:B------:R-:W-:Y:S02]  /*02c0*/  ISETP.GE.U32.AND P0, PT, R6, UR24, PT ;  /* 0x0000001806007c0c */ /* 0x000fe4000bf06070 */
[----:B------:R-:W-:-:S11]  /*02d0*/  ISETP.GE.U32.AND P2, PT, R13, UR25, PT ;  /* 0x000000190d007c0c */ /* 0x000fd6000bf46070 */
[----:B------:R-:W-:Y:S02]  /*02e0*/  @P0 VIADD R6, R6, -UR24 ;  /* 0x8000001806060c36 */ /* 0x000fe40008000000 */
[----:B------:R-:W-:Y:S02]  /*02f0*/  @P2 VIADD R13, R13, -UR25 ;  /* 0x800000190d0d2c36 */ /* 0x000fe40008000000 */
[----:B------:R-:W-:Y:S01]  /*0300*/  @P2 VIADD R12, R12, 0x1 ;  /* 0x000000010c0c2836 */ /* 0x000fe20000000000 */
[----:B------:R-:W-:Y:S02]  /*0310*/  ISETP.GE.U32.AND P0, PT, R6, UR24, PT ;  /* 0x0000001806007c0c */ /* 0x000fe4000bf06070 */
[----:B------:R-:W-:-:S11]  /*0320*/  ISETP.GE.U32.AND P3, PT, R13, UR25, PT ;  /* 0x000000190d007c0c */ /* 0x000fd6000bf66070 */
[----:B------:R-:W-:Y:S02]  /*0330*/  @P0 IADD3 R6, PT, PT, R6, -UR24, RZ ;  /* 0x8000001806060c10 */ /* 0x000fe4000fffe0ff */
[----:B------:R-:W-:Y:S01]  /*0340*/  @P3 VIADD R12, R12, 0x1 ;  /* 0x000000010c0c3836 */ /* 0x000fe20000000000 */
[----:B------:R-:W-:Y:S02]  /*0350*/  ISETP.GE.U32.AND P0, PT, R7, UR9, PT ;  /* 0x0000000907007c0c */ /* 0x000fe4000bf06070 */
[----:B------:R-:W-:Y:S02]  /*0360*/  SEL R6, R9, R6, !P1 ;  /* 0x0000000609067207 */ /* 0x000fe40004800000 */
[----:B0-----:R-:W-:-:S03]  /*0370*/  SEL R5, R15, R12, !P4 ;  /* 0x0000000c0f057207 */ /* 0x001fc60006000000 */
[----:B------:R-:W-:-:S04]  /*0380*/  IMAD R6, R6, 0x14, R11 ;  /* 0x0000001406067824 */ /* 0x000fc800078e020b */
[----:B------:R-:W-:-:S05]  /*0390*/  IMAD R5, R5, 0x4, R6 ;  /* 0x0000000405057824 */ /* 0x000fca00078e0206 */
[----:B--2---:R0:W-:Y:S01]  /*03a0*/  STS [R5], R4 ;  /* 0x0000000405007388 */ /* 0x0041e20000000800 */
[----:B------:R-:W-:Y:S05]  /*03b0*/  @!P0 BRA `(.L_x_7872) ;  /* 0xfffffffc009c8947 */ /* 0x000fea000383ffff */
.L_x_7871:
[----:B------:R-:W-:Y:S05]  /*03c0*/  BSYNC.RECONVERGENT B0 ;  /* 0x0000000000007941 */ /* 0x000fea0003800200 */
.L_x_7870:
        /* <DEDUP_REMOVED lines=37> */
[----:B0-----:R-:W-:Y:S01]  /*0620*/  IMAD R5, RZ, RZ, -UR7 ;  /* 0x80000007ff057e24 */ /* 0x001fe2000f8e02ff */
[----:B------:R-:W-:Y:S02]  /*0630*/  UISETP.NE.U32.AND UP0, UPT, UR7, URZ, UPT ;  /* 0x000000ff0700728c */ /* 0x000fe4000bf05070 */
[----:B------:R-:W0:Y:S04]  /*0640*/  I2F.U32.RP R0, UR7 ;  /* 0x0000000700007d06 */ /* 0x000e280008209000 */
[----:B------:R-:W-:-:S04]  /*0650*/  PLOP3.LUT P2, PT, PT, PT, UP0, 0x80, 0x8 ;  /* 0x000000000008781c */ /* 0x000fc80003f4f008 */
[----:B0-----:R-:W0:Y:S02]  /*0660*/  MUFU.RCP R0, R0 ;  /* 0x0000000000007308 */ /* 0x001e240000001000 */
[----:B0-----:R-:W-:-:S06]  /*0670*/  VIADD R2, R0, 0xffffffe ;  /* 0x0ffffffe00027836 */ /* 0x001fcc0000000000 */
[----:B------:R0:W1:Y:S02]  /*0680*/  F2I.FTZ.U32.TRUNC.NTZ R3, R2 ;  /* 0x0000000200037305 */ /* 0x000064000021f000 */
[----:B0-----:R-:W-:Y:S02]  /*0690*/  HFMA2 R2, -RZ, RZ, 0, 0 ;  /* 0x00000000ff027431 */ /* 0x001fe400000001ff */
[----:B-1----:R-:W-:-:S04]  /*06a0*/  IMAD R5, R5, R3, RZ ;  /* 0x0000000305057224 */ /* 0x002fc800078e02ff */
[----:B------:R-:W-:Y:S01]  /*06b0*/  IMAD.HI.U32 R4, R3, R5, R2 ;  /* 0x0000000503047227 */ /* 0x000fe200078e0002 */
[----:B------:R-:W-:Y:S01]  /*06c0*/  MOV R5, UR8 ;  /* 0x0000000800057c02 */ /* 0x000fe20008000f00 */
[----:B------:R-:W0:Y:S03]  /*06d0*/  I2F.U32.RP R3, UR21 ;  /* 0x0000001500037d06 */ /* 0x000e260008209000 */
[C---:B------:R-:W-:Y:S01]  /*06e0*/  R2UR UR4, R4.reuse ;  /* 0x00000000040472ca */ /* 0x040fe200000e0000 */
[----:B------:R-:W-:-:S04]  /*06f0*/  IMAD.HI.U32 R0, R4, R33, RZ ;  /* 0x0000002104007227 */ /* 0x000fc800078e00ff */
[----:B------:R-:W-:-:S04]  /*0700*/  IMAD.MOV R2, RZ, RZ, -R0 ;  /* 0x000000ffff027224 */ /* 0x000fc800078e0a00 */
[----:B------:R-:W-:Y:S01]  /*0710*/  IMAD R2, R2, UR7, R33 ;  /* 0x0000000702027c24 */ /* 0x000fe2000f8e0221 */
[----:B0-----:R-:W0:Y:S03]  /*0720*/  MUFU.RCP R3, R3 ;  /* 0x0000000300037308 */ /* 0x001e260000001000 */
[----:B--2---:R-:W-:Y:S01]  /*0730*/  UIMAD.WIDE.U32 UR4, UR4, UR28, URZ ;  /* 0x0000001c040472a5 */ /* 0x004fe2000f8e00ff */
[----:B------:R-:W-:-:S03]  /*0740*/  ISETP.GE.U32.AND P0, PT, R2, UR7, PT ;  /* 0x0000000702007c0c */ /* 0x000fc6000bf06070 */
[----:B------:R-:W-:-:S04]  /*0750*/  UIADD3 UR4, UPT, UPT, -UR5, URZ, URZ ;  /* 0x000000ff05047290 */ /* 0x000fc8000fffe1ff */
[----:B------:R-:W-:-:S04]  /*0760*/  UIMAD UR4, UR7, UR4, UR28 ;  /* 0x00000004070472a4 */ /* 0x000fc8000f8e021c */
[----:B------:R-:W-:Y:S02]  /*0770*/  UISETP.GE.U32.AND UP1, UPT, UR4, UR7, UPT ;  /* 0x000000070400728c */ /* 0x000fe4000bf26070 */
[----:B------:R-:W-:Y:S02]  /*0780*/  @P0 VIADD R2, R2, -UR7 ;  /* 0x8000000702020c36 */ /* 0x000fe40008000000 */
[----:B0-----:R-:W-:-:S03]  /*0790*/  VIADD R4, R3, 0xffffffe ;  /* 0x0ffffffe03047836 */ /* 0x001fc60000000000 */
[----:B------:R-:W-:Y:S01]  /*07a0*/  ISETP.GE.U32.AND P1, PT, R2, UR7, PT ;  /* 0x0000000702007c0c */ /* 0x000fe2000bf26070 */
[----:B------:R0:W1:Y:S03]  /*07b0*/  F2I.FTZ.U32.TRUNC.NTZ R3, R4 ;  /* 0x0000000400037305 */ /* 0x000066000021f000 */
[----:B------:R-:W-:Y:S02]  /*07c0*/  @UP1 UIADD3 UR4, UPT, UPT, -UR7, UR4, URZ ;  /* 0x0000000407041290 */ /* 0x000fe4000fffe1ff */
[----:B------:R-:W-:Y:S02]  /*07d0*/  @UP1 UIADD3 UR5, UPT, UPT, UR5, 0x1, URZ ;  /* 0x0000000105051890 */ /* 0x000fe4000fffe0ff */
[----:B------:R-:W-:-:S11]  /*07e0*/  UISETP.GE.U32.AND UP2, UPT, UR4, UR7, UPT ;  /* 0x000000070400728c */ /* 0x000fd6000bf46070 */
[----:B------:R-:W-:-:S04]  /*07f0*/  @UP2 UIADD3 UR5, UPT, UPT, UR5, 0x1, URZ ;  /* 0x0000000105052890 */ /* 0x000fc8000fffe0ff */
[----:B------:R-:W-:Y:S01]  /*0800*/  USEL UR8, UR8, UR5, !UP0 ;  /* 0x0000000508087287 */ /* 0x000fe2000c000000 */
[----:B01----:R-:W-:Y:S11]  /*0810*/  @P3 EXIT ;  /* 0x000000000000394d */ /* 0x003ff60003800000 */
[----:B------:R-:W0:Y:S01]  /*0820*/  I2F.U32.RP R6, UR28 ;  /* 0x0000001c00067d06 */ /* 0x000e220008209000 */
[----:B------:R-:W-:Y:S01]  /*0830*/  @P0 VIADD R0, R0, 0x1 ;  /* 0x0000000100000836 */ /* 0x000fe20000000000 */
[----:B------:R-:W-:Y:S01]  /*0840*/  IADD3 R28, PT, PT, R33, UR28, RZ ;  /* 0x0000001c211c7c10 */ /* 0x000fe2000fffe0ff */
[--C-:B------:R-:W-:Y:S01]  /*0850*/  IMAD.MOV R2, RZ, RZ, -R3.reuse ;  /* 0x000000ffff027224 */ /* 0x100fe200078e0a03 */
[----:B------:R-:W1:Y:S01]  /*0860*/  S2UR UR13, SR_CgaCtaId ;  /* 0x00000000000d79c3 */ /* 0x000e620000008800 */
[----:B------:R-:W-:Y:S01]  /*0870*/  @P1 VIADD R0, R0, 0x1 ;  /* 0x0000000100001836 */ /* 0x000fe20000000000 */
[C---:B------:R-:W-:Y:S01]  /*0880*/  ISETP.GE.U32.AND P1, PT, R28.reuse, 0x100, PT ;  /* 0x000001001c00780c */ /* 0x040fe20003f26070 */
[----:B------:R-:W-:Y:S01]  /*0890*/  UMOV UR11, 0x400 ;  /* 0x00000400000b7882 */ /* 0x000fe20000000000 */
[----:B------:R-:W-:Y:S01]  /*08a0*/  VIMNMX.U32 R9, PT, PT, R28, 0x100, !PT ;  /* 0x000001001c097848 */ /* 0x000fe20007fe0000 */
[----:B------:R-:W2:Y:S01]  /*08b0*/  LDCU.64 UR4, c[0x0][0x390] ;  /* 0x00007200ff0477ac */ /* 0x000ea20008000a00 */
[----:B------:R-:W-:Y:S01]  /*08c0*/  SEL R0, R5, R0, !P2 ;  /* 0x0000000005007207 */ /* 0x000fe20005000000 */
[----:B------:R-:W-:Y:S01]  /*08d0*/  IMAD R5, R2, UR21, RZ ;  /* 0x0000001502057c24 */ /* 0x000fe2000f8e02ff */
[----:B------:R-:W-:Y:S01]  /*08e0*/  SEL R32, RZ, 0x1, P1 ;  /* 0x00000001ff207807 */ /* 0x000fe20000800000 */
[----:B------:R-:W-:Y:S01]  /*08f0*/  IMAD.MOV.U32 R2, RZ, RZ, RZ ;  /* 0x000000ffff027224 */ /* 0x000fe200078e00ff */
[----:B------:R-:W-:Y:S01]  /*0900*/  IADD3 R8, PT, PT, -R0, RZ, RZ ;  /* 0x000000ff00087210 */ /* 0x000fe20007ffe1ff */
[----:B0-----:R-:W0:Y:S01]  /*0910*/  MUFU.RCP R6, R6 ;  /* 0x0000000600067308 */ /* 0x001e220000001000 */
[----:B------:R-:W-:Y:S01]  /*0920*/  IADD3 R9, PT, PT, R9, -R28, -R32 ;  /* 0x8000001c09097210 */ /* 0x000fe20007ffe820 */
[----:B------:R-:W-:Y:S01]  /*0930*/  IMAD.HI.U32 R4, R3, R5, R2 ;  /* 0x0000000503047227 */ /* 0x000fe200078e0002 */
[----:B------:R-:W-:Y:S01]  /*0940*/  UIADD3 UR10, UPT, UPT, UR11, 0x80, URZ ;  /* 0x000000800b0a7890 */ /* 0x000fe2000fffe0ff */
[----:B------:R-:W-:Y:S01]  /*0950*/  LOP3.LUT R23, R33, 0x1f, RZ, 0xc0, !PT ;  /* 0x0000001f21177812 */ /* 0x000fe200078ec0ff */
[----:B------:R-:W-:Y:S01]  /*0960*/  UIADD3 UR11, UPT, UPT, UR11, 0x480, URZ ;  /* 0x000004800b0b7890 */ /* 0x000fe2000fffe0ff */
[----:B------:R-:W-:Y:S01]  /*0970*/  IMAD R2, R8, UR7, R33 ;  /* 0x0000000708027c24 */ /* 0x000fe2000f8e0221 */
[----:B------:R-:W-:-:S02]  /*0980*/  USHF.L.U32 UR26, UR28, 0x2, URZ ;  /* 0x000000021c1a7899 */ /* 0x000fc400080006ff */
[----:B------:R-:W-:Y:S01]  /*0990*/  VIADD R24, R28, UR28 ;  /* 0x0000001c1c187c36 */ /* 0x000fe20008000000 */
[----:B------:R-:W-:Y:S01]  /*09a0*/  UISETP.LT.AND UP0, UPT, UR24, 0x4, UPT ;  /* 0x000000041800788c */ /* 0x000fe2000bf01270 */
[C---:B------:R-:W-:Y:S01]  /*09b0*/  IMAD.HI.U32 R5, R4.reuse, R2, RZ ;  /* 0x0000000204057227 */ /* 0x040fe200078e00ff */
[----:B------:R-:W-:Y:S01]  /*09c0*/  UMOV UR9, 0xffffff00 ;  /* 0xffffff0000097882 */ /* 0x000fe20000000000 */
[----:B--2---:R-:W-:Y:S02]  /*09d0*/  UIMAD.WIDE.U32 UR16, UR28, 0x4, UR4 ;  /* 0x000000041c1078a5 */ /* 0x004fe4000f8e0004 */
[----:B------:R-:W-:Y:S01]  /*09e0*/  IMAD.MOV R7, RZ, RZ, -R5 ;  /* 0x000000ffff077224 */ /* 0x000fe200078e0a05 */
[----:B-1----:R-:W-:Y:S01]  /*09f0*/  ULEA UR10, UR13, UR10, 0x18 ;  /* 0x0000000a0d0a7291 */ /* 0x002fe2000f8ec0ff */
[----:B------:R-:W-:Y:S01]  /*0a00*/  IMAD.HI.U32 R4, R4, R33, RZ ;  /* 0x0000002104047227 */ /* 0x000fe200078e00ff */
[----:B------:R-:W-:Y:S02]  /*0a10*/  ULEA UR11, UR13, UR11, 0x18 ;  /* 0x0000000b0d0b7291 */ /* 0x000fe4000f8ec0ff */
[----:B------:R-:W-:Y:S01]  /*0a20*/  UIMAD.WIDE.U32 UR18, UR28, 0x8, UR4 ;  /* 0x000000081c1278a5 */ /* 0x000fe2000f8e0004 */
[----:B0-----:R-:W-:Y:S01]  /*0a30*/  VIADD R3, R6, 0xffffffe ;  /* 0x0ffffffe06037836 */ /* 0x001fe20000000000 */
[----:B------:R-:W-:Y:S01]  /*0a40*/  LEA R31, R33, UR10, 0x2 ;  /* 0x0000000a211f7c11 */ /* 0x000fe2000f8e10ff */
[----:B------:R-:W-:Y:S01]  /*0a50*/  IMAD R2, R7, UR21, R2 ;  /* 0x0000001507027c24 */ /* 0x000fe2000f8e0202 */
[----:B------:R-:W-:Y:S01]  /*0a60*/  LEA R8, R33, UR11, 0x2 ;  /* 0x0000000b21087c11 */ /* 0x000fe2000f8e10ff */
[----:B------:R-:W-:Y:S01]  /*0a70*/  IMAD.MOV R4, RZ, RZ, -R4 ;  /* 0x000000ffff047224 */ /* 0x000fe200078e0a04 */
[----:B------:R-:W-:Y:S01]  /*0a80*/  USEL UR27, UR24, 0x4, UP0 ;  /* 0x00000004181b7887 */ /* 0x000fe20008000000 */
[----:B------:R-:W0:Y:S01]  /*0a90*/  F2I.FTZ.U32.TRUNC.NTZ R3, R3 ;  /* 0x0000000300037305 */ /* 0x000e22000021f000 */
[----:B------:R-:W-:Y:S01]  /*0aa0*/  ISETP.GE.U32.AND P0, PT, R2, UR21, PT ;  /* 0x0000001502007c0c */ /* 0x000fe2000bf06070 */
[----:B------:R-:W-:Y:S01]  /*0ab0*/  IMAD R7, R4, UR21, R33 ;  /* 0x0000001504077c24 */ /* 0x000fe2000f8e0221 */
[----:B------:R-:W-:Y:S01]  /*0ac0*/  LOP3.LUT R4, RZ, UR21, RZ, 0x33, !PT ;  /* 0x00000015ff047c12 */ /* 0x000fe2000f8e33ff */
[----:B------:R-:W-:Y:S01]  /*0ad0*/  VIADD R30, R24, UR28 ;  /* 0x0000001c181e7c36 */ /* 0x000fe20008000000 */
[----:B------:R-:W-:Y:S01]  /*0ae0*/  UIMAD UR9, UR21, UR9, 0x201f ;  /* 0x0000201f150974a4 */ /* 0x000fe2000f8e0209 */
[----:B------:R-:W-:Y:S01]  /*0af0*/  VIADD R36, R31, UR26 ;  /* 0x0000001a1f247c36 */ /* 0x000fe20008000000 */
[----:B------:R-:W-:Y:S01]  /*0b00*/  ISETP.GE.U32.AND P2, PT, R7, UR21, PT ;  /* 0x0000001507007c0c */ /* 0x000fe2000bf46070 */
[----:B------:R-:W-:Y:S01]  /*0b10*/  VIADD R34, R8, UR26 ;  /* 0x0000001a08227c36 */ /* 0x000fe20008000000 */
[----:B------:R-:W-:Y:S01]  /*0b20*/  UIMAD.WIDE.U32 UR4, UR28, 0xc, UR4 ;  /* 0x0000000c1c0478a5 */ /* 0x000fe2000f8e0004 */
[----:B------:R-:W-:-:S04]  /*0b30*/  UMOV UR10, UR12 ;  /* 0x0000000c000a7c82 */ /* 0x000fc80008000000 */
[----:B------:R-:W-:Y:S02]  /*0b40*/  @P0 VIADD R2, R2, -UR21 ;  /* 0x8000001502020c36 */ /* 0x000fe40008000000 */
[----:B0-----:R-:W-:Y:S02]  /*0b50*/  IMAD.MOV R11, RZ, RZ, -R3 ;  /* 0x000000ffff0b7224 */ /* 0x001fe400078e0a03 */
[----:B------:R-:W-:Y:S01]  /*0b60*/  @P0 VIADD R5, R5, 0x1 ;  /* 0x0000000105050836 */ /* 0x000fe20000000000 */
[----:B------:R-:W-:Y:S01]  /*0b70*/  ISETP.GE.U32.AND P1, PT, R2, UR21, PT ;  /* 0x0000001502007c0c */ /* 0x000fe2000bf26070 */
[----:B------:R-:W-:Y:S01]  /*0b80*/  IMAD R11, R11, UR28, RZ ;  /* 0x0000001c0b0b7c24 */ /* 0x000fe2000f8e02ff */
[----:B------:R-:W-:Y:S01]  /*0b90*/  MOV R2, RZ ;  /* 0x000000ff00027202 */ /* 0x000fe20000000f00 */
[----:B------:R-:W-:Y:S01]  /*0ba0*/  @P2 VIADD R7, R7, -UR21 ;  /* 0x8000001507072c36 */ /* 0x000fe20008000000 */
[----:B------:R-:W-:-:S03]  /*0bb0*/  ISETP.NE.U32.AND P0, PT, RZ, UR21, PT ;  /* 0x00000015ff007c0c */ /* 0x000fc6000bf05070 */
[----:B------:R-:W-:-:S06]  /*0bc0*/  IMAD.HI.U32 R2, R3, R11, R2 ;  /* 0x0000000b03027227 */ /* 0x000fcc00078e0002 */
[----:B------:R-:W-:Y:S01]  /*0bd0*/  IMAD.HI.U32 R13, R2, R9, RZ ;  /* 0x00000009020d7227 */ /* 0x000fe200078e00ff */
[----:B------:R-:W-:Y:S02]  /*0be0*/  @P1 IADD3 R5, PT, PT, R5, 0x1, RZ ;  /* 0x0000000105051810 */ /* 0x000fe40007ffe0ff */
[----:B------:R-:W-:Y:S01]  /*0bf0*/  ISETP.GE.U32.AND P1, PT, R7, UR21, PT ;  /* 0x0000001507007c0c */ /* 0x000fe2000bf26070 */
[----:B------:R-:W-:-:S04]  /*0c00*/  IMAD.MOV R2, RZ, RZ, -R13 ;  /* 0x000000ffff027224 */ /* 0x000fc800078e0a0d */
[----:B------:R-:W-:Y:S01]  /*0c10*/  IMAD R9, R2, UR28, R9 ;  /* 0x0000001c02097c24 */ /* 0x000fe2000f8e0209 */
[----:B------:R-:W-:-:S04]  /*0c20*/  SEL R2, R4, R5, !P0 ;  /* 0x0000000504027207 */ /* 0x000fc80004000000 */
[----:B------:R-:W-:Y:S01]  /*0c30*/  ISETP.GE.U32.AND P2, PT, R9, UR28, PT ;  /* 0x0000001c09007c0c */ /* 0x000fe2000bf46070 */
[C---:B------:R-:W-:Y:S01]  /*0c40*/  VIADD R10, R2.reuse, 0xffffffff ;  /* 0xffffffff020a7836 */ /* 0x040fe20000000000 */
[----:B------:R-:W-:Y:S01]  /*0c50*/  LOP3.LUT R3, R2, 0x3, RZ, 0xc0, !PT ;  /* 0x0000000302037812 */ /* 0x000fe200078ec0ff */
[----:B------:R-:W-:-:S03]  /*0c60*/  @P1 VIADD R7, R7, -UR21 ;  /* 0x8000001507071c36 */ /* 0x000fc60008000000 */
[----:B------:R-:W-:Y:S01]  /*0c70*/  LOP3.LUT R10, R10, 0x3, RZ, 0xc0, !PT ;  /* 0x000000030a0a7812 */ /* 0x000fe200078ec0ff */
[C---:B------:R-:W-:Y:S01]  /*0c80*/  VIADD R5, R3.reuse, 0x1 ;  /* 0x0000000103057836 */ /* 0x040fe20000000000 */
[----:B------:R-:W-:Y:S01]  /*0c90*/  SEL R11, R4, R7, !P0 ;  /* 0x00000007040b7207 */ /* 0x000fe20004000000 */
[----:B------:R-:W-:-:S03]  /*0ca0*/  VIADD R6, R3, 0x2 ;  /* 0x0000000203067836 */ /* 0x000fc60000000000 */
[----:B------:R-:W-:Y:S01]  /*0cb0*/  ISETP.GE.AND P1, PT, R5, UR25, PT ;  /* 0x0000001905007c0c */ /* 0x000fe2000bf26270 */
[----:B------:R-:W-:Y:S01]  /*0cc0*/  IMAD.SHL.U32 R11, R11, 0x4, RZ ;  /* 0x000000040b0b7824 */ /* 0x000fe200078e00ff */
[C---:B------:R-:W-:Y:S02]  /*0cd0*/  ISETP.GE.AND P0, PT, R6.reuse, UR25, PT ;  /* 0x0000001906007c0c */ /* 0x040fe4000bf06270 */
[----:B------:R-:W-:Y:S02]  /*0ce0*/  @P2 IADD3 R9, PT, PT, R9, -UR28, RZ ;  /* 0x8000001c09092c10 */ /* 0x000fe4000fffe0ff */
[----:B------:R-:W-:Y:S02]  /*0cf0*/  SEL R4, RZ, UR25, !P1 ;  /* 0x00000019ff047c07 */ /* 0x000fe4000c800000 */
[----:B------:R-:W-:Y:S02]  /*0d00*/  SEL R7, RZ, UR25, !P0 ;  /* 0x00000019ff077c07 */ /* 0x000fe4000c000000 */
[----:B------:R-:W-:Y:S01]  /*0d10*/  ISETP.GE.U32.AND P0, PT, R9, UR28, PT ;  /* 0x0000001c09007c0c */ /* 0x000fe2000bf06070 */
[----:B------:R-:W-:Y:S01]  /*0d20*/  IMAD.IADD R4, R5, 0x1, -R4 ;  /* 0x0000000105047824 */ /* 0x000fe200078e0a04 */
[----:B------:R-:W-:Y:S01]  /*0d30*/  ISETP.NE.U32.AND P1, PT, RZ, UR28, PT ;  /* 0x0000001cff007c0c */ /* 0x000fe2000bf25070 */
[----:B------:R-:W-:Y:S01]  /*0d40*/  IMAD.IADD R5, R6, 0x1, -R7 ;  /* 0x0000000106057824 */ /* 0x000fe200078e0a07 */
[----:B------:R-:W-:Y:S01]  /*0d50*/  @P2 IADD3 R13, PT, PT, R13, 0x1, RZ ;  /* 0x000000010d0d2810 */ /* 0x000fe20007ffe0ff */
[----:B------:R-:W-:Y:S01]  /*0d60*/  VIADD R6, R3, 0x3 ;  /* 0x0000000303067836 */ /* 0x000fe20000000000 */
[----:B------:R-:W-:-:S04]  /*0d70*/  IADD3 R9, PT, PT, R2, 0x1, RZ ;  /* 0x0000000102097810 */ /* 0x000fc80007ffe0ff */
[C---:B------:R-:W-:Y:S02]  /*0d80*/  ISETP.GE.AND P2, PT, R6.reuse, UR25, PT ;  /* 0x0000001906007c0c */ /* 0x040fe4000bf46270 */
[----:B------:R-:W-:Y:S01]  /*0d90*/  LOP3.LUT R9, R9, 0x3, RZ, 0xc0, !PT ;  /* 0x0000000309097812 */ /* 0x000fe200078ec0ff */
[----:B------:R-:W-:Y:S01]  /*0da0*/  @P0 VIADD R13, R13, 0x1 ;  /* 0x000000010d0d0836 */ /* 0x000fe20000000000 */
[----:B------:R-:W-:Y:S02]  /*0db0*/  SEL R7, RZ, UR25, !P2 ;  /* 0x00000019ff077c07 */ /* 0x000fe4000d000000 */
[----:B------:R-:W-:Y:S02]  /*0dc0*/  @!P1 LOP3.LUT R13, RZ, UR28, RZ, 0x33, !PT ;  /* 0x0000001cff0d9c12 */ /* 0x000fe4000f8e33ff */
[----:B------:R-:W-:Y:S01]  /*0dd0*/  ISETP.GE.AND P0, PT, R3, UR25, PT ;  /* 0x0000001903007c0c */ /* 0x000fe2000bf06270 */
[----:B------:R-:W-:Y:S01]  /*0de0*/  IMAD.IADD R6, R6, 0x1, -R7 ;  /* 0x0000000106067824 */ /* 0x000fe200078e0a07 */
[----:B------:R-:W-:Y:S01]  /*0df0*/  IADD3 R7, PT, PT, RZ, -UR25, RZ ;  /* 0x80000019ff077c10 */ /* 0x000fe2000fffe0ff */
[----:B------:R-:W-:Y:S01]  /*0e00*/  IMAD.IADD R32, R32, 0x1, R13 ;  /* 0x0000000120207824 */ /* 0x000fe200078e020d */
[----:B------:R-:W-:-:S02]  /*0e10*/  SEL R12, RZ, UR25, !P0 ;  /* 0x00000019ff0c7c07 */ /* 0x000fc4000c000000 */
[----:B------:R-:W-:Y:S02]  /*0e20*/  LEA R7, R7, 0x201f, 0x8 ;  /* 0x0000201f07077811 */ /* 0x000fe400078e40ff */
[----:B------:R-:W-:Y:S02]  /*0e30*/  IADD3 R12, PT, PT, R3, -R12, RZ ;  /* 0x8000000c030c7210 */ /* 0x000fe40007ffe0ff */
[----:B------:R-:W-:-:S07]  /*0e40*/  LOP3.LUT R13, R32, 0x3, RZ, 0xc0, !PT ;  /* 0x00000003200d7812 */ /* 0x000fce00078ec0ff */
.L_x_7940:
[----:B------:R-:W-:Y:S01]  /*0e50*/  ISETP.NE.AND P0, PT, R13, 0x3, PT ;  /* 0x000000030d00780c */ /* 0x000fe20003f05270 */
[----:B------:R-:W-:Y:S01]  /*0e60*/  BSSY.RECONVERGENT B0, `(.L_x_7873) ;  /* 0x0000019000007945 */ /* 0x000fe20003800200 */
[----:B------:R-:W-:Y:S01]  /*0e70*/  ISETP.GE.U32.AND P1, PT, R32, 0x3, PT ;  /* 0x000000032000780c */ /* 0x000fe20003f26070 */
[----:B0-----:R-:W-:Y:S01]  /*0e80*/  IMAD.MOV.U32 R25, RZ, RZ, R33 ;  /* 0x000000ffff197224 */ /* 0x001fe200078e0021 */
[----:B------:R-:W-:-:S09]  /*0e90*/  P2R R22, PR, RZ, 0x1 ;  /* 0x00000001ff167803 */ /* 0x000fd20000000000 */
[----:B-1234-:R-:W-:Y:S05]  /*0ea0*/  @!P0 BRA `(.L_x_7874) ;  /* 0x0000000000508947 */ /* 0x01efea0003800000 */
[----:B------:R-:W0:Y:S01]  /*0eb0*/  LDC.64 R18, c[0x0][0x390] ;  /* 0x0000e400ff127b82 */ /* 0x000e220000000a00 */
[----:B------:R-:W-:-:S04]  /*0ec0*/  IMAD.U32 R20, RZ, RZ, UR10 ;  /* 0x0000000aff147e24 */ /* 0x000fc8000f8e00ff */
[----:B------:R-:W-:-:S04]  /*0ed0*/  IMAD R21, R20, 0x100, R33 ;  /* 0x0000010014157824 */ /* 0x000fc800078e0221 */
[----:B0-----:R-:W-:-:S05]  /*0ee0*/  IMAD.WIDE R18, R21, 0x4, R18 ;  /* 0x0000000415127825 */ /* 0x001fca00078e0212 */
[----:B------:R-:W2:Y:S01]  /*0ef0*/  LDG.E R20, desc[UR14][R18.64] ;  /* 0x0000000e12147981 */ /* 0x000ea2000c1e1900 */
[----:B------:R-:W-:Y:S02]  /*0f00*/  ISETP.NE.AND P0, PT, R13, RZ, PT ;  /* 0x000000ff0d00720c */ /* 0x000fe40003f05270 */
[----:B------:R-:W-:Y:S01]  /*0f10*/  MOV R25, R28 ;  /* 0x0000001c00197202 */ /* 0x000fe20000000f00 */
[----:B--2---:R0:W-:Y:S10]  /*0f20*/  STS [R31], R20 ;  /* 0x000000141f007388 */ /* 0x0041f40000000800 */
[----:B------:R-:W-:Y:S05]  /*0f30*/  @!P0 BRA `(.L_x_7874) ;  /* 0x00000000002c8947 */ /* 0x000fea0003800000 */
[----:B------:R-:W-:Y:S02]  /*0f40*/  ISETP.NE.AND P0, PT, R13, 0x1, PT ;  /* 0x000000010d00780c */ /* 0x000fe40003f05270 */
        /* <DEDUP_REMOVED lines=10> */
.L_x_7874:
[----:B------:R-:W-:Y:S05]  /*0ff0*/  BSYNC.RECONVERGENT B0 ;  /* 0x0000000000007941 */ /* 0x000fea0003800200 */
.L_x_7873:
        /* <DEDUP_REMOVED lines=9> */
.L_x_7877:
        /* <DEDUP_REMOVED lines=16> */
[----:B------:R-:W-:-:S04]  /*1190*/  IADD3 R25, PT, PT, R25, UR26, RZ ;  /* 0x0000001a19197c10 */ /* 0x000fc8000fffe0ff */
[----:B------:R-:W-:Y:S01]  /*11a0*/  ISETP.GE.U32.AND P0, PT, R25, 0x100, PT ;  /* 0x000001001900780c */ /* 0x000fe20003f06070 */
[--C-:B0-----:R-:W-:Y:S02]  /*11b0*/  IMAD R37, R18, 0x8, R27.reuse ;  /* 0x0000000812257824 */ /* 0x101fe400078e021b */
[----:B------:R-:W-:Y:S01]  /*11c0*/  VIADD R26, R26, UR26 ;  /* 0x0000001a1a1a7c36 */ /* 0x000fe20008000000 */
[----:B---3--:R0:W-:Y:S04]  /*11d0*/  STS [R27], R29 ;  /* 0x0000001d1b007388 */ /* 0x0081e80000000800 */
[----:B--2---:R1:W-:Y:S01]  /*11e0*/  STS [R27+UR26], R20 ;  /* 0x000000141b007988 */ /* 0x0043e2000800081a */
[----:B0-----:R-:W-:-:S03]  /*11f0*/  IMAD R29, R18, 0xc, R27 ;  /* 0x0000000c121d7824 */ /* 0x001fc600078e021b */
[----:B----4-:R2:W-:Y:S04]  /*1200*/  STS [R37], R35 ;  /* 0x0000002325007388 */ /* 0x0105e80000000800 */
[----:B-----5:R2:W-:Y:S01]  /*1210*/  STS [R29], R21 ;  /* 0x000000151d007388 */ /* 0x0205e20000000800 */
[----:B-1----:R-:W-:Y:S01]  /*1220*/  IMAD R27, R18, 0x10, R27 ;  /* 0x00000010121b7824 */ /* 0x002fe200078e021b */
[----:B------:R-:W-:Y:S06]  /*1230*/  @!P0 BRA `(.L_x_7877) ;  /* 0xfffffffc00948947 */ /* 0x000fec000383ffff */
.L_x_7876:
[----:B------:R-:W-:Y:S05]  /*1240*/  BSYNC.RECONVERGENT B0 ;  /* 0x0000000000007941 */ /* 0x000fea0003800200 */
.L_x_7875:
[----:B------:R-:W-:Y:S01]  /*1250*/  ISETP.NE.AND P0, PT, R22, RZ, PT ;  /* 0x000000ff1600720c */ /* 0x000fe20003f05270 */
[----:B------:R-:W-:Y:S01]  /*1260*/  BSSY.RECONVERGENT B0, `(.L_x_7878) ;  /* 0x000000c000007945 */ /* 0x000fe20003800200 */
[----:B-1----:R-:W-:-:S11]  /*1270*/  MOV R18, R33 ;  /* 0x0000002100127202 */ /* 0x002fd60000000f00 */
[----:B------:R-:W-:Y:S05]  /*1280*/  @!P0 BRA `(.L_x_7879) ;  /* 0x0000000000248947 */ /* 0x000fea0003800000 */
[----:B------:R1:W-:Y:S01]  /*1290*/  STS [R8], RZ ;  /* 0x000000ff08007388 */ /* 0x0003e20000000800 */
[----:B------:R-:W-:Y:S01]  /*12a0*/  ISETP.NE.AND P0, PT, R13, RZ, PT ;  /* 0x000000ff0d00720c */ /* 0x000fe20003f05270 */
[----:B------:R-:W-:-:S12]  /*12b0*/  IMAD.MOV.U32 R18, RZ, RZ, R28 ;  /* 0x000000ffff127224 */ /* 0x000fd800078e001c */
[----:B-1----:R-:W-:Y:S05]  /*12c0*/  @!P0 BRA `(.L_x_7879) ;  /* 0x0000000000148947 */ /* 0x002fea0003800000 */
[----:B------:R-:W-:Y:S01]  /*12d0*/  ISETP.NE.AND P0, PT, R13, 0x1, PT ;  /* 0x000000010d00780c */ /* 0x000fe20003f05270 */
[----:B------:R1:W-:Y:S01]  /*12e0*/  STS [R8+UR26], RZ ;  /* 0x000000ff08007988 */ /* 0x0003e2000800081a */
[----:B------:R-:W-:-:S11]  /*12f0*/  IMAD.MOV.U32 R18, RZ, RZ, R24 ;  /* 0x000000ffff127224 */ /* 0x000fd600078e0018 */
[----:B------:R1:W-:Y:S01]  /*1300*/  @P0 STS [R34+UR26], RZ ;  /* 0x000000ff22000988 */ /* 0x0003e2000800081a */
[----:B------:R-:W-:-:S07]  /*1310*/  @P0 MOV R18, R30 ;  /* 0x0000001e00120202 */ /* 0x000fce0000000f00 */
.L_x_7879:
[----:B------:R-:W-:Y:S05]  /*1320*/  BSYNC.RECONVERGENT B0 ;  /* 0x0000000000007941 */ /* 0x000fea0003800200 */
.L_x_7878:
[----:B------:R-:W-:Y:S04]  /*1330*/  BSSY.RECONVERGENT B0, `(.L_x_7880) ;  /* 0x0000010000007945 */ /* 0x000fe80003800200 */
[----:B------:R-:W-:Y:S05]  /*1340*/  @!P1 BRA `(.L_x_7881) ;  /* 0x0000000000389947 */ /* 0x000fea0003800000 */
[----:B0-----:R-:W0:Y:S01]  /*1350*/  S2R R20, SR_CgaCtaId ;  /* 0x0000000000147919 */ /* 0x001e220000008800 */
[----:B------:R-:W-:-:S05]  /*1360*/  MOV R19, 0x400 ;  /* 0x0000040000137802 */ /* 0x000fca0000000f00 */
[----:B------:R-:W-:-:S05]  /*1370*/  VIADD R19, R19, 0x480 ;  /* 0x0000048013137836 */ /* 0x000fca0000000000 */
[----:B0-----:R-:W-:-:S07]  /*1380*/  LEA R25, R20, R19, 0x18 ;  /* 0x0000001314197211 */ /* 0x001fce00078ec0ff */
.L_x_7882:
[C---:B---3--:R-:W-:Y:S02]  /*1390*/  IMAD R19, R18.reuse, 0x4, R25 ;  /* 0x0000000412137824 */ /* 0x048fe400078e0219 */
[----:B------:R-:W-:-:S03]  /*13a0*/  VIADD R18, R18, UR26 ;  /* 0x0000001a12127c36 */ /* 0x000fc60008000000 */
[----:B------:R-:W-:Y:S01]  /*13b0*/  IADD3 R20, PT, PT, R19, UR26, RZ ;  /* 0x0000001a13147c10 */ /* 0x000fe2000fffe0ff */
[----:B------:R3:W-:Y:S01]  /*13c0*/  STS [R19], RZ ;  /* 0x000000ff13007388 */ /* 0x0007e20000000800 */
[----:B------:R-:W-:-:S03]  /*13d0*/  ISETP.GE.U32.AND P0, PT, R18, 0x100, PT ;  /* 0x000001001200780c */ /* 0x000fc60003f06070 */
[----:B--2---:R-:W-:Y:S01]  /*13e0*/  VIADD R21, R20, UR26 ;  /* 0x0000001a14157c36 */ /* 0x004fe20008000000 */
[----:B------:R3:W-:Y:S04]  /*13f0*/  STS [R19+UR26], RZ ;  /* 0x000000ff13007988 */ /* 0x0007e8000800081a */
[----:B------:R3:W-:Y:S04]  /*1400*/  STS [R20+UR26], RZ ;  /* 0x000000ff14007988 */ /* 0x0007e8000800081a */
[----:B------:R3:W-:Y:S01]  /*1410*/  STS [R21+UR26], RZ ;  /* 0x000000ff15007988 */ /* 0x0007e2000800081a */
[----:B------:R-:W-:Y:S05]  /*1420*/  @!P0 BRA `(.L_x_7882) ;  /* 0xfffffffc00d88947 */ /* 0x000fea000383ffff */
.L_x_7881:
[----:B------:R-:W-:Y:S05]  /*1430*/  BSYNC.RECONVERGENT B0 ;  /* 0x0000000000007941 */ /* 0x000fea0003800200 */
.L_x_7880:
[----:B------:R-:W-:Y:S01]  /*1440*/  BAR.SYNC.DEFER_BLOCKING 0x0 ;  /* 0x0000000000007b1d */ /* 0x000fe20000010000 */
[----:B------:R-:W-:-:S09]  /*1450*/  UISETP.GE.AND UP0, UPT, UR6, 0x1, UPT ;  /* 0x000000010600788c */ /* 0x000fd2000bf06270 */
[----:B------:R-:W-:Y:S05]  /*1460*/  BRA.U !UP0, `(.L_x_7883) ;  /* 0x00000015087c7547 */ /* 0x000fea000b800000 */
[----:B------:R-:W-:-:S09]  /*1470*/  UISETP.NE.AND UP0, UPT, UR21, 0x1, UPT ;  /* 0x000000011500788c */ /* 0x000fd2000bf05270 */
[----:B------:R-:W-:Y:S05]  /*1480*/  BRA.U UP0, `(.L_x_7884) ;  /* 0x0000000500b87547 */ /* 0x000fea000b800000 */
[----:B--23--:R-:W-:Y:S01]  /*1490*/  HFMA2 R21, -RZ, RZ, 0, 0 ;  /* 0x00000000ff157431 */ /* 0x00cfe200000001ff */
[----:B------:R-:W-:Y:S06]  /*14a0*/  BSSY B1, `(.L_x_7885) ;  /* 0x000006b000017945 */ /* 0x000fec0003800000 */
.L_x_7901:
[----:B--2---:R-:W2:Y:S01]  /*14b0*/  LDC R25, c[0x0][0x3ac] ;  /* 0x0000eb00ff197b82 */ /* 0x004ea20000000800 */
[----:B0-----:R-:W-:Y:S01]  /*14c0*/  IMAD.IADD R20, R2, 0x1, R21 ;  /* 0x0000000102147824 */ /* 0x001fe200078e0215 */
[----:B------:R-:W-:Y:S01]  /*14d0*/  ISETP.GE.AND P0, PT, R0, UR27, PT ;  /* 0x0000001b00007c0c */ /* 0x000fe2000bf06270 */
[----:B------:R-:W-:Y:S01]  /*14e0*/  VIADD R21, R21, UR7 ;  /* 0x0000000715157c36 */ /* 0x000fe20008000000 */
[C---:B--2---:R-:W-:Y:S01]  /*14f0*/  ISETP.GE.AND P2, PT, R25.reuse, 0x1, PT ;  /* 0x000000011900780c */ /* 0x044fe20003f46270 */
        /* <DEDUP_REMOVED lines=12> */
.L_x_7886:
        /* <DEDUP_REMOVED lines=8> */
.L_x_7887:
        /* <DEDUP_REMOVED lines=9> */
.L_x_7888:
        /* <DEDUP_REMOVED lines=8> */
.L_x_7889:
[----:B------:R-:W-:Y:S01]  /*1750*/  BSSY B0, `(.L_x_7890) ;  /* 0x000003e000007945 */ /* 0x000fe20003800000 */
[----:B------:R-:W-:-:S03]  /*1760*/  ISETP.GE.AND P6, PT, R21, UR6, PT ;  /* 0x0000000615007c0c */ /* 0x000fc6000bfc6270 */
[----:B------:R-:W-:Y:S10]  /*1770*/  @P0 BRA `(.L_x_7891) ;  /* 0x0000000000ec0947 */ /* 0x000ff40003800000 */
[----:B------:R-:W-:Y:S02]  /*1780*/  IABS R26, R25 ;  /* 0x00000019001a7213 */ /* 0x000fe40000000000 */
[----:B----4-:R-:W-:Y:S02]  /*1790*/  MOV R18, RZ ;  /* 0x000000ff00127202 */ /* 0x010fe40000000f00 */
        /* <DEDUP_REMOVED lines=26> */
.L_x_7900:
[----:B----4-:R-:W-:Y:S02]  /*1940*/  IMAD R18, R25, 0x14, R26 ;  /* 0x0000001419127824 */ /* 0x010fe400078e021a */
[----:B------:R-:W-:-:S04]  /*1950*/  IMAD.MOV.U32 R35, RZ, RZ, RZ ;  /* 0x000000ffff237224 */ /* 0x000fc800078e00ff */
[----:B------:R-:W4:Y:S01]  /*1960*/  LDS R18, [R18] ;  /* 0x0000000012127984 */ /* 0x000f220000000800 */
[----:B------:R-:W-:Y:S05]  /*1970*/  @!P2 BRA `(.L_x_7892) ;  /* 0x000000000010a947 */ /* 0x000fea0003800000 */
[----:B------:R-:W-:-:S03]  /*1980*/  UMOV UR11, 0xffffffff ;  /* 0xffffffff000b7882 */ /* 0x000fc60000000000 */
[----:B------:R-:W-:Y:S05]  /*1990*/  BRA.DIV UR11, `(.L_x_7893) ;  /* 0x000000160b287947 */ /* 0x000fea000b800000 */
[----:B----4-:R4:W0:Y:S02]  /*19a0*/  SHFL.IDX PT, R29, R18, R12, R7 ;  /* 0x0000000c121d7389 */ /* 0x01082400000e0007 */
.L_x_7943:
[----:B0-----:R-:W-:-:S07]  /*19b0*/  IMAD R35, R15, R29, RZ ;  /* 0x0000001d0f237224 */ /* 0x001fce00078e02ff */
.L_x_7892:
[----:B------:R-:W-:Y:S05]  /*19c0*/  @!P3 BRA `(.L_x_7894) ;  /* 0x000000000010b947 */ /* 0x000fea0003800000 */
[----:B------:R-:W-:-:S03]  /*19d0*/  UMOV UR11, 0xffffffff ;  /* 0xffffffff000b7882 */ /* 0x000fc60000000000 */
[----:B------:R-:W-:Y:S05]  /*19e0*/  BRA.DIV UR11, `(.L_x_7895) ;  /* 0x000000160b347947 */ /* 0x000fea000b800000 */
[----:B----4-:R4:W0:Y:S02]  /*19f0*/  SHFL.IDX PT, R29, R18, R4, R7 ;  /* 0x00000004121d7389 */ /* 0x01082400000e0007 */
.L_x_7946:
[----:B0-2---:R-:W-:-:S07]  /*1a00*/  IMAD R35, R16, R29, R35 ;  /* 0x0000001d10237224 */ /* 0x005fce00078e0223 */
.L_x_7894:
[----:B------:R-:W-:Y:S05]  /*1a10*/  @!P4 BRA `(.L_x_7896) ;  /* 0x000000000010c947 */ /* 0x000fea0003800000 */
[----:B------:R-:W-:-:S03]  /*1a20*/  UMOV UR11, 0xffffffff ;  /* 0xffffffff000b7882 */ /* 0x000fc60000000000 */
[----:B------:R-:W-:Y:S05]  /*1a30*/  BRA.DIV UR11, `(.L_x_7897) ;  /* 0x000000160b407947 */ /* 0x000fea000b800000 */
[----:B----4-:R4:W0:Y:S02]  /*1a40*/  SHFL.IDX PT, R29, R18, R5, R7 ;  /* 0x00000005121d7389 */ /* 0x01082400000e0007 */
.L_x_7949:
[----:B0--3--:R-:W-:-:S07]  /*1a50*/  IMAD R35, R17, R29, R35 ;  /* 0x0000001d11237224 */ /* 0x009fce00078e0223 */
.L_x_7896:
[----:B------:R-:W-:Y:S05]  /*1a60*/  @!P5 BRA `(.L_x_7898) ;  /* 0x000000000010d947 */ /* 0x000fea0003800000 */
[----:B------:R-:W-:-:S03]  /*1a70*/  UMOV UR11, 0xffffffff ;  /* 0xffffffff000b7882 */ /* 0x000fc60000000000 */
[----:B------:R-:W-:Y:S05]  /*1a80*/  BRA.DIV UR11, `(.L_x_7899) ;  /* 0x000000160b4c7947 */ /* 0x000fea000b800000 */
[----:B----4-:R4:W0:Y:S02]  /*1a90*/  SHFL.IDX PT, R29, R18, R6, R7 ;  /* 0x00000006121d7389 */ /* 0x01082400000e0007 */
.L_x_7952:
[----:B0-----:R-:W-:-:S07]  /*1aa0*/  IMAD R35, R14, R29, R35 ;  /* 0x0000001d0e237224 */ /* 0x001fce00078e0223 */
.L_x_7898:
        /* <DEDUP_REMOVED lines=8> */
.L_x_7891:
[----:B------:R-:W-:Y:S05]  /*1b30*/  BSYNC B0 ;  /* 0x0000000000007941 */ /* 0x000fea0003800000 */
.L_x_7890:
[----:B------:R-:W-:Y:S05]  /*1b40*/  @!P6 BRA `(.L_x_7901) ;  /* 0xfffffff80058e947 */ /* 0x000fea000383ffff */
[----:B------:R-:W-:Y:S05]  /*1b50*/  BSYNC B1 ;  /* 0x0000000000017941 */ /* 0x000fea0003800000 */
.L_x_7885:
[----:B------:R-:W-:Y:S05]  /*1b60*/  BRA `(.L_x_7883) ;  /* 0x0000000c00bc7947 */ /* 0x000fea0003800000 */
.L_x_7884:
[----:B------:R-:W4:Y:S02]  /*1b70*/  LDCU UR11, c[0x0][0x3ac] ;  /* 0x00007580ff0b77ac */ /* 0x000f240008000800 */
[----:B----4-:R-:W-:-:S09]  /*1b80*/  UISETP.GT.U32.AND UP0, UPT, UR11, 0x1f, UPT ;  /* 0x0000001f0b00788c */ /* 0x010fd2000bf04070 */
[----:B------:R-:W-:Y:S05]  /*1b90*/  BRA.U UP0, `(.L_x_7902) ;  /* 0x0000000500987547 */ /* 0x000fea000b800000 */
[----:B--23--:R-:W-:-:S07]  /*1ba0*/  HFMA2 R21, -RZ, RZ, 0, 0 ;  /* 0x00000000ff157431 */ /* 0x00cfce00000001ff */
.L_x_7918:
[----:B--2---:R-:W2:Y:S01]  /*1bb0*/  LDC R26, c[0x0][0x3ac] ;  /* 0x0000eb00ff1a7b82 */ /* 0x004ea20000000800 */
[----:B0-----:R-:W-:Y:S01]  /*1bc0*/  IMAD.IADD R20, R2, 0x1, R21 ;  /* 0x0000000102147824 */ /* 0x001fe200078e0215 */
[----:B------:R-:W-:Y:S01]  /*1bd0*/  ISETP.GE.AND P0, PT, R0, UR27, PT ;  /* 0x0000001b00007c0c */ /* 0x000fe2000bf06270 */
[----:B------:R-:W-:Y:S01]  /*1be0*/  VIADD R21, R21, UR7 ;  /* 0x0000000715157c36 */ /* 0x000fe20008000000 */
[----:B--2---:R-:W-:Y:S01]  /*1bf0*/  ISETP.NE.AND P2, PT, R26, RZ, PT ;  /* 0x000000ff1a00720c */ /* 0x004fe20003f45270 */
        /* <DEDUP_REMOVED lines=12> */
.L_x_7903:
        /* <DEDUP_REMOVED lines=8> */
.L_x_7904:
        /* <DEDUP_REMOVED lines=9> */
.L_x_7905:
        /* <DEDUP_REMOVED lines=8> */
.L_x_7906:
[----:B------:R-:W-:Y:S01]  /*1e50*/  BSSY B0, `(.L_x_7907) ;  /* 0x0000038000007945 */ /* 0x000fe20003800000 */
[----:B------:R-:W-:-:S03]  /*1e60*/  ISETP.GE.AND P6, PT, R21, UR6, PT ;  /* 0x0000000615007c0c */ /* 0x000fc6000bfc6270 */
[----:B------:R-:W-:Y:S10]  /*1e70*/  @P0 BRA `(.L_x_7908) ;  /* 0x0000000000d40947 */ /* 0x000ff40003800000 */
[----:B------:R-:W5:Y:S01]  /*1e80*/  I2F.U32.RP R25, R26 ;  /* 0x0000001a00197306 */ /* 0x000f620000209000 */
[----:B----4-:R-:W-:-:S07]  /*1e90*/  MOV R18, RZ ;  /* 0x000000ff00127202 */ /* 0x010fce0000000f00 */
[----:B-----5:R-:W4:Y:S02]  /*1ea0*/  MUFU.RCP R25, R25 ;  /* 0x0000001900197308 */ /* 0x020f240000001000 */
[----:B----4-:R-:W-:-:S06]  /*1eb0*/  VIADD R27, R25, 0xffffffe ;  /* 0x0ffffffe191b7836 */ /* 0x010fcc0000000000 */
[----:B------:R4:W5:Y:S02]  /*1ec0*/  F2I.FTZ.U32.TRUNC.NTZ R19, R27 ;  /* 0x0000001b00137305 */ /* 0x000964000021f000 */
[----:B----4-:R-:W4:Y:S01]  /*1ed0*/  S2R R27, SR_CgaCtaId ;  /* 0x00000000001b7919 */ /* 0x010f220000008800 */
[----:B-----5:R-:W-:-:S04]  /*1ee0*/  IMAD.MOV R29, RZ, RZ, -R19 ;  /* 0x000000ffff1d7224 */ /* 0x020fc800078e0a13 */
[----:B------:R-:W-:-:S04]  /*1ef0*/  IMAD R29, R29, R26, RZ ;  /* 0x0000001a1d1d7224 */ /* 0x000fc800078e02ff */
[----:B------:R-:W-:-:S06]  /*1f00*/  IMAD.HI.U32 R18, R19, R29, R18 ;  /* 0x0000001d13127227 */ /* 0x000fcc00078e0012 */
        /* <DEDUP_REMOVED lines=11> */
[C---:B----4-:R-:W-:Y:S02]  /*1fc0*/  LEA R26, R27.reuse, R18, 0x18 ;  /* 0x000000121b1a7211 */ /* 0x050fe400078ec0ff */
[----:B------:R-:W-:Y:S02]  /*1fd0*/  LEA R27, R27, R25, 0x18 ;  /* 0x000000191b1b7211 */ /* 0x000fe400078ec0ff */
[----:B------:R-:W-:Y:S01]  /*1fe0*/  MOV R25, R0 ;  /* 0x0000000000197202 */ /* 0x000fe20000000f00 */
[----:B------:R-:W-:-:S07]  /*1ff0*/  IMAD R26, R19, 0x4, R26 ;  /* 0x00000004131a7824 */ /* 0x000fce00078e021a */
.L_x_7917:
[----:B----4-:R-:W-:Y:S02]  /*2000*/  IMAD R18, R25, 0x14, R26 ;  /* 0x0000001419127824 */ /* 0x010fe400078e021a */
[----:B------:R-:W-:-:S04]  /*2010*/  IMAD.MOV.U32 R35, RZ, RZ, RZ ;  /* 0x000000ffff237224 */ /* 0x000fc800078e00ff */
[----:B------:R-:W4:Y:S01]  /*2020*/  LDS R18, [R18] ;  /* 0x0000000012127984 */ /* 0x000f220000000800 */
[----:B------:R-:W-:Y:S05]  /*2030*/  @!P2 BRA `(.L_x_7909) ;  /* 0x000000000010a947 */ /* 0x000fea0003800000 */
[----:B------:R-:W-:-:S03]  /*2040*/  UMOV UR11, 0xffffffff ;  /* 0xffffffff000b7882 */ /* 0x000fc60000000000 */
[----:B------:R-:W-:Y:S05]  /*2050*/  BRA.DIV UR11, `(.L_x_7910) ;  /* 0x0000000e0bf87947 */ /* 0x000fea000b800000 */
[----:B----4-:R4:W0:Y:S02]  /*2060*/  SHFL.IDX PT, R29, R18, R12, R7 ;  /* 0x0000000c121d7389 */ /* 0x01082400000e0007 */
.L_x_7955:
[----:B0-----:R-:W-:-:S07]  /*2070*/  IMAD R35, R15, R29, RZ ;  /* 0x0000001d0f237224 */ /* 0x001fce00078e02ff */
.L_x_7909:
[----:B------:R-:W-:Y:S05]  /*2080*/  @!P3 BRA `(.L_x_7911) ;  /* 0x000000000010b947 */ /* 0x000fea0003800000 */
[----:B------:R-:W-:-:S03]  /*2090*/  UMOV UR11, 0xffffffff ;  /* 0xffffffff000b7882 */ /* 0x000fc60000000000 */
[----:B------:R-:W-:Y:S05]  /*20a0*/  BRA.DIV UR11, `(.L_x_7912) ;  /* 0x000000120b047947 */ /* 0x000fea000b800000 */
[----:B----4-:R4:W0:Y:S02]  /*20b0*/  SHFL.IDX PT, R29, R18, R4, R7 ;  /* 0x00000004121d7389 */ /* 0x01082400000e0007 */
.L_x_7958:
[----:B0-2---:R-:W-:-:S07]  /*20c0*/  IMAD R35, R16, R29, R35 ;  /* 0x0000001d10237224 */ /* 0x005fce00078e0223 */
.L_x_7911:
[----:B------:R-:W-:Y:S05]  /*20d0*/  @!P4 BRA `(.L_x_7913) ;  /* 0x000000000010c947 */ /* 0x000fea0003800000 */
[----:B------:R-:W-:-:S03]  /*20e0*/  UMOV UR11, 0xffffffff ;  /* 0xffffffff000b7882 */ /* 0x000fc60000000000 */
[----:B------:R-:W-:Y:S05]  /*20f0*/  BRA.DIV UR11, `(.L_x_7914) ;  /* 0x000000120b107947 */ /* 0x000fea000b800000 */
[----:B----4-:R4:W0:Y:S02]  /*2100*/  SHFL.IDX PT, R29, R18, R5, R7 ;  /* 0x00000005121d7389 */ /* 0x01082400000e0007 */
.L_x_7961:
[----:B0--3--:R-:W-:-:S07]  /*2110*/  IMAD R35, R17, R29, R35 ;  /* 0x0000001d11237224 */ /* 0x009fce00078e0223 */
.L_x_7913:
[----:B------:R-:W-:Y:S05]  /*2120*/  @!P5 BRA `(.L_x_7915) ;  /* 0x000000000010d947 */ /* 0x000fea0003800000 */
[----:B------:R-:W-:-:S03]  /*2130*/  UMOV UR11, 0xffffffff ;  /* 0xffffffff000b7882 */ /* 0x000fc60000000000 */
[----:B------:R-:W-:Y:S05]  /*2140*/  BRA.DIV UR11, `(.L_x_7916) ;  /* 0x000000120b1c7947 */ /* 0x000fea000b800000 */
[----:B----4-:R4:W0:Y:S02]  /*2150*/  SHFL.IDX PT, R29, R18, R6, R7 ;  /* 0x00000006121d7389 */ /* 0x01082400000e0007 */
.L_x_7964:
[----:B0-----:R-:W-:-:S07]  /*2160*/  IMAD R35, R14, R29, R35 ;  /* 0x0000001d0e237224 */ /* 0x001fce00078e0223 */
.L_x_7915:
[C---:B----4-:R-:W-:Y:S01]  /*2170*/  IMAD R18, R25.reuse, UR6, R20 ;  /* 0x0000000619127c24 */ /* 0x050fe2000f8e0214 */
[----:B------:R-:W-:-:S03]  /*2180*/  IADD3 R25, PT, PT, R25, UR8, RZ ;  /* 0x0000000819197c10 */ /* 0x000fc6000fffe0ff */
[----:B------:R-:W-:Y:S01]  /*2190*/  IMAD R18, R18, 0x4, R27 ;  /* 0x0000000412127824 */ /* 0x000fe200078e021b */
[----:B------:R-:W-:-:S04]  /*21a0*/  ISETP.GE.AND P0, PT, R25, UR27, PT ;  /* 0x0000001b19007c0c */ /* 0x000fc8000bf06270 */
[----:B------:R4:W-:Y:S09]  /*21b0*/  STS [R18], R35 ;  /* 0x0000002312007388 */ /* 0x0009f20000000800 */
[----:B------:R-:W-:Y:S05]  /*21c0*/  @!P0 BRA `(.L_x_7917) ;  /* 0xfffffffc008c8947 */ /* 0x000fea000383ffff */
.L_x_7908:
[----:B------:R-:W-:Y:S05]  /*21d0*/  BSYNC B0 ;  /* 0x0000000000007941 */ /* 0x000fea0003800000 */
.L_x_7907:
[----:B------:R-:W-:Y:S05]  /*21e0*/  @!P6 BRA `(.L_x_7918) ;  /* 0xfffffff80070e947 */ /* 0x000fea000383ffff */
[----:B------:R-:W-:Y:S05]  /*21f0*/  BRA `(.L_x_7883) ;  /* 0x0000000800187947 */ /* 0x000fea0003800000 */
.L_x_7902:
[----:B0--3--:R-:W-:-:S07]  /*2200*/  IMAD.MOV.U32 R20, RZ, RZ, RZ ;  /* 0x000000ffff147224 */ /* 0x009fce00078e00ff */
.L_x_7934:
[----:B0-----:R-:W0:Y:S01]  /*2210*/  LDC R26, c[0x0][0x3ac] ;  /* 0x0000eb00ff1a7b82 */ /* 0x001e220000000800 */
[----:B--2---:R-:W-:Y:S01]  /*2220*/  IMAD.IADD R21, R2, 0x1, R20 ;  /* 0x0000000102157824 */ /* 0x004fe200078e0214 */
[----:B------:R-:W-:Y:S02]  /*2230*/  ISETP.GE.AND P0, PT, R0, UR27, PT ;  /* 0x0000001b00007c0c */ /* 0x000fe4000bf06270 */
[----:B------:R-:W-:Y:S02]  /*2240*/  IADD3 R20, PT, PT, R20, UR7, RZ ;  /* 0x0000000714147c10 */ /* 0x000fe4000fffe0ff */
[C---:B0-----:R-:W-:Y:S01]  /*2250*/  ISETP.GE.AND P4, PT, R26.reuse, 0x1, PT ;  /* 0x000000011a00780c */ /* 0x041fe20003f86270 */
        /* <DEDUP_REMOVED lines=12> */
.L_x_7919:
        /* <DEDUP_REMOVED lines=8> */
.L_x_7920:
        /* <DEDUP_REMOVED lines=9> */
.L_x_7921:
        /* <DEDUP_REMOVED lines=9> */
.L_x_7922:
        /* <DEDUP_REMOVED lines=27> */
.L_x_7933:
[----:B------:R-:W-:Y:S02]  /*2670*/  IMAD R18, R25, 0x14, R26 ;  /* 0x0000001419127824 */ /* 0x000fe400078e021a */
[----:B------:R-:W-:-:S04]  /*2680*/  IMAD.MOV.U32 R27, RZ, RZ, RZ ;  /* 0x000000ffff1b7224 */ /* 0x000fc800078e00ff */
[----:B------:R-:W1:Y:S01]  /*2690*/  LDS R18, [R18] ;  /* 0x0000000012127984 */ /* 0x000e620000000800 */
[----:B------:R-:W-:Y:S05]  /*26a0*/  @!P4 BRA `(.L_x_7924) ;  /* 0x000000000010c947 */ /* 0x000fea0003800000 */
[----:B------:R-:W-:-:S03]  /*26b0*/  UMOV UR11, 0xffffffff ;  /* 0xffffffff000b7882 */ /* 0x000fc60000000000 */
[----:B------:R-:W-:Y:S05]  /*26c0*/  BRA.DIV UR11, `(.L_x_7925) ;  /* 0x0000000a0bdc7947 */ /* 0x000fea000b800000 */
[----:B-1----:R1:W4:Y:S02]  /*26d0*/  SHFL.IDX PT, R27, R18, R12, R7 ;  /* 0x0000000c121b7389 */ /* 0x00232400000e0007 */
.L_x_7966:
[----:B0---4-:R-:W-:-:S07]  /*26e0*/  IMAD R27, R15, R27, RZ ;  /* 0x0000001b0f1b7224 */ /* 0x011fce00078e02ff */
.L_x_7924:
[----:B------:R-:W-:Y:S05]  /*26f0*/  @!P3 BRA `(.L_x_7926) ;  /* 0x000000000010b947 */ /* 0x000fea0003800000 */
[----:B------:R-:W-:-:S03]  /*2700*/  UMOV UR11, 0xffffffff ;  /* 0xffffffff000b7882 */ /* 0x000fc60000000000 */
[----:B------:R-:W-:Y:S05]  /*2710*/  BRA.DIV UR11, `(.L_x_7927) ;  /* 0x0000000a0be47947 */ /* 0x000fea000b800000 */
[----:B-1----:R1:W4:Y:S02]  /*2720*/  SHFL.IDX PT, R29, R18, R4, R7 ;  /* 0x00000004121d7389 */ /* 0x00232400000e0007 */
.L_x_7969:
[----:B--2-4-:R-:W-:-:S07]  /*2730*/  IMAD R27, R16, R29, R27 ;  /* 0x0000001d101b7224 */ /* 0x014fce00078e021b */
.L_x_7926:
[----:B------:R-:W-:Y:S05]  /*2740*/  @!P2 BRA `(.L_x_7928) ;  /* 0x000000000010a947 */ /* 0x000fea0003800000 */
[----:B------:R-:W-:-:S03]  /*2750*/  UMOV UR11, 0xffffffff ;  /* 0xffffffff000b7882 */ /* 0x000fc60000000000 */
[----:B------:R-:W-:Y:S05]  /*2760*/  BRA.DIV UR11, `(.L_x_7929) ;  /* 0x0000000a0bf07947 */ /* 0x000fea000b800000 */
[----:B-1----:R1:W4:Y:S02]  /*2770*/  SHFL.IDX PT, R29, R18, R5, R7 ;  /* 0x00000005121d7389 */ /* 0x00232400000e0007 */
.L_x_7972:
[----:B---34-:R-:W-:-:S07]  /*2780*/  IMAD R27, R17, R29, R27 ;  /* 0x0000001d111b7224 */ /* 0x018fce00078e021b */
.L_x_7928:
[----:B------:R-:W4:Y:S02]  /*2790*/  LDCU UR11, c[0x0][0x3ac] ;  /* 0x00007580ff0b77ac */ /* 0x000f240008000800 */
[----:B----4-:R-:W-:-:S09]  /*27a0*/  UISETP.GE.AND UP0, UPT, UR11, 0x4, UPT ;  /* 0x000000040b00788c */ /* 0x010fd2000bf06270 */
[----:B------:R-:W-:Y:S05]  /*27b0*/  BRA.U !UP0, `(.L_x_7930) ;  /* 0x0000000108107547 */ /* 0x000fea000b800000 */
[----:B------:R-:W-:-:S03]  /*27c0*/  UMOV UR11, 0xffffffff ;  /* 0xffffffff000b7882 */ /* 0x000fc60000000000 */
[----:B------:R-:W-:Y:S05]  /*27d0*/  BRA.DIV UR11, `(.L_x_7931) ;  /* 0x0000000a0bf47947 */ /* 0x000fea000b800000 */
[----:B-1----:R1:W4:Y:S02]  /*27e0*/  SHFL.IDX PT, R29, R18, R6, R7 ;  /* 0x00000006121d7389 */ /* 0x00232400000e0007 */
.L_x_7975:
[----:B0---4-:R-:W-:-:S07]  /*27f0*/  IMAD R27, R14, R29, R27 ;  /* 0x0000001d0e1b7224 */ /* 0x011fce00078e021b */
.L_x_7930:
[----:B-1----:R-:W-:-:S07]  /*2800*/  IMAD.U32 R18, RZ, RZ, UR20 ;  /* 0x00000014ff127e24 */ /* 0x002fce000f8e00ff */
.L_x_7932:
[----:B------:R-:W-:Y:S01]  /*2810*/  MOV R29, UR9 ;  /* 0x00000009001d7c02 */ /* 0x000fe20008000f00 */
[----:B------:R-:W-:Y:S05]  /*2820*/  WARPSYNC.ALL ;  /* 0x0000000000007948 */ /* 0x000fea0003800000 */
[----:B------:R-:W-:Y:S02]  /*2830*/  SHF.R.U32.HI R19, RZ, 0x1, R18 ;  /* 0x00000001ff137819 */ /* 0x000fe40000011612 */
[----:B------:R-:W-:-:S03]  /*2840*/  ISETP.GT.U32.AND P0, PT, R18, 0x3, PT ;  /* 0x000000031200780c */ /* 0x000fc60003f04070 */
[----:B------:R-:W1:Y:S01]  /*2850*/  SHFL.DOWN PT, R29, R27, R19, R29 ;  /* 0x080000131b1d7389 */ /* 0x000e6200000e001d */
[----:B------:R-:W-:Y:S02]  /*2860*/  IMAD.MOV.U32 R18, RZ, RZ, R19 ;  /* 0x000000ffff127224 */ /* 0x000fe400078e0013 */
[----:B-1----:R-:W-:-:S07]  /*2870*/  IMAD.IADD R27, R29, 0x1, R27 ;  /* 0x000000011d1b7824 */ /* 0x002fce00078e021b */
[----:B------:R-:W-:Y:S05]  /*2880*/  @P0 BRA `(.L_x_7932) ;  /* 0xfffffffc00e00947 */ /* 0x000fea000383ffff */
[----:B------:R-:W1:Y:S01]  /*2890*/  I2F.U32.RP R29, UR21 ;  /* 0x00000015001d7d06 */ /* 0x000e620008209000 */
[----:B------:R-:W-:-:S07]  /*28a0*/  IMAD.MOV.U32 R18, RZ, RZ, RZ ;  /* 0x000000ffff127224 */ /* 0x000fce00078e00ff */
[----:B-1----:R-:W1:Y:S02]  /*28b0*/  MUFU.RCP R29, R29 ;  /* 0x0000001d001d7308 */ /* 0x002e640000001000 */
[----:B-1----:R-:W-:-:S06]  /*28c0*/  IADD3 R19, PT, PT, R29, 0xffffffe, RZ ;  /* 0x0ffffffe1d137810 */ /* 0x002fcc0007ffe0ff */
[----:B------:R-:W1:Y:S02]  /*28d0*/  F2I.FTZ.U32.TRUNC.NTZ R19, R19 ;  /* 0x0000001300137305 */ /* 0x000e64000021f000 */
        /* <DEDUP_REMOVED lines=13> */
[----:B------:R-:W1:Y:S01]  /*29b0*/  @!P0 S2R R19, SR_CgaCtaId ;  /* 0x0000000000138919 */ /* 0x000e620000008800 */
[----:B------:R-:W-:-:S04]  /*29c0*/  @!P0 MOV R18, 0x400 ;  /* 0x0000040000128802 */ /* 0x000fc80000000f00 */
[----:B------:R-:W-:-:S04]  /*29d0*/  @!P0 IADD3 R18, PT, PT, R18, 0x480, RZ ;  /* 0x0000048012128810 */ /* 0x000fc80007ffe0ff */
[----:B-1----:R-:W-:Y:S01]  /*29e0*/  @!P0 LEA R19, R19, R18, 0x18 ;  /* 0x0000001213138211 */ /* 0x002fe200078ec0ff */
[C---:B------:R-:W-:Y:S02]  /*29f0*/  @!P0 IMAD R18, R25.reuse, UR6, R21 ;  /* 0x0000000619128c24 */ /* 0x040fe4000f8e0215 */
[----:B------:R-:W-:Y:S02]  /*2a00*/  VIADD R25, R25, UR8 ;  /* 0x0000000819197c36 */ /* 0x000fe40008000000 */
[----:B------:R-:W-:-:S05]  /*2a10*/  @!P0 IMAD R18, R18, 0x4, R19 ;  /* 0x0000000412128824 */ /* 0x000fca00078e0213 */
[----:B------:R1:W-:Y:S01]  /*2a20*/  @!P0 STS [R18], R27 ;  /* 0x0000001b12008388 */ /* 0x0003e20000000800 */
[----:B------:R-:W-:-:S13]  /*2a30*/  ISETP.GE.AND P0, PT, R25, UR27, PT ;  /* 0x0000001b19007c0c */ /* 0x000fda000bf06270 */
[----:B-1----:R-:W-:Y:S05]  /*2a40*/  @!P0 BRA `(.L_x_7933) ;  /* 0xfffffffc00088947 */ /* 0x002fea000383ffff */
.L_x_7923:
[----:B------:R-:W-:Y:S05]  /*2a50*/  @!P5 BRA `(.L_x_7934) ;  /* 0xfffffff400ecd947 */ /* 0x000fea000383ffff */
.L_x_7883:
[----:B------:R-:W-:Y:S01]  /*2a60*/  ISETP.NE.AND P0, PT, R22, RZ, PT ;  /* 0x000000ff1600720c */ /* 0x000fe20003f05270 */
[----:B------:R-:W-:Y:S05]  /*2a70*/  WARPSYNC.ALL ;  /* 0x0000000000007948 */ /* 0x000fea0003800000 */
[----:B------:R-:W-:Y:S01]  /*2a80*/  BAR.SYNC.DEFER_BLOCKING 0x0 ;  /* 0x0000000000007b1d */ /* 0x000fe20000010000 */
[----:B0--3--:R-:W-:-:S05]  /*2a90*/  MOV R20, R33 ;  /* 0x0000002100147202 */ /* 0x009fca0000000f00 */
[----:B------:R-:W-:Y:S04]  /*2aa0*/  BSSY.RECONVERGENT B0, `(.L_x_7935) ;  /* 0x0000016000007945 */ /* 0x000fe80003800200 */
[----:B------:R-:W-:Y:S05]  /*2ab0*/  @!P0 BRA `(.L_x_7936) ;  /* 0x0000000000508947 */ /* 0x000fea0003800000 */
[----:B------:R-:W0:Y:S01]  /*2ac0*/  LDS R25, [R8] ;  /* 0x0000000008197984 */ /* 0x000e220000000800 */
[----:B----4-:R-:W3:Y:S01]  /*2ad0*/  LDC.64 R18, c[0x0][0x3a0] ;  /* 0x0000e800ff127b82 */ /* 0x010ee20000000a00 */
[----:B------:R-:W-:Y:S01]  /*2ae0*/  USHF.L.U32 UR11, UR10, 0x8, URZ ;  /* 0x000000080a0b7899 */ /* 0x000fe200080006ff */
[----:B------:R-:W-:Y:S01]  /*2af0*/  ISETP.NE.AND P0, PT, R13, RZ, PT ;  /* 0x000000ff0d00720c */ /* 0x000fe20003f05270 */
[----:B------:R-:W-:-:S04]  /*2b00*/  IMAD.MOV.U32 R20, RZ, RZ, R28 ;  /* 0x000000ffff147224 */ /* 0x000fc800078e001c */
[----:B--2---:R-:W-:-:S05]  /*2b10*/  LOP3.LUT R21, R33, UR11, RZ, 0xfc, !PT ;  /* 0x0000000b21157c12 */ /* 0x004fca000f8efcff */
[----:B---3--:R-:W-:-:S05]  /*2b20*/  IMAD.WIDE R18, R21, 0x4, R18 ;  /* 0x0000000415127825 */ /* 0x008fca00078e0212 */
[----:B0-----:R0:W-:Y:S01]  /*2b30*/  STG.E desc[UR14][R18.64], R25 ;  /* 0x0000001912007986 */ /* 0x0011e2000c10190e */
[----:B------:R-:W-:Y:S05]  /*2b40*/  @!P0 BRA `(.L_x_7936) ;  /* 0x00000000002c8947 */ /* 0x000fea0003800000 */
[----:B------:R-:W-:Y:S01]  /*2b50*/  ISETP.NE.AND P2, PT, R13, 0x1, PT ;  /* 0x000000010d00780c */ /* 0x000fe20003f45270 */
[----:B0-----:R-:W0:Y:S01]  /*2b60*/  LDS R25, [R8+UR26] ;  /* 0x0000001a08197984 */ /* 0x001e220008000800 */
[----:B------:R-:W-:-:S05]  /*2b70*/  IADD3 R18, P0, PT, R18, UR26, RZ ;  /* 0x0000001a12127c10 */ /* 0x000fca000ff1e0ff */
[----:B------:R-:W-:-:S06]  /*2b80*/  IMAD.X R19, RZ, RZ, R19, P0 ;  /* 0x000000ffff137224 */ /* 0x000fcc00000e0613 */
[----:B------:R-:W2:Y:S01]  /*2b90*/  @P2 LDS R27, [R34+UR26] ;  /* 0x0000001a221b2984 */ /* 0x000ea20008000800 */
[----:B------:R-:W-:-:S04]  /*2ba0*/  @P2 IADD3 R20, P0, PT, R18, UR26, RZ ;  /* 0x0000001a12142c10 */ /* 0x000fc8000ff1e0ff */
[----:B------:R-:W-:Y:S01]  /*2bb0*/  @P2 IADD3.X R21, PT, PT, RZ, R19, RZ, P0, !PT ;  /* 0x00000013ff152210 */ /* 0x000fe200007fe4ff */
[----:B0-----:R-:W-:Y:S04]  /*2bc0*/  STG.E desc[UR14][R18.64], R25 ;  /* 0x0000001912007986 */ /* 0x001fe8000c10190e */
[----:B--2---:R0:W-:Y:S02]  /*2bd0*/  @P2 STG.E desc[UR14][R20.64], R27 ;  /* 0x0000001b14002986 */ /* 0x0041e4000c10190e */
[----:B0-----:R-:W-:Y:S02]  /*2be0*/  IMAD.MOV.U32 R20, RZ, RZ, R24 ;  /* 0x000000ffff147224 */ /* 0x001fe400078e0018 */
[----:B------:R-:W-:-:S07]  /*2bf0*/  @P2 IMAD.MOV.U32 R20, RZ, RZ, R30 ;  /* 0x000000ffff142224 */ /* 0x000fce00078e001e */
.L_x_7936:
[----:B------:R-:W-:Y:S05]  /*2c00*/  BSYNC.RECONVERGENT B0 ;  /* 0x0000000000007941 */ /* 0x000fea0003800200 */
.L_x_7935:
[----:B------:R-:W-:Y:S04]  /*2c10*/  BSSY.RECONVERGENT B0, `(.L_x_7937) ;  /* 0x000001e000007945 */ /* 0x000fe80003800200 */
[----:B------:R-:W-:Y:S05]  /*2c20*/  @!P1 BRA `(.L_x_7938) ;  /* 0x0000000000709947 */ /* 0x000fea0003800000 */
[----:B--2---:R-:W2:Y:S01]  /*2c30*/  S2R R21, SR_CgaCtaId ;  /* 0x0000000000157919 */ /* 0x004ea20000008800 */
[----:B0---4-:R-:W-:-:S04]  /*2c40*/  MOV R18, 0x400 ;  /* 0x0000040000127802 */ /* 0x011fc80000000f00 */
[----:B------:R-:W-:-:S04]  /*2c50*/  IADD3 R18, PT, PT, R18, 0x480, RZ ;  /* 0x0000048012127810 */ /* 0x000fc80007ffe0ff */
[----:B--2---:R-:W-:-:S07]  /*2c60*/  LEA R21, R21, R18, 0x18 ;  /* 0x0000001215157211 */ /* 0x004fce00078ec0ff */
.L_x_7939:
[----:B------:R-:W-:Y:S01]  /*2c70*/  IMAD R22, R20, 0x4, R21 ;  /* 0x0000000414167824 */ /* 0x000fe200078e0215 */
[----:B---3--:R-:W0:Y:S01]  /*2c80*/  LDC.64 R18, c[0x0][0x3a0] ;  /* 0x0000e800ff127b82 */ /* 0x008e220000000a00 */
[----:B------:R-:W-:Y:S02]  /*2c90*/  IMAD.U32 R27, RZ, RZ, UR10 ;  /* 0x0000000aff1b7e24 */ /* 0x000fe4000f8e00ff */
[----:B------:R-:W-:Y:S01]  /*2ca0*/  VIADD R26, R22, UR26 ;  /* 0x0000001a161a7c36 */ /* 0x000fe20008000000 */
[----:B------:R-:W2:Y:S02]  /*2cb0*/  LDS R29, [R22] ;  /* 0x00000000161d7984 */ /* 0x000ea40000000800 */
[----:B------:R-:W-:Y:S02]  /*2cc0*/  LEA R27, R27, R20, 0x8 ;  /* 0x000000141b1b7211 */ /* 0x000fe400078e40ff */
[----:B------:R3:W4:Y:S01]  /*2cd0*/  LDS R25, [R22+UR26] ;  /* 0x0000001a16197984 */ /* 0x0007220008000800 */
[----:B------:R-:W-:-:S02]  /*2ce0*/  IADD3 R20, PT, PT, R20, UR26, RZ ;  /* 0x0000001a14147c10 */ /* 0x000fc4000fffe0ff */
[----:B---3--:R-:W-:-:S05]  /*2cf0*/  IADD3 R22, PT, PT, R26, UR26, RZ ;  /* 0x0000001a1a167c10 */ /* 0x008fca000fffe0ff */
        /* <DEDUP_REMOVED lines=10> */
[----:B0-----:R-:W-:-:S05]  /*2da0*/  IADD3 R18, P0, PT, R18, UR26, RZ ;  /* 0x0000001a12127c10 */ /* 0x001fca000ff1e0ff */
[----:B------:R-:W-:Y:S01]  /*2db0*/  IMAD.X R19, RZ, RZ, R19, P0 ;  /* 0x000000ffff137224 */ /* 0x000fe200000e0613 */
[----:B------:R-:W-:-:S04]  /*2dc0*/  ISETP.GE.U32.AND P0, PT, R20, 0x100, PT ;  /* 0x000001001400780c */ /* 0x000fc80003f06070 */
[----:B------:R3:W-:Y:S09]  /*2dd0*/  STG.E desc[UR14][R18.64], R35 ;  /* 0x0000002312007986 */ /* 0x0007f2000c10190e */
[----:B------:R-:W-:Y:S05]  /*2de0*/  @!P0 BRA `(.L_x_7939) ;  /* 0xfffffffc00a08947 */ /* 0x000fea000383ffff */
.L_x_7938:
[----:B------:R-:W-:Y:S05]  /*2df0*/  BSYNC.RECONVERGENT B0 ;  /* 0x0000000000007941 */ /* 0x000fea0003800200 */
.L_x_7937:
[----:B------:R-:W-:-:S04]  /*2e00*/  UIADD3 UR10, UPT, UPT, UR22, UR10, URZ ;  /* 0x0000000a160a7290 */ /* 0x000fc8000fffe0ff */
[----:B------:R-:W-:-:S09]  /*2e10*/  UISETP.GE.U32.AND UP0, UPT, UR10, UR23, UPT ;  /* 0x000000170a00728c */ /* 0x000fd2000bf06070 */
[----:B------:R-:W-:Y:S05]  /*2e20*/  BRA.U !UP0, `(.L_x_7940) ;  /* 0xffffffe108087547 */ /* 0x000fea000b83ffff */
[----:B------:R-:W-:Y:S05]  /*2e30*/  EXIT ;  /* 0x000000000000794d */ /* 0x000fea0003800000 */
.L_x_7893:
[----:B------:R-:W-:Y:S01]  /*2e40*/  BSSY B2, `(.L_x_7941) ;  /* 0x0000006000027945 */ /* 0x000fe20003800000 */
[----:B------:R-:W-:Y:S02]  /*2e50*/  IMAD.MOV.U32 R19, RZ, RZ, R12 ;  /* 0x000000ffff137224 */ /* 0x000fe400078e000c */
[----:B------:R-:W-:-:S07]  /*2e60*/  IMAD.MOV.U32 R29, RZ, RZ, -0x1 ;  /* 0xffffffffff1d7424 */ /* 0x000fce00078e00ff */
[----:B01234-:R-:W-:Y:S05]  /*2e70*/  WARPSYNC.COLLECTIVE R29, `(.L_x_7942) ;  /* 0x000000001d087348 */ /* 0x01ffea0003c00000 */
[----:B----4-:R4:W0:Y:S02]  /*2e80*/  SHFL.IDX P0, R29, R18, R19, R7 ;  /* 0x00000013121d7389 */ /* 0x0108240000000007 */
[----:B01234-:R-:W-:Y:S05]  /*2e90*/  ENDCOLLECTIVE ;  /* 0x000000000000791b */ /* 0x01ffea0003800000 */
.L_x_7942:
[----:B------:R-:W-:Y:S05]  /*2ea0*/  BSYNC B2 ;  /* 0x0000000000027941 */ /* 0x000fea0003800000 */
.L_x_7941:
[----:B------:R-:W-:Y:S05]  /*2eb0*/  BRA `(.L_x_7943) ;  /* 0xffffffe800bc7947 */ /* 0x000fea000383ffff */
.L_x_7895:
[----:B------:R-:W-:Y:S01]  /*2ec0*/  BSSY B2, `(.L_x_7944) ;  /* 0x0000006000027945 */ /* 0x000fe20003800000 */
[----:B------:R-:W-:Y:S01]  /*2ed0*/  MOV R19, R4 ;  /* 0x0000000400137202 */ /* 0x000fe20000000f00 */
[----:B------:R-:W-:-:S07]  /*2ee0*/  IMAD.MOV.U32 R29, RZ, RZ, -0x1 ;  /* 0xffffffffff1d7424 */ /* 0x000fce00078e00ff */
[----:B01234-:R-:W-:Y:S05]  /*2ef0*/  WARPSYNC.COLLECTIVE R29, `(.L_x_7945) ;  /* 0x000000001d087348 */ /* 0x01ffea0003c00000 */
[----:B----4-:R4:W0:Y:S02]  /*2f00*/  SHFL.IDX P0, R29, R18, R19, R7 ;  /* 0x00000013121d7389 */ /* 0x0108240000000007 */
[----:B01234-:R-:W-:Y:S05]  /*2f10*/  ENDCOLLECTIVE ;  /* 0x000000000000791b */ /* 0x01ffea0003800000 */
.L_x_7945:
[----:B------:R-:W-:Y:S05]  /*2f20*/  BSYNC B2 ;  /* 0x0000000000027941 */ /* 0x000fea0003800000 */
.L_x_7944:
[----:B------:R-:W-:Y:S05]  /*2f30*/  BRA `(.L_x_7946) ;  /* 0xffffffe800b07947 */ /* 0x000fea000383ffff */
.L_x_7897:
[----:B------:R-:W-:Y:S01]  /*2f40*/  BSSY B2, `(.L_x_7947) ;  /* 0x0000006000027945 */ /* 0x000fe20003800000 */
[----:B------:R-:W-:Y:S01]  /*2f50*/  IMAD.MOV.U32 R19, RZ, RZ, R5 ;  /* 0x000000ffff137224 */ /* 0x000fe200078e0005 */
[----:B------:R-:W-:-:S07]  /*2f60*/  MOV R29, 0xffffffff ;  /* 0xffffffff001d7802 */ /* 0x000fce0000000f00 */
[----:B01234-:R-:W-:Y:S05]  /*2f70*/  WARPSYNC.COLLECTIVE R29, `(.L_x_7948) ;  /* 0x000000001d087348 */ /* 0x01ffea0003c00000 */
[----:B----4-:R4:W0:Y:S02]  /*2f80*/  SHFL.IDX P0, R29, R18, R19, R7 ;  /* 0x00000013121d7389 */ /* 0x0108240000000007 */
[----:B01234-:R-:W-:Y:S05]  /*2f90*/  ENDCOLLECTIVE ;  /* 0x000000000000791b */ /* 0x01ffea0003800000 */
.L_x_7948:
[----:B------:R-:W-:Y:S05]  /*2fa0*/  BSYNC B2 ;  /* 0x0000000000027941 */ /* 0x000fea0003800000 */
.L_x_7947:
[----:B------:R-:W-:Y:S05]  /*2fb0*/  BRA `(.L_x_7949) ;  /* 0xffffffe800a47947 */ /* 0x000fea000383ffff */
.L_x_7899:
[----:B------:R-:W-:Y:S01]  /*2fc0*/  BSSY B2, `(.L_x_7950) ;  /* 0x0000006000027945 */ /* 0x000fe20003800000 */
[----:B------:R-:W-:Y:S02]  /*2fd0*/  IMAD.MOV.U32 R19, RZ, RZ, R6 ;  /* 0x000000ffff137224 */ /* 0x000fe400078e0006 */
[----:B------:R-:W-:-:S07]  /*2fe0*/  IMAD.MOV.U32 R29, RZ, RZ, -0x1 ;  /* 0xffffffffff1d7424 */ /* 0x000fce00078e00ff */
[----:B01234-:R-:W-:Y:S05]  /*2ff0*/  WARPSYNC.COLLECTIVE R29, `(.L_x_7951) ;  /* 0x000000001d087348 */ /* 0x01ffea0003c00000 */
[----:B----4-:R4:W0:Y:S02]  /*3000*/  SHFL.IDX P0, R29, R18, R19, R7 ;  /* 0x00000013121d7389 */ /* 0x0108240000000007 */
[----:B01234-:R-:W-:Y:S05]  /*3010*/  ENDCOLLECTIVE ;  /* 0x000000000000791b */ /* 0x01ffea0003800000 */
.L_x_7951:
[----:B------:R-:W-:Y:S05]  /*3020*/  BSYNC B2 ;  /* 0x0000000000027941 */ /* 0x000fea0003800000 */
.L_x_7950:
[----:B------:R-:W-:Y:S05]  /*3030*/  BRA `(.L_x_7952) ;  /* 0xffffffe800987947 */ /* 0x000fea000383ffff */
.L_x_7910:
[----:B------:R-:W-:Y:S01]  /*3040*/  BSSY B1, `(.L_x_7953) ;  /* 0x0000006000017945 */ /* 0x000fe20003800000 */
[----:B------:R-:W-:Y:S01]  /*3050*/  MOV R19, R12 ;  /* 0x0000000c00137202 */ /* 0x000fe20000000f00 */
[----:B------:R-:W-:-:S07]  /*3060*/  IMAD.MOV.U32 R29, RZ, RZ, -0x1 ;  /* 0xffffffffff1d7424 */ /* 0x000fce00078e00ff */
[----:B01234-:R-:W-:Y:S05]  /*3070*/  WARPSYNC.COLLECTIVE R29, `(.L_x_7954) ;  /* 0x000000001d087348 */ /* 0x01ffea0003c00000 */
[----:B----4-:R4:W0:Y:S02]  /*3080*/  SHFL.IDX P0, R29, R18, R19, R7 ;  /* 0x00000013121d7389 */ /* 0x0108240000000007 */
[----:B01234-:R-:W-:Y:S05]  /*3090*/  ENDCOLLECTIVE ;  /* 0x000000000000791b */ /* 0x01ffea0003800000 */
.L_x_7954:
[----:B------:R-:W-:Y:S05]  /*30a0*/  BSYNC B1 ;  /* 0x0000000000017941 */ /* 0x000fea0003800000 */
.L_x_7953:
[----:B------:R-:W-:Y:S05]  /*30b0*/  BRA `(.L_x_7955) ;  /* 0xffffffec00ec7947 */ /* 0x000fea000383ffff */
.L_x_7912:
[----:B------:R-:W-:Y:S01]  /*30c0*/  BSSY B1, `(.L_x_7956) ;  /* 0x0000006000017945 */ /* 0x000fe20003800000 */
[----:B------:R-:W-:Y:S01]  /*30d0*/  IMAD.MOV.U32 R19, RZ, RZ, R4 ;  /* 0x000000ffff137224 */ /* 0x000fe200078e0004 */
[----:B------:R-:W-:-:S07]  /*30e0*/  MOV R29, 0xffffffff ;  /* 0xffffffff001d7802 */ /* 0x000fce0000000f00 */
[----:B01234-:R-:W-:Y:S05]  /*30f0*/  WARPSYNC.COLLECTIVE R29, `(.L_x_7957) ;  /* 0x000000001d087348 */ /* 0x01ffea0003c00000 */
[----:B----4-:R4:W0:Y:S02]  /*3100*/  SHFL.IDX P0, R29, R18, R19, R7 ;  /* 0x00000013121d7389 */ /* 0x0108240000000007 */
[----:B01234-:R-:W-:Y:S05]  /*3110*/  ENDCOLLECTIVE ;  /* 0x000000000000791b */ /* 0x01ffea0003800000 */
.L_x_7957:
[----:B------:R-:W-:Y:S05]  /*3120*/  BSYNC B1 ;  /* 0x0000000000017941 */ /* 0x000fea0003800000 */
.L_x_7956:
[----:B------:R-:W-:Y:S05]  /*3130*/  BRA `(.L_x_7958) ;  /* 0xffffffec00e07947 */ /* 0x000fea000383ffff */
.L_x_7914:
[----:B------:R-:W-:Y:S01]  /*3140*/  BSSY B1, `(.L_x_7959) ;  /* 0x0000006000017945 */ /* 0x000fe20003800000 */
[----:B------:R-:W-:Y:S02]  /*3150*/  IMAD.MOV.U32 R19, RZ, RZ, R5 ;  /* 0x000000ffff137224 */ /* 0x000fe400078e0005 */
[----:B------:R-:W-:-:S07]  /*3160*/  IMAD.MOV.U32 R29, RZ, RZ, -0x1 ;  /* 0xffffffffff1d7424 */ /* 0x000fce00078e00ff */
[----:B01234-:R-:W-:Y:S05]  /*3170*/  WARPSYNC.COLLECTIVE R29, `(.L_x_7960) ;  /* 0x000000001d087348 */ /* 0x01ffea0003c00000 */
[----:B----4-:R4:W0:Y:S02]  /*3180*/  SHFL.IDX P0, R29, R18, R19, R7 ;  /* 0x00000013121d7389 */ /* 0x0108240000000007 */
[----:B01234-:R-:W-:Y:S05]  /*3190*/  ENDCOLLECTIVE ;  /* 0x000000000000791b */ /* 0x01ffea0003800000 */
.L_x_7960:
[----:B------:R-:W-:Y:S05]  /*31a0*/  BSYNC B1 ;  /* 0x0000000000017941 */ /* 0x000fea0003800000 */
.L_x_7959:
[----:B------:R-:W-:Y:S05]  /*31b0*/  BRA `(.L_x_7961) ;  /* 0xffffffec00d47947 */ /* 0x000fea000383ffff */
.L_x_7916:
[----:B------:R-:W-:Y:S01]  /*31c0*/  BSSY B1, `(.L_x_7962) ;  /* 0x0000006000017945 */ /* 0x000fe20003800000 */
[----:B------:R-:W-:Y:S01]  /*31d0*/  MOV R19, R6 ;  /* 0x0000000600137202 */ /* 0x000fe20000000f00 */
[----:B------:R-:W-:-:S07]  /*31e0*/  IMAD.MOV.U32 R29, RZ, RZ, -0x1 ;  /* 0xffffffffff1d7424 */ /* 0x000fce00078e00ff */
[----:B01234-:R-:W-:Y:S05]  /*31f0*/  WARPSYNC.COLLECTIVE R29, `(.L_x_7963) ;  /* 0x000000001d087348 */ /* 0x01ffea0003c00000 */
[----:B----4-:R4:W0:Y:S02]  /*3200*/  SHFL.IDX P0, R29, R18, R19, R7 ;  /* 0x00000013121d7389 */ /* 0x0108240000000007 */
[----:B01234-:R-:W-:Y:S05]  /*3210*/  ENDCOLLECTIVE ;  /* 0x000000000000791b */ /* 0x01ffea0003800000 */
.L_x_7963:
[----:B------:R-:W-:Y:S05]  /*3220*/  BSYNC B1 ;  /* 0x0000000000017941 */ /* 0x000fea0003800000 */
.L_x_7962:
[----:B------:R-:W-:Y:S05]  /*3230*/  BRA `(.L_x_7964) ;  /* 0xffffffec00c87947 */ /* 0x000fea000383ffff */
.L_x_7925:
[----:B------:R-:W-:Y:S01]  /*3240*/  MOV R29, 0xffffffff ;  /* 0xffffffff001d7802 */ /* 0x000fe20000000f00 */
[----:B------:R-:W-:-:S07]  /*3250*/  IMAD.MOV.U32 R19, RZ, RZ, R12 ;  /* 0x000000ffff137224 */ /* 0x000fce00078e000c */
[----:B0123--:R-:W-:Y:S05]  /*3260*/  WARPSYNC.COLLECTIVE R29, `(.L_x_7965) ;  /* 0x000000001d087348 */ /* 0x00ffea0003c00000 */
[----:B-1----:R1:W4:Y:S02]  /*3270*/  SHFL.IDX P0, R29, R18, R19, R7 ;  /* 0x00000013121d7389 */ /* 0x0023240000000007 */
[----:B01234-:R-:W-:Y:S05]  /*3280*/  ENDCOLLECTIVE ;  /* 0x000000000000791b */ /* 0x01ffea0003800000 */
.L_x_7965:
[----:B------:R-:W-:Y:S01]  /*3290*/  IMAD.MOV.U32 R27, RZ, RZ, R29 ;  /* 0x000000ffff1b7224 */ /* 0x000fe200078e001d */
[----:B------:R-:W-:Y:S06]  /*32a0*/  BRA `(.L_x_7966) ;  /* 0xfffffff4000c7947 */ /* 0x000fec000383ffff */
.L_x_7927:
[----:B------:R-:W-:Y:S01]  /*32b0*/  BSSY B0, `(.L_x_7967) ;  /* 0x0000006000007945 */ /* 0x000fe20003800000 */
[----:B------:R-:W-:Y:S01]  /*32c0*/  IMAD.MOV.U32 R19, RZ, RZ, R4 ;  /* 0x000000ffff137224 */ /* 0x000fe200078e0004 */
[----:B------:R-:W-:-:S07]  /*32d0*/  MOV R29, 0xffffffff ;  /* 0xffffffff001d7802 */ /* 0x000fce0000000f00 */
[----:B0123--:R-:W-:Y:S05]  /*32e0*/  WARPSYNC.COLLECTIVE R29, `(.L_x_7968) ;  /* 0x000000001d087348 */ /* 0x00ffea0003c00000 */
[----:B-1----:R1:W4:Y:S02]  /*32f0*/  SHFL.IDX P0, R29, R18, R19, R7 ;  /* 0x00000013121d7389 */ /* 0x0023240000000007 */
[----:B01234-:R-:W-:Y:S05]  /*3300*/  ENDCOLLECTIVE ;  /* 0x000000000000791b */ /* 0x01ffea0003800000 */
.L_x_7968:
[----:B------:R-:W-:Y:S05]  /*3310*/  BSYNC B0 ;  /* 0x0000000000007941 */ /* 0x000fea0003800000 */
.L_x_7967:
[----:B------:R-:W-:Y:S05]  /*3320*/  BRA `(.L_x_7969) ;  /* 0xfffffff400007947 */ /* 0x000fea000383ffff */
.L_x_7929:
[----:B------:R-:W-:Y:S01]  /*3330*/  BSSY B0, `(.L_x_7970) ;  /* 0x0000006000007945 */ /* 0x000fe20003800000 */
[----:B------:R-:W-:Y:S02]  /*3340*/  IMAD.MOV.U32 R19, RZ, RZ, R5 ;  /* 0x000000ffff137224 */ /* 0x000fe400078e0005 */
[----:B------:R-:W-:-:S07]  /*3350*/  IMAD.MOV.U32 R29, RZ, RZ, -0x1 ;  /* 0xffffffffff1d7424 */ /* 0x000fce00078e00ff */
[----:B0123--:R-:W-:Y:S05]  /*3360*/  WARPSYNC.COLLECTIVE R29, `(.L_x_7971) ;  /* 0x000000001d087348 */ /* 0x00ffea0003c00000 */
[----:B-1----:R1:W4:Y:S02]  /*3370*/  SHFL.IDX P0, R29, R18, R19, R7 ;  /* 0x00000013121d7389 */ /* 0x0023240000000007 */
[----:B01234-:R-:W-:Y:S05]  /*3380*/  ENDCOLLECTIVE ;  /* 0x000000000000791b */ /* 0x01ffea0003800000 */
.L_x_7971:
[----:B------:R-:W-:Y:S05]  /*3390*/  BSYNC B0 ;  /* 0x0000000000007941 */ /* 0x000fea0003800000 */
.L_x_7970:
[----:B------:R-:W-:Y:S05]  /*33a0*/  BRA `(.L_x_7972) ;  /* 0xfffffff000f47947 */ /* 0x000fea000383ffff */
.L_x_7931:
[----:B------:R-:W-:Y:S01]  /*33b0*/  BSSY B0, `(.L_x_7973) ;  /* 0x0000006000007945 */ /* 0x000fe20003800000 */
[----:B------:R-:W-:Y:S01]  /*33c0*/  MOV R19, R6 ;  /* 0x0000000600137202 */ /* 0x000fe20000000f00 */
[----:B------:R-:W-:-:S07]  /*33d0*/  IMAD.MOV.U32 R29, RZ, RZ, -0x1 ;  /* 0xffffffffff1d7424 */ /* 0x000fce00078e00ff */
[----:B0123--:R-:W-:Y:S05]  /*33e0*/  WARPSYNC.COLLECTIVE R29, `(.L_x_7974) ;  /* 0x000000001d087348 */ /* 0x00ffea0003c00000 */
[----:B-1----:R1:W4:Y:S02]  /*33f0*/  SHFL.IDX P0, R29, R18, R19, R7 ;  /* 0x00000013121d7389 */ /* 0x0023240000000007 */
[----:B01234-:R-:W-:Y:S05]  /*3400*/  ENDCOLLECTIVE ;  /* 0x000000000000791b */ /* 0x01ffea0003800000 */
.L_x_7974:
[----:B------:R-:W-:Y:S05]  /*3410*/  BSYNC B0 ;  /* 0x0000000000007941 */ /* 0x000fea0003800000 */
.L_x_7973:
[----:B------:R-:W-:Y:S05]  /*3420*/  BRA `(.L_x_7975) ;  /* 0xfffffff000f07947 */ /* 0x000fea000383ffff */
.L_x_7976:
        /* <DEDUP_REMOVED lines=13> */
.L_x_58286:


//--------------------- .text._Z9cuda_gemmIiLi256ELi4ELi1ELi256ELi4ELi4ELi32ELi0ELi1EEviiiPT_S1_S1_ii --------------------------
	.section	.text._Z9cuda_gemmIiLi256ELi4ELi1ELi256ELi4ELi4ELi32ELi0ELi1EEviiiPT_S1_S1_ii,"ax",@progbits
	.align	128
        .global         _Z9cuda_gemmIiLi256ELi4ELi1ELi256ELi4ELi4ELi32ELi0ELi1EEviiiPT_S1_S1_ii
        .type           _Z9cuda_gemmIiLi256ELi4ELi1ELi256ELi4ELi4ELi32ELi0ELi1EEviiiPT_S1_S1_ii,@function
        .size           _Z9cuda_gemmIiLi256ELi4ELi1ELi256ELi4ELi4ELi32ELi0ELi1EEviiiPT_S1_S1_ii,(.L_x_58287 - _Z9cuda_gemmIiLi256ELi4ELi1ELi256ELi4ELi4ELi32ELi0ELi1EEviiiPT_S1_S1_ii)
        .other          _Z9cuda_gemmIiLi256ELi4ELi1ELi256ELi4ELi4ELi32ELi0ELi1EEviiiPT_S1_S1_ii,@"STO_CUDA_ENTRY STV_DEFAULT"
_Z9cuda_gemmIiLi256ELi4ELi1ELi256ELi4ELi4ELi32ELi0ELi1EEviiiPT_S1_S1_ii:
.text._Z9cuda_gemmIiLi256ELi4ELi1ELi256ELi4ELi4ELi32ELi0ELi1EEviiiPT_S1_S1_ii:
        /* <DEDUP_REMOVED lines=12> */
.L_x_7979:
        /* <DEDUP_REMOVED lines=10> */
.L_x_7978:
[----:B------:R-:W-:Y:S05]  /*0160*/  BSYNC.RECONVERGENT B0 ;  /* 0x0000000000007941 */ /* 0x000fea0003800200 */
.L_x_7977:
[----:B------:R-:W1:Y:S01]  /*0170*/  LDCU UR13, c[0x0][0x360] ;  /* 0x00006c00ff0d77ac */ /* 0x000e620008000800 */
[----:B0-----:R-:W0:Y:S08]  /*0180*/  LDC R2, c[0x0][0x374] ;  /* 0x0000dd00ff027b82 */ /* 0x001e300000000800 */
[----:B------:R-:W2:Y:S01]  /*0190*/  S2UR UR11, SR_CTAID.Y ;  /* 0x00000000000b79c3 */ /* 0x000ea20000002600 */
[----:B0-----:R-:W-:-:S04]  /*01a0*/  SHF.L.U32 R3, R2, 0x2, RZ ;  /* 0x0000000202037819 */ /* 0x001fc800000006ff */
[----:B--2---:R-:W-:-:S13]  /*01b0*/  ISETP.LE.U32.AND P0, PT, R3, UR11, PT ;  /* 0x0000000b03007c0c */ /* 0x004fda000bf03070 */
[----:B-1----:R-:W-:Y:S05]  /*01c0*/  @P0 EXIT ;  /* 0x000000000000094d */ /* 0x002fea0003800000 */
[----:B------:R-:W0:Y:S01]  /*01d0*/  I2F.U32.RP R8, UR13 ;  /* 0x0000000d00087d06 */ /* 0x000e220008209000 */
[----:B------:R-:W-:Y:S01]  /*01e0*/  IADD3 R3, PT, PT, R0, UR13, RZ ;  /* 0x0000000d00037c10 */ /* 0x000fe2000fffe0ff */
[----:B------:R-:W1:Y:S01]  /*01f0*/  S2UR UR10, SR_CgaCtaId ;  /* 0x00000000000a79c3 */ /* 0x000e620000008800 */
[----:B------:R-:W-:Y:S01]  /*0200*/  ISETP.NE.U32.AND P2, PT, RZ, UR13, PT ;  /* 0x0000000dff007c0c */ /* 0x000fe2000bf45070 */
[----:B------:R-:W2:Y:S01]  /*0210*/  LDCU UR9, c[0x0][0x388] ;  /* 0x00007100ff0977ac */ /* 0x000ea20008000800 */
[C---:B------:R-:W-:Y:S02]  /*0220*/  ISETP.GE.U32.AND P0, PT, R3.reuse, 0x100, PT ;  /* 0x000001000300780c */ /* 0x040fe40003f06070 */
[----:B------:R-:W-:Y:S01]  /*0230*/  VIMNMX.U32 R6, PT, PT, R3, 0x100, !PT ;  /* 0x0000010003067848 */ /* 0x000fe20007fe0000 */
[----:B------:R-:W3:Y:S01]  /*0240*/  LDCU.64 UR4, c[0x0][0x390] ;  /* 0x00007200ff0477ac */ /* 0x000ee20008000a00 */
[----:B------:R-:W-:Y:S01]  /*0250*/  SEL R7, RZ, 0x1, P0 ;  /* 0x00000001ff077807 */ /* 0x000fe20000000000 */
[----:B------:R-:W4:Y:S01]  /*0260*/  S2UR UR6, SR_CTAID.X ;  /* 0x00000000000679c3 */ /* 0x000f220000002500 */
[----:B------:R-:W-:-:S02]  /*0270*/  UMOV UR8, 0x400 ;  /* 0x0000040000087882 */ /* 0x000fc40000000000 */
[----:B------:R-:W-:Y:S01]  /*0280*/  IADD3 R6, PT, PT, R6, -R3, -R7 ;  /* 0x8000000306067210 */ /* 0x000fe20007ffe807 */
[----:B------:R-:W-:Y:S01]  /*0290*/  USHF.L.U32 UR12, UR13, 0x2, URZ ;  /* 0x000000020d0c7899 */ /* 0x000fe200080006ff */
[----:B0-----:R-:W0:Y:S01]  /*02a0*/  MUFU.RCP R8, R8 ;  /* 0x0000000800087308 */ /* 0x001e220000001000 */
[----:B--2---:R-:W-:Y:S02]  /*02b0*/  USHF.R.S32.HI UR7, URZ, 0x1f, UR9 ;  /* 0x0000001fff077899 */ /* 0x004fe40008011409 */
[----:B-1----:R-:W-:Y:S02]  /*02c0*/  ULEA UR20, UR10, UR8, 0x18 ;  /* 0x000000080a147291 */ /* 0x002fe4000f8ec0ff */
[----:B------:R-:W-:Y:S02]  /*02d0*/  UIADD3 UR8, UPT, UPT, UR8, 0x480, URZ ;  /* 0x0000048008087890 */ /* 0x000fe4000fffe0ff */
[----:B------:R-:W-:Y:S01]  /*02e0*/  ULEA.HI UR7, UR7, UR9, URZ, 0x2 ;  /* 0x0000000907077291 */ /* 0x000fe2000f8f10ff */
[----:B0-----:R-:W-:Y:S01]  /*02f0*/  VIADD R4, R8, 0xffffffe ;  /* 0x0ffffffe08047836 */ /* 0x001fe20000000000 */
[----:B------:R-:W-:Y:S01]  /*0300*/  ULEA UR8, UR10, UR8, 0x18 ;  /* 0x000000080a087291 */ /* 0x000fe2000f8ec0ff */
[----:B------:R-:W-:Y:S01]  /*0310*/  IADD3 R8, PT, PT, R0, -0x1, RZ ;  /* 0xffffffff00087810 */ /* 0x000fe20007ffe0ff */
[----:B---3--:R-:W-:Y:S01]  /*0320*/  UIMAD.WIDE.U32 UR14, UR13, 0x4, UR4 ;  /* 0x000000040d0e78a5 */ /* 0x008fe2000f8e0004 */
[----:B------:R0:W1:Y:S01]  /*0330*/  F2I.FTZ.U32.TRUNC.NTZ R5, R4 ;  /* 0x0000000400057305 */ /* 0x000062000021f000 */
[----:B------:R-:W-:Y:S01]  /*0340*/  UIMAD.WIDE.U32 UR16, UR13, 0x8, UR4 ;  /* 0x000000080d1078a5 */ /* 0x000fe2000f8e0004 */
[----:B------:R-:W-:Y:S01]  /*0350*/  LOP3.LUT R8, R8, 0x3, RZ, 0xc0, !PT ;  /* 0x0000000308087812 */ /* 0x000fe200078ec0ff */
[----:B----4-:R-:W-:-:S02]  /*0360*/  USHF.L.U32 UR6, UR6, 0x8, URZ ;  /* 0x0000000806067899 */ /* 0x010fc400080006ff */
[----:B------:R-:W-:Y:S02]  /*0370*/  UIMAD.WIDE.U32 UR4, UR13, 0xc, UR4 ;  /* 0x0000000c0d0478a5 */ /* 0x000fe4000f8e0004 */
[----:B------:R-:W-:Y:S01]  /*0380*/  USHF.R.S32.HI UR7, URZ, 0x2, UR7 ;  /* 0x00000002ff077899 */ /* 0x000fe20008011407 */
[----:B0-----:R-:W-:Y:S02]  /*0390*/  IMAD.MOV.U32 R4, RZ, RZ, RZ ;  /* 0x000000ffff047224 */ /* 0x001fe400078e00ff */
        /* <DEDUP_REMOVED lines=8> */
[----:B------:R-:W-:Y:S01]  /*0420*/  @P0 IADD3 R6, PT, PT, R6, -UR13, RZ ;  /* 0x8000000d06060c10 */ /* 0x000fe2000fffe0ff */
[----:B------:R-:W-:-:S03]  /*0430*/  @P0 VIADD R4, R4, 0x1 ;  /* 0x0000000104040836 */ /* 0x000fc60000000000 */
[----:B------:R-:W-:Y:S02]  /*0440*/  ISETP.GE.U32.AND P1, PT, R6, UR13, PT ;  /* 0x0000000d06007c0c */ /* 0x000fe4000bf26070 */
[----:B------:R-:W-:-:S04]  /*0450*/  LOP3.LUT R6, R0, 0x3, RZ, 0xc0, !PT ;  /* 0x0000000300067812 */ /* 0x000fc800078ec0ff */
[----:B------:R-:W-:-:S07]  /*0460*/  LOP3.LUT R9, R6, 0x2, RZ, 0x3c, !PT ;  /* 0x0000000206097812 */ /* 0x000fce00078e3cff */
[----:B------:R-:W-:Y:S01]  /*0470*/  @P1 VIADD R4, R4, 0x1 ;  /* 0x0000000104041836 */ /* 0x000fe20000000000 */
[----:B------:R-:W-:-:S04]  /*0480*/  @!P2 LOP3.LUT R4, RZ, UR13, RZ, 0x33, !PT ;  /* 0x0000000dff04ac12 */ /* 0x000fc8000f8e33ff */
[----:B------:R-:W-:Y:S01]  /*0490*/  IADD3 R3, PT, PT, R7, R4, RZ ;  /* 0x0000000407037210 */ /* 0x000fe20007ffe0ff */
[C---:B------:R-:W-:Y:S02]  /*04a0*/  IMAD.SHL.U32 R4, R0.reuse, 0x4, RZ ;  /* 0x0000000400047824 */ /* 0x040fe400078e00ff */
[----:B------:R-:W-:-:S03]  /*04b0*/  VIADD R7, R0, 0x1 ;  /* 0x0000000100077836 */ /* 0x000fc60000000000 */
[C---:B------:R-:W-:Y:S02]  /*04c0*/  LOP3.LUT R10, R4.reuse, 0xc, RZ, 0xc0, !PT ;  /* 0x0000000c040a7812 */ /* 0x040fe400078ec0ff */
[----:B------:R-:W-:Y:S02]  /*04d0*/  LOP3.LUT R7, R7, 0x3, RZ, 0xc0, !PT ;  /* 0x0000000307077812 */ /* 0x000fe400078ec0ff */
[----:B------:R-:W-:Y:S01]  /*04e0*/  IADD3 R11, PT, PT, R4, UR8, RZ ;  /* 0x00000008040b7c10 */ /* 0x000fe2000fffe0ff */
[----:B------:R-:W-:-:S07]  /*04f0*/  VIADD R10, R10, UR20 ;  /* 0x000000140a0a7c36 */ /* 0x000fce0008000000 */
.L_x_7997:
[C---:B0-----:R-:W-:Y:S01]  /*0500*/  LOP3.LUT R16, R3.reuse, 0x3, RZ, 0xc0, !PT ;  /* 0x0000000303107812 */ /* 0x041fe200078ec0ff */
[----:B------:R-:W-:Y:S01]  /*0510*/  BSSY.RECONVERGENT B0, `(.L_x_7980) ;  /* 0x0000022000007945 */ /* 0x000fe20003800200 */
[----:B------:R-:W-:Y:S01]  /*0520*/  ISETP.GE.U32.AND P1, PT, R3, 0x3, PT ;  /* 0x000000030300780c */ /* 0x000fe20003f26070 */
[--C-:B------:R-:W-:Y:S01]  /*0530*/  IMAD.MOV.U32 R20, RZ, RZ, R0.reuse ;  /* 0x000000ffff147224 */ /* 0x100fe200078e0000 */
[----:B------:R-:W-:Y:S01]  /*0540*/  ISETP.NE.AND P0, PT, R16, 0x3, PT ;  /* 0x000000031000780c */ /* 0x000fe20003f05270 */
[----:B------:R-:W-:-:S12]  /*0550*/  IMAD.MOV.U32 R22, RZ, RZ, R0 ;  /* 0x000000ffff167224 */ /* 0x000fd800078e0000 */
[----:B-1--4-:R-:W-:Y:S05]  /*0560*/  @!P0 BRA `(.L_x_7981) ;  /* 0x0000000000708947 */ /* 0x012fea0003800000 */
        /* <DEDUP_REMOVED lines=8> */
[----:B------:R-:W-:Y:S01]  /*05f0*/  ISETP.NE.AND P2, PT, R16, RZ, PT ;  /* 0x000000ff1000720c */ /* 0x000fe20003f45270 */
[----:B------:R-:W-:Y:S01]  /*0600*/  UIADD3 UR9, UPT, UPT, UR9, 0x80, URZ ;  /* 0x0000008009097890 */ /* 0x000fe2000fffe0ff */
[C---:B------:R-:W-:Y:S02]  /*0610*/  IMAD.SHL.U32 R15, R0.reuse, 0x4, RZ ;  /* 0x00000004000f7824 */ /* 0x040fe400078e00ff */
[----:B------:R-:W-:Y:S01]  /*0620*/  VIADD R22, R0, UR13 ;  /* 0x0000000d00167c36 */ /* 0x000fe20008000000 */
[----:B0-----:R-:W-:-:S06]  /*0630*/  ULEA UR9, UR10, UR9, 0x18 ;  /* 0x000000090a097291 */ /* 0x001fcc000f8ec0ff */
[----:B------:R-:W-:-:S03]  /*0640*/  IADD3 R17, PT, PT, R15, UR9, RZ ;  /* 0x000000090f117c10 */ /* 0x000fc6000fffe0ff */
        /* <DEDUP_REMOVED lines=14> */
.L_x_7981:
[----:B------:R-:W-:Y:S05]  /*0730*/  BSYNC.RECONVERGENT B0 ;  /* 0x0000000000007941 */ /* 0x000fea0003800200 */
.L_x_7980:
[----:B------:R-:W-:Y:S04]  /*0740*/  BSSY.RECONVERGENT B0, `(.L_x_7982) ;  /* 0x0000025000007945 */ /* 0x000fe80003800200 */
[----:B------:R-:W-:Y:S05]  /*0750*/  @!P1 BRA `(.L_x_7983) ;  /* 0x00000000008c9947 */ /* 0x000fea0003800000 */
[----:B------:R-:W2:Y:S01]  /*0760*/  S2UR UR10, SR_CgaCtaId ;  /* 0x00000000000a79c3 */ /* 0x000ea20000008800 */
[----:B------:R-:W3:Y:S01]  /*0770*/  LDCU UR11, c[0x0][0x388] ;  /* 0x00007100ff0b77ac */ /* 0x000ee20008000800 */
[----:B-1----:R-:W-:Y:S01]  /*0780*/  IADD3 R12, PT, PT, R22, UR6, RZ ;  /* 0x00000006160c7c10 */ /* 0x002fe2000fffe0ff */
[----:B------:R-:W-:Y:S02]  /*0790*/  UMOV UR9, 0x400 ;  /* 0x0000040000097882 */ /* 0x000fe40000000000 */
[----:B------:R-:W-:Y:S02]  /*07a0*/  UIADD3 UR9, UPT, UPT, UR9, 0x80, URZ ;  /* 0x0000008009097890 */ /* 0x000fe4000fffe0ff */
[----:B---3--:R-:W-:Y:S02]  /*07b0*/  IMAD R23, R5, UR11, R12 ;  /* 0x0000000b05177c24 */ /* 0x008fe4000f8e020c */
[----:B--2---:R-:W-:-:S06]  /*07c0*/  ULEA UR9, UR10, UR9, 0x18 ;  /* 0x000000090a097291 */ /* 0x004fcc000f8ec0ff */
[----:B------:R-:W-:-:S07]  /*07d0*/  LEA R21, R22, UR9, 0x2 ;  /* 0x0000000916157c11 */ /* 0x000fce000f8e10ff */
.L_x_7984:
        /* <DEDUP_REMOVED lines=27> */
.L_x_7983:
[----:B------:R-:W-:Y:S05]  /*0990*/  BSYNC.RECONVERGENT B0 ;  /* 0x0000000000007941 */ /* 0x000fea0003800200 */
.L_x_7982:
[----:B------:R-:W-:Y:S04]  /*09a0*/  BSSY.RECONVERGENT B0, `(.L_x_7985) ;  /* 0x000000d000007945 */ /* 0x000fe80003800200 */
[----:B------:R-:W-:Y:S05]  /*09b0*/  @!P0 BRA `(.L_x_7986) ;  /* 0x00000000002c8947 */ /* 0x000fea0003800000 */
[----:B------:R3:W-:Y:S01]  /*09c0*/  STS [R4+UR8], RZ ;  /* 0x000000ff04007988 */ /* 0x0007e20008000808 */
[----:B-12---:R-:W-:Y:S01]  /*09d0*/  LOP3.LUT R12, R3, 0x3, RZ, 0xc0, !PT ;  /* 0x00000003030c7812 */ /* 0x006fe200078ec0ff */
[----:B------:R-:W-:-:S03]  /*09e0*/  VIADD R20, R0, UR13 ;  /* 0x0000000d00147c36 */ /* 0x000fc60008000000 */
[----:B------:R-:W-:-:S13]  /*09f0*/  ISETP.NE.AND P2, PT, R12, RZ, PT ;  /* 0x000000ff0c00720c */ /* 0x000fda0003f45270 */
[----:B---3--:R-:W-:Y:S05]  /*0a00*/  @!P2 BRA `(.L_x_7986) ;  /* 0x000000000018a947 */ /* 0x008fea0003800000 */
[----:B------:R-:W-:Y:S01]  /*0a10*/  ISETP.NE.AND P2, PT, R12, 0x1, PT ;  /* 0x000000010c00780c */ /* 0x000fe20003f45270 */
[----:B------:R3:W-:Y:S01]  /*0a20*/  STS [R11+UR12], RZ ;  /* 0x000000ff0b007988 */ /* 0x0007e2000800080c */
[----:B------:R-:W-:Y:S01]  /*0a30*/  IADD3 R12, PT, PT, R11, UR12, RZ ;  /* 0x0000000c0b0c7c10 */ /* 0x000fe2000fffe0ff */
[----:B------:R-:W-:-:S10]  /*0a40*/  VIADD R20, R20, UR13 ;  /* 0x0000000d14147c36 */ /* 0x000fd40008000000 */
[----:B------:R3:W-:Y:S01]  /*0a50*/  @P2 STS [R12+UR12], RZ ;  /* 0x000000ff0c002988 */ /* 0x0007e2000800080c */
[----:B------:R-:W-:-:S07]  /*0a60*/  @P2 VIADD R20, R20, UR13 ;  /* 0x0000000d14142c36 */ /* 0x000fce0008000000 */
.L_x_7986:
[----:B------:R-:W-:Y:S05]  /*0a70*/  BSYNC.RECONVERGENT B0 ;  /* 0x0000000000007941 */ /* 0x000fea0003800200 */
.L_x_7985:
[----:B------:R-:W-:Y:S04]  /*0a80*/  BSSY.RECONVERGENT B0, `(.L_x_7987) ;  /* 0x0000010000007945 */ /* 0x000fe80003800200 */
[----:B------:R-:W-:Y:S05]  /*0a90*/  @!P1 BRA `(.L_x_7988) ;  /* 0x0000000000389947 */ /* 0x000fea0003800000 */
[----:B------:R-:W0:Y:S01]  /*0aa0*/  S2R R13, SR_CgaCtaId ;  /* 0x00000000000d7919 */ /* 0x000e220000008800 */
[----:B-123--:R-:W-:-:S04]  /*0ab0*/  MOV R12, 0x400 ;  /* 0x00000400000c7802 */ /* 0x00efc80000000f00 */
[----:B------:R-:W-:-:S04]  /*0ac0*/  IADD3 R12, PT, PT, R12, 0x480, RZ ;  /* 0x000004800c0c7810 */ /* 0x000fc80007ffe0ff */
[----:B0-----:R-:W-:-:S07]  /*0ad0*/  LEA R15, R13, R12, 0x18 ;  /* 0x0000000c0d0f7211 */ /* 0x001fce00078ec0ff */
.L_x_7989:
        /* <DEDUP_REMOVED lines=10> */
.L_x_7988:
[----:B------:R-:W-:Y:S05]  /*0b80*/  BSYNC.RECONVERGENT B0 ;  /* 0x0000000000007941 */ /* 0x000fea0003800200 */
.L_x_7987:
[----:B------:R-:W5:Y:S08]  /*0b90*/  S2UR UR11, SR_CgaCtaId ;  /* 0x00000000000b79c3 */ /* 0x000f700000008800 */
[----:B------:R-:W-:Y:S01]  /*0ba0*/  BAR.SYNC.DEFER_BLOCKING 0x0 ;  /* 0x0000000000007b1d */ /* 0x000fe20000010000 */
[----:B----4-:R-:W-:Y:S01]  /*0bb0*/  IMAD.SHL.U32 R13, R0, 0x4, RZ ;  /* 0x00000004000d7824 */ /* 0x010fe200078e00ff */
[----:B-1----:R-:W-:-:S04]  /*0bc0*/  SHF.R.U32.HI R17, RZ, 0x6, R0 ;  /* 0x00000006ff117819 */ /* 0x002fc80000011600 */
[----:B------:R-:W-:Y:S01]  /*0bd0*/  UMOV UR9, 0x400 ;  /* 0x0000040000097882 */ /* 0x000fe20000000000 */
[----:B------:R-:W-:Y:S01]  /*0be0*/  LOP3.LUT R13, R13, 0xfc, RZ, 0xc0, !PT ;  /* 0x000000fc0d0d7812 */ /* 0x000fe200078ec0ff */
[----:B------:R-:W-:Y:S02]  /*0bf0*/  UIADD3 UR10, UPT, UPT, UR9, 0x80, URZ ;  /* 0x00000080090a7890 */ /* 0x000fe4000fffe0ff */
[----:B------:R-:W-:Y:S01]  /*0c00*/  UIADD3 UR9, UPT, UPT, UR9, 0x480, URZ ;  /* 0x0000048009097890 */ /* 0x000fe2000fffe0ff */
[C---:B--23--:R-:W-:Y:S02]  /*0c10*/  LOP3.LUT R12, R13.reuse, 0x3, R0, 0xf8, !PT ;  /* 0x000000030d0c7812 */ /* 0x04cfe400078ef800 */
[C---:B0-----:R-:W-:Y:S02]  /*0c20*/  LOP3.LUT R14, R13.reuse, R7, RZ, 0xfc, !PT ;  /* 0x000000070d0e7212 */ /* 0x041fe400078efcff */
[C---:B------:R-:W-:Y:S02]  /*0c30*/  LOP3.LUT R15, R13.reuse, 0x2, R6, 0xf6, !PT ;  /* 0x000000020d0f7812 */ /* 0x040fe400078ef606 */
[----:B------:R-:W-:Y:S01]  /*0c40*/  LOP3.LUT R16, R13, R8, RZ, 0xfc, !PT ;  /* 0x000000080d107212 */ /* 0x000fe200078efcff */
[----:B-----5:R-:W-:-:S02]  /*0c50*/  ULEA UR10, UR11, UR10, 0x18 ;  /* 0x0000000a0b0a7291 */ /* 0x020fc4000f8ec0ff */
[----:B------:R-:W-:-:S04]  /*0c60*/  ULEA UR11, UR11, UR9, 0x18 ;  /* 0x000000090b0b7291 */ /* 0x000fc8000f8ec0ff */
[----:B------:R-:W-:Y:S02]  /*0c70*/  LEA R12, R12, UR10, 0x2 ;  /* 0x0000000a0c0c7c11 */ /* 0x000fe4000f8e10ff */
[----:B------:R-:W-:Y:S02]  /*0c80*/  LEA R13, R14, UR10, 0x2 ;  /* 0x0000000a0e0d7c11 */ /* 0x000fe4000f8e10ff */
[----:B------:R-:W-:Y:S02]  /*0c90*/  LEA R15, R15, UR10, 0x2 ;  /* 0x0000000a0f0f7c11 */ /* 0x000fe4000f8e10ff */
[----:B------:R-:W-:Y:S01]  /*0ca0*/  LEA R16, R16, UR10, 0x2 ;  /* 0x0000000a10107c11 */ /* 0x000fe2000f8e10ff */
[----:B------:R-:W0:Y:S01]  /*0cb0*/  LDS R12, [R12] ;  /* 0x000000000c0c7984 */ /* 0x000e220000000800 */
[----:B------:R-:W-:-:S03]  /*0cc0*/  LOP3.LUT R14, R0, 0x3f, RZ, 0xc0, !PT ;  /* 0x0000003f000e7812 */ /* 0x000fc600078ec0ff */
[----:B------:R-:W1:Y:S04]  /*0cd0*/  LDS R13, [R13] ;  /* 0x000000000d0d7984 */ /* 0x000e680000000800 */
[----:B------:R-:W2:Y:S04]  /*0ce0*/  LDS R15, [R15] ;  /* 0x000000000f0f7984 */ /* 0x000ea80000000800 */
[----:B------:R-:W3:Y:S02]  /*0cf0*/  LDS R16, [R16] ;  /* 0x0000000010107984 */ /* 0x000ee40000000800 */
.L_x_7991:
        /* <DEDUP_REMOVED lines=11> */
.L_x_8003:
[----:B----4-:R-:W-:Y:S01]  /*0db0*/  LEA R18, R17, R14, 0x6 ;  /* 0x0000000e11127211 */ /* 0x010fe200078e30ff */
[----:B------:R-:W0:Y:S01]  /*0dc0*/  LDC R22, c[0x0][0x360] ;  /* 0x0000d800ff167b82 */ /* 0x000e220000000800 */
[----:B---3--:R-:W-:Y:S02]  /*0dd0*/  IMAD R19, R16, R23, R19 ;  /* 0x0000001710137224 */ /* 0x008fe400078e0213 */
        /* <DEDUP_REMOVED lines=18> */
[----:B------:R-:W-:Y:S01]  /*0f00*/  SHF.R.U32.HI R15, RZ, 0x6, R0 ;  /* 0x00000006ff0f7819 */ /* 0x000fe20000011600 */
[----:B------:R-:W-:Y:S01]  /*0f10*/  VIADD R23, R0, UR13 ;  /* 0x0000000d00177c36 */ /* 0x000fe20008000000 */
[----:B------:R-:W-:-:S03]  /*0f20*/  LOP3.LUT R16, R3, 0x3, RZ, 0xc0, !PT ;  /* 0x0000000303107812 */ /* 0x000fc600078ec0ff */
[----:B------:R-:W-:Y:S01]  /*0f30*/  IMAD R15, R15, UR7, R14 ;  /* 0x000000070f0f7c24 */ /* 0x000fe2000f8e020e */
[----:B------:R-:W-:-:S04]  /*0f40*/  ISETP.NE.AND P0, PT, R16, RZ, PT ;  /* 0x000000ff1000720c */ /* 0x000fc80003f05270 */
[----:B------:R-:W-:-:S05]  /*0f50*/  IADD3 R15, PT, PT, R22, R15, RZ ;  /* 0x0000000f160f7210 */ /* 0x000fca0007ffe0ff */
[----:B-1----:R-:W-:-:S05]  /*0f60*/  IMAD.WIDE R14, R15, 0x4, R12 ;  /* 0x000000040f0e7825 */ /* 0x002fca00078e020c */
[----:B0-----:R0:W-:Y:S01]  /*0f70*/  STG.E desc[UR18][R14.64], R17 ;  /* 0x000000110e007986 */ /* 0x0011e2000c101912 */
[----:B------:R-:W-:Y:S05]  /*0f80*/  @!P0 BRA `(.L_x_7993) ;  /* 0x00000000004c8947 */ /* 0x000fea0003800000 */
[----:B0-----:R-:W0:Y:S01]  /*0f90*/  LDS R17, [R11+UR12] ;  /* 0x0000000c0b117984 */ /* 0x001e220008000800 */
[----:B------:R-:W-:Y:S02]  /*0fa0*/  LOP3.LUT R14, R23, 0x3f, RZ, 0xc0, !PT ;  /* 0x0000003f170e7812 */ /* 0x000fe400078ec0ff */
[----:B------:R-:W-:Y:S02]  /*0fb0*/  SHF.R.U32.HI R15, RZ, 0x6, R23 ;  /* 0x00000006ff0f7819 */ /* 0x000fe40000011617 */
[----:B------:R-:W-:Y:S01]  /*0fc0*/  ISETP.NE.AND P0, PT, R16, 0x1, PT ;  /* 0x000000011000780c */ /* 0x000fe20003f05270 */
[----:B------:R-:W-:Y:S01]  /*0fd0*/  VIADD R16, R11, UR12 ;  /* 0x0000000c0b107c36 */ /* 0x000fe20008000000 */
[----:B------:R-:W-:Y:S01]  /*0fe0*/  IADD3 R23, PT, PT, R23, UR13, RZ ;  /* 0x0000000d17177c10 */ /* 0x000fe2000fffe0ff */
[----:B------:R-:W-:-:S04]  /*0ff0*/  IMAD R15, R15, UR7, R14 ;  /* 0x000000070f0f7c24 */ /* 0x000fc8000f8e020e */
[----:B------:R-:W-:-:S04]  /*1000*/  IMAD.IADD R15, R22, 0x1, R15 ;  /* 0x00000001160f7824 */ /* 0x000fc800078e020f */
[----:B------:R-:W-:-:S05]  /*1010*/  IMAD.WIDE R14, R15, 0x4, R12 ;  /* 0x000000040f0e7825 */ /* 0x000fca00078e020c */
[----:B0-----:R1:W-:Y:S01]  /*1020*/  STG.E desc[UR18][R14.64], R17 ;  /* 0x000000110e007986 */ /* 0x0013e2000c101912 */
[----:B------:R-:W-:Y:S05]  /*1030*/  @!P0 BRA `(.L_x_7993) ;  /* 0x0000000000208947 */ /* 0x000fea0003800000 */
[----:B-1----:R-:W0:Y:S01]  /*1040*/  LDS R17, [R16+UR12] ;  /* 0x0000000c10117984 */ /* 0x002e220008000800 */
[C---:B------:R-:W-:Y:S02]  /*1050*/  LOP3.LUT R14, R23.reuse, 0x3f, RZ, 0xc0, !PT ;  /* 0x0000003f170e7812 */ /* 0x040fe400078ec0ff */
[----:B------:R-:W-:Y:S02]  /*1060*/  SHF.R.U32.HI R15, RZ, 0x6, R23 ;  /* 0x00000006ff0f7819 */ /* 0x000fe40000011617 */
[----:B------:R-:W-:-:S03]  /*1070*/  IADD3 R23, PT, PT, R23, UR13, RZ ;  /* 0x0000000d17177c10 */ /* 0x000fc6000fffe0ff */
[----:B------:R-:W-:-:S04]  /*1080*/  IMAD R15, R15, UR7, R14 ;  /* 0x000000070f0f7c24 */ /* 0x000fc8000f8e020e */
[----:B------:R-:W-:-:S04]  /*1090*/  IMAD.IADD R15, R22, 0x1, R15 ;  /* 0x00000001160f7824 */ /* 0x000fc800078e020f */
[----:B------:R-:W-:-:S05]  /*10a0*/  IMAD.WIDE R12, R15, 0x4, R12 ;  /* 0x000000040f0c7825 */ /* 0x000fca00078e020c */
[----:B0-----:R2:W-:Y:S02]  /*10b0*/  STG.E desc[UR18][R12.64], R17 ;  /* 0x000000110c007986 */ /* 0x0015e4000c101912 */
.L_x_7993:
[----:B------:R-:W-:Y:S05]  /*10c0*/  BSYNC.RECONVERGENT B0 ;  /* 0x0000000000007941 */ /* 0x000fea0003800200 */
.L_x_7992:
[----:B--2---:R-:W2:Y:S01]  /*10d0*/  LDC.64 R12, c[0x0][0x3a0] ;  /* 0x0000e800ff0c7b82 */ /* 0x004ea20000000a00 */
[----:B------:R-:W-:Y:S04]  /*10e0*/  BSSY.RECONVERGENT B0, `(.L_x_7994) ;  /* 0x0000027000007945 */ /* 0x000fe80003800200 */
[----:B------:R-:W-:Y:S05]  /*10f0*/  @!P1 BRA `(.L_x_7995) ;  /* 0x0000000000949947 */ /* 0x000fea0003800000 */
.L_x_7996:
[C---:B0-----:R-:W-:Y:S02]  /*1100*/  LEA R16, R23.reuse, UR11, 0x2 ;  /* 0x0000000b17107c11 */ /* 0x041fe4000f8e10ff */
[C---:B01----:R-:W-:Y:S02]  /*1110*/  LOP3.LUT R15, R23.reuse, 0x3f, RZ, 0xc0, !PT ;  /* 0x0000003f170f7812 */ /* 0x043fe400078ec0ff */
[----:B------:R-:W-:Y:S01]  /*1120*/  IADD3 R17, PT, PT, R23, UR13, RZ ;  /* 0x0000000d17117c10 */ /* 0x000fe2000fffe0ff */
[----:B------:R-:W-:Y:S01]  /*1130*/  VIADD R27, R16, UR12 ;  /* 0x0000000c101b7c36 */ /* 0x000fe20008000000 */
[----:B------:R-:W0:Y:S01]  /*1140*/  LDS R24, [R16] ;  /* 0x0000000010187984 */ /* 0x000e220000000800 */
[----:B------:R-:W-:Y:S01]  /*1150*/  SHF.R.U32.HI R21, RZ, 0x6, R23 ;  /* 0x00000006ff157819 */ /* 0x000fe20000011617 */
[C---:B------:R-:W-:Y:S01]  /*1160*/  IMAD.IADD R14, R22.reuse, 0x1, R15 ;  /* 0x00000001160e7824 */ /* 0x040fe200078e020f */
[----:B------:R-:W-:Y:S01]  /*1170*/  LOP3.LUT R15, R17, 0x3f, RZ, 0xc0, !PT ;  /* 0x0000003f110f7812 */ /* 0x000fe200078ec0ff */
[----:B------:R-:W-:Y:S01]  /*1180*/  VIADD R25, R27, UR12 ;  /* 0x0000000c1b197c36 */ /* 0x000fe20008000000 */
[----:B------:R1:W3:Y:S01]  /*1190*/  LDS R29, [R16+UR12] ;  /* 0x0000000c101d7984 */ /* 0x0002e20008000800 */
[----:B------:R-:W-:Y:S01]  /*11a0*/  VIADD R23, R17, UR13 ;  /* 0x0000000d11177c36 */ /* 0x000fe20008000000 */
[----:B----4-:R-:W-:Y:S01]  /*11b0*/  SHF.R.U32.HI R19, RZ, 0x6, R17 ;  /* 0x00000006ff137819 */ /* 0x010fe20000011611 */
[----:B------:R-:W-:Y:S01]  /*11c0*/  IMAD R21, R21, UR7, R14 ;  /* 0x0000000715157c24 */ /* 0x000fe2000f8e020e */
[----:B------:R-:W4:Y:S01]  /*11d0*/  LDS R27, [R27+UR12] ;  /* 0x0000000c1b1b7984 */ /* 0x000f220008000800 */
[----:B------:R-:W-:-:S02]  /*11e0*/  IADD3 R14, PT, PT, R22, R15, RZ ;  /* 0x0000000f160e7210 */ /* 0x000fc40007ffe0ff */
[C---:B------:R-:W-:Y:S01]  /*11f0*/  LOP3.LUT R17, R23.reuse, 0x3f, RZ, 0xc0, !PT ;  /* 0x0000003f17117812 */ /* 0x040fe200078ec0ff */
[----:B------:R-:W5:Y:S01]  /*1200*/  LDS R25, [R25+UR12] ;  /* 0x0000000c19197984 */ /* 0x000f620008000800 */
[----:B------:R-:W-:Y:S01]  /*1210*/  SHF.R.U32.HI R15, RZ, 0x6, R23 ;  /* 0x00000006ff0f7819 */ /* 0x000fe20000011617 */
[----:B------:R-:W-:Y:S02]  /*1220*/  VIADD R23, R23, UR13 ;  /* 0x0000000d17177c36 */ /* 0x000fe40008000000 */
[C---:B-1----:R-:W-:Y:S02]  /*1230*/  IMAD.IADD R16, R22.reuse, 0x1, R17 ;  /* 0x0000000116107824 */ /* 0x042fe400078e0211 */
[----:B------:R-:W-:Y:S01]  /*1240*/  IMAD R19, R19, UR7, R14 ;  /* 0x0000000713137c24 */ /* 0x000fe2000f8e020e */
[----:B------:R-:W-:Y:S01]  /*1250*/  LOP3.LUT R17, R23, 0x3f, RZ, 0xc0, !PT ;  /* 0x0000003f17117812 */ /* 0x000fe200078ec0ff */
[----:B------:R-:W-:Y:S01]  /*1260*/  IMAD R15, R15, UR7, R16 ;  /* 0x000000070f0f7c24 */ /* 0x000fe2000f8e0210 */
[----:B------:R-:W-:Y:S01]  /*1270*/  SHF.R.U32.HI R14, RZ, 0x6, R23 ;  /* 0x00000006ff0e7819 */ /* 0x000fe20000011617 */
[----:B--2---:R-:W-:Y:S01]  /*1280*/  IMAD.WIDE R20, R21, 0x4, R12 ;  /* 0x0000000415147825 */ /* 0x004fe200078e020c */
[----:B------:R-:W-:-:S03]  /*1290*/  IADD3 R17, PT, PT, R22, R17, RZ ;  /* 0x0000001116117210 */ /* 0x000fc60007ffe0ff */
[----:B------:R-:W-:-:S04]  /*12a0*/  IMAD.WIDE R18, R19, 0x4, R12 ;  /* 0x0000000413127825 */ /* 0x000fc800078e020c */
[----:B------:R-:W-:Y:S02]  /*12b0*/  IMAD R17, R14, UR7, R17 ;  /* 0x000000070e117c24 */ /* 0x000fe4000f8e0211 */
[----:B------:R-:W-:-:S04]  /*12c0*/  IMAD.WIDE R14, R15, 0x4, R12 ;  /* 0x000000040f0e7825 */ /* 0x000fc800078e020c */
[----:B------:R-:W-:Y:S01]  /*12d0*/  IMAD.WIDE R16, R17, 0x4, R12 ;  /* 0x0000000411107825 */ /* 0x000fe200078e020c */
[----:B0-----:R0:W-:Y:S03]  /*12e0*/  STG.E desc[UR18][R20.64], R24 ;  /* 0x0000001814007986 */ /* 0x0011e6000c101912 */
[----:B------:R-:W-:Y:S01]  /*12f0*/  VIADD R23, R23, UR13 ;  /* 0x0000000d17177c36 */ /* 0x000fe20008000000 */
[----:B---3--:R0:W-:Y:S04]  /*1300*/  STG.E desc[UR18][R18.64], R29 ;  /* 0x0000001d12007986 */ /* 0x0081e8000c101912 */
[----:B------:R-:W-:Y:S01]  /*1310*/  ISETP.GE.U32.AND P0, PT, R23, 0x100, PT ;  /* 0x000001001700780c */ /* 0x000fe20003f06070 */
[----:B----4-:R0:W-:Y:S04]  /*1320*/  STG.E desc[UR18][R14.64], R27 ;  /* 0x0000001b0e007986 */ /* 0x0101e8000c101912 */
[----:B-----5:R0:W-:Y:S08]  /*1330*/  STG.E desc[UR18][R16.64], R25 ;  /* 0x0000001910007986 */ /* 0x0201f0000c101912 */
[----:B------:R-:W-:Y:S05]  /*1340*/  @!P0 BRA `(.L_x_7996) ;  /* 0xfffffffc006c8947 */ /* 0x000fea000383ffff */
.L_x_7995:
[----:B------:R-:W-:Y:S05]  /*1350*/  BSYNC.RECONVERGENT B0 ;  /* 0x0000000000007941 */ /* 0x000fea0003800200 */
.L_x_7994:
[C---:B------:R-:W-:Y:S01]  /*1360*/  IMAD.IADD R5, R2.reuse, 0x1, R5 ;  /* 0x0000000102057824 */ /* 0x040fe200078e0205 */
[----:B--2---:R-:W-:-:S04]  /*1370*/  SHF.L.U32 R12, R2, 0x2, RZ ;  /* 0x00000002020c7819 */ /* 0x004fc800000006ff */
[----:B------:R-:W-:-:S13]  /*1380*/  ISETP.GE.U32.AND P0, PT, R5, R12, PT ;  /* 0x0000000c0500720c */ /* 0x000fda0003f06070 */
[----:B------:R-:W-:Y:S05]  /*1390*/  @!P0 BRA `(.L_x_7997) ;  /* 0xfffffff000588947 */ /* 0x000fea000383ffff */
[----:B------:R-:W-:Y:S05]  /*13a0*/  EXIT ;  /* 0x000000000000794d */ /* 0x000fea0003800000 */
.L_x_7990:
[----:B------:R-:W-:Y:S01]  /*13b0*/  BSSY B0, `(.L_x_7998) ;  /* 0x0000007000007945 */ /* 0x000fe20003800000 */
[----:B------:R-:W-:Y:S01]  /*13c0*/  IMAD.MOV.U32 R25, RZ, RZ, R6 ;  /* 0x000000ffff197224 */ /* 0x000fe200078e0006 */
[----:B------:R-:W-:Y:S01]  /*13d0*/  MOV R24, 0xffffffff ;  /* 0xffffffff00187802 */ /* 0x000fe20000000f00 */
[----:B------:R-:W-:-:S07]  /*13e0*/  IMAD.MOV.U32 R27, RZ, RZ, 0x1c1f ;  /* 0x00001c1fff1b7424 */ /* 0x000fce00078e00ff */
[----:B01234-:R-:W-:Y:S05]  /*13f0*/  WARPSYNC.COLLECTIVE R24, `(.L_x_7999) ;  /* 0x0000000018087348 */ /* 0x01ffea0003c00000 */
[----:B----4-:R4:W0:Y:S02]  /*1400*/  SHFL.IDX P2, R22, R18, R25, R27 ;  /* 0x0000001912167389 */ /* 0x010824000004001b */
[----:B01234-:R-:W-:Y:S05]  /*1410*/  ENDCOLLECTIVE ;  /* 0x000000000000791b */ /* 0x01ffea0003800000 */
.L_x_7999:
[----:B------:R-:W-:Y:S05]  /*1420*/  BSYNC B0 ;  /* 0x0000000000007941 */ /* 0x000fea0003800000 */
.L_x_7998:
[----:B------:R-:W-:Y:S02]  /*1430*/  HFMA2 R27, -RZ, RZ, 0, 0.004024505615234375 ;  /* 0x00001c1fff1b7431 */ /* 0x000fe400000001ff */
[----:B------:R-:W-:Y:S02]  /*1440*/  IMAD.MOV.U32 R25, RZ, RZ, R7 ;  /* 0x000000ffff197224 */ /* 0x000fe400078e0007 */
[----:B------:R-:W-:Y:S02]  /*1450*/  IMAD.MOV.U32 R24, RZ, RZ, -0x1 ;  /* 0xffffffffff187424 */ /* 0x000fe400078e00ff */
[----:B------:R-:W-:-:S07]  /*1460*/  IMAD.MOV.U32 R19, RZ, RZ, R22 ;  /* 0x000000ffff137224 */ /* 0x000fce00078e0016 */
[----:B------:R-:W-:Y:S05]  /*1470*/  WARPSYNC.COLLECTIVE R24, `(.L_x_8000) ;  /* 0x0000000018087348 */ /* 0x000fea0003c00000 */
[----:B------:R0:W1:Y:S02]  /*1480*/  SHFL.IDX P2, R22, R18, R25, R27 ;  /* 0x0000001912167389 */ /* 0x000064000004001b */
[----:B01----:R-:W-:Y:S05]  /*1490*/  ENDCOLLECTIVE ;  /* 0x000000000000791b */ /* 0x003fea0003800000 */
.L_x_8000:
[----:B------:R-:W-:Y:S01]  /*14a0*/  IMAD R20, R12, R19, RZ ;  /* 0x000000130c147224 */ /* 0x000fe200078e02ff */
[----:B------:R-:W-:Y:S01]  /*14b0*/  MOV R25, R9 ;  /* 0x0000000900197202 */ /* 0x000fe20000000f00 */
[----:B------:R-:W-:-:S07]  /*14c0*/  IMAD.MOV.U32 R21, RZ, RZ, R22 ;  /* 0x000000ffff157224 */ /* 0x000fce00078e0016 */
[----:B------:R-:W-:Y:S05]  /*14d0*/  WARPSYNC.COLLECTIVE R24, `(.L_x_8001) ;  /* 0x0000000018087348 */ /* 0x000fea0003c00000 */
[----:B------:R0:W1:Y:S02]  /*14e0*/  SHFL.IDX P2, R22, R18, R25, R27 ;  /* 0x0000001912167389 */ /* 0x000064000004001b */
[----:B01----:R-:W-:Y:S05]  /*14f0*/  ENDCOLLECTIVE ;  /* 0x000000000000791b */ /* 0x003fea0003800000 */
.L_x_8001:
[----:B------:R-:W-:Y:S02]  /*1500*/  IMAD R20, R13, R21, R20 ;  /* 0x000000150d147224 */ /* 0x000fe400078e0214 */
[----:B------:R-:W-:Y:S02]  /*1510*/  IMAD.MOV.U32 R25, RZ, RZ, R8 ;  /* 0x000000ffff197224 */ /* 0x000fe400078e0008 */
[----:B------:R-:W-:-:S07]  /*1520*/  IMAD R19, R15, R22, R20 ;  /* 0x000000160f137224 */ /* 0x000fce00078e0214 */
[----:B------:R-:W-:Y:S05]  /*1530*/  WARPSYNC.COLLECTIVE R24, `(.L_x_8002) ;  /* 0x0000000018087348 */ /* 0x000fea0003c00000 */
[----:B------:R0:W1:Y:S02]  /*1540*/  SHFL.IDX P2, R22, R18, R25, R27 ;  /* 0x0000001912167389 */ /* 0x000064000004001b */
[----:B01----:R-:W-:Y:S05]  /*1550*/  ENDCOLLECTIVE ;  /* 0x000000000000791b */ /* 0x003fea0003800000 */
.L_x_8002:
[----:B------:R-:W-:Y:S01]  /*1560*/  MOV R23, R22 ;  /* 0x0000001600177202 */ /* 0x000fe20000000f00 */
[----:B------:R-:W-:Y:S06]  /*1570*/  BRA `(.L_x_8003) ;  /* 0xfffffff8000c7947 */ /* 0x000fec000383ffff */
.L_x_8004:
        /* <DEDUP_REMOVED lines=16> */
.L_x_58287:


//--------------------- .text._Z9cuda_gemmIiLi256ELi4ELi1ELi256ELi4ELi4ELi32ELi0ELi0EEviiiPT_S1_S1_ii --------------------------
	.section	.text._Z9cuda_gemmIiLi256ELi4ELi1ELi256ELi4ELi4ELi32ELi0ELi0EEviiiPT_S1_S1_ii,"ax",@progbits
	.align	128
        .global         _Z9cuda_gemmIiLi256ELi4ELi1ELi256ELi4ELi4ELi32ELi0ELi0EEviiiPT_S1_S1_ii
        .type           _Z9cuda_gemmIiLi256ELi4ELi1ELi256ELi4ELi4ELi32ELi0ELi0EEviiiPT_S1_S1_ii,@function
        .size           _Z9cuda_gemmIiLi256ELi4ELi1ELi256ELi4ELi4ELi32ELi0ELi0EEviiiPT_S1_S1_ii,(.L_x_58288 - _Z9cuda_gemmIiLi256ELi4ELi1ELi256ELi4ELi4ELi32ELi0ELi0EEviiiPT_S1_S1_ii)
        .other          _Z9cuda_gemmIiLi256ELi4ELi1ELi256ELi4ELi4ELi32ELi0ELi0EEviiiPT_S1_S1_ii,@"STO_CUDA_ENTRY STV_DEFAULT"
_Z9cuda_gemmIiLi256ELi4ELi1ELi256ELi4ELi4ELi32ELi0ELi0EEviiiPT_S1_S1_ii:
.text._Z9cuda_gemmIiLi256ELi4ELi1ELi256ELi4ELi4ELi32ELi0ELi0EEviiiPT_S1_S1_ii:
        /* <DEDUP_REMOVED lines=23> */
[----:B------:R-:W-:-:S05]  /*0170*/  HFMA2 R6, -RZ, RZ, 0, 0 ;  /* 0x00000000ff067431 */ /* 0x000fca00000001ff */
        /* <DEDUP_REMOVED lines=12> */
.L_x_8007:
        /* <DEDUP_REMOVED lines=21> */
[----:B------:R-:W-:-:S05]  /*0390*/  IMAD R6, R6, 0x14, R11 ;  /* 0x0000001406067824 */ /* 0x000fca00078e020b */
[----:B------:R-:W-:-:S05]  /*03a0*/  LEA R5, R5, R6, 0x2 ;  /* 0x0000000605057211 */ /* 0x000fca00078e10ff */
[----:B--2---:R0:W-:Y:S01]  /*03b0*/  STS [R5], R4 ;  /* 0x0000000405007388 */ /* 0x0041e20000000800 */
[----:B------:R-:W-:Y:S05]  /*03c0*/  @!P0 BRA `(.L_x_8007) ;  /* 0xfffffffc009c8947 */ /* 0x000fea000383ffff */
.L_x_8006:
[----:B------:R-:W-:Y:S05]  /*03d0*/  BSYNC.RECONVERGENT B0 ;  /* 0x0000000000007941 */ /* 0x000fea0003800200 */
.L_x_8005:
        /* <DEDUP_REMOVED lines=42> */
[----:B0-----:R-:W-:-:S06]  /*0680*/  IADD3 R2, PT, PT, R4, 0xffffffe, RZ ;  /* 0x0ffffffe04027810 */ /* 0x001fcc0007ffe0ff */
        /* <DEDUP_REMOVED lines=8> */
[----:B0-----:R-:W-:Y:S01]  /*0710*/  VIADD R5, R4, 0xffffffe ;  /* 0x0ffffffe04057836 */ /* 0x001fe20000000000 */
[----:B------:R-:W-:-:S05]  /*0720*/  IADD3 R3, PT, PT, -R2, RZ, RZ ;  /* 0x000000ff02037210 */ /* 0x000fca0007ffe1ff */
[----:B------:R-:W-:Y:S01]  /*0730*/  IMAD R3, R3, UR7, R0 ;  /* 0x0000000703037c24 */ /* 0x000fe2000f8e0200 */
[----:B------:R-:W0:Y:S01]  /*0740*/  F2I.FTZ.U32.TRUNC.NTZ R5, R5 ;  /* 0x0000000500057305 */ /* 0x000e22000021f000 */
[----:B--2---:R-:W-:-:S03]  /*0750*/  UIMAD.WIDE.U32 UR4, UR4, UR23, URZ ;  /* 0x00000017040472a5 */ /* 0x004fc6000f8e00ff */
[----:B------:R-:W-:Y:S01]  /*0760*/  ISETP.GE.U32.AND P0, PT, R3, UR7, PT ;  /* 0x0000000703007c0c */ /* 0x000fe2000bf06070 */
[----:B------:R-:W-:-:S04]  /*0770*/  UIADD3 UR4, UPT, UPT, -UR5, URZ, URZ ;  /* 0x000000ff05047290 */ /* 0x000fc8000fffe1ff */
[----:B------:R-:W-:-:S04]  /*0780*/  UIMAD UR4, UR7, UR4, UR23 ;  /* 0x00000004070472a4 */ /* 0x000fc8000f8e0217 */
[----:B------:R-:W-:-:S04]  /*0790*/  UISETP.GE.U32.AND UP1, UPT, UR4, UR7, UPT ;  /* 0x000000070400728c */ /* 0x000fc8000bf26070 */
[----:B------:R-:W-:Y:S02]  /*07a0*/  @P0 VIADD R3, R3, -UR7 ;  /* 0x8000000703030c36 */ /* 0x000fe40008000000 */
[----:B------:R-:W-:-:S03]  /*07b0*/  @P0 VIADD R2, R2, 0x1 ;  /* 0x0000000102020836 */ /* 0x000fc60000000000 */
[----:B------:R-:W-:Y:S02]  /*07c0*/  ISETP.GE.U32.AND P1, PT, R3, UR7, PT ;  /* 0x0000000703007c0c */ /* 0x000fe4000bf26070 */
[----:B------:R-:W-:Y:S01]  /*07d0*/  @UP1 UIADD3 UR4, UPT, UPT, -UR7, UR4, URZ ;  /* 0x0000000407041290 */ /* 0x000fe2000fffe1ff */
[----:B------:R-:W-:Y:S01]  /*07e0*/  MOV R3, UR8 ;  /* 0x0000000800037c02 */ /* 0x000fe20008000f00 */
[----:B------:R-:W-:Y:S02]  /*07f0*/  @UP1 UIADD3 UR5, UPT, UPT, UR5, 0x1, URZ ;  /* 0x0000000105051890 */ /* 0x000fe4000fffe0ff */
[----:B------:R-:W-:-:S11]  /*0800*/  UISETP.GE.U32.AND UP2, UPT, UR4, UR7, UPT ;  /* 0x000000070400728c */ /* 0x000fd6000bf46070 */
[----:B------:R-:W-:-:S04]  /*0810*/  @UP2 UIADD3 UR5, UPT, UPT, UR5, 0x1, URZ ;  /* 0x0000000105052890 */ /* 0x000fc8000fffe0ff */
[----:B------:R-:W-:Y:S01]  /*0820*/  USEL UR8, UR8, UR5, !UP0 ;  /* 0x0000000508087287 */ /* 0x000fe2000c000000 */
[----:B0-----:R-:W-:Y:S11]  /*0830*/  @P3 EXIT ;  /* 0x000000000000394d */ /* 0x001ff60003800000 */
[----:B------:R-:W0:Y:S01]  /*0840*/  I2F.U32.RP R8, UR23 ;  /* 0x0000001700087d06 */ /* 0x000e220008209000 */
[----:B------:R-:W-:Y:S01]  /*0850*/  @P1 IADD3 R2, PT, PT, R2, 0x1, RZ ;  /* 0x0000000102021810 */ /* 0x000fe20007ffe0ff */
[--C-:B------:R-:W-:Y:S01]  /*0860*/  IMAD.MOV R7, RZ, RZ, -R5.reuse ;  /* 0x000000ffff077224 */ /* 0x100fe200078e0a05 */
[----:B------:R-:W1:Y:S01]  /*0870*/  S2UR UR14, SR_CgaCtaId ;  /* 0x00000000000e79c3 */ /* 0x000e620000008800 */
[----:B------:R-:W-:Y:S01]  /*0880*/  IMAD.MOV.U32 R4, RZ, RZ, RZ ;  /* 0x000000ffff047224 */ /* 0x000fe200078e00ff */
[----:B------:R-:W-:Y:S01]  /*0890*/  SEL R2, R3, R2, !P2 ;  /* 0x0000000203027207 */ /* 0x000fe20005000000 */
[----:B------:R-:W-:Y:S01]  /*08a0*/  IMAD R7, R7, UR22, RZ ;  /* 0x0000001607077c24 */ /* 0x000fe2000f8e02ff */
[----:B------:R-:W-:Y:S01]  /*08b0*/  UMOV UR12, 0x400 ;  /* 0x00000400000c7882 */ /* 0x000fe20000000000 */
[----:B------:R-:W-:Y:S01]  /*08c0*/  IMAD.U32 R28, RZ, RZ, UR25 ;  /* 0x00000019ff1c7e24 */ /* 0x000fe2000f8e00ff */
[----:B------:R-:W2:Y:S01]  /*08d0*/  LDCU.64 UR4, c[0x0][0x390] ;  /* 0x00007200ff0477ac */ /* 0x000ea20008000a00 */
[----:B------:R-:W-:Y:S01]  /*08e0*/  IMAD.MOV R3, RZ, RZ, -R2 ;  /* 0x000000ffff037224 */ /* 0x000fe200078e0a02 */
[----:B------:R-:W3:Y:S01]  /*08f0*/  S2UR UR9, SR_CTAID.X ;  /* 0x00000000000979c3 */ /* 0x000ee20000002500 */
[----:B------:R-:W-:Y:S01]  /*0900*/  IMAD.HI.U32 R4, R5, R7, R4 ;  /* 0x0000000705047227 */ /* 0x000fe200078e0004 */
[----:B------:R-:W-:Y:S01]  /*0910*/  UIADD3 UR11, UPT, UPT, UR12, 0x80, URZ ;  /* 0x000000800c0b7890 */ /* 0x000fe2000fffe0ff */
[----:B0-----:R-:W0:Y:S02]  /*0920*/  MUFU.RCP R8, R8 ;  /* 0x0000000800087308 */ /* 0x001e240000001000 */
[----:B------:R-:W-:Y:S01]  /*0930*/  IMAD R3, R3, UR7, R0 ;  /* 0x0000000703037c24 */ /* 0x000fe2000f8e0200 */
[----:B------:R-:W-:-:S02]  /*0940*/  UIADD3 UR12, UPT, UPT, UR12, 0x480, URZ ;  /* 0x000004800c0c7890 */ /* 0x000fc4000fffe0ff */
[----:B------:R-:W-:Y:S01]  /*0950*/  USHF.L.U32 UR28, UR23, 0x2, URZ ;  /* 0x00000002171c7899 */ /* 0x000fe200080006ff */
[C---:B------:R-:W-:Y:S01]  /*0960*/  IMAD.HI.U32 R6, R4.reuse, R3, RZ ;  /* 0x0000000304067227 */ /* 0x040fe200078e00ff */
[----:B------:R-:W-:Y:S01]  /*0970*/  UISETP.LT.AND UP0, UPT, UR24, 0x4, UPT ;  /* 0x000000041800788c */ /* 0x000fe2000bf01270 */
[----:B------:R-:W-:Y:S02]  /*0980*/  UMOV UR10, 0xffffff00 ;  /* 0xffffff00000a7882 */ /* 0x000fe40000000000 */
[----:B------:R-:W-:Y:S01]  /*0990*/  IMAD.HI.U32 R4, R4, R0, RZ ;  /* 0x0000000004047227 */ /* 0x000fe200078e00ff */
[----:B------:R-:W-:Y:S01]  /*09a0*/  IADD3 R10, PT, PT, -R6, RZ, RZ ;  /* 0x000000ff060a7210 */ /* 0x000fe20007ffe1ff */
[----:B------:R-:W-:Y:S02]  /*09b0*/  USEL UR29, UR24, 0x4, UP0 ;  /* 0x00000004181d7887 */ /* 0x000fe40008000000 */
[----:B-1----:R-:W-:Y:S02]  /*09c0*/  ULEA UR11, UR14, UR11, 0x18 ;  /* 0x0000000b0e0b7291 */ /* 0x002fe4000f8ec0ff */
[----:B------:R-:W-:Y:S01]  /*09d0*/  IMAD R7, R10, UR22, R3 ;  /* 0x000000160a077c24 */ /* 0x000fe2000f8e0203 */
[----:B------:R-:W-:Y:S01]  /*09e0*/  ULEA UR12, UR14, UR12, 0x18 ;  /* 0x0000000c0e0c7291 */ /* 0x000fe2000f8ec0ff */
[----:B0-----:R-:W-:Y:S01]  /*09f0*/  VIADD R5, R8, 0xffffffe ;  /* 0x0ffffffe08057836 */ /* 0x001fe20000000000 */
[----:B--2---:R-:W-:Y:S01]  /*0a00*/  UIMAD.WIDE.U32 UR18, UR23, 0x4, UR4 ;  /* 0x00000004171278a5 */ /* 0x004fe2000f8e0004 */
[----:B------:R-:W-:Y:S01]  /*0a10*/  IMAD.MOV R3, RZ, RZ, -R4 ;  /* 0x000000ffff037224 */ /* 0x000fe200078e0a04 */
[----:B------:R-:W-:Y:S01]  /*0a20*/  ISETP.GE.U32.AND P0, PT, R7, UR22, PT ;  /* 0x0000001607007c0c */ /* 0x000fe2000bf06070 */
[----:B------:R-:W-:Y:S01]  /*0a30*/  UIMAD.WIDE.U32 UR20, UR23, 0x8, UR4 ;  /* 0x00000008171478a5 */ /* 0x000fe2000f8e0004 */
[C---:B------:R-:W-:Y:S01]  /*0a40*/  LEA R13, R0.reuse, UR12, 0x2 ;  /* 0x0000000c000d7c11 */ /* 0x040fe2000f8e10ff */
[----:B------:R-:W0:Y:S01]  /*0a50*/  F2I.FTZ.U32.TRUNC.NTZ R5, R5 ;  /* 0x0000000500057305 */ /* 0x000e22000021f000 */
[----:B------:R-:W-:Y:S01]  /*0a60*/  IMAD R8, R3, UR22, R0 ;  /* 0x0000001603087c24 */ /* 0x000fe2000f8e0200 */
[----:B---3--:R-:W-:Y:S01]  /*0a70*/  USHF.L.U32 UR9, UR9, 0x8, URZ ;  /* 0x0000000809097899 */ /* 0x008fe200080006ff */
[----:B------:R-:W-:Y:S01]  /*0a80*/  VIADD R3, R0, UR23 ;  /* 0x0000001700037c36 */ /* 0x000fe20008000000 */
[----:B------:R-:W-:Y:S01]  /*0a90*/  UIMAD UR10, UR22, UR10, 0x201f ;  /* 0x0000201f160a74a4 */ /* 0x000fe2000f8e020a */
[----:B------:R-:W-:Y:S01]  /*0aa0*/  VIADD R15, R13, UR28 ;  /* 0x0000001c0d0f7c36 */ /* 0x000fe20008000000 */
[----:B------:R-:W-:Y:S01]  /*0ab0*/  ISETP.GE.U32.AND P3, PT, R8, UR22, PT ;  /* 0x0000001608007c0c */ /* 0x000fe2000bf66070 */
[----:B------:R-:W-:Y:S01]  /*0ac0*/  UIMAD.WIDE.U32 UR4, UR23, 0xc, UR4 ;  /* 0x0000000c170478a5 */ /* 0x000fe2000f8e0004 */
[----:B------:R-:W-:-:S02]  /*0ad0*/  ISETP.GE.U32.AND P2, PT, R3, 0x100, PT ;  /* 0x000001000300780c */ /* 0x000fc40003f46070 */
[----:B------:R-:W-:Y:S01]  /*0ae0*/  @P0 IADD3 R7, PT, PT, R7, -UR22, RZ ;  /* 0x8000001607070c10 */ /* 0x000fe2000fffe0ff */
[----:B------:R-:W-:Y:S01]  /*0af0*/  @P0 VIADD R6, R6, 0x1 ;  /* 0x0000000106060836 */ /* 0x000fe20000000000 */
[----:B------:R-:W-:Y:S02]  /*0b00*/  VIMNMX.U32 R10, PT, PT, R3, 0x100, !PT ;  /* 0x00000100030a7848 */ /* 0x000fe40007fe0000 */
[----:B------:R-:W-:Y:S01]  /*0b10*/  ISETP.GE.U32.AND P1, PT, R7, UR22, PT ;  /* 0x0000001607007c0c */ /* 0x000fe2000bf26070 */
[----:B0-----:R-:W-:Y:S01]  /*0b20*/  IMAD.MOV R4, RZ, RZ, -R5 ;  /* 0x000000ffff047224 */ /* 0x001fe200078e0a05 */
[----:B------:R-:W-:Y:S02]  /*0b30*/  SEL R9, RZ, 0x1, P2 ;  /* 0x00000001ff097807 */ /* 0x000fe40001000000 */
[----:B------:R-:W-:Y:S01]  /*0b40*/  ISETP.NE.U32.AND P2, PT, RZ, UR22, PT ;  /* 0x00000016ff007c0c */ /* 0x000fe2000bf45070 */
[----:B------:R-:W-:Y:S02]  /*0b50*/  IMAD R7, R4, UR23, RZ ;  /* 0x0000001704077c24 */ /* 0x000fe4000f8e02ff */
[----:B------:R-:W-:Y:S01]  /*0b60*/  HFMA2 R4, -RZ, RZ, 0, 0 ;  /* 0x00000000ff047431 */ /* 0x000fe200000001ff */
[----:B------:R-:W-:-:S02]  /*0b70*/  IADD3 R10, PT, PT, R10, -R3, -R9 ;  /* 0x800000030a0a7210 */ /* 0x000fc40007ffe809 */
[----:B------:R-:W-:-:S03]  /*0b80*/  @P3 IADD3 R8, PT, PT, R8, -UR22, RZ ;  /* 0x8000001608083c10 */ /* 0x000fc6000fffe0ff */
[----:B------:R-:W-:Y:S01]  /*0b90*/  @P1 VIADD R6, R6, 0x1 ;  /* 0x0000000106061836 */ /* 0x000fe20000000000 */
[----:B------:R-:W-:Y:S01]  /*0ba0*/  ISETP.GE.U32.AND P1, PT, R8, UR22, PT ;  /* 0x0000001608007c0c */ /* 0x000fe2000bf26070 */
[----:B------:R-:W-:Y:S01]  /*0bb0*/  IMAD.HI.U32 R5, R5, R7, R4 ;  /* 0x0000000705057227 */ /* 0x000fe200078e0004 */
[----:B------:R-:W-:-:S04]  /*0bc0*/  LOP3.LUT R7, RZ, UR22, RZ, 0x33, !PT ;  /* 0x00000016ff077c12 */ /* 0x000fc8000f8e33ff */
[----:B------:R-:W-:Y:S01]  /*0bd0*/  SEL R4, R7, R6, !P2 ;  /* 0x0000000607047207 */ /* 0x000fe20005000000 */
[----:B------:R-:W-:-:S03]  /*0be0*/  IMAD.HI.U32 R12, R5, R10, RZ ;  /* 0x0000000a050c7227 */ /* 0x000fc600078e00ff */
[----:B------:R-:W-:Y:S01]  /*0bf0*/  LOP3.LUT R5, R4, 0x3, RZ, 0xc0, !PT ;  /* 0x0000000304057812 */ /* 0x000fe200078ec0ff */
[----:B------:R-:W-:Y:S02]  /*0c00*/  IMAD.MOV R11, RZ, RZ, -R12 ;  /* 0x000000ffff0b7224 */ /* 0x000fe400078e0a0c */
[----:B------:R-:W-:Y:S01]  /*0c10*/  @P1 IADD3 R8, PT, PT, R8, -UR22, RZ ;  /* 0x8000001608081c10 */ /* 0x000fe2000fffe0ff */
[C---:B------:R-:W-:Y:S01]  /*0c20*/  VIADD R16, R4.reuse, 0x1 ;  /* 0x0000000104107836 */ /* 0x040fe20000000000 */
[----:B------:R-:W-:Y:S01]  /*0c30*/  IADD3 R17, PT, PT, R4, -0x1, RZ ;  /* 0xffffffff04117810 */ /* 0x000fe20007ffe0ff */
[----:B------:R-:W-:Y:S01]  /*0c40*/  IMAD R10, R11, UR23, R10 ;  /* 0x000000170b0a7c24 */ /* 0x000fe2000f8e020a */
[----:B------:R-:W-:Y:S01]  /*0c50*/  SEL R19, R7, R8, !P2 ;  /* 0x0000000807137207 */ /* 0x000fe20005000000 */
[C---:B------:R-:W-:Y:S01]  /*0c60*/  VIADD R6, R5.reuse, 0x1 ;  /* 0x0000000105067836 */ /* 0x040fe20000000000 */
[----:B------:R-:W-:Y:S01]  /*0c70*/  LOP3.LUT R16, R16, 0x3, RZ, 0xc0, !PT ;  /* 0x0000000310107812 */ /* 0x000fe200078ec0ff */
[----:B------:R-:W-:Y:S01]  /*0c80*/  VIADD R8, R5, 0x2 ;  /* 0x0000000205087836 */ /* 0x000fe20000000000 */
[----:B------:R-:W-:Y:S01]  /*0c90*/  ISETP.GE.U32.AND P0, PT, R10, UR23, PT ;  /* 0x000000170a007c0c */ /* 0x000fe2000bf06070 */
[----:B------:R-:W-:Y:S01]  /*0ca0*/  IMAD.SHL.U32 R19, R19, 0x4, RZ ;  /* 0x0000000413137824 */ /* 0x000fe200078e00ff */
[----:B------:R-:W-:-:S02]  /*0cb0*/  ISETP.GE.AND P1, PT, R6, UR25, PT ;  /* 0x0000001906007c0c */ /* 0x000fc4000bf26270 */
[----:B------:R-:W-:Y:S02]  /*0cc0*/  ISETP.GE.AND P2, PT, R8, UR25, PT ;  /* 0x0000001908007c0c */ /* 0x000fe4000bf46270 */
[----:B------:R-:W-:Y:S02]  /*0cd0*/  SEL R7, R28, RZ, P1 ;  /* 0x000000ff1c077207 */ /* 0x000fe40000800000 */
[----:B------:R-:W-:Y:S02]  /*0ce0*/  LOP3.LUT R17, R17, 0x3, RZ, 0xc0, !PT ;  /* 0x0000000311117812 */ /* 0x000fe400078ec0ff */
[----:B------:R-:W-:Y:S02]  /*0cf0*/  IADD3 R6, PT, PT, R6, -R7, RZ ;  /* 0x8000000706067210 */ /* 0x000fe40007ffe0ff */
[----:B------:R-:W-:Y:S01]  /*0d00*/  SEL R7, R28, RZ, P2 ;  /* 0x000000ff1c077207 */ /* 0x000fe20001000000 */
[----:B------:R-:W-:Y:S01]  /*0d10*/  @P0 VIADD R10, R10, -UR23 ;  /* 0x800000170a0a0c36 */ /* 0x000fe20008000000 */
[----:B------:R-:W-:Y:S01]  /*0d20*/  ISETP.NE.U32.AND P2, PT, RZ, UR23, PT ;  /* 0x00000017ff007c0c */ /* 0x000fe2000bf45070 */
[----:B------:R-:W-:Y:S01]  /*0d30*/  @P0 VIADD R12, R12, 0x1 ;  /* 0x000000010c0c0836 */ /* 0x000fe20000000000 */
[----:B------:R-:W-:-:S02]  /*0d40*/  ISETP.GE.AND P0, PT, R5, UR25, PT ;  /* 0x0000001905007c0c */ /* 0x000fc4000bf06270 */
[----:B------:R-:W-:Y:S01]  /*0d50*/  ISETP.GE.U32.AND P1, PT, R10, UR23, PT ;  /* 0x000000170a007c0c */ /* 0x000fe2000bf26070 */
[C---:B------:R-:W-:Y:S01]  /*0d60*/  VIADD R10, R5.reuse, 0x3 ;  /* 0x00000003050a7836 */ /* 0x040fe20000000000 */
[----:B------:R-:W-:Y:S02]  /*0d70*/  IADD3 R7, PT, PT, R8, -R7, RZ ;  /* 0x8000000708077210 */ /* 0x000fe40007ffe0ff */
[----:B------:R-:W-:Y:S02]  /*0d80*/  LOP3.LUT R18, R5, 0x2, RZ, 0x3c, !PT ;  /* 0x0000000205127812 */ /* 0x000fe400078e3cff */
[----:B------:R-:W-:-:S04]  /*0d90*/  ISETP.GE.AND P3, PT, R10, UR25, PT ;  /* 0x000000190a007c0c */ /* 0x000fc8000bf66270 */
[C---:B------:R-:W-:Y:S02]  /*0da0*/  SEL R11, R28.reuse, RZ, P3 ;  /* 0x000000ff1c0b7207 */ /* 0x040fe40001800000 */
[----:B------:R-:W-:Y:S01]  /*0db0*/  SEL R28, R28, RZ, P0 ;  /* 0x000000ff1c1c7207 */ /* 0x000fe20000000000 */
[----:B------:R-:W-:Y:S01]  /*0dc0*/  @P1 VIADD R12, R12, 0x1 ;  /* 0x000000010c0c1836 */ /* 0x000fe20000000000 */
[----:B------:R-:W-:Y:S02]  /*0dd0*/  @!P2 LOP3.LUT R12, RZ, UR23, RZ, 0x33, !PT ;  /* 0x00000017ff0cac12 */ /* 0x000fe4000f8e33ff */
[----:B------:R-:W-:Y:S01]  /*0de0*/  IADD3 R8, PT, PT, R10, -R11, RZ ;  /* 0x8000000b0a087210 */ /* 0x000fe20007ffe0ff */
[----:B------:R-:W-:Y:S01]  /*0df0*/  IMAD R11, RZ, RZ, -UR25 ;  /* 0x80000019ff0b7e24 */ /* 0x000fe2000f8e02ff */
[----:B------:R-:W-:Y:S01]  /*0e00*/  LEA R10, R0, UR11, 0x2 ;  /* 0x0000000b000a7c11 */ /* 0x000fe2000f8e10ff */
[----:B------:R-:W-:Y:S01]  /*0e10*/  IMAD.IADD R9, R9, 0x1, R12 ;  /* 0x0000000109097824 */ /* 0x000fe200078e020c */
[----:B------:R-:W-:Y:S01]  /*0e20*/  IADD3 R12, PT, PT, R3, UR23, RZ ;  /* 0x00000017030c7c10 */ /* 0x000fe2000fffe0ff */
[----:B------:R-:W-:Y:S01]  /*0e30*/  UMOV UR11, UR13 ;  /* 0x0000000d000b7c82 */ /* 0x000fe20008000000 */
[----:B------:R-:W-:Y:S01]  /*0e40*/  LEA R11, R11, 0x201f, 0x8 ;  /* 0x0000201f0b0b7811 */ /* 0x000fe200078e40ff */
[----:B------:R-:W-:Y:S01]  /*0e50*/  VIADD R14, R10, UR28 ;  /* 0x0000001c0a0e7c36 */ /* 0x000fe20008000000 */
[----:B------:R-:W-:-:S02]  /*0e60*/  IADD3 R28, PT, PT, R5, -R28, RZ ;  /* 0x8000001c051c7210 */ /* 0x000fc40007ffe0ff */
[----:B------:R-:W-:-:S07]  /*0e70*/  LOP3.LUT R29, R9, 0x3, RZ, 0xc0, !PT ;  /* 0x00000003091d7812 */ /* 0x000fce00078ec0ff */
.L_x_8075:
[----:B------:R-:W-:Y:S01]  /*0e80*/  ISETP.NE.AND P0, PT, R29, 0x3, PT ;  /* 0x000000031d00780c */ /* 0x000fe20003f05270 */
[----:B------:R-:W-:Y:S01]  /*0e90*/  BSSY.RECONVERGENT B0, `(.L_x_8008) ;  /* 0x000001b000007945 */ /* 0x000fe20003800200 */
[----:B------:R-:W-:Y:S01]  /*0ea0*/  ISETP.GE.U32.AND P1, PT, R9, 0x3, PT ;  /* 0x000000030900780c */ /* 0x000fe20003f26070 */
[--C-:B------:R-:W-:Y:S01]  /*0eb0*/  IMAD.MOV.U32 R30, RZ, RZ, R0.reuse ;  /* 0x000000ffff1e7224 */ /* 0x100fe200078e0000 */
[----:B------:R-:W-:Y:S01]  /*0ec0*/  P2R R34, PR, RZ, 0x1 ;  /* 0x00000001ff227803 */ /* 0x000fe20000000000 */
[----:B------:R-:W-:-:S08]  /*0ed0*/  IMAD.MOV.U32 R38, RZ, RZ, R0 ;  /* 0x000000ffff267224 */ /* 0x000fd000078e0000 */
[----:B0123--:R-:W-:Y:S05]  /*0ee0*/  @!P0 BRA `(.L_x_8009) ;  /* 0x0000000000548947 */ /* 0x00ffea0003800000 */
        /* <DEDUP_REMOVED lines=12> */
[----:B0-----:R-:W-:-:S06]  /*0fb0*/  IMAD.X R23, RZ, RZ, R21, P2 ;  /* 0x000000ffff177224 */ /* 0x001fcc00010e0615 */
[----:B------:R-:W-:-:S04]  /*0fc0*/  @P0 IADD3 R20, P2, PT, R22, UR28, RZ ;  /* 0x0000001c16140c10 */ /* 0x000fc8000ff5e0ff */
[----:B------:R-:W-:Y:S02]  /*0fd0*/  @P0 IADD3.X R21, PT, PT, RZ, R23, RZ, P2, !PT ;  /* 0x00000017ff150210 */ /* 0x000fe400017fe4ff */
[----:B------:R-:W2:Y:S04]  /*0fe0*/  LDG.E R23, desc[UR16][R22.64] ;  /* 0x0000001016177981 */ /* 0x000ea8000c1e1900 */
[----:B------:R-:W3:Y:S01]  /*0ff0*/  @P0 LDG.E R21, desc[UR16][R20.64] ;  /* 0x0000001014150981 */ /* 0x000ee2000c1e1900 */
[----:B------:R-:W-:Y:S02]  /*1000*/  IMAD.MOV.U32 R38, RZ, RZ, R12 ;  /* 0x000000ffff267224 */ /* 0x000fe400078e000c */
[----:B------:R-:W-:Y:S01]  /*1010*/  @P0 VIADD R38, R12, UR23 ;  /* 0x000000170c260c36 */ /* 0x000fe20008000000 */
[----:B--2---:R1:W-:Y:S04]  /*1020*/  STS [R10+UR28], R23 ;  /* 0x000000170a007988 */ /* 0x0043e8000800081c */
[----:B---3--:R1:W-:Y:S02]  /*1030*/  @P0 STS [R14+UR28], R21 ;  /* 0x000000150e000988 */ /* 0x0083e4000800081c */
.L_x_8009:
[----:B------:R-:W-:Y:S05]  /*1040*/  BSYNC.RECONVERGENT B0 ;  /* 0x0000000000007941 */ /* 0x000fea0003800200 */
.L_x_8008:
[----:B------:R-:W-:Y:S04]  /*1050*/  BSSY.RECONVERGENT B0, `(.L_x_8010) ;  /* 0x0000026000007945 */ /* 0x000fe80003800200 */
[----:B------:R-:W-:Y:S05]  /*1060*/  @!P1 BRA `(.L_x_8011) ;  /* 0x0000000000909947 */ /* 0x000fea0003800000 */
[----:B------:R-:W2:Y:S01]  /*1070*/  S2UR UR13, SR_CgaCtaId ;  /* 0x00000000000d79c3 */ /* 0x000ea20000008800 */
[----:B------:R-:W3:Y:S01]  /*1080*/  LDCU UR14, c[0x0][0x388] ;  /* 0x00007100ff0e77ac */ /* 0x000ee20008000800 */
[----:B------:R-:W-:Y:S01]  /*1090*/  IADD3 R33, PT, PT, R38, UR9, RZ ;  /* 0x0000000926217c10 */ /* 0x000fe2000fffe0ff */
[----:B------:R-:W-:Y:S02]  /*10a0*/  UMOV UR12, 0x400 ;  /* 0x00000400000c7882 */ /* 0x000fe40000000000 */
[----:B------:R-:W-:Y:S01]  /*10b0*/  UIADD3 UR12, UPT, UPT, UR12, 0x80, URZ ;  /* 0x000000800c0c7890 */ /* 0x000fe2000fffe0ff */
[----:B---3--:R-:W-:-:S04]  /*10c0*/  IMAD.U32 R20, RZ, RZ, UR14 ;  /* 0x0000000eff147e24 */ /* 0x008fc8000f8e00ff */
[----:B------:R-:W-:Y:S01]  /*10d0*/  IMAD R33, R20, UR11, R33 ;  /* 0x0000000b14217c24 */ /* 0x000fe2000f8e0221 */
[----:B--2---:R-:W-:-:S06]  /*10e0*/  ULEA UR12, UR13, UR12, 0x18 ;  /* 0x0000000c0d0c7291 */ /* 0x004fcc000f8ec0ff */
[----:B------:R-:W-:-:S07]  /*10f0*/  LEA R31, R38, UR12, 0x2 ;  /* 0x0000000c261f7c11 */ /* 0x000fce000f8e10ff */
.L_x_8012:
        /* <DEDUP_REMOVED lines=27> */
.L_x_8011:
[----:B------:R-:W-:Y:S05]  /*12b0*/  BSYNC.RECONVERGENT B0 ;  /* 0x0000000000007941 */ /* 0x000fea0003800200 */
.L_x_8010:
[----:B------:R-:W-:Y:S01]  /*12c0*/  ISETP.NE.AND P0, PT, R34, RZ, PT ;  /* 0x000000ff2200720c */ /* 0x000fe20003f05270 */
[----:B------:R-:W-:-:S12]  /*12d0*/  BSSY.RECONVERGENT B0, `(.L_x_8013) ;  /* 0x000000b000007945 */ /* 0x000fd80003800200 */
[----:B------:R-:W-:Y:S05]  /*12e0*/  @!P0 BRA `(.L_x_8014) ;  /* 0x0000000000248947 */ /* 0x000fea0003800000 */
[----:B------:R3:W-:Y:S01]  /*12f0*/  STS [R13], RZ ;  /* 0x000000ff0d007388 */ /* 0x0007e20000000800 */
[----:B------:R-:W-:Y:S02]  /*1300*/  ISETP.NE.AND P0, PT, R29, RZ, PT ;  /* 0x000000ff1d00720c */ /* 0x000fe40003f05270 */
[----:B------:R-:W-:-:S11]  /*1310*/  MOV R30, R3 ;  /* 0x00000003001e7202 */ /* 0x000fd60000000f00 */
[----:B---3--:R-:W-:Y:S05]  /*1320*/  @!P0 BRA `(.L_x_8014) ;  /* 0x0000000000148947 */ /* 0x008fea0003800000 */
[----:B------:R-:W-:Y:S01]  /*1330*/  ISETP.NE.AND P0, PT, R29, 0x1, PT ;  /* 0x000000011d00780c */ /* 0x000fe20003f05270 */
[----:B------:R3:W-:Y:S01]  /*1340*/  STS [R13+UR28], RZ ;  /* 0x000000ff0d007988 */ /* 0x0007e2000800081c */
[----:B------:R-:W-:-:S11]  /*1350*/  IMAD.MOV.U32 R30, RZ, RZ, R12 ;  /* 0x000000ffff1e7224 */ /* 0x000fd600078e000c */
[----:B------:R3:W-:Y:S01]  /*1360*/  @P0 STS [R15+UR28], RZ ;  /* 0x000000ff0f000988 */ /* 0x0007e2000800081c */
[----:B------:R-:W-:-:S07]  /*1370*/  @P0 VIADD R30, R12, UR23 ;  /* 0x000000170c1e0c36 */ /* 0x000fce0008000000 */
.L_x_8014:
[----:B------:R-:W-:Y:S05]  /*1380*/  BSYNC.RECONVERGENT B0 ;  /* 0x0000000000007941 */ /* 0x000fea0003800200 */
.L_x_8013:
[----:B------:R-:W-:Y:S04]  /*1390*/  BSSY.RECONVERGENT B0, `(.L_x_8015) ;  /* 0x0000010000007945 */ /* 0x000fe80003800200 */
[----:B------:R-:W-:Y:S05]  /*13a0*/  @!P1 BRA `(.L_x_8016) ;  /* 0x0000000000389947 */ /* 0x000fea0003800000 */
[----:B-1----:R-:W0:Y:S01]  /*13b0*/  S2R R21, SR_CgaCtaId ;  /* 0x0000000000157919 */ /* 0x002e220000008800 */
[----:B--2---:R-:W-:-:S04]  /*13c0*/  MOV R20, 0x400 ;  /* 0x0000040000147802 */ /* 0x004fc80000000f00 */
[----:B------:R-:W-:-:S04]  /*13d0*/  IADD3 R20, PT, PT, R20, 0x480, RZ ;  /* 0x0000048014147810 */ /* 0x000fc80007ffe0ff */
[----:B0-----:R-:W-:-:S07]  /*13e0*/  LEA R23, R21, R20, 0x18 ;  /* 0x0000001415177211 */ /* 0x001fce00078ec0ff */
.L_x_8017:
        /* <DEDUP_REMOVED lines=10> */
.L_x_8016:
[----:B------:R-:W-:Y:S05]  /*1490*/  BSYNC.RECONVERGENT B0 ;  /* 0x0000000000007941 */ /* 0x000fea0003800200 */
.L_x_8015:
[----:B------:R-:W-:Y:S01]  /*14a0*/  BAR.SYNC.DEFER_BLOCKING 0x0 ;  /* 0x0000000000007b1d */ /* 0x000fe20000010000 */
[----:B------:R-:W-:-:S09]  /*14b0*/  UISETP.GE.AND UP0, UPT, UR6, 0x1, UPT ;  /* 0x000000010600788c */ /* 0x000fd2000bf06270 */
[----:B------:R-:W-:Y:S05]  /*14c0*/  BRA.U !UP0, `(.L_x_8018) ;  /* 0x0000001508807547 */ /* 0x000fea000b800000 */
[----:B------:R-:W-:Y:S01]  /*14d0*/  UISETP.NE.AND UP0, UPT, UR22, 0x1, UPT ;  /* 0x000000011600788c */ /* 0x000fe2000bf05270 */
[----:B----4-:R-:W-:-:S08]  /*14e0*/  LOP3.LUT R22, R0, 0x1f, RZ, 0xc0, !PT ;  /* 0x0000001f00167812 */ /* 0x010fd000078ec0ff */
[----:B------:R-:W-:Y:S05]  /*14f0*/  BRA.U UP0, `(.L_x_8019) ;  /* 0x0000000500b87547 */ /* 0x000fea000b800000 */
[----:B------:R-:W-:Y:S01]  /*1500*/  BSSY B1, `(.L_x_8020) ;  /* 0x000006c000017945 */ /* 0x000fe20003800000 */
[----:B------:R-:W-:-:S07]  /*1510*/  IMAD.MOV.U32 R25, RZ, RZ, RZ ;  /* 0x000000ffff197224 */ /* 0x000fce00078e00ff */
.L_x_8036:
[----:B012---:R-:W0:Y:S01]  /*1520*/  LDC R23, c[0x0][0x3ac] ;  /* 0x0000eb00ff177b82 */ /* 0x007e220000000800 */
[----:B--2---:R-:W-:Y:S01]  /*1530*/  IADD3 R24, PT, PT, R4, R25, RZ ;  /* 0x0000001904187210 */ /* 0x004fe20007ffe0ff */
[----:B------:R-:W-:Y:S01]  /*1540*/  VIADD R25, R25, UR7 ;  /* 0x0000000719197c36 */ /* 0x000fe20008000000 */
[----:B------:R-:W-:Y:S02]  /*1550*/  ISETP.GE.AND P0, PT, R2, UR29, PT ;  /* 0x0000001d02007c0c */ /* 0x000fe4000bf06270 */
        /* <DEDUP_REMOVED lines=13> */
.L_x_8021:
        /* <DEDUP_REMOVED lines=8> */
.L_x_8022:
        /* <DEDUP_REMOVED lines=8> */
.L_x_8023:
        /* <DEDUP_REMOVED lines=8> */
.L_x_8024:
[----:B------:R-:W-:Y:S01]  /*17b0*/  BSSY B0, `(.L_x_8025) ;  /* 0x000003f000007945 */ /* 0x000fe20003800000 */
[----:B------:R-:W-:-:S03]  /*17c0*/  ISETP.GE.AND P6, PT, R25, UR6, PT ;  /* 0x0000000619007c0c */ /* 0x000fc6000bfc6270 */
[----:B------:R-:W-:Y:S10]  /*17d0*/  @P0 BRA `(.L_x_8026) ;  /* 0x0000000000f00947 */ /* 0x000ff40003800000 */
[----:B------:R-:W-:Y:S02]  /*17e0*/  IABS R27, R23 ;  /* 0x00000017001b7213 */ /* 0x000fe40000000000 */
[----:B------:R-:W-:Y:S02]  /*17f0*/  IABS R33, R22 ;  /* 0x0000001600217213 */ /* 0x000fe40000000000 */
[----:B------:R-:W5:Y:S08]  /*1800*/  I2F.RP R26, R27 ;  /* 0x0000001b001a7306 */ /* 0x000f700000209400 */
[----:B-----5:R-:W5:Y:S02]  /*1810*/  MUFU.RCP R26, R26 ;  /* 0x0000001a001a7308 */ /* 0x020f640000001000 */
[----:B-----5:R-:W-:-:S02]  /*1820*/  IADD3 R30, PT, PT, R26, 0xffffffe, RZ ;  /* 0x0ffffffe1a1e7810 */ /* 0x020fc40007ffe0ff */
[----:B------:R-:W5:Y:S04]  /*1830*/  S2R R26, SR_CgaCtaId ;  /* 0x00000000001a7919 */ /* 0x000f680000008800 */
[----:B------:R-:W0:Y:S02]  /*1840*/  F2I.FTZ.U32.TRUNC.NTZ R21, R30 ;  /* 0x0000001e00157305 */ /* 0x000e24000021f000 */
[----:B0-2---:R-:W-:-:S04]  /*1850*/  IMAD.MOV R20, RZ, RZ, -R21 ;  /* 0x000000ffff147224 */ /* 0x005fc800078e0a15 */
[----:B------:R-:W-:Y:S02]  /*1860*/  IMAD R31, R20, R27, RZ ;  /* 0x0000001b141f7224 */ /* 0x000fe400078e02ff */
[----:B------:R-:W-:-:S04]  /*1870*/  IMAD.MOV.U32 R20, RZ, RZ, RZ ;  /* 0x000000ffff147224 */ /* 0x000fc800078e00ff */
[----:B------:R-:W-:Y:S01]  /*1880*/  IMAD.HI.U32 R20, R21, R31, R20 ;  /* 0x0000001f15147227 */ /* 0x000fe200078e0014 */
[----:B------:R-:W-:-:S05]  /*1890*/  MOV R21, R33 ;  /* 0x0000002100157202 */ /* 0x000fca0000000f00 */
        /* <DEDUP_REMOVED lines=9> */
[----:B------:R-:W-:-:S11]  /*1930*/  MOV R27, R2 ;  /* 0x00000002001b7202 */ /* 0x000fd60000000f00 */
[----:B------:R-:W-:Y:S01]  /*1940*/  @!P0 IMAD.MOV R20, RZ, RZ, -R20 ;  /* 0x000000ffff148224 */ /* 0x000fe200078e0a14 */
[----:B------:R-:W-:-:S13]  /*1950*/  ISETP.NE.AND P0, PT, R23, RZ, PT ;  /* 0x000000ff1700720c */ /* 0x000fda0003f05270 */
[----:B------:R-:W-:Y:S01]  /*1960*/  @!P0 LOP3.LUT R20, RZ, R23, RZ, 0x33, !PT ;  /* 0x00000017ff148212 */ /* 0x000fe200078e33ff */
[----:B------:R-:W-:Y:S01]  /*1970*/  VIADD R23, R21, 0x480 ;  /* 0x0000048015177836 */ /* 0x000fe20000000000 */
[----:B-----5:R-:W-:-:S04]  /*1980*/  LEA R21, R26, R21, 0x18 ;  /* 0x000000151a157211 */ /* 0x020fc800078ec0ff */
[----:B------:R-:W-:Y:S01]  /*1990*/  LEA R26, R26, R23, 0x18 ;  /* 0x000000171a1a7211 */ /* 0x000fe200078ec0ff */
[----:B------:R-:W-:-:S07]  /*19a0*/  IMAD R30, R20, 0x4, R21 ;  /* 0x00000004141e7824 */ /* 0x000fce00078e0215 */
.L_x_8035:
[----:B0-----:R-:W-:Y:S02]  /*19b0*/  IMAD R20, R27, 0x14, R30 ;  /* 0x000000141b147824 */ /* 0x001fe400078e021e */
[----:B------:R-:W-:-:S03]  /*19c0*/  IMAD.MOV.U32 R31, RZ, RZ, RZ ;  /* 0x000000ffff1f7224 */ /* 0x000fc600078e00ff */
[----:B--2---:R0:W2:Y:S01]  /*19d0*/  LDS R23, [R20] ;  /* 0x0000000014177984 */ /* 0x0040a20000000800 */
[----:B------:R-:W-:Y:S05]  /*19e0*/  @!P2 BRA `(.L_x_8027) ;  /* 0x000000000010a947 */ /* 0x000fea0003800000 */
[----:B------:R-:W-:-:S03]  /*19f0*/  UMOV UR12, 0xffffffff ;  /* 0xffffffff000c7882 */ /* 0x000fc60000000000 */
[----:B------:R-:W-:Y:S05]  /*1a00*/  BRA.DIV UR12, `(.L_x_8028) ;  /* 0x0000001e0cec7947 */ /* 0x000fea000b800000 */
[----:B0-2---:R0:W2:Y:S02]  /*1a10*/  SHFL.IDX PT, R20, R23, R28, R11 ;  /* 0x0000001c17147389 */ /* 0x0050a400000e000b */
.L_x_8078:
[----:B-12---:R-:W-:-:S07]  /*1a20*/  IMAD R31, R35, R20, RZ ;  /* 0x00000014231f7224 */ /* 0x006fce00078e02ff */
.L_x_8027:
[----:B------:R-:W-:Y:S05]  /*1a30*/  @!P3 BRA `(.L_x_8029) ;  /* 0x000000000010b947 */ /* 0x000fea0003800000 */
[----:B------:R-:W-:-:S03]  /*1a40*/  UMOV UR12, 0xffffffff ;  /* 0xffffffff000c7882 */ /* 0x000fc60000000000 */
[----:B------:R-:W-:Y:S05]  /*1a50*/  BRA.DIV UR12, `(.L_x_8030) ;  /* 0x0000001e0cf87947 */ /* 0x000fea000b800000 */
[----:B0-2---:R0:W2:Y:S02]  /*1a60*/  SHFL.IDX PT, R20, R23, R6, R11 ;  /* 0x0000000617147389 */ /* 0x0050a400000e000b */
.L_x_8081:
[----:B--2-4-:R-:W-:-:S07]  /*1a70*/  IMAD R31, R36, R20, R31 ;  /* 0x00000014241f7224 */ /* 0x014fce00078e021f */
.L_x_8029:
[----:B------:R-:W-:Y:S05]  /*1a80*/  @!P4 BRA `(.L_x_8031) ;  /* 0x000000000010c947 */ /* 0x000fea0003800000 */
[----:B------:R-:W-:-:S03]  /*1a90*/  UMOV UR12, 0xffffffff ;  /* 0xffffffff000c7882 */ /* 0x000fc60000000000 */
[----:B------:R-:W-:Y:S05]  /*1aa0*/  BRA.DIV UR12, `(.L_x_8032) ;  /* 0x000000220c047947 */ /* 0x000fea000b800000 */
[----:B0-2---:R0:W2:Y:S02]  /*1ab0*/  SHFL.IDX PT, R20, R23, R7, R11 ;  /* 0x0000000717147389 */ /* 0x0050a400000e000b */
.L_x_8084:
[----:B--2---:R-:W-:-:S07]  /*1ac0*/  IMAD R31, R37, R20, R31 ;  /* 0x00000014251f7224 */ /* 0x004fce00078e021f */
.L_x_8031:
[----:B------:R-:W-:Y:S05]  /*1ad0*/  @!P5 BRA `(.L_x_8033) ;  /* 0x000000000010d947 */ /* 0x000fea0003800000 */
[----:B------:R-:W-:-:S03]  /*1ae0*/  UMOV UR12, 0xffffffff ;  /* 0xffffffff000c7882 */ /* 0x000fc60000000000 */
[----:B------:R-:W-:Y:S05]  /*1af0*/  BRA.DIV UR12, `(.L_x_8034) ;  /* 0x000000220c107947 */ /* 0x000fea000b800000 */
[----:B0-2---:R0:W2:Y:S02]  /*1b00*/  SHFL.IDX PT, R20, R23, R8, R11 ;  /* 0x0000000817147389 */ /* 0x0050a400000e000b */
.L_x_8087:
[----:B--2---:R-:W-:-:S07]  /*1b10*/  IMAD R31, R32, R20, R31 ;  /* 0x00000014201f7224 */ /* 0x004fce00078e021f */
.L_x_8033:
[C---:B------:R-:W-:Y:S02]  /*1b20*/  IMAD R21, R27.reuse, UR6, R24 ;  /* 0x000000061b157c24 */ /* 0x040fe4000f8e0218 */
[----:B------:R-:W-:-:S03]  /*1b30*/  VIADD R27, R27, UR8 ;  /* 0x000000081b1b7c36 */ /* 0x000fc60008000000 */
[----:B------:R-:W-:Y:S02]  /*1b40*/  LEA R21, R21, R26, 0x2 ;  /* 0x0000001a15157211 */ /* 0x000fe400078e10ff */
[----:B------:R-:W-:-:S03]  /*1b50*/  ISETP.GE.AND P0, PT, R27, UR29, PT ;  /* 0x0000001d1b007c0c */ /* 0x000fc6000bf06270 */
[----:B0-----:R-:W0:Y:S02]  /*1b60*/  LDS R20, [R21] ;  /* 0x0000000015147984 */ /* 0x001e240000000800 */
[----:B0-----:R-:W-:-:S05]  /*1b70*/  IMAD.IADD R20, R20, 0x1, R31 ;  /* 0x0000000114147824 */ /* 0x001fca00078e021f */
[----:B------:R0:W-:Y:S03]  /*1b80*/  STS [R21], R20 ;  /* 0x0000001415007388 */ /* 0x0001e60000000800 */
[----:B------:R-:W-:Y:S05]  /*1b90*/  @!P0 BRA `(.L_x_8035) ;  /* 0xfffffffc00848947 */ /* 0x000fea000383ffff */
.L_x_8026:
[----:B------:R-:W-:Y:S05]  /*1ba0*/  BSYNC B0 ;  /* 0x0000000000007941 */ /* 0x000fea0003800000 */
.L_x_8025:
[----:B------:R-:W-:Y:S05]  /*1bb0*/  @!P6 BRA `(.L_x_8036) ;  /* 0xfffffff80058e947 */ /* 0x000fea000383ffff */
[----:B------:R-:W-:Y:S05]  /*1bc0*/  BSYNC B1 ;  /* 0x0000000000017941 */ /* 0x000fea0003800000 */
.L_x_8020:
[----:B------:R-:W-:Y:S05]  /*1bd0*/  BRA `(.L_x_8018) ;  /* 0x0000000c00bc7947 */ /* 0x000fea0003800000 */
.L_x_8019:
[----:B------:R-:W4:Y:S02]  /*1be0*/  LDCU UR12, c[0x0][0x3ac] ;  /* 0x00007580ff0c77ac */ /* 0x000f240008000800 */
[----:B----4-:R-:W-:-:S09]  /*1bf0*/  UISETP.GT.U32.AND UP0, UPT, UR12, 0x1f, UPT ;  /* 0x0000001f0c00788c */ /* 0x010fd2000bf04070 */
[----:B------:R-:W-:Y:S05]  /*1c00*/  BRA.U UP0, `(.L_x_8037) ;  /* 0x0000000500947547 */ /* 0x000fea000b800000 */
[----:B------:R-:W-:-:S07]  /*1c10*/  HFMA2 R25, -RZ, RZ, 0, 0 ;  /* 0x00000000ff197431 */ /* 0x000fce00000001ff */
.L_x_8053:
[----:B012---:R-:W0:Y:S01]  /*1c20*/  LDC R23, c[0x0][0x3ac] ;  /* 0x0000eb00ff177b82 */ /* 0x007e220000000800 */
[----:B--2---:R-:W-:Y:S01]  /*1c30*/  IMAD.IADD R24, R4, 0x1, R25 ;  /* 0x0000000104187824 */ /* 0x004fe200078e0219 */
[----:B------:R-:W-:Y:S01]  /*1c40*/  ISETP.GE.AND P0, PT, R2, UR29, PT ;  /* 0x0000001d02007c0c */ /* 0x000fe2000bf06270 */
[----:B------:R-:W-:Y:S01]  /*1c50*/  VIADD R25, R25, UR7 ;  /* 0x0000000719197c36 */ /* 0x000fe20008000000 */
[C---:B0-----:R-:W-:Y:S01]  /*1c60*/  ISETP.NE.AND P2, PT, R23.reuse, RZ, PT ;  /* 0x000000ff1700720c */ /* 0x041fe20003f45270 */
        /* <DEDUP_REMOVED lines=12> */
.L_x_8038:
        /* <DEDUP_REMOVED lines=8> */
.L_x_8039:
        /* <DEDUP_REMOVED lines=8> */
.L_x_8040:
        /* <DEDUP_REMOVED lines=8> */
.L_x_8041:
[----:B------:R-:W-:Y:S01]  /*1eb0*/  BSSY B0, `(.L_x_8042) ;  /* 0x0000038000007945 */ /* 0x000fe20003800000 */
[----:B------:R-:W-:-:S03]  /*1ec0*/  ISETP.GE.AND P6, PT, R25, UR6, PT ;  /* 0x0000000619007c0c */ /* 0x000fc6000bfc6270 */
[----:B------:R-:W-:Y:S10]  /*1ed0*/  @P0 BRA `(.L_x_8043) ;  /* 0x0000000000d40947 */ /* 0x000ff40003800000 */
[----:B------:R-:W5:Y:S08]  /*1ee0*/  I2F.U32.RP R26, R23 ;  /* 0x00000017001a7306 */ /* 0x000f700000209000 */
[----:B-----5:R-:W5:Y:S02]  /*1ef0*/  MUFU.RCP R26, R26 ;  /* 0x0000001a001a7308 */ /* 0x020f640000001000 */
[----:B-----5:R-:W-:-:S06]  /*1f00*/  VIADD R21, R26, 0xffffffe ;  /* 0x0ffffffe1a157836 */ /* 0x020fcc0000000000 */
[----:B------:R-:W0:Y:S02]  /*1f10*/  F2I.FTZ.U32.TRUNC.NTZ R21, R21 ;  /* 0x0000001500157305 */ /* 0x000e24000021f000 */
[----:B0-2---:R-:W-:-:S04]  /*1f20*/  IMAD.MOV R20, RZ, RZ, -R21 ;  /* 0x000000ffff147224 */ /* 0x005fc800078e0a15 */
[----:B------:R-:W-:Y:S01]  /*1f30*/  IMAD R27, R20, R23, RZ ;  /* 0x00000017141b7224 */ /* 0x000fe200078e02ff */
[----:B------:R-:W-:-:S05]  /*1f40*/  MOV R20, RZ ;  /* 0x000000ff00147202 */ /* 0x000fca0000000f00 */
[----:B------:R-:W-:Y:S02]  /*1f50*/  IMAD.HI.U32 R27, R21, R27, R20 ;  /* 0x0000001b151b7227 */ /* 0x000fe400078e0014 */
[----:B------:R-:W0:Y:S04]  /*1f60*/  S2R R21, SR_CgaCtaId ;  /* 0x0000000000157919 */ /* 0x000e280000008800 */
[----:B------:R-:W-:-:S04]  /*1f70*/  IMAD.HI.U32 R20, R27, R22, RZ ;  /* 0x000000161b147227 */ /* 0x000fc800078e00ff */
[----:B------:R-:W-:Y:S02]  /*1f80*/  IMAD.MOV R20, RZ, RZ, -R20 ;  /* 0x000000ffff147224 */ /* 0x000fe400078e0a14 */
[----:B------:R-:W-:Y:S02]  /*1f90*/  IMAD.MOV.U32 R27, RZ, RZ, R2 ;  /* 0x000000ffff1b7224 */ /* 0x000fe400078e0002 */
[----:B------:R-:W-:Y:S01]  /*1fa0*/  IMAD R30, R23, R20, R22 ;  /* 0x00000014171e7224 */ /* 0x000fe200078e0216 */
[----:B------:R-:W-:-:S04]  /*1fb0*/  MOV R20, 0x400 ;  /* 0x0000040000147802 */ /* 0x000fc80000000f00 */
[----:B------:R-:W-:Y:S01]  /*1fc0*/  ISETP.GE.U32.AND P0, PT, R30, R23, PT ;  /* 0x000000171e00720c */ /* 0x000fe20003f06070 */
[----:B------:R-:W-:-:S12]  /*1fd0*/  VIADD R26, R20, 0x480 ;  /* 0x00000480141a7836 */ /* 0x000fd80000000000 */
[----:B------:R-:W-:Y:S01]  /*1fe0*/  @P0 IMAD.IADD R30, R30, 0x1, -R23 ;  /* 0x000000011e1e0824 */ /* 0x000fe200078e0a17 */
[----:B0-----:R-:W-:-:S04]  /*1ff0*/  LEA R26, R21, R26, 0x18 ;  /* 0x0000001a151a7211 */ /* 0x001fc800078ec0ff */
[----:B------:R-:W-:-:S13]  /*2000*/  ISETP.GE.U32.AND P0, PT, R30, R23, PT ;  /* 0x000000171e00720c */ /* 0x000fda0003f06070 */
[----:B------:R-:W-:Y:S02]  /*2010*/  @P0 IADD3 R30, PT, PT, R30, -R23, RZ ;  /* 0x800000171e1e0210 */ /* 0x000fe40007ffe0ff */
[----:B------:R-:W-:-:S13]  /*2020*/  ISETP.NE.U32.AND P0, PT, R23, RZ, PT ;  /* 0x000000ff1700720c */ /* 0x000fda0003f05070 */
[----:B------:R-:W-:Y:S02]  /*2030*/  @!P0 LOP3.LUT R30, RZ, R23, RZ, 0x33, !PT ;  /* 0x00000017ff1e8212 */ /* 0x000fe400078e33ff */
[----:B------:R-:W-:-:S04]  /*2040*/  LEA R23, R21, R20, 0x18 ;  /* 0x0000001415177211 */ /* 0x000fc800078ec0ff */
[----:B------:R-:W-:-:S07]  /*2050*/  LEA R30, R30, R23, 0x2 ;  /* 0x000000171e1e7211 */ /* 0x000fce00078e10ff */
.L_x_8052:
[----:B0-----:R-:W-:Y:S02]  /*2060*/  IMAD R20, R27, 0x14, R30 ;  /* 0x000000141b147824 */ /* 0x001fe400078e021e */
[----:B------:R-:W-:-:S03]  /*2070*/  IMAD.MOV.U32 R31, RZ, RZ, RZ ;  /* 0x000000ffff1f7224 */ /* 0x000fc600078e00ff */
[----:B--2---:R0:W2:Y:S01]  /*2080*/  LDS R23, [R20] ;  /* 0x0000000014177984 */ /* 0x0040a20000000800 */
[----:B------:R-:W-:Y:S05]  /*2090*/  @!P2 BRA `(.L_x_8044) ;  /* 0x000000000010a947 */ /* 0x000fea0003800000 */
[----:B------:R-:W-:-:S03]  /*20a0*/  UMOV UR12, 0xffffffff ;  /* 0xffffffff000c7882 */ /* 0x000fc60000000000 */
[----:B------:R-:W-:Y:S05]  /*20b0*/  BRA.DIV UR12, `(.L_x_8045) ;  /* 0x0000001a0cc07947 */ /* 0x000fea000b800000 */
[----:B0-2---:R0:W2:Y:S02]  /*20c0*/  SHFL.IDX PT, R20, R23, R28, R11 ;  /* 0x0000001c17147389 */ /* 0x0050a400000e000b */
.L_x_8090:
[----:B-12---:R-:W-:-:S07]  /*20d0*/  IMAD R31, R35, R20, RZ ;  /* 0x00000014231f7224 */ /* 0x006fce00078e02ff */
.L_x_8044:
[----:B------:R-:W-:Y:S05]  /*20e0*/  @!P3 BRA `(.L_x_8046) ;  /* 0x000000000010b947 */ /* 0x000fea0003800000 */
[----:B------:R-:W-:-:S03]  /*20f0*/  UMOV UR12, 0xffffffff ;  /* 0xffffffff000c7882 */ /* 0x000fc60000000000 */
[----:B------:R-:W-:Y:S05]  /*2100*/  BRA.DIV UR12, `(.L_x_8047) ;  /* 0x0000001a0ccc7947 */ /* 0x000fea000b800000 */
[----:B0-2---:R0:W2:Y:S02]  /*2110*/  SHFL.IDX PT, R20, R23, R6, R11 ;  /* 0x0000000617147389 */ /* 0x0050a400000e000b */
.L_x_8093:
[----:B--2-4-:R-:W-:-:S07]  /*2120*/  IMAD R31, R36, R20, R31 ;  /* 0x00000014241f7224 */ /* 0x014fce00078e021f */
.L_x_8046:
[----:B------:R-:W-:Y:S05]  /*2130*/  @!P4 BRA `(.L_x_8048) ;  /* 0x000000000010c947 */ /* 0x000fea0003800000 */
[----:B------:R-:W-:-:S03]  /*2140*/  UMOV UR12, 0xffffffff ;  /* 0xffffffff000c7882 */ /* 0x000fc60000000000 */
[----:B------:R-:W-:Y:S05]  /*2150*/  BRA.DIV UR12, `(.L_x_8049) ;  /* 0x0000001a0cd87947 */ /* 0x000fea000b800000 */
[----:B0-2---:R0:W2:Y:S02]  /*2160*/  SHFL.IDX PT, R20, R23, R7, R11 ;  /* 0x0000000717147389 */ /* 0x0050a400000e000b */
.L_x_8096:
[----:B--2---:R-:W-:-:S07]  /*2170*/  IMAD R31, R37, R20, R31 ;  /* 0x00000014251f7224 */ /* 0x004fce00078e021f */
.L_x_8048:
[----:B------:R-:W-:Y:S05]  /*2180*/  @!P5 BRA `(.L_x_8050) ;  /* 0x000000000010d947 */ /* 0x000fea0003800000 */
[----:B------:R-:W-:-:S03]  /*2190*/  UMOV UR12, 0xffffffff ;  /* 0xffffffff000c7882 */ /* 0x000fc60000000000 */
[----:B------:R-:W-:Y:S05]  /*21a0*/  BRA.DIV UR12, `(.L_x_8051) ;  /* 0x0000001a0ce47947 */ /* 0x000fea000b800000 */
[----:B0-2---:R0:W2:Y:S02]  /*21b0*/  SHFL.IDX PT, R20, R23, R8, R11 ;  /* 0x0000000817147389 */ /* 0x0050a400000e000b */
.L_x_8099:
[----:B--2---:R-:W-:-:S07]  /*21c0*/  IMAD R31, R32, R20, R31 ;  /* 0x00000014201f7224 */ /* 0x004fce00078e021f */
.L_x_8050:
[C---:B------:R-:W-:Y:S01]  /*21d0*/  IMAD R21, R27.reuse, UR6, R24 ;  /* 0x000000061b157c24 */ /* 0x040fe2000f8e0218 */
[----:B------:R-:W-:-:S03]  /*21e0*/  IADD3 R27, PT, PT, R27, UR8, RZ ;  /* 0x000000081b1b7c10 */ /* 0x000fc6000fffe0ff */
[----:B0-----:R-:W-:Y:S01]  /*21f0*/  IMAD R20, R21, 0x4, R26 ;  /* 0x0000000415147824 */ /* 0x001fe200078e021a */
[----:B------:R-:W-:-:S04]  /*2200*/  ISETP.GE.AND P0, PT, R27, UR29, PT ;  /* 0x0000001d1b007c0c */ /* 0x000fc8000bf06270 */
[----:B------:R0:W-:Y:S09]  /*2210*/  STS [R20], R31 ;  /* 0x0000001f14007388 */ /* 0x0001f20000000800 */
[----:B------:R-:W-:Y:S05]  /*2220*/  @!P0 BRA `(.L_x_8052) ;  /* 0xfffffffc008c8947 */ /* 0x000fea000383ffff */
.L_x_8043:
[----:B------:R-:W-:Y:S05]  /*2230*/  BSYNC B0 ;  /* 0x0000000000007941 */ /* 0x000fea0003800000 */
.L_x_8042:
[----:B------:R-:W-:Y:S05]  /*2240*/  @!P6 BRA `(.L_x_8053) ;  /* 0xfffffff80074e947 */ /* 0x000fea000383ffff */
[----:B------:R-:W-:Y:S05]  /*2250*/  BRA `(.L_x_8018) ;  /* 0x00000008001c7947 */ /* 0x000fea0003800000 */
.L_x_8037:
[----:B------:R-:W-:-:S07]  /*2260*/  IMAD.MOV.U32 R25, RZ, RZ, RZ ;  /* 0x000000ffff197224 */ /* 0x000fce00078e00ff */
.L_x_8069:
[----:B01----:R-:W0:Y:S01]  /*2270*/  LDC R23, c[0x0][0x3ac] ;  /* 0x0000eb00ff177b82 */ /* 0x003e220000000800 */
[----:B--2---:R-:W-:Y:S01]  /*2280*/  IMAD.IADD R24, R4, 0x1, R25 ;  /* 0x0000000104187824 */ /* 0x004fe200078e0219 */
[----:B------:R-:W-:Y:S02]  /*2290*/  ISETP.GE.AND P0, PT, R2, UR29, PT ;  /* 0x0000001d02007c0c */ /* 0x000fe4000bf06270 */
[----:B------:R-:W-:Y:S02]  /*22a0*/  IADD3 R25, PT, PT, R25, UR7, RZ ;  /* 0x0000000719197c10 */ /* 0x000fe4000fffe0ff */
[C---:B0-----:R-:W-:Y:S01]  /*22b0*/  ISETP.GE.AND P4, PT, R23.reuse, 0x1, PT ;  /* 0x000000011700780c */ /* 0x041fe20003f86270 */
[----:B------:R-:W-:Y:S01]  /*22c0*/  IMAD R21, R24, R23, R19 ;  /* 0x0000001718157224 */ /* 0x000fe200078e0213 */
        /* <DEDUP_REMOVED lines=11> */
.L_x_8054:
        /* <DEDUP_REMOVED lines=8> */
.L_x_8055:
        /* <DEDUP_REMOVED lines=8> */
.L_x_8056:
        /* <DEDUP_REMOVED lines=9> */
.L_x_8057:
        /* <DEDUP_REMOVED lines=8> */
[----:B0-2---:R-:W-:-:S02]  /*2590*/  VIADD R20, R27, 0xffffffe ;  /* 0x0ffffffe1b147836 */ /* 0x005fc40000000000 */
[----:B------:R-:W-:-:S04]  /*25a0*/  IMAD.MOV.U32 R27, RZ, RZ, R2 ;  /* 0x000000ffff1b7224 */ /* 0x000fc800078e0002 */
[----:B------:R0:W2:Y:S02]  /*25b0*/  F2I.FTZ.U32.TRUNC.NTZ R21, R20 ;  /* 0x0000001400157305 */ /* 0x0000a4000021f000 */
[----:B0-----:R-:W-:Y:S01]  /*25c0*/  IMAD.MOV.U32 R20, RZ, RZ, RZ ;  /* 0x000000ffff147224 */ /* 0x001fe200078e00ff */
[----:B--2---:R-:W-:-:S05]  /*25d0*/  IADD3 R31, PT, PT, RZ, -R21, RZ ;  /* 0x80000015ff1f7210 */ /* 0x004fca0007ffe0ff */
        /* <DEDUP_REMOVED lines=14> */
[----:B------:R-:W-:-:S04]  /*26c0*/  @!P0 LOP3.LUT R26, RZ, R23, RZ, 0x33, !PT ;  /* 0x00000017ff1a8212 */ /* 0x000fc800078e33ff */
[----:B------:R-:W-:-:S07]  /*26d0*/  LEA R26, R26, UR12, 0x2 ;  /* 0x0000000c1a1a7c11 */ /* 0x000fce000f8e10ff */
.L_x_8068:
[----:B------:R-:W-:Y:S02]  /*26e0*/  IMAD R20, R27, 0x14, R26 ;  /* 0x000000141b147824 */ /* 0x000fe400078e021a */
[----:B------:R-:W-:-:S03]  /*26f0*/  HFMA2 R31, -RZ, RZ, 0, 0 ;  /* 0x00000000ff1f7431 */ /* 0x000fc600000001ff */
[----:B------:R0:W2:Y:S01]  /*2700*/  LDS R23, [R20] ;  /* 0x0000000014177984 */ /* 0x0000a20000000800 */
[----:B------:R-:W-:Y:S05]  /*2710*/  @!P4 BRA `(.L_x_8059) ;  /* 0x000000000010c947 */ /* 0x000fea0003800000 */
[----:B------:R-:W-:-:S03]  /*2720*/  UMOV UR12, 0xffffffff ;  /* 0xffffffff000c7882 */ /* 0x000fc60000000000 */
[----:B------:R-:W-:Y:S05]  /*2730*/  BRA.DIV UR12, `(.L_x_8060) ;  /* 0x000000160ca07947 */ /* 0x000fea000b800000 */
[----:B--2---:R2:W3:Y:S02]  /*2740*/  SHFL.IDX PT, R30, R23, R28, R11 ;  /* 0x0000001c171e7389 */ /* 0x0044e400000e000b */
.L_x_8101:
[----:B-1-3--:R-:W-:-:S07]  /*2750*/  IMAD R31, R35, R30, RZ ;  /* 0x0000001e231f7224 */ /* 0x00afce00078e02ff */
.L_x_8059:
[----:B------:R-:W-:Y:S05]  /*2760*/  @!P3 BRA `(.L_x_8061) ;  /* 0x000000000010b947 */ /* 0x000fea0003800000 */
[----:B------:R-:W-:-:S03]  /*2770*/  UMOV UR12, 0xffffffff ;  /* 0xffffffff000c7882 */ /* 0x000fc60000000000 */
[----:B------:R-:W-:Y:S05]  /*2780*/  BRA.DIV UR12, `(.L_x_8062) ;  /* 0x000000160ca87947 */ /* 0x000fea000b800000 */
[----:B0-2---:R0:W2:Y:S02]  /*2790*/  SHFL.IDX PT, R20, R23, R6, R11 ;  /* 0x0000000617147389 */ /* 0x0050a400000e000b */
.L_x_8104:
[----:B--2-4-:R-:W-:-:S07]  /*27a0*/  IMAD R31, R36, R20, R31 ;  /* 0x00000014241f7224 */ /* 0x014fce00078e021f */
.L_x_8061:
[----:B------:R-:W-:Y:S05]  /*27b0*/  @!P2 BRA `(.L_x_8063) ;  /* 0x000000000010a947 */ /* 0x000fea0003800000 */
[----:B------:R-:W-:-:S03]  /*27c0*/  UMOV UR12, 0xffffffff ;  /* 0xffffffff000c7882 */ /* 0x000fc60000000000 */
[----:B------:R-:W-:Y:S05]  /*27d0*/  BRA.DIV UR12, `(.L_x_8064) ;  /* 0x000000160cb47947 */ /* 0x000fea000b800000 */
[----:B0-2---:R0:W2:Y:S02]  /*27e0*/  SHFL.IDX PT, R20, R23, R7, R11 ;  /* 0x0000000717147389 */ /* 0x0050a400000e000b */
.L_x_8107:
[----:B--2---:R-:W-:-:S07]  /*27f0*/  IMAD R31, R37, R20, R31 ;  /* 0x00000014251f7224 */ /* 0x004fce00078e021f */
.L_x_8063:
[----:B------:R-:W3:Y:S02]  /*2800*/  LDCU UR12, c[0x0][0x3ac] ;  /* 0x00007580ff0c77ac */ /* 0x000ee40008000800 */
[----:B---3--:R-:W-:-:S09]  /*2810*/  UISETP.GE.AND UP0, UPT, UR12, 0x4, UPT ;  /* 0x000000040c00788c */ /* 0x008fd2000bf06270 */
[----:B------:R-:W-:Y:S05]  /*2820*/  BRA.U !UP0, `(.L_x_8065) ;  /* 0x0000000108107547 */ /* 0x000fea000b800000 */
[----:B------:R-:W-:-:S03]  /*2830*/  UMOV UR12, 0xffffffff ;  /* 0xffffffff000c7882 */ /* 0x000fc60000000000 */
[----:B------:R-:W-:Y:S05]  /*2840*/  BRA.DIV UR12, `(.L_x_8066) ;  /* 0x000000160cb87947 */ /* 0x000fea000b800000 */
[----:B0-2---:R0:W2:Y:S02]  /*2850*/  SHFL.IDX PT, R20, R23, R8, R11 ;  /* 0x0000000817147389 */ /* 0x0050a400000e000b */
.L_x_8110:
[----:B--2---:R-:W-:-:S07]  /*2860*/  IMAD R31, R32, R20, R31 ;  /* 0x00000014201f7224 */ /* 0x004fce00078e021f */
.L_x_8065:
[----:B0-----:R-:W-:-:S07]  /*2870*/  IMAD.U32 R20, RZ, RZ, UR15 ;  /* 0x0000000fff147e24 */ /* 0x001fce000f8e00ff */
.L_x_8067:
        /* <DEDUP_REMOVED lines=36> */
.L_x_8058:
[----:B------:R-:W-:Y:S05]  /*2ac0*/  @!P5 BRA `(.L_x_8069) ;  /* 0xfffffff400e8d947 */ /* 0x000fea000383ffff */
.L_x_8018:
[----:B------:R-:W-:Y:S05]  /*2ad0*/  WARPSYNC.ALL ;  /* 0x0000000000007948 */ /* 0x000fea0003800000 */
[----:B----4-:R-:W1:Y:S01]  /*2ae0*/  LDC R22, c[0x0][0x3ac] ;  /* 0x0000eb00ff167b82 */ /* 0x010e620000000800 */
[----:B------:R-:W4:Y:S07]  /*2af0*/  LDCU UR13, c[0x0][0x384] ;  /* 0x00007080ff0d77ac */ /* 0x000f2e0008000800 */
[----:B------:R-:W-:Y:S01]  /*2b00*/  BAR.SYNC.DEFER_BLOCKING 0x0 ;  /* 0x0000000000007b1d */ /* 0x000fe20000010000 */
[----:B------:R-:W-:Y:S01]  /*2b10*/  ISETP.NE.AND P4, PT, R34, RZ, PT ;  /* 0x000000ff2200720c */ /* 0x000fe20003f85270 */
[----:B------:R-:W-:-:S06]  /*2b20*/  IMAD.MOV.U32 R33, RZ, RZ, R0 ;  /* 0x000000ffff217224 */ /* 0x000fcc00078e0000 */
[----:B0-----:R-:W0:Y:S01]  /*2b30*/  LDC R31, c[0x0][0x388] ;  /* 0x0000e200ff1f7b82 */ /* 0x001e220000000800 */
[----:B------:R-:W-:Y:S07]  /*2b40*/  BSSY.RECONVERGENT B0, `(.L_x_8070) ;  /* 0x000006c000007945 */ /* 0x000fee0003800200 */
[----:B------:R-:W5:Y:S01]  /*2b50*/  S2UR UR12, SR_CTAID.X ;  /* 0x00000000000c79c3 */ /* 0x000f620000002500 */
[----:B-12---:R-:W-:-:S04]  /*2b60*/  IABS R23, R22 ;  /* 0x0000001600177213 */ /* 0x006fc80000000000 */
[----:B------:R-:W1:Y:S01]  /*2b70*/  I2F.RP R24, R23 ;  /* 0x0000001700187306 */ /* 0x000e620000209400 */
[----:B0-----:R-:W-:Y:S01]  /*2b80*/  IABS R26, R31 ;  /* 0x0000001f001a7213 */ /* 0x001fe20000000000 */
[----:B-----5:R-:W-:-:S06]  /*2b90*/  UIMAD UR12, UR6, UR12, URZ ;  /* 0x0000000c060c72a4 */ /* 0x020fcc000f8e02ff */
[----:B-1----:R-:W0:Y:S01]  /*2ba0*/  MUFU.RCP R24, R24 ;  /* 0x0000001800187308 */ /* 0x002e220000001000 */
        /* <DEDUP_REMOVED lines=41> */
[----:B------:R-:W-:Y:S02]  /*2e40*/  ISETP.NE.AND P2, PT, R29, RZ, PT ;  /* 0x000000ff1d00720c */ /* 0x000fe40003f45270 */
        /* <DEDUP_REMOVED lines=29> */
[----:B------:R-:W-:-:S05]  /*3020*/  ISETP.NE.AND P2, PT, R29, 0x1, PT ;  /* 0x000000011d00780c */ /* 0x000fca0003f45270 */
        /* <DEDUP_REMOVED lines=29> */
.L_x_8071:
[----:B------:R-:W-:Y:S05]  /*3200*/  BSYNC.RECONVERGENT B0 ;  /* 0x0000000000007941 */ /* 0x000fea0003800200 */
.L_x_8070:
        /* <DEDUP_REMOVED lines=13> */
.L_x_8074:
[----:B0-----:R-:W-:Y:S01]  /*32e0*/  IABS R21, UR6 ;  /* 0x0000000600157c13 */ /* 0x001fe20008000000 */
        /* <DEDUP_REMOVED lines=87> */
[----:B------:R-:W4:Y:S01]  /*3860*/  LDS R43, [R43+UR28] ;  /* 0x0000001c2b2b7984 */ /* 0x000f220008000800 */
        /* <DEDUP_REMOVED lines=14> */
[----:B----4-:R0:W-:Y:S04]  /*3950*/  STG.E desc[UR16][R20.64], R43 ;  /* 0x0000002b14007986 */ /* 0x0101e8000c101910 */
[----:B------:R-:W-:Y:S05]  /*3960*/  @!P1 BRA `(.L_x_8074) ;  /* 0xfffffff8005c9947 */ /* 0x000fea000383ffff */
.L_x_8073:
[----:B------:R-:W-:Y:S05]  /*3970*/  BSYNC.RECONVERGENT B0 ;  /* 0x0000000000007941 */ /* 0x000fea0003800200 */
.L_x_8072:
[----:B------:R-:W-:-:S04]  /*3980*/  UIADD3 UR11, UPT, UPT, UR26, UR11, URZ ;  /* 0x0000000b1a0b7290 */ /* 0x000fc8000fffe0ff */
[----:B------:R-:W-:-:S09]  /*3990*/  UISETP.GE.U32.AND UP0, UPT, UR11, UR27, UPT ;  /* 0x0000001b0b00728c */ /* 0x000fd2000bf06070 */
[----:B------:R-:W-:Y:S05]  /*39a0*/  BRA.U !UP0, `(.L_x_8075) ;  /* 0xffffffd508347547 */ /* 0x000fea000b83ffff */
[----:B------:R-:W-:Y:S05]  /*39b0*/  EXIT ;  /* 0x000000000000794d */ /* 0x000fea0003800000 */
.L_x_8028:
[----:B------:R-:W-:Y:S01]  /*39c0*/  BSSY B2, `(.L_x_8076) ;  /* 0x0000006000027945 */ /* 0x000fe20003800000 */
[----:B------:R-:W-:Y:S01]  /*39d0*/  IMAD.MOV.U32 R21, RZ, RZ, R28 ;  /* 0x000000ffff157224 */ /* 0x000fe200078e001c */
[----:B0-----:R-:W-:-:S07]  /*39e0*/  MOV R20, 0xffffffff ;  /* 0xffffffff00147802 */ /* 0x001fce0000000f00 */
[----:B-1234-:R-:W-:Y:S05]  /*39f0*/  WARPSYNC.COLLECTIVE R20, `(.L_x_8077) ;  /* 0x0000000014087348 */ /* 0x01efea0003c00000 */
[----:B--2---:R0:W2:Y:S02]  /*3a00*/  SHFL.IDX P0, R20, R23, R21, R11 ;  /* 0x0000001517147389 */ /* 0x0040a4000000000b */
[----:B01234-:R-:W-:Y:S05]  /*3a10*/  ENDCOLLECTIVE ;  /* 0x000000000000791b */ /* 0x01ffea0003800000 */
.L_x_8077:
[----:B------:R-:W-:Y:S05]  /*3a20*/  BSYNC B2 ;  /* 0x0000000000027941 */ /* 0x000fea0003800000 */
.L_x_8076:
[----:B------:R-:W-:Y:S05]  /*3a30*/  BRA `(.L_x_8078) ;  /* 0xffffffdc00f87947 */ /* 0x000fea000383ffff */
.L_x_8030:
[----:B------:R-:W-:Y:S01]  /*3a40*/  BSSY B2, `(.L_x_8079) ;  /* 0x0000006000027945 */ /* 0x000fe20003800000 */
[----:B------:R-:W-:Y:S02]  /*3a50*/  IMAD.MOV.U32 R21, RZ, RZ, R6 ;  /* 0x000000ffff157224 */ /* 0x000fe400078e0006 */
[----:B0-----:R-:W-:-:S07]  /*3a60*/  IMAD.MOV.U32 R20, RZ, RZ, -0x1 ;  /* 0xffffffffff147424 */ /* 0x001fce00078e00ff */
[----:B-1234-:R-:W-:Y:S05]  /*3a70*/  WARPSYNC.COLLECTIVE R20, `(.L_x_8080) ;  /* 0x0000000014087348 */ /* 0x01efea0003c00000 */
[----:B--2---:R0:W2:Y:S02]  /*3a80*/  SHFL.IDX P0, R20, R23, R21, R11 ;  /* 0x0000001517147389 */ /* 0x0040a4000000000b */
[----:B01234-:R-:W-:Y:S05]  /*3a90*/  ENDCOLLECTIVE ;  /* 0x000000000000791b */ /* 0x01ffea0003800000 */
.L_x_8080:
[----:B------:R-:W-:Y:S05]  /*3aa0*/  BSYNC B2 ;  /* 0x0000000000027941 */ /* 0x000fea0003800000 */
.L_x_8079:
[----:B------:R-:W-:Y:S05]  /*3ab0*/  BRA `(.L_x_8081) ;  /* 0xffffffdc00ec7947 */ /* 0x000fea000383ffff */
.L_x_8032:
[----:B------:R-:W-:Y:S01]  /*3ac0*/  BSSY B2, `(.L_x_8082) ;  /* 0x0000006000027945 */ /* 0x000fe20003800000 */
[----:B------:R-:W-:Y:S01]  /*3ad0*/  MOV R21, R7 ;  /* 0x0000000700157202 */ /* 0x000fe20000000f00 */
[----:B0-----:R-:W-:-:S07]  /*3ae0*/  IMAD.MOV.U32 R20, RZ, RZ, -0x1 ;  /* 0xffffffffff147424 */ /* 0x001fce00078e00ff */
[----:B-1234-:R-:W-:Y:S05]  /*3af0*/  WARPSYNC.COLLECTIVE R20, `(.L_x_8083) ;  /* 0x0000000014087348 */ /* 0x01efea0003c00000 */
[----:B--2---:R0:W2:Y:S02]  /*3b00*/  SHFL.IDX P0, R20, R23, R21, R11 ;  /* 0x0000001517147389 */ /* 0x0040a4000000000b */
[----:B01234-:R-:W-:Y:S05]  /*3b10*/  ENDCOLLECTIVE ;  /* 0x000000000000791b */ /* 0x01ffea0003800000 */
.L_x_8083:
[----:B------:R-:W-:Y:S05]  /*3b20*/  BSYNC B2 ;  /* 0x0000000000027941 */ /* 0x000fea0003800000 */
.L_x_8082:
[----:B------:R-:W-:Y:S05]  /*3b30*/  BRA `(.L_x_8084) ;  /* 0xffffffdc00e07947 */ /* 0x000fea000383ffff */
.L_x_8034:
[----:B------:R-:W-:Y:S01]  /*3b40*/  BSSY B2, `(.L_x_8085) ;  /* 0x0000006000027945 */ /* 0x000fe20003800000 */
[----:B------:R-:W-:Y:S01]  /*3b50*/  IMAD.MOV.U32 R21, RZ, RZ, R8 ;  /* 0x000000ffff157224 */ /* 0x000fe200078e0008 */
[----:B0-----:R-:W-:-:S07]  /*3b60*/  MOV R20, 0xffffffff ;  /* 0xffffffff00147802 */ /* 0x001fce0000000f00 */
[----:B-1234-:R-:W-:Y:S05]  /*3b70*/  WARPSYNC.COLLECTIVE R20, `(.L_x_8086) ;  /* 0x0000000014087348 */ /* 0x01efea0003c00000 */
[----:B--2---:R0:W2:Y:S02]  /*3b80*/  SHFL.IDX P0, R20, R23, R21, R11 ;  /* 0x0000001517147389 */ /* 0x0040a4000000000b */
[----:B01234-:R-:W-:Y:S05]  /*3b90*/  ENDCOLLECTIVE ;  /* 0x000000000000791b */ /* 0x01ffea0003800000 */
.L_x_8086:
[----:B------:R-:W-:Y:S05]  /*3ba0*/  BSYNC B2 ;  /* 0x0000000000027941 */ /* 0x000fea0003800000 */
.L_x_8085:
[----:B------:R-:W-:Y:S05]  /*3bb0*/  BRA `(.L_x_8087) ;  /* 0xffffffdc00d47947 */ /* 0x000fea000383ffff */
.L_x_8045:
[----:B------:R-:W-:Y:S01]  /*3bc0*/  BSSY B1, `(.L_x_8088) ;  /* 0x0000006000017945 */ /* 0x000fe20003800000 */
[----:B------:R-:W-:Y:S02]  /*3bd0*/  IMAD.MOV.U32 R21, RZ, RZ, R28 ;  /* 0x000000ffff157224 */ /* 0x000fe400078e001c */
[----:B0-----:R-:W-:-:S07]  /*3be0*/  IMAD.MOV.U32 R20, RZ, RZ, -0x1 ;  /* 0xffffffffff147424 */ /* 0x001fce00078e00ff */
[----:B-1234-:R-:W-:Y:S05]  /*3bf0*/  WARPSYNC.COLLECTIVE R20, `(.L_x_8089) ;  /* 0x0000000014087348 */ /* 0x01efea0003c00000 */
[----:B--2---:R0:W2:Y:S02]  /*3c00*/  SHFL.IDX P0, R20, R23, R21, R11 ;  /* 0x0000001517147389 */ /* 0x0040a4000000000b */
[----:B01234-:R-:W-:Y:S05]  /*3c10*/  ENDCOLLECTIVE ;  /* 0x000000000000791b */ /* 0x01ffea0003800000 */
.L_x_8089:
[----:B------:R-:W-:Y:S05]  /*3c20*/  BSYNC B1 ;  /* 0x0000000000017941 */ /* 0x000fea0003800000 */
.L_x_8088:
[----:B------:R-:W-:Y:S05]  /*3c30*/  BRA `(.L_x_8090) ;  /* 0xffffffe400247947 */ /* 0x000fea000383ffff */
.L_x_8047:
[----:B------:R-:W-:Y:S01]  /*3c40*/  BSSY B1, `(.L_x_8091) ;  /* 0x0000006000017945 */ /* 0x000fe20003800000 */
[----:B------:R-:W-:Y:S01]  /*3c50*/  MOV R21, R6 ;  /* 0x0000000600157202 */ /* 0x000fe20000000f00 */
[----:B0-----:R-:W-:-:S07]  /*3c60*/  IMAD.MOV.U32 R20, RZ, RZ, -0x1 ;  /* 0xffffffffff147424 */ /* 0x001fce00078e00ff */
[----:B-1234-:R-:W-:Y:S05]  /*3c70*/  WARPSYNC.COLLECTIVE R20, `(.L_x_8092) ;  /* 0x0000000014087348 */ /* 0x01efea0003c00000 */
[----:B--2---:R0:W2:Y:S02]  /*3c80*/  SHFL.IDX P0, R20, R23, R21, R11 ;  /* 0x0000001517147389 */ /* 0x0040a4000000000b */
[----:B01234-:R-:W-:Y:S05]  /*3c90*/  ENDCOLLECTIVE ;  /* 0x000000000000791b */ /* 0x01ffea0003800000 */
.L_x_8092:
[----:B------:R-:W-:Y:S05]  /*3ca0*/  BSYNC B1 ;  /* 0x0000000000017941 */ /* 0x000fea0003800000 */
.L_x_8091:
[----:B------:R-:W-:Y:S05]  /*3cb0*/  BRA `(.L_x_8093) ;  /* 0xffffffe400187947 */ /* 0x000fea000383ffff */
.L_x_8049:
[----:B------:R-:W-:Y:S01]  /*3cc0*/  BSSY B1, `(.L_x_8094) ;  /* 0x0000006000017945 */ /* 0x000fe20003800000 */
[----:B------:R-:W-:Y:S01]  /*3cd0*/  IMAD.MOV.U32 R21, RZ, RZ, R7 ;  /* 0x000000ffff157224 */ /* 0x000fe200078e0007 */
[----:B0-----:R-:W-:-:S07]  /*3ce0*/  MOV R20, 0xffffffff ;  /* 0xffffffff00147802 */ /* 0x001fce0000000f00 */
[----:B-1234-:R-:W-:Y:S05]  /*3cf0*/  WARPSYNC.COLLECTIVE R20, `(.L_x_8095) ;  /* 0x0000000014087348 */ /* 0x01efea0003c00000 */
[----:B--2---:R0:W2:Y:S02]  /*3d00*/  SHFL.IDX P0, R20, R23, R21, R11 ;  /* 0x0000001517147389 */ /* 0x0040a4000000000b */
[----:B01234-:R-:W-:Y:S05]  /*3d10*/  ENDCOLLECTIVE ;  /* 0x000000000000791b */ /* 0x01ffea0003800000 */
.L_x_8095:
[----:B------:R-:W-:Y:S05]  /*3d20*/  BSYNC B1 ;  /* 0x0000000000017941 */ /* 0x000fea0003800000 */
.L_x_8094:
[----:B------:R-:W-:Y:S05]  /*3d30*/  BRA `(.L_x_8096) ;  /* 0xffffffe4000c7947 */ /* 0x000fea000383ffff */
.L_x_8051:
[----:B------:R-:W-:Y:S01]  /*3d40*/  BSSY B1, `(.L_x_8097) ;  /* 0x0000006000017945 */ /* 0x000fe20003800000 */
[----:B------:R-:W-:Y:S02]  /*3d50*/  IMAD.MOV.U32 R21, RZ, RZ, R8 ;  /* 0x000000ffff157224 */ /* 0x000fe400078e0008 */
[----:B0-----:R-:W-:-:S07]  /*3d60*/  IMAD.MOV.U32 R20, RZ, RZ, -0x1 ;  /* 0xffffffffff147424 */ /* 0x001fce00078e00ff */
[----:B-1234-:R-:W-:Y:S05]  /*3d70*/  WARPSYNC.COLLECTIVE R20, `(.L_x_8098) ;  /* 0x0000000014087348 */ /* 0x01efea0003c00000 */
[----:B--2---:R0:W2:Y:S02]  /*3d80*/  SHFL.IDX P0, R20, R23, R21, R11 ;  /* 0x0000001517147389 */ /* 0x0040a4000000000b */
[----:B01234-:R-:W-:Y:S05]  /*3d90*/  ENDCOLLECTIVE ;  /* 0x000000000000791b */ /* 0x01ffea0003800000 */
.L_x_8098:
[----:B------:R-:W-:Y:S05]  /*3da0*/  BSYNC B1 ;  /* 0x0000000000017941 */ /* 0x000fea0003800000 */
.L_x_8097:
[----:B------:R-:W-:Y:S05]  /*3db0*/  BRA `(.L_x_8099) ;  /* 0xffffffe400007947 */ /* 0x000fea000383ffff */
.L_x_8060:
[----:B0-----:R-:W-:Y:S01]  /*3dc0*/  IMAD.MOV.U32 R20, RZ, RZ, -0x1 ;  /* 0xffffffffff147424 */ /* 0x001fe200078e00ff */
[----:B------:R-:W-:-:S07]  /*3dd0*/  MOV R21, R28 ;  /* 0x0000001c00157202 */ /* 0x000fce0000000f00 */
[----:B-12-4-:R-:W-:Y:S05]  /*3de0*/  WARPSYNC.COLLECTIVE R20, `(.L_x_8100) ;  /* 0x0000000014087348 */ /* 0x016fea0003c00000 */
[----:B--2---:R0:W2:Y:S02]  /*3df0*/  SHFL.IDX P0, R20, R23, R21, R11 ;  /* 0x0000001517147389 */ /* 0x0040a4000000000b */
[----:B012-4-:R-:W-:Y:S05]  /*3e00*/  ENDCOLLECTIVE ;  /* 0x000000000000791b */ /* 0x017fea0003800000 */
.L_x_8100:
[----:B------:R-:W-:Y:S01]  /*3e10*/  IMAD.MOV.U32 R30, RZ, RZ, R20 ;  /* 0x000000ffff1e7224 */ /* 0x000fe200078e0014 */
[----:B------:R-:W-:Y:S06]  /*3e20*/  BRA `(.L_x_8101) ;  /* 0xffffffe800487947 */ /* 0x000fec000383ffff */
.L_x_8062:
[----:B------:R-:W-:Y:S01]  /*3e30*/  BSSY B0, `(.L_x_8102) ;  /* 0x0000006000007945 */ /* 0x000fe20003800000 */
[----:B------:R-:W-:Y:S01]  /*3e40*/  MOV R21, R6 ;  /* 0x0000000600157202 */ /* 0x000fe20000000f00 */
[----:B0-----:R-:W-:-:S07]  /*3e50*/  IMAD.MOV.U32 R20, RZ, RZ, -0x1 ;  /* 0xffffffffff147424 */ /* 0x001fce00078e00ff */
[----:B-12-4-:R-:W-:Y:S05]  /*3e60*/  WARPSYNC.COLLECTIVE R20, `(.L_x_8103) ;  /* 0x0000000014087348 */ /* 0x016fea0003c00000 */
[----:B--2---:R0:W2:Y:S02]  /*3e70*/  SHFL.IDX P0, R20, R23, R21, R11 ;  /* 0x0000001517147389 */ /* 0x0040a4000000000b */
[----:B012-4-:R-:W-:Y:S05]  /*3e80*/  ENDCOLLECTIVE ;  /* 0x000000000000791b */ /* 0x017fea0003800000 */
.L_x_8103:
[----:B------:R-:W-:Y:S05]  /*3e90*/  BSYNC B0 ;  /* 0x0000000000007941 */ /* 0x000fea0003800000 */
.L_x_8102:
[----:B------:R-:W-:Y:S05]  /*3ea0*/  BRA `(.L_x_8104) ;  /* 0xffffffe8003c7947 */ /* 0x000fea000383ffff */
.L_x_8064:
[----:B------:R-:W-:Y:S01]  /*3eb0*/  BSSY B0, `(.L_x_8105) ;  /* 0x0000006000007945 */ /* 0x000fe20003800000 */
[----:B------:R-:W-:Y:S01]  /*3ec0*/  IMAD.MOV.U32 R21, RZ, RZ, R7 ;  /* 0x000000ffff157224 */ /* 0x000fe200078e0007 */
[----:B0-----:R-:W-:-:S07]  /*3ed0*/  MOV R20, 0xffffffff ;  /* 0xffffffff00147802 */ /* 0x001fce0000000f00 */
[----:B-12-4-:R-:W-:Y:S05]  /*3ee0*/  WARPSYNC.COLLECTIVE R20, `(.L_x_8106) ;  /* 0x0000000014087348 */ /* 0x016fea0003c00000 */
[----:B--2---:R0:W2:Y:S02]  /*3ef0*/  SHFL.IDX P0, R20, R23, R21, R11 ;  /* 0x0000001517147389 */ /* 0x0040a4000000000b */
[----:B012-4-:R-:W-:Y:S05]  /*3f00*/  ENDCOLLECTIVE ;  /* 0x000000000000791b */ /* 0x017fea0003800000 */
.L_x_8106:
[----:B------:R-:W-:Y:S05]  /*3f10*/  BSYNC B0 ;  /* 0x0000000000007941 */ /* 0x000fea0003800000 */
.L_x_8105:
[----:B------:R-:W-:Y:S05]  /*3f20*/  BRA `(.L_x_8107) ;  /* 0xffffffe800307947 */ /* 0x000fea000383ffff */
.L_x_8066:
[----:B------:R-:W-:Y:S01]  /*3f30*/  BSSY B0, `(.L_x_8108) ;  /* 0x0000006000007945 */ /* 0x000fe20003800000 */
[----:B------:R-:W-:Y:S01]  /*3f40*/  IMAD.MOV.U32 R21, RZ, RZ, R8 ;  /* 0x000000ffff157224 */ /* 0x000fe200078e0008 */
[----:B0-----:R-:W-:-:S07]  /*3f50*/  MOV R20, 0xffffffff ;  /* 0xffffffff00147802 */ /* 0x001fce0000000f00 */
[----:B-12-4-:R-:W-:Y:S05]  /*3f60*/  WARPSYNC.COLLECTIVE R20, `(.L_x_8109) ;  /* 0x0000000014087348 */ /* 0x016fea0003c00000 */
[----:B--2---:R0:W2:Y:S02]  /*3f70*/  SHFL.IDX P0, R20, R23, R21, R11 ;  /* 0x0000001517147389 */ /* 0x0040a4000000000b */
[----:B012-4-:R-:W-:Y:S05]  /*3f80*/  ENDCOLLECTIVE ;  /* 0x000000000000791b */ /* 0x017fea0003800000 */
.L_x_8109:
[----:B------:R-:W-:Y:S05]  /*3f90*/  BSYNC B0 ;  /* 0x0000000000007941 */ /* 0x000fea0003800000 */
.L_x_8108:
[----:B------:R-:W-:Y:S05]  /*3fa0*/  BRA `(.L_x_8110) ;  /* 0xffffffe8002c7947 */ /* 0x000fea000383ffff */
.L_x_8111:
        /* <DEDUP_REMOVED lines=13> */
.L_x_58288:


//--------------------- .text._Z9cuda_gemmIiLi256ELi4ELi1ELi256ELi2ELi2ELi32ELi1ELi1EEviiiPT_S1_S1_ii --------------------------
	.section	.text._Z9cuda_gemmIiLi256ELi4ELi1ELi256ELi2ELi2ELi32ELi1ELi1EEviiiPT_S1_S1_ii,"ax",@progbits
	.align	128
        .global         _Z9cuda_gemmIiLi256ELi4ELi1ELi256ELi2ELi2ELi32ELi1ELi1EEviiiPT_S1_S1_ii
        .type           _Z9cuda_gemmIiLi256ELi4ELi1ELi256ELi2ELi2ELi32ELi1ELi1EEviiiPT_S1_S1_ii,@function
        .size           _Z9cuda_gemmIiLi256ELi4ELi1ELi256ELi2ELi2ELi32ELi1ELi1EEviiiPT_S1_S1_ii,(.L_x_58289 - _Z9cuda_gemmIiLi256ELi4ELi1ELi256ELi2ELi2ELi32ELi1ELi1EEviiiPT_S1_S1_ii)
        .other          _Z9cuda_gemmIiLi256ELi4ELi1ELi256ELi2ELi2ELi32ELi1ELi1EEviiiPT_S1_S1_ii,@"STO_CUDA_ENTRY STV_DEFAULT"
_Z9cuda_gemmIiLi256ELi4ELi1ELi256ELi2ELi2ELi32ELi1ELi1EEviiiPT_S1_S1_ii:
.text._Z9cuda_gemmIiLi256ELi4ELi1ELi256ELi2ELi2ELi32ELi1ELi1EEviiiPT_S1_S1_ii:
        /* <DEDUP_REMOVED lines=12> */
.L_x_8114:
        /* <DEDUP_REMOVED lines=11> */
.L_x_8113:
[----:B------:R-:W-:Y:S05]  /*0170*/  BSYNC.RECONVERGENT B0 ;  /* 0x0000000000007941 */ /* 0x000fea0003800200 */
.L_x_8112:
[----:B0-----:R-:W0:Y:S08]  /*0180*/  LDC R2, c[0x0][0x374] ;  /* 0x0000dd00ff027b82 */ /* 0x001e300000000800 */
[----:B------:R-:W1:Y:S01]  /*0190*/  S2UR UR9, SR_CTAID.Y ;  /* 0x00000000000979c3 */ /* 0x000e620000002600 */
[----:B0-----:R-:W-:-:S05]  /*01a0*/  IMAD.SHL.U32 R3, R2, 0x4, RZ ;  /* 0x0000000402037824 */ /* 0x001fca00078e00ff */
[----:B-1----:R-:W-:-:S13]  /*01b0*/  ISETP.LE.U32.AND P0, PT, R3, UR9, PT ;  /* 0x0000000903007c0c */ /* 0x002fda000bf03070 */
[----:B------:R-:W-:Y:S05]  /*01c0*/  @P0 EXIT ;  /* 0x000000000000094d */ /* 0x000fea0003800000 */
[----:B------:R-:W0:Y:S01]  /*01d0*/  LDCU UR18, c[0x0][0x360] ;  /* 0x00006c00ff1277ac */ /* 0x000e220008000800 */
[----:B------:R-:W1:Y:S01]  /*01e0*/  S2UR UR8, SR_CgaCtaId ;  /* 0x00000000000879c3 */ /* 0x000e620000008800 */
[----:B------:R-:W2:Y:S01]  /*01f0*/  LDCU.64 UR4, c[0x0][0x390] ;  /* 0x00007200ff0477ac */ /* 0x000ea20008000a00 */
[----:B------:R-:W-:Y:S02]  /*0200*/  UMOV UR7, 0x400 ;  /* 0x0000040000077882 */ /* 0x000fe40000000000 */
[----:B------:R-:W-:Y:S01]  /*0210*/  UIADD3 UR6, UPT, UPT, UR7, 0x80, URZ ;  /* 0x0000008007067890 */ /* 0x000fe2000fffe0ff */
[----:B0-----:R-:W0:Y:S01]  /*0220*/  I2F.U32.RP R8, UR18 ;  /* 0x0000001200087d06 */ /* 0x001e220008209000 */
[----:B------:R-:W-:Y:S01]  /*0230*/  IADD3 R3, PT, PT, R0, UR18, RZ ;  /* 0x0000001200037c10 */ /* 0x000fe2000fffe0ff */
[----:B------:R-:W-:Y:S02]  /*0240*/  USHF.L.U32 UR11, UR18, 0x2, URZ ;  /* 0x00000002120b7899 */ /* 0x000fe400080006ff */
[----:B------:R-:W-:Y:S01]  /*0250*/  ISETP.NE.U32.AND P2, PT, RZ, UR18, PT ;  /* 0x00000012ff007c0c */ /* 0x000fe2000bf45070 */
[----:B--2---:R-:W-:Y:S01]  /*0260*/  UIMAD.WIDE.U32 UR12, UR18, 0x4, UR4 ;  /* 0x00000004120c78a5 */ /* 0x004fe2000f8e0004 */
[C---:B------:R-:W-:Y:S01]  /*0270*/  ISETP.GE.U32.AND P0, PT, R3.reuse, 0x100, PT ;  /* 0x000001000300780c */ /* 0x040fe20003f06070 */
[----:B------:R-:W-:Y:S01]  /*0280*/  UIMAD.WIDE.U32 UR14, UR18, 0x8, UR4 ;  /* 0x00000008120e78a5 */ /* 0x000fe2000f8e0004 */
[----:B------:R-:W-:Y:S01]  /*0290*/  VIMNMX.U32 R6, PT, PT, R3, 0x100, !PT ;  /* 0x0000010003067848 */ /* 0x000fe20007fe0000 */
[----:B-1----:R-:W-:Y:S01]  /*02a0*/  ULEA UR10, UR8, UR7, 0x18 ;  /* 0x00000007080a7291 */ /* 0x002fe2000f8ec0ff */
[----:B------:R-:W-:Y:S01]  /*02b0*/  SEL R7, RZ, 0x1, P0 ;  /* 0x00000001ff077807 */ /* 0x000fe20000000000 */
[----:B------:R-:W-:-:S02]  /*02c0*/  UIADD3 UR7, UPT, UPT, UR7, 0x480, URZ ;  /* 0x0000048007077890 */ /* 0x000fc4000fffe0ff */
[----:B------:R-:W-:Y:S01]  /*02d0*/  UIMAD.WIDE.U32 UR4, UR18, 0xc, UR4 ;  /* 0x0000000c120478a5 */ /* 0x000fe2000f8e0004 */
[----:B------:R-:W-:Y:S01]  /*02e0*/  IADD3 R6, PT, PT, R6, -R3, -R7 ;  /* 0x8000000306067210 */ /* 0x000fe20007ffe807 */
[----:B------:R-:W-:Y:S01]  /*02f0*/  ULEA UR7, UR8, UR7, 0x18 ;  /* 0x0000000708077291 */ /* 0x000fe2000f8ec0ff */
[----:B0-----:R-:W0:Y:S01]  /*0300*/  MUFU.RCP R8, R8 ;  /* 0x0000000800087308 */ /* 0x001e220000001000 */
[----:B------:R-:W-:Y:S01]  /*0310*/  ULEA UR6, UR8, UR6, 0x18 ;  /* 0x0000000608067291 */ /* 0x000fe2000f8ec0ff */
[----:B0-----:R-:W-:-:S06]  /*0320*/  VIADD R4, R8, 0xffffffe ;  /* 0x0ffffffe08047836 */ /* 0x001fcc0000000000 */
[----:B------:R0:W1:Y:S02]  /*0330*/  F2I.FTZ.U32.TRUNC.NTZ R5, R4 ;  /* 0x0000000400057305 */ /* 0x000064000021f000 */
[----:B0-----:R-:W-:Y:S02]  /*0340*/  IMAD.MOV.U32 R4, RZ, RZ, RZ ;  /* 0x000000ffff047224 */ /* 0x001fe400078e00ff */
[----:B-1----:R-:W-:-:S04]  /*0350*/  IMAD.MOV R9, RZ, RZ, -R5 ;  /* 0x000000ffff097224 */ /* 0x002fc800078e0a05 */
[----:B------:R-:W-:-:S04]  /*0360*/  IMAD R9, R9, UR18, RZ ;  /* 0x0000001209097c24 */ /* 0x000fc8000f8e02ff */
[----:B------:R-:W-:Y:S01]  /*0370*/  IMAD.HI.U32 R5, R5, R9, R4 ;  /* 0x0000000905057227 */ /* 0x000fe200078e0004 */
[----:B------:R-:W-:-:S05]  /*0380*/  LOP3.LUT R9, R0, 0x1, RZ, 0xc, !PT ;  /* 0x0000000100097812 */ /* 0x000fca00078e0cff */
[----:B------:R-:W-:Y:S01]  /*0390*/  IMAD.HI.U32 R4, R5, R6, RZ ;  /* 0x0000000605047227 */ /* 0x000fe200078e00ff */
[----:B------:R-:W-:-:S03]  /*03a0*/  SHF.L.U32 R5, R0, 0x2, RZ ;  /* 0x0000000200057819 */ /* 0x000fc600000006ff */
[----:B------:R-:W-:Y:S01]  /*03b0*/  IMAD.MOV R3, RZ, RZ, -R4 ;  /* 0x000000ffff037224 */ /* 0x000fe200078e0a04 */
[----:B------:R-:W-:-:S03]  /*03c0*/  LOP3.LUT R11, R5, 0x4, RZ, 0xc0, !PT ;  /* 0x00000004050b7812 */ /* 0x000fc600078ec0ff */
[----:B------:R-:W-:Y:S02]  /*03d0*/  IMAD R6, R3, UR18, R6 ;  /* 0x0000001203067c24 */ /* 0x000fe4000f8e0206 */
[----:B------:R-:W-:-:S03]  /*03e0*/  VIADD R8, R11, UR10 ;  /* 0x0000000a0b087c36 */ /* 0x000fc60008000000 */
[----:B------:R-:W-:-:S13]  /*03f0*/  ISETP.GE.U32.AND P0, PT, R6, UR18, PT ;  /* 0x0000001206007c0c */ /* 0x000fda000bf06070 */
[----:B------:R-:W-:Y:S01]  /*0400*/  @P0 VIADD R6, R6, -UR18 ;  /* 0x8000001206060c36 */ /* 0x000fe20008000000 */
[----:B------:R-:W-:-:S04]  /*0410*/  @P0 IADD3 R4, PT, PT, R4, 0x1, RZ ;  /* 0x0000000104040810 */ /* 0x000fc80007ffe0ff */
[----:B------:R-:W-:Y:S02]  /*0420*/  ISETP.GE.U32.AND P1, PT, R6, UR18, PT ;  /* 0x0000001206007c0c */ /* 0x000fe4000bf26070 */
[----:B------:R-:W-:-:S11]  /*0430*/  LOP3.LUT R6, R0, 0x1, RZ, 0xc0, !PT ;  /* 0x0000000100067812 */ /* 0x000fd600078ec0ff */
[----:B------:R-:W-:Y:S01]  /*0440*/  @P1 VIADD R4, R4, 0x1 ;  /* 0x0000000104041836 */ /* 0x000fe20000000000 */
[----:B------:R-:W-:-:S05]  /*0450*/  @!P2 LOP3.LUT R4, RZ, UR18, RZ, 0x33, !PT ;  /* 0x00000012ff04ac12 */ /* 0x000fca000f8e33ff */
[----:B------:R-:W-:Y:S01]  /*0460*/  IMAD.IADD R3, R7, 0x1, R4 ;  /* 0x0000000107037824 */ /* 0x000fe200078e0204 */
[----:B------:R-:W-:Y:S01]  /*0470*/  LOP3.LUT R4, R0, 0x7f, RZ, 0xc0, !PT ;  /* 0x0000007f00047812 */ /* 0x000fe200078ec0ff */
[----:B------:R-:W-:-:S03]  /*0480*/  IMAD.U32 R7, RZ, RZ, UR9 ;  /* 0x00000009ff077e24 */ /* 0x000fc6000f8e00ff */
[----:B------:R-:W-:Y:S01]  /*0490*/  LEA R10, R4, R11, 0x3 ;  /* 0x0000000b040a7211 */ /* 0x000fe200078e18ff */
[----:B------:R-:W-:-:S07]  /*04a0*/  VIADD R11, R5, UR7 ;  /* 0x00000007050b7c36 */ /* 0x000fce0008000000 */
.L_x_8132:
[C---:B--23--:R-:W-:Y:S01]  /*04b0*/  LOP3.LUT R16, R3.reuse, 0x3, RZ, 0xc0, !PT ;  /* 0x0000000303107812 */ /* 0x04cfe200078ec0ff */
[----:B------:R-:W-:Y:S01]  /*04c0*/  BSSY.RECONVERGENT B0, `(.L_x_8115) ;  /* 0x0000020000007945 */ /* 0x000fe20003800200 */
[----:B------:R-:W-:Y:S01]  /*04d0*/  ISETP.GE.U32.AND P0, PT, R3, 0x3, PT ;  /* 0x000000030300780c */ /* 0x000fe20003f06070 */
[----:B------:R-:W-:Y:S01]  /*04e0*/  IMAD.MOV.U32 R21, RZ, RZ, R7 ;  /* 0x000000ffff157224 */ /* 0x000fe200078e0007 */
[----:B------:R-:W-:Y:S02]  /*04f0*/  ISETP.NE.AND P1, PT, R16, 0x3, PT ;  /* 0x000000031000780c */ /* 0x000fe40003f25270 */
[----:B------:R-:W-:-:S11]  /*0500*/  MOV R22, R0 ;  /* 0x0000000000167202 */ /* 0x000fd60000000f00 */
[----:B01----:R-:W-:Y:S05]  /*0510*/  @!P1 BRA `(.L_x_8116) ;  /* 0x0000000000689947 */ /* 0x003fea0003800000 */
        /* <DEDUP_REMOVED lines=26> */
.L_x_8116:
[----:B------:R-:W-:Y:S05]  /*06c0*/  BSYNC.RECONVERGENT B0 ;  /* 0x0000000000007941 */ /* 0x000fea0003800200 */
.L_x_8115:
        /* <DEDUP_REMOVED lines=8> */
.L_x_8119:
        /* <DEDUP_REMOVED lines=27> */
.L_x_8118:
[----:B------:R-:W-:Y:S05]  /*0900*/  BSYNC.RECONVERGENT B0 ;  /* 0x0000000000007941 */ /* 0x000fea0003800200 */
.L_x_8117:
[----:B--2---:R-:W-:Y:S01]  /*0910*/  IADD3 R16, PT, PT, R0, UR18, RZ ;  /* 0x0000001200107c10 */ /* 0x004fe2000fffe0ff */
[----:B------:R-:W-:Y:S01]  /*0920*/  BSSY.RECONVERGENT B0, `(.L_x_8120) ;  /* 0x0000010000007945 */ /* 0x000fe20003800200 */
[----:B-1----:R-:W-:-:S03]  /*0930*/  IMAD.MOV.U32 R12, RZ, RZ, R0 ;  /* 0x000000ffff0c7224 */ /* 0x002fc600078e0000 */
[----:B------:R-:W-:Y:S01]  /*0940*/  VIADD R18, R16, UR18 ;  /* 0x0000001210127c36 */ /* 0x000fe20008000000 */
[----:B------:R-:W-:Y:S06]  /*0950*/  @!P1 BRA `(.L_x_8121) ;  /* 0x0000000000309947 */ /* 0x000fec0003800000 */
[----:B------:R1:W-:Y:S01]  /*0960*/  STS [R5+UR7], RZ ;  /* 0x000000ff05007988 */ /* 0x0003e20008000807 */
[----:B------:R-:W-:Y:S02]  /*0970*/  LOP3.LUT R13, R3, 0x3, RZ, 0xc0, !PT ;  /* 0x00000003030d7812 */ /* 0x000fe400078ec0ff */
[----:B------:R-:W-:Y:S02]  /*0980*/  MOV R12, R16 ;  /* 0x00000010000c7202 */ /* 0x000fe40000000f00 */
[----:B------:R-:W-:-:S13]  /*0990*/  ISETP.NE.AND P2, PT, R13, RZ, PT ;  /* 0x000000ff0d00720c */ /* 0x000fda0003f45270 */
[----:B-1----:R-:W-:Y:S05]  /*09a0*/  @!P2 BRA `(.L_x_8121) ;  /* 0x00000000001ca947 */ /* 0x002fea0003800000 */
[----:B------:R-:W-:Y:S01]  /*09b0*/  ISETP.NE.AND P2, PT, R13, 0x1, PT ;  /* 0x000000010d00780c */ /* 0x000fe20003f45270 */
[----:B0-----:R-:W-:Y:S01]  /*09c0*/  VIADD R14, R11, UR11 ;  /* 0x0000000b0b0e7c36 */ /* 0x001fe20008000000 */
[----:B------:R1:W-:Y:S01]  /*09d0*/  STS [R11+UR11], RZ ;  /* 0x000000ff0b007988 */ /* 0x0003e2000800080b */
[----:B------:R-:W-:Y:S01]  /*09e0*/  VIADD R13, R18, UR18 ;  /* 0x00000012120d7c36 */ /* 0x000fe20008000000 */
[----:B------:R-:W-:-:S09]  /*09f0*/  MOV R12, R18 ;  /* 0x00000012000c7202 */ /* 0x000fd20000000f00 */
[----:B------:R1:W-:Y:S01]  /*0a00*/  @P2 STS [R14+UR11], RZ ;  /* 0x000000ff0e002988 */ /* 0x0003e2000800080b */
[----:B------:R-:W-:-:S07]  /*0a10*/  @P2 IMAD.MOV.U32 R12, RZ, RZ, R13 ;  /* 0x000000ffff0c2224 */ /* 0x000fce00078e000d */
.L_x_8121:
[----:B------:R-:W-:Y:S05]  /*0a20*/  BSYNC.RECONVERGENT B0 ;  /* 0x0000000000007941 */ /* 0x000fea0003800200 */
.L_x_8120:
[----:B------:R-:W-:Y:S04]  /*0a30*/  BSSY.RECONVERGENT B0, `(.L_x_8122) ;  /* 0x0000010000007945 */ /* 0x000fe80003800200 */
[----:B------:R-:W-:Y:S05]  /*0a40*/  @!P0 BRA `(.L_x_8123) ;  /* 0x0000000000388947 */ /* 0x000fea0003800000 */
[----:B01----:R-:W0:Y:S01]  /*0a50*/  S2R R14, SR_CgaCtaId ;  /* 0x00000000000e7919 */ /* 0x003e220000008800 */
[----:B------:R-:W-:-:S05]  /*0a60*/  MOV R13, 0x400 ;  /* 0x00000400000d7802 */ /* 0x000fca0000000f00 */
[----:B------:R-:W-:-:S05]  /*0a70*/  VIADD R13, R13, 0x480 ;  /* 0x000004800d0d7836 */ /* 0x000fca0000000000 */
[----:B0-----:R-:W-:-:S07]  /*0a80*/  LEA R17, R14, R13, 0x18 ;  /* 0x0000000d0e117211 */ /* 0x001fce00078ec0ff */
.L_x_8124:
        /* <DEDUP_REMOVED lines=10> */
.L_x_8123:
[----:B------:R-:W-:Y:S05]  /*0b30*/  BSYNC.RECONVERGENT B0 ;  /* 0x0000000000007941 */ /* 0x000fea0003800200 */
.L_x_8122:
[----:B------:R-:W3:Y:S08]  /*0b40*/  S2UR UR10, SR_CgaCtaId ;  /* 0x00000000000a79c3 */ /* 0x000ef00000008800 */
[----:B------:R-:W-:Y:S01]  /*0b50*/  BAR.SYNC.DEFER_BLOCKING 0x0 ;  /* 0x0000000000007b1d */ /* 0x000fe20000010000 */
[----:B--2---:R-:W-:Y:S01]  /*0b60*/  IMAD R13, R4, 0x2, R9 ;  /* 0x00000002040d7824 */ /* 0x004fe200078e0209 */
[C---:B------:R-:W-:Y:S01]  /*0b70*/  IADD3 R7, PT, PT, R2.reuse, R7, RZ ;  /* 0x0000000702077210 */ /* 0x040fe20007ffe0ff */
[----:B01----:R-:W-:Y:S01]  /*0b80*/  IMAD.SHL.U32 R14, R2, 0x4, RZ ;  /* 0x00000004020e7824 */ /* 0x003fe200078e00ff */
[----:B------:R-:W-:-:S02]  /*0b90*/  SHF.R.U32.HI R15, RZ, 0x7, R0 ;  /* 0x00000007ff0f7819 */ /* 0x000fc40000011600 */
[----:B------:R-:W-:Y:S02]  /*0ba0*/  UMOV UR8, 0x400 ;  /* 0x0000040000087882 */ /* 0x000fe40000000000 */
[----:B------:R-:W-:Y:S01]  /*0bb0*/  UIADD3 UR9, UPT, UPT, UR8, 0x80, URZ ;  /* 0x0000008008097890 */ /* 0x000fe2000fffe0ff */
[----:B------:R-:W-:Y:S01]  /*0bc0*/  ISETP.GE.U32.AND P2, PT, R7, R14, PT ;  /* 0x0000000e0700720c */ /* 0x000fe20003f46070 */
[----:B------:R-:W-:Y:S02]  /*0bd0*/  UIADD3 UR8, UPT, UPT, UR8, 0x480, URZ ;  /* 0x0000048008087890 */ /* 0x000fe4000fffe0ff */
[----:B---3--:R-:W-:Y:S01]  /*0be0*/  ULEA UR9, UR10, UR9, 0x18 ;  /* 0x000000090a097291 */ /* 0x008fe2000f8ec0ff */
[----:B------:R0:W1:Y:S01]  /*0bf0*/  LDS R12, [R10+UR6] ;  /* 0x000000060a0c7984 */ /* 0x0000620008000800 */
[----:B------:R-:W-:-:S04]  /*0c00*/  ULEA UR8, UR10, UR8, 0x18 ;  /* 0x000000080a087291 */ /* 0x000fc8000f8ec0ff */
[----:B------:R-:W-:-:S06]  /*0c10*/  LEA R13, R13, UR9, 0x2 ;  /* 0x000000090d0d7c11 */ /* 0x000fcc000f8e10ff */
[----:B0-----:R-:W2:Y:S02]  /*0c20*/  LDS R13, [R13] ;  /* 0x000000000d0d7984 */ /* 0x001ea40000000800 */
.L_x_8126:
[----:B0-----:R-:W-:Y:S01]  /*0c30*/  IMAD R14, R15, 0xc, R8 ;  /* 0x0000000c0f0e7824 */ /* 0x001fe200078e0208 */
[----:B------:R-:W-:-:S05]  /*0c40*/  UMOV UR9, 0xffffffff ;  /* 0xffffffff00097882 */ /* 0x000fca0000000000 */
[----:B------:R-:W0:Y:S01]  /*0c50*/  LDS R14, [R14] ;  /* 0x000000000e0e7984 */ /* 0x000e220000000800 */
[----:B------:R-:W-:Y:S05]  /*0c60*/  BRA.DIV UR9, `(.L_x_8125) ;  /* 0x0000000609147947 */ /* 0x000fea000b800000 */
[----:B0-----:R-:W1:Y:S04]  /*0c70*/  SHFL.IDX PT, R17, R14, R6, 0x1e1f ;  /* 0x001e1f060e117589 */ /* 0x001e6800000e0000 */
[----:B------:R0:W3:Y:S01]  /*0c80*/  SHFL.IDX PT, R19, R14, R9, 0x1e1f ;  /* 0x001e1f090e137589 */ /* 0x0000e200000e0000 */
[----:B-1----:R-:W-:-:S07]  /*0c90*/  IMAD R20, R12, R17, RZ ;  /* 0x000000110c147224 */ /* 0x002fce00078e02ff */
.L_x_8136:
[----:B0-----:R-:W-:Y:S01]  /*0ca0*/  IMAD R14, R15, 0x80, R4 ;  /* 0x000000800f0e7824 */ /* 0x001fe200078e0204 */
[----:B------:R-:W0:Y:S01]  /*0cb0*/  LDC R24, c[0x0][0x360] ;  /* 0x0000d800ff187b82 */ /* 0x000e220000000800 */
[----:B--23--:R-:W-:-:S03]  /*0cc0*/  IMAD R19, R13, R19, R20 ;  /* 0x000000130d137224 */ /* 0x00cfc600078e0214 */
[----:B------:R-:W-:-:S05]  /*0cd0*/  LEA R14, R14, UR8, 0x2 ;  /* 0x000000080e0e7c11 */ /* 0x000fca000f8e10ff */
[----:B------:R-:W1:Y:S01]  /*0ce0*/  LDS R22, [R14] ;  /* 0x000000000e167984 */ /* 0x000e620000000800 */
[----:B0-----:R-:W-:-:S04]  /*0cf0*/  LEA.HI R15, R24, R15, RZ, 0x19 ;  /* 0x0000000f180f7211 */ /* 0x001fc800078fc8ff */
[----:B------:R-:W-:Y:S01]  /*0d00*/  ISETP.GE.U32.AND P3, PT, R15, 0x2, PT ;  /* 0x000000020f00780c */ /* 0x000fe20003f66070 */
[----:B-1----:R-:W-:-:S05]  /*0d10*/  IMAD.IADD R19, R19, 0x1, R22 ;  /* 0x0000000113137824 */ /* 0x002fca00078e0216 */
[----:B------:R0:W-:Y:S07]  /*0d20*/  STS [R14], R19 ;  /* 0x000000130e007388 */ /* 0x0001ee0000000800 */
[----:B------:R-:W-:Y:S05]  /*0d30*/  @!P3 BRA `(.L_x_8126) ;  /* 0xfffffffc00bcb947 */ /* 0x000fea000383ffff */
[----:B------:R-:W1:Y:S01]  /*0d40*/  LDC.64 R12, c[0x0][0x3a0] ;  /* 0x0000e800ff0c7b82 */ /* 0x000e620000000a00 */
[----:B------:R-:W-:Y:S05]  /*0d50*/  WARPSYNC.ALL ;  /* 0x0000000000007948 */ /* 0x000fea0003800000 */
[----:B------:R-:W-:Y:S01]  /*0d60*/  BSSY.RECONVERGENT B0, `(.L_x_8127) ;  /* 0x000001a000007945 */ /* 0x000fe20003800200 */
[----:B------:R-:W-:Y:S01]  /*0d70*/  MOV R20, R0 ;  /* 0x0000000000147202 */ /* 0x000fe20000000f00 */
[----:B------:R-:W-:Y:S06]  /*0d80*/  BAR.SYNC.DEFER_BLOCKING 0x0 ;  /* 0x0000000000007b1d */ /* 0x000fec0000010000 */
[----:B------:R-:W-:Y:S05]  /*0d90*/  @!P1 BRA `(.L_x_8128) ;  /* 0x0000000000589947 */ /* 0x000fea0003800000 */
[----:B------:R-:W2:Y:S01]  /*0da0*/  LDS R17, [R5+UR7] ;  /* 0x0000000705117984 */ /* 0x000ea20008000800 */
[----:B0-----:R-:W0:Y:S01]  /*0db0*/  LDC.64 R14, c[0x0][0x3a0] ;  /* 0x0000e800ff0e7b82 */ /* 0x001e220000000a00 */
[----:B------:R-:W-:Y:S02]  /*0dc0*/  IMAD R19, R21, 0x100, R0 ;  /* 0x0000010015137824 */ /* 0x000fe400078e0200 */
[----:B------:R-:W-:Y:S02]  /*0dd0*/  IMAD.MOV.U32 R20, RZ, RZ, R16 ;  /* 0x000000ffff147224 */ /* 0x000fe400078e0010 */
[----:B0-----:R-:W-:Y:S01]  /*0de0*/  IMAD.WIDE R14, R19, 0x4, R14 ;  /* 0x00000004130e7825 */ /* 0x001fe200078e020e */
[----:B------:R-:W-:-:S04]  /*0df0*/  LOP3.LUT R19, R3, 0x3, RZ, 0xc0, !PT ;  /* 0x0000000303137812 */ /* 0x000fc800078ec0ff */
[----:B------:R-:W-:Y:S01]  /*0e00*/  ISETP.NE.AND P1, PT, R19, RZ, PT ;  /* 0x000000ff1300720c */ /* 0x000fe20003f25270 */
[----:B--2---:R2:W-:-:S12]  /*0e10*/  STG.E desc[UR16][R14.64], R17 ;  /* 0x000000110e007986 */ /* 0x0045d8000c101910 */
[----:B--2---:R-:W-:Y:S05]  /*0e20*/  @!P1 BRA `(.L_x_8128) ;  /* 0x0000000000349947 */ /* 0x004fea0003800000 */
[----:B------:R-:W-:Y:S01]  /*0e30*/  ISETP.NE.AND P1, PT, R19, 0x1, PT ;  /* 0x000000011300780c */ /* 0x000fe20003f25270 */
[----:B------:R-:W-:Y:S01]  /*0e40*/  IMAD.MOV.U32 R20, RZ, RZ, R18 ;  /* 0x000000ffff147224 */ /* 0x000fe200078e0012 */
[----:B------:R-:W-:Y:S01]  /*0e50*/  IADD3 R23, PT, PT, R11, UR11, RZ ;  /* 0x0000000b0b177c10 */ /* 0x000fe2000fffe0ff */
[----:B------:R-:W0:Y:S01]  /*0e60*/  LDS R19, [R11+UR11] ;  /* 0x0000000b0b137984 */ /* 0x000e220008000800 */
[----:B------:R-:W-:Y:S02]  /*0e70*/  IADD3 R16, P3, PT, R14, UR11, RZ ;  /* 0x0000000b0e107c10 */ /* 0x000fe4000ff7e0ff */
[----:B------:R-:W-:-:S03]  /*0e80*/  IADD3 R22, PT, PT, R18, UR18, RZ ;  /* 0x0000001212167c10 */ /* 0x000fc6000fffe0ff */
[----:B------:R-:W-:-:S04]  /*0e90*/  IMAD.X R17, RZ, RZ, R15, P3 ;  /* 0x000000ffff117224 */ /* 0x000fc800018e060f */
[----:B------:R-:W2:Y:S01]  /*0ea0*/  @P1 LDS R23, [R23+UR11] ;  /* 0x0000000b17171984 */ /* 0x000ea20008000800 */
[----:B------:R-:W-:Y:S01]  /*0eb0*/  @P1 IADD3 R14, P3, PT, R16, UR11, RZ ;  /* 0x0000000b100e1c10 */ /* 0x000fe2000ff7e0ff */
[----:B------:R-:W-:-:S04]  /*0ec0*/  @P1 IMAD.MOV.U32 R20, RZ, RZ, R22 ;  /* 0x000000ffff141224 */ /* 0x000fc800078e0016 */
[----:B------:R-:W-:Y:S01]  /*0ed0*/  @P1 IMAD.X R15, RZ, RZ, R17, P3 ;  /* 0x000000ffff0f1224 */ /* 0x000fe200018e0611 */
[----:B0-----:R3:W-:Y:S04]  /*0ee0*/  STG.E desc[UR16][R16.64], R19 ;  /* 0x0000001310007986 */ /* 0x0017e8000c101910 */
[----:B--2---:R3:W-:Y:S03]  /*0ef0*/  @P1 STG.E desc[UR16][R14.64], R23 ;  /* 0x000000170e001986 */ /* 0x0047e6000c101910 */
.L_x_8128:
[----:B------:R-:W-:Y:S05]  /*0f00*/  BSYNC.RECONVERGENT B0 ;  /* 0x0000000000007941 */ /* 0x000fea0003800200 */
.L_x_8127:
[----:B------:R-:W-:Y:S04]  /*0f10*/  BSSY.RECONVERGENT B0, `(.L_x_8129) ;  /* 0x0000018000007945 */ /* 0x000fe80003800200 */
[----:B------:R-:W-:Y:S05]  /*0f20*/  @!P0 BRA `(.L_x_8130) ;  /* 0x0000000000588947 */ /* 0x000fea0003800000 */
.L_x_8131:
[C---:B------:R-:W-:Y:S01]  /*0f30*/  LEA R24, R20.reuse, UR8, 0x2 ;  /* 0x0000000814187c11 */ /* 0x040fe2000f8e10ff */
[----:B--23--:R-:W-:Y:S01]  /*0f40*/  IMAD R23, R21, 0x100, R20 ;  /* 0x0000010015177824 */ /* 0x00cfe200078e0214 */
[----:B------:R-:W-:Y:S02]  /*0f50*/  IADD3 R20, PT, PT, R20, UR11, RZ ;  /* 0x0000000b14147c10 */ /* 0x000fe4000fffe0ff */
[----:B------:R-:W-:Y:S01]  /*0f60*/  IADD3 R26, PT, PT, R24, UR11, RZ ;  /* 0x0000000b181a7c10 */ /* 0x000fe2000fffe0ff */
[----:B------:R-:W2:Y:S01]  /*0f70*/  LDS R27, [R24] ;  /* 0x00000000181b7984 */ /* 0x000ea20000000800 */
[----:B-1----:R-:W-:-:S03]  /*0f80*/  IMAD.WIDE R22, R23, 0x4, R12 ;  /* 0x0000000417167825 */ /* 0x002fc600078e020c */
[----:B------:R-:W1:Y:S01]  /*0f90*/  LDS R25, [R24+UR11] ;  /* 0x0000000b18197984 */ /* 0x000e620008000800 */
[----:B------:R-:W-:Y:S01]  /*0fa0*/  VIADD R28, R26, UR11 ;  /* 0x0000000b1a1c7c36 */ /* 0x000fe20008000000 */
[----:B------:R-:W-:Y:S02]  /*0fb0*/  IADD3 R18, P0, PT, R22, UR11, RZ ;  /* 0x0000000b16127c10 */ /* 0x000fe4000ff1e0ff */
[----:B------:R-:W3:Y:S02]  /*0fc0*/  LDS R29, [R26+UR11] ;  /* 0x0000000b1a1d7984 */ /* 0x000ee40008000800 */
[----:B0-----:R-:W-:Y:S02]  /*0fd0*/  IADD3.X R19, PT, PT, RZ, R23, RZ, P0, !PT ;  /* 0x00000017ff137210 */ /* 0x001fe400007fe4ff */
[----:B------:R-:W0:Y:S01]  /*0fe0*/  LDS R28, [R28+UR11] ;  /* 0x0000000b1c1c7984 */ /* 0x000e220008000800 */
[----:B------:R-:W-:-:S05]  /*0ff0*/  IADD3 R16, P0, PT, R18, UR11, RZ ;  /* 0x0000000b12107c10 */ /* 0x000fca000ff1e0ff */
[----:B------:R-:W-:Y:S01]  /*1000*/  IMAD.X R17, RZ, RZ, R19, P0 ;  /* 0x000000ffff117224 */ /* 0x000fe200000e0613 */
[----:B------:R-:W-:-:S05]  /*1010*/  IADD3 R14, P0, PT, R16, UR11, RZ ;  /* 0x0000000b100e7c10 */ /* 0x000fca000ff1e0ff */
[----:B------:R-:W-:Y:S01]  /*1020*/  IMAD.X R15, RZ, RZ, R17, P0 ;  /* 0x000000ffff0f7224 */ /* 0x000fe200000e0611 */
[----:B------:R-:W-:Y:S01]  /*1030*/  ISETP.GE.U32.AND P0, PT, R20, 0x100, PT ;  /* 0x000001001400780c */ /* 0x000fe20003f06070 */
[----:B--2---:R2:W-:Y:S04]  /*1040*/  STG.E desc[UR16][R22.64], R27 ;  /* 0x0000001b16007986 */ /* 0x0045e8000c101910 */
[----:B-1----:R2:W-:Y:S04]  /*1050*/  STG.E desc[UR16][R18.64], R25 ;  /* 0x0000001912007986 */ /* 0x0025e8000c101910 */
[----:B---3--:R2:W-:Y:S04]  /*1060*/  STG.E desc[UR16][R16.64], R29 ;  /* 0x0000001d10007986 */ /* 0x0085e8000c101910 */
[----:B0-----:R2:W-:Y:S01]  /*1070*/  STG.E desc[UR16][R14.64], R28 ;  /* 0x0000001c0e007986 */ /* 0x0015e2000c101910 */
[----:B------:R-:W-:Y:S05]  /*1080*/  @!P0 BRA `(.L_x_8131) ;  /* 0xfffffffc00a88947 */ /* 0x000fea000383ffff */
.L_x_8130:
[----:B------:R-:W-:Y:S05]  /*1090*/  BSYNC.RECONVERGENT B0 ;  /* 0x0000000000007941 */ /* 0x000fea0003800200 */
.L_x_8129:
[----:B------:R-:W-:Y:S05]  /*10a0*/  @!P2 BRA `(.L_x_8132) ;  /* 0xfffffff40000a947 */ /* 0x000fea000383ffff */
[----:B------:R-:W-:Y:S05]  /*10b0*/  EXIT ;  /* 0x000000000000794d */ /* 0x000fea0003800000 */
.L_x_8125:
[----:B------:R-:W-:Y:S01]  /*10c0*/  BSSY B0, `(.L_x_8133) ;  /* 0x0000007000007945 */ /* 0x000fe20003800000 */
[----:B------:R-:W-:Y:S01]  /*10d0*/  IMAD.MOV.U32 R23, RZ, RZ, R6 ;  /* 0x000000ffff177224 */ /* 0x000fe200078e0006 */
[----:B------:R-:W-:Y:S01]  /*10e0*/  MOV R22, 0xffffffff ;  /* 0xffffffff00167802 */ /* 0x000fe20000000f00 */
[----:B------:R-:W-:-:S07]  /*10f0*/  IMAD.MOV.U32 R25, RZ, RZ, 0x1e1f ;  /* 0x00001e1fff197424 */ /* 0x000fce00078e00ff */
[----:B012---:R-:W-:Y:S05]  /*1100*/  WARPSYNC.COLLECTIVE R22, `(.L_x_8134) ;  /* 0x0000000016087348 */ /* 0x007fea0003c00000 */
[----:B0-----:R0:W3:Y:S02]  /*1110*/  SHFL.IDX P3, R19, R14, R23, R25 ;  /* 0x000000170e137389 */ /* 0x0010e40000060019 */
[----:B0123--:R-:W-:Y:S05]  /*1120*/  ENDCOLLECTIVE ;  /* 0x000000000000791b */ /* 0x00ffea0003800000 */
.L_x_8134:
[----:B------:R-:W-:Y:S05]  /*1130*/  BSYNC B0 ;  /* 0x0000000000007941 */ /* 0x000fea0003800000 */
.L_x_8133:
[----:B------:R-:W-:Y:S02]  /*1140*/  HFMA2 R25, -RZ, RZ, 0, 0.005977630615234375 ;  /* 0x00001e1fff197431 */ /* 0x000fe400000001ff */
[----:B------:R-:W-:Y:S02]  /*1150*/  IMAD.MOV.U32 R23, RZ, RZ, R9 ;  /* 0x000000ffff177224 */ /* 0x000fe400078e0009 */
[----:B------:R-:W-:Y:S02]  /*1160*/  IMAD.MOV.U32 R22, RZ, RZ, -0x1 ;  /* 0xffffffffff167424 */ /* 0x000fe400078e00ff */
[----:B------:R-:W-:-:S07]  /*1170*/  IMAD.MOV.U32 R17, RZ, RZ, R19 ;  /* 0x000000ffff117224 */ /* 0x000fce00078e0013 */
[----:B------:R-:W-:Y:S05]  /*1180*/  WARPSYNC.COLLECTIVE R22, `(.L_x_8135) ;  /* 0x0000000016087348 */ /* 0x000fea0003c00000 */
[----:B------:R0:W1:Y:S02]  /*1190*/  SHFL.IDX P3, R19, R14, R23, R25 ;  /* 0x000000170e137389 */ /* 0x0000640000060019 */
[----:B01----:R-:W-:Y:S05]  /*11a0*/  ENDCOLLECTIVE ;  /* 0x000000000000791b */ /* 0x003fea0003800000 */
.L_x_8135:
[----:B------:R-:W-:Y:S01]  /*11b0*/  IMAD R20, R12, R17, RZ ;  /* 0x000000110c147224 */ /* 0x000fe200078e02ff */
[----:B------:R-:W-:Y:S06]  /*11c0*/  BRA `(.L_x_8136) ;  /* 0xfffffff800b47947 */ /* 0x000fec000383ffff */
.L_x_8137:
        /* <DEDUP_REMOVED lines=11> */
.L_x_58289:


//--------------------- .text._Z9cuda_gemmIiLi256ELi4ELi1ELi256ELi2ELi2ELi32ELi1ELi0EEviiiPT_S1_S1_ii --------------------------
	.section	.text._Z9cuda_gemmIiLi256ELi4ELi1ELi256ELi2ELi2ELi32ELi1ELi0EEviiiPT_S1_S1_ii,"ax",@progbits
	.align	128
        .global         _Z9cuda_gemmIiLi256ELi4ELi1ELi256ELi2ELi2ELi32ELi1ELi0EEviiiPT_S1_S1_ii
        .type           _Z9cuda_gemmIiLi256ELi4ELi1ELi256ELi2ELi2ELi32ELi1ELi0EEviiiPT_S1_S1_ii,@function
        .size           _Z9cuda_gemmIiLi256ELi4ELi1ELi256ELi2ELi2ELi32ELi1ELi0EEviiiPT_S1_S1_ii,(.L_x_58290 - _Z9cuda_gemmIiLi256ELi4ELi1ELi256ELi2ELi2ELi32ELi1ELi0EEviiiPT_S1_S1_ii)
        .other          _Z9cuda_gemmIiLi256ELi4ELi1ELi256ELi2ELi2ELi32ELi1ELi0EEviiiPT_S1_S1_ii,@"STO_CUDA_ENTRY STV_DEFAULT"
_Z9cuda_gemmIiLi256ELi4ELi1ELi256ELi2ELi2ELi32ELi1ELi0EEviiiPT_S1_S1_ii:
.text._Z9cuda_gemmIiLi256ELi4ELi1ELi256ELi2ELi2ELi32ELi1ELi0EEviiiPT_S1_S1_ii:
        /* <DEDUP_REMOVED lines=36> */
.L_x_8140:
        /* <DEDUP_REMOVED lines=25> */
.L_x_8139:
[----:B------:R-:W-:Y:S05]  /*03d0*/  BSYNC.RECONVERGENT B0 ;  /* 0x0000000000007941 */ /* 0x000fea0003800200 */
.L_x_8138:
[----:B------:R-:W-:Y:S01]  /*03e0*/  R2UR UR8, R4 ;  /* 0x00000000040872ca */ /* 0x000fe200000e0000 */
[----:B------:R-:W-:Y:S01]  /*03f0*/  UMOV UR4, URZ ;  /* 0x000000ff00047c82 */ /* 0x000fe20008000000 */
[----:B------:R-:W-:Y:S01]  /*0400*/  USHF.R.U32.HI UR13, URZ, 0x4, UR17 ;  /* 0x00000004ff0d7899 */ /* 0x000fe20008011611 */
[----:B------:R-:W1:Y:S01]  /*0410*/  LDCU UR20, c[0x0][0x360] ;  /* 0x00006c00ff1477ac */ /* 0x000e620008000800 */
        /* <DEDUP_REMOVED lines=8> */
[----:B------:R-:W-:Y:S02]  /*04a0*/  UIMAD.WIDE.U32 UR4, UR5, UR6, UR4 ;  /* 0x00000006050472a5 */ /* 0x000fe4000f8e0004 */
[----:B--2---:R-:W-:Y:S02]  /*04b0*/  USHF.L.U32 UR6, UR21, 0x2, URZ ;  /* 0x0000000215067899 */ /* 0x004fe400080006ff */
[----:B------:R-:W-:-:S04]  /*04c0*/  UIMAD.WIDE.U32 UR4, UR5, 0x100, URZ ;  /* 0x00000100050478a5 */ /* 0x000fc8000f8e00ff */
[----:B------:R-:W-:-:S04]  /*04d0*/  UIADD3 UR4, UPT, UPT, -UR5, URZ, URZ ;  /* 0x000000ff05047290 */ /* 0x000fc8000fffe1ff */
[----:B------:R-:W-:-:S04]  /*04e0*/  UIMAD UR4, UR8, UR4, 0x100 ;  /* 0x00000100080474a4 */ /* 0x000fc8000f8e0204 */
[----:B------:R-:W-:-:S11]  /*04f0*/  UISETP.GT.U32.AND UP1, UPT, UR8, UR4, UPT ;  /* 0x000000040800728c */ /* 0x000fd6000bf24070 */
[----:B------:R-:W-:Y:S02]  /*0500*/  @!UP1 UIADD3 UR4, UPT, UPT, UR4, -UR8, URZ ;  /* 0x8000000804049290 */ /* 0x000fe4000fffe0ff */
[----:B------:R-:W-:Y:S02]  /*0510*/  @!UP1 UIADD3 UR5, UPT, UPT, UR5, 0x1, URZ ;  /* 0x0000000105059890 */ /* 0x000fe4000fffe0ff */
[----:B------:R-:W-:Y:S01]  /*0520*/  UISETP.GE.U32.AND UP0, UPT, UR4, UR8, UPT ;  /* 0x000000080400728c */ /* 0x000fe2000bf06070 */
[----:B------:R-:W2:Y:S01]  /*0530*/  S2UR UR8, SR_CTAID.Y ;  /* 0x00000000000879c3 */ /* 0x000ea20000002600 */
        /* <DEDUP_REMOVED lines=8> */
[----:B------:R-:W-:Y:S02]  /*05c0*/  @!UP0 ULOP3.LUT UR9, URZ, UR17, URZ, 0x33, !UPT ;  /* 0x00000011ff098292 */ /* 0x000fe4000f8e33ff */
[----:B--2---:R-:W-:Y:S02]  /*05d0*/  UISETP.GE.U32.AND UP3, UPT, UR8, UR6, UPT ;  /* 0x000000060800728c */ /* 0x004fe4000bf66070 */
[----:B------:R-:W-:-:S04]  /*05e0*/  UIMAD UR4, UR9, UR22, URZ ;  /* 0x00000016090472a4 */ /* 0x000fc8000f8e02ff */
[----:B------:R-:W-:Y:S01]  /*05f0*/  UISETP.LT.AND UP0, UPT, UR4, 0x100, UPT ;  /* 0x000001000400788c */ /* 0x000fe2000bf01270 */
[----:B------:R-:W-:-:S03]  /*0600*/  PLOP3.LUT P1, PT, PT, PT, UP3, 0x80, 0x8 ;  /* 0x000000000008781c */ /* 0x000fc60003f2f038 */
[----:B------:R-:W-:-:S04]  /*0610*/  USEL UR10, UR4, 0x100, UP0 ;  /* 0x00000100040a7887 */ /* 0x000fc80008000000 */
[----:B------:R-:W-:Y:S02]  /*0620*/  UISETP.NE.U32.AND UP0, UPT, UR10, URZ, UPT ;  /* 0x000000ff0a00728c */ /* 0x000fe4000bf05070 */
[----:B------:R-:W-:-:S03]  /*0630*/  IADD3 R5, PT, PT, RZ, -UR10, RZ ;  /* 0x8000000aff057c10 */ /* 0x000fc6000fffe0ff */
[----:B------:R-:W2:Y:S01]  /*0640*/  I2F.U32.RP R4, UR10 ;  /* 0x0000000a00047d06 */ /* 0x000ea20008209000 */
[----:B------:R-:W-:-:S07]  /*0650*/  PLOP3.LUT P2, PT, PT, PT, UP0, 0x80, 0x8 ;  /* 0x000000000008781c */ /* 0x000fce0003f4f008 */
[----:B--2---:R-:W2:Y:S02]  /*0660*/  MUFU.RCP R4, R4 ;  /* 0x0000000400047308 */ /* 0x004ea40000001000 */
[----:B--2---:R-:W-:-:S06]  /*0670*/  VIADD R2, R4, 0xffffffe ;  /* 0x0ffffffe04027836 */ /* 0x004fcc0000000000 */
[----:B------:R-:W2:Y:S08]  /*0680*/  I2F.U32.RP R4, UR22 ;  /* 0x0000001600047d06 */ /* 0x000eb00008209000 */
[----:B------:R3:W4:Y:S08]  /*0690*/  F2I.FTZ.U32.TRUNC.NTZ R3, R2 ;  /* 0x0000000200037305 */ /* 0x000730000021f000 */
[----:B--2---:R-:W2:Y:S01]  /*06a0*/  MUFU.RCP R4, R4 ;  /* 0x0000000400047308 */ /* 0x004ea20000001000 */
[----:B---3--:R-:W-:-:S02]  /*06b0*/  IMAD.MOV.U32 R2, RZ, RZ, RZ ;  /* 0x000000ffff027224 */ /* 0x008fc400078e00ff */
[----:B----4-:R-:W-:-:S04]  /*06c0*/  IMAD R5, R5, R3, RZ ;  /* 0x0000000305057224 */ /* 0x010fc800078e02ff */
[----:B------:R-:W-:-:S05]  /*06d0*/  IMAD.HI.U32 R3, R3, R5, R2 ;  /* 0x0000000503037227 */ /* 0x000fca00078e0002 */
[C---:B------:R-:W-:Y:S01]  /*06e0*/  R2UR UR4, R3.reuse ;  /* 0x00000000030472ca */ /* 0x040fe200000e0000 */
[----:B------:R-:W-:-:S04]  /*06f0*/  IMAD.HI.U32 R2, R3, R0, RZ ;  /* 0x0000000003027227 */ /* 0x000fc800078e00ff */
[----:B------:R-:W-:-:S04]  /*0700*/  IMAD.MOV R3, RZ, RZ, -R2 ;  /* 0x000000ffff037224 */ /* 0x000fc800078e0a02 */
[----:B------:R-:W-:-:S04]  /*0710*/  IMAD R3, R3, UR10, R0 ;  /* 0x0000000a03037c24 */ /* 0x000fc8000f8e0200 */
[----:B-1----:R-:W-:Y:S01]  /*0720*/  UIMAD.WIDE.U32 UR4, UR4, UR20, URZ ;  /* 0x00000014040472a5 */ /* 0x002fe2000f8e00ff */
[----:B------:R-:W-:-:S03]  /*0730*/  ISETP.GE.U32.AND P0, PT, R3, UR10, PT ;  /* 0x0000000a03007c0c */ /* 0x000fc6000bf06070 */
[----:B------:R-:W-:-:S04]  /*0740*/  UIADD3 UR4, UPT, UPT, -UR5, URZ, URZ ;  /* 0x000000ff05047290 */ /* 0x000fc8000fffe1ff */
[----:B------:R-:W-:-:S04]  /*0750*/  UIMAD UR4, UR10, UR4, UR20 ;  /* 0x000000040a0472a4 */ /* 0x000fc8000f8e0214 */
[----:B------:R-:W-:-:S11]  /*0760*/  UISETP.GE.U32.AND UP1, UPT, UR4, UR10, UPT ;  /* 0x0000000a0400728c */ /* 0x000fd6000bf26070 */
[----:B------:R-:W-:Y:S02]  /*0770*/  @UP1 UIADD3 UR4, UPT, UPT, -UR10, UR4, URZ ;  /* 0x000000040a041290 */ /* 0x000fe4000fffe1ff */
[----:B------:R-:W-:Y:S02]  /*0780*/  @UP1 UIADD3 UR5, UPT, UPT, UR5, 0x1, URZ ;  /* 0x0000000105051890 */ /* 0x000fe4000fffe0ff */
[----:B------:R-:W-:Y:S02]  /*0790*/  UISETP.GE.U32.AND UP2, UPT, UR4, UR10, UPT ;  /* 0x0000000a0400728c */ /* 0x000fe4000bf46070 */
[----:B------:R-:W-:-:S06]  /*07a0*/  ULOP3.LUT UR4, URZ, UR10, URZ, 0x33, !UPT ;  /* 0x0000000aff047292 */ /* 0x000fcc000f8e33ff */
[----:B0-----:R-:W-:-:S03]  /*07b0*/  IMAD.U32 R9, RZ, RZ, UR4 ;  /* 0x00000004ff097e24 */ /* 0x001fc6000f8e00ff */
[----:B------:R-:W-:-:S04]  /*07c0*/  @UP2 UIADD3 UR5, UPT, UPT, UR5, 0x1, URZ ;  /* 0x0000000105052890 */ /* 0x000fc8000fffe0ff */
[----:B------:R-:W-:Y:S01]  /*07d0*/  USEL UR11, UR4, UR5, !UP0 ;  /* 0x00000005040b7287 */ /* 0x000fe2000c000000 */
[----:B--2---:R-:W-:Y:S11]  /*07e0*/  @P1 EXIT ;  /* 0x000000000000194d */ /* 0x004ff60003800000 */
[----:B------:R-:W0:Y:S01]  /*07f0*/  I2F.U32.RP R8, UR20 ;  /* 0x0000001400087d06 */ /* 0x000e220008209000 */
[----:B------:R-:W-:Y:S01]  /*0800*/  @P0 VIADD R3, R3, -UR10 ;  /* 0x8000000a03030c36 */ /* 0x000fe20008000000 */
[----:B------:R-:W-:Y:S01]  /*0810*/  IADD3 R6, PT, PT, R4, 0xffffffe, RZ ;  /* 0x0ffffffe04067810 */ /* 0x000fe20007ffe0ff */
[----:B------:R-:W-:Y:S01]  /*0820*/  @P0 VIADD R2, R2, 0x1 ;  /* 0x0000000102020836 */ /* 0x000fe20000000000 */
[----:B------:R-:W1:Y:S01]  /*0830*/  S2UR UR12, SR_CgaCtaId ;  /* 0x00000000000c79c3 */ /* 0x000e620000008800 */
[----:B------:R-:W-:Y:S01]  /*0840*/  IMAD.U32 R20, RZ, RZ, UR17 ;  /* 0x00000011ff147e24 */ /* 0x000fe2000f8e00ff */
[----:B------:R-:W-:Y:S01]  /*0850*/  ISETP.GE.U32.AND P1, PT, R3, UR10, PT ;  /* 0x0000000a03007c0c */ /* 0x000fe2000bf26070 */
[----:B------:R-:W-:Y:S01]  /*0860*/  UMOV UR6, 0x400 ;  /* 0x0000040000067882 */ /* 0x000fe20000000000 */
[----:B------:R2:W3:Y:S01]  /*0870*/  F2I.FTZ.U32.TRUNC.NTZ R7, R6 ;  /* 0x0000000600077305 */ /* 0x0004e2000021f000 */
[----:B------:R-:W4:Y:S01]  /*0880*/  LDCU.64 UR4, c[0x0][0x390] ;  /* 0x00007200ff0477ac */ /* 0x000f220008000a00 */
[----:B------:R-:W-:-:S02]  /*0890*/  UIADD3 UR6, UPT, UPT, UR6, 0x480, URZ ;  /* 0x0000048006067890 */ /* 0x000fc4000fffe0ff */
[----:B------:R-:W-:-:S04]  /*08a0*/  USHF.L.U32 UR19, UR20, 0x2, URZ ;  /* 0x0000000214137899 */ /* 0x000fc800080006ff */
[----:B0-----:R-:W0:Y:S01]  /*08b0*/  MUFU.RCP R8, R8 ;  /* 0x0000000800087308 */ /* 0x001e220000001000 */
[----:B--2---:R-:W-:Y:S01]  /*08c0*/  IMAD.MOV.U32 R6, RZ, RZ, RZ ;  /* 0x000000ffff067224 */ /* 0x004fe200078e00ff */
[----:B------:R-:W-:Y:S01]  /*08d0*/  UISETP.LT.AND UP0, UPT, UR16, 0x2, UPT ;  /* 0x000000021000788c */ /* 0x000fe2000bf01270 */
[----:B------:R-:W-:Y:S01]  /*08e0*/  @P1 IADD3 R2, PT, PT, R2, 0x1, RZ ;  /* 0x0000000102021810 */ /* 0x000fe20007ffe0ff */
[----:B------:R-:W-:Y:S02]  /*08f0*/  UMOV UR7, 0xffffff00 ;  /* 0xffffff0000077882 */ /* 0x000fe40000000000 */
[----:B------:R-:W-:Y:S01]  /*0900*/  USEL UR18, UR16, 0x2, UP0 ;  /* 0x0000000210127887 */ /* 0x000fe20008000000 */
[--C-:B---3--:R-:W-:Y:S01]  /*0910*/  IMAD.MOV R3, RZ, RZ, -R7.reuse ;  /* 0x000000ffff037224 */ /* 0x108fe200078e0a07 */
[----:B------:R-:W-:Y:S01]  /*0920*/  SEL R2, R9, R2, !P2 ;  /* 0x0000000209027207 */ /* 0x000fe20005000000 */
[----:B------:R-:W-:Y:S02]  /*0930*/  UIMAD UR7, UR22, UR7, 0x201f ;  /* 0x0000201f160774a4 */ /* 0x000fe4000f8e0207 */
[----:B------:R-:W-:Y:S01]  /*0940*/  IMAD R9, R3, UR22, RZ ;  /* 0x0000001603097c24 */ /* 0x000fe2000f8e02ff */
[----:B-1----:R-:W-:Y:S01]  /*0950*/  ULEA UR6, UR12, UR6, 0x18 ;  /* 0x000000060c067291 */ /* 0x002fe2000f8ec0ff */
[----:B------:R-:W-:Y:S01]  /*0960*/  IMAD.MOV R3, RZ, RZ, -R2 ;  /* 0x000000ffff037224 */ /* 0x000fe200078e0a02 */
[----:B----4-:R-:W-:Y:S01]  /*0970*/  UIMAD.WIDE.U32 UR4, UR20, 0x8, UR4 ;  /* 0x00000008140478a5 */ /* 0x010fe2000f8e0004 */
[----:B------:R-:W-:-:S04]  /*0980*/  IMAD.HI.U32 R7, R7, R9, R6 ;  /* 0x0000000907077227 */ /* 0x000fc800078e0006 */
[----:B0-----:R-:W-:Y:S02]  /*0990*/  VIADD R5, R8, 0xffffffe ;  /* 0x0ffffffe08057836 */ /* 0x001fe40000000000 */
[----:B------:R-:W-:Y:S02]  /*09a0*/  IMAD R4, R3, UR10, R0 ;  /* 0x0000000a03047c24 */ /* 0x000fe4000f8e0200 */
[----:B------:R-:W-:Y:S02]  /*09b0*/  VIADD R3, R0, UR20 ;  /* 0x0000001400037c36 */ /* 0x000fe40008000000 */
[----:B------:R-:W0:Y:S01]  /*09c0*/  F2I.FTZ.U32.TRUNC.NTZ R5, R5 ;  /* 0x0000000500057305 */ /* 0x000e22000021f000 */
[----:B------:R-:W-:Y:S02]  /*09d0*/  IMAD.HI.U32 R6, R7, R4, RZ ;  /* 0x0000000407067227 */ /* 0x000fe400078e00ff */
[C---:B------:R-:W-:Y:S02]  /*09e0*/  ISETP.GE.U32.AND P0, PT, R3.reuse, 0x100, PT ;  /* 0x000001000300780c */ /* 0x040fe40003f06070 */
[----:B------:R-:W-:Y:S01]  /*09f0*/  IMAD.MOV R9, RZ, RZ, -R6 ;  /* 0x000000ffff097224 */ /* 0x000fe200078e0a06 */
[----:B------:R-:W-:Y:S01]  /*0a00*/  VIMNMX.U32 R10, PT, PT, R3, 0x100, !PT ;  /* 0x00000100030a7848 */ /* 0x000fe20007fe0000 */
[----:B------:R-:W-:-:S04]  /*0a10*/  IMAD.HI.U32 R7, R7, R0, RZ ;  /* 0x0000000007077227 */ /* 0x000fc800078e00ff */
[----:B------:R-:W-:Y:S01]  /*0a20*/  IMAD R8, R9, UR22, R4 ;  /* 0x0000001609087c24 */ /* 0x000fe2000f8e0204 */
[----:B------:R-:W-:Y:S01]  /*0a30*/  SEL R9, RZ, 0x1, P0 ;  /* 0x00000001ff097807 */ /* 0x000fe20000000000 */
[----:B------:R-:W-:Y:S01]  /*0a40*/  IMAD.MOV.U32 R4, RZ, RZ, RZ ;  /* 0x000000ffff047224 */ /* 0x000fe200078e00ff */
[----:B------:R-:W-:Y:S02]  /*0a50*/  IADD3 R7, PT, PT, -R7, RZ, RZ ;  /* 0x000000ff07077210 */ /* 0x000fe40007ffe1ff */
[----:B0-----:R-:W-:Y:S02]  /*0a60*/  IADD3 R11, PT, PT, RZ, -R5, RZ ;  /* 0x80000005ff0b7210 */ /* 0x001fe40007ffe0ff */
[----:B------:R-:W-:-:S03]  /*0a70*/  ISETP.GE.U32.AND P1, PT, R8, UR22, PT ;  /* 0x0000001608007c0c */ /* 0x000fc6000bf26070 */
[----:B------:R-:W-:-:S04]  /*0a80*/  IMAD R11, R11, UR20, RZ ;  /* 0x000000140b0b7c24 */ /* 0x000fc8000f8e02ff */
[----:B------:R-:W-:Y:S01]  /*0a90*/  IMAD.HI.U32 R5, R5, R11, R4 ;  /* 0x0000000b05057227 */ /* 0x000fe200078e0004 */
[----:B------:R-:W-:Y:S02]  /*0aa0*/  IADD3 R4, PT, PT, R10, -R3, -R9 ;  /* 0x800000030a047210 */ /* 0x000fe40007ffe809 */
[----:B------:R-:W-:Y:S01]  /*0ab0*/  IADD3 R11, PT, PT, RZ, -UR17, RZ ;  /* 0x80000011ff0b7c10 */ /* 0x000fe2000fffe0ff */
[----:B------:R-:W-:Y:S01]  /*0ac0*/  IMAD R10, R7, UR22, R0 ;  /* 0x00000016070a7c24 */ /* 0x000fe2000f8e0200 */
[----:B------:R-:W-:Y:S01]  /*0ad0*/  LOP3.LUT R7, RZ, UR22, RZ, 0x33, !PT ;  /* 0x00000016ff077c12 */ /* 0x000fe2000f8e33ff */
[----:B------:R-:W-:Y:S01]  /*0ae0*/  IMAD.HI.U32 R12, R5, R4, RZ ;  /* 0x00000004050c7227 */ /* 0x000fe200078e00ff */
[----:B------:R-:W-:Y:S02]  /*0af0*/  @P1 IADD3 R6, PT, PT, R6, 0x1, RZ ;  /* 0x0000000106061810 */ /* 0x000fe40007ffe0ff */
[----:B------:R-:W-:Y:S01]  /*0b00*/  ISETP.GE.U32.AND P3, PT, R10, UR22, PT ;  /* 0x000000160a007c0c */ /* 0x000fe2000bf66070 */
[----:B------:R-:W-:Y:S01]  /*0b10*/  IMAD.MOV R5, RZ, RZ, -R12 ;  /* 0x000000ffff057224 */ /* 0x000fe200078e0a0c */
[----:B------:R-:W-:Y:S01]  /*0b20*/  LEA R11, R11, 0x201f, 0x8 ;  /* 0x0000201f0b0b7811 */ /* 0x000fe200078e40ff */
[----:B------:R-:W-:Y:S01]  /*0b30*/  @P1 VIADD R8, R8, -UR22 ;  /* 0x8000001608081c36 */ /* 0x000fe20008000000 */
[----:B------:R-:W-:Y:S01]  /*0b40*/  ISETP.NE.U32.AND P1, PT, RZ, UR22, PT ;  /* 0x00000016ff007c0c */ /* 0x000fe2000bf25070 */
[----:B------:R-:W-:-:S03]  /*0b50*/  IMAD R5, R5, UR20, R4 ;  /* 0x0000001405057c24 */ /* 0x000fc6000f8e0204 */
[----:B------:R-:W-:Y:S02]  /*0b60*/  ISETP.GE.U32.AND P2, PT, R8, UR22, PT ;  /* 0x0000001608007c0c */ /* 0x000fe4000bf46070 */
[----:B------:R-:W-:Y:S02]  /*0b70*/  ISETP.GE.U32.AND P0, PT, R5, UR20, PT ;  /* 0x0000001405007c0c */ /* 0x000fe4000bf06070 */
[----:B------:R-:W-:Y:S01]  /*0b80*/  LOP3.LUT R8, R0, 0x1f, RZ, 0xc0, !PT ;  /* 0x0000001f00087812 */ /* 0x000fe200078ec0ff */
[----:B------:R-:W-:-:S05]  /*0b90*/  @P3 VIADD R10, R10, -UR22 ;  /* 0x800000160a0a3c36 */ /* 0x000fca0008000000 */
[----:B------:R-:W-:-:S03]  /*0ba0*/  ISETP.GE.U32.AND P3, PT, R10, UR22, PT ;  /* 0x000000160a007c0c */ /* 0x000fc6000bf66070 */
[----:B------:R-:W-:Y:S02]  /*0bb0*/  @P2 VIADD R6, R6, 0x1 ;  /* 0x0000000106062836 */ /* 0x000fe40000000000 */
[----:B------:R-:W-:Y:S02]  /*0bc0*/  @P0 VIADD R5, R5, -UR20 ;  /* 0x8000001405050c36 */ /* 0x000fe40008000000 */
[----:B------:R-:W-:Y:S01]  /*0bd0*/  @P0 VIADD R12, R12, 0x1 ;  /* 0x000000010c0c0836 */ /* 0x000fe20000000000 */
[----:B------:R-:W-:Y:S02]  /*0be0*/  SEL R4, R7, R6, !P1 ;  /* 0x0000000607047207 */ /* 0x000fe40004800000 */
[----:B------:R-:W-:Y:S02]  /*0bf0*/  ISETP.GE.U32.AND P2, PT, R5, UR20, PT ;  /* 0x0000001405007c0c */ /* 0x000fe4000bf46070 */
[----:B------:R-:W-:Y:S01]  /*0c00*/  LOP3.LUT R5, R4, 0x1, RZ, 0xc0, !PT ;  /* 0x0000000104057812 */ /* 0x000fe200078ec0ff */
[----:B------:R-:W-:Y:S01]  /*0c10*/  @P3 VIADD R10, R10, -UR22 ;  /* 0x800000160a0a3c36 */ /* 0x000fe20008000000 */
[----:B------:R-:W-:-:S02]  /*0c20*/  ISETP.NE.U32.AND P3, PT, RZ, UR20, PT ;  /* 0x00000014ff007c0c */ /* 0x000fc4000bf65070 */
[----:B------:R-:W-:Y:S02]  /*0c30*/  IADD3 R6, PT, PT, R5, 0x1, RZ ;  /* 0x0000000105067810 */ /* 0x000fe40007ffe0ff */
[----:B------:R-:W-:Y:S02]  /*0c40*/  SEL R18, R7, R10, !P1 ;  /* 0x0000000a07127207 */ /* 0x000fe40004800000 */
[----:B------:R-:W-:Y:S02]  /*0c50*/  ISETP.GE.AND P0, PT, R6, UR17, PT ;  /* 0x0000001106007c0c */ /* 0x000fe4000bf06270 */
[----:B------:R-:W-:Y:S01]  /*0c60*/  LEA R10, R0, UR6, 0x2 ;  /* 0x00000006000a7c11 */ /* 0x000fe2000f8e10ff */
[----:B------:R-:W-:Y:S01]  /*0c70*/  IMAD.SHL.U32 R18, R18, 0x2, RZ ;  /* 0x0000000212127824 */ /* 0x000fe200078e00ff */
[----:B------:R-:W-:Y:S01]  /*0c80*/  @P2 IADD3 R12, PT, PT, R12, 0x1, RZ ;  /* 0x000000010c0c2810 */ /* 0x000fe20007ffe0ff */
[----:B------:R-:W-:Y:S01]  /*0c90*/  UMOV UR6, UR8 ;  /* 0x0000000800067c82 */ /* 0x000fe20008000000 */
[----:B------:R-:W-:-:S02]  /*0ca0*/  SEL R7, R20, RZ, P0 ;  /* 0x000000ff14077207 */ /* 0x000fc40000000000 */
[----:B------:R-:W-:Y:S02]  /*0cb0*/  @!P3 LOP3.LUT R12, RZ, UR20, RZ, 0x33, !PT ;  /* 0x00000014ff0cbc12 */ /* 0x000fe4000f8e33ff */
[----:B------:R-:W-:Y:S01]  /*0cc0*/  ISETP.GE.AND P0, PT, R5, UR17, PT ;  /* 0x0000001105007c0c */ /* 0x000fe2000bf06270 */
[----:B------:R-:W-:Y:S01]  /*0cd0*/  IMAD.IADD R6, R6, 0x1, -R7 ;  /* 0x0000000106067824 */ /* 0x000fe200078e0a07 */
[----:B------:R-:W-:Y:S01]  /*0ce0*/  IADD3 R13, PT, PT, R10, UR19, RZ ;  /* 0x000000130a0d7c10 */ /* 0x000fe2000fffe0ff */
[----:B------:R-:W-:Y:S01]  /*0cf0*/  IMAD.IADD R7, R9, 0x1, R12 ;  /* 0x0000000109077824 */ /* 0x000fe200078e020c */
[----:B------:R-:W-:Y:S01]  /*0d00*/  SEL R20, R20, RZ, P0 ;  /* 0x000000ff14147207 */ /* 0x000fe20000000000 */
[----:B------:R-:W-:-:S03]  /*0d10*/  VIADD R9, R3, UR20 ;  /* 0x0000001403097c36 */ /* 0x000fc60008000000 */
[----:B------:R-:W-:Y:S01]  /*0d20*/  LOP3.LUT R19, R7, 0x3, RZ, 0xc0, !PT ;  /* 0x0000000307137812 */ /* 0x000fe200078ec0ff */
[----:B------:R-:W-:Y:S02]  /*0d30*/  VIADD R12, R9, UR20 ;  /* 0x00000014090c7c36 */ /* 0x000fe40008000000 */
[----:B------:R-:W-:-:S07]  /*0d40*/  IMAD.IADD R20, R5, 0x1, -R20 ;  /* 0x0000000105147824 */ /* 0x000fce00078e0a14 */
.L_x_8187:
[----:B------:R-:W-:Y:S01]  /*0d50*/  ISETP.NE.AND P0, PT, R19, 0x3, PT ;  /* 0x000000031300780c */ /* 0x000fe20003f05270 */
[----:B------:R-:W-:Y:S01]  /*0d60*/  BSSY.RECONVERGENT B0, `(.L_x_8141) ;  /* 0x000001e000007945 */ /* 0x000fe20003800200 */
[----:B------:R-:W-:Y:S02]  /*0d70*/  ISETP.GE.U32.AND P1, PT, R7, 0x3, PT ;  /* 0x000000030700780c */ /* 0x000fe40003f26070 */
[----:B0-2---:R-:W-:-:S09]  /*0d80*/  MOV R25, R0 ;  /* 0x0000000000197202 */ /* 0x005fd20000000f00 */
[----:B-1-34-:R-:W-:Y:S05]  /*0d90*/  @!P0 BRA `(.L_x_8142) ;  /* 0x0000000000688947 */ /* 0x01afea0003800000 */
        /* <DEDUP_REMOVED lines=26> */
.L_x_8142:
[----:B------:R-:W-:Y:S05]  /*0f40*/  BSYNC.RECONVERGENT B0 ;  /* 0x0000000000007941 */ /* 0x000fea0003800200 */
.L_x_8141:
        /* <DEDUP_REMOVED lines=9> */
.L_x_8145:
[----:B---3--:R-:W0:Y:S08]  /*0fe0*/  LDC.64 R14, c[0x0][0x390] ;  /* 0x0000e400ff0e7b82 */ /* 0x008e300000000a00 */
[----:B------:R-:W1:Y:S01]  /*0ff0*/  LDC R26, c[0x0][0x360] ;  /* 0x0000d800ff1a7b82 */ /* 0x000e620000000800 */
[----:B0-----:R-:W-:-:S05]  /*1000*/  IMAD.WIDE R14, R23, 0x4, R14 ;  /* 0x00000004170e7825 */ /* 0x001fca00078e020e */
[----:B------:R-:W2:Y:S01]  /*1010*/  LDG.E R27, desc[UR14][R14.64] ;  /* 0x0000000e0e1b7981 */ /* 0x000ea2000c1e1900 */
[----:B-1----:R-:W-:-:S06]  /*1020*/  IMAD.WIDE.U32 R28, R26, 0x4, R14 ;  /* 0x000000041a1c7825 */ /* 0x002fcc00078e000e */
[----:B------:R-:W3:Y:S01]  /*1030*/  LDG.E R28, desc[UR14][R28.64] ;  /* 0x0000000e1c1c7981 */ /* 0x000ee2000c1e1900 */
[----:B------:R-:W-:Y:S01]  /*1040*/  MOV R16, UR4 ;  /* 0x0000000400107c02 */ /* 0x000fe20008000f00 */
[----:B------:R-:W-:-:S04]  /*1050*/  IMAD.U32 R17, RZ, RZ, UR5 ;  /* 0x00000005ff117e24 */ /* 0x000fc8000f8e00ff */
[----:B------:R-:W-:-:S06]  /*1060*/  IMAD.WIDE R16, R23, 0x4, R16 ;  /* 0x0000000417107825 */ /* 0x000fcc00078e0210 */
[----:B------:R-:W4:Y:S04]  /*1070*/  LDG.E R16, desc[UR14][R16.64] ;  /* 0x0000000e10107981 */ /* 0x000f28000c1e1900 */
[----:B--2---:R-:W-:Y:S04]  /*1080*/  STS [R21], R27 ;  /* 0x0000001b15007388 */ /* 0x004fe80000000800 */
[----:B---3--:R0:W-:Y:S02]  /*1090*/  STS [R21+UR19], R28 ;  /* 0x0000001c15007988 */ /* 0x0081e40008000813 */
[----:B0-----:R-:W-:-:S06]  /*10a0*/  IMAD.WIDE.U32 R28, R26, 0xc, R14 ;  /* 0x0000000c1a1c7825 */ /* 0x001fcc00078e000e */
[----:B------:R-:W2:Y:S01]  /*10b0*/  LDG.E R29, desc[UR14][R28.64] ;  /* 0x0000000e1c1d7981 */ /* 0x000ea2000c1e1900 */
[C-C-:B------:R-:W-:Y:S02]  /*10c0*/  IMAD R15, R26.reuse, 0x8, R21.reuse ;  /* 0x000000081a0f7824 */ /* 0x140fe400078e0215 */
[C-C-:B------:R-:W-:Y:S01]  /*10d0*/  IMAD R14, R26.reuse, 0xc, R21.reuse ;  /* 0x0000000c1a0e7824 */ /* 0x140fe200078e0215 */
[----:B------:R-:W-:Y:S02]  /*10e0*/  IADD3 R25, PT, PT, R25, UR19, RZ ;  /* 0x0000001319197c10 */ /* 0x000fe4000fffe0ff */
[----:B----4-:R3:W-:Y:S02]  /*10f0*/  STS [R15], R16 ;  /* 0x000000100f007388 */ /* 0x0107e40000000800 */
[----:B------:R-:W-:Y:S01]  /*1100*/  ISETP.GE.U32.AND P2, PT, R25, 0x100, PT ;  /* 0x000001001900780c */ /* 0x000fe20003f46070 */
[----:B------:R-:W-:Y:S02]  /*1110*/  IMAD R21, R26, 0x10, R21 ;  /* 0x000000101a157824 */ /* 0x000fe400078e0215 */
[----:B------:R-:W-:Y:S01]  /*1120*/  VIADD R23, R23, UR19 ;  /* 0x0000001317177c36 */ /* 0x000fe20008000000 */
[----:B--2---:R3:W-:Y:S09]  /*1130*/  STS [R14], R29 ;  /* 0x0000001d0e007388 */ /* 0x0047f20000000800 */
[----:B------:R-:W-:Y:S05]  /*1140*/  @!P2 BRA `(.L_x_8145) ;  /* 0xfffffffc00a4a947 */ /* 0x000fea000383ffff */
.L_x_8144:
[----:B------:R-:W-:Y:S05]  /*1150*/  BSYNC.RECONVERGENT B0 ;  /* 0x0000000000007941 */ /* 0x000fea0003800200 */
.L_x_8143:
[----:B------:R-:W-:Y:S01]  /*1160*/  BSSY.RECONVERGENT B0, `(.L_x_8146) ;  /* 0x000000c000007945 */ /* 0x000fe20003800200 */
[----:B-1-3--:R-:W-:-:S03]  /*1170*/  MOV R14, R0 ;  /* 0x00000000000e7202 */ /* 0x00afc60000000f00 */
        /* <DEDUP_REMOVED lines=10> */
.L_x_8147:
[----:B------:R-:W-:Y:S05]  /*1220*/  BSYNC.RECONVERGENT B0 ;  /* 0x0000000000007941 */ /* 0x000fea0003800200 */
.L_x_8146:
[----:B------:R-:W-:Y:S04]  /*1230*/  BSSY.RECONVERGENT B0, `(.L_x_8148) ;  /* 0x0000010000007945 */ /* 0x000fe80003800200 */
[----:B------:R-:W-:Y:S05]  /*1240*/  @!P1 BRA `(.L_x_8149) ;  /* 0x0000000000389947 */ /* 0x000fea0003800000 */
[----:B0-----:R-:W0:Y:S01]  /*1250*/  S2R R16, SR_CgaCtaId ;  /* 0x0000000000107919 */ /* 0x001e220000008800 */
[----:B------:R-:W-:-:S05]  /*1260*/  MOV R15, 0x400 ;  /* 0x00000400000f7802 */ /* 0x000fca0000000f00 */
[----:B------:R-:W-:-:S05]  /*1270*/  VIADD R15, R15, 0x480 ;  /* 0x000004800f0f7836 */ /* 0x000fca0000000000 */
[----:B0-----:R-:W-:-:S07]  /*1280*/  LEA R21, R16, R15, 0x18 ;  /* 0x0000000f10157211 */ /* 0x001fce00078ec0ff */
.L_x_8150:
        /* <DEDUP_REMOVED lines=10> */
.L_x_8149:
[----:B------:R-:W-:Y:S05]  /*1330*/  BSYNC.RECONVERGENT B0 ;  /* 0x0000000000007941 */ /* 0x000fea0003800200 */
.L_x_8148:
[----:B------:R-:W-:Y:S01]  /*1340*/  BAR.SYNC.DEFER_BLOCKING 0x0 ;  /* 0x0000000000007b1d */ /* 0x000fe20000010000 */
[----:B------:R-:W-:-:S09]  /*1350*/  UISETP.GE.AND UP0, UPT, UR9, 0x1, UPT ;  /* 0x000000010900788c */ /* 0x000fd2000bf06270 */
[----:B------:R-:W-:Y:S05]  /*1360*/  BRA.U !UP0, `(.L_x_8151) ;  /* 0x0000001108007547 */ /* 0x000fea000b800000 */
[----:B------:R-:W-:-:S09]  /*1370*/  UISETP.NE.AND UP0, UPT, UR22, 0x1, UPT ;  /* 0x000000011600788c */ /* 0x000fd2000bf05270 */
[----:B------:R-:W-:Y:S05]  /*1380*/  BRA.U UP0, `(.L_x_8152) ;  /* 0x0000000500487547 */ /* 0x000fea000b800000 */
[----:B0-----:R-:W-:Y:S01]  /*1390*/  HFMA2 R21, -RZ, RZ, 0, 0 ;  /* 0x00000000ff157431 */ /* 0x001fe200000001ff */
[----:B------:R-:W-:Y:S06]  /*13a0*/  BSSY B1, `(.L_x_8153) ;  /* 0x000004f000017945 */ /* 0x000fec0003800000 */
.L_x_8163:
[----:B0-2---:R-:W0:Y:S01]  /*13b0*/  LDC R16, c[0x0][0x3ac] ;  /* 0x0000eb00ff107b82 */ /* 0x005e220000000800 */
[----:B------:R-:W-:Y:S01]  /*13c0*/  IMAD.IADD R17, R4, 0x1, R21 ;  /* 0x0000000104117824 */ /* 0x000fe200078e0215 */
[----:B------:R-:W-:Y:S01]  /*13d0*/  ISETP.GE.AND P0, PT, R2, UR18, PT ;  /* 0x0000001202007c0c */ /* 0x000fe2000bf06270 */
[----:B------:R-:W-:-:S05]  /*13e0*/  VIADD R21, R21, UR10 ;  /* 0x0000000a15157c36 */ /* 0x000fca0008000000 */
[----:B------:R-:W-:Y:S02]  /*13f0*/  ISETP.GE.AND P3, PT, R21, UR9, PT ;  /* 0x0000000915007c0c */ /* 0x000fe4000bf66270 */
[C---:B0-----:R-:W-:Y:S01]  /*1400*/  ISETP.GE.AND P1, PT, R16.reuse, 0x1, PT ;  /* 0x000000011000780c */ /* 0x041fe20003f26270 */
[----:B------:R-:W-:Y:S01]  /*1410*/  IMAD R15, R17, R16, R18 ;  /* 0x00000010110f7224 */ /* 0x000fe200078e0212 */
[----:B------:R-:W-:-:S11]  /*1420*/  ISETP.GE.AND P2, PT, R16, 0x2, PT ;  /* 0x000000021000780c */ /* 0x000fd60003f46270 */
[----:B---34-:R-:W-:Y:S05]  /*1430*/  @!P1 BRA `(.L_x_8154) ;  /* 0x00000000001c9947 */ /* 0x018fea0003800000 */
[----:B------:R-:W0:Y:S01]  /*1440*/  S2UR UR12, SR_CgaCtaId ;  /* 0x00000000000c79c3 */ /* 0x000e220000008800 */
[----:B------:R-:W-:Y:S01]  /*1450*/  UMOV UR8, 0x400 ;  /* 0x0000040000087882 */ /* 0x000fe20000000000 */
[----:B------:R-:W-:Y:S01]  /*1460*/  IADD3 R14, PT, PT, R5, R15, RZ ;  /* 0x0000000f050e7210 */ /* 0x000fe20007ffe0ff */
[----:B------:R-:W-:-:S04]  /*1470*/  UIADD3 UR8, UPT, UPT, UR8, 0x80, URZ ;  /* 0x0000008008087890 */ /* 0x000fc8000fffe0ff */
[----:B0-----:R-:W-:-:S06]  /*1480*/  ULEA UR8, UR12, UR8, 0x18 ;  /* 0x000000080c087291 */ /* 0x001fcc000f8ec0ff */
[----:B------:R-:W-:-:S05]  /*1490*/  LEA R14, R14, UR8, 0x2 ;  /* 0x000000080e0e7c11 */ /* 0x000fca000f8e10ff */
[----:B------:R0:W2:Y:S02]  /*14a0*/  LDS R24, [R14] ;  /* 0x000000000e187984 */ /* 0x0000a40000000800 */
.L_x_8154:
        /* <DEDUP_REMOVED lines=9> */
.L_x_8155:
        /* <DEDUP_REMOVED lines=14> */
[----:B------:R-:W-:-:S04]  /*1620*/  MOV R15, 0x400 ;  /* 0x00000400000f7802 */ /* 0x000fc80000000f00 */
[----:B------:R-:W-:Y:S01]  /*1630*/  IADD3 R25, PT, PT, R15, 0x480, RZ ;  /* 0x000004800f197810 */ /* 0x000fe20007ffe0ff */
[----:B------:R-:W-:-:S04]  /*1640*/  IMAD.HI.U32 R14, R27, R26, RZ ;  /* 0x0000001a1b0e7227 */ /* 0x000fc800078e00ff */
[----:B------:R-:W-:-:S04]  /*1650*/  IMAD.MOV R14, RZ, RZ, -R14 ;  /* 0x000000ffff0e7224 */ /* 0x000fc800078e0a0e */
[C---:B------:R-:W-:Y:S02]  /*1660*/  IMAD R14, R23.reuse, R14, R26 ;  /* 0x0000000e170e7224 */ /* 0x040fe400078e021a */
[----:B------:R-:W0:Y:S03]  /*1670*/  S2R R26, SR_CgaCtaId ;  /* 0x00000000001a7919 */ /* 0x000e260000008800 */
[----:B------:R-:W-:-:S13]  /*1680*/  ISETP.GT.U32.AND P0, PT, R23, R14, PT ;  /* 0x0000000e1700720c */ /* 0x000fda0003f04070 */
[----:B------:R-:W-:-:S04]  /*1690*/  @!P0 IADD3 R14, PT, PT, R14, -R23, RZ ;  /* 0x800000170e0e8210 */ /* 0x000fc80007ffe0ff */
[----:B------:R-:W-:Y:S02]  /*16a0*/  ISETP.GT.U32.AND P0, PT, R23, R14, PT ;  /* 0x0000000e1700720c */ /* 0x000fe40003f04070 */
[----:B0-----:R-:W-:-:S11]  /*16b0*/  LEA R15, R26, R15, 0x18 ;  /* 0x0000000f1a0f7211 */ /* 0x001fd600078ec0ff */
[----:B------:R-:W-:Y:S01]  /*16c0*/  @!P0 IMAD.IADD R14, R14, 0x1, -R23 ;  /* 0x000000010e0e8824 */ /* 0x000fe200078e0a17 */
[----:B------:R-:W-:Y:S01]  /*16d0*/  LEA R25, R26, R25, 0x18 ;  /* 0x000000191a197211 */ /* 0x000fe200078ec0ff */
[----:B------:R-:W-:Y:S02]  /*16e0*/  IMAD.MOV.U32 R23, RZ, RZ, R2 ;  /* 0x000000ffff177224 */ /* 0x000fe400078e0002 */
[----:B------:R-:W-:Y:S01]  /*16f0*/  @!P4 IMAD.MOV R14, RZ, RZ, -R14 ;  /* 0x000000ffff0ec224 */ /* 0x000fe200078e0a0e */
[----:B------:R-:W-:-:S05]  /*1700*/  @!P5 LOP3.LUT R14, RZ, R16, RZ, 0x33, !PT ;  /* 0x00000010ff0ed212 */ /* 0x000fca00078e33ff */
[----:B------:R-:W-:-:S07]  /*1710*/  IMAD R16, R14, 0x4, R15 ;  /* 0x000000040e107824 */ /* 0x000fce00078e020f */
.L_x_8162:
[----:B------:R-:W-:Y:S01]  /*1720*/  IMAD R26, R23, 0xc, R16 ;  /* 0x0000000c171a7824 */ /* 0x000fe200078e0210 */
[----:B0-----:R-:W-:-:S05]  /*1730*/  MOV R27, RZ ;  /* 0x000000ff001b7202 */ /* 0x001fca0000000f00 */
[----:B------:R-:W0:Y:S01]  /*1740*/  LDS R26, [R26] ;  /* 0x000000001a1a7984 */ /* 0x000e220000000800 */
[----:B------:R-:W-:Y:S05]  /*1750*/  @!P1 BRA `(.L_x_8158) ;  /* 0x0000000000109947 */ /* 0x000fea0003800000 */
[----:B------:R-:W-:-:S03]  /*1760*/  UMOV UR8, 0xffffffff ;  /* 0xffffffff00087882 */ /* 0x000fc60000000000 */
[----:B------:R-:W-:Y:S05]  /*1770*/  BRA.DIV UR8, `(.L_x_8159) ;  /* 0x0000000e08fc7947 */ /* 0x000fea000b800000 */
[----:B0-----:R0:W3:Y:S02]  /*1780*/  SHFL.IDX PT, R14, R26, R20, R11 ;  /* 0x000000141a0e7389 */ /* 0x0010e400000e000b */
.L_x_8190:
[----:B--23--:R-:W-:-:S07]  /*1790*/  IMAD R27, R24, R14, RZ ;  /* 0x0000000e181b7224 */ /* 0x00cfce00078e02ff */
.L_x_8158:
[----:B------:R-:W-:Y:S05]  /*17a0*/  @!P2 BRA `(.L_x_8160) ;  /* 0x000000000010a947 */ /* 0x000fea0003800000 */
[----:B------:R-:W-:-:S03]  /*17b0*/  UMOV UR8, 0xffffffff ;  /* 0xffffffff00087882 */ /* 0x000fc60000000000 */
[----:B------:R-:W-:Y:S05]  /*17c0*/  BRA.DIV UR8, `(.L_x_8161) ;  /* 0x0000001208087947 */ /* 0x000fea000b800000 */
[----:B0-----:R0:W3:Y:S02]  /*17d0*/  SHFL.IDX PT, R14, R26, R6, R11 ;  /* 0x000000061a0e7389 */ /* 0x0010e400000e000b */
.L_x_8193:
[----:B---34-:R-:W-:-:S07]  /*17e0*/  IMAD R27, R22, R14, R27 ;  /* 0x0000000e161b7224 */ /* 0x018fce00078e021b */
.L_x_8160:
        /* <DEDUP_REMOVED lines=8> */
.L_x_8157:
[----:B------:R-:W-:Y:S05]  /*1870*/  BSYNC B0 ;  /* 0x0000000000007941 */ /* 0x000fea0003800000 */
.L_x_8156:
[----:B------:R-:W-:Y:S05]  /*1880*/  @!P3 BRA `(.L_x_8163) ;  /* 0xfffffff800c8b947 */ /* 0x000fea000383ffff */
[----:B------:R-:W-:Y:S05]  /*1890*/  BSYNC B1 ;  /* 0x0000000000017941 */ /* 0x000fea0003800000 */
.L_x_8153:
[----:B------:R-:W-:Y:S05]  /*18a0*/  BRA `(.L_x_8151) ;  /* 0x0000000800b07947 */ /* 0x000fea0003800000 */
.L_x_8152:
[----:B------:R-:W3:Y:S02]  /*18b0*/  LDCU UR8, c[0x0][0x3ac] ;  /* 0x00007580ff0877ac */ /* 0x000ee40008000800 */
[----:B---3--:R-:W-:-:S09]  /*18c0*/  UISETP.GT.U32.AND UP0, UPT, UR8, 0x1f, UPT ;  /* 0x0000001f0800788c */ /* 0x008fd2000bf04070 */
[----:B------:R-:W-:Y:S05]  /*18d0*/  BRA.U UP0, `(.L_x_8164) ;  /* 0x0000000500007547 */ /* 0x000fea000b800000 */
[----:B0-----:R-:W-:-:S07]  /*18e0*/  IMAD.MOV.U32 R21, RZ, RZ, RZ ;  /* 0x000000ffff157224 */ /* 0x001fce00078e00ff */
.L_x_8171:
[----:B0-----:R-:W0:Y:S01]  /*18f0*/  LDC R23, c[0x0][0x3ac] ;  /* 0x0000eb00ff177b82 */ /* 0x001e220000000800 */
[----:B---3--:R-:W3:Y:S01]  /*1900*/  S2R R25, SR_CgaCtaId ;  /* 0x0000000000197919 */ /* 0x008ee20000008800 */
[----:B--2---:R-:W-:Y:S01]  /*1910*/  IMAD.IADD R17, R4, 0x1, R21 ;  /* 0x0000000104117824 */ /* 0x004fe200078e0215 */
[----:B------:R-:W-:Y:S01]  /*1920*/  MOV R16, 0x400 ;  /* 0x0000040000107802 */ /* 0x000fe20000000f00 */
[----:B------:R-:W-:Y:S01]  /*1930*/  VIADD R21, R21, UR10 ;  /* 0x0000000a15157c36 */ /* 0x000fe20008000000 */
[----:B------:R-:W-:Y:S02]  /*1940*/  BSSY B0, `(.L_x_8165) ;  /* 0x0000037000007945 */ /* 0x000fe40003800000 */
[----:B------:R-:W-:Y:S02]  /*1950*/  IADD3 R24, PT, PT, R16, 0x80, RZ ;  /* 0x0000008010187810 */ /* 0x000fe40007ffe0ff */
[----:B------:R-:W-:Y:S02]  /*1960*/  ISETP.GE.AND P1, PT, R21, UR9, PT ;  /* 0x0000000915007c0c */ /* 0x000fe4000bf26270 */
[----:B0-----:R-:W-:Y:S01]  /*1970*/  ISETP.GT.AND P0, PT, R23, 0x1, PT ;  /* 0x000000011700780c */ /* 0x001fe20003f04270 */
[----:B------:R-:W-:Y:S01]  /*1980*/  IMAD R14, R17, R23, R18 ;  /* 0x00000017110e7224 */ /* 0x000fe200078e0212 */
[----:B---3--:R-:W-:-:S11]  /*1990*/  LEA R24, R25, R24, 0x18 ;  /* 0x0000001819187211 */ /* 0x008fd600078ec0ff */
[----:B------:R-:W-:-:S05]  /*19a0*/  @P0 LOP3.LUT R15, R5, 0x1, RZ, 0x3c, !PT ;  /* 0x00000001050f0812 */ /* 0x000fca00078e3cff */
[--C-:B------:R-:W-:Y:S02]  /*19b0*/  @P0 IMAD.IADD R15, R15, 0x1, R14.reuse ;  /* 0x000000010f0f0824 */ /* 0x100fe400078e020e */
[----:B------:R-:W-:Y:S02]  /*19c0*/  IMAD.IADD R14, R5, 0x1, R14 ;  /* 0x00000001050e7824 */ /* 0x000fe400078e020e */
[----:B------:R-:W-:-:S03]  /*19d0*/  @P0 IMAD R15, R15, 0x4, R24 ;  /* 0x000000040f0f0824 */ /* 0x000fc600078e0218 */
[----:B------:R-:W-:Y:S02]  /*19e0*/  LEA R14, R14, R24, 0x2 ;  /* 0x000000180e0e7211 */ /* 0x000fe400078e10ff */
[----:B------:R0:W2:Y:S01]  /*19f0*/  @P0 LDS R22, [R15] ;  /* 0x000000000f160984 */ /* 0x0000a20000000800 */
[----:B------:R-:W-:-:S03]  /*1a00*/  ISETP.GE.AND P0, PT, R2, UR18, PT ;  /* 0x0000001202007c0c */ /* 0x000fc6000bf06270 */
[----:B------:R0:W3:Y:S10]  /*1a10*/  LDS R24, [R14] ;  /* 0x000000000e187984 */ /* 0x0000f40000000800 */
[----:B0-----:R-:W-:Y:S05]  /*1a20*/  @P0 BRA `(.L_x_8166) ;  /* 0x0000000000a00947 */ /* 0x001fea0003800000 */
[----:B------:R-:W0:Y:S01]  /*1a30*/  I2F.U32.RP R26, R23 ;  /* 0x00000017001a7306 */ /* 0x000e220000209000 */
[C---:B------:R-:W-:Y:S02]  /*1a40*/  ISETP.NE.U32.AND P2, PT, R23.reuse, RZ, PT ;  /* 0x000000ff1700720c */ /* 0x040fe40003f45070 */
[----:B------:R-:W-:-:S05]  /*1a50*/  ISETP.GE.AND P3, PT, R23, 0x2, PT ;  /* 0x000000021700780c */ /* 0x000fca0003f66270 */
[----:B0-----:R-:W0:Y:S02]  /*1a60*/  MUFU.RCP R26, R26 ;  /* 0x0000001a001a7308 */ /* 0x001e240000001000 */
[----:B0-----:R-:W-:Y:S02]  /*1a70*/  IADD3 R15, PT, PT, R26, 0xffffffe, RZ ;  /* 0x0ffffffe1a0f7810 */ /* 0x001fe40007ffe0ff */
[----:B------:R-:W-:-:S04]  /*1a80*/  IADD3 R26, PT, PT, R16, 0x480, RZ ;  /* 0x00000480101a7810 */ /* 0x000fc80007ffe0ff */
        /* <DEDUP_REMOVED lines=12> */
[----:B------:R-:W-:Y:S02]  /*1b50*/  @!P2 LOP3.LUT R14, RZ, R23, RZ, 0x33, !PT ;  /* 0x00000017ff0ea212 */ /* 0x000fe400078e33ff */
[C---:B------:R-:W-:Y:S01]  /*1b60*/  LEA R23, R25.reuse, R16, 0x18 ;  /* 0x0000001019177211 */ /* 0x040fe200078ec0ff */
[----:B------:R-:W-:Y:S01]  /*1b70*/  IMAD.MOV.U32 R16, RZ, RZ, R2 ;  /* 0x000000ffff107224 */ /* 0x000fe200078e0002 */
[----:B------:R-:W-:-:S03]  /*1b80*/  LEA R25, R25, R26, 0x18 ;  /* 0x0000001a19197211 */ /* 0x000fc600078ec0ff */
[----:B------:R-:W-:-:S07]  /*1b90*/  IMAD R23, R14, 0x4, R23 ;  /* 0x000000040e177824 */ /* 0x000fce00078e0217 */
.L_x_8170:
[----:B0--3--:R-:W-:Y:S01]  /*1ba0*/  IMAD R26, R16, 0xc, R23 ;  /* 0x0000000c101a7824 */ /* 0x009fe200078e0217 */
[----:B------:R-:W-:-:S05]  /*1bb0*/  UMOV UR8, 0xffffffff ;  /* 0xffffffff00087882 */ /* 0x000fca0000000000 */
[----:B------:R-:W0:Y:S01]  /*1bc0*/  LDS R26, [R26] ;  /* 0x000000001a1a7984 */ /* 0x000e220000000800 */
[----:B------:R-:W-:Y:S05]  /*1bd0*/  BRA.DIV UR8, `(.L_x_8167) ;  /* 0x0000000e08247947 */ /* 0x000fea000b800000 */
[----:B0-----:R0:W4:Y:S02]  /*1be0*/  SHFL.IDX PT, R14, R26, R20, R11 ;  /* 0x000000141a0e7389 */ /* 0x00112400000e000b */
.L_x_8196:
[----:B---34-:R-:W-:Y:S01]  /*1bf0*/  IMAD R27, R24, R14, RZ ;  /* 0x0000000e181b7224 */ /* 0x018fe200078e02ff */
[----:B------:R-:W-:Y:S06]  /*1c00*/  @!P3 BRA `(.L_x_8168) ;  /* 0x000000000010b947 */ /* 0x000fec0003800000 */
[----:B------:R-:W-:-:S03]  /*1c10*/  UMOV UR8, 0xffffffff ;  /* 0xffffffff00087882 */ /* 0x000fc60000000000 */
[----:B------:R-:W-:Y:S05]  /*1c20*/  BRA.DIV UR8, `(.L_x_8169) ;  /* 0x0000000e08307947 */ /* 0x000fea000b800000 */
[----:B------:R3:W4:Y:S02]  /*1c30*/  SHFL.IDX PT, R14, R26, R6, R11 ;  /* 0x000000061a0e7389 */ /* 0x00072400000e000b */
.L_x_8199:
[----:B--2-4-:R-:W-:-:S07]  /*1c40*/  IMAD R27, R22, R14, R27 ;  /* 0x0000000e161b7224 */ /* 0x014fce00078e021b */
.L_x_8168:
[C---:B------:R-:W-:Y:S02]  /*1c50*/  IMAD R14, R16.reuse, UR9, R17 ;  /* 0x00000009100e7c24 */ /* 0x040fe4000f8e0211 */
[----:B------:R-:W-:-:S03]  /*1c60*/  VIADD R16, R16, UR11 ;  /* 0x0000000b10107c36 */ /* 0x000fc60008000000 */
[----:B------:R-:W-:Y:S02]  /*1c70*/  LEA R14, R14, R25, 0x2 ;  /* 0x000000190e0e7211 */ /* 0x000fe400078e10ff */
[----:B------:R-:W-:-:S03]  /*1c80*/  ISETP.GE.AND P0, PT, R16, UR18, PT ;  /* 0x0000001210007c0c */ /* 0x000fc6000bf06270 */
[----:B------:R4:W-:Y:S10]  /*1c90*/  STS [R14], R27 ;  /* 0x0000001b0e007388 */ /* 0x0009f40000000800 */
[----:B----4-:R-:W-:Y:S05]  /*1ca0*/  @!P0 BRA `(.L_x_8170) ;  /* 0xfffffffc00bc8947 */ /* 0x010fea000383ffff */
.L_x_8166:
[----:B------:R-:W-:Y:S05]  /*1cb0*/  BSYNC B0 ;  /* 0x0000000000007941 */ /* 0x000fea0003800000 */
.L_x_8165:
[----:B------:R-:W-:Y:S05]  /*1cc0*/  @!P1 BRA `(.L_x_8171) ;  /* 0xfffffffc00089947 */ /* 0x000fea000383ffff */
[----:B------:R-:W-:Y:S05]  /*1cd0*/  BRA `(.L_x_8151) ;  /* 0x0000000400a47947 */ /* 0x000fea0003800000 */
.L_x_8164:
[----:B--2---:R-:W-:-:S07]  /*1ce0*/  IMAD.MOV.U32 R17, RZ, RZ, RZ ;  /* 0x000000ffff117224 */ /* 0x004fce00078e00ff */
.L_x_8181:
[----:B0-----:R-:W0:Y:S01]  /*1cf0*/  LDC R16, c[0x0][0x3ac] ;  /* 0x0000eb00ff107b82 */ /* 0x001e220000000800 */
[----:B------:R-:W-:Y:S01]  /*1d00*/  IADD3 R21, PT, PT, R4, R17, RZ ;  /* 0x0000001104157210 */ /* 0x000fe20007ffe0ff */
[----:B------:R-:W-:Y:S01]  /*1d10*/  VIADD R17, R17, UR10 ;  /* 0x0000000a11117c36 */ /* 0x000fe20008000000 */
[----:B------:R-:W-:-:S04]  /*1d20*/  ISETP.GE.AND P0, PT, R2, UR18, PT ;  /* 0x0000001202007c0c */ /* 0x000fc8000bf06270 */
        /* <DEDUP_REMOVED lines=12> */
.L_x_8172:
[----:B------:R-:W-:Y:S05]  /*1df0*/  @!P2 BRA `(.L_x_8173) ;  /* 0x000000000020a947 */ /* 0x000fea0003800000 */
[----:B------:R-:W3:Y:S01]  /*1e00*/  S2UR UR12, SR_CgaCtaId ;  /* 0x00000000000c79c3 */ /* 0x000ee20000008800 */
[----:B------:R-:W-:Y:S01]  /*1e10*/  UMOV UR8, 0x400 ;  /* 0x0000040000087882 */ /* 0x000fe20000000000 */
[----:B------:R-:W-:Y:S01]  /*1e20*/  LOP3.LUT R15, R5, 0x1, RZ, 0x3c, !PT ;  /* 0x00000001050f7812 */ /* 0x000fe200078e3cff */
[----:B------:R-:W-:-:S03]  /*1e30*/  UIADD3 UR8, UPT, UPT, UR8, 0x80, URZ ;  /* 0x0000008008087890 */ /* 0x000fc6000fffe0ff */
[----:B0-----:R-:W-:Y:S01]  /*1e40*/  IADD3 R14, PT, PT, R15, R26, RZ ;  /* 0x0000001a0f0e7210 */ /* 0x001fe20007ffe0ff */
[----:B---3--:R-:W-:-:S06]  /*1e50*/  ULEA UR8, UR12, UR8, 0x18 ;  /* 0x000000080c087291 */ /* 0x008fcc000f8ec0ff */
[----:B------:R-:W-:-:S05]  /*1e60*/  LEA R14, R14, UR8, 0x2 ;  /* 0x000000080e0e7c11 */ /* 0x000fca000f8e10ff */
[----:B------:R3:W4:Y:S02]  /*1e70*/  LDS R22, [R14] ;  /* 0x000000000e167984 */ /* 0x0007240000000800 */
.L_x_8173:
        /* <DEDUP_REMOVED lines=9> */
[----:B---3--:R-:W-:-:S06]  /*1f10*/  VIADD R14, R25, 0xffffffe ;  /* 0x0ffffffe190e7836 */ /* 0x008fcc0000000000 */
[----:B------:R0:W3:Y:S02]  /*1f20*/  F2I.FTZ.U32.TRUNC.NTZ R15, R14 ;  /* 0x0000000e000f7305 */ /* 0x0000e4000021f000 */
        /* <DEDUP_REMOVED lines=11> */
[----:B------:R-:W-:-:S05]  /*1fe0*/  @!P0 IADD3 R26, PT, PT, R26, -R23, RZ ;  /* 0x800000171a1a8210 */ /* 0x000fca0007ffe0ff */
[----:B------:R-:W-:-:S04]  /*1ff0*/  IMAD.MOV.U32 R23, RZ, RZ, R26 ;  /* 0x000000ffff177224 */ /* 0x000fc800078e001a */
[----:B------:R-:W-:Y:S01]  /*2000*/  @!P4 IMAD.MOV R23, RZ, RZ, -R23 ;  /* 0x000000ffff17c224 */ /* 0x000fe200078e0a17 */
[----:B------:R-:W-:Y:S02]  /*2010*/  @!P5 LOP3.LUT R23, RZ, R16, RZ, 0x33, !PT ;  /* 0x00000010ff17d212 */ /* 0x000fe400078e33ff */
[----:B------:R-:W-:Y:S02]  /*2020*/  MOV R16, R2 ;  /* 0x0000000200107202 */ /* 0x000fe40000000f00 */
[----:B------:R-:W-:-:S07]  /*2030*/  LEA R23, R23, UR8, 0x2 ;  /* 0x0000000817177c11 */ /* 0x000fce000f8e10ff */
.L_x_8180:
[----:B------:R-:W-:Y:S02]  /*2040*/  IMAD R14, R16, 0xc, R23 ;  /* 0x0000000c100e7824 */ /* 0x000fe400078e0217 */
[----:B------:R-:W-:-:S03]  /*2050*/  IMAD.MOV.U32 R25, RZ, RZ, RZ ;  /* 0x000000ffff197224 */ /* 0x000fc600078e00ff */
[----:B------:R0:W3:Y:S01]  /*2060*/  LDS R26, [R14] ;  /* 0x000000000e1a7984 */ /* 0x0000e20000000800 */
[----:B------:R-:W-:Y:S05]  /*2070*/  @!P1 BRA `(.L_x_8175) ;  /* 0x0000000000109947 */ /* 0x000fea0003800000 */
[----:B------:R-:W-:-:S03]  /*2080*/  UMOV UR8, 0xffffffff ;  /* 0xffffffff00087882 */ /* 0x000fc60000000000 */
[----:B------:R-:W-:Y:S05]  /*2090*/  BRA.DIV UR8, `(.L_x_8176) ;  /* 0x0000000a08347947 */ /* 0x000fea000b800000 */
[----:B---3--:R3:W0:Y:S02]  /*20a0*/  SHFL.IDX PT, R25, R26, R20, R11 ;  /* 0x000000141a197389 */ /* 0x00862400000e000b */
.L_x_8201:
[----:B0-2---:R-:W-:-:S07]  /*20b0*/  IMAD R25, R24, R25, RZ ;  /* 0x0000001918197224 */ /* 0x005fce00078e02ff */
.L_x_8175:
[----:B------:R-:W-:Y:S05]  /*20c0*/  @!P2 BRA `(.L_x_8177) ;  /* 0x000000000010a947 */ /* 0x000fea0003800000 */
[----:B------:R-:W-:-:S03]  /*20d0*/  UMOV UR8, 0xffffffff ;  /* 0xffffffff00087882 */ /* 0x000fc60000000000 */
[----:B------:R-:W-:Y:S05]  /*20e0*/  BRA.DIV UR8, `(.L_x_8178) ;  /* 0x0000000a083c7947 */ /* 0x000fea000b800000 */
[----:B0--3--:R0:W3:Y:S02]  /*20f0*/  SHFL.IDX PT, R14, R26, R6, R11 ;  /* 0x000000061a0e7389 */ /* 0x0090e400000e000b */
.L_x_8204:
[----:B---34-:R-:W-:-:S07]  /*2100*/  IMAD R25, R22, R14, R25 ;  /* 0x0000000e16197224 */ /* 0x018fce00078e0219 */
.L_x_8177:
[----:B0-----:R-:W-:-:S07]  /*2110*/  IMAD.U32 R14, RZ, RZ, UR13 ;  /* 0x0000000dff0e7e24 */ /* 0x001fce000f8e00ff */
.L_x_8179:
[----:B------:R-:W-:Y:S01]  /*2120*/  MOV R28, UR7 ;  /* 0x00000007001c7c02 */ /* 0x000fe20008000f00 */
[----:B------:R-:W-:Y:S05]  /*2130*/  WARPSYNC.ALL ;  /* 0x0000000000007948 */ /* 0x000fea0003800000 */
[----:B---3--:R-:W-:Y:S02]  /*2140*/  SHF.R.U32.HI R26, RZ, 0x1, R14 ;  /* 0x00000001ff1a7819 */ /* 0x008fe4000001160e */
[----:B------:R-:W-:-:S03]  /*2150*/  ISETP.GT.U32.AND P0, PT, R14, 0x3, PT ;  /* 0x000000030e00780c */ /* 0x000fc60003f04070 */
[----:B------:R-:W0:Y:S01]  /*2160*/  SHFL.DOWN PT, R28, R25, R26, R28 ;  /* 0x0800001a191c7389 */ /* 0x000e2200000e001c */
[----:B------:R-:W-:Y:S02]  /*2170*/  IMAD.MOV.U32 R14, RZ, RZ, R26 ;  /* 0x000000ffff0e7224 */ /* 0x000fe400078e001a */
[----:B0-----:R-:W-:-:S07]  /*2180*/  IMAD.IADD R25, R28, 0x1, R25 ;  /* 0x000000011c197824 */ /* 0x001fce00078e0219 */
[----:B------:R-:W-:Y:S05]  /*2190*/  @P0 BRA `(.L_x_8179) ;  /* 0xfffffffc00e00947 */ /* 0x000fea000383ffff */
[----:B------:R-:W0:Y:S01]  /*21a0*/  I2F.U32.RP R26, UR22 ;  /* 0x00000016001a7d06 */ /* 0x000e220008209000 */
        /* <DEDUP_REMOVED lines=19> */
[----:B------:R-:W-:-:S04]  /*22e0*/  @!P0 IADD3 R14, PT, PT, R14, 0x480, RZ ;  /* 0x000004800e0e8810 */ /* 0x000fc80007ffe0ff */
[----:B0-----:R-:W-:Y:S01]  /*22f0*/  @!P0 LEA R15, R15, R14, 0x18 ;  /* 0x0000000e0f0f8211 */ /* 0x001fe200078ec0ff */
[C---:B------:R-:W-:Y:S02]  /*2300*/  @!P0 IMAD R14, R16.reuse, UR9, R21 ;  /* 0x00000009100e8c24 */ /* 0x040fe4000f8e0215 */
[----:B------:R-:W-:Y:S02]  /*2310*/  VIADD R16, R16, UR11 ;  /* 0x0000000b10107c36 */ /* 0x000fe40008000000 */
[----:B------:R-:W-:-:S05]  /*2320*/  @!P0 IMAD R14, R14, 0x4, R15 ;  /* 0x000000040e0e8824 */ /* 0x000fca00078e020f */
[----:B------:R0:W-:Y:S01]  /*2330*/  @!P0 STS [R14], R25 ;  /* 0x000000190e008388 */ /* 0x0001e20000000800 */
[----:B------:R-:W-:-:S13]  /*2340*/  ISETP.GE.AND P0, PT, R16, UR18, PT ;  /* 0x0000001210007c0c */ /* 0x000fda000bf06270 */
[----:B0-----:R-:W-:Y:S05]  /*2350*/  @!P0 BRA `(.L_x_8180) ;  /* 0xfffffffc00388947 */ /* 0x001fea000383ffff */
.L_x_8174:
[----:B------:R-:W-:Y:S05]  /*2360*/  @!P3 BRA `(.L_x_8181) ;  /* 0xfffffff80060b947 */ /* 0x000fea000383ffff */
.L_x_8151:
[----:B------:R-:W-:Y:S01]  /*2370*/  ISETP.NE.AND P0, PT, R19, 0x3, PT ;  /* 0x000000031300780c */ /* 0x000fe20003f05270 */
[----:B------:R-:W-:Y:S05]  /*2380*/  WARPSYNC.ALL ;  /* 0x0000000000007948 */ /* 0x000fea0003800000 */
[----:B------:R-:W-:Y:S01]  /*2390*/  BAR.SYNC.DEFER_BLOCKING 0x0 ;  /* 0x0000000000007b1d */ /* 0x000fe20000010000 */
[----:B------:R-:W-:Y:S02]  /*23a0*/  ISETP.GE.U32.AND P2, PT, R7, 0x3, PT ;  /* 0x000000030700780c */ /* 0x000fe40003f46070 */
[----:B------:R-:W-:-:S03]  /*23b0*/  MOV R23, R0 ;  /* 0x0000000000177202 */ /* 0x000fc60000000f00 */
[----:B------:R-:W-:Y:S04]  /*23c0*/  BSSY.RECONVERGENT B0, `(.L_x_8182) ;  /* 0x0000016000007945 */ /* 0x000fe80003800200 */
[----:B------:R-:W-:Y:S05]  /*23d0*/  @!P0 BRA `(.L_x_8183) ;  /* 0x0000000000508947 */ /* 0x000fea0003800000 */
[----:B--2---:R-:W2:Y:S01]  /*23e0*/  LDS R17, [R10] ;  /* 0x000000000a117984 */ /* 0x004ea20000000800 */
[----:B0--3--:R-:W0:Y:S01]  /*23f0*/  LDC.64 R14, c[0x0][0x3a0] ;  /* 0x0000e800ff0e7b82 */ /* 0x009e220000000a00 */
[----:B------:R-:W-:Y:S01]  /*2400*/  USHF.L.U32 UR8, UR6, 0x8, URZ ;  /* 0x0000000806087899 */ /* 0x000fe200080006ff */
[----:B------:R-:W-:Y:S01]  /*2410*/  ISETP.NE.AND P0, PT, R19, RZ, PT ;  /* 0x000000ff1300720c */ /* 0x000fe20003f05270 */
[----:B------:R-:W-:-:S04]  /*2420*/  IMAD.MOV.U32 R23, RZ, RZ, R3 ;  /* 0x000000ffff177224 */ /* 0x000fc800078e0003 */
[----:B------:R-:W-:-:S05]  /*2430*/  LOP3.LUT R21, R0, UR8, RZ, 0xfc, !PT ;  /* 0x0000000800157c12 */ /* 0x000fca000f8efcff */
[----:B0-----:R-:W-:-:S05]  /*2440*/  IMAD.WIDE R14, R21, 0x4, R14 ;  /* 0x00000004150e7825 */ /* 0x001fca00078e020e */
[----:B--2---:R0:W-:Y:S01]  /*2450*/  STG.E desc[UR14][R14.64], R17 ;  /* 0x000000110e007986 */ /* 0x0041e2000c10190e */
[----:B------:R-:W-:Y:S05]  /*2460*/  @!P0 BRA `(.L_x_8183) ;  /* 0x00000000002c8947 */ /* 0x000fea0003800000 */
[----:B------:R-:W-:Y:S01]  /*2470*/  ISETP.NE.AND P1, PT, R19, 0x1, PT ;  /* 0x000000011300780c */ /* 0x000fe20003f25270 */
[----:B------:R-:W2:Y:S01]  /*2480*/  LDS R21, [R10+UR19] ;  /* 0x000000130a157984 */ /* 0x000ea20008000800 */
[----:B------:R-:W-:Y:S01]  /*2490*/  IADD3 R16, P0, PT, R14, UR19, RZ ;  /* 0x000000130e107c10 */ /* 0x000fe2000ff1e0ff */
[----:B------:R-:W-:-:S04]  /*24a0*/  IMAD.MOV.U32 R23, RZ, RZ, R9 ;  /* 0x000000ffff177224 */ /* 0x000fc800078e0009 */
[----:B0-----:R-:W-:-:S06]  /*24b0*/  IMAD.X R17, RZ, RZ, R15, P0 ;  /* 0x000000ffff117224 */ /* 0x001fcc00000e060f */
[----:B------:R-:W0:Y:S01]  /*24c0*/  @P1 LDS R25, [R13+UR19] ;  /* 0x000000130d191984 */ /* 0x000e220008000800 */
[----:B------:R-:W-:Y:S01]  /*24d0*/  @P1 IADD3 R14, P0, PT, R16, UR19, RZ ;  /* 0x00000013100e1c10 */ /* 0x000fe2000ff1e0ff */
[----:B------:R-:W-:-:S03]  /*24e0*/  @P1 IMAD.MOV.U32 R23, RZ, RZ, R12 ;  /* 0x000000ffff171224 */ /* 0x000fc600078e000c */
[----:B------:R-:W-:Y:S01]  /*24f0*/  @P1 IADD3.X R15, PT, PT, RZ, R17, RZ, P0, !PT ;  /* 0x00000011ff0f1210 */ /* 0x000fe200007fe4ff */
[----:B--2---:R2:W-:Y:S04]  /*2500*/  STG.E desc[UR14][R16.64], R21 ;  /* 0x0000001510007986 */ /* 0x0045e8000c10190e */
[----:B0-----:R2:W-:Y:S04]  /*2510*/  @P1 STG.E desc[UR14][R14.64], R25 ;  /* 0x000000190e001986 */ /* 0x0015e8000c10190e */
.L_x_8183:
[----:B------:R-:W-:Y:S05]  /*2520*/  BSYNC.RECONVERGENT B0 ;  /* 0x0000000000007941 */ /* 0x000fea0003800200 */
.L_x_8182:
[----:B------:R-:W-:Y:S04]  /*2530*/  BSSY.RECONVERGENT B0, `(.L_x_8184) ;  /* 0x000001e000007945 */ /* 0x000fe80003800200 */
[----:B------:R-:W-:Y:S05]  /*2540*/  @!P2 BRA `(.L_x_8185) ;  /* 0x000000000070a947 */ /* 0x000fea0003800000 */
[----:B0-2---:R-:W0:Y:S01]  /*2550*/  S2R R21, SR_CgaCtaId ;  /* 0x0000000000157919 */ /* 0x005e220000008800 */
[----:B---3--:R-:W-:-:S04]  /*2560*/  MOV R14, 0x400 ;  /* 0x00000400000e7802 */ /* 0x008fc80000000f00 */
[----:B------:R-:W-:-:S04]  /*2570*/  IADD3 R14, PT, PT, R14, 0x480, RZ ;  /* 0x000004800e0e7810 */ /* 0x000fc80007ffe0ff */
[----:B0-----:R-:W-:-:S07]  /*2580*/  LEA R21, R21, R14, 0x18 ;  /* 0x0000000e15157211 */ /* 0x001fce00078ec0ff */
.L_x_8186:
[----:B0-----:R-:W-:Y:S01]  /*2590*/  IMAD R14, R23, 0x4, R21 ;  /* 0x00000004170e7824 */ /* 0x001fe200078e0215 */
[----:B------:R-:W0:Y:S01]  /*25a0*/  LDC.64 R28, c[0x0][0x3a0] ;  /* 0x0000e800ff1c7b82 */ /* 0x000e220000000a00 */
[----:B------:R-:W-:-:S03]  /*25b0*/  IMAD.U32 R16, RZ, RZ, UR6 ;  /* 0x00000006ff107e24 */ /* 0x000fc6000f8e00ff */
[----:B------:R-:W2:Y:S02]  /*25c0*/  LDS R25, [R14] ;  /* 0x000000000e197984 */ /* 0x000ea40000000800 */
[----:B------:R-:W-:Y:S02]  /*25d0*/  LEA R17, R16, R23, 0x8 ;  /* 0x0000001710117211 */ /* 0x000fe400078e40ff */
[----:B------:R-:W3:Y:S01]  /*25e0*/  LDS R15, [R14+UR19] ;  /* 0x000000130e0f7984 */ /* 0x000ee20008000800 */
[----:B------:R-:W-:Y:S02]  /*25f0*/  IADD3 R23, PT, PT, R23, UR19, RZ ;  /* 0x0000001317177c10 */ /* 0x000fe4000fffe0ff */
[----:B0-----:R-:W-:-:S03]  /*2600*/  IMAD.WIDE R28, R17, 0x4, R28 ;  /* 0x00000004111c7825 */ /* 0x001fc600078e021c */
[----:B------:R-:W-:-:S05]  /*2610*/  IADD3 R26, P0, PT, R28, UR19, RZ ;  /* 0x000000131c1a7c10 */ /* 0x000fca000ff1e0ff */
[----:B------:R-:W-:Y:S01]  /*2620*/  IMAD.X R27, RZ, RZ, R29, P0 ;  /* 0x000000ffff1b7224 */ /* 0x000fe200000e061d */
[----:B------:R-:W-:-:S05]  /*2630*/  IADD3 R16, P0, PT, R26, UR19, RZ ;  /* 0x000000131a107c10 */ /* 0x000fca000ff1e0ff */
[----:B------:R-:W-:Y:S01]  /*2640*/  IMAD.X R17, RZ, RZ, R27, P0 ;  /* 0x000000ffff117224 */ /* 0x000fe200000e061b */
[----:B--2---:R0:W-:Y:S04]  /*2650*/  STG.E desc[UR14][R28.64], R25 ;  /* 0x000000191c007986 */ /* 0x0041e8000c10190e */
[----:B---3--:R2:W-:Y:S01]  /*2660*/  STG.E desc[UR14][R26.64], R15 ;  /* 0x0000000f1a007986 */ /* 0x0085e2000c10190e */
[----:B0-----:R-:W-:Y:S01]  /*2670*/  VIADD R25, R14, UR19 ;  /* 0x000000130e197c36 */ /* 0x001fe20008000000 */
[----:B------:R-:W-:-:S04]  /*2680*/  IADD3 R14, P0, PT, R16, UR19, RZ ;  /* 0x00000013100e7c10 */ /* 0x000fc8000ff1e0ff */
[----:B------:R-:W-:Y:S01]  /*2690*/  IADD3 R28, PT, PT, R25, UR19, RZ ;  /* 0x00000013191c7c10 */ /* 0x000fe2000fffe0ff */
[----:B--2---:R-:W-:Y:S01]  /*26a0*/  IMAD.X R15, RZ, RZ, R17, P0 ;  /* 0x000000ffff0f7224 */ /* 0x004fe200000e0611 */
[----:B------:R-:W0:Y:S01]  /*26b0*/  LDS R25, [R25+UR19] ;  /* 0x0000001319197984 */ /* 0x000e220008000800 */
[----:B------:R-:W-:-:S03]  /*26c0*/  ISETP.GE.U32.AND P0, PT, R23, 0x100, PT ;  /* 0x000001001700780c */ /* 0x000fc60003f06070 */
[----:B------:R-:W2:Y:S04]  /*26d0*/  LDS R29, [R28+UR19] ;  /* 0x000000131c1d7984 */ /* 0x000ea80008000800 */
[----:B0-----:R0:W-:Y:S04]  /*26e0*/  STG.E desc[UR14][R16.64], R25 ;  /* 0x0000001910007986 */ /* 0x0011e8000c10190e */
[----:B--2---:R0:W-:Y:S02]  /*26f0*/  STG.E desc[UR14][R14.64], R29 ;  /* 0x0000001d0e007986 */ /* 0x0041e4000c10190e */
[----:B------:R-:W-:Y:S05]  /*2700*/  @!P0 BRA `(.L_x_8186) ;  /* 0xfffffffc00a08947 */ /* 0x000fea000383ffff */
.L_x_8185:
[----:B------:R-:W-:Y:S05]  /*2710*/  BSYNC.RECONVERGENT B0 ;  /* 0x0000000000007941 */ /* 0x000fea0003800200 */
.L_x_8184:
[----:B------:R-:W-:Y:S02]  /*2720*/  UIADD3 UR6, UPT, UPT, UR21, UR6, URZ ;  /* 0x0000000615067290 */ /* 0x000fe4000fffe0ff */
[----:B------:R-:W-:-:S04]  /*2730*/  USHF.L.U32 UR8, UR21, 0x2, URZ ;  /* 0x0000000215087899 */ /* 0x000fc800080006ff */
[----:B------:R-:W-:-:S09]  /*2740*/  UISETP.GE.U32.AND UP0, UPT, UR6, UR8, UPT ;  /* 0x000000080600728c */ /* 0x000fd2000bf06070 */
[----:B------:R-:W-:Y:S05]  /*2750*/  BRA.U !UP0, `(.L_x_8187) ;  /* 0xffffffe5087c7547 */ /* 0x000fea000b83ffff */
[----:B------:R-:W-:Y:S05]  /*2760*/  EXIT ;  /* 0x000000000000794d */ /* 0x000fea0003800000 */
.L_x_8159:
[----:B------:R-:W-:Y:S01]  /*2770*/  BSSY B2, `(.L_x_8188) ;  /* 0x0000006000027945 */ /* 0x000fe20003800000 */
[----:B------:R-:W-:Y:S02]  /*2780*/  IMAD.MOV.U32 R15, RZ, RZ, R20 ;  /* 0x000000ffff0f7224 */ /* 0x000fe400078e0014 */
[----:B------:R-:W-:-:S07]  /*2790*/  IMAD.MOV.U32 R14, RZ, RZ, -0x1 ;  /* 0xffffffffff0e7424 */ /* 0x000fce00078e00ff */
[----:B012-4-:R-:W-:Y:S05]  /*27a0*/  WARPSYNC.COLLECTIVE R14, `(.L_x_8189) ;  /* 0x000000000e087348 */ /* 0x017fea0003c00000 */
[----:B0-----:R0:W3:Y:S02]  /*27b0*/  SHFL.IDX P0, R14, R26, R15, R11 ;  /* 0x0000000f1a0e7389 */ /* 0x0010e4000000000b */
[----:B01234-:R-:W-:Y:S05]  /*27c0*/  ENDCOLLECTIVE ;  /* 0x000000000000791b */ /* 0x01ffea0003800000 */
.L_x_8189:
[----:B------:R-:W-:Y:S05]  /*27d0*/  BSYNC B2 ;  /* 0x0000000000027941 */ /* 0x000fea0003800000 */
.L_x_8188:
[----:B------:R-:W-:Y:S05]  /*27e0*/  BRA `(.L_x_8190) ;  /* 0xffffffec00e87947 */ /* 0x000fea000383ffff */
.L_x_8161:
[----:B------:R-:W-:Y:S01]  /*27f0*/  BSSY B2, `(.L_x_8191) ;  /* 0x0000006000027945 */ /* 0x000fe20003800000 */
[----:B------:R-:W-:Y:S01]  /*2800*/  MOV R15, R6 ;  /* 0x00000006000f7202 */ /* 0x000fe20000000f00 */
[----:B------:R-:W-:-:S07]  /*2810*/  IMAD.MOV.U32 R14, RZ, RZ, -0x1 ;  /* 0xffffffffff0e7424 */ /* 0x000fce00078e00ff */
[----:B012-4-:R-:W-:Y:S05]  /*2820*/  WARPSYNC.COLLECTIVE R14, `(.L_x_8192) ;  /* 0x000000000e087348 */ /* 0x017fea0003c00000 */
[----:B0-----:R0:W3:Y:S02]  /*2830*/  SHFL.IDX P0, R14, R26, R15, R11 ;  /* 0x0000000f1a0e7389 */ /* 0x0010e4000000000b */
[----:B01234-:R-:W-:Y:S05]  /*2840*/  ENDCOLLECTIVE ;  /* 0x000000000000791b */ /* 0x01ffea0003800000 */
.L_x_8192:
[----:B------:R-:W-:Y:S05]  /*2850*/  BSYNC B2 ;  /* 0x0000000000027941 */ /* 0x000fea0003800000 */
.L_x_8191:
[----:B------:R-:W-:Y:S05]  /*2860*/  BRA `(.L_x_8193) ;  /* 0xffffffec00dc7947 */ /* 0x000fea000383ffff */
.L_x_8167:
[----:B------:R-:W-:Y:S01]  /*2870*/  BSSY B1, `(.L_x_8194) ;  /* 0x0000006000017945 */ /* 0x000fe20003800000 */
[----:B------:R-:W-:Y:S01]  /*2880*/  IMAD.MOV.U32 R15, RZ, RZ, R20 ;  /* 0x000000ffff0f7224 */ /* 0x000fe200078e0014 */
[----:B------:R-:W-:-:S07]  /*2890*/  MOV R14, 0xffffffff ;  /* 0xffffffff000e7802 */ /* 0x000fce0000000f00 */
[----:B0123--:R-:W-:Y:S05]  /*28a0*/  WARPSYNC.COLLECTIVE R14, `(.L_x_8195) ;  /* 0x000000000e087348 */ /* 0x00ffea0003c00000 */
[----:B0-----:R0:W4:Y:S02]  /*28b0*/  SHFL.IDX P0, R14, R26, R15, R11 ;  /* 0x0000000f1a0e7389 */ /* 0x001124000000000b */
[----:B01234-:R-:W-:Y:S05]  /*28c0*/  ENDCOLLECTIVE ;  /* 0x000000000000791b */ /* 0x01ffea0003800000 */
.L_x_8195:
[----:B------:R-:W-:Y:S05]  /*28d0*/  BSYNC B1 ;  /* 0x0000000000017941 */ /* 0x000fea0003800000 */
.L_x_8194:
[----:B------:R-:W-:Y:S05]  /*28e0*/  BRA `(.L_x_8196) ;  /* 0xfffffff000c07947 */ /* 0x000fea000383ffff */
.L_x_8169:
[----:B------:R-:W-:Y:S01]  /*28f0*/  BSSY B1, `(.L_x_8197) ;  /* 0x0000006000017945 */ /* 0x000fe20003800000 */
[----:B------:R-:W-:Y:S02]  /*2900*/  IMAD.MOV.U32 R15, RZ, RZ, R6 ;  /* 0x000000ffff0f7224 */ /* 0x000fe400078e0006 */
[----:B------:R-:W-:-:S07]  /*2910*/  IMAD.MOV.U32 R14, RZ, RZ, -0x1 ;  /* 0xffffffffff0e7424 */ /* 0x000fce00078e00ff */
[----:B012---:R-:W-:Y:S05]  /*2920*/  WARPSYNC.COLLECTIVE R14, `(.L_x_8198) ;  /* 0x000000000e087348 */ /* 0x007fea0003c00000 */
[----:B------:R3:W4:Y:S02]  /*2930*/  SHFL.IDX P0, R14, R26, R15, R11 ;  /* 0x0000000f1a0e7389 */ /* 0x000724000000000b */
[----:B01234-:R-:W-:Y:S05]  /*2940*/  ENDCOLLECTIVE ;  /* 0x000000000000791b */ /* 0x01ffea0003800000 */
.L_x_8198:
[----:B------:R-:W-:Y:S05]  /*2950*/  BSYNC B1 ;  /* 0x0000000000017941 */ /* 0x000fea0003800000 */
.L_x_8197:
[----:B------:R-:W-:Y:S05]  /*2960*/  BRA `(.L_x_8199) ;  /* 0xfffffff000b47947 */ /* 0x000fea000383ffff */
.L_x_8176:
[----:B0-----:R-:W-:Y:S01]  /*2970*/  IMAD.MOV.U32 R14, RZ, RZ, -0x1 ;  /* 0xffffffffff0e7424 */ /* 0x001fe200078e00ff */
[----:B------:R-:W-:-:S07]  /*2980*/  MOV R15, R20 ;  /* 0x00000014000f7202 */ /* 0x000fce0000000f00 */
[----:B-1234-:R-:W-:Y:S05]  /*2990*/  WARPSYNC.COLLECTIVE R14, `(.L_x_8200) ;  /* 0x000000000e087348 */ /* 0x01efea0003c00000 */
[----:B---3--:R0:W3:Y:S02]  /*29a0*/  SHFL.IDX P0, R14, R26, R15, R11 ;  /* 0x0000000f1a0e7389 */ /* 0x0080e4000000000b */
[----:B01234-:R-:W-:Y:S05]  /*29b0*/  ENDCOLLECTIVE ;  /* 0x000000000000791b */ /* 0x01ffea0003800000 */
.L_x_8200:
[----:B------:R-:W-:Y:S01]  /*29c0*/  IMAD.MOV.U32 R25, RZ, RZ, R14 ;  /* 0x000000ffff197224 */ /* 0x000fe200078e000e */
[----:B------:R-:W-:Y:S06]  /*29d0*/  BRA `(.L_x_8201) ;  /* 0xfffffff400b47947 */ /* 0x000fec000383ffff */
.L_x_8178:
[----:B------:R-:W-:Y:S01]  /*29e0*/  BSSY B0, `(.L_x_8202) ;  /* 0x0000006000007945 */ /* 0x000fe20003800000 */
[----:B------:R-:W-:Y:S01]  /*29f0*/  MOV R15, R6 ;  /* 0x00000006000f7202 */ /* 0x000fe20000000f00 */
[----:B0-----:R-:W-:-:S07]  /*2a00*/  IMAD.MOV.U32 R14, RZ, RZ, -0x1 ;  /* 0xffffffffff0e7424 */ /* 0x001fce00078e00ff */
[----:B-1234-:R-:W-:Y:S05]  /*2a10*/  WARPSYNC.COLLECTIVE R14, `(.L_x_8203) ;  /* 0x000000000e087348 */ /* 0x01efea0003c00000 */
[----:B---3--:R0:W3:Y:S02]  /*2a20*/  SHFL.IDX P0, R14, R26, R15, R11 ;  /* 0x0000000f1a0e7389 */ /* 0x0080e4000000000b */
[----:B01234-:R-:W-:Y:S05]  /*2a30*/  ENDCOLLECTIVE ;  /* 0x000000000000791b */ /* 0x01ffea0003800000 */
.L_x_8203:
[----:B------:R-:W-:Y:S05]  /*2a40*/  BSYNC B0 ;  /* 0x0000000000007941 */ /* 0x000fea0003800000 */
.L_x_8202:
[----:B------:R-:W-:Y:S05]  /*2a50*/  BRA `(.L_x_8204) ;  /* 0xfffffff400a87947 */ /* 0x000fea000383ffff */
.L_x_8205:
        /* <DEDUP_REMOVED lines=10> */
.L_x_58290:


//--------------------- .text._Z9cuda_gemmIiLi256ELi4ELi1ELi256ELi2ELi2ELi32ELi0ELi1EEviiiPT_S1_S1_ii --------------------------
	.section	.text._Z9cuda_gemmIiLi256ELi4ELi1ELi256ELi2ELi2ELi32ELi0ELi1EEviiiPT_S1_S1_ii,"ax",@progbits
	.align	128
        .global         _Z9cuda_gemmIiLi256ELi4ELi1ELi256ELi2ELi2ELi32ELi0ELi1EEviiiPT_S1_S1_ii
        .type           _Z9cuda_gemmIiLi256ELi4ELi1ELi256ELi2ELi2ELi32ELi0ELi1EEviiiPT_S1_S1_ii,@function
        .size           _Z9cuda_gemmIiLi256ELi4ELi1ELi256ELi2ELi2ELi32ELi0ELi1EEviiiPT_S1_S1_ii,(.L_x_58291 - _Z9cuda_gemmIiLi256ELi4ELi1ELi256ELi2ELi2ELi32ELi0ELi1EEviiiPT_S1_S1_ii)
        .other          _Z9cuda_gemmIiLi256ELi4ELi1ELi256ELi2ELi2ELi32ELi0ELi1EEviiiPT_S1_S1_ii,@"STO_CUDA_ENTRY STV_DEFAULT"
_Z9cuda_gemmIiLi256ELi4ELi1ELi256ELi2ELi2ELi32ELi0ELi1EEviiiPT_S1_S1_ii:
.text._Z9cuda_gemmIiLi256ELi4ELi1ELi256ELi2ELi2ELi32ELi0ELi1EEviiiPT_S1_S1_ii:
        /* <DEDUP_REMOVED lines=12> */
.L_x_8208:
        /* <DEDUP_REMOVED lines=11> */
.L_x_8207:
[----:B------:R-:W-:Y:S05]  /*0170*/  BSYNC.RECONVERGENT B0 ;  /* 0x0000000000007941 */ /* 0x000fea0003800200 */
.L_x_8206:
[----:B------:R-:W1:Y:S01]  /*0180*/  LDCU UR20, c[0x0][0x360] ;  /* 0x00006c00ff1477ac */ /* 0x000e620008000800 */
[----:B------:R-:W0:Y:S08]  /*0190*/  LDC R12, c[0x0][0x374] ;  /* 0x0000dd00ff0c7b82 */ /* 0x000e300000000800 */
[----:B------:R-:W2:Y:S01]  /*01a0*/  S2UR UR10, SR_CTAID.Y ;  /* 0x00000000000a79c3 */ /* 0x000ea20000002600 */
[----:B0-----:R-:W-:-:S05]  /*01b0*/  IMAD.SHL.U32 R2, R12, 0x4, RZ ;  /* 0x000000040c027824 */ /* 0x001fca00078e00ff */
[----:B--2---:R-:W-:-:S13]  /*01c0*/  ISETP.LE.U32.AND P0, PT, R2, UR10, PT ;  /* 0x0000000a02007c0c */ /* 0x004fda000bf03070 */
[----:B-1----:R-:W-:Y:S05]  /*01d0*/  @P0 EXIT ;  /* 0x000000000000094d */ /* 0x002fea0003800000 */
[----:B------:R-:W0:Y:S01]  /*01e0*/  I2F.U32.RP R6, UR20 ;  /* 0x0000001400067d06 */ /* 0x000e220008209000 */
[----:B------:R-:W-:Y:S01]  /*01f0*/  VIADD R4, R0, UR20 ;  /* 0x0000001400047c36 */ /* 0x000fe20008000000 */
[----:B------:R-:W1:Y:S01]  /*0200*/  S2UR UR9, SR_CgaCtaId ;  /* 0x00000000000979c3 */ /* 0x000e620000008800 */
[----:B------:R-:W2:Y:S01]  /*0210*/  LDCU UR7, c[0x0][0x388] ;  /* 0x00007100ff0777ac */ /* 0x000ea20008000800 */
[----:B------:R-:W-:Y:S01]  /*0220*/  ISETP.NE.U32.AND P2, PT, RZ, UR20, PT ;  /* 0x00000014ff007c0c */ /* 0x000fe2000bf45070 */
[----:B------:R-:W-:Y:S01]  /*0230*/  IMAD.U32 R17, RZ, RZ, UR10 ;  /* 0x0000000aff117e24 */ /* 0x000fe2000f8e00ff */
[C---:B------:R-:W-:Y:S01]  /*0240*/  ISETP.GE.U32.AND P0, PT, R4.reuse, 0x100, PT ;  /* 0x000001000400780c */ /* 0x040fe20003f06070 */
[----:B------:R-:W3:Y:S01]  /*0250*/  LDCU.64 UR4, c[0x0][0x390] ;  /* 0x00007200ff0477ac */ /* 0x000ee20008000a00 */
[----:B------:R-:W-:Y:S02]  /*0260*/  VIMNMX.U32 R5, PT, PT, R4, 0x100, !PT ;  /* 0x0000010004057848 */ /* 0x000fe40007fe0000 */
[----:B------:R-:W-:Y:S01]  /*0270*/  SEL R13, RZ, 0x1, P0 ;  /* 0x00000001ff0d7807 */ /* 0x000fe20000000000 */
[----:B------:R-:W4:Y:S01]  /*0280*/  S2UR UR6, SR_CTAID.X ;  /* 0x00000000000679c3 */ /* 0x000f220000002500 */
[----:B------:R-:W-:Y:S01]  /*0290*/  UMOV UR8, 0x400 ;  /* 0x0000040000087882 */ /* 0x000fe20000000000 */
[----:B------:R-:W-:Y:S01]  /*02a0*/  SHF.L.U32 R14, R0, 0x2, RZ ;  /* 0x00000002000e7819 */ /* 0x000fe200000006ff */
[----:B------:R-:W-:Y:S01]  /*02b0*/  USHF.L.U32 UR13, UR20, 0x2, URZ ;  /* 0x00000002140d7899 */ /* 0x000fe200080006ff */
[----:B0-----:R-:W0:Y:S01]  /*02c0*/  MUFU.RCP R6, R6 ;  /* 0x0000000600067308 */ /* 0x001e220000001000 */
[----:B------:R-:W-:-:S02]  /*02d0*/  IADD3 R5, PT, PT, R5, -R4, -R13 ;  /* 0x8000000405057210 */ /* 0x000fc40007ffe80d */
[----:B------:R-:W-:Y:S02]  /*02e0*/  LOP3.LUT R19, R14, 0x4, RZ, 0xc0, !PT ;  /* 0x000000040e137812 */ /* 0x000fe400078ec0ff */
[C---:B------:R-:W-:Y:S01]  /*02f0*/  LOP3.LUT R15, R0.reuse, 0x7f, RZ, 0xc0, !PT ;  /* 0x0000007f000f7812 */ /* 0x040fe200078ec0ff */
[----:B--2---:R-:W-:Y:S01]  /*0300*/  ULEA.HI UR7, UR7, UR7, URZ, 0x1 ;  /* 0x0000000707077291 */ /* 0x004fe2000f8f08ff */
[----:B------:R-:W-:Y:S02]  /*0310*/  LOP3.LUT R16, R0, 0x1, RZ, 0xc0, !PT ;  /* 0x0000000100107812 */ /* 0x000fe400078ec0ff */
[----:B------:R-:W-:Y:S01]  /*0320*/  LOP3.LUT R18, RZ, 0x1, R0, 0x44, !PT ;  /* 0x00000001ff127812 */ /* 0x000fe200078e4400 */
[----:B---3--:R-:W-:Y:S02]  /*0330*/  UIMAD.WIDE.U32 UR14, UR20, 0x4, UR4 ;  /* 0x00000004140e78a5 */ /* 0x008fe4000f8e0004 */
[----:B-1----:R-:W-:Y:S02]  /*0340*/  ULEA UR11, UR9, UR8, 0x18 ;  /* 0x00000008090b7291 */ /* 0x002fe4000f8ec0ff */
[----:B------:R-:W-:-:S02]  /*0350*/  UIADD3 UR8, UPT, UPT, UR8, 0x480, URZ ;  /* 0x0000048008087890 */ /* 0x000fc4000fffe0ff */
[----:B------:R-:W-:Y:S01]  /*0360*/  UIMAD.WIDE.U32 UR16, UR20, 0x8, UR4 ;  /* 0x00000008141078a5 */ /* 0x000fe2000f8e0004 */
[----:B0-----:R-:W-:Y:S01]  /*0370*/  IADD3 R2, PT, PT, R6, 0xffffffe, RZ ;  /* 0x0ffffffe06027810 */ /* 0x001fe20007ffe0ff */
[----:B------:R-:W-:Y:S01]  /*0380*/  ULEA UR8, UR9, UR8, 0x18 ;  /* 0x0000000809087291 */ /* 0x000fe2000f8ec0ff */
[----:B------:R-:W-:Y:S01]  /*0390*/  VIADD R19, R19, UR11 ;  /* 0x0000000b13137c36 */ /* 0x000fe20008000000 */
[----:B----4-:R-:W-:Y:S01]  /*03a0*/  USHF.L.U32 UR12, UR6, 0x8, URZ ;  /* 0x00000008060c7899 */ /* 0x010fe200080006ff */
[----:B------:R0:W1:Y:S01]  /*03b0*/  F2I.FTZ.U32.TRUNC.NTZ R3, R2 ;  /* 0x0000000200037305 */ /* 0x000062000021f000 */
[----:B------:R-:W-:Y:S02]  /*03c0*/  USHF.L.U32 UR6, UR6, 0x7, URZ ;  /* 0x0000000706067899 */ /* 0x000fe400080006ff */
[----:B------:R-:W-:Y:S01]  /*03d0*/  IADD3 R20, PT, PT, R14, UR8, RZ ;  /* 0x000000080e147c10 */ /* 0x000fe2000fffe0ff */
[----:B------:R-:W-:Y:S02]  /*03e0*/  UIMAD.WIDE.U32 UR4, UR20, 0xc, UR4 ;  /* 0x0000000c140478a5 */ /* 0x000fe4000f8e0004 */
[----:B------:R-:W-:Y:S01]  /*03f0*/  USHF.R.S32.HI UR7, URZ, 0x1, UR7 ;  /* 0x00000001ff077899 */ /* 0x000fe20008011407 */
[----:B0-----:R-:W-:-:S02]  /*0400*/  HFMA2 R2, -RZ, RZ, 0, 0 ;  /* 0x00000000ff027431 */ /* 0x001fc400000001ff */
[----:B-1----:R-:W-:-:S04]  /*0410*/  IMAD.MOV R7, RZ, RZ, -R3 ;  /* 0x000000ffff077224 */ /* 0x002fc800078e0a03 */
[----:B------:R-:W-:-:S04]  /*0420*/  IMAD R7, R7, UR20, RZ ;  /* 0x0000001407077c24 */ /* 0x000fc8000f8e02ff */
[----:B------:R-:W-:-:S06]  /*0430*/  IMAD.HI.U32 R6, R3, R7, R2 ;  /* 0x0000000703067227 */ /* 0x000fcc00078e0002 */
[----:B------:R-:W-:-:S04]  /*0440*/  IMAD.HI.U32 R6, R6, R5, RZ ;  /* 0x0000000506067227 */ /* 0x000fc800078e00ff */
[----:B------:R-:W-:-:S04]  /*0450*/  IMAD.MOV R2, RZ, RZ, -R6 ;  /* 0x000000ffff027224 */ /* 0x000fc800078e0a06 */
[----:B------:R-:W-:-:S05]  /*0460*/  IMAD R5, R2, UR20, R5 ;  /* 0x0000001402057c24 */ /* 0x000fca000f8e0205 */
[----:B------:R-:W-:-:S13]  /*0470*/  ISETP.GE.U32.AND P0, PT, R5, UR20, PT ;  /* 0x0000001405007c0c */ /* 0x000fda000bf06070 */
[----:B------:R-:W-:Y:S01]  /*0480*/  @P0 VIADD R5, R5, -UR20 ;  /* 0x8000001405050c36 */ /* 0x000fe20008000000 */
[----:B------:R-:W-:-:S04]  /*0490*/  @P0 IADD3 R6, PT, PT, R6, 0x1, RZ ;  /* 0x0000000106060810 */ /* 0x000fc80007ffe0ff */
[----:B------:R-:W-:-:S13]  /*04a0*/  ISETP.GE.U32.AND P1, PT, R5, UR20, PT ;  /* 0x0000001405007c0c */ /* 0x000fda000bf26070 */
[----:B------:R-:W-:Y:S01]  /*04b0*/  @P1 VIADD R6, R6, 0x1 ;  /* 0x0000000106061836 */ /* 0x000fe20000000000 */
[----:B------:R-:W-:-:S05]  /*04c0*/  @!P2 LOP3.LUT R6, RZ, UR20, RZ, 0x33, !PT ;  /* 0x00000014ff06ac12 */ /* 0x000fca000f8e33ff */
[----:B------:R-:W-:-:S07]  /*04d0*/  IMAD.IADD R13, R13, 0x1, R6 ;  /* 0x000000010d0d7824 */ /* 0x000fce00078e0206 */
.L_x_8226:
[C---:B0123--:R-:W-:Y:S01]  /*04e0*/  LOP3.LUT R6, R13.reuse, 0x3, RZ, 0xc0, !PT ;  /* 0x000000030d067812 */ /* 0x04ffe200078ec0ff */
[----:B------:R-:W-:Y:S01]  /*04f0*/  BSSY.RECONVERGENT B0, `(.L_x_8209) ;  /* 0x0000021000007945 */ /* 0x000fe20003800200 */
[----:B------:R-:W-:Y:S01]  /*0500*/  ISETP.GE.U32.AND P1, PT, R13, 0x3, PT ;  /* 0x000000030d00780c */ /* 0x000fe20003f26070 */
[----:B------:R-:W-:Y:S01]  /*0510*/  IMAD.MOV.U32 R21, RZ, RZ, R0 ;  /* 0x000000ffff157224 */ /* 0x000fe200078e0000 */
[----:B------:R-:W-:-:S13]  /*0520*/  ISETP.NE.AND P0, PT, R6, 0x3, PT ;  /* 0x000000030600780c */ /* 0x000fda0003f05270 */
[----:B------:R-:W-:Y:S05]  /*0530*/  @!P0 BRA `(.L_x_8210) ;  /* 0x0000000000708947 */ /* 0x000fea0003800000 */
        /* <DEDUP_REMOVED lines=10> */
[C---:B------:R-:W-:Y:S01]  /*05e0*/  SHF.L.U32 R5, R0.reuse, 0x2, RZ ;  /* 0x0000000200057819 */ /* 0x040fe200000006ff */
[----:B------:R-:W-:Y:S02]  /*05f0*/  VIADD R21, R0, UR20 ;  /* 0x0000001400157c36 */ /* 0x000fe40008000000 */
[----:B0-----:R-:W-:-:S06]  /*0600*/  ULEA UR9, UR10, UR9, 0x18 ;  /* 0x000000090a097291 */ /* 0x001fcc000f8ec0ff */
[----:B------:R-:W-:-:S03]  /*0610*/  VIADD R7, R5, UR9 ;  /* 0x0000000905077c36 */ /* 0x000fc60008000000 */
[----:B--2---:R0:W-:Y:S01]  /*0620*/  STS [R5+UR9], R4 ;  /* 0x0000000405007988 */ /* 0x0041e20008000809 */
[----:B------:R-:W-:Y:S05]  /*0630*/  @!P2 BRA `(.L_x_8210) ;  /* 0x000000000030a947 */ /* 0x000fea0003800000 */
[----:B------:R-:W-:Y:S02]  /*0640*/  ISETP.NE.AND P2, PT, R6, 0x1, PT ;  /* 0x000000010600780c */ /* 0x000fe40003f45270 */
[----:B0-----:R-:W-:-:S04]  /*0650*/  IADD3 R4, P3, PT, R2, UR13, RZ ;  /* 0x0000000d02047c10 */ /* 0x001fc8000ff7e0ff */
        /* <DEDUP_REMOVED lines=10> */
.L_x_8210:
[----:B------:R-:W-:Y:S05]  /*0700*/  BSYNC.RECONVERGENT B0 ;  /* 0x0000000000007941 */ /* 0x000fea0003800200 */
.L_x_8209:
[----:B------:R-:W-:Y:S04]  /*0710*/  BSSY.RECONVERGENT B0, `(.L_x_8211) ;  /* 0x0000025000007945 */ /* 0x000fe80003800200 */
[----:B------:R-:W-:Y:S05]  /*0720*/  @!P1 BRA `(.L_x_8212) ;  /* 0x00000000008c9947 */ /* 0x000fea0003800000 */
[----:B------:R-:W2:Y:S01]  /*0730*/  S2UR UR10, SR_CgaCtaId ;  /* 0x00000000000a79c3 */ /* 0x000ea20000008800 */
[----:B------:R-:W3:Y:S01]  /*0740*/  LDCU UR11, c[0x0][0x388] ;  /* 0x00007100ff0b77ac */ /* 0x000ee20008000800 */
[----:B01----:R-:W-:Y:S01]  /*0750*/  VIADD R4, R21, UR12 ;  /* 0x0000000c15047c36 */ /* 0x003fe20008000000 */
[----:B------:R-:W-:Y:S02]  /*0760*/  UMOV UR9, 0x400 ;  /* 0x0000040000097882 */ /* 0x000fe40000000000 */
[----:B------:R-:W-:-:S03]  /*0770*/  UIADD3 UR9, UPT, UPT, UR9, 0x80, URZ ;  /* 0x0000008009097890 */ /* 0x000fc6000fffe0ff */
[----:B------:R-:W0:Y:S01]  /*0780*/  LDC.64 R2, c[0x0][0x390] ;  /* 0x0000e400ff027b82 */ /* 0x000e220000000a00 */
[----:B---3--:R-:W-:Y:S01]  /*0790*/  IMAD R23, R17, UR11, R4 ;  /* 0x0000000b11177c24 */ /* 0x008fe2000f8e0204 */
[----:B--2---:R-:W-:-:S06]  /*07a0*/  ULEA UR9, UR10, UR9, 0x18 ;  /* 0x000000090a097291 */ /* 0x004fcc000f8ec0ff */
[----:B------:R-:W-:-:S07]  /*07b0*/  LEA R22, R21, UR9, 0x2 ;  /* 0x0000000915167c11 */ /* 0x000fce000f8e10ff */
.L_x_8213:
[----:B------:R-:W-:Y:S01]  /*07c0*/  MOV R8, UR14 ;  /* 0x0000000e00087c02 */ /* 0x000fe20008000f00 */
[----:B------:R-:W-:Y:S01]  /*07d0*/  IMAD.U32 R9, RZ, RZ, UR15 ;  /* 0x0000000fff097e24 */ /* 0x000fe2000f8e00ff */
[----:B------:R-:W-:Y:S01]  /*07e0*/  MOV R11, UR17 ;  /* 0x00000011000b7c02 */ /* 0x000fe20008000f00 */
[----:B--2---:R-:W-:Y:S02]  /*07f0*/  IMAD.U32 R10, RZ, RZ, UR16 ;  /* 0x00000010ff0a7e24 */ /* 0x004fe4000f8e00ff */
        /* <DEDUP_REMOVED lines=22> */
.L_x_8212:
[----:B------:R-:W-:Y:S05]  /*0960*/  BSYNC.RECONVERGENT B0 ;  /* 0x0000000000007941 */ /* 0x000fea0003800200 */
.L_x_8211:
[----:B-1----:R-:W-:Y:S01]  /*0970*/  VIADD R9, R0, UR20 ;  /* 0x0000001400097c36 */ /* 0x002fe20008000000 */
[----:B------:R-:W-:Y:S01]  /*0980*/  BSSY.RECONVERGENT B0, `(.L_x_8214) ;  /* 0x0000010000007945 */ /* 0x000fe20003800200 */
[----:B------:R-:W-:-:S03]  /*0990*/  IMAD.MOV.U32 R2, RZ, RZ, R0 ;  /* 0x000000ffff027224 */ /* 0x000fc600078e0000 */
[----:B------:R-:W-:Y:S01]  /*09a0*/  IADD3 R8, PT, PT, R9, UR20, RZ ;  /* 0x0000001409087c10 */ /* 0x000fe2000fffe0ff */
[----:B------:R-:W-:Y:S06]  /*09b0*/  @!P0 BRA `(.L_x_8215) ;  /* 0x0000000000308947 */ /* 0x000fec0003800000 */
[----:B------:R1:W-:Y:S01]  /*09c0*/  STS [R14+UR8], RZ ;  /* 0x000000ff0e007988 */ /* 0x0003e20008000808 */
[----:B------:R-:W-:Y:S01]  /*09d0*/  LOP3.LUT R3, R13, 0x3, RZ, 0xc0, !PT ;  /* 0x000000030d037812 */ /* 0x000fe200078ec0ff */
[----:B------:R-:W-:-:S03]  /*09e0*/  IMAD.MOV.U32 R2, RZ, RZ, R9 ;  /* 0x000000ffff027224 */ /* 0x000fc600078e0009 */
[----:B------:R-:W-:-:S13]  /*09f0*/  ISETP.NE.AND P2, PT, R3, RZ, PT ;  /* 0x000000ff0300720c */ /* 0x000fda0003f45270 */
[----:B-1----:R-:W-:Y:S05]  /*0a00*/  @!P2 BRA `(.L_x_8215) ;  /* 0x00000000001ca947 */ /* 0x002fea0003800000 */
[----:B------:R-:W-:Y:S01]  /*0a10*/  ISETP.NE.AND P2, PT, R3, 0x1, PT ;  /* 0x000000010300780c */ /* 0x000fe20003f45270 */
[----:B0-----:R-:W-:Y:S01]  /*0a20*/  VIADD R4, R20, UR13 ;  /* 0x0000000d14047c36 */ /* 0x001fe20008000000 */
[----:B------:R1:W-:Y:S01]  /*0a30*/  STS [R20+UR13], RZ ;  /* 0x000000ff14007988 */ /* 0x0003e2000800080d */
[----:B------:R-:W-:Y:S01]  /*0a40*/  IADD3 R3, PT, PT, R8, UR20, RZ ;  /* 0x0000001408037c10 */ /* 0x000fe2000fffe0ff */
[----:B------:R-:W-:-:S09]  /*0a50*/  IMAD.MOV.U32 R2, RZ, RZ, R8 ;  /* 0x000000ffff027224 */ /* 0x000fd200078e0008 */
[----:B------:R1:W-:Y:S01]  /*0a60*/  @P2 STS [R4+UR13], RZ ;  /* 0x000000ff04002988 */ /* 0x0003e2000800080d */
[----:B------:R-:W-:-:S07]  /*0a70*/  @P2 IMAD.MOV.U32 R2, RZ, RZ, R3 ;  /* 0x000000ffff022224 */ /* 0x000fce00078e0003 */
.L_x_8215:
[----:B------:R-:W-:Y:S05]  /*0a80*/  BSYNC.RECONVERGENT B0 ;  /* 0x0000000000007941 */ /* 0x000fea0003800200 */
.L_x_8214:
[----:B------:R-:W-:Y:S04]  /*0a90*/  BSSY.RECONVERGENT B0, `(.L_x_8216) ;  /* 0x0000010000007945 */ /* 0x000fe80003800200 */
[----:B------:R-:W-:Y:S05]  /*0aa0*/  @!P1 BRA `(.L_x_8217) ;  /* 0x0000000000389947 */ /* 0x000fea0003800000 */
[----:B01----:R-:W0:Y:S01]  /*0ab0*/  S2R R4, SR_CgaCtaId ;  /* 0x0000000000047919 */ /* 0x003e220000008800 */
[----:B------:R-:W-:-:S04]  /*0ac0*/  MOV R3, 0x400 ;  /* 0x0000040000037802 */ /* 0x000fc80000000f00 */
[----:B------:R-:W-:-:S04]  /*0ad0*/  IADD3 R3, PT, PT, R3, 0x480, RZ ;  /* 0x0000048003037810 */ /* 0x000fc80007ffe0ff */
[----:B0-----:R-:W-:-:S07]  /*0ae0*/  LEA R7, R4, R3, 0x18 ;  /* 0x0000000304077211 */ /* 0x001fce00078ec0ff */
.L_x_8218:
        /* <DEDUP_REMOVED lines=10> */
.L_x_8217:
[----:B------:R-:W-:Y:S05]  /*0b90*/  BSYNC.RECONVERGENT B0 ;  /* 0x0000000000007941 */ /* 0x000fea0003800200 */
.L_x_8216:
[----:B------:R-:W4:Y:S08]  /*0ba0*/  S2UR UR11, SR_CgaCtaId ;  /* 0x00000000000b79c3 */ /* 0x000f300000008800 */
[----:B------:R-:W-:Y:S01]  /*0bb0*/  BAR.SYNC.DEFER_BLOCKING 0x0 ;  /* 0x0000000000007b1d */ /* 0x000fe20000010000 */
[----:B---3--:R-:W-:Y:S01]  /*0bc0*/  IMAD.SHL.U32 R3, R15, 0x2, RZ ;  /* 0x000000020f037824 */ /* 0x008fe200078e00ff */
[----:B01----:R-:W-:-:S04]  /*0bd0*/  SHF.R.U32.HI R4, RZ, 0x7, R0 ;  /* 0x00000007ff047819 */ /* 0x003fc80000011600 */
[----:B------:R-:W-:Y:S01]  /*0be0*/  UMOV UR9, 0x400 ;  /* 0x0000040000097882 */ /* 0x000fe20000000000 */
[C-C-:B------:R-:W-:Y:S01]  /*0bf0*/  LOP3.LUT R2, R3.reuse, 0x1, R0.reuse, 0xf8, !PT ;  /* 0x0000000103027812 */ /* 0x140fe200078ef800 */
[----:B------:R-:W-:Y:S01]  /*0c00*/  UIADD3 UR10, UPT, UPT, UR9, 0x80, URZ ;  /* 0x00000080090a7890 */ /* 0x000fe2000fffe0ff */
[----:B------:R-:W-:Y:S01]  /*0c10*/  LOP3.LUT R3, R3, 0x1, R0, 0xf4, !PT ;  /* 0x0000000103037812 */ /* 0x000fe200078ef400 */
[----:B------:R-:W-:Y:S02]  /*0c20*/  UIADD3 UR9, UPT, UPT, UR9, 0x480, URZ ;  /* 0x0000048009097890 */ /* 0x000fe4000fffe0ff */
[----:B----4-:R-:W-:Y:S02]  /*0c30*/  ULEA UR10, UR11, UR10, 0x18 ;  /* 0x0000000a0b0a7291 */ /* 0x010fe4000f8ec0ff */
[----:B------:R-:W-:-:S04]  /*0c40*/  ULEA UR9, UR11, UR9, 0x18 ;  /* 0x000000090b097291 */ /* 0x000fc8000f8ec0ff */
[----:B------:R-:W-:Y:S02]  /*0c50*/  LEA R2, R2, UR10, 0x2 ;  /* 0x0000000a02027c11 */ /* 0x000fe4000f8e10ff */
[----:B------:R-:W-:-:S04]  /*0c60*/  LEA R3, R3, UR10, 0x2 ;  /* 0x0000000a03037c11 */ /* 0x000fc8000f8e10ff */
[----:B------:R-:W0:Y:S04]  /*0c70*/  LDS R2, [R2] ;  /* 0x0000000002027984 */ /* 0x000e280000000800 */
[----:B------:R-:W1:Y:S02]  /*0c80*/  LDS R3, [R3] ;  /* 0x0000000003037984 */ /* 0x000e640000000800 */
.L_x_8220:
[----:B---3--:R-:W-:Y:S01]  /*0c90*/  IMAD R5, R4, 0xc, R19 ;  /* 0x0000000c04057824 */ /* 0x008fe200078e0213 */
[----:B------:R-:W-:-:S05]  /*0ca0*/  UMOV UR10, 0xffffffff ;  /* 0xffffffff000a7882 */ /* 0x000fca0000000000 */
[----:B------:R-:W3:Y:S01]  /*0cb0*/  LDS R5, [R5] ;  /* 0x0000000005057984 */ /* 0x000ee20000000800 */
[----:B------:R-:W-:Y:S05]  /*0cc0*/  BRA.DIV UR10, `(.L_x_8219) ;  /* 0x000000060a847947 */ /* 0x000fea000b800000 */
[----:B---3--:R-:W0:Y:S04]  /*0cd0*/  SHFL.IDX PT, R7, R5, R16, 0x1e1f ;  /* 0x001e1f1005077589 */ /* 0x008e2800000e0000 */
[----:B--2---:R2:W3:Y:S02]  /*0ce0*/  SHFL.IDX PT, R10, R5, R18, 0x1e1f ;  /* 0x001e1f12050a7589 */ /* 0x0044e400000e0000 */
[----:B0-2---:R-:W-:-:S07]  /*0cf0*/  IMAD R6, R2, R7, RZ ;  /* 0x0000000702067224 */ /* 0x005fce00078e02ff */
.L_x_8230:
[----:B------:R-:W-:Y:S01]  /*0d00*/  LEA R5, R4, R15, 0x7 ;  /* 0x0000000f04057211 */ /* 0x000fe200078e38ff */
[----:B------:R-:W0:Y:S01]  /*0d10*/  LDC R11, c[0x0][0x360] ;  /* 0x0000d800ff0b7b82 */ /* 0x000e220000000800 */
[----:B-1-3--:R-:W-:Y:S02]  /*0d20*/  IMAD R6, R3, R10, R6 ;  /* 0x0000000a03067224 */ /* 0x00afe400078e0206 */
        /* <DEDUP_REMOVED lines=8> */
[----:B------:R-:W0:Y:S01]  /*0db0*/  LDC R10, c[0x0][0x384] ;  /* 0x0000e100ff0a7b82 */ /* 0x000e220000000800 */
[----:B------:R-:W-:Y:S01]  /*0dc0*/  BSSY.RECONVERGENT B0, `(.L_x_8221) ;  /* 0x0000024000007945 */ /* 0x000fe20003800200 */
[----:B------:R-:W-:-:S06]  /*0dd0*/  IMAD.MOV.U32 R24, RZ, RZ, R0 ;  /* 0x000000ffff187224 */ /* 0x000fcc00078e0000 */
[----:B------:R-:W1:Y:S01]  /*0de0*/  LDC.64 R2, c[0x0][0x3a0] ;  /* 0x0000e800ff027b82 */ /* 0x000e620000000a00 */
[----:B0-----:R-:W-:-:S07]  /*0df0*/  IMAD R10, R17, R10, UR6 ;  /* 0x00000006110a7e24 */ /* 0x001fce000f8e020a */
[----:B------:R-:W-:Y:S06]  /*0e00*/  BAR.SYNC.DEFER_BLOCKING 0x0 ;  /* 0x0000000000007b1d */ /* 0x000fec0000010000 */
[----:B-1----:R-:W-:Y:S05]  /*0e10*/  @!P0 BRA `(.L_x_8222) ;  /* 0x0000000000788947 */ /* 0x002fea0003800000 */
[----:B------:R-:W0:Y:S01]  /*0e20*/  LDS R11, [R14+UR8] ;  /* 0x000000080e0b7984 */ /* 0x000e220008000800 */
[----:B---3--:R-:W1:Y:S01]  /*0e30*/  LDC.64 R4, c[0x0][0x3a0] ;  /* 0x0000e800ff047b82 */ /* 0x008e620000000a00 */
[----:B------:R-:W-:Y:S01]  /*0e40*/  SHF.R.U32.HI R6, RZ, 0x7, R0 ;  /* 0x00000007ff067819 */ /* 0x000fe20000011600 */
[----:B------:R-:W-:Y:S01]  /*0e50*/  IMAD.MOV.U32 R24, RZ, RZ, R9 ;  /* 0x000000ffff187224 */ /* 0x000fe200078e0009 */
[----:B------:R-:W-:-:S03]  /*0e60*/  LOP3.LUT R21, R13, 0x3, RZ, 0xc0, !PT ;  /* 0x000000030d157812 */ /* 0x000fc600078ec0ff */
[----:B------:R-:W-:Y:S01]  /*0e70*/  IMAD R7, R6, UR7, R15 ;  /* 0x0000000706077c24 */ /* 0x000fe2000f8e020f */
[----:B------:R-:W-:-:S04]  /*0e80*/  ISETP.NE.AND P0, PT, R21, RZ, PT ;  /* 0x000000ff1500720c */ /* 0x000fc80003f05270 */
[----:B------:R-:W-:-:S05]  /*0e90*/  IADD3 R7, PT, PT, R10, R7, RZ ;  /* 0x000000070a077210 */ /* 0x000fca0007ffe0ff */
[----:B-1----:R-:W-:-:S05]  /*0ea0*/  IMAD.WIDE R6, R7, 0x4, R4 ;  /* 0x0000000407067825 */ /* 0x002fca00078e0204 */
[----:B0-----:R0:W-:Y:S01]  /*0eb0*/  STG.E desc[UR18][R6.64], R11 ;  /* 0x0000000b06007986 */ /* 0x0011e2000c101912 */
[----:B------:R-:W-:Y:S05]  /*0ec0*/  @!P0 BRA `(.L_x_8222) ;  /* 0x00000000004c8947 */ /* 0x000fea0003800000 */
[----:B------:R-:W-:Y:S01]  /*0ed0*/  ISETP.NE.AND P0, PT, R21, 0x1, PT ;  /* 0x000000011500780c */ /* 0x000fe20003f05270 */
[----:B0-----:R-:W-:Y:S01]  /*0ee0*/  VIADD R11, R20, UR13 ;  /* 0x0000000d140b7c36 */ /* 0x001fe20008000000 */
[----:B------:R-:W0:Y:S01]  /*0ef0*/  LDS R21, [R20+UR13] ;  /* 0x0000000d14157984 */ /* 0x000e220008000800 */
[----:B------:R-:W-:Y:S02]  /*0f00*/  LOP3.LUT R6, R9, 0x7f, RZ, 0xc0, !PT ;  /* 0x0000007f09067812 */ /* 0x000fe400078ec0ff */
[----:B------:R-:W-:Y:S02]  /*0f10*/  SHF.R.U32.HI R9, RZ, 0x7, R9 ;  /* 0x00000007ff097819 */ /* 0x000fe40000011609 */
[----:B------:R-:W-:-:S03]  /*0f20*/  MOV R24, R8 ;  /* 0x0000000800187202 */ /* 0x000fc60000000f00 */
[----:B------:R-:W-:-:S03]  /*0f30*/  IMAD R9, R9, UR7, R6 ;  /* 0x0000000709097c24 */ /* 0x000fc6000f8e0206 */
[----:B------:R-:W1:Y:S01]  /*0f40*/  @P0 LDS R11, [R11+UR13] ;  /* 0x0000000d0b0b0984 */ /* 0x000e620008000800 */
[----:B------:R-:W-:Y:S02]  /*0f50*/  @P0 LOP3.LUT R7, R8, 0x7f, RZ, 0xc0, !PT ;  /* 0x0000007f08070812 */ /* 0x000fe400078ec0ff */
[----:B------:R-:W-:-:S05]  /*0f60*/  @P0 SHF.R.U32.HI R22, RZ, 0x7, R8 ;  /* 0x00000007ff160819 */ /* 0x000fca0000011608 */
[----:B------:R-:W-:Y:S01]  /*0f70*/  @P0 IMAD R23, R22, UR7, R7 ;  /* 0x0000000716170c24 */ /* 0x000fe2000f8e0207 */
[----:B------:R-:W-:Y:S01]  /*0f80*/  IADD3 R7, PT, PT, R10, R9, RZ ;  /* 0x000000090a077210 */ /* 0x000fe20007ffe0ff */
[----:B------:R-:W-:Y:S02]  /*0f90*/  VIADD R9, R8, UR20 ;  /* 0x0000001408097c36 */ /* 0x000fe40008000000 */
[----:B------:R-:W-:Y:S02]  /*0fa0*/  @P0 IMAD.IADD R23, R10, 0x1, R23 ;  /* 0x000000010a170824 */ /* 0x000fe400078e0217 */
[----:B------:R-:W-:-:S04]  /*0fb0*/  IMAD.WIDE R6, R7, 0x4, R4 ;  /* 0x0000000407067825 */ /* 0x000fc800078e0204 */
[----:B------:R-:W-:-:S04]  /*0fc0*/  @P0 IMAD.WIDE R4, R23, 0x4, R4 ;  /* 0x0000000417040825 */ /* 0x000fc800078e0204 */
[----:B------:R-:W-:Y:S01]  /*0fd0*/  @P0 IMAD.MOV.U32 R24, RZ, RZ, R9 ;  /* 0x000000ffff180224 */ /* 0x000fe200078e0009 */
[----:B0-----:R2:W-:Y:S04]  /*0fe0*/  STG.E desc[UR18][R6.64], R21 ;  /* 0x0000001506007986 */ /* 0x0015e8000c101912 */
[----:B-1----:R2:W-:Y:S02]  /*0ff0*/  @P0 STG.E desc[UR18][R4.64], R11 ;  /* 0x0000000b04000986 */ /* 0x0025e4000c101912 */
.L_x_8222:
[----:B------:R-:W-:Y:S05]  /*1000*/  BSYNC.RECONVERGENT B0 ;  /* 0x0000000000007941 */ /* 0x000fea0003800200 */
.L_x_8221:
[----:B------:R-:W-:Y:S04]  /*1010*/  BSSY.RECONVERGENT B0, `(.L_x_8223) ;  /* 0x0000027000007945 */ /* 0x000fe80003800200 */
[----:B------:R-:W-:Y:S05]  /*1020*/  @!P1 BRA `(.L_x_8224) ;  /* 0x0000000000949947 */ /* 0x000fea0003800000 */
.L_x_8225:
[C---:B0123--:R-:W-:Y:S01]  /*1030*/  LEA R6, R24.reuse, UR9, 0x2 ;  /* 0x0000000918067c11 */ /* 0x04ffe2000f8e10ff */
[C---:B------:R-:W-:Y:S01]  /*1040*/  VIADD R7, R24.reuse, UR20 ;  /* 0x0000001418077c36 */ /* 0x040fe20008000000 */
[----:B------:R-:W-:Y:S02]  /*1050*/  LOP3.LUT R5, R24, 0x7f, RZ, 0xc0, !PT ;  /* 0x0000007f18057812 */ /* 0x000fe400078ec0ff */
[----:B------:R-:W-:Y:S01]  /*1060*/  SHF.R.U32.HI R4, RZ, 0x7, R24 ;  /* 0x00000007ff047819 */ /* 0x000fe20000011618 */
[----:B------:R-:W-:Y:S01]  /*1070*/  VIADD R21, R6, UR13 ;  /* 0x0000000d06157c36 */ /* 0x000fe20008000000 */
[----:B------:R-:W0:Y:S01]  /*1080*/  LDS R27, [R6] ;  /* 0x00000000061b7984 */ /* 0x000e220000000800 */
[C---:B------:R-:W-:Y:S01]  /*1090*/  LOP3.LUT R9, R7.reuse, 0x7f, RZ, 0xc0, !PT ;  /* 0x0000007f07097812 */ /* 0x040fe200078ec0ff */
[C---:B------:R-:W-:Y:S01]  /*10a0*/  IMAD.IADD R5, R10.reuse, 0x1, R5 ;  /* 0x000000010a057824 */ /* 0x040fe200078e0205 */
[----:B------:R-:W-:Y:S01]  /*10b0*/  IADD3 R22, PT, PT, R7, UR20, RZ ;  /* 0x0000001407167c10 */ /* 0x000fe2000fffe0ff */
[----:B------:R1:W2:Y:S01]  /*10c0*/  LDS R25, [R6+UR13] ;  /* 0x0000000d06197984 */ /* 0x0002a20008000800 */
[----:B------:R-:W-:Y:S01]  /*10d0*/  IADD3 R11, PT, PT, R21, UR13, RZ ;  /* 0x0000000d150b7c10 */ /* 0x000fe2000fffe0ff */
[----:B------:R-:W-:Y:S01]  /*10e0*/  IMAD.IADD R8, R10, 0x1, R9 ;  /* 0x000000010a087824 */ /* 0x000fe200078e0209 */
[----:B------:R-:W-:Y:S01]  /*10f0*/  SHF.R.U32.HI R7, RZ, 0x7, R7 ;  /* 0x00000007ff077819 */ /* 0x000fe20000011607 */
[----:B------:R-:W3:Y:S01]  /*1100*/  LDS R21, [R21+UR13] ;  /* 0x0000000d15157984 */ /* 0x000ee20008000800 */
[C---:B------:R-:W-:Y:S01]  /*1110*/  VIADD R24, R22.reuse, UR20 ;  /* 0x0000001416187c36 */ /* 0x040fe20008000000 */
[----:B------:R-:W-:Y:S01]  /*1120*/  LOP3.LUT R9, R22, 0x7f, RZ, 0xc0, !PT ;  /* 0x0000007f16097812 */ /* 0x000fe200078ec0ff */
[----:B------:R-:W-:Y:S01]  /*1130*/  IMAD R23, R4, UR7, R5 ;  /* 0x0000000704177c24 */ /* 0x000fe2000f8e0205 */
[----:B------:R-:W4:Y:S01]  /*1140*/  LDS R11, [R11+UR13] ;  /* 0x0000000d0b0b7984 */ /* 0x000f220008000800 */
[----:B------:R-:W-:Y:S01]  /*1150*/  IMAD R5, R7, UR7, R8 ;  /* 0x0000000707057c24 */ /* 0x000fe2000f8e0208 */
[----:B------:R-:W-:-:S02]  /*1160*/  LOP3.LUT R7, R24, 0x7f, RZ, 0xc0, !PT ;  /* 0x0000007f18077812 */ /* 0x000fc400078ec0ff */
[----:B------:R-:W-:Y:S01]  /*1170*/  SHF.R.U32.HI R4, RZ, 0x7, R22 ;  /* 0x00000007ff047819 */ /* 0x000fe20000011616 */
[----:B------:R-:W-:Y:S01]  /*1180*/  IMAD.WIDE R22, R23, 0x4, R2 ;  /* 0x0000000417167825 */ /* 0x000fe200078e0202 */
[C---:B------:R-:W-:Y:S02]  /*1190*/  IADD3 R9, PT, PT, R10.reuse, R9, RZ ;  /* 0x000000090a097210 */ /* 0x040fe40007ffe0ff */
[----:B-1----:R-:W-:Y:S01]  /*11a0*/  SHF.R.U32.HI R6, RZ, 0x7, R24 ;  /* 0x00000007ff067819 */ /* 0x002fe20000011618 */
[----:B------:R-:W-:Y:S02]  /*11b0*/  IMAD.IADD R29, R10, 0x1, R7 ;  /* 0x000000010a1d7824 */ /* 0x000fe400078e0207 */
[----:B------:R-:W-:Y:S02]  /*11c0*/  IMAD R7, R4, UR7, R9 ;  /* 0x0000000704077c24 */ /* 0x000fe4000f8e0209 */
[----:B------:R-:W-:Y:S02]  /*11d0*/  IMAD R9, R6, UR7, R29 ;  /* 0x0000000706097c24 */ /* 0x000fe4000f8e021d */
[----:B------:R-:W-:-:S04]  /*11e0*/  IMAD.WIDE R4, R5, 0x4, R2 ;  /* 0x0000000405047825 */ /* 0x000fc800078e0202 */
[----:B------:R-:W-:-:S04]  /*11f0*/  IMAD.WIDE R6, R7, 0x4, R2 ;  /* 0x0000000407067825 */ /* 0x000fc800078e0202 */
[----:B------:R-:W-:-:S04]  /*1200*/  IMAD.WIDE R8, R9, 0x4, R2 ;  /* 0x0000000409087825 */ /* 0x000fc800078e0202 */
[----:B------:R-:W-:Y:S01]  /*1210*/  VIADD R24, R24, UR20 ;  /* 0x0000001418187c36 */ /* 0x000fe20008000000 */
[----:B0-----:R1:W-:Y:S04]  /*1220*/  STG.E desc[UR18][R22.64], R27 ;  /* 0x0000001b16007986 */ /* 0x0013e8000c101912 */
[----:B--2---:R1:W-:Y:S01]  /*1230*/  STG.E desc[UR18][R4.64], R25 ;  /* 0x0000001904007986 */ /* 0x0043e2000c101912 */
[----:B------:R-:W-:-:S03]  /*1240*/  ISETP.GE.U32.AND P0, PT, R24, 0x100, PT ;  /* 0x000001001800780c */ /* 0x000fc60003f06070 */
[----:B---3--:R1:W-:Y:S04]  /*1250*/  STG.E desc[UR18][R6.64], R21 ;  /* 0x0000001506007986 */ /* 0x0083e8000c101912 */
[----:B----4-:R1:W-:Y:S06]  /*1260*/  STG.E desc[UR18][R8.64], R11 ;  /* 0x0000000b08007986 */ /* 0x0103ec000c101912 */
[----:B------:R-:W-:Y:S05]  /*1270*/  @!P0 BRA `(.L_x_8225) ;  /* 0xfffffffc006c8947 */ /* 0x000fea000383ffff */
.L_x_8224:
[----:B------:R-:W-:Y:S05]  /*1280*/  BSYNC.RECONVERGENT B0 ;  /* 0x0000000000007941 */ /* 0x000fea0003800200 */
.L_x_8223:
[C---:B------:R-:W-:Y:S01]  /*1290*/  IMAD.SHL.U32 R2, R12.reuse, 0x4, RZ ;  /* 0x000000040c027824 */ /* 0x040fe200078e00ff */
[----:B------:R-:W-:-:S04]  /*12a0*/  IADD3 R17, PT, PT, R12, R17, RZ ;  /* 0x000000110c117210 */ /* 0x000fc80007ffe0ff */
[----:B------:R-:W-:-:S13]  /*12b0*/  ISETP.GE.U32.AND P0, PT, R17, R2, PT ;  /* 0x000000021100720c */ /* 0x000fda0003f06070 */
[----:B------:R-:W-:Y:S05]  /*12c0*/  @!P0 BRA `(.L_x_8226) ;  /* 0xfffffff000848947 */ /* 0x000fea000383ffff */
[----:B------:R-:W-:Y:S05]  /*12d0*/  EXIT ;  /* 0x000000000000794d */ /* 0x000fea0003800000 */
.L_x_8219:
[----:B------:R-:W-:Y:S01]  /*12e0*/  BSSY B0, `(.L_x_8227) ;  /* 0x0000007000007945 */ /* 0x000fe20003800000 */
[----:B------:R-:W-:Y:S01]  /*12f0*/  MOV R22, R16 ;  /* 0x0000001000167202 */ /* 0x000fe20000000f00 */
[----:B------:R-:W-:Y:S01]  /*1300*/  IMAD.MOV.U32 R24, RZ, RZ, 0x1e1f ;  /* 0x00001e1fff187424 */ /* 0x000fe200078e00ff */
[----:B------:R-:W-:-:S07]  /*1310*/  MOV R11, 0xffffffff ;  /* 0xffffffff000b7802 */ /* 0x000fce0000000f00 */
[----:B0123--:R-:W-:Y:S05]  /*1320*/  WARPSYNC.COLLECTIVE R11, `(.L_x_8228) ;  /* 0x000000000b087348 */ /* 0x00ffea0003c00000 */
[----:B--23--:R2:W3:Y:S02]  /*1330*/  SHFL.IDX P2, R10, R5, R22, R24 ;  /* 0x00000016050a7389 */ /* 0x00c4e40000040018 */
[----:B0123--:R-:W-:Y:S05]  /*1340*/  ENDCOLLECTIVE ;  /* 0x000000000000791b */ /* 0x00ffea0003800000 */
.L_x_8228:
[----:B------:R-:W-:Y:S05]  /*1350*/  BSYNC B0 ;  /* 0x0000000000007941 */ /* 0x000fea0003800000 */
.L_x_8227:
[----:B------:R-:W-:Y:S01]  /*1360*/  MOV R22, R18 ;  /* 0x0000001200167202 */ /* 0x000fe20000000f00 */
[----:B------:R-:W-:Y:S01]  /*1370*/  IMAD.MOV.U32 R24, RZ, RZ, 0x1e1f ;  /* 0x00001e1fff187424 */ /* 0x000fe200078e00ff */
[----:B------:R-:W-:Y:S01]  /*1380*/  MOV R11, 0xffffffff ;  /* 0xffffffff000b7802 */ /* 0x000fe20000000f00 */
[----:B------:R-:W-:-:S07]  /*1390*/  IMAD.MOV.U32 R7, RZ, RZ, R10 ;  /* 0x000000ffff077224 */ /* 0x000fce00078e000a */
[----:B------:R-:W-:Y:S05]  /*13a0*/  WARPSYNC.COLLECTIVE R11, `(.L_x_8229) ;  /* 0x000000000b087348 */ /* 0x000fea0003c00000 */
[----:B------:R0:W1:Y:S02]  /*13b0*/  SHFL.IDX P2, R10, R5, R22, R24 ;  /* 0x00000016050a7389 */ /* 0x0000640000040018 */
[----:B01----:R-:W-:Y:S05]  /*13c0*/  ENDCOLLECTIVE ;  /* 0x000000000000791b */ /* 0x003fea0003800000 */
.L_x_8229:
[----:B------:R-:W-:Y:S01]  /*13d0*/  IMAD R6, R2, R7, RZ ;  /* 0x0000000702067224 */ /* 0x000fe200078e02ff */
[----:B------:R-:W-:Y:S06]  /*13e0*/  BRA `(.L_x_8230) ;  /* 0xfffffff800447947 */ /* 0x000fec000383ffff */
.L_x_8231:
        /* <DEDUP_REMOVED lines=9> */
.L_x_58291:


//--------------------- .text._Z9cuda_gemmIiLi256ELi4ELi1ELi256ELi2ELi2ELi32ELi0ELi0EEviiiPT_S1_S1_ii --------------------------
	.section	.text._Z9cuda_gemmIiLi256ELi4ELi1ELi256ELi2ELi2ELi32ELi0ELi0EEviiiPT_S1_S1_ii,"ax",@progbits
	.align	128
        .global         _Z9cuda_gemmIiLi256ELi4ELi1ELi256ELi2ELi2ELi32ELi0ELi0EEviiiPT_S1_S1_ii
        .type           _Z9cuda_gemmIiLi256ELi4ELi1ELi256ELi2ELi2ELi32ELi0ELi0EEviiiPT_S1_S1_ii,@function
        .size           _Z9cuda_gemmIiLi256ELi4ELi1ELi256ELi2ELi2ELi32ELi0ELi0EEviiiPT_S1_S1_ii,(.L_x_58292 - _Z9cuda_gemmIiLi256ELi4ELi1ELi256ELi2ELi2ELi32ELi0ELi0EEviiiPT_S1_S1_ii)
        .other          _Z9cuda_gemmIiLi256ELi4ELi1ELi256ELi2ELi2ELi32ELi0ELi0EEviiiPT_S1_S1_ii,@"STO_CUDA_ENTRY STV_DEFAULT"
_Z9cuda_gemmIiLi256ELi4ELi1ELi256ELi2ELi2ELi32ELi0ELi0EEviiiPT_S1_S1_ii:
.text._Z9cuda_gemmIiLi256ELi4ELi1ELi256ELi2ELi2ELi32ELi0ELi0EEviiiPT_S1_S1_ii:
        /* <DEDUP_REMOVED lines=36> */
.L_x_8234:
        /* <DEDUP_REMOVED lines=25> */
.L_x_8233:
[----:B------:R-:W-:Y:S05]  /*03d0*/  BSYNC.RECONVERGENT B0 ;  /* 0x0000000000007941 */ /* 0x000fea0003800200 */
.L_x_8232:
        /* <DEDUP_REMOVED lines=37> */
[----:B------:R-:W-:Y:S01]  /*0630*/  IMAD R5, RZ, RZ, -UR7 ;  /* 0x80000007ff057e24 */ /* 0x000fe2000f8e02ff */
[----:B------:R-:W-:Y:S02]  /*0640*/  UISETP.NE.U32.AND UP0, UPT, UR7, URZ, UPT ;  /* 0x000000ff0700728c */ /* 0x000fe4000bf05070 */
[----:B------:R-:W1:Y:S01]  /*0650*/  I2F.U32.RP R4, UR7 ;  /* 0x0000000700047d06 */ /* 0x000e620008209000 */
[----:B------:R-:W-:-:S03]  /*0660*/  IMAD.U32 R9, RZ, RZ, UR8 ;  /* 0x00000008ff097e24 */ /* 0x000fc6000f8e00ff */
[----:B------:R-:W-:-:S04]  /*0670*/  PLOP3.LUT P2, PT, PT, PT, UP0, 0x80, 0x8 ;  /* 0x000000000008781c */ /* 0x000fc80003f4f008 */
[----:B-1----:R-:W1:Y:S02]  /*0680*/  MUFU.RCP R4, R4 ;  /* 0x0000000400047308 */ /* 0x002e640000001000 */
[----:B-1----:R-:W-:-:S06]  /*0690*/  VIADD R2, R4, 0xffffffe ;  /* 0x0ffffffe04027836 */ /* 0x002fcc0000000000 */
[----:B------:R-:W1:Y:S08]  /*06a0*/  I2F.U32.RP R4, UR25 ;  /* 0x0000001900047d06 */ /* 0x000e700008209000 */
[----:B------:R3:W4:Y:S08]  /*06b0*/  F2I.FTZ.U32.TRUNC.NTZ R3, R2 ;  /* 0x0000000200037305 */ /* 0x000730000021f000 */
[----:B-1----:R-:W1:Y:S01]  /*06c0*/  MUFU.RCP R4, R4 ;  /* 0x0000000400047308 */ /* 0x002e620000001000 */
[----:B---3--:R-:W-:-:S02]  /*06d0*/  HFMA2 R2, -RZ, RZ, 0, 0 ;  /* 0x00000000ff027431 */ /* 0x008fc400000001ff */
[----:B----4-:R-:W-:-:S04]  /*06e0*/  IMAD R5, R5, R3, RZ ;  /* 0x0000000305057224 */ /* 0x010fc800078e02ff */
[----:B------:R-:W-:-:S05]  /*06f0*/  IMAD.HI.U32 R3, R3, R5, R2 ;  /* 0x0000000503037227 */ /* 0x000fca00078e0002 */
[C---:B------:R-:W-:Y:S01]  /*0700*/  R2UR UR4, R3.reuse ;  /* 0x00000000030472ca */ /* 0x040fe200000e0000 */
[----:B------:R-:W-:-:S04]  /*0710*/  IMAD.HI.U32 R2, R3, R0, RZ ;  /* 0x0000000003027227 */ /* 0x000fc800078e00ff */
[----:B------:R-:W-:-:S04]  /*0720*/  IMAD.MOV R3, RZ, RZ, -R2 ;  /* 0x000000ffff037224 */ /* 0x000fc800078e0a02 */
[----:B------:R-:W-:-:S04]  /*0730*/  IMAD R3, R3, UR7, R0 ;  /* 0x0000000703037c24 */ /* 0x000fc8000f8e0200 */
[----:B--2---:R-:W-:Y:S01]  /*0740*/  UIMAD.WIDE.U32 UR4, UR4, UR26, URZ ;  /* 0x0000001a040472a5 */ /* 0x004fe2000f8e00ff */
[----:B------:R-:W-:-:S03]  /*0750*/  ISETP.GE.U32.AND P0, PT, R3, UR7, PT ;  /* 0x0000000703007c0c */ /* 0x000fc6000bf06070 */
[----:B------:R-:W-:-:S04]  /*0760*/  UIADD3 UR4, UPT, UPT, -UR5, URZ, URZ ;  /* 0x000000ff05047290 */ /* 0x000fc8000fffe1ff */
[----:B------:R-:W-:-:S04]  /*0770*/  UIMAD UR4, UR7, UR4, UR26 ;  /* 0x00000004070472a4 */ /* 0x000fc8000f8e021a */
[----:B------:R-:W-:-:S11]  /*0780*/  UISETP.GE.U32.AND UP1, UPT, UR4, UR7, UPT ;  /* 0x000000070400728c */ /* 0x000fd6000bf26070 */
[----:B------:R-:W-:Y:S02]  /*0790*/  @UP1 UIADD3 UR4, UPT, UPT, -UR7, UR4, URZ ;  /* 0x0000000407041290 */ /* 0x000fe4000fffe1ff */
[----:B------:R-:W-:Y:S02]  /*07a0*/  @UP1 UIADD3 UR5, UPT, UPT, UR5, 0x1, URZ ;  /* 0x0000000105051890 */ /* 0x000fe4000fffe0ff */
[----:B------:R-:W-:-:S11]  /*07b0*/  UISETP.GE.U32.AND UP2, UPT, UR4, UR7, UPT ;  /* 0x000000070400728c */ /* 0x000fd6000bf46070 */
[----:B------:R-:W-:-:S04]  /*07c0*/  @UP2 UIADD3 UR5, UPT, UPT, UR5, 0x1, URZ ;  /* 0x0000000105052890 */ /* 0x000fc8000fffe0ff */
[----:B------:R-:W-:Y:S01]  /*07d0*/  USEL UR8, UR8, UR5, !UP0 ;  /* 0x0000000508087287 */ /* 0x000fe2000c000000 */
[----:B-1----:R-:W-:Y:S11]  /*07e0*/  @P1 EXIT ;  /* 0x000000000000194d */ /* 0x002ff60003800000 */
[----:B------:R-:W1:Y:S01]  /*07f0*/  I2F.U32.RP R8, UR26 ;  /* 0x0000001a00087d06 */ /* 0x000e620008209000 */
[----:B------:R-:W-:Y:S01]  /*0800*/  @P0 VIADD R3, R3, -UR7 ;  /* 0x8000000703030c36 */ /* 0x000fe20008000000 */
[----:B0-----:R-:W-:Y:S01]  /*0810*/  IADD3 R6, PT, PT, R4, 0xffffffe, RZ ;  /* 0x0ffffffe04067810 */ /* 0x001fe20007ffe0ff */
[----:B------:R-:W-:Y:S01]  /*0820*/  @P0 VIADD R2, R2, 0x1 ;  /* 0x0000000102020836 */ /* 0x000fe20000000000 */
[----:B------:R-:W0:Y:S01]  /*0830*/  S2UR UR10, SR_CTAID.X ;  /* 0x00000000000a79c3 */ /* 0x000e220000002500 */
[----:B------:R-:W-:Y:S01]  /*0840*/  UMOV UR12, 0x400 ;  /* 0x00000400000c7882 */ /* 0x000fe20000000000 */
[----:B------:R-:W-:Y:S01]  /*0850*/  ISETP.GE.U32.AND P1, PT, R3, UR7, PT ;  /* 0x0000000703007c0c */ /* 0x000fe2000bf26070 */
[----:B------:R-:W2:Y:S01]  /*0860*/  LDCU.64 UR4, c[0x0][0x390] ;  /* 0x00007200ff0477ac */ /* 0x000ea20008000a00 */
[----:B------:R3:W4:Y:S01]  /*0870*/  F2I.FTZ.U32.TRUNC.NTZ R7, R6 ;  /* 0x0000000600077305 */ /* 0x000722000021f000 */
[----:B------:R-:W-:Y:S01]  /*0880*/  IMAD.U32 R16, RZ, RZ, UR23 ;  /* 0x00000017ff107e24 */ /* 0x000fe2000f8e00ff */
[----:B------:R-:W-:-:S02]  /*0890*/  USHF.L.U32 UR29, UR26, 0x2, URZ ;  /* 0x000000021a1d7899 */ /* 0x000fc400080006ff */
[----:B------:R-:W5:Y:S01]  /*08a0*/  S2UR UR15, SR_CgaCtaId ;  /* 0x00000000000f79c3 */ /* 0x000f620000008800 */
[----:B------:R-:W-:Y:S02]  /*08b0*/  UISETP.LT.AND UP0, UPT, UR22, 0x2, UPT ;  /* 0x000000021600788c */ /* 0x000fe4000bf01270 */
[----:B------:R-:W-:Y:S01]  /*08c0*/  UIADD3 UR9, UPT, UPT, -UR23, URZ, URZ ;  /* 0x000000ff17097290 */ /* 0x000fe2000fffe1ff */
[----:B-1----:R-:W1:Y:S01]  /*08d0*/  MUFU.RCP R8, R8 ;  /* 0x0000000800087308 */ /* 0x002e620000001000 */
[----:B---3--:R-:W-:Y:S01]  /*08e0*/  IMAD.MOV.U32 R6, RZ, RZ, RZ ;  /* 0x000000ffff067224 */ /* 0x008fe200078e00ff */
[----:B------:R-:W-:Y:S01]  /*08f0*/  UMOV UR11, 0xffffff00 ;  /* 0xffffff00000b7882 */ /* 0x000fe20000000000 */
[----:B------:R-:W-:Y:S01]  /*0900*/  @P1 VIADD R2, R2, 0x1 ;  /* 0x0000000102021836 */ /* 0x000fe20000000000 */
[----:B------:R-:W-:Y:S02]  /*0910*/  USEL UR31, UR22, 0x2, UP0 ;  /* 0x00000002161f7887 */ /* 0x000fe40008000000 */
[----:B------:R-:W-:Y:S01]  /*0920*/  ULEA UR9, UR9, 0x201f, 0x8 ;  /* 0x0000201f09097891 */ /* 0x000fe2000f8e40ff */
[----:B----4-:R-:W-:Y:S01]  /*0930*/  IADD3 R3, PT, PT, RZ, -R7, RZ ;  /* 0x80000007ff037210 */ /* 0x010fe20007ffe0ff */
[----:B------:R-:W-:Y:S01]  /*0940*/  UIMAD UR11, UR25, UR11, 0x201f ;  /* 0x0000201f190b74a4 */ /* 0x000fe2000f8e020b */
[----:B------:R-:W-:Y:S01]  /*0950*/  SEL R2, R9, R2, !P2 ;  /* 0x0000000209027207 */ /* 0x000fe20005000000 */
[----:B--2---:R-:W-:Y:S01]  /*0960*/  UIMAD.WIDE.U32 UR18, UR26, 0x4, UR4 ;  /* 0x000000041a1278a5 */ /* 0x004fe2000f8e0004 */
[----:B------:R-:W-:Y:S01]  /*0970*/  ISETP.NE.U32.AND P2, PT, RZ, UR25, PT ;  /* 0x00000019ff007c0c */ /* 0x000fe2000bf45070 */
[----:B------:R-:W-:Y:S01]  /*0980*/  IMAD R9, R3, UR25, RZ ;  /* 0x0000001903097c24 */ /* 0x000fe2000f8e02ff */
[----:B------:R-:W-:Y:S01]  /*0990*/  IADD3 R3, PT, PT, -R2, RZ, RZ ;  /* 0x000000ff02037210 */ /* 0x000fe20007ffe1ff */
[----:B0-----:R-:W-:-:S02]  /*09a0*/  USHF.L.U32 UR30, UR10, 0x8, URZ ;  /* 0x000000080a1e7899 */ /* 0x001fc400080006ff */
[----:B------:R-:W-:Y:S01]  /*09b0*/  IMAD.HI.U32 R7, R7, R9, R6 ;  /* 0x0000000907077227 */ /* 0x000fe200078e0006 */
[----:B------:R-:W-:Y:S02]  /*09c0*/  UIMAD UR14, UR6, UR10, URZ ;  /* 0x0000000a060e72a4 */ /* 0x000fe4000f8e02ff */
[----:B------:R-:W-:Y:S01]  /*09d0*/  UIADD3 UR10, UPT, UPT, UR12, 0x80, URZ ;  /* 0x000000800c0a7890 */ /* 0x000fe2000fffe0ff */
[----:B-1----:R-:W-:Y:S01]  /*09e0*/  VIADD R5, R8, 0xffffffe ;  /* 0x0ffffffe08057836 */ /* 0x002fe20000000000 */
[----:B------:R-:W-:Y:S01]  /*09f0*/  UIADD3 UR12, UPT, UPT, UR12, 0x480, URZ ;  /* 0x000004800c0c7890 */ /* 0x000fe2000fffe0ff */
[----:B------:R-:W-:Y:S01]  /*0a00*/  IMAD R4, R3, UR7, R0 ;  /* 0x0000000703047c24 */ /* 0x000fe2000f8e0200 */
[----:B-----5:R-:W-:Y:S01]  /*0a10*/  ULEA UR10, UR15, UR10, 0x18 ;  /* 0x0000000a0f0a7291 */ /* 0x020fe2000f8ec0ff */
[----:B------:R-:W-:Y:S01]  /*0a20*/  VIADD R3, R0, UR26 ;  /* 0x0000001a00037c36 */ /* 0x000fe20008000000 */
[----:B------:R-:W-:Y:S01]  /*0a30*/  ULEA UR12, UR15, UR12, 0x18 ;  /* 0x0000000c0f0c7291 */ /* 0x000fe2000f8ec0ff */
[----:B------:R-:W0:Y:S01]  /*0a40*/  F2I.FTZ.U32.TRUNC.NTZ R5, R5 ;  /* 0x0000000500057305 */ /* 0x000e22000021f000 */
[----:B------:R-:W-:Y:S01]  /*0a50*/  IMAD.HI.U32 R6, R7, R4, RZ ;  /* 0x0000000407067227 */ /* 0x000fe200078e00ff */
[----:B------:R-:W-:Y:S01]  /*0a60*/  UIMAD.WIDE.U32 UR20, UR26, 0x8, UR4 ;  /* 0x000000081a1478a5 */ /* 0x000fe2000f8e0004 */
[----:B------:R-:W-:Y:S01]  /*0a70*/  ISETP.GE.U32.AND P0, PT, R3, 0x100, PT ;  /* 0x000001000300780c */ /* 0x000fe20003f06070 */
[----:B------:R-:W-:Y:S01]  /*0a80*/  UIMAD.WIDE.U32 UR4, UR26, 0xc, UR4 ;  /* 0x0000000c1a0478a5 */ /* 0x000fe2000f8e0004 */
[----:B------:R-:W-:Y:S01]  /*0a90*/  IMAD.HI.U32 R7, R7, R0, RZ ;  /* 0x0000000007077227 */ /* 0x000fe200078e00ff */
[----:B------:R-:W-:-:S02]  /*0aa0*/  IADD3 R9, PT, PT, -R6, RZ, RZ ;  /* 0x000000ff06097210 */ /* 0x000fc40007ffe1ff */
[----:B------:R-:W-:Y:S01]  /*0ab0*/  VIMNMX.U32 R10, PT, PT, R3, 0x100, !PT ;  /* 0x00000100030a7848 */ /* 0x000fe20007fe0000 */
[----:B------:R-:W-:Y:S02]  /*0ac0*/  IMAD.MOV R11, RZ, RZ, -R7 ;  /* 0x000000ffff0b7224 */ /* 0x000fe400078e0a07 */
[----:B------:R-:W-:Y:S01]  /*0ad0*/  IMAD R7, R9, UR25, R4 ;  /* 0x0000001909077c24 */ /* 0x000fe2000f8e0204 */
[----:B------:R-:W-:Y:S01]  /*0ae0*/  MOV R4, RZ ;  /* 0x000000ff00047202 */ /* 0x000fe20000000f00 */
[----:B------:R-:W-:Y:S01]  /*0af0*/  IMAD R8, R11, UR25, R0 ;  /* 0x000000190b087c24 */ /* 0x000fe2000f8e0200 */
[----:B------:R-:W-:Y:S01]  /*0b00*/  SEL R9, RZ, 0x1, P0 ;  /* 0x00000001ff097807 */ /* 0x000fe20000000000 */
[----:B0-----:R-:W-:Y:S01]  /*0b10*/  IMAD.MOV R13, RZ, RZ, -R5 ;  /* 0x000000ffff0d7224 */ /* 0x001fe200078e0a05 */
[----:B------:R-:W-:Y:S02]  /*0b20*/  ISETP.GE.U32.AND P0, PT, R7, UR25, PT ;  /* 0x0000001907007c0c */ /* 0x000fe4000bf06070 */
[----:B------:R-:W-:Y:S01]  /*0b30*/  IADD3 R10, PT, PT, R10, -R3, -R9 ;  /* 0x800000030a0a7210 */ /* 0x000fe20007ffe809 */
[----:B------:R-:W-:Y:S01]  /*0b40*/  IMAD R13, R13, UR26, RZ ;  /* 0x0000001a0d0d7c24 */ /* 0x000fe2000f8e02ff */
[----:B------:R-:W-:-:S02]  /*0b50*/  ISETP.GE.U32.AND P1, PT, R8, UR25, PT ;  /* 0x0000001908007c0c */ /* 0x000fc4000bf26070 */
[----:B------:R-:W-:Y:S01]  /*0b60*/  LEA R11, R0, UR12, 0x2 ;  /* 0x0000000c000b7c11 */ /* 0x000fe2000f8e10ff */
[----:B------:R-:W-:-:S04]  /*0b70*/  IMAD.HI.U32 R5, R5, R13, R4 ;  /* 0x0000000d05057227 */ /* 0x000fc800078e0004 */
[----:B------:R-:W-:Y:S02]  /*0b80*/  VIADD R14, R11, UR29 ;  /* 0x0000001d0b0e7c36 */ /* 0x000fe40008000000 */
[----:B------:R-:W-:-:S04]  /*0b90*/  IMAD.HI.U32 R12, R5, R10, RZ ;  /* 0x0000000a050c7227 */ /* 0x000fc800078e00ff */
[----:B------:R-:W-:Y:S01]  /*0ba0*/  IMAD.MOV R5, RZ, RZ, -R12 ;  /* 0x000000ffff057224 */ /* 0x000fe200078e0a0c */
[----:B------:R-:W-:Y:S01]  /*0bb0*/  @P1 IADD3 R8, PT, PT, R8, -UR25, RZ ;  /* 0x8000001908081c10 */ /* 0x000fe2000fffe0ff */
[----:B------:R-:W-:Y:S02]  /*0bc0*/  @P0 VIADD R7, R7, -UR25 ;  /* 0x8000001907070c36 */ /* 0x000fe40008000000 */
[----:B------:R-:W-:Y:S01]  /*0bd0*/  IMAD R10, R5, UR26, R10 ;  /* 0x0000001a050a7c24 */ /* 0x000fe2000f8e020a */
[----:B------:R-:W-:Y:S01]  /*0be0*/  ISETP.GE.U32.AND P3, PT, R8, UR25, PT ;  /* 0x0000001908007c0c */ /* 0x000fe2000bf66070 */
[----:B------:R-:W-:Y:S01]  /*0bf0*/  @P0 VIADD R6, R6, 0x1 ;  /* 0x0000000106060836 */ /* 0x000fe20000000000 */
[----:B------:R-:W-:Y:S02]  /*0c00*/  ISETP.GE.U32.AND P1, PT, R7, UR25, PT ;  /* 0x0000001907007c0c */ /* 0x000fe4000bf26070 */
[----:B------:R-:W-:Y:S02]  /*0c10*/  ISETP.GE.U32.AND P4, PT, R10, UR26, PT ;  /* 0x0000001a0a007c0c */ /* 0x000fe4000bf86070 */
[----:B------:R-:W-:-:S07]  /*0c20*/  LOP3.LUT R5, RZ, UR25, RZ, 0x33, !PT ;  /* 0x00000019ff057c12 */ /* 0x000fce000f8e33ff */
[----:B------:R-:W-:Y:S02]  /*0c30*/  @P3 IADD3 R8, PT, PT, R8, -UR25, RZ ;  /* 0x8000001908083c10 */ /* 0x000fe4000fffe0ff */
[----:B------:R-:W-:Y:S01]  /*0c40*/  @P1 VIADD R6, R6, 0x1 ;  /* 0x0000000106061836 */ /* 0x000fe20000000000 */
[----:B------:R-:W-:Y:S01]  /*0c50*/  ISETP.NE.U32.AND P1, PT, RZ, UR26, PT ;  /* 0x0000001aff007c0c */ /* 0x000fe2000bf25070 */
[----:B------:R-:W-:Y:S01]  /*0c60*/  @P4 VIADD R10, R10, -UR26 ;  /* 0x8000001a0a0a4c36 */ /* 0x000fe20008000000 */
[C---:B------:R-:W-:Y:S01]  /*0c70*/  SEL R24, R5.reuse, R8, !P2 ;  /* 0x0000000805187207 */ /* 0x040fe20005000000 */
[----:B------:R-:W-:Y:S01]  /*0c80*/  @P4 VIADD R12, R12, 0x1 ;  /* 0x000000010c0c4836 */ /* 0x000fe20000000000 */
[----:B------:R-:W-:Y:S02]  /*0c90*/  SEL R4, R5, R6, !P2 ;  /* 0x0000000605047207 */ /* 0x000fe40005000000 */
[----:B------:R-:W-:Y:S02]  /*0ca0*/  ISETP.GE.U32.AND P0, PT, R10, UR26, PT ;  /* 0x0000001a0a007c0c */ /* 0x000fe4000bf06070 */
[----:B------:R-:W-:-:S02]  /*0cb0*/  LOP3.LUT R5, R4, 0x1, RZ, 0xc0, !PT ;  /* 0x0000000104057812 */ /* 0x000fc400078ec0ff */
[C---:B------:R-:W-:Y:S01]  /*0cc0*/  LEA R10, R0.reuse, UR10, 0x2 ;  /* 0x0000000a000a7c11 */ /* 0x040fe2000f8e10ff */
[----:B------:R-:W-:Y:S01]  /*0cd0*/  UMOV UR10, UR13 ;  /* 0x0000000d000a7c82 */ /* 0x000fe20008000000 */
[C---:B------:R-:W-:Y:S02]  /*0ce0*/  IADD3 R6, PT, PT, R5.reuse, 0x1, RZ ;  /* 0x0000000105067810 */ /* 0x040fe40007ffe0ff */
[----:B------:R-:W-:Y:S01]  /*0cf0*/  LOP3.LUT R8, R0, 0x1f, RZ, 0xc0, !PT ;  /* 0x0000001f00087812 */ /* 0x000fe200078ec0ff */
[----:B------:R-:W-:Y:S01]  /*0d00*/  VIADD R13, R10, UR29 ;  /* 0x0000001d0a0d7c36 */ /* 0x000fe20008000000 */
[----:B------:R-:W-:Y:S02]  /*0d10*/  ISETP.GE.AND P2, PT, R6, UR23, PT ;  /* 0x0000001706007c0c */ /* 0x000fe4000bf46270 */
[----:B------:R-:W-:Y:S01]  /*0d20*/  LOP3.LUT R15, R5, 0x1, RZ, 0x3c, !PT ;  /* 0x00000001050f7812 */ /* 0x000fe200078e3cff */
[----:B------:R-:W-:Y:S01]  /*0d30*/  @P0 VIADD R12, R12, 0x1 ;  /* 0x000000010c0c0836 */ /* 0x000fe20000000000 */
[----:B------:R-:W-:-:S02]  /*0d40*/  SEL R7, R16, RZ, P2 ;  /* 0x000000ff10077207 */ /* 0x000fc40001000000 */
[----:B------:R-:W-:Y:S02]  /*0d50*/  @!P1 LOP3.LUT R12, RZ, UR26, RZ, 0x33, !PT ;  /* 0x0000001aff0c9c12 */ /* 0x000fe4000f8e33ff */
[----:B------:R-:W-:Y:S02]  /*0d60*/  ISETP.GE.AND P0, PT, R5, UR23, PT ;  /* 0x0000001705007c0c */ /* 0x000fe4000bf06270 */
[----:B------:R-:W-:Y:S01]  /*0d70*/  IADD3 R6, PT, PT, R6, -R7, RZ ;  /* 0x8000000706067210 */ /* 0x000fe20007ffe0ff */
[----:B------:R-:W-:Y:S01]  /*0d80*/  IMAD.IADD R7, R9, 0x1, R12 ;  /* 0x0000000109077824 */ /* 0x000fe200078e020c */
[----:B------:R-:W-:Y:S01]  /*0d90*/  SEL R16, R16, RZ, P0 ;  /* 0x000000ff10107207 */ /* 0x000fe20000000000 */
[----:B------:R-:W-:Y:S01]  /*0da0*/  VIADD R9, R3, UR26 ;  /* 0x0000001a03097c36 */ /* 0x000fe20008000000 */
[----:B------:R-:W-:Y:S02]  /*0db0*/  SHF.L.U32 R24, R24, 0x1, RZ ;  /* 0x0000000118187819 */ /* 0x000fe400000006ff */
[----:B------:R-:W-:Y:S01]  /*0dc0*/  LOP3.LUT R26, R7, 0x3, RZ, 0xc0, !PT ;  /* 0x00000003071a7812 */ /* 0x000fe200078ec0ff */
[----:B------:R-:W-:Y:S01]  /*0dd0*/  IMAD.IADD R25, R5, 0x1, -R16 ;  /* 0x0000000105197824 */ /* 0x000fe200078e0a10 */
[----:B------:R-:W-:-:S07]  /*0de0*/  IADD3 R12, PT, PT, R9, UR26, RZ ;  /* 0x0000001a090c7c10 */ /* 0x000fce000fffe0ff */
.L_x_8281:
[----:B------:R-:W-:Y:S01]  /*0df0*/  ISETP.NE.AND P1, PT, R26, 0x3, PT ;  /* 0x000000031a00780c */ /* 0x000fe20003f25270 */
[----:B------:R-:W-:Y:S01]  /*0e00*/  BSSY.RECONVERGENT B0, `(.L_x_8235) ;  /* 0x0000019000007945 */ /* 0x000fe20003800200 */
[----:B------:R-:W-:Y:S01]  /*0e10*/  ISETP.GE.U32.AND P0, PT, R7, 0x3, PT ;  /* 0x000000030700780c */ /* 0x000fe20003f06070 */
[----:B------:R-:W-:-:S10]  /*0e20*/  IMAD.MOV.U32 R31, RZ, RZ, R0 ;  /* 0x000000ffff1f7224 */ /* 0x000fd400078e0000 */
[----:B01234-:R-:W-:Y:S05]  /*0e30*/  @!P1 BRA `(.L_x_8236) ;  /* 0x0000000000549947 */ /* 0x01ffea0003800000 */
        /* <DEDUP_REMOVED lines=21> */
.L_x_8236:
[----:B------:R-:W-:Y:S05]  /*0f90*/  BSYNC.RECONVERGENT B0 ;  /* 0x0000000000007941 */ /* 0x000fea0003800200 */
.L_x_8235:
[----:B------:R-:W-:Y:S04]  /*0fa0*/  BSSY.RECONVERGENT B0, `(.L_x_8237) ;  /* 0x0000026000007945 */ /* 0x000fe80003800200 */
[----:B------:R-:W-:Y:S05]  /*0fb0*/  @!P0 BRA `(.L_x_8238) ;  /* 0x0000000000908947 */ /* 0x000fea0003800000 */
[----:B------:R-:W2:Y:S01]  /*0fc0*/  S2UR UR13, SR_CgaCtaId ;  /* 0x00000000000d79c3 */ /* 0x000ea20000008800 */
[----:B------:R-:W1:Y:S01]  /*0fd0*/  LDCU UR15, c[0x0][0x388] ;  /* 0x00007100ff0f77ac */ /* 0x000e620008000800 */
[----:B------:R-:W-:Y:S01]  /*0fe0*/  IADD3 R29, PT, PT, R31, UR30, RZ ;  /* 0x0000001e1f1d7c10 */ /* 0x000fe2000fffe0ff */
[----:B------:R-:W-:Y:S02]  /*0ff0*/  UMOV UR12, 0x400 ;  /* 0x00000400000c7882 */ /* 0x000fe40000000000 */
[----:B------:R-:W-:Y:S01]  /*1000*/  UIADD3 UR12, UPT, UPT, UR12, 0x80, URZ ;  /* 0x000000800c0c7890 */ /* 0x000fe2000fffe0ff */
[----:B-1----:R-:W-:-:S04]  /*1010*/  IMAD.U32 R16, RZ, RZ, UR15 ;  /* 0x0000000fff107e24 */ /* 0x002fc8000f8e00ff */
[----:B------:R-:W-:Y:S01]  /*1020*/  IMAD R29, R16, UR10, R29 ;  /* 0x0000000a101d7c24 */ /* 0x000fe2000f8e021d */
[----:B--2---:R-:W-:-:S06]  /*1030*/  ULEA UR12, UR13, UR12, 0x18 ;  /* 0x0000000c0d0c7291 */ /* 0x004fcc000f8ec0ff */
[----:B------:R-:W-:-:S07]  /*1040*/  LEA R27, R31, UR12, 0x2 ;  /* 0x0000000c1f1b7c11 */ /* 0x000fce000f8e10ff */
.L_x_8239:
[----:B0-----:R-:W0:Y:S01]  /*1050*/  LDC.64 R18, c[0x0][0x390] ;  /* 0x0000e400ff127b82 */ /* 0x001e220000000a00 */
        /* <DEDUP_REMOVED lines=26> */
.L_x_8238:
[----:B------:R-:W-:Y:S05]  /*1200*/  BSYNC.RECONVERGENT B0 ;  /* 0x0000000000007941 */ /* 0x000fea0003800200 */
.L_x_8237:
[----:B------:R-:W-:Y:S01]  /*1210*/  BSSY.RECONVERGENT B0, `(.L_x_8240) ;  /* 0x000000c000007945 */ /* 0x000fe20003800200 */
[----:B-12---:R-:W-:-:S03]  /*1220*/  MOV R16, R0 ;  /* 0x0000000000107202 */ /* 0x006fc60000000f00 */
        /* <DEDUP_REMOVED lines=10> */
.L_x_8241:
[----:B------:R-:W-:Y:S05]  /*12d0*/  BSYNC.RECONVERGENT B0 ;  /* 0x0000000000007941 */ /* 0x000fea0003800200 */
.L_x_8240:
[----:B------:R-:W-:Y:S04]  /*12e0*/  BSSY.RECONVERGENT B0, `(.L_x_8242) ;  /* 0x0000010000007945 */ /* 0x000fe80003800200 */
[----:B------:R-:W-:Y:S05]  /*12f0*/  @!P0 BRA `(.L_x_8243) ;  /* 0x0000000000388947 */ /* 0x000fea0003800000 */
[----:B------:R-:W2:Y:S01]  /*1300*/  S2R R18, SR_CgaCtaId ;  /* 0x0000000000127919 */ /* 0x000ea20000008800 */
[----:B------:R-:W-:-:S05]  /*1310*/  MOV R17, 0x400 ;  /* 0x0000040000117802 */ /* 0x000fca0000000f00 */
[----:B------:R-:W-:-:S05]  /*1320*/  VIADD R17, R17, 0x480 ;  /* 0x0000048011117836 */ /* 0x000fca0000000000 */
[----:B--2---:R-:W-:-:S07]  /*1330*/  LEA R21, R18, R17, 0x18 ;  /* 0x0000001112157211 */ /* 0x004fce00078ec0ff */
.L_x_8244:
[C---:B--2---:R-:W-:Y:S02]  /*1340*/  IMAD R17, R16.reuse, 0x4, R21 ;  /* 0x0000000410117824 */ /* 0x044fe400078e0215 */
        /* <DEDUP_REMOVED lines=9> */
.L_x_8243:
[----:B------:R-:W-:Y:S05]  /*13e0*/  BSYNC.RECONVERGENT B0 ;  /* 0x0000000000007941 */ /* 0x000fea0003800200 */
.L_x_8242:
[----:B------:R-:W-:Y:S01]  /*13f0*/  BAR.SYNC.DEFER_BLOCKING 0x0 ;  /* 0x0000000000007b1d */ /* 0x000fe20000010000 */
[----:B------:R-:W-:-:S09]  /*1400*/  UISETP.GE.AND UP0, UPT, UR6, 0x1, UPT ;  /* 0x000000010600788c */ /* 0x000fd2000bf06270 */
[----:B------:R-:W-:Y:S05]  /*1410*/  BRA.U !UP0, `(.L_x_8245) ;  /* 0x0000001108087547 */ /* 0x000fea000b800000 */
[----:B------:R-:W-:-:S09]  /*1420*/  UISETP.NE.AND UP0, UPT, UR25, 0x1, UPT ;  /* 0x000000011900788c */ /* 0x000fd2000bf05270 */
[----:B------:R-:W-:Y:S05]  /*1430*/  BRA.U UP0, `(.L_x_8246) ;  /* 0x00000005004c7547 */ /* 0x000fea000b800000 */
[----:B------:R-:W-:Y:S01]  /*1440*/  HFMA2 R21, -RZ, RZ, 0, 0 ;  /* 0x00000000ff157431 */ /* 0x000fe200000001ff */
[----:B------:R-:W-:Y:S06]  /*1450*/  BSSY B1, `(.L_x_8247) ;  /* 0x0000050000017945 */ /* 0x000fec0003800000 */
.L_x_8257:
[----:B--2---:R-:W2:Y:S01]  /*1460*/  LDC R18, c[0x0][0x3ac] ;  /* 0x0000eb00ff127b82 */ /* 0x004ea20000000800 */
[----:B------:R-:W-:Y:S01]  /*1470*/  IMAD.IADD R23, R4, 0x1, R21 ;  /* 0x0000000104177824 */ /* 0x000fe200078e0215 */
[----:B------:R-:W-:Y:S01]  /*1480*/  ISETP.GE.AND P2, PT, R2, UR31, PT ;  /* 0x0000001f02007c0c */ /* 0x000fe2000bf46270 */
[----:B------:R-:W-:-:S05]  /*1490*/  VIADD R21, R21, UR7 ;  /* 0x0000000715157c36 */ /* 0x000fca0008000000 */
[----:B------:R-:W-:Y:S02]  /*14a0*/  ISETP.GE.AND P5, PT, R21, UR6, PT ;  /* 0x0000000615007c0c */ /* 0x000fe4000bfa6270 */
[C---:B--2---:R-:W-:Y:S01]  /*14b0*/  ISETP.GE.AND P3, PT, R18.reuse, 0x1, PT ;  /* 0x000000011200780c */ /* 0x044fe20003f66270 */
[----:B------:R-:W-:Y:S01]  /*14c0*/  IMAD R20, R23, R18, R24 ;  /* 0x0000001217147224 */ /* 0x000fe200078e0218 */
[----:B------:R-:W-:-:S11]  /*14d0*/  ISETP.GE.AND P4, PT, R18, 0x2, PT ;  /* 0x000000021200780c */ /* 0x000fd60003f86270 */
[----:B0--34-:R-:W-:Y:S05]  /*14e0*/  @!P3 BRA `(.L_x_8248) ;  /* 0x00000000001cb947 */ /* 0x019fea0003800000 */
[----:B------:R-:W2:Y:S01]  /*14f0*/  S2UR UR13, SR_CgaCtaId ;  /* 0x00000000000d79c3 */ /* 0x000ea20000008800 */
[----:B------:R-:W-:Y:S01]  /*1500*/  UMOV UR12, 0x400 ;  /* 0x00000400000c7882 */ /* 0x000fe20000000000 */
[----:B------:R-:W-:Y:S01]  /*1510*/  IADD3 R16, PT, PT, R5, R20, RZ ;  /* 0x0000001405107210 */ /* 0x000fe20007ffe0ff */
[----:B------:R-:W-:-:S04]  /*1520*/  UIADD3 UR12, UPT, UPT, UR12, 0x80, URZ ;  /* 0x000000800c0c7890 */ /* 0x000fc8000fffe0ff */
[----:B--2---:R-:W-:-:S06]  /*1530*/  ULEA UR12, UR13, UR12, 0x18 ;  /* 0x0000000c0d0c7291 */ /* 0x004fcc000f8ec0ff */
[----:B------:R-:W-:-:S05]  /*1540*/  LEA R16, R16, UR12, 0x2 ;  /* 0x0000000c10107c11 */ /* 0x000fca000f8e10ff */
[----:B------:R2:W3:Y:S02]  /*1550*/  LDS R30, [R16] ;  /* 0x00000000101e7984 */ /* 0x0004e40000000800 */
.L_x_8248:
[----:B------:R-:W-:Y:S05]  /*1560*/  @!P4 BRA `(.L_x_8249) ;  /* 0x00000000001cc947 */ /* 0x000fea0003800000 */
[----:B------:R-:W4:Y:S01]  /*1570*/  S2UR UR13, SR_CgaCtaId ;  /* 0x00000000000d79c3 */ /* 0x000f220000008800 */
[----:B------:R-:W-:Y:S01]  /*1580*/  UMOV UR12, 0x400 ;  /* 0x00000400000c7882 */ /* 0x000fe20000000000 */
[----:B--2---:R-:W-:Y:S01]  /*1590*/  IMAD.IADD R16, R15, 0x1, R20 ;  /* 0x000000010f107824 */ /* 0x004fe200078e0214 */
[----:B------:R-:W-:-:S04]  /*15a0*/  UIADD3 UR12, UPT, UPT, UR12, 0x80, URZ ;  /* 0x000000800c0c7890 */ /* 0x000fc8000fffe0ff */
[----:B----4-:R-:W-:-:S06]  /*15b0*/  ULEA UR12, UR13, UR12, 0x18 ;  /* 0x0000000c0d0c7291 */ /* 0x010fcc000f8ec0ff */
[----:B------:R-:W-:-:S05]  /*15c0*/  LEA R16, R16, UR12, 0x2 ;  /* 0x0000000c10107c11 */ /* 0x000fca000f8e10ff */
[----:B------:R4:W2:Y:S02]  /*15d0*/  LDS R28, [R16] ;  /* 0x00000000101c7984 */ /* 0x0008a40000000800 */
.L_x_8249:
[----:B------:R-:W-:Y:S04]  /*15e0*/  BSSY B0, `(.L_x_8250) ;  /* 0x0000035000007945 */ /* 0x000fe80003800000 */
[----:B------:R-:W-:Y:S05]  /*15f0*/  @P2 BRA `(.L_x_8251) ;  /* 0x0000000000cc2947 */ /* 0x000fea0003800000 */
[----:B0-----:R-:W-:Y:S02]  /*1600*/  IABS R19, R18 ;  /* 0x0000001200137213 */ /* 0x001fe40000000000 */
[----:B------:R-:W-:Y:S02]  /*1610*/  IABS R20, R8 ;  /* 0x0000000800147213 */ /* 0x000fe40000000000 */
[----:B------:R-:W0:Y:S08]  /*1620*/  I2F.RP R22, R19 ;  /* 0x0000001300167306 */ /* 0x000e300000209400 */
[----:B0-----:R-:W0:Y:S02]  /*1630*/  MUFU.RCP R22, R22 ;  /* 0x0000001600167308 */ /* 0x001e240000001000 */
[----:B0-----:R-:W-:-:S02]  /*1640*/  VIADD R17, R22, 0xffffffe ;  /* 0x0ffffffe16117836 */ /* 0x001fc40000000000 */
[----:B------:R-:W-:-:S04]  /*1650*/  IMAD.MOV.U32 R22, RZ, RZ, R2 ;  /* 0x000000ffff167224 */ /* 0x000fc800078e0002 */
[----:B------:R-:W2:Y:S02]  /*1660*/  F2I.FTZ.U32.TRUNC.NTZ R17, R17 ;  /* 0x0000001100117305 */ /* 0x000ea4000021f000 */
[----:B--2-4-:R-:W-:-:S05]  /*1670*/  IADD3 R16, PT, PT, RZ, -R17, RZ ;  /* 0x80000011ff107210 */ /* 0x014fca0007ffe0ff */
        /* <DEDUP_REMOVED lines=9> */
[----:B------:R-:W-:Y:S02]  /*1710*/  @!P2 IADD3 R16, PT, PT, R16, -R19, RZ ;  /* 0x800000131010a210 */ /* 0x000fe40007ffe0ff */
[----:B------:R-:W-:Y:S02]  /*1720*/  ISETP.GE.AND P2, PT, R8, RZ, PT ;  /* 0x000000ff0800720c */ /* 0x000fe40003f46270 */
[----:B------:R-:W-:Y:S02]  /*1730*/  ISETP.GT.U32.AND P6, PT, R19, R16, PT ;  /* 0x000000101300720c */ /* 0x000fe40003fc4070 */
[----:B0-----:R-:W-:-:S11]  /*1740*/  LEA R27, R20, R17, 0x18 ;  /* 0x00000011141b7211 */ /* 0x001fd600078ec0ff */
[----:B------:R-:W-:Y:S01]  /*1750*/  @!P6 IMAD.IADD R16, R16, 0x1, -R19 ;  /* 0x000000011010e824 */ /* 0x000fe200078e0a13 */
[----:B------:R-:W-:Y:S02]  /*1760*/  ISETP.NE.AND P6, PT, R18, RZ, PT ;  /* 0x000000ff1200720c */ /* 0x000fe40003fc5270 */
[----:B------:R-:W-:Y:S01]  /*1770*/  IADD3 R19, PT, PT, R17, 0x480, RZ ;  /* 0x0000048011137810 */ /* 0x000fe20007ffe0ff */
[----:B------:R-:W-:-:S03]  /*1780*/  @!P2 IMAD.MOV R16, RZ, RZ, -R16 ;  /* 0x000000ffff10a224 */ /* 0x000fc600078e0a10 */
[----:B------:R-:W-:-:S07]  /*1790*/  LEA R20, R20, R19, 0x18 ;  /* 0x0000001314147211 */ /* 0x000fce00078ec0ff */
[----:B------:R-:W-:-:S05]  /*17a0*/  @!P6 LOP3.LUT R16, RZ, R18, RZ, 0x33, !PT ;  /* 0x00000012ff10e212 */ /* 0x000fca00078e33ff */
[----:B------:R-:W-:-:S07]  /*17b0*/  IMAD R27, R16, 0x4, R27 ;  /* 0x00000004101b7824 */ /* 0x000fce00078e021b */
.L_x_8256:
[----:B0-----:R-:W-:Y:S01]  /*17c0*/  IMAD R16, R22, 0xc, R27 ;  /* 0x0000000c16107824 */ /* 0x001fe200078e021b */
[----:B------:R-:W-:-:S05]  /*17d0*/  MOV R29, RZ ;  /* 0x000000ff001d7202 */ /* 0x000fca0000000f00 */
[----:B------:R-:W0:Y:S01]  /*17e0*/  LDS R16, [R16] ;  /* 0x0000000010107984 */ /* 0x000e220000000800 */
[----:B------:R-:W-:Y:S05]  /*17f0*/  @!P3 BRA `(.L_x_8252) ;  /* 0x000000000014b947 */ /* 0x000fea0003800000 */
[----:B------:R-:W-:-:S03]  /*1800*/  UMOV UR12, 0xffffffff ;  /* 0xffffffff000c7882 */ /* 0x000fc60000000000 */
[----:B------:R-:W-:Y:S05]  /*1810*/  BRA.DIV UR12, `(.L_x_8253) ;  /* 0x0000001a0cb07947 */ /* 0x000fea000b800000 */
[----:B------:R-:W-:-:S06]  /*1820*/  IMAD.U32 R18, RZ, RZ, UR9 ;  /* 0x00000009ff127e24 */ /* 0x000fcc000f8e00ff */
[----:B0-----:R0:W2:Y:S02]  /*1830*/  SHFL.IDX PT, R18, R16, R25, R18 ;  /* 0x0000001910127389 */ /* 0x0010a400000e0012 */
.L_x_8284:
[----:B--23--:R-:W-:-:S07]  /*1840*/  IMAD R29, R30, R18, RZ ;  /* 0x000000121e1d7224 */ /* 0x00cfce00078e02ff */
.L_x_8252:
[----:B------:R-:W-:Y:S05]  /*1850*/  @!P4 BRA `(.L_x_8254) ;  /* 0x000000000014c947 */ /* 0x000fea0003800000 */
[----:B------:R-:W-:-:S03]  /*1860*/  UMOV UR12, 0xffffffff ;  /* 0xffffffff000c7882 */ /* 0x000fc60000000000 */
[----:B------:R-:W-:Y:S05]  /*1870*/  BRA.DIV UR12, `(.L_x_8255) ;  /* 0x0000001a0cbc7947 */ /* 0x000fea000b800000 */
[----:B------:R-:W-:-:S05]  /*1880*/  IMAD.U32 R17, RZ, RZ, UR9 ;  /* 0x00000009ff117e24 */ /* 0x000fca000f8e00ff */
[----:B0-----:R0:W2:Y:S02]  /*1890*/  SHFL.IDX PT, R18, R16, R6, R17 ;  /* 0x0000000610127389 */ /* 0x0010a400000e0011 */
.L_x_8287:
[----:B--2---:R-:W-:-:S07]  /*18a0*/  IMAD R29, R28, R18, R29 ;  /* 0x000000121c1d7224 */ /* 0x004fce00078e021d */
.L_x_8254:
[C---:B0-----:R-:W-:Y:S02]  /*18b0*/  IMAD R17, R22.reuse, UR6, R23 ;  /* 0x0000000616117c24 */ /* 0x041fe4000f8e0217 */
[----:B------:R-:W-:-:S03]  /*18c0*/  VIADD R22, R22, UR8 ;  /* 0x0000000816167c36 */ /* 0x000fc60008000000 */
[----:B------:R-:W-:Y:S02]  /*18d0*/  LEA R17, R17, R20, 0x2 ;  /* 0x0000001411117211 */ /* 0x000fe400078e10ff */
[----:B------:R-:W-:-:S03]  /*18e0*/  ISETP.GE.AND P2, PT, R22, UR31, PT ;  /* 0x0000001f16007c0c */ /* 0x000fc6000bf46270 */
[----:B------:R-:W0:Y:S02]  /*18f0*/  LDS R16, [R17] ;  /* 0x0000000011107984 */ /* 0x000e240000000800 */
[----:B0-----:R-:W-:-:S05]  /*1900*/  IMAD.IADD R16, R16, 0x1, R29 ;  /* 0x0000000110107824 */ /* 0x001fca00078e021d */
[----:B------:R0:W-:Y:S03]  /*1910*/  STS [R17], R16 ;  /* 0x0000001011007388 */ /* 0x0001e60000000800 */
[----:B------:R-:W-:Y:S05]  /*1920*/  @!P2 BRA `(.L_x_8256) ;  /* 0xfffffffc00a4a947 */ /* 0x000fea000383ffff */
.L_x_8251:
[----:B------:R-:W-:Y:S05]  /*1930*/  BSYNC B0 ;  /* 0x0000000000007941 */ /* 0x000fea0003800000 */
.L_x_8250:
[----:B------:R-:W-:Y:S05]  /*1940*/  @!P5 BRA `(.L_x_8257) ;  /* 0xfffffff800c4d947 */ /* 0x000fea000383ffff */
[----:B------:R-:W-:Y:S05]  /*1950*/  BSYNC B1 ;  /* 0x0000000000017941 */ /* 0x000fea0003800000 */
.L_x_8247:
[----:B------:R-:W-:Y:S05]  /*1960*/  BRA `(.L_x_8245) ;  /* 0x0000000800b47947 */ /* 0x000fea0003800000 */
.L_x_8246:
[----:B------:R-:W3:Y:S02]  /*1970*/  LDCU UR12, c[0x0][0x3ac] ;  /* 0x00007580ff0c77ac */ /* 0x000ee40008000800 */
[----:B---3--:R-:W-:-:S09]  /*1980*/  UISETP.GT.U32.AND UP0, UPT, UR12, 0x1f, UPT ;  /* 0x0000001f0c00788c */ /* 0x008fd2000bf04070 */
[----:B------:R-:W-:Y:S05]  /*1990*/  BRA.U UP0, `(.L_x_8258) ;  /* 0x0000000500047547 */ /* 0x000fea000b800000 */
[----:B------:R-:W-:-:S07]  /*19a0*/  HFMA2 R21, -RZ, RZ, 0, 0 ;  /* 0x00000000ff157431 */ /* 0x000fce00000001ff */
.L_x_8265:
[----:B---3--:R-:W3:Y:S01]  /*19b0*/  LDC R27, c[0x0][0x3ac] ;  /* 0x0000eb00ff1b7b82 */ /* 0x008ee20000000800 */
[----:B------:R-:W4:Y:S01]  /*19c0*/  S2R R20, SR_CgaCtaId ;  /* 0x0000000000147919 */ /* 0x000f220000008800 */
[----:B0-2---:R-:W-:Y:S01]  /*19d0*/  MOV R19, 0x400 ;  /* 0x0000040000137802 */ /* 0x005fe20000000f00 */
[----:B------:R-:W-:Y:S01]  /*19e0*/  IMAD.IADD R23, R4, 0x1, R21 ;  /* 0x0000000104177824 */ /* 0x000fe200078e0215 */
[----:B------:R-:W-:Y:S01]  /*19f0*/  BSSY B0, `(.L_x_8259) ;  /* 0x0000039000007945 */ /* 0x000fe20003800000 */
[----:B------:R-:W-:Y:S02]  /*1a00*/  VIADD R21, R21, UR7 ;  /* 0x0000000715157c36 */ /* 0x000fe40008000000 */
[----:B------:R-:W-:-:S03]  /*1a10*/  VIADD R17, R19, 0x80 ;  /* 0x0000008013117836 */ /* 0x000fc60000000000 */
[----:B------:R-:W-:Y:S02]  /*1a20*/  ISETP.GE.AND P3, PT, R21, UR6, PT ;  /* 0x0000000615007c0c */ /* 0x000fe4000bf66270 */
[----:B---3--:R-:W-:Y:S01]  /*1a30*/  ISETP.GT.AND P2, PT, R27, 0x1, PT ;  /* 0x000000011b00780c */ /* 0x008fe20003f44270 */
[----:B------:R-:W-:Y:S01]  /*1a40*/  IMAD R16, R23, R27, R24 ;  /* 0x0000001b17107224 */ /* 0x000fe200078e0218 */
[----:B----4-:R-:W-:-:S11]  /*1a50*/  LEA R18, R20, R17, 0x18 ;  /* 0x0000001114127211 */ /* 0x010fd600078ec0ff */
[----:B------:R-:W-:Y:S01]  /*1a60*/  @P2 IADD3 R17, PT, PT, R15, R16, RZ ;  /* 0x000000100f112210 */ /* 0x000fe20007ffe0ff */
[----:B------:R-:W-:-:S04]  /*1a70*/  IMAD.IADD R16, R5, 0x1, R16 ;  /* 0x0000000105107824 */ /* 0x000fc800078e0210 */
[----:B------:R-:W-:Y:S01]  /*1a80*/  @P2 IMAD R17, R17, 0x4, R18 ;  /* 0x0000000411112824 */ /* 0x000fe200078e0212 */
[----:B------:R-:W-:-:S04]  /*1a90*/  LEA R16, R16, R18, 0x2 ;  /* 0x0000001210107211 */ /* 0x000fc800078e10ff */
        /* <DEDUP_REMOVED lines=8> */
[----:B0-----:R-:W-:-:S06]  /*1b20*/  VIADD R17, R18, 0xffffffe ;  /* 0x0ffffffe12117836 */ /* 0x001fcc0000000000 */
[----:B------:R-:W0:Y:S02]  /*1b30*/  F2I.FTZ.U32.TRUNC.NTZ R17, R17 ;  /* 0x0000001100117305 */ /* 0x000e24000021f000 */
[----:B0-----:R-:W-:-:S05]  /*1b40*/  IADD3 R16, PT, PT, RZ, -R17, RZ ;  /* 0x80000011ff107210 */ /* 0x001fca0007ffe0ff */
[----:B------:R-:W-:Y:S02]  /*1b50*/  IMAD R29, R16, R27, RZ ;  /* 0x0000001b101d7224 */ /* 0x000fe400078e02ff */
[----:B------:R-:W-:-:S04]  /*1b60*/  IMAD.MOV.U32 R16, RZ, RZ, RZ ;  /* 0x000000ffff107224 */ /* 0x000fc800078e00ff */
[----:B------:R-:W-:-:S04]  /*1b70*/  IMAD.HI.U32 R29, R17, R29, R16 ;  /* 0x0000001d111d7227 */ /* 0x000fc800078e0010 */
[----:B------:R-:W-:Y:S01]  /*1b80*/  VIADD R17, R19, 0x480 ;  /* 0x0000048013117836 */ /* 0x000fe20000000000 */
[----:B------:R-:W-:Y:S01]  /*1b90*/  LEA R19, R20, R19, 0x18 ;  /* 0x0000001314137211 */ /* 0x000fe200078ec0ff */
[----:B------:R-:W-:-:S03]  /*1ba0*/  IMAD.HI.U32 R16, R29, R8, RZ ;  /* 0x000000081d107227 */ /* 0x000fc600078e00ff */
[----:B------:R-:W-:Y:S01]  /*1bb0*/  LEA R20, R20, R17, 0x18 ;  /* 0x0000001114147211 */ /* 0x000fe200078ec0ff */
[----:B------:R-:W-:-:S04]  /*1bc0*/  IMAD.MOV R16, RZ, RZ, -R16 ;  /* 0x000000ffff107224 */ /* 0x000fc800078e0a10 */
[----:B------:R-:W-:-:S05]  /*1bd0*/  IMAD R22, R27, R16, R8 ;  /* 0x000000101b167224 */ /* 0x000fca00078e0208 */
[----:B------:R-:W-:-:S13]  /*1be0*/  ISETP.GE.U32.AND P2, PT, R22, R27, PT ;  /* 0x0000001b1600720c */ /* 0x000fda0003f46070 */
[----:B------:R-:W-:-:S04]  /*1bf0*/  @P2 IADD3 R22, PT, PT, R22, -R27, RZ ;  /* 0x8000001b16162210 */ /* 0x000fc80007ffe0ff */
[----:B------:R-:W-:-:S13]  /*1c00*/  ISETP.GE.U32.AND P2, PT, R22, R27, PT ;  /* 0x0000001b1600720c */ /* 0x000fda0003f46070 */
[----:B------:R-:W-:Y:S01]  /*1c10*/  @P2 IMAD.IADD R22, R22, 0x1, -R27 ;  /* 0x0000000116162824 */ /* 0x000fe200078e0a1b */
[----:B------:R-:W-:Y:S01]  /*1c20*/  @!P4 LOP3.LUT R22, RZ, R27, RZ, 0x33, !PT ;  /* 0x0000001bff16c212 */ /* 0x000fe200078e33ff */
[----:B------:R-:W-:-:S03]  /*1c30*/  IMAD.MOV.U32 R27, RZ, RZ, R2 ;  /* 0x000000ffff1b7224 */ /* 0x000fc600078e0002 */
[----:B------:R-:W-:-:S07]  /*1c40*/  LEA R22, R22, R19, 0x2 ;  /* 0x0000001316167211 */ /* 0x000fce00078e10ff */
.L_x_8264:
[----:B------:R-:W-:Y:S01]  /*1c50*/  IMAD R16, R27, 0xc, R22 ;  /* 0x0000000c1b107824 */ /* 0x000fe200078e0216 */
[----:B------:R-:W-:-:S05]  /*1c60*/  UMOV UR12, 0xffffffff ;  /* 0xffffffff000c7882 */ /* 0x000fca0000000000 */
[----:B------:R-:W0:Y:S01]  /*1c70*/  LDS R16, [R16] ;  /* 0x0000000010107984 */ /* 0x000e220000000800 */
[----:B------:R-:W-:Y:S05]  /*1c80*/  BRA.DIV UR12, `(.L_x_8261) ;  /* 0x000000160cdc7947 */ /* 0x000fea000b800000 */
[----:B------:R-:W-:-:S06]  /*1c90*/  IMAD.U32 R18, RZ, RZ, UR9 ;  /* 0x00000009ff127e24 */ /* 0x000fcc000f8e00ff */
[----:B0-----:R0:W4:Y:S02]  /*1ca0*/  SHFL.IDX PT, R18, R16, R25, R18 ;  /* 0x0000001910127389 */ /* 0x00112400000e0012 */
.L_x_8290:
[----:B---34-:R-:W-:Y:S01]  /*1cb0*/  IMAD R29, R30, R18, RZ ;  /* 0x000000121e1d7224 */ /* 0x018fe200078e02ff */
[----:B------:R-:W-:Y:S06]  /*1cc0*/  @!P5 BRA `(.L_x_8262) ;  /* 0x000000000014d947 */ /* 0x000fec0003800000 */
[----:B------:R-:W-:-:S03]  /*1cd0*/  UMOV UR12, 0xffffffff ;  /* 0xffffffff000c7882 */ /* 0x000fc60000000000 */
[----:B------:R-:W-:Y:S05]  /*1ce0*/  BRA.DIV UR12, `(.L_x_8263) ;  /* 0x000000160ce87947 */ /* 0x000fea000b800000 */
[----:B------:R-:W-:-:S05]  /*1cf0*/  MOV R17, UR9 ;  /* 0x0000000900117c02 */ /* 0x000fca0008000f00 */
[----:B------:R3:W4:Y:S02]  /*1d00*/  SHFL.IDX PT, R18, R16, R6, R17 ;  /* 0x0000000610127389 */ /* 0x00072400000e0011 */
.L_x_8293:
[----:B--2-4-:R-:W-:-:S07]  /*1d10*/  IMAD R29, R28, R18, R29 ;  /* 0x000000121c1d7224 */ /* 0x014fce00078e021d */
.L_x_8262:
[C---:B---3--:R-:W-:Y:S02]  /*1d20*/  IMAD R17, R27.reuse, UR6, R23 ;  /* 0x000000061b117c24 */ /* 0x048fe4000f8e0217 */
[----:B------:R-:W-:Y:S02]  /*1d30*/  VIADD R27, R27, UR8 ;  /* 0x000000081b1b7c36 */ /* 0x000fe40008000000 */
[----:B0-----:R-:W-:-:S03]  /*1d40*/  IMAD R16, R17, 0x4, R20 ;  /* 0x0000000411107824 */ /* 0x001fc600078e0214 */
[----:B------:R-:W-:Y:S02]  /*1d50*/  ISETP.GE.AND P2, PT, R27, UR31, PT ;  /* 0x0000001f1b007c0c */ /* 0x000fe4000bf46270 */
[----:B------:R0:W-:Y:S11]  /*1d60*/  STS [R16], R29 ;  /* 0x0000001d10007388 */ /* 0x0001f60000000800 */
[----:B0-----:R-:W-:Y:S05]  /*1d70*/  @!P2 BRA `(.L_x_8264) ;  /* 0xfffffffc00b4a947 */ /* 0x001fea000383ffff */
.L_x_8260:
[----:B------:R-:W-:Y:S05]  /*1d80*/  BSYNC B0 ;  /* 0x0000000000007941 */ /* 0x000fea0003800000 */
.L_x_8259:
[----:B------:R-:W-:Y:S05]  /*1d90*/  @!P3 BRA `(.L_x_8265) ;  /* 0xfffffffc0004b947 */ /* 0x000fea000383ffff */
[----:B------:R-:W-:Y:S05]  /*1da0*/  BRA `(.L_x_8245) ;  /* 0x0000000400a47947 */ /* 0x000fea0003800000 */
.L_x_8258:
[----:B------:R-:W-:-:S07]  /*1db0*/  HFMA2 R21, -RZ, RZ, 0, 0 ;  /* 0x00000000ff157431 */ /* 0x000fce00000001ff */
.L_x_8275:
        /* <DEDUP_REMOVED lines=8> */
[----:B---34-:R-:W-:Y:S05]  /*1e40*/  @!P3 BRA `(.L_x_8266) ;  /* 0x00000000001cb947 */ /* 0x018fea0003800000 */
[----:B------:R-:W2:Y:S01]  /*1e50*/  S2UR UR13, SR_CgaCtaId ;  /* 0x00000000000d79c3 */ /* 0x000ea20000008800 */
[----:B------:R-:W-:Y:S01]  /*1e60*/  UMOV UR12, 0x400 ;  /* 0x00000400000c7882 */ /* 0x000fe20000000000 */
[----:B------:R-:W-:Y:S01]  /*1e70*/  IADD3 R16, PT, PT, R5, R20, RZ ;  /* 0x0000001405107210 */ /* 0x000fe20007ffe0ff */
[----:B------:R-:W-:-:S04]  /*1e80*/  UIADD3 UR12, UPT, UPT, UR12, 0x80, URZ ;  /* 0x000000800c0c7890 */ /* 0x000fc8000fffe0ff */
[----:B--2---:R-:W-:-:S06]  /*1e90*/  ULEA UR12, UR13, UR12, 0x18 ;  /* 0x0000000c0d0c7291 */ /* 0x004fcc000f8ec0ff */
[----:B------:R-:W-:-:S05]  /*1ea0*/  LEA R16, R16, UR12, 0x2 ;  /* 0x0000000c10107c11 */ /* 0x000fca000f8e10ff */
[----:B------:R2:W3:Y:S02]  /*1eb0*/  LDS R30, [R16] ;  /* 0x00000000101e7984 */ /* 0x0004e40000000800 */
.L_x_8266:
        /* <DEDUP_REMOVED lines=8> */
.L_x_8267:
[----:B------:R-:W-:Y:S05]  /*1f40*/  @P2 BRA `(.L_x_8268) ;  /* 0x0000000400382947 */ /* 0x000fea0003800000 */
[----:B0-----:R-:W-:Y:S01]  /*1f50*/  IABS R19, R18 ;  /* 0x0000001200137213 */ /* 0x001fe20000000000 */
[----:B------:R-:W0:Y:S01]  /*1f60*/  S2UR UR13, SR_CgaCtaId ;  /* 0x00000000000d79c3 */ /* 0x000e220000008800 */
[----:B------:R-:W-:Y:S02]  /*1f70*/  UMOV UR12, 0x400 ;  /* 0x00000400000c7882 */ /* 0x000fe40000000000 */
[----:B------:R-:W5:Y:S08]  /*1f80*/  I2F.RP R20, R19 ;  /* 0x0000001300147306 */ /* 0x000f700000209400 */
[----:B-----5:R-:W2:Y:S01]  /*1f90*/  MUFU.RCP R20, R20 ;  /* 0x0000001400147308 */ /* 0x020ea20000001000 */
[----:B0-----:R-:W-:Y:S01]  /*1fa0*/  ULEA UR12, UR13, UR12, 0x18 ;  /* 0x0000000c0d0c7291 */ /* 0x001fe2000f8ec0ff */
[----:B--2-4-:R-:W-:Y:S01]  /*1fb0*/  VIADD R16, R20, 0xffffffe ;  /* 0x0ffffffe14107836 */ /* 0x014fe20000000000 */
[----:B------:R-:W-:-:S05]  /*1fc0*/  MOV R20, R2 ;  /* 0x0000000200147202 */ /* 0x000fca0000000f00 */
[----:B------:R0:W2:Y:S02]  /*1fd0*/  F2I.FTZ.U32.TRUNC.NTZ R17, R16 ;  /* 0x0000001000117305 */ /* 0x0000a4000021f000 */
[----:B0-----:R-:W-:Y:S01]  /*1fe0*/  IMAD.MOV.U32 R16, RZ, RZ, RZ ;  /* 0x000000ffff107224 */ /* 0x001fe200078e00ff */
[----:B--2---:R-:W-:-:S05]  /*1ff0*/  IADD3 R22, PT, PT, RZ, -R17, RZ ;  /* 0x80000011ff167210 */ /* 0x004fca0007ffe0ff */
        /* <DEDUP_REMOVED lines=11> */
[----:B------:R-:W-:-:S03]  /*20b0*/  ISETP.NE.AND P6, PT, R18, RZ, PT ;  /* 0x000000ff1200720c */ /* 0x000fc60003fc5270 */
[----:B------:R-:W-:-:S10]  /*20c0*/  @!P2 IMAD.MOV R27, RZ, RZ, -R27 ;  /* 0x000000ffff1ba224 */ /* 0x000fd400078e0a1b */
[----:B------:R-:W-:-:S04]  /*20d0*/  @!P6 LOP3.LUT R27, RZ, R18, RZ, 0x33, !PT ;  /* 0x00000012ff1be212 */ /* 0x000fc800078e33ff */
[----:B------:R-:W-:-:S07]  /*20e0*/  LEA R27, R27, UR12, 0x2 ;  /* 0x0000000c1b1b7c11 */ /* 0x000fce000f8e10ff */
.L_x_8274:
[----:B------:R-:W-:Y:S02]  /*20f0*/  IMAD R16, R20, 0xc, R27 ;  /* 0x0000000c14107824 */ /* 0x000fe400078e021b */
[----:B------:R-:W-:-:S04]  /*2100*/  IMAD.MOV.U32 R29, RZ, RZ, RZ ;  /* 0x000000ffff1d7224 */ /* 0x000fc800078e00ff */
[----:B------:R-:W0:Y:S01]  /*2110*/  LDS R16, [R16] ;  /* 0x0000000010107984 */ /* 0x000e220000000800 */
[----:B------:R-:W-:Y:S05]  /*2120*/  @!P3 BRA `(.L_x_8269) ;  /* 0x000000000014b947 */ /* 0x000fea0003800000 */
[----:B------:R-:W-:-:S03]  /*2130*/  UMOV UR12, 0xffffffff ;  /* 0xffffffff000c7882 */ /* 0x000fc60000000000 */
[----:B------:R-:W-:Y:S05]  /*2140*/  BRA.DIV UR12, `(.L_x_8270) ;  /* 0x000000120cf47947 */ /* 0x000fea000b800000 */
[----:B------:R-:W-:-:S06]  /*2150*/  IMAD.U32 R29, RZ, RZ, UR9 ;  /* 0x00000009ff1d7e24 */ /* 0x000fcc000f8e00ff */
[----:B0-----:R0:W2:Y:S02]  /*2160*/  SHFL.IDX PT, R29, R16, R25, R29 ;  /* 0x00000019101d7389 */ /* 0x0010a400000e001d */
.L_x_8295:
[----:B--23--:R-:W-:-:S07]  /*2170*/  IMAD R29, R30, R29, RZ ;  /* 0x0000001d1e1d7224 */ /* 0x00cfce00078e02ff */
.L_x_8269:
[----:B------:R-:W-:Y:S05]  /*2180*/  @!P4 BRA `(.L_x_8271) ;  /* 0x000000000014c947 */ /* 0x000fea0003800000 */
[----:B------:R-:W-:-:S03]  /*2190*/  UMOV UR12, 0xffffffff ;  /* 0xffffffff000c7882 */ /* 0x000fc60000000000 */
[----:B------:R-:W-:Y:S05]  /*21a0*/  BRA.DIV UR12, `(.L_x_8272) ;  /* 0x000000120cfc7947 */ /* 0x000fea000b800000 */
[----:B------:R-:W-:-:S05]  /*21b0*/  MOV R17, UR9 ;  /* 0x0000000900117c02 */ /* 0x000fca0008000f00 */
[----:B0-----:R0:W2:Y:S02]  /*21c0*/  SHFL.IDX PT, R18, R16, R6, R17 ;  /* 0x0000000610127389 */ /* 0x0010a400000e0011 */
.L_x_8298:
[----:B--2---:R-:W-:-:S07]  /*21d0*/  IMAD R29, R28, R18, R29 ;  /* 0x000000121c1d7224 */ /* 0x004fce00078e021d */
.L_x_8271:
[----:B0-----:R-:W-:-:S07]  /*21e0*/  IMAD.U32 R16, RZ, RZ, UR24 ;  /* 0x00000018ff107e24 */ /* 0x001fce000f8e00ff */
.L_x_8273:
        /* <DEDUP_REMOVED lines=9> */
[----:B------:R-:W-:Y:S01]  /*2280*/  IMAD.MOV.U32 R16, RZ, RZ, RZ ;  /* 0x000000ffff107224 */ /* 0x000fe200078e00ff */
[----:B------:R-:W-:-:S06]  /*2290*/  ISETP.NE.U32.AND P6, PT, RZ, UR25, PT ;  /* 0x00000019ff007c0c */ /* 0x000fcc000bfc5070 */
        /* <DEDUP_REMOVED lines=25> */
.L_x_8268:
[----:B------:R-:W-:Y:S05]  /*2430*/  @!P5 BRA `(.L_x_8275) ;  /* 0xfffffff80060d947 */ /* 0x000fea000383ffff */
.L_x_8245:
[----:B------:R-:W-:Y:S05]  /*2440*/  WARPSYNC.ALL ;  /* 0x0000000000007948 */ /* 0x000fea0003800000 */
[----:B--2---:R-:W0:Y:S01]  /*2450*/  LDC R18, c[0x0][0x3ac] ;  /* 0x0000eb00ff127b82 */ /* 0x004e220000000800 */
[----:B------:R-:W2:Y:S01]  /*2460*/  LDCU UR12, c[0x0][0x384] ;  /* 0x00007080ff0c77ac */ /* 0x000ea20008000800 */
[----:B------:R-:W-:Y:S01]  /*2470*/  BSSY.RECONVERGENT B0, `(.L_x_8276) ;  /* 0x000006d000007945 */ /* 0x000fe20003800200 */
[----:B------:R-:W-:-:S05]  /*2480*/  IMAD.MOV.U32 R31, RZ, RZ, R0 ;  /* 0x000000ffff1f7224 */ /* 0x000fca00078e0000 */
[----:B------:R-:W5:Y:S01]  /*2490*/  LDC R27, c[0x0][0x388] ;  /* 0x0000e200ff1b7b82 */ /* 0x000f620000000800 */
[----:B--2---:R-:W-:Y:S01]  /*24a0*/  UIMAD UR12, UR10, UR12, UR14 ;  /* 0x0000000c0a0c72a4 */ /* 0x004fe2000f8e020e */
[----:B0-----:R-:W-:-:S04]  /*24b0*/  IABS R19, R18 ;  /* 0x0000001200137213 */ /* 0x001fc80000000000 */
[----:B------:R-:W0:Y:S01]  /*24c0*/  I2F.RP R20, R19 ;  /* 0x0000001300147306 */ /* 0x000e220000209400 */
[----:B-----5:R-:W-:-:S07]  /*24d0*/  IABS R22, R27 ;  /* 0x0000001b00167213 */ /* 0x020fce0000000000 */
[----:B0-----:R-:W0:Y:S02]  /*24e0*/  MUFU.RCP R20, R20 ;  /* 0x0000001400147308 */ /* 0x001e240000001000 */
[----:B0-----:R-:W-:-:S06]  /*24f0*/  VIADD R21, R20, 0xffffffe ;  /* 0x0ffffffe14157836 */ /* 0x001fcc0000000000 */
[----:B------:R-:W4:Y:S02]  /*2500*/  F2I.FTZ.U32.TRUNC.NTZ R17, R21 ;  /* 0x0000001500117305 */ /* 0x000f24000021f000 */
[----:B----4-:R-:W-:-:S05]  /*2510*/  IADD3 R16, PT, PT, RZ, -R17, RZ ;  /* 0x80000011ff107210 */ /* 0x010fca0007ffe0ff */
        /* <DEDUP_REMOVED lines=22> */
[----:B------:R-:W2:Y:S01]  /*2680*/  I2F.RP R18, R20 ;  /* 0x0000001400127306 */ /* 0x000ea20000209400 */
[----:B------:R-:W-:Y:S02]  /*2690*/  LOP3.LUT R27, RZ, UR6, RZ, 0x33, !PT ;  /* 0x00000006ff1b7c12 */ /* 0x000fe4000f8e33ff */
[----:B------:R-:W-:-:S05]  /*26a0*/  IMAD.MOV R23, RZ, RZ, -R19 ;  /* 0x000000ffff177224 */ /* 0x000fca00078e0a13 */
[----:B--2---:R-:W2:Y:S02]  /*26b0*/  MUFU.RCP R18, R18 ;  /* 0x0000001200127308 */ /* 0x004ea40000001000 */
[----:B--2---:R-:W-:Y:S02]  /*26c0*/  IADD3 R16, PT, PT, R18, 0xffffffe, RZ ;  /* 0x0ffffffe12107810 */ /* 0x004fe40007ffe0ff */
[----:B------:R-:W-:-:S04]  /*26d0*/  IABS R18, R0 ;  /* 0x0000000000127213 */ /* 0x000fc80000000000 */
[----:B------:R2:W4:Y:S02]  /*26e0*/  F2I.FTZ.U32.TRUNC.NTZ R17, R16 ;  /* 0x0000001000117305 */ /* 0x000524000021f000 */
[----:B--2---:R-:W-:Y:S02]  /*26f0*/  HFMA2 R16, -RZ, RZ, 0, 0 ;  /* 0x00000000ff107431 */ /* 0x004fe400000001ff */
[----:B----4-:R-:W-:-:S04]  /*2700*/  IMAD.MOV R21, RZ, RZ, -R17 ;  /* 0x000000ffff157224 */ /* 0x010fc800078e0a11 */
        /* <DEDUP_REMOVED lines=14> */
[----:B------:R-:W2:Y:S02]  /*27f0*/  LDC.64 R16, c[0x0][0x3a0] ;  /* 0x0000e800ff107b82 */ /* 0x000ea40000000a00 */
[----:B------:R-:W-:-:S05]  /*2800*/  @!P3 IMAD.MOV R18, RZ, RZ, -R18 ;  /* 0x000000ffff12b224 */ /* 0x000fca00078e0a12 */
[----:B------:R-:W-:-:S04]  /*2810*/  SEL R19, R27, R18, !P1 ;  /* 0x000000121b137207 */ /* 0x000fc80004800000 */
[----:B------:R-:W-:Y:S01]  /*2820*/  IADD3 R31, PT, PT, -R19, RZ, RZ ;  /* 0x000000ff131f7210 */ /* 0x000fe20007ffe1ff */
[----:B------:R-:W-:-:S04]  /*2830*/  IMAD R19, R22, R19, UR12 ;  /* 0x0000000c16137e24 */ /* 0x000fc8000f8e0213 */
[----:B------:R-:W-:Y:S02]  /*2840*/  IMAD R18, R31, UR6, R0 ;  /* 0x000000061f127c24 */ /* 0x000fe4000f8e0200 */
[----:B------:R-:W-:Y:S02]  /*2850*/  IMAD.MOV.U32 R31, RZ, RZ, R3 ;  /* 0x000000ffff1f7224 */ /* 0x000fe400078e0003 */
[----:B------:R-:W-:-:S04]  /*2860*/  IMAD.IADD R19, R19, 0x1, R18 ;  /* 0x0000000113137824 */ /* 0x000fc800078e0212 */
[----:B--2---:R-:W-:-:S05]  /*2870*/  IMAD.WIDE R18, R19, 0x4, R16 ;  /* 0x0000000413127825 */ /* 0x004fca00078e0210 */
        /* <DEDUP_REMOVED lines=25> */
[----:B--2---:R-:W0:Y:S01]  /*2a10*/  LDS R19, [R14+UR29] ;  /* 0x0000001d0e137984 */ /* 0x004e220008000800 */
        /* <DEDUP_REMOVED lines=18> */
.L_x_8277:
[----:B------:R-:W-:Y:S05]  /*2b40*/  BSYNC.RECONVERGENT B0 ;  /* 0x0000000000007941 */ /* 0x000fea0003800200 */
.L_x_8276:
[----:B------:R-:W-:Y:S04]  /*2b50*/  BSSY.RECONVERGENT B0, `(.L_x_8278) ;  /* 0x0000074000007945 */ /* 0x000fe80003800200 */
[----:B------:R-:W-:Y:S05]  /*2b60*/  @!P0 BRA `(.L_x_8279) ;  /* 0x0000000400c88947 */ /* 0x000fea0003800000 */
[----:B------:R-:W-:Y:S02]  /*2b70*/  IABS R27, UR6 ;  /* 0x00000006001b7c13 */ /* 0x000fe40008000000 */
[----:B------:R-:W-:Y:S02]  /*2b80*/  ISETP.NE.AND P0, PT, RZ, UR6, PT ;  /* 0x00000006ff007c0c */ /* 0x000fe4000bf05270 */
[----:B0-2---:R-:W0:Y:S01]  /*2b90*/  I2F.RP R18, R27 ;  /* 0x0000001b00127306 */ /* 0x005e220000209400 */
[----:B------:R-:W-:-:S07]  /*2ba0*/  LOP3.LUT R23, RZ, UR6, RZ, 0x33, !PT ;  /* 0x00000006ff177c12 */ /* 0x000fce000f8e33ff */
[----:B0-----:R-:W4:Y:S02]  /*2bb0*/  MUFU.RCP R18, R18 ;  /* 0x0000001200127308 */ /* 0x001f240000001000 */
[----:B----4-:R-:W-:-:S06]  /*2bc0*/  VIADD R16, R18, 0xffffffe ;  /* 0x0ffffffe12107836 */ /* 0x010fcc0000000000 */
[----:B------:R0:W2:Y:S02]  /*2bd0*/  F2I.FTZ.U32.TRUNC.NTZ R17, R16 ;  /* 0x0000001000117305 */ /* 0x0000a4000021f000 */
[----:B0-----:R-:W-:Y:S01]  /*2be0*/  IMAD.MOV.U32 R16, RZ, RZ, RZ ;  /* 0x000000ffff107224 */ /* 0x001fe200078e00ff */
[----:B--2---:R-:W-:-:S05]  /*2bf0*/  IADD3 R20, PT, PT, RZ, -R17, RZ ;  /* 0x80000011ff147210 */ /* 0x004fca0007ffe0ff */
[----:B------:R-:W-:-:S04]  /*2c00*/  IMAD R29, R20, R27, RZ ;  /* 0x0000001b141d7224 */ /* 0x000fc800078e02ff */
[----:B------:R-:W-:-:S07]  /*2c10*/  IMAD.HI.U32 R29, R17, R29, R16 ;  /* 0x0000001d111d7227 */ /* 0x000fce00078e0010 */
.L_x_8280:
[----:B0-----:R-:W-:Y:S01]  /*2c20*/  IABS R17, UR6 ;  /* 0x0000000600117c13 */ /* 0x001fe20008000000 */
[----:B------:R-:W0:Y:S01]  /*2c30*/  S2UR UR15, SR_CgaCtaId ;  /* 0x00000000000f79c3 */ /* 0x000e220000008800 */
[----:B------:R-:W-:Y:S01]  /*2c40*/  IABS R16, R31 ;  /* 0x0000001f00107213 */ /* 0x000fe20000000000 */
[----:B------:R-:W-:Y:S01]  /*2c50*/  UMOV UR13, 0x400 ;  /* 0x00000400000d7882 */ /* 0x000fe20000000000 */
[----:B------:R-:W-:Y:S01]  /*2c60*/  IABS R34, UR6 ;  /* 0x0000000600227c13 */ /* 0x000fe20008000000 */
[----:B------:R-:W-:Y:S01]  /*2c70*/  IMAD.MOV R32, RZ, RZ, -R17 ;  /* 0x000000ffff207224 */ /* 0x000fe200078e0a11 */
[----:B------:R-:W-:Y:S01]  /*2c80*/  LOP3.LUT R35, RZ, UR6, RZ, 0x33, !PT ;  /* 0x00000006ff237c12 */ /* 0x000fe2000f8e33ff */
[----:B------:R-:W-:Y:S01]  /*2c90*/  IMAD.HI.U32 R17, R29, R16, RZ ;  /* 0x000000101d117227 */ /* 0x000fe200078e00ff */
[----:B------:R-:W-:Y:S01]  /*2ca0*/  UIADD3 UR13, UPT, UPT, UR13, 0x480, URZ ;  /* 0x000004800d0d7890 */ /* 0x000fe2000fffe0ff */
[----:B------:R-:W2:Y:S02]  /*2cb0*/  LDC.64 R18, c[0x0][0x3a0] ;  /* 0x0000e800ff127b82 */ /* 0x000ea40000000a00 */
[----:B------:R-:W-:-:S05]  /*2cc0*/  IMAD R16, R17, R32, R16 ;  /* 0x0000002011107224 */ /* 0x000fca00078e0210 */
[----:B------:R-:W-:Y:S01]  /*2cd0*/  ISETP.GT.U32.AND P2, PT, R27, R16, PT ;  /* 0x000000101b00720c */ /* 0x000fe20003f44070 */
[----:B0-----:R-:W-:-:S12]  /*2ce0*/  ULEA UR13, UR15, UR13, 0x18 ;  /* 0x0000000d0f0d7291 */ /* 0x001fd8000f8ec0ff */
[----:B------:R-:W-:Y:S01]  /*2cf0*/  @!P2 IADD3 R16, PT, PT, R16, -R34, RZ ;  /* 0x800000221010a210 */ /* 0x000fe20007ffe0ff */
[----:B------:R-:W-:Y:S01]  /*2d00*/  @!P2 VIADD R17, R17, 0x1 ;  /* 0x000000011111a836 */ /* 0x000fe20000000000 */
[C---:B------:R-:W-:Y:S02]  /*2d10*/  LEA R33, R31.reuse, UR13, 0x2 ;  /* 0x0000000d1f217c11 */ /* 0x040fe4000f8e10ff */
[----:B------:R-:W-:Y:S02]  /*2d20*/  ISETP.GE.U32.AND P1, PT, R16, R27, PT ;  /* 0x0000001b1000720c */ /* 0x000fe40003f26070 */
[----:B------:R-:W-:Y:S01]  /*2d30*/  LOP3.LUT R16, R31, UR6, RZ, 0x3c, !PT ;  /* 0x000000061f107c12 */ /* 0x000fe2000f8e3cff */
[----:B------:R-:W0:Y:S03]  /*2d40*/  LDS R37, [R33] ;  /* 0x0000000021257984 */ /* 0x000e260000000800 */
[----:B------:R-:W-:-:S07]  /*2d50*/  ISETP.GE.AND P3, PT, R16, RZ, PT ;  /* 0x000000ff1000720c */ /* 0x000fce0003f66270 */
[----:B------:R-:W-:Y:S01]  /*2d60*/  @P1 VIADD R17, R17, 0x1 ;  /* 0x0000000111111836 */ /* 0x000fe20000000000 */
[----:B------:R-:W-:-:S05]  /*2d70*/  ISETP.NE.AND P1, PT, RZ, UR6, PT ;  /* 0x00000006ff007c0c */ /* 0x000fca000bf25270 */
[----:B------:R-:W-:-:S04]  /*2d80*/  @!P3 IADD3 R17, PT, PT, -R17, RZ, RZ ;  /* 0x000000ff1111b210 */ /* 0x000fc80007ffe1ff */
[----:B------:R-:W-:-:S05]  /*2d90*/  SEL R17, R35, R17, !P1 ;  /* 0x0000001123117207 */ /* 0x000fca0004800000 */
[----:B------:R-:W-:Y:S02]  /*2da0*/  IMAD.MOV R16, RZ, RZ, -R17 ;  /* 0x000000ffff107224 */ /* 0x000fe400078e0a11 */
[----:B------:R-:W-:Y:S02]  /*2db0*/  IMAD R17, R22, R17, UR12 ;  /* 0x0000000c16117e24 */ /* 0x000fe4000f8e0211 */
[----:B------:R-:W-:Y:S01]  /*2dc0*/  IMAD R16, R16, UR6, R31 ;  /* 0x0000000610107c24 */ /* 0x000fe2000f8e021f */
[----:B------:R-:W-:-:S03]  /*2dd0*/  IADD3 R31, PT, PT, R31, UR26, RZ ;  /* 0x0000001a1f1f7c10 */ /* 0x000fc6000fffe0ff */
[----:B------:R-:W-:Y:S02]  /*2de0*/  IMAD.IADD R17, R17, 0x1, R16 ;  /* 0x0000000111117824 */ /* 0x000fe400078e0210 */
[----:B------:R-:W4:Y:S02]  /*2df0*/  I2F.RP R16, R34 ;  /* 0x0000002200107306 */ /* 0x000f240000209400 */
[----:B--2---:R-:W-:-:S05]  /*2e00*/  IMAD.WIDE R20, R17, 0x4, R18 ;  /* 0x0000000411147825 */ /* 0x004fca00078e0212 */
[----:B0-----:R0:W-:Y:S01]  /*2e10*/  STG.E desc[UR16][R20.64], R37 ;  /* 0x0000002514007986 */ /* 0x0011e2000c101910 */
[----:B----4-:R-:W2:Y:S01]  /*2e20*/  MUFU.RCP R16, R16 ;  /* 0x0000001000107308 */ /* 0x010ea20000001000 */
[----:B0-----:R-:W-:Y:S01]  /*2e30*/  IABS R21, R31 ;  /* 0x0000001f00157213 */ /* 0x001fe20000000000 */
[----:B------:R-:W-:-:S05]  /*2e40*/  VIADD R20, R31, UR26 ;  /* 0x0000001a1f147c36 */ /* 0x000fca0008000000 */
[----:B------:R-:W-:Y:S02]  /*2e50*/  IABS R37, R20 ;  /* 0x0000001400257213 */ /* 0x000fe40000000000 */
[----:B--2---:R-:W-:-:S04]  /*2e60*/  IADD3 R16, PT, PT, R16, 0xffffffe, RZ ;  /* 0x0ffffffe10107810 */ /* 0x004fc80007ffe0ff */
[----:B------:R0:W2:Y:S02]  /*2e70*/  F2I.FTZ.U32.TRUNC.NTZ R17, R16 ;  /* 0x0000001000117305 */ /* 0x0000a4000021f000 */
[----:B0-----:R-:W-:Y:S02]  /*2e80*/  IMAD.MOV.U32 R16, RZ, RZ, RZ ;  /* 0x000000ffff107224 */ /* 0x001fe400078e00ff */
[----:B--2---:R-:W-:-:S04]  /*2e90*/  IMAD.MOV R36, RZ, RZ, -R17 ;  /* 0x000000ffff247224 */ /* 0x004fc800078e0a11 */
[----:B------:R-:W-:-:S04]  /*2ea0*/  IMAD R36, R36, R34, RZ ;  /* 0x0000002224247224 */ /* 0x000fc800078e02ff */
[----:B------:R-:W-:Y:S01]  /*2eb0*/  IMAD.HI.U32 R36, R17, R36, R16 ;  /* 0x0000002411247227 */ /* 0x000fe200078e0010 */
[----:B------:R-:W-:-:S04]  /*2ec0*/  LOP3.LUT R16, R31, UR6, RZ, 0x3c, !PT ;  /* 0x000000061f107c12 */ /* 0x000fc8000f8e3cff */
[----:B------:R-:W-:Y:S01]  /*2ed0*/  ISETP.GE.AND P4, PT, R16, RZ, PT ;  /* 0x000000ff1000720c */ /* 0x000fe20003f86270 */
[----:B------:R-:W-:-:S04]  /*2ee0*/  IMAD.HI.U32 R17, R36, R21, RZ ;  /* 0x0000001524117227 */ /* 0x000fc800078e00ff */
[----:B------:R-:W-:-:S05]  /*2ef0*/  IMAD R21, R17, R32, R21 ;  /* 0x0000002011157224 */ /* 0x000fca00078e0215 */
[----:B------:R-:W-:-:S13]  /*2f00*/  ISETP.GT.U32.AND P3, PT, R34, R21, PT ;  /* 0x000000152200720c */ /* 0x000fda0003f64070 */
[----:B------:R-:W-:Y:S02]  /*2f10*/  @!P3 IMAD.IADD R21, R21, 0x1, -R34 ;  /* 0x000000011515b824 */ /* 0x000fe400078e0a22 */
[----:B------:R-:W-:-:S03]  /*2f20*/  @!P3 VIADD R17, R17, 0x1 ;  /* 0x000000011111b836 */ /* 0x000fc60000000000 */
[----:B------:R-:W-:Y:S02]  /*2f30*/  ISETP.GE.U32.AND P2, PT, R21, R34, PT ;  /* 0x000000221500720c */ /* 0x000fe40003f46070 */
[----:B------:R0:W2:Y:S02]  /*2f40*/  LDS R21, [R33+UR29] ;  /* 0x0000001d21157984 */ /* 0x0000a40008000800 */
[----:B0-----:R-:W-:-:S09]  /*2f50*/  VIADD R33, R33, UR29 ;  /* 0x0000001d21217c36 */ /* 0x001fd20008000000 */
[----:B------:R-:W-:-:S05]  /*2f60*/  @P2 IADD3 R17, PT, PT, R17, 0x1, RZ ;  /* 0x0000000111112810 */ /* 0x000fca0007ffe0ff */
[----:B------:R-:W-:-:S05]  /*2f70*/  @!P4 IMAD.MOV R17, RZ, RZ, -R17 ;  /* 0x000000ffff11c224 */ /* 0x000fca00078e0a11 */
[----:B------:R-:W-:-:S05]  /*2f80*/  SEL R17, R35, R17, !P1 ;  /* 0x0000001123117207 */ /* 0x000fca0004800000 */
[----:B------:R-:W-:Y:S02]  /*2f90*/  IMAD.MOV R16, RZ, RZ, -R17 ;  /* 0x000000ffff107224 */ /* 0x000fe400078e0a11 */
[----:B------:R-:W-:Y:S02]  /*2fa0*/  IMAD R17, R22, R17, UR12 ;  /* 0x0000000c16117e24 */ /* 0x000fe4000f8e0211 */
[----:B------:R-:W-:Y:S02]  /*2fb0*/  IMAD R16, R16, UR6, R31 ;  /* 0x0000000610107c24 */ /* 0x000fe4000f8e021f */
[----:B------:R-:W-:-:S03]  /*2fc0*/  IMAD.HI.U32 R31, R36, R37, RZ ;  /* 0x00000025241f7227 */ /* 0x000fc600078e00ff */
[----:B------:R-:W-:Y:S01]  /*2fd0*/  IADD3 R17, PT, PT, R17, R16, RZ ;  /* 0x0000001011117210 */ /* 0x000fe20007ffe0ff */
[----:B------:R-:W-:-:S04]  /*2fe0*/  IMAD R37, R31, R32, R37 ;  /* 0x000000201f257224 */ /* 0x000fc800078e0225 */
[----:B------:R-:W-:Y:S01]  /*2ff0*/  IMAD.WIDE R16, R17, 0x4, R18 ;  /* 0x0000000411107825 */ /* 0x000fe200078e0212 */
[----:B------:R-:W-:-:S04]  /*3000*/  ISETP.GT.U32.AND P3, PT, R34, R37, PT ;  /* 0x000000252200720c */ /* 0x000fc80003f64070 */
[----:B--2---:R0:W-:Y:S09]  /*3010*/  STG.E desc[UR16][R16.64], R21 ;  /* 0x0000001510007986 */ /* 0x0041f2000c101910 */
[----:B------:R-:W-:Y:S01]  /*3020*/  @!P3 IADD3 R37, PT, PT, R37, -R34, RZ ;  /* 0x800000222525b210 */ /* 0x000fe20007ffe0ff */
[----:B------:R-:W-:-:S03]  /*3030*/  @!P3 VIADD R31, R31, 0x1 ;  /* 0x000000011f1fb836 */ /* 0x000fc60000000000 */
[----:B------:R-:W-:Y:S02]  /*3040*/  ISETP.GE.U32.AND P2, PT, R37, R34, PT ;  /* 0x000000222500720c */ /* 0x000fe40003f46070 */
[----:B------:R-:W-:-:S04]  /*3050*/  LOP3.LUT R37, R20, UR6, RZ, 0x3c, !PT ;  /* 0x0000000614257c12 */ /* 0x000fc8000f8e3cff */
[----:B------:R-:W-:-:S07]  /*3060*/  ISETP.GE.AND P4, PT, R37, RZ, PT ;  /* 0x000000ff2500720c */ /* 0x000fce0003f86270 */
[----:B------:R-:W-:-:S06]  /*3070*/  @P2 IADD3 R31, PT, PT, R31, 0x1, RZ ;  /* 0x000000011f1f2810 */ /* 0x000fcc0007ffe0ff */
[----:B------:R-:W-:-:S05]  /*3080*/  @!P4 IMAD.MOV R31, RZ, RZ, -R31 ;  /* 0x000000ffff1fc224 */ /* 0x000fca00078e0a1f */
[----:B------:R-:W-:Y:S01]  /*3090*/  SEL R35, R35, R31, !P1 ;  /* 0x0000001f23237207 */ /* 0x000fe20004800000 */
[----:B------:R-:W-:-:S03]  /*30a0*/  VIADD R31, R20, UR26 ;  /* 0x0000001a141f7c36 */ /* 0x000fc60008000000 */
[----:B0-----:R-:W-:Y:S01]  /*30b0*/  IADD3 R17, PT, PT, -R35, RZ, RZ ;  /* 0x000000ff23117210 */ /* 0x001fe20007ffe1ff */
[----:B------:R-:W-:Y:S01]  /*30c0*/  IMAD R35, R22, R35, UR12 ;  /* 0x0000000c16237e24 */ /* 0x000fe2000f8e0223 */
[----:B------:R-:W-:Y:S02]  /*30d0*/  IABS R21, R31 ;  /* 0x0000001f00157213 */ /* 0x000fe40000000000 */
[----:B------:R-:W-:Y:S01]  /*30e0*/  LOP3.LUT R16, R31, UR6, RZ, 0x3c, !PT ;  /* 0x000000061f107c12 */ /* 0x000fe2000f8e3cff */
[----:B------:R-:W-:Y:S02]  /*30f0*/  IMAD R20, R17, UR6, R20 ;  /* 0x0000000611147c24 */ /* 0x000fe4000f8e0214 */
[----:B------:R-:W-:Y:S01]  /*3100*/  IMAD.HI.U32 R17, R36, R21, RZ ;  /* 0x0000001524117227 */ /* 0x000fe200078e00ff */
[----:B------:R-:W-:-:S03]  /*3110*/  ISETP.GE.AND P3, PT, R16, RZ, PT ;  /* 0x000000ff1000720c */ /* 0x000fc60003f66270 */
[----:B------:R-:W-:-:S05]  /*3120*/  IMAD R21, R17, R32, R21 ;  /* 0x0000002011157224 */ /* 0x000fca00078e0215 */
[----:B------:R-:W-:-:S13]  /*3130*/  ISETP.GT.U32.AND P2, PT, R34, R21, PT ;  /* 0x000000152200720c */ /* 0x000fda0003f44070 */
[----:B------:R-:W-:Y:S01]  /*3140*/  @!P2 IADD3 R21, PT, PT, R21, -R34, RZ ;  /* 0x800000221515a210 */ /* 0x000fe20007ffe0ff */
[----:B------:R-:W-:-:S03]  /*3150*/  @!P2 VIADD R17, R17, 0x1 ;  /* 0x000000011111a836 */ /* 0x000fc60000000000 */
[----:B------:R-:W-:Y:S02]  /*3160*/  ISETP.GE.U32.AND P1, PT, R21, R34, PT ;  /* 0x000000221500720c */ /* 0x000fe40003f26070 */
[----:B------:R-:W-:Y:S02]  /*3170*/  IADD3 R21, PT, PT, R33, UR29, RZ ;  /* 0x0000001d21157c10 */ /* 0x000fe4000fffe0ff */
[----:B------:R-:W0:Y:S04]  /*3180*/  LDS R33, [R33+UR29] ;  /* 0x0000001d21217984 */ /* 0x000e280008000800 */
[----:B------:R-:W2:Y:S05]  /*3190*/  LDS R21, [R21+UR29] ;  /* 0x0000001d15157984 */ /* 0x000eaa0008000800 */
[----:B------:R-:W-:-:S05]  /*31a0*/  @P1 IADD3 R17, PT, PT, R17, 0x1, RZ ;  /* 0x0000000111111810 */ /* 0x000fca0007ffe0ff */
[----:B------:R-:W-:-:S05]  /*31b0*/  @!P3 IMAD.MOV R17, RZ, RZ, -R17 ;  /* 0x000000ffff11b224 */ /* 0x000fca00078e0a11 */
[----:B------:R-:W-:-:S04]  /*31c0*/  SEL R17, R23, R17, !P0 ;  /* 0x0000001117117207 */ /* 0x000fc80004000000 */
[----:B------:R-:W-:Y:S01]  /*31d0*/  IADD3 R32, PT, PT, -R17, RZ, RZ ;  /* 0x000000ff11207210 */ /* 0x000fe20007ffe1ff */
[----:B------:R-:W-:Y:S02]  /*31e0*/  IMAD R16, R22, R17, UR12 ;  /* 0x0000000c16107e24 */ /* 0x000fe4000f8e0211 */
[----:B------:R-:W-:Y:S02]  /*31f0*/  IMAD.IADD R17, R35, 0x1, R20 ;  /* 0x0000000123117824 */ /* 0x000fe400078e0214 */
[----:B------:R-:W-:Y:S02]  /*3200*/  IMAD R37, R32, UR6, R31 ;  /* 0x0000000620257c24 */ /* 0x000fe4000f8e021f */
[----:B------:R-:W-:-:S03]  /*3210*/  VIADD R31, R31, UR26 ;  /* 0x0000001a1f1f7c36 */ /* 0x000fc60008000000 */
[----:B------:R-:W-:Y:S01]  /*3220*/  IADD3 R37, PT, PT, R16, R37, RZ ;  /* 0x0000002510257210 */ /* 0x000fe20007ffe0ff */
[----:B------:R-:W-:Y:S01]  /*3230*/  IMAD.WIDE R16, R17, 0x4, R18 ;  /* 0x0000000411107825 */ /* 0x000fe200078e0212 */
[----:B------:R-:W-:-:S03]  /*3240*/  ISETP.GE.U32.AND P1, PT, R31, 0x100, PT ;  /* 0x000001001f00780c */ /* 0x000fc60003f26070 */
[----:B------:R-:W-:Y:S01]  /*3250*/  IMAD.WIDE R18, R37, 0x4, R18 ;  /* 0x0000000425127825 */ /* 0x000fe200078e0212 */
[----:B0-----:R0:W-:Y:S04]  /*3260*/  STG.E desc[UR16][R16.64], R33 ;  /* 0x0000002110007986 */ /* 0x0011e8000c101910 */
[----:B--2---:R0:W-:Y:S05]  /*3270*/  STG.E desc[UR16][R18.64], R21 ;  /* 0x0000001512007986 */ /* 0x0041ea000c101910 */
[----:B------:R-:W-:Y:S05]  /*3280*/  @!P1 BRA `(.L_x_8280) ;  /* 0xfffffff800649947 */ /* 0x000fea000383ffff */
.L_x_8279:
[----:B------:R-:W-:Y:S05]  /*3290*/  BSYNC.RECONVERGENT B0 ;  /* 0x0000000000007941 */ /* 0x000fea0003800200 */
.L_x_8278:
[----:B------:R-:W-:-:S04]  /*32a0*/  UIADD3 UR10, UPT, UPT, UR27, UR10, URZ ;  /* 0x0000000a1b0a7290 */ /* 0x000fc8000fffe0ff */
[----:B------:R-:W-:-:S09]  /*32b0*/  UISETP.GE.U32.AND UP0, UPT, UR10, UR28, UPT ;  /* 0x0000001c0a00728c */ /* 0x000fd2000bf06070 */
[----:B------:R-:W-:Y:S05]  /*32c0*/  BRA.U !UP0, `(.L_x_8281) ;  /* 0xffffffd908c87547 */ /* 0x000fea000b83ffff */
[----:B------:R-:W-:Y:S05]  /*32d0*/  EXIT ;  /* 0x000000000000794d */ /* 0x000fea0003800000 */
.L_x_8253:
[----:B------:R-:W-:Y:S01]  /*32e0*/  BSSY B2, `(.L_x_8282) ;  /* 0x0000007000027945 */ /* 0x000fe20003800000 */
[----:B------:R-:W-:Y:S01]  /*32f0*/  MOV R18, UR9 ;  /* 0x0000000900127c02 */ /* 0x000fe20008000f00 */
[----:B------:R-:W-:Y:S01]  /*3300*/  IMAD.MOV.U32 R17, RZ, RZ, R25 ;  /* 0x000000ffff117224 */ /* 0x000fe200078e0019 */
[----:B------:R-:W-:-:S07]  /*3310*/  MOV R19, 0xffffffff ;  /* 0xffffffff00137802 */ /* 0x000fce0000000f00 */
[----:B01-3--:R-:W-:Y:S05]  /*3320*/  WARPSYNC.COLLECTIVE R19, `(.L_x_8283) ;  /* 0x0000000013087348 */ /* 0x00bfea0003c00000 */
[----:B0-----:R0:W2:Y:S02]  /*3330*/  SHFL.IDX P2, R18, R16, R17, R18 ;  /* 0x0000001110127389 */ /* 0x0010a40000040012 */
[----:B0123--:R-:W-:Y:S05]  /*3340*/  ENDCOLLECTIVE ;  /* 0x000000000000791b */ /* 0x00ffea0003800000 */
.L_x_8283:
[----:B------:R-:W-:Y:S05]  /*3350*/  BSYNC B2 ;  /* 0x0000000000027941 */ /* 0x000fea0003800000 */
.L_x_8282:
[----:B------:R-:W-:Y:S05]  /*3360*/  BRA `(.L_x_8284) ;  /* 0xffffffe400347947 */ /* 0x000fea000383ffff */
.L_x_8255:
[----:B------:R-:W-:Y:S01]  /*3370*/  BSSY B2, `(.L_x_8285) ;  /* 0x0000007000027945 */ /* 0x000fe20003800000 */
[----:B------:R-:W-:Y:S01]  /*3380*/  IMAD.U32 R18, RZ, RZ, UR9 ;  /* 0x00000009ff127e24 */ /* 0x000fe2000f8e00ff */
[----:B------:R-:W-:Y:S01]  /*3390*/  MOV R17, R6 ;  /* 0x0000000600117202 */ /* 0x000fe20000000f00 */
[----:B------:R-:W-:-:S07]  /*33a0*/  IMAD.MOV.U32 R19, RZ, RZ, -0x1 ;  /* 0xffffffffff137424 */ /* 0x000fce00078e00ff */
[----:B01-3--:R-:W-:Y:S05]  /*33b0*/  WARPSYNC.COLLECTIVE R19, `(.L_x_8286) ;  /* 0x0000000013087348 */ /* 0x00bfea0003c00000 */
[----:B0-----:R0:W2:Y:S02]  /*33c0*/  SHFL.IDX P2, R18, R16, R17, R18 ;  /* 0x0000001110127389 */ /* 0x0010a40000040012 */
[----:B0123--:R-:W-:Y:S05]  /*33d0*/  ENDCOLLECTIVE ;  /* 0x000000000000791b */ /* 0x00ffea0003800000 */
.L_x_8286:
[----:B------:R-:W-:Y:S05]  /*33e0*/  BSYNC B2 ;  /* 0x0000000000027941 */ /* 0x000fea0003800000 */
.L_x_8285:
[----:B------:R-:W-:Y:S05]  /*33f0*/  BRA `(.L_x_8287) ;  /* 0xffffffe400287947 */ /* 0x000fea000383ffff */
.L_x_8261:
[----:B------:R-:W-:Y:S01]  /*3400*/  BSSY B1, `(.L_x_8288) ;  /* 0x0000007000017945 */ /* 0x000fe20003800000 */
[----:B------:R-:W-:Y:S01]  /*3410*/  MOV R18, UR9 ;  /* 0x0000000900127c02 */ /* 0x000fe20008000f00 */
[----:B------:R-:W-:Y:S01]  /*3420*/  IMAD.MOV.U32 R17, RZ, RZ, R25 ;  /* 0x000000ffff117224 */ /* 0x000fe200078e0019 */
[----:B------:R-:W-:-:S07]  /*3430*/  MOV R19, 0xffffffff ;  /* 0xffffffff00137802 */ /* 0x000fce0000000f00 */
[----:B0123--:R-:W-:Y:S05]  /*3440*/  WARPSYNC.COLLECTIVE R19, `(.L_x_8289) ;  /* 0x0000000013087348 */ /* 0x00ffea0003c00000 */
[----:B0-----:R0:W4:Y:S02]  /*3450*/  SHFL.IDX P2, R18, R16, R17, R18 ;  /* 0x0000001110127389 */ /* 0x0011240000040012 */
[----:B01234-:R-:W-:Y:S05]  /*3460*/  ENDCOLLECTIVE ;  /* 0x000000000000791b */ /* 0x01ffea0003800000 */
.L_x_8289:
[----:B------:R-:W-:Y:S05]  /*3470*/  BSYNC B1 ;  /* 0x0000000000017941 */ /* 0x000fea0003800000 */
.L_x_8288:
[----:B------:R-:W-:Y:S05]  /*3480*/  BRA `(.L_x_8290) ;  /* 0xffffffe800087947 */ /* 0x000fea000383ffff */
.L_x_8263:
[----:B------:R-:W-:Y:S01]  /*3490*/  BSSY B1, `(.L_x_8291) ;  /* 0x0000007000017945 */ /* 0x000fe20003800000 */
[----:B------:R-:W-:Y:S01]  /*34a0*/  IMAD.U32 R18, RZ, RZ, UR9 ;  /* 0x00000009ff127e24 */ /* 0x000fe2000f8e00ff */
[----:B------:R-:W-:Y:S01]  /*34b0*/  MOV R17, R6 ;  /* 0x0000000600117202 */ /* 0x000fe20000000f00 */
[----:B------:R-:W-:-:S07]  /*34c0*/  IMAD.MOV.U32 R19, RZ, RZ, -0x1 ;  /* 0xffffffffff137424 */ /* 0x000fce00078e00ff */
[----:B012---:R-:W-:Y:S05]  /*34d0*/  WARPSYNC.COLLECTIVE R19, `(.L_x_8292) ;  /* 0x0000000013087348 */ /* 0x007fea0003c00000 */
[----:B------:R3:W4:Y:S02]  /*34e0*/  SHFL.IDX P2, R18, R16, R17, R18 ;  /* 0x0000001110127389 */ /* 0x0007240000040012 */
[----:B01234-:R-:W-:Y:S05]  /*34f0*/  ENDCOLLECTIVE ;  /* 0x000000000000791b */ /* 0x01ffea0003800000 */
.L_x_8292:
[----:B------:R-:W-:Y:S05]  /*3500*/  BSYNC B1 ;  /* 0x0000000000017941 */ /* 0x000fea0003800000 */
.L_x_8291:
[----:B------:R-:W-:Y:S05]  /*3510*/  BRA `(.L_x_8293) ;  /* 0xffffffe400fc7947 */ /* 0x000fea000383ffff */
.L_x_8270:
[----:B------:R-:W-:Y:S01]  /*3520*/  MOV R18, UR9 ;  /* 0x0000000900127c02 */ /* 0x000fe20008000f00 */
[----:B------:R-:W-:Y:S01]  /*3530*/  IMAD.MOV.U32 R17, RZ, RZ, R25 ;  /* 0x000000ffff117224 */ /* 0x000fe200078e0019 */
[----:B------:R-:W-:-:S07]  /*3540*/  MOV R19, 0xffffffff ;  /* 0xffffffff00137802 */ /* 0x000fce0000000f00 */
[----:B01-3--:R-:W-:Y:S05]  /*3550*/  WARPSYNC.COLLECTIVE R19, `(.L_x_8294) ;  /* 0x0000000013087348 */ /* 0x00bfea0003c00000 */
[----:B0-----:R0:W2:Y:S02]  /*3560*/  SHFL.IDX P2, R18, R16, R17, R18 ;  /* 0x0000001110127389 */ /* 0x0010a40000040012 */
[----:B0123--:R-:W-:Y:S05]  /*3570*/  ENDCOLLECTIVE ;  /* 0x000000000000791b */ /* 0x00ffea0003800000 */
.L_x_8294:
[----:B------:R-:W-:Y:S01]  /*3580*/  IMAD.MOV.U32 R29, RZ, RZ, R18 ;  /* 0x000000ffff1d7224 */ /* 0x000fe200078e0012 */
[----:B------:R-:W-:Y:S06]  /*3590*/  BRA `(.L_x_8295) ;  /* 0xffffffe800f47947 */ /* 0x000fec000383ffff */
.L_x_8272:
[----:B------:R-:W-:Y:S01]  /*35a0*/  BSSY B0, `(.L_x_8296) ;  /* 0x0000007000007945 */ /* 0x000fe20003800000 */
[----:B------:R-:W-:Y:S01]  /*35b0*/  MOV R18, UR9 ;  /* 0x0000000900127c02 */ /* 0x000fe20008000f00 */
[----:B------:R-:W-:Y:S01]  /*35c0*/  IMAD.MOV.U32 R17, RZ, RZ, R6 ;  /* 0x000000ffff117224 */ /* 0x000fe200078e0006 */
[----:B------:R-:W-:-:S07]  /*35d0*/  MOV R19, 0xffffffff ;  /* 0xffffffff00137802 */ /* 0x000fce0000000f00 */
[----:B01-3--:R-:W-:Y:S05]  /*35e0*/  WARPSYNC.COLLECTIVE R19, `(.L_x_8297) ;  /* 0x0000000013087348 */ /* 0x00bfea0003c00000 */
[----:B0-----:R0:W2:Y:S02]  /*35f0*/  SHFL.IDX P2, R18, R16, R17, R18 ;  /* 0x0000001110127389 */ /* 0x0010a40000040012 */
[----:B0123--:R-:W-:Y:S05]  /*3600*/  ENDCOLLECTIVE ;  /* 0x000000000000791b */ /* 0x00ffea0003800000 */
.L_x_8297:
[----:B------:R-:W-:Y:S05]  /*3610*/  BSYNC B0 ;  /* 0x0000000000007941 */ /* 0x000fea0003800000 */
.L_x_8296:
[----:B------:R-:W-:Y:S05]  /*3620*/  BRA `(.L_x_8298) ;  /* 0xffffffe800e87947 */ /* 0x000fea000383ffff */
.L_x_8299:
        /* <DEDUP_REMOVED lines=13> */
.L_x_58292:


//--------------------- .text._Z9cuda_gemmIiLi256ELi4ELi1ELi128ELi128ELi128ELi32ELi1ELi1EEviiiPT_S1_S1_ii --------------------------
	.section	.text._Z9cuda_gemmIiLi256ELi4ELi1ELi128ELi128ELi128ELi32ELi1ELi1EEviiiPT_S1_S1_ii,"ax",@progbits
	.align	128
        .global         _Z9cuda_gemmIiLi256ELi4ELi1ELi128ELi128ELi128ELi32ELi1ELi1EEviiiPT_S1_S1_ii
        .type           _Z9cuda_gemmIiLi256ELi4ELi1ELi128ELi128ELi128ELi32ELi1ELi1EEviiiPT_S1_S1_ii,@function
        .size           _Z9cuda_gemmIiLi256ELi4ELi1ELi128ELi128ELi128ELi32ELi1ELi1EEviiiPT_S1_S1_ii,(.L_x_58013 - _Z9cuda_gemmIiLi256ELi4ELi1ELi128ELi128ELi128ELi32ELi1ELi1EEviiiPT_S1_S1_ii)
        .other          _Z9cuda_gemmIiLi256ELi4ELi1ELi128ELi128ELi128ELi32ELi1ELi1EEviiiPT_S1_S1_ii,@"STO_CUDA_ENTRY STV_DEFAULT"
_Z9cuda_gemmIiLi256ELi4ELi1ELi128ELi128ELi128ELi32ELi1ELi1EEviiiPT_S1_S1_ii:
.text._Z9cuda_gemmIiLi256ELi4ELi1ELi128ELi128ELi128ELi32ELi1ELi1EEviiiPT_S1_S1_ii:
        /* <DEDUP_REMOVED lines=9> */
[----:B------:R-:W2:Y:S01]  /*0090*/  S2UR UR6, SR_CTAID.X ;  /* 0x00000000000679c3 */ /* 0x000ea20000002500 */
[----:B------:R-:W3:Y:S01]  /*00a0*/  S2R R10, SR_CgaCtaId ;  /* 0x00000000000a7919 */ /* 0x000ee20000008800 */
[----:B0-----:R-:W0:Y:S01]  /*00b0*/  I2F.U32.RP R6, UR17 ;  /* 0x0000001100067d06 */ /* 0x001e220008209000 */
[----:B------:R-:W-:Y:S01]  /*00c0*/  ISETP.NE.U32.AND P2, PT, RZ, UR17, PT ;  /* 0x00000011ff007c0c */ /* 0x000fe2000bf45070 */
[----:B------:R-:W-:Y:S02]  /*00d0*/  USHF.R.U32.HI UR4, URZ, 0x5, UR17 ;  /* 0x00000005ff047899 */ /* 0x000fe40008011611 */
[----:B------:R-:W-:Y:S02]  /*00e0*/  USHF.L.U32 UR11, UR17, 0x2, URZ ;  /* 0x00000002110b7899 */ /* 0x000fe400080006ff */
[----:B--2---:R-:W-:-:S02]  /*00f0*/  USHF.L.U32 UR6, UR6, 0x5, URZ ;  /* 0x0000000506067899 */ /* 0x004fc400080006ff */
[----:B0-----:R-:W0:Y:S01]  /*0100*/  MUFU.RCP R6, R6 ;  /* 0x0000000600067308 */ /* 0x001e220000001000 */
[C---:B-1----:R-:W-:Y:S01]  /*0110*/  IADD3 R4, PT, PT, R0.reuse, UR17, RZ ;  /* 0x0000001100047c10 */ /* 0x042fe2000fffe0ff */
[----:B------:R-:W-:-:S03]  /*0120*/  IMAD.SHL.U32 R21, R0, 0x10, RZ ;  /* 0x0000001000157824 */ /* 0x000fc600078e00ff */
[C---:B------:R-:W-:Y:S02]  /*0130*/  ISETP.GE.U32.AND P0, PT, R4.reuse, 0x80, PT ;  /* 0x000000800400780c */ /* 0x040fe40003f06070 */
[C---:B------:R-:W-:Y:S02]  /*0140*/  ISETP.GE.U32.AND P1, PT, R4.reuse, 0x20, PT ;  /* 0x000000200400780c */ /* 0x040fe40003f26070 */
[----:B------:R-:W-:Y:S02]  /*0150*/  VIMNMX.U32 R5, PT, PT, R4, 0x80, !PT ;  /* 0x0000008004057848 */ /* 0x000fe40007fe0000 */
[----:B------:R-:W-:Y:S02]  /*0160*/  SEL R20, RZ, 0x1, P1 ;  /* 0x00000001ff147807 */ /* 0x000fe40000800000 */
[----:B------:R-:W-:Y:S01]  /*0170*/  LOP3.LUT R21, R21, 0x70, RZ, 0xc0, !PT ;  /* 0x0000007015157812 */ /* 0x000fe200078ec0ff */
[----:B0-----:R-:W-:Y:S01]  /*0180*/  VIADD R2, R6, 0xffffffe ;  /* 0x0ffffffe06027836 */ /* 0x001fe20000000000 */
[----:B------:R-:W-:-:S03]  /*0190*/  SEL R6, RZ, 0x1, P0 ;  /* 0x00000001ff067807 */ /* 0x000fc60000000000 */
[----:B------:R0:W1:Y:S01]  /*01a0*/  F2I.FTZ.U32.TRUNC.NTZ R3, R2 ;  /* 0x0000000200037305 */ /* 0x000062000021f000 */
[----:B------:R-:W-:Y:S01]  /*01b0*/  IADD3 R5, PT, PT, R5, -R4, -R6 ;  /* 0x8000000405057210 */ /* 0x000fe20007ffe806 */
[----:B0-----:R-:W-:Y:S02]  /*01c0*/  IMAD.MOV.U32 R2, RZ, RZ, RZ ;  /* 0x000000ffff027224 */ /* 0x001fe400078e00ff */
[----:B-1----:R-:W-:-:S04]  /*01d0*/  IMAD.MOV R7, RZ, RZ, -R3 ;  /* 0x000000ffff077224 */ /* 0x002fc800078e0a03 */
[----:B------:R-:W-:-:S04]  /*01e0*/  IMAD R7, R7, UR17, RZ ;  /* 0x0000001107077c24 */ /* 0x000fc8000f8e02ff */
[----:B------:R-:W-:Y:S01]  /*01f0*/  IMAD.HI.U32 R8, R3, R7, R2 ;  /* 0x0000000703087227 */ /* 0x000fe200078e0002 */
[----:B------:R-:W-:-:S04]  /*0200*/  VIMNMX.U32 R3, PT, PT, R4, 0x20, !PT ;  /* 0x0000002004037848 */ /* 0x000fc80007fe0000 */
[----:B------:R-:W-:Y:S01]  /*0210*/  IADD3 R3, PT, PT, R3, -R4, -R20 ;  /* 0x8000000403037210 */ /* 0x000fe20007ffe814 */
[----:B------:R-:W-:-:S04]  /*0220*/  IMAD.HI.U32 R4, R8, R5, RZ ;  /* 0x0000000508047227 */ /* 0x000fc800078e00ff */
[----:B------:R-:W-:-:S04]  /*0230*/  IMAD.HI.U32 R8, R8, R3, RZ ;  /* 0x0000000308087227 */ /* 0x000fc800078e00ff */
[----:B------:R-:W-:Y:S01]  /*0240*/  IMAD.MOV R2, RZ, RZ, -R4 ;  /* 0x000000ffff027224 */ /* 0x000fe200078e0a04 */
[----:B------:R-:W-:-:S03]  /*0250*/  IADD3 R12, PT, PT, -R8, RZ, RZ ;  /* 0x000000ff080c7210 */ /* 0x000fc60007ffe1ff */
[----:B------:R-:W-:Y:S01]  /*0260*/  IMAD R5, R2, UR17, R5 ;  /* 0x0000001102057c24 */ /* 0x000fe2000f8e0205 */
[----:B------:R-:W-:Y:S01]  /*0270*/  LOP3.LUT R2, R0, 0x1f, RZ, 0xc0, !PT ;  /* 0x0000001f00027812 */ /* 0x000fe200078ec0ff */
[----:B------:R-:W-:Y:S01]  /*0280*/  IMAD R7, R12, UR17, R3 ;  /* 0x000000110c077c24 */ /* 0x000fe2000f8e0203 */
[----:B------:R-:W-:Y:S02]  /*0290*/  MOV R3, 0x400 ;  /* 0x0000040000037802 */ /* 0x000fe40000000f00 */
[----:B------:R-:W-:Y:S02]  /*02a0*/  ISETP.GE.U32.AND P0, PT, R5, UR17, PT ;  /* 0x0000001105007c0c */ /* 0x000fe4000bf06070 */
[----:B------:R-:W-:-:S11]  /*02b0*/  ISETP.GE.U32.AND P3, PT, R7, UR17, PT ;  /* 0x0000001107007c0c */ /* 0x000fd6000bf66070 */
[----:B------:R-:W-:Y:S02]  /*02c0*/  @P0 VIADD R5, R5, -UR17 ;  /* 0x8000001105050c36 */ /* 0x000fe40008000000 */
[----:B------:R-:W-:Y:S01]  /*02d0*/  @P3 VIADD R7, R7, -UR17 ;  /* 0x8000001107073c36 */ /* 0x000fe20008000000 */
[----:B------:R-:W-:Y:S01]  /*02e0*/  @P3 IADD3 R8, PT, PT, R8, 0x1, RZ ;  /* 0x0000000108083810 */ /* 0x000fe20007ffe0ff */
[----:B------:R-:W-:Y:S01]  /*02f0*/  @P0 VIADD R4, R4, 0x1 ;  /* 0x0000000104040836 */ /* 0x000fe20000000000 */
[----:B------:R-:W-:Y:S02]  /*0300*/  ISETP.GE.U32.AND P1, PT, R5, UR17, PT ;  /* 0x0000001105007c0c */ /* 0x000fe4000bf26070 */
[----:B------:R-:W-:Y:S01]  /*0310*/  ISETP.GE.U32.AND P4, PT, R7, UR17, PT ;  /* 0x0000001107007c0c */ /* 0x000fe2000bf86070 */
[----:B------:R-:W-:Y:S01]  /*0320*/  VIADD R7, R3, 0x4280 ;  /* 0x0000428003077836 */ /* 0x000fe20000000000 */
[----:B---3--:R-:W-:-:S04]  /*0330*/  LEA R5, R10, R3, 0x18 ;  /* 0x000000030a057211 */ /* 0x008fc800078ec0ff */
[----:B------:R-:W-:Y:S01]  /*0340*/  LEA R9, R10, R7, 0x18 ;  /* 0x000000070a097211 */ /* 0x000fe200078ec0ff */
[----:B------:R-:W-:Y:S01]  /*0350*/  IMAD R2, R2, 0x204, R5 ;  /* 0x0000020402027824 */ /* 0x000fe200078e0205 */
[----:B------:R-:W-:Y:S02]  /*0360*/  IADD3 R5, PT, PT, R3, 0x4080, RZ ;  /* 0x0000408003057810 */ /* 0x000fe40007ffe0ff */
[----:B------:R-:W-:Y:S01]  /*0370*/  LOP3.LUT R3, RZ, UR17, RZ, 0x33, !PT ;  /* 0x00000011ff037c12 */ /* 0x000fe2000f8e33ff */
[----:B------:R-:W-:Y:S01]  /*0380*/  @P1 VIADD R4, R4, 0x1 ;  /* 0x0000000104041836 */ /* 0x000fe20000000000 */
[----:B------:R-:W-:Y:S01]  /*0390*/  LEA R23, R10, R5, 0x18 ;  /* 0x000000050a177211 */ /* 0x000fe200078ec0ff */
[----:B------:R-:W-:Y:S02]  /*03a0*/  @P4 VIADD R8, R8, 0x1 ;  /* 0x0000000108084836 */ /* 0x000fe40000000000 */
[----:B------:R-:W-:Y:S01]  /*03b0*/  IMAD R22, R0, 0x4, R9 ;  /* 0x0000000400167824 */ /* 0x000fe200078e0209 */
[----:B------:R-:W-:-:S02]  /*03c0*/  SEL R5, R3, R4, !P2 ;  /* 0x0000000403057207 */ /* 0x000fc40005000000 */
[----:B------:R-:W-:Y:S01]  /*03d0*/  SEL R7, R3, R8, !P2 ;  /* 0x0000000803077207 */ /* 0x000fe20005000000 */
[----:B------:R-:W-:Y:S01]  /*03e0*/  VIADD R24, R22, UR11 ;  /* 0x0000000b16187c36 */ /* 0x000fe20008000000 */
[----:B------:R-:W-:Y:S02]  /*03f0*/  SHF.R.U32.HI R4, RZ, 0x5, R0 ;  /* 0x00000005ff047819 */ /* 0x000fe40000011600 */
[----:B------:R-:W-:Y:S02]  /*0400*/  IADD3 R20, PT, PT, R20, R7, RZ ;  /* 0x0000000714147210 */ /* 0x000fe40007ffe0ff */
[----:B------:R-:W-:Y:S01]  /*0410*/  IADD3 R3, PT, PT, R6, R5, RZ ;  /* 0x0000000506037210 */ /* 0x000fe20007ffe0ff */
[----:B------:R-:W-:Y:S01]  /*0420*/  VIADD R4, R4, UR4 ;  /* 0x0000000404047c36 */ /* 0x000fe20008000000 */
[----:B------:R-:W-:Y:S01]  /*0430*/  LEA R23, R0, R23, 0x2 ;  /* 0x0000001700177211 */ /* 0x000fe200078e10ff */
[----:B------:R-:W-:Y:S01]  /*0440*/  VIADD R25, R20, 0x1 ;  /* 0x0000000114197836 */ /* 0x000fe20000000000 */
[----:B------:R-:W-:Y:S01]  /*0450*/  MOV R9, 0x4b0 ;  /* 0x000004b000097802 */ /* 0x000fe20000000f00 */
[----:B------:R-:W-:Y:S01]  /*0460*/  ULOP3.LUT UR4, UR4, 0xff, URZ, 0xc0, !UPT ;  /* 0x000000ff04047892 */ /* 0x000fe2000f8ec0ff */
[----:B------:R-:W-:-:S02]  /*0470*/  LOP3.LUT R4, R4, 0x7f, RZ, 0x3c, !PT ;  /* 0x0000007f04047812 */ /* 0x000fc400078e3cff */
[----:B------:R-:W-:Y:S02]  /*0480*/  LOP3.LUT R25, R25, 0x3, RZ, 0xc0, !PT ;  /* 0x0000000319197812 */ /* 0x000fe400078ec0ff */
[----:B------:R-:W-:-:S07]  /*0490*/  LOP3.LUT R6, R4, 0xff, RZ, 0xc0, !PT ;  /* 0x000000ff04067812 */ /* 0x000fce00078ec0ff */
[----:B------:R-:W-:Y:S05]  /*04a0*/  CALL.REL.NOINC `($__internal_62_$__cuda_sm20_div_u16) ;  /* 0x0000001400207944 */ /* 0x000fea0003c00000 */
[----:B------:R-:W0:Y:S01]  /*04b0*/  LDCU.64 UR4, c[0x0][0x390] ;  /* 0x00007200ff0477ac */ /* 0x000e220008000a00 */
[----:B------:R-:W-:Y:S01]  /*04c0*/  LOP3.LUT R26, R26, 0x3, RZ, 0xc0, !PT ;  /* 0x000000031a1a7812 */ /* 0x000fe200078ec0ff */
[----:B------:R-:W1:Y:S01]  /*04d0*/  LDCU.64 UR18, c[0x0][0x358] ;  /* 0x00006b00ff1277ac */ /* 0x000e620008000a00 */
[----:B0-----:R-:W-:Y:S02]  /*04e0*/  UIMAD.WIDE.U32 UR12, UR17, 0x4, UR4 ;  /* 0x00000004110c78a5 */ /* 0x001fe4000f8e0004 */
[----:B------:R-:W-:Y:S02]  /*04f0*/  UIMAD.WIDE.U32 UR14, UR17, 0x8, UR4 ;  /* 0x00000008110e78a5 */ /* 0x000fe4000f8e0004 */
[----:B-1----:R-:W-:-:S12]  /*0500*/  UIMAD.WIDE.U32 UR4, UR17, 0xc, UR4 ;  /* 0x0000000c110478a5 */ /* 0x002fd8000f8e0004 */
.L_x_8321:
[C---:B------:R-:W-:Y:S01]  /*0510*/  ISETP.GT.U32.AND P0, PT, R0.reuse, 0x7f, PT ;  /* 0x0000007f0000780c */ /* 0x040fe20003f04070 */
[----:B-12---:R-:W-:Y:S01]  /*0520*/  VIADD R13, R0, UR17 ;  /* 0x00000011000d7c36 */ /* 0x006fe20008000000 */
[----:B------:R-:W-:Y:S04]  /*0530*/  BSSY.RECONVERGENT B0, `(.L_x_8300) ;  /* 0x0000043000007945 */ /* 0x000fe80003800200 */
[----:B------:R-:W-:-:S05]  /*0540*/  IADD3 R12, PT, PT, R13, UR17, RZ ;  /* 0x000000110d0c7c10 */ /* 0x000fca000fffe0ff */
[----:B------:R-:W-:Y:S02]  /*0550*/  VIADD R16, R12, UR17 ;  /* 0x000000110c107c36 */ /* 0x000fe40008000000 */
[----:B0-----:R-:W-:Y:S05]  /*0560*/  @P0 BRA `(.L_x_8301) ;  /* 0x0000000000fc0947 */ /* 0x001fea0003800000 */
[C---:B------:R-:W-:Y:S01]  /*0570*/  LOP3.LUT R8, R3.reuse, 0x3, RZ, 0xc0, !PT ;  /* 0x0000000303087812 */ /* 0x040fe200078ec0ff */
[----:B------:R-:W-:Y:S01]  /*0580*/  BSSY.RECONVERGENT B1, `(.L_x_8302) ;  /* 0x000001a000017945 */ /* 0x000fe20003800200 */
[----:B------:R-:W-:Y:S01]  /*0590*/  ISETP.GE.U32.AND P0, PT, R3, 0x3, PT ;  /* 0x000000030300780c */ /* 0x000fe20003f06070 */
[----:B------:R-:W-:Y:S01]  /*05a0*/  IMAD.MOV.U32 R14, RZ, RZ, R0 ;  /* 0x000000ffff0e7224 */ /* 0x000fe200078e0000 */
[----:B------:R-:W-:-:S13]  /*05b0*/  ISETP.NE.AND P1, PT, R8, 0x3, PT ;  /* 0x000000030800780c */ /* 0x000fda0003f25270 */
[----:B------:R-:W-:Y:S05]  /*05c0*/  @!P1 BRA `(.L_x_8303) ;  /* 0x0000000000549947 */ /* 0x000fea0003800000 */
[----:B------:R-:W0:Y:S01]  /*05d0*/  LDC.64 R4, c[0x0][0x390] ;  /* 0x0000e400ff047b82 */ /* 0x000e220000000a00 */
[----:B------:R-:W-:-:S05]  /*05e0*/  MOV R7, UR7 ;  /* 0x0000000700077c02 */ /* 0x000fca0008000f00 */
[----:B------:R-:W-:-:S04]  /*05f0*/  IMAD R7, R7, 0x80, R0 ;  /* 0x0000008007077824 */ /* 0x000fc800078e0200 */
        /* <DEDUP_REMOVED lines=18> */
.L_x_8303:
[----:B------:R-:W-:Y:S05]  /*0720*/  BSYNC.RECONVERGENT B1 ;  /* 0x0000000000017941 */ /* 0x000fea0003800200 */
.L_x_8302:
        /* <DEDUP_REMOVED lines=8> */
.L_x_8304:
        /* <DEDUP_REMOVED lines=27> */
.L_x_8301:
[----:B------:R-:W-:Y:S05]  /*0960*/  BSYNC.RECONVERGENT B0 ;  /* 0x0000000000007941 */ /* 0x000fea0003800200 */
.L_x_8300:
        /* <DEDUP_REMOVED lines=8> */
[----:B------:R1:W-:Y:S01]  /*09f0*/  STS [R22], RZ ;  /* 0x000000ff16007388 */ /* 0x0003e20000000800 */
[----:B------:R-:W-:Y:S02]  /*0a00*/  ISETP.NE.AND P1, PT, R25, 0x1, PT ;  /* 0x000000011900780c */ /* 0x000fe40003f25270 */
[----:B------:R-:W-:-:S11]  /*0a10*/  MOV R4, R13 ;  /* 0x0000000d00047202 */ /* 0x000fd60000000f00 */
[----:B-1----:R-:W-:Y:S05]  /*0a20*/  @!P1 BRA `(.L_x_8308) ;  /* 0x0000000000149947 */ /* 0x002fea0003800000 */
[----:B------:R-:W-:Y:S01]  /*0a30*/  ISETP.NE.AND P1, PT, R25, 0x2, PT ;  /* 0x000000021900780c */ /* 0x000fe20003f25270 */
[----:B------:R1:W-:Y:S01]  /*0a40*/  STS [R22+UR11], RZ ;  /* 0x000000ff16007988 */ /* 0x0003e2000800080b */
[----:B------:R-:W-:-:S11]  /*0a50*/  IMAD.MOV.U32 R4, RZ, RZ, R12 ;  /* 0x000000ffff047224 */ /* 0x000fd600078e000c */
[----:B------:R1:W-:Y:S01]  /*0a60*/  @P1 STS [R24+UR11], RZ ;  /* 0x000000ff18001988 */ /* 0x0003e2000800080b */
[----:B------:R-:W-:-:S07]  /*0a70*/  @P1 IMAD.MOV.U32 R4, RZ, RZ, R16 ;  /* 0x000000ffff041224 */ /* 0x000fce00078e0010 */
.L_x_8308:
[----:B------:R-:W-:Y:S05]  /*0a80*/  BSYNC.RECONVERGENT B1 ;  /* 0x0000000000017941 */ /* 0x000fea0003800200 */
.L_x_8307:
[----:B------:R-:W-:Y:S05]  /*0a90*/  @!P2 BRA `(.L_x_8306) ;  /* 0x000000000038a947 */ /* 0x000fea0003800000 */
[----:B0-----:R-:W0:Y:S01]  /*0aa0*/  S2R R6, SR_CgaCtaId ;  /* 0x0000000000067919 */ /* 0x001e220000008800 */
[----:B------:R-:W-:-:S04]  /*0ab0*/  MOV R5, 0x400 ;  /* 0x0000040000057802 */ /* 0x000fc80000000f00 */
[----:B------:R-:W-:-:S04]  /*0ac0*/  IADD3 R5, PT, PT, R5, 0x4280, RZ ;  /* 0x0000428005057810 */ /* 0x000fc80007ffe0ff */
[----:B0-----:R-:W-:-:S07]  /*0ad0*/  LEA R9, R6, R5, 0x18 ;  /* 0x0000000506097211 */ /* 0x001fce00078ec0ff */
.L_x_8309:
        /* <DEDUP_REMOVED lines=10> */
.L_x_8306:
[----:B------:R-:W-:Y:S05]  /*0b80*/  BSYNC.RECONVERGENT B0 ;  /* 0x0000000000007941 */ /* 0x000fea0003800200 */
.L_x_8305:
[----:B-123--:R-:W1:Y:S01]  /*0b90*/  LDC.64 R4, c[0x0][0x398] ;  /* 0x0000e600ff047b82 */ /* 0x00ee620000000a00 */
[----:B------:R-:W-:Y:S01]  /*0ba0*/  ISETP.NE.AND P1, PT, R26, 0x2, PT ;  /* 0x000000021a00780c */ /* 0x000fe20003f25270 */
[----:B------:R-:W-:Y:S01]  /*0bb0*/  USHF.R.U32.HI UR8, URZ, 0x5, UR17 ;  /* 0x00000005ff087899 */ /* 0x000fe20008011611 */
[----:B------:R-:W-:Y:S01]  /*0bc0*/  LOP3.LUT R8, R0, 0x1f, RZ, 0xc0, !PT ;  /* 0x0000001f00087812 */ /* 0x000fe200078ec0ff */
[----:B------:R-:W-:Y:S01]  /*0bd0*/  BSSY.RECONVERGENT B0, `(.L_x_8310) ;  /* 0x000001c000007945 */ /* 0x000fe20003800200 */
[----:B------:R-:W-:-:S03]  /*0be0*/  SHF.R.U32.HI R9, RZ, 0x5, R0 ;  /* 0x00000005ff097819 */ /* 0x000fc60000011600 */
[----:B------:R-:W-:-:S06]  /*0bf0*/  VIADD R8, R8, UR6 ;  /* 0x0000000608087c36 */ /* 0x000fcc0008000000 */
[----:B------:R-:W-:Y:S05]  /*0c00*/  @!P1 BRA `(.L_x_8311) ;  /* 0x0000000000609947 */ /* 0x000fea0003800000 */
[----:B0-----:R-:W0:Y:S01]  /*0c10*/  LDC.64 R6, c[0x0][0x398] ;  /* 0x0000e600ff067b82 */ /* 0x001e220000000a00 */
        /* <DEDUP_REMOVED lines=23> */
.L_x_8311:
[----:B------:R-:W-:Y:S05]  /*0d90*/  BSYNC.RECONVERGENT B0 ;  /* 0x0000000000007941 */ /* 0x000fea0003800200 */
.L_x_8310:
[----:B------:R-:W-:Y:S01]  /*0da0*/  BSSY.RECONVERGENT B0, `(.L_x_8312) ;  /* 0x000001c000007945 */ /* 0x000fe20003800200 */
.L_x_8313:
[C---:B------:R-:W-:Y:S02]  /*0db0*/  VIADD R7, R9.reuse, UR8 ;  /* 0x0000000809077c36 */ /* 0x040fe40008000000 */
[----:B--2-4-:R-:W-:-:S03]  /*0dc0*/  IMAD R13, R9, 0x80, R8 ;  /* 0x00000080090d7824 */ /* 0x014fc600078e0208 */
[----:B------:R-:W-:Y:S01]  /*0dd0*/  IADD3 R11, PT, PT, R7, UR8, RZ ;  /* 0x00000008070b7c10 */ /* 0x000fe2000fffe0ff */
[----:B01----:R-:W-:Y:S01]  /*0de0*/  IMAD.WIDE.U32 R12, R13, 0x4, R4 ;  /* 0x000000040d0c7825 */ /* 0x003fe200078e0004 */
[----:B------:R-:W-:-:S03]  /*0df0*/  LEA R15, R7, R8, 0x7 ;  /* 0x00000008070f7211 */ /* 0x000fc600078e38ff */
[C---:B------:R-:W-:Y:S02]  /*0e00*/  VIADD R17, R11.reuse, UR8 ;  /* 0x000000080b117c36 */ /* 0x040fe40008000000 */
[--C-:B------:R-:W-:Y:S01]  /*0e10*/  IMAD R11, R11, 0x80, R8.reuse ;  /* 0x000000800b0b7824 */ /* 0x100fe200078e0208 */
[----:B------:R-:W2:Y:S01]  /*0e20*/  LDG.E R12, desc[UR18][R12.64] ;  /* 0x000000120c0c7981 */ /* 0x000ea2000c1e1900 */
[----:B------:R-:W-:Y:S02]  /*0e30*/  IMAD R7, R17, 0x80, R8 ;  /* 0x0000008011077824 */ /* 0x000fe400078e0208 */
[----:B------:R-:W-:-:S04]  /*0e40*/  IMAD.WIDE.U32 R14, R15, 0x4, R4 ;  /* 0x000000040f0e7825 */ /* 0x000fc800078e0004 */
[--C-:B------:R-:W-:Y:S02]  /*0e50*/  IMAD.WIDE.U32 R10, R11, 0x4, R4.reuse ;  /* 0x000000040b0a7825 */ /* 0x100fe400078e0004 */
[----:B------:R-:W3:Y:S02]  /*0e60*/  LDG.E R14, desc[UR18][R14.64] ;  /* 0x000000120e0e7981 */ /* 0x000ee4000c1e1900 */
[----:B0-----:R-:W-:Y:S02]  /*0e70*/  IMAD.WIDE.U32 R6, R7, 0x4, R4 ;  /* 0x0000000407067825 */ /* 0x001fe400078e0004 */
        /* <DEDUP_REMOVED lines=15> */
.L_x_8312:
[----:B------:R-:W1:Y:S08]  /*0f70*/  S2UR UR10, SR_CgaCtaId ;  /* 0x00000000000a79c3 */ /* 0x000e700000008800 */
[----:B------:R-:W-:Y:S01]  /*0f80*/  BAR.SYNC.DEFER_BLOCKING 0x0 ;  /* 0x0000000000007b1d */ /* 0x000fe20000010000 */
[----:B------:R-:W-:Y:S02]  /*0f90*/  LOP3.LUT P2, RZ, R0, 0x7, RZ, 0xc0, !PT ;  /* 0x0000000700ff7812 */ /* 0x000fe4000784c0ff */
[----:B0-----:R-:W-:-:S03]  /*0fa0*/  SHF.R.U32.HI R27, RZ, 0x3, R0 ;  /* 0x00000003ff1b7819 */ /* 0x001fc60000011600 */
[----:B------:R-:W-:Y:S02]  /*0fb0*/  UMOV UR8, 0x400 ;  /* 0x0000040000087882 */ /* 0x000fe40000000000 */
[----:B------:R-:W-:-:S06]  /*0fc0*/  UIADD3 UR9, UPT, UPT, UR8, 0x4080, URZ ;  /* 0x0000408008097890 */ /* 0x000fcc000fffe0ff */
[----:B------:R-:W-:Y:S01]  /*0fd0*/  VOTEU.ALL UP0, P2 ;  /* 0x0000000000ff7886 */ /* 0x000fe20001000000 */
[----:B-1----:R-:W-:-:S06]  /*0fe0*/  ULEA UR9, UR10, UR9, 0x18 ;  /* 0x000000090a097291 */ /* 0x002fcc000f8ec0ff */
[----:B------:R-:W-:Y:S01]  /*0ff0*/  LEA R28, R21, UR9, 0x2 ;  /* 0x00000009151c7c11 */ /* 0x000fe2000f8e10ff */
[----:B------:R-:W-:Y:S02]  /*1000*/  @!UP0 UIADD3 UR9, UPT, UPT, UR8, 0x4280, URZ ;  /* 0x0000428008098890 */ /* 0x000fe4000fffe0ff */
[----:B------:R-:W-:Y:S02]  /*1010*/  ULEA UR8, UR10, UR8, 0x18 ;  /* 0x000000080a087291 */ /* 0x000fe4000f8ec0ff */
[----:B------:R0:W1:Y:S01]  /*1020*/  LDS.128 R4, [R28] ;  /* 0x000000001c047984 */ /* 0x0000620000000c00 */
[----:B------:R-:W-:-:S03]  /*1030*/  @!UP0 ULEA UR9, UR10, UR9, 0x18 ;  /* 0x000000090a098291 */ /* 0x000fc6000f8ec0ff */
[----:B------:R0:W2:Y:S04]  /*1040*/  LDS.128 R8, [R28+0x10] ;  /* 0x000010001c087984 */ /* 0x0000a80000000c00 */
[----:B------:R0:W3:Y:S04]  /*1050*/  LDS.128 R12, [R28+0x20] ;  /* 0x000020001c0c7984 */ /* 0x0000e80000000c00 */
[----:B------:R0:W4:Y:S02]  /*1060*/  LDS.128 R16, [R28+0x30] ;  /* 0x000030001c107984 */ /* 0x0001240000000c00 */
.L_x_8315:
[----:B0-----:R-:W-:Y:S01]  /*1070*/  HFMA2 R28, -RZ, RZ, 0, 3.07559967041015625e-05 ;  /* 0x00000204ff1c7431 */ /* 0x001fe200000001ff */
[----:B------:R-:W-:-:S04]  /*1080*/  UMOV UR10, 0xffffffff ;  /* 0xffffffff000a7882 */ /* 0x000fc80000000000 */
[----:B------:R-:W-:-:S04]  /*1090*/  IMAD R28, R27, R28, UR8 ;  /* 0x000000081b1c7e24 */ /* 0x000fc8000f8e021c */
[----:B------:R-:W-:-:S05]  /*10a0*/  IMAD R28, R21, 0x4, R28 ;  /* 0x00000004151c7824 */ /* 0x000fca00078e021c */
[----:B------:R-:W1:Y:S04]  /*10b0*/  LDS R31, [R28] ;  /* 0x000000001c1f7984 */ /* 0x000e680000000800 */
[----:B------:R-:W0:Y:S04]  /*10c0*/  LDS R33, [R28+0x4] ;  /* 0x000004001c217984 */ /* 0x000e280000000800 */
[----:B------:R-:W5:Y:S04]  /*10d0*/  LDS R34, [R28+0x8] ;  /* 0x000008001c227984 */ /* 0x000f680000000800 */
[----:B------:R-:W2:Y:S04]  /*10e0*/  LDS R32, [R28+0xc] ;  /* 0x00000c001c207984 */ /* 0x000ea80000000800 */
[----:B------:R-:W3:Y:S01]  /*10f0*/  LDS R29, [R28+0x10] ;  /* 0x000010001c1d7984 */ /* 0x000ee20000000800 */
[----:B-1----:R-:W-:-:S03]  /*1100*/  IMAD R30, R4, R31, RZ ;  /* 0x0000001f041e7224 */ /* 0x002fc600078e02ff */
[----:B------:R-:W-:Y:S01]  /*1110*/  LDS R31, [R28+0x18] ;  /* 0x000018001c1f7984 */ /* 0x000fe20000000800 */
[----:B0-----:R-:W-:-:S03]  /*1120*/  IMAD R33, R5, R33, R30 ;  /* 0x0000002105217224 */ /* 0x001fc600078e021e */
[----:B------:R-:W0:Y:S01]  /*1130*/  LDS R30, [R28+0x14] ;  /* 0x000014001c1e7984 */ /* 0x000e220000000800 */
[----:B-----5:R-:W-:-:S03]  /*1140*/  IMAD R33, R6, R34, R33 ;  /* 0x0000002206217224 */ /* 0x020fc600078e0221 */
[----:B------:R-:W-:Y:S01]  /*1150*/  LDS R34, [R28+0x24] ;  /* 0x000024001c227984 */ /* 0x000fe20000000800 */
[----:B--2---:R-:W-:-:S03]  /*1160*/  IMAD R33, R7, R32, R33 ;  /* 0x0000002007217224 */ /* 0x004fc600078e0221 */
[----:B------:R-:W1:Y:S01]  /*1170*/  LDS R32, [R28+0x1c] ;  /* 0x00001c001c207984 */ /* 0x000e620000000800 */
[----:B---3--:R-:W-:-:S03]  /*1180*/  IMAD R33, R8, R29, R33 ;  /* 0x0000001d08217224 */ /* 0x008fc600078e0221 */
[----:B------:R-:W2:Y:S01]  /*1190*/  LDS R29, [R28+0x20] ;  /* 0x000020001c1d7984 */ /* 0x000ea20000000800 */
[----:B0-----:R-:W-:-:S03]  /*11a0*/  IMAD R30, R9, R30, R33 ;  /* 0x0000001e091e7224 */ /* 0x001fc600078e0221 */
[----:B------:R-:W-:Y:S01]  /*11b0*/  LDS R33, [R28+0x38] ;  /* 0x000038001c217984 */ /* 0x000fe20000000800 */
[----:B------:R-:W-:-:S03]  /*11c0*/  IMAD R30, R10, R31, R30 ;  /* 0x0000001f0a1e7224 */ /* 0x000fc600078e021e */
[----:B------:R-:W0:Y:S01]  /*11d0*/  LDS R31, [R28+0x28] ;  /* 0x000028001c1f7984 */ /* 0x000e220000000800 */
[----:B-1----:R-:W-:-:S03]  /*11e0*/  IMAD R32, R11, R32, R30 ;  /* 0x000000200b207224 */ /* 0x002fc600078e021e */
[----:B------:R-:W1:Y:S01]  /*11f0*/  LDS R30, [R28+0x2c] ;  /* 0x00002c001c1e7984 */ /* 0x000e620000000800 */
[----:B--2---:R-:W-:-:S03]  /*1200*/  IMAD R32, R12, R29, R32 ;  /* 0x0000001d0c207224 */ /* 0x004fc600078e0220 */
[----:B------:R-:W4:Y:S01]  /*1210*/  LDS R29, [R28+0x30] ;  /* 0x000030001c1d7984 */ /* 0x000f220000000800 */
[----:B------:R-:W-:-:S03]  /*1220*/  IMAD R35, R13, R34, R32 ;  /* 0x000000220d237224 */ /* 0x000fc600078e0220 */
[----:B------:R-:W2:Y:S04]  /*1230*/  LDS R32, [R28+0x34] ;  /* 0x000034001c207984 */ /* 0x000ea80000000800 */
[----:B------:R-:W3:Y:S01]  /*1240*/  LDS R34, [R28+0x3c] ;  /* 0x00003c001c227984 */ /* 0x000ee20000000800 */
[----:B0-----:R-:W-:-:S04]  /*1250*/  IMAD R31, R14, R31, R35 ;  /* 0x0000001f0e1f7224 */ /* 0x001fc800078e0223 */
[----:B-1----:R-:W-:-:S04]  /*1260*/  IMAD R30, R15, R30, R31 ;  /* 0x0000001e0f1e7224 */ /* 0x002fc800078e021f */
[----:B----4-:R-:W-:-:S04]  /*1270*/  IMAD R29, R16, R29, R30 ;  /* 0x0000001d101d7224 */ /* 0x010fc800078e021e */
[----:B--2---:R-:W-:-:S04]  /*1280*/  IMAD R29, R17, R32, R29 ;  /* 0x00000020111d7224 */ /* 0x004fc800078e021d */
[----:B------:R-:W-:-:S04]  /*1290*/  IMAD R29, R18, R33, R29 ;  /* 0x00000021121d7224 */ /* 0x000fc800078e021d */
[----:B---3--:R-:W-:Y:S01]  /*12a0*/  IMAD R29, R19, R34, R29 ;  /* 0x00000022131d7224 */ /* 0x008fe200078e021d */
[----:B------:R-:W-:Y:S06]  /*12b0*/  BRA.DIV UR10, `(.L_x_8314) ;  /* 0x000000060a387947 */ /* 0x000fec000b800000 */
[----:B------:R-:W0:Y:S02]  /*12c0*/  SHFL.DOWN PT, R28, R29, 0x4, 0x181f ;  /* 0x08981f001d1c7f89 */ /* 0x000e2400000e0000 */
[----:B0-----:R-:W-:-:S05]  /*12d0*/  IMAD.IADD R28, R29, 0x1, R28 ;  /* 0x000000011d1c7824 */ /* 0x001fca00078e021c */
[----:B------:R-:W0:Y:S02]  /*12e0*/  SHFL.DOWN PT, R31, R28, 0x2, 0x181f ;  /* 0x08581f001c1f7f89 */ /* 0x000e2400000e0000 */
[----:B0-----:R-:W-:-:S05]  /*12f0*/  IADD3 R31, PT, PT, R28, R31, RZ ;  /* 0x0000001f1c1f7210 */ /* 0x001fca0007ffe0ff */
[----:B------:R0:W1:Y:S02]  /*1300*/  SHFL.DOWN PT, R30, R31, 0x1, 0x181f ;  /* 0x08381f001f1e7f89 */ /* 0x00006400000e0000 */
.L_x_8326:
[----:B------:R-:W2:Y:S01]  /*1310*/  LDC R32, c[0x0][0x360] ;  /* 0x0000d800ff207b82 */ /* 0x000ea20000000800 */
[----:B01----:R-:W-:Y:S01]  /*1320*/  IMAD.IADD R31, R31, 0x1, R30 ;  /* 0x000000011f1f7824 */ /* 0x003fe200078e021e */
[----:B------:R-:W-:-:S05]  /*1330*/  @!P2 LEA R28, R27, UR9, 0x2 ;  /* 0x000000091b1cac11 */ /* 0x000fca000f8e10ff */
[----:B------:R0:W-:Y:S01]  /*1340*/  @!P2 STS [R28], R31 ;  /* 0x0000001f1c00a388 */ /* 0x0001e20000000800 */
[----:B--2---:R-:W-:-:S04]  /*1350*/  LEA.HI R27, R32, R27, RZ, 0x1d ;  /* 0x0000001b201b7211 */ /* 0x004fc800078fe8ff */
[----:B------:R-:W-:-:S13]  /*1360*/  ISETP.GE.U32.AND P1, PT, R27, 0x20, PT ;  /* 0x000000201b00780c */ /* 0x000fda0003f26070 */
[----:B0-----:R-:W-:Y:S05]  /*1370*/  @!P1 BRA `(.L_x_8315) ;  /* 0xfffffffc003c9947 */ /* 0x001fea000383ffff */
[----:B------:R-:W-:Y:S05]  /*1380*/  WARPSYNC.ALL ;  /* 0x0000000000007948 */ /* 0x000fea0003800000 */
[----:B------:R-:W-:Y:S06]  /*1390*/  BAR.SYNC.DEFER_BLOCKING 0x0 ;  /* 0x0000000000007b1d */ /* 0x000fec0000010000 */
[----:B------:R-:W-:Y:S04]  /*13a0*/  BSSY.RECONVERGENT B0, `(.L_x_8316) ;  /* 0x000003a000007945 */ /* 0x000fe80003800200 */
[----:B------:R-:W-:Y:S05]  /*13b0*/  @P0 BRA `(.L_x_8317) ;  /* 0x0000000000e00947 */ /* 0x000fea0003800000 */
[----:B------:R-:W-:Y:S01]  /*13c0*/  ISETP.NE.AND P1, PT, R25, RZ, PT ;  /* 0x000000ff1900720c */ /* 0x000fe20003f25270 */
[----:B------:R-:W-:Y:S01]  /*13d0*/  IMAD.U32 R7, RZ, RZ, UR7 ;  /* 0x00000007ff077e24 */ /* 0x000fe2000f8e00ff */
[----:B------:R-:W-:Y:S01]  /*13e0*/  BSSY.RECONVERGENT B1, `(.L_x_8318) ;  /* 0x0000019000017945 */ /* 0x000fe20003800200 */
[----:B------:R-:W-:Y:S02]  /*13f0*/  ISETP.GE.U32.AND P0, PT, R20, 0x3, PT ;  /* 0x000000031400780c */ /* 0x000fe40003f06070 */
[----:B------:R-:W-:Y:S02]  /*1400*/  MOV R6, R0 ;  /* 0x0000000000067202 */ /* 0x000fe40000000f00 */
[----:B------:R-:W-:-:S06]  /*1410*/  LEA R7, R7, UR6, 0x7 ;  /* 0x0000000607077c11 */ /* 0x000fcc000f8e38ff */
[----:B------:R-:W-:Y:S05]  /*1420*/  @!P1 BRA `(.L_x_8319) ;  /* 0x0000000000509947 */ /* 0x000fea0003800000 */
[----:B------:R-:W0:Y:S01]  /*1430*/  LDS R11, [R22] ;  /* 0x00000000160b7984 */ /* 0x000e220000000800 */
[----:B------:R-:W1:Y:S01]  /*1440*/  LDC.64 R4, c[0x0][0x3a0] ;  /* 0x0000e800ff047b82 */ /* 0x000e620000000a00 */
[----:B------:R-:W-:Y:S01]  /*1450*/  IMAD.IADD R9, R7, 0x1, R0 ;  /* 0x0000000107097824 */ /* 0x000fe200078e0200 */
[----:B------:R-:W-:Y:S01]  /*1460*/  ISETP.NE.AND P1, PT, R25, 0x1, PT ;  /* 0x000000011900780c */ /* 0x000fe20003f25270 */
[----:B------:R-:W-:Y:S02]  /*1470*/  VIADD R6, R0, UR17 ;  /* 0x0000001100067c36 */ /* 0x000fe40008000000 */
[----:B-1----:R-:W-:-:S05]  /*1480*/  IMAD.WIDE R4, R9, 0x4, R4 ;  /* 0x0000000409047825 */ /* 0x002fca00078e0204 */
[----:B0-----:R0:W-:Y:S05]  /*1490*/  STG.E desc[UR18][R4.64], R11 ;  /* 0x0000000b04007986 */ /* 0x0011ea000c101912 */
[----:B------:R-:W-:Y:S05]  /*14a0*/  @!P1 BRA `(.L_x_8319) ;  /* 0x0000000000309947 */ /* 0x000fea0003800000 */
[----:B------:R-:W-:Y:S01]  /*14b0*/  ISETP.NE.AND P2, PT, R25, 0x2, PT ;  /* 0x000000021900780c */ /* 0x000fe20003f45270 */
[----:B0-----:R-:W0:Y:S01]  /*14c0*/  LDS R11, [R22+UR11] ;  /* 0x0000000b160b7984 */ /* 0x001e220008000800 */
[----:B------:R-:W-:Y:S01]  /*14d0*/  IADD3 R4, P1, PT, R4, UR11, RZ ;  /* 0x0000000b04047c10 */ /* 0x000fe2000ff3e0ff */
[----:B------:R-:W-:-:S03]  /*14e0*/  VIADD R6, R6, UR17 ;  /* 0x0000001106067c36 */ /* 0x000fc60008000000 */
[----:B------:R-:W-:Y:S02]  /*14f0*/  IADD3.X R5, PT, PT, RZ, R5, RZ, P1, !PT ;  /* 0x00000005ff057210 */ /* 0x000fe40000ffe4ff */
[----:B------:R-:W-:-:S05]  /*1500*/  IADD3 R10, PT, PT, R6, UR17, RZ ;  /* 0x00000011060a7c10 */ /* 0x000fca000fffe0ff */
[----:B------:R-:W1:Y:S01]  /*1510*/  @P2 LDS R13, [R24+UR11] ;  /* 0x0000000b180d2984 */ /* 0x000e620008000800 */
[----:B------:R-:W-:Y:S01]  /*1520*/  @P2 IADD3 R8, P1, PT, R4, UR11, RZ ;  /* 0x0000000b04082c10 */ /* 0x000fe2000ff3e0ff */
[----:B------:R-:W-:-:S04]  /*1530*/  @P2 IMAD.MOV.U32 R6, RZ, RZ, R10 ;  /* 0x000000ffff062224 */ /* 0x000fc800078e000a */
[----:B------:R-:W-:Y:S01]  /*1540*/  @P2 IMAD.X R9, RZ, RZ, R5, P1 ;  /* 0x000000ffff092224 */ /* 0x000fe200008e0605 */
[----:B0-----:R2:W-:Y:S04]  /*1550*/  STG.E desc[UR18][R4.64], R11 ;  /* 0x0000000b04007986 */ /* 0x0015e8000c101912 */
[----:B-1----:R2:W-:Y:S03]  /*1560*/  @P2 STG.E desc[UR18][R8.64], R13 ;  /* 0x0000000d08002986 */ /* 0x0025e6000c101912 */
.L_x_8319:
[----:B------:R-:W-:Y:S05]  /*1570*/  BSYNC.RECONVERGENT B1 ;  /* 0x0000000000017941 */ /* 0x000fea0003800200 */
.L_x_8318:
[----:B------:R-:W-:Y:S05]  /*1580*/  @!P0 BRA `(.L_x_8317) ;  /* 0x00000000006c8947 */ /* 0x000fea0003800000 */
[----:B--2---:R-:W1:Y:S01]  /*1590*/  S2R R9, SR_CgaCtaId ;  /* 0x0000000000097919 */ /* 0x004e620000008800 */
[----:B0-----:R-:W0:Y:S01]  /*15a0*/  LDC.64 R4, c[0x0][0x3a0] ;  /* 0x0000e800ff047b82 */ /* 0x001e220000000a00 */
[----:B------:R-:W-:-:S05]  /*15b0*/  MOV R8, 0x400 ;  /* 0x0000040000087802 */ /* 0x000fca0000000f00 */
[----:B------:R-:W-:-:S05]  /*15c0*/  VIADD R8, R8, 0x4280 ;  /* 0x0000428008087836 */ /* 0x000fca0000000000 */
[----:B-1----:R-:W-:-:S07]  /*15d0*/  LEA R31, R9, R8, 0x18 ;  /* 0x00000008091f7211 */ /* 0x002fce00078ec0ff */
.L_x_8320:
[C---:B------:R-:W-:Y:S02]  /*15e0*/  LEA R16, R6.reuse, R31, 0x2 ;  /* 0x0000001f06107211 */ /* 0x040fe400078e10ff */
[----:B-1----:R-:W-:Y:S02]  /*15f0*/  IADD3 R9, PT, PT, R7, R6, RZ ;  /* 0x0000000607097210 */ /* 0x002fe40007ffe0ff */
        /* <DEDUP_REMOVED lines=20> */
.L_x_8317:
[----:B------:R-:W-:Y:S05]  /*1740*/  BSYNC.RECONVERGENT B0 ;  /* 0x0000000000007941 */ /* 0x000fea0003800200 */
.L_x_8316:
[----:B------:R-:W-:Y:S02]  /*1750*/  USHF.L.U32 UR8, UR16, 0x2, URZ ;  /* 0x0000000210087899 */ /* 0x000fe400080006ff */
[----:B------:R-:W-:-:S04]  /*1760*/  UIADD3 UR7, UPT, UPT, UR16, UR7, URZ ;  /* 0x0000000710077290 */ /* 0x000fc8000fffe0ff */
[----:B------:R-:W-:-:S09]  /*1770*/  UISETP.GE.U32.AND UP0, UPT, UR7, UR8, UPT ;  /* 0x000000080700728c */ /* 0x000fd2000bf06070 */
[----:B------:R-:W-:Y:S05]  /*1780*/  BRA.U !UP0, `(.L_x_8321) ;  /* 0xffffffed08607547 */ /* 0x000fea000b83ffff */
[----:B------:R-:W-:Y:S05]  /*1790*/  EXIT ;  /* 0x000000000000794d */ /* 0x000fea0003800000 */
.L_x_8314:
[----:B------:R-:W-:Y:S01]  /*17a0*/  BSSY B0, `(.L_x_8322) ;  /* 0x0000007000007945 */ /* 0x000fe20003800000 */
[----:B------:R-:W-:Y:S01]  /*17b0*/  IMAD.MOV.U32 R33, RZ, RZ, 0x4 ;  /* 0x00000004ff217424 */ /* 0x000fe200078e00ff */
[----:B------:R-:W-:Y:S01]  /*17c0*/  MOV R34, 0x181f ;  /* 0x0000181f00227802 */ /* 0x000fe20000000f00 */
[----:B------:R-:W-:-:S07]  /*17d0*/  IMAD.MOV.U32 R32, RZ, RZ, -0x1 ;  /* 0xffffffffff207424 */ /* 0x000fce00078e00ff */
[----:B------:R-:W-:Y:S05]  /*17e0*/  WARPSYNC.COLLECTIVE R32, `(.L_x_8323) ;  /* 0x0000000020087348 */ /* 0x000fea0003c00000 */
[----:B------:R0:W1:Y:S02]  /*17f0*/  SHFL.DOWN P1, R30, R29, R33, R34 ;  /* 0x080000211d1e7389 */ /* 0x0000640000020022 */
[----:B01----:R-:W-:Y:S05]  /*1800*/  ENDCOLLECTIVE ;  /* 0x000000000000791b */ /* 0x003fea0003800000 */
.L_x_8323:
[----:B------:R-:W-:Y:S05]  /*1810*/  BSYNC B0 ;  /* 0x0000000000007941 */ /* 0x000fea0003800000 */
.L_x_8322:
        /* <DEDUP_REMOVED lines=9> */
.L_x_8324:
[----:B------:R-:W-:Y:S01]  /*18b0*/  IMAD.MOV.U32 R33, RZ, RZ, 0x1 ;  /* 0x00000001ff217424 */ /* 0x000fe200078e00ff */
[----:B------:R-:W-:-:S05]  /*18c0*/  MOV R31, R30 ;  /* 0x0000001e001f7202 */ /* 0x000fca0000000f00 */
[----:B------:R-:W-:-:S05]  /*18d0*/  IMAD.IADD R31, R28, 0x1, R31 ;  /* 0x000000011c1f7824 */ /* 0x000fca00078e021f */
[----:B------:R-:W-:-:S07]  /*18e0*/  MOV R29, R31 ;  /* 0x0000001f001d7202 */ /* 0x000fce0000000f00 */
[----:B------:R-:W-:Y:S05]  /*18f0*/  WARPSYNC.COLLECTIVE R32, `(.L_x_8325) ;  /* 0x0000000020087348 */ /* 0x000fea0003c00000 */
[----:B------:R0:W1:Y:S02]  /*1900*/  SHFL.DOWN P1, R30, R29, R33, R34 ;  /* 0x080000211d1e7389 */ /* 0x0000640000020022 */
[----:B01----:R-:W-:Y:S05]  /*1910*/  ENDCOLLECTIVE ;  /* 0x000000000000791b */ /* 0x003fea0003800000 */
.L_x_8325:
[----:B------:R-:W-:Y:S05]  /*1920*/  BRA `(.L_x_8326) ;  /* 0xfffffff800787947 */ /* 0x000fea000383ffff */
        .weak           $__internal_62_$__cuda_sm20_div_u16
        .type           $__internal_62_$__cuda_sm20_div_u16,@function
        .size           $__internal_62_$__cuda_sm20_div_u16,(.L_x_58013 - $__internal_62_$__cuda_sm20_div_u16)
$__internal_62_$__cuda_sm20_div_u16:
        /* <DEDUP_REMOVED lines=18> */
[----:B------:R-:W-:Y:S06]  /*1a50*/  RET.REL.NODEC R4 `(_Z9cuda_gemmIiLi256ELi4ELi1ELi128ELi128ELi128ELi32ELi1ELi1EEviiiPT_S1_S1_ii) ;  /* 0xffffffe404687950 */ /* 0x000fec0003c3ffff */
.L_x_8327:
        /* <DEDUP_REMOVED lines=10> */
.L_x_58013:


//--------------------- .text._Z9cuda_gemmIiLi256ELi4ELi1ELi128ELi128ELi128ELi32ELi1ELi0EEviiiPT_S1_S1_ii --------------------------
	.section	.text._Z9cuda_gemmIiLi256ELi4ELi1ELi128ELi128ELi128ELi32ELi1ELi0EEviiiPT_S1_S1_ii,"ax",@progbits
	.align	128
        .global         _Z9cuda_gemmIiLi256ELi4ELi1ELi128ELi128ELi128ELi32ELi1ELi0EEviiiPT_S1_S1_ii
        .type           _Z9cuda_gemmIiLi256ELi4ELi1ELi128ELi128ELi128ELi32ELi1ELi0EEviiiPT_S1_S1_ii,@function
        .size           _Z9cuda_gemmIiLi256ELi4ELi1ELi128ELi128ELi128ELi32ELi1ELi0EEviiiPT_S1_S1_ii,(.L_x_58294 - _Z9cuda_gemmIiLi256ELi4ELi1ELi128ELi128ELi128ELi32ELi1ELi0EEviiiPT_S1_S1_ii)
        .other          _Z9cuda_gemmIiLi256ELi4ELi1ELi128ELi128ELi128ELi32ELi1ELi0EEviiiPT_S1_S1_ii,@"STO_CUDA_ENTRY STV_DEFAULT"
_Z9cuda_gemmIiLi256ELi4ELi1ELi128ELi128ELi128ELi32ELi1ELi0EEviiiPT_S1_S1_ii:
.text._Z9cuda_gemmIiLi256ELi4ELi1ELi128ELi128ELi128ELi32ELi1ELi0EEviiiPT_S1_S1_ii:
[----:B------:R-:W-:Y:S01]  /*0000*/  LDC R1, c[0x0][0x37c] ;  /* 0x0000df00ff017b82 */ /* 0x000fe20000000800 */
[----:B------:R-:W0:Y:S07]  /*0010*/  LDCU UR7, c[0x0][0x3ac] ;  /* 0x00007580ff0777ac */ /* 0x000e2e0008000800 */
[----:B------:R-:W1:Y:S01]  /*0020*/  S2UR UR11, SR_CTAID.Y ;  /* 0x00000000000b79c3 */ /* 0x000e620000002600 */
[----:B------:R-:W-:Y:S01]  /*0030*/  UMOV UR4, URZ ;  /* 0x000000ff00047c82 */ /* 0x000fe20008000000 */
[----:B------:R-:W2:Y:S06]  /*0040*/  LDCU UR19, c[0x0][0x360] ;  /* 0x00006c00ff1377ac */ /* 0x000eac0008000800 */
[----:B------:R-:W3:Y:S01]  /*0050*/  LDC R5, c[0x0][0x374] ;  /* 0x0000dd00ff057b82 */ /* 0x000ee20000000800 */
[----:B0-----:R-:W-:Y:S01]  /*0060*/  IMAD.U32 R0, RZ, RZ, UR7 ;  /* 0x00000007ff007e24 */ /* 0x001fe2000f8e00ff */
[----:B------:R-:W-:-:S04]  /*0070*/  USHF.R.U32.HI UR16, URZ, 0x4, UR7 ;  /* 0x00000004ff107899 */ /* 0x000fc80008011607 */
[----:B------:R-:W-:-:S04]  /*0080*/  IABS R0, R0 ;  /* 0x0000000000007213 */ /* 0x000fc80000000000 */
[----:B------:R-:W-:Y:S01]  /*0090*/  R2UR UR8, R0 ;  /* 0x00000000000872ca */ /* 0x000fe200000e0000 */
[----:B---3--:R-:W-:-:S05]  /*00a0*/  IMAD.SHL.U32 R5, R5, 0x4, RZ ;  /* 0x0000000405057824 */ /* 0x008fca00078e00ff */
[----:B-1----:R-:W-:-:S07]  /*00b0*/  ISETP.LE.U32.AND P0, PT, R5, UR11, PT ;  /* 0x0000000b05007c0c */ /* 0x002fce000bf03070 */
[----:B------:R-:W0:Y:S08]  /*00c0*/  I2F.RP R0, UR8 ;  /* 0x0000000800007d06 */ /* 0x000e300008209400 */
[----:B0-----:R-:W0:Y:S02]  /*00d0*/  MUFU.RCP R0, R0 ;  /* 0x0000000000007308 */ /* 0x001e240000001000 */
[----:B0-----:R-:W-:-:S02]  /*00e0*/  VIADD R2, R0, 0xffffffe ;  /* 0x0ffffffe00027836 */ /* 0x001fc40000000000 */
[----:B------:R-:W0:Y:S04]  /*00f0*/  S2R R0, SR_TID.X ;  /* 0x0000000000007919 */ /* 0x000e280000002100 */
        /* <DEDUP_REMOVED lines=28> */
[----:B------:R1:W3:Y:S02]  /*02c0*/  F2I.FTZ.U32.TRUNC.NTZ R3, R2 ;  /* 0x0000000200037305 */ /* 0x0002e4000021f000 */
[----:B-1----:R-:W-:Y:S02]  /*02d0*/  IMAD.MOV.U32 R2, RZ, RZ, RZ ;  /* 0x000000ffff027224 */ /* 0x002fe400078e00ff */
[----:B---3--:R-:W-:-:S04]  /*02e0*/  IMAD R9, R9, R3, RZ ;  /* 0x0000000309097224 */ /* 0x008fc800078e02ff */
[----:B------:R-:W-:Y:S01]  /*02f0*/  IMAD.HI.U32 R9, R3, R9, R2 ;  /* 0x0000000903097227 */ /* 0x000fe200078e0002 */
[----:B0-2---:R-:W-:Y:S06]  /*0300*/  @P0 EXIT ;  /* 0x000000000000094d */ /* 0x005fec0003800000 */
[----:B------:R-:W0:Y:S01]  /*0310*/  I2F.U32.RP R8, UR19 ;  /* 0x0000001300087d06 */ /* 0x000e220008209000 */
[C---:B------:R-:W-:Y:S01]  /*0320*/  IMAD.HI.U32 R3, R9.reuse, R0, RZ ;  /* 0x0000000009037227 */ /* 0x040fe200078e00ff */
[----:B------:R-:W-:Y:S01]  /*0330*/  ULOP3.LUT UR10, URZ, UR6, URZ, 0x33, !UPT ;  /* 0x00000006ff0a7292 */ /* 0x000fe2000f8e33ff */
[----:B------:R-:W-:Y:S01]  /*0340*/  R2UR UR8, R9 ;  /* 0x00000000090872ca */ /* 0x000fe200000e0000 */
[----:B------:R-:W-:Y:S01]  /*0350*/  UISETP.NE.U32.AND UP0, UPT, UR6, URZ, UPT ;  /* 0x000000ff0600728c */ /* 0x000fe2000bf05070 */
[----:B------:R-:W-:Y:S01]  /*0360*/  IMAD.MOV R5, RZ, RZ, -R3 ;  /* 0x000000ffff057224 */ /* 0x000fe200078e0a03 */
[----:B------:R-:W-:Y:S01]  /*0370*/  UISETP.LT.U32.AND UP1, UPT, UR7, 0x10, UPT ;  /* 0x000000100700788c */ /* 0x000fe2000bf21070 */
[----:B------:R-:W-:Y:S01]  /*0380*/  IMAD R11, RZ, RZ, -UR17 ;  /* 0x80000011ff0b7e24 */ /* 0x000fe2000f8e02ff */
[----:B------:R-:W1:Y:S01]  /*0390*/  MUFU.RCP R6, R6 ;  /* 0x0000000600067308 */ /* 0x000e620000001000 */
[----:B------:R-:W-:Y:S01]  /*03a0*/  IMAD R2, R5, UR6, R0 ;  /* 0x0000000605027c24 */ /* 0x000fe2000f8e0200 */
[----:B------:R-:W-:Y:S01]  /*03b0*/  USEL UR13, UR7, 0x10, UP1 ;  /* 0x00000010070d7887 */ /* 0x000fe20008800000 */
[----:B------:R-:W-:Y:S01]  /*03c0*/  UMOV UR12, 0xffffff00 ;  /* 0xffffff00000c7882 */ /* 0x000fe20000000000 */
[----:B------:R-:W-:-:S02]  /*03d0*/  USHF.L.U32 UR18, UR19, 0x2, URZ ;  /* 0x0000000213127899 */ /* 0x000fc400080006ff */
[----:B------:R-:W-:Y:S01]  /*03e0*/  ISETP.GE.U32.AND P0, PT, R2, UR6, PT ;  /* 0x0000000602007c0c */ /* 0x000fe2000bf06070 */
[----:B------:R-:W2:Y:S01]  /*03f0*/  LDCU.64 UR14, c[0x0][0x358] ;  /* 0x00006b00ff0e77ac */ /* 0x000ea20008000a00 */
[----:B0-----:R-:W0:Y:S01]  /*0400*/  MUFU.RCP R8, R8 ;  /* 0x0000000800087308 */ /* 0x001e220000001000 */
[----:B------:R-:W-:Y:S01]  /*0410*/  IMAD.U32 R43, RZ, RZ, UR13 ;  /* 0x0000000dff2b7e24 */ /* 0x000fe2000f8e00ff */
[----:B------:R-:W-:Y:S01]  /*0420*/  UIMAD.WIDE.U32 UR8, UR8, UR19, URZ ;  /* 0x00000013080872a5 */ /* 0x000fe2000f8e00ff */
[----:B-1----:R-:W-:Y:S01]  /*0430*/  IADD3 R4, PT, PT, R6, 0xffffffe, RZ ;  /* 0x0ffffffe06047810 */ /* 0x002fe20007ffe0ff */
[----:B------:R-:W-:-:S05]  /*0440*/  IMAD.U32 R6, RZ, RZ, UR10 ;  /* 0x0000000aff067e24 */ /* 0x000fca000f8e00ff */
[----:B------:R-:W-:Y:S02]  /*0450*/  UMOV UR4, UR9 ;  /* 0x0000000900047c82 */ /* 0x000fe40008000000 */
[----:B------:R-:W-:Y:S01]  /*0460*/  @P0 VIADD R2, R2, -UR6 ;  /* 0x8000000602020c36 */ /* 0x000fe20008000000 */
[----:B------:R1:W3:Y:S01]  /*0470*/  F2I.FTZ.U32.TRUNC.NTZ R5, R4 ;  /* 0x0000000400057305 */ /* 0x0002e2000021f000 */
[----:B------:R-:W-:Y:S01]  /*0480*/  @P0 VIADD R3, R3, 0x1 ;  /* 0x0000000103030836 */ /* 0x000fe20000000000 */
[----:B------:R-:W-:Y:S01]  /*0490*/  PLOP3.LUT P0, PT, PT, PT, UP0, 0x80, 0x8 ;  /* 0x000000000008781c */ /* 0x000fe20003f0f008 */
[----:B------:R-:W4:Y:S01]  /*04a0*/  S2UR UR8, SR_CTAID.X ;  /* 0x00000000000879c3 */ /* 0x000f220000002500 */
[----:B0-----:R-:W-:Y:S01]  /*04b0*/  VIADD R7, R8, 0xffffffe ;  /* 0x0ffffffe08077836 */ /* 0x001fe20000000000 */
[----:B------:R-:W-:Y:S01]  /*04c0*/  ISETP.GE.U32.AND P1, PT, R2, UR6, PT ;  /* 0x0000000602007c0c */ /* 0x000fe2000bf26070 */
[----:B------:R-:W-:Y:S01]  /*04d0*/  VIADD R2, R0, UR19 ;  /* 0x0000001300027c36 */ /* 0x000fe20008000000 */
[----:B------:R-:W0:Y:S01]  /*04e0*/  LDCU UR9, c[0x0][0x3a8] ;  /* 0x00007500ff0977ac */ /* 0x000e220008000800 */
[----:B-1----:R-:W-:-:S02]  /*04f0*/  HFMA2 R4, -RZ, RZ, 0, 0 ;  /* 0x00000000ff047431 */ /* 0x002fc400000001ff */
[----:B------:R-:W1:Y:S01]  /*0500*/  F2I.FTZ.U32.TRUNC.NTZ R7, R7 ;  /* 0x0000000700077305 */ /* 0x000e62000021f000 */
[----:B------:R-:W-:Y:S01]  /*0510*/  VIMNMX.U32 R13, PT, PT, R2, 0x20, !PT ;  /* 0x00000020020d7848 */ /* 0x000fe20007fe0000 */
[----:B---3--:R-:W-:-:S06]  /*0520*/  IMAD R11, R11, R5, RZ ;  /* 0x000000050b0b7224 */ /* 0x008fcc00078e02ff */
[----:B------:R-:W-:Y:S01]  /*0530*/  @P1 VIADD R3, R3, 0x1 ;  /* 0x0000000103031836 */ /* 0x000fe20000000000 */
[C---:B------:R-:W-:Y:S01]  /*0540*/  ISETP.GE.U32.AND P1, PT, R2.reuse, 0x20, PT ;  /* 0x000000200200780c */ /* 0x040fe20003f26070 */
[----:B------:R-:W-:Y:S01]  /*0550*/  IMAD.HI.U32 R5, R5, R11, R4 ;  /* 0x0000000b05057227 */ /* 0x000fe200078e0004 */
[----:B------:R-:W-:Y:S02]  /*0560*/  VIMNMX.U32 R11, PT, PT, R2, 0x80, !PT ;  /* 0x00000080020b7848 */ /* 0x000fe40007fe0000 */
[----:B------:R-:W-:Y:S01]  /*0570*/  SEL R3, R6, R3, !P0 ;  /* 0x0000000306037207 */ /* 0x000fe20004000000 */
[----:B------:R-:W-:Y:S01]  /*0580*/  IMAD.MOV.U32 R6, RZ, RZ, RZ ;  /* 0x000000ffff067224 */ /* 0x000fe200078e00ff */
[----:B------:R-:W-:Y:S01]  /*0590*/  ISETP.GE.U32.AND P0, PT, R2, 0x80, PT ;  /* 0x000000800200780c */ /* 0x000fe20003f06070 */
[----:B-1----:R-:W-:Y:S01]  /*05a0*/  IMAD.MOV R17, RZ, RZ, -R7 ;  /* 0x000000ffff117224 */ /* 0x002fe200078e0a07 */
[----:B------:R-:W-:Y:S01]  /*05b0*/  SEL R14, RZ, 0x1, P1 ;  /* 0x00000001ff0e7807 */ /* 0x000fe20000800000 */
[----:B------:R-:W-:Y:S01]  /*05c0*/  IMAD.MOV R15, RZ, RZ, -R3 ;  /* 0x000000ffff0f7224 */ /* 0x000fe200078e0a03 */
[----:B------:R-:W-:Y:S01]  /*05d0*/  SEL R8, RZ, 0x1, P0 ;  /* 0x00000001ff087807 */ /* 0x000fe20000000000 */
[----:B------:R-:W-:Y:S01]  /*05e0*/  IMAD R17, R17, UR19, RZ ;  /* 0x0000001311117c24 */ /* 0x000fe2000f8e02ff */
[-C--:B------:R-:W-:Y:S01]  /*05f0*/  IADD3 R13, PT, PT, R13, -R2.reuse, -R14 ;  /* 0x800000020d0d7210 */ /* 0x080fe20007ffe80e */
[----:B------:R-:W-:Y:S01]  /*0600*/  IMAD R4, R15, UR6, R0 ;  /* 0x000000060f047c24 */ /* 0x000fe2000f8e0200 */
[----:B------:R-:W-:Y:S01]  /*0610*/  IADD3 R11, PT, PT, R11, -R2, -R8 ;  /* 0x800000020b0b7210 */ /* 0x000fe20007ffe808 */
[----:B------:R-:W-:Y:S01]  /*0620*/  IMAD.HI.U32 R10, R7, R17, R6 ;  /* 0x00000011070a7227 */ /* 0x000fe200078e0006 */
[----:B0-----:R-:W-:-:S02]  /*0630*/  UISETP.LT.AND UP3, UPT, UR9, 0x20, UPT ;  /* 0x000000200900788c */ /* 0x001fc4000bf61270 */
[----:B----4-:R-:W-:Y:S01]  /*0640*/  USHF.L.U32 UR8, UR8, 0x5, URZ ;  /* 0x0000000508087899 */ /* 0x010fe200080006ff */
[----:B------:R-:W-:Y:S01]  /*0650*/  IMAD.HI.U32 R6, R5, R0, RZ ;  /* 0x0000000005067227 */ /* 0x000fe200078e00ff */
[----:B------:R-:W-:-:S03]  /*0660*/  USEL UR9, UR9, 0x20, UP3 ;  /* 0x0000002009097887 */ /* 0x000fc60009800000 */
[----:B------:R-:W-:-:S04]  /*0670*/  IMAD.HI.U32 R5, R5, R4, RZ ;  /* 0x0000000405057227 */ /* 0x000fc800078e00ff */
[----:B------:R-:W-:-:S04]  /*0680*/  IMAD.HI.U32 R12, R10, R11, RZ ;  /* 0x0000000b0a0c7227 */ /* 0x000fc800078e00ff */
[----:B------:R-:W-:Y:S02]  /*0690*/  IMAD.MOV R7, RZ, RZ, -R6 ;  /* 0x000000ffff077224 */ /* 0x000fe400078e0a06 */
[----:B------:R-:W-:Y:S02]  /*06a0*/  IMAD.MOV R15, RZ, RZ, -R5 ;  /* 0x000000ffff0f7224 */ /* 0x000fe400078e0a05 */
[----:B------:R-:W-:Y:S02]  /*06b0*/  IMAD.MOV R6, RZ, RZ, -R12 ;  /* 0x000000ffff067224 */ /* 0x000fe400078e0a0c */
[----:B------:R-:W-:Y:S02]  /*06c0*/  IMAD R7, R7, UR17, R0 ;  /* 0x0000001107077c24 */ /* 0x000fe4000f8e0200 */
[----:B------:R-:W-:Y:S02]  /*06d0*/  IMAD R4, R15, UR17, R4 ;  /* 0x000000110f047c24 */ /* 0x000fe4000f8e0204 */
[----:B------:R-:W-:Y:S01]  /*06e0*/  IMAD R11, R6, UR19, R11 ;  /* 0x00000013060b7c24 */ /* 0x000fe2000f8e020b */
[----:B------:R-:W-:Y:S01]  /*06f0*/  ISETP.GE.U32.AND P1, PT, R7, UR17, PT ;  /* 0x0000001107007c0c */ /* 0x000fe2000bf26070 */
[----:B------:R-:W-:Y:S01]  /*0700*/  IMAD.HI.U32 R16, R10, R13, RZ ;  /* 0x0000000d0a107227 */ /* 0x000fe200078e00ff */
[----:B------:R-:W-:-:S02]  /*0710*/  ISETP.GE.U32.AND P6, PT, R4, UR17, PT ;  /* 0x0000001104007c0c */ /* 0x000fc4000bfc6070 */
[----:B------:R-:W-:Y:S01]  /*0720*/  ISETP.GE.U32.AND P5, PT, R11, UR19, PT ;  /* 0x000000130b007c0c */ /* 0x000fe2000bfa6070 */
[----:B------:R-:W-:-:S04]  /*0730*/  IMAD.MOV R10, RZ, RZ, -R16 ;  /* 0x000000ffff0a7224 */ /* 0x000fc800078e0a10 */
[----:B------:R-:W-:-:S04]  /*0740*/  IMAD R13, R10, UR19, R13 ;  /* 0x000000130a0d7c24 */ /* 0x000fc8000f8e020d */
[----:B------:R-:W-:Y:S02]  /*0750*/  @P1 IADD3 R7, PT, PT, R7, -UR17, RZ ;  /* 0x8000001107071c10 */ /* 0x000fe4000fffe0ff */
[----:B------:R-:W-:Y:S01]  /*0760*/  @P6 VIADD R4, R4, -UR17 ;  /* 0x8000001104046c36 */ /* 0x000fe20008000000 */
[----:B------:R-:W-:Y:S01]  /*0770*/  ISETP.GE.U32.AND P0, PT, R13, UR19, PT ;  /* 0x000000130d007c0c */ /* 0x000fe2000bf06070 */
[----:B------:R-:W-:Y:S01]  /*0780*/  @P5 VIADD R11, R11, -UR19 ;  /* 0x800000130b0b5c36 */ /* 0x000fe20008000000 */
[----:B------:R-:W-:Y:S01]  /*0790*/  ISETP.GE.U32.AND P4, PT, R7, UR17, PT ;  /* 0x0000001107007c0c */ /* 0x000fe2000bf86070 */
[----:B------:R-:W-:Y:S01]  /*07a0*/  @P6 VIADD R5, R5, 0x1 ;  /* 0x0000000105056836 */ /* 0x000fe20000000000 */
[----:B------:R-:W-:Y:S01]  /*07b0*/  ISETP.GE.U32.AND P3, PT, R4, UR17, PT ;  /* 0x0000001104007c0c */ /* 0x000fe2000bf66070 */
[----:B------:R-:W-:Y:S01]  /*07c0*/  @P5 VIADD R12, R12, 0x1 ;  /* 0x000000010c0c5836 */ /* 0x000fe20000000000 */
[----:B------:R-:W-:Y:S02]  /*07d0*/  ISETP.GE.U32.AND P2, PT, R11, UR19, PT ;  /* 0x000000130b007c0c */ /* 0x000fe4000bf46070 */
[----:B------:R-:W-:-:S02]  /*07e0*/  ISETP.NE.U32.AND P6, PT, RZ, UR17, PT ;  /* 0x00000011ff007c0c */ /* 0x000fc4000bfc5070 */
[----:B------:R-:W-:Y:S02]  /*07f0*/  LOP3.LUT R4, RZ, UR17, RZ, 0x33, !PT ;  /* 0x00000011ff047c12 */ /* 0x000fe4000f8e33ff */
[----:B------:R-:W-:Y:S01]  /*0800*/  ISETP.NE.U32.AND P5, PT, RZ, UR19, PT ;  /* 0x00000013ff007c0c */ /* 0x000fe2000bfa5070 */
[----:B------:R-:W-:Y:S01]  /*0810*/  @P0 VIADD R13, R13, -UR19 ;  /* 0x800000130d0d0c36 */ /* 0x000fe20008000000 */
[----:B------:R-:W-:Y:S01]  /*0820*/  LOP3.LUT R11, RZ, UR19, RZ, 0x33, !PT ;  /* 0x00000013ff0b7c12 */ /* 0x000fe2000f8e33ff */
[----:B------:R-:W-:Y:S02]  /*0830*/  @P4 VIADD R7, R7, -UR17 ;  /* 0x8000001107074c36 */ /* 0x000fe40008000000 */
[----:B------:R-:W-:Y:S01]  /*0840*/  @P3 IADD3 R5, PT, PT, R5, 0x1, RZ ;  /* 0x0000000105053810 */ /* 0x000fe20007ffe0ff */
[----:B------:R-:W-:Y:S01]  /*0850*/  @P0 VIADD R16, R16, 0x1 ;  /* 0x0000000110100836 */ /* 0x000fe20000000000 */
[----:B------:R-:W-:Y:S01]  /*0860*/  ISETP.GE.U32.AND P1, PT, R13, UR19, PT ;  /* 0x000000130d007c0c */ /* 0x000fe2000bf26070 */
[----:B------:R-:W-:Y:S01]  /*0870*/  @P2 VIADD R12, R12, 0x1 ;  /* 0x000000010c0c2836 */ /* 0x000fe20000000000 */
[----:B------:R-:W-:-:S02]  /*0880*/  SEL R10, R4, R7, !P6 ;  /* 0x00000007040a7207 */ /* 0x000fc40007000000 */
[----:B------:R-:W-:Y:S02]  /*0890*/  SEL R4, R4, R5, !P6 ;  /* 0x0000000504047207 */ /* 0x000fe40007000000 */
[----:B------:R-:W-:Y:S02]  /*08a0*/  SEL R5, R11, R12, !P5 ;  /* 0x0000000c0b057207 */ /* 0x000fe40006800000 */
[----:B------:R-:W-:-:S03]  /*08b0*/  LOP3.LUT R7, R4, 0xf, RZ, 0xc0, !PT ;  /* 0x0000000f04077812 */ /* 0x000fc600078ec0ff */
[----:B------:R-:W-:Y:S01]  /*08c0*/  IMAD.IADD R5, R8, 0x1, R5 ;  /* 0x0000000108057824 */ /* 0x000fe200078e0205 */
[C---:B------:R-:W-:Y:S01]  /*08d0*/  ISETP.GE.U32.AND P2, PT, R7.reuse, UR7, PT ;  /* 0x0000000707007c0c */ /* 0x040fe2000bf46070 */
[C---:B------:R-:W-:Y:S01]  /*08e0*/  VIADD R8, R7.reuse, 0x1 ;  /* 0x0000000107087836 */ /* 0x040fe20000000000 */
[----:B------:R-:W-:Y:S01]  /*08f0*/  UIADD3 UR7, UPT, UPT, -UR4, URZ, URZ ;  /* 0x000000ff04077290 */ /* 0x000fe2000fffe1ff */
[----:B------:R-:W-:Y:S01]  /*0900*/  @P1 VIADD R16, R16, 0x1 ;  /* 0x0000000110101836 */ /* 0x000fe20000000000 */
[C---:B------:R-:W-:Y:S01]  /*0910*/  IADD3 R12, PT, PT, R7.reuse, 0x4, RZ ;  /* 0x00000004070c7810 */ /* 0x040fe20007ffe0ff */
[C---:B------:R-:W-:Y:S01]  /*0920*/  VIADD R9, R7.reuse, 0x2 ;  /* 0x0000000207097836 */ /* 0x040fe20000000000 */
[----:B------:R-:W-:Y:S01]  /*0930*/  ISETP.GE.U32.AND P1, PT, R8, UR13, PT ;  /* 0x0000000d08007c0c */ /* 0x000fe2000bf26070 */
[----:B------:R-:W-:Y:S01]  /*0940*/  VIADD R8, R7, 0x5 ;  /* 0x0000000507087836 */ /* 0x000fe20000000000 */
[----:B------:R-:W-:Y:S01]  /*0950*/  SEL R11, R11, R16, !P5 ;  /* 0x000000100b0b7207 */ /* 0x000fe20006800000 */
[----:B------:R-:W-:Y:S01]  /*0960*/  UIMAD UR7, UR6, UR7, UR19 ;  /* 0x00000007060772a4 */ /* 0x000fe2000f8e0213 */
[----:B------:R-:W-:Y:S01]  /*0970*/  ISETP.GE.U32.AND P0, PT, R9, UR13, PT ;  /* 0x0000000d09007c0c */ /* 0x000fe2000bf06070 */
[----:B------:R-:W-:Y:S01]  /*0980*/  VIADD R9, R7, 0x6 ;  /* 0x0000000607097836 */ /* 0x000fe20000000000 */
[----:B------:R-:W-:Y:S01]  /*0990*/  ISETP.GE.U32.AND P5, PT, R8, UR13, PT ;  /* 0x0000000d08007c0c */ /* 0x000fe2000bfa6070 */
[----:B------:R-:W-:Y:S01]  /*09a0*/  IMAD.IADD R6, R14, 0x1, R11 ;  /* 0x000000010e067824 */ /* 0x000fe200078e020b */
[----:B------:R-:W-:Y:S01]  /*09b0*/  SEL R15, R43, RZ, P1 ;  /* 0x000000ff2b0f7207 */ /* 0x000fe20000800000 */
[----:B------:R-:W-:Y:S01]  /*09c0*/  VIADD R8, R7, 0x8 ;  /* 0x0000000807087836 */ /* 0x000fe20000000000 */
[----:B------:R-:W-:Y:S01]  /*09d0*/  ISETP.GE.U32.AND P3, PT, R9, UR13, PT ;  /* 0x0000000d09007c0c */ /* 0x000fe2000bf66070 */
[C---:B------:R-:W-:Y:S01]  /*09e0*/  VIADD R11, R7.reuse, 0x3 ;  /* 0x00000003070b7836 */ /* 0x040fe20000000000 */
[----:B------:R-:W-:Y:S01]  /*09f0*/  UISETP.GE.U32.AND UP1, UPT, UR7, UR6, UPT ;  /* 0x000000060700728c */ /* 0x000fe2000bf26070 */
[C---:B------:R-:W-:Y:S01]  /*0a00*/  VIADD R9, R7.reuse, 0x9 ;  /* 0x0000000907097836 */ /* 0x040fe20000000000 */
[----:B------:R-:W-:Y:S01]  /*0a10*/  ISETP.GE.U32.AND P1, PT, R8, UR13, PT ;  /* 0x0000000d08007c0c */ /* 0x000fe2000bf26070 */
[----:B------:R-:W-:Y:S01]  /*0a20*/  VIADD R8, R7, 0xa ;  /* 0x0000000a07087836 */ /* 0x000fe20000000000 */
[----:B------:R-:W-:Y:S01]  /*0a30*/  ISETP.GE.U32.AND P4, PT, R11, UR13, PT ;  /* 0x0000000d0b007c0c */ /* 0x000fe2000bf86070 */
[----:B------:R-:W-:Y:S01]  /*0a40*/  VIADD R11, R7, 0x7 ;  /* 0x00000007070b7836 */ /* 0x000fe20000000000 */
[----:B------:R-:W-:-:S02]  /*0a50*/  SEL R17, R43, RZ, P0 ;  /* 0x000000ff2b117207 */ /* 0x000fc40000000000 */
[----:B------:R-:W-:Y:S02]  /*0a60*/  ISETP.GE.U32.AND P6, PT, R12, UR13, PT ;  /* 0x0000000d0c007c0c */ /* 0x000fe4000bfc6070 */
[----:B------:R-:W-:Y:S01]  /*0a70*/  ISETP.GE.U32.AND P0, PT, R9, UR13, PT ;  /* 0x0000000d09007c0c */ /* 0x000fe2000bf06070 */
[----:B------:R-:W-:Y:S01]  /*0a80*/  @UP1 UIADD3 UR7, UPT, UPT, -UR6, UR7, URZ ;  /* 0x0000000706071290 */ /* 0x000fe2000fffe1ff */
[----:B------:R-:W-:Y:S01]  /*0a90*/  IADD3 R9, PT, PT, R7, 0xb, RZ ;  /* 0x0000000b07097810 */ /* 0x000fe20007ffe0ff */
[----:B------:R-:W-:Y:S01]  /*0aa0*/  @UP1 UIADD3 UR4, UPT, UPT, UR4, 0x1, URZ ;  /* 0x0000000104041890 */ /* 0x000fe2000fffe0ff */
[----:B------:R-:W-:Y:S01]  /*0ab0*/  SEL R19, R43, RZ, P4 ;  /* 0x000000ff2b137207 */ /* 0x000fe20002000000 */
[----:B------:R-:W-:Y:S01]  /*0ac0*/  UISETP.GE.U32.AND UP2, UPT, UR7, UR6, UPT ;  /* 0x000000060700728c */ /* 0x000fe2000bf46070 */
[----:B------:R-:W-:Y:S01]  /*0ad0*/  ISETP.GE.U32.AND P4, PT, R8, UR13, PT ;  /* 0x0000000d08007c0c */ /* 0x000fe2000bf86070 */
[----:B------:R-:W-:Y:S01]  /*0ae0*/  VIADD R8, R7, 0xc ;  /* 0x0000000c07087836 */ /* 0x000fe20000000000 */
[----:B------:R-:W-:Y:S01]  /*0af0*/  SEL R21, R43, RZ, P6 ;  /* 0x000000ff2b157207 */ /* 0x000fe20003000000 */
[----:B------:R-:W-:Y:S01]  /*0b00*/  UIMAD UR7, UR17, UR12, 0x201f ;  /* 0x0000201f110774a4 */ /* 0x000fe2000f8e020c */
[----:B------:R-:W-:Y:S01]  /*0b10*/  ISETP.GE.U32.AND P6, PT, R9, UR13, PT ;  /* 0x0000000d09007c0c */ /* 0x000fe2000bfc6070 */
[----:B------:R-:W-:Y:S01]  /*0b20*/  VIADD R9, R7, 0xd ;  /* 0x0000000d07097836 */ /* 0x000fe20000000000 */
[----:B------:R-:W-:-:S02]  /*0b30*/  SEL R23, R43, RZ, P5 ;  /* 0x000000ff2b177207 */ /* 0x000fc40002800000 */
[----:B------:R-:W-:Y:S02]  /*0b40*/  SEL R13, R43, RZ, P2 ;  /* 0x000000ff2b0d7207 */ /* 0x000fe40001000000 */
[----:B------:R-:W-:Y:S01]  /*0b50*/  ISETP.GE.U32.AND P5, PT, R8, UR13, PT ;  /* 0x0000000d08007c0c */ /* 0x000fe2000bfa6070 */
[----:B------:R-:W-:Y:S01]  /*0b60*/  VIADD R8, R7, 0xe ;  /* 0x0000000e07087836 */ /* 0x000fe20000000000 */
[----:B------:R-:W-:Y:S01]  /*0b70*/  ISETP.GE.U32.AND P2, PT, R11, UR13, PT ;  /* 0x0000000d0b007c0c */ /* 0x000fe2000bf46070 */
[----:B------:R-:W-:Y:S01]  /*0b80*/  VIADD R7, R7, 0xf ;  /* 0x0000000f07077836 */ /* 0x000fe20000000000 */
[----:B------:R-:W-:Y:S01]  /*0b90*/  SEL R25, R43, RZ, P3 ;  /* 0x000000ff2b197207 */ /* 0x000fe20001800000 */
[----:B------:R-:W-:Y:S01]  /*0ba0*/  VIADD R11, R6, 0x1 ;  /* 0x00000001060b7836 */ /* 0x000fe20000000000 */
[----:B------:R-:W-:Y:S01]  /*0bb0*/  ISETP.GE.U32.AND P3, PT, R9, UR13, PT ;  /* 0x0000000d09007c0c */ /* 0x000fe2000bf66070 */
[----:B------:R-:W-:Y:S01]  /*0bc0*/  @UP2 UIADD3 UR4, UPT, UPT, UR4, 0x1, URZ ;  /* 0x0000000104042890 */ /* 0x000fe2000fffe0ff */
[----:B------:R-:W-:-:S02]  /*0bd0*/  SHF.L.U32 R9, R10, 0x4, RZ ;  /* 0x000000040a097819 */ /* 0x000fc400000006ff */
[C---:B------:R-:W-:Y:S01]  /*0be0*/  SEL R27, R43.reuse, RZ, P2 ;  /* 0x000000ff2b1b7207 */ /* 0x040fe20001000000 */
[----:B------:R-:W-:Y:S01]  /*0bf0*/  USEL UR10, UR10, UR4, !UP0 ;  /* 0x000000040a0a7287 */ /* 0x000fe2000c000000 */
[----:B------:R-:W-:Y:S01]  /*0c00*/  ISETP.GE.U32.AND P2, PT, R8, UR13, PT ;  /* 0x0000000d08007c0c */ /* 0x000fe2000bf46070 */
[----:B------:R-:W-:Y:S01]  /*0c10*/  VIADD R8, R2, UR19 ;  /* 0x0000001302087c36 */ /* 0x000fe20008000000 */
[----:B------:R-:W-:Y:S02]  /*0c20*/  SEL R29, R43, RZ, P1 ;  /* 0x000000ff2b1d7207 */ /* 0x000fe40000800000 */
[----:B------:R-:W-:Y:S01]  /*0c30*/  ISETP.GE.U32.AND P1, PT, R7, UR13, PT ;  /* 0x0000000d07007c0c */ /* 0x000fe2000bf26070 */
[----:B------:R-:W-:Y:S01]  /*0c40*/  VIADD R10, R8, UR19 ;  /* 0x00000013080a7c36 */ /* 0x000fe20008000000 */
[----:B------:R-:W-:Y:S02]  /*0c50*/  LOP3.LUT R12, R9, 0xf, R4, 0xf8, !PT ;  /* 0x0000000f090c7812 */ /* 0x000fe400078ef804 */
[----:B------:R-:W-:-:S02]  /*0c60*/  SEL R31, R43, RZ, P0 ;  /* 0x000000ff2b1f7207 */ /* 0x000fc40000000000 */
        /* <DEDUP_REMOVED lines=14> */
[----:B------:R-:W-:Y:S01]  /*0d50*/  LOP3.LUT R7, R0, 0x1f, RZ, 0xc0, !PT ;  /* 0x0000001f00077812 */ /* 0x000fe200078ec0ff */
        /* <DEDUP_REMOVED lines=8> */
[----:B--2---:R-:W-:-:S07]  /*0de0*/  IMAD.IADD R36, R12, 0x1, -R43 ;  /* 0x000000010c247824 */ /* 0x004fce00078e0a2b */
.L_x_8409:
[----:B------:R-:W-:Y:S01]  /*0df0*/  ISETP.GT.U32.AND P0, PT, R0, 0x7f, PT ;  /* 0x0000007f0000780c */ /* 0x000fe20003f04070 */
[----:B------:R-:W-:-:S12]  /*0e00*/  BSSY.RECONVERGENT B0, `(.L_x_8328) ;  /* 0x0000041000007945 */ /* 0x000fd80003800200 */
[----:B01234-:R-:W-:Y:S05]  /*0e10*/  @P0 BRA `(.L_x_8329) ;  /* 0x0000000000fc0947 */ /* 0x01ffea0003800000 */
[C---:B------:R-:W-:Y:S01]  /*0e20*/  LOP3.LUT R32, R5.reuse, 0x3, RZ, 0xc0, !PT ;  /* 0x0000000305207812 */ /* 0x040fe200078ec0ff */
[----:B------:R-:W-:Y:S01]  /*0e30*/  BSSY.RECONVERGENT B1, `(.L_x_8330) ;  /* 0x0000020000017945 */ /* 0x000fe20003800200 */
[----:B------:R-:W-:Y:S01]  /*0e40*/  ISETP.GE.U32.AND P1, PT, R5, 0x3, PT ;  /* 0x000000030500780c */ /* 0x000fe20003f26070 */
[----:B------:R-:W-:Y:S01]  /*0e50*/  IMAD.MOV.U32 R53, RZ, RZ, R0 ;  /* 0x000000ffff357224 */ /* 0x000fe200078e0000 */
[----:B------:R-:W-:-:S13]  /*0e60*/  ISETP.NE.AND P0, PT, R32, 0x3, PT ;  /* 0x000000032000780c */ /* 0x000fda0003f05270 */
[----:B------:R-:W-:Y:S05]  /*0e70*/  @!P0 BRA `(.L_x_8331) ;  /* 0x00000000006c8947 */ /* 0x000fea0003800000 */
[----:B------:R-:W0:Y:S01]  /*0e80*/  LDC.64 R28, c[0x0][0x390] ;  /* 0x0000e400ff1c7b82 */ /* 0x000e220000000a00 */
[----:B------:R-:W-:-:S04]  /*0e90*/  IMAD.U32 R31, RZ, RZ, UR11 ;  /* 0x0000000bff1f7e24 */ /* 0x000fc8000f8e00ff */
[----:B------:R-:W-:-:S04]  /*0ea0*/  IMAD R31, R31, 0x80, R0 ;  /* 0x000000801f1f7824 */ /* 0x000fc800078e0200 */
[----:B0-----:R-:W-:-:S05]  /*0eb0*/  IMAD.WIDE R28, R31, 0x4, R28 ;  /* 0x000000041f1c7825 */ /* 0x001fca00078e021c */
[----:B------:R-:W2:Y:S01]  /*0ec0*/  LDG.E R30, desc[UR14][R28.64] ;  /* 0x0000000e1c1e7981 */ /* 0x000ea2000c1e1900 */
[----:B------:R-:W0:Y:S01]  /*0ed0*/  S2UR UR12, SR_CgaCtaId ;  /* 0x00000000000c79c3 */ /* 0x000e220000008800 */
[----:B------:R-:W-:Y:S01]  /*0ee0*/  UMOV UR4, 0x400 ;  /* 0x0000040000047882 */ /* 0x000fe20000000000 */
[----:B------:R-:W-:Y:S01]  /*0ef0*/  LOP3.LUT P0, RZ, R5, 0x3, RZ, 0xc0, !PT ;  /* 0x0000000305ff7812 */ /* 0x000fe2000780c0ff */
[----:B------:R-:W-:Y:S01]  /*0f00*/  UIADD3 UR4, UPT, UPT, UR4, 0x4080, URZ ;  /* 0x0000408004047890 */ /* 0x000fe2000fffe0ff */
[----:B------:R-:W-:-:S03]  /*0f10*/  MOV R53, R2 ;  /* 0x0000000200357202 */ /* 0x000fc60000000f00 */
        /* <DEDUP_REMOVED lines=17> */
.L_x_8331:
[----:B------:R-:W-:Y:S05]  /*1030*/  BSYNC.RECONVERGENT B1 ;  /* 0x0000000000017941 */ /* 0x000fea0003800200 */
.L_x_8330:
[----:B------:R-:W-:Y:S05]  /*1040*/  @!P1 BRA `(.L_x_8329) ;  /* 0x0000000000709947 */ /* 0x000fea0003800000 */
[----:B------:R-:W2:Y:S01]  /*1050*/  S2UR UR12, SR_CgaCtaId ;  /* 0x00000000000c79c3 */ /* 0x000ea20000008800 */
[----:B------:R-:W-:Y:S01]  /*1060*/  UMOV UR4, 0x400 ;  /* 0x0000040000047882 */ /* 0x000fe20000000000 */
[----:B-1----:R-:W-:Y:S01]  /*1070*/  IMAD.U32 R28, RZ, RZ, UR11 ;  /* 0x0000000bff1c7e24 */ /* 0x002fe2000f8e00ff */
[----:B------:R-:W-:-:S04]  /*1080*/  UIADD3 UR4, UPT, UPT, UR4, 0x4080, URZ ;  /* 0x0000408004047890 */ /* 0x000fc8000fffe0ff */
[----:B------:R-:W-:Y:S01]  /*1090*/  LEA R55, R28, R53, 0x7 ;  /* 0x000000351c377211 */ /* 0x000fe200078e38ff */
[----:B--2---:R-:W-:-:S06]  /*10a0*/  ULEA UR4, UR12, UR4, 0x18 ;  /* 0x000000040c047291 */ /* 0x004fcc000f8ec0ff */
[----:B------:R-:W-:-:S07]  /*10b0*/  LEA R54, R53, UR4, 0x2 ;  /* 0x0000000435367c11 */ /* 0x000fce000f8e10ff */
.L_x_8332:
[----:B0-----:R-:W0:Y:S08]  /*10c0*/  LDC.64 R32, c[0x0][0x390] ;  /* 0x0000e400ff207b82 */ /* 0x001e300000000a00 */
[----:B------:R-:W1:Y:S01]  /*10d0*/  LDC R57, c[0x0][0x360] ;  /* 0x0000d800ff397b82 */ /* 0x000e620000000800 */
[----:B0-----:R-:W-:-:S05]  /*10e0*/  IMAD.WIDE R32, R55, 0x4, R32 ;  /* 0x0000000437207825 */ /* 0x001fca00078e0220 */
[----:B--2---:R-:W2:Y:S01]  /*10f0*/  LDG.E R59, desc[UR14][R32.64] ;  /* 0x0000000e203b7981 */ /* 0x004ea2000c1e1900 */
[----:B-1----:R-:W-:-:S04]  /*1100*/  IMAD.WIDE.U32 R30, R57, 0x4, R32 ;  /* 0x00000004391e7825 */ /* 0x002fc800078e0020 */
[C-C-:B------:R-:W-:Y:S02]  /*1110*/  IMAD.WIDE.U32 R28, R57.reuse, 0x8, R32.reuse ;  /* 0x00000008391c7825 */ /* 0x140fe400078e0020 */
[----:B------:R-:W3:Y:S02]  /*1120*/  LDG.E R31, desc[UR14][R30.64] ;  /* 0x0000000e1e1f7981 */ /* 0x000ee4000c1e1900 */
[C---:B------:R-:W-:Y:S02]  /*1130*/  IMAD.WIDE.U32 R34, R57.reuse, 0xc, R32 ;  /* 0x0000000c39227825 */ /* 0x040fe400078e0020 */
[----:B------:R-:W4:Y:S04]  /*1140*/  LDG.E R28, desc[UR14][R28.64] ;  /* 0x0000000e1c1c7981 */ /* 0x000f28000c1e1900 */
[----:B------:R-:W5:Y:S01]  /*1150*/  LDG.E R34, desc[UR14][R34.64] ;  /* 0x0000000e22227981 */ /* 0x000f62000c1e1900 */
[----:B------:R-:W-:-:S02]  /*1160*/  IMAD R61, R57, 0x8, R54 ;  /* 0x00000008393d7824 */ /* 0x000fc400078e0236 */
[----:B------:R-:W-:Y:S02]  /*1170*/  IMAD R56, R57, 0xc, R54 ;  /* 0x0000000c39387824 */ /* 0x000fe400078e0236 */
[----:B------:R-:W-:-:S05]  /*1180*/  VIADD R53, R53, UR18 ;  /* 0x0000001235357c36 */ /* 0x000fca0008000000 */
[----:B------:R-:W-:Y:S01]  /*1190*/  ISETP.GE.U32.AND P0, PT, R53, 0x80, PT ;  /* 0x000000803500780c */ /* 0x000fe20003f06070 */
[----:B------:R-:W-:Y:S01]  /*11a0*/  VIADD R55, R55, UR18 ;  /* 0x0000001237377c36 */ /* 0x000fe20008000000 */
[----:B--2---:R-:W-:Y:S04]  /*11b0*/  STS [R54], R59 ;  /* 0x0000003b36007388 */ /* 0x004fe80000000800 */
[----:B---3--:R0:W-:Y:S04]  /*11c0*/  STS [R54+UR18], R31 ;  /* 0x0000001f36007988 */ /* 0x0081e80008000812 */
[----:B----4-:R2:W-:Y:S04]  /*11d0*/  STS [R61], R28 ;  /* 0x0000001c3d007388 */ /* 0x0105e80000000800 */
[----:B-----5:R2:W-:Y:S01]  /*11e0*/  STS [R56], R34 ;  /* 0x0000002238007388 */ /* 0x0205e20000000800 */
[----:B0-----:R-:W-:Y:S01]  /*11f0*/  IMAD R54, R57, 0x10, R54 ;  /* 0x0000001039367824 */ /* 0x001fe200078e0236 */
[----:B------:R-:W-:Y:S06]  /*1200*/  @!P0 BRA `(.L_x_8332) ;  /* 0xfffffffc00ac8947 */ /* 0x000fec000383ffff */
.L_x_8329:
[----:B------:R-:W-:Y:S05]  /*1210*/  BSYNC.RECONVERGENT B0 ;  /* 0x0000000000007941 */ /* 0x000fea0003800200 */
.L_x_8328:
[----:B------:R-:W-:Y:S01]  /*1220*/  ISETP.GT.U32.AND P0, PT, R0, 0x1f, PT ;  /* 0x0000001f0000780c */ /* 0x000fe20003f04070 */
[----:B------:R-:W-:Y:S03]  /*1230*/  BSSY.RECONVERGENT B0, `(.L_x_8333) ;  /* 0x0000028000007945 */ /* 0x000fe60003800200 */
[----:B-12---:R-:W-:-:S09]  /*1240*/  P2R R28, PR, RZ, 0x1 ;  /* 0x00000001ff1c7803 */ /* 0x006fd20000000000 */
[----:B------:R-:W-:Y:S05]  /*1250*/  @P0 BRA `(.L_x_8334) ;  /* 0x0000000000940947 */ /* 0x000fea0003800000 */
[----:B------:R-:W-:Y:S01]  /*1260*/  ISETP.NE.AND P0, PT, R11, RZ, PT ;  /* 0x000000ff0b00720c */ /* 0x000fe20003f05270 */
[----:B------:R-:W-:Y:S01]  /*1270*/  BSSY.RECONVERGENT B1, `(.L_x_8335) ;  /* 0x0000014000017945 */ /* 0x000fe20003800200 */
[----:B------:R-:W-:Y:S01]  /*1280*/  ISETP.GE.U32.AND P1, PT, R6, 0x3, PT ;  /* 0x000000030600780c */ /* 0x000fe20003f26070 */
[----:B------:R-:W-:-:S10]  /*1290*/  IMAD.MOV.U32 R28, RZ, RZ, R0 ;  /* 0x000000ffff1c7224 */ /* 0x000fd400078e0000 */
        /* <DEDUP_REMOVED lines=17> */
.L_x_8336:
[----:B------:R-:W-:Y:S05]  /*13b0*/  BSYNC.RECONVERGENT B1 ;  /* 0x0000000000017941 */ /* 0x000fea0003800200 */
.L_x_8335:
[----:B------:R-:W-:Y:S05]  /*13c0*/  @!P1 BRA `(.L_x_8334) ;  /* 0x0000000000389947 */ /* 0x000fea0003800000 */
[----:B0-2---:R-:W0:Y:S01]  /*13d0*/  S2R R30, SR_CgaCtaId ;  /* 0x00000000001e7919 */ /* 0x005e220000008800 */
[----:B-1----:R-:W-:-:S05]  /*13e0*/  MOV R29, 0x400 ;  /* 0x00000400001d7802 */ /* 0x002fca0000000f00 */
[----:B------:R-:W-:-:S05]  /*13f0*/  VIADD R29, R29, 0x4280 ;  /* 0x000042801d1d7836 */ /* 0x000fca0000000000 */
[----:B0-----:R-:W-:-:S07]  /*1400*/  LEA R33, R30, R29, 0x18 ;  /* 0x0000001d1e217211 */ /* 0x001fce00078ec0ff */
.L_x_8337:
        /* <DEDUP_REMOVED lines=10> */
.L_x_8334:
[----:B------:R-:W-:Y:S05]  /*14b0*/  BSYNC.RECONVERGENT B0 ;  /* 0x0000000000007941 */ /* 0x000fea0003800200 */
.L_x_8333:
[----:B------:R-:W4:Y:S01]  /*14c0*/  LDCU UR19, c[0x0][0x3ac] ;  /* 0x00007580ff1377ac */ /* 0x000f220008000800 */
[----:B------:R-:W-:Y:S01]  /*14d0*/  SHF.R.U32.HI R28, RZ, 0x5, R0 ;  /* 0x00000005ff1c7819 */ /* 0x000fe20000011600 */
[----:B------:R-:W-:Y:S01]  /*14e0*/  BSSY.RECONVERGENT B0, `(.L_x_8338) ;  /* 0x0000014000007945 */ /* 0x000fe20003800200 */
[----:B------:R-:W0:Y:S02]  /*14f0*/  LDCU UR4, c[0x0][0x3a8] ;  /* 0x00007500ff0477ac */ /* 0x000e240008000800 */
[----:B----4-:R-:W-:-:S13]  /*1500*/  ISETP.GE.AND P0, PT, R28, UR19, PT ;  /* 0x000000131c007c0c */ /* 0x010fda000bf06270 */
[----:B0-----:R-:W-:Y:S05]  /*1510*/  @P0 BRA `(.L_x_8339) ;  /* 0x0000000000400947 */ /* 0x001fea0003800000 */
[----:B-123--:R-:W0:Y:S01]  /*1520*/  S2R R29, SR_CgaCtaId ;  /* 0x00000000001d7919 */ /* 0x00ee220000008800 */
[----:B------:R-:W-:Y:S01]  /*1530*/  MOV R32, 0x400 ;  /* 0x0000040000207802 */ /* 0x000fe20000000f00 */
[----:B------:R-:W-:Y:S02]  /*1540*/  IMAD.MOV.U32 R30, RZ, RZ, R28 ;  /* 0x000000ffff1e7224 */ /* 0x000fe400078e001c */
[----:B------:R-:W-:Y:S01]  /*1550*/  VIADD R31, R7, UR8 ;  /* 0x00000008071f7c36 */ /* 0x000fe20008000000 */
[----:B0-----:R-:W-:-:S05]  /*1560*/  LEA R32, R29, R32, 0x18 ;  /* 0x000000201d207211 */ /* 0x001fca00078ec0ff */
[----:B------:R-:W-:-:S07]  /*1570*/  IMAD R35, R7, 0x204, R32 ;  /* 0x0000020407237824 */ /* 0x000fce00078e0220 */
.L_x_8340:
[----:B0-----:R-:W0:Y:S01]  /*1580*/  LDC.64 R28, c[0x0][0x398] ;  /* 0x0000e600ff1c7b82 */ /* 0x001e220000000a00 */
        /* <DEDUP_REMOVED lines=9> */
.L_x_8339:
[----:B------:R-:W-:Y:S05]  /*1620*/  BSYNC.RECONVERGENT B0 ;  /* 0x0000000000007941 */ /* 0x000fea0003800200 */
.L_x_8338:
[----:B------:R-:W-:Y:S01]  /*1630*/  BAR.SYNC.DEFER_BLOCKING 0x0 ;  /* 0x0000000000007b1d */ /* 0x000fe20000010000 */
[----:B------:R-:W-:-:S09]  /*1640*/  UISETP.GE.AND UP0, UPT, UR5, 0x1, UPT ;  /* 0x000000010500788c */ /* 0x000fd2000bf06270 */
[----:B------:R-:W-:Y:S05]  /*1650*/  BRA.U !UP0, `(.L_x_8341) ;  /* 0x0000003108a87547 */ /* 0x000fea000b800000 */
[----:B------:R-:W-:Y:S01]  /*1660*/  UISETP.NE.AND UP0, UPT, UR17, 0x1, UPT ;  /* 0x000000011100788c */ /* 0x000fe2000bf05270 */
[C---:B--23--:R-:W-:Y:S02]  /*1670*/  VIADD R30, R4.reuse, 0x2 ;  /* 0x00000002041e7836 */ /* 0x04cfe40000000000 */
[----:B0-----:R-:W-:-:S03]  /*1680*/  VIADD R28, R4, 0x1 ;  /* 0x00000001041c7836 */ /* 0x001fc60000000000 */
[----:B------:R-:W-:Y:S02]  /*1690*/  LOP3.LUT R30, R30, 0xf, RZ, 0xc0, !PT ;  /* 0x0000000f1e1e7812 */ /* 0x000fe400078ec0ff */
[----:B------:R-:W-:Y:S01]  /*16a0*/  LOP3.LUT R28, R28, 0xf, RZ, 0xc0, !PT ;  /* 0x0000000f1c1c7812 */ /* 0x000fe200078ec0ff */
[----:B------:R-:W-:Y:S06]  /*16b0*/  BRA.U UP0, `(.L_x_8342) ;  /* 0x0000001100087547 */ /* 0x000fec000b800000 */
[----:B------:R-:W-:-:S05]  /*16c0*/  UMOV UR4, URZ ;  /* 0x000000ff00047c82 */ /* 0x000fca0008000000 */
.L_x_8362:
[----:B0-----:R-:W0:Y:S01]  /*16d0*/  LDC R32, c[0x0][0x3ac] ;  /* 0x0000eb00ff207b82 */ /* 0x001e220000000800 */
[----:B-1----:R-:W-:Y:S01]  /*16e0*/  VIADD R29, R4, UR4 ;  /* 0x00000004041d7c36 */ /* 0x002fe20008000000 */
[----:B------:R-:W-:-:S04]  /*16f0*/  UIADD3 UR4, UPT, UPT, UR6, UR4, URZ ;  /* 0x0000000406047290 */ /* 0x000fc8000fffe0ff */
[----:B------:R-:W-:Y:S01]  /*1700*/  UISETP.GE.AND UP0, UPT, UR4, UR5, UPT ;  /* 0x000000050400728c */ /* 0x000fe2000bf06270 */
[C---:B0-----:R-:W-:Y:S01]  /*1710*/  ISETP.GE.AND P5, PT, R32.reuse, 0x1, PT ;  /* 0x000000012000780c */ /* 0x041fe20003fa6270 */
        /* <DEDUP_REMOVED lines=12> */
[----:B------:R-:W-:-:S05]  /*17e0*/  LEA R33, R33, UR12, 0x2 ;  /* 0x0000000c21217c11 */ /* 0x000fca000f8e10ff */
[----:B------:R0:W1:Y:S02]  /*17f0*/  LDS R37, [R33] ;  /* 0x0000000021257984 */ /* 0x0000640000000800 */
.L_x_8343:
        /* <DEDUP_REMOVED lines=8> */
.L_x_8344:
[----:B------:R-:W-:Y:S05]  /*1880*/  @!P3 BRA `(.L_x_8345) ;  /* 0x00000000001cb947 */ /* 0x000fea0003800000 */
[----:B------:R-:W4:Y:S01]  /*1890*/  S2UR UR13, SR_CgaCtaId ;  /* 0x00000000000d79c3 */ /* 0x000f220000008800 */
[----:B------:R-:W-:Y:S01]  /*18a0*/  UMOV UR12, 0x400 ;  /* 0x00000400000c7882 */ /* 0x000fe20000000000 */
[----:B0-2---:R-:W-:Y:S01]  /*18b0*/  IMAD.IADD R33, R30, 0x1, R31 ;  /* 0x000000011e217824 */ /* 0x005fe200078e021f */
[----:B------:R-:W-:-:S04]  /*18c0*/  UIADD3 UR12, UPT, UPT, UR12, 0x4080, URZ ;  /* 0x000040800c0c7890 */ /* 0x000fc8000fffe0ff */
[----:B----4-:R-:W-:-:S06]  /*18d0*/  ULEA UR12, UR13, UR12, 0x18 ;  /* 0x0000000c0d0c7291 */ /* 0x010fcc000f8ec0ff */
[----:B------:R-:W-:-:S05]  /*18e0*/  LEA R33, R33, UR12, 0x2 ;  /* 0x0000000c21217c11 */ /* 0x000fca000f8e10ff */
[----:B------:R4:W0:Y:S02]  /*18f0*/  LDS R39, [R33] ;  /* 0x0000000021277984 */ /* 0x0008240000000800 */
.L_x_8345:
        /* <DEDUP_REMOVED lines=10> */
.L_x_8346:
        /* <DEDUP_REMOVED lines=10> */
.L_x_8347:
        /* <DEDUP_REMOVED lines=11> */
.L_x_8348:
        /* <DEDUP_REMOVED lines=11> */
.L_x_8349:
        /* <DEDUP_REMOVED lines=11> */
.L_x_8350:
[----:B------:R-:W-:Y:S01]  /*1c50*/  ISETP.GE.AND P0, PT, R32, 0xa, PT ;  /* 0x0000000a2000780c */ /* 0x000fe20003f06270 */
[----:B------:R-:W-:-:S12]  /*1c60*/  @!P6 BRA `(.L_x_8351) ;  /* 0x000000000024e947 */ /* 0x000fd80003800000 */
[----:B------:R-:W5:Y:S01]  /*1c70*/  S2UR UR13, SR_CgaCtaId ;  /* 0x00000000000d79c3 */ /* 0x000f620000008800 */
[----:B0-----:R-:W-:Y:S01]  /*1c80*/  LOP3.LUT R34, R4, 0xf, RZ, 0xc0, !PT ;  /* 0x0000000f04227812 */ /* 0x001fe200078ec0ff */
[----:B------:R-:W-:Y:S02]  /*1c90*/  UMOV UR12, 0x400 ;  /* 0x00000400000c7882 */ /* 0x000fe40000000000 */
[----:B------:R-:W-:Y:S01]  /*1ca0*/  UIADD3 UR12, UPT, UPT, UR12, 0x4080, URZ ;  /* 0x000040800c0c7890 */ /* 0x000fe2000fffe0ff */
[----:B------:R-:W-:-:S05]  /*1cb0*/  LOP3.LUT R34, R34, 0x8, RZ, 0x3c, !PT ;  /* 0x0000000822227812 */ /* 0x000fca00078e3cff */
[----:B------:R-:W-:Y:S01]  /*1cc0*/  IMAD.IADD R34, R31, 0x1, R34 ;  /* 0x000000011f227824 */ /* 0x000fe200078e0222 */
[----:B-----5:R-:W-:-:S06]  /*1cd0*/  ULEA UR12, UR13, UR12, 0x18 ;  /* 0x0000000c0d0c7291 */ /* 0x020fcc000f8ec0ff */
[----:B------:R-:W-:-:S05]  /*1ce0*/  LEA R34, R34, UR12, 0x2 ;  /* 0x0000000c22227c11 */ /* 0x000fca000f8e10ff */
[----:B------:R0:W0:Y:S02]  /*1cf0*/  LDS R45, [R34] ;  /* 0x00000000222d7984 */ /* 0x0000240000000800 */
.L_x_8351:
        /* <DEDUP_REMOVED lines=11> */
.L_x_8352:
        /* <DEDUP_REMOVED lines=11> */
.L_x_8353:
        /* <DEDUP_REMOVED lines=11> */
.L_x_8354:
        /* <DEDUP_REMOVED lines=11> */
.L_x_8355:
        /* <DEDUP_REMOVED lines=11> */
.L_x_8356:
        /* <DEDUP_REMOVED lines=11> */
.L_x_8357:
        /* <DEDUP_REMOVED lines=11> */
.L_x_8358:
[----:B------:R-:W-:Y:S04]  /*21d0*/  BSSY.RECONVERGENT B0, `(.L_x_8359) ;  /* 0x000004e000007945 */ /* 0x000fe80003800200 */
[----:B------:R-:W-:Y:S05]  /*21e0*/  @P6 BRA `(.L_x_8360) ;  /* 0x0000000400306947 */ /* 0x000fea0003800000 */
[----:B------:R-:W5:Y:S01]  /*21f0*/  S2R R31, SR_CgaCtaId ;  /* 0x00000000001f7919 */ /* 0x000f620000008800 */
[----:B0-----:R-:W-:Y:S02]  /*2200*/  MOV R32, 0x400 ;  /* 0x0000040000207802 */ /* 0x001fe40000000f00 */
[----:B--2-4-:R-:W-:-:S03]  /*2210*/  MOV R33, R3 ;  /* 0x0000000300217202 */ /* 0x014fc60000000f00 */
[----:B------:R-:W-:Y:S01]  /*2220*/  VIADD R34, R32, 0x4280 ;  /* 0x0000428020227836 */ /* 0x000fe20000000000 */
[----:B-----5:R-:W-:-:S04]  /*2230*/  LEA R32, R31, R32, 0x18 ;  /* 0x000000201f207211 */ /* 0x020fc800078ec0ff */
[----:B------:R-:W-:-:S07]  /*2240*/  LEA R31, R31, R34, 0x18 ;  /* 0x000000221f1f7211 */ /* 0x000fce00078ec0ff */
.L_x_8361:
[----:B------:R-:W-:Y:S01]  /*2250*/  IMAD R34, R33, 0x204, R32 ;  /* 0x0000020421227824 */ /* 0x000fe200078e0220 */
[----:B0-----:R-:W0:Y:S01]  /*2260*/  LDC R53, c[0x0][0x3ac] ;  /* 0x0000eb00ff357b82 */ /* 0x001e220000000800 */
[----:B------:R-:W-:Y:S02]  /*2270*/  IMAD.MOV.U32 R35, RZ, RZ, RZ ;  /* 0x000000ffff237224 */ /* 0x000fe400078e00ff */
[--C-:B------:R-:W-:Y:S02]  /*2280*/  @P5 IMAD R55, R13, 0x4, R34.reuse ;  /* 0x000000040d375824 */ /* 0x100fe400078e0222 */
[--C-:B------:R-:W-:Y:S02]  /*2290*/  @P3 IMAD R56, R15, 0x4, R34.reuse ;  /* 0x000000040f383824 */ /* 0x100fe400078e0222 */
[--C-:B------:R-:W-:Y:S01]  /*22a0*/  @P2 IMAD R57, R16, 0x4, R34.reuse ;  /* 0x0000000410392824 */ /* 0x100fe200078e0222 */
[----:B------:R2:W1:Y:S01]  /*22b0*/  @P5 LDS R54, [R55] ;  /* 0x0000000037365984 */ /* 0x0004620000000800 */
[----:B------:R-:W-:-:S03]  /*22c0*/  @P1 IMAD R58, R17, 0x4, R34 ;  /* 0x00000004113a1824 */ /* 0x000fc600078e0222 */
[----:B------:R-:W-:Y:S04]  /*22d0*/  @P3 LDS R56, [R56+0x8] ;  /* 0x0000080038383984 */ /* 0x000fe80000000800 */
[----:B------:R-:W-:Y:S04]  /*22e0*/  @P2 LDS R57, [R57+0xc] ;  /* 0x00000c0039392984 */ /* 0x000fe80000000800 */
[----:B------:R-:W-:Y:S01]  /*22f0*/  @P1 LDS R58, [R58+0x10] ;  /* 0x000010003a3a1984 */ /* 0x000fe20000000800 */
[----:B0-----:R-:W-:-:S13]  /*2300*/  ISETP.GE.AND P0, PT, R53, 0x6, PT ;  /* 0x000000063500780c */ /* 0x001fda0003f06270 */
[----:B--2---:R-:W-:-:S06]  /*2310*/  @P0 LEA R55, R18, R34, 0x2 ;  /* 0x0000002212370211 */ /* 0x004fcc00078e10ff */
[----:B------:R-:W-:Y:S01]  /*2320*/  @P0 LDS R55, [R55+0x14] ;  /* 0x0000140037370984 */ /* 0x000fe20000000800 */
[----:B-1----:R-:W-:Y:S02]  /*2330*/  @P5 IMAD R35, R37, R54, RZ ;  /* 0x0000003625235224 */ /* 0x002fe400078e02ff */
[----:B------:R-:W-:-:S06]  /*2340*/  @P4 IMAD R54, R14, 0x4, R34 ;  /* 0x000000040e364824 */ /* 0x000fcc00078e0222 */
[----:B------:R-:W3:Y:S02]  /*2350*/  @P4 LDS R54, [R54+0x4] ;  /* 0x0000040036364984 */ /* 0x000ee40000000800 */
[----:B---3--:R-:W-:-:S04]  /*2360*/  @P4 IMAD R35, R38, R54, R35 ;  /* 0x0000003626234224 */ /* 0x008fc800078e0223 */
[----:B------:R-:W-:-:S04]  /*2370*/  @P3 IMAD R35, R39, R56, R35 ;  /* 0x0000003827233224 */ /* 0x000fc800078e0223 */
[----:B------:R-:W-:-:S04]  /*2380*/  @P2 IMAD R35, R40, R57, R35 ;  /* 0x0000003928232224 */ /* 0x000fc800078e0223 */
[----:B------:R-:W-:-:S04]  /*2390*/  @P1 IMAD R35, R41, R58, R35 ;  /* 0x0000003a29231224 */ /* 0x000fc800078e0223 */
[----:B------:R-:W-:Y:S01]  /*23a0*/  @P0 IMAD R35, R42, R55, R35 ;  /* 0x000000372a230224 */ /* 0x000fe200078e0223 */
        /* <DEDUP_REMOVED lines=28> */
[----:B------:R-:W-:Y:S01]  /*2570*/  ISETP.GE.AND P0, PT, R53, 0xe, PT ;  /* 0x0000000e3500780c */ /* 0x000fe20003f06270 */
[C---:B------:R-:W-:Y:S02]  /*2580*/  IMAD R54, R33.reuse, UR5, R29 ;  /* 0x0000000521367c24 */ /* 0x040fe4000f8e021d */
[----:B------:R-:W-:Y:S02]  /*2590*/  VIADD R33, R33, UR10 ;  /* 0x0000000a21217c36 */ /* 0x000fe40008000000 */
[----:B------:R-:W-:-:S05]  /*25a0*/  IMAD R54, R54, 0x4, R31 ;  /* 0x0000000436367824 */ /* 0x000fca00078e021f */
[----:B------:R-:W-:Y:S03]  /*25b0*/  LDS R58, [R54] ;  /* 0x00000000363a7984 */ /* 0x000fe60000000800 */
        /* <DEDUP_REMOVED lines=15> */
.L_x_8360:
[----:B------:R-:W-:Y:S05]  /*26b0*/  BSYNC.RECONVERGENT B0 ;  /* 0x0000000000007941 */ /* 0x000fea0003800200 */
.L_x_8359:
[----:B------:R-:W-:Y:S05]  /*26c0*/  BRA.U !UP0, `(.L_x_8362) ;  /* 0xfffffff108007547 */ /* 0x000fea000b83ffff */
[----:B------:R-:W-:Y:S05]  /*26d0*/  BRA `(.L_x_8341) ;  /* 0x0000002000887947 */ /* 0x000fea0003800000 */
.L_x_8342:
[----:B------:R-:W-:-:S09]  /*26e0*/  UISETP.GT.U32.AND UP0, UPT, UR19, 0x1f, UPT ;  /* 0x0000001f1300788c */ /* 0x000fd2000bf04070 */
[----:B------:R-:W-:Y:S05]  /*26f0*/  BRA.U UP0, `(.L_x_8363) ;  /* 0x0000001100007547 */ /* 0x000fea000b800000 */
[----:B------:R-:W-:-:S05]  /*2700*/  UMOV UR4, URZ ;  /* 0x000000ff00047c82 */ /* 0x000fca0008000000 */
.L_x_8383:
[----:B0-----:R-:W0:Y:S01]  /*2710*/  LDC R32, c[0x0][0x3ac] ;  /* 0x0000eb00ff207b82 */ /* 0x001e220000000800 */
[----:B-1----:R-:W-:Y:S01]  /*2720*/  IADD3 R29, PT, PT, R4, UR4, RZ ;  /* 0x00000004041d7c10 */ /* 0x002fe2000fffe0ff */
[----:B------:R-:W-:-:S04]  /*2730*/  UIADD3 UR4, UPT, UPT, UR6, UR4, URZ ;  /* 0x0000000406047290 */ /* 0x000fc8000fffe0ff */
[----:B------:R-:W-:Y:S01]  /*2740*/  UISETP.GE.AND UP0, UPT, UR4, UR5, UPT ;  /* 0x000000050400728c */ /* 0x000fe2000bf06270 */
[C---:B0-----:R-:W-:Y:S01]  /*2750*/  ISETP.NE.AND P5, PT, R32.reuse, RZ, PT ;  /* 0x000000ff2000720c */ /* 0x041fe20003fa5270 */
        /* <DEDUP_REMOVED lines=14> */
.L_x_8364:
        /* <DEDUP_REMOVED lines=8> */
.L_x_8365:
        /* <DEDUP_REMOVED lines=8> */
.L_x_8366:
        /* <DEDUP_REMOVED lines=10> */
.L_x_8367:
        /* <DEDUP_REMOVED lines=10> */
.L_x_8368:
        /* <DEDUP_REMOVED lines=11> */
.L_x_8369:
        /* <DEDUP_REMOVED lines=11> */
.L_x_8370:
        /* <DEDUP_REMOVED lines=11> */
.L_x_8371:
        /* <DEDUP_REMOVED lines=11> */
.L_x_8372:
        /* <DEDUP_REMOVED lines=11> */
.L_x_8373:
        /* <DEDUP_REMOVED lines=11> */
.L_x_8374:
        /* <DEDUP_REMOVED lines=11> */
.L_x_8375:
        /* <DEDUP_REMOVED lines=11> */
.L_x_8376:
        /* <DEDUP_REMOVED lines=11> */
.L_x_8377:
        /* <DEDUP_REMOVED lines=11> */
.L_x_8378:
        /* <DEDUP_REMOVED lines=11> */
.L_x_8379:
[----:B------:R-:W-:Y:S04]  /*3210*/  BSSY.RECONVERGENT B0, `(.L_x_8380) ;  /* 0x000004c000007945 */ /* 0x000fe80003800200 */
[----:B------:R-:W-:Y:S05]  /*3220*/  @P6 BRA `(.L_x_8381) ;  /* 0x0000000400286947 */ /* 0x000fea0003800000 */
[----:B0-----:R-:W0:Y:S01]  /*3230*/  S2R R31, SR_CgaCtaId ;  /* 0x00000000001f7919 */ /* 0x001e220000008800 */
[----:B------:R-:W-:Y:S01]  /*3240*/  MOV R32, 0x400 ;  /* 0x0000040000207802 */ /* 0x000fe20000000f00 */
[----:B--2-4-:R-:W-:-:S03]  /*3250*/  IMAD.MOV.U32 R33, RZ, RZ, R3 ;  /* 0x000000ffff217224 */ /* 0x014fc600078e0003 */
[----:B------:R-:W-:Y:S02]  /*3260*/  IADD3 R34, PT, PT, R32, 0x4280, RZ ;  /* 0x0000428020227810 */ /* 0x000fe40007ffe0ff */
[C---:B0-----:R-:W-:Y:S02]  /*3270*/  LEA R32, R31.reuse, R32, 0x18 ;  /* 0x000000201f207211 */ /* 0x041fe400078ec0ff */
[----:B------:R-:W-:-:S07]  /*3280*/  LEA R31, R31, R34, 0x18 ;  /* 0x000000221f1f7211 */ /* 0x000fce00078ec0ff */
.L_x_8382:
[----:B------:R-:W-:Y:S01]  /*3290*/  IMAD R34, R33, 0x204, R32 ;  /* 0x0000020421227824 */ /* 0x000fe200078e0220 */
[----:B0-----:R-:W0:Y:S01]  /*32a0*/  LDC R53, c[0x0][0x3ac] ;  /* 0x0000eb00ff357b82 */ /* 0x001e220000000800 */
[----:B------:R-:W-:Y:S02]  /*32b0*/  IMAD.MOV.U32 R35, RZ, RZ, RZ ;  /* 0x000000ffff237224 */ /* 0x000fe400078e00ff */
[--C-:B------:R-:W-:Y:S01]  /*32c0*/  @P5 IMAD R55, R13, 0x4, R34.reuse ;  /* 0x000000040d375824 */ /* 0x100fe200078e0222 */
[----:B------:R-:W-:Y:S01]  /*32d0*/  @P1 LEA R58, R17, R34, 0x2 ;  /* 0x00000022113a1211 */ /* 0x000fe200078e10ff */
[--C-:B------:R-:W-:Y:S02]  /*32e0*/  @P3 IMAD R56, R15, 0x4, R34.reuse ;  /* 0x000000040f383824 */ /* 0x100fe400078e0222 */
[----:B------:R-:W-:Y:S01]  /*32f0*/  @P2 IMAD R57, R16, 0x4, R34 ;  /* 0x0000000410392824 */ /* 0x000fe200078e0222 */
[----:B------:R2:W1:Y:S04]  /*3300*/  @P5 LDS R54, [R55] ;  /* 0x0000000037365984 */ /* 0x0004680000000800 */
[----:B------:R-:W-:Y:S04]  /*3310*/  @P3 LDS R56, [R56+0x8] ;  /* 0x0000080038383984 */ /* 0x000fe80000000800 */
[----:B------:R-:W-:Y:S04]  /*3320*/  @P2 LDS R57, [R57+0xc] ;  /* 0x00000c0039392984 */ /* 0x000fe80000000800 */
[----:B------:R-:W-:Y:S01]  /*3330*/  @P1 LDS R58, [R58+0x10] ;  /* 0x000010003a3a1984 */ /* 0x000fe20000000800 */
[----:B0-----:R-:W-:-:S13]  /*3340*/  ISETP.GE.AND P0, PT, R53, 0x6, PT ;  /* 0x000000063500780c */ /* 0x001fda0003f06270 */
[----:B--2---:R-:W-:-:S06]  /*3350*/  @P0 IMAD R55, R18, 0x4, R34 ;  /* 0x0000000412370824 */ /* 0x004fcc00078e0222 */
        /* <DEDUP_REMOVED lines=55> */
.L_x_8381:
[----:B------:R-:W-:Y:S05]  /*36d0*/  BSYNC.RECONVERGENT B0 ;  /* 0x0000000000007941 */ /* 0x000fea0003800200 */
.L_x_8380:
[----:B------:R-:W-:Y:S05]  /*36e0*/  BRA.U !UP0, `(.L_x_8383) ;  /* 0xfffffff108087547 */ /* 0x000fea000b83ffff */
[----:B------:R-:W-:Y:S05]  /*36f0*/  BRA `(.L_x_8341) ;  /* 0x0000001000807947 */ /* 0x000fea0003800000 */
.L_x_8363:
[----:B------:R-:W-:-:S07]  /*3700*/  HFMA2 R31, -RZ, RZ, 0, 0 ;  /* 0x00000000ff1f7431 */ /* 0x000fce00000001ff */
.L_x_8403:
[----:B0-----:R-:W0:Y:S01]  /*3710*/  LDCU UR13, c[0x0][0x3ac] ;  /* 0x00007580ff0d77ac */ /* 0x001e220008000800 */
[----:B------:R-:W-:Y:S01]  /*3720*/  ISETP.GE.AND P5, PT, R3, UR9, PT ;  /* 0x0000000903007c0c */ /* 0x000fe2000bfa6270 */
[----:B0-2-4-:R-:W-:Y:S01]  /*3730*/  IMAD.U32 R28, RZ, RZ, UR13 ;  /* 0x0000000dff1c7e24 */ /* 0x015fe2000f8e00ff */
[----:B------:R-:W-:Y:S02]  /*3740*/  UISETP.GE.AND UP1, UPT, UR13, 0xa, UPT ;  /* 0x0000000a0d00788c */ /* 0x000fe4000bf26270 */
[----:B------:R-:W-:Y:S01]  /*3750*/  IMAD.U32 R32, RZ, RZ, UR13 ;  /* 0x0000000dff207e24 */ /* 0x000fe2000f8e00ff */
[----:B------:R-:W-:Y:S02]  /*3760*/  UISETP.GE.AND UP0, UPT, UR13, 0xb, UPT ;  /* 0x0000000b0d00788c */ /* 0x000fe4000bf06270 */
[----:B-1----:R-:W-:Y:S01]  /*3770*/  IMAD.U32 R29, RZ, RZ, UR13 ;  /* 0x0000000dff1d7e24 */ /* 0x002fe2000f8e00ff */
[----:B------:R-:W-:Y:S01]  /*3780*/  ISETP.GE.AND P0, PT, R28, 0x1, PT ;  /* 0x000000011c00780c */ /* 0x000fe20003f06270 */
        /* <DEDUP_REMOVED lines=21> */
.L_x_8384:
        /* <DEDUP_REMOVED lines=10> */
.L_x_8385:
        /* <DEDUP_REMOVED lines=8> */
.L_x_8386:
        /* <DEDUP_REMOVED lines=10> */
.L_x_8387:
        /* <DEDUP_REMOVED lines=11> */
.L_x_8388:
        /* <DEDUP_REMOVED lines=11> */
.L_x_8389:
        /* <DEDUP_REMOVED lines=11> */
.L_x_8390:
        /* <DEDUP_REMOVED lines=11> */
.L_x_8391:
        /* <DEDUP_REMOVED lines=11> */
.L_x_8392:
        /* <DEDUP_REMOVED lines=11> */
.L_x_8393:
        /* <DEDUP_REMOVED lines=10> */
.L_x_8394:
        /* <DEDUP_REMOVED lines=10> */
.L_x_8395:
        /* <DEDUP_REMOVED lines=10> */
.L_x_8396:
        /* <DEDUP_REMOVED lines=10> */
.L_x_8397:
        /* <DEDUP_REMOVED lines=10> */
.L_x_8398:
        /* <DEDUP_REMOVED lines=10> */
.L_x_8399:
[----:B------:R-:W-:Y:S05]  /*4280*/  @P5 BRA `(.L_x_8400) ;  /* 0x0000000400985947 */ /* 0x000fea0003800000 */
[----:B------:R-:W-:-:S07]  /*4290*/  IMAD.MOV.U32 R33, RZ, RZ, R3 ;  /* 0x000000ffff217224 */ /* 0x000fce00078e0003 */
.L_x_8402:
        /* <DEDUP_REMOVED lines=11> */
[----:B------:R-:W-:Y:S01]  /*4350*/  @P1 LDS R29, [R29+0x4] ;  /* 0x000004001d1d1984 */ /* 0x000fe20000000800 */
[----:B------:R-:W-:-:S03]  /*4360*/  @P5 IMAD R59, R17, 0x4, R28 ;  /* 0x00000004113b5824 */ /* 0x000fc600078e021c */
[----:B------:R-:W1:Y:S04]  /*4370*/  @P0 LDS R54, [R54] ;  /* 0x0000000036360984 */ /* 0x000e680000000800 */
        /* <DEDUP_REMOVED lines=52> */
[----:B0-----:R-:W-:-:S07]  /*46c0*/  @P5 IMAD R53, R52, R28, R53 ;  /* 0x0000001c34355224 */ /* 0x001fce00078e0235 */
.L_x_8401:
        /* <DEDUP_REMOVED lines=9> */
[----:B------:R-:W-:Y:S02]  /*4760*/  IMAD R55, RZ, RZ, -UR17 ;  /* 0x80000011ff377e24 */ /* 0x000fe4000f8e02ff */
[----:B------:R-:W-:-:S05]  /*4770*/  IMAD.MOV.U32 R28, RZ, RZ, RZ ;  /* 0x000000ffff1c7224 */ /* 0x000fca00078e00ff */
[----:B0-----:R-:W0:Y:S02]  /*4780*/  MUFU.RCP R54, R54 ;  /* 0x0000003600367308 */ /* 0x001e240000001000 */
[----:B0-----:R-:W-:-:S06]  /*4790*/  IADD3 R29, PT, PT, R54, 0xffffffe, RZ ;  /* 0x0ffffffe361d7810 */ /* 0x001fcc0007ffe0ff */
[----:B------:R-:W0:Y:S02]  /*47a0*/  F2I.FTZ.U32.TRUNC.NTZ R29, R29 ;  /* 0x0000001d001d7305 */ /* 0x000e24000021f000 */
[----:B0-----:R-:W-:-:S04]  /*47b0*/  IMAD R55, R55, R29, RZ ;  /* 0x0000001d37377224 */ /* 0x001fc800078e02ff */
        /* <DEDUP_REMOVED lines=19> */
.L_x_8400:
[----:B------:R-:W-:Y:S05]  /*48f0*/  @!P4 BRA `(.L_x_8403) ;  /* 0xffffffec0084c947 */ /* 0x000fea000383ffff */
.L_x_8341:
[----:B------:R-:W-:Y:S01]  /*4900*/  ISETP.GT.U32.AND P0, PT, R0, 0x1f, PT ;  /* 0x0000001f0000780c */ /* 0x000fe20003f04070 */
[----:B------:R-:W-:Y:S05]  /*4910*/  WARPSYNC.ALL ;  /* 0x0000000000007948 */ /* 0x000fea0003800000 */
[----:B------:R-:W-:Y:S06]  /*4920*/  BAR.SYNC.DEFER_BLOCKING 0x0 ;  /* 0x0000000000007b1d */ /* 0x000fec0000010000 */
[----:B------:R-:W-:Y:S04]  /*4930*/  BSSY.RECONVERGENT B0, `(.L_x_8404) ;  /* 0x0000040000007945 */ /* 0x000fe80003800200 */
[----:B------:R-:W-:Y:S05]  /*4940*/  @P0 BRA `(.L_x_8405) ;  /* 0x0000000000f80947 */ /* 0x000fea0003800000 */
[----:B------:R-:W-:Y:S01]  /*4950*/  ISETP.NE.AND P0, PT, R11, RZ, PT ;  /* 0x000000ff0b00720c */ /* 0x000fe20003f05270 */
[----:B------:R-:W-:Y:S01]  /*4960*/  IMAD.U32 R53, RZ, RZ, UR11 ;  /* 0x0000000bff357e24 */ /* 0x000fe2000f8e00ff */
[----:B------:R-:W-:Y:S01]  /*4970*/  BSSY.RECONVERGENT B1, `(.L_x_8406) ;  /* 0x000001f000017945 */ /* 0x000fe20003800200 */
[----:B------:R-:W-:Y:S01]  /*4980*/  ISETP.GE.U32.AND P2, PT, R6, 0x3, PT ;  /* 0x000000030600780c */ /* 0x000fe20003f46070 */
[----:B0-----:R-:W-:Y:S02]  /*4990*/  IMAD.MOV.U32 R54, RZ, RZ, R0 ;  /* 0x000000ffff367224 */ /* 0x001fe400078e0000 */
[----:B------:R-:W-:-:S07]  /*49a0*/  LEA R53, R53, UR8, 0x7 ;  /* 0x0000000835357c11 */ /* 0x000fce000f8e38ff */
[----:B------:R-:W-:Y:S05]  /*49b0*/  @!P0 BRA `(.L_x_8407) ;  /* 0x0000000000688947 */ /* 0x000fea0003800000 */
[----:B------:R-:W0:Y:S01]  /*49c0*/  S2UR UR12, SR_CgaCtaId ;  /* 0x00000000000c79c3 */ /* 0x000e220000008800 */
[----:B------:R-:W-:Y:S01]  /*49d0*/  UMOV UR4, 0x400 ;  /* 0x0000040000047882 */ /* 0x000fe20000000000 */
[----:B---3--:R-:W-:Y:S01]  /*49e0*/  IMAD.IADD R31, R53, 0x1, R0 ;  /* 0x00000001351f7824 */ /* 0x008fe200078e0200 */
[----:B------:R-:W-:Y:S01]  /*49f0*/  UIADD3 UR4, UPT, UPT, UR4, 0x4280, URZ ;  /* 0x0000428004047890 */ /* 0x000fe2000fffe0ff */
[----:B------:R-:W-:Y:S01]  /*4a00*/  ISETP.NE.AND P0, PT, R11, 0x1, PT ;  /* 0x000000010b00780c */ /* 0x000fe20003f05270 */
[----:B------:R-:W-:-:S03]  /*4a10*/  IMAD.MOV.U32 R54, RZ, RZ, R2 ;  /* 0x000000ffff367224 */ /* 0x000fc600078e0002 */
[----:B-12-4-:R-:W1:Y:S01]  /*4a20*/  LDC.64 R28, c[0x0][0x3a0] ;  /* 0x0000e800ff1c7b82 */ /* 0x016e620000000a00 */
        /* <DEDUP_REMOVED lines=10> */
[----:B------:R-:W-:-:S03]  /*4ad0*/  IMAD.MOV.U32 R54, RZ, RZ, R8 ;  /* 0x000000ffff367224 */ /* 0x000fc600078e0008 */
[----:B------:R-:W-:-:S06]  /*4ae0*/  IADD3.X R31, PT, PT, RZ, R29, RZ, P0, !PT ;  /* 0x0000001dff1f7210 */ /* 0x000fcc00007fe4ff */
[----:B------:R-:W-:Y:S01]  /*4af0*/  @P1 IADD3 R35, PT, PT, R32, UR18, R35 ;  /* 0x0000001220231c10 */ /* 0x000fe2000fffe023 */
[----:B------:R-:W-:Y:S01]  /*4b00*/  @P1 IMAD.MOV.U32 R54, RZ, RZ, R10 ;  /* 0x000000ffff361224 */ /* 0x000fe200078e000a */
[----:B------:R-:W-:-:S04]  /*4b10*/  @P1 IADD3 R28, P0, PT, R30, UR18, RZ ;  /* 0x000000121e1c1c10 */ /* 0x000fc8000ff1e0ff */
[----:B------:R-:W1:Y:S01]  /*4b20*/  @P1 LDS R35, [R35] ;  /* 0x0000000023231984 */ /* 0x000e620000000800 */
[----:B------:R-:W-:-:S03]  /*4b30*/  @P1 IMAD.X R29, RZ, RZ, R31, P0 ;  /* 0x000000ffff1d1224 */ /* 0x000fc600000e061f */
[----:B0-----:R0:W-:Y:S04]  /*4b40*/  STG.E desc[UR14][R30.64], R33 ;  /* 0x000000211e007986 */ /* 0x0011e8000c10190e */
[----:B-1----:R0:W-:Y:S02]  /*4b50*/  @P1 STG.E desc[UR14][R28.64], R35 ;  /* 0x000000231c001986 */ /* 0x0021e4000c10190e */
.L_x_8407:
[----:B------:R-:W-:Y:S05]  /*4b60*/  BSYNC.RECONVERGENT B1 ;  /* 0x0000000000017941 */ /* 0x000fea0003800200 */
.L_x_8406:
[----:B------:R-:W-:Y:S05]  /*4b70*/  @!P2 BRA `(.L_x_8405) ;  /* 0x00000000006ca947 */ /* 0x000fea0003800000 */
[----:B------:R-:W5:Y:S01]  /*4b80*/  S2R R55, SR_CgaCtaId ;  /* 0x0000000000377919 */ /* 0x000f620000008800 */
[----:B0-2-4-:R-:W-:-:S05]  /*4b90*/  MOV R28, 0x400 ;  /* 0x00000400001c7802 */ /* 0x015fca0000000f00 */
[----:B------:R-:W-:-:S05]  /*4ba0*/  VIADD R28, R28, 0x4280 ;  /* 0x000042801c1c7836 */ /* 0x000fca0000000000 */
[----:B-----5:R-:W-:-:S07]  /*4bb0*/  LEA R55, R55, R28, 0x18 ;  /* 0x0000001c37377211 */ /* 0x020fce00078ec0ff */
.L_x_8408:
[----:B0-----:R-:W-:Y:S01]  /*4bc0*/  IMAD R32, R54, 0x4, R55 ;  /* 0x0000000436207824 */ /* 0x001fe200078e0237 */
[----:B------:R-:W0:Y:S01]  /*4bd0*/  LDC.64 R34, c[0x0][0x3a0] ;  /* 0x0000e800ff227b82 */ /* 0x000e220000000a00 */
[----:B-1-3--:R-:W-:Y:S02]  /*4be0*/  IMAD.IADD R29, R53, 0x1, R54 ;  /* 0x00000001351d7824 */ /* 0x00afe400078e0236 */
        /* <DEDUP_REMOVED lines=20> */
.L_x_8405:
[----:B------:R-:W-:Y:S05]  /*4d30*/  BSYNC.RECONVERGENT B0 ;  /* 0x0000000000007941 */ /* 0x000fea0003800200 */
.L_x_8404:
[----:B------:R-:W5:Y:S02]  /*4d40*/  LDCU UR4, c[0x0][0x374] ;  /* 0x00006e80ff0477ac */ /* 0x000f640008000800 */
[----:B-----5:R-:W-:Y:S02]  /*4d50*/  UIADD3 UR11, UPT, UPT, UR4, UR11, URZ ;  /* 0x0000000b040b7290 */ /* 0x020fe4000fffe0ff */
[----:B------:R-:W-:-:S04]  /*4d60*/  USHF.L.U32 UR4, UR4, 0x2, URZ ;  /* 0x0000000204047899 */ /* 0x000fc800080006ff */
[----:B------:R-:W-:-:S09]  /*4d70*/  UISETP.GE.U32.AND UP0, UPT, UR11, UR4, UPT ;  /* 0x000000040b00728c */ /* 0x000fd2000bf06070 */
[----:B------:R-:W-:Y:S05]  /*4d80*/  BRA.U !UP0, `(.L_x_8409) ;  /* 0xffffffc108187547 */ /* 0x000fea000b83ffff */
[----:B------:R-:W-:Y:S05]  /*4d90*/  EXIT ;  /* 0x000000000000794d */ /* 0x000fea0003800000 */
.L_x_8410:
        /* <DEDUP_REMOVED lines=14> */
.L_x_58294:


//--------------------- .text._Z9cuda_gemmIiLi256ELi4ELi1ELi128ELi128ELi128ELi32ELi0ELi1EEviiiPT_S1_S1_ii --------------------------
	.section	.text._Z9cuda_gemmIiLi256ELi4ELi1ELi128ELi128ELi128ELi32ELi0ELi1EEviiiPT_S1_S1_ii,"ax",@progbits
	.align	128
        .global         _Z9cuda_gemmIiLi256ELi4ELi1ELi128ELi128ELi128ELi32ELi0ELi1EEviiiPT_S1_S1_ii
        .type           _Z9cuda_gemmIiLi256ELi4ELi1ELi128ELi128ELi128ELi32ELi0ELi1EEviiiPT_S1_S1_ii,@function
        .size           _Z9cuda_gemmIiLi256ELi4ELi1ELi128ELi128ELi128ELi32ELi0ELi1EEviiiPT_S1_S1_ii,(.L_x_58014 - _Z9cuda_gemmIiLi256ELi4ELi1ELi128ELi128ELi128ELi32ELi0ELi1EEviiiPT_S1_S1_ii)
        .other          _Z9cuda_gemmIiLi256ELi4ELi1ELi128ELi128ELi128ELi32ELi0ELi1EEviiiPT_S1_S1_ii,@"STO_CUDA_ENTRY STV_DEFAULT"
_Z9cuda_gemmIiLi256ELi4ELi1ELi128ELi128ELi128ELi32ELi0ELi1EEviiiPT_S1_S1_ii:
.text._Z9cuda_gemmIiLi256ELi4ELi1ELi128ELi128ELi128ELi32ELi0ELi1EEviiiPT_S1_S1_ii:
[----:B------:R-:W-:Y:S01]  /*0000*/  LDC R1, c[0x0][0x37c] ;  /* 0x0000df00ff017b82 */ /* 0x000fe20000000800 */
[----:B------:R-:W0:Y:S02]  /*0010*/  LDCU UR7, c[0x0][0x388] ;  /* 0x00007100ff0777ac */ /* 0x000e240008000800 */
        /* <DEDUP_REMOVED lines=37> */
.L_x_8411:
[----:B------:R-:W0:Y:S02]  /*0270*/  S2UR UR5, SR_CTAID.X ;  /* 0x00000000000579c3 */ /* 0x000e240000002500 */
[----:B0-----:R-:W-:Y:S02]  /*0280*/  USHF.R.U32.HI UR4, URZ, 0x6, UR5 ;  /* 0x00000006ff047899 */ /* 0x001fe40008011605 */
[----:B------:R-:W-:-:S12]  /*0290*/  ULOP3.LUT UR5, UR5, 0x3f, URZ, 0xc0, !UPT ;  /* 0x0000003f05057892 */ /* 0x000fd8000f8ec0ff */
.L_x_8412:
[----:B------:R-:W0:Y:S01]  /*02a0*/  S2UR UR11, SR_CTAID.Y ;  /* 0x00000000000b79c3 */ /* 0x000e220000002600 */
[----:B------:R-:W1:Y:S01]  /*02b0*/  LDCU UR18, c[0x0][0x360] ;  /* 0x00006c00ff1277ac */ /* 0x000e620008000800 */
[----:B------:R-:W2:Y:S02]  /*02c0*/  LDCU UR19, c[0x0][0x374] ;  /* 0x00006e80ff1377ac */ /* 0x000ea40008000800 */
[----:B--2---:R-:W-:-:S04]  /*02d0*/  USHF.L.U32 UR6, UR19, 0x2, URZ ;  /* 0x0000000213067899 */ /* 0x004fc800080006ff */
[----:B0-----:R-:W-:-:S06]  /*02e0*/  UISETP.GE.U32.AND UP0, UPT, UR11, UR6, UPT ;  /* 0x000000060b00728c */ /* 0x001fcc000bf06070 */
[----:B------:R-:W-:-:S13]  /*02f0*/  PLOP3.LUT P0, PT, PT, PT, UP0, 0x80, 0x8 ;  /* 0x000000000008781c */ /* 0x000fda0003f0f008 */
[----:B-1----:R-:W-:Y:S05]  /*0300*/  @P0 EXIT ;  /* 0x000000000000094d */ /* 0x002fea0003800000 */
[----:B------:R-:W0:Y:S01]  /*0310*/  I2F.U32.RP R4, UR18 ;  /* 0x0000001200047d06 */ /* 0x000e220008209000 */
[----:B------:R-:W1:Y:S01]  /*0320*/  S2R R39, SR_TID.X ;  /* 0x0000000000277919 */ /* 0x000e620000002100 */
[----:B------:R-:W2:Y:S01]  /*0330*/  S2UR UR10, SR_CgaCtaId ;  /* 0x00000000000a79c3 */ /* 0x000ea20000008800 */
[----:B------:R-:W-:Y:S01]  /*0340*/  UMOV UR6, 0x400 ;  /* 0x0000040000067882 */ /* 0x000fe20000000000 */
[----:B------:R-:W-:Y:S02]  /*0350*/  USHF.R.U32.HI UR12, URZ, 0x5, UR18 ;  /* 0x00000005ff0c7899 */ /* 0x000fe40008011612 */
[----:B------:R-:W-:Y:S02]  /*0360*/  USHF.L.U32 UR13, UR18, 0x2, URZ ;  /* 0x00000002120d7899 */ /* 0x000fe400080006ff */
[----:B------:R-:W-:Y:S02]  /*0370*/  USHF.L.U32 UR22, UR5, 0x7, URZ ;  /* 0x0000000705167899 */ /* 0x000fe400080006ff */
[----:B------:R-:W-:Y:S01]  /*0380*/  ULOP3.LUT UR14, UR12, 0xff, URZ, 0xc0, !UPT ;  /* 0x000000ff0c0e7892 */ /* 0x000fe2000f8ec0ff */
[----:B0-----:R-:W0:Y:S01]  /*0390*/  MUFU.RCP R4, R4 ;  /* 0x0000000400047308 */ /* 0x001e220000001000 */
[----:B--2---:R-:W-:Y:S01]  /*03a0*/  ULEA UR8, UR10, UR6, 0x18 ;  /* 0x000000060a087291 */ /* 0x004fe2000f8ec0ff */
[----:B0-----:R-:W-:Y:S01]  /*03b0*/  VIADD R2, R4, 0xffffffe ;  /* 0x0ffffffe04027836 */ /* 0x001fe20000000000 */
[C---:B-1----:R-:W-:Y:S01]  /*03c0*/  LOP3.LUT R38, R39.reuse, 0x1f, RZ, 0xc0, !PT ;  /* 0x0000001f27267812 */ /* 0x042fe200078ec0ff */
[----:B------:R-:W-:Y:S01]  /*03d0*/  VIADD R37, R39, UR18 ;  /* 0x0000001227257c36 */ /* 0x000fe20008000000 */
[----:B------:R-:W-:-:S03]  /*03e0*/  SHF.R.U32.HI R35, RZ, 0x5, R39 ;  /* 0x00000005ff237819 */ /* 0x000fc60000011627 */
[----:B------:R0:W1:Y:S01]  /*03f0*/  F2I.FTZ.U32.TRUNC.NTZ R3, R2 ;  /* 0x0000000200037305 */ /* 0x000062000021f000 */
[----:B------:R-:W-:Y:S02]  /*0400*/  SHF.L.U32 R32, R39, 0x4, RZ ;  /* 0x0000000427207819 */ /* 0x000fe400000006ff */
[----:B------:R-:W-:Y:S01]  /*0410*/  ISETP.GE.U32.AND P0, PT, R37, 0x80, PT ;  /* 0x000000802500780c */ /* 0x000fe20003f06070 */
[----:B------:R-:W-:Y:S01]  /*0420*/  VIADD R33, R35, UR12 ;  /* 0x0000000c23217c36 */ /* 0x000fe20008000000 */
[C---:B------:R-:W-:Y:S02]  /*0430*/  ISETP.GE.U32.AND P1, PT, R37.reuse, 0x20, PT ;  /* 0x000000202500780c */ /* 0x040fe40003f26070 */
[C---:B------:R-:W-:Y:S01]  /*0440*/  VIMNMX.U32 R0, PT, PT, R37.reuse, 0x80, !PT ;  /* 0x0000008025007848 */ /* 0x040fe20007fe0000 */
[----:B0-----:R-:W-:Y:S01]  /*0450*/  IMAD.MOV.U32 R2, RZ, RZ, RZ ;  /* 0x000000ffff027224 */ /* 0x001fe200078e00ff */
[----:B------:R-:W-:Y:S02]  /*0460*/  SEL R36, RZ, 0x1, P0 ;  /* 0x00000001ff247807 */ /* 0x000fe40000000000 */
[----:B------:R-:W-:-:S02]  /*0470*/  VIMNMX.U32 R6, PT, PT, R37, 0x20, !PT ;  /* 0x0000002025067848 */ /* 0x000fc40007fe0000 */
[----:B------:R-:W-:Y:S02]  /*0480*/  SEL R34, RZ, 0x1, P1 ;  /* 0x00000001ff227807 */ /* 0x000fe40000800000 */
[----:B-1----:R-:W-:Y:S02]  /*0490*/  IADD3 R5, PT, PT, RZ, -R3, RZ ;  /* 0x80000003ff057210 */ /* 0x002fe40007ffe0ff */
[-C--:B------:R-:W-:Y:S02]  /*04a0*/  IADD3 R0, PT, PT, R0, -R37.reuse, -R36 ;  /* 0x8000002500007210 */ /* 0x080fe40007ffe824 */
[----:B------:R-:W-:Y:S01]  /*04b0*/  IADD3 R6, PT, PT, R6, -R37, -R34 ;  /* 0x8000002506067210 */ /* 0x000fe20007ffe822 */
[----:B------:R-:W-:Y:S01]  /*04c0*/  IMAD R5, R5, UR18, RZ ;  /* 0x0000001205057c24 */ /* 0x000fe2000f8e02ff */
[----:B------:R-:W-:Y:S02]  /*04d0*/  IADD3 R31, PT, PT, R37, UR18, RZ ;  /* 0x00000012251f7c10 */ /* 0x000fe4000fffe0ff */
[----:B------:R-:W-:Y:S01]  /*04e0*/  LOP3.LUT R32, R32, 0x70, RZ, 0xc0, !PT ;  /* 0x0000007020207812 */ /* 0x000fe200078ec0ff */
[----:B------:R-:W-:-:S04]  /*04f0*/  IMAD.HI.U32 R3, R3, R5, R2 ;  /* 0x0000000503037227 */ /* 0x000fc800078e0002 */
[----:B------:R-:W-:Y:S02]  /*0500*/  VIADD R41, R31, UR18 ;  /* 0x000000121f297c36 */ /* 0x000fe40008000000 */
[----:B------:R-:W-:-:S04]  /*0510*/  IMAD.HI.U32 R2, R3, R0, RZ ;  /* 0x0000000003027227 */ /* 0x000fc800078e00ff */
[----:B------:R-:W-:Y:S01]  /*0520*/  IMAD.HI.U32 R4, R3, R6, RZ ;  /* 0x0000000603047227 */ /* 0x000fe200078e00ff */
[----:B------:R-:W-:-:S03]  /*0530*/  IADD3 R3, PT, PT, -R2, RZ, RZ ;  /* 0x000000ff02037210 */ /* 0x000fc60007ffe1ff */
[----:B------:R-:W-:Y:S02]  /*0540*/  IMAD.MOV R5, RZ, RZ, -R4 ;  /* 0x000000ffff057224 */ /* 0x000fe400078e0a04 */
[----:B------:R-:W-:Y:S02]  /*0550*/  IMAD R0, R3, UR18, R0 ;  /* 0x0000001203007c24 */ /* 0x000fe4000f8e0200 */
[----:B------:R-:W-:Y:S02]  /*0560*/  IMAD R6, R5, UR18, R6 ;  /* 0x0000001205067c24 */ /* 0x000fe4000f8e0206 */
[----:B------:R-:W-:Y:S01]  /*0570*/  IMAD.U32 R3, RZ, RZ, UR4 ;  /* 0x00000004ff037e24 */ /* 0x000fe2000f8e00ff */
[----:B------:R-:W-:Y:S01]  /*0580*/  ISETP.GE.U32.AND P3, PT, R0, UR18, PT ;  /* 0x0000001200007c0c */ /* 0x000fe2000bf66070 */
[----:B------:R-:W-:Y:S01]  /*0590*/  IMAD.U32 R5, RZ, RZ, UR8 ;  /* 0x00000008ff057e24 */ /* 0x000fe2000f8e00ff */
[----:B------:R-:W-:Y:S01]  /*05a0*/  ISETP.GE.U32.AND P2, PT, R6, UR18, PT ;  /* 0x0000001206007c0c */ /* 0x000fe2000bf46070 */
[----:B------:R-:W-:Y:S01]  /*05b0*/  USHF.R.S32.HI UR8, URZ, 0x1f, UR7 ;  /* 0x0000001fff087899 */ /* 0x000fe20008011407 */
[----:B------:R-:W-:Y:S01]  /*05c0*/  LEA R40, R3, R38, 0x5 ;  /* 0x0000002603287211 */ /* 0x000fe200078e28ff */
[----:B------:R-:W-:Y:S01]  /*05d0*/  IMAD R38, R38, 0x204, R5 ;  /* 0x0000020426267824 */ /* 0x000fe200078e0205 */
[----:B------:R-:W-:Y:S01]  /*05e0*/  LOP3.LUT R3, RZ, UR18, RZ, 0x33, !PT ;  /* 0x00000012ff037c12 */ /* 0x000fe2000f8e33ff */
[----:B------:R-:W-:-:S02]  /*05f0*/  ULEA.HI UR7, UR8, UR7, URZ, 0x2 ;  /* 0x0000000708077291 */ /* 0x000fc4000f8f10ff */
[----:B------:R-:W-:Y:S02]  /*0600*/  UIADD3 UR8, UPT, UPT, UR6, 0x4080, URZ ;  /* 0x0000408006087890 */ /* 0x000fe4000fffe0ff */
[----:B------:R-:W-:Y:S02]  /*0610*/  UIADD3 UR6, UPT, UPT, UR6, 0x4280, URZ ;  /* 0x0000428006067890 */ /* 0x000fe4000fffe0ff */
[----:B------:R-:W-:Y:S01]  /*0620*/  @P3 VIADD R0, R0, -UR18 ;  /* 0x8000001200003c36 */ /* 0x000fe20008000000 */
[----:B------:R-:W-:Y:S01]  /*0630*/  ULEA UR9, UR10, UR8, 0x18 ;  /* 0x000000080a097291 */ /* 0x000fe2000f8ec0ff */
[----:B------:R-:W-:Y:S01]  /*0640*/  @P2 IADD3 R6, PT, PT, R6, -UR18, RZ ;  /* 0x8000001206062c10 */ /* 0x000fe2000fffe0ff */
[----:B------:R-:W-:Y:S01]  /*0650*/  @P3 VIADD R2, R2, 0x1 ;  /* 0x0000000102023836 */ /* 0x000fe20000000000 */
[----:B------:R-:W-:Y:S01]  /*0660*/  ISETP.NE.U32.AND P3, PT, RZ, UR18, PT ;  /* 0x00000012ff007c0c */ /* 0x000fe2000bf65070 */
[----:B------:R-:W-:Y:S01]  /*0670*/  @P2 VIADD R4, R4, 0x1 ;  /* 0x0000000104042836 */ /* 0x000fe20000000000 */
[----:B------:R-:W-:Y:S01]  /*0680*/  ISETP.GE.U32.AND P1, PT, R0, UR18, PT ;  /* 0x0000001200007c0c */ /* 0x000fe2000bf26070 */
[----:B------:R-:W-:Y:S01]  /*0690*/  ULEA UR6, UR10, UR6, 0x18 ;  /* 0x000000060a067291 */ /* 0x000fe2000f8ec0ff */
[----:B------:R-:W-:Y:S01]  /*06a0*/  ISETP.GE.U32.AND P0, PT, R6, UR18, PT ;  /* 0x0000001206007c0c */ /* 0x000fe2000bf06070 */
[----:B------:R-:W-:Y:S01]  /*06b0*/  USHF.R.S32.HI UR7, URZ, 0x2, UR7 ;  /* 0x00000002ff077899 */ /* 0x000fe20008011407 */
[----:B------:R-:W-:Y:S01]  /*06c0*/  LOP3.LUT R0, R33, 0x7f, RZ, 0x3c, !PT ;  /* 0x0000007f21007812 */ /* 0x000fe200078e3cff */
[----:B------:R-:W-:Y:S01]  /*06d0*/  UMOV UR8, UR11 ;  /* 0x0000000b00087c82 */ /* 0x000fe20008000000 */
[C---:B------:R-:W-:Y:S01]  /*06e0*/  LEA R30, R39.reuse, UR9, 0x2 ;  /* 0x00000009271e7c11 */ /* 0x040fe2000f8e10ff */
[----:B------:R-:W-:Y:S01]  /*06f0*/  UIMAD UR10, UR7, UR4, UR5 ;  /* 0x00000004070a72a4 */ /* 0x000fe2000f8e0205 */
[----:B------:R-:W-:-:S02]  /*0700*/  LEA R29, R39, UR6, 0x2 ;  /* 0x00000006271d7c11 */ /* 0x000fc4000f8e10ff */
[----:B------:R-:W-:Y:S02]  /*0710*/  LOP3.LUT R0, R0, 0xff, RZ, 0xc0, !PT ;  /* 0x000000ff00007812 */ /* 0x000fe400078ec0ff */
[----:B------:R-:W-:Y:S02]  /*0720*/  IADD3 R28, PT, PT, R29, UR13, RZ ;  /* 0x0000000d1d1c7c10 */ /* 0x000fe4000fffe0ff */
[----:B------:R-:W-:Y:S01]  /*0730*/  @P1 IADD3 R2, PT, PT, R2, 0x1, RZ ;  /* 0x0000000102021810 */ /* 0x000fe20007ffe0ff */
[----:B------:R-:W-:Y:S01]  /*0740*/  @P0 VIADD R4, R4, 0x1 ;  /* 0x0000000104040836 */ /* 0x000fe20000000000 */
[----:B------:R-:W-:Y:S02]  /*0750*/  MOV R6, 0x7d0 ;  /* 0x000007d000067802 */ /* 0x000fe40000000f00 */
[C---:B------:R-:W-:Y:S02]  /*0760*/  SEL R5, R3.reuse, R2, !P3 ;  /* 0x0000000203057207 */ /* 0x040fe40005800000 */
[----:B------:R-:W-:-:S03]  /*0770*/  SEL R3, R3, R4, !P3 ;  /* 0x0000000403037207 */ /* 0x000fc60005800000 */
[----:B------:R-:W-:Y:S02]  /*0780*/  IMAD.IADD R36, R36, 0x1, R5 ;  /* 0x0000000124247824 */ /* 0x000fe400078e0205 */
[----:B------:R-:W-:-:S04]  /*0790*/  IMAD.IADD R34, R34, 0x1, R3 ;  /* 0x0000000122227824 */ /* 0x000fc800078e0203 */
[----:B------:R-:W-:-:S05]  /*07a0*/  VIADD R27, R34, 0x1 ;  /* 0x00000001221b7836 */ /* 0x000fca0000000000 */
[----:B------:R-:W-:-:S07]  /*07b0*/  LOP3.LUT R27, R27, 0x3, RZ, 0xc0, !PT ;  /* 0x000000031b1b7812 */ /* 0x000fce00078ec0ff */
[----:B------:R-:W-:Y:S05]  /*07c0*/  CALL.REL.NOINC `($__internal_63_$__cuda_sm20_div_u16) ;  /* 0x00000014002c7944 */ /* 0x000fea0003c00000 */
[----:B------:R-:W0:Y:S01]  /*07d0*/  LDCU.128 UR4, c[0x0][0x390] ;  /* 0x00007200ff0477ac */ /* 0x000e220008000c00 */
[----:B------:R-:W-:Y:S01]  /*07e0*/  IADD3 R26, PT, PT, R33, UR12, RZ ;  /* 0x0000000c211a7c10 */ /* 0x000fe2000fffe0ff */
[--C-:B------:R-:W-:Y:S01]  /*07f0*/  IMAD R3, R35, 0x80, R40.reuse ;  /* 0x0000008023037824 */ /* 0x100fe200078e0228 */
[----:B------:R-:W-:Y:S01]  /*0800*/  LOP3.LUT R25, R25, 0x3, RZ, 0xc0, !PT ;  /* 0x0000000319197812 */ /* 0x000fe200078ec0ff */
[----:B------:R-:W1:Y:S01]  /*0810*/  LDCU UR11, c[0x0][0x388] ;  /* 0x00007100ff0b77ac */ /* 0x000e620008000800 */
[----:B------:R-:W-:Y:S01]  /*0820*/  IMAD R21, R33, 0x80, R40 ;  /* 0x0000008021157824 */ /* 0x000fe200078e0228 */
[----:B------:R-:W-:Y:S01]  /*0830*/  LEA R5, R26, R40, 0x7 ;  /* 0x000000281a057211 */ /* 0x000fe200078e38ff */
[----:B------:R-:W-:Y:S01]  /*0840*/  IMAD.SHL.U32 R0, R39, 0x40, RZ ;  /* 0x0000004027007824 */ /* 0x000fe200078e00ff */
[----:B------:R-:W2:Y:S01]  /*0850*/  LDCU.64 UR20, c[0x0][0x358] ;  /* 0x00006b00ff1477ac */ /* 0x000ea20008000a00 */
[----:B------:R-:W-:-:S03]  /*0860*/  IMAD R24, R35, 0x4, R38 ;  /* 0x0000000423187824 */ /* 0x000fc600078e0226 */
[----:B------:R-:W-:Y:S01]  /*0870*/  LOP3.LUT R0, R0, 0x1c0, RZ, 0xc0, !PT ;  /* 0x000001c000007812 */ /* 0x000fe200078ec0ff */
[----:B0-----:R-:W-:Y:S01]  /*0880*/  IMAD.U32 R22, RZ, RZ, UR6 ;  /* 0x00000006ff167e24 */ /* 0x001fe2000f8e00ff */
[----:B------:R-:W-:Y:S01]  /*0890*/  UIMAD.WIDE.U32 UR14, UR18, 0x4, UR4 ;  /* 0x00000004120e78a5 */ /* 0x000fe2000f8e0004 */
[----:B------:R-:W-:Y:S01]  /*08a0*/  IMAD.U32 R23, RZ, RZ, UR7 ;  /* 0x00000007ff177e24 */ /* 0x000fe2000f8e00ff */
[----:B------:R-:W-:Y:S02]  /*08b0*/  UIMAD.WIDE.U32 UR16, UR18, 0x8, UR4 ;  /* 0x00000008121078a5 */ /* 0x000fe4000f8e0004 */
[----:B-1----:R-:W-:Y:S01]  /*08c0*/  USHF.R.S32.HI UR6, URZ, 0x1f, UR11 ;  /* 0x0000001fff067899 */ /* 0x002fe2000801140b */
[--C-:B------:R-:W-:Y:S01]  /*08d0*/  IMAD.WIDE.U32 R2, R3, 0x4, R22.reuse ;  /* 0x0000000403027825 */ /* 0x100fe200078e0016 */
[----:B------:R-:W-:Y:S02]  /*08e0*/  UIMAD.WIDE.U32 UR4, UR18, 0xc, UR4 ;  /* 0x0000000c120478a5 */ /* 0x000fe4000f8e0004 */
[----:B------:R-:W-:Y:S01]  /*08f0*/  ULEA.HI UR6, UR6, UR11, URZ, 0x7 ;  /* 0x0000000b06067291 */ /* 0x000fe2000f8f38ff */
[----:B------:R-:W-:-:S03]  /*0900*/  IMAD.WIDE.U32 R20, R21, 0x4, R22 ;  /* 0x0000000415147825 */ /* 0x000fc600078e0016 */
[----:B------:R-:W-:Y:S01]  /*0910*/  USHF.R.S32.HI UR7, URZ, 0x7, UR6 ;  /* 0x00000007ff077899 */ /* 0x000fe20008011406 */
[----:B--2---:R-:W-:-:S11]  /*0920*/  IMAD.WIDE.U32 R22, R5, 0x4, R22 ;  /* 0x0000000405167825 */ /* 0x004fd600078e0016 */
.L_x_8434:
[----:B------:R-:W-:Y:S01]  /*0930*/  ISETP.GT.U32.AND P0, PT, R39, 0x7f, PT ;  /* 0x0000007f2700780c */ /* 0x000fe20003f04070 */
[----:B------:R-:W-:-:S12]  /*0940*/  BSSY.RECONVERGENT B0, `(.L_x_8413) ;  /* 0x0000044000007945 */ /* 0x000fd80003800200 */
[----:B012---:R-:W-:Y:S05]  /*0950*/  @P0 BRA `(.L_x_8414) ;  /* 0x0000000400080947 */ /* 0x007fea0003800000 */
[C---:B------:R-:W-:Y:S01]  /*0960*/  LOP3.LUT R6, R36.reuse, 0x3, RZ, 0xc0, !PT ;  /* 0x0000000324067812 */ /* 0x040fe200078ec0ff */
[----:B------:R-:W-:Y:S01]  /*0970*/  BSSY.RECONVERGENT B1, `(.L_x_8415) ;  /* 0x000001b000017945 */ /* 0x000fe20003800200 */
[----:B------:R-:W-:Y:S02]  /*0980*/  ISETP.GE.U32.AND P0, PT, R36, 0x3, PT ;  /* 0x000000032400780c */ /* 0x000fe40003f06070 */
[----:B------:R-:W-:Y:S02]  /*0990*/  ISETP.NE.AND P1, PT, R6, 0x3, PT ;  /* 0x000000030600780c */ /* 0x000fe40003f25270 */
[----:B------:R-:W-:-:S11]  /*09a0*/  MOV R12, R39 ;  /* 0x00000027000c7202 */ /* 0x000fd60000000f00 */
[----:B------:R-:W-:Y:S05]  /*09b0*/  @!P1 BRA `(.L_x_8416) ;  /* 0x0000000000589947 */ /* 0x000fea0003800000 */
        /* <DEDUP_REMOVED lines=17> */
[----:B------:R-:W-:Y:S01]  /*0ad0*/  VIADD R9, R30, UR13 ;  /* 0x0000000d1e097c36 */ /* 0x000fe20008000000 */
[----:B------:R-:W-:Y:S01]  /*0ae0*/  MOV R12, R31 ;  /* 0x0000001f000c7202 */ /* 0x000fe20000000f00 */
[----:B------:R-:W-:Y:S01]  /*0af0*/  @P1 IMAD.MOV.U32 R12, RZ, RZ, R41 ;  /* 0x000000ffff0c1224 */ /* 0x000fe200078e0029 */
[----:B--2---:R1:W-:Y:S04]  /*0b00*/  STS [R30+UR13], R5 ;  /* 0x000000051e007988 */ /* 0x0043e8000800080d */
[----:B---3--:R1:W-:Y:S02]  /*0b10*/  @P1 STS [R9+UR13], R6 ;  /* 0x0000000609001988 */ /* 0x0083e4000800080d */
.L_x_8416:
[----:B------:R-:W-:Y:S05]  /*0b20*/  BSYNC.RECONVERGENT B1 ;  /* 0x0000000000017941 */ /* 0x000fea0003800200 */
.L_x_8415:
        /* <DEDUP_REMOVED lines=10> */
.L_x_8417:
        /* <DEDUP_REMOVED lines=17> */
[----:B------:R-:W-:Y:S02]  /*0ce0*/  ISETP.GE.U32.AND P0, PT, R12, 0x80, PT ;  /* 0x000000800c00780c */ /* 0x000fe40003f06070 */
[CC--:B0-----:R-:W-:Y:S01]  /*0cf0*/  LEA R17, R14.reuse, R13.reuse, 0x3 ;  /* 0x0000000d0e117211 */ /* 0x0c1fe200078e18ff */
        /* <DEDUP_REMOVED lines=8> */
.L_x_8414:
[----:B------:R-:W-:Y:S05]  /*0d80*/  BSYNC.RECONVERGENT B0 ;  /* 0x0000000000007941 */ /* 0x000fea0003800200 */
.L_x_8413:
[----:B------:R-:W-:Y:S01]  /*0d90*/  ISETP.GT.U32.AND P0, PT, R39, 0x1f, PT ;  /* 0x0000001f2700780c */ /* 0x000fe20003f04070 */
[----:B------:R-:W-:-:S12]  /*0da0*/  BSSY.RECONVERGENT B0, `(.L_x_8418) ;  /* 0x0000020000007945 */ /* 0x000fd80003800200 */
[----:B------:R-:W-:Y:S05]  /*0db0*/  @P0 BRA `(.L_x_8419) ;  /* 0x0000000000780947 */ /* 0x000fea0003800000 */
[----:B------:R-:W-:Y:S01]  /*0dc0*/  ISETP.NE.AND P2, PT, R27, RZ, PT ;  /* 0x000000ff1b00720c */ /* 0x000fe20003f45270 */
[----:B------:R-:W-:Y:S01]  /*0dd0*/  BSSY.RECONVERGENT B1, `(.L_x_8420) ;  /* 0x000000d000017945 */ /* 0x000fe20003800200 */
[----:B------:R-:W-:Y:S02]  /*0de0*/  ISETP.GE.U32.AND P1, PT, R34, 0x3, PT ;  /* 0x000000032200780c */ /* 0x000fe40003f26070 */
[----:B--2---:R-:W-:-:S09]  /*0df0*/  MOV R4, R39 ;  /* 0x0000002700047202 */ /* 0x004fd20000000f00 */
        /* <DEDUP_REMOVED lines=10> */
.L_x_8421:
[----:B------:R-:W-:Y:S05]  /*0ea0*/  BSYNC.RECONVERGENT B1 ;  /* 0x0000000000017941 */ /* 0x000fea0003800200 */
.L_x_8420:
[----:B------:R-:W-:Y:S05]  /*0eb0*/  @!P1 BRA `(.L_x_8419) ;  /* 0x0000000000389947 */ /* 0x000fea0003800000 */
[----:B-1----:R-:W1:Y:S01]  /*0ec0*/  S2R R6, SR_CgaCtaId ;  /* 0x0000000000067919 */ /* 0x002e620000008800 */
[----:B------:R-:W-:-:S04]  /*0ed0*/  MOV R5, 0x400 ;  /* 0x0000040000057802 */ /* 0x000fc80000000f00 */
[----:B------:R-:W-:-:S04]  /*0ee0*/  IADD3 R5, PT, PT, R5, 0x4280, RZ ;  /* 0x0000428005057810 */ /* 0x000fc80007ffe0ff */
[----:B-1----:R-:W-:-:S07]  /*0ef0*/  LEA R9, R6, R5, 0x18 ;  /* 0x0000000506097211 */ /* 0x002fce00078ec0ff */
.L_x_8422:
[C---:B---3--:R-:W-:Y:S01]  /*0f00*/  IMAD R5, R4.reuse, 0x4, R9 ;  /* 0x0000000404057824 */ /* 0x048fe200078e0209 */
[----:B------:R-:W-:-:S04]  /*0f10*/  IADD3 R4, PT, PT, R4, UR13, RZ ;  /* 0x0000000d04047c10 */ /* 0x000fc8000fffe0ff */
        /* <DEDUP_REMOVED lines=8> */
.L_x_8419:
[----:B------:R-:W-:Y:S05]  /*0fa0*/  BSYNC.RECONVERGENT B0 ;  /* 0x0000000000007941 */ /* 0x000fea0003800200 */
.L_x_8418:
[----:B------:R-:W-:Y:S01]  /*0fb0*/  ISETP.NE.AND P1, PT, R25, 0x2, PT ;  /* 0x000000021900780c */ /* 0x000fe20003f25270 */
[----:B------:R-:W-:Y:S01]  /*0fc0*/  BSSY.RECONVERGENT B0, `(.L_x_8423) ;  /* 0x0000012000007945 */ /* 0x000fe20003800200 */
[----:B------:R-:W-:-:S11]  /*0fd0*/  IMAD.MOV.U32 R13, RZ, RZ, R35 ;  /* 0x000000ffff0d7224 */ /* 0x000fd600078e0023 */
[----:B------:R-:W-:Y:S05]  /*0fe0*/  @!P1 BRA `(.L_x_8424) ;  /* 0x00000000003c9947 */ /* 0x000fea0003800000 */
[----:B-1-3--:R-:W3:Y:S01]  /*0ff0*/  LDG.E R5, desc[UR20][R2.64] ;  /* 0x0000001402057981 */ /* 0x00aee2000c1e1900 */
[----:B------:R-:W-:Y:S02]  /*1000*/  ISETP.NE.AND P1, PT, R25, 0x3, PT ;  /* 0x000000031900780c */ /* 0x000fe40003f25270 */
[----:B------:R-:W-:Y:S01]  /*1010*/  MOV R13, R33 ;  /* 0x00000021000d7202 */ /* 0x000fe20000000f00 */
[----:B---3--:R4:W-:Y:S10]  /*1020*/  STS [R24], R5 ;  /* 0x0000000518007388 */ /* 0x0089f40000000800 */
[----:B------:R-:W-:Y:S05]  /*1030*/  @!P1 BRA `(.L_x_8424) ;  /* 0x0000000000289947 */ /* 0x000fea0003800000 */
[----:B------:R-:W-:Y:S01]  /*1040*/  ISETP.NE.AND P1, PT, R25, RZ, PT ;  /* 0x000000ff1900720c */ /* 0x000fe20003f25270 */
[----:B--2---:R-:W2:-:S12]  /*1050*/  LDG.E R4, desc[UR20][R20.64] ;  /* 0x0000001414047981 */ /* 0x004e98000c1e1900 */
[----:B----4-:R-:W3:Y:S01]  /*1060*/  @P1 LDG.E R5, desc[UR20][R22.64] ;  /* 0x0000001416051981 */ /* 0x010ee2000c1e1900 */
[----:B------:R-:W-:Y:S01]  /*1070*/  IMAD.U32 R6, RZ, RZ, UR12 ;  /* 0x0000000cff067e24 */ /* 0x000fe2000f8e00ff */
[----:B------:R-:W-:Y:S01]  /*1080*/  MOV R13, R26 ;  /* 0x0000001a000d7202 */ /* 0x000fe20000000f00 */
[----:B------:R-:W-:-:S03]  /*1090*/  @P1 VIADD R13, R26, UR12 ;  /* 0x0000000c1a0d1c36 */ /* 0x000fc60008000000 */
[----:B0-----:R-:W-:-:S05]  /*10a0*/  LEA R7, R6, R24, 0x2 ;  /* 0x0000001806077211 */ /* 0x001fca00078e10ff */
[----:B------:R-:W-:Y:S01]  /*10b0*/  IMAD R6, R6, 0x4, R7 ;  /* 0x0000000406067824 */ /* 0x000fe200078e0207 */
[----:B--2---:R0:W-:Y:S04]  /*10c0*/  STS [R7], R4 ;  /* 0x0000000407007388 */ /* 0x0041e80000000800 */
[----:B---3--:R0:W-:Y:S02]  /*10d0*/  @P1 STS [R6], R5 ;  /* 0x0000000506001388 */ /* 0x0081e40000000800 */
.L_x_8424:
[----:B------:R-:W-:Y:S05]  /*10e0*/  BSYNC.RECONVERGENT B0 ;  /* 0x0000000000007941 */ /* 0x000fea0003800200 */
.L_x_8423:
[----:B------:R-:W-:Y:S01]  /*10f0*/  BSSY.RECONVERGENT B0, `(.L_x_8425) ;  /* 0x000001d000007945 */ /* 0x000fe20003800200 */
.L_x_8426:
[----:B01234-:R-:W0:Y:S01]  /*1100*/  LDC.64 R4, c[0x0][0x398] ;  /* 0x0000e600ff047b82 */ /* 0x01fe220000000a00 */
[C---:B------:R-:W-:Y:S01]  /*1110*/  IADD3 R9, PT, PT, R13.reuse, UR12, RZ ;  /* 0x0000000c0d097c10 */ /* 0x040fe2000fffe0ff */
[----:B------:R-:W-:-:S04]  /*1120*/  IMAD R7, R13, 0x80, R40 ;  /* 0x000000800d077824 */ /* 0x000fc800078e0228 */
[C---:B------:R-:W-:Y:S01]  /*1130*/  VIADD R11, R9.reuse, UR12 ;  /* 0x0000000c090b7c36 */ /* 0x040fe20008000000 */
[----:B------:R-:W-:-:S04]  /*1140*/  LEA R9, R9, R40, 0x7 ;  /* 0x0000002809097211 */ /* 0x000fc800078e38ff */
[C---:B------:R-:W-:Y:S01]  /*1150*/  IADD3 R15, PT, PT, R11.reuse, UR12, RZ ;  /* 0x0000000c0b0f7c10 */ /* 0x040fe2000fffe0ff */
        /* <DEDUP_REMOVED lines=12> */
[----:B------:R-:W-:-:S05]  /*1220*/  IMAD R17, R12, 0x4, R15 ;  /* 0x000000040c117824 */ /* 0x000fca00078e020f */
[----:B------:R-:W-:-:S05]  /*1230*/  LEA R19, R12, R17, 0x2 ;  /* 0x000000110c137211 */ /* 0x000fca00078e10ff */
        /* <DEDUP_REMOVED lines=9> */
.L_x_8425:
[----:B------:R-:W-:Y:S01]  /*12d0*/  BAR.SYNC.DEFER_BLOCKING 0x0 ;  /* 0x0000000000007b1d */ /* 0x000fe20000010000 */
[----:B------:R-:W-:Y:S02]  /*12e0*/  LOP3.LUT P2, RZ, R39, 0x7, RZ, 0xc0, !PT ;  /* 0x0000000727ff7812 */ /* 0x000fe4000784c0ff */
[----:B------:R-:W-:-:S03]  /*12f0*/  MOV R42, 0x400 ;  /* 0x00000400002a7802 */ /* 0x000fc60000000f00 */
[----:B0-----:R-:W0:Y:S08]  /*1300*/  S2R R43, SR_CgaCtaId ;  /* 0x00000000002b7919 */ /* 0x001e300000008800 */
[----:B------:R-:W-:Y:S01]  /*1310*/  @!P2 VIADD R44, R42, 0x4280 ;  /* 0x000042802a2ca836 */ /* 0x000fe20000000000 */
[----:B------:R1:W2:Y:S04]  /*1320*/  LDS.128 R4, [R0+UR9] ;  /* 0x0000000900047984 */ /* 0x0002a80008000c00 */
[----:B------:R1:W3:Y:S04]  /*1330*/  LDS.128 R8, [R0+UR9+0x10] ;  /* 0x0000100900087984 */ /* 0x0002e80008000c00 */
[----:B------:R1:W4:Y:S04]  /*1340*/  LDS.128 R12, [R0+UR9+0x20] ;  /* 0x00002009000c7984 */ /* 0x0003280008000c00 */
[----:B------:R1:W1:Y:S01]  /*1350*/  LDS.128 R16, [R0+UR9+0x30] ;  /* 0x0000300900107984 */ /* 0x0002620008000c00 */
[----:B0-----:R-:W-:-:S02]  /*1360*/  LEA R42, R43, R42, 0x18 ;  /* 0x0000002a2b2a7211 */ /* 0x001fc400078ec0ff */
[----:B------:R-:W-:Y:S02]  /*1370*/  @!P2 LEA R43, R43, R44, 0x18 ;  /* 0x0000002c2b2ba211 */ /* 0x000fe400078ec0ff */
[----:B------:R-:W-:-:S07]  /*1380*/  SHF.R.U32.HI R44, RZ, 0x3, R39 ;  /* 0x00000003ff2c7819 */ /* 0x000fce0000011627 */
.L_x_8428:
[----:B------:R-:W-:Y:S01]  /*1390*/  IMAD R45, R44, 0x204, R42 ;  /* 0x000002042c2d7824 */ /* 0x000fe200078e022a */
[----:B------:R-:W-:-:S04]  /*13a0*/  UMOV UR6, 0xffffffff ;  /* 0xffffffff00067882 */ /* 0x000fc80000000000 */
[----:B------:R-:W-:-:S05]  /*13b0*/  LEA R45, R32, R45, 0x2 ;  /* 0x0000002d202d7211 */ /* 0x000fca00078e10ff */
[----:B------:R-:W2:Y:S04]  /*13c0*/  LDS R47, [R45] ;  /* 0x000000002d2f7984 */ /* 0x000ea80000000800 */
[----:B------:R-:W0:Y:S04]  /*13d0*/  LDS R48, [R45+0x4] ;  /* 0x000004002d307984 */ /* 0x000e280000000800 */
[----:B------:R-:W5:Y:S04]  /*13e0*/  LDS R49, [R45+0x8] ;  /* 0x000008002d317984 */ /* 0x000f680000000800 */
[----:B------:R-:W-:Y:S04]  /*13f0*/  LDS R50, [R45+0x14] ;  /* 0x000014002d327984 */ /* 0x000fe80000000800 */
[----:B------:R-:W-:Y:S04]  /*1400*/  LDS R51, [R45+0x18] ;  /* 0x000018002d337984 */ /* 0x000fe80000000800 */
[----:B------:R-:W-:Y:S01]  /*1410*/  LDS R52, [R45+0x3c] ;  /* 0x00003c002d347984 */ /* 0x000fe20000000800 */
[----:B--2---:R-:W-:-:S04]  /*1420*/  IMAD R46, R4, R47, RZ ;  /* 0x0000002f042e7224 */ /* 0x004fc800078e02ff */
[----:B0-----:R-:W-:Y:S02]  /*1430*/  IMAD R47, R5, R48, R46 ;  /* 0x00000030052f7224 */ /* 0x001fe400078e022e */
[----:B------:R-:W0:Y:S02]  /*1440*/  LDS R48, [R45+0xc] ;  /* 0x00000c002d307984 */ /* 0x000e240000000800 */
[----:B-----5:R-:W-:Y:S02]  /*1450*/  IMAD R46, R6, R49, R47 ;  /* 0x00000031062e7224 */ /* 0x020fe400078e022f */
[----:B------:R-:W3:Y:S02]  /*1460*/  LDS R49, [R45+0x10] ;  /* 0x000010002d317984 */ /* 0x000ee40000000800 */
[----:B0-----:R-:W-:Y:S02]  /*1470*/  IMAD R47, R7, R48, R46 ;  /* 0x00000030072f7224 */ /* 0x001fe400078e022e */
[----:B------:R-:W0:Y:S02]  /*1480*/  LDS R48, [R45+0x1c] ;  /* 0x00001c002d307984 */ /* 0x000e240000000800 */
[----:B---3--:R-:W-:-:S02]  /*1490*/  IMAD R46, R8, R49, R47 ;  /* 0x00000031082e7224 */ /* 0x008fc400078e022f */
[----:B------:R-:W4:Y:S02]  /*14a0*/  LDS R49, [R45+0x20] ;  /* 0x000020002d317984 */ /* 0x000f240000000800 */
[----:B------:R-:W-:Y:S02]  /*14b0*/  IMAD R47, R9, R50, R46 ;  /* 0x00000032092f7224 */ /* 0x000fe400078e022e */
[----:B------:R-:W2:Y:S02]  /*14c0*/  LDS R50, [R45+0x24] ;  /* 0x000024002d327984 */ /* 0x000ea40000000800 */
[----:B------:R-:W-:Y:S02]  /*14d0*/  IMAD R46, R10, R51, R47 ;  /* 0x000000330a2e7224 */ /* 0x000fe400078e022f */
[----:B------:R-:W3:Y:S02]  /*14e0*/  LDS R51, [R45+0x28] ;  /* 0x000028002d337984 */ /* 0x000ee40000000800 */
[----:B0-----:R-:W-:-:S02]  /*14f0*/  IMAD R47, R11, R48, R46 ;  /* 0x000000300b2f7224 */ /* 0x001fc400078e022e */
[----:B------:R-:W0:Y:S02]  /*1500*/  LDS R48, [R45+0x2c] ;  /* 0x00002c002d307984 */ /* 0x000e240000000800 */
[----:B----4-:R-:W-:Y:S02]  /*1510*/  IMAD R46, R12, R49, R47 ;  /* 0x000000310c2e7224 */ /* 0x010fe400078e022f */
[----:B------:R-:W1:Y:S02]  /*1520*/  LDS R49, [R45+0x30] ;  /* 0x000030002d317984 */ /* 0x000e640000000800 */
[----:B--2---:R-:W-:Y:S02]  /*1530*/  IMAD R47, R13, R50, R46 ;  /* 0x000000320d2f7224 */ /* 0x004fe400078e022e */
[----:B------:R-:W2:Y:S02]  /*1540*/  LDS R50, [R45+0x34] ;  /* 0x000034002d327984 */ /* 0x000ea40000000800 */
[----:B---3--:R-:W-:-:S02]  /*1550*/  IMAD R46, R14, R51, R47 ;  /* 0x000000330e2e7224 */ /* 0x008fc400078e022f */
[----:B------:R-:W3:Y:S02]  /*1560*/  LDS R51, [R45+0x38] ;  /* 0x000038002d337984 */ /* 0x000ee40000000800 */
[----:B0-----:R-:W-:-:S04]  /*1570*/  IMAD R47, R15, R48, R46 ;  /* 0x000000300f2f7224 */ /* 0x001fc800078e022e */
[----:B-1----:R-:W-:-:S04]  /*1580*/  IMAD R46, R16, R49, R47 ;  /* 0x00000031102e7224 */ /* 0x002fc800078e022f */
[----:B--2---:R-:W-:-:S04]  /*1590*/  IMAD R47, R17, R50, R46 ;  /* 0x00000032112f7224 */ /* 0x004fc800078e022e */
[----:B---3--:R-:W-:-:S04]  /*15a0*/  IMAD R46, R18, R51, R47 ;  /* 0x00000033122e7224 */ /* 0x008fc800078e022f */
[----:B------:R-:W-:Y:S01]  /*15b0*/  IMAD R46, R19, R52, R46 ;  /* 0x00000034132e7224 */ /* 0x000fe200078e022e */
[----:B------:R-:W-:Y:S06]  /*15c0*/  BRA.DIV UR6, `(.L_x_8427) ;  /* 0x0000000606487947 */ /* 0x000fec000b800000 */
[----:B------:R-:W0:Y:S02]  /*15d0*/  SHFL.DOWN PT, R45, R46, 0x4, 0x181f ;  /* 0x08981f002e2d7f89 */ /* 0x000e2400000e0000 */
[----:B0-----:R-:W-:-:S05]  /*15e0*/  IMAD.IADD R45, R46, 0x1, R45 ;  /* 0x000000012e2d7824 */ /* 0x001fca00078e022d */
[----:B------:R-:W0:Y:S02]  /*15f0*/  SHFL.DOWN PT, R48, R45, 0x2, 0x181f ;  /* 0x08581f002d307f89 */ /* 0x000e2400000e0000 */
[----:B0-----:R-:W-:-:S05]  /*1600*/  IADD3 R48, PT, PT, R45, R48, RZ ;  /* 0x000000302d307210 */ /* 0x001fca0007ffe0ff */
[----:B------:R0:W1:Y:S02]  /*1610*/  SHFL.DOWN PT, R47, R48, 0x1, 0x181f ;  /* 0x08381f00302f7f89 */ /* 0x00006400000e0000 */
.L_x_8439:
[----:B------:R-:W2:Y:S01]  /*1620*/  LDC R49, c[0x0][0x360] ;  /* 0x0000d800ff317b82 */ /* 0x000ea20000000800 */
[----:B01----:R-:W-:Y:S01]  /*1630*/  IMAD.IADD R48, R48, 0x1, R47 ;  /* 0x0000000130307824 */ /* 0x003fe200078e022f */
[----:B------:R-:W-:-:S05]  /*1640*/  @!P2 LEA R45, R44, R43, 0x2 ;  /* 0x0000002b2c2da211 */ /* 0x000fca00078e10ff */
        /* <DEDUP_REMOVED lines=8> */
[----:B------:R-:W0:Y:S01]  /*16d0*/  LDCU UR6, c[0x0][0x384] ;  /* 0x00007080ff0677ac */ /* 0x000e220008000800 */
[----:B------:R-:W-:Y:S01]  /*16e0*/  ISETP.NE.AND P0, PT, R27, RZ, PT ;  /* 0x000000ff1b00720c */ /* 0x000fe20003f05270 */
[----:B------:R-:W-:Y:S01]  /*16f0*/  IMAD.U32 R5, RZ, RZ, UR8 ;  /* 0x00000008ff057e24 */ /* 0x000fe2000f8e00ff */
[----:B------:R-:W-:Y:S01]  /*1700*/  BSSY.RECONVERGENT B1, `(.L_x_8431) ;  /* 0x0000019000017945 */ /* 0x000fe20003800200 */
[----:B------:R-:W-:Y:S01]  /*1710*/  ISETP.GE.U32.AND P1, PT, R34, 0x3, PT ;  /* 0x000000032200780c */ /* 0x000fe20003f26070 */
[----:B------:R-:W-:Y:S01]  /*1720*/  IMAD.MOV.U32 R11, RZ, RZ, R39 ;  /* 0x000000ffff0b7224 */ /* 0x000fe200078e0027 */
[----:B0-----:R-:W-:-:S05]  /*1730*/  MOV R10, UR6 ;  /* 0x00000006000a7c02 */ /* 0x001fca0008000f00 */
[----:B------:R-:W-:-:S03]  /*1740*/  IMAD R10, R10, R5, UR10 ;  /* 0x0000000a0a0a7e24 */ /* 0x000fc6000f8e0205 */
[----:B------:R-:W-:Y:S05]  /*1750*/  @!P0 BRA `(.L_x_8432) ;  /* 0x00000000004c8947 */ /* 0x000fea0003800000 */
[----:B------:R-:W0:Y:S01]  /*1760*/  LDS R9, [R29] ;  /* 0x000000001d097984 */ /* 0x000e220000000800 */
[----:B------:R-:W1:Y:S01]  /*1770*/  LDC.64 R4, c[0x0][0x3a0] ;  /* 0x0000e800ff047b82 */ /* 0x000e620000000a00 */
[----:B------:R-:W-:Y:S01]  /*1780*/  IMAD R7, R39, UR7, R10 ;  /* 0x0000000727077c24 */ /* 0x000fe2000f8e020a */
[----:B------:R-:W-:Y:S02]  /*1790*/  ISETP.NE.AND P0, PT, R27, 0x1, PT ;  /* 0x000000011b00780c */ /* 0x000fe40003f05270 */
[----:B------:R-:W-:Y:S01]  /*17a0*/  MOV R11, R37 ;  /* 0x00000025000b7202 */ /* 0x000fe20000000f00 */
[----:B-1----:R-:W-:-:S05]  /*17b0*/  IMAD.WIDE R6, R7, 0x4, R4 ;  /* 0x0000000407067825 */ /* 0x002fca00078e0204 */
[----:B0-----:R0:W-:Y:S05]  /*17c0*/  STG.E desc[UR20][R6.64], R9 ;  /* 0x0000000906007986 */ /* 0x0011ea000c101914 */
[----:B------:R-:W-:Y:S05]  /*17d0*/  @!P0 BRA `(.L_x_8432) ;  /* 0x00000000002c8947 */ /* 0x000fea0003800000 */
[----:B------:R-:W-:Y:S01]  /*17e0*/  ISETP.NE.AND P0, PT, R27, 0x2, PT ;  /* 0x000000021b00780c */ /* 0x000fe20003f05270 */
[----:B0-----:R-:W0:Y:S01]  /*17f0*/  LDS R9, [R29+UR13] ;  /* 0x0000000d1d097984 */ /* 0x001e220008000800 */
[----:B------:R-:W-:-:S04]  /*1800*/  IMAD R7, R37, UR7, R10 ;  /* 0x0000000725077c24 */ /* 0x000fc8000f8e020a */
[----:B------:R-:W-:-:S07]  /*1810*/  IMAD.WIDE R6, R7, 0x4, R4 ;  /* 0x0000000407067825 */ /* 0x000fce00078e0204 */
[----:B------:R-:W1:Y:S01]  /*1820*/  @P0 LDS R13, [R28+UR13] ;  /* 0x0000000d1c0d0984 */ /* 0x000e620008000800 */
[----:B------:R-:W-:-:S04]  /*1830*/  @P0 IMAD R11, R31, UR7, R10 ;  /* 0x000000071f0b0c24 */ /* 0x000fc8000f8e020a */
[----:B------:R-:W-:-:S04]  /*1840*/  @P0 IMAD.WIDE R4, R11, 0x4, R4 ;  /* 0x000000040b040825 */ /* 0x000fc800078e0204 */
[----:B------:R-:W-:Y:S01]  /*1850*/  IMAD.MOV.U32 R11, RZ, RZ, R31 ;  /* 0x000000ffff0b7224 */ /* 0x000fe200078e001f */
[----:B------:R-:W-:Y:S01]  /*1860*/  @P0 MOV R11, R41 ;  /* 0x00000029000b0202 */ /* 0x000fe20000000f00 */
[----:B0-----:R2:W-:Y:S04]  /*1870*/  STG.E desc[UR20][R6.64], R9 ;  /* 0x0000000906007986 */ /* 0x0015e8000c101914 */
[----:B-1----:R2:W-:Y:S02]  /*1880*/  @P0 STG.E desc[UR20][R4.64], R13 ;  /* 0x0000000d04000986 */ /* 0x0025e4000c101914 */
.L_x_8432:
[----:B------:R-:W-:Y:S05]  /*1890*/  BSYNC.RECONVERGENT B1 ;  /* 0x0000000000017941 */ /* 0x000fea0003800200 */
.L_x_8431:
[----:B------:R-:W-:Y:S05]  /*18a0*/  @!P1 BRA `(.L_x_8430) ;  /* 0x0000000000789947 */ /* 0x000fea0003800000 */
[----:B--2---:R-:W1:Y:S01]  /*18b0*/  S2R R5, SR_CgaCtaId ;  /* 0x0000000000057919 */ /* 0x004e620000008800 */
[----:B------:R-:W-:-:S05]  /*18c0*/  MOV R4, 0x400 ;  /* 0x0000040000047802 */ /* 0x000fca0000000f00 */
[----:B------:R-:W-:-:S05]  /*18d0*/  VIADD R4, R4, 0x4280 ;  /* 0x0000428004047836 */ /* 0x000fca0000000000 */
[----:B-1----:R-:W-:-:S07]  /*18e0*/  LEA R14, R5, R4, 0x18 ;  /* 0x00000004050e7211 */ /* 0x002fce00078ec0ff */
.L_x_8433:
[C---:B01----:R-:W-:Y:S01]  /*18f0*/  LEA R6, R11.reuse, R14, 0x2 ;  /* 0x0000000e0b067211 */ /* 0x043fe200078e10ff */
[----:B------:R-:W0:Y:S01]  /*1900*/  LDC.64 R4, c[0x0][0x3a0] ;  /* 0x0000e800ff047b82 */ /* 0x000e220000000a00 */
[C---:B------:R-:W-:Y:S02]  /*1910*/  VIADD R9, R11.reuse, UR18 ;  /* 0x000000120b097c36 */ /* 0x040fe40008000000 */
[--C-:B------:R-:W-:Y:S01]  /*1920*/  IMAD R7, R11, UR7, R10.reuse ;  /* 0x000000070b077c24 */ /* 0x100fe2000f8e020a */
[----:B------:R-:W1:Y:S01]  /*1930*/  LDS R15, [R6] ;  /* 0x00000000060f7984 */ /* 0x000e620000000800 */
[----:B------:R-:W-:Y:S01]  /*1940*/  VIADD R8, R6, UR13 ;  /* 0x0000000d06087c36 */ /* 0x000fe20008000000 */
[C---:B------:R-:W-:Y:S01]  /*1950*/  IADD3 R13, PT, PT, R9.reuse, UR18, RZ ;  /* 0x00000012090d7c10 */ /* 0x040fe2000fffe0ff */
[--C-:B------:R-:W-:Y:S01]  /*1960*/  IMAD R9, R9, UR7, R10.reuse ;  /* 0x0000000709097c24 */ /* 0x100fe2000f8e020a */
[----:B------:R0:W2:Y:S02]  /*1970*/  LDS R17, [R6+UR13] ;  /* 0x0000000d06117984 */ /* 0x0000a40008000800 */
[----:B------:R-:W-:Y:S01]  /*1980*/  IADD3 R12, PT, PT, R8, UR13, RZ ;  /* 0x0000000d080c7c10 */ /* 0x000fe2000fffe0ff */
[C---:B------:R-:W-:Y:S01]  /*1990*/  VIADD R43, R13.reuse, UR18 ;  /* 0x000000120d2b7c36 */ /* 0x040fe20008000000 */
[----:B------:R3:W4:Y:S01]  /*19a0*/  LDS R19, [R8+UR13] ;  /* 0x0000000d08137984 */ /* 0x0007220008000800 */
[----:B------:R-:W-:-:S02]  /*19b0*/  IMAD R13, R13, UR7, R10 ;  /* 0x000000070d0d7c24 */ /* 0x000fc4000f8e020a */
[----:B------:R-:W-:Y:S01]  /*19c0*/  IMAD R11, R43, UR7, R10 ;  /* 0x000000072b0b7c24 */ /* 0x000fe2000f8e020a */
[----:B------:R5:W4:Y:S01]  /*19d0*/  LDS R45, [R12+UR13] ;  /* 0x0000000d0c2d7984 */ /* 0x000b220008000800 */
[----:B0-----:R-:W-:-:S04]  /*19e0*/  IMAD.WIDE R6, R7, 0x4, R4 ;  /* 0x0000000407067825 */ /* 0x001fc800078e0204 */
[----:B---3--:R-:W-:-:S04]  /*19f0*/  IMAD.WIDE R8, R9, 0x4, R4 ;  /* 0x0000000409087825 */ /* 0x008fc800078e0204 */
[----:B-----5:R-:W-:-:S04]  /*1a00*/  IMAD.WIDE R12, R13, 0x4, R4 ;  /* 0x000000040d0c7825 */ /* 0x020fc800078e0204 */
[----:B------:R-:W-:Y:S01]  /*1a10*/  IMAD.WIDE R4, R11, 0x4, R4 ;  /* 0x000000040b047825 */ /* 0x000fe200078e0204 */
[----:B------:R-:W-:-:S04]  /*1a20*/  IADD3 R11, PT, PT, R43, UR18, RZ ;  /* 0x000000122b0b7c10 */ /* 0x000fc8000fffe0ff */
[----:B------:R-:W-:Y:S01]  /*1a30*/  ISETP.GE.U32.AND P0, PT, R11, 0x20, PT ;  /* 0x000000200b00780c */ /* 0x000fe20003f06070 */
[----:B-1----:R1:W-:Y:S04]  /*1a40*/  STG.E desc[UR20][R6.64], R15 ;  /* 0x0000000f06007986 */ /* 0x0023e8000c101914 */
[----:B--2---:R1:W-:Y:S04]  /*1a50*/  STG.E desc[UR20][R8.64], R17 ;  /* 0x0000001108007986 */ /* 0x0043e8000c101914 */
[----:B----4-:R1:W-:Y:S04]  /*1a60*/  STG.E desc[UR20][R12.64], R19 ;  /* 0x000000130c007986 */ /* 0x0103e8000c101914 */
[----:B------:R1:W-:Y:S01]  /*1a70*/  STG.E desc[UR20][R4.64], R45 ;  /* 0x0000002d04007986 */ /* 0x0003e2000c101914 */
[----:B------:R-:W-:Y:S05]  /*1a80*/  @!P0 BRA `(.L_x_8433) ;  /* 0xfffffffc00988947 */ /* 0x000fea000383ffff */
.L_x_8430:
[----:B------:R-:W-:Y:S05]  /*1a90*/  BSYNC.RECONVERGENT B0 ;  /* 0x0000000000007941 */ /* 0x000fea0003800200 */
.L_x_8429:
[----:B------:R-:W-:Y:S02]  /*1aa0*/  USHF.L.U32 UR6, UR19, 0x2, URZ ;  /* 0x0000000213067899 */ /* 0x000fe400080006ff */
[----:B------:R-:W-:-:S04]  /*1ab0*/  UIADD3 UR8, UPT, UPT, UR19, UR8, URZ ;  /* 0x0000000813087290 */ /* 0x000fc8000fffe0ff */
[----:B------:R-:W-:-:S09]  /*1ac0*/  UISETP.GE.U32.AND UP0, UPT, UR8, UR6, UPT ;  /* 0x000000060800728c */ /* 0x000fd2000bf06070 */
[----:B------:R-:W-:Y:S05]  /*1ad0*/  BRA.U !UP0, `(.L_x_8434) ;  /* 0xffffffed08947547 */ /* 0x000fea000b83ffff */
[----:B------:R-:W-:Y:S05]  /*1ae0*/  EXIT ;  /* 0x000000000000794d */ /* 0x000fea0003800000 */
.L_x_8427:
[----:B------:R-:W-:Y:S01]  /*1af0*/  HFMA2 R51, -RZ, RZ, 0, 0.0020122528076171875 ;  /* 0x0000181fff337431 */ /* 0x000fe200000001ff */
[----:B------:R-:W-:Y:S01]  /*1b00*/  BSSY B0, `(.L_x_8435) ;  /* 0x0000006000007945 */ /* 0x000fe20003800000 */
[----:B------:R-:W-:Y:S02]  /*1b10*/  IMAD.MOV.U32 R50, RZ, RZ, 0x4 ;  /* 0x00000004ff327424 */ /* 0x000fe400078e00ff */
[----:B------:R-:W-:-:S07]  /*1b20*/  IMAD.MOV.U32 R49, RZ, RZ, -0x1 ;  /* 0xffffffffff317424 */ /* 0x000fce00078e00ff */
[----:B------:R-:W-:Y:S05]  /*1b30*/  WARPSYNC.COLLECTIVE R49, `(.L_x_8436) ;  /* 0x0000000031087348 */ /* 0x000fea0003c00000 */
[----:B------:R0:W1:Y:S02]  /*1b40*/  SHFL.DOWN P1, R47, R46, R50, R51 ;  /* 0x080000322e2f7389 */ /* 0x0000640000020033 */
[----:B01----:R-:W-:Y:S05]  /*1b50*/  ENDCOLLECTIVE ;  /* 0x000000000000791b */ /* 0x003fea0003800000 */
.L_x_8436:
[----:B------:R-:W-:Y:S05]  /*1b60*/  BSYNC B0 ;  /* 0x0000000000007941 */ /* 0x000fea0003800000 */
.L_x_8435:
        /* <DEDUP_REMOVED lines=9> */
.L_x_8437:
[----:B------:R-:W-:Y:S01]  /*1c00*/  IMAD.MOV.U32 R50, RZ, RZ, 0x1 ;  /* 0x00000001ff327424 */ /* 0x000fe200078e00ff */
[----:B------:R-:W-:-:S05]  /*1c10*/  MOV R48, R47 ;  /* 0x0000002f00307202 */ /* 0x000fca0000000f00 */
[----:B------:R-:W-:-:S05]  /*1c20*/  IMAD.IADD R48, R45, 0x1, R48 ;  /* 0x000000012d307824 */ /* 0x000fca00078e0230 */
[----:B------:R-:W-:-:S07]  /*1c30*/  MOV R46, R48 ;  /* 0x00000030002e7202 */ /* 0x000fce0000000f00 */
[----:B------:R-:W-:Y:S05]  /*1c40*/  WARPSYNC.COLLECTIVE R49, `(.L_x_8438) ;  /* 0x0000000031087348 */ /* 0x000fea0003c00000 */
[----:B------:R0:W1:Y:S02]  /*1c50*/  SHFL.DOWN P1, R47, R46, R50, R51 ;  /* 0x080000322e2f7389 */ /* 0x0000640000020033 */
[----:B01----:R-:W-:Y:S05]  /*1c60*/  ENDCOLLECTIVE ;  /* 0x000000000000791b */ /* 0x003fea0003800000 */
.L_x_8438:
[----:B------:R-:W-:Y:S05]  /*1c70*/  BRA `(.L_x_8439) ;  /* 0xfffffff800687947 */ /* 0x000fea000383ffff */
        .weak           $__internal_63_$__cuda_sm20_div_u16
        .type           $__internal_63_$__cuda_sm20_div_u16,@function
        .size           $__internal_63_$__cuda_sm20_div_u16,(.L_x_58014 - $__internal_63_$__cuda_sm20_div_u16)
$__internal_63_$__cuda_sm20_div_u16:
        /* <DEDUP_REMOVED lines=18> */
[----:B------:R-:W-:Y:S06]  /*1da0*/  RET.REL.NODEC R2 `(_Z9cuda_gemmIiLi256ELi4ELi1ELi128ELi128ELi128ELi32ELi0ELi1EEviiiPT_S1_S1_ii) ;  /* 0xffffffe002947950 */ /* 0x000fec0003c3ffff */
.L_x_8440:
        /* <DEDUP_REMOVED lines=13> */
.L_x_58014:


//--------------------- .text._Z9cuda_gemmIiLi256ELi4ELi1ELi128ELi128ELi128ELi32ELi0ELi0EEviiiPT_S1_S1_ii --------------------------
	.section	.text._Z9cuda_gemmIiLi256ELi4ELi1ELi128ELi128ELi128ELi32ELi0ELi0EEviiiPT_S1_S1_ii,"ax",@progbits
	.align	128
        .global         _Z9cuda_gemmIiLi256ELi4ELi1ELi128ELi128ELi128ELi32ELi0ELi0EEviiiPT_S1_S1_ii
        .type           _Z9cuda_gemmIiLi256ELi4ELi1ELi128ELi128ELi128ELi32ELi0ELi0EEviiiPT_S1_S1_ii,@function
        .size           _Z9cuda_gemmIiLi256ELi4ELi1ELi128ELi128ELi128ELi32ELi0ELi0EEviiiPT_S1_S1_ii,(.L_x_58296 - _Z9cuda_gemmIiLi256ELi4ELi1ELi128ELi128ELi128ELi32ELi0ELi0EEviiiPT_S1_S1_ii)
        .other          _Z9cuda_gemmIiLi256ELi4ELi1ELi128ELi128ELi128ELi32ELi0ELi0EEviiiPT_S1_S1_ii,@"STO_CUDA_ENTRY STV_DEFAULT"
_Z9cuda_gemmIiLi256ELi4ELi1ELi128ELi128ELi128ELi32ELi0ELi0EEviiiPT_S1_S1_ii:
.text._Z9cuda_gemmIiLi256ELi4ELi1ELi128ELi128ELi128ELi32ELi0ELi0EEviiiPT_S1_S1_ii:
        /* <DEDUP_REMOVED lines=41> */
.L_x_8441:
[----:B------:R-:W0:Y:S02]  /*0290*/  S2UR UR11, SR_CTAID.X ;  /* 0x00000000000b79c3 */ /* 0x000e240000002500 */
[----:B0-----:R-:W-:Y:S02]  /*02a0*/  USHF.R.U32.HI UR10, URZ, 0x6, UR11 ;  /* 0x00000006ff0a7899 */ /* 0x001fe4000801160b */
[----:B------:R-:W-:-:S12]  /*02b0*/  ULOP3.LUT UR11, UR11, 0x3f, URZ, 0xc0, !UPT ;  /* 0x0000003f0b0b7892 */ /* 0x000fd8000f8ec0ff */
.L_x_8442:
        /* <DEDUP_REMOVED lines=225> */
.L_x_8524:
[----:B------:R-:W-:Y:S01]  /*10d0*/  ISETP.GT.U32.AND P0, PT, R49, 0x7f, PT ;  /* 0x0000007f3100780c */ /* 0x000fe20003f04070 */
[----:B------:R-:W-:-:S12]  /*10e0*/  BSSY.RECONVERGENT B0, `(.L_x_8443) ;  /* 0x0000044000007945 */ /* 0x000fd80003800200 */
[----:B01234-:R-:W-:Y:S05]  /*10f0*/  @P0 BRA `(.L_x_8444) ;  /* 0x0000000400080947 */ /* 0x01ffea0003800000 */
        /* <DEDUP_REMOVED lines=34> */
.L_x_8446:
[----:B------:R-:W-:Y:S05]  /*1320*/  BSYNC.RECONVERGENT B1 ;  /* 0x0000000000017941 */ /* 0x000fea0003800200 */
.L_x_8445:
        /* <DEDUP_REMOVED lines=9> */
.L_x_8447:
        /* <DEDUP_REMOVED lines=16> */
[----:B---3--:R-:W-:Y:S04]  /*14c0*/  STS [R51], R28 ;  /* 0x0000001c33007388 */ /* 0x008fe80000000800 */
[----:B--2---:R0:W-:Y:S04]  /*14d0*/  STS [R51+UR23], R30 ;  /* 0x0000001e33007988 */ /* 0x0041e80008000817 */
[----:B----4-:R2:W-:Y:S04]  /*14e0*/  STS [R55], R32 ;  /* 0x0000002037007388 */ /* 0x0105e80000000800 */
[----:B-----5:R2:W-:Y:S01]  /*14f0*/  STS [R57], R34 ;  /* 0x0000002239007388 */ /* 0x0205e20000000800 */
[----:B0-----:R-:W-:Y:S01]  /*1500*/  IMAD R51, R52, 0x10, R51 ;  /* 0x0000001034337824 */ /* 0x001fe200078e0233 */
[----:B------:R-:W-:Y:S06]  /*1510*/  @!P0 BRA `(.L_x_8447) ;  /* 0xfffffffc00a88947 */ /* 0x000fec000383ffff */
.L_x_8444:
[----:B------:R-:W-:Y:S05]  /*1520*/  BSYNC.RECONVERGENT B0 ;  /* 0x0000000000007941 */ /* 0x000fea0003800200 */
.L_x_8443:
[C---:B------:R-:W-:Y:S01]  /*1530*/  ISETP.GT.U32.AND P0, PT, R49.reuse, 0x1f, PT ;  /* 0x0000001f3100780c */ /* 0x040fe20003f04070 */
[----:B01----:R-:W-:Y:S01]  /*1540*/  VIADD R33, R49, UR21 ;  /* 0x0000001531217c36 */ /* 0x003fe20008000000 */
[----:B------:R-:W-:Y:S02]  /*1550*/  BSSY.RECONVERGENT B0, `(.L_x_8448) ;  /* 0x0000029000007945 */ /* 0x000fe40003800200 */
[----:B------:R-:W-:Y:S01]  /*1560*/  P2R R28, PR, RZ, 0x1 ;  /* 0x00000001ff1c7803 */ /* 0x000fe20000000000 */
[----:B--2---:R-:W-:-:S08]  /*1570*/  VIADD R32, R33, UR21 ;  /* 0x0000001521207c36 */ /* 0x004fd00008000000 */
[----:B------:R-:W-:Y:S05]  /*1580*/  @P0 BRA `(.L_x_8449) ;  /* 0x0000000000940947 */ /* 0x000fea0003800000 */
[----:B------:R-:W-:Y:S01]  /*1590*/  ISETP.NE.AND P0, PT, R42, RZ, PT ;  /* 0x000000ff2a00720c */ /* 0x000fe20003f05270 */
[----:B------:R-:W-:Y:S01]  /*15a0*/  BSSY.RECONVERGENT B1, `(.L_x_8450) ;  /* 0x0000014000017945 */ /* 0x000fe20003800200 */
[----:B------:R-:W-:Y:S01]  /*15b0*/  ISETP.GE.U32.AND P1, PT, R44, 0x3, PT ;  /* 0x000000032c00780c */ /* 0x000fe20003f26070 */
[----:B------:R-:W-:-:S10]  /*15c0*/  IMAD.MOV.U32 R28, RZ, RZ, R49 ;  /* 0x000000ffff1c7224 */ /* 0x000fd400078e0031 */
[----:B------:R-:W-:Y:S05]  /*15d0*/  @!P0 BRA `(.L_x_8451) ;  /* 0x0000000000408947 */ /* 0x000fea0003800000 */
[----:B------:R-:W0:Y:S01]  /*15e0*/  S2UR UR12, SR_CgaCtaId ;  /* 0x00000000000c79c3 */ /* 0x000e220000008800 */
[----:B------:R-:W-:Y:S01]  /*15f0*/  UMOV UR4, 0x400 ;  /* 0x0000040000047882 */ /* 0x000fe20000000000 */
[----:B------:R-:W-:Y:S01]  /*1600*/  ISETP.NE.AND P0, PT, R42, 0x1, PT ;  /* 0x000000012a00780c */ /* 0x000fe20003f05270 */
[----:B------:R-:W-:Y:S01]  /*1610*/  UIADD3 UR4, UPT, UPT, UR4, 0x4280, URZ ;  /* 0x0000428004047890 */ /* 0x000fe2000fffe0ff */
[----:B------:R-:W-:-:S03]  /*1620*/  IMAD.MOV.U32 R28, RZ, RZ, R33 ;  /* 0x000000ffff1c7224 */ /* 0x000fc600078e0021 */
[----:B0-----:R-:W-:-:S06]  /*1630*/  ULEA UR4, UR12, UR4, 0x18 ;  /* 0x000000040c047291 */ /* 0x001fcc000f8ec0ff */
[----:B------:R-:W-:-:S05]  /*1640*/  LEA R29, R49, UR4, 0x2 ;  /* 0x00000004311d7c11 */ /* 0x000fca000f8e10ff */
[----:B------:R0:W-:Y:S01]  /*1650*/  STS [R29], RZ ;  /* 0x000000ff1d007388 */ /* 0x0001e20000000800 */
[----:B------:R-:W-:Y:S05]  /*1660*/  @!P0 BRA `(.L_x_8451) ;  /* 0x00000000001c8947 */ /* 0x000fea0003800000 */
[----:B------:R-:W-:Y:S01]  /*1670*/  ISETP.NE.AND P0, PT, R42, 0x2, PT ;  /* 0x000000022a00780c */ /* 0x000fe20003f05270 */
[----:B------:R-:W-:Y:S01]  /*1680*/  IMAD.U32 R30, RZ, RZ, UR23 ;  /* 0x00000017ff1e7e24 */ /* 0x000fe2000f8e00ff */
[----:B------:R1:W-:Y:S01]  /*1690*/  STS [R29+UR23], RZ ;  /* 0x000000ff1d007988 */ /* 0x0003e20008000817 */
[----:B------:R-:W-:-:S10]  /*16a0*/  MOV R28, R32 ;  /* 0x00000020001c7202 */ /* 0x000fd40000000f00 */
[----:B------:R-:W-:Y:S01]  /*16b0*/  @P0 IADD3 R30, PT, PT, R29, UR23, R30 ;  /* 0x000000171d1e0c10 */ /* 0x000fe2000fffe01e */
[----:B------:R-:W-:-:S04]  /*16c0*/  @P0 VIADD R28, R32, UR21 ;  /* 0x00000015201c0c36 */ /* 0x000fc80008000000 */
[----:B------:R1:W-:Y:S03]  /*16d0*/  @P0 STS [R30], RZ ;  /* 0x000000ff1e000388 */ /* 0x0003e60000000800 */
.L_x_8451:
[----:B------:R-:W-:Y:S05]  /*16e0*/  BSYNC.RECONVERGENT B1 ;  /* 0x0000000000017941 */ /* 0x000fea0003800200 */
.L_x_8450:
[----:B------:R-:W-:Y:S05]  /*16f0*/  @!P1 BRA `(.L_x_8449) ;  /* 0x0000000000389947 */ /* 0x000fea0003800000 */
[----:B-1----:R-:W1:Y:S01]  /*1700*/  S2R R30, SR_CgaCtaId ;  /* 0x00000000001e7919 */ /* 0x002e620000008800 */
[----:B0-----:R-:W-:-:S05]  /*1710*/  MOV R29, 0x400 ;  /* 0x00000400001d7802 */ /* 0x001fca0000000f00 */
[----:B------:R-:W-:-:S05]  /*1720*/  VIADD R29, R29, 0x4280 ;  /* 0x000042801d1d7836 */ /* 0x000fca0000000000 */
[----:B-1----:R-:W-:-:S07]  /*1730*/  LEA R35, R30, R29, 0x18 ;  /* 0x0000001d1e237211 */ /* 0x002fce00078ec0ff */
.L_x_8452:
[C---:B--2---:R-:W-:Y:S01]  /*1740*/  IMAD R29, R28.reuse, 0x4, R35 ;  /* 0x000000041c1d7824 */ /* 0x044fe200078e0223 */
        /* <DEDUP_REMOVED lines=9> */
.L_x_8449:
[----:B------:R-:W-:Y:S05]  /*17e0*/  BSYNC.RECONVERGENT B0 ;  /* 0x0000000000007941 */ /* 0x000fea0003800200 */
.L_x_8448:
[----:B------:R-:W3:Y:S01]  /*17f0*/  LDCU UR4, c[0x0][0x3ac] ;  /* 0x00007580ff0477ac */ /* 0x000ee20008000800 */
[----:B012---:R-:W-:Y:S01]  /*1800*/  SHF.R.U32.HI R29, RZ, 0x5, R49 ;  /* 0x00000005ff1d7819 */ /* 0x007fe20000011631 */
[----:B------:R-:W-:Y:S01]  /*1810*/  BSSY.RECONVERGENT B0, `(.L_x_8453) ;  /* 0x0000015000007945 */ /* 0x000fe20003800200 */
[----:B------:R-:W-:Y:S01]  /*1820*/  LOP3.LUT R31, R49, 0x1f, RZ, 0xc0, !PT ;  /* 0x0000001f311f7812 */ /* 0x000fe200078ec0ff */
[----:B---3--:R-:W-:Y:S01]  /*1830*/  IMAD.U32 R30, RZ, RZ, UR4 ;  /* 0x00000004ff1e7e24 */ /* 0x008fe2000f8e00ff */
[----:B------:R-:W0:Y:S04]  /*1840*/  LDCU UR4, c[0x0][0x3a8] ;  /* 0x00007500ff0477ac */ /* 0x000e280008000800 */
[----:B------:R-:W-:-:S13]  /*1850*/  ISETP.GE.AND P0, PT, R29, R30, PT ;  /* 0x0000001e1d00720c */ /* 0x000fda0003f06270 */
[----:B------:R-:W-:Y:S05]  /*1860*/  @P0 BRA `(.L_x_8454) ;  /* 0x00000000003c0947 */ /* 0x000fea0003800000 */
[----:B------:R-:W1:Y:S01]  /*1870*/  S2R R35, SR_CgaCtaId ;  /* 0x0000000000237919 */ /* 0x000e620000008800 */
[----:B------:R-:W-:Y:S01]  /*1880*/  MOV R28, 0x400 ;  /* 0x00000400001c7802 */ /* 0x000fe20000000f00 */
[----:B------:R-:W-:-:S03]  /*1890*/  IMAD.MOV.U32 R34, RZ, RZ, R29 ;  /* 0x000000ffff227224 */ /* 0x000fc600078e001d */
[----:B-1----:R-:W-:-:S05]  /*18a0*/  LEA R28, R35, R28, 0x18 ;  /* 0x0000001c231c7211 */ /* 0x002fca00078ec0ff */
[----:B------:R-:W-:-:S07]  /*18b0*/  IMAD R51, R31, 0x204, R28 ;  /* 0x000002041f337824 */ /* 0x000fce00078e021c */
.L_x_8455:
        /* <DEDUP_REMOVED lines=10> */
.L_x_8454:
[----:B0-----:R-:W-:Y:S05]  /*1960*/  BSYNC.RECONVERGENT B0 ;  /* 0x0000000000007941 */ /* 0x001fea0003800200 */
.L_x_8453:
[----:B------:R-:W-:Y:S01]  /*1970*/  BAR.SYNC.DEFER_BLOCKING 0x0 ;  /* 0x0000000000007b1d */ /* 0x000fe20000010000 */
[----:B------:R-:W-:-:S09]  /*1980*/  UISETP.GE.AND UP0, UPT, UR5, 0x1, UPT ;  /* 0x000000010500788c */ /* 0x000fd2000bf06270 */
[----:B------:R-:W-:Y:S05]  /*1990*/  BRA.U !UP0, `(.L_x_8456) ;  /* 0x0000003108bc7547 */ /* 0x000fea000b800000 */
[----:B------:R-:W-:-:S09]  /*19a0*/  UISETP.NE.AND UP0, UPT, UR20, 0x1, UPT ;  /* 0x000000011400788c */ /* 0x000fd2000bf05270 */
[----:B------:R-:W-:Y:S05]  /*19b0*/  BRA.U UP0, `(.L_x_8457) ;  /* 0x00000011001c7547 */ /* 0x000fea000b800000 */
[----:B------:R-:W-:-:S05]  /*19c0*/  UMOV UR4, URZ ;  /* 0x000000ff00047c82 */ /* 0x000fca0008000000 */
.L_x_8477:
        /* <DEDUP_REMOVED lines=20> */
.L_x_8458:
        /* <DEDUP_REMOVED lines=10> */
.L_x_8459:
        /* <DEDUP_REMOVED lines=10> */
.L_x_8460:
        /* <DEDUP_REMOVED lines=10> */
.L_x_8461:
        /* <DEDUP_REMOVED lines=10> */
.L_x_8462:
        /* <DEDUP_REMOVED lines=11> */
.L_x_8463:
        /* <DEDUP_REMOVED lines=11> */
.L_x_8464:
        /* <DEDUP_REMOVED lines=11> */
.L_x_8465:
        /* <DEDUP_REMOVED lines=11> */
.L_x_8466:
        /* <DEDUP_REMOVED lines=11> */
.L_x_8467:
        /* <DEDUP_REMOVED lines=11> */
.L_x_8468:
        /* <DEDUP_REMOVED lines=11> */
.L_x_8469:
        /* <DEDUP_REMOVED lines=11> */
.L_x_8470:
        /* <DEDUP_REMOVED lines=11> */
.L_x_8471:
        /* <DEDUP_REMOVED lines=11> */
.L_x_8472:
        /* <DEDUP_REMOVED lines=11> */
.L_x_8473:
[----:B------:R-:W-:Y:S04]  /*2520*/  BSSY.RECONVERGENT B0, `(.L_x_8474) ;  /* 0x000004e000007945 */ /* 0x000fe80003800200 */
[----:B------:R-:W-:Y:S05]  /*2530*/  @P6 BRA `(.L_x_8475) ;  /* 0x0000000400306947 */ /* 0x000fea0003800000 */
[----:B-1--4-:R-:W1:Y:S01]  /*2540*/  S2R R34, SR_CgaCtaId ;  /* 0x0000000000227919 */ /* 0x012e620000008800 */
[----:B------:R-:W4:Y:S01]  /*2550*/  LDC R30, c[0x0][0x3ac] ;  /* 0x0000eb00ff1e7b82 */ /* 0x000f220000000800 */
[----:B------:R-:W-:-:S05]  /*2560*/  MOV R29, 0x400 ;  /* 0x00000400001d7802 */ /* 0x000fca0000000f00 */
[----:B------:R-:W-:Y:S01]  /*2570*/  VIADD R31, R29, 0x4280 ;  /* 0x000042801d1f7836 */ /* 0x000fe20000000000 */
[----:B-1----:R-:W-:-:S04]  /*2580*/  LEA R29, R34, R29, 0x18 ;  /* 0x0000001d221d7211 */ /* 0x002fc800078ec0ff */
[----:B------:R-:W-:Y:S02]  /*2590*/  LEA R31, R34, R31, 0x18 ;  /* 0x0000001f221f7211 */ /* 0x000fe400078ec0ff */
[----:B------:R-:W-:-:S07]  /*25a0*/  MOV R34, R48 ;  /* 0x0000003000227202 */ /* 0x000fce0000000f00 */
.L_x_8476:
        /* <DEDUP_REMOVED lines=51> */
[----:B------:R-:W-:-:S03]  /*28e0*/  VIADD R34, R34, UR10 ;  /* 0x0000000a22227c36 */ /* 0x000fc60008000000 */
[----:B------:R-:W-:-:S07]  /*28f0*/  LEA R50, R50, R31, 0x2 ;  /* 0x0000001f32327211 */ /* 0x000fce00078e10ff */
[----:B------:R-:W-:-:S05]  /*2900*/  @P0 IMAD R51, R19, 0x4, R35 ;  /* 0x0000000413330824 */ /* 0x000fca00078e0223 */
        /* <DEDUP_REMOVED lines=15> */
.L_x_8475:
[----:B------:R-:W-:Y:S05]  /*2a00*/  BSYNC.RECONVERGENT B0 ;  /* 0x0000000000007941 */ /* 0x000fea0003800200 */
.L_x_8474:
[----:B------:R-:W-:Y:S05]  /*2a10*/  BRA.U !UP0, `(.L_x_8477) ;  /* 0xffffffed08ec7547 */ /* 0x000fea000b83ffff */
[----:B------:R-:W-:Y:S05]  /*2a20*/  BRA `(.L_x_8456) ;  /* 0x0000002000987947 */ /* 0x000fea0003800000 */
.L_x_8457:
[----:B------:R-:W-:-:S13]  /*2a30*/  ISETP.GT.U32.AND P0, PT, R30, 0x1f, PT ;  /* 0x0000001f1e00780c */ /* 0x000fda0003f04070 */
[----:B------:R-:W-:Y:S05]  /*2a40*/  @P0 BRA `(.L_x_8478) ;  /* 0x0000001000140947 */ /* 0x000fea0003800000 */
[----:B------:R-:W-:-:S05]  /*2a50*/  UMOV UR4, URZ ;  /* 0x000000ff00047c82 */ /* 0x000fca0008000000 */
.L_x_8498:
        /* <DEDUP_REMOVED lines=20> */
.L_x_8479:
        /* <DEDUP_REMOVED lines=10> */
.L_x_8480:
        /* <DEDUP_REMOVED lines=10> */
.L_x_8481:
        /* <DEDUP_REMOVED lines=10> */
.L_x_8482:
        /* <DEDUP_REMOVED lines=10> */
.L_x_8483:
        /* <DEDUP_REMOVED lines=11> */
.L_x_8484:
        /* <DEDUP_REMOVED lines=11> */
.L_x_8485:
        /* <DEDUP_REMOVED lines=11> */
.L_x_8486:
        /* <DEDUP_REMOVED lines=11> */
.L_x_8487:
        /* <DEDUP_REMOVED lines=11> */
.L_x_8488:
        /* <DEDUP_REMOVED lines=11> */
.L_x_8489:
        /* <DEDUP_REMOVED lines=11> */
.L_x_8490:
        /* <DEDUP_REMOVED lines=11> */
.L_x_8491:
        /* <DEDUP_REMOVED lines=11> */
.L_x_8492:
        /* <DEDUP_REMOVED lines=11> */
.L_x_8493:
        /* <DEDUP_REMOVED lines=11> */
.L_x_8494:
[----:B------:R-:W-:Y:S04]  /*35b0*/  BSSY.RECONVERGENT B0, `(.L_x_8495) ;  /* 0x000004c000007945 */ /* 0x000fe80003800200 */
[----:B------:R-:W-:Y:S05]  /*35c0*/  @P6 BRA `(.L_x_8496) ;  /* 0x0000000400286947 */ /* 0x000fea0003800000 */
[----:B------:R-:W5:Y:S01]  /*35d0*/  S2R R34, SR_CgaCtaId ;  /* 0x0000000000227919 */ /* 0x000f620000008800 */
[----:B------:R-:W1:Y:S01]  /*35e0*/  LDC R30, c[0x0][0x3ac] ;  /* 0x0000eb00ff1e7b82 */ /* 0x000e620000000800 */
[----:B0-----:R-:W-:-:S05]  /*35f0*/  MOV R29, 0x400 ;  /* 0x00000400001d7802 */ /* 0x001fca0000000f00 */
[----:B------:R-:W-:Y:S01]  /*3600*/  VIADD R31, R29, 0x4280 ;  /* 0x000042801d1f7836 */ /* 0x000fe20000000000 */
[----:B-----5:R-:W-:-:S04]  /*3610*/  LEA R29, R34, R29, 0x18 ;  /* 0x0000001d221d7211 */ /* 0x020fc800078ec0ff */
[----:B------:R-:W-:Y:S01]  /*3620*/  LEA R31, R34, R31, 0x18 ;  /* 0x0000001f221f7211 */ /* 0x000fe200078ec0ff */
[----:B------:R-:W-:-:S07]  /*3630*/  IMAD.MOV.U32 R34, RZ, RZ, R48 ;  /* 0x000000ffff227224 */ /* 0x000fce00078e0030 */
.L_x_8497:
        /* <DEDUP_REMOVED lines=50> */
[C---:B------:R-:W-:Y:S01]  /*3960*/  IMAD R50, R34.reuse, UR5, R28 ;  /* 0x0000000522327c24 */ /* 0x040fe2000f8e021c */
[----:B------:R-:W-:-:S03]  /*3970*/  IADD3 R34, PT, PT, R34, UR10, RZ ;  /* 0x0000000a22227c10 */ /* 0x000fc6000fffe0ff */
[----:B------:R-:W-:-:S08]  /*3980*/  IMAD R50, R50, 0x4, R31 ;  /* 0x0000000432327824 */ /* 0x000fd000078e021f */
        /* <DEDUP_REMOVED lines=14> */
.L_x_8496:
[----:B------:R-:W-:Y:S05]  /*3a70*/  BSYNC.RECONVERGENT B0 ;  /* 0x0000000000007941 */ /* 0x000fea0003800200 */
.L_x_8495:
[----:B------:R-:W-:Y:S05]  /*3a80*/  BRA.U !UP0, `(.L_x_8498) ;  /* 0xffffffed08f47547 */ /* 0x000fea000b83ffff */
[----:B------:R-:W-:Y:S05]  /*3a90*/  BRA `(.L_x_8456) ;  /* 0x00000010007c7947 */ /* 0x000fea0003800000 */
.L_x_8478:
[----:B-1----:R-:W-:-:S07]  /*3aa0*/  IMAD.MOV.U32 R35, RZ, RZ, RZ ;  /* 0x000000ffff237224 */ /* 0x002fce00078e00ff */
.L_x_8518:
[----:B0-----:R-:W0:Y:S01]  /*3ab0*/  LDCU UR4, c[0x0][0x3ac] ;  /* 0x00007580ff0477ac */ /* 0x001e220008000800 */
[----:B------:R-:W-:Y:S01]  /*3ac0*/  IMAD.IADD R34, R46, 0x1, R35 ;  /* 0x000000012e227824 */ /* 0x000fe200078e0223 */
[----:B------:R-:W-:Y:S01]  /*3ad0*/  ISETP.GE.AND P4, PT, R48, UR8, PT ;  /* 0x0000000830007c0c */ /* 0x000fe2000bf86270 */
[----:B------:R-:W-:Y:S02]  /*3ae0*/  VIADD R35, R35, UR6 ;  /* 0x0000000623237c36 */ /* 0x000fe40008000000 */
[----:B0-----:R-:W-:-:S04]  /*3af0*/  IMAD.U32 R30, RZ, RZ, UR4 ;  /* 0x00000004ff1e7e24 */ /* 0x001fc8000f8e00ff */
[----:B------:R-:W-:Y:S01]  /*3b00*/  IMAD R28, R34, R30, R43 ;  /* 0x0000001e221c7224 */ /* 0x000fe200078e022b */
[C---:B------:R-:W-:Y:S02]  /*3b10*/  ISETP.GE.AND P3, PT, R30.reuse, 0x1, PT ;  /* 0x000000011e00780c */ /* 0x040fe40003f66270 */
[C---:B------:R-:W-:Y:S02]  /*3b20*/  ISETP.GE.AND P2, PT, R30.reuse, 0x2, PT ;  /* 0x000000021e00780c */ /* 0x040fe40003f46270 */
[C---:B------:R-:W-:Y:S02]  /*3b30*/  ISETP.GE.AND P1, PT, R30.reuse, 0x3, PT ;  /* 0x000000031e00780c */ /* 0x040fe40003f26270 */
[C---:B------:R-:W-:Y:S02]  /*3b40*/  ISETP.GE.AND P0, PT, R30.reuse, 0x4, PT ;  /* 0x000000041e00780c */ /* 0x040fe40003f06270 */
[----:B------:R-:W-:-:S05]  /*3b50*/  ISETP.GE.AND P5, PT, R30, 0x5, PT ;  /* 0x000000051e00780c */ /* 0x000fca0003fa6270 */
[----:B-1234-:R-:W-:Y:S08]  /*3b60*/  @!P3 BRA `(.L_x_8499) ;  /* 0x00000000001cb947 */ /* 0x01eff00003800000 */
[----:B------:R-:W0:Y:S01]  /*3b70*/  S2UR UR12, SR_CgaCtaId ;  /* 0x00000000000c79c3 */ /* 0x000e220000008800 */
[----:B------:R-:W-:Y:S01]  /*3b80*/  UMOV UR4, 0x400 ;  /* 0x0000040000047882 */ /* 0x000fe20000000000 */
[----:B------:R-:W-:Y:S01]  /*3b90*/  IMAD R16, R34, R30, R41 ;  /* 0x0000001e22107224 */ /* 0x000fe200078e0229 */
[----:B------:R-:W-:-:S04]  /*3ba0*/  UIADD3 UR4, UPT, UPT, UR4, 0x4080, URZ ;  /* 0x0000408004047890 */ /* 0x000fc8000fffe0ff */
[----:B0-----:R-:W-:-:S06]  /*3bb0*/  ULEA UR4, UR12, UR4, 0x18 ;  /* 0x000000040c047291 */ /* 0x001fcc000f8ec0ff */
[----:B------:R-:W-:-:S06]  /*3bc0*/  LEA R16, R16, UR4, 0x2 ;  /* 0x0000000410107c11 */ /* 0x000fcc000f8e10ff */
[----:B------:R-:W0:Y:S02]  /*3bd0*/  LDS R16, [R16] ;  /* 0x0000000010107984 */ /* 0x000e240000000800 */
.L_x_8499:
        /* <DEDUP_REMOVED lines=10> */
.L_x_8500:
        /* <DEDUP_REMOVED lines=10> */
.L_x_8501:
        /* <DEDUP_REMOVED lines=10> */
.L_x_8502:
        /* <DEDUP_REMOVED lines=11> */
.L_x_8503:
        /* <DEDUP_REMOVED lines=11> */
.L_x_8504:
        /* <DEDUP_REMOVED lines=11> */
.L_x_8505:
        /* <DEDUP_REMOVED lines=11> */
.L_x_8506:
        /* <DEDUP_REMOVED lines=11> */
.L_x_8507:
        /* <DEDUP_REMOVED lines=11> */
.L_x_8508:
        /* <DEDUP_REMOVED lines=11> */
.L_x_8509:
        /* <DEDUP_REMOVED lines=11> */
.L_x_8510:
        /* <DEDUP_REMOVED lines=11> */
.L_x_8511:
        /* <DEDUP_REMOVED lines=11> */
.L_x_8512:
        /* <DEDUP_REMOVED lines=11> */
.L_x_8513:
        /* <DEDUP_REMOVED lines=11> */
.L_x_8514:
[----:B------:R-:W-:Y:S05]  /*4600*/  @P4 BRA `(.L_x_8515) ;  /* 0x00000004009c4947 */ /* 0x000fea0003800000 */
[----:B------:R-:W-:-:S07]  /*4610*/  IMAD.MOV.U32 R51, RZ, RZ, R48 ;  /* 0x000000ffff337224 */ /* 0x000fce00078e0030 */
.L_x_8517:
        /* <DEDUP_REMOVED lines=68> */
.L_x_8516:
        /* <DEDUP_REMOVED lines=34> */
.L_x_8515:
[----:B------:R-:W-:Y:S05]  /*4c80*/  @!P5 BRA `(.L_x_8518) ;  /* 0xffffffec0088d947 */ /* 0x000fea000383ffff */
.L_x_8456:
[----:B------:R-:W-:Y:S01]  /*4c90*/  ISETP.GT.U32.AND P0, PT, R49, 0x1f, PT ;  /* 0x0000001f3100780c */ /* 0x000fe20003f04070 */
[----:B------:R-:W-:Y:S05]  /*4ca0*/  WARPSYNC.ALL ;  /* 0x0000000000007948 */ /* 0x000fea0003800000 */
[----:B------:R-:W-:Y:S06]  /*4cb0*/  BAR.SYNC.DEFER_BLOCKING 0x0 ;  /* 0x0000000000007b1d */ /* 0x000fec0000010000 */
[----:B------:R-:W-:Y:S04]  /*4cc0*/  BSSY.RECONVERGENT B0, `(.L_x_8519) ;  /* 0x00000ef000007945 */ /* 0x000fe80003800200 */
[----:B------:R-:W-:Y:S05]  /*4cd0*/  @P0 BRA `(.L_x_8520) ;  /* 0x0000000c00b40947 */ /* 0x000fea0003800000 */
[----:B------:R-:W-:Y:S01]  /*4ce0*/  IABS R31, R30 ;  /* 0x0000001e001f7213 */ /* 0x000fe20000000000 */
[----:B0-----:R-:W0:Y:S01]  /*4cf0*/  LDC R53, c[0x0][0x388] ;  /* 0x0000e200ff357b82 */ /* 0x001e220000000800 */
[----:B------:R-:W-:Y:S02]  /*4d00*/  BSSY.RECONVERGENT B1, `(.L_x_8521) ;  /* 0x0000074000017945 */ /* 0x000fe40003800200 */
[----:B-1--4-:R-:W1:Y:S08]  /*4d10*/  I2F.RP R34, R31 ;  /* 0x0000001f00227306 */ /* 0x012e700000209400 */
[----:B-1----:R-:W1:Y:S01]  /*4d20*/  MUFU.RCP R34, R34 ;  /* 0x0000002200227308 */ /* 0x002e620000001000 */
[----:B0-----:R-:W-:-:S02]  /*4d30*/  IABS R50, R53 ;  /* 0x0000003500327213 */ /* 0x001fc40000000000 */
[----:B-1----:R-:W-:-:S05]  /*4d40*/  IADD3 R35, PT, PT, R34, 0xffffffe, RZ ;  /* 0x0ffffffe22237810 */ /* 0x002fca0007ffe0ff */
[----:B------:R0:W1:Y:S02]  /*4d50*/  F2I.FTZ.U32.TRUNC.NTZ R29, R35 ;  /* 0x00000023001d7305 */ /* 0x000064000021f000 */
        /* <DEDUP_REMOVED lines=32> */
[----:B------:R-:W-:-:S03]  /*4f60*/  IMAD.MOV.U32 R53, RZ, RZ, R33 ;  /* 0x000000ffff357224 */ /* 0x000fc600078e0021 */
        /* <DEDUP_REMOVED lines=36> */
[----:B------:R-:W-:Y:S01]  /*51b0*/  IMAD R53, R31, R52, R30 ;  /* 0x000000341f357224 */ /* 0x000fe200078e021e */
[----:B------:R-:W-:-:S04]  /*51c0*/  LOP3.LUT R30, R33, UR5, RZ, 0x3c, !PT ;  /* 0x00000005211e7c12 */ /* 0x000fc8000f8e3cff */
[----:B------:R-:W-:Y:S02]  /*51d0*/  ISETP.GT.U32.AND P2, PT, R50, R53, PT ;  /* 0x000000353200720c */ /* 0x000fe40003f44070 */
[----:B------:R-:W-:-:S11]  /*51e0*/  ISETP.GE.AND P3, PT, R30, RZ, PT ;  /* 0x000000ff1e00720c */ /* 0x000fd60003f66270 */
[----:B------:R-:W-:Y:S01]  /*51f0*/  @!P2 IMAD.IADD R53, R53, 0x1, -R50 ;  /* 0x000000013535a824 */ /* 0x000fe200078e0a32 */
[----:B------:R-:W-:-:S04]  /*5200*/  @!P2 IADD3 R31, PT, PT, R31, 0x1, RZ ;  /* 0x000000011f1fa810 */ /* 0x000fc80007ffe0ff */
        /* <DEDUP_REMOVED lines=8> */
[----:B------:R-:W-:-:S04]  /*5290*/  IMAD R30, R34, R31, R35 ;  /* 0x0000001f221e7224 */ /* 0x000fc800078e0223 */
[----:B------:R-:W-:-:S04]  /*52a0*/  IMAD.IADD R31, R33, 0x1, R30 ;  /* 0x00000001211f7824 */ /* 0x000fc800078e021e */
[----:B------:R-:W-:-:S05]  /*52b0*/  IMAD.WIDE R30, R31, 0x4, R28 ;  /* 0x000000041f1e7825 */ /* 0x000fca00078e021c */
[----:B0-----:R1:W-:Y:S01]  /*52c0*/  STG.E desc[UR18][R30.64], R57 ;  /* 0x000000391e007986 */ /* 0x0013e2000c101912 */
[----:B------:R-:W-:Y:S05]  /*52d0*/  @!P1 BRA `(.L_x_8522) ;  /* 0x0000000000589947 */ /* 0x000fea0003800000 */
[----:B-1----:R-:W-:Y:S01]  /*52e0*/  IABS R30, R32 ;  /* 0x00000020001e7213 */ /* 0x002fe20000000000 */
[----:B------:R-:W-:Y:S02]  /*52f0*/  IMAD.U32 R33, RZ, RZ, UR23 ;  /* 0x00000017ff217e24 */ /* 0x000fe4000f8e00ff */
[----:B------:R-:W-:Y:S02]  /*5300*/  VIADD R53, R32, UR21 ;  /* 0x0000001520357c36 */ /* 0x000fe40008000000 */
        /* <DEDUP_REMOVED lines=8> */
[----:B------:R-:W-:-:S06]  /*5390*/  IADD3 R31, PT, PT, R54, UR23, R33 ;  /* 0x00000017361f7c10 */ /* 0x000fcc000fffe021 */
[----:B------:R-:W0:Y:S05]  /*53a0*/  LDS R31, [R31] ;  /* 0x000000001f1f7984 */ /* 0x000e2a0000000800 */
        /* <DEDUP_REMOVED lines=9> */
.L_x_8522:
[----:B------:R-:W-:Y:S05]  /*5440*/  BSYNC.RECONVERGENT B1 ;  /* 0x0000000000017941 */ /* 0x000fea0003800200 */
.L_x_8521:
        /* <DEDUP_REMOVED lines=13> */
.L_x_8523:
        /* <DEDUP_REMOVED lines=105> */
.L_x_8520:
[----:B------:R-:W-:Y:S05]  /*5bb0*/  BSYNC.RECONVERGENT B0 ;  /* 0x0000000000007941 */ /* 0x000fea0003800200 */
.L_x_8519:
[----:B------:R-:W5:Y:S02]  /*5bc0*/  LDCU UR4, c[0x0][0x374] ;  /* 0x00006e80ff0477ac */ /* 0x000f640008000800 */
[----:B-----5:R-:W-:Y:S02]  /*5bd0*/  UIADD3 UR11, UPT, UPT, UR4, UR11, URZ ;  /* 0x0000000b040b7290 */ /* 0x020fe4000fffe0ff */
[----:B------:R-:W-:-:S04]  /*5be0*/  USHF.L.U32 UR4, UR4, 0x2, URZ ;  /* 0x0000000204047899 */ /* 0x000fc800080006ff */
[----:B------:R-:W-:-:S09]  /*5bf0*/  UISETP.GE.U32.AND UP0, UPT, UR11, UR4, UPT ;  /* 0x000000040b00728c */ /* 0x000fd2000bf06070 */
[----:B------:R-:W-:Y:S05]  /*5c00*/  BRA.U !UP0, `(.L_x_8524) ;  /* 0xffffffb508307547 */ /* 0x000fea000b83ffff */
[----:B------:R-:W-:Y:S05]  /*5c10*/  EXIT ;  /* 0x000000000000794d */ /* 0x000fea0003800000 */
.L_x_8525:
        /* <DEDUP_REMOVED lines=14> */
.L_x_58296:


//--------------------- .text._Z9cuda_gemmIiLi256ELi4ELi1ELi128ELi64ELi64ELi32ELi1ELi1EEviiiPT_S1_S1_ii --------------------------
	.section	.text._Z9cuda_gemmIiLi256ELi4ELi1ELi128ELi64ELi64ELi32ELi1ELi1EEviiiPT_S1_S1_ii,"ax",@progbits
	.align	128
        .global         _Z9cuda_gemmIiLi256ELi4ELi1ELi128ELi64ELi64ELi32ELi1ELi1EEviiiPT_S1_S1_ii
        .type           _Z9cuda_gemmIiLi256ELi4ELi1ELi128ELi64ELi64ELi32ELi1ELi1EEviiiPT_S1_S1_ii,@function
        .size           _Z9cuda_gemmIiLi256ELi4ELi1ELi128ELi64ELi64ELi32ELi1ELi1EEviiiPT_S1_S1_ii,(.L_x_58015 - _Z9cuda_gemmIiLi256ELi4ELi1ELi128ELi64ELi64ELi32ELi1ELi1EEviiiPT_S1_S1_ii)
        .other          _Z9cuda_gemmIiLi256ELi4ELi1ELi128ELi64ELi64ELi32ELi1ELi1EEviiiPT_S1_S1_ii,@"STO_CUDA_ENTRY STV_DEFAULT"
_Z9cuda_gemmIiLi256ELi4ELi1ELi128ELi64ELi64ELi32ELi1ELi1EEviiiPT_S1_S1_ii:
.text._Z9cuda_gemmIiLi256ELi4ELi1ELi128ELi64ELi64ELi32ELi1ELi1EEviiiPT_S1_S1_ii:
        /* <DEDUP_REMOVED lines=14> */
[----:B------:R-:W-:Y:S01]  /*00e0*/  ISETP.NE.U32.AND P2, PT, RZ, UR18, PT ;  /* 0x00000012ff007c0c */ /* 0x000fe2000bf45070 */
[----:B------:R-:W-:Y:S02]  /*00f0*/  USHF.L.U32 UR12, UR18, 0x2, URZ ;  /* 0x00000002120c7899 */ /* 0x000fe400080006ff */
[----:B------:R-:W-:-:S02]  /*0100*/  LOP3.LUT R13, RZ, UR18, RZ, 0x33, !PT ;  /* 0x00000012ff0d7c12 */ /* 0x000fc4000f8e33ff */
[----:B0-----:R-:W0:Y:S01]  /*0110*/  MUFU.RCP R5, R5 ;  /* 0x0000000500057308 */ /* 0x001e220000001000 */
[----:B-1----:R-:W-:-:S04]  /*0120*/  IADD3 R4, PT, PT, R0, UR18, RZ ;  /* 0x0000001200047c10 */ /* 0x002fc8000fffe0ff */
[C---:B------:R-:W-:Y:S02]  /*0130*/  ISETP.GE.U32.AND P1, PT, R4.reuse, 0x40, PT ;  /* 0x000000400400780c */ /* 0x040fe40003f26070 */
[C---:B------:R-:W-:Y:S02]  /*0140*/  ISETP.GE.U32.AND P0, PT, R4.reuse, 0x80, PT ;  /* 0x000000800400780c */ /* 0x040fe40003f06070 */
[C---:B------:R-:W-:Y:S02]  /*0150*/  VIMNMX.U32 R9, PT, PT, R4.reuse, 0x40, !PT ;  /* 0x0000004004097848 */ /* 0x040fe40007fe0000 */
[----:B------:R-:W-:Y:S02]  /*0160*/  SEL R6, RZ, 0x1, P1 ;  /* 0x00000001ff067807 */ /* 0x000fe40000800000 */
[----:B------:R-:W-:Y:S02]  /*0170*/  VIMNMX.U32 R7, PT, PT, R4, 0x80, !PT ;  /* 0x0000008004077848 */ /* 0x000fe40007fe0000 */
[----:B------:R-:W-:Y:S01]  /*0180*/  IADD3 R9, PT, PT, R9, -R4, -R6 ;  /* 0x8000000409097210 */ /* 0x000fe20007ffe806 */
        /* <DEDUP_REMOVED lines=8> */
[----:B------:R-:W-:-:S05]  /*0210*/  LOP3.LUT R3, R0, 0x1f, RZ, 0xc0, !PT ;  /* 0x0000001f00037812 */ /* 0x000fca00078ec0ff */
[----:B------:R-:W-:-:S04]  /*0220*/  IMAD.HI.U32 R12, R2, R9, RZ ;  /* 0x00000009020c7227 */ /* 0x000fc800078e00ff */
[----:B------:R-:W-:Y:S01]  /*0230*/  IMAD.HI.U32 R10, R2, R7, RZ ;  /* 0x00000007020a7227 */ /* 0x000fe200078e00ff */
[----:B------:R-:W-:-:S03]  /*0240*/  IADD3 R4, PT, PT, -R12, RZ, RZ ;  /* 0x000000ff0c047210 */ /* 0x000fc60007ffe1ff */
[----:B------:R-:W-:Y:S02]  /*0250*/  IMAD.MOV R2, RZ, RZ, -R10 ;  /* 0x000000ffff027224 */ /* 0x000fe400078e0a0a */
[----:B------:R-:W-:Y:S01]  /*0260*/  IMAD R9, R4, UR18, R9 ;  /* 0x0000001204097c24 */ /* 0x000fe2000f8e0209 */
[----:B------:R-:W-:Y:S01]  /*0270*/  MOV R4, 0x400 ;  /* 0x0000040000047802 */ /* 0x000fe20000000f00 */
[----:B------:R-:W-:Y:S02]  /*0280*/  IMAD R7, R2, UR18, R7 ;  /* 0x0000001202077c24 */ /* 0x000fe4000f8e0207 */
[----:B---3--:R-:W-:Y:S01]  /*0290*/  IMAD R2, R14, 0x20, R3 ;  /* 0x000000200e027824 */ /* 0x008fe200078e0203 */
[----:B------:R-:W-:Y:S02]  /*02a0*/  ISETP.GE.U32.AND P3, PT, R9, UR18, PT ;  /* 0x0000001209007c0c */ /* 0x000fe4000bf66070 */
[----:B------:R-:W-:Y:S02]  /*02b0*/  ISETP.GE.U32.AND P0, PT, R7, UR18, PT ;  /* 0x0000001207007c0c */ /* 0x000fe4000bf06070 */
[----:B--2---:R-:W-:-:S05]  /*02c0*/  LEA R8, R15, R4, 0x18 ;  /* 0x000000040f087211 */ /* 0x004fca00078ec0ff */
[----:B------:R-:W-:Y:S02]  /*02d0*/  IMAD R3, R3, 0x104, R8 ;  /* 0x0000010403037824 */ /* 0x000fe400078e0208 */
[C---:B------:R-:W-:Y:S02]  /*02e0*/  VIADD R8, R4.reuse, 0x2080 ;  /* 0x0000208004087836 */ /* 0x040fe40000000000 */
[----:B------:R-:W-:Y:S01]  /*02f0*/  @P3 IADD3 R9, PT, PT, R9, -UR18, RZ ;  /* 0x8000001209093c10 */ /* 0x000fe2000fffe0ff */
[----:B------:R-:W-:Y:S02]  /*0300*/  VIADD R4, R4, 0x2280 ;  /* 0x0000228004047836 */ /* 0x000fe40000000000 */
[----:B------:R-:W-:Y:S01]  /*0310*/  @P0 VIADD R7, R7, -UR18 ;  /* 0x8000001207070c36 */ /* 0x000fe20008000000 */
[----:B------:R-:W-:Y:S01]  /*0320*/  ISETP.GE.U32.AND P4, PT, R9, UR18, PT ;  /* 0x0000001209007c0c */ /* 0x000fe2000bf86070 */
[----:B------:R-:W-:Y:S01]  /*0330*/  @P0 VIADD R10, R10, 0x1 ;  /* 0x000000010a0a0836 */ /* 0x000fe20000000000 */
[----:B------:R-:W-:Y:S01]  /*0340*/  LEA R9, R15, R8, 0x18 ;  /* 0x000000080f097211 */ /* 0x000fe200078ec0ff */
[----:B------:R-:W-:Y:S01]  /*0350*/  @P3 VIADD R12, R12, 0x1 ;  /* 0x000000010c0c3836 */ /* 0x000fe20000000000 */
[----:B------:R-:W-:-:S02]  /*0360*/  ISETP.GE.U32.AND P1, PT, R7, UR18, PT ;  /* 0x0000001207007c0c */ /* 0x000fc4000bf26070 */
[----:B------:R-:W-:Y:S02]  /*0370*/  SHF.L.U32 R8, R0, 0x4, RZ ;  /* 0x0000000400087819 */ /* 0x000fe400000006ff */
[--C-:B------:R-:W-:Y:S02]  /*0380*/  SHF.R.U32.HI R7, RZ, 0x5, R0.reuse ;  /* 0x00000005ff077819 */ /* 0x100fe40000011600 */
[----:B------:R-:W-:Y:S02]  /*0390*/  LEA R15, R15, R4, 0x18 ;  /* 0x000000040f0f7211 */ /* 0x000fe400078ec0ff */
[----:B------:R-:W-:Y:S01]  /*03a0*/  SHF.R.U32.HI R4, RZ, 0x2, R0 ;  /* 0x00000002ff047819 */ /* 0x000fe20000011600 */
[----:B------:R-:W-:Y:S01]  /*03b0*/  @P4 VIADD R12, R12, 0x1 ;  /* 0x000000010c0c4836 */ /* 0x000fe20000000000 */
[----:B------:R-:W-:Y:S01]  /*03c0*/  LOP3.LUT R11, R8, 0x30, RZ, 0xc0, !PT ;  /* 0x00000030080b7812 */ /* 0x000fe200078ec0ff */
[----:B------:R-:W-:Y:S01]  /*03d0*/  VIADD R8, R7, UR4 ;  /* 0x0000000407087c36 */ /* 0x000fe20008000000 */
[----:B------:R-:W-:Y:S01]  /*03e0*/  LOP3.LUT R4, R4, 0x1, RZ, 0xc0, !PT ;  /* 0x0000000104047812 */ /* 0x000fe200078ec0ff */
[----:B------:R-:W-:Y:S01]  /*03f0*/  ULOP3.LUT UR4, UR4, 0xff, URZ, 0xc0, !UPT ;  /* 0x000000ff04047892 */ /* 0x000fe2000f8ec0ff */
[----:B------:R-:W-:-:S02]  /*0400*/  @P1 IADD3 R10, PT, PT, R10, 0x1, RZ ;  /* 0x000000010a0a1810 */ /* 0x000fc40007ffe0ff */
[C---:B------:R-:W-:Y:S02]  /*0410*/  SEL R7, R13.reuse, R12, !P2 ;  /* 0x0000000c0d077207 */ /* 0x040fe40005000000 */
[----:B------:R-:W-:Y:S02]  /*0420*/  SEL R10, R13, R10, !P2 ;  /* 0x0000000a0d0a7207 */ /* 0x000fe40005000000 */
[----:B------:R-:W-:Y:S01]  /*0430*/  LEA R13, R4, R11, 0x6 ;  /* 0x0000000b040d7211 */ /* 0x000fe200078e30ff */
[----:B------:R-:W-:Y:S01]  /*0440*/  IMAD.IADD R6, R6, 0x1, R7 ;  /* 0x0000000106067824 */ /* 0x000fe200078e0207 */
[----:B------:R-:W-:Y:S01]  /*0450*/  LOP3.LUT R8, R8, 0x3f, RZ, 0x3c, !PT ;  /* 0x0000003f08087812 */ /* 0x000fe200078e3cff */
[----:B------:R-:W-:Y:S01]  /*0460*/  IMAD.IADD R5, R5, 0x1, R10 ;  /* 0x0000000105057824 */ /* 0x000fe200078e020a */
[----:B------:R-:W-:Y:S02]  /*0470*/  LEA R7, R0, R15, 0x2 ;  /* 0x0000000f00077211 */ /* 0x000fe400078e10ff */
[----:B------:R-:W-:Y:S01]  /*0480*/  LOP3.LUT R12, R8, 0xff, RZ, 0xc0, !PT ;  /* 0x000000ff080c7812 */ /* 0x000fe200078ec0ff */
[----:B------:R-:W-:-:S07]  /*0490*/  IMAD R8, R4, -0x3f, R13 ;  /* 0xffffffc104087824 */ /* 0x000fce00078e020d */
[----:B------:R-:W-:Y:S05]  /*04a0*/  CALL.REL.NOINC `($__internal_64_$__cuda_sm20_div_u16) ;  /* 0x0000001400b07944 */ /* 0x000fea0003c00000 */
[----:B------:R-:W0:Y:S01]  /*04b0*/  LDCU.64 UR4, c[0x0][0x390] ;  /* 0x00007200ff0477ac */ /* 0x000e220008000a00 */
[----:B------:R-:W-:Y:S01]  /*04c0*/  VIADD R10, R4, 0xffffffff ;  /* 0xffffffff040a7836 */ /* 0x000fe20000000000 */
[----:B------:R-:W1:Y:S04]  /*04d0*/  LDCU.64 UR20, c[0x0][0x358] ;  /* 0x00006b00ff1477ac */ /* 0x000e680008000a00 */
[----:B------:R-:W-:-:S05]  /*04e0*/  LOP3.LUT R10, R13, 0xf, R10, 0xf8, !PT ;  /* 0x0000000f0d0a7812 */ /* 0x000fca00078ef80a */
[----:B------:R-:W-:Y:S01]  /*04f0*/  IMAD R9, R10, 0x4, R9 ;  /* 0x000000040a097824 */ /* 0x000fe200078e0209 */
[----:B------:R-:W-:Y:S01]  /*0500*/  LOP3.LUT R10, R16, 0x3, RZ, 0xc0, !PT ;  /* 0x00000003100a7812 */ /* 0x000fe200078ec0ff */
[----:B0-----:R-:W-:Y:S02]  /*0510*/  UIMAD.WIDE.U32 UR14, UR18, 0x4, UR4 ;  /* 0x00000004120e78a5 */ /* 0x001fe4000f8e0004 */
[----:B------:R-:W-:Y:S02]  /*0520*/  UIMAD.WIDE.U32 UR16, UR18, 0x8, UR4 ;  /* 0x00000008121078a5 */ /* 0x000fe4000f8e0004 */
[----:B-1----:R-:W-:-:S12]  /*0530*/  UIMAD.WIDE.U32 UR4, UR18, 0xc, UR4 ;  /* 0x0000000c120478a5 */ /* 0x002fd8000f8e0004 */
.L_x_8547:
[C---:B------:R-:W-:Y:S01]  /*0540*/  ISETP.GT.U32.AND P0, PT, R0.reuse, 0x7f, PT ;  /* 0x0000007f0000780c */ /* 0x040fe20003f04070 */
[----:B------:R-:W-:Y:S01]  /*0550*/  BSSY.RECONVERGENT B0, `(.L_x_8526) ;  /* 0x000004a000007945 */ /* 0x000fe20003800200 */
[----:B------:R-:W-:-:S05]  /*0560*/  IADD3 R11, PT, PT, R0, UR18, RZ ;  /* 0x00000012000b7c10 */ /* 0x000fca000fffe0ff */
[----:B-1----:R-:W-:-:S06]  /*0570*/  VIADD R20, R11, UR18 ;  /* 0x000000120b147c36 */ /* 0x002fcc0008000000 */
[----:B0-2---:R-:W-:Y:S05]  /*0580*/  @P0 BRA `(.L_x_8527) ;  /* 0x0000000400180947 */ /* 0x005fea0003800000 */
        /* <DEDUP_REMOVED lines=33> */
.L_x_8529:
[----:B------:R-:W-:Y:S05]  /*07a0*/  BSYNC.RECONVERGENT B1 ;  /* 0x0000000000017941 */ /* 0x000fea0003800200 */
.L_x_8528:
        /* <DEDUP_REMOVED lines=8> */
.L_x_8530:
        /* <DEDUP_REMOVED lines=15> */
[----:B------:R-:W0:Y:S08]  /*0920*/  LDC R25, c[0x0][0x360] ;  /* 0x0000d800ff197b82 */ /* 0x000e300000000800 */
[----:B------:R-:W1:Y:S01]  /*0930*/  LDC R29, c[0x0][0x360] ;  /* 0x0000d800ff1d7b82 */ /* 0x000e620000000800 */
[----:B------:R-:W-:-:S04]  /*0940*/  IADD3 R21, PT, PT, R21, UR12, RZ ;  /* 0x0000000c15157c10 */ /* 0x000fc8000fffe0ff */
[----:B------:R-:W-:Y:S01]  /*0950*/  ISETP.GE.U32.AND P0, PT, R21, 0x80, PT ;  /* 0x000000801500780c */ /* 0x000fe20003f06070 */
[--C-:B0-----:R-:W-:Y:S02]  /*0960*/  IMAD R25, R25, 0x8, R22.reuse ;  /* 0x0000000819197824 */ /* 0x101fe400078e0216 */
[--C-:B-1----:R-:W-:Y:S02]  /*0970*/  IMAD R27, R29, 0xc, R22.reuse ;  /* 0x0000000c1d1b7824 */ /* 0x102fe400078e0216 */
[----:B------:R-:W-:Y:S01]  /*0980*/  VIADD R23, R23, UR12 ;  /* 0x0000000c17177c36 */ /* 0x000fe20008000000 */
[----:B-----5:R-:W-:Y:S04]  /*0990*/  STS [R22], R15 ;  /* 0x0000000f16007388 */ /* 0x020fe80000000800 */
[----:B--2---:R0:W-:Y:S04]  /*09a0*/  STS [R22+UR12], R19 ;  /* 0x0000001316007988 */ /* 0x0041e8000800080c */
[----:B---3--:R2:W-:Y:S04]  /*09b0*/  STS [R25], R16 ;  /* 0x0000001019007388 */ /* 0x0085e80000000800 */
[----:B----4-:R2:W-:Y:S01]  /*09c0*/  STS [R27], R12 ;  /* 0x0000000c1b007388 */ /* 0x0105e20000000800 */
[----:B0-----:R-:W-:Y:S01]  /*09d0*/  IMAD R22, R29, 0x10, R22 ;  /* 0x000000101d167824 */ /* 0x001fe200078e0216 */
[----:B------:R-:W-:Y:S06]  /*09e0*/  @!P0 BRA `(.L_x_8530) ;  /* 0xfffffffc00908947 */ /* 0x000fec000383ffff */
.L_x_8527:
[----:B------:R-:W-:Y:S05]  /*09f0*/  BSYNC.RECONVERGENT B0 ;  /* 0x0000000000007941 */ /* 0x000fea0003800200 */
.L_x_8526:
[----:B------:R-:W-:Y:S01]  /*0a00*/  ISETP.GT.U32.AND P0, PT, R0, 0x3f, PT ;  /* 0x0000003f0000780c */ /* 0x000fe20003f04070 */
[----:B------:R-:W-:-:S12]  /*0a10*/  BSSY.RECONVERGENT B0, `(.L_x_8531) ;  /* 0x0000024000007945 */ /* 0x000fd80003800200 */
        /* <DEDUP_REMOVED lines=15> */
[----:B------:R-:W-:Y:S02]  /*0b10*/  VIADD R13, R20, UR18 ;  /* 0x00000012140d7c36 */ /* 0x000fe40008000000 */
[----:B------:R-:W-:-:S08]  /*0b20*/  IMAD.MOV.U32 R12, RZ, RZ, R20 ;  /* 0x000000ffff0c7224 */ /* 0x000fd000078e0014 */
[----:B------:R1:W-:Y:S01]  /*0b30*/  @P1 STS [R11+UR12], RZ ;  /* 0x000000ff0b001988 */ /* 0x0003e2000800080c */
[----:B------:R-:W-:-:S07]  /*0b40*/  @P1 MOV R12, R13 ;  /* 0x0000000d000c1202 */ /* 0x000fce0000000f00 */
.L_x_8534:
[----:B------:R-:W-:Y:S05]  /*0b50*/  BSYNC.RECONVERGENT B1 ;  /* 0x0000000000017941 */ /* 0x000fea0003800200 */
.L_x_8533:
[----:B------:R-:W-:Y:S05]  /*0b60*/  @!P2 BRA `(.L_x_8532) ;  /* 0x000000000038a947 */ /* 0x000fea0003800000 */
[----:B0-----:R-:W0:Y:S01]  /*0b70*/  S2R R14, SR_CgaCtaId ;  /* 0x00000000000e7919 */ /* 0x001e220000008800 */
[----:B-1----:R-:W-:-:S05]  /*0b80*/  MOV R11, 0x400 ;  /* 0x00000400000b7802 */ /* 0x002fca0000000f00 */
[----:B------:R-:W-:-:S05]  /*0b90*/  VIADD R11, R11, 0x2280 ;  /* 0x000022800b0b7836 */ /* 0x000fca0000000000 */
[----:B0-----:R-:W-:-:S07]  /*0ba0*/  LEA R15, R14, R11, 0x18 ;  /* 0x0000000b0e0f7211 */ /* 0x001fce00078ec0ff */
.L_x_8535:
        /* <DEDUP_REMOVED lines=10> */
.L_x_8532:
[----:B------:R-:W-:Y:S05]  /*0c50*/  BSYNC.RECONVERGENT B0 ;  /* 0x0000000000007941 */ /* 0x000fea0003800200 */
.L_x_8531:
[----:B-123--:R-:W1:Y:S01]  /*0c60*/  LDC.64 R12, c[0x0][0x398] ;  /* 0x0000e600ff0c7b82 */ /* 0x00ee620000000a00 */
[----:B------:R-:W-:Y:S01]  /*0c70*/  ISETP.NE.AND P1, PT, R10, 0x2, PT ;  /* 0x000000020a00780c */ /* 0x000fe20003f25270 */
[----:B------:R-:W-:Y:S01]  /*0c80*/  USHF.R.U32.HI UR7, URZ, 0x5, UR18 ;  /* 0x00000005ff077899 */ /* 0x000fe20008011612 */
[----:B------:R-:W-:Y:S01]  /*0c90*/  BSSY.RECONVERGENT B0, `(.L_x_8536) ;  /* 0x000001b000007945 */ /* 0x000fe20003800200 */
[----:B------:R-:W-:-:S10]  /*0ca0*/  SHF.R.U32.HI R11, RZ, 0x5, R0 ;  /* 0x00000005ff0b7819 */ /* 0x000fd40000011600 */
        /* <DEDUP_REMOVED lines=25> */
.L_x_8537:
[----:B------:R-:W-:Y:S05]  /*0e40*/  BSYNC.RECONVERGENT B0 ;  /* 0x0000000000007941 */ /* 0x000fea0003800200 */
.L_x_8536:
[----:B------:R-:W-:Y:S01]  /*0e50*/  BSSY.RECONVERGENT B0, `(.L_x_8538) ;  /* 0x000001c000007945 */ /* 0x000fe20003800200 */
.L_x_8539:
[C---:B------:R-:W-:Y:S02]  /*0e60*/  VIADD R15, R11.reuse, UR7 ;  /* 0x000000070b0f7c36 */ /* 0x040fe40008000000 */
[----:B0-----:R-:W-:-:S03]  /*0e70*/  IMAD R17, R11, 0x40, R2 ;  /* 0x000000400b117824 */ /* 0x001fc600078e0202 */
[----:B----4-:R-:W-:Y:S01]  /*0e80*/  IADD3 R21, PT, PT, R15, UR7, RZ ;  /* 0x000000070f157c10 */ /* 0x010fe2000fffe0ff */
[----:B-12---:R-:W-:Y:S01]  /*0e90*/  IMAD.WIDE.U32 R16, R17, 0x4, R12 ;  /* 0x0000000411107825 */ /* 0x006fe200078e000c */
        /* <DEDUP_REMOVED lines=24> */
.L_x_8538:
[----:B------:R-:W1:Y:S01]  /*1020*/  S2UR UR10, SR_CgaCtaId ;  /* 0x00000000000a79c3 */ /* 0x000e620000008800 */
[C---:B------:R-:W-:Y:S01]  /*1030*/  SHF.L.U32 R12, R0.reuse, 0x4, RZ ;  /* 0x00000004000c7819 */ /* 0x040fe200000006ff */
[----:B------:R-:W-:-:S06]  /*1040*/  IMAD.SHL.U32 R11, R0, 0x10, RZ ;  /* 0x00000010000b7824 */ /* 0x000fcc00078e00ff */
[----:B------:R-:W-:Y:S01]  /*1050*/  BAR.SYNC.DEFER_BLOCKING 0x0 ;  /* 0x0000000000007b1d */ /* 0x000fe20000010000 */
[----:B------:R-:W-:Y:S02]  /*1060*/  LOP3.LUT P3, RZ, R0, 0x3, RZ, 0xc0, !PT ;  /* 0x0000000300ff7812 */ /* 0x000fe4000786c0ff */
[----:B------:R-:W-:Y:S02]  /*1070*/  LOP3.LUT R13, R12, 0x30, RZ, 0xc0, !PT ;  /* 0x000000300c0d7812 */ /* 0x000fe400078ec0ff */
[----:B------:R-:W-:-:S03]  /*1080*/  LOP3.LUT R11, R11, 0x30, RZ, 0xc0, !PT ;  /* 0x000000300b0b7812 */ /* 0x000fc600078ec0ff */
[----:B------:R-:W2:Y:S01]  /*1090*/  S2UR UR9, SR_CgaCtaId ;  /* 0x00000000000979c3 */ /* 0x000ea20000008800 */
[----:B------:R-:W-:Y:S01]  /*10a0*/  UMOV UR8, 0x400 ;  /* 0x0000040000087882 */ /* 0x000fe20000000000 */
[----:B------:R-:W-:Y:S01]  /*10b0*/  UMOV UR7, 0x400 ;  /* 0x0000040000077882 */ /* 0x000fe20000000000 */
[----:B------:R-:W-:Y:S01]  /*10c0*/  UIADD3 UR11, UPT, UPT, UR8, 0x2080, URZ ;  /* 0x00002080080b7890 */ /* 0x000fe2000fffe0ff */
[C---:B------:R-:W-:Y:S01]  /*10d0*/  IMAD R13, R4.reuse, 0x40, R13 ;  /* 0x00000040040d7824 */ /* 0x040fe200078e020d */
[----:B------:R-:W-:Y:S01]  /*10e0*/  UIADD3 UR8, UPT, UPT, UR7, 0x2080, URZ ;  /* 0x0000208007087890 */ /* 0x000fe2000fffe0ff */
[C---:B------:R-:W-:Y:S01]  /*10f0*/  LEA R11, R4.reuse, R11, 0x6 ;  /* 0x0000000b040b7211 */ /* 0x040fe200078e30ff */
[----:B------:R-:W-:Y:S02]  /*1100*/  VOTEU.ALL UP0, P3 ;  /* 0x0000000000ff7886 */ /* 0x000fe40001800000 */
[----:B------:R-:W-:Y:S02]  /*1110*/  LOP3.LUT R13, R13, R4, RZ, 0xfc, !PT ;  /* 0x000000040d0d7212 */ /* 0x000fe400078efcff */
[C---:B------:R-:W-:Y:S01]  /*1120*/  IMAD.IADD R11, R4.reuse, 0x1, R11 ;  /* 0x00000001040b7824 */ /* 0x040fe200078e020b */
[----:B------:R-:W-:-:S02]  /*1130*/  ISETP.NE.AND P1, PT, R4, RZ, PT ;  /* 0x000000ff0400720c */ /* 0x000fc40003f25270 */
[----:B0-----:R-:W-:Y:S01]  /*1140*/  SHF.R.U32.HI R27, RZ, 0x3, R0 ;  /* 0x00000003ff1b7819 */ /* 0x001fe20000011600 */
[----:B-1----:R-:W-:-:S06]  /*1150*/  ULEA UR11, UR10, UR11, 0x18 ;  /* 0x0000000b0a0b7291 */ /* 0x002fcc000f8ec0ff */
[----:B------:R-:W-:Y:S01]  /*1160*/  LEA R12, R13, UR11, 0x2 ;  /* 0x0000000b0d0c7c11 */ /* 0x000fe2000f8e10ff */
[----:B--2---:R-:W-:Y:S02]  /*1170*/  ULEA UR8, UR9, UR8, 0x18 ;  /* 0x0000000809087291 */ /* 0x004fe4000f8ec0ff */
[----:B------:R-:W-:-:S03]  /*1180*/  ULEA UR9, UR9, UR7, 0x18 ;  /* 0x0000000709097291 */ /* 0x000fc6000f8ec0ff */
[----:B------:R-:W0:Y:S01]  /*1190*/  LDS R12, [R12+0x20] ;  /* 0x000020000c0c7984 */ /* 0x000e220000000800 */
[----:B------:R-:W-:Y:S01]  /*11a0*/  LEA R28, R11, UR8, 0x2 ;  /* 0x000000080b1c7c11 */ /* 0x000fe2000f8e10ff */
[----:B------:R-:W-:Y:S02]  /*11b0*/  @!UP0 UIADD3 UR8, UPT, UPT, UR7, 0x2280, URZ ;  /* 0x0000228007088890 */ /* 0x000fe4000fffe0ff */
[----:B------:R1:W2:Y:S02]  /*11c0*/  LDS R11, [R9] ;  /* 0x00000000090b7984 */ /* 0x0002a40000000800 */
[----:B------:R-:W-:Y:S02]  /*11d0*/  @!UP0 ULEA UR8, UR10, UR8, 0x18 ;  /* 0x000000080a088291 */ /* 0x000fe4000f8ec0ff */
[----:B------:R1:W3:Y:S04]  /*11e0*/  LDS R13, [R28] ;  /* 0x000000001c0d7984 */ /* 0x0002e80000000800 */
        /* <DEDUP_REMOVED lines=13> */
.L_x_8541:
[----:B-1----:R-:W-:Y:S01]  /*12c0*/  IMAD.MOV.U32 R28, RZ, RZ, 0x104 ;  /* 0x00000104ff1c7424 */ /* 0x002fe200078e00ff */
[----:B------:R-:W-:-:S03]  /*12d0*/  UMOV UR7, 0xffffffff ;  /* 0xffffffff00077882 */ /* 0x000fc60000000000 */
[----:B------:R-:W-:-:S05]  /*12e0*/  IMAD R29, R27, R28, UR9 ;  /* 0x000000091b1d7e24 */ /* 0x000fca000f8e021c */
[----:B------:R-:W-:-:S05]  /*12f0*/  LEA R28, R8, R29, 0x2 ;  /* 0x0000001d081c7211 */ /* 0x000fca00078e10ff */
[----:B------:R-:W1:Y:S04]  /*1300*/  LDS R32, [R28] ;  /* 0x000000001c207984 */ /* 0x000e680000000800 */
[----:B------:R-:W2:Y:S04]  /*1310*/  LDS R34, [R28+0x4] ;  /* 0x000004001c227984 */ /* 0x000ea80000000800 */
[----:B------:R-:W0:Y:S04]  /*1320*/  LDS R35, [R28+0x8] ;  /* 0x000008001c237984 */ /* 0x000e280000000800 */
[----:B------:R-:W3:Y:S04]  /*1330*/  LDS R31, [R28+0xc] ;  /* 0x00000c001c1f7984 */ /* 0x000ee80000000800 */
[----:B------:R-:W4:Y:S04]  /*1340*/  LDS R30, [R28+0x10] ;  /* 0x000010001c1e7984 */ /* 0x000f280000000800 */
[----:B------:R-:W5:Y:S01]  /*1350*/  LDS R29, [R28+0x14] ;  /* 0x000014001c1d7984 */ /* 0x000f620000000800 */
[----:B-1----:R-:W-:-:S03]  /*1360*/  IMAD R33, R13, R32, RZ ;  /* 0x000000200d217224 */ /* 0x002fc600078e02ff */
[----:B------:R-:W1:Y:S01]  /*1370*/  LDS R32, [R28+0x18] ;  /* 0x000018001c207984 */ /* 0x000e620000000800 */
[----:B--2---:R-:W-:-:S03]  /*1380*/  IMAD R34, R14, R34, R33 ;  /* 0x000000220e227224 */ /* 0x004fc600078e0221 */
[----:B------:R-:W-:Y:S01]  /*1390*/  LDS R33, [R28+0x20] ;  /* 0x000020001c217984 */ /* 0x000fe20000000800 */
[----:B0-----:R-:W-:Y:S02]  /*13a0*/  IMAD R34, R15, R35, R34 ;  /* 0x000000230f227224 */ /* 0x001fe400078e0222 */
[----:B------:R-:W-:Y:S02]  /*13b0*/  VIADD R35, R28, 0xffffffc0 ;  /* 0xffffffc01c237836 */ /* 0x000fe40000000000 */
[----:B---3--:R-:W-:Y:S02]  /*13c0*/  IMAD R34, R16, R31, R34 ;  /* 0x0000001f10227224 */ /* 0x008fe400078e0222 */
[----:B------:R-:W0:Y:S01]  /*13d0*/  LDS R31, [R28+0x1c] ;  /* 0x00001c001c1f7984 */ /* 0x000e220000000800 */
[----:B------:R-:W-:Y:S02]  /*13e0*/  @!P1 IMAD.MOV R35, RZ, RZ, R28 ;  /* 0x000000ffff239224 */ /* 0x000fe400078e021c */
[----:B----4-:R-:W-:-:S04]  /*13f0*/  IMAD R30, R17, R30, R34 ;  /* 0x0000001e111e7224 */ /* 0x010fc800078e0222 */
[----:B-----5:R-:W-:Y:S01]  /*1400*/  IMAD R34, R18, R29, R30 ;  /* 0x0000001d12227224 */ /* 0x020fe200078e021e */
[----:B------:R-:W-:Y:S04]  /*1410*/  LDS R35, [R35+0x3c] ;  /* 0x00003c0023237984 */ /* 0x000fe80000000800 */
[----:B------:R-:W2:Y:S04]  /*1420*/  LDS R30, [R28+0x24] ;  /* 0x000024001c1e7984 */ /* 0x000ea80000000800 */
[----:B------:R-:W3:Y:S01]  /*1430*/  LDS R29, [R28+0x28] ;  /* 0x000028001c1d7984 */ /* 0x000ee20000000800 */
[----:B-1----:R-:W-:-:S03]  /*1440*/  IMAD R32, R19, R32, R34 ;  /* 0x0000002013207224 */ /* 0x002fc600078e0222 */
[----:B------:R-:W-:Y:S01]  /*1450*/  LDS R34, [R28+0x38] ;  /* 0x000038001c227984 */ /* 0x000fe20000000800 */
[----:B0-----:R-:W-:-:S03]  /*1460*/  IMAD R31, R20, R31, R32 ;  /* 0x0000001f141f7224 */ /* 0x001fc600078e0220 */
[----:B------:R-:W0:Y:S01]  /*1470*/  LDS R32, [R28+0x2c] ;  /* 0x00002c001c207984 */ /* 0x000e220000000800 */
[----:B------:R-:W-:-:S03]  /*1480*/  IMAD R31, R12, R33, R31 ;  /* 0x000000210c1f7224 */ /* 0x000fc600078e021f */
[----:B------:R-:W-:Y:S01]  /*1490*/  LDS R33, [R28+0x34] ;  /* 0x000034001c217984 */ /* 0x000fe20000000800 */
[----:B--2---:R-:W-:-:S03]  /*14a0*/  IMAD R30, R21, R30, R31 ;  /* 0x0000001e151e7224 */ /* 0x004fc600078e021f */
[----:B------:R-:W1:Y:S01]  /*14b0*/  LDS R31, [R28+0x30] ;  /* 0x000030001c1f7984 */ /* 0x000e620000000800 */
[----:B---3--:R-:W-:-:S04]  /*14c0*/  IMAD R29, R22, R29, R30 ;  /* 0x0000001d161d7224 */ /* 0x008fc800078e021e */
[----:B0-----:R-:W-:-:S04]  /*14d0*/  IMAD R29, R23, R32, R29 ;  /* 0x00000020171d7224 */ /* 0x001fc800078e021d */
[----:B-1----:R-:W-:-:S04]  /*14e0*/  IMAD R30, R24, R31, R29 ;  /* 0x0000001f181e7224 */ /* 0x002fc800078e021d */
[----:B------:R-:W-:-:S04]  /*14f0*/  IMAD R33, R25, R33, R30 ;  /* 0x0000002119217224 */ /* 0x000fc800078e021e */
[----:B------:R-:W-:-:S04]  /*1500*/  IMAD R34, R26, R34, R33 ;  /* 0x000000221a227224 */ /* 0x000fc800078e0221 */
[----:B------:R-:W-:Y:S01]  /*1510*/  IMAD R34, R11, R35, R34 ;  /* 0x000000230b227224 */ /* 0x000fe200078e0222 */
[----:B------:R-:W-:Y:S06]  /*1520*/  BRA.DIV UR7, `(.L_x_8540) ;  /* 0x0000000607487947 */ /* 0x000fec000b800000 */
[----:B------:R-:W0:Y:S02]  /*1530*/  SHFL.DOWN PT, R29, R34, 0x2, 0x1c1f ;  /* 0x085c1f00221d7f89 */ /* 0x000e2400000e0000 */
[----:B0-----:R-:W-:-:S05]  /*1540*/  IADD3 R29, PT, PT, R34, R29, RZ ;  /* 0x0000001d221d7210 */ /* 0x001fca0007ffe0ff */
[----:B------:R0:W1:Y:S02]  /*1550*/  SHFL.DOWN PT, R28, R29, 0x1, 0x1c1f ;  /* 0x083c1f001d1c7f89 */ /* 0x00006400000e0000 */
.L_x_8551:
[----:B------:R-:W2:Y:S01]  /*1560*/  LDC R32, c[0x0][0x360] ;  /* 0x0000d800ff207b82 */ /* 0x000ea20000000800 */
[----:B------:R-:W-:Y:S02]  /*1570*/  @!P3 IMAD R30, R27, 0x2, R4 ;  /* 0x000000021b1eb824 */ /* 0x000fe400078e0204 */
[----:B01----:R-:W-:-:S03]  /*1580*/  IMAD.IADD R29, R29, 0x1, R28 ;  /* 0x000000011d1d7824 */ /* 0x003fc600078e021c */
        /* <DEDUP_REMOVED lines=9> */
[----:B------:R-:W0:Y:S01]  /*1620*/  S2UR UR7, SR_CTAID.X ;  /* 0x00000000000779c3 */ /* 0x000e220000002500 */
[C---:B------:R-:W-:Y:S01]  /*1630*/  IADD3 R11, PT, PT, R6.reuse, 0x1, RZ ;  /* 0x00000001060b7810 */ /* 0x040fe20007ffe0ff */
[----:B------:R-:W-:Y:S01]  /*1640*/  BSSY.RECONVERGENT B1, `(.L_x_8544) ;  /* 0x000001e000017945 */ /* 0x000fe20003800200 */
[----:B------:R-:W-:Y:S01]  /*1650*/  ISETP.GE.U32.AND P0, PT, R6, 0x3, PT ;  /* 0x000000030600780c */ /* 0x000fe20003f06070 */
[----:B------:R-:W-:Y:S01]  /*1660*/  IMAD.MOV.U32 R22, RZ, RZ, R0 ;  /* 0x000000ffff167224 */ /* 0x000fe200078e0000 */
[----:B------:R-:W-:-:S04]  /*1670*/  LOP3.LUT R14, R11, 0x3, RZ, 0xc0, !PT ;  /* 0x000000030b0e7812 */ /* 0x000fc800078ec0ff */
[----:B------:R-:W-:Y:S01]  /*1680*/  ISETP.NE.AND P1, PT, R14, RZ, PT ;  /* 0x000000ff0e00720c */ /* 0x000fe20003f25270 */
[----:B0-----:R-:W-:-:S06]  /*1690*/  ULEA UR7, UR6, UR7, 0x1 ;  /* 0x0000000706077291 */ /* 0x001fcc000f8e08ff */
[----:B------:R-:W-:-:S05]  /*16a0*/  IMAD.U32 R11, RZ, RZ, UR7 ;  /* 0x00000007ff0b7e24 */ /* 0x000fca000f8e00ff */
[----:B------:R-:W-:Y:S01]  /*16b0*/  SHF.L.U32 R11, R11, 0x6, RZ ;  /* 0x000000060b0b7819 */ /* 0x000fe200000006ff */
[----:B------:R-:W-:Y:S06]  /*16c0*/  @!P1 BRA `(.L_x_8545) ;  /* 0x0000000000549947 */ /* 0x000fec0003800000 */
        /* <DEDUP_REMOVED lines=10> */
[----:B------:R-:W-:Y:S02]  /*1770*/  IADD3 R19, PT, PT, R7, UR12, RZ ;  /* 0x0000000c07137c10 */ /* 0x000fe4000fffe0ff */
[----:B------:R-:W-:Y:S02]  /*1780*/  IADD3 R12, P1, PT, R12, UR12, RZ ;  /* 0x0000000c0c0c7c10 */ /* 0x000fe4000ff3e0ff */
[----:B------:R-:W-:-:S03]  /*1790*/  IADD3 R22, PT, PT, R22, UR18, RZ ;  /* 0x0000001216167c10 */ /* 0x000fc6000fffe0ff */
[----:B------:R-:W-:Y:S02]  /*17a0*/  IMAD.X R13, RZ, RZ, R13, P1 ;  /* 0x000000ffff0d7224 */ /* 0x000fe400008e060d */
[----:B------:R-:W-:Y:S02]  /*17b0*/  VIADD R16, R22, UR18 ;  /* 0x0000001216107c36 */ /* 0x000fe40008000000 */
[----:B------:R-:W1:Y:S01]  /*17c0*/  @P2 LDS R19, [R19+UR12] ;  /* 0x0000000c13132984 */ /* 0x000e620008000800 */
[----:B------:R-:W-:Y:S01]  /*17d0*/  @P2 IADD3 R14, P1, PT, R12, UR12, RZ ;  /* 0x0000000c0c0e2c10 */ /* 0x000fe2000ff3e0ff */
[----:B------:R-:W-:-:S04]  /*17e0*/  @P2 IMAD.MOV.U32 R22, RZ, RZ, R16 ;  /* 0x000000ffff162224 */ /* 0x000fc800078e0010 */
[----:B------:R-:W-:Y:S01]  /*17f0*/  @P2 IMAD.X R15, RZ, RZ, R13, P1 ;  /* 0x000000ffff0f2224 */ /* 0x000fe200008e060d */
[----:B0-----:R2:W-:Y:S04]  /*1800*/  STG.E desc[UR20][R12.64], R17 ;  /* 0x000000110c007986 */ /* 0x0015e8000c101914 */
[----:B-1----:R2:W-:Y:S03]  /*1810*/  @P2 STG.E desc[UR20][R14.64], R19 ;  /* 0x000000130e002986 */ /* 0x0025e6000c101914 */
.L_x_8545:
[----:B------:R-:W-:Y:S05]  /*1820*/  BSYNC.RECONVERGENT B1 ;  /* 0x0000000000017941 */ /* 0x000fea0003800200 */
.L_x_8544:
[----:B------:R-:W-:Y:S05]  /*1830*/  @!P0 BRA `(.L_x_8543) ;  /* 0x00000000006c8947 */ /* 0x000fea0003800000 */
[----:B--2---:R-:W1:Y:S01]  /*1840*/  S2R R15, SR_CgaCtaId ;  /* 0x00000000000f7919 */ /* 0x004e620000008800 */
[----:B0-----:R-:W0:Y:S01]  /*1850*/  LDC.64 R12, c[0x0][0x3a0] ;  /* 0x0000e800ff0c7b82 */ /* 0x001e220000000a00 */
[----:B------:R-:W-:-:S04]  /*1860*/  MOV R14, 0x400 ;  /* 0x00000400000e7802 */ /* 0x000fc80000000f00 */
[----:B------:R-:W-:-:S04]  /*1870*/  IADD3 R14, PT, PT, R14, 0x2280, RZ ;  /* 0x000022800e0e7810 */ /* 0x000fc80007ffe0ff */
[----:B-1----:R-:W-:-:S07]  /*1880*/  LEA R33, R15, R14, 0x18 ;  /* 0x0000000e0f217211 */ /* 0x002fce00078ec0ff */
.L_x_8546:
[----:B------:R-:W-:Y:S02]  /*1890*/  IMAD R23, R22, 0x4, R33 ;  /* 0x0000000416177824 */ /* 0x000fe400078e0221 */
[----:B-1----:R-:W-:Y:S02]  /*18a0*/  IMAD.IADD R15, R11, 0x1, R22 ;  /* 0x000000010b0f7824 */ /* 0x002fe400078e0216 */
[----:B------:R-:W-:Y:S01]  /*18b0*/  VIADD R24, R23, UR12 ;  /* 0x0000000c17187c36 */ /* 0x000fe20008000000 */
[----:B------:R-:W1:Y:S01]  /*18c0*/  LDS R25, [R23] ;  /* 0x0000000017197984 */ /* 0x000e620000000800 */
[----:B0-----:R-:W-:-:S03]  /*18d0*/  IMAD.WIDE R14, R15, 0x4, R12 ;  /* 0x000000040f0e7825 */ /* 0x001fc600078e020c */
[----:B------:R-:W-:Y:S01]  /*18e0*/  IADD3 R26, PT, PT, R24, UR12, RZ ;  /* 0x0000000c181a7c10 */ /* 0x000fe2000fffe0ff */
[----:B------:R-:W0:Y:S01]  /*18f0*/  LDS R27, [R23+UR12] ;  /* 0x0000000c171b7984 */ /* 0x000e220008000800 */
[----:B------:R-:W-:Y:S01]  /*1900*/  IADD3 R16, P0, PT, R14, UR12, RZ ;  /* 0x0000000c0e107c10 */ /* 0x000fe2000ff1e0ff */
[----:B------:R-:W-:Y:S02]  /*1910*/  VIADD R22, R22, UR12 ;  /* 0x0000000c16167c36 */ /* 0x000fe40008000000 */
[----:B------:R-:W2:Y:S02]  /*1920*/  LDS R29, [R24+UR12] ;  /* 0x0000000c181d7984 */ /* 0x000ea40008000800 */
[----:B------:R-:W-:Y:S01]  /*1930*/  IMAD.X R17, RZ, RZ, R15, P0 ;  /* 0x000000ffff117224 */ /* 0x000fe200000e060f */
[----:B------:R-:W-:Y:S01]  /*1940*/  IADD3 R18, P0, PT, R16, UR12, RZ ;  /* 0x0000000c10127c10 */ /* 0x000fe2000ff1e0ff */
[----:B------:R-:W3:Y:S03]  /*1950*/  LDS R31, [R26+UR12] ;  /* 0x0000000c1a1f7984 */ /* 0x000ee60008000800 */
[----:B------:R-:W-:-:S02]  /*1960*/  IADD3.X R19, PT, PT, RZ, R17, RZ, P0, !PT ;  /* 0x00000011ff137210 */ /* 0x000fc400007fe4ff */
        /* <DEDUP_REMOVED lines=8> */
.L_x_8543:
[----:B------:R-:W-:Y:S05]  /*19f0*/  BSYNC.RECONVERGENT B0 ;  /* 0x0000000000007941 */ /* 0x000fea0003800200 */
.L_x_8542:
[----:B------:R-:W-:Y:S02]  /*1a00*/  USHF.L.U32 UR7, UR13, 0x2, URZ ;  /* 0x000000020d077899 */ /* 0x000fe400080006ff */
[----:B------:R-:W-:-:S04]  /*1a10*/  UIADD3 UR6, UPT, UPT, UR13, UR6, URZ ;  /* 0x000000060d067290 */ /* 0x000fc8000fffe0ff */
[----:B------:R-:W-:-:S09]  /*1a20*/  UISETP.GE.U32.AND UP0, UPT, UR6, UR7, UPT ;  /* 0x000000070600728c */ /* 0x000fd2000bf06070 */
[----:B------:R-:W-:Y:S05]  /*1a30*/  BRA.U !UP0, `(.L_x_8547) ;  /* 0xffffffe908c07547 */ /* 0x000fea000b83ffff */
[----:B------:R-:W-:Y:S05]  /*1a40*/  EXIT ;  /* 0x000000000000794d */ /* 0x000fea0003800000 */
.L_x_8540:
        /* <DEDUP_REMOVED lines=8> */
.L_x_8549:
[----:B------:R-:W-:Y:S05]  /*1ad0*/  BSYNC B0 ;  /* 0x0000000000007941 */ /* 0x000fea0003800000 */
.L_x_8548:
[----:B------:R-:W-:Y:S02]  /*1ae0*/  IMAD.MOV.U32 R29, RZ, RZ, R28 ;  /* 0x000000ffff1d7224 */ /* 0x000fe400078e001c */
[----:B------:R-:W-:Y:S02]  /*1af0*/  HFMA2 R32, -RZ, RZ, 0, 0.004024505615234375 ;  /* 0x00001c1fff207431 */ /* 0x000fe400000001ff */
[----:B------:R-:W-:Y:S02]  /*1b00*/  IMAD.MOV.U32 R31, RZ, RZ, 0x1 ;  /* 0x00000001ff1f7424 */ /* 0x000fe400078e00ff */
[----:B------:R-:W-:Y:S01]  /*1b10*/  IMAD.MOV.U32 R30, RZ, RZ, -0x1 ;  /* 0xffffffffff1e7424 */ /* 0x000fe200078e00ff */
[----:B------:R-:W-:-:S07]  /*1b20*/  IADD3 R29, PT, PT, R34, R29, RZ ;  /* 0x0000001d221d7210 */ /* 0x000fce0007ffe0ff */
[----:B------:R-:W-:Y:S05]  /*1b30*/  WARPSYNC.COLLECTIVE R30, `(.L_x_8550) ;  /* 0x000000001e087348 */ /* 0x000fea0003c00000 */
[----:B------:R0:W1:Y:S02]  /*1b40*/  SHFL.DOWN P2, R28, R29, R31, R32 ;  /* 0x0800001f1d1c7389 */ /* 0x0000640000040020 */
[----:B01----:R-:W-:Y:S05]  /*1b50*/  ENDCOLLECTIVE ;  /* 0x000000000000791b */ /* 0x003fea0003800000 */
.L_x_8550:
[----:B------:R-:W-:Y:S05]  /*1b60*/  BRA `(.L_x_8551) ;  /* 0xfffffff8007c7947 */ /* 0x000fea000383ffff */
        .weak           $__internal_64_$__cuda_sm20_div_u16
        .type           $__internal_64_$__cuda_sm20_div_u16,@function
        .size           $__internal_64_$__cuda_sm20_div_u16,(.L_x_58015 - $__internal_64_$__cuda_sm20_div_u16)
$__internal_64_$__cuda_sm20_div_u16:
        /* <DEDUP_REMOVED lines=18> */
[----:B------:R-:W-:Y:S06]  /*1c90*/  RET.REL.NODEC R10 `(_Z9cuda_gemmIiLi256ELi4ELi1ELi128ELi64ELi64ELi32ELi1ELi1EEviiiPT_S1_S1_ii) ;  /* 0xffffffe00ad87950 */ /* 0x000fec0003c3ffff */
.L_x_8552:
        /* <DEDUP_REMOVED lines=14> */
.L_x_58015:


//--------------------- .text._Z9cuda_gemmIiLi256ELi4ELi1ELi128ELi64ELi64ELi32ELi1ELi0EEviiiPT_S1_S1_ii --------------------------
	.section	.text._Z9cuda_gemmIiLi256ELi4ELi1ELi128ELi64ELi64ELi32ELi1ELi0EEviiiPT_S1_S1_ii,"ax",@progbits
	.align	128
        .global         _Z9cuda_gemmIiLi256ELi4ELi1ELi128ELi64ELi64ELi32ELi1ELi0EEviiiPT_S1_S1_ii
        .type           _Z9cuda_gemmIiLi256ELi4ELi1ELi128ELi64ELi64ELi32ELi1ELi0EEviiiPT_S1_S1_ii,@function
        .size           _Z9cuda_gemmIiLi256ELi4ELi1ELi128ELi64ELi64ELi32ELi1ELi0EEviiiPT_S1_S1_ii,(.L_x_58298 - _Z9cuda_gemmIiLi256ELi4ELi1ELi128ELi64ELi64ELi32ELi1ELi0EEviiiPT_S1_S1_ii)
        .other          _Z9cuda_gemmIiLi256ELi4ELi1ELi128ELi64ELi64ELi32ELi1ELi0EEviiiPT_S1_S1_ii,@"STO_CUDA_ENTRY STV_DEFAULT"
_Z9cuda_gemmIiLi256ELi4ELi1ELi128ELi64ELi64ELi32ELi1ELi0EEviiiPT_S1_S1_ii:
.text._Z9cuda_gemmIiLi256ELi4ELi1ELi128ELi64ELi64ELi32ELi1ELi0EEviiiPT_S1_S1_ii:
        /* <DEDUP_REMOVED lines=68> */
[----:B------:R-:W-:-:S07]  /*0440*/  IMAD.U32 R8, RZ, RZ, UR4 ;  /* 0x00000004ff087e24 */ /* 0x000fce000f8e00ff */
[----:B------:R-:W-:Y:S01]  /*0450*/  @P0 VIADD R2, R2, -UR6 ;  /* 0x8000000602020c36 */ /* 0x000fe20008000000 */
[----:B------:R1:W3:Y:S01]  /*0460*/  F2I.FTZ.U32.TRUNC.NTZ R5, R4 ;  /* 0x0000000400057305 */ /* 0x0002e2000021f000 */
[----:B------:R-:W-:Y:S01]  /*0470*/  @P0 VIADD R3, R3, 0x1 ;  /* 0x0000000103030836 */ /* 0x000fe20000000000 */
[----:B------:R-:W-:Y:S01]  /*0480*/  PLOP3.LUT P0, PT, PT, PT, UP0, 0x80, 0x8 ;  /* 0x000000000008781c */ /* 0x000fe20003f0f008 */
[----:B------:R-:W4:Y:S01]  /*0490*/  LDCU UR8, c[0x0][0x3a8] ;  /* 0x00007500ff0877ac */ /* 0x000f220008000800 */
[----:B0-----:R-:W-:Y:S01]  /*04a0*/  VIADD R6, R10, 0xffffffe ;  /* 0x0ffffffe0a067836 */ /* 0x001fe20000000000 */
[----:B------:R-:W-:Y:S02]  /*04b0*/  ISETP.GE.U32.AND P1, PT, R2, UR6, PT ;  /* 0x0000000602007c0c */ /* 0x000fe4000bf26070 */
[----:B------:R-:W-:Y:S01]  /*04c0*/  IADD3 R2, PT, PT, R0, UR18, RZ ;  /* 0x0000001200027c10 */ /* 0x000fe2000fffe0ff */
[----:B------:R0:W5:Y:S01]  /*04d0*/  F2I.FTZ.U32.TRUNC.NTZ R7, R6 ;  /* 0x0000000600077305 */ /* 0x000162000021f000 */
[----:B-1----:R-:W-:-:S02]  /*04e0*/  IMAD.MOV.U32 R4, RZ, RZ, RZ ;  /* 0x000000ffff047224 */ /* 0x002fc400078e00ff */
[----:B------:R-:W-:Y:S01]  /*04f0*/  VIMNMX.U32 R13, PT, PT, R2, 0x40, !PT ;  /* 0x00000040020d7848 */ /* 0x000fe20007fe0000 */
[----:B---3--:R-:W-:Y:S02]  /*0500*/  IMAD R11, R11, R5, RZ ;  /* 0x000000050b0b7224 */ /* 0x008fe400078e02ff */
[----:B0-----:R-:W-:-:S04]  /*0510*/  IMAD.MOV.U32 R6, RZ, RZ, RZ ;  /* 0x000000ffff067224 */ /* 0x001fc800078e00ff */
[----:B------:R-:W-:Y:S01]  /*0520*/  @P1 VIADD R3, R3, 0x1 ;  /* 0x0000000103031836 */ /* 0x000fe20000000000 */
[C---:B------:R-:W-:Y:S01]  /*0530*/  ISETP.GE.U32.AND P1, PT, R2.reuse, 0x40, PT ;  /* 0x000000400200780c */ /* 0x040fe20003f26070 */
[----:B------:R-:W-:Y:S01]  /*0540*/  IMAD.HI.U32 R5, R5, R11, R4 ;  /* 0x0000000b05057227 */ /* 0x000fe200078e0004 */
[----:B------:R-:W-:Y:S01]  /*0550*/  VIMNMX.U32 R11, PT, PT, R2, 0x80, !PT ;  /* 0x00000080020b7848 */ /* 0x000fe20007fe0000 */
[----:B----4-:R-:W-:Y:S01]  /*0560*/  UISETP.LT.AND UP3, UPT, UR8, 0x20, UPT ;  /* 0x000000200800788c */ /* 0x010fe2000bf61270 */
[----:B------:R-:W-:Y:S01]  /*0570*/  SEL R3, R8, R3, !P0 ;  /* 0x0000000308037207 */ /* 0x000fe20004000000 */
[----:B-----5:R-:W-:Y:S01]  /*0580*/  IMAD.MOV R17, RZ, RZ, -R7 ;  /* 0x000000ffff117224 */ /* 0x020fe200078e0a07 */
[----:B------:R-:W-:Y:S01]  /*0590*/  ISETP.GE.U32.AND P0, PT, R2, 0x80, PT ;  /* 0x000000800200780c */ /* 0x000fe20003f06070 */
[----:B------:R-:W-:Y:S01]  /*05a0*/  IMAD.HI.U32 R8, R5, R0, RZ ;  /* 0x0000000005087227 */ /* 0x000fe200078e00ff */
[----:B------:R-:W-:Y:S01]  /*05b0*/  SEL R14, RZ, 0x1, P1 ;  /* 0x00000001ff0e7807 */ /* 0x000fe20000800000 */
[----:B------:R-:W-:Y:S01]  /*05c0*/  USEL UR8, UR8, 0x20, UP3 ;  /* 0x0000002008087887 */ /* 0x000fe20009800000 */
[----:B------:R-:W-:Y:S01]  /*05d0*/  SEL R12, RZ, 0x1, P0 ;  /* 0x00000001ff0c7807 */ /* 0x000fe20000000000 */
[----:B------:R-:W-:Y:S01]  /*05e0*/  IMAD R17, R17, UR18, RZ ;  /* 0x0000001211117c24 */ /* 0x000fe2000f8e02ff */
[-C--:B------:R-:W-:Y:S01]  /*05f0*/  IADD3 R13, PT, PT, R13, -R2.reuse, -R14 ;  /* 0x800000020d0d7210 */ /* 0x080fe20007ffe80e */
[----:B------:R-:W-:Y:S01]  /*0600*/  IMAD.MOV R15, RZ, RZ, -R3 ;  /* 0x000000ffff0f7224 */ /* 0x000fe200078e0a03 */
[----:B------:R-:W-:Y:S01]  /*0610*/  IADD3 R11, PT, PT, R11, -R2, -R12 ;  /* 0x800000020b0b7210 */ /* 0x000fe20007ffe80c */
[----:B------:R-:W-:-:S04]  /*0620*/  IMAD.HI.U32 R6, R7, R17, R6 ;  /* 0x0000001107067227 */ /* 0x000fc800078e0006 */
[----:B------:R-:W-:Y:S02]  /*0630*/  IMAD R4, R15, UR6, R0 ;  /* 0x000000060f047c24 */ /* 0x000fe4000f8e0200 */
[----:B------:R-:W-:Y:S01]  /*0640*/  IMAD.MOV R7, RZ, RZ, -R8 ;  /* 0x000000ffff077224 */ /* 0x000fe200078e0a08 */
[----:B------:R-:W0:Y:S01]  /*0650*/  S2R R15, SR_CTAID.X ;  /* 0x00000000000f7919 */ /* 0x000e220000002500 */
[----:B------:R-:W-:-:S04]  /*0660*/  IMAD.HI.U32 R5, R5, R4, RZ ;  /* 0x0000000405057227 */ /* 0x000fc800078e00ff */
[----:B------:R-:W-:-:S04]  /*0670*/  IMAD.HI.U32 R8, R6, R11, RZ ;  /* 0x0000000b06087227 */ /* 0x000fc800078e00ff */
[----:B------:R-:W-:Y:S02]  /*0680*/  IMAD.MOV R17, RZ, RZ, -R5 ;  /* 0x000000ffff117224 */ /* 0x000fe400078e0a05 */
[----:B------:R-:W-:Y:S01]  /*0690*/  IMAD.HI.U32 R16, R6, R13, RZ ;  /* 0x0000000d06107227 */ /* 0x000fe200078e00ff */
[----:B------:R-:W-:-:S03]  /*06a0*/  IADD3 R6, PT, PT, -R8, RZ, RZ ;  /* 0x000000ff08067210 */ /* 0x000fc60007ffe1ff */
[----:B------:R-:W-:Y:S02]  /*06b0*/  IMAD R4, R17, UR16, R4 ;  /* 0x0000001011047c24 */ /* 0x000fe4000f8e0204 */
[----:B------:R-:W-:Y:S02]  /*06c0*/  IMAD R7, R7, UR16, R0 ;  /* 0x0000001007077c24 */ /* 0x000fe4000f8e0200 */
[----:B------:R-:W-:Y:S01]  /*06d0*/  IMAD R11, R6, UR18, R11 ;  /* 0x00000012060b7c24 */ /* 0x000fe2000f8e020b */
[----:B------:R-:W-:Y:S01]  /*06e0*/  ISETP.GE.U32.AND P6, PT, R4, UR16, PT ;  /* 0x0000001004007c0c */ /* 0x000fe2000bfc6070 */
[----:B------:R-:W-:Y:S01]  /*06f0*/  IMAD.MOV R10, RZ, RZ, -R16 ;  /* 0x000000ffff0a7224 */ /* 0x000fe200078e0a10 */
[----:B------:R-:W-:Y:S02]  /*0700*/  ISETP.GE.U32.AND P1, PT, R7, UR16, PT ;  /* 0x0000001007007c0c */ /* 0x000fe4000bf26070 */
[----:B------:R-:W-:Y:S01]  /*0710*/  ISETP.GE.U32.AND P0, PT, R11, UR18, PT ;  /* 0x000000120b007c0c */ /* 0x000fe2000bf06070 */
[----:B------:R-:W-:Y:S01]  /*0720*/  IMAD R13, R10, UR18, R13 ;  /* 0x000000120a0d7c24 */ /* 0x000fe2000f8e020d */
[----:B------:R-:W-:-:S04]  /*0730*/  LOP3.LUT R6, RZ, UR16, RZ, 0x33, !PT ;  /* 0x00000010ff067c12 */ /* 0x000fc8000f8e33ff */
[----:B------:R-:W-:-:S03]  /*0740*/  ISETP.GE.U32.AND P4, PT, R13, UR18, PT ;  /* 0x000000120d007c0c */ /* 0x000fc6000bf86070 */
[----:B------:R-:W-:Y:S01]  /*0750*/  @P6 VIADD R4, R4, -UR16 ;  /* 0x8000001004046c36 */ /* 0x000fe20008000000 */
[----:B------:R-:W-:Y:S01]  /*0760*/  @P6 IADD3 R5, PT, PT, R5, 0x1, RZ ;  /* 0x0000000105056810 */ /* 0x000fe20007ffe0ff */
[----:B------:R-:W-:Y:S01]  /*0770*/  @P1 VIADD R7, R7, -UR16 ;  /* 0x8000001007071c36 */ /* 0x000fe20008000000 */
[----:B------:R-:W-:Y:S01]  /*0780*/  ISETP.NE.U32.AND P6, PT, RZ, UR16, PT ;  /* 0x00000010ff007c0c */ /* 0x000fe2000bfc5070 */
[----:B------:R-:W-:Y:S01]  /*0790*/  @P0 VIADD R11, R11, -UR18 ;  /* 0x800000120b0b0c36 */ /* 0x000fe20008000000 */
[----:B------:R-:W-:Y:S01]  /*07a0*/  ISETP.GE.U32.AND P3, PT, R4, UR16, PT ;  /* 0x0000001004007c0c */ /* 0x000fe2000bf66070 */
[----:B------:R-:W-:Y:S01]  /*07b0*/  @P0 VIADD R8, R8, 0x1 ;  /* 0x0000000108080836 */ /* 0x000fe20000000000 */
[----:B------:R-:W-:Y:S02]  /*07c0*/  ISETP.GE.U32.AND P5, PT, R7, UR16, PT ;  /* 0x0000001007007c0c */ /* 0x000fe4000bfa6070 */
[----:B------:R-:W-:Y:S01]  /*07d0*/  ISETP.GE.U32.AND P2, PT, R11, UR18, PT ;  /* 0x000000120b007c0c */ /* 0x000fe2000bf46070 */
[----:B------:R-:W-:Y:S01]  /*07e0*/  @P4 VIADD R13, R13, -UR18 ;  /* 0x800000120d0d4c36 */ /* 0x000fe20008000000 */
[----:B------:R-:W-:Y:S01]  /*07f0*/  LOP3.LUT R11, RZ, UR18, RZ, 0x33, !PT ;  /* 0x00000012ff0b7c12 */ /* 0x000fe2000f8e33ff */
[----:B------:R-:W-:Y:S01]  /*0800*/  @P4 VIADD R16, R16, 0x1 ;  /* 0x0000000110104836 */ /* 0x000fe20000000000 */
[----:B------:R-:W-:-:S02]  /*0810*/  LOP3.LUT R4, R0, 0x1f, RZ, 0xc0, !PT ;  /* 0x0000001f00047812 */ /* 0x000fc400078ec0ff */
[----:B------:R-:W-:-:S03]  /*0820*/  ISETP.GE.U32.AND P1, PT, R13, UR18, PT ;  /* 0x000000120d007c0c */ /* 0x000fc6000bf26070 */
[----:B------:R-:W-:Y:S02]  /*0830*/  @P3 VIADD R5, R5, 0x1 ;  /* 0x0000000105053836 */ /* 0x000fe40000000000 */
[----:B------:R-:W-:Y:S01]  /*0840*/  @P5 VIADD R7, R7, -UR16 ;  /* 0x8000001007075c36 */ /* 0x000fe20008000000 */
[----:B------:R-:W-:Y:S01]  /*0850*/  ISETP.NE.U32.AND P5, PT, RZ, UR18, PT ;  /* 0x00000012ff007c0c */ /* 0x000fe2000bfa5070 */
[----:B------:R-:W-:Y:S01]  /*0860*/  @P2 VIADD R8, R8, 0x1 ;  /* 0x0000000108082836 */ /* 0x000fe20000000000 */
[C---:B------:R-:W-:Y:S01]  /*0870*/  SEL R5, R6.reuse, R5, !P6 ;  /* 0x0000000506057207 */ /* 0x040fe20007000000 */
[----:B0-----:R-:W-:Y:S01]  /*0880*/  IMAD R4, R15, 0x20, R4 ;  /* 0x000000200f047824 */ /* 0x001fe200078e0204 */
[----:B------:R-:W-:Y:S02]  /*0890*/  SEL R10, R6, R7, !P6 ;  /* 0x00000007060a7207 */ /* 0x000fe40007000000 */
[----:B------:R-:W-:Y:S01]  /*08a0*/  SEL R7, R11, R8, !P5 ;  /* 0x000000080b077207 */ /* 0x000fe20006800000 */
[----:B------:R-:W-:Y:S01]  /*08b0*/  @P1 VIADD R16, R16, 0x1 ;  /* 0x0000000110101836 */ /* 0x000fe20000000000 */
[----:B------:R-:W-:Y:S01]  /*08c0*/  LOP3.LUT R8, R5, 0xf, RZ, 0xc0, !PT ;  /* 0x0000000f05087812 */ /* 0x000fe200078ec0ff */
[----:B------:R-:W-:Y:S01]  /*08d0*/  IMAD.SHL.U32 R10, R10, 0x10, RZ ;  /* 0x000000100a0a7824 */ /* 0x000fe200078e00ff */
[----:B------:R-:W-:-:S02]  /*08e0*/  IADD3 R6, PT, PT, R12, R7, RZ ;  /* 0x000000070c067210 */ /* 0x000fc40007ffe0ff */
[----:B------:R-:W-:Y:S01]  /*08f0*/  SEL R11, R11, R16, !P5 ;  /* 0x000000100b0b7207 */ /* 0x000fe20006800000 */
[C---:B------:R-:W-:Y:S01]  /*0900*/  VIADD R9, R8.reuse, 0x1 ;  /* 0x0000000108097836 */ /* 0x040fe20000000000 */
[C---:B------:R-:W-:Y:S01]  /*0910*/  ISETP.GE.U32.AND P2, PT, R8.reuse, UR7, PT ;  /* 0x0000000708007c0c */ /* 0x040fe2000bf46070 */
[----:B------:R-:W-:Y:S01]  /*0920*/  UIADD3 UR7, UPT, UPT, -UR9, URZ, URZ ;  /* 0x000000ff09077290 */ /* 0x000fe2000fffe1ff */
[C---:B------:R-:W-:Y:S02]  /*0930*/  VIADD R12, R8.reuse, 0x2 ;  /* 0x00000002080c7836 */ /* 0x040fe40000000000 */
[----:B------:R-:W-:Y:S01]  /*0940*/  ISETP.GE.U32.AND P1, PT, R9, UR12, PT ;  /* 0x0000000c09007c0c */ /* 0x000fe2000bf26070 */
[----:B------:R-:W-:Y:S01]  /*0950*/  VIADD R9, R8, 0x4 ;  /* 0x0000000408097836 */ /* 0x000fe20000000000 */
[----:B------:R-:W-:Y:S01]  /*0960*/  SEL R13, R43, RZ, P2 ;  /* 0x000000ff2b0d7207 */ /* 0x000fe20001000000 */
        /* <DEDUP_REMOVED lines=11> */
[----:B------:R-:W-:-:S02]  /*0a20*/  ISETP.GE.U32.AND P0, PT, R12, UR12, PT ;  /* 0x0000000c0c007c0c */ /* 0x000fc4000bf06070 */
        /* <DEDUP_REMOVED lines=8> */
[----:B------:R-:W-:Y:S01]  /*0ab0*/  SEL R19, R43, RZ, P4 ;  /* 0x000000ff2b137207 */ /* 0x000fe20002000000 */
[----:B------:R-:W-:Y:S01]  /*0ac0*/  UISETP.GE.U32.AND UP2, UPT, UR7, UR6, UPT ;  /* 0x000000060700728c */ /* 0x000fe2000bf46070 */
[----:B------:R-:W-:Y:S01]  /*0ad0*/  ISETP.GE.U32.AND P4, PT, R9, UR12, PT ;  /* 0x0000000c09007c0c */ /* 0x000fe2000bf86070 */
[----:B------:R-:W-:Y:S01]  /*0ae0*/  @UP1 UIADD3 UR9, UPT, UPT, UR9, 0x1, URZ ;  /* 0x0000000109091890 */ /* 0x000fe2000fffe0ff */
[C---:B------:R-:W-:Y:S01]  /*0af0*/  IADD3 R9, PT, PT, R8.reuse, 0xc, RZ ;  /* 0x0000000c08097810 */ /* 0x040fe20007ffe0ff */
[----:B------:R-:W-:Y:S01]  /*0b00*/  UIMAD UR7, UR16, UR11, 0x201f ;  /* 0x0000201f100774a4 */ /* 0x000fe2000f8e020b */
[----:B------:R-:W-:-:S02]  /*0b10*/  IADD3 R12, PT, PT, R8, 0x6, RZ ;  /* 0x00000006080c7810 */ /* 0x000fc40007ffe0ff */
[C---:B------:R-:W-:Y:S02]  /*0b20*/  SEL R21, R43.reuse, RZ, P6 ;  /* 0x000000ff2b157207 */ /* 0x040fe40003000000 */
[----:B------:R-:W-:Y:S02]  /*0b30*/  SEL R23, R43, RZ, P5 ;  /* 0x000000ff2b177207 */ /* 0x000fe40002800000 */
[----:B------:R-:W-:Y:S01]  /*0b40*/  ISETP.GE.U32.AND P6, PT, R11, UR12, PT ;  /* 0x0000000c0b007c0c */ /* 0x000fe2000bfc6070 */
[C---:B------:R-:W-:Y:S01]  /*0b50*/  VIADD R11, R8.reuse, 0xd ;  /* 0x0000000d080b7836 */ /* 0x040fe20000000000 */
[----:B------:R-:W-:Y:S01]  /*0b60*/  ISETP.GE.U32.AND P5, PT, R9, UR12, PT ;  /* 0x0000000c09007c0c */ /* 0x000fe2000bfa6070 */
[----:B------:R-:W-:Y:S01]  /*0b70*/  VIADD R9, R8, 0xe ;  /* 0x0000000e08097836 */ /* 0x000fe20000000000 */
[----:B------:R-:W-:Y:S01]  /*0b80*/  ISETP.GE.U32.AND P3, PT, R12, UR12, PT ;  /* 0x0000000c0c007c0c */ /* 0x000fe2000bf66070 */
[----:B------:R-:W-:Y:S01]  /*0b90*/  VIADD R8, R8, 0xf ;  /* 0x0000000f08087836 */ /* 0x000fe20000000000 */
[C---:B------:R-:W-:Y:S01]  /*0ba0*/  SEL R27, R43.reuse, RZ, P2 ;  /* 0x000000ff2b1b7207 */ /* 0x040fe20001000000 */
[----:B------:R-:W-:Y:S01]  /*0bb0*/  @UP2 UIADD3 UR9, UPT, UPT, UR9, 0x1, URZ ;  /* 0x0000000109092890 */ /* 0x000fe2000fffe0ff */
[----:B------:R-:W-:-:S02]  /*0bc0*/  SEL R25, R43, RZ, P3 ;  /* 0x000000ff2b197207 */ /* 0x000fc40001800000 */
[----:B------:R-:W-:Y:S01]  /*0bd0*/  ISETP.GE.U32.AND P3, PT, R11, UR12, PT ;  /* 0x0000000c0b007c0c */ /* 0x000fe2000bf66070 */
[----:B------:R-:W-:Y:S01]  /*0be0*/  VIADD R11, R7, 0x1 ;  /* 0x00000001070b7836 */ /* 0x000fe20000000000 */
[----:B------:R-:W-:Y:S01]  /*0bf0*/  ISETP.GE.U32.AND P2, PT, R9, UR12, PT ;  /* 0x0000000c09007c0c */ /* 0x000fe2000bf46070 */
[----:B------:R-:W-:Y:S01]  /*0c00*/  USEL UR9, UR4, UR9, !UP0 ;  /* 0x0000000904097287 */ /* 0x000fe2000c000000 */
[C---:B------:R-:W-:Y:S02]  /*0c10*/  SEL R29, R43.reuse, RZ, P1 ;  /* 0x000000ff2b1d7207 */ /* 0x040fe40000800000 */
        /* <DEDUP_REMOVED lines=28> */
.L_x_8634:
        /* <DEDUP_REMOVED lines=36> */
.L_x_8556:
[----:B------:R-:W-:Y:S05]  /*1020*/  BSYNC.RECONVERGENT B1 ;  /* 0x0000000000017941 */ /* 0x000fea0003800200 */
.L_x_8555:
        /* <DEDUP_REMOVED lines=8> */
.L_x_8557:
        /* <DEDUP_REMOVED lines=10> */
[C---:B------:R-:W-:Y:S01]  /*1150*/  LEA R61, R57.reuse, R54, 0x3 ;  /* 0x00000036393d7211 */ /* 0x040fe200078e18ff */
[----:B------:R-:W-:-:S02]  /*1160*/  IMAD R56, R57, 0xc, R54 ;  /* 0x0000000c39387824 */ /* 0x000fc400078e0236 */
        /* <DEDUP_REMOVED lines=9> */
.L_x_8554:
[----:B------:R-:W-:Y:S05]  /*1200*/  BSYNC.RECONVERGENT B0 ;  /* 0x0000000000007941 */ /* 0x000fea0003800200 */
.L_x_8553:
        /* <DEDUP_REMOVED lines=23> */
[----:B------:R-:W-:-:S04]  /*1380*/  @P0 IMAD.MOV.U32 R28, RZ, RZ, R9 ;  /* 0x000000ffff1c0224 */ /* 0x000fc800078e0009 */
[----:B------:R2:W-:Y:S03]  /*1390*/  @P0 STS [R30], RZ ;  /* 0x000000ff1e000388 */ /* 0x0005e60000000800 */
.L_x_8561:
[----:B------:R-:W-:Y:S05]  /*13a0*/  BSYNC.RECONVERGENT B1 ;  /* 0x0000000000017941 */ /* 0x000fea0003800200 */
.L_x_8560:
[----:B------:R-:W-:Y:S05]  /*13b0*/  @!P1 BRA `(.L_x_8559) ;  /* 0x0000000000389947 */ /* 0x000fea0003800000 */
[----:B0-2---:R-:W0:Y:S01]  /*13c0*/  S2R R30, SR_CgaCtaId ;  /* 0x00000000001e7919 */ /* 0x005e220000008800 */
[----:B-1----:R-:W-:-:S05]  /*13d0*/  MOV R29, 0x400 ;  /* 0x00000400001d7802 */ /* 0x002fca0000000f00 */
[----:B------:R-:W-:-:S05]  /*13e0*/  VIADD R29, R29, 0x2280 ;  /* 0x000022801d1d7836 */ /* 0x000fca0000000000 */
[----:B0-----:R-:W-:-:S07]  /*13f0*/  LEA R33, R30, R29, 0x18 ;  /* 0x0000001d1e217211 */ /* 0x001fce00078ec0ff */
.L_x_8562:
        /* <DEDUP_REMOVED lines=10> */
.L_x_8559:
[----:B------:R-:W-:Y:S05]  /*14a0*/  BSYNC.RECONVERGENT B0 ;  /* 0x0000000000007941 */ /* 0x000fea0003800200 */
.L_x_8558:
[----:B------:R-:W4:Y:S01]  /*14b0*/  LDCU UR18, c[0x0][0x3ac] ;  /* 0x00007580ff1277ac */ /* 0x000f220008000800 */
[----:B------:R-:W-:Y:S01]  /*14c0*/  SHF.R.U32.HI R28, RZ, 0x5, R0 ;  /* 0x00000005ff1c7819 */ /* 0x000fe20000011600 */
[----:B------:R-:W-:Y:S01]  /*14d0*/  BSSY.RECONVERGENT B0, `(.L_x_8563) ;  /* 0x0000014000007945 */ /* 0x000fe20003800200 */
[----:B---3--:R-:W-:Y:S01]  /*14e0*/  LOP3.LUT R31, R0, 0x1f, RZ, 0xc0, !PT ;  /* 0x0000001f001f7812 */ /* 0x008fe200078ec0ff */
[----:B------:R-:W3:Y:S01]  /*14f0*/  LDCU UR4, c[0x0][0x3a8] ;  /* 0x00007500ff0477ac */ /* 0x000ee20008000800 */
[----:B----4-:R-:W-:-:S13]  /*1500*/  ISETP.GE.AND P0, PT, R28, UR18, PT ;  /* 0x000000121c007c0c */ /* 0x010fda000bf06270 */
[----:B---3--:R-:W-:Y:S05]  /*1510*/  @P0 BRA `(.L_x_8564) ;  /* 0x00000000003c0947 */ /* 0x008fea0003800000 */
[----:B-12---:R-:W1:Y:S01]  /*1520*/  S2R R29, SR_CgaCtaId ;  /* 0x00000000001d7919 */ /* 0x006e620000008800 */
[----:B0-----:R-:W-:Y:S02]  /*1530*/  MOV R30, 0x400 ;  /* 0x00000400001e7802 */ /* 0x001fe40000000f00 */
[----:B------:R-:W-:Y:S02]  /*1540*/  MOV R33, R28 ;  /* 0x0000001c00217202 */ /* 0x000fe40000000f00 */
[----:B-1----:R-:W-:-:S05]  /*1550*/  LEA R30, R29, R30, 0x18 ;  /* 0x0000001e1d1e7211 */ /* 0x002fca00078ec0ff */
[----:B------:R-:W-:-:S07]  /*1560*/  IMAD R30, R31, 0x104, R30 ;  /* 0x000001041f1e7824 */ /* 0x000fce00078e021e */
.L_x_8565:
        /* <DEDUP_REMOVED lines=10> */
.L_x_8564:
[----:B------:R-:W-:Y:S05]  /*1610*/  BSYNC.RECONVERGENT B0 ;  /* 0x0000000000007941 */ /* 0x000fea0003800200 */
.L_x_8563:
[----:B------:R-:W-:Y:S01]  /*1620*/  BAR.SYNC.DEFER_BLOCKING 0x0 ;  /* 0x0000000000007b1d */ /* 0x000fe20000010000 */
[----:B------:R-:W-:-:S09]  /*1630*/  UISETP.GE.AND UP0, UPT, UR5, 0x1, UPT ;  /* 0x000000010500788c */ /* 0x000fd2000bf06270 */
[----:B------:R-:W-:Y:S05]  /*1640*/  BRA.U !UP0, `(.L_x_8566) ;  /* 0x0000003108a87547 */ /* 0x000fea000b800000 */
[----:B------:R-:W-:Y:S01]  /*1650*/  UISETP.NE.AND UP0, UPT, UR16, 0x1, UPT ;  /* 0x000000011000788c */ /* 0x000fe2000bf05270 */
[C---:B0-2---:R-:W-:Y:S02]  /*1660*/  VIADD R30, R5.reuse, 0x3 ;  /* 0x00000003051e7836 */ /* 0x045fe40000000000 */
[----:B---3--:R-:W-:-:S03]  /*1670*/  VIADD R28, R5, 0x2 ;  /* 0x00000002051c7836 */ /* 0x008fc60000000000 */
[----:B------:R-:W-:Y:S02]  /*1680*/  LOP3.LUT R30, R30, 0xf, RZ, 0xc0, !PT ;  /* 0x0000000f1e1e7812 */ /* 0x000fe400078ec0ff */
[----:B------:R-:W-:Y:S01]  /*1690*/  LOP3.LUT R28, R28, 0xf, RZ, 0xc0, !PT ;  /* 0x0000000f1c1c7812 */ /* 0x000fe200078ec0ff */
[----:B------:R-:W-:Y:S06]  /*16a0*/  BRA.U UP0, `(.L_x_8567) ;  /* 0x0000001100087547 */ /* 0x000fec000b800000 */
[----:B------:R-:W-:-:S05]  /*16b0*/  UMOV UR4, URZ ;  /* 0x000000ff00047c82 */ /* 0x000fca0008000000 */
.L_x_8587:
[----:B0-----:R-:W0:Y:S01]  /*16c0*/  LDC R31, c[0x0][0x3ac] ;  /* 0x0000eb00ff1f7b82 */ /* 0x001e220000000800 */
[----:B-1----:R-:W-:Y:S01]  /*16d0*/  VIADD R29, R5, UR4 ;  /* 0x00000004051d7c36 */ /* 0x002fe20008000000 */
[----:B------:R-:W-:-:S04]  /*16e0*/  UIADD3 UR4, UPT, UPT, UR6, UR4, URZ ;  /* 0x0000000406047290 */ /* 0x000fc8000fffe0ff */
[----:B------:R-:W-:Y:S01]  /*16f0*/  UISETP.GE.AND UP0, UPT, UR4, UR5, UPT ;  /* 0x000000050400728c */ /* 0x000fe2000bf06270 */
[----:B0-----:R-:W-:Y:S01]  /*1700*/  ISETP.GE.AND P5, PT, R31, 0x1, PT ;  /* 0x000000011f00780c */ /* 0x001fe20003fa6270 */
        /* <DEDUP_REMOVED lines=14> */
.L_x_8568:
        /* <DEDUP_REMOVED lines=10> */
.L_x_8569:
[----:B------:R-:W-:Y:S05]  /*1890*/  @!P3 BRA `(.L_x_8570) ;  /* 0x00000000001cb947 */ /* 0x000fea0003800000 */
[----:B------:R-:W4:Y:S01]  /*18a0*/  S2UR UR12, SR_CgaCtaId ;  /* 0x00000000000c79c3 */ /* 0x000f220000008800 */
[----:B------:R-:W-:Y:S01]  /*18b0*/  UMOV UR11, 0x400 ;  /* 0x00000400000b7882 */ /* 0x000fe20000000000 */
[----:B0-2---:R-:W-:Y:S01]  /*18c0*/  IADD3 R32, PT, PT, R28, R33, RZ ;  /* 0x000000211c207210 */ /* 0x005fe20007ffe0ff */
[----:B------:R-:W-:-:S04]  /*18d0*/  UIADD3 UR11, UPT, UPT, UR11, 0x2080, URZ ;  /* 0x000020800b0b7890 */ /* 0x000fc8000fffe0ff */
[----:B----4-:R-:W-:-:S06]  /*18e0*/  ULEA UR11, UR12, UR11, 0x18 ;  /* 0x0000000b0c0b7291 */ /* 0x010fcc000f8ec0ff */
[----:B------:R-:W-:-:S05]  /*18f0*/  LEA R32, R32, UR11, 0x2 ;  /* 0x0000000b20207c11 */ /* 0x000fca000f8e10ff */
[----:B------:R4:W0:Y:S02]  /*1900*/  LDS R39, [R32] ;  /* 0x0000000020277984 */ /* 0x0008240000000800 */
.L_x_8570:
        /* <DEDUP_REMOVED lines=8> */
.L_x_8571:
        /* <DEDUP_REMOVED lines=10> */
.L_x_8572:
        /* <DEDUP_REMOVED lines=11> */
.L_x_8573:
        /* <DEDUP_REMOVED lines=11> */
.L_x_8574:
        /* <DEDUP_REMOVED lines=11> */
.L_x_8575:
        /* <DEDUP_REMOVED lines=11> */
.L_x_8576:
        /* <DEDUP_REMOVED lines=11> */
.L_x_8577:
        /* <DEDUP_REMOVED lines=11> */
.L_x_8578:
        /* <DEDUP_REMOVED lines=11> */
.L_x_8579:
        /* <DEDUP_REMOVED lines=11> */
.L_x_8580:
        /* <DEDUP_REMOVED lines=11> */
.L_x_8581:
        /* <DEDUP_REMOVED lines=11> */
.L_x_8582:
[----:B------:R-:W-:Y:S01]  /*2110*/  ISETP.GE.AND P6, PT, R3, UR8, PT ;  /* 0x0000000803007c0c */ /* 0x000fe2000bfc6270 */
        /* <DEDUP_REMOVED lines=10> */
.L_x_8583:
[----:B------:R-:W-:Y:S04]  /*21c0*/  BSSY.RECONVERGENT B0, `(.L_x_8584) ;  /* 0x000004e000007945 */ /* 0x000fe80003800200 */
[----:B------:R-:W-:Y:S05]  /*21d0*/  @P6 BRA `(.L_x_8585) ;  /* 0x0000000400306947 */ /* 0x000fea0003800000 */
[----:B------:R-:W5:Y:S01]  /*21e0*/  S2R R31, SR_CgaCtaId ;  /* 0x00000000001f7919 */ /* 0x000f620000008800 */
[----:B0-2-4-:R-:W-:Y:S01]  /*21f0*/  MOV R32, 0x400 ;  /* 0x0000040000207802 */ /* 0x015fe20000000f00 */
[----:B------:R-:W-:-:S04]  /*2200*/  IMAD.MOV.U32 R33, RZ, RZ, R3 ;  /* 0x000000ffff217224 */ /* 0x000fc800078e0003 */
[----:B------:R-:W-:Y:S01]  /*2210*/  VIADD R34, R32, 0x2280 ;  /* 0x0000228020227836 */ /* 0x000fe20000000000 */
[----:B-----5:R-:W-:-:S04]  /*2220*/  LEA R32, R31, R32, 0x18 ;  /* 0x000000201f207211 */ /* 0x020fc800078ec0ff */
[----:B------:R-:W-:-:S07]  /*2230*/  LEA R31, R31, R34, 0x18 ;  /* 0x000000221f1f7211 */ /* 0x000fce00078ec0ff */
.L_x_8586:
[----:B------:R-:W-:Y:S01]  /*2240*/  IMAD R34, R33, 0x104, R32 ;  /* 0x0000010421227824 */ /* 0x000fe200078e0220 */
[----:B0-----:R-:W0:Y:S01]  /*2250*/  LDC R53, c[0x0][0x3ac] ;  /* 0x0000eb00ff357b82 */ /* 0x001e220000000800 */
[----:B------:R-:W-:Y:S02]  /*2260*/  HFMA2 R35, -RZ, RZ, 0, 0 ;  /* 0x00000000ff237431 */ /* 0x000fe400000001ff */
        /* <DEDUP_REMOVED lines=67> */
.L_x_8585:
[----:B------:R-:W-:Y:S05]  /*26a0*/  BSYNC.RECONVERGENT B0 ;  /* 0x0000000000007941 */ /* 0x000fea0003800200 */
.L_x_8584:
[----:B------:R-:W-:Y:S05]  /*26b0*/  BRA.U !UP0, `(.L_x_8587) ;  /* 0xfffffff108007547 */ /* 0x000fea000b83ffff */
[----:B------:R-:W-:Y:S05]  /*26c0*/  BRA `(.L_x_8566) ;  /* 0x0000002000887947 */ /* 0x000fea0003800000 */
.L_x_8567:
[----:B------:R-:W-:-:S09]  /*26d0*/  UISETP.GT.U32.AND UP0, UPT, UR18, 0x1f, UPT ;  /* 0x0000001f1200788c */ /* 0x000fd2000bf04070 */
[----:B------:R-:W-:Y:S05]  /*26e0*/  BRA.U UP0, `(.L_x_8588) ;  /* 0x0000001100007547 */ /* 0x000fea000b800000 */
[----:B------:R-:W-:-:S05]  /*26f0*/  UMOV UR4, URZ ;  /* 0x000000ff00047c82 */ /* 0x000fca0008000000 */
.L_x_8608:
[----:B0-----:R-:W0:Y:S01]  /*2700*/  LDC R32, c[0x0][0x3ac] ;  /* 0x0000eb00ff207b82 */ /* 0x001e220000000800 */
[----:B-1----:R-:W-:Y:S01]  /*2710*/  VIADD R29, R5, UR4 ;  /* 0x00000004051d7c36 */ /* 0x002fe20008000000 */
        /* <DEDUP_REMOVED lines=17> */
.L_x_8589:
        /* <DEDUP_REMOVED lines=10> */
.L_x_8590:
        /* <DEDUP_REMOVED lines=8> */
.L_x_8591:
        /* <DEDUP_REMOVED lines=8> */
.L_x_8592:
        /* <DEDUP_REMOVED lines=10> */
.L_x_8593:
        /* <DEDUP_REMOVED lines=11> */
.L_x_8594:
        /* <DEDUP_REMOVED lines=11> */
.L_x_8595:
        /* <DEDUP_REMOVED lines=11> */
.L_x_8596:
        /* <DEDUP_REMOVED lines=11> */
.L_x_8597:
        /* <DEDUP_REMOVED lines=11> */
.L_x_8598:
        /* <DEDUP_REMOVED lines=11> */
.L_x_8599:
        /* <DEDUP_REMOVED lines=11> */
.L_x_8600:
        /* <DEDUP_REMOVED lines=11> */
.L_x_8601:
        /* <DEDUP_REMOVED lines=11> */
.L_x_8602:
        /* <DEDUP_REMOVED lines=11> */
.L_x_8603:
        /* <DEDUP_REMOVED lines=11> */
.L_x_8604:
        /* <DEDUP_REMOVED lines=8> */
.L_x_8607:
[----:B------:R-:W-:Y:S01]  /*3280*/  IMAD R34, R33, 0x104, R32 ;  /* 0x0000010421227824 */ /* 0x000fe200078e0220 */
[----:B0-----:R-:W0:Y:S01]  /*3290*/  LDC R53, c[0x0][0x3ac] ;  /* 0x0000eb00ff357b82 */ /* 0x001e220000000800 */
[----:B------:R-:W-:Y:S02]  /*32a0*/  IMAD.MOV.U32 R35, RZ, RZ, RZ ;  /* 0x000000ffff237224 */ /* 0x000fe400078e00ff */
[--C-:B------:R-:W-:Y:S01]  /*32b0*/  @P3 IMAD R56, R15, 0x4, R34.reuse ;  /* 0x000000040f383824 */ /* 0x100fe200078e0222 */
[----:B------:R-:W-:Y:S01]  /*32c0*/  @P5 LEA R55, R13, R34, 0x2 ;  /* 0x000000220d375211 */ /* 0x000fe200078e10ff */
[--C-:B------:R-:W-:Y:S02]  /*32d0*/  @P2 IMAD R57, R16, 0x4, R34.reuse ;  /* 0x0000000410392824 */ /* 0x100fe400078e0222 */
[----:B------:R-:W-:Y:S02]  /*32e0*/  @P1 IMAD R58, R17, 0x4, R34 ;  /* 0x00000004113a1824 */ /* 0x000fe400078e0222 */
        /* <DEDUP_REMOVED lines=61> */
.L_x_8606:
[----:B------:R-:W-:Y:S05]  /*36c0*/  BSYNC.RECONVERGENT B0 ;  /* 0x0000000000007941 */ /* 0x000fea0003800200 */
.L_x_8605:
[----:B------:R-:W-:Y:S05]  /*36d0*/  BRA.U !UP0, `(.L_x_8608) ;  /* 0xfffffff108087547 */ /* 0x000fea000b83ffff */
[----:B------:R-:W-:Y:S05]  /*36e0*/  BRA `(.L_x_8566) ;  /* 0x0000001000807947 */ /* 0x000fea0003800000 */
.L_x_8588:
[----:B------:R-:W-:-:S07]  /*36f0*/  IMAD.MOV.U32 R32, RZ, RZ, RZ ;  /* 0x000000ffff207224 */ /* 0x000fce00078e00ff */
.L_x_8628:
[----:B0-----:R-:W0:Y:S01]  /*3700*/  LDCU UR12, c[0x0][0x3ac] ;  /* 0x00007580ff0c77ac */ /* 0x001e220008000800 */
[----:B------:R-:W-:Y:S01]  /*3710*/  ISETP.GE.AND P5, PT, R3, UR8, PT ;  /* 0x0000000803007c0c */ /* 0x000fe2000bfa6270 */
[----:B0-2-4-:R-:W-:Y:S01]  /*3720*/  IMAD.U32 R28, RZ, RZ, UR12 ;  /* 0x0000000cff1c7e24 */ /* 0x015fe2000f8e00ff */
[----:B-1----:R-:W-:Y:S01]  /*3730*/  MOV R29, UR12 ;  /* 0x0000000c001d7c02 */ /* 0x002fe20008000f00 */
[----:B------:R-:W-:Y:S01]  /*3740*/  IMAD.U32 R33, RZ, RZ, UR12 ;  /* 0x0000000cff217e24 */ /* 0x000fe2000f8e00ff */
[----:B------:R-:W-:Y:S02]  /*3750*/  UISETP.GE.AND UP1, UPT, UR12, 0xa, UPT ;  /* 0x0000000a0c00788c */ /* 0x000fe4000bf26270 */
[----:B------:R-:W-:Y:S01]  /*3760*/  ISETP.GE.AND P0, PT, R28, 0x1, PT ;  /* 0x000000011c00780c */ /* 0x000fe20003f06270 */
[----:B------:R-:W-:Y:S01]  /*3770*/  UISETP.GE.AND UP0, UPT, UR12, 0xb, UPT ;  /* 0x0000000b0c00788c */ /* 0x000fe2000bf06270 */
[----:B------:R-:W-:Y:S01]  /*3780*/  ISETP.GE.AND P2, PT, R33, 0x3, PT ;  /* 0x000000032100780c */ /* 0x000fe20003f46270 */
[----:B------:R-:W-:Y:S01]  /*3790*/  IMAD.IADD R33, R5, 0x1, R32 ;  /* 0x0000000105217824 */ /* 0x000fe200078e0220 */
[----:B------:R-:W-:Y:S01]  /*37a0*/  ISETP.GE.AND P1, PT, R29, 0x2, PT ;  /* 0x000000021d00780c */ /* 0x000fe20003f26270 */
[----:B------:R-:W-:Y:S01]  /*37b0*/  VIADD R32, R32, UR6 ;  /* 0x0000000620207c36 */ /* 0x000fe20008000000 */
[----:B------:R-:W-:Y:S01]  /*37c0*/  UP2UR UR4, UPR, URZ, 0x2 ;  /* 0x00000002ff047883 */ /* 0x000fe20008000000 */
[----:B------:R-:W-:Y:S01]  /*37d0*/  IMAD R29, R33, UR12, R10 ;  /* 0x0000000c211d7c24 */ /* 0x000fe2000f8e020a */
[----:B------:R-:W-:Y:S01]  /*37e0*/  UISETP.GE.AND UP1, UPT, UR12, 0xc, UPT ;  /* 0x0000000c0c00788c */ /* 0x000fe2000bf26270 */
[----:B------:R-:W-:Y:S01]  /*37f0*/  ISETP.GE.AND P3, PT, R28, 0x4, PT ;  /* 0x000000041c00780c */ /* 0x000fe20003f66270 */
[----:B------:R-:W-:Y:S01]  /*3800*/  UISETP.GE.AND UP2, UPT, UR12, 0xd, UPT ;  /* 0x0000000d0c00788c */ /* 0x000fe2000bf46270 */
[----:B------:R-:W-:Y:S01]  /*3810*/  ISETP.GE.AND P4, PT, R32, UR5, PT ;  /* 0x0000000520007c0c */ /* 0x000fe2000bf86270 */
[----:B------:R-:W-:-:S02]  /*3820*/  UISETP.GE.AND UP3, UPT, UR12, 0xe, UPT ;  /* 0x0000000e0c00788c */ /* 0x000fc4000bf66270 */
        /* <DEDUP_REMOVED lines=10> */
.L_x_8609:
        /* <DEDUP_REMOVED lines=10> */
.L_x_8610:
        /* <DEDUP_REMOVED lines=10> */
.L_x_8611:
        /* <DEDUP_REMOVED lines=8> */
.L_x_8612:
        /* <DEDUP_REMOVED lines=11> */
.L_x_8613:
        /* <DEDUP_REMOVED lines=11> */
.L_x_8614:
        /* <DEDUP_REMOVED lines=11> */
.L_x_8615:
        /* <DEDUP_REMOVED lines=11> */
.L_x_8616:
        /* <DEDUP_REMOVED lines=11> */
.L_x_8617:
        /* <DEDUP_REMOVED lines=11> */
.L_x_8618:
        /* <DEDUP_REMOVED lines=10> */
.L_x_8619:
        /* <DEDUP_REMOVED lines=10> */
.L_x_8620:
        /* <DEDUP_REMOVED lines=10> */
.L_x_8621:
        /* <DEDUP_REMOVED lines=10> */
.L_x_8622:
        /* <DEDUP_REMOVED lines=10> */
.L_x_8623:
        /* <DEDUP_REMOVED lines=10> */
.L_x_8624:
[----:B------:R-:W-:Y:S05]  /*4270*/  @P5 BRA `(.L_x_8625) ;  /* 0x0000000400985947 */ /* 0x000fea0003800000 */
[----:B------:R-:W-:-:S07]  /*4280*/  IMAD.MOV.U32 R34, RZ, RZ, R3 ;  /* 0x000000ffff227224 */ /* 0x000fce00078e0003 */
.L_x_8627:
[----:B------:R-:W0:Y:S01]  /*4290*/  S2R R35, SR_CgaCtaId ;  /* 0x0000000000237919 */ /* 0x000e220000008800 */
[----:B------:R-:W-:Y:S01]  /*42a0*/  MOV R54, 0x400 ;  /* 0x0000040000367802 */ /* 0x000fe20000000f00 */
[----:B------:R-:W-:-:S03]  /*42b0*/  IMAD.MOV.U32 R53, RZ, RZ, RZ ;  /* 0x000000ffff357224 */ /* 0x000fc600078e00ff */
[----:B0-----:R-:W-:-:S05]  /*42c0*/  LEA R29, R35, R54, 0x18 ;  /* 0x00000036231d7211 */ /* 0x001fca00078ec0ff */
[----:B--2-4-:R-:W-:Y:S02]  /*42d0*/  IMAD R28, R34, 0x104, R29 ;  /* 0x00000104221c7824 */ /* 0x014fe400078e021d */
[----:B------:R-:W0:Y:S02]  /*42e0*/  LDC R29, c[0x0][0x3ac] ;  /* 0x0000eb00ff1d7b82 */ /* 0x000e240000000800 */
[--C-:B------:R-:W-:Y:S01]  /*42f0*/  @P0 IMAD R55, R13, 0x4, R28.reuse ;  /* 0x000000040d370824 */ /* 0x100fe200078e021c */
[----:B------:R-:W-:Y:S01]  /*4300*/  @P1 LEA R57, R14, R28, 0x2 ;  /* 0x0000001c0e391211 */ /* 0x000fe200078e10ff */
[----:B------:R-:W-:-:S03]  /*4310*/  @P3 IMAD R58, R16, 0x4, R28 ;  /* 0x00000004103a3824 */ /* 0x000fc600078e021c */
[----:B------:R2:W1:Y:S04]  /*4320*/  @P0 LDS R56, [R55] ;  /* 0x0000000037380984 */ /* 0x0004680000000800 */
[----:B------:R-:W3:Y:S04]  /*4330*/  @P1 LDS R57, [R57+0x4] ;  /* 0x0000040039391984 */ /* 0x000ee80000000800 */
[----:B------:R-:W-:Y:S01]  /*4340*/  @P3 LDS R58, [R58+0xc] ;  /* 0x00000c003a3a3984 */ /* 0x000fe20000000800 */
[----:B0-----:R-:W-:-:S13]  /*4350*/  ISETP.GE.AND P5, PT, R29, 0x5, PT ;  /* 0x000000051d00780c */ /* 0x001fda0003fa6270 */
[----:B--2---:R-:W-:-:S05]  /*4360*/  @P5 IMAD R55, R17, 0x4, R28 ;  /* 0x0000000411375824 */ /* 0x004fca00078e021c */
[----:B------:R-:W-:Y:S01]  /*4370*/  @P5 LDS R60, [R55+0x10] ;  /* 0x00001000373c5984 */ /* 0x000fe20000000800 */
[----:B-1----:R-:W-:Y:S02]  /*4380*/  @P0 IMAD R53, R37, R56, RZ ;  /* 0x0000003825350224 */ /* 0x002fe400078e02ff */
[----:B------:R-:W-:Y:S02]  /*4390*/  @P2 IMAD R56, R15, 0x4, R28 ;  /* 0x000000040f382824 */ /* 0x000fe400078e021c */
[----:B---3--:R-:W-:-:S04]  /*43a0*/  @P1 IMAD R53, R38, R57, R53 ;  /* 0x0000003926351224 */ /* 0x008fc800078e0235 */
[----:B------:R-:W0:Y:S02]  /*43b0*/  @P2 LDS R56, [R56+0x8] ;  /* 0x0000080038382984 */ /* 0x000e240000000800 */
[----:B0-----:R-:W-:-:S04]  /*43c0*/  @P2 IMAD R53, R39, R56, R53 ;  /* 0x0000003827352224 */ /* 0x001fc800078e0235 */
        /* <DEDUP_REMOVED lines=42> */
[----:B------:R-:W-:Y:S01]  /*4670*/  ISETP.GE.AND P5, PT, R29, 0x10, PT ;  /* 0x000000101d00780c */ /* 0x000fe20003fa6270 */
[----:B------:R-:W-:-:S12]  /*4680*/  IMAD.U32 R29, RZ, RZ, UR13 ;  /* 0x0000000dff1d7e24 */ /* 0x000fd8000f8e00ff */
[----:B------:R-:W-:-:S06]  /*4690*/  @P5 LEA R28, R36, R28, 0x2 ;  /* 0x0000001c241c5211 */ /* 0x000fcc00078e10ff */
[----:B------:R-:W0:Y:S02]  /*46a0*/  @P5 LDS R28, [R28+0x3c] ;  /* 0x00003c001c1c5984 */ /* 0x000e240000000800 */
[----:B0-----:R-:W-:-:S07]  /*46b0*/  @P5 IMAD R53, R52, R28, R53 ;  /* 0x0000001c34355224 */ /* 0x001fce00078e0235 */
.L_x_8626:
        /* <DEDUP_REMOVED lines=34> */
.L_x_8625:
[----:B------:R-:W-:Y:S05]  /*48e0*/  @!P4 BRA `(.L_x_8628) ;  /* 0xffffffec0084c947 */ /* 0x000fea000383ffff */
.L_x_8566:
        /* <DEDUP_REMOVED lines=16> */
[----:B------:R-:W-:Y:S01]  /*49f0*/  IMAD.IADD R31, R53, 0x1, R0 ;  /* 0x00000001351f7824 */ /* 0x000fe200078e0200 */
[----:B------:R-:W-:Y:S01]  /*4a00*/  UIADD3 UR4, UPT, UPT, UR4, 0x2280, URZ ;  /* 0x0000228004047890 */ /* 0x000fe2000fffe0ff */
[----:B------:R-:W-:Y:S01]  /*4a10*/  ISETP.NE.AND P0, PT, R11, 0x1, PT ;  /* 0x000000010b00780c */ /* 0x000fe20003f05270 */
[----:B------:R-:W-:-:S03]  /*4a20*/  IMAD.MOV.U32 R54, RZ, RZ, R2 ;  /* 0x000000ffff367224 */ /* 0x000fc600078e0002 */
[----:B-1234-:R-:W1:Y:S01]  /*4a30*/  LDC.64 R28, c[0x0][0x3a0] ;  /* 0x0000e800ff1c7b82 */ /* 0x01ee620000000a00 */
        /* <DEDUP_REMOVED lines=19> */
.L_x_8632:
[----:B------:R-:W-:Y:S05]  /*4b70*/  BSYNC.RECONVERGENT B1 ;  /* 0x0000000000017941 */ /* 0x000fea0003800200 */
.L_x_8631:
[----:B------:R-:W-:Y:S05]  /*4b80*/  @!P2 BRA `(.L_x_8630) ;  /* 0x00000000006ca947 */ /* 0x000fea0003800000 */
[----:B------:R-:W5:Y:S01]  /*4b90*/  S2R R55, SR_CgaCtaId ;  /* 0x0000000000377919 */ /* 0x000f620000008800 */
[----:B0-234-:R-:W-:-:S05]  /*4ba0*/  MOV R28, 0x400 ;  /* 0x00000400001c7802 */ /* 0x01dfca0000000f00 */
[----:B------:R-:W-:-:S05]  /*4bb0*/  VIADD R28, R28, 0x2280 ;  /* 0x000022801c1c7836 */ /* 0x000fca0000000000 */
[----:B-----5:R-:W-:-:S07]  /*4bc0*/  LEA R55, R55, R28, 0x18 ;  /* 0x0000001c37377211 */ /* 0x020fce00078ec0ff */
.L_x_8633:
[C---:B0-----:R-:W-:Y:S01]  /*4bd0*/  IMAD R32, R54.reuse, 0x4, R55 ;  /* 0x0000000436207824 */ /* 0x041fe200078e0237 */
[----:B------:R-:W0:Y:S01]  /*4be0*/  LDC.64 R34, c[0x0][0x3a0] ;  /* 0x0000e800ff227b82 */ /* 0x000e220000000a00 */
[----:B-1----:R-:W-:Y:S01]  /*4bf0*/  IADD3 R29, PT, PT, R53, R54, RZ ;  /* 0x00000036351d7210 */ /* 0x002fe20007ffe0ff */
        /* <DEDUP_REMOVED lines=20> */
.L_x_8630:
[----:B------:R-:W-:Y:S05]  /*4d40*/  BSYNC.RECONVERGENT B0 ;  /* 0x0000000000007941 */ /* 0x000fea0003800200 */
.L_x_8629:
[----:B------:R-:W5:Y:S02]  /*4d50*/  LDCU UR4, c[0x0][0x374] ;  /* 0x00006e80ff0477ac */ /* 0x000f640008000800 */
[----:B-----5:R-:W-:Y:S02]  /*4d60*/  UIADD3 UR10, UPT, UPT, UR4, UR10, URZ ;  /* 0x0000000a040a7290 */ /* 0x020fe4000fffe0ff */
[----:B------:R-:W-:-:S04]  /*4d70*/  USHF.L.U32 UR4, UR4, 0x2, URZ ;  /* 0x0000000204047899 */ /* 0x000fc800080006ff */
[----:B------:R-:W-:-:S09]  /*4d80*/  UISETP.GE.U32.AND UP0, UPT, UR10, UR4, UPT ;  /* 0x000000040a00728c */ /* 0x000fd2000bf06070 */
[----:B------:R-:W-:Y:S05]  /*4d90*/  BRA.U !UP0, `(.L_x_8634) ;  /* 0xffffffc108107547 */ /* 0x000fea000b83ffff */
[----:B------:R-:W-:Y:S05]  /*4da0*/  EXIT ;  /* 0x000000000000794d */ /* 0x000fea0003800000 */
.L_x_8635:
        /* <DEDUP_REMOVED lines=13> */
.L_x_58298:


//--------------------- .text._Z9cuda_gemmIiLi256ELi4ELi1ELi128ELi64ELi64ELi32ELi0ELi1EEviiiPT_S1_S1_ii --------------------------
	.section	.text._Z9cuda_gemmIiLi256ELi4ELi1ELi128ELi64ELi64ELi32ELi0ELi1EEviiiPT_S1_S1_ii,"ax",@progbits
	.align	128
        .global         _Z9cuda_gemmIiLi256ELi4ELi1ELi128ELi64ELi64ELi32ELi0ELi1EEviiiPT_S1_S1_ii
        .type           _Z9cuda_gemmIiLi256ELi4ELi1ELi128ELi64ELi64ELi32ELi0ELi1EEviiiPT_S1_S1_ii,@function
        .size           _Z9cuda_gemmIiLi256ELi4ELi1ELi128ELi64ELi64ELi32ELi0ELi1EEviiiPT_S1_S1_ii,(.L_x_58016 - _Z9cuda_gemmIiLi256ELi4ELi1ELi128ELi64ELi64ELi32ELi0ELi1EEviiiPT_S1_S1_ii)
        .other          _Z9cuda_gemmIiLi256ELi4ELi1ELi128ELi64ELi64ELi32ELi0ELi1EEviiiPT_S1_S1_ii,@"STO_CUDA_ENTRY STV_DEFAULT"
_Z9cuda_gemmIiLi256ELi4ELi1ELi128ELi64ELi64ELi32ELi0ELi1EEviiiPT_S1_S1_ii:
.text._Z9cuda_gemmIiLi256ELi4ELi1ELi128ELi64ELi64ELi32ELi0ELi1EEviiiPT_S1_S1_ii:
        /* <DEDUP_REMOVED lines=40> */
.L_x_8636:
[----:B------:R-:W0:Y:S02]  /*0280*/  S2UR UR5, SR_CTAID.X ;  /* 0x00000000000579c3 */ /* 0x000e240000002500 */
[----:B0-----:R-:W-:Y:S02]  /*0290*/  USHF.R.U32.HI UR4, URZ, 0x6, UR5 ;  /* 0x00000006ff047899 */ /* 0x001fe40008011605 */
[----:B------:R-:W-:-:S12]  /*02a0*/  ULOP3.LUT UR5, UR5, 0x3f, URZ, 0xc0, !UPT ;  /* 0x0000003f05057892 */ /* 0x000fd8000f8ec0ff */
.L_x_8637:
        /* <DEDUP_REMOVED lines=8> */
[C---:B-1----:R-:W-:Y:S01]  /*0330*/  VIADD R23, R25.reuse, UR18 ;  /* 0x0000001219177c36 */ /* 0x042fe20008000000 */
[----:B------:R-:W-:Y:S01]  /*0340*/  LOP3.LUT R22, R25, 0x1f, RZ, 0xc0, !PT ;  /* 0x0000001f19167812 */ /* 0x000fe200078ec0ff */
[----:B------:R-:W-:Y:S01]  /*0350*/  USHF.R.U32.HI UR11, URZ, 0x5, UR18 ;  /* 0x00000005ff0b7899 */ /* 0x000fe20008011612 */
[----:B------:R-:W-:Y:S01]  /*0360*/  SHF.R.U32.HI R18, RZ, 0x2, R25 ;  /* 0x00000002ff127819 */ /* 0x000fe20000011619 */
[----:B------:R-:W-:Y:S01]  /*0370*/  ULEA.HI UR6, UR7, UR7, URZ, 0x1 ;  /* 0x0000000707067291 */ /* 0x000fe2000f8f08ff */
[C---:B------:R-:W-:Y:S01]  /*0380*/  ISETP.GE.U32.AND P0, PT, R23.reuse, 0x80, PT ;  /* 0x000000801700780c */ /* 0x040fe20003f06070 */
[----:B------:R-:W-:Y:S01]  /*0390*/  USHF.R.S32.HI UR9, URZ, 0x1f, UR7 ;  /* 0x0000001fff097899 */ /* 0x000fe20008011407 */
[C---:B------:R-:W-:Y:S01]  /*03a0*/  VIMNMX.U32 R0, PT, PT, R23.reuse, 0x80, !PT ;  /* 0x0000008017007848 */ /* 0x040fe20007fe0000 */
[----:B------:R-:W-:Y:S01]  /*03b0*/  USHF.L.U32 UR22, UR5, 0x7, URZ ;  /* 0x0000000705167899 */ /* 0x000fe200080006ff */
[----:B------:R-:W-:Y:S01]  /*03c0*/  SEL R21, RZ, 0x1, P0 ;  /* 0x00000001ff157807 */ /* 0x000fe20000000000 */
[----:B------:R-:W-:Y:S01]  /*03d0*/  USHF.L.U32 UR5, UR5, 0x1, URZ ;  /* 0x0000000105057899 */ /* 0x000fe200080006ff */
[C---:B------:R-:W-:Y:S01]  /*03e0*/  ISETP.GE.U32.AND P0, PT, R23.reuse, 0x40, PT ;  /* 0x000000401700780c */ /* 0x040fe20003f06070 */
[----:B------:R-:W-:Y:S01]  /*03f0*/  USHF.R.S32.HI UR6, URZ, 0x1, UR6 ;  /* 0x00000001ff067899 */ /* 0x000fe20008011406 */
[----:B------:R-:W-:Y:S01]  /*0400*/  IADD3 R0, PT, PT, R0, -R23, -R21 ;  /* 0x8000001700007210 */ /* 0x000fe20007ffe815 */
[----:B0-----:R-:W0:Y:S01]  /*0410*/  MUFU.RCP R4, R4 ;  /* 0x0000000400047308 */ /* 0x001e220000001000 */
[----:B------:R-:W-:Y:S01]  /*0420*/  SEL R20, RZ, 0x1, P0 ;  /* 0x00000001ff147807 */ /* 0x000fe20000000000 */
[----:B------:R-:W-:Y:S01]  /*0430*/  ULEA.HI UR7, UR9, UR7, URZ, 0x6 ;  /* 0x0000000709077291 */ /* 0x000fe2000f8f30ff */
[----:B------:R-:W-:Y:S01]  /*0440*/  SHF.R.U32.HI R19, RZ, 0x5, R25 ;  /* 0x00000005ff137819 */ /* 0x000fe20000011619 */
[----:B------:R-:W-:Y:S01]  /*0450*/  VIADD R16, R23, UR18 ;  /* 0x0000001217107c36 */ /* 0x000fe20008000000 */
[----:B------:R-:W-:Y:S01]  /*0460*/  LOP3.LUT R18, R18, 0x1, RZ, 0xc0, !PT ;  /* 0x0000000112127812 */ /* 0x000fe200078ec0ff */
[----:B------:R-:W-:Y:S01]  /*0470*/  USHF.L.U32 UR12, UR18, 0x2, URZ ;  /* 0x00000002120c7899 */ /* 0x000fe200080006ff */
[----:B------:R-:W-:Y:S01]  /*0480*/  IADD3 R17, PT, PT, R19, UR11, RZ ;  /* 0x0000000b13117c10 */ /* 0x000fe2000fffe0ff */
[----:B------:R-:W-:-:S02]  /*0490*/  ULOP3.LUT UR13, UR11, 0xff, URZ, 0xc0, !UPT ;  /* 0x000000ff0b0d7892 */ /* 0x000fc4000f8ec0ff */
[----:B------:R-:W-:Y:S02]  /*04a0*/  USHF.R.S32.HI UR9, URZ, 0x6, UR7 ;  /* 0x00000006ff097899 */ /* 0x000fe40008011407 */
[----:B------:R-:W-:Y:S01]  /*04b0*/  UIMAD UR10, UR6, UR4, UR5 ;  /* 0x00000004060a72a4 */ /* 0x000fe2000f8e0205 */
[----:B0-----:R-:W-:Y:S01]  /*04c0*/  VIADD R2, R4, 0xffffffe ;  /* 0x0ffffffe04027836 */ /* 0x001fe20000000000 */
[----:B------:R-:W-:-:S03]  /*04d0*/  VIMNMX.U32 R4, PT, PT, R23, 0x40, !PT ;  /* 0x0000004017047848 */ /* 0x000fc60007fe0000 */
[----:B------:R0:W1:Y:S01]  /*04e0*/  F2I.FTZ.U32.TRUNC.NTZ R3, R2 ;  /* 0x0000000200037305 */ /* 0x000062000021f000 */
[----:B------:R-:W-:Y:S01]  /*04f0*/  IADD3 R4, PT, PT, R4, -R23, -R20 ;  /* 0x8000001704047210 */ /* 0x000fe20007ffe814 */
[----:B0-----:R-:W-:Y:S01]  /*0500*/  IMAD.MOV.U32 R2, RZ, RZ, RZ ;  /* 0x000000ffff027224 */ /* 0x001fe200078e00ff */
[----:B-1----:R-:W-:-:S05]  /*0510*/  IADD3 R5, PT, PT, RZ, -R3, RZ ;  /* 0x80000003ff057210 */ /* 0x002fca0007ffe0ff */
[----:B------:R-:W-:-:S04]  /*0520*/  IMAD R5, R5, UR18, RZ ;  /* 0x0000001205057c24 */ /* 0x000fc8000f8e02ff */
[----:B------:R-:W-:Y:S02]  /*0530*/  IMAD.HI.U32 R3, R3, R5, R2 ;  /* 0x0000000503037227 */ /* 0x000fe400078e0002 */
[----:B------:R-:W0:Y:S04]  /*0540*/  S2R R5, SR_CgaCtaId ;  /* 0x0000000000057919 */ /* 0x000e280000008800 */
[----:B------:R-:W-:-:S04]  /*0550*/  IMAD.HI.U32 R2, R3, R0, RZ ;  /* 0x0000000003027227 */ /* 0x000fc800078e00ff */
[----:B------:R-:W-:Y:S01]  /*0560*/  IMAD.HI.U32 R6, R3, R4, RZ ;  /* 0x0000000403067227 */ /* 0x000fe200078e00ff */
[----:B------:R-:W-:-:S03]  /*0570*/  IADD3 R7, PT, PT, -R2, RZ, RZ ;  /* 0x000000ff02077210 */ /* 0x000fc60007ffe1ff */
[----:B------:R-:W-:Y:S02]  /*0580*/  IMAD.MOV R3, RZ, RZ, -R6 ;  /* 0x000000ffff037224 */ /* 0x000fe400078e0a06 */
[----:B------:R-:W-:Y:S02]  /*0590*/  IMAD R0, R7, UR18, R0 ;  /* 0x0000001207007c24 */ /* 0x000fe4000f8e0200 */
[----:B------:R-:W-:Y:S02]  /*05a0*/  IMAD R4, R3, UR18, R4 ;  /* 0x0000001203047c24 */ /* 0x000fe4000f8e0204 */
[----:B------:R-:W-:Y:S01]  /*05b0*/  IMAD.U32 R7, RZ, RZ, UR4 ;  /* 0x00000004ff077e24 */ /* 0x000fe2000f8e00ff */
[----:B------:R-:W-:Y:S02]  /*05c0*/  ISETP.GE.U32.AND P3, PT, R0, UR18, PT ;  /* 0x0000001200007c0c */ /* 0x000fe4000bf66070 */
[----:B------:R-:W-:Y:S01]  /*05d0*/  ISETP.GE.U32.AND P2, PT, R4, UR18, PT ;  /* 0x0000001204007c0c */ /* 0x000fe2000bf46070 */
[----:B------:R-:W-:Y:S01]  /*05e0*/  IMAD R24, R7, 0x20, R22 ;  /* 0x0000002007187824 */ /* 0x000fe200078e0216 */
[----:B------:R-:W-:-:S09]  /*05f0*/  MOV R7, 0x800 ;  /* 0x0000080000077802 */ /* 0x000fd20000000f00 */
[----:B------:R-:W-:Y:S02]  /*0600*/  @P3 VIADD R0, R0, -UR18 ;  /* 0x8000001200003c36 */ /* 0x000fe40008000000 */
[----:B------:R-:W-:Y:S01]  /*0610*/  @P2 IADD3 R4, PT, PT, R4, -UR18, RZ ;  /* 0x8000001204042c10 */ /* 0x000fe2000fffe0ff */
[----:B------:R-:W-:Y:S01]  /*0620*/  @P3 VIADD R2, R2, 0x1 ;  /* 0x0000000102023836 */ /* 0x000fe20000000000 */
[----:B------:R-:W-:Y:S02]  /*0630*/  @P2 IADD3 R6, PT, PT, R6, 0x1, RZ ;  /* 0x0000000106062810 */ /* 0x000fe40007ffe0ff */
[----:B------:R-:W-:Y:S02]  /*0640*/  ISETP.GE.U32.AND P1, PT, R0, UR18, PT ;  /* 0x0000001200007c0c */ /* 0x000fe4000bf26070 */
[----:B------:R-:W-:Y:S02]  /*0650*/  ISETP.GE.U32.AND P0, PT, R4, UR18, PT ;  /* 0x0000001204007c0c */ /* 0x000fe4000bf06070 */
[----:B------:R-:W-:-:S02]  /*0660*/  MOV R0, 0x400 ;  /* 0x0000040000007802 */ /* 0x000fc40000000f00 */
[----:B------:R-:W-:Y:S02]  /*0670*/  ISETP.NE.U32.AND P3, PT, RZ, UR18, PT ;  /* 0x00000012ff007c0c */ /* 0x000fe4000bf65070 */
[----:B0-----:R-:W-:Y:S01]  /*0680*/  LEA R3, R5, R0, 0x18 ;  /* 0x0000000005037211 */ /* 0x001fe200078ec0ff */
[C---:B------:R-:W-:Y:S01]  /*0690*/  VIADD R8, R0.reuse, 0x2080 ;  /* 0x0000208000087836 */ /* 0x040fe20000000000 */
[----:B------:R-:W-:-:S03]  /*06a0*/  IADD3 R0, PT, PT, R0, 0x2280, RZ ;  /* 0x0000228000007810 */ /* 0x000fc60007ffe0ff */
[----:B------:R-:W-:Y:S01]  /*06b0*/  IMAD R22, R22, 0x104, R3 ;  /* 0x0000010416167824 */ /* 0x000fe200078e0203 */
[----:B------:R-:W-:Y:S01]  /*06c0*/  LOP3.LUT R3, RZ, UR18, RZ, 0x33, !PT ;  /* 0x00000012ff037c12 */ /* 0x000fe2000f8e33ff */
[----:B------:R-:W-:Y:S01]  /*06d0*/  @P1 VIADD R2, R2, 0x1 ;  /* 0x0000000102021836 */ /* 0x000fe20000000000 */
[C---:B------:R-:W-:Y:S01]  /*06e0*/  LEA R4, R5.reuse, R0, 0x18 ;  /* 0x0000000005047211 */ /* 0x040fe200078ec0ff */
[----:B------:R-:W-:Y:S01]  /*06f0*/  @P0 VIADD R6, R6, 0x1 ;  /* 0x0000000106060836 */ /* 0x000fe20000000000 */
[----:B------:R-:W-:Y:S01]  /*0700*/  LEA R8, R5, R8, 0x18 ;  /* 0x0000000805087211 */ /* 0x000fe200078ec0ff */
[----:B------:R-:W-:Y:S01]  /*0710*/  IMAD.SHL.U32 R0, R25, 0x10, RZ ;  /* 0x0000001019007824 */ /* 0x000fe200078e00ff */
[C---:B------:R-:W-:Y:S02]  /*0720*/  SEL R2, R3.reuse, R2, !P3 ;  /* 0x0000000203027207 */ /* 0x040fe40005800000 */
[----:B------:R-:W-:Y:S01]  /*0730*/  SEL R3, R3, R6, !P3 ;  /* 0x0000000603037207 */ /* 0x000fe20005800000 */
[----:B------:R-:W-:Y:S01]  /*0740*/  IMAD R13, R25, 0x4, R8 ;  /* 0x00000004190d7824 */ /* 0x000fe200078e0208 */
[----:B------:R-:W-:-:S02]  /*0750*/  IADD3 R21, PT, PT, R21, R2, RZ ;  /* 0x0000000215157210 */ /* 0x000fc40007ffe0ff */
[----:B------:R-:W-:Y:S01]  /*0760*/  LEA R15, R25, R4, 0x2 ;  /* 0x00000004190f7211 */ /* 0x000fe200078e10ff */
[----:B------:R-:W-:Y:S01]  /*0770*/  IMAD.IADD R20, R20, 0x1, R3 ;  /* 0x0000000114147824 */ /* 0x000fe200078e0203 */
[----:B------:R-:W-:Y:S02]  /*0780*/  LOP3.LUT R3, R0, 0x30, RZ, 0xc0, !PT ;  /* 0x0000003000037812 */ /* 0x000fe400078ec0ff */
[----:B------:R-:W-:Y:S01]  /*0790*/  LOP3.LUT R0, R17, 0x3f, RZ, 0x3c, !PT ;  /* 0x0000003f11007812 */ /* 0x000fe200078e3cff */
[----:B------:R-:W-:Y:S02]  /*07a0*/  VIADD R12, R20, 0x1 ;  /* 0x00000001140c7836 */ /* 0x000fe40000000000 */
[----:B------:R-:W-:Y:S01]  /*07b0*/  IMAD R5, R18, 0x40, R3 ;  /* 0x0000004012057824 */ /* 0x000fe200078e0203 */
[----:B------:R-:W-:Y:S02]  /*07c0*/  LOP3.LUT R0, R0, 0xff, RZ, 0xc0, !PT ;  /* 0x000000ff00007812 */ /* 0x000fe400078ec0ff */
[----:B------:R-:W-:Y:S01]  /*07d0*/  LOP3.LUT R12, R12, 0x3, RZ, 0xc0, !PT ;  /* 0x000000030c0c7812 */ /* 0x000fe200078ec0ff */
[----:B------:R-:W-:-:S07]  /*07e0*/  IMAD R14, R18, -0x3f, R5 ;  /* 0xffffffc1120e7824 */ /* 0x000fce00078e0205 */
[----:B------:R-:W-:Y:S05]  /*07f0*/  CALL.REL.NOINC `($__internal_65_$__cuda_sm20_div_u16) ;  /* 0x00000014009c7944 */ /* 0x000fea0003c00000 */
[----:B------:R-:W0:Y:S01]  /*0800*/  LDCU.128 UR4, c[0x0][0x390] ;  /* 0x00007200ff0477ac */ /* 0x000e220008000c00 */
[----:B------:R-:W-:Y:S01]  /*0810*/  SHF.R.U32.HI R11, RZ, 0x1, R16 ;  /* 0x00000001ff0b7819 */ /* 0x000fe20000011610 */
[----:B------:R-:W-:Y:S01]  /*0820*/  IMAD R3, R19, 0x40, R24 ;  /* 0x0000004013037824 */ /* 0x000fe200078e0218 */
[----:B------:R-:W-:Y:S01]  /*0830*/  LOP3.LUT R0, R16, 0x1, RZ, 0xc0, !PT ;  /* 0x0000000110007812 */ /* 0x000fe200078ec0ff */
[----:B------:R-:W1:Y:S01]  /*0840*/  LDCU.64 UR20, c[0x0][0x358] ;  /* 0x00006b00ff1477ac */ /* 0x000e620008000a00 */
[----:B------:R-:W-:Y:S02]  /*0850*/  IADD3 R10, PT, PT, R17, UR11, RZ ;  /* 0x0000000b110a7c10 */ /* 0x000fe4000fffe0ff */
[----:B------:R-:W-:Y:S01]  /*0860*/  LOP3.LUT R9, R5, R18, RZ, 0xfc, !PT ;  /* 0x0000001205097212 */ /* 0x000fe200078efcff */
[----:B------:R-:W-:Y:S01]  /*0870*/  IMAD R11, R11, UR9, R0 ;  /* 0x000000090b0b7c24 */ /* 0x000fe2000f8e0200 */
[----:B------:R-:W-:Y:S02]  /*0880*/  IADD3 R0, PT, PT, R18, -0x1, RZ ;  /* 0xffffffff12007810 */ /* 0x000fe40007ffe0ff */
[----:B------:R-:W-:Y:S01]  /*0890*/  LEA R27, R10, R24, 0x6 ;  /* 0x000000180a1b7211 */ /* 0x000fe200078e30ff */
[----:B------:R-:W-:Y:S01]  /*08a0*/  IMAD R9, R9, 0x4, R8 ;  /* 0x0000000409097824 */ /* 0x000fe200078e0208 */
[----:B------:R-:W-:Y:S01]  /*08b0*/  LOP3.LUT R29, R5, 0xf, R0, 0xf8, !PT ;  /* 0x0000000f051d7812 */ /* 0x000fe200078ef800 */
[----:B------:R-:W-:Y:S01]  /*08c0*/  IMAD R5, R17, 0x40, R24 ;  /* 0x0000004011057824 */ /* 0x000fe200078e0218 */
[----:B------:R-:W-:Y:S01]  /*08d0*/  LOP3.LUT R0, R26, 0x3, RZ, 0xc0, !PT ;  /* 0x000000031a007812 */ /* 0x000fe200078ec0ff */
[----:B0-----:R-:W-:Y:S01]  /*08e0*/  IMAD.U32 R6, RZ, RZ, UR6 ;  /* 0x00000006ff067e24 */ /* 0x001fe2000f8e00ff */
[----:B------:R-:W-:Y:S01]  /*08f0*/  UIMAD.WIDE.U32 UR14, UR18, 0x4, UR4 ;  /* 0x00000004120e78a5 */ /* 0x000fe2000f8e0004 */
[----:B------:R-:W-:Y:S01]  /*0900*/  IMAD.U32 R7, RZ, RZ, UR7 ;  /* 0x00000007ff077e24 */ /* 0x000fe2000f8e00ff */
[----:B------:R-:W-:Y:S01]  /*0910*/  UIMAD.WIDE.U32 UR16, UR18, 0x8, UR4 ;  /* 0x00000008121078a5 */ /* 0x000fe2000f8e0004 */
[----:B------:R-:W-:Y:S01]  /*0920*/  IMAD R8, R29, 0x4, R8 ;  /* 0x000000041d087824 */ /* 0x000fe200078e0208 */
[----:B------:R-:W-:Y:S01]  /*0930*/  UIMAD.WIDE.U32 UR4, UR18, 0xc, UR4 ;  /* 0x0000000c120478a5 */ /* 0x000fe2000f8e0004 */
[----:B------:R-:W-:-:S04]  /*0940*/  IMAD.WIDE.U32 R2, R3, 0x4, R6 ;  /* 0x0000000403027825 */ /* 0x000fc800078e0006 */
[----:B------:R-:W-:-:S04]  /*0950*/  IMAD.WIDE.U32 R4, R5, 0x4, R6 ;  /* 0x0000000405047825 */ /* 0x000fc800078e0006 */
[----:B-1----:R-:W-:-:S07]  /*0960*/  IMAD.WIDE.U32 R6, R27, 0x4, R6 ;  /* 0x000000041b067825 */ /* 0x002fce00078e0006 */
.L_x_8659:
[----:B------:R-:W-:Y:S01]  /*0970*/  ISETP.GT.U32.AND P0, PT, R25, 0x7f, PT ;  /* 0x0000007f1900780c */ /* 0x000fe20003f04070 */
[----:B------:R-:W-:Y:S01]  /*0980*/  BSSY.RECONVERGENT B0, `(.L_x_8638) ;  /* 0x0000045000007945 */ /* 0x000fe20003800200 */
[----:B------:R-:W-:-:S11]  /*0990*/  IADD3 R36, PT, PT, R16, UR18, RZ ;  /* 0x0000001210247c10 */ /* 0x000fd6000fffe0ff */
[----:B012---:R-:W-:Y:S05]  /*09a0*/  @P0 BRA `(.L_x_8639) ;  /* 0x0000000400080947 */ /* 0x007fea0003800000 */
[C---:B------:R-:W-:Y:S01]  /*09b0*/  LOP3.LUT R30, R21.reuse, 0x3, RZ, 0xc0, !PT ;  /* 0x00000003151e7812 */ /* 0x040fe200078ec0ff */
[----:B------:R-:W-:Y:S01]  /*09c0*/  BSSY.RECONVERGENT B1, `(.L_x_8640) ;  /* 0x000001b000017945 */ /* 0x000fe20003800200 */
[----:B------:R-:W-:Y:S01]  /*09d0*/  ISETP.GE.U32.AND P0, PT, R21, 0x3, PT ;  /* 0x000000031500780c */ /* 0x000fe20003f06070 */
[----:B------:R-:W-:Y:S01]  /*09e0*/  IMAD.MOV.U32 R34, RZ, RZ, R25 ;  /* 0x000000ffff227224 */ /* 0x000fe200078e0019 */
[----:B------:R-:W-:-:S13]  /*09f0*/  ISETP.NE.AND P1, PT, R30, 0x3, PT ;  /* 0x000000031e00780c */ /* 0x000fda0003f25270 */
[----:B------:R-:W-:Y:S05]  /*0a00*/  @!P1 BRA `(.L_x_8641) ;  /* 0x0000000000589947 */ /* 0x000fea0003800000 */
[----:B------:R-:W0:Y:S01]  /*0a10*/  LDCU UR6, c[0x0][0x388] ;  /* 0x00007100ff0677ac */ /* 0x000e220008000800 */
[----:B------:R-:W1:Y:S01]  /*0a20*/  LDC.64 R26, c[0x0][0x390] ;  /* 0x0000e400ff1a7b82 */ /* 0x000e620000000a00 */
[----:B0-----:R-:W-:-:S06]  /*0a30*/  UIMAD UR6, UR8, UR6, UR22 ;  /* 0x00000006080672a4 */ /* 0x001fcc000f8e0216 */
[----:B------:R-:W-:-:S04]  /*0a40*/  VIADD R29, R25, UR6 ;  /* 0x00000006191d7c36 */ /* 0x000fc80008000000 */
[----:B-1----:R-:W-:-:S05]  /*0a50*/  IMAD.WIDE R26, R29, 0x4, R26 ;  /* 0x000000041d1a7825 */ /* 0x002fca00078e021a */
        /* <DEDUP_REMOVED lines=17> */
.L_x_8641:
[----:B------:R-:W-:Y:S05]  /*0b70*/  BSYNC.RECONVERGENT B1 ;  /* 0x0000000000017941 */ /* 0x000fea0003800200 */
.L_x_8640:
[----:B------:R-:W-:Y:S05]  /*0b80*/  @!P0 BRA `(.L_x_8639) ;  /* 0x0000000000908947 */ /* 0x000fea0003800000 */
[----:B------:R-:W2:Y:S01]  /*0b90*/  S2UR UR7, SR_CgaCtaId ;  /* 0x00000000000779c3 */ /* 0x000ea20000008800 */
[----:B------:R-:W3:Y:S01]  /*0ba0*/  LDCU UR13, c[0x0][0x388] ;  /* 0x00007100ff0d77ac */ /* 0x000ee20008000800 */
[----:B-1----:R-:W-:Y:S01]  /*0bb0*/  IADD3 R26, PT, PT, R34, UR22, RZ ;  /* 0x00000016221a7c10 */ /* 0x002fe2000fffe0ff */
[----:B------:R-:W-:Y:S02]  /*0bc0*/  UMOV UR6, 0x400 ;  /* 0x0000040000067882 */ /* 0x000fe40000000000 */
[----:B------:R-:W-:Y:S01]  /*0bd0*/  UIADD3 UR6, UPT, UPT, UR6, 0x2080, URZ ;  /* 0x0000208006067890 */ /* 0x000fe2000fffe0ff */
[----:B---3--:R-:W-:-:S04]  /*0be0*/  IMAD.U32 R37, RZ, RZ, UR13 ;  /* 0x0000000dff257e24 */ /* 0x008fc8000f8e00ff */
[----:B------:R-:W-:Y:S01]  /*0bf0*/  IMAD R37, R37, UR8, R26 ;  /* 0x0000000825257c24 */ /* 0x000fe2000f8e021a */
[----:B--2---:R-:W-:-:S06]  /*0c00*/  ULEA UR6, UR7, UR6, 0x18 ;  /* 0x0000000607067291 */ /* 0x004fcc000f8ec0ff */
[----:B------:R-:W-:-:S07]  /*0c10*/  LEA R35, R34, UR6, 0x2 ;  /* 0x0000000622237c11 */ /* 0x000fce000f8e10ff */
.L_x_8642:
        /* <DEDUP_REMOVED lines=27> */
.L_x_8639:
[----:B------:R-:W-:Y:S05]  /*0dd0*/  BSYNC.RECONVERGENT B0 ;  /* 0x0000000000007941 */ /* 0x000fea0003800200 */
.L_x_8638:
[----:B------:R-:W-:Y:S01]  /*0de0*/  ISETP.GT.U32.AND P0, PT, R25, 0x3f, PT ;  /* 0x0000003f1900780c */ /* 0x000fe20003f04070 */
[----:B------:R-:W-:-:S12]  /*0df0*/  BSSY.RECONVERGENT B0, `(.L_x_8643) ;  /* 0x0000021000007945 */ /* 0x000fd80003800200 */
[----:B------:R-:W-:Y:S05]  /*0e00*/  @P0 BRA `(.L_x_8644) ;  /* 0x00000000007c0947 */ /* 0x000fea0003800000 */
[----:B------:R-:W-:Y:S01]  /*0e10*/  ISETP.NE.AND P2, PT, R12, RZ, PT ;  /* 0x000000ff0c00720c */ /* 0x000fe20003f45270 */
[----:B------:R-:W-:Y:S01]  /*0e20*/  BSSY.RECONVERGENT B1, `(.L_x_8645) ;  /* 0x000000e000017945 */ /* 0x000fe20003800200 */
[----:B------:R-:W-:Y:S02]  /*0e30*/  ISETP.GE.U32.AND P1, PT, R20, 0x3, PT ;  /* 0x000000031400780c */ /* 0x000fe40003f26070 */
[----:B-12---:R-:W-:-:S09]  /*0e40*/  MOV R26, R25 ;  /* 0x00000019001a7202 */ /* 0x006fd20000000f00 */
[----:B------:R-:W-:Y:S05]  /*0e50*/  @!P2 BRA `(.L_x_8646) ;  /* 0x000000000028a947 */ /* 0x000fea0003800000 */
[----:B------:R1:W-:Y:S01]  /*0e60*/  STS [R15], RZ ;  /* 0x000000ff0f007388 */ /* 0x0003e20000000800 */
[----:B------:R-:W-:Y:S01]  /*0e70*/  ISETP.NE.AND P2, PT, R12, 0x1, PT ;  /* 0x000000010c00780c */ /* 0x000fe20003f45270 */
[----:B------:R-:W-:-:S12]  /*0e80*/  IMAD.MOV.U32 R26, RZ, RZ, R23 ;  /* 0x000000ffff1a7224 */ /* 0x000fd800078e0017 */
[----:B-1----:R-:W-:Y:S05]  /*0e90*/  @!P2 BRA `(.L_x_8646) ;  /* 0x000000000018a947 */ /* 0x002fea0003800000 */
[----:B------:R-:W-:Y:S01]  /*0ea0*/  ISETP.NE.AND P2, PT, R12, 0x2, PT ;  /* 0x000000020c00780c */ /* 0x000fe20003f45270 */
[----:B------:R-:W-:Y:S01]  /*0eb0*/  VIADD R27, R15, UR12 ;  /* 0x0000000c0f1b7c36 */ /* 0x000fe20008000000 */
[----:B------:R1:W-:Y:S01]  /*0ec0*/  STS [R15+UR12], RZ ;  /* 0x000000ff0f007988 */ /* 0x0003e2000800080c */
[----:B------:R-:W-:-:S10]  /*0ed0*/  MOV R26, R16 ;  /* 0x00000010001a7202 */ /* 0x000fd40000000f00 */
[----:B------:R1:W-:Y:S01]  /*0ee0*/  @P2 STS [R27+UR12], RZ ;  /* 0x000000ff1b002988 */ /* 0x0003e2000800080c */
[----:B------:R-:W-:-:S07]  /*0ef0*/  @P2 IMAD.MOV.U32 R26, RZ, RZ, R36 ;  /* 0x000000ffff1a2224 */ /* 0x000fce00078e0024 */
.L_x_8646:
[----:B------:R-:W-:Y:S05]  /*0f00*/  BSYNC.RECONVERGENT B1 ;  /* 0x0000000000017941 */ /* 0x000fea0003800200 */
.L_x_8645:
[----:B------:R-:W-:Y:S05]  /*0f10*/  @!P1 BRA `(.L_x_8644) ;  /* 0x0000000000389947 */ /* 0x000fea0003800000 */
[----:B0-----:R-:W0:Y:S01]  /*0f20*/  S2R R28, SR_CgaCtaId ;  /* 0x00000000001c7919 */ /* 0x001e220000008800 */
[----:B-1----:R-:W-:-:S05]  /*0f30*/  MOV R27, 0x400 ;  /* 0x00000400001b7802 */ /* 0x002fca0000000f00 */
[----:B------:R-:W-:-:S05]  /*0f40*/  VIADD R27, R27, 0x2280 ;  /* 0x000022801b1b7836 */ /* 0x000fca0000000000 */
[----:B0-----:R-:W-:-:S07]  /*0f50*/  LEA R31, R28, R27, 0x18 ;  /* 0x0000001b1c1f7211 */ /* 0x001fce00078ec0ff */
.L_x_8647:
[C---:B---3--:R-:W-:Y:S02]  /*0f60*/  LEA R27, R26.reuse, R31, 0x2 ;  /* 0x0000001f1a1b7211 */ /* 0x048fe400078e10ff */
        /* <DEDUP_REMOVED lines=9> */
.L_x_8644:
[----:B------:R-:W-:Y:S05]  /*1000*/  BSYNC.RECONVERGENT B0 ;  /* 0x0000000000007941 */ /* 0x000fea0003800200 */
.L_x_8643:
[----:B------:R-:W-:Y:S01]  /*1010*/  ISETP.NE.AND P1, PT, R0, 0x2, PT ;  /* 0x000000020000780c */ /* 0x000fe20003f25270 */
[----:B------:R-:W-:Y:S01]  /*1020*/  BSSY.RECONVERGENT B0, `(.L_x_8648) ;  /* 0x0000013000007945 */ /* 0x000fe20003800200 */
[----:B------:R-:W-:-:S11]  /*1030*/  IMAD.MOV.U32 R35, RZ, RZ, R19 ;  /* 0x000000ffff237224 */ /* 0x000fd600078e0013 */
[----:B------:R-:W-:Y:S05]  /*1040*/  @!P1 BRA `(.L_x_8649) ;  /* 0x0000000000409947 */ /* 0x000fea0003800000 */
[----:B-12---:R-:W2:Y:S01]  /*1050*/  LDG.E R26, desc[UR20][R2.64] ;  /* 0x00000014021a7981 */ /* 0x006ea2000c1e1900 */
[----:B---3--:R-:W-:Y:S01]  /*1060*/  IMAD R29, R19, 0x4, R22 ;  /* 0x00000004131d7824 */ /* 0x008fe200078e0216 */
[----:B------:R-:W-:Y:S02]  /*1070*/  ISETP.NE.AND P1, PT, R0, 0x3, PT ;  /* 0x000000030000780c */ /* 0x000fe40003f25270 */
[----:B------:R-:W-:Y:S02]  /*1080*/  MOV R35, R17 ;  /* 0x0000001100237202 */ /* 0x000fe40000000f00 */
[----:B--2---:R4:W-:Y:S09]  /*1090*/  STS [R29], R26 ;  /* 0x0000001a1d007388 */ /* 0x0049f20000000800 */
[----:B------:R-:W-:Y:S05]  /*10a0*/  @!P1 BRA `(.L_x_8649) ;  /* 0x0000000000289947 */ /* 0x000fea0003800000 */
[----:B------:R-:W-:Y:S01]  /*10b0*/  ISETP.NE.AND P1, PT, R0, RZ, PT ;  /* 0x000000ff0000720c */ /* 0x000fe20003f25270 */
[----:B----4-:R-:W2:-:S12]  /*10c0*/  LDG.E R26, desc[UR20][R4.64] ;  /* 0x00000014041a7981 */ /* 0x010e98000c1e1900 */
[----:B------:R-:W3:Y:S01]  /*10d0*/  @P1 LDG.E R27, desc[UR20][R6.64] ;  /* 0x00000014061b1981 */ /* 0x000ee2000c1e1900 */
[----:B0-----:R-:W-:Y:S02]  /*10e0*/  IMAD.U32 R28, RZ, RZ, UR11 ;  /* 0x0000000bff1c7e24 */ /* 0x001fe4000f8e00ff */
[----:B------:R-:W-:Y:S02]  /*10f0*/  IMAD.MOV.U32 R35, RZ, RZ, R10 ;  /* 0x000000ffff237224 */ /* 0x000fe400078e000a */
[----:B------:R-:W-:Y:S02]  /*1100*/  IMAD R29, R28, 0x4, R29 ;  /* 0x000000041c1d7824 */ /* 0x000fe400078e021d */
[----:B------:R-:W-:-:S03]  /*1110*/  @P1 VIADD R35, R10, UR11 ;  /* 0x0000000b0a231c36 */ /* 0x000fc60008000000 */
[----:B------:R-:W-:Y:S01]  /*1120*/  @P1 LEA R28, R28, R29, 0x2 ;  /* 0x0000001d1c1c1211 */ /* 0x000fe200078e10ff */
[----:B--2---:R0:W-:Y:S04]  /*1130*/  STS [R29], R26 ;  /* 0x0000001a1d007388 */ /* 0x0041e80000000800 */
[----:B---3--:R0:W-:Y:S02]  /*1140*/  @P1 STS [R28], R27 ;  /* 0x0000001b1c001388 */ /* 0x0081e40000000800 */
.L_x_8649:
[----:B------:R-:W-:Y:S05]  /*1150*/  BSYNC.RECONVERGENT B0 ;  /* 0x0000000000007941 */ /* 0x000fea0003800200 */
.L_x_8648:
[----:B------:R-:W-:Y:S01]  /*1160*/  BSSY.RECONVERGENT B0, `(.L_x_8650) ;  /* 0x000001d000007945 */ /* 0x000fe20003800200 */
.L_x_8651:
        /* <DEDUP_REMOVED lines=29> */
.L_x_8650:
[----:B------:R-:W-:Y:S01]  /*1340*/  BAR.SYNC.DEFER_BLOCKING 0x0 ;  /* 0x0000000000007b1d */ /* 0x000fe20000010000 */
[----:B------:R-:W-:Y:S02]  /*1350*/  LOP3.LUT P2, RZ, R25, 0x3, RZ, 0xc0, !PT ;  /* 0x0000000319ff7812 */ /* 0x000fe4000784c0ff */
[----:B------:R-:W-:Y:S02]  /*1360*/  MOV R42, 0x400 ;  /* 0x00000400002a7802 */ /* 0x000fe40000000f00 */
[----:B------:R-:W-:Y:S02]  /*1370*/  ISETP.NE.AND P1, PT, R18, RZ, PT ;  /* 0x000000ff1200720c */ /* 0x000fe40003f25270 */
[----:B------:R-:W-:Y:S01]  /*1380*/  SHF.R.U32.HI R45, RZ, 0x3, R25 ;  /* 0x00000003ff2d7819 */ /* 0x000fe20000011619 */
[----:B0-----:R-:W0:Y:S06]  /*1390*/  S2R R43, SR_CgaCtaId ;  /* 0x00000000002b7919 */ /* 0x001e2c0000008800 */
[----:B------:R-:W-:Y:S01]  /*13a0*/  @!P2 VIADD R44, R42, 0x2280 ;  /* 0x000022802a2ca836 */ /* 0x000fe20000000000 */
[----:B------:R1:W2:Y:S04]  /*13b0*/  LDS R26, [R9] ;  /* 0x00000000091a7984 */ /* 0x0002a80000000800 */
[----:B------:R1:W3:Y:S04]  /*13c0*/  LDS R27, [R9+0x4] ;  /* 0x00000400091b7984 */ /* 0x0002e80000000800 */
[----:B------:R1:W4:Y:S04]  /*13d0*/  LDS R28, [R9+0x8] ;  /* 0x00000800091c7984 */ /* 0x0003280000000800 */
[----:B------:R1:W1:Y:S04]  /*13e0*/  LDS R29, [R9+0xc] ;  /* 0x00000c00091d7984 */ /* 0x0002680000000800 */
[----:B------:R0:W1:Y:S02]  /*13f0*/  LDS R30, [R9+0x10] ;  /* 0x00001000091e7984 */ /* 0x0000640000000800 */
[----:B0-----:R-:W-:-:S02]  /*1400*/  LEA R42, R43, R42, 0x18 ;  /* 0x0000002a2b2a7211 */ /* 0x001fc400078ec0ff */
[----:B------:R-:W-:Y:S01]  /*1410*/  @!P2 LEA R43, R43, R44, 0x18 ;  /* 0x0000002c2b2ba211 */ /* 0x000fe200078ec0ff */
        /* <DEDUP_REMOVED lines=10> */
[----:B-1234-:R0:W0:Y:S02]  /*14c0*/  LDS R41, [R8] ;  /* 0x0000000008297984 */ /* 0x01e0240000000800 */
.L_x_8653:
[----:B------:R-:W-:Y:S01]  /*14d0*/  IMAD R47, R45, 0x104, R42 ;  /* 0x000001042d2f7824 */ /* 0x000fe200078e022a */
[----:B------:R-:W-:-:S03]  /*14e0*/  UMOV UR6, 0xffffffff ;  /* 0xffffffff00067882 */ /* 0x000fc60000000000 */
[----:B------:R-:W-:-:S05]  /*14f0*/  IMAD R44, R14, 0x4, R47 ;  /* 0x000000040e2c7824 */ /* 0x000fca00078e022f */
[----:B------:R-:W1:Y:S04]  /*1500*/  LDS R47, [R44] ;  /* 0x000000002c2f7984 */ /* 0x000e680000000800 */
[----:B------:R-:W2:Y:S04]  /*1510*/  LDS R48, [R44+0x4] ;  /* 0x000004002c307984 */ /* 0x000ea80000000800 */
[----:B------:R-:W3:Y:S04]  /*1520*/  LDS R49, [R44+0x8] ;  /* 0x000008002c317984 */ /* 0x000ee80000000800 */
[----:B------:R-:W4:Y:S01]  /*1530*/  LDS R50, [R44+0xc] ;  /* 0x00000c002c327984 */ /* 0x000f220000000800 */
[----:B-1----:R-:W-:-:S04]  /*1540*/  IMAD R46, R26, R47, RZ ;  /* 0x0000002f1a2e7224 */ /* 0x002fc800078e02ff */
[----:B--2---:R-:W-:Y:S02]  /*1550*/  IMAD R47, R27, R48, R46 ;  /* 0x000000301b2f7224 */ /* 0x004fe400078e022e */
[----:B------:R-:W1:Y:S02]  /*1560*/  LDS R48, [R44+0x10] ;  /* 0x000010002c307984 */ /* 0x000e640000000800 */
[----:B---3--:R-:W-:Y:S02]  /*1570*/  IMAD R46, R28, R49, R47 ;  /* 0x000000311c2e7224 */ /* 0x008fe400078e022f */
[----:B------:R-:W-:Y:S02]  /*1580*/  LDS R49, [R44+0x18] ;  /* 0x000018002c317984 */ /* 0x000fe40000000800 */
[----:B----4-:R-:W-:Y:S02]  /*1590*/  IMAD R47, R29, R50, R46 ;  /* 0x000000321d2f7224 */ /* 0x010fe400078e022e */
[----:B------:R-:W0:Y:S04]  /*15a0*/  LDS R46, [R44+0x14] ;  /* 0x000014002c2e7984 */ /* 0x000e280000000800 */
[----:B------:R-:W2:Y:S01]  /*15b0*/  LDS R50, [R44+0x1c] ;  /* 0x00001c002c327984 */ /* 0x000ea20000000800 */
[----:B-1----:R-:W-:-:S04]  /*15c0*/  IMAD R48, R30, R48, R47 ;  /* 0x000000301e307224 */ /* 0x002fc800078e022f */
[----:B0-----:R-:W-:Y:S02]  /*15d0*/  IMAD R47, R31, R46, R48 ;  /* 0x0000002e1f2f7224 */ /* 0x001fe400078e0230 */
[----:B------:R-:W0:Y:S02]  /*15e0*/  LDS R48, [R44+0x20] ;  /* 0x000020002c307984 */ /* 0x000e240000000800 */
[----:B------:R-:W-:Y:S02]  /*15f0*/  IMAD R46, R32, R49, R47 ;  /* 0x00000031202e7224 */ /* 0x000fe400078e022f */
[----:B------:R-:W-:Y:S02]  /*1600*/  LDS R49, [R44+0x28] ;  /* 0x000028002c317984 */ /* 0x000fe40000000800 */
[----:B--2---:R-:W-:Y:S02]  /*1610*/  IMAD R47, R33, R50, R46 ;  /* 0x00000032212f7224 */ /* 0x004fe400078e022e */
[----:B------:R-:W1:Y:S04]  /*1620*/  LDS R46, [R44+0x24] ;  /* 0x000024002c2e7984 */ /* 0x000e680000000800 */
[----:B------:R-:W2:Y:S01]  /*1630*/  LDS R50, [R44+0x2c] ;  /* 0x00002c002c327984 */ /* 0x000ea20000000800 */
[----:B0-----:R-:W-:-:S04]  /*1640*/  IMAD R48, R34, R48, R47 ;  /* 0x0000003022307224 */ /* 0x001fc800078e022f */
[----:B-1----:R-:W-:Y:S02]  /*1650*/  IMAD R47, R35, R46, R48 ;  /* 0x0000002e232f7224 */ /* 0x002fe400078e0230 */
[----:B------:R-:W-:Y:S02]  /*1660*/  LDS R48, [R44+0x34] ;  /* 0x000034002c307984 */ /* 0x000fe40000000800 */
[----:B------:R-:W-:Y:S02]  /*1670*/  IMAD R46, R36, R49, R47 ;  /* 0x00000031242e7224 */ /* 0x000fe400078e022f */
[----:B------:R-:W-:Y:S02]  /*1680*/  LDS R49, [R44+0x38] ;  /* 0x000038002c317984 */ /* 0x000fe40000000800 */
[----:B--2---:R-:W-:Y:S01]  /*1690*/  IMAD R47, R37, R50, R46 ;  /* 0x00000032252f7224 */ /* 0x004fe200078e022e */
[----:B------:R-:W-:Y:S01]  /*16a0*/  IADD3 R50, PT, PT, R44, -0x40, RZ ;  /* 0xffffffc02c327810 */ /* 0x000fe20007ffe0ff */
[----:B------:R-:W0:Y:S01]  /*16b0*/  LDS R46, [R44+0x30] ;  /* 0x000030002c2e7984 */ /* 0x000e220000000800 */
[----:B------:R-:W-:-:S06]  /*16c0*/  @!P1 IMAD.MOV R50, RZ, RZ, R44 ;  /* 0x000000ffff329224 */ /* 0x000fcc00078e022c */
[----:B------:R-:W1:Y:S01]  /*16d0*/  LDS R50, [R50+0x3c] ;  /* 0x00003c0032327984 */ /* 0x000e620000000800 */
[----:B0-----:R-:W-:-:S04]  /*16e0*/  IMAD R46, R38, R46, R47 ;  /* 0x0000002e262e7224 */ /* 0x001fc800078e022f */
[----:B------:R-:W-:-:S04]  /*16f0*/  IMAD R47, R39, R48, R46 ;  /* 0x00000030272f7224 */ /* 0x000fc800078e022e */
[----:B------:R-:W-:-:S04]  /*1700*/  IMAD R46, R40, R49, R47 ;  /* 0x00000031282e7224 */ /* 0x000fc800078e022f */
[----:B-1----:R-:W-:Y:S01]  /*1710*/  IMAD R46, R41, R50, R46 ;  /* 0x00000032292e7224 */ /* 0x002fe200078e022e */
[----:B------:R-:W-:Y:S06]  /*1720*/  BRA.DIV UR6, `(.L_x_8652) ;  /* 0x0000000606887947 */ /* 0x000fec000b800000 */
[----:B------:R-:W0:Y:S02]  /*1730*/  SHFL.DOWN PT, R47, R46, 0x2, 0x1c1f ;  /* 0x085c1f002e2f7f89 */ /* 0x000e2400000e0000 */
[----:B0-----:R-:W-:-:S05]  /*1740*/  IMAD.IADD R47, R46, 0x1, R47 ;  /* 0x000000012e2f7824 */ /* 0x001fca00078e022f */
[----:B------:R0:W1:Y:S02]  /*1750*/  SHFL.DOWN PT, R44, R47, 0x1, 0x1c1f ;  /* 0x083c1f002f2c7f89 */ /* 0x00006400000e0000 */
.L_x_8663:
[----:B------:R-:W2:Y:S01]  /*1760*/  LDC R46, c[0x0][0x360] ;  /* 0x0000d800ff2e7b82 */ /* 0x000ea20000000800 */
[----:B01----:R-:W-:Y:S01]  /*1770*/  IADD3 R47, PT, PT, R47, R44, RZ ;  /* 0x0000002c2f2f7210 */ /* 0x003fe20007ffe0ff */
[----:B------:R-:W-:-:S05]  /*1780*/  @!P2 IMAD R44, R45, 0x2, R18 ;  /* 0x000000022d2ca824 */ /* 0x000fca00078e0212 */
[----:B------:R-:W-:-:S05]  /*1790*/  @!P2 LEA R44, R44, R43, 0x2 ;  /* 0x0000002b2c2ca211 */ /* 0x000fca00078e10ff */
        /* <DEDUP_REMOVED lines=19> */
[----:B------:R-:W-:Y:S01]  /*18d0*/  LOP3.LUT R28, R25, 0x1, RZ, 0xc0, !PT ;  /* 0x00000001191c7812 */ /* 0x000fe200078ec0ff */
[----:B------:R-:W-:Y:S01]  /*18e0*/  IMAD.MOV.U32 R34, RZ, RZ, R23 ;  /* 0x000000ffff227224 */ /* 0x000fe200078e0017 */
[----:B------:R-:W-:Y:S02]  /*18f0*/  SHF.R.U32.HI R29, RZ, 0x1, R25 ;  /* 0x00000001ff1d7819 */ /* 0x000fe40000011619 */
[----:B------:R-:W-:-:S03]  /*1900*/  ISETP.NE.AND P0, PT, R12, 0x1, PT ;  /* 0x000000010c00780c */ /* 0x000fc60003f05270 */
[----:B------:R-:W-:-:S05]  /*1910*/  IMAD R28, R29, UR9, R28 ;  /* 0x000000091d1c7c24 */ /* 0x000fca000f8e021c */
[----:B------:R-:W-:-:S05]  /*1920*/  IADD3 R29, PT, PT, R37, R28, RZ ;  /* 0x0000001c251d7210 */ /* 0x000fca0007ffe0ff */
[----:B-1----:R-:W-:-:S05]  /*1930*/  IMAD.WIDE R28, R29, 0x4, R26 ;  /* 0x000000041d1c7825 */ /* 0x002fca00078e021a */
[----:B0-----:R0:W-:Y:S01]  /*1940*/  STG.E desc[UR20][R28.64], R31 ;  /* 0x0000001f1c007986 */ /* 0x0011e2000c101914 */
[----:B------:R-:W-:Y:S05]  /*1950*/  @!P0 BRA `(.L_x_8657) ;  /* 0x0000000000408947 */ /* 0x000fea0003800000 */
[----:B------:R-:W-:Y:S01]  /*1960*/  ISETP.NE.AND P0, PT, R12, 0x2, PT ;  /* 0x000000020c00780c */ /* 0x000fe20003f05270 */
[----:B0-----:R-:W0:Y:S01]  /*1970*/  LDS R31, [R15+UR12] ;  /* 0x0000000c0f1f7984 */ /* 0x001e220008000800 */
[----:B------:R-:W-:Y:S01]  /*1980*/  IADD3 R35, PT, PT, R15, UR12, RZ ;  /* 0x0000000c0f237c10 */ /* 0x000fe2000fffe0ff */
[----:B------:R-:W-:Y:S01]  /*1990*/  VIADD R30, R16, UR18 ;  /* 0x00000012101e7c36 */ /* 0x000fe20008000000 */
[----:B------:R-:W-:Y:S02]  /*19a0*/  LOP3.LUT R28, R23, 0x1, RZ, 0xc0, !PT ;  /* 0x00000001171c7812 */ /* 0x000fe400078ec0ff */
[----:B------:R-:W-:Y:S02]  /*19b0*/  SHF.R.U32.HI R29, RZ, 0x1, R23 ;  /* 0x00000001ff1d7819 */ /* 0x000fe40000011617 */
[----:B------:R-:W-:-:S03]  /*19c0*/  MOV R34, R16 ;  /* 0x0000001000227202 */ /* 0x000fc60000000f00 */
[----:B------:R-:W-:Y:S02]  /*19d0*/  IMAD R28, R29, UR9, R28 ;  /* 0x000000091d1c7c24 */ /* 0x000fe4000f8e021c */
[----:B------:R-:W1:Y:S01]  /*19e0*/  @P0 LDS R35, [R35+UR12] ;  /* 0x0000000c23230984 */ /* 0x000e620008000800 */
[----:B------:R-:W-:Y:S01]  /*19f0*/  @P0 IADD3 R33, PT, PT, R11, R37, RZ ;  /* 0x000000250b210210 */ /* 0x000fe20007ffe0ff */
[----:B------:R-:W-:Y:S02]  /*1a00*/  IMAD.IADD R29, R37, 0x1, R28 ;  /* 0x00000001251d7824 */ /* 0x000fe400078e021c */
[----:B------:R-:W-:Y:S02]  /*1a10*/  @P0 IMAD.MOV.U32 R34, RZ, RZ, R30 ;  /* 0x000000ffff220224 */ /* 0x000fe400078e001e */
[----:B------:R-:W-:-:S04]  /*1a20*/  IMAD.WIDE R28, R29, 0x4, R26 ;  /* 0x000000041d1c7825 */ /* 0x000fc800078e021a */
[----:B------:R-:W-:Y:S01]  /*1a30*/  @P0 IMAD.WIDE R26, R33, 0x4, R26 ;  /* 0x00000004211a0825 */ /* 0x000fe200078e021a */
[----:B0-----:R2:W-:Y:S04]  /*1a40*/  STG.E desc[UR20][R28.64], R31 ;  /* 0x0000001f1c007986 */ /* 0x0015e8000c101914 */
[----:B-1----:R2:W-:Y:S02]  /*1a50*/  @P0 STG.E desc[UR20][R26.64], R35 ;  /* 0x000000231a000986 */ /* 0x0025e4000c101914 */
.L_x_8657:
[----:B------:R-:W-:Y:S05]  /*1a60*/  BSYNC.RECONVERGENT B1 ;  /* 0x0000000000017941 */ /* 0x000fea0003800200 */
.L_x_8656:
[----:B------:R-:W-:Y:S05]  /*1a70*/  @!P1 BRA `(.L_x_8655) ;  /* 0x00000000009c9947 */ /* 0x000fea0003800000 */
[----:B0-2---:R-:W0:Y:S01]  /*1a80*/  S2R R29, SR_CgaCtaId ;  /* 0x00000000001d7919 */ /* 0x005e220000008800 */
        /* <DEDUP_REMOVED lines=8> */
.L_x_8658:
[C---:B-1----:R-:W-:Y:S01]  /*1b10*/  LEA R29, R34.reuse, R49, 0x2 ;  /* 0x00000031221d7211 */ /* 0x042fe200078e10ff */
[----:B------:R-:W0:Y:S01]  /*1b20*/  LDC.64 R26, c[0x0][0x3a0] ;  /* 0x0000e800ff1a7b82 */ /* 0x000e220000000a00 */
[----:B------:R-:W-:Y:S01]  /*1b30*/  VIADD R30, R34, UR18 ;  /* 0x00000012221e7c36 */ /* 0x000fe20008000000 */
[----:B------:R-:W-:Y:S02]  /*1b40*/  SHF.R.U32.HI R28, RZ, 0x1, R34 ;  /* 0x00000001ff1c7819 */ /* 0x000fe40000011622 */
[----:B------:R-:W-:Y:S01]  /*1b50*/  VIADD R31, R29, UR12 ;  /* 0x0000000c1d1f7c36 */ /* 0x000fe20008000000 */
[----:B------:R-:W1:Y:S01]  /*1b60*/  LDS R35, [R29] ;  /* 0x000000001d237984 */ /* 0x000e620000000800 */
[----:B------:R-:W-:Y:S02]  /*1b70*/  IADD3 R32, PT, PT, R30, UR18, RZ ;  /* 0x000000121e207c10 */ /* 0x000fe4000fffe0ff */
[----:B------:R-:W-:Y:S01]  /*1b80*/  SHF.R.U32.HI R30, RZ, 0x1, R30 ;  /* 0x00000001ff1e7819 */ /* 0x000fe2000001161e */
[----:B------:R2:W3:Y:S01]  /*1b90*/  LDS R37, [R29+UR12] ;  /* 0x0000000c1d257984 */ /* 0x0004e20008000800 */
[----:B------:R-:W-:Y:S01]  /*1ba0*/  IADD3 R33, PT, PT, R31, UR12, RZ ;  /* 0x0000000c1f217c10 */ /* 0x000fe2000fffe0ff */
[----:B------:R-:W-:Y:S01]  /*1bb0*/  VIADD R36, R32, UR18 ;  /* 0x0000001220247c36 */ /* 0x000fe20008000000 */
[----:B------:R-:W-:Y:S01]  /*1bc0*/  SHF.R.U32.HI R32, RZ, 0x1, R32 ;  /* 0x00000001ff207819 */ /* 0x000fe20000011620 */
[----:B------:R4:W5:Y:S03]  /*1bd0*/  LDS R39, [R31+UR12] ;  /* 0x0000000c1f277984 */ /* 0x0009660008000800 */
[----:B------:R-:W-:Y:S01]  /*1be0*/  SHF.R.U32.HI R34, RZ, 0x1, R36 ;  /* 0x00000001ff227819 */ /* 0x000fe20000011624 */
[----:B------:R4:W5:Y:S01]  /*1bf0*/  LDS R43, [R33+UR12] ;  /* 0x0000000c212b7984 */ /* 0x0009620008000800 */
[----:B--2---:R-:W-:-:S02]  /*1c00*/  IMAD R29, R28, UR9, R45 ;  /* 0x000000091c1d7c24 */ /* 0x004fc4000f8e022d */
[--C-:B----4-:R-:W-:Y:S02]  /*1c10*/  IMAD R31, R30, UR9, R47.reuse ;  /* 0x000000091e1f7c24 */ /* 0x110fe4000f8e022f */
        /* <DEDUP_REMOVED lines=8> */
[----:B-1----:R1:W-:Y:S04]  /*1ca0*/  STG.E desc[UR20][R28.64], R35 ;  /* 0x000000231c007986 */ /* 0x0023e8000c101914 */
[----:B---3--:R1:W-:Y:S04]  /*1cb0*/  STG.E desc[UR20][R30.64], R37 ;  /* 0x000000251e007986 */ /* 0x0083e8000c101914 */
[----:B-----5:R1:W-:Y:S04]  /*1cc0*/  STG.E desc[UR20][R32.64], R39 ;  /* 0x0000002720007986 */ /* 0x0203e8000c101914 */
[----:B------:R1:W-:Y:S01]  /*1cd0*/  STG.E desc[UR20][R26.64], R43 ;  /* 0x0000002b1a007986 */ /* 0x0003e2000c101914 */
[----:B------:R-:W-:Y:S05]  /*1ce0*/  @!P0 BRA `(.L_x_8658) ;  /* 0xfffffffc00888947 */ /* 0x000fea000383ffff */
.L_x_8655:
[----:B------:R-:W-:Y:S05]  /*1cf0*/  BSYNC.RECONVERGENT B0 ;  /* 0x0000000000007941 */ /* 0x000fea0003800200 */
.L_x_8654:
[----:B------:R-:W-:Y:S02]  /*1d00*/  USHF.L.U32 UR6, UR19, 0x2, URZ ;  /* 0x0000000213067899 */ /* 0x000fe400080006ff */
[----:B------:R-:W-:-:S04]  /*1d10*/  UIADD3 UR8, UPT, UPT, UR19, UR8, URZ ;  /* 0x0000000813087290 */ /* 0x000fc8000fffe0ff */
[----:B------:R-:W-:-:S09]  /*1d20*/  UISETP.GE.U32.AND UP0, UPT, UR8, UR6, UPT ;  /* 0x000000060800728c */ /* 0x000fd2000bf06070 */
[----:B------:R-:W-:Y:S05]  /*1d30*/  BRA.U !UP0, `(.L_x_8659) ;  /* 0xffffffed080c7547 */ /* 0x000fea000b83ffff */
[----:B------:R-:W-:Y:S05]  /*1d40*/  EXIT ;  /* 0x000000000000794d */ /* 0x000fea0003800000 */
.L_x_8652:
[----:B------:R-:W-:Y:S01]  /*1d50*/  HFMA2 R49, -RZ, RZ, 0, 1.1920928955078125e-07 ;  /* 0x00000002ff317431 */ /* 0x000fe200000001ff */
[----:B------:R-:W-:Y:S01]  /*1d60*/  BSSY B0, `(.L_x_8660) ;  /* 0x0000007000007945 */ /* 0x000fe20003800000 */
[----:B------:R-:W-:Y:S01]  /*1d70*/  IMAD.MOV.U32 R47, RZ, RZ, R46 ;  /* 0x000000ffff2f7224 */ /* 0x000fe200078e002e */
[----:B------:R-:W-:Y:S01]  /*1d80*/  MOV R48, 0xffffffff ;  /* 0xffffffff00307802 */ /* 0x000fe20000000f00 */
[----:B------:R-:W-:-:S07]  /*1d90*/  IMAD.MOV.U32 R50, RZ, RZ, 0x1c1f ;  /* 0x00001c1fff327424 */ /* 0x000fce00078e00ff */
[----:B------:R-:W-:Y:S05]  /*1da0*/  WARPSYNC.COLLECTIVE R48, `(.L_x_8661) ;  /* 0x0000000030087348 */ /* 0x000fea0003c00000 */
[----:B------:R0:W1:Y:S02]  /*1db0*/  SHFL.DOWN P3, R44, R47, R49, R50 ;  /* 0x080000312f2c7389 */ /* 0x0000640000060032 */
[----:B01----:R-:W-:Y:S05]  /*1dc0*/  ENDCOLLECTIVE ;  /* 0x000000000000791b */ /* 0x003fea0003800000 */
.L_x_8661:
[----:B------:R-:W-:Y:S05]  /*1dd0*/  BSYNC B0 ;  /* 0x0000000000007941 */ /* 0x000fea0003800000 */
.L_x_8660:
        /* <DEDUP_REMOVED lines=8> */
.L_x_8662:
[----:B------:R-:W-:Y:S05]  /*1e60*/  BRA `(.L_x_8663) ;  /* 0xfffffff8003c7947 */ /* 0x000fea000383ffff */
        .weak           $__internal_65_$__cuda_sm20_div_u16
        .type           $__internal_65_$__cuda_sm20_div_u16,@function
        .size           $__internal_65_$__cuda_sm20_div_u16,(.L_x_58016 - $__internal_65_$__cuda_sm20_div_u16)
$__internal_65_$__cuda_sm20_div_u16:
        /* <DEDUP_REMOVED lines=18> */
[----:B------:R-:W-:Y:S06]  /*1f90*/  RET.REL.NODEC R2 `(_Z9cuda_gemmIiLi256ELi4ELi1ELi128ELi64ELi64ELi32ELi0ELi1EEviiiPT_S1_S1_ii) ;  /* 0xffffffe002187950 */ /* 0x000fec0003c3ffff */
.L_x_8664:
        /* <DEDUP_REMOVED lines=14> */
.L_x_58016:


//--------------------- .text._Z9cuda_gemmIiLi256ELi4ELi1ELi128ELi64ELi64ELi32ELi0ELi0EEviiiPT_S1_S1_ii --------------------------
	.section	.text._Z9cuda_gemmIiLi256ELi4ELi1ELi128ELi64ELi64ELi32ELi0ELi0EEviiiPT_S1_S1_ii,"ax",@progbits
	.align	128
        .global         _Z9cuda_gemmIiLi256ELi4ELi1ELi128ELi64ELi64ELi32ELi0ELi0EEviiiPT_S1_S1_ii
        .type           _Z9cuda_gemmIiLi256ELi4ELi1ELi128ELi64ELi64ELi32ELi0ELi0EEviiiPT_S1_S1_ii,@function
        .size           _Z9cuda_gemmIiLi256ELi4ELi1ELi128ELi64ELi64ELi32ELi0ELi0EEviiiPT_S1_S1_ii,(.L_x_58300 - _Z9cuda_gemmIiLi256ELi4ELi1ELi128ELi64ELi64ELi32ELi0ELi0EEviiiPT_S1_S1_ii)
        .other          _Z9cuda_gemmIiLi256ELi4ELi1ELi128ELi64ELi64ELi32ELi0ELi0EEviiiPT_S1_S1_ii,@"STO_CUDA_ENTRY STV_DEFAULT"
_Z9cuda_gemmIiLi256ELi4ELi1ELi128ELi64ELi64ELi32ELi0ELi0EEviiiPT_S1_S1_ii:
.text._Z9cuda_gemmIiLi256ELi4ELi1ELi128ELi64ELi64ELi32ELi0ELi0EEviiiPT_S1_S1_ii:
        /* <DEDUP_REMOVED lines=41> */
.L_x_8665:
[----:B------:R-:W0:Y:S02]  /*0290*/  S2UR UR11, SR_CTAID.X ;  /* 0x00000000000b79c3 */ /* 0x000e240000002500 */
[----:B0-----:R-:W-:Y:S02]  /*02a0*/  USHF.R.U32.HI UR10, URZ, 0x6, UR11 ;  /* 0x00000006ff0a7899 */ /* 0x001fe4000801160b */
[----:B------:R-:W-:-:S12]  /*02b0*/  ULOP3.LUT UR11, UR11, 0x3f, URZ, 0xc0, !UPT ;  /* 0x0000003f0b0b7892 */ /* 0x000fd8000f8ec0ff */
.L_x_8666:
        /* <DEDUP_REMOVED lines=224> */
.L_x_8748:
        /* <DEDUP_REMOVED lines=37> */
.L_x_8670:
[----:B------:R-:W-:Y:S05]  /*1310*/  BSYNC.RECONVERGENT B1 ;  /* 0x0000000000017941 */ /* 0x000fea0003800200 */
.L_x_8669:
        /* <DEDUP_REMOVED lines=9> */
.L_x_8671:
        /* <DEDUP_REMOVED lines=22> */
.L_x_8668:
[----:B------:R-:W-:Y:S05]  /*1510*/  BSYNC.RECONVERGENT B0 ;  /* 0x0000000000007941 */ /* 0x000fea0003800200 */
.L_x_8667:
        /* <DEDUP_REMOVED lines=27> */
.L_x_8675:
[----:B------:R-:W-:Y:S05]  /*16d0*/  BSYNC.RECONVERGENT B1 ;  /* 0x0000000000017941 */ /* 0x000fea0003800200 */
.L_x_8674:
[----:B------:R-:W-:Y:S05]  /*16e0*/  @!P1 BRA `(.L_x_8673) ;  /* 0x0000000000389947 */ /* 0x000fea0003800000 */
[----:B-1----:R-:W1:Y:S01]  /*16f0*/  S2R R30, SR_CgaCtaId ;  /* 0x00000000001e7919 */ /* 0x002e620000008800 */
[----:B0-----:R-:W-:-:S05]  /*1700*/  MOV R29, 0x400 ;  /* 0x00000400001d7802 */ /* 0x001fca0000000f00 */
[----:B------:R-:W-:-:S05]  /*1710*/  VIADD R29, R29, 0x2280 ;  /* 0x000022801d1d7836 */ /* 0x000fca0000000000 */
[----:B-1----:R-:W-:-:S07]  /*1720*/  LEA R35, R30, R29, 0x18 ;  /* 0x0000001d1e237211 */ /* 0x002fce00078ec0ff */
.L_x_8676:
        /* <DEDUP_REMOVED lines=10> */
.L_x_8673:
[----:B------:R-:W-:Y:S05]  /*17d0*/  BSYNC.RECONVERGENT B0 ;  /* 0x0000000000007941 */ /* 0x000fea0003800200 */
.L_x_8672:
        /* <DEDUP_REMOVED lines=13> */
.L_x_8679:
        /* <DEDUP_REMOVED lines=10> */
.L_x_8678:
[----:B0-----:R-:W-:Y:S05]  /*1950*/  BSYNC.RECONVERGENT B0 ;  /* 0x0000000000007941 */ /* 0x001fea0003800200 */
.L_x_8677:
[----:B------:R-:W-:Y:S01]  /*1960*/  BAR.SYNC.DEFER_BLOCKING 0x0 ;  /* 0x0000000000007b1d */ /* 0x000fe20000010000 */
[----:B------:R-:W-:-:S09]  /*1970*/  UISETP.GE.AND UP0, UPT, UR5, 0x1, UPT ;  /* 0x000000010500788c */ /* 0x000fd2000bf06270 */
[----:B------:R-:W-:Y:S05]  /*1980*/  BRA.U !UP0, `(.L_x_8680) ;  /* 0x0000003108bc7547 */ /* 0x000fea000b800000 */
[----:B------:R-:W-:-:S09]  /*1990*/  UISETP.NE.AND UP0, UPT, UR19, 0x1, UPT ;  /* 0x000000011300788c */ /* 0x000fd2000bf05270 */
[----:B------:R-:W-:Y:S05]  /*19a0*/  BRA.U UP0, `(.L_x_8681) ;  /* 0x00000011001c7547 */ /* 0x000fea000b800000 */
[----:B------:R-:W-:-:S05]  /*19b0*/  UMOV UR4, URZ ;  /* 0x000000ff00047c82 */ /* 0x000fca0008000000 */
.L_x_8701:
        /* <DEDUP_REMOVED lines=20> */
.L_x_8682:
        /* <DEDUP_REMOVED lines=10> */
.L_x_8683:
        /* <DEDUP_REMOVED lines=10> */
.L_x_8684:
        /* <DEDUP_REMOVED lines=10> */
.L_x_8685:
        /* <DEDUP_REMOVED lines=10> */
.L_x_8686:
        /* <DEDUP_REMOVED lines=11> */
.L_x_8687:
        /* <DEDUP_REMOVED lines=11> */
.L_x_8688:
        /* <DEDUP_REMOVED lines=11> */
.L_x_8689:
        /* <DEDUP_REMOVED lines=11> */
.L_x_8690:
        /* <DEDUP_REMOVED lines=11> */
.L_x_8691:
        /* <DEDUP_REMOVED lines=11> */
.L_x_8692:
        /* <DEDUP_REMOVED lines=11> */
.L_x_8693:
        /* <DEDUP_REMOVED lines=11> */
.L_x_8694:
        /* <DEDUP_REMOVED lines=11> */
.L_x_8695:
        /* <DEDUP_REMOVED lines=11> */
.L_x_8696:
        /* <DEDUP_REMOVED lines=11> */
.L_x_8697:
        /* <DEDUP_REMOVED lines=9> */
.L_x_8700:
        /* <DEDUP_REMOVED lines=69> */
.L_x_8699:
[----:B------:R-:W-:Y:S05]  /*29f0*/  BSYNC.RECONVERGENT B0 ;  /* 0x0000000000007941 */ /* 0x000fea0003800200 */
.L_x_8698:
[----:B------:R-:W-:Y:S05]  /*2a00*/  BRA.U !UP0, `(.L_x_8701) ;  /* 0xffffffed08ec7547 */ /* 0x000fea000b83ffff */
[----:B------:R-:W-:Y:S05]  /*2a10*/  BRA `(.L_x_8680) ;  /* 0x0000002000987947 */ /* 0x000fea0003800000 */
.L_x_8681:
[----:B------:R-:W-:-:S13]  /*2a20*/  ISETP.GT.U32.AND P0, PT, R30, 0x1f, PT ;  /* 0x0000001f1e00780c */ /* 0x000fda0003f04070 */
[----:B------:R-:W-:Y:S05]  /*2a30*/  @P0 BRA `(.L_x_8702) ;  /* 0x0000001000140947 */ /* 0x000fea0003800000 */
[----:B------:R-:W-:-:S05]  /*2a40*/  UMOV UR4, URZ ;  /* 0x000000ff00047c82 */ /* 0x000fca0008000000 */
.L_x_8722:
        /* <DEDUP_REMOVED lines=20> */
.L_x_8703:
        /* <DEDUP_REMOVED lines=10> */
.L_x_8704:
        /* <DEDUP_REMOVED lines=10> */
.L_x_8705:
        /* <DEDUP_REMOVED lines=10> */
.L_x_8706:
        /* <DEDUP_REMOVED lines=10> */
.L_x_8707:
        /* <DEDUP_REMOVED lines=11> */
.L_x_8708:
        /* <DEDUP_REMOVED lines=11> */
.L_x_8709:
        /* <DEDUP_REMOVED lines=11> */
.L_x_8710:
        /* <DEDUP_REMOVED lines=11> */
.L_x_8711:
        /* <DEDUP_REMOVED lines=11> */
.L_x_8712:
        /* <DEDUP_REMOVED lines=11> */
.L_x_8713:
        /* <DEDUP_REMOVED lines=11> */
.L_x_8714:
        /* <DEDUP_REMOVED lines=11> */
.L_x_8715:
        /* <DEDUP_REMOVED lines=11> */
.L_x_8716:
        /* <DEDUP_REMOVED lines=11> */
.L_x_8717:
        /* <DEDUP_REMOVED lines=11> */
.L_x_8718:
        /* <DEDUP_REMOVED lines=9> */
.L_x_8721:
        /* <DEDUP_REMOVED lines=67> */
.L_x_8720:
[----:B------:R-:W-:Y:S05]  /*3a60*/  BSYNC.RECONVERGENT B0 ;  /* 0x0000000000007941 */ /* 0x000fea0003800200 */
.L_x_8719:
[----:B------:R-:W-:Y:S05]  /*3a70*/  BRA.U !UP0, `(.L_x_8722) ;  /* 0xffffffed08f47547 */ /* 0x000fea000b83ffff */
[----:B------:R-:W-:Y:S05]  /*3a80*/  BRA `(.L_x_8680) ;  /* 0x00000010007c7947 */ /* 0x000fea0003800000 */
.L_x_8702:
[----:B-1----:R-:W-:-:S07]  /*3a90*/  IMAD.MOV.U32 R35, RZ, RZ, RZ ;  /* 0x000000ffff237224 */ /* 0x002fce00078e00ff */
.L_x_8742:
        /* <DEDUP_REMOVED lines=19> */
.L_x_8723:
        /* <DEDUP_REMOVED lines=10> */
.L_x_8724:
        /* <DEDUP_REMOVED lines=10> */
.L_x_8725:
        /* <DEDUP_REMOVED lines=10> */
.L_x_8726:
        /* <DEDUP_REMOVED lines=11> */
.L_x_8727:
        /* <DEDUP_REMOVED lines=11> */
.L_x_8728:
        /* <DEDUP_REMOVED lines=11> */
.L_x_8729:
        /* <DEDUP_REMOVED lines=11> */
.L_x_8730:
        /* <DEDUP_REMOVED lines=11> */
.L_x_8731:
        /* <DEDUP_REMOVED lines=11> */
.L_x_8732:
        /* <DEDUP_REMOVED lines=11> */
.L_x_8733:
        /* <DEDUP_REMOVED lines=11> */
.L_x_8734:
        /* <DEDUP_REMOVED lines=11> */
.L_x_8735:
        /* <DEDUP_REMOVED lines=11> */
.L_x_8736:
        /* <DEDUP_REMOVED lines=11> */
.L_x_8737:
        /* <DEDUP_REMOVED lines=11> */
.L_x_8738:
[----:B------:R-:W-:Y:S05]  /*45f0*/  @P4 BRA `(.L_x_8739) ;  /* 0x00000004009c4947 */ /* 0x000fea0003800000 */
[----:B------:R-:W-:-:S07]  /*4600*/  IMAD.MOV.U32 R51, RZ, RZ, R48 ;  /* 0x000000ffff337224 */ /* 0x000fce00078e0030 */
.L_x_8741:
        /* <DEDUP_REMOVED lines=68> */
.L_x_8740:
        /* <DEDUP_REMOVED lines=34> */
.L_x_8739:
[----:B------:R-:W-:Y:S05]  /*4c70*/  @!P5 BRA `(.L_x_8742) ;  /* 0xffffffec0088d947 */ /* 0x000fea000383ffff */
.L_x_8680:
        /* <DEDUP_REMOVED lines=123> */
.L_x_8746:
[----:B------:R-:W-:Y:S05]  /*5430*/  BSYNC.RECONVERGENT B1 ;  /* 0x0000000000017941 */ /* 0x000fea0003800200 */
.L_x_8745:
        /* <DEDUP_REMOVED lines=13> */
.L_x_8747:
        /* <DEDUP_REMOVED lines=105> */
.L_x_8744:
[----:B------:R-:W-:Y:S05]  /*5ba0*/  BSYNC.RECONVERGENT B0 ;  /* 0x0000000000007941 */ /* 0x000fea0003800200 */
.L_x_8743:
[----:B------:R-:W5:Y:S02]  /*5bb0*/  LDCU UR4, c[0x0][0x374] ;  /* 0x00006e80ff0477ac */ /* 0x000f640008000800 */
[----:B-----5:R-:W-:Y:S02]  /*5bc0*/  UIADD3 UR11, UPT, UPT, UR4, UR11, URZ ;  /* 0x0000000b040b7290 */ /* 0x020fe4000fffe0ff */
[----:B------:R-:W-:-:S04]  /*5bd0*/  USHF.L.U32 UR4, UR4, 0x2, URZ ;  /* 0x0000000204047899 */ /* 0x000fc800080006ff */
[----:B------:R-:W-:-:S09]  /*5be0*/  UISETP.GE.U32.AND UP0, UPT, UR11, UR4, UPT ;  /* 0x000000040b00728c */ /* 0x000fd2000bf06070 */
[----:B------:R-:W-:Y:S05]  /*5bf0*/  BRA.U !UP0, `(.L_x_8748) ;  /* 0xffffffb508307547 */ /* 0x000fea000b83ffff */
[----:B------:R-:W-:Y:S05]  /*5c00*/  EXIT ;  /* 0x000000000000794d */ /* 0x000fea0003800000 */
.L_x_8749:
        /* <DEDUP_REMOVED lines=15> */
.L_x_58300:


//--------------------- .text._Z9cuda_gemmIiLi256ELi4ELi1ELi128ELi32ELi32ELi32ELi1ELi1EEviiiPT_S1_S1_ii --------------------------
	.section	.text._Z9cuda_gemmIiLi256ELi4ELi1ELi128ELi32ELi32ELi32ELi1ELi1EEviiiPT_S1_S1_ii,"ax",@progbits
	.align	128
        .global         _Z9cuda_gemmIiLi256ELi4ELi1ELi128ELi32ELi32ELi32ELi1ELi1EEviiiPT_S1_S1_ii
        .type           _Z9cuda_gemmIiLi256ELi4ELi1ELi128ELi32ELi32ELi32ELi1ELi1EEviiiPT_S1_S1_ii,@function
        .size           _Z9cuda_gemmIiLi256ELi4ELi1ELi128ELi32ELi32ELi32ELi1ELi1EEviiiPT_S1_S1_ii,(.L_x_58017 - _Z9cuda_gemmIiLi256ELi4ELi1ELi128ELi32ELi32ELi32ELi1ELi1EEviiiPT_S1_S1_ii)
        .other          _Z9cuda_gemmIiLi256ELi4ELi1ELi128ELi32ELi32ELi32ELi1ELi1EEviiiPT_S1_S1_ii,@"STO_CUDA_ENTRY STV_DEFAULT"
_Z9cuda_gemmIiLi256ELi4ELi1ELi128ELi32ELi32ELi32ELi1ELi1EEviiiPT_S1_S1_ii:
.text._Z9cuda_gemmIiLi256ELi4ELi1ELi128ELi32ELi32ELi32ELi1ELi1EEviiiPT_S1_S1_ii:
        /* <DEDUP_REMOVED lines=8> */
[----:B------:R-:W-:Y:S05]  /*0080*/  CALL.REL.NOINC `($__internal_66_$__cuda_sm20_div_u16) ;  /* 0x0000002000307944 */ /* 0x000fea0003c00000 */
        /* <DEDUP_REMOVED lines=12> */
[----:B------:R-:W-:Y:S02]  /*0150*/  HFMA2 R10, -RZ, RZ, 0, 0 ;  /* 0x00000000ff0a7431 */ /* 0x000fe400000001ff */
[----:B------:R-:W-:Y:S01]  /*0160*/  IMAD.MOV.U32 R15, RZ, RZ, R4 ;  /* 0x000000ffff0f7224 */ /* 0x000fe200078e0004 */
[----:B---3--:R-:W-:-:S07]  /*0170*/  LEA R5, R6, R5, 0x18 ;  /* 0x0000000506057211 */ /* 0x008fce00078ec0ff */
.L_x_8752:
[----:B---34-:R-:W-:-:S06]  /*0180*/  IMAD.WIDE.U32 R6, R15, 0x4, R8 ;  /* 0x000000040f067825 */ /* 0x018fcc00078e0008 */
[----:B--2---:R-:W2:Y:S01]  /*0190*/  LDG.E R6, desc[UR16][R6.64] ;  /* 0x0000001006067981 */ /* 0x004ea2000c1e1900 */
        /* <DEDUP_REMOVED lines=9> */
[----:B--2---:R3:W-:-:S12]  /*0230*/  STS [R11], R6 ;  /* 0x000000060b007388 */ /* 0x0047d80000000800 */
[----:B------:R-:W-:Y:S05]  /*0240*/  @P0 BRA `(.L_x_8752) ;  /* 0xfffffffc00cc0947 */ /* 0x000fea000383ffff */
.L_x_8751:
[----:B--2---:R-:W-:Y:S05]  /*0250*/  BSYNC.RECONVERGENT B0 ;  /* 0x0000000000007941 */ /* 0x004fea0003800200 */
.L_x_8750:
[----:B------:R-:W-:Y:S01]  /*0260*/  BSSY.RECONVERGENT B0, `(.L_x_8753) ;  /* 0x0000028000007945 */ /* 0x000fe20003800200 */
[----:B0-----:R-:W-:-:S07]  /*0270*/  LEA R5, R17, R14, 0x18 ;  /* 0x0000000e11057211 */ /* 0x001fce00078ec0ff */
.L_x_8754:
[C---:B------:R-:W-:Y:S02]  /*0280*/  VIADD R23, R15.reuse, UR9 ;  /* 0x000000090f177c36 */ /* 0x040fe40008000000 */
[----:B01----:R-:W-:-:S03]  /*0290*/  IMAD.WIDE.U32 R12, R15, 0x4, R2 ;  /* 0x000000040f0c7825 */ /* 0x003fc600078e0002 */
[C---:B------:R-:W-:Y:S01]  /*02a0*/  IADD3 R17, PT, PT, R23.reuse, UR9, RZ ;  /* 0x0000000917117c10 */ /* 0x040fe2000fffe0ff */
[--C-:B---3--:R-:W-:Y:S02]  /*02b0*/  IMAD.WIDE.U32 R6, R23, 0x4, R2.reuse ;  /* 0x0000000417067825 */ /* 0x108fe400078e0002 */
[----:B------:R-:W2:Y:S02]  /*02c0*/  LDG.E R12, desc[UR16][R12.64] ;  /* 0x000000100c0c7981 */ /* 0x000ea4000c1e1900 */
        /* <DEDUP_REMOVED lines=34> */
.L_x_8753:
[----:B------:R-:W1:Y:S01]  /*04f0*/  S2UR UR6, SR_CTAID.Y ;  /* 0x00000000000679c3 */ /* 0x000e620000002600 */
[----:B------:R-:W2:Y:S02]  /*0500*/  LDCU UR14, c[0x0][0x374] ;  /* 0x00006e80ff0e77ac */ /* 0x000ea40008000800 */
[----:B--2---:R-:W-:-:S04]  /*0510*/  USHF.L.U32 UR4, UR14, 0x2, URZ ;  /* 0x000000020e047899 */ /* 0x004fc800080006ff */
[----:B-1----:R-:W-:-:S06]  /*0520*/  UISETP.GE.U32.AND UP0, UPT, UR6, UR4, UPT ;  /* 0x000000040600728c */ /* 0x002fcc000bf06070 */
[----:B------:R-:W-:-:S13]  /*0530*/  PLOP3.LUT P0, PT, PT, PT, UP0, 0x80, 0x8 ;  /* 0x000000000008781c */ /* 0x000fda0003f0f008 */
[----:B------:R-:W-:Y:S05]  /*0540*/  @P0 EXIT ;  /* 0x000000000000094d */ /* 0x000fea0003800000 */
[----:B0-----:R-:W0:Y:S01]  /*0550*/  I2F.U32.RP R8, UR9 ;  /* 0x0000000900087d06 */ /* 0x001e220008209000 */
[C---:B------:R-:W-:Y:S01]  /*0560*/  ISETP.GE.U32.AND P0, PT, R0.reuse, 0x80, PT ;  /* 0x000000800000780c */ /* 0x040fe20003f06070 */
[----:B------:R-:W1:Y:S01]  /*0570*/  LDCU.64 UR4, c[0x0][0x390] ;  /* 0x00007200ff0477ac */ /* 0x000e620008000a00 */
[----:B------:R-:W-:Y:S02]  /*0580*/  VIMNMX.U32 R7, PT, PT, R0, 0x80, !PT ;  /* 0x0000008000077848 */ /* 0x000fe40007fe0000 */
[----:B------:R-:W-:Y:S02]  /*0590*/  SEL R6, RZ, 0x1, P0 ;  /* 0x00000001ff067807 */ /* 0x000fe40000000000 */
[----:B------:R-:W-:Y:S02]  /*05a0*/  ISETP.NE.U32.AND P2, PT, RZ, UR9, PT ;  /* 0x00000009ff007c0c */ /* 0x000fe4000bf45070 */
[----:B------:R-:W-:Y:S01]  /*05b0*/  IADD3 R7, PT, PT, R7, -R0, -R6 ;  /* 0x8000000007077210 */ /* 0x000fe20007ffe806 */
[----:B0-----:R-:W0:Y:S01]  /*05c0*/  MUFU.RCP R8, R8 ;  /* 0x0000000800087308 */ /* 0x001e220000001000 */
[----:B-1----:R-:W-:-:S02]  /*05d0*/  UIMAD.WIDE.U32 UR10, UR9, 0x4, UR4 ;  /* 0x00000004090a78a5 */ /* 0x002fc4000f8e0004 */
[----:B------:R-:W-:Y:S02]  /*05e0*/  UIMAD.WIDE.U32 UR12, UR9, 0x8, UR4 ;  /* 0x00000008090c78a5 */ /* 0x000fe4000f8e0004 */
[----:B------:R-:W-:Y:S01]  /*05f0*/  UIMAD.WIDE.U32 UR4, UR9, 0xc, UR4 ;  /* 0x0000000c090478a5 */ /* 0x000fe2000f8e0004 */
[----:B0-----:R-:W-:-:S04]  /*0600*/  VIADD R2, R8, 0xffffffe ;  /* 0x0ffffffe08027836 */ /* 0x001fc80000000000 */
[----:B------:R0:W1:Y:S02]  /*0610*/  F2I.FTZ.U32.TRUNC.NTZ R3, R2 ;  /* 0x0000000200037305 */ /* 0x000064000021f000 */
[----:B0-----:R-:W-:Y:S01]  /*0620*/  MOV R2, RZ ;  /* 0x000000ff00027202 */ /* 0x001fe20000000f00 */
[----:B-1----:R-:W-:-:S04]  /*0630*/  IMAD.MOV R9, RZ, RZ, -R3 ;  /* 0x000000ffff097224 */ /* 0x002fc800078e0a03 */
[----:B------:R-:W-:-:S04]  /*0640*/  IMAD R9, R9, UR9, RZ ;  /* 0x0000000909097c24 */ /* 0x000fc8000f8e02ff */
[----:B------:R-:W-:Y:S01]  /*0650*/  IMAD.HI.U32 R10, R3, R9, R2 ;  /* 0x00000009030a7227 */ /* 0x000fe200078e0002 */
[----:B------:R-:W-:-:S04]  /*0660*/  SHF.R.U32.HI R2, RZ, 0x1, R4 ;  /* 0x00000001ff027819 */ /* 0x000fc80000011604 */
[----:B------:R-:W-:Y:S01]  /*0670*/  LOP3.LUT R2, R2, 0x3, RZ, 0xc0, !PT ;  /* 0x0000000302027812 */ /* 0x000fe200078ec0ff */
[----:B------:R-:W-:-:S04]  /*0680*/  IMAD.HI.U32 R3, R10, R7, RZ ;  /* 0x000000070a037227 */ /* 0x000fc800078e00ff */
[----:B------:R-:W-:Y:S02]  /*0690*/  IMAD.MOV R0, RZ, RZ, -R3 ;  /* 0x000000ffff007224 */ /* 0x000fe400078e0a03 */
[----:B------:R-:W-:Y:S02]  /*06a0*/  VIADD R8, R2, 0xffffffff ;  /* 0xffffffff02087836 */ /* 0x000fe40000000000 */
[----:B------:R-:W-:Y:S01]  /*06b0*/  IMAD R7, R0, UR9, R7 ;  /* 0x0000000900077c24 */ /* 0x000fe2000f8e0207 */
[C---:B------:R-:W-:Y:S01]  /*06c0*/  SHF.L.U32 R0, R4.reuse, 0x2, RZ ;  /* 0x0000000204007819 */ /* 0x040fe200000006ff */
[----:B------:R-:W-:Y:S01]  /*06d0*/  IMAD.SHL.U32 R4, R4, 0x10, RZ ;  /* 0x0000001004047824 */ /* 0x000fe200078e00ff */
[----:B------:R-:W-:Y:S02]  /*06e0*/  LOP3.LUT R8, R8, 0xf, RZ, 0xc0, !PT ;  /* 0x0000000f08087812 */ /* 0x000fe400078ec0ff */
[----:B------:R-:W-:Y:S02]  /*06f0*/  ISETP.GE.U32.AND P0, PT, R7, UR9, PT ;  /* 0x0000000907007c0c */ /* 0x000fe4000bf06070 */
[----:B------:R-:W-:-:S04]  /*0700*/  LOP3.LUT R0, R0, 0x7c, RZ, 0xc0, !PT ;  /* 0x0000007c00007812 */ /* 0x000fc800078ec0ff */
[----:B------:R-:W-:-:S07]  /*0710*/  IADD3 R0, PT, PT, R5, R0, RZ ;  /* 0x0000000005007210 */ /* 0x000fce0007ffe0ff */
[----:B------:R-:W-:Y:S02]  /*0720*/  @P0 VIADD R7, R7, -UR9 ;  /* 0x8000000907070c36 */ /* 0x000fe40008000000 */
[----:B------:R-:W-:-:S03]  /*0730*/  @P0 VIADD R3, R3, 0x1 ;  /* 0x0000000103030836 */ /* 0x000fc60000000000 */
[----:B------:R-:W-:Y:S02]  /*0740*/  ISETP.GE.U32.AND P1, PT, R7, UR9, PT ;  /* 0x0000000907007c0c */ /* 0x000fe4000bf26070 */
[----:B------:R-:W-:Y:S02]  /*0750*/  LOP3.LUT R7, R4, 0x10, RZ, 0xc0, !PT ;  /* 0x0000001004077812 */ /* 0x000fe400078ec0ff */
[C---:B------:R-:W-:Y:S02]  /*0760*/  IADD3 R4, PT, PT, R2.reuse, 0xd, RZ ;  /* 0x0000000d02047810 */ /* 0x040fe40007ffe0ff */
[----:B------:R-:W-:Y:S02]  /*0770*/  LEA R5, R2, R7, 0x5 ;  /* 0x0000000702057211 */ /* 0x000fe400078e28ff */
[----:B------:R-:W-:-:S03]  /*0780*/  LOP3.LUT R4, R4, 0xf, RZ, 0xc0, !PT ;  /* 0x0000000f04047812 */ /* 0x000fc600078ec0ff */
[----:B------:R-:W-:Y:S01]  /*0790*/  IMAD R10, R2, -0x1f, R5 ;  /* 0xffffffe1020a7824 */ /* 0x000fe200078e0205 */
[----:B------:R-:W-:Y:S01]  /*07a0*/  LOP3.LUT R4, R4, R7, RZ, 0xfc, !PT ;  /* 0x0000000704047212 */ /* 0x000fe200078efcff */
[----:B------:R-:W-:Y:S01]  /*07b0*/  @P1 VIADD R3, R3, 0x1 ;  /* 0x0000000103031836 */ /* 0x000fe20000000000 */
[----:B------:R-:W-:Y:S01]  /*07c0*/  @!P2 LOP3.LUT R3, RZ, UR9, RZ, 0x33, !PT ;  /* 0x00000009ff03ac12 */ /* 0x000fe2000f8e33ff */
[----:B------:R-:W-:-:S04]  /*07d0*/  VIADD R9, R10, 0x5 ;  /* 0x000000050a097836 */ /* 0x000fc80000000000 */
[----:B------:R-:W-:Y:S02]  /*07e0*/  IMAD.IADD R3, R6, 0x1, R3 ;  /* 0x0000000106037824 */ /* 0x000fe400078e0203 */
[----:B------:R-:W-:-:S05]  /*07f0*/  VIADD R6, R2, 0xe ;  /* 0x0000000e02067836 */ /* 0x000fca0000000000 */
[----:B------:R-:W-:-:S04]  /*0800*/  LOP3.LUT R6, R6, 0xf, RZ, 0xc0, !PT ;  /* 0x0000000f06067812 */ /* 0x000fc800078ec0ff */
[-C--:B------:R-:W-:Y:S02]  /*0810*/  LOP3.LUT R5, R6, R7.reuse, RZ, 0xfc, !PT ;  /* 0x0000000706057212 */ /* 0x080fe400078efcff */
[----:B------:R-:W-:Y:S01]  /*0820*/  LOP3.LUT R6, R8, R7, RZ, 0xfc, !PT ;  /* 0x0000000708067212 */ /* 0x000fe200078efcff */
[C---:B------:R-:W-:Y:S01]  /*0830*/  VIADD R8, R10.reuse, 0x4 ;  /* 0x000000040a087836 */ /* 0x040fe20000000000 */
[----:B------:R-:W-:Y:S02]  /*0840*/  LOP3.LUT R7, R7, 0x8, R2, 0xfe, !PT ;  /* 0x0000000807077812 */ /* 0x000fe400078efe02 */
[----:B------:R-:W-:-:S07]  /*0850*/  IADD3 R10, PT, PT, R10, 0x7, RZ ;  /* 0x000000070a0a7810 */ /* 0x000fce0007ffe0ff */
.L_x_8772:
[----:B0-----:R-:W0:Y:S01]  /*0860*/  S2R R37, SR_TID.X ;  /* 0x0000000000257919 */ /* 0x001e220000002100 */
[----:B------:R-:W-:Y:S01]  /*0870*/  BSSY.RECONVERGENT B0, `(.L_x_8755) ;  /* 0x0000076000007945 */ /* 0x000fe20003800200 */
[----:B0-----:R-:W-:-:S13]  /*0880*/  ISETP.GT.U32.AND P0, PT, R37, 0x7f, PT ;  /* 0x0000007f2500780c */ /* 0x001fda0003f04070 */
[----:B--2---:R-:W-:Y:S05]  /*0890*/  @P0 BRA `(.L_x_8756) ;  /* 0x0000000400cc0947 */ /* 0x004fea0003800000 */
[C---:B------:R-:W-:Y:S01]  /*08a0*/  VIADD R11, R3.reuse, 0x1 ;  /* 0x00000001030b7836 */ /* 0x040fe20000000000 */
[----:B------:R-:W-:Y:S01]  /*08b0*/  BSSY.RECONVERGENT B1, `(.L_x_8757) ;  /* 0x0000027000017945 */ /* 0x000fe20003800200 */
[----:B------:R-:W-:Y:S01]  /*08c0*/  IMAD.U32 R20, RZ, RZ, UR9 ;  /* 0x00000009ff147e24 */ /* 0x000fe2000f8e00ff */
[----:B------:R-:W-:Y:S01]  /*08d0*/  ISETP.GE.U32.AND P1, PT, R3, 0x3, PT ;  /* 0x000000030300780c */ /* 0x000fe20003f26070 */
[----:B------:R-:W-:Y:S01]  /*08e0*/  IMAD.MOV.U32 R19, RZ, RZ, R37 ;  /* 0x000000ffff137224 */ /* 0x000fe200078e0025 */
[----:B------:R-:W-:Y:S01]  /*08f0*/  LOP3.LUT R11, R11, 0x3, RZ, 0xc0, !PT ;  /* 0x000000030b0b7812 */ /* 0x000fe200078ec0ff */
[----:B------:R-:W-:Y:S01]  /*0900*/  IMAD.SHL.U32 R20, R20, 0x4, RZ ;  /* 0x0000000414147824 */ /* 0x000fe200078e00ff */
[----:B------:R-:W-:Y:S02]  /*0910*/  IADD3 R18, PT, PT, R37, UR9, RZ ;  /* 0x0000000925127c10 */ /* 0x000fe4000fffe0ff */
[----:B------:R-:W-:Y:S02]  /*0920*/  ISETP.NE.AND P0, PT, R11, RZ, PT ;  /* 0x000000ff0b00720c */ /* 0x000fe40003f05270 */
[----:B------:R-:W-:-:S11]  /*0930*/  MOV R21, R37 ;  /* 0x0000002500157202 */ /* 0x000fd60000000f00 */
        /* <DEDUP_REMOVED lines=16> */
[----:B------:R-:W-:Y:S01]  /*0a40*/  ISETP.NE.AND P2, PT, R11, 0x2, PT ;  /* 0x000000020b00780c */ /* 0x000fe20003f45270 */
[----:B------:R-:W-:-:S06]  /*0a50*/  USHF.L.U32 UR7, UR9, 0x2, URZ ;  /* 0x0000000209077899 */ /* 0x000fcc00080006ff */
[----:B------:R-:W-:-:S04]  /*0a60*/  IADD3 R12, P3, PT, R12, UR7, RZ ;  /* 0x000000070c0c7c10 */ /* 0x000fc8000ff7e0ff */
[----:B------:R-:W-:Y:S02]  /*0a70*/  IADD3.X R13, PT, PT, RZ, R13, RZ, P3, !PT ;  /* 0x0000000dff0d7210 */ /* 0x000fe40001ffe4ff */
[----:B0-----:R-:W-:-:S03]  /*0a80*/  @P2 IADD3 R14, P3, PT, R12, UR7, RZ ;  /* 0x000000070c0e2c10 */ /* 0x001fc6000ff7e0ff */
[----:B------:R-:W2:Y:S02]  /*0a90*/  LDG.E R12, desc[UR16][R12.64] ;  /* 0x000000100c0c7981 */ /* 0x000ea4000c1e1900 */
        /* <DEDUP_REMOVED lines=8> */
.L_x_8758:
[----:B------:R-:W-:Y:S05]  /*0b20*/  BSYNC.RECONVERGENT B1 ;  /* 0x0000000000017941 */ /* 0x000fea0003800200 */
.L_x_8757:
        /* <DEDUP_REMOVED lines=9> */
.L_x_8761:
[----:B------:R-:W1:Y:S01]  /*0bc0*/  LDC.64 R22, c[0x0][0x390] ;  /* 0x0000e400ff167b82 */ /* 0x000e620000000a00 */
[----:B--2---:R-:W-:Y:S02]  /*0bd0*/  HFMA2 R12, -RZ, RZ, 0, 2.384185791015625e-07 ;  /* 0x00000004ff0c7431 */ /* 0x004fe400000001ff */
[----:B------:R-:W-:Y:S02]  /*0be0*/  IMAD.MOV.U32 R16, RZ, RZ, 0x4 ;  /* 0x00000004ff107424 */ /* 0x000fe400078e00ff */
[----:B0-----:R-:W-:Y:S02]  /*0bf0*/  IMAD.MOV.U32 R14, RZ, RZ, 0x4 ;  /* 0x00000004ff0e7424 */ /* 0x001fe400078e00ff */
[----:B------:R-:W-:-:S04]  /*0c00*/  IMAD.WIDE R16, R25, R16, UR10 ;  /* 0x0000000a19107e25 */ /* 0x000fc8000f8e0210 */
[C---:B------:R-:W-:Y:S02]  /*0c10*/  IMAD.WIDE R14, R25.reuse, R14, UR4 ;  /* 0x00000004190e7e25 */ /* 0x040fe4000f8e020e */
[----:B------:R-:W2:Y:S02]  /*0c20*/  LDG.E R17, desc[UR16][R16.64] ;  /* 0x0000001010117981 */ /* 0x000ea4000c1e1900 */
[C---:B------:R-:W-:Y:S02]  /*0c30*/  IMAD.WIDE R12, R25.reuse, R12, UR12 ;  /* 0x0000000c190c7e25 */ /* 0x040fe4000f8e020c */
[----:B------:R-:W3:Y:S04]  /*0c40*/  LDG.E R14, desc[UR16][R14.64] ;  /* 0x000000100e0e7981 */ /* 0x000ee8000c1e1900 */
[----:B------:R0:W4:Y:S01]  /*0c50*/  LDG.E R12, desc[UR16][R12.64] ;  /* 0x000000100c0c7981 */ /* 0x000122000c1e1900 */
        /* <DEDUP_REMOVED lines=17> */
.L_x_8760:
[----:B------:R-:W-:Y:S05]  /*0d70*/  BSYNC.RECONVERGENT B1 ;  /* 0x0000000000017941 */ /* 0x000fea0003800200 */
.L_x_8759:
[----:B------:R-:W-:Y:S04]  /*0d80*/  BSSY.RECONVERGENT B1, `(.L_x_8762) ;  /* 0x0000014000017945 */ /* 0x000fe80003800200 */
[----:B------:R-:W-:Y:S05]  /*0d90*/  @!P0 BRA `(.L_x_8763) ;  /* 0x0000000000488947 */ /* 0x000fea0003800000 */
[----:B------:R-:W3:Y:S01]  /*0da0*/  S2UR UR8, SR_CgaCtaId ;  /* 0x00000000000879c3 */ /* 0x000ee20000008800 */
[----:B------:R-:W-:Y:S01]  /*0db0*/  UMOV UR7, 0x400 ;  /* 0x0000040000077882 */ /* 0x000fe20000000000 */
[----:B------:R-:W-:Y:S01]  /*0dc0*/  ISETP.NE.AND P0, PT, R11, 0x1, PT ;  /* 0x000000010b00780c */ /* 0x000fe20003f05270 */
[----:B------:R-:W-:Y:S01]  /*0dd0*/  UIADD3 UR7, UPT, UPT, UR7, 0x1280, URZ ;  /* 0x0000128007077890 */ /* 0x000fe2000fffe0ff */
[----:B-12---:R-:W-:Y:S01]  /*0de0*/  SHF.L.U32 R12, R37, 0x2, RZ ;  /* 0x00000002250c7819 */ /* 0x006fe200000006ff */
[----:B------:R-:W-:Y:S02]  /*0df0*/  IMAD.MOV.U32 R19, RZ, RZ, R18 ;  /* 0x000000ffff137224 */ /* 0x000fe400078e0012 */
[----:B---3--:R-:W-:-:S06]  /*0e00*/  ULEA UR7, UR8, UR7, 0x18 ;  /* 0x0000000708077291 */ /* 0x008fcc000f8ec0ff */
[----:B------:R-:W-:-:S03]  /*0e10*/  VIADD R13, R12, UR7 ;  /* 0x000000070c0d7c36 */ /* 0x000fc60008000000 */
[----:B------:R3:W-:Y:S01]  /*0e20*/  STS [R12+UR7], RZ ;  /* 0x000000ff0c007988 */ /* 0x0007e20008000807 */
[----:B------:R-:W-:Y:S05]  /*0e30*/  @!P0 BRA `(.L_x_8763) ;  /* 0x0000000000208947 */ /* 0x000fea0003800000 */
[----:B------:R-:W-:Y:S01]  /*0e40*/  ISETP.NE.AND P0, PT, R11, 0x2, PT ;  /* 0x000000020b00780c */ /* 0x000fe20003f05270 */
[----:B------:R-:W-:Y:S01]  /*0e50*/  VIADD R19, R18, UR9 ;  /* 0x0000000912137c36 */ /* 0x000fe20008000000 */
[----:B------:R-:W-:-:S04]  /*0e60*/  IADD3 R13, PT, PT, R20, R13, RZ ;  /* 0x0000000d140d7210 */ /* 0x000fc80007ffe0ff */
[----:B---3--:R-:W-:Y:S01]  /*0e70*/  IADD3 R12, PT, PT, R19, UR9, RZ ;  /* 0x00000009130c7c10 */ /* 0x008fe2000fffe0ff */
[----:B------:R4:W-:Y:S06]  /*0e80*/  STS [R13], RZ ;  /* 0x000000ff0d007388 */ /* 0x0009ec0000000800 */
[----:B------:R-:W-:Y:S02]  /*0e90*/  @P0 IMAD.IADD R11, R20, 0x1, R13 ;  /* 0x00000001140b0824 */ /* 0x000fe400078e020d */
[----:B------:R-:W-:-:S03]  /*0ea0*/  @P0 IMAD.MOV.U32 R19, RZ, RZ, R12 ;  /* 0x000000ffff130224 */ /* 0x000fc600078e000c */
[----:B------:R4:W-:Y:S04]  /*0eb0*/  @P0 STS [R11], RZ ;  /* 0x000000ff0b000388 */ /* 0x0009e80000000800 */
.L_x_8763:
[----:B------:R-:W-:Y:S05]  /*0ec0*/  BSYNC.RECONVERGENT B1 ;  /* 0x0000000000017941 */ /* 0x000fea0003800200 */
.L_x_8762:
[----:B------:R-:W-:Y:S05]  /*0ed0*/  @!P1 BRA `(.L_x_8756) ;  /* 0x00000000003c9947 */ /* 0x000fea0003800000 */
[----:B-123--:R-:W0:Y:S01]  /*0ee0*/  S2R R12, SR_CgaCtaId ;  /* 0x00000000000c7919 */ /* 0x00ee220000008800 */
[----:B----4-:R-:W-:-:S05]  /*0ef0*/  MOV R11, 0x400 ;  /* 0x00000400000b7802 */ /* 0x010fca0000000f00 */
[----:B------:R-:W-:-:S05]  /*0f00*/  VIADD R11, R11, 0x1280 ;  /* 0x000012800b0b7836 */ /* 0x000fca0000000000 */
[----:B0-----:R-:W-:-:S07]  /*0f10*/  LEA R14, R12, R11, 0x18 ;  /* 0x0000000b0c0e7211 */ /* 0x001fce00078ec0ff */
.L_x_8764:
[----:B0-----:R-:W-:Y:S01]  /*0f20*/  LEA R11, R19, R14, 0x2 ;  /* 0x0000000e130b7211 */ /* 0x001fe200078e10ff */
        /* <DEDUP_REMOVED lines=10> */
.L_x_8756:
[----:B------:R-:W-:Y:S05]  /*0fd0*/  BSYNC.RECONVERGENT B0 ;  /* 0x0000000000007941 */ /* 0x000fea0003800200 */
.L_x_8755:
[----:B------:R-:W5:Y:S01]  /*0fe0*/  S2UR UR8, SR_CgaCtaId ;  /* 0x00000000000879c3 */ /* 0x000f620000008800 */
[----:B0---4-:R-:W-:-:S07]  /*0ff0*/  LOP3.LUT R11, R37, 0x1, RZ, 0xc0, !PT ;  /* 0x00000001250b7812 */ /* 0x011fce00078ec0ff */
[----:B------:R-:W-:Y:S01]  /*1000*/  BAR.SYNC.DEFER_BLOCKING 0x0 ;  /* 0x0000000000007b1d */ /* 0x000fe20000010000 */
[C---:B------:R-:W-:Y:S01]  /*1010*/  VIADD R15, R2.reuse, 0xffffffff ;  /* 0xffffffff020f7836 */ /* 0x040fe20000000000 */
[C---:B-123--:R-:W-:Y:S01]  /*1020*/  IADD3 R12, PT, PT, R2.reuse, 0xd, RZ ;  /* 0x0000000d020c7810 */ /* 0x04efe20007ffe0ff */
[----:B------:R-:W-:Y:S01]  /*1030*/  VIADD R13, R2, 0xe ;  /* 0x0000000e020d7836 */ /* 0x000fe20000000000 */
[----:B------:R-:W-:Y:S01]  /*1040*/  ISETP.NE.U32.AND P0, PT, R11, 0x1, PT ;  /* 0x000000010b00780c */ /* 0x000fe20003f05070 */
[----:B------:R-:W-:Y:S01]  /*1050*/  IMAD.SHL.U32 R11, R37, 0x10, RZ ;  /* 0x00000010250b7824 */ /* 0x000fe200078e00ff */
[----:B------:R-:W-:Y:S01]  /*1060*/  UMOV UR7, 0x400 ;  /* 0x0000040000077882 */ /* 0x000fe20000000000 */
[----:B------:R-:W-:Y:S01]  /*1070*/  LOP3.LUT R16, R15, 0xf, RZ, 0xc0, !PT ;  /* 0x0000000f0f107812 */ /* 0x000fe200078ec0ff */
[----:B------:R-:W-:Y:S01]  /*1080*/  UIADD3 UR7, UPT, UPT, UR7, 0x1080, URZ ;  /* 0x0000108007077890 */ /* 0x000fe2000fffe0ff */
[----:B------:R-:W-:Y:S02]  /*1090*/  LOP3.LUT R12, R12, 0xf, RZ, 0xc0, !PT ;  /* 0x0000000f0c0c7812 */ /* 0x000fe400078ec0ff */
[----:B------:R-:W-:-:S02]  /*10a0*/  LOP3.LUT R11, R11, 0x10, RZ, 0xc0, !PT ;  /* 0x000000100b0b7812 */ /* 0x000fc400078ec0ff */
[----:B------:R-:W-:Y:S02]  /*10b0*/  LOP3.LUT R14, R13, 0xf, RZ, 0xc0, !PT ;  /* 0x0000000f0d0e7812 */ /* 0x000fe400078ec0ff */
[----:B------:R-:W-:Y:S02]  /*10c0*/  LEA R29, R2, R11, 0x5 ;  /* 0x0000000b021d7211 */ /* 0x000fe400078e28ff */
[----:B------:R-:W0:Y:S01]  /*10d0*/  @P0 S2R R30, SR_CgaCtaId ;  /* 0x00000000001e0919 */ /* 0x000e220000008800 */
[----:B------:R-:W-:Y:S02]  /*10e0*/  SHF.R.U32.HI R37, RZ, 0x3, R37 ;  /* 0x00000003ff257819 */ /* 0x000fe40000011625 */
[C---:B------:R-:W-:Y:S01]  /*10f0*/  LOP3.LUT R16, R29.reuse, R16, RZ, 0xfc, !PT ;  /* 0x000000101d107212 */ /* 0x040fe200078efcff */
[----:B-----5:R-:W-:Y:S01]  /*1100*/  ULEA UR7, UR8, UR7, 0x18 ;  /* 0x0000000708077291 */ /* 0x020fe2000f8ec0ff */
[C---:B------:R-:W-:Y:S02]  /*1110*/  LOP3.LUT R13, R29.reuse, R12, RZ, 0xfc, !PT ;  /* 0x0000000c1d0d7212 */ /* 0x040fe400078efcff */
[----:B------:R-:W-:-:S02]  /*1120*/  LOP3.LUT R11, R29, R2, RZ, 0xfc, !PT ;  /* 0x000000021d0b7212 */ /* 0x000fc400078efcff */
[----:B------:R-:W-:Y:S02]  /*1130*/  LOP3.LUT R12, R29, 0x8, R2, 0xfe, !PT ;  /* 0x000000081d0c7812 */ /* 0x000fe400078efe02 */
[----:B------:R-:W-:Y:S02]  /*1140*/  LEA R25, R16, UR7, 0x2 ;  /* 0x0000000710197c11 */ /* 0x000fe4000f8e10ff */
[----:B------:R-:W-:Y:S02]  /*1150*/  LEA R31, R11, UR7, 0x2 ;  /* 0x000000070b1f7c11 */ /* 0x000fe4000f8e10ff */
[----:B------:R-:W-:Y:S02]  /*1160*/  LOP3.LUT R14, R29, R14, RZ, 0xfc, !PT ;  /* 0x0000000e1d0e7212 */ /* 0x000fe400078efcff */
[----:B------:R-:W1:Y:S01]  /*1170*/  LDS R25, [R25] ;  /* 0x0000000019197984 */ /* 0x000e620000000800 */
[----:B------:R-:W-:Y:S02]  /*1180*/  LEA R12, R12, UR7, 0x2 ;  /* 0x000000070c0c7c11 */ /* 0x000fe4000f8e10ff */
[----:B------:R-:W-:Y:S01]  /*1190*/  @P0 MOV R11, 0x400 ;  /* 0x00000400000b0802 */ /* 0x000fe20000000f00 */
[----:B------:R-:W2:Y:S01]  /*11a0*/  LDS R24, [R31] ;  /* 0x000000001f187984 */ /* 0x000ea20000000800 */
[----:B------:R-:W-:-:S02]  /*11b0*/  LEA R13, R13, UR7, 0x2 ;  /* 0x000000070d0d7c11 */ /* 0x000fc4000f8e10ff */
[----:B------:R-:W-:Y:S01]  /*11c0*/  LEA R14, R14, UR7, 0x2 ;  /* 0x000000070e0e7c11 */ /* 0x000fe2000f8e10ff */
[----:B------:R3:W4:Y:S01]  /*11d0*/  LDS R28, [R12] ;  /* 0x000000000c1c7984 */ /* 0x0007220000000800 */
[----:B------:R-:W-:-:S03]  /*11e0*/  @P0 VIADD R11, R11, 0x1280 ;  /* 0x000012800b0b0836 */ /* 0x000fc60000000000 */
[----:B------:R-:W1:Y:S02]  /*11f0*/  LDS R27, [R13] ;  /* 0x000000000d1b7984 */ /* 0x000e640000000800 */
[----:B0-----:R-:W-:Y:S01]  /*1200*/  @P0 LEA R11, R30, R11, 0x18 ;  /* 0x0000000b1e0b0211 */ /* 0x001fe200078ec0ff */
[----:B---3--:R-:W-:Y:S01]  /*1210*/  IMAD R12, R2, -0x1f, R29 ;  /* 0xffffffe1020c7824 */ /* 0x008fe200078e021d */
[----:B------:R-:W0:Y:S03]  /*1220*/  LDS R26, [R14] ;  /* 0x000000000e1a7984 */ /* 0x000e260000000800 */
[C---:B------:R-:W-:Y:S01]  /*1230*/  VIADD R36, R12.reuse, 0x1 ;  /* 0x000000010c247836 */ /* 0x040fe20000000000 */
[----:B------:R-:W3:Y:S01]  /*1240*/  LDS R23, [R31+0x4] ;  /* 0x000004001f177984 */ /* 0x000ee20000000800 */
[C---:B------:R-:W-:Y:S01]  /*1250*/  IADD3 R35, PT, PT, R12.reuse, 0x2, RZ ;  /* 0x000000020c237810 */ /* 0x040fe20007ffe0ff */
[C---:B------:R-:W-:Y:S01]  /*1260*/  VIADD R34, R12.reuse, 0x3 ;  /* 0x000000030c227836 */ /* 0x040fe20000000000 */
[C---:B------:R-:W-:Y:S01]  /*1270*/  IADD3 R32, PT, PT, R12.reuse, 0x9, RZ ;  /* 0x000000090c207810 */ /* 0x040fe20007ffe0ff */
[----:B------:R-:W0:Y:S01]  /*1280*/  LDS R22, [R31+0x8] ;  /* 0x000008001f167984 */ /* 0x000e220000000800 */
[C---:B------:R-:W-:Y:S01]  /*1290*/  VIADD R33, R12.reuse, 0x6 ;  /* 0x000000060c217836 */ /* 0x040fe20000000000 */
[C---:B------:R-:W-:Y:S01]  /*12a0*/  IADD3 R29, PT, PT, R12.reuse, 0xc, RZ ;  /* 0x0000000c0c1d7810 */ /* 0x040fe20007ffe0ff */
[C---:B------:R-:W-:Y:S01]  /*12b0*/  VIADD R30, R12.reuse, 0xb ;  /* 0x0000000b0c1e7836 */ /* 0x040fe20000000000 */
[----:B------:R-:W0:Y:S04]  /*12c0*/  LDS R21, [R31+0xc] ;  /* 0x00000c001f157984 */ /* 0x000e280000000800 */
        /* <DEDUP_REMOVED lines=8> */
[----:B-12345:R-:W-:-:S07]  /*1350*/  VIADD R31, R12, 0xa ;  /* 0x0000000a0c1f7836 */ /* 0x03efce0000000000 */
.L_x_8766:
[----:B------:R-:W-:Y:S01]  /*1360*/  IMAD R41, R37, 0x84, R0 ;  /* 0x0000008425297824 */ /* 0x000fe200078e0200 */
[----:B------:R-:W-:-:S05]  /*1370*/  UMOV UR7, 0xffffffff ;  /* 0xffffffff00077882 */ /* 0x000fca0000000000 */
[----:B------:R-:W1:Y:S01]  /*1380*/  LDS R41, [R41] ;  /* 0x0000000029297984 */ /* 0x000e620000000800 */
[----:B------:R-:W-:Y:S05]  /*1390*/  BRA.DIV UR7, `(.L_x_8765) ;  /* 0x0000000607e87947 */ /* 0x000fea000b800000 */
[----:B-1----:R-:W1:Y:S04]  /*13a0*/  SHFL.IDX PT, R43, R41, R12, 0x1f ;  /* 0x00001f0c292b7589 */ /* 0x002e6800000e0000 */
[----:B------:R-:W2:Y:S04]  /*13b0*/  SHFL.IDX PT, R44, R41, R36, 0x1f ;  /* 0x00001f24292c7589 */ /* 0x000ea800000e0000 */
[----:B------:R-:W0:Y:S04]  /*13c0*/  SHFL.IDX PT, R45, R41, R35, 0x1f ;  /* 0x00001f23292d7589 */ /* 0x000e2800000e0000 */
[----:B------:R-:W-:Y:S01]  /*13d0*/  SHFL.IDX PT, R38, R41, R9, 0x1f ;  /* 0x00001f0929267589 */ /* 0x000fe200000e0000 */
[----:B-1----:R-:W-:-:S04]  /*13e0*/  IMAD R42, R24, R43, RZ ;  /* 0x0000002b182a7224 */ /* 0x002fc800078e02ff */
[----:B--2---:R-:W-:Y:S02]  /*13f0*/  IMAD R43, R23, R44, R42 ;  /* 0x0000002c172b7224 */ /* 0x004fe400078e022a */
[----:B------:R-:W1:Y:S02]  /*1400*/  SHFL.IDX PT, R42, R41, R34, 0x1f ;  /* 0x00001f22292a7589 */ /* 0x000e6400000e0000 */
[----:B0-----:R-:W-:Y:S02]  /*1410*/  IMAD R44, R22, R45, R43 ;  /* 0x0000002d162c7224 */ /* 0x001fe400078e022b */
[----:B------:R-:W0:Y:S02]  /*1420*/  SHFL.IDX PT, R45, R41, R8, 0x1f ;  /* 0x00001f08292d7589 */ /* 0x000e2400000e0000 */
[----:B-1----:R-:W-:Y:S02]  /*1430*/  IMAD R43, R21, R42, R44 ;  /* 0x0000002a152b7224 */ /* 0x002fe400078e022c */
[----:B------:R-:W1:Y:S02]  /*1440*/  SHFL.IDX PT, R42, R41, R33, 0x1f ;  /* 0x00001f21292a7589 */ /* 0x000e6400000e0000 */
[----:B0-----:R-:W-:-:S02]  /*1450*/  IMAD R44, R20, R45, R43 ;  /* 0x0000002d142c7224 */ /* 0x001fc400078e022b */
[----:B------:R-:W0:Y:S02]  /*1460*/  SHFL.IDX PT, R45, R41, R10, 0x1f ;  /* 0x00001f0a292d7589 */ /* 0x000e2400000e0000 */
[----:B------:R-:W-:Y:S02]  /*1470*/  IMAD R43, R19, R38, R44 ;  /* 0x00000026132b7224 */ /* 0x000fe400078e022c */
[----:B------:R-:W2:Y:S02]  /*1480*/  SHFL.IDX PT, R38, R41, R7, 0x1f ;  /* 0x00001f0729267589 */ /* 0x000ea400000e0000 */
[----:B-1----:R-:W-:Y:S02]  /*1490*/  IMAD R44, R18, R42, R43 ;  /* 0x0000002a122c7224 */ /* 0x002fe400078e022b */
[----:B------:R-:W1:Y:S02]  /*14a0*/  SHFL.IDX PT, R42, R41, R32, 0x1f ;  /* 0x00001f20292a7589 */ /* 0x000e6400000e0000 */
[----:B0-----:R-:W-:-:S02]  /*14b0*/  IMAD R43, R17, R45, R44 ;  /* 0x0000002d112b7224 */ /* 0x001fc400078e022c */
[----:B------:R-:W0:Y:S02]  /*14c0*/  SHFL.IDX PT, R45, R41, R31, 0x1f ;  /* 0x00001f1f292d7589 */ /* 0x000e2400000e0000 */
[----:B--2---:R-:W-:Y:S02]  /*14d0*/  IMAD R43, R28, R38, R43 ;  /* 0x000000261c2b7224 */ /* 0x004fe400078e022b */
[----:B------:R-:W2:Y:S02]  /*14e0*/  SHFL.IDX PT, R38, R41, R30, 0x1f ;  /* 0x00001f1e29267589 */ /* 0x000ea400000e0000 */
[----:B-1----:R-:W-:Y:S02]  /*14f0*/  IMAD R44, R16, R42, R43 ;  /* 0x0000002a102c7224 */ /* 0x002fe400078e022b */
[----:B------:R-:W1:Y:S02]  /*1500*/  SHFL.IDX PT, R42, R41, R29, 0x1f ;  /* 0x00001f1d292a7589 */ /* 0x000e6400000e0000 */
[----:B0-----:R-:W-:-:S02]  /*1510*/  IMAD R43, R15, R45, R44 ;  /* 0x0000002d0f2b7224 */ /* 0x001fc400078e022c */
[----:B------:R-:W-:Y:S02]  /*1520*/  SHFL.IDX PT, R45, R41, R5, 0x1f ;  /* 0x00001f05292d7589 */ /* 0x000fe400000e0000 */
[----:B--2---:R-:W-:Y:S02]  /*1530*/  IMAD R44, R14, R38, R43 ;  /* 0x000000260e2c7224 */ /* 0x004fe400078e022b */
[----:B------:R-:W0:Y:S04]  /*1540*/  SHFL.IDX PT, R43, R41, R4, 0x1f ;  /* 0x00001f04292b7589 */ /* 0x000e2800000e0000 */
[----:B------:R2:W3:Y:S01]  /*1550*/  SHFL.IDX PT, R38, R41, R6, 0x1f ;  /* 0x00001f0629267589 */ /* 0x0004e200000e0000 */
[----:B-1----:R-:W-:-:S04]  /*1560*/  IMAD R44, R13, R42, R44 ;  /* 0x0000002a0d2c7224 */ /* 0x002fc800078e022c */
[----:B0-----:R-:W-:-:S04]  /*1570*/  IMAD R43, R27, R43, R44 ;  /* 0x0000002b1b2b7224 */ /* 0x001fc800078e022c */
[----:B--23--:R-:W-:-:S07]  /*1580*/  IMAD R44, R26, R45, R43 ;  /* 0x0000002d1a2c7224 */ /* 0x00cfce00078e022b */
.L_x_8789:
[----:B------:R-:W-:Y:S01]  /*1590*/  IMAD R38, R25, R38, R44 ;  /* 0x0000002619267224 */ /* 0x000fe200078e022c */
[----:B------:R-:W-:Y:S05]  /*15a0*/  WARPSYNC.ALL ;  /* 0x0000000000007948 */ /* 0x000fea0003800000 */
[----:B------:R-:W0:Y:S01]  /*15b0*/  SHFL.DOWN PT, R39, R38, 0x1, 0x1e1f ;  /* 0x083e1f0026277f89 */ /* 0x000e2200000e0000 */
[----:B------:R-:W-:Y:S02]  /*15c0*/  @P0 IMAD R40, R37, 0x4, R2 ;  /* 0x0000000425280824 */ /* 0x000fe400078e0202 */
[----:B0-----:R-:W-:-:S03]  /*15d0*/  IMAD.IADD R42, R38, 0x1, R39 ;  /* 0x00000001262a7824 */ /* 0x001fc600078e0227 */
[----:B------:R-:W-:Y:S01]  /*15e0*/  @P0 LEA R39, R40, R11, 0x2 ;  /* 0x0000000b28270211 */ /* 0x000fe200078e10ff */
[----:B------:R-:W-:-:S04]  /*15f0*/  IMAD.U32 R40, RZ, RZ, UR9 ;  /* 0x00000009ff287e24 */ /* 0x000fc8000f8e00ff */
[----:B------:R1:W-:Y:S01]  /*1600*/  @P0 STS [R39], R42 ;  /* 0x0000002a27000388 */ /* 0x0003e20000000800 */
[----:B------:R-:W-:-:S04]  /*1610*/  LEA.HI R37, R40, R37, RZ, 0x1d ;  /* 0x0000002528257211 */ /* 0x000fc800078fe8ff */
[----:B------:R-:W-:-:S13]  /*1620*/  ISETP.GE.U32.AND P1, PT, R37, 0x20, PT ;  /* 0x000000202500780c */ /* 0x000fda0003f26070 */
[----:B-1----:R-:W-:Y:S05]  /*1630*/  @!P1 BRA `(.L_x_8766) ;  /* 0xfffffffc00489947 */ /* 0x002fea000383ffff */
[----:B------:R-:W0:Y:S01]  /*1640*/  S2R R22, SR_TID.X ;  /* 0x0000000000167919 */ /* 0x000e220000002100 */
[----:B------:R-:W-:Y:S05]  /*1650*/  WARPSYNC.ALL ;  /* 0x0000000000007948 */ /* 0x000fea0003800000 */
[----:B------:R-:W-:Y:S06]  /*1660*/  BAR.SYNC.DEFER_BLOCKING 0x0 ;  /* 0x0000000000007b1d */ /* 0x000fec0000010000 */
[----:B------:R-:W-:Y:S01]  /*1670*/  BSSY.RECONVERGENT B0, `(.L_x_8767) ;  /* 0x0000047000007945 */ /* 0x000fe20003800200 */
[----:B0-----:R-:W-:-:S13]  /*1680*/  ISETP.GT.U32.AND P0, PT, R22, 0x7f, PT ;  /* 0x0000007f1600780c */ /* 0x001fda0003f04070 */
[----:B------:R-:W-:Y:S05]  /*1690*/  @P0 BRA `(.L_x_8768) ;  /* 0x0000000400100947 */ /* 0x000fea0003800000 */
[C---:B------:R-:W-:Y:S01]  /*16a0*/  VIADD R11, R3.reuse, 0x1 ;  /* 0x00000001030b7836 */ /* 0x040fe20000000000 */
[----:B------:R-:W-:Y:S01]  /*16b0*/  BSSY.RECONVERGENT B1, `(.L_x_8769) ;  /* 0x0000024000017945 */ /* 0x000fe20003800200 */
[----:B------:R-:W-:-:S03]  /*16c0*/  ISETP.GE.U32.AND P0, PT, R3, 0x3, PT ;  /* 0x000000030300780c */ /* 0x000fc60003f06070 */
[----:B------:R-:W-:Y:S02]  /*16d0*/  LOP3.LUT R14, R11, 0x3, RZ, 0xc0, !PT ;  /* 0x000000030b0e7812 */ /* 0x000fe400078ec0ff */
[----:B------:R-:W-:Y:S02]  /*16e0*/  MOV R11, UR9 ;  /* 0x00000009000b7c02 */ /* 0x000fe40008000f00 */
[----:B------:R-:W-:-:S03]  /*16f0*/  ISETP.NE.AND P1, PT, R14, RZ, PT ;  /* 0x000000ff0e00720c */ /* 0x000fc60003f25270 */
[----:B------:R-:W-:-:S10]  /*1700*/  IMAD.SHL.U32 R11, R11, 0x4, RZ ;  /* 0x000000040b0b7824 */ /* 0x000fd400078e00ff */
[----:B------:R-:W-:Y:S05]  /*1710*/  @!P1 BRA `(.L_x_8770) ;  /* 0x0000000000749947 */ /* 0x000fea0003800000 */
[----:B------:R-:W0:Y:S01]  /*1720*/  S2UR UR8, SR_CgaCtaId ;  /* 0x00000000000879c3 */ /* 0x000e220000008800 */
[----:B------:R-:W-:Y:S01]  /*1730*/  UMOV UR7, 0x400 ;  /* 0x0000040000077882 */ /* 0x000fe20000000000 */
[----:B------:R-:W-:Y:S01]  /*1740*/  IMAD.SHL.U32 R16, R22, 0x4, RZ ;  /* 0x0000000416107824 */ /* 0x000fe200078e00ff */
[----:B------:R-:W-:Y:S01]  /*1750*/  UIADD3 UR7, UPT, UPT, UR7, 0x1280, URZ ;  /* 0x0000128007077890 */ /* 0x000fe2000fffe0ff */
[----:B------:R-:W-:Y:S02]  /*1760*/  MOV R17, UR6 ;  /* 0x0000000600117c02 */ /* 0x000fe40008000f00 */
[----:B------:R-:W-:Y:S02]  /*1770*/  ISETP.NE.AND P1, PT, R14, 0x1, PT ;  /* 0x000000010e00780c */ /* 0x000fe40003f25270 */
[----:B------:R-:W1:Y:S01]  /*1780*/  LDC.64 R12, c[0x0][0x3a0] ;  /* 0x0000e800ff0c7b82 */ /* 0x000e620000000a00 */
[----:B------:R-:W-:Y:S02]  /*1790*/  IMAD R17, R17, 0x80, R22 ;  /* 0x0000008011117824 */ /* 0x000fe400078e0216 */
[----:B------:R-:W-:Y:S01]  /*17a0*/  VIADD R22, R22, UR9 ;  /* 0x0000000916167c36 */ /* 0x000fe20008000000 */
[----:B0-----:R-:W-:-:S06]  /*17b0*/  ULEA UR7, UR8, UR7, 0x18 ;  /* 0x0000000708077291 */ /* 0x001fcc000f8ec0ff */
[----:B------:R-:W-:Y:S01]  /*17c0*/  IADD3 R18, PT, PT, R16, UR7, RZ ;  /* 0x0000000710127c10 */ /* 0x000fe2000fffe0ff */
[----:B-1----:R-:W-:Y:S02]  /*17d0*/  IMAD.WIDE R12, R17, 0x4, R12 ;  /* 0x00000004110c7825 */ /* 0x002fe400078e020c */
[----:B------:R-:W0:Y:S04]  /*17e0*/  LDS R15, [R16+UR7] ;  /* 0x00000007100f7984 */ /* 0x000e280008000800 */
[----:B0-----:R0:W-:Y:S01]  /*17f0*/  STG.E desc[UR16][R12.64], R15 ;  /* 0x0000000f0c007986 */ /* 0x0011e2000c101910 */
[----:B------:R-:W-:Y:S05]  /*1800*/  @!P1 BRA `(.L_x_8770) ;  /* 0x0000000000389947 */ /* 0x000fea0003800000 */
[----:B------:R-:W-:Y:S01]  /*1810*/  ISETP.NE.AND P2, PT, R14, 0x2, PT ;  /* 0x000000020e00780c */ /* 0x000fe20003f45270 */
[C---:B------:R-:W-:Y:S01]  /*1820*/  IMAD.IADD R18, R11.reuse, 0x1, R18 ;  /* 0x000000010b127824 */ /* 0x040fe200078e0212 */
[----:B0-----:R-:W-:Y:S01]  /*1830*/  IADD3 R12, P1, PT, R11, R12, RZ ;  /* 0x0000000c0b0c7210 */ /* 0x001fe20007f3e0ff */
[----:B------:R-:W-:-:S03]  /*1840*/  VIADD R22, R22, UR9 ;  /* 0x0000000916167c36 */ /* 0x000fc60008000000 */
[----:B------:R-:W0:Y:S01]  /*1850*/  LDS R17, [R18] ;  /* 0x0000000012117984 */ /* 0x000e220000000800 */
[----:B------:R-:W-:Y:S02]  /*1860*/  IADD3.X R13, PT, PT, RZ, R13, RZ, P1, !PT ;  /* 0x0000000dff0d7210 */ /* 0x000fe40000ffe4ff */
[----:B------:R-:W-:-:S04]  /*1870*/  IADD3 R16, PT, PT, R22, UR9, RZ ;  /* 0x0000000916107c10 */ /* 0x000fc8000fffe0ff */
[C---:B------:R-:W-:Y:S01]  /*1880*/  @P2 IMAD.IADD R19, R11.reuse, 0x1, R18 ;  /* 0x000000010b132824 */ /* 0x040fe200078e0212 */
[----:B------:R-:W-:Y:S01]  /*1890*/  @P2 IADD3 R14, P1, PT, R11, R12, RZ ;  /* 0x0000000c0b0e2210 */ /* 0x000fe20007f3e0ff */
[----:B------:R-:W-:-:S04]  /*18a0*/  @P2 IMAD.MOV.U32 R22, RZ, RZ, R16 ;  /* 0x000000ffff162224 */ /* 0x000fc800078e0010 */
[----:B------:R-:W1:Y:S01]  /*18b0*/  @P2 LDS R19, [R19] ;  /* 0x0000000013132984 */ /* 0x000e620000000800 */
[----:B------:R-:W-:-:S03]  /*18c0*/  @P2 IMAD.X R15, RZ, RZ, R13, P1 ;  /* 0x000000ffff0f2224 */ /* 0x000fc600008e060d */
[----:B0-----:R2:W-:Y:S04]  /*18d0*/  STG.E desc[UR16][R12.64], R17 ;  /* 0x000000110c007986 */ /* 0x0015e8000c101910 */
[----:B-1----:R2:W-:Y:S02]  /*18e0*/  @P2 STG.E desc[UR16][R14.64], R19 ;  /* 0x000000130e002986 */ /* 0x0025e4000c101910 */
.L_x_8770:
[----:B------:R-:W-:Y:S05]  /*18f0*/  BSYNC.RECONVERGENT B1 ;  /* 0x0000000000017941 */ /* 0x000fea0003800200 */
.L_x_8769:
[----:B------:R-:W-:Y:S05]  /*1900*/  @!P0 BRA `(.L_x_8768) ;  /* 0x0000000000748947 */ /* 0x000fea0003800000 */
[----:B0-2---:R-:W0:Y:S01]  /*1910*/  S2R R15, SR_CgaCtaId ;  /* 0x00000000000f7919 */ /* 0x005e220000008800 */
[----:B------:R-:W1:Y:S01]  /*1920*/  LDC.64 R12, c[0x0][0x3a0] ;  /* 0x0000e800ff0c7b82 */ /* 0x000e620000000a00 */
[----:B------:R-:W-:-:S05]  /*1930*/  MOV R14, 0x400 ;  /* 0x00000400000e7802 */ /* 0x000fca0000000f00 */
[----:B------:R-:W-:-:S05]  /*1940*/  VIADD R14, R14, 0x1280 ;  /* 0x000012800e0e7836 */ /* 0x000fca0000000000 */
[----:B0-----:R-:W-:-:S07]  /*1950*/  LEA R31, R15, R14, 0x18 ;  /* 0x0000000e0f1f7211 */ /* 0x001fce00078ec0ff */
.L_x_8771:
[----:B0-----:R-:W-:Y:S01]  /*1960*/  LEA R20, R22, R31, 0x2 ;  /* 0x0000001f16147211 */ /* 0x001fe200078e10ff */
[----:B------:R-:W-:-:S04]  /*1970*/  IMAD.U32 R15, RZ, RZ, UR6 ;  /* 0x00000006ff0f7e24 */ /* 0x000fc8000f8e00ff */
[----:B------:R-:W-:Y:S01]  /*1980*/  IMAD.IADD R24, R11, 0x1, R20 ;  /* 0x000000010b187824 */ /* 0x000fe200078e0214 */
[----:B------:R0:W2:Y:S01]  /*1990*/  LDS R23, [R20] ;  /* 0x0000000014177984 */ /* 0x0000a20000000800 */
[----:B------:R-:W-:Y:S01]  /*19a0*/  IMAD R15, R15, 0x80, R22 ;  /* 0x000000800f0f7824 */ /* 0x000fe200078e0216 */
[C---:B------:R-:W-:Y:S01]  /*19b0*/  IADD3 R22, PT, PT, R11.reuse, R22, RZ ;  /* 0x000000160b167210 */ /* 0x040fe20007ffe0ff */
[----:B------:R-:W-:Y:S01]  /*19c0*/  IMAD.IADD R26, R11, 0x1, R24 ;  /* 0x000000010b1a7824 */ /* 0x000fe200078e0218 */
[----:B------:R-:W3:Y:S01]  /*19d0*/  LDS R25, [R24] ;  /* 0x0000000018197984 */ /* 0x000ee20000000800 */
[----:B-1----:R-:W-:-:S03]  /*19e0*/  IMAD.WIDE R14, R15, 0x4, R12 ;  /* 0x000000040f0e7825 */ /* 0x002fc600078e020c */
[C---:B------:R-:W-:Y:S01]  /*19f0*/  IADD3 R28, PT, PT, R11.reuse, R26, RZ ;  /* 0x0000001a0b1c7210 */ /* 0x040fe20007ffe0ff */
[----:B------:R-:W1:Y:S01]  /*1a00*/  LDS R27, [R26] ;  /* 0x000000001a1b7984 */ /* 0x000e620000000800 */
[----:B------:R-:W-:-:S03]  /*1a10*/  IADD3 R16, P0, PT, R11, R14, RZ ;  /* 0x0000000e0b107210 */ /* 0x000fc60007f1e0ff */
[----:B------:R-:W4:Y:S01]  /*1a20*/  LDS R29, [R28] ;  /* 0x000000001c1d7984 */ /* 0x000f220000000800 */
[----:B------:R-:W-:Y:S02]  /*1a30*/  IADD3.X R17, PT, PT, RZ, R15, RZ, P0, !PT ;  /* 0x0000000fff117210 */ /* 0x000fe400007fe4ff */
[----:B------:R-:W-:-:S05]  /*1a40*/  IADD3 R18, P0, PT, R11, R16, RZ ;  /* 0x000000100b127210 */ /* 0x000fca0007f1e0ff */
[----:B------:R-:W-:Y:S01]  /*1a50*/  IMAD.X R19, RZ, RZ, R17, P0 ;  /* 0x000000ffff137224 */ /* 0x000fe200000e0611 */
[----:B0-----:R-:W-:-:S05]  /*1a60*/  IADD3 R20, P0, PT, R11, R18, RZ ;  /* 0x000000120b147210 */ /* 0x001fca0007f1e0ff */
[----:B------:R-:W-:Y:S01]  /*1a70*/  IMAD.X R21, RZ, RZ, R19, P0 ;  /* 0x000000ffff157224 */ /* 0x000fe200000e0613 */
[----:B------:R-:W-:Y:S01]  /*1a80*/  ISETP.GE.U32.AND P0, PT, R22, 0x80, PT ;  /* 0x000000801600780c */ /* 0x000fe20003f06070 */
[----:B--2---:R0:W-:Y:S04]  /*1a90*/  STG.E desc[UR16][R14.64], R23 ;  /* 0x000000170e007986 */ /* 0x0041e8000c101910 */
[----:B---3--:R0:W-:Y:S04]  /*1aa0*/  STG.E desc[UR16][R16.64], R25 ;  /* 0x0000001910007986 */ /* 0x0081e8000c101910 */
[----:B-1----:R0:W-:Y:S04]  /*1ab0*/  STG.E desc[UR16][R18.64], R27 ;  /* 0x0000001b12007986 */ /* 0x0021e8000c101910 */
[----:B----4-:R0:W-:Y:S01]  /*1ac0*/  STG.E desc[UR16][R20.64], R29 ;  /* 0x0000001d14007986 */ /* 0x0101e2000c101910 */
[----:B------:R-:W-:Y:S05]  /*1ad0*/  @!P0 BRA `(.L_x_8771) ;  /* 0xfffffffc00a08947 */ /* 0x000fea000383ffff */
.L_x_8768:
[----:B------:R-:W-:Y:S05]  /*1ae0*/  BSYNC.RECONVERGENT B0 ;  /* 0x0000000000007941 */ /* 0x000fea0003800200 */
.L_x_8767:
[----:B------:R-:W-:Y:S02]  /*1af0*/  USHF.L.U32 UR7, UR14, 0x2, URZ ;  /* 0x000000020e077899 */ /* 0x000fe400080006ff */
[----:B------:R-:W-:-:S04]  /*1b00*/  UIADD3 UR6, UPT, UPT, UR14, UR6, URZ ;  /* 0x000000060e067290 */ /* 0x000fc8000fffe0ff */
[----:B------:R-:W-:-:S09]  /*1b10*/  UISETP.GE.U32.AND UP0, UPT, UR6, UR7, UPT ;  /* 0x000000070600728c */ /* 0x000fd2000bf06070 */
[----:B------:R-:W-:Y:S05]  /*1b20*/  BRA.U !UP0, `(.L_x_8772) ;  /* 0xffffffed084c7547 */ /* 0x000fea000b83ffff */
[----:B------:R-:W-:Y:S05]  /*1b30*/  EXIT ;  /* 0x000000000000794d */ /* 0x000fea0003800000 */
.L_x_8765:
[----:B------:R-:W-:Y:S01]  /*1b40*/  IMAD.MOV.U32 R40, RZ, RZ, R12 ;  /* 0x000000ffff287224 */ /* 0x000fe200078e000c */
[----:B------:R-:W-:Y:S01]  /*1b50*/  MOV R38, 0xffffffff ;  /* 0xffffffff00267802 */ /* 0x000fe20000000f00 */
[----:B------:R-:W-:-:S07]  /*1b60*/  IMAD.MOV.U32 R39, RZ, RZ, 0x1f ;  /* 0x0000001fff277424 */ /* 0x000fce00078e00ff */
[----:B01----:R-:W-:Y:S05]  /*1b70*/  WARPSYNC.COLLECTIVE R38, `(.L_x_8773) ;  /* 0x0000000026087348 */ /* 0x003fea0003c00000 */
[----:B-1----:R1:W2:Y:S02]  /*1b80*/  SHFL.IDX P1, R42, R41, R40, R39 ;  /* 0x00000028292a7389 */ /* 0x0022a40000020027 */
[----:B012---:R-:W-:Y:S05]  /*1b90*/  ENDCOLLECTIVE ;  /* 0x000000000000791b */ /* 0x007fea0003800000 */
.L_x_8773:
[----:B------:R-:W-:Y:S02]  /*1ba0*/  IMAD.MOV.U32 R40, RZ, RZ, R36 ;  /* 0x000000ffff287224 */ /* 0x000fe400078e0024 */
[----:B------:R-:W-:-:S07]  /*1bb0*/  IMAD.MOV.U32 R43, RZ, RZ, R42 ;  /* 0x000000ffff2b7224 */ /* 0x000fce00078e002a */
[----:B------:R-:W-:Y:S05]  /*1bc0*/  WARPSYNC.COLLECTIVE R38, `(.L_x_8774) ;  /* 0x0000000026087348 */ /* 0x000fea0003c00000 */
[----:B------:R0:W1:Y:S02]  /*1bd0*/  SHFL.IDX P1, R42, R41, R40, R39 ;  /* 0x00000028292a7389 */ /* 0x0000640000020027 */
[----:B01----:R-:W-:Y:S05]  /*1be0*/  ENDCOLLECTIVE ;  /* 0x000000000000791b */ /* 0x003fea0003800000 */
.L_x_8774:
[----:B------:R-:W-:Y:S01]  /*1bf0*/  IMAD.MOV.U32 R40, RZ, RZ, R35 ;  /* 0x000000ffff287224 */ /* 0x000fe200078e0023 */
[----:B------:R-:W-:Y:S01]  /*1c00*/  MOV R44, R42 ;  /* 0x0000002a002c7202 */ /* 0x000fe20000000f00 */
[----:B------:R-:W-:-:S04]  /*1c10*/  IMAD R42, R24, R43, RZ ;  /* 0x0000002b182a7224 */ /* 0x000fc800078e02ff */
[----:B------:R-:W-:-:S07]  /*1c20*/  IMAD R43, R23, R44, R42 ;  /* 0x0000002c172b7224 */ /* 0x000fce00078e022a */
[----:B------:R-:W-:Y:S05]  /*1c30*/  WARPSYNC.COLLECTIVE R38, `(.L_x_8775) ;  /* 0x0000000026087348 */ /* 0x000fea0003c00000 */
[----:B------:R0:W1:Y:S02]  /*1c40*/  SHFL.IDX P1, R42, R41, R40, R39 ;  /* 0x00000028292a7389 */ /* 0x0000640000020027 */
[----:B01----:R-:W-:Y:S05]  /*1c50*/  ENDCOLLECTIVE ;  /* 0x000000000000791b */ /* 0x003fea0003800000 */
.L_x_8775:
[----:B------:R-:W-:Y:S01]  /*1c60*/  IMAD.MOV.U32 R40, RZ, RZ, R34 ;  /* 0x000000ffff287224 */ /* 0x000fe200078e0022 */
[----:B------:R-:W-:-:S07]  /*1c70*/  MOV R45, R42 ;  /* 0x0000002a002d7202 */ /* 0x000fce0000000f00 */
[----:B------:R-:W-:Y:S05]  /*1c80*/  WARPSYNC.COLLECTIVE R38, `(.L_x_8776) ;  /* 0x0000000026087348 */ /* 0x000fea0003c00000 */
[----:B------:R0:W1:Y:S02]  /*1c90*/  SHFL.IDX P1, R42, R41, R40, R39 ;  /* 0x00000028292a7389 */ /* 0x0000640000020027 */
[----:B01----:R-:W-:Y:S05]  /*1ca0*/  ENDCOLLECTIVE ;  /* 0x000000000000791b */ /* 0x003fea0003800000 */
.L_x_8776:
[----:B------:R-:W-:Y:S01]  /*1cb0*/  IMAD R44, R22, R45, R43 ;  /* 0x0000002d162c7224 */ /* 0x000fe200078e022b */
[----:B------:R-:W-:-:S03]  /*1cc0*/  MOV R40, R8 ;  /* 0x0000000800287202 */ /* 0x000fc60000000f00 */
[----:B------:R-:W-:-:S07]  /*1cd0*/  IMAD R43, R21, R42, R44 ;  /* 0x0000002a152b7224 */ /* 0x000fce00078e022c */
[----:B------:R-:W-:Y:S05]  /*1ce0*/  WARPSYNC.COLLECTIVE R38, `(.L_x_8777) ;  /* 0x0000000026087348 */ /* 0x000fea0003c00000 */
[----:B------:R0:W1:Y:S02]  /*1cf0*/  SHFL.IDX P1, R42, R41, R40, R39 ;  /* 0x00000028292a7389 */ /* 0x0000640000020027 */
[----:B01----:R-:W-:Y:S05]  /*1d00*/  ENDCOLLECTIVE ;  /* 0x000000000000791b */ /* 0x003fea0003800000 */
.L_x_8777:
[----:B------:R-:W-:Y:S01]  /*1d10*/  MOV R40, R9 ;  /* 0x0000000900287202 */ /* 0x000fe20000000f00 */
[----:B------:R-:W-:-:S07]  /*1d20*/  IMAD.MOV.U32 R45, RZ, RZ, R42 ;  /* 0x000000ffff2d7224 */ /* 0x000fce00078e002a */
[----:B------:R-:W-:Y:S05]  /*1d30*/  WARPSYNC.COLLECTIVE R38, `(.L_x_8778) ;  /* 0x0000000026087348 */ /* 0x000fea0003c00000 */
[----:B------:R0:W1:Y:S02]  /*1d40*/  SHFL.IDX P1, R42, R41, R40, R39 ;  /* 0x00000028292a7389 */ /* 0x0000640000020027 */
[----:B01----:R-:W-:Y:S05]  /*1d50*/  ENDCOLLECTIVE ;  /* 0x000000000000791b */ /* 0x003fea0003800000 */
.L_x_8778:
        /* <DEDUP_REMOVED lines=8> */
.L_x_8779:
[----:B------:R-:W-:Y:S01]  /*1de0*/  MOV R40, R10 ;  /* 0x0000000a00287202 */ /* 0x000fe20000000f00 */
[----:B------:R-:W-:-:S07]  /*1df0*/  IMAD R44, R18, R42, R43 ;  /* 0x0000002a122c7224 */ /* 0x000fce00078e022b */
[----:B------:R-:W-:Y:S05]  /*1e00*/  WARPSYNC.COLLECTIVE R38, `(.L_x_8780) ;  /* 0x0000000026087348 */ /* 0x000fea0003c00000 */
[----:B------:R0:W1:Y:S02]  /*1e10*/  SHFL.IDX P1, R42, R41, R40, R39 ;  /* 0x00000028292a7389 */ /* 0x0000640000020027 */
[----:B01----:R-:W-:Y:S05]  /*1e20*/  ENDCOLLECTIVE ;  /* 0x000000000000791b */ /* 0x003fea0003800000 */
.L_x_8780:
[----:B------:R-:W-:Y:S01]  /*1e30*/  MOV R40, R7 ;  /* 0x0000000700287202 */ /* 0x000fe20000000f00 */
[----:B------:R-:W-:-:S07]  /*1e40*/  IMAD.MOV.U32 R45, RZ, RZ, R42 ;  /* 0x000000ffff2d7224 */ /* 0x000fce00078e002a */
[----:B------:R-:W-:Y:S05]  /*1e50*/  WARPSYNC.COLLECTIVE R38, `(.L_x_8781) ;  /* 0x0000000026087348 */ /* 0x000fea0003c00000 */
[----:B------:R0:W1:Y:S02]  /*1e60*/  SHFL.IDX P1, R42, R41, R40, R39 ;  /* 0x00000028292a7389 */ /* 0x0000640000020027 */
[----:B01----:R-:W-:Y:S05]  /*1e70*/  ENDCOLLECTIVE ;  /* 0x000000000000791b */ /* 0x003fea0003800000 */
.L_x_8781:
        /* <DEDUP_REMOVED lines=8> */
.L_x_8782:
[----:B------:R-:W-:Y:S01]  /*1f00*/  MOV R40, R31 ;  /* 0x0000001f00287202 */ /* 0x000fe20000000f00 */
[----:B------:R-:W-:-:S07]  /*1f10*/  IMAD R44, R16, R42, R43 ;  /* 0x0000002a102c7224 */ /* 0x000fce00078e022b */
[----:B------:R-:W-:Y:S05]  /*1f20*/  WARPSYNC.COLLECTIVE R38, `(.L_x_8783) ;  /* 0x0000000026087348 */ /* 0x000fea0003c00000 */
[----:B------:R0:W1:Y:S02]  /*1f30*/  SHFL.IDX P1, R42, R41, R40, R39 ;  /* 0x00000028292a7389 */ /* 0x0000640000020027 */
[----:B01----:R-:W-:Y:S05]  /*1f40*/  ENDCOLLECTIVE ;  /* 0x000000000000791b */ /* 0x003fea0003800000 */
.L_x_8783:
[----:B------:R-:W-:Y:S01]  /*1f50*/  MOV R40, R30 ;  /* 0x0000001e00287202 */ /* 0x000fe20000000f00 */
[----:B------:R-:W-:-:S07]  /*1f60*/  IMAD.MOV.U32 R45, RZ, RZ, R42 ;  /* 0x000000ffff2d7224 */ /* 0x000fce00078e002a */
[----:B------:R-:W-:Y:S05]  /*1f70*/  WARPSYNC.COLLECTIVE R38, `(.L_x_8784) ;  /* 0x0000000026087348 */ /* 0x000fea0003c00000 */
[----:B------:R0:W1:Y:S02]  /*1f80*/  SHFL.IDX P1, R42, R41, R40, R39 ;  /* 0x00000028292a7389 */ /* 0x0000640000020027 */
[----:B01----:R-:W-:Y:S05]  /*1f90*/  ENDCOLLECTIVE ;  /* 0x000000000000791b */ /* 0x003fea0003800000 */
.L_x_8784:
        /* <DEDUP_REMOVED lines=8> */
.L_x_8785:
[----:B------:R-:W-:Y:S01]  /*2020*/  MOV R40, R4 ;  /* 0x0000000400287202 */ /* 0x000fe20000000f00 */
[----:B------:R-:W-:-:S07]  /*2030*/  IMAD R44, R13, R42, R44 ;  /* 0x0000002a0d2c7224 */ /* 0x000fce00078e022c */
[----:B------:R-:W-:Y:S05]  /*2040*/  WARPSYNC.COLLECTIVE R38, `(.L_x_8786) ;  /* 0x0000000026087348 */ /* 0x000fea0003c00000 */
[----:B------:R0:W1:Y:S02]  /*2050*/  SHFL.IDX P1, R42, R41, R40, R39 ;  /* 0x00000028292a7389 */ /* 0x0000640000020027 */
[----:B01----:R-:W-:Y:S05]  /*2060*/  ENDCOLLECTIVE ;  /* 0x000000000000791b */ /* 0x003fea0003800000 */
.L_x_8786:
[----:B------:R-:W-:Y:S01]  /*2070*/  MOV R40, R5 ;  /* 0x0000000500287202 */ /* 0x000fe20000000f00 */
[----:B------:R-:W-:-:S07]  /*2080*/  IMAD.MOV.U32 R43, RZ, RZ, R42 ;  /* 0x000000ffff2b7224 */ /* 0x000fce00078e002a */
[----:B------:R-:W-:Y:S05]  /*2090*/  WARPSYNC.COLLECTIVE R38, `(.L_x_8787) ;  /* 0x0000000026087348 */ /* 0x000fea0003c00000 */
[----:B------:R0:W1:Y:S02]  /*20a0*/  SHFL.IDX P1, R42, R41, R40, R39 ;  /* 0x00000028292a7389 */ /* 0x0000640000020027 */
[----:B01----:R-:W-:Y:S05]  /*20b0*/  ENDCOLLECTIVE ;  /* 0x000000000000791b */ /* 0x003fea0003800000 */
.L_x_8787:
[----:B------:R-:W-:Y:S01]  /*20c0*/  IMAD R43, R27, R43, R44 ;  /* 0x0000002b1b2b7224 */ /* 0x000fe200078e022c */
[----:B------:R-:W-:Y:S01]  /*20d0*/  MOV R40, R6 ;  /* 0x0000000600287202 */ /* 0x000fe20000000f00 */
[----:B------:R-:W-:-:S07]  /*20e0*/  IMAD.MOV.U32 R45, RZ, RZ, R42 ;  /* 0x000000ffff2d7224 */ /* 0x000fce00078e002a */
[----:B------:R-:W-:Y:S05]  /*20f0*/  WARPSYNC.COLLECTIVE R38, `(.L_x_8788) ;  /* 0x0000000026087348 */ /* 0x000fea0003c00000 */
[----:B------:R0:W1:Y:S02]  /*2100*/  SHFL.IDX P1, R42, R41, R40, R39 ;  /* 0x00000028292a7389 */ /* 0x0000640000020027 */
[----:B01----:R-:W-:Y:S05]  /*2110*/  ENDCOLLECTIVE ;  /* 0x000000000000791b */ /* 0x003fea0003800000 */
.L_x_8788:
[----:B------:R-:W-:Y:S02]  /*2120*/  IMAD R44, R26, R45, R43 ;  /* 0x0000002d1a2c7224 */ /* 0x000fe400078e022b */
[----:B------:R-:W-:Y:S01]  /*2130*/  IMAD.MOV.U32 R38, RZ, RZ, R42 ;  /* 0x000000ffff267224 */ /* 0x000fe200078e002a */
[----:B------:R-:W-:Y:S06]  /*2140*/  BRA `(.L_x_8789) ;  /* 0xfffffff400107947 */ /* 0x000fec000383ffff */
        .weak           $__internal_66_$__cuda_sm20_div_u16
        .type           $__internal_66_$__cuda_sm20_div_u16,@function
        .size           $__internal_66_$__cuda_sm20_div_u16,(.L_x_58017 - $__internal_66_$__cuda_sm20_div_u16)
$__internal_66_$__cuda_sm20_div_u16:
        /* <DEDUP_REMOVED lines=18> */
[----:B------:R-:W-:Y:S06]  /*2270*/  RET.REL.NODEC R2 `(_Z9cuda_gemmIiLi256ELi4ELi1ELi128ELi32ELi32ELi32ELi1ELi1EEviiiPT_S1_S1_ii) ;  /* 0xffffffdc02607950 */ /* 0x000fec0003c3ffff */
.L_x_8790:
        /* <DEDUP_REMOVED lines=16> */
.L_x_58017:


//--------------------- .text._Z9cuda_gemmIiLi256ELi4ELi1ELi128ELi32ELi32ELi32ELi1ELi0EEviiiPT_S1_S1_ii --------------------------
	.section	.text._Z9cuda_gemmIiLi256ELi4ELi1ELi128ELi32ELi32ELi32ELi1ELi0EEviiiPT_S1_S1_ii,"ax",@progbits
	.align	128
        .global         _Z9cuda_gemmIiLi256ELi4ELi1ELi128ELi32ELi32ELi32ELi1ELi0EEviiiPT_S1_S1_ii
        .type           _Z9cuda_gemmIiLi256ELi4ELi1ELi128ELi32ELi32ELi32ELi1ELi0EEviiiPT_S1_S1_ii,@function
        .size           _Z9cuda_gemmIiLi256ELi4ELi1ELi128ELi32ELi32ELi32ELi1ELi0EEviiiPT_S1_S1_ii,(.L_x_58302 - _Z9cuda_gemmIiLi256ELi4ELi1ELi128ELi32ELi32ELi32ELi1ELi0EEviiiPT_S1_S1_ii)
        .other          _Z9cuda_gemmIiLi256ELi4ELi1ELi128ELi32ELi32ELi32ELi1ELi0EEviiiPT_S1_S1_ii,@"STO_CUDA_ENTRY STV_DEFAULT"
_Z9cuda_gemmIiLi256ELi4ELi1ELi128ELi32ELi32ELi32ELi1ELi0EEviiiPT_S1_S1_ii:
.text._Z9cuda_gemmIiLi256ELi4ELi1ELi128ELi32ELi32ELi32ELi1ELi0EEviiiPT_S1_S1_ii:
        /* <DEDUP_REMOVED lines=37> */
.L_x_8793:
        /* <DEDUP_REMOVED lines=25> */
.L_x_8792:
[----:B------:R-:W-:Y:S05]  /*03e0*/  BSYNC.RECONVERGENT B0 ;  /* 0x0000000000007941 */ /* 0x000fea0003800200 */
.L_x_8791:
        /* <DEDUP_REMOVED lines=52> */
[----:B------:R-:W-:Y:S01]  /*0730*/  UIMAD UR8, UR5, UR8, UR17 ;  /* 0x00000008050872a4 */ /* 0x000fe2000f8e0211 */
[----:B------:R-:W-:-:S03]  /*0740*/  IMAD.U32 R19, RZ, RZ, UR6 ;  /* 0x00000006ff137e24 */ /* 0x000fc6000f8e00ff */
[----:B------:R-:W-:Y:S02]  /*0750*/  UISETP.GE.U32.AND UP1, UPT, UR8, UR5, UPT ;  /* 0x000000050800728c */ /* 0x000fe4000bf26070 */
[----:B------:R-:W-:Y:S01]  /*0760*/  @P0 IADD3 R0, PT, PT, R0, -UR5, RZ ;  /* 0x8000000500000c10 */ /* 0x000fe2000fffe0ff */
[----:B------:R-:W-:Y:S01]  /*0770*/  @P0 VIADD R4, R4, 0x1 ;  /* 0x0000000104040836 */ /* 0x000fe20000000000 */
[----:B------:R-:W-:Y:S01]  /*0780*/  PLOP3.LUT P0, PT, PT, PT, UP0, 0x80, 0x8 ;  /* 0x000000000008781c */ /* 0x000fe20003f0f008 */
[----:B0-----:R-:W-:Y:S01]  /*0790*/  VIADD R2, R3, 0xffffffe ;  /* 0x0ffffffe03027836 */ /* 0x001fe20000000000 */
[----:B------:R-:W-:Y:S01]  /*07a0*/  ISETP.GE.U32.AND P1, PT, R0, UR5, PT ;  /* 0x0000000500007c0c */ /* 0x000fe2000bf26070 */
[----:B---3--:R-:W-:Y:S02]  /*07b0*/  IMAD.SHL.U32 R0, R5, 0x4, RZ ;  /* 0x0000000405007824 */ /* 0x008fe400078e00ff */
[----:B------:R-:W0:Y:S02]  /*07c0*/  F2I.FTZ.U32.TRUNC.NTZ R3, R2 ;  /* 0x0000000200037305 */ /* 0x000e24000021f000 */
        /* <DEDUP_REMOVED lines=14> */
[----:B------:R-:W-:Y:S01]  /*08b0*/  IMAD R0, R0, UR5, R53 ;  /* 0x0000000500007c24 */ /* 0x000fe2000f8e0235 */
[----:B------:R-:W-:Y:S01]  /*08c0*/  UISETP.LT.AND UP0, UPT, UR18, 0x20, UPT ;  /* 0x000000201200788c */ /* 0x000fe2000bf01270 */
[----:B------:R-:W-:Y:S01]  /*08d0*/  IMAD.HI.U32 R2, R3, R5, R2 ;  /* 0x0000000503027227 */ /* 0x000fe200078e0002 */
[----:B------:R-:W-:Y:S01]  /*08e0*/  LOP3.LUT R5, RZ, UR14, RZ, 0x33, !PT ;  /* 0x0000000eff057c12 */ /* 0x000fe2000f8e33ff */
[----:B------:R-:W-:Y:S01]  /*08f0*/  UMOV UR7, 0xffffff00 ;  /* 0xffffff0000077882 */ /* 0x000fe20000000000 */
[----:B------:R-:W-:Y:S02]  /*0900*/  USHF.L.U32 UR15, UR17, 0x2, URZ ;  /* 0x00000002110f7899 */ /* 0x000fe400080006ff */
[----:B------:R-:W-:Y:S01]  /*0910*/  VIADD R61, R53, UR17 ;  /* 0x00000011353d7c36 */ /* 0x000fe20008000000 */
[----:B------:R-:W-:Y:S01]  /*0920*/  USEL UR16, UR18, 0x20, UP0 ;  /* 0x0000002012107887 */ /* 0x000fe20008000000 */
[----:B------:R-:W-:Y:S01]  /*0930*/  IMAD.HI.U32 R18, R2, R0, RZ ;  /* 0x0000000002127227 */ /* 0x000fe200078e00ff */
[----:B------:R-:W-:Y:S01]  /*0940*/  UIMAD UR7, UR14, UR7, 0x201f ;  /* 0x0000201f0e0774a4 */ /* 0x000fe2000f8e0207 */
[----:B------:R-:W-:-:S02]  /*0950*/  UMOV UR8, UR9 ;  /* 0x0000000900087c82 */ /* 0x000fc40008000000 */
[----:B------:R-:W-:Y:S02]  /*0960*/  IMAD.MOV R3, RZ, RZ, -R18 ;  /* 0x000000ffff037224 */ /* 0x000fe400078e0a12 */
[----:B------:R-:W-:Y:S01]  /*0970*/  IMAD.HI.U32 R2, R2, R53, RZ ;  /* 0x0000003502027227 */ /* 0x000fe200078e00ff */
[----:B0-----:R-:W0:Y:S03]  /*0980*/  MUFU.RCP R4, R4 ;  /* 0x0000000400047308 */ /* 0x001e260000001000 */
[----:B------:R-:W-:Y:S02]  /*0990*/  IMAD R0, R3, UR14, R0 ;  /* 0x0000000e03007c24 */ /* 0x000fe4000f8e0200 */
[----:B------:R-:W-:Y:S02]  /*09a0*/  IMAD.MOV R2, RZ, RZ, -R2 ;  /* 0x000000ffff027224 */ /* 0x000fe400078e0a02 */
[----:B------:R-:W-:Y:S01]  /*09b0*/  IMAD.U32 R26, RZ, RZ, UR19 ;  /* 0x00000013ff1a7e24 */ /* 0x000fe2000f8e00ff */
[----:B------:R-:W-:Y:S01]  /*09c0*/  ISETP.GE.U32.AND P0, PT, R0, UR14, PT ;  /* 0x0000000e00007c0c */ /* 0x000fe2000bf06070 */
[----:B------:R-:W-:Y:S01]  /*09d0*/  IMAD R52, R2, UR14, R53 ;  /* 0x0000000e02347c24 */ /* 0x000fe2000f8e0235 */
[----:B------:R-:W-:Y:S01]  /*09e0*/  LOP3.LUT R53, R53, 0x1f, RZ, 0xc0, !PT ;  /* 0x0000001f35357812 */ /* 0x000fe200078ec0ff */
[----:B------:R-:W-:-:S03]  /*09f0*/  VIADD R60, R61, UR17 ;  /* 0x000000113d3c7c36 */ /* 0x000fc60008000000 */
[----:B------:R-:W-:Y:S02]  /*0a00*/  ISETP.GE.U32.AND P2, PT, R52, UR14, PT ;  /* 0x0000000e34007c0c */ /* 0x000fe4000bf46070 */
[----:B0-----:R-:W-:-:S05]  /*0a10*/  IADD3 R2, PT, PT, R4, 0xffffffe, RZ ;  /* 0x0ffffffe04027810 */ /* 0x001fca0007ffe0ff */
[----:B------:R-:W-:Y:S01]  /*0a20*/  @P0 VIADD R0, R0, -UR14 ;  /* 0x8000000e00000c36 */ /* 0x000fe20008000000 */
[----:B------:R0:W1:Y:S01]  /*0a30*/  F2I.FTZ.U32.TRUNC.NTZ R3, R2 ;  /* 0x0000000200037305 */ /* 0x000062000021f000 */
[----:B------:R-:W-:Y:S01]  /*0a40*/  @P0 VIADD R18, R18, 0x1 ;  /* 0x0000000112120836 */ /* 0x000fe20000000000 */
[----:B------:R-:W-:Y:S02]  /*0a50*/  ISETP.NE.U32.AND P0, PT, RZ, UR14, PT ;  /* 0x0000000eff007c0c */ /* 0x000fe4000bf05070 */
[----:B------:R-:W-:Y:S01]  /*0a60*/  ISETP.GE.U32.AND P1, PT, R0, UR14, PT ;  /* 0x0000000e00007c0c */ /* 0x000fe2000bf26070 */
[----:B------:R-:W-:Y:S01]  /*0a70*/  @P2 VIADD R52, R52, -UR14 ;  /* 0x8000000e34342c36 */ /* 0x000fe20008000000 */
[----:B------:R-:W-:Y:S01]  /*0a80*/  VIMNMX.U32 R0, PT, PT, R61, 0x80, !PT ;  /* 0x000000803d007848 */ /* 0x000fe20007fe0000 */
[----:B0-----:R-:W-:-:S03]  /*0a90*/  IMAD.MOV.U32 R2, RZ, RZ, RZ ;  /* 0x000000ffff027224 */ /* 0x001fc600078e00ff */
[----:B------:R-:W-:Y:S01]  /*0aa0*/  ISETP.GE.U32.AND P2, PT, R52, UR14, PT ;  /* 0x0000000e34007c0c */ /* 0x000fe2000bf46070 */
[----:B-1----:R-:W-:-:S06]  /*0ab0*/  IMAD.MOV R7, RZ, RZ, -R3 ;  /* 0x000000ffff077224 */ /* 0x002fcc00078e0a03 */
[----:B------:R-:W-:Y:S01]  /*0ac0*/  @P1 IADD3 R18, PT, PT, R18, 0x1, RZ ;  /* 0x0000000112121810 */ /* 0x000fe20007ffe0ff */
[----:B------:R-:W-:-:S03]  /*0ad0*/  IMAD R7, R7, UR17, RZ ;  /* 0x0000001107077c24 */ /* 0x000fc6000f8e02ff */
[----:B------:R-:W-:Y:S02]  /*0ae0*/  SEL R18, R5, R18, !P0 ;  /* 0x0000001205127207 */ /* 0x000fe40004000000 */
[----:B------:R-:W-:Y:S02]  /*0af0*/  @P2 VIADD R52, R52, -UR14 ;  /* 0x8000000e34342c36 */ /* 0x000fe40008000000 */
[C---:B------:R-:W-:Y:S01]  /*0b00*/  LOP3.LUT R17, R18.reuse, 0xf, RZ, 0xc0, !PT ;  /* 0x0000000f12117812 */ /* 0x040fe200078ec0ff */
[----:B------:R-:W-:Y:S01]  /*0b10*/  IMAD.HI.U32 R3, R3, R7, R2 ;  /* 0x0000000703037227 */ /* 0x000fe200078e0002 */
[----:B------:R-:W-:Y:S02]  /*0b20*/  IADD3 R27, PT, PT, R18, 0xe, RZ ;  /* 0x0000000e121b7810 */ /* 0x000fe40007ffe0ff */
[----:B------:R-:W-:Y:S01]  /*0b30*/  SEL R52, R5, R52, !P0 ;  /* 0x0000003405347207 */ /* 0x000fe20004000000 */
[----:B------:R-:W-:Y:S01]  /*0b40*/  VIADD R16, R17, 0x1 ;  /* 0x0000000111107836 */ /* 0x000fe20000000000 */
[----:B------:R-:W-:Y:S01]  /*0b50*/  ISETP.GE.U32.AND P0, PT, R61, 0x80, PT ;  /* 0x000000803d00780c */ /* 0x000fe20003f06070 */
[C---:B------:R-:W-:Y:S01]  /*0b60*/  VIADD R14, R17.reuse, 0x3 ;  /* 0x00000003110e7836 */ /* 0x040fe20000000000 */
[C---:B------:R-:W-:Y:S01]  /*0b70*/  IADD3 R15, PT, PT, R17.reuse, 0x2, RZ ;  /* 0x00000002110f7810 */ /* 0x040fe20007ffe0ff */
[C---:B------:R-:W-:Y:S01]  /*0b80*/  VIADD R12, R17.reuse, 0x5 ;  /* 0x00000005110c7836 */ /* 0x040fe20000000000 */
[----:B------:R-:W-:Y:S01]  /*0b90*/  ISETP.GE.AND P1, PT, R16, UR19, PT ;  /* 0x0000001310007c0c */ /* 0x000fe2000bf26270 */
[C---:B------:R-:W-:Y:S01]  /*0ba0*/  VIADD R11, R17.reuse, 0x6 ;  /* 0x00000006110b7836 */ /* 0x040fe20000000000 */
[----:B------:R-:W-:Y:S01]  /*0bb0*/  SEL R54, RZ, 0x1, P0 ;  /* 0x00000001ff367807 */ /* 0x000fe20000000000 */
[C---:B------:R-:W-:Y:S01]  /*0bc0*/  VIADD R10, R17.reuse, 0x7 ;  /* 0x00000007110a7836 */ /* 0x040fe20000000000 */
[----:B------:R-:W-:Y:S01]  /*0bd0*/  SEL R5, R26, RZ, P1 ;  /* 0x000000ff1a057207 */ /* 0x000fe20000800000 */
[C---:B------:R-:W-:Y:S01]  /*0be0*/  VIADD R9, R17.reuse, 0x8 ;  /* 0x0000000811097836 */ /* 0x040fe20000000000 */
[----:B------:R-:W-:Y:S01]  /*0bf0*/  ISETP.GE.AND P1, PT, R14, UR19, PT ;  /* 0x000000130e007c0c */ /* 0x000fe2000bf26270 */
[----:B------:R-:W-:Y:S01]  /*0c00*/  VIADD R6, R17, 0xb ;  /* 0x0000000b11067836 */ /* 0x000fe20000000000 */
[----:B------:R-:W-:Y:S01]  /*0c10*/  IADD3 R0, PT, PT, R0, -R61, -R54 ;  /* 0x8000003d00007210 */ /* 0x000fe20007ffe836 */
[----:B------:R-:W-:Y:S01]  /*0c20*/  IMAD.IADD R16, R16, 0x1, -R5 ;  /* 0x0000000110107824 */ /* 0x000fe200078e0a05 */
[----:B------:R-:W-:Y:S01]  /*0c30*/  ISETP.GE.AND P2, PT, R15, UR19, PT ;  /* 0x000000130f007c0c */ /* 0x000fe2000bf46270 */
[----:B------:R-:W-:Y:S01]  /*0c40*/  VIADD R7, R17, 0xa ;  /* 0x0000000a11077836 */ /* 0x000fe20000000000 */
[----:B------:R-:W-:Y:S01]  /*0c50*/  SEL R5, R26, RZ, P1 ;  /* 0x000000ff1a057207 */ /* 0x000fe20000800000 */
[----:B------:R-:W-:Y:S01]  /*0c60*/  IMAD.HI.U32 R21, R3, R0, RZ ;  /* 0x0000000003157227 */ /* 0x000fe200078e00ff */
[----:B------:R-:W-:-:S02]  /*0c70*/  IADD3 R13, PT, PT, R17, 0x4, RZ ;  /* 0x00000004110d7810 */ /* 0x000fc40007ffe0ff */
[----:B------:R-:W-:Y:S01]  /*0c80*/  SEL R2, R26, RZ, P2 ;  /* 0x000000ff1a027207 */ /* 0x000fe20001000000 */
[----:B------:R-:W-:Y:S01]  /*0c90*/  IMAD.IADD R14, R14, 0x1, -R5 ;  /* 0x000000010e0e7824 */ /* 0x000fe200078e0a05 */
[----:B------:R-:W-:Y:S01]  /*0ca0*/  ISETP.GE.AND P0, PT, R13, UR19, PT ;  /* 0x000000130d007c0c */ /* 0x000fe2000bf06270 */
[----:B------:R-:W-:Y:S01]  /*0cb0*/  VIADD R50, R18, 0x2 ;  /* 0x0000000212327836 */ /* 0x000fe20000000000 */
[----:B------:R-:W-:Y:S01]  /*0cc0*/  IADD3 R5, PT, PT, -R21, RZ, RZ ;  /* 0x000000ff15057210 */ /* 0x000fe20007ffe1ff */
[----:B------:R-:W-:Y:S01]  /*0cd0*/  IMAD.IADD R15, R15, 0x1, -R2 ;  /* 0x000000010f0f7824 */ /* 0x000fe200078e0a02 */
[----:B------:R-:W-:Y:S01]  /*0ce0*/  ISETP.GE.AND P1, PT, R12, UR19, PT ;  /* 0x000000130c007c0c */ /* 0x000fe2000bf26270 */
[----:B------:R-:W-:Y:S01]  /*0cf0*/  VIADD R20, R18, 0x3 ;  /* 0x0000000312147836 */ /* 0x000fe20000000000 */
[C---:B------:R-:W-:Y:S01]  /*0d00*/  SEL R2, R26.reuse, RZ, P0 ;  /* 0x000000ff1a027207 */ /* 0x040fe20000000000 */
[----:B------:R-:W-:Y:S01]  /*0d10*/  IMAD R0, R5, UR17, R0 ;  /* 0x0000001105007c24 */ /* 0x000fe2000f8e0200 */
[----:B------:R-:W-:Y:S01]  /*0d20*/  ISETP.GE.AND P0, PT, R11, UR19, PT ;  /* 0x000000130b007c0c */ /* 0x000fe2000bf06270 */
[----:B------:R-:W-:Y:S01]  /*0d30*/  VIADD R5, R17, 0xc ;  /* 0x0000000c11057836 */ /* 0x000fe20000000000 */
[----:B------:R-:W-:Y:S01]  /*0d40*/  SEL R3, R26, RZ, P1 ;  /* 0x000000ff1a037207 */ /* 0x000fe20000800000 */
[----:B------:R-:W-:Y:S01]  /*0d50*/  IMAD.IADD R13, R13, 0x1, -R2 ;  /* 0x000000010d0d7824 */ /* 0x000fe200078e0a02 */
[----:B------:R-:W-:Y:S01]  /*0d60*/  ISETP.GE.AND P1, PT, R10, UR19, PT ;  /* 0x000000130a007c0c */ /* 0x000fe2000bf26270 */
[----:B------:R-:W-:Y:S01]  /*0d70*/  VIADD R22, R18, 0xa ;  /* 0x0000000a12167836 */ /* 0x000fe20000000000 */
[----:B------:R-:W-:Y:S01]  /*0d80*/  SEL R2, R26, RZ, P0 ;  /* 0x000000ff1a027207 */ /* 0x000fe20000000000 */
[----:B------:R-:W-:Y:S01]  /*0d90*/  IMAD.IADD R12, R12, 0x1, -R3 ;  /* 0x000000010c0c7824 */ /* 0x000fe200078e0a03 */
[----:B------:R-:W-:Y:S01]  /*0da0*/  ISETP.GE.U32.AND P0, PT, R0, UR17, PT ;  /* 0x0000001100007c0c */ /* 0x000fe2000bf06070 */
[----:B------:R-:W-:Y:S01]  /*0db0*/  VIADD R24, R18, 0xc ;  /* 0x0000000c12187836 */ /* 0x000fe20000000000 */
[----:B------:R-:W-:Y:S01]  /*0dc0*/  IADD3 R8, PT, PT, R17, 0x9, RZ ;  /* 0x0000000911087810 */ /* 0x000fe20007ffe0ff */
[----:B------:R-:W-:Y:S01]  /*0dd0*/  IMAD.IADD R11, R11, 0x1, -R2 ;  /* 0x000000010b0b7824 */ /* 0x000fe200078e0a02 */
[----:B------:R-:W-:Y:S01]  /*0de0*/  SEL R3, R26, RZ, P1 ;  /* 0x000000ff1a037207 */ /* 0x000fe20000800000 */
[----:B------:R-:W-:Y:S01]  /*0df0*/  VIADD R51, R18, 0xffffffff ;  /* 0xffffffff12337836 */ /* 0x000fe20000000000 */
[----:B------:R-:W-:Y:S01]  /*0e00*/  ISETP.GE.AND P2, PT, R8, UR19, PT ;  /* 0x0000001308007c0c */ /* 0x000fe2000bf46270 */
[----:B------:R-:W-:Y:S01]  /*0e10*/  IMAD.SHL.U32 R52, R52, 0x10, RZ ;  /* 0x0000001034347824 */ /* 0x000fe200078e00ff */
[----:B------:R-:W-:Y:S01]  /*0e20*/  ISETP.GE.AND P1, PT, R9, UR19, PT ;  /* 0x0000001309007c0c */ /* 0x000fe2000bf26270 */
[----:B------:R-:W-:Y:S01]  /*0e30*/  IMAD.IADD R10, R10, 0x1, -R3 ;  /* 0x000000010a0a7824 */ /* 0x000fe200078e0a03 */
[----:B------:R-:W-:-:S02]  /*0e40*/  SEL R3, R26, RZ, P2 ;  /* 0x000000ff1a037207 */ /* 0x000fc40001000000 */
[----:B------:R-:W-:Y:S01]  /*0e50*/  ISETP.GE.AND P2, PT, R6, UR19, PT ;  /* 0x0000001306007c0c */ /* 0x000fe2000bf46270 */
[----:B------:R-:W-:Y:S01]  /*0e60*/  @P0 VIADD R0, R0, -UR17 ;  /* 0x8000001100000c36 */ /* 0x000fe20008000000 */
[----:B------:R-:W-:Y:S01]  /*0e70*/  SEL R2, R26, RZ, P1 ;  /* 0x000000ff1a027207 */ /* 0x000fe20000800000 */
[----:B------:R-:W-:Y:S01]  /*0e80*/  @P0 VIADD R21, R21, 0x1 ;  /* 0x0000000115150836 */ /* 0x000fe20000000000 */
[----:B------:R-:W-:Y:S02]  /*0e90*/  ISETP.GE.AND P1, PT, R7, UR19, PT ;  /* 0x0000001307007c0c */ /* 0x000fe4000bf26270 */
[----:B------:R-:W-:Y:S01]  /*0ea0*/  IADD3 R8, PT, PT, R8, -R3, RZ ;  /* 0x8000000308087210 */ /* 0x000fe20007ffe0ff */
[----:B------:R-:W-:Y:S01]  /*0eb0*/  IMAD.IADD R9, R9, 0x1, -R2 ;  /* 0x0000000109097824 */ /* 0x000fe200078e0a02 */
[----:B------:R-:W-:Y:S02]  /*0ec0*/  SEL R3, R26, RZ, P2 ;  /* 0x000000ff1a037207 */ /* 0x000fe40001000000 */
[----:B------:R-:W-:-:S02]  /*0ed0*/  ISETP.GE.AND P2, PT, R5, UR19, PT ;  /* 0x0000001305007c0c */ /* 0x000fc4000bf46270 */
[----:B------:R-:W-:Y:S01]  /*0ee0*/  SEL R2, R26, RZ, P1 ;  /* 0x000000ff1a027207 */ /* 0x000fe20000800000 */
[----:B------:R-:W-:Y:S01]  /*0ef0*/  IMAD.IADD R6, R6, 0x1, -R3 ;  /* 0x0000000106067824 */ /* 0x000fe200078e0a03 */
[----:B------:R-:W-:Y:S02]  /*0f00*/  ISETP.GE.U32.AND P1, PT, R0, UR17, PT ;  /* 0x0000001100007c0c */ /* 0x000fe4000bf26070 */
[----:B------:R-:W-:Y:S01]  /*0f10*/  SEL R0, R26, RZ, P2 ;  /* 0x000000ff1a007207 */ /* 0x000fe20001000000 */
[----:B------:R-:W-:Y:S01]  /*0f20*/  IMAD.IADD R7, R7, 0x1, -R2 ;  /* 0x0000000107077824 */ /* 0x000fe200078e0a02 */
[----:B------:R-:W-:Y:S01]  /*0f30*/  ISETP.NE.U32.AND P2, PT, RZ, UR17, PT ;  /* 0x00000011ff007c0c */ /* 0x000fe2000bf45070 */
[C---:B------:R-:W-:Y:S01]  /*0f40*/  VIADD R2, R17.reuse, 0xe ;  /* 0x0000000e11027836 */ /* 0x040fe20000000000 */
[----:B------:R-:W-:Y:S01]  /*0f50*/  IADD3 R4, PT, PT, R17, 0xd, RZ ;  /* 0x0000000d11047810 */ /* 0x000fe20007ffe0ff */
[----:B------:R-:W-:Y:S01]  /*0f60*/  IMAD.IADD R5, R5, 0x1, -R0 ;  /* 0x0000000105057824 */ /* 0x000fe200078e0a00 */
[----:B------:R-:W-:Y:S01]  /*0f70*/  LOP3.LUT R50, R50, 0xf, RZ, 0xc0, !PT ;  /* 0x0000000f32327812 */ /* 0x000fe200078ec0ff */
[----:B------:R-:W-:Y:S01]  /*0f80*/  VIADD R0, R17, 0xf ;  /* 0x0000000f11007836 */ /* 0x000fe20000000000 */
[----:B------:R-:W-:-:S02]  /*0f90*/  ISETP.GE.AND P3, PT, R4, UR19, PT ;  /* 0x0000001304007c0c */ /* 0x000fc4000bf66270 */
[----:B------:R-:W-:Y:S02]  /*0fa0*/  ISETP.GE.AND P4, PT, R2, UR19, PT ;  /* 0x0000001302007c0c */ /* 0x000fe4000bf86270 */
[----:B------:R-:W-:Y:S02]  /*0fb0*/  @P1 IADD3 R21, PT, PT, R21, 0x1, RZ ;  /* 0x0000000115151810 */ /* 0x000fe40007ffe0ff */
[----:B------:R-:W-:Y:S02]  /*0fc0*/  ISETP.GE.AND P0, PT, R0, UR19, PT ;  /* 0x0000001300007c0c */ /* 0x000fe4000bf06270 */
[----:B------:R-:W-:Y:S02]  /*0fd0*/  @!P2 LOP3.LUT R21, RZ, UR17, RZ, 0x33, !PT ;  /* 0x00000011ff15ac12 */ /* 0x000fe4000f8e33ff */
[C---:B------:R-:W-:Y:S02]  /*0fe0*/  SEL R3, R26.reuse, RZ, P3 ;  /* 0x000000ff1a037207 */ /* 0x040fe40001800000 */
[----:B------:R-:W-:Y:S01]  /*0ff0*/  SEL R23, R26, RZ, P4 ;  /* 0x000000ff1a177207 */ /* 0x000fe20002000000 */
[----:B------:R-:W-:Y:S01]  /*1000*/  IMAD.IADD R54, R54, 0x1, R21 ;  /* 0x0000000136367824 */ /* 0x000fe200078e0215 */
[----:B------:R-:W-:Y:S01]  /*1010*/  SEL R25, R26, RZ, P0 ;  /* 0x000000ff1a197207 */ /* 0x000fe20000000000 */
[----:B------:R-:W-:Y:S01]  /*1020*/  VIADD R21, R60, UR17 ;  /* 0x000000113c157c36 */ /* 0x000fe20008000000 */
[----:B------:R-:W-:Y:S01]  /*1030*/  ISETP.GE.AND P0, PT, R17, UR19, PT ;  /* 0x0000001311007c0c */ /* 0x000fe2000bf06270 */
[----:B------:R-:W-:Y:S01]  /*1040*/  IMAD.IADD R4, R4, 0x1, -R3 ;  /* 0x0000000104047824 */ /* 0x000fe200078e0a03 */
[----:B------:R-:W-:Y:S01]  /*1050*/  LOP3.LUT R20, R20, 0xf, RZ, 0xc0, !PT ;  /* 0x0000000f14147812 */ /* 0x000fe200078ec0ff */
[----:B------:R-:W-:Y:S01]  /*1060*/  IMAD.IADD R3, R2, 0x1, -R23 ;  /* 0x0000000102037824 */ /* 0x000fe200078e0a17 */
[----:B------:R0:W-:Y:S01]  /*1070*/  STL [R1], R21 ;  /* 0x0000001501007387 */ /* 0x0001e20000100800 */
[----:B------:R-:W-:Y:S01]  /*1080*/  IMAD.IADD R2, R0, 0x1, -R25 ;  /* 0x0000000100027824 */ /* 0x000fe200078e0a19 */
[----:B------:R-:W-:Y:S01]  /*1090*/  SEL R28, R26, RZ, P0 ;  /* 0x000000ff1a1c7207 */ /* 0x000fe20000000000 */
[C---:B------:R-:W-:Y:S01]  /*10a0*/  VIADD R23, R18.reuse, 0xb ;  /* 0x0000000b12177836 */ /* 0x040fe20000000000 */
[----:B------:R-:W-:Y:S01]  /*10b0*/  IADD3 R0, PT, PT, RZ, -UR19, RZ ;  /* 0x80000013ff007c10 */ /* 0x000fe2000fffe0ff */
[----:B------:R-:W-:Y:S01]  /*10c0*/  VIADD R25, R18, 0xd ;  /* 0x0000000d12197836 */ /* 0x000fe20000000000 */
[----:B------:R-:W-:Y:S01]  /*10d0*/  LOP3.LUT R26, R27, 0xf, RZ, 0xc0, !PT ;  /* 0x0000000f1b1a7812 */ /* 0x000fe200078ec0ff */
[----:B------:R-:W-:Y:S01]  /*10e0*/  IMAD.IADD R27, R17, 0x1, -R28 ;  /* 0x00000001111b7824 */ /* 0x000fe200078e0a1c */
[----:B------:R-:W-:-:S02]  /*10f0*/  LEA R0, R0, 0x201f, 0x8 ;  /* 0x0000201f00007811 */ /* 0x000fc400078e40ff */
[----:B0-----:R-:W-:Y:S02]  /*1100*/  IADD3 R21, PT, PT, R18, 0x9, RZ ;  /* 0x0000000912157810 */ /* 0x001fe40007ffe0ff */
[----:B------:R-:W-:Y:S02]  /*1110*/  LOP3.LUT R22, R22, 0xf, RZ, 0xc0, !PT ;  /* 0x0000000f16167812 */ /* 0x000fe400078ec0ff */
[----:B------:R-:W-:Y:S02]  /*1120*/  LOP3.LUT R21, R21, 0xf, RZ, 0xc0, !PT ;  /* 0x0000000f15157812 */ /* 0x000fe400078ec0ff */
[----:B------:R-:W-:Y:S02]  /*1130*/  LOP3.LUT R23, R23, 0xf, RZ, 0xc0, !PT ;  /* 0x0000000f17177812 */ /* 0x000fe400078ec0ff */
[----:B------:R-:W-:Y:S02]  /*1140*/  LOP3.LUT R24, R24, 0xf, RZ, 0xc0, !PT ;  /* 0x0000000f18187812 */ /* 0x000fe400078ec0ff */
[----:B------:R-:W-:-:S02]  /*1150*/  LOP3.LUT R25, R25, 0xf, RZ, 0xc0, !PT ;  /* 0x0000000f19197812 */ /* 0x000fc400078ec0ff */
[----:B------:R-:W-:-:S07]  /*1160*/  LOP3.LUT R51, R51, 0xf, RZ, 0xc0, !PT ;  /* 0x0000000f33337812 */ /* 0x000fce00078ec0ff */
.L_x_8969:
[----:B01----:R-:W0:Y:S01]  /*1170*/  S2R R32, SR_TID.X ;  /* 0x0000000000207919 */ /* 0x003e220000002100 */
[----:B------:R-:W-:Y:S01]  /*1180*/  BSSY.RECONVERGENT B0, `(.L_x_8794) ;  /* 0x000006b000007945 */ /* 0x000fe20003800200 */
[----:B0-----:R-:W-:-:S13]  /*1190*/  ISETP.GT.U32.AND P0, PT, R32, 0x7f, PT ;  /* 0x0000007f2000780c */ /* 0x001fda0003f04070 */
[----:B--234-:R-:W-:Y:S05]  /*11a0*/  @P0 BRA `(.L_x_8795) ;  /* 0x0000000400a00947 */ /* 0x01cfea0003800000 */
[C---:B------:R-:W-:Y:S01]  /*11b0*/  VIADD R30, R54.reuse, 0x1 ;  /* 0x00000001361e7836 */ /* 0x040fe20000000000 */
[----:B------:R-:W-:Y:S01]  /*11c0*/  BSSY.RECONVERGENT B1, `(.L_x_8796) ;  /* 0x0000021000017945 */ /* 0x000fe20003800200 */
[----:B------:R-:W-:Y:S02]  /*11d0*/  ISETP.GE.U32.AND P1, PT, R54, 0x3, PT ;  /* 0x000000033600780c */ /* 0x000fe40003f26070 */
[----:B------:R-:W-:Y:S02]  /*11e0*/  MOV R55, R32 ;  /* 0x0000002000377202 */ /* 0x000fe40000000f00 */
[----:B------:R-:W-:-:S04]  /*11f0*/  LOP3.LUT R30, R30, 0x3, RZ, 0xc0, !PT ;  /* 0x000000031e1e7812 */ /* 0x000fc800078ec0ff */
[----:B------:R-:W-:-:S13]  /*1200*/  ISETP.NE.AND P0, PT, R30, RZ, PT ;  /* 0x000000ff1e00720c */ /* 0x000fda0003f05270 */
        /* <DEDUP_REMOVED lines=15> */
[----:B------:R-:W-:Y:S01]  /*1300*/  ISETP.NE.AND P2, PT, R30, 0x2, PT ;  /* 0x000000021e00780c */ /* 0x000fe20003f45270 */
[----:B------:R-:W2:Y:S01]  /*1310*/  LDL R56, [R1] ;  /* 0x0000000001387983 */ /* 0x000ea20000100800 */
[----:B------:R-:W-:-:S05]  /*1320*/  IADD3 R28, P3, PT, R28, UR15, RZ ;  /* 0x0000000f1c1c7c10 */ /* 0x000fca000ff7e0ff */
[----:B------:R-:W-:-:S06]  /*1330*/  IMAD.X R29, RZ, RZ, R29, P3 ;  /* 0x000000ffff1d7224 */ /* 0x000fcc00018e061d */
[----:B------:R-:W-:-:S04]  /*1340*/  @P2 IADD3 R30, P3, PT, R28, UR15, RZ ;  /* 0x0000000f1c1e2c10 */ /* 0x000fc8000ff7e0ff */
[----:B0-----:R-:W-:Y:S02]  /*1350*/  @P2 IADD3.X R31, PT, PT, RZ, R29, RZ, P3, !PT ;  /* 0x0000001dff1f2210 */ /* 0x001fe40001ffe4ff */
[----:B------:R-:W3:Y:S04]  /*1360*/  LDG.E R29, desc[UR12][R28.64] ;  /* 0x0000000c1c1d7981 */ /* 0x000ee8000c1e1900 */
[----:B------:R-:W4:Y:S01]  /*1370*/  @P2 LDG.E R30, desc[UR12][R30.64] ;  /* 0x0000000c1e1e2981 */ /* 0x000f22000c1e1900 */
[----:B------:R-:W-:Y:S02]  /*1380*/  VIADD R33, R32, UR15 ;  /* 0x0000000f20217c36 */ /* 0x000fe40008000000 */
[----:B------:R-:W-:Y:S02]  /*1390*/  IMAD.MOV.U32 R55, RZ, RZ, R60 ;  /* 0x000000ffff377224 */ /* 0x000fe400078e003c */
[----:B--2---:R-:W-:Y:S01]  /*13a0*/  @P2 IMAD.MOV.U32 R55, RZ, RZ, R56 ;  /* 0x000000ffff372224 */ /* 0x004fe200078e0038 */
[----:B---3--:R1:W-:Y:S04]  /*13b0*/  STS [R32+UR15], R29 ;  /* 0x0000001d20007988 */ /* 0x0083e8000800080f */
[----:B----4-:R1:W-:Y:S02]  /*13c0*/  @P2 STS [R33+UR15], R30 ;  /* 0x0000001e21002988 */ /* 0x0103e4000800080f */
.L_x_8797:
[----:B------:R-:W-:Y:S05]  /*13d0*/  BSYNC.RECONVERGENT B1 ;  /* 0x0000000000017941 */ /* 0x000fea0003800200 */
.L_x_8796:
        /* <DEDUP_REMOVED lines=9> */
.L_x_8800:
[----:B-12---:R-:W1:Y:S08]  /*1470*/  LDC.64 R28, c[0x0][0x390] ;  /* 0x0000e400ff1c7b82 */ /* 0x006e700000000a00 */
[----:B------:R-:W0:Y:S01]  /*1480*/  LDC R58, c[0x0][0x360] ;  /* 0x0000d800ff3a7b82 */ /* 0x000e220000000800 */
[----:B-1----:R-:W-:-:S05]  /*1490*/  IMAD.WIDE R28, R56, 0x4, R28 ;  /* 0x00000004381c7825 */ /* 0x002fca00078e021c */
[----:B------:R1:W2:Y:S01]  /*14a0*/  LDG.E R59, desc[UR12][R28.64] ;  /* 0x0000000c1c3b7981 */ /* 0x0002a2000c1e1900 */
[----:B0-----:R-:W-:-:S04]  /*14b0*/  IMAD.WIDE.U32 R32, R58, 0x4, R28 ;  /* 0x000000043a207825 */ /* 0x001fc800078e001c */
[C-C-:B------:R-:W-:Y:S02]  /*14c0*/  IMAD.WIDE.U32 R30, R58.reuse, 0x8, R28.reuse ;  /* 0x000000083a1e7825 */ /* 0x140fe400078e001c */
[----:B------:R0:W3:Y:S02]  /*14d0*/  LDG.E R32, desc[UR12][R32.64] ;  /* 0x0000000c20207981 */ /* 0x0000e4000c1e1900 */
[C---:B-1----:R-:W-:Y:S02]  /*14e0*/  IMAD.WIDE.U32 R28, R58.reuse, 0xc, R28 ;  /* 0x0000000c3a1c7825 */ /* 0x042fe400078e001c */
[----:B------:R1:W4:Y:S04]  /*14f0*/  LDG.E R30, desc[UR12][R30.64] ;  /* 0x0000000c1e1e7981 */ /* 0x000328000c1e1900 */
[----:B------:R-:W5:Y:S01]  /*1500*/  LDG.E R28, desc[UR12][R28.64] ;  /* 0x0000000c1c1c7981 */ /* 0x000f62000c1e1900 */
[----:B0-----:R-:W-:-:S02]  /*1510*/  IMAD R33, R58, 0xc, R57 ;  /* 0x0000000c3a217824 */ /* 0x001fc400078e0239 */
[----:B-1----:R-:W-:Y:S02]  /*1520*/  IMAD R31, R58, 0x8, R57 ;  /* 0x000000083a1f7824 */ /* 0x002fe400078e0239 */
        /* <DEDUP_REMOVED lines=9> */
.L_x_8799:
[----:B------:R-:W-:Y:S05]  /*15c0*/  BSYNC.RECONVERGENT B1 ;  /* 0x0000000000017941 */ /* 0x000fea0003800200 */
.L_x_8798:
[----:B-1----:R-:W2:Y:S01]  /*15d0*/  S2R R29, SR_TID.X ;  /* 0x00000000001d7919 */ /* 0x002ea20000002100 */
[----:B------:R-:W-:Y:S01]  /*15e0*/  BSSY.RECONVERGENT B1, `(.L_x_8801) ;  /* 0x0000015000017945 */ /* 0x000fe20003800200 */
[----:B--2---:R-:W-:-:S03]  /*15f0*/  MOV R28, R29 ;  /* 0x0000001d001c7202 */ /* 0x004fc60000000f00 */
[----:B------:R-:W-:Y:S05]  /*1600*/  @!P0 BRA `(.L_x_8802) ;  /* 0x0000000000488947 */ /* 0x000fea0003800000 */
[----:B------:R-:W1:Y:S01]  /*1610*/  S2UR UR10, SR_CgaCtaId ;  /* 0x00000000000a79c3 */ /* 0x000e620000008800 */
[----:B------:R-:W-:Y:S01]  /*1620*/  UMOV UR9, 0x400 ;  /* 0x0000040000097882 */ /* 0x000fe20000000000 */
[----:B------:R-:W-:Y:S01]  /*1630*/  VIADD R28, R54, 0x1 ;  /* 0x00000001361c7836 */ /* 0x000fe20000000000 */
[----:B------:R-:W-:-:S04]  /*1640*/  UIADD3 UR9, UPT, UPT, UR9, 0x1280, URZ ;  /* 0x0000128009097890 */ /* 0x000fc8000fffe0ff */
[----:B------:R-:W-:Y:S01]  /*1650*/  LOP3.LUT R30, R28, 0x3, RZ, 0xc0, !PT ;  /* 0x000000031c1e7812 */ /* 0x000fe200078ec0ff */
[----:B------:R-:W-:-:S03]  /*1660*/  IMAD.MOV.U32 R28, RZ, RZ, R61 ;  /* 0x000000ffff1c7224 */ /* 0x000fc600078e003d */
[----:B------:R-:W-:Y:S01]  /*1670*/  ISETP.NE.AND P0, PT, R30, 0x1, PT ;  /* 0x000000011e00780c */ /* 0x000fe20003f05270 */
[----:B-1----:R-:W-:-:S06]  /*1680*/  ULEA UR9, UR10, UR9, 0x18 ;  /* 0x000000090a097291 */ /* 0x002fcc000f8ec0ff */
[----:B------:R-:W-:-:S05]  /*1690*/  LEA R29, R29, UR9, 0x2 ;  /* 0x000000091d1d7c11 */ /* 0x000fca000f8e10ff */
[----:B------:R1:W-:Y:S01]  /*16a0*/  STS [R29], RZ ;  /* 0x000000ff1d007388 */ /* 0x0003e20000000800 */
[----:B------:R-:W-:Y:S05]  /*16b0*/  @!P0 BRA `(.L_x_8802) ;  /* 0x00000000001c8947 */ /* 0x000fea0003800000 */
[----:B0-----:R-:W2:Y:S01]  /*16c0*/  LDL R31, [R1] ;  /* 0x00000000011f7983 */ /* 0x001ea20000100800 */
[----:B------:R-:W-:Y:S01]  /*16d0*/  ISETP.NE.AND P0, PT, R30, 0x2, PT ;  /* 0x000000021e00780c */ /* 0x000fe20003f05270 */
[----:B------:R-:W-:Y:S02]  /*16e0*/  VIADD R30, R29, UR15 ;  /* 0x0000000f1d1e7c36 */ /* 0x000fe40008000000 */
[----:B------:R3:W-:Y:S01]  /*16f0*/  STS [R29+UR15], RZ ;  /* 0x000000ff1d007988 */ /* 0x0007e2000800080f */
[----:B------:R-:W-:-:S09]  /*1700*/  IMAD.MOV.U32 R28, RZ, RZ, R60 ;  /* 0x000000ffff1c7224 */ /* 0x000fd200078e003c */
[----:B------:R3:W-:Y:S02]  /*1710*/  @P0 STS [R30+UR15], RZ ;  /* 0x000000ff1e000988 */ /* 0x0007e4000800080f */
[----:B--23--:R-:W-:-:S07]  /*1720*/  @P0 MOV R28, R31 ;  /* 0x0000001f001c0202 */ /* 0x00cfce0000000f00 */
.L_x_8802:
[----:B------:R-:W-:Y:S05]  /*1730*/  BSYNC.RECONVERGENT B1 ;  /* 0x0000000000017941 */ /* 0x000fea0003800200 */
.L_x_8801:
[----:B------:R-:W-:Y:S05]  /*1740*/  @!P1 BRA `(.L_x_8795) ;  /* 0x0000000000389947 */ /* 0x000fea0003800000 */
[----:B------:R-:W2:Y:S01]  /*1750*/  S2R R30, SR_CgaCtaId ;  /* 0x00000000001e7919 */ /* 0x000ea20000008800 */
[----:B-1----:R-:W-:-:S05]  /*1760*/  MOV R29, 0x400 ;  /* 0x00000400001d7802 */ /* 0x002fca0000000f00 */
[----:B------:R-:W-:-:S05]  /*1770*/  VIADD R29, R29, 0x1280 ;  /* 0x000012801d1d7836 */ /* 0x000fca0000000000 */
[----:B--2---:R-:W-:-:S07]  /*1780*/  LEA R33, R30, R29, 0x18 ;  /* 0x0000001d1e217211 */ /* 0x004fce00078ec0ff */
.L_x_8803:
[C---:B--2---:R-:W-:Y:S01]  /*1790*/  IMAD R29, R28.reuse, 0x4, R33 ;  /* 0x000000041c1d7824 */ /* 0x044fe200078e0221 */
        /* <DEDUP_REMOVED lines=9> */
.L_x_8795:
[----:B------:R-:W-:Y:S05]  /*1830*/  BSYNC.RECONVERGENT B0 ;  /* 0x0000000000007941 */ /* 0x000fea0003800200 */
.L_x_8794:
[----:B------:R-:W-:Y:S01]  /*1840*/  BAR.SYNC.DEFER_BLOCKING 0x0 ;  /* 0x0000000000007b1d */ /* 0x000fe20000010000 */
[----:B------:R-:W-:-:S09]  /*1850*/  UISETP.GE.AND UP0, UPT, UR4, 0x1, UPT ;  /* 0x000000010400788c */ /* 0x000fd2000bf06270 */
[----:B------:R-:W-:Y:S05]  /*1860*/  BRA.U !UP0, `(.L_x_8804) ;  /* 0x0000003908687547 */ /* 0x000fea000b800000 */
[----:B------:R-:W-:-:S09]  /*1870*/  UISETP.NE.AND UP0, UPT, UR14, 0x1, UPT ;  /* 0x000000010e00788c */ /* 0x000fd2000bf05270 */
[----:B------:R-:W-:Y:S05]  /*1880*/  BRA.U UP0, `(.L_x_8805) ;  /* 0x0000001100b47547 */ /* 0x000fea000b800000 */
[----:B------:R-:W-:Y:S01]  /*1890*/  BSSY B1, `(.L_x_8806) ;  /* 0x000012b000017945 */ /* 0x000fe20003800000 */
[----:B0-2---:R-:W-:-:S07]  /*18a0*/  IMAD.MOV.U32 R31, RZ, RZ, RZ ;  /* 0x000000ffff1f7224 */ /* 0x005fce00078e00ff */
.L_x_8858:
[----:B0-----:R-:W0:Y:S01]  /*18b0*/  LDC R33, c[0x0][0x3ac] ;  /* 0x0000eb00ff217b82 */ /* 0x001e220000000800 */
[----:B------:R-:W-:Y:S02]  /*18c0*/  IMAD.IADD R30, R18, 0x1, R31 ;  /* 0x00000001121e7824 */ /* 0x000fe400078e021f */
[----:B------:R-:W-:Y:S01]  /*18d0*/  VIADD R31, R31, UR5 ;  /* 0x000000051f1f7c36 */ /* 0x000fe20008000000 */
[C---:B0-----:R-:W-:Y:S01]  /*18e0*/  ISETP.GE.AND P5, PT, R33.reuse, 0x1, PT ;  /* 0x000000012100780c */ /* 0x041fe20003fa6270 */
[----:B-1----:R-:W-:Y:S01]  /*18f0*/  IMAD R28, R30, R33, R52 ;  /* 0x000000211e1c7224 */ /* 0x002fe200078e0234 */
[C---:B------:R-:W-:Y:S02]  /*1900*/  ISETP.GE.AND P4, PT, R33.reuse, 0x2, PT ;  /* 0x000000022100780c */ /* 0x040fe40003f86270 */
[C---:B------:R-:W-:Y:S02]  /*1910*/  ISETP.GE.AND P3, PT, R33.reuse, 0x3, PT ;  /* 0x000000032100780c */ /* 0x040fe40003f66270 */
[----:B------:R-:W-:-:S02]  /*1920*/  ISETP.GE.AND P2, PT, R33, 0x4, PT ;  /* 0x000000042100780c */ /* 0x000fc40003f46270 */
[C---:B------:R-:W-:Y:S02]  /*1930*/  ISETP.GE.AND P1, PT, R33.reuse, 0x5, PT ;  /* 0x000000052100780c */ /* 0x040fe40003f26270 */
[----:B------:R-:W-:-:S03]  /*1940*/  ISETP.GE.AND P6, PT, R33, 0x6, PT ;  /* 0x000000062100780c */ /* 0x000fc60003fc6270 */
[----:B--234-:R-:W-:Y:S10]  /*1950*/  @!P5 BRA `(.L_x_8807) ;  /* 0x00000000001cd947 */ /* 0x01cff40003800000 */
[----:B------:R-:W0:Y:S01]  /*1960*/  S2UR UR10, SR_CgaCtaId ;  /* 0x00000000000a79c3 */ /* 0x000e220000008800 */
[----:B------:R-:W-:Y:S01]  /*1970*/  UMOV UR9, 0x400 ;  /* 0x0000040000097882 */ /* 0x000fe20000000000 */
[----:B-1----:R-:W-:Y:S01]  /*1980*/  IMAD.IADD R29, R17, 0x1, R28 ;  /* 0x00000001111d7824 */ /* 0x002fe200078e021c */
[----:B------:R-:W-:-:S04]  /*1990*/  UIADD3 UR9, UPT, UPT, UR9, 0x1080, URZ ;  /* 0x0000108009097890 */ /* 0x000fc8000fffe0ff */
[----:B0-----:R-:W-:-:S06]  /*19a0*/  ULEA UR9, UR10, UR9, 0x18 ;  /* 0x000000090a097291 */ /* 0x001fcc000f8ec0ff */
[----:B------:R-:W-:-:S05]  /*19b0*/  LEA R29, R29, UR9, 0x2 ;  /* 0x000000091d1d7c11 */ /* 0x000fca000f8e10ff */
[----:B------:R0:W2:Y:S02]  /*19c0*/  LDS R34, [R29] ;  /* 0x000000001d227984 */ /* 0x0000a40000000800 */
.L_x_8807:
[----:B------:R-:W-:Y:S05]  /*19d0*/  @!P4 BRA `(.L_x_8808) ;  /* 0x000000000024c947 */ /* 0x000fea0003800000 */
        /* <DEDUP_REMOVED lines=9> */
.L_x_8808:
[----:B------:R-:W-:Y:S05]  /*1a70*/  @!P3 BRA `(.L_x_8809) ;  /* 0x00000000001cb947 */ /* 0x000fea0003800000 */
[----:B------:R-:W5:Y:S01]  /*1a80*/  S2UR UR10, SR_CgaCtaId ;  /* 0x00000000000a79c3 */ /* 0x000f620000008800 */
[----:B------:R-:W-:Y:S01]  /*1a90*/  UMOV UR9, 0x400 ;  /* 0x0000040000097882 */ /* 0x000fe20000000000 */
[----:B01-3--:R-:W-:Y:S01]  /*1aa0*/  IMAD.IADD R29, R50, 0x1, R28 ;  /* 0x00000001321d7824 */ /* 0x00bfe200078e021c */
[----:B------:R-:W-:-:S04]  /*1ab0*/  UIADD3 UR9, UPT, UPT, UR9, 0x1080, URZ ;  /* 0x0000108009097890 */ /* 0x000fc8000fffe0ff */
[----:B-----5:R-:W-:-:S06]  /*1ac0*/  ULEA UR9, UR10, UR9, 0x18 ;  /* 0x000000090a097291 */ /* 0x020fcc000f8ec0ff */
[----:B------:R-:W-:-:S05]  /*1ad0*/  LEA R29, R29, UR9, 0x2 ;  /* 0x000000091d1d7c11 */ /* 0x000fca000f8e10ff */
[----:B------:R0:W1:Y:S02]  /*1ae0*/  LDS R36, [R29] ;  /* 0x000000001d247984 */ /* 0x0000640000000800 */
.L_x_8809:
        /* <DEDUP_REMOVED lines=8> */
.L_x_8810:
        /* <DEDUP_REMOVED lines=10> */
.L_x_8811:
        /* <DEDUP_REMOVED lines=11> */
.L_x_8812:
        /* <DEDUP_REMOVED lines=11> */
.L_x_8813:
        /* <DEDUP_REMOVED lines=11> */
.L_x_8814:
[----:B------:R-:W-:Y:S01]  /*1e20*/  ISETP.GE.AND P6, PT, R33, 0xa, PT ;  /* 0x0000000a2100780c */ /* 0x000fe20003fc6270 */
[----:B------:R-:W-:-:S12]  /*1e30*/  @!P0 BRA `(.L_x_8815) ;  /* 0x0000000000208947 */ /* 0x000fd80003800000 */
[----:B------:R-:W5:Y:S01]  /*1e40*/  S2UR UR10, SR_CgaCtaId ;  /* 0x00000000000a79c3 */ /* 0x000f620000008800 */
[----:B------:R-:W-:Y:S01]  /*1e50*/  UMOV UR9, 0x400 ;  /* 0x0000040000097882 */ /* 0x000fe20000000000 */
[----:B01-3--:R-:W-:Y:S01]  /*1e60*/  LOP3.LUT R29, R17, 0x8, RZ, 0x3c, !PT ;  /* 0x00000008111d7812 */ /* 0x00bfe200078e3cff */
[----:B------:R-:W-:-:S04]  /*1e70*/  UIADD3 UR9, UPT, UPT, UR9, 0x1080, URZ ;  /* 0x0000108009097890 */ /* 0x000fc8000fffe0ff */
[----:B------:R-:W-:Y:S01]  /*1e80*/  IMAD.IADD R29, R28, 0x1, R29 ;  /* 0x000000011c1d7824 */ /* 0x000fe200078e021d */
[----:B-----5:R-:W-:-:S06]  /*1e90*/  ULEA UR9, UR10, UR9, 0x18 ;  /* 0x000000090a097291 */ /* 0x020fcc000f8ec0ff */
[----:B------:R-:W-:-:S05]  /*1ea0*/  LEA R29, R29, UR9, 0x2 ;  /* 0x000000091d1d7c11 */ /* 0x000fca000f8e10ff */
[----:B------:R0:W1:Y:S02]  /*1eb0*/  LDS R42, [R29] ;  /* 0x000000001d2a7984 */ /* 0x0000640000000800 */
.L_x_8815:
[----:B------:R-:W-:Y:S01]  /*1ec0*/  ISETP.GE.AND P0, PT, R33, 0xb, PT ;  /* 0x0000000b2100780c */ /* 0x000fe20003f06270 */
[----:B------:R-:W-:-:S12]  /*1ed0*/  @!P6 BRA `(.L_x_8816) ;  /* 0x00000000001ce947 */ /* 0x000fd80003800000 */
[----:B------:R-:W5:Y:S01]  /*1ee0*/  S2UR UR10, SR_CgaCtaId ;  /* 0x00000000000a79c3 */ /* 0x000f620000008800 */
[----:B------:R-:W-:Y:S01]  /*1ef0*/  UMOV UR9, 0x400 ;  /* 0x0000040000097882 */ /* 0x000fe20000000000 */
[----:B01-3--:R-:W-:Y:S01]  /*1f00*/  IMAD.IADD R29, R21, 0x1, R28 ;  /* 0x00000001151d7824 */ /* 0x00bfe200078e021c */
[----:B------:R-:W-:-:S04]  /*1f10*/  UIADD3 UR9, UPT, UPT, UR9, 0x1080, URZ ;  /* 0x0000108009097890 */ /* 0x000fc8000fffe0ff */
[----:B-----5:R-:W-:-:S06]  /*1f20*/  ULEA UR9, UR10, UR9, 0x18 ;  /* 0x000000090a097291 */ /* 0x020fcc000f8ec0ff */
[----:B------:R-:W-:-:S05]  /*1f30*/  LEA R29, R29, UR9, 0x2 ;  /* 0x000000091d1d7c11 */ /* 0x000fca000f8e10ff */
[----:B------:R0:W1:Y:S02]  /*1f40*/  LDS R43, [R29] ;  /* 0x000000001d2b7984 */ /* 0x0000640000000800 */
.L_x_8816:
        /* <DEDUP_REMOVED lines=9> */
.L_x_8817:
[----:B------:R-:W-:Y:S01]  /*1fe0*/  ISETP.GE.AND P0, PT, R33, 0xd, PT ;  /* 0x0000000d2100780c */ /* 0x000fe20003f06270 */
[----:B------:R-:W-:-:S12]  /*1ff0*/  @!P6 BRA `(.L_x_8818) ;  /* 0x00000000001ce947 */ /* 0x000fd80003800000 */
[----:B------:R-:W5:Y:S01]  /*2000*/  S2UR UR10, SR_CgaCtaId ;  /* 0x00000000000a79c3 */ /* 0x000f620000008800 */
[----:B------:R-:W-:Y:S01]  /*2010*/  UMOV UR9, 0x400 ;  /* 0x0000040000097882 */ /* 0x000fe20000000000 */
[----:B01-3--:R-:W-:Y:S01]  /*2020*/  IADD3 R29, PT, PT, R23, R28, RZ ;  /* 0x0000001c171d7210 */ /* 0x00bfe20007ffe0ff */
[----:B------:R-:W-:-:S04]  /*2030*/  UIADD3 UR9, UPT, UPT, UR9, 0x1080, URZ ;  /* 0x0000108009097890 */ /* 0x000fc8000fffe0ff */
[----:B-----5:R-:W-:-:S06]  /*2040*/  ULEA UR9, UR10, UR9, 0x18 ;  /* 0x000000090a097291 */ /* 0x020fcc000f8ec0ff */
[----:B------:R-:W-:-:S05]  /*2050*/  LEA R29, R29, UR9, 0x2 ;  /* 0x000000091d1d7c11 */ /* 0x000fca000f8e10ff */
[----:B------:R0:W1:Y:S02]  /*2060*/  LDS R45, [R29] ;  /* 0x000000001d2d7984 */ /* 0x0000640000000800 */
.L_x_8818:
        /* <DEDUP_REMOVED lines=9> */
.L_x_8819:
        /* <DEDUP_REMOVED lines=9> */
.L_x_8820:
        /* <DEDUP_REMOVED lines=9> */
.L_x_8821:
        /* <DEDUP_REMOVED lines=9> */
.L_x_8822:
[----:B------:R-:W-:Y:S01]  /*22b0*/  BSSY B0, `(.L_x_8823) ;  /* 0x0000087000007945 */ /* 0x000fe20003800000 */
[----:B------:R-:W-:-:S03]  /*22c0*/  ISETP.GE.AND P6, PT, R31, UR4, PT ;  /* 0x000000041f007c0c */ /* 0x000fc6000bfc6270 */
[----:B------:R-:W-:Y:S10]  /*22d0*/  @P0 BRA `(.L_x_8824) ;  /* 0x0000000800100947 */ /* 0x000ff40003800000 */
[----:B------:R-:W-:Y:S01]  /*22e0*/  IABS R32, R33 ;  /* 0x0000002100207213 */ /* 0x000fe20000000000 */
[----:B0-----:R-:W-:Y:S01]  /*22f0*/  IMAD.MOV.U32 R28, RZ, RZ, RZ ;  /* 0x000000ffff1c7224 */ /* 0x001fe200078e00ff */
[----:B------:R-:W-:Y:S02]  /*2300*/  IABS R58, R53 ;  /* 0x00000035003a7213 */ /* 0x000fe40000000000 */
[----:B------:R-:W0:Y:S08]  /*2310*/  I2F.RP R55, R32 ;  /* 0x0000002000377306 */ /* 0x000e300000209400 */
[----:B0-----:R-:W0:Y:S02]  /*2320*/  MUFU.RCP R55, R55 ;  /* 0x0000003700377308 */ /* 0x001e240000001000 */
[----:B0-----:R-:W-:-:S06]  /*2330*/  IADD3 R56, PT, PT, R55, 0xffffffe, RZ ;  /* 0x0ffffffe37387810 */ /* 0x001fcc0007ffe0ff */
[----:B-1-3--:R0:W1:Y:S02]  /*2340*/  F2I.FTZ.U32.TRUNC.NTZ R29, R56 ;  /* 0x00000038001d7305 */ /* 0x00a064000021f000 */
[----:B0-----:R-:W0:Y:S01]  /*2350*/  S2R R56, SR_CgaCtaId ;  /* 0x0000000000387919 */ /* 0x001e220000008800 */
[----:B-1----:R-:W-:-:S04]  /*2360*/  IMAD.MOV R57, RZ, RZ, -R29 ;  /* 0x000000ffff397224 */ /* 0x002fc800078e0a1d */
[----:B------:R-:W-:-:S04]  /*2370*/  IMAD R57, R57, R32, RZ ;  /* 0x0000002039397224 */ /* 0x000fc800078e02ff */
[----:B------:R-:W-:-:S04]  /*2380*/  IMAD.HI.U32 R28, R29, R57, R28 ;  /* 0x000000391d1c7227 */ /* 0x000fc800078e001c */
[----:B------:R-:W-:-:S04]  /*2390*/  IMAD.MOV.U32 R29, RZ, RZ, R58 ;  /* 0x000000ffff1d7224 */ /* 0x000fc800078e003a */
[----:B------:R-:W-:-:S04]  /*23a0*/  IMAD.HI.U32 R28, R28, R29, RZ ;  /* 0x0000001d1c1c7227 */ /* 0x000fc800078e00ff */
[----:B------:R-:W-:-:S04]  /*23b0*/  IMAD.MOV R28, RZ, RZ, -R28 ;  /* 0x000000ffff1c7224 */ /* 0x000fc800078e0a1c */
[----:B------:R-:W-:Y:S01]  /*23c0*/  IMAD R28, R32, R28, R29 ;  /* 0x0000001c201c7224 */ /* 0x000fe200078e021d */
[----:B------:R-:W-:-:S04]  /*23d0*/  MOV R29, 0x400 ;  /* 0x00000400001d7802 */ /* 0x000fc80000000f00 */
[----:B------:R-:W-:Y:S01]  /*23e0*/  ISETP.GT.U32.AND P0, PT, R32, R28, PT ;  /* 0x0000001c2000720c */ /* 0x000fe20003f04070 */
[----:B------:R-:W-:-:S12]  /*23f0*/  VIADD R55, R29, 0x1280 ;  /* 0x000012801d377836 */ /* 0x000fd80000000000 */
[----:B------:R-:W-:-:S04]  /*2400*/  @!P0 IADD3 R28, PT, PT, R28, -R32, RZ ;  /* 0x800000201c1c8210 */ /* 0x000fc80007ffe0ff */
[----:B------:R-:W-:-:S13]  /*2410*/  ISETP.GT.U32.AND P0, PT, R32, R28, PT ;  /* 0x0000001c2000720c */ /* 0x000fda0003f04070 */
[----:B------:R-:W-:Y:S01]  /*2420*/  @!P0 IMAD.IADD R28, R28, 0x1, -R32 ;  /* 0x000000011c1c8824 */ /* 0x000fe200078e0a20 */
[----:B------:R-:W-:-:S13]  /*2430*/  ISETP.GE.AND P0, PT, R53, RZ, PT ;  /* 0x000000ff3500720c */ /* 0x000fda0003f06270 */
[----:B------:R-:W-:Y:S01]  /*2440*/  @!P0 IMAD.MOV R28, RZ, RZ, -R28 ;  /* 0x000000ffff1c8224 */ /* 0x000fe200078e0a1c */
[----:B------:R-:W-:-:S13]  /*2450*/  ISETP.NE.AND P0, PT, R33, RZ, PT ;  /* 0x000000ff2100720c */ /* 0x000fda0003f05270 */
[----:B------:R-:W-:Y:S02]  /*2460*/  @!P0 LOP3.LUT R28, RZ, R33, RZ, 0x33, !PT ;  /* 0x00000021ff1c8212 */ /* 0x000fe400078e33ff */
[C---:B0-----:R-:W-:Y:S02]  /*2470*/  LEA R33, R56.reuse, R29, 0x18 ;  /* 0x0000001d38217211 */ /* 0x041fe400078ec0ff */
[----:B------:R-:W-:Y:S01]  /*2480*/  LEA R56, R56, R55, 0x18 ;  /* 0x0000003738387211 */ /* 0x000fe200078ec0ff */
[----:B------:R-:W-:Y:S01]  /*2490*/  IMAD.MOV.U32 R55, RZ, RZ, R19 ;  /* 0x000000ffff377224 */ /* 0x000fe200078e0013 */
[----:B------:R-:W-:-:S07]  /*24a0*/  LEA R33, R28, R33, 0x2 ;  /* 0x000000211c217211 */ /* 0x000fce00078e10ff */
.L_x_8857:
[----:B0-----:R-:W-:Y:S02]  /*24b0*/  IMAD R32, R55, 0x84, R33 ;  /* 0x0000008437207824 */ /* 0x001fe400078e0221 */
[----:B------:R-:W-:-:S04]  /*24c0*/  IMAD.MOV.U32 R57, RZ, RZ, RZ ;  /* 0x000000ffff397224 */ /* 0x000fc800078e00ff */
[----:B------:R-:W0:Y:S01]  /*24d0*/  LDS R32, [R32] ;  /* 0x0000000020207984 */ /* 0x000e220000000800 */
[----:B-1----:R-:W-:Y:S05]  /*24e0*/  @!P5 BRA `(.L_x_8825) ;  /* 0x000000000010d947 */ /* 0x002fea0003800000 */
[----:B------:R-:W-:-:S03]  /*24f0*/  UMOV UR9, 0xffffffff ;  /* 0xffffffff00097882 */ /* 0x000fc60000000000 */
[----:B------:R-:W-:Y:S05]  /*2500*/  BRA.DIV UR9, `(.L_x_8826) ;  /* 0x0000003209787947 */ /* 0x000fea000b800000 */
[----:B0-----:R0:W1:Y:S02]  /*2510*/  SHFL.IDX PT, R28, R32, R27, R0 ;  /* 0x0000001b201c7389 */ /* 0x00106400000e0000 */
.L_x_8972:
[----:B-12---:R-:W-:-:S07]  /*2520*/  IMAD R57, R34, R28, RZ ;  /* 0x0000001c22397224 */ /* 0x006fce00078e02ff */
.L_x_8825:
[----:B------:R-:W-:Y:S05]  /*2530*/  @!P4 BRA `(.L_x_8827) ;  /* 0x000000000010c947 */ /* 0x000fea0003800000 */
[----:B------:R-:W-:-:S03]  /*2540*/  UMOV UR9, 0xffffffff ;  /* 0xffffffff00097882 */ /* 0x000fc60000000000 */
[----:B------:R-:W-:Y:S05]  /*2550*/  BRA.DIV UR9, `(.L_x_8828) ;  /* 0x0000003209847947 */ /* 0x000fea000b800000 */
[----:B0-----:R0:W1:Y:S02]  /*2560*/  SHFL.IDX PT, R28, R32, R16, R0 ;  /* 0x00000010201c7389 */ /* 0x00106400000e0000 */
.L_x_8975:
[----:B-1--4-:R-:W-:-:S07]  /*2570*/  IMAD R57, R35, R28, R57 ;  /* 0x0000001c23397224 */ /* 0x012fce00078e0239 */
.L_x_8827:
[----:B------:R-:W-:Y:S05]  /*2580*/  @!P3 BRA `(.L_x_8829) ;  /* 0x000000000010b947 */ /* 0x000fea0003800000 */
[----:B------:R-:W-:-:S03]  /*2590*/  UMOV UR9, 0xffffffff ;  /* 0xffffffff00097882 */ /* 0x000fc60000000000 */
[----:B------:R-:W-:Y:S05]  /*25a0*/  BRA.DIV UR9, `(.L_x_8830) ;  /* 0x0000003209907947 */ /* 0x000fea000b800000 */
[----:B0-----:R0:W1:Y:S02]  /*25b0*/  SHFL.IDX PT, R28, R32, R15, R0 ;  /* 0x0000000f201c7389 */ /* 0x00106400000e0000 */
.L_x_8978:
[----:B-1----:R-:W-:-:S07]  /*25c0*/  IMAD R57, R36, R28, R57 ;  /* 0x0000001c24397224 */ /* 0x002fce00078e0239 */
.L_x_8829:
[----:B------:R-:W-:Y:S05]  /*25d0*/  @!P2 BRA `(.L_x_8831) ;  /* 0x000000000010a947 */ /* 0x000fea0003800000 */
[----:B------:R-:W-:-:S03]  /*25e0*/  UMOV UR9, 0xffffffff ;  /* 0xffffffff00097882 */ /* 0x000fc60000000000 */
[----:B------:R-:W-:Y:S05]  /*25f0*/  BRA.DIV UR9, `(.L_x_8832) ;  /* 0x00000032099c7947 */ /* 0x000fea000b800000 */
[----:B0-----:R0:W1:Y:S02]  /*2600*/  SHFL.IDX PT, R28, R32, R14, R0 ;  /* 0x0000000e201c7389 */ /* 0x00106400000e0000 */
.L_x_8981:
[----:B-1----:R-:W-:-:S07]  /*2610*/  IMAD R57, R37, R28, R57 ;  /* 0x0000001c25397224 */ /* 0x002fce00078e0239 */
.L_x_8831:
[----:B------:R-:W-:Y:S05]  /*2620*/  @!P1 BRA `(.L_x_8833) ;  /* 0x0000000000109947 */ /* 0x000fea0003800000 */
[----:B------:R-:W-:-:S03]  /*2630*/  UMOV UR9, 0xffffffff ;  /* 0xffffffff00097882 */ /* 0x000fc60000000000 */
[----:B------:R-:W-:Y:S05]  /*2640*/  BRA.DIV UR9, `(.L_x_8834) ;  /* 0x0000003209a87947 */ /* 0x000fea000b800000 */
[----:B0-----:R0:W1:Y:S02]  /*2650*/  SHFL.IDX PT, R28, R32, R13, R0 ;  /* 0x0000000d201c7389 */ /* 0x00106400000e0000 */
.L_x_8984:
[----:B-1----:R-:W-:-:S07]  /*2660*/  IMAD R57, R38, R28, R57 ;  /* 0x0000001c26397224 */ /* 0x002fce00078e0239 */
.L_x_8833:
[----:B------:R-:W1:Y:S02]  /*2670*/  LDC R58, c[0x0][0x3ac] ;  /* 0x0000eb00ff3a7b82 */ /* 0x000e640000000800 */
[----:B-1----:R-:W-:-:S13]  /*2680*/  ISETP.GE.AND P0, PT, R58, 0x6, PT ;  /* 0x000000063a00780c */ /* 0x002fda0003f06270 */
[----:B------:R-:W-:Y:S05]  /*2690*/  @!P0 BRA `(.L_x_8835) ;  /* 0x0000000000108947 */ /* 0x000fea0003800000 */
[----:B------:R-:W-:-:S03]  /*26a0*/  UMOV UR9, 0xffffffff ;  /* 0xffffffff00097882 */ /* 0x000fc60000000000 */
[----:B------:R-:W-:Y:S05]  /*26b0*/  BRA.DIV UR9, `(.L_x_8836) ;  /* 0x0000003209ac7947 */ /* 0x000fea000b800000 */
[----:B0-----:R0:W1:Y:S02]  /*26c0*/  SHFL.IDX PT, R28, R32, R12, R0 ;  /* 0x0000000c201c7389 */ /* 0x00106400000e0000 */
.L_x_8987:
[----:B-1----:R-:W-:-:S07]  /*26d0*/  IMAD R57, R39, R28, R57 ;  /* 0x0000001c27397224 */ /* 0x002fce00078e0239 */
.L_x_8835:
[----:B------:R-:W-:-:S13]  /*26e0*/  ISETP.GE.AND P0, PT, R58, 0x7, PT ;  /* 0x000000073a00780c */ /* 0x000fda0003f06270 */
[----:B------:R-:W-:Y:S05]  /*26f0*/  @!P0 BRA `(.L_x_8837) ;  /* 0x0000000000108947 */ /* 0x000fea0003800000 */
[----:B------:R-:W-:-:S03]  /*2700*/  UMOV UR9, 0xffffffff ;  /* 0xffffffff00097882 */ /* 0x000fc60000000000 */
[----:B------:R-:W-:Y:S05]  /*2710*/  BRA.DIV UR9, `(.L_x_8838) ;  /* 0x0000003209b47947 */ /* 0x000fea000b800000 */
[----:B0-----:R0:W1:Y:S02]  /*2720*/  SHFL.IDX PT, R28, R32, R11, R0 ;  /* 0x0000000b201c7389 */ /* 0x00106400000e0000 */
.L_x_8990:
[----:B-1----:R-:W-:-:S07]  /*2730*/  IMAD R57, R40, R28, R57 ;  /* 0x0000001c28397224 */ /* 0x002fce00078e0239 */
.L_x_8837:
[----:B------:R-:W-:-:S13]  /*2740*/  ISETP.GE.AND P0, PT, R58, 0x8, PT ;  /* 0x000000083a00780c */ /* 0x000fda0003f06270 */
[----:B------:R-:W-:Y:S05]  /*2750*/  @!P0 BRA `(.L_x_8839) ;  /* 0x0000000000108947 */ /* 0x000fea0003800000 */
[----:B------:R-:W-:-:S03]  /*2760*/  UMOV UR9, 0xffffffff ;  /* 0xffffffff00097882 */ /* 0x000fc60000000000 */
[----:B------:R-:W-:Y:S05]  /*2770*/  BRA.DIV UR9, `(.L_x_8840) ;  /* 0x0000003209bc7947 */ /* 0x000fea000b800000 */
[----:B0-----:R0:W1:Y:S02]  /*2780*/  SHFL.IDX PT, R28, R32, R10, R0 ;  /* 0x0000000a201c7389 */ /* 0x00106400000e0000 */
.L_x_8993:
[----:B-1----:R-:W-:-:S07]  /*2790*/  IMAD R57, R41, R28, R57 ;  /* 0x0000001c29397224 */ /* 0x002fce00078e0239 */
.L_x_8839:
[----:B------:R-:W-:-:S13]  /*27a0*/  ISETP.GE.AND P0, PT, R58, 0x9, PT ;  /* 0x000000093a00780c */ /* 0x000fda0003f06270 */
[----:B------:R-:W-:Y:S05]  /*27b0*/  @!P0 BRA `(.L_x_8841) ;  /* 0x0000000000108947 */ /* 0x000fea0003800000 */
[----:B------:R-:W-:-:S03]  /*27c0*/  UMOV UR9, 0xffffffff ;  /* 0xffffffff00097882 */ /* 0x000fc60000000000 */
[----:B------:R-:W-:Y:S05]  /*27d0*/  BRA.DIV UR9, `(.L_x_8842) ;  /* 0x0000003209c47947 */ /* 0x000fea000b800000 */
[----:B0-----:R0:W1:Y:S02]  /*27e0*/  SHFL.IDX PT, R28, R32, R9, R0 ;  /* 0x00000009201c7389 */ /* 0x00106400000e0000 */
.L_x_8996:
[----:B-1----:R-:W-:-:S07]  /*27f0*/  IMAD R57, R42, R28, R57 ;  /* 0x0000001c2a397224 */ /* 0x002fce00078e0239 */
.L_x_8841:
[----:B------:R-:W-:-:S13]  /*2800*/  ISETP.GE.AND P0, PT, R58, 0xa, PT ;  /* 0x0000000a3a00780c */ /* 0x000fda0003f06270 */
[----:B------:R-:W-:Y:S05]  /*2810*/  @!P0 BRA `(.L_x_8843) ;  /* 0x0000000000108947 */ /* 0x000fea0003800000 */
[----:B------:R-:W-:-:S03]  /*2820*/  UMOV UR9, 0xffffffff ;  /* 0xffffffff00097882 */ /* 0x000fc60000000000 */
[----:B------:R-:W-:Y:S05]  /*2830*/  BRA.DIV UR9, `(.L_x_8844) ;  /* 0x0000003209cc7947 */ /* 0x000fea000b800000 */
[----:B0-----:R0:W1:Y:S02]  /*2840*/  SHFL.IDX PT, R28, R32, R8, R0 ;  /* 0x00000008201c7389 */ /* 0x00106400000e0000 */
.L_x_8999:
[----:B-1----:R-:W-:-:S07]  /*2850*/  IMAD R57, R43, R28, R57 ;  /* 0x0000001c2b397224 */ /* 0x002fce00078e0239 */
.L_x_8843:
[----:B------:R-:W-:-:S13]  /*2860*/  ISETP.GE.AND P0, PT, R58, 0xb, PT ;  /* 0x0000000b3a00780c */ /* 0x000fda0003f06270 */
[----:B------:R-:W-:Y:S05]  /*2870*/  @!P0 BRA `(.L_x_8845) ;  /* 0x0000000000108947 */ /* 0x000fea0003800000 */
[----:B------:R-:W-:-:S03]  /*2880*/  UMOV UR9, 0xffffffff ;  /* 0xffffffff00097882 */ /* 0x000fc60000000000 */
[----:B------:R-:W-:Y:S05]  /*2890*/  BRA.DIV UR9, `(.L_x_8846) ;  /* 0x0000003209d47947 */ /* 0x000fea000b800000 */
[----:B0-----:R0:W1:Y:S02]  /*28a0*/  SHFL.IDX PT, R28, R32, R7, R0 ;  /* 0x00000007201c7389 */ /* 0x00106400000e0000 */
.L_x_9002:
[----:B-1----:R-:W-:-:S07]  /*28b0*/  IMAD R57, R44, R28, R57 ;  /* 0x0000001c2c397224 */ /* 0x002fce00078e0239 */
.L_x_8845:
[----:B------:R-:W-:-:S13]  /*28c0*/  ISETP.GE.AND P0, PT, R58, 0xc, PT ;  /* 0x0000000c3a00780c */ /* 0x000fda0003f06270 */
[----:B------:R-:W-:Y:S05]  /*28d0*/  @!P0 BRA `(.L_x_8847) ;  /* 0x0000000000108947 */ /* 0x000fea0003800000 */
[----:B------:R-:W-:-:S03]  /*28e0*/  UMOV UR9, 0xffffffff ;  /* 0xffffffff00097882 */ /* 0x000fc60000000000 */
[----:B------:R-:W-:Y:S05]  /*28f0*/  BRA.DIV UR9, `(.L_x_8848) ;  /* 0x0000003209dc7947 */ /* 0x000fea000b800000 */
[----:B0-----:R0:W1:Y:S02]  /*2900*/  SHFL.IDX PT, R28, R32, R6, R0 ;  /* 0x00000006201c7389 */ /* 0x00106400000e0000 */
.L_x_9005:
[----:B-1----:R-:W-:-:S07]  /*2910*/  IMAD R57, R45, R28, R57 ;  /* 0x0000001c2d397224 */ /* 0x002fce00078e0239 */
.L_x_8847:
[----:B------:R-:W-:-:S13]  /*2920*/  ISETP.GE.AND P0, PT, R58, 0xd, PT ;  /* 0x0000000d3a00780c */ /* 0x000fda0003f06270 */
[----:B------:R-:W-:Y:S05]  /*2930*/  @!P0 BRA `(.L_x_8849) ;  /* 0x0000000000108947 */ /* 0x000fea0003800000 */
[----:B------:R-:W-:-:S03]  /*2940*/  UMOV UR9, 0xffffffff ;  /* 0xffffffff00097882 */ /* 0x000fc60000000000 */
[----:B------:R-:W-:Y:S05]  /*2950*/  BRA.DIV UR9, `(.L_x_8850) ;  /* 0x0000003209e47947 */ /* 0x000fea000b800000 */
[----:B0-----:R0:W1:Y:S02]  /*2960*/  SHFL.IDX PT, R28, R32, R5, R0 ;  /* 0x00000005201c7389 */ /* 0x00106400000e0000 */
.L_x_9008:
[----:B-1----:R-:W-:-:S07]  /*2970*/  IMAD R57, R46, R28, R57 ;  /* 0x0000001c2e397224 */ /* 0x002fce00078e0239 */
.L_x_8849:
[----:B------:R-:W-:-:S13]  /*2980*/  ISETP.GE.AND P0, PT, R58, 0xe, PT ;  /* 0x0000000e3a00780c */ /* 0x000fda0003f06270 */
[----:B------:R-:W-:Y:S05]  /*2990*/  @!P0 BRA `(.L_x_8851) ;  /* 0x0000000000108947 */ /* 0x000fea0003800000 */
[----:B------:R-:W-:-:S03]  /*29a0*/  UMOV UR9, 0xffffffff ;  /* 0xffffffff00097882 */ /* 0x000fc60000000000 */
[----:B------:R-:W-:Y:S05]  /*29b0*/  BRA.DIV UR9, `(.L_x_8852) ;  /* 0x0000003209ec7947 */ /* 0x000fea000b800000 */
[----:B0-----:R0:W1:Y:S02]  /*29c0*/  SHFL.IDX PT, R28, R32, R4, R0 ;  /* 0x00000004201c7389 */ /* 0x00106400000e0000 */
.L_x_9011:
[----:B-1----:R-:W-:-:S07]  /*29d0*/  IMAD R57, R47, R28, R57 ;  /* 0x0000001c2f397224 */ /* 0x002fce00078e0239 */
.L_x_8851:
[----:B------:R-:W-:-:S13]  /*29e0*/  ISETP.GE.AND P0, PT, R58, 0xf, PT ;  /* 0x0000000f3a00780c */ /* 0x000fda0003f06270 */
[----:B------:R-:W-:Y:S05]  /*29f0*/  @!P0 BRA `(.L_x_8853) ;  /* 0x0000000000108947 */ /* 0x000fea0003800000 */
[----:B------:R-:W-:-:S03]  /*2a00*/  UMOV UR9, 0xffffffff ;  /* 0xffffffff00097882 */ /* 0x000fc60000000000 */
[----:B------:R-:W-:Y:S05]  /*2a10*/  BRA.DIV UR9, `(.L_x_8854) ;  /* 0x0000003209f47947 */ /* 0x000fea000b800000 */
[----:B0-----:R0:W1:Y:S02]  /*2a20*/  SHFL.IDX PT, R28, R32, R3, R0 ;  /* 0x00000003201c7389 */ /* 0x00106400000e0000 */
.L_x_9014:
[----:B-1----:R-:W-:-:S07]  /*2a30*/  IMAD R57, R48, R28, R57 ;  /* 0x0000001c30397224 */ /* 0x002fce00078e0239 */
.L_x_8853:
[----:B------:R-:W-:-:S13]  /*2a40*/  ISETP.GE.AND P0, PT, R58, 0x10, PT ;  /* 0x000000103a00780c */ /* 0x000fda0003f06270 */
[----:B------:R-:W-:Y:S05]  /*2a50*/  @!P0 BRA `(.L_x_8855) ;  /* 0x0000000000108947 */ /* 0x000fea0003800000 */
[----:B------:R-:W-:-:S03]  /*2a60*/  UMOV UR9, 0xffffffff ;  /* 0xffffffff00097882 */ /* 0x000fc60000000000 */
[----:B------:R-:W-:Y:S05]  /*2a70*/  BRA.DIV UR9, `(.L_x_8856) ;  /* 0x0000003209fc7947 */ /* 0x000fea000b800000 */
[----:B0-----:R0:W1:Y:S02]  /*2a80*/  SHFL.IDX PT, R28, R32, R2, R0 ;  /* 0x00000002201c7389 */ /* 0x00106400000e0000 */
.L_x_9017:
[----:B-1----:R-:W-:-:S07]  /*2a90*/  IMAD R57, R49, R28, R57 ;  /* 0x0000001c31397224 */ /* 0x002fce00078e0239 */
.L_x_8855:
[C---:B------:R-:W-:Y:S02]  /*2aa0*/  IMAD R29, R55.reuse, UR4, R30 ;  /* 0x00000004371d7c24 */ /* 0x040fe4000f8e021e */
[----:B------:R-:W-:Y:S02]  /*2ab0*/  VIADD R55, R55, UR6 ;  /* 0x0000000637377c36 */ /* 0x000fe40008000000 */
[----:B------:R-:W-:-:S03]  /*2ac0*/  IMAD R29, R29, 0x4, R56 ;  /* 0x000000041d1d7824 */ /* 0x000fc600078e0238 */
[----:B------:R-:W-:Y:S02]  /*2ad0*/  ISETP.GE.AND P0, PT, R55, UR16, PT ;  /* 0x0000001037007c0c */ /* 0x000fe4000bf06270 */
[----:B------:R-:W1:Y:S02]  /*2ae0*/  LDS R28, [R29] ;  /* 0x000000001d1c7984 */ /* 0x000e640000000800 */
[----:B-1----:R-:W-:-:S05]  /*2af0*/  IMAD.IADD R28, R28, 0x1, R57 ;  /* 0x000000011c1c7824 */ /* 0x002fca00078e0239 */
[----:B------:R1:W-:Y:S04]  /*2b00*/  STS [R29], R28 ;  /* 0x0000001c1d007388 */ /* 0x0003e80000000800 */
[----:B------:R-:W-:Y:S05]  /*2b10*/  @!P0 BRA `(.L_x_8857) ;  /* 0xfffffff800648947 */ /* 0x000fea000383ffff */
.L_x_8824:
[----:B------:R-:W-:Y:S05]  /*2b20*/  BSYNC B0 ;  /* 0x0000000000007941 */ /* 0x000fea0003800000 */
.L_x_8823:
[----:B------:R-:W-:Y:S05]  /*2b30*/  @!P6 BRA `(.L_x_8858) ;  /* 0xffffffec005ce947 */ /* 0x000fea000383ffff */
[----:B------:R-:W-:Y:S05]  /*2b40*/  BSYNC B1 ;  /* 0x0000000000017941 */ /* 0x000fea0003800000 */
.L_x_8806:
[----:B------:R-:W-:Y:S05]  /*2b50*/  BRA `(.L_x_8804) ;  /* 0x0000002400ac7947 */ /* 0x000fea0003800000 */
.L_x_8805:
[----:B------:R-:W3:Y:S02]  /*2b60*/  LDCU UR9, c[0x0][0x3ac] ;  /* 0x00007580ff0977ac */ /* 0x000ee40008000800 */
[----:B---3--:R-:W-:-:S09]  /*2b70*/  UISETP.GT.U32.AND UP0, UPT, UR9, 0x1f, UPT ;  /* 0x0000001f0900788c */ /* 0x008fd2000bf04070 */
[----:B------:R-:W-:Y:S05]  /*2b80*/  BRA.U UP0, `(.L_x_8859) ;  /* 0x0000001100907547 */ /* 0x000fea000b800000 */
[----:B0-2---:R-:W-:-:S07]  /*2b90*/  HFMA2 R31, -RZ, RZ, 0, 0 ;  /* 0x00000000ff1f7431 */ /* 0x005fce00000001ff */
.L_x_8911:
[----:B0-----:R-:W0:Y:S01]  /*2ba0*/  LDC R33, c[0x0][0x3ac] ;  /* 0x0000eb00ff217b82 */ /* 0x001e220000000800 */
[----:B------:R-:W-:Y:S02]  /*2bb0*/  IMAD.IADD R30, R18, 0x1, R31 ;  /* 0x00000001121e7824 */ /* 0x000fe400078e021f */
[----:B------:R-:W-:Y:S01]  /*2bc0*/  VIADD R31, R31, UR5 ;  /* 0x000000051f1f7c36 */ /* 0x000fe20008000000 */
[C---:B0-----:R-:W-:Y:S01]  /*2bd0*/  ISETP.NE.AND P5, PT, R33.reuse, RZ, PT ;  /* 0x000000ff2100720c */ /* 0x041fe20003fa5270 */
        /* <DEDUP_REMOVED lines=14> */
.L_x_8860:
[----:B------:R-:W-:Y:S05]  /*2cc0*/  @!P4 BRA `(.L_x_8861) ;  /* 0x000000000024c947 */ /* 0x000fea0003800000 */
[----:B------:R-:W3:Y:S01]  /*2cd0*/  S2UR UR10, SR_CgaCtaId ;  /* 0x00000000000a79c3 */ /* 0x000ee20000008800 */
[----:B01----:R-:W-:Y:S01]  /*2ce0*/  VIADD R29, R18, 0x1 ;  /* 0x00000001121d7836 */ /* 0x003fe20000000000 */
[----:B------:R-:W-:Y:S02]  /*2cf0*/  UMOV UR9, 0x400 ;  /* 0x0000040000097882 */ /* 0x000fe40000000000 */
[----:B------:R-:W-:Y:S02]  /*2d00*/  UIADD3 UR9, UPT, UPT, UR9, 0x1080, URZ ;  /* 0x0000108009097890 */ /* 0x000fe4000fffe0ff */
[----:B------:R-:W-:-:S04]  /*2d10*/  LOP3.LUT R29, R29, 0xf, RZ, 0xc0, !PT ;  /* 0x0000000f1d1d7812 */ /* 0x000fc800078ec0ff */
[----:B------:R-:W-:Y:S01]  /*2d20*/  IADD3 R29, PT, PT, R29, R28, RZ ;  /* 0x0000001c1d1d7210 */ /* 0x000fe20007ffe0ff */
[----:B---3--:R-:W-:-:S06]  /*2d30*/  ULEA UR9, UR10, UR9, 0x18 ;  /* 0x000000090a097291 */ /* 0x008fcc000f8ec0ff */
[----:B------:R-:W-:-:S05]  /*2d40*/  LEA R29, R29, UR9, 0x2 ;  /* 0x000000091d1d7c11 */ /* 0x000fca000f8e10ff */
[----:B------:R3:W4:Y:S02]  /*2d50*/  LDS R35, [R29] ;  /* 0x000000001d237984 */ /* 0x0007240000000800 */
.L_x_8861:
        /* <DEDUP_REMOVED lines=8> */
.L_x_8862:
        /* <DEDUP_REMOVED lines=8> */
.L_x_8863:
        /* <DEDUP_REMOVED lines=10> */
.L_x_8864:
        /* <DEDUP_REMOVED lines=11> */
.L_x_8865:
        /* <DEDUP_REMOVED lines=11> */
.L_x_8866:
        /* <DEDUP_REMOVED lines=11> */
.L_x_8867:
        /* <DEDUP_REMOVED lines=10> */
.L_x_8868:
        /* <DEDUP_REMOVED lines=9> */
.L_x_8869:
        /* <DEDUP_REMOVED lines=9> */
.L_x_8870:
        /* <DEDUP_REMOVED lines=9> */
.L_x_8871:
        /* <DEDUP_REMOVED lines=9> */
.L_x_8872:
        /* <DEDUP_REMOVED lines=9> */
.L_x_8873:
        /* <DEDUP_REMOVED lines=9> */
.L_x_8874:
        /* <DEDUP_REMOVED lines=9> */
.L_x_8875:
[----:B------:R-:W-:Y:S01]  /*35a0*/  BSSY B0, `(.L_x_8876) ;  /* 0x0000080000007945 */ /* 0x000fe20003800000 */
[----:B------:R-:W-:-:S03]  /*35b0*/  ISETP.GE.AND P6, PT, R31, UR4, PT ;  /* 0x000000041f007c0c */ /* 0x000fc6000bfc6270 */
[----:B------:R-:W-:Y:S10]  /*35c0*/  @P0 BRA `(.L_x_8877) ;  /* 0x0000000400f40947 */ /* 0x000ff40003800000 */
[----:B------:R-:W5:Y:S01]  /*35d0*/  I2F.U32.RP R32, R33 ;  /* 0x0000002100207306 */ /* 0x000f620000209000 */
[----:B------:R-:W2:Y:S07]  /*35e0*/  S2R R56, SR_CgaCtaId ;  /* 0x0000000000387919 */ /* 0x000eae0000008800 */
[----:B-----5:R-:W0:Y:S02]  /*35f0*/  MUFU.RCP R32, R32 ;  /* 0x0000002000207308 */ /* 0x020e240000001000 */
[----:B01-3--:R-:W-:-:S06]  /*3600*/  VIADD R29, R32, 0xffffffe ;  /* 0x0ffffffe201d7836 */ /* 0x00bfcc0000000000 */
[----:B------:R-:W0:Y:S02]  /*3610*/  F2I.FTZ.U32.TRUNC.NTZ R29, R29 ;  /* 0x0000001d001d7305 */ /* 0x000e24000021f000 */
[----:B0-----:R-:W-:-:S05]  /*3620*/  IADD3 R28, PT, PT, RZ, -R29, RZ ;  /* 0x8000001dff1c7210 */ /* 0x001fca0007ffe0ff */
[----:B------:R-:W-:Y:S02]  /*3630*/  IMAD R55, R28, R33, RZ ;  /* 0x000000211c377224 */ /* 0x000fe400078e02ff */
[----:B------:R-:W-:-:S04]  /*3640*/  IMAD.MOV.U32 R28, RZ, RZ, RZ ;  /* 0x000000ffff1c7224 */ /* 0x000fc800078e00ff */
[----:B------:R-:W-:Y:S01]  /*3650*/  IMAD.HI.U32 R28, R29, R55, R28 ;  /* 0x000000371d1c7227 */ /* 0x000fe200078e001c */
[----:B------:R-:W-:-:S04]  /*3660*/  MOV R29, 0x400 ;  /* 0x00000400001d7802 */ /* 0x000fc80000000f00 */
[----:B------:R-:W-:Y:S01]  /*3670*/  IADD3 R55, PT, PT, R29, 0x1280, RZ ;  /* 0x000012801d377810 */ /* 0x000fe20007ffe0ff */
        /* <DEDUP_REMOVED lines=9> */
[C---:B--2---:R-:W-:Y:S02]  /*3710*/  LEA R33, R56.reuse, R29, 0x18 ;  /* 0x0000001d38217211 */ /* 0x044fe400078ec0ff */
[----:B------:R-:W-:Y:S01]  /*3720*/  LEA R56, R56, R55, 0x18 ;  /* 0x0000003738387211 */ /* 0x000fe200078ec0ff */
[----:B------:R-:W-:Y:S02]  /*3730*/  IMAD.MOV.U32 R55, RZ, RZ, R19 ;  /* 0x000000ffff377224 */ /* 0x000fe400078e0013 */
[----:B------:R-:W-:-:S07]  /*3740*/  IMAD R33, R28, 0x4, R33 ;  /* 0x000000041c217824 */ /* 0x000fce00078e0221 */
.L_x_8910:
[----:B0-----:R-:W-:Y:S02]  /*3750*/  IMAD R32, R55, 0x84, R33 ;  /* 0x0000008437207824 */ /* 0x001fe400078e0221 */
[----:B-1----:R-:W-:-:S04]  /*3760*/  IMAD.MOV.U32 R57, RZ, RZ, RZ ;  /* 0x000000ffff397224 */ /* 0x002fc800078e00ff */
[----:B------:R-:W0:Y:S01]  /*3770*/  LDS R32, [R32] ;  /* 0x0000000020207984 */ /* 0x000e220000000800 */
[----:B------:R-:W-:Y:S05]  /*3780*/  @!P5 BRA `(.L_x_8878) ;  /* 0x000000000010d947 */ /* 0x000fea0003800000 */
[----:B------:R-:W-:-:S03]  /*3790*/  UMOV UR9, 0xffffffff ;  /* 0xffffffff00097882 */ /* 0x000fc60000000000 */
[----:B------:R-:W-:Y:S05]  /*37a0*/  BRA.DIV UR9, `(.L_x_8879) ;  /* 0x0000002609d07947 */ /* 0x000fea000b800000 */
[----:B0-----:R0:W1:Y:S02]  /*37b0*/  SHFL.IDX PT, R28, R32, R27, R0 ;  /* 0x0000001b201c7389 */ /* 0x00106400000e0000 */
.L_x_9020:
[----:B-1----:R-:W-:-:S07]  /*37c0*/  IMAD R57, R34, R28, RZ ;  /* 0x0000001c22397224 */ /* 0x002fce00078e02ff */
.L_x_8878:
[----:B------:R-:W-:Y:S05]  /*37d0*/  @!P4 BRA `(.L_x_8880) ;  /* 0x000000000010c947 */ /* 0x000fea0003800000 */
[----:B------:R-:W-:-:S03]  /*37e0*/  UMOV UR9, 0xffffffff ;  /* 0xffffffff00097882 */ /* 0x000fc60000000000 */
[----:B------:R-:W-:Y:S05]  /*37f0*/  BRA.DIV UR9, `(.L_x_8881) ;  /* 0x0000002609dc7947 */ /* 0x000fea000b800000 */
[----:B0-----:R0:W1:Y:S02]  /*3800*/  SHFL.IDX PT, R28, R32, R16, R0 ;  /* 0x00000010201c7389 */ /* 0x00106400000e0000 */
.L_x_9023:
[----:B-1--4-:R-:W-:-:S07]  /*3810*/  IMAD R57, R35, R28, R57 ;  /* 0x0000001c23397224 */ /* 0x012fce00078e0239 */
.L_x_8880:
[----:B------:R-:W-:Y:S05]  /*3820*/  @!P3 BRA `(.L_x_8882) ;  /* 0x000000000010b947 */ /* 0x000fea0003800000 */
[----:B------:R-:W-:-:S03]  /*3830*/  UMOV UR9, 0xffffffff ;  /* 0xffffffff00097882 */ /* 0x000fc60000000000 */
[----:B------:R-:W-:Y:S05]  /*3840*/  BRA.DIV UR9, `(.L_x_8883) ;  /* 0x0000002609e87947 */ /* 0x000fea000b800000 */
[----:B0-----:R0:W1:Y:S02]  /*3850*/  SHFL.IDX PT, R28, R32, R15, R0 ;  /* 0x0000000f201c7389 */ /* 0x00106400000e0000 */
.L_x_9026:
[----:B-1----:R-:W-:-:S07]  /*3860*/  IMAD R57, R36, R28, R57 ;  /* 0x0000001c24397224 */ /* 0x002fce00078e0239 */
.L_x_8882:
[----:B------:R-:W-:Y:S05]  /*3870*/  @!P2 BRA `(.L_x_8884) ;  /* 0x000000000010a947 */ /* 0x000fea0003800000 */
[----:B------:R-:W-:-:S03]  /*3880*/  UMOV UR9, 0xffffffff ;  /* 0xffffffff00097882 */ /* 0x000fc60000000000 */
[----:B------:R-:W-:Y:S05]  /*3890*/  BRA.DIV UR9, `(.L_x_8885) ;  /* 0x0000002609f47947 */ /* 0x000fea000b800000 */
[----:B0-----:R0:W1:Y:S02]  /*38a0*/  SHFL.IDX PT, R28, R32, R14, R0 ;  /* 0x0000000e201c7389 */ /* 0x00106400000e0000 */
.L_x_9029:
[----:B-1----:R-:W-:-:S07]  /*38b0*/  IMAD R57, R37, R28, R57 ;  /* 0x0000001c25397224 */ /* 0x002fce00078e0239 */
.L_x_8884:
[----:B------:R-:W-:Y:S05]  /*38c0*/  @!P1 BRA `(.L_x_8886) ;  /* 0x0000000000109947 */ /* 0x000fea0003800000 */
[----:B------:R-:W-:-:S03]  /*38d0*/  UMOV UR9, 0xffffffff ;  /* 0xffffffff00097882 */ /* 0x000fc60000000000 */
[----:B------:R-:W-:Y:S05]  /*38e0*/  BRA.DIV UR9, `(.L_x_8887) ;  /* 0x0000002a09007947 */ /* 0x000fea000b800000 */
[----:B0-----:R0:W1:Y:S02]  /*38f0*/  SHFL.IDX PT, R28, R32, R13, R0 ;  /* 0x0000000d201c7389 */ /* 0x00106400000e0000 */
.L_x_9032:
[----:B-1----:R-:W-:-:S07]  /*3900*/  IMAD R57, R38, R28, R57 ;  /* 0x0000001c26397224 */ /* 0x002fce00078e0239 */
.L_x_8886:
[----:B------:R-:W1:Y:S02]  /*3910*/  LDC R58, c[0x0][0x3ac] ;  /* 0x0000eb00ff3a7b82 */ /* 0x000e640000000800 */
[----:B-1----:R-:W-:-:S13]  /*3920*/  ISETP.GE.AND P0, PT, R58, 0x6, PT ;  /* 0x000000063a00780c */ /* 0x002fda0003f06270 */
[----:B------:R-:W-:Y:S05]  /*3930*/  @!P0 BRA `(.L_x_8888) ;  /* 0x0000000000108947 */ /* 0x000fea0003800000 */
[----:B------:R-:W-:-:S03]  /*3940*/  UMOV UR9, 0xffffffff ;  /* 0xffffffff00097882 */ /* 0x000fc60000000000 */
[----:B------:R-:W-:Y:S05]  /*3950*/  BRA.DIV UR9, `(.L_x_8889) ;  /* 0x0000002a09047947 */ /* 0x000fea000b800000 */
[----:B0-----:R0:W1:Y:S02]  /*3960*/  SHFL.IDX PT, R28, R32, R12, R0 ;  /* 0x0000000c201c7389 */ /* 0x00106400000e0000 */
.L_x_9035:
[----:B-1----:R-:W-:-:S07]  /*3970*/  IMAD R57, R39, R28, R57 ;  /* 0x0000001c27397224 */ /* 0x002fce00078e0239 */
.L_x_8888:
[----:B------:R-:W-:-:S13]  /*3980*/  ISETP.GE.AND P0, PT, R58, 0x7, PT ;  /* 0x000000073a00780c */ /* 0x000fda0003f06270 */
[----:B------:R-:W-:Y:S05]  /*3990*/  @!P0 BRA `(.L_x_8890) ;  /* 0x0000000000108947 */ /* 0x000fea0003800000 */
[----:B------:R-:W-:-:S03]  /*39a0*/  UMOV UR9, 0xffffffff ;  /* 0xffffffff00097882 */ /* 0x000fc60000000000 */
[----:B------:R-:W-:Y:S05]  /*39b0*/  BRA.DIV UR9, `(.L_x_8891) ;  /* 0x0000002a090c7947 */ /* 0x000fea000b800000 */
[----:B0-----:R0:W1:Y:S02]  /*39c0*/  SHFL.IDX PT, R28, R32, R11, R0 ;  /* 0x0000000b201c7389 */ /* 0x00106400000e0000 */
.L_x_9038:
[----:B-1----:R-:W-:-:S07]  /*39d0*/  IMAD R57, R40, R28, R57 ;  /* 0x0000001c28397224 */ /* 0x002fce00078e0239 */
.L_x_8890:
[----:B------:R-:W-:-:S13]  /*39e0*/  ISETP.GE.AND P0, PT, R58, 0x8, PT ;  /* 0x000000083a00780c */ /* 0x000fda0003f06270 */
[----:B------:R-:W-:Y:S05]  /*39f0*/  @!P0 BRA `(.L_x_8892) ;  /* 0x0000000000108947 */ /* 0x000fea0003800000 */
[----:B------:R-:W-:-:S03]  /*3a00*/  UMOV UR9, 0xffffffff ;  /* 0xffffffff00097882 */ /* 0x000fc60000000000 */
[----:B------:R-:W-:Y:S05]  /*3a10*/  BRA.DIV UR9, `(.L_x_8893) ;  /* 0x0000002a09147947 */ /* 0x000fea000b800000 */
[----:B0-----:R0:W1:Y:S02]  /*3a20*/  SHFL.IDX PT, R28, R32, R10, R0 ;  /* 0x0000000a201c7389 */ /* 0x00106400000e0000 */
.L_x_9041:
[----:B-1----:R-:W-:-:S07]  /*3a30*/  IMAD R57, R41, R28, R57 ;  /* 0x0000001c29397224 */ /* 0x002fce00078e0239 */
.L_x_8892:
[----:B------:R-:W-:-:S13]  /*3a40*/  ISETP.GE.AND P0, PT, R58, 0x9, PT ;  /* 0x000000093a00780c */ /* 0x000fda0003f06270 */
[----:B------:R-:W-:Y:S05]  /*3a50*/  @!P0 BRA `(.L_x_8894) ;  /* 0x0000000000108947 */ /* 0x000fea0003800000 */
[----:B------:R-:W-:-:S03]  /*3a60*/  UMOV UR9, 0xffffffff ;  /* 0xffffffff00097882 */ /* 0x000fc60000000000 */
[----:B------:R-:W-:Y:S05]  /*3a70*/  BRA.DIV UR9, `(.L_x_8895) ;  /* 0x0000002a091c7947 */ /* 0x000fea000b800000 */
[----:B0-----:R0:W1:Y:S02]  /*3a80*/  SHFL.IDX PT, R28, R32, R9, R0 ;  /* 0x00000009201c7389 */ /* 0x00106400000e0000 */
.L_x_9044:
[----:B-1----:R-:W-:-:S07]  /*3a90*/  IMAD R57, R42, R28, R57 ;  /* 0x0000001c2a397224 */ /* 0x002fce00078e0239 */
.L_x_8894:
[----:B------:R-:W-:-:S13]  /*3aa0*/  ISETP.GE.AND P0, PT, R58, 0xa, PT ;  /* 0x0000000a3a00780c */ /* 0x000fda0003f06270 */
[----:B------:R-:W-:Y:S05]  /*3ab0*/  @!P0 BRA `(.L_x_8896) ;  /* 0x0000000000108947 */ /* 0x000fea0003800000 */
[----:B------:R-:W-:-:S03]  /*3ac0*/  UMOV UR9, 0xffffffff ;  /* 0xffffffff00097882 */ /* 0x000fc60000000000 */
[----:B------:R-:W-:Y:S05]  /*3ad0*/  BRA.DIV UR9, `(.L_x_8897) ;  /* 0x0000002a09247947 */ /* 0x000fea000b800000 */
[----:B0-----:R0:W1:Y:S02]  /*3ae0*/  SHFL.IDX PT, R28, R32, R8, R0 ;  /* 0x00000008201c7389 */ /* 0x00106400000e0000 */
.L_x_9047:
[----:B-1----:R-:W-:-:S07]  /*3af0*/  IMAD R57, R43, R28, R57 ;  /* 0x0000001c2b397224 */ /* 0x002fce00078e0239 */
.L_x_8896:
[----:B------:R-:W-:-:S13]  /*3b00*/  ISETP.GE.AND P0, PT, R58, 0xb, PT ;  /* 0x0000000b3a00780c */ /* 0x000fda0003f06270 */
[----:B------:R-:W-:Y:S05]  /*3b10*/  @!P0 BRA `(.L_x_8898) ;  /* 0x0000000000108947 */ /* 0x000fea0003800000 */
[----:B------:R-:W-:-:S03]  /*3b20*/  UMOV UR9, 0xffffffff ;  /* 0xffffffff00097882 */ /* 0x000fc60000000000 */
[----:B------:R-:W-:Y:S05]  /*3b30*/  BRA.DIV UR9, `(.L_x_8899) ;  /* 0x0000002a092c7947 */ /* 0x000fea000b800000 */
[----:B0-----:R0:W1:Y:S02]  /*3b40*/  SHFL.IDX PT, R28, R32, R7, R0 ;  /* 0x00000007201c7389 */ /* 0x00106400000e0000 */
.L_x_9050:
[----:B-1----:R-:W-:-:S07]  /*3b50*/  IMAD R57, R44, R28, R57 ;  /* 0x0000001c2c397224 */ /* 0x002fce00078e0239 */
.L_x_8898:
[----:B------:R-:W-:-:S13]  /*3b60*/  ISETP.GE.AND P0, PT, R58, 0xc, PT ;  /* 0x0000000c3a00780c */ /* 0x000fda0003f06270 */
[----:B------:R-:W-:Y:S05]  /*3b70*/  @!P0 BRA `(.L_x_8900) ;  /* 0x0000000000108947 */ /* 0x000fea0003800000 */
[----:B------:R-:W-:-:S03]  /*3b80*/  UMOV UR9, 0xffffffff ;  /* 0xffffffff00097882 */ /* 0x000fc60000000000 */
[----:B------:R-:W-:Y:S05]  /*3b90*/  BRA.DIV UR9, `(.L_x_8901) ;  /* 0x0000002a09347947 */ /* 0x000fea000b800000 */
[----:B0-----:R0:W1:Y:S02]  /*3ba0*/  SHFL.IDX PT, R28, R32, R6, R0 ;  /* 0x00000006201c7389 */ /* 0x00106400000e0000 */
.L_x_9053:
[----:B-1----:R-:W-:-:S07]  /*3bb0*/  IMAD R57, R45, R28, R57 ;  /* 0x0000001c2d397224 */ /* 0x002fce00078e0239 */
.L_x_8900:
[----:B------:R-:W-:-:S13]  /*3bc0*/  ISETP.GE.AND P0, PT, R58, 0xd, PT ;  /* 0x0000000d3a00780c */ /* 0x000fda0003f06270 */
[----:B------:R-:W-:Y:S05]  /*3bd0*/  @!P0 BRA `(.L_x_8902) ;  /* 0x0000000000108947 */ /* 0x000fea0003800000 */
[----:B------:R-:W-:-:S03]  /*3be0*/  UMOV UR9, 0xffffffff ;  /* 0xffffffff00097882 */ /* 0x000fc60000000000 */
[----:B------:R-:W-:Y:S05]  /*3bf0*/  BRA.DIV UR9, `(.L_x_8903) ;  /* 0x0000002a093c7947 */ /* 0x000fea000b800000 */
[----:B0-----:R0:W1:Y:S02]  /*3c00*/  SHFL.IDX PT, R28, R32, R5, R0 ;  /* 0x00000005201c7389 */ /* 0x00106400000e0000 */
.L_x_9056:
[----:B-1----:R-:W-:-:S07]  /*3c10*/  IMAD R57, R46, R28, R57 ;  /* 0x0000001c2e397224 */ /* 0x002fce00078e0239 */
.L_x_8902:
[----:B------:R-:W-:-:S13]  /*3c20*/  ISETP.GE.AND P0, PT, R58, 0xe, PT ;  /* 0x0000000e3a00780c */ /* 0x000fda0003f06270 */
[----:B------:R-:W-:Y:S05]  /*3c30*/  @!P0 BRA `(.L_x_8904) ;  /* 0x0000000000108947 */ /* 0x000fea0003800000 */
[----:B------:R-:W-:-:S03]  /*3c40*/  UMOV UR9, 0xffffffff ;  /* 0xffffffff00097882 */ /* 0x000fc60000000000 */
[----:B------:R-:W-:Y:S05]  /*3c50*/  BRA.DIV UR9, `(.L_x_8905) ;  /* 0x0000002a09447947 */ /* 0x000fea000b800000 */
[----:B0-----:R0:W1:Y:S02]  /*3c60*/  SHFL.IDX PT, R28, R32, R4, R0 ;  /* 0x00000004201c7389 */ /* 0x00106400000e0000 */
.L_x_9059:
[----:B-1----:R-:W-:-:S07]  /*3c70*/  IMAD R57, R47, R28, R57 ;  /* 0x0000001c2f397224 */ /* 0x002fce00078e0239 */
.L_x_8904:
[----:B------:R-:W-:-:S13]  /*3c80*/  ISETP.GE.AND P0, PT, R58, 0xf, PT ;  /* 0x0000000f3a00780c */ /* 0x000fda0003f06270 */
[----:B------:R-:W-:Y:S05]  /*3c90*/  @!P0 BRA `(.L_x_8906) ;  /* 0x0000000000108947 */ /* 0x000fea0003800000 */
[----:B------:R-:W-:-:S03]  /*3ca0*/  UMOV UR9, 0xffffffff ;  /* 0xffffffff00097882 */ /* 0x000fc60000000000 */
[----:B------:R-:W-:Y:S05]  /*3cb0*/  BRA.DIV UR9, `(.L_x_8907) ;  /* 0x0000002a094c7947 */ /* 0x000fea000b800000 */
[----:B0-----:R0:W1:Y:S02]  /*3cc0*/  SHFL.IDX PT, R28, R32, R3, R0 ;  /* 0x00000003201c7389 */ /* 0x00106400000e0000 */
.L_x_9062:
[----:B-1----:R-:W-:-:S07]  /*3cd0*/  IMAD R57, R48, R28, R57 ;  /* 0x0000001c30397224 */ /* 0x002fce00078e0239 */
.L_x_8906:
[----:B------:R-:W-:-:S13]  /*3ce0*/  ISETP.GE.AND P0, PT, R58, 0x10, PT ;  /* 0x000000103a00780c */ /* 0x000fda0003f06270 */
[----:B------:R-:W-:Y:S05]  /*3cf0*/  @!P0 BRA `(.L_x_8908) ;  /* 0x0000000000108947 */ /* 0x000fea0003800000 */
[----:B------:R-:W-:-:S03]  /*3d00*/  UMOV UR9, 0xffffffff ;  /* 0xffffffff00097882 */ /* 0x000fc60000000000 */
[----:B------:R-:W-:Y:S05]  /*3d10*/  BRA.DIV UR9, `(.L_x_8909) ;  /* 0x0000002a09547947 */ /* 0x000fea000b800000 */
[----:B0-----:R0:W1:Y:S02]  /*3d20*/  SHFL.IDX PT, R28, R32, R2, R0 ;  /* 0x00000002201c7389 */ /* 0x00106400000e0000 */
.L_x_9065:
[----:B-1----:R-:W-:-:S07]  /*3d30*/  IMAD R57, R49, R28, R57 ;  /* 0x0000001c31397224 */ /* 0x002fce00078e0239 */
.L_x_8908:
[C---:B------:R-:W-:Y:S01]  /*3d40*/  IMAD R29, R55.reuse, UR4, R30 ;  /* 0x00000004371d7c24 */ /* 0x040fe2000f8e021e */
[----:B------:R-:W-:-:S03]  /*3d50*/  IADD3 R55, PT, PT, R55, UR6, RZ ;  /* 0x0000000637377c10 */ /* 0x000fc6000fffe0ff */
[----:B------:R-:W-:Y:S01]  /*3d60*/  IMAD R28, R29, 0x4, R56 ;  /* 0x000000041d1c7824 */ /* 0x000fe200078e0238 */
[----:B------:R-:W-:-:S04]  /*3d70*/  ISETP.GE.AND P0, PT, R55, UR16, PT ;  /* 0x0000001037007c0c */ /* 0x000fc8000bf06270 */
[----:B------:R1:W-:Y:S09]  /*3d80*/  STS [R28], R57 ;  /* 0x000000391c007388 */ /* 0x0003f20000000800 */
[----:B------:R-:W-:Y:S05]  /*3d90*/  @!P0 BRA `(.L_x_8910) ;  /* 0xfffffff8006c8947 */ /* 0x000fea000383ffff */
.L_x_8877:
[----:B------:R-:W-:Y:S05]  /*3da0*/  BSYNC B0 ;  /* 0x0000000000007941 */ /* 0x000fea0003800000 */
.L_x_8876:
[----:B------:R-:W-:Y:S05]  /*3db0*/  @!P6 BRA `(.L_x_8911) ;  /* 0xffffffec0078e947 */ /* 0x000fea000383ffff */
[----:B------:R-:W-:Y:S05]  /*3dc0*/  BRA `(.L_x_8804) ;  /* 0x0000001400107947 */ /* 0x000fea0003800000 */
.L_x_8859:
[----:B0-2---:R-:W-:-:S07]  /*3dd0*/  IMAD.MOV.U32 R31, RZ, RZ, RZ ;  /* 0x000000ffff1f7224 */ /* 0x005fce00078e00ff */
.L_x_8963:
[----:B0-----:R-:W0:Y:S01]  /*3de0*/  LDC R33, c[0x0][0x3ac] ;  /* 0x0000eb00ff217b82 */ /* 0x001e220000000800 */
[----:B------:R-:W-:Y:S01]  /*3df0*/  IMAD.IADD R30, R18, 0x1, R31 ;  /* 0x00000001121e7824 */ /* 0x000fe200078e021f */
[----:B------:R-:W-:Y:S01]  /*3e00*/  ISETP.GE.AND P0, PT, R19, UR16, PT ;  /* 0x0000001013007c0c */ /* 0x000fe2000bf06270 */
[----:B------:R-:W-:Y:S01]  /*3e10*/  VIADD R31, R31, UR5 ;  /* 0x000000051f1f7c36 */ /* 0x000fe20008000000 */
        /* <DEDUP_REMOVED lines=9> */
[----:B-1----:R-:W-:Y:S01]  /*3eb0*/  IMAD.IADD R29, R17, 0x1, R28 ;  /* 0x00000001111d7824 */ /* 0x002fe200078e021c */
[----:B------:R-:W-:-:S04]  /*3ec0*/  UIADD3 UR9, UPT, UPT, UR9, 0x1080, URZ ;  /* 0x0000108009097890 */ /* 0x000fc8000fffe0ff */
[----:B0-----:R-:W-:-:S06]  /*3ed0*/  ULEA UR9, UR10, UR9, 0x18 ;  /* 0x000000090a097291 */ /* 0x001fcc000f8ec0ff */
[----:B------:R-:W-:-:S05]  /*3ee0*/  LEA R29, R29, UR9, 0x2 ;  /* 0x000000091d1d7c11 */ /* 0x000fca000f8e10ff */
[----:B------:R0:W2:Y:S02]  /*3ef0*/  LDS R34, [R29] ;  /* 0x000000001d227984 */ /* 0x0000a40000000800 */
.L_x_8912:
        /* <DEDUP_REMOVED lines=10> */
.L_x_8913:
        /* <DEDUP_REMOVED lines=8> */
.L_x_8914:
        /* <DEDUP_REMOVED lines=8> */
.L_x_8915:
        /* <DEDUP_REMOVED lines=11> */
.L_x_8916:
        /* <DEDUP_REMOVED lines=11> */
.L_x_8917:
        /* <DEDUP_REMOVED lines=11> */
.L_x_8918:
        /* <DEDUP_REMOVED lines=11> */
.L_x_8919:
[----:B------:R-:W-:Y:S01]  /*4360*/  ISETP.GE.AND P6, PT, R33, 0xa, PT ;  /* 0x0000000a2100780c */ /* 0x000fe20003fc6270 */
[----:B------:R-:W-:-:S12]  /*4370*/  @!P5 BRA `(.L_x_8920) ;  /* 0x000000000020d947 */ /* 0x000fd80003800000 */
[----:B------:R-:W5:Y:S01]  /*4380*/  S2UR UR10, SR_CgaCtaId ;  /* 0x00000000000a79c3 */ /* 0x000f620000008800 */
[----:B------:R-:W-:Y:S01]  /*4390*/  UMOV UR9, 0x400 ;  /* 0x0000040000097882 */ /* 0x000fe20000000000 */
[----:B01-3--:R-:W-:Y:S01]  /*43a0*/  LOP3.LUT R29, R17, 0x8, RZ, 0x3c, !PT ;  /* 0x00000008111d7812 */ /* 0x00bfe200078e3cff */
[----:B------:R-:W-:-:S03]  /*43b0*/  UIADD3 UR9, UPT, UPT, UR9, 0x1080, URZ ;  /* 0x0000108009097890 */ /* 0x000fc6000fffe0ff */
[----:B------:R-:W-:Y:S01]  /*43c0*/  IADD3 R29, PT, PT, R29, R28, RZ ;  /* 0x0000001c1d1d7210 */ /* 0x000fe20007ffe0ff */
[----:B-----5:R-:W-:-:S06]  /*43d0*/  ULEA UR9, UR10, UR9, 0x18 ;  /* 0x000000090a097291 */ /* 0x020fcc000f8ec0ff */
[----:B------:R-:W-:-:S05]  /*43e0*/  LEA R29, R29, UR9, 0x2 ;  /* 0x000000091d1d7c11 */ /* 0x000fca000f8e10ff */
[----:B------:R0:W1:Y:S02]  /*43f0*/  LDS R42, [R29] ;  /* 0x000000001d2a7984 */ /* 0x0000640000000800 */
.L_x_8920:
        /* <DEDUP_REMOVED lines=9> */
.L_x_8921:
        /* <DEDUP_REMOVED lines=9> */
.L_x_8922:
        /* <DEDUP_REMOVED lines=9> */
.L_x_8923:
        /* <DEDUP_REMOVED lines=9> */
.L_x_8924:
        /* <DEDUP_REMOVED lines=9> */
.L_x_8925:
        /* <DEDUP_REMOVED lines=9> */
.L_x_8926:
        /* <DEDUP_REMOVED lines=9> */
.L_x_8927:
[----:B------:R-:W-:Y:S05]  /*47f0*/  @P0 BRA `(.L_x_8928) ;  /* 0x0000000800800947 */ /* 0x000fea0003800000 */
[----:B------:R-:W-:Y:S01]  /*4800*/  IABS R32, R33 ;  /* 0x0000002100207213 */ /* 0x000fe20000000000 */
[----:B------:R-:W5:Y:S01]  /*4810*/  S2UR UR10, SR_CgaCtaId ;  /* 0x00000000000a79c3 */ /* 0x000f620000008800 */
[----:B------:R-:W-:Y:S01]  /*4820*/  IABS R56, R53 ;  /* 0x0000003500387213 */ /* 0x000fe20000000000 */
[----:B------:R-:W-:Y:S01]  /*4830*/  UMOV UR9, 0x400 ;  /* 0x0000040000097882 */ /* 0x000fe20000000000 */
[----:B------:R-:W2:Y:S08]  /*4840*/  I2F.RP R55, R32 ;  /* 0x0000002000377306 */ /* 0x000eb00000209400 */
[----:B--2---:R-:W0:Y:S01]  /*4850*/  MUFU.RCP R55, R55 ;  /* 0x0000003700377308 */ /* 0x004e220000001000 */
[----:B-----5:R-:W-:Y:S01]  /*4860*/  ULEA UR9, UR10, UR9, 0x18 ;  /* 0x000000090a097291 */ /* 0x020fe2000f8ec0ff */
[----:B0-----:R-:W-:-:S06]  /*4870*/  IADD3 R28, PT, PT, R55, 0xffffffe, RZ ;  /* 0x0ffffffe371c7810 */ /* 0x001fcc0007ffe0ff */
[----:B-1-3--:R0:W1:Y:S02]  /*4880*/  F2I.FTZ.U32.TRUNC.NTZ R29, R28 ;  /* 0x0000001c001d7305 */ /* 0x00a064000021f000 */
[----:B0-----:R-:W-:Y:S02]  /*4890*/  IMAD.MOV.U32 R28, RZ, RZ, RZ ;  /* 0x000000ffff1c7224 */ /* 0x001fe400078e00ff */
[----:B-1----:R-:W-:-:S04]  /*48a0*/  IMAD.MOV R57, RZ, RZ, -R29 ;  /* 0x000000ffff397224 */ /* 0x002fc800078e0a1d */
        /* <DEDUP_REMOVED lines=13> */
[----:B------:R-:W-:Y:S02]  /*4980*/  @!P0 LOP3.LUT R55, RZ, R33, RZ, 0x33, !PT ;  /* 0x00000021ff378212 */ /* 0x000fe400078e33ff */
[----:B------:R-:W-:Y:S02]  /*4990*/  MOV R33, R19 ;  /* 0x0000001300217202 */ /* 0x000fe40000000f00 */
[----:B------:R-:W-:-:S07]  /*49a0*/  LEA R55, R55, UR9, 0x2 ;  /* 0x0000000937377c11 */ /* 0x000fce000f8e10ff */
.L_x_8962:
[----:B------:R-:W-:Y:S02]  /*49b0*/  IMAD R32, R33, 0x84, R55 ;  /* 0x0000008421207824 */ /* 0x000fe400078e0237 */
[----:B------:R-:W-:-:S04]  /*49c0*/  IMAD.MOV.U32 R56, RZ, RZ, RZ ;  /* 0x000000ffff387224 */ /* 0x000fc800078e00ff */
[----:B------:R-:W0:Y:S01]  /*49d0*/  LDS R32, [R32] ;  /* 0x0000000020207984 */ /* 0x000e220000000800 */
[----:B------:R-:W-:Y:S05]  /*49e0*/  @!P4 BRA `(.L_x_8929) ;  /* 0x000000000010c947 */ /* 0x000fea0003800000 */
[----:B------:R-:W-:-:S03]  /*49f0*/  UMOV UR9, 0xffffffff ;  /* 0xffffffff00097882 */ /* 0x000fc60000000000 */
[----:B------:R-:W-:Y:S05]  /*4a00*/  BRA.DIV UR9, `(.L_x_8930) ;  /* 0x0000001e09387947 */ /* 0x000fea000b800000 */
[----:B0-----:R0:W1:Y:S02]  /*4a10*/  SHFL.IDX PT, R57, R32, R27, R0 ;  /* 0x0000001b20397389 */ /* 0x00106400000e0000 */
.L_x_9067:
[----:B-1----:R-:W-:-:S07]  /*4a20*/  IMAD R56, R34, R57, RZ ;  /* 0x0000003922387224 */ /* 0x002fce00078e02ff */
.L_x_8929:
[----:B------:R-:W-:Y:S05]  /*4a30*/  @!P3 BRA `(.L_x_8931) ;  /* 0x000000000010b947 */ /* 0x000fea0003800000 */
[----:B------:R-:W-:-:S03]  /*4a40*/  UMOV UR9, 0xffffffff ;  /* 0xffffffff00097882 */ /* 0x000fc60000000000 */
[----:B------:R-:W-:Y:S05]  /*4a50*/  BRA.DIV UR9, `(.L_x_8932) ;  /* 0x0000001e09407947 */ /* 0x000fea000b800000 */
[----:B0-----:R0:W1:Y:S02]  /*4a60*/  SHFL.IDX PT, R28, R32, R16, R0 ;  /* 0x00000010201c7389 */ /* 0x00106400000e0000 */
.L_x_9070:
[----:B-1--4-:R-:W-:-:S07]  /*4a70*/  IMAD R56, R35, R28, R56 ;  /* 0x0000001c23387224 */ /* 0x012fce00078e0238 */
.L_x_8931:
[----:B------:R-:W-:Y:S05]  /*4a80*/  @!P2 BRA `(.L_x_8933) ;  /* 0x000000000010a947 */ /* 0x000fea0003800000 */
[----:B------:R-:W-:-:S03]  /*4a90*/  UMOV UR9, 0xffffffff ;  /* 0xffffffff00097882 */ /* 0x000fc60000000000 */
[----:B------:R-:W-:Y:S05]  /*4aa0*/  BRA.DIV UR9, `(.L_x_8934) ;  /* 0x0000001e094c7947 */ /* 0x000fea000b800000 */
[----:B0-----:R0:W1:Y:S02]  /*4ab0*/  SHFL.IDX PT, R28, R32, R15, R0 ;  /* 0x0000000f201c7389 */ /* 0x00106400000e0000 */
.L_x_9073:
[----:B-1----:R-:W-:-:S07]  /*4ac0*/  IMAD R56, R36, R28, R56 ;  /* 0x0000001c24387224 */ /* 0x002fce00078e0238 */
.L_x_8933:
[----:B------:R-:W-:Y:S05]  /*4ad0*/  @!P1 BRA `(.L_x_8935) ;  /* 0x0000000000109947 */ /* 0x000fea0003800000 */
[----:B------:R-:W-:-:S03]  /*4ae0*/  UMOV UR9, 0xffffffff ;  /* 0xffffffff00097882 */ /* 0x000fc60000000000 */
[----:B------:R-:W-:Y:S05]  /*4af0*/  BRA.DIV UR9, `(.L_x_8936) ;  /* 0x0000001e09587947 */ /* 0x000fea000b800000 */
[----:B0-----:R0:W1:Y:S02]  /*4b00*/  SHFL.IDX PT, R28, R32, R14, R0 ;  /* 0x0000000e201c7389 */ /* 0x00106400000e0000 */
.L_x_9076:
[----:B-1----:R-:W-:-:S07]  /*4b10*/  IMAD R56, R37, R28, R56 ;  /* 0x0000001c25387224 */ /* 0x002fce00078e0238 */
.L_x_8935:
[----:B------:R-:W1:Y:S02]  /*4b20*/  LDC R57, c[0x0][0x3ac] ;  /* 0x0000eb00ff397b82 */ /* 0x000e640000000800 */
[----:B-1----:R-:W-:-:S13]  /*4b30*/  ISETP.GE.AND P0, PT, R57, 0x5, PT ;  /* 0x000000053900780c */ /* 0x002fda0003f06270 */
[----:B------:R-:W-:Y:S05]  /*4b40*/  @!P0 BRA `(.L_x_8937) ;  /* 0x0000000000108947 */ /* 0x000fea0003800000 */
[----:B------:R-:W-:-:S03]  /*4b50*/  UMOV UR9, 0xffffffff ;  /* 0xffffffff00097882 */ /* 0x000fc60000000000 */
[----:B------:R-:W-:Y:S05]  /*4b60*/  BRA.DIV UR9, `(.L_x_8938) ;  /* 0x0000001e095c7947 */ /* 0x000fea000b800000 */
[----:B0-----:R0:W1:Y:S02]  /*4b70*/  SHFL.IDX PT, R28, R32, R13, R0 ;  /* 0x0000000d201c7389 */ /* 0x00106400000e0000 */
.L_x_9079:
[----:B-1----:R-:W-:-:S07]  /*4b80*/  IMAD R56, R38, R28, R56 ;  /* 0x0000001c26387224 */ /* 0x002fce00078e0238 */
.L_x_8937:
[----:B------:R-:W-:-:S13]  /*4b90*/  ISETP.GE.AND P0, PT, R57, 0x6, PT ;  /* 0x000000063900780c */ /* 0x000fda0003f06270 */
[----:B------:R-:W-:Y:S05]  /*4ba0*/  @!P0 BRA `(.L_x_8939) ;  /* 0x0000000000108947 */ /* 0x000fea0003800000 */
[----:B------:R-:W-:-:S03]  /*4bb0*/  UMOV UR9, 0xffffffff ;  /* 0xffffffff00097882 */ /* 0x000fc60000000000 */
[----:B------:R-:W-:Y:S05]  /*4bc0*/  BRA.DIV UR9, `(.L_x_8940) ;  /* 0x0000001e09647947 */ /* 0x000fea000b800000 */
[----:B0-----:R0:W1:Y:S02]  /*4bd0*/  SHFL.IDX PT, R28, R32, R12, R0 ;  /* 0x0000000c201c7389 */ /* 0x00106400000e0000 */
.L_x_9082:
[----:B-1----:R-:W-:-:S07]  /*4be0*/  IMAD R56, R39, R28, R56 ;  /* 0x0000001c27387224 */ /* 0x002fce00078e0238 */
.L_x_8939:
[----:B------:R-:W-:-:S13]  /*4bf0*/  ISETP.GE.AND P0, PT, R57, 0x7, PT ;  /* 0x000000073900780c */ /* 0x000fda0003f06270 */
[----:B------:R-:W-:Y:S05]  /*4c00*/  @!P0 BRA `(.L_x_8941) ;  /* 0x0000000000108947 */ /* 0x000fea0003800000 */
[----:B------:R-:W-:-:S03]  /*4c10*/  UMOV UR9, 0xffffffff ;  /* 0xffffffff00097882 */ /* 0x000fc60000000000 */
[----:B------:R-:W-:Y:S05]  /*4c20*/  BRA.DIV UR9, `(.L_x_8942) ;  /* 0x0000001e096c7947 */ /* 0x000fea000b800000 */
[----:B0-----:R0:W1:Y:S02]  /*4c30*/  SHFL.IDX PT, R28, R32, R11, R0 ;  /* 0x0000000b201c7389 */ /* 0x00106400000e0000 */
.L_x_9085:
[----:B-1----:R-:W-:-:S07]  /*4c40*/  IMAD R56, R40, R28, R56 ;  /* 0x0000001c28387224 */ /* 0x002fce00078e0238 */
.L_x_8941:
[----:B------:R-:W-:-:S13]  /*4c50*/  ISETP.GE.AND P0, PT, R57, 0x8, PT ;  /* 0x000000083900780c */ /* 0x000fda0003f06270 */
[----:B------:R-:W-:Y:S05]  /*4c60*/  @!P0 BRA `(.L_x_8943) ;  /* 0x0000000000108947 */ /* 0x000fea0003800000 */
[----:B------:R-:W-:-:S03]  /*4c70*/  UMOV UR9, 0xffffffff ;  /* 0xffffffff00097882 */ /* 0x000fc60000000000 */
[----:B------:R-:W-:Y:S05]  /*4c80*/  BRA.DIV UR9, `(.L_x_8944) ;  /* 0x0000001e09747947 */ /* 0x000fea000b800000 */
[----:B0-----:R0:W1:Y:S02]  /*4c90*/  SHFL.IDX PT, R28, R32, R10, R0 ;  /* 0x0000000a201c7389 */ /* 0x00106400000e0000 */
.L_x_9088:
[----:B-1----:R-:W-:-:S07]  /*4ca0*/  IMAD R56, R41, R28, R56 ;  /* 0x0000001c29387224 */ /* 0x002fce00078e0238 */
.L_x_8943:
[----:B------:R-:W-:-:S13]  /*4cb0*/  ISETP.GE.AND P0, PT, R57, 0x9, PT ;  /* 0x000000093900780c */ /* 0x000fda0003f06270 */
[----:B------:R-:W-:Y:S05]  /*4cc0*/  @!P0 BRA `(.L_x_8945) ;  /* 0x0000000000108947 */ /* 0x000fea0003800000 */
[----:B------:R-:W-:-:S03]  /*4cd0*/  UMOV UR9, 0xffffffff ;  /* 0xffffffff00097882 */ /* 0x000fc60000000000 */
[----:B------:R-:W-:Y:S05]  /*4ce0*/  BRA.DIV UR9, `(.L_x_8946) ;  /* 0x0000001e097c7947 */ /* 0x000fea000b800000 */
[----:B0-----:R0:W1:Y:S02]  /*4cf0*/  SHFL.IDX PT, R28, R32, R9, R0 ;  /* 0x00000009201c7389 */ /* 0x00106400000e0000 */
.L_x_9091:
[----:B-1----:R-:W-:-:S07]  /*4d00*/  IMAD R56, R42, R28, R56 ;  /* 0x0000001c2a387224 */ /* 0x002fce00078e0238 */
.L_x_8945:
[----:B------:R-:W-:-:S13]  /*4d10*/  ISETP.GE.AND P0, PT, R57, 0xa, PT ;  /* 0x0000000a3900780c */ /* 0x000fda0003f06270 */
[----:B------:R-:W-:Y:S05]  /*4d20*/  @!P0 BRA `(.L_x_8947) ;  /* 0x0000000000108947 */ /* 0x000fea0003800000 */
[----:B------:R-:W-:-:S03]  /*4d30*/  UMOV UR9, 0xffffffff ;  /* 0xffffffff00097882 */ /* 0x000fc60000000000 */
[----:B------:R-:W-:Y:S05]  /*4d40*/  BRA.DIV UR9, `(.L_x_8948) ;  /* 0x0000001e09847947 */ /* 0x000fea000b800000 */
[----:B0-----:R0:W1:Y:S02]  /*4d50*/  SHFL.IDX PT, R28, R32, R8, R0 ;  /* 0x00000008201c7389 */ /* 0x00106400000e0000 */
.L_x_9094:
[----:B-1----:R-:W-:-:S07]  /*4d60*/  IMAD R56, R43, R28, R56 ;  /* 0x0000001c2b387224 */ /* 0x002fce00078e0238 */
.L_x_8947:
[----:B------:R-:W-:-:S13]  /*4d70*/  ISETP.GE.AND P0, PT, R57, 0xb, PT ;  /* 0x0000000b3900780c */ /* 0x000fda0003f06270 */
[----:B------:R-:W-:Y:S05]  /*4d80*/  @!P0 BRA `(.L_x_8949) ;  /* 0x0000000000108947 */ /* 0x000fea0003800000 */
[----:B------:R-:W-:-:S03]  /*4d90*/  UMOV UR9, 0xffffffff ;  /* 0xffffffff00097882 */ /* 0x000fc60000000000 */
[----:B------:R-:W-:Y:S05]  /*4da0*/  BRA.DIV UR9, `(.L_x_8950) ;  /* 0x0000001e098c7947 */ /* 0x000fea000b800000 */
[----:B0-----:R0:W1:Y:S02]  /*4db0*/  SHFL.IDX PT, R28, R32, R7, R0 ;  /* 0x00000007201c7389 */ /* 0x00106400000e0000 */
.L_x_9097:
[----:B-1----:R-:W-:-:S07]  /*4dc0*/  IMAD R56, R44, R28, R56 ;  /* 0x0000001c2c387224 */ /* 0x002fce00078e0238 */
.L_x_8949:
[----:B------:R-:W-:-:S13]  /*4dd0*/  ISETP.GE.AND P0, PT, R57, 0xc, PT ;  /* 0x0000000c3900780c */ /* 0x000fda0003f06270 */
[----:B------:R-:W-:Y:S05]  /*4de0*/  @!P0 BRA `(.L_x_8951) ;  /* 0x0000000000108947 */ /* 0x000fea0003800000 */
[----:B------:R-:W-:-:S03]  /*4df0*/  UMOV UR9, 0xffffffff ;  /* 0xffffffff00097882 */ /* 0x000fc60000000000 */
[----:B------:R-:W-:Y:S05]  /*4e00*/  BRA.DIV UR9, `(.L_x_8952) ;  /* 0x0000001e09947947 */ /* 0x000fea000b800000 */
[----:B0-----:R0:W1:Y:S02]  /*4e10*/  SHFL.IDX PT, R28, R32, R6, R0 ;  /* 0x00000006201c7389 */ /* 0x00106400000e0000 */
.L_x_9100:
[----:B-1----:R-:W-:-:S07]  /*4e20*/  IMAD R56, R45, R28, R56 ;  /* 0x0000001c2d387224 */ /* 0x002fce00078e0238 */
.L_x_8951:
[----:B------:R-:W-:-:S13]  /*4e30*/  ISETP.GE.AND P0, PT, R57, 0xd, PT ;  /* 0x0000000d3900780c */ /* 0x000fda0003f06270 */
[----:B------:R-:W-:Y:S05]  /*4e40*/  @!P0 BRA `(.L_x_8953) ;  /* 0x0000000000108947 */ /* 0x000fea0003800000 */
[----:B------:R-:W-:-:S03]  /*4e50*/  UMOV UR9, 0xffffffff ;  /* 0xffffffff00097882 */ /* 0x000fc60000000000 */
[----:B------:R-:W-:Y:S05]  /*4e60*/  BRA.DIV UR9, `(.L_x_8954) ;  /* 0x0000001e099c7947 */ /* 0x000fea000b800000 */
[----:B0-----:R0:W1:Y:S02]  /*4e70*/  SHFL.IDX PT, R28, R32, R5, R0 ;  /* 0x00000005201c7389 */ /* 0x00106400000e0000 */
.L_x_9103:
[----:B-1----:R-:W-:-:S07]  /*4e80*/  IMAD R56, R46, R28, R56 ;  /* 0x0000001c2e387224 */ /* 0x002fce00078e0238 */
.L_x_8953:
[----:B------:R-:W-:-:S13]  /*4e90*/  ISETP.GE.AND P0, PT, R57, 0xe, PT ;  /* 0x0000000e3900780c */ /* 0x000fda0003f06270 */
[----:B------:R-:W-:Y:S05]  /*4ea0*/  @!P0 BRA `(.L_x_8955) ;  /* 0x0000000000108947 */ /* 0x000fea0003800000 */
[----:B------:R-:W-:-:S03]  /*4eb0*/  UMOV UR9, 0xffffffff ;  /* 0xffffffff00097882 */ /* 0x000fc60000000000 */
[----:B------:R-:W-:Y:S05]  /*4ec0*/  BRA.DIV UR9, `(.L_x_8956) ;  /* 0x0000001e09a47947 */ /* 0x000fea000b800000 */
[----:B0-----:R0:W1:Y:S02]  /*4ed0*/  SHFL.IDX PT, R28, R32, R4, R0 ;  /* 0x00000004201c7389 */ /* 0x00106400000e0000 */
.L_x_9106:
[----:B-1----:R-:W-:-:S07]  /*4ee0*/  IMAD R56, R47, R28, R56 ;  /* 0x0000001c2f387224 */ /* 0x002fce00078e0238 */
.L_x_8955:
[----:B------:R-:W-:-:S13]  /*4ef0*/  ISETP.GE.AND P0, PT, R57, 0xf, PT ;  /* 0x0000000f3900780c */ /* 0x000fda0003f06270 */
[----:B------:R-:W-:Y:S05]  /*4f00*/  @!P0 BRA `(.L_x_8957) ;  /* 0x0000000000108947 */ /* 0x000fea0003800000 */
[----:B------:R-:W-:-:S03]  /*4f10*/  UMOV UR9, 0xffffffff ;  /* 0xffffffff00097882 */ /* 0x000fc60000000000 */
[----:B------:R-:W-:Y:S05]  /*4f20*/  BRA.DIV UR9, `(.L_x_8958) ;  /* 0x0000001e09ac7947 */ /* 0x000fea000b800000 */
[----:B0-----:R0:W1:Y:S02]  /*4f30*/  SHFL.IDX PT, R28, R32, R3, R0 ;  /* 0x00000003201c7389 */ /* 0x00106400000e0000 */
.L_x_9109:
[----:B-1----:R-:W-:-:S07]  /*4f40*/  IMAD R56, R48, R28, R56 ;  /* 0x0000001c30387224 */ /* 0x002fce00078e0238 */
.L_x_8957:
[----:B------:R-:W-:-:S13]  /*4f50*/  ISETP.GE.AND P0, PT, R57, 0x10, PT ;  /* 0x000000103900780c */ /* 0x000fda0003f06270 */
[----:B------:R-:W-:Y:S05]  /*4f60*/  @!P0 BRA `(.L_x_8959) ;  /* 0x0000000000108947 */ /* 0x000fea0003800000 */
[----:B------:R-:W-:-:S03]  /*4f70*/  UMOV UR9, 0xffffffff ;  /* 0xffffffff00097882 */ /* 0x000fc60000000000 */
[----:B------:R-:W-:Y:S05]  /*4f80*/  BRA.DIV UR9, `(.L_x_8960) ;  /* 0x0000001e09b47947 */ /* 0x000fea000b800000 */
[----:B0-----:R0:W1:Y:S02]  /*4f90*/  SHFL.IDX PT, R28, R32, R2, R0 ;  /* 0x00000002201c7389 */ /* 0x00106400000e0000 */
.L_x_9112:
[----:B-1----:R-:W-:-:S07]  /*4fa0*/  IMAD R56, R49, R28, R56 ;  /* 0x0000001c31387224 */ /* 0x002fce00078e0238 */
.L_x_8959:
[----:B------:R-:W-:-:S07]  /*4fb0*/  IMAD.U32 R28, RZ, RZ, UR11 ;  /* 0x0000000bff1c7e24 */ /* 0x000fce000f8e00ff */
.L_x_8961:
        /* <DEDUP_REMOVED lines=8> */
[----:B0-----:R-:W0:Y:S01]  /*5040*/  I2F.U32.RP R32, UR14 ;  /* 0x0000000e00207d06 */ /* 0x001e220008209000 */
        /* <DEDUP_REMOVED lines=27> */
.L_x_8928:
[----:B------:R-:W-:Y:S05]  /*5200*/  @!P5 BRA `(.L_x_8963) ;  /* 0xffffffe800f4d947 */ /* 0x000fea000383ffff */
.L_x_8804:
[----:B01----:R-:W0:Y:S01]  /*5210*/  S2R R28, SR_TID.X ;  /* 0x00000000001c7919 */ /* 0x003e220000002100 */
[----:B------:R-:W-:Y:S05]  /*5220*/  WARPSYNC.ALL ;  /* 0x0000000000007948 */ /* 0x000fea0003800000 */
[----:B------:R-:W-:Y:S06]  /*5230*/  BAR.SYNC.DEFER_BLOCKING 0x0 ;  /* 0x0000000000007b1d */ /* 0x000fec0000010000 */
[----:B------:R-:W-:Y:S01]  /*5240*/  BSSY.RECONVERGENT B0, `(.L_x_8964) ;  /* 0x0000044000007945 */ /* 0x000fe20003800200 */
[----:B0-----:R-:W-:-:S13]  /*5250*/  ISETP.GT.U32.AND P0, PT, R28, 0x7f, PT ;  /* 0x0000007f1c00780c */ /* 0x001fda0003f04070 */
[----:B------:R-:W-:Y:S05]  /*5260*/  @P0 BRA `(.L_x_8965) ;  /* 0x0000000400040947 */ /* 0x000fea0003800000 */
[C---:B--2---:R-:W-:Y:S01]  /*5270*/  VIADD R30, R54.reuse, 0x1 ;  /* 0x00000001361e7836 */ /* 0x044fe20000000000 */
[----:B------:R-:W0:Y:S01]  /*5280*/  S2R R55, SR_TID.X ;  /* 0x0000000000377919 */ /* 0x000e220000002100 */
[----:B------:R-:W-:Y:S01]  /*5290*/  BSSY.RECONVERGENT B1, `(.L_x_8966) ;  /* 0x0000021000017945 */ /* 0x000fe20003800200 */
[----:B------:R-:W-:Y:S02]  /*52a0*/  ISETP.GE.U32.AND P2, PT, R54, 0x3, PT ;  /* 0x000000033600780c */ /* 0x000fe40003f46070 */
[----:B------:R-:W-:-:S04]  /*52b0*/  LOP3.LUT R30, R30, 0x3, RZ, 0xc0, !PT ;  /* 0x000000031e1e7812 */ /* 0x000fc800078ec0ff */
[----:B------:R-:W-:-:S13]  /*52c0*/  ISETP.NE.AND P0, PT, R30, RZ, PT ;  /* 0x000000ff1e00720c */ /* 0x000fda0003f05270 */
[----:B------:R-:W-:Y:S05]  /*52d0*/  @!P0 BRA `(.L_x_8967) ;  /* 0x0000000000708947 */ /* 0x000fea0003800000 */
[----:B------:R-:W1:Y:S01]  /*52e0*/  S2UR UR10, SR_CgaCtaId ;  /* 0x00000000000a79c3 */ /* 0x000e620000008800 */
[----:B------:R-:W-:Y:S01]  /*52f0*/  UMOV UR9, 0x400 ;  /* 0x0000040000097882 */ /* 0x000fe20000000000 */
[----:B------:R-:W-:Y:S01]  /*5300*/  MOV R56, UR8 ;  /* 0x0000000800387c02 */ /* 0x000fe20008000f00 */
[----:B------:R-:W-:Y:S01]  /*5310*/  UIADD3 UR9, UPT, UPT, UR9, 0x1280, URZ ;  /* 0x0000128009097890 */ /* 0x000fe2000fffe0ff */
[----:B------:R-:W-:-:S03]  /*5320*/  ISETP.NE.AND P0, PT, R30, 0x1, PT ;  /* 0x000000011e00780c */ /* 0x000fc60003f05270 */
[----:B0-----:R-:W-:Y:S01]  /*5330*/  IMAD R33, R56, 0x80, R55 ;  /* 0x0000008038217824 */ /* 0x001fe200078e0237 */
[----:B---3--:R-:W0:Y:S01]  /*5340*/  LDC.64 R28, c[0x0][0x3a0] ;  /* 0x0000e800ff1c7b82 */ /* 0x008e220000000a00 */
[----:B-1----:R-:W-:-:S06]  /*5350*/  ULEA UR9, UR10, UR9, 0x18 ;  /* 0x000000090a097291 */ /* 0x002fcc000f8ec0ff */
[----:B------:R-:W-:Y:S01]  /*5360*/  LEA R32, R55, UR9, 0x2 ;  /* 0x0000000937207c11 */ /* 0x000fe2000f8e10ff */
[----:B------:R-:W-:Y:S02]  /*5370*/  IMAD.MOV.U32 R55, RZ, RZ, R61 ;  /* 0x000000ffff377224 */ /* 0x000fe400078e003d */
[----:B0-----:R-:W-:Y:S02]  /*5380*/  IMAD.WIDE R28, R33, 0x4, R28 ;  /* 0x00000004211c7825 */ /* 0x001fe400078e021c */
[----:B------:R-:W0:Y:S04]  /*5390*/  LDS R31, [R32] ;  /* 0x00000000201f7984 */ /* 0x000e280000000800 */
[----:B0-----:R1:W-:Y:S01]  /*53a0*/  STG.E desc[UR12][R28.64], R31 ;  /* 0x0000001f1c007986 */ /* 0x0013e2000c10190c */
[----:B------:R-:W-:Y:S05]  /*53b0*/  @!P0 BRA `(.L_x_8967) ;  /* 0x0000000000388947 */ /* 0x000fea0003800000 */
[----:B------:R-:W2:Y:S01]  /*53c0*/  LDL R58, [R1] ;  /* 0x00000000013a7983 */ /* 0x000ea20000100800 */
[----:B------:R-:W-:Y:S01]  /*53d0*/  ISETP.NE.AND P1, PT, R30, 0x2, PT ;  /* 0x000000021e00780c */ /* 0x000fe20003f25270 */
[----:B-1----:R-:W-:Y:S01]  /*53e0*/  IMAD.U32 R31, RZ, RZ, UR15 ;  /* 0x0000000fff1f7e24 */ /* 0x002fe2000f8e00ff */
[----:B------:R-:W-:Y:S01]  /*53f0*/  IADD3 R28, P0, PT, R28, UR15, RZ ;  /* 0x0000000f1c1c7c10 */ /* 0x000fe2000ff1e0ff */
[----:B------:R-:W0:Y:S01]  /*5400*/  LDS R33, [R32+UR15] ;  /* 0x0000000f20217984 */ /* 0x000e220008000800 */
[----:B------:R-:W-:Y:S02]  /*5410*/  IMAD.MOV.U32 R55, RZ, RZ, R60 ;  /* 0x000000ffff377224 */ /* 0x000fe400078e003c */
[----:B------:R-:W-:-:S07]  /*5420*/  IADD3.X R29, PT, PT, RZ, R29, RZ, P0, !PT ;  /* 0x0000001dff1d7210 */ /* 0x000fce00007fe4ff */
[----:B------:R-:W-:Y:S02]  /*5430*/  @P1 IADD3 R56, PT, PT, R32, UR15, R31 ;  /* 0x0000000f20381c10 */ /* 0x000fe4000fffe01f */
[----:B------:R-:W-:-:S03]  /*5440*/  @P1 IADD3 R30, P0, PT, R28, UR15, RZ ;  /* 0x0000000f1c1e1c10 */ /* 0x000fc6000ff1e0ff */
[----:B------:R-:W1:Y:S02]  /*5450*/  @P1 LDS R57, [R56] ;  /* 0x0000000038391984 */ /* 0x000e640000000800 */
[----:B------:R-:W-:Y:S02]  /*5460*/  @P1 IMAD.X R31, RZ, RZ, R29, P0 ;  /* 0x000000ffff1f1224 */ /* 0x000fe400000e061d */
[----:B0-----:R0:W-:Y:S04]  /*5470*/  STG.E desc[UR12][R28.64], R33 ;  /* 0x000000211c007986 */ /* 0x0011e8000c10190c */
[----:B-1----:R0:W-:Y:S02]  /*5480*/  @P1 STG.E desc[UR12][R30.64], R57 ;  /* 0x000000391e001986 */ /* 0x0021e4000c10190c */
[----:B0-2---:R-:W-:-:S07]  /*5490*/  @P1 IMAD.MOV.U32 R55, RZ, RZ, R58 ;  /* 0x000000ffff371224 */ /* 0x005fce00078e003a */
.L_x_8967:
[----:B------:R-:W-:Y:S05]  /*54a0*/  BSYNC.RECONVERGENT B1 ;  /* 0x0000000000017941 */ /* 0x000fea0003800200 */
.L_x_8966:
[----:B------:R-:W-:Y:S05]  /*54b0*/  @!P2 BRA `(.L_x_8965) ;  /* 0x000000000070a947 */ /* 0x000fea0003800000 */
[----:B-1-3--:R-:W1:Y:S01]  /*54c0*/  S2R R29, SR_CgaCtaId ;  /* 0x00000000001d7919 */ /* 0x00ae620000008800 */
[----:B------:R-:W-:-:S04]  /*54d0*/  MOV R28, 0x400 ;  /* 0x00000400001c7802 */ /* 0x000fc80000000f00 */
[----:B------:R-:W-:-:S04]  /*54e0*/  IADD3 R28, PT, PT, R28, 0x1280, RZ ;  /* 0x000012801c1c7810 */ /* 0x000fc80007ffe0ff */
[----:B-1----:R-:W-:-:S07]  /*54f0*/  LEA R56, R29, R28, 0x18 ;  /* 0x0000001c1d387211 */ /* 0x002fce00078ec0ff */
.L_x_8968:
[----:B01----:R-:W-:Y:S01]  /*5500*/  IMAD R32, R55, 0x4, R56 ;  /* 0x0000000437207824 */ /* 0x003fe200078e0238 */
[----:B------:R-:W0:Y:S01]  /*5510*/  LDC.64 R30, c[0x0][0x3a0] ;  /* 0x0000e800ff1e7b82 */ /* 0x000e220000000a00 */
[----:B------:R-:W-:Y:S02]  /*5520*/  MOV R28, UR8 ;  /* 0x00000008001c7c02 */ /* 0x000fe40008000f00 */
[----:B------:R-:W-:Y:S01]  /*5530*/  VIADD R57, R32, UR15 ;  /* 0x0000000f20397c36 */ /* 0x000fe20008000000 */
[----:B------:R-:W1:Y:S02]  /*5540*/  LDS R29, [R32] ;  /* 0x00000000201d7984 */ /* 0x000e640000000800 */
[----:B------:R-:W-:Y:S02]  /*5550*/  IMAD R59, R28, 0x80, R55 ;  /* 0x000000801c3b7824 */ /* 0x000fe400078e0237 */
[----:B------:R-:W2:Y:S01]  /*5560*/  LDS R33, [R32+UR15] ;  /* 0x0000000f20217984 */ /* 0x000ea20008000800 */
[----:B------:R-:W-:-:S02]  /*5570*/  VIADD R58, R57, UR15 ;  /* 0x0000000f393a7c36 */ /* 0x000fc40008000000 */
[----:B------:R-:W-:Y:S01]  /*5580*/  VIADD R55, R55, UR15 ;  /* 0x0000000f37377c36 */ /* 0x000fe20008000000 */
[----:B------:R-:W3:Y:S04]  /*5590*/  LDS R57, [R57+UR15] ;  /* 0x0000000f39397984 */ /* 0x000ee80008000800 */
[----:B------:R-:W5:Y:S01]  /*55a0*/  LDS R58, [R58+UR15] ;  /* 0x0000000f3a3a7984 */ /* 0x000f620008000800 */
[----:B0-----:R-:W-:-:S03]  /*55b0*/  IMAD.WIDE R30, R59, 0x4, R30 ;  /* 0x000000043b1e7825 */ /* 0x001fc600078e021e */
[----:B------:R-:W-:Y:S02]  /*55c0*/  IADD3 R28, P0, PT, R30, UR15, RZ ;  /* 0x0000000f1e1c7c10 */ /* 0x000fe4000ff1e0ff */
[----:B-1----:R0:W-:Y:S03]  /*55d0*/  STG.E desc[UR12][R30.64], R29 ;  /* 0x0000001d1e007986 */ /* 0x0021e6000c10190c */
[----:B0-----:R-:W-:Y:S01]  /*55e0*/  IMAD.X R29, RZ, RZ, R31, P0 ;  /* 0x000000ffff1d7224 */ /* 0x001fe200000e061f */
[----:B------:R-:W-:-:S04]  /*55f0*/  IADD3 R30, P0, PT, R28, UR15, RZ ;  /* 0x0000000f1c1e7c10 */ /* 0x000fc8000ff1e0ff */
[----:B--2---:R0:W-:Y:S01]  /*5600*/  STG.E desc[UR12][R28.64], R33 ;  /* 0x000000211c007986 */ /* 0x0041e2000c10190c */
[----:B------:R-:W-:Y:S01]  /*5610*/  IMAD.X R31, RZ, RZ, R29, P0 ;  /* 0x000000ffff1f7224 */ /* 0x000fe200000e061d */
[----:B------:R-:W-:-:S04]  /*5620*/  IADD3 R32, P0, PT, R30, UR15, RZ ;  /* 0x0000000f1e207c10 */ /* 0x000fc8000ff1e0ff */
[----:B---3--:R1:W-:Y:S01]  /*5630*/  STG.E desc[UR12][R30.64], R57 ;  /* 0x000000391e007986 */ /* 0x0083e2000c10190c */
[----:B0-----:R-:W-:Y:S02]  /*5640*/  IADD3.X R33, PT, PT, RZ, R31, RZ, P0, !PT ;  /* 0x0000001fff217210 */ /* 0x001fe400007fe4ff */
[----:B------:R-:W-:-:S03]  /*5650*/  ISETP.GE.U32.AND P0, PT, R55, 0x80, PT ;  /* 0x000000803700780c */ /* 0x000fc60003f06070 */
[----:B-----5:R1:W-:Y:S10]  /*5660*/  STG.E desc[UR12][R32.64], R58 ;  /* 0x0000003a20007986 */ /* 0x0203f4000c10190c */
[----:B------:R-:W-:Y:S05]  /*5670*/  @!P0 BRA `(.L_x_8968) ;  /* 0xfffffffc00a08947 */ /* 0x000fea000383ffff */
.L_x_8965:
[----:B------:R-:W-:Y:S05]  /*5680*/  BSYNC.RECONVERGENT B0 ;  /* 0x0000000000007941 */ /* 0x000fea0003800200 */
.L_x_8964:
[----:B------:R-:W5:Y:S02]  /*5690*/  LDCU UR9, c[0x0][0x374] ;  /* 0x00006e80ff0977ac */ /* 0x000f640008000800 */
[----:B-----5:R-:W-:Y:S02]  /*56a0*/  UIADD3 UR8, UPT, UPT, UR9, UR8, URZ ;  /* 0x0000000809087290 */ /* 0x020fe4000fffe0ff */
[----:B------:R-:W-:-:S04]  /*56b0*/  USHF.L.U32 UR9, UR9, 0x2, URZ ;  /* 0x0000000209097899 */ /* 0x000fc800080006ff */
[----:B------:R-:W-:-:S09]  /*56c0*/  UISETP.GE.U32.AND UP0, UPT, UR8, UR9, UPT ;  /* 0x000000090800728c */ /* 0x000fd2000bf06070 */
[----:B------:R-:W-:Y:S05]  /*56d0*/  BRA.U !UP0, `(.L_x_8969) ;  /* 0xffffffb908a47547 */ /* 0x000fea000b83ffff */
[----:B------:R-:W-:Y:S05]  /*56e0*/  EXIT ;  /* 0x000000000000794d */ /* 0x000fea0003800000 */
.L_x_8826:
[----:B------:R-:W-:Y:S01]  /*56f0*/  BSSY B2, `(.L_x_8970) ;  /* 0x0000006000027945 */ /* 0x000fe20003800000 */
[----:B------:R-:W-:Y:S02]  /*5700*/  IMAD.MOV.U32 R29, RZ, RZ, R27 ;  /* 0x000000ffff1d7224 */ /* 0x000fe400078e001b */
[----:B------:R-:W-:-:S07]  /*5710*/  IMAD.MOV.U32 R28, RZ, RZ, -0x1 ;  /* 0xffffffffff1c7424 */ /* 0x000fce00078e00ff */
[----:B0-2-4-:R-:W-:Y:S05]  /*5720*/  WARPSYNC.COLLECTIVE R28, `(.L_x_8971) ;  /* 0x000000001c087348 */ /* 0x015fea0003c00000 */
[----:B0-----:R0:W1:Y:S02]  /*5730*/  SHFL.IDX P0, R28, R32, R29, R0 ;  /* 0x0000001d201c7389 */ /* 0x0010640000000000 */
[----:B012-4-:R-:W-:Y:S05]  /*5740*/  ENDCOLLECTIVE ;  /* 0x000000000000791b */ /* 0x017fea0003800000 */
.L_x_8971:
[----:B------:R-:W-:Y:S05]  /*5750*/  BSYNC B2 ;  /* 0x0000000000027941 */ /* 0x000fea0003800000 */
.L_x_8970:
[----:B------:R-:W-:Y:S05]  /*5760*/  BRA `(.L_x_8972) ;  /* 0xffffffcc006c7947 */ /* 0x000fea000383ffff */
.L_x_8828:
[----:B------:R-:W-:Y:S01]  /*5770*/  BSSY B2, `(.L_x_8973) ;  /* 0x0000006000027945 */ /* 0x000fe20003800000 */
[----:B------:R-:W-:Y:S01]  /*5780*/  MOV R29, R16 ;  /* 0x00000010001d7202 */ /* 0x000fe20000000f00 */
[----:B------:R-:W-:-:S07]  /*5790*/  IMAD.MOV.U32 R28, RZ, RZ, -0x1 ;  /* 0xffffffffff1c7424 */ /* 0x000fce00078e00ff */
[----:B0-2-4-:R-:W-:Y:S05]  /*57a0*/  WARPSYNC.COLLECTIVE R28, `(.L_x_8974) ;  /* 0x000000001c087348 */ /* 0x015fea0003c00000 */
[----:B0-----:R0:W1:Y:S02]  /*57b0*/  SHFL.IDX P0, R28, R32, R29, R0 ;  /* 0x0000001d201c7389 */ /* 0x0010640000000000 */
[----:B012-4-:R-:W-:Y:S05]  /*57c0*/  ENDCOLLECTIVE ;  /* 0x000000000000791b */ /* 0x017fea0003800000 */
.L_x_8974:
[----:B------:R-:W-:Y:S05]  /*57d0*/  BSYNC B2 ;  /* 0x0000000000027941 */ /* 0x000fea0003800000 */
.L_x_8973:
[----:B------:R-:W-:Y:S05]  /*57e0*/  BRA `(.L_x_8975) ;  /* 0xffffffcc00607947 */ /* 0x000fea000383ffff */
.L_x_8830:
[----:B------:R-:W-:Y:S01]  /*57f0*/  BSSY B2, `(.L_x_8976) ;  /* 0x0000006000027945 */ /* 0x000fe20003800000 */
[----:B------:R-:W-:Y:S02]  /*5800*/  IMAD.MOV.U32 R29, RZ, RZ, R15 ;  /* 0x000000ffff1d7224 */ /* 0x000fe400078e000f */
[----:B------:R-:W-:-:S07]  /*5810*/  IMAD.MOV.U32 R28, RZ, RZ, -0x1 ;  /* 0xffffffffff1c7424 */ /* 0x000fce00078e00ff */
[----:B0-2-4-:R-:W-:Y:S05]  /*5820*/  WARPSYNC.COLLECTIVE R28, `(.L_x_8977) ;  /* 0x000000001c087348 */ /* 0x015fea0003c00000 */
[----:B0-----:R0:W1:Y:S02]  /*5830*/  SHFL.IDX P0, R28, R32, R29, R0 ;  /* 0x0000001d201c7389 */ /* 0x0010640000000000 */
[----:B012-4-:R-:W-:Y:S05]  /*5840*/  ENDCOLLECTIVE ;  /* 0x000000000000791b */ /* 0x017fea0003800000 */
.L_x_8977:
[----:B------:R-:W-:Y:S05]  /*5850*/  BSYNC B2 ;  /* 0x0000000000027941 */ /* 0x000fea0003800000 */
.L_x_8976:
[----:B------:R-:W-:Y:S05]  /*5860*/  BRA `(.L_x_8978) ;  /* 0xffffffcc00547947 */ /* 0x000fea000383ffff */
.L_x_8832:
[----:B------:R-:W-:Y:S01]  /*5870*/  BSSY B2, `(.L_x_8979) ;  /* 0x0000006000027945 */ /* 0x000fe20003800000 */
[----:B------:R-:W-:Y:S01]  /*5880*/  MOV R29, R14 ;  /* 0x0000000e001d7202 */ /* 0x000fe20000000f00 */
[----:B------:R-:W-:-:S07]  /*5890*/  IMAD.MOV.U32 R28, RZ, RZ, -0x1 ;  /* 0xffffffffff1c7424 */ /* 0x000fce00078e00ff */
[----:B0-2-4-:R-:W-:Y:S05]  /*58a0*/  WARPSYNC.COLLECTIVE R28, `(.L_x_8980) ;  /* 0x000000001c087348 */ /* 0x015fea0003c00000 */
[----:B0-----:R0:W1:Y:S02]  /*58b0*/  SHFL.IDX P0, R28, R32, R29, R0 ;  /* 0x0000001d201c7389 */ /* 0x0010640000000000 */
[----:B012-4-:R-:W-:Y:S05]  /*58c0*/  ENDCOLLECTIVE ;  /* 0x000000000000791b */ /* 0x017fea0003800000 */
.L_x_8980:
[----:B------:R-:W-:Y:S05]  /*58d0*/  BSYNC B2 ;  /* 0x0000000000027941 */ /* 0x000fea0003800000 */
.L_x_8979:
[----:B------:R-:W-:Y:S05]  /*58e0*/  BRA `(.L_x_8981) ;  /* 0xffffffcc00487947 */ /* 0x000fea000383ffff */
.L_x_8834:
[----:B------:R-:W-:Y:S01]  /*58f0*/  BSSY B2, `(.L_x_8982) ;  /* 0x0000006000027945 */ /* 0x000fe20003800000 */
[----:B------:R-:W-:Y:S02]  /*5900*/  IMAD.MOV.U32 R29, RZ, RZ, R13 ;  /* 0x000000ffff1d7224 */ /* 0x000fe400078e000d */
[----:B------:R-:W-:-:S07]  /*5910*/  IMAD.MOV.U32 R28, RZ, RZ, -0x1 ;  /* 0xffffffffff1c7424 */ /* 0x000fce00078e00ff */
[----:B0-2-4-:R-:W-:Y:S05]  /*5920*/  WARPSYNC.COLLECTIVE R28, `(.L_x_8983) ;  /* 0x000000001c087348 */ /* 0x015fea0003c00000 */
[----:B0-----:R0:W1:Y:S02]  /*5930*/  SHFL.IDX P0, R28, R32, R29, R0 ;  /* 0x0000001d201c7389 */ /* 0x0010640000000000 */
[----:B012-4-:R-:W-:Y:S05]  /*5940*/  ENDCOLLECTIVE ;  /* 0x000000000000791b */ /* 0x017fea0003800000 */
.L_x_8983:
[----:B------:R-:W-:Y:S05]  /*5950*/  BSYNC B2 ;  /* 0x0000000000027941 */ /* 0x000fea0003800000 */
.L_x_8982:
[----:B------:R-:W-:Y:S05]  /*5960*/  BRA `(.L_x_8984) ;  /* 0xffffffcc003c7947 */ /* 0x000fea000383ffff */
.L_x_8836:
[----:B------:R-:W-:Y:S01]  /*5970*/  BSSY B2, `(.L_x_8985) ;  /* 0x0000006000027945 */ /* 0x000fe20003800000 */
[----:B------:R-:W-:Y:S01]  /*5980*/  MOV R29, R12 ;  /* 0x0000000c001d7202 */ /* 0x000fe20000000f00 */
[----:B------:R-:W-:-:S07]  /*5990*/  IMAD.MOV.U32 R28, RZ, RZ, -0x1 ;  /* 0xffffffffff1c7424 */ /* 0x000fce00078e00ff */
[----:B0-2-4-:R-:W-:Y:S05]  /*59a0*/  WARPSYNC.COLLECTIVE R28, `(.L_x_8986) ;  /* 0x000000001c087348 */ /* 0x015fea0003c00000 */
[----:B0-----:R0:W1:Y:S02]  /*59b0*/  SHFL.IDX P0, R28, R32, R29, R0 ;  /* 0x0000001d201c7389 */ /* 0x0010640000000000 */
[----:B012-4-:R-:W-:Y:S05]  /*59c0*/  ENDCOLLECTIVE ;  /* 0x000000000000791b */ /* 0x017fea0003800000 */
.L_x_8986:
[----:B------:R-:W-:Y:S05]  /*59d0*/  BSYNC B2 ;  /* 0x0000000000027941 */ /* 0x000fea0003800000 */
.L_x_8985:
[----:B------:R-:W-:Y:S05]  /*59e0*/  BRA `(.L_x_8987) ;  /* 0xffffffcc00387947 */ /* 0x000fea000383ffff */
.L_x_8838:
[----:B------:R-:W-:Y:S01]  /*59f0*/  BSSY B2, `(.L_x_8988) ;  /* 0x0000006000027945 */ /* 0x000fe20003800000 */
[----:B------:R-:W-:Y:S02]  /*5a00*/  IMAD.MOV.U32 R29, RZ, RZ, R11 ;  /* 0x000000ffff1d7224 */ /* 0x000fe400078e000b */
[----:B------:R-:W-:-:S07]  /*5a10*/  IMAD.MOV.U32 R28, RZ, RZ, -0x1 ;  /* 0xffffffffff1c7424 */ /* 0x000fce00078e00ff */
[----:B0-2-4-:R-:W-:Y:S05]  /*5a20*/  WARPSYNC.COLLECTIVE R28, `(.L_x_8989) ;  /* 0x000000001c087348 */ /* 0x015fea0003c00000 */
[----:B0-----:R0:W1:Y:S02]  /*5a30*/  SHFL.IDX P0, R28, R32, R29, R0 ;  /* 0x0000001d201c7389 */ /* 0x0010640000000000 */
[----:B012-4-:R-:W-:Y:S05]  /*5a40*/  ENDCOLLECTIVE ;  /* 0x000000000000791b */ /* 0x017fea0003800000 */
.L_x_8989:
[----:B------:R-:W-:Y:S05]  /*5a50*/  BSYNC B2 ;  /* 0x0000000000027941 */ /* 0x000fea0003800000 */
.L_x_8988:
[----:B------:R-:W-:Y:S05]  /*5a60*/  BRA `(.L_x_8990) ;  /* 0xffffffcc00307947 */ /* 0x000fea000383ffff */
.L_x_8840:
[----:B------:R-:W-:Y:S01]  /*5a70*/  BSSY B2, `(.L_x_8991) ;  /* 0x0000006000027945 */ /* 0x000fe20003800000 */
[----:B------:R-:W-:Y:S01]  /*5a80*/  MOV R29, R10 ;  /* 0x0000000a001d7202 */ /* 0x000fe20000000f00 */
[----:B------:R-:W-:-:S07]  /*5a90*/  IMAD.MOV.U32 R28, RZ, RZ, -0x1 ;  /* 0xffffffffff1c7424 */ /* 0x000fce00078e00ff */
[----:B0-2-4-:R-:W-:Y:S05]  /*5aa0*/  WARPSYNC.COLLECTIVE R28, `(.L_x_8992) ;  /* 0x000000001c087348 */ /* 0x015fea0003c00000 */
[----:B0-----:R0:W1:Y:S02]  /*5ab0*/  SHFL.IDX P0, R28, R32, R29, R0 ;  /* 0x0000001d201c7389 */ /* 0x0010640000000000 */
[----:B012-4-:R-:W-:Y:S05]  /*5ac0*/  ENDCOLLECTIVE ;  /* 0x000000000000791b */ /* 0x017fea0003800000 */
.L_x_8992:
[----:B------:R-:W-:Y:S05]  /*5ad0*/  BSYNC B2 ;  /* 0x0000000000027941 */ /* 0x000fea0003800000 */
.L_x_8991:
[----:B------:R-:W-:Y:S05]  /*5ae0*/  BRA `(.L_x_8993) ;  /* 0xffffffcc00287947 */ /* 0x000fea000383ffff */
.L_x_8842:
[----:B------:R-:W-:Y:S01]  /*5af0*/  BSSY B2, `(.L_x_8994) ;  /* 0x0000006000027945 */ /* 0x000fe20003800000 */
[----:B------:R-:W-:Y:S02]  /*5b00*/  IMAD.MOV.U32 R29, RZ, RZ, R9 ;  /* 0x000000ffff1d7224 */ /* 0x000fe400078e0009 */
[----:B------:R-:W-:-:S07]  /*5b10*/  IMAD.MOV.U32 R28, RZ, RZ, -0x1 ;  /* 0xffffffffff1c7424 */ /* 0x000fce00078e00ff */
[----:B0-2-4-:R-:W-:Y:S05]  /*5b20*/  WARPSYNC.COLLECTIVE R28, `(.L_x_8995) ;  /* 0x000000001c087348 */ /* 0x015fea0003c00000 */
[----:B0-----:R0:W1:Y:S02]  /*5b30*/  SHFL.IDX P0, R28, R32, R29, R0 ;  /* 0x0000001d201c7389 */ /* 0x0010640000000000 */
[----:B012-4-:R-:W-:Y:S05]  /*5b40*/  ENDCOLLECTIVE ;  /* 0x000000000000791b */ /* 0x017fea0003800000 */
.L_x_8995:
[----:B------:R-:W-:Y:S05]  /*5b50*/  BSYNC B2 ;  /* 0x0000000000027941 */ /* 0x000fea0003800000 */
.L_x_8994:
[----:B------:R-:W-:Y:S05]  /*5b60*/  BRA `(.L_x_8996) ;  /* 0xffffffcc00207947 */ /* 0x000fea000383ffff */
.L_x_8844:
[----:B------:R-:W-:Y:S01]  /*5b70*/  BSSY B2, `(.L_x_8997) ;  /* 0x0000006000027945 */ /* 0x000fe20003800000 */
[----:B------:R-:W-:Y:S01]  /*5b80*/  MOV R29, R8 ;  /* 0x00000008001d7202 */ /* 0x000fe20000000f00 */
[----:B------:R-:W-:-:S07]  /*5b90*/  IMAD.MOV.U32 R28, RZ, RZ, -0x1 ;  /* 0xffffffffff1c7424 */ /* 0x000fce00078e00ff */
[----:B0-2-4-:R-:W-:Y:S05]  /*5ba0*/  WARPSYNC.COLLECTIVE R28, `(.L_x_8998) ;  /* 0x000000001c087348 */ /* 0x015fea0003c00000 */
[----:B0-----:R0:W1:Y:S02]  /*5bb0*/  SHFL.IDX P0, R28, R32, R29, R0 ;  /* 0x0000001d201c7389 */ /* 0x0010640000000000 */
[----:B012-4-:R-:W-:Y:S05]  /*5bc0*/  ENDCOLLECTIVE ;  /* 0x000000000000791b */ /* 0x017fea0003800000 */
.L_x_8998:
[----:B------:R-:W-:Y:S05]  /*5bd0*/  BSYNC B2 ;  /* 0x0000000000027941 */ /* 0x000fea0003800000 */
.L_x_8997:
[----:B------:R-:W-:Y:S05]  /*5be0*/  BRA `(.L_x_8999) ;  /* 0xffffffcc00187947 */ /* 0x000fea000383ffff */
.L_x_8846:
[----:B------:R-:W-:Y:S01]  /*5bf0*/  BSSY B2, `(.L_x_9000) ;  /* 0x0000006000027945 */ /* 0x000fe20003800000 */
[----:B------:R-:W-:Y:S02]  /*5c00*/  IMAD.MOV.U32 R29, RZ, RZ, R7 ;  /* 0x000000ffff1d7224 */ /* 0x000fe400078e0007 */
[----:B------:R-:W-:-:S07]  /*5c10*/  IMAD.MOV.U32 R28, RZ, RZ, -0x1 ;  /* 0xffffffffff1c7424 */ /* 0x000fce00078e00ff */
[----:B0-2-4-:R-:W-:Y:S05]  /*5c20*/  WARPSYNC.COLLECTIVE R28, `(.L_x_9001) ;  /* 0x000000001c087348 */ /* 0x015fea0003c00000 */
[----:B0-----:R0:W1:Y:S02]  /*5c30*/  SHFL.IDX P0, R28, R32, R29, R0 ;  /* 0x0000001d201c7389 */ /* 0x0010640000000000 */
[----:B012-4-:R-:W-:Y:S05]  /*5c40*/  ENDCOLLECTIVE ;  /* 0x000000000000791b */ /* 0x017fea0003800000 */
.L_x_9001:
[----:B------:R-:W-:Y:S05]  /*5c50*/  BSYNC B2 ;  /* 0x0000000000027941 */ /* 0x000fea0003800000 */
.L_x_9000:
[----:B------:R-:W-:Y:S05]  /*5c60*/  BRA `(.L_x_9002) ;  /* 0xffffffcc00107947 */ /* 0x000fea000383ffff */
.L_x_8848:
[----:B------:R-:W-:Y:S01]  /*5c70*/  BSSY B2, `(.L_x_9003) ;  /* 0x0000006000027945 */ /* 0x000fe20003800000 */
[----:B------:R-:W-:Y:S01]  /*5c80*/  MOV R29, R6 ;  /* 0x00000006001d7202 */ /* 0x000fe20000000f00 */
[----:B------:R-:W-:-:S07]  /*5c90*/  IMAD.MOV.U32 R28, RZ, RZ, -0x1 ;  /* 0xffffffffff1c7424 */ /* 0x000fce00078e00ff */
[----:B0-2-4-:R-:W-:Y:S05]  /*5ca0*/  WARPSYNC.COLLECTIVE R28, `(.L_x_9004) ;  /* 0x000000001c087348 */ /* 0x015fea0003c00000 */
[----:B0-----:R0:W1:Y:S02]  /*5cb0*/  SHFL.IDX P0, R28, R32, R29, R0 ;  /* 0x0000001d201c7389 */ /* 0x0010640000000000 */
[----:B012-4-:R-:W-:Y:S05]  /*5cc0*/  ENDCOLLECTIVE ;  /* 0x000000000000791b */ /* 0x017fea0003800000 */
.L_x_9004:
[----:B------:R-:W-:Y:S05]  /*5cd0*/  BSYNC B2 ;  /* 0x0000000000027941 */ /* 0x000fea0003800000 */
.L_x_9003:
[----:B------:R-:W-:Y:S05]  /*5ce0*/  BRA `(.L_x_9005) ;  /* 0xffffffcc00087947 */ /* 0x000fea000383ffff */
.L_x_8850:
[----:B------:R-:W-:Y:S01]  /*5cf0*/  BSSY B2, `(.L_x_9006) ;  /* 0x0000006000027945 */ /* 0x000fe20003800000 */
[----:B------:R-:W-:Y:S02]  /*5d00*/  IMAD.MOV.U32 R29, RZ, RZ, R5 ;  /* 0x000000ffff1d7224 */ /* 0x000fe400078e0005 */
[----:B------:R-:W-:-:S07]  /*5d10*/  IMAD.MOV.U32 R28, RZ, RZ, -0x1 ;  /* 0xffffffffff1c7424 */ /* 0x000fce00078e00ff */
[----:B0-2-4-:R-:W-:Y:S05]  /*5d20*/  WARPSYNC.COLLECTIVE R28, `(.L_x_9007) ;  /* 0x000000001c087348 */ /* 0x015fea0003c00000 */
[----:B0-----:R0:W1:Y:S02]  /*5d30*/  SHFL.IDX P0, R28, R32, R29, R0 ;  /* 0x0000001d201c7389 */ /* 0x0010640000000000 */
[----:B012-4-:R-:W-:Y:S05]  /*5d40*/  ENDCOLLECTIVE ;  /* 0x000000000000791b */ /* 0x017fea0003800000 */
.L_x_9007:
[----:B------:R-:W-:Y:S05]  /*5d50*/  BSYNC B2 ;  /* 0x0000000000027941 */ /* 0x000fea0003800000 */
.L_x_9006:
[----:B------:R-:W-:Y:S05]  /*5d60*/  BRA `(.L_x_9008) ;  /* 0xffffffcc00007947 */ /* 0x000fea000383ffff */
.L_x_8852:
[----:B------:R-:W-:Y:S01]  /*5d70*/  BSSY B2, `(.L_x_9009) ;  /* 0x0000006000027945 */ /* 0x000fe20003800000 */
[----:B------:R-:W-:Y:S01]  /*5d80*/  MOV R29, R4 ;  /* 0x00000004001d7202 */ /* 0x000fe20000000f00 */
[----:B------:R-:W-:-:S07]  /*5d90*/  IMAD.MOV.U32 R28, RZ, RZ, -0x1 ;  /* 0xffffffffff1c7424 */ /* 0x000fce00078e00ff */
[----:B0-2-4-:R-:W-:Y:S05]  /*5da0*/  WARPSYNC.COLLECTIVE R28, `(.L_x_9010) ;  /* 0x000000001c087348 */ /* 0x015fea0003c00000 */
[----:B0-----:R0:W1:Y:S02]  /*5db0*/  SHFL.IDX P0, R28, R32, R29, R0 ;  /* 0x0000001d201c7389 */ /* 0x0010640000000000 */
[----:B012-4-:R-:W-:Y:S05]  /*5dc0*/  ENDCOLLECTIVE ;  /* 0x000000000000791b */ /* 0x017fea0003800000 */
.L_x_9010:
[----:B------:R-:W-:Y:S05]  /*5dd0*/  BSYNC B2 ;  /* 0x0000000000027941 */ /* 0x000fea0003800000 */
.L_x_9009:
[----:B------:R-:W-:Y:S05]  /*5de0*/  BRA `(.L_x_9011) ;  /* 0xffffffc800f87947 */ /* 0x000fea000383ffff */
.L_x_8854:
[----:B------:R-:W-:Y:S01]  /*5df0*/  BSSY B2, `(.L_x_9012) ;  /* 0x0000006000027945 */ /* 0x000fe20003800000 */
[----:B------:R-:W-:Y:S02]  /*5e00*/  IMAD.MOV.U32 R29, RZ, RZ, R3 ;  /* 0x000000ffff1d7224 */ /* 0x000fe400078e0003 */
[----:B------:R-:W-:-:S07]  /*5e10*/  IMAD.MOV.U32 R28, RZ, RZ, -0x1 ;  /* 0xffffffffff1c7424 */ /* 0x000fce00078e00ff */
[----:B0-2-4-:R-:W-:Y:S05]  /*5e20*/  WARPSYNC.COLLECTIVE R28, `(.L_x_9013) ;  /* 0x000000001c087348 */ /* 0x015fea0003c00000 */
[----:B0-----:R0:W1:Y:S02]  /*5e30*/  SHFL.IDX P0, R28, R32, R29, R0 ;  /* 0x0000001d201c7389 */ /* 0x0010640000000000 */
[----:B012-4-:R-:W-:Y:S05]  /*5e40*/  ENDCOLLECTIVE ;  /* 0x000000000000791b */ /* 0x017fea0003800000 */
.L_x_9013:
[----:B------:R-:W-:Y:S05]  /*5e50*/  BSYNC B2 ;  /* 0x0000000000027941 */ /* 0x000fea0003800000 */
.L_x_9012:
[----:B------:R-:W-:Y:S05]  /*5e60*/  BRA `(.L_x_9014) ;  /* 0xffffffc800f07947 */ /* 0x000fea000383ffff */
.L_x_8856:
[----:B------:R-:W-:Y:S01]  /*5e70*/  BSSY B2, `(.L_x_9015) ;  /* 0x0000006000027945 */ /* 0x000fe20003800000 */
[----:B------:R-:W-:Y:S01]  /*5e80*/  MOV R29, R2 ;  /* 0x00000002001d7202 */ /* 0x000fe20000000f00 */
[----:B------:R-:W-:-:S07]  /*5e90*/  IMAD.MOV.U32 R28, RZ, RZ, -0x1 ;  /* 0xffffffffff1c7424 */ /* 0x000fce00078e00ff */
[----:B0-2-4-:R-:W-:Y:S05]  /*5ea0*/  WARPSYNC.COLLECTIVE R28, `(.L_x_9016) ;  /* 0x000000001c087348 */ /* 0x015fea0003c00000 */
[----:B0-----:R0:W1:Y:S02]  /*5eb0*/  SHFL.IDX P0, R28, R32, R29, R0 ;  /* 0x0000001d201c7389 */ /* 0x0010640000000000 */
[----:B012-4-:R-:W-:Y:S05]  /*5ec0*/  ENDCOLLECTIVE ;  /* 0x000000000000791b */ /* 0x017fea0003800000 */
.L_x_9016:
[----:B------:R-:W-:Y:S05]  /*5ed0*/  BSYNC B2 ;  /* 0x0000000000027941 */ /* 0x000fea0003800000 */
.L_x_9015:
[----:B------:R-:W-:Y:S05]  /*5ee0*/  BRA `(.L_x_9017) ;  /* 0xffffffc800e87947 */ /* 0x000fea000383ffff */
.L_x_8879:
[----:B------:R-:W-:Y:S01]  /*5ef0*/  BSSY B1, `(.L_x_9018) ;  /* 0x0000006000017945 */ /* 0x000fe20003800000 */
[----:B------:R-:W-:Y:S02]  /*5f00*/  IMAD.MOV.U32 R29, RZ, RZ, R27 ;  /* 0x000000ffff1d7224 */ /* 0x000fe400078e001b */
[----:B------:R-:W-:-:S07]  /*5f10*/  IMAD.MOV.U32 R28, RZ, RZ, -0x1 ;  /* 0xffffffffff1c7424 */ /* 0x000fce00078e00ff */
[----:B0---4-:R-:W-:Y:S05]  /*5f20*/  WARPSYNC.COLLECTIVE R28, `(.L_x_9019) ;  /* 0x000000001c087348 */ /* 0x011fea0003c00000 */
[----:B0-----:R0:W1:Y:S02]  /*5f30*/  SHFL.IDX P0, R28, R32, R29, R0 ;  /* 0x0000001d201c7389 */ /* 0x0010640000000000 */
[----:B01--4-:R-:W-:Y:S05]  /*5f40*/  ENDCOLLECTIVE ;  /* 0x000000000000791b */ /* 0x013fea0003800000 */
.L_x_9019:
[----:B------:R-:W-:Y:S05]  /*5f50*/  BSYNC B1 ;  /* 0x0000000000017941 */ /* 0x000fea0003800000 */
.L_x_9018:
[----:B------:R-:W-:Y:S05]  /*5f60*/  BRA `(.L_x_9020) ;  /* 0xffffffd800147947 */ /* 0x000fea000383ffff */
.L_x_8881:
[----:B------:R-:W-:Y:S01]  /*5f70*/  BSSY B1, `(.L_x_9021) ;  /* 0x0000006000017945 */ /* 0x000fe20003800000 */
[----:B------:R-:W-:Y:S01]  /*5f80*/  MOV R29, R16 ;  /* 0x00000010001d7202 */ /* 0x000fe20000000f00 */
[----:B------:R-:W-:-:S07]  /*5f90*/  IMAD.MOV.U32 R28, RZ, RZ, -0x1 ;  /* 0xffffffffff1c7424 */ /* 0x000fce00078e00ff */
[----:B0---4-:R-:W-:Y:S05]  /*5fa0*/  WARPSYNC.COLLECTIVE R28, `(.L_x_9022) ;  /* 0x000000001c087348 */ /* 0x011fea0003c00000 */
[----:B0-----:R0:W1:Y:S02]  /*5fb0*/  SHFL.IDX P0, R28, R32, R29, R0 ;  /* 0x0000001d201c7389 */ /* 0x0010640000000000 */
[----:B01--4-:R-:W-:Y:S05]  /*5fc0*/  ENDCOLLECTIVE ;  /* 0x000000000000791b */ /* 0x013fea0003800000 */
.L_x_9022:
[----:B------:R-:W-:Y:S05]  /*5fd0*/  BSYNC B1 ;  /* 0x0000000000017941 */ /* 0x000fea0003800000 */
.L_x_9021:
[----:B------:R-:W-:Y:S05]  /*5fe0*/  BRA `(.L_x_9023) ;  /* 0xffffffd800087947 */ /* 0x000fea000383ffff */
.L_x_8883:
[----:B------:R-:W-:Y:S01]  /*5ff0*/  BSSY B1, `(.L_x_9024) ;  /* 0x0000006000017945 */ /* 0x000fe20003800000 */
[----:B------:R-:W-:Y:S02]  /*6000*/  IMAD.MOV.U32 R29, RZ, RZ, R15 ;  /* 0x000000ffff1d7224 */ /* 0x000fe400078e000f */
[----:B------:R-:W-:-:S07]  /*6010*/  IMAD.MOV.U32 R28, RZ, RZ, -0x1 ;  /* 0xffffffffff1c7424 */ /* 0x000fce00078e00ff */
[----:B0---4-:R-:W-:Y:S05]  /*6020*/  WARPSYNC.COLLECTIVE R28, `(.L_x_9025) ;  /* 0x000000001c087348 */ /* 0x011fea0003c00000 */
[----:B0-----:R0:W1:Y:S02]  /*6030*/  SHFL.IDX P0, R28, R32, R29, R0 ;  /* 0x0000001d201c7389 */ /* 0x0010640000000000 */
[----:B01--4-:R-:W-:Y:S05]  /*6040*/  ENDCOLLECTIVE ;  /* 0x000000000000791b */ /* 0x013fea0003800000 */
.L_x_9025:
[----:B------:R-:W-:Y:S05]  /*6050*/  BSYNC B1 ;  /* 0x0000000000017941 */ /* 0x000fea0003800000 */
.L_x_9024:
[----:B------:R-:W-:Y:S05]  /*6060*/  BRA `(.L_x_9026) ;  /* 0xffffffd400fc7947 */ /* 0x000fea000383ffff */
.L_x_8885:
[----:B------:R-:W-:Y:S01]  /*6070*/  BSSY B1, `(.L_x_9027) ;  /* 0x0000006000017945 */ /* 0x000fe20003800000 */
[----:B------:R-:W-:Y:S01]  /*6080*/  MOV R29, R14 ;  /* 0x0000000e001d7202 */ /* 0x000fe20000000f00 */
[----:B------:R-:W-:-:S07]  /*6090*/  IMAD.MOV.U32 R28, RZ, RZ, -0x1 ;  /* 0xffffffffff1c7424 */ /* 0x000fce00078e00ff */
[----:B0---4-:R-:W-:Y:S05]  /*60a0*/  WARPSYNC.COLLECTIVE R28, `(.L_x_9028) ;  /* 0x000000001c087348 */ /* 0x011fea0003c00000 */
[----:B0-----:R0:W1:Y:S02]  /*60b0*/  SHFL.IDX P0, R28, R32, R29, R0 ;  /* 0x0000001d201c7389 */ /* 0x0010640000000000 */
[----:B01--4-:R-:W-:Y:S05]  /*60c0*/  ENDCOLLECTIVE ;  /* 0x000000000000791b */ /* 0x013fea0003800000 */
.L_x_9028:
[----:B------:R-:W-:Y:S05]  /*60d0*/  BSYNC B1 ;  /* 0x0000000000017941 */ /* 0x000fea0003800000 */
.L_x_9027:
[----:B------:R-:W-:Y:S05]  /*60e0*/  BRA `(.L_x_9029) ;  /* 0xffffffd400f07947 */ /* 0x000fea000383ffff */
.L_x_8887:
[----:B------:R-:W-:Y:S01]  /*60f0*/  BSSY B1, `(.L_x_9030) ;  /* 0x0000006000017945 */ /* 0x000fe20003800000 */
[----:B------:R-:W-:Y:S02]  /*6100*/  IMAD.MOV.U32 R29, RZ, RZ, R13 ;  /* 0x000000ffff1d7224 */ /* 0x000fe400078e000d */
[----:B------:R-:W-:-:S07]  /*6110*/  IMAD.MOV.U32 R28, RZ, RZ, -0x1 ;  /* 0xffffffffff1c7424 */ /* 0x000fce00078e00ff */
[----:B0---4-:R-:W-:Y:S05]  /*6120*/  WARPSYNC.COLLECTIVE R28, `(.L_x_9031) ;  /* 0x000000001c087348 */ /* 0x011fea0003c00000 */
[----:B0-----:R0:W1:Y:S02]  /*6130*/  SHFL.IDX P0, R28, R32, R29, R0 ;  /* 0x0000001d201c7389 */ /* 0x0010640000000000 */
[----:B01--4-:R-:W-:Y:S05]  /*6140*/  ENDCOLLECTIVE ;  /* 0x000000000000791b */ /* 0x013fea0003800000 */
.L_x_9031:
[----:B------:R-:W-:Y:S05]  /*6150*/  BSYNC B1 ;  /* 0x0000000000017941 */ /* 0x000fea0003800000 */
.L_x_9030:
[----:B------:R-:W-:Y:S05]  /*6160*/  BRA `(.L_x_9032) ;  /* 0xffffffd400e47947 */ /* 0x000fea000383ffff */
.L_x_8889:
[----:B------:R-:W-:Y:S01]  /*6170*/  BSSY B1, `(.L_x_9033) ;  /* 0x0000006000017945 */ /* 0x000fe20003800000 */
[----:B------:R-:W-:Y:S01]  /*6180*/  MOV R29, R12 ;  /* 0x0000000c001d7202 */ /* 0x000fe20000000f00 */
[----:B------:R-:W-:-:S07]  /*6190*/  IMAD.MOV.U32 R28, RZ, RZ, -0x1 ;  /* 0xffffffffff1c7424 */ /* 0x000fce00078e00ff */
[----:B0---4-:R-:W-:Y:S05]  /*61a0*/  WARPSYNC.COLLECTIVE R28, `(.L_x_9034) ;  /* 0x000000001c087348 */ /* 0x011fea0003c00000 */
[----:B0-----:R0:W1:Y:S02]  /*61b0*/  SHFL.IDX P0, R28, R32, R29, R0 ;  /* 0x0000001d201c7389 */ /* 0x0010640000000000 */
[----:B01--4-:R-:W-:Y:S05]  /*61c0*/  ENDCOLLECTIVE ;  /* 0x000000000000791b */ /* 0x013fea0003800000 */
.L_x_9034:
[----:B------:R-:W-:Y:S05]  /*61d0*/  BSYNC B1 ;  /* 0x0000000000017941 */ /* 0x000fea0003800000 */
.L_x_9033:
[----:B------:R-:W-:Y:S05]  /*61e0*/  BRA `(.L_x_9035) ;  /* 0xffffffd400e07947 */ /* 0x000fea000383ffff */
.L_x_8891:
[----:B------:R-:W-:Y:S01]  /*61f0*/  BSSY B1, `(.L_x_9036) ;  /* 0x0000006000017945 */ /* 0x000fe20003800000 */
[----:B------:R-:W-:Y:S02]  /*6200*/  IMAD.MOV.U32 R29, RZ, RZ, R11 ;  /* 0x000000ffff1d7224 */ /* 0x000fe400078e000b */
[----:B------:R-:W-:-:S07]  /*6210*/  IMAD.MOV.U32 R28, RZ, RZ, -0x1 ;  /* 0xffffffffff1c7424 */ /* 0x000fce00078e00ff */
[----:B0---4-:R-:W-:Y:S05]  /*6220*/  WARPSYNC.COLLECTIVE R28, `(.L_x_9037) ;  /* 0x000000001c087348 */ /* 0x011fea0003c00000 */
[----:B0-----:R0:W1:Y:S02]  /*6230*/  SHFL.IDX P0, R28, R32, R29, R0 ;  /* 0x0000001d201c7389 */ /* 0x0010640000000000 */
[----:B01--4-:R-:W-:Y:S05]  /*6240*/  ENDCOLLECTIVE ;  /* 0x000000000000791b */ /* 0x013fea0003800000 */
.L_x_9037:
[----:B------:R-:W-:Y:S05]  /*6250*/  BSYNC B1 ;  /* 0x0000000000017941 */ /* 0x000fea0003800000 */
.L_x_9036:
[----:B------:R-:W-:Y:S05]  /*6260*/  BRA `(.L_x_9038) ;  /* 0xffffffd400d87947 */ /* 0x000fea000383ffff */
.L_x_8893:
[----:B------:R-:W-:Y:S01]  /*6270*/  BSSY B1, `(.L_x_9039) ;  /* 0x0000006000017945 */ /* 0x000fe20003800000 */
[----:B------:R-:W-:Y:S01]  /*6280*/  MOV R29, R10 ;  /* 0x0000000a001d7202 */ /* 0x000fe20000000f00 */
[----:B------:R-:W-:-:S07]  /*6290*/  IMAD.MOV.U32 R28, RZ, RZ, -0x1 ;  /* 0xffffffffff1c7424 */ /* 0x000fce00078e00ff */
[----:B0---4-:R-:W-:Y:S05]  /*62a0*/  WARPSYNC.COLLECTIVE R28, `(.L_x_9040) ;  /* 0x000000001c087348 */ /* 0x011fea0003c00000 */
[----:B0-----:R0:W1:Y:S02]  /*62b0*/  SHFL.IDX P0, R28, R32, R29, R0 ;  /* 0x0000001d201c7389 */ /* 0x0010640000000000 */
[----:B01--4-:R-:W-:Y:S05]  /*62c0*/  ENDCOLLECTIVE ;  /* 0x000000000000791b */ /* 0x013fea0003800000 */
.L_x_9040:
[----:B------:R-:W-:Y:S05]  /*62d0*/  BSYNC B1 ;  /* 0x0000000000017941 */ /* 0x000fea0003800000 */
.L_x_9039:
[----:B------:R-:W-:Y:S05]  /*62e0*/  BRA `(.L_x_9041) ;  /* 0xffffffd400d07947 */ /* 0x000fea000383ffff */
.L_x_8895:
[----:B------:R-:W-:Y:S01]  /*62f0*/  BSSY B1, `(.L_x_9042) ;  /* 0x0000006000017945 */ /* 0x000fe20003800000 */
[----:B------:R-:W-:Y:S02]  /*6300*/  IMAD.MOV.U32 R29, RZ, RZ, R9 ;  /* 0x000000ffff1d7224 */ /* 0x000fe400078e0009 */
[----:B------:R-:W-:-:S07]  /*6310*/  IMAD.MOV.U32 R28, RZ, RZ, -0x1 ;  /* 0xffffffffff1c7424 */ /* 0x000fce00078e00ff */
[----:B0---4-:R-:W-:Y:S05]  /*6320*/  WARPSYNC.COLLECTIVE R28, `(.L_x_9043) ;  /* 0x000000001c087348 */ /* 0x011fea0003c00000 */
[----:B0-----:R0:W1:Y:S02]  /*6330*/  SHFL.IDX P0, R28, R32, R29, R0 ;  /* 0x0000001d201c7389 */ /* 0x0010640000000000 */
[----:B01--4-:R-:W-:Y:S05]  /*6340*/  ENDCOLLECTIVE ;  /* 0x000000000000791b */ /* 0x013fea0003800000 */
.L_x_9043:
[----:B------:R-:W-:Y:S05]  /*6350*/  BSYNC B1 ;  /* 0x0000000000017941 */ /* 0x000fea0003800000 */
.L_x_9042:
[----:B------:R-:W-:Y:S05]  /*6360*/  BRA `(.L_x_9044) ;  /* 0xffffffd400c87947 */ /* 0x000fea000383ffff */
.L_x_8897:
[----:B------:R-:W-:Y:S01]  /*6370*/  BSSY B1, `(.L_x_9045) ;  /* 0x0000006000017945 */ /* 0x000fe20003800000 */
[----:B------:R-:W-:Y:S01]  /*6380*/  MOV R29, R8 ;  /* 0x00000008001d7202 */ /* 0x000fe20000000f00 */
[----:B------:R-:W-:-:S07]  /*6390*/  IMAD.MOV.U32 R28, RZ, RZ, -0x1 ;  /* 0xffffffffff1c7424 */ /* 0x000fce00078e00ff */
[----:B0---4-:R-:W-:Y:S05]  /*63a0*/  WARPSYNC.COLLECTIVE R28, `(.L_x_9046) ;  /* 0x000000001c087348 */ /* 0x011fea0003c00000 */
[----:B0-----:R0:W1:Y:S02]  /*63b0*/  SHFL.IDX P0, R28, R32, R29, R0 ;  /* 0x0000001d201c7389 */ /* 0x0010640000000000 */
[----:B01--4-:R-:W-:Y:S05]  /*63c0*/  ENDCOLLECTIVE ;  /* 0x000000000000791b */ /* 0x013fea0003800000 */
.L_x_9046:
[----:B------:R-:W-:Y:S05]  /*63d0*/  BSYNC B1 ;  /* 0x0000000000017941 */ /* 0x000fea0003800000 */
.L_x_9045:
[----:B------:R-:W-:Y:S05]  /*63e0*/  BRA `(.L_x_9047) ;  /* 0xffffffd400c07947 */ /* 0x000fea000383ffff */
.L_x_8899:
[----:B------:R-:W-:Y:S01]  /*63f0*/  BSSY B1, `(.L_x_9048) ;  /* 0x0000006000017945 */ /* 0x000fe20003800000 */
[----:B------:R-:W-:Y:S02]  /*6400*/  IMAD.MOV.U32 R29, RZ, RZ, R7 ;  /* 0x000000ffff1d7224 */ /* 0x000fe400078e0007 */
[----:B------:R-:W-:-:S07]  /*6410*/  IMAD.MOV.U32 R28, RZ, RZ, -0x1 ;  /* 0xffffffffff1c7424 */ /* 0x000fce00078e00ff */
[----:B0---4-:R-:W-:Y:S05]  /*6420*/  WARPSYNC.COLLECTIVE R28, `(.L_x_9049) ;  /* 0x000000001c087348 */ /* 0x011fea0003c00000 */
[----:B0-----:R0:W1:Y:S02]  /*6430*/  SHFL.IDX P0, R28, R32, R29, R0 ;  /* 0x0000001d201c7389 */ /* 0x0010640000000000 */
[----:B01--4-:R-:W-:Y:S05]  /*6440*/  ENDCOLLECTIVE ;  /* 0x000000000000791b */ /* 0x013fea0003800000 */
.L_x_9049:
[----:B------:R-:W-:Y:S05]  /*6450*/  BSYNC B1 ;  /* 0x0000000000017941 */ /* 0x000fea0003800000 */
.L_x_9048:
[----:B------:R-:W-:Y:S05]  /*6460*/  BRA `(.L_x_9050) ;  /* 0xffffffd400b87947 */ /* 0x000fea000383ffff */
.L_x_8901:
[----:B------:R-:W-:Y:S01]  /*6470*/  BSSY B1, `(.L_x_9051) ;  /* 0x0000006000017945 */ /* 0x000fe20003800000 */
[----:B------:R-:W-:Y:S01]  /*6480*/  MOV R29, R6 ;  /* 0x00000006001d7202 */ /* 0x000fe20000000f00 */
[----:B------:R-:W-:-:S07]  /*6490*/  IMAD.MOV.U32 R28, RZ, RZ, -0x1 ;  /* 0xffffffffff1c7424 */ /* 0x000fce00078e00ff */
[----:B0---4-:R-:W-:Y:S05]  /*64a0*/  WARPSYNC.COLLECTIVE R28, `(.L_x_9052) ;  /* 0x000000001c087348 */ /* 0x011fea0003c00000 */
[----:B0-----:R0:W1:Y:S02]  /*64b0*/  SHFL.IDX P0, R28, R32, R29, R0 ;  /* 0x0000001d201c7389 */ /* 0x0010640000000000 */
[----:B01--4-:R-:W-:Y:S05]  /*64c0*/  ENDCOLLECTIVE ;  /* 0x000000000000791b */ /* 0x013fea0003800000 */
.L_x_9052:
[----:B------:R-:W-:Y:S05]  /*64d0*/  BSYNC B1 ;  /* 0x0000000000017941 */ /* 0x000fea0003800000 */
.L_x_9051:
[----:B------:R-:W-:Y:S05]  /*64e0*/  BRA `(.L_x_9053) ;  /* 0xffffffd400b07947 */ /* 0x000fea000383ffff */
.L_x_8903:
[----:B------:R-:W-:Y:S01]  /*64f0*/  BSSY B1, `(.L_x_9054) ;  /* 0x0000006000017945 */ /* 0x000fe20003800000 */
[----:B------:R-:W-:Y:S02]  /*6500*/  IMAD.MOV.U32 R29, RZ, RZ, R5 ;  /* 0x000000ffff1d7224 */ /* 0x000fe400078e0005 */
[----:B------:R-:W-:-:S07]  /*6510*/  IMAD.MOV.U32 R28, RZ, RZ, -0x1 ;  /* 0xffffffffff1c7424 */ /* 0x000fce00078e00ff */
[----:B0---4-:R-:W-:Y:S05]  /*6520*/  WARPSYNC.COLLECTIVE R28, `(.L_x_9055) ;  /* 0x000000001c087348 */ /* 0x011fea0003c00000 */
[----:B0-----:R0:W1:Y:S02]  /*6530*/  SHFL.IDX P0, R28, R32, R29, R0 ;  /* 0x0000001d201c7389 */ /* 0x0010640000000000 */
[----:B01--4-:R-:W-:Y:S05]  /*6540*/  ENDCOLLECTIVE ;  /* 0x000000000000791b */ /* 0x013fea0003800000 */
.L_x_9055:
[----:B------:R-:W-:Y:S05]  /*6550*/  BSYNC B1 ;  /* 0x0000000000017941 */ /* 0x000fea0003800000 */
.L_x_9054:
[----:B------:R-:W-:Y:S05]  /*6560*/  BRA `(.L_x_9056) ;  /* 0xffffffd400a87947 */ /* 0x000fea000383ffff */
.L_x_8905:
[----:B------:R-:W-:Y:S01]  /*6570*/  BSSY B1, `(.L_x_9057) ;  /* 0x0000006000017945 */ /* 0x000fe20003800000 */
[----:B------:R-:W-:Y:S01]  /*6580*/  MOV R29, R4 ;  /* 0x00000004001d7202 */ /* 0x000fe20000000f00 */
[----:B------:R-:W-:-:S07]  /*6590*/  IMAD.MOV.U32 R28, RZ, RZ, -0x1 ;  /* 0xffffffffff1c7424 */ /* 0x000fce00078e00ff */
[----:B0---4-:R-:W-:Y:S05]  /*65a0*/  WARPSYNC.COLLECTIVE R28, `(.L_x_9058) ;  /* 0x000000001c087348 */ /* 0x011fea0003c00000 */
[----:B0-----:R0:W1:Y:S02]  /*65b0*/  SHFL.IDX P0, R28, R32, R29, R0 ;  /* 0x0000001d201c7389 */ /* 0x0010640000000000 */
[----:B01--4-:R-:W-:Y:S05]  /*65c0*/  ENDCOLLECTIVE ;  /* 0x000000000000791b */ /* 0x013fea0003800000 */
.L_x_9058:
[----:B------:R-:W-:Y:S05]  /*65d0*/  BSYNC B1 ;  /* 0x0000000000017941 */ /* 0x000fea0003800000 */
.L_x_9057:
[----:B------:R-:W-:Y:S05]  /*65e0*/  BRA `(.L_x_9059) ;  /* 0xffffffd400a07947 */ /* 0x000fea000383ffff */
.L_x_8907:
[----:B------:R-:W-:Y:S01]  /*65f0*/  BSSY B1, `(.L_x_9060) ;  /* 0x0000006000017945 */ /* 0x000fe20003800000 */
[----:B------:R-:W-:Y:S02]  /*6600*/  IMAD.MOV.U32 R29, RZ, RZ, R3 ;  /* 0x000000ffff1d7224 */ /* 0x000fe400078e0003 */
[----:B------:R-:W-:-:S07]  /*6610*/  IMAD.MOV.U32 R28, RZ, RZ, -0x1 ;  /* 0xffffffffff1c7424 */ /* 0x000fce00078e00ff */
[----:B0---4-:R-:W-:Y:S05]  /*6620*/  WARPSYNC.COLLECTIVE R28, `(.L_x_9061) ;  /* 0x000000001c087348 */ /* 0x011fea0003c00000 */
[----:B0-----:R0:W1:Y:S02]  /*6630*/  SHFL.IDX P0, R28, R32, R29, R0 ;  /* 0x0000001d201c7389 */ /* 0x0010640000000000 */
[----:B01--4-:R-:W-:Y:S05]  /*6640*/  ENDCOLLECTIVE ;  /* 0x000000000000791b */ /* 0x013fea0003800000 */
.L_x_9061:
[----:B------:R-:W-:Y:S05]  /*6650*/  BSYNC B1 ;  /* 0x0000000000017941 */ /* 0x000fea0003800000 */
.L_x_9060:
[----:B------:R-:W-:Y:S05]  /*6660*/  BRA `(.L_x_9062) ;  /* 0xffffffd400987947 */ /* 0x000fea000383ffff */
.L_x_8909:
[----:B------:R-:W-:Y:S01]  /*6670*/  BSSY B1, `(.L_x_9063) ;  /* 0x0000006000017945 */ /* 0x000fe20003800000 */
[----:B------:R-:W-:Y:S01]  /*6680*/  MOV R29, R2 ;  /* 0x00000002001d7202 */ /* 0x000fe20000000f00 */
[----:B------:R-:W-:-:S07]  /*6690*/  IMAD.MOV.U32 R28, RZ, RZ, -0x1 ;  /* 0xffffffffff1c7424 */ /* 0x000fce00078e00ff */
[----:B0---4-:R-:W-:Y:S05]  /*66a0*/  WARPSYNC.COLLECTIVE R28, `(.L_x_9064) ;  /* 0x000000001c087348 */ /* 0x011fea0003c00000 */
[----:B0-----:R0:W1:Y:S02]  /*66b0*/  SHFL.IDX P0, R28, R32, R29, R0 ;  /* 0x0000001d201c7389 */ /* 0x0010640000000000 */
[----:B01--4-:R-:W-:Y:S05]  /*66c0*/  ENDCOLLECTIVE ;  /* 0x000000000000791b */ /* 0x013fea0003800000 */
.L_x_9064:
[----:B------:R-:W-:Y:S05]  /*66d0*/  BSYNC B1 ;  /* 0x0000000000017941 */ /* 0x000fea0003800000 */
.L_x_9063:
[----:B------:R-:W-:Y:S05]  /*66e0*/  BRA `(.L_x_9065) ;  /* 0xffffffd400907947 */ /* 0x000fea000383ffff */
.L_x_8930:
[----:B------:R-:W-:Y:S02]  /*66f0*/  IMAD.MOV.U32 R28, RZ, RZ, -0x1 ;  /* 0xffffffffff1c7424 */ /* 0x000fe400078e00ff */
[----:B------:R-:W-:-:S07]  /*6700*/  IMAD.MOV.U32 R29, RZ, RZ, R27 ;  /* 0x000000ffff1d7224 */ /* 0x000fce00078e001b */
[----:B0---4-:R-:W-:Y:S05]  /*6710*/  WARPSYNC.COLLECTIVE R28, `(.L_x_9066) ;  /* 0x000000001c087348 */ /* 0x011fea0003c00000 */
[----:B0-----:R0:W1:Y:S02]  /*6720*/  SHFL.IDX P0, R28, R32, R29, R0 ;  /* 0x0000001d201c7389 */ /* 0x0010640000000000 */
[----:B01--4-:R-:W-:Y:S05]  /*6730*/  ENDCOLLECTIVE ;  /* 0x000000000000791b */ /* 0x013fea0003800000 */
.L_x_9066:
[----:B------:R-:W-:Y:S01]  /*6740*/  MOV R57, R28 ;  /* 0x0000001c00397202 */ /* 0x000fe20000000f00 */
[----:B------:R-:W-:Y:S06]  /*6750*/  BRA `(.L_x_9067) ;  /* 0xffffffe000b07947 */ /* 0x000fec000383ffff */
.L_x_8932:
[----:B------:R-:W-:Y:S01]  /*6760*/  BSSY B0, `(.L_x_9068) ;  /* 0x0000006000007945 */ /* 0x000fe20003800000 */
[----:B------:R-:W-:Y:S02]  /*6770*/  IMAD.MOV.U32 R29, RZ, RZ, R16 ;  /* 0x000000ffff1d7224 */ /* 0x000fe400078e0010 */
[----:B------:R-:W-:-:S07]  /*6780*/  IMAD.MOV.U32 R28, RZ, RZ, -0x1 ;  /* 0xffffffffff1c7424 */ /* 0x000fce00078e00ff */
[----:B0---4-:R-:W-:Y:S05]  /*6790*/  WARPSYNC.COLLECTIVE R28, `(.L_x_9069) ;  /* 0x000000001c087348 */ /* 0x011fea0003c00000 */
[----:B0-----:R0:W1:Y:S02]  /*67a0*/  SHFL.IDX P0, R28, R32, R29, R0 ;  /* 0x0000001d201c7389 */ /* 0x0010640000000000 */
[----:B01--4-:R-:W-:Y:S05]  /*67b0*/  ENDCOLLECTIVE ;  /* 0x000000000000791b */ /* 0x013fea0003800000 */
.L_x_9069:
[----:B------:R-:W-:Y:S05]  /*67c0*/  BSYNC B0 ;  /* 0x0000000000007941 */ /* 0x000fea0003800000 */
.L_x_9068:
[----:B------:R-:W-:Y:S05]  /*67d0*/  BRA `(.L_x_9070) ;  /* 0xffffffe000a47947 */ /* 0x000fea000383ffff */
.L_x_8934:
[----:B------:R-:W-:Y:S01]  /*67e0*/  BSSY B0, `(.L_x_9071) ;  /* 0x0000006000007945 */ /* 0x000fe20003800000 */
[----:B------:R-:W-:Y:S01]  /*67f0*/  IMAD.MOV.U32 R29, RZ, RZ, R15 ;  /* 0x000000ffff1d7224 */ /* 0x000fe200078e000f */
[----:B------:R-:W-:-:S07]  /*6800*/  MOV R28, 0xffffffff ;  /* 0xffffffff001c7802 */ /* 0x000fce0000000f00 */
[----:B0---4-:R-:W-:Y:S05]  /*6810*/  WARPSYNC.COLLECTIVE R28, `(.L_x_9072) ;  /* 0x000000001c087348 */ /* 0x011fea0003c00000 */
[----:B0-----:R0:W1:Y:S02]  /*6820*/  SHFL.IDX P0, R28, R32, R29, R0 ;  /* 0x0000001d201c7389 */ /* 0x0010640000000000 */
[----:B01--4-:R-:W-:Y:S05]  /*6830*/  ENDCOLLECTIVE ;  /* 0x000000000000791b */ /* 0x013fea0003800000 */
.L_x_9072:
[----:B------:R-:W-:Y:S05]  /*6840*/  BSYNC B0 ;  /* 0x0000000000007941 */ /* 0x000fea0003800000 */
.L_x_9071:
[----:B------:R-:W-:Y:S05]  /*6850*/  BRA `(.L_x_9073) ;  /* 0xffffffe000987947 */ /* 0x000fea000383ffff */
.L_x_8936:
[----:B------:R-:W-:Y:S01]  /*6860*/  BSSY B0, `(.L_x_9074) ;  /* 0x0000006000007945 */ /* 0x000fe20003800000 */
[----:B------:R-:W-:Y:S02]  /*6870*/  IMAD.MOV.U32 R29, RZ, RZ, R14 ;  /* 0x000000ffff1d7224 */ /* 0x000fe400078e000e */
[----:B------:R-:W-:-:S07]  /*6880*/  IMAD.MOV.U32 R28, RZ, RZ, -0x1 ;  /* 0xffffffffff1c7424 */ /* 0x000fce00078e00ff */
[----:B0---4-:R-:W-:Y:S05]  /*6890*/  WARPSYNC.COLLECTIVE R28, `(.L_x_9075) ;  /* 0x000000001c087348 */ /* 0x011fea0003c00000 */
[----:B0-----:R0:W1:Y:S02]  /*68a0*/  SHFL.IDX P0, R28, R32, R29, R0 ;  /* 0x0000001d201c7389 */ /* 0x0010640000000000 */
[----:B01--4-:R-:W-:Y:S05]  /*68b0*/  ENDCOLLECTIVE ;  /* 0x000000000000791b */ /* 0x013fea0003800000 */
.L_x_9075:
[----:B------:R-:W-:Y:S05]  /*68c0*/  BSYNC B0 ;  /* 0x0000000000007941 */ /* 0x000fea0003800000 */
.L_x_9074:
[----:B------:R-:W-:Y:S05]  /*68d0*/  BRA `(.L_x_9076) ;  /* 0xffffffe0008c7947 */ /* 0x000fea000383ffff */
.L_x_8938:
[----:B------:R-:W-:Y:S01]  /*68e0*/  BSSY B0, `(.L_x_9077) ;  /* 0x0000006000007945 */ /* 0x000fe20003800000 */
[----:B------:R-:W-:Y:S01]  /*68f0*/  IMAD.MOV.U32 R29, RZ, RZ, R13 ;  /* 0x000000ffff1d7224 */ /* 0x000fe200078e000d */
[----:B------:R-:W-:-:S07]  /*6900*/  MOV R28, 0xffffffff ;  /* 0xffffffff001c7802 */ /* 0x000fce0000000f00 */
[----:B0---4-:R-:W-:Y:S05]  /*6910*/  WARPSYNC.COLLECTIVE R28, `(.L_x_9078) ;  /* 0x000000001c087348 */ /* 0x011fea0003c00000 */
[----:B0-----:R0:W1:Y:S02]  /*6920*/  SHFL.IDX P0, R28, R32, R29, R0 ;  /* 0x0000001d201c7389 */ /* 0x0010640000000000 */
[----:B01--4-:R-:W-:Y:S05]  /*6930*/  ENDCOLLECTIVE ;  /* 0x000000000000791b */ /* 0x013fea0003800000 */
.L_x_9078:
[----:B------:R-:W-:Y:S05]  /*6940*/  BSYNC B0 ;  /* 0x0000000000007941 */ /* 0x000fea0003800000 */
.L_x_9077:
[----:B------:R-:W-:Y:S05]  /*6950*/  BRA `(.L_x_9079) ;  /* 0xffffffe000887947 */ /* 0x000fea000383ffff */
.L_x_8940:
[----:B------:R-:W-:Y:S01]  /*6960*/  BSSY B0, `(.L_x_9080) ;  /* 0x0000006000007945 */ /* 0x000fe20003800000 */
[----:B------:R-:W-:Y:S02]  /*6970*/  IMAD.MOV.U32 R29, RZ, RZ, R12 ;  /* 0x000000ffff1d7224 */ /* 0x000fe400078e000c */
[----:B------:R-:W-:-:S07]  /*6980*/  IMAD.MOV.U32 R28, RZ, RZ, -0x1 ;  /* 0xffffffffff1c7424 */ /* 0x000fce00078e00ff */
[----:B0---4-:R-:W-:Y:S05]  /*6990*/  WARPSYNC.COLLECTIVE R28, `(.L_x_9081) ;  /* 0x000000001c087348 */ /* 0x011fea0003c00000 */
[----:B0-----:R0:W1:Y:S02]  /*69a0*/  SHFL.IDX P0, R28, R32, R29, R0 ;  /* 0x0000001d201c7389 */ /* 0x0010640000000000 */
[----:B01--4-:R-:W-:Y:S05]  /*69b0*/  ENDCOLLECTIVE ;  /* 0x000000000000791b */ /* 0x013fea0003800000 */
.L_x_9081:
[----:B------:R-:W-:Y:S05]  /*69c0*/  BSYNC B0 ;  /* 0x0000000000007941 */ /* 0x000fea0003800000 */
.L_x_9080:
[----:B------:R-:W-:Y:S05]  /*69d0*/  BRA `(.L_x_9082) ;  /* 0xffffffe000807947 */ /* 0x000fea000383ffff */
.L_x_8942:
[----:B------:R-:W-:Y:S01]  /*69e0*/  BSSY B0, `(.L_x_9083) ;  /* 0x0000006000007945 */ /* 0x000fe20003800000 */
[----:B------:R-:W-:Y:S01]  /*69f0*/  IMAD.MOV.U32 R29, RZ, RZ, R11 ;  /* 0x000000ffff1d7224 */ /* 0x000fe200078e000b */
[----:B------:R-:W-:-:S07]  /*6a00*/  MOV R28, 0xffffffff ;  /* 0xffffffff001c7802 */ /* 0x000fce0000000f00 */
[----:B0---4-:R-:W-:Y:S05]  /*6a10*/  WARPSYNC.COLLECTIVE R28, `(.L_x_9084) ;  /* 0x000000001c087348 */ /* 0x011fea0003c00000 */
[----:B0-----:R0:W1:Y:S02]  /*6a20*/  SHFL.IDX P0, R28, R32, R29, R0 ;  /* 0x0000001d201c7389 */ /* 0x0010640000000000 */
[----:B01--4-:R-:W-:Y:S05]  /*6a30*/  ENDCOLLECTIVE ;  /* 0x000000000000791b */ /* 0x013fea0003800000 */
.L_x_9084:
[----:B------:R-:W-:Y:S05]  /*6a40*/  BSYNC B0 ;  /* 0x0000000000007941 */ /* 0x000fea0003800000 */
.L_x_9083:
[----:B------:R-:W-:Y:S05]  /*6a50*/  BRA `(.L_x_9085) ;  /* 0xffffffe000787947 */ /* 0x000fea000383ffff */
.L_x_8944:
[----:B------:R-:W-:Y:S01]  /*6a60*/  BSSY B0, `(.L_x_9086) ;  /* 0x0000006000007945 */ /* 0x000fe20003800000 */
[----:B------:R-:W-:Y:S02]  /*6a70*/  IMAD.MOV.U32 R29, RZ, RZ, R10 ;  /* 0x000000ffff1d7224 */ /* 0x000fe400078e000a */
[----:B------:R-:W-:-:S07]  /*6a80*/  IMAD.MOV.U32 R28, RZ, RZ, -0x1 ;  /* 0xffffffffff1c7424 */ /* 0x000fce00078e00ff */
[----:B0---4-:R-:W-:Y:S05]  /*6a90*/  WARPSYNC.COLLECTIVE R28, `(.L_x_9087) ;  /* 0x000000001c087348 */ /* 0x011fea0003c00000 */
[----:B0-----:R0:W1:Y:S02]  /*6aa0*/  SHFL.IDX P0, R28, R32, R29, R0 ;  /* 0x0000001d201c7389 */ /* 0x0010640000000000 */
[----:B01--4-:R-:W-:Y:S05]  /*6ab0*/  ENDCOLLECTIVE ;  /* 0x000000000000791b */ /* 0x013fea0003800000 */
.L_x_9087:
[----:B------:R-:W-:Y:S05]  /*6ac0*/  BSYNC B0 ;  /* 0x0000000000007941 */ /* 0x000fea0003800000 */
.L_x_9086:
[----:B------:R-:W-:Y:S05]  /*6ad0*/  BRA `(.L_x_9088) ;  /* 0xffffffe000707947 */ /* 0x000fea000383ffff */
.L_x_8946:
[----:B------:R-:W-:Y:S01]  /*6ae0*/  BSSY B0, `(.L_x_9089) ;  /* 0x0000006000007945 */ /* 0x000fe20003800000 */
[----:B------:R-:W-:Y:S01]  /*6af0*/  IMAD.MOV.U32 R29, RZ, RZ, R9 ;  /* 0x000000ffff1d7224 */ /* 0x000fe200078e0009 */
[----:B------:R-:W-:-:S07]  /*6b00*/  MOV R28, 0xffffffff ;  /* 0xffffffff001c7802 */ /* 0x000fce0000000f00 */
[----:B0---4-:R-:W-:Y:S05]  /*6b10*/  WARPSYNC.COLLECTIVE R28, `(.L_x_9090) ;  /* 0x000000001c087348 */ /* 0x011fea0003c00000 */
[----:B0-----:R0:W1:Y:S02]  /*6b20*/  SHFL.IDX P0, R28, R32, R29, R0 ;  /* 0x0000001d201c7389 */ /* 0x0010640000000000 */
[----:B01--4-:R-:W-:Y:S05]  /*6b30*/  ENDCOLLECTIVE ;  /* 0x000000000000791b */ /* 0x013fea0003800000 */
.L_x_9090:
[----:B------:R-:W-:Y:S05]  /*6b40*/  BSYNC B0 ;  /* 0x0000000000007941 */ /* 0x000fea0003800000 */
.L_x_9089:
[----:B------:R-:W-:Y:S05]  /*6b50*/  BRA `(.L_x_9091) ;  /* 0xffffffe000687947 */ /* 0x000fea000383ffff */
.L_x_8948:
[----:B------:R-:W-:Y:S01]  /*6b60*/  BSSY B0, `(.L_x_9092) ;  /* 0x0000006000007945 */ /* 0x000fe20003800000 */
[----:B------:R-:W-:Y:S02]  /*6b70*/  IMAD.MOV.U32 R29, RZ, RZ, R8 ;  /* 0x000000ffff1d7224 */ /* 0x000fe400078e0008 */
[----:B------:R-:W-:-:S07]  /*6b80*/  IMAD.MOV.U32 R28, RZ, RZ, -0x1 ;  /* 0xffffffffff1c7424 */ /* 0x000fce00078e00ff */
[----:B0---4-:R-:W-:Y:S05]  /*6b90*/  WARPSYNC.COLLECTIVE R28, `(.L_x_9093) ;  /* 0x000000001c087348 */ /* 0x011fea0003c00000 */
[----:B0-----:R0:W1:Y:S02]  /*6ba0*/  SHFL.IDX P0, R28, R32, R29, R0 ;  /* 0x0000001d201c7389 */ /* 0x0010640000000000 */
[----:B01--4-:R-:W-:Y:S05]  /*6bb0*/  ENDCOLLECTIVE ;  /* 0x000000000000791b */ /* 0x013fea0003800000 */
.L_x_9093:
[----:B------:R-:W-:Y:S05]  /*6bc0*/  BSYNC B0 ;  /* 0x0000000000007941 */ /* 0x000fea0003800000 */
.L_x_9092:
[----:B------:R-:W-:Y:S05]  /*6bd0*/  BRA `(.L_x_9094) ;  /* 0xffffffe000607947 */ /* 0x000fea000383ffff */
.L_x_8950:
[----:B------:R-:W-:Y:S01]  /*6be0*/  BSSY B0, `(.L_x_9095) ;  /* 0x0000006000007945 */ /* 0x000fe20003800000 */
[----:B------:R-:W-:Y:S01]  /*6bf0*/  IMAD.MOV.U32 R29, RZ, RZ, R7 ;  /* 0x000000ffff1d7224 */ /* 0x000fe200078e0007 */
[----:B------:R-:W-:-:S07]  /*6c00*/  MOV R28, 0xffffffff ;  /* 0xffffffff001c7802 */ /* 0x000fce0000000f00 */
[----:B0---4-:R-:W-:Y:S05]  /*6c10*/  WARPSYNC.COLLECTIVE R28, `(.L_x_9096) ;  /* 0x000000001c087348 */ /* 0x011fea0003c00000 */
[----:B0-----:R0:W1:Y:S02]  /*6c20*/  SHFL.IDX P0, R28, R32, R29, R0 ;  /* 0x0000001d201c7389 */ /* 0x0010640000000000 */
[----:B01--4-:R-:W-:Y:S05]  /*6c30*/  ENDCOLLECTIVE ;  /* 0x000000000000791b */ /* 0x013fea0003800000 */
.L_x_9096:
[----:B------:R-:W-:Y:S05]  /*6c40*/  BSYNC B0 ;  /* 0x0000000000007941 */ /* 0x000fea0003800000 */
.L_x_9095:
[----:B------:R-:W-:Y:S05]  /*6c50*/  BRA `(.L_x_9097) ;  /* 0xffffffe000587947 */ /* 0x000fea000383ffff */
.L_x_8952:
[----:B------:R-:W-:Y:S01]  /*6c60*/  BSSY B0, `(.L_x_9098) ;  /* 0x0000006000007945 */ /* 0x000fe20003800000 */
[----:B------:R-:W-:Y:S02]  /*6c70*/  IMAD.MOV.U32 R29, RZ, RZ, R6 ;  /* 0x000000ffff1d7224 */ /* 0x000fe400078e0006 */
[----:B------:R-:W-:-:S07]  /*6c80*/  IMAD.MOV.U32 R28, RZ, RZ, -0x1 ;  /* 0xffffffffff1c7424 */ /* 0x000fce00078e00ff */
[----:B0---4-:R-:W-:Y:S05]  /*6c90*/  WARPSYNC.COLLECTIVE R28, `(.L_x_9099) ;  /* 0x000000001c087348 */ /* 0x011fea0003c00000 */
[----:B0-----:R0:W1:Y:S02]  /*6ca0*/  SHFL.IDX P0, R28, R32, R29, R0 ;  /* 0x0000001d201c7389 */ /* 0x0010640000000000 */
[----:B01--4-:R-:W-:Y:S05]  /*6cb0*/  ENDCOLLECTIVE ;  /* 0x000000000000791b */ /* 0x013fea0003800000 */
.L_x_9099:
[----:B------:R-:W-:Y:S05]  /*6cc0*/  BSYNC B0 ;  /* 0x0000000000007941 */ /* 0x000fea0003800000 */
.L_x_9098:
[----:B------:R-:W-:Y:S05]  /*6cd0*/  BRA `(.L_x_9100) ;  /* 0xffffffe000507947 */ /* 0x000fea000383ffff */
.L_x_8954:
[----:B------:R-:W-:Y:S01]  /*6ce0*/  BSSY B0, `(.L_x_9101) ;  /* 0x0000006000007945 */ /* 0x000fe20003800000 */
[----:B------:R-:W-:Y:S01]  /*6cf0*/  IMAD.MOV.U32 R29, RZ, RZ, R5 ;  /* 0x000000ffff1d7224 */ /* 0x000fe200078e0005 */
[----:B------:R-:W-:-:S07]  /*6d00*/  MOV R28, 0xffffffff ;  /* 0xffffffff001c7802 */ /* 0x000fce0000000f00 */
[----:B0---4-:R-:W-:Y:S05]  /*6d10*/  WARPSYNC.COLLECTIVE R28, `(.L_x_9102) ;  /* 0x000000001c087348 */ /* 0x011fea0003c00000 */
[----:B0-----:R0:W1:Y:S02]  /*6d20*/  SHFL.IDX P0, R28, R32, R29, R0 ;  /* 0x0000001d201c7389 */ /* 0x0010640000000000 */
[----:B01--4-:R-:W-:Y:S05]  /*6d30*/  ENDCOLLECTIVE ;  /* 0x000000000000791b */ /* 0x013fea0003800000 */
.L_x_9102:
[----:B------:R-:W-:Y:S05]  /*6d40*/  BSYNC B0 ;  /* 0x0000000000007941 */ /* 0x000fea0003800000 */
.L_x_9101:
[----:B------:R-:W-:Y:S05]  /*6d50*/  BRA `(.L_x_9103) ;  /* 0xffffffe000487947 */ /* 0x000fea000383ffff */
.L_x_8956:
[----:B------:R-:W-:Y:S01]  /*6d60*/  BSSY B0, `(.L_x_9104) ;  /* 0x0000006000007945 */ /* 0x000fe20003800000 */
[----:B------:R-:W-:Y:S02]  /*6d70*/  IMAD.MOV.U32 R29, RZ, RZ, R4 ;  /* 0x000000ffff1d7224 */ /* 0x000fe400078e0004 */
[----:B------:R-:W-:-:S07]  /*6d80*/  IMAD.MOV.U32 R28, RZ, RZ, -0x1 ;  /* 0xffffffffff1c7424 */ /* 0x000fce00078e00ff */
[----:B0---4-:R-:W-:Y:S05]  /*6d90*/  WARPSYNC.COLLECTIVE R28, `(.L_x_9105) ;  /* 0x000000001c087348 */ /* 0x011fea0003c00000 */
[----:B0-----:R0:W1:Y:S02]  /*6da0*/  SHFL.IDX P0, R28, R32, R29, R0 ;  /* 0x0000001d201c7389 */ /* 0x0010640000000000 */
[----:B01--4-:R-:W-:Y:S05]  /*6db0*/  ENDCOLLECTIVE ;  /* 0x000000000000791b */ /* 0x013fea0003800000 */
.L_x_9105:
[----:B------:R-:W-:Y:S05]  /*6dc0*/  BSYNC B0 ;  /* 0x0000000000007941 */ /* 0x000fea0003800000 */
.L_x_9104:
[----:B------:R-:W-:Y:S05]  /*6dd0*/  BRA `(.L_x_9106) ;  /* 0xffffffe000407947 */ /* 0x000fea000383ffff */
.L_x_8958:
[----:B------:R-:W-:Y:S01]  /*6de0*/  BSSY B0, `(.L_x_9107) ;  /* 0x0000006000007945 */ /* 0x000fe20003800000 */
[----:B------:R-:W-:Y:S01]  /*6df0*/  IMAD.MOV.U32 R29, RZ, RZ, R3 ;  /* 0x000000ffff1d7224 */ /* 0x000fe200078e0003 */
[----:B------:R-:W-:-:S07]  /*6e00*/  MOV R28, 0xffffffff ;  /* 0xffffffff001c7802 */ /* 0x000fce0000000f00 */
[----:B0---4-:R-:W-:Y:S05]  /*6e10*/  WARPSYNC.COLLECTIVE R28, `(.L_x_9108) ;  /* 0x000000001c087348 */ /* 0x011fea0003c00000 */
[----:B0-----:R0:W1:Y:S02]  /*6e20*/  SHFL.IDX P0, R28, R32, R29, R0 ;  /* 0x0000001d201c7389 */ /* 0x0010640000000000 */
[----:B01--4-:R-:W-:Y:S05]  /*6e30*/  ENDCOLLECTIVE ;  /* 0x000000000000791b */ /* 0x013fea0003800000 */
.L_x_9108:
[----:B------:R-:W-:Y:S05]  /*6e40*/  BSYNC B0 ;  /* 0x0000000000007941 */ /* 0x000fea0003800000 */
.L_x_9107:
[----:B------:R-:W-:Y:S05]  /*6e50*/  BRA `(.L_x_9109) ;  /* 0xffffffe000387947 */ /* 0x000fea000383ffff */
.L_x_8960:
[----:B------:R-:W-:Y:S01]  /*6e60*/  BSSY B0, `(.L_x_9110) ;  /* 0x0000006000007945 */ /* 0x000fe20003800000 */
[----:B------:R-:W-:Y:S02]  /*6e70*/  IMAD.MOV.U32 R29, RZ, RZ, R2 ;  /* 0x000000ffff1d7224 */ /* 0x000fe400078e0002 */
[----:B------:R-:W-:-:S07]  /*6e80*/  IMAD.MOV.U32 R28, RZ, RZ, -0x1 ;  /* 0xffffffffff1c7424 */ /* 0x000fce00078e00ff */
[----:B0---4-:R-:W-:Y:S05]  /*6e90*/  WARPSYNC.COLLECTIVE R28, `(.L_x_9111) ;  /* 0x000000001c087348 */ /* 0x011fea0003c00000 */
[----:B0-----:R0:W1:Y:S02]  /*6ea0*/  SHFL.IDX P0, R28, R32, R29, R0 ;  /* 0x0000001d201c7389 */ /* 0x0010640000000000 */
[----:B01--4-:R-:W-:Y:S05]  /*6eb0*/  ENDCOLLECTIVE ;  /* 0x000000000000791b */ /* 0x013fea0003800000 */
.L_x_9111:
[----:B------:R-:W-:Y:S05]  /*6ec0*/  BSYNC B0 ;  /* 0x0000000000007941 */ /* 0x000fea0003800000 */
.L_x_9110:
[----:B------:R-:W-:Y:S05]  /*6ed0*/  BRA `(.L_x_9112) ;  /* 0xffffffe000307947 */ /* 0x000fea000383ffff */
.L_x_9113:
        /* <DEDUP_REMOVED lines=10> */
.L_x_58302:


//--------------------- .text._Z9cuda_gemmIiLi256ELi4ELi1ELi128ELi32ELi32ELi32ELi0ELi1EEviiiPT_S1_S1_ii --------------------------
	.section	.text._Z9cuda_gemmIiLi256ELi4ELi1ELi128ELi32ELi32ELi32ELi0ELi1EEviiiPT_S1_S1_ii,"ax",@progbits
	.align	128
        .global         _Z9cuda_gemmIiLi256ELi4ELi1ELi128ELi32ELi32ELi32ELi0ELi1EEviiiPT_S1_S1_ii
        .type           _Z9cuda_gemmIiLi256ELi4ELi1ELi128ELi32ELi32ELi32ELi0ELi1EEviiiPT_S1_S1_ii,@function
        .size           _Z9cuda_gemmIiLi256ELi4ELi1ELi128ELi32ELi32ELi32ELi0ELi1EEviiiPT_S1_S1_ii,(.L_x_58018 - _Z9cuda_gemmIiLi256ELi4ELi1ELi128ELi32ELi32ELi32ELi0ELi1EEviiiPT_S1_S1_ii)
        .other          _Z9cuda_gemmIiLi256ELi4ELi1ELi128ELi32ELi32ELi32ELi0ELi1EEviiiPT_S1_S1_ii,@"STO_CUDA_ENTRY STV_DEFAULT"
_Z9cuda_gemmIiLi256ELi4ELi1ELi128ELi32ELi32ELi32ELi0ELi1EEviiiPT_S1_S1_ii:
.text._Z9cuda_gemmIiLi256ELi4ELi1ELi128ELi32ELi32ELi32ELi0ELi1EEviiiPT_S1_S1_ii:
        /* <DEDUP_REMOVED lines=8> */
[----:B------:R-:W-:Y:S05]  /*0080*/  CALL.REL.NOINC `($__internal_67_$__cuda_sm20_div_u16) ;  /* 0x0000002000147944 */ /* 0x000fea0003c00000 */
        /* <DEDUP_REMOVED lines=13> */
[----:B------:R-:W-:-:S03]  /*0160*/  HFMA2 R10, -RZ, RZ, 0, 0 ;  /* 0x00000000ff0a7431 */ /* 0x000fc600000001ff */
[----:B0-----:R-:W-:Y:S01]  /*0170*/  LEA R12, R12, R5, 0x18 ;  /* 0x000000050c0c7211 */ /* 0x001fe200078ec0ff */
[----:B------:R-:W-:-:S07]  /*0180*/  IMAD.MOV.U32 R5, RZ, RZ, R0 ;  /* 0x000000ffff057224 */ /* 0x000fce00078e0000 */
.L_x_9116:
[----:B01----:R-:W-:-:S06]  /*0190*/  IMAD.WIDE.U32 R6, R5, 0x4, R8 ;  /* 0x0000000405067825 */ /* 0x003fcc00078e0008 */
[----:B------:R-:W3:Y:S01]  /*01a0*/  LDG.E R6, desc[UR20][R6.64] ;  /* 0x0000001406067981 */ /* 0x000ee2000c1e1900 */
[C---:B------:R-:W-:Y:S02]  /*01b0*/  LOP3.LUT R11, R5.reuse, 0x1f, RZ, 0xc0, !PT ;  /* 0x0000001f050b7812 */ /* 0x040fe400078ec0ff */
[----:B------:R-:W-:Y:S01]  /*01c0*/  SHF.R.U32.HI R13, RZ, 0x3, R5 ;  /* 0x00000003ff0d7819 */ /* 0x000fe20000011605 */
[----:B------:R-:W-:Y:S01]  /*01d0*/  VIADD R5, R5, UR13 ;  /* 0x0000000d05057c36 */ /* 0x000fe20008000000 */
[----:B------:R-:W-:Y:S01]  /*01e0*/  IADD3 R10, PT, PT, R10, 0x1, RZ ;  /* 0x000000010a0a7810 */ /* 0x000fe20007ffe0ff */
[----:B------:R-:W-:Y:S01]  /*01f0*/  IMAD R11, R11, 0x84, R12 ;  /* 0x000000840b0b7824 */ /* 0x000fe200078e020c */
[----:B------:R-:W-:Y:S02]  /*0200*/  LOP3.LUT R14, R13, 0x1ffffffc, RZ, 0xc0, !PT ;  /* 0x1ffffffc0d0e7812 */ /* 0x000fe400078ec0ff */
[----:B------:R-:W-:-:S03]  /*0210*/  LOP3.LUT R13, R10, R15, RZ, 0x3c, !PT ;  /* 0x0000000f0a0d7212 */ /* 0x000fc600078e3cff */
[----:B------:R-:W-:Y:S01]  /*0220*/  IMAD.IADD R11, R11, 0x1, R14 ;  /* 0x000000010b0b7824 */ /* 0x000fe200078e020e */
[----:B------:R-:W-:-:S04]  /*0230*/  ISETP.NE.AND P0, PT, R13, 0x2, PT ;  /* 0x000000020d00780c */ /* 0x000fc80003f05270 */
[----:B---3--:R0:W-:Y:S09]  /*0240*/  STS [R11], R6 ;  /* 0x000000060b007388 */ /* 0x0081f20000000800 */
[----:B------:R-:W-:Y:S05]  /*0250*/  @P0 BRA `(.L_x_9116) ;  /* 0xfffffffc00cc0947 */ /* 0x000fea000383ffff */
.L_x_9115:
[----:B------:R-:W-:Y:S05]  /*0260*/  BSYNC.RECONVERGENT B0 ;  /* 0x0000000000007941 */ /* 0x000fea0003800200 */
.L_x_9114:
[----:B------:R-:W-:Y:S01]  /*0270*/  BSSY.RECONVERGENT B0, `(.L_x_9117) ;  /* 0x0000028000007945 */ /* 0x000fe20003800200 */
.L_x_9118:
[C---:B------:R-:W-:Y:S02]  /*0280*/  VIADD R21, R5.reuse, UR13 ;  /* 0x0000000d05157c36 */ /* 0x040fe40008000000 */
[----:B-12---:R-:W-:-:S03]  /*0290*/  IMAD.WIDE.U32 R12, R5, 0x4, R2 ;  /* 0x00000004050c7825 */ /* 0x006fc600078e0002 */
[C---:B------:R-:W-:Y:S01]  /*02a0*/  IADD3 R15, PT, PT, R21.reuse, UR13, RZ ;  /* 0x0000000d150f7c10 */ /* 0x040fe2000fffe0ff */
[--C-:B0-----:R-:W-:Y:S02]  /*02b0*/  IMAD.WIDE.U32 R6, R21, 0x4, R2.reuse ;  /* 0x0000000415067825 */ /* 0x101fe400078e0002 */
[----:B------:R-:W2:Y:S02]  /*02c0*/  LDG.E R12, desc[UR20][R12.64] ;  /* 0x000000140c0c7981 */ /* 0x000ea4000c1e1900 */
        /* <DEDUP_REMOVED lines=12> */
[----:B------:R-:W-:Y:S02]  /*0390*/  LOP3.LUT R18, R17, 0x1f, RZ, 0xc0, !PT ;  /* 0x0000001f11127812 */ /* 0x000fe400078ec0ff */
[----:B------:R-:W-:Y:S01]  /*03a0*/  SHF.R.U32.HI R15, RZ, 0x3, R15 ;  /* 0x00000003ff0f7819 */ /* 0x000fe2000001160f */
[----:B------:R-:W-:Y:S01]  /*03b0*/  IMAD R19, R19, 0x84, R23 ;  /* 0x0000008413137824 */ /* 0x000fe200078e0217 */
        /* <DEDUP_REMOVED lines=10> */
[----:B------:R-:W-:Y:S01]  /*0460*/  IMAD.IADD R15, R16, 0x1, R15 ;  /* 0x00000001100f7824 */ /* 0x000fe200078e020f */
[----:B------:R-:W-:Y:S01]  /*0470*/  IADD3 R9, PT, PT, R18, R9, RZ ;  /* 0x0000000912097210 */ /* 0x000fe20007ffe0ff */
        /* <DEDUP_REMOVED lines=8> */
.L_x_9117:
        /* <DEDUP_REMOVED lines=25> */
[----:B0-----:R-:W-:Y:S01]  /*0690*/  IADD3 R6, PT, PT, R8, 0xffffffe, RZ ;  /* 0x0ffffffe08067810 */ /* 0x001fe20007ffe0ff */
[----:B------:R-:W-:Y:S02]  /*06a0*/  USHF.L.U32 UR6, UR6, 0x2, URZ ;  /* 0x0000000206067899 */ /* 0x000fe400080006ff */
[----:B------:R-:W-:Y:S01]  /*06b0*/  UIMAD.WIDE.U32 UR4, UR13, 0xc, UR4 ;  /* 0x0000000c0d0478a5 */ /* 0x000fe2000f8e0004 */
[----:B------:R0:W1:Y:S01]  /*06c0*/  F2I.FTZ.U32.TRUNC.NTZ R7, R6 ;  /* 0x0000000600077305 */ /* 0x000062000021f000 */
[----:B------:R-:W-:Y:S01]  /*06d0*/  USHF.R.S32.HI UR7, URZ, 0x5, UR7 ;  /* 0x00000005ff077899 */ /* 0x000fe20008011407 */
[----:B0-----:R-:W-:-:S02]  /*06e0*/  IMAD.MOV.U32 R6, RZ, RZ, RZ ;  /* 0x000000ffff067224 */ /* 0x001fc400078e00ff */
[----:B-1----:R-:W-:-:S04]  /*06f0*/  IMAD.MOV R9, RZ, RZ, -R7 ;  /* 0x000000ffff097224 */ /* 0x002fc800078e0a07 */
[----:B------:R-:W-:-:S04]  /*0700*/  IMAD R9, R9, UR13, RZ ;  /* 0x0000000d09097c24 */ /* 0x000fc8000f8e02ff */
[----:B------:R-:W-:Y:S01]  /*0710*/  IMAD.HI.U32 R10, R7, R9, R6 ;  /* 0x00000009070a7227 */ /* 0x000fe200078e0006 */
[----:B------:R-:W-:-:S03]  /*0720*/  SHF.R.U32.HI R6, RZ, 0x1, R0 ;  /* 0x00000001ff067819 */ /* 0x000fc60000011600 */
[----:B------:R-:W-:Y:S01]  /*0730*/  IMAD.SHL.U32 R7, R0, 0x10, RZ ;  /* 0x0000001000077824 */ /* 0x000fe200078e00ff */
[----:B------:R-:W-:Y:S01]  /*0740*/  LOP3.LUT R6, R6, 0x3, RZ, 0xc0, !PT ;  /* 0x0000000306067812 */ /* 0x000fe200078ec0ff */
[----:B------:R-:W-:-:S03]  /*0750*/  IMAD.HI.U32 R10, R10, R3, RZ ;  /* 0x000000030a0a7227 */ /* 0x000fc600078e00ff */
[----:B------:R-:W-:Y:S01]  /*0760*/  LOP3.LUT R11, R7, 0x10, RZ, 0xc0, !PT ;  /* 0x00000010070b7812 */ /* 0x000fe200078ec0ff */
[----:B------:R-:W-:Y:S01]  /*0770*/  VIADD R12, R6, 0xe ;  /* 0x0000000e060c7836 */ /* 0x000fe20000000000 */
[----:B------:R-:W-:Y:S02]  /*0780*/  IADD3 R4, PT, PT, -R10, RZ, RZ ;  /* 0x000000ff0a047210 */ /* 0x000fe40007ffe1ff */
[C---:B------:R-:W-:Y:S01]  /*0790*/  IADD3 R9, PT, PT, R6.reuse, 0xd, RZ ;  /* 0x0000000d06097810 */ /* 0x040fe20007ffe0ff */
[C---:B------:R-:W-:Y:S01]  /*07a0*/  IMAD R13, R6.reuse, 0x20, R11 ;  /* 0x00000020060d7824 */ /* 0x040fe200078e020b */
[----:B------:R-:W-:Y:S01]  /*07b0*/  IADD3 R14, PT, PT, R6, -0x1, RZ ;  /* 0xffffffff060e7810 */ /* 0x000fe20007ffe0ff */
[----:B------:R-:W-:Y:S01]  /*07c0*/  IMAD R3, R4, UR13, R3 ;  /* 0x0000000d04037c24 */ /* 0x000fe2000f8e0203 */
[----:B------:R-:W-:Y:S02]  /*07d0*/  SHF.L.U32 R4, R0, 0x2, RZ ;  /* 0x0000000200047819 */ /* 0x000fe400000006ff */
[----:B------:R-:W-:-:S02]  /*07e0*/  LOP3.LUT R12, R12, 0xf, RZ, 0xc0, !PT ;  /* 0x0000000f0c0c7812 */ /* 0x000fc400078ec0ff */
[----:B------:R-:W-:Y:S02]  /*07f0*/  ISETP.GE.U32.AND P0, PT, R3, UR13, PT ;  /* 0x0000000d03007c0c */ /* 0x000fe4000bf06070 */
[----:B------:R-:W-:Y:S02]  /*0800*/  LOP3.LUT R8, R4, 0x7c, RZ, 0xc0, !PT ;  /* 0x0000007c04087812 */ /* 0x000fe400078ec0ff */
[----:B------:R-:W-:Y:S02]  /*0810*/  LOP3.LUT R16, R14, 0xf, RZ, 0xc0, !PT ;  /* 0x0000000f0e107812 */ /* 0x000fe400078ec0ff */
[C---:B------:R-:W-:Y:S01]  /*0820*/  LOP3.LUT R36, R13.reuse, R12, RZ, 0xfc, !PT ;  /* 0x0000000c0d247212 */ /* 0x040fe200078efcff */
[----:B------:R-:W-:Y:S01]  /*0830*/  VIADD R7, R8, UR23 ;  /* 0x0000001708077c36 */ /* 0x000fe20008000000 */
[C---:B------:R-:W-:Y:S02]  /*0840*/  LOP3.LUT R14, R13.reuse, R6, RZ, 0xfc, !PT ;  /* 0x000000060d0e7212 */ /* 0x040fe400078efcff */
[----:B------:R-:W-:-:S02]  /*0850*/  LOP3.LUT R15, R13, 0x8, R6, 0xfe, !PT ;  /* 0x000000080d0f7812 */ /* 0x000fc400078efe06 */
[----:B------:R-:W-:Y:S01]  /*0860*/  LOP3.LUT R37, R13, R16, RZ, 0xfc, !PT ;  /* 0x000000100d257212 */ /* 0x000fe200078efcff */
[----:B------:R-:W-:Y:S01]  /*0870*/  @P0 VIADD R3, R3, -UR13 ;  /* 0x8000000d03030c36 */ /* 0x000fe20008000000 */
[----:B------:R-:W-:Y:S01]  /*0880*/  LOP3.LUT R8, R11, 0x8, R6, 0xfe, !PT ;  /* 0x000000080b087812 */ /* 0x000fe200078efe06 */
[----:B------:R-:W-:Y:S01]  /*0890*/  @P0 VIADD R10, R10, 0x1 ;  /* 0x000000010a0a0836 */ /* 0x000fe20000000000 */
[----:B------:R-:W-:Y:S02]  /*08a0*/  LEA R14, R14, UR8, 0x2 ;  /* 0x000000080e0e7c11 */ /* 0x000fe4000f8e10ff */
[----:B------:R-:W-:Y:S02]  /*08b0*/  ISETP.GE.U32.AND P1, PT, R3, UR13, PT ;  /* 0x0000000d03007c0c */ /* 0x000fe4000bf26070 */
[----:B------:R-:W-:Y:S02]  /*08c0*/  LEA R15, R15, UR8, 0x2 ;  /* 0x000000080f0f7c11 */ /* 0x000fe4000f8e10ff */
[----:B------:R-:W-:-:S02]  /*08d0*/  LEA R36, R36, UR8, 0x2 ;  /* 0x0000000824247c11 */ /* 0x000fc4000f8e10ff */
[----:B------:R-:W-:-:S07]  /*08e0*/  LEA R37, R37, UR8, 0x2 ;  /* 0x0000000825257c11 */ /* 0x000fce000f8e10ff */
[----:B------:R-:W-:Y:S02]  /*08f0*/  @P1 IADD3 R10, PT, PT, R10, 0x1, RZ ;  /* 0x000000010a0a1810 */ /* 0x000fe40007ffe0ff */
[----:B------:R-:W-:-:S05]  /*0900*/  @!P2 LOP3.LUT R10, RZ, UR13, RZ, 0x33, !PT ;  /* 0x0000000dff0aac12 */ /* 0x000fca000f8e33ff */
[----:B------:R-:W-:Y:S01]  /*0910*/  IMAD.IADD R3, R5, 0x1, R10 ;  /* 0x0000000105037824 */ /* 0x000fe200078e020a */
[----:B------:R-:W-:Y:S01]  /*0920*/  LOP3.LUT R10, R9, 0xf, RZ, 0xc0, !PT ;  /* 0x0000000f090a7812 */ /* 0x000fe200078ec0ff */
[----:B------:R-:W-:-:S03]  /*0930*/  IMAD.U32 R5, RZ, RZ, UR18 ;  /* 0x00000012ff057e24 */ /* 0x000fc6000f8e00ff */
[----:B------:R-:W-:Y:S02]  /*0940*/  LOP3.LUT R27, R13, R10, RZ, 0xfc, !PT ;  /* 0x0000000a0d1b7212 */ /* 0x000fe400078efcff */
[-C--:B------:R-:W-:Y:S02]  /*0950*/  LOP3.LUT R9, R10, R11.reuse, RZ, 0xfc, !PT ;  /* 0x0000000b0a097212 */ /* 0x080fe400078efcff */
[-C--:B------:R-:W-:Y:S01]  /*0960*/  LOP3.LUT R10, R12, R11.reuse, RZ, 0xfc, !PT ;  /* 0x0000000b0c0a7212 */ /* 0x080fe200078efcff */
[----:B------:R-:W-:Y:S01]  /*0970*/  IMAD R12, R6, -0x1f, R13 ;  /* 0xffffffe1060c7824 */ /* 0x000fe200078e020d */
[----:B------:R-:W-:Y:S01]  /*0980*/  LOP3.LUT R11, R16, R11, RZ, 0xfc, !PT ;  /* 0x0000000b100b7212 */ /* 0x000fe200078efcff */
[----:B------:R-:W-:Y:S01]  /*0990*/  VIADD R13, R4, UR9 ;  /* 0x00000009040d7c36 */ /* 0x000fe20008000000 */
[----:B------:R-:W-:Y:S01]  /*09a0*/  LEA R27, R27, UR8, 0x2 ;  /* 0x000000081b1b7c11 */ /* 0x000fe2000f8e10ff */
[C---:B------:R-:W-:Y:S01]  /*09b0*/  VIADD R16, R12.reuse, 0x1 ;  /* 0x000000010c107836 */ /* 0x040fe20000000000 */
[C---:B------:R-:W-:Y:S01]  /*09c0*/  IADD3 R17, PT, PT, R12.reuse, 0x2, RZ ;  /* 0x000000020c117810 */ /* 0x040fe20007ffe0ff */
[C---:B------:R-:W-:Y:S01]  /*09d0*/  VIADD R18, R12.reuse, 0x3 ;  /* 0x000000030c127836 */ /* 0x040fe20000000000 */
[C---:B------:R-:W-:Y:S01]  /*09e0*/  IADD3 R20, PT, PT, R12.reuse, 0x5, RZ ;  /* 0x000000050c147810 */ /* 0x040fe20007ffe0ff */
[C---:B------:R-:W-:Y:S01]  /*09f0*/  VIADD R19, R12.reuse, 0x4 ;  /* 0x000000040c137836 */ /* 0x040fe20000000000 */
[C---:B------:R-:W-:Y:S01]  /*0a00*/  IADD3 R23, PT, PT, R12.reuse, 0x9, RZ ;  /* 0x000000090c177810 */ /* 0x040fe20007ffe0ff */
[C---:B------:R-:W-:Y:S01]  /*0a10*/  VIADD R21, R12.reuse, 0x6 ;  /* 0x000000060c157836 */ /* 0x040fe20000000000 */
[C---:B------:R-:W-:Y:S01]  /*0a20*/  IADD3 R26, PT, PT, R12.reuse, 0xc, RZ ;  /* 0x0000000c0c1a7810 */ /* 0x040fe20007ffe0ff */
[----:B------:R-:W-:-:S02]  /*0a30*/  VIADD R22, R12, 0x7 ;  /* 0x000000070c167836 */ /* 0x000fc40000000000 */
[C---:B------:R-:W-:Y:S02]  /*0a40*/  VIADD R24, R12.reuse, 0xa ;  /* 0x0000000a0c187836 */ /* 0x040fe40000000000 */
[----:B------:R-:W-:-:S07]  /*0a50*/  VIADD R25, R12, 0xb ;  /* 0x0000000b0c197836 */ /* 0x000fce0000000000 */
.L_x_9136:
[----:B------:R-:W-:Y:S01]  /*0a60*/  ISETP.GT.U32.AND P0, PT, R0, 0x7f, PT ;  /* 0x0000007f0000780c */ /* 0x000fe20003f04070 */
[----:B------:R-:W-:-:S12]  /*0a70*/  BSSY.RECONVERGENT B0, `(.L_x_9119) ;  /* 0x000006d000007945 */ /* 0x000fd80003800200 */
[----:B0-----:R-:W-:Y:S05]  /*0a80*/  @P0 BRA `(.L_x_9120) ;  /* 0x0000000400ac0947 */ /* 0x001fea0003800000 */
[C---:B------:R-:W-:Y:S01]  /*0a90*/  VIADD R38, R3.reuse, 0x1 ;  /* 0x0000000103267836 */ /* 0x040fe20000000000 */
[----:B------:R-:W-:Y:S01]  /*0aa0*/  BSSY.RECONVERGENT B1, `(.L_x_9121) ;  /* 0x0000026000017945 */ /* 0x000fe20003800200 */
[----:B------:R-:W-:Y:S01]  /*0ab0*/  VIADD R39, R0, UR13 ;  /* 0x0000000d00277c36 */ /* 0x000fe20008000000 */
[----:B------:R-:W-:Y:S01]  /*0ac0*/  ISETP.GE.U32.AND P1, PT, R3, 0x3, PT ;  /* 0x000000030300780c */ /* 0x000fe20003f26070 */
[----:B------:R-:W-:Y:S01]  /*0ad0*/  IMAD.MOV.U32 R41, RZ, RZ, R0 ;  /* 0x000000ffff297224 */ /* 0x000fe200078e0000 */
[----:B------:R-:W-:Y:S01]  /*0ae0*/  LOP3.LUT R38, R38, 0x3, RZ, 0xc0, !PT ;  /* 0x0000000326267812 */ /* 0x000fe200078ec0ff */
[----:B------:R-:W-:Y:S01]  /*0af0*/  VIADD R40, R39, UR13 ;  /* 0x0000000d27287c36 */ /* 0x000fe20008000000 */
[----:B------:R-:W-:Y:S02]  /*0b00*/  MOV R42, R0 ;  /* 0x00000000002a7202 */ /* 0x000fe40000000f00 */
[----:B------:R-:W-:-:S13]  /*0b10*/  ISETP.NE.AND P0, PT, R38, RZ, PT ;  /* 0x000000ff2600720c */ /* 0x000fda0003f05270 */
        /* <DEDUP_REMOVED lines=14> */
[----:B------:R-:W-:-:S03]  /*0c00*/  IADD3 R33, PT, PT, R31, UR8, RZ ;  /* 0x000000081f217c10 */ /* 0x000fc6000fffe0ff */
[----:B--2---:R0:W-:Y:S01]  /*0c10*/  STS [R31+UR8], R30 ;  /* 0x0000001e1f007988 */ /* 0x0041e20008000808 */
        /* <DEDUP_REMOVED lines=10> */
[----:B------:R-:W-:-:S03]  /*0cc0*/  IMAD.MOV.U32 R42, RZ, RZ, R40 ;  /* 0x000000ffff2a7224 */ /* 0x000fc600078e0028 */
[----:B------:R-:W-:Y:S01]  /*0cd0*/  @P2 MOV R42, R32 ;  /* 0x00000020002a2202 */ /* 0x000fe20000000f00 */
[----:B--2---:R1:W-:Y:S04]  /*0ce0*/  STS [R33+UR12], R28 ;  /* 0x0000001c21007988 */ /* 0x0043e8000800080c */
[----:B---3--:R1:W-:Y:S02]  /*0cf0*/  @P2 STS [R35+UR12], R30 ;  /* 0x0000001e23002988 */ /* 0x0083e4000800080c */
.L_x_9122:
[----:B------:R-:W-:Y:S05]  /*0d00*/  BSYNC.RECONVERGENT B1 ;  /* 0x0000000000017941 */ /* 0x000fea0003800200 */
.L_x_9121:
        /* <DEDUP_REMOVED lines=10> */
.L_x_9125:
[----:B------:R-:W1:Y:S01]  /*0db0*/  LDC.64 R32, c[0x0][0x390] ;  /* 0x0000e400ff207b82 */ /* 0x000e620000000a00 */
[----:B------:R-:W-:Y:S01]  /*0dc0*/  MOV R35, UR15 ;  /* 0x0000000f00237c02 */ /* 0x000fe20008000f00 */
[----:B------:R-:W-:Y:S01]  /*0dd0*/  IMAD.U32 R34, RZ, RZ, UR14 ;  /* 0x0000000eff227e24 */ /* 0x000fe2000f8e00ff */
[----:B0-2---:R-:W-:Y:S01]  /*0de0*/  MOV R30, UR4 ;  /* 0x00000004001e7c02 */ /* 0x005fe20008000f00 */
        /* <DEDUP_REMOVED lines=23> */
.L_x_9124:
[----:B------:R-:W-:Y:S05]  /*0f60*/  BSYNC.RECONVERGENT B1 ;  /* 0x0000000000017941 */ /* 0x000fea0003800200 */
.L_x_9123:
[----:B------:R-:W-:Y:S04]  /*0f70*/  BSSY.RECONVERGENT B1, `(.L_x_9126) ;  /* 0x000000d000017945 */ /* 0x000fe80003800200 */
[----:B------:R-:W-:Y:S05]  /*0f80*/  @!P0 BRA `(.L_x_9127) ;  /* 0x00000000002c8947 */ /* 0x000fea0003800000 */
[----:B------:R3:W-:Y:S01]  /*0f90*/  STS [R4+UR9], RZ ;  /* 0x000000ff04007988 */ /* 0x0007e20008000809 */
[----:B------:R-:W-:Y:S02]  /*0fa0*/  ISETP.NE.AND P0, PT, R38, 0x1, PT ;  /* 0x000000012600780c */ /* 0x000fe40003f05270 */
[----:B------:R-:W-:-:S11]  /*0fb0*/  MOV R41, R39 ;  /* 0x0000002700297202 */ /* 0x000fd60000000f00 */
[----:B---3--:R-:W-:Y:S05]  /*0fc0*/  @!P0 BRA `(.L_x_9127) ;  /* 0x00000000001c8947 */ /* 0x008fea0003800000 */
[----:B------:R-:W-:Y:S01]  /*0fd0*/  ISETP.NE.AND P0, PT, R38, 0x2, PT ;  /* 0x000000022600780c */ /* 0x000fe20003f05270 */
[----:B-12---:R-:W-:Y:S01]  /*0fe0*/  VIADD R28, R13, UR12 ;  /* 0x0000000c0d1c7c36 */ /* 0x006fe20008000000 */
[----:B------:R3:W-:Y:S01]  /*0ff0*/  STS [R13+UR12], RZ ;  /* 0x000000ff0d007988 */ /* 0x0007e2000800080c */
[----:B------:R-:W-:Y:S01]  /*1000*/  VIADD R29, R40, UR13 ;  /* 0x0000000d281d7c36 */ /* 0x000fe20008000000 */
[----:B------:R-:W-:-:S09]  /*1010*/  MOV R41, R40 ;  /* 0x0000002800297202 */ /* 0x000fd20000000f00 */
[----:B------:R3:W-:Y:S01]  /*1020*/  @P0 STS [R28+UR12], RZ ;  /* 0x000000ff1c000988 */ /* 0x0007e2000800080c */
[----:B------:R-:W-:-:S07]  /*1030*/  @P0 IMAD.MOV.U32 R41, RZ, RZ, R29 ;  /* 0x000000ffff290224 */ /* 0x000fce00078e001d */
.L_x_9127:
[----:B------:R-:W-:Y:S05]  /*1040*/  BSYNC.RECONVERGENT B1 ;  /* 0x0000000000017941 */ /* 0x000fea0003800200 */
.L_x_9126:
[----:B------:R-:W-:Y:S05]  /*1050*/  @!P1 BRA `(.L_x_9120) ;  /* 0x0000000000389947 */ /* 0x000fea0003800000 */
[----:B------:R-:W4:Y:S01]  /*1060*/  S2R R29, SR_CgaCtaId ;  /* 0x00000000001d7919 */ /* 0x000f220000008800 */
[----:B-123--:R-:W-:-:S05]  /*1070*/  MOV R28, 0x400 ;  /* 0x00000400001c7802 */ /* 0x00efca0000000f00 */
[----:B------:R-:W-:-:S05]  /*1080*/  VIADD R28, R28, 0x1280 ;  /* 0x000012801c1c7836 */ /* 0x000fca0000000000 */
[----:B----4-:R-:W-:-:S07]  /*1090*/  LEA R32, R29, R28, 0x18 ;  /* 0x0000001c1d207211 */ /* 0x010fce00078ec0ff */
.L_x_9128:
        /* <DEDUP_REMOVED lines=10> */
.L_x_9120:
[----:B------:R-:W-:Y:S05]  /*1140*/  BSYNC.RECONVERGENT B0 ;  /* 0x0000000000007941 */ /* 0x000fea0003800200 */
.L_x_9119:
[----:B------:R-:W-:Y:S01]  /*1150*/  BAR.SYNC.DEFER_BLOCKING 0x0 ;  /* 0x0000000000007b1d */ /* 0x000fe20000010000 */
[----:B------:R-:W-:-:S13]  /*1160*/  LOP3.LUT P1, RZ, R0, 0x1, RZ, 0xc0, !PT ;  /* 0x0000000100ff7812 */ /* 0x000fda000782c0ff */
[----:B----4-:R-:W4:Y:S01]  /*1170*/  @!P1 S2R R29, SR_CgaCtaId ;  /* 0x00000000001d9919 */ /* 0x010f220000008800 */
[----:B-123--:R-:W-:-:S05]  /*1180*/  @!P1 MOV R28, 0x400 ;  /* 0x00000400001c9802 */ /* 0x00efca0000000f00 */
[----:B------:R-:W-:Y:S01]  /*1190*/  @!P1 VIADD R28, R28, 0x1280 ;  /* 0x000012801c1c9836 */ /* 0x000fe20000000000 */
[----:B------:R1:W2:Y:S04]  /*11a0*/  LDS R47, [R14] ;  /* 0x000000000e2f7984 */ /* 0x0002a80000000800 */
[----:B------:R1:W3:Y:S04]  /*11b0*/  LDS R46, [R14+0x4] ;  /* 0x000004000e2e7984 */ /* 0x0002e80000000800 */
[----:B------:R1:W0:Y:S04]  /*11c0*/  LDS R45, [R14+0x8] ;  /* 0x000008000e2d7984 */ /* 0x0002280000000800 */
[----:B------:R1:W0:Y:S04]  /*11d0*/  LDS R44, [R14+0xc] ;  /* 0x00000c000e2c7984 */ /* 0x0002280000000800 */
[----:B------:R1:W0:Y:S04]  /*11e0*/  LDS R43, [R14+0x10] ;  /* 0x000010000e2b7984 */ /* 0x0002280000000800 */
[----:B------:R1:W0:Y:S01]  /*11f0*/  LDS R42, [R14+0x14] ;  /* 0x000014000e2a7984 */ /* 0x0002220000000800 */
[----:B----4-:R-:W-:-:S03]  /*1200*/  @!P1 LEA R29, R29, R28, 0x18 ;  /* 0x0000001c1d1d9211 */ /* 0x010fc600078ec0ff */
[----:B------:R1:W4:Y:S01]  /*1210*/  LDS R41, [R14+0x18] ;  /* 0x000018000e297984 */ /* 0x0003220000000800 */
[----:B------:R-:W-:-:S03]  /*1220*/  SHF.R.U32.HI R28, RZ, 0x3, R0 ;  /* 0x00000003ff1c7819 */ /* 0x000fc60000011600 */
[----:B------:R1:W1:Y:S04]  /*1230*/  LDS R40, [R14+0x1c] ;  /* 0x00001c000e287984 */ /* 0x0002680000000800 */
[----:B------:R0:W1:Y:S04]  /*1240*/  LDS R39, [R15] ;  /* 0x000000000f277984 */ /* 0x0000680000000800 */
[----:B------:R0:W1:Y:S04]  /*1250*/  LDS R38, [R14+0x24] ;  /* 0x000024000e267984 */ /* 0x0000680000000800 */
[----:B------:R0:W1:Y:S04]  /*1260*/  LDS R35, [R14+0x28] ;  /* 0x000028000e237984 */ /* 0x0000680000000800 */
[----:B------:R0:W1:Y:S04]  /*1270*/  LDS R34, [R14+0x2c] ;  /* 0x00002c000e227984 */ /* 0x0000680000000800 */
[----:B------:R0:W1:Y:S04]  /*1280*/  LDS R33, [R14+0x30] ;  /* 0x000030000e217984 */ /* 0x0000680000000800 */
[----:B------:R1:W1:Y:S04]  /*1290*/  LDS R32, [R27] ;  /* 0x000000001b207984 */ /* 0x0002680000000800 */
[----:B0-----:R0:W0:Y:S04]  /*12a0*/  LDS R31, [R36] ;  /* 0x00000000241f7984 */ /* 0x0010280000000800 */
[----:B--23--:R0:W0:Y:S02]  /*12b0*/  LDS R30, [R37] ;  /* 0x00000000251e7984 */ /* 0x00c0240000000800 */
.L_x_9130:
[----:B------:R-:W-:Y:S01]  /*12c0*/  IMAD R49, R28, 0x84, R7 ;  /* 0x000000841c317824 */ /* 0x000fe200078e0207 */
[----:B------:R-:W-:-:S05]  /*12d0*/  UMOV UR8, 0xffffffff ;  /* 0xffffffff00087882 */ /* 0x000fca0000000000 */
[----:B------:R-:W2:Y:S01]  /*12e0*/  LDS R49, [R49] ;  /* 0x0000000031317984 */ /* 0x000ea20000000800 */
[----:B------:R-:W-:Y:S05]  /*12f0*/  BRA.DIV UR8, `(.L_x_9129) ;  /* 0x0000000a08287947 */ /* 0x000fea000b800000 */
[----:B--2---:R-:W2:Y:S04]  /*1300*/  SHFL.IDX PT, R54, R49, R12, 0x1f ;  /* 0x00001f0c31367589 */ /* 0x004ea800000e0000 */
[----:B------:R-:W3:Y:S04]  /*1310*/  SHFL.IDX PT, R52, R49, R16, 0x1f ;  /* 0x00001f1031347589 */ /* 0x000ee800000e0000 */
[----:B------:R-:W-:Y:S01]  /*1320*/  SHFL.IDX PT, R55, R49, R11, 0x1f ;  /* 0x00001f0b31377589 */ /* 0x000fe200000e0000 */
[----:B--2---:R-:W-:-:S04]  /*1330*/  IMAD R53, R47, R54, RZ ;  /* 0x000000362f357224 */ /* 0x004fc800078e02ff */
[----:B---3--:R-:W-:Y:S02]  /*1340*/  IMAD R54, R46, R52, R53 ;  /* 0x000000342e367224 */ /* 0x008fe400078e0235 */
[----:B------:R-:W2:Y:S02]  /*1350*/  SHFL.IDX PT, R52, R49, R17, 0x1f ;  /* 0x00001f1131347589 */ /* 0x000ea400000e0000 */
[----:B--2---:R-:W-:Y:S02]  /*1360*/  IMAD R53, R45, R52, R54 ;  /* 0x000000342d357224 */ /* 0x004fe400078e0236 */
[----:B------:R-:W2:Y:S02]  /*1370*/  SHFL.IDX PT, R52, R49, R18, 0x1f ;  /* 0x00001f1231347589 */ /* 0x000ea400000e0000 */
[----:B--2---:R-:W-:Y:S02]  /*1380*/  IMAD R54, R44, R52, R53 ;  /* 0x000000342c367224 */ /* 0x004fe400078e0235 */
[----:B------:R-:W2:Y:S02]  /*1390*/  SHFL.IDX PT, R52, R49, R19, 0x1f ;  /* 0x00001f1331347589 */ /* 0x000ea400000e0000 */
[----:B--2---:R-:W-:-:S02]  /*13a0*/  IMAD R53, R43, R52, R54 ;  /* 0x000000342b357224 */ /* 0x004fc400078e0236 */
[----:B------:R-:W2:Y:S02]  /*13b0*/  SHFL.IDX PT, R52, R49, R20, 0x1f ;  /* 0x00001f1431347589 */ /* 0x000ea400000e0000 */
[----:B--2---:R-:W-:Y:S02]  /*13c0*/  IMAD R54, R42, R52, R53 ;  /* 0x000000342a367224 */ /* 0x004fe400078e0235 */
[----:B------:R-:W4:Y:S02]  /*13d0*/  SHFL.IDX PT, R52, R49, R21, 0x1f ;  /* 0x00001f1531347589 */ /* 0x000f2400000e0000 */
[----:B----4-:R-:W-:Y:S02]  /*13e0*/  IMAD R53, R41, R52, R54 ;  /* 0x0000003429357224 */ /* 0x010fe400078e0236 */
[----:B------:R-:W1:Y:S02]  /*13f0*/  SHFL.IDX PT, R52, R49, R22, 0x1f ;  /* 0x00001f1631347589 */ /* 0x000e6400000e0000 */
[----:B-1----:R-:W-:-:S02]  /*1400*/  IMAD R54, R40, R52, R53 ;  /* 0x0000003428367224 */ /* 0x002fc400078e0235 */
[----:B------:R-:W1:Y:S02]  /*1410*/  SHFL.IDX PT, R52, R49, R8, 0x1f ;  /* 0x00001f0831347589 */ /* 0x000e6400000e0000 */
[----:B-1----:R-:W-:Y:S02]  /*1420*/  IMAD R53, R39, R52, R54 ;  /* 0x0000003427357224 */ /* 0x002fe400078e0236 */
[----:B------:R-:W1:Y:S02]  /*1430*/  SHFL.IDX PT, R52, R49, R23, 0x1f ;  /* 0x00001f1731347589 */ /* 0x000e6400000e0000 */
[----:B-1----:R-:W-:Y:S02]  /*1440*/  IMAD R54, R38, R52, R53 ;  /* 0x0000003426367224 */ /* 0x002fe400078e0235 */
        /* <DEDUP_REMOVED lines=8> */
[----:B------:R-:W0:Y:S02]  /*14d0*/  SHFL.IDX PT, R52, R49, R10, 0x1f ;  /* 0x00001f0a31347589 */ /* 0x000e2400000e0000 */
[----:B0-----:R-:W-:-:S07]  /*14e0*/  IMAD R53, R31, R52, R54 ;  /* 0x000000341f357224 */ /* 0x001fce00078e0236 */
.L_x_9153:
[----:B------:R-:W-:Y:S01]  /*14f0*/  IMAD R53, R30, R55, R53 ;  /* 0x000000371e357224 */ /* 0x000fe200078e0235 */
[----:B------:R-:W-:Y:S05]  /*1500*/  WARPSYNC.ALL ;  /* 0x0000000000007948 */ /* 0x000fea0003800000 */
[----:B------:R-:W0:Y:S01]  /*1510*/  SHFL.DOWN PT, R48, R53, 0x1, 0x1e1f ;  /* 0x083e1f0035307f89 */ /* 0x000e2200000e0000 */
[----:B------:R-:W1:Y:S01]  /*1520*/  LDC R51, c[0x0][0x360] ;  /* 0x0000d800ff337b82 */ /* 0x000e620000000800 */
[----:B0-----:R-:W-:Y:S01]  /*1530*/  IMAD.IADD R49, R53, 0x1, R48 ;  /* 0x0000000135317824 */ /* 0x001fe200078e0230 */
[----:B------:R-:W-:Y:S02]  /*1540*/  @!P1 LEA R48, R28, R6, 0x2 ;  /* 0x000000061c309211 */ /* 0x000fe400078e10ff */
[----:B-1----:R-:W-:-:S03]  /*1550*/  LEA.HI R28, R51, R28, RZ, 0x1d ;  /* 0x0000001c331c7211 */ /* 0x002fc600078fe8ff */
[----:B------:R-:W-:Y:S01]  /*1560*/  @!P1 IMAD.U32 R48, R48, 0x4, R29 ;  /* 0x0000000430309824 */ /* 0x000fe200078e001d */
[----:B------:R-:W-:-:S04]  /*1570*/  ISETP.GE.U32.AND P0, PT, R28, 0x20, PT ;  /* 0x000000201c00780c */ /* 0x000fc80003f06070 */
[----:B------:R2:W-:Y:S09]  /*1580*/  @!P1 STS [R48], R49 ;  /* 0x0000003130009388 */ /* 0x0005f20000000800 */
[----:B--2---:R-:W-:Y:S05]  /*1590*/  @!P0 BRA `(.L_x_9130) ;  /* 0xfffffffc00488947 */ /* 0x004fea000383ffff */
[----:B------:R-:W-:Y:S01]  /*15a0*/  ISETP.GT.U32.AND P0, PT, R0, 0x7f, PT ;  /* 0x0000007f0000780c */ /* 0x000fe20003f04070 */
        /* <DEDUP_REMOVED lines=8> */
[----:B------:R-:W-:Y:S02]  /*1630*/  MOV R51, R0 ;  /* 0x0000000000337202 */ /* 0x000fe40000000f00 */
[----:B------:R-:W-:-:S04]  /*1640*/  LOP3.LUT R32, R28, 0x3, RZ, 0xc0, !PT ;  /* 0x000000031c207812 */ /* 0x000fc800078ec0ff */
[----:B------:R-:W-:Y:S01]  /*1650*/  ISETP.NE.AND P0, PT, R32, RZ, PT ;  /* 0x000000ff2000720c */ /* 0x000fe20003f05270 */
[----:B0-----:R-:W-:-:S12]  /*1660*/  IMAD R38, R5, R38, UR6 ;  /* 0x0000000605267e24 */ /* 0x001fd8000f8e0226 */
[----:B------:R-:W-:Y:S05]  /*1670*/  @!P0 BRA `(.L_x_9134) ;  /* 0x00000000007c8947 */ /* 0x000fea0003800000 */
[----:B------:R-:W0:Y:S01]  /*1680*/  LDS R33, [R4+UR9] ;  /* 0x0000000904217984 */ /* 0x000e220008000800 */
[----:B------:R-:W1:Y:S01]  /*1690*/  LDC.64 R28, c[0x0][0x3a0] ;  /* 0x0000e800ff1c7b82 */ /* 0x000e620000000a00 */
[----:B------:R-:W-:Y:S01]  /*16a0*/  SHF.R.U32.HI R30, RZ, 0x2, R0 ;  /* 0x00000002ff1e7819 */ /* 0x000fe20000011600 */
[C---:B------:R-:W-:Y:S01]  /*16b0*/  VIADD R34, R0.reuse, UR13 ;  /* 0x0000000d00227c36 */ /* 0x040fe20008000000 */
[----:B------:R-:W-:Y:S02]  /*16c0*/  LOP3.LUT R31, R0, 0x3, RZ, 0xc0, !PT ;  /* 0x00000003001f7812 */ /* 0x000fe400078ec0ff */
[----:B------:R-:W-:Y:S02]  /*16d0*/  ISETP.NE.AND P0, PT, R32, 0x1, PT ;  /* 0x000000012000780c */ /* 0x000fe40003f05270 */
[----:B------:R-:W-:Y:S01]  /*16e0*/  MOV R51, R34 ;  /* 0x0000002200337202 */ /* 0x000fe20000000f00 */
        /* <DEDUP_REMOVED lines=9> */
[----:B------:R-:W-:Y:S02]  /*1780*/  SHF.R.U32.HI R30, RZ, 0x2, R34 ;  /* 0x00000002ff1e7819 */ /* 0x000fe40000011622 */
[----:B------:R-:W-:Y:S02]  /*1790*/  LOP3.LUT R31, R34, 0x3, RZ, 0xc0, !PT ;  /* 0x00000003221f7812 */ /* 0x000fe400078ec0ff */
[----:B------:R-:W-:Y:S02]  /*17a0*/  SHF.R.U32.HI R32, RZ, 0x2, R51 ;  /* 0x00000002ff207819 */ /* 0x000fe40000011633 */
[----:B------:R-:W-:Y:S01]  /*17b0*/  LOP3.LUT R35, R51, 0x3, RZ, 0xc0, !PT ;  /* 0x0000000333237812 */ /* 0x000fe200078ec0ff */
[----:B------:R-:W-:-:S02]  /*17c0*/  IMAD R31, R30, UR7, R31 ;  /* 0x000000071e1f7c24 */ /* 0x000fc4000f8e021f */
[----:B------:R-:W1:Y:S02]  /*17d0*/  @P0 LDS R39, [R39+UR12] ;  /* 0x0000000c27270984 */ /* 0x000e640008000800 */
[----:B------:R-:W-:Y:S01]  /*17e0*/  IMAD R35, R32, UR7, R35 ;  /* 0x0000000720237c24 */ /* 0x000fe2000f8e0223 */
[----:B------:R-:W-:Y:S01]  /*17f0*/  IADD3 R31, PT, PT, R31, R38, RZ ;  /* 0x000000261f1f7210 */ /* 0x000fe20007ffe0ff */
[----:B------:R-:W-:Y:S02]  /*1800*/  VIADD R32, R51, UR13 ;  /* 0x0000000d33207c36 */ /* 0x000fe40008000000 */
[----:B------:R-:W-:Y:S02]  /*1810*/  @P0 IMAD.IADD R35, R35, 0x1, R38 ;  /* 0x0000000123230824 */ /* 0x000fe400078e0226 */
[----:B------:R-:W-:Y:S01]  /*1820*/  IMAD.WIDE R30, R31, 0x4, R28 ;  /* 0x000000041f1e7825 */ /* 0x000fe200078e021c */
[----:B------:R-:W-:-:S03]  /*1830*/  @P0 MOV R51, R32 ;  /* 0x0000002000330202 */ /* 0x000fc60000000f00 */
[----:B------:R-:W-:Y:S01]  /*1840*/  @P0 IMAD.WIDE R28, R35, 0x4, R28 ;  /* 0x00000004231c0825 */ /* 0x000fe200078e021c */
[----:B0-----:R2:W-:Y:S04]  /*1850*/  STG.E desc[UR20][R30.64], R33 ;  /* 0x000000211e007986 */ /* 0x0015e8000c101914 */
[----:B-1----:R2:W-:Y:S02]  /*1860*/  @P0 STG.E desc[UR20][R28.64], R39 ;  /* 0x000000271c000986 */ /* 0x0025e4000c101914 */
.L_x_9134:
[----:B------:R-:W-:Y:S05]  /*1870*/  BSYNC.RECONVERGENT B1 ;  /* 0x0000000000017941 */ /* 0x000fea0003800200 */
.L_x_9133:
        /* <DEDUP_REMOVED lines=10> */
.L_x_9135:
[C---:B-1----:R-:W-:Y:S01]  /*1920*/  IMAD R29, R51.reuse, 0x4, R40 ;  /* 0x00000004331d7824 */ /* 0x042fe200078e0228 */
[----:B------:R-:W1:Y:S01]  /*1930*/  LDC.64 R34, c[0x0][0x3a0] ;  /* 0x0000e800ff227b82 */ /* 0x000e620000000a00 */
[----:B0-----:R-:W-:Y:S02]  /*1940*/  IADD3 R30, PT, PT, R51, UR13, RZ ;  /* 0x0000000d331e7c10 */ /* 0x001fe4000fffe0ff */
[----:B------:R-:W-:Y:S01]  /*1950*/  SHF.R.U32.HI R28, RZ, 0x2, R51 ;  /* 0x00000002ff1c7819 */ /* 0x000fe20000011633 */
[----:B------:R-:W0:Y:S01]  /*1960*/  LDS R43, [R29] ;  /* 0x000000001d2b7984 */ /* 0x000e220000000800 */
[----:B------:R-:W-:Y:S01]  /*1970*/  IADD3 R47, PT, PT, R29, UR12, RZ ;  /* 0x0000000c1d2f7c10 */ /* 0x000fe2000fffe0ff */
[----:B------:R-:W-:Y:S01]  /*1980*/  VIADD R31, R30, UR13 ;  /* 0x0000000d1e1f7c36 */ /* 0x000fe20008000000 */
[----:B------:R-:W-:Y:S01]  /*1990*/  SHF.R.U32.HI R30, RZ, 0x2, R30 ;  /* 0x00000002ff1e7819 */ /* 0x000fe2000001161e */
[----:B------:R2:W3:Y:S02]  /*19a0*/  LDS R45, [R29+UR12] ;  /* 0x0000000c1d2d7984 */ /* 0x0004e40008000800 */
[----:B------:R-:W-:Y:S01]  /*19b0*/  VIADD R49, R47, UR12 ;  /* 0x0000000c2f317c36 */ /* 0x000fe20008000000 */
[C---:B------:R-:W-:Y:S01]  /*19c0*/  IADD3 R42, PT, PT, R31.reuse, UR13, RZ ;  /* 0x0000000d1f2a7c10 */ /* 0x040fe2000fffe0ff */
[----:B------:R-:W4:Y:S01]  /*19d0*/  LDS R47, [R47+UR12] ;  /* 0x0000000c2f2f7984 */ /* 0x000f220008000800 */
[----:B------:R-:W-:-:S02]  /*19e0*/  LOP3.LUT R33, R31, 0x3, RZ, 0xc0, !PT ;  /* 0x000000031f217812 */ /* 0x000fc400078ec0ff */
[----:B------:R-:W-:Y:S01]  /*19f0*/  LOP3.LUT R51, R42, 0x3, RZ, 0xc0, !PT ;  /* 0x000000032a337812 */ /* 0x000fe200078ec0ff */
[----:B------:R-:W5:Y:S01]  /*1a00*/  LDS R49, [R49+UR12] ;  /* 0x0000000c31317984 */ /* 0x000f620008000800 */
[----:B--2---:R-:W-:Y:S01]  /*1a10*/  SHF.R.U32.HI R29, RZ, 0x2, R31 ;  /* 0x00000002ff1d7819 */ /* 0x004fe2000001161f */
[----:B------:R-:W-:Y:S01]  /*1a20*/  IMAD.IADD R32, R38, 0x1, R33 ;  /* 0x0000000126207824 */ /* 0x000fe200078e0221 */
[----:B------:R-:W-:Y:S01]  /*1a30*/  SHF.R.U32.HI R44, RZ, 0x2, R42 ;  /* 0x00000002ff2c7819 */ /* 0x000fe2000001162a */
[----:B------:R-:W-:Y:S01]  /*1a40*/  IMAD R33, R28, UR7, R39 ;  /* 0x000000071c217c24 */ /* 0x000fe2000f8e0227 */
[----:B------:R-:W-:Y:S01]  /*1a50*/  IADD3 R51, PT, PT, R38, R51, RZ ;  /* 0x0000003326337210 */ /* 0x000fe20007ffe0ff */
[----:B------:R-:W-:Y:S02]  /*1a60*/  IMAD R31, R30, UR7, R41 ;  /* 0x000000071e1f7c24 */ /* 0x000fe4000f8e0229 */
[----:B------:R-:W-:Y:S02]  /*1a70*/  IMAD R29, R29, UR7, R32 ;  /* 0x000000071d1d7c24 */ /* 0x000fe4000f8e0220 */
[----:B------:R-:W-:-:S02]  /*1a80*/  IMAD R51, R44, UR7, R51 ;  /* 0x000000072c337c24 */ /* 0x000fc4000f8e0233 */
[----:B-1----:R-:W-:-:S04]  /*1a90*/  IMAD.WIDE R32, R33, 0x4, R34 ;  /* 0x0000000421207825 */ /* 0x002fc800078e0222 */
[----:B------:R-:W-:-:S04]  /*1aa0*/  IMAD.WIDE R30, R31, 0x4, R34 ;  /* 0x000000041f1e7825 */ /* 0x000fc800078e0222 */
        /* <DEDUP_REMOVED lines=9> */
.L_x_9132:
[----:B------:R-:W-:Y:S05]  /*1b40*/  BSYNC.RECONVERGENT B0 ;  /* 0x0000000000007941 */ /* 0x000fea0003800200 */
.L_x_9131:
[C---:B-12---:R-:W-:Y:S01]  /*1b50*/  IMAD.SHL.U32 R28, R2.reuse, 0x4, RZ ;  /* 0x00000004021c7824 */ /* 0x046fe200078e00ff */
[----:B------:R-:W-:-:S04]  /*1b60*/  IADD3 R5, PT, PT, R2, R5, RZ ;  /* 0x0000000502057210 */ /* 0x000fc80007ffe0ff */
[----:B------:R-:W-:-:S13]  /*1b70*/  ISETP.GE.U32.AND P0, PT, R5, R28, PT ;  /* 0x0000001c0500720c */ /* 0x000fda0003f06070 */
[----:B------:R-:W-:Y:S05]  /*1b80*/  @!P0 BRA `(.L_x_9136) ;  /* 0xffffffec00b48947 */ /* 0x000fea000383ffff */
[----:B------:R-:W-:Y:S05]  /*1b90*/  EXIT ;  /* 0x000000000000794d */ /* 0x000fea0003800000 */
.L_x_9129:
[----:B------:R-:W-:Y:S01]  /*1ba0*/  MOV R50, R12 ;  /* 0x0000000c00327202 */ /* 0x000fe20000000f00 */
[----:B------:R-:W-:Y:S01]  /*1bb0*/  IMAD.MOV.U32 R51, RZ, RZ, 0x1f ;  /* 0x0000001fff337424 */ /* 0x000fe200078e00ff */
[----:B------:R-:W-:-:S07]  /*1bc0*/  MOV R48, 0xffffffff ;  /* 0xffffffff00307802 */ /* 0x000fce0000000f00 */
[----:B012-4-:R-:W-:Y:S05]  /*1bd0*/  WARPSYNC.COLLECTIVE R48, `(.L_x_9137) ;  /* 0x0000000030087348 */ /* 0x017fea0003c00000 */
[----:B--2---:R2:W3:Y:S02]  /*1be0*/  SHFL.IDX P0, R52, R49, R50, R51 ;  /* 0x0000003231347389 */ /* 0x0044e40000000033 */
[----:B01234-:R-:W-:Y:S05]  /*1bf0*/  ENDCOLLECTIVE ;  /* 0x000000000000791b */ /* 0x01ffea0003800000 */
.L_x_9137:
[----:B------:R-:W-:Y:S01]  /*1c00*/  MOV R50, R16 ;  /* 0x0000001000327202 */ /* 0x000fe20000000f00 */
[----:B------:R-:W-:-:S07]  /*1c10*/  IMAD.MOV.U32 R54, RZ, RZ, R52 ;  /* 0x000000ffff367224 */ /* 0x000fce00078e0034 */
[----:B------:R-:W-:Y:S05]  /*1c20*/  WARPSYNC.COLLECTIVE R48, `(.L_x_9138) ;  /* 0x0000000030087348 */ /* 0x000fea0003c00000 */
[----:B------:R0:W1:Y:S02]  /*1c30*/  SHFL.IDX P0, R52, R49, R50, R51 ;  /* 0x0000003231347389 */ /* 0x0000640000000033 */
[----:B01----:R-:W-:Y:S05]  /*1c40*/  ENDCOLLECTIVE ;  /* 0x000000000000791b */ /* 0x003fea0003800000 */
.L_x_9138:
[----:B------:R-:W-:Y:S02]  /*1c50*/  IMAD R53, R47, R54, RZ ;  /* 0x000000362f357224 */ /* 0x000fe400078e02ff */
[----:B------:R-:W-:Y:S02]  /*1c60*/  IMAD.MOV.U32 R50, RZ, RZ, R17 ;  /* 0x000000ffff327224 */ /* 0x000fe400078e0011 */
[----:B------:R-:W-:-:S07]  /*1c70*/  IMAD R54, R46, R52, R53 ;  /* 0x000000342e367224 */ /* 0x000fce00078e0235 */
[----:B------:R-:W-:Y:S05]  /*1c80*/  WARPSYNC.COLLECTIVE R48, `(.L_x_9139) ;  /* 0x0000000030087348 */ /* 0x000fea0003c00000 */
[----:B------:R0:W1:Y:S02]  /*1c90*/  SHFL.IDX P0, R52, R49, R50, R51 ;  /* 0x0000003231347389 */ /* 0x0000640000000033 */
[----:B01----:R-:W-:Y:S05]  /*1ca0*/  ENDCOLLECTIVE ;  /* 0x000000000000791b */ /* 0x003fea0003800000 */
.L_x_9139:
[----:B------:R-:W-:Y:S01]  /*1cb0*/  MOV R50, R18 ;  /* 0x0000001200327202 */ /* 0x000fe20000000f00 */
[----:B------:R-:W-:-:S07]  /*1cc0*/  IMAD R53, R45, R52, R54 ;  /* 0x000000342d357224 */ /* 0x000fce00078e0236 */
[----:B------:R-:W-:Y:S05]  /*1cd0*/  WARPSYNC.COLLECTIVE R48, `(.L_x_9140) ;  /* 0x0000000030087348 */ /* 0x000fea0003c00000 */
[----:B------:R0:W1:Y:S02]  /*1ce0*/  SHFL.IDX P0, R52, R49, R50, R51 ;  /* 0x0000003231347389 */ /* 0x0000640000000033 */
[----:B01----:R-:W-:Y:S05]  /*1cf0*/  ENDCOLLECTIVE ;  /* 0x000000000000791b */ /* 0x003fea0003800000 */
.L_x_9140:
[----:B------:R-:W-:Y:S02]  /*1d00*/  IMAD.MOV.U32 R50, RZ, RZ, R19 ;  /* 0x000000ffff327224 */ /* 0x000fe400078e0013 */
[----:B------:R-:W-:-:S07]  /*1d10*/  IMAD R54, R44, R52, R53 ;  /* 0x000000342c367224 */ /* 0x000fce00078e0235 */
[----:B------:R-:W-:Y:S05]  /*1d20*/  WARPSYNC.COLLECTIVE R48, `(.L_x_9141) ;  /* 0x0000000030087348 */ /* 0x000fea0003c00000 */
[----:B------:R0:W1:Y:S02]  /*1d30*/  SHFL.IDX P0, R52, R49, R50, R51 ;  /* 0x0000003231347389 */ /* 0x0000640000000033 */
[----:B01----:R-:W-:Y:S05]  /*1d40*/  ENDCOLLECTIVE ;  /* 0x000000000000791b */ /* 0x003fea0003800000 */
.L_x_9141:
[----:B------:R-:W-:Y:S01]  /*1d50*/  MOV R50, R20 ;  /* 0x0000001400327202 */ /* 0x000fe20000000f00 */
[----:B------:R-:W-:-:S07]  /*1d60*/  IMAD R53, R43, R52, R54 ;  /* 0x000000342b357224 */ /* 0x000fce00078e0236 */
[----:B------:R-:W-:Y:S05]  /*1d70*/  WARPSYNC.COLLECTIVE R48, `(.L_x_9142) ;  /* 0x0000000030087348 */ /* 0x000fea0003c00000 */
[----:B------:R0:W1:Y:S02]  /*1d80*/  SHFL.IDX P0, R52, R49, R50, R51 ;  /* 0x0000003231347389 */ /* 0x0000640000000033 */
[----:B01----:R-:W-:Y:S05]  /*1d90*/  ENDCOLLECTIVE ;  /* 0x000000000000791b */ /* 0x003fea0003800000 */
.L_x_9142:
[----:B------:R-:W-:Y:S02]  /*1da0*/  IMAD.MOV.U32 R50, RZ, RZ, R21 ;  /* 0x000000ffff327224 */ /* 0x000fe400078e0015 */
[----:B------:R-:W-:-:S07]  /*1db0*/  IMAD R54, R42, R52, R53 ;  /* 0x000000342a367224 */ /* 0x000fce00078e0235 */
[----:B------:R-:W-:Y:S05]  /*1dc0*/  WARPSYNC.COLLECTIVE R48, `(.L_x_9143) ;  /* 0x0000000030087348 */ /* 0x000fea0003c00000 */
[----:B------:R0:W1:Y:S02]  /*1dd0*/  SHFL.IDX P0, R52, R49, R50, R51 ;  /* 0x0000003231347389 */ /* 0x0000640000000033 */
[----:B01----:R-:W-:Y:S05]  /*1de0*/  ENDCOLLECTIVE ;  /* 0x000000000000791b */ /* 0x003fea0003800000 */
.L_x_9143:
[----:B------:R-:W-:Y:S01]  /*1df0*/  MOV R50, R22 ;  /* 0x0000001600327202 */ /* 0x000fe20000000f00 */
[----:B------:R-:W-:-:S07]  /*1e00*/  IMAD R53, R41, R52, R54 ;  /* 0x0000003429357224 */ /* 0x000fce00078e0236 */
[----:B------:R-:W-:Y:S05]  /*1e10*/  WARPSYNC.COLLECTIVE R48, `(.L_x_9144) ;  /* 0x0000000030087348 */ /* 0x000fea0003c00000 */
[----:B------:R0:W1:Y:S02]  /*1e20*/  SHFL.IDX P0, R52, R49, R50, R51 ;  /* 0x0000003231347389 */ /* 0x0000640000000033 */
[----:B01----:R-:W-:Y:S05]  /*1e30*/  ENDCOLLECTIVE ;  /* 0x000000000000791b */ /* 0x003fea0003800000 */
.L_x_9144:
[----:B------:R-:W-:Y:S02]  /*1e40*/  IMAD.MOV.U32 R50, RZ, RZ, R8 ;  /* 0x000000ffff327224 */ /* 0x000fe400078e0008 */
[----:B------:R-:W-:-:S07]  /*1e50*/  IMAD R54, R40, R52, R53 ;  /* 0x0000003428367224 */ /* 0x000fce00078e0235 */
[----:B------:R-:W-:Y:S05]  /*1e60*/  WARPSYNC.COLLECTIVE R48, `(.L_x_9145) ;  /* 0x0000000030087348 */ /* 0x000fea0003c00000 */
[----:B------:R0:W1:Y:S02]  /*1e70*/  SHFL.IDX P0, R52, R49, R50, R51 ;  /* 0x0000003231347389 */ /* 0x0000640000000033 */
[----:B01----:R-:W-:Y:S05]  /*1e80*/  ENDCOLLECTIVE ;  /* 0x000000000000791b */ /* 0x003fea0003800000 */
.L_x_9145:
[----:B------:R-:W-:Y:S01]  /*1e90*/  MOV R50, R23 ;  /* 0x0000001700327202 */ /* 0x000fe20000000f00 */
[----:B------:R-:W-:-:S07]  /*1ea0*/  IMAD R53, R39, R52, R54 ;  /* 0x0000003427357224 */ /* 0x000fce00078e0236 */
[----:B------:R-:W-:Y:S05]  /*1eb0*/  WARPSYNC.COLLECTIVE R48, `(.L_x_9146) ;  /* 0x0000000030087348 */ /* 0x000fea0003c00000 */
[----:B------:R0:W1:Y:S02]  /*1ec0*/  SHFL.IDX P0, R52, R49, R50, R51 ;  /* 0x0000003231347389 */ /* 0x0000640000000033 */
[----:B01----:R-:W-:Y:S05]  /*1ed0*/  ENDCOLLECTIVE ;  /* 0x000000000000791b */ /* 0x003fea0003800000 */
.L_x_9146:
[----:B------:R-:W-:Y:S02]  /*1ee0*/  IMAD.MOV.U32 R50, RZ, RZ, R24 ;  /* 0x000000ffff327224 */ /* 0x000fe400078e0018 */
[----:B------:R-:W-:-:S07]  /*1ef0*/  IMAD R54, R38, R52, R53 ;  /* 0x0000003426367224 */ /* 0x000fce00078e0235 */
[----:B------:R-:W-:Y:S05]  /*1f00*/  WARPSYNC.COLLECTIVE R48, `(.L_x_9147) ;  /* 0x0000000030087348 */ /* 0x000fea0003c00000 */
[----:B------:R0:W1:Y:S02]  /*1f10*/  SHFL.IDX P0, R52, R49, R50, R51 ;  /* 0x0000003231347389 */ /* 0x0000640000000033 */
[----:B01----:R-:W-:Y:S05]  /*1f20*/  ENDCOLLECTIVE ;  /* 0x000000000000791b */ /* 0x003fea0003800000 */
.L_x_9147:
[----:B------:R-:W-:Y:S01]  /*1f30*/  MOV R50, R25 ;  /* 0x0000001900327202 */ /* 0x000fe20000000f00 */
[----:B------:R-:W-:-:S07]  /*1f40*/  IMAD R53, R35, R52, R54 ;  /* 0x0000003423357224 */ /* 0x000fce00078e0236 */
[----:B------:R-:W-:Y:S05]  /*1f50*/  WARPSYNC.COLLECTIVE R48, `(.L_x_9148) ;  /* 0x0000000030087348 */ /* 0x000fea0003c00000 */
[----:B------:R0:W1:Y:S02]  /*1f60*/  SHFL.IDX P0, R52, R49, R50, R51 ;  /* 0x0000003231347389 */ /* 0x0000640000000033 */
[----:B01----:R-:W-:Y:S05]  /*1f70*/  ENDCOLLECTIVE ;  /* 0x000000000000791b */ /* 0x003fea0003800000 */
.L_x_9148:
[----:B------:R-:W-:Y:S02]  /*1f80*/  IMAD.MOV.U32 R50, RZ, RZ, R26 ;  /* 0x000000ffff327224 */ /* 0x000fe400078e001a */
[----:B------:R-:W-:-:S07]  /*1f90*/  IMAD R54, R34, R52, R53 ;  /* 0x0000003422367224 */ /* 0x000fce00078e0235 */
[----:B------:R-:W-:Y:S05]  /*1fa0*/  WARPSYNC.COLLECTIVE R48, `(.L_x_9149) ;  /* 0x0000000030087348 */ /* 0x000fea0003c00000 */
[----:B------:R0:W1:Y:S02]  /*1fb0*/  SHFL.IDX P0, R52, R49, R50, R51 ;  /* 0x0000003231347389 */ /* 0x0000640000000033 */
[----:B01----:R-:W-:Y:S05]  /*1fc0*/  ENDCOLLECTIVE ;  /* 0x000000000000791b */ /* 0x003fea0003800000 */
.L_x_9149:
[----:B------:R-:W-:Y:S01]  /*1fd0*/  MOV R50, R9 ;  /* 0x0000000900327202 */ /* 0x000fe20000000f00 */
[----:B------:R-:W-:-:S07]  /*1fe0*/  IMAD R53, R33, R52, R54 ;  /* 0x0000003421357224 */ /* 0x000fce00078e0236 */
[----:B------:R-:W-:Y:S05]  /*1ff0*/  WARPSYNC.COLLECTIVE R48, `(.L_x_9150) ;  /* 0x0000000030087348 */ /* 0x000fea0003c00000 */
[----:B------:R0:W1:Y:S02]  /*2000*/  SHFL.IDX P0, R52, R49, R50, R51 ;  /* 0x0000003231347389 */ /* 0x0000640000000033 */
[----:B01----:R-:W-:Y:S05]  /*2010*/  ENDCOLLECTIVE ;  /* 0x000000000000791b */ /* 0x003fea0003800000 */
.L_x_9150:
[----:B------:R-:W-:Y:S02]  /*2020*/  IMAD.MOV.U32 R50, RZ, RZ, R10 ;  /* 0x000000ffff327224 */ /* 0x000fe400078e000a */
[----:B------:R-:W-:-:S07]  /*2030*/  IMAD R54, R32, R52, R53 ;  /* 0x0000003420367224 */ /* 0x000fce00078e0235 */
[----:B------:R-:W-:Y:S05]  /*2040*/  WARPSYNC.COLLECTIVE R48, `(.L_x_9151) ;  /* 0x0000000030087348 */ /* 0x000fea0003c00000 */
[----:B------:R0:W1:Y:S02]  /*2050*/  SHFL.IDX P0, R52, R49, R50, R51 ;  /* 0x0000003231347389 */ /* 0x0000640000000033 */
[----:B01----:R-:W-:Y:S05]  /*2060*/  ENDCOLLECTIVE ;  /* 0x000000000000791b */ /* 0x003fea0003800000 */
.L_x_9151:
[----:B------:R-:W-:Y:S01]  /*2070*/  MOV R50, R11 ;  /* 0x0000000b00327202 */ /* 0x000fe20000000f00 */
[----:B------:R-:W-:-:S07]  /*2080*/  IMAD R53, R31, R52, R54 ;  /* 0x000000341f357224 */ /* 0x000fce00078e0236 */
[----:B------:R-:W-:Y:S05]  /*2090*/  WARPSYNC.COLLECTIVE R48, `(.L_x_9152) ;  /* 0x0000000030087348 */ /* 0x000fea0003c00000 */
[----:B------:R0:W1:Y:S02]  /*20a0*/  SHFL.IDX P0, R52, R49, R50, R51 ;  /* 0x0000003231347389 */ /* 0x0000640000000033 */
[----:B01----:R-:W-:Y:S05]  /*20b0*/  ENDCOLLECTIVE ;  /* 0x000000000000791b */ /* 0x003fea0003800000 */
.L_x_9152:
[----:B------:R-:W-:Y:S01]  /*20c0*/  IMAD.MOV.U32 R55, RZ, RZ, R52 ;  /* 0x000000ffff377224 */ /* 0x000fe200078e0034 */
[----:B------:R-:W-:Y:S06]  /*20d0*/  BRA `(.L_x_9153) ;  /* 0xfffffff400047947 */ /* 0x000fec000383ffff */
        .weak           $__internal_67_$__cuda_sm20_div_u16
        .type           $__internal_67_$__cuda_sm20_div_u16,@function
        .size           $__internal_67_$__cuda_sm20_div_u16,(.L_x_58018 - $__internal_67_$__cuda_sm20_div_u16)
$__internal_67_$__cuda_sm20_div_u16:
        /* <DEDUP_REMOVED lines=18> */
[----:B------:R-:W-:Y:S06]  /*2200*/  RET.REL.NODEC R2 `(_Z9cuda_gemmIiLi256ELi4ELi1ELi128ELi32ELi32ELi32ELi0ELi1EEviiiPT_S1_S1_ii) ;  /* 0xffffffdc027c7950 */ /* 0x000fec0003c3ffff */
.L_x_9154:
        /* <DEDUP_REMOVED lines=15> */
.L_x_58018:


//--------------------- .text._Z9cuda_gemmIiLi256ELi4ELi1ELi128ELi32ELi32ELi32ELi0ELi0EEviiiPT_S1_S1_ii --------------------------
	.section	.text._Z9cuda_gemmIiLi256ELi4ELi1ELi128ELi32ELi32ELi32ELi0ELi0EEviiiPT_S1_S1_ii,"ax",@progbits
	.align	128
        .global         _Z9cuda_gemmIiLi256ELi4ELi1ELi128ELi32ELi32ELi32ELi0ELi0EEviiiPT_S1_S1_ii
        .type           _Z9cuda_gemmIiLi256ELi4ELi1ELi128ELi32ELi32ELi32ELi0ELi0EEviiiPT_S1_S1_ii,@function
        .size           _Z9cuda_gemmIiLi256ELi4ELi1ELi128ELi32ELi32ELi32ELi0ELi0EEviiiPT_S1_S1_ii,(.L_x_58304 - _Z9cuda_gemmIiLi256ELi4ELi1ELi128ELi32ELi32ELi32ELi0ELi0EEviiiPT_S1_S1_ii)
        .other          _Z9cuda_gemmIiLi256ELi4ELi1ELi128ELi32ELi32ELi32ELi0ELi0EEviiiPT_S1_S1_ii,@"STO_CUDA_ENTRY STV_DEFAULT"
_Z9cuda_gemmIiLi256ELi4ELi1ELi128ELi32ELi32ELi32ELi0ELi0EEviiiPT_S1_S1_ii:
.text._Z9cuda_gemmIiLi256ELi4ELi1ELi128ELi32ELi32ELi32ELi0ELi0EEviiiPT_S1_S1_ii:
        /* <DEDUP_REMOVED lines=37> */
.L_x_9157:
        /* <DEDUP_REMOVED lines=25> */
.L_x_9156:
[----:B------:R-:W-:Y:S05]  /*03e0*/  BSYNC.RECONVERGENT B0 ;  /* 0x0000000000007941 */ /* 0x000fea0003800200 */
.L_x_9155:
        /* <DEDUP_REMOVED lines=59> */
[----:B---3--:R-:W-:Y:S01]  /*07a0*/  IMAD.SHL.U32 R4, R5, 0x4, RZ ;  /* 0x0000000405047824 */ /* 0x008fe200078e00ff */
[----:B------:R-:W-:Y:S01]  /*07b0*/  MOV R5, UR6 ;  /* 0x0000000600057c02 */ /* 0x000fe20008000f00 */
[----:B------:R-:W0:Y:S02]  /*07c0*/  F2I.FTZ.U32.TRUNC.NTZ R3, R2 ;  /* 0x0000000200037305 */ /* 0x000e24000021f000 */
[----:B------:R-:W-:Y:S01]  /*07d0*/  @UP1 UIADD3 UR8, UPT, UPT, -UR5, UR8, URZ ;  /* 0x0000000805081290 */ /* 0x000fe2000fffe1ff */
[----:B-1----:R-:W-:Y:S01]  /*07e0*/  ISETP.LE.U32.AND P2, PT, R4, UR9, PT ;  /* 0x0000000904007c0c */ /* 0x002fe2000bf43070 */
[----:B------:R-:W-:-:S02]  /*07f0*/  @UP1 UIADD3 UR7, UPT, UPT, UR7, 0x1, URZ ;  /* 0x0000000107071890 */ /* 0x000fc4000fffe0ff */
[----:B------:R-:W-:-:S04]  /*0800*/  UISETP.GE.U32.AND UP2, UPT, UR8, UR5, UPT ;  /* 0x000000050800728c */ /* 0x000fc8000bf46070 */
[----:B------:R-:W-:Y:S02]  /*0810*/  @P1 VIADD R0, R0, 0x1 ;  /* 0x0000000100001836 */ /* 0x000fe40000000000 */
[----:B0-----:R-:W-:-:S03]  /*0820*/  IMAD.MOV R4, RZ, RZ, -R3 ;  /* 0x000000ffff047224 */ /* 0x001fc600078e0a03 */
[----:B------:R-:W-:Y:S02]  /*0830*/  SEL R0, R5, R0, !P0 ;  /* 0x0000000005007207 */ /* 0x000fe40004000000 */
[----:B------:R-:W-:Y:S01]  /*0840*/  @UP2 UIADD3 UR7, UPT, UPT, UR7, 0x1, URZ ;  /* 0x0000000107072890 */ /* 0x000fe2000fffe0ff */
[----:B------:R-:W-:-:S03]  /*0850*/  IMAD R5, R4, UR15, RZ ;  /* 0x0000000f04057c24 */ /* 0x000fc6000f8e02ff */
        /* <DEDUP_REMOVED lines=15> */
[C---:B------:R-:W-:Y:S01]  /*0950*/  IMAD.HI.U32 R4, R3.reuse, R2, RZ ;  /* 0x0000000203047227 */ /* 0x040fe200078e00ff */
[----:B------:R-:W-:Y:S01]  /*0960*/  UIMAD UR8, UR15, UR8, 0x201f ;  /* 0x0000201f0f0874a4 */ /* 0x000fe2000f8e0208 */
[----:B0-----:R-:W0:Y:S02]  /*0970*/  MUFU.RCP R7, R7 ;  /* 0x0000000700077308 */ /* 0x001e240000001000 */
[----:B------:R-:W-:Y:S01]  /*0980*/  IMAD.HI.U32 R3, R3, R47, RZ ;  /* 0x0000002f03037227 */ /* 0x000fe200078e00ff */
[----:B------:R-:W-:-:S03]  /*0990*/  IADD3 R5, PT, PT, -R4, RZ, RZ ;  /* 0x000000ff04057210 */ /* 0x000fc60007ffe1ff */
[----:B------:R-:W-:Y:S02]  /*09a0*/  IMAD.MOV R6, RZ, RZ, -R3 ;  /* 0x000000ffff067224 */ /* 0x000fe400078e0a03 */
[----:B------:R-:W-:Y:S02]  /*09b0*/  IMAD R2, R5, UR15, R2 ;  /* 0x0000000f05027c24 */ /* 0x000fe4000f8e0202 */
[----:B------:R-:W-:Y:S01]  /*09c0*/  IMAD R6, R6, UR15, R47 ;  /* 0x0000000f06067c24 */ /* 0x000fe2000f8e022f */
[----:B------:R-:W-:Y:S02]  /*09d0*/  LOP3.LUT R47, R47, 0x1f, RZ, 0xc0, !PT ;  /* 0x0000001f2f2f7812 */ /* 0x000fe400078ec0ff */
[----:B------:R-:W-:Y:S01]  /*09e0*/  ISETP.GE.U32.AND P0, PT, R2, UR15, PT ;  /* 0x0000000f02007c0c */ /* 0x000fe2000bf06070 */
[----:B-1----:R-:W-:Y:S01]  /*09f0*/  USHF.L.U32 UR7, UR7, 0x7, URZ ;  /* 0x0000000707077899 */ /* 0x002fe200080006ff */
[----:B------:R-:W-:Y:S01]  /*0a00*/  ISETP.GE.U32.AND P2, PT, R6, UR15, PT ;  /* 0x0000000f06007c0c */ /* 0x000fe2000bf46070 */
[----:B0-----:R-:W-:Y:S01]  /*0a10*/  VIADD R5, R7, 0xffffffe ;  /* 0x0ffffffe07057836 */ /* 0x001fe20000000000 */
[----:B------:R-:W-:-:S05]  /*0a20*/  VIMNMX.U32 R7, PT, PT, R23, 0x80, !PT ;  /* 0x0000008017077848 */ /* 0x000fca0007fe0000 */
[----:B------:R-:W0:Y:S04]  /*0a30*/  F2I.FTZ.U32.TRUNC.NTZ R5, R5 ;  /* 0x0000000500057305 */ /* 0x000e28000021f000 */
[----:B------:R-:W-:Y:S02]  /*0a40*/  @P0 VIADD R2, R2, -UR15 ;  /* 0x8000000f02020c36 */ /* 0x000fe40008000000 */
[----:B------:R-:W-:Y:S01]  /*0a50*/  @P2 IADD3 R6, PT, PT, R6, -UR15, RZ ;  /* 0x8000000f06062c10 */ /* 0x000fe2000fffe0ff */
[----:B------:R-:W-:Y:S01]  /*0a60*/  @P0 VIADD R4, R4, 0x1 ;  /* 0x0000000104040836 */ /* 0x000fe20000000000 */
[----:B------:R-:W-:Y:S02]  /*0a70*/  ISETP.NE.U32.AND P0, PT, RZ, UR15, PT ;  /* 0x0000000fff007c0c */ /* 0x000fe4000bf05070 */
[----:B------:R-:W-:-:S02]  /*0a80*/  ISETP.GE.U32.AND P1, PT, R2, UR15, PT ;  /* 0x0000000f02007c0c */ /* 0x000fc4000bf26070 */
[----:B------:R-:W-:Y:S01]  /*0a90*/  ISETP.GE.U32.AND P2, PT, R6, UR15, PT ;  /* 0x0000000f06007c0c */ /* 0x000fe2000bf46070 */
[----:B0-----:R-:W-:-:S04]  /*0aa0*/  IMAD.MOV R9, RZ, RZ, -R5 ;  /* 0x000000ffff097224 */ /* 0x001fc800078e0a05 */
[----:B------:R-:W-:-:S06]  /*0ab0*/  IMAD R9, R9, UR16, RZ ;  /* 0x0000001009097c24 */ /* 0x000fcc000f8e02ff */
[----:B------:R-:W-:Y:S02]  /*0ac0*/  @P1 VIADD R4, R4, 0x1 ;  /* 0x0000000104041836 */ /* 0x000fe40000000000 */
[----:B------:R-:W-:-:S03]  /*0ad0*/  @P2 IADD3 R6, PT, PT, R6, -UR15, RZ ;  /* 0x8000000f06062c10 */ /* 0x000fc6000fffe0ff */
[C---:B------:R-:W-:Y:S01]  /*0ae0*/  SEL R2, R27.reuse, R4, !P0 ;  /* 0x000000041b027207 */ /* 0x040fe20004000000 */
[----:B------:R-:W-:Y:S01]  /*0af0*/  IMAD.MOV.U32 R4, RZ, RZ, RZ ;  /* 0x000000ffff047224 */ /* 0x000fe200078e00ff */
[----:B------:R-:W-:Y:S02]  /*0b00*/  SEL R27, R27, R6, !P0 ;  /* 0x000000061b1b7207 */ /* 0x000fe40004000000 */
[----:B------:R-:W-:Y:S01]  /*0b10*/  LOP3.LUT R3, R2, 0xf, RZ, 0xc0, !PT ;  /* 0x0000000f02037812 */ /* 0x000fe200078ec0ff */
[----:B------:R-:W-:Y:S01]  /*0b20*/  IMAD.HI.U32 R9, R5, R9, R4 ;  /* 0x0000000905097227 */ /* 0x000fe200078e0004 */
[----:B------:R-:W-:Y:S02]  /*0b30*/  ISETP.GE.U32.AND P0, PT, R23, 0x80, PT ;  /* 0x000000801700780c */ /* 0x000fe40003f06070 */
[C---:B------:R-:W-:Y:S01]  /*0b40*/  IADD3 R4, PT, PT, R3.reuse, 0x1, RZ ;  /* 0x0000000103047810 */ /* 0x040fe20007ffe0ff */
[C---:B------:R-:W-:Y:S01]  /*0b50*/  VIADD R6, R3.reuse, 0x2 ;  /* 0x0000000203067836 */ /* 0x040fe20000000000 */
[----:B------:R-:W-:Y:S01]  /*0b60*/  SEL R20, RZ, 0x1, P0 ;  /* 0x00000001ff147807 */ /* 0x000fe20000000000 */
[C---:B------:R-:W-:Y:S01]  /*0b70*/  VIADD R8, R3.reuse, 0x3 ;  /* 0x0000000303087836 */ /* 0x040fe20000000000 */
[----:B------:R-:W-:Y:S01]  /*0b80*/  ISETP.GE.AND P1, PT, R4, UR21, PT ;  /* 0x0000001504007c0c */ /* 0x000fe2000bf26270 */
[C---:B------:R-:W-:Y:S01]  /*0b90*/  VIADD R16, R3.reuse, 0x7 ;  /* 0x0000000703107836 */ /* 0x040fe20000000000 */
[----:B------:R-:W-:Y:S01]  /*0ba0*/  ISETP.GE.AND P2, PT, R6, UR21, PT ;  /* 0x0000001506007c0c */ /* 0x000fe2000bf46270 */
[C---:B------:R-:W-:Y:S01]  /*0bb0*/  VIADD R18, R3.reuse, 0xb ;  /* 0x0000000b03127836 */ /* 0x040fe20000000000 */
[----:B------:R-:W-:Y:S01]  /*0bc0*/  ISETP.GE.AND P3, PT, R8, UR21, PT ;  /* 0x0000001508007c0c */ /* 0x000fe2000bf66270 */
[----:B------:R-:W-:Y:S01]  /*0bd0*/  VIADD R22, R3, 0xc ;  /* 0x0000000c03167836 */ /* 0x000fe20000000000 */
[----:B------:R-:W-:Y:S01]  /*0be0*/  SEL R5, R26, RZ, P1 ;  /* 0x000000ff1a057207 */ /* 0x000fe20000800000 */
[----:B------:R-:W-:Y:S01]  /*0bf0*/  VIADD R28, R2, 0x7 ;  /* 0x00000007021c7836 */ /* 0x000fe20000000000 */
[----:B------:R-:W-:Y:S01]  /*0c00*/  SEL R11, R26, RZ, P2 ;  /* 0x000000ff1a0b7207 */ /* 0x000fe20001000000 */
[----:B------:R-:W-:Y:S01]  /*0c10*/  VIADD R24, R2, 0x5 ;  /* 0x0000000502187836 */ /* 0x000fe20000000000 */
[----:B------:R-:W-:Y:S01]  /*0c20*/  SEL R13, R26, RZ, P3 ;  /* 0x000000ff1a0d7207 */ /* 0x000fe20001800000 */
[----:B------:R-:W-:Y:S01]  /*0c30*/  IMAD.IADD R4, R4, 0x1, -R5 ;  /* 0x0000000104047824 */ /* 0x000fe200078e0a05 */
[----:B------:R-:W-:Y:S01]  /*0c40*/  IADD3 R10, PT, PT, R7, -R23, -R20 ;  /* 0x80000017070a7210 */ /* 0x000fe20007ffe814 */
[C---:B------:R-:W-:Y:S01]  /*0c50*/  VIADD R7, R3.reuse, 0x4 ;  /* 0x0000000403077836 */ /* 0x040fe20000000000 */
[----:B------:R-:W-:Y:S01]  /*0c60*/  IADD3 R5, PT, PT, R6, -R11, RZ ;  /* 0x8000000b06057210 */ /* 0x000fe20007ffe0ff */
[----:B------:R-:W-:Y:S01]  /*0c70*/  IMAD.IADD R6, R8, 0x1, -R13 ;  /* 0x0000000108067824 */ /* 0x000fe200078e0a0d */
[----:B------:R-:W-:Y:S01]  /*0c80*/  IADD3 R13, PT, PT, R3, 0x6, RZ ;  /* 0x00000006030d7810 */ /* 0x000fe20007ffe0ff */
[----:B------:R-:W-:Y:S01]  /*0c90*/  IMAD.HI.U32 R19, R9, R10, RZ ;  /* 0x0000000a09137227 */ /* 0x000fe200078e00ff */
[----:B------:R-:W-:-:S02]  /*0ca0*/  ISETP.GE.AND P0, PT, R7, UR21, PT ;  /* 0x0000001507007c0c */ /* 0x000fc4000bf06270 */
[----:B------:R-:W-:Y:S01]  /*0cb0*/  ISETP.GE.AND P2, PT, R13, UR21, PT ;  /* 0x000000150d007c0c */ /* 0x000fe2000bf46270 */
[----:B------:R-:W-:Y:S01]  /*0cc0*/  VIADD R11, R3, 0x5 ;  /* 0x00000005030b7836 */ /* 0x000fe20000000000 */
[C---:B------:R-:W-:Y:S01]  /*0cd0*/  SEL R8, R26.reuse, RZ, P0 ;  /* 0x000000ff1a087207 */ /* 0x040fe20000000000 */
[----:B------:R-:W-:Y:S01]  /*0ce0*/  IMAD.MOV R15, RZ, RZ, -R19 ;  /* 0x000000ffff0f7224 */ /* 0x000fe200078e0a13 */
[----:B------:R-:W-:Y:S01]  /*0cf0*/  SEL R14, R26, RZ, P2 ;  /* 0x000000ff1a0e7207 */ /* 0x000fe20001000000 */
[----:B------:R-:W-:Y:S01]  /*0d00*/  VIADD R25, R2, 0x6 ;  /* 0x0000000602197836 */ /* 0x000fe20000000000 */
[----:B------:R-:W-:Y:S01]  /*0d10*/  ISETP.GE.AND P1, PT, R11, UR21, PT ;  /* 0x000000150b007c0c */ /* 0x000fe2000bf26270 */
[----:B------:R-:W-:Y:S01]  /*0d20*/  IMAD R15, R15, UR16, R10 ;  /* 0x000000100f0f7c24 */ /* 0x000fe2000f8e020a */
[----:B------:R-:W-:Y:S01]  /*0d30*/  ISETP.GE.AND P3, PT, R16, UR21, PT ;  /* 0x0000001510007c0c */ /* 0x000fe2000bf66270 */
[----:B------:R-:W-:Y:S01]  /*0d40*/  IMAD.IADD R7, R7, 0x1, -R8 ;  /* 0x0000000107077824 */ /* 0x000fe200078e0a08 */
[----:B------:R-:W-:Y:S01]  /*0d50*/  SEL R12, R26, RZ, P1 ;  /* 0x000000ff1a0c7207 */ /* 0x000fe20000800000 */
[----:B------:R-:W-:Y:S01]  /*0d60*/  IMAD.IADD R9, R13, 0x1, -R14 ;  /* 0x000000010d097824 */ /* 0x000fe200078e0a0e */
[----:B------:R-:W-:Y:S01]  /*0d70*/  ISETP.GE.U32.AND P0, PT, R15, UR16, PT ;  /* 0x000000100f007c0c */ /* 0x000fe2000bf06070 */
[----:B------:R-:W-:Y:S01]  /*0d80*/  IMAD.SHL.U32 R27, R27, 0x10, RZ ;  /* 0x000000101b1b7824 */ /* 0x000fe200078e00ff */
[----:B------:R-:W-:Y:S01]  /*0d90*/  IADD3 R8, PT, PT, R11, -R12, RZ ;  /* 0x8000000c0b087210 */ /* 0x000fe20007ffe0ff */
[C---:B------:R-:W-:Y:S01]  /*0da0*/  VIADD R12, R3.reuse, 0x8 ;  /* 0x00000008030c7836 */ /* 0x040fe20000000000 */
[----:B------:R-:W-:-:S02]  /*0db0*/  IADD3 R13, PT, PT, R3, 0x9, RZ ;  /* 0x00000009030d7810 */ /* 0x000fc40007ffe0ff */
[----:B------:R-:W-:Y:S02]  /*0dc0*/  SEL R11, R26, RZ, P3 ;  /* 0x000000ff1a0b7207 */ /* 0x000fe40001800000 */
[----:B------:R-:W-:Y:S02]  /*0dd0*/  ISETP.GE.AND P2, PT, R13, UR21, PT ;  /* 0x000000150d007c0c */ /* 0x000fe4000bf46270 */
[----:B------:R-:W-:Y:S01]  /*0de0*/  ISETP.GE.AND P1, PT, R12, UR21, PT ;  /* 0x000000150c007c0c */ /* 0x000fe2000bf26270 */
[----:B------:R-:W-:Y:S01]  /*0df0*/  IMAD.IADD R10, R16, 0x1, -R11 ;  /* 0x00000001100a7824 */ /* 0x000fe200078e0a0b */
[----:B------:R-:W-:Y:S01]  /*0e00*/  SEL R14, R26, RZ, P2 ;  /* 0x000000ff1a0e7207 */ /* 0x000fe20001000000 */
[----:B------:R-:W-:Y:S01]  /*0e10*/  VIADD R16, R3, 0xa ;  /* 0x0000000a03107836 */ /* 0x000fe20000000000 */
[----:B------:R-:W-:Y:S01]  /*0e20*/  ISETP.GE.AND P2, PT, R18, UR21, PT ;  /* 0x0000001512007c0c */ /* 0x000fe2000bf46270 */
[----:B------:R-:W-:Y:S01]  /*0e30*/  @P0 VIADD R15, R15, -UR16 ;  /* 0x800000100f0f0c36 */ /* 0x000fe20008000000 */
[----:B------:R-:W-:Y:S01]  /*0e40*/  SEL R11, R26, RZ, P1 ;  /* 0x000000ff1a0b7207 */ /* 0x000fe20000800000 */
[----:B------:R-:W-:Y:S01]  /*0e50*/  @P0 VIADD R19, R19, 0x1 ;  /* 0x0000000113130836 */ /* 0x000fe20000000000 */
[----:B------:R-:W-:-:S02]  /*0e60*/  ISETP.GE.AND P1, PT, R16, UR21, PT ;  /* 0x0000001510007c0c */ /* 0x000fc4000bf26270 */
[----:B------:R-:W-:Y:S01]  /*0e70*/  SEL R21, R26, RZ, P2 ;  /* 0x000000ff1a157207 */ /* 0x000fe20001000000 */
[----:B------:R-:W-:Y:S01]  /*0e80*/  IMAD.IADD R11, R12, 0x1, -R11 ;  /* 0x000000010c0b7824 */ /* 0x000fe200078e0a0b */
[----:B------:R-:W-:Y:S02]  /*0e90*/  ISETP.GE.AND P2, PT, R22, UR21, PT ;  /* 0x0000001516007c0c */ /* 0x000fe4000bf46270 */
[C---:B------:R-:W-:Y:S02]  /*0ea0*/  SEL R17, R26.reuse, RZ, P1 ;  /* 0x000000ff1a117207 */ /* 0x040fe40000800000 */
[----:B------:R-:W-:Y:S02]  /*0eb0*/  ISETP.GE.U32.AND P1, PT, R15, UR16, PT ;  /* 0x000000100f007c0c */ /* 0x000fe4000bf26070 */
[----:B------:R-:W-:Y:S02]  /*0ec0*/  SEL R15, R26, RZ, P2 ;  /* 0x000000ff1a0f7207 */ /* 0x000fe40001000000 */
[----:B------:R-:W-:-:S02]  /*0ed0*/  ISETP.NE.U32.AND P2, PT, RZ, UR16, PT ;  /* 0x00000010ff007c0c */ /* 0x000fc4000bf45070 */
[----:B------:R-:W-:Y:S01]  /*0ee0*/  IADD3 R12, PT, PT, R13, -R14, RZ ;  /* 0x8000000e0d0c7210 */ /* 0x000fe20007ffe0ff */
[----:B------:R-:W-:Y:S01]  /*0ef0*/  IMAD.IADD R13, R16, 0x1, -R17 ;  /* 0x00000001100d7824 */ /* 0x000fe200078e0a11 */
[----:B------:R-:W-:Y:S01]  /*0f00*/  IADD3 R14, PT, PT, R18, -R21, RZ ;  /* 0x80000015120e7210 */ /* 0x000fe20007ffe0ff */
[C---:B------:R-:W-:Y:S01]  /*0f10*/  VIADD R16, R3.reuse, 0xd ;  /* 0x0000000d03107836 */ /* 0x040fe20000000000 */
[----:B------:R-:W-:Y:S01]  /*0f20*/  LOP3.LUT R24, R24, 0xf, RZ, 0xc0, !PT ;  /* 0x0000000f18187812 */ /* 0x000fe200078ec0ff */
[----:B------:R-:W-:Y:S01]  /*0f30*/  VIADD R18, R3, 0xe ;  /* 0x0000000e03127836 */ /* 0x000fe20000000000 */
[----:B------:R-:W-:Y:S01]  /*0f40*/  LOP3.LUT R25, R25, 0xf, RZ, 0xc0, !PT ;  /* 0x0000000f19197812 */ /* 0x000fe200078ec0ff */
[----:B------:R-:W-:Y:S01]  /*0f50*/  @P1 VIADD R19, R19, 0x1 ;  /* 0x0000000113131836 */ /* 0x000fe20000000000 */
[----:B------:R-:W-:Y:S01]  /*0f60*/  ISETP.GE.AND P3, PT, R16, UR21, PT ;  /* 0x0000001510007c0c */ /* 0x000fe2000bf66270 */
[----:B------:R-:W-:Y:S01]  /*0f70*/  IMAD.IADD R15, R22, 0x1, -R15 ;  /* 0x00000001160f7824 */ /* 0x000fe200078e0a0f */
[----:B------:R-:W-:-:S02]  /*0f80*/  ISETP.GE.AND P4, PT, R18, UR21, PT ;  /* 0x0000001512007c0c */ /* 0x000fc4000bf86270 */
[----:B------:R-:W-:Y:S02]  /*0f90*/  @!P2 LOP3.LUT R19, RZ, UR16, RZ, 0x33, !PT ;  /* 0x00000010ff13ac12 */ /* 0x000fe4000f8e33ff */
[----:B------:R-:W-:Y:S02]  /*0fa0*/  IADD3 R22, PT, PT, R3, 0xf, RZ ;  /* 0x0000000f03167810 */ /* 0x000fe40007ffe0ff */
[----:B------:R-:W-:Y:S01]  /*0fb0*/  SEL R17, R26, RZ, P3 ;  /* 0x000000ff1a117207 */ /* 0x000fe20001800000 */
[----:B------:R-:W-:Y:S01]  /*0fc0*/  IMAD.IADD R29, R20, 0x1, R19 ;  /* 0x00000001141d7824 */ /* 0x000fe200078e0213 */
[----:B------:R-:W-:Y:S01]  /*0fd0*/  SEL R21, R26, RZ, P4 ;  /* 0x000000ff1a157207 */ /* 0x000fe20002000000 */
[----:B------:R-:W-:Y:S01]  /*0fe0*/  IMAD R19, RZ, RZ, -UR21 ;  /* 0x80000015ff137e24 */ /* 0x000fe2000f8e02ff */
[----:B------:R-:W-:Y:S01]  /*0ff0*/  ISETP.GE.AND P0, PT, R22, UR21, PT ;  /* 0x0000001516007c0c */ /* 0x000fe2000bf06270 */
[----:B------:R-:W-:Y:S01]  /*1000*/  IMAD.IADD R16, R16, 0x1, -R17 ;  /* 0x0000000110107824 */ /* 0x000fe200078e0a11 */
[----:B------:R0:W-:Y:S01]  /*1010*/  STL [R1], R29 ;  /* 0x0000001d01007387 */ /* 0x0001e20000100800 */
[----:B------:R-:W-:Y:S01]  /*1020*/  IADD3 R17, PT, PT, R18, -R21, RZ ;  /* 0x8000001512117210 */ /* 0x000fe20007ffe0ff */
[----:B------:R-:W-:Y:S01]  /*1030*/  VIADD R20, R2, 0x1 ;  /* 0x0000000102147836 */ /* 0x000fe20000000000 */
[----:B------:R-:W-:-:S02]  /*1040*/  SEL R21, R26, RZ, P0 ;  /* 0x000000ff1a157207 */ /* 0x000fc40000000000 */
[----:B------:R-:W-:Y:S02]  /*1050*/  ISETP.GE.AND P0, PT, R3, UR21, PT ;  /* 0x0000001503007c0c */ /* 0x000fe4000bf06270 */
[----:B------:R-:W-:Y:S01]  /*1060*/  IADD3 R54, PT, PT, R29, 0x1, RZ ;  /* 0x000000011d367810 */ /* 0x000fe20007ffe0ff */
[----:B------:R-:W-:Y:S01]  /*1070*/  IMAD.IADD R18, R22, 0x1, -R21 ;  /* 0x0000000116127824 */ /* 0x000fe200078e0a15 */
[----:B------:R-:W-:Y:S01]  /*1080*/  IADD3 R22, PT, PT, R23, UR16, RZ ;  /* 0x0000001017167c10 */ /* 0x000fe2000fffe0ff */
[----:B------:R-:W-:Y:S01]  /*1090*/  VIADD R21, R2, 0x2 ;  /* 0x0000000202157836 */ /* 0x000fe20000000000 */
[----:B------:R-:W-:Y:S01]  /*10a0*/  SEL R30, R26, RZ, P0 ;  /* 0x000000ff1a1e7207 */ /* 0x000fe20000000000 */
[C---:B------:R-:W-:Y:S01]  /*10b0*/  VIADD R22, R2.reuse, 0x3 ;  /* 0x0000000302167836 */ /* 0x040fe20000000000 */
[----:B------:R-:W-:Y:S02]  /*10c0*/  IADD3 R23, PT, PT, R2, 0x4, RZ ;  /* 0x0000000402177810 */ /* 0x000fe40007ffe0ff */
[----:B------:R-:W-:Y:S01]  /*10d0*/  LOP3.LUT R26, R28, 0xf, RZ, 0xc0, !PT ;  /* 0x0000000f1c1a7812 */ /* 0x000fe200078ec0ff */
[----:B------:R-:W-:Y:S01]  /*10e0*/  IMAD.IADD R28, R3, 0x1, -R30 ;  /* 0x00000001031c7824 */ /* 0x000fe200078e0a1e */
[----:B------:R-:W-:-:S02]  /*10f0*/  LEA R19, R19, 0x201f, 0x8 ;  /* 0x0000201f13137811 */ /* 0x000fc400078e40ff */
[----:B------:R-:W-:Y:S02]  /*1100*/  LOP3.LUT R20, R20, 0xf, RZ, 0xc0, !PT ;  /* 0x0000000f14147812 */ /* 0x000fe400078ec0ff */
[----:B------:R-:W-:Y:S02]  /*1110*/  LOP3.LUT R21, R21, 0xf, RZ, 0xc0, !PT ;  /* 0x0000000f15157812 */ /* 0x000fe400078ec0ff */
[----:B------:R-:W-:Y:S02]  /*1120*/  LOP3.LUT R22, R22, 0xf, RZ, 0xc0, !PT ;  /* 0x0000000f16167812 */ /* 0x000fe400078ec0ff */
[----:B------:R-:W-:Y:S02]  /*1130*/  LOP3.LUT R23, R23, 0xf, RZ, 0xc0, !PT ;  /* 0x0000000f17177812 */ /* 0x000fe400078ec0ff */
[----:B0-----:R-:W-:-:S07]  /*1140*/  LOP3.LUT R54, R54, 0x3, RZ, 0xc0, !PT ;  /* 0x0000000336367812 */ /* 0x001fce00078ec0ff */
.L_x_9333:
[----:B0-----:R-:W0:Y:S01]  /*1150*/  S2R R58, SR_TID.X ;  /* 0x00000000003a7919 */ /* 0x001e220000002100 */
[----:B------:R-:W-:Y:S01]  /*1160*/  BSSY.RECONVERGENT B0, `(.L_x_9158) ;  /* 0x0000074000007945 */ /* 0x000fe20003800200 */
[----:B0-----:R-:W-:-:S13]  /*1170*/  ISETP.GT.U32.AND P0, PT, R58, 0x7f, PT ;  /* 0x0000007f3a00780c */ /* 0x001fda0003f04070 */
[----:B-1234-:R-:W-:Y:S05]  /*1180*/  @P0 BRA `(.L_x_9159) ;  /* 0x0000000400c40947 */ /* 0x01efea0003800000 */
[----:B------:R-:W2:Y:S01]  /*1190*/  LDL R31, [R1] ;  /* 0x00000000011f7983 */ /* 0x000ea20000100800 */
[----:B------:R-:W-:Y:S01]  /*11a0*/  ISETP.NE.AND P0, PT, R54, RZ, PT ;  /* 0x000000ff3600720c */ /* 0x000fe20003f05270 */
[----:B------:R-:W-:Y:S01]  /*11b0*/  BSSY.RECONVERGENT B1, `(.L_x_9160) ;  /* 0x0000025000017945 */ /* 0x000fe20003800200 */
[----:B------:R-:W-:Y:S01]  /*11c0*/  IMAD.MOV.U32 R55, RZ, RZ, R58 ;  /* 0x000000ffff377224 */ /* 0x000fe200078e003a */
[----:B--2---:R-:W-:-:S10]  /*11d0*/  ISETP.GE.U32.AND P1, PT, R31, 0x3, PT ;  /* 0x000000031f00780c */ /* 0x004fd40003f26070 */
[----:B------:R-:W-:Y:S05]  /*11e0*/  @!P0 BRA `(.L_x_9161) ;  /* 0x0000000000848947 */ /* 0x000fea0003800000 */
[----:B------:R-:W0:Y:S01]  /*11f0*/  LDCU UR10, c[0x0][0x388] ;  /* 0x00007100ff0a77ac */ /* 0x000e220008000800 */
[----:B------:R-:W1:Y:S01]  /*1200*/  LDC.64 R30, c[0x0][0x390] ;  /* 0x0000e400ff1e7b82 */ /* 0x000e620000000a00 */
[----:B0-----:R-:W-:-:S06]  /*1210*/  UIMAD UR10, UR9, UR10, UR7 ;  /* 0x0000000a090a72a4 */ /* 0x001fcc000f8e0207 */
[----:B------:R-:W-:-:S05]  /*1220*/  IADD3 R49, PT, PT, R58, UR10, RZ ;  /* 0x0000000a3a317c10 */ /* 0x000fca000fffe0ff */
[----:B-1----:R-:W-:-:S05]  /*1230*/  IMAD.WIDE R30, R49, 0x4, R30 ;  /* 0x00000004311e7825 */ /* 0x002fca00078e021e */
[----:B------:R-:W2:Y:S01]  /*1240*/  LDG.E R49, desc[UR12][R30.64] ;  /* 0x0000000c1e317981 */ /* 0x000ea2000c1e1900 */
[----:B------:R-:W0:Y:S01]  /*1250*/  S2UR UR11, SR_CgaCtaId ;  /* 0x00000000000b79c3 */ /* 0x000e220000008800 */
[----:B------:R-:W-:Y:S01]  /*1260*/  UMOV UR10, 0x400 ;  /* 0x00000400000a7882 */ /* 0x000fe20000000000 */
[----:B------:R-:W-:Y:S01]  /*1270*/  ISETP.NE.AND P2, PT, R54, 0x1, PT ;  /* 0x000000013600780c */ /* 0x000fe20003f45270 */
        /* <DEDUP_REMOVED lines=15> */
[----:B------:R-:W-:Y:S01]  /*1370*/  IMAD.U32 R51, RZ, RZ, UR17 ;  /* 0x00000011ff337e24 */ /* 0x000fe2000f8e00ff */
[----:B------:R-:W0:Y:S04]  /*1380*/  S2R R52, SR_TID.X ;  /* 0x0000000000347919 */ /* 0x000e280000002100 */
[----:B------:R-:W-:Y:S01]  /*1390*/  @P2 IADD3 R51, PT, PT, R50, UR17, R51 ;  /* 0x0000001132332c10 */ /* 0x000fe2000fffe033 */
[----:B0-----:R-:W-:-:S04]  /*13a0*/  VIADD R52, R52, UR16 ;  /* 0x0000001034347c36 */ /* 0x001fc80008000000 */
[----:B------:R-:W-:-:S05]  /*13b0*/  VIADD R52, R52, UR16 ;  /* 0x0000001034347c36 */ /* 0x000fca0008000000 */
[----:B------:R-:W-:Y:S01]  /*13c0*/  MOV R55, R52 ;  /* 0x0000003400377202 */ /* 0x000fe20000000f00 */
[----:B------:R-:W-:Y:S01]  /*13d0*/  @P2 VIADD R55, R52, UR16 ;  /* 0x0000001034372c36 */ /* 0x000fe20008000000 */
[----:B--2---:R1:W-:Y:S04]  /*13e0*/  STS [R50+UR17], R31 ;  /* 0x0000001f32007988 */ /* 0x0043e80008000811 */
[----:B---3--:R1:W-:Y:S02]  /*13f0*/  @P2 STS [R51], R48 ;  /* 0x0000003033002388 */ /* 0x0083e40000000800 */
.L_x_9161:
[----:B------:R-:W-:Y:S05]  /*1400*/  BSYNC.RECONVERGENT B1 ;  /* 0x0000000000017941 */ /* 0x000fea0003800200 */
.L_x_9160:
        /* <DEDUP_REMOVED lines=10> */
.L_x_9164:
[----:B------:R-:W1:Y:S08]  /*14b0*/  LDC.64 R30, c[0x0][0x390] ;  /* 0x0000e400ff1e7b82 */ /* 0x000e700000000a00 */
        /* <DEDUP_REMOVED lines=21> */
.L_x_9163:
[----:B------:R-:W-:Y:S05]  /*1610*/  BSYNC.RECONVERGENT B1 ;  /* 0x0000000000017941 */ /* 0x000fea0003800200 */
.L_x_9162:
[----:B------:R-:W-:Y:S01]  /*1620*/  BSSY.RECONVERGENT B1, `(.L_x_9165) ;  /* 0x0000018000017945 */ /* 0x000fe20003800200 */
[----:B------:R-:W-:-:S03]  /*1630*/  IMAD.MOV.U32 R30, RZ, RZ, R58 ;  /* 0x000000ffff1e7224 */ /* 0x000fc600078e003a */
[----:B------:R-:W-:Y:S05]  /*1640*/  @!P0 BRA `(.L_x_9166) ;  /* 0x0000000000548947 */ /* 0x000fea0003800000 */
[----:B------:R-:W3:Y:S01]  /*1650*/  S2UR UR11, SR_CgaCtaId ;  /* 0x00000000000b79c3 */ /* 0x000ee20000008800 */
[----:B------:R-:W-:Y:S01]  /*1660*/  UMOV UR10, 0x400 ;  /* 0x00000400000a7882 */ /* 0x000fe20000000000 */
[----:B-12---:R-:W1:Y:S01]  /*1670*/  S2R R48, SR_TID.X ;  /* 0x0000000000307919 */ /* 0x006e620000002100 */
[----:B------:R-:W-:Y:S01]  /*1680*/  UIADD3 UR10, UPT, UPT, UR10, 0x1280, URZ ;  /* 0x000012800a0a7890 */ /* 0x000fe2000fffe0ff */
[----:B------:R-:W-:-:S03]  /*1690*/  ISETP.NE.AND P0, PT, R54, 0x1, PT ;  /* 0x000000013600780c */ /* 0x000fc60003f05270 */
[----:B---3--:R-:W-:-:S06]  /*16a0*/  ULEA UR10, UR11, UR10, 0x18 ;  /* 0x0000000a0b0a7291 */ /* 0x008fcc000f8ec0ff */
[----:B------:R-:W-:Y:S02]  /*16b0*/  LEA R31, R58, UR10, 0x2 ;  /* 0x0000000a3a1f7c11 */ /* 0x000fe4000f8e10ff */
[----:B-1----:R-:W-:-:S03]  /*16c0*/  IADD3 R48, PT, PT, R48, UR16, RZ ;  /* 0x0000001030307c10 */ /* 0x002fc6000fffe0ff */
[----:B------:R3:W-:Y:S02]  /*16d0*/  STS [R31], RZ ;  /* 0x000000ff1f007388 */ /* 0x0007e40000000800 */
[----:B------:R-:W-:Y:S01]  /*16e0*/  IMAD.MOV.U32 R30, RZ, RZ, R48 ;  /* 0x000000ffff1e7224 */ /* 0x000fe200078e0030 */
[----:B------:R-:W-:Y:S06]  /*16f0*/  @!P0 BRA `(.L_x_9166) ;  /* 0x0000000000288947 */ /* 0x000fec0003800000 */
[----:B0-----:R-:W0:Y:S01]  /*1700*/  S2R R49, SR_TID.X ;  /* 0x0000000000317919 */ /* 0x001e220000002100 */
[----:B------:R-:W-:Y:S01]  /*1710*/  ISETP.NE.AND P0, PT, R54, 0x2, PT ;  /* 0x000000023600780c */ /* 0x000fe20003f05270 */
[----:B------:R-:W-:Y:S01]  /*1720*/  IMAD.U32 R48, RZ, RZ, UR17 ;  /* 0x00000011ff307e24 */ /* 0x000fe2000f8e00ff */
[----:B------:R4:W-:Y:S11]  /*1730*/  STS [R31+UR17], RZ ;  /* 0x000000ff1f007988 */ /* 0x0009f60008000811 */
[----:B------:R-:W-:-:S05]  /*1740*/  @P0 IADD3 R48, PT, PT, R31, UR17, R48 ;  /* 0x000000111f300c10 */ /* 0x000fca000fffe030 */
[----:B------:R4:W-:Y:S01]  /*1750*/  @P0 STS [R48], RZ ;  /* 0x000000ff30000388 */ /* 0x0009e20000000800 */
[----:B0-----:R-:W-:-:S05]  /*1760*/  VIADD R49, R49, UR16 ;  /* 0x0000001031317c36 */ /* 0x001fca0008000000 */
[----:B------:R-:W-:-:S05]  /*1770*/  IADD3 R49, PT, PT, R49, UR16, RZ ;  /* 0x0000001031317c10 */ /* 0x000fca000fffe0ff */
[----:B------:R-:W-:Y:S02]  /*1780*/  IMAD.MOV.U32 R30, RZ, RZ, R49 ;  /* 0x000000ffff1e7224 */ /* 0x000fe400078e0031 */
[----:B----4-:R-:W-:-:S07]  /*1790*/  @P0 VIADD R30, R49, UR16 ;  /* 0x00000010311e0c36 */ /* 0x010fce0008000000 */
.L_x_9166:
[----:B------:R-:W-:Y:S05]  /*17a0*/  BSYNC.RECONVERGENT B1 ;  /* 0x0000000000017941 */ /* 0x000fea0003800200 */
.L_x_9165:
[----:B------:R-:W-:Y:S05]  /*17b0*/  @!P1 BRA `(.L_x_9159) ;  /* 0x0000000000389947 */ /* 0x000fea0003800000 */
[----:B-12---:R-:W1:Y:S01]  /*17c0*/  S2R R48, SR_CgaCtaId ;  /* 0x0000000000307919 */ /* 0x006e620000008800 */
[----:B---3--:R-:W-:-:S05]  /*17d0*/  MOV R31, 0x400 ;  /* 0x00000400001f7802 */ /* 0x008fca0000000f00 */
[----:B------:R-:W-:-:S05]  /*17e0*/  VIADD R31, R31, 0x1280 ;  /* 0x000012801f1f7836 */ /* 0x000fca0000000000 */
[----:B-1----:R-:W-:-:S07]  /*17f0*/  LEA R51, R48, R31, 0x18 ;  /* 0x0000001f30337211 */ /* 0x002fce00078ec0ff */
.L_x_9167:
[C---:B----4-:R-:W-:Y:S01]  /*1800*/  LEA R31, R30.reuse, R51, 0x2 ;  /* 0x000000331e1f7211 */ /* 0x050fe200078e10ff */
[----:B------:R-:W-:-:S04]  /*1810*/  VIADD R30, R30, UR17 ;  /* 0x000000111e1e7c36 */ /* 0x000fc80008000000 */
        /* <DEDUP_REMOVED lines=8> */
.L_x_9159:
[----:B------:R-:W-:Y:S05]  /*18a0*/  BSYNC.RECONVERGENT B0 ;  /* 0x0000000000007941 */ /* 0x000fea0003800200 */
.L_x_9158:
[----:B------:R-:W-:Y:S01]  /*18b0*/  BAR.SYNC.DEFER_BLOCKING 0x0 ;  /* 0x0000000000007b1d */ /* 0x000fe20000010000 */
[----:B------:R-:W-:-:S09]  /*18c0*/  UISETP.GE.AND UP0, UPT, UR4, 0x1, UPT ;  /* 0x000000010400788c */ /* 0x000fd2000bf06270 */
[----:B------:R-:W-:Y:S05]  /*18d0*/  BRA.U !UP0, `(.L_x_9168) ;  /* 0x0000003908907547 */ /* 0x000fea000b800000 */
[----:B------:R-:W-:-:S09]  /*18e0*/  UISETP.NE.AND UP0, UPT, UR15, 0x1, UPT ;  /* 0x000000010f00788c */ /* 0x000fd2000bf05270 */
[----:B------:R-:W-:Y:S05]  /*18f0*/  BRA.U UP0, `(.L_x_9169) ;  /* 0x0000001100c07547 */ /* 0x000fea000b800000 */
[----:B0---4-:R-:W-:Y:S01]  /*1900*/  HFMA2 R49, -RZ, RZ, 0, 0 ;  /* 0x00000000ff317431 */ /* 0x011fe200000001ff */
[----:B------:R-:W-:Y:S06]  /*1910*/  BSSY B1, `(.L_x_9170) ;  /* 0x000012d000017945 */ /* 0x000fec0003800000 */
.L_x_9222:
[----:B012---:R-:W0:Y:S01]  /*1920*/  LDC R50, c[0x0][0x3ac] ;  /* 0x0000eb00ff327b82 */ /* 0x007e220000000800 */
[----:B------:R-:W-:Y:S02]  /*1930*/  IMAD.IADD R48, R2, 0x1, R49 ;  /* 0x0000000102307824 */ /* 0x000fe400078e0231 */
[----:B------:R-:W-:Y:S01]  /*1940*/  VIADD R49, R49, UR5 ;  /* 0x0000000531317c36 */ /* 0x000fe20008000000 */
[----:B0-----:R-:W-:Y:S01]  /*1950*/  ISETP.GE.AND P5, PT, R50, 0x1, PT ;  /* 0x000000013200780c */ /* 0x001fe20003fa6270 */
[----:B------:R-:W-:Y:S01]  /*1960*/  IMAD R30, R48, R50, R27 ;  /* 0x00000032301e7224 */ /* 0x000fe200078e021b */
[C---:B------:R-:W-:Y:S02]  /*1970*/  ISETP.GE.AND P4, PT, R50.reuse, 0x2, PT ;  /* 0x000000023200780c */ /* 0x040fe40003f86270 */
[C---:B------:R-:W-:Y:S02]  /*1980*/  ISETP.GE.AND P3, PT, R50.reuse, 0x3, PT ;  /* 0x000000033200780c */ /* 0x040fe40003f66270 */
[----:B------:R-:W-:-:S02]  /*1990*/  ISETP.GE.AND P2, PT, R50, 0x4, PT ;  /* 0x000000043200780c */ /* 0x000fc40003f46270 */
[C---:B------:R-:W-:Y:S02]  /*19a0*/  ISETP.GE.AND P1, PT, R50.reuse, 0x5, PT ;  /* 0x000000053200780c */ /* 0x040fe40003f26270 */
[----:B------:R-:W-:-:S03]  /*19b0*/  ISETP.GE.AND P6, PT, R50, 0x6, PT ;  /* 0x000000063200780c */ /* 0x000fc60003fc6270 */
[----:B---34-:R-:W-:Y:S10]  /*19c0*/  @!P5 BRA `(.L_x_9171) ;  /* 0x00000000001cd947 */ /* 0x018ff40003800000 */
[----:B------:R-:W0:Y:S01]  /*19d0*/  S2UR UR11, SR_CgaCtaId ;  /* 0x00000000000b79c3 */ /* 0x000e220000008800 */
[----:B------:R-:W-:Y:S01]  /*19e0*/  UMOV UR10, 0x400 ;  /* 0x00000400000a7882 */ /* 0x000fe20000000000 */
[----:B------:R-:W-:Y:S01]  /*19f0*/  IMAD.IADD R29, R3, 0x1, R30 ;  /* 0x00000001031d7824 */ /* 0x000fe200078e021e */
[----:B------:R-:W-:-:S04]  /*1a00*/  UIADD3 UR10, UPT, UPT, UR10, 0x1080, URZ ;  /* 0x000010800a0a7890 */ /* 0x000fc8000fffe0ff */
[----:B0-----:R-:W-:-:S06]  /*1a10*/  ULEA UR10, UR11, UR10, 0x18 ;  /* 0x0000000a0b0a7291 */ /* 0x001fcc000f8ec0ff */
[----:B------:R-:W-:-:S06]  /*1a20*/  LEA R29, R29, UR10, 0x2 ;  /* 0x0000000a1d1d7c11 */ /* 0x000fcc000f8e10ff */
[----:B------:R-:W0:Y:S02]  /*1a30*/  LDS R29, [R29] ;  /* 0x000000001d1d7984 */ /* 0x000e240000000800 */
.L_x_9171:
[----:B------:R-:W-:Y:S05]  /*1a40*/  @!P4 BRA `(.L_x_9172) ;  /* 0x00000000001cc947 */ /* 0x000fea0003800000 */
[----:B------:R-:W1:Y:S01]  /*1a50*/  S2UR UR11, SR_CgaCtaId ;  /* 0x00000000000b79c3 */ /* 0x000e620000008800 */
[----:B------:R-:W-:Y:S01]  /*1a60*/  UMOV UR10, 0x400 ;  /* 0x00000400000a7882 */ /* 0x000fe20000000000 */
[----:B---3--:R-:W-:Y:S01]  /*1a70*/  IADD3 R31, PT, PT, R20, R30, RZ ;  /* 0x0000001e141f7210 */ /* 0x008fe20007ffe0ff */
[----:B------:R-:W-:-:S04]  /*1a80*/  UIADD3 UR10, UPT, UPT, UR10, 0x1080, URZ ;  /* 0x000010800a0a7890 */ /* 0x000fc8000fffe0ff */
[----:B-1----:R-:W-:-:S06]  /*1a90*/  ULEA UR10, UR11, UR10, 0x18 ;  /* 0x0000000a0b0a7291 */ /* 0x002fcc000f8ec0ff */
[----:B------:R-:W-:-:S05]  /*1aa0*/  LEA R31, R31, UR10, 0x2 ;  /* 0x0000000a1f1f7c11 */ /* 0x000fca000f8e10ff */
[----:B------:R1:W2:Y:S02]  /*1ab0*/  LDS R32, [R31] ;  /* 0x000000001f207984 */ /* 0x0002a40000000800 */
.L_x_9172:
[----:B------:R-:W-:Y:S05]  /*1ac0*/  @!P3 BRA `(.L_x_9173) ;  /* 0x00000000001cb947 */ /* 0x000fea0003800000 */
[----:B------:R-:W4:Y:S01]  /*1ad0*/  S2UR UR11, SR_CgaCtaId ;  /* 0x00000000000b79c3 */ /* 0x000f220000008800 */
[----:B------:R-:W-:Y:S01]  /*1ae0*/  UMOV UR10, 0x400 ;  /* 0x00000400000a7882 */ /* 0x000fe20000000000 */
[----:B-1-3--:R-:W-:Y:S01]  /*1af0*/  IMAD.IADD R31, R21, 0x1, R30 ;  /* 0x00000001151f7824 */ /* 0x00afe200078e021e */
[----:B------:R-:W-:-:S04]  /*1b00*/  UIADD3 UR10, UPT, UPT, UR10, 0x1080, URZ ;  /* 0x000010800a0a7890 */ /* 0x000fc8000fffe0ff */
[----:B----4-:R-:W-:-:S06]  /*1b10*/  ULEA UR10, UR11, UR10, 0x18 ;  /* 0x0000000a0b0a7291 */ /* 0x010fcc000f8ec0ff */
[----:B------:R-:W-:-:S05]  /*1b20*/  LEA R31, R31, UR10, 0x2 ;  /* 0x0000000a1f1f7c11 */ /* 0x000fca000f8e10ff */
[----:B------:R4:W1:Y:S02]  /*1b30*/  LDS R33, [R31] ;  /* 0x000000001f217984 */ /* 0x0008640000000800 */
.L_x_9173:
[----:B------:R-:W-:Y:S05]  /*1b40*/  @!P2 BRA `(.L_x_9174) ;  /* 0x00000000001ca947 */ /* 0x000fea0003800000 */
[----:B------:R-:W5:Y:S01]  /*1b50*/  S2UR UR11, SR_CgaCtaId ;  /* 0x00000000000b79c3 */ /* 0x000f620000008800 */
[----:B------:R-:W-:Y:S01]  /*1b60*/  UMOV UR10, 0x400 ;  /* 0x00000400000a7882 */ /* 0x000fe20000000000 */
[----:B-1-34-:R-:W-:Y:S01]  /*1b70*/  IMAD.IADD R31, R22, 0x1, R30 ;  /* 0x00000001161f7824 */ /* 0x01afe200078e021e */
[----:B------:R-:W-:-:S04]  /*1b80*/  UIADD3 UR10, UPT, UPT, UR10, 0x1080, URZ ;  /* 0x000010800a0a7890 */ /* 0x000fc8000fffe0ff */
[----:B-----5:R-:W-:-:S06]  /*1b90*/  ULEA UR10, UR11, UR10, 0x18 ;  /* 0x0000000a0b0a7291 */ /* 0x020fcc000f8ec0ff */
[----:B------:R-:W-:-:S05]  /*1ba0*/  LEA R31, R31, UR10, 0x2 ;  /* 0x0000000a1f1f7c11 */ /* 0x000fca000f8e10ff */
[----:B------:R1:W3:Y:S02]  /*1bb0*/  LDS R34, [R31] ;  /* 0x000000001f227984 */ /* 0x0002e40000000800 */
.L_x_9174:
        /* <DEDUP_REMOVED lines=8> */
.L_x_9175:
[----:B------:R-:W-:Y:S01]  /*1c40*/  ISETP.GE.AND P0, PT, R50, 0x7, PT ;  /* 0x000000073200780c */ /* 0x000fe20003f06270 */
[----:B------:R-:W-:-:S12]  /*1c50*/  @!P6 BRA `(.L_x_9176) ;  /* 0x00000000001ce947 */ /* 0x000fd80003800000 */
[----:B------:R-:W5:Y:S01]  /*1c60*/  S2UR UR11, SR_CgaCtaId ;  /* 0x00000000000b79c3 */ /* 0x000f620000008800 */
[----:B------:R-:W-:Y:S01]  /*1c70*/  UMOV UR10, 0x400 ;  /* 0x00000400000a7882 */ /* 0x000fe20000000000 */
[----:B-1-34-:R-:W-:Y:S01]  /*1c80*/  IADD3 R31, PT, PT, R24, R30, RZ ;  /* 0x0000001e181f7210 */ /* 0x01afe20007ffe0ff */
[----:B------:R-:W-:-:S04]  /*1c90*/  UIADD3 UR10, UPT, UPT, UR10, 0x1080, URZ ;  /* 0x000010800a0a7890 */ /* 0x000fc8000fffe0ff */
[----:B-----5:R-:W-:-:S06]  /*1ca0*/  ULEA UR10, UR11, UR10, 0x18 ;  /* 0x0000000a0b0a7291 */ /* 0x020fcc000f8ec0ff */
[----:B------:R-:W-:-:S05]  /*1cb0*/  LEA R31, R31, UR10, 0x2 ;  /* 0x0000000a1f1f7c11 */ /* 0x000fca000f8e10ff */
[----:B------:R1:W3:Y:S02]  /*1cc0*/  LDS R36, [R31] ;  /* 0x000000001f247984 */ /* 0x0002e40000000800 */
.L_x_9176:
[----:B------:R-:W-:Y:S01]  /*1cd0*/  ISETP.GE.AND P6, PT, R50, 0x8, PT ;  /* 0x000000083200780c */ /* 0x000fe20003fc6270 */
[----:B------:R-:W-:-:S12]  /*1ce0*/  @!P0 BRA `(.L_x_9177) ;  /* 0x00000000001c8947 */ /* 0x000fd80003800000 */
[----:B------:R-:W5:Y:S01]  /*1cf0*/  S2UR UR11, SR_CgaCtaId ;  /* 0x00000000000b79c3 */ /* 0x000f620000008800 */
[----:B------:R-:W-:Y:S01]  /*1d00*/  UMOV UR10, 0x400 ;  /* 0x00000400000a7882 */ /* 0x000fe20000000000 */
[----:B-1-34-:R-:W-:Y:S01]  /*1d10*/  IMAD.IADD R31, R25, 0x1, R30 ;  /* 0x00000001191f7824 */ /* 0x01afe200078e021e */
[----:B------:R-:W-:-:S04]  /*1d20*/  UIADD3 UR10, UPT, UPT, UR10, 0x1080, URZ ;  /* 0x000010800a0a7890 */ /* 0x000fc8000fffe0ff */
[----:B-----5:R-:W-:-:S06]  /*1d30*/  ULEA UR10, UR11, UR10, 0x18 ;  /* 0x0000000a0b0a7291 */ /* 0x020fcc000f8ec0ff */
[----:B------:R-:W-:-:S05]  /*1d40*/  LEA R31, R31, UR10, 0x2 ;  /* 0x0000000a1f1f7c11 */ /* 0x000fca000f8e10ff */
[----:B------:R1:W3:Y:S02]  /*1d50*/  LDS R37, [R31] ;  /* 0x000000001f257984 */ /* 0x0002e40000000800 */
.L_x_9177:
        /* <DEDUP_REMOVED lines=9> */
.L_x_9178:
[----:B------:R-:W-:Y:S01]  /*1df0*/  ISETP.GE.AND P6, PT, R50, 0xa, PT ;  /* 0x0000000a3200780c */ /* 0x000fe20003fc6270 */
[----:B------:R-:W-:-:S12]  /*1e00*/  @!P0 BRA `(.L_x_9179) ;  /* 0x0000000000208947 */ /* 0x000fd80003800000 */
[----:B------:R-:W5:Y:S01]  /*1e10*/  S2UR UR11, SR_CgaCtaId ;  /* 0x00000000000b79c3 */ /* 0x000f620000008800 */
[----:B------:R-:W-:Y:S01]  /*1e20*/  UMOV UR10, 0x400 ;  /* 0x00000400000a7882 */ /* 0x000fe20000000000 */
[----:B-1-34-:R-:W-:Y:S01]  /*1e30*/  LOP3.LUT R31, R3, 0x8, RZ, 0x3c, !PT ;  /* 0x00000008031f7812 */ /* 0x01afe200078e3cff */
[----:B------:R-:W-:-:S04]  /*1e40*/  UIADD3 UR10, UPT, UPT, UR10, 0x1080, URZ ;  /* 0x000010800a0a7890 */ /* 0x000fc8000fffe0ff */
[----:B------:R-:W-:Y:S01]  /*1e50*/  IMAD.IADD R31, R30, 0x1, R31 ;  /* 0x000000011e1f7824 */ /* 0x000fe200078e021f */
[----:B-----5:R-:W-:-:S06]  /*1e60*/  ULEA UR10, UR11, UR10, 0x18 ;  /* 0x0000000a0b0a7291 */ /* 0x020fcc000f8ec0ff */
[----:B------:R-:W-:-:S05]  /*1e70*/  LEA R31, R31, UR10, 0x2 ;  /* 0x0000000a1f1f7c11 */ /* 0x000fca000f8e10ff */
[----:B------:R1:W3:Y:S02]  /*1e80*/  LDS R39, [R31] ;  /* 0x000000001f277984 */ /* 0x0002e40000000800 */
.L_x_9179:
[----:B------:R-:W-:Y:S01]  /*1e90*/  ISETP.GE.AND P0, PT, R50, 0xb, PT ;  /* 0x0000000b3200780c */ /* 0x000fe20003f06270 */
[----:B------:R-:W-:-:S12]  /*1ea0*/  @!P6 BRA `(.L_x_9180) ;  /* 0x000000000024e947 */ /* 0x000fd80003800000 */
[----:B------:R-:W5:Y:S01]  /*1eb0*/  S2UR UR11, SR_CgaCtaId ;  /* 0x00000000000b79c3 */ /* 0x000f620000008800 */
[----:B-1-34-:R-:W-:Y:S01]  /*1ec0*/  IADD3 R31, PT, PT, R2, 0x9, RZ ;  /* 0x00000009021f7810 */ /* 0x01afe20007ffe0ff */
[----:B------:R-:W-:Y:S02]  /*1ed0*/  UMOV UR10, 0x400 ;  /* 0x00000400000a7882 */ /* 0x000fe40000000000 */
[----:B------:R-:W-:Y:S01]  /*1ee0*/  UIADD3 UR10, UPT, UPT, UR10, 0x1080, URZ ;  /* 0x000010800a0a7890 */ /* 0x000fe2000fffe0ff */
[----:B------:R-:W-:-:S05]  /*1ef0*/  LOP3.LUT R31, R31, 0xf, RZ, 0xc0, !PT ;  /* 0x0000000f1f1f7812 */ /* 0x000fca00078ec0ff */
[----:B------:R-:W-:Y:S01]  /*1f00*/  IMAD.IADD R31, R30, 0x1, R31 ;  /* 0x000000011e1f7824 */ /* 0x000fe200078e021f */
[----:B-----5:R-:W-:-:S06]  /*1f10*/  ULEA UR10, UR11, UR10, 0x18 ;  /* 0x0000000a0b0a7291 */ /* 0x020fcc000f8ec0ff */
[----:B------:R-:W-:-:S05]  /*1f20*/  LEA R31, R31, UR10, 0x2 ;  /* 0x0000000a1f1f7c11 */ /* 0x000fca000f8e10ff */
[----:B------:R1:W3:Y:S02]  /*1f30*/  LDS R40, [R31] ;  /* 0x000000001f287984 */ /* 0x0002e40000000800 */
.L_x_9180:
[----:B------:R-:W-:Y:S01]  /*1f40*/  ISETP.GE.AND P6, PT, R50, 0xc, PT ;  /* 0x0000000c3200780c */ /* 0x000fe20003fc6270 */
[----:B------:R-:W-:-:S12]  /*1f50*/  @!P0 BRA `(.L_x_9181) ;  /* 0x0000000000248947 */ /* 0x000fd80003800000 */
[----:B------:R-:W5:Y:S01]  /*1f60*/  S2UR UR11, SR_CgaCtaId ;  /* 0x00000000000b79c3 */ /* 0x000f620000008800 */
[----:B-1-34-:R-:W-:Y:S01]  /*1f70*/  VIADD R31, R2, 0xa ;  /* 0x0000000a021f7836 */ /* 0x01afe20000000000 */
[----:B------:R-:W-:Y:S02]  /*1f80*/  UMOV UR10, 0x400 ;  /* 0x00000400000a7882 */ /* 0x000fe40000000000 */
[----:B------:R-:W-:Y:S02]  /*1f90*/  UIADD3 UR10, UPT, UPT, UR10, 0x1080, URZ ;  /* 0x000010800a0a7890 */ /* 0x000fe4000fffe0ff */
[----:B------:R-:W-:-:S05]  /*1fa0*/  LOP3.LUT R31, R31, 0xf, RZ, 0xc0, !PT ;  /* 0x0000000f1f1f7812 */ /* 0x000fca00078ec0ff */
[----:B------:R-:W-:Y:S01]  /*1fb0*/  IMAD.IADD R31, R30, 0x1, R31 ;  /* 0x000000011e1f7824 */ /* 0x000fe200078e021f */
[----:B-----5:R-:W-:-:S06]  /*1fc0*/  ULEA UR10, UR11, UR10, 0x18 ;  /* 0x0000000a0b0a7291 */ /* 0x020fcc000f8ec0ff */
[----:B------:R-:W-:-:S05]  /*1fd0*/  LEA R31, R31, UR10, 0x2 ;  /* 0x0000000a1f1f7c11 */ /* 0x000fca000f8e10ff */
[----:B------:R1:W3:Y:S02]  /*1fe0*/  LDS R41, [R31] ;  /* 0x000000001f297984 */ /* 0x0002e40000000800 */
.L_x_9181:
        /* <DEDUP_REMOVED lines=11> */
.L_x_9182:
        /* <DEDUP_REMOVED lines=11> */
.L_x_9183:
        /* <DEDUP_REMOVED lines=11> */
.L_x_9184:
        /* <DEDUP_REMOVED lines=11> */
.L_x_9185:
[----:B------:R-:W-:Y:S01]  /*22b0*/  ISETP.GE.AND P0, PT, R0, UR18, PT ;  /* 0x0000001200007c0c */ /* 0x000fe2000bf06270 */
[----:B------:R-:W-:-:S12]  /*22c0*/  @!P6 BRA `(.L_x_9186) ;  /* 0x000000000024e947 */ /* 0x000fd80003800000 */
[----:B------:R-:W5:Y:S01]  /*22d0*/  S2UR UR11, SR_CgaCtaId ;  /* 0x00000000000b79c3 */ /* 0x000f620000008800 */
[----:B-1-34-:R-:W-:Y:S01]  /*22e0*/  IADD3 R31, PT, PT, R2, -0x1, RZ ;  /* 0xffffffff021f7810 */ /* 0x01afe20007ffe0ff */
[----:B------:R-:W-:Y:S02]  /*22f0*/  UMOV UR10, 0x400 ;  /* 0x00000400000a7882 */ /* 0x000fe40000000000 */
[----:B------:R-:W-:Y:S01]  /*2300*/  UIADD3 UR10, UPT, UPT, UR10, 0x1080, URZ ;  /* 0x000010800a0a7890 */ /* 0x000fe2000fffe0ff */
[----:B------:R-:W-:-:S05]  /*2310*/  LOP3.LUT R31, R31, 0xf, RZ, 0xc0, !PT ;  /* 0x0000000f1f1f7812 */ /* 0x000fca00078ec0ff */
[----:B------:R-:W-:Y:S01]  /*2320*/  IMAD.IADD R31, R30, 0x1, R31 ;  /* 0x000000011e1f7824 */ /* 0x000fe200078e021f */
[----:B-----5:R-:W-:-:S06]  /*2330*/  ULEA UR10, UR11, UR10, 0x18 ;  /* 0x0000000a0b0a7291 */ /* 0x020fcc000f8ec0ff */
[----:B------:R-:W-:-:S05]  /*2340*/  LEA R31, R31, UR10, 0x2 ;  /* 0x0000000a1f1f7c11 */ /* 0x000fca000f8e10ff */
[----:B------:R1:W3:Y:S02]  /*2350*/  LDS R46, [R31] ;  /* 0x000000001f2e7984 */ /* 0x0002e40000000800 */
.L_x_9186:
[----:B------:R-:W-:Y:S01]  /*2360*/  BSSY B0, `(.L_x_9187) ;  /* 0x0000086000007945 */ /* 0x000fe20003800000 */
[----:B------:R-:W-:-:S03]  /*2370*/  ISETP.GE.AND P6, PT, R49, UR4, PT ;  /* 0x0000000431007c0c */ /* 0x000fc6000bfc6270 */
[----:B------:R-:W-:Y:S10]  /*2380*/  @P0 BRA `(.L_x_9188) ;  /* 0x00000008000c0947 */ /* 0x000ff40003800000 */
[----:B------:R-:W-:Y:S02]  /*2390*/  IABS R51, R50 ;  /* 0x0000003200337213 */ /* 0x000fe40000000000 */
[----:B------:R-:W-:Y:S02]  /*23a0*/  IABS R52, R47 ;  /* 0x0000002f00347213 */ /* 0x000fe40000000000 */
[----:B------:R-:W5:Y:S08]  /*23b0*/  I2F.RP R53, R51 ;  /* 0x0000003300357306 */ /* 0x000f700000209400 */
[----:B-----5:R-:W1:Y:S02]  /*23c0*/  MUFU.RCP R53, R53 ;  /* 0x0000003500357308 */ /* 0x020e640000001000 */
[----:B-1-34-:R-:W-:-:S06]  /*23d0*/  VIADD R31, R53, 0xffffffe ;  /* 0x0ffffffe351f7836 */ /* 0x01afcc0000000000 */
        /* <DEDUP_REMOVED lines=23> */
.L_x_9221:
[----:B------:R-:W-:Y:S02]  /*2550*/  IMAD R50, R52, 0x84, R51 ;  /* 0x0000008434327824 */ /* 0x000fe400078e0233 */
[----:B-1----:R-:W-:-:S04]  /*2560*/  HFMA2 R55, -RZ, RZ, 0, 0 ;  /* 0x00000000ff377431 */ /* 0x002fc800000001ff */
[----:B------:R-:W1:Y:S01]  /*2570*/  LDS R50, [R50] ;  /* 0x0000000032327984 */ /* 0x000e620000000800 */
[----:B------:R-:W-:Y:S05]  /*2580*/  @!P5 BRA `(.L_x_9189) ;  /* 0x000000000010d947 */ /* 0x000fea0003800000 */
[----:B------:R-:W-:-:S03]  /*2590*/  UMOV UR10, 0xffffffff ;  /* 0xffffffff000a7882 */ /* 0x000fc60000000000 */
[----:B------:R-:W-:Y:S05]  /*25a0*/  BRA.DIV UR10, `(.L_x_9190) ;  /* 0x0000003e0a6c7947 */ /* 0x000fea000b800000 */
[----:B-1----:R1:W3:Y:S02]  /*25b0*/  SHFL.IDX PT, R30, R50, R28, R19 ;  /* 0x0000001c321e7389 */ /* 0x0022e400000e0013 */
.L_x_9336:
[----:B0--3--:R-:W-:-:S07]  /*25c0*/  IMAD R55, R29, R30, RZ ;  /* 0x0000001e1d377224 */ /* 0x009fce00078e02ff */
.L_x_9189:
[----:B------:R-:W-:Y:S05]  /*25d0*/  @!P4 BRA `(.L_x_9191) ;  /* 0x000000000010c947 */ /* 0x000fea0003800000 */
[----:B------:R-:W-:-:S03]  /*25e0*/  UMOV UR10, 0xffffffff ;  /* 0xffffffff000a7882 */ /* 0x000fc60000000000 */
[----:B------:R-:W-:Y:S05]  /*25f0*/  BRA.DIV UR10, `(.L_x_9192) ;  /* 0x0000003e0a787947 */ /* 0x000fea000b800000 */
[----:B-1----:R1:W3:Y:S02]  /*2600*/  SHFL.IDX PT, R30, R50, R4, R19 ;  /* 0x00000004321e7389 */ /* 0x0022e400000e0013 */
.L_x_9339:
[----:B--23--:R-:W-:-:S07]  /*2610*/  IMAD R55, R32, R30, R55 ;  /* 0x0000001e20377224 */ /* 0x00cfce00078e0237 */
.L_x_9191:
[----:B------:R-:W-:Y:S05]  /*2620*/  @!P3 BRA `(.L_x_9193) ;  /* 0x000000000010b947 */ /* 0x000fea0003800000 */
[----:B------:R-:W-:-:S03]  /*2630*/  UMOV UR10, 0xffffffff ;  /* 0xffffffff000a7882 */ /* 0x000fc60000000000 */
[----:B------:R-:W-:Y:S05]  /*2640*/  BRA.DIV UR10, `(.L_x_9194) ;  /* 0x0000003e0a847947 */ /* 0x000fea000b800000 */
[----:B-1----:R1:W3:Y:S02]  /*2650*/  SHFL.IDX PT, R30, R50, R5, R19 ;  /* 0x00000005321e7389 */ /* 0x0022e400000e0013 */
.L_x_9342:
[----:B---3--:R-:W-:-:S07]  /*2660*/  IMAD R55, R33, R30, R55 ;  /* 0x0000001e21377224 */ /* 0x008fce00078e0237 */
.L_x_9193:
[----:B------:R-:W-:Y:S05]  /*2670*/  @!P2 BRA `(.L_x_9195) ;  /* 0x000000000010a947 */ /* 0x000fea0003800000 */
[----:B------:R-:W-:-:S03]  /*2680*/  UMOV UR10, 0xffffffff ;  /* 0xffffffff000a7882 */ /* 0x000fc60000000000 */
[----:B------:R-:W-:Y:S05]  /*2690*/  BRA.DIV UR10, `(.L_x_9196) ;  /* 0x0000003e0a907947 */ /* 0x000fea000b800000 */
[----:B-1----:R1:W3:Y:S02]  /*26a0*/  SHFL.IDX PT, R30, R50, R6, R19 ;  /* 0x00000006321e7389 */ /* 0x0022e400000e0013 */
.L_x_9345:
[----:B---3--:R-:W-:-:S07]  /*26b0*/  IMAD R55, R34, R30, R55 ;  /* 0x0000001e22377224 */ /* 0x008fce00078e0237 */
.L_x_9195:
[----:B------:R-:W-:Y:S05]  /*26c0*/  @!P1 BRA `(.L_x_9197) ;  /* 0x0000000000109947 */ /* 0x000fea0003800000 */
[----:B------:R-:W-:-:S03]  /*26d0*/  UMOV UR10, 0xffffffff ;  /* 0xffffffff000a7882 */ /* 0x000fc60000000000 */
[----:B------:R-:W-:Y:S05]  /*26e0*/  BRA.DIV UR10, `(.L_x_9198) ;  /* 0x0000003e0a9c7947 */ /* 0x000fea000b800000 */
[----:B-1----:R1:W3:Y:S02]  /*26f0*/  SHFL.IDX PT, R30, R50, R7, R19 ;  /* 0x00000007321e7389 */ /* 0x0022e400000e0013 */
.L_x_9348:
[----:B---3--:R-:W-:-:S07]  /*2700*/  IMAD R55, R35, R30, R55 ;  /* 0x0000001e23377224 */ /* 0x008fce00078e0237 */
.L_x_9197:
[----:B------:R-:W3:Y:S02]  /*2710*/  LDC R56, c[0x0][0x3ac] ;  /* 0x0000eb00ff387b82 */ /* 0x000ee40000000800 */
[----:B---3--:R-:W-:-:S13]  /*2720*/  ISETP.GE.AND P0, PT, R56, 0x6, PT ;  /* 0x000000063800780c */ /* 0x008fda0003f06270 */
[----:B------:R-:W-:Y:S05]  /*2730*/  @!P0 BRA `(.L_x_9199) ;  /* 0x0000000000108947 */ /* 0x000fea0003800000 */
[----:B------:R-:W-:-:S03]  /*2740*/  UMOV UR10, 0xffffffff ;  /* 0xffffffff000a7882 */ /* 0x000fc60000000000 */
[----:B------:R-:W-:Y:S05]  /*2750*/  BRA.DIV UR10, `(.L_x_9200) ;  /* 0x0000003e0aa07947 */ /* 0x000fea000b800000 */
[----:B-1----:R1:W3:Y:S02]  /*2760*/  SHFL.IDX PT, R30, R50, R8, R19 ;  /* 0x00000008321e7389 */ /* 0x0022e400000e0013 */
.L_x_9351:
[----:B---3--:R-:W-:-:S07]  /*2770*/  IMAD R55, R36, R30, R55 ;  /* 0x0000001e24377224 */ /* 0x008fce00078e0237 */
.L_x_9199:
[----:B------:R-:W-:-:S13]  /*2780*/  ISETP.GE.AND P0, PT, R56, 0x7, PT ;  /* 0x000000073800780c */ /* 0x000fda0003f06270 */
[----:B------:R-:W-:Y:S05]  /*2790*/  @!P0 BRA `(.L_x_9201) ;  /* 0x0000000000108947 */ /* 0x000fea0003800000 */
[----:B------:R-:W-:-:S03]  /*27a0*/  UMOV UR10, 0xffffffff ;  /* 0xffffffff000a7882 */ /* 0x000fc60000000000 */
[----:B------:R-:W-:Y:S05]  /*27b0*/  BRA.DIV UR10, `(.L_x_9202) ;  /* 0x0000003e0aa87947 */ /* 0x000fea000b800000 */
[----:B-1----:R1:W3:Y:S02]  /*27c0*/  SHFL.IDX PT, R30, R50, R9, R19 ;  /* 0x00000009321e7389 */ /* 0x0022e400000e0013 */
.L_x_9354:
[----:B---3--:R-:W-:-:S07]  /*27d0*/  IMAD R55, R37, R30, R55 ;  /* 0x0000001e25377224 */ /* 0x008fce00078e0237 */
.L_x_9201:
[----:B------:R-:W-:-:S13]  /*27e0*/  ISETP.GE.AND P0, PT, R56, 0x8, PT ;  /* 0x000000083800780c */ /* 0x000fda0003f06270 */
[----:B------:R-:W-:Y:S05]  /*27f0*/  @!P0 BRA `(.L_x_9203) ;  /* 0x0000000000108947 */ /* 0x000fea0003800000 */
[----:B------:R-:W-:-:S03]  /*2800*/  UMOV UR10, 0xffffffff ;  /* 0xffffffff000a7882 */ /* 0x000fc60000000000 */
[----:B------:R-:W-:Y:S05]  /*2810*/  BRA.DIV UR10, `(.L_x_9204) ;  /* 0x0000003e0ab07947 */ /* 0x000fea000b800000 */
[----:B-1----:R1:W3:Y:S02]  /*2820*/  SHFL.IDX PT, R30, R50, R10, R19 ;  /* 0x0000000a321e7389 */ /* 0x0022e400000e0013 */
.L_x_9357:
[----:B---3--:R-:W-:-:S07]  /*2830*/  IMAD R55, R38, R30, R55 ;  /* 0x0000001e26377224 */ /* 0x008fce00078e0237 */
.L_x_9203:
[----:B------:R-:W-:-:S13]  /*2840*/  ISETP.GE.AND P0, PT, R56, 0x9, PT ;  /* 0x000000093800780c */ /* 0x000fda0003f06270 */
[----:B------:R-:W-:Y:S05]  /*2850*/  @!P0 BRA `(.L_x_9205) ;  /* 0x0000000000108947 */ /* 0x000fea0003800000 */
[----:B------:R-:W-:-:S03]  /*2860*/  UMOV UR10, 0xffffffff ;  /* 0xffffffff000a7882 */ /* 0x000fc60000000000 */
[----:B------:R-:W-:Y:S05]  /*2870*/  BRA.DIV UR10, `(.L_x_9206) ;  /* 0x0000003e0ab87947 */ /* 0x000fea000b800000 */
[----:B-1----:R1:W3:Y:S02]  /*2880*/  SHFL.IDX PT, R30, R50, R11, R19 ;  /* 0x0000000b321e7389 */ /* 0x0022e400000e0013 */
.L_x_9360:
[----:B---3--:R-:W-:-:S07]  /*2890*/  IMAD R55, R39, R30, R55 ;  /* 0x0000001e27377224 */ /* 0x008fce00078e0237 */
.L_x_9205:
[----:B------:R-:W-:-:S13]  /*28a0*/  ISETP.GE.AND P0, PT, R56, 0xa, PT ;  /* 0x0000000a3800780c */ /* 0x000fda0003f06270 */
[----:B------:R-:W-:Y:S05]  /*28b0*/  @!P0 BRA `(.L_x_9207) ;  /* 0x0000000000108947 */ /* 0x000fea0003800000 */
[----:B------:R-:W-:-:S03]  /*28c0*/  UMOV UR10, 0xffffffff ;  /* 0xffffffff000a7882 */ /* 0x000fc60000000000 */
[----:B------:R-:W-:Y:S05]  /*28d0*/  BRA.DIV UR10, `(.L_x_9208) ;  /* 0x0000003e0ac07947 */ /* 0x000fea000b800000 */
[----:B-1----:R1:W3:Y:S02]  /*28e0*/  SHFL.IDX PT, R30, R50, R12, R19 ;  /* 0x0000000c321e7389 */ /* 0x0022e400000e0013 */
.L_x_9363:
[----:B---3--:R-:W-:-:S07]  /*28f0*/  IMAD R55, R40, R30, R55 ;  /* 0x0000001e28377224 */ /* 0x008fce00078e0237 */
.L_x_9207:
[----:B------:R-:W-:-:S13]  /*2900*/  ISETP.GE.AND P0, PT, R56, 0xb, PT ;  /* 0x0000000b3800780c */ /* 0x000fda0003f06270 */
[----:B------:R-:W-:Y:S05]  /*2910*/  @!P0 BRA `(.L_x_9209) ;  /* 0x0000000000108947 */ /* 0x000fea0003800000 */
[----:B------:R-:W-:-:S03]  /*2920*/  UMOV UR10, 0xffffffff ;  /* 0xffffffff000a7882 */ /* 0x000fc60000000000 */
[----:B------:R-:W-:Y:S05]  /*2930*/  BRA.DIV UR10, `(.L_x_9210) ;  /* 0x0000003e0ac87947 */ /* 0x000fea000b800000 */
[----:B-1----:R1:W3:Y:S02]  /*2940*/  SHFL.IDX PT, R30, R50, R13, R19 ;  /* 0x0000000d321e7389 */ /* 0x0022e400000e0013 */
.L_x_9366:
[----:B---3--:R-:W-:-:S07]  /*2950*/  IMAD R55, R41, R30, R55 ;  /* 0x0000001e29377224 */ /* 0x008fce00078e0237 */
.L_x_9209:
[----:B------:R-:W-:-:S13]  /*2960*/  ISETP.GE.AND P0, PT, R56, 0xc, PT ;  /* 0x0000000c3800780c */ /* 0x000fda0003f06270 */
[----:B------:R-:W-:Y:S05]  /*2970*/  @!P0 BRA `(.L_x_9211) ;  /* 0x0000000000108947 */ /* 0x000fea0003800000 */
[----:B------:R-:W-:-:S03]  /*2980*/  UMOV UR10, 0xffffffff ;  /* 0xffffffff000a7882 */ /* 0x000fc60000000000 */
[----:B------:R-:W-:Y:S05]  /*2990*/  BRA.DIV UR10, `(.L_x_9212) ;  /* 0x0000003e0ad07947 */ /* 0x000fea000b800000 */
[----:B-1----:R1:W3:Y:S02]  /*29a0*/  SHFL.IDX PT, R30, R50, R14, R19 ;  /* 0x0000000e321e7389 */ /* 0x0022e400000e0013 */
.L_x_9369:
[----:B---3--:R-:W-:-:S07]  /*29b0*/  IMAD R55, R42, R30, R55 ;  /* 0x0000001e2a377224 */ /* 0x008fce00078e0237 */
.L_x_9211:
[----:B------:R-:W-:-:S13]  /*29c0*/  ISETP.GE.AND P0, PT, R56, 0xd, PT ;  /* 0x0000000d3800780c */ /* 0x000fda0003f06270 */
[----:B------:R-:W-:Y:S05]  /*29d0*/  @!P0 BRA `(.L_x_9213) ;  /* 0x0000000000108947 */ /* 0x000fea0003800000 */
[----:B------:R-:W-:-:S03]  /*29e0*/  UMOV UR10, 0xffffffff ;  /* 0xffffffff000a7882 */ /* 0x000fc60000000000 */
[----:B------:R-:W-:Y:S05]  /*29f0*/  BRA.DIV UR10, `(.L_x_9214) ;  /* 0x0000003e0ad87947 */ /* 0x000fea000b800000 */
[----:B-1----:R1:W3:Y:S02]  /*2a00*/  SHFL.IDX PT, R30, R50, R15, R19 ;  /* 0x0000000f321e7389 */ /* 0x0022e400000e0013 */
.L_x_9372:
[----:B---3--:R-:W-:-:S07]  /*2a10*/  IMAD R55, R43, R30, R55 ;  /* 0x0000001e2b377224 */ /* 0x008fce00078e0237 */
.L_x_9213:
[----:B------:R-:W-:-:S13]  /*2a20*/  ISETP.GE.AND P0, PT, R56, 0xe, PT ;  /* 0x0000000e3800780c */ /* 0x000fda0003f06270 */
[----:B------:R-:W-:Y:S05]  /*2a30*/  @!P0 BRA `(.L_x_9215) ;  /* 0x0000000000108947 */ /* 0x000fea0003800000 */
[----:B------:R-:W-:-:S03]  /*2a40*/  UMOV UR10, 0xffffffff ;  /* 0xffffffff000a7882 */ /* 0x000fc60000000000 */
[----:B------:R-:W-:Y:S05]  /*2a50*/  BRA.DIV UR10, `(.L_x_9216) ;  /* 0x0000003e0ae07947 */ /* 0x000fea000b800000 */
[----:B-1----:R1:W3:Y:S02]  /*2a60*/  SHFL.IDX PT, R30, R50, R16, R19 ;  /* 0x00000010321e7389 */ /* 0x0022e400000e0013 */
.L_x_9375:
[----:B---3--:R-:W-:-:S07]  /*2a70*/  IMAD R55, R44, R30, R55 ;  /* 0x0000001e2c377224 */ /* 0x008fce00078e0237 */
.L_x_9215:
[----:B------:R-:W-:-:S13]  /*2a80*/  ISETP.GE.AND P0, PT, R56, 0xf, PT ;  /* 0x0000000f3800780c */ /* 0x000fda0003f06270 */
[----:B------:R-:W-:Y:S05]  /*2a90*/  @!P0 BRA `(.L_x_9217) ;  /* 0x0000000000108947 */ /* 0x000fea0003800000 */
[----:B------:R-:W-:-:S03]  /*2aa0*/  UMOV UR10, 0xffffffff ;  /* 0xffffffff000a7882 */ /* 0x000fc60000000000 */
[----:B------:R-:W-:Y:S05]  /*2ab0*/  BRA.DIV UR10, `(.L_x_9218) ;  /* 0x0000003e0ae87947 */ /* 0x000fea000b800000 */
[----:B-1----:R1:W3:Y:S02]  /*2ac0*/  SHFL.IDX PT, R30, R50, R17, R19 ;  /* 0x00000011321e7389 */ /* 0x0022e400000e0013 */
.L_x_9378:
[----:B---3--:R-:W-:-:S07]  /*2ad0*/  IMAD R55, R45, R30, R55 ;  /* 0x0000001e2d377224 */ /* 0x008fce00078e0237 */
.L_x_9217:
[----:B------:R-:W-:-:S13]  /*2ae0*/  ISETP.GE.AND P0, PT, R56, 0x10, PT ;  /* 0x000000103800780c */ /* 0x000fda0003f06270 */
[----:B------:R-:W-:Y:S05]  /*2af0*/  @!P0 BRA `(.L_x_9219) ;  /* 0x0000000000108947 */ /* 0x000fea0003800000 */
[----:B------:R-:W-:-:S03]  /*2b00*/  UMOV UR10, 0xffffffff ;  /* 0xffffffff000a7882 */ /* 0x000fc60000000000 */
[----:B------:R-:W-:Y:S05]  /*2b10*/  BRA.DIV UR10, `(.L_x_9220) ;  /* 0x0000003e0af07947 */ /* 0x000fea000b800000 */
[----:B-1----:R1:W3:Y:S02]  /*2b20*/  SHFL.IDX PT, R30, R50, R18, R19 ;  /* 0x00000012321e7389 */ /* 0x0022e400000e0013 */
.L_x_9381:
[----:B---3--:R-:W-:-:S07]  /*2b30*/  IMAD R55, R46, R30, R55 ;  /* 0x0000001e2e377224 */ /* 0x008fce00078e0237 */
.L_x_9219:
[C---:B------:R-:W-:Y:S02]  /*2b40*/  IMAD R30, R52.reuse, UR4, R48 ;  /* 0x00000004341e7c24 */ /* 0x040fe4000f8e0230 */
[----:B------:R-:W-:Y:S02]  /*2b50*/  VIADD R52, R52, UR6 ;  /* 0x0000000634347c36 */ /* 0x000fe40008000000 */
[----:B------:R-:W-:-:S03]  /*2b60*/  IMAD R30, R30, 0x4, R53 ;  /* 0x000000041e1e7824 */ /* 0x000fc600078e0235 */
[----:B------:R-:W-:Y:S02]  /*2b70*/  ISETP.GE.AND P0, PT, R52, UR18, PT ;  /* 0x0000001234007c0c */ /* 0x000fe4000bf06270 */
[----:B-1----:R-:W1:Y:S02]  /*2b80*/  LDS R50, [R30] ;  /* 0x000000001e327984 */ /* 0x002e640000000800 */
[----:B-1----:R-:W-:-:S05]  /*2b90*/  IMAD.IADD R55, R50, 0x1, R55 ;  /* 0x0000000132377824 */ /* 0x002fca00078e0237 */
[----:B------:R1:W-:Y:S04]  /*2ba0*/  STS [R30], R55 ;  /* 0x000000371e007388 */ /* 0x0003e80000000800 */
[----:B------:R-:W-:Y:S05]  /*2bb0*/  @!P0 BRA `(.L_x_9221) ;  /* 0xfffffff800648947 */ /* 0x000fea000383ffff */
.L_x_9188:
[----:B------:R-:W-:Y:S05]  /*2bc0*/  BSYNC B0 ;  /* 0x0000000000007941 */ /* 0x000fea0003800000 */
.L_x_9187:
[----:B------:R-:W-:Y:S05]  /*2bd0*/  @!P6 BRA `(.L_x_9222) ;  /* 0xffffffec0050e947 */ /* 0x000fea000383ffff */
[----:B------:R-:W-:Y:S05]  /*2be0*/  BSYNC B1 ;  /* 0x0000000000017941 */ /* 0x000fea0003800000 */
.L_x_9170:
[----:B------:R-:W-:Y:S05]  /*2bf0*/  BRA `(.L_x_9168) ;  /* 0x0000002400c87947 */ /* 0x000fea0003800000 */
.L_x_9169:
[----:B------:R-:W5:Y:S02]  /*2c00*/  LDCU UR10, c[0x0][0x3ac] ;  /* 0x00007580ff0a77ac */ /* 0x000f640008000800 */
[----:B-----5:R-:W-:-:S09]  /*2c10*/  UISETP.GT.U32.AND UP0, UPT, UR10, 0x1f, UPT ;  /* 0x0000001f0a00788c */ /* 0x020fd2000bf04070 */
[----:B------:R-:W-:Y:S05]  /*2c20*/  BRA.U UP0, `(.L_x_9223) ;  /* 0x0000001100a07547 */ /* 0x000fea000b800000 */
[----:B0---4-:R-:W-:-:S07]  /*2c30*/  HFMA2 R49, -RZ, RZ, 0, 0 ;  /* 0x00000000ff317431 */ /* 0x011fce00000001ff */
.L_x_9275:
[----:B012---:R-:W0:Y:S01]  /*2c40*/  LDC R50, c[0x0][0x3ac] ;  /* 0x0000eb00ff327b82 */ /* 0x007e220000000800 */
[----:B------:R-:W-:Y:S02]  /*2c50*/  IMAD.IADD R48, R2, 0x1, R49 ;  /* 0x0000000102307824 */ /* 0x000fe400078e0231 */
[----:B------:R-:W-:Y:S01]  /*2c60*/  VIADD R49, R49, UR5 ;  /* 0x0000000531317c36 */ /* 0x000fe20008000000 */
[----:B0-----:R-:W-:Y:S01]  /*2c70*/  ISETP.NE.AND P5, PT, R50, RZ, PT ;  /* 0x000000ff3200720c */ /* 0x001fe20003fa5270 */
        /* <DEDUP_REMOVED lines=14> */
.L_x_9224:
        /* <DEDUP_REMOVED lines=8> */
.L_x_9225:
        /* <DEDUP_REMOVED lines=8> */
.L_x_9226:
        /* <DEDUP_REMOVED lines=8> */
.L_x_9227:
        /* <DEDUP_REMOVED lines=8> */
.L_x_9228:
        /* <DEDUP_REMOVED lines=9> */
.L_x_9229:
        /* <DEDUP_REMOVED lines=9> */
.L_x_9230:
        /* <DEDUP_REMOVED lines=9> */
.L_x_9231:
        /* <DEDUP_REMOVED lines=10> */
.L_x_9232:
        /* <DEDUP_REMOVED lines=11> */
.L_x_9233:
        /* <DEDUP_REMOVED lines=11> */
.L_x_9234:
        /* <DEDUP_REMOVED lines=11> */
.L_x_9235:
        /* <DEDUP_REMOVED lines=11> */
.L_x_9236:
        /* <DEDUP_REMOVED lines=11> */
.L_x_9237:
        /* <DEDUP_REMOVED lines=11> */
.L_x_9238:
        /* <DEDUP_REMOVED lines=11> */
.L_x_9239:
[----:B------:R-:W-:Y:S01]  /*3680*/  BSSY B0, `(.L_x_9240) ;  /* 0x0000080000007945 */ /* 0x000fe20003800000 */
[----:B------:R-:W-:-:S03]  /*3690*/  ISETP.GE.AND P6, PT, R49, UR4, PT ;  /* 0x0000000431007c0c */ /* 0x000fc6000bfc6270 */
[----:B------:R-:W-:Y:S10]  /*36a0*/  @P0 BRA `(.L_x_9241) ;  /* 0x0000000400f40947 */ /* 0x000ff40003800000 */
[----:B------:R-:W5:Y:S01]  /*36b0*/  I2F.U32.RP R52, R50 ;  /* 0x0000003200347306 */ /* 0x000f620000209000 */
[----:B-1----:R-:W-:Y:S01]  /*36c0*/  MOV R30, RZ ;  /* 0x000000ff001e7202 */ /* 0x002fe20000000f00 */
[----:B------:R-:W1:Y:S06]  /*36d0*/  S2R R53, SR_CgaCtaId ;  /* 0x0000000000357919 */ /* 0x000e6c0000008800 */
[----:B-----5:R-:W3:Y:S02]  /*36e0*/  MUFU.RCP R52, R52 ;  /* 0x0000003400347308 */ /* 0x020ee40000001000 */
[----:B---34-:R-:W-:-:S02]  /*36f0*/  VIADD R31, R52, 0xffffffe ;  /* 0x0ffffffe341f7836 */ /* 0x018fc40000000000 */
        /* <DEDUP_REMOVED lines=19> */
.L_x_9274:
[----:B-1----:R-:W-:Y:S02]  /*3830*/  IMAD R50, R52, 0x84, R51 ;  /* 0x0000008434327824 */ /* 0x002fe400078e0233 */
[----:B------:R-:W-:-:S04]  /*3840*/  IMAD.MOV.U32 R55, RZ, RZ, RZ ;  /* 0x000000ffff377224 */ /* 0x000fc800078e00ff */
[----:B------:R-:W1:Y:S01]  /*3850*/  LDS R50, [R50] ;  /* 0x0000000032327984 */ /* 0x000e620000000800 */
[----:B------:R-:W-:Y:S05]  /*3860*/  @!P5 BRA `(.L_x_9242) ;  /* 0x000000000010d947 */ /* 0x000fea0003800000 */
[----:B------:R-:W-:-:S03]  /*3870*/  UMOV UR10, 0xffffffff ;  /* 0xffffffff000a7882 */ /* 0x000fc60000000000 */
[----:B------:R-:W-:Y:S05]  /*3880*/  BRA.DIV UR10, `(.L_x_9243) ;  /* 0x000000320ab47947 */ /* 0x000fea000b800000 */
[----:B-1----:R1:W3:Y:S02]  /*3890*/  SHFL.IDX PT, R30, R50, R28, R19 ;  /* 0x0000001c321e7389 */ /* 0x0022e400000e0013 */
.L_x_9384:
[----:B0--3--:R-:W-:-:S07]  /*38a0*/  IMAD R55, R29, R30, RZ ;  /* 0x0000001e1d377224 */ /* 0x009fce00078e02ff */
.L_x_9242:
[----:B------:R-:W-:Y:S05]  /*38b0*/  @!P4 BRA `(.L_x_9244) ;  /* 0x000000000010c947 */ /* 0x000fea0003800000 */
[----:B------:R-:W-:-:S03]  /*38c0*/  UMOV UR10, 0xffffffff ;  /* 0xffffffff000a7882 */ /* 0x000fc60000000000 */
[----:B------:R-:W-:Y:S05]  /*38d0*/  BRA.DIV UR10, `(.L_x_9245) ;  /* 0x000000320ac07947 */ /* 0x000fea000b800000 */
[----:B-1----:R1:W3:Y:S02]  /*38e0*/  SHFL.IDX PT, R30, R50, R4, R19 ;  /* 0x00000004321e7389 */ /* 0x0022e400000e0013 */
.L_x_9387:
[----:B--23--:R-:W-:-:S07]  /*38f0*/  IMAD R55, R32, R30, R55 ;  /* 0x0000001e20377224 */ /* 0x00cfce00078e0237 */
.L_x_9244:
[----:B------:R-:W-:Y:S05]  /*3900*/  @!P3 BRA `(.L_x_9246) ;  /* 0x000000000010b947 */ /* 0x000fea0003800000 */
[----:B------:R-:W-:-:S03]  /*3910*/  UMOV UR10, 0xffffffff ;  /* 0xffffffff000a7882 */ /* 0x000fc60000000000 */
[----:B------:R-:W-:Y:S05]  /*3920*/  BRA.DIV UR10, `(.L_x_9247) ;  /* 0x000000320acc7947 */ /* 0x000fea000b800000 */
[----:B-1----:R1:W3:Y:S02]  /*3930*/  SHFL.IDX PT, R30, R50, R5, R19 ;  /* 0x00000005321e7389 */ /* 0x0022e400000e0013 */
.L_x_9390:
[----:B---3--:R-:W-:-:S07]  /*3940*/  IMAD R55, R33, R30, R55 ;  /* 0x0000001e21377224 */ /* 0x008fce00078e0237 */
.L_x_9246:
[----:B------:R-:W-:Y:S05]  /*3950*/  @!P2 BRA `(.L_x_9248) ;  /* 0x000000000010a947 */ /* 0x000fea0003800000 */
[----:B------:R-:W-:-:S03]  /*3960*/  UMOV UR10, 0xffffffff ;  /* 0xffffffff000a7882 */ /* 0x000fc60000000000 */
[----:B------:R-:W-:Y:S05]  /*3970*/  BRA.DIV UR10, `(.L_x_9249) ;  /* 0x000000320ad87947 */ /* 0x000fea000b800000 */
[----:B-1----:R1:W3:Y:S02]  /*3980*/  SHFL.IDX PT, R30, R50, R6, R19 ;  /* 0x00000006321e7389 */ /* 0x0022e400000e0013 */
.L_x_9393:
[----:B---3--:R-:W-:-:S07]  /*3990*/  IMAD R55, R34, R30, R55 ;  /* 0x0000001e22377224 */ /* 0x008fce00078e0237 */
.L_x_9248:
[----:B------:R-:W-:Y:S05]  /*39a0*/  @!P1 BRA `(.L_x_9250) ;  /* 0x0000000000109947 */ /* 0x000fea0003800000 */
[----:B------:R-:W-:-:S03]  /*39b0*/  UMOV UR10, 0xffffffff ;  /* 0xffffffff000a7882 */ /* 0x000fc60000000000 */
[----:B------:R-:W-:Y:S05]  /*39c0*/  BRA.DIV UR10, `(.L_x_9251) ;  /* 0x000000320ae47947 */ /* 0x000fea000b800000 */
[----:B-1----:R1:W3:Y:S02]  /*39d0*/  SHFL.IDX PT, R30, R50, R7, R19 ;  /* 0x00000007321e7389 */ /* 0x0022e400000e0013 */
.L_x_9396:
[----:B---3--:R-:W-:-:S07]  /*39e0*/  IMAD R55, R35, R30, R55 ;  /* 0x0000001e23377224 */ /* 0x008fce00078e0237 */
.L_x_9250:
[----:B------:R-:W3:Y:S02]  /*39f0*/  LDC R56, c[0x0][0x3ac] ;  /* 0x0000eb00ff387b82 */ /* 0x000ee40000000800 */
[----:B---3--:R-:W-:-:S13]  /*3a00*/  ISETP.GE.AND P0, PT, R56, 0x6, PT ;  /* 0x000000063800780c */ /* 0x008fda0003f06270 */
[----:B------:R-:W-:Y:S05]  /*3a10*/  @!P0 BRA `(.L_x_9252) ;  /* 0x0000000000108947 */ /* 0x000fea0003800000 */
[----:B------:R-:W-:-:S03]  /*3a20*/  UMOV UR10, 0xffffffff ;  /* 0xffffffff000a7882 */ /* 0x000fc60000000000 */
[----:B------:R-:W-:Y:S05]  /*3a30*/  BRA.DIV UR10, `(.L_x_9253) ;  /* 0x000000320ae87947 */ /* 0x000fea000b800000 */
[----:B-1----:R1:W3:Y:S02]  /*3a40*/  SHFL.IDX PT, R30, R50, R8, R19 ;  /* 0x00000008321e7389 */ /* 0x0022e400000e0013 */
.L_x_9399:
[----:B---3--:R-:W-:-:S07]  /*3a50*/  IMAD R55, R36, R30, R55 ;  /* 0x0000001e24377224 */ /* 0x008fce00078e0237 */
.L_x_9252:
[----:B------:R-:W-:-:S13]  /*3a60*/  ISETP.GE.AND P0, PT, R56, 0x7, PT ;  /* 0x000000073800780c */ /* 0x000fda0003f06270 */
[----:B------:R-:W-:Y:S05]  /*3a70*/  @!P0 BRA `(.L_x_9254) ;  /* 0x0000000000108947 */ /* 0x000fea0003800000 */
[----:B------:R-:W-:-:S03]  /*3a80*/  UMOV UR10, 0xffffffff ;  /* 0xffffffff000a7882 */ /* 0x000fc60000000000 */
[----:B------:R-:W-:Y:S05]  /*3a90*/  BRA.DIV UR10, `(.L_x_9255) ;  /* 0x000000320af07947 */ /* 0x000fea000b800000 */
[----:B-1----:R1:W3:Y:S02]  /*3aa0*/  SHFL.IDX PT, R30, R50, R9, R19 ;  /* 0x00000009321e7389 */ /* 0x0022e400000e0013 */
.L_x_9402:
[----:B---3--:R-:W-:-:S07]  /*3ab0*/  IMAD R55, R37, R30, R55 ;  /* 0x0000001e25377224 */ /* 0x008fce00078e0237 */
.L_x_9254:
[----:B------:R-:W-:-:S13]  /*3ac0*/  ISETP.GE.AND P0, PT, R56, 0x8, PT ;  /* 0x000000083800780c */ /* 0x000fda0003f06270 */
[----:B------:R-:W-:Y:S05]  /*3ad0*/  @!P0 BRA `(.L_x_9256) ;  /* 0x0000000000108947 */ /* 0x000fea0003800000 */
[----:B------:R-:W-:-:S03]  /*3ae0*/  UMOV UR10, 0xffffffff ;  /* 0xffffffff000a7882 */ /* 0x000fc60000000000 */
[----:B------:R-:W-:Y:S05]  /*3af0*/  BRA.DIV UR10, `(.L_x_9257) ;  /* 0x000000320af87947 */ /* 0x000fea000b800000 */
[----:B-1----:R1:W3:Y:S02]  /*3b00*/  SHFL.IDX PT, R30, R50, R10, R19 ;  /* 0x0000000a321e7389 */ /* 0x0022e400000e0013 */
.L_x_9405:
[----:B---3--:R-:W-:-:S07]  /*3b10*/  IMAD R55, R38, R30, R55 ;  /* 0x0000001e26377224 */ /* 0x008fce00078e0237 */
.L_x_9256:
[----:B------:R-:W-:-:S13]  /*3b20*/  ISETP.GE.AND P0, PT, R56, 0x9, PT ;  /* 0x000000093800780c */ /* 0x000fda0003f06270 */
[----:B------:R-:W-:Y:S05]  /*3b30*/  @!P0 BRA `(.L_x_9258) ;  /* 0x0000000000108947 */ /* 0x000fea0003800000 */
[----:B------:R-:W-:-:S03]  /*3b40*/  UMOV UR10, 0xffffffff ;  /* 0xffffffff000a7882 */ /* 0x000fc60000000000 */
[----:B------:R-:W-:Y:S05]  /*3b50*/  BRA.DIV UR10, `(.L_x_9259) ;  /* 0x000000360a007947 */ /* 0x000fea000b800000 */
[----:B-1----:R1:W3:Y:S02]  /*3b60*/  SHFL.IDX PT, R30, R50, R11, R19 ;  /* 0x0000000b321e7389 */ /* 0x0022e400000e0013 */
.L_x_9408:
[----:B---3--:R-:W-:-:S07]  /*3b70*/  IMAD R55, R39, R30, R55 ;  /* 0x0000001e27377224 */ /* 0x008fce00078e0237 */
.L_x_9258:
[----:B------:R-:W-:-:S13]  /*3b80*/  ISETP.GE.AND P0, PT, R56, 0xa, PT ;  /* 0x0000000a3800780c */ /* 0x000fda0003f06270 */
[----:B------:R-:W-:Y:S05]  /*3b90*/  @!P0 BRA `(.L_x_9260) ;  /* 0x0000000000108947 */ /* 0x000fea0003800000 */
[----:B------:R-:W-:-:S03]  /*3ba0*/  UMOV UR10, 0xffffffff ;  /* 0xffffffff000a7882 */ /* 0x000fc60000000000 */
[----:B------:R-:W-:Y:S05]  /*3bb0*/  BRA.DIV UR10, `(.L_x_9261) ;  /* 0x000000360a087947 */ /* 0x000fea000b800000 */
[----:B-1----:R1:W3:Y:S02]  /*3bc0*/  SHFL.IDX PT, R30, R50, R12, R19 ;  /* 0x0000000c321e7389 */ /* 0x0022e400000e0013 */
.L_x_9411:
[----:B---3--:R-:W-:-:S07]  /*3bd0*/  IMAD R55, R40, R30, R55 ;  /* 0x0000001e28377224 */ /* 0x008fce00078e0237 */
.L_x_9260:
[----:B------:R-:W-:-:S13]  /*3be0*/  ISETP.GE.AND P0, PT, R56, 0xb, PT ;  /* 0x0000000b3800780c */ /* 0x000fda0003f06270 */
[----:B------:R-:W-:Y:S05]  /*3bf0*/  @!P0 BRA `(.L_x_9262) ;  /* 0x0000000000108947 */ /* 0x000fea0003800000 */
[----:B------:R-:W-:-:S03]  /*3c00*/  UMOV UR10, 0xffffffff ;  /* 0xffffffff000a7882 */ /* 0x000fc60000000000 */
[----:B------:R-:W-:Y:S05]  /*3c10*/  BRA.DIV UR10, `(.L_x_9263) ;  /* 0x000000360a107947 */ /* 0x000fea000b800000 */
[----:B-1----:R1:W3:Y:S02]  /*3c20*/  SHFL.IDX PT, R30, R50, R13, R19 ;  /* 0x0000000d321e7389 */ /* 0x0022e400000e0013 */
.L_x_9414:
[----:B---3--:R-:W-:-:S07]  /*3c30*/  IMAD R55, R41, R30, R55 ;  /* 0x0000001e29377224 */ /* 0x008fce00078e0237 */
.L_x_9262:
[----:B------:R-:W-:-:S13]  /*3c40*/  ISETP.GE.AND P0, PT, R56, 0xc, PT ;  /* 0x0000000c3800780c */ /* 0x000fda0003f06270 */
[----:B------:R-:W-:Y:S05]  /*3c50*/  @!P0 BRA `(.L_x_9264) ;  /* 0x0000000000108947 */ /* 0x000fea0003800000 */
[----:B------:R-:W-:-:S03]  /*3c60*/  UMOV UR10, 0xffffffff ;  /* 0xffffffff000a7882 */ /* 0x000fc60000000000 */
[----:B------:R-:W-:Y:S05]  /*3c70*/  BRA.DIV UR10, `(.L_x_9265) ;  /* 0x000000360a187947 */ /* 0x000fea000b800000 */
[----:B-1----:R1:W3:Y:S02]  /*3c80*/  SHFL.IDX PT, R30, R50, R14, R19 ;  /* 0x0000000e321e7389 */ /* 0x0022e400000e0013 */
.L_x_9417:
[----:B---3--:R-:W-:-:S07]  /*3c90*/  IMAD R55, R42, R30, R55 ;  /* 0x0000001e2a377224 */ /* 0x008fce00078e0237 */
.L_x_9264:
[----:B------:R-:W-:-:S13]  /*3ca0*/  ISETP.GE.AND P0, PT, R56, 0xd, PT ;  /* 0x0000000d3800780c */ /* 0x000fda0003f06270 */
[----:B------:R-:W-:Y:S05]  /*3cb0*/  @!P0 BRA `(.L_x_9266) ;  /* 0x0000000000108947 */ /* 0x000fea0003800000 */
[----:B------:R-:W-:-:S03]  /*3cc0*/  UMOV UR10, 0xffffffff ;  /* 0xffffffff000a7882 */ /* 0x000fc60000000000 */
[----:B------:R-:W-:Y:S05]  /*3cd0*/  BRA.DIV UR10, `(.L_x_9267) ;  /* 0x000000360a207947 */ /* 0x000fea000b800000 */
[----:B-1----:R1:W3:Y:S02]  /*3ce0*/  SHFL.IDX PT, R30, R50, R15, R19 ;  /* 0x0000000f321e7389 */ /* 0x0022e400000e0013 */
.L_x_9420:
[----:B---3--:R-:W-:-:S07]  /*3cf0*/  IMAD R55, R43, R30, R55 ;  /* 0x0000001e2b377224 */ /* 0x008fce00078e0237 */
.L_x_9266:
[----:B------:R-:W-:-:S13]  /*3d00*/  ISETP.GE.AND P0, PT, R56, 0xe, PT ;  /* 0x0000000e3800780c */ /* 0x000fda0003f06270 */
[----:B------:R-:W-:Y:S05]  /*3d10*/  @!P0 BRA `(.L_x_9268) ;  /* 0x0000000000108947 */ /* 0x000fea0003800000 */
[----:B------:R-:W-:-:S03]  /*3d20*/  UMOV UR10, 0xffffffff ;  /* 0xffffffff000a7882 */ /* 0x000fc60000000000 */
[----:B------:R-:W-:Y:S05]  /*3d30*/  BRA.DIV UR10, `(.L_x_9269) ;  /* 0x000000360a287947 */ /* 0x000fea000b800000 */
[----:B-1----:R1:W3:Y:S02]  /*3d40*/  SHFL.IDX PT, R30, R50, R16, R19 ;  /* 0x00000010321e7389 */ /* 0x0022e400000e0013 */
.L_x_9423:
[----:B---3--:R-:W-:-:S07]  /*3d50*/  IMAD R55, R44, R30, R55 ;  /* 0x0000001e2c377224 */ /* 0x008fce00078e0237 */
.L_x_9268:
[----:B------:R-:W-:-:S13]  /*3d60*/  ISETP.GE.AND P0, PT, R56, 0xf, PT ;  /* 0x0000000f3800780c */ /* 0x000fda0003f06270 */
[----:B------:R-:W-:Y:S05]  /*3d70*/  @!P0 BRA `(.L_x_9270) ;  /* 0x0000000000108947 */ /* 0x000fea0003800000 */
[----:B------:R-:W-:-:S03]  /*3d80*/  UMOV UR10, 0xffffffff ;  /* 0xffffffff000a7882 */ /* 0x000fc60000000000 */
[----:B------:R-:W-:Y:S05]  /*3d90*/  BRA.DIV UR10, `(.L_x_9271) ;  /* 0x000000360a307947 */ /* 0x000fea000b800000 */
[----:B-1----:R1:W3:Y:S02]  /*3da0*/  SHFL.IDX PT, R30, R50, R17, R19 ;  /* 0x00000011321e7389 */ /* 0x0022e400000e0013 */
.L_x_9426:
[----:B---3--:R-:W-:-:S07]  /*3db0*/  IMAD R55, R45, R30, R55 ;  /* 0x0000001e2d377224 */ /* 0x008fce00078e0237 */
.L_x_9270:
[----:B------:R-:W-:-:S13]  /*3dc0*/  ISETP.GE.AND P0, PT, R56, 0x10, PT ;  /* 0x000000103800780c */ /* 0x000fda0003f06270 */
[----:B------:R-:W-:Y:S05]  /*3dd0*/  @!P0 BRA `(.L_x_9272) ;  /* 0x0000000000108947 */ /* 0x000fea0003800000 */
[----:B------:R-:W-:-:S03]  /*3de0*/  UMOV UR10, 0xffffffff ;  /* 0xffffffff000a7882 */ /* 0x000fc60000000000 */
[----:B------:R-:W-:Y:S05]  /*3df0*/  BRA.DIV UR10, `(.L_x_9273) ;  /* 0x000000360a387947 */ /* 0x000fea000b800000 */
[----:B-1----:R1:W3:Y:S02]  /*3e00*/  SHFL.IDX PT, R30, R50, R18, R19 ;  /* 0x00000012321e7389 */ /* 0x0022e400000e0013 */
.L_x_9429:
[----:B---3--:R-:W-:-:S07]  /*3e10*/  IMAD R55, R46, R30, R55 ;  /* 0x0000001e2e377224 */ /* 0x008fce00078e0237 */
.L_x_9272:
[C---:B------:R-:W-:Y:S02]  /*3e20*/  IMAD R30, R52.reuse, UR4, R48 ;  /* 0x00000004341e7c24 */ /* 0x040fe4000f8e0230 */
[----:B------:R-:W-:-:S03]  /*3e30*/  VIADD R52, R52, UR6 ;  /* 0x0000000634347c36 */ /* 0x000fc60008000000 */
[----:B------:R-:W-:Y:S02]  /*3e40*/  LEA R30, R30, R53, 0x2 ;  /* 0x000000351e1e7211 */ /* 0x000fe400078e10ff */
[----:B------:R-:W-:-:S03]  /*3e50*/  ISETP.GE.AND P0, PT, R52, UR18, PT ;  /* 0x0000001234007c0c */ /* 0x000fc6000bf06270 */
[----:B------:R3:W-:Y:S10]  /*3e60*/  STS [R30], R55 ;  /* 0x000000371e007388 */ /* 0x0007f40000000800 */
[----:B---3--:R-:W-:Y:S05]  /*3e70*/  @!P0 BRA `(.L_x_9274) ;  /* 0xfffffff8006c8947 */ /* 0x008fea000383ffff */
.L_x_9241:
[----:B------:R-:W-:Y:S05]  /*3e80*/  BSYNC B0 ;  /* 0x0000000000007941 */ /* 0x000fea0003800000 */
.L_x_9240:
[----:B------:R-:W-:Y:S05]  /*3e90*/  @!P6 BRA `(.L_x_9275) ;  /* 0xffffffec0068e947 */ /* 0x000fea000383ffff */
[----:B------:R-:W-:Y:S05]  /*3ea0*/  BRA `(.L_x_9168) ;  /* 0x00000014001c7947 */ /* 0x000fea0003800000 */
.L_x_9223:
[----:B0---4-:R-:W-:-:S07]  /*3eb0*/  IMAD.MOV.U32 R49, RZ, RZ, RZ ;  /* 0x000000ffff317224 */ /* 0x011fce00078e00ff */
.L_x_9327:
[----:B012---:R-:W0:Y:S01]  /*3ec0*/  LDC R50, c[0x0][0x3ac] ;  /* 0x0000eb00ff327b82 */ /* 0x007e220000000800 */
[----:B------:R-:W-:Y:S01]  /*3ed0*/  IMAD.IADD R48, R2, 0x1, R49 ;  /* 0x0000000102307824 */ /* 0x000fe200078e0231 */
        /* <DEDUP_REMOVED lines=8> */
[----:B---34-:R-:W-:Y:S08]  /*3f60*/  @!P4 BRA `(.L_x_9276) ;  /* 0x00000000001cc947 */ /* 0x018ff00003800000 */
[----:B------:R-:W0:Y:S01]  /*3f70*/  S2UR UR11, SR_CgaCtaId ;  /* 0x00000000000b79c3 */ /* 0x000e220000008800 */
[----:B------:R-:W-:Y:S01]  /*3f80*/  UMOV UR10, 0x400 ;  /* 0x00000400000a7882 */ /* 0x000fe20000000000 */
[----:B------:R-:W-:Y:S01]  /*3f90*/  IMAD.IADD R29, R3, 0x1, R30 ;  /* 0x00000001031d7824 */ /* 0x000fe200078e021e */
[----:B------:R-:W-:-:S04]  /*3fa0*/  UIADD3 UR10, UPT, UPT, UR10, 0x1080, URZ ;  /* 0x000010800a0a7890 */ /* 0x000fc8000fffe0ff */
[----:B0-----:R-:W-:-:S06]  /*3fb0*/  ULEA UR10, UR11, UR10, 0x18 ;  /* 0x0000000a0b0a7291 */ /* 0x001fcc000f8ec0ff */
[----:B------:R-:W-:-:S06]  /*3fc0*/  LEA R29, R29, UR10, 0x2 ;  /* 0x0000000a1d1d7c11 */ /* 0x000fcc000f8e10ff */
[----:B------:R-:W0:Y:S02]  /*3fd0*/  LDS R29, [R29] ;  /* 0x000000001d1d7984 */ /* 0x000e240000000800 */
.L_x_9276:
[----:B------:R-:W-:Y:S05]  /*3fe0*/  @!P3 BRA `(.L_x_9277) ;  /* 0x00000000001cb947 */ /* 0x000fea0003800000 */
[----:B------:R-:W1:Y:S01]  /*3ff0*/  S2UR UR11, SR_CgaCtaId ;  /* 0x00000000000b79c3 */ /* 0x000e620000008800 */
[----:B------:R-:W-:Y:S01]  /*4000*/  UMOV UR10, 0x400 ;  /* 0x00000400000a7882 */ /* 0x000fe20000000000 */
[----:B---3--:R-:W-:Y:S01]  /*4010*/  IMAD.IADD R31, R20, 0x1, R30 ;  /* 0x00000001141f7824 */ /* 0x008fe200078e021e */
[----:B------:R-:W-:-:S04]  /*4020*/  UIADD3 UR10, UPT, UPT, UR10, 0x1080, URZ ;  /* 0x000010800a0a7890 */ /* 0x000fc8000fffe0ff */
[----:B-1----:R-:W-:-:S06]  /*4030*/  ULEA UR10, UR11, UR10, 0x18 ;  /* 0x0000000a0b0a7291 */ /* 0x002fcc000f8ec0ff */
[----:B------:R-:W-:-:S05]  /*4040*/  LEA R31, R31, UR10, 0x2 ;  /* 0x0000000a1f1f7c11 */ /* 0x000fca000f8e10ff */
[----:B------:R1:W2:Y:S02]  /*4050*/  LDS R32, [R31] ;  /* 0x000000001f207984 */ /* 0x0002a40000000800 */
.L_x_9277:
        /* <DEDUP_REMOVED lines=8> */
.L_x_9278:
[----:B------:R-:W-:Y:S05]  /*40e0*/  @!P1 BRA `(.L_x_9279) ;  /* 0x00000000001c9947 */ /* 0x000fea0003800000 */
[----:B------:R-:W5:Y:S01]  /*40f0*/  S2UR UR11, SR_CgaCtaId ;  /* 0x00000000000b79c3 */ /* 0x000f620000008800 */
[----:B------:R-:W-:Y:S01]  /*4100*/  UMOV UR10, 0x400 ;  /* 0x00000400000a7882 */ /* 0x000fe20000000000 */
[----:B-1-34-:R-:W-:Y:S01]  /*4110*/  IADD3 R31, PT, PT, R22, R30, RZ ;  /* 0x0000001e161f7210 */ /* 0x01afe20007ffe0ff */
[----:B------:R-:W-:-:S04]  /*4120*/  UIADD3 UR10, UPT, UPT, UR10, 0x1080, URZ ;  /* 0x000010800a0a7890 */ /* 0x000fc8000fffe0ff */
[----:B-----5:R-:W-:-:S06]  /*4130*/  ULEA UR10, UR11, UR10, 0x18 ;  /* 0x0000000a0b0a7291 */ /* 0x020fcc000f8ec0ff */
[----:B------:R-:W-:-:S05]  /*4140*/  LEA R31, R31, UR10, 0x2 ;  /* 0x0000000a1f1f7c11 */ /* 0x000fca000f8e10ff */
[----:B------:R1:W3:Y:S02]  /*4150*/  LDS R34, [R31] ;  /* 0x000000001f227984 */ /* 0x0002e40000000800 */
.L_x_9279:
        /* <DEDUP_REMOVED lines=9> */
.L_x_9280:
        /* <DEDUP_REMOVED lines=9> */
.L_x_9281:
        /* <DEDUP_REMOVED lines=9> */
.L_x_9282:
        /* <DEDUP_REMOVED lines=9> */
.L_x_9283:
        /* <DEDUP_REMOVED lines=10> */
.L_x_9284:
        /* <DEDUP_REMOVED lines=11> */
.L_x_9285:
        /* <DEDUP_REMOVED lines=11> */
.L_x_9286:
        /* <DEDUP_REMOVED lines=11> */
.L_x_9287:
        /* <DEDUP_REMOVED lines=11> */
.L_x_9288:
        /* <DEDUP_REMOVED lines=11> */
.L_x_9289:
        /* <DEDUP_REMOVED lines=11> */
.L_x_9290:
[----:B------:R-:W-:Y:S01]  /*4860*/  ISETP.GE.AND P5, PT, R49, UR4, PT ;  /* 0x0000000431007c0c */ /* 0x000fe2000bfa6270 */
        /* <DEDUP_REMOVED lines=10> */
.L_x_9291:
        /* <DEDUP_REMOVED lines=8> */
[----:B---34-:R0:W1:Y:S02]  /*4990*/  F2I.FTZ.U32.TRUNC.NTZ R31, R30 ;  /* 0x0000001e001f7305 */ /* 0x018064000021f000 */
        /* <DEDUP_REMOVED lines=18> */
.L_x_9326:
[----:B------:R-:W-:Y:S02]  /*4ac0*/  IMAD R50, R51, 0x84, R52 ;  /* 0x0000008433327824 */ /* 0x000fe400078e0234 */
[----:B------:R-:W-:-:S04]  /*4ad0*/  HFMA2 R53, -RZ, RZ, 0, 0 ;  /* 0x00000000ff357431 */ /* 0x000fc800000001ff */
[----:B------:R-:W0:Y:S01]  /*4ae0*/  LDS R50, [R50] ;  /* 0x0000000032327984 */ /* 0x000e220000000800 */
[----:B------:R-:W-:Y:S05]  /*4af0*/  @!P4 BRA `(.L_x_9293) ;  /* 0x000000000010c947 */ /* 0x000fea0003800000 */
[----:B------:R-:W-:-:S03]  /*4b00*/  UMOV UR10, 0xffffffff ;  /* 0xffffffff000a7882 */ /* 0x000fc60000000000 */
[----:B------:R-:W-:Y:S05]  /*4b10*/  BRA.DIV UR10, `(.L_x_9294) ;  /* 0x0000002a0a107947 */ /* 0x000fea000b800000 */
[----:B0-----:R0:W1:Y:S02]  /*4b20*/  SHFL.IDX PT, R56, R50, R28, R19 ;  /* 0x0000001c32387389 */ /* 0x00106400000e0013 */
.L_x_9431:
[----:B-1----:R-:W-:-:S07]  /*4b30*/  IMAD R53, R29, R56, RZ ;  /* 0x000000381d357224 */ /* 0x002fce00078e02ff */
.L_x_9293:
[----:B------:R-:W-:Y:S05]  /*4b40*/  @!P3 BRA `(.L_x_9295) ;  /* 0x000000000010b947 */ /* 0x000fea0003800000 */
[----:B------:R-:W-:-:S03]  /*4b50*/  UMOV UR10, 0xffffffff ;  /* 0xffffffff000a7882 */ /* 0x000fc60000000000 */
[----:B------:R-:W-:Y:S05]  /*4b60*/  BRA.DIV UR10, `(.L_x_9296) ;  /* 0x0000002a0a187947 */ /* 0x000fea000b800000 */
[----:B0-----:R0:W1:Y:S02]  /*4b70*/  SHFL.IDX PT, R30, R50, R4, R19 ;  /* 0x00000004321e7389 */ /* 0x00106400000e0013 */
.L_x_9434:
[----:B-12---:R-:W-:-:S07]  /*4b80*/  IMAD R53, R32, R30, R53 ;  /* 0x0000001e20357224 */ /* 0x006fce00078e0235 */
.L_x_9295:
[----:B------:R-:W-:Y:S05]  /*4b90*/  @!P2 BRA `(.L_x_9297) ;  /* 0x000000000010a947 */ /* 0x000fea0003800000 */
[----:B------:R-:W-:-:S03]  /*4ba0*/  UMOV UR10, 0xffffffff ;  /* 0xffffffff000a7882 */ /* 0x000fc60000000000 */
[----:B------:R-:W-:Y:S05]  /*4bb0*/  BRA.DIV UR10, `(.L_x_9298) ;  /* 0x0000002a0a247947 */ /* 0x000fea000b800000 */
[----:B0-----:R0:W1:Y:S02]  /*4bc0*/  SHFL.IDX PT, R30, R50, R5, R19 ;  /* 0x00000005321e7389 */ /* 0x00106400000e0013 */
.L_x_9437:
[----:B-1----:R-:W-:-:S07]  /*4bd0*/  IMAD R53, R33, R30, R53 ;  /* 0x0000001e21357224 */ /* 0x002fce00078e0235 */
.L_x_9297:
[----:B------:R-:W-:Y:S05]  /*4be0*/  @!P1 BRA `(.L_x_9299) ;  /* 0x0000000000109947 */ /* 0x000fea0003800000 */
[----:B------:R-:W-:-:S03]  /*4bf0*/  UMOV UR10, 0xffffffff ;  /* 0xffffffff000a7882 */ /* 0x000fc60000000000 */
[----:B------:R-:W-:Y:S05]  /*4c00*/  BRA.DIV UR10, `(.L_x_9300) ;  /* 0x0000002a0a307947 */ /* 0x000fea000b800000 */
[----:B0-----:R0:W1:Y:S02]  /*4c10*/  SHFL.IDX PT, R30, R50, R6, R19 ;  /* 0x00000006321e7389 */ /* 0x00106400000e0013 */
.L_x_9440:
[----:B-1----:R-:W-:-:S07]  /*4c20*/  IMAD R53, R34, R30, R53 ;  /* 0x0000001e22357224 */ /* 0x002fce00078e0235 */
.L_x_9299:
[----:B------:R-:W1:Y:S02]  /*4c30*/  LDC R55, c[0x0][0x3ac] ;  /* 0x0000eb00ff377b82 */ /* 0x000e640000000800 */
[----:B-1----:R-:W-:-:S13]  /*4c40*/  ISETP.GE.AND P0, PT, R55, 0x5, PT ;  /* 0x000000053700780c */ /* 0x002fda0003f06270 */
[----:B------:R-:W-:Y:S05]  /*4c50*/  @!P0 BRA `(.L_x_9301) ;  /* 0x0000000000108947 */ /* 0x000fea0003800000 */
[----:B------:R-:W-:-:S03]  /*4c60*/  UMOV UR10, 0xffffffff ;  /* 0xffffffff000a7882 */ /* 0x000fc60000000000 */
[----:B------:R-:W-:Y:S05]  /*4c70*/  BRA.DIV UR10, `(.L_x_9302) ;  /* 0x0000002a0a347947 */ /* 0x000fea000b800000 */
[----:B0-----:R0:W1:Y:S02]  /*4c80*/  SHFL.IDX PT, R30, R50, R7, R19 ;  /* 0x00000007321e7389 */ /* 0x00106400000e0013 */
.L_x_9443:
[----:B-1----:R-:W-:-:S07]  /*4c90*/  IMAD R53, R35, R30, R53 ;  /* 0x0000001e23357224 */ /* 0x002fce00078e0235 */
.L_x_9301:
[----:B------:R-:W-:-:S13]  /*4ca0*/  ISETP.GE.AND P0, PT, R55, 0x6, PT ;  /* 0x000000063700780c */ /* 0x000fda0003f06270 */
[----:B------:R-:W-:Y:S05]  /*4cb0*/  @!P0 BRA `(.L_x_9303) ;  /* 0x0000000000108947 */ /* 0x000fea0003800000 */
[----:B------:R-:W-:-:S03]  /*4cc0*/  UMOV UR10, 0xffffffff ;  /* 0xffffffff000a7882 */ /* 0x000fc60000000000 */
[----:B------:R-:W-:Y:S05]  /*4cd0*/  BRA.DIV UR10, `(.L_x_9304) ;  /* 0x0000002a0a3c7947 */ /* 0x000fea000b800000 */
[----:B0-----:R0:W1:Y:S02]  /*4ce0*/  SHFL.IDX PT, R30, R50, R8, R19 ;  /* 0x00000008321e7389 */ /* 0x00106400000e0013 */
.L_x_9446:
[----:B-1----:R-:W-:-:S07]  /*4cf0*/  IMAD R53, R36, R30, R53 ;  /* 0x0000001e24357224 */ /* 0x002fce00078e0235 */
.L_x_9303:
[----:B------:R-:W-:-:S13]  /*4d00*/  ISETP.GE.AND P0, PT, R55, 0x7, PT ;  /* 0x000000073700780c */ /* 0x000fda0003f06270 */
[----:B------:R-:W-:Y:S05]  /*4d10*/  @!P0 BRA `(.L_x_9305) ;  /* 0x0000000000108947 */ /* 0x000fea0003800000 */
[----:B------:R-:W-:-:S03]  /*4d20*/  UMOV UR10, 0xffffffff ;  /* 0xffffffff000a7882 */ /* 0x000fc60000000000 */
[----:B------:R-:W-:Y:S05]  /*4d30*/  BRA.DIV UR10, `(.L_x_9306) ;  /* 0x0000002a0a447947 */ /* 0x000fea000b800000 */
[----:B0-----:R0:W1:Y:S02]  /*4d40*/  SHFL.IDX PT, R30, R50, R9, R19 ;  /* 0x00000009321e7389 */ /* 0x00106400000e0013 */
.L_x_9449:
[----:B-1----:R-:W-:-:S07]  /*4d50*/  IMAD R53, R37, R30, R53 ;  /* 0x0000001e25357224 */ /* 0x002fce00078e0235 */
.L_x_9305:
[----:B------:R-:W-:-:S13]  /*4d60*/  ISETP.GE.AND P0, PT, R55, 0x8, PT ;  /* 0x000000083700780c */ /* 0x000fda0003f06270 */
[----:B------:R-:W-:Y:S05]  /*4d70*/  @!P0 BRA `(.L_x_9307) ;  /* 0x0000000000108947 */ /* 0x000fea0003800000 */
[----:B------:R-:W-:-:S03]  /*4d80*/  UMOV UR10, 0xffffffff ;  /* 0xffffffff000a7882 */ /* 0x000fc60000000000 */
[----:B------:R-:W-:Y:S05]  /*4d90*/  BRA.DIV UR10, `(.L_x_9308) ;  /* 0x0000002a0a4c7947 */ /* 0x000fea000b800000 */
[----:B0-----:R0:W1:Y:S02]  /*4da0*/  SHFL.IDX PT, R30, R50, R10, R19 ;  /* 0x0000000a321e7389 */ /* 0x00106400000e0013 */
.L_x_9452:
[----:B-1----:R-:W-:-:S07]  /*4db0*/  IMAD R53, R38, R30, R53 ;  /* 0x0000001e26357224 */ /* 0x002fce00078e0235 */
.L_x_9307:
[----:B------:R-:W-:-:S13]  /*4dc0*/  ISETP.GE.AND P0, PT, R55, 0x9, PT ;  /* 0x000000093700780c */ /* 0x000fda0003f06270 */
[----:B------:R-:W-:Y:S05]  /*4dd0*/  @!P0 BRA `(.L_x_9309) ;  /* 0x0000000000108947 */ /* 0x000fea0003800000 */
[----:B------:R-:W-:-:S03]  /*4de0*/  UMOV UR10, 0xffffffff ;  /* 0xffffffff000a7882 */ /* 0x000fc60000000000 */
[----:B------:R-:W-:Y:S05]  /*4df0*/  BRA.DIV UR10, `(.L_x_9310) ;  /* 0x0000002a0a547947 */ /* 0x000fea000b800000 */
[----:B0-----:R0:W1:Y:S02]  /*4e00*/  SHFL.IDX PT, R30, R50, R11, R19 ;  /* 0x0000000b321e7389 */ /* 0x00106400000e0013 */
.L_x_9455:
[----:B-1----:R-:W-:-:S07]  /*4e10*/  IMAD R53, R39, R30, R53 ;  /* 0x0000001e27357224 */ /* 0x002fce00078e0235 */
.L_x_9309:
[----:B------:R-:W-:-:S13]  /*4e20*/  ISETP.GE.AND P0, PT, R55, 0xa, PT ;  /* 0x0000000a3700780c */ /* 0x000fda0003f06270 */
[----:B------:R-:W-:Y:S05]  /*4e30*/  @!P0 BRA `(.L_x_9311) ;  /* 0x0000000000108947 */ /* 0x000fea0003800000 */
[----:B------:R-:W-:-:S03]  /*4e40*/  UMOV UR10, 0xffffffff ;  /* 0xffffffff000a7882 */ /* 0x000fc60000000000 */
[----:B------:R-:W-:Y:S05]  /*4e50*/  BRA.DIV UR10, `(.L_x_9312) ;  /* 0x0000002a0a5c7947 */ /* 0x000fea000b800000 */
[----:B0-----:R0:W1:Y:S02]  /*4e60*/  SHFL.IDX PT, R30, R50, R12, R19 ;  /* 0x0000000c321e7389 */ /* 0x00106400000e0013 */
.L_x_9458:
[----:B-1----:R-:W-:-:S07]  /*4e70*/  IMAD R53, R40, R30, R53 ;  /* 0x0000001e28357224 */ /* 0x002fce00078e0235 */
.L_x_9311:
[----:B------:R-:W-:-:S13]  /*4e80*/  ISETP.GE.AND P0, PT, R55, 0xb, PT ;  /* 0x0000000b3700780c */ /* 0x000fda0003f06270 */
[----:B------:R-:W-:Y:S05]  /*4e90*/  @!P0 BRA `(.L_x_9313) ;  /* 0x0000000000108947 */ /* 0x000fea0003800000 */
[----:B------:R-:W-:-:S03]  /*4ea0*/  UMOV UR10, 0xffffffff ;  /* 0xffffffff000a7882 */ /* 0x000fc60000000000 */
[----:B------:R-:W-:Y:S05]  /*4eb0*/  BRA.DIV UR10, `(.L_x_9314) ;  /* 0x0000002a0a647947 */ /* 0x000fea000b800000 */
[----:B0-----:R0:W1:Y:S02]  /*4ec0*/  SHFL.IDX PT, R30, R50, R13, R19 ;  /* 0x0000000d321e7389 */ /* 0x00106400000e0013 */
.L_x_9461:
[----:B-1----:R-:W-:-:S07]  /*4ed0*/  IMAD R53, R41, R30, R53 ;  /* 0x0000001e29357224 */ /* 0x002fce00078e0235 */
.L_x_9313:
[----:B------:R-:W-:-:S13]  /*4ee0*/  ISETP.GE.AND P0, PT, R55, 0xc, PT ;  /* 0x0000000c3700780c */ /* 0x000fda0003f06270 */
[----:B------:R-:W-:Y:S05]  /*4ef0*/  @!P0 BRA `(.L_x_9315) ;  /* 0x0000000000108947 */ /* 0x000fea0003800000 */
[----:B------:R-:W-:-:S03]  /*4f00*/  UMOV UR10, 0xffffffff ;  /* 0xffffffff000a7882 */ /* 0x000fc60000000000 */
[----:B------:R-:W-:Y:S05]  /*4f10*/  BRA.DIV UR10, `(.L_x_9316) ;  /* 0x0000002a0a6c7947 */ /* 0x000fea000b800000 */
[----:B0-----:R0:W1:Y:S02]  /*4f20*/  SHFL.IDX PT, R30, R50, R14, R19 ;  /* 0x0000000e321e7389 */ /* 0x00106400000e0013 */
.L_x_9464:
[----:B-1----:R-:W-:-:S07]  /*4f30*/  IMAD R53, R42, R30, R53 ;  /* 0x0000001e2a357224 */ /* 0x002fce00078e0235 */
.L_x_9315:
[----:B------:R-:W-:-:S13]  /*4f40*/  ISETP.GE.AND P0, PT, R55, 0xd, PT ;  /* 0x0000000d3700780c */ /* 0x000fda0003f06270 */
[----:B------:R-:W-:Y:S05]  /*4f50*/  @!P0 BRA `(.L_x_9317) ;  /* 0x0000000000108947 */ /* 0x000fea0003800000 */
[----:B------:R-:W-:-:S03]  /*4f60*/  UMOV UR10, 0xffffffff ;  /* 0xffffffff000a7882 */ /* 0x000fc60000000000 */
[----:B------:R-:W-:Y:S05]  /*4f70*/  BRA.DIV UR10, `(.L_x_9318) ;  /* 0x0000002a0a747947 */ /* 0x000fea000b800000 */
[----:B0-----:R0:W1:Y:S02]  /*4f80*/  SHFL.IDX PT, R30, R50, R15, R19 ;  /* 0x0000000f321e7389 */ /* 0x00106400000e0013 */
.L_x_9467:
[----:B-1----:R-:W-:-:S07]  /*4f90*/  IMAD R53, R43, R30, R53 ;  /* 0x0000001e2b357224 */ /* 0x002fce00078e0235 */
.L_x_9317:
[----:B------:R-:W-:-:S13]  /*4fa0*/  ISETP.GE.AND P0, PT, R55, 0xe, PT ;  /* 0x0000000e3700780c */ /* 0x000fda0003f06270 */
[----:B------:R-:W-:Y:S05]  /*4fb0*/  @!P0 BRA `(.L_x_9319) ;  /* 0x0000000000108947 */ /* 0x000fea0003800000 */
[----:B------:R-:W-:-:S03]  /*4fc0*/  UMOV UR10, 0xffffffff ;  /* 0xffffffff000a7882 */ /* 0x000fc60000000000 */
[----:B------:R-:W-:Y:S05]  /*4fd0*/  BRA.DIV UR10, `(.L_x_9320) ;  /* 0x0000002a0a7c7947 */ /* 0x000fea000b800000 */
[----:B0-----:R0:W1:Y:S02]  /*4fe0*/  SHFL.IDX PT, R30, R50, R16, R19 ;  /* 0x00000010321e7389 */ /* 0x00106400000e0013 */
.L_x_9470:
[----:B-1----:R-:W-:-:S07]  /*4ff0*/  IMAD R53, R44, R30, R53 ;  /* 0x0000001e2c357224 */ /* 0x002fce00078e0235 */
.L_x_9319:
[----:B------:R-:W-:-:S13]  /*5000*/  ISETP.GE.AND P0, PT, R55, 0xf, PT ;  /* 0x0000000f3700780c */ /* 0x000fda0003f06270 */
[----:B------:R-:W-:Y:S05]  /*5010*/  @!P0 BRA `(.L_x_9321) ;  /* 0x0000000000108947 */ /* 0x000fea0003800000 */
[----:B------:R-:W-:-:S03]  /*5020*/  UMOV UR10, 0xffffffff ;  /* 0xffffffff000a7882 */ /* 0x000fc60000000000 */
[----:B------:R-:W-:Y:S05]  /*5030*/  BRA.DIV UR10, `(.L_x_9322) ;  /* 0x0000002a0a847947 */ /* 0x000fea000b800000 */
[----:B0-----:R0:W1:Y:S02]  /*5040*/  SHFL.IDX PT, R30, R50, R17, R19 ;  /* 0x00000011321e7389 */ /* 0x00106400000e0013 */
.L_x_9473:
[----:B-1----:R-:W-:-:S07]  /*5050*/  IMAD R53, R45, R30, R53 ;  /* 0x0000001e2d357224 */ /* 0x002fce00078e0235 */
.L_x_9321:
[----:B------:R-:W-:-:S13]  /*5060*/  ISETP.GE.AND P0, PT, R55, 0x10, PT ;  /* 0x000000103700780c */ /* 0x000fda0003f06270 */
[----:B------:R-:W-:Y:S05]  /*5070*/  @!P0 BRA `(.L_x_9323) ;  /* 0x0000000000108947 */ /* 0x000fea0003800000 */
[----:B------:R-:W-:-:S03]  /*5080*/  UMOV UR10, 0xffffffff ;  /* 0xffffffff000a7882 */ /* 0x000fc60000000000 */
[----:B------:R-:W-:Y:S05]  /*5090*/  BRA.DIV UR10, `(.L_x_9324) ;  /* 0x0000002a0a8c7947 */ /* 0x000fea000b800000 */
[----:B0-----:R0:W1:Y:S02]  /*50a0*/  SHFL.IDX PT, R30, R50, R18, R19 ;  /* 0x00000012321e7389 */ /* 0x00106400000e0013 */
.L_x_9476:
[----:B-1----:R-:W-:-:S07]  /*50b0*/  IMAD R53, R46, R30, R53 ;  /* 0x0000001e2e357224 */ /* 0x002fce00078e0235 */
.L_x_9323:
[----:B------:R-:W-:-:S07]  /*50c0*/  IMAD.U32 R30, RZ, RZ, UR14 ;  /* 0x0000000eff1e7e24 */ /* 0x000fce000f8e00ff */
.L_x_9325:
        /* <DEDUP_REMOVED lines=36> */
.L_x_9292:
[----:B------:R-:W-:Y:S05]  /*5310*/  @!P5 BRA `(.L_x_9327) ;  /* 0xffffffe800e8d947 */ /* 0x000fea000383ffff */
.L_x_9168:
[----:B------:R-:W-:Y:S01]  /*5320*/  ISETP.GT.U32.AND P0, PT, R58, 0x7f, PT ;  /* 0x0000007f3a00780c */ /* 0x000fe20003f04070 */
[----:B------:R-:W-:Y:S05]  /*5330*/  WARPSYNC.ALL ;  /* 0x0000000000007948 */ /* 0x000fea0003800000 */
[----:B------:R-:W-:Y:S06]  /*5340*/  BAR.SYNC.DEFER_BLOCKING 0x0 ;  /* 0x0000000000007b1d */ /* 0x000fec0000010000 */
[----:B------:R-:W-:Y:S04]  /*5350*/  BSSY.RECONVERGENT B0, `(.L_x_9328) ;  /* 0x00000fa000007945 */ /* 0x000fe80003800200 */
[----:B------:R-:W-:Y:S05]  /*5360*/  @P0 BRA `(.L_x_9329) ;  /* 0x0000000c00e00947 */ /* 0x000fea0003800000 */
[----:B-12-4-:R-:W0:Y:S01]  /*5370*/  LDC R48, c[0x0][0x3ac] ;  /* 0x0000eb00ff307b82 */ /* 0x016e220000000800 */
[----:B------:R-:W1:Y:S01]  /*5380*/  S2R R57, SR_TID.X ;  /* 0x0000000000397919 */ /* 0x000e620000002100 */
[----:B------:R-:W-:Y:S06]  /*5390*/  BSSY.RECONVERGENT B1, `(.L_x_9330) ;  /* 0x000007e000017945 */ /* 0x000fec0003800200 */
[----:B------:R-:W2:Y:S08]  /*53a0*/  LDC R51, c[0x0][0x388] ;  /* 0x0000e200ff337b82 */ /* 0x000eb00000000800 */
[----:B------:R-:W4:Y:S01]  /*53b0*/  S2UR UR10, SR_CTAID.X ;  /* 0x00000000000a79c3 */ /* 0x000f220000002500 */
[----:B0-----:R-:W-:-:S04]  /*53c0*/  IABS R49, R48 ;  /* 0x0000003000317213 */ /* 0x001fc80000000000 */
[----:B------:R-:W0:Y:S01]  /*53d0*/  I2F.RP R50, R49 ;  /* 0x0000003100327306 */ /* 0x000e220000209400 */
[----:B--2---:R-:W-:Y:S02]  /*53e0*/  IABS R55, R51 ;  /* 0x0000003300377213 */ /* 0x004fe40000000000 */
[----:B------:R-:W-:Y:S02]  /*53f0*/  LOP3.LUT R51, R51, R48, RZ, 0x3c, !PT ;  /* 0x0000003033337212 */ /* 0x000fe400078e3cff */
[----:B-1----:R-:W-:Y:S02]  /*5400*/  MOV R58, R57 ;  /* 0x00000039003a7202 */ /* 0x002fe40000000f00 */
[----:B------:R-:W-:Y:S01]  /*5410*/  ISETP.GE.AND P2, PT, R51, RZ, PT ;  /* 0x000000ff3300720c */ /* 0x000fe20003f46270 */
[----:B------:R-:W-:Y:S01]  /*5420*/  IMAD.U32 R51, RZ, RZ, UR9 ;  /* 0x00000009ff337e24 */ /* 0x000fe2000f8e00ff */
[----:B----4-:R-:W-:Y:S01]  /*5430*/  UIMAD UR10, UR4, UR10, URZ ;  /* 0x0000000a040a72a4 */ /* 0x010fe2000f8e02ff */
[----:B0-----:R-:W0:Y:S02]  /*5440*/  MUFU.RCP R50, R50 ;  /* 0x0000003200327308 */ /* 0x001e240000001000 */
[----:B0-----:R-:W-:-:S06]  /*5450*/  VIADD R52, R50, 0xffffffe ;  /* 0x0ffffffe32347836 */ /* 0x001fcc0000000000 */
[----:B---3--:R-:W0:Y:S02]  /*5460*/  F2I.FTZ.U32.TRUNC.NTZ R31, R52 ;  /* 0x00000034001f7305 */ /* 0x008e24000021f000 */
[----:B0-----:R-:W-:-:S04]  /*5470*/  IMAD.MOV R30, RZ, RZ, -R31 ;  /* 0x000000ffff1e7224 */ /* 0x001fc800078e0a1f */
        /* <DEDUP_REMOVED lines=12> */
[----:B------:R-:W0:Y:S11]  /*5540*/  LDC R30, c[0x0][0x384] ;  /* 0x0000e100ff1e7b82 */ /* 0x000e360000000800 */
[----:B------:R-:W-:Y:S01]  /*5550*/  @P0 VIADD R50, R50, 0x1 ;  /* 0x0000000132320836 */ /* 0x000fe20000000000 */
[----:B------:R-:W-:-:S03]  /*5560*/  ISETP.NE.AND P0, PT, R54, RZ, PT ;  /* 0x000000ff3600720c */ /* 0x000fc60003f05270 */
[----:B------:R-:W-:Y:S01]  /*5570*/  @!P2 IMAD.MOV R50, RZ, RZ, -R50 ;  /* 0x000000ffff32a224 */ /* 0x000fe200078e0a32 */
[----:B------:R-:W-:Y:S01]  /*5580*/  @!P1 LOP3.LUT R50, RZ, R48, RZ, 0x33, !PT ;  /* 0x00000030ff329212 */ /* 0x000fe200078e33ff */
[----:B0-----:R-:W-:-:S08]  /*5590*/  IMAD R51, R51, R30, UR10 ;  /* 0x0000000a33337e24 */ /* 0x001fd0000f8e021e */
[----:B------:R-:W-:Y:S05]  /*55a0*/  @!P0 BRA `(.L_x_9331) ;  /* 0x0000000400708947 */ /* 0x000fea0003800000 */
        /* <DEDUP_REMOVED lines=8> */
[----:B------:R-:W2:Y:S01]  /*5630*/  S2R R59, SR_TID.X ;  /* 0x00000000003b7919 */ /* 0x000ea20000002100 */
[----:B------:R-:W3:Y:S03]  /*5640*/  LDC.64 R60, c[0x0][0x3a0] ;  /* 0x0000e800ff3c7b82 */ /* 0x000ee60000000a00 */
[----:B-1----:R-:W1:Y:S01]  /*5650*/  MUFU.RCP R49, R49 ;  /* 0x0000003100317308 */ /* 0x002e620000001000 */
[----:B0-----:R-:W-:Y:S01]  /*5660*/  ULEA UR10, UR11, UR10, 0x18 ;  /* 0x0000000a0b0a7291 */ /* 0x001fe2000f8ec0ff */
[----:B-1----:R-:W-:Y:S01]  /*5670*/  VIADD R30, R49, 0xffffffe ;  /* 0x0ffffffe311e7836 */ /* 0x002fe20000000000 */
[----:B------:R-:W-:-:S05]  /*5680*/  LOP3.LUT R49, RZ, UR4, RZ, 0x33, !PT ;  /* 0x00000004ff317c12 */ /* 0x000fca000f8e33ff */
[----:B------:R0:W1:Y:S01]  /*5690*/  F2I.FTZ.U32.TRUNC.NTZ R31, R30 ;  /* 0x0000001e001f7305 */ /* 0x000062000021f000 */
[----:B--2---:R-:W-:-:S04]  /*56a0*/  VIADD R59, R59, UR16 ;  /* 0x000000103b3b7c36 */ /* 0x004fc80008000000 */
[----:B------:R-:W-:Y:S01]  /*56b0*/  IMAD.MOV.U32 R58, RZ, RZ, R59 ;  /* 0x000000ffff3a7224 */ /* 0x000fe200078e003b */
[----:B0-----:R-:W-:Y:S01]  /*56c0*/  MOV R30, RZ ;  /* 0x000000ff001e7202 */ /* 0x001fe20000000f00 */
[----:B-1----:R-:W-:-:S04]  /*56d0*/  IMAD.MOV R53, RZ, RZ, -R31 ;  /* 0x000000ffff357224 */ /* 0x002fc800078e0a1f */
[----:B------:R-:W-:-:S04]  /*56e0*/  IMAD R53, R53, R48, RZ ;  /* 0x0000003035357224 */ /* 0x000fc800078e02ff */
[----:B------:R-:W-:-:S04]  /*56f0*/  IMAD.HI.U32 R52, R31, R53, R30 ;  /* 0x000000351f347227 */ /* 0x000fc800078e001e */
[----:B------:R-:W-:Y:S01]  /*5700*/  IMAD.MOV.U32 R31, RZ, RZ, R55 ;  /* 0x000000ffff1f7224 */ /* 0x000fe200078e0037 */
[----:B------:R-:W-:Y:S01]  /*5710*/  LEA R55, R57, UR10, 0x2 ;  /* 0x0000000a39377c11 */ /* 0x000fe2000f8e10ff */
[----:B------:R-:W-:Y:S02]  /*5720*/  IMAD.MOV.U32 R53, RZ, RZ, R56 ;  /* 0x000000ffff357224 */ /* 0x000fe400078e0038 */
[----:B------:R-:W-:Y:S02]  /*5730*/  IMAD.HI.U32 R30, R52, R31, RZ ;  /* 0x0000001f341e7227 */ /* 0x000fe400078e00ff */
[----:B------:R-:W0:Y:S02]  /*5740*/  LDS R56, [R55] ;  /* 0x0000000037387984 */ /* 0x000e240000000800 */
        /* <DEDUP_REMOVED lines=13> */
[----:B------:R-:W-:Y:S02]  /*5820*/  IMAD R30, R50, R30, R51 ;  /* 0x0000001e321e7224 */ /* 0x000fe400078e0233 */
[----:B------:R-:W-:-:S05]  /*5830*/  IMAD R31, R31, UR4, R57 ;  /* 0x000000041f1f7c24 */ /* 0x000fca000f8e0239 */
[----:B------:R-:W-:-:S05]  /*5840*/  IADD3 R31, PT, PT, R30, R31, RZ ;  /* 0x0000001f1e1f7210 */ /* 0x000fca0007ffe0ff */
[----:B---3--:R-:W-:-:S05]  /*5850*/  IMAD.WIDE R30, R31, 0x4, R60 ;  /* 0x000000041f1e7825 */ /* 0x008fca00078e023c */
        /* <DEDUP_REMOVED lines=27> */
[----:B------:R-:W-:Y:S01]  /*5a10*/  IABS R31, R59 ;  /* 0x0000003b001f7213 */ /* 0x000fe20000000000 */
        /* <DEDUP_REMOVED lines=21> */
.L_x_9331:
[----:B------:R-:W-:Y:S05]  /*5b70*/  BSYNC.RECONVERGENT B1 ;  /* 0x0000000000017941 */ /* 0x000fea0003800200 */
.L_x_9330:
[----:B01----:R-:W2:Y:S02]  /*5b80*/  LDL R30, [R1] ;  /* 0x00000000011e7983 */ /* 0x003ea40000100800 */
[----:B--2---:R-:W-:-:S13]  /*5b90*/  ISETP.GE.U32.AND P0, PT, R30, 0x3, PT ;  /* 0x000000031e00780c */ /* 0x004fda0003f06070 */
[----:B------:R-:W-:Y:S05]  /*5ba0*/  @!P0 BRA `(.L_x_9329) ;  /* 0x0000000400d08947 */ /* 0x000fea0003800000 */
[----:B------:R-:W-:Y:S02]  /*5bb0*/  IABS R48, UR4 ;  /* 0x0000000400307c13 */ /* 0x000fe40008000000 */
[----:B------:R-:W-:Y:S02]  /*5bc0*/  ISETP.NE.AND P0, PT, RZ, UR4, PT ;  /* 0x00000004ff007c0c */ /* 0x000fe4000bf05270 */
[----:B------:R-:W0:Y:S08]  /*5bd0*/  I2F.RP R49, R48 ;  /* 0x0000003000317306 */ /* 0x000e300000209400 */
[----:B0-----:R-:W0:Y:S02]  /*5be0*/  MUFU.RCP R49, R49 ;  /* 0x0000003100317308 */ /* 0x001e240000001000 */
[----:B0-----:R-:W-:-:S06]  /*5bf0*/  IADD3 R30, PT, PT, R49, 0xffffffe, RZ ;  /* 0x0ffffffe311e7810 */ /* 0x001fcc0007ffe0ff */
[----:B------:R0:W1:Y:S02]  /*5c00*/  F2I.FTZ.U32.TRUNC.NTZ R31, R30 ;  /* 0x0000001e001f7305 */ /* 0x000064000021f000 */
[----:B0-----:R-:W-:Y:S02]  /*5c10*/  IMAD.MOV.U32 R30, RZ, RZ, RZ ;  /* 0x000000ffff1e7224 */ /* 0x001fe400078e00ff */
[----:B-1----:R-:W-:-:S04]  /*5c20*/  IMAD.MOV R53, RZ, RZ, -R31 ;  /* 0x000000ffff357224 */ /* 0x002fc800078e0a1f */
[----:B------:R-:W-:-:S04]  /*5c30*/  IMAD R53, R53, R48, RZ ;  /* 0x0000003035357224 */ /* 0x000fc800078e02ff */
[----:B------:R-:W-:-:S07]  /*5c40*/  IMAD.HI.U32 R52, R31, R53, R30 ;  /* 0x000000351f347227 */ /* 0x000fce00078e001e */
.L_x_9332:
[----:B0-----:R-:W-:Y:S01]  /*5c50*/  IABS R30, UR4 ;  /* 0x00000004001e7c13 */ /* 0x001fe20008000000 */
        /* <DEDUP_REMOVED lines=8> */
[----:B------:R-:W1:Y:S01]  /*5ce0*/  LDC.64 R60, c[0x0][0x3a0] ;  /* 0x0000e800ff3c7b82 */ /* 0x000e620000000a00 */
[----:B------:R-:W2:Y:S01]  /*5cf0*/  I2F.RP R59, R57 ;  /* 0x00000039003b7306 */ /* 0x000ea20000209400 */
[----:B------:R-:W-:Y:S01]  /*5d00*/  IMAD R30, R48, R53, R31 ;  /* 0x00000035301e7224 */ /* 0x000fe200078e021f */
[----:B------:R-:W-:-:S02]  /*5d10*/  MOV R31, R49 ;  /* 0x00000031001f7202 */ /* 0x000fc40000000f00 */
[----:B------:R-:W-:Y:S02]  /*5d20*/  LOP3.LUT R56, RZ, UR4, RZ, 0x33, !PT ;  /* 0x00000004ff387c12 */ /* 0x000fe4000f8e33ff */
[----:B------:R-:W-:Y:S01]  /*5d30*/  ISETP.GT.U32.AND P2, PT, R31, R30, PT ;  /* 0x0000001e1f00720c */ /* 0x000fe20003f44070 */
[----:B0-----:R-:W-:-:S12]  /*5d40*/  ULEA UR10, UR11, UR10, 0x18 ;  /* 0x0000000a0b0a7291 */ /* 0x001fd8000f8ec0ff */
[----:B------:R-:W-:Y:S01]  /*5d50*/  @!P2 IMAD.IADD R30, R30, 0x1, -R57 ;  /* 0x000000011e1ea824 */ /* 0x000fe200078e0a39 */
[----:B------:R-:W-:Y:S01]  /*5d60*/  LEA R55, R58, UR10, 0x2 ;  /* 0x0000000a3a377c11 */ /* 0x000fe2000f8e10ff */
[----:B------:R-:W-:-:S03]  /*5d70*/  @!P2 VIADD R48, R48, 0x1 ;  /* 0x000000013030a836 */ /* 0x000fc60000000000 */
[----:B------:R-:W-:Y:S02]  /*5d80*/  ISETP.GE.U32.AND P1, PT, R30, R31, PT ;  /* 0x0000001f1e00720c */ /* 0x000fe40003f26070 */
[----:B------:R-:W-:Y:S01]  /*5d90*/  LOP3.LUT R30, R58, UR4, RZ, 0x3c, !PT ;  /* 0x000000043a1e7c12 */ /* 0x000fe2000f8e3cff */
[----:B--2---:R-:W0:Y:S03]  /*5da0*/  MUFU.RCP R31, R59 ;  /* 0x0000003b001f7308 */ /* 0x004e260000001000 */
[----:B------:R-:W-:Y:S02]  /*5db0*/  ISETP.GE.AND P3, PT, R30, RZ, PT ;  /* 0x000000ff1e00720c */ /* 0x000fe40003f66270 */
[----:B------:R-:W2:Y:S05]  /*5dc0*/  LDS R30, [R55] ;  /* 0x00000000371e7984 */ /* 0x000eaa0000000800 */
[----:B------:R-:W-:Y:S01]  /*5dd0*/  @P1 VIADD R48, R48, 0x1 ;  /* 0x0000000130301836 */ /* 0x000fe20000000000 */
[----:B------:R-:W-:-:S05]  /*5de0*/  ISETP.NE.AND P1, PT, RZ, UR4, PT ;  /* 0x00000004ff007c0c */ /* 0x000fca000bf25270 */
[----:B------:R-:W-:Y:S01]  /*5df0*/  @!P3 IADD3 R48, PT, PT, -R48, RZ, RZ ;  /* 0x000000ff3030b210 */ /* 0x000fe20007ffe1ff */
[----:B0-----:R-:W-:-:S03]  /*5e00*/  VIADD R31, R31, 0xffffffe ;  /* 0x0ffffffe1f1f7836 */ /* 0x001fc60000000000 */
[----:B------:R-:W-:-:S03]  /*5e10*/  SEL R48, R56, R48, !P1 ;  /* 0x0000003038307207 */ /* 0x000fc60004800000 */
[----:B------:R-:W0:Y:S02]  /*5e20*/  F2I.FTZ.U32.TRUNC.NTZ R31, R31 ;  /* 0x0000001f001f7305 */ /* 0x000e24000021f000 */
[----:B------:R-:W-:Y:S02]  /*5e30*/  IMAD.MOV R49, RZ, RZ, -R48 ;  /* 0x000000ffff317224 */ /* 0x000fe400078e0a30 */
[----:B------:R-:W-:Y:S02]  /*5e40*/  IMAD R48, R50, R48, R51 ;  /* 0x0000003032307224 */ /* 0x000fe400078e0233 */
[----:B------:R-:W-:-:S04]  /*5e50*/  IMAD R49, R49, UR4, R58 ;  /* 0x0000000431317c24 */ /* 0x000fc8000f8e023a */
[----:B------:R-:W-:-:S04]  /*5e60*/  IMAD.IADD R48, R48, 0x1, R49 ;  /* 0x0000000130307824 */ /* 0x000fc800078e0231 */
[----:B-1----:R-:W-:-:S05]  /*5e70*/  IMAD.WIDE R48, R48, 0x4, R60 ;  /* 0x0000000430307825 */ /* 0x002fca00078e023c */
[----:B--2---:R0:W-:Y:S02]  /*5e80*/  STG.E desc[UR12][R48.64], R30 ;  /* 0x0000001e30007986 */ /* 0x0041e4000c10190c */
[----:B0-----:R-:W-:Y:S01]  /*5e90*/  IADD3 R30, PT, PT, RZ, -R31, RZ ;  /* 0x8000001fff1e7210 */ /* 0x001fe20007ffe0ff */
[----:B------:R-:W-:Y:S02]  /*5ea0*/  VIADD R49, R58, UR16 ;  /* 0x000000103a317c36 */ /* 0x000fe40008000000 */
[----:B------:R-:W0:Y:S02]  /*5eb0*/  LDS R58, [R55+UR17] ;  /* 0x00000011373a7984 */ /* 0x000e240008000800 */
[----:B------:R-:W-:Y:S02]  /*5ec0*/  IMAD R48, R30, R57, RZ ;  /* 0x000000391e307224 */ /* 0x000fe400078e02ff */
[----:B------:R-:W-:-:S04]  /*5ed0*/  IMAD.MOV.U32 R30, RZ, RZ, RZ ;  /* 0x000000ffff1e7224 */ /* 0x000fc800078e00ff */
        /* <DEDUP_REMOVED lines=19> */
[----:B0-----:R-:W-:-:S04]  /*6010*/  VIADD R30, R49, UR16 ;  /* 0x00000010311e7c36 */ /* 0x001fc80008000000 */
[----:B------:R-:W-:Y:S01]  /*6020*/  VIADD R58, R30, UR16 ;  /* 0x000000101e3a7c36 */ /* 0x000fe20008000000 */
[----:B------:R-:W-:-:S04]  /*6030*/  IABS R49, R30 ;  /* 0x0000001e00317213 */ /* 0x000fc80000000000 */
[----:B------:R-:W-:Y:S01]  /*6040*/  IABS R59, R58 ;  /* 0x0000003a003b7213 */ /* 0x000fe20000000000 */
[----:B------:R-:W-:-:S04]  /*6050*/  IMAD.HI.U32 R31, R48, R49, RZ ;  /* 0x00000031301f7227 */ /* 0x000fc800078e00ff */
[----:B------:R-:W-:-:S04]  /*6060*/  IMAD.HI.U32 R48, R48, R59, RZ ;  /* 0x0000003b30307227 */ /* 0x000fc800078e00ff */
[-C--:B------:R-:W-:Y:S02]  /*6070*/  IMAD R49, R31, R53.reuse, R49 ;  /* 0x000000351f317224 */ /* 0x080fe400078e0231 */
[----:B------:R-:W-:-:S03]  /*6080*/  IMAD R53, R48, R53, R59 ;  /* 0x0000003530357224 */ /* 0x000fc600078e023b */
[C---:B------:R-:W-:Y:S02]  /*6090*/  ISETP.GT.U32.AND P6, PT, R57.reuse, R49, PT ;  /* 0x000000313900720c */ /* 0x040fe40003fc4070 */
[----:B------:R-:W-:-:S11]  /*60a0*/  ISETP.GT.U32.AND P4, PT, R57, R53, PT ;  /* 0x000000353900720c */ /* 0x000fd60003f84070 */
[----:B------:R-:W-:Y:S02]  /*60b0*/  @!P6 IMAD.IADD R49, R49, 0x1, -R57 ;  /* 0x000000013131e824 */ /* 0x000fe400078e0a39 */
[-C--:B------:R-:W-:Y:S01]  /*60c0*/  @!P4 IADD3 R53, PT, PT, R53, -R57.reuse, RZ ;  /* 0x800000393535c210 */ /* 0x080fe20007ffe0ff */
[----:B------:R-:W-:Y:S02]  /*60d0*/  @!P6 VIADD R31, R31, 0x1 ;  /* 0x000000011f1fe836 */ /* 0x000fe40000000000 */
[-C--:B------:R-:W-:Y:S01]  /*60e0*/  ISETP.GE.U32.AND P5, PT, R49, R57.reuse, PT ;  /* 0x000000393100720c */ /* 0x080fe20003fa6070 */
[----:B------:R-:W-:Y:S01]  /*60f0*/  @!P4 VIADD R48, R48, 0x1 ;  /* 0x000000013030c836 */ /* 0x000fe20000000000 */
[----:B------:R-:W-:Y:S01]  /*6100*/  ISETP.GE.U32.AND P3, PT, R53, R57, PT ;  /* 0x000000393500720c */ /* 0x000fe20003f66070 */
[----:B------:R-:W-:Y:S01]  /*6110*/  VIADD R53, R55, UR17 ;  /* 0x0000001137357c36 */ /* 0x000fe20008000000 */
[----:B------:R-:W-:-:S03]  /*6120*/  LOP3.LUT R49, R30, UR4, RZ, 0x3c, !PT ;  /* 0x000000041e317c12 */ /* 0x000fc6000f8e3cff */
[----:B------:R-:W-:Y:S01]  /*6130*/  VIADD R55, R53, UR17 ;  /* 0x0000001135377c36 */ /* 0x000fe20008000000 */
[----:B------:R-:W-:Y:S01]  /*6140*/  ISETP.GE.AND P2, PT, R49, RZ, PT ;  /* 0x000000ff3100720c */ /* 0x000fe20003f46270 */
[----:B------:R-:W0:Y:S01]  /*6150*/  LDS R53, [R53+UR17] ;  /* 0x0000001135357984 */ /* 0x000e220008000800 */
[----:B------:R-:W-:-:S03]  /*6160*/  LOP3.LUT R49, R58, UR4, RZ, 0x3c, !PT ;  /* 0x000000043a317c12 */ /* 0x000fc6000f8e3cff */
[----:B------:R-:W1:Y:S01]  /*6170*/  LDS R55, [R55+UR17] ;  /* 0x0000001137377984 */ /* 0x000e620008000800 */
[----:B------:R-:W-:Y:S01]  /*6180*/  ISETP.GE.AND P6, PT, R49, RZ, PT ;  /* 0x000000ff3100720c */ /* 0x000fe20003fc6270 */
[----:B------:R-:W-:Y:S01]  /*6190*/  @P3 VIADD R48, R48, 0x1 ;  /* 0x0000000130303836 */ /* 0x000fe20000000000 */
[----:B------:R-:W-:Y:S02]  /*61a0*/  @P5 IADD3 R31, PT, PT, R31, 0x1, RZ ;  /* 0x000000011f1f5810 */ /* 0x000fe40007ffe0ff */
[----:B------:R-:W-:-:S03]  /*61b0*/  LOP3.LUT R49, RZ, UR4, RZ, 0x33, !PT ;  /* 0x00000004ff317c12 */ /* 0x000fc6000f8e33ff */
[----:B------:R-:W-:-:S05]  /*61c0*/  @!P2 IMAD.MOV R31, RZ, RZ, -R31 ;  /* 0x000000ffff1fa224 */ /* 0x000fca00078e0a1f */
[----:B------:R-:W-:Y:S02]  /*61d0*/  SEL R31, R56, R31, !P1 ;  /* 0x0000001f381f7207 */ /* 0x000fe40004800000 */
[----:B------:R-:W-:-:S04]  /*61e0*/  @!P6 IADD3 R48, PT, PT, -R48, RZ, RZ ;  /* 0x000000ff3030e210 */ /* 0x000fc80007ffe1ff */
[----:B------:R-:W-:Y:S01]  /*61f0*/  SEL R48, R49, R48, !P0 ;  /* 0x0000003031307207 */ /* 0x000fe20004000000 */
[----:B------:R-:W-:Y:S02]  /*6200*/  IMAD.MOV R49, RZ, RZ, -R31 ;  /* 0x000000ffff317224 */ /* 0x000fe400078e0a1f */
[C-C-:B------:R-:W-:Y:S02]  /*6210*/  IMAD R31, R50.reuse, R31, R51.reuse ;  /* 0x0000001f321f7224 */ /* 0x140fe400078e0233 */
[----:B------:R-:W-:Y:S02]  /*6220*/  IMAD R30, R49, UR4, R30 ;  /* 0x00000004311e7c24 */ /* 0x000fe4000f8e021e */
[----:B------:R-:W-:Y:S02]  /*6230*/  IMAD.MOV R49, RZ, RZ, -R48 ;  /* 0x000000ffff317224 */ /* 0x000fe400078e0a30 */
[----:B------:R-:W-:Y:S02]  /*6240*/  IMAD R48, R50, R48, R51 ;  /* 0x0000003032307224 */ /* 0x000fe400078e0233 */
[----:B------:R-:W-:-:S02]  /*6250*/  IMAD R49, R49, UR4, R58 ;  /* 0x0000000431317c24 */ /* 0x000fc4000f8e023a */
[----:B------:R-:W-:Y:S02]  /*6260*/  IMAD.IADD R31, R31, 0x1, R30 ;  /* 0x000000011f1f7824 */ /* 0x000fe400078e021e */
[----:B------:R-:W-:Y:S01]  /*6270*/  VIADD R58, R58, UR16 ;  /* 0x000000103a3a7c36 */ /* 0x000fe20008000000 */
[----:B------:R-:W-:Y:S01]  /*6280*/  IADD3 R49, PT, PT, R48, R49, RZ ;  /* 0x0000003130317210 */ /* 0x000fe20007ffe0ff */
[----:B------:R-:W-:-:S03]  /*6290*/  IMAD.WIDE R30, R31, 0x4, R60 ;  /* 0x000000041f1e7825 */ /* 0x000fc600078e023c */
[----:B------:R-:W-:Y:S01]  /*62a0*/  ISETP.GE.U32.AND P1, PT, R58, 0x80, PT ;  /* 0x000000803a00780c */ /* 0x000fe20003f26070 */
[----:B------:R-:W-:Y:S01]  /*62b0*/  IMAD.WIDE R48, R49, 0x4, R60 ;  /* 0x0000000431307825 */ /* 0x000fe200078e023c */
[----:B0-----:R0:W-:Y:S04]  /*62c0*/  STG.E desc[UR12][R30.64], R53 ;  /* 0x000000351e007986 */ /* 0x0011e8000c10190c */
[----:B-1----:R0:W-:Y:S07]  /*62d0*/  STG.E desc[UR12][R48.64], R55 ;  /* 0x0000003730007986 */ /* 0x0021ee000c10190c */
[----:B------:R-:W-:Y:S05]  /*62e0*/  @!P1 BRA `(.L_x_9332) ;  /* 0xfffffff800589947 */ /* 0x000fea000383ffff */
.L_x_9329:
[----:B------:R-:W-:Y:S05]  /*62f0*/  BSYNC.RECONVERGENT B0 ;  /* 0x0000000000007941 */ /* 0x000fea0003800200 */
.L_x_9328:
[----:B------:R-:W5:Y:S02]  /*6300*/  LDCU UR10, c[0x0][0x374] ;  /* 0x00006e80ff0a77ac */ /* 0x000f640008000800 */
[----:B-----5:R-:W-:Y:S02]  /*6310*/  UIADD3 UR9, UPT, UPT, UR10, UR9, URZ ;  /* 0x000000090a097290 */ /* 0x020fe4000fffe0ff */
[----:B------:R-:W-:-:S04]  /*6320*/  USHF.L.U32 UR10, UR10, 0x2, URZ ;  /* 0x000000020a0a7899 */ /* 0x000fc800080006ff */
[----:B------:R-:W-:-:S09]  /*6330*/  UISETP.GE.U32.AND UP0, UPT, UR9, UR10, UPT ;  /* 0x0000000a0900728c */ /* 0x000fd2000bf06070 */
[----:B------:R-:W-:Y:S05]  /*6340*/  BRA.U !UP0, `(.L_x_9333) ;  /* 0xffffffad08807547 */ /* 0x000fea000b83ffff */
[----:B------:R-:W-:Y:S05]  /*6350*/  EXIT ;  /* 0x000000000000794d */ /* 0x000fea0003800000 */
.L_x_9190:
[----:B------:R-:W-:Y:S01]  /*6360*/  BSSY B2, `(.L_x_9334) ;  /* 0x0000006000027945 */ /* 0x000fe20003800000 */
[----:B------:R-:W-:Y:S02]  /*6370*/  IMAD.MOV.U32 R31, RZ, RZ, R28 ;  /* 0x000000ffff1f7224 */ /* 0x000fe400078e001c */
[----:B------:R-:W-:-:S07]  /*6380*/  IMAD.MOV.U32 R30, RZ, RZ, -0x1 ;  /* 0xffffffffff1e7424 */ /* 0x000fce00078e00ff */
[----:B012---:R-:W-:Y:S05]  /*6390*/  WARPSYNC.COLLECTIVE R30, `(.L_x_9335) ;  /* 0x000000001e087348 */ /* 0x007fea0003c00000 */
[----:B-1----:R1:W3:Y:S02]  /*63a0*/  SHFL.IDX P0, R30, R50, R31, R19 ;  /* 0x0000001f321e7389 */ /* 0x0022e40000000013 */
[----:B0123--:R-:W-:Y:S05]  /*63b0*/  ENDCOLLECTIVE ;  /* 0x000000000000791b */ /* 0x00ffea0003800000 */
.L_x_9335:
[----:B------:R-:W-:Y:S05]  /*63c0*/  BSYNC B2 ;  /* 0x0000000000027941 */ /* 0x000fea0003800000 */
.L_x_9334:
[----:B------:R-:W-:Y:S05]  /*63d0*/  BRA `(.L_x_9336) ;  /* 0xffffffc000787947 */ /* 0x000fea000383ffff */
.L_x_9192:
[----:B------:R-:W-:Y:S01]  /*63e0*/  BSSY B2, `(.L_x_9337) ;  /* 0x0000006000027945 */ /* 0x000fe20003800000 */
[----:B------:R-:W-:Y:S01]  /*63f0*/  MOV R31, R4 ;  /* 0x00000004001f7202 */ /* 0x000fe20000000f00 */
[----:B------:R-:W-:-:S07]  /*6400*/  IMAD.MOV.U32 R30, RZ, RZ, -0x1 ;  /* 0xffffffffff1e7424 */ /* 0x000fce00078e00ff */
[----:B012---:R-:W-:Y:S05]  /*6410*/  WARPSYNC.COLLECTIVE R30, `(.L_x_9338) ;  /* 0x000000001e087348 */ /* 0x007fea0003c00000 */
[----:B-1----:R1:W3:Y:S02]  /*6420*/  SHFL.IDX P0, R30, R50, R31, R19 ;  /* 0x0000001f321e7389 */ /* 0x0022e40000000013 */
[----:B0123--:R-:W-:Y:S05]  /*6430*/  ENDCOLLECTIVE ;  /* 0x000000000000791b */ /* 0x00ffea0003800000 */
.L_x_9338:
[----:B------:R-:W-:Y:S05]  /*6440*/  BSYNC B2 ;  /* 0x0000000000027941 */ /* 0x000fea0003800000 */
.L_x_9337:
[----:B------:R-:W-:Y:S05]  /*6450*/  BRA `(.L_x_9339) ;  /* 0xffffffc0006c7947 */ /* 0x000fea000383ffff */
.L_x_9194:
[----:B------:R-:W-:Y:S01]  /*6460*/  BSSY B2, `(.L_x_9340) ;  /* 0x0000006000027945 */ /* 0x000fe20003800000 */
[----:B------:R-:W-:Y:S02]  /*6470*/  IMAD.MOV.U32 R31, RZ, RZ, R5 ;  /* 0x000000ffff1f7224 */ /* 0x000fe400078e0005 */
[----:B------:R-:W-:-:S07]  /*6480*/  IMAD.MOV.U32 R30, RZ, RZ, -0x1 ;  /* 0xffffffffff1e7424 */ /* 0x000fce00078e00ff */
[----:B012---:R-:W-:Y:S05]  /*6490*/  WARPSYNC.COLLECTIVE R30, `(.L_x_9341) ;  /* 0x000000001e087348 */ /* 0x007fea0003c00000 */
[----:B-1----:R1:W3:Y:S02]  /*64a0*/  SHFL.IDX P0, R30, R50, R31, R19 ;  /* 0x0000001f321e7389 */ /* 0x0022e40000000013 */
[----:B0123--:R-:W-:Y:S05]  /*64b0*/  ENDCOLLECTIVE ;  /* 0x000000000000791b */ /* 0x00ffea0003800000 */
.L_x_9341:
[----:B------:R-:W-:Y:S05]  /*64c0*/  BSYNC B2 ;  /* 0x0000000000027941 */ /* 0x000fea0003800000 */
.L_x_9340:
[----:B------:R-:W-:Y:S05]  /*64d0*/  BRA `(.L_x_9342) ;  /* 0xffffffc000607947 */ /* 0x000fea000383ffff */
.L_x_9196:
[----:B------:R-:W-:Y:S01]  /*64e0*/  BSSY B2, `(.L_x_9343) ;  /* 0x0000006000027945 */ /* 0x000fe20003800000 */
[----:B------:R-:W-:Y:S01]  /*64f0*/  MOV R31, R6 ;  /* 0x00000006001f7202 */ /* 0x000fe20000000f00 */
[----:B------:R-:W-:-:S07]  /*6500*/  IMAD.MOV.U32 R30, RZ, RZ, -0x1 ;  /* 0xffffffffff1e7424 */ /* 0x000fce00078e00ff */
[----:B012---:R-:W-:Y:S05]  /*6510*/  WARPSYNC.COLLECTIVE R30, `(.L_x_9344) ;  /* 0x000000001e087348 */ /* 0x007fea0003c00000 */
[----:B-1----:R1:W3:Y:S02]  /*6520*/  SHFL.IDX P0, R30, R50, R31, R19 ;  /* 0x0000001f321e7389 */ /* 0x0022e40000000013 */
[----:B0123--:R-:W-:Y:S05]  /*6530*/  ENDCOLLECTIVE ;  /* 0x000000000000791b */ /* 0x00ffea0003800000 */
.L_x_9344:
[----:B------:R-:W-:Y:S05]  /*6540*/  BSYNC B2 ;  /* 0x0000000000027941 */ /* 0x000fea0003800000 */
.L_x_9343:
[----:B------:R-:W-:Y:S05]  /*6550*/  BRA `(.L_x_9345) ;  /* 0xffffffc000547947 */ /* 0x000fea000383ffff */
.L_x_9198:
[----:B------:R-:W-:Y:S01]  /*6560*/  BSSY B2, `(.L_x_9346) ;  /* 0x0000006000027945 */ /* 0x000fe20003800000 */
[----:B------:R-:W-:Y:S02]  /*6570*/  IMAD.MOV.U32 R31, RZ, RZ, R7 ;  /* 0x000000ffff1f7224 */ /* 0x000fe400078e0007 */
[----:B------:R-:W-:-:S07]  /*6580*/  IMAD.MOV.U32 R30, RZ, RZ, -0x1 ;  /* 0xffffffffff1e7424 */ /* 0x000fce00078e00ff */
[----:B012---:R-:W-:Y:S05]  /*6590*/  WARPSYNC.COLLECTIVE R30, `(.L_x_9347) ;  /* 0x000000001e087348 */ /* 0x007fea0003c00000 */
[----:B-1----:R1:W3:Y:S02]  /*65a0*/  SHFL.IDX P0, R30, R50, R31, R19 ;  /* 0x0000001f321e7389 */ /* 0x0022e40000000013 */
[----:B0123--:R-:W-:Y:S05]  /*65b0*/  ENDCOLLECTIVE ;  /* 0x000000000000791b */ /* 0x00ffea0003800000 */
.L_x_9347:
[----:B------:R-:W-:Y:S05]  /*65c0*/  BSYNC B2 ;  /* 0x0000000000027941 */ /* 0x000fea0003800000 */
.L_x_9346:
[----:B------:R-:W-:Y:S05]  /*65d0*/  BRA `(.L_x_9348) ;  /* 0xffffffc000487947 */ /* 0x000fea000383ffff */
.L_x_9200:
[----:B------:R-:W-:Y:S01]  /*65e0*/  BSSY B2, `(.L_x_9349) ;  /* 0x0000006000027945 */ /* 0x000fe20003800000 */
[----:B------:R-:W-:Y:S01]  /*65f0*/  MOV R31, R8 ;  /* 0x00000008001f7202 */ /* 0x000fe20000000f00 */
[----:B------:R-:W-:-:S07]  /*6600*/  IMAD.MOV.U32 R30, RZ, RZ, -0x1 ;  /* 0xffffffffff1e7424 */ /* 0x000fce00078e00ff */
[----:B012---:R-:W-:Y:S05]  /*6610*/  WARPSYNC.COLLECTIVE R30, `(.L_x_9350) ;  /* 0x000000001e087348 */ /* 0x007fea0003c00000 */
[----:B-1----:R1:W3:Y:S02]  /*6620*/  SHFL.IDX P0, R30, R50, R31, R19 ;  /* 0x0000001f321e7389 */ /* 0x0022e40000000013 */
[----:B0123--:R-:W-:Y:S05]  /*6630*/  ENDCOLLECTIVE ;  /* 0x000000000000791b */ /* 0x00ffea0003800000 */
.L_x_9350:
[----:B------:R-:W-:Y:S05]  /*6640*/  BSYNC B2 ;  /* 0x0000000000027941 */ /* 0x000fea0003800000 */
.L_x_9349:
[----:B------:R-:W-:Y:S05]  /*6650*/  BRA `(.L_x_9351) ;  /* 0xffffffc000447947 */ /* 0x000fea000383ffff */
.L_x_9202:
[----:B------:R-:W-:Y:S01]  /*6660*/  BSSY B2, `(.L_x_9352) ;  /* 0x0000006000027945 */ /* 0x000fe20003800000 */
[----:B------:R-:W-:Y:S02]  /*6670*/  IMAD.MOV.U32 R31, RZ, RZ, R9 ;  /* 0x000000ffff1f7224 */ /* 0x000fe400078e0009 */
[----:B------:R-:W-:-:S07]  /*6680*/  IMAD.MOV.U32 R30, RZ, RZ, -0x1 ;  /* 0xffffffffff1e7424 */ /* 0x000fce00078e00ff */
[----:B012---:R-:W-:Y:S05]  /*6690*/  WARPSYNC.COLLECTIVE R30, `(.L_x_9353) ;  /* 0x000000001e087348 */ /* 0x007fea0003c00000 */
[----:B-1----:R1:W3:Y:S02]  /*66a0*/  SHFL.IDX P0, R30, R50, R31, R19 ;  /* 0x0000001f321e7389 */ /* 0x0022e40000000013 */
[----:B0123--:R-:W-:Y:S05]  /*66b0*/  ENDCOLLECTIVE ;  /* 0x000000000000791b */ /* 0x00ffea0003800000 */
.L_x_9353:
[----:B------:R-:W-:Y:S05]  /*66c0*/  BSYNC B2 ;  /* 0x0000000000027941 */ /* 0x000fea0003800000 */
.L_x_9352:
[----:B------:R-:W-:Y:S05]  /*66d0*/  BRA `(.L_x_9354) ;  /* 0xffffffc0003c7947 */ /* 0x000fea000383ffff */
.L_x_9204:
[----:B------:R-:W-:Y:S01]  /*66e0*/  BSSY B2, `(.L_x_9355) ;  /* 0x0000006000027945 */ /* 0x000fe20003800000 */
[----:B------:R-:W-:Y:S01]  /*66f0*/  MOV R31, R10 ;  /* 0x0000000a001f7202 */ /* 0x000fe20000000f00 */
[----:B------:R-:W-:-:S07]  /*6700*/  IMAD.MOV.U32 R30, RZ, RZ, -0x1 ;  /* 0xffffffffff1e7424 */ /* 0x000fce00078e00ff */
[----:B012---:R-:W-:Y:S05]  /*6710*/  WARPSYNC.COLLECTIVE R30, `(.L_x_9356) ;  /* 0x000000001e087348 */ /* 0x007fea0003c00000 */
[----:B-1----:R1:W3:Y:S02]  /*6720*/  SHFL.IDX P0, R30, R50, R31, R19 ;  /* 0x0000001f321e7389 */ /* 0x0022e40000000013 */
[----:B0123--:R-:W-:Y:S05]  /*6730*/  ENDCOLLECTIVE ;  /* 0x000000000000791b */ /* 0x00ffea0003800000 */
.L_x_9356:
[----:B------:R-:W-:Y:S05]  /*6740*/  BSYNC B2 ;  /* 0x0000000000027941 */ /* 0x000fea0003800000 */
.L_x_9355:
[----:B------:R-:W-:Y:S05]  /*6750*/  BRA `(.L_x_9357) ;  /* 0xffffffc000347947 */ /* 0x000fea000383ffff */
.L_x_9206:
[----:B------:R-:W-:Y:S01]  /*6760*/  BSSY B2, `(.L_x_9358) ;  /* 0x0000006000027945 */ /* 0x000fe20003800000 */
[----:B------:R-:W-:Y:S02]  /*6770*/  IMAD.MOV.U32 R31, RZ, RZ, R11 ;  /* 0x000000ffff1f7224 */ /* 0x000fe400078e000b */
[----:B------:R-:W-:-:S07]  /*6780*/  IMAD.MOV.U32 R30, RZ, RZ, -0x1 ;  /* 0xffffffffff1e7424 */ /* 0x000fce00078e00ff */
[----:B012---:R-:W-:Y:S05]  /*6790*/  WARPSYNC.COLLECTIVE R30, `(.L_x_9359) ;  /* 0x000000001e087348 */ /* 0x007fea0003c00000 */
[----:B-1----:R1:W3:Y:S02]  /*67a0*/  SHFL.IDX P0, R30, R50, R31, R19 ;  /* 0x0000001f321e7389 */ /* 0x0022e40000000013 */
[----:B0123--:R-:W-:Y:S05]  /*67b0*/  ENDCOLLECTIVE ;  /* 0x000000000000791b */ /* 0x00ffea0003800000 */
.L_x_9359:
[----:B------:R-:W-:Y:S05]  /*67c0*/  BSYNC B2 ;  /* 0x0000000000027941 */ /* 0x000fea0003800000 */
.L_x_9358:
[----:B------:R-:W-:Y:S05]  /*67d0*/  BRA `(.L_x_9360) ;  /* 0xffffffc0002c7947 */ /* 0x000fea000383ffff */
.L_x_9208:
[----:B------:R-:W-:Y:S01]  /*67e0*/  BSSY B2, `(.L_x_9361) ;  /* 0x0000006000027945 */ /* 0x000fe20003800000 */
[----:B------:R-:W-:Y:S01]  /*67f0*/  MOV R31, R12 ;  /* 0x0000000c001f7202 */ /* 0x000fe20000000f00 */
[----:B------:R-:W-:-:S07]  /*6800*/  IMAD.MOV.U32 R30, RZ, RZ, -0x1 ;  /* 0xffffffffff1e7424 */ /* 0x000fce00078e00ff */
[----:B012---:R-:W-:Y:S05]  /*6810*/  WARPSYNC.COLLECTIVE R30, `(.L_x_9362) ;  /* 0x000000001e087348 */ /* 0x007fea0003c00000 */
[----:B-1----:R1:W3:Y:S02]  /*6820*/  SHFL.IDX P0, R30, R50, R31, R19 ;  /* 0x0000001f321e7389 */ /* 0x0022e40000000013 */
[----:B0123--:R-:W-:Y:S05]  /*6830*/  ENDCOLLECTIVE ;  /* 0x000000000000791b */ /* 0x00ffea0003800000 */
.L_x_9362:
[----:B------:R-:W-:Y:S05]  /*6840*/  BSYNC B2 ;  /* 0x0000000000027941 */ /* 0x000fea0003800000 */
.L_x_9361:
[----:B------:R-:W-:Y:S05]  /*6850*/  BRA `(.L_x_9363) ;  /* 0xffffffc000247947 */ /* 0x000fea000383ffff */
.L_x_9210:
[----:B------:R-:W-:Y:S01]  /*6860*/  BSSY B2, `(.L_x_9364) ;  /* 0x0000006000027945 */ /* 0x000fe20003800000 */
[----:B------:R-:W-:Y:S02]  /*6870*/  IMAD.MOV.U32 R31, RZ, RZ, R13 ;  /* 0x000000ffff1f7224 */ /* 0x000fe400078e000d */
[----:B------:R-:W-:-:S07]  /*6880*/  IMAD.MOV.U32 R30, RZ, RZ, -0x1 ;  /* 0xffffffffff1e7424 */ /* 0x000fce00078e00ff */
[----:B012---:R-:W-:Y:S05]  /*6890*/  WARPSYNC.COLLECTIVE R30, `(.L_x_9365) ;  /* 0x000000001e087348 */ /* 0x007fea0003c00000 */
[----:B-1----:R1:W3:Y:S02]  /*68a0*/  SHFL.IDX P0, R30, R50, R31, R19 ;  /* 0x0000001f321e7389 */ /* 0x0022e40000000013 */
[----:B0123--:R-:W-:Y:S05]  /*68b0*/  ENDCOLLECTIVE ;  /* 0x000000000000791b */ /* 0x00ffea0003800000 */
.L_x_9365:
[----:B------:R-:W-:Y:S05]  /*68c0*/  BSYNC B2 ;  /* 0x0000000000027941 */ /* 0x000fea0003800000 */
.L_x_9364:
[----:B------:R-:W-:Y:S05]  /*68d0*/  BRA `(.L_x_9366) ;  /* 0xffffffc0001c7947 */ /* 0x000fea000383ffff */
.L_x_9212:
[----:B------:R-:W-:Y:S01]  /*68e0*/  BSSY B2, `(.L_x_9367) ;  /* 0x0000006000027945 */ /* 0x000fe20003800000 */
[----:B------:R-:W-:Y:S01]  /*68f0*/  MOV R31, R14 ;  /* 0x0000000e001f7202 */ /* 0x000fe20000000f00 */
[----:B------:R-:W-:-:S07]  /*6900*/  IMAD.MOV.U32 R30, RZ, RZ, -0x1 ;  /* 0xffffffffff1e7424 */ /* 0x000fce00078e00ff */
[----:B012---:R-:W-:Y:S05]  /*6910*/  WARPSYNC.COLLECTIVE R30, `(.L_x_9368) ;  /* 0x000000001e087348 */ /* 0x007fea0003c00000 */
[----:B-1----:R1:W3:Y:S02]  /*6920*/  SHFL.IDX P0, R30, R50, R31, R19 ;  /* 0x0000001f321e7389 */ /* 0x0022e40000000013 */
[----:B0123--:R-:W-:Y:S05]  /*6930*/  ENDCOLLECTIVE ;  /* 0x000000000000791b */ /* 0x00ffea0003800000 */
.L_x_9368:
[----:B------:R-:W-:Y:S05]  /*6940*/  BSYNC B2 ;  /* 0x0000000000027941 */ /* 0x000fea0003800000 */
.L_x_9367:
[----:B------:R-:W-:Y:S05]  /*6950*/  BRA `(.L_x_9369) ;  /* 0xffffffc000147947 */ /* 0x000fea000383ffff */
.L_x_9214:
[----:B------:R-:W-:Y:S01]  /*6960*/  BSSY B2, `(.L_x_9370) ;  /* 0x0000006000027945 */ /* 0x000fe20003800000 */
[----:B------:R-:W-:Y:S02]  /*6970*/  IMAD.MOV.U32 R31, RZ, RZ, R15 ;  /* 0x000000ffff1f7224 */ /* 0x000fe400078e000f */
[----:B------:R-:W-:-:S07]  /*6980*/  IMAD.MOV.U32 R30, RZ, RZ, -0x1 ;  /* 0xffffffffff1e7424 */ /* 0x000fce00078e00ff */
[----:B012---:R-:W-:Y:S05]  /*6990*/  WARPSYNC.COLLECTIVE R30, `(.L_x_9371) ;  /* 0x000000001e087348 */ /* 0x007fea0003c00000 */
[----:B-1----:R1:W3:Y:S02]  /*69a0*/  SHFL.IDX P0, R30, R50, R31, R19 ;  /* 0x0000001f321e7389 */ /* 0x0022e40000000013 */
[----:B0123--:R-:W-:Y:S05]  /*69b0*/  ENDCOLLECTIVE ;  /* 0x000000000000791b */ /* 0x00ffea0003800000 */
.L_x_9371:
[----:B------:R-:W-:Y:S05]  /*69c0*/  BSYNC B2 ;  /* 0x0000000000027941 */ /* 0x000fea0003800000 */
.L_x_9370:
[----:B------:R-:W-:Y:S05]  /*69d0*/  BRA `(.L_x_9372) ;  /* 0xffffffc0000c7947 */ /* 0x000fea000383ffff */
.L_x_9216:
[----:B------:R-:W-:Y:S01]  /*69e0*/  BSSY B2, `(.L_x_9373) ;  /* 0x0000006000027945 */ /* 0x000fe20003800000 */
[----:B------:R-:W-:Y:S01]  /*69f0*/  MOV R31, R16 ;  /* 0x00000010001f7202 */ /* 0x000fe20000000f00 */
[----:B------:R-:W-:-:S07]  /*6a00*/  IMAD.MOV.U32 R30, RZ, RZ, -0x1 ;  /* 0xffffffffff1e7424 */ /* 0x000fce00078e00ff */
[----:B012---:R-:W-:Y:S05]  /*6a10*/  WARPSYNC.COLLECTIVE R30, `(.L_x_9374) ;  /* 0x000000001e087348 */ /* 0x007fea0003c00000 */
[----:B-1----:R1:W3:Y:S02]  /*6a20*/  SHFL.IDX P0, R30, R50, R31, R19 ;  /* 0x0000001f321e7389 */ /* 0x0022e40000000013 */
[----:B0123--:R-:W-:Y:S05]  /*6a30*/  ENDCOLLECTIVE ;  /* 0x000000000000791b */ /* 0x00ffea0003800000 */
.L_x_9374:
[----:B------:R-:W-:Y:S05]  /*6a40*/  BSYNC B2 ;  /* 0x0000000000027941 */ /* 0x000fea0003800000 */
.L_x_9373:
[----:B------:R-:W-:Y:S05]  /*6a50*/  BRA `(.L_x_9375) ;  /* 0xffffffc000047947 */ /* 0x000fea000383ffff */
.L_x_9218:
[----:B------:R-:W-:Y:S01]  /*6a60*/  BSSY B2, `(.L_x_9376) ;  /* 0x0000006000027945 */ /* 0x000fe20003800000 */
[----:B------:R-:W-:Y:S02]  /*6a70*/  IMAD.MOV.U32 R31, RZ, RZ, R17 ;  /* 0x000000ffff1f7224 */ /* 0x000fe400078e0011 */
[----:B------:R-:W-:-:S07]  /*6a80*/  IMAD.MOV.U32 R30, RZ, RZ, -0x1 ;  /* 0xffffffffff1e7424 */ /* 0x000fce00078e00ff */
[----:B012---:R-:W-:Y:S05]  /*6a90*/  WARPSYNC.COLLECTIVE R30, `(.L_x_9377) ;  /* 0x000000001e087348 */ /* 0x007fea0003c00000 */
[----:B-1----:R1:W3:Y:S02]  /*6aa0*/  SHFL.IDX P0, R30, R50, R31, R19 ;  /* 0x0000001f321e7389 */ /* 0x0022e40000000013 */
[----:B0123--:R-:W-:Y:S05]  /*6ab0*/  ENDCOLLECTIVE ;  /* 0x000000000000791b */ /* 0x00ffea0003800000 */
.L_x_9377:
[----:B------:R-:W-:Y:S05]  /*6ac0*/  BSYNC B2 ;  /* 0x0000000000027941 */ /* 0x000fea0003800000 */
.L_x_9376:
[----:B------:R-:W-:Y:S05]  /*6ad0*/  BRA `(.L_x_9378) ;  /* 0xffffffbc00fc7947 */ /* 0x000fea000383ffff */
.L_x_9220:
[----:B------:R-:W-:Y:S01]  /*6ae0*/  BSSY B2, `(.L_x_9379) ;  /* 0x0000006000027945 */ /* 0x000fe20003800000 */
[----:B------:R-:W-:Y:S01]  /*6af0*/  MOV R31, R18 ;  /* 0x00000012001f7202 */ /* 0x000fe20000000f00 */
[----:B------:R-:W-:-:S07]  /*6b00*/  IMAD.MOV.U32 R30, RZ, RZ, -0x1 ;  /* 0xffffffffff1e7424 */ /* 0x000fce00078e00ff */
[----:B012---:R-:W-:Y:S05]  /*6b10*/  WARPSYNC.COLLECTIVE R30, `(.L_x_9380) ;  /* 0x000000001e087348 */ /* 0x007fea0003c00000 */
[----:B-1----:R1:W3:Y:S02]  /*6b20*/  SHFL.IDX P0, R30, R50, R31, R19 ;  /* 0x0000001f321e7389 */ /* 0x0022e40000000013 */
[----:B0123--:R-:W-:Y:S05]  /*6b30*/  ENDCOLLECTIVE ;  /* 0x000000000000791b */ /* 0x00ffea0003800000 */
.L_x_9380:
[----:B------:R-:W-:Y:S05]  /*6b40*/  BSYNC B2 ;  /* 0x0000000000027941 */ /* 0x000fea0003800000 */
.L_x_9379:
[----:B------:R-:W-:Y:S05]  /*6b50*/  BRA `(.L_x_9381) ;  /* 0xffffffbc00f47947 */ /* 0x000fea000383ffff */
.L_x_9243:
[----:B------:R-:W-:Y:S01]  /*6b60*/  BSSY B1, `(.L_x_9382) ;  /* 0x0000006000017945 */ /* 0x000fe20003800000 */
[----:B------:R-:W-:Y:S02]  /*6b70*/  IMAD.MOV.U32 R31, RZ, RZ, R28 ;  /* 0x000000ffff1f7224 */ /* 0x000fe400078e001c */
[----:B------:R-:W-:-:S07]  /*6b80*/  IMAD.MOV.U32 R30, RZ, RZ, -0x1 ;  /* 0xffffffffff1e7424 */ /* 0x000fce00078e00ff */
[----:B012---:R-:W-:Y:S05]  /*6b90*/  WARPSYNC.COLLECTIVE R30, `(.L_x_9383) ;  /* 0x000000001e087348 */ /* 0x007fea0003c00000 */
[----:B-1----:R1:W3:Y:S02]  /*6ba0*/  SHFL.IDX P0, R30, R50, R31, R19 ;  /* 0x0000001f321e7389 */ /* 0x0022e40000000013 */
[----:B0123--:R-:W-:Y:S05]  /*6bb0*/  ENDCOLLECTIVE ;  /* 0x000000000000791b */ /* 0x00ffea0003800000 */
.L_x_9383:
[----:B------:R-:W-:Y:S05]  /*6bc0*/  BSYNC B1 ;  /* 0x0000000000017941 */ /* 0x000fea0003800000 */
.L_x_9382:
[----:B------:R-:W-:Y:S05]  /*6bd0*/  BRA `(.L_x_9384) ;  /* 0xffffffcc00307947 */ /* 0x000fea000383ffff */
.L_x_9245:
[----:B------:R-:W-:Y:S01]  /*6be0*/  BSSY B1, `(.L_x_9385) ;  /* 0x0000006000017945 */ /* 0x000fe20003800000 */
[----:B------:R-:W-:Y:S01]  /*6bf0*/  MOV R31, R4 ;  /* 0x00000004001f7202 */ /* 0x000fe20000000f00 */
[----:B------:R-:W-:-:S07]  /*6c00*/  IMAD.MOV.U32 R30, RZ, RZ, -0x1 ;  /* 0xffffffffff1e7424 */ /* 0x000fce00078e00ff */
[----:B012---:R-:W-:Y:S05]  /*6c10*/  WARPSYNC.COLLECTIVE R30, `(.L_x_9386) ;  /* 0x000000001e087348 */ /* 0x007fea0003c00000 */
[----:B-1----:R1:W3:Y:S02]  /*6c20*/  SHFL.IDX P0, R30, R50, R31, R19 ;  /* 0x0000001f321e7389 */ /* 0x0022e40000000013 */
[----:B0123--:R-:W-:Y:S05]  /*6c30*/  ENDCOLLECTIVE ;  /* 0x000000000000791b */ /* 0x00ffea0003800000 */
.L_x_9386:
[----:B------:R-:W-:Y:S05]  /*6c40*/  BSYNC B1 ;  /* 0x0000000000017941 */ /* 0x000fea0003800000 */
.L_x_9385:
[----:B------:R-:W-:Y:S05]  /*6c50*/  BRA `(.L_x_9387) ;  /* 0xffffffcc00247947 */ /* 0x000fea000383ffff */
.L_x_9247:
[----:B------:R-:W-:Y:S01]  /*6c60*/  BSSY B1, `(.L_x_9388) ;  /* 0x0000006000017945 */ /* 0x000fe20003800000 */
[----:B------:R-:W-:Y:S02]  /*6c70*/  IMAD.MOV.U32 R31, RZ, RZ, R5 ;  /* 0x000000ffff1f7224 */ /* 0x000fe400078e0005 */
[----:B------:R-:W-:-:S07]  /*6c80*/  IMAD.MOV.U32 R30, RZ, RZ, -0x1 ;  /* 0xffffffffff1e7424 */ /* 0x000fce00078e00ff */
[----:B012---:R-:W-:Y:S05]  /*6c90*/  WARPSYNC.COLLECTIVE R30, `(.L_x_9389) ;  /* 0x000000001e087348 */ /* 0x007fea0003c00000 */
[----:B-1----:R1:W3:Y:S02]  /*6ca0*/  SHFL.IDX P0, R30, R50, R31, R19 ;  /* 0x0000001f321e7389 */ /* 0x0022e40000000013 */
[----:B0123--:R-:W-:Y:S05]  /*6cb0*/  ENDCOLLECTIVE ;  /* 0x000000000000791b */ /* 0x00ffea0003800000 */
.L_x_9389:
[----:B------:R-:W-:Y:S05]  /*6cc0*/  BSYNC B1 ;  /* 0x0000000000017941 */ /* 0x000fea0003800000 */
.L_x_9388:
[----:B------:R-:W-:Y:S05]  /*6cd0*/  BRA `(.L_x_9390) ;  /* 0xffffffcc00187947 */ /* 0x000fea000383ffff */
.L_x_9249:
[----:B------:R-:W-:Y:S01]  /*6ce0*/  BSSY B1, `(.L_x_9391) ;  /* 0x0000006000017945 */ /* 0x000fe20003800000 */
[----:B------:R-:W-:Y:S01]  /*6cf0*/  MOV R31, R6 ;  /* 0x00000006001f7202 */ /* 0x000fe20000000f00 */
[----:B------:R-:W-:-:S07]  /*6d00*/  IMAD.MOV.U32 R30, RZ, RZ, -0x1 ;  /* 0xffffffffff1e7424 */ /* 0x000fce00078e00ff */
[----:B012---:R-:W-:Y:S05]  /*6d10*/  WARPSYNC.COLLECTIVE R30, `(.L_x_9392) ;  /* 0x000000001e087348 */ /* 0x007fea0003c00000 */
[----:B-1----:R1:W3:Y:S02]  /*6d20*/  SHFL.IDX P0, R30, R50, R31, R19 ;  /* 0x0000001f321e7389 */ /* 0x0022e40000000013 */
[----:B0123--:R-:W-:Y:S05]  /*6d30*/  ENDCOLLECTIVE ;  /* 0x000000000000791b */ /* 0x00ffea0003800000 */
.L_x_9392:
[----:B------:R-:W-:Y:S05]  /*6d40*/  BSYNC B1 ;  /* 0x0000000000017941 */ /* 0x000fea0003800000 */
.L_x_9391:
[----:B------:R-:W-:Y:S05]  /*6d50*/  BRA `(.L_x_9393) ;  /* 0xffffffcc000c7947 */ /* 0x000fea000383ffff */
.L_x_9251:
[----:B------:R-:W-:Y:S01]  /*6d60*/  BSSY B1, `(.L_x_9394) ;  /* 0x0000006000017945 */ /* 0x000fe20003800000 */
[----:B------:R-:W-:Y:S02]  /*6d70*/  IMAD.MOV.U32 R31, RZ, RZ, R7 ;  /* 0x000000ffff1f7224 */ /* 0x000fe400078e0007 */
[----:B------:R-:W-:-:S07]  /*6d80*/  IMAD.MOV.U32 R30, RZ, RZ, -0x1 ;  /* 0xffffffffff1e7424 */ /* 0x000fce00078e00ff */
[----:B012---:R-:W-:Y:S05]  /*6d90*/  WARPSYNC.COLLECTIVE R30, `(.L_x_9395) ;  /* 0x000000001e087348 */ /* 0x007fea0003c00000 */
[----:B-1----:R1:W3:Y:S02]  /*6da0*/  SHFL.IDX P0, R30, R50, R31, R19 ;  /* 0x0000001f321e7389 */ /* 0x0022e40000000013 */
[----:B0123--:R-:W-:Y:S05]  /*6db0*/  ENDCOLLECTIVE ;  /* 0x000000000000791b */ /* 0x00ffea0003800000 */
.L_x_9395:
[----:B------:R-:W-:Y:S05]  /*6dc0*/  BSYNC B1 ;  /* 0x0000000000017941 */ /* 0x000fea0003800000 */
.L_x_9394:
[----:B------:R-:W-:Y:S05]  /*6dd0*/  BRA `(.L_x_9396) ;  /* 0xffffffcc00007947 */ /* 0x000fea000383ffff */
.L_x_9253:
[----:B------:R-:W-:Y:S01]  /*6de0*/  BSSY B1, `(.L_x_9397) ;  /* 0x0000006000017945 */ /* 0x000fe20003800000 */
[----:B------:R-:W-:Y:S01]  /*6df0*/  MOV R31, R8 ;  /* 0x00000008001f7202 */ /* 0x000fe20000000f00 */
[----:B------:R-:W-:-:S07]  /*6e00*/  IMAD.MOV.U32 R30, RZ, RZ, -0x1 ;  /* 0xffffffffff1e7424 */ /* 0x000fce00078e00ff */
[----:B012---:R-:W-:Y:S05]  /*6e10*/  WARPSYNC.COLLECTIVE R30, `(.L_x_9398) ;  /* 0x000000001e087348 */ /* 0x007fea0003c00000 */
[----:B-1----:R1:W3:Y:S02]  /*6e20*/  SHFL.IDX P0, R30, R50, R31, R19 ;  /* 0x0000001f321e7389 */ /* 0x0022e40000000013 */
[----:B0123--:R-:W-:Y:S05]  /*6e30*/  ENDCOLLECTIVE ;  /* 0x000000000000791b */ /* 0x00ffea0003800000 */
.L_x_9398:
[----:B------:R-:W-:Y:S05]  /*6e40*/  BSYNC B1 ;  /* 0x0000000000017941 */ /* 0x000fea0003800000 */
.L_x_9397:
[----:B------:R-:W-:Y:S05]  /*6e50*/  BRA `(.L_x_9399) ;  /* 0xffffffc800fc7947 */ /* 0x000fea000383ffff */
.L_x_9255:
[----:B------:R-:W-:Y:S01]  /*6e60*/  BSSY B1, `(.L_x_9400) ;  /* 0x0000006000017945 */ /* 0x000fe20003800000 */
[----:B------:R-:W-:Y:S02]  /*6e70*/  IMAD.MOV.U32 R31, RZ, RZ, R9 ;  /* 0x000000ffff1f7224 */ /* 0x000fe400078e0009 */
[----:B------:R-:W-:-:S07]  /*6e80*/  IMAD.MOV.U32 R30, RZ, RZ, -0x1 ;  /* 0xffffffffff1e7424 */ /* 0x000fce00078e00ff */
[----:B012---:R-:W-:Y:S05]  /*6e90*/  WARPSYNC.COLLECTIVE R30, `(.L_x_9401) ;  /* 0x000000001e087348 */ /* 0x007fea0003c00000 */
[----:B-1----:R1:W3:Y:S02]  /*6ea0*/  SHFL.IDX P0, R30, R50, R31, R19 ;  /* 0x0000001f321e7389 */ /* 0x0022e40000000013 */
[----:B0123--:R-:W-:Y:S05]  /*6eb0*/  ENDCOLLECTIVE ;  /* 0x000000000000791b */ /* 0x00ffea0003800000 */
.L_x_9401:
[----:B------:R-:W-:Y:S05]  /*6ec0*/  BSYNC B1 ;  /* 0x0000000000017941 */ /* 0x000fea0003800000 */
.L_x_9400:
[----:B------:R-:W-:Y:S05]  /*6ed0*/  BRA `(.L_x_9402) ;  /* 0xffffffc800f47947 */ /* 0x000fea000383ffff */
.L_x_9257:
[----:B------:R-:W-:Y:S01]  /*6ee0*/  BSSY B1, `(.L_x_9403) ;  /* 0x0000006000017945 */ /* 0x000fe20003800000 */
[----:B------:R-:W-:Y:S01]  /*6ef0*/  MOV R31, R10 ;  /* 0x0000000a001f7202 */ /* 0x000fe20000000f00 */
[----:B------:R-:W-:-:S07]  /*6f00*/  IMAD.MOV.U32 R30, RZ, RZ, -0x1 ;  /* 0xffffffffff1e7424 */ /* 0x000fce00078e00ff */
[----:B012---:R-:W-:Y:S05]  /*6f10*/  WARPSYNC.COLLECTIVE R30, `(.L_x_9404) ;  /* 0x000000001e087348 */ /* 0x007fea0003c00000 */
[----:B-1----:R1:W3:Y:S02]  /*6f20*/  SHFL.IDX P0, R30, R50, R31, R19 ;  /* 0x0000001f321e7389 */ /* 0x0022e40000000013 */
[----:B0123--:R-:W-:Y:S05]  /*6f30*/  ENDCOLLECTIVE ;  /* 0x000000000000791b */ /* 0x00ffea0003800000 */
.L_x_9404:
[----:B------:R-:W-:Y:S05]  /*6f40*/  BSYNC B1 ;  /* 0x0000000000017941 */ /* 0x000fea0003800000 */
.L_x_9403:
[----:B------:R-:W-:Y:S05]  /*6f50*/  BRA `(.L_x_9405) ;  /* 0xffffffc800ec7947 */ /* 0x000fea000383ffff */
.L_x_9259:
[----:B------:R-:W-:Y:S01]  /*6f60*/  BSSY B1, `(.L_x_9406) ;  /* 0x0000006000017945 */ /* 0x000fe20003800000 */
[----:B------:R-:W-:Y:S02]  /*6f70*/  IMAD.MOV.U32 R31, RZ, RZ, R11 ;  /* 0x000000ffff1f7224 */ /* 0x000fe400078e000b */
[----:B------:R-:W-:-:S07]  /*6f80*/  IMAD.MOV.U32 R30, RZ, RZ, -0x1 ;  /* 0xffffffffff1e7424 */ /* 0x000fce00078e00ff */
[----:B012---:R-:W-:Y:S05]  /*6f90*/  WARPSYNC.COLLECTIVE R30, `(.L_x_9407) ;  /* 0x000000001e087348 */ /* 0x007fea0003c00000 */
[----:B-1----:R1:W3:Y:S02]  /*6fa0*/  SHFL.IDX P0, R30, R50, R31, R19 ;  /* 0x0000001f321e7389 */ /* 0x0022e40000000013 */
[----:B0123--:R-:W-:Y:S05]  /*6fb0*/  ENDCOLLECTIVE ;  /* 0x000000000000791b */ /* 0x00ffea0003800000 */
.L_x_9407:
[----:B------:R-:W-:Y:S05]  /*6fc0*/  BSYNC B1 ;  /* 0x0000000000017941 */ /* 0x000fea0003800000 */
.L_x_9406:
[----:B------:R-:W-:Y:S05]  /*6fd0*/  BRA `(.L_x_9408) ;  /* 0xffffffc800e47947 */ /* 0x000fea000383ffff */
.L_x_9261:
[----:B------:R-:W-:Y:S01]  /*6fe0*/  BSSY B1, `(.L_x_9409) ;  /* 0x0000006000017945 */ /* 0x000fe20003800000 */
[----:B------:R-:W-:Y:S01]  /*6ff0*/  MOV R31, R12 ;  /* 0x0000000c001f7202 */ /* 0x000fe20000000f00 */
[----:B------:R-:W-:-:S07]  /*7000*/  IMAD.MOV.U32 R30, RZ, RZ, -0x1 ;  /* 0xffffffffff1e7424 */ /* 0x000fce00078e00ff */
[----:B012---:R-:W-:Y:S05]  /*7010*/  WARPSYNC.COLLECTIVE R30, `(.L_x_9410) ;  /* 0x000000001e087348 */ /* 0x007fea0003c00000 */
[----:B-1----:R1:W3:Y:S02]  /*7020*/  SHFL.IDX P0, R30, R50, R31, R19 ;  /* 0x0000001f321e7389 */ /* 0x0022e40000000013 */
[----:B0123--:R-:W-:Y:S05]  /*7030*/  ENDCOLLECTIVE ;  /* 0x000000000000791b */ /* 0x00ffea0003800000 */
.L_x_9410:
[----:B------:R-:W-:Y:S05]  /*7040*/  BSYNC B1 ;  /* 0x0000000000017941 */ /* 0x000fea0003800000 */
.L_x_9409:
[----:B------:R-:W-:Y:S05]  /*7050*/  BRA `(.L_x_9411) ;  /* 0xffffffc800dc7947 */ /* 0x000fea000383ffff */
.L_x_9263:
[----:B------:R-:W-:Y:S01]  /*7060*/  BSSY B1, `(.L_x_9412) ;  /* 0x0000006000017945 */ /* 0x000fe20003800000 */
[----:B------:R-:W-:Y:S02]  /*7070*/  IMAD.MOV.U32 R31, RZ, RZ, R13 ;  /* 0x000000ffff1f7224 */ /* 0x000fe400078e000d */
[----:B------:R-:W-:-:S07]  /*7080*/  IMAD.MOV.U32 R30, RZ, RZ, -0x1 ;  /* 0xffffffffff1e7424 */ /* 0x000fce00078e00ff */
[----:B012---:R-:W-:Y:S05]  /*7090*/  WARPSYNC.COLLECTIVE R30, `(.L_x_9413) ;  /* 0x000000001e087348 */ /* 0x007fea0003c00000 */
[----:B-1----:R1:W3:Y:S02]  /*70a0*/  SHFL.IDX P0, R30, R50, R31, R19 ;  /* 0x0000001f321e7389 */ /* 0x0022e40000000013 */
[----:B0123--:R-:W-:Y:S05]  /*70b0*/  ENDCOLLECTIVE ;  /* 0x000000000000791b */ /* 0x00ffea0003800000 */
.L_x_9413:
[----:B------:R-:W-:Y:S05]  /*70c0*/  BSYNC B1 ;  /* 0x0000000000017941 */ /* 0x000fea0003800000 */
.L_x_9412:
[----:B------:R-:W-:Y:S05]  /*70d0*/  BRA `(.L_x_9414) ;  /* 0xffffffc800d47947 */ /* 0x000fea000383ffff */
.L_x_9265:
[----:B------:R-:W-:Y:S01]  /*70e0*/  BSSY B1, `(.L_x_9415) ;  /* 0x0000006000017945 */ /* 0x000fe20003800000 */
[----:B------:R-:W-:Y:S01]  /*70f0*/  MOV R31, R14 ;  /* 0x0000000e001f7202 */ /* 0x000fe20000000f00 */
[----:B------:R-:W-:-:S07]  /*7100*/  IMAD.MOV.U32 R30, RZ, RZ, -0x1 ;  /* 0xffffffffff1e7424 */ /* 0x000fce00078e00ff */
[----:B012---:R-:W-:Y:S05]  /*7110*/  WARPSYNC.COLLECTIVE R30, `(.L_x_9416) ;  /* 0x000000001e087348 */ /* 0x007fea0003c00000 */
[----:B-1----:R1:W3:Y:S02]  /*7120*/  SHFL.IDX P0, R30, R50, R31, R19 ;  /* 0x0000001f321e7389 */ /* 0x0022e40000000013 */
[----:B0123--:R-:W-:Y:S05]  /*7130*/  ENDCOLLECTIVE ;  /* 0x000000000000791b */ /* 0x00ffea0003800000 */
.L_x_9416:
[----:B------:R-:W-:Y:S05]  /*7140*/  BSYNC B1 ;  /* 0x0000000000017941 */ /* 0x000fea0003800000 */
.L_x_9415:
[----:B------:R-:W-:Y:S05]  /*7150*/  BRA `(.L_x_9417) ;  /* 0xffffffc800cc7947 */ /* 0x000fea000383ffff */
.L_x_9267:
[----:B------:R-:W-:Y:S01]  /*7160*/  BSSY B1, `(.L_x_9418) ;  /* 0x0000006000017945 */ /* 0x000fe20003800000 */
[----:B------:R-:W-:Y:S02]  /*7170*/  IMAD.MOV.U32 R31, RZ, RZ, R15 ;  /* 0x000000ffff1f7224 */ /* 0x000fe400078e000f */
[----:B------:R-:W-:-:S07]  /*7180*/  IMAD.MOV.U32 R30, RZ, RZ, -0x1 ;  /* 0xffffffffff1e7424 */ /* 0x000fce00078e00ff */
[----:B012---:R-:W-:Y:S05]  /*7190*/  WARPSYNC.COLLECTIVE R30, `(.L_x_9419) ;  /* 0x000000001e087348 */ /* 0x007fea0003c00000 */
[----:B-1----:R1:W3:Y:S02]  /*71a0*/  SHFL.IDX P0, R30, R50, R31, R19 ;  /* 0x0000001f321e7389 */ /* 0x0022e40000000013 */
[----:B0123--:R-:W-:Y:S05]  /*71b0*/  ENDCOLLECTIVE ;  /* 0x000000000000791b */ /* 0x00ffea0003800000 */
.L_x_9419:
[----:B------:R-:W-:Y:S05]  /*71c0*/  BSYNC B1 ;  /* 0x0000000000017941 */ /* 0x000fea0003800000 */
.L_x_9418:
[----:B------:R-:W-:Y:S05]  /*71d0*/  BRA `(.L_x_9420) ;  /* 0xffffffc800c47947 */ /* 0x000fea000383ffff */
.L_x_9269:
[----:B------:R-:W-:Y:S01]  /*71e0*/  BSSY B1, `(.L_x_9421) ;  /* 0x0000006000017945 */ /* 0x000fe20003800000 */
[----:B------:R-:W-:Y:S01]  /*71f0*/  MOV R31, R16 ;  /* 0x00000010001f7202 */ /* 0x000fe20000000f00 */
[----:B------:R-:W-:-:S07]  /*7200*/  IMAD.MOV.U32 R30, RZ, RZ, -0x1 ;  /* 0xffffffffff1e7424 */ /* 0x000fce00078e00ff */
[----:B012---:R-:W-:Y:S05]  /*7210*/  WARPSYNC.COLLECTIVE R30, `(.L_x_9422) ;  /* 0x000000001e087348 */ /* 0x007fea0003c00000 */
[----:B-1----:R1:W3:Y:S02]  /*7220*/  SHFL.IDX P0, R30, R50, R31, R19 ;  /* 0x0000001f321e7389 */ /* 0x0022e40000000013 */
[----:B0123--:R-:W-:Y:S05]  /*7230*/  ENDCOLLECTIVE ;  /* 0x000000000000791b */ /* 0x00ffea0003800000 */
.L_x_9422:
[----:B------:R-:W-:Y:S05]  /*7240*/  BSYNC B1 ;  /* 0x0000000000017941 */ /* 0x000fea0003800000 */
.L_x_9421:
[----:B------:R-:W-:Y:S05]  /*7250*/  BRA `(.L_x_9423) ;  /* 0xffffffc800bc7947 */ /* 0x000fea000383ffff */
.L_x_9271:
[----:B------:R-:W-:Y:S01]  /*7260*/  BSSY B1, `(.L_x_9424) ;  /* 0x0000006000017945 */ /* 0x000fe20003800000 */
[----:B------:R-:W-:Y:S02]  /*7270*/  IMAD.MOV.U32 R31, RZ, RZ, R17 ;  /* 0x000000ffff1f7224 */ /* 0x000fe400078e0011 */
[----:B------:R-:W-:-:S07]  /*7280*/  IMAD.MOV.U32 R30, RZ, RZ, -0x1 ;  /* 0xffffffffff1e7424 */ /* 0x000fce00078e00ff */
[----:B012---:R-:W-:Y:S05]  /*7290*/  WARPSYNC.COLLECTIVE R30, `(.L_x_9425) ;  /* 0x000000001e087348 */ /* 0x007fea0003c00000 */
[----:B-1----:R1:W3:Y:S02]  /*72a0*/  SHFL.IDX P0, R30, R50, R31, R19 ;  /* 0x0000001f321e7389 */ /* 0x0022e40000000013 */
[----:B0123--:R-:W-:Y:S05]  /*72b0*/  ENDCOLLECTIVE ;  /* 0x000000000000791b */ /* 0x00ffea0003800000 */
.L_x_9425:
[----:B------:R-:W-:Y:S05]  /*72c0*/  BSYNC B1 ;  /* 0x0000000000017941 */ /* 0x000fea0003800000 */
.L_x_9424:
[----:B------:R-:W-:Y:S05]  /*72d0*/  BRA `(.L_x_9426) ;  /* 0xffffffc800b47947 */ /* 0x000fea000383ffff */
.L_x_9273:
[----:B------:R-:W-:Y:S01]  /*72e0*/  BSSY B1, `(.L_x_9427) ;  /* 0x0000006000017945 */ /* 0x000fe20003800000 */
[----:B------:R-:W-:Y:S01]  /*72f0*/  MOV R31, R18 ;  /* 0x00000012001f7202 */ /* 0x000fe20000000f00 */
[----:B------:R-:W-:-:S07]  /*7300*/  IMAD.MOV.U32 R30, RZ, RZ, -0x1 ;  /* 0xffffffffff1e7424 */ /* 0x000fce00078e00ff */
[----:B012---:R-:W-:Y:S05]  /*7310*/  WARPSYNC.COLLECTIVE R30, `(.L_x_9428) ;  /* 0x000000001e087348 */ /* 0x007fea0003c00000 */
[----:B-1----:R1:W3:Y:S02]  /*7320*/  SHFL.IDX P0, R30, R50, R31, R19 ;  /* 0x0000001f321e7389 */ /* 0x0022e40000000013 */
[----:B0123--:R-:W-:Y:S05]  /*7330*/  ENDCOLLECTIVE ;  /* 0x000000000000791b */ /* 0x00ffea0003800000 */
.L_x_9428:
[----:B------:R-:W-:Y:S05]  /*7340*/  BSYNC B1 ;  /* 0x0000000000017941 */ /* 0x000fea0003800000 */
.L_x_9427:
[----:B------:R-:W-:Y:S05]  /*7350*/  BRA `(.L_x_9429) ;  /* 0xffffffc800ac7947 */ /* 0x000fea000383ffff */
.L_x_9294:
[----:B------:R-:W-:Y:S02]  /*7360*/  IMAD.MOV.U32 R30, RZ, RZ, -0x1 ;  /* 0xffffffffff1e7424 */ /* 0x000fe400078e00ff */
[----:B------:R-:W-:-:S07]  /*7370*/  IMAD.MOV.U32 R31, RZ, RZ, R28 ;  /* 0x000000ffff1f7224 */ /* 0x000fce00078e001c */
[----:B0-2---:R-:W-:Y:S05]  /*7380*/  WARPSYNC.COLLECTIVE R30, `(.L_x_9430) ;  /* 0x000000001e087348 */ /* 0x005fea0003c00000 */
[----:B0-----:R0:W1:Y:S02]  /*7390*/  SHFL.IDX P0, R30, R50, R31, R19 ;  /* 0x0000001f321e7389 */ /* 0x0010640000000013 */
[----:B012---:R-:W-:Y:S05]  /*73a0*/  ENDCOLLECTIVE ;  /* 0x000000000000791b */ /* 0x007fea0003800000 */
.L_x_9430:
[----:B------:R-:W-:Y:S01]  /*73b0*/  MOV R56, R30 ;  /* 0x0000001e00387202 */ /* 0x000fe20000000f00 */
[----:B------:R-:W-:Y:S06]  /*73c0*/  BRA `(.L_x_9431) ;  /* 0xffffffd400d87947 */ /* 0x000fec000383ffff */
.L_x_9296:
[----:B------:R-:W-:Y:S01]  /*73d0*/  BSSY B0, `(.L_x_9432) ;  /* 0x0000006000007945 */ /* 0x000fe20003800000 */
[----:B------:R-:W-:Y:S02]  /*73e0*/  IMAD.MOV.U32 R31, RZ, RZ, R4 ;  /* 0x000000ffff1f7224 */ /* 0x000fe400078e0004 */
[----:B------:R-:W-:-:S07]  /*73f0*/  IMAD.MOV.U32 R30, RZ, RZ, -0x1 ;  /* 0xffffffffff1e7424 */ /* 0x000fce00078e00ff */
[----:B0-2---:R-:W-:Y:S05]  /*7400*/  WARPSYNC.COLLECTIVE R30, `(.L_x_9433) ;  /* 0x000000001e087348 */ /* 0x005fea0003c00000 */
[----:B0-----:R0:W1:Y:S02]  /*7410*/  SHFL.IDX P0, R30, R50, R31, R19 ;  /* 0x0000001f321e7389 */ /* 0x0010640000000013 */
[----:B012---:R-:W-:Y:S05]  /*7420*/  ENDCOLLECTIVE ;  /* 0x000000000000791b */ /* 0x007fea0003800000 */
.L_x_9433:
[----:B------:R-:W-:Y:S05]  /*7430*/  BSYNC B0 ;  /* 0x0000000000007941 */ /* 0x000fea0003800000 */
.L_x_9432:
[----:B------:R-:W-:Y:S05]  /*7440*/  BRA `(.L_x_9434) ;  /* 0xffffffd400cc7947 */ /* 0x000fea000383ffff */
.L_x_9298:
[----:B------:R-:W-:Y:S01]  /*7450*/  BSSY B0, `(.L_x_9435) ;  /* 0x0000006000007945 */ /* 0x000fe20003800000 */
[----:B------:R-:W-:Y:S01]  /*7460*/  IMAD.MOV.U32 R31, RZ, RZ, R5 ;  /* 0x000000ffff1f7224 */ /* 0x000fe200078e0005 */
[----:B------:R-:W-:-:S07]  /*7470*/  MOV R30, 0xffffffff ;  /* 0xffffffff001e7802 */ /* 0x000fce0000000f00 */
[----:B0-2---:R-:W-:Y:S05]  /*7480*/  WARPSYNC.COLLECTIVE R30, `(.L_x_9436) ;  /* 0x000000001e087348 */ /* 0x005fea0003c00000 */
[----:B0-----:R0:W1:Y:S02]  /*7490*/  SHFL.IDX P0, R30, R50, R31, R19 ;  /* 0x0000001f321e7389 */ /* 0x0010640000000013 */
[----:B012---:R-:W-:Y:S05]  /*74a0*/  ENDCOLLECTIVE ;  /* 0x000000000000791b */ /* 0x007fea0003800000 */
.L_x_9436:
[----:B------:R-:W-:Y:S05]  /*74b0*/  BSYNC B0 ;  /* 0x0000000000007941 */ /* 0x000fea0003800000 */
.L_x_9435:
[----:B------:R-:W-:Y:S05]  /*74c0*/  BRA `(.L_x_9437) ;  /* 0xffffffd400c07947 */ /* 0x000fea000383ffff */
.L_x_9300:
[----:B------:R-:W-:Y:S01]  /*74d0*/  BSSY B0, `(.L_x_9438) ;  /* 0x0000006000007945 */ /* 0x000fe20003800000 */
[----:B------:R-:W-:Y:S02]  /*74e0*/  IMAD.MOV.U32 R31, RZ, RZ, R6 ;  /* 0x000000ffff1f7224 */ /* 0x000fe400078e0006 */
[----:B------:R-:W-:-:S07]  /*74f0*/  IMAD.MOV.U32 R30, RZ, RZ, -0x1 ;  /* 0xffffffffff1e7424 */ /* 0x000fce00078e00ff */
[----:B0-2---:R-:W-:Y:S05]  /*7500*/  WARPSYNC.COLLECTIVE R30, `(.L_x_9439) ;  /* 0x000000001e087348 */ /* 0x005fea0003c00000 */
[----:B0-----:R0:W1:Y:S02]  /*7510*/  SHFL.IDX P0, R30, R50, R31, R19 ;  /* 0x0000001f321e7389 */ /* 0x0010640000000013 */
[----:B012---:R-:W-:Y:S05]  /*7520*/  ENDCOLLECTIVE ;  /* 0x000000000000791b */ /* 0x007fea0003800000 */
.L_x_9439:
[----:B------:R-:W-:Y:S05]  /*7530*/  BSYNC B0 ;  /* 0x0000000000007941 */ /* 0x000fea0003800000 */
.L_x_9438:
[----:B------:R-:W-:Y:S05]  /*7540*/  BRA `(.L_x_9440) ;  /* 0xffffffd400b47947 */ /* 0x000fea000383ffff */
.L_x_9302:
[----:B------:R-:W-:Y:S01]  /*7550*/  BSSY B0, `(.L_x_9441) ;  /* 0x0000006000007945 */ /* 0x000fe20003800000 */
[----:B------:R-:W-:Y:S01]  /*7560*/  IMAD.MOV.U32 R31, RZ, RZ, R7 ;  /* 0x000000ffff1f7224 */ /* 0x000fe200078e0007 */
[----:B------:R-:W-:-:S07]  /*7570*/  MOV R30, 0xffffffff ;  /* 0xffffffff001e7802 */ /* 0x000fce0000000f00 */
[----:B0-2---:R-:W-:Y:S05]  /*7580*/  WARPSYNC.COLLECTIVE R30, `(.L_x_9442) ;  /* 0x000000001e087348 */ /* 0x005fea0003c00000 */
[----:B0-----:R0:W1:Y:S02]  /*7590*/  SHFL.IDX P0, R30, R50, R31, R19 ;  /* 0x0000001f321e7389 */ /* 0x0010640000000013 */
[----:B012---:R-:W-:Y:S05]  /*75a0*/  ENDCOLLECTIVE ;  /* 0x000000000000791b */ /* 0x007fea0003800000 */
.L_x_9442:
[----:B------:R-:W-:Y:S05]  /*75b0*/  BSYNC B0 ;  /* 0x0000000000007941 */ /* 0x000fea0003800000 */
.L_x_9441:
[----:B------:R-:W-:Y:S05]  /*75c0*/  BRA `(.L_x_9443) ;  /* 0xffffffd400b07947 */ /* 0x000fea000383ffff */
.L_x_9304:
[----:B------:R-:W-:Y:S01]  /*75d0*/  BSSY B0, `(.L_x_9444) ;  /* 0x0000006000007945 */ /* 0x000fe20003800000 */
[----:B------:R-:W-:Y:S02]  /*75e0*/  IMAD.MOV.U32 R31, RZ, RZ, R8 ;  /* 0x000000ffff1f7224 */ /* 0x000fe400078e0008 */
[----:B------:R-:W-:-:S07]  /*75f0*/  IMAD.MOV.U32 R30, RZ, RZ, -0x1 ;  /* 0xffffffffff1e7424 */ /* 0x000fce00078e00ff */
[----:B0-2---:R-:W-:Y:S05]  /*7600*/  WARPSYNC.COLLECTIVE R30, `(.L_x_9445) ;  /* 0x000000001e087348 */ /* 0x005fea0003c00000 */
[----:B0-----:R0:W1:Y:S02]  /*7610*/  SHFL.IDX P0, R30, R50, R31, R19 ;  /* 0x0000001f321e7389 */ /* 0x0010640000000013 */
[----:B012---:R-:W-:Y:S05]  /*7620*/  ENDCOLLECTIVE ;  /* 0x000000000000791b */ /* 0x007fea0003800000 */
.L_x_9445:
[----:B------:R-:W-:Y:S05]  /*7630*/  BSYNC B0 ;  /* 0x0000000000007941 */ /* 0x000fea0003800000 */
.L_x_9444:
[----:B------:R-:W-:Y:S05]  /*7640*/  BRA `(.L_x_9446) ;  /* 0xffffffd400a87947 */ /* 0x000fea000383ffff */
.L_x_9306:
[----:B------:R-:W-:Y:S01]  /*7650*/  BSSY B0, `(.L_x_9447) ;  /* 0x0000006000007945 */ /* 0x000fe20003800000 */
[----:B------:R-:W-:Y:S01]  /*7660*/  IMAD.MOV.U32 R31, RZ, RZ, R9 ;  /* 0x000000ffff1f7224 */ /* 0x000fe200078e0009 */
[----:B------:R-:W-:-:S07]  /*7670*/  MOV R30, 0xffffffff ;  /* 0xffffffff001e7802 */ /* 0x000fce0000000f00 */
[----:B0-2---:R-:W-:Y:S05]  /*7680*/  WARPSYNC.COLLECTIVE R30, `(.L_x_9448) ;  /* 0x000000001e087348 */ /* 0x005fea0003c00000 */
[----:B0-----:R0:W1:Y:S02]  /*7690*/  SHFL.IDX P0, R30, R50, R31, R19 ;  /* 0x0000001f321e7389 */ /* 0x0010640000000013 */
[----:B012---:R-:W-:Y:S05]  /*76a0*/  ENDCOLLECTIVE ;  /* 0x000000000000791b */ /* 0x007fea0003800000 */
.L_x_9448:
[----:B------:R-:W-:Y:S05]  /*76b0*/  BSYNC B0 ;  /* 0x0000000000007941 */ /* 0x000fea0003800000 */
.L_x_9447:
[----:B------:R-:W-:Y:S05]  /*76c0*/  BRA `(.L_x_9449) ;  /* 0xffffffd400a07947 */ /* 0x000fea000383ffff */
.L_x_9308:
[----:B------:R-:W-:Y:S01]  /*76d0*/  BSSY B0, `(.L_x_9450) ;  /* 0x0000006000007945 */ /* 0x000fe20003800000 */
[----:B------:R-:W-:Y:S02]  /*76e0*/  IMAD.MOV.U32 R31, RZ, RZ, R10 ;  /* 0x000000ffff1f7224 */ /* 0x000fe400078e000a */
[----:B------:R-:W-:-:S07]  /*76f0*/  IMAD.MOV.U32 R30, RZ, RZ, -0x1 ;  /* 0xffffffffff1e7424 */ /* 0x000fce00078e00ff */
[----:B0-2---:R-:W-:Y:S05]  /*7700*/  WARPSYNC.COLLECTIVE R30, `(.L_x_9451) ;  /* 0x000000001e087348 */ /* 0x005fea0003c00000 */
[----:B0-----:R0:W1:Y:S02]  /*7710*/  SHFL.IDX P0, R30, R50, R31, R19 ;  /* 0x0000001f321e7389 */ /* 0x0010640000000013 */
[----:B012---:R-:W-:Y:S05]  /*7720*/  ENDCOLLECTIVE ;  /* 0x000000000000791b */ /* 0x007fea0003800000 */
.L_x_9451:
[----:B------:R-:W-:Y:S05]  /*7730*/  BSYNC B0 ;  /* 0x0000000000007941 */ /* 0x000fea0003800000 */
.L_x_9450:
[----:B------:R-:W-:Y:S05]  /*7740*/  BRA `(.L_x_9452) ;  /* 0xffffffd400987947 */ /* 0x000fea000383ffff */
.L_x_9310:
[----:B------:R-:W-:Y:S01]  /*7750*/  BSSY B0, `(.L_x_9453) ;  /* 0x0000006000007945 */ /* 0x000fe20003800000 */
[----:B------:R-:W-:Y:S01]  /*7760*/  IMAD.MOV.U32 R31, RZ, RZ, R11 ;  /* 0x000000ffff1f7224 */ /* 0x000fe200078e000b */
[----:B------:R-:W-:-:S07]  /*7770*/  MOV R30, 0xffffffff ;  /* 0xffffffff001e7802 */ /* 0x000fce0000000f00 */
[----:B0-2---:R-:W-:Y:S05]  /*7780*/  WARPSYNC.COLLECTIVE R30, `(.L_x_9454) ;  /* 0x000000001e087348 */ /* 0x005fea0003c00000 */
[----:B0-----:R0:W1:Y:S02]  /*7790*/  SHFL.IDX P0, R30, R50, R31, R19 ;  /* 0x0000001f321e7389 */ /* 0x0010640000000013 */
[----:B012---:R-:W-:Y:S05]  /*77a0*/  ENDCOLLECTIVE ;  /* 0x000000000000791b */ /* 0x007fea0003800000 */
.L_x_9454:
[----:B------:R-:W-:Y:S05]  /*77b0*/  BSYNC B0 ;  /* 0x0000000000007941 */ /* 0x000fea0003800000 */
.L_x_9453:
[----:B------:R-:W-:Y:S05]  /*77c0*/  BRA `(.L_x_9455) ;  /* 0xffffffd400907947 */ /* 0x000fea000383ffff */
.L_x_9312:
[----:B------:R-:W-:Y:S01]  /*77d0*/  BSSY B0, `(.L_x_9456) ;  /* 0x0000006000007945 */ /* 0x000fe20003800000 */
[----:B------:R-:W-:Y:S02]  /*77e0*/  IMAD.MOV.U32 R31, RZ, RZ, R12 ;  /* 0x000000ffff1f7224 */ /* 0x000fe400078e000c */
[----:B------:R-:W-:-:S07]  /*77f0*/  IMAD.MOV.U32 R30, RZ, RZ, -0x1 ;  /* 0xffffffffff1e7424 */ /* 0x000fce00078e00ff */
[----:B0-2---:R-:W-:Y:S05]  /*7800*/  WARPSYNC.COLLECTIVE R30, `(.L_x_9457) ;  /* 0x000000001e087348 */ /* 0x005fea0003c00000 */
[----:B0-----:R0:W1:Y:S02]  /*7810*/  SHFL.IDX P0, R30, R50, R31, R19 ;  /* 0x0000001f321e7389 */ /* 0x0010640000000013 */
[----:B012---:R-:W-:Y:S05]  /*7820*/  ENDCOLLECTIVE ;  /* 0x000000000000791b */ /* 0x007fea0003800000 */
.L_x_9457:
[----:B------:R-:W-:Y:S05]  /*7830*/  BSYNC B0 ;  /* 0x0000000000007941 */ /* 0x000fea0003800000 */
.L_x_9456:
[----:B------:R-:W-:Y:S05]  /*7840*/  BRA `(.L_x_9458) ;  /* 0xffffffd400887947 */ /* 0x000fea000383ffff */
.L_x_9314:
[----:B------:R-:W-:Y:S01]  /*7850*/  BSSY B0, `(.L_x_9459) ;  /* 0x0000006000007945 */ /* 0x000fe20003800000 */
[----:B------:R-:W-:Y:S01]  /*7860*/  IMAD.MOV.U32 R31, RZ, RZ, R13 ;  /* 0x000000ffff1f7224 */ /* 0x000fe200078e000d */
[----:B------:R-:W-:-:S07]  /*7870*/  MOV R30, 0xffffffff ;  /* 0xffffffff001e7802 */ /* 0x000fce0000000f00 */
[----:B0-2---:R-:W-:Y:S05]  /*7880*/  WARPSYNC.COLLECTIVE R30, `(.L_x_9460) ;  /* 0x000000001e087348 */ /* 0x005fea0003c00000 */
[----:B0-----:R0:W1:Y:S02]  /*7890*/  SHFL.IDX P0, R30, R50, R31, R19 ;  /* 0x0000001f321e7389 */ /* 0x0010640000000013 */
[----:B012---:R-:W-:Y:S05]  /*78a0*/  ENDCOLLECTIVE ;  /* 0x000000000000791b */ /* 0x007fea0003800000 */
.L_x_9460:
[----:B------:R-:W-:Y:S05]  /*78b0*/  BSYNC B0 ;  /* 0x0000000000007941 */ /* 0x000fea0003800000 */
.L_x_9459:
[----:B------:R-:W-:Y:S05]  /*78c0*/  BRA `(.L_x_9461) ;  /* 0xffffffd400807947 */ /* 0x000fea000383ffff */
.L_x_9316:
[----:B------:R-:W-:Y:S01]  /*78d0*/  BSSY B0, `(.L_x_9462) ;  /* 0x0000006000007945 */ /* 0x000fe20003800000 */
[----:B------:R-:W-:Y:S02]  /*78e0*/  IMAD.MOV.U32 R31, RZ, RZ, R14 ;  /* 0x000000ffff1f7224 */ /* 0x000fe400078e000e */
[----:B------:R-:W-:-:S07]  /*78f0*/  IMAD.MOV.U32 R30, RZ, RZ, -0x1 ;  /* 0xffffffffff1e7424 */ /* 0x000fce00078e00ff */
[----:B0-2---:R-:W-:Y:S05]  /*7900*/  WARPSYNC.COLLECTIVE R30, `(.L_x_9463) ;  /* 0x000000001e087348 */ /* 0x005fea0003c00000 */
[----:B0-----:R0:W1:Y:S02]  /*7910*/  SHFL.IDX P0, R30, R50, R31, R19 ;  /* 0x0000001f321e7389 */ /* 0x0010640000000013 */
[----:B012---:R-:W-:Y:S05]  /*7920*/  ENDCOLLECTIVE ;  /* 0x000000000000791b */ /* 0x007fea0003800000 */
.L_x_9463:
[----:B------:R-:W-:Y:S05]  /*7930*/  BSYNC B0 ;  /* 0x0000000000007941 */ /* 0x000fea0003800000 */
.L_x_9462:
[----:B------:R-:W-:Y:S05]  /*7940*/  BRA `(.L_x_9464) ;  /* 0xffffffd400787947 */ /* 0x000fea000383ffff */
.L_x_9318:
[----:B------:R-:W-:Y:S01]  /*7950*/  BSSY B0, `(.L_x_9465) ;  /* 0x0000006000007945 */ /* 0x000fe20003800000 */
[----:B------:R-:W-:Y:S01]  /*7960*/  IMAD.MOV.U32 R31, RZ, RZ, R15 ;  /* 0x000000ffff1f7224 */ /* 0x000fe200078e000f */
[----:B------:R-:W-:-:S07]  /*7970*/  MOV R30, 0xffffffff ;  /* 0xffffffff001e7802 */ /* 0x000fce0000000f00 */
[----:B0-2---:R-:W-:Y:S05]  /*7980*/  WARPSYNC.COLLECTIVE R30, `(.L_x_9466) ;  /* 0x000000001e087348 */ /* 0x005fea0003c00000 */
[----:B0-----:R0:W1:Y:S02]  /*7990*/  SHFL.IDX P0, R30, R50, R31, R19 ;  /* 0x0000001f321e7389 */ /* 0x0010640000000013 */
[----:B012---:R-:W-:Y:S05]  /*79a0*/  ENDCOLLECTIVE ;  /* 0x000000000000791b */ /* 0x007fea0003800000 */
.L_x_9466:
[----:B------:R-:W-:Y:S05]  /*79b0*/  BSYNC B0 ;  /* 0x0000000000007941 */ /* 0x000fea0003800000 */
.L_x_9465:
[----:B------:R-:W-:Y:S05]  /*79c0*/  BRA `(.L_x_9467) ;  /* 0xffffffd400707947 */ /* 0x000fea000383ffff */
.L_x_9320:
[----:B------:R-:W-:Y:S01]  /*79d0*/  BSSY B0, `(.L_x_9468) ;  /* 0x0000006000007945 */ /* 0x000fe20003800000 */
[----:B------:R-:W-:Y:S02]  /*79e0*/  IMAD.MOV.U32 R31, RZ, RZ, R16 ;  /* 0x000000ffff1f7224 */ /* 0x000fe400078e0010 */
[----:B------:R-:W-:-:S07]  /*79f0*/  IMAD.MOV.U32 R30, RZ, RZ, -0x1 ;  /* 0xffffffffff1e7424 */ /* 0x000fce00078e00ff */
[----:B0-2---:R-:W-:Y:S05]  /*7a00*/  WARPSYNC.COLLECTIVE R30, `(.L_x_9469) ;  /* 0x000000001e087348 */ /* 0x005fea0003c00000 */
[----:B0-----:R0:W1:Y:S02]  /*7a10*/  SHFL.IDX P0, R30, R50, R31, R19 ;  /* 0x0000001f321e7389 */ /* 0x0010640000000013 */
[----:B012---:R-:W-:Y:S05]  /*7a20*/  ENDCOLLECTIVE ;  /* 0x000000000000791b */ /* 0x007fea0003800000 */
.L_x_9469:
[----:B------:R-:W-:Y:S05]  /*7a30*/  BSYNC B0 ;  /* 0x0000000000007941 */ /* 0x000fea0003800000 */
.L_x_9468:
[----:B------:R-:W-:Y:S05]  /*7a40*/  BRA `(.L_x_9470) ;  /* 0xffffffd400687947 */ /* 0x000fea000383ffff */
.L_x_9322:
[----:B------:R-:W-:Y:S01]  /*7a50*/  BSSY B0, `(.L_x_9471) ;  /* 0x0000006000007945 */ /* 0x000fe20003800000 */
[----:B------:R-:W-:Y:S01]  /*7a60*/  IMAD.MOV.U32 R31, RZ, RZ, R17 ;  /* 0x000000ffff1f7224 */ /* 0x000fe200078e0011 */
[----:B------:R-:W-:-:S07]  /*7a70*/  MOV R30, 0xffffffff ;  /* 0xffffffff001e7802 */ /* 0x000fce0000000f00 */
[----:B0-2---:R-:W-:Y:S05]  /*7a80*/  WARPSYNC.COLLECTIVE R30, `(.L_x_9472) ;  /* 0x000000001e087348 */ /* 0x005fea0003c00000 */
[----:B0-----:R0:W1:Y:S02]  /*7a90*/  SHFL.IDX P0, R30, R50, R31, R19 ;  /* 0x0000001f321e7389 */ /* 0x0010640000000013 */
[----:B012---:R-:W-:Y:S05]  /*7aa0*/  ENDCOLLECTIVE ;  /* 0x000000000000791b */ /* 0x007fea0003800000 */
.L_x_9472:
[----:B------:R-:W-:Y:S05]  /*7ab0*/  BSYNC B0 ;  /* 0x0000000000007941 */ /* 0x000fea0003800000 */
.L_x_9471:
[----:B------:R-:W-:Y:S05]  /*7ac0*/  BRA `(.L_x_9473) ;  /* 0xffffffd400607947 */ /* 0x000fea000383ffff */
.L_x_9324:
[----:B------:R-:W-:Y:S01]  /*7ad0*/  BSSY B0, `(.L_x_9474) ;  /* 0x0000006000007945 */ /* 0x000fe20003800000 */
[----:B------:R-:W-:Y:S02]  /*7ae0*/  IMAD.MOV.U32 R31, RZ, RZ, R18 ;  /* 0x000000ffff1f7224 */ /* 0x000fe400078e0012 */
[----:B------:R-:W-:-:S07]  /*7af0*/  IMAD.MOV.U32 R30, RZ, RZ, -0x1 ;  /* 0xffffffffff1e7424 */ /* 0x000fce00078e00ff */
[----:B0-2---:R-:W-:Y:S05]  /*7b00*/  WARPSYNC.COLLECTIVE R30, `(.L_x_9475) ;  /* 0x000000001e087348 */ /* 0x005fea0003c00000 */
[----:B0-----:R0:W1:Y:S02]  /*7b10*/  SHFL.IDX P0, R30, R50, R31, R19 ;  /* 0x0000001f321e7389 */ /* 0x0010640000000013 */
[----:B012---:R-:W-:Y:S05]  /*7b20*/  ENDCOLLECTIVE ;  /* 0x000000000000791b */ /* 0x007fea0003800000 */
.L_x_9475:
[----:B------:R-:W-:Y:S05]  /*7b30*/  BSYNC B0 ;  /* 0x0000000000007941 */ /* 0x000fea0003800000 */
.L_x_9474:
[----:B------:R-:W-:Y:S05]  /*7b40*/  BRA `(.L_x_9476) ;  /* 0xffffffd400587947 */ /* 0x000fea000383ffff */
.L_x_9477:
        /* <DEDUP_REMOVED lines=11> */
.L_x_58304:


//--------------------- .text._Z9cuda_gemmIiLi256ELi4ELi1ELi128ELi16ELi16ELi32ELi1ELi1EEviiiPT_S1_S1_ii --------------------------
	.section	.text._Z9cuda_gemmIiLi256ELi4ELi1ELi128ELi16ELi16ELi32ELi1ELi1EEviiiPT_S1_S1_ii,"ax",@progbits
	.align	128
        .global         _Z9cuda_gemmIiLi256ELi4ELi1ELi128ELi16ELi16ELi32ELi1ELi1EEviiiPT_S1_S1_ii
        .type           _Z9cuda_gemmIiLi256ELi4ELi1ELi128ELi16ELi16ELi32ELi1ELi1EEviiiPT_S1_S1_ii,@function
        .size           _Z9cuda_gemmIiLi256ELi4ELi1ELi128ELi16ELi16ELi32ELi1ELi1EEviiiPT_S1_S1_ii,(.L_x_58305 - _Z9cuda_gemmIiLi256ELi4ELi1ELi128ELi16ELi16ELi32ELi1ELi1EEviiiPT_S1_S1_ii)
        .other          _Z9cuda_gemmIiLi256ELi4ELi1ELi128ELi16ELi16ELi32ELi1ELi1EEviiiPT_S1_S1_ii,@"STO_CUDA_ENTRY STV_DEFAULT"
_Z9cuda_gemmIiLi256ELi4ELi1ELi128ELi16ELi16ELi32ELi1ELi1EEviiiPT_S1_S1_ii:
.text._Z9cuda_gemmIiLi256ELi4ELi1ELi128ELi16ELi16ELi32ELi1ELi1EEviiiPT_S1_S1_ii:
[----:B------:R-:W-:Y:S01]  /*0000*/  LDC R1, c[0x0][0x37c] ;  /* 0x0000df00ff017b82 */ /* 0x000fe20000000800 */
[----:B------:R-:W0:Y:S01]  /*0010*/  LDCU UR9, c[0x0][0x360] ;  /* 0x00006c00ff0977ac */ /* 0x000e220008000800 */
[----:B------:R-:W1:Y:S01]  /*0020*/  S2R R4, SR_TID.X ;  /* 0x0000000000047919 */ /* 0x000e620000002100 */
[----:B------:R-:W-:Y:S01]  /*0030*/  BSSY.RECONVERGENT B0, `(.L_x_9478) ;  /* 0x0000035000007945 */ /* 0x000fe20003800200 */
[----:B------:R-:W2:Y:S01]  /*0040*/  LDCU.64 UR14, c[0x0][0x358] ;  /* 0x00006b00ff0e77ac */ /* 0x000ea20008000a00 */
[----:B0-----:R-:W0:Y:S08]  /*0050*/  I2F.U32.RP R0, UR9 ;  /* 0x0000000900007d06 */ /* 0x001e300008209000 */
[----:B0-----:R-:W0:Y:S01]  /*0060*/  MUFU.RCP R0, R0 ;  /* 0x0000000000007308 */ /* 0x001e220000001000 */
[----:B-1----:R-:W-:Y:S01]  /*0070*/  IADD3 R2, PT, PT, R4, UR9, RZ ;  /* 0x0000000904027c10 */ /* 0x002fe2000fffe0ff */
[----:B------:R-:W-:-:S03]  /*0080*/  IMAD.MOV.U32 R17, RZ, RZ, R4 ;  /* 0x000000ffff117224 */ /* 0x000fc600078e0004 */
[C---:B------:R-:W-:Y:S02]  /*0090*/  ISETP.GE.U32.AND P0, PT, R2.reuse, 0x100, PT ;  /* 0x000001000200780c */ /* 0x040fe40003f06070 */
[----:B------:R-:W-:Y:S02]  /*00a0*/  VIMNMX.U32 R5, PT, PT, R2, 0x100, !PT ;  /* 0x0000010002057848 */ /* 0x000fe40007fe0000 */
[----:B------:R-:W-:Y:S01]  /*00b0*/  SEL R8, RZ, 0x1, P0 ;  /* 0x00000001ff087807 */ /* 0x000fe20000000000 */
[----:B0-----:R-:W-:-:S03]  /*00c0*/  VIADD R6, R0, 0xffffffe ;  /* 0x0ffffffe00067836 */ /* 0x001fc60000000000 */
[----:B------:R-:W-:Y:S01]  /*00d0*/  IADD3 R0, PT, PT, R5, -R2, -R8 ;  /* 0x8000000205007210 */ /* 0x000fe20007ffe808 */
[----:B------:R0:W1:Y:S02]  /*00e0*/  F2I.FTZ.U32.TRUNC.NTZ R7, R6 ;  /* 0x0000000600077305 */ /* 0x000064000021f000 */
[----:B0-----:R-:W-:Y:S02]  /*00f0*/  IMAD.MOV.U32 R6, RZ, RZ, RZ ;  /* 0x000000ffff067224 */ /* 0x001fe400078e00ff */
[----:B-1----:R-:W-:-:S04]  /*0100*/  IMAD.MOV R3, RZ, RZ, -R7 ;  /* 0x000000ffff037224 */ /* 0x002fc800078e0a07 */
[----:B------:R-:W-:-:S04]  /*0110*/  IMAD R3, R3, UR9, RZ ;  /* 0x0000000903037c24 */ /* 0x000fc8000f8e02ff */
[----:B------:R-:W-:-:S06]  /*0120*/  IMAD.HI.U32 R3, R7, R3, R6 ;  /* 0x0000000307037227 */ /* 0x000fcc00078e0006 */
[----:B------:R-:W-:-:S04]  /*0130*/  IMAD.HI.U32 R6, R3, R0, RZ ;  /* 0x0000000003067227 */ /* 0x000fc800078e00ff */
[----:B------:R-:W-:-:S04]  /*0140*/  IMAD.MOV R5, RZ, RZ, -R6 ;  /* 0x000000ffff057224 */ /* 0x000fc800078e0a06 */
[----:B------:R-:W-:Y:S01]  /*0150*/  IMAD R0, R5, UR9, R0 ;  /* 0x0000000905007c24 */ /* 0x000fe2000f8e0200 */
[----:B------:R-:W-:-:S04]  /*0160*/  LOP3.LUT R5, RZ, UR9, RZ, 0x33, !PT ;  /* 0x00000009ff057c12 */ /* 0x000fc8000f8e33ff */
[----:B------:R-:W-:-:S13]  /*0170*/  ISETP.GE.U32.AND P0, PT, R0, UR9, PT ;  /* 0x0000000900007c0c */ /* 0x000fda000bf06070 */
[----:B------:R-:W-:Y:S01]  /*0180*/  @P0 IADD3 R0, PT, PT, R0, -UR9, RZ ;  /* 0x8000000900000c10 */ /* 0x000fe2000fffe0ff */
[----:B------:R-:W-:Y:S01]  /*0190*/  @P0 VIADD R6, R6, 0x1 ;  /* 0x0000000106060836 */ /* 0x000fe20000000000 */
[----:B------:R-:W-:Y:S02]  /*01a0*/  ISETP.NE.U32.AND P0, PT, RZ, UR9, PT ;  /* 0x00000009ff007c0c */ /* 0x000fe4000bf05070 */
[----:B------:R-:W-:Y:S02]  /*01b0*/  ISETP.GE.U32.AND P1, PT, R0, UR9, PT ;  /* 0x0000000900007c0c */ /* 0x000fe4000bf26070 */
[----:B------:R-:W0:Y:S11]  /*01c0*/  LDC R0, c[0x0][0x374] ;  /* 0x0000dd00ff007b82 */ /* 0x000e360000000800 */
[----:B------:R-:W-:-:S05]  /*01d0*/  @P1 VIADD R6, R6, 0x1 ;  /* 0x0000000106061836 */ /* 0x000fca0000000000 */
[----:B------:R-:W-:-:S04]  /*01e0*/  SEL R7, R5, R6, !P0 ;  /* 0x0000000605077207 */ /* 0x000fc80004000000 */
        /* <DEDUP_REMOVED lines=9> */
[----:B------:R-:W-:Y:S02]  /*0280*/  HFMA2 R11, -RZ, RZ, 0, 0 ;  /* 0x00000000ff0b7431 */ /* 0x000fe400000001ff */
[----:B------:R-:W-:Y:S01]  /*0290*/  IMAD.MOV.U32 R17, RZ, RZ, R4 ;  /* 0x000000ffff117224 */ /* 0x000fe200078e0004 */
[----:B------:R-:W-:Y:S02]  /*02a0*/  LOP3.LUT R10, R7, 0x3, RZ, 0xc0, !PT ;  /* 0x00000003070a7812 */ /* 0x000fe400078ec0ff */
[----:B-1----:R-:W-:-:S07]  /*02b0*/  LEA R13, R13, R6, 0x18 ;  /* 0x000000060d0d7211 */ /* 0x002fce00078ec0ff */
.L_x_9480:
        /* <DEDUP_REMOVED lines=12> */
.L_x_9479:
[----:B------:R-:W-:Y:S05]  /*0380*/  BSYNC.RECONVERGENT B0 ;  /* 0x0000000000007941 */ /* 0x000fea0003800200 */
.L_x_9478:
[----:B------:R-:W-:Y:S04]  /*0390*/  BSSY.RECONVERGENT B0, `(.L_x_9481) ;  /* 0x000002c000007945 */ /* 0x000fe80003800200 */
[----:B------:R-:W-:Y:S05]  /*03a0*/  @!P2 BRA `(.L_x_9482) ;  /* 0x0000000000a8a947 */ /* 0x000fea0003800000 */
[----:B------:R-:W2:Y:S01]  /*03b0*/  S2R R9, SR_CgaCtaId ;  /* 0x0000000000097919 */ /* 0x000ea20000008800 */
[----:B-1----:R-:W1:Y:S01]  /*03c0*/  LDC.64 R6, c[0x0][0x398] ;  /* 0x0000e600ff067b82 */ /* 0x002e620000000a00 */
[----:B------:R-:W-:-:S04]  /*03d0*/  MOV R8, 0x400 ;  /* 0x0000040000087802 */ /* 0x000fc80000000f00 */
[----:B--2---:R-:W-:-:S07]  /*03e0*/  LEA R20, R9, R8, 0x18 ;  /* 0x0000000809147211 */ /* 0x004fce00078ec0ff */
.L_x_9483:
[C---:B------:R-:W-:Y:S02]  /*03f0*/  VIADD R25, R17.reuse, UR9 ;  /* 0x0000000911197c36 */ /* 0x040fe40008000000 */
[----:B-12---:R-:W-:-:S03]  /*0400*/  IMAD.WIDE.U32 R14, R17, 0x4, R6 ;  /* 0x00000004110e7825 */ /* 0x006fc600078e0006 */
[C---:B------:R-:W-:Y:S01]  /*0410*/  IADD3 R19, PT, PT, R25.reuse, UR9, RZ ;  /* 0x0000000919137c10 */ /* 0x040fe2000fffe0ff */
[--C-:B------:R-:W-:Y:S02]  /*0420*/  IMAD.WIDE.U32 R8, R25, 0x4, R6.reuse ;  /* 0x0000000419087825 */ /* 0x100fe400078e0006 */
[----:B------:R1:W2:Y:S02]  /*0430*/  LDG.E R14, desc[UR14][R14.64] ;  /* 0x0000000e0e0e7981 */ /* 0x0002a4000c1e1900 */
        /* <DEDUP_REMOVED lines=29> */
[----:B----4-:R2:W-:Y:S04]  /*0610*/  STS [R9], R8 ;  /* 0x0000000809007388 */ /* 0x0105e80000000800 */
[----:B-----5:R2:W-:Y:S04]  /*0620*/  STS [R15], R10 ;  /* 0x0000000a0f007388 */ /* 0x0205e80000000800 */
[----:B------:R2:W-:Y:S01]  /*0630*/  STS [R18], R13 ;  /* 0x0000000d12007388 */ /* 0x0005e20000000800 */
[----:B------:R-:W-:Y:S05]  /*0640*/  @!P1 BRA `(.L_x_9483) ;  /* 0xfffffffc00689947 */ /* 0x000fea000383ffff */
.L_x_9482:
[----:B------:R-:W-:Y:S05]  /*0650*/  BSYNC.RECONVERGENT B0 ;  /* 0x0000000000007941 */ /* 0x000fea0003800200 */
.L_x_9481:
[----:B------:R-:W3:Y:S01]  /*0660*/  S2UR UR16, SR_CTAID.Y ;  /* 0x00000000001079c3 */ /* 0x000ee20000002600 */
[----:B01----:R-:W-:-:S05]  /*0670*/  IMAD.SHL.U32 R6, R0, 0x4, RZ ;  /* 0x0000000400067824 */ /* 0x003fca00078e00ff */
[----:B---3--:R-:W-:-:S13]  /*0680*/  ISETP.LE.U32.AND P1, PT, R6, UR16, PT ;  /* 0x0000001006007c0c */ /* 0x008fda000bf23070 */
[----:B------:R-:W-:Y:S05]  /*0690*/  @P1 EXIT ;  /* 0x000000000000194d */ /* 0x000fea0003800000 */
[C---:B------:R-:W-:Y:S01]  /*06a0*/  ISETP.GE.U32.AND P1, PT, R2.reuse, 0x80, PT ;  /* 0x000000800200780c */ /* 0x040fe20003f26070 */
[----:B------:R-:W0:Y:S01]  /*06b0*/  S2UR UR7, SR_CgaCtaId ;  /* 0x00000000000779c3 */ /* 0x000e220000008800 */
[----:B------:R-:W-:Y:S01]  /*06c0*/  VIMNMX.U32 R7, PT, PT, R2, 0x80, !PT ;  /* 0x0000008002077848 */ /* 0x000fe20007fe0000 */
[----:B------:R-:W1:Y:S01]  /*06d0*/  LDCU.64 UR4, c[0x0][0x390] ;  /* 0x00007200ff0477ac */ /* 0x000e620008000a00 */
[----:B------:R-:W-:Y:S01]  /*06e0*/  SEL R6, RZ, 0x1, P1 ;  /* 0x00000001ff067807 */ /* 0x000fe20000800000 */
[----:B------:R-:W-:-:S03]  /*06f0*/  UMOV UR6, 0x400 ;  /* 0x0000040000067882 */ /* 0x000fc60000000000 */
[----:B------:R-:W-:Y:S01]  /*0700*/  IADD3 R2, PT, PT, R7, -R2, -R6 ;  /* 0x8000000207027210 */ /* 0x000fe20007ffe806 */
[----:B------:R-:W-:-:S04]  /*0710*/  USHF.L.U32 UR8, UR9, 0x2, URZ ;  /* 0x0000000209087899 */ /* 0x000fc800080006ff */
[----:B--2---:R-:W-:-:S04]  /*0720*/  IMAD.HI.U32 R8, R3, R2, RZ ;  /* 0x0000000203087227 */ /* 0x004fc800078e00ff */
[----:B------:R-:W-:-:S04]  /*0730*/  IMAD.MOV R3, RZ, RZ, -R8 ;  /* 0x000000ffff037224 */ /* 0x000fc800078e0a08 */
[----:B------:R-:W-:Y:S01]  /*0740*/  IMAD R2, R3, UR9, R2 ;  /* 0x0000000903027c24 */ /* 0x000fe2000f8e0202 */
[C---:B------:R-:W-:Y:S01]  /*0750*/  LOP3.LUT R3, R4.reuse, 0x7, RZ, 0xc0, !PT ;  /* 0x0000000704037812 */ /* 0x040fe200078ec0ff */
[----:B------:R-:W-:Y:S01]  /*0760*/  IMAD.SHL.U32 R4, R4, 0x4, RZ ;  /* 0x0000000404047824 */ /* 0x000fe200078e00ff */
[----:B-1----:R-:W-:Y:S02]  /*0770*/  UIMAD.WIDE.U32 UR10, UR9, 0x4, UR4 ;  /* 0x00000004090a78a5 */ /* 0x002fe4000f8e0004 */
[----:B------:R-:W-:Y:S01]  /*0780*/  ISETP.GE.U32.AND P1, PT, R2, UR9, PT ;  /* 0x0000000902007c0c */ /* 0x000fe2000bf26070 */
[----:B0-----:R-:W-:Y:S01]  /*0790*/  ULEA UR6, UR7, UR6, 0x18 ;  /* 0x0000000607067291 */ /* 0x001fe2000f8ec0ff */
[C---:B------:R-:W-:Y:S01]  /*07a0*/  VIADD R9, R3.reuse, 0xb ;  /* 0x0000000b03097836 */ /* 0x040fe20000000000 */
[C---:B------:R-:W-:Y:S01]  /*07b0*/  IADD3 R7, PT, PT, R3.reuse, 0x9, RZ ;  /* 0x0000000903077810 */ /* 0x040fe20007ffe0ff */
[C---:B------:R-:W-:Y:S01]  /*07c0*/  VIADD R11, R3.reuse, 0xd ;  /* 0x0000000d030b7836 */ /* 0x040fe20000000000 */
[C---:B------:R-:W-:Y:S01]  /*07d0*/  IADD3 R10, PT, PT, R3.reuse, 0xc, RZ ;  /* 0x0000000c030a7810 */ /* 0x040fe20007ffe0ff */
[C---:B------:R-:W-:Y:S01]  /*07e0*/  VIADD R12, R3.reuse, 0xe ;  /* 0x0000000e030c7836 */ /* 0x040fe20000000000 */
[----:B------:R-:W-:Y:S01]  /*07f0*/  IADD3 R13, PT, PT, R3, -0x1, RZ ;  /* 0xffffffff030d7810 */ /* 0x000fe20007ffe0ff */
[----:B------:R-:W-:Y:S01]  /*0800*/  UIMAD.WIDE.U32 UR12, UR9, 0x8, UR4 ;  /* 0x00000008090c78a5 */ /* 0x000fe2000f8e0004 */
[----:B------:R-:W-:Y:S01]  /*0810*/  LOP3.LUT R7, R7, 0xf, RZ, 0xc0, !PT ;  /* 0x0000000f07077812 */ /* 0x000fe200078ec0ff */
[----:B------:R-:W-:Y:S01]  /*0820*/  UIMAD.WIDE.U32 UR4, UR9, 0xc, UR4 ;  /* 0x0000000c090478a5 */ /* 0x000fe2000f8e0004 */
[----:B------:R-:W-:-:S02]  /*0830*/  LOP3.LUT R9, R9, 0xf, RZ, 0xc0, !PT ;  /* 0x0000000f09097812 */ /* 0x000fc400078ec0ff */
[----:B------:R-:W-:Y:S01]  /*0840*/  @P1 IADD3 R2, PT, PT, R2, -UR9, RZ ;  /* 0x8000000902021c10 */ /* 0x000fe2000fffe0ff */
[----:B------:R-:W-:Y:S01]  /*0850*/  @P1 VIADD R8, R8, 0x1 ;  /* 0x0000000108081836 */ /* 0x000fe20000000000 */
[----:B------:R-:W-:Y:S02]  /*0860*/  LOP3.LUT R10, R10, 0xf, RZ, 0xc0, !PT ;  /* 0x0000000f0a0a7812 */ /* 0x000fe400078ec0ff */
[----:B------:R-:W-:Y:S02]  /*0870*/  ISETP.GE.U32.AND P2, PT, R2, UR9, PT ;  /* 0x0000000902007c0c */ /* 0x000fe4000bf46070 */
[----:B------:R-:W-:Y:S02]  /*0880*/  LOP3.LUT R11, R11, 0xf, RZ, 0xc0, !PT ;  /* 0x0000000f0b0b7812 */ /* 0x000fe400078ec0ff */
[----:B------:R-:W-:Y:S02]  /*0890*/  LOP3.LUT R12, R12, 0xf, RZ, 0xc0, !PT ;  /* 0x0000000f0c0c7812 */ /* 0x000fe400078ec0ff */
[----:B------:R-:W-:-:S07]  /*08a0*/  LOP3.LUT R13, R13, 0xf, RZ, 0xc0, !PT ;  /* 0x0000000f0d0d7812 */ /* 0x000fce00078ec0ff */
[----:B------:R-:W-:-:S05]  /*08b0*/  @P2 VIADD R8, R8, 0x1 ;  /* 0x0000000108082836 */ /* 0x000fca0000000000 */
[----:B------:R-:W-:Y:S01]  /*08c0*/  SEL R5, R5, R8, !P0 ;  /* 0x0000000805057207 */ /* 0x000fe20004000000 */
[----:B------:R-:W-:-:S03]  /*08d0*/  VIADD R8, R3, 0xa ;  /* 0x0000000a03087836 */ /* 0x000fc60000000000 */
[----:B------:R-:W-:Y:S01]  /*08e0*/  IADD3 R2, PT, PT, R6, R5, RZ ;  /* 0x0000000506027210 */ /* 0x000fe20007ffe0ff */
[----:B------:R-:W-:Y:S01]  /*08f0*/  IMAD.U32 R5, RZ, RZ, UR16 ;  /* 0x00000010ff057e24 */ /* 0x000fe2000f8e00ff */
[----:B------:R-:W-:Y:S02]  /*0900*/  LOP3.LUT R6, R4, 0x3c, RZ, 0xc0, !PT ;  /* 0x0000003c04067812 */ /* 0x000fe400078ec0ff */
[----:B------:R-:W-:Y:S02]  /*0910*/  LOP3.LUT R4, R3, 0x8, RZ, 0xfc, !PT ;  /* 0x0000000803047812 */ /* 0x000fe400078efcff */
[----:B------:R-:W-:Y:S01]  /*0920*/  LOP3.LUT R8, R8, 0xf, RZ, 0xc0, !PT ;  /* 0x0000000f08087812 */ /* 0x000fe200078ec0ff */
[----:B------:R-:W-:-:S07]  /*0930*/  VIADD R6, R6, UR6 ;  /* 0x0000000606067c36 */ /* 0x000fce0008000000 */
.L_x_9502:
[----:B------:R-:W0:Y:S01]  /*0940*/  S2R R38, SR_TID.X ;  /* 0x0000000000267919 */ /* 0x000e220000002100 */
[----:B------:R-:W-:Y:S01]  /*0950*/  BSSY.RECONVERGENT B0, `(.L_x_9484) ;  /* 0x000006f000007945 */ /* 0x000fe20003800200 */
[----:B0-----:R-:W-:-:S13]  /*0960*/  ISETP.GT.U32.AND P0, PT, R38, 0x7f, PT ;  /* 0x0000007f2600780c */ /* 0x001fda0003f04070 */
[----:B------:R-:W-:Y:S05]  /*0970*/  @P0 BRA `(.L_x_9485) ;  /* 0x0000000400b00947 */ /* 0x000fea0003800000 */
[C---:B------:R-:W-:Y:S01]  /*0980*/  VIADD R22, R2.reuse, 0x1 ;  /* 0x0000000102167836 */ /* 0x040fe20000000000 */
[----:B------:R-:W-:Y:S01]  /*0990*/  BSSY.RECONVERGENT B1, `(.L_x_9486) ;  /* 0x0000023000017945 */ /* 0x000fe20003800200 */
[----:B------:R-:W-:Y:S01]  /*09a0*/  ISETP.GE.U32.AND P2, PT, R2, 0x3, PT ;  /* 0x000000030200780c */ /* 0x000fe20003f46070 */
[--C-:B------:R-:W-:Y:S01]  /*09b0*/  IMAD.MOV.U32 R24, RZ, RZ, R38.reuse ;  /* 0x000000ffff187224 */ /* 0x100fe200078e0026 */
[----:B------:R-:W-:Y:S01]  /*09c0*/  IADD3 R23, PT, PT, R38, UR9, RZ ;  /* 0x0000000926177c10 */ /* 0x000fe2000fffe0ff */
[----:B------:R-:W-:Y:S01]  /*09d0*/  IMAD.MOV.U32 R26, RZ, RZ, R38 ;  /* 0x000000ffff1a7224 */ /* 0x000fe200078e0026 */
[----:B------:R-:W-:-:S04]  /*09e0*/  LOP3.LUT R22, R22, 0x3, RZ, 0xc0, !PT ;  /* 0x0000000316167812 */ /* 0x000fc800078ec0ff */
[----:B------:R-:W-:-:S13]  /*09f0*/  ISETP.NE.AND P1, PT, R22, RZ, PT ;  /* 0x000000ff1600720c */ /* 0x000fda0003f25270 */
        /* <DEDUP_REMOVED lines=24> */
[----:B------:R-:W-:-:S05]  /*0b80*/  VIADD R18, R26, UR9 ;  /* 0x000000091a127c36 */ /* 0x000fca0008000000 */
[----:B------:R-:W-:Y:S01]  /*0b90*/  @P3 MOV R26, R18 ;  /* 0x00000012001a3202 */ /* 0x000fe20000000f00 */
[----:B--2---:R1:W-:Y:S04]  /*0ba0*/  STS [R19+UR8], R14 ;  /* 0x0000000e13007988 */ /* 0x0043e80008000808 */
[----:B---3--:R1:W-:Y:S02]  /*0bb0*/  @P3 STS [R21+UR8], R16 ;  /* 0x0000001015003988 */ /* 0x0083e40008000808 */
.L_x_9487:
[----:B------:R-:W-:Y:S05]  /*0bc0*/  BSYNC.RECONVERGENT B1 ;  /* 0x0000000000017941 */ /* 0x000fea0003800200 */
.L_x_9486:
        /* <DEDUP_REMOVED lines=8> */
.L_x_9490:
        /* <DEDUP_REMOVED lines=27> */
.L_x_9489:
[----:B------:R-:W-:Y:S05]  /*0e00*/  BSYNC.RECONVERGENT B1 ;  /* 0x0000000000017941 */ /* 0x000fea0003800200 */
.L_x_9488:
        /* <DEDUP_REMOVED lines=13> */
[----:B------:R4:W-:Y:S01]  /*0ee0*/  STS [R15+UR8], RZ ;  /* 0x000000ff0f007988 */ /* 0x0009e20008000808 */
[----:B---3--:R-:W-:Y:S01]  /*0ef0*/  IADD3 R14, PT, PT, R15, UR8, RZ ;  /* 0x000000080f0e7c10 */ /* 0x008fe2000fffe0ff */
[----:B------:R-:W-:-:S04]  /*0f00*/  VIADD R24, R23, UR9 ;  /* 0x0000000917187c36 */ /* 0x000fc80008000000 */
[----:B0-----:R-:W-:-:S06]  /*0f10*/  VIADD R16, R24, UR9 ;  /* 0x0000000918107c36 */ /* 0x001fcc0008000000 */
[----:B------:R4:W-:Y:S01]  /*0f20*/  @P1 STS [R14+UR8], RZ ;  /* 0x000000ff0e001988 */ /* 0x0009e20008000808 */
[----:B------:R-:W-:-:S07]  /*0f30*/  @P1 MOV R24, R16 ;  /* 0x0000001000181202 */ /* 0x000fce0000000f00 */
.L_x_9492:
[----:B------:R-:W-:Y:S05]  /*0f40*/  BSYNC.RECONVERGENT B1 ;  /* 0x0000000000017941 */ /* 0x000fea0003800200 */
.L_x_9491:
[----:B------:R-:W-:Y:S05]  /*0f50*/  @!P2 BRA `(.L_x_9485) ;  /* 0x000000000038a947 */ /* 0x000fea0003800000 */
[----:B----4-:R-:W0:Y:S01]  /*0f60*/  S2R R15, SR_CgaCtaId ;  /* 0x00000000000f7919 */ /* 0x010e220000008800 */
[----:B-123--:R-:W-:-:S05]  /*0f70*/  MOV R14, 0x400 ;  /* 0x00000400000e7802 */ /* 0x00efca0000000f00 */
[----:B------:R-:W-:-:S05]  /*0f80*/  VIADD R14, R14, 0x680 ;  /* 0x000006800e0e7836 */ /* 0x000fca0000000000 */
[----:B0-----:R-:W-:-:S07]  /*0f90*/  LEA R17, R15, R14, 0x18 ;  /* 0x0000000e0f117211 */ /* 0x001fce00078ec0ff */
.L_x_9493:
[C---:B0-----:R-:W-:Y:S02]  /*0fa0*/  IMAD R14, R24.reuse, 0x4, R17 ;  /* 0x00000004180e7824 */ /* 0x041fe400078e0211 */
        /* <DEDUP_REMOVED lines=9> */
.L_x_9485:
[----:B------:R-:W-:Y:S05]  /*1040*/  BSYNC.RECONVERGENT B0 ;  /* 0x0000000000007941 */ /* 0x000fea0003800200 */
.L_x_9484:
[----:B------:R-:W-:Y:S06]  /*1050*/  BAR.SYNC.DEFER_BLOCKING 0x0 ;  /* 0x0000000000007b1d */ /* 0x000fec0000010000 */
[----:B------:R-:W-:Y:S05]  /*1060*/  @P0 BRA `(.L_x_9494) ;  /* 0x0000000400880947 */ /* 0x000fea0003800000 */
[----:B01234-:R-:W0:Y:S01]  /*1070*/  S2R R14, SR_CgaCtaId ;  /* 0x00000000000e7919 */ /* 0x01fe220000008800 */
[----:B------:R-:W1:Y:S01]  /*1080*/  S2UR UR7, SR_CgaCtaId ;  /* 0x00000000000779c3 */ /* 0x000e620000008800 */
[----:B------:R-:W-:Y:S01]  /*1090*/  MOV R31, 0x400 ;  /* 0x00000400001f7802 */ /* 0x000fe20000000f00 */
[----:B------:R-:W-:Y:S01]  /*10a0*/  UMOV UR6, 0x400 ;  /* 0x0000040000067882 */ /* 0x000fe20000000000 */
[C---:B------:R-:W-:Y:S01]  /*10b0*/  IMAD.SHL.U32 R21, R3.reuse, 0x10, RZ ;  /* 0x0000001003157824 */ /* 0x040fe200078e00ff */
[----:B------:R-:W-:Y:S01]  /*10c0*/  UIADD3 UR6, UPT, UPT, UR6, 0x480, URZ ;  /* 0x0000048006067890 */ /* 0x000fe2000fffe0ff */
[----:B------:R-:W-:Y:S01]  /*10d0*/  SHF.L.U32 R18, R3, 0x4, RZ ;  /* 0x0000000403127819 */ /* 0x000fe200000006ff */
[C---:B------:R-:W-:Y:S01]  /*10e0*/  VIADD R19, R31.reuse, 0x480 ;  /* 0x000004801f137836 */ /* 0x040fe20000000000 */
[----:B------:R-:W-:Y:S01]  /*10f0*/  SHF.R.U32.HI R38, RZ, 0x3, R38 ;  /* 0x00000003ff267819 */ /* 0x000fe20000011626 */
[----:B------:R-:W-:Y:S01]  /*1100*/  VIADD R31, R31, 0x680 ;  /* 0x000006801f1f7836 */ /* 0x000fe20000000000 */
[C---:B------:R-:W-:Y:S01]  /*1110*/  LOP3.LUT R15, R18.reuse, R7, RZ, 0xfc, !PT ;  /* 0x00000007120f7212 */ /* 0x040fe200078efcff */
[C---:B------:R-:W-:Y:S01]  /*1120*/  VIADD R37, R3.reuse, 0x1 ;  /* 0x0000000103257836 */ /* 0x040fe20000000000 */
[C---:B------:R-:W-:Y:S01]  /*1130*/  LOP3.LUT R16, R18.reuse, R11, RZ, 0xfc, !PT ;  /* 0x0000000b12107212 */ /* 0x040fe200078efcff */
[C---:B------:R-:W-:Y:S01]  /*1140*/  VIADD R35, R3.reuse, 0x3 ;  /* 0x0000000303237836 */ /* 0x040fe20000000000 */
[----:B------:R-:W-:Y:S01]  /*1150*/  LOP3.LUT R17, R18, R12, RZ, 0xfc, !PT ;  /* 0x0000000c12117212 */ /* 0x000fe200078efcff */
[----:B------:R-:W-:Y:S01]  /*1160*/  VIADD R34, R3, 0x4 ;  /* 0x0000000403227836 */ /* 0x000fe20000000000 */
[----:B------:R-:W-:Y:S01]  /*1170*/  LOP3.LUT R22, R21, R9, RZ, 0xfc, !PT ;  /* 0x0000000915167212 */ /* 0x000fe200078efcff */
[----:B------:R-:W-:Y:S01]  /*1180*/  VIADD R32, R3, 0x6 ;  /* 0x0000000603207836 */ /* 0x000fe20000000000 */
[----:B------:R-:W-:-:S02]  /*1190*/  LOP3.LUT R23, R21, 0x8, R3, 0xfe, !PT ;  /* 0x0000000815177812 */ /* 0x000fc400078efe03 */
[----:B------:R-:W-:Y:S02]  /*11a0*/  LOP3.LUT R18, R18, R13, RZ, 0xfc, !PT ;  /* 0x0000000d12127212 */ /* 0x000fe400078efcff */
[C---:B------:R-:W-:Y:S02]  /*11b0*/  IADD3 R36, PT, PT, R3.reuse, 0x2, RZ ;  /* 0x0000000203247810 */ /* 0x040fe40007ffe0ff */
[----:B------:R-:W-:Y:S01]  /*11c0*/  IADD3 R33, PT, PT, R3, 0x5, RZ ;  /* 0x0000000503217810 */ /* 0x000fe20007ffe0ff */
[----:B-1----:R-:W-:-:S06]  /*11d0*/  ULEA UR6, UR7, UR6, 0x18 ;  /* 0x0000000607067291 */ /* 0x002fcc000f8ec0ff */
[----:B------:R-:W-:Y:S02]  /*11e0*/  LEA R25, R23, UR6, 0x2 ;  /* 0x0000000617197c11 */ /* 0x000fe4000f8e10ff */
[----:B0-----:R-:W-:Y:S02]  /*11f0*/  LEA R20, R14, R19, 0x18 ;  /* 0x000000130e147211 */ /* 0x001fe400078ec0ff */
[C---:B------:R-:W-:Y:S02]  /*1200*/  LOP3.LUT R19, R21.reuse, R8, RZ, 0xfc, !PT ;  /* 0x0000000815137212 */ /* 0x040fe400078efcff */
[----:B------:R-:W-:Y:S01]  /*1210*/  LOP3.LUT R21, R21, R10, RZ, 0xfc, !PT ;  /* 0x0000000a15157212 */ /* 0x000fe200078efcff */
[--C-:B------:R-:W-:Y:S01]  /*1220*/  IMAD R16, R16, 0x4, R20.reuse ;  /* 0x0000000410107824 */ /* 0x100fe200078e0214 */
[-C--:B------:R-:W-:Y:S01]  /*1230*/  LEA R15, R15, R20.reuse, 0x2 ;  /* 0x000000140f0f7211 */ /* 0x080fe200078e10ff */
[--C-:B------:R-:W-:Y:S01]  /*1240*/  IMAD R17, R17, 0x4, R20.reuse ;  /* 0x0000000411117824 */ /* 0x100fe200078e0214 */
[----:B------:R-:W-:Y:S01]  /*1250*/  LEA R27, R18, R20, 0x2 ;  /* 0x00000014121b7211 */ /* 0x000fe200078e10ff */
[----:B------:R-:W-:Y:S01]  /*1260*/  IMAD R39, R3, 0x44, R20 ;  /* 0x0000004403277824 */ /* 0x000fe200078e0214 */
[----:B------:R-:W-:Y:S01]  /*1270*/  LEA R26, R22, UR6, 0x2 ;  /* 0x00000006161a7c11 */ /* 0x000fe2000f8e10ff */
[----:B------:R0:W1:Y:S01]  /*1280*/  LDS R30, [R15] ;  /* 0x000000000f1e7984 */ /* 0x0000620000000800 */
[----:B------:R-:W-:-:S02]  /*1290*/  LEA R24, R19, UR6, 0x2 ;  /* 0x0000000613187c11 */ /* 0x000fc4000f8e10ff */
[----:B------:R-:W-:Y:S01]  /*12a0*/  LEA R23, R21, UR6, 0x2 ;  /* 0x0000000615177c11 */ /* 0x000fe2000f8e10ff */
[----:B------:R0:W2:Y:S01]  /*12b0*/  LDS R29, [R16] ;  /* 0x00000000101d7984 */ /* 0x0000a20000000800 */
[----:B------:R-:W-:Y:S01]  /*12c0*/  LEA R14, R14, R31, 0x18 ;  /* 0x0000001f0e0e7211 */ /* 0x000fe200078ec0ff */
[----:B------:R-:W-:Y:S02]  /*12d0*/  VIADD R31, R3, 0x7 ;  /* 0x00000007031f7836 */ /* 0x000fe40000000000 */
[----:B------:R0:W3:Y:S04]  /*12e0*/  LDS R28, [R17] ;  /* 0x00000000111c7984 */ /* 0x0000e80000000800 */
[----:B------:R-:W4:Y:S04]  /*12f0*/  LDS R27, [R27] ;  /* 0x000000001b1b7984 */ /* 0x000f280000000800 */
[----:B------:R-:W0:Y:S04]  /*1300*/  LDS R26, [R26] ;  /* 0x000000001a1a7984 */ /* 0x000e280000000800 */
[----:B------:R-:W0:Y:S04]  /*1310*/  LDS R25, [R25] ;  /* 0x0000000019197984 */ /* 0x000e280000000800 */
        /* <DEDUP_REMOVED lines=9> */
[----:B-1234-:R0:W0:Y:S02]  /*13b0*/  LDS R15, [R39+0x1c] ;  /* 0x00001c00270f7984 */ /* 0x01e0240000000800 */
.L_x_9496:
[----:B------:R-:W-:Y:S01]  /*13c0*/  IMAD R42, R38, 0x44, R6 ;  /* 0x00000044262a7824 */ /* 0x000fe200078e0206 */
[----:B------:R-:W-:-:S05]  /*13d0*/  UMOV UR6, 0xffffffff ;  /* 0xffffffff00067882 */ /* 0x000fca0000000000 */
[----:B------:R-:W1:Y:S01]  /*13e0*/  LDS R42, [R42] ;  /* 0x000000002a2a7984 */ /* 0x000e620000000800 */
[----:B0-----:R-:W-:Y:S05]  /*13f0*/  BRA.DIV UR6, `(.L_x_9495) ;  /* 0x0000000606c87947 */ /* 0x001fea000b800000 */
[----:B-1----:R-:W1:Y:S04]  /*1400*/  SHFL.IDX PT, R45, R42, R3, 0x101f ;  /* 0x00101f032a2d7589 */ /* 0x002e6800000e0000 */
[----:B------:R-:W2:Y:S04]  /*1410*/  SHFL.IDX PT, R43, R42, R37, 0x101f ;  /* 0x00101f252a2b7589 */ /* 0x000ea800000e0000 */
[----:B0-----:R-:W0:Y:S01]  /*1420*/  SHFL.IDX PT, R39, R42, R36, 0x101f ;  /* 0x00101f242a277589 */ /* 0x001e2200000e0000 */
        /* <DEDUP_REMOVED lines=9> */
[----:B-1----:R-:W-:Y:S02]  /*14c0*/  IMAD R45, R17, R43, R44 ;  /* 0x0000002b112d7224 */ /* 0x002fe400078e022c */
[----:B------:R-:W1:Y:S02]  /*14d0*/  SHFL.IDX PT, R43, R42, R31, 0x101f ;  /* 0x00101f1f2a2b7589 */ /* 0x000e6400000e0000 */
[----:B0-----:R-:W-:Y:S02]  /*14e0*/  IMAD R44, R16, R39, R45 ;  /* 0x00000027102c7224 */ /* 0x001fe400078e022d */
[----:B------:R-:W0:Y:S04]  /*14f0*/  SHFL.IDX PT, R45, R42, R4, 0x101f ;  /* 0x00101f042a2d7589 */ /* 0x000e2800000e0000 */
[----:B------:R-:W-:Y:S01]  /*1500*/  SHFL.IDX PT, R39, R42, R10, 0x101f ;  /* 0x00101f0a2a277589 */ /* 0x000fe200000e0000 */
[----:B-1----:R-:W-:-:S03]  /*1510*/  IMAD R44, R15, R43, R44 ;  /* 0x0000002b0f2c7224 */ /* 0x002fc600078e022c */
[----:B------:R-:W1:Y:S01]  /*1520*/  SHFL.IDX PT, R43, R42, R7, 0x101f ;  /* 0x00101f072a2b7589 */ /* 0x000e6200000e0000 */
[----:B0-----:R-:W-:-:S03]  /*1530*/  IMAD R45, R25, R45, R44 ;  /* 0x0000002d192d7224 */ /* 0x001fc600078e022c */
[----:B------:R-:W0:Y:S01]  /*1540*/  SHFL.IDX PT, R44, R42, R8, 0x101f ;  /* 0x00101f082a2c7589 */ /* 0x000e2200000e0000 */
[----:B-1----:R-:W-:-:S03]  /*1550*/  IMAD R45, R30, R43, R45 ;  /* 0x0000002b1e2d7224 */ /* 0x002fc600078e022d */
[----:B------:R-:W1:Y:S01]  /*1560*/  SHFL.IDX PT, R43, R42, R9, 0x101f ;  /* 0x00101f092a2b7589 */ /* 0x000e6200000e0000 */
[----:B0-----:R-:W-:-:S04]  /*1570*/  IMAD R45, R24, R44, R45 ;  /* 0x0000002c182d7224 */ /* 0x001fc800078e022d */
[----:B-1----:R-:W-:Y:S02]  /*1580*/  IMAD R44, R26, R43, R45 ;  /* 0x0000002b1a2c7224 */ /* 0x002fe400078e022d */
[----:B------:R-:W0:Y:S02]  /*1590*/  SHFL.IDX PT, R45, R42, R11, 0x101f ;  /* 0x00101f0b2a2d7589 */ /* 0x000e2400000e0000 */
[----:B------:R-:W-:Y:S02]  /*15a0*/  IMAD R44, R23, R39, R44 ;  /* 0x00000027172c7224 */ /* 0x000fe400078e022c */
[----:B------:R-:W1:Y:S04]  /*15b0*/  SHFL.IDX PT, R39, R42, R12, 0x101f ;  /* 0x00101f0c2a277589 */ /* 0x000e6800000e0000 */
[----:B------:R2:W3:Y:S01]  /*15c0*/  SHFL.IDX PT, R43, R42, R13, 0x101f ;  /* 0x00101f0d2a2b7589 */ /* 0x0004e200000e0000 */
[----:B0-----:R-:W-:-:S04]  /*15d0*/  IMAD R45, R29, R45, R44 ;  /* 0x0000002d1d2d7224 */ /* 0x001fc800078e022c */
[----:B-12---:R-:W-:-:S07]  /*15e0*/  IMAD R44, R28, R39, R45 ;  /* 0x000000271c2c7224 */ /* 0x006fce00078e022d */
.L_x_9520:
[----:B------:R-:W-:Y:S01]  /*15f0*/  LEA R39, R38, R3, 0x3 ;  /* 0x0000000326277211 */ /* 0x000fe200078e18ff */
[----:B------:R-:W0:Y:S01]  /*1600*/  LDC R41, c[0x0][0x360] ;  /* 0x0000d800ff297b82 */ /* 0x000e220000000800 */
[----:B---3--:R-:W-:-:S03]  /*1610*/  IMAD R43, R27, R43, R44 ;  /* 0x0000002b1b2b7224 */ /* 0x008fc600078e022c */
[----:B------:R-:W-:-:S05]  /*1620*/  IMAD.U32 R39, R39, 0x4, R14 ;  /* 0x0000000427277824 */ /* 0x000fca00078e000e */
[----:B------:R-:W1:Y:S01]  /*1630*/  LDS R40, [R39] ;  /* 0x0000000027287984 */ /* 0x000e620000000800 */
[----:B0-----:R-:W-:-:S04]  /*1640*/  LEA.HI R38, R41, R38, RZ, 0x1d ;  /* 0x0000002629267211 */ /* 0x001fc800078fe8ff */
[----:B------:R-:W-:Y:S01]  /*1650*/  ISETP.GE.U32.AND P1, PT, R38, 0x10, PT ;  /* 0x000000102600780c */ /* 0x000fe20003f26070 */
[----:B-1----:R-:W-:-:S05]  /*1660*/  IMAD.IADD R40, R43, 0x1, R40 ;  /* 0x000000012b287824 */ /* 0x002fca00078e0228 */
[----:B------:R0:W-:Y:S07]  /*1670*/  STS [R39], R40 ;  /* 0x0000002827007388 */ /* 0x0001ee0000000800 */
[----:B------:R-:W-:Y:S05]  /*1680*/  @!P1 BRA `(.L_x_9496) ;  /* 0xfffffffc004c9947 */ /* 0x000fea000383ffff */
.L_x_9494:
[----:B------:R-:W-:Y:S05]  /*1690*/  WARPSYNC.ALL ;  /* 0x0000000000007948 */ /* 0x000fea0003800000 */
[----:B------:R-:W-:Y:S06]  /*16a0*/  BAR.SYNC.DEFER_BLOCKING 0x0 ;  /* 0x0000000000007b1d */ /* 0x000fec0000010000 */
[----:B------:R-:W-:Y:S04]  /*16b0*/  BSSY.RECONVERGENT B0, `(.L_x_9497) ;  /* 0x0000041000007945 */ /* 0x000fe80003800200 */
[----:B------:R-:W-:Y:S05]  /*16c0*/  @P0 BRA `(.L_x_9498) ;  /* 0x0000000000fc0947 */ /* 0x000fea0003800000 */
[C---:B01234-:R-:W-:Y:S01]  /*16d0*/  IADD3 R14, PT, PT, R2.reuse, 0x1, RZ ;  /* 0x00000001020e7810 */ /* 0x05ffe20007ffe0ff */
        /* <DEDUP_REMOVED lines=8> */
[----:B0-----:R-:W-:Y:S01]  /*1760*/  IMAD.SHL.U32 R18, R24, 0x4, RZ ;  /* 0x0000000418127824 */ /* 0x001fe200078e00ff */
[----:B------:R-:W-:Y:S01]  /*1770*/  UIADD3 UR6, UPT, UPT, UR6, 0x680, URZ ;  /* 0x0000068006067890 */ /* 0x000fe2000fffe0ff */
[----:B------:R-:W-:Y:S01]  /*1780*/  IMAD R19, R5, 0x80, R24 ;  /* 0x0000008005137824 */ /* 0x000fe200078e0218 */
[----:B------:R-:W-:Y:S02]  /*1790*/  ISETP.NE.AND P1, PT, R16, 0x1, PT ;  /* 0x000000011000780c */ /* 0x000fe40003f25270 */
[----:B------:R-:W-:Y:S01]  /*17a0*/  IADD3 R24, PT, PT, R24, UR9, RZ ;  /* 0x0000000918187c10 */ /* 0x000fe2000fffe0ff */
[----:B------:R-:W0:Y:S01]  /*17b0*/  LDC.64 R14, c[0x0][0x3a0] ;  /* 0x0000e800ff0e7b82 */ /* 0x000e220000000a00 */
[----:B-1----:R-:W-:Y:S01]  /*17c0*/  ULEA UR6, UR7, UR6, 0x18 ;  /* 0x0000000607067291 */ /* 0x002fe2000f8ec0ff */
[----:B0-----:R-:W-:-:S08]  /*17d0*/  IMAD.WIDE R14, R19, 0x4, R14 ;  /* 0x00000004130e7825 */ /* 0x001fd000078e020e */
[----:B------:R-:W0:Y:S01]  /*17e0*/  LDS R17, [R18+UR6] ;  /* 0x0000000612117984 */ /* 0x000e220008000800 */
[----:B------:R-:W-:-:S03]  /*17f0*/  VIADD R19, R18, UR6 ;  /* 0x0000000612137c36 */ /* 0x000fc60008000000 */
[----:B0-----:R1:W-:Y:S01]  /*1800*/  STG.E desc[UR14][R14.64], R17 ;  /* 0x000000110e007986 */ /* 0x0013e2000c10190e */
[----:B------:R-:W-:Y:S05]  /*1810*/  @!P1 BRA `(.L_x_9500) ;  /* 0x0000000000349947 */ /* 0x000fea0003800000 */
[----:B------:R-:W-:Y:S01]  /*1820*/  ISETP.NE.AND P2, PT, R16, 0x2, PT ;  /* 0x000000021000780c */ /* 0x000fe20003f45270 */
[----:B------:R-:W-:Y:S01]  /*1830*/  VIADD R21, R19, UR8 ;  /* 0x0000000813157c36 */ /* 0x000fe20008000000 */
[----:B-1----:R-:W-:Y:S01]  /*1840*/  IADD3 R14, P1, PT, R14, UR8, RZ ;  /* 0x000000080e0e7c10 */ /* 0x002fe2000ff3e0ff */
[----:B------:R-:W0:Y:S01]  /*1850*/  LDS R19, [R19+UR8] ;  /* 0x0000000813137984 */ /* 0x000e220008000800 */
[----:B------:R-:W-:Y:S02]  /*1860*/  VIADD R24, R24, UR9 ;  /* 0x0000000918187c36 */ /* 0x000fe40008000000 */
[----:B------:R-:W-:-:S03]  /*1870*/  IADD3.X R15, PT, PT, RZ, R15, RZ, P1, !PT ;  /* 0x0000000fff0f7210 */ /* 0x000fc60000ffe4ff */
[----:B------:R-:W-:-:S04]  /*1880*/  IADD3 R18, PT, PT, R24, UR9, RZ ;  /* 0x0000000918127c10 */ /* 0x000fc8000fffe0ff */
[----:B------:R-:W1:Y:S01]  /*1890*/  @P2 LDS R21, [R21+UR8] ;  /* 0x0000000815152984 */ /* 0x000e620008000800 */
[----:B------:R-:W-:Y:S01]  /*18a0*/  @P2 IADD3 R16, P1, PT, R14, UR8, RZ ;  /* 0x000000080e102c10 */ /* 0x000fe2000ff3e0ff */
[----:B------:R-:W-:-:S04]  /*18b0*/  @P2 IMAD.MOV.U32 R24, RZ, RZ, R18 ;  /* 0x000000ffff182224 */ /* 0x000fc800078e0012 */
[----:B------:R-:W-:Y:S01]  /*18c0*/  @P2 IMAD.X R17, RZ, RZ, R15, P1 ;  /* 0x000000ffff112224 */ /* 0x000fe200008e060f */
[----:B0-----:R2:W-:Y:S04]  /*18d0*/  STG.E desc[UR14][R14.64], R19 ;  /* 0x000000130e007986 */ /* 0x0015e8000c10190e */
[----:B-1----:R2:W-:Y:S03]  /*18e0*/  @P2 STG.E desc[UR14][R16.64], R21 ;  /* 0x0000001510002986 */ /* 0x0025e6000c10190e */
.L_x_9500:
[----:B------:R-:W-:Y:S05]  /*18f0*/  BSYNC.RECONVERGENT B1 ;  /* 0x0000000000017941 */ /* 0x000fea0003800200 */
.L_x_9499:
[----:B------:R-:W-:Y:S05]  /*1900*/  @!P0 BRA `(.L_x_9498) ;  /* 0x00000000006c8947 */ /* 0x000fea0003800000 */
[----:B-12---:R-:W1:Y:S01]  /*1910*/  S2R R17, SR_CgaCtaId ;  /* 0x0000000000117919 */ /* 0x006e620000008800 */
[----:B------:R-:W2:Y:S01]  /*1920*/  LDC.64 R14, c[0x0][0x3a0] ;  /* 0x0000e800ff0e7b82 */ /* 0x000ea20000000a00 */
[----:B------:R-:W-:-:S05]  /*1930*/  MOV R16, 0x400 ;  /* 0x0000040000107802 */ /* 0x000fca0000000f00 */
[----:B------:R-:W-:-:S05]  /*1940*/  VIADD R16, R16, 0x680 ;  /* 0x0000068010107836 */ /* 0x000fca0000000000 */
[----:B-1----:R-:W-:-:S07]  /*1950*/  LEA R35, R17, R16, 0x18 ;  /* 0x0000001011237211 */ /* 0x002fce00078ec0ff */
.L_x_9501:
[C---:B0-----:R-:W-:Y:S02]  /*1960*/  LEA R25, R24.reuse, R35, 0x2 ;  /* 0x0000002318197211 */ /* 0x041fe400078e10ff */
[----:B------:R-:W-:Y:S01]  /*1970*/  LEA R17, R5, R24, 0x7 ;  /* 0x0000001805117211 */ /* 0x000fe200078e38ff */
[----:B------:R-:W-:Y:S02]  /*1980*/  VIADD R24, R24, UR8 ;  /* 0x0000000818187c36 */ /* 0x000fe40008000000 */
[----:B------:R-:W-:Y:S01]  /*1990*/  VIADD R26, R25, UR8 ;  /* 0x00000008191a7c36 */ /* 0x000fe20008000000 */
[----:B------:R-:W0:Y:S01]  /*19a0*/  LDS R27, [R25] ;  /* 0x00000000191b7984 */ /* 0x000e220000000800 */
[----:B--2---:R-:W-:-:S03]  /*19b0*/  IMAD.WIDE R16, R17, 0x4, R14 ;  /* 0x0000000411107825 */ /* 0x004fc600078e020e */
[----:B------:R-:W1:Y:S01]  /*19c0*/  LDS R29, [R25+UR8] ;  /* 0x00000008191d7984 */ /* 0x000e620008000800 */
[----:B------:R-:W-:Y:S01]  /*19d0*/  VIADD R28, R26, UR8 ;  /* 0x000000081a1c7c36 */ /* 0x000fe20008000000 */
[----:B------:R-:W-:Y:S02]  /*19e0*/  IADD3 R18, P0, PT, R16, UR8, RZ ;  /* 0x0000000810127c10 */ /* 0x000fe4000ff1e0ff */
[----:B------:R-:W2:Y:S03]  /*19f0*/  LDS R31, [R26+UR8] ;  /* 0x000000081a1f7984 */ /* 0x000ea60008000800 */
[----:B------:R-:W-:Y:S01]  /*1a00*/  IMAD.X R19, RZ, RZ, R17, P0 ;  /* 0x000000ffff137224 */ /* 0x000fe200000e0611 */
[----:B------:R-:W3:Y:S01]  /*1a10*/  LDS R33, [R28+UR8] ;  /* 0x000000081c217984 */ /* 0x000ee20008000800 */
[----:B------:R-:W-:-:S05]  /*1a20*/  IADD3 R20, P0, PT, R18, UR8, RZ ;  /* 0x0000000812147c10 */ /* 0x000fca000ff1e0ff */
        /* <DEDUP_REMOVED lines=9> */
.L_x_9498:
[----:B------:R-:W-:Y:S05]  /*1ac0*/  BSYNC.RECONVERGENT B0 ;  /* 0x0000000000007941 */ /* 0x000fea0003800200 */
.L_x_9497:
[C---:B------:R-:W-:Y:S01]  /*1ad0*/  IMAD.IADD R5, R0.reuse, 0x1, R5 ;  /* 0x0000000100057824 */ /* 0x040fe200078e0205 */
[----:B01234-:R-:W-:-:S04]  /*1ae0*/  SHF.L.U32 R14, R0, 0x2, RZ ;  /* 0x00000002000e7819 */ /* 0x01ffc800000006ff */
[----:B------:R-:W-:-:S13]  /*1af0*/  ISETP.GE.U32.AND P0, PT, R5, R14, PT ;  /* 0x0000000e0500720c */ /* 0x000fda0003f06070 */
[----:B------:R-:W-:Y:S05]  /*1b00*/  @!P0 BRA `(.L_x_9502) ;  /* 0xffffffec008c8947 */ /* 0x000fea000383ffff */
[----:B------:R-:W-:Y:S05]  /*1b10*/  EXIT ;  /* 0x000000000000794d */ /* 0x000fea0003800000 */
.L_x_9495:
[----:B------:R-:W-:Y:S01]  /*1b20*/  HFMA2 R40, -RZ, RZ, 0, 0.000503063201904296875 ;  /* 0x0000101fff287431 */ /* 0x000fe200000001ff */
[----:B------:R-:W-:Y:S01]  /*1b30*/  BSSY B0, `(.L_x_9503) ;  /* 0x0000006000007945 */ /* 0x000fe20003800000 */
[----:B------:R-:W-:Y:S02]  /*1b40*/  IMAD.MOV.U32 R41, RZ, RZ, R3 ;  /* 0x000000ffff297224 */ /* 0x000fe400078e0003 */
[----:B0-----:R-:W-:-:S07]  /*1b50*/  IMAD.MOV.U32 R39, RZ, RZ, -0x1 ;  /* 0xffffffffff277424 */ /* 0x001fce00078e00ff */
[----:B-1----:R-:W-:Y:S05]  /*1b60*/  WARPSYNC.COLLECTIVE R39, `(.L_x_9504) ;  /* 0x0000000027087348 */ /* 0x002fea0003c00000 */
[----:B-1----:R0:W1:Y:S02]  /*1b70*/  SHFL.IDX P1, R43, R42, R41, R40 ;  /* 0x000000292a2b7389 */ /* 0x0020640000020028 */
[----:B01----:R-:W-:Y:S05]  /*1b80*/  ENDCOLLECTIVE ;  /* 0x000000000000791b */ /* 0x003fea0003800000 */
.L_x_9504:
[----:B------:R-:W-:Y:S05]  /*1b90*/  BSYNC B0 ;  /* 0x0000000000007941 */ /* 0x000fea0003800000 */
.L_x_9503:
[----:B------:R-:W-:Y:S02]  /*1ba0*/  HFMA2 R40, -RZ, RZ, 0, 0.000503063201904296875 ;  /* 0x0000101fff287431 */ /* 0x000fe400000001ff */
[----:B------:R-:W-:Y:S01]  /*1bb0*/  IMAD.MOV.U32 R41, RZ, RZ, R37 ;  /* 0x000000ffff297224 */ /* 0x000fe200078e0025 */
[----:B------:R-:W-:Y:S01]  /*1bc0*/  MOV R45, R43 ;  /* 0x0000002b002d7202 */ /* 0x000fe20000000f00 */
[----:B------:R-:W-:-:S04]  /*1bd0*/  IMAD.MOV.U32 R39, RZ, RZ, -0x1 ;  /* 0xffffffffff277424 */ /* 0x000fc800078e00ff */
[----:B------:R-:W-:-:S07]  /*1be0*/  IMAD R44, R22, R45, RZ ;  /* 0x0000002d162c7224 */ /* 0x000fce00078e02ff */
[----:B------:R-:W-:Y:S05]  /*1bf0*/  WARPSYNC.COLLECTIVE R39, `(.L_x_9505) ;  /* 0x0000000027087348 */ /* 0x000fea0003c00000 */
[----:B------:R0:W1:Y:S02]  /*1c00*/  SHFL.IDX P1, R43, R42, R41, R40 ;  /* 0x000000292a2b7389 */ /* 0x0000640000020028 */
[----:B01----:R-:W-:Y:S05]  /*1c10*/  ENDCOLLECTIVE ;  /* 0x000000000000791b */ /* 0x003fea0003800000 */
.L_x_9505:
[----:B------:R-:W-:Y:S01]  /*1c20*/  MOV R41, R36 ;  /* 0x0000002400297202 */ /* 0x000fe20000000f00 */
[----:B------:R-:W-:-:S07]  /*1c30*/  IMAD R45, R21, R43, R44 ;  /* 0x0000002b152d7224 */ /* 0x000fce00078e022c */
[----:B------:R-:W-:Y:S05]  /*1c40*/  WARPSYNC.COLLECTIVE R39, `(.L_x_9506) ;  /* 0x0000000027087348 */ /* 0x000fea0003c00000 */
[----:B------:R0:W1:Y:S02]  /*1c50*/  SHFL.IDX P1, R43, R42, R41, R40 ;  /* 0x000000292a2b7389 */ /* 0x0000640000020028 */
[----:B01----:R-:W-:Y:S05]  /*1c60*/  ENDCOLLECTIVE ;  /* 0x000000000000791b */ /* 0x003fea0003800000 */
.L_x_9506:
[----:B------:R-:W-:Y:S01]  /*1c70*/  MOV R41, R35 ;  /* 0x0000002300297202 */ /* 0x000fe20000000f00 */
[----:B------:R-:W-:-:S04]  /*1c80*/  IMAD.MOV.U32 R39, RZ, RZ, R43 ;  /* 0x000000ffff277224 */ /* 0x000fc800078e002b */
[----:B------:R-:W-:Y:S02]  /*1c90*/  IMAD R44, R20, R39, R45 ;  /* 0x00000027142c7224 */ /* 0x000fe400078e022d */
[----:B------:R-:W-:-:S07]  /*1ca0*/  IMAD.MOV.U32 R39, RZ, RZ, -0x1 ;  /* 0xffffffffff277424 */ /* 0x000fce00078e00ff */
[----:B------:R-:W-:Y:S05]  /*1cb0*/  WARPSYNC.COLLECTIVE R39, `(.L_x_9507) ;  /* 0x0000000027087348 */ /* 0x000fea0003c00000 */
[----:B------:R0:W1:Y:S02]  /*1cc0*/  SHFL.IDX P1, R43, R42, R41, R40 ;  /* 0x000000292a2b7389 */ /* 0x0000640000020028 */
[----:B01----:R-:W-:Y:S05]  /*1cd0*/  ENDCOLLECTIVE ;  /* 0x000000000000791b */ /* 0x003fea0003800000 */
.L_x_9507:
[----:B------:R-:W-:Y:S01]  /*1ce0*/  MOV R41, R34 ;  /* 0x0000002200297202 */ /* 0x000fe20000000f00 */
[----:B------:R-:W-:-:S07]  /*1cf0*/  IMAD R45, R19, R43, R44 ;  /* 0x0000002b132d7224 */ /* 0x000fce00078e022c */
[----:B------:R-:W-:Y:S05]  /*1d00*/  WARPSYNC.COLLECTIVE R39, `(.L_x_9508) ;  /* 0x0000000027087348 */ /* 0x000fea0003c00000 */
[----:B------:R0:W1:Y:S02]  /*1d10*/  SHFL.IDX P1, R43, R42, R41, R40 ;  /* 0x000000292a2b7389 */ /* 0x0000640000020028 */
[----:B01----:R-:W-:Y:S05]  /*1d20*/  ENDCOLLECTIVE ;  /* 0x000000000000791b */ /* 0x003fea0003800000 */
.L_x_9508:
[----:B------:R-:W-:Y:S01]  /*1d30*/  MOV R41, R33 ;  /* 0x0000002100297202 */ /* 0x000fe20000000f00 */
[----:B------:R-:W-:-:S04]  /*1d40*/  IMAD.MOV.U32 R39, RZ, RZ, R43 ;  /* 0x000000ffff277224 */ /* 0x000fc800078e002b */
[----:B------:R-:W-:Y:S02]  /*1d50*/  IMAD R44, R18, R39, R45 ;  /* 0x00000027122c7224 */ /* 0x000fe400078e022d */
[----:B------:R-:W-:-:S07]  /*1d60*/  IMAD.MOV.U32 R39, RZ, RZ, -0x1 ;  /* 0xffffffffff277424 */ /* 0x000fce00078e00ff */
[----:B------:R-:W-:Y:S05]  /*1d70*/  WARPSYNC.COLLECTIVE R39, `(.L_x_9509) ;  /* 0x0000000027087348 */ /* 0x000fea0003c00000 */
[----:B------:R0:W1:Y:S02]  /*1d80*/  SHFL.IDX P1, R43, R42, R41, R40 ;  /* 0x000000292a2b7389 */ /* 0x0000640000020028 */
[----:B01----:R-:W-:Y:S05]  /*1d90*/  ENDCOLLECTIVE ;  /* 0x000000000000791b */ /* 0x003fea0003800000 */
.L_x_9509:
[----:B------:R-:W-:Y:S01]  /*1da0*/  MOV R41, R32 ;  /* 0x0000002000297202 */ /* 0x000fe20000000f00 */
[----:B------:R-:W-:-:S07]  /*1db0*/  IMAD R45, R17, R43, R44 ;  /* 0x0000002b112d7224 */ /* 0x000fce00078e022c */
[----:B------:R-:W-:Y:S05]  /*1dc0*/  WARPSYNC.COLLECTIVE R39, `(.L_x_9510) ;  /* 0x0000000027087348 */ /* 0x000fea0003c00000 */
[----:B------:R0:W1:Y:S02]  /*1dd0*/  SHFL.IDX P1, R43, R42, R41, R40 ;  /* 0x000000292a2b7389 */ /* 0x0000640000020028 */
[----:B01----:R-:W-:Y:S05]  /*1de0*/  ENDCOLLECTIVE ;  /* 0x000000000000791b */ /* 0x003fea0003800000 */
.L_x_9510:
[----:B------:R-:W-:Y:S01]  /*1df0*/  MOV R41, R31 ;  /* 0x0000001f00297202 */ /* 0x000fe20000000f00 */
[----:B------:R-:W-:-:S04]  /*1e00*/  IMAD.MOV.U32 R39, RZ, RZ, R43 ;  /* 0x000000ffff277224 */ /* 0x000fc800078e002b */
[----:B------:R-:W-:Y:S02]  /*1e10*/  IMAD R44, R16, R39, R45 ;  /* 0x00000027102c7224 */ /* 0x000fe400078e022d */
[----:B------:R-:W-:-:S07]  /*1e20*/  IMAD.MOV.U32 R39, RZ, RZ, -0x1 ;  /* 0xffffffffff277424 */ /* 0x000fce00078e00ff */
[----:B------:R-:W-:Y:S05]  /*1e30*/  WARPSYNC.COLLECTIVE R39, `(.L_x_9511) ;  /* 0x0000000027087348 */ /* 0x000fea0003c00000 */
[----:B------:R0:W1:Y:S02]  /*1e40*/  SHFL.IDX P1, R43, R42, R41, R40 ;  /* 0x000000292a2b7389 */ /* 0x0000640000020028 */
[----:B01----:R-:W-:Y:S05]  /*1e50*/  ENDCOLLECTIVE ;  /* 0x000000000000791b */ /* 0x003fea0003800000 */
.L_x_9511:
[----:B------:R-:W-:Y:S01]  /*1e60*/  MOV R41, R4 ;  /* 0x0000000400297202 */ /* 0x000fe20000000f00 */
[----:B------:R-:W-:-:S07]  /*1e70*/  IMAD R44, R15, R43, R44 ;  /* 0x0000002b0f2c7224 */ /* 0x000fce00078e022c */
[----:B------:R-:W-:Y:S05]  /*1e80*/  WARPSYNC.COLLECTIVE R39, `(.L_x_9512) ;  /* 0x0000000027087348 */ /* 0x000fea0003c00000 */
[----:B------:R0:W1:Y:S02]  /*1e90*/  SHFL.IDX P1, R43, R42, R41, R40 ;  /* 0x000000292a2b7389 */ /* 0x0000640000020028 */
[----:B01----:R-:W-:Y:S05]  /*1ea0*/  ENDCOLLECTIVE ;  /* 0x000000000000791b */ /* 0x003fea0003800000 */
.L_x_9512:
[----:B------:R-:W-:Y:S01]  /*1eb0*/  MOV R41, R7 ;  /* 0x0000000700297202 */ /* 0x000fe20000000f00 */
[----:B------:R-:W-:-:S07]  /*1ec0*/  IMAD.MOV.U32 R45, RZ, RZ, R43 ;  /* 0x000000ffff2d7224 */ /* 0x000fce00078e002b */
[----:B------:R-:W-:Y:S05]  /*1ed0*/  WARPSYNC.COLLECTIVE R39, `(.L_x_9513) ;  /* 0x0000000027087348 */ /* 0x000fea0003c00000 */
[----:B------:R0:W1:Y:S02]  /*1ee0*/  SHFL.IDX P1, R43, R42, R41, R40 ;  /* 0x000000292a2b7389 */ /* 0x0000640000020028 */
[----:B01----:R-:W-:Y:S05]  /*1ef0*/  ENDCOLLECTIVE ;  /* 0x000000000000791b */ /* 0x003fea0003800000 */
.L_x_9513:
[----:B------:R-:W-:Y:S02]  /*1f00*/  IMAD R45, R25, R45, R44 ;  /* 0x0000002d192d7224 */ /* 0x000fe400078e022c */
[----:B------:R-:W-:Y:S02]  /*1f10*/  IMAD.MOV.U32 R41, RZ, RZ, R8 ;  /* 0x000000ffff297224 */ /* 0x000fe400078e0008 */
[----:B------:R-:W-:-:S07]  /*1f20*/  IMAD R45, R30, R43, R45 ;  /* 0x0000002b1e2d7224 */ /* 0x000fce00078e022d */
[----:B------:R-:W-:Y:S05]  /*1f30*/  WARPSYNC.COLLECTIVE R39, `(.L_x_9514) ;  /* 0x0000000027087348 */ /* 0x000fea0003c00000 */
[----:B------:R0:W1:Y:S02]  /*1f40*/  SHFL.IDX P1, R43, R42, R41, R40 ;  /* 0x000000292a2b7389 */ /* 0x0000640000020028 */
[----:B01----:R-:W-:Y:S05]  /*1f50*/  ENDCOLLECTIVE ;  /* 0x000000000000791b */ /* 0x003fea0003800000 */
.L_x_9514:
[----:B------:R-:W-:Y:S01]  /*1f60*/  IMAD.MOV.U32 R41, RZ, RZ, R9 ;  /* 0x000000ffff297224 */ /* 0x000fe200078e0009 */
[----:B------:R-:W-:-:S07]  /*1f70*/  MOV R44, R43 ;  /* 0x0000002b002c7202 */ /* 0x000fce0000000f00 */
[----:B------:R-:W-:Y:S05]  /*1f80*/  WARPSYNC.COLLECTIVE R39, `(.L_x_9515) ;  /* 0x0000000027087348 */ /* 0x000fea0003c00000 */
[----:B------:R0:W1:Y:S02]  /*1f90*/  SHFL.IDX P1, R43, R42, R41, R40 ;  /* 0x000000292a2b7389 */ /* 0x0000640000020028 */
[----:B01----:R-:W-:Y:S05]  /*1fa0*/  ENDCOLLECTIVE ;  /* 0x000000000000791b */ /* 0x003fea0003800000 */
.L_x_9515:
[----:B------:R-:W-:Y:S01]  /*1fb0*/  IMAD R45, R24, R44, R45 ;  /* 0x0000002c182d7224 */ /* 0x000fe200078e022d */
[----:B------:R-:W-:-:S03]  /*1fc0*/  MOV R41, R10 ;  /* 0x0000000a00297202 */ /* 0x000fc60000000f00 */
[----:B------:R-:W-:-:S07]  /*1fd0*/  IMAD R44, R26, R43, R45 ;  /* 0x0000002b1a2c7224 */ /* 0x000fce00078e022d */
[----:B------:R-:W-:Y:S05]  /*1fe0*/  WARPSYNC.COLLECTIVE R39, `(.L_x_9516) ;  /* 0x0000000027087348 */ /* 0x000fea0003c00000 */
[----:B------:R0:W1:Y:S02]  /*1ff0*/  SHFL.IDX P1, R43, R42, R41, R40 ;  /* 0x000000292a2b7389 */ /* 0x0000640000020028 */
[----:B01----:R-:W-:Y:S05]  /*2000*/  ENDCOLLECTIVE ;  /* 0x000000000000791b */ /* 0x003fea0003800000 */
.L_x_9516:
[----:B------:R-:W-:Y:S01]  /*2010*/  MOV R41, R11 ;  /* 0x0000000b00297202 */ /* 0x000fe20000000f00 */
[----:B------:R-:W-:-:S04]  /*2020*/  IMAD.MOV.U32 R39, RZ, RZ, R43 ;  /* 0x000000ffff277224 */ /* 0x000fc800078e002b */
[----:B------:R-:W-:Y:S02]  /*2030*/  IMAD R44, R23, R39, R44 ;  /* 0x00000027172c7224 */ /* 0x000fe400078e022c */
[----:B------:R-:W-:-:S07]  /*2040*/  IMAD.MOV.U32 R39, RZ, RZ, -0x1 ;  /* 0xffffffffff277424 */ /* 0x000fce00078e00ff */
[----:B------:R-:W-:Y:S05]  /*2050*/  WARPSYNC.COLLECTIVE R39, `(.L_x_9517) ;  /* 0x0000000027087348 */ /* 0x000fea0003c00000 */
[----:B------:R0:W1:Y:S02]  /*2060*/  SHFL.IDX P1, R43, R42, R41, R40 ;  /* 0x000000292a2b7389 */ /* 0x0000640000020028 */
[----:B01----:R-:W-:Y:S05]  /*2070*/  ENDCOLLECTIVE ;  /* 0x000000000000791b */ /* 0x003fea0003800000 */
.L_x_9517:
[----:B------:R-:W-:Y:S01]  /*2080*/  IMAD.MOV.U32 R41, RZ, RZ, R12 ;  /* 0x000000ffff297224 */ /* 0x000fe200078e000c */
[----:B------:R-:W-:-:S07]  /*2090*/  MOV R45, R43 ;  /* 0x0000002b002d7202 */ /* 0x000fce0000000f00 */
[----:B------:R-:W-:Y:S05]  /*20a0*/  WARPSYNC.COLLECTIVE R39, `(.L_x_9518) ;  /* 0x0000000027087348 */ /* 0x000fea0003c00000 */
[----:B------:R0:W1:Y:S02]  /*20b0*/  SHFL.IDX P1, R43, R42, R41, R40 ;  /* 0x000000292a2b7389 */ /* 0x0000640000020028 */
[----:B01----:R-:W-:Y:S05]  /*20c0*/  ENDCOLLECTIVE ;  /* 0x000000000000791b */ /* 0x003fea0003800000 */
.L_x_9518:
[----:B------:R-:W-:Y:S02]  /*20d0*/  IMAD R45, R29, R45, R44 ;  /* 0x0000002d1d2d7224 */ /* 0x000fe400078e022c */
[----:B------:R-:W-:Y:S01]  /*20e0*/  IMAD.MOV.U32 R41, RZ, RZ, R13 ;  /* 0x000000ffff297224 */ /* 0x000fe200078e000d */
[----:B------:R-:W-:-:S05]  /*20f0*/  MOV R39, R43 ;  /* 0x0000002b00277202 */ /* 0x000fca0000000f00 */
[----:B------:R-:W-:Y:S01]  /*2100*/  IMAD R44, R28, R39, R45 ;  /* 0x000000271c2c7224 */ /* 0x000fe200078e022d */
[----:B------:R-:W-:-:S07]  /*2110*/  MOV R39, 0xffffffff ;  /* 0xffffffff00277802 */ /* 0x000fce0000000f00 */
[----:B------:R-:W-:Y:S05]  /*2120*/  WARPSYNC.COLLECTIVE R39, `(.L_x_9519) ;  /* 0x0000000027087348 */ /* 0x000fea0003c00000 */
[----:B------:R0:W1:Y:S02]  /*2130*/  SHFL.IDX P1, R43, R42, R41, R40 ;  /* 0x000000292a2b7389 */ /* 0x0000640000020028 */
[----:B01----:R-:W-:Y:S05]  /*2140*/  ENDCOLLECTIVE ;  /* 0x000000000000791b */ /* 0x003fea0003800000 */
.L_x_9519:
[----:B------:R-:W-:Y:S05]  /*2150*/  BRA `(.L_x_9520) ;  /* 0xfffffff400247947 */ /* 0x000fea000383ffff */
.L_x_9521:
        /* <DEDUP_REMOVED lines=10> */
.L_x_58305:


//--------------------- .text._Z9cuda_gemmIiLi256ELi4ELi1ELi128ELi16ELi16ELi32ELi1ELi0EEviiiPT_S1_S1_ii --------------------------
	.section	.text._Z9cuda_gemmIiLi256ELi4ELi1ELi128ELi16ELi16ELi32ELi1ELi0EEviiiPT_S1_S1_ii,"ax",@progbits
	.align	128
        .global         _Z9cuda_gemmIiLi256ELi4ELi1ELi128ELi16ELi16ELi32ELi1ELi0EEviiiPT_S1_S1_ii
        .type           _Z9cuda_gemmIiLi256ELi4ELi1ELi128ELi16ELi16ELi32ELi1ELi0EEviiiPT_S1_S1_ii,@function
        .size           _Z9cuda_gemmIiLi256ELi4ELi1ELi128ELi16ELi16ELi32ELi1ELi0EEviiiPT_S1_S1_ii,(.L_x_58306 - _Z9cuda_gemmIiLi256ELi4ELi1ELi128ELi16ELi16ELi32ELi1ELi0EEviiiPT_S1_S1_ii)
        .other          _Z9cuda_gemmIiLi256ELi4ELi1ELi128ELi16ELi16ELi32ELi1ELi0EEviiiPT_S1_S1_ii,@"STO_CUDA_ENTRY STV_DEFAULT"
_Z9cuda_gemmIiLi256ELi4ELi1ELi128ELi16ELi16ELi32ELi1ELi0EEviiiPT_S1_S1_ii:
.text._Z9cuda_gemmIiLi256ELi4ELi1ELi128ELi16ELi16ELi32ELi1ELi0EEviiiPT_S1_S1_ii:
        /* <DEDUP_REMOVED lines=37> */
.L_x_9524:
        /* <DEDUP_REMOVED lines=25> */
.L_x_9523:
[----:B------:R-:W-:Y:S05]  /*03e0*/  BSYNC.RECONVERGENT B0 ;  /* 0x0000000000007941 */ /* 0x000fea0003800200 */
.L_x_9522:
        /* <DEDUP_REMOVED lines=216> */
.L_x_9700:
        /* <DEDUP_REMOVED lines=38> */
.L_x_9528:
[----:B------:R-:W-:Y:S05]  /*13d0*/  BSYNC.RECONVERGENT B1 ;  /* 0x0000000000017941 */ /* 0x000fea0003800200 */
.L_x_9527:
        /* <DEDUP_REMOVED lines=9> */
.L_x_9531:
        /* <DEDUP_REMOVED lines=21> */
.L_x_9530:
[----:B------:R-:W-:Y:S05]  /*15c0*/  BSYNC.RECONVERGENT B1 ;  /* 0x0000000000017941 */ /* 0x000fea0003800200 */
.L_x_9529:
        /* <DEDUP_REMOVED lines=22> */
.L_x_9533:
[----:B------:R-:W-:Y:S05]  /*1730*/  BSYNC.RECONVERGENT B1 ;  /* 0x0000000000017941 */ /* 0x000fea0003800200 */
.L_x_9532:
[----:B------:R-:W-:Y:S05]  /*1740*/  @!P1 BRA `(.L_x_9526) ;  /* 0x0000000000389947 */ /* 0x000fea0003800000 */
[----:B------:R-:W2:Y:S01]  /*1750*/  S2R R30, SR_CgaCtaId ;  /* 0x00000000001e7919 */ /* 0x000ea20000008800 */
[----:B-1----:R-:W-:-:S05]  /*1760*/  MOV R29, 0x400 ;  /* 0x00000400001d7802 */ /* 0x002fca0000000f00 */
[----:B------:R-:W-:-:S05]  /*1770*/  VIADD R29, R29, 0x680 ;  /* 0x000006801d1d7836 */ /* 0x000fca0000000000 */
[----:B--2---:R-:W-:-:S07]  /*1780*/  LEA R33, R30, R29, 0x18 ;  /* 0x0000001d1e217211 */ /* 0x004fce00078ec0ff */
.L_x_9534:
        /* <DEDUP_REMOVED lines=10> */
.L_x_9526:
[----:B------:R-:W-:Y:S05]  /*1830*/  BSYNC.RECONVERGENT B0 ;  /* 0x0000000000007941 */ /* 0x000fea0003800200 */
.L_x_9525:
[----:B------:R-:W-:Y:S01]  /*1840*/  BAR.SYNC.DEFER_BLOCKING 0x0 ;  /* 0x0000000000007b1d */ /* 0x000fe20000010000 */
[----:B------:R-:W-:-:S09]  /*1850*/  UISETP.GE.AND UP0, UPT, UR4, 0x1, UPT ;  /* 0x000000010400788c */ /* 0x000fd2000bf06270 */
[----:B------:R-:W-:Y:S05]  /*1860*/  BRA.U !UP0, `(.L_x_9535) ;  /* 0x0000003908687547 */ /* 0x000fea000b800000 */
[----:B------:R-:W-:-:S09]  /*1870*/  UISETP.NE.AND UP0, UPT, UR14, 0x1, UPT ;  /* 0x000000010e00788c */ /* 0x000fd2000bf05270 */
[----:B------:R-:W-:Y:S05]  /*1880*/  BRA.U UP0, `(.L_x_9536) ;  /* 0x0000001100b47547 */ /* 0x000fea000b800000 */
[----:B------:R-:W-:Y:S01]  /*1890*/  BSSY B1, `(.L_x_9537) ;  /* 0x000012b000017945 */ /* 0x000fe20003800000 */
[----:B0-2---:R-:W-:-:S07]  /*18a0*/  IMAD.MOV.U32 R31, RZ, RZ, RZ ;  /* 0x000000ffff1f7224 */ /* 0x005fce00078e00ff */
.L_x_9589:
        /* <DEDUP_REMOVED lines=18> */
.L_x_9538:
        /* <DEDUP_REMOVED lines=10> */
.L_x_9539:
        /* <DEDUP_REMOVED lines=8> */
.L_x_9540:
        /* <DEDUP_REMOVED lines=8> */
.L_x_9541:
        /* <DEDUP_REMOVED lines=10> */
.L_x_9542:
        /* <DEDUP_REMOVED lines=11> */
.L_x_9543:
        /* <DEDUP_REMOVED lines=11> */
.L_x_9544:
        /* <DEDUP_REMOVED lines=11> */
.L_x_9545:
        /* <DEDUP_REMOVED lines=10> */
.L_x_9546:
        /* <DEDUP_REMOVED lines=9> */
.L_x_9547:
        /* <DEDUP_REMOVED lines=9> */
.L_x_9548:
        /* <DEDUP_REMOVED lines=9> */
.L_x_9549:
        /* <DEDUP_REMOVED lines=9> */
.L_x_9550:
        /* <DEDUP_REMOVED lines=9> */
.L_x_9551:
        /* <DEDUP_REMOVED lines=9> */
.L_x_9552:
        /* <DEDUP_REMOVED lines=9> */
.L_x_9553:
        /* <DEDUP_REMOVED lines=32> */
.L_x_9588:
[----:B0-----:R-:W-:Y:S02]  /*24b0*/  IMAD R32, R55, 0x44, R33 ;  /* 0x0000004437207824 */ /* 0x001fe400078e0221 */
[----:B------:R-:W-:-:S04]  /*24c0*/  IMAD.MOV.U32 R57, RZ, RZ, RZ ;  /* 0x000000ffff397224 */ /* 0x000fc800078e00ff */
[----:B------:R-:W0:Y:S01]  /*24d0*/  LDS R32, [R32] ;  /* 0x0000000020207984 */ /* 0x000e220000000800 */
[----:B-1----:R-:W-:Y:S05]  /*24e0*/  @!P5 BRA `(.L_x_9556) ;  /* 0x000000000010d947 */ /* 0x002fea0003800000 */
[----:B------:R-:W-:-:S03]  /*24f0*/  UMOV UR9, 0xffffffff ;  /* 0xffffffff00097882 */ /* 0x000fc60000000000 */
[----:B------:R-:W-:Y:S05]  /*2500*/  BRA.DIV UR9, `(.L_x_9557) ;  /* 0x0000003209787947 */ /* 0x000fea000b800000 */
[----:B0-----:R0:W1:Y:S02]  /*2510*/  SHFL.IDX PT, R28, R32, R27, R0 ;  /* 0x0000001b201c7389 */ /* 0x00106400000e0000 */
.L_x_9703:
[----:B-12---:R-:W-:-:S07]  /*2520*/  IMAD R57, R34, R28, RZ ;  /* 0x0000001c22397224 */ /* 0x006fce00078e02ff */
.L_x_9556:
[----:B------:R-:W-:Y:S05]  /*2530*/  @!P4 BRA `(.L_x_9558) ;  /* 0x000000000010c947 */ /* 0x000fea0003800000 */
[----:B------:R-:W-:-:S03]  /*2540*/  UMOV UR9, 0xffffffff ;  /* 0xffffffff00097882 */ /* 0x000fc60000000000 */
[----:B------:R-:W-:Y:S05]  /*2550*/  BRA.DIV UR9, `(.L_x_9559) ;  /* 0x0000003209847947 */ /* 0x000fea000b800000 */
[----:B0-----:R0:W1:Y:S02]  /*2560*/  SHFL.IDX PT, R28, R32, R16, R0 ;  /* 0x00000010201c7389 */ /* 0x00106400000e0000 */
.L_x_9706:
[----:B-1--4-:R-:W-:-:S07]  /*2570*/  IMAD R57, R35, R28, R57 ;  /* 0x0000001c23397224 */ /* 0x012fce00078e0239 */
.L_x_9558:
[----:B------:R-:W-:Y:S05]  /*2580*/  @!P3 BRA `(.L_x_9560) ;  /* 0x000000000010b947 */ /* 0x000fea0003800000 */
[----:B------:R-:W-:-:S03]  /*2590*/  UMOV UR9, 0xffffffff ;  /* 0xffffffff00097882 */ /* 0x000fc60000000000 */
[----:B------:R-:W-:Y:S05]  /*25a0*/  BRA.DIV UR9, `(.L_x_9561) ;  /* 0x0000003209907947 */ /* 0x000fea000b800000 */
[----:B0-----:R0:W1:Y:S02]  /*25b0*/  SHFL.IDX PT, R28, R32, R15, R0 ;  /* 0x0000000f201c7389 */ /* 0x00106400000e0000 */
.L_x_9709:
[----:B-1----:R-:W-:-:S07]  /*25c0*/  IMAD R57, R36, R28, R57 ;  /* 0x0000001c24397224 */ /* 0x002fce00078e0239 */
.L_x_9560:
[----:B------:R-:W-:Y:S05]  /*25d0*/  @!P2 BRA `(.L_x_9562) ;  /* 0x000000000010a947 */ /* 0x000fea0003800000 */
[----:B------:R-:W-:-:S03]  /*25e0*/  UMOV UR9, 0xffffffff ;  /* 0xffffffff00097882 */ /* 0x000fc60000000000 */
[----:B------:R-:W-:Y:S05]  /*25f0*/  BRA.DIV UR9, `(.L_x_9563) ;  /* 0x00000032099c7947 */ /* 0x000fea000b800000 */
[----:B0-----:R0:W1:Y:S02]  /*2600*/  SHFL.IDX PT, R28, R32, R14, R0 ;  /* 0x0000000e201c7389 */ /* 0x00106400000e0000 */
.L_x_9712:
[----:B-1----:R-:W-:-:S07]  /*2610*/  IMAD R57, R37, R28, R57 ;  /* 0x0000001c25397224 */ /* 0x002fce00078e0239 */
.L_x_9562:
[----:B------:R-:W-:Y:S05]  /*2620*/  @!P1 BRA `(.L_x_9564) ;  /* 0x0000000000109947 */ /* 0x000fea0003800000 */
[----:B------:R-:W-:-:S03]  /*2630*/  UMOV UR9, 0xffffffff ;  /* 0xffffffff00097882 */ /* 0x000fc60000000000 */
[----:B------:R-:W-:Y:S05]  /*2640*/  BRA.DIV UR9, `(.L_x_9565) ;  /* 0x0000003209a87947 */ /* 0x000fea000b800000 */
[----:B0-----:R0:W1:Y:S02]  /*2650*/  SHFL.IDX PT, R28, R32, R13, R0 ;  /* 0x0000000d201c7389 */ /* 0x00106400000e0000 */
.L_x_9715:
[----:B-1----:R-:W-:-:S07]  /*2660*/  IMAD R57, R38, R28, R57 ;  /* 0x0000001c26397224 */ /* 0x002fce00078e0239 */
.L_x_9564:
[----:B------:R-:W1:Y:S02]  /*2670*/  LDC R58, c[0x0][0x3ac] ;  /* 0x0000eb00ff3a7b82 */ /* 0x000e640000000800 */
[----:B-1----:R-:W-:-:S13]  /*2680*/  ISETP.GE.AND P0, PT, R58, 0x6, PT ;  /* 0x000000063a00780c */ /* 0x002fda0003f06270 */
[----:B------:R-:W-:Y:S05]  /*2690*/  @!P0 BRA `(.L_x_9566) ;  /* 0x0000000000108947 */ /* 0x000fea0003800000 */
[----:B------:R-:W-:-:S03]  /*26a0*/  UMOV UR9, 0xffffffff ;  /* 0xffffffff00097882 */ /* 0x000fc60000000000 */
[----:B------:R-:W-:Y:S05]  /*26b0*/  BRA.DIV UR9, `(.L_x_9567) ;  /* 0x0000003209ac7947 */ /* 0x000fea000b800000 */
[----:B0-----:R0:W1:Y:S02]  /*26c0*/  SHFL.IDX PT, R28, R32, R12, R0 ;  /* 0x0000000c201c7389 */ /* 0x00106400000e0000 */
.L_x_9718:
[----:B-1----:R-:W-:-:S07]  /*26d0*/  IMAD R57, R39, R28, R57 ;  /* 0x0000001c27397224 */ /* 0x002fce00078e0239 */
.L_x_9566:
[----:B------:R-:W-:-:S13]  /*26e0*/  ISETP.GE.AND P0, PT, R58, 0x7, PT ;  /* 0x000000073a00780c */ /* 0x000fda0003f06270 */
[----:B------:R-:W-:Y:S05]  /*26f0*/  @!P0 BRA `(.L_x_9568) ;  /* 0x0000000000108947 */ /* 0x000fea0003800000 */
[----:B------:R-:W-:-:S03]  /*2700*/  UMOV UR9, 0xffffffff ;  /* 0xffffffff00097882 */ /* 0x000fc60000000000 */
[----:B------:R-:W-:Y:S05]  /*2710*/  BRA.DIV UR9, `(.L_x_9569) ;  /* 0x0000003209b47947 */ /* 0x000fea000b800000 */
[----:B0-----:R0:W1:Y:S02]  /*2720*/  SHFL.IDX PT, R28, R32, R11, R0 ;  /* 0x0000000b201c7389 */ /* 0x00106400000e0000 */
.L_x_9721:
[----:B-1----:R-:W-:-:S07]  /*2730*/  IMAD R57, R40, R28, R57 ;  /* 0x0000001c28397224 */ /* 0x002fce00078e0239 */
.L_x_9568:
[----:B------:R-:W-:-:S13]  /*2740*/  ISETP.GE.AND P0, PT, R58, 0x8, PT ;  /* 0x000000083a00780c */ /* 0x000fda0003f06270 */
[----:B------:R-:W-:Y:S05]  /*2750*/  @!P0 BRA `(.L_x_9570) ;  /* 0x0000000000108947 */ /* 0x000fea0003800000 */
[----:B------:R-:W-:-:S03]  /*2760*/  UMOV UR9, 0xffffffff ;  /* 0xffffffff00097882 */ /* 0x000fc60000000000 */
[----:B------:R-:W-:Y:S05]  /*2770*/  BRA.DIV UR9, `(.L_x_9571) ;  /* 0x0000003209bc7947 */ /* 0x000fea000b800000 */
[----:B0-----:R0:W1:Y:S02]  /*2780*/  SHFL.IDX PT, R28, R32, R10, R0 ;  /* 0x0000000a201c7389 */ /* 0x00106400000e0000 */
.L_x_9724:
[----:B-1----:R-:W-:-:S07]  /*2790*/  IMAD R57, R41, R28, R57 ;  /* 0x0000001c29397224 */ /* 0x002fce00078e0239 */
.L_x_9570:
[----:B------:R-:W-:-:S13]  /*27a0*/  ISETP.GE.AND P0, PT, R58, 0x9, PT ;  /* 0x000000093a00780c */ /* 0x000fda0003f06270 */
[----:B------:R-:W-:Y:S05]  /*27b0*/  @!P0 BRA `(.L_x_9572) ;  /* 0x0000000000108947 */ /* 0x000fea0003800000 */
[----:B------:R-:W-:-:S03]  /*27c0*/  UMOV UR9, 0xffffffff ;  /* 0xffffffff00097882 */ /* 0x000fc60000000000 */
[----:B------:R-:W-:Y:S05]  /*27d0*/  BRA.DIV UR9, `(.L_x_9573) ;  /* 0x0000003209c47947 */ /* 0x000fea000b800000 */
[----:B0-----:R0:W1:Y:S02]  /*27e0*/  SHFL.IDX PT, R28, R32, R9, R0 ;  /* 0x00000009201c7389 */ /* 0x00106400000e0000 */
.L_x_9727:
[----:B-1----:R-:W-:-:S07]  /*27f0*/  IMAD R57, R42, R28, R57 ;  /* 0x0000001c2a397224 */ /* 0x002fce00078e0239 */
.L_x_9572:
[----:B------:R-:W-:-:S13]  /*2800*/  ISETP.GE.AND P0, PT, R58, 0xa, PT ;  /* 0x0000000a3a00780c */ /* 0x000fda0003f06270 */
[----:B------:R-:W-:Y:S05]  /*2810*/  @!P0 BRA `(.L_x_9574) ;  /* 0x0000000000108947 */ /* 0x000fea0003800000 */
[----:B------:R-:W-:-:S03]  /*2820*/  UMOV UR9, 0xffffffff ;  /* 0xffffffff00097882 */ /* 0x000fc60000000000 */
[----:B------:R-:W-:Y:S05]  /*2830*/  BRA.DIV UR9, `(.L_x_9575) ;  /* 0x0000003209cc7947 */ /* 0x000fea000b800000 */
[----:B0-----:R0:W1:Y:S02]  /*2840*/  SHFL.IDX PT, R28, R32, R8, R0 ;  /* 0x00000008201c7389 */ /* 0x00106400000e0000 */
.L_x_9730:
[----:B-1----:R-:W-:-:S07]  /*2850*/  IMAD R57, R43, R28, R57 ;  /* 0x0000001c2b397224 */ /* 0x002fce00078e0239 */
.L_x_9574:
[----:B------:R-:W-:-:S13]  /*2860*/  ISETP.GE.AND P0, PT, R58, 0xb, PT ;  /* 0x0000000b3a00780c */ /* 0x000fda0003f06270 */
[----:B------:R-:W-:Y:S05]  /*2870*/  @!P0 BRA `(.L_x_9576) ;  /* 0x0000000000108947 */ /* 0x000fea0003800000 */
[----:B------:R-:W-:-:S03]  /*2880*/  UMOV UR9, 0xffffffff ;  /* 0xffffffff00097882 */ /* 0x000fc60000000000 */
[----:B------:R-:W-:Y:S05]  /*2890*/  BRA.DIV UR9, `(.L_x_9577) ;  /* 0x0000003209d47947 */ /* 0x000fea000b800000 */
[----:B0-----:R0:W1:Y:S02]  /*28a0*/  SHFL.IDX PT, R28, R32, R7, R0 ;  /* 0x00000007201c7389 */ /* 0x00106400000e0000 */
.L_x_9733:
[----:B-1----:R-:W-:-:S07]  /*28b0*/  IMAD R57, R44, R28, R57 ;  /* 0x0000001c2c397224 */ /* 0x002fce00078e0239 */
.L_x_9576:
[----:B------:R-:W-:-:S13]  /*28c0*/  ISETP.GE.AND P0, PT, R58, 0xc, PT ;  /* 0x0000000c3a00780c */ /* 0x000fda0003f06270 */
[----:B------:R-:W-:Y:S05]  /*28d0*/  @!P0 BRA `(.L_x_9578) ;  /* 0x0000000000108947 */ /* 0x000fea0003800000 */
[----:B------:R-:W-:-:S03]  /*28e0*/  UMOV UR9, 0xffffffff ;  /* 0xffffffff00097882 */ /* 0x000fc60000000000 */
[----:B------:R-:W-:Y:S05]  /*28f0*/  BRA.DIV UR9, `(.L_x_9579) ;  /* 0x0000003209dc7947 */ /* 0x000fea000b800000 */
[----:B0-----:R0:W1:Y:S02]  /*2900*/  SHFL.IDX PT, R28, R32, R6, R0 ;  /* 0x00000006201c7389 */ /* 0x00106400000e0000 */
.L_x_9736:
[----:B-1----:R-:W-:-:S07]  /*2910*/  IMAD R57, R45, R28, R57 ;  /* 0x0000001c2d397224 */ /* 0x002fce00078e0239 */
.L_x_9578:
[----:B------:R-:W-:-:S13]  /*2920*/  ISETP.GE.AND P0, PT, R58, 0xd, PT ;  /* 0x0000000d3a00780c */ /* 0x000fda0003f06270 */
[----:B------:R-:W-:Y:S05]  /*2930*/  @!P0 BRA `(.L_x_9580) ;  /* 0x0000000000108947 */ /* 0x000fea0003800000 */
[----:B------:R-:W-:-:S03]  /*2940*/  UMOV UR9, 0xffffffff ;  /* 0xffffffff00097882 */ /* 0x000fc60000000000 */
[----:B------:R-:W-:Y:S05]  /*2950*/  BRA.DIV UR9, `(.L_x_9581) ;  /* 0x0000003209e47947 */ /* 0x000fea000b800000 */
[----:B0-----:R0:W1:Y:S02]  /*2960*/  SHFL.IDX PT, R28, R32, R5, R0 ;  /* 0x00000005201c7389 */ /* 0x00106400000e0000 */
.L_x_9739:
[----:B-1----:R-:W-:-:S07]  /*2970*/  IMAD R57, R46, R28, R57 ;  /* 0x0000001c2e397224 */ /* 0x002fce00078e0239 */
.L_x_9580:
[----:B------:R-:W-:-:S13]  /*2980*/  ISETP.GE.AND P0, PT, R58, 0xe, PT ;  /* 0x0000000e3a00780c */ /* 0x000fda0003f06270 */
[----:B------:R-:W-:Y:S05]  /*2990*/  @!P0 BRA `(.L_x_9582) ;  /* 0x0000000000108947 */ /* 0x000fea0003800000 */
[----:B------:R-:W-:-:S03]  /*29a0*/  UMOV UR9, 0xffffffff ;  /* 0xffffffff00097882 */ /* 0x000fc60000000000 */
[----:B------:R-:W-:Y:S05]  /*29b0*/  BRA.DIV UR9, `(.L_x_9583) ;  /* 0x0000003209ec7947 */ /* 0x000fea000b800000 */
[----:B0-----:R0:W1:Y:S02]  /*29c0*/  SHFL.IDX PT, R28, R32, R4, R0 ;  /* 0x00000004201c7389 */ /* 0x00106400000e0000 */
.L_x_9742:
[----:B-1----:R-:W-:-:S07]  /*29d0*/  IMAD R57, R47, R28, R57 ;  /* 0x0000001c2f397224 */ /* 0x002fce00078e0239 */
.L_x_9582:
[----:B------:R-:W-:-:S13]  /*29e0*/  ISETP.GE.AND P0, PT, R58, 0xf, PT ;  /* 0x0000000f3a00780c */ /* 0x000fda0003f06270 */
[----:B------:R-:W-:Y:S05]  /*29f0*/  @!P0 BRA `(.L_x_9584) ;  /* 0x0000000000108947 */ /* 0x000fea0003800000 */
[----:B------:R-:W-:-:S03]  /*2a00*/  UMOV UR9, 0xffffffff ;  /* 0xffffffff00097882 */ /* 0x000fc60000000000 */
[----:B------:R-:W-:Y:S05]  /*2a10*/  BRA.DIV UR9, `(.L_x_9585) ;  /* 0x0000003209f47947 */ /* 0x000fea000b800000 */
[----:B0-----:R0:W1:Y:S02]  /*2a20*/  SHFL.IDX PT, R28, R32, R3, R0 ;  /* 0x00000003201c7389 */ /* 0x00106400000e0000 */
.L_x_9745:
[----:B-1----:R-:W-:-:S07]  /*2a30*/  IMAD R57, R48, R28, R57 ;  /* 0x0000001c30397224 */ /* 0x002fce00078e0239 */
.L_x_9584:
[----:B------:R-:W-:-:S13]  /*2a40*/  ISETP.GE.AND P0, PT, R58, 0x10, PT ;  /* 0x000000103a00780c */ /* 0x000fda0003f06270 */
[----:B------:R-:W-:Y:S05]  /*2a50*/  @!P0 BRA `(.L_x_9586) ;  /* 0x0000000000108947 */ /* 0x000fea0003800000 */
[----:B------:R-:W-:-:S03]  /*2a60*/  UMOV UR9, 0xffffffff ;  /* 0xffffffff00097882 */ /* 0x000fc60000000000 */
[----:B------:R-:W-:Y:S05]  /*2a70*/  BRA.DIV UR9, `(.L_x_9587) ;  /* 0x0000003209fc7947 */ /* 0x000fea000b800000 */
[----:B0-----:R0:W1:Y:S02]  /*2a80*/  SHFL.IDX PT, R28, R32, R2, R0 ;  /* 0x00000002201c7389 */ /* 0x00106400000e0000 */
.L_x_9748:
[----:B-1----:R-:W-:-:S07]  /*2a90*/  IMAD R57, R49, R28, R57 ;  /* 0x0000001c31397224 */ /* 0x002fce00078e0239 */
.L_x_9586:
        /* <DEDUP_REMOVED lines=8> */
.L_x_9555:
[----:B------:R-:W-:Y:S05]  /*2b20*/  BSYNC B0 ;  /* 0x0000000000007941 */ /* 0x000fea0003800000 */
.L_x_9554:
[----:B------:R-:W-:Y:S05]  /*2b30*/  @!P6 BRA `(.L_x_9589) ;  /* 0xffffffec005ce947 */ /* 0x000fea000383ffff */
[----:B------:R-:W-:Y:S05]  /*2b40*/  BSYNC B1 ;  /* 0x0000000000017941 */ /* 0x000fea0003800000 */
.L_x_9537:
[----:B------:R-:W-:Y:S05]  /*2b50*/  BRA `(.L_x_9535) ;  /* 0x0000002400ac7947 */ /* 0x000fea0003800000 */
.L_x_9536:
[----:B------:R-:W3:Y:S02]  /*2b60*/  LDCU UR9, c[0x0][0x3ac] ;  /* 0x00007580ff0977ac */ /* 0x000ee40008000800 */
[----:B---3--:R-:W-:-:S09]  /*2b70*/  UISETP.GT.U32.AND UP0, UPT, UR9, 0x1f, UPT ;  /* 0x0000001f0900788c */ /* 0x008fd2000bf04070 */
[----:B------:R-:W-:Y:S05]  /*2b80*/  BRA.U UP0, `(.L_x_9590) ;  /* 0x0000001100907547 */ /* 0x000fea000b800000 */
[----:B0-2---:R-:W-:-:S07]  /*2b90*/  HFMA2 R31, -RZ, RZ, 0, 0 ;  /* 0x00000000ff1f7431 */ /* 0x005fce00000001ff */
.L_x_9642:
        /* <DEDUP_REMOVED lines=18> */
.L_x_9591:
        /* <DEDUP_REMOVED lines=10> */
.L_x_9592:
        /* <DEDUP_REMOVED lines=8> */
.L_x_9593:
        /* <DEDUP_REMOVED lines=8> */
.L_x_9594:
        /* <DEDUP_REMOVED lines=10> */
.L_x_9595:
        /* <DEDUP_REMOVED lines=11> */
.L_x_9596:
        /* <DEDUP_REMOVED lines=11> */
.L_x_9597:
        /* <DEDUP_REMOVED lines=11> */
.L_x_9598:
        /* <DEDUP_REMOVED lines=10> */
.L_x_9599:
        /* <DEDUP_REMOVED lines=9> */
.L_x_9600:
        /* <DEDUP_REMOVED lines=9> */
.L_x_9601:
        /* <DEDUP_REMOVED lines=9> */
.L_x_9602:
        /* <DEDUP_REMOVED lines=9> */
.L_x_9603:
        /* <DEDUP_REMOVED lines=9> */
.L_x_9604:
        /* <DEDUP_REMOVED lines=9> */
.L_x_9605:
        /* <DEDUP_REMOVED lines=9> */
.L_x_9606:
        /* <DEDUP_REMOVED lines=27> */
.L_x_9641:
[----:B0-----:R-:W-:Y:S02]  /*3750*/  IMAD R32, R55, 0x44, R33 ;  /* 0x0000004437207824 */ /* 0x001fe400078e0221 */
[----:B-1----:R-:W-:-:S04]  /*3760*/  IMAD.MOV.U32 R57, RZ, RZ, RZ ;  /* 0x000000ffff397224 */ /* 0x002fc800078e00ff */
[----:B------:R-:W0:Y:S01]  /*3770*/  LDS R32, [R32] ;  /* 0x0000000020207984 */ /* 0x000e220000000800 */
[----:B------:R-:W-:Y:S05]  /*3780*/  @!P5 BRA `(.L_x_9609) ;  /* 0x000000000010d947 */ /* 0x000fea0003800000 */
[----:B------:R-:W-:-:S03]  /*3790*/  UMOV UR9, 0xffffffff ;  /* 0xffffffff00097882 */ /* 0x000fc60000000000 */
[----:B------:R-:W-:Y:S05]  /*37a0*/  BRA.DIV UR9, `(.L_x_9610) ;  /* 0x0000002609d07947 */ /* 0x000fea000b800000 */
[----:B0-----:R0:W1:Y:S02]  /*37b0*/  SHFL.IDX PT, R28, R32, R27, R0 ;  /* 0x0000001b201c7389 */ /* 0x00106400000e0000 */
.L_x_9751:
[----:B-1----:R-:W-:-:S07]  /*37c0*/  IMAD R57, R34, R28, RZ ;  /* 0x0000001c22397224 */ /* 0x002fce00078e02ff */
.L_x_9609:
[----:B------:R-:W-:Y:S05]  /*37d0*/  @!P4 BRA `(.L_x_9611) ;  /* 0x000000000010c947 */ /* 0x000fea0003800000 */
[----:B------:R-:W-:-:S03]  /*37e0*/  UMOV UR9, 0xffffffff ;  /* 0xffffffff00097882 */ /* 0x000fc60000000000 */
[----:B------:R-:W-:Y:S05]  /*37f0*/  BRA.DIV UR9, `(.L_x_9612) ;  /* 0x0000002609dc7947 */ /* 0x000fea000b800000 */
[----:B0-----:R0:W1:Y:S02]  /*3800*/  SHFL.IDX PT, R28, R32, R16, R0 ;  /* 0x00000010201c7389 */ /* 0x00106400000e0000 */
.L_x_9754:
[----:B-1--4-:R-:W-:-:S07]  /*3810*/  IMAD R57, R35, R28, R57 ;  /* 0x0000001c23397224 */ /* 0x012fce00078e0239 */
.L_x_9611:
[----:B------:R-:W-:Y:S05]  /*3820*/  @!P3 BRA `(.L_x_9613) ;  /* 0x000000000010b947 */ /* 0x000fea0003800000 */
[----:B------:R-:W-:-:S03]  /*3830*/  UMOV UR9, 0xffffffff ;  /* 0xffffffff00097882 */ /* 0x000fc60000000000 */
[----:B------:R-:W-:Y:S05]  /*3840*/  BRA.DIV UR9, `(.L_x_9614) ;  /* 0x0000002609e87947 */ /* 0x000fea000b800000 */
[----:B0-----:R0:W1:Y:S02]  /*3850*/  SHFL.IDX PT, R28, R32, R15, R0 ;  /* 0x0000000f201c7389 */ /* 0x00106400000e0000 */
.L_x_9757:
[----:B-1----:R-:W-:-:S07]  /*3860*/  IMAD R57, R36, R28, R57 ;  /* 0x0000001c24397224 */ /* 0x002fce00078e0239 */
.L_x_9613:
[----:B------:R-:W-:Y:S05]  /*3870*/  @!P2 BRA `(.L_x_9615) ;  /* 0x000000000010a947 */ /* 0x000fea0003800000 */
[----:B------:R-:W-:-:S03]  /*3880*/  UMOV UR9, 0xffffffff ;  /* 0xffffffff00097882 */ /* 0x000fc60000000000 */
[----:B------:R-:W-:Y:S05]  /*3890*/  BRA.DIV UR9, `(.L_x_9616) ;  /* 0x0000002609f47947 */ /* 0x000fea000b800000 */
[----:B0-----:R0:W1:Y:S02]  /*38a0*/  SHFL.IDX PT, R28, R32, R14, R0 ;  /* 0x0000000e201c7389 */ /* 0x00106400000e0000 */
.L_x_9760:
[----:B-1----:R-:W-:-:S07]  /*38b0*/  IMAD R57, R37, R28, R57 ;  /* 0x0000001c25397224 */ /* 0x002fce00078e0239 */
.L_x_9615:
[----:B------:R-:W-:Y:S05]  /*38c0*/  @!P1 BRA `(.L_x_9617) ;  /* 0x0000000000109947 */ /* 0x000fea0003800000 */
[----:B------:R-:W-:-:S03]  /*38d0*/  UMOV UR9, 0xffffffff ;  /* 0xffffffff00097882 */ /* 0x000fc60000000000 */
[----:B------:R-:W-:Y:S05]  /*38e0*/  BRA.DIV UR9, `(.L_x_9618) ;  /* 0x0000002a09007947 */ /* 0x000fea000b800000 */
[----:B0-----:R0:W1:Y:S02]  /*38f0*/  SHFL.IDX PT, R28, R32, R13, R0 ;  /* 0x0000000d201c7389 */ /* 0x00106400000e0000 */
.L_x_9763:
[----:B-1----:R-:W-:-:S07]  /*3900*/  IMAD R57, R38, R28, R57 ;  /* 0x0000001c26397224 */ /* 0x002fce00078e0239 */
.L_x_9617:
[----:B------:R-:W1:Y:S02]  /*3910*/  LDC R58, c[0x0][0x3ac] ;  /* 0x0000eb00ff3a7b82 */ /* 0x000e640000000800 */
[----:B-1----:R-:W-:-:S13]  /*3920*/  ISETP.GE.AND P0, PT, R58, 0x6, PT ;  /* 0x000000063a00780c */ /* 0x002fda0003f06270 */
[----:B------:R-:W-:Y:S05]  /*3930*/  @!P0 BRA `(.L_x_9619) ;  /* 0x0000000000108947 */ /* 0x000fea0003800000 */
[----:B------:R-:W-:-:S03]  /*3940*/  UMOV UR9, 0xffffffff ;  /* 0xffffffff00097882 */ /* 0x000fc60000000000 */
[----:B------:R-:W-:Y:S05]  /*3950*/  BRA.DIV UR9, `(.L_x_9620) ;  /* 0x0000002a09047947 */ /* 0x000fea000b800000 */
[----:B0-----:R0:W1:Y:S02]  /*3960*/  SHFL.IDX PT, R28, R32, R12, R0 ;  /* 0x0000000c201c7389 */ /* 0x00106400000e0000 */
.L_x_9766:
[----:B-1----:R-:W-:-:S07]  /*3970*/  IMAD R57, R39, R28, R57 ;  /* 0x0000001c27397224 */ /* 0x002fce00078e0239 */
.L_x_9619:
[----:B------:R-:W-:-:S13]  /*3980*/  ISETP.GE.AND P0, PT, R58, 0x7, PT ;  /* 0x000000073a00780c */ /* 0x000fda0003f06270 */
[----:B------:R-:W-:Y:S05]  /*3990*/  @!P0 BRA `(.L_x_9621) ;  /* 0x0000000000108947 */ /* 0x000fea0003800000 */
[----:B------:R-:W-:-:S03]  /*39a0*/  UMOV UR9, 0xffffffff ;  /* 0xffffffff00097882 */ /* 0x000fc60000000000 */
[----:B------:R-:W-:Y:S05]  /*39b0*/  BRA.DIV UR9, `(.L_x_9622) ;  /* 0x0000002a090c7947 */ /* 0x000fea000b800000 */
[----:B0-----:R0:W1:Y:S02]  /*39c0*/  SHFL.IDX PT, R28, R32, R11, R0 ;  /* 0x0000000b201c7389 */ /* 0x00106400000e0000 */
.L_x_9769:
[----:B-1----:R-:W-:-:S07]  /*39d0*/  IMAD R57, R40, R28, R57 ;  /* 0x0000001c28397224 */ /* 0x002fce00078e0239 */
.L_x_9621:
[----:B------:R-:W-:-:S13]  /*39e0*/  ISETP.GE.AND P0, PT, R58, 0x8, PT ;  /* 0x000000083a00780c */ /* 0x000fda0003f06270 */
[----:B------:R-:W-:Y:S05]  /*39f0*/  @!P0 BRA `(.L_x_9623) ;  /* 0x0000000000108947 */ /* 0x000fea0003800000 */
[----:B------:R-:W-:-:S03]  /*3a00*/  UMOV UR9, 0xffffffff ;  /* 0xffffffff00097882 */ /* 0x000fc60000000000 */
[----:B------:R-:W-:Y:S05]  /*3a10*/  BRA.DIV UR9, `(.L_x_9624) ;  /* 0x0000002a09147947 */ /* 0x000fea000b800000 */
[----:B0-----:R0:W1:Y:S02]  /*3a20*/  SHFL.IDX PT, R28, R32, R10, R0 ;  /* 0x0000000a201c7389 */ /* 0x00106400000e0000 */
.L_x_9772:
[----:B-1----:R-:W-:-:S07]  /*3a30*/  IMAD R57, R41, R28, R57 ;  /* 0x0000001c29397224 */ /* 0x002fce00078e0239 */
.L_x_9623:
[----:B------:R-:W-:-:S13]  /*3a40*/  ISETP.GE.AND P0, PT, R58, 0x9, PT ;  /* 0x000000093a00780c */ /* 0x000fda0003f06270 */
[----:B------:R-:W-:Y:S05]  /*3a50*/  @!P0 BRA `(.L_x_9625) ;  /* 0x0000000000108947 */ /* 0x000fea0003800000 */
[----:B------:R-:W-:-:S03]  /*3a60*/  UMOV UR9, 0xffffffff ;  /* 0xffffffff00097882 */ /* 0x000fc60000000000 */
[----:B------:R-:W-:Y:S05]  /*3a70*/  BRA.DIV UR9, `(.L_x_9626) ;  /* 0x0000002a091c7947 */ /* 0x000fea000b800000 */
[----:B0-----:R0:W1:Y:S02]  /*3a80*/  SHFL.IDX PT, R28, R32, R9, R0 ;  /* 0x00000009201c7389 */ /* 0x00106400000e0000 */
.L_x_9775:
[----:B-1----:R-:W-:-:S07]  /*3a90*/  IMAD R57, R42, R28, R57 ;  /* 0x0000001c2a397224 */ /* 0x002fce00078e0239 */
.L_x_9625:
[----:B------:R-:W-:-:S13]  /*3aa0*/  ISETP.GE.AND P0, PT, R58, 0xa, PT ;  /* 0x0000000a3a00780c */ /* 0x000fda0003f06270 */
[----:B------:R-:W-:Y:S05]  /*3ab0*/  @!P0 BRA `(.L_x_9627) ;  /* 0x0000000000108947 */ /* 0x000fea0003800000 */
[----:B------:R-:W-:-:S03]  /*3ac0*/  UMOV UR9, 0xffffffff ;  /* 0xffffffff00097882 */ /* 0x000fc60000000000 */
[----:B------:R-:W-:Y:S05]  /*3ad0*/  BRA.DIV UR9, `(.L_x_9628) ;  /* 0x0000002a09247947 */ /* 0x000fea000b800000 */
[----:B0-----:R0:W1:Y:S02]  /*3ae0*/  SHFL.IDX PT, R28, R32, R8, R0 ;  /* 0x00000008201c7389 */ /* 0x00106400000e0000 */
.L_x_9778:
[----:B-1----:R-:W-:-:S07]  /*3af0*/  IMAD R57, R43, R28, R57 ;  /* 0x0000001c2b397224 */ /* 0x002fce00078e0239 */
.L_x_9627:
[----:B------:R-:W-:-:S13]  /*3b00*/  ISETP.GE.AND P0, PT, R58, 0xb, PT ;  /* 0x0000000b3a00780c */ /* 0x000fda0003f06270 */
[----:B------:R-:W-:Y:S05]  /*3b10*/  @!P0 BRA `(.L_x_9629) ;  /* 0x0000000000108947 */ /* 0x000fea0003800000 */
[----:B------:R-:W-:-:S03]  /*3b20*/  UMOV UR9, 0xffffffff ;  /* 0xffffffff00097882 */ /* 0x000fc60000000000 */
[----:B------:R-:W-:Y:S05]  /*3b30*/  BRA.DIV UR9, `(.L_x_9630) ;  /* 0x0000002a092c7947 */ /* 0x000fea000b800000 */
[----:B0-----:R0:W1:Y:S02]  /*3b40*/  SHFL.IDX PT, R28, R32, R7, R0 ;  /* 0x00000007201c7389 */ /* 0x00106400000e0000 */
.L_x_9781:
[----:B-1----:R-:W-:-:S07]  /*3b50*/  IMAD R57, R44, R28, R57 ;  /* 0x0000001c2c397224 */ /* 0x002fce00078e0239 */
.L_x_9629:
[----:B------:R-:W-:-:S13]  /*3b60*/  ISETP.GE.AND P0, PT, R58, 0xc, PT ;  /* 0x0000000c3a00780c */ /* 0x000fda0003f06270 */
[----:B------:R-:W-:Y:S05]  /*3b70*/  @!P0 BRA `(.L_x_9631) ;  /* 0x0000000000108947 */ /* 0x000fea0003800000 */
[----:B------:R-:W-:-:S03]  /*3b80*/  UMOV UR9, 0xffffffff ;  /* 0xffffffff00097882 */ /* 0x000fc60000000000 */
[----:B------:R-:W-:Y:S05]  /*3b90*/  BRA.DIV UR9, `(.L_x_9632) ;  /* 0x0000002a09347947 */ /* 0x000fea000b800000 */
[----:B0-----:R0:W1:Y:S02]  /*3ba0*/  SHFL.IDX PT, R28, R32, R6, R0 ;  /* 0x00000006201c7389 */ /* 0x00106400000e0000 */
.L_x_9784:
[----:B-1----:R-:W-:-:S07]  /*3bb0*/  IMAD R57, R45, R28, R57 ;  /* 0x0000001c2d397224 */ /* 0x002fce00078e0239 */
.L_x_9631:
[----:B------:R-:W-:-:S13]  /*3bc0*/  ISETP.GE.AND P0, PT, R58, 0xd, PT ;  /* 0x0000000d3a00780c */ /* 0x000fda0003f06270 */
[----:B------:R-:W-:Y:S05]  /*3bd0*/  @!P0 BRA `(.L_x_9633) ;  /* 0x0000000000108947 */ /* 0x000fea0003800000 */
[----:B------:R-:W-:-:S03]  /*3be0*/  UMOV UR9, 0xffffffff ;  /* 0xffffffff00097882 */ /* 0x000fc60000000000 */
[----:B------:R-:W-:Y:S05]  /*3bf0*/  BRA.DIV UR9, `(.L_x_9634) ;  /* 0x0000002a093c7947 */ /* 0x000fea000b800000 */
[----:B0-----:R0:W1:Y:S02]  /*3c00*/  SHFL.IDX PT, R28, R32, R5, R0 ;  /* 0x00000005201c7389 */ /* 0x00106400000e0000 */
.L_x_9787:
[----:B-1----:R-:W-:-:S07]  /*3c10*/  IMAD R57, R46, R28, R57 ;  /* 0x0000001c2e397224 */ /* 0x002fce00078e0239 */
.L_x_9633:
[----:B------:R-:W-:-:S13]  /*3c20*/  ISETP.GE.AND P0, PT, R58, 0xe, PT ;  /* 0x0000000e3a00780c */ /* 0x000fda0003f06270 */
[----:B------:R-:W-:Y:S05]  /*3c30*/  @!P0 BRA `(.L_x_9635) ;  /* 0x0000000000108947 */ /* 0x000fea0003800000 */
[----:B------:R-:W-:-:S03]  /*3c40*/  UMOV UR9, 0xffffffff ;  /* 0xffffffff00097882 */ /* 0x000fc60000000000 */
[----:B------:R-:W-:Y:S05]  /*3c50*/  BRA.DIV UR9, `(.L_x_9636) ;  /* 0x0000002a09447947 */ /* 0x000fea000b800000 */
[----:B0-----:R0:W1:Y:S02]  /*3c60*/  SHFL.IDX PT, R28, R32, R4, R0 ;  /* 0x00000004201c7389 */ /* 0x00106400000e0000 */
.L_x_9790:
[----:B-1----:R-:W-:-:S07]  /*3c70*/  IMAD R57, R47, R28, R57 ;  /* 0x0000001c2f397224 */ /* 0x002fce00078e0239 */
.L_x_9635:
[----:B------:R-:W-:-:S13]  /*3c80*/  ISETP.GE.AND P0, PT, R58, 0xf, PT ;  /* 0x0000000f3a00780c */ /* 0x000fda0003f06270 */
[----:B------:R-:W-:Y:S05]  /*3c90*/  @!P0 BRA `(.L_x_9637) ;  /* 0x0000000000108947 */ /* 0x000fea0003800000 */
[----:B------:R-:W-:-:S03]  /*3ca0*/  UMOV UR9, 0xffffffff ;  /* 0xffffffff00097882 */ /* 0x000fc60000000000 */
[----:B------:R-:W-:Y:S05]  /*3cb0*/  BRA.DIV UR9, `(.L_x_9638) ;  /* 0x0000002a094c7947 */ /* 0x000fea000b800000 */
[----:B0-----:R0:W1:Y:S02]  /*3cc0*/  SHFL.IDX PT, R28, R32, R3, R0 ;  /* 0x00000003201c7389 */ /* 0x00106400000e0000 */
.L_x_9793:
[----:B-1----:R-:W-:-:S07]  /*3cd0*/  IMAD R57, R48, R28, R57 ;  /* 0x0000001c30397224 */ /* 0x002fce00078e0239 */
.L_x_9637:
[----:B------:R-:W-:-:S13]  /*3ce0*/  ISETP.GE.AND P0, PT, R58, 0x10, PT ;  /* 0x000000103a00780c */ /* 0x000fda0003f06270 */
[----:B------:R-:W-:Y:S05]  /*3cf0*/  @!P0 BRA `(.L_x_9639) ;  /* 0x0000000000108947 */ /* 0x000fea0003800000 */
[----:B------:R-:W-:-:S03]  /*3d00*/  UMOV UR9, 0xffffffff ;  /* 0xffffffff00097882 */ /* 0x000fc60000000000 */
[----:B------:R-:W-:Y:S05]  /*3d10*/  BRA.DIV UR9, `(.L_x_9640) ;  /* 0x0000002a09547947 */ /* 0x000fea000b800000 */
[----:B0-----:R0:W1:Y:S02]  /*3d20*/  SHFL.IDX PT, R28, R32, R2, R0 ;  /* 0x00000002201c7389 */ /* 0x00106400000e0000 */
.L_x_9796:
[----:B-1----:R-:W-:-:S07]  /*3d30*/  IMAD R57, R49, R28, R57 ;  /* 0x0000001c31397224 */ /* 0x002fce00078e0239 */
.L_x_9639:
[C---:B------:R-:W-:Y:S01]  /*3d40*/  IMAD R29, R55.reuse, UR4, R30 ;  /* 0x00000004371d7c24 */ /* 0x040fe2000f8e021e */
[----:B------:R-:W-:-:S03]  /*3d50*/  IADD3 R55, PT, PT, R55, UR6, RZ ;  /* 0x0000000637377c10 */ /* 0x000fc6000fffe0ff */
[----:B------:R-:W-:Y:S01]  /*3d60*/  IMAD R28, R29, 0x4, R56 ;  /* 0x000000041d1c7824 */ /* 0x000fe200078e0238 */
[----:B------:R-:W-:-:S04]  /*3d70*/  ISETP.GE.AND P0, PT, R55, UR16, PT ;  /* 0x0000001037007c0c */ /* 0x000fc8000bf06270 */
[----:B------:R1:W-:Y:S09]  /*3d80*/  STS [R28], R57 ;  /* 0x000000391c007388 */ /* 0x0003f20000000800 */
[----:B------:R-:W-:Y:S05]  /*3d90*/  @!P0 BRA `(.L_x_9641) ;  /* 0xfffffff8006c8947 */ /* 0x000fea000383ffff */
.L_x_9608:
[----:B------:R-:W-:Y:S05]  /*3da0*/  BSYNC B0 ;  /* 0x0000000000007941 */ /* 0x000fea0003800000 */
.L_x_9607:
[----:B------:R-:W-:Y:S05]  /*3db0*/  @!P6 BRA `(.L_x_9642) ;  /* 0xffffffec0078e947 */ /* 0x000fea000383ffff */
[----:B------:R-:W-:Y:S05]  /*3dc0*/  BRA `(.L_x_9535) ;  /* 0x0000001400107947 */ /* 0x000fea0003800000 */
.L_x_9590:
[----:B0-2---:R-:W-:-:S07]  /*3dd0*/  IMAD.MOV.U32 R31, RZ, RZ, RZ ;  /* 0x000000ffff1f7224 */ /* 0x005fce00078e00ff */
.L_x_9694:
        /* <DEDUP_REMOVED lines=18> */
.L_x_9643:
        /* <DEDUP_REMOVED lines=10> */
.L_x_9644:
        /* <DEDUP_REMOVED lines=8> */
.L_x_9645:
        /* <DEDUP_REMOVED lines=8> */
.L_x_9646:
        /* <DEDUP_REMOVED lines=11> */
.L_x_9647:
        /* <DEDUP_REMOVED lines=11> */
.L_x_9648:
        /* <DEDUP_REMOVED lines=11> */
.L_x_9649:
        /* <DEDUP_REMOVED lines=11> */
.L_x_9650:
        /* <DEDUP_REMOVED lines=10> */
.L_x_9651:
        /* <DEDUP_REMOVED lines=9> */
.L_x_9652:
        /* <DEDUP_REMOVED lines=9> */
.L_x_9653:
        /* <DEDUP_REMOVED lines=9> */
.L_x_9654:
        /* <DEDUP_REMOVED lines=9> */
.L_x_9655:
        /* <DEDUP_REMOVED lines=9> */
.L_x_9656:
        /* <DEDUP_REMOVED lines=9> */
.L_x_9657:
        /* <DEDUP_REMOVED lines=9> */
.L_x_9658:
        /* <DEDUP_REMOVED lines=28> */
.L_x_9693:
[----:B------:R-:W-:Y:S02]  /*49b0*/  IMAD R32, R33, 0x44, R55 ;  /* 0x0000004421207824 */ /* 0x000fe400078e0237 */
[----:B------:R-:W-:-:S04]  /*49c0*/  IMAD.MOV.U32 R56, RZ, RZ, RZ ;  /* 0x000000ffff387224 */ /* 0x000fc800078e00ff */
[----:B------:R-:W0:Y:S01]  /*49d0*/  LDS R32, [R32] ;  /* 0x0000000020207984 */ /* 0x000e220000000800 */
[----:B------:R-:W-:Y:S05]  /*49e0*/  @!P4 BRA `(.L_x_9660) ;  /* 0x000000000010c947 */ /* 0x000fea0003800000 */
[----:B------:R-:W-:-:S03]  /*49f0*/  UMOV UR9, 0xffffffff ;  /* 0xffffffff00097882 */ /* 0x000fc60000000000 */
[----:B------:R-:W-:Y:S05]  /*4a00*/  BRA.DIV UR9, `(.L_x_9661) ;  /* 0x0000001e09387947 */ /* 0x000fea000b800000 */
[----:B0-----:R0:W1:Y:S02]  /*4a10*/  SHFL.IDX PT, R57, R32, R27, R0 ;  /* 0x0000001b20397389 */ /* 0x00106400000e0000 */
.L_x_9798:
[----:B-1----:R-:W-:-:S07]  /*4a20*/  IMAD R56, R34, R57, RZ ;  /* 0x0000003922387224 */ /* 0x002fce00078e02ff */
.L_x_9660:
[----:B------:R-:W-:Y:S05]  /*4a30*/  @!P3 BRA `(.L_x_9662) ;  /* 0x000000000010b947 */ /* 0x000fea0003800000 */
[----:B------:R-:W-:-:S03]  /*4a40*/  UMOV UR9, 0xffffffff ;  /* 0xffffffff00097882 */ /* 0x000fc60000000000 */
[----:B------:R-:W-:Y:S05]  /*4a50*/  BRA.DIV UR9, `(.L_x_9663) ;  /* 0x0000001e09407947 */ /* 0x000fea000b800000 */
[----:B0-----:R0:W1:Y:S02]  /*4a60*/  SHFL.IDX PT, R28, R32, R16, R0 ;  /* 0x00000010201c7389 */ /* 0x00106400000e0000 */
.L_x_9801:
[----:B-1--4-:R-:W-:-:S07]  /*4a70*/  IMAD R56, R35, R28, R56 ;  /* 0x0000001c23387224 */ /* 0x012fce00078e0238 */
.L_x_9662:
[----:B------:R-:W-:Y:S05]  /*4a80*/  @!P2 BRA `(.L_x_9664) ;  /* 0x000000000010a947 */ /* 0x000fea0003800000 */
[----:B------:R-:W-:-:S03]  /*4a90*/  UMOV UR9, 0xffffffff ;  /* 0xffffffff00097882 */ /* 0x000fc60000000000 */
[----:B------:R-:W-:Y:S05]  /*4aa0*/  BRA.DIV UR9, `(.L_x_9665) ;  /* 0x0000001e094c7947 */ /* 0x000fea000b800000 */
[----:B0-----:R0:W1:Y:S02]  /*4ab0*/  SHFL.IDX PT, R28, R32, R15, R0 ;  /* 0x0000000f201c7389 */ /* 0x00106400000e0000 */
.L_x_9804:
[----:B-1----:R-:W-:-:S07]  /*4ac0*/  IMAD R56, R36, R28, R56 ;  /* 0x0000001c24387224 */ /* 0x002fce00078e0238 */
.L_x_9664:
[----:B------:R-:W-:Y:S05]  /*4ad0*/  @!P1 BRA `(.L_x_9666) ;  /* 0x0000000000109947 */ /* 0x000fea0003800000 */
[----:B------:R-:W-:-:S03]  /*4ae0*/  UMOV UR9, 0xffffffff ;  /* 0xffffffff00097882 */ /* 0x000fc60000000000 */
[----:B------:R-:W-:Y:S05]  /*4af0*/  BRA.DIV UR9, `(.L_x_9667) ;  /* 0x0000001e09587947 */ /* 0x000fea000b800000 */
[----:B0-----:R0:W1:Y:S02]  /*4b00*/  SHFL.IDX PT, R28, R32, R14, R0 ;  /* 0x0000000e201c7389 */ /* 0x00106400000e0000 */
.L_x_9807:
[----:B-1----:R-:W-:-:S07]  /*4b10*/  IMAD R56, R37, R28, R56 ;  /* 0x0000001c25387224 */ /* 0x002fce00078e0238 */
.L_x_9666:
[----:B------:R-:W1:Y:S02]  /*4b20*/  LDC R57, c[0x0][0x3ac] ;  /* 0x0000eb00ff397b82 */ /* 0x000e640000000800 */
[----:B-1----:R-:W-:-:S13]  /*4b30*/  ISETP.GE.AND P0, PT, R57, 0x5, PT ;  /* 0x000000053900780c */ /* 0x002fda0003f06270 */
[----:B------:R-:W-:Y:S05]  /*4b40*/  @!P0 BRA `(.L_x_9668) ;  /* 0x0000000000108947 */ /* 0x000fea0003800000 */
[----:B------:R-:W-:-:S03]  /*4b50*/  UMOV UR9, 0xffffffff ;  /* 0xffffffff00097882 */ /* 0x000fc60000000000 */
[----:B------:R-:W-:Y:S05]  /*4b60*/  BRA.DIV UR9, `(.L_x_9669) ;  /* 0x0000001e095c7947 */ /* 0x000fea000b800000 */
[----:B0-----:R0:W1:Y:S02]  /*4b70*/  SHFL.IDX PT, R28, R32, R13, R0 ;  /* 0x0000000d201c7389 */ /* 0x00106400000e0000 */
.L_x_9810:
[----:B-1----:R-:W-:-:S07]  /*4b80*/  IMAD R56, R38, R28, R56 ;  /* 0x0000001c26387224 */ /* 0x002fce00078e0238 */
.L_x_9668:
[----:B------:R-:W-:-:S13]  /*4b90*/  ISETP.GE.AND P0, PT, R57, 0x6, PT ;  /* 0x000000063900780c */ /* 0x000fda0003f06270 */
[----:B------:R-:W-:Y:S05]  /*4ba0*/  @!P0 BRA `(.L_x_9670) ;  /* 0x0000000000108947 */ /* 0x000fea0003800000 */
[----:B------:R-:W-:-:S03]  /*4bb0*/  UMOV UR9, 0xffffffff ;  /* 0xffffffff00097882 */ /* 0x000fc60000000000 */
[----:B------:R-:W-:Y:S05]  /*4bc0*/  BRA.DIV UR9, `(.L_x_9671) ;  /* 0x0000001e09647947 */ /* 0x000fea000b800000 */
[----:B0-----:R0:W1:Y:S02]  /*4bd0*/  SHFL.IDX PT, R28, R32, R12, R0 ;  /* 0x0000000c201c7389 */ /* 0x00106400000e0000 */
.L_x_9813:
[----:B-1----:R-:W-:-:S07]  /*4be0*/  IMAD R56, R39, R28, R56 ;  /* 0x0000001c27387224 */ /* 0x002fce00078e0238 */
.L_x_9670:
[----:B------:R-:W-:-:S13]  /*4bf0*/  ISETP.GE.AND P0, PT, R57, 0x7, PT ;  /* 0x000000073900780c */ /* 0x000fda0003f06270 */
[----:B------:R-:W-:Y:S05]  /*4c00*/  @!P0 BRA `(.L_x_9672) ;  /* 0x0000000000108947 */ /* 0x000fea0003800000 */
[----:B------:R-:W-:-:S03]  /*4c10*/  UMOV UR9, 0xffffffff ;  /* 0xffffffff00097882 */ /* 0x000fc60000000000 */
[----:B------:R-:W-:Y:S05]  /*4c20*/  BRA.DIV UR9, `(.L_x_9673) ;  /* 0x0000001e096c7947 */ /* 0x000fea000b800000 */
[----:B0-----:R0:W1:Y:S02]  /*4c30*/  SHFL.IDX PT, R28, R32, R11, R0 ;  /* 0x0000000b201c7389 */ /* 0x00106400000e0000 */
.L_x_9816:
[----:B-1----:R-:W-:-:S07]  /*4c40*/  IMAD R56, R40, R28, R56 ;  /* 0x0000001c28387224 */ /* 0x002fce00078e0238 */
.L_x_9672:
[----:B------:R-:W-:-:S13]  /*4c50*/  ISETP.GE.AND P0, PT, R57, 0x8, PT ;  /* 0x000000083900780c */ /* 0x000fda0003f06270 */
[----:B------:R-:W-:Y:S05]  /*4c60*/  @!P0 BRA `(.L_x_9674) ;  /* 0x0000000000108947 */ /* 0x000fea0003800000 */
[----:B------:R-:W-:-:S03]  /*4c70*/  UMOV UR9, 0xffffffff ;  /* 0xffffffff00097882 */ /* 0x000fc60000000000 */
[----:B------:R-:W-:Y:S05]  /*4c80*/  BRA.DIV UR9, `(.L_x_9675) ;  /* 0x0000001e09747947 */ /* 0x000fea000b800000 */
[----:B0-----:R0:W1:Y:S02]  /*4c90*/  SHFL.IDX PT, R28, R32, R10, R0 ;  /* 0x0000000a201c7389 */ /* 0x00106400000e0000 */
.L_x_9819:
[----:B-1----:R-:W-:-:S07]  /*4ca0*/  IMAD R56, R41, R28, R56 ;  /* 0x0000001c29387224 */ /* 0x002fce00078e0238 */
.L_x_9674:
[----:B------:R-:W-:-:S13]  /*4cb0*/  ISETP.GE.AND P0, PT, R57, 0x9, PT ;  /* 0x000000093900780c */ /* 0x000fda0003f06270 */
[----:B------:R-:W-:Y:S05]  /*4cc0*/  @!P0 BRA `(.L_x_9676) ;  /* 0x0000000000108947 */ /* 0x000fea0003800000 */
[----:B------:R-:W-:-:S03]  /*4cd0*/  UMOV UR9, 0xffffffff ;  /* 0xffffffff00097882 */ /* 0x000fc60000000000 */
[----:B------:R-:W-:Y:S05]  /*4ce0*/  BRA.DIV UR9, `(.L_x_9677) ;  /* 0x0000001e097c7947 */ /* 0x000fea000b800000 */
[----:B0-----:R0:W1:Y:S02]  /*4cf0*/  SHFL.IDX PT, R28, R32, R9, R0 ;  /* 0x00000009201c7389 */ /* 0x00106400000e0000 */
.L_x_9822:
[----:B-1----:R-:W-:-:S07]  /*4d00*/  IMAD R56, R42, R28, R56 ;  /* 0x0000001c2a387224 */ /* 0x002fce00078e0238 */
.L_x_9676:
[----:B------:R-:W-:-:S13]  /*4d10*/  ISETP.GE.AND P0, PT, R57, 0xa, PT ;  /* 0x0000000a3900780c */ /* 0x000fda0003f06270 */
[----:B------:R-:W-:Y:S05]  /*4d20*/  @!P0 BRA `(.L_x_9678) ;  /* 0x0000000000108947 */ /* 0x000fea0003800000 */
[----:B------:R-:W-:-:S03]  /*4d30*/  UMOV UR9, 0xffffffff ;  /* 0xffffffff00097882 */ /* 0x000fc60000000000 */
[----:B------:R-:W-:Y:S05]  /*4d40*/  BRA.DIV UR9, `(.L_x_9679) ;  /* 0x0000001e09847947 */ /* 0x000fea000b800000 */
[----:B0-----:R0:W1:Y:S02]  /*4d50*/  SHFL.IDX PT, R28, R32, R8, R0 ;  /* 0x00000008201c7389 */ /* 0x00106400000e0000 */
.L_x_9825:
[----:B-1----:R-:W-:-:S07]  /*4d60*/  IMAD R56, R43, R28, R56 ;  /* 0x0000001c2b387224 */ /* 0x002fce00078e0238 */
.L_x_9678:
[----:B------:R-:W-:-:S13]  /*4d70*/  ISETP.GE.AND P0, PT, R57, 0xb, PT ;  /* 0x0000000b3900780c */ /* 0x000fda0003f06270 */
[----:B------:R-:W-:Y:S05]  /*4d80*/  @!P0 BRA `(.L_x_9680) ;  /* 0x0000000000108947 */ /* 0x000fea0003800000 */
[----:B------:R-:W-:-:S03]  /*4d90*/  UMOV UR9, 0xffffffff ;  /* 0xffffffff00097882 */ /* 0x000fc60000000000 */
[----:B------:R-:W-:Y:S05]  /*4da0*/  BRA.DIV UR9, `(.L_x_9681) ;  /* 0x0000001e098c7947 */ /* 0x000fea000b800000 */
[----:B0-----:R0:W1:Y:S02]  /*4db0*/  SHFL.IDX PT, R28, R32, R7, R0 ;  /* 0x00000007201c7389 */ /* 0x00106400000e0000 */
.L_x_9828:
[----:B-1----:R-:W-:-:S07]  /*4dc0*/  IMAD R56, R44, R28, R56 ;  /* 0x0000001c2c387224 */ /* 0x002fce00078e0238 */
.L_x_9680:
[----:B------:R-:W-:-:S13]  /*4dd0*/  ISETP.GE.AND P0, PT, R57, 0xc, PT ;  /* 0x0000000c3900780c */ /* 0x000fda0003f06270 */
[----:B------:R-:W-:Y:S05]  /*4de0*/  @!P0 BRA `(.L_x_9682) ;  /* 0x0000000000108947 */ /* 0x000fea0003800000 */
[----:B------:R-:W-:-:S03]  /*4df0*/  UMOV UR9, 0xffffffff ;  /* 0xffffffff00097882 */ /* 0x000fc60000000000 */
[----:B------:R-:W-:Y:S05]  /*4e00*/  BRA.DIV UR9, `(.L_x_9683) ;  /* 0x0000001e09947947 */ /* 0x000fea000b800000 */
[----:B0-----:R0:W1:Y:S02]  /*4e10*/  SHFL.IDX PT, R28, R32, R6, R0 ;  /* 0x00000006201c7389 */ /* 0x00106400000e0000 */
.L_x_9831:
[----:B-1----:R-:W-:-:S07]  /*4e20*/  IMAD R56, R45, R28, R56 ;  /* 0x0000001c2d387224 */ /* 0x002fce00078e0238 */
.L_x_9682:
[----:B------:R-:W-:-:S13]  /*4e30*/  ISETP.GE.AND P0, PT, R57, 0xd, PT ;  /* 0x0000000d3900780c */ /* 0x000fda0003f06270 */
[----:B------:R-:W-:Y:S05]  /*4e40*/  @!P0 BRA `(.L_x_9684) ;  /* 0x0000000000108947 */ /* 0x000fea0003800000 */
[----:B------:R-:W-:-:S03]  /*4e50*/  UMOV UR9, 0xffffffff ;  /* 0xffffffff00097882 */ /* 0x000fc60000000000 */
[----:B------:R-:W-:Y:S05]  /*4e60*/  BRA.DIV UR9, `(.L_x_9685) ;  /* 0x0000001e099c7947 */ /* 0x000fea000b800000 */
[----:B0-----:R0:W1:Y:S02]  /*4e70*/  SHFL.IDX PT, R28, R32, R5, R0 ;  /* 0x00000005201c7389 */ /* 0x00106400000e0000 */
.L_x_9834:
[----:B-1----:R-:W-:-:S07]  /*4e80*/  IMAD R56, R46, R28, R56 ;  /* 0x0000001c2e387224 */ /* 0x002fce00078e0238 */
.L_x_9684:
[----:B------:R-:W-:-:S13]  /*4e90*/  ISETP.GE.AND P0, PT, R57, 0xe, PT ;  /* 0x0000000e3900780c */ /* 0x000fda0003f06270 */
[----:B------:R-:W-:Y:S05]  /*4ea0*/  @!P0 BRA `(.L_x_9686) ;  /* 0x0000000000108947 */ /* 0x000fea0003800000 */
[----:B------:R-:W-:-:S03]  /*4eb0*/  UMOV UR9, 0xffffffff ;  /* 0xffffffff00097882 */ /* 0x000fc60000000000 */
[----:B------:R-:W-:Y:S05]  /*4ec0*/  BRA.DIV UR9, `(.L_x_9687) ;  /* 0x0000001e09a47947 */ /* 0x000fea000b800000 */
[----:B0-----:R0:W1:Y:S02]  /*4ed0*/  SHFL.IDX PT, R28, R32, R4, R0 ;  /* 0x00000004201c7389 */ /* 0x00106400000e0000 */
.L_x_9837:
[----:B-1----:R-:W-:-:S07]  /*4ee0*/  IMAD R56, R47, R28, R56 ;  /* 0x0000001c2f387224 */ /* 0x002fce00078e0238 */
.L_x_9686:
[----:B------:R-:W-:-:S13]  /*4ef0*/  ISETP.GE.AND P0, PT, R57, 0xf, PT ;  /* 0x0000000f3900780c */ /* 0x000fda0003f06270 */
[----:B------:R-:W-:Y:S05]  /*4f00*/  @!P0 BRA `(.L_x_9688) ;  /* 0x0000000000108947 */ /* 0x000fea0003800000 */
[----:B------:R-:W-:-:S03]  /*4f10*/  UMOV UR9, 0xffffffff ;  /* 0xffffffff00097882 */ /* 0x000fc60000000000 */
[----:B------:R-:W-:Y:S05]  /*4f20*/  BRA.DIV UR9, `(.L_x_9689) ;  /* 0x0000001e09ac7947 */ /* 0x000fea000b800000 */
[----:B0-----:R0:W1:Y:S02]  /*4f30*/  SHFL.IDX PT, R28, R32, R3, R0 ;  /* 0x00000003201c7389 */ /* 0x00106400000e0000 */
.L_x_9840:
[----:B-1----:R-:W-:-:S07]  /*4f40*/  IMAD R56, R48, R28, R56 ;  /* 0x0000001c30387224 */ /* 0x002fce00078e0238 */
.L_x_9688:
[----:B------:R-:W-:-:S13]  /*4f50*/  ISETP.GE.AND P0, PT, R57, 0x10, PT ;  /* 0x000000103900780c */ /* 0x000fda0003f06270 */
[----:B------:R-:W-:Y:S05]  /*4f60*/  @!P0 BRA `(.L_x_9690) ;  /* 0x0000000000108947 */ /* 0x000fea0003800000 */
[----:B------:R-:W-:-:S03]  /*4f70*/  UMOV UR9, 0xffffffff ;  /* 0xffffffff00097882 */ /* 0x000fc60000000000 */
[----:B------:R-:W-:Y:S05]  /*4f80*/  BRA.DIV UR9, `(.L_x_9691) ;  /* 0x0000001e09b47947 */ /* 0x000fea000b800000 */
[----:B0-----:R0:W1:Y:S02]  /*4f90*/  SHFL.IDX PT, R28, R32, R2, R0 ;  /* 0x00000002201c7389 */ /* 0x00106400000e0000 */
.L_x_9843:
[----:B-1----:R-:W-:-:S07]  /*4fa0*/  IMAD R56, R49, R28, R56 ;  /* 0x0000001c31387224 */ /* 0x002fce00078e0238 */
.L_x_9690:
[----:B------:R-:W-:-:S07]  /*4fb0*/  IMAD.U32 R28, RZ, RZ, UR11 ;  /* 0x0000000bff1c7e24 */ /* 0x000fce000f8e00ff */
.L_x_9692:
        /* <DEDUP_REMOVED lines=36> */
.L_x_9659:
[----:B------:R-:W-:Y:S05]  /*5200*/  @!P5 BRA `(.L_x_9694) ;  /* 0xffffffe800f4d947 */ /* 0x000fea000383ffff */
.L_x_9535:
        /* <DEDUP_REMOVED lines=41> */
.L_x_9698:
[----:B------:R-:W-:Y:S05]  /*54a0*/  BSYNC.RECONVERGENT B1 ;  /* 0x0000000000017941 */ /* 0x000fea0003800200 */
.L_x_9697:
[----:B------:R-:W-:Y:S05]  /*54b0*/  @!P2 BRA `(.L_x_9696) ;  /* 0x000000000070a947 */ /* 0x000fea0003800000 */
[----:B-1-3--:R-:W1:Y:S01]  /*54c0*/  S2R R29, SR_CgaCtaId ;  /* 0x00000000001d7919 */ /* 0x00ae620000008800 */
[----:B------:R-:W-:-:S04]  /*54d0*/  MOV R28, 0x400 ;  /* 0x00000400001c7802 */ /* 0x000fc80000000f00 */
[----:B------:R-:W-:-:S04]  /*54e0*/  IADD3 R28, PT, PT, R28, 0x680, RZ ;  /* 0x000006801c1c7810 */ /* 0x000fc80007ffe0ff */
[----:B-1----:R-:W-:-:S07]  /*54f0*/  LEA R56, R29, R28, 0x18 ;  /* 0x0000001c1d387211 */ /* 0x002fce00078ec0ff */
.L_x_9699:
        /* <DEDUP_REMOVED lines=24> */
.L_x_9696:
[----:B------:R-:W-:Y:S05]  /*5680*/  BSYNC.RECONVERGENT B0 ;  /* 0x0000000000007941 */ /* 0x000fea0003800200 */
.L_x_9695:
[----:B------:R-:W5:Y:S02]  /*5690*/  LDCU UR9, c[0x0][0x374] ;  /* 0x00006e80ff0977ac */ /* 0x000f640008000800 */
[----:B-----5:R-:W-:Y:S02]  /*56a0*/  UIADD3 UR8, UPT, UPT, UR9, UR8, URZ ;  /* 0x0000000809087290 */ /* 0x020fe4000fffe0ff */
[----:B------:R-:W-:-:S04]  /*56b0*/  USHF.L.U32 UR9, UR9, 0x2, URZ ;  /* 0x0000000209097899 */ /* 0x000fc800080006ff */
[----:B------:R-:W-:-:S09]  /*56c0*/  UISETP.GE.U32.AND UP0, UPT, UR8, UR9, UPT ;  /* 0x000000090800728c */ /* 0x000fd2000bf06070 */
[----:B------:R-:W-:Y:S05]  /*56d0*/  BRA.U !UP0, `(.L_x_9700) ;  /* 0xffffffb908a47547 */ /* 0x000fea000b83ffff */
[----:B------:R-:W-:Y:S05]  /*56e0*/  EXIT ;  /* 0x000000000000794d */ /* 0x000fea0003800000 */
.L_x_9557:
[----:B------:R-:W-:Y:S01]  /*56f0*/  BSSY B2, `(.L_x_9701) ;  /* 0x0000006000027945 */ /* 0x000fe20003800000 */
[----:B------:R-:W-:Y:S02]  /*5700*/  IMAD.MOV.U32 R29, RZ, RZ, R27 ;  /* 0x000000ffff1d7224 */ /* 0x000fe400078e001b */
[----:B------:R-:W-:-:S07]  /*5710*/  IMAD.MOV.U32 R28, RZ, RZ, -0x1 ;  /* 0xffffffffff1c7424 */ /* 0x000fce00078e00ff */
[----:B0-2-4-:R-:W-:Y:S05]  /*5720*/  WARPSYNC.COLLECTIVE R28, `(.L_x_9702) ;  /* 0x000000001c087348 */ /* 0x015fea0003c00000 */
[----:B0-----:R0:W1:Y:S02]  /*5730*/  SHFL.IDX P0, R28, R32, R29, R0 ;  /* 0x0000001d201c7389 */ /* 0x0010640000000000 */
[----:B012-4-:R-:W-:Y:S05]  /*5740*/  ENDCOLLECTIVE ;  /* 0x000000000000791b */ /* 0x017fea0003800000 */
.L_x_9702:
[----:B------:R-:W-:Y:S05]  /*5750*/  BSYNC B2 ;  /* 0x0000000000027941 */ /* 0x000fea0003800000 */
.L_x_9701:
[----:B------:R-:W-:Y:S05]  /*5760*/  BRA `(.L_x_9703) ;  /* 0xffffffcc006c7947 */ /* 0x000fea000383ffff */
.L_x_9559:
[----:B------:R-:W-:Y:S01]  /*5770*/  BSSY B2, `(.L_x_9704) ;  /* 0x0000006000027945 */ /* 0x000fe20003800000 */
[----:B------:R-:W-:Y:S01]  /*5780*/  MOV R29, R16 ;  /* 0x00000010001d7202 */ /* 0x000fe20000000f00 */
[----:B------:R-:W-:-:S07]  /*5790*/  IMAD.MOV.U32 R28, RZ, RZ, -0x1 ;  /* 0xffffffffff1c7424 */ /* 0x000fce00078e00ff */
[----:B0-2-4-:R-:W-:Y:S05]  /*57a0*/  WARPSYNC.COLLECTIVE R28, `(.L_x_9705) ;  /* 0x000000001c087348 */ /* 0x015fea0003c00000 */
[----:B0-----:R0:W1:Y:S02]  /*57b0*/  SHFL.IDX P0, R28, R32, R29, R0 ;  /* 0x0000001d201c7389 */ /* 0x0010640000000000 */
[----:B012-4-:R-:W-:Y:S05]  /*57c0*/  ENDCOLLECTIVE ;  /* 0x000000000000791b */ /* 0x017fea0003800000 */
.L_x_9705:
[----:B------:R-:W-:Y:S05]  /*57d0*/  BSYNC B2 ;  /* 0x0000000000027941 */ /* 0x000fea0003800000 */
.L_x_9704:
[----:B------:R-:W-:Y:S05]  /*57e0*/  BRA `(.L_x_9706) ;  /* 0xffffffcc00607947 */ /* 0x000fea000383ffff */
.L_x_9561:
[----:B------:R-:W-:Y:S01]  /*57f0*/  BSSY B2, `(.L_x_9707) ;  /* 0x0000006000027945 */ /* 0x000fe20003800000 */
[----:B------:R-:W-:Y:S02]  /*5800*/  IMAD.MOV.U32 R29, RZ, RZ, R15 ;  /* 0x000000ffff1d7224 */ /* 0x000fe400078e000f */
[----:B------:R-:W-:-:S07]  /*5810*/  IMAD.MOV.U32 R28, RZ, RZ, -0x1 ;  /* 0xffffffffff1c7424 */ /* 0x000fce00078e00ff */
[----:B0-2-4-:R-:W-:Y:S05]  /*5820*/  WARPSYNC.COLLECTIVE R28, `(.L_x_9708) ;  /* 0x000000001c087348 */ /* 0x015fea0003c00000 */
[----:B0-----:R0:W1:Y:S02]  /*5830*/  SHFL.IDX P0, R28, R32, R29, R0 ;  /* 0x0000001d201c7389 */ /* 0x0010640000000000 */
[----:B012-4-:R-:W-:Y:S05]  /*5840*/  ENDCOLLECTIVE ;  /* 0x000000000000791b */ /* 0x017fea0003800000 */
.L_x_9708:
[----:B------:R-:W-:Y:S05]  /*5850*/  BSYNC B2 ;  /* 0x0000000000027941 */ /* 0x000fea0003800000 */
.L_x_9707:
[----:B------:R-:W-:Y:S05]  /*5860*/  BRA `(.L_x_9709) ;  /* 0xffffffcc00547947 */ /* 0x000fea000383ffff */
.L_x_9563:
[----:B------:R-:W-:Y:S01]  /*5870*/  BSSY B2, `(.L_x_9710) ;  /* 0x0000006000027945 */ /* 0x000fe20003800000 */
[----:B------:R-:W-:Y:S01]  /*5880*/  MOV R29, R14 ;  /* 0x0000000e001d7202 */ /* 0x000fe20000000f00 */
[----:B------:R-:W-:-:S07]  /*5890*/  IMAD.MOV.U32 R28, RZ, RZ, -0x1 ;  /* 0xffffffffff1c7424 */ /* 0x000fce00078e00ff */
[----:B0-2-4-:R-:W-:Y:S05]  /*58a0*/  WARPSYNC.COLLECTIVE R28, `(.L_x_9711) ;  /* 0x000000001c087348 */ /* 0x015fea0003c00000 */
[----:B0-----:R0:W1:Y:S02]  /*58b0*/  SHFL.IDX P0, R28, R32, R29, R0 ;  /* 0x0000001d201c7389 */ /* 0x0010640000000000 */
[----:B012-4-:R-:W-:Y:S05]  /*58c0*/  ENDCOLLECTIVE ;  /* 0x000000000000791b */ /* 0x017fea0003800000 */
.L_x_9711:
[----:B------:R-:W-:Y:S05]  /*58d0*/  BSYNC B2 ;  /* 0x0000000000027941 */ /* 0x000fea0003800000 */
.L_x_9710:
[----:B------:R-:W-:Y:S05]  /*58e0*/  BRA `(.L_x_9712) ;  /* 0xffffffcc00487947 */ /* 0x000fea000383ffff */
.L_x_9565:
[----:B------:R-:W-:Y:S01]  /*58f0*/  BSSY B2, `(.L_x_9713) ;  /* 0x0000006000027945 */ /* 0x000fe20003800000 */
[----:B------:R-:W-:Y:S02]  /*5900*/  IMAD.MOV.U32 R29, RZ, RZ, R13 ;  /* 0x000000ffff1d7224 */ /* 0x000fe400078e000d */
[----:B------:R-:W-:-:S07]  /*5910*/  IMAD.MOV.U32 R28, RZ, RZ, -0x1 ;  /* 0xffffffffff1c7424 */ /* 0x000fce00078e00ff */
[----:B0-2-4-:R-:W-:Y:S05]  /*5920*/  WARPSYNC.COLLECTIVE R28, `(.L_x_9714) ;  /* 0x000000001c087348 */ /* 0x015fea0003c00000 */
[----:B0-----:R0:W1:Y:S02]  /*5930*/  SHFL.IDX P0, R28, R32, R29, R0 ;  /* 0x0000001d201c7389 */ /* 0x0010640000000000 */
[----:B012-4-:R-:W-:Y:S05]  /*5940*/  ENDCOLLECTIVE ;  /* 0x000000000000791b */ /* 0x017fea0003800000 */
.L_x_9714:
[----:B------:R-:W-:Y:S05]  /*5950*/  BSYNC B2 ;  /* 0x0000000000027941 */ /* 0x000fea0003800000 */
.L_x_9713:
[----:B------:R-:W-:Y:S05]  /*5960*/  BRA `(.L_x_9715) ;  /* 0xffffffcc003c7947 */ /* 0x000fea000383ffff */
.L_x_9567:
[----:B------:R-:W-:Y:S01]  /*5970*/  BSSY B2, `(.L_x_9716) ;  /* 0x0000006000027945 */ /* 0x000fe20003800000 */
[----:B------:R-:W-:Y:S01]  /*5980*/  MOV R29, R12 ;  /* 0x0000000c001d7202 */ /* 0x000fe20000000f00 */
[----:B------:R-:W-:-:S07]  /*5990*/  IMAD.MOV.U32 R28, RZ, RZ, -0x1 ;  /* 0xffffffffff1c7424 */ /* 0x000fce00078e00ff */
[----:B0-2-4-:R-:W-:Y:S05]  /*59a0*/  WARPSYNC.COLLECTIVE R28, `(.L_x_9717) ;  /* 0x000000001c087348 */ /* 0x015fea0003c00000 */
[----:B0-----:R0:W1:Y:S02]  /*59b0*/  SHFL.IDX P0, R28, R32, R29, R0 ;  /* 0x0000001d201c7389 */ /* 0x0010640000000000 */
[----:B012-4-:R-:W-:Y:S05]  /*59c0*/  ENDCOLLECTIVE ;  /* 0x000000000000791b */ /* 0x017fea0003800000 */
.L_x_9717:
[----:B------:R-:W-:Y:S05]  /*59d0*/  BSYNC B2 ;  /* 0x0000000000027941 */ /* 0x000fea0003800000 */
.L_x_9716:
[----:B------:R-:W-:Y:S05]  /*59e0*/  BRA `(.L_x_9718) ;  /* 0xffffffcc00387947 */ /* 0x000fea000383ffff */
.L_x_9569:
[----:B------:R-:W-:Y:S01]  /*59f0*/  BSSY B2, `(.L_x_9719) ;  /* 0x0000006000027945 */ /* 0x000fe20003800000 */
[----:B------:R-:W-:Y:S02]  /*5a00*/  IMAD.MOV.U32 R29, RZ, RZ, R11 ;  /* 0x000000ffff1d7224 */ /* 0x000fe400078e000b */
[----:B------:R-:W-:-:S07]  /*5a10*/  IMAD.MOV.U32 R28, RZ, RZ, -0x1 ;  /* 0xffffffffff1c7424 */ /* 0x000fce00078e00ff */
[----:B0-2-4-:R-:W-:Y:S05]  /*5a20*/  WARPSYNC.COLLECTIVE R28, `(.L_x_9720) ;  /* 0x000000001c087348 */ /* 0x015fea0003c00000 */
[----:B0-----:R0:W1:Y:S02]  /*5a30*/  SHFL.IDX P0, R28, R32, R29, R0 ;  /* 0x0000001d201c7389 */ /* 0x0010640000000000 */
[----:B012-4-:R-:W-:Y:S05]  /*5a40*/  ENDCOLLECTIVE ;  /* 0x000000000000791b */ /* 0x017fea0003800000 */
.L_x_9720:
[----:B------:R-:W-:Y:S05]  /*5a50*/  BSYNC B2 ;  /* 0x0000000000027941 */ /* 0x000fea0003800000 */
.L_x_9719:
[----:B------:R-:W-:Y:S05]  /*5a60*/  BRA `(.L_x_9721) ;  /* 0xffffffcc00307947 */ /* 0x000fea000383ffff */
.L_x_9571:
[----:B------:R-:W-:Y:S01]  /*5a70*/  BSSY B2, `(.L_x_9722) ;  /* 0x0000006000027945 */ /* 0x000fe20003800000 */
[----:B------:R-:W-:Y:S01]  /*5a80*/  MOV R29, R10 ;  /* 0x0000000a001d7202 */ /* 0x000fe20000000f00 */
[----:B------:R-:W-:-:S07]  /*5a90*/  IMAD.MOV.U32 R28, RZ, RZ, -0x1 ;  /* 0xffffffffff1c7424 */ /* 0x000fce00078e00ff */
[----:B0-2-4-:R-:W-:Y:S05]  /*5aa0*/  WARPSYNC.COLLECTIVE R28, `(.L_x_9723) ;  /* 0x000000001c087348 */ /* 0x015fea0003c00000 */
[----:B0-----:R0:W1:Y:S02]  /*5ab0*/  SHFL.IDX P0, R28, R32, R29, R0 ;  /* 0x0000001d201c7389 */ /* 0x0010640000000000 */
[----:B012-4-:R-:W-:Y:S05]  /*5ac0*/  ENDCOLLECTIVE ;  /* 0x000000000000791b */ /* 0x017fea0003800000 */
.L_x_9723:
[----:B------:R-:W-:Y:S05]  /*5ad0*/  BSYNC B2 ;  /* 0x0000000000027941 */ /* 0x000fea0003800000 */
.L_x_9722:
[----:B------:R-:W-:Y:S05]  /*5ae0*/  BRA `(.L_x_9724) ;  /* 0xffffffcc00287947 */ /* 0x000fea000383ffff */
.L_x_9573:
[----:B------:R-:W-:Y:S01]  /*5af0*/  BSSY B2, `(.L_x_9725) ;  /* 0x0000006000027945 */ /* 0x000fe20003800000 */
[----:B------:R-:W-:Y:S02]  /*5b00*/  IMAD.MOV.U32 R29, RZ, RZ, R9 ;  /* 0x000000ffff1d7224 */ /* 0x000fe400078e0009 */
[----:B------:R-:W-:-:S07]  /*5b10*/  IMAD.MOV.U32 R28, RZ, RZ, -0x1 ;  /* 0xffffffffff1c7424 */ /* 0x000fce00078e00ff */
[----:B0-2-4-:R-:W-:Y:S05]  /*5b20*/  WARPSYNC.COLLECTIVE R28, `(.L_x_9726) ;  /* 0x000000001c087348 */ /* 0x015fea0003c00000 */
[----:B0-----:R0:W1:Y:S02]  /*5b30*/  SHFL.IDX P0, R28, R32, R29, R0 ;  /* 0x0000001d201c7389 */ /* 0x0010640000000000 */
[----:B012-4-:R-:W-:Y:S05]  /*5b40*/  ENDCOLLECTIVE ;  /* 0x000000000000791b */ /* 0x017fea0003800000 */
.L_x_9726:
[----:B------:R-:W-:Y:S05]  /*5b50*/  BSYNC B2 ;  /* 0x0000000000027941 */ /* 0x000fea0003800000 */
.L_x_9725:
[----:B------:R-:W-:Y:S05]  /*5b60*/  BRA `(.L_x_9727) ;  /* 0xffffffcc00207947 */ /* 0x000fea000383ffff */
.L_x_9575:
[----:B------:R-:W-:Y:S01]  /*5b70*/  BSSY B2, `(.L_x_9728) ;  /* 0x0000006000027945 */ /* 0x000fe20003800000 */
[----:B------:R-:W-:Y:S01]  /*5b80*/  MOV R29, R8 ;  /* 0x00000008001d7202 */ /* 0x000fe20000000f00 */
[----:B------:R-:W-:-:S07]  /*5b90*/  IMAD.MOV.U32 R28, RZ, RZ, -0x1 ;  /* 0xffffffffff1c7424 */ /* 0x000fce00078e00ff */
[----:B0-2-4-:R-:W-:Y:S05]  /*5ba0*/  WARPSYNC.COLLECTIVE R28, `(.L_x_9729) ;  /* 0x000000001c087348 */ /* 0x015fea0003c00000 */
[----:B0-----:R0:W1:Y:S02]  /*5bb0*/  SHFL.IDX P0, R28, R32, R29, R0 ;  /* 0x0000001d201c7389 */ /* 0x0010640000000000 */
[----:B012-4-:R-:W-:Y:S05]  /*5bc0*/  ENDCOLLECTIVE ;  /* 0x000000000000791b */ /* 0x017fea0003800000 */
.L_x_9729:
[----:B------:R-:W-:Y:S05]  /*5bd0*/  BSYNC B2 ;  /* 0x0000000000027941 */ /* 0x000fea0003800000 */
.L_x_9728:
[----:B------:R-:W-:Y:S05]  /*5be0*/  BRA `(.L_x_9730) ;  /* 0xffffffcc00187947 */ /* 0x000fea000383ffff */
.L_x_9577:
[----:B------:R-:W-:Y:S01]  /*5bf0*/  BSSY B2, `(.L_x_9731) ;  /* 0x0000006000027945 */ /* 0x000fe20003800000 */
[----:B------:R-:W-:Y:S02]  /*5c00*/  IMAD.MOV.U32 R29, RZ, RZ, R7 ;  /* 0x000000ffff1d7224 */ /* 0x000fe400078e0007 */
[----:B------:R-:W-:-:S07]  /*5c10*/  IMAD.MOV.U32 R28, RZ, RZ, -0x1 ;  /* 0xffffffffff1c7424 */ /* 0x000fce00078e00ff */
[----:B0-2-4-:R-:W-:Y:S05]  /*5c20*/  WARPSYNC.COLLECTIVE R28, `(.L_x_9732) ;  /* 0x000000001c087348 */ /* 0x015fea0003c00000 */
[----:B0-----:R0:W1:Y:S02]  /*5c30*/  SHFL.IDX P0, R28, R32, R29, R0 ;  /* 0x0000001d201c7389 */ /* 0x0010640000000000 */
[----:B012-4-:R-:W-:Y:S05]  /*5c40*/  ENDCOLLECTIVE ;  /* 0x000000000000791b */ /* 0x017fea0003800000 */
.L_x_9732:
[----:B------:R-:W-:Y:S05]  /*5c50*/  BSYNC B2 ;  /* 0x0000000000027941 */ /* 0x000fea0003800000 */
.L_x_9731:
[----:B------:R-:W-:Y:S05]  /*5c60*/  BRA `(.L_x_9733) ;  /* 0xffffffcc00107947 */ /* 0x000fea000383ffff */
.L_x_9579:
[----:B------:R-:W-:Y:S01]  /*5c70*/  BSSY B2, `(.L_x_9734) ;  /* 0x0000006000027945 */ /* 0x000fe20003800000 */
[----:B------:R-:W-:Y:S01]  /*5c80*/  MOV R29, R6 ;  /* 0x00000006001d7202 */ /* 0x000fe20000000f00 */
[----:B------:R-:W-:-:S07]  /*5c90*/  IMAD.MOV.U32 R28, RZ, RZ, -0x1 ;  /* 0xffffffffff1c7424 */ /* 0x000fce00078e00ff */
[----:B0-2-4-:R-:W-:Y:S05]  /*5ca0*/  WARPSYNC.COLLECTIVE R28, `(.L_x_9735) ;  /* 0x000000001c087348 */ /* 0x015fea0003c00000 */
[----:B0-----:R0:W1:Y:S02]  /*5cb0*/  SHFL.IDX P0, R28, R32, R29, R0 ;  /* 0x0000001d201c7389 */ /* 0x0010640000000000 */
[----:B012-4-:R-:W-:Y:S05]  /*5cc0*/  ENDCOLLECTIVE ;  /* 0x000000000000791b */ /* 0x017fea0003800000 */
.L_x_9735:
[----:B------:R-:W-:Y:S05]  /*5cd0*/  BSYNC B2 ;  /* 0x0000000000027941 */ /* 0x000fea0003800000 */
.L_x_9734:
[----:B------:R-:W-:Y:S05]  /*5ce0*/  BRA `(.L_x_9736) ;  /* 0xffffffcc00087947 */ /* 0x000fea000383ffff */
.L_x_9581:
[----:B------:R-:W-:Y:S01]  /*5cf0*/  BSSY B2, `(.L_x_9737) ;  /* 0x0000006000027945 */ /* 0x000fe20003800000 */
[----:B------:R-:W-:Y:S02]  /*5d00*/  IMAD.MOV.U32 R29, RZ, RZ, R5 ;  /* 0x000000ffff1d7224 */ /* 0x000fe400078e0005 */
[----:B------:R-:W-:-:S07]  /*5d10*/  IMAD.MOV.U32 R28, RZ, RZ, -0x1 ;  /* 0xffffffffff1c7424 */ /* 0x000fce00078e00ff */
[----:B0-2-4-:R-:W-:Y:S05]  /*5d20*/  WARPSYNC.COLLECTIVE R28, `(.L_x_9738) ;  /* 0x000000001c087348 */ /* 0x015fea0003c00000 */
[----:B0-----:R0:W1:Y:S02]  /*5d30*/  SHFL.IDX P0, R28, R32, R29, R0 ;  /* 0x0000001d201c7389 */ /* 0x0010640000000000 */
[----:B012-4-:R-:W-:Y:S05]  /*5d40*/  ENDCOLLECTIVE ;  /* 0x000000000000791b */ /* 0x017fea0003800000 */
.L_x_9738:
[----:B------:R-:W-:Y:S05]  /*5d50*/  BSYNC B2 ;  /* 0x0000000000027941 */ /* 0x000fea0003800000 */
.L_x_9737:
[----:B------:R-:W-:Y:S05]  /*5d60*/  BRA `(.L_x_9739) ;  /* 0xffffffcc00007947 */ /* 0x000fea000383ffff */
.L_x_9583:
[----:B------:R-:W-:Y:S01]  /*5d70*/  BSSY B2, `(.L_x_9740) ;  /* 0x0000006000027945 */ /* 0x000fe20003800000 */
[----:B------:R-:W-:Y:S01]  /*5d80*/  MOV R29, R4 ;  /* 0x00000004001d7202 */ /* 0x000fe20000000f00 */
[----:B------:R-:W-:-:S07]  /*5d90*/  IMAD.MOV.U32 R28, RZ, RZ, -0x1 ;  /* 0xffffffffff1c7424 */ /* 0x000fce00078e00ff */
[----:B0-2-4-:R-:W-:Y:S05]  /*5da0*/  WARPSYNC.COLLECTIVE R28, `(.L_x_9741) ;  /* 0x000000001c087348 */ /* 0x015fea0003c00000 */
[----:B0-----:R0:W1:Y:S02]  /*5db0*/  SHFL.IDX P0, R28, R32, R29, R0 ;  /* 0x0000001d201c7389 */ /* 0x0010640000000000 */
[----:B012-4-:R-:W-:Y:S05]  /*5dc0*/  ENDCOLLECTIVE ;  /* 0x000000000000791b */ /* 0x017fea0003800000 */
.L_x_9741:
[----:B------:R-:W-:Y:S05]  /*5dd0*/  BSYNC B2 ;  /* 0x0000000000027941 */ /* 0x000fea0003800000 */
.L_x_9740:
[----:B------:R-:W-:Y:S05]  /*5de0*/  BRA `(.L_x_9742) ;  /* 0xffffffc800f87947 */ /* 0x000fea000383ffff */
.L_x_9585:
[----:B------:R-:W-:Y:S01]  /*5df0*/  BSSY B2, `(.L_x_9743) ;  /* 0x0000006000027945 */ /* 0x000fe20003800000 */
[----:B------:R-:W-:Y:S02]  /*5e00*/  IMAD.MOV.U32 R29, RZ, RZ, R3 ;  /* 0x000000ffff1d7224 */ /* 0x000fe400078e0003 */
[----:B------:R-:W-:-:S07]  /*5e10*/  IMAD.MOV.U32 R28, RZ, RZ, -0x1 ;  /* 0xffffffffff1c7424 */ /* 0x000fce00078e00ff */
[----:B0-2-4-:R-:W-:Y:S05]  /*5e20*/  WARPSYNC.COLLECTIVE R28, `(.L_x_9744) ;  /* 0x000000001c087348 */ /* 0x015fea0003c00000 */
[----:B0-----:R0:W1:Y:S02]  /*5e30*/  SHFL.IDX P0, R28, R32, R29, R0 ;  /* 0x0000001d201c7389 */ /* 0x0010640000000000 */
[----:B012-4-:R-:W-:Y:S05]  /*5e40*/  ENDCOLLECTIVE ;  /* 0x000000000000791b */ /* 0x017fea0003800000 */
.L_x_9744:
[----:B------:R-:W-:Y:S05]  /*5e50*/  BSYNC B2 ;  /* 0x0000000000027941 */ /* 0x000fea0003800000 */
.L_x_9743:
[----:B------:R-:W-:Y:S05]  /*5e60*/  BRA `(.L_x_9745) ;  /* 0xffffffc800f07947 */ /* 0x000fea000383ffff */
.L_x_9587:
[----:B------:R-:W-:Y:S01]  /*5e70*/  BSSY B2, `(.L_x_9746) ;  /* 0x0000006000027945 */ /* 0x000fe20003800000 */
[----:B------:R-:W-:Y:S01]  /*5e80*/  MOV R29, R2 ;  /* 0x00000002001d7202 */ /* 0x000fe20000000f00 */
[----:B------:R-:W-:-:S07]  /*5e90*/  IMAD.MOV.U32 R28, RZ, RZ, -0x1 ;  /* 0xffffffffff1c7424 */ /* 0x000fce00078e00ff */
[----:B0-2-4-:R-:W-:Y:S05]  /*5ea0*/  WARPSYNC.COLLECTIVE R28, `(.L_x_9747) ;  /* 0x000000001c087348 */ /* 0x015fea0003c00000 */
[----:B0-----:R0:W1:Y:S02]  /*5eb0*/  SHFL.IDX P0, R28, R32, R29, R0 ;  /* 0x0000001d201c7389 */ /* 0x0010640000000000 */
[----:B012-4-:R-:W-:Y:S05]  /*5ec0*/  ENDCOLLECTIVE ;  /* 0x000000000000791b */ /* 0x017fea0003800000 */
.L_x_9747:
[----:B------:R-:W-:Y:S05]  /*5ed0*/  BSYNC B2 ;  /* 0x0000000000027941 */ /* 0x000fea0003800000 */
.L_x_9746:
[----:B------:R-:W-:Y:S05]  /*5ee0*/  BRA `(.L_x_9748) ;  /* 0xffffffc800e87947 */ /* 0x000fea000383ffff */
.L_x_9610:
[----:B------:R-:W-:Y:S01]  /*5ef0*/  BSSY B1, `(.L_x_9749) ;  /* 0x0000006000017945 */ /* 0x000fe20003800000 */
[----:B------:R-:W-:Y:S02]  /*5f00*/  IMAD.MOV.U32 R29, RZ, RZ, R27 ;  /* 0x000000ffff1d7224 */ /* 0x000fe400078e001b */
[----:B------:R-:W-:-:S07]  /*5f10*/  IMAD.MOV.U32 R28, RZ, RZ, -0x1 ;  /* 0xffffffffff1c7424 */ /* 0x000fce00078e00ff */
[----:B0---4-:R-:W-:Y:S05]  /*5f20*/  WARPSYNC.COLLECTIVE R28, `(.L_x_9750) ;  /* 0x000000001c087348 */ /* 0x011fea0003c00000 */
[----:B0-----:R0:W1:Y:S02]  /*5f30*/  SHFL.IDX P0, R28, R32, R29, R0 ;  /* 0x0000001d201c7389 */ /* 0x0010640000000000 */
[----:B01--4-:R-:W-:Y:S05]  /*5f40*/  ENDCOLLECTIVE ;  /* 0x000000000000791b */ /* 0x013fea0003800000 */
.L_x_9750:
[----:B------:R-:W-:Y:S05]  /*5f50*/  BSYNC B1 ;  /* 0x0000000000017941 */ /* 0x000fea0003800000 */
.L_x_9749:
[----:B------:R-:W-:Y:S05]  /*5f60*/  BRA `(.L_x_9751) ;  /* 0xffffffd800147947 */ /* 0x000fea000383ffff */
.L_x_9612:
[----:B------:R-:W-:Y:S01]  /*5f70*/  BSSY B1, `(.L_x_9752) ;  /* 0x0000006000017945 */ /* 0x000fe20003800000 */
[----:B------:R-:W-:Y:S01]  /*5f80*/  MOV R29, R16 ;  /* 0x00000010001d7202 */ /* 0x000fe20000000f00 */
[----:B------:R-:W-:-:S07]  /*5f90*/  IMAD.MOV.U32 R28, RZ, RZ, -0x1 ;  /* 0xffffffffff1c7424 */ /* 0x000fce00078e00ff */
[----:B0---4-:R-:W-:Y:S05]  /*5fa0*/  WARPSYNC.COLLECTIVE R28, `(.L_x_9753) ;  /* 0x000000001c087348 */ /* 0x011fea0003c00000 */
[----:B0-----:R0:W1:Y:S02]  /*5fb0*/  SHFL.IDX P0, R28, R32, R29, R0 ;  /* 0x0000001d201c7389 */ /* 0x0010640000000000 */
[----:B01--4-:R-:W-:Y:S05]  /*5fc0*/  ENDCOLLECTIVE ;  /* 0x000000000000791b */ /* 0x013fea0003800000 */
.L_x_9753:
[----:B------:R-:W-:Y:S05]  /*5fd0*/  BSYNC B1 ;  /* 0x0000000000017941 */ /* 0x000fea0003800000 */
.L_x_9752:
[----:B------:R-:W-:Y:S05]  /*5fe0*/  BRA `(.L_x_9754) ;  /* 0xffffffd800087947 */ /* 0x000fea000383ffff */
.L_x_9614:
[----:B------:R-:W-:Y:S01]  /*5ff0*/  BSSY B1, `(.L_x_9755) ;  /* 0x0000006000017945 */ /* 0x000fe20003800000 */
[----:B------:R-:W-:Y:S02]  /*6000*/  IMAD.MOV.U32 R29, RZ, RZ, R15 ;  /* 0x000000ffff1d7224 */ /* 0x000fe400078e000f */
[----:B------:R-:W-:-:S07]  /*6010*/  IMAD.MOV.U32 R28, RZ, RZ, -0x1 ;  /* 0xffffffffff1c7424 */ /* 0x000fce00078e00ff */
[----:B0---4-:R-:W-:Y:S05]  /*6020*/  WARPSYNC.COLLECTIVE R28, `(.L_x_9756) ;  /* 0x000000001c087348 */ /* 0x011fea0003c00000 */
[----:B0-----:R0:W1:Y:S02]  /*6030*/  SHFL.IDX P0, R28, R32, R29, R0 ;  /* 0x0000001d201c7389 */ /* 0x0010640000000000 */
[----:B01--4-:R-:W-:Y:S05]  /*6040*/  ENDCOLLECTIVE ;  /* 0x000000000000791b */ /* 0x013fea0003800000 */
.L_x_9756:
[----:B------:R-:W-:Y:S05]  /*6050*/  BSYNC B1 ;  /* 0x0000000000017941 */ /* 0x000fea0003800000 */
.L_x_9755:
[----:B------:R-:W-:Y:S05]  /*6060*/  BRA `(.L_x_9757) ;  /* 0xffffffd400fc7947 */ /* 0x000fea000383ffff */
.L_x_9616:
[----:B------:R-:W-:Y:S01]  /*6070*/  BSSY B1, `(.L_x_9758) ;  /* 0x0000006000017945 */ /* 0x000fe20003800000 */
[----:B------:R-:W-:Y:S01]  /*6080*/  MOV R29, R14 ;  /* 0x0000000e001d7202 */ /* 0x000fe20000000f00 */
[----:B------:R-:W-:-:S07]  /*6090*/  IMAD.MOV.U32 R28, RZ, RZ, -0x1 ;  /* 0xffffffffff1c7424 */ /* 0x000fce00078e00ff */
[----:B0---4-:R-:W-:Y:S05]  /*60a0*/  WARPSYNC.COLLECTIVE R28, `(.L_x_9759) ;  /* 0x000000001c087348 */ /* 0x011fea0003c00000 */
[----:B0-----:R0:W1:Y:S02]  /*60b0*/  SHFL.IDX P0, R28, R32, R29, R0 ;  /* 0x0000001d201c7389 */ /* 0x0010640000000000 */
[----:B01--4-:R-:W-:Y:S05]  /*60c0*/  ENDCOLLECTIVE ;  /* 0x000000000000791b */ /* 0x013fea0003800000 */
.L_x_9759:
[----:B------:R-:W-:Y:S05]  /*60d0*/  BSYNC B1 ;  /* 0x0000000000017941 */ /* 0x000fea0003800000 */
.L_x_9758:
[----:B------:R-:W-:Y:S05]  /*60e0*/  BRA `(.L_x_9760) ;  /* 0xffffffd400f07947 */ /* 0x000fea000383ffff */
.L_x_9618:
[----:B------:R-:W-:Y:S01]  /*60f0*/  BSSY B1, `(.L_x_9761) ;  /* 0x0000006000017945 */ /* 0x000fe20003800000 */
[----:B------:R-:W-:Y:S02]  /*6100*/  IMAD.MOV.U32 R29, RZ, RZ, R13 ;  /* 0x000000ffff1d7224 */ /* 0x000fe400078e000d */
[----:B------:R-:W-:-:S07]  /*6110*/  IMAD.MOV.U32 R28, RZ, RZ, -0x1 ;  /* 0xffffffffff1c7424 */ /* 0x000fce00078e00ff */
[----:B0---4-:R-:W-:Y:S05]  /*6120*/  WARPSYNC.COLLECTIVE R28, `(.L_x_9762) ;  /* 0x000000001c087348 */ /* 0x011fea0003c00000 */
[----:B0-----:R0:W1:Y:S02]  /*6130*/  SHFL.IDX P0, R28, R32, R29, R0 ;  /* 0x0000001d201c7389 */ /* 0x0010640000000000 */
[----:B01--4-:R-:W-:Y:S05]  /*6140*/  ENDCOLLECTIVE ;  /* 0x000000000000791b */ /* 0x013fea0003800000 */
.L_x_9762:
[----:B------:R-:W-:Y:S05]  /*6150*/  BSYNC B1 ;  /* 0x0000000000017941 */ /* 0x000fea0003800000 */
.L_x_9761:
[----:B------:R-:W-:Y:S05]  /*6160*/  BRA `(.L_x_9763) ;  /* 0xffffffd400e47947 */ /* 0x000fea000383ffff */
.L_x_9620:
[----:B------:R-:W-:Y:S01]  /*6170*/  BSSY B1, `(.L_x_9764) ;  /* 0x0000006000017945 */ /* 0x000fe20003800000 */
[----:B------:R-:W-:Y:S01]  /*6180*/  MOV R29, R12 ;  /* 0x0000000c001d7202 */ /* 0x000fe20000000f00 */
[----:B------:R-:W-:-:S07]  /*6190*/  IMAD.MOV.U32 R28, RZ, RZ, -0x1 ;  /* 0xffffffffff1c7424 */ /* 0x000fce00078e00ff */
[----:B0---4-:R-:W-:Y:S05]  /*61a0*/  WARPSYNC.COLLECTIVE R28, `(.L_x_9765) ;  /* 0x000000001c087348 */ /* 0x011fea0003c00000 */
[----:B0-----:R0:W1:Y:S02]  /*61b0*/  SHFL.IDX P0, R28, R32, R29, R0 ;  /* 0x0000001d201c7389 */ /* 0x0010640000000000 */
[----:B01--4-:R-:W-:Y:S05]  /*61c0*/  ENDCOLLECTIVE ;  /* 0x000000000000791b */ /* 0x013fea0003800000 */
.L_x_9765:
[----:B------:R-:W-:Y:S05]  /*61d0*/  BSYNC B1 ;  /* 0x0000000000017941 */ /* 0x000fea0003800000 */
.L_x_9764:
[----:B------:R-:W-:Y:S05]  /*61e0*/  BRA `(.L_x_9766) ;  /* 0xffffffd400e07947 */ /* 0x000fea000383ffff */
.L_x_9622:
[----:B------:R-:W-:Y:S01]  /*61f0*/  BSSY B1, `(.L_x_9767) ;  /* 0x0000006000017945 */ /* 0x000fe20003800000 */
[----:B------:R-:W-:Y:S02]  /*6200*/  IMAD.MOV.U32 R29, RZ, RZ, R11 ;  /* 0x000000ffff1d7224 */ /* 0x000fe400078e000b */
[----:B------:R-:W-:-:S07]  /*6210*/  IMAD.MOV.U32 R28, RZ, RZ, -0x1 ;  /* 0xffffffffff1c7424 */ /* 0x000fce00078e00ff */
[----:B0---4-:R-:W-:Y:S05]  /*6220*/  WARPSYNC.COLLECTIVE R28, `(.L_x_9768) ;  /* 0x000000001c087348 */ /* 0x011fea0003c00000 */
[----:B0-----:R0:W1:Y:S02]  /*6230*/  SHFL.IDX P0, R28, R32, R29, R0 ;  /* 0x0000001d201c7389 */ /* 0x0010640000000000 */
[----:B01--4-:R-:W-:Y:S05]  /*6240*/  ENDCOLLECTIVE ;  /* 0x000000000000791b */ /* 0x013fea0003800000 */
.L_x_9768:
[----:B------:R-:W-:Y:S05]  /*6250*/  BSYNC B1 ;  /* 0x0000000000017941 */ /* 0x000fea0003800000 */
.L_x_9767:
[----:B------:R-:W-:Y:S05]  /*6260*/  BRA `(.L_x_9769) ;  /* 0xffffffd400d87947 */ /* 0x000fea000383ffff */
.L_x_9624:
[----:B------:R-:W-:Y:S01]  /*6270*/  BSSY B1, `(.L_x_9770) ;  /* 0x0000006000017945 */ /* 0x000fe20003800000 */
[----:B------:R-:W-:Y:S01]  /*6280*/  MOV R29, R10 ;  /* 0x0000000a001d7202 */ /* 0x000fe20000000f00 */
[----:B------:R-:W-:-:S07]  /*6290*/  IMAD.MOV.U32 R28, RZ, RZ, -0x1 ;  /* 0xffffffffff1c7424 */ /* 0x000fce00078e00ff */
[----:B0---4-:R-:W-:Y:S05]  /*62a0*/  WARPSYNC.COLLECTIVE R28, `(.L_x_9771) ;  /* 0x000000001c087348 */ /* 0x011fea0003c00000 */
[----:B0-----:R0:W1:Y:S02]  /*62b0*/  SHFL.IDX P0, R28, R32, R29, R0 ;  /* 0x0000001d201c7389 */ /* 0x0010640000000000 */
[----:B01--4-:R-:W-:Y:S05]  /*62c0*/  ENDCOLLECTIVE ;  /* 0x000000000000791b */ /* 0x013fea0003800000 */
.L_x_9771:
[----:B------:R-:W-:Y:S05]  /*62d0*/  BSYNC B1 ;  /* 0x0000000000017941 */ /* 0x000fea0003800000 */
.L_x_9770:
[----:B------:R-:W-:Y:S05]  /*62e0*/  BRA `(.L_x_9772) ;  /* 0xffffffd400d07947 */ /* 0x000fea000383ffff */
.L_x_9626:
[----:B------:R-:W-:Y:S01]  /*62f0*/  BSSY B1, `(.L_x_9773) ;  /* 0x0000006000017945 */ /* 0x000fe20003800000 */
[----:B------:R-:W-:Y:S02]  /*6300*/  IMAD.MOV.U32 R29, RZ, RZ, R9 ;  /* 0x000000ffff1d7224 */ /* 0x000fe400078e0009 */
[----:B------:R-:W-:-:S07]  /*6310*/  IMAD.MOV.U32 R28, RZ, RZ, -0x1 ;  /* 0xffffffffff1c7424 */ /* 0x000fce00078e00ff */
[----:B0---4-:R-:W-:Y:S05]  /*6320*/  WARPSYNC.COLLECTIVE R28, `(.L_x_9774) ;  /* 0x000000001c087348 */ /* 0x011fea0003c00000 */
[----:B0-----:R0:W1:Y:S02]  /*6330*/  SHFL.IDX P0, R28, R32, R29, R0 ;  /* 0x0000001d201c7389 */ /* 0x0010640000000000 */
[----:B01--4-:R-:W-:Y:S05]  /*6340*/  ENDCOLLECTIVE ;  /* 0x000000000000791b */ /* 0x013fea0003800000 */
.L_x_9774:
[----:B------:R-:W-:Y:S05]  /*6350*/  BSYNC B1 ;  /* 0x0000000000017941 */ /* 0x000fea0003800000 */
.L_x_9773:
[----:B------:R-:W-:Y:S05]  /*6360*/  BRA `(.L_x_9775) ;  /* 0xffffffd400c87947 */ /* 0x000fea000383ffff */
.L_x_9628:
[----:B------:R-:W-:Y:S01]  /*6370*/  BSSY B1, `(.L_x_9776) ;  /* 0x0000006000017945 */ /* 0x000fe20003800000 */
[----:B------:R-:W-:Y:S01]  /*6380*/  MOV R29, R8 ;  /* 0x00000008001d7202 */ /* 0x000fe20000000f00 */
[----:B------:R-:W-:-:S07]  /*6390*/  IMAD.MOV.U32 R28, RZ, RZ, -0x1 ;  /* 0xffffffffff1c7424 */ /* 0x000fce00078e00ff */
[----:B0---4-:R-:W-:Y:S05]  /*63a0*/  WARPSYNC.COLLECTIVE R28, `(.L_x_9777) ;  /* 0x000000001c087348 */ /* 0x011fea0003c00000 */
[----:B0-----:R0:W1:Y:S02]  /*63b0*/  SHFL.IDX P0, R28, R32, R29, R0 ;  /* 0x0000001d201c7389 */ /* 0x0010640000000000 */
[----:B01--4-:R-:W-:Y:S05]  /*63c0*/  ENDCOLLECTIVE ;  /* 0x000000000000791b */ /* 0x013fea0003800000 */
.L_x_9777:
[----:B------:R-:W-:Y:S05]  /*63d0*/  BSYNC B1 ;  /* 0x0000000000017941 */ /* 0x000fea0003800000 */
.L_x_9776:
[----:B------:R-:W-:Y:S05]  /*63e0*/  BRA `(.L_x_9778) ;  /* 0xffffffd400c07947 */ /* 0x000fea000383ffff */
.L_x_9630:
[----:B------:R-:W-:Y:S01]  /*63f0*/  BSSY B1, `(.L_x_9779) ;  /* 0x0000006000017945 */ /* 0x000fe20003800000 */
[----:B------:R-:W-:Y:S02]  /*6400*/  IMAD.MOV.U32 R29, RZ, RZ, R7 ;  /* 0x000000ffff1d7224 */ /* 0x000fe400078e0007 */
[----:B------:R-:W-:-:S07]  /*6410*/  IMAD.MOV.U32 R28, RZ, RZ, -0x1 ;  /* 0xffffffffff1c7424 */ /* 0x000fce00078e00ff */
[----:B0---4-:R-:W-:Y:S05]  /*6420*/  WARPSYNC.COLLECTIVE R28, `(.L_x_9780) ;  /* 0x000000001c087348 */ /* 0x011fea0003c00000 */
[----:B0-----:R0:W1:Y:S02]  /*6430*/  SHFL.IDX P0, R28, R32, R29, R0 ;  /* 0x0000001d201c7389 */ /* 0x0010640000000000 */
[----:B01--4-:R-:W-:Y:S05]  /*6440*/  ENDCOLLECTIVE ;  /* 0x000000000000791b */ /* 0x013fea0003800000 */
.L_x_9780:
[----:B------:R-:W-:Y:S05]  /*6450*/  BSYNC B1 ;  /* 0x0000000000017941 */ /* 0x000fea0003800000 */
.L_x_9779:
[----:B------:R-:W-:Y:S05]  /*6460*/  BRA `(.L_x_9781) ;  /* 0xffffffd400b87947 */ /* 0x000fea000383ffff */
.L_x_9632:
[----:B------:R-:W-:Y:S01]  /*6470*/  BSSY B1, `(.L_x_9782) ;  /* 0x0000006000017945 */ /* 0x000fe20003800000 */
[----:B------:R-:W-:Y:S01]  /*6480*/  MOV R29, R6 ;  /* 0x00000006001d7202 */ /* 0x000fe20000000f00 */
[----:B------:R-:W-:-:S07]  /*6490*/  IMAD.MOV.U32 R28, RZ, RZ, -0x1 ;  /* 0xffffffffff1c7424 */ /* 0x000fce00078e00ff */
[----:B0---4-:R-:W-:Y:S05]  /*64a0*/  WARPSYNC.COLLECTIVE R28, `(.L_x_9783) ;  /* 0x000000001c087348 */ /* 0x011fea0003c00000 */
[----:B0-----:R0:W1:Y:S02]  /*64b0*/  SHFL.IDX P0, R28, R32, R29, R0 ;  /* 0x0000001d201c7389 */ /* 0x0010640000000000 */
[----:B01--4-:R-:W-:Y:S05]  /*64c0*/  ENDCOLLECTIVE ;  /* 0x000000000000791b */ /* 0x013fea0003800000 */
.L_x_9783:
[----:B------:R-:W-:Y:S05]  /*64d0*/  BSYNC B1 ;  /* 0x0000000000017941 */ /* 0x000fea0003800000 */
.L_x_9782:
[----:B------:R-:W-:Y:S05]  /*64e0*/  BRA `(.L_x_9784) ;  /* 0xffffffd400b07947 */ /* 0x000fea000383ffff */
.L_x_9634:
[----:B------:R-:W-:Y:S01]  /*64f0*/  BSSY B1, `(.L_x_9785) ;  /* 0x0000006000017945 */ /* 0x000fe20003800000 */
[----:B------:R-:W-:Y:S02]  /*6500*/  IMAD.MOV.U32 R29, RZ, RZ, R5 ;  /* 0x000000ffff1d7224 */ /* 0x000fe400078e0005 */
[----:B------:R-:W-:-:S07]  /*6510*/  IMAD.MOV.U32 R28, RZ, RZ, -0x1 ;  /* 0xffffffffff1c7424 */ /* 0x000fce00078e00ff */
[----:B0---4-:R-:W-:Y:S05]  /*6520*/  WARPSYNC.COLLECTIVE R28, `(.L_x_9786) ;  /* 0x000000001c087348 */ /* 0x011fea0003c00000 */
[----:B0-----:R0:W1:Y:S02]  /*6530*/  SHFL.IDX P0, R28, R32, R29, R0 ;  /* 0x0000001d201c7389 */ /* 0x0010640000000000 */
[----:B01--4-:R-:W-:Y:S05]  /*6540*/  ENDCOLLECTIVE ;  /* 0x000000000000791b */ /* 0x013fea0003800000 */
.L_x_9786:
[----:B------:R-:W-:Y:S05]  /*6550*/  BSYNC B1 ;  /* 0x0000000000017941 */ /* 0x000fea0003800000 */
.L_x_9785:
[----:B------:R-:W-:Y:S05]  /*6560*/  BRA `(.L_x_9787) ;  /* 0xffffffd400a87947 */ /* 0x000fea000383ffff */
.L_x_9636:
[----:B------:R-:W-:Y:S01]  /*6570*/  BSSY B1, `(.L_x_9788) ;  /* 0x0000006000017945 */ /* 0x000fe20003800000 */
[----:B------:R-:W-:Y:S01]  /*6580*/  MOV R29, R4 ;  /* 0x00000004001d7202 */ /* 0x000fe20000000f00 */
[----:B------:R-:W-:-:S07]  /*6590*/  IMAD.MOV.U32 R28, RZ, RZ, -0x1 ;  /* 0xffffffffff1c7424 */ /* 0x000fce00078e00ff */
[----:B0---4-:R-:W-:Y:S05]  /*65a0*/  WARPSYNC.COLLECTIVE R28, `(.L_x_9789) ;  /* 0x000000001c087348 */ /* 0x011fea0003c00000 */
[----:B0-----:R0:W1:Y:S02]  /*65b0*/  SHFL.IDX P0, R28, R32, R29, R0 ;  /* 0x0000001d201c7389 */ /* 0x0010640000000000 */
[----:B01--4-:R-:W-:Y:S05]  /*65c0*/  ENDCOLLECTIVE ;  /* 0x000000000000791b */ /* 0x013fea0003800000 */
.L_x_9789:
[----:B------:R-:W-:Y:S05]  /*65d0*/  BSYNC B1 ;  /* 0x0000000000017941 */ /* 0x000fea0003800000 */
.L_x_9788:
[----:B------:R-:W-:Y:S05]  /*65e0*/  BRA `(.L_x_9790) ;  /* 0xffffffd400a07947 */ /* 0x000fea000383ffff */
.L_x_9638:
[----:B------:R-:W-:Y:S01]  /*65f0*/  BSSY B1, `(.L_x_9791) ;  /* 0x0000006000017945 */ /* 0x000fe20003800000 */
[----:B------:R-:W-:Y:S02]  /*6600*/  IMAD.MOV.U32 R29, RZ, RZ, R3 ;  /* 0x000000ffff1d7224 */ /* 0x000fe400078e0003 */
[----:B------:R-:W-:-:S07]  /*6610*/  IMAD.MOV.U32 R28, RZ, RZ, -0x1 ;  /* 0xffffffffff1c7424 */ /* 0x000fce00078e00ff */
[----:B0---4-:R-:W-:Y:S05]  /*6620*/  WARPSYNC.COLLECTIVE R28, `(.L_x_9792) ;  /* 0x000000001c087348 */ /* 0x011fea0003c00000 */
[----:B0-----:R0:W1:Y:S02]  /*6630*/  SHFL.IDX P0, R28, R32, R29, R0 ;  /* 0x0000001d201c7389 */ /* 0x0010640000000000 */
[----:B01--4-:R-:W-:Y:S05]  /*6640*/  ENDCOLLECTIVE ;  /* 0x000000000000791b */ /* 0x013fea0003800000 */
.L_x_9792:
[----:B------:R-:W-:Y:S05]  /*6650*/  BSYNC B1 ;  /* 0x0000000000017941 */ /* 0x000fea0003800000 */
.L_x_9791:
[----:B------:R-:W-:Y:S05]  /*6660*/  BRA `(.L_x_9793) ;  /* 0xffffffd400987947 */ /* 0x000fea000383ffff */
.L_x_9640:
[----:B------:R-:W-:Y:S01]  /*6670*/  BSSY B1, `(.L_x_9794) ;  /* 0x0000006000017945 */ /* 0x000fe20003800000 */
[----:B------:R-:W-:Y:S01]  /*6680*/  MOV R29, R2 ;  /* 0x00000002001d7202 */ /* 0x000fe20000000f00 */
[----:B------:R-:W-:-:S07]  /*6690*/  IMAD.MOV.U32 R28, RZ, RZ, -0x1 ;  /* 0xffffffffff1c7424 */ /* 0x000fce00078e00ff */
[----:B0---4-:R-:W-:Y:S05]  /*66a0*/  WARPSYNC.COLLECTIVE R28, `(.L_x_9795) ;  /* 0x000000001c087348 */ /* 0x011fea0003c00000 */
[----:B0-----:R0:W1:Y:S02]  /*66b0*/  SHFL.IDX P0, R28, R32, R29, R0 ;  /* 0x0000001d201c7389 */ /* 0x0010640000000000 */
[----:B01--4-:R-:W-:Y:S05]  /*66c0*/  ENDCOLLECTIVE ;  /* 0x000000000000791b */ /* 0x013fea0003800000 */
.L_x_9795:
[----:B------:R-:W-:Y:S05]  /*66d0*/  BSYNC B1 ;  /* 0x0000000000017941 */ /* 0x000fea0003800000 */
.L_x_9794:
[----:B------:R-:W-:Y:S05]  /*66e0*/  BRA `(.L_x_9796) ;  /* 0xffffffd400907947 */ /* 0x000fea000383ffff */
.L_x_9661:
[----:B------:R-:W-:Y:S02]  /*66f0*/  IMAD.MOV.U32 R28, RZ, RZ, -0x1 ;  /* 0xffffffffff1c7424 */ /* 0x000fe400078e00ff */
[----:B------:R-:W-:-:S07]  /*6700*/  IMAD.MOV.U32 R29, RZ, RZ, R27 ;  /* 0x000000ffff1d7224 */ /* 0x000fce00078e001b */
[----:B0---4-:R-:W-:Y:S05]  /*6710*/  WARPSYNC.COLLECTIVE R28, `(.L_x_9797) ;  /* 0x000000001c087348 */ /* 0x011fea0003c00000 */
[----:B0-----:R0:W1:Y:S02]  /*6720*/  SHFL.IDX P0, R28, R32, R29, R0 ;  /* 0x0000001d201c7389 */ /* 0x0010640000000000 */
[----:B01--4-:R-:W-:Y:S05]  /*6730*/  ENDCOLLECTIVE ;  /* 0x000000000000791b */ /* 0x013fea0003800000 */
.L_x_9797:
[----:B------:R-:W-:Y:S01]  /*6740*/  MOV R57, R28 ;  /* 0x0000001c00397202 */ /* 0x000fe20000000f00 */
[----:B------:R-:W-:Y:S06]  /*6750*/  BRA `(.L_x_9798) ;  /* 0xffffffe000b07947 */ /* 0x000fec000383ffff */
.L_x_9663:
[----:B------:R-:W-:Y:S01]  /*6760*/  BSSY B0, `(.L_x_9799) ;  /* 0x0000006000007945 */ /* 0x000fe20003800000 */
[----:B------:R-:W-:Y:S02]  /*6770*/  IMAD.MOV.U32 R29, RZ, RZ, R16 ;  /* 0x000000ffff1d7224 */ /* 0x000fe400078e0010 */
[----:B------:R-:W-:-:S07]  /*6780*/  IMAD.MOV.U32 R28, RZ, RZ, -0x1 ;  /* 0xffffffffff1c7424 */ /* 0x000fce00078e00ff */
[----:B0---4-:R-:W-:Y:S05]  /*6790*/  WARPSYNC.COLLECTIVE R28, `(.L_x_9800) ;  /* 0x000000001c087348 */ /* 0x011fea0003c00000 */
[----:B0-----:R0:W1:Y:S02]  /*67a0*/  SHFL.IDX P0, R28, R32, R29, R0 ;  /* 0x0000001d201c7389 */ /* 0x0010640000000000 */
[----:B01--4-:R-:W-:Y:S05]  /*67b0*/  ENDCOLLECTIVE ;  /* 0x000000000000791b */ /* 0x013fea0003800000 */
.L_x_9800:
[----:B------:R-:W-:Y:S05]  /*67c0*/  BSYNC B0 ;  /* 0x0000000000007941 */ /* 0x000fea0003800000 */
.L_x_9799:
[----:B------:R-:W-:Y:S05]  /*67d0*/  BRA `(.L_x_9801) ;  /* 0xffffffe000a47947 */ /* 0x000fea000383ffff */
.L_x_9665:
[----:B------:R-:W-:Y:S01]  /*67e0*/  BSSY B0, `(.L_x_9802) ;  /* 0x0000006000007945 */ /* 0x000fe20003800000 */
[----:B------:R-:W-:Y:S01]  /*67f0*/  IMAD.MOV.U32 R29, RZ, RZ, R15 ;  /* 0x000000ffff1d7224 */ /* 0x000fe200078e000f */
[----:B------:R-:W-:-:S07]  /*6800*/  MOV R28, 0xffffffff ;  /* 0xffffffff001c7802 */ /* 0x000fce0000000f00 */
[----:B0---4-:R-:W-:Y:S05]  /*6810*/  WARPSYNC.COLLECTIVE R28, `(.L_x_9803) ;  /* 0x000000001c087348 */ /* 0x011fea0003c00000 */
[----:B0-----:R0:W1:Y:S02]  /*6820*/  SHFL.IDX P0, R28, R32, R29, R0 ;  /* 0x0000001d201c7389 */ /* 0x0010640000000000 */
[----:B01--4-:R-:W-:Y:S05]  /*6830*/  ENDCOLLECTIVE ;  /* 0x000000000000791b */ /* 0x013fea0003800000 */
.L_x_9803:
[----:B------:R-:W-:Y:S05]  /*6840*/  BSYNC B0 ;  /* 0x0000000000007941 */ /* 0x000fea0003800000 */
.L_x_9802:
[----:B------:R-:W-:Y:S05]  /*6850*/  BRA `(.L_x_9804) ;  /* 0xffffffe000987947 */ /* 0x000fea000383ffff */
.L_x_9667:
[----:B------:R-:W-:Y:S01]  /*6860*/  BSSY B0, `(.L_x_9805) ;  /* 0x0000006000007945 */ /* 0x000fe20003800000 */
[----:B------:R-:W-:Y:S02]  /*6870*/  IMAD.MOV.U32 R29, RZ, RZ, R14 ;  /* 0x000000ffff1d7224 */ /* 0x000fe400078e000e */
[----:B------:R-:W-:-:S07]  /*6880*/  IMAD.MOV.U32 R28, RZ, RZ, -0x1 ;  /* 0xffffffffff1c7424 */ /* 0x000fce00078e00ff */
[----:B0---4-:R-:W-:Y:S05]  /*6890*/  WARPSYNC.COLLECTIVE R28, `(.L_x_9806) ;  /* 0x000000001c087348 */ /* 0x011fea0003c00000 */
[----:B0-----:R0:W1:Y:S02]  /*68a0*/  SHFL.IDX P0, R28, R32, R29, R0 ;  /* 0x0000001d201c7389 */ /* 0x0010640000000000 */
[----:B01--4-:R-:W-:Y:S05]  /*68b0*/  ENDCOLLECTIVE ;  /* 0x000000000000791b */ /* 0x013fea0003800000 */
.L_x_9806:
[----:B------:R-:W-:Y:S05]  /*68c0*/  BSYNC B0 ;  /* 0x0000000000007941 */ /* 0x000fea0003800000 */
.L_x_9805:
[----:B------:R-:W-:Y:S05]  /*68d0*/  BRA `(.L_x_9807) ;  /* 0xffffffe0008c7947 */ /* 0x000fea000383ffff */
.L_x_9669:
[----:B------:R-:W-:Y:S01]  /*68e0*/  BSSY B0, `(.L_x_9808) ;  /* 0x0000006000007945 */ /* 0x000fe20003800000 */
[----:B------:R-:W-:Y:S01]  /*68f0*/  IMAD.MOV.U32 R29, RZ, RZ, R13 ;  /* 0x000000ffff1d7224 */ /* 0x000fe200078e000d */
[----:B------:R-:W-:-:S07]  /*6900*/  MOV R28, 0xffffffff ;  /* 0xffffffff001c7802 */ /* 0x000fce0000000f00 */
[----:B0---4-:R-:W-:Y:S05]  /*6910*/  WARPSYNC.COLLECTIVE R28, `(.L_x_9809) ;  /* 0x000000001c087348 */ /* 0x011fea0003c00000 */
[----:B0-----:R0:W1:Y:S02]  /*6920*/  SHFL.IDX P0, R28, R32, R29, R0 ;  /* 0x0000001d201c7389 */ /* 0x0010640000000000 */
[----:B01--4-:R-:W-:Y:S05]  /*6930*/  ENDCOLLECTIVE ;  /* 0x000000000000791b */ /* 0x013fea0003800000 */
.L_x_9809:
[----:B------:R-:W-:Y:S05]  /*6940*/  BSYNC B0 ;  /* 0x0000000000007941 */ /* 0x000fea0003800000 */
.L_x_9808:
[----:B------:R-:W-:Y:S05]  /*6950*/  BRA `(.L_x_9810) ;  /* 0xffffffe000887947 */ /* 0x000fea000383ffff */
.L_x_9671:
[----:B------:R-:W-:Y:S01]  /*6960*/  BSSY B0, `(.L_x_9811) ;  /* 0x0000006000007945 */ /* 0x000fe20003800000 */
[----:B------:R-:W-:Y:S02]  /*6970*/  IMAD.MOV.U32 R29, RZ, RZ, R12 ;  /* 0x000000ffff1d7224 */ /* 0x000fe400078e000c */
[----:B------:R-:W-:-:S07]  /*6980*/  IMAD.MOV.U32 R28, RZ, RZ, -0x1 ;  /* 0xffffffffff1c7424 */ /* 0x000fce00078e00ff */
[----:B0---4-:R-:W-:Y:S05]  /*6990*/  WARPSYNC.COLLECTIVE R28, `(.L_x_9812) ;  /* 0x000000001c087348 */ /* 0x011fea0003c00000 */
[----:B0-----:R0:W1:Y:S02]  /*69a0*/  SHFL.IDX P0, R28, R32, R29, R0 ;  /* 0x0000001d201c7389 */ /* 0x0010640000000000 */
[----:B01--4-:R-:W-:Y:S05]  /*69b0*/  ENDCOLLECTIVE ;  /* 0x000000000000791b */ /* 0x013fea0003800000 */
.L_x_9812:
[----:B------:R-:W-:Y:S05]  /*69c0*/  BSYNC B0 ;  /* 0x0000000000007941 */ /* 0x000fea0003800000 */
.L_x_9811:
[----:B------:R-:W-:Y:S05]  /*69d0*/  BRA `(.L_x_9813) ;  /* 0xffffffe000807947 */ /* 0x000fea000383ffff */
.L_x_9673:
[----:B------:R-:W-:Y:S01]  /*69e0*/  BSSY B0, `(.L_x_9814) ;  /* 0x0000006000007945 */ /* 0x000fe20003800000 */
[----:B------:R-:W-:Y:S01]  /*69f0*/  IMAD.MOV.U32 R29, RZ, RZ, R11 ;  /* 0x000000ffff1d7224 */ /* 0x000fe200078e000b */
[----:B------:R-:W-:-:S07]  /*6a00*/  MOV R28, 0xffffffff ;  /* 0xffffffff001c7802 */ /* 0x000fce0000000f00 */
[----:B0---4-:R-:W-:Y:S05]  /*6a10*/  WARPSYNC.COLLECTIVE R28, `(.L_x_9815) ;  /* 0x000000001c087348 */ /* 0x011fea0003c00000 */
[----:B0-----:R0:W1:Y:S02]  /*6a20*/  SHFL.IDX P0, R28, R32, R29, R0 ;  /* 0x0000001d201c7389 */ /* 0x0010640000000000 */
[----:B01--4-:R-:W-:Y:S05]  /*6a30*/  ENDCOLLECTIVE ;  /* 0x000000000000791b */ /* 0x013fea0003800000 */
.L_x_9815:
[----:B------:R-:W-:Y:S05]  /*6a40*/  BSYNC B0 ;  /* 0x0000000000007941 */ /* 0x000fea0003800000 */
.L_x_9814:
[----:B------:R-:W-:Y:S05]  /*6a50*/  BRA `(.L_x_9816) ;  /* 0xffffffe000787947 */ /* 0x000fea000383ffff */
.L_x_9675:
[----:B------:R-:W-:Y:S01]  /*6a60*/  BSSY B0, `(.L_x_9817) ;  /* 0x0000006000007945 */ /* 0x000fe20003800000 */
[----:B------:R-:W-:Y:S02]  /*6a70*/  IMAD.MOV.U32 R29, RZ, RZ, R10 ;  /* 0x000000ffff1d7224 */ /* 0x000fe400078e000a */
[----:B------:R-:W-:-:S07]  /*6a80*/  IMAD.MOV.U32 R28, RZ, RZ, -0x1 ;  /* 0xffffffffff1c7424 */ /* 0x000fce00078e00ff */
[----:B0---4-:R-:W-:Y:S05]  /*6a90*/  WARPSYNC.COLLECTIVE R28, `(.L_x_9818) ;  /* 0x000000001c087348 */ /* 0x011fea0003c00000 */
[----:B0-----:R0:W1:Y:S02]  /*6aa0*/  SHFL.IDX P0, R28, R32, R29, R0 ;  /* 0x0000001d201c7389 */ /* 0x0010640000000000 */
[----:B01--4-:R-:W-:Y:S05]  /*6ab0*/  ENDCOLLECTIVE ;  /* 0x000000000000791b */ /* 0x013fea0003800000 */
.L_x_9818:
[----:B------:R-:W-:Y:S05]  /*6ac0*/  BSYNC B0 ;  /* 0x0000000000007941 */ /* 0x000fea0003800000 */
.L_x_9817:
[----:B------:R-:W-:Y:S05]  /*6ad0*/  BRA `(.L_x_9819) ;  /* 0xffffffe000707947 */ /* 0x000fea000383ffff */
.L_x_9677:
[----:B------:R-:W-:Y:S01]  /*6ae0*/  BSSY B0, `(.L_x_9820) ;  /* 0x0000006000007945 */ /* 0x000fe20003800000 */
[----:B------:R-:W-:Y:S01]  /*6af0*/  IMAD.MOV.U32 R29, RZ, RZ, R9 ;  /* 0x000000ffff1d7224 */ /* 0x000fe200078e0009 */
[----:B------:R-:W-:-:S07]  /*6b00*/  MOV R28, 0xffffffff ;  /* 0xffffffff001c7802 */ /* 0x000fce0000000f00 */
[----:B0---4-:R-:W-:Y:S05]  /*6b10*/  WARPSYNC.COLLECTIVE R28, `(.L_x_9821) ;  /* 0x000000001c087348 */ /* 0x011fea0003c00000 */
[----:B0-----:R0:W1:Y:S02]  /*6b20*/  SHFL.IDX P0, R28, R32, R29, R0 ;  /* 0x0000001d201c7389 */ /* 0x0010640000000000 */
[----:B01--4-:R-:W-:Y:S05]  /*6b30*/  ENDCOLLECTIVE ;  /* 0x000000000000791b */ /* 0x013fea0003800000 */
.L_x_9821:
[----:B------:R-:W-:Y:S05]  /*6b40*/  BSYNC B0 ;  /* 0x0000000000007941 */ /* 0x000fea0003800000 */
.L_x_9820:
[----:B------:R-:W-:Y:S05]  /*6b50*/  BRA `(.L_x_9822) ;  /* 0xffffffe000687947 */ /* 0x000fea000383ffff */
.L_x_9679:
[----:B------:R-:W-:Y:S01]  /*6b60*/  BSSY B0, `(.L_x_9823) ;  /* 0x0000006000007945 */ /* 0x000fe20003800000 */
[----:B------:R-:W-:Y:S02]  /*6b70*/  IMAD.MOV.U32 R29, RZ, RZ, R8 ;  /* 0x000000ffff1d7224 */ /* 0x000fe400078e0008 */
[----:B------:R-:W-:-:S07]  /*6b80*/  IMAD.MOV.U32 R28, RZ, RZ, -0x1 ;  /* 0xffffffffff1c7424 */ /* 0x000fce00078e00ff */
[----:B0---4-:R-:W-:Y:S05]  /*6b90*/  WARPSYNC.COLLECTIVE R28, `(.L_x_9824) ;  /* 0x000000001c087348 */ /* 0x011fea0003c00000 */
[----:B0-----:R0:W1:Y:S02]  /*6ba0*/  SHFL.IDX P0, R28, R32, R29, R0 ;  /* 0x0000001d201c7389 */ /* 0x0010640000000000 */
[----:B01--4-:R-:W-:Y:S05]  /*6bb0*/  ENDCOLLECTIVE ;  /* 0x000000000000791b */ /* 0x013fea0003800000 */
.L_x_9824:
[----:B------:R-:W-:Y:S05]  /*6bc0*/  BSYNC B0 ;  /* 0x0000000000007941 */ /* 0x000fea0003800000 */
.L_x_9823:
[----:B------:R-:W-:Y:S05]  /*6bd0*/  BRA `(.L_x_9825) ;  /* 0xffffffe000607947 */ /* 0x000fea000383ffff */
.L_x_9681:
[----:B------:R-:W-:Y:S01]  /*6be0*/  BSSY B0, `(.L_x_9826) ;  /* 0x0000006000007945 */ /* 0x000fe20003800000 */
[----:B------:R-:W-:Y:S01]  /*6bf0*/  IMAD.MOV.U32 R29, RZ, RZ, R7 ;  /* 0x000000ffff1d7224 */ /* 0x000fe200078e0007 */
[----:B------:R-:W-:-:S07]  /*6c00*/  MOV R28, 0xffffffff ;  /* 0xffffffff001c7802 */ /* 0x000fce0000000f00 */
[----:B0---4-:R-:W-:Y:S05]  /*6c10*/  WARPSYNC.COLLECTIVE R28, `(.L_x_9827) ;  /* 0x000000001c087348 */ /* 0x011fea0003c00000 */
[----:B0-----:R0:W1:Y:S02]  /*6c20*/  SHFL.IDX P0, R28, R32, R29, R0 ;  /* 0x0000001d201c7389 */ /* 0x0010640000000000 */
[----:B01--4-:R-:W-:Y:S05]  /*6c30*/  ENDCOLLECTIVE ;  /* 0x000000000000791b */ /* 0x013fea0003800000 */
.L_x_9827:
[----:B------:R-:W-:Y:S05]  /*6c40*/  BSYNC B0 ;  /* 0x0000000000007941 */ /* 0x000fea0003800000 */
.L_x_9826:
[----:B------:R-:W-:Y:S05]  /*6c50*/  BRA `(.L_x_9828) ;  /* 0xffffffe000587947 */ /* 0x000fea000383ffff */
.L_x_9683:
[----:B------:R-:W-:Y:S01]  /*6c60*/  BSSY B0, `(.L_x_9829) ;  /* 0x0000006000007945 */ /* 0x000fe20003800000 */
[----:B------:R-:W-:Y:S02]  /*6c70*/  IMAD.MOV.U32 R29, RZ, RZ, R6 ;  /* 0x000000ffff1d7224 */ /* 0x000fe400078e0006 */
[----:B------:R-:W-:-:S07]  /*6c80*/  IMAD.MOV.U32 R28, RZ, RZ, -0x1 ;  /* 0xffffffffff1c7424 */ /* 0x000fce00078e00ff */
[----:B0---4-:R-:W-:Y:S05]  /*6c90*/  WARPSYNC.COLLECTIVE R28, `(.L_x_9830) ;  /* 0x000000001c087348 */ /* 0x011fea0003c00000 */
[----:B0-----:R0:W1:Y:S02]  /*6ca0*/  SHFL.IDX P0, R28, R32, R29, R0 ;  /* 0x0000001d201c7389 */ /* 0x0010640000000000 */
[----:B01--4-:R-:W-:Y:S05]  /*6cb0*/  ENDCOLLECTIVE ;  /* 0x000000000000791b */ /* 0x013fea0003800000 */
.L_x_9830:
[----:B------:R-:W-:Y:S05]  /*6cc0*/  BSYNC B0 ;  /* 0x0000000000007941 */ /* 0x000fea0003800000 */
.L_x_9829:
[----:B------:R-:W-:Y:S05]  /*6cd0*/  BRA `(.L_x_9831) ;  /* 0xffffffe000507947 */ /* 0x000fea000383ffff */
.L_x_9685:
[----:B------:R-:W-:Y:S01]  /*6ce0*/  BSSY B0, `(.L_x_9832) ;  /* 0x0000006000007945 */ /* 0x000fe20003800000 */
[----:B------:R-:W-:Y:S01]  /*6cf0*/  IMAD.MOV.U32 R29, RZ, RZ, R5 ;  /* 0x000000ffff1d7224 */ /* 0x000fe200078e0005 */
[----:B------:R-:W-:-:S07]  /*6d00*/  MOV R28, 0xffffffff ;  /* 0xffffffff001c7802 */ /* 0x000fce0000000f00 */
[----:B0---4-:R-:W-:Y:S05]  /*6d10*/  WARPSYNC.COLLECTIVE R28, `(.L_x_9833) ;  /* 0x000000001c087348 */ /* 0x011fea0003c00000 */
[----:B0-----:R0:W1:Y:S02]  /*6d20*/  SHFL.IDX P0, R28, R32, R29, R0 ;  /* 0x0000001d201c7389 */ /* 0x0010640000000000 */
[----:B01--4-:R-:W-:Y:S05]  /*6d30*/  ENDCOLLECTIVE ;  /* 0x000000000000791b */ /* 0x013fea0003800000 */
.L_x_9833:
[----:B------:R-:W-:Y:S05]  /*6d40*/  BSYNC B0 ;  /* 0x0000000000007941 */ /* 0x000fea0003800000 */
.L_x_9832:
[----:B------:R-:W-:Y:S05]  /*6d50*/  BRA `(.L_x_9834) ;  /* 0xffffffe000487947 */ /* 0x000fea000383ffff */
.L_x_9687:
[----:B------:R-:W-:Y:S01]  /*6d60*/  BSSY B0, `(.L_x_9835) ;  /* 0x0000006000007945 */ /* 0x000fe20003800000 */
[----:B------:R-:W-:Y:S02]  /*6d70*/  IMAD.MOV.U32 R29, RZ, RZ, R4 ;  /* 0x000000ffff1d7224 */ /* 0x000fe400078e0004 */
[----:B------:R-:W-:-:S07]  /*6d80*/  IMAD.MOV.U32 R28, RZ, RZ, -0x1 ;  /* 0xffffffffff1c7424 */ /* 0x000fce00078e00ff */
[----:B0---4-:R-:W-:Y:S05]  /*6d90*/  WARPSYNC.COLLECTIVE R28, `(.L_x_9836) ;  /* 0x000000001c087348 */ /* 0x011fea0003c00000 */
[----:B0-----:R0:W1:Y:S02]  /*6da0*/  SHFL.IDX P0, R28, R32, R29, R0 ;  /* 0x0000001d201c7389 */ /* 0x0010640000000000 */
[----:B01--4-:R-:W-:Y:S05]  /*6db0*/  ENDCOLLECTIVE ;  /* 0x000000000000791b */ /* 0x013fea0003800000 */
.L_x_9836:
[----:B------:R-:W-:Y:S05]  /*6dc0*/  BSYNC B0 ;  /* 0x0000000000007941 */ /* 0x000fea0003800000 */
.L_x_9835:
[----:B------:R-:W-:Y:S05]  /*6dd0*/  BRA `(.L_x_9837) ;  /* 0xffffffe000407947 */ /* 0x000fea000383ffff */
.L_x_9689:
[----:B------:R-:W-:Y:S01]  /*6de0*/  BSSY B0, `(.L_x_9838) ;  /* 0x0000006000007945 */ /* 0x000fe20003800000 */
[----:B------:R-:W-:Y:S01]  /*6df0*/  IMAD.MOV.U32 R29, RZ, RZ, R3 ;  /* 0x000000ffff1d7224 */ /* 0x000fe200078e0003 */
[----:B------:R-:W-:-:S07]  /*6e00*/  MOV R28, 0xffffffff ;  /* 0xffffffff001c7802 */ /* 0x000fce0000000f00 */
[----:B0---4-:R-:W-:Y:S05]  /*6e10*/  WARPSYNC.COLLECTIVE R28, `(.L_x_9839) ;  /* 0x000000001c087348 */ /* 0x011fea0003c00000 */
[----:B0-----:R0:W1:Y:S02]  /*6e20*/  SHFL.IDX P0, R28, R32, R29, R0 ;  /* 0x0000001d201c7389 */ /* 0x0010640000000000 */
[----:B01--4-:R-:W-:Y:S05]  /*6e30*/  ENDCOLLECTIVE ;  /* 0x000000000000791b */ /* 0x013fea0003800000 */
.L_x_9839:
[----:B------:R-:W-:Y:S05]  /*6e40*/  BSYNC B0 ;  /* 0x0000000000007941 */ /* 0x000fea0003800000 */
.L_x_9838:
[----:B------:R-:W-:Y:S05]  /*6e50*/  BRA `(.L_x_9840) ;  /* 0xffffffe000387947 */ /* 0x000fea000383ffff */
.L_x_9691:
[----:B------:R-:W-:Y:S01]  /*6e60*/  BSSY B0, `(.L_x_9841) ;  /* 0x0000006000007945 */ /* 0x000fe20003800000 */
[----:B------:R-:W-:Y:S02]  /*6e70*/  IMAD.MOV.U32 R29, RZ, RZ, R2 ;  /* 0x000000ffff1d7224 */ /* 0x000fe400078e0002 */
[----:B------:R-:W-:-:S07]  /*6e80*/  IMAD.MOV.U32 R28, RZ, RZ, -0x1 ;  /* 0xffffffffff1c7424 */ /* 0x000fce00078e00ff */
[----:B0---4-:R-:W-:Y:S05]  /*6e90*/  WARPSYNC.COLLECTIVE R28, `(.L_x_9842) ;  /* 0x000000001c087348 */ /* 0x011fea0003c00000 */
[----:B0-----:R0:W1:Y:S02]  /*6ea0*/  SHFL.IDX P0, R28, R32, R29, R0 ;  /* 0x0000001d201c7389 */ /* 0x0010640000000000 */
[----:B01--4-:R-:W-:Y:S05]  /*6eb0*/  ENDCOLLECTIVE ;  /* 0x000000000000791b */ /* 0x013fea0003800000 */
.L_x_9842:
[----:B------:R-:W-:Y:S05]  /*6ec0*/  BSYNC B0 ;  /* 0x0000000000007941 */ /* 0x000fea0003800000 */
.L_x_9841:
[----:B------:R-:W-:Y:S05]  /*6ed0*/  BRA `(.L_x_9843) ;  /* 0xffffffe000307947 */ /* 0x000fea000383ffff */
.L_x_9844:
        /* <DEDUP_REMOVED lines=10> */
.L_x_58306:


//--------------------- .text._Z9cuda_gemmIiLi256ELi4ELi1ELi128ELi16ELi16ELi32ELi0ELi1EEviiiPT_S1_S1_ii --------------------------
	.section	.text._Z9cuda_gemmIiLi256ELi4ELi1ELi128ELi16ELi16ELi32ELi0ELi1EEviiiPT_S1_S1_ii,"ax",@progbits
	.align	128
        .global         _Z9cuda_gemmIiLi256ELi4ELi1ELi128ELi16ELi16ELi32ELi0ELi1EEviiiPT_S1_S1_ii
        .type           _Z9cuda_gemmIiLi256ELi4ELi1ELi128ELi16ELi16ELi32ELi0ELi1EEviiiPT_S1_S1_ii,@function
        .size           _Z9cuda_gemmIiLi256ELi4ELi1ELi128ELi16ELi16ELi32ELi0ELi1EEviiiPT_S1_S1_ii,(.L_x_58307 - _Z9cuda_gemmIiLi256ELi4ELi1ELi128ELi16ELi16ELi32ELi0ELi1EEviiiPT_S1_S1_ii)
        .other          _Z9cuda_gemmIiLi256ELi4ELi1ELi128ELi16ELi16ELi32ELi0ELi1EEviiiPT_S1_S1_ii,@"STO_CUDA_ENTRY STV_DEFAULT"
_Z9cuda_gemmIiLi256ELi4ELi1ELi128ELi16ELi16ELi32ELi0ELi1EEviiiPT_S1_S1_ii:
.text._Z9cuda_gemmIiLi256ELi4ELi1ELi128ELi16ELi16ELi32ELi0ELi1EEviiiPT_S1_S1_ii:
[----:B------:R-:W-:Y:S01]  /*0000*/  LDC R1, c[0x0][0x37c] ;  /* 0x0000df00ff017b82 */ /* 0x000fe20000000800 */
[----:B------:R-:W0:Y:S01]  /*0010*/  LDCU UR20, c[0x0][0x360] ;  /* 0x00006c00ff1477ac */ /* 0x000e220008000800 */
[----:B------:R-:W1:Y:S01]  /*0020*/  S2R R0, SR_TID.X ;  /* 0x0000000000007919 */ /* 0x000e620000002100 */
[----:B------:R-:W-:Y:S01]  /*0030*/  IMAD.MOV.U32 R6, RZ, RZ, RZ ;  /* 0x000000ffff067224 */ /* 0x000fe200078e00ff */
        /* <DEDUP_REMOVED lines=10> */
[----:B------:R-:W-:-:S03]  /*00e0*/  IADD3 R5, PT, PT, R2, -R3, -R4 ;  /* 0x8000000302057210 */ /* 0x000fc60007ffe804 */
[----:B------:R-:W0:Y:S02]  /*00f0*/  F2I.FTZ.U32.TRUNC.NTZ R7, R7 ;  /* 0x0000000700077305 */ /* 0x000e24000021f000 */
[----:B0-----:R-:W-:-:S04]  /*0100*/  IMAD.MOV R9, RZ, RZ, -R7 ;  /* 0x000000ffff097224 */ /* 0x001fc800078e0a07 */
[----:B------:R-:W-:-:S04]  /*0110*/  IMAD R9, R9, UR20, RZ ;  /* 0x0000001409097c24 */ /* 0x000fc8000f8e02ff */
[----:B------:R-:W-:Y:S01]  /*0120*/  IMAD.HI.U32 R6, R7, R9, R6 ;  /* 0x0000000907067227 */ /* 0x000fe200078e0006 */
[----:B------:R-:W-:-:S05]  /*0130*/  LOP3.LUT R7, RZ, UR20, RZ, 0x33, !PT ;  /* 0x00000014ff077c12 */ /* 0x000fca000f8e33ff */
[----:B------:R-:W-:-:S04]  /*0140*/  IMAD.HI.U32 R2, R6, R5, RZ ;  /* 0x0000000506027227 */ /* 0x000fc800078e00ff */
[----:B------:R-:W-:-:S04]  /*0150*/  IMAD.MOV R8, RZ, RZ, -R2 ;  /* 0x000000ffff087224 */ /* 0x000fc800078e0a02 */
[----:B------:R-:W-:-:S05]  /*0160*/  IMAD R5, R8, UR20, R5 ;  /* 0x0000001408057c24 */ /* 0x000fca000f8e0205 */
[----:B------:R-:W-:-:S13]  /*0170*/  ISETP.GE.U32.AND P0, PT, R5, UR20, PT ;  /* 0x0000001405007c0c */ /* 0x000fda000bf06070 */
[----:B------:R-:W-:Y:S01]  /*0180*/  @P0 IADD3 R5, PT, PT, R5, -UR20, RZ ;  /* 0x8000001405050c10 */ /* 0x000fe2000fffe0ff */
[----:B------:R-:W-:Y:S01]  /*0190*/  @P0 VIADD R2, R2, 0x1 ;  /* 0x0000000102020836 */ /* 0x000fe20000000000 */
[----:B------:R-:W-:Y:S02]  /*01a0*/  ISETP.NE.U32.AND P0, PT, RZ, UR20, PT ;  /* 0x00000014ff007c0c */ /* 0x000fe4000bf05070 */
[----:B------:R-:W-:-:S13]  /*01b0*/  ISETP.GE.U32.AND P1, PT, R5, UR20, PT ;  /* 0x0000001405007c0c */ /* 0x000fda000bf26070 */
[----:B------:R-:W-:-:S05]  /*01c0*/  @P1 VIADD R2, R2, 0x1 ;  /* 0x0000000102021836 */ /* 0x000fca0000000000 */
[----:B------:R-:W-:Y:S02]  /*01d0*/  SEL R5, R7, R2, !P0 ;  /* 0x0000000207057207 */ /* 0x000fe40004000000 */
[----:B------:R-:W0:Y:S02]  /*01e0*/  LDC R2, c[0x0][0x374] ;  /* 0x0000dd00ff027b82 */ /* 0x000e240000000800 */
        /* <DEDUP_REMOVED lines=13> */
.L_x_9847:
        /* <DEDUP_REMOVED lines=12> */
.L_x_9846:
[----:B------:R-:W-:Y:S05]  /*0380*/  BSYNC.RECONVERGENT B0 ;  /* 0x0000000000007941 */ /* 0x000fea0003800200 */
.L_x_9845:
[----:B------:R-:W-:Y:S04]  /*0390*/  BSSY.RECONVERGENT B0, `(.L_x_9848) ;  /* 0x000002c000007945 */ /* 0x000fe80003800200 */
[----:B------:R-:W-:Y:S05]  /*03a0*/  @!P2 BRA `(.L_x_9849) ;  /* 0x0000000000a8a947 */ /* 0x000fea0003800000 */
[----:B------:R-:W2:Y:S01]  /*03b0*/  S2R R9, SR_CgaCtaId ;  /* 0x0000000000097919 */ /* 0x000ea20000008800 */
[----:B-1----:R-:W1:Y:S01]  /*03c0*/  LDC.64 R4, c[0x0][0x398] ;  /* 0x0000e600ff047b82 */ /* 0x002e620000000a00 */
[----:B------:R-:W-:-:S04]  /*03d0*/  MOV R8, 0x400 ;  /* 0x0000040000087802 */ /* 0x000fc80000000f00 */
[----:B--2---:R-:W-:-:S07]  /*03e0*/  LEA R20, R9, R8, 0x18 ;  /* 0x0000000809147211 */ /* 0x004fce00078ec0ff */
.L_x_9850:
        /* <DEDUP_REMOVED lines=38> */
.L_x_9849:
[----:B------:R-:W-:Y:S05]  /*0650*/  BSYNC.RECONVERGENT B0 ;  /* 0x0000000000007941 */ /* 0x000fea0003800200 */
.L_x_9848:
[----:B------:R-:W3:Y:S01]  /*0660*/  S2UR UR21, SR_CTAID.Y ;  /* 0x00000000001579c3 */ /* 0x000ee20000002600 */
[----:B01----:R-:W-:-:S05]  /*0670*/  IMAD.SHL.U32 R4, R2, 0x4, RZ ;  /* 0x0000000402047824 */ /* 0x003fca00078e00ff */
[----:B---3--:R-:W-:-:S13]  /*0680*/  ISETP.LE.U32.AND P1, PT, R4, UR21, PT ;  /* 0x0000001504007c0c */ /* 0x008fda000bf23070 */
[----:B------:R-:W-:Y:S05]  /*0690*/  @P1 EXIT ;  /* 0x000000000000194d */ /* 0x000fea0003800000 */
[C---:B------:R-:W-:Y:S01]  /*06a0*/  ISETP.GE.U32.AND P1, PT, R3.reuse, 0x80, PT ;  /* 0x000000800300780c */ /* 0x040fe20003f26070 */
[----:B------:R-:W0:Y:S01]  /*06b0*/  S2UR UR11, SR_CgaCtaId ;  /* 0x00000000000b79c3 */ /* 0x000e220000008800 */
[----:B------:R-:W-:Y:S01]  /*06c0*/  VIMNMX.U32 R4, PT, PT, R3, 0x80, !PT ;  /* 0x0000008003047848 */ /* 0x000fe20007fe0000 */
[----:B------:R-:W1:Y:S01]  /*06d0*/  LDCU UR10, c[0x0][0x388] ;  /* 0x00007100ff0a77ac */ /* 0x000e620008000800 */
[----:B------:R-:W-:Y:S01]  /*06e0*/  SEL R5, RZ, 0x1, P1 ;  /* 0x00000001ff057807 */ /* 0x000fe20000800000 */
[----:B------:R-:W3:Y:S03]  /*06f0*/  LDCU.64 UR4, c[0x0][0x390] ;  /* 0x00007200ff0477ac */ /* 0x000ee60008000a00 */
[----:B------:R-:W-:Y:S01]  /*0700*/  IADD3 R3, PT, PT, R4, -R3, -R5 ;  /* 0x8000000304037210 */ /* 0x000fe20007ffe805 */
[----:B------:R-:W4:Y:S01]  /*0710*/  S2UR UR6, SR_CTAID.X ;  /* 0x00000000000679c3 */ /* 0x000f220000002500 */
[----:B------:R-:W-:Y:S01]  /*0720*/  UMOV UR9, 0x400 ;  /* 0x0000040000097882 */ /* 0x000fe20000000000 */
[----:B------:R-:W-:-:S02]  /*0730*/  USHF.L.U32 UR13, UR20, 0x2, URZ ;  /* 0x00000002140d7899 */ /* 0x000fc400080006ff */
[----:B------:R-:W-:Y:S01]  /*0740*/  IMAD.HI.U32 R6, R6, R3, RZ ;  /* 0x0000000306067227 */ /* 0x000fe200078e00ff */
[----:B------:R-:W-:-:S03]  /*0750*/  UIADD3 UR8, UPT, UPT, UR9, 0x480, URZ ;  /* 0x0000048009087890 */ /* 0x000fc6000fffe0ff */
[----:B------:R-:W-:-:S04]  /*0760*/  IMAD.MOV R4, RZ, RZ, -R6 ;  /* 0x000000ffff047224 */ /* 0x000fc800078e0a06 */
[----:B------:R-:W-:Y:S01]  /*0770*/  IMAD R3, R4, UR20, R3 ;  /* 0x0000001404037c24 */ /* 0x000fe2000f8e0203 */
[----:B------:R-:W-:Y:S01]  /*0780*/  LOP3.LUT R4, R0, 0x7, RZ, 0xc0, !PT ;  /* 0x0000000700047812 */ /* 0x000fe200078ec0ff */
[----:B-1----:R-:W-:Y:S02]  /*0790*/  USHF.R.S32.HI UR7, URZ, 0x1f, UR10 ;  /* 0x0000001fff077899 */ /* 0x002fe4000801140a */
[----:B0-----:R-:W-:Y:S01]  /*07a0*/  ULEA UR22, UR11, UR9, 0x18 ;  /* 0x000000090b167291 */ /* 0x001fe2000f8ec0ff */
[----:B------:R-:W-:Y:S01]  /*07b0*/  ISETP.GE.U32.AND P1, PT, R3, UR20, PT ;  /* 0x0000001403007c0c */ /* 0x000fe2000bf26070 */
[C---:B------:R-:W-:Y:S01]  /*07c0*/  VIADD R16, R4.reuse, 0xb ;  /* 0x0000000b04107836 */ /* 0x040fe20000000000 */
[C---:B--2---:R-:W-:Y:S01]  /*07d0*/  IADD3 R15, PT, PT, R4.reuse, 0xa, RZ ;  /* 0x0000000a040f7810 */ /* 0x044fe20007ffe0ff */
[C---:B------:R-:W-:Y:S01]  /*07e0*/  VIADD R18, R4.reuse, 0xd ;  /* 0x0000000d04127836 */ /* 0x040fe20000000000 */
[C---:B------:R-:W-:Y:S01]  /*07f0*/  IADD3 R17, PT, PT, R4.reuse, 0xc, RZ ;  /* 0x0000000c04117810 */ /* 0x040fe20007ffe0ff */
[C---:B------:R-:W-:Y:S01]  /*0800*/  VIADD R19, R4.reuse, 0xe ;  /* 0x0000000e04137836 */ /* 0x040fe20000000000 */
[C---:B------:R-:W-:Y:S01]  /*0810*/  IADD3 R20, PT, PT, R4.reuse, -0x1, RZ ;  /* 0xffffffff04147810 */ /* 0x040fe20007ffe0ff */
[----:B------:R-:W-:Y:S01]  /*0820*/  UIADD3 UR9, UPT, UPT, UR9, 0x680, URZ ;  /* 0x0000068009097890 */ /* 0x000fe2000fffe0ff */
[----:B------:R-:W-:Y:S01]  /*0830*/  IMAD.SHL.U32 R23, R4, 0x10, RZ ;  /* 0x0000001004177824 */ /* 0x000fe200078e00ff */
[----:B------:R-:W-:Y:S01]  /*0840*/  LOP3.LUT R15, R15, 0xf, RZ, 0xc0, !PT ;  /* 0x0000000f0f0f7812 */ /* 0x000fe200078ec0ff */
[----:B------:R-:W-:Y:S01]  /*0850*/  ULEA UR8, UR11, UR8, 0x18 ;  /* 0x000000080b087291 */ /* 0x000fe2000f8ec0ff */
[----:B------:R-:W-:Y:S01]  /*0860*/  LOP3.LUT R16, R16, 0xf, RZ, 0xc0, !PT ;  /* 0x0000000f10107812 */ /* 0x000fe200078ec0ff */
[----:B------:R-:W-:Y:S01]  /*0870*/  ULEA UR9, UR11, UR9, 0x18 ;  /* 0x000000090b097291 */ /* 0x000fe2000f8ec0ff */
[----:B------:R-:W-:Y:S01]  /*0880*/  @P1 IADD3 R3, PT, PT, R3, -UR20, RZ ;  /* 0x8000001403031c10 */ /* 0x000fe2000fffe0ff */
[----:B------:R-:W-:Y:S01]  /*0890*/  @P1 VIADD R6, R6, 0x1 ;  /* 0x0000000106061836 */ /* 0x000fe20000000000 */
[----:B------:R-:W-:Y:S01]  /*08a0*/  LOP3.LUT R17, R17, 0xf, RZ, 0xc0, !PT ;  /* 0x0000000f11117812 */ /* 0x000fe200078ec0ff */
[----:B------:R-:W-:Y:S01]  /*08b0*/  VIADD R22, R4, 0x9 ;  /* 0x0000000904167836 */ /* 0x000fe20000000000 */
[----:B------:R-:W-:Y:S01]  /*08c0*/  ISETP.GE.U32.AND P2, PT, R3, UR20, PT ;  /* 0x0000001403007c0c */ /* 0x000fe2000bf46070 */
[----:B------:R-:W-:Y:S01]  /*08d0*/  ULEA.HI UR7, UR7, UR10, URZ, 0x4 ;  /* 0x0000000a07077291 */ /* 0x000fe2000f8f20ff */
[----:B------:R-:W-:Y:S01]  /*08e0*/  LOP3.LUT R18, R18, 0xf, RZ, 0xc0, !PT ;  /* 0x0000000f12127812 */ /* 0x000fe200078ec0ff */
[C---:B------:R-:W-:Y:S01]  /*08f0*/  VIADD R9, R4.reuse, 0x3 ;  /* 0x0000000304097836 */ /* 0x040fe20000000000 */
[----:B------:R-:W-:Y:S01]  /*0900*/  LOP3.LUT R19, R19, 0xf, RZ, 0xc0, !PT ;  /* 0x0000000f13137812 */ /* 0x000fe200078ec0ff */
[----:B------:R-:W-:Y:S01]  /*0910*/  VIADD R10, R4, 0x4 ;  /* 0x00000004040a7836 */ /* 0x000fe20000000000 */
[----:B------:R-:W-:Y:S01]  /*0920*/  LOP3.LUT R20, R20, 0xf, RZ, 0xc0, !PT ;  /* 0x0000000f14147812 */ /* 0x000fe200078ec0ff */
[C---:B------:R-:W-:Y:S01]  /*0930*/  VIADD R12, R4.reuse, 0x6 ;  /* 0x00000006040c7836 */ /* 0x040fe20000000000 */
[C---:B------:R-:W-:Y:S01]  /*0940*/  LOP3.LUT R24, R23.reuse, R15, RZ, 0xfc, !PT ;  /* 0x0000000f17187212 */ /* 0x040fe200078efcff */
[----:B------:R-:W-:Y:S01]  /*0950*/  VIADD R13, R4, 0x7 ;  /* 0x00000007040d7836 */ /* 0x000fe20000000000 */
[C---:B------:R-:W-:Y:S01]  /*0960*/  LOP3.LUT R25, R23.reuse, R16, RZ, 0xfc, !PT ;  /* 0x0000001017197212 */ /* 0x040fe200078efcff */
[----:B----4-:R-:W-:Y:S01]  /*0970*/  USHF.L.U32 UR12, UR6, 0x7, URZ ;  /* 0x00000007060c7899 */ /* 0x010fe200080006ff */
[C---:B------:R-:W-:Y:S01]  /*0980*/  LOP3.LUT R26, R23.reuse, R17, RZ, 0xfc, !PT ;  /* 0x00000011171a7212 */ /* 0x040fe200078efcff */
[----:B------:R-:W-:Y:S01]  /*0990*/  @P2 VIADD R6, R6, 0x1 ;  /* 0x0000000106062836 */ /* 0x000fe20000000000 */
[C---:B------:R-:W-:Y:S01]  /*09a0*/  LOP3.LUT R27, R23.reuse, R18, RZ, 0xfc, !PT ;  /* 0x00000012171b7212 */ /* 0x040fe200078efcff */
[----:B---3--:R-:W-:Y:S01]  /*09b0*/  UIMAD.WIDE.U32 UR14, UR20, 0x4, UR4 ;  /* 0x00000004140e78a5 */ /* 0x008fe2000f8e0004 */
[----:B------:R-:W-:Y:S01]  /*09c0*/  LOP3.LUT R36, R23, R19, RZ, 0xfc, !PT ;  /* 0x0000001317247212 */ /* 0x000fe200078efcff */
[----:B------:R-:W-:Y:S01]  /*09d0*/  UIMAD.WIDE.U32 UR16, UR20, 0x8, UR4 ;  /* 0x00000008141078a5 */ /* 0x000fe2000f8e0004 */
[----:B------:R-:W-:Y:S01]  /*09e0*/  SEL R6, R7, R6, !P0 ;  /* 0x0000000607067207 */ /* 0x000fe20004000000 */
[----:B------:R-:W-:Y:S01]  /*09f0*/  IMAD.U32 R7, RZ, RZ, UR21 ;  /* 0x00000015ff077e24 */ /* 0x000fe2000f8e00ff */
[----:B------:R-:W-:Y:S01]  /*0a00*/  LOP3.LUT R37, R23, R20, RZ, 0xfc, !PT ;  /* 0x0000001417257212 */ /* 0x000fe200078efcff */
[----:B------:R-:W-:Y:S01]  /*0a10*/  USHF.L.U32 UR6, UR6, 0x3, URZ ;  /* 0x0000000306067899 */ /* 0x000fe200080006ff */
[----:B------:R-:W-:Y:S01]  /*0a20*/  IADD3 R3, PT, PT, R5, R6, RZ ;  /* 0x0000000605037210 */ /* 0x000fe20007ffe0ff */
[----:B------:R-:W-:Y:S01]  /*0a30*/  IMAD.SHL.U32 R5, R0, 0x4, RZ ;  /* 0x0000000400057824 */ /* 0x000fe200078e00ff */
[C---:B------:R-:W-:Y:S01]  /*0a40*/  IADD3 R8, PT, PT, R4.reuse, 0x2, RZ ;  /* 0x0000000204087810 */ /* 0x040fe20007ffe0ff */
[C---:B------:R-:W-:Y:S01]  /*0a50*/  VIADD R6, R4.reuse, 0x1 ;  /* 0x0000000104067836 */ /* 0x040fe20000000000 */
[C---:B------:R-:W-:Y:S01]  /*0a60*/  IADD3 R11, PT, PT, R4.reuse, 0x5, RZ ;  /* 0x00000005040b7810 */ /* 0x040fe20007ffe0ff */
[C---:B------:R-:W-:Y:S01]  /*0a70*/  VIADD R23, R5.reuse, UR9 ;  /* 0x0000000905177c36 */ /* 0x040fe20008000000 */
[----:B------:R-:W-:Y:S01]  /*0a80*/  LOP3.LUT R21, R5, 0x3c, RZ, 0xc0, !PT ;  /* 0x0000003c05157812 */ /* 0x000fe200078ec0ff */
[----:B------:R-:W-:Y:S01]  /*0a90*/  UIMAD.WIDE.U32 UR4, UR20, 0xc, UR4 ;  /* 0x0000000c140478a5 */ /* 0x000fe2000f8e0004 */
[----:B------:R-:W-:Y:S01]  /*0aa0*/  LOP3.LUT R14, R4, 0x8, RZ, 0xfc, !PT ;  /* 0x00000008040e7812 */ /* 0x000fe200078efcff */
[----:B------:R-:W-:Y:S01]  /*0ab0*/  USHF.R.S32.HI UR7, URZ, 0x4, UR7 ;  /* 0x00000004ff077899 */ /* 0x000fe20008011407 */
[----:B------:R-:W-:-:S02]  /*0ac0*/  IADD3 R21, PT, PT, R21, UR22, RZ ;  /* 0x0000001615157c10 */ /* 0x000fc4000fffe0ff */
[----:B------:R-:W-:Y:S02]  /*0ad0*/  LOP3.LUT R22, R22, 0xf, RZ, 0xc0, !PT ;  /* 0x0000000f16167812 */ /* 0x000fe400078ec0ff */
[----:B------:R-:W-:Y:S02]  /*0ae0*/  LEA R24, R24, UR8, 0x2 ;  /* 0x0000000818187c11 */ /* 0x000fe4000f8e10ff */
[----:B------:R-:W-:Y:S02]  /*0af0*/  LEA R25, R25, UR8, 0x2 ;  /* 0x0000000819197c11 */ /* 0x000fe4000f8e10ff */
[----:B------:R-:W-:Y:S02]  /*0b00*/  LEA R26, R26, UR8, 0x2 ;  /* 0x000000081a1a7c11 */ /* 0x000fe4000f8e10ff */
[----:B------:R-:W-:Y:S02]  /*0b10*/  LEA R27, R27, UR8, 0x2 ;  /* 0x000000081b1b7c11 */ /* 0x000fe4000f8e10ff */
[----:B------:R-:W-:-:S02]  /*0b20*/  LEA R36, R36, UR8, 0x2 ;  /* 0x0000000824247c11 */ /* 0x000fc4000f8e10ff */
[----:B------:R-:W-:-:S07]  /*0b30*/  LEA R37, R37, UR8, 0x2 ;  /* 0x0000000825257c11 */ /* 0x000fce000f8e10ff */
.L_x_9869:
[----:B------:R-:W-:Y:S01]  /*0b40*/  ISETP.GT.U32.AND P0, PT, R0, 0x7f, PT ;  /* 0x0000007f0000780c */ /* 0x000fe20003f04070 */
[----:B------:R-:W-:-:S12]  /*0b50*/  BSSY.RECONVERGENT B0, `(.L_x_9851) ;  /* 0x000006c000007945 */ /* 0x000fd80003800200 */
[----:B0-----:R-:W-:Y:S05]  /*0b60*/  @P0 BRA `(.L_x_9852) ;  /* 0x0000000400a80947 */ /* 0x001fea0003800000 */
        /* <DEDUP_REMOVED lines=38> */
.L_x_9854:
[----:B------:R-:W-:Y:S05]  /*0dd0*/  BSYNC.RECONVERGENT B1 ;  /* 0x0000000000017941 */ /* 0x000fea0003800200 */
.L_x_9853:
        /* <DEDUP_REMOVED lines=10> */
.L_x_9857:
        /* <DEDUP_REMOVED lines=27> */
.L_x_9856:
[----:B------:R-:W-:Y:S05]  /*1030*/  BSYNC.RECONVERGENT B1 ;  /* 0x0000000000017941 */ /* 0x000fea0003800200 */
.L_x_9855:
        /* <DEDUP_REMOVED lines=9> */
[----:B------:R-:W-:-:S05]  /*10d0*/  VIADD R40, R39, UR20 ;  /* 0x0000001427287c36 */ /* 0x000fca0008000000 */
[----:B------:R-:W-:-:S05]  /*10e0*/  IADD3 R29, PT, PT, R40, UR20, RZ ;  /* 0x00000014281d7c10 */ /* 0x000fca000fffe0ff */
[----:B------:R3:W-:Y:S01]  /*10f0*/  @P1 STS [R28+UR13], RZ ;  /* 0x000000ff1c001988 */ /* 0x0007e2000800080d */
[----:B------:R-:W-:-:S07]  /*1100*/  @P1 IMAD.MOV.U32 R40, RZ, RZ, R29 ;  /* 0x000000ffff281224 */ /* 0x000fce00078e001d */
.L_x_9859:
[----:B------:R-:W-:Y:S05]  /*1110*/  BSYNC.RECONVERGENT B1 ;  /* 0x0000000000017941 */ /* 0x000fea0003800200 */
.L_x_9858:
[----:B------:R-:W-:Y:S05]  /*1120*/  @!P2 BRA `(.L_x_9852) ;  /* 0x000000000038a947 */ /* 0x000fea0003800000 */
[----:B------:R-:W0:Y:S01]  /*1130*/  S2R R29, SR_CgaCtaId ;  /* 0x00000000001d7919 */ /* 0x000e220000008800 */
[----:B-123--:R-:W-:-:S05]  /*1140*/  MOV R28, 0x400 ;  /* 0x00000400001c7802 */ /* 0x00efca0000000f00 */
[----:B------:R-:W-:-:S05]  /*1150*/  VIADD R28, R28, 0x680 ;  /* 0x000006801c1c7836 */ /* 0x000fca0000000000 */
[----:B0-----:R-:W-:-:S07]  /*1160*/  LEA R31, R29, R28, 0x18 ;  /* 0x0000001c1d1f7211 */ /* 0x001fce00078ec0ff */
.L_x_9860:
[C---:B----4-:R-:W-:Y:S02]  /*1170*/  LEA R28, R40.reuse, R31, 0x2 ;  /* 0x0000001f281c7211 */ /* 0x050fe400078e10ff */
        /* <DEDUP_REMOVED lines=9> */
.L_x_9852:
[----:B------:R-:W-:Y:S05]  /*1210*/  BSYNC.RECONVERGENT B0 ;  /* 0x0000000000007941 */ /* 0x000fea0003800200 */
.L_x_9851:
[----:B------:R-:W-:Y:S06]  /*1220*/  BAR.SYNC.DEFER_BLOCKING 0x0 ;  /* 0x0000000000007b1d */ /* 0x000fec0000010000 */
[----:B------:R-:W-:Y:S05]  /*1230*/  @P0 BRA `(.L_x_9861) ;  /* 0x0000000400380947 */ /* 0x000fea0003800000 */
[----:B--2---:R-:W2:Y:S01]  /*1240*/  S2R R45, SR_CgaCtaId ;  /* 0x00000000002d7919 */ /* 0x004ea20000008800 */
[----:B------:R-:W5:Y:S01]  /*1250*/  S2UR UR10, SR_CgaCtaId ;  /* 0x00000000000a79c3 */ /* 0x000f620000008800 */
[----:B------:R-:W-:Y:S01]  /*1260*/  MOV R44, 0x400 ;  /* 0x00000400002c7802 */ /* 0x000fe20000000f00 */
[----:B------:R-:W-:Y:S01]  /*1270*/  UMOV UR8, 0x400 ;  /* 0x0000040000087882 */ /* 0x000fe20000000000 */
[----:B----4-:R-:W-:Y:S01]  /*1280*/  IMAD.SHL.U32 R29, R4, 0x10, RZ ;  /* 0x00000010041d7824 */ /* 0x010fe200078e00ff */
[----:B------:R-:W-:Y:S01]  /*1290*/  UIADD3 UR8, UPT, UPT, UR8, 0x480, URZ ;  /* 0x0000048008087890 */ /* 0x000fe2000fffe0ff */
[----:B------:R4:W4:Y:S01]  /*12a0*/  LDS R43, [R24] ;  /* 0x00000000182b7984 */ /* 0x0009220000000800 */
[C---:B-1-3--:R-:W-:Y:S01]  /*12b0*/  VIADD R28, R44.reuse, 0x480 ;  /* 0x000004802c1c7836 */ /* 0x04afe20000000000 */
[----:B------:R-:W-:Y:S02]  /*12c0*/  IADD3 R44, PT, PT, R44, 0x680, RZ ;  /* 0x000006802c2c7810 */ /* 0x000fe40007ffe0ff */
[C---:B0-----:R-:W-:Y:S01]  /*12d0*/  LOP3.LUT R30, R29.reuse, R22, RZ, 0xfc, !PT ;  /* 0x000000161d1e7212 */ /* 0x041fe200078efcff */
[----:B------:R0:W1:Y:S01]  /*12e0*/  LDS R42, [R25] ;  /* 0x00000000192a7984 */ /* 0x0000620000000800 */
[----:B------:R-:W-:-:S03]  /*12f0*/  LOP3.LUT R31, R29, 0x8, R4, 0xfe, !PT ;  /* 0x000000081d1f7812 */ /* 0x000fc600078efe04 */
[----:B------:R0:W3:Y:S04]  /*1300*/  LDS R41, [R26] ;  /* 0x000000001a297984 */ /* 0x0000e80000000800 */
[----:B------:R0:W0:Y:S04]  /*1310*/  LDS R40, [R27] ;  /* 0x000000001b287984 */ /* 0x0000280000000800 */
[----:B------:R0:W0:Y:S01]  /*1320*/  LDS R39, [R36] ;  /* 0x0000000024277984 */ /* 0x0000220000000800 */
[----:B-----5:R-:W-:-:S03]  /*1330*/  ULEA UR8, UR10, UR8, 0x18 ;  /* 0x000000080a087291 */ /* 0x020fc6000f8ec0ff */
[----:B------:R0:W0:Y:S03]  /*1340*/  LDS R46, [R37] ;  /* 0x00000000252e7984 */ /* 0x0000260000000800 */
[----:B------:R-:W-:Y:S02]  /*1350*/  LEA R38, R31, UR8, 0x2 ;  /* 0x000000081f267c11 */ /* 0x000fe4000f8e10ff */
[C---:B--2---:R-:W-:Y:S02]  /*1360*/  LEA R29, R45.reuse, R28, 0x18 ;  /* 0x0000001c2d1d7211 */ /* 0x044fe400078ec0ff */
[----:B------:R-:W-:Y:S02]  /*1370*/  LEA R35, R30, UR8, 0x2 ;  /* 0x000000081e237c11 */ /* 0x000fe4000f8e10ff */
[----:B------:R-:W2:Y:S01]  /*1380*/  LDS R38, [R38] ;  /* 0x0000000026267984 */ /* 0x000ea20000000800 */
[----:B------:R-:W-:Y:S01]  /*1390*/  IMAD R48, R4, 0x44, R29 ;  /* 0x0000004404307824 */ /* 0x000fe200078e021d */
[----:B------:R-:W-:-:S02]  /*13a0*/  LEA R45, R45, R44, 0x18 ;  /* 0x0000002c2d2d7211 */ /* 0x000fc400078ec0ff */
[----:B------:R-:W0:Y:S01]  /*13b0*/  LDS R35, [R35] ;  /* 0x0000000023237984 */ /* 0x000e220000000800 */
[----:B------:R-:W-:-:S03]  /*13c0*/  SHF.R.U32.HI R44, RZ, 0x3, R0 ;  /* 0x00000003ff2c7819 */ /* 0x000fc60000011600 */
[----:B------:R0:W0:Y:S04]  /*13d0*/  LDS R34, [R48] ;  /* 0x0000000030227984 */ /* 0x0000280000000800 */
[----:B------:R0:W0:Y:S04]  /*13e0*/  LDS R33, [R48+0x4] ;  /* 0x0000040030217984 */ /* 0x0000280000000800 */
[----:B------:R0:W0:Y:S04]  /*13f0*/  LDS R32, [R48+0x8] ;  /* 0x0000080030207984 */ /* 0x0000280000000800 */
[----:B------:R0:W0:Y:S04]  /*1400*/  LDS R31, [R48+0xc] ;  /* 0x00000c00301f7984 */ /* 0x0000280000000800 */
[----:B------:R0:W0:Y:S04]  /*1410*/  LDS R30, [R48+0x10] ;  /* 0x00001000301e7984 */ /* 0x0000280000000800 */
[----:B------:R0:W0:Y:S04]  /*1420*/  LDS R29, [R48+0x14] ;  /* 0x00001400301d7984 */ /* 0x0000280000000800 */
[----:B------:R0:W0:Y:S04]  /*1430*/  LDS R28, [R48+0x18] ;  /* 0x00001800301c7984 */ /* 0x0000280000000800 */
[----:B-1-34-:R0:W0:Y:S02]  /*1440*/  LDS R47, [R48+0x1c] ;  /* 0x00001c00302f7984 */ /* 0x01a0240000000800 */
.L_x_9863:
[----:B------:R-:W-:Y:S01]  /*1450*/  IMAD R49, R44, 0x44, R21 ;  /* 0x000000442c317824 */ /* 0x000fe200078e0215 */
[----:B------:R-:W-:-:S05]  /*1460*/  UMOV UR8, 0xffffffff ;  /* 0xffffffff00087882 */ /* 0x000fca0000000000 */
[----:B------:R-:W1:Y:S01]  /*1470*/  LDS R49, [R49] ;  /* 0x0000000031317984 */ /* 0x000e620000000800 */
[----:B0-----:R-:W-:Y:S05]  /*1480*/  BRA.DIV UR8, `(.L_x_9862) ;  /* 0x0000000a08187947 */ /* 0x001fea000b800000 */
        /* <DEDUP_REMOVED lines=17> */
[----:B------:R-:W2:Y:S02]  /*15a0*/  SHFL.IDX PT, R52, R49, R14, 0x101f ;  /* 0x00101f0e31347589 */ /* 0x000ea400000e0000 */
[----:B--2---:R-:W-:Y:S02]  /*15b0*/  IMAD R54, R38, R52, R53 ;  /* 0x0000003426367224 */ /* 0x004fe400078e0235 */
        /* <DEDUP_REMOVED lines=12> */
.L_x_9887:
[----:B------:R-:W-:Y:S01]  /*1680*/  IMAD R48, R44, 0x8, R4 ;  /* 0x000000082c307824 */ /* 0x000fe200078e0204 */
[----:B------:R-:W0:Y:S01]  /*1690*/  LDC R49, c[0x0][0x360] ;  /* 0x0000d800ff317b82 */ /* 0x000e220000000800 */
[----:B------:R-:W-:Y:S02]  /*16a0*/  IMAD R53, R46, R55, R53 ;  /* 0x000000372e357224 */ /* 0x000fe400078e0235 */
[----:B------:R-:W-:-:S05]  /*16b0*/  IMAD.U32 R48, R48, 0x4, R45 ;  /* 0x0000000430307824 */ /* 0x000fca00078e002d */
[----:B------:R-:W1:Y:S01]  /*16c0*/  LDS R50, [R48] ;  /* 0x0000000030327984 */ /* 0x000e620000000800 */
[----:B0-----:R-:W-:-:S04]  /*16d0*/  LEA.HI R44, R49, R44, RZ, 0x1d ;  /* 0x0000002c312c7211 */ /* 0x001fc800078fe8ff */
[----:B------:R-:W-:Y:S02]  /*16e0*/  ISETP.GE.U32.AND P1, PT, R44, 0x10, PT ;  /* 0x000000102c00780c */ /* 0x000fe40003f26070 */
[----:B-1----:R-:W-:-:S05]  /*16f0*/  IADD3 R53, PT, PT, R53, R50, RZ ;  /* 0x0000003235357210 */ /* 0x002fca0007ffe0ff */
[----:B------:R0:W-:Y:S06]  /*1700*/  STS [R48], R53 ;  /* 0x0000003530007388 */ /* 0x0001ec0000000800 */
[----:B------:R-:W-:Y:S05]  /*1710*/  @!P1 BRA `(.L_x_9863) ;  /* 0xfffffffc004c9947 */ /* 0x000fea000383ffff */
.L_x_9861:
[----:B------:R-:W-:Y:S05]  /*1720*/  WARPSYNC.ALL ;  /* 0x0000000000007948 */ /* 0x000fea0003800000 */
[----:B------:R-:W-:Y:S06]  /*1730*/  BAR.SYNC.DEFER_BLOCKING 0x0 ;  /* 0x0000000000007b1d */ /* 0x000fec0000010000 */
[----:B------:R-:W-:Y:S04]  /*1740*/  BSSY.RECONVERGENT B0, `(.L_x_9864) ;  /* 0x0000055000007945 */ /* 0x000fe80003800200 */
[----:B------:R-:W-:Y:S05]  /*1750*/  @P0 BRA `(.L_x_9865) ;  /* 0x00000004004c0947 */ /* 0x000fea0003800000 */
[----:B------:R-:W5:Y:S01]  /*1760*/  LDC R38, c[0x0][0x384] ;  /* 0x0000e100ff267b82 */ /* 0x000f620000000800 */
[C---:B-1234-:R-:W-:Y:S01]  /*1770*/  VIADD R28, R3.reuse, 0x1 ;  /* 0x00000001031c7836 */ /* 0x05efe20000000000 */
[----:B------:R-:W-:Y:S01]  /*1780*/  BSSY.RECONVERGENT B1, `(.L_x_9866) ;  /* 0x0000025000017945 */ /* 0x000fe20003800200 */
[----:B------:R-:W-:Y:S01]  /*1790*/  ISETP.GE.U32.AND P1, PT, R3, 0x3, PT ;  /* 0x000000030300780c */ /* 0x000fe20003f26070 */
[----:B------:R-:W-:Y:S02]  /*17a0*/  IMAD.MOV.U32 R40, RZ, RZ, R0 ;  /* 0x000000ffff287224 */ /* 0x000fe400078e0000 */
[----:B------:R-:W-:-:S04]  /*17b0*/  LOP3.LUT R32, R28, 0x3, RZ, 0xc0, !PT ;  /* 0x000000031c207812 */ /* 0x000fc800078ec0ff */
[----:B------:R-:W-:Y:S01]  /*17c0*/  ISETP.NE.AND P0, PT, R32, RZ, PT ;  /* 0x000000ff2000720c */ /* 0x000fe20003f05270 */
[----:B-----5:R-:W-:-:S12]  /*17d0*/  IMAD R38, R7, R38, UR6 ;  /* 0x0000000607267e24 */ /* 0x020fd8000f8e0226 */
[----:B------:R-:W-:Y:S05]  /*17e0*/  @!P0 BRA `(.L_x_9867) ;  /* 0x0000000000788947 */ /* 0x000fea0003800000 */
[----:B------:R-:W1:Y:S01]  /*17f0*/  LDS R33, [R5+UR9] ;  /* 0x0000000905217984 */ /* 0x000e620008000800 */
[----:B------:R-:W2:Y:S01]  /*1800*/  LDC.64 R28, c[0x0][0x3a0] ;  /* 0x0000e800ff1c7b82 */ /* 0x000ea20000000a00 */
[----:B0-----:R-:W-:Y:S01]  /*1810*/  SHF.R.U32.HI R31, RZ, 0x3, R0 ;  /* 0x00000003ff1f7819 */ /* 0x001fe20000011600 */
        /* <DEDUP_REMOVED lines=8> */
[----:B------:R-:W-:Y:S01]  /*18a0*/  ISETP.NE.AND P0, PT, R32, 0x2, PT ;  /* 0x000000022000780c */ /* 0x000fe20003f05270 */
[----:B-1----:R-:W0:Y:S01]  /*18b0*/  LDS R33, [R23+UR13] ;  /* 0x0000000d17217984 */ /* 0x002e220008000800 */
[----:B------:R-:W-:Y:S01]  /*18c0*/  IADD3 R39, PT, PT, R23, UR13, RZ ;  /* 0x0000000d17277c10 */ /* 0x000fe2000fffe0ff */
[C---:B------:R-:W-:Y:S01]  /*18d0*/  VIADD R40, R34.reuse, UR20 ;  /* 0x0000001422287c36 */ /* 0x040fe20008000000 */
[----:B------:R-:W-:Y:S02]  /*18e0*/  SHF.R.U32.HI R30, RZ, 0x3, R34 ;  /* 0x00000003ff1e7819 */ /* 0x000fe40000011622 */
[----:B------:R-:W-:Y:S02]  /*18f0*/  LOP3.LUT R31, R34, 0x7, RZ, 0xc0, !PT ;  /* 0x00000007221f7812 */ /* 0x000fe400078ec0ff */
[----:B------:R-:W-:Y:S02]  /*1900*/  SHF.R.U32.HI R32, RZ, 0x3, R40 ;  /* 0x00000003ff207819 */ /* 0x000fe40000011628 */
[----:B------:R-:W-:Y:S01]  /*1910*/  LOP3.LUT R35, R40, 0x7, RZ, 0xc0, !PT ;  /* 0x0000000728237812 */ /* 0x000fe200078ec0ff */
[----:B------:R-:W-:-:S02]  /*1920*/  IMAD R31, R30, UR7, R31 ;  /* 0x000000071e1f7c24 */ /* 0x000fc4000f8e021f */
[----:B------:R-:W1:Y:S02]  /*1930*/  @P0 LDS R39, [R39+UR13] ;  /* 0x0000000d27270984 */ /* 0x000e640008000800 */
[----:B------:R-:W-:Y:S02]  /*1940*/  IMAD R35, R32, UR7, R35 ;  /* 0x0000000720237c24 */ /* 0x000fe4000f8e0223 */
[----:B------:R-:W-:Y:S02]  /*1950*/  IMAD.IADD R31, R31, 0x1, R38 ;  /* 0x000000011f1f7824 */ /* 0x000fe400078e0226 */
[----:B------:R-:W-:Y:S01]  /*1960*/  VIADD R32, R40, UR20 ;  /* 0x0000001428207c36 */ /* 0x000fe20008000000 */
[----:B------:R-:W-:Y:S01]  /*1970*/  @P0 IADD3 R35, PT, PT, R35, R38, RZ ;  /* 0x0000002623230210 */ /* 0x000fe20007ffe0ff */
[----:B------:R-:W-:-:S04]  /*1980*/  IMAD.WIDE R30, R31, 0x4, R28 ;  /* 0x000000041f1e7825 */ /* 0x000fc800078e021c */
[----:B------:R-:W-:-:S04]  /*1990*/  @P0 IMAD.WIDE R28, R35, 0x4, R28 ;  /* 0x00000004231c0825 */ /* 0x000fc800078e021c */
[----:B------:R-:W-:Y:S01]  /*19a0*/  @P0 IMAD.MOV.U32 R40, RZ, RZ, R32 ;  /* 0x000000ffff280224 */ /* 0x000fe200078e0020 */
[----:B0-----:R2:W-:Y:S04]  /*19b0*/  STG.E desc[UR18][R30.64], R33 ;  /* 0x000000211e007986 */ /* 0x0015e8000c101912 */
[----:B-1----:R2:W-:Y:S02]  /*19c0*/  @P0 STG.E desc[UR18][R28.64], R39 ;  /* 0x000000271c000986 */ /* 0x0025e4000c101912 */
.L_x_9867:
[----:B------:R-:W-:Y:S05]  /*19d0*/  BSYNC.RECONVERGENT B1 ;  /* 0x0000000000017941 */ /* 0x000fea0003800200 */
.L_x_9866:
[----:B------:R-:W-:Y:S05]  /*19e0*/  @!P1 BRA `(.L_x_9865) ;  /* 0x0000000000a89947 */ /* 0x000fea0003800000 */
[----:B--2---:R-:W2:Y:S01]  /*19f0*/  S2R R39, SR_CgaCtaId ;  /* 0x0000000000277919 */ /* 0x004ea20000008800 */
[----:B------:R-:W-:-:S04]  /*1a00*/  MOV R28, 0x400 ;  /* 0x00000400001c7802 */ /* 0x000fc80000000f00 */
[----:B------:R-:W-:-:S04]  /*1a10*/  IADD3 R28, PT, PT, R28, 0x680, RZ ;  /* 0x000006801c1c7810 */ /* 0x000fc80007ffe0ff */
[----:B--2---:R-:W-:-:S07]  /*1a20*/  LEA R39, R39, R28, 0x18 ;  /* 0x0000001c27277211 */ /* 0x004fce00078ec0ff */
.L_x_9868:
[C---:B01----:R-:W-:Y:S01]  /*1a30*/  IMAD R30, R40.reuse, 0x4, R39 ;  /* 0x00000004281e7824 */ /* 0x043fe200078e0227 */
[----:B------:R-:W0:Y:S01]  /*1a40*/  LDC.64 R34, c[0x0][0x3a0] ;  /* 0x0000e800ff227b82 */ /* 0x000e220000000a00 */
[C---:B------:R-:W-:Y:S01]  /*1a50*/  VIADD R31, R40.reuse, UR20 ;  /* 0x00000014281f7c36 */ /* 0x040fe20008000000 */
[----:B------:R-:W-:Y:S01]  /*1a60*/  LOP3.LUT R29, R40, 0x7, RZ, 0xc0, !PT ;  /* 0x00000007281d7812 */ /* 0x000fe200078ec0ff */
[----:B------:R-:W-:Y:S01]  /*1a70*/  VIADD R45, R30, UR13 ;  /* 0x0000000d1e2d7c36 */ /* 0x000fe20008000000 */
[----:B------:R-:W1:Y:S01]  /*1a80*/  LDS R41, [R30] ;  /* 0x000000001e297984 */ /* 0x000e620000000800 */
[----:B------:R-:W-:Y:S01]  /*1a90*/  VIADD R32, R31, UR20 ;  /* 0x000000141f207c36 */ /* 0x000fe20008000000 */
[----:B------:R-:W-:Y:S02]  /*1aa0*/  SHF.R.U32.HI R28, RZ, 0x3, R40 ;  /* 0x00000003ff1c7819 */ /* 0x000fe40000011628 */
[----:B------:R-:W-:Y:S01]  /*1ab0*/  IADD3 R47, PT, PT, R45, UR13, RZ ;  /* 0x0000000d2d2f7c10 */ /* 0x000fe2000fffe0ff */
[----:B------:R2:W3:Y:S01]  /*1ac0*/  LDS R43, [R30+UR13] ;  /* 0x0000000d1e2b7984 */ /* 0x0004e20008000800 */
[----:B------:R-:W-:Y:S01]  /*1ad0*/  VIADD R40, R32, UR20 ;  /* 0x0000001420287c36 */ /* 0x000fe20008000000 */
[----:B------:R-:W-:-:S02]  /*1ae0*/  LOP3.LUT R33, R31, 0x7, RZ, 0xc0, !PT ;  /* 0x000000071f217812 */ /* 0x000fc400078ec0ff */
[----:B------:R-:W4:Y:S01]  /*1af0*/  LDS R45, [R45+UR13] ;  /* 0x0000000d2d2d7984 */ /* 0x000f220008000800 */
[----:B------:R-:W-:Y:S02]  /*1b00*/  LOP3.LUT R49, R32, 0x7, RZ, 0xc0, !PT ;  /* 0x0000000720317812 */ /* 0x000fe400078ec0ff */
[----:B------:R-:W-:Y:S01]  /*1b10*/  LOP3.LUT R51, R40, 0x7, RZ, 0xc0, !PT ;  /* 0x0000000728337812 */ /* 0x000fe200078ec0ff */
[----:B------:R-:W5:Y:S01]  /*1b20*/  LDS R47, [R47+UR13] ;  /* 0x0000000d2f2f7984 */ /* 0x000f620008000800 */
[C---:B------:R-:W-:Y:S01]  /*1b30*/  IADD3 R29, PT, PT, R38.reuse, R29, RZ ;  /* 0x0000001d261d7210 */ /* 0x040fe20007ffe0ff */
[C---:B------:R-:W-:Y:S01]  /*1b40*/  IMAD.IADD R49, R38.reuse, 0x1, R49 ;  /* 0x0000000126317824 */ /* 0x040fe200078e0231 */
[----:B------:R-:W-:Y:S02]  /*1b50*/  SHF.R.U32.HI R31, RZ, 0x3, R31 ;  /* 0x00000003ff1f7819 */ /* 0x000fe4000001161f */
[----:B--2---:R-:W-:Y:S01]  /*1b60*/  IADD3 R30, PT, PT, R38, R33, RZ ;  /* 0x00000021261e7210 */ /* 0x004fe20007ffe0ff */
[----:B------:R-:W-:Y:S01]  /*1b70*/  IMAD R29, R28, UR7, R29 ;  /* 0x000000071c1d7c24 */ /* 0x000fe2000f8e021d */
[----:B------:R-:W-:-:S02]  /*1b80*/  SHF.R.U32.HI R32, RZ, 0x3, R32 ;  /* 0x00000003ff207819 */ /* 0x000fc40000011620 */
[----:B------:R-:W-:Y:S01]  /*1b90*/  SHF.R.U32.HI R33, RZ, 0x3, R40 ;  /* 0x00000003ff217819 */ /* 0x000fe20000011628 */
[----:B------:R-:W-:Y:S01]  /*1ba0*/  IMAD R31, R31, UR7, R30 ;  /* 0x000000071f1f7c24 */ /* 0x000fe2000f8e021e */
[----:B------:R-:W-:Y:S01]  /*1bb0*/  IADD3 R42, PT, PT, R38, R51, RZ ;  /* 0x00000033262a7210 */ /* 0x000fe20007ffe0ff */
[----:B------:R-:W-:Y:S02]  /*1bc0*/  IMAD R49, R32, UR7, R49 ;  /* 0x0000000720317c24 */ /* 0x000fe4000f8e0231 */
[----:B0-----:R-:W-:-:S04]  /*1bd0*/  IMAD.WIDE R30, R31, 0x4, R34 ;  /* 0x000000041f1e7825 */ /* 0x001fc800078e0222 */
[----:B------:R-:W-:Y:S02]  /*1be0*/  IMAD R51, R33, UR7, R42 ;  /* 0x0000000721337c24 */ /* 0x000fe4000f8e022a */
[----:B------:R-:W-:-:S04]  /*1bf0*/  IMAD.WIDE R32, R29, 0x4, R34 ;  /* 0x000000041d207825 */ /* 0x000fc800078e0222 */
[--C-:B------:R-:W-:Y:S01]  /*1c00*/  IMAD.WIDE R28, R49, 0x4, R34.reuse ;  /* 0x00000004311c7825 */ /* 0x100fe200078e0222 */
[----:B-1----:R0:W-:Y:S03]  /*1c10*/  STG.E desc[UR18][R32.64], R41 ;  /* 0x0000002920007986 */ /* 0x0021e6000c101912 */
[----:B------:R-:W-:Y:S01]  /*1c20*/  IMAD.WIDE R34, R51, 0x4, R34 ;  /* 0x0000000433227825 */ /* 0x000fe200078e0222 */
[----:B---3--:R0:W-:Y:S03]  /*1c30*/  STG.E desc[UR18][R30.64], R43 ;  /* 0x0000002b1e007986 */ /* 0x0081e6000c101912 */
[----:B------:R-:W-:Y:S01]  /*1c40*/  VIADD R40, R40, UR20 ;  /* 0x0000001428287c36 */ /* 0x000fe20008000000 */
[----:B----4-:R0:W-:Y:S04]  /*1c50*/  STG.E desc[UR18][R28.64], R45 ;  /* 0x0000002d1c007986 */ /* 0x0101e8000c101912 */
[----:B------:R-:W-:Y:S01]  /*1c60*/  ISETP.GE.U32.AND P0, PT, R40, 0x80, PT ;  /* 0x000000802800780c */ /* 0x000fe20003f06070 */
[----:B-----5:R0:W-:-:S12]  /*1c70*/  STG.E desc[UR18][R34.64], R47 ;  /* 0x0000002f22007986 */ /* 0x0201d8000c101912 */
[----:B0-----:R-:W-:Y:S05]  /*1c80*/  @!P0 BRA `(.L_x_9868) ;  /* 0xfffffffc00688947 */ /* 0x001fea000383ffff */
.L_x_9865:
[----:B------:R-:W-:Y:S05]  /*1c90*/  BSYNC.RECONVERGENT B0 ;  /* 0x0000000000007941 */ /* 0x000fea0003800200 */
.L_x_9864:
[C---:B-1234-:R-:W-:Y:S01]  /*1ca0*/  IMAD.SHL.U32 R28, R2.reuse, 0x4, RZ ;  /* 0x00000004021c7824 */ /* 0x05efe200078e00ff */
[----:B------:R-:W-:-:S04]  /*1cb0*/  IADD3 R7, PT, PT, R2, R7, RZ ;  /* 0x0000000702077210 */ /* 0x000fc80007ffe0ff */
[----:B------:R-:W-:-:S13]  /*1cc0*/  ISETP.GE.U32.AND P0, PT, R7, R28, PT ;  /* 0x0000001c0700720c */ /* 0x000fda0003f06070 */
[----:B------:R-:W-:Y:S05]  /*1cd0*/  @!P0 BRA `(.L_x_9869) ;  /* 0xffffffec00988947 */ /* 0x000fea000383ffff */
[----:B------:R-:W-:Y:S05]  /*1ce0*/  EXIT ;  /* 0x000000000000794d */ /* 0x000fea0003800000 */
.L_x_9862:
[----:B------:R-:W-:Y:S01]  /*1cf0*/  BSSY B0, `(.L_x_9870) ;  /* 0x0000007000007945 */ /* 0x000fe20003800000 */
[----:B------:R-:W-:Y:S01]  /*1d00*/  MOV R50, R4 ;  /* 0x0000000400327202 */ /* 0x000fe20000000f00 */
[----:B------:R-:W-:Y:S01]  /*1d10*/  IMAD.MOV.U32 R51, RZ, RZ, 0x101f ;  /* 0x0000101fff337424 */ /* 0x000fe200078e00ff */
[----:B0-----:R-:W-:-:S07]  /*1d20*/  MOV R48, 0xffffffff ;  /* 0xffffffff00307802 */ /* 0x001fce0000000f00 */
[----:B-12---:R-:W-:Y:S05]  /*1d30*/  WARPSYNC.COLLECTIVE R48, `(.L_x_9871) ;  /* 0x0000000030087348 */ /* 0x006fea0003c00000 */
[----:B-1----:R0:W1:Y:S02]  /*1d40*/  SHFL.IDX P1, R52, R49, R50, R51 ;  /* 0x0000003231347389 */ /* 0x0020640000020033 */
[----:B012---:R-:W-:Y:S05]  /*1d50*/  ENDCOLLECTIVE ;  /* 0x000000000000791b */ /* 0x007fea0003800000 */
.L_x_9871:
[----:B------:R-:W-:Y:S05]  /*1d60*/  BSYNC B0 ;  /* 0x0000000000007941 */ /* 0x000fea0003800000 */
.L_x_9870:
[----:B------:R-:W-:Y:S01]  /*1d70*/  MOV R50, R6 ;  /* 0x0000000600327202 */ /* 0x000fe20000000f00 */
[----:B------:R-:W-:Y:S01]  /*1d80*/  IMAD.MOV.U32 R51, RZ, RZ, 0x101f ;  /* 0x0000101fff337424 */ /* 0x000fe200078e00ff */
[----:B------:R-:W-:Y:S01]  /*1d90*/  MOV R48, 0xffffffff ;  /* 0xffffffff00307802 */ /* 0x000fe20000000f00 */
[----:B------:R-:W-:-:S07]  /*1da0*/  IMAD.MOV.U32 R53, RZ, RZ, R52 ;  /* 0x000000ffff357224 */ /* 0x000fce00078e0034 */
[----:B------:R-:W-:Y:S05]  /*1db0*/  WARPSYNC.COLLECTIVE R48, `(.L_x_9872) ;  /* 0x0000000030087348 */ /* 0x000fea0003c00000 */
[----:B------:R0:W1:Y:S02]  /*1dc0*/  SHFL.IDX P1, R52, R49, R50, R51 ;  /* 0x0000003231347389 */ /* 0x0000640000020033 */
[----:B01----:R-:W-:Y:S05]  /*1dd0*/  ENDCOLLECTIVE ;  /* 0x000000000000791b */ /* 0x003fea0003800000 */
.L_x_9872:
[----:B------:R-:W-:Y:S01]  /*1de0*/  MOV R50, R8 ;  /* 0x0000000800327202 */ /* 0x000fe20000000f00 */
[----:B------:R-:W-:Y:S02]  /*1df0*/  IMAD.MOV.U32 R54, RZ, RZ, R52 ;  /* 0x000000ffff367224 */ /* 0x000fe400078e0034 */
[----:B------:R-:W-:-:S04]  /*1e00*/  IMAD R52, R34, R53, RZ ;  /* 0x0000003522347224 */ /* 0x000fc800078e02ff */
[----:B------:R-:W-:-:S07]  /*1e10*/  IMAD R53, R33, R54, R52 ;  /* 0x0000003621357224 */ /* 0x000fce00078e0234 */
[----:B------:R-:W-:Y:S05]  /*1e20*/  WARPSYNC.COLLECTIVE R48, `(.L_x_9873) ;  /* 0x0000000030087348 */ /* 0x000fea0003c00000 */
[----:B------:R0:W1:Y:S02]  /*1e30*/  SHFL.IDX P1, R52, R49, R50, R51 ;  /* 0x0000003231347389 */ /* 0x0000640000020033 */
[----:B01----:R-:W-:Y:S05]  /*1e40*/  ENDCOLLECTIVE ;  /* 0x000000000000791b */ /* 0x003fea0003800000 */
.L_x_9873:
[----:B------:R-:W-:Y:S02]  /*1e50*/  IMAD.MOV.U32 R50, RZ, RZ, R9 ;  /* 0x000000ffff327224 */ /* 0x000fe400078e0009 */
[----:B------:R-:W-:-:S07]  /*1e60*/  IMAD R54, R32, R52, R53 ;  /* 0x0000003420367224 */ /* 0x000fce00078e0235 */
[----:B------:R-:W-:Y:S05]  /*1e70*/  WARPSYNC.COLLECTIVE R48, `(.L_x_9874) ;  /* 0x0000000030087348 */ /* 0x000fea0003c00000 */
[----:B------:R0:W1:Y:S02]  /*1e80*/  SHFL.IDX P1, R52, R49, R50, R51 ;  /* 0x0000003231347389 */ /* 0x0000640000020033 */
[----:B01----:R-:W-:Y:S05]  /*1e90*/  ENDCOLLECTIVE ;  /* 0x000000000000791b */ /* 0x003fea0003800000 */
.L_x_9874:
[----:B------:R-:W-:Y:S01]  /*1ea0*/  MOV R50, R10 ;  /* 0x0000000a00327202 */ /* 0x000fe20000000f00 */
[----:B------:R-:W-:-:S07]  /*1eb0*/  IMAD R53, R31, R52, R54 ;  /* 0x000000341f357224 */ /* 0x000fce00078e0236 */
[----:B------:R-:W-:Y:S05]  /*1ec0*/  WARPSYNC.COLLECTIVE R48, `(.L_x_9875) ;  /* 0x0000000030087348 */ /* 0x000fea0003c00000 */
[----:B------:R0:W1:Y:S02]  /*1ed0*/  SHFL.IDX P1, R52, R49, R50, R51 ;  /* 0x0000003231347389 */ /* 0x0000640000020033 */
[----:B01----:R-:W-:Y:S05]  /*1ee0*/  ENDCOLLECTIVE ;  /* 0x000000000000791b */ /* 0x003fea0003800000 */
.L_x_9875:
[----:B------:R-:W-:Y:S02]  /*1ef0*/  IMAD.MOV.U32 R50, RZ, RZ, R11 ;  /* 0x000000ffff327224 */ /* 0x000fe400078e000b */
[----:B------:R-:W-:-:S07]  /*1f00*/  IMAD R54, R30, R52, R53 ;  /* 0x000000341e367224 */ /* 0x000fce00078e0235 */
[----:B------:R-:W-:Y:S05]  /*1f10*/  WARPSYNC.COLLECTIVE R48, `(.L_x_9876) ;  /* 0x0000000030087348 */ /* 0x000fea0003c00000 */
[----:B------:R0:W1:Y:S02]  /*1f20*/  SHFL.IDX P1, R52, R49, R50, R51 ;  /* 0x0000003231347389 */ /* 0x0000640000020033 */
[----:B01----:R-:W-:Y:S05]  /*1f30*/  ENDCOLLECTIVE ;  /* 0x000000000000791b */ /* 0x003fea0003800000 */
.L_x_9876:
[----:B------:R-:W-:Y:S01]  /*1f40*/  MOV R50, R12 ;  /* 0x0000000c00327202 */ /* 0x000fe20000000f00 */
[----:B------:R-:W-:-:S07]  /*1f50*/  IMAD R53, R29, R52, R54 ;  /* 0x000000341d357224 */ /* 0x000fce00078e0236 */
[----:B------:R-:W-:Y:S05]  /*1f60*/  WARPSYNC.COLLECTIVE R48, `(.L_x_9877) ;  /* 0x0000000030087348 */ /* 0x000fea0003c00000 */
[----:B------:R0:W1:Y:S02]  /*1f70*/  SHFL.IDX P1, R52, R49, R50, R51 ;  /* 0x0000003231347389 */ /* 0x0000640000020033 */
[----:B01----:R-:W-:Y:S05]  /*1f80*/  ENDCOLLECTIVE ;  /* 0x000000000000791b */ /* 0x003fea0003800000 */
.L_x_9877:
[----:B------:R-:W-:Y:S02]  /*1f90*/  IMAD.MOV.U32 R50, RZ, RZ, R13 ;  /* 0x000000ffff327224 */ /* 0x000fe400078e000d */
[----:B------:R-:W-:-:S07]  /*1fa0*/  IMAD R54, R28, R52, R53 ;  /* 0x000000341c367224 */ /* 0x000fce00078e0235 */
[----:B------:R-:W-:Y:S05]  /*1fb0*/  WARPSYNC.COLLECTIVE R48, `(.L_x_9878) ;  /* 0x0000000030087348 */ /* 0x000fea0003c00000 */
[----:B------:R0:W1:Y:S02]  /*1fc0*/  SHFL.IDX P1, R52, R49, R50, R51 ;  /* 0x0000003231347389 */ /* 0x0000640000020033 */
[----:B01----:R-:W-:Y:S05]  /*1fd0*/  ENDCOLLECTIVE ;  /* 0x000000000000791b */ /* 0x003fea0003800000 */
.L_x_9878:
[----:B------:R-:W-:Y:S01]  /*1fe0*/  MOV R50, R14 ;  /* 0x0000000e00327202 */ /* 0x000fe20000000f00 */
[----:B------:R-:W-:-:S07]  /*1ff0*/  IMAD R53, R47, R52, R54 ;  /* 0x000000342f357224 */ /* 0x000fce00078e0236 */
[----:B------:R-:W-:Y:S05]  /*2000*/  WARPSYNC.COLLECTIVE R48, `(.L_x_9879) ;  /* 0x0000000030087348 */ /* 0x000fea0003c00000 */
[----:B------:R0:W1:Y:S02]  /*2010*/  SHFL.IDX P1, R52, R49, R50, R51 ;  /* 0x0000003231347389 */ /* 0x0000640000020033 */
[----:B01----:R-:W-:Y:S05]  /*2020*/  ENDCOLLECTIVE ;  /* 0x000000000000791b */ /* 0x003fea0003800000 */
.L_x_9879:
[----:B------:R-:W-:Y:S02]  /*2030*/  IMAD.MOV.U32 R50, RZ, RZ, R22 ;  /* 0x000000ffff327224 */ /* 0x000fe400078e0016 */
[----:B------:R-:W-:-:S07]  /*2040*/  IMAD R54, R38, R52, R53 ;  /* 0x0000003426367224 */ /* 0x000fce00078e0235 */
[----:B------:R-:W-:Y:S05]  /*2050*/  WARPSYNC.COLLECTIVE R48, `(.L_x_9880) ;  /* 0x0000000030087348 */ /* 0x000fea0003c00000 */
[----:B------:R0:W1:Y:S02]  /*2060*/  SHFL.IDX P1, R52, R49, R50, R51 ;  /* 0x0000003231347389 */ /* 0x0000640000020033 */
[----:B01----:R-:W-:Y:S05]  /*2070*/  ENDCOLLECTIVE ;  /* 0x000000000000791b */ /* 0x003fea0003800000 */
.L_x_9880:
[----:B------:R-:W-:Y:S01]  /*2080*/  MOV R50, R15 ;  /* 0x0000000f00327202 */ /* 0x000fe20000000f00 */
[----:B------:R-:W-:-:S07]  /*2090*/  IMAD R54, R35, R52, R54 ;  /* 0x0000003423367224 */ /* 0x000fce00078e0236 */
[----:B------:R-:W-:Y:S05]  /*20a0*/  WARPSYNC.COLLECTIVE R48, `(.L_x_9881) ;  /* 0x0000000030087348 */ /* 0x000fea0003c00000 */
[----:B------:R0:W1:Y:S02]  /*20b0*/  SHFL.IDX P1, R52, R49, R50, R51 ;  /* 0x0000003231347389 */ /* 0x0000640000020033 */
[----:B01----:R-:W-:Y:S05]  /*20c0*/  ENDCOLLECTIVE ;  /* 0x000000000000791b */ /* 0x003fea0003800000 */
.L_x_9881:
[----:B------:R-:W-:Y:S02]  /*20d0*/  IMAD.MOV.U32 R50, RZ, RZ, R16 ;  /* 0x000000ffff327224 */ /* 0x000fe400078e0010 */
[----:B------:R-:W-:-:S07]  /*20e0*/  IMAD R53, R43, R52, R54 ;  /* 0x000000342b357224 */ /* 0x000fce00078e0236 */
[----:B------:R-:W-:Y:S05]  /*20f0*/  WARPSYNC.COLLECTIVE R48, `(.L_x_9882) ;  /* 0x0000000030087348 */ /* 0x000fea0003c00000 */
[----:B------:R0:W1:Y:S02]  /*2100*/  SHFL.IDX P1, R52, R49, R50, R51 ;  /* 0x0000003231347389 */ /* 0x0000640000020033 */
[----:B01----:R-:W-:Y:S05]  /*2110*/  ENDCOLLECTIVE ;  /* 0x000000000000791b */ /* 0x003fea0003800000 */
.L_x_9882:
[----:B------:R-:W-:Y:S01]  /*2120*/  MOV R50, R17 ;  /* 0x0000001100327202 */ /* 0x000fe20000000f00 */
[----:B------:R-:W-:-:S07]  /*2130*/  IMAD R54, R42, R52, R53 ;  /* 0x000000342a367224 */ /* 0x000fce00078e0235 */
[----:B------:R-:W-:Y:S05]  /*2140*/  WARPSYNC.COLLECTIVE R48, `(.L_x_9883) ;  /* 0x0000000030087348 */ /* 0x000fea0003c00000 */
[----:B------:R0:W1:Y:S02]  /*2150*/  SHFL.IDX P1, R52, R49, R50, R51 ;  /* 0x0000003231347389 */ /* 0x0000640000020033 */
[----:B01----:R-:W-:Y:S05]  /*2160*/  ENDCOLLECTIVE ;  /* 0x000000000000791b */ /* 0x003fea0003800000 */
.L_x_9883:
[----:B------:R-:W-:Y:S02]  /*2170*/  IMAD.MOV.U32 R50, RZ, RZ, R18 ;  /* 0x000000ffff327224 */ /* 0x000fe400078e0012 */
[----:B------:R-:W-:-:S07]  /*2180*/  IMAD R53, R41, R52, R54 ;  /* 0x0000003429357224 */ /* 0x000fce00078e0236 */
[----:B------:R-:W-:Y:S05]  /*2190*/  WARPSYNC.COLLECTIVE R48, `(.L_x_9884) ;  /* 0x0000000030087348 */ /* 0x000fea0003c00000 */
[----:B------:R0:W1:Y:S02]  /*21a0*/  SHFL.IDX P1, R52, R49, R50, R51 ;  /* 0x0000003231347389 */ /* 0x0000640000020033 */
[----:B01----:R-:W-:Y:S05]  /*21b0*/  ENDCOLLECTIVE ;  /* 0x000000000000791b */ /* 0x003fea0003800000 */
.L_x_9884:
[----:B------:R-:W-:Y:S01]  /*21c0*/  MOV R50, R19 ;  /* 0x0000001300327202 */ /* 0x000fe20000000f00 */
[----:B------:R-:W-:-:S07]  /*21d0*/  IMAD R54, R40, R52, R53 ;  /* 0x0000003428367224 */ /* 0x000fce00078e0235 */
[----:B------:R-:W-:Y:S05]  /*21e0*/  WARPSYNC.COLLECTIVE R48, `(.L_x_9885) ;  /* 0x0000000030087348 */ /* 0x000fea0003c00000 */
[----:B------:R0:W1:Y:S02]  /*21f0*/  SHFL.IDX P1, R52, R49, R50, R51 ;  /* 0x0000003231347389 */ /* 0x0000640000020033 */
[----:B01----:R-:W-:Y:S05]  /*2200*/  ENDCOLLECTIVE ;  /* 0x000000000000791b */ /* 0x003fea0003800000 */
.L_x_9885:
[----:B------:R-:W-:Y:S02]  /*2210*/  IMAD.MOV.U32 R50, RZ, RZ, R20 ;  /* 0x000000ffff327224 */ /* 0x000fe400078e0014 */
[----:B------:R-:W-:-:S07]  /*2220*/  IMAD R53, R39, R52, R54 ;  /* 0x0000003427357224 */ /* 0x000fce00078e0236 */
[----:B------:R-:W-:Y:S05]  /*2230*/  WARPSYNC.COLLECTIVE R48, `(.L_x_9886) ;  /* 0x0000000030087348 */ /* 0x000fea0003c00000 */
[----:B------:R0:W1:Y:S02]  /*2240*/  SHFL.IDX P1, R52, R49, R50, R51 ;  /* 0x0000003231347389 */ /* 0x0000640000020033 */
[----:B01----:R-:W-:Y:S05]  /*2250*/  ENDCOLLECTIVE ;  /* 0x000000000000791b */ /* 0x003fea0003800000 */
.L_x_9886:
[----:B------:R-:W-:Y:S01]  /*2260*/  MOV R55, R52 ;  /* 0x0000003400377202 */ /* 0x000fe20000000f00 */
[----:B------:R-:W-:Y:S06]  /*2270*/  BRA `(.L_x_9887) ;  /* 0xfffffff400007947 */ /* 0x000fec000383ffff */
.L_x_9888:
        /* <DEDUP_REMOVED lines=16> */
.L_x_58307:


//--------------------- .text._Z9cuda_gemmIiLi256ELi4ELi1ELi128ELi16ELi16ELi32ELi0ELi0EEviiiPT_S1_S1_ii --------------------------
	.section	.text._Z9cuda_gemmIiLi256ELi4ELi1ELi128ELi16ELi16ELi32ELi0ELi0EEviiiPT_S1_S1_ii,"ax",@progbits
	.align	128
        .global         _Z9cuda_gemmIiLi256ELi4ELi1ELi128ELi16ELi16ELi32ELi0ELi0EEviiiPT_S1_S1_ii
        .type           _Z9cuda_gemmIiLi256ELi4ELi1ELi128ELi16ELi16ELi32ELi0ELi0EEviiiPT_S1_S1_ii,@function
        .size           _Z9cuda_gemmIiLi256ELi4ELi1ELi128ELi16ELi16ELi32ELi0ELi0EEviiiPT_S1_S1_ii,(.L_x_58308 - _Z9cuda_gemmIiLi256ELi4ELi1ELi128ELi16ELi16ELi32ELi0ELi0EEviiiPT_S1_S1_ii)
        .other          _Z9cuda_gemmIiLi256ELi4ELi1ELi128ELi16ELi16ELi32ELi0ELi0EEviiiPT_S1_S1_ii,@"STO_CUDA_ENTRY STV_DEFAULT"
_Z9cuda_gemmIiLi256ELi4ELi1ELi128ELi16ELi16ELi32ELi0ELi0EEviiiPT_S1_S1_ii:
.text._Z9cuda_gemmIiLi256ELi4ELi1ELi128ELi16ELi16ELi32ELi0ELi0EEviiiPT_S1_S1_ii:
        /* <DEDUP_REMOVED lines=37> */
.L_x_9891:
        /* <DEDUP_REMOVED lines=25> */
.L_x_9890:
[----:B------:R-:W-:Y:S05]  /*03e0*/  BSYNC.RECONVERGENT B0 ;  /* 0x0000000000007941 */ /* 0x000fea0003800200 */
.L_x_9889:
        /* <DEDUP_REMOVED lines=214> */
.L_x_10067:
        /* <DEDUP_REMOVED lines=43> */
.L_x_9895:
[----:B------:R-:W-:Y:S05]  /*1400*/  BSYNC.RECONVERGENT B1 ;  /* 0x0000000000017941 */ /* 0x000fea0003800200 */
.L_x_9894:
        /* <DEDUP_REMOVED lines=10> */
.L_x_9898:
        /* <DEDUP_REMOVED lines=22> */
.L_x_9897:
[----:B------:R-:W-:Y:S05]  /*1610*/  BSYNC.RECONVERGENT B1 ;  /* 0x0000000000017941 */ /* 0x000fea0003800200 */
.L_x_9896:
        /* <DEDUP_REMOVED lines=24> */
.L_x_9900:
[----:B------:R-:W-:Y:S05]  /*17a0*/  BSYNC.RECONVERGENT B1 ;  /* 0x0000000000017941 */ /* 0x000fea0003800200 */
.L_x_9899:
[----:B------:R-:W-:Y:S05]  /*17b0*/  @!P1 BRA `(.L_x_9893) ;  /* 0x0000000000389947 */ /* 0x000fea0003800000 */
[----:B-12---:R-:W1:Y:S01]  /*17c0*/  S2R R48, SR_CgaCtaId ;  /* 0x0000000000307919 */ /* 0x006e620000008800 */
[----:B---3--:R-:W-:-:S05]  /*17d0*/  MOV R31, 0x400 ;  /* 0x00000400001f7802 */ /* 0x008fca0000000f00 */
[----:B------:R-:W-:-:S05]  /*17e0*/  VIADD R31, R31, 0x680 ;  /* 0x000006801f1f7836 */ /* 0x000fca0000000000 */
[----:B-1----:R-:W-:-:S07]  /*17f0*/  LEA R51, R48, R31, 0x18 ;  /* 0x0000001f30337211 */ /* 0x002fce00078ec0ff */
.L_x_9901:
        /* <DEDUP_REMOVED lines=10> */
.L_x_9893:
[----:B------:R-:W-:Y:S05]  /*18a0*/  BSYNC.RECONVERGENT B0 ;  /* 0x0000000000007941 */ /* 0x000fea0003800200 */
.L_x_9892:
[----:B------:R-:W-:Y:S01]  /*18b0*/  BAR.SYNC.DEFER_BLOCKING 0x0 ;  /* 0x0000000000007b1d */ /* 0x000fe20000010000 */
[----:B------:R-:W-:-:S09]  /*18c0*/  UISETP.GE.AND UP0, UPT, UR4, 0x1, UPT ;  /* 0x000000010400788c */ /* 0x000fd2000bf06270 */
[----:B------:R-:W-:Y:S05]  /*18d0*/  BRA.U !UP0, `(.L_x_9902) ;  /* 0x0000003908907547 */ /* 0x000fea000b800000 */
[----:B------:R-:W-:-:S09]  /*18e0*/  UISETP.NE.AND UP0, UPT, UR15, 0x1, UPT ;  /* 0x000000010f00788c */ /* 0x000fd2000bf05270 */
[----:B------:R-:W-:Y:S05]  /*18f0*/  BRA.U UP0, `(.L_x_9903) ;  /* 0x0000001100c07547 */ /* 0x000fea000b800000 */
[----:B0---4-:R-:W-:Y:S01]  /*1900*/  HFMA2 R49, -RZ, RZ, 0, 0 ;  /* 0x00000000ff317431 */ /* 0x011fe200000001ff */
[----:B------:R-:W-:Y:S06]  /*1910*/  BSSY B1, `(.L_x_9904) ;  /* 0x000012d000017945 */ /* 0x000fec0003800000 */
.L_x_9956:
        /* <DEDUP_REMOVED lines=18> */
.L_x_9905:
        /* <DEDUP_REMOVED lines=8> */
.L_x_9906:
        /* <DEDUP_REMOVED lines=8> */
.L_x_9907:
        /* <DEDUP_REMOVED lines=8> */
.L_x_9908:
        /* <DEDUP_REMOVED lines=8> */
.L_x_9909:
        /* <DEDUP_REMOVED lines=9> */
.L_x_9910:
        /* <DEDUP_REMOVED lines=9> */
.L_x_9911:
        /* <DEDUP_REMOVED lines=9> */
.L_x_9912:
        /* <DEDUP_REMOVED lines=10> */
.L_x_9913:
        /* <DEDUP_REMOVED lines=11> */
.L_x_9914:
        /* <DEDUP_REMOVED lines=11> */
.L_x_9915:
        /* <DEDUP_REMOVED lines=11> */
.L_x_9916:
        /* <DEDUP_REMOVED lines=11> */
.L_x_9917:
        /* <DEDUP_REMOVED lines=11> */
.L_x_9918:
        /* <DEDUP_REMOVED lines=11> */
.L_x_9919:
        /* <DEDUP_REMOVED lines=11> */
.L_x_9920:
        /* <DEDUP_REMOVED lines=31> */
.L_x_9955:
[----:B------:R-:W-:Y:S02]  /*2550*/  IMAD R50, R52, 0x44, R51 ;  /* 0x0000004434327824 */ /* 0x000fe400078e0233 */
[----:B-1----:R-:W-:-:S04]  /*2560*/  HFMA2 R55, -RZ, RZ, 0, 0 ;  /* 0x00000000ff377431 */ /* 0x002fc800000001ff */
[----:B------:R-:W1:Y:S01]  /*2570*/  LDS R50, [R50] ;  /* 0x0000000032327984 */ /* 0x000e620000000800 */
[----:B------:R-:W-:Y:S05]  /*2580*/  @!P5 BRA `(.L_x_9923) ;  /* 0x000000000010d947 */ /* 0x000fea0003800000 */
[----:B------:R-:W-:-:S03]  /*2590*/  UMOV UR10, 0xffffffff ;  /* 0xffffffff000a7882 */ /* 0x000fc60000000000 */
[----:B------:R-:W-:Y:S05]  /*25a0*/  BRA.DIV UR10, `(.L_x_9924) ;  /* 0x0000003e0a6c7947 */ /* 0x000fea000b800000 */
[----:B-1----:R1:W3:Y:S02]  /*25b0*/  SHFL.IDX PT, R30, R50, R28, R19 ;  /* 0x0000001c321e7389 */ /* 0x0022e400000e0013 */
.L_x_10070:
[----:B0--3--:R-:W-:-:S07]  /*25c0*/  IMAD R55, R29, R30, RZ ;  /* 0x0000001e1d377224 */ /* 0x009fce00078e02ff */
.L_x_9923:
[----:B------:R-:W-:Y:S05]  /*25d0*/  @!P4 BRA `(.L_x_9925) ;  /* 0x000000000010c947 */ /* 0x000fea0003800000 */
[----:B------:R-:W-:-:S03]  /*25e0*/  UMOV UR10, 0xffffffff ;  /* 0xffffffff000a7882 */ /* 0x000fc60000000000 */
[----:B------:R-:W-:Y:S05]  /*25f0*/  BRA.DIV UR10, `(.L_x_9926) ;  /* 0x0000003e0a787947 */ /* 0x000fea000b800000 */
[----:B-1----:R1:W3:Y:S02]  /*2600*/  SHFL.IDX PT, R30, R50, R4, R19 ;  /* 0x00000004321e7389 */ /* 0x0022e400000e0013 */
.L_x_10073:
[----:B--23--:R-:W-:-:S07]  /*2610*/  IMAD R55, R32, R30, R55 ;  /* 0x0000001e20377224 */ /* 0x00cfce00078e0237 */
.L_x_9925:
[----:B------:R-:W-:Y:S05]  /*2620*/  @!P3 BRA `(.L_x_9927) ;  /* 0x000000000010b947 */ /* 0x000fea0003800000 */
[----:B------:R-:W-:-:S03]  /*2630*/  UMOV UR10, 0xffffffff ;  /* 0xffffffff000a7882 */ /* 0x000fc60000000000 */
[----:B------:R-:W-:Y:S05]  /*2640*/  BRA.DIV UR10, `(.L_x_9928) ;  /* 0x0000003e0a847947 */ /* 0x000fea000b800000 */
[----:B-1----:R1:W3:Y:S02]  /*2650*/  SHFL.IDX PT, R30, R50, R5, R19 ;  /* 0x00000005321e7389 */ /* 0x0022e400000e0013 */
.L_x_10076:
[----:B---3--:R-:W-:-:S07]  /*2660*/  IMAD R55, R33, R30, R55 ;  /* 0x0000001e21377224 */ /* 0x008fce00078e0237 */
.L_x_9927:
[----:B------:R-:W-:Y:S05]  /*2670*/  @!P2 BRA `(.L_x_9929) ;  /* 0x000000000010a947 */ /* 0x000fea0003800000 */
[----:B------:R-:W-:-:S03]  /*2680*/  UMOV UR10, 0xffffffff ;  /* 0xffffffff000a7882 */ /* 0x000fc60000000000 */
[----:B------:R-:W-:Y:S05]  /*2690*/  BRA.DIV UR10, `(.L_x_9930) ;  /* 0x0000003e0a907947 */ /* 0x000fea000b800000 */
[----:B-1----:R1:W3:Y:S02]  /*26a0*/  SHFL.IDX PT, R30, R50, R6, R19 ;  /* 0x00000006321e7389 */ /* 0x0022e400000e0013 */
.L_x_10079:
[----:B---3--:R-:W-:-:S07]  /*26b0*/  IMAD R55, R34, R30, R55 ;  /* 0x0000001e22377224 */ /* 0x008fce00078e0237 */
.L_x_9929:
[----:B------:R-:W-:Y:S05]  /*26c0*/  @!P1 BRA `(.L_x_9931) ;  /* 0x0000000000109947 */ /* 0x000fea0003800000 */
[----:B------:R-:W-:-:S03]  /*26d0*/  UMOV UR10, 0xffffffff ;  /* 0xffffffff000a7882 */ /* 0x000fc60000000000 */
[----:B------:R-:W-:Y:S05]  /*26e0*/  BRA.DIV UR10, `(.L_x_9932) ;  /* 0x0000003e0a9c7947 */ /* 0x000fea000b800000 */
[----:B-1----:R1:W3:Y:S02]  /*26f0*/  SHFL.IDX PT, R30, R50, R7, R19 ;  /* 0x00000007321e7389 */ /* 0x0022e400000e0013 */
.L_x_10082:
[----:B---3--:R-:W-:-:S07]  /*2700*/  IMAD R55, R35, R30, R55 ;  /* 0x0000001e23377224 */ /* 0x008fce00078e0237 */
.L_x_9931:
[----:B------:R-:W3:Y:S02]  /*2710*/  LDC R56, c[0x0][0x3ac] ;  /* 0x0000eb00ff387b82 */ /* 0x000ee40000000800 */
[----:B---3--:R-:W-:-:S13]  /*2720*/  ISETP.GE.AND P0, PT, R56, 0x6, PT ;  /* 0x000000063800780c */ /* 0x008fda0003f06270 */
[----:B------:R-:W-:Y:S05]  /*2730*/  @!P0 BRA `(.L_x_9933) ;  /* 0x0000000000108947 */ /* 0x000fea0003800000 */
[----:B------:R-:W-:-:S03]  /*2740*/  UMOV UR10, 0xffffffff ;  /* 0xffffffff000a7882 */ /* 0x000fc60000000000 */
[----:B------:R-:W-:Y:S05]  /*2750*/  BRA.DIV UR10, `(.L_x_9934) ;  /* 0x0000003e0aa07947 */ /* 0x000fea000b800000 */
[----:B-1----:R1:W3:Y:S02]  /*2760*/  SHFL.IDX PT, R30, R50, R8, R19 ;  /* 0x00000008321e7389 */ /* 0x0022e400000e0013 */
.L_x_10085:
[----:B---3--:R-:W-:-:S07]  /*2770*/  IMAD R55, R36, R30, R55 ;  /* 0x0000001e24377224 */ /* 0x008fce00078e0237 */
.L_x_9933:
[----:B------:R-:W-:-:S13]  /*2780*/  ISETP.GE.AND P0, PT, R56, 0x7, PT ;  /* 0x000000073800780c */ /* 0x000fda0003f06270 */
[----:B------:R-:W-:Y:S05]  /*2790*/  @!P0 BRA `(.L_x_9935) ;  /* 0x0000000000108947 */ /* 0x000fea0003800000 */
[----:B------:R-:W-:-:S03]  /*27a0*/  UMOV UR10, 0xffffffff ;  /* 0xffffffff000a7882 */ /* 0x000fc60000000000 */
[----:B------:R-:W-:Y:S05]  /*27b0*/  BRA.DIV UR10, `(.L_x_9936) ;  /* 0x0000003e0aa87947 */ /* 0x000fea000b800000 */
[----:B-1----:R1:W3:Y:S02]  /*27c0*/  SHFL.IDX PT, R30, R50, R9, R19 ;  /* 0x00000009321e7389 */ /* 0x0022e400000e0013 */
.L_x_10088:
[----:B---3--:R-:W-:-:S07]  /*27d0*/  IMAD R55, R37, R30, R55 ;  /* 0x0000001e25377224 */ /* 0x008fce00078e0237 */
.L_x_9935:
[----:B------:R-:W-:-:S13]  /*27e0*/  ISETP.GE.AND P0, PT, R56, 0x8, PT ;  /* 0x000000083800780c */ /* 0x000fda0003f06270 */
[----:B------:R-:W-:Y:S05]  /*27f0*/  @!P0 BRA `(.L_x_9937) ;  /* 0x0000000000108947 */ /* 0x000fea0003800000 */
[----:B------:R-:W-:-:S03]  /*2800*/  UMOV UR10, 0xffffffff ;  /* 0xffffffff000a7882 */ /* 0x000fc60000000000 */
[----:B------:R-:W-:Y:S05]  /*2810*/  BRA.DIV UR10, `(.L_x_9938) ;  /* 0x0000003e0ab07947 */ /* 0x000fea000b800000 */
[----:B-1----:R1:W3:Y:S02]  /*2820*/  SHFL.IDX PT, R30, R50, R10, R19 ;  /* 0x0000000a321e7389 */ /* 0x0022e400000e0013 */
.L_x_10091:
[----:B---3--:R-:W-:-:S07]  /*2830*/  IMAD R55, R38, R30, R55 ;  /* 0x0000001e26377224 */ /* 0x008fce00078e0237 */
.L_x_9937:
[----:B------:R-:W-:-:S13]  /*2840*/  ISETP.GE.AND P0, PT, R56, 0x9, PT ;  /* 0x000000093800780c */ /* 0x000fda0003f06270 */
[----:B------:R-:W-:Y:S05]  /*2850*/  @!P0 BRA `(.L_x_9939) ;  /* 0x0000000000108947 */ /* 0x000fea0003800000 */
[----:B------:R-:W-:-:S03]  /*2860*/  UMOV UR10, 0xffffffff ;  /* 0xffffffff000a7882 */ /* 0x000fc60000000000 */
[----:B------:R-:W-:Y:S05]  /*2870*/  BRA.DIV UR10, `(.L_x_9940) ;  /* 0x0000003e0ab87947 */ /* 0x000fea000b800000 */
[----:B-1----:R1:W3:Y:S02]  /*2880*/  SHFL.IDX PT, R30, R50, R11, R19 ;  /* 0x0000000b321e7389 */ /* 0x0022e400000e0013 */
.L_x_10094:
[----:B---3--:R-:W-:-:S07]  /*2890*/  IMAD R55, R39, R30, R55 ;  /* 0x0000001e27377224 */ /* 0x008fce00078e0237 */
.L_x_9939:
[----:B------:R-:W-:-:S13]  /*28a0*/  ISETP.GE.AND P0, PT, R56, 0xa, PT ;  /* 0x0000000a3800780c */ /* 0x000fda0003f06270 */
[----:B------:R-:W-:Y:S05]  /*28b0*/  @!P0 BRA `(.L_x_9941) ;  /* 0x0000000000108947 */ /* 0x000fea0003800000 */
[----:B------:R-:W-:-:S03]  /*28c0*/  UMOV UR10, 0xffffffff ;  /* 0xffffffff000a7882 */ /* 0x000fc60000000000 */
[----:B------:R-:W-:Y:S05]  /*28d0*/  BRA.DIV UR10, `(.L_x_9942) ;  /* 0x0000003e0ac07947 */ /* 0x000fea000b800000 */
[----:B-1----:R1:W3:Y:S02]  /*28e0*/  SHFL.IDX PT, R30, R50, R12, R19 ;  /* 0x0000000c321e7389 */ /* 0x0022e400000e0013 */
.L_x_10097:
[----:B---3--:R-:W-:-:S07]  /*28f0*/  IMAD R55, R40, R30, R55 ;  /* 0x0000001e28377224 */ /* 0x008fce00078e0237 */
.L_x_9941:
[----:B------:R-:W-:-:S13]  /*2900*/  ISETP.GE.AND P0, PT, R56, 0xb, PT ;  /* 0x0000000b3800780c */ /* 0x000fda0003f06270 */
[----:B------:R-:W-:Y:S05]  /*2910*/  @!P0 BRA `(.L_x_9943) ;  /* 0x0000000000108947 */ /* 0x000fea0003800000 */
[----:B------:R-:W-:-:S03]  /*2920*/  UMOV UR10, 0xffffffff ;  /* 0xffffffff000a7882 */ /* 0x000fc60000000000 */
[----:B------:R-:W-:Y:S05]  /*2930*/  BRA.DIV UR10, `(.L_x_9944) ;  /* 0x0000003e0ac87947 */ /* 0x000fea000b800000 */
[----:B-1----:R1:W3:Y:S02]  /*2940*/  SHFL.IDX PT, R30, R50, R13, R19 ;  /* 0x0000000d321e7389 */ /* 0x0022e400000e0013 */
.L_x_10100:
[----:B---3--:R-:W-:-:S07]  /*2950*/  IMAD R55, R41, R30, R55 ;  /* 0x0000001e29377224 */ /* 0x008fce00078e0237 */
.L_x_9943:
[----:B------:R-:W-:-:S13]  /*2960*/  ISETP.GE.AND P0, PT, R56, 0xc, PT ;  /* 0x0000000c3800780c */ /* 0x000fda0003f06270 */
[----:B------:R-:W-:Y:S05]  /*2970*/  @!P0 BRA `(.L_x_9945) ;  /* 0x0000000000108947 */ /* 0x000fea0003800000 */
[----:B------:R-:W-:-:S03]  /*2980*/  UMOV UR10, 0xffffffff ;  /* 0xffffffff000a7882 */ /* 0x000fc60000000000 */
[----:B------:R-:W-:Y:S05]  /*2990*/  BRA.DIV UR10, `(.L_x_9946) ;  /* 0x0000003e0ad07947 */ /* 0x000fea000b800000 */
[----:B-1----:R1:W3:Y:S02]  /*29a0*/  SHFL.IDX PT, R30, R50, R14, R19 ;  /* 0x0000000e321e7389 */ /* 0x0022e400000e0013 */
.L_x_10103:
[----:B---3--:R-:W-:-:S07]  /*29b0*/  IMAD R55, R42, R30, R55 ;  /* 0x0000001e2a377224 */ /* 0x008fce00078e0237 */
.L_x_9945:
[----:B------:R-:W-:-:S13]  /*29c0*/  ISETP.GE.AND P0, PT, R56, 0xd, PT ;  /* 0x0000000d3800780c */ /* 0x000fda0003f06270 */
[----:B------:R-:W-:Y:S05]  /*29d0*/  @!P0 BRA `(.L_x_9947) ;  /* 0x0000000000108947 */ /* 0x000fea0003800000 */
[----:B------:R-:W-:-:S03]  /*29e0*/  UMOV UR10, 0xffffffff ;  /* 0xffffffff000a7882 */ /* 0x000fc60000000000 */
[----:B------:R-:W-:Y:S05]  /*29f0*/  BRA.DIV UR10, `(.L_x_9948) ;  /* 0x0000003e0ad87947 */ /* 0x000fea000b800000 */
[----:B-1----:R1:W3:Y:S02]  /*2a00*/  SHFL.IDX PT, R30, R50, R15, R19 ;  /* 0x0000000f321e7389 */ /* 0x0022e400000e0013 */
.L_x_10106:
[----:B---3--:R-:W-:-:S07]  /*2a10*/  IMAD R55, R43, R30, R55 ;  /* 0x0000001e2b377224 */ /* 0x008fce00078e0237 */
.L_x_9947:
[----:B------:R-:W-:-:S13]  /*2a20*/  ISETP.GE.AND P0, PT, R56, 0xe, PT ;  /* 0x0000000e3800780c */ /* 0x000fda0003f06270 */
[----:B------:R-:W-:Y:S05]  /*2a30*/  @!P0 BRA `(.L_x_9949) ;  /* 0x0000000000108947 */ /* 0x000fea0003800000 */
[----:B------:R-:W-:-:S03]  /*2a40*/  UMOV UR10, 0xffffffff ;  /* 0xffffffff000a7882 */ /* 0x000fc60000000000 */
[----:B------:R-:W-:Y:S05]  /*2a50*/  BRA.DIV UR10, `(.L_x_9950) ;  /* 0x0000003e0ae07947 */ /* 0x000fea000b800000 */
[----:B-1----:R1:W3:Y:S02]  /*2a60*/  SHFL.IDX PT, R30, R50, R16, R19 ;  /* 0x00000010321e7389 */ /* 0x0022e400000e0013 */
.L_x_10109:
[----:B---3--:R-:W-:-:S07]  /*2a70*/  IMAD R55, R44, R30, R55 ;  /* 0x0000001e2c377224 */ /* 0x008fce00078e0237 */
.L_x_9949:
[----:B------:R-:W-:-:S13]  /*2a80*/  ISETP.GE.AND P0, PT, R56, 0xf, PT ;  /* 0x0000000f3800780c */ /* 0x000fda0003f06270 */
[----:B------:R-:W-:Y:S05]  /*2a90*/  @!P0 BRA `(.L_x_9951) ;  /* 0x0000000000108947 */ /* 0x000fea0003800000 */
[----:B------:R-:W-:-:S03]  /*2aa0*/  UMOV UR10, 0xffffffff ;  /* 0xffffffff000a7882 */ /* 0x000fc60000000000 */
[----:B------:R-:W-:Y:S05]  /*2ab0*/  BRA.DIV UR10, `(.L_x_9952) ;  /* 0x0000003e0ae87947 */ /* 0x000fea000b800000 */
[----:B-1----:R1:W3:Y:S02]  /*2ac0*/  SHFL.IDX PT, R30, R50, R17, R19 ;  /* 0x00000011321e7389 */ /* 0x0022e400000e0013 */
.L_x_10112:
[----:B---3--:R-:W-:-:S07]  /*2ad0*/  IMAD R55, R45, R30, R55 ;  /* 0x0000001e2d377224 */ /* 0x008fce00078e0237 */
.L_x_9951:
[----:B------:R-:W-:-:S13]  /*2ae0*/  ISETP.GE.AND P0, PT, R56, 0x10, PT ;  /* 0x000000103800780c */ /* 0x000fda0003f06270 */
[----:B------:R-:W-:Y:S05]  /*2af0*/  @!P0 BRA `(.L_x_9953) ;  /* 0x0000000000108947 */ /* 0x000fea0003800000 */
[----:B------:R-:W-:-:S03]  /*2b00*/  UMOV UR10, 0xffffffff ;  /* 0xffffffff000a7882 */ /* 0x000fc60000000000 */
[----:B------:R-:W-:Y:S05]  /*2b10*/  BRA.DIV UR10, `(.L_x_9954) ;  /* 0x0000003e0af07947 */ /* 0x000fea000b800000 */
[----:B-1----:R1:W3:Y:S02]  /*2b20*/  SHFL.IDX PT, R30, R50, R18, R19 ;  /* 0x00000012321e7389 */ /* 0x0022e400000e0013 */
.L_x_10115:
[----:B---3--:R-:W-:-:S07]  /*2b30*/  IMAD R55, R46, R30, R55 ;  /* 0x0000001e2e377224 */ /* 0x008fce00078e0237 */
.L_x_9953:
        /* <DEDUP_REMOVED lines=8> */
.L_x_9922:
[----:B------:R-:W-:Y:S05]  /*2bc0*/  BSYNC B0 ;  /* 0x0000000000007941 */ /* 0x000fea0003800000 */
.L_x_9921:
[----:B------:R-:W-:Y:S05]  /*2bd0*/  @!P6 BRA `(.L_x_9956) ;  /* 0xffffffec0050e947 */ /* 0x000fea000383ffff */
[----:B------:R-:W-:Y:S05]  /*2be0*/  BSYNC B1 ;  /* 0x0000000000017941 */ /* 0x000fea0003800000 */
.L_x_9904:
[----:B------:R-:W-:Y:S05]  /*2bf0*/  BRA `(.L_x_9902) ;  /* 0x0000002400c87947 */ /* 0x000fea0003800000 */
.L_x_9903:
[----:B------:R-:W5:Y:S02]  /*2c00*/  LDCU UR10, c[0x0][0x3ac] ;  /* 0x00007580ff0a77ac */ /* 0x000f640008000800 */
[----:B-----5:R-:W-:-:S09]  /*2c10*/  UISETP.GT.U32.AND UP0, UPT, UR10, 0x1f, UPT ;  /* 0x0000001f0a00788c */ /* 0x020fd2000bf04070 */
[----:B------:R-:W-:Y:S05]  /*2c20*/  BRA.U UP0, `(.L_x_9957) ;  /* 0x0000001100a07547 */ /* 0x000fea000b800000 */
[----:B0---4-:R-:W-:-:S07]  /*2c30*/  HFMA2 R49, -RZ, RZ, 0, 0 ;  /* 0x00000000ff317431 */ /* 0x011fce00000001ff */
.L_x_10009:
        /* <DEDUP_REMOVED lines=18> */
.L_x_9958:
        /* <DEDUP_REMOVED lines=8> */
.L_x_9959:
        /* <DEDUP_REMOVED lines=8> */
.L_x_9960:
        /* <DEDUP_REMOVED lines=8> */
.L_x_9961:
        /* <DEDUP_REMOVED lines=8> */
.L_x_9962:
        /* <DEDUP_REMOVED lines=9> */
.L_x_9963:
        /* <DEDUP_REMOVED lines=9> */
.L_x_9964:
        /* <DEDUP_REMOVED lines=9> */
.L_x_9965:
        /* <DEDUP_REMOVED lines=10> */
.L_x_9966:
        /* <DEDUP_REMOVED lines=11> */
.L_x_9967:
        /* <DEDUP_REMOVED lines=11> */
.L_x_9968:
        /* <DEDUP_REMOVED lines=11> */
.L_x_9969:
        /* <DEDUP_REMOVED lines=11> */
.L_x_9970:
        /* <DEDUP_REMOVED lines=11> */
.L_x_9971:
        /* <DEDUP_REMOVED lines=11> */
.L_x_9972:
        /* <DEDUP_REMOVED lines=11> */
.L_x_9973:
        /* <DEDUP_REMOVED lines=27> */
.L_x_10008:
[----:B-1----:R-:W-:Y:S02]  /*3830*/  IMAD R50, R52, 0x44, R51 ;  /* 0x0000004434327824 */ /* 0x002fe400078e0233 */
[----:B------:R-:W-:-:S04]  /*3840*/  IMAD.MOV.U32 R55, RZ, RZ, RZ ;  /* 0x000000ffff377224 */ /* 0x000fc800078e00ff */
[----:B------:R-:W1:Y:S01]  /*3850*/  LDS R50, [R50] ;  /* 0x0000000032327984 */ /* 0x000e620000000800 */
[----:B------:R-:W-:Y:S05]  /*3860*/  @!P5 BRA `(.L_x_9976) ;  /* 0x000000000010d947 */ /* 0x000fea0003800000 */
[----:B------:R-:W-:-:S03]  /*3870*/  UMOV UR10, 0xffffffff ;  /* 0xffffffff000a7882 */ /* 0x000fc60000000000 */
[----:B------:R-:W-:Y:S05]  /*3880*/  BRA.DIV UR10, `(.L_x_9977) ;  /* 0x000000320ab47947 */ /* 0x000fea000b800000 */
[----:B-1----:R1:W3:Y:S02]  /*3890*/  SHFL.IDX PT, R30, R50, R28, R19 ;  /* 0x0000001c321e7389 */ /* 0x0022e400000e0013 */
.L_x_10118:
[----:B0--3--:R-:W-:-:S07]  /*38a0*/  IMAD R55, R29, R30, RZ ;  /* 0x0000001e1d377224 */ /* 0x009fce00078e02ff */
.L_x_9976:
[----:B------:R-:W-:Y:S05]  /*38b0*/  @!P4 BRA `(.L_x_9978) ;  /* 0x000000000010c947 */ /* 0x000fea0003800000 */
[----:B------:R-:W-:-:S03]  /*38c0*/  UMOV UR10, 0xffffffff ;  /* 0xffffffff000a7882 */ /* 0x000fc60000000000 */
[----:B------:R-:W-:Y:S05]  /*38d0*/  BRA.DIV UR10, `(.L_x_9979) ;  /* 0x000000320ac07947 */ /* 0x000fea000b800000 */
[----:B-1----:R1:W3:Y:S02]  /*38e0*/  SHFL.IDX PT, R30, R50, R4, R19 ;  /* 0x00000004321e7389 */ /* 0x0022e400000e0013 */
.L_x_10121:
[----:B--23--:R-:W-:-:S07]  /*38f0*/  IMAD R55, R32, R30, R55 ;  /* 0x0000001e20377224 */ /* 0x00cfce00078e0237 */
.L_x_9978:
[----:B------:R-:W-:Y:S05]  /*3900*/  @!P3 BRA `(.L_x_9980) ;  /* 0x000000000010b947 */ /* 0x000fea0003800000 */
[----:B------:R-:W-:-:S03]  /*3910*/  UMOV UR10, 0xffffffff ;  /* 0xffffffff000a7882 */ /* 0x000fc60000000000 */
[----:B------:R-:W-:Y:S05]  /*3920*/  BRA.DIV UR10, `(.L_x_9981) ;  /* 0x000000320acc7947 */ /* 0x000fea000b800000 */
[----:B-1----:R1:W3:Y:S02]  /*3930*/  SHFL.IDX PT, R30, R50, R5, R19 ;  /* 0x00000005321e7389 */ /* 0x0022e400000e0013 */
.L_x_10124:
[----:B---3--:R-:W-:-:S07]  /*3940*/  IMAD R55, R33, R30, R55 ;  /* 0x0000001e21377224 */ /* 0x008fce00078e0237 */
.L_x_9980:
[----:B------:R-:W-:Y:S05]  /*3950*/  @!P2 BRA `(.L_x_9982) ;  /* 0x000000000010a947 */ /* 0x000fea0003800000 */
[----:B------:R-:W-:-:S03]  /*3960*/  UMOV UR10, 0xffffffff ;  /* 0xffffffff000a7882 */ /* 0x000fc60000000000 */
[----:B------:R-:W-:Y:S05]  /*3970*/  BRA.DIV UR10, `(.L_x_9983) ;  /* 0x000000320ad87947 */ /* 0x000fea000b800000 */
[----:B-1----:R1:W3:Y:S02]  /*3980*/  SHFL.IDX PT, R30, R50, R6, R19 ;  /* 0x00000006321e7389 */ /* 0x0022e400000e0013 */
.L_x_10127:
[----:B---3--:R-:W-:-:S07]  /*3990*/  IMAD R55, R34, R30, R55 ;  /* 0x0000001e22377224 */ /* 0x008fce00078e0237 */
.L_x_9982:
[----:B------:R-:W-:Y:S05]  /*39a0*/  @!P1 BRA `(.L_x_9984) ;  /* 0x0000000000109947 */ /* 0x000fea0003800000 */
[----:B------:R-:W-:-:S03]  /*39b0*/  UMOV UR10, 0xffffffff ;  /* 0xffffffff000a7882 */ /* 0x000fc60000000000 */
[----:B------:R-:W-:Y:S05]  /*39c0*/  BRA.DIV UR10, `(.L_x_9985) ;  /* 0x000000320ae47947 */ /* 0x000fea000b800000 */
[----:B-1----:R1:W3:Y:S02]  /*39d0*/  SHFL.IDX PT, R30, R50, R7, R19 ;  /* 0x00000007321e7389 */ /* 0x0022e400000e0013 */
.L_x_10130:
[----:B---3--:R-:W-:-:S07]  /*39e0*/  IMAD R55, R35, R30, R55 ;  /* 0x0000001e23377224 */ /* 0x008fce00078e0237 */
.L_x_9984:
[----:B------:R-:W3:Y:S02]  /*39f0*/  LDC R56, c[0x0][0x3ac] ;  /* 0x0000eb00ff387b82 */ /* 0x000ee40000000800 */
[----:B---3--:R-:W-:-:S13]  /*3a00*/  ISETP.GE.AND P0, PT, R56, 0x6, PT ;  /* 0x000000063800780c */ /* 0x008fda0003f06270 */
[----:B------:R-:W-:Y:S05]  /*3a10*/  @!P0 BRA `(.L_x_9986) ;  /* 0x0000000000108947 */ /* 0x000fea0003800000 */
[----:B------:R-:W-:-:S03]  /*3a20*/  UMOV UR10, 0xffffffff ;  /* 0xffffffff000a7882 */ /* 0x000fc60000000000 */
[----:B------:R-:W-:Y:S05]  /*3a30*/  BRA.DIV UR10, `(.L_x_9987) ;  /* 0x000000320ae87947 */ /* 0x000fea000b800000 */
[----:B-1----:R1:W3:Y:S02]  /*3a40*/  SHFL.IDX PT, R30, R50, R8, R19 ;  /* 0x00000008321e7389 */ /* 0x0022e400000e0013 */
.L_x_10133:
[----:B---3--:R-:W-:-:S07]  /*3a50*/  IMAD R55, R36, R30, R55 ;  /* 0x0000001e24377224 */ /* 0x008fce00078e0237 */
.L_x_9986:
[----:B------:R-:W-:-:S13]  /*3a60*/  ISETP.GE.AND P0, PT, R56, 0x7, PT ;  /* 0x000000073800780c */ /* 0x000fda0003f06270 */
[----:B------:R-:W-:Y:S05]  /*3a70*/  @!P0 BRA `(.L_x_9988) ;  /* 0x0000000000108947 */ /* 0x000fea0003800000 */
[----:B------:R-:W-:-:S03]  /*3a80*/  UMOV UR10, 0xffffffff ;  /* 0xffffffff000a7882 */ /* 0x000fc60000000000 */
[----:B------:R-:W-:Y:S05]  /*3a90*/  BRA.DIV UR10, `(.L_x_9989) ;  /* 0x000000320af07947 */ /* 0x000fea000b800000 */
[----:B-1----:R1:W3:Y:S02]  /*3aa0*/  SHFL.IDX PT, R30, R50, R9, R19 ;  /* 0x00000009321e7389 */ /* 0x0022e400000e0013 */
.L_x_10136:
[----:B---3--:R-:W-:-:S07]  /*3ab0*/  IMAD R55, R37, R30, R55 ;  /* 0x0000001e25377224 */ /* 0x008fce00078e0237 */
.L_x_9988:
[----:B------:R-:W-:-:S13]  /*3ac0*/  ISETP.GE.AND P0, PT, R56, 0x8, PT ;  /* 0x000000083800780c */ /* 0x000fda0003f06270 */
[----:B------:R-:W-:Y:S05]  /*3ad0*/  @!P0 BRA `(.L_x_9990) ;  /* 0x0000000000108947 */ /* 0x000fea0003800000 */
[----:B------:R-:W-:-:S03]  /*3ae0*/  UMOV UR10, 0xffffffff ;  /* 0xffffffff000a7882 */ /* 0x000fc60000000000 */
[----:B------:R-:W-:Y:S05]  /*3af0*/  BRA.DIV UR10, `(.L_x_9991) ;  /* 0x000000320af87947 */ /* 0x000fea000b800000 */
[----:B-1----:R1:W3:Y:S02]  /*3b00*/  SHFL.IDX PT, R30, R50, R10, R19 ;  /* 0x0000000a321e7389 */ /* 0x0022e400000e0013 */
.L_x_10139:
[----:B---3--:R-:W-:-:S07]  /*3b10*/  IMAD R55, R38, R30, R55 ;  /* 0x0000001e26377224 */ /* 0x008fce00078e0237 */
.L_x_9990:
[----:B------:R-:W-:-:S13]  /*3b20*/  ISETP.GE.AND P0, PT, R56, 0x9, PT ;  /* 0x000000093800780c */ /* 0x000fda0003f06270 */
[----:B------:R-:W-:Y:S05]  /*3b30*/  @!P0 BRA `(.L_x_9992) ;  /* 0x0000000000108947 */ /* 0x000fea0003800000 */
[----:B------:R-:W-:-:S03]  /*3b40*/  UMOV UR10, 0xffffffff ;  /* 0xffffffff000a7882 */ /* 0x000fc60000000000 */
[----:B------:R-:W-:Y:S05]  /*3b50*/  BRA.DIV UR10, `(.L_x_9993) ;  /* 0x000000360a007947 */ /* 0x000fea000b800000 */
[----:B-1----:R1:W3:Y:S02]  /*3b60*/  SHFL.IDX PT, R30, R50, R11, R19 ;  /* 0x0000000b321e7389 */ /* 0x0022e400000e0013 */
.L_x_10142:
[----:B---3--:R-:W-:-:S07]  /*3b70*/  IMAD R55, R39, R30, R55 ;  /* 0x0000001e27377224 */ /* 0x008fce00078e0237 */
.L_x_9992:
[----:B------:R-:W-:-:S13]  /*3b80*/  ISETP.GE.AND P0, PT, R56, 0xa, PT ;  /* 0x0000000a3800780c */ /* 0x000fda0003f06270 */
[----:B------:R-:W-:Y:S05]  /*3b90*/  @!P0 BRA `(.L_x_9994) ;  /* 0x0000000000108947 */ /* 0x000fea0003800000 */
[----:B------:R-:W-:-:S03]  /*3ba0*/  UMOV UR10, 0xffffffff ;  /* 0xffffffff000a7882 */ /* 0x000fc60000000000 */
[----:B------:R-:W-:Y:S05]  /*3bb0*/  BRA.DIV UR10, `(.L_x_9995) ;  /* 0x000000360a087947 */ /* 0x000fea000b800000 */
[----:B-1----:R1:W3:Y:S02]  /*3bc0*/  SHFL.IDX PT, R30, R50, R12, R19 ;  /* 0x0000000c321e7389 */ /* 0x0022e400000e0013 */
.L_x_10145:
[----:B---3--:R-:W-:-:S07]  /*3bd0*/  IMAD R55, R40, R30, R55 ;  /* 0x0000001e28377224 */ /* 0x008fce00078e0237 */
.L_x_9994:
[----:B------:R-:W-:-:S13]  /*3be0*/  ISETP.GE.AND P0, PT, R56, 0xb, PT ;  /* 0x0000000b3800780c */ /* 0x000fda0003f06270 */
[----:B------:R-:W-:Y:S05]  /*3bf0*/  @!P0 BRA `(.L_x_9996) ;  /* 0x0000000000108947 */ /* 0x000fea0003800000 */
[----:B------:R-:W-:-:S03]  /*3c00*/  UMOV UR10, 0xffffffff ;  /* 0xffffffff000a7882 */ /* 0x000fc60000000000 */
[----:B------:R-:W-:Y:S05]  /*3c10*/  BRA.DIV UR10, `(.L_x_9997) ;  /* 0x000000360a107947 */ /* 0x000fea000b800000 */
[----:B-1----:R1:W3:Y:S02]  /*3c20*/  SHFL.IDX PT, R30, R50, R13, R19 ;  /* 0x0000000d321e7389 */ /* 0x0022e400000e0013 */
.L_x_10148:
[----:B---3--:R-:W-:-:S07]  /*3c30*/  IMAD R55, R41, R30, R55 ;  /* 0x0000001e29377224 */ /* 0x008fce00078e0237 */
.L_x_9996:
[----:B------:R-:W-:-:S13]  /*3c40*/  ISETP.GE.AND P0, PT, R56, 0xc, PT ;  /* 0x0000000c3800780c */ /* 0x000fda0003f06270 */
[----:B------:R-:W-:Y:S05]  /*3c50*/  @!P0 BRA `(.L_x_9998) ;  /* 0x0000000000108947 */ /* 0x000fea0003800000 */
[----:B------:R-:W-:-:S03]  /*3c60*/  UMOV UR10, 0xffffffff ;  /* 0xffffffff000a7882 */ /* 0x000fc60000000000 */
[----:B------:R-:W-:Y:S05]  /*3c70*/  BRA.DIV UR10, `(.L_x_9999) ;  /* 0x000000360a187947 */ /* 0x000fea000b800000 */
[----:B-1----:R1:W3:Y:S02]  /*3c80*/  SHFL.IDX PT, R30, R50, R14, R19 ;  /* 0x0000000e321e7389 */ /* 0x0022e400000e0013 */
.L_x_10151:
[----:B---3--:R-:W-:-:S07]  /*3c90*/  IMAD R55, R42, R30, R55 ;  /* 0x0000001e2a377224 */ /* 0x008fce00078e0237 */
.L_x_9998:
[----:B------:R-:W-:-:S13]  /*3ca0*/  ISETP.GE.AND P0, PT, R56, 0xd, PT ;  /* 0x0000000d3800780c */ /* 0x000fda0003f06270 */
[----:B------:R-:W-:Y:S05]  /*3cb0*/  @!P0 BRA `(.L_x_10000) ;  /* 0x0000000000108947 */ /* 0x000fea0003800000 */
[----:B------:R-:W-:-:S03]  /*3cc0*/  UMOV UR10, 0xffffffff ;  /* 0xffffffff000a7882 */ /* 0x000fc60000000000 */
[----:B------:R-:W-:Y:S05]  /*3cd0*/  BRA.DIV UR10, `(.L_x_10001) ;  /* 0x000000360a207947 */ /* 0x000fea000b800000 */
[----:B-1----:R1:W3:Y:S02]  /*3ce0*/  SHFL.IDX PT, R30, R50, R15, R19 ;  /* 0x0000000f321e7389 */ /* 0x0022e400000e0013 */
.L_x_10154:
[----:B---3--:R-:W-:-:S07]  /*3cf0*/  IMAD R55, R43, R30, R55 ;  /* 0x0000001e2b377224 */ /* 0x008fce00078e0237 */
.L_x_10000:
[----:B------:R-:W-:-:S13]  /*3d00*/  ISETP.GE.AND P0, PT, R56, 0xe, PT ;  /* 0x0000000e3800780c */ /* 0x000fda0003f06270 */
[----:B------:R-:W-:Y:S05]  /*3d10*/  @!P0 BRA `(.L_x_10002) ;  /* 0x0000000000108947 */ /* 0x000fea0003800000 */
[----:B------:R-:W-:-:S03]  /*3d20*/  UMOV UR10, 0xffffffff ;  /* 0xffffffff000a7882 */ /* 0x000fc60000000000 */
[----:B------:R-:W-:Y:S05]  /*3d30*/  BRA.DIV UR10, `(.L_x_10003) ;  /* 0x000000360a287947 */ /* 0x000fea000b800000 */
[----:B-1----:R1:W3:Y:S02]  /*3d40*/  SHFL.IDX PT, R30, R50, R16, R19 ;  /* 0x00000010321e7389 */ /* 0x0022e400000e0013 */
.L_x_10157:
[----:B---3--:R-:W-:-:S07]  /*3d50*/  IMAD R55, R44, R30, R55 ;  /* 0x0000001e2c377224 */ /* 0x008fce00078e0237 */
.L_x_10002:
[----:B------:R-:W-:-:S13]  /*3d60*/  ISETP.GE.AND P0, PT, R56, 0xf, PT ;  /* 0x0000000f3800780c */ /* 0x000fda0003f06270 */
[----:B------:R-:W-:Y:S05]  /*3d70*/  @!P0 BRA `(.L_x_10004) ;  /* 0x0000000000108947 */ /* 0x000fea0003800000 */
[----:B------:R-:W-:-:S03]  /*3d80*/  UMOV UR10, 0xffffffff ;  /* 0xffffffff000a7882 */ /* 0x000fc60000000000 */
[----:B------:R-:W-:Y:S05]  /*3d90*/  BRA.DIV UR10, `(.L_x_10005) ;  /* 0x000000360a307947 */ /* 0x000fea000b800000 */
[----:B-1----:R1:W3:Y:S02]  /*3da0*/  SHFL.IDX PT, R30, R50, R17, R19 ;  /* 0x00000011321e7389 */ /* 0x0022e400000e0013 */
.L_x_10160:
[----:B---3--:R-:W-:-:S07]  /*3db0*/  IMAD R55, R45, R30, R55 ;  /* 0x0000001e2d377224 */ /* 0x008fce00078e0237 */
.L_x_10004:
[----:B------:R-:W-:-:S13]  /*3dc0*/  ISETP.GE.AND P0, PT, R56, 0x10, PT ;  /* 0x000000103800780c */ /* 0x000fda0003f06270 */
[----:B------:R-:W-:Y:S05]  /*3dd0*/  @!P0 BRA `(.L_x_10006) ;  /* 0x0000000000108947 */ /* 0x000fea0003800000 */
[----:B------:R-:W-:-:S03]  /*3de0*/  UMOV UR10, 0xffffffff ;  /* 0xffffffff000a7882 */ /* 0x000fc60000000000 */
[----:B------:R-:W-:Y:S05]  /*3df0*/  BRA.DIV UR10, `(.L_x_10007) ;  /* 0x000000360a387947 */ /* 0x000fea000b800000 */
[----:B-1----:R1:W3:Y:S02]  /*3e00*/  SHFL.IDX PT, R30, R50, R18, R19 ;  /* 0x00000012321e7389 */ /* 0x0022e400000e0013 */
.L_x_10163:
[----:B---3--:R-:W-:-:S07]  /*3e10*/  IMAD R55, R46, R30, R55 ;  /* 0x0000001e2e377224 */ /* 0x008fce00078e0237 */
.L_x_10006:
[C---:B------:R-:W-:Y:S02]  /*3e20*/  IMAD R30, R52.reuse, UR4, R48 ;  /* 0x00000004341e7c24 */ /* 0x040fe4000f8e0230 */
[----:B------:R-:W-:-:S03]  /*3e30*/  VIADD R52, R52, UR6 ;  /* 0x0000000634347c36 */ /* 0x000fc60008000000 */
[----:B------:R-:W-:Y:S02]  /*3e40*/  LEA R30, R30, R53, 0x2 ;  /* 0x000000351e1e7211 */ /* 0x000fe400078e10ff */
[----:B------:R-:W-:-:S03]  /*3e50*/  ISETP.GE.AND P0, PT, R52, UR18, PT ;  /* 0x0000001234007c0c */ /* 0x000fc6000bf06270 */
[----:B------:R3:W-:Y:S10]  /*3e60*/  STS [R30], R55 ;  /* 0x000000371e007388 */ /* 0x0007f40000000800 */
[----:B---3--:R-:W-:Y:S05]  /*3e70*/  @!P0 BRA `(.L_x_10008) ;  /* 0xfffffff8006c8947 */ /* 0x008fea000383ffff */
.L_x_9975:
[----:B------:R-:W-:Y:S05]  /*3e80*/  BSYNC B0 ;  /* 0x0000000000007941 */ /* 0x000fea0003800000 */
.L_x_9974:
[----:B------:R-:W-:Y:S05]  /*3e90*/  @!P6 BRA `(.L_x_10009) ;  /* 0xffffffec0068e947 */ /* 0x000fea000383ffff */
[----:B------:R-:W-:Y:S05]  /*3ea0*/  BRA `(.L_x_9902) ;  /* 0x00000014001c7947 */ /* 0x000fea0003800000 */
.L_x_9957:
[----:B0---4-:R-:W-:-:S07]  /*3eb0*/  IMAD.MOV.U32 R49, RZ, RZ, RZ ;  /* 0x000000ffff317224 */ /* 0x011fce00078e00ff */
.L_x_10061:
        /* <DEDUP_REMOVED lines=18> */
.L_x_10010:
        /* <DEDUP_REMOVED lines=8> */
.L_x_10011:
        /* <DEDUP_REMOVED lines=8> */
.L_x_10012:
        /* <DEDUP_REMOVED lines=8> */
.L_x_10013:
        /* <DEDUP_REMOVED lines=9> */
.L_x_10014:
        /* <DEDUP_REMOVED lines=9> */
.L_x_10015:
        /* <DEDUP_REMOVED lines=9> */
.L_x_10016:
        /* <DEDUP_REMOVED lines=9> */
.L_x_10017:
        /* <DEDUP_REMOVED lines=10> */
.L_x_10018:
        /* <DEDUP_REMOVED lines=11> */
.L_x_10019:
        /* <DEDUP_REMOVED lines=11> */
.L_x_10020:
        /* <DEDUP_REMOVED lines=11> */
.L_x_10021:
        /* <DEDUP_REMOVED lines=11> */
.L_x_10022:
        /* <DEDUP_REMOVED lines=11> */
.L_x_10023:
        /* <DEDUP_REMOVED lines=11> */
.L_x_10024:
        /* <DEDUP_REMOVED lines=11> */
.L_x_10025:
        /* <DEDUP_REMOVED lines=27> */
.L_x_10060:
[----:B------:R-:W-:Y:S02]  /*4ac0*/  IMAD R50, R51, 0x44, R52 ;  /* 0x0000004433327824 */ /* 0x000fe400078e0234 */
[----:B------:R-:W-:-:S04]  /*4ad0*/  HFMA2 R53, -RZ, RZ, 0, 0 ;  /* 0x00000000ff357431 */ /* 0x000fc800000001ff */
[----:B------:R-:W0:Y:S01]  /*4ae0*/  LDS R50, [R50] ;  /* 0x0000000032327984 */ /* 0x000e220000000800 */
[----:B------:R-:W-:Y:S05]  /*4af0*/  @!P4 BRA `(.L_x_10027) ;  /* 0x000000000010c947 */ /* 0x000fea0003800000 */
[----:B------:R-:W-:-:S03]  /*4b00*/  UMOV UR10, 0xffffffff ;  /* 0xffffffff000a7882 */ /* 0x000fc60000000000 */
[----:B------:R-:W-:Y:S05]  /*4b10*/  BRA.DIV UR10, `(.L_x_10028) ;  /* 0x0000002a0a107947 */ /* 0x000fea000b800000 */
[----:B0-----:R0:W1:Y:S02]  /*4b20*/  SHFL.IDX PT, R56, R50, R28, R19 ;  /* 0x0000001c32387389 */ /* 0x00106400000e0013 */
.L_x_10165:
[----:B-1----:R-:W-:-:S07]  /*4b30*/  IMAD R53, R29, R56, RZ ;  /* 0x000000381d357224 */ /* 0x002fce00078e02ff */
.L_x_10027:
[----:B------:R-:W-:Y:S05]  /*4b40*/  @!P3 BRA `(.L_x_10029) ;  /* 0x000000000010b947 */ /* 0x000fea0003800000 */
[----:B------:R-:W-:-:S03]  /*4b50*/  UMOV UR10, 0xffffffff ;  /* 0xffffffff000a7882 */ /* 0x000fc60000000000 */
[----:B------:R-:W-:Y:S05]  /*4b60*/  BRA.DIV UR10, `(.L_x_10030) ;  /* 0x0000002a0a187947 */ /* 0x000fea000b800000 */
[----:B0-----:R0:W1:Y:S02]  /*4b70*/  SHFL.IDX PT, R30, R50, R4, R19 ;  /* 0x00000004321e7389 */ /* 0x00106400000e0013 */
.L_x_10168:
[----:B-12---:R-:W-:-:S07]  /*4b80*/  IMAD R53, R32, R30, R53 ;  /* 0x0000001e20357224 */ /* 0x006fce00078e0235 */
.L_x_10029:
[----:B------:R-:W-:Y:S05]  /*4b90*/  @!P2 BRA `(.L_x_10031) ;  /* 0x000000000010a947 */ /* 0x000fea0003800000 */
[----:B------:R-:W-:-:S03]  /*4ba0*/  UMOV UR10, 0xffffffff ;  /* 0xffffffff000a7882 */ /* 0x000fc60000000000 */
[----:B------:R-:W-:Y:S05]  /*4bb0*/  BRA.DIV UR10, `(.L_x_10032) ;  /* 0x0000002a0a247947 */ /* 0x000fea000b800000 */
[----:B0-----:R0:W1:Y:S02]  /*4bc0*/  SHFL.IDX PT, R30, R50, R5, R19 ;  /* 0x00000005321e7389 */ /* 0x00106400000e0013 */
.L_x_10171:
[----:B-1----:R-:W-:-:S07]  /*4bd0*/  IMAD R53, R33, R30, R53 ;  /* 0x0000001e21357224 */ /* 0x002fce00078e0235 */
.L_x_10031:
[----:B------:R-:W-:Y:S05]  /*4be0*/  @!P1 BRA `(.L_x_10033) ;  /* 0x0000000000109947 */ /* 0x000fea0003800000 */
[----:B------:R-:W-:-:S03]  /*4bf0*/  UMOV UR10, 0xffffffff ;  /* 0xffffffff000a7882 */ /* 0x000fc60000000000 */
[----:B------:R-:W-:Y:S05]  /*4c00*/  BRA.DIV UR10, `(.L_x_10034) ;  /* 0x0000002a0a307947 */ /* 0x000fea000b800000 */
[----:B0-----:R0:W1:Y:S02]  /*4c10*/  SHFL.IDX PT, R30, R50, R6, R19 ;  /* 0x00000006321e7389 */ /* 0x00106400000e0013 */
.L_x_10174:
[----:B-1----:R-:W-:-:S07]  /*4c20*/  IMAD R53, R34, R30, R53 ;  /* 0x0000001e22357224 */ /* 0x002fce00078e0235 */
.L_x_10033:
[----:B------:R-:W1:Y:S02]  /*4c30*/  LDC R55, c[0x0][0x3ac] ;  /* 0x0000eb00ff377b82 */ /* 0x000e640000000800 */
[----:B-1----:R-:W-:-:S13]  /*4c40*/  ISETP.GE.AND P0, PT, R55, 0x5, PT ;  /* 0x000000053700780c */ /* 0x002fda0003f06270 */
[----:B------:R-:W-:Y:S05]  /*4c50*/  @!P0 BRA `(.L_x_10035) ;  /* 0x0000000000108947 */ /* 0x000fea0003800000 */
[----:B------:R-:W-:-:S03]  /*4c60*/  UMOV UR10, 0xffffffff ;  /* 0xffffffff000a7882 */ /* 0x000fc60000000000 */
[----:B------:R-:W-:Y:S05]  /*4c70*/  BRA.DIV UR10, `(.L_x_10036) ;  /* 0x0000002a0a347947 */ /* 0x000fea000b800000 */
[----:B0-----:R0:W1:Y:S02]  /*4c80*/  SHFL.IDX PT, R30, R50, R7, R19 ;  /* 0x00000007321e7389 */ /* 0x00106400000e0013 */
.L_x_10177:
[----:B-1----:R-:W-:-:S07]  /*4c90*/  IMAD R53, R35, R30, R53 ;  /* 0x0000001e23357224 */ /* 0x002fce00078e0235 */
.L_x_10035:
[----:B------:R-:W-:-:S13]  /*4ca0*/  ISETP.GE.AND P0, PT, R55, 0x6, PT ;  /* 0x000000063700780c */ /* 0x000fda0003f06270 */
[----:B------:R-:W-:Y:S05]  /*4cb0*/  @!P0 BRA `(.L_x_10037) ;  /* 0x0000000000108947 */ /* 0x000fea0003800000 */
[----:B------:R-:W-:-:S03]  /*4cc0*/  UMOV UR10, 0xffffffff ;  /* 0xffffffff000a7882 */ /* 0x000fc60000000000 */
[----:B------:R-:W-:Y:S05]  /*4cd0*/  BRA.DIV UR10, `(.L_x_10038) ;  /* 0x0000002a0a3c7947 */ /* 0x000fea000b800000 */
[----:B0-----:R0:W1:Y:S02]  /*4ce0*/  SHFL.IDX PT, R30, R50, R8, R19 ;  /* 0x00000008321e7389 */ /* 0x00106400000e0013 */
.L_x_10180:
[----:B-1----:R-:W-:-:S07]  /*4cf0*/  IMAD R53, R36, R30, R53 ;  /* 0x0000001e24357224 */ /* 0x002fce00078e0235 */
.L_x_10037:
[----:B------:R-:W-:-:S13]  /*4d00*/  ISETP.GE.AND P0, PT, R55, 0x7, PT ;  /* 0x000000073700780c */ /* 0x000fda0003f06270 */
[----:B------:R-:W-:Y:S05]  /*4d10*/  @!P0 BRA `(.L_x_10039) ;  /* 0x0000000000108947 */ /* 0x000fea0003800000 */
[----:B------:R-:W-:-:S03]  /*4d20*/  UMOV UR10, 0xffffffff ;  /* 0xffffffff000a7882 */ /* 0x000fc60000000000 */
[----:B------:R-:W-:Y:S05]  /*4d30*/  BRA.DIV UR10, `(.L_x_10040) ;  /* 0x0000002a0a447947 */ /* 0x000fea000b800000 */
[----:B0-----:R0:W1:Y:S02]  /*4d40*/  SHFL.IDX PT, R30, R50, R9, R19 ;  /* 0x00000009321e7389 */ /* 0x00106400000e0013 */
.L_x_10183:
[----:B-1----:R-:W-:-:S07]  /*4d50*/  IMAD R53, R37, R30, R53 ;  /* 0x0000001e25357224 */ /* 0x002fce00078e0235 */
.L_x_10039:
[----:B------:R-:W-:-:S13]  /*4d60*/  ISETP.GE.AND P0, PT, R55, 0x8, PT ;  /* 0x000000083700780c */ /* 0x000fda0003f06270 */
[----:B------:R-:W-:Y:S05]  /*4d70*/  @!P0 BRA `(.L_x_10041) ;  /* 0x0000000000108947 */ /* 0x000fea0003800000 */
[----:B------:R-:W-:-:S03]  /*4d80*/  UMOV UR10, 0xffffffff ;  /* 0xffffffff000a7882 */ /* 0x000fc60000000000 */
[----:B------:R-:W-:Y:S05]  /*4d90*/  BRA.DIV UR10, `(.L_x_10042) ;  /* 0x0000002a0a4c7947 */ /* 0x000fea000b800000 */
[----:B0-----:R0:W1:Y:S02]  /*4da0*/  SHFL.IDX PT, R30, R50, R10, R19 ;  /* 0x0000000a321e7389 */ /* 0x00106400000e0013 */
.L_x_10186:
[----:B-1----:R-:W-:-:S07]  /*4db0*/  IMAD R53, R38, R30, R53 ;  /* 0x0000001e26357224 */ /* 0x002fce00078e0235 */
.L_x_10041:
[----:B------:R-:W-:-:S13]  /*4dc0*/  ISETP.GE.AND P0, PT, R55, 0x9, PT ;  /* 0x000000093700780c */ /* 0x000fda0003f06270 */
[----:B------:R-:W-:Y:S05]  /*4dd0*/  @!P0 BRA `(.L_x_10043) ;  /* 0x0000000000108947 */ /* 0x000fea0003800000 */
[----:B------:R-:W-:-:S03]  /*4de0*/  UMOV UR10, 0xffffffff ;  /* 0xffffffff000a7882 */ /* 0x000fc60000000000 */
[----:B------:R-:W-:Y:S05]  /*4df0*/  BRA.DIV UR10, `(.L_x_10044) ;  /* 0x0000002a0a547947 */ /* 0x000fea000b800000 */
[----:B0-----:R0:W1:Y:S02]  /*4e00*/  SHFL.IDX PT, R30, R50, R11, R19 ;  /* 0x0000000b321e7389 */ /* 0x00106400000e0013 */
.L_x_10189:
[----:B-1----:R-:W-:-:S07]  /*4e10*/  IMAD R53, R39, R30, R53 ;  /* 0x0000001e27357224 */ /* 0x002fce00078e0235 */
.L_x_10043:
[----:B------:R-:W-:-:S13]  /*4e20*/  ISETP.GE.AND P0, PT, R55, 0xa, PT ;  /* 0x0000000a3700780c */ /* 0x000fda0003f06270 */
[----:B------:R-:W-:Y:S05]  /*4e30*/  @!P0 BRA `(.L_x_10045) ;  /* 0x0000000000108947 */ /* 0x000fea0003800000 */
[----:B------:R-:W-:-:S03]  /*4e40*/  UMOV UR10, 0xffffffff ;  /* 0xffffffff000a7882 */ /* 0x000fc60000000000 */
[----:B------:R-:W-:Y:S05]  /*4e50*/  BRA.DIV UR10, `(.L_x_10046) ;  /* 0x0000002a0a5c7947 */ /* 0x000fea000b800000 */
[----:B0-----:R0:W1:Y:S02]  /*4e60*/  SHFL.IDX PT, R30, R50, R12, R19 ;  /* 0x0000000c321e7389 */ /* 0x00106400000e0013 */
.L_x_10192:
[----:B-1----:R-:W-:-:S07]  /*4e70*/  IMAD R53, R40, R30, R53 ;  /* 0x0000001e28357224 */ /* 0x002fce00078e0235 */
.L_x_10045:
[----:B------:R-:W-:-:S13]  /*4e80*/  ISETP.GE.AND P0, PT, R55, 0xb, PT ;  /* 0x0000000b3700780c */ /* 0x000fda0003f06270 */
[----:B------:R-:W-:Y:S05]  /*4e90*/  @!P0 BRA `(.L_x_10047) ;  /* 0x0000000000108947 */ /* 0x000fea0003800000 */
[----:B------:R-:W-:-:S03]  /*4ea0*/  UMOV UR10, 0xffffffff ;  /* 0xffffffff000a7882 */ /* 0x000fc60000000000 */
[----:B------:R-:W-:Y:S05]  /*4eb0*/  BRA.DIV UR10, `(.L_x_10048) ;  /* 0x0000002a0a647947 */ /* 0x000fea000b800000 */
[----:B0-----:R0:W1:Y:S02]  /*4ec0*/  SHFL.IDX PT, R30, R50, R13, R19 ;  /* 0x0000000d321e7389 */ /* 0x00106400000e0013 */
.L_x_10195:
[----:B-1----:R-:W-:-:S07]  /*4ed0*/  IMAD R53, R41, R30, R53 ;  /* 0x0000001e29357224 */ /* 0x002fce00078e0235 */
.L_x_10047:
[----:B------:R-:W-:-:S13]  /*4ee0*/  ISETP.GE.AND P0, PT, R55, 0xc, PT ;  /* 0x0000000c3700780c */ /* 0x000fda0003f06270 */
[----:B------:R-:W-:Y:S05]  /*4ef0*/  @!P0 BRA `(.L_x_10049) ;  /* 0x0000000000108947 */ /* 0x000fea0003800000 */
[----:B------:R-:W-:-:S03]  /*4f00*/  UMOV UR10, 0xffffffff ;  /* 0xffffffff000a7882 */ /* 0x000fc60000000000 */
[----:B------:R-:W-:Y:S05]  /*4f10*/  BRA.DIV UR10, `(.L_x_10050) ;  /* 0x0000002a0a6c7947 */ /* 0x000fea000b800000 */
[----:B0-----:R0:W1:Y:S02]  /*4f20*/  SHFL.IDX PT, R30, R50, R14, R19 ;  /* 0x0000000e321e7389 */ /* 0x00106400000e0013 */
.L_x_10198:
[----:B-1----:R-:W-:-:S07]  /*4f30*/  IMAD R53, R42, R30, R53 ;  /* 0x0000001e2a357224 */ /* 0x002fce00078e0235 */
.L_x_10049:
[----:B------:R-:W-:-:S13]  /*4f40*/  ISETP.GE.AND P0, PT, R55, 0xd, PT ;  /* 0x0000000d3700780c */ /* 0x000fda0003f06270 */
[----:B------:R-:W-:Y:S05]  /*4f50*/  @!P0 BRA `(.L_x_10051) ;  /* 0x0000000000108947 */ /* 0x000fea0003800000 */
[----:B------:R-:W-:-:S03]  /*4f60*/  UMOV UR10, 0xffffffff ;  /* 0xffffffff000a7882 */ /* 0x000fc60000000000 */
[----:B------:R-:W-:Y:S05]  /*4f70*/  BRA.DIV UR10, `(.L_x_10052) ;  /* 0x0000002a0a747947 */ /* 0x000fea000b800000 */
[----:B0-----:R0:W1:Y:S02]  /*4f80*/  SHFL.IDX PT, R30, R50, R15, R19 ;  /* 0x0000000f321e7389 */ /* 0x00106400000e0013 */
.L_x_10201:
[----:B-1----:R-:W-:-:S07]  /*4f90*/  IMAD R53, R43, R30, R53 ;  /* 0x0000001e2b357224 */ /* 0x002fce00078e0235 */
.L_x_10051:
[----:B------:R-:W-:-:S13]  /*4fa0*/  ISETP.GE.AND P0, PT, R55, 0xe, PT ;  /* 0x0000000e3700780c */ /* 0x000fda0003f06270 */
[----:B------:R-:W-:Y:S05]  /*4fb0*/  @!P0 BRA `(.L_x_10053) ;  /* 0x0000000000108947 */ /* 0x000fea0003800000 */
[----:B------:R-:W-:-:S03]  /*4fc0*/  UMOV UR10, 0xffffffff ;  /* 0xffffffff000a7882 */ /* 0x000fc60000000000 */
[----:B------:R-:W-:Y:S05]  /*4fd0*/  BRA.DIV UR10, `(.L_x_10054) ;  /* 0x0000002a0a7c7947 */ /* 0x000fea000b800000 */
[----:B0-----:R0:W1:Y:S02]  /*4fe0*/  SHFL.IDX PT, R30, R50, R16, R19 ;  /* 0x00000010321e7389 */ /* 0x00106400000e0013 */
.L_x_10204:
[----:B-1----:R-:W-:-:S07]  /*4ff0*/  IMAD R53, R44, R30, R53 ;  /* 0x0000001e2c357224 */ /* 0x002fce00078e0235 */
.L_x_10053:
[----:B------:R-:W-:-:S13]  /*5000*/  ISETP.GE.AND P0, PT, R55, 0xf, PT ;  /* 0x0000000f3700780c */ /* 0x000fda0003f06270 */
[----:B------:R-:W-:Y:S05]  /*5010*/  @!P0 BRA `(.L_x_10055) ;  /* 0x0000000000108947 */ /* 0x000fea0003800000 */
[----:B------:R-:W-:-:S03]  /*5020*/  UMOV UR10, 0xffffffff ;  /* 0xffffffff000a7882 */ /* 0x000fc60000000000 */
[----:B------:R-:W-:Y:S05]  /*5030*/  BRA.DIV UR10, `(.L_x_10056) ;  /* 0x0000002a0a847947 */ /* 0x000fea000b800000 */
[----:B0-----:R0:W1:Y:S02]  /*5040*/  SHFL.IDX PT, R30, R50, R17, R19 ;  /* 0x00000011321e7389 */ /* 0x00106400000e0013 */
.L_x_10207:
[----:B-1----:R-:W-:-:S07]  /*5050*/  IMAD R53, R45, R30, R53 ;  /* 0x0000001e2d357224 */ /* 0x002fce00078e0235 */
.L_x_10055:
[----:B------:R-:W-:-:S13]  /*5060*/  ISETP.GE.AND P0, PT, R55, 0x10, PT ;  /* 0x000000103700780c */ /* 0x000fda0003f06270 */
[----:B------:R-:W-:Y:S05]  /*5070*/  @!P0 BRA `(.L_x_10057) ;  /* 0x0000000000108947 */ /* 0x000fea0003800000 */
[----:B------:R-:W-:-:S03]  /*5080*/  UMOV UR10, 0xffffffff ;  /* 0xffffffff000a7882 */ /* 0x000fc60000000000 */
[----:B------:R-:W-:Y:S05]  /*5090*/  BRA.DIV UR10, `(.L_x_10058) ;  /* 0x0000002a0a8c7947 */ /* 0x000fea000b800000 */
[----:B0-----:R0:W1:Y:S02]  /*50a0*/  SHFL.IDX PT, R30, R50, R18, R19 ;  /* 0x00000012321e7389 */ /* 0x00106400000e0013 */
.L_x_10210:
[----:B-1----:R-:W-:-:S07]  /*50b0*/  IMAD R53, R46, R30, R53 ;  /* 0x0000001e2e357224 */ /* 0x002fce00078e0235 */
.L_x_10057:
[----:B------:R-:W-:-:S07]  /*50c0*/  IMAD.U32 R30, RZ, RZ, UR14 ;  /* 0x0000000eff1e7e24 */ /* 0x000fce000f8e00ff */
.L_x_10059:
        /* <DEDUP_REMOVED lines=36> */
.L_x_10026:
[----:B------:R-:W-:Y:S05]  /*5310*/  @!P5 BRA `(.L_x_10061) ;  /* 0xffffffe800e8d947 */ /* 0x000fea000383ffff */
.L_x_9902:
        /* <DEDUP_REMOVED lines=133> */
.L_x_10065:
[----:B------:R-:W-:Y:S05]  /*5b70*/  BSYNC.RECONVERGENT B1 ;  /* 0x0000000000017941 */ /* 0x000fea0003800200 */
.L_x_10064:
        /* <DEDUP_REMOVED lines=13> */
.L_x_10066:
        /* <DEDUP_REMOVED lines=106> */
.L_x_10063:
[----:B------:R-:W-:Y:S05]  /*62f0*/  BSYNC.RECONVERGENT B0 ;  /* 0x0000000000007941 */ /* 0x000fea0003800200 */
.L_x_10062:
[----:B------:R-:W5:Y:S02]  /*6300*/  LDCU UR10, c[0x0][0x374] ;  /* 0x00006e80ff0a77ac */ /* 0x000f640008000800 */
[----:B-----5:R-:W-:Y:S02]  /*6310*/  UIADD3 UR9, UPT, UPT, UR10, UR9, URZ ;  /* 0x000000090a097290 */ /* 0x020fe4000fffe0ff */
[----:B------:R-:W-:-:S04]  /*6320*/  USHF.L.U32 UR10, UR10, 0x2, URZ ;  /* 0x000000020a0a7899 */ /* 0x000fc800080006ff */
[----:B------:R-:W-:-:S09]  /*6330*/  UISETP.GE.U32.AND UP0, UPT, UR9, UR10, UPT ;  /* 0x0000000a0900728c */ /* 0x000fd2000bf06070 */
[----:B------:R-:W-:Y:S05]  /*6340*/  BRA.U !UP0, `(.L_x_10067) ;  /* 0xffffffad08807547 */ /* 0x000fea000b83ffff */
[----:B------:R-:W-:Y:S05]  /*6350*/  EXIT ;  /* 0x000000000000794d */ /* 0x000fea0003800000 */
.L_x_9924:
[----:B------:R-:W-:Y:S01]  /*6360*/  BSSY B2, `(.L_x_10068) ;  /* 0x0000006000027945 */ /* 0x000fe20003800000 */
[----:B------:R-:W-:Y:S02]  /*6370*/  IMAD.MOV.U32 R31, RZ, RZ, R28 ;  /* 0x000000ffff1f7224 */ /* 0x000fe400078e001c */
[----:B------:R-:W-:-:S07]  /*6380*/  IMAD.MOV.U32 R30, RZ, RZ, -0x1 ;  /* 0xffffffffff1e7424 */ /* 0x000fce00078e00ff */
[----:B012---:R-:W-:Y:S05]  /*6390*/  WARPSYNC.COLLECTIVE R30, `(.L_x_10069) ;  /* 0x000000001e087348 */ /* 0x007fea0003c00000 */
[----:B-1----:R1:W3:Y:S02]  /*63a0*/  SHFL.IDX P0, R30, R50, R31, R19 ;  /* 0x0000001f321e7389 */ /* 0x0022e40000000013 */
[----:B0123--:R-:W-:Y:S05]  /*63b0*/  ENDCOLLECTIVE ;  /* 0x000000000000791b */ /* 0x00ffea0003800000 */
.L_x_10069:
[----:B------:R-:W-:Y:S05]  /*63c0*/  BSYNC B2 ;  /* 0x0000000000027941 */ /* 0x000fea0003800000 */
.L_x_10068:
[----:B------:R-:W-:Y:S05]  /*63d0*/  BRA `(.L_x_10070) ;  /* 0xffffffc000787947 */ /* 0x000fea000383ffff */
.L_x_9926:
[----:B------:R-:W-:Y:S01]  /*63e0*/  BSSY B2, `(.L_x_10071) ;  /* 0x0000006000027945 */ /* 0x000fe20003800000 */
[----:B------:R-:W-:Y:S01]  /*63f0*/  MOV R31, R4 ;  /* 0x00000004001f7202 */ /* 0x000fe20000000f00 */
[----:B------:R-:W-:-:S07]  /*6400*/  IMAD.MOV.U32 R30, RZ, RZ, -0x1 ;  /* 0xffffffffff1e7424 */ /* 0x000fce00078e00ff */
[----:B012---:R-:W-:Y:S05]  /*6410*/  WARPSYNC.COLLECTIVE R30, `(.L_x_10072) ;  /* 0x000000001e087348 */ /* 0x007fea0003c00000 */
[----:B-1----:R1:W3:Y:S02]  /*6420*/  SHFL.IDX P0, R30, R50, R31, R19 ;  /* 0x0000001f321e7389 */ /* 0x0022e40000000013 */
[----:B0123--:R-:W-:Y:S05]  /*6430*/  ENDCOLLECTIVE ;  /* 0x000000000000791b */ /* 0x00ffea0003800000 */
.L_x_10072:
[----:B------:R-:W-:Y:S05]  /*6440*/  BSYNC B2 ;  /* 0x0000000000027941 */ /* 0x000fea0003800000 */
.L_x_10071:
[----:B------:R-:W-:Y:S05]  /*6450*/  BRA `(.L_x_10073) ;  /* 0xffffffc0006c7947 */ /* 0x000fea000383ffff */
.L_x_9928:
[----:B------:R-:W-:Y:S01]  /*6460*/  BSSY B2, `(.L_x_10074) ;  /* 0x0000006000027945 */ /* 0x000fe20003800000 */
[----:B------:R-:W-:Y:S02]  /*6470*/  IMAD.MOV.U32 R31, RZ, RZ, R5 ;  /* 0x000000ffff1f7224 */ /* 0x000fe400078e0005 */
[----:B------:R-:W-:-:S07]  /*6480*/  IMAD.MOV.U32 R30, RZ, RZ, -0x1 ;  /* 0xffffffffff1e7424 */ /* 0x000fce00078e00ff */
[----:B012---:R-:W-:Y:S05]  /*6490*/  WARPSYNC.COLLECTIVE R30, `(.L_x_10075) ;  /* 0x000000001e087348 */ /* 0x007fea0003c00000 */
[----:B-1----:R1:W3:Y:S02]  /*64a0*/  SHFL.IDX P0, R30, R50, R31, R19 ;  /* 0x0000001f321e7389 */ /* 0x0022e40000000013 */
[----:B0123--:R-:W-:Y:S05]  /*64b0*/  ENDCOLLECTIVE ;  /* 0x000000000000791b */ /* 0x00ffea0003800000 */
.L_x_10075:
[----:B------:R-:W-:Y:S05]  /*64c0*/  BSYNC B2 ;  /* 0x0000000000027941 */ /* 0x000fea0003800000 */
.L_x_10074:
[----:B------:R-:W-:Y:S05]  /*64d0*/  BRA `(.L_x_10076) ;  /* 0xffffffc000607947 */ /* 0x000fea000383ffff */
.L_x_9930:
[----:B------:R-:W-:Y:S01]  /*64e0*/  BSSY B2, `(.L_x_10077) ;  /* 0x0000006000027945 */ /* 0x000fe20003800000 */
[----:B------:R-:W-:Y:S01]  /*64f0*/  MOV R31, R6 ;  /* 0x00000006001f7202 */ /* 0x000fe20000000f00 */
[----:B------:R-:W-:-:S07]  /*6500*/  IMAD.MOV.U32 R30, RZ, RZ, -0x1 ;  /* 0xffffffffff1e7424 */ /* 0x000fce00078e00ff */
[----:B012---:R-:W-:Y:S05]  /*6510*/  WARPSYNC.COLLECTIVE R30, `(.L_x_10078) ;  /* 0x000000001e087348 */ /* 0x007fea0003c00000 */
[----:B-1----:R1:W3:Y:S02]  /*6520*/  SHFL.IDX P0, R30, R50, R31, R19 ;  /* 0x0000001f321e7389 */ /* 0x0022e40000000013 */
[----:B0123--:R-:W-:Y:S05]  /*6530*/  ENDCOLLECTIVE ;  /* 0x000000000000791b */ /* 0x00ffea0003800000 */
.L_x_10078:
[----:B------:R-:W-:Y:S05]  /*6540*/  BSYNC B2 ;  /* 0x0000000000027941 */ /* 0x000fea0003800000 */
.L_x_10077:
[----:B------:R-:W-:Y:S05]  /*6550*/  BRA `(.L_x_10079) ;  /* 0xffffffc000547947 */ /* 0x000fea000383ffff */
.L_x_9932:
[----:B------:R-:W-:Y:S01]  /*6560*/  BSSY B2, `(.L_x_10080) ;  /* 0x0000006000027945 */ /* 0x000fe20003800000 */
[----:B------:R-:W-:Y:S02]  /*6570*/  IMAD.MOV.U32 R31, RZ, RZ, R7 ;  /* 0x000000ffff1f7224 */ /* 0x000fe400078e0007 */
[----:B------:R-:W-:-:S07]  /*6580*/  IMAD.MOV.U32 R30, RZ, RZ, -0x1 ;  /* 0xffffffffff1e7424 */ /* 0x000fce00078e00ff */
[----:B012---:R-:W-:Y:S05]  /*6590*/  WARPSYNC.COLLECTIVE R30, `(.L_x_10081) ;  /* 0x000000001e087348 */ /* 0x007fea0003c00000 */
[----:B-1----:R1:W3:Y:S02]  /*65a0*/  SHFL.IDX P0, R30, R50, R31, R19 ;  /* 0x0000001f321e7389 */ /* 0x0022e40000000013 */
[----:B0123--:R-:W-:Y:S05]  /*65b0*/  ENDCOLLECTIVE ;  /* 0x000000000000791b */ /* 0x00ffea0003800000 */
.L_x_10081:
[----:B------:R-:W-:Y:S05]  /*65c0*/  BSYNC B2 ;  /* 0x0000000000027941 */ /* 0x000fea0003800000 */
.L_x_10080:
[----:B------:R-:W-:Y:S05]  /*65d0*/  BRA `(.L_x_10082) ;  /* 0xffffffc000487947 */ /* 0x000fea000383ffff */
.L_x_9934:
[----:B------:R-:W-:Y:S01]  /*65e0*/  BSSY B2, `(.L_x_10083) ;  /* 0x0000006000027945 */ /* 0x000fe20003800000 */
[----:B------:R-:W-:Y:S01]  /*65f0*/  MOV R31, R8 ;  /* 0x00000008001f7202 */ /* 0x000fe20000000f00 */
[----:B------:R-:W-:-:S07]  /*6600*/  IMAD.MOV.U32 R30, RZ, RZ, -0x1 ;  /* 0xffffffffff1e7424 */ /* 0x000fce00078e00ff */
[----:B012---:R-:W-:Y:S05]  /*6610*/  WARPSYNC.COLLECTIVE R30, `(.L_x_10084) ;  /* 0x000000001e087348 */ /* 0x007fea0003c00000 */
[----:B-1----:R1:W3:Y:S02]  /*6620*/  SHFL.IDX P0, R30, R50, R31, R19 ;  /* 0x0000001f321e7389 */ /* 0x0022e40000000013 */
[----:B0123--:R-:W-:Y:S05]  /*6630*/  ENDCOLLECTIVE ;  /* 0x000000000000791b */ /* 0x00ffea0003800000 */
.L_x_10084:
[----:B------:R-:W-:Y:S05]  /*6640*/  BSYNC B2 ;  /* 0x0000000000027941 */ /* 0x000fea0003800000 */
.L_x_10083:
[----:B------:R-:W-:Y:S05]  /*6650*/  BRA `(.L_x_10085) ;  /* 0xffffffc000447947 */ /* 0x000fea000383ffff */
.L_x_9936:
[----:B------:R-:W-:Y:S01]  /*6660*/  BSSY B2, `(.L_x_10086) ;  /* 0x0000006000027945 */ /* 0x000fe20003800000 */
[----:B------:R-:W-:Y:S02]  /*6670*/  IMAD.MOV.U32 R31, RZ, RZ, R9 ;  /* 0x000000ffff1f7224 */ /* 0x000fe400078e0009 */
[----:B------:R-:W-:-:S07]  /*6680*/  IMAD.MOV.U32 R30, RZ, RZ, -0x1 ;  /* 0xffffffffff1e7424 */ /* 0x000fce00078e00ff */
[----:B012---:R-:W-:Y:S05]  /*6690*/  WARPSYNC.COLLECTIVE R30, `(.L_x_10087) ;  /* 0x000000001e087348 */ /* 0x007fea0003c00000 */
[----:B-1----:R1:W3:Y:S02]  /*66a0*/  SHFL.IDX P0, R30, R50, R31, R19 ;  /* 0x0000001f321e7389 */ /* 0x0022e40000000013 */
[----:B0123--:R-:W-:Y:S05]  /*66b0*/  ENDCOLLECTIVE ;  /* 0x000000000000791b */ /* 0x00ffea0003800000 */
.L_x_10087:
[----:B------:R-:W-:Y:S05]  /*66c0*/  BSYNC B2 ;  /* 0x0000000000027941 */ /* 0x000fea0003800000 */
.L_x_10086:
[----:B------:R-:W-:Y:S05]  /*66d0*/  BRA `(.L_x_10088) ;  /* 0xffffffc0003c7947 */ /* 0x000fea000383ffff */
.L_x_9938:
[----:B------:R-:W-:Y:S01]  /*66e0*/  BSSY B2, `(.L_x_10089) ;  /* 0x0000006000027945 */ /* 0x000fe20003800000 */
[----:B------:R-:W-:Y:S01]  /*66f0*/  MOV R31, R10 ;  /* 0x0000000a001f7202 */ /* 0x000fe20000000f00 */
[----:B------:R-:W-:-:S07]  /*6700*/  IMAD.MOV.U32 R30, RZ, RZ, -0x1 ;  /* 0xffffffffff1e7424 */ /* 0x000fce00078e00ff */
[----:B012---:R-:W-:Y:S05]  /*6710*/  WARPSYNC.COLLECTIVE R30, `(.L_x_10090) ;  /* 0x000000001e087348 */ /* 0x007fea0003c00000 */
[----:B-1----:R1:W3:Y:S02]  /*6720*/  SHFL.IDX P0, R30, R50, R31, R19 ;  /* 0x0000001f321e7389 */ /* 0x0022e40000000013 */
[----:B0123--:R-:W-:Y:S05]  /*6730*/  ENDCOLLECTIVE ;  /* 0x000000000000791b */ /* 0x00ffea0003800000 */
.L_x_10090:
[----:B------:R-:W-:Y:S05]  /*6740*/  BSYNC B2 ;  /* 0x0000000000027941 */ /* 0x000fea0003800000 */
.L_x_10089:
[----:B------:R-:W-:Y:S05]  /*6750*/  BRA `(.L_x_10091) ;  /* 0xffffffc000347947 */ /* 0x000fea000383ffff */
.L_x_9940:
[----:B------:R-:W-:Y:S01]  /*6760*/  BSSY B2, `(.L_x_10092) ;  /* 0x0000006000027945 */ /* 0x000fe20003800000 */
[----:B------:R-:W-:Y:S02]  /*6770*/  IMAD.MOV.U32 R31, RZ, RZ, R11 ;  /* 0x000000ffff1f7224 */ /* 0x000fe400078e000b */
[----:B------:R-:W-:-:S07]  /*6780*/  IMAD.MOV.U32 R30, RZ, RZ, -0x1 ;  /* 0xffffffffff1e7424 */ /* 0x000fce00078e00ff */
[----:B012---:R-:W-:Y:S05]  /*6790*/  WARPSYNC.COLLECTIVE R30, `(.L_x_10093) ;  /* 0x000000001e087348 */ /* 0x007fea0003c00000 */
[----:B-1----:R1:W3:Y:S02]  /*67a0*/  SHFL.IDX P0, R30, R50, R31, R19 ;  /* 0x0000001f321e7389 */ /* 0x0022e40000000013 */
[----:B0123--:R-:W-:Y:S05]  /*67b0*/  ENDCOLLECTIVE ;  /* 0x000000000000791b */ /* 0x00ffea0003800000 */
.L_x_10093:
[----:B------:R-:W-:Y:S05]  /*67c0*/  BSYNC B2 ;  /* 0x0000000000027941 */ /* 0x000fea0003800000 */
.L_x_10092:
[----:B------:R-:W-:Y:S05]  /*67d0*/  BRA `(.L_x_10094) ;  /* 0xffffffc0002c7947 */ /* 0x000fea000383ffff */
.L_x_9942:
[----:B------:R-:W-:Y:S01]  /*67e0*/  BSSY B2, `(.L_x_10095) ;  /* 0x0000006000027945 */ /* 0x000fe20003800000 */
[----:B------:R-:W-:Y:S01]  /*67f0*/  MOV R31, R12 ;  /* 0x0000000c001f7202 */ /* 0x000fe20000000f00 */
[----:B------:R-:W-:-:S07]  /*6800*/  IMAD.MOV.U32 R30, RZ, RZ, -0x1 ;  /* 0xffffffffff1e7424 */ /* 0x000fce00078e00ff */
[----:B012---:R-:W-:Y:S05]  /*6810*/  WARPSYNC.COLLECTIVE R30, `(.L_x_10096) ;  /* 0x000000001e087348 */ /* 0x007fea0003c00000 */
[----:B-1----:R1:W3:Y:S02]  /*6820*/  SHFL.IDX P0, R30, R50, R31, R19 ;  /* 0x0000001f321e7389 */ /* 0x0022e40000000013 */
[----:B0123--:R-:W-:Y:S05]  /*6830*/  ENDCOLLECTIVE ;  /* 0x000000000000791b */ /* 0x00ffea0003800000 */
.L_x_10096:
[----:B------:R-:W-:Y:S05]  /*6840*/  BSYNC B2 ;  /* 0x0000000000027941 */ /* 0x000fea0003800000 */
.L_x_10095:
[----:B------:R-:W-:Y:S05]  /*6850*/  BRA `(.L_x_10097) ;  /* 0xffffffc000247947 */ /* 0x000fea000383ffff */
.L_x_9944:
[----:B------:R-:W-:Y:S01]  /*6860*/  BSSY B2, `(.L_x_10098) ;  /* 0x0000006000027945 */ /* 0x000fe20003800000 */
[----:B------:R-:W-:Y:S02]  /*6870*/  IMAD.MOV.U32 R31, RZ, RZ, R13 ;  /* 0x000000ffff1f7224 */ /* 0x000fe400078e000d */
[----:B------:R-:W-:-:S07]  /*6880*/  IMAD.MOV.U32 R30, RZ, RZ, -0x1 ;  /* 0xffffffffff1e7424 */ /* 0x000fce00078e00ff */
[----:B012---:R-:W-:Y:S05]  /*6890*/  WARPSYNC.COLLECTIVE R30, `(.L_x_10099) ;  /* 0x000000001e087348 */ /* 0x007fea0003c00000 */
[----:B-1----:R1:W3:Y:S02]  /*68a0*/  SHFL.IDX P0, R30, R50, R31, R19 ;  /* 0x0000001f321e7389 */ /* 0x0022e40000000013 */
[----:B0123--:R-:W-:Y:S05]  /*68b0*/  ENDCOLLECTIVE ;  /* 0x000000000000791b */ /* 0x00ffea0003800000 */
.L_x_10099:
[----:B------:R-:W-:Y:S05]  /*68c0*/  BSYNC B2 ;  /* 0x0000000000027941 */ /* 0x000fea0003800000 */
.L_x_10098:
[----:B------:R-:W-:Y:S05]  /*68d0*/  BRA `(.L_x_10100) ;  /* 0xffffffc0001c7947 */ /* 0x000fea000383ffff */
.L_x_9946:
[----:B------:R-:W-:Y:S01]  /*68e0*/  BSSY B2, `(.L_x_10101) ;  /* 0x0000006000027945 */ /* 0x000fe20003800000 */
[----:B------:R-:W-:Y:S01]  /*68f0*/  MOV R31, R14 ;  /* 0x0000000e001f7202 */ /* 0x000fe20000000f00 */
[----:B------:R-:W-:-:S07]  /*6900*/  IMAD.MOV.U32 R30, RZ, RZ, -0x1 ;  /* 0xffffffffff1e7424 */ /* 0x000fce00078e00ff */
[----:B012---:R-:W-:Y:S05]  /*6910*/  WARPSYNC.COLLECTIVE R30, `(.L_x_10102) ;  /* 0x000000001e087348 */ /* 0x007fea0003c00000 */
[----:B-1----:R1:W3:Y:S02]  /*6920*/  SHFL.IDX P0, R30, R50, R31, R19 ;  /* 0x0000001f321e7389 */ /* 0x0022e40000000013 */
[----:B0123--:R-:W-:Y:S05]  /*6930*/  ENDCOLLECTIVE ;  /* 0x000000000000791b */ /* 0x00ffea0003800000 */
.L_x_10102:
[----:B------:R-:W-:Y:S05]  /*6940*/  BSYNC B2 ;  /* 0x0000000000027941 */ /* 0x000fea0003800000 */
.L_x_10101:
[----:B------:R-:W-:Y:S05]  /*6950*/  BRA `(.L_x_10103) ;  /* 0xffffffc000147947 */ /* 0x000fea000383ffff */
.L_x_9948:
[----:B------:R-:W-:Y:S01]  /*6960*/  BSSY B2, `(.L_x_10104) ;  /* 0x0000006000027945 */ /* 0x000fe20003800000 */
[----:B------:R-:W-:Y:S02]  /*6970*/  IMAD.MOV.U32 R31, RZ, RZ, R15 ;  /* 0x000000ffff1f7224 */ /* 0x000fe400078e000f */
[----:B------:R-:W-:-:S07]  /*6980*/  IMAD.MOV.U32 R30, RZ, RZ, -0x1 ;  /* 0xffffffffff1e7424 */ /* 0x000fce00078e00ff */
[----:B012---:R-:W-:Y:S05]  /*6990*/  WARPSYNC.COLLECTIVE R30, `(.L_x_10105) ;  /* 0x000000001e087348 */ /* 0x007fea0003c00000 */
[----:B-1----:R1:W3:Y:S02]  /*69a0*/  SHFL.IDX P0, R30, R50, R31, R19 ;  /* 0x0000001f321e7389 */ /* 0x0022e40000000013 */
[----:B0123--:R-:W-:Y:S05]  /*69b0*/  ENDCOLLECTIVE ;  /* 0x000000000000791b */ /* 0x00ffea0003800000 */
.L_x_10105:
[----:B------:R-:W-:Y:S05]  /*69c0*/  BSYNC B2 ;  /* 0x0000000000027941 */ /* 0x000fea0003800000 */
.L_x_10104:
[----:B------:R-:W-:Y:S05]  /*69d0*/  BRA `(.L_x_10106) ;  /* 0xffffffc0000c7947 */ /* 0x000fea000383ffff */
.L_x_9950:
[----:B------:R-:W-:Y:S01]  /*69e0*/  BSSY B2, `(.L_x_10107) ;  /* 0x0000006000027945 */ /* 0x000fe20003800000 */
[----:B------:R-:W-:Y:S01]  /*69f0*/  MOV R31, R16 ;  /* 0x00000010001f7202 */ /* 0x000fe20000000f00 */
[----:B------:R-:W-:-:S07]  /*6a00*/  IMAD.MOV.U32 R30, RZ, RZ, -0x1 ;  /* 0xffffffffff1e7424 */ /* 0x000fce00078e00ff */
[----:B012---:R-:W-:Y:S05]  /*6a10*/  WARPSYNC.COLLECTIVE R30, `(.L_x_10108) ;  /* 0x000000001e087348 */ /* 0x007fea0003c00000 */
[----:B-1----:R1:W3:Y:S02]  /*6a20*/  SHFL.IDX P0, R30, R50, R31, R19 ;  /* 0x0000001f321e7389 */ /* 0x0022e40000000013 */
[----:B0123--:R-:W-:Y:S05]  /*6a30*/  ENDCOLLECTIVE ;  /* 0x000000000000791b */ /* 0x00ffea0003800000 */
.L_x_10108:
[----:B------:R-:W-:Y:S05]  /*6a40*/  BSYNC B2 ;  /* 0x0000000000027941 */ /* 0x000fea0003800000 */
.L_x_10107:
[----:B------:R-:W-:Y:S05]  /*6a50*/  BRA `(.L_x_10109) ;  /* 0xffffffc000047947 */ /* 0x000fea000383ffff */
.L_x_9952:
[----:B------:R-:W-:Y:S01]  /*6a60*/  BSSY B2, `(.L_x_10110) ;  /* 0x0000006000027945 */ /* 0x000fe20003800000 */
[----:B------:R-:W-:Y:S02]  /*6a70*/  IMAD.MOV.U32 R31, RZ, RZ, R17 ;  /* 0x000000ffff1f7224 */ /* 0x000fe400078e0011 */
[----:B------:R-:W-:-:S07]  /*6a80*/  IMAD.MOV.U32 R30, RZ, RZ, -0x1 ;  /* 0xffffffffff1e7424 */ /* 0x000fce00078e00ff */
[----:B012---:R-:W-:Y:S05]  /*6a90*/  WARPSYNC.COLLECTIVE R30, `(.L_x_10111) ;  /* 0x000000001e087348 */ /* 0x007fea0003c00000 */
[----:B-1----:R1:W3:Y:S02]  /*6aa0*/  SHFL.IDX P0, R30, R50, R31, R19 ;  /* 0x0000001f321e7389 */ /* 0x0022e40000000013 */
[----:B0123--:R-:W-:Y:S05]  /*6ab0*/  ENDCOLLECTIVE ;  /* 0x000000000000791b */ /* 0x00ffea0003800000 */
.L_x_10111:
[----:B------:R-:W-:Y:S05]  /*6ac0*/  BSYNC B2 ;  /* 0x0000000000027941 */ /* 0x000fea0003800000 */
.L_x_10110:
[----:B------:R-:W-:Y:S05]  /*6ad0*/  BRA `(.L_x_10112) ;  /* 0xffffffbc00fc7947 */ /* 0x000fea000383ffff */
.L_x_9954:
[----:B------:R-:W-:Y:S01]  /*6ae0*/  BSSY B2, `(.L_x_10113) ;  /* 0x0000006000027945 */ /* 0x000fe20003800000 */
[----:B------:R-:W-:Y:S01]  /*6af0*/  MOV R31, R18 ;  /* 0x00000012001f7202 */ /* 0x000fe20000000f00 */
[----:B------:R-:W-:-:S07]  /*6b00*/  IMAD.MOV.U32 R30, RZ, RZ, -0x1 ;  /* 0xffffffffff1e7424 */ /* 0x000fce00078e00ff */
[----:B012---:R-:W-:Y:S05]  /*6b10*/  WARPSYNC.COLLECTIVE R30, `(.L_x_10114) ;  /* 0x000000001e087348 */ /* 0x007fea0003c00000 */
[----:B-1----:R1:W3:Y:S02]  /*6b20*/  SHFL.IDX P0, R30, R50, R31, R19 ;  /* 0x0000001f321e7389 */ /* 0x0022e40000000013 */
[----:B0123--:R-:W-:Y:S05]  /*6b30*/  ENDCOLLECTIVE ;  /* 0x000000000000791b */ /* 0x00ffea0003800000 */
.L_x_10114:
[----:B------:R-:W-:Y:S05]  /*6b40*/  BSYNC B2 ;  /* 0x0000000000027941 */ /* 0x000fea0003800000 */
.L_x_10113:
[----:B------:R-:W-:Y:S05]  /*6b50*/  BRA `(.L_x_10115) ;  /* 0xffffffbc00f47947 */ /* 0x000fea000383ffff */
.L_x_9977:
[----:B------:R-:W-:Y:S01]  /*6b60*/  BSSY B1, `(.L_x_10116) ;  /* 0x0000006000017945 */ /* 0x000fe20003800000 */
[----:B------:R-:W-:Y:S02]  /*6b70*/  IMAD.MOV.U32 R31, RZ, RZ, R28 ;  /* 0x000000ffff1f7224 */ /* 0x000fe400078e001c */
[----:B------:R-:W-:-:S07]  /*6b80*/  IMAD.MOV.U32 R30, RZ, RZ, -0x1 ;  /* 0xffffffffff1e7424 */ /* 0x000fce00078e00ff */
[----:B012---:R-:W-:Y:S05]  /*6b90*/  WARPSYNC.COLLECTIVE R30, `(.L_x_10117) ;  /* 0x000000001e087348 */ /* 0x007fea0003c00000 */
[----:B-1----:R1:W3:Y:S02]  /*6ba0*/  SHFL.IDX P0, R30, R50, R31, R19 ;  /* 0x0000001f321e7389 */ /* 0x0022e40000000013 */
[----:B0123--:R-:W-:Y:S05]  /*6bb0*/  ENDCOLLECTIVE ;  /* 0x000000000000791b */ /* 0x00ffea0003800000 */
.L_x_10117:
[----:B------:R-:W-:Y:S05]  /*6bc0*/  BSYNC B1 ;  /* 0x0000000000017941 */ /* 0x000fea0003800000 */
.L_x_10116:
[----:B------:R-:W-:Y:S05]  /*6bd0*/  BRA `(.L_x_10118) ;  /* 0xffffffcc00307947 */ /* 0x000fea000383ffff */
.L_x_9979:
[----:B------:R-:W-:Y:S01]  /*6be0*/  BSSY B1, `(.L_x_10119) ;  /* 0x0000006000017945 */ /* 0x000fe20003800000 */
[----:B------:R-:W-:Y:S01]  /*6bf0*/  MOV R31, R4 ;  /* 0x00000004001f7202 */ /* 0x000fe20000000f00 */
[----:B------:R-:W-:-:S07]  /*6c00*/  IMAD.MOV.U32 R30, RZ, RZ, -0x1 ;  /* 0xffffffffff1e7424 */ /* 0x000fce00078e00ff */
[----:B012---:R-:W-:Y:S05]  /*6c10*/  WARPSYNC.COLLECTIVE R30, `(.L_x_10120) ;  /* 0x000000001e087348 */ /* 0x007fea0003c00000 */
[----:B-1----:R1:W3:Y:S02]  /*6c20*/  SHFL.IDX P0, R30, R50, R31, R19 ;  /* 0x0000001f321e7389 */ /* 0x0022e40000000013 */
[----:B0123--:R-:W-:Y:S05]  /*6c30*/  ENDCOLLECTIVE ;  /* 0x000000000000791b */ /* 0x00ffea0003800000 */
.L_x_10120:
[----:B------:R-:W-:Y:S05]  /*6c40*/  BSYNC B1 ;  /* 0x0000000000017941 */ /* 0x000fea0003800000 */
.L_x_10119:
[----:B------:R-:W-:Y:S05]  /*6c50*/  BRA `(.L_x_10121) ;  /* 0xffffffcc00247947 */ /* 0x000fea000383ffff */
.L_x_9981:
[----:B------:R-:W-:Y:S01]  /*6c60*/  BSSY B1, `(.L_x_10122) ;  /* 0x0000006000017945 */ /* 0x000fe20003800000 */
[----:B------:R-:W-:Y:S02]  /*6c70*/  IMAD.MOV.U32 R31, RZ, RZ, R5 ;  /* 0x000000ffff1f7224 */ /* 0x000fe400078e0005 */
[----:B------:R-:W-:-:S07]  /*6c80*/  IMAD.MOV.U32 R30, RZ, RZ, -0x1 ;  /* 0xffffffffff1e7424 */ /* 0x000fce00078e00ff */
[----:B012---:R-:W-:Y:S05]  /*6c90*/  WARPSYNC.COLLECTIVE R30, `(.L_x_10123) ;  /* 0x000000001e087348 */ /* 0x007fea0003c00000 */
[----:B-1----:R1:W3:Y:S02]  /*6ca0*/  SHFL.IDX P0, R30, R50, R31, R19 ;  /* 0x0000001f321e7389 */ /* 0x0022e40000000013 */
[----:B0123--:R-:W-:Y:S05]  /*6cb0*/  ENDCOLLECTIVE ;  /* 0x000000000000791b */ /* 0x00ffea0003800000 */
.L_x_10123:
[----:B------:R-:W-:Y:S05]  /*6cc0*/  BSYNC B1 ;  /* 0x0000000000017941 */ /* 0x000fea0003800000 */
.L_x_10122:
[----:B------:R-:W-:Y:S05]  /*6cd0*/  BRA `(.L_x_10124) ;  /* 0xffffffcc00187947 */ /* 0x000fea000383ffff */
.L_x_9983:
[----:B------:R-:W-:Y:S01]  /*6ce0*/  BSSY B1, `(.L_x_10125) ;  /* 0x0000006000017945 */ /* 0x000fe20003800000 */
[----:B------:R-:W-:Y:S01]  /*6cf0*/  MOV R31, R6 ;  /* 0x00000006001f7202 */ /* 0x000fe20000000f00 */
[----:B------:R-:W-:-:S07]  /*6d00*/  IMAD.MOV.U32 R30, RZ, RZ, -0x1 ;  /* 0xffffffffff1e7424 */ /* 0x000fce00078e00ff */
[----:B012---:R-:W-:Y:S05]  /*6d10*/  WARPSYNC.COLLECTIVE R30, `(.L_x_10126) ;  /* 0x000000001e087348 */ /* 0x007fea0003c00000 */
[----:B-1----:R1:W3:Y:S02]  /*6d20*/  SHFL.IDX P0, R30, R50, R31, R19 ;  /* 0x0000001f321e7389 */ /* 0x0022e40000000013 */
[----:B0123--:R-:W-:Y:S05]  /*6d30*/  ENDCOLLECTIVE ;  /* 0x000000000000791b */ /* 0x00ffea0003800000 */
.L_x_10126:
[----:B------:R-:W-:Y:S05]  /*6d40*/  BSYNC B1 ;  /* 0x0000000000017941 */ /* 0x000fea0003800000 */
.L_x_10125:
[----:B------:R-:W-:Y:S05]  /*6d50*/  BRA `(.L_x_10127) ;  /* 0xffffffcc000c7947 */ /* 0x000fea000383ffff */
.L_x_9985:
[----:B------:R-:W-:Y:S01]  /*6d60*/  BSSY B1, `(.L_x_10128) ;  /* 0x0000006000017945 */ /* 0x000fe20003800000 */
[----:B------:R-:W-:Y:S02]  /*6d70*/  IMAD.MOV.U32 R31, RZ, RZ, R7 ;  /* 0x000000ffff1f7224 */ /* 0x000fe400078e0007 */
[----:B------:R-:W-:-:S07]  /*6d80*/  IMAD.MOV.U32 R30, RZ, RZ, -0x1 ;  /* 0xffffffffff1e7424 */ /* 0x000fce00078e00ff */
[----:B012---:R-:W-:Y:S05]  /*6d90*/  WARPSYNC.COLLECTIVE R30, `(.L_x_10129) ;  /* 0x000000001e087348 */ /* 0x007fea0003c00000 */
[----:B-1----:R1:W3:Y:S02]  /*6da0*/  SHFL.IDX P0, R30, R50, R31, R19 ;  /* 0x0000001f321e7389 */ /* 0x0022e40000000013 */
[----:B0123--:R-:W-:Y:S05]  /*6db0*/  ENDCOLLECTIVE ;  /* 0x000000000000791b */ /* 0x00ffea0003800000 */
.L_x_10129:
[----:B------:R-:W-:Y:S05]  /*6dc0*/  BSYNC B1 ;  /* 0x0000000000017941 */ /* 0x000fea0003800000 */
.L_x_10128:
[----:B------:R-:W-:Y:S05]  /*6dd0*/  BRA `(.L_x_10130) ;  /* 0xffffffcc00007947 */ /* 0x000fea000383ffff */
.L_x_9987:
[----:B------:R-:W-:Y:S01]  /*6de0*/  BSSY B1, `(.L_x_10131) ;  /* 0x0000006000017945 */ /* 0x000fe20003800000 */
[----:B------:R-:W-:Y:S01]  /*6df0*/  MOV R31, R8 ;  /* 0x00000008001f7202 */ /* 0x000fe20000000f00 */
[----:B------:R-:W-:-:S07]  /*6e00*/  IMAD.MOV.U32 R30, RZ, RZ, -0x1 ;  /* 0xffffffffff1e7424 */ /* 0x000fce00078e00ff */
[----:B012---:R-:W-:Y:S05]  /*6e10*/  WARPSYNC.COLLECTIVE R30, `(.L_x_10132) ;  /* 0x000000001e087348 */ /* 0x007fea0003c00000 */
[----:B-1----:R1:W3:Y:S02]  /*6e20*/  SHFL.IDX P0, R30, R50, R31, R19 ;  /* 0x0000001f321e7389 */ /* 0x0022e40000000013 */
[----:B0123--:R-:W-:Y:S05]  /*6e30*/  ENDCOLLECTIVE ;  /* 0x000000000000791b */ /* 0x00ffea0003800000 */
.L_x_10132:
[----:B------:R-:W-:Y:S05]  /*6e40*/  BSYNC B1 ;  /* 0x0000000000017941 */ /* 0x000fea0003800000 */
.L_x_10131:
[----:B------:R-:W-:Y:S05]  /*6e50*/  BRA `(.L_x_10133) ;  /* 0xffffffc800fc7947 */ /* 0x000fea000383ffff */
.L_x_9989:
[----:B------:R-:W-:Y:S01]  /*6e60*/  BSSY B1, `(.L_x_10134) ;  /* 0x0000006000017945 */ /* 0x000fe20003800000 */
[----:B------:R-:W-:Y:S02]  /*6e70*/  IMAD.MOV.U32 R31, RZ, RZ, R9 ;  /* 0x000000ffff1f7224 */ /* 0x000fe400078e0009 */
[----:B------:R-:W-:-:S07]  /*6e80*/  IMAD.MOV.U32 R30, RZ, RZ, -0x1 ;  /* 0xffffffffff1e7424 */ /* 0x000fce00078e00ff */
[----:B012---:R-:W-:Y:S05]  /*6e90*/  WARPSYNC.COLLECTIVE R30, `(.L_x_10135) ;  /* 0x000000001e087348 */ /* 0x007fea0003c00000 */
[----:B-1----:R1:W3:Y:S02]  /*6ea0*/  SHFL.IDX P0, R30, R50, R31, R19 ;  /* 0x0000001f321e7389 */ /* 0x0022e40000000013 */
[----:B0123--:R-:W-:Y:S05]  /*6eb0*/  ENDCOLLECTIVE ;  /* 0x000000000000791b */ /* 0x00ffea0003800000 */
.L_x_10135:
[----:B------:R-:W-:Y:S05]  /*6ec0*/  BSYNC B1 ;  /* 0x0000000000017941 */ /* 0x000fea0003800000 */
.L_x_10134:
[----:B------:R-:W-:Y:S05]  /*6ed0*/  BRA `(.L_x_10136) ;  /* 0xffffffc800f47947 */ /* 0x000fea000383ffff */
.L_x_9991:
[----:B------:R-:W-:Y:S01]  /*6ee0*/  BSSY B1, `(.L_x_10137) ;  /* 0x0000006000017945 */ /* 0x000fe20003800000 */
[----:B------:R-:W-:Y:S01]  /*6ef0*/  MOV R31, R10 ;  /* 0x0000000a001f7202 */ /* 0x000fe20000000f00 */
[----:B------:R-:W-:-:S07]  /*6f00*/  IMAD.MOV.U32 R30, RZ, RZ, -0x1 ;  /* 0xffffffffff1e7424 */ /* 0x000fce00078e00ff */
[----:B012---:R-:W-:Y:S05]  /*6f10*/  WARPSYNC.COLLECTIVE R30, `(.L_x_10138) ;  /* 0x000000001e087348 */ /* 0x007fea0003c00000 */
[----:B-1----:R1:W3:Y:S02]  /*6f20*/  SHFL.IDX P0, R30, R50, R31, R19 ;  /* 0x0000001f321e7389 */ /* 0x0022e40000000013 */
[----:B0123--:R-:W-:Y:S05]  /*6f30*/  ENDCOLLECTIVE ;  /* 0x000000000000791b */ /* 0x00ffea0003800000 */
.L_x_10138:
[----:B------:R-:W-:Y:S05]  /*6f40*/  BSYNC B1 ;  /* 0x0000000000017941 */ /* 0x000fea0003800000 */
.L_x_10137:
[----:B------:R-:W-:Y:S05]  /*6f50*/  BRA `(.L_x_10139) ;  /* 0xffffffc800ec7947 */ /* 0x000fea000383ffff */
.L_x_9993:
[----:B------:R-:W-:Y:S01]  /*6f60*/  BSSY B1, `(.L_x_10140) ;  /* 0x0000006000017945 */ /* 0x000fe20003800000 */
[----:B------:R-:W-:Y:S02]  /*6f70*/  IMAD.MOV.U32 R31, RZ, RZ, R11 ;  /* 0x000000ffff1f7224 */ /* 0x000fe400078e000b */
[----:B------:R-:W-:-:S07]  /*6f80*/  IMAD.MOV.U32 R30, RZ, RZ, -0x1 ;  /* 0xffffffffff1e7424 */ /* 0x000fce00078e00ff */
[----:B012---:R-:W-:Y:S05]  /*6f90*/  WARPSYNC.COLLECTIVE R30, `(.L_x_10141) ;  /* 0x000000001e087348 */ /* 0x007fea0003c00000 */
[----:B-1----:R1:W3:Y:S02]  /*6fa0*/  SHFL.IDX P0, R30, R50, R31, R19 ;  /* 0x0000001f321e7389 */ /* 0x0022e40000000013 */
[----:B0123--:R-:W-:Y:S05]  /*6fb0*/  ENDCOLLECTIVE ;  /* 0x000000000000791b */ /* 0x00ffea0003800000 */
.L_x_10141:
[----:B------:R-:W-:Y:S05]  /*6fc0*/  BSYNC B1 ;  /* 0x0000000000017941 */ /* 0x000fea0003800000 */
.L_x_10140:
[----:B------:R-:W-:Y:S05]  /*6fd0*/  BRA `(.L_x_10142) ;  /* 0xffffffc800e47947 */ /* 0x000fea000383ffff */
.L_x_9995:
[----:B------:R-:W-:Y:S01]  /*6fe0*/  BSSY B1, `(.L_x_10143) ;  /* 0x0000006000017945 */ /* 0x000fe20003800000 */
[----:B------:R-:W-:Y:S01]  /*6ff0*/  MOV R31, R12 ;  /* 0x0000000c001f7202 */ /* 0x000fe20000000f00 */
[----:B------:R-:W-:-:S07]  /*7000*/  IMAD.MOV.U32 R30, RZ, RZ, -0x1 ;  /* 0xffffffffff1e7424 */ /* 0x000fce00078e00ff */
[----:B012---:R-:W-:Y:S05]  /*7010*/  WARPSYNC.COLLECTIVE R30, `(.L_x_10144) ;  /* 0x000000001e087348 */ /* 0x007fea0003c00000 */
[----:B-1----:R1:W3:Y:S02]  /*7020*/  SHFL.IDX P0, R30, R50, R31, R19 ;  /* 0x0000001f321e7389 */ /* 0x0022e40000000013 */
[----:B0123--:R-:W-:Y:S05]  /*7030*/  ENDCOLLECTIVE ;  /* 0x000000000000791b */ /* 0x00ffea0003800000 */
.L_x_10144:
[----:B------:R-:W-:Y:S05]  /*7040*/  BSYNC B1 ;  /* 0x0000000000017941 */ /* 0x000fea0003800000 */
.L_x_10143:
[----:B------:R-:W-:Y:S05]  /*7050*/  BRA `(.L_x_10145) ;  /* 0xffffffc800dc7947 */ /* 0x000fea000383ffff */
.L_x_9997:
[----:B------:R-:W-:Y:S01]  /*7060*/  BSSY B1, `(.L_x_10146) ;  /* 0x0000006000017945 */ /* 0x000fe20003800000 */
[----:B------:R-:W-:Y:S02]  /*7070*/  IMAD.MOV.U32 R31, RZ, RZ, R13 ;  /* 0x000000ffff1f7224 */ /* 0x000fe400078e000d */
[----:B------:R-:W-:-:S07]  /*7080*/  IMAD.MOV.U32 R30, RZ, RZ, -0x1 ;  /* 0xffffffffff1e7424 */ /* 0x000fce00078e00ff */
[----:B012---:R-:W-:Y:S05]  /*7090*/  WARPSYNC.COLLECTIVE R30, `(.L_x_10147) ;  /* 0x000000001e087348 */ /* 0x007fea0003c00000 */
[----:B-1----:R1:W3:Y:S02]  /*70a0*/  SHFL.IDX P0, R30, R50, R31, R19 ;  /* 0x0000001f321e7389 */ /* 0x0022e40000000013 */
[----:B0123--:R-:W-:Y:S05]  /*70b0*/  ENDCOLLECTIVE ;  /* 0x000000000000791b */ /* 0x00ffea0003800000 */
.L_x_10147:
[----:B------:R-:W-:Y:S05]  /*70c0*/  BSYNC B1 ;  /* 0x0000000000017941 */ /* 0x000fea0003800000 */
.L_x_10146:
[----:B------:R-:W-:Y:S05]  /*70d0*/  BRA `(.L_x_10148) ;  /* 0xffffffc800d47947 */ /* 0x000fea000383ffff */
.L_x_9999:
[----:B------:R-:W-:Y:S01]  /*70e0*/  BSSY B1, `(.L_x_10149) ;  /* 0x0000006000017945 */ /* 0x000fe20003800000 */
[----:B------:R-:W-:Y:S01]  /*70f0*/  MOV R31, R14 ;  /* 0x0000000e001f7202 */ /* 0x000fe20000000f00 */
[----:B------:R-:W-:-:S07]  /*7100*/  IMAD.MOV.U32 R30, RZ, RZ, -0x1 ;  /* 0xffffffffff1e7424 */ /* 0x000fce00078e00ff */
[----:B012---:R-:W-:Y:S05]  /*7110*/  WARPSYNC.COLLECTIVE R30, `(.L_x_10150) ;  /* 0x000000001e087348 */ /* 0x007fea0003c00000 */
[----:B-1----:R1:W3:Y:S02]  /*7120*/  SHFL.IDX P0, R30, R50, R31, R19 ;  /* 0x0000001f321e7389 */ /* 0x0022e40000000013 */
[----:B0123--:R-:W-:Y:S05]  /*7130*/  ENDCOLLECTIVE ;  /* 0x000000000000791b */ /* 0x00ffea0003800000 */
.L_x_10150:
[----:B------:R-:W-:Y:S05]  /*7140*/  BSYNC B1 ;  /* 0x0000000000017941 */ /* 0x000fea0003800000 */
.L_x_10149:
[----:B------:R-:W-:Y:S05]  /*7150*/  BRA `(.L_x_10151) ;  /* 0xffffffc800cc7947 */ /* 0x000fea000383ffff */
.L_x_10001:
[----:B------:R-:W-:Y:S01]  /*7160*/  BSSY B1, `(.L_x_10152) ;  /* 0x0000006000017945 */ /* 0x000fe20003800000 */
[----:B------:R-:W-:Y:S02]  /*7170*/  IMAD.MOV.U32 R31, RZ, RZ, R15 ;  /* 0x000000ffff1f7224 */ /* 0x000fe400078e000f */
[----:B------:R-:W-:-:S07]  /*7180*/  IMAD.MOV.U32 R30, RZ, RZ, -0x1 ;  /* 0xffffffffff1e7424 */ /* 0x000fce00078e00ff */
[----:B012---:R-:W-:Y:S05]  /*7190*/  WARPSYNC.COLLECTIVE R30, `(.L_x_10153) ;  /* 0x000000001e087348 */ /* 0x007fea0003c00000 */
[----:B-1----:R1:W3:Y:S02]  /*71a0*/  SHFL.IDX P0, R30, R50, R31, R19 ;  /* 0x0000001f321e7389 */ /* 0x0022e40000000013 */
[----:B0123--:R-:W-:Y:S05]  /*71b0*/  ENDCOLLECTIVE ;  /* 0x000000000000791b */ /* 0x00ffea0003800000 */
.L_x_10153:
[----:B------:R-:W-:Y:S05]  /*71c0*/  BSYNC B1 ;  /* 0x0000000000017941 */ /* 0x000fea0003800000 */
.L_x_10152:
[----:B------:R-:W-:Y:S05]  /*71d0*/  BRA `(.L_x_10154) ;  /* 0xffffffc800c47947 */ /* 0x000fea000383ffff */
.L_x_10003:
[----:B------:R-:W-:Y:S01]  /*71e0*/  BSSY B1, `(.L_x_10155) ;  /* 0x0000006000017945 */ /* 0x000fe20003800000 */
[----:B------:R-:W-:Y:S01]  /*71f0*/  MOV R31, R16 ;  /* 0x00000010001f7202 */ /* 0x000fe20000000f00 */
[----:B------:R-:W-:-:S07]  /*7200*/  IMAD.MOV.U32 R30, RZ, RZ, -0x1 ;  /* 0xffffffffff1e7424 */ /* 0x000fce00078e00ff */
[----:B012---:R-:W-:Y:S05]  /*7210*/  WARPSYNC.COLLECTIVE R30, `(.L_x_10156) ;  /* 0x000000001e087348 */ /* 0x007fea0003c00000 */
[----:B-1----:R1:W3:Y:S02]  /*7220*/  SHFL.IDX P0, R30, R50, R31, R19 ;  /* 0x0000001f321e7389 */ /* 0x0022e40000000013 */
[----:B0123--:R-:W-:Y:S05]  /*7230*/  ENDCOLLECTIVE ;  /* 0x000000000000791b */ /* 0x00ffea0003800000 */
.L_x_10156:
[----:B------:R-:W-:Y:S05]  /*7240*/  BSYNC B1 ;  /* 0x0000000000017941 */ /* 0x000fea0003800000 */
.L_x_10155:
[----:B------:R-:W-:Y:S05]  /*7250*/  BRA `(.L_x_10157) ;  /* 0xffffffc800bc7947 */ /* 0x000fea000383ffff */
.L_x_10005:
[----:B------:R-:W-:Y:S01]  /*7260*/  BSSY B1, `(.L_x_10158) ;  /* 0x0000006000017945 */ /* 0x000fe20003800000 */
[----:B------:R-:W-:Y:S02]  /*7270*/  IMAD.MOV.U32 R31, RZ, RZ, R17 ;  /* 0x000000ffff1f7224 */ /* 0x000fe400078e0011 */
[----:B------:R-:W-:-:S07]  /*7280*/  IMAD.MOV.U32 R30, RZ, RZ, -0x1 ;  /* 0xffffffffff1e7424 */ /* 0x000fce00078e00ff */
[----:B012---:R-:W-:Y:S05]  /*7290*/  WARPSYNC.COLLECTIVE R30, `(.L_x_10159) ;  /* 0x000000001e087348 */ /* 0x007fea0003c00000 */
[----:B-1----:R1:W3:Y:S02]  /*72a0*/  SHFL.IDX P0, R30, R50, R31, R19 ;  /* 0x0000001f321e7389 */ /* 0x0022e40000000013 */
[----:B0123--:R-:W-:Y:S05]  /*72b0*/  ENDCOLLECTIVE ;  /* 0x000000000000791b */ /* 0x00ffea0003800000 */
.L_x_10159:
[----:B------:R-:W-:Y:S05]  /*72c0*/  BSYNC B1 ;  /* 0x0000000000017941 */ /* 0x000fea0003800000 */
.L_x_10158:
[----:B------:R-:W-:Y:S05]  /*72d0*/  BRA `(.L_x_10160) ;  /* 0xffffffc800b47947 */ /* 0x000fea000383ffff */
.L_x_10007:
[----:B------:R-:W-:Y:S01]  /*72e0*/  BSSY B1, `(.L_x_10161) ;  /* 0x0000006000017945 */ /* 0x000fe20003800000 */
[----:B------:R-:W-:Y:S01]  /*72f0*/  MOV R31, R18 ;  /* 0x00000012001f7202 */ /* 0x000fe20000000f00 */
[----:B------:R-:W-:-:S07]  /*7300*/  IMAD.MOV.U32 R30, RZ, RZ, -0x1 ;  /* 0xffffffffff1e7424 */ /* 0x000fce00078e00ff */
[----:B012---:R-:W-:Y:S05]  /*7310*/  WARPSYNC.COLLECTIVE R30, `(.L_x_10162) ;  /* 0x000000001e087348 */ /* 0x007fea0003c00000 */
[----:B-1----:R1:W3:Y:S02]  /*7320*/  SHFL.IDX P0, R30, R50, R31, R19 ;  /* 0x0000001f321e7389 */ /* 0x0022e40000000013 */
[----:B0123--:R-:W-:Y:S05]  /*7330*/  ENDCOLLECTIVE ;  /* 0x000000000000791b */ /* 0x00ffea0003800000 */
.L_x_10162:
[----:B------:R-:W-:Y:S05]  /*7340*/  BSYNC B1 ;  /* 0x0000000000017941 */ /* 0x000fea0003800000 */
.L_x_10161:
[----:B------:R-:W-:Y:S05]  /*7350*/  BRA `(.L_x_10163) ;  /* 0xffffffc800ac7947 */ /* 0x000fea000383ffff */
.L_x_10028:
[----:B------:R-:W-:Y:S02]  /*7360*/  IMAD.MOV.U32 R30, RZ, RZ, -0x1 ;  /* 0xffffffffff1e7424 */ /* 0x000fe400078e00ff */
[----:B------:R-:W-:-:S07]  /*7370*/  IMAD.MOV.U32 R31, RZ, RZ, R28 ;  /* 0x000000ffff1f7224 */ /* 0x000fce00078e001c */
[----:B0-2---:R-:W-:Y:S05]  /*7380*/  WARPSYNC.COLLECTIVE R30, `(.L_x_10164) ;  /* 0x000000001e087348 */ /* 0x005fea0003c00000 */
[----:B0-----:R0:W1:Y:S02]  /*7390*/  SHFL.IDX P0, R30, R50, R31, R19 ;  /* 0x0000001f321e7389 */ /* 0x0010640000000013 */
[----:B012---:R-:W-:Y:S05]  /*73a0*/  ENDCOLLECTIVE ;  /* 0x000000000000791b */ /* 0x007fea0003800000 */
.L_x_10164:
[----:B------:R-:W-:Y:S01]  /*73b0*/  MOV R56, R30 ;  /* 0x0000001e00387202 */ /* 0x000fe20000000f00 */
[----:B------:R-:W-:Y:S06]  /*73c0*/  BRA `(.L_x_10165) ;  /* 0xffffffd400d87947 */ /* 0x000fec000383ffff */
.L_x_10030:
[----:B------:R-:W-:Y:S01]  /*73d0*/  BSSY B0, `(.L_x_10166) ;  /* 0x0000006000007945 */ /* 0x000fe20003800000 */
[----:B------:R-:W-:Y:S02]  /*73e0*/  IMAD.MOV.U32 R31, RZ, RZ, R4 ;  /* 0x000000ffff1f7224 */ /* 0x000fe400078e0004 */
[----:B------:R-:W-:-:S07]  /*73f0*/  IMAD.MOV.U32 R30, RZ, RZ, -0x1 ;  /* 0xffffffffff1e7424 */ /* 0x000fce00078e00ff */
[----:B0-2---:R-:W-:Y:S05]  /*7400*/  WARPSYNC.COLLECTIVE R30, `(.L_x_10167) ;  /* 0x000000001e087348 */ /* 0x005fea0003c00000 */
[----:B0-----:R0:W1:Y:S02]  /*7410*/  SHFL.IDX P0, R30, R50, R31, R19 ;  /* 0x0000001f321e7389 */ /* 0x0010640000000013 */
[----:B012---:R-:W-:Y:S05]  /*7420*/  ENDCOLLECTIVE ;  /* 0x000000000000791b */ /* 0x007fea0003800000 */
.L_x_10167:
[----:B------:R-:W-:Y:S05]  /*7430*/  BSYNC B0 ;  /* 0x0000000000007941 */ /* 0x000fea0003800000 */
.L_x_10166:
[----:B------:R-:W-:Y:S05]  /*7440*/  BRA `(.L_x_10168) ;  /* 0xffffffd400cc7947 */ /* 0x000fea000383ffff */
.L_x_10032:
[----:B------:R-:W-:Y:S01]  /*7450*/  BSSY B0, `(.L_x_10169) ;  /* 0x0000006000007945 */ /* 0x000fe20003800000 */
[----:B------:R-:W-:Y:S01]  /*7460*/  IMAD.MOV.U32 R31, RZ, RZ, R5 ;  /* 0x000000ffff1f7224 */ /* 0x000fe200078e0005 */
[----:B------:R-:W-:-:S07]  /*7470*/  MOV R30, 0xffffffff ;  /* 0xffffffff001e7802 */ /* 0x000fce0000000f00 */
[----:B0-2---:R-:W-:Y:S05]  /*7480*/  WARPSYNC.COLLECTIVE R30, `(.L_x_10170) ;  /* 0x000000001e087348 */ /* 0x005fea0003c00000 */
[----:B0-----:R0:W1:Y:S02]  /*7490*/  SHFL.IDX P0, R30, R50, R31, R19 ;  /* 0x0000001f321e7389 */ /* 0x0010640000000013 */
[----:B012---:R-:W-:Y:S05]  /*74a0*/  ENDCOLLECTIVE ;  /* 0x000000000000791b */ /* 0x007fea0003800000 */
.L_x_10170:
[----:B------:R-:W-:Y:S05]  /*74b0*/  BSYNC B0 ;  /* 0x0000000000007941 */ /* 0x000fea0003800000 */
.L_x_10169:
[----:B------:R-:W-:Y:S05]  /*74c0*/  BRA `(.L_x_10171) ;  /* 0xffffffd400c07947 */ /* 0x000fea000383ffff */
.L_x_10034:
[----:B------:R-:W-:Y:S01]  /*74d0*/  BSSY B0, `(.L_x_10172) ;  /* 0x0000006000007945 */ /* 0x000fe20003800000 */
[----:B------:R-:W-:Y:S02]  /*74e0*/  IMAD.MOV.U32 R31, RZ, RZ, R6 ;  /* 0x000000ffff1f7224 */ /* 0x000fe400078e0006 */
[----:B------:R-:W-:-:S07]  /*74f0*/  IMAD.MOV.U32 R30, RZ, RZ, -0x1 ;  /* 0xffffffffff1e7424 */ /* 0x000fce00078e00ff */
[----:B0-2---:R-:W-:Y:S05]  /*7500*/  WARPSYNC.COLLECTIVE R30, `(.L_x_10173) ;  /* 0x000000001e087348 */ /* 0x005fea0003c00000 */
[----:B0-----:R0:W1:Y:S02]  /*7510*/  SHFL.IDX P0, R30, R50, R31, R19 ;  /* 0x0000001f321e7389 */ /* 0x0010640000000013 */
[----:B012---:R-:W-:Y:S05]  /*7520*/  ENDCOLLECTIVE ;  /* 0x000000000000791b */ /* 0x007fea0003800000 */
.L_x_10173:
[----:B------:R-:W-:Y:S05]  /*7530*/  BSYNC B0 ;  /* 0x0000000000007941 */ /* 0x000fea0003800000 */
.L_x_10172:
[----:B------:R-:W-:Y:S05]  /*7540*/  BRA `(.L_x_10174) ;  /* 0xffffffd400b47947 */ /* 0x000fea000383ffff */
.L_x_10036:
[----:B------:R-:W-:Y:S01]  /*7550*/  BSSY B0, `(.L_x_10175) ;  /* 0x0000006000007945 */ /* 0x000fe20003800000 */
[----:B------:R-:W-:Y:S01]  /*7560*/  IMAD.MOV.U32 R31, RZ, RZ, R7 ;  /* 0x000000ffff1f7224 */ /* 0x000fe200078e0007 */
[----:B------:R-:W-:-:S07]  /*7570*/  MOV R30, 0xffffffff ;  /* 0xffffffff001e7802 */ /* 0x000fce0000000f00 */
[----:B0-2---:R-:W-:Y:S05]  /*7580*/  WARPSYNC.COLLECTIVE R30, `(.L_x_10176) ;  /* 0x000000001e087348 */ /* 0x005fea0003c00000 */
[----:B0-----:R0:W1:Y:S02]  /*7590*/  SHFL.IDX P0, R30, R50, R31, R19 ;  /* 0x0000001f321e7389 */ /* 0x0010640000000013 */
[----:B012---:R-:W-:Y:S05]  /*75a0*/  ENDCOLLECTIVE ;  /* 0x000000000000791b */ /* 0x007fea0003800000 */
.L_x_10176:
[----:B------:R-:W-:Y:S05]  /*75b0*/  BSYNC B0 ;  /* 0x0000000000007941 */ /* 0x000fea0003800000 */
.L_x_10175:
[----:B------:R-:W-:Y:S05]  /*75c0*/  BRA `(.L_x_10177) ;  /* 0xffffffd400b07947 */ /* 0x000fea000383ffff */
.L_x_10038:
[----:B------:R-:W-:Y:S01]  /*75d0*/  BSSY B0, `(.L_x_10178) ;  /* 0x0000006000007945 */ /* 0x000fe20003800000 */
[----:B------:R-:W-:Y:S02]  /*75e0*/  IMAD.MOV.U32 R31, RZ, RZ, R8 ;  /* 0x000000ffff1f7224 */ /* 0x000fe400078e0008 */
[----:B------:R-:W-:-:S07]  /*75f0*/  IMAD.MOV.U32 R30, RZ, RZ, -0x1 ;  /* 0xffffffffff1e7424 */ /* 0x000fce00078e00ff */
[----:B0-2---:R-:W-:Y:S05]  /*7600*/  WARPSYNC.COLLECTIVE R30, `(.L_x_10179) ;  /* 0x000000001e087348 */ /* 0x005fea0003c00000 */
[----:B0-----:R0:W1:Y:S02]  /*7610*/  SHFL.IDX P0, R30, R50, R31, R19 ;  /* 0x0000001f321e7389 */ /* 0x0010640000000013 */
[----:B012---:R-:W-:Y:S05]  /*7620*/  ENDCOLLECTIVE ;  /* 0x000000000000791b */ /* 0x007fea0003800000 */
.L_x_10179:
[----:B------:R-:W-:Y:S05]  /*7630*/  BSYNC B0 ;  /* 0x0000000000007941 */ /* 0x000fea0003800000 */
.L_x_10178:
[----:B------:R-:W-:Y:S05]  /*7640*/  BRA `(.L_x_10180) ;  /* 0xffffffd400a87947 */ /* 0x000fea000383ffff */
.L_x_10040:
[----:B------:R-:W-:Y:S01]  /*7650*/  BSSY B0, `(.L_x_10181) ;  /* 0x0000006000007945 */ /* 0x000fe20003800000 */
[----:B------:R-:W-:Y:S01]  /*7660*/  IMAD.MOV.U32 R31, RZ, RZ, R9 ;  /* 0x000000ffff1f7224 */ /* 0x000fe200078e0009 */
[----:B------:R-:W-:-:S07]  /*7670*/  MOV R30, 0xffffffff ;  /* 0xffffffff001e7802 */ /* 0x000fce0000000f00 */
[----:B0-2---:R-:W-:Y:S05]  /*7680*/  WARPSYNC.COLLECTIVE R30, `(.L_x_10182) ;  /* 0x000000001e087348 */ /* 0x005fea0003c00000 */
[----:B0-----:R0:W1:Y:S02]  /*7690*/  SHFL.IDX P0, R30, R50, R31, R19 ;  /* 0x0000001f321e7389 */ /* 0x0010640000000013 */
[----:B012---:R-:W-:Y:S05]  /*76a0*/  ENDCOLLECTIVE ;  /* 0x000000000000791b */ /* 0x007fea0003800000 */
.L_x_10182:
[----:B------:R-:W-:Y:S05]  /*76b0*/  BSYNC B0 ;  /* 0x0000000000007941 */ /* 0x000fea0003800000 */
.L_x_10181:
[----:B------:R-:W-:Y:S05]  /*76c0*/  BRA `(.L_x_10183) ;  /* 0xffffffd400a07947 */ /* 0x000fea000383ffff */
.L_x_10042:
[----:B------:R-:W-:Y:S01]  /*76d0*/  BSSY B0, `(.L_x_10184) ;  /* 0x0000006000007945 */ /* 0x000fe20003800000 */
[----:B------:R-:W-:Y:S02]  /*76e0*/  IMAD.MOV.U32 R31, RZ, RZ, R10 ;  /* 0x000000ffff1f7224 */ /* 0x000fe400078e000a */
[----:B------:R-:W-:-:S07]  /*76f0*/  IMAD.MOV.U32 R30, RZ, RZ, -0x1 ;  /* 0xffffffffff1e7424 */ /* 0x000fce00078e00ff */
[----:B0-2---:R-:W-:Y:S05]  /*7700*/  WARPSYNC.COLLECTIVE R30, `(.L_x_10185) ;  /* 0x000000001e087348 */ /* 0x005fea0003c00000 */
[----:B0-----:R0:W1:Y:S02]  /*7710*/  SHFL.IDX P0, R30, R50, R31, R19 ;  /* 0x0000001f321e7389 */ /* 0x0010640000000013 */
[----:B012---:R-:W-:Y:S05]  /*7720*/  ENDCOLLECTIVE ;  /* 0x000000000000791b */ /* 0x007fea0003800000 */
.L_x_10185:
[----:B------:R-:W-:Y:S05]  /*7730*/  BSYNC B0 ;  /* 0x0000000000007941 */ /* 0x000fea0003800000 */
.L_x_10184:
[----:B------:R-:W-:Y:S05]  /*7740*/  BRA `(.L_x_10186) ;  /* 0xffffffd400987947 */ /* 0x000fea000383ffff */
.L_x_10044:
[----:B------:R-:W-:Y:S01]  /*7750*/  BSSY B0, `(.L_x_10187) ;  /* 0x0000006000007945 */ /* 0x000fe20003800000 */
[----:B------:R-:W-:Y:S01]  /*7760*/  IMAD.MOV.U32 R31, RZ, RZ, R11 ;  /* 0x000000ffff1f7224 */ /* 0x000fe200078e000b */
[----:B------:R-:W-:-:S07]  /*7770*/  MOV R30, 0xffffffff ;  /* 0xffffffff001e7802 */ /* 0x000fce0000000f00 */
[----:B0-2---:R-:W-:Y:S05]  /*7780*/  WARPSYNC.COLLECTIVE R30, `(.L_x_10188) ;  /* 0x000000001e087348 */ /* 0x005fea0003c00000 */
[----:B0-----:R0:W1:Y:S02]  /*7790*/  SHFL.IDX P0, R30, R50, R31, R19 ;  /* 0x0000001f321e7389 */ /* 0x0010640000000013 */
[----:B012---:R-:W-:Y:S05]  /*77a0*/  ENDCOLLECTIVE ;  /* 0x000000000000791b */ /* 0x007fea0003800000 */
.L_x_10188:
[----:B------:R-:W-:Y:S05]  /*77b0*/  BSYNC B0 ;  /* 0x0000000000007941 */ /* 0x000fea0003800000 */
.L_x_10187:
[----:B------:R-:W-:Y:S05]  /*77c0*/  BRA `(.L_x_10189) ;  /* 0xffffffd400907947 */ /* 0x000fea000383ffff */
.L_x_10046:
[----:B------:R-:W-:Y:S01]  /*77d0*/  BSSY B0, `(.L_x_10190) ;  /* 0x0000006000007945 */ /* 0x000fe20003800000 */
[----:B------:R-:W-:Y:S02]  /*77e0*/  IMAD.MOV.U32 R31, RZ, RZ, R12 ;  /* 0x000000ffff1f7224 */ /* 0x000fe400078e000c */
[----:B------:R-:W-:-:S07]  /*77f0*/  IMAD.MOV.U32 R30, RZ, RZ, -0x1 ;  /* 0xffffffffff1e7424 */ /* 0x000fce00078e00ff */
[----:B0-2---:R-:W-:Y:S05]  /*7800*/  WARPSYNC.COLLECTIVE R30, `(.L_x_10191) ;  /* 0x000000001e087348 */ /* 0x005fea0003c00000 */
[----:B0-----:R0:W1:Y:S02]  /*7810*/  SHFL.IDX P0, R30, R50, R31, R19 ;  /* 0x0000001f321e7389 */ /* 0x0010640000000013 */
[----:B012---:R-:W-:Y:S05]  /*7820*/  ENDCOLLECTIVE ;  /* 0x000000000000791b */ /* 0x007fea0003800000 */
.L_x_10191:
[----:B------:R-:W-:Y:S05]  /*7830*/  BSYNC B0 ;  /* 0x0000000000007941 */ /* 0x000fea0003800000 */
.L_x_10190:
[----:B------:R-:W-:Y:S05]  /*7840*/  BRA `(.L_x_10192) ;  /* 0xffffffd400887947 */ /* 0x000fea000383ffff */
.L_x_10048:
[----:B------:R-:W-:Y:S01]  /*7850*/  BSSY B0, `(.L_x_10193) ;  /* 0x0000006000007945 */ /* 0x000fe20003800000 */
[----:B------:R-:W-:Y:S01]  /*7860*/  IMAD.MOV.U32 R31, RZ, RZ, R13 ;  /* 0x000000ffff1f7224 */ /* 0x000fe200078e000d */
[----:B------:R-:W-:-:S07]  /*7870*/  MOV R30, 0xffffffff ;  /* 0xffffffff001e7802 */ /* 0x000fce0000000f00 */
[----:B0-2---:R-:W-:Y:S05]  /*7880*/  WARPSYNC.COLLECTIVE R30, `(.L_x_10194) ;  /* 0x000000001e087348 */ /* 0x005fea0003c00000 */
[----:B0-----:R0:W1:Y:S02]  /*7890*/  SHFL.IDX P0, R30, R50, R31, R19 ;  /* 0x0000001f321e7389 */ /* 0x0010640000000013 */
[----:B012---:R-:W-:Y:S05]  /*78a0*/  ENDCOLLECTIVE ;  /* 0x000000000000791b */ /* 0x007fea0003800000 */
.L_x_10194:
[----:B------:R-:W-:Y:S05]  /*78b0*/  BSYNC B0 ;  /* 0x0000000000007941 */ /* 0x000fea0003800000 */
.L_x_10193:
[----:B------:R-:W-:Y:S05]  /*78c0*/  BRA `(.L_x_10195) ;  /* 0xffffffd400807947 */ /* 0x000fea000383ffff */
.L_x_10050:
[----:B------:R-:W-:Y:S01]  /*78d0*/  BSSY B0, `(.L_x_10196) ;  /* 0x0000006000007945 */ /* 0x000fe20003800000 */
[----:B------:R-:W-:Y:S02]  /*78e0*/  IMAD.MOV.U32 R31, RZ, RZ, R14 ;  /* 0x000000ffff1f7224 */ /* 0x000fe400078e000e */
[----:B------:R-:W-:-:S07]  /*78f0*/  IMAD.MOV.U32 R30, RZ, RZ, -0x1 ;  /* 0xffffffffff1e7424 */ /* 0x000fce00078e00ff */
[----:B0-2---:R-:W-:Y:S05]  /*7900*/  WARPSYNC.COLLECTIVE R30, `(.L_x_10197) ;  /* 0x000000001e087348 */ /* 0x005fea0003c00000 */
[----:B0-----:R0:W1:Y:S02]  /*7910*/  SHFL.IDX P0, R30, R50, R31, R19 ;  /* 0x0000001f321e7389 */ /* 0x0010640000000013 */
[----:B012---:R-:W-:Y:S05]  /*7920*/  ENDCOLLECTIVE ;  /* 0x000000000000791b */ /* 0x007fea0003800000 */
.L_x_10197:
[----:B------:R-:W-:Y:S05]  /*7930*/  BSYNC B0 ;  /* 0x0000000000007941 */ /* 0x000fea0003800000 */
.L_x_10196:
[----:B------:R-:W-:Y:S05]  /*7940*/  BRA `(.L_x_10198) ;  /* 0xffffffd400787947 */ /* 0x000fea000383ffff */
.L_x_10052:
[----:B------:R-:W-:Y:S01]  /*7950*/  BSSY B0, `(.L_x_10199) ;  /* 0x0000006000007945 */ /* 0x000fe20003800000 */
[----:B------:R-:W-:Y:S01]  /*7960*/  IMAD.MOV.U32 R31, RZ, RZ, R15 ;  /* 0x000000ffff1f7224 */ /* 0x000fe200078e000f */
[----:B------:R-:W-:-:S07]  /*7970*/  MOV R30, 0xffffffff ;  /* 0xffffffff001e7802 */ /* 0x000fce0000000f00 */
[----:B0-2---:R-:W-:Y:S05]  /*7980*/  WARPSYNC.COLLECTIVE R30, `(.L_x_10200) ;  /* 0x000000001e087348 */ /* 0x005fea0003c00000 */
[----:B0-----:R0:W1:Y:S02]  /*7990*/  SHFL.IDX P0, R30, R50, R31, R19 ;  /* 0x0000001f321e7389 */ /* 0x0010640000000013 */
[----:B012---:R-:W-:Y:S05]  /*79a0*/  ENDCOLLECTIVE ;  /* 0x000000000000791b */ /* 0x007fea0003800000 */
.L_x_10200:
[----:B------:R-:W-:Y:S05]  /*79b0*/  BSYNC B0 ;  /* 0x0000000000007941 */ /* 0x000fea0003800000 */
.L_x_10199:
[----:B------:R-:W-:Y:S05]  /*79c0*/  BRA `(.L_x_10201) ;  /* 0xffffffd400707947 */ /* 0x000fea000383ffff */
.L_x_10054:
[----:B------:R-:W-:Y:S01]  /*79d0*/  BSSY B0, `(.L_x_10202) ;  /* 0x0000006000007945 */ /* 0x000fe20003800000 */
[----:B------:R-:W-:Y:S02]  /*79e0*/  IMAD.MOV.U32 R31, RZ, RZ, R16 ;  /* 0x000000ffff1f7224 */ /* 0x000fe400078e0010 */
[----:B------:R-:W-:-:S07]  /*79f0*/  IMAD.MOV.U32 R30, RZ, RZ, -0x1 ;  /* 0xffffffffff1e7424 */ /* 0x000fce00078e00ff */
[----:B0-2---:R-:W-:Y:S05]  /*7a00*/  WARPSYNC.COLLECTIVE R30, `(.L_x_10203) ;  /* 0x000000001e087348 */ /* 0x005fea0003c00000 */
[----:B0-----:R0:W1:Y:S02]  /*7a10*/  SHFL.IDX P0, R30, R50, R31, R19 ;  /* 0x0000001f321e7389 */ /* 0x0010640000000013 */
[----:B012---:R-:W-:Y:S05]  /*7a20*/  ENDCOLLECTIVE ;  /* 0x000000000000791b */ /* 0x007fea0003800000 */
.L_x_10203:
[----:B------:R-:W-:Y:S05]  /*7a30*/  BSYNC B0 ;  /* 0x0000000000007941 */ /* 0x000fea0003800000 */
.L_x_10202:
[----:B------:R-:W-:Y:S05]  /*7a40*/  BRA `(.L_x_10204) ;  /* 0xffffffd400687947 */ /* 0x000fea000383ffff */
.L_x_10056:
[----:B------:R-:W-:Y:S01]  /*7a50*/  BSSY B0, `(.L_x_10205) ;  /* 0x0000006000007945 */ /* 0x000fe20003800000 */
[----:B------:R-:W-:Y:S01]  /*7a60*/  IMAD.MOV.U32 R31, RZ, RZ, R17 ;  /* 0x000000ffff1f7224 */ /* 0x000fe200078e0011 */
[----:B------:R-:W-:-:S07]  /*7a70*/  MOV R30, 0xffffffff ;  /* 0xffffffff001e7802 */ /* 0x000fce0000000f00 */
[----:B0-2---:R-:W-:Y:S05]  /*7a80*/  WARPSYNC.COLLECTIVE R30, `(.L_x_10206) ;  /* 0x000000001e087348 */ /* 0x005fea0003c00000 */
[----:B0-----:R0:W1:Y:S02]  /*7a90*/  SHFL.IDX P0, R30, R50, R31, R19 ;  /* 0x0000001f321e7389 */ /* 0x0010640000000013 */
[----:B012---:R-:W-:Y:S05]  /*7aa0*/  ENDCOLLECTIVE ;  /* 0x000000000000791b */ /* 0x007fea0003800000 */
.L_x_10206:
[----:B------:R-:W-:Y:S05]  /*7ab0*/  BSYNC B0 ;  /* 0x0000000000007941 */ /* 0x000fea0003800000 */
.L_x_10205:
[----:B------:R-:W-:Y:S05]  /*7ac0*/  BRA `(.L_x_10207) ;  /* 0xffffffd400607947 */ /* 0x000fea000383ffff */
.L_x_10058:
[----:B------:R-:W-:Y:S01]  /*7ad0*/  BSSY B0, `(.L_x_10208) ;  /* 0x0000006000007945 */ /* 0x000fe20003800000 */
[----:B------:R-:W-:Y:S02]  /*7ae0*/  IMAD.MOV.U32 R31, RZ, RZ, R18 ;  /* 0x000000ffff1f7224 */ /* 0x000fe400078e0012 */
[----:B------:R-:W-:-:S07]  /*7af0*/  IMAD.MOV.U32 R30, RZ, RZ, -0x1 ;  /* 0xffffffffff1e7424 */ /* 0x000fce00078e00ff */
[----:B0-2---:R-:W-:Y:S05]  /*7b00*/  WARPSYNC.COLLECTIVE R30, `(.L_x_10209) ;  /* 0x000000001e087348 */ /* 0x005fea0003c00000 */
[----:B0-----:R0:W1:Y:S02]  /*7b10*/  SHFL.IDX P0, R30, R50, R31, R19 ;  /* 0x0000001f321e7389 */ /* 0x0010640000000013 */
[----:B012---:R-:W-:Y:S05]  /*7b20*/  ENDCOLLECTIVE ;  /* 0x000000000000791b */ /* 0x007fea0003800000 */
.L_x_10209:
[----:B------:R-:W-:Y:S05]  /*7b30*/  BSYNC B0 ;  /* 0x0000000000007941 */ /* 0x000fea0003800000 */
.L_x_10208:
[----:B------:R-:W-:Y:S05]  /*7b40*/  BRA `(.L_x_10210) ;  /* 0xffffffd400587947 */ /* 0x000fea000383ffff */
.L_x_10211:
        /* <DEDUP_REMOVED lines=11> */
.L_x_58308:


//--------------------- .text._Z9cuda_gemmIiLi256ELi4ELi1ELi128ELi8ELi8ELi32ELi1ELi1EEviiiPT_S1_S1_ii --------------------------
	.section	.text._Z9cuda_gemmIiLi256ELi4ELi1ELi128ELi8ELi8ELi32ELi1ELi1EEviiiPT_S1_S1_ii,"ax",@progbits
	.align	128
        .global         _Z9cuda_gemmIiLi256ELi4ELi1ELi128ELi8ELi8ELi32ELi1ELi1EEviiiPT_S1_S1_ii
        .type           _Z9cuda_gemmIiLi256ELi4ELi1ELi128ELi8ELi8ELi32ELi1ELi1EEviiiPT_S1_S1_ii,@function
        .size           _Z9cuda_gemmIiLi256ELi4ELi1ELi128ELi8ELi8ELi32ELi1ELi1EEviiiPT_S1_S1_ii,(.L_x_58309 - _Z9cuda_gemmIiLi256ELi4ELi1ELi128ELi8ELi8ELi32ELi1ELi1EEviiiPT_S1_S1_ii)
        .other          _Z9cuda_gemmIiLi256ELi4ELi1ELi128ELi8ELi8ELi32ELi1ELi1EEviiiPT_S1_S1_ii,@"STO_CUDA_ENTRY STV_DEFAULT"
_Z9cuda_gemmIiLi256ELi4ELi1ELi128ELi8ELi8ELi32ELi1ELi1EEviiiPT_S1_S1_ii:
.text._Z9cuda_gemmIiLi256ELi4ELi1ELi128ELi8ELi8ELi32ELi1ELi1EEviiiPT_S1_S1_ii:
        /* <DEDUP_REMOVED lines=45> */
.L_x_10216:
        /* <DEDUP_REMOVED lines=12> */
.L_x_10215:
[----:B------:R-:W-:Y:S05]  /*0390*/  BSYNC.RECONVERGENT B1 ;  /* 0x0000000000017941 */ /* 0x000fea0003800200 */
.L_x_10214:
[----:B------:R-:W-:Y:S05]  /*03a0*/  @!P1 BRA `(.L_x_10213) ;  /* 0x0000000000a89947 */ /* 0x000fea0003800000 */
[----:B------:R-:W1:Y:S01]  /*03b0*/  S2R R7, SR_CgaCtaId ;  /* 0x0000000000077919 */ /* 0x000e620000008800 */
[----:B------:R-:W2:Y:S01]  /*03c0*/  LDC.64 R4, c[0x0][0x398] ;  /* 0x0000e600ff047b82 */ /* 0x000ea20000000a00 */
[----:B0-----:R-:W-:-:S04]  /*03d0*/  MOV R6, 0x400 ;  /* 0x0000040000067802 */ /* 0x001fc80000000f00 */
[----:B-1----:R-:W-:-:S07]  /*03e0*/  LEA R6, R7, R6, 0x18 ;  /* 0x0000000607067211 */ /* 0x002fce00078ec0ff */
.L_x_10217:
        /* <DEDUP_REMOVED lines=38> */
.L_x_10213:
[----:B------:R-:W-:Y:S05]  /*0650*/  BSYNC.RECONVERGENT B0 ;  /* 0x0000000000007941 */ /* 0x000fea0003800200 */
.L_x_10212:
[----:B------:R-:W2:Y:S08]  /*0660*/  LDC R26, c[0x0][0x374] ;  /* 0x0000dd00ff1a7b82 */ /* 0x000eb00000000800 */
[----:B------:R-:W3:Y:S01]  /*0670*/  S2UR UR6, SR_CTAID.Y ;  /* 0x00000000000679c3 */ /* 0x000ee20000002600 */
[----:B--2---:R-:W-:-:S05]  /*0680*/  IMAD.SHL.U32 R2, R26, 0x4, RZ ;  /* 0x000000041a027824 */ /* 0x004fca00078e00ff */
[----:B---3--:R-:W-:-:S13]  /*0690*/  ISETP.LE.U32.AND P0, PT, R2, UR6, PT ;  /* 0x0000000602007c0c */ /* 0x008fda000bf03070 */
[----:B------:R-:W-:Y:S05]  /*06a0*/  @P0 EXIT ;  /* 0x000000000000094d */ /* 0x000fea0003800000 */
[----:B------:R-:W0:Y:S01]  /*06b0*/  LDCU UR9, c[0x0][0x360] ;  /* 0x00006c00ff0977ac */ /* 0x000e220008000800 */
[C---:B------:R-:W-:Y:S01]  /*06c0*/  VIADD R22, R0.reuse, 0x1 ;  /* 0x0000000100167836 */ /* 0x040fe20000000000 */
[C---:B------:R-:W-:Y:S01]  /*06d0*/  IADD3 R21, PT, PT, R0.reuse, 0x2, RZ ;  /* 0x0000000200157810 */ /* 0x040fe20007ffe0ff */
[C---:B------:R-:W-:Y:S01]  /*06e0*/  VIADD R20, R0.reuse, 0x3 ;  /* 0x0000000300147836 */ /* 0x040fe20000000000 */
[----:B------:R-:W2:Y:S01]  /*06f0*/  LDCU.64 UR4, c[0x0][0x390] ;  /* 0x00007200ff0477ac */ /* 0x000ea20008000a00 */
[C---:B-1----:R-:W-:Y:S01]  /*0700*/  VIADD R19, R0.reuse, 0x5 ;  /* 0x0000000500137836 */ /* 0x042fe20000000000 */
[C---:B------:R-:W-:Y:S01]  /*0710*/  LOP3.LUT R24, R0.reuse, 0x7, RZ, 0xc0, !PT ;  /* 0x0000000700187812 */ /* 0x040fe200078ec0ff */
[C---:B------:R-:W-:Y:S01]  /*0720*/  VIADD R18, R0.reuse, 0x6 ;  /* 0x0000000600127836 */ /* 0x040fe20000000000 */
[----:B------:R-:W-:Y:S01]  /*0730*/  IADD3 R17, PT, PT, R0, -0x1, RZ ;  /* 0xffffffff00117810 */ /* 0x000fe20007ffe0ff */
[----:B------:R-:W-:Y:S01]  /*0740*/  IMAD.U32 R23, RZ, RZ, UR6 ;  /* 0x00000006ff177e24 */ /* 0x000fe2000f8e00ff */
[----:B------:R-:W-:-:S02]  /*0750*/  LOP3.LUT R22, R22, 0x7, RZ, 0xc0, !PT ;  /* 0x0000000716167812 */ /* 0x000fc400078ec0ff */
[----:B------:R-:W-:Y:S02]  /*0760*/  LOP3.LUT R21, R21, 0x7, RZ, 0xc0, !PT ;  /* 0x0000000715157812 */ /* 0x000fe400078ec0ff */
[----:B------:R-:W-:Y:S02]  /*0770*/  LOP3.LUT R20, R20, 0x7, RZ, 0xc0, !PT ;  /* 0x0000000714147812 */ /* 0x000fe400078ec0ff */
[----:B------:R-:W-:Y:S01]  /*0780*/  LOP3.LUT R19, R19, 0x7, RZ, 0xc0, !PT ;  /* 0x0000000713137812 */ /* 0x000fe200078ec0ff */
[----:B0-----:R-:W0:Y:S01]  /*0790*/  I2F.U32.RP R6, UR9 ;  /* 0x0000000900067d06 */ /* 0x001e220008209000 */
[----:B------:R-:W-:Y:S01]  /*07a0*/  IADD3 R4, PT, PT, R0, UR9, RZ ;  /* 0x0000000900047c10 */ /* 0x000fe2000fffe0ff */
[----:B------:R-:W-:Y:S02]  /*07b0*/  USHF.L.U32 UR8, UR9, 0x2, URZ ;  /* 0x0000000209087899 */ /* 0x000fe400080006ff */
[----:B------:R-:W-:Y:S01]  /*07c0*/  ISETP.NE.U32.AND P2, PT, RZ, UR9, PT ;  /* 0x00000009ff007c0c */ /* 0x000fe2000bf45070 */
[----:B--2---:R-:W-:Y:S01]  /*07d0*/  UIMAD.WIDE.U32 UR4, UR9, 0x8, UR4 ;  /* 0x00000008090478a5 */ /* 0x004fe2000f8e0004 */
[----:B------:R-:W-:-:S02]  /*07e0*/  ISETP.GE.U32.AND P0, PT, R4, 0x80, PT ;  /* 0x000000800400780c */ /* 0x000fc40003f06070 */
[----:B------:R-:W-:Y:S02]  /*07f0*/  VIMNMX.U32 R5, PT, PT, R4, 0x80, !PT ;  /* 0x0000008004057848 */ /* 0x000fe40007fe0000 */
[----:B------:R-:W-:Y:S02]  /*0800*/  SEL R25, RZ, 0x1, P0 ;  /* 0x00000001ff197807 */ /* 0x000fe40000000000 */
[----:B------:R-:W-:Y:S02]  /*0810*/  LOP3.LUT R18, R18, 0x7, RZ, 0xc0, !PT ;  /* 0x0000000712127812 */ /* 0x000fe400078ec0ff */
[----:B------:R-:W-:Y:S01]  /*0820*/  IADD3 R5, PT, PT, R5, -R4, -R25 ;  /* 0x8000000405057210 */ /* 0x000fe20007ffe819 */
[----:B0-----:R-:W0:Y:S01]  /*0830*/  MUFU.RCP R6, R6 ;  /* 0x0000000600067308 */ /* 0x001e220000001000 */
[----:B------:R-:W-:Y:S02]  /*0840*/  LOP3.LUT R17, R17, 0x7, RZ, 0xc0, !PT ;  /* 0x0000000711117812 */ /* 0x000fe400078ec0ff */
[----:B------:R-:W-:Y:S01]  /*0850*/  LOP3.LUT R16, R24, 0x4, RZ, 0x3c, !PT ;  /* 0x0000000418107812 */ /* 0x000fe200078e3cff */
[----:B0-----:R-:W-:-:S04]  /*0860*/  VIADD R2, R6, 0xffffffe ;  /* 0x0ffffffe06027836 */ /* 0x001fc80000000000 */
[----:B------:R0:W1:Y:S02]  /*0870*/  F2I.FTZ.U32.TRUNC.NTZ R3, R2 ;  /* 0x0000000200037305 */ /* 0x000064000021f000 */
[----:B0-----:R-:W-:Y:S02]  /*0880*/  IMAD.MOV.U32 R2, RZ, RZ, RZ ;  /* 0x000000ffff027224 */ /* 0x001fe400078e00ff */
        /* <DEDUP_REMOVED lines=13> */
.L_x_10236:
[----:B------:R-:W0:Y:S01]  /*0960*/  S2R R0, SR_TID.X ;  /* 0x0000000000007919 */ /* 0x000e220000002100 */
[----:B------:R-:W-:Y:S01]  /*0970*/  BSSY.RECONVERGENT B0, `(.L_x_10218) ;  /* 0x0000069000007945 */ /* 0x000fe20003800200 */
[----:B0-----:R-:W-:-:S13]  /*0980*/  ISETP.GT.U32.AND P0, PT, R0, 0x7f, PT ;  /* 0x0000007f0000780c */ /* 0x001fda0003f04070 */
[----:B-1234-:R-:W-:Y:S05]  /*0990*/  @P0 BRA `(.L_x_10219) ;  /* 0x0000000400980947 */ /* 0x01efea0003800000 */
[C---:B------:R-:W-:Y:S01]  /*09a0*/  VIADD R2, R25.reuse, 0x1 ;  /* 0x0000000119027836 */ /* 0x040fe20000000000 */
[----:B------:R-:W-:Y:S01]  /*09b0*/  BSSY.RECONVERGENT B1, `(.L_x_10220) ;  /* 0x000001f000017945 */ /* 0x000fe20003800200 */
[----:B------:R-:W-:Y:S01]  /*09c0*/  ISETP.GE.U32.AND P2, PT, R25, 0x3, PT ;  /* 0x000000031900780c */ /* 0x000fe20003f46070 */
[----:B------:R-:W-:Y:S02]  /*09d0*/  IMAD.MOV.U32 R10, RZ, RZ, R0 ;  /* 0x000000ffff0a7224 */ /* 0x000fe400078e0000 */
        /* <DEDUP_REMOVED lines=28> */
.L_x_10221:
[----:B------:R-:W-:Y:S05]  /*0ba0*/  BSYNC.RECONVERGENT B1 ;  /* 0x0000000000017941 */ /* 0x000fea0003800200 */
.L_x_10220:
        /* <DEDUP_REMOVED lines=8> */
.L_x_10224:
[----:B-1----:R-:W1:Y:S01]  /*0c30*/  LDC.64 R8, c[0x0][0x390] ;  /* 0x0000e400ff087b82 */ /* 0x002e620000000a00 */
[----:B0-2---:R-:W-:Y:S01]  /*0c40*/  MOV R4, UR4 ;  /* 0x0000000400047c02 */ /* 0x005fe20008000f00 */
[----:B------:R-:W-:-:S04]  /*0c50*/  IMAD.U32 R5, RZ, RZ, UR5 ;  /* 0x00000005ff057e24 */ /* 0x000fc8000f8e00ff */
[C---:B------:R-:W-:Y:S02]  /*0c60*/  IMAD.WIDE R4, R13.reuse, 0x4, R4 ;  /* 0x000000040d047825 */ /* 0x040fe400078e0204 */
[----:B------:R-:W0:Y:S04]  /*0c70*/  LDC R12, c[0x0][0x360] ;  /* 0x0000d800ff0c7b82 */ /* 0x000e280000000800 */
[----:B------:R-:W2:Y:S01]  /*0c80*/  LDG.E R4, desc[UR10][R4.64] ;  /* 0x0000000a04047981 */ /* 0x000ea2000c1e1900 */
[----:B-1----:R-:W-:-:S04]  /*0c90*/  IMAD.WIDE R8, R13, 0x4, R8 ;  /* 0x000000040d087825 */ /* 0x002fc800078e0208 */
[----:B0-----:R-:W-:-:S04]  /*0ca0*/  IMAD.WIDE.U32 R2, R12, 0x4, R8 ;  /* 0x000000040c027825 */ /* 0x001fc800078e0008 */
[C---:B------:R-:W-:Y:S02]  /*0cb0*/  IMAD.WIDE.U32 R6, R12.reuse, 0xc, R8 ;  /* 0x0000000c0c067825 */ /* 0x040fe400078e0008 */
[----:B------:R-:W3:Y:S04]  /*0cc0*/  LDG.E R8, desc[UR10][R8.64] ;  /* 0x0000000a08087981 */ /* 0x000ee8000c1e1900 */
[----:B------:R-:W4:Y:S04]  /*0cd0*/  LDG.E R2, desc[UR10][R2.64] ;  /* 0x0000000a02027981 */ /* 0x000f28000c1e1900 */
[----:B------:R-:W5:Y:S01]  /*0ce0*/  LDG.E R6, desc[UR10][R6.64] ;  /* 0x0000000a06067981 */ /* 0x000f62000c1e1900 */
[----:B------:R-:W-:-:S02]  /*0cf0*/  IMAD R15, R12, 0x8, R11 ;  /* 0x000000080c0f7824 */ /* 0x000fc400078e020b */
[----:B------:R-:W-:Y:S02]  /*0d00*/  IMAD R27, R12, 0xc, R11 ;  /* 0x0000000c0c1b7824 */ /* 0x000fe400078e020b */
[----:B------:R-:W-:-:S05]  /*0d10*/  VIADD R10, R10, UR8 ;  /* 0x000000080a0a7c36 */ /* 0x000fca0008000000 */
[----:B------:R-:W-:Y:S01]  /*0d20*/  ISETP.GE.U32.AND P3, PT, R10, 0x80, PT ;  /* 0x000000800a00780c */ /* 0x000fe20003f66070 */
[----:B------:R-:W-:Y:S01]  /*0d30*/  VIADD R13, R13, UR8 ;  /* 0x000000080d0d7c36 */ /* 0x000fe20008000000 */
[----:B---3--:R-:W-:Y:S04]  /*0d40*/  STS [R11], R8 ;  /* 0x000000080b007388 */ /* 0x008fe80000000800 */
[----:B----4-:R0:W-:Y:S04]  /*0d50*/  STS [R11+UR8], R2 ;  /* 0x000000020b007988 */ /* 0x0101e80008000808 */
[----:B--2---:R2:W-:Y:S04]  /*0d60*/  STS [R15], R4 ;  /* 0x000000040f007388 */ /* 0x0045e80000000800 */
[----:B-----5:R2:W-:Y:S01]  /*0d70*/  STS [R27], R6 ;  /* 0x000000061b007388 */ /* 0x0205e20000000800 */
[----:B0-----:R-:W-:Y:S01]  /*0d80*/  LEA R11, R12, R11, 0x4 ;  /* 0x0000000b0c0b7211 */ /* 0x001fe200078e20ff */
[----:B------:R-:W-:Y:S06]  /*0d90*/  @!P3 BRA `(.L_x_10224) ;  /* 0xfffffffc00a4b947 */ /* 0x000fec000383ffff */
.L_x_10223:
[----:B------:R-:W-:Y:S05]  /*0da0*/  BSYNC.RECONVERGENT B1 ;  /* 0x0000000000017941 */ /* 0x000fea0003800200 */
.L_x_10222:
[----:B------:R-:W-:Y:S01]  /*0db0*/  BSSY.RECONVERGENT B1, `(.L_x_10225) ;  /* 0x0000015000017945 */ /* 0x000fe20003800200 */
[----:B-1----:R-:W-:-:S03]  /*0dc0*/  IMAD.MOV.U32 R2, RZ, RZ, R0 ;  /* 0x000000ffff027224 */ /* 0x002fc600078e0000 */
[----:B------:R-:W-:Y:S05]  /*0dd0*/  @!P1 BRA `(.L_x_10226) ;  /* 0x0000000000489947 */ /* 0x000fea0003800000 */
[----:B------:R-:W1:Y:S01]  /*0de0*/  S2UR UR7, SR_CgaCtaId ;  /* 0x00000000000779c3 */ /* 0x000e620000008800 */
[----:B------:R-:W-:Y:S01]  /*0df0*/  UMOV UR6, 0x400 ;  /* 0x0000040000067882 */ /* 0x000fe20000000000 */
[----:B------:R-:W-:Y:S01]  /*0e00*/  VIADD R2, R25, 0x1 ;  /* 0x0000000119027836 */ /* 0x000fe20000000000 */
[----:B------:R-:W-:-:S04]  /*0e10*/  UIADD3 UR6, UPT, UPT, UR6, 0x380, URZ ;  /* 0x0000038006067890 */ /* 0x000fc8000fffe0ff */
[----:B0-2---:R-:W-:Y:S02]  /*0e20*/  LOP3.LUT R4, R2, 0x3, RZ, 0xc0, !PT ;  /* 0x0000000302047812 */ /* 0x005fe400078ec0ff */
[----:B------:R-:W-:Y:S02]  /*0e30*/  IADD3 R2, PT, PT, R0, UR9, RZ ;  /* 0x0000000900027c10 */ /* 0x000fe4000fffe0ff */
[----:B------:R-:W-:Y:S01]  /*0e40*/  ISETP.NE.AND P1, PT, R4, 0x1, PT ;  /* 0x000000010400780c */ /* 0x000fe20003f25270 */
[----:B-1----:R-:W-:-:S06]  /*0e50*/  ULEA UR6, UR7, UR6, 0x18 ;  /* 0x0000000607067291 */ /* 0x002fcc000f8ec0ff */
[----:B------:R-:W-:-:S05]  /*0e60*/  LEA R3, R0, UR6, 0x2 ;  /* 0x0000000600037c11 */ /* 0x000fca000f8e10ff */
[----:B------:R1:W-:Y:S01]  /*0e70*/  STS [R3], RZ ;  /* 0x000000ff03007388 */ /* 0x0003e20000000800 */
[----:B------:R-:W-:Y:S05]  /*0e80*/  @!P1 BRA `(.L_x_10226) ;  /* 0x00000000001c9947 */ /* 0x000fea0003800000 */
[----:B------:R-:W-:Y:S01]  /*0e90*/  ISETP.NE.AND P1, PT, R4, 0x2, PT ;  /* 0x000000020400780c */ /* 0x000fe20003f25270 */
[----:B------:R-:W-:Y:S01]  /*0ea0*/  VIADD R4, R3, UR8 ;  /* 0x0000000803047c36 */ /* 0x000fe20008000000 */
[----:B------:R3:W-:Y:S01]  /*0eb0*/  STS [R3+UR8], RZ ;  /* 0x000000ff03007988 */ /* 0x0007e20008000808 */
[----:B------:R-:W-:-:S04]  /*0ec0*/  VIADD R2, R2, UR9 ;  /* 0x0000000902027c36 */ /* 0x000fc80008000000 */
[----:B------:R-:W-:-:S06]  /*0ed0*/  VIADD R5, R2, UR9 ;  /* 0x0000000902057c36 */ /* 0x000fcc0008000000 */
[----:B------:R3:W-:Y:S01]  /*0ee0*/  @P1 STS [R4+UR8], RZ ;  /* 0x000000ff04001988 */ /* 0x0007e20008000808 */
[----:B------:R-:W-:-:S07]  /*0ef0*/  @P1 MOV R2, R5 ;  /* 0x0000000500021202 */ /* 0x000fce0000000f00 */
.L_x_10226:
[----:B------:R-:W-:Y:S05]  /*0f00*/  BSYNC.RECONVERGENT B1 ;  /* 0x0000000000017941 */ /* 0x000fea0003800200 */
.L_x_10225:
[----:B------:R-:W-:Y:S05]  /*0f10*/  @!P2 BRA `(.L_x_10219) ;  /* 0x000000000038a947 */ /* 0x000fea0003800000 */
[----:B0-23--:R-:W0:Y:S01]  /*0f20*/  S2R R4, SR_CgaCtaId ;  /* 0x0000000000047919 */ /* 0x00de220000008800 */
[----:B-1----:R-:W-:-:S05]  /*0f30*/  MOV R3, 0x400 ;  /* 0x0000040000037802 */ /* 0x002fca0000000f00 */
[----:B------:R-:W-:-:S05]  /*0f40*/  VIADD R3, R3, 0x380 ;  /* 0x0000038003037836 */ /* 0x000fca0000000000 */
[----:B0-----:R-:W-:-:S07]  /*0f50*/  LEA R7, R4, R3, 0x18 ;  /* 0x0000000304077211 */ /* 0x001fce00078ec0ff */
.L_x_10227:
        /* <DEDUP_REMOVED lines=10> */
.L_x_10219:
[----:B------:R-:W-:Y:S05]  /*1000*/  BSYNC.RECONVERGENT B0 ;  /* 0x0000000000007941 */ /* 0x000fea0003800200 */
.L_x_10218:
[----:B------:R-:W-:Y:S06]  /*1010*/  BAR.SYNC.DEFER_BLOCKING 0x0 ;  /* 0x0000000000007b1d */ /* 0x000fec0000010000 */
[----:B------:R-:W-:Y:S05]  /*1020*/  @P0 BRA `(.L_x_10228) ;  /* 0x0000000400080947 */ /* 0x000fea0003800000 */
[----:B0-----:R-:W0:Y:S01]  /*1030*/  S2R R7, SR_CgaCtaId ;  /* 0x0000000000077919 */ /* 0x001e220000008800 */
[----:B------:R-:W-:Y:S01]  /*1040*/  MOV R2, 0x400 ;  /* 0x0000040000027802 */ /* 0x000fe20000000f00 */
[----:B-1-34-:R-:W-:-:S04]  /*1050*/  IMAD.SHL.U32 R3, R0, 0x8, RZ ;  /* 0x0000000800037824 */ /* 0x01afc800078e00ff */
[----:B--2---:R-:W-:Y:S01]  /*1060*/  VIADD R4, R2, 0x180 ;  /* 0x0000018002047836 */ /* 0x004fe20000000000 */
[----:B------:R-:W-:-:S04]  /*1070*/  LOP3.LUT R5, R3, 0x78, RZ, 0xc0, !PT ;  /* 0x0000007803057812 */ /* 0x000fc800078ec0ff */
[C---:B------:R-:W-:Y:S02]  /*1080*/  LOP3.LUT R10, R5.reuse, R21, RZ, 0xfc, !PT ;  /* 0x00000015050a7212 */ /* 0x040fe400078efcff */
[C---:B------:R-:W-:Y:S02]  /*1090*/  LOP3.LUT R9, R5.reuse, R19, RZ, 0xfc, !PT ;  /* 0x0000001305097212 */ /* 0x040fe400078efcff */
[C---:B------:R-:W-:Y:S02]  /*10a0*/  LOP3.LUT R8, R5.reuse, 0x7, R0, 0xf8, !PT ;  /* 0x0000000705087812 */ /* 0x040fe400078ef800 */
[C---:B------:R-:W-:Y:S02]  /*10b0*/  LOP3.LUT R14, R5.reuse, R22, RZ, 0xfc, !PT ;  /* 0x00000016050e7212 */ /* 0x040fe400078efcff */
[C---:B------:R-:W-:Y:S02]  /*10c0*/  LOP3.LUT R28, R5.reuse, 0x4, R24, 0xf6, !PT ;  /* 0x00000004051c7812 */ /* 0x040fe400078ef618 */
[----:B------:R-:W-:-:S02]  /*10d0*/  LOP3.LUT R6, R5, R17, RZ, 0xfc, !PT ;  /* 0x0000001105067212 */ /* 0x000fc400078efcff */
[----:B------:R-:W-:Y:S02]  /*10e0*/  LOP3.LUT R12, R5, R20, RZ, 0xfc, !PT ;  /* 0x00000014050c7212 */ /* 0x000fe400078efcff */
[----:B0-----:R-:W-:Y:S02]  /*10f0*/  LEA R3, R7, R4, 0x18 ;  /* 0x0000000407037211 */ /* 0x001fe400078ec0ff */
[----:B------:R-:W-:Y:S02]  /*1100*/  LOP3.LUT R4, R5, R18, RZ, 0xfc, !PT ;  /* 0x0000001205047212 */ /* 0x000fe400078efcff */
[-C--:B------:R-:W-:Y:S01]  /*1110*/  LEA R15, R8, R3.reuse, 0x2 ;  /* 0x00000003080f7211 */ /* 0x080fe200078e10ff */
[--C-:B------:R-:W-:Y:S01]  /*1120*/  IMAD R13, R10, 0x4, R3.reuse ;  /* 0x000000040a0d7824 */ /* 0x100fe200078e0203 */
[-C--:B------:R-:W-:Y:S01]  /*1130*/  LEA R12, R12, R3.reuse, 0x2 ;  /* 0x000000030c0c7211 */ /* 0x080fe200078e10ff */
[--C-:B------:R-:W-:Y:S01]  /*1140*/  IMAD R10, R9, 0x4, R3.reuse ;  /* 0x00000004090a7824 */ /* 0x100fe200078e0203 */
[----:B------:R-:W-:Y:S01]  /*1150*/  LEA R9, R4, R3, 0x2 ;  /* 0x0000000304097211 */ /* 0x000fe200078e10ff */
[--C-:B------:R-:W-:Y:S01]  /*1160*/  IMAD R14, R14, 0x4, R3.reuse ;  /* 0x000000040e0e7824 */ /* 0x100fe200078e0203 */
[----:B------:R-:W0:Y:S01]  /*1170*/  LDS R15, [R15] ;  /* 0x000000000f0f7984 */ /* 0x000e220000000800 */
[--C-:B------:R-:W-:Y:S01]  /*1180*/  IMAD R11, R28, 0x4, R3.reuse ;  /* 0x000000041c0b7824 */ /* 0x100fe200078e0203 */
[----:B------:R-:W-:Y:S01]  /*1190*/  SHF.L.U32 R5, R0, 0x2, RZ ;  /* 0x0000000200057819 */ /* 0x000fe200000006ff */
[----:B------:R-:W-:Y:S01]  /*11a0*/  IMAD R8, R6, 0x4, R3 ;  /* 0x0000000406087824 */ /* 0x000fe200078e0203 */
[----:B------:R-:W1:Y:S01]  /*11b0*/  LDS R13, [R13] ;  /* 0x000000000d0d7984 */ /* 0x000e620000000800 */
[----:B------:R-:W-:Y:S01]  /*11c0*/  VIADD R4, R2, 0x380 ;  /* 0x0000038002047836 */ /* 0x000fe20000000000 */
[----:B------:R-:W-:-:S02]  /*11d0*/  LEA R3, R7, R2, 0x18 ;  /* 0x0000000207037211 */ /* 0x000fc400078ec0ff */
[----:B------:R-:W2:Y:S01]  /*11e0*/  LDS R14, [R14] ;  /* 0x000000000e0e7984 */ /* 0x000ea20000000800 */
[----:B------:R-:W-:Y:S02]  /*11f0*/  SHF.R.U32.HI R6, RZ, 0x4, R0 ;  /* 0x00000004ff067819 */ /* 0x000fe40000011600 */
[----:B------:R-:W-:Y:S01]  /*1200*/  LEA R7, R7, R4, 0x18 ;  /* 0x0000000407077211 */ /* 0x000fe200078ec0ff */
[----:B------:R-:W3:Y:S01]  /*1210*/  LDS R12, [R12] ;  /* 0x000000000c0c7984 */ /* 0x000ee20000000800 */
[----:B------:R-:W-:Y:S01]  /*1220*/  LOP3.LUT R5, R5, 0x3c, RZ, 0xc0, !PT ;  /* 0x0000003c05057812 */ /* 0x000fe200078ec0ff */
[----:B------:R-:W-:Y:S02]  /*1230*/  IMAD R4, R24, 0x4, R3 ;  /* 0x0000000418047824 */ /* 0x000fe400078e0203 */
[----:B------:R-:W4:Y:S04]  /*1240*/  LDS R11, [R11] ;  /* 0x000000000b0b7984 */ /* 0x000f280000000800 */
[----:B------:R-:W0:Y:S04]  /*1250*/  LDS R10, [R10] ;  /* 0x000000000a0a7984 */ /* 0x000e280000000800 */
[----:B------:R-:W0:Y:S04]  /*1260*/  LDS R9, [R9] ;  /* 0x0000000009097984 */ /* 0x000e280000000800 */
[----:B------:R-:W0:Y:S02]  /*1270*/  LDS R8, [R8] ;  /* 0x0000000008087984 */ /* 0x000e240000000800 */
.L_x_10230:
[----:B------:R-:W-:Y:S01]  /*1280*/  IMAD R27, R6, 0x24, R4 ;  /* 0x00000024061b7824 */ /* 0x000fe200078e0204 */
[----:B------:R-:W-:-:S05]  /*1290*/  UMOV UR6, 0xffffffff ;  /* 0xffffffff00067882 */ /* 0x000fca0000000000 */
[----:B0-----:R-:W0:Y:S01]  /*12a0*/  LDS R27, [R27] ;  /* 0x000000001b1b7984 */ /* 0x001e220000000800 */
[----:B------:R-:W-:Y:S05]  /*12b0*/  BRA.DIV UR6, `(.L_x_10229) ;  /* 0x0000000606847947 */ /* 0x000fea000b800000 */
[----:B0-----:R-:W0:Y:S04]  /*12c0*/  SHFL.IDX PT, R28, R27, R24, 0x181f ;  /* 0x00181f181b1c7589 */ /* 0x001e2800000e0000 */
[----:B------:R-:W2:Y:S04]  /*12d0*/  SHFL.IDX PT, R0, R27, R22, 0x181f ;  /* 0x00181f161b007589 */ /* 0x000ea800000e0000 */
[----:B------:R-:W-:Y:S01]  /*12e0*/  SHFL.IDX PT, R2, R27, R17, 0x181f ;  /* 0x00181f111b027589 */ /* 0x000fe200000e0000 */
[----:B0-----:R-:W-:-:S04]  /*12f0*/  IMAD R29, R15, R28, RZ ;  /* 0x0000001c0f1d7224 */ /* 0x001fc800078e02ff */
[----:B--2---:R-:W-:Y:S02]  /*1300*/  IMAD R28, R14, R0, R29 ;  /* 0x000000000e1c7224 */ /* 0x004fe400078e021d */
[----:B------:R-:W1:Y:S02]  /*1310*/  SHFL.IDX PT, R29, R27, R21, 0x181f ;  /* 0x00181f151b1d7589 */ /* 0x000e6400000e0000 */
[----:B-1----:R-:W-:Y:S02]  /*1320*/  IMAD R29, R13, R29, R28 ;  /* 0x0000001d0d1d7224 */ /* 0x002fe400078e021c */
[----:B------:R-:W3:Y:S02]  /*1330*/  SHFL.IDX PT, R28, R27, R20, 0x181f ;  /* 0x00181f141b1c7589 */ /* 0x000ee400000e0000 */
[----:B---3--:R-:W-:Y:S02]  /*1340*/  IMAD R28, R12, R28, R29 ;  /* 0x0000001c0c1c7224 */ /* 0x008fe400078e021d */
[----:B------:R-:W4:Y:S02]  /*1350*/  SHFL.IDX PT, R29, R27, R16, 0x181f ;  /* 0x00181f101b1d7589 */ /* 0x000f2400000e0000 */
[----:B----4-:R-:W-:-:S02]  /*1360*/  IMAD R29, R11, R29, R28 ;  /* 0x0000001d0b1d7224 */ /* 0x010fc400078e021c */
[----:B------:R-:W0:Y:S02]  /*1370*/  SHFL.IDX PT, R28, R27, R19, 0x181f ;  /* 0x00181f131b1c7589 */ /* 0x000e2400000e0000 */
[----:B0-----:R-:W-:Y:S02]  /*1380*/  IMAD R28, R10, R28, R29 ;  /* 0x0000001c0a1c7224 */ /* 0x001fe400078e021d */
[----:B------:R-:W0:Y:S02]  /*1390*/  SHFL.IDX PT, R29, R27, R18, 0x181f ;  /* 0x00181f121b1d7589 */ /* 0x000e2400000e0000 */
[----:B0-----:R-:W-:-:S07]  /*13a0*/  IMAD R29, R9, R29, R28 ;  /* 0x0000001d091d7224 */ /* 0x001fce00078e021c */
.L_x_10246:
[----:B------:R-:W-:Y:S01]  /*13b0*/  IMAD R0, R6, 0x40, R5 ;  /* 0x0000004006007824 */ /* 0x000fe200078e0205 */
[----:B------:R-:W0:Y:S01]  /*13c0*/  LDC R27, c[0x0][0x360] ;  /* 0x0000d800ff1b7b82 */ /* 0x000e220000000800 */
[----:B------:R-:W-:-:S03]  /*13d0*/  IMAD R2, R8, R2, R29 ;  /* 0x0000000208027224 */ /* 0x000fc600078e021d */
[----:B------:R-:W-:-:S05]  /*13e0*/  IADD3 R0, PT, PT, R7, R0, RZ ;  /* 0x0000000007007210 */ /* 0x000fca0007ffe0ff */
[----:B------:R-:W1:Y:S01]  /*13f0*/  LDS R3, [R0] ;  /* 0x0000000000037984 */ /* 0x000e620000000800 */
[----:B0-----:R-:W-:-:S04]  /*1400*/  LEA.HI R6, R27, R6, RZ, 0x1c ;  /* 0x000000061b067211 */ /* 0x001fc800078fe0ff */
[----:B------:R-:W-:Y:S01]  /*1410*/  ISETP.GE.U32.AND P1, PT, R6, 0x8, PT ;  /* 0x000000080600780c */ /* 0x000fe20003f26070 */
[----:B-1----:R-:W-:-:S05]  /*1420*/  IMAD.IADD R3, R2, 0x1, R3 ;  /* 0x0000000102037824 */ /* 0x002fca00078e0203 */
[----:B------:R0:W-:Y:S07]  /*1430*/  STS [R0], R3 ;  /* 0x0000000300007388 */ /* 0x0001ee0000000800 */
[----:B------:R-:W-:Y:S05]  /*1440*/  @!P1 BRA `(.L_x_10230) ;  /* 0xfffffffc008c9947 */ /* 0x000fea000383ffff */
.L_x_10228:
[----:B------:R-:W-:Y:S05]  /*1450*/  WARPSYNC.ALL ;  /* 0x0000000000007948 */ /* 0x000fea0003800000 */
[----:B------:R-:W-:Y:S06]  /*1460*/  BAR.SYNC.DEFER_BLOCKING 0x0 ;  /* 0x0000000000007b1d */ /* 0x000fec0000010000 */
[----:B------:R-:W-:Y:S04]  /*1470*/  BSSY.RECONVERGENT B0, `(.L_x_10231) ;  /* 0x0000040000007945 */ /* 0x000fe80003800200 */
[----:B------:R-:W-:Y:S05]  /*1480*/  @P0 BRA `(.L_x_10232) ;  /* 0x0000000000f80947 */ /* 0x000fea0003800000 */
[----:B--2---:R-:W2:Y:S01]  /*1490*/  S2R R6, SR_TID.X ;  /* 0x0000000000067919 */ /* 0x004ea20000002100 */
[C---:B0-----:R-:W-:Y:S01]  /*14a0*/  VIADD R0, R25.reuse, 0x1 ;  /* 0x0000000119007836 */ /* 0x041fe20000000000 */
[----:B------:R-:W-:Y:S01]  /*14b0*/  BSSY.RECONVERGENT B1, `(.L_x_10233) ;  /* 0x000001f000017945 */ /* 0x000fe20003800200 */
[----:B------:R-:W-:-:S03]  /*14c0*/  ISETP.GE.U32.AND P0, PT, R25, 0x3, PT ;  /* 0x000000031900780c */ /* 0x000fc60003f06070 */
[----:B---34-:R-:W-:-:S04]  /*14d0*/  LOP3.LUT R4, R0, 0x3, RZ, 0xc0, !PT ;  /* 0x0000000300047812 */ /* 0x018fc800078ec0ff */
[----:B------:R-:W-:Y:S02]  /*14e0*/  ISETP.NE.AND P1, PT, R4, RZ, PT ;  /* 0x000000ff0400720c */ /* 0x000fe40003f25270 */
[----:B--2---:R-:W-:-:S11]  /*14f0*/  MOV R0, R6 ;  /* 0x0000000600007202 */ /* 0x004fd60000000f00 */
[----:B------:R-:W-:Y:S05]  /*1500*/  @!P1 BRA `(.L_x_10234) ;  /* 0x0000000000649947 */ /* 0x000fea0003800000 */
[----:B------:R-:W0:Y:S01]  /*1510*/  S2UR UR7, SR_CgaCtaId ;  /* 0x00000000000779c3 */ /* 0x000e220000008800 */
[----:B------:R-:W-:Y:S01]  /*1520*/  UMOV UR6, 0x400 ;  /* 0x0000040000067882 */ /* 0x000fe20000000000 */
[----:B------:R-:W-:Y:S01]  /*1530*/  IMAD R7, R23, 0x80, R6 ;  /* 0x0000008017077824 */ /* 0x000fe200078e0206 */
[----:B------:R-:W-:Y:S01]  /*1540*/  UIADD3 UR6, UPT, UPT, UR6, 0x380, URZ ;  /* 0x0000038006067890 */ /* 0x000fe2000fffe0ff */
[----:B------:R-:W-:Y:S01]  /*1550*/  ISETP.NE.AND P1, PT, R4, 0x1, PT ;  /* 0x000000010400780c */ /* 0x000fe20003f25270 */
[----:B------:R-:W-:-:S03]  /*1560*/  VIADD R0, R6, UR9 ;  /* 0x0000000906007c36 */ /* 0x000fc60008000000 */
        /* <DEDUP_REMOVED lines=8> */
[----:B------:R-:W1:Y:S01]  /*15f0*/  LDS R7, [R8+UR8] ;  /* 0x0000000808077984 */ /* 0x000e620008000800 */
[----:B------:R-:W-:Y:S02]  /*1600*/  IADD3 R9, PT, PT, R8, UR8, RZ ;  /* 0x0000000808097c10 */ /* 0x000fe4000fffe0ff */
[----:B0-----:R-:W-:Y:S02]  /*1610*/  IADD3 R2, P1, PT, R2, UR8, RZ ;  /* 0x0000000802027c10 */ /* 0x001fe4000ff3e0ff */
[----:B------:R-:W-:-:S03]  /*1620*/  IADD3 R0, PT, PT, R0, UR9, RZ ;  /* 0x0000000900007c10 */ /* 0x000fc6000fffe0ff */
[----:B------:R-:W-:-:S04]  /*1630*/  IMAD.X R3, RZ, RZ, R3, P1 ;  /* 0x000000ffff037224 */ /* 0x000fc800008e0603 */
[----:B------:R-:W0:Y:S01]  /*1640*/  @P2 LDS R9, [R9+UR8] ;  /* 0x0000000809092984 */ /* 0x000e220008000800 */
[----:B------:R-:W-:Y:S01]  /*1650*/  @P2 IADD3 R4, P1, PT, R2, UR8, RZ ;  /* 0x0000000802042c10 */ /* 0x000fe2000ff3e0ff */
[----:B------:R-:W-:-:S04]  /*1660*/  @P2 VIADD R0, R0, UR9 ;  /* 0x0000000900002c36 */ /* 0x000fc80008000000 */
[----:B------:R-:W-:Y:S01]  /*1670*/  @P2 IMAD.X R5, RZ, RZ, R3, P1 ;  /* 0x000000ffff052224 */ /* 0x000fe200008e0603 */
[----:B-1----:R2:W-:Y:S04]  /*1680*/  STG.E desc[UR10][R2.64], R7 ;  /* 0x0000000702007986 */ /* 0x0025e8000c10190a */
[----:B0-----:R2:W-:Y:S03]  /*1690*/  @P2 STG.E desc[UR10][R4.64], R9 ;  /* 0x0000000904002986 */ /* 0x0015e6000c10190a */
.L_x_10234:
[----:B------:R-:W-:Y:S05]  /*16a0*/  BSYNC.RECONVERGENT B1 ;  /* 0x0000000000017941 */ /* 0x000fea0003800200 */
.L_x_10233:
[----:B------:R-:W-:Y:S05]  /*16b0*/  @!P0 BRA `(.L_x_10232) ;  /* 0x00000000006c8947 */ /* 0x000fea0003800000 */
[----:B------:R-:W3:Y:S01]  /*16c0*/  S2R R13, SR_CgaCtaId ;  /* 0x00000000000d7919 */ /* 0x000ee20000008800 */
[----:B012---:R-:W0:Y:S01]  /*16d0*/  LDC.64 R2, c[0x0][0x3a0] ;  /* 0x0000e800ff027b82 */ /* 0x007e220000000a00 */
[----:B------:R-:W-:-:S05]  /*16e0*/  MOV R4, 0x400 ;  /* 0x0000040000047802 */ /* 0x000fca0000000f00 */
[----:B------:R-:W-:-:S05]  /*16f0*/  VIADD R4, R4, 0x380 ;  /* 0x0000038004047836 */ /* 0x000fca0000000000 */
[----:B---3--:R-:W-:-:S07]  /*1700*/  LEA R13, R13, R4, 0x18 ;  /* 0x000000040d0d7211 */ /* 0x008fce00078ec0ff */
.L_x_10235:
[C---:B------:R-:W-:Y:S02]  /*1710*/  LEA R12, R0.reuse, R13, 0x2 ;  /* 0x0000000d000c7211 */ /* 0x040fe400078e10ff */
[----:B-1----:R-:W-:Y:S01]  /*1720*/  LEA R11, R23, R0, 0x7 ;  /* 0x00000000170b7211 */ /* 0x002fe200078e38ff */
        /* <DEDUP_REMOVED lines=15> */
[----:B-1----:R1:W-:Y:S04]  /*1820*/  STG.E desc[UR10][R10.64], R27 ;  /* 0x0000001b0a007986 */ /* 0x0023e8000c10190a */
[----:B0-----:R1:W-:Y:S04]  /*1830*/  STG.E desc[UR10][R8.64], R15 ;  /* 0x0000000f08007986 */ /* 0x0013e8000c10190a */
[----:B--2---:R1:W-:Y:S04]  /*1840*/  STG.E desc[UR10][R4.64], R29 ;  /* 0x0000001d04007986 */ /* 0x0043e8000c10190a */
[----:B---3--:R1:W-:Y:S01]  /*1850*/  STG.E desc[UR10][R6.64], R28 ;  /* 0x0000001c06007986 */ /* 0x0083e2000c10190a */
[----:B------:R-:W-:Y:S05]  /*1860*/  @!P0 BRA `(.L_x_10235) ;  /* 0xfffffffc00a88947 */ /* 0x000fea000383ffff */
.L_x_10232:
[----:B------:R-:W-:Y:S05]  /*1870*/  BSYNC.RECONVERGENT B0 ;  /* 0x0000000000007941 */ /* 0x000fea0003800200 */
.L_x_10231:
[C---:B------:R-:W-:Y:S01]  /*1880*/  IMAD.IADD R23, R26.reuse, 0x1, R23 ;  /* 0x000000011a177824 */ /* 0x040fe200078e0217 */
[----:B0-----:R-:W-:-:S04]  /*1890*/  SHF.L.U32 R0, R26, 0x2, RZ ;  /* 0x000000021a007819 */ /* 0x001fc800000006ff */
[----:B------:R-:W-:-:S13]  /*18a0*/  ISETP.GE.U32.AND P0, PT, R23, R0, PT ;  /* 0x000000001700720c */ /* 0x000fda0003f06070 */
[----:B------:R-:W-:Y:S05]  /*18b0*/  @!P0 BRA `(.L_x_10236) ;  /* 0xfffffff000288947 */ /* 0x000fea000383ffff */
[----:B------:R-:W-:Y:S05]  /*18c0*/  EXIT ;  /* 0x000000000000794d */ /* 0x000fea0003800000 */
.L_x_10229:
[----:B------:R-:W-:Y:S01]  /*18d0*/  BSSY B0, `(.L_x_10237) ;  /* 0x0000007000007945 */ /* 0x000fe20003800000 */
[----:B------:R-:W-:Y:S01]  /*18e0*/  IMAD.MOV.U32 R2, RZ, RZ, R24 ;  /* 0x000000ffff027224 */ /* 0x000fe200078e0018 */
[----:B------:R-:W-:Y:S01]  /*18f0*/  MOV R0, 0xffffffff ;  /* 0xffffffff00007802 */ /* 0x000fe20000000f00 */
[----:B------:R-:W-:-:S07]  /*1900*/  IMAD.MOV.U32 R3, RZ, RZ, 0x181f ;  /* 0x0000181fff037424 */ /* 0x000fce00078e00ff */
[----:B01234-:R-:W-:Y:S05]  /*1910*/  WARPSYNC.COLLECTIVE R0, `(.L_x_10238) ;  /* 0x0000000000087348 */ /* 0x01ffea0003c00000 */
[----:B0-----:R0:W0:Y:S02]  /*1920*/  SHFL.IDX P1, R0, R27, R2, R3 ;  /* 0x000000021b007389 */ /* 0x0010240000020003 */
[----:B01234-:R-:W-:Y:S05]  /*1930*/  ENDCOLLECTIVE ;  /* 0x000000000000791b */ /* 0x01ffea0003800000 */
.L_x_10238:
[----:B------:R-:W-:Y:S05]  /*1940*/  BSYNC B0 ;  /* 0x0000000000007941 */ /* 0x000fea0003800000 */
.L_x_10237:
[----:B------:R-:W-:Y:S02]  /*1950*/  IMAD.MOV.U32 R28, RZ, RZ, R0 ;  /* 0x000000ffff1c7224 */ /* 0x000fe400078e0000 */
[----:B------:R-:W-:Y:S02]  /*1960*/  HFMA2 R3, -RZ, RZ, 0, 0.0020122528076171875 ;  /* 0x0000181fff037431 */ /* 0x000fe400000001ff */
[----:B------:R-:W-:Y:S02]  /*1970*/  IMAD.MOV.U32 R0, RZ, RZ, -0x1 ;  /* 0xffffffffff007424 */ /* 0x000fe400078e00ff */
[----:B------:R-:W-:Y:S02]  /*1980*/  IMAD.MOV.U32 R2, RZ, RZ, R22 ;  /* 0x000000ffff027224 */ /* 0x000fe400078e0016 */
[----:B------:R-:W-:-:S07]  /*1990*/  IMAD R29, R15, R28, RZ ;  /* 0x0000001c0f1d7224 */ /* 0x000fce00078e02ff */
[----:B------:R-:W-:Y:S05]  /*19a0*/  WARPSYNC.COLLECTIVE R0, `(.L_x_10239) ;  /* 0x0000000000087348 */ /* 0x000fea0003c00000 */
[----:B------:R0:W1:Y:S02]  /*19b0*/  SHFL.IDX P1, R0, R27, R2, R3 ;  /* 0x000000021b007389 */ /* 0x0000640000020003 */
[----:B01----:R-:W-:Y:S05]  /*19c0*/  ENDCOLLECTIVE ;  /* 0x000000000000791b */ /* 0x003fea0003800000 */
.L_x_10239:
[----:B------:R-:W-:Y:S02]  /*19d0*/  IMAD.MOV.U32 R2, RZ, RZ, R21 ;  /* 0x000000ffff027224 */ /* 0x000fe400078e0015 */
[----:B------:R-:W-:Y:S01]  /*19e0*/  IMAD R28, R14, R0, R29 ;  /* 0x000000000e1c7224 */ /* 0x000fe200078e021d */
[----:B------:R-:W-:-:S07]  /*19f0*/  MOV R0, 0xffffffff ;  /* 0xffffffff00007802 */ /* 0x000fce0000000f00 */
[----:B------:R-:W-:Y:S05]  /*1a00*/  WARPSYNC.COLLECTIVE R0, `(.L_x_10240) ;  /* 0x0000000000087348 */ /* 0x000fea0003c00000 */
[----:B------:R0:W1:Y:S02]  /*1a10*/  SHFL.IDX P1, R0, R27, R2, R3 ;  /* 0x000000021b007389 */ /* 0x0000640000020003 */
[----:B01----:R-:W-:Y:S05]  /*1a20*/  ENDCOLLECTIVE ;  /* 0x000000000000791b */ /* 0x003fea0003800000 */
.L_x_10240:
[----:B------:R-:W-:Y:S02]  /*1a30*/  IMAD.MOV.U32 R2, RZ, RZ, R20 ;  /* 0x000000ffff027224 */ /* 0x000fe400078e0014 */
[----:B------:R-:W-:Y:S01]  /*1a40*/  IMAD.MOV.U32 R29, RZ, RZ, R0 ;  /* 0x000000ffff1d7224 */ /* 0x000fe200078e0000 */
[----:B------:R-:W-:-:S03]  /*1a50*/  MOV R0, 0xffffffff ;  /* 0xffffffff00007802 */ /* 0x000fc60000000f00 */
[----:B------:R-:W-:-:S07]  /*1a60*/  IMAD R29, R13, R29, R28 ;  /* 0x0000001d0d1d7224 */ /* 0x000fce00078e021c */
[----:B------:R-:W-:Y:S05]  /*1a70*/  WARPSYNC.COLLECTIVE R0, `(.L_x_10241) ;  /* 0x0000000000087348 */ /* 0x000fea0003c00000 */
[----:B------:R0:W1:Y:S02]  /*1a80*/  SHFL.IDX P1, R0, R27, R2, R3 ;  /* 0x000000021b007389 */ /* 0x0000640000020003 */
[----:B01----:R-:W-:Y:S05]  /*1a90*/  ENDCOLLECTIVE ;  /* 0x000000000000791b */ /* 0x003fea0003800000 */
.L_x_10241:
[----:B------:R-:W-:Y:S02]  /*1aa0*/  IMAD.MOV.U32 R2, RZ, RZ, R16 ;  /* 0x000000ffff027224 */ /* 0x000fe400078e0010 */
[----:B------:R-:W-:Y:S01]  /*1ab0*/  IMAD.MOV.U32 R28, RZ, RZ, R0 ;  /* 0x000000ffff1c7224 */ /* 0x000fe200078e0000 */
[----:B------:R-:W-:-:S03]  /*1ac0*/  MOV R0, 0xffffffff ;  /* 0xffffffff00007802 */ /* 0x000fc60000000f00 */
[----:B------:R-:W-:-:S07]  /*1ad0*/  IMAD R28, R12, R28, R29 ;  /* 0x0000001c0c1c7224 */ /* 0x000fce00078e021d */
[----:B------:R-:W-:Y:S05]  /*1ae0*/  WARPSYNC.COLLECTIVE R0, `(.L_x_10242) ;  /* 0x0000000000087348 */ /* 0x000fea0003c00000 */
[----:B------:R0:W1:Y:S02]  /*1af0*/  SHFL.IDX P1, R0, R27, R2, R3 ;  /* 0x000000021b007389 */ /* 0x0000640000020003 */
[----:B01----:R-:W-:Y:S05]  /*1b00*/  ENDCOLLECTIVE ;  /* 0x000000000000791b */ /* 0x003fea0003800000 */
.L_x_10242:
[----:B------:R-:W-:Y:S02]  /*1b10*/  IMAD.MOV.U32 R2, RZ, RZ, R19 ;  /* 0x000000ffff027224 */ /* 0x000fe400078e0013 */
[----:B------:R-:W-:Y:S01]  /*1b20*/  IMAD.MOV.U32 R29, RZ, RZ, R0 ;  /* 0x000000ffff1d7224 */ /* 0x000fe200078e0000 */
[----:B------:R-:W-:-:S03]  /*1b30*/  MOV R0, 0xffffffff ;  /* 0xffffffff00007802 */ /* 0x000fc60000000f00 */
[----:B------:R-:W-:-:S07]  /*1b40*/  IMAD R29, R11, R29, R28 ;  /* 0x0000001d0b1d7224 */ /* 0x000fce00078e021c */
[----:B------:R-:W-:Y:S05]  /*1b50*/  WARPSYNC.COLLECTIVE R0, `(.L_x_10243) ;  /* 0x0000000000087348 */ /* 0x000fea0003c00000 */
[----:B------:R0:W1:Y:S02]  /*1b60*/  SHFL.IDX P1, R0, R27, R2, R3 ;  /* 0x000000021b007389 */ /* 0x0000640000020003 */
[----:B01----:R-:W-:Y:S05]  /*1b70*/  ENDCOLLECTIVE ;  /* 0x000000000000791b */ /* 0x003fea0003800000 */
.L_x_10243:
[----:B------:R-:W-:Y:S02]  /*1b80*/  IMAD.MOV.U32 R2, RZ, RZ, R18 ;  /* 0x000000ffff027224 */ /* 0x000fe400078e0012 */
[----:B------:R-:W-:Y:S01]  /*1b90*/  IMAD.MOV.U32 R28, RZ, RZ, R0 ;  /* 0x000000ffff1c7224 */ /* 0x000fe200078e0000 */
[----:B------:R-:W-:-:S03]  /*1ba0*/  MOV R0, 0xffffffff ;  /* 0xffffffff00007802 */ /* 0x000fc60000000f00 */
[----:B------:R-:W-:-:S07]  /*1bb0*/  IMAD R28, R10, R28, R29 ;  /* 0x0000001c0a1c7224 */ /* 0x000fce00078e021d */
[----:B------:R-:W-:Y:S05]  /*1bc0*/  WARPSYNC.COLLECTIVE R0, `(.L_x_10244) ;  /* 0x0000000000087348 */ /* 0x000fea0003c00000 */
[----:B------:R0:W1:Y:S02]  /*1bd0*/  SHFL.IDX P1, R0, R27, R2, R3 ;  /* 0x000000021b007389 */ /* 0x0000640000020003 */
[----:B01----:R-:W-:Y:S05]  /*1be0*/  ENDCOLLECTIVE ;  /* 0x000000000000791b */ /* 0x003fea0003800000 */
.L_x_10244:
[----:B------:R-:W-:Y:S02]  /*1bf0*/  IMAD.MOV.U32 R2, RZ, RZ, R17 ;  /* 0x000000ffff027224 */ /* 0x000fe400078e0011 */
[----:B------:R-:W-:Y:S01]  /*1c00*/  IMAD.MOV.U32 R29, RZ, RZ, R0 ;  /* 0x000000ffff1d7224 */ /* 0x000fe200078e0000 */
[----:B------:R-:W-:-:S03]  /*1c10*/  MOV R0, 0xffffffff ;  /* 0xffffffff00007802 */ /* 0x000fc60000000f00 */
[----:B------:R-:W-:-:S07]  /*1c20*/  IMAD R29, R9, R29, R28 ;  /* 0x0000001d091d7224 */ /* 0x000fce00078e021c */
[----:B------:R-:W-:Y:S05]  /*1c30*/  WARPSYNC.COLLECTIVE R0, `(.L_x_10245) ;  /* 0x0000000000087348 */ /* 0x000fea0003c00000 */
[----:B------:R0:W1:Y:S02]  /*1c40*/  SHFL.IDX P1, R0, R27, R2, R3 ;  /* 0x000000021b007389 */ /* 0x0000640000020003 */
[----:B01----:R-:W-:Y:S05]  /*1c50*/  ENDCOLLECTIVE ;  /* 0x000000000000791b */ /* 0x003fea0003800000 */
.L_x_10245:
[----:B------:R-:W-:Y:S01]  /*1c60*/  IMAD.MOV.U32 R2, RZ, RZ, R0 ;  /* 0x000000ffff027224 */ /* 0x000fe200078e0000 */
[----:B------:R-:W-:Y:S06]  /*1c70*/  BRA `(.L_x_10246) ;  /* 0xfffffff400cc7947 */ /* 0x000fec000383ffff */
.L_x_10247:
        /* <DEDUP_REMOVED lines=16> */
.L_x_58309:


//--------------------- .text._Z9cuda_gemmIiLi256ELi4ELi1ELi128ELi8ELi8ELi32ELi1ELi0EEviiiPT_S1_S1_ii --------------------------
	.section	.text._Z9cuda_gemmIiLi256ELi4ELi1ELi128ELi8ELi8ELi32ELi1ELi0EEviiiPT_S1_S1_ii,"ax",@progbits
	.align	128
        .global         _Z9cuda_gemmIiLi256ELi4ELi1ELi128ELi8ELi8ELi32ELi1ELi0EEviiiPT_S1_S1_ii
        .type           _Z9cuda_gemmIiLi256ELi4ELi1ELi128ELi8ELi8ELi32ELi1ELi0EEviiiPT_S1_S1_ii,@function
        .size           _Z9cuda_gemmIiLi256ELi4ELi1ELi128ELi8ELi8ELi32ELi1ELi0EEviiiPT_S1_S1_ii,(.L_x_58310 - _Z9cuda_gemmIiLi256ELi4ELi1ELi128ELi8ELi8ELi32ELi1ELi0EEviiiPT_S1_S1_ii)
        .other          _Z9cuda_gemmIiLi256ELi4ELi1ELi128ELi8ELi8ELi32ELi1ELi0EEviiiPT_S1_S1_ii,@"STO_CUDA_ENTRY STV_DEFAULT"
_Z9cuda_gemmIiLi256ELi4ELi1ELi128ELi8ELi8ELi32ELi1ELi0EEviiiPT_S1_S1_ii:
.text._Z9cuda_gemmIiLi256ELi4ELi1ELi128ELi8ELi8ELi32ELi1ELi0EEviiiPT_S1_S1_ii:
        /* <DEDUP_REMOVED lines=34> */
[----:B------:R-:W-:Y:S02]  /*0220*/  MOV R7, R45 ;  /* 0x0000002d00077202 */ /* 0x000fe40000000f00 */
[----:B--2-4-:R-:W-:-:S07]  /*0230*/  LOP3.LUT R13, RZ, UR19, RZ, 0x33, !PT ;  /* 0x00000013ff0d7c12 */ /* 0x014fce000f8e33ff */
.L_x_10250:
        /* <DEDUP_REMOVED lines=25> */
.L_x_10249:
[----:B------:R-:W-:Y:S05]  /*03d0*/  BSYNC.RECONVERGENT B0 ;  /* 0x0000000000007941 */ /* 0x000fea0003800200 */
.L_x_10248:
        /* <DEDUP_REMOVED lines=37> */
[----:B0-----:R-:W-:-:S03]  /*0630*/  IADD3 R5, PT, PT, RZ, -UR5, RZ ;  /* 0x80000005ff057c10 */ /* 0x001fc6000fffe0ff */
[----:B------:R-:W0:Y:S01]  /*0640*/  I2F.U32.RP R0, UR5 ;  /* 0x0000000500007d06 */ /* 0x000e220008209000 */
[----:B------:R-:W-:-:S07]  /*0650*/  PLOP3.LUT P2, PT, PT, PT, UP0, 0x80, 0x8 ;  /* 0x000000000008781c */ /* 0x000fce0003f4f008 */
[----:B0-----:R-:W0:Y:S02]  /*0660*/  MUFU.RCP R0, R0 ;  /* 0x0000000000007308 */ /* 0x001e240000001000 */
[----:B0-----:R-:W-:-:S06]  /*0670*/  VIADD R2, R0, 0xffffffe ;  /* 0x0ffffffe00027836 */ /* 0x001fcc0000000000 */
[----:B------:R0:W1:Y:S02]  /*0680*/  F2I.FTZ.U32.TRUNC.NTZ R3, R2 ;  /* 0x0000000200037305 */ /* 0x000064000021f000 */
[----:B0-----:R-:W-:Y:S02]  /*0690*/  IMAD.MOV.U32 R2, RZ, RZ, RZ ;  /* 0x000000ffff027224 */ /* 0x001fe400078e00ff */
[----:B-1----:R-:W-:-:S04]  /*06a0*/  IMAD R5, R5, R3, RZ ;  /* 0x0000000305057224 */ /* 0x002fc800078e02ff */
[----:B------:R-:W-:Y:S02]  /*06b0*/  IMAD.HI.U32 R4, R3, R5, R2 ;  /* 0x0000000503047227 */ /* 0x000fe400078e0002 */
        /* <DEDUP_REMOVED lines=11> */
[----:B------:R-:W-:Y:S01]  /*0770*/  @P0 IADD3 R2, PT, PT, R2, -UR5, RZ ;  /* 0x8000000502020c10 */ /* 0x000fe2000fffe0ff */
[----:B0-----:R-:W-:-:S03]  /*0780*/  VIADD R4, R3, 0xffffffe ;  /* 0x0ffffffe03047836 */ /* 0x001fc60000000000 */
[----:B------:R-:W-:Y:S01]  /*0790*/  ISETP.GE.U32.AND P1, PT, R2, UR5, PT ;  /* 0x0000000502007c0c */ /* 0x000fe2000bf26070 */
[----:B------:R0:W1:Y:S04]  /*07a0*/  F2I.FTZ.U32.TRUNC.NTZ R3, R4 ;  /* 0x0000000400037305 */ /* 0x000068000021f000 */
[----:B------:R-:W-:Y:S02]  /*07b0*/  @UP1 UIADD3 UR6, UPT, UPT, -UR5, UR6, URZ ;  /* 0x0000000605061290 */ /* 0x000fe4000fffe1ff */
[----:B------:R-:W-:Y:S02]  /*07c0*/  @UP1 UIADD3 UR7, UPT, UPT, UR7, 0x1, URZ ;  /* 0x0000000107071890 */ /* 0x000fe4000fffe0ff */
[----:B------:R-:W-:Y:S02]  /*07d0*/  UISETP.GE.U32.AND UP2, UPT, UR6, UR5, UPT ;  /* 0x000000050600728c */ /* 0x000fe4000bf46070 */
[----:B------:R-:W-:-:S06]  /*07e0*/  ULOP3.LUT UR6, URZ, UR5, URZ, 0x33, !UPT ;  /* 0x00000005ff067292 */ /* 0x000fcc000f8e33ff */
[----:B------:R-:W-:-:S03]  /*07f0*/  IMAD.U32 R5, RZ, RZ, UR6 ;  /* 0x00000006ff057e24 */ /* 0x000fc6000f8e00ff */
[----:B------:R-:W-:-:S04]  /*0800*/  @UP2 UIADD3 UR7, UPT, UPT, UR7, 0x1, URZ ;  /* 0x0000000107072890 */ /* 0x000fc8000fffe0ff */
[----:B------:R-:W-:Y:S01]  /*0810*/  USEL UR6, UR6, UR7, !UP0 ;  /* 0x0000000706067287 */ /* 0x000fe2000c000000 */
[----:B01----:R-:W-:Y:S11]  /*0820*/  @P3 EXIT ;  /* 0x000000000000394d */ /* 0x003ff60003800000 */
[----:B------:R-:W-:Y:S01]  /*0830*/  @P0 VIADD R0, R0, 0x1 ;  /* 0x0000000100000836 */ /* 0x000fe20000000000 */
[----:B------:R-:W0:Y:S01]  /*0840*/  I2F.U32.RP R6, UR20 ;  /* 0x0000001400067d06 */ /* 0x000e220008209000 */
[--C-:B------:R-:W-:Y:S01]  /*0850*/  IMAD.MOV R2, RZ, RZ, -R3.reuse ;  /* 0x000000ffff027224 */ /* 0x100fe200078e0a03 */
[----:B------:R-:W-:Y:S01]  /*0860*/  IADD3 R36, PT, PT, R45, UR20, RZ ;  /* 0x000000142d247c10 */ /* 0x000fe2000fffe0ff */
[----:B------:R-:W-:Y:S01]  /*0870*/  IMAD.U32 R17, RZ, RZ, UR19 ;  /* 0x00000013ff117e24 */ /* 0x000fe2000f8e00ff */
[----:B------:R-:W-:Y:S01]  /*0880*/  @P1 IADD3 R0, PT, PT, R0, 0x1, RZ ;  /* 0x0000000100001810 */ /* 0x000fe20007ffe0ff */
[----:B------:R-:W1:Y:S01]  /*0890*/  S2UR UR8, SR_CgaCtaId ;  /* 0x00000000000879c3 */ /* 0x000e620000008800 */
[----:B------:R-:W-:Y:S01]  /*08a0*/  ISETP.GE.U32.AND P1, PT, R36, 0x80, PT ;  /* 0x000000802400780c */ /* 0x000fe20003f26070 */
[----:B------:R-:W-:Y:S01]  /*08b0*/  UMOV UR7, 0x400 ;  /* 0x0000040000077882 */ /* 0x000fe20000000000 */
[----:B------:R-:W-:Y:S01]  /*08c0*/  SEL R0, R5, R0, !P2 ;  /* 0x0000000005007207 */ /* 0x000fe20005000000 */
[----:B------:R-:W-:Y:S01]  /*08d0*/  IMAD R5, R2, UR14, RZ ;  /* 0x0000000e02057c24 */ /* 0x000fe2000f8e02ff */
[----:B------:R-:W-:Y:S01]  /*08e0*/  VIMNMX.U32 R9, PT, PT, R36, 0x80, !PT ;  /* 0x0000008024097848 */ /* 0x000fe20007fe0000 */
[----:B------:R-:W-:Y:S01]  /*08f0*/  IMAD.MOV.U32 R2, RZ, RZ, RZ ;  /* 0x000000ffff027224 */ /* 0x000fe200078e00ff */
[----:B------:R-:W-:Y:S01]  /*0900*/  SEL R44, RZ, 0x1, P1 ;  /* 0x00000001ff2c7807 */ /* 0x000fe20000800000 */
[----:B------:R-:W-:Y:S01]  /*0910*/  IMAD.MOV R8, RZ, RZ, -R0 ;  /* 0x000000ffff087224 */ /* 0x000fe200078e0a00 */
[----:B------:R-:W-:Y:S01]  /*0920*/  ISETP.NE.U32.AND P1, PT, RZ, UR14, PT ;  /* 0x0000000eff007c0c */ /* 0x000fe2000bf25070 */
[----:B------:R-:W-:Y:S01]  /*0930*/  IMAD.HI.U32 R4, R3, R5, R2 ;  /* 0x0000000503047227 */ /* 0x000fe200078e0002 */
[----:B0-----:R-:W0:Y:S01]  /*0940*/  MUFU.RCP R6, R6 ;  /* 0x0000000600067308 */ /* 0x001e220000001000 */
[----:B------:R-:W-:Y:S01]  /*0950*/  IADD3 R9, PT, PT, R9, -R36, -R44 ;  /* 0x8000002409097210 */ /* 0x000fe20007ffe82c */
[----:B------:R-:W-:Y:S01]  /*0960*/  UIADD3 UR7, UPT, UPT, UR7, 0x380, URZ ;  /* 0x0000038007077890 */ /* 0x000fe2000fffe0ff */
[----:B------:R-:W-:Y:S01]  /*0970*/  IMAD R2, R8, UR5, R45 ;  /* 0x0000000508027c24 */ /* 0x000fe2000f8e022d */
[----:B------:R-:W-:Y:S01]  /*0980*/  LOP3.LUT R18, RZ, UR14, RZ, 0x33, !PT ;  /* 0x0000000eff127c12 */ /* 0x000fe2000f8e33ff */
[----:B------:R-:W-:Y:S01]  /*0990*/  VIADD R35, R36, UR20 ;  /* 0x0000001424237c36 */ /* 0x000fe20008000000 */
[----:B------:R-:W-:Y:S01]  /*09a0*/  UISETP.LT.AND UP0, UPT, UR18, 0x8, UPT ;  /* 0x000000081200788c */ /* 0x000fe2000bf01270 */
[C---:B------:R-:W-:Y:S01]  /*09b0*/  IMAD.HI.U32 R5, R4.reuse, R2, RZ ;  /* 0x0000000204057227 */ /* 0x040fe200078e00ff */
[----:B------:R-:W-:Y:S01]  /*09c0*/  LOP3.LUT R34, R45, 0x1f, RZ, 0xc0, !PT ;  /* 0x0000001f2d227812 */ /* 0x000fe200078ec0ff */
[----:B------:R-:W-:Y:S01]  /*09d0*/  UMOV UR10, 0xffffff00 ;  /* 0xffffff00000a7882 */ /* 0x000fe20000000000 */
[----:B------:R-:W-:Y:S01]  /*09e0*/  IADD3 R37, PT, PT, R35, UR20, RZ ;  /* 0x0000001423257c10 */ /* 0x000fe2000fffe0ff */
[----:B------:R-:W-:Y:S01]  /*09f0*/  IMAD.MOV R7, RZ, RZ, -R5 ;  /* 0x000000ffff077224 */ /* 0x000fe200078e0a05 */
[----:B------:R-:W-:Y:S01]  /*0a00*/  USHF.L.U32 UR16, UR20, 0x2, URZ ;  /* 0x0000000214107899 */ /* 0x000fe200080006ff */
[----:B------:R-:W-:Y:S01]  /*0a10*/  IMAD.HI.U32 R4, R4, R45, RZ ;  /* 0x0000002d04047227 */ /* 0x000fe200078e00ff */
[----:B-1----:R-:W-:-:S02]  /*0a20*/  ULEA UR8, UR8, UR7, 0x18 ;  /* 0x0000000708087291 */ /* 0x002fc4000f8ec0ff */
[----:B------:R-:W-:Y:S01]  /*0a30*/  USEL UR17, UR18, 0x8, UP0 ;  /* 0x0000000812117887 */ /* 0x000fe20008000000 */
[----:B------:R-:W-:Y:S01]  /*0a40*/  IMAD R2, R7, UR14, R2 ;  /* 0x0000000e07027c24 */ /* 0x000fe2000f8e0202 */
[----:B0-----:R-:W-:Y:S01]  /*0a50*/  IADD3 R3, PT, PT, R6, 0xffffffe, RZ ;  /* 0x0ffffffe06037810 */ /* 0x001fe20007ffe0ff */
[----:B------:R-:W-:Y:S01]  /*0a60*/  IMAD.MOV R4, RZ, RZ, -R4 ;  /* 0x000000ffff047224 */ /* 0x000fe200078e0a04 */
[----:B------:R-:W-:Y:S01]  /*0a70*/  LEA R33, R45, UR8, 0x2 ;  /* 0x000000082d217c11 */ /* 0x000fe2000f8e10ff */
[----:B------:R-:W-:Y:S02]  /*0a80*/  UIMAD UR7, UR14, UR10, 0x201f ;  /* 0x0000201f0e0774a4 */ /* 0x000fe4000f8e020a */
[----:B------:R-:W-:Y:S01]  /*0a90*/  ISETP.GE.U32.AND P0, PT, R2, UR14, PT ;  /* 0x0000000e02007c0c */ /* 0x000fe2000bf06070 */
[----:B------:R-:W-:Y:S01]  /*0aa0*/  IMAD R7, R4, UR14, R45 ;  /* 0x0000000e04077c24 */ /* 0x000fe2000f8e022d */
[----:B------:R-:W0:Y:S01]  /*0ab0*/  F2I.FTZ.U32.TRUNC.NTZ R3, R3 ;  /* 0x0000000300037305 */ /* 0x000e22000021f000 */
[----:B------:R-:W-:-:S03]  /*0ac0*/  UMOV UR8, UR9 ;  /* 0x0000000900087c82 */ /* 0x000fc60008000000 */
[----:B------:R-:W-:-:S07]  /*0ad0*/  ISETP.GE.U32.AND P3, PT, R7, UR14, PT ;  /* 0x0000000e07007c0c */ /* 0x000fce000bf66070 */
[----:B------:R-:W-:Y:S02]  /*0ae0*/  @P0 VIADD R2, R2, -UR14 ;  /* 0x8000000e02020c36 */ /* 0x000fe40008000000 */
[----:B------:R-:W-:Y:S02]  /*0af0*/  @P0 VIADD R5, R5, 0x1 ;  /* 0x0000000105050836 */ /* 0x000fe40000000000 */
[----:B0-----:R-:W-:Y:S01]  /*0b00*/  IMAD.MOV R11, RZ, RZ, -R3 ;  /* 0x000000ffff0b7224 */ /* 0x001fe200078e0a03 */
[----:B------:R-:W-:Y:S01]  /*0b10*/  ISETP.GE.U32.AND P2, PT, R2, UR14, PT ;  /* 0x0000000e02007c0c */ /* 0x000fe2000bf46070 */
[----:B------:R-:W-:Y:S01]  /*0b20*/  IMAD.MOV.U32 R2, RZ, RZ, RZ ;  /* 0x000000ffff027224 */ /* 0x000fe200078e00ff */
[----:B------:R-:W-:Y:S01]  /*0b30*/  @P3 IADD3 R7, PT, PT, R7, -UR14, RZ ;  /* 0x8000000e07073c10 */ /* 0x000fe2000fffe0ff */
[----:B------:R-:W-:-:S04]  /*0b40*/  IMAD R11, R11, UR20, RZ ;  /* 0x000000140b0b7c24 */ /* 0x000fc8000f8e02ff */
[----:B------:R-:W-:-:S06]  /*0b50*/  IMAD.HI.U32 R2, R3, R11, R2 ;  /* 0x0000000b03027227 */ /* 0x000fcc00078e0002 */
[----:B------:R-:W-:Y:S01]  /*0b60*/  @P2 VIADD R5, R5, 0x1 ;  /* 0x0000000105052836 */ /* 0x000fe20000000000 */
[----:B------:R-:W-:Y:S01]  /*0b70*/  ISETP.GE.U32.AND P2, PT, R7, UR14, PT ;  /* 0x0000000e07007c0c */ /* 0x000fe2000bf46070 */
[----:B------:R-:W-:-:S03]  /*0b80*/  IMAD.HI.U32 R11, R2, R9, RZ ;  /* 0x00000009020b7227 */ /* 0x000fc600078e00ff */
[----:B------:R-:W-:Y:S01]  /*0b90*/  SEL R2, R18, R5, !P1 ;  /* 0x0000000512027207 */ /* 0x000fe20004800000 */
[----:B------:R-:W-:-:S03]  /*0ba0*/  IMAD.MOV R4, RZ, RZ, -R11 ;  /* 0x000000ffff047224 */ /* 0x000fc600078e0a0b */
[----:B------:R-:W-:Y:S01]  /*0bb0*/  LOP3.LUT R3, R2, 0x7, RZ, 0xc0, !PT ;  /* 0x0000000702037812 */ /* 0x000fe200078ec0ff */
[----:B------:R-:W-:Y:S01]  /*0bc0*/  IMAD R9, R4, UR20, R9 ;  /* 0x0000001404097c24 */ /* 0x000fe2000f8e0209 */
[C---:B------:R-:W-:Y:S01]  /*0bd0*/  IADD3 R15, PT, PT, R2.reuse, 0x5, RZ ;  /* 0x00000005020f7810 */ /* 0x040fe20007ffe0ff */
[----:B------:R-:W-:Y:S01]  /*0be0*/  VIADD R19, R2, 0xffffffff ;  /* 0xffffffff02137836 */ /* 0x000fe20000000000 */
[C---:B------:R-:W-:Y:S01]  /*0bf0*/  IADD3 R6, PT, PT, R3.reuse, 0x2, RZ ;  /* 0x0000000203067810 */ /* 0x040fe20007ffe0ff */
[----:B------:R-:W-:Y:S01]  /*0c00*/  VIADD R4, R3, 0x1 ;  /* 0x0000000103047836 */ /* 0x000fe20000000000 */
[----:B------:R-:W-:Y:S01]  /*0c10*/  ISETP.GE.U32.AND P0, PT, R9, UR20, PT ;  /* 0x0000001409007c0c */ /* 0x000fe2000bf06070 */
[----:B------:R-:W-:Y:S01]  /*0c20*/  @P2 VIADD R7, R7, -UR14 ;  /* 0x8000000e07072c36 */ /* 0x000fe20008000000 */
[----:B------:R-:W-:Y:S01]  /*0c30*/  ISETP.GE.AND P2, PT, R6, UR19, PT ;  /* 0x0000001306007c0c */ /* 0x000fe2000bf46270 */
[C---:B------:R-:W-:Y:S01]  /*0c40*/  VIADD R8, R3.reuse, 0x3 ;  /* 0x0000000303087836 */ /* 0x040fe20000000000 */
[----:B------:R-:W-:Y:S01]  /*0c50*/  ISETP.GE.AND P3, PT, R4, UR19, PT ;  /* 0x0000001304007c0c */ /* 0x000fe2000bf66270 */
[C---:B------:R-:W-:Y:S01]  /*0c60*/  VIADD R12, R3.reuse, 0x6 ;  /* 0x00000006030c7836 */ /* 0x040fe20000000000 */
[----:B------:R-:W-:Y:S01]  /*0c70*/  SEL R18, R18, R7, !P1 ;  /* 0x0000000712127207 */ /* 0x000fe20004800000 */
[----:B------:R-:W-:Y:S01]  /*0c80*/  VIADD R14, R3, 0x7 ;  /* 0x00000007030e7836 */ /* 0x000fe20000000000 */
[C---:B------:R-:W-:Y:S01]  /*0c90*/  SEL R5, R17.reuse, RZ, P3 ;  /* 0x000000ff11057207 */ /* 0x040fe20001800000 */
[----:B------:R-:W-:Y:S01]  /*0ca0*/  VIADD R16, R2, 0x6 ;  /* 0x0000000602107836 */ /* 0x000fe20000000000 */
[----:B------:R-:W-:-:S02]  /*0cb0*/  SEL R7, R17, RZ, P2 ;  /* 0x000000ff11077207 */ /* 0x000fc40001000000 */
[----:B------:R-:W-:Y:S01]  /*0cc0*/  ISETP.GE.AND P3, PT, R8, UR19, PT ;  /* 0x0000001308007c0c */ /* 0x000fe2000bf66270 */
[----:B------:R-:W-:Y:S01]  /*0cd0*/  IMAD.IADD R4, R4, 0x1, -R5 ;  /* 0x0000000104047824 */ /* 0x000fe200078e0a05 */
[----:B------:R-:W-:Y:S01]  /*0ce0*/  @P0 IADD3 R9, PT, PT, R9, -UR20, RZ ;  /* 0x8000001409090c10 */ /* 0x000fe2000fffe0ff */
[----:B------:R-:W-:Y:S01]  /*0cf0*/  IMAD.IADD R5, R6, 0x1, -R7 ;  /* 0x0000000106057824 */ /* 0x000fe200078e0a07 */
[----:B------:R-:W-:Y:S01]  /*0d00*/  SEL R13, R17, RZ, P3 ;  /* 0x000000ff110d7207 */ /* 0x000fe20001800000 */
[----:B------:R-:W-:Y:S01]  /*0d10*/  VIADD R7, R3, 0x4 ;  /* 0x0000000403077836 */ /* 0x000fe20000000000 */
[----:B------:R-:W-:Y:S01]  /*0d20*/  ISETP.GE.U32.AND P1, PT, R9, UR20, PT ;  /* 0x0000001409007c0c */ /* 0x000fe2000bf26070 */
[----:B------:R-:W-:Y:S01]  /*0d30*/  @P0 VIADD R11, R11, 0x1 ;  /* 0x000000010b0b0836 */ /* 0x000fe20000000000 */
[----:B------:R-:W-:Y:S01]  /*0d40*/  IADD3 R9, PT, PT, R3, 0x5, RZ ;  /* 0x0000000503097810 */ /* 0x000fe20007ffe0ff */
[----:B------:R-:W-:Y:S01]  /*0d50*/  IMAD.IADD R6, R8, 0x1, -R13 ;  /* 0x0000000108067824 */ /* 0x000fe200078e0a0d */
[----:B------:R-:W-:-:S02]  /*0d60*/  ISETP.GE.AND P2, PT, R7, UR19, PT ;  /* 0x0000001307007c0c */ /* 0x000fc4000bf46270 */
[----:B------:R-:W-:Y:S02]  /*0d70*/  ISETP.GE.AND P3, PT, R9, UR19, PT ;  /* 0x0000001309007c0c */ /* 0x000fe4000bf66270 */
[----:B------:R-:W-:Y:S02]  /*0d80*/  SEL R8, R17, RZ, P2 ;  /* 0x000000ff11087207 */ /* 0x000fe40001000000 */
[----:B------:R-:W-:Y:S02]  /*0d90*/  ISETP.NE.U32.AND P2, PT, RZ, UR20, PT ;  /* 0x00000014ff007c0c */ /* 0x000fe4000bf45070 */
[----:B------:R-:W-:Y:S01]  /*0da0*/  ISETP.GE.AND P4, PT, R12, UR19, PT ;  /* 0x000000130c007c0c */ /* 0x000fe2000bf86270 */
[----:B------:R-:W-:Y:S01]  /*0db0*/  @P1 VIADD R11, R11, 0x1 ;  /* 0x000000010b0b1836 */ /* 0x000fe20000000000 */
[----:B------:R-:W-:Y:S01]  /*0dc0*/  SEL R10, R17, RZ, P3 ;  /* 0x000000ff110a7207 */ /* 0x000fe20001800000 */
[----:B------:R-:W-:Y:S01]  /*0dd0*/  IMAD.IADD R7, R7, 0x1, -R8 ;  /* 0x0000000107077824 */ /* 0x000fe200078e0a08 */
[----:B------:R-:W-:-:S02]  /*0de0*/  SEL R13, R17, RZ, P4 ;  /* 0x000000ff110d7207 */ /* 0x000fc40002000000 */
[----:B------:R-:W-:Y:S02]  /*0df0*/  ISETP.GE.AND P0, PT, R14, UR19, PT ;  /* 0x000000130e007c0c */ /* 0x000fe4000bf06270 */
[----:B------:R-:W-:Y:S01]  /*0e00*/  IADD3 R8, PT, PT, R9, -R10, RZ ;  /* 0x8000000a09087210 */ /* 0x000fe20007ffe0ff */
[----:B------:R-:W-:Y:S01]  /*0e10*/  IMAD.IADD R9, R12, 0x1, -R13 ;  /* 0x000000010c097824 */ /* 0x000fe200078e0a0d */
[----:B------:R-:W-:Y:S01]  /*0e20*/  SEL R13, R17, RZ, P0 ;  /* 0x000000ff110d7207 */ /* 0x000fe20000000000 */
[----:B------:R-:W-:Y:S01]  /*0e30*/  VIADD R12, R2, 0x1 ;  /* 0x00000001020c7836 */ /* 0x000fe20000000000 */
[----:B------:R-:W-:Y:S02]  /*0e40*/  @!P2 LOP3.LUT R11, RZ, UR20, RZ, 0x33, !PT ;  /* 0x00000014ff0bac12 */ /* 0x000fe4000f8e33ff */
[----:B------:R-:W-:Y:S02]  /*0e50*/  ISETP.GE.AND P0, PT, R3, UR19, PT ;  /* 0x0000001303007c0c */ /* 0x000fe4000bf06270 */
[----:B------:R-:W-:Y:S01]  /*0e60*/  IADD3 R10, PT, PT, R14, -R13, RZ ;  /* 0x8000000d0e0a7210 */ /* 0x000fe20007ffe0ff */
[----:B------:R-:W-:Y:S01]  /*0e70*/  IMAD.IADD R44, R44, 0x1, R11 ;  /* 0x000000012c2c7824 */ /* 0x000fe200078e020b */
[----:B------:R-:W-:Y:S01]  /*0e80*/  SEL R20, R17, RZ, P0 ;  /* 0x000000ff11147207 */ /* 0x000fe20000000000 */
[----:B------:R-:W-:Y:S01]  /*0e90*/  IMAD R11, RZ, RZ, -UR19 ;  /* 0x80000013ff0b7e24 */ /* 0x000fe2000f8e02ff */
[----:B------:R-:W-:Y:S01]  /*0ea0*/  LOP3.LUT R17, R19, 0x7, RZ, 0xc0, !PT ;  /* 0x0000000713117812 */ /* 0x000fe200078ec0ff */
[----:B------:R-:W-:Y:S01]  /*0eb0*/  VIADD R13, R2, 0x2 ;  /* 0x00000002020d7836 */ /* 0x000fe20000000000 */
[----:B------:R-:W-:Y:S01]  /*0ec0*/  LOP3.LUT R12, R12, 0x7, RZ, 0xc0, !PT ;  /* 0x000000070c0c7812 */ /* 0x000fe200078ec0ff */
[----:B------:R-:W-:Y:S01]  /*0ed0*/  VIADD R14, R2, 0x3 ;  /* 0x00000003020e7836 */ /* 0x000fe20000000000 */
[----:B------:R-:W-:Y:S01]  /*0ee0*/  LEA R11, R11, 0x201f, 0x8 ;  /* 0x0000201f0b0b7811 */ /* 0x000fe200078e40ff */
[----:B------:R-:W-:Y:S01]  /*0ef0*/  VIADD R32, R44, 0x1 ;  /* 0x000000012c207836 */ /* 0x000fe20000000000 */
[----:B------:R-:W-:Y:S01]  /*0f00*/  LOP3.LUT R13, R13, 0x7, RZ, 0xc0, !PT ;  /* 0x000000070d0d7812 */ /* 0x000fe200078ec0ff */
[----:B------:R-:W-:Y:S01]  /*0f10*/  IMAD.IADD R19, R3, 0x1, -R20 ;  /* 0x0000000103137824 */ /* 0x000fe200078e0a14 */
[----:B------:R-:W-:-:S02]  /*0f20*/  LOP3.LUT R14, R14, 0x7, RZ, 0xc0, !PT ;  /* 0x000000070e0e7812 */ /* 0x000fc400078ec0ff */
[----:B------:R-:W-:Y:S02]  /*0f30*/  LOP3.LUT R15, R15, 0x7, RZ, 0xc0, !PT ;  /* 0x000000070f0f7812 */ /* 0x000fe400078ec0ff */
[----:B------:R-:W-:Y:S02]  /*0f40*/  LOP3.LUT R16, R16, 0x7, RZ, 0xc0, !PT ;  /* 0x0000000710107812 */ /* 0x000fe400078ec0ff */
[----:B------:R-:W-:Y:S02]  /*0f50*/  SHF.L.U32 R18, R18, 0x3, RZ ;  /* 0x0000000312127819 */ /* 0x000fe400000006ff */
[----:B------:R-:W-:-:S07]  /*0f60*/  LOP3.LUT R32, R32, 0x3, RZ, 0xc0, !PT ;  /* 0x0000000320207812 */ /* 0x000fce00078ec0ff */
.L_x_10354:
[----:B------:R-:W-:Y:S01]  /*0f70*/  ISETP.GT.U32.AND P0, PT, R45, 0x7f, PT ;  /* 0x0000007f2d00780c */ /* 0x000fe20003f04070 */
[----:B------:R-:W-:Y:S03]  /*0f80*/  BSSY.RECONVERGENT B0, `(.L_x_10251) ;  /* 0x000005f000007945 */ /* 0x000fe60003800200 */
[----:B01----:R-:W-:-:S09]  /*0f90*/  P2R R22, PR, RZ, 0x1 ;  /* 0x00000001ff167803 */ /* 0x003fd20000000000 */
[----:B--234-:R-:W-:Y:S05]  /*0fa0*/  @P0 BRA `(.L_x_10252) ;  /* 0x0000000400700947 */ /* 0x01cfea0003800000 */
[----:B------:R-:W-:Y:S01]  /*0fb0*/  ISETP.NE.AND P0, PT, R32, RZ, PT ;  /* 0x000000ff2000720c */ /* 0x000fe20003f05270 */
[----:B------:R-:W-:Y:S01]  /*0fc0*/  BSSY.RECONVERGENT B1, `(.L_x_10253) ;  /* 0x000001e000017945 */ /* 0x000fe20003800200 */
[----:B------:R-:W-:Y:S01]  /*0fd0*/  ISETP.GE.U32.AND P1, PT, R44, 0x3, PT ;  /* 0x000000032c00780c */ /* 0x000fe20003f26070 */
[----:B------:R-:W-:-:S10]  /*0fe0*/  IMAD.MOV.U32 R38, RZ, RZ, R45 ;  /* 0x000000ffff267224 */ /* 0x000fd400078e002d */
[----:B------:R-:W-:Y:S05]  /*0ff0*/  @!P0 BRA `(.L_x_10254) ;  /* 0x0000000000688947 */ /* 0x000fea0003800000 */
[----:B------:R-:W0:Y:S01]  /*1000*/  LDC.64 R22, c[0x0][0x390] ;  /* 0x0000e400ff167b82 */ /* 0x000e220000000a00 */
[----:B------:R-:W-:-:S05]  /*1010*/  IMAD.U32 R30, RZ, RZ, UR8 ;  /* 0x00000008ff1e7e24 */ /* 0x000fca000f8e00ff */
[----:B------:R-:W-:-:S05]  /*1020*/  LEA R31, R30, R45, 0x7 ;  /* 0x0000002d1e1f7211 */ /* 0x000fca00078e38ff */
        /* <DEDUP_REMOVED lines=18> */
[----:B------:R-:W-:Y:S01]  /*1150*/  IADD3 R40, PT, PT, R39, UR16, RZ ;  /* 0x0000001027287c10 */ /* 0x000fe2000fffe0ff */
[----:B------:R-:W-:Y:S02]  /*1160*/  IMAD.MOV.U32 R38, RZ, RZ, R35 ;  /* 0x000000ffff267224 */ /* 0x000fe400078e0023 */
[----:B------:R-:W-:Y:S01]  /*1170*/  @P2 IMAD.MOV.U32 R38, RZ, RZ, R37 ;  /* 0x000000ffff262224 */ /* 0x000fe200078e0025 */
[----:B--2---:R1:W-:Y:S04]  /*1180*/  STS [R39+UR16], R22 ;  /* 0x0000001627007988 */ /* 0x0043e80008000810 */
[----:B---3--:R1:W-:Y:S02]  /*1190*/  @P2 STS [R40+UR16], R31 ;  /* 0x0000001f28002988 */ /* 0x0083e40008000810 */
.L_x_10254:
[----:B------:R-:W-:Y:S05]  /*11a0*/  BSYNC.RECONVERGENT B1 ;  /* 0x0000000000017941 */ /* 0x000fea0003800200 */
.L_x_10253:
        /* <DEDUP_REMOVED lines=9> */
.L_x_10257:
[----:B--2---:R-:W0:Y:S08]  /*1240*/  LDC.64 R22, c[0x0][0x390] ;  /* 0x0000e400ff167b82 */ /* 0x004e300000000a00 */
[----:B------:R-:W1:Y:S01]  /*1250*/  LDC R41, c[0x0][0x360] ;  /* 0x0000d800ff297b82 */ /* 0x000e620000000800 */
[----:B0-----:R-:W-:-:S04]  /*1260*/  IMAD.WIDE R22, R39, 0x4, R22 ;  /* 0x0000000427167825 */ /* 0x001fc800078e0216 */
[----:B-1----:R-:W-:-:S05]  /*1270*/  IMAD.WIDE.U32 R30, R41, 0x4, R22 ;  /* 0x00000004291e7825 */ /* 0x002fca00078e0016 */
[----:B------:R0:W2:Y:S02]  /*1280*/  LDG.E R42, desc[UR12][R30.64] ;  /* 0x0000000c1e2a7981 */ /* 0x0000a4000c1e1900 */
[----:B0-----:R-:W-:-:S06]  /*1290*/  IMAD.WIDE.U32 R30, R41, 0x8, R22 ;  /* 0x00000008291e7825 */ /* 0x001fcc00078e0016 */
[----:B------:R-:W3:Y:S04]  /*12a0*/  LDG.E R30, desc[UR12][R30.64] ;  /* 0x0000000c1e1e7981 */ /* 0x000ee8000c1e1900 */
[----:B------:R0:W4:Y:S02]  /*12b0*/  LDG.E R31, desc[UR12][R22.64] ;  /* 0x0000000c161f7981 */ /* 0x000124000c1e1900 */
[----:B0-----:R-:W-:-:S06]  /*12c0*/  IMAD.WIDE.U32 R22, R41, 0xc, R22 ;  /* 0x0000000c29167825 */ /* 0x001fcc00078e0016 */
[----:B------:R-:W5:Y:S01]  /*12d0*/  LDG.E R22, desc[UR12][R22.64] ;  /* 0x0000000c16167981 */ /* 0x000f62000c1e1900 */
[----:B------:R-:W-:Y:S02]  /*12e0*/  IMAD R43, R41, 0x8, R40 ;  /* 0x00000008292b7824 */ /* 0x000fe400078e0228 */
[----:B------:R-:W-:-:S05]  /*12f0*/  VIADD R38, R38, UR16 ;  /* 0x0000001026267c36 */ /* 0x000fca0008000000 */
[----:B------:R-:W-:Y:S02]  /*1300*/  ISETP.GE.U32.AND P2, PT, R38, 0x80, PT ;  /* 0x000000802600780c */ /* 0x000fe40003f46070 */
[----:B------:R-:W-:Y:S01]  /*1310*/  IADD3 R39, PT, PT, R39, UR16, RZ ;  /* 0x0000001027277c10 */ /* 0x000fe2000fffe0ff */
[----:B----4-:R-:W-:Y:S04]  /*1320*/  STS [R40], R31 ;  /* 0x0000001f28007388 */ /* 0x010fe80000000800 */
[----:B--2---:R-:W-:Y:S04]  /*1330*/  STS [R40+UR16], R42 ;  /* 0x0000002a28007988 */ /* 0x004fe80008000810 */
[----:B---3--:R0:W-:Y:S02]  /*1340*/  STS [R43], R30 ;  /* 0x0000001e2b007388 */ /* 0x0081e40000000800 */
[----:B0-----:R-:W-:-:S05]  /*1350*/  IMAD R43, R41, 0xc, R40 ;  /* 0x0000000c292b7824 */ /* 0x001fca00078e0228 */
[----:B-----5:R2:W-:Y:S01]  /*1360*/  STS [R43], R22 ;  /* 0x000000162b007388 */ /* 0x0205e20000000800 */
[----:B------:R-:W-:Y:S01]  /*1370*/  IMAD R40, R41, 0x10, R40 ;  /* 0x0000001029287824 */ /* 0x000fe200078e0228 */
[----:B------:R-:W-:Y:S06]  /*1380*/  @!P2 BRA `(.L_x_10257) ;  /* 0xfffffffc00aca947 */ /* 0x000fec000383ffff */
.L_x_10256:
[----:B------:R-:W-:Y:S05]  /*1390*/  BSYNC.RECONVERGENT B1 ;  /* 0x0000000000017941 */ /* 0x000fea0003800200 */
.L_x_10255:
[----:B------:R-:W-:Y:S01]  /*13a0*/  BSSY.RECONVERGENT B1, `(.L_x_10258) ;  /* 0x000000d000017945 */ /* 0x000fe20003800200 */
[----:B-12---:R-:W-:-:S03]  /*13b0*/  IMAD.MOV.U32 R22, RZ, RZ, R45 ;  /* 0x000000ffff167224 */ /* 0x006fc600078e002d */
        /* <DEDUP_REMOVED lines=11> */
.L_x_10259:
[----:B------:R-:W-:Y:S05]  /*1470*/  BSYNC.RECONVERGENT B1 ;  /* 0x0000000000017941 */ /* 0x000fea0003800200 */
.L_x_10258:
[----:B------:R-:W-:Y:S05]  /*1480*/  @!P1 BRA `(.L_x_10252) ;  /* 0x0000000000389947 */ /* 0x000fea0003800000 */
[----:B0-----:R-:W0:Y:S01]  /*1490*/  S2R R30, SR_CgaCtaId ;  /* 0x00000000001e7919 */ /* 0x001e220000008800 */
[----:B-1----:R-:W-:-:S05]  /*14a0*/  MOV R23, 0x400 ;  /* 0x0000040000177802 */ /* 0x002fca0000000f00 */
[----:B------:R-:W-:-:S05]  /*14b0*/  VIADD R23, R23, 0x380 ;  /* 0x0000038017177836 */ /* 0x000fca0000000000 */
[----:B0-----:R-:W-:-:S07]  /*14c0*/  LEA R39, R30, R23, 0x18 ;  /* 0x000000171e277211 */ /* 0x001fce00078ec0ff */
.L_x_10260:
        /* <DEDUP_REMOVED lines=10> */
.L_x_10252:
[----:B------:R-:W-:Y:S05]  /*1570*/  BSYNC.RECONVERGENT B0 ;  /* 0x0000000000007941 */ /* 0x000fea0003800200 */
.L_x_10251:
[----:B------:R-:W-:Y:S01]  /*1580*/  BAR.SYNC.DEFER_BLOCKING 0x0 ;  /* 0x0000000000007b1d */ /* 0x000fe20000010000 */
[----:B------:R-:W-:-:S09]  /*1590*/  UISETP.GE.AND UP0, UPT, UR4, 0x1, UPT ;  /* 0x000000010400788c */ /* 0x000fd2000bf06270 */
[----:B------:R-:W-:Y:S05]  /*15a0*/  BRA.U !UP0, `(.L_x_10261) ;  /* 0x0000002108487547 */ /* 0x000fea000b800000 */
[----:B------:R-:W-:-:S09]  /*15b0*/  UISETP.NE.AND UP0, UPT, UR14, 0x1, UPT ;  /* 0x000000010e00788c */ /* 0x000fd2000bf05270 */
[----:B------:R-:W-:Y:S05]  /*15c0*/  BRA.U UP0, `(.L_x_10262) ;  /* 0x0000000900a87547 */ /* 0x000fea000b800000 */
[----:B------:R-:W-:Y:S01]  /*15d0*/  BSSY B1, `(.L_x_10263) ;  /* 0x00000a8000017945 */ /* 0x000fe20003800000 */
[----:B--2---:R-:W-:-:S07]  /*15e0*/  IMAD.MOV.U32 R31, RZ, RZ, RZ ;  /* 0x000000ffff1f7224 */ /* 0x004fce00078e00ff */
.L_x_10291:
        /* <DEDUP_REMOVED lines=18> */
.L_x_10264:
[----:B------:R-:W-:Y:S05]  /*1710*/  @!P4 BRA `(.L_x_10265) ;  /* 0x00000000001cc947 */ /* 0x000fea0003800000 */
[----:B------:R-:W2:Y:S01]  /*1720*/  S2UR UR10, SR_CgaCtaId ;  /* 0x00000000000a79c3 */ /* 0x000ea20000008800 */
[----:B------:R-:W-:Y:S01]  /*1730*/  UMOV UR9, 0x400 ;  /* 0x0000040000097882 */ /* 0x000fe20000000000 */
[----:B-1----:R-:W-:Y:S01]  /*1740*/  IMAD.IADD R23, R12, 0x1, R22 ;  /* 0x000000010c177824 */ /* 0x002fe200078e0216 */
[----:B------:R-:W-:-:S04]  /*1750*/  UIADD3 UR9, UPT, UPT, UR9, 0x180, URZ ;  /* 0x0000018009097890 */ /* 0x000fc8000fffe0ff */
[----:B--2---:R-:W-:-:S06]  /*1760*/  ULEA UR9, UR10, UR9, 0x18 ;  /* 0x000000090a097291 */ /* 0x004fcc000f8ec0ff */
[----:B------:R-:W-:-:S05]  /*1770*/  LEA R23, R23, UR9, 0x2 ;  /* 0x0000000917177c11 */ /* 0x000fca000f8e10ff */
[----:B------:R2:W3:Y:S02]  /*1780*/  LDS R24, [R23] ;  /* 0x0000000017187984 */ /* 0x0004e40000000800 */
.L_x_10265:
[----:B------:R-:W-:Y:S05]  /*1790*/  @!P3 BRA `(.L_x_10266) ;  /* 0x00000000001cb947 */ /* 0x000fea0003800000 */
[----:B------:R-:W4:Y:S01]  /*17a0*/  S2UR UR10, SR_CgaCtaId ;  /* 0x00000000000a79c3 */ /* 0x000f220000008800 */
[----:B------:R-:W-:Y:S01]  /*17b0*/  UMOV UR9, 0x400 ;  /* 0x0000040000097882 */ /* 0x000fe20000000000 */
[----:B-12---:R-:W-:Y:S01]  /*17c0*/  IADD3 R23, PT, PT, R13, R22, RZ ;  /* 0x000000160d177210 */ /* 0x006fe20007ffe0ff */
[----:B------:R-:W-:-:S04]  /*17d0*/  UIADD3 UR9, UPT, UPT, UR9, 0x180, URZ ;  /* 0x0000018009097890 */ /* 0x000fc8000fffe0ff */
[----:B----4-:R-:W-:-:S06]  /*17e0*/  ULEA UR9, UR10, UR9, 0x18 ;  /* 0x000000090a097291 */ /* 0x010fcc000f8ec0ff */
[----:B------:R-:W-:-:S05]  /*17f0*/  LEA R23, R23, UR9, 0x2 ;  /* 0x0000000917177c11 */ /* 0x000fca000f8e10ff */
[----:B------:R4:W1:Y:S02]  /*1800*/  LDS R25, [R23] ;  /* 0x0000000017197984 */ /* 0x0008640000000800 */
.L_x_10266:
[----:B------:R-:W-:Y:S05]  /*1810*/  @!P2 BRA `(.L_x_10267) ;  /* 0x00000000001ca947 */ /* 0x000fea0003800000 */
[----:B------:R-:W5:Y:S01]  /*1820*/  S2UR UR10, SR_CgaCtaId ;  /* 0x00000000000a79c3 */ /* 0x000f620000008800 */
[----:B------:R-:W-:Y:S01]  /*1830*/  UMOV UR9, 0x400 ;  /* 0x0000040000097882 */ /* 0x000fe20000000000 */
[----:B-12-4-:R-:W-:Y:S01]  /*1840*/  IMAD.IADD R23, R14, 0x1, R22 ;  /* 0x000000010e177824 */ /* 0x016fe200078e0216 */
[----:B------:R-:W-:-:S04]  /*1850*/  UIADD3 UR9, UPT, UPT, UR9, 0x180, URZ ;  /* 0x0000018009097890 */ /* 0x000fc8000fffe0ff */
[----:B-----5:R-:W-:-:S06]  /*1860*/  ULEA UR9, UR10, UR9, 0x18 ;  /* 0x000000090a097291 */ /* 0x020fcc000f8ec0ff */
[----:B------:R-:W-:-:S05]  /*1870*/  LEA R23, R23, UR9, 0x2 ;  /* 0x0000000917177c11 */ /* 0x000fca000f8e10ff */
[----:B------:R1:W2:Y:S02]  /*1880*/  LDS R26, [R23] ;  /* 0x00000000171a7984 */ /* 0x0002a40000000800 */
.L_x_10267:
[----:B------:R-:W-:Y:S05]  /*1890*/  @!P1 BRA `(.L_x_10268) ;  /* 0x0000000000209947 */ /* 0x000fea0003800000 */
[----:B------:R-:W5:Y:S01]  /*18a0*/  S2UR UR10, SR_CgaCtaId ;  /* 0x00000000000a79c3 */ /* 0x000f620000008800 */
[----:B------:R-:W-:Y:S01]  /*18b0*/  UMOV UR9, 0x400 ;  /* 0x0000040000097882 */ /* 0x000fe20000000000 */
[----:B-12-4-:R-:W-:Y:S01]  /*18c0*/  LOP3.LUT R23, R3, 0x4, RZ, 0x3c, !PT ;  /* 0x0000000403177812 */ /* 0x016fe200078e3cff */
[----:B------:R-:W-:-:S04]  /*18d0*/  UIADD3 UR9, UPT, UPT, UR9, 0x180, URZ ;  /* 0x0000018009097890 */ /* 0x000fc8000fffe0ff */
[----:B------:R-:W-:Y:S01]  /*18e0*/  IMAD.IADD R23, R22, 0x1, R23 ;  /* 0x0000000116177824 */ /* 0x000fe200078e0217 */
[----:B-----5:R-:W-:-:S06]  /*18f0*/  ULEA UR9, UR10, UR9, 0x18 ;  /* 0x000000090a097291 */ /* 0x020fcc000f8ec0ff */
[----:B------:R-:W-:-:S05]  /*1900*/  LEA R23, R23, UR9, 0x2 ;  /* 0x0000000917177c11 */ /* 0x000fca000f8e10ff */
[----:B------:R1:W2:Y:S02]  /*1910*/  LDS R27, [R23] ;  /* 0x00000000171b7984 */ /* 0x0002a40000000800 */
.L_x_10268:
        /* <DEDUP_REMOVED lines=8> */
[----:B------:R1:W2:Y:S02]  /*19a0*/  LDS R28, [R23] ;  /* 0x00000000171c7984 */ /* 0x0002a40000000800 */
.L_x_10269:
        /* <DEDUP_REMOVED lines=8> */
[----:B------:R1:W2:Y:S02]  /*1a30*/  LDS R29, [R23] ;  /* 0x00000000171d7984 */ /* 0x0002a40000000800 */
.L_x_10270:
        /* <DEDUP_REMOVED lines=9> */
.L_x_10271:
[----:B------:R-:W-:Y:S01]  /*1ad0*/  BSSY B0, `(.L_x_10272) ;  /* 0x0000056000007945 */ /* 0x000fe20003800000 */
[----:B------:R-:W-:-:S03]  /*1ae0*/  ISETP.GE.AND P6, PT, R31, UR4, PT ;  /* 0x000000041f007c0c */ /* 0x000fc6000bfc6270 */
[----:B------:R-:W-:Y:S10]  /*1af0*/  @P0 BRA `(.L_x_10273) ;  /* 0x00000004004c0947 */ /* 0x000ff40003800000 */
[----:B------:R-:W-:Y:S01]  /*1b00*/  IABS R38, R39 ;  /* 0x0000002700267213 */ /* 0x000fe20000000000 */
[----:B0-----:R-:W-:-:S03]  /*1b10*/  HFMA2 R22, -RZ, RZ, 0, 0 ;  /* 0x00000000ff167431 */ /* 0x001fc600000001ff */
[----:B------:R-:W0:Y:S08]  /*1b20*/  I2F.RP R40, R38 ;  /* 0x0000002600287306 */ /* 0x000e300000209400 */
[----:B0-----:R-:W0:Y:S02]  /*1b30*/  MUFU.RCP R40, R40 ;  /* 0x0000002800287308 */ /* 0x001e240000001000 */
[----:B0-----:R-:W-:-:S06]  /*1b40*/  VIADD R41, R40, 0xffffffe ;  /* 0x0ffffffe28297836 */ /* 0x001fcc0000000000 */
[----:B-12-4-:R0:W1:Y:S02]  /*1b50*/  F2I.FTZ.U32.TRUNC.NTZ R23, R41 ;  /* 0x0000002900177305 */ /* 0x016064000021f000 */
[----:B0-----:R-:W0:Y:S01]  /*1b60*/  S2R R41, SR_CgaCtaId ;  /* 0x0000000000297919 */ /* 0x001e220000008800 */
[----:B-1----:R-:W-:-:S04]  /*1b70*/  IMAD.MOV R43, RZ, RZ, -R23 ;  /* 0x000000ffff2b7224 */ /* 0x002fc800078e0a17 */
[----:B------:R-:W-:-:S04]  /*1b80*/  IMAD R43, R43, R38, RZ ;  /* 0x000000262b2b7224 */ /* 0x000fc800078e02ff */
[----:B------:R-:W-:Y:S01]  /*1b90*/  IMAD.HI.U32 R22, R23, R43, R22 ;  /* 0x0000002b17167227 */ /* 0x000fe200078e0016 */
[----:B------:R-:W-:-:S05]  /*1ba0*/  IABS R23, R34 ;  /* 0x0000002200177213 */ /* 0x000fca0000000000 */
[----:B------:R-:W-:-:S04]  /*1bb0*/  IMAD.HI.U32 R22, R22, R23, RZ ;  /* 0x0000001716167227 */ /* 0x000fc800078e00ff */
[----:B------:R-:W-:-:S04]  /*1bc0*/  IMAD.MOV R22, RZ, RZ, -R22 ;  /* 0x000000ffff167224 */ /* 0x000fc800078e0a16 */
[----:B------:R-:W-:Y:S01]  /*1bd0*/  IMAD R23, R38, R22, R23 ;  /* 0x0000001626177224 */ /* 0x000fe200078e0217 */
[----:B------:R-:W-:-:S04]  /*1be0*/  MOV R22, 0x400 ;  /* 0x0000040000167802 */ /* 0x000fc80000000f00 */
[----:B------:R-:W-:Y:S02]  /*1bf0*/  ISETP.GT.U32.AND P0, PT, R38, R23, PT ;  /* 0x000000172600720c */ /* 0x000fe40003f04070 */
[----:B0-----:R-:W-:-:S11]  /*1c00*/  LEA R40, R41, R22, 0x18 ;  /* 0x0000001629287211 */ /* 0x001fd600078ec0ff */
[----:B------:R-:W-:-:S05]  /*1c10*/  @!P0 IMAD.IADD R23, R23, 0x1, -R38 ;  /* 0x0000000117178824 */ /* 0x000fca00078e0a26 */
[----:B------:R-:W-:-:S13]  /*1c20*/  ISETP.GT.U32.AND P0, PT, R38, R23, PT ;  /* 0x000000172600720c */ /* 0x000fda0003f04070 */
[----:B------:R-:W-:Y:S01]  /*1c30*/  @!P0 IMAD.IADD R23, R23, 0x1, -R38 ;  /* 0x0000000117178824 */ /* 0x000fe200078e0a26 */
[----:B------:R-:W-:Y:S01]  /*1c40*/  ISETP.GE.AND P0, PT, R34, RZ, PT ;  /* 0x000000ff2200720c */ /* 0x000fe20003f06270 */
[----:B------:R-:W-:-:S05]  /*1c50*/  VIADD R38, R22, 0x380 ;  /* 0x0000038016267836 */ /* 0x000fca0000000000 */
[----:B------:R-:W-:-:S07]  /*1c60*/  LEA R41, R41, R38, 0x18 ;  /* 0x0000002629297211 */ /* 0x000fce00078ec0ff */
[----:B------:R-:W-:Y:S02]  /*1c70*/  @!P0 IADD3 R23, PT, PT, -R23, RZ, RZ ;  /* 0x000000ff17178210 */ /* 0x000fe40007ffe1ff */
[----:B------:R-:W-:-:S13]  /*1c80*/  ISETP.NE.AND P0, PT, R39, RZ, PT ;  /* 0x000000ff2700720c */ /* 0x000fda0003f05270 */
[----:B------:R-:W-:Y:S01]  /*1c90*/  @!P0 LOP3.LUT R23, RZ, R39, RZ, 0x33, !PT ;  /* 0x00000027ff178212 */ /* 0x000fe200078e33ff */
[----:B------:R-:W-:-:S04]  /*1ca0*/  IMAD.MOV.U32 R39, RZ, RZ, R0 ;  /* 0x000000ffff277224 */ /* 0x000fc800078e0000 */
[----:B------:R-:W-:-:S07]  /*1cb0*/  IMAD R40, R23, 0x4, R40 ;  /* 0x0000000417287824 */ /* 0x000fce00078e0228 */
.L_x_10290:
[----:B0-----:R-:W-:Y:S01]  /*1cc0*/  IMAD R38, R39, 0x24, R40 ;  /* 0x0000002427267824 */ /* 0x001fe200078e0228 */
[----:B------:R-:W-:-:S05]  /*1cd0*/  MOV R42, RZ ;  /* 0x000000ff002a7202 */ /* 0x000fca0000000f00 */
[----:B------:R-:W0:Y:S01]  /*1ce0*/  LDS R38, [R38] ;  /* 0x0000000026267984 */ /* 0x000e220000000800 */
[----:B-1----:R-:W-:Y:S05]  /*1cf0*/  @!P5 BRA `(.L_x_10274) ;  /* 0x000000000010d947 */ /* 0x002fea0003800000 */
[----:B------:R-:W-:-:S03]  /*1d00*/  UMOV UR9, 0xffffffff ;  /* 0xffffffff00097882 */ /* 0x000fc60000000000 */
[----:B------:R-:W-:Y:S05]  /*1d10*/  BRA.DIV UR9, `(.L_x_10275) ;  /* 0x0000001e09787947 */ /* 0x000fea000b800000 */
[----:B0-----:R0:W1:Y:S02]  /*1d20*/  SHFL.IDX PT, R22, R38, R19, R11 ;  /* 0x0000001326167389 */ /* 0x00106400000e000b */
.L_x_10357:
[----:B-1----:R-:W-:-:S07]  /*1d30*/  IMAD R42, R21, R22, RZ ;  /* 0x00000016152a7224 */ /* 0x002fce00078e02ff */
.L_x_10274:
[----:B------:R-:W-:Y:S05]  /*1d40*/  @!P4 BRA `(.L_x_10276) ;  /* 0x000000000010c947 */ /* 0x000fea0003800000 */
[----:B------:R-:W-:-:S03]  /*1d50*/  UMOV UR9, 0xffffffff ;  /* 0xffffffff00097882 */ /* 0x000fc60000000000 */
[----:B------:R-:W-:Y:S05]  /*1d60*/  BRA.DIV UR9, `(.L_x_10277) ;  /* 0x0000001e09847947 */ /* 0x000fea000b800000 */
[----:B0-----:R0:W1:Y:S02]  /*1d70*/  SHFL.IDX PT, R22, R38, R4, R11 ;  /* 0x0000000426167389 */ /* 0x00106400000e000b */
.L_x_10360:
[----:B-1-3--:R-:W-:-:S07]  /*1d80*/  IMAD R42, R24, R22, R42 ;  /* 0x00000016182a7224 */ /* 0x00afce00078e022a */
.L_x_10276:
[----:B------:R-:W-:Y:S05]  /*1d90*/  @!P3 BRA `(.L_x_10278) ;  /* 0x000000000010b947 */ /* 0x000fea0003800000 */
[----:B------:R-:W-:-:S03]  /*1da0*/  UMOV UR9, 0xffffffff ;  /* 0xffffffff00097882 */ /* 0x000fc60000000000 */
[----:B------:R-:W-:Y:S05]  /*1db0*/  BRA.DIV UR9, `(.L_x_10279) ;  /* 0x0000001e09907947 */ /* 0x000fea000b800000 */
[----:B0-----:R0:W1:Y:S02]  /*1dc0*/  SHFL.IDX PT, R22, R38, R5, R11 ;  /* 0x0000000526167389 */ /* 0x00106400000e000b */
.L_x_10363:
[----:B-1----:R-:W-:-:S07]  /*1dd0*/  IMAD R42, R25, R22, R42 ;  /* 0x00000016192a7224 */ /* 0x002fce00078e022a */
.L_x_10278:
[----:B------:R-:W-:Y:S05]  /*1de0*/  @!P2 BRA `(.L_x_10280) ;  /* 0x000000000010a947 */ /* 0x000fea0003800000 */
[----:B------:R-:W-:-:S03]  /*1df0*/  UMOV UR9, 0xffffffff ;  /* 0xffffffff00097882 */ /* 0x000fc60000000000 */
[----:B------:R-:W-:Y:S05]  /*1e00*/  BRA.DIV UR9, `(.L_x_10281) ;  /* 0x0000001e099c7947 */ /* 0x000fea000b800000 */
[----:B0-----:R0:W1:Y:S02]  /*1e10*/  SHFL.IDX PT, R22, R38, R6, R11 ;  /* 0x0000000626167389 */ /* 0x00106400000e000b */
.L_x_10366:
[----:B-1----:R-:W-:-:S07]  /*1e20*/  IMAD R42, R26, R22, R42 ;  /* 0x000000161a2a7224 */ /* 0x002fce00078e022a */
.L_x_10280:
[----:B------:R-:W-:Y:S05]  /*1e30*/  @!P1 BRA `(.L_x_10282) ;  /* 0x0000000000109947 */ /* 0x000fea0003800000 */
[----:B------:R-:W-:-:S03]  /*1e40*/  UMOV UR9, 0xffffffff ;  /* 0xffffffff00097882 */ /* 0x000fc60000000000 */
[----:B------:R-:W-:Y:S05]  /*1e50*/  BRA.DIV UR9, `(.L_x_10283) ;  /* 0x0000001e09a87947 */ /* 0x000fea000b800000 */
[----:B0-----:R0:W1:Y:S02]  /*1e60*/  SHFL.IDX PT, R22, R38, R7, R11 ;  /* 0x0000000726167389 */ /* 0x00106400000e000b */
.L_x_10369:
[----:B-1----:R-:W-:-:S07]  /*1e70*/  IMAD R42, R27, R22, R42 ;  /* 0x000000161b2a7224 */ /* 0x002fce00078e022a */
.L_x_10282:
[----:B------:R-:W1:Y:S02]  /*1e80*/  LDC R43, c[0x0][0x3ac] ;  /* 0x0000eb00ff2b7b82 */ /* 0x000e640000000800 */
[----:B-1----:R-:W-:-:S13]  /*1e90*/  ISETP.GE.AND P0, PT, R43, 0x6, PT ;  /* 0x000000062b00780c */ /* 0x002fda0003f06270 */
[----:B------:R-:W-:Y:S05]  /*1ea0*/  @!P0 BRA `(.L_x_10284) ;  /* 0x0000000000108947 */ /* 0x000fea0003800000 */
[----:B------:R-:W-:-:S03]  /*1eb0*/  UMOV UR9, 0xffffffff ;  /* 0xffffffff00097882 */ /* 0x000fc60000000000 */
[----:B------:R-:W-:Y:S05]  /*1ec0*/  BRA.DIV UR9, `(.L_x_10285) ;  /* 0x0000001e09ac7947 */ /* 0x000fea000b800000 */
[----:B0-----:R0:W1:Y:S02]  /*1ed0*/  SHFL.IDX PT, R22, R38, R8, R11 ;  /* 0x0000000826167389 */ /* 0x00106400000e000b */
.L_x_10372:
[----:B-1----:R-:W-:-:S07]  /*1ee0*/  IMAD R42, R28, R22, R42 ;  /* 0x000000161c2a7224 */ /* 0x002fce00078e022a */
.L_x_10284:
[----:B------:R-:W-:-:S13]  /*1ef0*/  ISETP.GE.AND P0, PT, R43, 0x7, PT ;  /* 0x000000072b00780c */ /* 0x000fda0003f06270 */
[----:B------:R-:W-:Y:S05]  /*1f00*/  @!P0 BRA `(.L_x_10286) ;  /* 0x0000000000108947 */ /* 0x000fea0003800000 */
[----:B------:R-:W-:-:S03]  /*1f10*/  UMOV UR9, 0xffffffff ;  /* 0xffffffff00097882 */ /* 0x000fc60000000000 */
[----:B------:R-:W-:Y:S05]  /*1f20*/  BRA.DIV UR9, `(.L_x_10287) ;  /* 0x0000001e09b47947 */ /* 0x000fea000b800000 */
[----:B0-----:R0:W1:Y:S02]  /*1f30*/  SHFL.IDX PT, R22, R38, R9, R11 ;  /* 0x0000000926167389 */ /* 0x00106400000e000b */
.L_x_10375:
[----:B-1----:R-:W-:-:S07]  /*1f40*/  IMAD R42, R29, R22, R42 ;  /* 0x000000161d2a7224 */ /* 0x002fce00078e022a */
.L_x_10286:
[----:B------:R-:W-:-:S13]  /*1f50*/  ISETP.GE.AND P0, PT, R43, 0x8, PT ;  /* 0x000000082b00780c */ /* 0x000fda0003f06270 */
[----:B------:R-:W-:Y:S05]  /*1f60*/  @!P0 BRA `(.L_x_10288) ;  /* 0x0000000000108947 */ /* 0x000fea0003800000 */
[----:B------:R-:W-:-:S03]  /*1f70*/  UMOV UR9, 0xffffffff ;  /* 0xffffffff00097882 */ /* 0x000fc60000000000 */
[----:B------:R-:W-:Y:S05]  /*1f80*/  BRA.DIV UR9, `(.L_x_10289) ;  /* 0x0000001e09bc7947 */ /* 0x000fea000b800000 */
[----:B0-----:R0:W1:Y:S02]  /*1f90*/  SHFL.IDX PT, R22, R38, R10, R11 ;  /* 0x0000000a26167389 */ /* 0x00106400000e000b */
.L_x_10378:
[----:B-1----:R-:W-:-:S07]  /*1fa0*/  IMAD R42, R20, R22, R42 ;  /* 0x00000016142a7224 */ /* 0x002fce00078e022a */
.L_x_10288:
        /* <DEDUP_REMOVED lines=8> */
.L_x_10273:
[----:B------:R-:W-:Y:S05]  /*2030*/  BSYNC B0 ;  /* 0x0000000000007941 */ /* 0x000fea0003800000 */
.L_x_10272:
[----:B------:R-:W-:Y:S05]  /*2040*/  @!P6 BRA `(.L_x_10291) ;  /* 0xfffffff40068e947 */ /* 0x000fea000383ffff */
[----:B------:R-:W-:Y:S05]  /*2050*/  BSYNC B1 ;  /* 0x0000000000017941 */ /* 0x000fea0003800000 */
.L_x_10263:
[----:B------:R-:W-:Y:S05]  /*2060*/  BRA `(.L_x_10261) ;  /* 0x0000001400987947 */ /* 0x000fea0003800000 */
.L_x_10262:
[----:B------:R-:W3:Y:S02]  /*2070*/  LDCU UR9, c[0x0][0x3ac] ;  /* 0x00007580ff0977ac */ /* 0x000ee40008000800 */
[----:B---3--:R-:W-:-:S09]  /*2080*/  UISETP.GT.U32.AND UP0, UPT, UR9, 0x1f, UPT ;  /* 0x0000001f0900788c */ /* 0x008fd2000bf04070 */
[----:B------:R-:W-:Y:S05]  /*2090*/  BRA.U UP0, `(.L_x_10292) ;  /* 0x0000000900887547 */ /* 0x000fea000b800000 */
[----:B--2---:R-:W-:-:S07]  /*20a0*/  HFMA2 R31, -RZ, RZ, 0, 0 ;  /* 0x00000000ff1f7431 */ /* 0x004fce00000001ff */
.L_x_10320:
        /* <DEDUP_REMOVED lines=18> */
.L_x_10293:
[----:B------:R-:W-:Y:S05]  /*21d0*/  @!P4 BRA `(.L_x_10294) ;  /* 0x00000000001cc947 */ /* 0x000fea0003800000 */
[----:B------:R-:W2:Y:S01]  /*21e0*/  S2UR UR10, SR_CgaCtaId ;  /* 0x00000000000a79c3 */ /* 0x000ea20000008800 */
[----:B------:R-:W-:Y:S01]  /*21f0*/  UMOV UR9, 0x400 ;  /* 0x0000040000097882 */ /* 0x000fe20000000000 */
[----:B-1----:R-:W-:Y:S01]  /*2200*/  IADD3 R23, PT, PT, R12, R22, RZ ;  /* 0x000000160c177210 */ /* 0x002fe20007ffe0ff */
[----:B------:R-:W-:-:S04]  /*2210*/  UIADD3 UR9, UPT, UPT, UR9, 0x180, URZ ;  /* 0x0000018009097890 */ /* 0x000fc8000fffe0ff */
[----:B--2---:R-:W-:-:S06]  /*2220*/  ULEA UR9, UR10, UR9, 0x18 ;  /* 0x000000090a097291 */ /* 0x004fcc000f8ec0ff */
[----:B------:R-:W-:-:S05]  /*2230*/  LEA R23, R23, UR9, 0x2 ;  /* 0x0000000917177c11 */ /* 0x000fca000f8e10ff */
[----:B------:R2:W3:Y:S02]  /*2240*/  LDS R24, [R23] ;  /* 0x0000000017187984 */ /* 0x0004e40000000800 */
.L_x_10294:
[----:B------:R-:W-:Y:S05]  /*2250*/  @!P3 BRA `(.L_x_10295) ;  /* 0x00000000001cb947 */ /* 0x000fea0003800000 */
[----:B------:R-:W4:Y:S01]  /*2260*/  S2UR UR10, SR_CgaCtaId ;  /* 0x00000000000a79c3 */ /* 0x000f220000008800 */
[----:B------:R-:W-:Y:S01]  /*2270*/  UMOV UR9, 0x400 ;  /* 0x0000040000097882 */ /* 0x000fe20000000000 */
[----:B-12---:R-:W-:Y:S01]  /*2280*/  IMAD.IADD R23, R13, 0x1, R22 ;  /* 0x000000010d177824 */ /* 0x006fe200078e0216 */
[----:B------:R-:W-:-:S04]  /*2290*/  UIADD3 UR9, UPT, UPT, UR9, 0x180, URZ ;  /* 0x0000018009097890 */ /* 0x000fc8000fffe0ff */
[----:B----4-:R-:W-:-:S06]  /*22a0*/  ULEA UR9, UR10, UR9, 0x18 ;  /* 0x000000090a097291 */ /* 0x010fcc000f8ec0ff */
[----:B------:R-:W-:-:S05]  /*22b0*/  LEA R23, R23, UR9, 0x2 ;  /* 0x0000000917177c11 */ /* 0x000fca000f8e10ff */
[----:B------:R4:W1:Y:S02]  /*22c0*/  LDS R25, [R23] ;  /* 0x0000000017197984 */ /* 0x0008640000000800 */
.L_x_10295:
        /* <DEDUP_REMOVED lines=8> */
.L_x_10296:
        /* <DEDUP_REMOVED lines=9> */
.L_x_10297:
        /* <DEDUP_REMOVED lines=9> */
.L_x_10298:
        /* <DEDUP_REMOVED lines=9> */
.L_x_10299:
        /* <DEDUP_REMOVED lines=9> */
.L_x_10300:
[----:B------:R-:W-:Y:S01]  /*2590*/  BSSY B0, `(.L_x_10301) ;  /* 0x0000050000007945 */ /* 0x000fe20003800000 */
[----:B------:R-:W-:-:S03]  /*25a0*/  ISETP.GE.AND P6, PT, R31, UR4, PT ;  /* 0x000000041f007c0c */ /* 0x000fc6000bfc6270 */
[----:B------:R-:W-:Y:S10]  /*25b0*/  @P0 BRA `(.L_x_10302) ;  /* 0x0000000400340947 */ /* 0x000ff40003800000 */
[----:B------:R-:W5:Y:S08]  /*25c0*/  I2F.U32.RP R38, R39 ;  /* 0x0000002700267306 */ /* 0x000f700000209000 */
[----:B-----5:R-:W1:Y:S02]  /*25d0*/  MUFU.RCP R38, R38 ;  /* 0x0000002600267308 */ /* 0x020e640000001000 */
[----:B-12-4-:R-:W-:-:S06]  /*25e0*/  VIADD R23, R38, 0xffffffe ;  /* 0x0ffffffe26177836 */ /* 0x016fcc0000000000 */
[----:B------:R-:W0:Y:S02]  /*25f0*/  F2I.FTZ.U32.TRUNC.NTZ R23, R23 ;  /* 0x0000001700177305 */ /* 0x000e24000021f000 */
[----:B0-----:R-:W-:-:S05]  /*2600*/  IADD3 R22, PT, PT, RZ, -R23, RZ ;  /* 0x80000017ff167210 */ /* 0x001fca0007ffe0ff */
[----:B------:R-:W-:Y:S02]  /*2610*/  IMAD R41, R22, R39, RZ ;  /* 0x0000002716297224 */ /* 0x000fe400078e02ff */
[----:B------:R-:W-:-:S04]  /*2620*/  IMAD.MOV.U32 R22, RZ, RZ, RZ ;  /* 0x000000ffff167224 */ /* 0x000fc800078e00ff */
[----:B------:R-:W-:-:S06]  /*2630*/  IMAD.HI.U32 R41, R23, R41, R22 ;  /* 0x0000002917297227 */ /* 0x000fcc00078e0016 */
[----:B------:R-:W-:Y:S02]  /*2640*/  IMAD.HI.U32 R22, R41, R34, RZ ;  /* 0x0000002229167227 */ /* 0x000fe400078e00ff */
[----:B------:R-:W0:Y:S02]  /*2650*/  S2R R41, SR_CgaCtaId ;  /* 0x0000000000297919 */ /* 0x000e240000008800 */
[----:B------:R-:W-:-:S04]  /*2660*/  IMAD.MOV R22, RZ, RZ, -R22 ;  /* 0x000000ffff167224 */ /* 0x000fc800078e0a16 */
[----:B------:R-:W-:Y:S01]  /*2670*/  IMAD R40, R39, R22, R34 ;  /* 0x0000001627287224 */ /* 0x000fe200078e0222 */
[----:B------:R-:W-:-:S04]  /*2680*/  MOV R22, 0x400 ;  /* 0x0000040000167802 */ /* 0x000fc80000000f00 */
[----:B------:R-:W-:Y:S01]  /*2690*/  ISETP.GE.U32.AND P0, PT, R40, R39, PT ;  /* 0x000000272800720c */ /* 0x000fe20003f06070 */
[----:B------:R-:W-:-:S12]  /*26a0*/  VIADD R38, R22, 0x380 ;  /* 0x0000038016267836 */ /* 0x000fd80000000000 */
[----:B------:R-:W-:-:S05]  /*26b0*/  @P0 IMAD.IADD R40, R40, 0x1, -R39 ;  /* 0x0000000128280824 */ /* 0x000fca00078e0a27 */
[----:B------:R-:W-:Y:S02]  /*26c0*/  ISETP.GE.U32.AND P0, PT, R40, R39, PT ;  /* 0x000000272800720c */ /* 0x000fe40003f06070 */
[C---:B0-----:R-:W-:Y:S02]  /*26d0*/  LEA R23, R41.reuse, R22, 0x18 ;  /* 0x0000001629177211 */ /* 0x041fe400078ec0ff */
[----:B------:R-:W-:-:S09]  /*26e0*/  LEA R41, R41, R38, 0x18 ;  /* 0x0000002629297211 */ /* 0x000fd200078ec0ff */
[----:B------:R-:W-:Y:S02]  /*26f0*/  @P0 IADD3 R40, PT, PT, R40, -R39, RZ ;  /* 0x8000002728280210 */ /* 0x000fe40007ffe0ff */
[----:B------:R-:W-:-:S13]  /*2700*/  ISETP.NE.U32.AND P0, PT, R39, RZ, PT ;  /* 0x000000ff2700720c */ /* 0x000fda0003f05070 */
[----:B------:R-:W-:Y:S01]  /*2710*/  @!P0 LOP3.LUT R40, RZ, R39, RZ, 0x33, !PT ;  /* 0x00000027ff288212 */ /* 0x000fe200078e33ff */
[----:B------:R-:W-:-:S04]  /*2720*/  IMAD.MOV.U32 R39, RZ, RZ, R0 ;  /* 0x000000ffff277224 */ /* 0x000fc800078e0000 */
[----:B------:R-:W-:-:S07]  /*2730*/  IMAD R40, R40, 0x4, R23 ;  /* 0x0000000428287824 */ /* 0x000fce00078e0217 */
.L_x_10319:
[----:B0-----:R-:W-:Y:S01]  /*2740*/  IMAD R38, R39, 0x24, R40 ;  /* 0x0000002427267824 */ /* 0x001fe200078e0228 */
[----:B------:R-:W-:-:S05]  /*2750*/  MOV R42, RZ ;  /* 0x000000ff002a7202 */ /* 0x000fca0000000f00 */
[----:B------:R-:W0:Y:S01]  /*2760*/  LDS R38, [R38] ;  /* 0x0000000026267984 */ /* 0x000e220000000800 */
[----:B------:R-:W-:Y:S05]  /*2770*/  @!P5 BRA `(.L_x_10303) ;  /* 0x000000000010d947 */ /* 0x000fea0003800000 */
[----:B------:R-:W-:-:S03]  /*2780*/  UMOV UR9, 0xffffffff ;  /* 0xffffffff00097882 */ /* 0x000fc60000000000 */
[----:B------:R-:W-:Y:S05]  /*2790*/  BRA.DIV UR9, `(.L_x_10304) ;  /* 0x0000001609d87947 */ /* 0x000fea000b800000 */
[----:B0-----:R0:W1:Y:S02]  /*27a0*/  SHFL.IDX PT, R22, R38, R19, R11 ;  /* 0x0000001326167389 */ /* 0x00106400000e000b */
.L_x_10381:
[----:B-1----:R-:W-:-:S07]  /*27b0*/  IMAD R42, R21, R22, RZ ;  /* 0x00000016152a7224 */ /* 0x002fce00078e02ff */
.L_x_10303:
[----:B------:R-:W-:Y:S05]  /*27c0*/  @!P4 BRA `(.L_x_10305) ;  /* 0x000000000010c947 */ /* 0x000fea0003800000 */
[----:B------:R-:W-:-:S03]  /*27d0*/  UMOV UR9, 0xffffffff ;  /* 0xffffffff00097882 */ /* 0x000fc60000000000 */
[----:B------:R-:W-:Y:S05]  /*27e0*/  BRA.DIV UR9, `(.L_x_10306) ;  /* 0x0000001609e47947 */ /* 0x000fea000b800000 */
[----:B0-----:R0:W1:Y:S02]  /*27f0*/  SHFL.IDX PT, R22, R38, R4, R11 ;  /* 0x0000000426167389 */ /* 0x00106400000e000b */
.L_x_10384:
[----:B-1-3--:R-:W-:-:S07]  /*2800*/  IMAD R42, R24, R22, R42 ;  /* 0x00000016182a7224 */ /* 0x00afce00078e022a */
.L_x_10305:
[----:B------:R-:W-:Y:S05]  /*2810*/  @!P3 BRA `(.L_x_10307) ;  /* 0x000000000010b947 */ /* 0x000fea0003800000 */
[----:B------:R-:W-:-:S03]  /*2820*/  UMOV UR9, 0xffffffff ;  /* 0xffffffff00097882 */ /* 0x000fc60000000000 */
[----:B------:R-:W-:Y:S05]  /*2830*/  BRA.DIV UR9, `(.L_x_10308) ;  /* 0x0000001609f07947 */ /* 0x000fea000b800000 */
[----:B0-----:R0:W1:Y:S02]  /*2840*/  SHFL.IDX PT, R22, R38, R5, R11 ;  /* 0x0000000526167389 */ /* 0x00106400000e000b */
.L_x_10387:
[----:B-1----:R-:W-:-:S07]  /*2850*/  IMAD R42, R25, R22, R42 ;  /* 0x00000016192a7224 */ /* 0x002fce00078e022a */
.L_x_10307:
[----:B------:R-:W-:Y:S05]  /*2860*/  @!P2 BRA `(.L_x_10309) ;  /* 0x000000000010a947 */ /* 0x000fea0003800000 */
[----:B------:R-:W-:-:S03]  /*2870*/  UMOV UR9, 0xffffffff ;  /* 0xffffffff00097882 */ /* 0x000fc60000000000 */
[----:B------:R-:W-:Y:S05]  /*2880*/  BRA.DIV UR9, `(.L_x_10310) ;  /* 0x0000001609fc7947 */ /* 0x000fea000b800000 */
[----:B0-----:R0:W1:Y:S02]  /*2890*/  SHFL.IDX PT, R22, R38, R6, R11 ;  /* 0x0000000626167389 */ /* 0x00106400000e000b */
.L_x_10390:
[----:B-1----:R-:W-:-:S07]  /*28a0*/  IMAD R42, R26, R22, R42 ;  /* 0x000000161a2a7224 */ /* 0x002fce00078e022a */
.L_x_10309:
[----:B------:R-:W-:Y:S05]  /*28b0*/  @!P1 BRA `(.L_x_10311) ;  /* 0x0000000000109947 */ /* 0x000fea0003800000 */
[----:B------:R-:W-:-:S03]  /*28c0*/  UMOV UR9, 0xffffffff ;  /* 0xffffffff00097882 */ /* 0x000fc60000000000 */
[----:B------:R-:W-:Y:S05]  /*28d0*/  BRA.DIV UR9, `(.L_x_10312) ;  /* 0x0000001a09087947 */ /* 0x000fea000b800000 */
[----:B0-----:R0:W1:Y:S02]  /*28e0*/  SHFL.IDX PT, R22, R38, R7, R11 ;  /* 0x0000000726167389 */ /* 0x00106400000e000b */
.L_x_10393:
[----:B-1----:R-:W-:-:S07]  /*28f0*/  IMAD R42, R27, R22, R42 ;  /* 0x000000161b2a7224 */ /* 0x002fce00078e022a */
.L_x_10311:
[----:B------:R-:W1:Y:S02]  /*2900*/  LDC R43, c[0x0][0x3ac] ;  /* 0x0000eb00ff2b7b82 */ /* 0x000e640000000800 */
[----:B-1----:R-:W-:-:S13]  /*2910*/  ISETP.GE.AND P0, PT, R43, 0x6, PT ;  /* 0x000000062b00780c */ /* 0x002fda0003f06270 */
[----:B------:R-:W-:Y:S05]  /*2920*/  @!P0 BRA `(.L_x_10313) ;  /* 0x0000000000108947 */ /* 0x000fea0003800000 */
[----:B------:R-:W-:-:S03]  /*2930*/  UMOV UR9, 0xffffffff ;  /* 0xffffffff00097882 */ /* 0x000fc60000000000 */
[----:B------:R-:W-:Y:S05]  /*2940*/  BRA.DIV UR9, `(.L_x_10314) ;  /* 0x0000001a090c7947 */ /* 0x000fea000b800000 */
[----:B0-----:R0:W1:Y:S02]  /*2950*/  SHFL.IDX PT, R22, R38, R8, R11 ;  /* 0x0000000826167389 */ /* 0x00106400000e000b */
.L_x_10396:
[----:B-1----:R-:W-:-:S07]  /*2960*/  IMAD R42, R28, R22, R42 ;  /* 0x000000161c2a7224 */ /* 0x002fce00078e022a */
.L_x_10313:
[----:B------:R-:W-:-:S13]  /*2970*/  ISETP.GE.AND P0, PT, R43, 0x7, PT ;  /* 0x000000072b00780c */ /* 0x000fda0003f06270 */
[----:B------:R-:W-:Y:S05]  /*2980*/  @!P0 BRA `(.L_x_10315) ;  /* 0x0000000000108947 */ /* 0x000fea0003800000 */
[----:B------:R-:W-:-:S03]  /*2990*/  UMOV UR9, 0xffffffff ;  /* 0xffffffff00097882 */ /* 0x000fc60000000000 */
[----:B------:R-:W-:Y:S05]  /*29a0*/  BRA.DIV UR9, `(.L_x_10316) ;  /* 0x0000001a09147947 */ /* 0x000fea000b800000 */
[----:B0-----:R0:W1:Y:S02]  /*29b0*/  SHFL.IDX PT, R22, R38, R9, R11 ;  /* 0x0000000926167389 */ /* 0x00106400000e000b */
.L_x_10399:
[----:B-1----:R-:W-:-:S07]  /*29c0*/  IMAD R42, R29, R22, R42 ;  /* 0x000000161d2a7224 */ /* 0x002fce00078e022a */
.L_x_10315:
[----:B------:R-:W-:-:S13]  /*29d0*/  ISETP.GE.AND P0, PT, R43, 0x8, PT ;  /* 0x000000082b00780c */ /* 0x000fda0003f06270 */
[----:B------:R-:W-:Y:S05]  /*29e0*/  @!P0 BRA `(.L_x_10317) ;  /* 0x0000000000108947 */ /* 0x000fea0003800000 */
[----:B------:R-:W-:-:S03]  /*29f0*/  UMOV UR9, 0xffffffff ;  /* 0xffffffff00097882 */ /* 0x000fc60000000000 */
[----:B------:R-:W-:Y:S05]  /*2a00*/  BRA.DIV UR9, `(.L_x_10318) ;  /* 0x0000001a091c7947 */ /* 0x000fea000b800000 */
[----:B0-----:R0:W1:Y:S02]  /*2a10*/  SHFL.IDX PT, R22, R38, R10, R11 ;  /* 0x0000000a26167389 */ /* 0x00106400000e000b */
.L_x_10402:
[----:B-1----:R-:W-:-:S07]  /*2a20*/  IMAD R42, R20, R22, R42 ;  /* 0x00000016142a7224 */ /* 0x002fce00078e022a */
.L_x_10317:
[C---:B------:R-:W-:Y:S02]  /*2a30*/  IMAD R22, R39.reuse, UR4, R30 ;  /* 0x0000000427167c24 */ /* 0x040fe4000f8e021e */
[----:B------:R-:W-:Y:S02]  /*2a40*/  VIADD R39, R39, UR6 ;  /* 0x0000000627277c36 */ /* 0x000fe40008000000 */
[----:B------:R-:W-:-:S03]  /*2a50*/  IMAD R23, R22, 0x4, R41 ;  /* 0x0000000416177824 */ /* 0x000fc600078e0229 */
[----:B------:R-:W-:Y:S02]  /*2a60*/  ISETP.GE.AND P0, PT, R39, UR17, PT ;  /* 0x0000001127007c0c */ /* 0x000fe4000bf06270 */
[----:B------:R1:W-:Y:S11]  /*2a70*/  STS [R23], R42 ;  /* 0x0000002a17007388 */ /* 0x0003f60000000800 */
[----:B-1----:R-:W-:Y:S05]  /*2a80*/  @!P0 BRA `(.L_x_10319) ;  /* 0xfffffffc002c8947 */ /* 0x002fea000383ffff */
.L_x_10302:
[----:B------:R-:W-:Y:S05]  /*2a90*/  BSYNC B0 ;  /* 0x0000000000007941 */ /* 0x000fea0003800000 */
.L_x_10301:
[----:B------:R-:W-:Y:S05]  /*2aa0*/  @!P6 BRA `(.L_x_10320) ;  /* 0xfffffff40080e947 */ /* 0x000fea000383ffff */
[----:B------:R-:W-:Y:S05]  /*2ab0*/  BRA `(.L_x_10261) ;  /* 0x0000000c00047947 */ /* 0x000fea0003800000 */
.L_x_10292:
[----:B--2---:R-:W-:-:S07]  /*2ac0*/  IMAD.MOV.U32 R31, RZ, RZ, RZ ;  /* 0x000000ffff1f7224 */ /* 0x004fce00078e00ff */
.L_x_10348:
        /* <DEDUP_REMOVED lines=18> */
.L_x_10321:
        /* <DEDUP_REMOVED lines=8> */
.L_x_10322:
        /* <DEDUP_REMOVED lines=8> */
.L_x_10323:
        /* <DEDUP_REMOVED lines=8> */
.L_x_10324:
        /* <DEDUP_REMOVED lines=10> */
.L_x_10325:
        /* <DEDUP_REMOVED lines=9> */
.L_x_10326:
        /* <DEDUP_REMOVED lines=9> */
.L_x_10327:
        /* <DEDUP_REMOVED lines=9> */
.L_x_10328:
        /* <DEDUP_REMOVED lines=27> */
.L_x_10347:
[----:B------:R-:W-:Y:S02]  /*3170*/  IMAD R38, R39, 0x24, R40 ;  /* 0x0000002427267824 */ /* 0x000fe400078e0228 */
[----:B------:R-:W-:-:S04]  /*3180*/  IMAD.MOV.U32 R41, RZ, RZ, RZ ;  /* 0x000000ffff297224 */ /* 0x000fc800078e00ff */
[----:B------:R-:W0:Y:S01]  /*3190*/  LDS R38, [R38] ;  /* 0x0000000026267984 */ /* 0x000e220000000800 */
[----:B------:R-:W-:Y:S05]  /*31a0*/  @!P4 BRA `(.L_x_10330) ;  /* 0x000000000010c947 */ /* 0x000fea0003800000 */
[----:B------:R-:W-:-:S03]  /*31b0*/  UMOV UR9, 0xffffffff ;  /* 0xffffffff00097882 */ /* 0x000fc60000000000 */
[----:B------:R-:W-:Y:S05]  /*31c0*/  BRA.DIV UR9, `(.L_x_10331) ;  /* 0x00000012094c7947 */ /* 0x000fea000b800000 */
[----:B0-----:R0:W1:Y:S02]  /*31d0*/  SHFL.IDX PT, R42, R38, R19, R11 ;  /* 0x00000013262a7389 */ /* 0x00106400000e000b */
.L_x_10404:
[----:B-1----:R-:W-:-:S07]  /*31e0*/  IMAD R41, R21, R42, RZ ;  /* 0x0000002a15297224 */ /* 0x002fce00078e02ff */
.L_x_10330:
[----:B------:R-:W-:Y:S05]  /*31f0*/  @!P3 BRA `(.L_x_10332) ;  /* 0x000000000010b947 */ /* 0x000fea0003800000 */
[----:B------:R-:W-:-:S03]  /*3200*/  UMOV UR9, 0xffffffff ;  /* 0xffffffff00097882 */ /* 0x000fc60000000000 */
[----:B------:R-:W-:Y:S05]  /*3210*/  BRA.DIV UR9, `(.L_x_10333) ;  /* 0x0000001209547947 */ /* 0x000fea000b800000 */
[----:B0-----:R0:W1:Y:S02]  /*3220*/  SHFL.IDX PT, R22, R38, R4, R11 ;  /* 0x0000000426167389 */ /* 0x00106400000e000b */
.L_x_10407:
[----:B-1-3--:R-:W-:-:S07]  /*3230*/  IMAD R41, R24, R22, R41 ;  /* 0x0000001618297224 */ /* 0x00afce00078e0229 */
.L_x_10332:
[----:B------:R-:W-:Y:S05]  /*3240*/  @!P2 BRA `(.L_x_10334) ;  /* 0x000000000010a947 */ /* 0x000fea0003800000 */
[----:B------:R-:W-:-:S03]  /*3250*/  UMOV UR9, 0xffffffff ;  /* 0xffffffff00097882 */ /* 0x000fc60000000000 */
[----:B------:R-:W-:Y:S05]  /*3260*/  BRA.DIV UR9, `(.L_x_10335) ;  /* 0x0000001209607947 */ /* 0x000fea000b800000 */
[----:B0-----:R0:W1:Y:S02]  /*3270*/  SHFL.IDX PT, R22, R38, R5, R11 ;  /* 0x0000000526167389 */ /* 0x00106400000e000b */
.L_x_10410:
[----:B-1----:R-:W-:-:S07]  /*3280*/  IMAD R41, R25, R22, R41 ;  /* 0x0000001619297224 */ /* 0x002fce00078e0229 */
.L_x_10334:
[----:B------:R-:W-:Y:S05]  /*3290*/  @!P1 BRA `(.L_x_10336) ;  /* 0x0000000000109947 */ /* 0x000fea0003800000 */
[----:B------:R-:W-:-:S03]  /*32a0*/  UMOV UR9, 0xffffffff ;  /* 0xffffffff00097882 */ /* 0x000fc60000000000 */
[----:B------:R-:W-:Y:S05]  /*32b0*/  BRA.DIV UR9, `(.L_x_10337) ;  /* 0x00000012096c7947 */ /* 0x000fea000b800000 */
[----:B0-----:R0:W1:Y:S02]  /*32c0*/  SHFL.IDX PT, R22, R38, R6, R11 ;  /* 0x0000000626167389 */ /* 0x00106400000e000b */
.L_x_10413:
[----:B-1----:R-:W-:-:S07]  /*32d0*/  IMAD R41, R26, R22, R41 ;  /* 0x000000161a297224 */ /* 0x002fce00078e0229 */
.L_x_10336:
[----:B------:R-:W1:Y:S02]  /*32e0*/  LDC R42, c[0x0][0x3ac] ;  /* 0x0000eb00ff2a7b82 */ /* 0x000e640000000800 */
[----:B-1----:R-:W-:-:S13]  /*32f0*/  ISETP.GE.AND P0, PT, R42, 0x5, PT ;  /* 0x000000052a00780c */ /* 0x002fda0003f06270 */
[----:B------:R-:W-:Y:S05]  /*3300*/  @!P0 BRA `(.L_x_10338) ;  /* 0x0000000000108947 */ /* 0x000fea0003800000 */
[----:B------:R-:W-:-:S03]  /*3310*/  UMOV UR9, 0xffffffff ;  /* 0xffffffff00097882 */ /* 0x000fc60000000000 */
[----:B------:R-:W-:Y:S05]  /*3320*/  BRA.DIV UR9, `(.L_x_10339) ;  /* 0x0000001209707947 */ /* 0x000fea000b800000 */
[----:B0-----:R0:W1:Y:S02]  /*3330*/  SHFL.IDX PT, R22, R38, R7, R11 ;  /* 0x0000000726167389 */ /* 0x00106400000e000b */
.L_x_10416:
[----:B-1----:R-:W-:-:S07]  /*3340*/  IMAD R41, R27, R22, R41 ;  /* 0x000000161b297224 */ /* 0x002fce00078e0229 */
.L_x_10338:
[----:B------:R-:W-:-:S13]  /*3350*/  ISETP.GE.AND P0, PT, R42, 0x6, PT ;  /* 0x000000062a00780c */ /* 0x000fda0003f06270 */
[----:B------:R-:W-:Y:S05]  /*3360*/  @!P0 BRA `(.L_x_10340) ;  /* 0x0000000000108947 */ /* 0x000fea0003800000 */
[----:B------:R-:W-:-:S03]  /*3370*/  UMOV UR9, 0xffffffff ;  /* 0xffffffff00097882 */ /* 0x000fc60000000000 */
[----:B------:R-:W-:Y:S05]  /*3380*/  BRA.DIV UR9, `(.L_x_10341) ;  /* 0x0000001209787947 */ /* 0x000fea000b800000 */
[----:B0-----:R0:W1:Y:S02]  /*3390*/  SHFL.IDX PT, R22, R38, R8, R11 ;  /* 0x0000000826167389 */ /* 0x00106400000e000b */
.L_x_10419:
[----:B-1----:R-:W-:-:S07]  /*33a0*/  IMAD R41, R28, R22, R41 ;  /* 0x000000161c297224 */ /* 0x002fce00078e0229 */
.L_x_10340:
[----:B------:R-:W-:-:S13]  /*33b0*/  ISETP.GE.AND P0, PT, R42, 0x7, PT ;  /* 0x000000072a00780c */ /* 0x000fda0003f06270 */
[----:B------:R-:W-:Y:S05]  /*33c0*/  @!P0 BRA `(.L_x_10342) ;  /* 0x0000000000108947 */ /* 0x000fea0003800000 */
[----:B------:R-:W-:-:S03]  /*33d0*/  UMOV UR9, 0xffffffff ;  /* 0xffffffff00097882 */ /* 0x000fc60000000000 */
[----:B------:R-:W-:Y:S05]  /*33e0*/  BRA.DIV UR9, `(.L_x_10343) ;  /* 0x0000001209807947 */ /* 0x000fea000b800000 */
[----:B0-----:R0:W1:Y:S02]  /*33f0*/  SHFL.IDX PT, R22, R38, R9, R11 ;  /* 0x0000000926167389 */ /* 0x00106400000e000b */
.L_x_10422:
[----:B-1----:R-:W-:-:S07]  /*3400*/  IMAD R41, R29, R22, R41 ;  /* 0x000000161d297224 */ /* 0x002fce00078e0229 */
.L_x_10342:
[----:B------:R-:W-:-:S13]  /*3410*/  ISETP.GE.AND P0, PT, R42, 0x8, PT ;  /* 0x000000082a00780c */ /* 0x000fda0003f06270 */
[----:B------:R-:W-:Y:S05]  /*3420*/  @!P0 BRA `(.L_x_10344) ;  /* 0x0000000000108947 */ /* 0x000fea0003800000 */
[----:B------:R-:W-:-:S03]  /*3430*/  UMOV UR9, 0xffffffff ;  /* 0xffffffff00097882 */ /* 0x000fc60000000000 */
[----:B------:R-:W-:Y:S05]  /*3440*/  BRA.DIV UR9, `(.L_x_10345) ;  /* 0x0000001209887947 */ /* 0x000fea000b800000 */
[----:B0-----:R0:W1:Y:S02]  /*3450*/  SHFL.IDX PT, R22, R38, R10, R11 ;  /* 0x0000000a26167389 */ /* 0x00106400000e000b */
.L_x_10425:
[----:B-1----:R-:W-:-:S07]  /*3460*/  IMAD R41, R20, R22, R41 ;  /* 0x0000001614297224 */ /* 0x002fce00078e0229 */
.L_x_10344:
[----:B------:R-:W-:-:S07]  /*3470*/  IMAD.U32 R22, RZ, RZ, UR11 ;  /* 0x0000000bff167e24 */ /* 0x000fce000f8e00ff */
.L_x_10346:
[----:B0-----:R-:W-:Y:S01]  /*3480*/  SHF.R.U32.HI R38, RZ, 0x1, R22 ;  /* 0x00000001ff267819 */ /* 0x001fe20000011616 */
[----:B------:R-:W-:Y:S05]  /*3490*/  WARPSYNC.ALL ;  /* 0x0000000000007948 */ /* 0x000fea0003800000 */
[----:B------:R-:W-:Y:S02]  /*34a0*/  MOV R23, UR7 ;  /* 0x0000000700177c02 */ /* 0x000fe40008000f00 */
[----:B------:R-:W-:-:S03]  /*34b0*/  ISETP.GT.U32.AND P0, PT, R22, 0x3, PT ;  /* 0x000000031600780c */ /* 0x000fc60003f04070 */
[----:B------:R-:W0:Y:S02]  /*34c0*/  SHFL.DOWN PT, R22, R41, R38, R23 ;  /* 0x0800002629167389 */ /* 0x000e2400000e0017 */
[----:B0-----:R-:W-:Y:S02]  /*34d0*/  IMAD.IADD R41, R22, 0x1, R41 ;  /* 0x0000000116297824 */ /* 0x001fe400078e0229 */
[----:B------:R-:W-:-:S06]  /*34e0*/  IMAD.MOV.U32 R22, RZ, RZ, R38 ;  /* 0x000000ffff167224 */ /* 0x000fcc00078e0026 */
        /* <DEDUP_REMOVED lines=29> */
.L_x_10329:
[----:B------:R-:W-:Y:S05]  /*36c0*/  @!P5 BRA `(.L_x_10348) ;  /* 0xfffffff40000d947 */ /* 0x000fea000383ffff */
.L_x_10261:
[----:B------:R-:W-:Y:S01]  /*36d0*/  ISETP.GT.U32.AND P0, PT, R45, 0x7f, PT ;  /* 0x0000007f2d00780c */ /* 0x000fe20003f04070 */
[----:B------:R-:W-:Y:S05]  /*36e0*/  WARPSYNC.ALL ;  /* 0x0000000000007948 */ /* 0x000fea0003800000 */
[----:B------:R-:W-:Y:S06]  /*36f0*/  BAR.SYNC.DEFER_BLOCKING 0x0 ;  /* 0x0000000000007b1d */ /* 0x000fec0000010000 */
[----:B------:R-:W-:Y:S04]  /*3700*/  BSSY.RECONVERGENT B0, `(.L_x_10349) ;  /* 0x000003a000007945 */ /* 0x000fe80003800200 */
[----:B------:R-:W-:Y:S05]  /*3710*/  @P0 BRA `(.L_x_10350) ;  /* 0x0000000000e00947 */ /* 0x000fea0003800000 */
[----:B------:R-:W-:Y:S01]  /*3720*/  ISETP.NE.AND P0, PT, R32, RZ, PT ;  /* 0x000000ff2000720c */ /* 0x000fe20003f05270 */
[----:B------:R-:W-:Y:S01]  /*3730*/  BSSY.RECONVERGENT B1, `(.L_x_10351) ;  /* 0x0000019000017945 */ /* 0x000fe20003800200 */
[----:B------:R-:W-:Y:S02]  /*3740*/  ISETP.GE.U32.AND P2, PT, R44, 0x3, PT ;  /* 0x000000032c00780c */ /* 0x000fe40003f46070 */
[----:B0-2---:R-:W-:-:S09]  /*3750*/  MOV R30, R45 ;  /* 0x0000002d001e7202 */ /* 0x005fd20000000f00 */
[----:B------:R-:W-:Y:S05]  /*3760*/  @!P0 BRA `(.L_x_10352) ;  /* 0x0000000000548947 */ /* 0x000fea0003800000 */
[----:B------:R-:W0:Y:S01]  /*3770*/  LDS R31, [R33] ;  /* 0x00000000211f7984 */ /* 0x000e220000000800 */
[----:B-1--4-:R-:W1:Y:S01]  /*3780*/  LDC.64 R22, c[0x0][0x3a0] ;  /* 0x0000e800ff167b82 */ /* 0x012e620000000a00 */
[----:B------:R-:W-:Y:S01]  /*3790*/  IMAD.U32 R30, RZ, RZ, UR8 ;  /* 0x00000008ff1e7e24 */ /* 0x000fe2000f8e00ff */
[----:B------:R-:W-:-:S03]  /*37a0*/  ISETP.NE.AND P0, PT, R32, 0x1, PT ;  /* 0x000000012000780c */ /* 0x000fc60003f05270 */
[----:B------:R-:W-:Y:S02]  /*37b0*/  IMAD R39, R30, 0x80, R45 ;  /* 0x000000801e277824 */ /* 0x000fe400078e022d */
[----:B------:R-:W-:Y:S02]  /*37c0*/  IMAD.MOV.U32 R30, RZ, RZ, R36 ;  /* 0x000000ffff1e7224 */ /* 0x000fe400078e0024 */
[----:B-1----:R-:W-:-:S05]  /*37d0*/  IMAD.WIDE R22, R39, 0x4, R22 ;  /* 0x0000000427167825 */ /* 0x002fca00078e0216 */
[----:B0-----:R0:W-:Y:S01]  /*37e0*/  STG.E desc[UR12][R22.64], R31 ;  /* 0x0000001f16007986 */ /* 0x0011e2000c10190c */
[----:B------:R-:W-:Y:S05]  /*37f0*/  @!P0 BRA `(.L_x_10352) ;  /* 0x0000000000308947 */ /* 0x000fea0003800000 */
[----:B------:R-:W-:Y:S01]  /*3800*/  ISETP.NE.AND P1, PT, R32, 0x2, PT ;  /* 0x000000022000780c */ /* 0x000fe20003f25270 */
[----:B------:R-:W1:Y:S01]  /*3810*/  LDS R39, [R33+UR16] ;  /* 0x0000001021277984 */ /* 0x000e620008000800 */
[----:B------:R-:W-:Y:S02]  /*3820*/  IADD3 R41, PT, PT, R33, UR16, RZ ;  /* 0x0000001021297c10 */ /* 0x000fe4000fffe0ff */
[----:B0-----:R-:W-:-:S05]  /*3830*/  IADD3 R22, P0, PT, R22, UR16, RZ ;  /* 0x0000001016167c10 */ /* 0x001fca000ff1e0ff */
[----:B------:R-:W-:-:S04]  /*3840*/  IMAD.X R23, RZ, RZ, R23, P0 ;  /* 0x000000ffff177224 */ /* 0x000fc800000e0617 */
[----:B------:R-:W0:Y:S01]  /*3850*/  @P1 LDS R41, [R41+UR16] ;  /* 0x0000001029291984 */ /* 0x000e220008000800 */
[----:B------:R-:W-:-:S05]  /*3860*/  @P1 IADD3 R30, P0, PT, R22, UR16, RZ ;  /* 0x00000010161e1c10 */ /* 0x000fca000ff1e0ff */
[----:B------:R-:W-:Y:S01]  /*3870*/  @P1 IMAD.X R31, RZ, RZ, R23, P0 ;  /* 0x000000ffff1f1224 */ /* 0x000fe200000e0617 */
[----:B-1----:R-:W-:Y:S04]  /*3880*/  STG.E desc[UR12][R22.64], R39 ;  /* 0x0000002716007986 */ /* 0x002fe8000c10190c */
[----:B0-----:R0:W-:Y:S02]  /*3890*/  @P1 STG.E desc[UR12][R30.64], R41 ;  /* 0x000000291e001986 */ /* 0x0011e4000c10190c */
[----:B0-----:R-:W-:Y:S01]  /*38a0*/  IMAD.MOV.U32 R30, RZ, RZ, R35 ;  /* 0x000000ffff1e7224 */ /* 0x001fe200078e0023 */
[----:B------:R-:W-:-:S07]  /*38b0*/  @P1 MOV R30, R37 ;  /* 0x00000025001e1202 */ /* 0x000fce0000000f00 */
.L_x_10352:
[----:B------:R-:W-:Y:S05]  /*38c0*/  BSYNC.RECONVERGENT B1 ;  /* 0x0000000000017941 */ /* 0x000fea0003800200 */
.L_x_10351:
[----:B------:R-:W-:Y:S05]  /*38d0*/  @!P2 BRA `(.L_x_10350) ;  /* 0x000000000070a947 */ /* 0x000fea0003800000 */
[----:B0-----:R-:W0:Y:S01]  /*38e0*/  S2R R31, SR_CgaCtaId ;  /* 0x00000000001f7919 */ /* 0x001e220000008800 */
[----:B-1----:R-:W-:-:S05]  /*38f0*/  MOV R22, 0x400 ;  /* 0x0000040000167802 */ /* 0x002fca0000000f00 */
[----:B------:R-:W-:-:S05]  /*3900*/  VIADD R22, R22, 0x380 ;  /* 0x0000038016167836 */ /* 0x000fca0000000000 */
[----:B0-----:R-:W-:-:S07]  /*3910*/  LEA R31, R31, R22, 0x18 ;  /* 0x000000161f1f7211 */ /* 0x001fce00078ec0ff */
.L_x_10353:
[----:B0---4-:R-:W0:Y:S01]  /*3920*/  LDC.64 R22, c[0x0][0x3a0] ;  /* 0x0000e800ff167b82 */ /* 0x011e220000000a00 */
[----:B------:R-:W-:Y:S02]  /*3930*/  IMAD R38, R30, 0x4, R31 ;  /* 0x000000041e267824 */ /* 0x000fe400078e021f */
[----:B------:R-:W-:Y:S02]  /*3940*/  IMAD.U32 R41, RZ, RZ, UR8 ;  /* 0x00000008ff297e24 */ /* 0x000fe4000f8e00ff */
[----:B------:R-:W-:Y:S01]  /*3950*/  VIADD R40, R38, UR16 ;  /* 0x0000001026287c36 */ /* 0x000fe20008000000 */
[----:B------:R-:W1:Y:S02]  /*3960*/  LDS R39, [R38] ;  /* 0x0000000026277984 */ /* 0x000e640000000800 */
[----:B------:R-:W-:Y:S02]  /*3970*/  LEA R41, R41, R30, 0x7 ;  /* 0x0000001e29297211 */ /* 0x000fe400078e38ff */
[----:B------:R-:W-:Y:S01]  /*3980*/  LDS R43, [R40+UR16] ;  /* 0x00000010282b7984 */ /* 0x000fe20008000800 */
[----:B------:R-:W-:-:S02]  /*3990*/  IADD3 R42, PT, PT, R40, UR16, RZ ;  /* 0x00000010282a7c10 */ /* 0x000fc4000fffe0ff */
[----:B------:R-:W-:-:S04]  /*39a0*/  IADD3 R30, PT, PT, R30, UR16, RZ ;  /* 0x000000101e1e7c10 */ /* 0x000fc8000fffe0ff */
        /* <DEDUP_REMOVED lines=10> */
[----:B0-----:R-:W-:-:S05]  /*3a50*/  IADD3 R22, P0, PT, R22, UR16, RZ ;  /* 0x0000001016167c10 */ /* 0x001fca000ff1e0ff */
[----:B------:R-:W-:Y:S01]  /*3a60*/  IMAD.X R23, RZ, RZ, R23, P0 ;  /* 0x000000ffff177224 */ /* 0x000fe200000e0617 */
[----:B------:R-:W-:-:S04]  /*3a70*/  ISETP.GE.U32.AND P0, PT, R30, 0x80, PT ;  /* 0x000000801e00780c */ /* 0x000fc80003f06070 */
[----:B------:R0:W-:Y:S09]  /*3a80*/  STG.E desc[UR12][R22.64], R42 ;  /* 0x0000002a16007986 */ /* 0x0001f2000c10190c */
[----:B------:R-:W-:Y:S05]  /*3a90*/  @!P0 BRA `(.L_x_10353) ;  /* 0xfffffffc00a08947 */ /* 0x000fea000383ffff */
.L_x_10350:
[----:B------:R-:W-:Y:S05]  /*3aa0*/  BSYNC.RECONVERGENT B0 ;  /* 0x0000000000007941 */ /* 0x000fea0003800200 */
.L_x_10349:
[----:B------:R-:W-:Y:S02]  /*3ab0*/  UIADD3 UR8, UPT, UPT, UR15, UR8, URZ ;  /* 0x000000080f087290 */ /* 0x000fe4000fffe0ff */
[----:B------:R-:W-:-:S04]  /*3ac0*/  USHF.L.U32 UR9, UR15, 0x2, URZ ;  /* 0x000000020f097899 */ /* 0x000fc800080006ff */
[----:B------:R-:W-:-:S09]  /*3ad0*/  UISETP.GE.U32.AND UP0, UPT, UR8, UR9, UPT ;  /* 0x000000090800728c */ /* 0x000fd2000bf06070 */
[----:B------:R-:W-:Y:S05]  /*3ae0*/  BRA.U !UP0, `(.L_x_10354) ;  /* 0xffffffd508207547 */ /* 0x000fea000b83ffff */
[----:B------:R-:W-:Y:S05]  /*3af0*/  EXIT ;  /* 0x000000000000794d */ /* 0x000fea0003800000 */
.L_x_10275:
[----:B------:R-:W-:Y:S01]  /*3b00*/  BSSY B2, `(.L_x_10355) ;  /* 0x0000006000027945 */ /* 0x000fe20003800000 */
[----:B------:R-:W-:Y:S02]  /*3b10*/  IMAD.MOV.U32 R23, RZ, RZ, R19 ;  /* 0x000000ffff177224 */ /* 0x000fe400078e0013 */
[----:B------:R-:W-:-:S07]  /*3b20*/  IMAD.MOV.U32 R22, RZ, RZ, -0x1 ;  /* 0xffffffffff167424 */ /* 0x000fce00078e00ff */
[----:B0--3--:R-:W-:Y:S05]  /*3b30*/  WARPSYNC.COLLECTIVE R22, `(.L_x_10356) ;  /* 0x0000000016087348 */ /* 0x009fea0003c00000 */
[----:B0-----:R0:W1:Y:S02]  /*3b40*/  SHFL.IDX P0, R22, R38, R23, R11 ;  /* 0x0000001726167389 */ /* 0x001064000000000b */
[----:B01-3--:R-:W-:Y:S05]  /*3b50*/  ENDCOLLECTIVE ;  /* 0x000000000000791b */ /* 0x00bfea0003800000 */
.L_x_10356:
[----:B------:R-:W-:Y:S05]  /*3b60*/  BSYNC B2 ;  /* 0x0000000000027941 */ /* 0x000fea0003800000 */
.L_x_10355:
[----:B------:R-:W-:Y:S05]  /*3b70*/  BRA `(.L_x_10357) ;  /* 0xffffffe0006c7947 */ /* 0x000fea000383ffff */
.L_x_10277:
[----:B------:R-:W-:Y:S01]  /*3b80*/  BSSY B2, `(.L_x_10358) ;  /* 0x0000006000027945 */ /* 0x000fe20003800000 */
[----:B------:R-:W-:Y:S01]  /*3b90*/  MOV R23, R4 ;  /* 0x0000000400177202 */ /* 0x000fe20000000f00 */
[----:B------:R-:W-:-:S07]  /*3ba0*/  IMAD.MOV.U32 R22, RZ, RZ, -0x1 ;  /* 0xffffffffff167424 */ /* 0x000fce00078e00ff */
[----:B0--3--:R-:W-:Y:S05]  /*3bb0*/  WARPSYNC.COLLECTIVE R22, `(.L_x_10359) ;  /* 0x0000000016087348 */ /* 0x009fea0003c00000 */
[----:B0-----:R0:W1:Y:S02]  /*3bc0*/  SHFL.IDX P0, R22, R38, R23, R11 ;  /* 0x0000001726167389 */ /* 0x001064000000000b */
[----:B01-3--:R-:W-:Y:S05]  /*3bd0*/  ENDCOLLECTIVE ;  /* 0x000000000000791b */ /* 0x00bfea0003800000 */
.L_x_10359:
[----:B------:R-:W-:Y:S05]  /*3be0*/  BSYNC B2 ;  /* 0x0000000000027941 */ /* 0x000fea0003800000 */
.L_x_10358:
[----:B------:R-:W-:Y:S05]  /*3bf0*/  BRA `(.L_x_10360) ;  /* 0xffffffe000607947 */ /* 0x000fea000383ffff */
.L_x_10279:
[----:B------:R-:W-:Y:S01]  /*3c00*/  BSSY B2, `(.L_x_10361) ;  /* 0x0000006000027945 */ /* 0x000fe20003800000 */
[----:B------:R-:W-:Y:S01]  /*3c10*/  IMAD.MOV.U32 R23, RZ, RZ, R5 ;  /* 0x000000ffff177224 */ /* 0x000fe200078e0005 */
[----:B------:R-:W-:-:S07]  /*3c20*/  MOV R22, 0xffffffff ;  /* 0xffffffff00167802 */ /* 0x000fce0000000f00 */
[----:B0--3--:R-:W-:Y:S05]  /*3c30*/  WARPSYNC.COLLECTIVE R22, `(.L_x_10362) ;  /* 0x0000000016087348 */ /* 0x009fea0003c00000 */
[----:B0-----:R0:W1:Y:S02]  /*3c40*/  SHFL.IDX P0, R22, R38, R23, R11 ;  /* 0x0000001726167389 */ /* 0x001064000000000b */
[----:B01-3--:R-:W-:Y:S05]  /*3c50*/  ENDCOLLECTIVE ;  /* 0x000000000000791b */ /* 0x00bfea0003800000 */
.L_x_10362:
[----:B------:R-:W-:Y:S05]  /*3c60*/  BSYNC B2 ;  /* 0x0000000000027941 */ /* 0x000fea0003800000 */
.L_x_10361:
[----:B------:R-:W-:Y:S05]  /*3c70*/  BRA `(.L_x_10363) ;  /* 0xffffffe000547947 */ /* 0x000fea000383ffff */
.L_x_10281:
[----:B------:R-:W-:Y:S01]  /*3c80*/  BSSY B2, `(.L_x_10364) ;  /* 0x0000006000027945 */ /* 0x000fe20003800000 */
[----:B------:R-:W-:Y:S02]  /*3c90*/  IMAD.MOV.U32 R23, RZ, RZ, R6 ;  /* 0x000000ffff177224 */ /* 0x000fe400078e0006 */
[----:B------:R-:W-:-:S07]  /*3ca0*/  IMAD.MOV.U32 R22, RZ, RZ, -0x1 ;  /* 0xffffffffff167424 */ /* 0x000fce00078e00ff */
[----:B0--3--:R-:W-:Y:S05]  /*3cb0*/  WARPSYNC.COLLECTIVE R22, `(.L_x_10365) ;  /* 0x0000000016087348 */ /* 0x009fea0003c00000 */
[----:B0-----:R0:W1:Y:S02]  /*3cc0*/  SHFL.IDX P0, R22, R38, R23, R11 ;  /* 0x0000001726167389 */ /* 0x001064000000000b */
[----:B01-3--:R-:W-:Y:S05]  /*3cd0*/  ENDCOLLECTIVE ;  /* 0x000000000000791b */ /* 0x00bfea0003800000 */
.L_x_10365:
[----:B------:R-:W-:Y:S05]  /*3ce0*/  BSYNC B2 ;  /* 0x0000000000027941 */ /* 0x000fea0003800000 */
.L_x_10364:
[----:B------:R-:W-:Y:S05]  /*3cf0*/  BRA `(.L_x_10366) ;  /* 0xffffffe000487947 */ /* 0x000fea000383ffff */
.L_x_10283:
[----:B------:R-:W-:Y:S01]  /*3d00*/  BSSY B2, `(.L_x_10367) ;  /* 0x0000006000027945 */ /* 0x000fe20003800000 */
[----:B------:R-:W-:Y:S01]  /*3d10*/  MOV R23, R7 ;  /* 0x0000000700177202 */ /* 0x000fe20000000f00 */
[----:B------:R-:W-:-:S07]  /*3d20*/  IMAD.MOV.U32 R22, RZ, RZ, -0x1 ;  /* 0xffffffffff167424 */ /* 0x000fce00078e00ff */
[----:B0--3--:R-:W-:Y:S05]  /*3d30*/  WARPSYNC.COLLECTIVE R22, `(.L_x_10368) ;  /* 0x0000000016087348 */ /* 0x009fea0003c00000 */
[----:B0-----:R0:W1:Y:S02]  /*3d40*/  SHFL.IDX P0, R22, R38, R23, R11 ;  /* 0x0000001726167389 */ /* 0x001064000000000b */
[----:B01-3--:R-:W-:Y:S05]  /*3d50*/  ENDCOLLECTIVE ;  /* 0x000000000000791b */ /* 0x00bfea0003800000 */
.L_x_10368:
[----:B------:R-:W-:Y:S05]  /*3d60*/  BSYNC B2 ;  /* 0x0000000000027941 */ /* 0x000fea0003800000 */
.L_x_10367:
[----:B------:R-:W-:Y:S05]  /*3d70*/  BRA `(.L_x_10369) ;  /* 0xffffffe0003c7947 */ /* 0x000fea000383ffff */
.L_x_10285:
[----:B------:R-:W-:Y:S01]  /*3d80*/  BSSY B2, `(.L_x_10370) ;  /* 0x0000006000027945 */ /* 0x000fe20003800000 */
[----:B------:R-:W-:Y:S01]  /*3d90*/  IMAD.MOV.U32 R23, RZ, RZ, R8 ;  /* 0x000000ffff177224 */ /* 0x000fe200078e0008 */
[----:B------:R-:W-:-:S07]  /*3da0*/  MOV R22, 0xffffffff ;  /* 0xffffffff00167802 */ /* 0x000fce0000000f00 */
[----:B0--3--:R-:W-:Y:S05]  /*3db0*/  WARPSYNC.COLLECTIVE R22, `(.L_x_10371) ;  /* 0x0000000016087348 */ /* 0x009fea0003c00000 */
[----:B0-----:R0:W1:Y:S02]  /*3dc0*/  SHFL.IDX P0, R22, R38, R23, R11 ;  /* 0x0000001726167389 */ /* 0x001064000000000b */
[----:B01-3--:R-:W-:Y:S05]  /*3dd0*/  ENDCOLLECTIVE ;  /* 0x000000000000791b */ /* 0x00bfea0003800000 */
.L_x_10371:
[----:B------:R-:W-:Y:S05]  /*3de0*/  BSYNC B2 ;  /* 0x0000000000027941 */ /* 0x000fea0003800000 */
.L_x_10370:
[----:B------:R-:W-:Y:S05]  /*3df0*/  BRA `(.L_x_10372) ;  /* 0xffffffe000387947 */ /* 0x000fea000383ffff */
.L_x_10287:
[----:B------:R-:W-:Y:S01]  /*3e00*/  BSSY B2, `(.L_x_10373) ;  /* 0x0000006000027945 */ /* 0x000fe20003800000 */
[----:B------:R-:W-:Y:S02]  /*3e10*/  IMAD.MOV.U32 R23, RZ, RZ, R9 ;  /* 0x000000ffff177224 */ /* 0x000fe400078e0009 */
[----:B------:R-:W-:-:S07]  /*3e20*/  IMAD.MOV.U32 R22, RZ, RZ, -0x1 ;  /* 0xffffffffff167424 */ /* 0x000fce00078e00ff */
[----:B0--3--:R-:W-:Y:S05]  /*3e30*/  WARPSYNC.COLLECTIVE R22, `(.L_x_10374) ;  /* 0x0000000016087348 */ /* 0x009fea0003c00000 */
[----:B0-----:R0:W1:Y:S02]  /*3e40*/  SHFL.IDX P0, R22, R38, R23, R11 ;  /* 0x0000001726167389 */ /* 0x001064000000000b */
[----:B01-3--:R-:W-:Y:S05]  /*3e50*/  ENDCOLLECTIVE ;  /* 0x000000000000791b */ /* 0x00bfea0003800000 */
.L_x_10374:
[----:B------:R-:W-:Y:S05]  /*3e60*/  BSYNC B2 ;  /* 0x0000000000027941 */ /* 0x000fea0003800000 */
.L_x_10373:
[----:B------:R-:W-:Y:S05]  /*3e70*/  BRA `(.L_x_10375) ;  /* 0xffffffe000307947 */ /* 0x000fea000383ffff */
.L_x_10289:
[----:B------:R-:W-:Y:S01]  /*3e80*/  BSSY B2, `(.L_x_10376) ;  /* 0x0000006000027945 */ /* 0x000fe20003800000 */
[----:B------:R-:W-:Y:S01]  /*3e90*/  MOV R23, R10 ;  /* 0x0000000a00177202 */ /* 0x000fe20000000f00 */
[----:B------:R-:W-:-:S07]  /*3ea0*/  IMAD.MOV.U32 R22, RZ, RZ, -0x1 ;  /* 0xffffffffff167424 */ /* 0x000fce00078e00ff */
[----:B0--3--:R-:W-:Y:S05]  /*3eb0*/  WARPSYNC.COLLECTIVE R22, `(.L_x_10377) ;  /* 0x0000000016087348 */ /* 0x009fea0003c00000 */
[----:B0-----:R0:W1:Y:S02]  /*3ec0*/  SHFL.IDX P0, R22, R38, R23, R11 ;  /* 0x0000001726167389 */ /* 0x001064000000000b */
[----:B01-3--:R-:W-:Y:S05]  /*3ed0*/  ENDCOLLECTIVE ;  /* 0x000000000000791b */ /* 0x00bfea0003800000 */
.L_x_10377:
[----:B------:R-:W-:Y:S05]  /*3ee0*/  BSYNC B2 ;  /* 0x0000000000027941 */ /* 0x000fea0003800000 */
.L_x_10376:
[----:B------:R-:W-:Y:S05]  /*3ef0*/  BRA `(.L_x_10378) ;  /* 0xffffffe000287947 */ /* 0x000fea000383ffff */
.L_x_10304:
[----:B------:R-:W-:Y:S01]  /*3f00*/  BSSY B1, `(.L_x_10379) ;  /* 0x0000006000017945 */ /* 0x000fe20003800000 */
[----:B------:R-:W-:Y:S01]  /*3f10*/  IMAD.MOV.U32 R23, RZ, RZ, R19 ;  /* 0x000000ffff177224 */ /* 0x000fe200078e0013 */
[----:B------:R-:W-:-:S07]  /*3f20*/  MOV R22, 0xffffffff ;  /* 0xffffffff00167802 */ /* 0x000fce0000000f00 */
[----:B0--3--:R-:W-:Y:S05]  /*3f30*/  WARPSYNC.COLLECTIVE R22, `(.L_x_10380) ;  /* 0x0000000016087348 */ /* 0x009fea0003c00000 */
[----:B0-----:R0:W1:Y:S02]  /*3f40*/  SHFL.IDX P0, R22, R38, R23, R11 ;  /* 0x0000001726167389 */ /* 0x001064000000000b */
[----:B01-3--:R-:W-:Y:S05]  /*3f50*/  ENDCOLLECTIVE ;  /* 0x000000000000791b */ /* 0x00bfea0003800000 */
.L_x_10380:
[----:B------:R-:W-:Y:S05]  /*3f60*/  BSYNC B1 ;  /* 0x0000000000017941 */ /* 0x000fea0003800000 */
.L_x_10379:
[----:B------:R-:W-:Y:S05]  /*3f70*/  BRA `(.L_x_10381) ;  /* 0xffffffe8000c7947 */ /* 0x000fea000383ffff */
.L_x_10306:
[----:B------:R-:W-:Y:S01]  /*3f80*/  BSSY B1, `(.L_x_10382) ;  /* 0x0000006000017945 */ /* 0x000fe20003800000 */
[----:B------:R-:W-:Y:S02]  /*3f90*/  IMAD.MOV.U32 R23, RZ, RZ, R4 ;  /* 0x000000ffff177224 */ /* 0x000fe400078e0004 */
[----:B------:R-:W-:-:S07]  /*3fa0*/  IMAD.MOV.U32 R22, RZ, RZ, -0x1 ;  /* 0xffffffffff167424 */ /* 0x000fce00078e00ff */
[----:B0--3--:R-:W-:Y:S05]  /*3fb0*/  WARPSYNC.COLLECTIVE R22, `(.L_x_10383) ;  /* 0x0000000016087348 */ /* 0x009fea0003c00000 */
[----:B0-----:R0:W1:Y:S02]  /*3fc0*/  SHFL.IDX P0, R22, R38, R23, R11 ;  /* 0x0000001726167389 */ /* 0x001064000000000b */
[----:B01-3--:R-:W-:Y:S05]  /*3fd0*/  ENDCOLLECTIVE ;  /* 0x000000000000791b */ /* 0x00bfea0003800000 */
.L_x_10383:
[----:B------:R-:W-:Y:S05]  /*3fe0*/  BSYNC B1 ;  /* 0x0000000000017941 */ /* 0x000fea0003800000 */
.L_x_10382:
[----:B------:R-:W-:Y:S05]  /*3ff0*/  BRA `(.L_x_10384) ;  /* 0xffffffe800007947 */ /* 0x000fea000383ffff */
.L_x_10308:
[----:B------:R-:W-:Y:S01]  /*4000*/  BSSY B1, `(.L_x_10385) ;  /* 0x0000006000017945 */ /* 0x000fe20003800000 */
[----:B------:R-:W-:Y:S01]  /*4010*/  MOV R23, R5 ;  /* 0x0000000500177202 */ /* 0x000fe20000000f00 */
[----:B------:R-:W-:-:S07]  /*4020*/  IMAD.MOV.U32 R22, RZ, RZ, -0x1 ;  /* 0xffffffffff167424 */ /* 0x000fce00078e00ff */
[----:B0--3--:R-:W-:Y:S05]  /*4030*/  WARPSYNC.COLLECTIVE R22, `(.L_x_10386) ;  /* 0x0000000016087348 */ /* 0x009fea0003c00000 */
[----:B0-----:R0:W1:Y:S02]  /*4040*/  SHFL.IDX P0, R22, R38, R23, R11 ;  /* 0x0000001726167389 */ /* 0x001064000000000b */
[----:B01-3--:R-:W-:Y:S05]  /*4050*/  ENDCOLLECTIVE ;  /* 0x000000000000791b */ /* 0x00bfea0003800000 */
.L_x_10386:
[----:B------:R-:W-:Y:S05]  /*4060*/  BSYNC B1 ;  /* 0x0000000000017941 */ /* 0x000fea0003800000 */
.L_x_10385:
[----:B------:R-:W-:Y:S05]  /*4070*/  BRA `(.L_x_10387) ;  /* 0xffffffe400f47947 */ /* 0x000fea000383ffff */
.L_x_10310:
[----:B------:R-:W-:Y:S01]  /*4080*/  BSSY B1, `(.L_x_10388) ;  /* 0x0000006000017945 */ /* 0x000fe20003800000 */
[----:B------:R-:W-:Y:S01]  /*4090*/  IMAD.MOV.U32 R23, RZ, RZ, R6 ;  /* 0x000000ffff177224 */ /* 0x000fe200078e0006 */
[----:B------:R-:W-:-:S07]  /*40a0*/  MOV R22, 0xffffffff ;  /* 0xffffffff00167802 */ /* 0x000fce0000000f00 */
[----:B0--3--:R-:W-:Y:S05]  /*40b0*/  WARPSYNC.COLLECTIVE R22, `(.L_x_10389) ;  /* 0x0000000016087348 */ /* 0x009fea0003c00000 */
[----:B0-----:R0:W1:Y:S02]  /*40c0*/  SHFL.IDX P0, R22, R38, R23, R11 ;  /* 0x0000001726167389 */ /* 0x001064000000000b */
[----:B01-3--:R-:W-:Y:S05]  /*40d0*/  ENDCOLLECTIVE ;  /* 0x000000000000791b */ /* 0x00bfea0003800000 */
.L_x_10389:
[----:B------:R-:W-:Y:S05]  /*40e0*/  BSYNC B1 ;  /* 0x0000000000017941 */ /* 0x000fea0003800000 */
.L_x_10388:
[----:B------:R-:W-:Y:S05]  /*40f0*/  BRA `(.L_x_10390) ;  /* 0xffffffe400e87947 */ /* 0x000fea000383ffff */
.L_x_10312:
[----:B------:R-:W-:Y:S01]  /*4100*/  BSSY B1, `(.L_x_10391) ;  /* 0x0000006000017945 */ /* 0x000fe20003800000 */
[----:B------:R-:W-:Y:S02]  /*4110*/  IMAD.MOV.U32 R23, RZ, RZ, R7 ;  /* 0x000000ffff177224 */ /* 0x000fe400078e0007 */
[----:B------:R-:W-:-:S07]  /*4120*/  IMAD.MOV.U32 R22, RZ, RZ, -0x1 ;  /* 0xffffffffff167424 */ /* 0x000fce00078e00ff */
[----:B0--3--:R-:W-:Y:S05]  /*4130*/  WARPSYNC.COLLECTIVE R22, `(.L_x_10392) ;  /* 0x0000000016087348 */ /* 0x009fea0003c00000 */
[----:B0-----:R0:W1:Y:S02]  /*4140*/  SHFL.IDX P0, R22, R38, R23, R11 ;  /* 0x0000001726167389 */ /* 0x001064000000000b */
[----:B01-3--:R-:W-:Y:S05]  /*4150*/  ENDCOLLECTIVE ;  /* 0x000000000000791b */ /* 0x00bfea0003800000 */
.L_x_10392:
[----:B------:R-:W-:Y:S05]  /*4160*/  BSYNC B1 ;  /* 0x0000000000017941 */ /* 0x000fea0003800000 */
.L_x_10391:
[----:B------:R-:W-:Y:S05]  /*4170*/  BRA `(.L_x_10393) ;  /* 0xffffffe400dc7947 */ /* 0x000fea000383ffff */
.L_x_10314:
[----:B------:R-:W-:Y:S01]  /*4180*/  BSSY B1, `(.L_x_10394) ;  /* 0x0000006000017945 */ /* 0x000fe20003800000 */
[----:B------:R-:W-:Y:S01]  /*4190*/  MOV R23, R8 ;  /* 0x0000000800177202 */ /* 0x000fe20000000f00 */
[----:B------:R-:W-:-:S07]  /*41a0*/  IMAD.MOV.U32 R22, RZ, RZ, -0x1 ;  /* 0xffffffffff167424 */ /* 0x000fce00078e00ff */
[----:B0--3--:R-:W-:Y:S05]  /*41b0*/  WARPSYNC.COLLECTIVE R22, `(.L_x_10395) ;  /* 0x0000000016087348 */ /* 0x009fea0003c00000 */
[----:B0-----:R0:W1:Y:S02]  /*41c0*/  SHFL.IDX P0, R22, R38, R23, R11 ;  /* 0x0000001726167389 */ /* 0x001064000000000b */
[----:B01-3--:R-:W-:Y:S05]  /*41d0*/  ENDCOLLECTIVE ;  /* 0x000000000000791b */ /* 0x00bfea0003800000 */
.L_x_10395:
[----:B------:R-:W-:Y:S05]  /*41e0*/  BSYNC B1 ;  /* 0x0000000000017941 */ /* 0x000fea0003800000 */
.L_x_10394:
[----:B------:R-:W-:Y:S05]  /*41f0*/  BRA `(.L_x_10396) ;  /* 0xffffffe400d87947 */ /* 0x000fea000383ffff */
.L_x_10316:
[----:B------:R-:W-:Y:S01]  /*4200*/  BSSY B1, `(.L_x_10397) ;  /* 0x0000006000017945 */ /* 0x000fe20003800000 */
[----:B------:R-:W-:Y:S01]  /*4210*/  IMAD.MOV.U32 R23, RZ, RZ, R9 ;  /* 0x000000ffff177224 */ /* 0x000fe200078e0009 */
[----:B------:R-:W-:-:S07]  /*4220*/  MOV R22, 0xffffffff ;  /* 0xffffffff00167802 */ /* 0x000fce0000000f00 */
[----:B0--3--:R-:W-:Y:S05]  /*4230*/  WARPSYNC.COLLECTIVE R22, `(.L_x_10398) ;  /* 0x0000000016087348 */ /* 0x009fea0003c00000 */
[----:B0-----:R0:W1:Y:S02]  /*4240*/  SHFL.IDX P0, R22, R38, R23, R11 ;  /* 0x0000001726167389 */ /* 0x001064000000000b */
[----:B01-3--:R-:W-:Y:S05]  /*4250*/  ENDCOLLECTIVE ;  /* 0x000000000000791b */ /* 0x00bfea0003800000 */
.L_x_10398:
[----:B------:R-:W-:Y:S05]  /*4260*/  BSYNC B1 ;  /* 0x0000000000017941 */ /* 0x000fea0003800000 */
.L_x_10397:
[----:B------:R-:W-:Y:S05]  /*4270*/  BRA `(.L_x_10399) ;  /* 0xffffffe400d07947 */ /* 0x000fea000383ffff */
.L_x_10318:
[----:B------:R-:W-:Y:S01]  /*4280*/  BSSY B1, `(.L_x_10400) ;  /* 0x0000006000017945 */ /* 0x000fe20003800000 */
[----:B------:R-:W-:Y:S02]  /*4290*/  IMAD.MOV.U32 R23, RZ, RZ, R10 ;  /* 0x000000ffff177224 */ /* 0x000fe400078e000a */
[----:B------:R-:W-:-:S07]  /*42a0*/  IMAD.MOV.U32 R22, RZ, RZ, -0x1 ;  /* 0xffffffffff167424 */ /* 0x000fce00078e00ff */
[----:B0--3--:R-:W-:Y:S05]  /*42b0*/  WARPSYNC.COLLECTIVE R22, `(.L_x_10401) ;  /* 0x0000000016087348 */ /* 0x009fea0003c00000 */
[----:B0-----:R0:W1:Y:S02]  /*42c0*/  SHFL.IDX P0, R22, R38, R23, R11 ;  /* 0x0000001726167389 */ /* 0x001064000000000b */
[----:B01-3--:R-:W-:Y:S05]  /*42d0*/  ENDCOLLECTIVE ;  /* 0x000000000000791b */ /* 0x00bfea0003800000 */
.L_x_10401:
[----:B------:R-:W-:Y:S05]  /*42e0*/  BSYNC B1 ;  /* 0x0000000000017941 */ /* 0x000fea0003800000 */
.L_x_10400:
[----:B------:R-:W-:Y:S05]  /*42f0*/  BRA `(.L_x_10402) ;  /* 0xffffffe400c87947 */ /* 0x000fea000383ffff */
.L_x_10331:
[----:B------:R-:W-:Y:S01]  /*4300*/  IMAD.MOV.U32 R22, RZ, RZ, -0x1 ;  /* 0xffffffffff167424 */ /* 0x000fe200078e00ff */
[----:B------:R-:W-:-:S07]  /*4310*/  MOV R23, R19 ;  /* 0x0000001300177202 */ /* 0x000fce0000000f00 */
[----:B0--3--:R-:W-:Y:S05]  /*4320*/  WARPSYNC.COLLECTIVE R22, `(.L_x_10403) ;  /* 0x0000000016087348 */ /* 0x009fea0003c00000 */
[----:B0-----:R0:W1:Y:S02]  /*4330*/  SHFL.IDX P0, R22, R38, R23, R11 ;  /* 0x0000001726167389 */ /* 0x001064000000000b */
[----:B01-3--:R-:W-:Y:S05]  /*4340*/  ENDCOLLECTIVE ;  /* 0x000000000000791b */ /* 0x00bfea0003800000 */
.L_x_10403:
[----:B------:R-:W-:Y:S01]  /*4350*/  IMAD.MOV.U32 R42, RZ, RZ, R22 ;  /* 0x000000ffff2a7224 */ /* 0x000fe200078e0016 */
[----:B------:R-:W-:Y:S06]  /*4360*/  BRA `(.L_x_10404) ;  /* 0xffffffec009c7947 */ /* 0x000fec000383ffff */
.L_x_10333:
[----:B------:R-:W-:Y:S01]  /*4370*/  BSSY B0, `(.L_x_10405) ;  /* 0x0000006000007945 */ /* 0x000fe20003800000 */
[----:B------:R-:W-:Y:S01]  /*4380*/  MOV R23, R4 ;  /* 0x0000000400177202 */ /* 0x000fe20000000f00 */
[----:B------:R-:W-:-:S07]  /*4390*/  IMAD.MOV.U32 R22, RZ, RZ, -0x1 ;  /* 0xffffffffff167424 */ /* 0x000fce00078e00ff */
[----:B0--3--:R-:W-:Y:S05]  /*43a0*/  WARPSYNC.COLLECTIVE R22, `(.L_x_10406) ;  /* 0x0000000016087348 */ /* 0x009fea0003c00000 */
[----:B0-----:R0:W1:Y:S02]  /*43b0*/  SHFL.IDX P0, R22, R38, R23, R11 ;  /* 0x0000001726167389 */ /* 0x001064000000000b */
[----:B01-3--:R-:W-:Y:S05]  /*43c0*/  ENDCOLLECTIVE ;  /* 0x000000000000791b */ /* 0x00bfea0003800000 */
.L_x_10406:
[----:B------:R-:W-:Y:S05]  /*43d0*/  BSYNC B0 ;  /* 0x0000000000007941 */ /* 0x000fea0003800000 */
.L_x_10405:
[----:B------:R-:W-:Y:S05]  /*43e0*/  BRA `(.L_x_10407) ;  /* 0xffffffec00907947 */ /* 0x000fea000383ffff */
.L_x_10335:
[----:B------:R-:W-:Y:S01]  /*43f0*/  BSSY B0, `(.L_x_10408) ;  /* 0x0000006000007945 */ /* 0x000fe20003800000 */
[----:B------:R-:W-:Y:S01]  /*4400*/  IMAD.MOV.U32 R23, RZ, RZ, R5 ;  /* 0x000000ffff177224 */ /* 0x000fe200078e0005 */
[----:B------:R-:W-:-:S07]  /*4410*/  MOV R22, 0xffffffff ;  /* 0xffffffff00167802 */ /* 0x000fce0000000f00 */
[----:B0--3--:R-:W-:Y:S05]  /*4420*/  WARPSYNC.COLLECTIVE R22, `(.L_x_10409) ;  /* 0x0000000016087348 */ /* 0x009fea0003c00000 */
[----:B0-----:R0:W1:Y:S02]  /*4430*/  SHFL.IDX P0, R22, R38, R23, R11 ;  /* 0x0000001726167389 */ /* 0x001064000000000b */
[----:B01-3--:R-:W-:Y:S05]  /*4440*/  ENDCOLLECTIVE ;  /* 0x000000000000791b */ /* 0x00bfea0003800000 */
.L_x_10409:
[----:B------:R-:W-:Y:S05]  /*4450*/  BSYNC B0 ;  /* 0x0000000000007941 */ /* 0x000fea0003800000 */
.L_x_10408:
[----:B------:R-:W-:Y:S05]  /*4460*/  BRA `(.L_x_10410) ;  /* 0xffffffec00847947 */ /* 0x000fea000383ffff */
.L_x_10337:
[----:B------:R-:W-:Y:S01]  /*4470*/  BSSY B0, `(.L_x_10411) ;  /* 0x0000006000007945 */ /* 0x000fe20003800000 */
[----:B------:R-:W-:Y:S02]  /*4480*/  IMAD.MOV.U32 R23, RZ, RZ, R6 ;  /* 0x000000ffff177224 */ /* 0x000fe400078e0006 */
[----:B------:R-:W-:-:S07]  /*4490*/  IMAD.MOV.U32 R22, RZ, RZ, -0x1 ;  /* 0xffffffffff167424 */ /* 0x000fce00078e00ff */
[----:B0--3--:R-:W-:Y:S05]  /*44a0*/  WARPSYNC.COLLECTIVE R22, `(.L_x_10412) ;  /* 0x0000000016087348 */ /* 0x009fea0003c00000 */
[----:B0-----:R0:W1:Y:S02]  /*44b0*/  SHFL.IDX P0, R22, R38, R23, R11 ;  /* 0x0000001726167389 */ /* 0x001064000000000b */
[----:B01-3--:R-:W-:Y:S05]  /*44c0*/  ENDCOLLECTIVE ;  /* 0x000000000000791b */ /* 0x00bfea0003800000 */
.L_x_10412:
[----:B------:R-:W-:Y:S05]  /*44d0*/  BSYNC B0 ;  /* 0x0000000000007941 */ /* 0x000fea0003800000 */
.L_x_10411:
[----:B------:R-:W-:Y:S05]  /*44e0*/  BRA `(.L_x_10413) ;  /* 0xffffffec00787947 */ /* 0x000fea000383ffff */
.L_x_10339:
[----:B------:R-:W-:Y:S01]  /*44f0*/  BSSY B0, `(.L_x_10414) ;  /* 0x0000006000007945 */ /* 0x000fe20003800000 */
[----:B------:R-:W-:Y:S01]  /*4500*/  MOV R23, R7 ;  /* 0x0000000700177202 */ /* 0x000fe20000000f00 */
[----:B------:R-:W-:-:S07]  /*4510*/  IMAD.MOV.U32 R22, RZ, RZ, -0x1 ;  /* 0xffffffffff167424 */ /* 0x000fce00078e00ff */
[----:B0--3--:R-:W-:Y:S05]  /*4520*/  WARPSYNC.COLLECTIVE R22, `(.L_x_10415) ;  /* 0x0000000016087348 */ /* 0x009fea0003c00000 */
[----:B0-----:R0:W1:Y:S02]  /*4530*/  SHFL.IDX P0, R22, R38, R23, R11 ;  /* 0x0000001726167389 */ /* 0x001064000000000b */
[----:B01-3--:R-:W-:Y:S05]  /*4540*/  ENDCOLLECTIVE ;  /* 0x000000000000791b */ /* 0x00bfea0003800000 */
.L_x_10415:
[----:B------:R-:W-:Y:S05]  /*4550*/  BSYNC B0 ;  /* 0x0000000000007941 */ /* 0x000fea0003800000 */
.L_x_10414:
[----:B------:R-:W-:Y:S05]  /*4560*/  BRA `(.L_x_10416) ;  /* 0xffffffec00747947 */ /* 0x000fea000383ffff */
.L_x_10341:
[----:B------:R-:W-:Y:S01]  /*4570*/  BSSY B0, `(.L_x_10417) ;  /* 0x0000006000007945 */ /* 0x000fe20003800000 */
[----:B------:R-:W-:Y:S01]  /*4580*/  IMAD.MOV.U32 R23, RZ, RZ, R8 ;  /* 0x000000ffff177224 */ /* 0x000fe200078e0008 */
[----:B------:R-:W-:-:S07]  /*4590*/  MOV R22, 0xffffffff ;  /* 0xffffffff00167802 */ /* 0x000fce0000000f00 */
[----:B0--3--:R-:W-:Y:S05]  /*45a0*/  WARPSYNC.COLLECTIVE R22, `(.L_x_10418) ;  /* 0x0000000016087348 */ /* 0x009fea0003c00000 */
[----:B0-----:R0:W1:Y:S02]  /*45b0*/  SHFL.IDX P0, R22, R38, R23, R11 ;  /* 0x0000001726167389 */ /* 0x001064000000000b */
[----:B01-3--:R-:W-:Y:S05]  /*45c0*/  ENDCOLLECTIVE ;  /* 0x000000000000791b */ /* 0x00bfea0003800000 */
.L_x_10418:
[----:B------:R-:W-:Y:S05]  /*45d0*/  BSYNC B0 ;  /* 0x0000000000007941 */ /* 0x000fea0003800000 */
.L_x_10417:
[----:B------:R-:W-:Y:S05]  /*45e0*/  BRA `(.L_x_10419) ;  /* 0xffffffec006c7947 */ /* 0x000fea000383ffff */
.L_x_10343:
[----:B------:R-:W-:Y:S01]  /*45f0*/  BSSY B0, `(.L_x_10420) ;  /* 0x0000006000007945 */ /* 0x000fe20003800000 */
[----:B------:R-:W-:Y:S02]  /*4600*/  IMAD.MOV.U32 R23, RZ, RZ, R9 ;  /* 0x000000ffff177224 */ /* 0x000fe400078e0009 */
[----:B------:R-:W-:-:S07]  /*4610*/  IMAD.MOV.U32 R22, RZ, RZ, -0x1 ;  /* 0xffffffffff167424 */ /* 0x000fce00078e00ff */
[----:B0--3--:R-:W-:Y:S05]  /*4620*/  WARPSYNC.COLLECTIVE R22, `(.L_x_10421) ;  /* 0x0000000016087348 */ /* 0x009fea0003c00000 */
[----:B0-----:R0:W1:Y:S02]  /*4630*/  SHFL.IDX P0, R22, R38, R23, R11 ;  /* 0x0000001726167389 */ /* 0x001064000000000b */
[----:B01-3--:R-:W-:Y:S05]  /*4640*/  ENDCOLLECTIVE ;  /* 0x000000000000791b */ /* 0x00bfea0003800000 */
.L_x_10421:
[----:B------:R-:W-:Y:S05]  /*4650*/  BSYNC B0 ;  /* 0x0000000000007941 */ /* 0x000fea0003800000 */
.L_x_10420:
[----:B------:R-:W-:Y:S05]  /*4660*/  BRA `(.L_x_10422) ;  /* 0xffffffec00647947 */ /* 0x000fea000383ffff */
.L_x_10345:
[----:B------:R-:W-:Y:S01]  /*4670*/  BSSY B0, `(.L_x_10423) ;  /* 0x0000006000007945 */ /* 0x000fe20003800000 */
[----:B------:R-:W-:Y:S01]  /*4680*/  MOV R23, R10 ;  /* 0x0000000a00177202 */ /* 0x000fe20000000f00 */
[----:B------:R-:W-:-:S07]  /*4690*/  IMAD.MOV.U32 R22, RZ, RZ, -0x1 ;  /* 0xffffffffff167424 */ /* 0x000fce00078e00ff */
[----:B0--3--:R-:W-:Y:S05]  /*46a0*/  WARPSYNC.COLLECTIVE R22, `(.L_x_10424) ;  /* 0x0000000016087348 */ /* 0x009fea0003c00000 */
[----:B0-----:R0:W1:Y:S02]  /*46b0*/  SHFL.IDX P0, R22, R38, R23, R11 ;  /* 0x0000001726167389 */ /* 0x001064000000000b */
[----:B01-3--:R-:W-:Y:S05]  /*46c0*/  ENDCOLLECTIVE ;  /* 0x000000000000791b */ /* 0x00bfea0003800000 */
.L_x_10424:
[----:B------:R-:W-:Y:S05]  /*46d0*/  BSYNC B0 ;  /* 0x0000000000007941 */ /* 0x000fea0003800000 */
.L_x_10423:
[----:B------:R-:W-:Y:S05]  /*46e0*/  BRA `(.L_x_10425) ;  /* 0xffffffec005c7947 */ /* 0x000fea000383ffff */
.L_x_10426:
        /* <DEDUP_REMOVED lines=9> */
.L_x_58310:


//--------------------- .text._Z9cuda_gemmIiLi256ELi4ELi1ELi128ELi8ELi8ELi32ELi0ELi1EEviiiPT_S1_S1_ii --------------------------
	.section	.text._Z9cuda_gemmIiLi256ELi4ELi1ELi128ELi8ELi8ELi32ELi0ELi1EEviiiPT_S1_S1_ii,"ax",@progbits
	.align	128
        .global         _Z9cuda_gemmIiLi256ELi4ELi1ELi128ELi8ELi8ELi32ELi0ELi1EEviiiPT_S1_S1_ii
        .type           _Z9cuda_gemmIiLi256ELi4ELi1ELi128ELi8ELi8ELi32ELi0ELi1EEviiiPT_S1_S1_ii,@function
        .size           _Z9cuda_gemmIiLi256ELi4ELi1ELi128ELi8ELi8ELi32ELi0ELi1EEviiiPT_S1_S1_ii,(.L_x_58311 - _Z9cuda_gemmIiLi256ELi4ELi1ELi128ELi8ELi8ELi32ELi0ELi1EEviiiPT_S1_S1_ii)
        .other          _Z9cuda_gemmIiLi256ELi4ELi1ELi128ELi8ELi8ELi32ELi0ELi1EEviiiPT_S1_S1_ii,@"STO_CUDA_ENTRY STV_DEFAULT"
_Z9cuda_gemmIiLi256ELi4ELi1ELi128ELi8ELi8ELi32ELi0ELi1EEviiiPT_S1_S1_ii:
.text._Z9cuda_gemmIiLi256ELi4ELi1ELi128ELi8ELi8ELi32ELi0ELi1EEviiiPT_S1_S1_ii:
        /* <DEDUP_REMOVED lines=45> */
.L_x_10431:
        /* <DEDUP_REMOVED lines=12> */
.L_x_10430:
[----:B------:R-:W-:Y:S05]  /*0390*/  BSYNC.RECONVERGENT B1 ;  /* 0x0000000000017941 */ /* 0x000fea0003800200 */
.L_x_10429:
[----:B------:R-:W-:Y:S05]  /*03a0*/  @!P1 BRA `(.L_x_10428) ;  /* 0x0000000000a89947 */ /* 0x000fea0003800000 */
[----:B------:R-:W1:Y:S01]  /*03b0*/  S2R R7, SR_CgaCtaId ;  /* 0x0000000000077919 */ /* 0x000e620000008800 */
[----:B0-----:R-:W0:Y:S01]  /*03c0*/  LDC.64 R4, c[0x0][0x398] ;  /* 0x0000e600ff047b82 */ /* 0x001e220000000a00 */
[----:B------:R-:W-:-:S04]  /*03d0*/  MOV R6, 0x400 ;  /* 0x0000040000067802 */ /* 0x000fc80000000f00 */
[----:B-1----:R-:W-:-:S07]  /*03e0*/  LEA R18, R7, R6, 0x18 ;  /* 0x0000000607127211 */ /* 0x002fce00078ec0ff */
.L_x_10432:
        /* <DEDUP_REMOVED lines=38> */
.L_x_10428:
[----:B------:R-:W-:Y:S05]  /*0650*/  BSYNC.RECONVERGENT B0 ;  /* 0x0000000000007941 */ /* 0x000fea0003800200 */
.L_x_10427:
[----:B------:R-:W2:Y:S01]  /*0660*/  LDCU UR20, c[0x0][0x360] ;  /* 0x00006c00ff1477ac */ /* 0x000ea20008000800 */
[----:B------:R-:W3:Y:S08]  /*0670*/  LDC R2, c[0x0][0x374] ;  /* 0x0000dd00ff027b82 */ /* 0x000ef00000000800 */
[----:B------:R-:W4:Y:S01]  /*0680*/  S2UR UR11, SR_CTAID.Y ;  /* 0x00000000000b79c3 */ /* 0x000f220000002600 */
[----:B---3--:R-:W-:-:S05]  /*0690*/  IMAD.SHL.U32 R3, R2, 0x4, RZ ;  /* 0x0000000402037824 */ /* 0x008fca00078e00ff */
[----:B----4-:R-:W-:-:S13]  /*06a0*/  ISETP.LE.U32.AND P0, PT, R3, UR11, PT ;  /* 0x0000000b03007c0c */ /* 0x010fda000bf03070 */
[----:B--2---:R-:W-:Y:S05]  /*06b0*/  @P0 EXIT ;  /* 0x000000000000094d */ /* 0x004fea0003800000 */
[----:B------:R-:W2:Y:S01]  /*06c0*/  I2F.U32.RP R9, UR20 ;  /* 0x0000001400097d06 */ /* 0x000ea20008209000 */
[C---:B0-----:R-:W-:Y:S01]  /*06d0*/  IADD3 R4, PT, PT, R0.reuse, UR20, RZ ;  /* 0x0000001400047c10 */ /* 0x041fe2000fffe0ff */
        /* <DEDUP_REMOVED lines=16> */
[----:B------:R-:W-:Y:S01]  /*07e0*/  IADD3 R17, PT, PT, R0, 0x6, RZ ;  /* 0x0000000600117810 */ /* 0x000fe20007ffe0ff */
        /* <DEDUP_REMOVED lines=13> */
[----:B--2---:R-:W-:Y:S01]  /*08c0*/  VIADD R6, R9, 0xffffffe ;  /* 0x0ffffffe09067836 */ /* 0x004fe20000000000 */
[----:B------:R-:W-:-:S02]  /*08d0*/  ULEA UR8, UR10, UR8, 0x18 ;  /* 0x000000080a087291 */ /* 0x000fc4000f8ec0ff */
[----:B------:R-:W-:Y:S01]  /*08e0*/  ULEA UR9, UR10, UR9, 0x18 ;  /* 0x000000090a097291 */ /* 0x000fe2000f8ec0ff */
[----:B------:R0:W2:Y:S01]  /*08f0*/  F2I.FTZ.U32.TRUNC.NTZ R7, R6 ;  /* 0x0000000600077305 */ /* 0x0000a2000021f000 */
[----:B------:R-:W3:Y:S01]  /*0900*/  LDCU.64 UR4, c[0x0][0x390] ;  /* 0x00007200ff0477ac */ /* 0x000ee20008000a00 */
[----:B-1----:R-:W-:Y:S02]  /*0910*/  USHF.L.U32 UR12, UR6, 0x7, URZ ;  /* 0x00000007060c7899 */ /* 0x002fe400080006ff */
[----:B------:R-:W-:Y:S01]  /*0920*/  USHF.L.U32 UR6, UR6, 0x4, URZ ;  /* 0x0000000406067899 */ /* 0x000fe200080006ff */
[----:B0-----:R-:W-:Y:S02]  /*0930*/  IMAD.MOV.U32 R6, RZ, RZ, RZ ;  /* 0x000000ffff067224 */ /* 0x001fe400078e00ff */
        /* <DEDUP_REMOVED lines=23> */
[----:B------:R-:W-:Y:S02]  /*0ab0*/  IMAD.SHL.U32 R11, R0, 0x4, RZ ;  /* 0x00000004000b7824 */ /* 0x000fe400078e00ff */
[----:B------:R-:W-:Y:S01]  /*0ac0*/  IMAD.IADD R8, R8, 0x1, R9 ;  /* 0x0000000108087824 */ /* 0x000fe200078e0209 */
[----:B------:R-:W-:Y:S01]  /*0ad0*/  LOP3.LUT R9, R0, 0xf, RZ, 0xc0, !PT ;  /* 0x0000000f00097812 */ /* 0x000fe200078ec0ff */
[C---:B------:R-:W-:Y:S01]  /*0ae0*/  VIADD R37, R11.reuse, UR8 ;  /* 0x000000080b257c36 */ /* 0x040fe20008000000 */
[----:B------:R-:W-:Y:S01]  /*0af0*/  LOP3.LUT R20, R11, 0x1c, RZ, 0xc0, !PT ;  /* 0x0000001c0b147812 */ /* 0x000fe200078ec0ff */
[----:B------:R-:W-:Y:S01]  /*0b00*/  VIADD R42, R8, 0x1 ;  /* 0x00000001082a7836 */ /* 0x000fe20000000000 */
[----:B------:R-:W-:Y:S01]  /*0b10*/  SHF.L.U32 R21, R9, 0x3, RZ ;  /* 0x0000000309157819 */ /* 0x000fe200000006ff */
[----:B------:R-:W-:Y:S01]  /*0b20*/  VIADD R40, R37, UR13 ;  /* 0x0000000d25287c36 */ /* 0x000fe20008000000 */
[----:B------:R-:W-:Y:S01]  /*0b30*/  IADD3 R38, PT, PT, R11, UR9, RZ ;  /* 0x000000090b267c10 */ /* 0x000fe2000fffe0ff */
[----:B------:R-:W-:Y:S01]  /*0b40*/  VIADD R20, R20, UR21 ;  /* 0x0000001514147c36 */ /* 0x000fe20008000000 */
[----:B------:R-:W-:-:S02]  /*0b50*/  LOP3.LUT R22, R21, 0x7, R0, 0xf8, !PT ;  /* 0x0000000715167812 */ /* 0x000fc400078ef800 */
[C---:B------:R-:W-:Y:S01]  /*0b60*/  LOP3.LUT R23, R21.reuse, R13, RZ, 0xfc, !PT ;  /* 0x0000000d15177212 */ /* 0x040fe200078efcff */
[----:B------:R-:W-:Y:S01]  /*0b70*/  VIADD R41, R38, UR13 ;  /* 0x0000000d26297c36 */ /* 0x000fe20008000000 */
[C---:B------:R-:W-:Y:S02]  /*0b80*/  LOP3.LUT R24, R21.reuse, R14, RZ, 0xfc, !PT ;  /* 0x0000000e15187212 */ /* 0x040fe400078efcff */
[C---:B------:R-:W-:Y:S02]  /*0b90*/  LOP3.LUT R25, R21.reuse, R15, RZ, 0xfc, !PT ;  /* 0x0000000f15197212 */ /* 0x040fe400078efcff */
[C---:B------:R-:W-:Y:S02]  /*0ba0*/  LOP3.LUT R26, R21.reuse, 0x4, R10, 0xf6, !PT ;  /* 0x00000004151a7812 */ /* 0x040fe400078ef60a */
[C---:B------:R-:W-:Y:S02]  /*0bb0*/  LOP3.LUT R27, R21.reuse, R16, RZ, 0xfc, !PT ;  /* 0x00000010151b7212 */ /* 0x040fe400078efcff */
[----:B------:R-:W-:-:S02]  /*0bc0*/  LOP3.LUT R36, R21, R17, RZ, 0xfc, !PT ;  /* 0x0000001115247212 */ /* 0x000fc400078efcff */
[----:B------:R-:W-:Y:S01]  /*0bd0*/  LOP3.LUT R39, R21, R18, RZ, 0xfc, !PT ;  /* 0x0000001215277212 */ /* 0x000fe200078efcff */
[----:B------:R-:W-:Y:S01]  /*0be0*/  VIADD R21, R5, UR20 ;  /* 0x0000001405157c36 */ /* 0x000fe20008000000 */
[----:B------:R-:W-:Y:S02]  /*0bf0*/  LOP3.LUT R19, R10, 0x4, RZ, 0x3c, !PT ;  /* 0x000000040a137812 */ /* 0x000fe400078e3cff */
[----:B------:R-:W-:Y:S02]  /*0c00*/  LEA R22, R22, UR8, 0x2 ;  /* 0x0000000816167c11 */ /* 0x000fe4000f8e10ff */
[----:B------:R-:W-:Y:S02]  /*0c10*/  LEA R23, R23, UR8, 0x2 ;  /* 0x0000000817177c11 */ /* 0x000fe4000f8e10ff */
[----:B------:R-:W-:Y:S02]  /*0c20*/  LEA R24, R24, UR8, 0x2 ;  /* 0x0000000818187c11 */ /* 0x000fe4000f8e10ff */
[----:B------:R-:W-:-:S02]  /*0c30*/  LEA R25, R25, UR8, 0x2 ;  /* 0x0000000819197c11 */ /* 0x000fc4000f8e10ff */
[----:B------:R-:W-:Y:S02]  /*0c40*/  LEA R26, R26, UR8, 0x2 ;  /* 0x000000081a1a7c11 */ /* 0x000fe4000f8e10ff */
[----:B------:R-:W-:Y:S02]  /*0c50*/  LEA R27, R27, UR8, 0x2 ;  /* 0x000000081b1b7c11 */ /* 0x000fe4000f8e10ff */
[----:B------:R-:W-:Y:S02]  /*0c60*/  LEA R36, R36, UR8, 0x2 ;  /* 0x0000000824247c11 */ /* 0x000fe4000f8e10ff */
[----:B------:R-:W-:Y:S02]  /*0c70*/  LEA R39, R39, UR8, 0x2 ;  /* 0x0000000827277c11 */ /* 0x000fe4000f8e10ff */
[----:B------:R-:W-:-:S07]  /*0c80*/  LOP3.LUT R42, R42, 0x3, RZ, 0xc0, !PT ;  /* 0x000000032a2a7812 */ /* 0x000fce00078ec0ff */
.L_x_10451:
[----:B------:R-:W-:Y:S01]  /*0c90*/  ISETP.GT.U32.AND P0, PT, R0, 0x7f, PT ;  /* 0x0000007f0000780c */ /* 0x000fe20003f04070 */
[----:B------:R-:W-:-:S12]  /*0ca0*/  BSSY.RECONVERGENT B0, `(.L_x_10433) ;  /* 0x000005f000007945 */ /* 0x000fd80003800200 */
[----:B01234-:R-:W-:Y:S05]  /*0cb0*/  @P0 BRA `(.L_x_10434) ;  /* 0x0000000400740947 */ /* 0x01ffea0003800000 */
[----:B------:R-:W-:Y:S01]  /*0cc0*/  ISETP.NE.AND P1, PT, R42, RZ, PT ;  /* 0x000000ff2a00720c */ /* 0x000fe20003f25270 */
[----:B------:R-:W-:Y:S01]  /*0cd0*/  BSSY.RECONVERGENT B1, `(.L_x_10435) ;  /* 0x000001a000017945 */ /* 0x000fe20003800200 */
[----:B------:R-:W-:Y:S01]  /*0ce0*/  ISETP.GE.U32.AND P2, PT, R8, 0x3, PT ;  /* 0x000000030800780c */ /* 0x000fe20003f46070 */
[----:B------:R-:W-:Y:S01]  /*0cf0*/  IMAD.MOV.U32 R44, RZ, RZ, R0 ;  /* 0x000000ffff2c7224 */ /* 0x000fe200078e0000 */
[----:B------:R-:W-:-:S09]  /*0d00*/  MOV R43, R0 ;  /* 0x00000000002b7202 */ /* 0x000fd20000000f00 */
[----:B------:R-:W-:Y:S05]  /*0d10*/  @!P1 BRA `(.L_x_10436) ;  /* 0x0000000000549947 */ /* 0x000fea0003800000 */
[----:B------:R-:W0:Y:S08]  /*0d20*/  LDC R31, c[0x0][0x388] ;  /* 0x0000e200ff1f7b82 */ /* 0x000e300000000800 */
[----:B------:R-:W1:Y:S01]  /*0d30*/  LDC.64 R28, c[0x0][0x390] ;  /* 0x0000e400ff1c7b82 */ /* 0x000e620000000a00 */
[----:B0-----:R-:W-:-:S04]  /*0d40*/  IMAD R31, R12, R31, UR12 ;  /* 0x0000000c0c1f7e24 */ /* 0x001fc8000f8e021f */
[----:B------:R-:W-:-:S04]  /*0d50*/  IMAD.IADD R31, R31, 0x1, R0 ;  /* 0x000000011f1f7824 */ /* 0x000fc800078e0200 */
[----:B-1----:R-:W-:-:S05]  /*0d60*/  IMAD.WIDE R28, R31, 0x4, R28 ;  /* 0x000000041f1c7825 */ /* 0x002fca00078e021c */
[----:B------:R-:W2:Y:S01]  /*0d70*/  LDG.E R30, desc[UR18][R28.64] ;  /* 0x000000121c1e7981 */ /* 0x000ea2000c1e1900 */
[----:B------:R-:W-:Y:S01]  /*0d80*/  ISETP.NE.AND P3, PT, R42, 0x1, PT ;  /* 0x000000012a00780c */ /* 0x000fe20003f65270 */
[----:B------:R-:W-:Y:S02]  /*0d90*/  IMAD.MOV.U32 R44, RZ, RZ, R4 ;  /* 0x000000ffff2c7224 */ /* 0x000fe400078e0004 */
[----:B--2---:R0:W-:Y:S10]  /*0da0*/  STS [R11+UR8], R30 ;  /* 0x0000001e0b007988 */ /* 0x0041f40008000808 */
[----:B------:R-:W-:Y:S05]  /*0db0*/  @!P3 BRA `(.L_x_10436) ;  /* 0x00000000002cb947 */ /* 0x000fea0003800000 */
[----:B------:R-:W-:Y:S02]  /*0dc0*/  ISETP.NE.AND P3, PT, R42, 0x2, PT ;  /* 0x000000022a00780c */ /* 0x000fe40003f65270 */
[----:B0-----:R-:W-:-:S04]  /*0dd0*/  IADD3 R30, P4, PT, R28, UR13, RZ ;  /* 0x0000000d1c1e7c10 */ /* 0x001fc8000ff9e0ff */
[----:B------:R-:W-:-:S07]  /*0de0*/  IADD3.X R31, PT, PT, RZ, R29, RZ, P4, !PT ;  /* 0x0000001dff1f7210 */ /* 0x000fce00027fe4ff */
[----:B------:R-:W-:Y:S02]  /*0df0*/  @P3 IADD3 R28, P4, PT, R30, UR13, RZ ;  /* 0x0000000d1e1c3c10 */ /* 0x000fe4000ff9e0ff */
[----:B------:R-:W2:Y:S03]  /*0e00*/  LDG.E R30, desc[UR18][R30.64] ;  /* 0x000000121e1e7981 */ /* 0x000ea6000c1e1900 */
[----:B------:R-:W-:-:S06]  /*0e10*/  @P3 IMAD.X R29, RZ, RZ, R31, P4 ;  /* 0x000000ffff1d3224 */ /* 0x000fcc00020e061f */
[----:B------:R-:W3:Y:S01]  /*0e20*/  @P3 LDG.E R29, desc[UR18][R28.64] ;  /* 0x000000121c1d3981 */ /* 0x000ee2000c1e1900 */
[----:B------:R-:W-:Y:S01]  /*0e30*/  IMAD.MOV.U32 R44, RZ, RZ, R5 ;  /* 0x000000ffff2c7224 */ /* 0x000fe200078e0005 */
[----:B------:R-:W-:Y:S02]  /*0e40*/  @P3 MOV R44, R21 ;  /* 0x00000015002c3202 */ /* 0x000fe40000000f00 */
[----:B--2---:R1:W-:Y:S04]  /*0e50*/  STS [R37+UR13], R30 ;  /* 0x0000001e25007988 */ /* 0x0043e8000800080d */
[----:B---3--:R1:W-:Y:S02]  /*0e60*/  @P3 STS [R40+UR13], R29 ;  /* 0x0000001d28003988 */ /* 0x0083e4000800080d */
.L_x_10436:
[----:B------:R-:W-:Y:S05]  /*0e70*/  BSYNC.RECONVERGENT B1 ;  /* 0x0000000000017941 */ /* 0x000fea0003800200 */
.L_x_10435:
        /* <DEDUP_REMOVED lines=10> */
.L_x_10439:
        /* <DEDUP_REMOVED lines=27> */
.L_x_10438:
[----:B------:R-:W-:Y:S05]  /*10d0*/  BSYNC.RECONVERGENT B1 ;  /* 0x0000000000017941 */ /* 0x000fea0003800200 */
.L_x_10437:
[----:B------:R-:W-:Y:S04]  /*10e0*/  BSSY.RECONVERGENT B1, `(.L_x_10440) ;  /* 0x000000b000017945 */ /* 0x000fe80003800200 */
[----:B------:R-:W-:Y:S05]  /*10f0*/  @!P1 BRA `(.L_x_10441) ;  /* 0x0000000000249947 */ /* 0x000fea0003800000 */
[----:B------:R3:W-:Y:S01]  /*1100*/  STS [R11+UR9], RZ ;  /* 0x000000ff0b007988 */ /* 0x0007e20008000809 */
[----:B------:R-:W-:Y:S02]  /*1110*/  ISETP.NE.AND P1, PT, R42, 0x1, PT ;  /* 0x000000012a00780c */ /* 0x000fe40003f25270 */
[----:B------:R-:W-:-:S11]  /*1120*/  MOV R43, R4 ;  /* 0x00000004002b7202 */ /* 0x000fd60000000f00 */
[----:B---3--:R-:W-:Y:S05]  /*1130*/  @!P1 BRA `(.L_x_10441) ;  /* 0x0000000000149947 */ /* 0x008fea0003800000 */
[----:B------:R-:W-:Y:S01]  /*1140*/  ISETP.NE.AND P1, PT, R42, 0x2, PT ;  /* 0x000000022a00780c */ /* 0x000fe20003f25270 */
[----:B------:R3:W-:Y:S01]  /*1150*/  STS [R38+UR13], RZ ;  /* 0x000000ff26007988 */ /* 0x0007e2000800080d */
[----:B------:R-:W-:-:S11]  /*1160*/  IMAD.MOV.U32 R43, RZ, RZ, R5 ;  /* 0x000000ffff2b7224 */ /* 0x000fd600078e0005 */
[----:B------:R3:W-:Y:S01]  /*1170*/  @P1 STS [R41+UR13], RZ ;  /* 0x000000ff29001988 */ /* 0x0007e2000800080d */
[----:B------:R-:W-:-:S07]  /*1180*/  @P1 IMAD.MOV.U32 R43, RZ, RZ, R21 ;  /* 0x000000ffff2b1224 */ /* 0x000fce00078e0015 */
.L_x_10441:
[----:B------:R-:W-:Y:S05]  /*1190*/  BSYNC.RECONVERGENT B1 ;  /* 0x0000000000017941 */ /* 0x000fea0003800200 */
.L_x_10440:
[----:B------:R-:W-:Y:S05]  /*11a0*/  @!P2 BRA `(.L_x_10434) ;  /* 0x000000000038a947 */ /* 0x000fea0003800000 */
[----:B-1----:R-:W1:Y:S01]  /*11b0*/  S2R R29, SR_CgaCtaId ;  /* 0x00000000001d7919 */ /* 0x002e620000008800 */
[----:B--2---:R-:W-:-:S04]  /*11c0*/  MOV R28, 0x400 ;  /* 0x00000400001c7802 */ /* 0x004fc80000000f00 */
[----:B------:R-:W-:-:S04]  /*11d0*/  IADD3 R28, PT, PT, R28, 0x380, RZ ;  /* 0x000003801c1c7810 */ /* 0x000fc80007ffe0ff */
[----:B-1----:R-:W-:-:S07]  /*11e0*/  LEA R32, R29, R28, 0x18 ;  /* 0x0000001c1d207211 */ /* 0x002fce00078ec0ff */
.L_x_10442:
[C---:B----4-:R-:W-:Y:S02]  /*11f0*/  IMAD R28, R43.reuse, 0x4, R32 ;  /* 0x000000042b1c7824 */ /* 0x050fe400078e0220 */
[----:B------:R-:W-:Y:S02]  /*1200*/  VIADD R43, R43, UR13 ;  /* 0x0000000d2b2b7c36 */ /* 0x000fe40008000000 */
[----:B------:R-:W-:Y:S01]  /*1210*/  VIADD R29, R28, UR13 ;  /* 0x0000000d1c1d7c36 */ /* 0x000fe20008000000 */
[----:B------:R4:W-:Y:S02]  /*1220*/  STS [R28], RZ ;  /* 0x000000ff1c007388 */ /* 0x0009e40000000800 */
[----:B------:R-:W-:Y:S02]  /*1230*/  ISETP.GE.U32.AND P1, PT, R43, 0x80, PT ;  /* 0x000000802b00780c */ /* 0x000fe40003f26070 */
[----:B0-----:R-:W-:Y:S01]  /*1240*/  IADD3 R30, PT, PT, R29, UR13, RZ ;  /* 0x0000000d1d1e7c10 */ /* 0x001fe2000fffe0ff */
[----:B------:R4:W-:Y:S04]  /*1250*/  STS [R28+UR13], RZ ;  /* 0x000000ff1c007988 */ /* 0x0009e8000800080d */
[----:B------:R4:W-:Y:S04]  /*1260*/  STS [R29+UR13], RZ ;  /* 0x000000ff1d007988 */ /* 0x0009e8000800080d */
[----:B------:R4:W-:Y:S02]  /*1270*/  STS [R30+UR13], RZ ;  /* 0x000000ff1e007988 */ /* 0x0009e4000800080d */
[----:B------:R-:W-:Y:S05]  /*1280*/  @!P1 BRA `(.L_x_10442) ;  /* 0xfffffffc00d89947 */ /* 0x000fea000383ffff */
.L_x_10434:
[----:B------:R-:W-:Y:S05]  /*1290*/  BSYNC.RECONVERGENT B0 ;  /* 0x0000000000007941 */ /* 0x000fea0003800200 */
.L_x_10433:
[----:B------:R-:W-:Y:S06]  /*12a0*/  BAR.SYNC.DEFER_BLOCKING 0x0 ;  /* 0x0000000000007b1d */ /* 0x000fec0000010000 */
[----:B------:R-:W-:Y:S05]  /*12b0*/  @P0 BRA `(.L_x_10443) ;  /* 0x0000000000a80947 */ /* 0x000fea0003800000 */
[----:B--2-4-:R2:W4:Y:S01]  /*12c0*/  LDS R28, [R22] ;  /* 0x00000000161c7984 */ /* 0x0145220000000800 */
[----:B------:R-:W-:-:S03]  /*12d0*/  MOV R43, 0x400 ;  /* 0x00000400002b7802 */ /* 0x000fc60000000f00 */
[----:B-1----:R2:W1:Y:S02]  /*12e0*/  LDS R29, [R23] ;  /* 0x00000000171d7984 */ /* 0x0024640000000800 */
[----:B------:R-:W-:Y:S02]  /*12f0*/  VIADD R43, R43, 0x380 ;  /* 0x000003802b2b7836 */ /* 0x000fe40000000000 */
[----:B0-----:R2:W0:Y:S04]  /*1300*/  LDS R30, [R24] ;  /* 0x00000000181e7984 */ /* 0x0014280000000800 */
[----:B------:R2:W0:Y:S04]  /*1310*/  LDS R31, [R25] ;  /* 0x00000000191f7984 */ /* 0x0004280000000800 */
[----:B------:R2:W0:Y:S04]  /*1320*/  LDS R32, [R26] ;  /* 0x000000001a207984 */ /* 0x0004280000000800 */
[----:B------:R2:W0:Y:S04]  /*1330*/  LDS R33, [R27] ;  /* 0x000000001b217984 */ /* 0x0004280000000800 */
[----:B------:R2:W0:Y:S04]  /*1340*/  LDS R34, [R36] ;  /* 0x0000000024227984 */ /* 0x0004280000000800 */
[----:B------:R2:W0:Y:S01]  /*1350*/  LDS R35, [R39] ;  /* 0x0000000027237984 */ /* 0x0004220000000800 */
[----:B------:R-:W5:Y:S02]  /*1360*/  S2R R44, SR_CgaCtaId ;  /* 0x00000000002c7919 */ /* 0x000f640000008800 */
[----:B-----5:R-:W-:-:S02]  /*1370*/  LEA R43, R44, R43, 0x18 ;  /* 0x0000002b2c2b7211 */ /* 0x020fc400078ec0ff */
[----:B-12-4-:R-:W-:-:S07]  /*1380*/  SHF.R.U32.HI R44, RZ, 0x4, R0 ;  /* 0x00000004ff2c7819 */ /* 0x016fce0000011600 */
.L_x_10445:
[----:B0-----:R-:W-:Y:S01]  /*1390*/  IMAD R45, R44, 0x24, R20 ;  /* 0x000000242c2d7824 */ /* 0x001fe200078e0214 */
[----:B------:R-:W-:-:S05]  /*13a0*/  UMOV UR10, 0xffffffff ;  /* 0xffffffff000a7882 */ /* 0x000fca0000000000 */
[----:B------:R-:W1:Y:S01]  /*13b0*/  LDS R45, [R45] ;  /* 0x000000002d2d7984 */ /* 0x000e620000000800 */
[----:B------:R-:W-:Y:S05]  /*13c0*/  BRA.DIV UR10, `(.L_x_10444) ;  /* 0x000000060aa87947 */ /* 0x000fea000b800000 */
[----:B-1----:R-:W1:Y:S04]  /*13d0*/  SHFL.IDX PT, R47, R45, R10, 0x181f ;  /* 0x00181f0a2d2f7589 */ /* 0x002e6800000e0000 */
[----:B------:R-:W2:Y:S04]  /*13e0*/  SHFL.IDX PT, R48, R45, R13, 0x181f ;  /* 0x00181f0d2d307589 */ /* 0x000ea800000e0000 */
[----:B------:R-:W0:Y:S04]  /*13f0*/  SHFL.IDX PT, R49, R45, R14, 0x181f ;  /* 0x00181f0e2d317589 */ /* 0x000e2800000e0000 */
[----:B------:R-:W-:Y:S04]  /*1400*/  SHFL.IDX PT, R50, R45, R16, 0x181f ;  /* 0x00181f102d327589 */ /* 0x000fe800000e0000 */
[----:B------:R-:W-:Y:S04]  /*1410*/  SHFL.IDX PT, R51, R45, R17, 0x181f ;  /* 0x00181f112d337589 */ /* 0x000fe800000e0000 */
[----:B------:R-:W-:Y:S01]  /*1420*/  SHFL.IDX PT, R52, R45, R18, 0x181f ;  /* 0x00181f122d347589 */ /* 0x000fe200000e0000 */
[----:B-1----:R-:W-:-:S04]  /*1430*/  IMAD R46, R28, R47, RZ ;  /* 0x0000002f1c2e7224 */ /* 0x002fc800078e02ff */
[----:B--2---:R-:W-:Y:S02]  /*1440*/  IMAD R47, R29, R48, R46 ;  /* 0x000000301d2f7224 */ /* 0x004fe400078e022e */
[----:B------:R-:W1:Y:S02]  /*1450*/  SHFL.IDX PT, R48, R45, R15, 0x181f ;  /* 0x00181f0f2d307589 */ /* 0x000e6400000e0000 */
[----:B0-----:R-:W-:Y:S02]  /*1460*/  IMAD R46, R30, R49, R47 ;  /* 0x000000311e2e7224 */ /* 0x001fe400078e022f */
[----:B------:R-:W0:Y:S02]  /*1470*/  SHFL.IDX PT, R49, R45, R19, 0x181f ;  /* 0x00181f132d317589 */ /* 0x000e2400000e0000 */
[----:B-1----:R-:W-:-:S04]  /*1480*/  IMAD R47, R31, R48, R46 ;  /* 0x000000301f2f7224 */ /* 0x002fc800078e022e */
[----:B0-----:R-:W-:-:S04]  /*1490*/  IMAD R46, R32, R49, R47 ;  /* 0x00000031202e7224 */ /* 0x001fc800078e022f */
[----:B------:R-:W-:-:S04]  /*14a0*/  IMAD R47, R33, R50, R46 ;  /* 0x00000032212f7224 */ /* 0x000fc800078e022e */
[----:B------:R-:W-:-:S07]  /*14b0*/  IMAD R46, R34, R51, R47 ;  /* 0x00000033222e7224 */ /* 0x000fce00078e022f */
.L_x_10461:
[----:B------:R-:W-:Y:S01]  /*14c0*/  LEA R48, R44, R9, 0x4 ;  /* 0x000000092c307211 */ /* 0x000fe200078e20ff */
[----:B------:R-:W0:Y:S01]  /*14d0*/  LDC R49, c[0x0][0x360] ;  /* 0x0000d800ff317b82 */ /* 0x000e220000000800 */
[----:B------:R-:W-:-:S03]  /*14e0*/  IMAD R46, R35, R52, R46 ;  /* 0x00000034232e7224 */ /* 0x000fc600078e022e */
[----:B------:R-:W-:-:S05]  /*14f0*/  IMAD.U32 R45, R48, 0x4, R43 ;  /* 0x00000004302d7824 */ /* 0x000fca00078e002b */
[----:B------:R-:W1:Y:S01]  /*1500*/  LDS R47, [R45] ;  /* 0x000000002d2f7984 */ /* 0x000e620000000800 */
[----:B0-----:R-:W-:-:S04]  /*1510*/  LEA.HI R44, R49, R44, RZ, 0x1c ;  /* 0x0000002c312c7211 */ /* 0x001fc800078fe0ff */
[----:B------:R-:W-:Y:S01]  /*1520*/  ISETP.GE.U32.AND P1, PT, R44, 0x8, PT ;  /* 0x000000082c00780c */ /* 0x000fe20003f26070 */
[----:B-1----:R-:W-:-:S05]  /*1530*/  IMAD.IADD R46, R46, 0x1, R47 ;  /* 0x000000012e2e7824 */ /* 0x002fca00078e022f */
[----:B------:R0:W-:Y:S07]  /*1540*/  STS [R45], R46 ;  /* 0x0000002e2d007388 */ /* 0x0001ee0000000800 */
[----:B------:R-:W-:Y:S05]  /*1550*/  @!P1 BRA `(.L_x_10445) ;  /* 0xfffffffc008c9947 */ /* 0x000fea000383ffff */
.L_x_10443:
[----:B------:R-:W-:Y:S05]  /*1560*/  WARPSYNC.ALL ;  /* 0x0000000000007948 */ /* 0x000fea0003800000 */
[----:B------:R-:W-:Y:S06]  /*1570*/  BAR.SYNC.DEFER_BLOCKING 0x0 ;  /* 0x0000000000007b1d */ /* 0x000fec0000010000 */
[----:B------:R-:W-:Y:S04]  /*1580*/  BSSY.RECONVERGENT B0, `(.L_x_10446) ;  /* 0x000004a000007945 */ /* 0x000fe80003800200 */
[----:B------:R-:W-:Y:S05]  /*1590*/  @P0 BRA `(.L_x_10447) ;  /* 0x0000000400200947 */ /* 0x000fea0003800000 */
[----:B-1--4-:R-:W1:Y:S01]  /*15a0*/  LDC R29, c[0x0][0x384] ;  /* 0x0000e100ff1d7b82 */ /* 0x012e620000000800 */
[----:B------:R-:W-:Y:S01]  /*15b0*/  ISETP.NE.AND P0, PT, R42, RZ, PT ;  /* 0x000000ff2a00720c */ /* 0x000fe20003f05270 */
[----:B------:R-:W-:Y:S01]  /*15c0*/  BSSY.RECONVERGENT B1, `(.L_x_10448) ;  /* 0x000001a000017945 */ /* 0x000fe20003800200 */
[----:B------:R-:W-:Y:S02]  /*15d0*/  ISETP.GE.U32.AND P1, PT, R8, 0x3, PT ;  /* 0x000000030800780c */ /* 0x000fe40003f26070 */
[----:B------:R-:W-:Y:S01]  /*15e0*/  MOV R44, R0 ;  /* 0x00000000002c7202 */ /* 0x000fe20000000f00 */
[----:B-1----:R-:W-:-:S08]  /*15f0*/  IMAD R34, R12, R29, UR6 ;  /* 0x000000060c227e24 */ /* 0x002fd0000f8e021d */
[----:B------:R-:W-:Y:S05]  /*1600*/  @!P0 BRA `(.L_x_10449) ;  /* 0x0000000000548947 */ /* 0x000fea0003800000 */
[----:B------:R-:W1:Y:S01]  /*1610*/  LDS R33, [R11+UR9] ;  /* 0x000000090b217984 */ /* 0x000e620008000800 */
[----:B--2---:R-:W2:Y:S01]  /*1620*/  LDC.64 R28, c[0x0][0x3a0] ;  /* 0x0000e800ff1c7b82 */ /* 0x004ea20000000a00 */
[----:B0-----:R-:W-:Y:S01]  /*1630*/  SHF.R.U32.HI R30, RZ, 0x4, R0 ;  /* 0x00000004ff1e7819 */ /* 0x001fe20000011600 */
[----:B------:R-:W-:Y:S01]  /*1640*/  IMAD.MOV.U32 R44, RZ, RZ, R4 ;  /* 0x000000ffff2c7224 */ /* 0x000fe200078e0004 */
[----:B------:R-:W-:-:S03]  /*1650*/  ISETP.NE.AND P0, PT, R42, 0x1, PT ;  /* 0x000000012a00780c */ /* 0x000fc60003f05270 */
[----:B------:R-:W-:-:S04]  /*1660*/  IMAD R31, R30, UR7, R9 ;  /* 0x000000071e1f7c24 */ /* 0x000fc8000f8e0209 */
[----:B------:R-:W-:-:S04]  /*1670*/  IMAD.IADD R31, R34, 0x1, R31 ;  /* 0x00000001221f7824 */ /* 0x000fc800078e021f */
[----:B--2---:R-:W-:-:S05]  /*1680*/  IMAD.WIDE R30, R31, 0x4, R28 ;  /* 0x000000041f1e7825 */ /* 0x004fca00078e021c */
[----:B-1----:R1:W-:Y:S01]  /*1690*/  STG.E desc[UR18][R30.64], R33 ;  /* 0x000000211e007986 */ /* 0x0023e2000c101912 */
[----:B------:R-:W-:Y:S05]  /*16a0*/  @!P0 BRA `(.L_x_10449) ;  /* 0x00000000002c8947 */ /* 0x000fea0003800000 */
[----:B------:R-:W-:Y:S01]  /*16b0*/  ISETP.NE.AND P0, PT, R42, 0x2, PT ;  /* 0x000000022a00780c */ /* 0x000fe20003f05270 */
[----:B-1----:R-:W0:Y:S01]  /*16c0*/  LDS R33, [R38+UR13] ;  /* 0x0000000d26217984 */ /* 0x002e220008000800 */
[----:B------:R-:W-:Y:S01]  /*16d0*/  IADD3 R31, PT, PT, R6, R34, RZ ;  /* 0x00000022061f7210 */ /* 0x000fe20007ffe0ff */
[----:B------:R-:W-:-:S04]  /*16e0*/  IMAD.MOV.U32 R44, RZ, RZ, R5 ;  /* 0x000000ffff2c7224 */ /* 0x000fc800078e0005 */
[----:B------:R-:W-:-:S06]  /*16f0*/  IMAD.WIDE R30, R31, 0x4, R28 ;  /* 0x000000041f1e7825 */ /* 0x000fcc00078e021c */
[----:B------:R-:W1:Y:S01]  /*1700*/  @P0 LDS R43, [R41+UR13] ;  /* 0x0000000d292b0984 */ /* 0x000e620008000800 */
[----:B------:R-:W-:Y:S01]  /*1710*/  @P0 IMAD.IADD R35, R7, 0x1, R34 ;  /* 0x0000000107230824 */ /* 0x000fe200078e0222 */
[----:B------:R-:W-:-:S03]  /*1720*/  @P0 MOV R44, R21 ;  /* 0x00000015002c0202 */ /* 0x000fc60000000f00 */
[----:B------:R-:W-:Y:S01]  /*1730*/  @P0 IMAD.WIDE R28, R35, 0x4, R28 ;  /* 0x00000004231c0825 */ /* 0x000fe200078e021c */
[----:B0-----:R4:W-:Y:S04]  /*1740*/  STG.E desc[UR18][R30.64], R33 ;  /* 0x000000211e007986 */ /* 0x0019e8000c101912 */
[----:B-1----:R4:W-:Y:S02]  /*1750*/  @P0 STG.E desc[UR18][R28.64], R43 ;  /* 0x0000002b1c000986 */ /* 0x0029e4000c101912 */
.L_x_10449:
[----:B------:R-:W-:Y:S05]  /*1760*/  BSYNC.RECONVERGENT B1 ;  /* 0x0000000000017941 */ /* 0x000fea0003800200 */
.L_x_10448:
[----:B------:R-:W-:Y:S05]  /*1770*/  @!P1 BRA `(.L_x_10447) ;  /* 0x0000000000a89947 */ /* 0x000fea0003800000 */
[----:B------:R-:W5:Y:S01]  /*1780*/  S2R R35, SR_CgaCtaId ;  /* 0x0000000000237919 */ /* 0x000f620000008800 */
[----:B--2-4-:R-:W-:-:S05]  /*1790*/  MOV R28, 0x400 ;  /* 0x00000400001c7802 */ /* 0x014fca0000000f00 */
[----:B------:R-:W-:-:S05]  /*17a0*/  VIADD R28, R28, 0x380 ;  /* 0x000003801c1c7836 */ /* 0x000fca0000000000 */
[----:B-----5:R-:W-:-:S07]  /*17b0*/  LEA R35, R35, R28, 0x18 ;  /* 0x0000001c23237211 */ /* 0x020fce00078ec0ff */
.L_x_10450:
[C---:B01----:R-:W-:Y:S01]  /*17c0*/  IMAD R30, R44.reuse, 0x4, R35 ;  /* 0x000000042c1e7824 */ /* 0x043fe200078e0223 */
[----:B------:R-:W0:Y:S01]  /*17d0*/  LDC.64 R32, c[0x0][0x3a0] ;  /* 0x0000e800ff207b82 */ /* 0x000e220000000a00 */
[----:B------:R-:W-:Y:S02]  /*17e0*/  LOP3.LUT R29, R44, 0xf, RZ, 0xc0, !PT ;  /* 0x0000000f2c1d7812 */ /* 0x000fe400078ec0ff */
[----:B------:R-:W-:Y:S01]  /*17f0*/  SHF.R.U32.HI R28, RZ, 0x4, R44 ;  /* 0x00000004ff1c7819 */ /* 0x000fe2000001162c */
[----:B------:R-:W1:Y:S01]  /*1800*/  LDS R31, [R30] ;  /* 0x000000001e1f7984 */ /* 0x000e620000000800 */
[----:B------:R-:W-:Y:S01]  /*1810*/  IADD3 R47, PT, PT, R30, UR13, RZ ;  /* 0x0000000d1e2f7c10 */ /* 0x000fe2000fffe0ff */
[----:B------:R-:W-:Y:S01]  /*1820*/  IMAD.IADD R29, R34, 0x1, R29 ;  /* 0x00000001221d7824 */ /* 0x000fe200078e021d */
[----:B------:R-:W-:Y:S01]  /*1830*/  IADD3 R44, PT, PT, R44, UR20, RZ ;  /* 0x000000142c2c7c10 */ /* 0x000fe2000fffe0ff */
[----:B------:R2:W4:Y:S02]  /*1840*/  LDS R43, [R30+UR13] ;  /* 0x0000000d1e2b7984 */ /* 0x0005240008000800 */
[----:B------:R-:W-:Y:S01]  /*1850*/  VIADD R45, R47, UR13 ;  /* 0x0000000d2f2d7c36 */ /* 0x000fe20008000000 */
[C---:B------:R-:W-:Y:S01]  /*1860*/  LOP3.LUT R49, R44.reuse, 0xf, RZ, 0xc0, !PT ;  /* 0x0000000f2c317812 */ /* 0x040fe200078ec0ff */
[----:B------:R-:W5:Y:S01]  /*1870*/  LDS R47, [R47+UR13] ;  /* 0x0000000d2f2f7984 */ /* 0x000f620008000800 */
[----:B------:R-:W-:Y:S01]  /*1880*/  SHF.R.U32.HI R46, RZ, 0x4, R44 ;  /* 0x00000004ff2e7819 */ /* 0x000fe2000001162c */
[----:B------:R-:W-:-:S02]  /*1890*/  VIADD R44, R44, UR20 ;  /* 0x000000142c2c7c36 */ /* 0x000fc40008000000 */
[----:B------:R-:W3:Y:S01]  /*18a0*/  LDS R45, [R45+UR13] ;  /* 0x0000000d2d2d7984 */ /* 0x000ee20008000800 */
[----:B------:R-:W-:Y:S02]  /*18b0*/  IMAD R29, R28, UR7, R29 ;  /* 0x000000071c1d7c24 */ /* 0x000fe4000f8e021d */
[----:B------:R-:W-:Y:S01]  /*18c0*/  IADD3 R48, PT, PT, R44, UR20, RZ ;  /* 0x000000142c307c10 */ /* 0x000fe2000fffe0ff */
[----:B------:R-:W-:Y:S01]  /*18d0*/  IMAD.IADD R49, R34, 0x1, R49 ;  /* 0x0000000122317824 */ /* 0x000fe200078e0231 */
[----:B------:R-:W-:Y:S02]  /*18e0*/  LOP3.LUT R51, R44, 0xf, RZ, 0xc0, !PT ;  /* 0x0000000f2c337812 */ /* 0x000fe400078ec0ff */
[----:B------:R-:W-:Y:S01]  /*18f0*/  LOP3.LUT R53, R48, 0xf, RZ, 0xc0, !PT ;  /* 0x0000000f30357812 */ /* 0x000fe200078ec0ff */
[----:B0-----:R-:W-:Y:S01]  /*1900*/  IMAD.WIDE R28, R29, 0x4, R32 ;  /* 0x000000041d1c7825 */ /* 0x001fe200078e0220 */
[----:B------:R-:W-:Y:S02]  /*1910*/  SHF.R.U32.HI R44, RZ, 0x4, R44 ;  /* 0x00000004ff2c7819 */ /* 0x000fe4000001162c */
[----:B--2---:R-:W-:Y:S01]  /*1920*/  SHF.R.U32.HI R30, RZ, 0x4, R48 ;  /* 0x00000004ff1e7819 */ /* 0x004fe20000011630 */
[----:B------:R-:W-:-:S02]  /*1930*/  IMAD.IADD R51, R34, 0x1, R51 ;  /* 0x0000000122337824 */ /* 0x000fc400078e0233 */
[----:B------:R-:W-:Y:S02]  /*1940*/  IMAD.IADD R53, R34, 0x1, R53 ;  /* 0x0000000122357824 */ /* 0x000fe400078e0235 */
[----:B------:R-:W-:Y:S02]  /*1950*/  IMAD R49, R46, UR7, R49 ;  /* 0x000000072e317c24 */ /* 0x000fe4000f8e0231 */
[----:B------:R-:W-:Y:S01]  /*1960*/  IMAD R51, R44, UR7, R51 ;  /* 0x000000072c337c24 */ /* 0x000fe2000f8e0233 */
[----:B------:R-:W-:Y:S01]  /*1970*/  IADD3 R44, PT, PT, R48, UR20, RZ ;  /* 0x00000014302c7c10 */ /* 0x000fe2000fffe0ff */
[----:B------:R-:W-:-:S03]  /*1980*/  IMAD R53, R30, UR7, R53 ;  /* 0x000000071e357c24 */ /* 0x000fc6000f8e0235 */
[----:B------:R-:W-:Y:S01]  /*1990*/  ISETP.GE.U32.AND P0, PT, R44, 0x80, PT ;  /* 0x000000802c00780c */ /* 0x000fe20003f06070 */
[----:B-1----:R0:W-:Y:S02]  /*19a0*/  STG.E desc[UR18][R28.64], R31 ;  /* 0x0000001f1c007986 */ /* 0x0021e4000c101912 */
[----:B0-----:R-:W-:-:S04]  /*19b0*/  IMAD.WIDE R30, R49, 0x4, R32 ;  /* 0x00000004311e7825 */ /* 0x001fc800078e0220 */
[--C-:B------:R-:W-:Y:S01]  /*19c0*/  IMAD.WIDE R28, R51, 0x4, R32.reuse ;  /* 0x00000004331c7825 */ /* 0x100fe200078e0220 */
[----:B----4-:R0:W-:Y:S03]  /*19d0*/  STG.E desc[UR18][R30.64], R43 ;  /* 0x0000002b1e007986 */ /* 0x0101e6000c101912 */
[----:B------:R-:W-:Y:S01]  /*19e0*/  IMAD.WIDE R32, R53, 0x4, R32 ;  /* 0x0000000435207825 */ /* 0x000fe200078e0220 */
[----:B-----5:R0:W-:Y:S04]  /*19f0*/  STG.E desc[UR18][R28.64], R47 ;  /* 0x0000002f1c007986 */ /* 0x0201e8000c101912 */
[----:B---3--:R0:W-:Y:S01]  /*1a00*/  STG.E desc[UR18][R32.64], R45 ;  /* 0x0000002d20007986 */ /* 0x0081e2000c101912 */
[----:B------:R-:W-:Y:S05]  /*1a10*/  @!P0 BRA `(.L_x_10450) ;  /* 0xfffffffc00688947 */ /* 0x000fea000383ffff */
.L_x_10447:
[----:B------:R-:W-:Y:S05]  /*1a20*/  BSYNC.RECONVERGENT B0 ;  /* 0x0000000000007941 */ /* 0x000fea0003800200 */
.L_x_10446:
[----:B------:R-:W-:-:S05]  /*1a30*/  IMAD.IADD R12, R2, 0x1, R12 ;  /* 0x00000001020c7824 */ /* 0x000fca00078e020c */
[----:B------:R-:W-:-:S13]  /*1a40*/  ISETP.GE.U32.AND P0, PT, R12, R3, PT ;  /* 0x000000030c00720c */ /* 0x000fda0003f06070 */
[----:B------:R-:W-:Y:S05]  /*1a50*/  @!P0 BRA `(.L_x_10451) ;  /* 0xfffffff0008c8947 */ /* 0x000fea000383ffff */
[----:B------:R-:W-:Y:S05]  /*1a60*/  EXIT ;  /* 0x000000000000794d */ /* 0x000fea0003800000 */
.L_x_10444:
[----:B------:R-:W-:Y:S01]  /*1a70*/  HFMA2 R56, -RZ, RZ, 0, 0.0020122528076171875 ;  /* 0x0000181fff387431 */ /* 0x000fe200000001ff */
[----:B------:R-:W-:Y:S01]  /*1a80*/  BSSY B0, `(.L_x_10452) ;  /* 0x0000006000007945 */ /* 0x000fe20003800000 */
[----:B------:R-:W-:Y:S02]  /*1a90*/  IMAD.MOV.U32 R54, RZ, RZ, R10 ;  /* 0x000000ffff367224 */ /* 0x000fe400078e000a */
[----:B------:R-:W-:-:S07]  /*1aa0*/  IMAD.MOV.U32 R53, RZ, RZ, -0x1 ;  /* 0xffffffffff357424 */ /* 0x000fce00078e00ff */
[----:B01-3--:R-:W-:Y:S05]  /*1ab0*/  WARPSYNC.COLLECTIVE R53, `(.L_x_10453) ;  /* 0x0000000035087348 */ /* 0x00bfea0003c00000 */
[----:B-1----:R1:W2:Y:S02]  /*1ac0*/  SHFL.IDX P1, R49, R45, R54, R56 ;  /* 0x000000362d317389 */ /* 0x0022a40000020038 */
[----:B0123--:R-:W-:Y:S05]  /*1ad0*/  ENDCOLLECTIVE ;  /* 0x000000000000791b */ /* 0x00ffea0003800000 */
.L_x_10453:
[----:B------:R-:W-:Y:S05]  /*1ae0*/  BSYNC B0 ;  /* 0x0000000000007941 */ /* 0x000fea0003800000 */
.L_x_10452:
[----:B------:R-:W-:Y:S01]  /*1af0*/  MOV R54, R13 ;  /* 0x0000000d00367202 */ /* 0x000fe20000000f00 */
[----:B------:R-:W-:Y:S02]  /*1b00*/  IMAD.MOV.U32 R56, RZ, RZ, 0x181f ;  /* 0x0000181fff387424 */ /* 0x000fe400078e00ff */
[----:B------:R-:W-:Y:S02]  /*1b10*/  IMAD.MOV.U32 R53, RZ, RZ, -0x1 ;  /* 0xffffffffff357424 */ /* 0x000fe400078e00ff */
[----:B------:R-:W-:-:S07]  /*1b20*/  IMAD.MOV.U32 R47, RZ, RZ, R49 ;  /* 0x000000ffff2f7224 */ /* 0x000fce00078e0031 */
[----:B------:R-:W-:Y:S05]  /*1b30*/  WARPSYNC.COLLECTIVE R53, `(.L_x_10454) ;  /* 0x0000000035087348 */ /* 0x000fea0003c00000 */
[----:B------:R0:W1:Y:S02]  /*1b40*/  SHFL.IDX P1, R49, R45, R54, R56 ;  /* 0x000000362d317389 */ /* 0x0000640000020038 */
[----:B01----:R-:W-:Y:S05]  /*1b50*/  ENDCOLLECTIVE ;  /* 0x000000000000791b */ /* 0x003fea0003800000 */
.L_x_10454:
[----:B------:R-:W-:Y:S02]  /*1b60*/  IMAD R46, R28, R47, RZ ;  /* 0x0000002f1c2e7224 */ /* 0x000fe400078e02ff */
[----:B------:R-:W-:Y:S01]  /*1b70*/  IMAD.MOV.U32 R54, RZ, RZ, R14 ;  /* 0x000000ffff367224 */ /* 0x000fe200078e000e */
[----:B------:R-:W-:-:S07]  /*1b80*/  MOV R48, R49 ;  /* 0x0000003100307202 */ /* 0x000fce0000000f00 */
[----:B------:R-:W-:Y:S05]  /*1b90*/  WARPSYNC.COLLECTIVE R53, `(.L_x_10455) ;  /* 0x0000000035087348 */ /* 0x000fea0003c00000 */
[----:B------:R0:W1:Y:S02]  /*1ba0*/  SHFL.IDX P1, R49, R45, R54, R56 ;  /* 0x000000362d317389 */ /* 0x0000640000020038 */
[----:B01----:R-:W-:Y:S05]  /*1bb0*/  ENDCOLLECTIVE ;  /* 0x000000000000791b */ /* 0x003fea0003800000 */
.L_x_10455:
[----:B------:R-:W-:Y:S02]  /*1bc0*/  IMAD R47, R29, R48, R46 ;  /* 0x000000301d2f7224 */ /* 0x000fe400078e022e */
[----:B------:R-:W-:Y:S02]  /*1bd0*/  IMAD.MOV.U32 R54, RZ, RZ, R15 ;  /* 0x000000ffff367224 */ /* 0x000fe400078e000f */
[----:B------:R-:W-:-:S07]  /*1be0*/  IMAD R46, R30, R49, R47 ;  /* 0x000000311e2e7224 */ /* 0x000fce00078e022f */
[----:B------:R-:W-:Y:S05]  /*1bf0*/  WARPSYNC.COLLECTIVE R53, `(.L_x_10456) ;  /* 0x0000000035087348 */ /* 0x000fea0003c00000 */
[----:B------:R0:W1:Y:S02]  /*1c00*/  SHFL.IDX P1, R49, R45, R54, R56 ;  /* 0x000000362d317389 */ /* 0x0000640000020038 */
[----:B01----:R-:W-:Y:S05]  /*1c10*/  ENDCOLLECTIVE ;  /* 0x000000000000791b */ /* 0x003fea0003800000 */
.L_x_10456:
[----:B------:R-:W-:Y:S01]  /*1c20*/  IMAD.MOV.U32 R54, RZ, RZ, R19 ;  /* 0x000000ffff367224 */ /* 0x000fe200078e0013 */
[----:B------:R-:W-:-:S07]  /*1c30*/  MOV R48, R49 ;  /* 0x0000003100307202 */ /* 0x000fce0000000f00 */
[----:B------:R-:W-:Y:S05]  /*1c40*/  WARPSYNC.COLLECTIVE R53, `(.L_x_10457) ;  /* 0x0000000035087348 */ /* 0x000fea0003c00000 */
[----:B------:R0:W1:Y:S02]  /*1c50*/  SHFL.IDX P1, R49, R45, R54, R56 ;  /* 0x000000362d317389 */ /* 0x0000640000020038 */
[----:B01----:R-:W-:Y:S05]  /*1c60*/  ENDCOLLECTIVE ;  /* 0x000000000000791b */ /* 0x003fea0003800000 */
.L_x_10457:
[----:B------:R-:W-:Y:S02]  /*1c70*/  IMAD R47, R31, R48, R46 ;  /* 0x000000301f2f7224 */ /* 0x000fe400078e022e */
[----:B------:R-:W-:Y:S02]  /*1c80*/  IMAD.MOV.U32 R54, RZ, RZ, R16 ;  /* 0x000000ffff367224 */ /* 0x000fe400078e0010 */
[----:B------:R-:W-:-:S07]  /*1c90*/  IMAD R46, R32, R49, R47 ;  /* 0x00000031202e7224 */ /* 0x000fce00078e022f */
[----:B------:R-:W-:Y:S05]  /*1ca0*/  WARPSYNC.COLLECTIVE R53, `(.L_x_10458) ;  /* 0x0000000035087348 */ /* 0x000fea0003c00000 */
[----:B------:R0:W1:Y:S02]  /*1cb0*/  SHFL.IDX P1, R49, R45, R54, R56 ;  /* 0x000000362d317389 */ /* 0x0000640000020038 */
[----:B01----:R-:W-:Y:S05]  /*1cc0*/  ENDCOLLECTIVE ;  /* 0x000000000000791b */ /* 0x003fea0003800000 */
.L_x_10458:
[----:B------:R-:W-:Y:S01]  /*1cd0*/  IMAD.MOV.U32 R54, RZ, RZ, R17 ;  /* 0x000000ffff367224 */ /* 0x000fe200078e0011 */
[----:B------:R-:W-:-:S07]  /*1ce0*/  MOV R50, R49 ;  /* 0x0000003100327202 */ /* 0x000fce0000000f00 */
[----:B------:R-:W-:Y:S05]  /*1cf0*/  WARPSYNC.COLLECTIVE R53, `(.L_x_10459) ;  /* 0x0000000035087348 */ /* 0x000fea0003c00000 */
[----:B------:R0:W1:Y:S02]  /*1d00*/  SHFL.IDX P1, R49, R45, R54, R56 ;  /* 0x000000362d317389 */ /* 0x0000640000020038 */
[----:B01----:R-:W-:Y:S05]  /*1d10*/  ENDCOLLECTIVE ;  /* 0x000000000000791b */ /* 0x003fea0003800000 */
.L_x_10459:
[----:B------:R-:W-:Y:S01]  /*1d20*/  IMAD R47, R33, R50, R46 ;  /* 0x00000032212f7224 */ /* 0x000fe200078e022e */
[----:B------:R-:W-:Y:S01]  /*1d30*/  MOV R54, R18 ;  /* 0x0000001200367202 */ /* 0x000fe20000000f00 */
[----:B------:R-:W-:-:S07]  /*1d40*/  IMAD.MOV.U32 R51, RZ, RZ, R49 ;  /* 0x000000ffff337224 */ /* 0x000fce00078e0031 */
[----:B------:R-:W-:Y:S05]  /*1d50*/  WARPSYNC.COLLECTIVE R53, `(.L_x_10460) ;  /* 0x0000000035087348 */ /* 0x000fea0003c00000 */
[----:B------:R0:W1:Y:S02]  /*1d60*/  SHFL.IDX P1, R49, R45, R54, R56 ;  /* 0x000000362d317389 */ /* 0x0000640000020038 */
[----:B01----:R-:W-:Y:S05]  /*1d70*/  ENDCOLLECTIVE ;  /* 0x000000000000791b */ /* 0x003fea0003800000 */
.L_x_10460:
[----:B------:R-:W-:Y:S02]  /*1d80*/  IMAD R46, R34, R51, R47 ;  /* 0x00000033222e7224 */ /* 0x000fe400078e022f */
[----:B------:R-:W-:Y:S01]  /*1d90*/  IMAD.MOV.U32 R52, RZ, RZ, R49 ;  /* 0x000000ffff347224 */ /* 0x000fe200078e0031 */
[----:B------:R-:W-:Y:S06]  /*1da0*/  BRA `(.L_x_10461) ;  /* 0xfffffff400c47947 */ /* 0x000fec000383ffff */
.L_x_10462:
        /* <DEDUP_REMOVED lines=13> */
.L_x_58311:


//--------------------- .text._Z9cuda_gemmIiLi256ELi4ELi1ELi128ELi8ELi8ELi32ELi0ELi0EEviiiPT_S1_S1_ii --------------------------
	.section	.text._Z9cuda_gemmIiLi256ELi4ELi1ELi128ELi8ELi8ELi32ELi0ELi0EEviiiPT_S1_S1_ii,"ax",@progbits
	.align	128
        .global         _Z9cuda_gemmIiLi256ELi4ELi1ELi128ELi8ELi8ELi32ELi0ELi0EEviiiPT_S1_S1_ii
        .type           _Z9cuda_gemmIiLi256ELi4ELi1ELi128ELi8ELi8ELi32ELi0ELi0EEviiiPT_S1_S1_ii,@function
        .size           _Z9cuda_gemmIiLi256ELi4ELi1ELi128ELi8ELi8ELi32ELi0ELi0EEviiiPT_S1_S1_ii,(.L_x_58312 - _Z9cuda_gemmIiLi256ELi4ELi1ELi128ELi8ELi8ELi32ELi0ELi0EEviiiPT_S1_S1_ii)
        .other          _Z9cuda_gemmIiLi256ELi4ELi1ELi128ELi8ELi8ELi32ELi0ELi0EEviiiPT_S1_S1_ii,@"STO_CUDA_ENTRY STV_DEFAULT"
_Z9cuda_gemmIiLi256ELi4ELi1ELi128ELi8ELi8ELi32ELi0ELi0EEviiiPT_S1_S1_ii:
.text._Z9cuda_gemmIiLi256ELi4ELi1ELi128ELi8ELi8ELi32ELi0ELi0EEviiiPT_S1_S1_ii:
        /* <DEDUP_REMOVED lines=36> */
.L_x_10465:
        /* <DEDUP_REMOVED lines=25> */
.L_x_10464:
[----:B------:R-:W-:Y:S05]  /*03d0*/  BSYNC.RECONVERGENT B0 ;  /* 0x0000000000007941 */ /* 0x000fea0003800200 */
.L_x_10463:
        /* <DEDUP_REMOVED lines=191> */
[----:B------:R-:W-:Y:S01]  /*0fd0*/  VIADD R39, R13, 0x1 ;  /* 0x000000010d277836 */ /* 0x000fe20000000000 */
[----:B------:R-:W-:Y:S01]  /*0fe0*/  LOP3.LUT R25, R25, 0x7, RZ, 0xc0, !PT ;  /* 0x0000000719197812 */ /* 0x000fe200078ec0ff */
[----:B------:R-:W-:Y:S01]  /*0ff0*/  IMAD.IADD R38, R5, 0x1, -R38 ;  /* 0x0000000105267824 */ /* 0x000fe200078e0a26 */
[----:B------:R-:W-:Y:S02]  /*1000*/  LOP3.LUT R26, R26, 0x7, RZ, 0xc0, !PT ;  /* 0x000000071a1a7812 */ /* 0x000fe400078ec0ff */
[----:B------:R-:W-:Y:S02]  /*1010*/  LOP3.LUT R27, R27, 0x7, RZ, 0xc0, !PT ;  /* 0x000000071b1b7812 */ /* 0x000fe400078ec0ff */
[----:B------:R-:W-:Y:S02]  /*1020*/  LOP3.LUT R36, R5, 0x4, RZ, 0x3c, !PT ;  /* 0x0000000405247812 */ /* 0x000fe400078e3cff */
[----:B------:R-:W-:-:S07]  /*1030*/  LOP3.LUT R39, R39, 0x3, RZ, 0xc0, !PT ;  /* 0x0000000327277812 */ /* 0x000fce00078ec0ff */
.L_x_10569:
[----:B------:R-:W-:Y:S01]  /*1040*/  ISETP.GT.U32.AND P0, PT, R0, 0x7f, PT ;  /* 0x0000007f0000780c */ /* 0x000fe20003f04070 */
[----:B------:R-:W-:Y:S03]  /*1050*/  BSSY.RECONVERGENT B0, `(.L_x_10466) ;  /* 0x0000061000007945 */ /* 0x000fe60003800200 */
[----:B0--34-:R-:W-:-:S09]  /*1060*/  P2R R28, PR, RZ, 0x1 ;  /* 0x00000001ff1c7803 */ /* 0x019fd20000000000 */
[----:B-12---:R-:W-:Y:S05]  /*1070*/  @P0 BRA `(.L_x_10467) ;  /* 0x0000000400780947 */ /* 0x006fea0003800000 */
[----:B------:R-:W-:Y:S01]  /*1080*/  ISETP.NE.AND P0, PT, R39, RZ, PT ;  /* 0x000000ff2700720c */ /* 0x000fe20003f05270 */
[----:B------:R-:W-:Y:S01]  /*1090*/  BSSY.RECONVERGENT B1, `(.L_x_10468) ;  /* 0x000001a000017945 */ /* 0x000fe20003800200 */
[----:B------:R-:W-:Y:S01]  /*10a0*/  ISETP.GE.U32.AND P1, PT, R13, 0x3, PT ;  /* 0x000000030d00780c */ /* 0x000fe20003f26070 */
[----:B------:R-:W-:Y:S01]  /*10b0*/  IMAD.MOV.U32 R49, RZ, RZ, R0 ;  /* 0x000000ffff317224 */ /* 0x000fe200078e0000 */
[----:B------:R-:W-:-:S09]  /*10c0*/  MOV R48, R0 ;  /* 0x0000000000307202 */ /* 0x000fd20000000f00 */
[----:B------:R-:W-:Y:S05]  /*10d0*/  @!P0 BRA `(.L_x_10469) ;  /* 0x0000000000548947 */ /* 0x000fea0003800000 */
        /* <DEDUP_REMOVED lines=10> */
[----:B------:R-:W-:Y:S02]  /*1180*/  ISETP.NE.AND P2, PT, R39, 0x2, PT ;  /* 0x000000022700780c */ /* 0x000fe40003f45270 */
[----:B------:R-:W-:-:S04]  /*1190*/  IADD3 R30, P3, PT, R28, UR27, RZ ;  /* 0x0000001b1c1e7c10 */ /* 0x000fc8000ff7e0ff */
[----:B0-----:R-:W-:-:S07]  /*11a0*/  IADD3.X R31, PT, PT, RZ, R29, RZ, P3, !PT ;  /* 0x0000001dff1f7210 */ /* 0x001fce0001ffe4ff */
[----:B------:R-:W-:-:S05]  /*11b0*/  @P2 IADD3 R28, P3, PT, R30, UR27, RZ ;  /* 0x0000001b1e1c2c10 */ /* 0x000fca000ff7e0ff */
[----:B------:R-:W-:Y:S02]  /*11c0*/  @P2 IMAD.X R29, RZ, RZ, R31, P3 ;  /* 0x000000ffff1d2224 */ /* 0x000fe400018e061f */
[----:B------:R-:W2:Y:S04]  /*11d0*/  LDG.E R31, desc[UR16][R30.64] ;  /* 0x000000101e1f7981 */ /* 0x000ea8000c1e1900 */
[----:B------:R-:W3:Y:S01]  /*11e0*/  @P2 LDG.E R29, desc[UR16][R28.64] ;  /* 0x000000101c1d2981 */ /* 0x000ee2000c1e1900 */
[----:B------:R-:W-:Y:S02]  /*11f0*/  IMAD.MOV.U32 R49, RZ, RZ, R15 ;  /* 0x000000ffff317224 */ /* 0x000fe400078e000f */
[----:B------:R-:W-:Y:S01]  /*1200*/  @P2 IMAD.MOV.U32 R49, RZ, RZ, R18 ;  /* 0x000000ffff312224 */ /* 0x000fe200078e0012 */
[----:B--2---:R1:W-:Y:S04]  /*1210*/  STS [R16+UR27], R31 ;  /* 0x0000001f10007988 */ /* 0x0043e8000800081b */
[----:B---3--:R1:W-:Y:S02]  /*1220*/  @P2 STS [R20+UR27], R29 ;  /* 0x0000001d14002988 */ /* 0x0083e4000800081b */
.L_x_10469:
[----:B------:R-:W-:Y:S05]  /*1230*/  BSYNC.RECONVERGENT B1 ;  /* 0x0000000000017941 */ /* 0x000fea0003800200 */
.L_x_10468:
        /* <DEDUP_REMOVED lines=11> */
.L_x_10472:
[----:B------:R-:W2:Y:S01]  /*12f0*/  LDC.64 R32, c[0x0][0x390] ;  /* 0x0000e400ff207b82 */ /* 0x000ea20000000a00 */
[----:B------:R-:W-:Y:S01]  /*1300*/  IMAD.U32 R34, RZ, RZ, UR18 ;  /* 0x00000012ff227e24 */ /* 0x000fe2000f8e00ff */
[----:B---3--:R-:W-:Y:S01]  /*1310*/  MOV R28, UR14 ;  /* 0x0000000e001c7c02 */ /* 0x008fe20008000f00 */
[----:B------:R-:W-:Y:S02]  /*1320*/  IMAD.U32 R35, RZ, RZ, UR19 ;  /* 0x00000013ff237e24 */ /* 0x000fe4000f8e00ff */
[----:B-1----:R-:W-:Y:S02]  /*1330*/  IMAD.U32 R29, RZ, RZ, UR15 ;  /* 0x0000000fff1d7e24 */ /* 0x002fe4000f8e00ff */
        /* <DEDUP_REMOVED lines=22> */
.L_x_10471:
[----:B------:R-:W-:Y:S05]  /*14a0*/  BSYNC.RECONVERGENT B1 ;  /* 0x0000000000017941 */ /* 0x000fea0003800200 */
.L_x_10470:
[----:B------:R-:W-:Y:S04]  /*14b0*/  BSSY.RECONVERGENT B1, `(.L_x_10473) ;  /* 0x000000b000017945 */ /* 0x000fe80003800200 */
[----:B------:R-:W-:Y:S05]  /*14c0*/  @!P0 BRA `(.L_x_10474) ;  /* 0x0000000000248947 */ /* 0x000fea0003800000 */
[----:B------:R2:W-:Y:S01]  /*14d0*/  STS [R17], RZ ;  /* 0x000000ff11007388 */ /* 0x0005e20000000800 */
[----:B------:R-:W-:Y:S02]  /*14e0*/  ISETP.NE.AND P0, PT, R39, 0x1, PT ;  /* 0x000000012700780c */ /* 0x000fe40003f05270 */
[----:B------:R-:W-:-:S11]  /*14f0*/  MOV R48, R3 ;  /* 0x0000000300307202 */ /* 0x000fd60000000f00 */
[----:B--2---:R-:W-:Y:S05]  /*1500*/  @!P0 BRA `(.L_x_10474) ;  /* 0x0000000000148947 */ /* 0x004fea0003800000 */
[----:B------:R-:W-:Y:S01]  /*1510*/  ISETP.NE.AND P0, PT, R39, 0x2, PT ;  /* 0x000000022700780c */ /* 0x000fe20003f05270 */
[----:B------:R2:W-:Y:S01]  /*1520*/  STS [R17+UR27], RZ ;  /* 0x000000ff11007988 */ /* 0x0005e2000800081b */
[----:B------:R-:W-:-:S11]  /*1530*/  IMAD.MOV.U32 R48, RZ, RZ, R15 ;  /* 0x000000ffff307224 */ /* 0x000fd600078e000f */
[----:B------:R2:W-:Y:S01]  /*1540*/  @P0 STS [R21+UR27], RZ ;  /* 0x000000ff15000988 */ /* 0x0005e2000800081b */
[----:B------:R-:W-:-:S07]  /*1550*/  @P0 IMAD.MOV.U32 R48, RZ, RZ, R18 ;  /* 0x000000ffff300224 */ /* 0x000fce00078e0012 */
.L_x_10474:
[----:B------:R-:W-:Y:S05]  /*1560*/  BSYNC.RECONVERGENT B1 ;  /* 0x0000000000017941 */ /* 0x000fea0003800200 */
.L_x_10473:
[----:B------:R-:W-:Y:S05]  /*1570*/  @!P1 BRA `(.L_x_10467) ;  /* 0x0000000000389947 */ /* 0x000fea0003800000 */
[----:B-1----:R-:W0:Y:S01]  /*1580*/  S2R R29, SR_CgaCtaId ;  /* 0x00000000001d7919 */ /* 0x002e220000008800 */
[----:B---3--:R-:W-:-:S05]  /*1590*/  MOV R28, 0x400 ;  /* 0x00000400001c7802 */ /* 0x008fca0000000f00 */
[----:B------:R-:W-:-:S05]  /*15a0*/  VIADD R28, R28, 0x380 ;  /* 0x000003801c1c7836 */ /* 0x000fca0000000000 */
[----:B0-----:R-:W-:-:S07]  /*15b0*/  LEA R31, R29, R28, 0x18 ;  /* 0x0000001c1d1f7211 */ /* 0x001fce00078ec0ff */
.L_x_10475:
        /* <DEDUP_REMOVED lines=10> */
.L_x_10467:
[----:B------:R-:W-:Y:S05]  /*1660*/  BSYNC.RECONVERGENT B0 ;  /* 0x0000000000007941 */ /* 0x000fea0003800200 */
.L_x_10466:
[----:B------:R-:W-:Y:S01]  /*1670*/  BAR.SYNC.DEFER_BLOCKING 0x0 ;  /* 0x0000000000007b1d */ /* 0x000fe20000010000 */
[----:B------:R-:W-:-:S09]  /*1680*/  UISETP.GE.AND UP0, UPT, UR6, 0x1, UPT ;  /* 0x000000010600788c */ /* 0x000fd2000bf06270 */
[----:B------:R-:W-:Y:S05]  /*1690*/  BRA.U !UP0, `(.L_x_10476) ;  /* 0x0000002108447547 */ /* 0x000fea000b800000 */
[----:B------:R-:W-:-:S09]  /*16a0*/  UISETP.NE.AND UP0, UPT, UR21, 0x1, UPT ;  /* 0x000000011500788c */ /* 0x000fd2000bf05270 */
[----:B------:R-:W-:Y:S05]  /*16b0*/  BRA.U UP0, `(.L_x_10477) ;  /* 0x0000000900ac7547 */ /* 0x000fea000b800000 */
[----:B01----:R-:W-:Y:S01]  /*16c0*/  HFMA2 R31, -RZ, RZ, 0, 0 ;  /* 0x00000000ff1f7431 */ /* 0x003fe200000001ff */
[----:B------:R-:W-:Y:S06]  /*16d0*/  BSSY B1, `(.L_x_10478) ;  /* 0x00000a8000017945 */ /* 0x000fec0003800000 */
.L_x_10506:
        /* <DEDUP_REMOVED lines=18> */
.L_x_10479:
        /* <DEDUP_REMOVED lines=8> */
.L_x_10480:
        /* <DEDUP_REMOVED lines=8> */
.L_x_10481:
        /* <DEDUP_REMOVED lines=8> */
.L_x_10482:
        /* <DEDUP_REMOVED lines=8> */
.L_x_10483:
        /* <DEDUP_REMOVED lines=9> */
.L_x_10484:
        /* <DEDUP_REMOVED lines=9> */
.L_x_10485:
        /* <DEDUP_REMOVED lines=9> */
.L_x_10486:
        /* <DEDUP_REMOVED lines=12> */
[----:B------:R-:W-:Y:S01]  /*1c70*/  IMAD.HI.U32 R28, R29, R49, R28 ;  /* 0x000000311d1c7227 */ /* 0x000fe200078e001c */
[----:B------:R-:W-:-:S05]  /*1c80*/  MOV R29, R48 ;  /* 0x00000030001d7202 */ /* 0x000fca0000000f00 */
        /* <DEDUP_REMOVED lines=19> */
.L_x_10505:
[----:B0-----:R-:W-:Y:S02]  /*1dc0*/  IMAD R33, R29, 0x24, R32 ;  /* 0x000000241d217824 */ /* 0x001fe400078e0220 */
[----:B------:R-:W-:-:S03]  /*1dd0*/  HFMA2 R34, -RZ, RZ, 0, 0 ;  /* 0x00000000ff227431 */ /* 0x000fc600000001ff */
[----:B---3--:R0:W3:Y:S01]  /*1de0*/  LDS R50, [R33] ;  /* 0x0000000021327984 */ /* 0x0080e20000000800 */
[----:B------:R-:W-:Y:S05]  /*1df0*/  @!P5 BRA `(.L_x_10489) ;  /* 0x000000000010d947 */ /* 0x000fea0003800000 */
[----:B------:R-:W-:-:S03]  /*1e00*/  UMOV UR12, 0xffffffff ;  /* 0xffffffff000c7882 */ /* 0x000fc60000000000 */
[----:B------:R-:W-:Y:S05]  /*1e10*/  BRA.DIV UR12, `(.L_x_10490) ;  /* 0x0000002a0c287947 */ /* 0x000fea000b800000 */
[----:B---3--:R3:W0:Y:S02]  /*1e20*/  SHFL.IDX PT, R35, R50, R38, R19 ;  /* 0x0000002632237389 */ /* 0x00862400000e0013 */
.L_x_10572:
[----:B01----:R-:W-:-:S07]  /*1e30*/  IMAD R34, R40, R35, RZ ;  /* 0x0000002328227224 */ /* 0x003fce00078e02ff */
.L_x_10489:
[----:B------:R-:W-:Y:S05]  /*1e40*/  @!P4 BRA `(.L_x_10491) ;  /* 0x000000000010c947 */ /* 0x000fea0003800000 */
[----:B------:R-:W-:-:S03]  /*1e50*/  UMOV UR12, 0xffffffff ;  /* 0xffffffff000c7882 */ /* 0x000fc60000000000 */
[----:B------:R-:W-:Y:S05]  /*1e60*/  BRA.DIV UR12, `(.L_x_10492) ;  /* 0x0000002a0c347947 */ /* 0x000fea000b800000 */
[----:B---3--:R3:W0:Y:S02]  /*1e70*/  SHFL.IDX PT, R35, R50, R6, R19 ;  /* 0x0000000632237389 */ /* 0x00862400000e0013 */
.L_x_10575:
[----:B0---4-:R-:W-:-:S07]  /*1e80*/  IMAD R34, R41, R35, R34 ;  /* 0x0000002329227224 */ /* 0x011fce00078e0222 */
.L_x_10491:
[----:B------:R-:W-:Y:S05]  /*1e90*/  @!P3 BRA `(.L_x_10493) ;  /* 0x000000000010b947 */ /* 0x000fea0003800000 */
[----:B------:R-:W-:-:S03]  /*1ea0*/  UMOV UR12, 0xffffffff ;  /* 0xffffffff000c7882 */ /* 0x000fc60000000000 */
[----:B------:R-:W-:Y:S05]  /*1eb0*/  BRA.DIV UR12, `(.L_x_10494) ;  /* 0x0000002a0c407947 */ /* 0x000fea000b800000 */
[----:B---3--:R3:W0:Y:S02]  /*1ec0*/  SHFL.IDX PT, R35, R50, R7, R19 ;  /* 0x0000000732237389 */ /* 0x00862400000e0013 */
.L_x_10578:
[----:B0-----:R-:W-:-:S07]  /*1ed0*/  IMAD R34, R42, R35, R34 ;  /* 0x000000232a227224 */ /* 0x001fce00078e0222 */
.L_x_10493:
[----:B------:R-:W-:Y:S05]  /*1ee0*/  @!P2 BRA `(.L_x_10495) ;  /* 0x000000000010a947 */ /* 0x000fea0003800000 */
[----:B------:R-:W-:-:S03]  /*1ef0*/  UMOV UR12, 0xffffffff ;  /* 0xffffffff000c7882 */ /* 0x000fc60000000000 */
[----:B------:R-:W-:Y:S05]  /*1f00*/  BRA.DIV UR12, `(.L_x_10496) ;  /* 0x0000002a0c4c7947 */ /* 0x000fea000b800000 */
[----:B---3--:R3:W0:Y:S02]  /*1f10*/  SHFL.IDX PT, R35, R50, R8, R19 ;  /* 0x0000000832237389 */ /* 0x00862400000e0013 */
.L_x_10581:
[----:B0-----:R-:W-:-:S07]  /*1f20*/  IMAD R34, R43, R35, R34 ;  /* 0x000000232b227224 */ /* 0x001fce00078e0222 */
.L_x_10495:
[----:B------:R-:W-:Y:S05]  /*1f30*/  @!P1 BRA `(.L_x_10497) ;  /* 0x0000000000109947 */ /* 0x000fea0003800000 */
[----:B------:R-:W-:-:S03]  /*1f40*/  UMOV UR12, 0xffffffff ;  /* 0xffffffff000c7882 */ /* 0x000fc60000000000 */
[----:B------:R-:W-:Y:S05]  /*1f50*/  BRA.DIV UR12, `(.L_x_10498) ;  /* 0x0000002a0c587947 */ /* 0x000fea000b800000 */
[----:B---3--:R3:W0:Y:S02]  /*1f60*/  SHFL.IDX PT, R35, R50, R9, R19 ;  /* 0x0000000932237389 */ /* 0x00862400000e0013 */
.L_x_10584:
[----:B0-----:R-:W-:-:S07]  /*1f70*/  IMAD R34, R44, R35, R34 ;  /* 0x000000232c227224 */ /* 0x001fce00078e0222 */
.L_x_10497:
[----:B0-----:R-:W0:Y:S02]  /*1f80*/  LDC R33, c[0x0][0x3ac] ;  /* 0x0000eb00ff217b82 */ /* 0x001e240000000800 */
[----:B0-----:R-:W-:-:S13]  /*1f90*/  ISETP.GE.AND P0, PT, R33, 0x6, PT ;  /* 0x000000062100780c */ /* 0x001fda0003f06270 */
[----:B------:R-:W-:Y:S05]  /*1fa0*/  @!P0 BRA `(.L_x_10499) ;  /* 0x0000000000108947 */ /* 0x000fea0003800000 */
[----:B------:R-:W-:-:S03]  /*1fb0*/  UMOV UR12, 0xffffffff ;  /* 0xffffffff000c7882 */ /* 0x000fc60000000000 */
[----:B------:R-:W-:Y:S05]  /*1fc0*/  BRA.DIV UR12, `(.L_x_10500) ;  /* 0x0000002a0c5c7947 */ /* 0x000fea000b800000 */
[----:B---3--:R0:W3:Y:S02]  /*1fd0*/  SHFL.IDX PT, R35, R50, R10, R19 ;  /* 0x0000000a32237389 */ /* 0x0080e400000e0013 */
.L_x_10587:
[----:B---3--:R-:W-:-:S07]  /*1fe0*/  IMAD R34, R45, R35, R34 ;  /* 0x000000232d227224 */ /* 0x008fce00078e0222 */
.L_x_10499:
[----:B------:R-:W-:-:S13]  /*1ff0*/  ISETP.GE.AND P0, PT, R33, 0x7, PT ;  /* 0x000000072100780c */ /* 0x000fda0003f06270 */
[----:B------:R-:W-:Y:S05]  /*2000*/  @!P0 BRA `(.L_x_10501) ;  /* 0x0000000000108947 */ /* 0x000fea0003800000 */
[----:B------:R-:W-:-:S03]  /*2010*/  UMOV UR12, 0xffffffff ;  /* 0xffffffff000c7882 */ /* 0x000fc60000000000 */
[----:B------:R-:W-:Y:S05]  /*2020*/  BRA.DIV UR12, `(.L_x_10502) ;  /* 0x0000002a0c647947 */ /* 0x000fea000b800000 */
[----:B---3--:R3:W0:Y:S02]  /*2030*/  SHFL.IDX PT, R35, R50, R11, R19 ;  /* 0x0000000b32237389 */ /* 0x00862400000e0013 */
.L_x_10590:
[----:B0-----:R-:W-:-:S07]  /*2040*/  IMAD R34, R46, R35, R34 ;  /* 0x000000232e227224 */ /* 0x001fce00078e0222 */
.L_x_10501:
[----:B------:R-:W-:-:S13]  /*2050*/  ISETP.GE.AND P0, PT, R33, 0x8, PT ;  /* 0x000000082100780c */ /* 0x000fda0003f06270 */
[----:B------:R-:W-:Y:S05]  /*2060*/  @!P0 BRA `(.L_x_10503) ;  /* 0x0000000000108947 */ /* 0x000fea0003800000 */
[----:B------:R-:W-:-:S03]  /*2070*/  UMOV UR12, 0xffffffff ;  /* 0xffffffff000c7882 */ /* 0x000fc60000000000 */
[----:B------:R-:W-:Y:S05]  /*2080*/  BRA.DIV UR12, `(.L_x_10504) ;  /* 0x0000002a0c6c7947 */ /* 0x000fea000b800000 */
[----:B---3--:R3:W0:Y:S02]  /*2090*/  SHFL.IDX PT, R35, R50, R12, R19 ;  /* 0x0000000c32237389 */ /* 0x00862400000e0013 */
.L_x_10593:
[----:B0-----:R-:W-:-:S07]  /*20a0*/  IMAD R34, R47, R35, R34 ;  /* 0x000000232f227224 */ /* 0x001fce00078e0222 */
.L_x_10503:
        /* <DEDUP_REMOVED lines=8> */
.L_x_10488:
[----:B------:R-:W-:Y:S05]  /*2130*/  BSYNC B0 ;  /* 0x0000000000007941 */ /* 0x000fea0003800000 */
.L_x_10487:
[----:B------:R-:W-:Y:S05]  /*2140*/  @!P6 BRA `(.L_x_10506) ;  /* 0xfffffff40064e947 */ /* 0x000fea000383ffff */
[----:B------:R-:W-:Y:S05]  /*2150*/  BSYNC B1 ;  /* 0x0000000000017941 */ /* 0x000fea0003800000 */
.L_x_10478:
[----:B------:R-:W-:Y:S05]  /*2160*/  BRA `(.L_x_10476) ;  /* 0x0000001400907947 */ /* 0x000fea0003800000 */
.L_x_10477:
[----:B------:R-:W5:Y:S02]  /*2170*/  LDCU UR12, c[0x0][0x3ac] ;  /* 0x00007580ff0c77ac */ /* 0x000f640008000800 */
[----:B-----5:R-:W-:-:S09]  /*2180*/  UISETP.GT.U32.AND UP0, UPT, UR12, 0x1f, UPT ;  /* 0x0000001f0c00788c */ /* 0x020fd2000bf04070 */
[----:B------:R-:W-:Y:S05]  /*2190*/  BRA.U UP0, `(.L_x_10507) ;  /* 0x0000000900847547 */ /* 0x000fea000b800000 */
[----:B01----:R-:W-:-:S07]  /*21a0*/  IMAD.MOV.U32 R31, RZ, RZ, RZ ;  /* 0x000000ffff1f7224 */ /* 0x003fce00078e00ff */
.L_x_10535:
        /* <DEDUP_REMOVED lines=18> */
.L_x_10508:
        /* <DEDUP_REMOVED lines=8> */
.L_x_10509:
        /* <DEDUP_REMOVED lines=8> */
.L_x_10510:
        /* <DEDUP_REMOVED lines=8> */
.L_x_10511:
        /* <DEDUP_REMOVED lines=8> */
.L_x_10512:
        /* <DEDUP_REMOVED lines=9> */
.L_x_10513:
        /* <DEDUP_REMOVED lines=9> */
.L_x_10514:
        /* <DEDUP_REMOVED lines=9> */
.L_x_10515:
        /* <DEDUP_REMOVED lines=27> */
.L_x_10534:
[----:B------:R-:W-:Y:S02]  /*2830*/  IMAD R33, R29, 0x24, R32 ;  /* 0x000000241d217824 */ /* 0x000fe400078e0220 */
[----:B------:R-:W-:-:S03]  /*2840*/  HFMA2 R34, -RZ, RZ, 0, 0 ;  /* 0x00000000ff227431 */ /* 0x000fc600000001ff */
[----:B---3--:R0:W3:Y:S01]  /*2850*/  LDS R50, [R33] ;  /* 0x0000000021327984 */ /* 0x0080e20000000800 */
[----:B------:R-:W-:Y:S05]  /*2860*/  @!P5 BRA `(.L_x_10518) ;  /* 0x000000000010d947 */ /* 0x000fea0003800000 */
[----:B------:R-:W-:-:S03]  /*2870*/  UMOV UR12, 0xffffffff ;  /* 0xffffffff000c7882 */ /* 0x000fc60000000000 */
[----:B------:R-:W-:Y:S05]  /*2880*/  BRA.DIV UR12, `(.L_x_10519) ;  /* 0x000000220c8c7947 */ /* 0x000fea000b800000 */
[----:B---3--:R3:W0:Y:S02]  /*2890*/  SHFL.IDX PT, R35, R50, R38, R19 ;  /* 0x0000002632237389 */ /* 0x00862400000e0013 */
.L_x_10596:
[----:B01----:R-:W-:-:S07]  /*28a0*/  IMAD R34, R40, R35, RZ ;  /* 0x0000002328227224 */ /* 0x003fce00078e02ff */
.L_x_10518:
[----:B------:R-:W-:Y:S05]  /*28b0*/  @!P4 BRA `(.L_x_10520) ;  /* 0x000000000010c947 */ /* 0x000fea0003800000 */
[----:B------:R-:W-:-:S03]  /*28c0*/  UMOV UR12, 0xffffffff ;  /* 0xffffffff000c7882 */ /* 0x000fc60000000000 */
[----:B------:R-:W-:Y:S05]  /*28d0*/  BRA.DIV UR12, `(.L_x_10521) ;  /* 0x000000220c987947 */ /* 0x000fea000b800000 */
[----:B---3--:R3:W0:Y:S02]  /*28e0*/  SHFL.IDX PT, R35, R50, R6, R19 ;  /* 0x0000000632237389 */ /* 0x00862400000e0013 */
.L_x_10599:
[----:B0---4-:R-:W-:-:S07]  /*28f0*/  IMAD R34, R41, R35, R34 ;  /* 0x0000002329227224 */ /* 0x011fce00078e0222 */
.L_x_10520:
[----:B------:R-:W-:Y:S05]  /*2900*/  @!P3 BRA `(.L_x_10522) ;  /* 0x000000000010b947 */ /* 0x000fea0003800000 */
[----:B------:R-:W-:-:S03]  /*2910*/  UMOV UR12, 0xffffffff ;  /* 0xffffffff000c7882 */ /* 0x000fc60000000000 */
[----:B------:R-:W-:Y:S05]  /*2920*/  BRA.DIV UR12, `(.L_x_10523) ;  /* 0x000000220ca47947 */ /* 0x000fea000b800000 */
[----:B---3--:R3:W0:Y:S02]  /*2930*/  SHFL.IDX PT, R35, R50, R7, R19 ;  /* 0x0000000732237389 */ /* 0x00862400000e0013 */
.L_x_10602:
[----:B0-----:R-:W-:-:S07]  /*2940*/  IMAD R34, R42, R35, R34 ;  /* 0x000000232a227224 */ /* 0x001fce00078e0222 */
.L_x_10522:
[----:B------:R-:W-:Y:S05]  /*2950*/  @!P2 BRA `(.L_x_10524) ;  /* 0x000000000010a947 */ /* 0x000fea0003800000 */
[----:B------:R-:W-:-:S03]  /*2960*/  UMOV UR12, 0xffffffff ;  /* 0xffffffff000c7882 */ /* 0x000fc60000000000 */
[----:B------:R-:W-:Y:S05]  /*2970*/  BRA.DIV UR12, `(.L_x_10525) ;  /* 0x000000220cb07947 */ /* 0x000fea000b800000 */
[----:B---3--:R3:W0:Y:S02]  /*2980*/  SHFL.IDX PT, R35, R50, R8, R19 ;  /* 0x0000000832237389 */ /* 0x00862400000e0013 */
.L_x_10605:
[----:B0-----:R-:W-:-:S07]  /*2990*/  IMAD R34, R43, R35, R34 ;  /* 0x000000232b227224 */ /* 0x001fce00078e0222 */
.L_x_10524:
[----:B------:R-:W-:Y:S05]  /*29a0*/  @!P1 BRA `(.L_x_10526) ;  /* 0x0000000000109947 */ /* 0x000fea0003800000 */
[----:B------:R-:W-:-:S03]  /*29b0*/  UMOV UR12, 0xffffffff ;  /* 0xffffffff000c7882 */ /* 0x000fc60000000000 */
[----:B------:R-:W-:Y:S05]  /*29c0*/  BRA.DIV UR12, `(.L_x_10527) ;  /* 0x000000220cbc7947 */ /* 0x000fea000b800000 */
[----:B---3--:R3:W0:Y:S02]  /*29d0*/  SHFL.IDX PT, R35, R50, R9, R19 ;  /* 0x0000000932237389 */ /* 0x00862400000e0013 */
.L_x_10608:
[----:B0-----:R-:W-:-:S07]  /*29e0*/  IMAD R34, R44, R35, R34 ;  /* 0x000000232c227224 */ /* 0x001fce00078e0222 */
.L_x_10526:
[----:B0-----:R-:W0:Y:S02]  /*29f0*/  LDC R33, c[0x0][0x3ac] ;  /* 0x0000eb00ff217b82 */ /* 0x001e240000000800 */
[----:B0-----:R-:W-:-:S13]  /*2a00*/  ISETP.GE.AND P0, PT, R33, 0x6, PT ;  /* 0x000000062100780c */ /* 0x001fda0003f06270 */
[----:B------:R-:W-:Y:S05]  /*2a10*/  @!P0 BRA `(.L_x_10528) ;  /* 0x0000000000108947 */ /* 0x000fea0003800000 */
[----:B------:R-:W-:-:S03]  /*2a20*/  UMOV UR12, 0xffffffff ;  /* 0xffffffff000c7882 */ /* 0x000fc60000000000 */
[----:B------:R-:W-:Y:S05]  /*2a30*/  BRA.DIV UR12, `(.L_x_10529) ;  /* 0x000000220cc07947 */ /* 0x000fea000b800000 */
[----:B---3--:R0:W3:Y:S02]  /*2a40*/  SHFL.IDX PT, R35, R50, R10, R19 ;  /* 0x0000000a32237389 */ /* 0x0080e400000e0013 */
.L_x_10611:
[----:B---3--:R-:W-:-:S07]  /*2a50*/  IMAD R34, R45, R35, R34 ;  /* 0x000000232d227224 */ /* 0x008fce00078e0222 */
.L_x_10528:
[----:B------:R-:W-:-:S13]  /*2a60*/  ISETP.GE.AND P0, PT, R33, 0x7, PT ;  /* 0x000000072100780c */ /* 0x000fda0003f06270 */
[----:B------:R-:W-:Y:S05]  /*2a70*/  @!P0 BRA `(.L_x_10530) ;  /* 0x0000000000108947 */ /* 0x000fea0003800000 */
[----:B------:R-:W-:-:S03]  /*2a80*/  UMOV UR12, 0xffffffff ;  /* 0xffffffff000c7882 */ /* 0x000fc60000000000 */
[----:B------:R-:W-:Y:S05]  /*2a90*/  BRA.DIV UR12, `(.L_x_10531) ;  /* 0x000000220cc87947 */ /* 0x000fea000b800000 */
[----:B---3--:R3:W0:Y:S02]  /*2aa0*/  SHFL.IDX PT, R35, R50, R11, R19 ;  /* 0x0000000b32237389 */ /* 0x00862400000e0013 */
.L_x_10614:
[----:B0-----:R-:W-:-:S07]  /*2ab0*/  IMAD R34, R46, R35, R34 ;  /* 0x000000232e227224 */ /* 0x001fce00078e0222 */
.L_x_10530:
[----:B------:R-:W-:-:S13]  /*2ac0*/  ISETP.GE.AND P0, PT, R33, 0x8, PT ;  /* 0x000000082100780c */ /* 0x000fda0003f06270 */
[----:B------:R-:W-:Y:S05]  /*2ad0*/  @!P0 BRA `(.L_x_10532) ;  /* 0x0000000000108947 */ /* 0x000fea0003800000 */
[----:B------:R-:W-:-:S03]  /*2ae0*/  UMOV UR12, 0xffffffff ;  /* 0xffffffff000c7882 */ /* 0x000fc60000000000 */
[----:B------:R-:W-:Y:S05]  /*2af0*/  BRA.DIV UR12, `(.L_x_10533) ;  /* 0x000000220cd07947 */ /* 0x000fea000b800000 */
[----:B---3--:R3:W0:Y:S02]  /*2b00*/  SHFL.IDX PT, R35, R50, R12, R19 ;  /* 0x0000000c32237389 */ /* 0x00862400000e0013 */
.L_x_10617:
[----:B0-----:R-:W-:-:S07]  /*2b10*/  IMAD R34, R47, R35, R34 ;  /* 0x000000232f227224 */ /* 0x001fce00078e0222 */
.L_x_10532:
[C---:B------:R-:W-:Y:S02]  /*2b20*/  IMAD R33, R29.reuse, UR6, R30 ;  /* 0x000000061d217c24 */ /* 0x040fe4000f8e021e */
[----:B------:R-:W-:Y:S02]  /*2b30*/  VIADD R29, R29, UR8 ;  /* 0x000000081d1d7c36 */ /* 0x000fe40008000000 */
[----:B------:R-:W-:-:S03]  /*2b40*/  IMAD R33, R33, 0x4, R28 ;  /* 0x0000000421217824 */ /* 0x000fc600078e021c */
[----:B------:R-:W-:Y:S02]  /*2b50*/  ISETP.GE.AND P0, PT, R29, UR29, PT ;  /* 0x0000001d1d007c0c */ /* 0x000fe4000bf06270 */
[----:B------:R0:W-:Y:S11]  /*2b60*/  STS [R33], R34 ;  /* 0x0000002221007388 */ /* 0x0001f60000000800 */
[----:B0-----:R-:W-:Y:S05]  /*2b70*/  @!P0 BRA `(.L_x_10534) ;  /* 0xfffffffc002c8947 */ /* 0x001fea000383ffff */
.L_x_10517:
[----:B------:R-:W-:Y:S05]  /*2b80*/  BSYNC B0 ;  /* 0x0000000000007941 */ /* 0x000fea0003800000 */
.L_x_10516:
[----:B------:R-:W-:Y:S05]  /*2b90*/  @!P6 BRA `(.L_x_10535) ;  /* 0xfffffff40084e947 */ /* 0x000fea000383ffff */
[----:B------:R-:W-:Y:S05]  /*2ba0*/  BRA `(.L_x_10476) ;  /* 0x0000000c00007947 */ /* 0x000fea0003800000 */
.L_x_10507:
[----:B01----:R-:W-:-:S07]  /*2bb0*/  HFMA2 R31, -RZ, RZ, 0, 0 ;  /* 0x00000000ff1f7431 */ /* 0x003fce00000001ff */
.L_x_10563:
        /* <DEDUP_REMOVED lines=18> */
.L_x_10536:
        /* <DEDUP_REMOVED lines=8> */
.L_x_10537:
        /* <DEDUP_REMOVED lines=8> */
.L_x_10538:
        /* <DEDUP_REMOVED lines=8> */
.L_x_10539:
        /* <DEDUP_REMOVED lines=9> */
.L_x_10540:
        /* <DEDUP_REMOVED lines=9> */
.L_x_10541:
        /* <DEDUP_REMOVED lines=9> */
.L_x_10542:
        /* <DEDUP_REMOVED lines=9> */
.L_x_10543:
        /* <DEDUP_REMOVED lines=27> */
.L_x_10562:
[----:B------:R-:W-:Y:S02]  /*3250*/  IMAD R28, R33, 0x24, R32 ;  /* 0x00000024211c7824 */ /* 0x000fe400078e0220 */
[----:B------:R-:W-:-:S03]  /*3260*/  IMAD.MOV.U32 R34, RZ, RZ, RZ ;  /* 0x000000ffff227224 */ /* 0x000fc600078e00ff */
[----:B01----:R0:W1:Y:S01]  /*3270*/  LDS R50, [R28] ;  /* 0x000000001c327984 */ /* 0x0030620000000800 */
[----:B------:R-:W-:Y:S05]  /*3280*/  @!P4 BRA `(.L_x_10545) ;  /* 0x000000000010c947 */ /* 0x000fea0003800000 */
[----:B------:R-:W-:-:S03]  /*3290*/  UMOV UR12, 0xffffffff ;  /* 0xffffffff000c7882 */ /* 0x000fc60000000000 */
[----:B------:R-:W-:Y:S05]  /*32a0*/  BRA.DIV UR12, `(.L_x_10546) ;  /* 0x0000001e0c047947 */ /* 0x000fea000b800000 */
[----:B-1----:R1:W3:Y:S02]  /*32b0*/  SHFL.IDX PT, R29, R50, R38, R19 ;  /* 0x00000026321d7389 */ /* 0x0022e400000e0013 */
.L_x_10619:
[----:B---3--:R-:W-:-:S07]  /*32c0*/  IMAD R34, R40, R29, RZ ;  /* 0x0000001d28227224 */ /* 0x008fce00078e02ff */
.L_x_10545:
[----:B------:R-:W-:Y:S05]  /*32d0*/  @!P3 BRA `(.L_x_10547) ;  /* 0x000000000010b947 */ /* 0x000fea0003800000 */
[----:B------:R-:W-:-:S03]  /*32e0*/  UMOV UR12, 0xffffffff ;  /* 0xffffffff000c7882 */ /* 0x000fc60000000000 */
[----:B------:R-:W-:Y:S05]  /*32f0*/  BRA.DIV UR12, `(.L_x_10548) ;  /* 0x0000001e0c0c7947 */ /* 0x000fea000b800000 */
[----:B-1----:R1:W3:Y:S02]  /*3300*/  SHFL.IDX PT, R35, R50, R6, R19 ;  /* 0x0000000632237389 */ /* 0x0022e400000e0013 */
.L_x_10622:
[----:B---34-:R-:W-:-:S07]  /*3310*/  IMAD R34, R41, R35, R34 ;  /* 0x0000002329227224 */ /* 0x018fce00078e0222 */
.L_x_10547:
[----:B------:R-:W-:Y:S05]  /*3320*/  @!P2 BRA `(.L_x_10549) ;  /* 0x000000000010a947 */ /* 0x000fea0003800000 */
[----:B------:R-:W-:-:S03]  /*3330*/  UMOV UR12, 0xffffffff ;  /* 0xffffffff000c7882 */ /* 0x000fc60000000000 */
[----:B------:R-:W-:Y:S05]  /*3340*/  BRA.DIV UR12, `(.L_x_10550) ;  /* 0x0000001e0c187947 */ /* 0x000fea000b800000 */
[----:B-1----:R1:W3:Y:S02]  /*3350*/  SHFL.IDX PT, R35, R50, R7, R19 ;  /* 0x0000000732237389 */ /* 0x0022e400000e0013 */
.L_x_10625:
[----:B---3--:R-:W-:-:S07]  /*3360*/  IMAD R34, R42, R35, R34 ;  /* 0x000000232a227224 */ /* 0x008fce00078e0222 */
.L_x_10549:
[----:B------:R-:W-:Y:S05]  /*3370*/  @!P1 BRA `(.L_x_10551) ;  /* 0x0000000000109947 */ /* 0x000fea0003800000 */
[----:B------:R-:W-:-:S03]  /*3380*/  UMOV UR12, 0xffffffff ;  /* 0xffffffff000c7882 */ /* 0x000fc60000000000 */
[----:B------:R-:W-:Y:S05]  /*3390*/  BRA.DIV UR12, `(.L_x_10552) ;  /* 0x0000001e0c247947 */ /* 0x000fea000b800000 */
[----:B-1----:R1:W3:Y:S02]  /*33a0*/  SHFL.IDX PT, R35, R50, R8, R19 ;  /* 0x0000000832237389 */ /* 0x0022e400000e0013 */
.L_x_10628:
[----:B---3--:R-:W-:-:S07]  /*33b0*/  IMAD R34, R43, R35, R34 ;  /* 0x000000232b227224 */ /* 0x008fce00078e0222 */
.L_x_10551:
[----:B0-----:R-:W0:Y:S02]  /*33c0*/  LDC R28, c[0x0][0x3ac] ;  /* 0x0000eb00ff1c7b82 */ /* 0x001e240000000800 */
[----:B0-----:R-:W-:-:S13]  /*33d0*/  ISETP.GE.AND P0, PT, R28, 0x5, PT ;  /* 0x000000051c00780c */ /* 0x001fda0003f06270 */
[----:B------:R-:W-:Y:S05]  /*33e0*/  @!P0 BRA `(.L_x_10553) ;  /* 0x0000000000108947 */ /* 0x000fea0003800000 */
[----:B------:R-:W-:-:S03]  /*33f0*/  UMOV UR12, 0xffffffff ;  /* 0xffffffff000c7882 */ /* 0x000fc60000000000 */
[----:B------:R-:W-:Y:S05]  /*3400*/  BRA.DIV UR12, `(.L_x_10554) ;  /* 0x0000001e0c287947 */ /* 0x000fea000b800000 */
[----:B-1----:R0:W1:Y:S02]  /*3410*/  SHFL.IDX PT, R35, R50, R9, R19 ;  /* 0x0000000932237389 */ /* 0x00206400000e0013 */
.L_x_10631:
[----:B-1----:R-:W-:-:S07]  /*3420*/  IMAD R34, R44, R35, R34 ;  /* 0x000000232c227224 */ /* 0x002fce00078e0222 */
.L_x_10553:
[----:B------:R-:W-:-:S13]  /*3430*/  ISETP.GE.AND P0, PT, R28, 0x6, PT ;  /* 0x000000061c00780c */ /* 0x000fda0003f06270 */
[----:B------:R-:W-:Y:S05]  /*3440*/  @!P0 BRA `(.L_x_10555) ;  /* 0x0000000000108947 */ /* 0x000fea0003800000 */
[----:B------:R-:W-:-:S03]  /*3450*/  UMOV UR12, 0xffffffff ;  /* 0xffffffff000c7882 */ /* 0x000fc60000000000 */
[----:B------:R-:W-:Y:S05]  /*3460*/  BRA.DIV UR12, `(.L_x_10556) ;  /* 0x0000001e0c307947 */ /* 0x000fea000b800000 */
[----:B-1----:R1:W3:Y:S02]  /*3470*/  SHFL.IDX PT, R35, R50, R10, R19 ;  /* 0x0000000a32237389 */ /* 0x0022e400000e0013 */
.L_x_10634:
[----:B---3--:R-:W-:-:S07]  /*3480*/  IMAD R34, R45, R35, R34 ;  /* 0x000000232d227224 */ /* 0x008fce00078e0222 */
.L_x_10555:
[----:B------:R-:W-:-:S13]  /*3490*/  ISETP.GE.AND P0, PT, R28, 0x7, PT ;  /* 0x000000071c00780c */ /* 0x000fda0003f06270 */
[----:B------:R-:W-:Y:S05]  /*34a0*/  @!P0 BRA `(.L_x_10557) ;  /* 0x0000000000108947 */ /* 0x000fea0003800000 */
[----:B------:R-:W-:-:S03]  /*34b0*/  UMOV UR12, 0xffffffff ;  /* 0xffffffff000c7882 */ /* 0x000fc60000000000 */
[----:B------:R-:W-:Y:S05]  /*34c0*/  BRA.DIV UR12, `(.L_x_10558) ;  /* 0x0000001e0c387947 */ /* 0x000fea000b800000 */
[----:B-1----:R1:W3:Y:S02]  /*34d0*/  SHFL.IDX PT, R35, R50, R11, R19 ;  /* 0x0000000b32237389 */ /* 0x0022e400000e0013 */
.L_x_10637:
[----:B---3--:R-:W-:-:S07]  /*34e0*/  IMAD R34, R46, R35, R34 ;  /* 0x000000232e227224 */ /* 0x008fce00078e0222 */
.L_x_10557:
[----:B------:R-:W-:-:S13]  /*34f0*/  ISETP.GE.AND P0, PT, R28, 0x8, PT ;  /* 0x000000081c00780c */ /* 0x000fda0003f06270 */
[----:B------:R-:W-:Y:S05]  /*3500*/  @!P0 BRA `(.L_x_10559) ;  /* 0x0000000000108947 */ /* 0x000fea0003800000 */
[----:B------:R-:W-:-:S03]  /*3510*/  UMOV UR12, 0xffffffff ;  /* 0xffffffff000c7882 */ /* 0x000fc60000000000 */
[----:B------:R-:W-:Y:S05]  /*3520*/  BRA.DIV UR12, `(.L_x_10560) ;  /* 0x0000001e0c407947 */ /* 0x000fea000b800000 */
[----:B-1----:R1:W3:Y:S02]  /*3530*/  SHFL.IDX PT, R35, R50, R12, R19 ;  /* 0x0000000c32237389 */ /* 0x0022e400000e0013 */
.L_x_10640:
[----:B---3--:R-:W-:-:S07]  /*3540*/  IMAD R34, R47, R35, R34 ;  /* 0x000000232f227224 */ /* 0x008fce00078e0222 */
.L_x_10559:
[----:B------:R-:W-:-:S07]  /*3550*/  IMAD.U32 R28, RZ, RZ, UR20 ;  /* 0x00000014ff1c7e24 */ /* 0x000fce000f8e00ff */
.L_x_10561:
        /* <DEDUP_REMOVED lines=36> */
.L_x_10544:
[----:B------:R-:W-:Y:S05]  /*37a0*/  @!P5 BRA `(.L_x_10563) ;  /* 0xfffffff40004d947 */ /* 0x000fea000383ffff */
.L_x_10476:
[----:B------:R-:W-:Y:S01]  /*37b0*/  ISETP.GT.U32.AND P0, PT, R0, 0x7f, PT ;  /* 0x0000007f0000780c */ /* 0x000fe20003f04070 */
[----:B------:R-:W-:Y:S05]  /*37c0*/  WARPSYNC.ALL ;  /* 0x0000000000007948 */ /* 0x000fea0003800000 */
[----:B------:R-:W-:Y:S06]  /*37d0*/  BAR.SYNC.DEFER_BLOCKING 0x0 ;  /* 0x0000000000007b1d */ /* 0x000fec0000010000 */
[----:B------:R-:W-:Y:S04]  /*37e0*/  BSSY.RECONVERGENT B0, `(.L_x_10564) ;  /* 0x00000e9000007945 */ /* 0x000fe80003800200 */
[----:B------:R-:W-:Y:S05]  /*37f0*/  @P0 BRA `(.L_x_10565) ;  /* 0x0000000c009c0947 */ /* 0x000fea0003800000 */
[----:B---34-:R-:W0:Y:S01]  /*3800*/  LDC R30, c[0x0][0x3ac] ;  /* 0x0000eb00ff1e7b82 */ /* 0x018e220000000800 */
[----:B------:R-:W3:Y:S01]  /*3810*/  LDCU UR12, c[0x0][0x384] ;  /* 0x00007080ff0c77ac */ /* 0x000ee20008000800 */
[----:B------:R-:W-:Y:S01]  /*3820*/  BSSY.RECONVERGENT B1, `(.L_x_10566) ;  /* 0x000006f000017945 */ /* 0x000fe20003800200 */
[----:B------:R-:W-:-:S05]  /*3830*/  IMAD.MOV.U32 R51, RZ, RZ, R0 ;  /* 0x000000ffff337224 */ /* 0x000fca00078e0000 */
[----:B------:R-:W4:Y:S01]  /*3840*/  LDC R49, c[0x0][0x388] ;  /* 0x0000e200ff317b82 */ /* 0x000f220000000800 */
[----:B01----:R-:W-:-:S04]  /*3850*/  IABS R31, R30 ;  /* 0x0000001e001f7213 */ /* 0x003fc80000000000 */
        /* <DEDUP_REMOVED lines=10> */
[----:B------:R-:W-:Y:S01]  /*3900*/  IMAD.HI.U32 R34, R35, R28, RZ ;  /* 0x0000001c23227227 */ /* 0x000fe200078e00ff */
[----:B---3--:R-:W-:-:S03]  /*3910*/  MOV R35, UR12 ;  /* 0x0000000c00237c02 */ /* 0x008fc60008000f00 */
        /* <DEDUP_REMOVED lines=8> */
[----:B------:R-:W-:Y:S01]  /*39a0*/  ISETP.GE.AND P2, PT, R28, RZ, PT ;  /* 0x000000ff1c00720c */ /* 0x000fe20003f46270 */
[----:B------:R-:W-:-:S04]  /*39b0*/  IMAD.U32 R28, RZ, RZ, UR11 ;  /* 0x0000000bff1c7e24 */ /* 0x000fc8000f8e00ff */
[----:B------:R-:W-:Y:S02]  /*39c0*/  IMAD R35, R35, R28, UR10 ;  /* 0x0000000a23237e24 */ /* 0x000fe4000f8e021c */
[----:B------:R-:W-:Y:S01]  /*39d0*/  @P0 VIADD R34, R34, 0x1 ;  /* 0x0000000122220836 */ /* 0x000fe20000000000 */
[----:B------:R-:W-:-:S05]  /*39e0*/  ISETP.NE.AND P0, PT, R39, RZ, PT ;  /* 0x000000ff2700720c */ /* 0x000fca0003f05270 */
[----:B------:R-:W-:Y:S01]  /*39f0*/  @!P2 IMAD.MOV R34, RZ, RZ, -R34 ;  /* 0x000000ffff22a224 */ /* 0x000fe200078e0a22 */
[----:B------:R-:W-:-:S07]  /*3a00*/  @!P1 LOP3.LUT R34, RZ, R30, RZ, 0x33, !PT ;  /* 0x0000001eff229212 */ /* 0x000fce00078e33ff */
[----:B------:R-:W-:Y:S05]  /*3a10*/  @!P0 BRA `(.L_x_10567) ;  /* 0x00000004003c8947 */ /* 0x000fea0003800000 */
        /* <DEDUP_REMOVED lines=8> */
[----:B-1----:R-:W-:Y:S02]  /*3aa0*/  IADD3 R28, PT, PT, R30, 0xffffffe, RZ ;  /* 0x0ffffffe1e1c7810 */ /* 0x002fe40007ffe0ff */
[----:B------:R-:W-:-:S04]  /*3ab0*/  IABS R30, R0 ;  /* 0x00000000001e7213 */ /* 0x000fc80000000000 */
[----:B------:R1:W3:Y:S02]  /*3ac0*/  F2I.FTZ.U32.TRUNC.NTZ R29, R28 ;  /* 0x0000001c001d7305 */ /* 0x0002e4000021f000 */
[----:B-1----:R-:W-:Y:S02]  /*3ad0*/  HFMA2 R28, -RZ, RZ, 0, 0 ;  /* 0x00000000ff1c7431 */ /* 0x002fe400000001ff */
        /* <DEDUP_REMOVED lines=17> */
[----:B------:R-:W-:-:S04]  /*3bf0*/  SEL R30, R49, R30, !P0 ;  /* 0x0000001e311e7207 */ /* 0x000fc80004000000 */
[----:B------:R-:W-:Y:S01]  /*3c00*/  IADD3 R31, PT, PT, -R30, RZ, RZ ;  /* 0x000000ff1e1f7210 */ /* 0x000fe20007ffe1ff */
[----:B------:R-:W-:-:S04]  /*3c10*/  IMAD R30, R34, R30, R35 ;  /* 0x0000001e221e7224 */ /* 0x000fc800078e0223 */
        /* <DEDUP_REMOVED lines=15> */
[----:B------:R-:W-:-:S11]  /*3d10*/  MOV R51, R15 ;  /* 0x0000000f00337202 */ /* 0x000fd60000000f00 */
[----:B------:R-:W-:Y:S01]  /*3d20*/  @P1 VIADD R31, R31, 0x1 ;  /* 0x000000011f1f1836 */ /* 0x000fe20000000000 */
[----:B------:R-:W-:-:S04]  /*3d30*/  ISETP.NE.AND P1, PT, R39, 0x2, PT ;  /* 0x000000022700780c */ /* 0x000fc80003f25270 */
[----:B------:R-:W-:-:S04]  /*3d40*/  @!P3 IADD3 R31, PT, PT, -R31, RZ, RZ ;  /* 0x000000ff1f1fb210 */ /* 0x000fc80007ffe1ff */
[----:B------:R-:W-:-:S05]  /*3d50*/  SEL R31, R49, R31, !P0 ;  /* 0x0000001f311f7207 */ /* 0x000fca0004000000 */
[----:B------:R-:W-:Y:S02]  /*3d60*/  IMAD.MOV R30, RZ, RZ, -R31 ;  /* 0x000000ffff1e7224 */ /* 0x000fe400078e0a1f */
[----:B------:R-:W-:Y:S02]  /*3d70*/  IMAD R31, R34, R31, R35 ;  /* 0x0000001f221f7224 */ /* 0x000fe400078e0223 */
[----:B------:R-:W-:-:S04]  /*3d80*/  IMAD R30, R30, UR6, R3 ;  /* 0x000000061e1e7c24 */ /* 0x000fc8000f8e0203 */
[----:B------:R-:W-:-:S04]  /*3d90*/  IMAD.IADD R31, R31, 0x1, R30 ;  /* 0x000000011f1f7824 */ /* 0x000fc800078e021e */
        /* <DEDUP_REMOVED lines=23> */
.L_x_10567:
[----:B------:R-:W-:Y:S05]  /*3f10*/  BSYNC.RECONVERGENT B1 ;  /* 0x0000000000017941 */ /* 0x000fea0003800200 */
.L_x_10566:
        /* <DEDUP_REMOVED lines=13> */
.L_x_10568:
[----:B------:R-:W-:Y:S01]  /*3ff0*/  IABS R52, UR6 ;  /* 0x0000000600347c13 */ /* 0x000fe20008000000 */
[----:B0-----:R-:W0:Y:S01]  /*4000*/  S2UR UR13, SR_CgaCtaId ;  /* 0x00000000000d79c3 */ /* 0x001e220000008800 */
[----:B------:R-:W-:Y:S01]  /*4010*/  IABS R28, UR6 ;  /* 0x00000006001c7c13 */ /* 0x000fe20008000000 */
[----:B------:R-:W-:Y:S01]  /*4020*/  UMOV UR12, 0x400 ;  /* 0x00000400000c7882 */ /* 0x000fe20000000000 */
[----:B------:R-:W1:Y:S01]  /*4030*/  I2F.RP R32, R52 ;  /* 0x0000003400207306 */ /* 0x000e620000209400 */
[----:B------:R-:W-:Y:S01]  /*4040*/  IABS R31, R51 ;  /* 0x00000033001f7213 */ /* 0x000fe20000000000 */
[----:B------:R-:W-:Y:S01]  /*4050*/  UIADD3 UR12, UPT, UPT, UR12, 0x380, URZ ;  /* 0x000003800c0c7890 */ /* 0x000fe2000fffe0ff */
[----:B------:R-:W-:Y:S01]  /*4060*/  IMAD.MOV R53, RZ, RZ, -R28 ;  /* 0x000000ffff357224 */ /* 0x000fe200078e0a1c */
[C---:B------:R-:W-:Y:S01]  /*4070*/  LOP3.LUT R30, R51.reuse, UR6, RZ, 0x3c, !PT ;  /* 0x00000006331e7c12 */ /* 0x040fe2000f8e3cff */
[----:B------:R-:W-:Y:S02]  /*4080*/  VIADD R33, R51, UR24 ;  /* 0x0000001833217c36 */ /* 0x000fe40008000000 */
[----:B------:R-:W-:Y:S01]  /*4090*/  IMAD.HI.U32 R28, R50, R31, RZ ;  /* 0x0000001f321c7227 */ /* 0x000fe200078e00ff */
[----:B------:R-:W-:-:S02]  /*40a0*/  ISETP.GE.AND P3, PT, R30, RZ, PT ;  /* 0x000000ff1e00720c */ /* 0x000fc40003f66270 */
[----:B------:R-:W-:Y:S01]  /*40b0*/  IABS R56, R33 ;  /* 0x0000002100387213 */ /* 0x000fe20000000000 */
[----:B------:R-:W-:Y:S01]  /*40c0*/  IMAD R31, R28, R53, R31 ;  /* 0x000000351c1f7224 */ /* 0x000fe200078e021f */
[----:B-1----:R-:W1:Y:S04]  /*40d0*/  MUFU.RCP R32, R32 ;  /* 0x0000002000207308 */ /* 0x002e680000001000 */
[----:B------:R-:W-:Y:S01]  /*40e0*/  ISETP.GT.U32.AND P2, PT, R48, R31, PT ;  /* 0x0000001f3000720c */ /* 0x000fe20003f44070 */
[----:B0-----:R-:W-:-:S06]  /*40f0*/  ULEA UR12, UR13, UR12, 0x18 ;  /* 0x0000000c0d0c7291 */ /* 0x001fcc000f8ec0ff */
[----:B------:R-:W-:-:S06]  /*4100*/  LEA R54, R51, UR12, 0x2 ;  /* 0x0000000c33367c11 */ /* 0x000fcc000f8e10ff */
[----:B------:R-:W-:Y:S02]  /*4110*/  @!P2 IMAD.IADD R31, R31, 0x1, -R52 ;  /* 0x000000011f1fa824 */ /* 0x000fe400078e0a34 */
[----:B------:R-:W-:Y:S01]  /*4120*/  @!P2 VIADD R28, R28, 0x1 ;  /* 0x000000011c1ca836 */ /* 0x000fe20000000000 */
[----:B-1----:R-:W-:Y:S01]  /*4130*/  IADD3 R29, PT, PT, R32, 0xffffffe, RZ ;  /* 0x0ffffffe201d7810 */ /* 0x002fe20007ffe0ff */
[----:B------:R-:W0:Y:S01]  /*4140*/  LDS R57, [R54] ;  /* 0x0000000036397984 */ /* 0x000e220000000800 */
[----:B------:R-:W-:Y:S02]  /*4150*/  ISETP.GE.U32.AND P1, PT, R31, R48, PT ;  /* 0x000000301f00720c */ /* 0x000fe40003f26070 */
[----:B------:R-:W-:Y:S02]  /*4160*/  LOP3.LUT R32, RZ, UR6, RZ, 0x33, !PT ;  /* 0x00000006ff207c12 */ /* 0x000fe4000f8e33ff */
[----:B------:R-:W1:Y:S09]  /*4170*/  F2I.FTZ.U32.TRUNC.NTZ R29, R29 ;  /* 0x0000001d001d7305 */ /* 0x000e72000021f000 */
[----:B------:R-:W-:-:S02]  /*4180*/  @P1 IADD3 R28, PT, PT, R28, 0x1, RZ ;  /* 0x000000011c1c1810 */ /* 0x000fc40007ffe0ff */
[----:B------:R-:W-:-:S03]  /*4190*/  ISETP.NE.AND P1, PT, RZ, UR6, PT ;  /* 0x00000006ff007c0c */ /* 0x000fc6000bf25270 */
[----:B------:R-:W-:Y:S02]  /*41a0*/  @!P3 IMAD.MOV R28, RZ, RZ, -R28 ;  /* 0x000000ffff1cb224 */ /* 0x000fe400078e0a1c */
[----:B-1----:R-:W-:-:S03]  /*41b0*/  IMAD.MOV R55, RZ, RZ, -R29 ;  /* 0x000000ffff377224 */ /* 0x002fc600078e0a1d */
[----:B------:R-:W-:Y:S01]  /*41c0*/  SEL R30, R32, R28, !P1 ;  /* 0x0000001c201e7207 */ /* 0x000fe20004800000 */
[----:B------:R-:W-:Y:S01]  /*41d0*/  IMAD R55, R55, R52, RZ ;  /* 0x0000003437377224 */ /* 0x000fe200078e02ff */
[----:B------:R-:W-:-:S05]  /*41e0*/  MOV R28, RZ ;  /* 0x000000ff001c7202 */ /* 0x000fca0000000f00 */
[----:B------:R-:W-:-:S04]  /*41f0*/  IMAD.HI.U32 R55, R29, R55, R28 ;  /* 0x000000371d377227 */ /* 0x000fc800078e001c */
[----:B------:R-:W-:Y:S02]  /*4200*/  IMAD.MOV R28, RZ, RZ, -R30 ;  /* 0x000000ffff1c7224 */ /* 0x000fe400078e0a1e */
[----:B------:R-:W-:-:S04]  /*4210*/  IMAD.HI.U32 R58, R55, R56, RZ ;  /* 0x00000038373a7227 */ /* 0x000fc800078e00ff */
[----:B------:R-:W-:Y:S02]  /*4220*/  IMAD R31, R28, UR6, R51 ;  /* 0x000000061c1f7c24 */ /* 0x000fe4000f8e0233 */
[----:B------:R-:W-:Y:S01]  /*4230*/  IMAD R51, R58, R53, R56 ;  /* 0x000000353a337224 */ /* 0x000fe200078e0238 */
[----:B------:R-:W1:Y:S01]  /*4240*/  LDC.64 R28, c[0x0][0x3a0] ;  /* 0x0000e800ff1c7b82 */ /* 0x000e620000000a00 */
[----:B------:R-:W-:Y:S02]  /*4250*/  IMAD R30, R34, R30, R35 ;  /* 0x0000001e221e7224 */ /* 0x000fe400078e0223 */
[----:B------:R-:W-:Y:S01]  /*4260*/  VIADD R56, R33, UR24 ;  /* 0x0000001821387c36 */ /* 0x000fe20008000000 */
[----:B------:R-:W-:Y:S02]  /*4270*/  ISETP.GT.U32.AND P5, PT, R52, R51, PT ;  /* 0x000000333400720c */ /* 0x000fe40003fa4070 */
[----:B------:R-:W-:Y:S02]  /*4280*/  IADD3 R31, PT, PT, R30, R31, RZ ;  /* 0x0000001f1e1f7210 */ /* 0x000fe40007ffe0ff */
[----:B------:R-:W-:-:S09]  /*4290*/  IABS R61, R56 ;  /* 0x00000038003d7213 */ /* 0x000fd20000000000 */
[----:B------:R-:W-:Y:S02]  /*42a0*/  @!P5 IMAD.IADD R51, R51, 0x1, -R52 ;  /* 0x000000013333d824 */ /* 0x000fe400078e0a34 */
[----:B------:R-:W-:-:S03]  /*42b0*/  @!P5 VIADD R58, R58, 0x1 ;  /* 0x000000013a3ad836 */ /* 0x000fc60000000000 */
[----:B------:R-:W-:Y:S02]  /*42c0*/  ISETP.GE.U32.AND P6, PT, R51, R52, PT ;  /* 0x000000343300720c */ /* 0x000fe40003fc6070 */
[----:B------:R-:W-:Y:S01]  /*42d0*/  IADD3 R51, PT, PT, R56, UR24, RZ ;  /* 0x0000001838337c10 */ /* 0x000fe2000fffe0ff */
[----:B-1----:R-:W-:-:S03]  /*42e0*/  IMAD.WIDE R30, R31, 0x4, R28 ;  /* 0x000000041f1e7825 */ /* 0x002fc600078e021c */
[----:B------:R-:W-:Y:S02]  /*42f0*/  IABS R59, R51 ;  /* 0x00000033003b7213 */ /* 0x000fe40000000000 */
[----:B0-----:R0:W-:Y:S05]  /*4300*/  STG.E desc[UR16][R30.64], R57 ;  /* 0x000000391e007986 */ /* 0x0011ea000c101910 */
[----:B------:R-:W-:Y:S02]  /*4310*/  @P6 VIADD R58, R58, 0x1 ;  /* 0x000000013a3a6836 */ /* 0x000fe40000000000 */
[----:B0-----:R-:W-:Y:S02]  /*4320*/  IMAD.MOV.U32 R30, RZ, RZ, R59 ;  /* 0x000000ffff1e7224 */ /* 0x001fe400078e003b */
[----:B------:R-:W-:-:S04]  /*4330*/  IMAD.HI.U32 R59, R55, R61, RZ ;  /* 0x0000003d373b7227 */ /* 0x000fc800078e00ff */
[----:B------:R-:W-:Y:S02]  /*4340*/  IMAD R31, R59, R53, R61 ;  /* 0x000000353b1f7224 */ /* 0x000fe400078e023d */
[----:B------:R-:W-:-:S03]  /*4350*/  IMAD.HI.U32 R60, R55, R30, RZ ;  /* 0x0000001e373c7227 */ /* 0x000fc600078e00ff */
[----:B------:R-:W-:Y:S01]  /*4360*/  ISETP.GT.U32.AND P2, PT, R52, R31, PT ;  /* 0x0000001f3400720c */ /* 0x000fe20003f44070 */
[----:B------:R-:W-:Y:S01]  /*4370*/  IMAD R53, R60, R53, R30 ;  /* 0x000000353c357224 */ /* 0x000fe200078e021e */
[----:B------:R-:W-:Y:S01]  /*4380*/  LOP3.LUT R30, R33, UR6, RZ, 0x3c, !PT ;  /* 0x00000006211e7c12 */ /* 0x000fe2000f8e3cff */
[----:B------:R-:W-:-:S03]  /*4390*/  VIADD R57, R54, UR27 ;  /* 0x0000001b36397c36 */ /* 0x000fc60008000000 */
[----:B------:R-:W-:Y:S02]  /*43a0*/  ISETP.GT.U32.AND P3, PT, R52, R53, PT ;  /* 0x000000353400720c */ /* 0x000fe40003f64070 */
[----:B------:R-:W-:Y:S02]  /*43b0*/  ISETP.GE.AND P6, PT, R30, RZ, PT ;  /* 0x000000ff1e00720c */ /* 0x000fe40003fc6270 */
[----:B------:R-:W-:Y:S02]  /*43c0*/  LOP3.LUT R30, R56, UR6, RZ, 0x3c, !PT ;  /* 0x00000006381e7c12 */ /* 0x000fe4000f8e3cff */
[----:B------:R-:W-:Y:S01]  /*43d0*/  IADD3 R55, PT, PT, R57, UR27, RZ ;  /* 0x0000001b39377c10 */ /* 0x000fe2000fffe0ff */
[----:B------:R-:W-:Y:S01]  /*43e0*/  @!P2 IMAD.IADD R31, R31, 0x1, -R52 ;  /* 0x000000011f1fa824 */ /* 0x000fe200078e0a34 */
[----:B------:R-:W-:Y:S01]  /*43f0*/  @!P2 IADD3 R59, PT, PT, R59, 0x1, RZ ;  /* 0x000000013b3ba810 */ /* 0x000fe20007ffe0ff */
[----:B------:R-:W-:Y:S01]  /*4400*/  LDS R57, [R57+UR27] ;  /* 0x0000001b39397984 */ /* 0x000fe20008000800 */
[----:B------:R-:W-:-:S02]  /*4410*/  ISETP.GE.AND P2, PT, R30, RZ, PT ;  /* 0x000000ff1e00720c */ /* 0x000fc40003f46270 */
[-C--:B------:R-:W-:Y:S01]  /*4420*/  ISETP.GE.U32.AND P4, PT, R31, R52.reuse, PT ;  /* 0x000000341f00720c */ /* 0x080fe20003f86070 */
[----:B------:R-:W-:Y:S01]  /*4430*/  LDS R55, [R55+UR27] ;  /* 0x0000001b37377984 */ /* 0x000fe20008000800 */
[-C--:B------:R-:W-:Y:S01]  /*4440*/  @!P3 IADD3 R53, PT, PT, R53, -R52.reuse, RZ ;  /* 0x800000343535b210 */ /* 0x080fe20007ffe0ff */
[----:B------:R-:W-:Y:S01]  /*4450*/  @!P6 IMAD.MOV R58, RZ, RZ, -R58 ;  /* 0x000000ffff3ae224 */ /* 0x000fe200078e0a3a */
[----:B------:R-:W-:Y:S02]  /*4460*/  LOP3.LUT R30, R51, UR6, RZ, 0x3c, !PT ;  /* 0x00000006331e7c12 */ /* 0x000fe4000f8e3cff */
[----:B------:R-:W-:Y:S02]  /*4470*/  ISETP.GE.U32.AND P5, PT, R53, R52, PT ;  /* 0x000000343500720c */ /* 0x000fe40003fa6070 */
[----:B------:R-:W0:Y:S01]  /*4480*/  LDS R53, [R54+UR27] ;  /* 0x0000001b36357984 */ /* 0x000e220008000800 */
[----:B------:R-:W-:-:S04]  /*4490*/  @!P3 IADD3 R60, PT, PT, R60, 0x1, RZ ;  /* 0x000000013c3cb810 */ /* 0x000fc80007ffe0ff */
[----:B------:R-:W-:Y:S01]  /*44a0*/  @P4 VIADD R59, R59, 0x1 ;  /* 0x000000013b3b4836 */ /* 0x000fe20000000000 */
[----:B------:R-:W-:Y:S02]  /*44b0*/  ISETP.GE.AND P4, PT, R30, RZ, PT ;  /* 0x000000ff1e00720c */ /* 0x000fe40003f86270 */
[----:B------:R-:W-:Y:S01]  /*44c0*/  SEL R30, R32, R58, !P1 ;  /* 0x0000003a201e7207 */ /* 0x000fe20004800000 */
[----:B------:R-:W-:Y:S02]  /*44d0*/  @!P2 IMAD.MOV R59, RZ, RZ, -R59 ;  /* 0x000000ffff3ba224 */ /* 0x000fe400078e0a3b */
[----:B------:R-:W-:Y:S02]  /*44e0*/  @P5 VIADD R60, R60, 0x1 ;  /* 0x000000013c3c5836 */ /* 0x000fe40000000000 */
[----:B------:R-:W-:Y:S01]  /*44f0*/  IMAD.MOV R52, RZ, RZ, -R30 ;  /* 0x000000ffff347224 */ /* 0x000fe200078e0a1e */
[----:B------:R-:W-:Y:S01]  /*4500*/  SEL R32, R32, R59, !P1 ;  /* 0x0000003b20207207 */ /* 0x000fe20004800000 */
[----:B------:R-:W-:-:S02]  /*4510*/  IMAD R30, R34, R30, R35 ;  /* 0x0000001e221e7224 */ /* 0x000fc400078e0223 */
[----:B------:R-:W-:Y:S02]  /*4520*/  IMAD R33, R52, UR6, R33 ;  /* 0x0000000634217c24 */ /* 0x000fe4000f8e0221 */
[----:B------:R-:W-:Y:S01]  /*4530*/  @!P4 IADD3 R60, PT, PT, -R60, RZ, RZ ;  /* 0x000000ff3c3cc210 */ /* 0x000fe20007ffe1ff */
[----:B------:R-:W-:Y:S02]  /*4540*/  IMAD.MOV R59, RZ, RZ, -R32 ;  /* 0x000000ffff3b7224 */ /* 0x000fe400078e0a20 */
[----:B------:R-:W-:Y:S01]  /*4550*/  IMAD R32, R34, R32, R35 ;  /* 0x0000002022207224 */ /* 0x000fe200078e0223 */
[----:B------:R-:W-:Y:S01]  /*4560*/  SEL R60, R49, R60, !P0 ;  /* 0x0000003c313c7207 */ /* 0x000fe20004000000 */
[----:B------:R-:W-:Y:S01]  /*4570*/  IMAD R59, R59, UR6, R56 ;  /* 0x000000063b3b7c24 */ /* 0x000fe2000f8e0238 */
[----:B------:R-:W-:-:S03]  /*4580*/  IADD3 R31, PT, PT, R30, R33, RZ ;  /* 0x000000211e1f7210 */ /* 0x000fc60007ffe0ff */
[----:B------:R-:W-:Y:S02]  /*4590*/  IMAD.MOV R52, RZ, RZ, -R60 ;  /* 0x000000ffff347224 */ /* 0x000fe400078e0a3c */
[----:B------:R-:W-:Y:S02]  /*45a0*/  IMAD R60, R34, R60, R35 ;  /* 0x0000003c223c7224 */ /* 0x000fe400078e0223 */
[----:B------:R-:W-:Y:S01]  /*45b0*/  IMAD R61, R52, UR6, R51 ;  /* 0x00000006343d7c24 */ /* 0x000fe2000f8e0233 */
[----:B------:R-:W-:Y:S01]  /*45c0*/  IADD3 R51, PT, PT, R51, UR24, RZ ;  /* 0x0000001833337c10 */ /* 0x000fe2000fffe0ff */
[----:B------:R-:W-:Y:S02]  /*45d0*/  IMAD.IADD R33, R32, 0x1, R59 ;  /* 0x0000000120217824 */ /* 0x000fe400078e023b */
        /* <DEDUP_REMOVED lines=9> */
.L_x_10565:
[----:B------:R-:W-:Y:S05]  /*4670*/  BSYNC.RECONVERGENT B0 ;  /* 0x0000000000007941 */ /* 0x000fea0003800200 */
.L_x_10564:
[----:B------:R-:W-:-:S04]  /*4680*/  UIADD3 UR11, UPT, UPT, UR25, UR11, URZ ;  /* 0x0000000b190b7290 */ /* 0x000fc8000fffe0ff */
[----:B------:R-:W-:-:S09]  /*4690*/  UISETP.GE.U32.AND UP0, UPT, UR11, UR26, UPT ;  /* 0x0000001a0b00728c */ /* 0x000fd2000bf06070 */
[----:B------:R-:W-:Y:S05]  /*46a0*/  BRA.U !UP0, `(.L_x_10569) ;  /* 0xffffffc908647547 */ /* 0x000fea000b83ffff */
[----:B------:R-:W-:Y:S05]  /*46b0*/  EXIT ;  /* 0x000000000000794d */ /* 0x000fea0003800000 */
.L_x_10490:
[----:B------:R-:W-:Y:S01]  /*46c0*/  BSSY B2, `(.L_x_10570) ;  /* 0x0000006000027945 */ /* 0x000fe20003800000 */
[----:B------:R-:W-:Y:S02]  /*46d0*/  IMAD.MOV.U32 R48, RZ, RZ, R38 ;  /* 0x000000ffff307224 */ /* 0x000fe400078e0026 */
[----:B------:R-:W-:-:S07]  /*46e0*/  IMAD.MOV.U32 R35, RZ, RZ, -0x1 ;  /* 0xffffffffff237424 */ /* 0x000fce00078e00ff */
[----:B01234-:R-:W-:Y:S05]  /*46f0*/  WARPSYNC.COLLECTIVE R35, `(.L_x_10571) ;  /* 0x0000000023087348 */ /* 0x01ffea0003c00000 */
[----:B---3--:R3:W0:Y:S02]  /*4700*/  SHFL.IDX P0, R35, R50, R48, R19 ;  /* 0x0000003032237389 */ /* 0x0086240000000013 */
[----:B01234-:R-:W-:Y:S05]  /*4710*/  ENDCOLLECTIVE ;  /* 0x000000000000791b */ /* 0x01ffea0003800000 */
.L_x_10571:
[----:B------:R-:W-:Y:S05]  /*4720*/  BSYNC B2 ;  /* 0x0000000000027941 */ /* 0x000fea0003800000 */
.L_x_10570:
[----:B------:R-:W-:Y:S05]  /*4730*/  BRA `(.L_x_10572) ;  /* 0xffffffd400bc7947 */ /* 0x000fea000383ffff */
.L_x_10492:
[----:B------:R-:W-:Y:S01]  /*4740*/  BSSY B2, `(.L_x_10573) ;  /* 0x0000006000027945 */ /* 0x000fe20003800000 */
[----:B------:R-:W-:Y:S01]  /*4750*/  MOV R48, R6 ;  /* 0x0000000600307202 */ /* 0x000fe20000000f00 */
[----:B------:R-:W-:-:S07]  /*4760*/  IMAD.MOV.U32 R35, RZ, RZ, -0x1 ;  /* 0xffffffffff237424 */ /* 0x000fce00078e00ff */
[----:B01234-:R-:W-:Y:S05]  /*4770*/  WARPSYNC.COLLECTIVE R35, `(.L_x_10574) ;  /* 0x0000000023087348 */ /* 0x01ffea0003c00000 */
[----:B---3--:R3:W0:Y:S02]  /*4780*/  SHFL.IDX P0, R35, R50, R48, R19 ;  /* 0x0000003032237389 */ /* 0x0086240000000013 */
[----:B01234-:R-:W-:Y:S05]  /*4790*/  ENDCOLLECTIVE ;  /* 0x000000000000791b */ /* 0x01ffea0003800000 */
.L_x_10574:
[----:B------:R-:W-:Y:S05]  /*47a0*/  BSYNC B2 ;  /* 0x0000000000027941 */ /* 0x000fea0003800000 */
.L_x_10573:
[----:B------:R-:W-:Y:S05]  /*47b0*/  BRA `(.L_x_10575) ;  /* 0xffffffd400b07947 */ /* 0x000fea000383ffff */
.L_x_10494:
[----:B------:R-:W-:Y:S01]  /*47c0*/  BSSY B2, `(.L_x_10576) ;  /* 0x0000006000027945 */ /* 0x000fe20003800000 */
[----:B------:R-:W-:Y:S01]  /*47d0*/  IMAD.MOV.U32 R48, RZ, RZ, R7 ;  /* 0x000000ffff307224 */ /* 0x000fe200078e0007 */
[----:B------:R-:W-:-:S07]  /*47e0*/  MOV R35, 0xffffffff ;  /* 0xffffffff00237802 */ /* 0x000fce0000000f00 */
[----:B01234-:R-:W-:Y:S05]  /*47f0*/  WARPSYNC.COLLECTIVE R35, `(.L_x_10577) ;  /* 0x0000000023087348 */ /* 0x01ffea0003c00000 */
[----:B---3--:R3:W0:Y:S02]  /*4800*/  SHFL.IDX P0, R35, R50, R48, R19 ;  /* 0x0000003032237389 */ /* 0x0086240000000013 */
[----:B01234-:R-:W-:Y:S05]  /*4810*/  ENDCOLLECTIVE ;  /* 0x000000000000791b */ /* 0x01ffea0003800000 */
.L_x_10577:
[----:B------:R-:W-:Y:S05]  /*4820*/  BSYNC B2 ;  /* 0x0000000000027941 */ /* 0x000fea0003800000 */
.L_x_10576:
[----:B------:R-:W-:Y:S05]  /*4830*/  BRA `(.L_x_10578) ;  /* 0xffffffd400a47947 */ /* 0x000fea000383ffff */
.L_x_10496:
[----:B------:R-:W-:Y:S01]  /*4840*/  BSSY B2, `(.L_x_10579) ;  /* 0x0000006000027945 */ /* 0x000fe20003800000 */
[----:B------:R-:W-:Y:S02]  /*4850*/  IMAD.MOV.U32 R48, RZ, RZ, R8 ;  /* 0x000000ffff307224 */ /* 0x000fe400078e0008 */
[----:B------:R-:W-:-:S07]  /*4860*/  IMAD.MOV.U32 R35, RZ, RZ, -0x1 ;  /* 0xffffffffff237424 */ /* 0x000fce00078e00ff */
[----:B01234-:R-:W-:Y:S05]  /*4870*/  WARPSYNC.COLLECTIVE R35, `(.L_x_10580) ;  /* 0x0000000023087348 */ /* 0x01ffea0003c00000 */
[----:B---3--:R3:W0:Y:S02]  /*4880*/  SHFL.IDX P0, R35, R50, R48, R19 ;  /* 0x0000003032237389 */ /* 0x0086240000000013 */
[----:B01234-:R-:W-:Y:S05]  /*4890*/  ENDCOLLECTIVE ;  /* 0x000000000000791b */ /* 0x01ffea0003800000 */
.L_x_10580:
[----:B------:R-:W-:Y:S05]  /*48a0*/  BSYNC B2 ;  /* 0x0000000000027941 */ /* 0x000fea0003800000 */
.L_x_10579:
[----:B------:R-:W-:Y:S05]  /*48b0*/  BRA `(.L_x_10581) ;  /* 0xffffffd400987947 */ /* 0x000fea000383ffff */
.L_x_10498:
[----:B------:R-:W-:Y:S01]  /*48c0*/  BSSY B2, `(.L_x_10582) ;  /* 0x0000006000027945 */ /* 0x000fe20003800000 */
[----:B------:R-:W-:Y:S01]  /*48d0*/  MOV R48, R9 ;  /* 0x0000000900307202 */ /* 0x000fe20000000f00 */
[----:B------:R-:W-:-:S07]  /*48e0*/  IMAD.MOV.U32 R35, RZ, RZ, -0x1 ;  /* 0xffffffffff237424 */ /* 0x000fce00078e00ff */
[----:B01234-:R-:W-:Y:S05]  /*48f0*/  WARPSYNC.COLLECTIVE R35, `(.L_x_10583) ;  /* 0x0000000023087348 */ /* 0x01ffea0003c00000 */
[----:B---3--:R3:W0:Y:S02]  /*4900*/  SHFL.IDX P0, R35, R50, R48, R19 ;  /* 0x0000003032237389 */ /* 0x0086240000000013 */
[----:B01234-:R-:W-:Y:S05]  /*4910*/  ENDCOLLECTIVE ;  /* 0x000000000000791b */ /* 0x01ffea0003800000 */
.L_x_10583:
[----:B------:R-:W-:Y:S05]  /*4920*/  BSYNC B2 ;  /* 0x0000000000027941 */ /* 0x000fea0003800000 */
.L_x_10582:
[----:B------:R-:W-:Y:S05]  /*4930*/  BRA `(.L_x_10584) ;  /* 0xffffffd4008c7947 */ /* 0x000fea000383ffff */
.L_x_10500:
[----:B------:R-:W-:Y:S01]  /*4940*/  BSSY B2, `(.L_x_10585) ;  /* 0x0000006000027945 */ /* 0x000fe20003800000 */
[----:B------:R-:W-:Y:S01]  /*4950*/  IMAD.MOV.U32 R48, RZ, RZ, R10 ;  /* 0x000000ffff307224 */ /* 0x000fe200078e000a */
[----:B------:R-:W-:-:S07]  /*4960*/  MOV R35, 0xffffffff ;  /* 0xffffffff00237802 */ /* 0x000fce0000000f00 */
[----:B-1234-:R-:W-:Y:S05]  /*4970*/  WARPSYNC.COLLECTIVE R35, `(.L_x_10586) ;  /* 0x0000000023087348 */ /* 0x01efea0003c00000 */
[----:B---3--:R0:W3:Y:S02]  /*4980*/  SHFL.IDX P0, R35, R50, R48, R19 ;  /* 0x0000003032237389 */ /* 0x0080e40000000013 */
[----:B01234-:R-:W-:Y:S05]  /*4990*/  ENDCOLLECTIVE ;  /* 0x000000000000791b */ /* 0x01ffea0003800000 */
.L_x_10586:
[----:B------:R-:W-:Y:S05]  /*49a0*/  BSYNC B2 ;  /* 0x0000000000027941 */ /* 0x000fea0003800000 */
.L_x_10585:
[----:B------:R-:W-:Y:S05]  /*49b0*/  BRA `(.L_x_10587) ;  /* 0xffffffd400887947 */ /* 0x000fea000383ffff */
.L_x_10502:
[----:B------:R-:W-:Y:S01]  /*49c0*/  BSSY B2, `(.L_x_10588) ;  /* 0x0000006000027945 */ /* 0x000fe20003800000 */
[----:B------:R-:W-:Y:S02]  /*49d0*/  IMAD.MOV.U32 R48, RZ, RZ, R11 ;  /* 0x000000ffff307224 */ /* 0x000fe400078e000b */
[----:B------:R-:W-:-:S07]  /*49e0*/  IMAD.MOV.U32 R35, RZ, RZ, -0x1 ;  /* 0xffffffffff237424 */ /* 0x000fce00078e00ff */
[----:B01234-:R-:W-:Y:S05]  /*49f0*/  WARPSYNC.COLLECTIVE R35, `(.L_x_10589) ;  /* 0x0000000023087348 */ /* 0x01ffea0003c00000 */
[----:B---3--:R3:W0:Y:S02]  /*4a00*/  SHFL.IDX P0, R35, R50, R48, R19 ;  /* 0x0000003032237389 */ /* 0x0086240000000013 */
[----:B01234-:R-:W-:Y:S05]  /*4a10*/  ENDCOLLECTIVE ;  /* 0x000000000000791b */ /* 0x01ffea0003800000 */
.L_x_10589:
[----:B------:R-:W-:Y:S05]  /*4a20*/  BSYNC B2 ;  /* 0x0000000000027941 */ /* 0x000fea0003800000 */
.L_x_10588:
[----:B------:R-:W-:Y:S05]  /*4a30*/  BRA `(.L_x_10590) ;  /* 0xffffffd400807947 */ /* 0x000fea000383ffff */
.L_x_10504:
[----:B------:R-:W-:Y:S01]  /*4a40*/  BSSY B2, `(.L_x_10591) ;  /* 0x0000006000027945 */ /* 0x000fe20003800000 */
[----:B------:R-:W-:Y:S01]  /*4a50*/  MOV R48, R12 ;  /* 0x0000000c00307202 */ /* 0x000fe20000000f00 */
[----:B------:R-:W-:-:S07]  /*4a60*/  IMAD.MOV.U32 R35, RZ, RZ, -0x1 ;  /* 0xffffffffff237424 */ /* 0x000fce00078e00ff */
[----:B01234-:R-:W-:Y:S05]  /*4a70*/  WARPSYNC.COLLECTIVE R35, `(.L_x_10592) ;  /* 0x0000000023087348 */ /* 0x01ffea0003c00000 */
[----:B---3--:R3:W0:Y:S02]  /*4a80*/  SHFL.IDX P0, R35, R50, R48, R19 ;  /* 0x0000003032237389 */ /* 0x0086240000000013 */
[----:B01234-:R-:W-:Y:S05]  /*4a90*/  ENDCOLLECTIVE ;  /* 0x000000000000791b */ /* 0x01ffea0003800000 */
.L_x_10592:
[----:B------:R-:W-:Y:S05]  /*4aa0*/  BSYNC B2 ;  /* 0x0000000000027941 */ /* 0x000fea0003800000 */
.L_x_10591:
[----:B------:R-:W-:Y:S05]  /*4ab0*/  BRA `(.L_x_10593) ;  /* 0xffffffd400787947 */ /* 0x000fea000383ffff */
.L_x_10519:
[----:B------:R-:W-:Y:S01]  /*4ac0*/  BSSY B1, `(.L_x_10594) ;  /* 0x0000006000017945 */ /* 0x000fe20003800000 */
[----:B------:R-:W-:Y:S01]  /*4ad0*/  IMAD.MOV.U32 R48, RZ, RZ, R38 ;  /* 0x000000ffff307224 */ /* 0x000fe200078e0026 */
[----:B------:R-:W-:-:S07]  /*4ae0*/  MOV R35, 0xffffffff ;  /* 0xffffffff00237802 */ /* 0x000fce0000000f00 */
[----:B01234-:R-:W-:Y:S05]  /*4af0*/  WARPSYNC.COLLECTIVE R35, `(.L_x_10595) ;  /* 0x0000000023087348 */ /* 0x01ffea0003c00000 */
[----:B---3--:R3:W0:Y:S02]  /*4b00*/  SHFL.IDX P0, R35, R50, R48, R19 ;  /* 0x0000003032237389 */ /* 0x0086240000000013 */
[----:B01234-:R-:W-:Y:S05]  /*4b10*/  ENDCOLLECTIVE ;  /* 0x000000000000791b */ /* 0x01ffea0003800000 */
.L_x_10595:
[----:B------:R-:W-:Y:S05]  /*4b20*/  BSYNC B1 ;  /* 0x0000000000017941 */ /* 0x000fea0003800000 */
.L_x_10594:
[----:B------:R-:W-:Y:S05]  /*4b30*/  BRA `(.L_x_10596) ;  /* 0xffffffdc00587947 */ /* 0x000fea000383ffff */
.L_x_10521:
[----:B------:R-:W-:Y:S01]  /*4b40*/  BSSY B1, `(.L_x_10597) ;  /* 0x0000006000017945 */ /* 0x000fe20003800000 */
[----:B------:R-:W-:Y:S02]  /*4b50*/  IMAD.MOV.U32 R48, RZ, RZ, R6 ;  /* 0x000000ffff307224 */ /* 0x000fe400078e0006 */
[----:B------:R-:W-:-:S07]  /*4b60*/  IMAD.MOV.U32 R35, RZ, RZ, -0x1 ;  /* 0xffffffffff237424 */ /* 0x000fce00078e00ff */
[----:B01234-:R-:W-:Y:S05]  /*4b70*/  WARPSYNC.COLLECTIVE R35, `(.L_x_10598) ;  /* 0x0000000023087348 */ /* 0x01ffea0003c00000 */
[----:B---3--:R3:W0:Y:S02]  /*4b80*/  SHFL.IDX P0, R35, R50, R48, R19 ;  /* 0x0000003032237389 */ /* 0x0086240000000013 */
[----:B01234-:R-:W-:Y:S05]  /*4b90*/  ENDCOLLECTIVE ;  /* 0x000000000000791b */ /* 0x01ffea0003800000 */
.L_x_10598:
[----:B------:R-:W-:Y:S05]  /*4ba0*/  BSYNC B1 ;  /* 0x0000000000017941 */ /* 0x000fea0003800000 */
.L_x_10597:
[----:B------:R-:W-:Y:S05]  /*4bb0*/  BRA `(.L_x_10599) ;  /* 0xffffffdc004c7947 */ /* 0x000fea000383ffff */
.L_x_10523:
[----:B------:R-:W-:Y:S01]  /*4bc0*/  BSSY B1, `(.L_x_10600) ;  /* 0x0000006000017945 */ /* 0x000fe20003800000 */
[----:B------:R-:W-:Y:S01]  /*4bd0*/  MOV R48, R7 ;  /* 0x0000000700307202 */ /* 0x000fe20000000f00 */
[----:B------:R-:W-:-:S07]  /*4be0*/  IMAD.MOV.U32 R35, RZ, RZ, -0x1 ;  /* 0xffffffffff237424 */ /* 0x000fce00078e00ff */
[----:B01234-:R-:W-:Y:S05]  /*4bf0*/  WARPSYNC.COLLECTIVE R35, `(.L_x_10601) ;  /* 0x0000000023087348 */ /* 0x01ffea0003c00000 */
[----:B---3--:R3:W0:Y:S02]  /*4c00*/  SHFL.IDX P0, R35, R50, R48, R19 ;  /* 0x0000003032237389 */ /* 0x0086240000000013 */
[----:B01234-:R-:W-:Y:S05]  /*4c10*/  ENDCOLLECTIVE ;  /* 0x000000000000791b */ /* 0x01ffea0003800000 */
.L_x_10601:
[----:B------:R-:W-:Y:S05]  /*4c20*/  BSYNC B1 ;  /* 0x0000000000017941 */ /* 0x000fea0003800000 */
.L_x_10600:
[----:B------:R-:W-:Y:S05]  /*4c30*/  BRA `(.L_x_10602) ;  /* 0xffffffdc00407947 */ /* 0x000fea000383ffff */
.L_x_10525:
[----:B------:R-:W-:Y:S01]  /*4c40*/  BSSY B1, `(.L_x_10603) ;  /* 0x0000006000017945 */ /* 0x000fe20003800000 */
[----:B------:R-:W-:Y:S01]  /*4c50*/  IMAD.MOV.U32 R48, RZ, RZ, R8 ;  /* 0x000000ffff307224 */ /* 0x000fe200078e0008 */
[----:B------:R-:W-:-:S07]  /*4c60*/  MOV R35, 0xffffffff ;  /* 0xffffffff00237802 */ /* 0x000fce0000000f00 */
[----:B01234-:R-:W-:Y:S05]  /*4c70*/  WARPSYNC.COLLECTIVE R35, `(.L_x_10604) ;  /* 0x0000000023087348 */ /* 0x01ffea0003c00000 */
[----:B---3--:R3:W0:Y:S02]  /*4c80*/  SHFL.IDX P0, R35, R50, R48, R19 ;  /* 0x0000003032237389 */ /* 0x0086240000000013 */
[----:B01234-:R-:W-:Y:S05]  /*4c90*/  ENDCOLLECTIVE ;  /* 0x000000000000791b */ /* 0x01ffea0003800000 */
.L_x_10604:
[----:B------:R-:W-:Y:S05]  /*4ca0*/  BSYNC B1 ;  /* 0x0000000000017941 */ /* 0x000fea0003800000 */
.L_x_10603:
[----:B------:R-:W-:Y:S05]  /*4cb0*/  BRA `(.L_x_10605) ;  /* 0xffffffdc00347947 */ /* 0x000fea000383ffff */
.L_x_10527:
[----:B------:R-:W-:Y:S01]  /*4cc0*/  BSSY B1, `(.L_x_10606) ;  /* 0x0000006000017945 */ /* 0x000fe20003800000 */
[----:B------:R-:W-:Y:S02]  /*4cd0*/  IMAD.MOV.U32 R48, RZ, RZ, R9 ;  /* 0x000000ffff307224 */ /* 0x000fe400078e0009 */
[----:B------:R-:W-:-:S07]  /*4ce0*/  IMAD.MOV.U32 R35, RZ, RZ, -0x1 ;  /* 0xffffffffff237424 */ /* 0x000fce00078e00ff */
[----:B01234-:R-:W-:Y:S05]  /*4cf0*/  WARPSYNC.COLLECTIVE R35, `(.L_x_10607) ;  /* 0x0000000023087348 */ /* 0x01ffea0003c00000 */
[----:B---3--:R3:W0:Y:S02]  /*4d00*/  SHFL.IDX P0, R35, R50, R48, R19 ;  /* 0x0000003032237389 */ /* 0x0086240000000013 */
[----:B01234-:R-:W-:Y:S05]  /*4d10*/  ENDCOLLECTIVE ;  /* 0x000000000000791b */ /* 0x01ffea0003800000 */
.L_x_10607:
[----:B------:R-:W-:Y:S05]  /*4d20*/  BSYNC B1 ;  /* 0x0000000000017941 */ /* 0x000fea0003800000 */
.L_x_10606:
[----:B------:R-:W-:Y:S05]  /*4d30*/  BRA `(.L_x_10608) ;  /* 0xffffffdc00287947 */ /* 0x000fea000383ffff */
.L_x_10529:
[----:B------:R-:W-:Y:S01]  /*4d40*/  BSSY B1, `(.L_x_10609) ;  /* 0x0000006000017945 */ /* 0x000fe20003800000 */
[----:B------:R-:W-:Y:S01]  /*4d50*/  MOV R48, R10 ;  /* 0x0000000a00307202 */ /* 0x000fe20000000f00 */
[----:B------:R-:W-:-:S07]  /*4d60*/  IMAD.MOV.U32 R35, RZ, RZ, -0x1 ;  /* 0xffffffffff237424 */ /* 0x000fce00078e00ff */
[----:B-1234-:R-:W-:Y:S05]  /*4d70*/  WARPSYNC.COLLECTIVE R35, `(.L_x_10610) ;  /* 0x0000000023087348 */ /* 0x01efea0003c00000 */
[----:B---3--:R0:W3:Y:S02]  /*4d80*/  SHFL.IDX P0, R35, R50, R48, R19 ;  /* 0x0000003032237389 */ /* 0x0080e40000000013 */
[----:B01234-:R-:W-:Y:S05]  /*4d90*/  ENDCOLLECTIVE ;  /* 0x000000000000791b */ /* 0x01ffea0003800000 */
.L_x_10610:
[----:B------:R-:W-:Y:S05]  /*4da0*/  BSYNC B1 ;  /* 0x0000000000017941 */ /* 0x000fea0003800000 */
.L_x_10609:
[----:B------:R-:W-:Y:S05]  /*4db0*/  BRA `(.L_x_10611) ;  /* 0xffffffdc00247947 */ /* 0x000fea000383ffff */
.L_x_10531:
[----:B------:R-:W-:Y:S01]  /*4dc0*/  BSSY B1, `(.L_x_10612) ;  /* 0x0000006000017945 */ /* 0x000fe20003800000 */
[----:B------:R-:W-:Y:S01]  /*4dd0*/  IMAD.MOV.U32 R48, RZ, RZ, R11 ;  /* 0x000000ffff307224 */ /* 0x000fe200078e000b */
[----:B------:R-:W-:-:S07]  /*4de0*/  MOV R35, 0xffffffff ;  /* 0xffffffff00237802 */ /* 0x000fce0000000f00 */
[----:B01234-:R-:W-:Y:S05]  /*4df0*/  WARPSYNC.COLLECTIVE R35, `(.L_x_10613) ;  /* 0x0000000023087348 */ /* 0x01ffea0003c00000 */
[----:B---3--:R3:W0:Y:S02]  /*4e00*/  SHFL.IDX P0, R35, R50, R48, R19 ;  /* 0x0000003032237389 */ /* 0x0086240000000013 */
[----:B01234-:R-:W-:Y:S05]  /*4e10*/  ENDCOLLECTIVE ;  /* 0x000000000000791b */ /* 0x01ffea0003800000 */
.L_x_10613:
[----:B------:R-:W-:Y:S05]  /*4e20*/  BSYNC B1 ;  /* 0x0000000000017941 */ /* 0x000fea0003800000 */
.L_x_10612:
[----:B------:R-:W-:Y:S05]  /*4e30*/  BRA `(.L_x_10614) ;  /* 0xffffffdc001c7947 */ /* 0x000fea000383ffff */
.L_x_10533:
[----:B------:R-:W-:Y:S01]  /*4e40*/  BSSY B1, `(.L_x_10615) ;  /* 0x0000006000017945 */ /* 0x000fe20003800000 */
[----:B------:R-:W-:Y:S02]  /*4e50*/  IMAD.MOV.U32 R48, RZ, RZ, R12 ;  /* 0x000000ffff307224 */ /* 0x000fe400078e000c */
[----:B------:R-:W-:-:S07]  /*4e60*/  IMAD.MOV.U32 R35, RZ, RZ, -0x1 ;  /* 0xffffffffff237424 */ /* 0x000fce00078e00ff */
[----:B01234-:R-:W-:Y:S05]  /*4e70*/  WARPSYNC.COLLECTIVE R35, `(.L_x_10616) ;  /* 0x0000000023087348 */ /* 0x01ffea0003c00000 */
[----:B---3--:R3:W0:Y:S02]  /*4e80*/  SHFL.IDX P0, R35, R50, R48, R19 ;  /* 0x0000003032237389 */ /* 0x0086240000000013 */
[----:B01234-:R-:W-:Y:S05]  /*4e90*/  ENDCOLLECTIVE ;  /* 0x000000000000791b */ /* 0x01ffea0003800000 */
.L_x_10616:
[----:B------:R-:W-:Y:S05]  /*4ea0*/  BSYNC B1 ;  /* 0x0000000000017941 */ /* 0x000fea0003800000 */
.L_x_10615:
[----:B------:R-:W-:Y:S05]  /*4eb0*/  BRA `(.L_x_10617) ;  /* 0xffffffdc00147947 */ /* 0x000fea000383ffff */
.L_x_10546:
[----:B------:R-:W-:Y:S01]  /*4ec0*/  IMAD.MOV.U32 R35, RZ, RZ, -0x1 ;  /* 0xffffffffff237424 */ /* 0x000fe200078e00ff */
[----:B------:R-:W-:-:S07]  /*4ed0*/  MOV R48, R38 ;  /* 0x0000002600307202 */ /* 0x000fce0000000f00 */
[----:B012-4-:R-:W-:Y:S05]  /*4ee0*/  WARPSYNC.COLLECTIVE R35, `(.L_x_10618) ;  /* 0x0000000023087348 */ /* 0x017fea0003c00000 */
[----:B-1----:R1:W3:Y:S02]  /*4ef0*/  SHFL.IDX P0, R35, R50, R48, R19 ;  /* 0x0000003032237389 */ /* 0x0022e40000000013 */
[----:B01234-:R-:W-:Y:S05]  /*4f00*/  ENDCOLLECTIVE ;  /* 0x000000000000791b */ /* 0x01ffea0003800000 */
.L_x_10618:
[----:B------:R-:W-:Y:S01]  /*4f10*/  IMAD.MOV.U32 R29, RZ, RZ, R35 ;  /* 0x000000ffff1d7224 */ /* 0x000fe200078e0023 */
[----:B------:R-:W-:Y:S06]  /*4f20*/  BRA `(.L_x_10619) ;  /* 0xffffffe000e47947 */ /* 0x000fec000383ffff */
.L_x_10548:
[----:B------:R-:W-:Y:S01]  /*4f30*/  BSSY B0, `(.L_x_10620) ;  /* 0x0000006000007945 */ /* 0x000fe20003800000 */
[----:B------:R-:W-:Y:S01]  /*4f40*/  MOV R48, R6 ;  /* 0x0000000600307202 */ /* 0x000fe20000000f00 */
[----:B------:R-:W-:-:S07]  /*4f50*/  IMAD.MOV.U32 R35, RZ, RZ, -0x1 ;  /* 0xffffffffff237424 */ /* 0x000fce00078e00ff */
[----:B012-4-:R-:W-:Y:S05]  /*4f60*/  WARPSYNC.COLLECTIVE R35, `(.L_x_10621) ;  /* 0x0000000023087348 */ /* 0x017fea0003c00000 */
[----:B-1----:R1:W3:Y:S02]  /*4f70*/  SHFL.IDX P0, R35, R50, R48, R19 ;  /* 0x0000003032237389 */ /* 0x0022e40000000013 */
[----:B01234-:R-:W-:Y:S05]  /*4f80*/  ENDCOLLECTIVE ;  /* 0x000000000000791b */ /* 0x01ffea0003800000 */
.L_x_10621:
[----:B------:R-:W-:Y:S05]  /*4f90*/  BSYNC B0 ;  /* 0x0000000000007941 */ /* 0x000fea0003800000 */
.L_x_10620:
[----:B------:R-:W-:Y:S05]  /*4fa0*/  BRA `(.L_x_10622) ;  /* 0xffffffe000d87947 */ /* 0x000fea000383ffff */
.L_x_10550:
[----:B------:R-:W-:Y:S01]  /*4fb0*/  BSSY B0, `(.L_x_10623) ;  /* 0x0000006000007945 */ /* 0x000fe20003800000 */
[----:B------:R-:W-:Y:S01]  /*4fc0*/  IMAD.MOV.U32 R48, RZ, RZ, R7 ;  /* 0x000000ffff307224 */ /* 0x000fe200078e0007 */
[----:B------:R-:W-:-:S07]  /*4fd0*/  MOV R35, 0xffffffff ;  /* 0xffffffff00237802 */ /* 0x000fce0000000f00 */
[----:B012-4-:R-:W-:Y:S05]  /*4fe0*/  WARPSYNC.COLLECTIVE R35, `(.L_x_10624) ;  /* 0x0000000023087348 */ /* 0x017fea0003c00000 */
[----:B-1----:R1:W3:Y:S02]  /*4ff0*/  SHFL.IDX P0, R35, R50, R48, R19 ;  /* 0x0000003032237389 */ /* 0x0022e40000000013 */
[----:B01234-:R-:W-:Y:S05]  /*5000*/  ENDCOLLECTIVE ;  /* 0x000000000000791b */ /* 0x01ffea0003800000 */
.L_x_10624:
[----:B------:R-:W-:Y:S05]  /*5010*/  BSYNC B0 ;  /* 0x0000000000007941 */ /* 0x000fea0003800000 */
.L_x_10623:
[----:B------:R-:W-:Y:S05]  /*5020*/  BRA `(.L_x_10625) ;  /* 0xffffffe000cc7947 */ /* 0x000fea000383ffff */
.L_x_10552:
[----:B------:R-:W-:Y:S01]  /*5030*/  BSSY B0, `(.L_x_10626) ;  /* 0x0000006000007945 */ /* 0x000fe20003800000 */
[----:B------:R-:W-:Y:S02]  /*5040*/  IMAD.MOV.U32 R48, RZ, RZ, R8 ;  /* 0x000000ffff307224 */ /* 0x000fe400078e0008 */
[----:B------:R-:W-:-:S07]  /*5050*/  IMAD.MOV.U32 R35, RZ, RZ, -0x1 ;  /* 0xffffffffff237424 */ /* 0x000fce00078e00ff */
[----:B012-4-:R-:W-:Y:S05]  /*5060*/  WARPSYNC.COLLECTIVE R35, `(.L_x_10627) ;  /* 0x0000000023087348 */ /* 0x017fea0003c00000 */
[----:B-1----:R1:W3:Y:S02]  /*5070*/  SHFL.IDX P0, R35, R50, R48, R19 ;  /* 0x0000003032237389 */ /* 0x0022e40000000013 */
[----:B01234-:R-:W-:Y:S05]  /*5080*/  ENDCOLLECTIVE ;  /* 0x000000000000791b */ /* 0x01ffea0003800000 */
.L_x_10627:
[----:B------:R-:W-:Y:S05]  /*5090*/  BSYNC B0 ;  /* 0x0000000000007941 */ /* 0x000fea0003800000 */
.L_x_10626:
[----:B------:R-:W-:Y:S05]  /*50a0*/  BRA `(.L_x_10628) ;  /* 0xffffffe000c07947 */ /* 0x000fea000383ffff */
.L_x_10554:
[----:B------:R-:W-:Y:S01]  /*50b0*/  BSSY B0, `(.L_x_10629) ;  /* 0x0000006000007945 */ /* 0x000fe20003800000 */
[----:B------:R-:W-:Y:S01]  /*50c0*/  MOV R48, R9 ;  /* 0x0000000900307202 */ /* 0x000fe20000000f00 */
[----:B------:R-:W-:-:S07]  /*50d0*/  IMAD.MOV.U32 R35, RZ, RZ, -0x1 ;  /* 0xffffffffff237424 */ /* 0x000fce00078e00ff */
[----:B-12-4-:R-:W-:Y:S05]  /*50e0*/  WARPSYNC.COLLECTIVE R35, `(.L_x_10630) ;  /* 0x0000000023087348 */ /* 0x016fea0003c00000 */
[----:B-1----:R0:W1:Y:S02]  /*50f0*/  SHFL.IDX P0, R35, R50, R48, R19 ;  /* 0x0000003032237389 */ /* 0x0020640000000013 */
[----:B012-4-:R-:W-:Y:S05]  /*5100*/  ENDCOLLECTIVE ;  /* 0x000000000000791b */ /* 0x017fea0003800000 */
.L_x_10630:
[----:B------:R-:W-:Y:S05]  /*5110*/  BSYNC B0 ;  /* 0x0000000000007941 */ /* 0x000fea0003800000 */
.L_x_10629:
[----:B------:R-:W-:Y:S05]  /*5120*/  BRA `(.L_x_10631) ;  /* 0xffffffe000bc7947 */ /* 0x000fea000383ffff */
.L_x_10556:
[----:B------:R-:W-:Y:S01]  /*5130*/  BSSY B0, `(.L_x_10632) ;  /* 0x0000006000007945 */ /* 0x000fe20003800000 */
[----:B------:R-:W-:Y:S01]  /*5140*/  IMAD.MOV.U32 R48, RZ, RZ, R10 ;  /* 0x000000ffff307224 */ /* 0x000fe200078e000a */
[----:B------:R-:W-:-:S07]  /*5150*/  MOV R35, 0xffffffff ;  /* 0xffffffff00237802 */ /* 0x000fce0000000f00 */
[----:B012-4-:R-:W-:Y:S05]  /*5160*/  WARPSYNC.COLLECTIVE R35, `(.L_x_10633) ;  /* 0x0000000023087348 */ /* 0x017fea0003c00000 */
[----:B-1----:R1:W3:Y:S02]  /*5170*/  SHFL.IDX P0, R35, R50, R48, R19 ;  /* 0x0000003032237389 */ /* 0x0022e40000000013 */
[----:B01234-:R-:W-:Y:S05]  /*5180*/  ENDCOLLECTIVE ;  /* 0x000000000000791b */ /* 0x01ffea0003800000 */
.L_x_10633:
[----:B------:R-:W-:Y:S05]  /*5190*/  BSYNC B0 ;  /* 0x0000000000007941 */ /* 0x000fea0003800000 */
.L_x_10632:
[----:B------:R-:W-:Y:S05]  /*51a0*/  BRA `(.L_x_10634) ;  /* 0xffffffe000b47947 */ /* 0x000fea000383ffff */
.L_x_10558:
[----:B------:R-:W-:Y:S01]  /*51b0*/  BSSY B0, `(.L_x_10635) ;  /* 0x0000006000007945 */ /* 0x000fe20003800000 */
[----:B------:R-:W-:Y:S02]  /*51c0*/  IMAD.MOV.U32 R48, RZ, RZ, R11 ;  /* 0x000000ffff307224 */ /* 0x000fe400078e000b */
[----:B------:R-:W-:-:S07]  /*51d0*/  IMAD.MOV.U32 R35, RZ, RZ, -0x1 ;  /* 0xffffffffff237424 */ /* 0x000fce00078e00ff */
[----:B012-4-:R-:W-:Y:S05]  /*51e0*/  WARPSYNC.COLLECTIVE R35, `(.L_x_10636) ;  /* 0x0000000023087348 */ /* 0x017fea0003c00000 */
[----:B-1----:R1:W3:Y:S02]  /*51f0*/  SHFL.IDX P0, R35, R50, R48, R19 ;  /* 0x0000003032237389 */ /* 0x0022e40000000013 */
[----:B01234-:R-:W-:Y:S05]  /*5200*/  ENDCOLLECTIVE ;  /* 0x000000000000791b */ /* 0x01ffea0003800000 */
.L_x_10636:
[----:B------:R-:W-:Y:S05]  /*5210*/  BSYNC B0 ;  /* 0x0000000000007941 */ /* 0x000fea0003800000 */
.L_x_10635:
[----:B------:R-:W-:Y:S05]  /*5220*/  BRA `(.L_x_10637) ;  /* 0xffffffe000ac7947 */ /* 0x000fea000383ffff */
.L_x_10560:
[----:B------:R-:W-:Y:S01]  /*5230*/  BSSY B0, `(.L_x_10638) ;  /* 0x0000006000007945 */ /* 0x000fe20003800000 */
[----:B------:R-:W-:Y:S01]  /*5240*/  MOV R48, R12 ;  /* 0x0000000c00307202 */ /* 0x000fe20000000f00 */
[----:B------:R-:W-:-:S07]  /*5250*/  IMAD.MOV.U32 R35, RZ, RZ, -0x1 ;  /* 0xffffffffff237424 */ /* 0x000fce00078e00ff */
[----:B012-4-:R-:W-:Y:S05]  /*5260*/  WARPSYNC.COLLECTIVE R35, `(.L_x_10639) ;  /* 0x0000000023087348 */ /* 0x017fea0003c00000 */
[----:B-1----:R1:W3:Y:S02]  /*5270*/  SHFL.IDX P0, R35, R50, R48, R19 ;  /* 0x0000003032237389 */ /* 0x0022e40000000013 */
[----:B01234-:R-:W-:Y:S05]  /*5280*/  ENDCOLLECTIVE ;  /* 0x000000000000791b */ /* 0x01ffea0003800000 */
.L_x_10639:
[----:B------:R-:W-:Y:S05]  /*5290*/  BSYNC B0 ;  /* 0x0000000000007941 */ /* 0x000fea0003800000 */
.L_x_10638:
[----:B------:R-:W-:Y:S05]  /*52a0*/  BRA `(.L_x_10640) ;  /* 0xffffffe000a47947 */ /* 0x000fea000383ffff */
.L_x_10641:
        /* <DEDUP_REMOVED lines=13> */
.L_x_58312:


//--------------------- .text._Z9cuda_gemmIiLi256ELi4ELi1ELi128ELi4ELi4ELi32ELi1ELi1EEviiiPT_S1_S1_ii --------------------------
	.section	.text._Z9cuda_gemmIiLi256ELi4ELi1ELi128ELi4ELi4ELi32ELi1ELi1EEviiiPT_S1_S1_ii,"ax",@progbits
	.align	128
        .global         _Z9cuda_gemmIiLi256ELi4ELi1ELi128ELi4ELi4ELi32ELi1ELi1EEviiiPT_S1_S1_ii
        .type           _Z9cuda_gemmIiLi256ELi4ELi1ELi128ELi4ELi4ELi32ELi1ELi1EEviiiPT_S1_S1_ii,@function
        .size           _Z9cuda_gemmIiLi256ELi4ELi1ELi128ELi4ELi4ELi32ELi1ELi1EEviiiPT_S1_S1_ii,(.L_x_58313 - _Z9cuda_gemmIiLi256ELi4ELi1ELi128ELi4ELi4ELi32ELi1ELi1EEviiiPT_S1_S1_ii)
        .other          _Z9cuda_gemmIiLi256ELi4ELi1ELi128ELi4ELi4ELi32ELi1ELi1EEviiiPT_S1_S1_ii,@"STO_CUDA_ENTRY STV_DEFAULT"
_Z9cuda_gemmIiLi256ELi4ELi1ELi128ELi4ELi4ELi32ELi1ELi1EEviiiPT_S1_S1_ii:
.text._Z9cuda_gemmIiLi256ELi4ELi1ELi128ELi4ELi4ELi32ELi1ELi1EEviiiPT_S1_S1_ii:
        /* <DEDUP_REMOVED lines=12> */
.L_x_10644:
        /* <DEDUP_REMOVED lines=10> */
.L_x_10643:
[----:B------:R-:W-:Y:S05]  /*0160*/  BSYNC.RECONVERGENT B0 ;  /* 0x0000000000007941 */ /* 0x000fea0003800200 */
.L_x_10642:
        /* <DEDUP_REMOVED lines=20> */
[----:B------:R-:W-:-:S02]  /*02b0*/  ULEA UR6, UR8, UR6, 0x18 ;  /* 0x0000000608067291 */ /* 0x000fc4000f8ec0ff */
[----:B------:R-:W-:Y:S01]  /*02c0*/  ULEA UR7, UR8, UR7, 0x18 ;  /* 0x0000000708077291 */ /* 0x000fe2000f8ec0ff */
[----:B------:R-:W-:Y:S01]  /*02d0*/  IADD3 R6, PT, PT, R6, -R3, -R7 ;  /* 0x8000000306067210 */ /* 0x000fe20007ffe807 */
[----:B0-----:R-:W0:Y:S01]  /*02e0*/  MUFU.RCP R8, R8 ;  /* 0x0000000800087308 */ /* 0x001e220000001000 */
[----:B------:R-:W-:Y:S02]  /*02f0*/  UIMAD.WIDE.U32 UR14, UR11, 0x8, UR4 ;  /* 0x000000080b0e78a5 */ /* 0x000fe4000f8e0004 */
[----:B------:R-:W-:Y:S01]  /*0300*/  UIMAD.WIDE.U32 UR4, UR11, 0xc, UR4 ;  /* 0x0000000c0b0478a5 */ /* 0x000fe2000f8e0004 */
[----:B0-----:R-:W-:Y:S01]  /*0310*/  VIADD R4, R8, 0xffffffe ;  /* 0x0ffffffe08047836 */ /* 0x001fe20000000000 */
[----:B------:R-:W-:-:S03]  /*0320*/  IADD3 R8, PT, PT, R0, -0x1, RZ ;  /* 0xffffffff00087810 */ /* 0x000fc60007ffe0ff */
        /* <DEDUP_REMOVED lines=22> */
[C---:B------:R-:W-:Y:S02]  /*0490*/  LOP3.LUT R10, R4.reuse, 0xc, RZ, 0xc0, !PT ;  /* 0x0000000c040a7812 */ /* 0x040fe400078ec0ff */
[----:B------:R-:W-:Y:S02]  /*04a0*/  LOP3.LUT R7, R7, 0x3, RZ, 0xc0, !PT ;  /* 0x0000000307077812 */ /* 0x000fe400078ec0ff */
[----:B------:R-:W-:Y:S01]  /*04b0*/  IADD3 R20, PT, PT, R4, UR7, RZ ;  /* 0x0000000704147c10 */ /* 0x000fe2000fffe0ff */
[----:B------:R-:W-:-:S07]  /*04c0*/  VIADD R10, R10, UR18 ;  /* 0x000000120a0a7c36 */ /* 0x000fce0008000000 */
.L_x_10663:
[----:B------:R-:W-:Y:S01]  /*04d0*/  ISETP.GT.U32.AND P0, PT, R0, 0x7f, PT ;  /* 0x0000007f0000780c */ /* 0x000fe20003f04070 */
[----:B------:R-:W-:-:S12]  /*04e0*/  BSSY.RECONVERGENT B0, `(.L_x_10645) ;  /* 0x0000062000007945 */ /* 0x000fd80003800200 */
[----:B0---4-:R-:W-:Y:S05]  /*04f0*/  @P0 BRA `(.L_x_10646) ;  /* 0x0000000400800947 */ /* 0x011fea0003800000 */
        /* <DEDUP_REMOVED lines=8> */
[----:B------:R-:W-:-:S04]  /*0580*/  IMAD R15, R5, 0x80, R0 ;  /* 0x00000080050f7824 */ /* 0x000fc800078e0200 */
[----:B0-----:R-:W-:-:S05]  /*0590*/  IMAD.WIDE R12, R15, 0x4, R12 ;  /* 0x000000040f0c7825 */ /* 0x001fca00078e020c */
[----:B------:R-:W2:Y:S01]  /*05a0*/  LDG.E R15, desc[UR16][R12.64] ;  /* 0x000000100c0f7981 */ /* 0x000ea2000c1e1900 */
[----:B------:R-:W-:Y:S02]  /*05b0*/  ISETP.NE.AND P3, PT, R14, 0x1, PT ;  /* 0x000000010e00780c */ /* 0x000fe40003f65270 */
[----:B------:R-:W-:Y:S01]  /*05c0*/  IADD3 R22, PT, PT, R0, UR11, RZ ;  /* 0x0000000b00167c10 */ /* 0x000fe2000fffe0ff */
[----:B--2---:R0:W-:Y:S10]  /*05d0*/  STS [R4+UR6], R15 ;  /* 0x0000000f04007988 */ /* 0x0041f40008000806 */
[----:B------:R-:W-:Y:S05]  /*05e0*/  @!P3 BRA `(.L_x_10648) ;  /* 0x000000000030b947 */ /* 0x000fea0003800000 */
[----:B------:R-:W-:Y:S02]  /*05f0*/  ISETP.NE.AND P3, PT, R14, 0x2, PT ;  /* 0x000000020e00780c */ /* 0x000fe40003f65270 */
[----:B------:R-:W-:-:S05]  /*0600*/  IADD3 R14, P4, PT, R12, UR10, RZ ;  /* 0x0000000a0c0e7c10 */ /* 0x000fca000ff9e0ff */
[----:B0-----:R-:W-:-:S06]  /*0610*/  IMAD.X R15, RZ, RZ, R13, P4 ;  /* 0x000000ffff0f7224 */ /* 0x001fcc00020e060d */
        /* <DEDUP_REMOVED lines=9> */
.L_x_10648:
[----:B------:R-:W-:Y:S05]  /*06b0*/  BSYNC.RECONVERGENT B1 ;  /* 0x0000000000017941 */ /* 0x000fea0003800200 */
.L_x_10647:
        /* <DEDUP_REMOVED lines=8> */
.L_x_10651:
        /* <DEDUP_REMOVED lines=27> */
.L_x_10650:
[----:B------:R-:W-:Y:S05]  /*08f0*/  BSYNC.RECONVERGENT B1 ;  /* 0x0000000000017941 */ /* 0x000fea0003800200 */
.L_x_10649:
[----:B------:R-:W-:Y:S01]  /*0900*/  BSSY.RECONVERGENT B1, `(.L_x_10652) ;  /* 0x0000010000017945 */ /* 0x000fe20003800200 */
[----:B-12---:R-:W-:-:S03]  /*0910*/  IMAD.MOV.U32 R12, RZ, RZ, R0 ;  /* 0x000000ffff0c7224 */ /* 0x006fc600078e0000 */
[----:B------:R-:W-:Y:S05]  /*0920*/  @!P1 BRA `(.L_x_10653) ;  /* 0x0000000000349947 */ /* 0x000fea0003800000 */
[----:B------:R-:W-:Y:S01]  /*0930*/  IADD3 R12, PT, PT, R3, 0x1, RZ ;  /* 0x00000001030c7810 */ /* 0x000fe20007ffe0ff */
[----:B------:R1:W-:Y:S03]  /*0940*/  STS [R4+UR7], RZ ;  /* 0x000000ff04007988 */ /* 0x0003e60008000807 */
[----:B------:R-:W-:Y:S01]  /*0950*/  LOP3.LUT R13, R12, 0x3, RZ, 0xc0, !PT ;  /* 0x000000030c0d7812 */ /* 0x000fe200078ec0ff */
[----:B------:R-:W-:-:S03]  /*0960*/  VIADD R12, R0, UR11 ;  /* 0x0000000b000c7c36 */ /* 0x000fc60008000000 */
[----:B------:R-:W-:-:S13]  /*0970*/  ISETP.NE.AND P1, PT, R13, 0x1, PT ;  /* 0x000000010d00780c */ /* 0x000fda0003f25270 */
[----:B-1----:R-:W-:Y:S05]  /*0980*/  @!P1 BRA `(.L_x_10653) ;  /* 0x00000000001c9947 */ /* 0x002fea0003800000 */
[----:B------:R-:W-:Y:S01]  /*0990*/  ISETP.NE.AND P1, PT, R13, 0x2, PT ;  /* 0x000000020d00780c */ /* 0x000fe20003f25270 */
[----:B------:R-:W-:Y:S01]  /*09a0*/  VIADD R14, R20, UR10 ;  /* 0x0000000a140e7c36 */ /* 0x000fe20008000000 */
[----:B------:R1:W-:Y:S01]  /*09b0*/  STS [R20+UR10], RZ ;  /* 0x000000ff14007988 */ /* 0x0003e2000800080a */
[----:B------:R-:W-:-:S05]  /*09c0*/  IADD3 R12, PT, PT, R12, UR11, RZ ;  /* 0x0000000b0c0c7c10 */ /* 0x000fca000fffe0ff */
[----:B------:R-:W-:-:S05]  /*09d0*/  VIADD R13, R12, UR11 ;  /* 0x0000000b0c0d7c36 */ /* 0x000fca0008000000 */
[----:B------:R1:W-:Y:S01]  /*09e0*/  @P1 STS [R14+UR10], RZ ;  /* 0x000000ff0e001988 */ /* 0x0003e2000800080a */
[----:B------:R-:W-:-:S07]  /*09f0*/  @P1 IMAD.MOV.U32 R12, RZ, RZ, R13 ;  /* 0x000000ffff0c1224 */ /* 0x000fce00078e000d */
.L_x_10653:
[----:B------:R-:W-:Y:S05]  /*0a00*/  BSYNC.RECONVERGENT B1 ;  /* 0x0000000000017941 */ /* 0x000fea0003800200 */
.L_x_10652:
[----:B------:R-:W-:Y:S05]  /*0a10*/  @!P2 BRA `(.L_x_10646) ;  /* 0x000000000038a947 */ /* 0x000fea0003800000 */
[----:B-1----:R-:W1:Y:S01]  /*0a20*/  S2R R14, SR_CgaCtaId ;  /* 0x00000000000e7919 */ /* 0x002e620000008800 */
[----:B------:R-:W-:-:S04]  /*0a30*/  MOV R13, 0x400 ;  /* 0x00000400000d7802 */ /* 0x000fc80000000f00 */
[----:B------:R-:W-:-:S04]  /*0a40*/  IADD3 R13, PT, PT, R13, 0x280, RZ ;  /* 0x000002800d0d7810 */ /* 0x000fc80007ffe0ff */
[----:B-1----:R-:W-:-:S07]  /*0a50*/  LEA R17, R14, R13, 0x18 ;  /* 0x0000000d0e117211 */ /* 0x002fce00078ec0ff */
.L_x_10654:
[C---:B--2---:R-:W-:Y:S02]  /*0a60*/  IMAD R13, R12.reuse, 0x4, R17 ;  /* 0x000000040c0d7824 */ /* 0x044fe400078e0211 */
        /* <DEDUP_REMOVED lines=9> */
.L_x_10646:
[----:B------:R-:W-:Y:S05]  /*0b00*/  BSYNC.RECONVERGENT B0 ;  /* 0x0000000000007941 */ /* 0x000fea0003800200 */
.L_x_10645:
[----:B------:R-:W-:Y:S06]  /*0b10*/  BAR.SYNC.DEFER_BLOCKING 0x0 ;  /* 0x0000000000007b1d */ /* 0x000fec0000010000 */
[----:B------:R-:W-:Y:S05]  /*0b20*/  @P0 BRA `(.L_x_10655) ;  /* 0x0000000000a80947 */ /* 0x000fea0003800000 */
[----:B------:R-:W3:Y:S01]  /*0b30*/  S2R R17, SR_CgaCtaId ;  /* 0x0000000000117919 */ /* 0x000ee20000008800 */
[----:B------:R-:W-:Y:S01]  /*0b40*/  MOV R18, 0x400 ;  /* 0x0000040000127802 */ /* 0x000fe20000000f00 */
[----:B--2---:R-:W-:-:S03]  /*0b50*/  IMAD.SHL.U32 R13, R0, 0x4, RZ ;  /* 0x00000004000d7824 */ /* 0x004fc600078e00ff */
[C---:B------:R-:W-:Y:S01]  /*0b60*/  IADD3 R12, PT, PT, R18.reuse, 0x80, RZ ;  /* 0x00000080120c7810 */ /* 0x040fe20007ffe0ff */
[----:B------:R-:W-:Y:S01]  /*0b70*/  VIADD R18, R18, 0x280 ;  /* 0x0000028012127836 */ /* 0x000fe20000000000 */
[----:B------:R-:W-:-:S04]  /*0b80*/  LOP3.LUT R13, R13, 0x7c, RZ, 0xe2, !PT ;  /* 0x0000007c0d0d7812 */ /* 0x000fc800078ee2ff */
[C---:B-1----:R-:W-:Y:S02]  /*0b90*/  LOP3.LUT R14, R13.reuse, R7, RZ, 0xfc, !PT ;  /* 0x000000070d0e7212 */ /* 0x042fe400078efcff */
[C---:B------:R-:W-:Y:S02]  /*0ba0*/  LOP3.LUT R16, R13.reuse, R8, RZ, 0xfc, !PT ;  /* 0x000000080d107212 */ /* 0x040fe400078efcff */
[----:B0-----:R-:W-:Y:S02]  /*0bb0*/  LOP3.LUT R15, R13, 0x2, R6, 0xf6, !PT ;  /* 0x000000020d0f7812 */ /* 0x001fe400078ef606 */
[----:B---3--:R-:W-:Y:S02]  /*0bc0*/  LEA R19, R17, R12, 0x18 ;  /* 0x0000000c11137211 */ /* 0x008fe400078ec0ff */
[--C-:B------:R-:W-:Y:S02]  /*0bd0*/  LOP3.LUT R12, R13, 0x3, R0.reuse, 0xf8, !PT ;  /* 0x000000030d0c7812 */ /* 0x100fe400078ef800 */
[----:B------:R-:W-:Y:S01]  /*0be0*/  LEA R15, R15, R19, 0x2 ;  /* 0x000000130f0f7211 */ /* 0x000fe200078e10ff */
[--C-:B------:R-:W-:Y:S01]  /*0bf0*/  IMAD R14, R14, 0x4, R19.reuse ;  /* 0x000000040e0e7824 */ /* 0x100fe200078e0213 */
[----:B------:R-:W-:Y:S01]  /*0c00*/  LEA R17, R17, R18, 0x18 ;  /* 0x0000001211117211 */ /* 0x000fe200078ec0ff */
[--C-:B------:R-:W-:Y:S01]  /*0c10*/  IMAD R12, R12, 0x4, R19.reuse ;  /* 0x000000040c0c7824 */ /* 0x100fe200078e0213 */
[----:B------:R-:W-:Y:S01]  /*0c20*/  SHF.R.U32.HI R18, RZ, 0x5, R0 ;  /* 0x00000005ff127819 */ /* 0x000fe20000011600 */
[----:B------:R-:W-:Y:S01]  /*0c30*/  IMAD R16, R16, 0x4, R19 ;  /* 0x0000000410107824 */ /* 0x000fe200078e0213 */
[----:B------:R-:W0:Y:S04]  /*0c40*/  LDS R15, [R15] ;  /* 0x000000000f0f7984 */ /* 0x000e280000000800 */
[----:B------:R-:W1:Y:S04]  /*0c50*/  LDS R12, [R12] ;  /* 0x000000000c0c7984 */ /* 0x000e680000000800 */
[----:B------:R-:W2:Y:S04]  /*0c60*/  LDS R14, [R14] ;  /* 0x000000000e0e7984 */ /* 0x000ea80000000800 */
[----:B------:R-:W3:Y:S02]  /*0c70*/  LDS R16, [R16] ;  /* 0x0000000010107984 */ /* 0x000ee40000000800 */
.L_x_10657:
[----:B----4-:R-:W-:Y:S01]  /*0c80*/  IMAD R22, R18, 0x14, R10 ;  /* 0x0000001412167824 */ /* 0x010fe200078e020a */
[----:B------:R-:W-:-:S05]  /*0c90*/  UMOV UR8, 0xffffffff ;  /* 0xffffffff00087882 */ /* 0x000fca0000000000 */
[----:B------:R-:W4:Y:S01]  /*0ca0*/  LDS R22, [R22] ;  /* 0x0000000016167984 */ /* 0x000f220000000800 */
[----:B------:R-:W-:Y:S05]  /*0cb0*/  BRA.DIV UR8, `(.L_x_10656) ;  /* 0x0000000608507947 */ /* 0x000fea000b800000 */
[----:B----4-:R-:W1:Y:S04]  /*0cc0*/  SHFL.IDX PT, R21, R22, R6, 0x1c1f ;  /* 0x001c1f0616157589 */ /* 0x010e6800000e0000 */
[----:B------:R-:W2:Y:S04]  /*0cd0*/  SHFL.IDX PT, R23, R22, R7, 0x1c1f ;  /* 0x001c1f0716177589 */ /* 0x000ea800000e0000 */
[----:B------:R-:W0:Y:S04]  /*0ce0*/  SHFL.IDX PT, R25, R22, R9, 0x1c1f ;  /* 0x001c1f0916197589 */ /* 0x000e2800000e0000 */
[----:B------:R4:W3:Y:S01]  /*0cf0*/  SHFL.IDX PT, R19, R22, R8, 0x1c1f ;  /* 0x001c1f0816137589 */ /* 0x0008e200000e0000 */
[----:B-1----:R-:W-:-:S04]  /*0d00*/  IMAD R21, R12, R21, RZ ;  /* 0x000000150c157224 */ /* 0x002fc800078e02ff */
[----:B--2---:R-:W-:-:S04]  /*0d10*/  IMAD R24, R14, R23, R21 ;  /* 0x000000170e187224 */ /* 0x004fc800078e0215 */
[----:B0-----:R-:W-:-:S07]  /*0d20*/  IMAD R21, R15, R25, R24 ;  /* 0x000000190f157224 */ /* 0x001fce00078e0218 */
.L_x_10669:
[----:B----4-:R-:W-:Y:S01]  /*0d30*/  LEA R22, R18, R13, 0x7 ;  /* 0x0000000d12167211 */ /* 0x010fe200078e38ff */
[----:B------:R-:W0:Y:S01]  /*0d40*/  LDC R23, c[0x0][0x360] ;  /* 0x0000d800ff177b82 */ /* 0x000e220000000800 */
[----:B---3--:R-:W-:-:S03]  /*0d50*/  IMAD R19, R16, R19, R21 ;  /* 0x0000001310137224 */ /* 0x008fc600078e0215 */
[----:B------:R-:W-:-:S05]  /*0d60*/  IMAD.IADD R22, R17, 0x1, R22 ;  /* 0x0000000111167824 */ /* 0x000fca00078e0216 */
[----:B------:R-:W1:Y:S01]  /*0d70*/  LDS R24, [R22] ;  /* 0x0000000016187984 */ /* 0x000e620000000800 */
[----:B0-----:R-:W-:-:S04]  /*0d80*/  LEA.HI R18, R23, R18, RZ, 0x1b ;  /* 0x0000001217127211 */ /* 0x001fc800078fd8ff */
[----:B------:R-:W-:Y:S01]  /*0d90*/  ISETP.GE.U32.AND P1, PT, R18, 0x4, PT ;  /* 0x000000041200780c */ /* 0x000fe20003f26070 */
[----:B-1----:R-:W-:-:S05]  /*0da0*/  IMAD.IADD R19, R19, 0x1, R24 ;  /* 0x0000000113137824 */ /* 0x002fca00078e0218 */
[----:B------:R4:W-:Y:S07]  /*0db0*/  STS [R22], R19 ;  /* 0x0000001316007388 */ /* 0x0009ee0000000800 */
[----:B------:R-:W-:Y:S05]  /*0dc0*/  @!P1 BRA `(.L_x_10657) ;  /* 0xfffffffc00ac9947 */ /* 0x000fea000383ffff */
.L_x_10655:
[----:B------:R-:W-:Y:S05]  /*0dd0*/  WARPSYNC.ALL ;  /* 0x0000000000007948 */ /* 0x000fea0003800000 */
[----:B------:R-:W-:Y:S06]  /*0de0*/  BAR.SYNC.DEFER_BLOCKING 0x0 ;  /* 0x0000000000007b1d */ /* 0x000fec0000010000 */
[----:B------:R-:W-:Y:S04]  /*0df0*/  BSSY.RECONVERGENT B0, `(.L_x_10658) ;  /* 0x000003b000007945 */ /* 0x000fe80003800200 */
[----:B------:R-:W-:Y:S05]  /*0e00*/  @P0 BRA `(.L_x_10659) ;  /* 0x0000000000e40947 */ /* 0x000fea0003800000 */
[C---:B------:R-:W-:Y:S01]  /*0e10*/  IADD3 R12, PT, PT, R3.reuse, 0x1, RZ ;  /* 0x00000001030c7810 */ /* 0x040fe20007ffe0ff */
[----:B------:R-:W-:Y:S01]  /*0e20*/  BSSY.RECONVERGENT B1, `(.L_x_10660) ;  /* 0x000001b000017945 */ /* 0x000fe20003800200 */
[----:B------:R-:W-:Y:S01]  /*0e30*/  ISETP.GE.U32.AND P0, PT, R3, 0x3, PT ;  /* 0x000000030300780c */ /* 0x000fe20003f06070 */
[----:B------:R-:W-:Y:S01]  /*0e40*/  IMAD.MOV.U32 R24, RZ, RZ, R0 ;  /* 0x000000ffff187224 */ /* 0x000fe200078e0000 */
[----:B-12---:R-:W-:-:S04]  /*0e50*/  LOP3.LUT R14, R12, 0x3, RZ, 0xc0, !PT ;  /* 0x000000030c0e7812 */ /* 0x006fc800078ec0ff */
[----:B------:R-:W-:-:S13]  /*0e60*/  ISETP.NE.AND P1, PT, R14, RZ, PT ;  /* 0x000000ff0e00720c */ /* 0x000fda0003f25270 */
[----:B------:R-:W-:Y:S05]  /*0e70*/  @!P1 BRA `(.L_x_10661) ;  /* 0x0000000000549947 */ /* 0x000fea0003800000 */
[----:B0-----:R-:W0:Y:S01]  /*0e80*/  LDS R15, [R4+UR7] ;  /* 0x00000007040f7984 */ /* 0x001e220008000800 */
[----:B------:R-:W1:Y:S01]  /*0e90*/  LDC.64 R12, c[0x0][0x3a0] ;  /* 0x0000e800ff0c7b82 */ /* 0x000e620000000a00 */
[----:B------:R-:W-:Y:S01]  /*0ea0*/  IMAD R17, R5, 0x80, R0 ;  /* 0x0000008005117824 */ /* 0x000fe200078e0200 */
[----:B------:R-:W-:Y:S02]  /*0eb0*/  ISETP.NE.AND P1, PT, R14, 0x1, PT ;  /* 0x000000010e00780c */ /* 0x000fe40003f25270 */
[----:B------:R-:W-:Y:S01]  /*0ec0*/  IADD3 R24, PT, PT, R0, UR11, RZ ;  /* 0x0000000b00187c10 */ /* 0x000fe2000fffe0ff */
[----:B-1----:R-:W-:-:S05]  /*0ed0*/  IMAD.WIDE R12, R17, 0x4, R12 ;  /* 0x00000004110c7825 */ /* 0x002fca00078e020c */
[----:B0-----:R1:W-:Y:S05]  /*0ee0*/  STG.E desc[UR16][R12.64], R15 ;  /* 0x0000000f0c007986 */ /* 0x0013ea000c101910 */
[----:B------:R-:W-:Y:S05]  /*0ef0*/  @!P1 BRA `(.L_x_10661) ;  /* 0x0000000000349947 */ /* 0x000fea0003800000 */
[----:B------:R-:W-:Y:S01]  /*0f00*/  ISETP.NE.AND P2, PT, R14, 0x2, PT ;  /* 0x000000020e00780c */ /* 0x000fe20003f45270 */
[----:B----4-:R-:W-:Y:S01]  /*0f10*/  VIADD R19, R20, UR10 ;  /* 0x0000000a14137c36 */ /* 0x010fe20008000000 */
[----:B------:R-:W0:Y:S01]  /*0f20*/  LDS R17, [R20+UR10] ;  /* 0x0000000a14117984 */ /* 0x000e220008000800 */
[----:B-1----:R-:W-:Y:S01]  /*0f30*/  IADD3 R12, P1, PT, R12, UR10, RZ ;  /* 0x0000000a0c0c7c10 */ /* 0x002fe2000ff3e0ff */
[----:B------:R-:W-:-:S04]  /*0f40*/  VIADD R24, R24, UR11 ;  /* 0x0000000b18187c36 */ /* 0x000fc80008000000 */
[----:B------:R-:W-:Y:S02]  /*0f50*/  IMAD.X R13, RZ, RZ, R13, P1 ;  /* 0x000000ffff0d7224 */ /* 0x000fe400008e060d */
[----:B------:R-:W-:-:S03]  /*0f60*/  VIADD R16, R24, UR11 ;  /* 0x0000000b18107c36 */ /* 0x000fc60008000000 */
[----:B------:R-:W1:Y:S01]  /*0f70*/  @P2 LDS R19, [R19+UR10] ;  /* 0x0000000a13132984 */ /* 0x000e620008000800 */
[----:B------:R-:W-:Y:S02]  /*0f80*/  @P2 IADD3 R14, P1, PT, R12, UR10, RZ ;  /* 0x0000000a0c0e2c10 */ /* 0x000fe4000ff3e0ff */
[----:B------:R-:W-:Y:S02]  /*0f90*/  @P2 MOV R24, R16 ;  /* 0x0000001000182202 */ /* 0x000fe40000000f00 */
[----:B------:R-:W-:Y:S01]  /*0fa0*/  @P2 IADD3.X R15, PT, PT, RZ, R13, RZ, P1, !PT ;  /* 0x0000000dff0f2210 */ /* 0x000fe20000ffe4ff */
[----:B0-----:R2:W-:Y:S04]  /*0fb0*/  STG.E desc[UR16][R12.64], R17 ;  /* 0x000000110c007986 */ /* 0x0015e8000c101910 */
[----:B-1----:R2:W-:Y:S04]  /*0fc0*/  @P2 STG.E desc[UR16][R14.64], R19 ;  /* 0x000000130e002986 */ /* 0x0025e8000c101910 */
.L_x_10661:
[----:B------:R-:W-:Y:S05]  /*0fd0*/  BSYNC.RECONVERGENT B1 ;  /* 0x0000000000017941 */ /* 0x000fea0003800200 */
.L_x_10660:
[----:B------:R-:W-:Y:S05]  /*0fe0*/  @!P0 BRA `(.L_x_10659) ;  /* 0x00000000006c8947 */ /* 0x000fea0003800000 */
[----:B------:R-:W3:Y:S01]  /*0ff0*/  S2R R21, SR_CgaCtaId ;  /* 0x0000000000157919 */ /* 0x000ee20000008800 */
[----:B-12---:R-:W1:Y:S01]  /*1000*/  LDC.64 R12, c[0x0][0x3a0] ;  /* 0x0000e800ff0c7b82 */ /* 0x006e620000000a00 */
[----:B------:R-:W-:-:S05]  /*1010*/  MOV R14, 0x400 ;  /* 0x00000400000e7802 */ /* 0x000fca0000000f00 */
[----:B------:R-:W-:-:S05]  /*1020*/  VIADD R14, R14, 0x280 ;  /* 0x000002800e0e7836 */ /* 0x000fca0000000000 */
[----:B---3--:R-:W-:-:S07]  /*1030*/  LEA R21, R21, R14, 0x18 ;  /* 0x0000000e15157211 */ /* 0x008fce00078ec0ff */
.L_x_10662:
[C---:B------:R-:W-:Y:S02]  /*1040*/  IMAD R26, R24.reuse, 0x4, R21 ;  /* 0x00000004181a7824 */ /* 0x040fe400078e0215 */
[----:B0-----:R-:W-:Y:S01]  /*1050*/  IMAD R23, R5, 0x80, R24 ;  /* 0x0000008005177824 */ /* 0x001fe200078e0218 */
[----:B------:R-:W-:Y:S02]  /*1060*/  IADD3 R24, PT, PT, R24, UR10, RZ ;  /* 0x0000000a18187c10 */ /* 0x000fe4000fffe0ff */
[----:B------:R-:W-:Y:S01]  /*1070*/  IADD3 R29, PT, PT, R26, UR10, RZ ;  /* 0x0000000a1a1d7c10 */ /* 0x000fe2000fffe0ff */
[----:B------:R-:W2:Y:S01]  /*1080*/  LDS R27, [R26] ;  /* 0x000000001a1b7984 */ /* 0x000ea20000000800 */
[----:B-1--4-:R-:W-:-:S03]  /*1090*/  IMAD.WIDE R22, R23, 0x4, R12 ;  /* 0x0000000417167825 */ /* 0x012fc600078e020c */
[----:B------:R-:W1:Y:S01]  /*10a0*/  LDS R25, [R26+UR10] ;  /* 0x0000000a1a197984 */ /* 0x000e620008000800 */
[----:B------:R-:W-:Y:S01]  /*10b0*/  VIADD R28, R29, UR10 ;  /* 0x0000000a1d1c7c36 */ /* 0x000fe20008000000 */
[----:B------:R-:W-:Y:S02]  /*10c0*/  IADD3 R18, P0, PT, R22, UR10, RZ ;  /* 0x0000000a16127c10 */ /* 0x000fe4000ff1e0ff */
[----:B------:R-:W3:Y:S02]  /*10d0*/  LDS R29, [R29+UR10] ;  /* 0x0000000a1d1d7984 */ /* 0x000ee40008000800 */
[----:B------:R-:W-:Y:S02]  /*10e0*/  IADD3.X R19, PT, PT, RZ, R23, RZ, P0, !PT ;  /* 0x00000017ff137210 */ /* 0x000fe400007fe4ff */
[----:B------:R-:W4:Y:S01]  /*10f0*/  LDS R28, [R28+UR10] ;  /* 0x0000000a1c1c7984 */ /* 0x000f220008000800 */
[----:B------:R-:W-:-:S05]  /*1100*/  IADD3 R16, P0, PT, R18, UR10, RZ ;  /* 0x0000000a12107c10 */ /* 0x000fca000ff1e0ff */
[----:B------:R-:W-:Y:S01]  /*1110*/  IMAD.X R17, RZ, RZ, R19, P0 ;  /* 0x000000ffff117224 */ /* 0x000fe200000e0613 */
[----:B------:R-:W-:-:S05]  /*1120*/  IADD3 R14, P0, PT, R16, UR10, RZ ;  /* 0x0000000a100e7c10 */ /* 0x000fca000ff1e0ff */
[----:B0-----:R-:W-:Y:S01]  /*1130*/  IMAD.X R15, RZ, RZ, R17, P0 ;  /* 0x000000ffff0f7224 */ /* 0x001fe200000e0611 */
[----:B------:R-:W-:Y:S01]  /*1140*/  ISETP.GE.U32.AND P0, PT, R24, 0x80, PT ;  /* 0x000000801800780c */ /* 0x000fe20003f06070 */
[----:B--2---:R0:W-:Y:S04]  /*1150*/  STG.E desc[UR16][R22.64], R27 ;  /* 0x0000001b16007986 */ /* 0x0041e8000c101910 */
[----:B-1----:R0:W-:Y:S04]  /*1160*/  STG.E desc[UR16][R18.64], R25 ;  /* 0x0000001912007986 */ /* 0x0021e8000c101910 */
[----:B---3--:R0:W-:Y:S04]  /*1170*/  STG.E desc[UR16][R16.64], R29 ;  /* 0x0000001d10007986 */ /* 0x0081e8000c101910 */
[----:B----4-:R0:W-:Y:S01]  /*1180*/  STG.E desc[UR16][R14.64], R28 ;  /* 0x0000001c0e007986 */ /* 0x0101e2000c101910 */
[----:B------:R-:W-:Y:S05]  /*1190*/  @!P0 BRA `(.L_x_10662) ;  /* 0xfffffffc00a88947 */ /* 0x000fea000383ffff */
.L_x_10659:
[----:B------:R-:W-:Y:S05]  /*11a0*/  BSYNC.RECONVERGENT B0 ;  /* 0x0000000000007941 */ /* 0x000fea0003800200 */
.L_x_10658:
[C---:B------:R-:W-:Y:S02]  /*11b0*/  IMAD.IADD R5, R2.reuse, 0x1, R5 ;  /* 0x0000000102057824 */ /* 0x040fe400078e0205 */
[----:B-12---:R-:W-:-:S05]  /*11c0*/  IMAD.SHL.U32 R12, R2, 0x4, RZ ;  /* 0x00000004020c7824 */ /* 0x006fca00078e00ff */
[----:B------:R-:W-:-:S13]  /*11d0*/  ISETP.GE.U32.AND P0, PT, R5, R12, PT ;  /* 0x0000000c0500720c */ /* 0x000fda0003f06070 */
[----:B------:R-:W-:Y:S05]  /*11e0*/  @!P0 BRA `(.L_x_10663) ;  /* 0xfffffff000b88947 */ /* 0x000fea000383ffff */
[----:B------:R-:W-:Y:S05]  /*11f0*/  EXIT ;  /* 0x000000000000794d */ /* 0x000fea0003800000 */
.L_x_10656:
[----:B------:R-:W-:Y:S01]  /*1200*/  BSSY B0, `(.L_x_10664) ;  /* 0x0000007000007945 */ /* 0x000fe20003800000 */
[----:B------:R-:W-:Y:S01]  /*1210*/  MOV R27, R6 ;  /* 0x00000006001b7202 */ /* 0x000fe20000000f00 */
[----:B------:R-:W-:Y:S02]  /*1220*/  IMAD.MOV.U32 R29, RZ, RZ, 0x1c1f ;  /* 0x00001c1fff1d7424 */ /* 0x000fe400078e00ff */
[----:B------:R-:W-:-:S07]  /*1230*/  IMAD.MOV.U32 R26, RZ, RZ, -0x1 ;  /* 0xffffffffff1a7424 */ /* 0x000fce00078e00ff */
[----:B01234-:R-:W-:Y:S05]  /*1240*/  WARPSYNC.COLLECTIVE R26, `(.L_x_10665) ;  /* 0x000000001a087348 */ /* 0x01ffea0003c00000 */
[----:B----4-:R4:W0:Y:S02]  /*1250*/  SHFL.IDX P1, R19, R22, R27, R29 ;  /* 0x0000001b16137389 */ /* 0x010824000002001d */
[----:B01234-:R-:W-:Y:S05]  /*1260*/  ENDCOLLECTIVE ;  /* 0x000000000000791b */ /* 0x01ffea0003800000 */
.L_x_10665:
[----:B------:R-:W-:Y:S05]  /*1270*/  BSYNC B0 ;  /* 0x0000000000007941 */ /* 0x000fea0003800000 */
.L_x_10664:
[----:B------:R-:W-:Y:S01]  /*1280*/  IMAD.MOV.U32 R27, RZ, RZ, R7 ;  /* 0x000000ffff1b7224 */ /* 0x000fe200078e0007 */
[----:B------:R-:W-:Y:S01]  /*1290*/  MOV R26, 0xffffffff ;  /* 0xffffffff001a7802 */ /* 0x000fe20000000f00 */
[----:B------:R-:W-:Y:S01]  /*12a0*/  IMAD.MOV.U32 R29, RZ, RZ, 0x1c1f ;  /* 0x00001c1fff1d7424 */ /* 0x000fe200078e00ff */
[----:B------:R-:W-:-:S07]  /*12b0*/  MOV R21, R19 ;  /* 0x0000001300157202 */ /* 0x000fce0000000f00 */
[----:B------:R-:W-:Y:S05]  /*12c0*/  WARPSYNC.COLLECTIVE R26, `(.L_x_10666) ;  /* 0x000000001a087348 */ /* 0x000fea0003c00000 */
[----:B------:R0:W1:Y:S02]  /*12d0*/  SHFL.IDX P1, R19, R22, R27, R29 ;  /* 0x0000001b16137389 */ /* 0x000064000002001d */
[----:B01----:R-:W-:Y:S05]  /*12e0*/  ENDCOLLECTIVE ;  /* 0x000000000000791b */ /* 0x003fea0003800000 */
.L_x_10666:
[----:B------:R-:W-:Y:S02]  /*12f0*/  IMAD R21, R12, R21, RZ ;  /* 0x000000150c157224 */ /* 0x000fe400078e02ff */
[----:B------:R-:W-:Y:S02]  /*1300*/  IMAD.MOV.U32 R27, RZ, RZ, R9 ;  /* 0x000000ffff1b7224 */ /* 0x000fe400078e0009 */
[----:B------:R-:W-:-:S07]  /*1310*/  IMAD.MOV.U32 R23, RZ, RZ, R19 ;  /* 0x000000ffff177224 */ /* 0x000fce00078e0013 */
[----:B------:R-:W-:Y:S05]  /*1320*/  WARPSYNC.COLLECTIVE R26, `(.L_x_10667) ;  /* 0x000000001a087348 */ /* 0x000fea0003c00000 */
[----:B------:R0:W1:Y:S02]  /*1330*/  SHFL.IDX P1, R19, R22, R27, R29 ;  /* 0x0000001b16137389 */ /* 0x000064000002001d */
[----:B01----:R-:W-:Y:S05]  /*1340*/  ENDCOLLECTIVE ;  /* 0x000000000000791b */ /* 0x003fea0003800000 */
.L_x_10667:
[----:B------:R-:W-:Y:S02]  /*1350*/  IMAD R24, R14, R23, R21 ;  /* 0x000000170e187224 */ /* 0x000fe400078e0215 */
[----:B------:R-:W-:Y:S01]  /*1360*/  IMAD.MOV.U32 R27, RZ, RZ, R8 ;  /* 0x000000ffff1b7224 */ /* 0x000fe200078e0008 */
[----:B------:R-:W-:-:S07]  /*1370*/  MOV R25, R19 ;  /* 0x0000001300197202 */ /* 0x000fce0000000f00 */
[----:B------:R-:W-:Y:S05]  /*1380*/  WARPSYNC.COLLECTIVE R26, `(.L_x_10668) ;  /* 0x000000001a087348 */ /* 0x000fea0003c00000 */
[----:B------:R0:W1:Y:S02]  /*1390*/  SHFL.IDX P1, R19, R22, R27, R29 ;  /* 0x0000001b16137389 */ /* 0x000064000002001d */
[----:B01----:R-:W-:Y:S05]  /*13a0*/  ENDCOLLECTIVE ;  /* 0x000000000000791b */ /* 0x003fea0003800000 */
.L_x_10668:
[----:B------:R-:W-:Y:S01]  /*13b0*/  IMAD R21, R15, R25, R24 ;  /* 0x000000190f157224 */ /* 0x000fe200078e0218 */
[----:B------:R-:W-:Y:S06]  /*13c0*/  BRA `(.L_x_10669) ;  /* 0xfffffff800587947 */ /* 0x000fec000383ffff */
.L_x_10670:
        /* <DEDUP_REMOVED lines=11> */
.L_x_58313:


//--------------------- .text._Z9cuda_gemmIiLi256ELi4ELi1ELi128ELi4ELi4ELi32ELi1ELi0EEviiiPT_S1_S1_ii --------------------------
	.section	.text._Z9cuda_gemmIiLi256ELi4ELi1ELi128ELi4ELi4ELi32ELi1ELi0EEviiiPT_S1_S1_ii,"ax",@progbits
	.align	128
        .global         _Z9cuda_gemmIiLi256ELi4ELi1ELi128ELi4ELi4ELi32ELi1ELi0EEviiiPT_S1_S1_ii
        .type           _Z9cuda_gemmIiLi256ELi4ELi1ELi128ELi4ELi4ELi32ELi1ELi0EEviiiPT_S1_S1_ii,@function
        .size           _Z9cuda_gemmIiLi256ELi4ELi1ELi128ELi4ELi4ELi32ELi1ELi0EEviiiPT_S1_S1_ii,(.L_x_58314 - _Z9cuda_gemmIiLi256ELi4ELi1ELi128ELi4ELi4ELi32ELi1ELi0EEviiiPT_S1_S1_ii)
        .other          _Z9cuda_gemmIiLi256ELi4ELi1ELi128ELi4ELi4ELi32ELi1ELi0EEviiiPT_S1_S1_ii,@"STO_CUDA_ENTRY STV_DEFAULT"
_Z9cuda_gemmIiLi256ELi4ELi1ELi128ELi4ELi4ELi32ELi1ELi0EEviiiPT_S1_S1_ii:
.text._Z9cuda_gemmIiLi256ELi4ELi1ELi128ELi4ELi4ELi32ELi1ELi0EEviiiPT_S1_S1_ii:
        /* <DEDUP_REMOVED lines=35> */
.L_x_10673:
        /* <DEDUP_REMOVED lines=25> */
.L_x_10672:
[----:B------:R-:W-:Y:S05]  /*03c0*/  BSYNC.RECONVERGENT B0 ;  /* 0x0000000000007941 */ /* 0x000fea0003800200 */
.L_x_10671:
        /* <DEDUP_REMOVED lines=30> */
[----:B0-----:R-:W0:Y:S01]  /*05b0*/  I2F.U32.RP R4, UR21 ;  /* 0x0000001500047d06 */ /* 0x001e220008209000 */
[----:B------:R-:W-:Y:S02]  /*05c0*/  UMOV UR6, UR5 ;  /* 0x0000000500067c82 */ /* 0x000fe40008000000 */
[----:B------:R-:W-:-:S04]  /*05d0*/  @!UP2 UIADD3 UR6, UPT, UPT, -UR6, URZ, URZ ;  /* 0x000000ff0606a290 */ /* 0x000fc8000fffe1ff */
[----:B------:R-:W-:-:S04]  /*05e0*/  @!UP0 ULOP3.LUT UR6, URZ, UR25, URZ, 0x33, !UPT ;  /* 0x00000019ff068292 */ /* 0x000fc8000f8e33ff */
[----:B------:R-:W-:-:S04]  /*05f0*/  UIMAD UR7, UR6, UR21, URZ ;  /* 0x00000015060772a4 */ /* 0x000fc8000f8e02ff */
[----:B------:R-:W-:Y:S01]  /*0600*/  UISETP.LT.AND UP0, UPT, UR7, 0x100, UPT ;  /* 0x000001000700788c */ /* 0x000fe2000bf01270 */
[----:B0-----:R-:W-:Y:S03]  /*0610*/  MUFU.RCP R4, R4 ;  /* 0x0000000400047308 */ /* 0x001fe60000001000 */
[----:B------:R-:W-:-:S04]  /*0620*/  USEL UR7, UR7, 0x100, UP0 ;  /* 0x0000010007077887 */ /* 0x000fc80008000000 */
[----:B------:R-:W-:Y:S02]  /*0630*/  ULOP3.LUT UR8, URZ, UR7, URZ, 0x33, !UPT ;  /* 0x00000007ff087292 */ /* 0x000fe4000f8e33ff */
[----:B------:R-:W-:Y:S01]  /*0640*/  IMAD R5, RZ, RZ, -UR7 ;  /* 0x80000007ff057e24 */ /* 0x000fe2000f8e02ff */
        /* <DEDUP_REMOVED lines=9> */
[----:B------:R-:W-:-:S04]  /*06e0*/  MOV R5, UR8 ;  /* 0x0000000800057c02 */ /* 0x000fc80008000f00 */
[C---:B------:R-:W-:Y:S01]  /*06f0*/  R2UR UR4, R3.reuse ;  /* 0x00000000030472ca */ /* 0x040fe200000e0000 */
[----:B------:R-:W-:-:S04]  /*0700*/  IMAD.HI.U32 R0, R3, R32, RZ ;  /* 0x0000002003007227 */ /* 0x000fc800078e00ff */
[----:B------:R-:W-:-:S04]  /*0710*/  IMAD.MOV R3, RZ, RZ, -R0 ;  /* 0x000000ffff037224 */ /* 0x000fc800078e0a00 */
[----:B------:R-:W-:Y:S02]  /*0720*/  IMAD R2, R3, UR7, R32 ;  /* 0x0000000703027c24 */ /* 0x000fe4000f8e0220 */
[----:B------:R-:W-:Y:S02]  /*0730*/  VIADD R3, R4, 0xffffffe ;  /* 0x0ffffffe04037836 */ /* 0x000fe40000000000 */
[----:B--2---:R-:W-:Y:S01]  /*0740*/  UIMAD.WIDE.U32 UR4, UR4, UR28, URZ ;  /* 0x0000001c040472a5 */ /* 0x004fe2000f8e00ff */
[----:B------:R-:W-:-:S03]  /*0750*/  ISETP.GE.U32.AND P0, PT, R2, UR7, PT ;  /* 0x0000000702007c0c */ /* 0x000fc6000bf06070 */
[----:B------:R-:W-:Y:S01]  /*0760*/  UIADD3 UR4, UPT, UPT, -UR5, URZ, URZ ;  /* 0x000000ff05047290 */ /* 0x000fe2000fffe1ff */
[----:B------:R-:W0:Y:S03]  /*0770*/  F2I.FTZ.U32.TRUNC.NTZ R3, R3 ;  /* 0x0000000300037305 */ /* 0x000e26000021f000 */
[----:B------:R-:W-:-:S04]  /*0780*/  UIMAD UR4, UR7, UR4, UR28 ;  /* 0x00000004070472a4 */ /* 0x000fc8000f8e021c */
[----:B------:R-:W-:Y:S02]  /*0790*/  UISETP.GE.U32.AND UP1, UPT, UR4, UR7, UPT ;  /* 0x000000070400728c */ /* 0x000fe4000bf26070 */
[----:B------:R-:W-:-:S05]  /*07a0*/  @P0 VIADD R2, R2, -UR7 ;  /* 0x8000000702020c36 */ /* 0x000fca0008000000 */
[----:B------:R-:W-:-:S04]  /*07b0*/  ISETP.GE.U32.AND P1, PT, R2, UR7, PT ;  /* 0x0000000702007c0c */ /* 0x000fc8000bf26070 */
[----:B------:R-:W-:Y:S02]  /*07c0*/  @UP1 UIADD3 UR4, UPT, UPT, -UR7, UR4, URZ ;  /* 0x0000000407041290 */ /* 0x000fe4000fffe1ff */
[----:B------:R-:W-:Y:S02]  /*07d0*/  @UP1 UIADD3 UR5, UPT, UPT, UR5, 0x1, URZ ;  /* 0x0000000105051890 */ /* 0x000fe4000fffe0ff */
[----:B------:R-:W-:-:S11]  /*07e0*/  UISETP.GE.U32.AND UP2, UPT, UR4, UR7, UPT ;  /* 0x000000070400728c */ /* 0x000fd6000bf46070 */
[----:B------:R-:W-:-:S04]  /*07f0*/  @UP2 UIADD3 UR5, UPT, UPT, UR5, 0x1, URZ ;  /* 0x0000000105052890 */ /* 0x000fc8000fffe0ff */
[----:B------:R-:W-:Y:S01]  /*0800*/  USEL UR8, UR8, UR5, !UP0 ;  /* 0x0000000508087287 */ /* 0x000fe2000c000000 */
[----:B0-----:R-:W-:Y:S11]  /*0810*/  @P3 EXIT ;  /* 0x000000000000394d */ /* 0x001ff60003800000 */
        /* <DEDUP_REMOVED lines=8> */
[----:B------:R-:W2:Y:S01]  /*08a0*/  LDCU.64 UR4, c[0x0][0x390] ;  /* 0x00007200ff0477ac */ /* 0x000ea20008000a00 */
[----:B------:R-:W-:Y:S01]  /*08b0*/  VIADD R24, R26, UR28 ;  /* 0x0000001c1a187c36 */ /* 0x000fe20008000000 */
[----:B------:R-:W-:Y:S01]  /*08c0*/  SEL R0, R5, R0, !P2 ;  /* 0x0000000005007207 */ /* 0x000fe20005000000 */
[----:B------:R-:W-:Y:S01]  /*08d0*/  IMAD R5, R2, UR21, RZ ;  /* 0x0000001502057c24 */ /* 0x000fe2000f8e02ff */
[----:B------:R-:W-:Y:S01]  /*08e0*/  SEL R29, RZ, 0x1, P1 ;  /* 0x00000001ff1d7807 */ /* 0x000fe20000800000 */
[----:B------:R-:W-:Y:S01]  /*08f0*/  IMAD.MOV.U32 R2, RZ, RZ, RZ ;  /* 0x000000ffff027224 */ /* 0x000fe200078e00ff */
[----:B------:R-:W-:Y:S01]  /*0900*/  IADD3 R7, PT, PT, -R0, RZ, RZ ;  /* 0x000000ff00077210 */ /* 0x000fe20007ffe1ff */
[----:B0-----:R-:W0:Y:S01]  /*0910*/  MUFU.RCP R6, R6 ;  /* 0x0000000600067308 */ /* 0x001e220000001000 */
[----:B------:R-:W-:Y:S01]  /*0920*/  UIADD3 UR10, UPT, UPT, UR11, 0x80, URZ ;  /* 0x000000800b0a7890 */ /* 0x000fe2000fffe0ff */
[----:B------:R-:W-:Y:S01]  /*0930*/  IMAD.HI.U32 R5, R3, R5, R2 ;  /* 0x0000000503057227 */ /* 0x000fe200078e0002 */
[----:B------:R-:W-:Y:S01]  /*0940*/  UIADD3 UR11, UPT, UPT, UR11, 0x280, URZ ;  /* 0x000002800b0b7890 */ /* 0x000fe2000fffe0ff */
[----:B------:R-:W-:Y:S01]  /*0950*/  LOP3.LUT R23, R32, 0x1f, RZ, 0xc0, !PT ;  /* 0x0000001f20177812 */ /* 0x000fe200078ec0ff */
[----:B------:R-:W-:Y:S01]  /*0960*/  USHF.L.U32 UR26, UR28, 0x2, URZ ;  /* 0x000000021c1a7899 */ /* 0x000fe200080006ff */
[----:B------:R-:W-:Y:S01]  /*0970*/  IMAD R2, R7, UR7, R32 ;  /* 0x0000000707027c24 */ /* 0x000fe2000f8e0220 */
[----:B------:R-:W-:Y:S01]  /*0980*/  UISETP.LT.AND UP0, UPT, UR24, 0x4, UPT ;  /* 0x000000041800788c */ /* 0x000fe2000bf01270 */
[----:B------:R-:W-:Y:S01]  /*0990*/  IADD3 R27, PT, PT, R24, UR28, RZ ;  /* 0x0000001c181b7c10 */ /* 0x000fe2000fffe0ff */
[----:B------:R-:W-:Y:S01]  /*09a0*/  UMOV UR9, 0xffffff00 ;  /* 0xffffff0000097882 */ /* 0x000fe20000000000 */
[----:B------:R-:W-:Y:S01]  /*09b0*/  IMAD.HI.U32 R4, R5, R2, RZ ;  /* 0x0000000205047227 */ /* 0x000fe200078e00ff */
[----:B--2---:R-:W-:-:S02]  /*09c0*/  UIMAD.WIDE.U32 UR16, UR28, 0x4, UR4 ;  /* 0x000000041c1078a5 */ /* 0x004fc4000f8e0004 */
[----:B-1----:R-:W-:Y:S01]  /*09d0*/  ULEA UR10, UR13, UR10, 0x18 ;  /* 0x0000000a0d0a7291 */ /* 0x002fe2000f8ec0ff */
[----:B------:R-:W-:Y:S01]  /*09e0*/  IMAD.MOV R7, RZ, RZ, -R4 ;  /* 0x000000ffff077224 */ /* 0x000fe200078e0a04 */
[----:B------:R-:W-:Y:S01]  /*09f0*/  ULEA UR11, UR13, UR11, 0x18 ;  /* 0x0000000b0d0b7291 */ /* 0x000fe2000f8ec0ff */
[----:B------:R-:W-:Y:S01]  /*0a00*/  IMAD.HI.U32 R5, R5, R32, RZ ;  /* 0x0000002005057227 */ /* 0x000fe200078e00ff */
[----:B------:R-:W-:Y:S02]  /*0a10*/  UIMAD.WIDE.U32 UR18, UR28, 0x8, UR4 ;  /* 0x000000081c1278a5 */ /* 0x000fe4000f8e0004 */
[----:B------:R-:W-:Y:S01]  /*0a20*/  LEA R28, R32, UR10, 0x2 ;  /* 0x0000000a201c7c11 */ /* 0x000fe2000f8e10ff */
[----:B0-----:R-:W-:Y:S01]  /*0a30*/  VIADD R3, R6, 0xffffffe ;  /* 0x0ffffffe06037836 */ /* 0x001fe20000000000 */
[----:B------:R-:W-:Y:S01]  /*0a40*/  LEA R22, R32, UR11, 0x2 ;  /* 0x0000000b20167c11 */ /* 0x000fe2000f8e10ff */
[----:B------:R-:W-:Y:S01]  /*0a50*/  IMAD R2, R7, UR21, R2 ;  /* 0x0000001507027c24 */ /* 0x000fe2000f8e0202 */
[----:B------:R-:W-:Y:S01]  /*0a60*/  USEL UR27, UR24, 0x4, UP0 ;  /* 0x00000004181b7887 */ /* 0x000fe20008000000 */
[----:B------:R-:W-:Y:S01]  /*0a70*/  IMAD.MOV R5, RZ, RZ, -R5 ;  /* 0x000000ffff057224 */ /* 0x000fe200078e0a05 */
[----:B------:R-:W-:Y:S01]  /*0a80*/  UIMAD UR9, UR21, UR9, 0x201f ;  /* 0x0000201f150974a4 */ /* 0x000fe2000f8e0209 */
[----:B------:R-:W0:Y:S01]  /*0a90*/  F2I.FTZ.U32.TRUNC.NTZ R3, R3 ;  /* 0x0000000300037305 */ /* 0x000e22000021f000 */
[----:B------:R-:W-:Y:S01]  /*0aa0*/  ISETP.GE.U32.AND P0, PT, R2, UR21, PT ;  /* 0x0000001502007c0c */ /* 0x000fe2000bf06070 */
[----:B------:R-:W-:Y:S01]  /*0ab0*/  IMAD R6, R5, UR21, R32 ;  /* 0x0000001505067c24 */ /* 0x000fe2000f8e0220 */
[----:B------:R-:W-:Y:S01]  /*0ac0*/  VIMNMX.U32 R5, PT, PT, R26, 0x80, !PT ;  /* 0x000000801a057848 */ /* 0x000fe20007fe0000 */
[----:B------:R-:W-:Y:S01]  /*0ad0*/  VIADD R36, R28, UR26 ;  /* 0x0000001a1c247c36 */ /* 0x000fe20008000000 */
[----:B------:R-:W-:Y:S01]  /*0ae0*/  UIMAD.WIDE.U32 UR4, UR28, 0xc, UR4 ;  /* 0x0000000c1c0478a5 */ /* 0x000fe2000f8e0004 */
[----:B------:R-:W-:Y:S01]  /*0af0*/  VIADD R33, R22, UR26 ;  /* 0x0000001a16217c36 */ /* 0x000fe20008000000 */
[----:B------:R-:W-:Y:S01]  /*0b00*/  ISETP.GE.U32.AND P2, PT, R6, UR21, PT ;  /* 0x0000001506007c0c */ /* 0x000fe2000bf46070 */
[----:B------:R-:W-:-:S06]  /*0b10*/  UMOV UR10, UR12 ;  /* 0x0000000c000a7c82 */ /* 0x000fcc0008000000 */
        /* <DEDUP_REMOVED lines=8> */
[----:B------:R-:W-:Y:S01]  /*0ba0*/  IMAD.HI.U32 R3, R3, R7, R2 ;  /* 0x0000000703037227 */ /* 0x000fe200078e0002 */
[----:B------:R-:W-:Y:S02]  /*0bb0*/  IADD3 R2, PT, PT, R5, -R26, -R29 ;  /* 0x8000001a05027210 */ /* 0x000fe40007ffe81d */
[----:B------:R-:W-:-:S03]  /*0bc0*/  LOP3.LUT R5, RZ, UR21, RZ, 0x33, !PT ;  /* 0x00000015ff057c12 */ /* 0x000fc6000f8e33ff */
[----:B------:R-:W-:Y:S01]  /*0bd0*/  IMAD.HI.U32 R8, R3, R2, RZ ;  /* 0x0000000203087227 */ /* 0x000fe200078e00ff */
[----:B------:R-:W-:Y:S02]  /*0be0*/  @P1 IADD3 R4, PT, PT, R4, 0x1, RZ ;  /* 0x0000000104041810 */ /* 0x000fe40007ffe0ff */
[----:B------:R-:W-:Y:S01]  /*0bf0*/  ISETP.GE.U32.AND P1, PT, R6, UR21, PT ;  /* 0x0000001506007c0c */ /* 0x000fe2000bf26070 */
[----:B------:R-:W-:-:S04]  /*0c00*/  IMAD.MOV R7, RZ, RZ, -R8 ;  /* 0x000000ffff077224 */ /* 0x000fc800078e0a08 */
[----:B------:R-:W-:Y:S01]  /*0c10*/  IMAD R7, R7, UR28, R2 ;  /* 0x0000001c07077c24 */ /* 0x000fe2000f8e0202 */
[----:B------:R-:W-:-:S04]  /*0c20*/  SEL R2, R5, R4, !P0 ;  /* 0x0000000405027207 */ /* 0x000fc80004000000 */
[----:B------:R-:W-:Y:S02]  /*0c30*/  ISETP.GE.U32.AND P2, PT, R7, UR28, PT ;  /* 0x0000001c07007c0c */ /* 0x000fe4000bf46070 */
[----:B------:R-:W-:Y:S01]  /*0c40*/  LOP3.LUT R3, R2, 0x3, RZ, 0xc0, !PT ;  /* 0x0000000302037812 */ /* 0x000fe200078ec0ff */
[----:B------:R-:W-:-:S03]  /*0c50*/  @P1 VIADD R6, R6, -UR21 ;  /* 0x8000001506061c36 */ /* 0x000fc60008000000 */
[C---:B------:R-:W-:Y:S01]  /*0c60*/  LOP3.LUT R10, R3.reuse, 0x2, RZ, 0x3c, !PT ;  /* 0x00000002030a7812 */ /* 0x040fe200078e3cff */
[----:B------:R-:W-:Y:S01]  /*0c70*/  VIADD R9, R3, 0x2 ;  /* 0x0000000203097836 */ /* 0x000fe20000000000 */
[----:B------:R-:W-:Y:S01]  /*0c80*/  SEL R11, R5, R6, !P0 ;  /* 0x00000006050b7207 */ /* 0x000fe20004000000 */
[----:B------:R-:W-:-:S03]  /*0c90*/  VIADD R4, R3, 0x1 ;  /* 0x0000000103047836 */ /* 0x000fc60000000000 */
[----:B------:R-:W-:Y:S02]  /*0ca0*/  ISETP.GE.AND P0, PT, R9, UR25, PT ;  /* 0x0000001909007c0c */ /* 0x000fe4000bf06270 */
[----:B------:R-:W-:Y:S02]  /*0cb0*/  ISETP.GE.AND P1, PT, R4, UR25, PT ;  /* 0x0000001904007c0c */ /* 0x000fe4000bf26270 */
[----:B------:R-:W-:Y:S02]  /*0cc0*/  @P2 IADD3 R7, PT, PT, R7, -UR28, RZ ;  /* 0x8000001c07072c10 */ /* 0x000fe4000fffe0ff */
[----:B------:R-:W-:Y:S02]  /*0cd0*/  SEL R6, RZ, UR25, !P0 ;  /* 0x00000019ff067c07 */ /* 0x000fe4000c000000 */
[----:B------:R-:W-:Y:S02]  /*0ce0*/  SEL R5, RZ, UR25, !P1 ;  /* 0x00000019ff057c07 */ /* 0x000fe4000c800000 */
[----:B------:R-:W-:-:S02]  /*0cf0*/  ISETP.GE.U32.AND P0, PT, R7, UR28, PT ;  /* 0x0000001c07007c0c */ /* 0x000fc4000bf06070 */
[----:B------:R-:W-:Y:S01]  /*0d00*/  ISETP.NE.U32.AND P1, PT, RZ, UR28, PT ;  /* 0x0000001cff007c0c */ /* 0x000fe2000bf25070 */
[----:B------:R-:W-:Y:S01]  /*0d10*/  IMAD.IADD R4, R4, 0x1, -R5 ;  /* 0x0000000104047824 */ /* 0x000fe200078e0a05 */
[----:B------:R-:W-:Y:S01]  /*0d20*/  @P2 IADD3 R8, PT, PT, R8, 0x1, RZ ;  /* 0x0000000108082810 */ /* 0x000fe20007ffe0ff */
[----:B------:R-:W-:Y:S01]  /*0d30*/  IMAD.IADD R5, R9, 0x1, -R6 ;  /* 0x0000000109057824 */ /* 0x000fe200078e0a06 */
[----:B------:R-:W-:Y:S01]  /*0d40*/  IADD3 R9, PT, PT, R2, -0x1, RZ ;  /* 0xffffffff02097810 */ /* 0x000fe20007ffe0ff */
[----:B------:R-:W-:Y:S01]  /*0d50*/  VIADD R6, R3, 0x3 ;  /* 0x0000000303067836 */ /* 0x000fe20000000000 */
[----:B------:R-:W-:Y:S02]  /*0d60*/  SHF.L.U32 R11, R11, 0x2, RZ ;  /* 0x000000020b0b7819 */ /* 0x000fe400000006ff */
[----:B------:R-:W-:Y:S02]  /*0d70*/  LOP3.LUT R9, R9, 0x3, RZ, 0xc0, !PT ;  /* 0x0000000309097812 */ /* 0x000fe400078ec0ff */
[----:B------:R-:W-:Y:S01]  /*0d80*/  ISETP.GE.AND P2, PT, R6, UR25, PT ;  /* 0x0000001906007c0c */ /* 0x000fe2000bf46270 */
[----:B------:R-:W-:Y:S01]  /*0d90*/  @P0 VIADD R8, R8, 0x1 ;  /* 0x0000000108080836 */ /* 0x000fe20000000000 */
[----:B------:R-:W-:-:S02]  /*0da0*/  ISETP.GE.AND P0, PT, R3, UR25, PT ;  /* 0x0000001903007c0c */ /* 0x000fc4000bf06270 */
[----:B------:R-:W-:Y:S02]  /*0db0*/  @!P1 LOP3.LUT R8, RZ, UR28, RZ, 0x33, !PT ;  /* 0x0000001cff089c12 */ /* 0x000fe4000f8e33ff */
[----:B------:R-:W-:Y:S02]  /*0dc0*/  SEL R7, RZ, UR25, !P2 ;  /* 0x00000019ff077c07 */ /* 0x000fe4000d000000 */
[----:B------:R-:W-:Y:S01]  /*0dd0*/  IADD3 R29, PT, PT, R29, R8, RZ ;  /* 0x000000081d1d7210 */ /* 0x000fe20007ffe0ff */
[----:B------:R-:W-:Y:S01]  /*0de0*/  VIADD R8, R2, 0x1 ;  /* 0x0000000102087836 */ /* 0x000fe20000000000 */
[----:B------:R-:W-:Y:S01]  /*0df0*/  SEL R12, RZ, UR25, !P0 ;  /* 0x00000019ff0c7c07 */ /* 0x000fe2000c000000 */
[----:B------:R-:W-:Y:S02]  /*0e00*/  IMAD.IADD R6, R6, 0x1, -R7 ;  /* 0x0000000106067824 */ /* 0x000fe400078e0a07 */
[----:B------:R-:W-:Y:S01]  /*0e10*/  IMAD R7, RZ, RZ, -UR25 ;  /* 0x80000019ff077e24 */ /* 0x000fe2000f8e02ff */
[----:B------:R-:W-:Y:S01]  /*0e20*/  LOP3.LUT R8, R8, 0x3, RZ, 0xc0, !PT ;  /* 0x0000000308087812 */ /* 0x000fe200078ec0ff */
[----:B------:R-:W-:-:S02]  /*0e30*/  VIADD R13, R29, 0x1 ;  /* 0x000000011d0d7836 */ /* 0x000fc40000000000 */
[----:B------:R-:W-:Y:S01]  /*0e40*/  IMAD.IADD R12, R3, 0x1, -R12 ;  /* 0x00000001030c7824 */ /* 0x000fe200078e0a0c */
[----:B------:R-:W-:Y:S02]  /*0e50*/  LEA R7, R7, 0x201f, 0x8 ;  /* 0x0000201f07077811 */ /* 0x000fe400078e40ff */
[----:B------:R-:W-:-:S07]  /*0e60*/  LOP3.LUT R13, R13, 0x3, RZ, 0xc0, !PT ;  /* 0x000000030d0d7812 */ /* 0x000fce00078ec0ff */
.L_x_10741:
[----:B------:R-:W-:Y:S01]  /*0e70*/  ISETP.GT.U32.AND P1, PT, R32, 0x7f, PT ;  /* 0x0000007f2000780c */ /* 0x000fe20003f24070 */
[----:B------:R-:W-:-:S12]  /*0e80*/  BSSY.RECONVERGENT B0, `(.L_x_10674) ;  /* 0x000005e000007945 */ /* 0x000fd80003800200 */
[----:B01234-:R-:W-:Y:S05]  /*0e90*/  @P1 BRA `(.L_x_10675) ;  /* 0x0000000400701947 */ /* 0x01ffea0003800000 */
[----:B------:R-:W-:Y:S01]  /*0ea0*/  ISETP.NE.AND P0, PT, R13, RZ, PT ;  /* 0x000000ff0d00720c */ /* 0x000fe20003f05270 */
[----:B------:R-:W-:Y:S01]  /*0eb0*/  BSSY.RECONVERGENT B1, `(.L_x_10676) ;  /* 0x0000018000017945 */ /* 0x000fe20003800200 */
[----:B------:R-:W-:Y:S01]  /*0ec0*/  ISETP.GE.U32.AND P2, PT, R29, 0x3, PT ;  /* 0x000000031d00780c */ /* 0x000fe20003f46070 */
[----:B------:R-:W-:-:S10]  /*0ed0*/  IMAD.MOV.U32 R20, RZ, RZ, R32 ;  /* 0x000000ffff147224 */ /* 0x000fd400078e0020 */
[----:B------:R-:W-:Y:S05]  /*0ee0*/  @!P0 BRA `(.L_x_10677) ;  /* 0x0000000000508947 */ /* 0x000fea0003800000 */
[----:B------:R-:W0:Y:S01]  /*0ef0*/  LDC.64 R18, c[0x0][0x390] ;  /* 0x0000e400ff127b82 */ /* 0x000e220000000a00 */
[----:B------:R-:W-:-:S05]  /*0f00*/  MOV R21, UR10 ;  /* 0x0000000a00157c02 */ /* 0x000fca0008000f00 */
[----:B------:R-:W-:-:S04]  /*0f10*/  IMAD R21, R21, 0x80, R32 ;  /* 0x0000008015157824 */ /* 0x000fc800078e0220 */
[----:B0-----:R-:W-:-:S05]  /*0f20*/  IMAD.WIDE R18, R21, 0x4, R18 ;  /* 0x0000000415127825 */ /* 0x001fca00078e0212 */
[----:B------:R-:W2:Y:S01]  /*0f30*/  LDG.E R21, desc[UR14][R18.64] ;  /* 0x0000000e12157981 */ /* 0x000ea2000c1e1900 */
[----:B------:R-:W-:Y:S01]  /*0f40*/  ISETP.NE.AND P3, PT, R13, 0x1, PT ;  /* 0x000000010d00780c */ /* 0x000fe20003f65270 */
        /* <DEDUP_REMOVED lines=9> */
[----:B------:R0:W3:Y:S02]  /*0fe0*/  @P3 LDG.E R21, desc[UR14][R20.64] ;  /* 0x0000000e14153981 */ /* 0x0000e4000c1e1900 */
[----:B0-----:R-:W-:Y:S01]  /*0ff0*/  IMAD.MOV.U32 R20, RZ, RZ, R24 ;  /* 0x000000ffff147224 */ /* 0x001fe200078e0018 */
[----:B------:R-:W-:Y:S01]  /*1000*/  @P3 MOV R20, R27 ;  /* 0x0000001b00143202 */ /* 0x000fe20000000f00 */
[----:B--2---:R1:W-:Y:S04]  /*1010*/  STS [R28+UR26], R19 ;  /* 0x000000131c007988 */ /* 0x0043e8000800081a */
[----:B---3--:R1:W-:Y:S02]  /*1020*/  @P3 STS [R36+UR26], R21 ;  /* 0x0000001524003988 */ /* 0x0083e4000800081a */
.L_x_10677:
[----:B------:R-:W-:Y:S05]  /*1030*/  BSYNC.RECONVERGENT B1 ;  /* 0x0000000000017941 */ /* 0x000fea0003800200 */
.L_x_10676:
[----:B------:R-:W-:Y:S04]  /*1040*/  BSSY.RECONVERGENT B1, `(.L_x_10678) ;  /* 0x0000025000017945 */ /* 0x000fe80003800200 */
[----:B------:R-:W-:Y:S05]  /*1050*/  @!P2 BRA `(.L_x_10679) ;  /* 0x00000000008ca947 */ /* 0x000fea0003800000 */
[----:B------:R-:W2:Y:S01]  /*1060*/  S2UR UR12, SR_CgaCtaId ;  /* 0x00000000000c79c3 */ /* 0x000ea20000008800 */
[----:B------:R-:W-:Y:S01]  /*1070*/  UMOV UR11, 0x400 ;  /* 0x00000400000b7882 */ /* 0x000fe20000000000 */
[----:B01----:R-:W-:Y:S01]  /*1080*/  IMAD.U32 R21, RZ, RZ, UR10 ;  /* 0x0000000aff157e24 */ /* 0x003fe2000f8e00ff */
[----:B------:R-:W-:-:S03]  /*1090*/  UIADD3 UR11, UPT, UPT, UR11, 0x80, URZ ;  /* 0x000000800b0b7890 */ /* 0x000fc6000fffe0ff */
[----:B------:R-:W-:Y:S01]  /*10a0*/  IMAD R21, R21, 0x80, R20 ;  /* 0x0000008015157824 */ /* 0x000fe200078e0214 */
[----:B--2---:R-:W-:-:S06]  /*10b0*/  ULEA UR11, UR12, UR11, 0x18 ;  /* 0x0000000b0c0b7291 */ /* 0x004fcc000f8ec0ff */
[----:B------:R-:W-:-:S07]  /*10c0*/  LEA R25, R20, UR11, 0x2 ;  /* 0x0000000b14197c11 */ /* 0x000fce000f8e10ff */
.L_x_10680:
[----:B------:R-:W0:Y:S02]  /*10d0*/  LDC.64 R18, c[0x0][0x390] ;  /* 0x0000e400ff127b82 */ /* 0x000e240000000a00 */
[----:B0-----:R-:W-:-:S05]  /*10e0*/  IMAD.WIDE R18, R21, 0x4, R18 ;  /* 0x0000000415127825 */ /* 0x001fca00078e0212 */
[----:B--2---:R0:W2:Y:S02]  /*10f0*/  LDG.E R30, desc[UR14][R18.64] ;  /* 0x0000000e121e7981 */ /* 0x0040a4000c1e1900 */
[----:B0-----:R-:W-:Y:S01]  /*1100*/  MOV R18, UR16 ;  /* 0x0000001000127c02 */ /* 0x001fe20008000f00 */
[----:B------:R-:W-:-:S04]  /*1110*/  IMAD.U32 R19, RZ, RZ, UR17 ;  /* 0x00000011ff137e24 */ /* 0x000fc8000f8e00ff */
        /* <DEDUP_REMOVED lines=10> */
[----:B------:R-:W0:Y:S01]  /*11c0*/  LDC R35, c[0x0][0x360] ;  /* 0x0000d800ff237b82 */ /* 0x000e220000000800 */
[----:B------:R-:W-:-:S05]  /*11d0*/  VIADD R20, R20, UR26 ;  /* 0x0000001a14147c36 */ /* 0x000fca0008000000 */
[----:B------:R-:W-:Y:S02]  /*11e0*/  ISETP.GE.U32.AND P3, PT, R20, 0x80, PT ;  /* 0x000000801400780c */ /* 0x000fe40003f66070 */
[----:B0-----:R-:W-:Y:S02]  /*11f0*/  LEA R35, R35, R25, 0x3 ;  /* 0x0000001923237211 */ /* 0x001fe400078e18ff */
[----:B------:R-:W-:Y:S01]  /*1200*/  IADD3 R21, PT, PT, R21, UR26, RZ ;  /* 0x0000001a15157c10 */ /* 0x000fe2000fffe0ff */
[----:B--2---:R-:W-:Y:S04]  /*1210*/  STS [R25], R30 ;  /* 0x0000001e19007388 */ /* 0x004fe80000000800 */
[----:B---3--:R0:W-:Y:S02]  /*1220*/  STS [R25+UR26], R31 ;  /* 0x0000001f19007988 */ /* 0x0081e4000800081a */
[----:B0-----:R-:W0:Y:S02]  /*1230*/  LDC R31, c[0x0][0x360] ;  /* 0x0000d800ff1f7b82 */ /* 0x001e240000000800 */
[----:B----4-:R2:W-:Y:S01]  /*1240*/  STS [R35], R34 ;  /* 0x0000002223007388 */ /* 0x0105e20000000800 */
[----:B0-----:R-:W-:-:S05]  /*1250*/  IMAD R30, R31, 0xc, R25 ;  /* 0x0000000c1f1e7824 */ /* 0x001fca00078e0219 */
[----:B-----5:R2:W-:Y:S01]  /*1260*/  STS [R30], R37 ;  /* 0x000000251e007388 */ /* 0x0205e20000000800 */
[----:B------:R-:W-:Y:S01]  /*1270*/  IMAD R25, R31, 0x10, R25 ;  /* 0x000000101f197824 */ /* 0x000fe200078e0219 */
[----:B------:R-:W-:Y:S06]  /*1280*/  @!P3 BRA `(.L_x_10680) ;  /* 0xfffffffc0090b947 */ /* 0x000fec000383ffff */
.L_x_10679:
[----:B------:R-:W-:Y:S05]  /*1290*/  BSYNC.RECONVERGENT B1 ;  /* 0x0000000000017941 */ /* 0x000fea0003800200 */
.L_x_10678:
[----:B------:R-:W-:Y:S01]  /*12a0*/  BSSY.RECONVERGENT B1, `(.L_x_10681) ;  /* 0x000000c000017945 */ /* 0x000fe20003800200 */
[----:B------:R-:W-:-:S03]  /*12b0*/  IMAD.MOV.U32 R18, RZ, RZ, R32 ;  /* 0x000000ffff127224 */ /* 0x000fc600078e0020 */
[----:B------:R-:W-:Y:S05]  /*12c0*/  @!P0 BRA `(.L_x_10682) ;  /* 0x0000000000248947 */ /* 0x000fea0003800000 */
[----:B------:R3:W-:Y:S01]  /*12d0*/  STS [R22], RZ ;  /* 0x000000ff16007388 */ /* 0x0007e20000000800 */
[----:B------:R-:W-:Y:S01]  /*12e0*/  ISETP.NE.AND P0, PT, R13, 0x1, PT ;  /* 0x000000010d00780c */ /* 0x000fe20003f05270 */
[----:B------:R-:W-:-:S12]  /*12f0*/  IMAD.MOV.U32 R18, RZ, RZ, R26 ;  /* 0x000000ffff127224 */ /* 0x000fd800078e001a */
[----:B---3--:R-:W-:Y:S05]  /*1300*/  @!P0 BRA `(.L_x_10682) ;  /* 0x0000000000148947 */ /* 0x008fea0003800000 */
[----:B------:R-:W-:Y:S01]  /*1310*/  ISETP.NE.AND P0, PT, R13, 0x2, PT ;  /* 0x000000020d00780c */ /* 0x000fe20003f05270 */
[----:B------:R3:W-:Y:S01]  /*1320*/  STS [R22+UR26], RZ ;  /* 0x000000ff16007988 */ /* 0x0007e2000800081a */
[----:B------:R-:W-:-:S11]  /*1330*/  MOV R18, R24 ;  /* 0x0000001800127202 */ /* 0x000fd60000000f00 */
[----:B------:R3:W-:Y:S01]  /*1340*/  @P0 STS [R33+UR26], RZ ;  /* 0x000000ff21000988 */ /* 0x0007e2000800081a */
[----:B------:R-:W-:-:S07]  /*1350*/  @P0 IMAD.MOV.U32 R18, RZ, RZ, R27 ;  /* 0x000000ffff120224 */ /* 0x000fce00078e001b */
.L_x_10682:
[----:B------:R-:W-:Y:S05]  /*1360*/  BSYNC.RECONVERGENT B1 ;  /* 0x0000000000017941 */ /* 0x000fea0003800200 */
.L_x_10681:
[----:B------:R-:W-:Y:S05]  /*1370*/  @!P2 BRA `(.L_x_10675) ;  /* 0x000000000038a947 */ /* 0x000fea0003800000 */
[----:B------:R-:W4:Y:S01]  /*1380*/  S2R R20, SR_CgaCtaId ;  /* 0x0000000000147919 */ /* 0x000f220000008800 */
[----:B-1----:R-:W-:-:S05]  /*1390*/  MOV R19, 0x400 ;  /* 0x0000040000137802 */ /* 0x002fca0000000f00 */
[----:B------:R-:W-:-:S05]  /*13a0*/  VIADD R19, R19, 0x280 ;  /* 0x0000028013137836 */ /* 0x000fca0000000000 */
[----:B----4-:R-:W-:-:S07]  /*13b0*/  LEA R25, R20, R19, 0x18 ;  /* 0x0000001314197211 */ /* 0x010fce00078ec0ff */
.L_x_10683:
        /* <DEDUP_REMOVED lines=10> */
.L_x_10675:
[----:B------:R-:W-:Y:S05]  /*1460*/  BSYNC.RECONVERGENT B0 ;  /* 0x0000000000007941 */ /* 0x000fea0003800200 */
.L_x_10674:
[----:B------:R-:W-:Y:S01]  /*1470*/  BAR.SYNC.DEFER_BLOCKING 0x0 ;  /* 0x0000000000007b1d */ /* 0x000fe20000010000 */
[----:B------:R-:W-:-:S09]  /*1480*/  UISETP.GE.AND UP0, UPT, UR6, 0x1, UPT ;  /* 0x000000010600788c */ /* 0x000fd2000bf06270 */
[----:B------:R-:W-:Y:S05]  /*1490*/  BRA.U !UP0, `(.L_x_10684) ;  /* 0x0000001508687547 */ /* 0x000fea000b800000 */
[----:B------:R-:W-:-:S09]  /*14a0*/  UISETP.NE.AND UP0, UPT, UR21, 0x1, UPT ;  /* 0x000000011500788c */ /* 0x000fd2000bf05270 */
[----:B------:R-:W-:Y:S05]  /*14b0*/  BRA.U UP0, `(.L_x_10685) ;  /* 0x0000000500b47547 */ /* 0x000fea000b800000 */
[----:B------:R-:W-:Y:S01]  /*14c0*/  BSSY B1, `(.L_x_10686) ;  /* 0x000006b000017945 */ /* 0x000fe20003800000 */
[----:B01--4-:R-:W-:-:S07]  /*14d0*/  IMAD.MOV.U32 R21, RZ, RZ, RZ ;  /* 0x000000ffff157224 */ /* 0x013fce00078e00ff */
.L_x_10702:
[----:B0-----:R-:W0:Y:S01]  /*14e0*/  LDC R25, c[0x0][0x3ac] ;  /* 0x0000eb00ff197b82 */ /* 0x001e220000000800 */
[----:B------:R-:W-:Y:S01]  /*14f0*/  IMAD.IADD R20, R2, 0x1, R21 ;  /* 0x0000000102147824 */ /* 0x000fe200078e0215 */
[----:B------:R-:W-:Y:S02]  /*1500*/  IADD3 R21, PT, PT, R21, UR7, RZ ;  /* 0x0000000715157c10 */ /* 0x000fe4000fffe0ff */
[----:B------:R-:W-:Y:S02]  /*1510*/  ISETP.GE.AND P0, PT, R0, UR27, PT ;  /* 0x0000001b00007c0c */ /* 0x000fe4000bf06270 */
[----:B------:R-:W-:Y:S02]  /*1520*/  ISETP.GE.AND P6, PT, R21, UR6, PT ;  /* 0x0000000615007c0c */ /* 0x000fe4000bfc6270 */
[C---:B0-----:R-:W-:Y:S01]  /*1530*/  ISETP.GE.AND P2, PT, R25.reuse, 0x1, PT ;  /* 0x000000011900780c */ /* 0x041fe20003f46270 */
[----:B--2---:R-:W-:Y:S01]  /*1540*/  IMAD R18, R20, R25, R11 ;  /* 0x0000001914127224 */ /* 0x004fe200078e020b */
[----:B------:R-:W-:-:S02]  /*1550*/  ISETP.GE.AND P3, PT, R25, 0x2, PT ;  /* 0x000000021900780c */ /* 0x000fc40003f66270 */
[C---:B------:R-:W-:Y:S02]  /*1560*/  ISETP.GE.AND P4, PT, R25.reuse, 0x3, PT ;  /* 0x000000031900780c */ /* 0x040fe40003f86270 */
[----:B------:R-:W-:-:S07]  /*1570*/  ISETP.GE.AND P5, PT, R25, 0x4, PT ;  /* 0x000000041900780c */ /* 0x000fce0003fa6270 */
[----:B-1--4-:R-:W-:Y:S06]  /*1580*/  @!P2 BRA `(.L_x_10687) ;  /* 0x00000000001ca947 */ /* 0x012fec0003800000 */
[----:B------:R-:W0:Y:S01]  /*1590*/  S2UR UR12, SR_CgaCtaId ;  /* 0x00000000000c79c3 */ /* 0x000e220000008800 */
[----:B------:R-:W-:Y:S01]  /*15a0*/  UMOV UR11, 0x400 ;  /* 0x00000400000b7882 */ /* 0x000fe20000000000 */
[----:B------:R-:W-:Y:S01]  /*15b0*/  IMAD.IADD R15, R3, 0x1, R18 ;  /* 0x00000001030f7824 */ /* 0x000fe200078e0212 */
[----:B------:R-:W-:-:S04]  /*15c0*/  UIADD3 UR11, UPT, UPT, UR11, 0x80, URZ ;  /* 0x000000800b0b7890 */ /* 0x000fc8000fffe0ff */
[----:B0-----:R-:W-:-:S06]  /*15d0*/  ULEA UR11, UR12, UR11, 0x18 ;  /* 0x0000000b0c0b7291 */ /* 0x001fcc000f8ec0ff */
[----:B------:R-:W-:-:S06]  /*15e0*/  LEA R15, R15, UR11, 0x2 ;  /* 0x0000000b0f0f7c11 */ /* 0x000fcc000f8e10ff */
[----:B------:R-:W0:Y:S02]  /*15f0*/  LDS R15, [R15] ;  /* 0x000000000f0f7984 */ /* 0x000e240000000800 */
.L_x_10687:
[----:B------:R-:W-:Y:S05]  /*1600*/  @!P3 BRA `(.L_x_10688) ;  /* 0x00000000001cb947 */ /* 0x000fea0003800000 */
[----:B------:R-:W1:Y:S01]  /*1610*/  S2UR UR12, SR_CgaCtaId ;  /* 0x00000000000c79c3 */ /* 0x000e620000008800 */
[----:B------:R-:W-:Y:S01]  /*1620*/  UMOV UR11, 0x400 ;  /* 0x00000400000b7882 */ /* 0x000fe20000000000 */
[----:B------:R-:W-:Y:S01]  /*1630*/  IMAD.IADD R16, R8, 0x1, R18 ;  /* 0x0000000108107824 */ /* 0x000fe200078e0212 */
[----:B------:R-:W-:-:S04]  /*1640*/  UIADD3 UR11, UPT, UPT, UR11, 0x80, URZ ;  /* 0x000000800b0b7890 */ /* 0x000fc8000fffe0ff */
[----:B-1----:R-:W-:-:S06]  /*1650*/  ULEA UR11, UR12, UR11, 0x18 ;  /* 0x0000000b0c0b7291 */ /* 0x002fcc000f8ec0ff */
[----:B------:R-:W-:-:S06]  /*1660*/  LEA R16, R16, UR11, 0x2 ;  /* 0x0000000b10107c11 */ /* 0x000fcc000f8e10ff */
[----:B------:R-:W1:Y:S02]  /*1670*/  LDS R16, [R16] ;  /* 0x0000000010107984 */ /* 0x000e640000000800 */
.L_x_10688:
[----:B------:R-:W-:Y:S05]  /*1680*/  @!P4 BRA `(.L_x_10689) ;  /* 0x00000000001cc947 */ /* 0x000fea0003800000 */
[----:B------:R-:W4:Y:S01]  /*1690*/  S2UR UR12, SR_CgaCtaId ;  /* 0x00000000000c79c3 */ /* 0x000f220000008800 */
[----:B------:R-:W-:Y:S01]  /*16a0*/  UMOV UR11, 0x400 ;  /* 0x00000400000b7882 */ /* 0x000fe20000000000 */
[----:B------:R-:W-:Y:S01]  /*16b0*/  IADD3 R17, PT, PT, R10, R18, RZ ;  /* 0x000000120a117210 */ /* 0x000fe20007ffe0ff */
[----:B------:R-:W-:-:S04]  /*16c0*/  UIADD3 UR11, UPT, UPT, UR11, 0x80, URZ ;  /* 0x000000800b0b7890 */ /* 0x000fc8000fffe0ff */
[----:B----4-:R-:W-:-:S06]  /*16d0*/  ULEA UR11, UR12, UR11, 0x18 ;  /* 0x0000000b0c0b7291 */ /* 0x010fcc000f8ec0ff */
[----:B------:R-:W-:-:S06]  /*16e0*/  LEA R17, R17, UR11, 0x2 ;  /* 0x0000000b11117c11 */ /* 0x000fcc000f8e10ff */
[----:B------:R-:W4:Y:S02]  /*16f0*/  LDS R17, [R17] ;  /* 0x0000000011117984 */ /* 0x000f240000000800 */
.L_x_10689:
        /* <DEDUP_REMOVED lines=8> */
.L_x_10690:
[----:B------:R-:W-:Y:S04]  /*1780*/  BSSY B0, `(.L_x_10691) ;  /* 0x000003d000007945 */ /* 0x000fe80003800000 */
[----:B------:R-:W-:Y:S05]  /*1790*/  @P0 BRA `(.L_x_10692) ;  /* 0x0000000000ec0947 */ /* 0x000fea0003800000 */
[----:B--2---:R-:W-:Y:S01]  /*17a0*/  IABS R30, R25 ;  /* 0x00000019001e7213 */ /* 0x004fe20000000000 */
[----:B------:R-:W-:-:S03]  /*17b0*/  IMAD.MOV.U32 R18, RZ, RZ, RZ ;  /* 0x000000ffff127224 */ /* 0x000fc600078e00ff */
[----:B------:R-:W2:Y:S08]  /*17c0*/  I2F.RP R31, R30 ;  /* 0x0000001e001f7306 */ /* 0x000eb00000209400 */
[----:B--2---:R-:W2:Y:S02]  /*17d0*/  MUFU.RCP R31, R31 ;  /* 0x0000001f001f7308 */ /* 0x004ea40000001000 */
[----:B--2---:R-:W-:-:S02]  /*17e0*/  VIADD R34, R31, 0xffffffe ;  /* 0x0ffffffe1f227836 */ /* 0x004fc40000000000 */
[----:B------:R-:W2:Y:S04]  /*17f0*/  S2R R31, SR_CgaCtaId ;  /* 0x00000000001f7919 */ /* 0x000ea80000008800 */
[----:B------:R-:W5:Y:S02]  /*1800*/  F2I.FTZ.U32.TRUNC.NTZ R19, R34 ;  /* 0x0000002200137305 */ /* 0x000f64000021f000 */
[----:B-----5:R-:W-:-:S05]  /*1810*/  IADD3 R35, PT, PT, RZ, -R19, RZ ;  /* 0x80000013ff237210 */ /* 0x020fca0007ffe0ff */
        /* <DEDUP_REMOVED lines=8> */
[----:B------:R-:W-:-:S11]  /*18a0*/  IADD3 R34, PT, PT, R18, 0x280, RZ ;  /* 0x0000028012227810 */ /* 0x000fd60007ffe0ff */
[----:B------:R-:W-:-:S04]  /*18b0*/  @!P0 IADD3 R19, PT, PT, R19, -R30, RZ ;  /* 0x8000001e13138210 */ /* 0x000fc80007ffe0ff */
[----:B------:R-:W-:-:S13]  /*18c0*/  ISETP.GT.U32.AND P0, PT, R30, R19, PT ;  /* 0x000000131e00720c */ /* 0x000fda0003f04070 */
[----:B------:R-:W-:Y:S01]  /*18d0*/  @!P0 IMAD.IADD R19, R19, 0x1, -R30 ;  /* 0x0000000113138824 */ /* 0x000fe200078e0a1e */
[----:B------:R-:W-:Y:S02]  /*18e0*/  ISETP.GE.AND P0, PT, R23, RZ, PT ;  /* 0x000000ff1700720c */ /* 0x000fe40003f06270 */
[C---:B--2---:R-:W-:Y:S02]  /*18f0*/  LEA R30, R31.reuse, R18, 0x18 ;  /* 0x000000121f1e7211 */ /* 0x044fe400078ec0ff */
[----:B------:R-:W-:-:S09]  /*1900*/  LEA R31, R31, R34, 0x18 ;  /* 0x000000221f1f7211 */ /* 0x000fd200078ec0ff */
[----:B------:R-:W-:Y:S01]  /*1910*/  @!P0 IMAD.MOV R19, RZ, RZ, -R19 ;  /* 0x000000ffff138224 */ /* 0x000fe200078e0a13 */
[----:B------:R-:W-:-:S13]  /*1920*/  ISETP.NE.AND P0, PT, R25, RZ, PT ;  /* 0x000000ff1900720c */ /* 0x000fda0003f05270 */
[----:B------:R-:W-:Y:S01]  /*1930*/  @!P0 LOP3.LUT R19, RZ, R25, RZ, 0x33, !PT ;  /* 0x00000019ff138212 */ /* 0x000fe200078e33ff */
[----:B------:R-:W-:-:S04]  /*1940*/  IMAD.MOV.U32 R25, RZ, RZ, R0 ;  /* 0x000000ffff197224 */ /* 0x000fc800078e0000 */
[----:B------:R-:W-:-:S07]  /*1950*/  IMAD R30, R19, 0x4, R30 ;  /* 0x00000004131e7824 */ /* 0x000fce00078e021e */
.L_x_10701:
[----:B--2---:R-:W-:Y:S02]  /*1960*/  IMAD R18, R25, 0x14, R30 ;  /* 0x0000001419127824 */ /* 0x004fe400078e021e */
[----:B------:R-:W-:-:S04]  /*1970*/  HFMA2 R35, -RZ, RZ, 0, 0 ;  /* 0x00000000ff237431 */ /* 0x000fc800000001ff */
[----:B------:R-:W2:Y:S01]  /*1980*/  LDS R18, [R18] ;  /* 0x0000000012127984 */ /* 0x000ea20000000800 */
[----:B------:R-:W-:Y:S05]  /*1990*/  @!P2 BRA `(.L_x_10693) ;  /* 0x000000000010a947 */ /* 0x000fea0003800000 */
[----:B------:R-:W-:-:S03]  /*19a0*/  UMOV UR11, 0xffffffff ;  /* 0xffffffff000b7882 */ /* 0x000fc60000000000 */
[----:B------:R-:W-:Y:S05]  /*19b0*/  BRA.DIV UR11, `(.L_x_10694) ;  /* 0x000000160b207947 */ /* 0x000fea000b800000 */
[----:B--2---:R2:W0:Y:S02]  /*19c0*/  SHFL.IDX PT, R34, R18, R12, R7 ;  /* 0x0000000c12227389 */ /* 0x00442400000e0007 */
.L_x_10744:
[----:B0-----:R-:W-:-:S07]  /*19d0*/  IMAD R35, R15, R34, RZ ;  /* 0x000000220f237224 */ /* 0x001fce00078e02ff */
.L_x_10693:
[----:B------:R-:W-:Y:S05]  /*19e0*/  @!P3 BRA `(.L_x_10695) ;  /* 0x000000000010b947 */ /* 0x000fea0003800000 */
[----:B------:R-:W-:-:S03]  /*19f0*/  UMOV UR11, 0xffffffff ;  /* 0xffffffff000b7882 */ /* 0x000fc60000000000 */
[----:B------:R-:W-:Y:S05]  /*1a00*/  BRA.DIV UR11, `(.L_x_10696) ;  /* 0x000000160b2c7947 */ /* 0x000fea000b800000 */
[----:B--2---:R2:W0:Y:S02]  /*1a10*/  SHFL.IDX PT, R34, R18, R4, R7 ;  /* 0x0000000412227389 */ /* 0x00442400000e0007 */
.L_x_10747:
[----:B01----:R-:W-:-:S07]  /*1a20*/  IMAD R35, R16, R34, R35 ;  /* 0x0000002210237224 */ /* 0x003fce00078e0223 */
.L_x_10695:
[----:B------:R-:W-:Y:S05]  /*1a30*/  @!P4 BRA `(.L_x_10697) ;  /* 0x000000000010c947 */ /* 0x000fea0003800000 */
[----:B------:R-:W-:-:S03]  /*1a40*/  UMOV UR11, 0xffffffff ;  /* 0xffffffff000b7882 */ /* 0x000fc60000000000 */
[----:B------:R-:W-:Y:S05]  /*1a50*/  BRA.DIV UR11, `(.L_x_10698) ;  /* 0x000000160b387947 */ /* 0x000fea000b800000 */
[----:B--2---:R2:W0:Y:S02]  /*1a60*/  SHFL.IDX PT, R34, R18, R5, R7 ;  /* 0x0000000512227389 */ /* 0x00442400000e0007 */
.L_x_10750:
[----:B0---4-:R-:W-:-:S07]  /*1a70*/  IMAD R35, R17, R34, R35 ;  /* 0x0000002211237224 */ /* 0x011fce00078e0223 */
.L_x_10697:
[----:B------:R-:W-:Y:S05]  /*1a80*/  @!P5 BRA `(.L_x_10699) ;  /* 0x000000000010d947 */ /* 0x000fea0003800000 */
[----:B------:R-:W-:-:S03]  /*1a90*/  UMOV UR11, 0xffffffff ;  /* 0xffffffff000b7882 */ /* 0x000fc60000000000 */
[----:B------:R-:W-:Y:S05]  /*1aa0*/  BRA.DIV UR11, `(.L_x_10700) ;  /* 0x000000160b447947 */ /* 0x000fea000b800000 */
[----:B--2---:R2:W0:Y:S02]  /*1ab0*/  SHFL.IDX PT, R34, R18, R6, R7 ;  /* 0x0000000612227389 */ /* 0x00442400000e0007 */
.L_x_10753:
[----:B0-----:R-:W-:-:S07]  /*1ac0*/  IMAD R35, R14, R34, R35 ;  /* 0x000000220e237224 */ /* 0x001fce00078e0223 */
.L_x_10699:
[C---:B--2---:R-:W-:Y:S01]  /*1ad0*/  IMAD R18, R25.reuse, UR6, R20 ;  /* 0x0000000619127c24 */ /* 0x044fe2000f8e0214 */
[----:B------:R-:W-:-:S03]  /*1ae0*/  IADD3 R25, PT, PT, R25, UR8, RZ ;  /* 0x0000000819197c10 */ /* 0x000fc6000fffe0ff */
[----:B------:R-:W-:Y:S01]  /*1af0*/  IMAD R18, R18, 0x4, R31 ;  /* 0x0000000412127824 */ /* 0x000fe200078e021f */
[----:B------:R-:W-:-:S04]  /*1b00*/  ISETP.GE.AND P0, PT, R25, UR27, PT ;  /* 0x0000001b19007c0c */ /* 0x000fc8000bf06270 */
[----:B------:R-:W2:Y:S02]  /*1b10*/  LDS R34, [R18] ;  /* 0x0000000012227984 */ /* 0x000ea40000000800 */
[----:B--2---:R-:W-:-:S05]  /*1b20*/  IMAD.IADD R35, R34, 0x1, R35 ;  /* 0x0000000122237824 */ /* 0x004fca00078e0223 */
[----:B------:R2:W-:Y:S02]  /*1b30*/  STS [R18], R35 ;  /* 0x0000002312007388 */ /* 0x0005e40000000800 */
[----:B------:R-:W-:Y:S05]  /*1b40*/  @!P0 BRA `(.L_x_10701) ;  /* 0xfffffffc00848947 */ /* 0x000fea000383ffff */
.L_x_10692:
[----:B------:R-:W-:Y:S05]  /*1b50*/  BSYNC B0 ;  /* 0x0000000000007941 */ /* 0x000fea0003800000 */
.L_x_10691:
[----:B------:R-:W-:Y:S05]  /*1b60*/  @!P6 BRA `(.L_x_10702) ;  /* 0xfffffff8005ce947 */ /* 0x000fea000383ffff */
[----:B------:R-:W-:Y:S05]  /*1b70*/  BSYNC B1 ;  /* 0x0000000000017941 */ /* 0x000fea0003800000 */
.L_x_10686:
[----:B------:R-:W-:Y:S05]  /*1b80*/  BRA `(.L_x_10684) ;  /* 0x0000000c00ac7947 */ /* 0x000fea0003800000 */
.L_x_10685:
[----:B------:R-:W5:Y:S02]  /*1b90*/  LDCU UR11, c[0x0][0x3ac] ;  /* 0x00007580ff0b77ac */ /* 0x000f640008000800 */
[----:B-----5:R-:W-:-:S09]  /*1ba0*/  UISETP.GT.U32.AND UP0, UPT, UR11, 0x1f, UPT ;  /* 0x0000001f0b00788c */ /* 0x020fd2000bf04070 */
[----:B------:R-:W-:Y:S05]  /*1bb0*/  BRA.U UP0, `(.L_x_10703) ;  /* 0x0000000500947547 */ /* 0x000fea000b800000 */
[----:B01--4-:R-:W-:-:S07]  /*1bc0*/  IMAD.MOV.U32 R21, RZ, RZ, RZ ;  /* 0x000000ffff157224 */ /* 0x013fce00078e00ff */
.L_x_10719:
[----:B0-2---:R-:W0:Y:S01]  /*1bd0*/  LDC R30, c[0x0][0x3ac] ;  /* 0x0000eb00ff1e7b82 */ /* 0x005e220000000800 */
[----:B------:R-:W-:Y:S01]  /*1be0*/  IMAD.IADD R20, R2, 0x1, R21 ;  /* 0x0000000102147824 */ /* 0x000fe200078e0215 */
[----:B------:R-:W-:Y:S02]  /*1bf0*/  IADD3 R21, PT, PT, R21, UR7, RZ ;  /* 0x0000000715157c10 */ /* 0x000fe4000fffe0ff */
[----:B------:R-:W-:Y:S02]  /*1c00*/  ISETP.GE.AND P0, PT, R0, UR27, PT ;  /* 0x0000001b00007c0c */ /* 0x000fe4000bf06270 */
[----:B------:R-:W-:Y:S02]  /*1c10*/  ISETP.GE.AND P6, PT, R21, UR6, PT ;  /* 0x0000000615007c0c */ /* 0x000fe4000bfc6270 */
[----:B0-----:R-:W-:Y:S01]  /*1c20*/  ISETP.NE.AND P2, PT, R30, RZ, PT ;  /* 0x000000ff1e00720c */ /* 0x001fe20003f45270 */
[----:B------:R-:W-:Y:S01]  /*1c30*/  IMAD R18, R20, R30, R11 ;  /* 0x0000001e14127224 */ /* 0x000fe200078e020b */
        /* <DEDUP_REMOVED lines=11> */
.L_x_10704:
        /* <DEDUP_REMOVED lines=8> */
.L_x_10705:
        /* <DEDUP_REMOVED lines=8> */
.L_x_10706:
        /* <DEDUP_REMOVED lines=8> */
.L_x_10707:
[----:B------:R-:W-:Y:S04]  /*1e70*/  BSSY B0, `(.L_x_10708) ;  /* 0x0000037000007945 */ /* 0x000fe80003800000 */
[----:B------:R-:W-:Y:S05]  /*1e80*/  @P0 BRA `(.L_x_10709) ;  /* 0x0000000000d40947 */ /* 0x000fea0003800000 */
[----:B------:R-:W5:Y:S01]  /*1e90*/  I2F.U32.RP R25, R30 ;  /* 0x0000001e00197306 */ /* 0x000f620000209000 */
[----:B------:R-:W-:-:S07]  /*1ea0*/  IMAD.MOV.U32 R18, RZ, RZ, RZ ;  /* 0x000000ffff127224 */ /* 0x000fce00078e00ff */
[----:B-----5:R-:W5:Y:S02]  /*1eb0*/  MUFU.RCP R25, R25 ;  /* 0x0000001900197308 */ /* 0x020f640000001000 */
[----:B-----5:R-:W-:Y:S02]  /*1ec0*/  VIADD R31, R25, 0xffffffe ;  /* 0x0ffffffe191f7836 */ /* 0x020fe40000000000 */
[----:B------:R-:W-:-:S04]  /*1ed0*/  IMAD.MOV.U32 R25, RZ, RZ, R0 ;  /* 0x000000ffff197224 */ /* 0x000fc800078e0000 */
[----:B------:R5:W3:Y:S02]  /*1ee0*/  F2I.FTZ.U32.TRUNC.NTZ R19, R31 ;  /* 0x0000001f00137305 */ /* 0x000ae4000021f000 */
[----:B-----5:R-:W5:Y:S01]  /*1ef0*/  S2R R31, SR_CgaCtaId ;  /* 0x00000000001f7919 */ /* 0x020f620000008800 */
[----:B---3--:R-:W-:-:S05]  /*1f00*/  IADD3 R35, PT, PT, RZ, -R19, RZ ;  /* 0x80000013ff237210 */ /* 0x008fca0007ffe0ff */
        /* <DEDUP_REMOVED lines=8> */
[----:B------:R-:W-:-:S04]  /*1f90*/  @P0 IADD3 R19, PT, PT, R19, -R30, RZ ;  /* 0x8000001e13130210 */ /* 0x000fc80007ffe0ff */
[----:B------:R-:W-:-:S13]  /*1fa0*/  ISETP.GE.U32.AND P0, PT, R19, R30, PT ;  /* 0x0000001e1300720c */ /* 0x000fda0003f06070 */
[----:B------:R-:W-:Y:S01]  /*1fb0*/  @P0 IMAD.IADD R19, R19, 0x1, -R30 ;  /* 0x0000000113130824 */ /* 0x000fe200078e0a1e */
[----:B------:R-:W-:-:S13]  /*1fc0*/  ISETP.NE.U32.AND P0, PT, R30, RZ, PT ;  /* 0x000000ff1e00720c */ /* 0x000fda0003f05070 */
[----:B------:R-:W-:Y:S02]  /*1fd0*/  @!P0 LOP3.LUT R19, RZ, R30, RZ, 0x33, !PT ;  /* 0x0000001eff138212 */ /* 0x000fe400078e33ff */
[C---:B-----5:R-:W-:Y:S02]  /*1fe0*/  LEA R30, R31.reuse, R18, 0x18 ;  /* 0x000000121f1e7211 */ /* 0x060fe400078ec0ff */
[----:B------:R-:W-:Y:S02]  /*1ff0*/  LEA R31, R31, R34, 0x18 ;  /* 0x000000221f1f7211 */ /* 0x000fe400078ec0ff */
[----:B------:R-:W-:-:S07]  /*2000*/  LEA R30, R19, R30, 0x2 ;  /* 0x0000001e131e7211 */ /* 0x000fce00078e10ff */
.L_x_10718:
[----:B------:R-:W-:Y:S02]  /*2010*/  IMAD R18, R25, 0x14, R30 ;  /* 0x0000001419127824 */ /* 0x000fe400078e021e */
[----:B------:R-:W-:-:S04]  /*2020*/  IMAD.MOV.U32 R35, RZ, RZ, RZ ;  /* 0x000000ffff237224 */ /* 0x000fc800078e00ff */
[----:B------:R-:W3:Y:S01]  /*2030*/  LDS R18, [R18] ;  /* 0x0000000012127984 */ /* 0x000ee20000000800 */
[----:B------:R-:W-:Y:S05]  /*2040*/  @!P2 BRA `(.L_x_10710) ;  /* 0x000000000010a947 */ /* 0x000fea0003800000 */
[----:B------:R-:W-:-:S03]  /*2050*/  UMOV UR11, 0xffffffff ;  /* 0xffffffff000b7882 */ /* 0x000fc60000000000 */
[----:B------:R-:W-:Y:S05]  /*2060*/  BRA.DIV UR11, `(.L_x_10711) ;  /* 0x0000000e0bf47947 */ /* 0x000fea000b800000 */
[----:B---3--:R3:W0:Y:S02]  /*2070*/  SHFL.IDX PT, R34, R18, R12, R7 ;  /* 0x0000000c12227389 */ /* 0x00862400000e0007 */
.L_x_10756:
[----:B0-----:R-:W-:-:S07]  /*2080*/  IMAD R35, R15, R34, RZ ;  /* 0x000000220f237224 */ /* 0x001fce00078e02ff */
.L_x_10710:
[----:B------:R-:W-:Y:S05]  /*2090*/  @!P3 BRA `(.L_x_10712) ;  /* 0x000000000010b947 */ /* 0x000fea0003800000 */
[----:B------:R-:W-:-:S03]  /*20a0*/  UMOV UR11, 0xffffffff ;  /* 0xffffffff000b7882 */ /* 0x000fc60000000000 */
[----:B------:R-:W-:Y:S05]  /*20b0*/  BRA.DIV UR11, `(.L_x_10713) ;  /* 0x000000120b007947 */ /* 0x000fea000b800000 */
[----:B---3--:R3:W0:Y:S02]  /*20c0*/  SHFL.IDX PT, R34, R18, R4, R7 ;  /* 0x0000000412227389 */ /* 0x00862400000e0007 */
.L_x_10759:
[----:B01----:R-:W-:-:S07]  /*20d0*/  IMAD R35, R16, R34, R35 ;  /* 0x0000002210237224 */ /* 0x003fce00078e0223 */
.L_x_10712:
[----:B------:R-:W-:Y:S05]  /*20e0*/  @!P4 BRA `(.L_x_10714) ;  /* 0x000000000010c947 */ /* 0x000fea0003800000 */
[----:B------:R-:W-:-:S03]  /*20f0*/  UMOV UR11, 0xffffffff ;  /* 0xffffffff000b7882 */ /* 0x000fc60000000000 */
[----:B------:R-:W-:Y:S05]  /*2100*/  BRA.DIV UR11, `(.L_x_10715) ;  /* 0x000000120b0c7947 */ /* 0x000fea000b800000 */
[----:B---3--:R3:W0:Y:S02]  /*2110*/  SHFL.IDX PT, R34, R18, R5, R7 ;  /* 0x0000000512227389 */ /* 0x00862400000e0007 */
.L_x_10762:
[----:B0-2---:R-:W-:-:S07]  /*2120*/  IMAD R35, R17, R34, R35 ;  /* 0x0000002211237224 */ /* 0x005fce00078e0223 */
.L_x_10714:
[----:B------:R-:W-:Y:S05]  /*2130*/  @!P5 BRA `(.L_x_10716) ;  /* 0x000000000010d947 */ /* 0x000fea0003800000 */
[----:B------:R-:W-:-:S03]  /*2140*/  UMOV UR11, 0xffffffff ;  /* 0xffffffff000b7882 */ /* 0x000fc60000000000 */
[----:B------:R-:W-:Y:S05]  /*2150*/  BRA.DIV UR11, `(.L_x_10717) ;  /* 0x000000120b187947 */ /* 0x000fea000b800000 */
[----:B---3--:R3:W0:Y:S02]  /*2160*/  SHFL.IDX PT, R34, R18, R6, R7 ;  /* 0x0000000612227389 */ /* 0x00862400000e0007 */
.L_x_10765:
[----:B0---4-:R-:W-:-:S07]  /*2170*/  IMAD R35, R14, R34, R35 ;  /* 0x000000220e237224 */ /* 0x011fce00078e0223 */
.L_x_10716:
[C---:B---3--:R-:W-:Y:S02]  /*2180*/  IMAD R18, R25.reuse, UR6, R20 ;  /* 0x0000000619127c24 */ /* 0x048fe4000f8e0214 */
[----:B------:R-:W-:-:S03]  /*2190*/  VIADD R25, R25, UR8 ;  /* 0x0000000819197c36 */ /* 0x000fc60008000000 */
[----:B------:R-:W-:Y:S02]  /*21a0*/  LEA R18, R18, R31, 0x2 ;  /* 0x0000001f12127211 */ /* 0x000fe400078e10ff */
[----:B------:R-:W-:-:S03]  /*21b0*/  ISETP.GE.AND P0, PT, R25, UR27, PT ;  /* 0x0000001b19007c0c */ /* 0x000fc6000bf06270 */
[----:B------:R3:W-:Y:S10]  /*21c0*/  STS [R18], R35 ;  /* 0x0000002312007388 */ /* 0x0007f40000000800 */
[----:B---3--:R-:W-:Y:S05]  /*21d0*/  @!P0 BRA `(.L_x_10718) ;  /* 0xfffffffc008c8947 */ /* 0x008fea000383ffff */
.L_x_10709:
[----:B------:R-:W-:Y:S05]  /*21e0*/  BSYNC B0 ;  /* 0x0000000000007941 */ /* 0x000fea0003800000 */
.L_x_10708:
[----:B------:R-:W-:Y:S05]  /*21f0*/  @!P6 BRA `(.L_x_10719) ;  /* 0xfffffff80074e947 */ /* 0x000fea000383ffff */
[----:B------:R-:W-:Y:S05]  /*2200*/  BRA `(.L_x_10684) ;  /* 0x00000008000c7947 */ /* 0x000fea0003800000 */
.L_x_10703:
[----:B----4-:R-:W-:-:S07]  /*2210*/  IMAD.MOV.U32 R20, RZ, RZ, RZ ;  /* 0x000000ffff147224 */ /* 0x010fce00078e00ff */
.L_x_10735:
[----:B--2---:R-:W2:Y:S01]  /*2220*/  LDC R30, c[0x0][0x3ac] ;  /* 0x0000eb00ff1e7b82 */ /* 0x004ea20000000800 */
[----:B01----:R-:W-:Y:S01]  /*2230*/  IADD3 R21, PT, PT, R2, R20, RZ ;  /* 0x0000001402157210 */ /* 0x003fe20007ffe0ff */
[----:B------:R-:W-:Y:S01]  /*2240*/  VIADD R20, R20, UR7 ;  /* 0x0000000714147c36 */ /* 0x000fe20008000000 */
[----:B------:R-:W-:-:S04]  /*2250*/  ISETP.GE.AND P0, PT, R0, UR27, PT ;  /* 0x0000001b00007c0c */ /* 0x000fc8000bf06270 */
[----:B------:R-:W-:Y:S02]  /*2260*/  ISETP.GE.AND P6, PT, R20, UR6, PT ;  /* 0x0000000614007c0c */ /* 0x000fe4000bfc6270 */
[C---:B--2---:R-:W-:Y:S01]  /*2270*/  ISETP.GE.AND P2, PT, R30.reuse, 0x1, PT ;  /* 0x000000011e00780c */ /* 0x044fe20003f46270 */
        /* <DEDUP_REMOVED lines=10> */
[----:B------:R-:W-:-:S06]  /*2320*/  LEA R15, R15, UR11, 0x2 ;  /* 0x0000000b0f0f7c11 */ /* 0x000fcc000f8e10ff */
[----:B------:R-:W0:Y:S02]  /*2330*/  LDS R15, [R15] ;  /* 0x000000000f0f7984 */ /* 0x000e240000000800 */
.L_x_10720:
[----:B------:R-:W-:Y:S05]  /*2340*/  @!P3 BRA `(.L_x_10721) ;  /* 0x00000000001cb947 */ /* 0x000fea0003800000 */
[----:B------:R-:W1:Y:S01]  /*2350*/  S2UR UR12, SR_CgaCtaId ;  /* 0x00000000000c79c3 */ /* 0x000e620000008800 */
[----:B------:R-:W-:Y:S01]  /*2360*/  UMOV UR11, 0x400 ;  /* 0x00000400000b7882 */ /* 0x000fe20000000000 */
[----:B------:R-:W-:Y:S01]  /*2370*/  IADD3 R16, PT, PT, R8, R18, RZ ;  /* 0x0000001208107210 */ /* 0x000fe20007ffe0ff */
[----:B------:R-:W-:-:S04]  /*2380*/  UIADD3 UR11, UPT, UPT, UR11, 0x80, URZ ;  /* 0x000000800b0b7890 */ /* 0x000fc8000fffe0ff */
[----:B-1----:R-:W-:-:S06]  /*2390*/  ULEA UR11, UR12, UR11, 0x18 ;  /* 0x0000000b0c0b7291 */ /* 0x002fcc000f8ec0ff */
[----:B------:R-:W-:-:S06]  /*23a0*/  LEA R16, R16, UR11, 0x2 ;  /* 0x0000000b10107c11 */ /* 0x000fcc000f8e10ff */
[----:B------:R-:W1:Y:S02]  /*23b0*/  LDS R16, [R16] ;  /* 0x0000000010107984 */ /* 0x000e640000000800 */
.L_x_10721:
        /* <DEDUP_REMOVED lines=8> */
.L_x_10722:
        /* <DEDUP_REMOVED lines=8> */
.L_x_10723:
[----:B------:R-:W-:Y:S05]  /*24c0*/  @P0 BRA `(.L_x_10724) ;  /* 0x0000000400580947 */ /* 0x000fea0003800000 */
[----:B------:R-:W-:Y:S01]  /*24d0*/  IABS R25, R30 ;  /* 0x0000001e00197213 */ /* 0x000fe20000000000 */
[----:B------:R-:W5:Y:S01]  /*24e0*/  S2UR UR12, SR_CgaCtaId ;  /* 0x00000000000c79c3 */ /* 0x000f620000008800 */
[----:B------:R-:W-:Y:S02]  /*24f0*/  UMOV UR11, 0x400 ;  /* 0x00000400000b7882 */ /* 0x000fe40000000000 */
[----:B------:R-:W3:Y:S08]  /*2500*/  I2F.RP R31, R25 ;  /* 0x00000019001f7306 */ /* 0x000ef00000209400 */
[----:B---3--:R-:W3:Y:S01]  /*2510*/  MUFU.RCP R31, R31 ;  /* 0x0000001f001f7308 */ /* 0x008ee20000001000 */
[----:B-----5:R-:W-:Y:S01]  /*2520*/  ULEA UR11, UR12, UR11, 0x18 ;  /* 0x0000000b0c0b7291 */ /* 0x020fe2000f8ec0ff */
[----:B---3--:R-:W-:-:S06]  /*2530*/  IADD3 R18, PT, PT, R31, 0xffffffe, RZ ;  /* 0x0ffffffe1f127810 */ /* 0x008fcc0007ffe0ff */
[----:B------:R3:W5:Y:S02]  /*2540*/  F2I.FTZ.U32.TRUNC.NTZ R19, R18 ;  /* 0x0000001200137305 */ /* 0x000764000021f000 */
[----:B---3--:R-:W-:Y:S02]  /*2550*/  IMAD.MOV.U32 R18, RZ, RZ, RZ ;  /* 0x000000ffff127224 */ /* 0x008fe400078e00ff */
[----:B-----5:R-:W-:-:S04]  /*2560*/  IMAD.MOV R34, RZ, RZ, -R19 ;  /* 0x000000ffff227224 */ /* 0x020fc800078e0a13 */
        /* <DEDUP_REMOVED lines=16> */
.L_x_10734:
[----:B------:R-:W-:Y:S02]  /*2670*/  IMAD R18, R25, 0x14, R30 ;  /* 0x0000001419127824 */ /* 0x000fe400078e021e */
[----:B------:R-:W-:-:S04]  /*2680*/  IMAD.MOV.U32 R31, RZ, RZ, RZ ;  /* 0x000000ffff1f7224 */ /* 0x000fc800078e00ff */
[----:B------:R-:W3:Y:S01]  /*2690*/  LDS R18, [R18] ;  /* 0x0000000012127984 */ /* 0x000ee20000000800 */
[----:B------:R-:W-:Y:S05]  /*26a0*/  @!P2 BRA `(.L_x_10725) ;  /* 0x000000000010a947 */ /* 0x000fea0003800000 */
[----:B------:R-:W-:-:S03]  /*26b0*/  UMOV UR11, 0xffffffff ;  /* 0xffffffff000b7882 */ /* 0x000fc60000000000 */
[----:B------:R-:W-:Y:S05]  /*26c0*/  BRA.DIV UR11, `(.L_x_10726) ;  /* 0x0000000a0bdc7947 */ /* 0x000fea000b800000 */
[----:B---3--:R3:W0:Y:S02]  /*26d0*/  SHFL.IDX PT, R31, R18, R12, R7 ;  /* 0x0000000c121f7389 */ /* 0x00862400000e0007 */
.L_x_10767:
[----:B0-----:R-:W-:-:S07]  /*26e0*/  IMAD R31, R15, R31, RZ ;  /* 0x0000001f0f1f7224 */ /* 0x001fce00078e02ff */
.L_x_10725:
[----:B------:R-:W-:Y:S05]  /*26f0*/  @!P3 BRA `(.L_x_10727) ;  /* 0x000000000010b947 */ /* 0x000fea0003800000 */
[----:B------:R-:W-:-:S03]  /*2700*/  UMOV UR11, 0xffffffff ;  /* 0xffffffff000b7882 */ /* 0x000fc60000000000 */
[----:B------:R-:W-:Y:S05]  /*2710*/  BRA.DIV UR11, `(.L_x_10728) ;  /* 0x0000000a0be47947 */ /* 0x000fea000b800000 */
[----:B---3--:R3:W0:Y:S02]  /*2720*/  SHFL.IDX PT, R34, R18, R4, R7 ;  /* 0x0000000412227389 */ /* 0x00862400000e0007 */
.L_x_10770:
[----:B01----:R-:W-:-:S07]  /*2730*/  IMAD R31, R16, R34, R31 ;  /* 0x00000022101f7224 */ /* 0x003fce00078e021f */
.L_x_10727:
[----:B------:R-:W-:Y:S05]  /*2740*/  @!P4 BRA `(.L_x_10729) ;  /* 0x000000000010c947 */ /* 0x000fea0003800000 */
[----:B------:R-:W-:-:S03]  /*2750*/  UMOV UR11, 0xffffffff ;  /* 0xffffffff000b7882 */ /* 0x000fc60000000000 */
[----:B------:R-:W-:Y:S05]  /*2760*/  BRA.DIV UR11, `(.L_x_10730) ;  /* 0x0000000a0bf07947 */ /* 0x000fea000b800000 */
[----:B---3--:R3:W0:Y:S02]  /*2770*/  SHFL.IDX PT, R34, R18, R5, R7 ;  /* 0x0000000512227389 */ /* 0x00862400000e0007 */
.L_x_10773:
[----:B0-2---:R-:W-:-:S07]  /*2780*/  IMAD R31, R17, R34, R31 ;  /* 0x00000022111f7224 */ /* 0x005fce00078e021f */
.L_x_10729:
[----:B------:R-:W-:Y:S05]  /*2790*/  @!P5 BRA `(.L_x_10731) ;  /* 0x000000000010d947 */ /* 0x000fea0003800000 */
[----:B------:R-:W-:-:S03]  /*27a0*/  UMOV UR11, 0xffffffff ;  /* 0xffffffff000b7882 */ /* 0x000fc60000000000 */
[----:B------:R-:W-:Y:S05]  /*27b0*/  BRA.DIV UR11, `(.L_x_10732) ;  /* 0x0000000a0bfc7947 */ /* 0x000fea000b800000 */
[----:B---3--:R3:W0:Y:S02]  /*27c0*/  SHFL.IDX PT, R34, R18, R6, R7 ;  /* 0x0000000612227389 */ /* 0x00862400000e0007 */
.L_x_10776:
[----:B0---4-:R-:W-:-:S07]  /*27d0*/  IMAD R31, R14, R34, R31 ;  /* 0x000000220e1f7224 */ /* 0x011fce00078e021f */
.L_x_10731:
[----:B---3--:R-:W-:-:S07]  /*27e0*/  MOV R18, UR20 ;  /* 0x0000001400127c02 */ /* 0x008fce0008000f00 */
.L_x_10733:
[----:B------:R-:W-:Y:S01]  /*27f0*/  SHF.R.U32.HI R34, RZ, 0x1, R18 ;  /* 0x00000001ff227819 */ /* 0x000fe20000011612 */
[----:B------:R-:W-:Y:S01]  /*2800*/  IMAD.U32 R19, RZ, RZ, UR9 ;  /* 0x00000009ff137e24 */ /* 0x000fe2000f8e00ff */
[----:B------:R-:W-:Y:S01]  /*2810*/  ISETP.GT.U32.AND P0, PT, R18, 0x3, PT ;  /* 0x000000031200780c */ /* 0x000fe20003f04070 */
[----:B------:R-:W-:Y:S05]  /*2820*/  WARPSYNC.ALL ;  /* 0x0000000000007948 */ /* 0x000fea0003800000 */
[----:B------:R-:W3:Y:S02]  /*2830*/  SHFL.DOWN PT, R18, R31, R34, R19 ;  /* 0x080000221f127389 */ /* 0x000ee400000e0013 */
[----:B---3--:R-:W-:Y:S01]  /*2840*/  IMAD.IADD R31, R18, 0x1, R31 ;  /* 0x00000001121f7824 */ /* 0x008fe200078e021f */
[----:B------:R-:W-:-:S04]  /*2850*/  MOV R18, R34 ;  /* 0x0000002200127202 */ /* 0x000fc80000000f00 */
        /* <DEDUP_REMOVED lines=21> */
[----:B------:R-:W-:-:S05]  /*29b0*/  @!P0 VIADD R18, R18, 0x280 ;  /* 0x0000028012128836 */ /* 0x000fca0000000000 */
[----:B---3--:R-:W-:Y:S01]  /*29c0*/  @!P0 LEA R19, R19, R18, 0x18 ;  /* 0x0000001213138211 */ /* 0x008fe200078ec0ff */
[C---:B------:R-:W-:Y:S01]  /*29d0*/  @!P0 IMAD R18, R25.reuse, UR6, R21 ;  /* 0x0000000619128c24 */ /* 0x040fe2000f8e0215 */
[----:B------:R-:W-:-:S03]  /*29e0*/  IADD3 R25, PT, PT, R25, UR8, RZ ;  /* 0x0000000819197c10 */ /* 0x000fc6000fffe0ff */
[----:B------:R-:W-:-:S05]  /*29f0*/  @!P0 IMAD R18, R18, 0x4, R19 ;  /* 0x0000000412128824 */ /* 0x000fca00078e0213 */
[----:B------:R3:W-:Y:S01]  /*2a00*/  @!P0 STS [R18], R31 ;  /* 0x0000001f12008388 */ /* 0x0007e20000000800 */
[----:B------:R-:W-:-:S13]  /*2a10*/  ISETP.GE.AND P0, PT, R25, UR27, PT ;  /* 0x0000001b19007c0c */ /* 0x000fda000bf06270 */
[----:B---3--:R-:W-:Y:S05]  /*2a20*/  @!P0 BRA `(.L_x_10734) ;  /* 0xfffffffc00108947 */ /* 0x008fea000383ffff */
.L_x_10724:
[----:B------:R-:W-:Y:S05]  /*2a30*/  @!P6 BRA `(.L_x_10735) ;  /* 0xfffffff400f8e947 */ /* 0x000fea000383ffff */
.L_x_10684:
[----:B------:R-:W-:Y:S05]  /*2a40*/  WARPSYNC.ALL ;  /* 0x0000000000007948 */ /* 0x000fea0003800000 */
[----:B------:R-:W-:Y:S06]  /*2a50*/  BAR.SYNC.DEFER_BLOCKING 0x0 ;  /* 0x0000000000007b1d */ /* 0x000fec0000010000 */
[----:B------:R-:W-:Y:S04]  /*2a60*/  BSSY.RECONVERGENT B0, `(.L_x_10736) ;  /* 0x0000039000007945 */ /* 0x000fe80003800200 */
[----:B------:R-:W-:Y:S05]  /*2a70*/  @P1 BRA `(.L_x_10737) ;  /* 0x0000000000dc1947 */ /* 0x000fea0003800000 */
[----:B------:R-:W-:Y:S01]  /*2a80*/  ISETP.NE.AND P0, PT, R13, RZ, PT ;  /* 0x000000ff0d00720c */ /* 0x000fe20003f05270 */
[----:B------:R-:W-:Y:S01]  /*2a90*/  BSSY.RECONVERGENT B1, `(.L_x_10738) ;  /* 0x0000018000017945 */ /* 0x000fe20003800200 */
[----:B------:R-:W-:Y:S01]  /*2aa0*/  ISETP.GE.U32.AND P2, PT, R29, 0x3, PT ;  /* 0x000000031d00780c */ /* 0x000fe20003f46070 */
[----:B----4-:R-:W-:-:S10]  /*2ab0*/  IMAD.MOV.U32 R20, RZ, RZ, R32 ;  /* 0x000000ffff147224 */ /* 0x010fd400078e0020 */
[----:B------:R-:W-:Y:S05]  /*2ac0*/  @!P0 BRA `(.L_x_10739) ;  /* 0x0000000000508947 */ /* 0x000fea0003800000 */
[----:B01----:R-:W0:Y:S01]  /*2ad0*/  LDS R21, [R22] ;  /* 0x0000000016157984 */ /* 0x003e220000000800 */
[----:B--2---:R-:W1:Y:S01]  /*2ae0*/  LDC.64 R18, c[0x0][0x3a0] ;  /* 0x0000e800ff127b82 */ /* 0x004e620000000a00 */
[----:B------:R-:W-:Y:S01]  /*2af0*/  IMAD.U32 R25, RZ, RZ, UR10 ;  /* 0x0000000aff197e24 */ /* 0x000fe2000f8e00ff */
[----:B------:R-:W-:Y:S01]  /*2b00*/  ISETP.NE.AND P0, PT, R13, 0x1, PT ;  /* 0x000000010d00780c */ /* 0x000fe20003f05270 */
[----:B------:R-:W-:-:S03]  /*2b10*/  IMAD.MOV.U32 R20, RZ, RZ, R26 ;  /* 0x000000ffff147224 */ /* 0x000fc600078e001a */
[----:B------:R-:W-:-:S05]  /*2b20*/  LEA R25, R25, R32, 0x7 ;  /* 0x0000002019197211 */ /* 0x000fca00078e38ff */
[----:B-1----:R-:W-:-:S05]  /*2b30*/  IMAD.WIDE R18, R25, 0x4, R18 ;  /* 0x0000000419127825 */ /* 0x002fca00078e0212 */
[----:B0-----:R4:W-:Y:S01]  /*2b40*/  STG.E desc[UR14][R18.64], R21 ;  /* 0x0000001512007986 */ /* 0x0019e2000c10190e */
[----:B------:R-:W-:Y:S05]  /*2b50*/  @!P0 BRA `(.L_x_10739) ;  /* 0x00000000002c8947 */ /* 0x000fea0003800000 */
[----:B------:R-:W-:Y:S01]  /*2b60*/  ISETP.NE.AND P1, PT, R13, 0x2, PT ;  /* 0x000000020d00780c */ /* 0x000fe20003f25270 */
[----:B------:R-:W0:Y:S01]  /*2b70*/  LDS R25, [R22+UR26] ;  /* 0x0000001a16197984 */ /* 0x000e220008000800 */
[----:B----4-:R-:W-:-:S05]  /*2b80*/  IADD3 R18, P0, PT, R18, UR26, RZ ;  /* 0x0000001a12127c10 */ /* 0x010fca000ff1e0ff */
[----:B------:R-:W-:-:S06]  /*2b90*/  IMAD.X R19, RZ, RZ, R19, P0 ;  /* 0x000000ffff137224 */ /* 0x000fcc00000e0613 */
[----:B------:R-:W1:Y:S01]  /*2ba0*/  @P1 LDS R31, [R33+UR26] ;  /* 0x0000001a211f1984 */ /* 0x000e620008000800 */
[----:B------:R-:W-:-:S04]  /*2bb0*/  @P1 IADD3 R20, P0, PT, R18, UR26, RZ ;  /* 0x0000001a12141c10 */ /* 0x000fc8000ff1e0ff */
[----:B------:R-:W-:Y:S01]  /*2bc0*/  @P1 IADD3.X R21, PT, PT, RZ, R19, RZ, P0, !PT ;  /* 0x00000013ff151210 */ /* 0x000fe200007fe4ff */
[----:B0-----:R-:W-:Y:S04]  /*2bd0*/  STG.E desc[UR14][R18.64], R25 ;  /* 0x0000001912007986 */ /* 0x001fe8000c10190e */
[----:B-1----:R0:W-:Y:S02]  /*2be0*/  @P1 STG.E desc[UR14][R20.64], R31 ;  /* 0x0000001f14001986 */ /* 0x0021e4000c10190e */
[----:B0-----:R-:W-:Y:S02]  /*2bf0*/  IMAD.MOV.U32 R20, RZ, RZ, R24 ;  /* 0x000000ffff147224 */ /* 0x001fe400078e0018 */
[----:B------:R-:W-:-:S07]  /*2c00*/  @P1 IMAD.MOV.U32 R20, RZ, RZ, R27 ;  /* 0x000000ffff141224 */ /* 0x000fce00078e001b */
.L_x_10739:
[----:B------:R-:W-:Y:S05]  /*2c10*/  BSYNC.RECONVERGENT B1 ;  /* 0x0000000000017941 */ /* 0x000fea0003800200 */
.L_x_10738:
[----:B------:R-:W-:Y:S05]  /*2c20*/  @!P2 BRA `(.L_x_10737) ;  /* 0x000000000070a947 */ /* 0x000fea0003800000 */
[----:B01--4-:R-:W0:Y:S01]  /*2c30*/  S2R R21, SR_CgaCtaId ;  /* 0x0000000000157919 */ /* 0x013e220000008800 */
[----:B--2---:R-:W-:-:S04]  /*2c40*/  MOV R18, 0x400 ;  /* 0x0000040000127802 */ /* 0x004fc80000000f00 */
[----:B------:R-:W-:-:S04]  /*2c50*/  IADD3 R18, PT, PT, R18, 0x280, RZ ;  /* 0x0000028012127810 */ /* 0x000fc80007ffe0ff */
[----:B0-----:R-:W-:-:S07]  /*2c60*/  LEA R21, R21, R18, 0x18 ;  /* 0x0000001215157211 */ /* 0x001fce00078ec0ff */
.L_x_10740:
[----:B0-----:R-:W0:Y:S01]  /*2c70*/  LDC.64 R18, c[0x0][0x3a0] ;  /* 0x0000e800ff127b82 */ /* 0x001e220000000a00 */
        /* <DEDUP_REMOVED lines=23> */
.L_x_10737:
[----:B------:R-:W-:Y:S05]  /*2df0*/  BSYNC.RECONVERGENT B0 ;  /* 0x0000000000007941 */ /* 0x000fea0003800200 */
.L_x_10736:
[----:B------:R-:W-:-:S04]  /*2e00*/  UIADD3 UR10, UPT, UPT, UR22, UR10, URZ ;  /* 0x0000000a160a7290 */ /* 0x000fc8000fffe0ff */
[----:B------:R-:W-:-:S09]  /*2e10*/  UISETP.GE.U32.AND UP0, UPT, UR10, UR23, UPT ;  /* 0x000000170a00728c */ /* 0x000fd2000bf06070 */
[----:B------:R-:W-:Y:S05]  /*2e20*/  BRA.U !UP0, `(.L_x_10741) ;  /* 0xffffffe108107547 */ /* 0x000fea000b83ffff */
[----:B------:R-:W-:Y:S05]  /*2e30*/  EXIT ;  /* 0x000000000000794d */ /* 0x000fea0003800000 */
.L_x_10694:
[----:B------:R-:W-:Y:S01]  /*2e40*/  BSSY B2, `(.L_x_10742) ;  /* 0x0000006000027945 */ /* 0x000fe20003800000 */
[----:B------:R-:W-:Y:S02]  /*2e50*/  IMAD.MOV.U32 R19, RZ, RZ, R12 ;  /* 0x000000ffff137224 */ /* 0x000fe400078e000c */
[----:B------:R-:W-:-:S07]  /*2e60*/  IMAD.MOV.U32 R34, RZ, RZ, -0x1 ;  /* 0xffffffffff227424 */ /* 0x000fce00078e00ff */
[----:B01234-:R-:W-:Y:S05]  /*2e70*/  WARPSYNC.COLLECTIVE R34, `(.L_x_10743) ;  /* 0x0000000022087348 */ /* 0x01ffea0003c00000 */
[----:B--2---:R2:W0:Y:S02]  /*2e80*/  SHFL.IDX P0, R34, R18, R19, R7 ;  /* 0x0000001312227389 */ /* 0x0044240000000007 */
[----:B01234-:R-:W-:Y:S05]  /*2e90*/  ENDCOLLECTIVE ;  /* 0x000000000000791b */ /* 0x01ffea0003800000 */
.L_x_10743:
[----:B------:R-:W-:Y:S05]  /*2ea0*/  BSYNC B2 ;  /* 0x0000000000027941 */ /* 0x000fea0003800000 */
.L_x_10742:
[----:B------:R-:W-:Y:S05]  /*2eb0*/  BRA `(.L_x_10744) ;  /* 0xffffffe800c47947 */ /* 0x000fea000383ffff */
.L_x_10696:
[----:B------:R-:W-:Y:S01]  /*2ec0*/  BSSY B2, `(.L_x_10745) ;  /* 0x0000006000027945 */ /* 0x000fe20003800000 */
[----:B------:R-:W-:Y:S01]  /*2ed0*/  MOV R19, R4 ;  /* 0x0000000400137202 */ /* 0x000fe20000000f00 */
[----:B------:R-:W-:-:S07]  /*2ee0*/  IMAD.MOV.U32 R34, RZ, RZ, -0x1 ;  /* 0xffffffffff227424 */ /* 0x000fce00078e00ff */
[----:B01234-:R-:W-:Y:S05]  /*2ef0*/  WARPSYNC.COLLECTIVE R34, `(.L_x_10746) ;  /* 0x0000000022087348 */ /* 0x01ffea0003c00000 */
[----:B--2---:R2:W0:Y:S02]  /*2f00*/  SHFL.IDX P0, R34, R18, R19, R7 ;  /* 0x0000001312227389 */ /* 0x0044240000000007 */
[----:B01234-:R-:W-:Y:S05]  /*2f10*/  ENDCOLLECTIVE ;  /* 0x000000000000791b */ /* 0x01ffea0003800000 */
.L_x_10746:
[----:B------:R-:W-:Y:S05]  /*2f20*/  BSYNC B2 ;  /* 0x0000000000027941 */ /* 0x000fea0003800000 */
.L_x_10745:
[----:B------:R-:W-:Y:S05]  /*2f30*/  BRA `(.L_x_10747) ;  /* 0xffffffe800b87947 */ /* 0x000fea000383ffff */
.L_x_10698:
[----:B------:R-:W-:Y:S01]  /*2f40*/  BSSY B2, `(.L_x_10748) ;  /* 0x0000006000027945 */ /* 0x000fe20003800000 */
[----:B------:R-:W-:Y:S01]  /*2f50*/  IMAD.MOV.U32 R19, RZ, RZ, R5 ;  /* 0x000000ffff137224 */ /* 0x000fe200078e0005 */
[----:B------:R-:W-:-:S07]  /*2f60*/  MOV R34, 0xffffffff ;  /* 0xffffffff00227802 */ /* 0x000fce0000000f00 */
[----:B01234-:R-:W-:Y:S05]  /*2f70*/  WARPSYNC.COLLECTIVE R34, `(.L_x_10749) ;  /* 0x0000000022087348 */ /* 0x01ffea0003c00000 */
[----:B--2---:R2:W0:Y:S02]  /*2f80*/  SHFL.IDX P0, R34, R18, R19, R7 ;  /* 0x0000001312227389 */ /* 0x0044240000000007 */
[----:B01234-:R-:W-:Y:S05]  /*2f90*/  ENDCOLLECTIVE ;  /* 0x000000000000791b */ /* 0x01ffea0003800000 */
.L_x_10749:
[----:B------:R-:W-:Y:S05]  /*2fa0*/  BSYNC B2 ;  /* 0x0000000000027941 */ /* 0x000fea0003800000 */
.L_x_10748:
[----:B------:R-:W-:Y:S05]  /*2fb0*/  BRA `(.L_x_10750) ;  /* 0xffffffe800ac7947 */ /* 0x000fea000383ffff */
.L_x_10700:
[----:B------:R-:W-:Y:S01]  /*2fc0*/  BSSY B2, `(.L_x_10751) ;  /* 0x0000006000027945 */ /* 0x000fe20003800000 */
[----:B------:R-:W-:Y:S02]  /*2fd0*/  IMAD.MOV.U32 R19, RZ, RZ, R6 ;  /* 0x000000ffff137224 */ /* 0x000fe400078e0006 */
[----:B------:R-:W-:-:S07]  /*2fe0*/  IMAD.MOV.U32 R34, RZ, RZ, -0x1 ;  /* 0xffffffffff227424 */ /* 0x000fce00078e00ff */
[----:B01234-:R-:W-:Y:S05]  /*2ff0*/  WARPSYNC.COLLECTIVE R34, `(.L_x_10752) ;  /* 0x0000000022087348 */ /* 0x01ffea0003c00000 */
[----:B--2---:R2:W0:Y:S02]  /*3000*/  SHFL.IDX P0, R34, R18, R19, R7 ;  /* 0x0000001312227389 */ /* 0x0044240000000007 */
[----:B01234-:R-:W-:Y:S05]  /*3010*/  ENDCOLLECTIVE ;  /* 0x000000000000791b */ /* 0x01ffea0003800000 */
.L_x_10752:
[----:B------:R-:W-:Y:S05]  /*3020*/  BSYNC B2 ;  /* 0x0000000000027941 */ /* 0x000fea0003800000 */
.L_x_10751:
[----:B------:R-:W-:Y:S05]  /*3030*/  BRA `(.L_x_10753) ;  /* 0xffffffe800a07947 */ /* 0x000fea000383ffff */
.L_x_10711:
[----:B------:R-:W-:Y:S01]  /*3040*/  BSSY B1, `(.L_x_10754) ;  /* 0x0000006000017945 */ /* 0x000fe20003800000 */
[----:B------:R-:W-:Y:S01]  /*3050*/  MOV R19, R12 ;  /* 0x0000000c00137202 */ /* 0x000fe20000000f00 */
[----:B------:R-:W-:-:S07]  /*3060*/  IMAD.MOV.U32 R34, RZ, RZ, -0x1 ;  /* 0xffffffffff227424 */ /* 0x000fce00078e00ff */
[----:B01234-:R-:W-:Y:S05]  /*3070*/  WARPSYNC.COLLECTIVE R34, `(.L_x_10755) ;  /* 0x0000000022087348 */ /* 0x01ffea0003c00000 */
[----:B---3--:R3:W0:Y:S02]  /*3080*/  SHFL.IDX P0, R34, R18, R19, R7 ;  /* 0x0000001312227389 */ /* 0x0086240000000007 */
[----:B01234-:R-:W-:Y:S05]  /*3090*/  ENDCOLLECTIVE ;  /* 0x000000000000791b */ /* 0x01ffea0003800000 */
.L_x_10755:
[----:B------:R-:W-:Y:S05]  /*30a0*/  BSYNC B1 ;  /* 0x0000000000017941 */ /* 0x000fea0003800000 */
.L_x_10754:
[----:B------:R-:W-:Y:S05]  /*30b0*/  BRA `(.L_x_10756) ;  /* 0xffffffec00f07947 */ /* 0x000fea000383ffff */
.L_x_10713:
[----:B------:R-:W-:Y:S01]  /*30c0*/  BSSY B1, `(.L_x_10757) ;  /* 0x0000006000017945 */ /* 0x000fe20003800000 */
[----:B------:R-:W-:Y:S01]  /*30d0*/  IMAD.MOV.U32 R19, RZ, RZ, R4 ;  /* 0x000000ffff137224 */ /* 0x000fe200078e0004 */
[----:B------:R-:W-:-:S07]  /*30e0*/  MOV R34, 0xffffffff ;  /* 0xffffffff00227802 */ /* 0x000fce0000000f00 */
[----:B01234-:R-:W-:Y:S05]  /*30f0*/  WARPSYNC.COLLECTIVE R34, `(.L_x_10758) ;  /* 0x0000000022087348 */ /* 0x01ffea0003c00000 */
[----:B---3--:R3:W0:Y:S02]  /*3100*/  SHFL.IDX P0, R34, R18, R19, R7 ;  /* 0x0000001312227389 */ /* 0x0086240000000007 */
[----:B01234-:R-:W-:Y:S05]  /*3110*/  ENDCOLLECTIVE ;  /* 0x000000000000791b */ /* 0x01ffea0003800000 */
.L_x_10758:
[----:B------:R-:W-:Y:S05]  /*3120*/  BSYNC B1 ;  /* 0x0000000000017941 */ /* 0x000fea0003800000 */
.L_x_10757:
[----:B------:R-:W-:Y:S05]  /*3130*/  BRA `(.L_x_10759) ;  /* 0xffffffec00e47947 */ /* 0x000fea000383ffff */
.L_x_10715:
[----:B------:R-:W-:Y:S01]  /*3140*/  BSSY B1, `(.L_x_10760) ;  /* 0x0000006000017945 */ /* 0x000fe20003800000 */
[----:B------:R-:W-:Y:S02]  /*3150*/  IMAD.MOV.U32 R19, RZ, RZ, R5 ;  /* 0x000000ffff137224 */ /* 0x000fe400078e0005 */
[----:B------:R-:W-:-:S07]  /*3160*/  IMAD.MOV.U32 R34, RZ, RZ, -0x1 ;  /* 0xffffffffff227424 */ /* 0x000fce00078e00ff */
[----:B01234-:R-:W-:Y:S05]  /*3170*/  WARPSYNC.COLLECTIVE R34, `(.L_x_10761) ;  /* 0x0000000022087348 */ /* 0x01ffea0003c00000 */
[----:B---3--:R3:W0:Y:S02]  /*3180*/  SHFL.IDX P0, R34, R18, R19, R7 ;  /* 0x0000001312227389 */ /* 0x0086240000000007 */
[----:B01234-:R-:W-:Y:S05]  /*3190*/  ENDCOLLECTIVE ;  /* 0x000000000000791b */ /* 0x01ffea0003800000 */
.L_x_10761:
[----:B------:R-:W-:Y:S05]  /*31a0*/  BSYNC B1 ;  /* 0x0000000000017941 */ /* 0x000fea0003800000 */
.L_x_10760:
[----:B------:R-:W-:Y:S05]  /*31b0*/  BRA `(.L_x_10762) ;  /* 0xffffffec00d87947 */ /* 0x000fea000383ffff */
.L_x_10717:
[----:B------:R-:W-:Y:S01]  /*31c0*/  BSSY B1, `(.L_x_10763) ;  /* 0x0000006000017945 */ /* 0x000fe20003800000 */
[----:B------:R-:W-:Y:S01]  /*31d0*/  MOV R19, R6 ;  /* 0x0000000600137202 */ /* 0x000fe20000000f00 */
[----:B------:R-:W-:-:S07]  /*31e0*/  IMAD.MOV.U32 R34, RZ, RZ, -0x1 ;  /* 0xffffffffff227424 */ /* 0x000fce00078e00ff */
[----:B01234-:R-:W-:Y:S05]  /*31f0*/  WARPSYNC.COLLECTIVE R34, `(.L_x_10764) ;  /* 0x0000000022087348 */ /* 0x01ffea0003c00000 */
[----:B---3--:R3:W0:Y:S02]  /*3200*/  SHFL.IDX P0, R34, R18, R19, R7 ;  /* 0x0000001312227389 */ /* 0x0086240000000007 */
[----:B01234-:R-:W-:Y:S05]  /*3210*/  ENDCOLLECTIVE ;  /* 0x000000000000791b */ /* 0x01ffea0003800000 */
.L_x_10764:
[----:B------:R-:W-:Y:S05]  /*3220*/  BSYNC B1 ;  /* 0x0000000000017941 */ /* 0x000fea0003800000 */
.L_x_10763:
[----:B------:R-:W-:Y:S05]  /*3230*/  BRA `(.L_x_10765) ;  /* 0xffffffec00cc7947 */ /* 0x000fea000383ffff */
.L_x_10726:
[----:B------:R-:W-:Y:S01]  /*3240*/  MOV R34, 0xffffffff ;  /* 0xffffffff00227802 */ /* 0x000fe20000000f00 */
[----:B------:R-:W-:-:S07]  /*3250*/  IMAD.MOV.U32 R19, RZ, RZ, R12 ;  /* 0x000000ffff137224 */ /* 0x000fce00078e000c */
[----:B01234-:R-:W-:Y:S05]  /*3260*/  WARPSYNC.COLLECTIVE R34, `(.L_x_10766) ;  /* 0x0000000022087348 */ /* 0x01ffea0003c00000 */
[----:B---3--:R3:W0:Y:S02]  /*3270*/  SHFL.IDX P0, R34, R18, R19, R7 ;  /* 0x0000001312227389 */ /* 0x0086240000000007 */
[----:B01234-:R-:W-:Y:S05]  /*3280*/  ENDCOLLECTIVE ;  /* 0x000000000000791b */ /* 0x01ffea0003800000 */
.L_x_10766:
[----:B------:R-:W-:Y:S01]  /*3290*/  IMAD.MOV.U32 R31, RZ, RZ, R34 ;  /* 0x000000ffff1f7224 */ /* 0x000fe200078e0022 */
[----:B------:R-:W-:Y:S06]  /*32a0*/  BRA `(.L_x_10767) ;  /* 0xfffffff4000c7947 */ /* 0x000fec000383ffff */
.L_x_10728:
[----:B------:R-:W-:Y:S01]  /*32b0*/  BSSY B0, `(.L_x_10768) ;  /* 0x0000006000007945 */ /* 0x000fe20003800000 */
[----:B------:R-:W-:Y:S01]  /*32c0*/  IMAD.MOV.U32 R19, RZ, RZ, R4 ;  /* 0x000000ffff137224 */ /* 0x000fe200078e0004 */
[----:B------:R-:W-:-:S07]  /*32d0*/  MOV R34, 0xffffffff ;  /* 0xffffffff00227802 */ /* 0x000fce0000000f00 */
[----:B01234-:R-:W-:Y:S05]  /*32e0*/  WARPSYNC.COLLECTIVE R34, `(.L_x_10769) ;  /* 0x0000000022087348 */ /* 0x01ffea0003c00000 */
[----:B---3--:R3:W0:Y:S02]  /*32f0*/  SHFL.IDX P0, R34, R18, R19, R7 ;  /* 0x0000001312227389 */ /* 0x0086240000000007 */
[----:B01234-:R-:W-:Y:S05]  /*3300*/  ENDCOLLECTIVE ;  /* 0x000000000000791b */ /* 0x01ffea0003800000 */
.L_x_10769:
[----:B------:R-:W-:Y:S05]  /*3310*/  BSYNC B0 ;  /* 0x0000000000007941 */ /* 0x000fea0003800000 */
.L_x_10768:
[----:B------:R-:W-:Y:S05]  /*3320*/  BRA `(.L_x_10770) ;  /* 0xfffffff400007947 */ /* 0x000fea000383ffff */
.L_x_10730:
[----:B------:R-:W-:Y:S01]  /*3330*/  BSSY B0, `(.L_x_10771) ;  /* 0x0000006000007945 */ /* 0x000fe20003800000 */
[----:B------:R-:W-:Y:S02]  /*3340*/  IMAD.MOV.U32 R19, RZ, RZ, R5 ;  /* 0x000000ffff137224 */ /* 0x000fe400078e0005 */
[----:B------:R-:W-:-:S07]  /*3350*/  IMAD.MOV.U32 R34, RZ, RZ, -0x1 ;  /* 0xffffffffff227424 */ /* 0x000fce00078e00ff */
[----:B01234-:R-:W-:Y:S05]  /*3360*/  WARPSYNC.COLLECTIVE R34, `(.L_x_10772) ;  /* 0x0000000022087348 */ /* 0x01ffea0003c00000 */
[----:B---3--:R3:W0:Y:S02]  /*3370*/  SHFL.IDX P0, R34, R18, R19, R7 ;  /* 0x0000001312227389 */ /* 0x0086240000000007 */
[----:B01234-:R-:W-:Y:S05]  /*3380*/  ENDCOLLECTIVE ;  /* 0x000000000000791b */ /* 0x01ffea0003800000 */
.L_x_10772:
[----:B------:R-:W-:Y:S05]  /*3390*/  BSYNC B0 ;  /* 0x0000000000007941 */ /* 0x000fea0003800000 */
.L_x_10771:
[----:B------:R-:W-:Y:S05]  /*33a0*/  BRA `(.L_x_10773) ;  /* 0xfffffff000f47947 */ /* 0x000fea000383ffff */
.L_x_10732:
[----:B------:R-:W-:Y:S01]  /*33b0*/  BSSY B0, `(.L_x_10774) ;  /* 0x0000006000007945 */ /* 0x000fe20003800000 */
[----:B------:R-:W-:Y:S01]  /*33c0*/  MOV R19, R6 ;  /* 0x0000000600137202 */ /* 0x000fe20000000f00 */
[----:B------:R-:W-:-:S07]  /*33d0*/  IMAD.MOV.U32 R34, RZ, RZ, -0x1 ;  /* 0xffffffffff227424 */ /* 0x000fce00078e00ff */
[----:B01234-:R-:W-:Y:S05]  /*33e0*/  WARPSYNC.COLLECTIVE R34, `(.L_x_10775) ;  /* 0x0000000022087348 */ /* 0x01ffea0003c00000 */
[----:B---3--:R3:W0:Y:S02]  /*33f0*/  SHFL.IDX P0, R34, R18, R19, R7 ;  /* 0x0000001312227389 */ /* 0x0086240000000007 */
[----:B01234-:R-:W-:Y:S05]  /*3400*/  ENDCOLLECTIVE ;  /* 0x000000000000791b */ /* 0x01ffea0003800000 */
.L_x_10775:
[----:B------:R-:W-:Y:S05]  /*3410*/  BSYNC B0 ;  /* 0x0000000000007941 */ /* 0x000fea0003800000 */
.L_x_10774:
[----:B------:R-:W-:Y:S05]  /*3420*/  BRA `(.L_x_10776) ;  /* 0xfffffff000e87947 */ /* 0x000fea000383ffff */
.L_x_10777:
        /* <DEDUP_REMOVED lines=13> */
.L_x_58314:


//--------------------- .text._Z9cuda_gemmIiLi256ELi4ELi1ELi128ELi4ELi4ELi32ELi0ELi1EEviiiPT_S1_S1_ii --------------------------
	.section	.text._Z9cuda_gemmIiLi256ELi4ELi1ELi128ELi4ELi4ELi32ELi0ELi1EEviiiPT_S1_S1_ii,"ax",@progbits
	.align	128
        .global         _Z9cuda_gemmIiLi256ELi4ELi1ELi128ELi4ELi4ELi32ELi0ELi1EEviiiPT_S1_S1_ii
        .type           _Z9cuda_gemmIiLi256ELi4ELi1ELi128ELi4ELi4ELi32ELi0ELi1EEviiiPT_S1_S1_ii,@function
        .size           _Z9cuda_gemmIiLi256ELi4ELi1ELi128ELi4ELi4ELi32ELi0ELi1EEviiiPT_S1_S1_ii,(.L_x_58315 - _Z9cuda_gemmIiLi256ELi4ELi1ELi128ELi4ELi4ELi32ELi0ELi1EEviiiPT_S1_S1_ii)
        .other          _Z9cuda_gemmIiLi256ELi4ELi1ELi128ELi4ELi4ELi32ELi0ELi1EEviiiPT_S1_S1_ii,@"STO_CUDA_ENTRY STV_DEFAULT"
_Z9cuda_gemmIiLi256ELi4ELi1ELi128ELi4ELi4ELi32ELi0ELi1EEviiiPT_S1_S1_ii:
.text._Z9cuda_gemmIiLi256ELi4ELi1ELi128ELi4ELi4ELi32ELi0ELi1EEviiiPT_S1_S1_ii:
        /* <DEDUP_REMOVED lines=12> */
.L_x_10780:
[----:B0-2---:R-:W-:-:S06]  /*00c0*/  IMAD.WIDE.U32 R2, R7, 0x4, R4 ;  /* 0x0000000407027825 */ /* 0x005fcc00078e0004 */
[----:B------:R-:W2:Y:S01]  /*00d0*/  LDG.E R2, desc[UR12][R2.64] ;  /* 0x0000000c02027981 */ /* 0x000ea2000c1e1900 */
[C---:B------:R-:W-:Y:S02]  /*00e0*/  LOP3.LUT R9, R7.reuse, 0x3, RZ, 0xc0, !PT ;  /* 0x0000000307097812 */ /* 0x040fe400078ec0ff */
[----:B------:R-:W-:Y:S02]  /*00f0*/  LOP3.LUT R8, R7, 0xfffffffc, RZ, 0xc0, !PT ;  /* 0xfffffffc07087812 */ /* 0x000fe400078ec0ff */
[----:B-1----:R-:W-:Y:S01]  /*0100*/  IADD3 R7, PT, PT, R10, R7, RZ ;  /* 0x000000070a077210 */ /* 0x002fe20007ffe0ff */
[----:B------:R-:W-:-:S03]  /*0110*/  IMAD R9, R9, 0x14, R6 ;  /* 0x0000001409097824 */ /* 0x000fc600078e0206 */
[----:B------:R-:W-:Y:S01]  /*0120*/  ISETP.GE.U32.AND P0, PT, R7, 0x10, PT ;  /* 0x000000100700780c */ /* 0x000fe20003f06070 */
[----:B------:R-:W-:-:S05]  /*0130*/  IMAD.IADD R9, R9, 0x1, R8 ;  /* 0x0000000109097824 */ /* 0x000fca00078e0208 */
[----:B--2---:R0:W-:Y:S07]  /*0140*/  STS [R9], R2 ;  /* 0x0000000209007388 */ /* 0x0041ee0000000800 */
[----:B------:R-:W-:Y:S05]  /*0150*/  @!P0 BRA `(.L_x_10780) ;  /* 0xfffffffc00d88947 */ /* 0x000fea000383ffff */
.L_x_10779:
[----:B------:R-:W-:Y:S05]  /*0160*/  BSYNC.RECONVERGENT B0 ;  /* 0x0000000000007941 */ /* 0x000fea0003800200 */
.L_x_10778:
[----:B------:R-:W1:Y:S01]  /*0170*/  LDCU UR11, c[0x0][0x360] ;  /* 0x00006c00ff0b77ac */ /* 0x000e620008000800 */
[----:B------:R-:W0:Y:S08]  /*0180*/  LDC R10, c[0x0][0x374] ;  /* 0x0000dd00ff0a7b82 */ /* 0x000e300000000800 */
[----:B------:R-:W2:Y:S01]  /*0190*/  S2UR UR14, SR_CTAID.Y ;  /* 0x00000000000e79c3 */ /* 0x000ea20000002600 */
[----:B0-----:R-:W-:-:S05]  /*01a0*/  IMAD.SHL.U32 R2, R10, 0x4, RZ ;  /* 0x000000040a027824 */ /* 0x001fca00078e00ff */
[----:B--2---:R-:W-:-:S13]  /*01b0*/  ISETP.LE.U32.AND P0, PT, R2, UR14, PT ;  /* 0x0000000e02007c0c */ /* 0x004fda000bf03070 */
[----:B-1----:R-:W-:Y:S05]  /*01c0*/  @P0 EXIT ;  /* 0x000000000000094d */ /* 0x002fea0003800000 */
[----:B------:R-:W0:Y:S01]  /*01d0*/  I2F.U32.RP R6, UR11 ;  /* 0x0000000b00067d06 */ /* 0x000e220008209000 */
[C---:B------:R-:W-:Y:S01]  /*01e0*/  VIADD R4, R0.reuse, UR11 ;  /* 0x0000000b00047c36 */ /* 0x040fe20008000000 */
[----:B------:R-:W1:Y:S01]  /*01f0*/  S2UR UR8, SR_CgaCtaId ;  /* 0x00000000000879c3 */ /* 0x000e620000008800 */
[----:B------:R-:W2:Y:S01]  /*0200*/  LDCU UR7, c[0x0][0x388] ;  /* 0x00007100ff0777ac */ /* 0x000ea20008000800 */
[----:B------:R-:W-:Y:S01]  /*0210*/  ISETP.NE.U32.AND P2, PT, RZ, UR11, PT ;  /* 0x0000000bff007c0c */ /* 0x000fe2000bf45070 */
[----:B------:R-:W-:Y:S01]  /*0220*/  IMAD.SHL.U32 R12, R0, 0x4, RZ ;  /* 0x00000004000c7824 */ /* 0x000fe200078e00ff */
[C---:B------:R-:W-:Y:S01]  /*0230*/  ISETP.GE.U32.AND P0, PT, R4.reuse, 0x80, PT ;  /* 0x000000800400780c */ /* 0x040fe20003f06070 */
[----:B------:R-:W-:Y:S01]  /*0240*/  UMOV UR6, 0x400 ;  /* 0x0000040000067882 */ /* 0x000fe20000000000 */
[----:B------:R-:W-:Y:S01]  /*0250*/  VIMNMX.U32 R5, PT, PT, R4, 0x80, !PT ;  /* 0x0000008004057848 */ /* 0x000fe20007fe0000 */
[C---:B------:R-:W-:Y:S01]  /*0260*/  VIADD R16, R0.reuse, 0xffffffff ;  /* 0xffffffff00107836 */ /* 0x040fe20000000000 */
[----:B------:R-:W-:Y:S01]  /*0270*/  SEL R11, RZ, 0x1, P0 ;  /* 0x00000001ff0b7807 */ /* 0x000fe20000000000 */
[----:B------:R-:W3:Y:S01]  /*0280*/  S2UR UR4, SR_CTAID.X ;  /* 0x00000000000479c3 */ /* 0x000ee20000002500 */
[C---:B------:R-:W-:Y:S01]  /*0290*/  IADD3 R15, PT, PT, R0.reuse, 0x1, RZ ;  /* 0x00000001000f7810 */ /* 0x040fe20007ffe0ff */
[----:B------:R-:W-:Y:S01]  /*02a0*/  IMAD.U32 R13, RZ, RZ, UR14 ;  /* 0x0000000eff0d7e24 */ /* 0x000fe2000f8e00ff */
[----:B------:R-:W-:Y:S01]  /*02b0*/  IADD3 R5, PT, PT, R5, -R4, -R11 ;  /* 0x8000000405057210 */ /* 0x000fe20007ffe80b */
[----:B0-----:R-:W0:Y:S01]  /*02c0*/  MUFU.RCP R6, R6 ;  /* 0x0000000600067308 */ /* 0x001e220000001000 */
[----:B------:R-:W-:Y:S01]  /*02d0*/  LOP3.LUT R14, R0, 0x3, RZ, 0xc0, !PT ;  /* 0x00000003000e7812 */ /* 0x000fe200078ec0ff */
[----:B------:R-:W-:Y:S01]  /*02e0*/  USHF.L.U32 UR10, UR11, 0x2, URZ ;  /* 0x000000020b0a7899 */ /* 0x000fe200080006ff */
[----:B------:R-:W-:-:S02]  /*02f0*/  LOP3.LUT R18, R12, 0xc, RZ, 0xc0, !PT ;  /* 0x0000000c0c127812 */ /* 0x000fc400078ec0ff */
[----:B------:R-:W-:Y:S01]  /*0300*/  LOP3.LUT R15, R15, 0x3, RZ, 0xc0, !PT ;  /* 0x000000030f0f7812 */ /* 0x000fe200078ec0ff */
[----:B--2---:R-:W-:Y:S01]  /*0310*/  USHF.R.S32.HI UR5, URZ, 0x1f, UR7 ;  /* 0x0000001fff057899 */ /* 0x004fe20008011407 */
[----:B------:R-:W-:Y:S02]  /*0320*/  LOP3.LUT R16, R16, 0x3, RZ, 0xc0, !PT ;  /* 0x0000000310107812 */ /* 0x000fe400078ec0ff */
[----:B------:R-:W-:Y:S01]  /*0330*/  LOP3.LUT R17, R14, 0x2, RZ, 0x3c, !PT ;  /* 0x000000020e117812 */ /* 0x000fe200078e3cff */
[----:B------:R-:W-:Y:S02]  /*0340*/  ULEA.HI UR5, UR5, UR7, URZ, 0x2 ;  /* 0x0000000705057291 */ /* 0x000fe4000f8f10ff */
[----:B-1----:R-:W-:Y:S02]  /*0350*/  ULEA UR15, UR8, UR6, 0x18 ;  /* 0x00000006080f7291 */ /* 0x002fe4000f8ec0ff */
[----:B------:R-:W-:Y:S02]  /*0360*/  UIADD3 UR6, UPT, UPT, UR6, 0x280, URZ ;  /* 0x0000028006067890 */ /* 0x000fe4000fffe0ff */
[----:B------:R-:W-:Y:S01]  /*0370*/  USHF.R.S32.HI UR5, URZ, 0x2, UR5 ;  /* 0x00000002ff057899 */ /* 0x000fe20008011405 */
[----:B0-----:R-:W-:Y:S01]  /*0380*/  VIADD R2, R6, 0xffffffe ;  /* 0x0ffffffe06027836 */ /* 0x001fe20000000000 */
[----:B------:R-:W-:Y:S01]  /*0390*/  ULEA UR6, UR8, UR6, 0x18 ;  /* 0x0000000608067291 */ /* 0x000fe2000f8ec0ff */
[----:B------:R-:W-:Y:S01]  /*03a0*/  IADD3 R18, PT, PT, R18, UR15, RZ ;  /* 0x0000000f12127c10 */ /* 0x000fe2000fffe0ff */
[----:B---3--:R-:W-:Y:S01]  /*03b0*/  USHF.L.U32 UR9, UR4, 0x7, URZ ;  /* 0x0000000704097899 */ /* 0x008fe200080006ff */
[----:B------:R0:W1:Y:S01]  /*03c0*/  F2I.FTZ.U32.TRUNC.NTZ R3, R2 ;  /* 0x0000000200037305 */ /* 0x000062000021f000 */
[----:B------:R-:W-:-:S02]  /*03d0*/  USHF.L.U32 UR4, UR4, 0x5, URZ ;  /* 0x0000000504047899 */ /* 0x000fc400080006ff */
[----:B------:R-:W-:Y:S02]  /*03e0*/  VIADD R19, R12, UR6 ;  /* 0x000000060c137c36 */ /* 0x000fe40008000000 */
[----:B0-----:R-:W-:Y:S01]  /*03f0*/  IMAD.MOV.U32 R2, RZ, RZ, RZ ;  /* 0x000000ffff027224 */ /* 0x001fe200078e00ff */
[----:B-1----:R-:W-:-:S05]  /*0400*/  IADD3 R7, PT, PT, RZ, -R3, RZ ;  /* 0x80000003ff077210 */ /* 0x002fca0007ffe0ff */
        /* <DEDUP_REMOVED lines=8> */
[----:B------:R-:W-:-:S13]  /*0490*/  ISETP.GE.U32.AND P1, PT, R5, UR11, PT ;  /* 0x0000000b05007c0c */ /* 0x000fda000bf26070 */
[----:B------:R-:W-:Y:S02]  /*04a0*/  @P1 IADD3 R6, PT, PT, R6, 0x1, RZ ;  /* 0x0000000106061810 */ /* 0x000fe40007ffe0ff */
[----:B------:R-:W-:-:S05]  /*04b0*/  @!P2 LOP3.LUT R6, RZ, UR11, RZ, 0x33, !PT ;  /* 0x0000000bff06ac12 */ /* 0x000fca000f8e33ff */
[----:B------:R-:W-:-:S07]  /*04c0*/  IMAD.IADD R11, R11, 0x1, R6 ;  /* 0x000000010b0b7824 */ /* 0x000fce00078e0206 */
.L_x_10799:
[----:B------:R-:W-:Y:S01]  /*04d0*/  ISETP.GT.U32.AND P0, PT, R0, 0x7f, PT ;  /* 0x0000007f0000780c */ /* 0x000fe20003f04070 */
[----:B------:R-:W-:-:S12]  /*04e0*/  BSSY.RECONVERGENT B0, `(.L_x_10781) ;  /* 0x0000067000007945 */ /* 0x000fd80003800200 */
[----:B01--4-:R-:W-:Y:S05]  /*04f0*/  @P0 BRA `(.L_x_10782) ;  /* 0x0000000400940947 */ /* 0x013fea0003800000 */
[C---:B------:R-:W-:Y:S01]  /*0500*/  VIADD R2, R11.reuse, 0x1 ;  /* 0x000000010b027836 */ /* 0x040fe20000000000 */
[----:B------:R-:W-:Y:S01]  /*0510*/  BSSY.RECONVERGENT B1, `(.L_x_10783) ;  /* 0x0000022000017945 */ /* 0x000fe20003800200 */
[----:B------:R-:W-:Y:S02]  /*0520*/  ISETP.GE.U32.AND P2, PT, R11, 0x3, PT ;  /* 0x000000030b00780c */ /* 0x000fe40003f46070 */
[----:B------:R-:W-:Y:S02]  /*0530*/  MOV R20, R0 ;  /* 0x0000000000147202 */ /* 0x000fe40000000f00 */
[----:B------:R-:W-:-:S04]  /*0540*/  LOP3.LUT R6, R2, 0x3, RZ, 0xc0, !PT ;  /* 0x0000000302067812 */ /* 0x000fc800078ec0ff */
[----:B------:R-:W-:-:S13]  /*0550*/  ISETP.NE.AND P1, PT, R6, RZ, PT ;  /* 0x000000ff0600720c */ /* 0x000fda0003f25270 */
        /* <DEDUP_REMOVED lines=29> */
.L_x_10784:
[----:B------:R-:W-:Y:S05]  /*0730*/  BSYNC.RECONVERGENT B1 ;  /* 0x0000000000017941 */ /* 0x000fea0003800200 */
.L_x_10783:
        /* <DEDUP_REMOVED lines=10> */
.L_x_10787:
        /* <DEDUP_REMOVED lines=22> */
.L_x_10786:
[----:B------:R-:W-:Y:S05]  /*0940*/  BSYNC.RECONVERGENT B1 ;  /* 0x0000000000017941 */ /* 0x000fea0003800200 */
.L_x_10785:
[----:B------:R-:W-:Y:S01]  /*0950*/  BSSY.RECONVERGENT B1, `(.L_x_10788) ;  /* 0x0000010000017945 */ /* 0x000fe20003800200 */
[----:B-1----:R-:W-:-:S03]  /*0960*/  MOV R2, R0 ;  /* 0x0000000000027202 */ /* 0x002fc60000000f00 */
[----:B------:R-:W-:Y:S05]  /*0970*/  @!P1 BRA `(.L_x_10789) ;  /* 0x0000000000349947 */ /* 0x000fea0003800000 */
[----:B------:R-:W-:Y:S01]  /*0980*/  VIADD R2, R11, 0x1 ;  /* 0x000000010b027836 */ /* 0x000fe20000000000 */
[----:B------:R1:W-:Y:S04]  /*0990*/  STS [R12+UR6], RZ ;  /* 0x000000ff0c007988 */ /* 0x0003e80008000806 */
[----:B------:R-:W-:Y:S01]  /*09a0*/  LOP3.LUT R3, R2, 0x3, RZ, 0xc0, !PT ;  /* 0x0000000302037812 */ /* 0x000fe200078ec0ff */
[----:B------:R-:W-:-:S03]  /*09b0*/  VIADD R2, R0, UR11 ;  /* 0x0000000b00027c36 */ /* 0x000fc60008000000 */
[----:B------:R-:W-:-:S13]  /*09c0*/  ISETP.NE.AND P1, PT, R3, 0x1, PT ;  /* 0x000000010300780c */ /* 0x000fda0003f25270 */
[----:B-1----:R-:W-:Y:S05]  /*09d0*/  @!P1 BRA `(.L_x_10789) ;  /* 0x00000000001c9947 */ /* 0x002fea0003800000 */
[----:B------:R-:W-:Y:S01]  /*09e0*/  ISETP.NE.AND P1, PT, R3, 0x2, PT ;  /* 0x000000020300780c */ /* 0x000fe20003f25270 */
[----:B------:R1:W-:Y:S01]  /*09f0*/  STS [R19+UR10], RZ ;  /* 0x000000ff13007988 */ /* 0x0003e2000800080a */
[----:B0-----:R-:W-:Y:S01]  /*0a00*/  IADD3 R4, PT, PT, R19, UR10, RZ ;  /* 0x0000000a13047c10 */ /* 0x001fe2000fffe0ff */
[----:B------:R-:W-:-:S04]  /*0a10*/  VIADD R2, R2, UR11 ;  /* 0x0000000b02027c36 */ /* 0x000fc80008000000 */
[----:B------:R-:W-:-:S06]  /*0a20*/  VIADD R3, R2, UR11 ;  /* 0x0000000b02037c36 */ /* 0x000fcc0008000000 */
[----:B------:R1:W-:Y:S01]  /*0a30*/  @P1 STS [R4+UR10], RZ ;  /* 0x000000ff04001988 */ /* 0x0003e2000800080a */
[----:B------:R-:W-:-:S07]  /*0a40*/  @P1 MOV R2, R3 ;  /* 0x0000000300021202 */ /* 0x000fce0000000f00 */
.L_x_10789:
[----:B------:R-:W-:Y:S05]  /*0a50*/  BSYNC.RECONVERGENT B1 ;  /* 0x0000000000017941 */ /* 0x000fea0003800200 */
.L_x_10788:
[----:B------:R-:W-:Y:S05]  /*0a60*/  @!P2 BRA `(.L_x_10782) ;  /* 0x000000000038a947 */ /* 0x000fea0003800000 */
[----:B01----:R-:W0:Y:S01]  /*0a70*/  S2R R4, SR_CgaCtaId ;  /* 0x0000000000047919 */ /* 0x003e220000008800 */
[----:B------:R-:W-:-:S05]  /*0a80*/  MOV R3, 0x400 ;  /* 0x0000040000037802 */ /* 0x000fca0000000f00 */
[----:B------:R-:W-:-:S05]  /*0a90*/  VIADD R3, R3, 0x280 ;  /* 0x0000028003037836 */ /* 0x000fca0000000000 */
[----:B0-----:R-:W-:-:S07]  /*0aa0*/  LEA R7, R4, R3, 0x18 ;  /* 0x0000000304077211 */ /* 0x001fce00078ec0ff */
.L_x_10790:
        /* <DEDUP_REMOVED lines=10> */
.L_x_10782:
[----:B------:R-:W-:Y:S05]  /*0b50*/  BSYNC.RECONVERGENT B0 ;  /* 0x0000000000007941 */ /* 0x000fea0003800200 */
.L_x_10781:
[----:B------:R-:W-:Y:S01]  /*0b60*/  BAR.SYNC.DEFER_BLOCKING 0x0 ;  /* 0x0000000000007b1d */ /* 0x000fe20000010000 */
[----:B------:R-:W-:-:S05]  /*0b70*/  LOP3.LUT R2, R0, 0x1f, RZ, 0xc0, !PT ;  /* 0x0000001f00027812 */ /* 0x000fca00078ec0ff */
[----:B------:R-:W-:Y:S05]  /*0b80*/  @P0 BRA `(.L_x_10791) ;  /* 0x0000000000a40947 */ /* 0x000fea0003800000 */
[----:B------:R-:W4:Y:S01]  /*0b90*/  S2R R7, SR_CgaCtaId ;  /* 0x0000000000077919 */ /* 0x000f220000008800 */
[----:B------:R-:W-:Y:S02]  /*0ba0*/  MOV R9, 0x400 ;  /* 0x0000040000097802 */ /* 0x000fe40000000f00 */
[----:B---3--:R-:W-:-:S03]  /*0bb0*/  SHF.L.U32 R3, R2, 0x2, RZ ;  /* 0x0000000202037819 */ /* 0x008fc600000006ff */
[----:B--2---:R-:W-:Y:S01]  /*0bc0*/  VIADD R6, R9, 0x80 ;  /* 0x0000008009067836 */ /* 0x004fe20000000000 */
[C---:B01----:R-:W-:Y:S02]  /*0bd0*/  LOP3.LUT R4, R3.reuse, 0x3, R0, 0xf8, !PT ;  /* 0x0000000303047812 */ /* 0x043fe400078ef800 */
[C---:B------:R-:W-:Y:S02]  /*0be0*/  LOP3.LUT R5, R3.reuse, R15, RZ, 0xfc, !PT ;  /* 0x0000000f03057212 */ /* 0x040fe400078efcff */
[----:B------:R-:W-:Y:S02]  /*0bf0*/  LOP3.LUT R8, R3, R16, RZ, 0xfc, !PT ;  /* 0x0000001003087212 */ /* 0x000fe400078efcff */
[----:B----4-:R-:W-:Y:S02]  /*0c00*/  LEA R21, R7, R6, 0x18 ;  /* 0x0000000607157211 */ /* 0x010fe400078ec0ff */
[----:B------:R-:W-:-:S03]  /*0c10*/  LOP3.LUT R6, R3, 0x2, R14, 0xf6, !PT ;  /* 0x0000000203067812 */ /* 0x000fc600078ef60e */
[--C-:B------:R-:W-:Y:S01]  /*0c20*/  IMAD R3, R4, 0x4, R21.reuse ;  /* 0x0000000404037824 */ /* 0x100fe200078e0215 */
[----:B------:R-:W-:Y:S01]  /*0c30*/  LEA R4, R5, R21, 0x2 ;  /* 0x0000001505047211 */ /* 0x000fe200078e10ff */
[--C-:B------:R-:W-:Y:S02]  /*0c40*/  IMAD R5, R6, 0x4, R21.reuse ;  /* 0x0000000406057824 */ /* 0x100fe400078e0215 */
[----:B------:R-:W-:Y:S01]  /*0c50*/  IMAD R6, R8, 0x4, R21 ;  /* 0x0000000408067824 */ /* 0x000fe200078e0215 */
[----:B------:R-:W-:Y:S01]  /*0c60*/  IADD3 R8, PT, PT, R9, 0x280, RZ ;  /* 0x0000028009087810 */ /* 0x000fe20007ffe0ff */
[----:B------:R-:W0:Y:S01]  /*0c70*/  LDS R3, [R3] ;  /* 0x0000000003037984 */ /* 0x000e220000000800 */
[----:B------:R-:W-:Y:S02]  /*0c80*/  SHF.R.U32.HI R9, RZ, 0x5, R0 ;  /* 0x00000005ff097819 */ /* 0x000fe40000011600 */
[----:B------:R-:W-:Y:S01]  /*0c90*/  LEA R7, R7, R8, 0x18 ;  /* 0x0000000807077211 */ /* 0x000fe200078ec0ff */
[----:B------:R-:W1:Y:S04]  /*0ca0*/  LDS R4, [R4] ;  /* 0x0000000004047984 */ /* 0x000e680000000800 */
[----:B------:R-:W2:Y:S04]  /*0cb0*/  LDS R5, [R5] ;  /* 0x0000000005057984 */ /* 0x000ea80000000800 */
[----:B------:R-:W3:Y:S02]  /*0cc0*/  LDS R6, [R6] ;  /* 0x0000000006067984 */ /* 0x000ee40000000800 */
.L_x_10793:
        /* <DEDUP_REMOVED lines=11> */
.L_x_10805:
[----:B----4-:R-:W-:Y:S01]  /*0d80*/  IMAD R8, R9, 0x20, R2 ;  /* 0x0000002009087824 */ /* 0x010fe200078e0202 */
[----:B------:R-:W0:Y:S01]  /*0d90*/  LDC R22, c[0x0][0x360] ;  /* 0x0000d800ff167b82 */ /* 0x000e220000000800 */
[----:B---3--:R-:W-:Y:S02]  /*0da0*/  IMAD R21, R6, R24, R21 ;  /* 0x0000001806157224 */ /* 0x008fe400078e0215 */
[----:B------:R-:W-:-:S05]  /*0db0*/  IMAD.U32 R8, R8, 0x4, R7 ;  /* 0x0000000408087824 */ /* 0x000fca00078e0007 */
[----:B------:R-:W1:Y:S01]  /*0dc0*/  LDS R20, [R8] ;  /* 0x0000000008147984 */ /* 0x000e620000000800 */
[----:B0-----:R-:W-:-:S04]  /*0dd0*/  LEA.HI R9, R22, R9, RZ, 0x1b ;  /* 0x0000000916097211 */ /* 0x001fc800078fd8ff */
[----:B------:R-:W-:Y:S02]  /*0de0*/  ISETP.GE.U32.AND P1, PT, R9, 0x4, PT ;  /* 0x000000040900780c */ /* 0x000fe40003f26070 */
[----:B-1----:R-:W-:-:S05]  /*0df0*/  IADD3 R21, PT, PT, R21, R20, RZ ;  /* 0x0000001415157210 */ /* 0x002fca0007ffe0ff */
[----:B------:R4:W-:Y:S06]  /*0e00*/  STS [R8], R21 ;  /* 0x0000001508007388 */ /* 0x0009ec0000000800 */
[----:B------:R-:W-:Y:S05]  /*0e10*/  @!P1 BRA `(.L_x_10793) ;  /* 0xfffffffc00ac9947 */ /* 0x000fea000383ffff */
.L_x_10791:
[----:B------:R-:W-:Y:S05]  /*0e20*/  WARPSYNC.ALL ;  /* 0x0000000000007948 */ /* 0x000fea0003800000 */
[----:B------:R-:W-:Y:S06]  /*0e30*/  BAR.SYNC.DEFER_BLOCKING 0x0 ;  /* 0x0000000000007b1d */ /* 0x000fec0000010000 */
[----:B------:R-:W-:Y:S04]  /*0e40*/  BSSY.RECONVERGENT B0, `(.L_x_10794) ;  /* 0x0000054000007945 */ /* 0x000fe80003800200 */
[----:B------:R-:W-:Y:S05]  /*0e50*/  @P0 BRA `(.L_x_10795) ;  /* 0x0000000400480947 */ /* 0x000fea0003800000 */
[----:B------:R-:W5:Y:S01]  /*0e60*/  LDC R20, c[0x0][0x384] ;  /* 0x0000e100ff147b82 */ /* 0x000f620000000800 */
[C---:B---3--:R-:W-:Y:S01]  /*0e70*/  VIADD R3, R11.reuse, 0x1 ;  /* 0x000000010b037836 */ /* 0x048fe20000000000 */
[----:B------:R-:W-:Y:S01]  /*0e80*/  BSSY.RECONVERGENT B1, `(.L_x_10796) ;  /* 0x0000024000017945 */ /* 0x000fe20003800200 */
[----:B------:R-:W-:Y:S01]  /*0e90*/  ISETP.GE.U32.AND P1, PT, R11, 0x3, PT ;  /* 0x000000030b00780c */ /* 0x000fe20003f26070 */
[----:B------:R-:W-:Y:S02]  /*0ea0*/  IMAD.MOV.U32 R22, RZ, RZ, R0 ;  /* 0x000000ffff167224 */ /* 0x000fe400078e0000 */
[----:B--2---:R-:W-:-:S04]  /*0eb0*/  LOP3.LUT R6, R3, 0x3, RZ, 0xc0, !PT ;  /* 0x0000000303067812 */ /* 0x004fc800078ec0ff */
[----:B------:R-:W-:Y:S01]  /*0ec0*/  ISETP.NE.AND P0, PT, R6, RZ, PT ;  /* 0x000000ff0600720c */ /* 0x000fe20003f05270 */
[----:B-----5:R-:W-:-:S12]  /*0ed0*/  IMAD R20, R13, R20, UR4 ;  /* 0x000000040d147e24 */ /* 0x020fd8000f8e0214 */
[----:B------:R-:W-:Y:S05]  /*0ee0*/  @!P0 BRA `(.L_x_10797) ;  /* 0x0000000000748947 */ /* 0x000fea0003800000 */
[----:B------:R-:W2:Y:S01]  /*0ef0*/  LDS R7, [R12+UR6] ;  /* 0x000000060c077984 */ /* 0x000ea20008000800 */
[----:B01----:R-:W0:Y:S01]  /*0f00*/  LDC.64 R4, c[0x0][0x3a0] ;  /* 0x0000e800ff047b82 */ /* 0x003e220000000a00 */
[----:B------:R-:W-:Y:S01]  /*0f10*/  SHF.R.U32.HI R3, RZ, 0x5, R0 ;  /* 0x00000005ff037819 */ /* 0x000fe20000011600 */
[----:B----4-:R-:W-:Y:S01]  /*0f20*/  VIADD R8, R0, UR11 ;  /* 0x0000000b00087c36 */ /* 0x010fe20008000000 */
[----:B------:R-:W-:-:S03]  /*0f30*/  ISETP.NE.AND P0, PT, R6, 0x1, PT ;  /* 0x000000010600780c */ /* 0x000fc60003f05270 */
[----:B------:R-:W-:Y:S02]  /*0f40*/  IMAD R3, R3, UR5, R2 ;  /* 0x0000000503037c24 */ /* 0x000fe4000f8e0202 */
[----:B------:R-:W-:-:S03]  /*0f50*/  IMAD.MOV.U32 R22, RZ, RZ, R8 ;  /* 0x000000ffff167224 */ /* 0x000fc600078e0008 */
[----:B------:R-:W-:-:S05]  /*0f60*/  IADD3 R3, PT, PT, R20, R3, RZ ;  /* 0x0000000314037210 */ /* 0x000fca0007ffe0ff */
[----:B0-----:R-:W-:-:S05]  /*0f70*/  IMAD.WIDE R2, R3, 0x4, R4 ;  /* 0x0000000403027825 */ /* 0x001fca00078e0204 */
[----:B--2---:R2:W-:Y:S01]  /*0f80*/  STG.E desc[UR12][R2.64], R7 ;  /* 0x0000000702007986 */ /* 0x0045e2000c10190c */
[----:B------:R-:W-:Y:S05]  /*0f90*/  @!P0 BRA `(.L_x_10797) ;  /* 0x0000000000488947 */ /* 0x000fea0003800000 */
[----:B------:R-:W-:Y:S01]  /*0fa0*/  ISETP.NE.AND P0, PT, R6, 0x2, PT ;  /* 0x000000020600780c */ /* 0x000fe20003f05270 */
[----:B--2---:R-:W0:Y:S01]  /*0fb0*/  LDS R7, [R19+UR10] ;  /* 0x0000000a13077984 */ /* 0x004e220008000800 */
[----:B------:R-:W-:Y:S01]  /*0fc0*/  IADD3 R9, PT, PT, R19, UR10, RZ ;  /* 0x0000000a13097c10 */ /* 0x000fe2000fffe0ff */
[C---:B------:R-:W-:Y:S01]  /*0fd0*/  VIADD R22, R8.reuse, UR11 ;  /* 0x0000000b08167c36 */ /* 0x040fe20008000000 */
[----:B------:R-:W-:Y:S02]  /*0fe0*/  LOP3.LUT R2, R8, 0x1f, RZ, 0xc0, !PT ;  /* 0x0000001f08027812 */ /* 0x000fe400078ec0ff */
[----:B------:R-:W-:-:S05]  /*0ff0*/  SHF.R.U32.HI R3, RZ, 0x5, R8 ;  /* 0x00000005ff037819 */ /* 0x000fca0000011608 */
[----:B------:R-:W-:Y:S02]  /*1000*/  IMAD R3, R3, UR5, R2 ;  /* 0x0000000503037c24 */ /* 0x000fe4000f8e0202 */
[----:B------:R-:W1:Y:S01]  /*1010*/  @P0 LDS R9, [R9+UR10] ;  /* 0x0000000a09090984 */ /* 0x000e620008000800 */
[----:B------:R-:W-:Y:S01]  /*1020*/  @P0 LOP3.LUT R6, R22, 0x1f, RZ, 0xc0, !PT ;  /* 0x0000001f16060812 */ /* 0x000fe200078ec0ff */
[----:B------:R-:W-:Y:S01]  /*1030*/  IMAD.IADD R3, R20, 0x1, R3 ;  /* 0x0000000114037824 */ /* 0x000fe200078e0203 */
[----:B------:R-:W-:Y:S01]  /*1040*/  @P0 SHF.R.U32.HI R21, RZ, 0x5, R22 ;  /* 0x00000005ff150819 */ /* 0x000fe20000011616 */
[----:B------:R-:W-:Y:S02]  /*1050*/  @P0 VIADD R22, R22, UR11 ;  /* 0x0000000b16160c36 */ /* 0x000fe40008000000 */
[----:B------:R-:W-:-:S04]  /*1060*/  IMAD.WIDE R2, R3, 0x4, R4 ;  /* 0x0000000403027825 */ /* 0x000fc800078e0204 */
[----:B------:R-:W-:-:S05]  /*1070*/  @P0 IMAD R21, R21, UR5, R6 ;  /* 0x0000000515150c24 */ /* 0x000fca000f8e0206 */
[----:B------:R-:W-:-:S05]  /*1080*/  @P0 IADD3 R21, PT, PT, R20, R21, RZ ;  /* 0x0000001514150210 */ /* 0x000fca0007ffe0ff */
[----:B------:R-:W-:Y:S01]  /*1090*/  @P0 IMAD.WIDE R4, R21, 0x4, R4 ;  /* 0x0000000415040825 */ /* 0x000fe200078e0204 */
[----:B0-----:R3:W-:Y:S04]  /*10a0*/  STG.E desc[UR12][R2.64], R7 ;  /* 0x0000000702007986 */ /* 0x0017e8000c10190c */
[----:B-1----:R3:W-:Y:S02]  /*10b0*/  @P0 STG.E desc[UR12][R4.64], R9 ;  /* 0x0000000904000986 */ /* 0x0027e4000c10190c */
.L_x_10797:
[----:B------:R-:W-:Y:S05]  /*10c0*/  BSYNC.RECONVERGENT B1 ;  /* 0x0000000000017941 */ /* 0x000fea0003800200 */
.L_x_10796:
[----:B------:R-:W-:Y:S05]  /*10d0*/  @!P1 BRA `(.L_x_10795) ;  /* 0x0000000000a89947 */ /* 0x000fea0003800000 */
[----:B----4-:R-:W4:Y:S01]  /*10e0*/  S2R R21, SR_CgaCtaId ;  /* 0x0000000000157919 */ /* 0x010f220000008800 */
[----:B--23--:R-:W2:Y:S01]  /*10f0*/  LDC.64 R2, c[0x0][0x3a0] ;  /* 0x0000e800ff027b82 */ /* 0x00cea20000000a00 */
[----:B01----:R-:W-:-:S05]  /*1100*/  MOV R4, 0x400 ;  /* 0x0000040000047802 */ /* 0x003fca0000000f00 */
[----:B------:R-:W-:-:S05]  /*1110*/  VIADD R4, R4, 0x280 ;  /* 0x0000028004047836 */ /* 0x000fca0000000000 */
[----:B----4-:R-:W-:-:S07]  /*1120*/  LEA R21, R21, R4, 0x18 ;  /* 0x0000000415157211 */ /* 0x010fce00078ec0ff */
.L_x_10798:
[C---:B0-----:R-:W-:Y:S01]  /*1130*/  LEA R6, R22.reuse, R21, 0x2 ;  /* 0x0000001516067211 */ /* 0x041fe200078e10ff */
[C---:B------:R-:W-:Y:S01]  /*1140*/  VIADD R8, R22.reuse, UR11 ;  /* 0x0000000b16087c36 */ /* 0x040fe20008000000 */
[----:B------:R-:W-:Y:S02]  /*1150*/  LOP3.LUT R5, R22, 0x1f, RZ, 0xc0, !PT ;  /* 0x0000001f16057812 */ /* 0x000fe400078ec0ff */
[----:B------:R-:W-:Y:S01]  /*1160*/  SHF.R.U32.HI R4, RZ, 0x5, R22 ;  /* 0x00000005ff047819 */ /* 0x000fe20000011616 */
[----:B------:R-:W0:Y:S01]  /*1170*/  LDS R7, [R6] ;  /* 0x0000000006077984 */ /* 0x000e220000000800 */
[----:B------:R-:W-:Y:S01]  /*1180*/  VIADD R27, R6, UR10 ;  /* 0x0000000a061b7c36 */ /* 0x000fe20008000000 */
[----:B------:R-:W-:Y:S01]  /*1190*/  IADD3 R5, PT, PT, R20, R5, RZ ;  /* 0x0000000514057210 */ /* 0x000fe20007ffe0ff */
[C---:B------:R-:W-:Y:S01]  /*11a0*/  VIADD R24, R8.reuse, UR11 ;  /* 0x0000000b08187c36 */ /* 0x040fe20008000000 */
[----:B------:R1:W3:Y:S01]  /*11b0*/  LDS R23, [R6+UR10] ;  /* 0x0000000a06177984 */ /* 0x0002e20008000800 */
[----:B------:R-:W-:Y:S01]  /*11c0*/  VIADD R25, R27, UR10 ;  /* 0x0000000a1b197c36 */ /* 0x000fe20008000000 */
[----:B------:R-:W-:Y:S01]  /*11d0*/  LOP3.LUT R9, R8, 0x1f, RZ, 0xc0, !PT ;  /* 0x0000001f08097812 */ /* 0x000fe200078ec0ff */
[----:B------:R-:W-:Y:S01]  /*11e0*/  IMAD R5, R4, UR5, R5 ;  /* 0x0000000504057c24 */ /* 0x000fe2000f8e0205 */
[----:B------:R-:W4:Y:S01]  /*11f0*/  LDS R27, [R27+UR10] ;  /* 0x0000000a1b1b7984 */ /* 0x000f220008000800 */
[----:B------:R-:W-:-:S02]  /*1200*/  IADD3 R22, PT, PT, R24, UR11, RZ ;  /* 0x0000000b18167c10 */ /* 0x000fc4000fffe0ff */
[----:B------:R-:W-:Y:S01]  /*1210*/  LOP3.LUT R29, R24, 0x1f, RZ, 0xc0, !PT ;  /* 0x0000001f181d7812 */ /* 0x000fe200078ec0ff */
[----:B------:R-:W5:Y:S01]  /*1220*/  LDS R25, [R25+UR10] ;  /* 0x0000000a19197984 */ /* 0x000f620008000800 */
[----:B-1----:R-:W-:Y:S01]  /*1230*/  LOP3.LUT R6, R22, 0x1f, RZ, 0xc0, !PT ;  /* 0x0000001f16067812 */ /* 0x002fe200078ec0ff */
[----:B--2---:R-:W-:Y:S01]  /*1240*/  IMAD.WIDE R4, R5, 0x4, R2 ;  /* 0x0000000405047825 */ /* 0x004fe200078e0202 */
[----:B------:R-:W-:Y:S02]  /*1250*/  SHF.R.U32.HI R8, RZ, 0x5, R8 ;  /* 0x00000005ff087819 */ /* 0x000fe40000011608 */
[----:B------:R-:W-:Y:S01]  /*1260*/  SHF.R.U32.HI R24, RZ, 0x5, R24 ;  /* 0x00000005ff187819 */ /* 0x000fe20000011618 */
[C---:B------:R-:W-:Y:S01]  /*1270*/  IMAD.IADD R9, R20.reuse, 0x1, R9 ;  /* 0x0000000114097824 */ /* 0x040fe200078e0209 */
[C---:B------:R-:W-:Y:S01]  /*1280*/  IADD3 R26, PT, PT, R20.reuse, R6, RZ ;  /* 0x00000006141a7210 */ /* 0x040fe20007ffe0ff */
[----:B------:R-:W-:Y:S01]  /*1290*/  IMAD.IADD R29, R20, 0x1, R29 ;  /* 0x00000001141d7824 */ /* 0x000fe200078e021d */
[----:B------:R-:W-:Y:S01]  /*12a0*/  SHF.R.U32.HI R6, RZ, 0x5, R22 ;  /* 0x00000005ff067819 */ /* 0x000fe20000011616 */
[----:B------:R-:W-:-:S05]  /*12b0*/  VIADD R22, R22, UR11 ;  /* 0x0000000b16167c36 */ /* 0x000fca0008000000 */
[----:B------:R-:W-:Y:S01]  /*12c0*/  ISETP.GE.U32.AND P0, PT, R22, 0x80, PT ;  /* 0x000000801600780c */ /* 0x000fe20003f06070 */
[----:B0-----:R0:W-:Y:S02]  /*12d0*/  STG.E desc[UR12][R4.64], R7 ;  /* 0x0000000704007986 */ /* 0x0011e4000c10190c */
[----:B0-----:R-:W-:Y:S02]  /*12e0*/  IMAD R5, R8, UR5, R9 ;  /* 0x0000000508057c24 */ /* 0x001fe4000f8e0209 */
[----:B------:R-:W-:Y:S02]  /*12f0*/  IMAD R7, R24, UR5, R29 ;  /* 0x0000000518077c24 */ /* 0x000fe4000f8e021d */
[----:B------:R-:W-:Y:S02]  /*1300*/  IMAD R9, R6, UR5, R26 ;  /* 0x0000000506097c24 */ /* 0x000fe4000f8e021a */
[----:B------:R-:W-:-:S04]  /*1310*/  IMAD.WIDE R4, R5, 0x4, R2 ;  /* 0x0000000405047825 */ /* 0x000fc800078e0202 */
[--C-:B------:R-:W-:Y:S01]  /*1320*/  IMAD.WIDE R6, R7, 0x4, R2.reuse ;  /* 0x0000000407067825 */ /* 0x100fe200078e0202 */
[----:B---3--:R0:W-:Y:S03]  /*1330*/  STG.E desc[UR12][R4.64], R23 ;  /* 0x0000001704007986 */ /* 0x0081e6000c10190c */
[----:B------:R-:W-:Y:S01]  /*1340*/  IMAD.WIDE R8, R9, 0x4, R2 ;  /* 0x0000000409087825 */ /* 0x000fe200078e0202 */
[----:B----4-:R0:W-:Y:S04]  /*1350*/  STG.E desc[UR12][R6.64], R27 ;  /* 0x0000001b06007986 */ /* 0x0101e8000c10190c */
[----:B-----5:R0:W-:Y:S01]  /*1360*/  STG.E desc[UR12][R8.64], R25 ;  /* 0x0000001908007986 */ /* 0x0201e2000c10190c */
[----:B------:R-:W-:Y:S05]  /*1370*/  @!P0 BRA `(.L_x_10798) ;  /* 0xfffffffc006c8947 */ /* 0x000fea000383ffff */
.L_x_10795:
[----:B------:R-:W-:Y:S05]  /*1380*/  BSYNC.RECONVERGENT B0 ;  /* 0x0000000000007941 */ /* 0x000fea0003800200 */
.L_x_10794:
[C---:B------:R-:W-:Y:S01]  /*1390*/  IMAD.IADD R13, R10.reuse, 0x1, R13 ;  /* 0x000000010a0d7824 */ /* 0x040fe200078e020d */
[----:B--23--:R-:W-:-:S04]  /*13a0*/  SHF.L.U32 R2, R10, 0x2, RZ ;  /* 0x000000020a027819 */ /* 0x00cfc800000006ff */
[----:B------:R-:W-:-:S13]  /*13b0*/  ISETP.GE.U32.AND P0, PT, R13, R2, PT ;  /* 0x000000020d00720c */ /* 0x000fda0003f06070 */
[----:B------:R-:W-:Y:S05]  /*13c0*/  @!P0 BRA `(.L_x_10799) ;  /* 0xfffffff000408947 */ /* 0x000fea000383ffff */
[----:B------:R-:W-:Y:S05]  /*13d0*/  EXIT ;  /* 0x000000000000794d */ /* 0x000fea0003800000 */
.L_x_10792:
[----:B------:R-:W-:Y:S01]  /*13e0*/  BSSY B0, `(.L_x_10800) ;  /* 0x0000007000007945 */ /* 0x000fe20003800000 */
[----:B------:R-:W-:Y:S01]  /*13f0*/  IMAD.MOV.U32 R26, RZ, RZ, R14 ;  /* 0x000000ffff1a7224 */ /* 0x000fe200078e000e */
[----:B------:R-:W-:Y:S01]  /*1400*/  MOV R25, 0xffffffff ;  /* 0xffffffff00197802 */ /* 0x000fe20000000f00 */
[----:B------:R-:W-:-:S07]  /*1410*/  IMAD.MOV.U32 R27, RZ, RZ, 0x1c1f ;  /* 0x00001c1fff1b7424 */ /* 0x000fce00078e00ff */
[----:B01234-:R-:W-:Y:S05]  /*1420*/  WARPSYNC.COLLECTIVE R25, `(.L_x_10801) ;  /* 0x0000000019087348 */ /* 0x01ffea0003c00000 */
[----:B----4-:R4:W0:Y:S02]  /*1430*/  SHFL.IDX P1, R23, R8, R26, R27 ;  /* 0x0000001a08177389 */ /* 0x010824000002001b */
[----:B01234-:R-:W-:Y:S05]  /*1440*/  ENDCOLLECTIVE ;  /* 0x000000000000791b */ /* 0x01ffea0003800000 */
.L_x_10801:
[----:B------:R-:W-:Y:S05]  /*1450*/  BSYNC B0 ;  /* 0x0000000000007941 */ /* 0x000fea0003800000 */
.L_x_10800:
[----:B------:R-:W-:Y:S02]  /*1460*/  HFMA2 R27, -RZ, RZ, 0, 0.004024505615234375 ;  /* 0x00001c1fff1b7431 */ /* 0x000fe400000001ff */
[----:B------:R-:W-:Y:S02]  /*1470*/  IMAD.MOV.U32 R26, RZ, RZ, R15 ;  /* 0x000000ffff1a7224 */ /* 0x000fe400078e000f */
[----:B------:R-:W-:Y:S02]  /*1480*/  IMAD.MOV.U32 R25, RZ, RZ, -0x1 ;  /* 0xffffffffff197424 */ /* 0x000fe400078e00ff */
[----:B------:R-:W-:-:S07]  /*1490*/  IMAD.MOV.U32 R20, RZ, RZ, R23 ;  /* 0x000000ffff147224 */ /* 0x000fce00078e0017 */
[----:B------:R-:W-:Y:S05]  /*14a0*/  WARPSYNC.COLLECTIVE R25, `(.L_x_10802) ;  /* 0x0000000019087348 */ /* 0x000fea0003c00000 */
[----:B------:R0:W1:Y:S02]  /*14b0*/  SHFL.IDX P1, R23, R8, R26, R27 ;  /* 0x0000001a08177389 */ /* 0x000064000002001b */
[----:B01----:R-:W-:Y:S05]  /*14c0*/  ENDCOLLECTIVE ;  /* 0x000000000000791b */ /* 0x003fea0003800000 */
.L_x_10802:
[----:B------:R-:W-:Y:S01]  /*14d0*/  IMAD R21, R3, R20, RZ ;  /* 0x0000001403157224 */ /* 0x000fe200078e02ff */
[----:B------:R-:W-:Y:S01]  /*14e0*/  MOV R26, R17 ;  /* 0x00000011001a7202 */ /* 0x000fe20000000f00 */
[----:B------:R-:W-:-:S07]  /*14f0*/  IMAD.MOV.U32 R22, RZ, RZ, R23 ;  /* 0x000000ffff167224 */ /* 0x000fce00078e0017 */
[----:B------:R-:W-:Y:S05]  /*1500*/  WARPSYNC.COLLECTIVE R25, `(.L_x_10803) ;  /* 0x0000000019087348 */ /* 0x000fea0003c00000 */
[----:B------:R0:W1:Y:S02]  /*1510*/  SHFL.IDX P1, R23, R8, R26, R27 ;  /* 0x0000001a08177389 */ /* 0x000064000002001b */
[----:B01----:R-:W-:Y:S05]  /*1520*/  ENDCOLLECTIVE ;  /* 0x000000000000791b */ /* 0x003fea0003800000 */
.L_x_10803:
[----:B------:R-:W-:Y:S02]  /*1530*/  IMAD R22, R4, R22, R21 ;  /* 0x0000001604167224 */ /* 0x000fe400078e0215 */
[----:B------:R-:W-:Y:S02]  /*1540*/  IMAD.MOV.U32 R26, RZ, RZ, R16 ;  /* 0x000000ffff1a7224 */ /* 0x000fe400078e0010 */
[----:B------:R-:W-:-:S07]  /*1550*/  IMAD R21, R5, R23, R22 ;  /* 0x0000001705157224 */ /* 0x000fce00078e0216 */
[----:B------:R-:W-:Y:S05]  /*1560*/  WARPSYNC.COLLECTIVE R25, `(.L_x_10804) ;  /* 0x0000000019087348 */ /* 0x000fea0003c00000 */
[----:B------:R0:W1:Y:S02]  /*1570*/  SHFL.IDX P1, R23, R8, R26, R27 ;  /* 0x0000001a08177389 */ /* 0x000064000002001b */
[----:B01----:R-:W-:Y:S05]  /*1580*/  ENDCOLLECTIVE ;  /* 0x000000000000791b */ /* 0x003fea0003800000 */
.L_x_10804:
[----:B------:R-:W-:Y:S01]  /*1590*/  MOV R24, R23 ;  /* 0x0000001700187202 */ /* 0x000fe20000000f00 */
[----:B------:R-:W-:Y:S06]  /*15a0*/  BRA `(.L_x_10805) ;  /* 0xfffffff400f47947 */ /* 0x000fec000383ffff */
.L_x_10806:
        /* <DEDUP_REMOVED lines=13> */
.L_x_58315:


//--------------------- .text._Z9cuda_gemmIiLi256ELi4ELi1ELi128ELi4ELi4ELi32ELi0ELi0EEviiiPT_S1_S1_ii --------------------------
	.section	.text._Z9cuda_gemmIiLi256ELi4ELi1ELi128ELi4ELi4ELi32ELi0ELi0EEviiiPT_S1_S1_ii,"ax",@progbits
	.align	128
        .global         _Z9cuda_gemmIiLi256ELi4ELi1ELi128ELi4ELi4ELi32ELi0ELi0EEviiiPT_S1_S1_ii
        .type           _Z9cuda_gemmIiLi256ELi4ELi1ELi128ELi4ELi4ELi32ELi0ELi0EEviiiPT_S1_S1_ii,@function
        .size           _Z9cuda_gemmIiLi256ELi4ELi1ELi128ELi4ELi4ELi32ELi0ELi0EEviiiPT_S1_S1_ii,(.L_x_58316 - _Z9cuda_gemmIiLi256ELi4ELi1ELi128ELi4ELi4ELi32ELi0ELi0EEviiiPT_S1_S1_ii)
        .other          _Z9cuda_gemmIiLi256ELi4ELi1ELi128ELi4ELi4ELi32ELi0ELi0EEviiiPT_S1_S1_ii,@"STO_CUDA_ENTRY STV_DEFAULT"
_Z9cuda_gemmIiLi256ELi4ELi1ELi128ELi4ELi4ELi32ELi0ELi0EEviiiPT_S1_S1_ii:
.text._Z9cuda_gemmIiLi256ELi4ELi1ELi128ELi4ELi4ELi32ELi0ELi0EEviiiPT_S1_S1_ii:
        /* <DEDUP_REMOVED lines=36> */
.L_x_10809:
        /* <DEDUP_REMOVED lines=25> */
.L_x_10808:
[----:B------:R-:W-:Y:S05]  /*03d0*/  BSYNC.RECONVERGENT B0 ;  /* 0x0000000000007941 */ /* 0x000fea0003800200 */
.L_x_10807:
        /* <DEDUP_REMOVED lines=39> */
[----:B------:R-:W0:Y:S01]  /*0650*/  I2F.U32.RP R4, UR7 ;  /* 0x0000000700047d06 */ /* 0x000e220008209000 */
[----:B------:R-:W-:-:S03]  /*0660*/  IMAD.U32 R7, RZ, RZ, UR8 ;  /* 0x00000008ff077e24 */ /* 0x000fc6000f8e00ff */
        /* <DEDUP_REMOVED lines=10> */
[----:B------:R-:W-:-:S05]  /*0710*/  IMAD.HI.U32 R2, R3, R0, RZ ;  /* 0x0000000003027227 */ /* 0x000fca00078e00ff */
[----:B------:R-:W-:-:S05]  /*0720*/  IADD3 R3, PT, PT, -R2, RZ, RZ ;  /* 0x000000ff02037210 */ /* 0x000fca0007ffe1ff */
[----:B------:R-:W-:Y:S02]  /*0730*/  IMAD R3, R3, UR7, R0 ;  /* 0x0000000703037c24 */ /* 0x000fe4000f8e0200 */
[----:B--2---:R-:W-:-:S03]  /*0740*/  UIMAD.WIDE.U32 UR4, UR4, UR20, URZ ;  /* 0x00000014040472a5 */ /* 0x004fc6000f8e00ff */
[----:B------:R-:W-:Y:S01]  /*0750*/  ISETP.GE.U32.AND P0, PT, R3, UR7, PT ;  /* 0x0000000703007c0c */ /* 0x000fe2000bf06070 */
        /* <DEDUP_REMOVED lines=8> */
[----:B0-----:R-:W-:Y:S11]  /*07e0*/  @P1 EXIT ;  /* 0x000000000000194d */ /* 0x001ff60003800000 */
[----:B------:R-:W-:Y:S01]  /*07f0*/  @P0 IADD3 R3, PT, PT, R3, -UR7, RZ ;  /* 0x8000000703030c10 */ /* 0x000fe2000fffe0ff */
[----:B------:R-:W0:Y:S01]  /*0800*/  I2F.U32.RP R6, UR20 ;  /* 0x0000001400067d06 */ /* 0x000e220008209000 */
[----:B------:R-:W-:Y:S01]  /*0810*/  VIADD R4, R4, 0xffffffe ;  /* 0x0ffffffe04047836 */ /* 0x000fe20000000000 */
[----:B------:R-:W1:Y:S01]  /*0820*/  S2UR UR15, SR_CgaCtaId ;  /* 0x00000000000f79c3 */ /* 0x000e620000008800 */
[----:B------:R-:W-:Y:S01]  /*0830*/  ISETP.GE.U32.AND P1, PT, R3, UR7, PT ;  /* 0x0000000703007c0c */ /* 0x000fe2000bf26070 */
[----:B------:R-:W-:Y:S01]  /*0840*/  @P0 VIADD R2, R2, 0x1 ;  /* 0x0000000102020836 */ /* 0x000fe20000000000 */
[----:B------:R-:W-:Y:S01]  /*0850*/  UMOV UR12, 0x400 ;  /* 0x00000400000c7882 */ /* 0x000fe20000000000 */
[----:B------:R-:W-:Y:S01]  /*0860*/  IMAD.U32 R28, RZ, RZ, UR23 ;  /* 0x00000017ff1c7e24 */ /* 0x000fe2000f8e00ff */
[----:B------:R-:W-:Y:S01]  /*0870*/  UIADD3 UR10, UPT, UPT, UR12, 0x80, URZ ;  /* 0x000000800c0a7890 */ /* 0x000fe2000fffe0ff */
[----:B------:R2:W3:Y:S01]  /*0880*/  F2I.FTZ.U32.TRUNC.NTZ R5, R4 ;  /* 0x0000000400057305 */ /* 0x0004e2000021f000 */
[----:B------:R-:W4:Y:S01]  /*0890*/  LDCU.64 UR4, c[0x0][0x390] ;  /* 0x00007200ff0477ac */ /* 0x000f220008000a00 */
[----:B------:R-:W5:Y:S01]  /*08a0*/  S2UR UR14, SR_CTAID.X ;  /* 0x00000000000e79c3 */ /* 0x000f620000002500 */
[----:B------:R-:W-:Y:S01]  /*08b0*/  IMAD R13, RZ, RZ, -UR23 ;  /* 0x80000017ff0d7e24 */ /* 0x000fe2000f8e02ff */
[----:B------:R-:W-:-:S02]  /*08c0*/  UIADD3 UR12, UPT, UPT, UR12, 0x280, URZ ;  /* 0x000002800c0c7890 */ /* 0x000fc4000fffe0ff */
[----:B------:R-:W-:Y:S02]  /*08d0*/  USHF.L.U32 UR25, UR20, 0x2, URZ ;  /* 0x0000000214197899 */ /* 0x000fe400080006ff */
[----:B0-----:R-:W0:Y:S01]  /*08e0*/  MUFU.RCP R6, R6 ;  /* 0x0000000600067308 */ /* 0x001e220000001000 */
[----:B------:R-:W-:Y:S01]  /*08f0*/  @P1 IADD3 R2, PT, PT, R2, 0x1, RZ ;  /* 0x0000000102021810 */ /* 0x000fe20007ffe0ff */
[----:B--2---:R-:W-:Y:S01]  /*0900*/  HFMA2 R4, -RZ, RZ, 0, 0 ;  /* 0x00000000ff047431 */ /* 0x004fe200000001ff */
[----:B------:R-:W-:Y:S01]  /*0910*/  UISETP.LT.AND UP0, UPT, UR22, 0x4, UPT ;  /* 0x000000041600788c */ /* 0x000fe2000bf01270 */
[----:B------:R-:W-:Y:S01]  /*0920*/  LEA R13, R13, 0x201f, 0x8 ;  /* 0x0000201f0d0d7811 */ /* 0x000fe200078e40ff */
[----:B------:R-:W-:Y:S01]  /*0930*/  UMOV UR9, 0xffffff00 ;  /* 0xffffff0000097882 */ /* 0x000fe20000000000 */
[----:B------:R-:W-:Y:S01]  /*0940*/  SEL R2, R7, R2, !P2 ;  /* 0x0000000207027207 */ /* 0x000fe20005000000 */
[----:B---3--:R-:W-:Y:S01]  /*0950*/  IMAD.MOV R3, RZ, RZ, -R5 ;  /* 0x000000ffff037224 */ /* 0x008fe200078e0a05 */
[----:B------:R-:W-:-:S02]  /*0960*/  USEL UR27, UR22, 0x4, UP0 ;  /* 0x00000004161b7887 */ /* 0x000fc40008000000 */
[----:B-1----:R-:W-:Y:S01]  /*0970*/  ULEA UR11, UR15, UR10, 0x18 ;  /* 0x0000000a0f0b7291 */ /* 0x002fe2000f8ec0ff */
[----:B------:R-:W-:Y:S01]  /*0980*/  IMAD R7, R3, UR19, RZ ;  /* 0x0000001303077c24 */ /* 0x000fe2000f8e02ff */
[----:B------:R-:W-:Y:S01]  /*0990*/  ULEA UR12, UR15, UR12, 0x18 ;  /* 0x0000000c0f0c7291 */ /* 0x000fe2000f8ec0ff */
[----:B------:R-:W-:Y:S01]  /*09a0*/  IMAD.MOV R3, RZ, RZ, -R2 ;  /* 0x000000ffff037224 */ /* 0x000fe200078e0a02 */
[----:B------:R-:W-:Y:S01]  /*09b0*/  UIMAD UR9, UR19, UR9, 0x201f ;  /* 0x0000201f130974a4 */ /* 0x000fe2000f8e0209 */
[----:B------:R-:W-:Y:S01]  /*09c0*/  IMAD.HI.U32 R4, R5, R7, R4 ;  /* 0x0000000705047227 */ /* 0x000fe200078e0004 */
[----:B----4-:R-:W-:Y:S02]  /*09d0*/  UIMAD.WIDE.U32 UR4, UR20, 0x4, UR4 ;  /* 0x00000004140478a5 */ /* 0x010fe4000f8e0004 */
[----:B------:R-:W-:Y:S01]  /*09e0*/  LEA R15, R0, UR12, 0x2 ;  /* 0x0000000c000f7c11 */ /* 0x000fe2000f8e10ff */
[----:B------:R-:W-:Y:S01]  /*09f0*/  IMAD R3, R3, UR7, R0 ;  /* 0x0000000703037c24 */ /* 0x000fe2000f8e0200 */
[----:B-----5:R-:W-:Y:S01]  /*0a00*/  USHF.L.U32 UR26, UR14, 0x7, URZ ;  /* 0x000000070e1a7899 */ /* 0x020fe200080006ff */
[----:B0-----:R-:W-:Y:S01]  /*0a10*/  VIADD R8, R6, 0xffffffe ;  /* 0x0ffffffe06087836 */ /* 0x001fe20000000000 */
[----:B------:R-:W-:Y:S01]  /*0a20*/  UIMAD UR10, UR6, UR14, URZ ;  /* 0x0000000e060a72a4 */ /* 0x000fe2000f8e02ff */
[----:B------:R-:W-:-:S02]  /*0a30*/  IMAD.HI.U32 R6, R4, R3, RZ ;  /* 0x0000000304067227 */ /* 0x000fc400078e00ff */
[----:B------:R0:W1:Y:S02]  /*0a40*/  F2I.FTZ.U32.TRUNC.NTZ R5, R8 ;  /* 0x0000000800057305 */ /* 0x000064000021f000 */
[----:B------:R-:W-:Y:S02]  /*0a50*/  IMAD.MOV R10, RZ, RZ, -R6 ;  /* 0x000000ffff0a7224 */ /* 0x000fe400078e0a06 */
[----:B------:R-:W-:-:S04]  /*0a60*/  IMAD.HI.U32 R4, R4, R0, RZ ;  /* 0x0000000004047227 */ /* 0x000fc800078e00ff */
[----:B------:R-:W-:Y:S01]  /*0a70*/  IMAD R7, R10, UR19, R3 ;  /* 0x000000130a077c24 */ /* 0x000fe2000f8e0203 */
[----:B------:R-:W-:Y:S01]  /*0a80*/  IADD3 R3, PT, PT, R0, UR20, RZ ;  /* 0x0000001400037c10 */ /* 0x000fe2000fffe0ff */
[----:B------:R-:W-:Y:S02]  /*0a90*/  IMAD.MOV R9, RZ, RZ, -R4 ;  /* 0x000000ffff097224 */ /* 0x000fe400078e0a04 */
[----:B------:R-:W-:Y:S01]  /*0aa0*/  IMAD.MOV.U32 R4, RZ, RZ, RZ ;  /* 0x000000ffff047224 */ /* 0x000fe200078e00ff */
[----:B------:R-:W-:Y:S01]  /*0ab0*/  ISETP.GE.U32.AND P1, PT, R7, UR19, PT ;  /* 0x0000001307007c0c */ /* 0x000fe2000bf26070 */
[----:B0-----:R-:W-:Y:S01]  /*0ac0*/  IMAD R8, R9, UR19, R0 ;  /* 0x0000001309087c24 */ /* 0x001fe2000f8e0200 */
[C---:B------:R-:W-:Y:S01]  /*0ad0*/  ISETP.GE.U32.AND P0, PT, R3.reuse, 0x80, PT ;  /* 0x000000800300780c */ /* 0x040fe20003f06070 */
[----:B-1----:R-:W-:Y:S01]  /*0ae0*/  IMAD.MOV R11, RZ, RZ, -R5 ;  /* 0x000000ffff0b7224 */ /* 0x002fe200078e0a05 */
[----:B------:R-:W-:Y:S01]  /*0af0*/  VIMNMX.U32 R10, PT, PT, R3, 0x80, !PT ;  /* 0x00000080030a7848 */ /* 0x000fe20007fe0000 */
[----:B------:R-:W-:Y:S01]  /*0b00*/  VIADD R17, R15, UR25 ;  /* 0x000000190f117c36 */ /* 0x000fe20008000000 */
[----:B------:R-:W-:Y:S01]  /*0b10*/  SEL R9, RZ, 0x1, P0 ;  /* 0x00000001ff097807 */ /* 0x000fe20000000000 */
[----:B------:R-:W-:Y:S01]  /*0b20*/  IMAD R11, R11, UR20, RZ ;  /* 0x000000140b0b7c24 */ /* 0x000fe2000f8e02ff */
[----:B------:R-:W-:-:S02]  /*0b30*/  ISETP.GE.U32.AND P0, PT, R8, UR19, PT ;  /* 0x0000001308007c0c */ /* 0x000fc4000bf06070 */
[----:B------:R-:W-:Y:S01]  /*0b40*/  IADD3 R10, PT, PT, R10, -R3, -R9 ;  /* 0x800000030a0a7210 */ /* 0x000fe20007ffe809 */
[----:B------:R-:W-:Y:S02]  /*0b50*/  IMAD.HI.U32 R5, R5, R11, R4 ;  /* 0x0000000b05057227 */ /* 0x000fe400078e0004 */
[----:B------:R-:W-:Y:S02]  /*0b60*/  @P1 IADD3 R7, PT, PT, R7, -UR19, RZ ;  /* 0x8000001307071c10 */ /* 0x000fe4000fffe0ff */
[----:B------:R-:W-:Y:S02]  /*0b70*/  @P1 IADD3 R6, PT, PT, R6, 0x1, RZ ;  /* 0x0000000106061810 */ /* 0x000fe40007ffe0ff */
[----:B------:R-:W-:Y:S01]  /*0b80*/  ISETP.GE.U32.AND P2, PT, R7, UR19, PT ;  /* 0x0000001307007c0c */ /* 0x000fe2000bf46070 */
[----:B------:R-:W-:Y:S01]  /*0b90*/  IMAD.HI.U32 R12, R5, R10, RZ ;  /* 0x0000000a050c7227 */ /* 0x000fe200078e00ff */
[----:B------:R-:W-:Y:S02]  /*0ba0*/  ISETP.NE.U32.AND P1, PT, RZ, UR19, PT ;  /* 0x00000013ff007c0c */ /* 0x000fe4000bf25070 */
[----:B------:R-:W-:Y:S01]  /*0bb0*/  LOP3.LUT R7, RZ, UR19, RZ, 0x33, !PT ;  /* 0x00000013ff077c12 */ /* 0x000fe2000f8e33ff */
[----:B------:R-:W-:-:S02]  /*0bc0*/  IMAD.MOV R5, RZ, RZ, -R12 ;  /* 0x000000ffff057224 */ /* 0x000fc400078e0a0c */
[----:B------:R-:W-:Y:S02]  /*0bd0*/  @P0 VIADD R8, R8, -UR19 ;  /* 0x8000001308080c36 */ /* 0x000fe40008000000 */
[----:B------:R-:W-:-:S03]  /*0be0*/  IMAD R10, R5, UR20, R10 ;  /* 0x00000014050a7c24 */ /* 0x000fc6000f8e020a */
[----:B------:R-:W-:Y:S01]  /*0bf0*/  ISETP.GE.U32.AND P3, PT, R8, UR19, PT ;  /* 0x0000001308007c0c */ /* 0x000fe2000bf66070 */
[----:B------:R-:W-:Y:S01]  /*0c00*/  @P2 VIADD R6, R6, 0x1 ;  /* 0x0000000106062836 */ /* 0x000fe20000000000 */
[----:B------:R-:W-:-:S04]  /*0c10*/  ISETP.GE.U32.AND P0, PT, R10, UR20, PT ;  /* 0x000000140a007c0c */ /* 0x000fc8000bf06070 */
[----:B------:R-:W-:-:S04]  /*0c20*/  SEL R4, R7, R6, !P1 ;  /* 0x0000000607047207 */ /* 0x000fc80004800000 */
[C---:B------:R-:W-:Y:S01]  /*0c30*/  LOP3.LUT R5, R4.reuse, 0x3, RZ, 0xc0, !PT ;  /* 0x0000000304057812 */ /* 0x040fe200078ec0ff */
[C---:B------:R-:W-:Y:S01]  /*0c40*/  VIADD R19, R4.reuse, 0xffffffff ;  /* 0xffffffff04137836 */ /* 0x040fe20000000000 */
[----:B------:R-:W-:Y:S01]  /*0c50*/  IADD3 R18, PT, PT, R4, 0x1, RZ ;  /* 0x0000000104127810 */ /* 0x000fe20007ffe0ff */
[----:B------:R-:W-:Y:S01]  /*0c60*/  @P3 VIADD R8, R8, -UR19 ;  /* 0x8000001308083c36 */ /* 0x000fe20008000000 */
[C---:B------:R-:W-:Y:S01]  /*0c70*/  LOP3.LUT R20, R5.reuse, 0x2, RZ, 0x3c, !PT ;  /* 0x0000000205147812 */ /* 0x040fe200078e3cff */
[----:B------:R-:W-:Y:S01]  /*0c80*/  VIADD R6, R5, 0x1 ;  /* 0x0000000105067836 */ /* 0x000fe20000000000 */
[----:B------:R-:W-:Y:S01]  /*0c90*/  @P0 IADD3 R10, PT, PT, R10, -UR20, RZ ;  /* 0x800000140a0a0c10 */ /* 0x000fe2000fffe0ff */
[----:B------:R-:W-:Y:S01]  /*0ca0*/  @P0 VIADD R12, R12, 0x1 ;  /* 0x000000010c0c0836 */ /* 0x000fe20000000000 */
[----:B------:R-:W-:Y:S02]  /*0cb0*/  SEL R21, R7, R8, !P1 ;  /* 0x0000000807157207 */ /* 0x000fe40004800000 */
[----:B------:R-:W-:-:S02]  /*0cc0*/  ISETP.GE.AND P2, PT, R6, UR23, PT ;  /* 0x0000001706007c0c */ /* 0x000fc4000bf46270 */
[----:B------:R-:W-:Y:S01]  /*0cd0*/  ISETP.GE.U32.AND P1, PT, R10, UR20, PT ;  /* 0x000000140a007c0c */ /* 0x000fe2000bf26070 */
[----:B------:R-:W-:Y:S01]  /*0ce0*/  VIADD R10, R5, 0x3 ;  /* 0x00000003050a7836 */ /* 0x000fe20000000000 */
[----:B------:R-:W-:Y:S01]  /*0cf0*/  SEL R7, R28, RZ, P2 ;  /* 0x000000ff1c077207 */ /* 0x000fe20001000000 */
[----:B------:R-:W-:Y:S01]  /*0d00*/  IMAD.SHL.U32 R21, R21, 0x4, RZ ;  /* 0x0000000415157824 */ /* 0x000fe200078e00ff */
[----:B------:R-:W-:Y:S02]  /*0d10*/  ISETP.NE.U32.AND P2, PT, RZ, UR20, PT ;  /* 0x00000014ff007c0c */ /* 0x000fe4000bf45070 */
[----:B------:R-:W-:Y:S01]  /*0d20*/  IADD3 R8, PT, PT, R5, 0x2, RZ ;  /* 0x0000000205087810 */ /* 0x000fe20007ffe0ff */
[----:B------:R-:W-:Y:S01]  /*0d30*/  IMAD.IADD R6, R6, 0x1, -R7 ;  /* 0x0000000106067824 */ /* 0x000fe200078e0a07 */
[----:B------:R-:W-:Y:S02]  /*0d40*/  ISETP.GE.AND P0, PT, R10, UR23, PT ;  /* 0x000000170a007c0c */ /* 0x000fe4000bf06270 */
[----:B------:R-:W-:-:S02]  /*0d50*/  ISETP.GE.AND P3, PT, R8, UR23, PT ;  /* 0x0000001708007c0c */ /* 0x000fc4000bf66270 */
[----:B------:R-:W-:Y:S01]  /*0d60*/  LOP3.LUT R18, R18, 0x3, RZ, 0xc0, !PT ;  /* 0x0000000312127812 */ /* 0x000fe200078ec0ff */
[----:B------:R-:W-:Y:S01]  /*0d70*/  @P1 VIADD R12, R12, 0x1 ;  /* 0x000000010c0c1836 */ /* 0x000fe20000000000 */
[----:B------:R-:W-:Y:S02]  /*0d80*/  SEL R11, R28, RZ, P3 ;  /* 0x000000ff1c0b7207 */ /* 0x000fe40001800000 */
[----:B------:R-:W-:Y:S02]  /*0d90*/  LOP3.LUT R19, R19, 0x3, RZ, 0xc0, !PT ;  /* 0x0000000313137812 */ /* 0x000fe400078ec0ff */
[----:B------:R-:W-:Y:S02]  /*0da0*/  @!P2 LOP3.LUT R12, RZ, UR20, RZ, 0x33, !PT ;  /* 0x00000014ff0cac12 */ /* 0x000fe4000f8e33ff */
[----:B------:R-:W-:Y:S02]  /*0db0*/  IADD3 R7, PT, PT, R8, -R11, RZ ;  /* 0x8000000b08077210 */ /* 0x000fe40007ffe0ff */
[----:B------:R-:W-:Y:S01]  /*0dc0*/  SEL R11, R28, RZ, P0 ;  /* 0x000000ff1c0b7207 */ /* 0x000fe20000000000 */
[----:B------:R-:W-:Y:S01]  /*0dd0*/  IMAD.IADD R9, R9, 0x1, R12 ;  /* 0x0000000109097824 */ /* 0x000fe200078e020c */
[----:B------:R-:W-:-:S02]  /*0de0*/  ISETP.GE.AND P0, PT, R5, UR23, PT ;  /* 0x0000001705007c0c */ /* 0x000fc4000bf06270 */
[----:B------:R-:W-:Y:S02]  /*0df0*/  IADD3 R8, PT, PT, R10, -R11, RZ ;  /* 0x8000000b0a087210 */ /* 0x000fe40007ffe0ff */
[----:B------:R-:W-:Y:S02]  /*0e00*/  IADD3 R11, PT, PT, R3, UR20, RZ ;  /* 0x00000014030b7c10 */ /* 0x000fe4000fffe0ff */
[----:B------:R-:W-:Y:S01]  /*0e10*/  LEA R12, R0, UR11, 0x2 ;  /* 0x0000000b000c7c11 */ /* 0x000fe2000f8e10ff */
[----:B------:R-:W-:Y:S01]  /*0e20*/  UMOV UR11, UR13 ;  /* 0x0000000d000b7c82 */ /* 0x000fe20008000000 */
[----:B------:R-:W-:Y:S01]  /*0e30*/  SEL R28, R28, RZ, P0 ;  /* 0x000000ff1c1c7207 */ /* 0x000fe20000000000 */
[----:B------:R-:W-:Y:S01]  /*0e40*/  VIADD R14, R11, UR20 ;  /* 0x000000140b0e7c36 */ /* 0x000fe20008000000 */
[----:B------:R-:W-:Y:S01]  /*0e50*/  IADD3 R29, PT, PT, R9, 0x1, RZ ;  /* 0x00000001091d7810 */ /* 0x000fe20007ffe0ff */
[----:B------:R-:W-:Y:S01]  /*0e60*/  VIADD R16, R12, UR25 ;  /* 0x000000190c107c36 */ /* 0x000fe20008000000 */
[----:B------:R-:W-:Y:S01]  /*0e70*/  LOP3.LUT R10, R0, 0x1f, RZ, 0xc0, !PT ;  /* 0x0000001f000a7812 */ /* 0x000fe200078ec0ff */
[----:B------:R-:W-:Y:S01]  /*0e80*/  IMAD.IADD R28, R5, 0x1, -R28 ;  /* 0x00000001051c7824 */ /* 0x000fe200078e0a1c */
[----:B------:R-:W-:-:S07]  /*0e90*/  LOP3.LUT R29, R29, 0x3, RZ, 0xc0, !PT ;  /* 0x000000031d1d7812 */ /* 0x000fce00078ec0ff */
.L_x_10877:
        /* <DEDUP_REMOVED lines=19> */
[----:B------:R-:W-:Y:S02]  /*0fd0*/  ISETP.NE.AND P3, PT, R29, 0x2, PT ;  /* 0x000000021d00780c */ /* 0x000fe40003f65270 */
[----:B------:R-:W-:-:S05]  /*0fe0*/  IADD3 R24, P4, PT, R22, UR25, RZ ;  /* 0x0000001916187c10 */ /* 0x000fca000ff9e0ff */
[----:B0-----:R-:W-:-:S06]  /*0ff0*/  IMAD.X R25, RZ, RZ, R23, P4 ;  /* 0x000000ffff197224 */ /* 0x001fcc00020e0617 */
[----:B------:R-:W-:-:S05]  /*1000*/  @P3 IADD3 R22, P4, PT, R24, UR25, RZ ;  /* 0x0000001918163c10 */ /* 0x000fca000ff9e0ff */
[----:B------:R-:W-:Y:S02]  /*1010*/  @P3 IMAD.X R23, RZ, RZ, R25, P4 ;  /* 0x000000ffff173224 */ /* 0x000fe400020e0619 */
[----:B------:R-:W2:Y:S04]  /*1020*/  LDG.E R25, desc[UR16][R24.64] ;  /* 0x0000001018197981 */ /* 0x000ea8000c1e1900 */
[----:B------:R-:W3:Y:S01]  /*1030*/  @P3 LDG.E R23, desc[UR16][R22.64] ;  /* 0x0000001016173981 */ /* 0x000ee2000c1e1900 */
[----:B------:R-:W-:Y:S01]  /*1040*/  MOV R37, R11 ;  /* 0x0000000b00257202 */ /* 0x000fe20000000f00 */
[----:B------:R-:W-:Y:S02]  /*1050*/  @P3 IMAD.MOV.U32 R37, RZ, RZ, R14 ;  /* 0x000000ffff253224 */ /* 0x000fe400078e000e */
[----:B--2---:R1:W-:Y:S04]  /*1060*/  STS [R12+UR25], R25 ;  /* 0x000000190c007988 */ /* 0x0043e80008000819 */
[----:B---3--:R1:W-:Y:S02]  /*1070*/  @P3 STS [R16+UR25], R23 ;  /* 0x0000001710003988 */ /* 0x0083e40008000819 */
.L_x_10813:
[----:B------:R-:W-:Y:S05]  /*1080*/  BSYNC.RECONVERGENT B1 ;  /* 0x0000000000017941 */ /* 0x000fea0003800200 */
.L_x_10812:
        /* <DEDUP_REMOVED lines=11> */
.L_x_10816:
[----:B--2---:R-:W2:Y:S01]  /*1140*/  LDC.64 R26, c[0x0][0x390] ;  /* 0x0000e400ff1a7b82 */ /* 0x004ea20000000a00 */
[----:B------:R-:W-:Y:S02]  /*1150*/  IMAD.U32 R34, RZ, RZ, UR4 ;  /* 0x00000004ff227e24 */ /* 0x000fe4000f8e00ff */
[----:B------:R-:W-:Y:S02]  /*1160*/  IMAD.U32 R35, RZ, RZ, UR5 ;  /* 0x00000005ff237e24 */ /* 0x000fe4000f8e00ff */
[----:B------:R-:W-:-:S03]  /*1170*/  IMAD.WIDE R34, R39, 0x4, R34 ;  /* 0x0000000427227825 */ /* 0x000fc600078e0222 */
[----:B-1----:R-:W0:Y:S03]  /*1180*/  LDC R23, c[0x0][0x360] ;  /* 0x0000d800ff177b82 */ /* 0x002e260000000800 */
[----:B------:R-:W3:Y:S01]  /*1190*/  LDG.E R35, desc[UR16][R34.64] ;  /* 0x0000001022237981 */ /* 0x000ee2000c1e1900 */
[----:B--2---:R-:W-:-:S04]  /*11a0*/  IMAD.WIDE R26, R39, 0x4, R26 ;  /* 0x00000004271a7825 */ /* 0x004fc800078e021a */
[----:B0-----:R-:W-:-:S04]  /*11b0*/  IMAD.WIDE.U32 R24, R23, 0x8, R26 ;  /* 0x0000000817187825 */ /* 0x001fc800078e001a */
[----:B------:R-:W-:Y:S02]  /*11c0*/  IMAD.WIDE.U32 R22, R23, 0xc, R26 ;  /* 0x0000000c17167825 */ /* 0x000fe400078e001a */
[----:B------:R-:W2:Y:S04]  /*11d0*/  LDG.E R27, desc[UR16][R26.64] ;  /* 0x000000101a1b7981 */ /* 0x000ea8000c1e1900 */
        /* <DEDUP_REMOVED lines=14> */
.L_x_10815:
[----:B------:R-:W-:Y:S05]  /*12c0*/  BSYNC.RECONVERGENT B1 ;  /* 0x0000000000017941 */ /* 0x000fea0003800200 */
.L_x_10814:
[----:B------:R-:W-:Y:S04]  /*12d0*/  BSSY.RECONVERGENT B1, `(.L_x_10817) ;  /* 0x000000b000017945 */ /* 0x000fe80003800200 */
[----:B------:R-:W-:Y:S05]  /*12e0*/  @!P0 BRA `(.L_x_10818) ;  /* 0x0000000000248947 */ /* 0x000fea0003800000 */
[----:B------:R3:W-:Y:S01]  /*12f0*/  STS [R15], RZ ;  /* 0x000000ff0f007388 */ /* 0x0007e20000000800 */
[----:B------:R-:W-:Y:S01]  /*1300*/  ISETP.NE.AND P0, PT, R29, 0x1, PT ;  /* 0x000000011d00780c */ /* 0x000fe20003f05270 */
[----:B------:R-:W-:-:S12]  /*1310*/  IMAD.MOV.U32 R36, RZ, RZ, R3 ;  /* 0x000000ffff247224 */ /* 0x000fd800078e0003 */
[----:B---3--:R-:W-:Y:S05]  /*1320*/  @!P0 BRA `(.L_x_10818) ;  /* 0x0000000000148947 */ /* 0x008fea0003800000 */
[----:B------:R-:W-:Y:S01]  /*1330*/  ISETP.NE.AND P0, PT, R29, 0x2, PT ;  /* 0x000000021d00780c */ /* 0x000fe20003f05270 */
[----:B------:R3:W-:Y:S01]  /*1340*/  STS [R15+UR25], RZ ;  /* 0x000000ff0f007988 */ /* 0x0007e20008000819 */
[----:B------:R-:W-:-:S11]  /*1350*/  IMAD.MOV.U32 R36, RZ, RZ, R11 ;  /* 0x000000ffff247224 */ /* 0x000fd600078e000b */
[----:B------:R3:W-:Y:S01]  /*1360*/  @P0 STS [R17+UR25], RZ ;  /* 0x000000ff11000988 */ /* 0x0007e20008000819 */
[----:B------:R-:W-:-:S07]  /*1370*/  @P0 MOV R36, R14 ;  /* 0x0000000e00240202 */ /* 0x000fce0000000f00 */
.L_x_10818:
[----:B------:R-:W-:Y:S05]  /*1380*/  BSYNC.RECONVERGENT B1 ;  /* 0x0000000000017941 */ /* 0x000fea0003800200 */
.L_x_10817:
[----:B------:R-:W-:Y:S05]  /*1390*/  @!P2 BRA `(.L_x_10811) ;  /* 0x000000000038a947 */ /* 0x000fea0003800000 */
[----:B-1----:R-:W0:Y:S01]  /*13a0*/  S2R R23, SR_CgaCtaId ;  /* 0x0000000000177919 */ /* 0x002e220000008800 */
[----:B--2---:R-:W-:-:S05]  /*13b0*/  MOV R22, 0x400 ;  /* 0x0000040000167802 */ /* 0x004fca0000000f00 */
[----:B------:R-:W-:-:S05]  /*13c0*/  VIADD R22, R22, 0x280 ;  /* 0x0000028016167836 */ /* 0x000fca0000000000 */
[----:B0-----:R-:W-:-:S07]  /*13d0*/  LEA R25, R23, R22, 0x18 ;  /* 0x0000001617197211 */ /* 0x001fce00078ec0ff */
.L_x_10819:
        /* <DEDUP_REMOVED lines=10> */
.L_x_10811:
[----:B------:R-:W-:Y:S05]  /*1480*/  BSYNC.RECONVERGENT B0 ;  /* 0x0000000000007941 */ /* 0x000fea0003800200 */
.L_x_10810:
[----:B------:R-:W-:Y:S01]  /*1490*/  BAR.SYNC.DEFER_BLOCKING 0x0 ;  /* 0x0000000000007b1d */ /* 0x000fe20000010000 */
[----:B------:R-:W-:-:S09]  /*14a0*/  UISETP.GE.AND UP0, UPT, UR6, 0x1, UPT ;  /* 0x000000010600788c */ /* 0x000fd2000bf06270 */
[----:B------:R-:W-:Y:S05]  /*14b0*/  BRA.U !UP0, `(.L_x_10820) ;  /* 0x0000001508687547 */ /* 0x000fea000b800000 */
[----:B------:R-:W-:-:S09]  /*14c0*/  UISETP.NE.AND UP0, UPT, UR19, 0x1, UPT ;  /* 0x000000011300788c */ /* 0x000fd2000bf05270 */
[----:B------:R-:W-:Y:S05]  /*14d0*/  BRA.U UP0, `(.L_x_10821) ;  /* 0x0000000500b47547 */ /* 0x000fea000b800000 */
[----:B01----:R-:W-:Y:S01]  /*14e0*/  HFMA2 R25, -RZ, RZ, 0, 0 ;  /* 0x00000000ff197431 */ /* 0x003fe200000001ff */
[----:B------:R-:W-:Y:S06]  /*14f0*/  BSSY B1, `(.L_x_10822) ;  /* 0x000006a000017945 */ /* 0x000fec0003800000 */
.L_x_10838:
[----:B0-2-4-:R-:W0:Y:S01]  /*1500*/  LDC R24, c[0x0][0x3ac] ;  /* 0x0000eb00ff187b82 */ /* 0x015e220000000800 */
[----:B------:R-:W-:Y:S01]  /*1510*/  IMAD.IADD R26, R4, 0x1, R25 ;  /* 0x00000001041a7824 */ /* 0x000fe200078e0219 */
[----:B------:R-:W-:Y:S01]  /*1520*/  ISETP.GE.AND P0, PT, R2, UR27, PT ;  /* 0x0000001b02007c0c */ /* 0x000fe2000bf06270 */
[----:B------:R-:W-:-:S05]  /*1530*/  VIADD R25, R25, UR7 ;  /* 0x0000000719197c36 */ /* 0x000fca0008000000 */
        /* <DEDUP_REMOVED lines=14> */
.L_x_10823:
        /* <DEDUP_REMOVED lines=8> */
.L_x_10824:
        /* <DEDUP_REMOVED lines=8> */
.L_x_10825:
        /* <DEDUP_REMOVED lines=8> */
.L_x_10826:
[----:B------:R-:W-:Y:S04]  /*17a0*/  BSSY B0, `(.L_x_10827) ;  /* 0x000003d000007945 */ /* 0x000fe80003800000 */
[----:B------:R-:W-:Y:S05]  /*17b0*/  @P0 BRA `(.L_x_10828) ;  /* 0x0000000000ec0947 */ /* 0x000fea0003800000 */
[----:B------:R-:W-:Y:S02]  /*17c0*/  IABS R27, R24 ;  /* 0x00000018001b7213 */ /* 0x000fe40000000000 */
[----:B------:R-:W-:Y:S02]  /*17d0*/  IABS R34, R10 ;  /* 0x0000000a00227213 */ /* 0x000fe40000000000 */
[----:B------:R-:W5:Y:S08]  /*17e0*/  I2F.RP R35, R27 ;  /* 0x0000001b00237306 */ /* 0x000f700000209400 */
[----:B-----5:R-:W5:Y:S02]  /*17f0*/  MUFU.RCP R35, R35 ;  /* 0x0000002300237308 */ /* 0x020f640000001000 */
[----:B-----5:R-:W-:Y:S01]  /*1800*/  VIADD R23, R35, 0xffffffe ;  /* 0x0ffffffe23177836 */ /* 0x020fe20000000000 */
[----:B------:R-:W-:-:S05]  /*1810*/  MOV R35, R2 ;  /* 0x0000000200237202 */ /* 0x000fca0000000f00 */
[----:B------:R-:W0:Y:S02]  /*1820*/  F2I.FTZ.U32.TRUNC.NTZ R23, R23 ;  /* 0x0000001700177305 */ /* 0x000e24000021f000 */
[----:B0-2---:R-:W-:-:S04]  /*1830*/  IMAD.MOV R22, RZ, RZ, -R23 ;  /* 0x000000ffff167224 */ /* 0x005fc800078e0a17 */
[----:B------:R-:W-:Y:S01]  /*1840*/  IMAD R37, R22, R27, RZ ;  /* 0x0000001b16257224 */ /* 0x000fe200078e02ff */
[----:B------:R-:W-:-:S05]  /*1850*/  MOV R22, RZ ;  /* 0x000000ff00167202 */ /* 0x000fca0000000f00 */
        /* <DEDUP_REMOVED lines=10> */
[----:B------:R-:W-:Y:S01]  /*1900*/  VIADD R27, R23, 0x280 ;  /* 0x00000280171b7836 */ /* 0x000fe20000000000 */
[----:B------:R-:W-:Y:S02]  /*1910*/  ISETP.GE.AND P0, PT, R10, RZ, PT ;  /* 0x000000ff0a00720c */ /* 0x000fe40003f06270 */
[C---:B0-----:R-:W-:Y:S02]  /*1920*/  LEA R23, R34.reuse, R23, 0x18 ;  /* 0x0000001722177211 */ /* 0x041fe400078ec0ff */
[----:B------:R-:W-:-:S09]  /*1930*/  LEA R27, R34, R27, 0x18 ;  /* 0x0000001b221b7211 */ /* 0x000fd200078ec0ff */
[----:B------:R-:W-:Y:S01]  /*1940*/  @!P0 IMAD.MOV R22, RZ, RZ, -R22 ;  /* 0x000000ffff168224 */ /* 0x000fe200078e0a16 */
[----:B------:R-:W-:-:S13]  /*1950*/  ISETP.NE.AND P0, PT, R24, RZ, PT ;  /* 0x000000ff1800720c */ /* 0x000fda0003f05270 */
[----:B------:R-:W-:-:S05]  /*1960*/  @!P0 LOP3.LUT R22, RZ, R24, RZ, 0x33, !PT ;  /* 0x00000018ff168212 */ /* 0x000fca00078e33ff */
[----:B------:R-:W-:-:S07]  /*1970*/  IMAD R34, R22, 0x4, R23 ;  /* 0x0000000416227824 */ /* 0x000fce00078e0217 */
.L_x_10837:
[----:B0-----:R-:W-:Y:S02]  /*1980*/  IMAD R22, R35, 0x14, R34 ;  /* 0x0000001423167824 */ /* 0x001fe400078e0222 */
[----:B------:R-:W-:-:S03]  /*1990*/  IMAD.MOV.U32 R36, RZ, RZ, RZ ;  /* 0x000000ffff247224 */ /* 0x000fc600078e00ff */
[----:B--2---:R0:W2:Y:S01]  /*19a0*/  LDS R24, [R22] ;  /* 0x0000000016187984 */ /* 0x0040a20000000800 */
[----:B------:R-:W-:Y:S05]  /*19b0*/  @!P2 BRA `(.L_x_10829) ;  /* 0x000000000010a947 */ /* 0x000fea0003800000 */
[----:B------:R-:W-:-:S03]  /*19c0*/  UMOV UR12, 0xffffffff ;  /* 0xffffffff000c7882 */ /* 0x000fc60000000000 */
[----:B------:R-:W-:Y:S05]  /*19d0*/  BRA.DIV UR12, `(.L_x_10830) ;  /* 0x0000001e0ce07947 */ /* 0x000fea000b800000 */
[----:B0-2---:R0:W2:Y:S02]  /*19e0*/  SHFL.IDX PT, R22, R24, R28, R13 ;  /* 0x0000001c18167389 */ /* 0x0050a400000e000d */
.L_x_10880:
[----:B-12---:R-:W-:-:S07]  /*19f0*/  IMAD R36, R30, R22, RZ ;  /* 0x000000161e247224 */ /* 0x006fce00078e02ff */
.L_x_10829:
[----:B------:R-:W-:Y:S05]  /*1a00*/  @!P3 BRA `(.L_x_10831) ;  /* 0x000000000010b947 */ /* 0x000fea0003800000 */
[----:B------:R-:W-:-:S03]  /*1a10*/  UMOV UR12, 0xffffffff ;  /* 0xffffffff000c7882 */ /* 0x000fc60000000000 */
[----:B------:R-:W-:Y:S05]  /*1a20*/  BRA.DIV UR12, `(.L_x_10832) ;  /* 0x0000001e0cec7947 */ /* 0x000fea000b800000 */
[----:B0-2---:R0:W2:Y:S02]  /*1a30*/  SHFL.IDX PT, R22, R24, R6, R13 ;  /* 0x0000000618167389 */ /* 0x0050a400000e000d */
.L_x_10883:
[----:B--2-4-:R-:W-:-:S07]  /*1a40*/  IMAD R36, R31, R22, R36 ;  /* 0x000000161f247224 */ /* 0x014fce00078e0224 */
.L_x_10831:
[----:B------:R-:W-:Y:S05]  /*1a50*/  @!P4 BRA `(.L_x_10833) ;  /* 0x000000000010c947 */ /* 0x000fea0003800000 */
[----:B------:R-:W-:-:S03]  /*1a60*/  UMOV UR12, 0xffffffff ;  /* 0xffffffff000c7882 */ /* 0x000fc60000000000 */
[----:B------:R-:W-:Y:S05]  /*1a70*/  BRA.DIV UR12, `(.L_x_10834) ;  /* 0x0000001e0cf87947 */ /* 0x000fea000b800000 */
[----:B0-2---:R0:W2:Y:S02]  /*1a80*/  SHFL.IDX PT, R22, R24, R7, R13 ;  /* 0x0000000718167389 */ /* 0x0050a400000e000d */
.L_x_10886:
[----:B--2---:R-:W-:-:S07]  /*1a90*/  IMAD R36, R32, R22, R36 ;  /* 0x0000001620247224 */ /* 0x004fce00078e0224 */
.L_x_10833:
[----:B------:R-:W-:Y:S05]  /*1aa0*/  @!P5 BRA `(.L_x_10835) ;  /* 0x000000000010d947 */ /* 0x000fea0003800000 */
[----:B------:R-:W-:-:S03]  /*1ab0*/  UMOV UR12, 0xffffffff ;  /* 0xffffffff000c7882 */ /* 0x000fc60000000000 */
[----:B------:R-:W-:Y:S05]  /*1ac0*/  BRA.DIV UR12, `(.L_x_10836) ;  /* 0x000000220c047947 */ /* 0x000fea000b800000 */
[----:B0-2---:R0:W2:Y:S02]  /*1ad0*/  SHFL.IDX PT, R22, R24, R8, R13 ;  /* 0x0000000818167389 */ /* 0x0050a400000e000d */
.L_x_10889:
[----:B--2---:R-:W-:-:S07]  /*1ae0*/  IMAD R36, R33, R22, R36 ;  /* 0x0000001621247224 */ /* 0x004fce00078e0224 */
.L_x_10835:
        /* <DEDUP_REMOVED lines=8> */
.L_x_10828:
[----:B------:R-:W-:Y:S05]  /*1b70*/  BSYNC B0 ;  /* 0x0000000000007941 */ /* 0x000fea0003800000 */
.L_x_10827:
[----:B------:R-:W-:Y:S05]  /*1b80*/  @!P6 BRA `(.L_x_10838) ;  /* 0xfffffff8005ce947 */ /* 0x000fea000383ffff */
[----:B------:R-:W-:Y:S05]  /*1b90*/  BSYNC B1 ;  /* 0x0000000000017941 */ /* 0x000fea0003800000 */
.L_x_10822:
[----:B------:R-:W-:Y:S05]  /*1ba0*/  BRA `(.L_x_10820) ;  /* 0x0000000c00ac7947 */ /* 0x000fea0003800000 */
.L_x_10821:
[----:B------:R-:W5:Y:S02]  /*1bb0*/  LDCU UR12, c[0x0][0x3ac] ;  /* 0x00007580ff0c77ac */ /* 0x000f640008000800 */
[----:B-----5:R-:W-:-:S09]  /*1bc0*/  UISETP.GT.U32.AND UP0, UPT, UR12, 0x1f, UPT ;  /* 0x0000001f0c00788c */ /* 0x020fd2000bf04070 */
[----:B------:R-:W-:Y:S05]  /*1bd0*/  BRA.U UP0, `(.L_x_10839) ;  /* 0x0000000500947547 */ /* 0x000fea000b800000 */
[----:B01----:R-:W-:-:S07]  /*1be0*/  HFMA2 R25, -RZ, RZ, 0, 0 ;  /* 0x00000000ff197431 */ /* 0x003fce00000001ff */
.L_x_10855:
[----:B0-----:R-:W0:Y:S01]  /*1bf0*/  LDC R27, c[0x0][0x3ac] ;  /* 0x0000eb00ff1b7b82 */ /* 0x001e220000000800 */
[----:B------:R-:W-:Y:S01]  /*1c00*/  IMAD.IADD R26, R4, 0x1, R25 ;  /* 0x00000001041a7824 */ /* 0x000fe200078e0219 */
[----:B------:R-:W-:Y:S01]  /*1c10*/  ISETP.GE.AND P0, PT, R2, UR27, PT ;  /* 0x0000001b02007c0c */ /* 0x000fe2000bf06270 */
[----:B------:R-:W-:-:S05]  /*1c20*/  VIADD R25, R25, UR7 ;  /* 0x0000000719197c36 */ /* 0x000fca0008000000 */
[----:B------:R-:W-:Y:S02]  /*1c30*/  ISETP.GE.AND P6, PT, R25, UR6, PT ;  /* 0x0000000619007c0c */ /* 0x000fe4000bfc6270 */
[C---:B0-----:R-:W-:Y:S01]  /*1c40*/  ISETP.NE.AND P2, PT, R27.reuse, RZ, PT ;  /* 0x000000ff1b00720c */ /* 0x041fe20003f45270 */
[----:B----4-:R-:W-:Y:S01]  /*1c50*/  IMAD R23, R26, R27, R21 ;  /* 0x0000001b1a177224 */ /* 0x010fe200078e0215 */
[C---:B------:R-:W-:Y:S02]  /*1c60*/  ISETP.GE.AND P3, PT, R27.reuse, 0x2, PT ;  /* 0x000000021b00780c */ /* 0x040fe40003f66270 */
[C---:B------:R-:W-:Y:S02]  /*1c70*/  ISETP.GE.AND P4, PT, R27.reuse, 0x3, PT ;  /* 0x000000031b00780c */ /* 0x040fe40003f86270 */
[----:B------:R-:W-:-:S07]  /*1c80*/  ISETP.GE.AND P5, PT, R27, 0x4, PT ;  /* 0x000000041b00780c */ /* 0x000fce0003fa6270 */
[----:B-12---:R-:W-:Y:S06]  /*1c90*/  @!P2 BRA `(.L_x_10840) ;  /* 0x00000000001ca947 */ /* 0x006fec0003800000 */
[----:B------:R-:W0:Y:S01]  /*1ca0*/  S2UR UR13, SR_CgaCtaId ;  /* 0x00000000000d79c3 */ /* 0x000e220000008800 */
[----:B------:R-:W-:Y:S01]  /*1cb0*/  UMOV UR12, 0x400 ;  /* 0x00000400000c7882 */ /* 0x000fe20000000000 */
[----:B--2---:R-:W-:Y:S01]  /*1cc0*/  IADD3 R22, PT, PT, R5, R23, RZ ;  /* 0x0000001705167210 */ /* 0x004fe20007ffe0ff */
[----:B------:R-:W-:-:S04]  /*1cd0*/  UIADD3 UR12, UPT, UPT, UR12, 0x80, URZ ;  /* 0x000000800c0c7890 */ /* 0x000fc8000fffe0ff */
[----:B0-----:R-:W-:-:S06]  /*1ce0*/  ULEA UR12, UR13, UR12, 0x18 ;  /* 0x0000000c0d0c7291 */ /* 0x001fcc000f8ec0ff */
[----:B------:R-:W-:-:S05]  /*1cf0*/  LEA R22, R22, UR12, 0x2 ;  /* 0x0000000c16167c11 */ /* 0x000fca000f8e10ff */
[----:B------:R0:W1:Y:S02]  /*1d00*/  LDS R30, [R22] ;  /* 0x00000000161e7984 */ /* 0x0000640000000800 */
.L_x_10840:
        /* <DEDUP_REMOVED lines=8> */
.L_x_10841:
        /* <DEDUP_REMOVED lines=8> */
.L_x_10842:
[----:B------:R-:W-:Y:S05]  /*1e10*/  @!P5 BRA `(.L_x_10843) ;  /* 0x00000000001cd947 */ /* 0x000fea0003800000 */
[----:B------:R-:W5:Y:S01]  /*1e20*/  S2UR UR13, SR_CgaCtaId ;  /* 0x00000000000d79c3 */ /* 0x000f620000008800 */
[----:B------:R-:W-:Y:S01]  /*1e30*/  UMOV UR12, 0x400 ;  /* 0x00000400000c7882 */ /* 0x000fe20000000000 */
[----:B0-2-4-:R-:W-:Y:S01]  /*1e40*/  IADD3 R22, PT, PT, R19, R23, RZ ;  /* 0x0000001713167210 */ /* 0x015fe20007ffe0ff */
[----:B------:R-:W-:-:S04]  /*1e50*/  UIADD3 UR12, UPT, UPT, UR12, 0x80, URZ ;  /* 0x000000800c0c7890 */ /* 0x000fc8000fffe0ff */
[----:B-----5:R-:W-:-:S06]  /*1e60*/  ULEA UR12, UR13, UR12, 0x18 ;  /* 0x0000000c0d0c7291 */ /* 0x020fcc000f8ec0ff */
[----:B------:R-:W-:-:S05]  /*1e70*/  LEA R22, R22, UR12, 0x2 ;  /* 0x0000000c16167c11 */ /* 0x000fca000f8e10ff */
[----:B------:R0:W2:Y:S02]  /*1e80*/  LDS R33, [R22] ;  /* 0x0000000016217984 */ /* 0x0000a40000000800 */
.L_x_10843:
[----:B------:R-:W-:Y:S04]  /*1e90*/  BSSY B0, `(.L_x_10844) ;  /* 0x0000037000007945 */ /* 0x000fe80003800000 */
[----:B------:R-:W-:Y:S05]  /*1ea0*/  @P0 BRA `(.L_x_10845) ;  /* 0x0000000000d40947 */ /* 0x000fea0003800000 */
[----:B--2---:R-:W2:Y:S08]  /*1eb0*/  I2F.U32.RP R24, R27 ;  /* 0x0000001b00187306 */ /* 0x004eb00000209000 */
[----:B--2---:R-:W2:Y:S02]  /*1ec0*/  MUFU.RCP R24, R24 ;  /* 0x0000001800187308 */ /* 0x004ea40000001000 */
[----:B--2---:R-:W-:-:S06]  /*1ed0*/  VIADD R23, R24, 0xffffffe ;  /* 0x0ffffffe18177836 */ /* 0x004fcc0000000000 */
[----:B------:R-:W0:Y:S02]  /*1ee0*/  F2I.FTZ.U32.TRUNC.NTZ R23, R23 ;  /* 0x0000001700177305 */ /* 0x000e24000021f000 */
[----:B0---4-:R-:W-:-:S04]  /*1ef0*/  IMAD.MOV R22, RZ, RZ, -R23 ;  /* 0x000000ffff167224 */ /* 0x011fc800078e0a17 */
[----:B------:R-:W-:Y:S01]  /*1f00*/  IMAD R35, R22, R27, RZ ;  /* 0x0000001b16237224 */ /* 0x000fe200078e02ff */
[----:B------:R-:W-:-:S05]  /*1f10*/  MOV R22, RZ ;  /* 0x000000ff00167202 */ /* 0x000fca0000000f00 */
        /* <DEDUP_REMOVED lines=10> */
[----:B0-----:R-:W-:-:S11]  /*1fc0*/  LEA R23, R35, R22, 0x18 ;  /* 0x0000001623177211 */ /* 0x001fd600078ec0ff */
[----:B------:R-:W-:Y:S02]  /*1fd0*/  @P0 IADD3 R34, PT, PT, R34, -R27, RZ ;  /* 0x8000001b22220210 */ /* 0x000fe40007ffe0ff */
[----:B------:R-:W-:-:S13]  /*1fe0*/  ISETP.NE.U32.AND P0, PT, R27, RZ, PT ;  /* 0x000000ff1b00720c */ /* 0x000fda0003f05070 */
[----:B------:R-:W-:Y:S02]  /*1ff0*/  @!P0 LOP3.LUT R34, RZ, R27, RZ, 0x33, !PT ;  /* 0x0000001bff228212 */ /* 0x000fe400078e33ff */
[----:B------:R-:W-:Y:S01]  /*2000*/  LEA R27, R35, R24, 0x18 ;  /* 0x00000018231b7211 */ /* 0x000fe200078ec0ff */
[----:B------:R-:W-:Y:S01]  /*2010*/  IMAD.MOV.U32 R35, RZ, RZ, R2 ;  /* 0x000000ffff237224 */ /* 0x000fe200078e0002 */
[----:B------:R-:W-:-:S07]  /*2020*/  LEA R34, R34, R23, 0x2 ;  /* 0x0000001722227211 */ /* 0x000fce00078e10ff */
.L_x_10854:
[----:B------:R-:W-:Y:S02]  /*2030*/  IMAD R22, R35, 0x14, R34 ;  /* 0x0000001423167824 */ /* 0x000fe400078e0222 */
[----:B0-----:R-:W-:-:S03]  /*2040*/  IMAD.MOV.U32 R36, RZ, RZ, RZ ;  /* 0x000000ffff247224 */ /* 0x001fc600078e00ff */
[----:B--2---:R0:W2:Y:S01]  /*2050*/  LDS R24, [R22] ;  /* 0x0000000016187984 */ /* 0x0040a20000000800 */
[----:B------:R-:W-:Y:S05]  /*2060*/  @!P2 BRA `(.L_x_10846) ;  /* 0x000000000010a947 */ /* 0x000fea0003800000 */
[----:B------:R-:W-:-:S03]  /*2070*/  UMOV UR12, 0xffffffff ;  /* 0xffffffff000c7882 */ /* 0x000fc60000000000 */
[----:B------:R-:W-:Y:S05]  /*2080*/  BRA.DIV UR12, `(.L_x_10847) ;  /* 0x0000001a0cb47947 */ /* 0x000fea000b800000 */
[----:B0-2---:R0:W2:Y:S02]  /*2090*/  SHFL.IDX PT, R22, R24, R28, R13 ;  /* 0x0000001c18167389 */ /* 0x0050a400000e000d */
.L_x_10892:
[----:B-12---:R-:W-:-:S07]  /*20a0*/  IMAD R36, R30, R22, RZ ;  /* 0x000000161e247224 */ /* 0x006fce00078e02ff */
.L_x_10846:
[----:B------:R-:W-:Y:S05]  /*20b0*/  @!P3 BRA `(.L_x_10848) ;  /* 0x000000000010b947 */ /* 0x000fea0003800000 */
[----:B------:R-:W-:-:S03]  /*20c0*/  UMOV UR12, 0xffffffff ;  /* 0xffffffff000c7882 */ /* 0x000fc60000000000 */
[----:B------:R-:W-:Y:S05]  /*20d0*/  BRA.DIV UR12, `(.L_x_10849) ;  /* 0x0000001a0cc07947 */ /* 0x000fea000b800000 */
[----:B0-2---:R0:W2:Y:S02]  /*20e0*/  SHFL.IDX PT, R22, R24, R6, R13 ;  /* 0x0000000618167389 */ /* 0x0050a400000e000d */
.L_x_10895:
[----:B--2---:R-:W-:-:S07]  /*20f0*/  IMAD R36, R31, R22, R36 ;  /* 0x000000161f247224 */ /* 0x004fce00078e0224 */
.L_x_10848:
[----:B------:R-:W-:Y:S05]  /*2100*/  @!P4 BRA `(.L_x_10850) ;  /* 0x000000000010c947 */ /* 0x000fea0003800000 */
[----:B------:R-:W-:-:S03]  /*2110*/  UMOV UR12, 0xffffffff ;  /* 0xffffffff000c7882 */ /* 0x000fc60000000000 */
[----:B------:R-:W-:Y:S05]  /*2120*/  BRA.DIV UR12, `(.L_x_10851) ;  /* 0x0000001a0ccc7947 */ /* 0x000fea000b800000 */
[----:B0-2---:R0:W2:Y:S02]  /*2130*/  SHFL.IDX PT, R22, R24, R7, R13 ;  /* 0x0000000718167389 */ /* 0x0050a400000e000d */
.L_x_10898:
[----:B--2---:R-:W-:-:S07]  /*2140*/  IMAD R36, R32, R22, R36 ;  /* 0x0000001620247224 */ /* 0x004fce00078e0224 */
.L_x_10850:
[----:B------:R-:W-:Y:S05]  /*2150*/  @!P5 BRA `(.L_x_10852) ;  /* 0x000000000010d947 */ /* 0x000fea0003800000 */
[----:B------:R-:W-:-:S03]  /*2160*/  UMOV UR12, 0xffffffff ;  /* 0xffffffff000c7882 */ /* 0x000fc60000000000 */
[----:B------:R-:W-:Y:S05]  /*2170*/  BRA.DIV UR12, `(.L_x_10853) ;  /* 0x0000001a0cd87947 */ /* 0x000fea000b800000 */
[----:B0-2---:R0:W2:Y:S02]  /*2180*/  SHFL.IDX PT, R22, R24, R8, R13 ;  /* 0x0000000818167389 */ /* 0x0050a400000e000d */
.L_x_10901:
[----:B--2---:R-:W-:-:S07]  /*2190*/  IMAD R36, R33, R22, R36 ;  /* 0x0000001621247224 */ /* 0x004fce00078e0224 */
.L_x_10852:
[C---:B0-----:R-:W-:Y:S01]  /*21a0*/  IMAD R22, R35.reuse, UR6, R26 ;  /* 0x0000000623167c24 */ /* 0x041fe2000f8e021a */
[----:B------:R-:W-:-:S03]  /*21b0*/  IADD3 R35, PT, PT, R35, UR8, RZ ;  /* 0x0000000823237c10 */ /* 0x000fc6000fffe0ff */
[----:B------:R-:W-:Y:S01]  /*21c0*/  IMAD R23, R22, 0x4, R27 ;  /* 0x0000000416177824 */ /* 0x000fe200078e021b */
[----:B------:R-:W-:-:S04]  /*21d0*/  ISETP.GE.AND P0, PT, R35, UR27, PT ;  /* 0x0000001b23007c0c */ /* 0x000fc8000bf06270 */
[----:B------:R0:W-:Y:S09]  /*21e0*/  STS [R23], R36 ;  /* 0x0000002417007388 */ /* 0x0001f20000000800 */
[----:B------:R-:W-:Y:S05]  /*21f0*/  @!P0 BRA `(.L_x_10854) ;  /* 0xfffffffc008c8947 */ /* 0x000fea000383ffff */
.L_x_10845:
[----:B------:R-:W-:Y:S05]  /*2200*/  BSYNC B0 ;  /* 0x0000000000007941 */ /* 0x000fea0003800000 */
.L_x_10844:
[----:B------:R-:W-:Y:S05]  /*2210*/  @!P6 BRA `(.L_x_10855) ;  /* 0xfffffff80074e947 */ /* 0x000fea000383ffff */
[----:B------:R-:W-:Y:S05]  /*2220*/  BRA `(.L_x_10820) ;  /* 0x00000008000c7947 */ /* 0x000fea0003800000 */
.L_x_10839:
[----:B01----:R-:W-:-:S07]  /*2230*/  IMAD.MOV.U32 R25, RZ, RZ, RZ ;  /* 0x000000ffff197224 */ /* 0x003fce00078e00ff */
.L_x_10871:
[----:B0-2-4-:R-:W0:Y:S01]  /*2240*/  LDC R24, c[0x0][0x3ac] ;  /* 0x0000eb00ff187b82 */ /* 0x015e220000000800 */
[----:B------:R-:W-:Y:S01]  /*2250*/  IMAD.IADD R26, R4, 0x1, R25 ;  /* 0x00000001041a7824 */ /* 0x000fe200078e0219 */
[----:B------:R-:W-:Y:S02]  /*2260*/  IADD3 R25, PT, PT, R25, UR7, RZ ;  /* 0x0000000719197c10 */ /* 0x000fe4000fffe0ff */
[----:B------:R-:W-:Y:S02]  /*2270*/  ISETP.GE.AND P0, PT, R2, UR27, PT ;  /* 0x0000001b02007c0c */ /* 0x000fe4000bf06270 */
[----:B------:R-:W-:Y:S02]  /*2280*/  ISETP.GE.AND P6, PT, R25, UR6, PT ;  /* 0x0000000619007c0c */ /* 0x000fe4000bfc6270 */
[----:B0-----:R-:W-:Y:S01]  /*2290*/  ISETP.GE.AND P2, PT, R24, 0x1, PT ;  /* 0x000000011800780c */ /* 0x001fe20003f46270 */
[----:B------:R-:W-:Y:S01]  /*22a0*/  IMAD R23, R26, R24, R21 ;  /* 0x000000181a177224 */ /* 0x000fe200078e0215 */
[----:B------:R-:W-:-:S02]  /*22b0*/  ISETP.GE.AND P3, PT, R24, 0x2, PT ;  /* 0x000000021800780c */ /* 0x000fc40003f66270 */
        /* <DEDUP_REMOVED lines=10> */
.L_x_10856:
        /* <DEDUP_REMOVED lines=8> */
.L_x_10857:
        /* <DEDUP_REMOVED lines=8> */
.L_x_10858:
        /* <DEDUP_REMOVED lines=8> */
.L_x_10859:
[----:B------:R-:W-:Y:S05]  /*24e0*/  @P0 BRA `(.L_x_10860) ;  /* 0x0000000400580947 */ /* 0x000fea0003800000 */
[----:B------:R-:W-:Y:S01]  /*24f0*/  IABS R27, R24 ;  /* 0x00000018001b7213 */ /* 0x000fe20000000000 */
[----:B------:R-:W5:Y:S01]  /*2500*/  S2UR UR13, SR_CgaCtaId ;  /* 0x00000000000d79c3 */ /* 0x000f620000008800 */
[----:B------:R-:W-:Y:S02]  /*2510*/  UMOV UR12, 0x400 ;  /* 0x00000400000c7882 */ /* 0x000fe40000000000 */
[----:B------:R-:W3:Y:S08]  /*2520*/  I2F.RP R34, R27 ;  /* 0x0000001b00227306 */ /* 0x000ef00000209400 */
[----:B---3--:R-:W0:Y:S01]  /*2530*/  MUFU.RCP R34, R34 ;  /* 0x0000002200227308 */ /* 0x008e220000001000 */
[----:B-----5:R-:W-:Y:S01]  /*2540*/  ULEA UR12, UR13, UR12, 0x18 ;  /* 0x0000000c0d0c7291 */ /* 0x020fe2000f8ec0ff */
[----:B0-2---:R-:W-:-:S06]  /*2550*/  VIADD R22, R34, 0xffffffe ;  /* 0x0ffffffe22167836 */ /* 0x005fcc0000000000 */
        /* <DEDUP_REMOVED lines=19> */
.L_x_10870:
[----:B------:R-:W-:Y:S02]  /*2690*/  IMAD R22, R27, 0x14, R34 ;  /* 0x000000141b167824 */ /* 0x000fe400078e0222 */
[----:B------:R-:W-:-:S03]  /*26a0*/  IMAD.MOV.U32 R36, RZ, RZ, RZ ;  /* 0x000000ffff247224 */ /* 0x000fc600078e00ff */
[----:B------:R0:W2:Y:S01]  /*26b0*/  LDS R24, [R22] ;  /* 0x0000000016187984 */ /* 0x0000a20000000800 */
[----:B------:R-:W-:Y:S05]  /*26c0*/  @!P2 BRA `(.L_x_10861) ;  /* 0x000000000010a947 */ /* 0x000fea0003800000 */
[----:B------:R-:W-:-:S03]  /*26d0*/  UMOV UR12, 0xffffffff ;  /* 0xffffffff000c7882 */ /* 0x000fc60000000000 */
[----:B------:R-:W-:Y:S05]  /*26e0*/  BRA.DIV UR12, `(.L_x_10862) ;  /* 0x000000160c9c7947 */ /* 0x000fea000b800000 */
[----:B--2---:R2:W3:Y:S02]  /*26f0*/  SHFL.IDX PT, R35, R24, R28, R13 ;  /* 0x0000001c18237389 */ /* 0x0044e400000e000d */
.L_x_10903:
[----:B-1-3--:R-:W-:-:S07]  /*2700*/  IMAD R36, R30, R35, RZ ;  /* 0x000000231e247224 */ /* 0x00afce00078e02ff */
.L_x_10861:
[----:B------:R-:W-:Y:S05]  /*2710*/  @!P3 BRA `(.L_x_10863) ;  /* 0x000000000010b947 */ /* 0x000fea0003800000 */
[----:B------:R-:W-:-:S03]  /*2720*/  UMOV UR12, 0xffffffff ;  /* 0xffffffff000c7882 */ /* 0x000fc60000000000 */
[----:B------:R-:W-:Y:S05]  /*2730*/  BRA.DIV UR12, `(.L_x_10864) ;  /* 0x000000160ca47947 */ /* 0x000fea000b800000 */
[----:B0-2---:R0:W2:Y:S02]  /*2740*/  SHFL.IDX PT, R22, R24, R6, R13 ;  /* 0x0000000618167389 */ /* 0x0050a400000e000d */
.L_x_10906:
[----:B--2-4-:R-:W-:-:S07]  /*2750*/  IMAD R36, R31, R22, R36 ;  /* 0x000000161f247224 */ /* 0x014fce00078e0224 */
.L_x_10863:
[----:B------:R-:W-:Y:S05]  /*2760*/  @!P4 BRA `(.L_x_10865) ;  /* 0x000000000010c947 */ /* 0x000fea0003800000 */
[----:B------:R-:W-:-:S03]  /*2770*/  UMOV UR12, 0xffffffff ;  /* 0xffffffff000c7882 */ /* 0x000fc60000000000 */
[----:B------:R-:W-:Y:S05]  /*2780*/  BRA.DIV UR12, `(.L_x_10866) ;  /* 0x000000160cb07947 */ /* 0x000fea000b800000 */
[----:B0-2---:R0:W2:Y:S02]  /*2790*/  SHFL.IDX PT, R22, R24, R7, R13 ;  /* 0x0000000718167389 */ /* 0x0050a400000e000d */
.L_x_10909:
[----:B--2---:R-:W-:-:S07]  /*27a0*/  IMAD R36, R32, R22, R36 ;  /* 0x0000001620247224 */ /* 0x004fce00078e0224 */
.L_x_10865:
[----:B------:R-:W-:Y:S05]  /*27b0*/  @!P5 BRA `(.L_x_10867) ;  /* 0x000000000010d947 */ /* 0x000fea0003800000 */
[----:B------:R-:W-:-:S03]  /*27c0*/  UMOV UR12, 0xffffffff ;  /* 0xffffffff000c7882 */ /* 0x000fc60000000000 */
[----:B------:R-:W-:Y:S05]  /*27d0*/  BRA.DIV UR12, `(.L_x_10868) ;  /* 0x000000160cbc7947 */ /* 0x000fea000b800000 */
[----:B0-2---:R0:W2:Y:S02]  /*27e0*/  SHFL.IDX PT, R22, R24, R8, R13 ;  /* 0x0000000818167389 */ /* 0x0050a400000e000d */
.L_x_10912:
[----:B--2---:R-:W-:-:S07]  /*27f0*/  IMAD R36, R33, R22, R36 ;  /* 0x0000001621247224 */ /* 0x004fce00078e0224 */
.L_x_10867:
[----:B0-----:R-:W-:-:S07]  /*2800*/  IMAD.U32 R22, RZ, RZ, UR18 ;  /* 0x00000012ff167e24 */ /* 0x001fce000f8e00ff */
.L_x_10869:
        /* <DEDUP_REMOVED lines=8> */
[----:B--2---:R-:W0:Y:S01]  /*2890*/  I2F.U32.RP R24, UR19 ;  /* 0x0000001300187d06 */ /* 0x004e220008209000 */
[----:B------:R-:W-:-:S07]  /*28a0*/  IMAD.MOV.U32 R22, RZ, RZ, RZ ;  /* 0x000000ffff167224 */ /* 0x000fce00078e00ff */
        /* <DEDUP_REMOVED lines=26> */
.L_x_10860:
[----:B------:R-:W-:Y:S05]  /*2a50*/  @!P6 BRA `(.L_x_10871) ;  /* 0xfffffff400f8e947 */ /* 0x000fea000383ffff */
.L_x_10820:
[----:B------:R-:W-:Y:S05]  /*2a60*/  WARPSYNC.ALL ;  /* 0x0000000000007948 */ /* 0x000fea0003800000 */
[----:B------:R-:W-:Y:S06]  /*2a70*/  BAR.SYNC.DEFER_BLOCKING 0x0 ;  /* 0x0000000000007b1d */ /* 0x000fec0000010000 */
[----:B------:R-:W-:Y:S04]  /*2a80*/  BSSY.RECONVERGENT B0, `(.L_x_10872) ;  /* 0x00000e9000007945 */ /* 0x000fe80003800200 */
[----:B------:R-:W-:Y:S05]  /*2a90*/  @P1 BRA `(.L_x_10873) ;  /* 0x0000000c009c1947 */ /* 0x000fea0003800000 */
[----:B--2-4-:R-:W0:Y:S01]  /*2aa0*/  LDC R24, c[0x0][0x3ac] ;  /* 0x0000eb00ff187b82 */ /* 0x014e220000000800 */
[----:B------:R-:W2:Y:S01]  /*2ab0*/  LDCU UR12, c[0x0][0x384] ;  /* 0x00007080ff0c77ac */ /* 0x000ea20008000800 */
        /* <DEDUP_REMOVED lines=15> */
[----:B--2---:R-:W-:-:S03]  /*2bb0*/  MOV R35, UR12 ;  /* 0x0000000c00237c02 */ /* 0x004fc60008000f00 */
        /* <DEDUP_REMOVED lines=95> */
.L_x_10875:
[----:B------:R-:W-:Y:S05]  /*31b0*/  BSYNC.RECONVERGENT B1 ;  /* 0x0000000000017941 */ /* 0x000fea0003800200 */
.L_x_10874:
[----:B------:R-:W-:-:S13]  /*31c0*/  ISETP.GE.U32.AND P0, PT, R9, 0x3, PT ;  /* 0x000000030900780c */ /* 0x000fda0003f06070 */
        /* <DEDUP_REMOVED lines=12> */
.L_x_10876:
        /* <DEDUP_REMOVED lines=10> */
[----:B------:R-:W-:-:S05]  /*3330*/  IMAD R22, R23, R40, R25 ;  /* 0x0000002817167224 */ /* 0x000fca00078e0219 */
[----:B------:R-:W-:Y:S01]  /*3340*/  ISETP.GT.U32.AND P2, PT, R37, R22, PT ;  /* 0x000000162500720c */ /* 0x000fe20003f44070 */
[----:B-1----:R-:W1:Y:S01]  /*3350*/  MUFU.RCP R44, R44 ;  /* 0x0000002c002c7308 */ /* 0x002e620000001000 */
[----:B0-----:R-:W-:-:S11]  /*3360*/  ULEA UR12, UR13, UR12, 0x18 ;  /* 0x0000000c0d0c7291 */ /* 0x001fd6000f8ec0ff */
[----:B------:R-:W-:Y:S01]  /*3370*/  @!P2 IADD3 R22, PT, PT, R22, -R42, RZ ;  /* 0x8000002a1616a210 */ /* 0x000fe20007ffe0ff */
[----:B------:R-:W-:Y:S01]  /*3380*/  @!P2 VIADD R23, R23, 0x1 ;  /* 0x000000011717a836 */ /* 0x000fe20000000000 */
[C---:B------:R-:W-:Y:S02]  /*3390*/  LEA R41, R39.reuse, UR12, 0x2 ;  /* 0x0000000c27297c11 */ /* 0x040fe4000f8e10ff */
[----:B------:R-:W-:Y:S02]  /*33a0*/  ISETP.GE.U32.AND P1, PT, R22, R37, PT ;  /* 0x000000251600720c */ /* 0x000fe40003f26070 */
[----:B------:R-:W-:Y:S01]  /*33b0*/  LOP3.LUT R22, R39, UR6, RZ, 0x3c, !PT ;  /* 0x0000000627167c12 */ /* 0x000fe2000f8e3cff */
[----:B------:R-:W0:Y:S03]  /*33c0*/  LDS R45, [R41] ;  /* 0x00000000292d7984 */ /* 0x000e260000000800 */
[----:B------:R-:W-:Y:S01]  /*33d0*/  ISETP.GE.AND P3, PT, R22, RZ, PT ;  /* 0x000000ff1600720c */ /* 0x000fe20003f66270 */
[----:B-1----:R-:W-:-:S04]  /*33e0*/  VIADD R44, R44, 0xffffffe ;  /* 0x0ffffffe2c2c7836 */ /* 0x002fc80000000000 */
[----:B------:R-:W1:Y:S02]  /*33f0*/  F2I.FTZ.U32.TRUNC.NTZ R27, R44 ;  /* 0x0000002c001b7305 */ /* 0x000e64000021f000 */
[----:B------:R-:W-:Y:S01]  /*3400*/  @P1 VIADD R23, R23, 0x1 ;  /* 0x0000000117171836 */ /* 0x000fe20000000000 */
[----:B------:R-:W-:-:S04]  /*3410*/  ISETP.NE.AND P1, PT, RZ, UR6, PT ;  /* 0x00000006ff007c0c */ /* 0x000fc8000bf25270 */
[----:B------:R-:W-:Y:S02]  /*3420*/  MOV R24, R23 ;  /* 0x0000001700187202 */ /* 0x000fe40000000f00 */
[----:B------:R-:W2:Y:S03]  /*3430*/  LDC.64 R22, c[0x0][0x3a0] ;  /* 0x0000e800ff167b82 */ /* 0x000ea60000000a00 */
[----:B------:R-:W-:-:S05]  /*3440*/  @!P3 IMAD.MOV R24, RZ, RZ, -R24 ;  /* 0x000000ffff18b224 */ /* 0x000fca00078e0a18 */
[----:B------:R-:W-:-:S05]  /*3450*/  SEL R24, R43, R24, !P1 ;  /* 0x000000182b187207 */ /* 0x000fca0004800000 */
[----:B------:R-:W-:Y:S02]  /*3460*/  IMAD.MOV R26, RZ, RZ, -R24 ;  /* 0x000000ffff1a7224 */ /* 0x000fe400078e0a18 */
[----:B------:R-:W-:Y:S02]  /*3470*/  IMAD R24, R34, R24, R35 ;  /* 0x0000001822187224 */ /* 0x000fe400078e0223 */
[----:B------:R-:W-:Y:S02]  /*3480*/  IMAD R25, R26, UR6, R39 ;  /* 0x000000061a197c24 */ /* 0x000fe4000f8e0227 */
[----:B-1----:R-:W-:-:S03]  /*3490*/  IMAD.MOV R26, RZ, RZ, -R27 ;  /* 0x000000ffff1a7224 */ /* 0x002fc600078e0a1b */
[----:B------:R-:W-:-:S05]  /*34a0*/  IADD3 R25, PT, PT, R24, R25, RZ ;  /* 0x0000001918197210 */ /* 0x000fca0007ffe0ff */
[----:B--2---:R-:W-:-:S05]  /*34b0*/  IMAD.WIDE R24, R25, 0x4, R22 ;  /* 0x0000000419187825 */ /* 0x004fca00078e0216 */
[----:B0-----:R0:W-:Y:S02]  /*34c0*/  STG.E desc[UR16][R24.64], R45 ;  /* 0x0000002d18007986 */ /* 0x0011e4000c101910 */
[----:B0-----:R-:W-:Y:S02]  /*34d0*/  IMAD R25, R26, R42, RZ ;  /* 0x0000002a1a197224 */ /* 0x001fe400078e02ff */
[----:B------:R-:W-:-:S05]  /*34e0*/  HFMA2 R26, -RZ, RZ, 0, 0 ;  /* 0x00000000ff1a7431 */ /* 0x000fca00000001ff */
[----:B------:R-:W-:-:S04]  /*34f0*/  IMAD.HI.U32 R26, R27, R25, R26 ;  /* 0x000000191b1a7227 */ /* 0x000fc800078e001a */
[----:B------:R-:W-:-:S05]  /*3500*/  VIADD R27, R39, UR20 ;  /* 0x00000014271b7c36 */ /* 0x000fca0008000000 */
[----:B------:R-:W-:Y:S02]  /*3510*/  IABS R39, R27 ;  /* 0x0000001b00277213 */ /* 0x000fe40000000000 */
[----:B------:R-:W-:-:S03]  /*3520*/  LOP3.LUT R24, R27, UR6, RZ, 0x3c, !PT ;  /* 0x000000061b187c12 */ /* 0x000fc6000f8e3cff */
[----:B------:R-:W-:Y:S01]  /*3530*/  IMAD.HI.U32 R25, R26, R39, RZ ;  /* 0x000000271a197227 */ /* 0x000fe200078e00ff */
[----:B------:R-:W-:-:S03]  /*3540*/  ISETP.GE.AND P4, PT, R24, RZ, PT ;  /* 0x000000ff1800720c */ /* 0x000fc60003f86270 */
[----:B------:R-:W-:-:S05]  /*3550*/  IMAD R39, R25, R40, R39 ;  /* 0x0000002819277224 */ /* 0x000fca00078e0227 */
[----:B------:R-:W-:-:S13]  /*3560*/  ISETP.GT.U32.AND P3, PT, R42, R39, PT ;  /* 0x000000272a00720c */ /* 0x000fda0003f64070 */
[----:B------:R-:W-:Y:S01]  /*3570*/  @!P3 IMAD.IADD R39, R39, 0x1, -R42 ;  /* 0x000000012727b824 */ /* 0x000fe200078e0a2a */
[----:B------:R-:W-:-:S04]  /*3580*/  @!P3 IADD3 R25, PT, PT, R25, 0x1, RZ ;  /* 0x000000011919b810 */ /* 0x000fc80007ffe0ff */
[----:B------:R-:W-:Y:S02]  /*3590*/  ISETP.GE.U32.AND P2, PT, R39, R42, PT ;  /* 0x0000002a2700720c */ /* 0x000fe40003f46070 */
[----:B------:R0:W1:Y:S02]  /*35a0*/  LDS R39, [R41+UR25] ;  /* 0x0000001929277984 */ /* 0x0000640008000800 */
[----:B0-----:R-:W-:-:S09]  /*35b0*/  VIADD R41, R41, UR25 ;  /* 0x0000001929297c36 */ /* 0x001fd20008000000 */
[----:B------:R-:W-:-:S04]  /*35c0*/  @P2 VIADD R25, R25, 0x1 ;  /* 0x0000000119192836 */ /* 0x000fc80000000000 */
[----:B------:R-:W-:-:S05]  /*35d0*/  @!P4 IMAD.MOV R25, RZ, RZ, -R25 ;  /* 0x000000ffff19c224 */ /* 0x000fca00078e0a19 */
[----:B------:R-:W-:-:S04]  /*35e0*/  SEL R25, R43, R25, !P1 ;  /* 0x000000192b197207 */ /* 0x000fc80004800000 */
[----:B------:R-:W-:Y:S01]  /*35f0*/  IADD3 R24, PT, PT, -R25, RZ, RZ ;  /* 0x000000ff19187210 */ /* 0x000fe20007ffe1ff */
[----:B------:R-:W-:-:S04]  /*3600*/  IMAD R25, R34, R25, R35 ;  /* 0x0000001922197224 */ /* 0x000fc800078e0223 */
[----:B------:R-:W-:Y:S02]  /*3610*/  IMAD R24, R24, UR6, R27 ;  /* 0x0000000618187c24 */ /* 0x000fe4000f8e021b */
[----:B------:R-:W-:Y:S02]  /*3620*/  VIADD R27, R27, UR20 ;  /* 0x000000141b1b7c36 */ /* 0x000fe40008000000 */
[----:B------:R-:W-:-:S03]  /*3630*/  IMAD.IADD R25, R25, 0x1, R24 ;  /* 0x0000000119197824 */ /* 0x000fc600078e0218 */
[----:B------:R-:W-:Y:S01]  /*3640*/  IABS R44, R27 ;  /* 0x0000001b002c7213 */ /* 0x000fe20000000000 */
[----:B------:R-:W-:-:S04]  /*3650*/  IMAD.WIDE R24, R25, 0x4, R22 ;  /* 0x0000000419187825 */ /* 0x000fc800078e0216 */
[----:B------:R-:W-:Y:S01]  /*3660*/  IMAD.HI.U32 R45, R26, R44, RZ ;  /* 0x0000002c1a2d7227 */ /* 0x000fe200078e00ff */
[----:B-1----:R0:W-:Y:S03]  /*3670*/  STG.E desc[UR16][R24.64], R39 ;  /* 0x0000002718007986 */ /* 0x0021e6000c101910 */
[----:B------:R-:W-:-:S05]  /*3680*/  IMAD R44, R45, R40, R44 ;  /* 0x000000282d2c7224 */ /* 0x000fca00078e022c */
[----:B------:R-:W-:Y:S01]  /*3690*/  ISETP.GT.U32.AND P3, PT, R42, R44, PT ;  /* 0x0000002c2a00720c */ /* 0x000fe20003f64070 */
[----:B0-----:R-:W-:-:S12]  /*36a0*/  VIADD R39, R27, UR20 ;  /* 0x000000141b277c36 */ /* 0x001fd80008000000 */
[----:B------:R-:W-:Y:S01]  /*36b0*/  @!P3 IADD3 R44, PT, PT, R44, -R42, RZ ;  /* 0x8000002a2c2cb210 */ /* 0x000fe20007ffe0ff */
        /* <DEDUP_REMOVED lines=8> */
[----:B------:R-:W-:Y:S02]  /*3740*/  IMAD R43, R34, R43, R35 ;  /* 0x0000002b222b7224 */ /* 0x000fe400078e0223 */
[----:B------:R-:W-:Y:S01]  /*3750*/  IMAD R24, R24, UR6, R27 ;  /* 0x0000000618187c24 */ /* 0x000fe2000f8e021b */
[----:B------:R-:W-:-:S05]  /*3760*/  IABS R27, R39 ;  /* 0x00000027001b7213 */ /* 0x000fca0000000000 */
[----:B------:R-:W-:Y:S01]  /*3770*/  IMAD.HI.U32 R25, R26, R27, RZ ;  /* 0x0000001b1a197227 */ /* 0x000fe200078e00ff */
[----:B------:R-:W-:-:S03]  /*3780*/  LOP3.LUT R26, R39, UR6, RZ, 0x3c, !PT ;  /* 0x00000006271a7c12 */ /* 0x000fc6000f8e3cff */
[----:B------:R-:W-:Y:S01]  /*3790*/  IMAD R27, R25, R40, R27 ;  /* 0x00000028191b7224 */ /* 0x000fe200078e021b */
[----:B------:R-:W-:-:S04]  /*37a0*/  ISETP.GE.AND P3, PT, R26, RZ, PT ;  /* 0x000000ff1a00720c */ /* 0x000fc80003f66270 */
[----:B------:R-:W-:-:S13]  /*37b0*/  ISETP.GT.U32.AND P2, PT, R42, R27, PT ;  /* 0x0000001b2a00720c */ /* 0x000fda0003f44070 */
[-C--:B------:R-:W-:Y:S02]  /*37c0*/  @!P2 IADD3 R27, PT, PT, R27, -R42.reuse, RZ ;  /* 0x8000002a1b1ba210 */ /* 0x080fe40007ffe0ff */
[----:B------:R-:W-:Y:S02]  /*37d0*/  @!P2 IADD3 R25, PT, PT, R25, 0x1, RZ ;  /* 0x000000011919a810 */ /* 0x000fe40007ffe0ff */
[----:B------:R-:W-:Y:S01]  /*37e0*/  ISETP.GE.U32.AND P1, PT, R27, R42, PT ;  /* 0x0000002a1b00720c */ /* 0x000fe20003f26070 */
[----:B------:R-:W-:Y:S02]  /*37f0*/  VIADD R27, R41, UR25 ;  /* 0x00000019291b7c36 */ /* 0x000fe40008000000 */
[----:B------:R-:W0:Y:S04]  /*3800*/  LDS R41, [R41+UR25] ;  /* 0x0000001929297984 */ /* 0x000e280008000800 */
[----:B------:R-:W1:Y:S06]  /*3810*/  LDS R27, [R27+UR25] ;  /* 0x000000191b1b7984 */ /* 0x000e6c0008000800 */
[----:B------:R-:W-:-:S04]  /*3820*/  @P1 VIADD R25, R25, 0x1 ;  /* 0x0000000119191836 */ /* 0x000fc80000000000 */
[----:B------:R-:W-:-:S05]  /*3830*/  @!P3 IMAD.MOV R25, RZ, RZ, -R25 ;  /* 0x000000ffff19b224 */ /* 0x000fca00078e0a19 */
[----:B------:R-:W-:-:S04]  /*3840*/  SEL R25, R36, R25, !P0 ;  /* 0x0000001924197207 */ /* 0x000fc80004000000 */
[----:B------:R-:W-:Y:S01]  /*3850*/  IADD3 R40, PT, PT, -R25, RZ, RZ ;  /* 0x000000ff19287210 */ /* 0x000fe20007ffe1ff */
[----:B------:R-:W-:Y:S02]  /*3860*/  IMAD R26, R34, R25, R35 ;  /* 0x00000019221a7224 */ /* 0x000fe400078e0223 */
[----:B------:R-:W-:Y:S02]  /*3870*/  IMAD.IADD R25, R43, 0x1, R24 ;  /* 0x000000012b197824 */ /* 0x000fe400078e0218 */
[----:B------:R-:W-:Y:S01]  /*3880*/  IMAD R45, R40, UR6, R39 ;  /* 0x00000006282d7c24 */ /* 0x000fe2000f8e0227 */
[----:B------:R-:W-:Y:S01]  /*3890*/  IADD3 R39, PT, PT, R39, UR20, RZ ;  /* 0x0000001427277c10 */ /* 0x000fe2000fffe0ff */
[----:B------:R-:W-:-:S03]  /*38a0*/  IMAD.WIDE R24, R25, 0x4, R22 ;  /* 0x0000000419187825 */ /* 0x000fc600078e0216 */
[----:B------:R-:W-:Y:S01]  /*38b0*/  ISETP.GE.U32.AND P1, PT, R39, 0x80, PT ;  /* 0x000000802700780c */ /* 0x000fe20003f26070 */
[----:B------:R-:W-:-:S04]  /*38c0*/  IMAD.IADD R45, R26, 0x1, R45 ;  /* 0x000000011a2d7824 */ /* 0x000fc800078e022d */
[----:B------:R-:W-:Y:S01]  /*38d0*/  IMAD.WIDE R22, R45, 0x4, R22 ;  /* 0x000000042d167825 */ /* 0x000fe200078e0216 */
[----:B0-----:R0:W-:Y:S04]  /*38e0*/  STG.E desc[UR16][R24.64], R41 ;  /* 0x0000002918007986 */ /* 0x0011e8000c101910 */
[----:B-1----:R0:W-:Y:S03]  /*38f0*/  STG.E desc[UR16][R22.64], R27 ;  /* 0x0000001b16007986 */ /* 0x0021e6000c101910 */
[----:B------:R-:W-:Y:S05]  /*3900*/  @!P1 BRA `(.L_x_10876) ;  /* 0xfffffff800609947 */ /* 0x000fea000383ffff */
.L_x_10873:
[----:B------:R-:W-:Y:S05]  /*3910*/  BSYNC.RECONVERGENT B0 ;  /* 0x0000000000007941 */ /* 0x000fea0003800200 */
.L_x_10872:
[----:B------:R-:W-:-:S04]  /*3920*/  UIADD3 UR11, UPT, UPT, UR21, UR11, URZ ;  /* 0x0000000b150b7290 */ /* 0x000fc8000fffe0ff */
[----:B------:R-:W-:-:S09]  /*3930*/  UISETP.GE.U32.AND UP0, UPT, UR11, UR24, UPT ;  /* 0x000000180b00728c */ /* 0x000fd2000bf06070 */
[----:B------:R-:W-:Y:S05]  /*3940*/  BRA.U !UP0, `(.L_x_10877) ;  /* 0xffffffd508547547 */ /* 0x000fea000b83ffff */
[----:B------:R-:W-:Y:S05]  /*3950*/  EXIT ;  /* 0x000000000000794d */ /* 0x000fea0003800000 */
.L_x_10830:
[----:B------:R-:W-:Y:S01]  /*3960*/  BSSY B2, `(.L_x_10878) ;  /* 0x0000006000027945 */ /* 0x000fe20003800000 */
[----:B------:R-:W-:Y:S02]  /*3970*/  IMAD.MOV.U32 R23, RZ, RZ, R28 ;  /* 0x000000ffff177224 */ /* 0x000fe400078e001c */
[----:B0-----:R-:W-:-:S07]  /*3980*/  IMAD.MOV.U32 R22, RZ, RZ, -0x1 ;  /* 0xffffffffff167424 */ /* 0x001fce00078e00ff */
[----:B-1234-:R-:W-:Y:S05]  /*3990*/  WARPSYNC.COLLECTIVE R22, `(.L_x_10879) ;  /* 0x0000000016087348 */ /* 0x01efea0003c00000 */
[----:B--2---:R0:W2:Y:S02]  /*39a0*/  SHFL.IDX P0, R22, R24, R23, R13 ;  /* 0x0000001718167389 */ /* 0x0040a4000000000d */
[----:B01234-:R-:W-:Y:S05]  /*39b0*/  ENDCOLLECTIVE ;  /* 0x000000000000791b */ /* 0x01ffea0003800000 */
.L_x_10879:
[----:B------:R-:W-:Y:S05]  /*39c0*/  BSYNC B2 ;  /* 0x0000000000027941 */ /* 0x000fea0003800000 */
.L_x_10878:
[----:B------:R-:W-:Y:S05]  /*39d0*/  BRA `(.L_x_10880) ;  /* 0xffffffe000047947 */ /* 0x000fea000383ffff */
.L_x_10832:
[----:B------:R-:W-:Y:S01]  /*39e0*/  BSSY B2, `(.L_x_10881) ;  /* 0x0000006000027945 */ /* 0x000fe20003800000 */
[----:B------:R-:W-:Y:S01]  /*39f0*/  MOV R23, R6 ;  /* 0x0000000600177202 */ /* 0x000fe20000000f00 */
[----:B0-----:R-:W-:-:S07]  /*3a00*/  IMAD.MOV.U32 R22, RZ, RZ, -0x1 ;  /* 0xffffffffff167424 */ /* 0x001fce00078e00ff */
[----:B-1234-:R-:W-:Y:S05]  /*3a10*/  WARPSYNC.COLLECTIVE R22, `(.L_x_10882) ;  /* 0x0000000016087348 */ /* 0x01efea0003c00000 */
[----:B--2---:R0:W2:Y:S02]  /*3a20*/  SHFL.IDX P0, R22, R24, R23, R13 ;  /* 0x0000001718167389 */ /* 0x0040a4000000000d */
[----:B01234-:R-:W-:Y:S05]  /*3a30*/  ENDCOLLECTIVE ;  /* 0x000000000000791b */ /* 0x01ffea0003800000 */
.L_x_10882:
[----:B------:R-:W-:Y:S05]  /*3a40*/  BSYNC B2 ;  /* 0x0000000000027941 */ /* 0x000fea0003800000 */
.L_x_10881:
[----:B------:R-:W-:Y:S05]  /*3a50*/  BRA `(.L_x_10883) ;  /* 0xffffffdc00f87947 */ /* 0x000fea000383ffff */
.L_x_10834:
[----:B------:R-:W-:Y:S01]  /*3a60*/  BSSY B2, `(.L_x_10884) ;  /* 0x0000006000027945 */ /* 0x000fe20003800000 */
[----:B------:R-:W-:Y:S01]  /*3a70*/  IMAD.MOV.U32 R23, RZ, RZ, R7 ;  /* 0x000000ffff177224 */ /* 0x000fe200078e0007 */
[----:B0-----:R-:W-:-:S07]  /*3a80*/  MOV R22, 0xffffffff ;  /* 0xffffffff00167802 */ /* 0x001fce0000000f00 */
[----:B-1234-:R-:W-:Y:S05]  /*3a90*/  WARPSYNC.COLLECTIVE R22, `(.L_x_10885) ;  /* 0x0000000016087348 */ /* 0x01efea0003c00000 */
[----:B--2---:R0:W2:Y:S02]  /*3aa0*/  SHFL.IDX P0, R22, R24, R23, R13 ;  /* 0x0000001718167389 */ /* 0x0040a4000000000d */
[----:B01234-:R-:W-:Y:S05]  /*3ab0*/  ENDCOLLECTIVE ;  /* 0x000000000000791b */ /* 0x01ffea0003800000 */
.L_x_10885:
[----:B------:R-:W-:Y:S05]  /*3ac0*/  BSYNC B2 ;  /* 0x0000000000027941 */ /* 0x000fea0003800000 */
.L_x_10884:
[----:B------:R-:W-:Y:S05]  /*3ad0*/  BRA `(.L_x_10886) ;  /* 0xffffffdc00ec7947 */ /* 0x000fea000383ffff */
.L_x_10836:
[----:B------:R-:W-:Y:S01]  /*3ae0*/  BSSY B2, `(.L_x_10887) ;  /* 0x0000006000027945 */ /* 0x000fe20003800000 */
[----:B------:R-:W-:Y:S02]  /*3af0*/  IMAD.MOV.U32 R23, RZ, RZ, R8 ;  /* 0x000000ffff177224 */ /* 0x000fe400078e0008 */
[----:B0-----:R-:W-:-:S07]  /*3b00*/  IMAD.MOV.U32 R22, RZ, RZ, -0x1 ;  /* 0xffffffffff167424 */ /* 0x001fce00078e00ff */
[----:B-1234-:R-:W-:Y:S05]  /*3b10*/  WARPSYNC.COLLECTIVE R22, `(.L_x_10888) ;  /* 0x0000000016087348 */ /* 0x01efea0003c00000 */
[----:B--2---:R0:W2:Y:S02]  /*3b20*/  SHFL.IDX P0, R22, R24, R23, R13 ;  /* 0x0000001718167389 */ /* 0x0040a4000000000d */
[----:B01234-:R-:W-:Y:S05]  /*3b30*/  ENDCOLLECTIVE ;  /* 0x000000000000791b */ /* 0x01ffea0003800000 */
.L_x_10888:
[----:B------:R-:W-:Y:S05]  /*3b40*/  BSYNC B2 ;  /* 0x0000000000027941 */ /* 0x000fea0003800000 */
.L_x_10887:
[----:B------:R-:W-:Y:S05]  /*3b50*/  BRA `(.L_x_10889) ;  /* 0xffffffdc00e07947 */ /* 0x000fea000383ffff */
.L_x_10847:
[----:B------:R-:W-:Y:S01]  /*3b60*/  BSSY B1, `(.L_x_10890) ;  /* 0x0000006000017945 */ /* 0x000fe20003800000 */
[----:B------:R-:W-:Y:S01]  /*3b70*/  MOV R23, R28 ;  /* 0x0000001c00177202 */ /* 0x000fe20000000f00 */
[----:B0-----:R-:W-:-:S07]  /*3b80*/  IMAD.MOV.U32 R22, RZ, RZ, -0x1 ;  /* 0xffffffffff167424 */ /* 0x001fce00078e00ff */
[----:B-123--:R-:W-:Y:S05]  /*3b90*/  WARPSYNC.COLLECTIVE R22, `(.L_x_10891) ;  /* 0x0000000016087348 */ /* 0x00efea0003c00000 */
[----:B--2---:R0:W2:Y:S02]  /*3ba0*/  SHFL.IDX P0, R22, R24, R23, R13 ;  /* 0x0000001718167389 */ /* 0x0040a4000000000d */
[----:B0123--:R-:W-:Y:S05]  /*3bb0*/  ENDCOLLECTIVE ;  /* 0x000000000000791b */ /* 0x00ffea0003800000 */
.L_x_10891:
[----:B------:R-:W-:Y:S05]  /*3bc0*/  BSYNC B1 ;  /* 0x0000000000017941 */ /* 0x000fea0003800000 */
.L_x_10890:
[----:B------:R-:W-:Y:S05]  /*3bd0*/  BRA `(.L_x_10892) ;  /* 0xffffffe400307947 */ /* 0x000fea000383ffff */
.L_x_10849:
[----:B------:R-:W-:Y:S01]  /*3be0*/  BSSY B1, `(.L_x_10893) ;  /* 0x0000006000017945 */ /* 0x000fe20003800000 */
[----:B------:R-:W-:Y:S01]  /*3bf0*/  IMAD.MOV.U32 R23, RZ, RZ, R6 ;  /* 0x000000ffff177224 */ /* 0x000fe200078e0006 */
[----:B0-----:R-:W-:-:S07]  /*3c00*/  MOV R22, 0xffffffff ;  /* 0xffffffff00167802 */ /* 0x001fce0000000f00 */
[----:B-123--:R-:W-:Y:S05]  /*3c10*/  WARPSYNC.COLLECTIVE R22, `(.L_x_10894) ;  /* 0x0000000016087348 */ /* 0x00efea0003c00000 */
[----:B--2---:R0:W2:Y:S02]  /*3c20*/  SHFL.IDX P0, R22, R24, R23, R13 ;  /* 0x0000001718167389 */ /* 0x0040a4000000000d */
[----:B0123--:R-:W-:Y:S05]  /*3c30*/  ENDCOLLECTIVE ;  /* 0x000000000000791b */ /* 0x00ffea0003800000 */
.L_x_10894:
[----:B------:R-:W-:Y:S05]  /*3c40*/  BSYNC B1 ;  /* 0x0000000000017941 */ /* 0x000fea0003800000 */
.L_x_10893:
[----:B------:R-:W-:Y:S05]  /*3c50*/  BRA `(.L_x_10895) ;  /* 0xffffffe400247947 */ /* 0x000fea000383ffff */
.L_x_10851:
[----:B------:R-:W-:Y:S01]  /*3c60*/  BSSY B1, `(.L_x_10896) ;  /* 0x0000006000017945 */ /* 0x000fe20003800000 */
[----:B------:R-:W-:Y:S02]  /*3c70*/  IMAD.MOV.U32 R23, RZ, RZ, R7 ;  /* 0x000000ffff177224 */ /* 0x000fe400078e0007 */
[----:B0-----:R-:W-:-:S07]  /*3c80*/  IMAD.MOV.U32 R22, RZ, RZ, -0x1 ;  /* 0xffffffffff167424 */ /* 0x001fce00078e00ff */
[----:B-123--:R-:W-:Y:S05]  /*3c90*/  WARPSYNC.COLLECTIVE R22, `(.L_x_10897) ;  /* 0x0000000016087348 */ /* 0x00efea0003c00000 */
[----:B--2---:R0:W2:Y:S02]  /*3ca0*/  SHFL.IDX P0, R22, R24, R23, R13 ;  /* 0x0000001718167389 */ /* 0x0040a4000000000d */
[----:B0123--:R-:W-:Y:S05]  /*3cb0*/  ENDCOLLECTIVE ;  /* 0x000000000000791b */ /* 0x00ffea0003800000 */
.L_x_10897:
[----:B------:R-:W-:Y:S05]  /*3cc0*/  BSYNC B1 ;  /* 0x0000000000017941 */ /* 0x000fea0003800000 */
.L_x_10896:
[----:B------:R-:W-:Y:S05]  /*3cd0*/  BRA `(.L_x_10898) ;  /* 0xffffffe400187947 */ /* 0x000fea000383ffff */
.L_x_10853:
[----:B------:R-:W-:Y:S01]  /*3ce0*/  BSSY B1, `(.L_x_10899) ;  /* 0x0000006000017945 */ /* 0x000fe20003800000 */
[----:B------:R-:W-:Y:S01]  /*3cf0*/  MOV R23, R8 ;  /* 0x0000000800177202 */ /* 0x000fe20000000f00 */
[----:B0-----:R-:W-:-:S07]  /*3d00*/  IMAD.MOV.U32 R22, RZ, RZ, -0x1 ;  /* 0xffffffffff167424 */ /* 0x001fce00078e00ff */
[----:B-123--:R-:W-:Y:S05]  /*3d10*/  WARPSYNC.COLLECTIVE R22, `(.L_x_10900) ;  /* 0x0000000016087348 */ /* 0x00efea0003c00000 */
[----:B--2---:R0:W2:Y:S02]  /*3d20*/  SHFL.IDX P0, R22, R24, R23, R13 ;  /* 0x0000001718167389 */ /* 0x0040a4000000000d */
[----:B0123--:R-:W-:Y:S05]  /*3d30*/  ENDCOLLECTIVE ;  /* 0x000000000000791b */ /* 0x00ffea0003800000 */
.L_x_10900:
[----:B------:R-:W-:Y:S05]  /*3d40*/  BSYNC B1 ;  /* 0x0000000000017941 */ /* 0x000fea0003800000 */
.L_x_10899:
[----:B------:R-:W-:Y:S05]  /*3d50*/  BRA `(.L_x_10901) ;  /* 0xffffffe4000c7947 */ /* 0x000fea000383ffff */
.L_x_10862:
[----:B0-----:R-:W-:Y:S01]  /*3d60*/  MOV R22, 0xffffffff ;  /* 0xffffffff00167802 */ /* 0x001fe20000000f00 */
[----:B------:R-:W-:-:S07]  /*3d70*/  IMAD.MOV.U32 R23, RZ, RZ, R28 ;  /* 0x000000ffff177224 */ /* 0x000fce00078e001c */
[----:B-12-4-:R-:W-:Y:S05]  /*3d80*/  WARPSYNC.COLLECTIVE R22, `(.L_x_10902) ;  /* 0x0000000016087348 */ /* 0x016fea0003c00000 */
[----:B--2---:R0:W2:Y:S02]  /*3d90*/  SHFL.IDX P0, R22, R24, R23, R13 ;  /* 0x0000001718167389 */ /* 0x0040a4000000000d */
[----:B012-4-:R-:W-:Y:S05]  /*3da0*/  ENDCOLLECTIVE ;  /* 0x000000000000791b */ /* 0x017fea0003800000 */
.L_x_10902:
[----:B------:R-:W-:Y:S01]  /*3db0*/  IMAD.MOV.U32 R35, RZ, RZ, R22 ;  /* 0x000000ffff237224 */ /* 0x000fe200078e0016 */
[----:B------:R-:W-:Y:S06]  /*3dc0*/  BRA `(.L_x_10903) ;  /* 0xffffffe8004c7947 */ /* 0x000fec000383ffff */
.L_x_10864:
[----:B------:R-:W-:Y:S01]  /*3dd0*/  BSSY B0, `(.L_x_10904) ;  /* 0x0000006000007945 */ /* 0x000fe20003800000 */
[----:B------:R-:W-:Y:S01]  /*3de0*/  IMAD.MOV.U32 R23, RZ, RZ, R6 ;  /* 0x000000ffff177224 */ /* 0x000fe200078e0006 */
[----:B0-----:R-:W-:-:S07]  /*3df0*/  MOV R22, 0xffffffff ;  /* 0xffffffff00167802 */ /* 0x001fce0000000f00 */
[----:B-12-4-:R-:W-:Y:S05]  /*3e00*/  WARPSYNC.COLLECTIVE R22, `(.L_x_10905) ;  /* 0x0000000016087348 */ /* 0x016fea0003c00000 */
[----:B--2---:R0:W2:Y:S02]  /*3e10*/  SHFL.IDX P0, R22, R24, R23, R13 ;  /* 0x0000001718167389 */ /* 0x0040a4000000000d */
[----:B012-4-:R-:W-:Y:S05]  /*3e20*/  ENDCOLLECTIVE ;  /* 0x000000000000791b */ /* 0x017fea0003800000 */
.L_x_10905:
[----:B------:R-:W-:Y:S05]  /*3e30*/  BSYNC B0 ;  /* 0x0000000000007941 */ /* 0x000fea0003800000 */
.L_x_10904:
[----:B------:R-:W-:Y:S05]  /*3e40*/  BRA `(.L_x_10906) ;  /* 0xffffffe800407947 */ /* 0x000fea000383ffff */
.L_x_10866:
[----:B------:R-:W-:Y:S01]  /*3e50*/  BSSY B0, `(.L_x_10907) ;  /* 0x0000006000007945 */ /* 0x000fe20003800000 */
[----:B------:R-:W-:Y:S02]  /*3e60*/  IMAD.MOV.U32 R23, RZ, RZ, R7 ;  /* 0x000000ffff177224 */ /* 0x000fe400078e0007 */
[----:B0-----:R-:W-:-:S07]  /*3e70*/  IMAD.MOV.U32 R22, RZ, RZ, -0x1 ;  /* 0xffffffffff167424 */ /* 0x001fce00078e00ff */
[----:B-12-4-:R-:W-:Y:S05]  /*3e80*/  WARPSYNC.COLLECTIVE R22, `(.L_x_10908) ;  /* 0x0000000016087348 */ /* 0x016fea0003c00000 */
[----:B--2---:R0:W2:Y:S02]  /*3e90*/  SHFL.IDX P0, R22, R24, R23, R13 ;  /* 0x0000001718167389 */ /* 0x0040a4000000000d */
[----:B012-4-:R-:W-:Y:S05]  /*3ea0*/  ENDCOLLECTIVE ;  /* 0x000000000000791b */ /* 0x017fea0003800000 */
.L_x_10908:
[----:B------:R-:W-:Y:S05]  /*3eb0*/  BSYNC B0 ;  /* 0x0000000000007941 */ /* 0x000fea0003800000 */
.L_x_10907:
[----:B------:R-:W-:Y:S05]  /*3ec0*/  BRA `(.L_x_10909) ;  /* 0xffffffe800347947 */ /* 0x000fea000383ffff */
.L_x_10868:
[----:B------:R-:W-:Y:S01]  /*3ed0*/  BSSY B0, `(.L_x_10910) ;  /* 0x0000006000007945 */ /* 0x000fe20003800000 */
[----:B------:R-:W-:Y:S01]  /*3ee0*/  MOV R23, R8 ;  /* 0x0000000800177202 */ /* 0x000fe20000000f00 */
[----:B0-----:R-:W-:-:S07]  /*3ef0*/  IMAD.MOV.U32 R22, RZ, RZ, -0x1 ;  /* 0xffffffffff167424 */ /* 0x001fce00078e00ff */
[----:B-12-4-:R-:W-:Y:S05]  /*3f00*/  WARPSYNC.COLLECTIVE R22, `(.L_x_10911) ;  /* 0x0000000016087348 */ /* 0x016fea0003c00000 */
[----:B--2---:R0:W2:Y:S02]  /*3f10*/  SHFL.IDX P0, R22, R24, R23, R13 ;  /* 0x0000001718167389 */ /* 0x0040a4000000000d */
[----:B012-4-:R-:W-:Y:S05]  /*3f20*/  ENDCOLLECTIVE ;  /* 0x000000000000791b */ /* 0x017fea0003800000 */
.L_x_10911:
[----:B------:R-:W-:Y:S05]  /*3f30*/  BSYNC B0 ;  /* 0x0000000000007941 */ /* 0x000fea0003800000 */
.L_x_10910:
[----:B------:R-:W-:Y:S05]  /*3f40*/  BRA `(.L_x_10912) ;  /* 0xffffffe800287947 */ /* 0x000fea000383ffff */
.L_x_10913:
        /* <DEDUP_REMOVED lines=11> */
.L_x_58316:


//--------------------- .text._Z9cuda_gemmIiLi256ELi4ELi1ELi128ELi2ELi2ELi32ELi1ELi1EEviiiPT_S1_S1_ii --------------------------
	.section	.text._Z9cuda_gemmIiLi256ELi4ELi1ELi128ELi2ELi2ELi32ELi1ELi1EEviiiPT_S1_S1_ii,"ax",@progbits
	.align	128
        .global         _Z9cuda_gemmIiLi256ELi4ELi1ELi128ELi2ELi2ELi32ELi1ELi1EEviiiPT_S1_S1_ii
        .type           _Z9cuda_gemmIiLi256ELi4ELi1ELi128ELi2ELi2ELi32ELi1ELi1EEviiiPT_S1_S1_ii,@function
        .size           _Z9cuda_gemmIiLi256ELi4ELi1ELi128ELi2ELi2ELi32ELi1ELi1EEviiiPT_S1_S1_ii,(.L_x_58317 - _Z9cuda_gemmIiLi256ELi4ELi1ELi128ELi2ELi2ELi32ELi1ELi1EEviiiPT_S1_S1_ii)
        .other          _Z9cuda_gemmIiLi256ELi4ELi1ELi128ELi2ELi2ELi32ELi1ELi1EEviiiPT_S1_S1_ii,@"STO_CUDA_ENTRY STV_DEFAULT"
_Z9cuda_gemmIiLi256ELi4ELi1ELi128ELi2ELi2ELi32ELi1ELi1EEviiiPT_S1_S1_ii:
.text._Z9cuda_gemmIiLi256ELi4ELi1ELi128ELi2ELi2ELi32ELi1ELi1EEviiiPT_S1_S1_ii:
        /* <DEDUP_REMOVED lines=12> */
.L_x_10916:
        /* <DEDUP_REMOVED lines=11> */
.L_x_10915:
[----:B------:R-:W-:Y:S05]  /*0170*/  BSYNC.RECONVERGENT B0 ;  /* 0x0000000000007941 */ /* 0x000fea0003800200 */
.L_x_10914:
        /* <DEDUP_REMOVED lines=8> */
[----:B------:R-:W-:Y:S01]  /*0200*/  UMOV UR6, 0x400 ;  /* 0x0000040000067882 */ /* 0x000fe20000000000 */
[----:B0-----:R-:W0:Y:S01]  /*0210*/  I2F.U32.RP R8, UR16 ;  /* 0x0000001000087d06 */ /* 0x001e220008209000 */
[----:B------:R-:W-:Y:S01]  /*0220*/  IADD3 R3, PT, PT, R0, UR16, RZ ;  /* 0x0000001000037c10 */ /* 0x000fe2000fffe0ff */
[----:B------:R-:W-:Y:S02]  /*0230*/  USHF.L.U32 UR9, UR16, 0x2, URZ ;  /* 0x0000000210097899 */ /* 0x000fe400080006ff */
[----:B------:R-:W-:Y:S01]  /*0240*/  ISETP.NE.U32.AND P2, PT, RZ, UR16, PT ;  /* 0x00000010ff007c0c */ /* 0x000fe2000bf45070 */
[----:B--2---:R-:W-:Y:S01]  /*0250*/  UIMAD.WIDE.U32 UR10, UR16, 0x4, UR4 ;  /* 0x00000004100a78a5 */ /* 0x004fe2000f8e0004 */
[C---:B------:R-:W-:Y:S01]  /*0260*/  ISETP.GE.U32.AND P0, PT, R3.reuse, 0x80, PT ;  /* 0x000000800300780c */ /* 0x040fe20003f06070 */
[C---:B------:R-:W-:Y:S01]  /*0270*/  VIADD R11, R3.reuse, UR16 ;  /* 0x00000010030b7c36 */ /* 0x040fe20008000000 */
        /* <DEDUP_REMOVED lines=8> */
[----:B------:R-:W-:Y:S01]  /*0300*/  UIMAD.WIDE.U32 UR4, UR16, 0xc, UR4 ;  /* 0x0000000c100478a5 */ /* 0x000fe2000f8e0004 */
[----:B0-----:R-:W-:Y:S01]  /*0310*/  VIADD R4, R8, 0xffffffe ;  /* 0x0ffffffe08047836 */ /* 0x001fe20000000000 */
[----:B------:R-:W-:-:S05]  /*0320*/  LOP3.LUT R8, R0, 0x1, RZ, 0xc0, !PT ;  /* 0x0000000100087812 */ /* 0x000fca00078ec0ff */
[----:B------:R0:W1:Y:S02]  /*0330*/  F2I.FTZ.U32.TRUNC.NTZ R5, R4 ;  /* 0x0000000400057305 */ /* 0x000064000021f000 */
[----:B0-----:R-:W-:Y:S02]  /*0340*/  IMAD.MOV.U32 R4, RZ, RZ, RZ ;  /* 0x000000ffff047224 */ /* 0x001fe400078e00ff */
[----:B-1----:R-:W-:-:S04]  /*0350*/  IMAD.MOV R9, RZ, RZ, -R5 ;  /* 0x000000ffff097224 */ /* 0x002fc800078e0a05 */
[----:B------:R-:W-:-:S04]  /*0360*/  IMAD R9, R9, UR16, RZ ;  /* 0x0000001009097c24 */ /* 0x000fc8000f8e02ff */
[----:B------:R-:W-:Y:S01]  /*0370*/  IMAD.HI.U32 R5, R5, R9, R4 ;  /* 0x0000000905057227 */ /* 0x000fe200078e0004 */
[----:B------:R-:W-:-:S05]  /*0380*/  LOP3.LUT R9, RZ, 0x1, R0, 0x44, !PT ;  /* 0x00000001ff097812 */ /* 0x000fca00078e4400 */
[----:B------:R-:W-:-:S04]  /*0390*/  IMAD.HI.U32 R4, R5, R6, RZ ;  /* 0x0000000605047227 */ /* 0x000fc800078e00ff */
[----:B------:R-:W-:-:S04]  /*03a0*/  IMAD.MOV R5, RZ, RZ, -R4 ;  /* 0x000000ffff057224 */ /* 0x000fc800078e0a04 */
[----:B------:R-:W-:Y:S02]  /*03b0*/  IMAD R6, R5, UR16, R6 ;  /* 0x0000001005067c24 */ /* 0x000fe4000f8e0206 */
[----:B------:R-:W-:-:S03]  /*03c0*/  IMAD.SHL.U32 R5, R0, 0x4, RZ ;  /* 0x0000000400057824 */ /* 0x000fc600078e00ff */
[----:B------:R-:W-:Y:S01]  /*03d0*/  ISETP.GE.U32.AND P0, PT, R6, UR16, PT ;  /* 0x0000001006007c0c */ /* 0x000fe2000bf06070 */
[C---:B------:R-:W-:Y:S01]  /*03e0*/  VIADD R20, R5.reuse, UR6 ;  /* 0x0000000605147c36 */ /* 0x040fe20008000000 */
[----:B------:R-:W-:-:S05]  /*03f0*/  LOP3.LUT R10, R5, 0x4, RZ, 0xc0, !PT ;  /* 0x00000004050a7812 */ /* 0x000fca00078ec0ff */
[----:B------:R-:W-:-:S06]  /*0400*/  VIADD R10, R10, UR17 ;  /* 0x000000110a0a7c36 */ /* 0x000fcc0008000000 */
[----:B------:R-:W-:Y:S01]  /*0410*/  @P0 VIADD R6, R6, -UR16 ;  /* 0x8000001006060c36 */ /* 0x000fe20008000000 */
[----:B------:R-:W-:-:S04]  /*0420*/  @P0 IADD3 R4, PT, PT, R4, 0x1, RZ ;  /* 0x0000000104040810 */ /* 0x000fc80007ffe0ff */
[----:B------:R-:W-:Y:S02]  /*0430*/  ISETP.GE.U32.AND P1, PT, R6, UR16, PT ;  /* 0x0000001006007c0c */ /* 0x000fe4000bf26070 */
[----:B------:R-:W-:-:S11]  /*0440*/  LOP3.LUT R6, R0, 0x3f, RZ, 0xc0, !PT ;  /* 0x0000003f00067812 */ /* 0x000fd600078ec0ff */
[----:B------:R-:W-:Y:S01]  /*0450*/  @P1 VIADD R4, R4, 0x1 ;  /* 0x0000000104041836 */ /* 0x000fe20000000000 */
[----:B------:R-:W-:-:S05]  /*0460*/  @!P2 LOP3.LUT R4, RZ, UR16, RZ, 0x33, !PT ;  /* 0x00000010ff04ac12 */ /* 0x000fca000f8e33ff */
[----:B------:R-:W-:Y:S01]  /*0470*/  IMAD.IADD R4, R7, 0x1, R4 ;  /* 0x0000000107047824 */ /* 0x000fe200078e0204 */
[----:B------:R-:W-:-:S07]  /*0480*/  MOV R7, UR8 ;  /* 0x0000000800077c02 */ /* 0x000fce0008000f00 */
.L_x_10935:
[----:B------:R-:W-:Y:S01]  /*0490*/  ISETP.GT.U32.AND P0, PT, R0, 0x7f, PT ;  /* 0x0000007f0000780c */ /* 0x000fe20003f04070 */
[----:B------:R-:W-:-:S12]  /*04a0*/  BSSY.RECONVERGENT B0, `(.L_x_10917) ;  /* 0x0000068000007945 */ /* 0x000fd80003800200 */
[----:B-1-3--:R-:W-:Y:S05]  /*04b0*/  @P0 BRA `(.L_x_10918) ;  /* 0x0000000400980947 */ /* 0x00afea0003800000 */
[C---:B------:R-:W-:Y:S01]  /*04c0*/  IADD3 R12, PT, PT, R4.reuse, 0x1, RZ ;  /* 0x00000001040c7810 */ /* 0x040fe20007ffe0ff */
[----:B------:R-:W-:Y:S01]  /*04d0*/  BSSY.RECONVERGENT B1, `(.L_x_10919) ;  /* 0x0000020000017945 */ /* 0x000fe20003800200 */
[----:B------:R-:W-:Y:S01]  /*04e0*/  ISETP.GE.U32.AND P2, PT, R4, 0x3, PT ;  /* 0x000000030400780c */ /* 0x000fe20003f46070 */
[----:B------:R-:W-:Y:S01]  /*04f0*/  IMAD.MOV.U32 R22, RZ, RZ, R0 ;  /* 0x000000ffff167224 */ /* 0x000fe200078e0000 */
[----:B------:R-:W-:-:S04]  /*0500*/  LOP3.LUT R16, R12, 0x3, RZ, 0xc0, !PT ;  /* 0x000000030c107812 */ /* 0x000fc800078ec0ff */
[----:B------:R-:W-:-:S13]  /*0510*/  ISETP.NE.AND P1, PT, R16, RZ, PT ;  /* 0x000000ff1000720c */ /* 0x000fda0003f25270 */
[----:B------:R-:W-:Y:S05]  /*0520*/  @!P1 BRA `(.L_x_10920) ;  /* 0x0000000000689947 */ /* 0x000fea0003800000 */
        /* <DEDUP_REMOVED lines=22> */
[----:B------:R-:W-:Y:S02]  /*0690*/  IMAD.MOV.U32 R22, RZ, RZ, R11 ;  /* 0x000000ffff167224 */ /* 0x000fe400078e000b */
[----:B------:R-:W-:Y:S01]  /*06a0*/  @P3 VIADD R22, R11, UR16 ;  /* 0x000000100b163c36 */ /* 0x000fe20008000000 */
[----:B--2---:R1:W-:Y:S04]  /*06b0*/  STS [R17+UR9], R14 ;  /* 0x0000000e11007988 */ /* 0x0043e80008000809 */
[----:B---3--:R1:W-:Y:S02]  /*06c0*/  @P3 STS [R19+UR9], R12 ;  /* 0x0000000c13003988 */ /* 0x0083e40008000809 */
.L_x_10920:
[----:B------:R-:W-:Y:S05]  /*06d0*/  BSYNC.RECONVERGENT B1 ;  /* 0x0000000000017941 */ /* 0x000fea0003800200 */
.L_x_10919:
        /* <DEDUP_REMOVED lines=8> */
.L_x_10923:
        /* <DEDUP_REMOVED lines=27> */
.L_x_10922:
[----:B------:R-:W-:Y:S05]  /*0910*/  BSYNC.RECONVERGENT B1 ;  /* 0x0000000000017941 */ /* 0x000fea0003800200 */
.L_x_10921:
[----:B------:R-:W-:Y:S01]  /*0920*/  BSSY.RECONVERGENT B1, `(.L_x_10924) ;  /* 0x0000010000017945 */ /* 0x000fe20003800200 */
[----:B-12---:R-:W-:-:S03]  /*0930*/  IMAD.MOV.U32 R12, RZ, RZ, R0 ;  /* 0x000000ffff0c7224 */ /* 0x006fc600078e0000 */
[----:B------:R-:W-:Y:S05]  /*0940*/  @!P1 BRA `(.L_x_10925) ;  /* 0x0000000000349947 */ /* 0x000fea0003800000 */
[----:B------:R-:W-:Y:S01]  /*0950*/  VIADD R12, R4, 0x1 ;  /* 0x00000001040c7836 */ /* 0x000fe20000000000 */
[----:B------:R1:W-:Y:S04]  /*0960*/  STS [R5+UR6], RZ ;  /* 0x000000ff05007988 */ /* 0x0003e80008000806 */
[----:B------:R-:W-:Y:S02]  /*0970*/  LOP3.LUT R13, R12, 0x3, RZ, 0xc0, !PT ;  /* 0x000000030c0d7812 */ /* 0x000fe400078ec0ff */
[----:B------:R-:W-:Y:S02]  /*0980*/  MOV R12, R3 ;  /* 0x00000003000c7202 */ /* 0x000fe40000000f00 */
[----:B------:R-:W-:-:S13]  /*0990*/  ISETP.NE.AND P1, PT, R13, 0x1, PT ;  /* 0x000000010d00780c */ /* 0x000fda0003f25270 */
[----:B-1----:R-:W-:Y:S05]  /*09a0*/  @!P1 BRA `(.L_x_10925) ;  /* 0x00000000001c9947 */ /* 0x002fea0003800000 */
[----:B------:R-:W-:Y:S01]  /*09b0*/  ISETP.NE.AND P1, PT, R13, 0x2, PT ;  /* 0x000000020d00780c */ /* 0x000fe20003f25270 */
[----:B------:R-:W-:Y:S01]  /*09c0*/  VIADD R13, R20, UR9 ;  /* 0x00000009140d7c36 */ /* 0x000fe20008000000 */
[----:B------:R1:W-:Y:S01]  /*09d0*/  STS [R20+UR9], RZ ;  /* 0x000000ff14007988 */ /* 0x0003e20008000809 */
[----:B0-----:R-:W-:Y:S02]  /*09e0*/  VIADD R14, R11, UR16 ;  /* 0x000000100b0e7c36 */ /* 0x001fe40008000000 */
[----:B------:R-:W-:-:S08]  /*09f0*/  IMAD.MOV.U32 R12, RZ, RZ, R11 ;  /* 0x000000ffff0c7224 */ /* 0x000fd000078e000b */
[----:B------:R1:W-:Y:S01]  /*0a00*/  @P1 STS [R13+UR9], RZ ;  /* 0x000000ff0d001988 */ /* 0x0003e20008000809 */
[----:B------:R-:W-:-:S07]  /*0a10*/  @P1 MOV R12, R14 ;  /* 0x0000000e000c1202 */ /* 0x000fce0000000f00 */
.L_x_10925:
[----:B------:R-:W-:Y:S05]  /*0a20*/  BSYNC.RECONVERGENT B1 ;  /* 0x0000000000017941 */ /* 0x000fea0003800200 */
.L_x_10924:
[----:B------:R-:W-:Y:S05]  /*0a30*/  @!P2 BRA `(.L_x_10918) ;  /* 0x000000000038a947 */ /* 0x000fea0003800000 */
[----:B0-----:R-:W0:Y:S01]  /*0a40*/  S2R R14, SR_CgaCtaId ;  /* 0x00000000000e7919 */ /* 0x001e220000008800 */
[----:B-1----:R-:W-:-:S05]  /*0a50*/  MOV R13, 0x400 ;  /* 0x00000400000d7802 */ /* 0x002fca0000000f00 */
[----:B------:R-:W-:-:S05]  /*0a60*/  VIADD R13, R13, 0x280 ;  /* 0x000002800d0d7836 */ /* 0x000fca0000000000 */
[----:B0-----:R-:W-:-:S07]  /*0a70*/  LEA R17, R14, R13, 0x18 ;  /* 0x0000000d0e117211 */ /* 0x001fce00078ec0ff */
.L_x_10926:
        /* <DEDUP_REMOVED lines=10> */
.L_x_10918:
[----:B------:R-:W-:Y:S05]  /*0b20*/  BSYNC.RECONVERGENT B0 ;  /* 0x0000000000007941 */ /* 0x000fea0003800200 */
.L_x_10917:
[----:B------:R-:W-:Y:S06]  /*0b30*/  BAR.SYNC.DEFER_BLOCKING 0x0 ;  /* 0x0000000000007b1d */ /* 0x000fec0000010000 */
[----:B------:R-:W-:Y:S05]  /*0b40*/  @P0 BRA `(.L_x_10927) ;  /* 0x0000000000840947 */ /* 0x000fea0003800000 */
[----:B------:R-:W3:Y:S01]  /*0b50*/  S2UR UR8, SR_CgaCtaId ;  /* 0x00000000000879c3 */ /* 0x000ee20000008800 */
[----:B------:R-:W-:Y:S01]  /*0b60*/  UMOV UR7, 0x400 ;  /* 0x0000040000077882 */ /* 0x000fe20000000000 */
[----:B-12---:R-:W-:Y:S01]  /*0b70*/  SHF.L.U32 R13, R6, 0x1, RZ ;  /* 0x00000001060d7819 */ /* 0x006fe200000006ff */
[----:B------:R-:W-:Y:S01]  /*0b80*/  UIADD3 UR7, UPT, UPT, UR7, 0x80, URZ ;  /* 0x0000008007077890 */ /* 0x000fe2000fffe0ff */
[----:B0-----:R-:W0:Y:S01]  /*0b90*/  S2R R15, SR_CgaCtaId ;  /* 0x00000000000f7919 */ /* 0x001e220000008800 */
[----:B------:R-:W-:Y:S02]  /*0ba0*/  MOV R14, 0x400 ;  /* 0x00000400000e7802 */ /* 0x000fe40000000f00 */
[C-C-:B------:R-:W-:Y:S02]  /*0bb0*/  LOP3.LUT R12, R13.reuse, 0x1, R0.reuse, 0xf8, !PT ;  /* 0x000000010d0c7812 */ /* 0x140fe400078ef800 */
[----:B------:R-:W-:Y:S01]  /*0bc0*/  LOP3.LUT R13, R13, 0x1, R0, 0xf4, !PT ;  /* 0x000000010d0d7812 */ /* 0x000fe200078ef400 */
[----:B------:R-:W-:Y:S01]  /*0bd0*/  VIADD R14, R14, 0x280 ;  /* 0x000002800e0e7836 */ /* 0x000fe20000000000 */
[----:B---3--:R-:W-:-:S06]  /*0be0*/  ULEA UR7, UR8, UR7, 0x18 ;  /* 0x0000000708077291 */ /* 0x008fcc000f8ec0ff */
[----:B------:R-:W-:Y:S02]  /*0bf0*/  LEA R12, R12, UR7, 0x2 ;  /* 0x000000070c0c7c11 */ /* 0x000fe4000f8e10ff */
[----:B------:R-:W-:-:S04]  /*0c00*/  LEA R13, R13, UR7, 0x2 ;  /* 0x000000070d0d7c11 */ /* 0x000fc8000f8e10ff */
[----:B------:R-:W1:Y:S01]  /*0c10*/  LDS R12, [R12] ;  /* 0x000000000c0c7984 */ /* 0x000e620000000800 */
[----:B0-----:R-:W-:Y:S02]  /*0c20*/  LEA R14, R15, R14, 0x18 ;  /* 0x0000000e0f0e7211 */ /* 0x001fe400078ec0ff */
[----:B------:R-:W-:Y:S01]  /*0c30*/  SHF.R.U32.HI R15, RZ, 0x6, R0 ;  /* 0x00000006ff0f7819 */ /* 0x000fe20000011600 */
[----:B------:R-:W0:Y:S06]  /*0c40*/  LDS R13, [R13] ;  /* 0x000000000d0d7984 */ /* 0x000e2c0000000800 */
.L_x_10929:
[----:B---3--:R-:W-:Y:S01]  /*0c50*/  IMAD R16, R15, 0xc, R10 ;  /* 0x0000000c0f107824 */ /* 0x008fe200078e020a */
[----:B------:R-:W-:-:S05]  /*0c60*/  UMOV UR7, 0xffffffff ;  /* 0xffffffff00077882 */ /* 0x000fca0000000000 */
[----:B------:R-:W2:Y:S01]  /*0c70*/  LDS R16, [R16] ;  /* 0x0000000010107984 */ /* 0x000ea20000000800 */
[----:B------:R-:W-:Y:S05]  /*0c80*/  BRA.DIV UR7, `(.L_x_10928) ;  /* 0x00000006073c7947 */ /* 0x000fea000b800000 */
[----:B--2---:R-:W1:Y:S04]  /*0c90*/  SHFL.IDX PT, R17, R16, R8, 0x1e1f ;  /* 0x001e1f0810117589 */ /* 0x004e6800000e0000 */
[----:B------:R2:W3:Y:S01]  /*0ca0*/  SHFL.IDX PT, R19, R16, R9, 0x1e1f ;  /* 0x001e1f0910137589 */ /* 0x0004e200000e0000 */
[----:B-1----:R-:W-:-:S07]  /*0cb0*/  IMAD R18, R12, R17, RZ ;  /* 0x000000110c127224 */ /* 0x002fce00078e02ff */
.L_x_10939:
[----:B------:R-:W-:Y:S01]  /*0cc0*/  IMAD R17, R15, 0x40, R6 ;  /* 0x000000400f117824 */ /* 0x000fe200078e0206 */
[----:B------:R-:W1:Y:S01]  /*0cd0*/  LDC R22, c[0x0][0x360] ;  /* 0x0000d800ff167b82 */ /* 0x000e620000000800 */
[----:B0--3--:R-:W-:-:S03]  /*0ce0*/  IMAD R18, R13, R19, R18 ;  /* 0x000000130d127224 */ /* 0x009fc600078e0212 */
[----:B--2---:R-:W-:-:S05]  /*0cf0*/  LEA R16, R17, R14, 0x2 ;  /* 0x0000000e11107211 */ /* 0x004fca00078e10ff */
[----:B------:R-:W0:Y:S01]  /*0d00*/  LDS R17, [R16] ;  /* 0x0000000010117984 */ /* 0x000e220000000800 */
[----:B-1----:R-:W-:-:S04]  /*0d10*/  LEA.HI R15, R22, R15, RZ, 0x1a ;  /* 0x0000000f160f7211 */ /* 0x002fc800078fd0ff */
[----:B------:R-:W-:Y:S01]  /*0d20*/  ISETP.GE.U32.AND P1, PT, R15, 0x2, PT ;  /* 0x000000020f00780c */ /* 0x000fe20003f26070 */
[----:B0-----:R-:W-:-:S05]  /*0d30*/  IMAD.IADD R17, R18, 0x1, R17 ;  /* 0x0000000112117824 */ /* 0x001fca00078e0211 */
[----:B------:R3:W-:Y:S07]  /*0d40*/  STS [R16], R17 ;  /* 0x0000001110007388 */ /* 0x0007ee0000000800 */
[----:B------:R-:W-:Y:S05]  /*0d50*/  @!P1 BRA `(.L_x_10929) ;  /* 0xfffffffc00bc9947 */ /* 0x000fea000383ffff */
.L_x_10927:
[----:B------:R-:W-:Y:S05]  /*0d60*/  WARPSYNC.ALL ;  /* 0x0000000000007948 */ /* 0x000fea0003800000 */
[----:B------:R-:W-:Y:S06]  /*0d70*/  BAR.SYNC.DEFER_BLOCKING 0x0 ;  /* 0x0000000000007b1d */ /* 0x000fec0000010000 */
[----:B------:R-:W-:Y:S04]  /*0d80*/  BSSY.RECONVERGENT B0, `(.L_x_10930) ;  /* 0x000003a000007945 */ /* 0x000fe80003800200 */
[----:B------:R-:W-:Y:S05]  /*0d90*/  @P0 BRA `(.L_x_10931) ;  /* 0x0000000000e00947 */ /* 0x000fea0003800000 */
[C---:B------:R-:W-:Y:S01]  /*0da0*/  VIADD R12, R4.reuse, 0x1 ;  /* 0x00000001040c7836 */ /* 0x040fe20000000000 */
[----:B------:R-:W-:Y:S01]  /*0db0*/  BSSY.RECONVERGENT B1, `(.L_x_10932) ;  /* 0x000001a000017945 */ /* 0x000fe20003800200 */
[----:B------:R-:W-:Y:S02]  /*0dc0*/  ISETP.GE.U32.AND P0, PT, R4, 0x3, PT ;  /* 0x000000030400780c */ /* 0x000fe40003f06070 */
[----:B------:R-:W-:Y:S02]  /*0dd0*/  MOV R24, R0 ;  /* 0x0000000000187202 */ /* 0x000fe40000000f00 */
[----:B0-2---:R-:W-:-:S04]  /*0de0*/  LOP3.LUT R14, R12, 0x3, RZ, 0xc0, !PT ;  /* 0x000000030c0e7812 */ /* 0x005fc800078ec0ff */
[----:B------:R-:W-:-:S13]  /*0df0*/  ISETP.NE.AND P1, PT, R14, RZ, PT ;  /* 0x000000ff0e00720c */ /* 0x000fda0003f25270 */
[----:B------:R-:W-:Y:S05]  /*0e00*/  @!P1 BRA `(.L_x_10933) ;  /* 0x0000000000509947 */ /* 0x000fea0003800000 */
[----:B------:R-:W0:Y:S01]  /*0e10*/  LDS R15, [R5+UR6] ;  /* 0x00000006050f7984 */ /* 0x000e220008000800 */
[----:B-1----:R-:W1:Y:S01]  /*0e20*/  LDC.64 R12, c[0x0][0x3a0] ;  /* 0x0000e800ff0c7b82 */ /* 0x002e620000000a00 */
[----:B---3--:R-:W-:Y:S01]  /*0e30*/  IMAD R17, R7, 0x80, R0 ;  /* 0x0000008007117824 */ /* 0x008fe200078e0200 */
[----:B------:R-:W-:Y:S01]  /*0e40*/  ISETP.NE.AND P1, PT, R14, 0x1, PT ;  /* 0x000000010e00780c */ /* 0x000fe20003f25270 */
[----:B------:R-:W-:Y:S02]  /*0e50*/  IMAD.MOV.U32 R24, RZ, RZ, R3 ;  /* 0x000000ffff187224 */ /* 0x000fe400078e0003 */
[----:B-1----:R-:W-:-:S05]  /*0e60*/  IMAD.WIDE R12, R17, 0x4, R12 ;  /* 0x00000004110c7825 */ /* 0x002fca00078e020c */
[----:B0-----:R0:W-:Y:S05]  /*0e70*/  STG.E desc[UR14][R12.64], R15 ;  /* 0x0000000f0c007986 */ /* 0x0011ea000c10190e */
[----:B------:R-:W-:Y:S05]  /*0e80*/  @!P1 BRA `(.L_x_10933) ;  /* 0x0000000000309947 */ /* 0x000fea0003800000 */
[----:B------:R-:W-:Y:S01]  /*0e90*/  ISETP.NE.AND P2, PT, R14, 0x2, PT ;  /* 0x000000020e00780c */ /* 0x000fe20003f45270 */
[----:B------:R-:W1:Y:S01]  /*0ea0*/  LDS R17, [R20+UR9] ;  /* 0x0000000914117984 */ /* 0x000e620008000800 */
[----:B------:R-:W-:Y:S02]  /*0eb0*/  IADD3 R19, PT, PT, R20, UR9, RZ ;  /* 0x0000000914137c10 */ /* 0x000fe4000fffe0ff */
[----:B0-----:R-:W-:Y:S02]  /*0ec0*/  IADD3 R12, P1, PT, R12, UR9, RZ ;  /* 0x000000090c0c7c10 */ /* 0x001fe4000ff3e0ff */
[----:B------:R-:W-:-:S03]  /*0ed0*/  MOV R24, R11 ;  /* 0x0000000b00187202 */ /* 0x000fc60000000f00 */
[----:B------:R-:W-:-:S04]  /*0ee0*/  IMAD.X R13, RZ, RZ, R13, P1 ;  /* 0x000000ffff0d7224 */ /* 0x000fc800008e060d */
[----:B------:R-:W0:Y:S01]  /*0ef0*/  @P2 LDS R19, [R19+UR9] ;  /* 0x0000000913132984 */ /* 0x000e220008000800 */
[----:B------:R-:W-:Y:S01]  /*0f00*/  @P2 IADD3 R14, P1, PT, R12, UR9, RZ ;  /* 0x000000090c0e2c10 */ /* 0x000fe2000ff3e0ff */
[----:B------:R-:W-:-:S04]  /*0f10*/  @P2 VIADD R24, R11, UR16 ;  /* 0x000000100b182c36 */ /* 0x000fc80008000000 */
[----:B------:R-:W-:Y:S01]  /*0f20*/  @P2 IMAD.X R15, RZ, RZ, R13, P1 ;  /* 0x000000ffff0f2224 */ /* 0x000fe200008e060d */
[----:B-1----:R2:W-:Y:S04]  /*0f30*/  STG.E desc[UR14][R12.64], R17 ;  /* 0x000000110c007986 */ /* 0x0025e8000c10190e */
[----:B0-----:R2:W-:Y:S03]  /*0f40*/  @P2 STG.E desc[UR14][R14.64], R19 ;  /* 0x000000130e002986 */ /* 0x0015e6000c10190e */
.L_x_10933:
[----:B------:R-:W-:Y:S05]  /*0f50*/  BSYNC.RECONVERGENT B1 ;  /* 0x0000000000017941 */ /* 0x000fea0003800200 */
.L_x_10932:
[----:B------:R-:W-:Y:S05]  /*0f60*/  @!P0 BRA `(.L_x_10931) ;  /* 0x00000000006c8947 */ /* 0x000fea0003800000 */
[----:B------:R-:W4:Y:S01]  /*0f70*/  S2R R21, SR_CgaCtaId ;  /* 0x0000000000157919 */ /* 0x000f220000008800 */
[----:B012---:R-:W0:Y:S01]  /*0f80*/  LDC.64 R12, c[0x0][0x3a0] ;  /* 0x0000e800ff0c7b82 */ /* 0x007e220000000a00 */
[----:B------:R-:W-:-:S05]  /*0f90*/  MOV R14, 0x400 ;  /* 0x00000400000e7802 */ /* 0x000fca0000000f00 */
[----:B------:R-:W-:-:S05]  /*0fa0*/  VIADD R14, R14, 0x280 ;  /* 0x000002800e0e7836 */ /* 0x000fca0000000000 */
[----:B----4-:R-:W-:-:S07]  /*0fb0*/  LEA R21, R21, R14, 0x18 ;  /* 0x0000000e15157211 */ /* 0x010fce00078ec0ff */
.L_x_10934:
        /* <DEDUP_REMOVED lines=11> */
[----:B------:R-:W4:Y:S01]  /*1070*/  LDS R28, [R28+UR9] ;  /* 0x000000091c1c7984 */ /* 0x000f220008000800 */
[----:B---3--:R-:W-:-:S05]  /*1080*/  IADD3 R16, P0, PT, R18, UR9, RZ ;  /* 0x0000000912107c10 */ /* 0x008fca000ff1e0ff */
[----:B------:R-:W-:Y:S01]  /*1090*/  IMAD.X R17, RZ, RZ, R19, P0 ;  /* 0x000000ffff117224 */ /* 0x000fe200000e0613 */
[----:B------:R-:W-:-:S04]  /*10a0*/  IADD3 R14, P0, PT, R16, UR9, RZ ;  /* 0x00000009100e7c10 */ /* 0x000fc8000ff1e0ff */
[----:B------:R-:W-:Y:S02]  /*10b0*/  IADD3.X R15, PT, PT, RZ, R17, RZ, P0, !PT ;  /* 0x00000011ff0f7210 */ /* 0x000fe400007fe4ff */
[----:B------:R-:W-:Y:S01]  /*10c0*/  ISETP.GE.U32.AND P0, PT, R24, 0x80, PT ;  /* 0x000000801800780c */ /* 0x000fe20003f06070 */
[----:B-1----:R1:W-:Y:S04]  /*10d0*/  STG.E desc[UR14][R22.64], R27 ;  /* 0x0000001b16007986 */ /* 0x0023e8000c10190e */
[----:B0-----:R1:W-:Y:S04]  /*10e0*/  STG.E desc[UR14][R18.64], R25 ;  /* 0x0000001912007986 */ /* 0x0013e8000c10190e */
[----:B--2---:R1:W-:Y:S04]  /*10f0*/  STG.E desc[UR14][R16.64], R29 ;  /* 0x0000001d10007986 */ /* 0x0043e8000c10190e */
[----:B----4-:R1:W-:Y:S01]  /*1100*/  STG.E desc[UR14][R14.64], R28 ;  /* 0x0000001c0e007986 */ /* 0x0103e2000c10190e */
[----:B------:R-:W-:Y:S05]  /*1110*/  @!P0 BRA `(.L_x_10934) ;  /* 0xfffffffc00a88947 */ /* 0x000fea000383ffff */
.L_x_10931:
[----:B------:R-:W-:Y:S05]  /*1120*/  BSYNC.RECONVERGENT B0 ;  /* 0x0000000000007941 */ /* 0x000fea0003800200 */
.L_x_10930:
[C---:B------:R-:W-:Y:S01]  /*1130*/  IMAD.IADD R7, R2.reuse, 0x1, R7 ;  /* 0x0000000102077824 */ /* 0x040fe200078e0207 */
[----:B0-2---:R-:W-:-:S04]  /*1140*/  SHF.L.U32 R12, R2, 0x2, RZ ;  /* 0x00000002020c7819 */ /* 0x005fc800000006ff */
[----:B------:R-:W-:-:S13]  /*1150*/  ISETP.GE.U32.AND P0, PT, R7, R12, PT ;  /* 0x0000000c0700720c */ /* 0x000fda0003f06070 */
[----:B------:R-:W-:Y:S05]  /*1160*/  @!P0 BRA `(.L_x_10935) ;  /* 0xfffffff000c88947 */ /* 0x000fea000383ffff */
[----:B------:R-:W-:Y:S05]  /*1170*/  EXIT ;  /* 0x000000000000794d */ /* 0x000fea0003800000 */
.L_x_10928:
[----:B------:R-:W-:Y:S01]  /*1180*/  BSSY B0, `(.L_x_10936) ;  /* 0x0000007000007945 */ /* 0x000fe20003800000 */
[----:B------:R-:W-:Y:S01]  /*1190*/  IMAD.MOV.U32 R22, RZ, RZ, R8 ;  /* 0x000000ffff167224 */ /* 0x000fe200078e0008 */
[----:B------:R-:W-:Y:S01]  /*11a0*/  MOV R21, 0xffffffff ;  /* 0xffffffff00157802 */ /* 0x000fe20000000f00 */
[----:B------:R-:W-:-:S07]  /*11b0*/  IMAD.MOV.U32 R23, RZ, RZ, 0x1e1f ;  /* 0x00001e1fff177424 */ /* 0x000fce00078e00ff */
[----:B012---:R-:W-:Y:S05]  /*11c0*/  WARPSYNC.COLLECTIVE R21, `(.L_x_10937) ;  /* 0x0000000015087348 */ /* 0x007fea0003c00000 */
[----:B--2---:R2:W3:Y:S02]  /*11d0*/  SHFL.IDX P1, R19, R16, R22, R23 ;  /* 0x0000001610137389 */ /* 0x0044e40000020017 */
[----:B0123--:R-:W-:Y:S05]  /*11e0*/  ENDCOLLECTIVE ;  /* 0x000000000000791b */ /* 0x00ffea0003800000 */
.L_x_10937:
[----:B------:R-:W-:Y:S05]  /*11f0*/  BSYNC B0 ;  /* 0x0000000000007941 */ /* 0x000fea0003800000 */
.L_x_10936:
[----:B------:R-:W-:Y:S02]  /*1200*/  HFMA2 R23, -RZ, RZ, 0, 0.005977630615234375 ;  /* 0x00001e1fff177431 */ /* 0x000fe400000001ff */
[----:B------:R-:W-:Y:S02]  /*1210*/  IMAD.MOV.U32 R22, RZ, RZ, R9 ;  /* 0x000000ffff167224 */ /* 0x000fe400078e0009 */
[----:B------:R-:W-:Y:S02]  /*1220*/  IMAD.MOV.U32 R21, RZ, RZ, -0x1 ;  /* 0xffffffffff157424 */ /* 0x000fe400078e00ff */
[----:B------:R-:W-:-:S07]  /*1230*/  IMAD.MOV.U32 R17, RZ, RZ, R19 ;  /* 0x000000ffff117224 */ /* 0x000fce00078e0013 */
[----:B------:R-:W-:Y:S05]  /*1240*/  WARPSYNC.COLLECTIVE R21, `(.L_x_10938) ;  /* 0x0000000015087348 */ /* 0x000fea0003c00000 */
[----:B------:R0:W1:Y:S02]  /*1250*/  SHFL.IDX P1, R19, R16, R22, R23 ;  /* 0x0000001610137389 */ /* 0x0000640000020017 */
[----:B01----:R-:W-:Y:S05]  /*1260*/  ENDCOLLECTIVE ;  /* 0x000000000000791b */ /* 0x003fea0003800000 */
.L_x_10938:
[----:B------:R-:W-:Y:S01]  /*1270*/  IMAD R18, R12, R17, RZ ;  /* 0x000000110c127224 */ /* 0x000fe200078e02ff */
[----:B------:R-:W-:Y:S06]  /*1280*/  BRA `(.L_x_10939) ;  /* 0xfffffff8008c7947 */ /* 0x000fec000383ffff */
.L_x_10940:
        /* <DEDUP_REMOVED lines=15> */
.L_x_58317:


//--------------------- .text._Z9cuda_gemmIiLi256ELi4ELi1ELi128ELi2ELi2ELi32ELi1ELi0EEviiiPT_S1_S1_ii --------------------------
	.section	.text._Z9cuda_gemmIiLi256ELi4ELi1ELi128ELi2ELi2ELi32ELi1ELi0EEviiiPT_S1_S1_ii,"ax",@progbits
	.align	128
        .global         _Z9cuda_gemmIiLi256ELi4ELi1ELi128ELi2ELi2ELi32ELi1ELi0EEviiiPT_S1_S1_ii
        .type           _Z9cuda_gemmIiLi256ELi4ELi1ELi128ELi2ELi2ELi32ELi1ELi0EEviiiPT_S1_S1_ii,@function
        .size           _Z9cuda_gemmIiLi256ELi4ELi1ELi128ELi2ELi2ELi32ELi1ELi0EEviiiPT_S1_S1_ii,(.L_x_58318 - _Z9cuda_gemmIiLi256ELi4ELi1ELi128ELi2ELi2ELi32ELi1ELi0EEviiiPT_S1_S1_ii)
        .other          _Z9cuda_gemmIiLi256ELi4ELi1ELi128ELi2ELi2ELi32ELi1ELi0EEviiiPT_S1_S1_ii,@"STO_CUDA_ENTRY STV_DEFAULT"
_Z9cuda_gemmIiLi256ELi4ELi1ELi128ELi2ELi2ELi32ELi1ELi0EEviiiPT_S1_S1_ii:
.text._Z9cuda_gemmIiLi256ELi4ELi1ELi128ELi2ELi2ELi32ELi1ELi0EEviiiPT_S1_S1_ii:
        /* <DEDUP_REMOVED lines=35> */
[----:B--2-4-:R-:W-:-:S07]  /*0230*/  MOV R11, R7 ;  /* 0x00000007000b7202 */ /* 0x014fce0000000f00 */
.L_x_10943:
        /* <DEDUP_REMOVED lines=25> */
.L_x_10942:
[----:B------:R-:W-:Y:S05]  /*03d0*/  BSYNC.RECONVERGENT B0 ;  /* 0x0000000000007941 */ /* 0x000fea0003800200 */
.L_x_10941:
[----:B------:R-:W-:Y:S01]  /*03e0*/  R2UR UR7, R0 ;  /* 0x00000000000772ca */ /* 0x000fe200000e0000 */
[----:B------:R-:W-:Y:S01]  /*03f0*/  UMOV UR4, URZ ;  /* 0x000000ff00047c82 */ /* 0x000fe20008000000 */
[----:B------:R-:W-:Y:S01]  /*0400*/  USHF.R.U32.HI UR11, URZ, 0x4, UR21 ;  /* 0x00000004ff0b7899 */ /* 0x000fe20008011615 */
[----:B------:R-:W1:Y:S01]  /*0410*/  LDCU UR16, c[0x0][0x360] ;  /* 0x00006c00ff1077ac */ /* 0x000e620008000800 */
[----:B------:R-:W2:Y:S09]  /*0420*/  LDCU UR17, c[0x0][0x374] ;  /* 0x00006e80ff1177ac */ /* 0x000eb20008000800 */
[----:B------:R-:W3:Y:S01]  /*0430*/  I2F.RP R0, UR7 ;  /* 0x0000000700007d06 */ /* 0x000ee20008209400 */
[----:B--2---:R-:W-:-:S07]  /*0440*/  USHF.L.U32 UR9, UR17, 0x2, URZ ;  /* 0x0000000211097899 */ /* 0x004fce00080006ff */
[----:B---3--:R-:W2:Y:S02]  /*0450*/  MUFU.RCP R0, R0 ;  /* 0x0000000000007308 */ /* 0x008ea40000001000 */
[----:B--2---:R-:W-:-:S06]  /*0460*/  VIADD R2, R0, 0xffffffe ;  /* 0x0ffffffe00027836 */ /* 0x004fcc0000000000 */
[----:B------:R-:W2:Y:S02]  /*0470*/  F2I.FTZ.U32.TRUNC.NTZ R2, R2 ;  /* 0x0000000200027305 */ /* 0x000ea4000021f000 */
[----:B--2---:R-:W-:-:S13]  /*0480*/  R2UR UR5, R2 ;  /* 0x00000000020572ca */ /* 0x004fda00000e0000 */
[----:B------:R-:W-:-:S04]  /*0490*/  UIADD3 UR6, UPT, UPT, URZ, -UR5, URZ ;  /* 0x80000005ff067290 */ /* 0x000fc8000fffe0ff */
[----:B------:R-:W-:-:S04]  /*04a0*/  UIMAD UR6, UR6, UR7, URZ ;  /* 0x00000007060672a4 */ /* 0x000fc8000f8e02ff */
[----:B------:R-:W-:-:S04]  /*04b0*/  UIMAD.WIDE.U32 UR4, UR5, UR6, UR4 ;  /* 0x00000006050472a5 */ /* 0x000fc8000f8e0004 */
[----:B------:R-:W-:-:S03]  /*04c0*/  UIMAD.WIDE.U32 UR4, UR5, 0x80, URZ ;  /* 0x00000080050478a5 */ /* 0x000fc6000f8e00ff */
[----:B------:R-:W2:Y:S01]  /*04d0*/  S2UR UR6, SR_CTAID.Y ;  /* 0x00000000000679c3 */ /* 0x000ea20000002600 */
        /* <DEDUP_REMOVED lines=9> */
[----:B------:R-:W-:Y:S02]  /*0570*/  USEL UR18, UR11, 0x1, UP1 ;  /* 0x000000010b127887 */ /* 0x000fe40008800000 */
[----:B--2---:R-:W-:Y:S02]  /*0580*/  UISETP.GE.U32.AND UP3, UPT, UR6, UR9, UPT ;  /* 0x000000090600728c */ /* 0x004fe4000bf66070 */
[----:B------:R-:W-:Y:S02]  /*0590*/  @UP0 UIADD3 UR5, UPT, UPT, UR5, 0x1, URZ ;  /* 0x0000000105050890 */ /* 0x000fe4000fffe0ff */
[----:B------:R-:W-:Y:S02]  /*05a0*/  UISETP.NE.AND UP0, UPT, UR21, URZ, UPT ;  /* 0x000000ff1500728c */ /* 0x000fe4000bf05270 */
[----:B------:R-:W-:-:S03]  /*05b0*/  PLOP3.LUT P1, PT, PT, PT, UP3, 0x80, 0x8 ;  /* 0x000000000008781c */ /* 0x000fc60003f2f038 */
[----:B------:R-:W-:Y:S02]  /*05c0*/  UMOV UR7, UR5 ;  /* 0x0000000500077c82 */ /* 0x000fe40008000000 */
[----:B------:R-:W-:-:S04]  /*05d0*/  @!UP2 UIADD3 UR7, UPT, UPT, -UR7, URZ, URZ ;  /* 0x000000ff0707a290 */ /* 0x000fc8000fffe1ff */
[----:B------:R-:W-:-:S04]  /*05e0*/  @!UP0 ULOP3.LUT UR7, URZ, UR21, URZ, 0x33, !UPT ;  /* 0x00000015ff078292 */ /* 0x000fc8000f8e33ff */
[----:B------:R-:W-:-:S04]  /*05f0*/  UIMAD UR4, UR7, UR18, URZ ;  /* 0x00000012070472a4 */ /* 0x000fc8000f8e02ff */
[----:B------:R-:W-:-:S04]  /*0600*/  UISETP.LT.AND UP0, UPT, UR4, 0x100, UPT ;  /* 0x000001000400788c */ /* 0x000fc8000bf01270 */
[----:B------:R-:W-:-:S04]  /*0610*/  USEL UR8, UR4, 0x100, UP0 ;  /* 0x0000010004087887 */ /* 0x000fc80008000000 */
[----:B------:R-:W-:Y:S02]  /*0620*/  UISETP.NE.U32.AND UP0, UPT, UR8, URZ, UPT ;  /* 0x000000ff0800728c */ /* 0x000fe4000bf05070 */
[----:B------:R-:W-:-:S03]  /*0630*/  IADD3 R5, PT, PT, RZ, -UR8, RZ ;  /* 0x80000008ff057c10 */ /* 0x000fc6000fffe0ff */
[----:B------:R-:W2:Y:S01]  /*0640*/  I2F.U32.RP R0, UR8 ;  /* 0x0000000800007d06 */ /* 0x000ea20008209000 */
[----:B------:R-:W-:-:S07]  /*0650*/  PLOP3.LUT P2, PT, PT, PT, UP0, 0x80, 0x8 ;  /* 0x000000000008781c */ /* 0x000fce0003f4f008 */
[----:B--2---:R-:W2:Y:S02]  /*0660*/  MUFU.RCP R0, R0 ;  /* 0x0000000000007308 */ /* 0x004ea40000001000 */
[----:B--2---:R-:W-:-:S06]  /*0670*/  VIADD R2, R0, 0xffffffe ;  /* 0x0ffffffe00027836 */ /* 0x004fcc0000000000 */
[----:B------:R2:W3:Y:S02]  /*0680*/  F2I.FTZ.U32.TRUNC.NTZ R3, R2 ;  /* 0x0000000200037305 */ /* 0x0004e4000021f000 */
[----:B--2---:R-:W-:Y:S02]  /*0690*/  IMAD.MOV.U32 R2, RZ, RZ, RZ ;  /* 0x000000ffff027224 */ /* 0x004fe400078e00ff */
[----:B---3--:R-:W-:-:S04]  /*06a0*/  IMAD R5, R5, R3, RZ ;  /* 0x0000000305057224 */ /* 0x008fc800078e02ff */
[----:B------:R-:W-:Y:S02]  /*06b0*/  IMAD.HI.U32 R4, R3, R5, R2 ;  /* 0x0000000503047227 */ /* 0x000fe400078e0002 */
[----:B------:R-:W2:Y:S03]  /*06c0*/  I2F.U32.RP R3, UR18 ;  /* 0x0000001200037d06 */ /* 0x000ea60008209000 */
[C---:B------:R-:W-:Y:S01]  /*06d0*/  R2UR UR4, R4.reuse ;  /* 0x00000000040472ca */ /* 0x040fe200000e0000 */
[----:B------:R-:W-:-:S04]  /*06e0*/  IMAD.HI.U32 R0, R4, R7, RZ ;  /* 0x0000000704007227 */ /* 0x000fc800078e00ff */
[----:B------:R-:W-:-:S04]  /*06f0*/  IMAD.MOV R2, RZ, RZ, -R0 ;  /* 0x000000ffff027224 */ /* 0x000fc800078e0a00 */
[----:B------:R-:W-:Y:S01]  /*0700*/  IMAD R2, R2, UR8, R7 ;  /* 0x0000000802027c24 */ /* 0x000fe2000f8e0207 */
[----:B--2---:R-:W2:Y:S03]  /*0710*/  MUFU.RCP R3, R3 ;  /* 0x0000000300037308 */ /* 0x004ea60000001000 */
        /* <DEDUP_REMOVED lines=9> */
[----:B------:R-:W-:-:S03]  /*07b0*/  IMAD.U32 R5, RZ, RZ, UR4 ;  /* 0x00000004ff057e24 */ /* 0x000fc6000f8e00ff */
[----:B------:R-:W-:-:S04]  /*07c0*/  @UP2 UIADD3 UR5, UPT, UPT, UR5, 0x1, URZ ;  /* 0x0000000105052890 */ /* 0x000fc8000fffe0ff */
[----:B------:R-:W-:Y:S01]  /*07d0*/  USEL UR9, UR4, UR5, !UP0 ;  /* 0x0000000504097287 */ /* 0x000fe2000c000000 */
[----:B--2---:R-:W-:Y:S11]  /*07e0*/  @P1 EXIT ;  /* 0x000000000000194d */ /* 0x004ff60003800000 */
[----:B------:R-:W1:Y:S01]  /*07f0*/  I2F.U32.RP R6, UR16 ;  /* 0x0000001000067d06 */ /* 0x000e620008209000 */
[----:B------:R-:W-:Y:S01]  /*0800*/  IADD3 R3, PT, PT, R3, 0xffffffe, RZ ;  /* 0x0ffffffe03037810 */ /* 0x000fe20007ffe0ff */
[----:B------:R-:W-:Y:S01]  /*0810*/  @P0 VIADD R2, R2, -UR8 ;  /* 0x8000000802020c36 */ /* 0x000fe20008000000 */
[----:B------:R-:W-:Y:S01]  /*0820*/  ISETP.NE.U32.AND P4, PT, RZ, UR16, PT ;  /* 0x00000010ff007c0c */ /* 0x000fe2000bf85070 */
[----:B------:R-:W-:Y:S01]  /*0830*/  @P0 VIADD R0, R0, 0x1 ;  /* 0x0000000100000836 */ /* 0x000fe20000000000 */
[----:B------:R-:W-:Y:S01]  /*0840*/  UISETP.LT.AND UP0, UPT, UR20, 0x2, UPT ;  /* 0x000000021400788c */ /* 0x000fe2000bf01270 */
[----:B------:R-:W-:Y:S01]  /*0850*/  IMAD.U32 R23, RZ, RZ, UR21 ;  /* 0x00000015ff177e24 */ /* 0x000fe2000f8e00ff */
[----:B------:R-:W-:Y:S01]  /*0860*/  ISETP.GE.U32.AND P1, PT, R2, UR8, PT ;  /* 0x0000000802007c0c */ /* 0x000fe2000bf26070 */
[----:B------:R-:W0:Y:S01]  /*0870*/  F2I.FTZ.U32.TRUNC.NTZ R3, R3 ;  /* 0x0000000300037305 */ /* 0x000e22000021f000 */
[----:B------:R-:W-:Y:S01]  /*0880*/  IMAD.MOV.U32 R2, RZ, RZ, RZ ;  /* 0x000000ffff027224 */ /* 0x000fe200078e00ff */
[----:B------:R-:W-:Y:S01]  /*0890*/  UMOV UR5, 0xffffff00 ;  /* 0xffffff0000057882 */ /* 0x000fe20000000000 */
[----:B------:R-:W-:-:S02]  /*08a0*/  USHF.L.U32 UR15, UR16, 0x2, URZ ;  /* 0x00000002100f7899 */ /* 0x000fc400080006ff */
[----:B------:R-:W-:Y:S02]  /*08b0*/  USEL UR14, UR20, 0x2, UP0 ;  /* 0x00000002140e7887 */ /* 0x000fe40008000000 */
[----:B------:R-:W-:Y:S01]  /*08c0*/  UIMAD UR5, UR18, UR5, 0x201f ;  /* 0x0000201f120574a4 */ /* 0x000fe2000f8e0205 */
[----:B-1----:R-:W1:Y:S01]  /*08d0*/  MUFU.RCP R6, R6 ;  /* 0x0000000600067308 */ /* 0x002e620000001000 */
[----:B------:R-:W-:-:S03]  /*08e0*/  UMOV UR4, UR6 ;  /* 0x0000000600047c82 */ /* 0x000fc60008000000 */
[----:B------:R-:W-:Y:S01]  /*08f0*/  @P1 IADD3 R0, PT, PT, R0, 0x1, RZ ;  /* 0x0000000100001810 */ /* 0x000fe20007ffe0ff */
[----:B0-----:R-:W-:-:S03]  /*0900*/  IMAD.MOV R9, RZ, RZ, -R3 ;  /* 0x000000ffff097224 */ /* 0x001fc600078e0a03 */
[----:B------:R-:W-:Y:S01]  /*0910*/  SEL R0, R5, R0, !P2 ;  /* 0x0000000005007207 */ /* 0x000fe20005000000 */
[----:B------:R-:W-:-:S04]  /*0920*/  IMAD R9, R9, UR18, RZ ;  /* 0x0000001209097c24 */ /* 0x000fc8000f8e02ff */
[----:B------:R-:W-:Y:S02]  /*0930*/  IMAD.MOV R8, RZ, RZ, -R0 ;  /* 0x000000ffff087224 */ /* 0x000fe400078e0a00 */
[----:B-1----:R-:W-:Y:S02]  /*0940*/  VIADD R4, R6, 0xffffffe ;  /* 0x0ffffffe06047836 */ /* 0x002fe40000000000 */
[----:B------:R-:W-:Y:S02]  /*0950*/  IMAD.HI.U32 R6, R3, R9, R2 ;  /* 0x0000000903067227 */ /* 0x000fe400078e0002 */
[----:B------:R0:W1:Y:S02]  /*0960*/  F2I.FTZ.U32.TRUNC.NTZ R5, R4 ;  /* 0x0000000400057305 */ /* 0x000064000021f000 */
[----:B------:R-:W-:Y:S02]  /*0970*/  IMAD R3, R8, UR8, R7 ;  /* 0x0000000808037c24 */ /* 0x000fe4000f8e0207 */
[----:B------:R-:W-:-:S02]  /*0980*/  VIADD R2, R7, UR16 ;  /* 0x0000001007027c36 */ /* 0x000fc40008000000 */
[----:B------:R-:W-:-:S03]  /*0990*/  IMAD.HI.U32 R8, R6, R3, RZ ;  /* 0x0000000306087227 */ /* 0x000fc600078e00ff */
[C---:B------:R-:W-:Y:S01]  /*09a0*/  ISETP.GE.U32.AND P0, PT, R2.reuse, 0x80, PT ;  /* 0x000000800200780c */ /* 0x040fe20003f06070 */
[----:B------:R-:W-:Y:S01]  /*09b0*/  IMAD.MOV R10, RZ, RZ, -R8 ;  /* 0x000000ffff0a7224 */ /* 0x000fe200078e0a08 */
[----:B------:R-:W-:Y:S01]  /*09c0*/  VIMNMX.U32 R9, PT, PT, R2, 0x80, !PT ;  /* 0x0000008002097848 */ /* 0x000fe20007fe0000 */
[----:B0-----:R-:W-:Y:S02]  /*09d0*/  IMAD.MOV.U32 R4, RZ, RZ, RZ ;  /* 0x000000ffff047224 */ /* 0x001fe400078e00ff */
[----:B------:R-:W-:Y:S01]  /*09e0*/  IMAD R3, R10, UR18, R3 ;  /* 0x000000120a037c24 */ /* 0x000fe2000f8e0203 */
[----:B-1----:R-:W-:Y:S01]  /*09f0*/  IADD3 R11, PT, PT, RZ, -R5, RZ ;  /* 0x80000005ff0b7210 */ /* 0x002fe20007ffe0ff */
[----:B------:R-:W-:Y:S01]  /*0a00*/  IMAD.HI.U32 R6, R6, R7, RZ ;  /* 0x0000000706067227 */ /* 0x000fe200078e00ff */
[----:B------:R-:W-:Y:S02]  /*0a10*/  SEL R10, RZ, 0x1, P0 ;  /* 0x00000001ff0a7807 */ /* 0x000fe40000000000 */
[----:B------:R-:W-:Y:S01]  /*0a20*/  ISETP.GE.U32.AND P1, PT, R3, UR18, PT ;  /* 0x0000001203007c0c */ /* 0x000fe2000bf26070 */
[----:B------:R-:W-:Y:S01]  /*0a30*/  IMAD R11, R11, UR16, RZ ;  /* 0x000000100b0b7c24 */ /* 0x000fe2000f8e02ff */
[----:B------:R-:W-:Y:S01]  /*0a40*/  IADD3 R9, PT, PT, R9, -R2, -R10 ;  /* 0x8000000209097210 */ /* 0x000fe20007ffe80a */
[----:B------:R-:W-:-:S02]  /*0a50*/  IMAD.MOV R6, RZ, RZ, -R6 ;  /* 0x000000ffff067224 */ /* 0x000fc400078e0a06 */
[----:B------:R-:W-:Y:S01]  /*0a60*/  IMAD.HI.U32 R4, R5, R11, R4 ;  /* 0x0000000b05047227 */ /* 0x000fe200078e0004 */
[----:B------:R-:W-:-:S03]  /*0a70*/  LOP3.LUT R5, RZ, UR18, RZ, 0x33, !PT ;  /* 0x00000012ff057c12 */ /* 0x000fc6000f8e33ff */
[----:B------:R-:W-:Y:S01]  /*0a80*/  IMAD R6, R6, UR18, R7 ;  /* 0x0000001206067c24 */ /* 0x000fe2000f8e0207 */
[----:B------:R-:W-:Y:S01]  /*0a90*/  LOP3.LUT R7, R7, 0x1f, RZ, 0xc0, !PT ;  /* 0x0000001f07077812 */ /* 0x000fe200078ec0ff */
[----:B------:R-:W-:-:S03]  /*0aa0*/  IMAD.HI.U32 R13, R4, R9, RZ ;  /* 0x00000009040d7227 */ /* 0x000fc600078e00ff */
[----:B------:R-:W-:Y:S01]  /*0ab0*/  ISETP.GE.U32.AND P3, PT, R6, UR18, PT ;  /* 0x0000001206007c0c */ /* 0x000fe2000bf66070 */
[----:B------:R-:W-:Y:S01]  /*0ac0*/  @P1 VIADD R3, R3, -UR18 ;  /* 0x8000001203031c36 */ /* 0x000fe20008000000 */
[----:B------:R-:W-:Y:S01]  /*0ad0*/  IADD3 R4, PT, PT, -R13, RZ, RZ ;  /* 0x000000ff0d047210 */ /* 0x000fe20007ffe1ff */
[----:B------:R-:W-:Y:S01]  /*0ae0*/  @P1 VIADD R8, R8, 0x1 ;  /* 0x0000000108081836 */ /* 0x000fe20000000000 */
[----:B------:R-:W-:Y:S02]  /*0af0*/  ISETP.NE.U32.AND P1, PT, RZ, UR18, PT ;  /* 0x00000012ff007c0c */ /* 0x000fe4000bf25070 */
[----:B------:R-:W-:Y:S01]  /*0b00*/  ISETP.GE.U32.AND P2, PT, R3, UR18, PT ;  /* 0x0000001203007c0c */ /* 0x000fe2000bf46070 */
[----:B------:R-:W-:-:S05]  /*0b10*/  IMAD R9, R4, UR16, R9 ;  /* 0x0000001004097c24 */ /* 0x000fca000f8e0209 */
[----:B------:R-:W-:Y:S01]  /*0b20*/  ISETP.GE.U32.AND P0, PT, R9, UR16, PT ;  /* 0x0000001009007c0c */ /* 0x000fe2000bf06070 */
[----:B------:R-:W-:-:S06]  /*0b30*/  @P3 VIADD R6, R6, -UR18 ;  /* 0x8000001206063c36 */ /* 0x000fcc0008000000 */
[----:B------:R-:W-:Y:S02]  /*0b40*/  @P2 IADD3 R8, PT, PT, R8, 0x1, RZ ;  /* 0x0000000108082810 */ /* 0x000fe40007ffe0ff */
[----:B------:R-:W-:Y:S02]  /*0b50*/  ISETP.GE.U32.AND P2, PT, R6, UR18, PT ;  /* 0x0000001206007c0c */ /* 0x000fe4000bf46070 */
[----:B------:R-:W-:Y:S02]  /*0b60*/  SEL R3, R5, R8, !P1 ;  /* 0x0000000805037207 */ /* 0x000fe40004800000 */
[----:B------:R-:W-:Y:S01]  /*0b70*/  @P0 VIADD R9, R9, -UR16 ;  /* 0x8000001009090c36 */ /* 0x000fe20008000000 */
[----:B------:R-:W-:Y:S02]  /*0b80*/  @P0 IADD3 R13, PT, PT, R13, 0x1, RZ ;  /* 0x000000010d0d0810 */ /* 0x000fe40007ffe0ff */
[----:B------:R-:W-:Y:S02]  /*0b90*/  LOP3.LUT R4, R3, 0x1, RZ, 0xc0, !PT ;  /* 0x0000000103047812 */ /* 0x000fe400078ec0ff */
[----:B------:R-:W-:-:S03]  /*0ba0*/  ISETP.GE.U32.AND P3, PT, R9, UR16, PT ;  /* 0x0000001009007c0c */ /* 0x000fc6000bf66070 */
[----:B------:R-:W-:Y:S02]  /*0bb0*/  VIADD R8, R4, 0x1 ;  /* 0x0000000104087836 */ /* 0x000fe40000000000 */
[----:B------:R-:W-:-:S03]  /*0bc0*/  @P2 VIADD R6, R6, -UR18 ;  /* 0x8000001206062c36 */ /* 0x000fc60008000000 */
[----:B------:R-:W-:Y:S02]  /*0bd0*/  ISETP.GE.AND P0, PT, R8, UR21, PT ;  /* 0x0000001508007c0c */ /* 0x000fe4000bf06270 */
[----:B------:R-:W-:Y:S02]  /*0be0*/  SEL R11, R5, R6, !P1 ;  /* 0x00000006050b7207 */ /* 0x000fe40004800000 */
[----:B------:R-:W-:Y:S01]  /*0bf0*/  SEL R9, R23, RZ, P0 ;  /* 0x000000ff17097207 */ /* 0x000fe20000000000 */
[----:B------:R-:W-:Y:S01]  /*0c00*/  @P3 VIADD R13, R13, 0x1 ;  /* 0x000000010d0d3836 */ /* 0x000fe20000000000 */
[----:B------:R-:W-:Y:S01]  /*0c10*/  @!P4 LOP3.LUT R13, RZ, UR16, RZ, 0x33, !PT ;  /* 0x00000010ff0dcc12 */ /* 0x000fe2000f8e33ff */
[----:B------:R-:W-:Y:S01]  /*0c20*/  IMAD.SHL.U32 R11, R11, 0x2, RZ ;  /* 0x000000020b0b7824 */ /* 0x000fe200078e00ff */
[----:B------:R-:W-:Y:S02]  /*0c30*/  ISETP.GE.AND P0, PT, R4, UR21, PT ;  /* 0x0000001504007c0c */ /* 0x000fe4000bf06270 */
[----:B------:R-:W-:Y:S01]  /*0c40*/  IADD3 R5, PT, PT, R8, -R9, RZ ;  /* 0x8000000908057210 */ /* 0x000fe20007ffe0ff */
[----:B------:R-:W-:Y:S01]  /*0c50*/  IMAD.IADD R6, R10, 0x1, R13 ;  /* 0x000000010a067824 */ /* 0x000fe200078e020d */
[----:B------:R-:W-:Y:S01]  /*0c60*/  SEL R23, R23, RZ, P0 ;  /* 0x000000ff17177207 */ /* 0x000fe20000000000 */
[----:B------:R-:W-:-:S02]  /*0c70*/  IMAD R10, RZ, RZ, -UR21 ;  /* 0x80000015ff0a7e24 */ /* 0x000fc4000f8e02ff */
[----:B------:R-:W-:Y:S02]  /*0c80*/  VIADD R8, R2, UR16 ;  /* 0x0000001002087c36 */ /* 0x000fe40008000000 */
[----:B------:R-:W-:Y:S01]  /*0c90*/  IMAD.IADD R23, R4, 0x1, -R23 ;  /* 0x0000000104177824 */ /* 0x000fe200078e0a17 */
[----:B------:R-:W-:Y:S02]  /*0ca0*/  LEA R10, R10, 0x201f, 0x8 ;  /* 0x0000201f0a0a7811 */ /* 0x000fe400078e40ff */
[----:B------:R-:W-:-:S07]  /*0cb0*/  IADD3 R9, PT, PT, R8, UR16, RZ ;  /* 0x0000001008097c10 */ /* 0x000fce000fffe0ff */
.L_x_10990:
[----:B0-----:R-:W0:Y:S01]  /*0cc0*/  S2R R20, SR_TID.X ;  /* 0x0000000000147919 */ /* 0x001e220000002100 */
[----:B------:R-:W-:Y:S01]  /*0cd0*/  BSSY.RECONVERGENT B0, `(.L_x_10944) ;  /* 0x0000067000007945 */ /* 0x000fe20003800200 */
[----:B0-----:R-:W-:-:S13]  /*0ce0*/  ISETP.GT.U32.AND P0, PT, R20, 0x7f, PT ;  /* 0x0000007f1400780c */ /* 0x001fda0003f04070 */
[----:B-1234-:R-:W-:Y:S05]  /*0cf0*/  @P0 BRA `(.L_x_10945) ;  /* 0x0000000400900947 */ /* 0x01efea0003800000 */
[C---:B------:R-:W-:Y:S01]  /*0d00*/  VIADD R12, R6.reuse, 0x1 ;  /* 0x00000001060c7836 */ /* 0x040fe20000000000 */
[----:B------:R-:W-:Y:S01]  /*0d10*/  BSSY.RECONVERGENT B1, `(.L_x_10946) ;  /* 0x000001f000017945 */ /* 0x000fe20003800200 */
[----:B------:R-:W-:-:S03]  /*0d20*/  ISETP.GE.U32.AND P1, PT, R6, 0x3, PT ;  /* 0x000000030600780c */ /* 0x000fc60003f26070 */
[----:B------:R-:W-:-:S04]  /*0d30*/  LOP3.LUT R16, R12, 0x3, RZ, 0xc0, !PT ;  /* 0x000000030c107812 */ /* 0x000fc800078ec0ff */
[----:B------:R-:W-:-:S13]  /*0d40*/  ISETP.NE.AND P0, PT, R16, RZ, PT ;  /* 0x000000ff1000720c */ /* 0x000fda0003f05270 */
        /* <DEDUP_REMOVED lines=8> */
[----:B------:R-:W-:Y:S01]  /*0dd0*/  ISETP.NE.AND P2, PT, R16, 0x1, PT ;  /* 0x000000011000780c */ /* 0x000fe20003f45270 */
[----:B------:R-:W-:-:S04]  /*0de0*/  UIADD3 UR6, UPT, UPT, UR6, 0x80, URZ ;  /* 0x0000008006067890 */ /* 0x000fc8000fffe0ff */
[----:B0-----:R-:W-:-:S06]  /*0df0*/  ULEA UR6, UR10, UR6, 0x18 ;  /* 0x000000060a067291 */ /* 0x001fcc000f8ec0ff */
[----:B------:R-:W-:Y:S01]  /*0e00*/  LEA R17, R20, UR6, 0x2 ;  /* 0x0000000614117c11 */ /* 0x000fe2000f8e10ff */
[----:B------:R-:W-:-:S04]  /*0e10*/  IMAD.MOV.U32 R20, RZ, RZ, R2 ;  /* 0x000000ffff147224 */ /* 0x000fc800078e0002 */
        /* <DEDUP_REMOVED lines=10> */
[----:B------:R-:W-:Y:S02]  /*0ec0*/  IMAD.MOV.U32 R20, RZ, RZ, R8 ;  /* 0x000000ffff147224 */ /* 0x000fe400078e0008 */
[----:B------:R-:W-:Y:S01]  /*0ed0*/  @P2 IMAD.MOV.U32 R20, RZ, RZ, R9 ;  /* 0x000000ffff142224 */ /* 0x000fe200078e0009 */
[----:B--2---:R1:W-:Y:S04]  /*0ee0*/  STS [R17+UR15], R14 ;  /* 0x0000000e11007988 */ /* 0x0043e8000800080f */
[----:B---3--:R1:W-:Y:S02]  /*0ef0*/  @P2 STS [R19+UR15], R12 ;  /* 0x0000000c13002988 */ /* 0x0083e4000800080f */
.L_x_10947:
[----:B------:R-:W-:Y:S05]  /*0f00*/  BSYNC.RECONVERGENT B1 ;  /* 0x0000000000017941 */ /* 0x000fea0003800200 */
.L_x_10946:
        /* <DEDUP_REMOVED lines=9> */
.L_x_10950:
[----:B-1----:R-:W1:Y:S08]  /*0fa0*/  LDC.64 R18, c[0x0][0x390] ;  /* 0x0000e400ff127b82 */ /* 0x002e700000000a00 */
[----:B------:R-:W0:Y:S01]  /*0fb0*/  LDC R26, c[0x0][0x360] ;  /* 0x0000d800ff1a7b82 */ /* 0x000e220000000800 */
[----:B-1----:R-:W-:-:S05]  /*0fc0*/  IMAD.WIDE R18, R25, 0x4, R18 ;  /* 0x0000000419127825 */ /* 0x002fca00078e0212 */
[----:B--2---:R-:W2:Y:S01]  /*0fd0*/  LDG.E R28, desc[UR12][R18.64] ;  /* 0x0000000c121c7981 */ /* 0x004ea2000c1e1900 */
[----:B0-----:R-:W-:-:S04]  /*0fe0*/  IMAD.WIDE.U32 R16, R26, 0x4, R18 ;  /* 0x000000041a107825 */ /* 0x001fc800078e0012 */
[C-C-:B------:R-:W-:Y:S02]  /*0ff0*/  IMAD.WIDE.U32 R12, R26.reuse, 0x8, R18.reuse ;  /* 0x000000081a0c7825 */ /* 0x140fe400078e0012 */
[----:B------:R-:W3:Y:S02]  /*1000*/  LDG.E R16, desc[UR12][R16.64] ;  /* 0x0000000c10107981 */ /* 0x000ee4000c1e1900 */
[C---:B------:R-:W-:Y:S02]  /*1010*/  IMAD.WIDE.U32 R14, R26.reuse, 0xc, R18 ;  /* 0x0000000c1a0e7825 */ /* 0x040fe400078e0012 */
[----:B------:R-:W4:Y:S04]  /*1020*/  LDG.E R12, desc[UR12][R12.64] ;  /* 0x0000000c0c0c7981 */ /* 0x000f28000c1e1900 */
[----:B------:R-:W5:Y:S01]  /*1030*/  LDG.E R14, desc[UR12][R14.64] ;  /* 0x0000000c0e0e7981 */ /* 0x000f62000c1e1900 */
[----:B------:R-:W-:-:S02]  /*1040*/  IMAD R27, R26, 0x8, R21 ;  /* 0x000000081a1b7824 */ /* 0x000fc400078e0215 */
[----:B------:R-:W-:Y:S01]  /*1050*/  IMAD R29, R26, 0xc, R21 ;  /* 0x0000000c1a1d7824 */ /* 0x000fe200078e0215 */
[----:B------:R-:W-:-:S04]  /*1060*/  IADD3 R20, PT, PT, R20, UR15, RZ ;  /* 0x0000000f14147c10 */ /* 0x000fc8000fffe0ff */
        /* <DEDUP_REMOVED lines=8> */
.L_x_10949:
[----:B------:R-:W-:Y:S05]  /*10f0*/  BSYNC.RECONVERGENT B1 ;  /* 0x0000000000017941 */ /* 0x000fea0003800200 */
.L_x_10948:
[----:B-12---:R-:W1:Y:S01]  /*1100*/  S2R R12, SR_TID.X ;  /* 0x00000000000c7919 */ /* 0x006e620000002100 */
[----:B------:R-:W-:Y:S04]  /*1110*/  BSSY.RECONVERGENT B1, `(.L_x_10951) ;  /* 0x0000013000017945 */ /* 0x000fe80003800200 */
[----:B------:R-:W-:Y:S05]  /*1120*/  @!P0 BRA `(.L_x_10952) ;  /* 0x0000000000448947 */ /* 0x000fea0003800000 */
[----:B------:R-:W2:Y:S01]  /*1130*/  S2UR UR10, SR_CgaCtaId ;  /* 0x00000000000a79c3 */ /* 0x000ea20000008800 */
[----:B------:R-:W-:Y:S02]  /*1140*/  UMOV UR6, 0x400 ;  /* 0x0000040000067882 */ /* 0x000fe40000000000 */
[----:B------:R-:W-:-:S04]  /*1150*/  UIADD3 UR6, UPT, UPT, UR6, 0x280, URZ ;  /* 0x0000028006067890 */ /* 0x000fc8000fffe0ff */
[----:B--2---:R-:W-:-:S06]  /*1160*/  ULEA UR6, UR10, UR6, 0x18 ;  /* 0x000000060a067291 */ /* 0x004fcc000f8ec0ff */
[----:B01----:R-:W-:Y:S02]  /*1170*/  LEA R14, R12, UR6, 0x2 ;  /* 0x000000060c0e7c11 */ /* 0x003fe4000f8e10ff */
[----:B------:R-:W-:-:S03]  /*1180*/  IADD3 R12, PT, PT, R6, 0x1, RZ ;  /* 0x00000001060c7810 */ /* 0x000fc60007ffe0ff */
[----:B------:R2:W-:Y:S01]  /*1190*/  STS [R14], RZ ;  /* 0x000000ff0e007388 */ /* 0x0005e20000000800 */
[----:B------:R-:W-:Y:S01]  /*11a0*/  LOP3.LUT R13, R12, 0x3, RZ, 0xc0, !PT ;  /* 0x000000030c0d7812 */ /* 0x000fe200078ec0ff */
[----:B------:R-:W-:-:S03]  /*11b0*/  IMAD.MOV.U32 R12, RZ, RZ, R2 ;  /* 0x000000ffff0c7224 */ /* 0x000fc600078e0002 */
[----:B------:R-:W-:-:S13]  /*11c0*/  ISETP.NE.AND P0, PT, R13, 0x1, PT ;  /* 0x000000010d00780c */ /* 0x000fda0003f05270 */
[----:B--2---:R-:W-:Y:S05]  /*11d0*/  @!P0 BRA `(.L_x_10952) ;  /* 0x0000000000188947 */ /* 0x004fea0003800000 */
[----:B------:R-:W-:Y:S01]  /*11e0*/  ISETP.NE.AND P0, PT, R13, 0x2, PT ;  /* 0x000000020d00780c */ /* 0x000fe20003f05270 */
[----:B------:R-:W-:Y:S01]  /*11f0*/  VIADD R13, R14, UR15 ;  /* 0x0000000f0e0d7c36 */ /* 0x000fe20008000000 */
[----:B------:R2:W-:Y:S01]  /*1200*/  STS [R14+UR15], RZ ;  /* 0x000000ff0e007988 */ /* 0x0005e2000800080f */
[----:B------:R-:W-:-:S10]  /*1210*/  MOV R12, R8 ;  /* 0x00000008000c7202 */ /* 0x000fd40000000f00 */
[----:B------:R2:W-:Y:S01]  /*1220*/  @P0 STS [R13+UR15], RZ ;  /* 0x000000ff0d000988 */ /* 0x0005e2000800080f */
[----:B------:R-:W-:-:S07]  /*1230*/  @P0 IMAD.MOV.U32 R12, RZ, RZ, R9 ;  /* 0x000000ffff0c0224 */ /* 0x000fce00078e0009 */
.L_x_10952:
[----:B------:R-:W-:Y:S05]  /*1240*/  BSYNC.RECONVERGENT B1 ;  /* 0x0000000000017941 */ /* 0x000fea0003800200 */
.L_x_10951:
[----:B------:R-:W-:Y:S05]  /*1250*/  @!P1 BRA `(.L_x_10945) ;  /* 0x0000000000389947 */ /* 0x000fea0003800000 */
[----:B0-2---:R-:W0:Y:S01]  /*1260*/  S2R R14, SR_CgaCtaId ;  /* 0x00000000000e7919 */ /* 0x005e220000008800 */
[----:B------:R-:W-:-:S05]  /*1270*/  MOV R13, 0x400 ;  /* 0x00000400000d7802 */ /* 0x000fca0000000f00 */
[----:B------:R-:W-:-:S05]  /*1280*/  VIADD R13, R13, 0x280 ;  /* 0x000002800d0d7836 */ /* 0x000fca0000000000 */
[----:B0-----:R-:W-:-:S07]  /*1290*/  LEA R17, R14, R13, 0x18 ;  /* 0x0000000d0e117211 */ /* 0x001fce00078ec0ff */
.L_x_10953:
[C---:B-1-3--:R-:W-:Y:S02]  /*12a0*/  LEA R13, R12.reuse, R17, 0x2 ;  /* 0x000000110c0d7211 */ /* 0x04afe400078e10ff */
        /* <DEDUP_REMOVED lines=9> */
.L_x_10945:
[----:B------:R-:W-:Y:S05]  /*1340*/  BSYNC.RECONVERGENT B0 ;  /* 0x0000000000007941 */ /* 0x000fea0003800200 */
.L_x_10944:
[----:B------:R-:W-:Y:S01]  /*1350*/  BAR.SYNC.DEFER_BLOCKING 0x0 ;  /* 0x0000000000007b1d */ /* 0x000fe20000010000 */
[----:B------:R-:W-:-:S09]  /*1360*/  UISETP.GE.AND UP0, UPT, UR7, 0x1, UPT ;  /* 0x000000010700788c */ /* 0x000fd2000bf06270 */
[----:B------:R-:W-:Y:S05]  /*1370*/  BRA.U !UP0, `(.L_x_10954) ;  /* 0x0000000d08fc7547 */ /* 0x000fea000b800000 */
[----:B------:R-:W-:-:S09]  /*1380*/  UISETP.NE.AND UP0, UPT, UR18, 0x1, UPT ;  /* 0x000000011200788c */ /* 0x000fd2000bf05270 */
[----:B------:R-:W-:Y:S05]  /*1390*/  BRA.U UP0, `(.L_x_10955) ;  /* 0x0000000500487547 */ /* 0x000fea000b800000 */
[----:B------:R-:W-:Y:S01]  /*13a0*/  BSSY B1, `(.L_x_10956) ;  /* 0x0000050000017945 */ /* 0x000fe20003800000 */
[----:B------:R-:W-:-:S07]  /*13b0*/  IMAD.MOV.U32 R16, RZ, RZ, RZ ;  /* 0x000000ffff107224 */ /* 0x000fce00078e00ff */
.L_x_10966:
[----:B0-23--:R-:W0:Y:S01]  /*13c0*/  LDC R14, c[0x0][0x3ac] ;  /* 0x0000eb00ff0e7b82 */ /* 0x00de220000000800 */
[----:B------:R-:W-:Y:S01]  /*13d0*/  IMAD.IADD R18, R3, 0x1, R16 ;  /* 0x0000000103127824 */ /* 0x000fe200078e0210 */
[----:B------:R-:W-:Y:S02]  /*13e0*/  IADD3 R16, PT, PT, R16, UR8, RZ ;  /* 0x0000000810107c10 */ /* 0x000fe4000fffe0ff */
[----:B------:R-:W-:Y:S02]  /*13f0*/  ISETP.GE.AND P0, PT, R0, UR14, PT ;  /* 0x0000000e00007c0c */ /* 0x000fe4000bf06270 */
[----:B------:R-:W-:Y:S02]  /*1400*/  ISETP.GE.AND P3, PT, R16, UR7, PT ;  /* 0x0000000710007c0c */ /* 0x000fe4000bf66270 */
[----:B0-----:R-:W-:Y:S01]  /*1410*/  ISETP.GE.AND P1, PT, R14, 0x1, PT ;  /* 0x000000010e00780c */ /* 0x001fe20003f26270 */
[----:B------:R-:W-:Y:S01]  /*1420*/  IMAD R13, R18, R14, R11 ;  /* 0x0000000e120d7224 */ /* 0x000fe200078e020b */
[----:B------:R-:W-:-:S11]  /*1430*/  ISETP.GE.AND P2, PT, R14, 0x2, PT ;  /* 0x000000020e00780c */ /* 0x000fd60003f46270 */
[----:B----4-:R-:W-:Y:S05]  /*1440*/  @!P1 BRA `(.L_x_10957) ;  /* 0x00000000001c9947 */ /* 0x010fea0003800000 */
[----:B------:R-:W0:Y:S01]  /*1450*/  S2UR UR10, SR_CgaCtaId ;  /* 0x00000000000a79c3 */ /* 0x000e220000008800 */
[----:B------:R-:W-:Y:S01]  /*1460*/  UMOV UR6, 0x400 ;  /* 0x0000040000067882 */ /* 0x000fe20000000000 */
[----:B-1----:R-:W-:Y:S01]  /*1470*/  IMAD.IADD R12, R4, 0x1, R13 ;  /* 0x00000001040c7824 */ /* 0x002fe200078e020d */
[----:B------:R-:W-:-:S04]  /*1480*/  UIADD3 UR6, UPT, UPT, UR6, 0x80, URZ ;  /* 0x0000008006067890 */ /* 0x000fc8000fffe0ff */
[----:B0-----:R-:W-:-:S06]  /*1490*/  ULEA UR6, UR10, UR6, 0x18 ;  /* 0x000000060a067291 */ /* 0x001fcc000f8ec0ff */
[----:B------:R-:W-:-:S05]  /*14a0*/  LEA R12, R12, UR6, 0x2 ;  /* 0x000000060c0c7c11 */ /* 0x000fca000f8e10ff */
[----:B------:R0:W2:Y:S02]  /*14b0*/  LDS R24, [R12] ;  /* 0x000000000c187984 */ /* 0x0000a40000000800 */
.L_x_10957:
[----:B------:R-:W-:Y:S05]  /*14c0*/  @!P2 BRA `(.L_x_10958) ;  /* 0x000000000020a947 */ /* 0x000fea0003800000 */
[----:B------:R-:W3:Y:S01]  /*14d0*/  S2UR UR10, SR_CgaCtaId ;  /* 0x00000000000a79c3 */ /* 0x000ee20000008800 */
[----:B------:R-:W-:Y:S01]  /*14e0*/  UMOV UR6, 0x400 ;  /* 0x0000040000067882 */ /* 0x000fe20000000000 */
[----:B01----:R-:W-:Y:S01]  /*14f0*/  LOP3.LUT R12, R4, 0x1, RZ, 0x3c, !PT ;  /* 0x00000001040c7812 */ /* 0x003fe200078e3cff */
[----:B------:R-:W-:-:S04]  /*1500*/  UIADD3 UR6, UPT, UPT, UR6, 0x80, URZ ;  /* 0x0000008006067890 */ /* 0x000fc8000fffe0ff */
[----:B------:R-:W-:Y:S01]  /*1510*/  IMAD.IADD R12, R13, 0x1, R12 ;  /* 0x000000010d0c7824 */ /* 0x000fe200078e020c */
[----:B---3--:R-:W-:-:S06]  /*1520*/  ULEA UR6, UR10, UR6, 0x18 ;  /* 0x000000060a067291 */ /* 0x008fcc000f8ec0ff */
[----:B------:R-:W-:-:S05]  /*1530*/  LEA R12, R12, UR6, 0x2 ;  /* 0x000000060c0c7c11 */ /* 0x000fca000f8e10ff */
[----:B------:R3:W4:Y:S02]  /*1540*/  LDS R22, [R12] ;  /* 0x000000000c167984 */ /* 0x0007240000000800 */
.L_x_10958:
        /* <DEDUP_REMOVED lines=8> */
[----:B-----5:R-:W-:Y:S01]  /*15d0*/  IADD3 R13, PT, PT, R17, 0xffffffe, RZ ;  /* 0x0ffffffe110d7810 */ /* 0x020fe20007ffe0ff */
[----:B------:R-:W-:-:S05]  /*15e0*/  IMAD.MOV.U32 R17, RZ, RZ, R0 ;  /* 0x000000ffff117224 */ /* 0x000fca00078e0000 */
[----:B------:R-:W0:Y:S02]  /*15f0*/  F2I.FTZ.U32.TRUNC.NTZ R13, R13 ;  /* 0x0000000d000d7305 */ /* 0x000e24000021f000 */
[----:B01-3--:R-:W-:-:S04]  /*1600*/  IMAD.MOV R12, RZ, RZ, -R13 ;  /* 0x000000ffff0c7224 */ /* 0x00bfc800078e0a0d */
        /* <DEDUP_REMOVED lines=9> */
[----:B------:R-:W-:-:S05]  /*16a0*/  @!P0 IMAD.IADD R12, R12, 0x1, -R15 ;  /* 0x000000010c0c8824 */ /* 0x000fca00078e0a0f */
[----:B------:R-:W-:-:S13]  /*16b0*/  ISETP.GT.U32.AND P0, PT, R15, R12, PT ;  /* 0x0000000c0f00720c */ /* 0x000fda0003f04070 */
[----:B------:R-:W-:Y:S02]  /*16c0*/  @!P0 IMAD.IADD R12, R12, 0x1, -R15 ;  /* 0x000000010c0c8824 */ /* 0x000fe400078e0a0f */
[----:B------:R-:W-:Y:S01]  /*16d0*/  VIADD R15, R13, 0x280 ;  /* 0x000002800d0f7836 */ /* 0x000fe20000000000 */
[----:B0-----:R-:W-:Y:S02]  /*16e0*/  LEA R13, R20, R13, 0x18 ;  /* 0x0000000d140d7211 */ /* 0x001fe400078ec0ff */
[----:B------:R-:W-:Y:S02]  /*16f0*/  @!P4 IADD3 R12, PT, PT, -R12, RZ, RZ ;  /* 0x000000ff0c0cc210 */ /* 0x000fe40007ffe1ff */
[----:B------:R-:W-:Y:S02]  /*1700*/  @!P5 LOP3.LUT R12, RZ, R14, RZ, 0x33, !PT ;  /* 0x0000000eff0cd212 */ /* 0x000fe400078e33ff */
[----:B------:R-:W-:Y:S02]  /*1710*/  LEA R15, R20, R15, 0x18 ;  /* 0x0000000f140f7211 */ /* 0x000fe400078ec0ff */
[----:B------:R-:W-:-:S07]  /*1720*/  LEA R20, R12, R13, 0x2 ;  /* 0x0000000d0c147211 */ /* 0x000fce00078e10ff */
.L_x_10965:
[----:B0-----:R-:W-:Y:S02]  /*1730*/  IMAD R12, R17, 0xc, R20 ;  /* 0x0000000c110c7824 */ /* 0x001fe400078e0214 */
[----:B------:R-:W-:-:S03]  /*1740*/  IMAD.MOV.U32 R19, RZ, RZ, RZ ;  /* 0x000000ffff137224 */ /* 0x000fc600078e00ff */
[----:B------:R0:W1:Y:S01]  /*1750*/  LDS R14, [R12] ;  /* 0x000000000c0e7984 */ /* 0x0000620000000800 */
[----:B------:R-:W-:Y:S05]  /*1760*/  @!P1 BRA `(.L_x_10961) ;  /* 0x0000000000109947 */ /* 0x000fea0003800000 */
[----:B------:R-:W-:-:S03]  /*1770*/  UMOV UR6, 0xffffffff ;  /* 0xffffffff00067882 */ /* 0x000fc60000000000 */
[----:B------:R-:W-:Y:S05]  /*1780*/  BRA.DIV UR6, `(.L_x_10962) ;  /* 0x0000001206207947 */ /* 0x000fea000b800000 */
[----:B01----:R0:W1:Y:S02]  /*1790*/  SHFL.IDX PT, R12, R14, R23, R10 ;  /* 0x000000170e0c7389 */ /* 0x00306400000e000a */
.L_x_10993:
[----:B-12---:R-:W-:-:S07]  /*17a0*/  IMAD R19, R24, R12, RZ ;  /* 0x0000000c18137224 */ /* 0x006fce00078e02ff */
.L_x_10961:
[----:B------:R-:W-:Y:S05]  /*17b0*/  @!P2 BRA `(.L_x_10963) ;  /* 0x000000000010a947 */ /* 0x000fea0003800000 */
[----:B------:R-:W-:-:S03]  /*17c0*/  UMOV UR6, 0xffffffff ;  /* 0xffffffff00067882 */ /* 0x000fc60000000000 */
[----:B------:R-:W-:Y:S05]  /*17d0*/  BRA.DIV UR6, `(.L_x_10964) ;  /* 0x00000012062c7947 */ /* 0x000fea000b800000 */
[----:B01----:R0:W1:Y:S02]  /*17e0*/  SHFL.IDX PT, R12, R14, R5, R10 ;  /* 0x000000050e0c7389 */ /* 0x00306400000e000a */
.L_x_10996:
[----:B-1--4-:R-:W-:-:S07]  /*17f0*/  IMAD R19, R22, R12, R19 ;  /* 0x0000000c16137224 */ /* 0x012fce00078e0213 */
.L_x_10963:
[C---:B0-----:R-:W-:Y:S02]  /*1800*/  IMAD R12, R17.reuse, UR7, R18 ;  /* 0x00000007110c7c24 */ /* 0x041fe4000f8e0212 */
[----:B------:R-:W-:Y:S02]  /*1810*/  VIADD R17, R17, UR9 ;  /* 0x0000000911117c36 */ /* 0x000fe40008000000 */
[----:B------:R-:W-:-:S03]  /*1820*/  IMAD R12, R12, 0x4, R15 ;  /* 0x000000040c0c7824 */ /* 0x000fc600078e020f */
[----:B------:R-:W-:Y:S02]  /*1830*/  ISETP.GE.AND P0, PT, R17, UR14, PT ;  /* 0x0000000e11007c0c */ /* 0x000fe4000bf06270 */
[----:B-1----:R-:W0:Y:S02]  /*1840*/  LDS R14, [R12] ;  /* 0x000000000c0e7984 */ /* 0x002e240000000800 */
[----:B0-----:R-:W-:-:S05]  /*1850*/  IADD3 R19, PT, PT, R14, R19, RZ ;  /* 0x000000130e137210 */ /* 0x001fca0007ffe0ff */
[----:B------:R0:W-:Y:S04]  /*1860*/  STS [R12], R19 ;  /* 0x000000130c007388 */ /* 0x0001e80000000800 */
[----:B------:R-:W-:Y:S05]  /*1870*/  @!P0 BRA `(.L_x_10965) ;  /* 0xfffffffc00ac8947 */ /* 0x000fea000383ffff */
.L_x_10960:
[----:B------:R-:W-:Y:S05]  /*1880*/  BSYNC B0 ;  /* 0x0000000000007941 */ /* 0x000fea0003800000 */
.L_x_10959:
[----:B------:R-:W-:Y:S05]  /*1890*/  @!P3 BRA `(.L_x_10966) ;  /* 0xfffffff800c8b947 */ /* 0x000fea000383ffff */
[----:B------:R-:W-:Y:S05]  /*18a0*/  BSYNC B1 ;  /* 0x0000000000017941 */ /* 0x000fea0003800000 */
.L_x_10956:
[----:B------:R-:W-:Y:S05]  /*18b0*/  BRA `(.L_x_10954) ;  /* 0x0000000800ac7947 */ /* 0x000fea0003800000 */
.L_x_10955:
[----:B------:R-:W4:Y:S02]  /*18c0*/  LDCU UR6, c[0x0][0x3ac] ;  /* 0x00007580ff0677ac */ /* 0x000f240008000800 */
[----:B----4-:R-:W-:-:S09]  /*18d0*/  UISETP.GT.U32.AND UP0, UPT, UR6, 0x1f, UPT ;  /* 0x0000001f0600788c */ /* 0x010fd2000bf04070 */
[----:B------:R-:W-:Y:S05]  /*18e0*/  BRA.U UP0, `(.L_x_10967) ;  /* 0x0000000500007547 */ /* 0x000fea000b800000 */
[----:B------:R-:W-:-:S07]  /*18f0*/  IMAD.MOV.U32 R18, RZ, RZ, RZ ;  /* 0x000000ffff127224 */ /* 0x000fce00078e00ff */
.L_x_10974:
[----:B------:R-:W4:Y:S01]  /*1900*/  LDC R20, c[0x0][0x3ac] ;  /* 0x0000eb00ff147b82 */ /* 0x000f220000000800 */
[----:B---3--:R-:W3:Y:S01]  /*1910*/  S2R R15, SR_CgaCtaId ;  /* 0x00000000000f7919 */ /* 0x008ee20000008800 */
[----:B012---:R-:W-:Y:S01]  /*1920*/  MOV R14, 0x400 ;  /* 0x00000400000e7802 */ /* 0x007fe20000000f00 */
[----:B------:R-:W-:Y:S01]  /*1930*/  BSSY B0, `(.L_x_10968) ;  /* 0x0000039000007945 */ /* 0x000fe20003800000 */
[----:B------:R-:W-:Y:S02]  /*1940*/  IADD3 R16, PT, PT, R3, R18, RZ ;  /* 0x0000001203107210 */ /* 0x000fe40007ffe0ff */
[----:B------:R-:W-:Y:S01]  /*1950*/  IADD3 R18, PT, PT, R18, UR8, RZ ;  /* 0x0000000812127c10 */ /* 0x000fe2000fffe0ff */
[----:B-1----:R-:W-:-:S03]  /*1960*/  VIADD R12, R14, 0x80 ;  /* 0x000000800e0c7836 */ /* 0x002fc60000000000 */
[----:B------:R-:W-:Y:S02]  /*1970*/  ISETP.GE.AND P1, PT, R18, UR7, PT ;  /* 0x0000000712007c0c */ /* 0x000fe4000bf26270 */
[----:B----4-:R-:W-:Y:S01]  /*1980*/  ISETP.GT.AND P0, PT, R20, 0x1, PT ;  /* 0x000000011400780c */ /* 0x010fe20003f04270 */
[----:B------:R-:W-:Y:S01]  /*1990*/  IMAD R13, R16, R20, R11 ;  /* 0x00000014100d7224 */ /* 0x000fe200078e020b */
[----:B---3--:R-:W-:-:S03]  /*19a0*/  LEA R17, R15, R12, 0x18 ;  /* 0x0000000c0f117211 */ /* 0x008fc600078ec0ff */
[----:B------:R-:W-:-:S08]  /*19b0*/  IMAD.IADD R12, R4, 0x1, R13 ;  /* 0x00000001040c7824 */ /* 0x000fd000078e020d */
[----:B------:R-:W-:Y:S01]  /*19c0*/  @P0 LOP3.LUT R24, R4, 0x1, RZ, 0x3c, !PT ;  /* 0x0000000104180812 */ /* 0x000fe200078e3cff */
[----:B------:R-:W-:-:S03]  /*19d0*/  IMAD R12, R12, 0x4, R17 ;  /* 0x000000040c0c7824 */ /* 0x000fc600078e0211 */
[----:B------:R-:W-:Y:S02]  /*19e0*/  @P0 IADD3 R13, PT, PT, R24, R13, RZ ;  /* 0x0000000d180d0210 */ /* 0x000fe40007ffe0ff */
[----:B------:R0:W1:Y:S03]  /*19f0*/  LDS R24, [R12] ;  /* 0x000000000c187984 */ /* 0x0000660000000800 */
[----:B------:R-:W-:-:S05]  /*1a00*/  @P0 IMAD R13, R13, 0x4, R17 ;  /* 0x000000040d0d0824 */ /* 0x000fca00078e0211 */
[----:B------:R0:W2:Y:S01]  /*1a10*/  @P0 LDS R22, [R13] ;  /* 0x000000000d160984 */ /* 0x0000a20000000800 */
        /* <DEDUP_REMOVED lines=25> */
.L_x_10973:
[----:B------:R-:W-:Y:S01]  /*1bb0*/  IMAD R12, R19, 0xc, R17 ;  /* 0x0000000c130c7824 */ /* 0x000fe200078e0211 */
[----:B------:R-:W-:-:S04]  /*1bc0*/  UMOV UR6, 0xffffffff ;  /* 0xffffffff00067882 */ /* 0x000fc80000000000 */
[----:B01----:R0:W3:Y:S01]  /*1bd0*/  LDS R14, [R12] ;  /* 0x000000000c0e7984 */ /* 0x0030e20000000800 */
[----:B------:R-:W-:Y:S05]  /*1be0*/  BRA.DIV UR6, `(.L_x_10970) ;  /* 0x0000000e06487947 */ /* 0x000fea000b800000 */
[----:B0--3--:R0:W3:Y:S02]  /*1bf0*/  SHFL.IDX PT, R12, R14, R23, R10 ;  /* 0x000000170e0c7389 */ /* 0x0090e400000e000a */
.L_x_10999:
[----:B-1-3--:R-:W-:Y:S01]  /*1c00*/  IMAD R21, R24, R12, RZ ;  /* 0x0000000c18157224 */ /* 0x00afe200078e02ff */
[----:B------:R-:W-:Y:S06]  /*1c10*/  @!P3 BRA `(.L_x_10971) ;  /* 0x000000000010b947 */ /* 0x000fec0003800000 */
[----:B------:R-:W-:-:S03]  /*1c20*/  UMOV UR6, 0xffffffff ;  /* 0xffffffff00067882 */ /* 0x000fc60000000000 */
[----:B------:R-:W-:Y:S05]  /*1c30*/  BRA.DIV UR6, `(.L_x_10972) ;  /* 0x0000000e06547947 */ /* 0x000fea000b800000 */
[----:B------:R1:W3:Y:S02]  /*1c40*/  SHFL.IDX PT, R12, R14, R5, R10 ;  /* 0x000000050e0c7389 */ /* 0x0002e400000e000a */
.L_x_11002:
[----:B--23--:R-:W-:-:S07]  /*1c50*/  IMAD R21, R22, R12, R21 ;  /* 0x0000000c16157224 */ /* 0x00cfce00078e0215 */
.L_x_10971:
[C---:B------:R-:W-:Y:S02]  /*1c60*/  IMAD R12, R19.reuse, UR7, R16 ;  /* 0x00000007130c7c24 */ /* 0x040fe4000f8e0210 */
[----:B------:R-:W-:Y:S02]  /*1c70*/  VIADD R19, R19, UR9 ;  /* 0x0000000913137c36 */ /* 0x000fe40008000000 */
[----:B------:R-:W-:-:S03]  /*1c80*/  IMAD R12, R12, 0x4, R15 ;  /* 0x000000040c0c7824 */ /* 0x000fc600078e020f */
[----:B------:R-:W-:Y:S02]  /*1c90*/  ISETP.GE.AND P0, PT, R19, UR14, PT ;  /* 0x0000000e13007c0c */ /* 0x000fe4000bf06270 */
[----:B------:R3:W-:Y:S11]  /*1ca0*/  STS [R12], R21 ;  /* 0x000000150c007388 */ /* 0x0007f60000000800 */
[----:B---3--:R-:W-:Y:S05]  /*1cb0*/  @!P0 BRA `(.L_x_10973) ;  /* 0xfffffffc00bc8947 */ /* 0x008fea000383ffff */
.L_x_10969:
[----:B------:R-:W-:Y:S05]  /*1cc0*/  BSYNC B0 ;  /* 0x0000000000007941 */ /* 0x000fea0003800000 */
.L_x_10968:
[----:B------:R-:W-:Y:S05]  /*1cd0*/  @!P1 BRA `(.L_x_10974) ;  /* 0xfffffffc00089947 */ /* 0x000fea000383ffff */
[----:B------:R-:W-:Y:S05]  /*1ce0*/  BRA `(.L_x_10954) ;  /* 0x0000000400a07947 */ /* 0x000fea0003800000 */
.L_x_10967:
[----:B------:R-:W-:-:S07]  /*1cf0*/  HFMA2 R16, -RZ, RZ, 0, 0 ;  /* 0x00000000ff107431 */ /* 0x000fce00000001ff */
.L_x_10984:
[----:B0-23--:R-:W0:Y:S01]  /*1d00*/  LDC R14, c[0x0][0x3ac] ;  /* 0x0000eb00ff0e7b82 */ /* 0x00de220000000800 */
[----:B------:R-:W-:Y:S01]  /*1d10*/  IMAD.IADD R18, R3, 0x1, R16 ;  /* 0x0000000103127824 */ /* 0x000fe200078e0210 */
[----:B------:R-:W-:Y:S01]  /*1d20*/  ISETP.GE.AND P0, PT, R0, UR14, PT ;  /* 0x0000000e00007c0c */ /* 0x000fe2000bf06270 */
[----:B------:R-:W-:-:S05]  /*1d30*/  VIADD R16, R16, UR8 ;  /* 0x0000000810107c36 */ /* 0x000fca0008000000 */
[----:B------:R-:W-:Y:S02]  /*1d40*/  ISETP.GE.AND P3, PT, R16, UR7, PT ;  /* 0x0000000710007c0c */ /* 0x000fe4000bf66270 */
[----:B0-----:R-:W-:Y:S01]  /*1d50*/  ISETP.GE.AND P1, PT, R14, 0x1, PT ;  /* 0x000000010e00780c */ /* 0x001fe20003f26270 */
[----:B------:R-:W-:Y:S01]  /*1d60*/  IMAD R13, R18, R14, R11 ;  /* 0x0000000e120d7224 */ /* 0x000fe200078e020b */
[----:B------:R-:W-:-:S11]  /*1d70*/  ISETP.GE.AND P2, PT, R14, 0x2, PT ;  /* 0x000000020e00780c */ /* 0x000fd60003f46270 */
[----:B----4-:R-:W-:Y:S05]  /*1d80*/  @!P1 BRA `(.L_x_10975) ;  /* 0x00000000001c9947 */ /* 0x010fea0003800000 */
[----:B------:R-:W0:Y:S01]  /*1d90*/  S2UR UR10, SR_CgaCtaId ;  /* 0x00000000000a79c3 */ /* 0x000e220000008800 */
[----:B------:R-:W-:Y:S01]  /*1da0*/  UMOV UR6, 0x400 ;  /* 0x0000040000067882 */ /* 0x000fe20000000000 */
[----:B-1----:R-:W-:Y:S01]  /*1db0*/  IADD3 R12, PT, PT, R4, R13, RZ ;  /* 0x0000000d040c7210 */ /* 0x002fe20007ffe0ff */
[----:B------:R-:W-:-:S04]  /*1dc0*/  UIADD3 UR6, UPT, UPT, UR6, 0x80, URZ ;  /* 0x0000008006067890 */ /* 0x000fc8000fffe0ff */
[----:B0-----:R-:W-:-:S06]  /*1dd0*/  ULEA UR6, UR10, UR6, 0x18 ;  /* 0x000000060a067291 */ /* 0x001fcc000f8ec0ff */
[----:B------:R-:W-:-:S05]  /*1de0*/  LEA R12, R12, UR6, 0x2 ;  /* 0x000000060c0c7c11 */ /* 0x000fca000f8e10ff */
[----:B------:R0:W2:Y:S02]  /*1df0*/  LDS R24, [R12] ;  /* 0x000000000c187984 */ /* 0x0000a40000000800 */
.L_x_10975:
        /* <DEDUP_REMOVED lines=9> */
.L_x_10976:
        /* <DEDUP_REMOVED lines=27> */
.L_x_10983:
[----:B------:R-:W-:Y:S02]  /*2040*/  IMAD R12, R15, 0xc, R20 ;  /* 0x0000000c0f0c7824 */ /* 0x000fe400078e0214 */
[----:B------:R-:W-:-:S03]  /*2050*/  IMAD.MOV.U32 R17, RZ, RZ, RZ ;  /* 0x000000ffff117224 */ /* 0x000fc600078e00ff */
[----:B------:R0:W1:Y:S01]  /*2060*/  LDS R14, [R12] ;  /* 0x000000000c0e7984 */ /* 0x0000620000000800 */
[----:B------:R-:W-:Y:S05]  /*2070*/  @!P1 BRA `(.L_x_10978) ;  /* 0x0000000000109947 */ /* 0x000fea0003800000 */
[----:B------:R-:W-:-:S03]  /*2080*/  UMOV UR6, 0xffffffff ;  /* 0xffffffff00067882 */ /* 0x000fc60000000000 */
[----:B------:R-:W-:Y:S05]  /*2090*/  BRA.DIV UR6, `(.L_x_10979) ;  /* 0x0000000a065c7947 */ /* 0x000fea000b800000 */
[----:B-1----:R1:W3:Y:S02]  /*20a0*/  SHFL.IDX PT, R17, R14, R23, R10 ;  /* 0x000000170e117389 */ /* 0x0022e400000e000a */
.L_x_11004:
[----:B--23--:R-:W-:-:S07]  /*20b0*/  IMAD R17, R24, R17, RZ ;  /* 0x0000001118117224 */ /* 0x00cfce00078e02ff */
.L_x_10978:
[----:B------:R-:W-:Y:S05]  /*20c0*/  @!P2 BRA `(.L_x_10980) ;  /* 0x000000000010a947 */ /* 0x000fea0003800000 */
[----:B------:R-:W-:-:S03]  /*20d0*/  UMOV UR6, 0xffffffff ;  /* 0xffffffff00067882 */ /* 0x000fc60000000000 */
[----:B------:R-:W-:Y:S05]  /*20e0*/  BRA.DIV UR6, `(.L_x_10981) ;  /* 0x0000000a06647947 */ /* 0x000fea000b800000 */
[----:B01----:R0:W1:Y:S02]  /*20f0*/  SHFL.IDX PT, R12, R14, R5, R10 ;  /* 0x000000050e0c7389 */ /* 0x00306400000e000a */
.L_x_11007:
[----:B-1--4-:R-:W-:-:S07]  /*2100*/  IMAD R17, R22, R12, R17 ;  /* 0x0000000c16117224 */ /* 0x012fce00078e0211 */
.L_x_10980:
[----:B0-----:R-:W-:-:S07]  /*2110*/  IMAD.U32 R12, RZ, RZ, UR11 ;  /* 0x0000000bff0c7e24 */ /* 0x001fce000f8e00ff */
.L_x_10982:
[----:B------:R-:W-:Y:S01]  /*2120*/  MOV R26, UR5 ;  /* 0x00000005001a7c02 */ /* 0x000fe20008000f00 */
[----:B------:R-:W-:Y:S05]  /*2130*/  WARPSYNC.ALL ;  /* 0x0000000000007948 */ /* 0x000fea0003800000 */
[----:B-1----:R-:W-:Y:S02]  /*2140*/  SHF.R.U32.HI R14, RZ, 0x1, R12 ;  /* 0x00000001ff0e7819 */ /* 0x002fe4000001160c */
        /* <DEDUP_REMOVED lines=33> */
.L_x_10977:
[----:B------:R-:W-:Y:S05]  /*2360*/  @!P3 BRA `(.L_x_10984) ;  /* 0xfffffff80064b947 */ /* 0x000fea000383ffff */
.L_x_10954:
[----:B------:R-:W5:Y:S01]  /*2370*/  S2R R25, SR_TID.X ;  /* 0x0000000000197919 */ /* 0x000f620000002100 */
[----:B------:R-:W-:Y:S05]  /*2380*/  WARPSYNC.ALL ;  /* 0x0000000000007948 */ /* 0x000fea0003800000 */
[----:B------:R-:W-:Y:S06]  /*2390*/  BAR.SYNC.DEFER_BLOCKING 0x0 ;  /* 0x0000000000007b1d */ /* 0x000fec0000010000 */
[----:B------:R-:W-:Y:S01]  /*23a0*/  BSSY.RECONVERGENT B0, `(.L_x_10985) ;  /* 0x0000041000007945 */ /* 0x000fe20003800200 */
[----:B-----5:R-:W-:-:S13]  /*23b0*/  ISETP.GT.U32.AND P0, PT, R25, 0x7f, PT ;  /* 0x0000007f1900780c */ /* 0x020fda0003f04070 */
[----:B------:R-:W-:Y:S05]  /*23c0*/  @P0 BRA `(.L_x_10986) ;  /* 0x0000000000f80947 */ /* 0x000fea0003800000 */
[C---:B01-3--:R-:W-:Y:S01]  /*23d0*/  IADD3 R12, PT, PT, R6.reuse, 0x1, RZ ;  /* 0x00000001060c7810 */ /* 0x04bfe20007ffe0ff */
[----:B------:R-:W-:Y:S01]  /*23e0*/  BSSY.RECONVERGENT B1, `(.L_x_10987) ;  /* 0x000001f000017945 */ /* 0x000fe20003800200 */
[----:B------:R-:W-:Y:S02]  /*23f0*/  ISETP.GE.U32.AND P2, PT, R6, 0x3, PT ;  /* 0x000000030600780c */ /* 0x000fe40003f46070 */
[----:B--2---:R-:W-:-:S04]  /*2400*/  LOP3.LUT R14, R12, 0x3, RZ, 0xc0, !PT ;  /* 0x000000030c0e7812 */ /* 0x004fc800078ec0ff */
[----:B------:R-:W-:-:S13]  /*2410*/  ISETP.NE.AND P0, PT, R14, RZ, PT ;  /* 0x000000ff0e00720c */ /* 0x000fda0003f05270 */
[----:B------:R-:W-:Y:S05]  /*2420*/  @!P0 BRA `(.L_x_10988) ;  /* 0x0000000000688947 */ /* 0x000fea0003800000 */
[----:B------:R-:W0:Y:S01]  /*2430*/  S2UR UR10, SR_CgaCtaId ;  /* 0x00000000000a79c3 */ /* 0x000e220000008800 */
[----:B------:R-:W-:Y:S01]  /*2440*/  UMOV UR6, 0x400 ;  /* 0x0000040000067882 */ /* 0x000fe20000000000 */
[----:B------:R-:W-:Y:S01]  /*2450*/  IMAD.U32 R18, RZ, RZ, UR4 ;  /* 0x00000004ff127e24 */ /* 0x000fe2000f8e00ff */
[----:B------:R-:W-:Y:S01]  /*2460*/  UIADD3 UR6, UPT, UPT, UR6, 0x280, URZ ;  /* 0x0000028006067890 */ /* 0x000fe2000fffe0ff */
[----:B------:R-:W-:Y:S02]  /*2470*/  ISETP.NE.AND P0, PT, R14, 0x1, PT ;  /* 0x000000010e00780c */ /* 0x000fe40003f05270 */
[----:B------:R-:W-:Y:S02]  /*2480*/  IMAD R17, R18, 0x80, R25 ;  /* 0x0000008012117824 */ /* 0x000fe400078e0219 */
[----:B------:R-:W1:Y:S01]  /*2490*/  LDC.64 R12, c[0x0][0x3a0] ;  /* 0x0000e800ff0c7b82 */ /* 0x000e620000000a00 */
[----:B0-----:R-:W-:-:S06]  /*24a0*/  ULEA UR6, UR10, UR6, 0x18 ;  /* 0x000000060a067291 */ /* 0x001fcc000f8ec0ff */
[----:B------:R-:W-:Y:S01]  /*24b0*/  LEA R16, R25, UR6, 0x2 ;  /* 0x0000000619107c11 */ /* 0x000fe2000f8e10ff */
[----:B-1----:R-:W-:Y:S01]  /*24c0*/  IMAD.WIDE R12, R17, 0x4, R12 ;  /* 0x00000004110c7825 */ /* 0x002fe200078e020c */
[----:B------:R-:W-:-:S03]  /*24d0*/  MOV R25, R2 ;  /* 0x0000000200197202 */ /* 0x000fc60000000f00 */
[----:B------:R-:W0:Y:S04]  /*24e0*/  LDS R15, [R16] ;  /* 0x00000000100f7984 */ /* 0x000e280000000800 */
[----:B0-----:R0:W-:Y:S01]  /*24f0*/  STG.E desc[UR12][R12.64], R15 ;  /* 0x0000000f0c007986 */ /* 0x0011e2000c10190c */
[----:B------:R-:W-:Y:S05]  /*2500*/  @!P0 BRA `(.L_x_10988) ;  /* 0x0000000000308947 */ /* 0x000fea0003800000 */
[----:B------:R-:W-:Y:S01]  /*2510*/  ISETP.NE.AND P1, PT, R14, 0x2, PT ;  /* 0x000000020e00780c */ /* 0x000fe20003f25270 */
[----:B------:R-:W-:Y:S01]  /*2520*/  VIADD R19, R16, UR15 ;  /* 0x0000000f10137c36 */ /* 0x000fe20008000000 */
[----:B------:R-:W1:Y:S01]  /*2530*/  LDS R17, [R16+UR15] ;  /* 0x0000000f10117984 */ /* 0x000e620008000800 */
[----:B------:R-:W-:Y:S01]  /*2540*/  IADD3 R14, P0, PT, R12, UR15, RZ ;  /* 0x0000000f0c0e7c10 */ /* 0x000fe2000ff1e0ff */
[----:B------:R-:W-:-:S04]  /*2550*/  IMAD.MOV.U32 R25, RZ, RZ, R8 ;  /* 0x000000ffff197224 */ /* 0x000fc800078e0008 */
[----:B0-----:R-:W-:-:S05]  /*2560*/  IMAD.X R15, RZ, RZ, R13, P0 ;  /* 0x000000ffff0f7224 */ /* 0x001fca00000e060d */
[----:B------:R-:W0:Y:S01]  /*2570*/  @P1 LDS R19, [R19+UR15] ;  /* 0x0000000f13131984 */ /* 0x000e220008000800 */
[----:B------:R-:W-:Y:S01]  /*2580*/  @P1 IADD3 R12, P0, PT, R14, UR15, RZ ;  /* 0x0000000f0e0c1c10 */ /* 0x000fe2000ff1e0ff */
[----:B------:R-:W-:-:S03]  /*2590*/  @P1 IMAD.MOV.U32 R25, RZ, RZ, R9 ;  /* 0x000000ffff191224 */ /* 0x000fc600078e0009 */
[----:B------:R-:W-:Y:S01]  /*25a0*/  @P1 IADD3.X R13, PT, PT, RZ, R15, RZ, P0, !PT ;  /* 0x0000000fff0d1210 */ /* 0x000fe200007fe4ff */
[----:B-1----:R1:W-:Y:S04]  /*25b0*/  STG.E desc[UR12][R14.64], R17 ;  /* 0x000000110e007986 */ /* 0x0023e8000c10190c */
[----:B0-----:R1:W-:Y:S04]  /*25c0*/  @P1 STG.E desc[UR12][R12.64], R19 ;  /* 0x000000130c001986 */ /* 0x0013e8000c10190c */
.L_x_10988:
[----:B------:R-:W-:Y:S05]  /*25d0*/  BSYNC.RECONVERGENT B1 ;  /* 0x0000000000017941 */ /* 0x000fea0003800200 */
.L_x_10987:
[----:B------:R-:W-:Y:S05]  /*25e0*/  @!P2 BRA `(.L_x_10986) ;  /* 0x000000000070a947 */ /* 0x000fea0003800000 */
[----:B01----:R-:W0:Y:S01]  /*25f0*/  S2R R15, SR_CgaCtaId ;  /* 0x00000000000f7919 */ /* 0x003e220000008800 */
[----:B------:R-:W1:Y:S01]  /*2600*/  LDC.64 R12, c[0x0][0x3a0] ;  /* 0x0000e800ff0c7b82 */ /* 0x000e620000000a00 */
[----:B------:R-:W-:-:S04]  /*2610*/  MOV R14, 0x400 ;  /* 0x00000400000e7802 */ /* 0x000fc80000000f00 */
[----:B------:R-:W-:-:S04]  /*2620*/  IADD3 R14, PT, PT, R14, 0x280, RZ ;  /* 0x000002800e0e7810 */ /* 0x000fc80007ffe0ff */
[----:B0-----:R-:W-:-:S07]  /*2630*/  LEA R26, R15, R14, 0x18 ;  /* 0x0000000e0f1a7211 */ /* 0x001fce00078ec0ff */
.L_x_10989:
[C---:B0-----:R-:W-:Y:S02]  /*2640*/  IMAD R16, R25.reuse, 0x4, R26 ;  /* 0x0000000419107824 */ /* 0x041fe400078e021a */
[----:B------:R-:W-:Y:S02]  /*2650*/  IMAD.U32 R14, RZ, RZ, UR4 ;  /* 0x00000004ff0e7e24 */ /* 0x000fe4000f8e00ff */
[----:B------:R-:W-:Y:S01]  /*2660*/  VIADD R27, R16, UR15 ;  /* 0x0000000f101b7c36 */ /* 0x000fe20008000000 */
[----:B------:R-:W0:Y:S01]  /*2670*/  LDS R15, [R16] ;  /* 0x00000000100f7984 */ /* 0x000e220000000800 */
[----:B------:R-:W-:Y:S01]  /*2680*/  IMAD R19, R14, 0x80, R25 ;  /* 0x000000800e137824 */ /* 0x000fe200078e0219 */
[----:B------:R-:W-:Y:S02]  /*2690*/  IADD3 R25, PT, PT, R25, UR15, RZ ;  /* 0x0000000f19197c10 */ /* 0x000fe4000fffe0ff */
[----:B------:R-:W-:Y:S01]  /*26a0*/  IADD3 R29, PT, PT, R27, UR15, RZ ;  /* 0x0000000f1b1d7c10 */ /* 0x000fe2000fffe0ff */
[----:B------:R-:W2:Y:S01]  /*26b0*/  LDS R28, [R16+UR15] ;  /* 0x0000000f101c7984 */ /* 0x000ea20008000800 */
[----:B-1----:R-:W-:-:S03]  /*26c0*/  IMAD.WIDE R18, R19, 0x4, R12 ;  /* 0x0000000413127825 */ /* 0x002fc600078e020c */
[----:B------:R-:W1:Y:S01]  /*26d0*/  LDS R27, [R27+UR15] ;  /* 0x0000000f1b1b7984 */ /* 0x000e620008000800 */
[----:B------:R-:W-:-:S03]  /*26e0*/  IADD3 R14, P0, PT, R18, UR15, RZ ;  /* 0x0000000f120e7c10 */ /* 0x000fc6000ff1e0ff */
[----:B------:R-:W3:Y:S04]  /*26f0*/  LDS R29, [R29+UR15] ;  /* 0x0000000f1d1d7984 */ /* 0x000ee80008000800 */
[----:B0-----:R0:W-:Y:S02]  /*2700*/  STG.E desc[UR12][R18.64], R15 ;  /* 0x0000000f12007986 */ /* 0x0011e4000c10190c */
[----:B0-----:R-:W-:Y:S02]  /*2710*/  IADD3.X R15, PT, PT, RZ, R19, RZ, P0, !PT ;  /* 0x00000013ff0f7210 */ /* 0x001fe400007fe4ff */
[----:B------:R-:W-:-:S03]  /*2720*/  IADD3 R16, P0, PT, R14, UR15, RZ ;  /* 0x0000000f0e107c10 */ /* 0x000fc6000ff1e0ff */
[----:B--2---:R0:W-:Y:S02]  /*2730*/  STG.E desc[UR12][R14.64], R28 ;  /* 0x0000001c0e007986 */ /* 0x0041e4000c10190c */
[----:B------:R-:W-:Y:S01]  /*2740*/  IMAD.X R17, RZ, RZ, R15, P0 ;  /* 0x000000ffff117224 */ /* 0x000fe200000e060f */
[----:B------:R-:W-:-:S04]  /*2750*/  IADD3 R20, P0, PT, R16, UR15, RZ ;  /* 0x0000000f10147c10 */ /* 0x000fc8000ff1e0ff */
[----:B-1----:R0:W-:Y:S01]  /*2760*/  STG.E desc[UR12][R16.64], R27 ;  /* 0x0000001b10007986 */ /* 0x0021e2000c10190c */
[----:B------:R-:W-:Y:S01]  /*2770*/  IMAD.X R21, RZ, RZ, R17, P0 ;  /* 0x000000ffff157224 */ /* 0x000fe200000e0611 */
[----:B------:R-:W-:-:S04]  /*2780*/  ISETP.GE.U32.AND P0, PT, R25, 0x80, PT ;  /* 0x000000801900780c */ /* 0x000fc80003f06070 */
[----:B---3--:R0:W-:Y:S09]  /*2790*/  STG.E desc[UR12][R20.64], R29 ;  /* 0x0000001d14007986 */ /* 0x0081f2000c10190c */
[----:B------:R-:W-:Y:S05]  /*27a0*/  @!P0 BRA `(.L_x_10989) ;  /* 0xfffffffc00a48947 */ /* 0x000fea000383ffff */
.L_x_10986:
[----:B------:R-:W-:Y:S05]  /*27b0*/  BSYNC.RECONVERGENT B0 ;  /* 0x0000000000007941 */ /* 0x000fea0003800200 */
.L_x_10985:
[----:B------:R-:W-:Y:S02]  /*27c0*/  UIADD3 UR4, UPT, UPT, UR17, UR4, URZ ;  /* 0x0000000411047290 */ /* 0x000fe4000fffe0ff */
[----:B------:R-:W-:-:S04]  /*27d0*/  USHF.L.U32 UR6, UR17, 0x2, URZ ;  /* 0x0000000211067899 */ /* 0x000fc800080006ff */
[----:B------:R-:W-:-:S09]  /*27e0*/  UISETP.GE.U32.AND UP0, UPT, UR4, UR6, UPT ;  /* 0x000000060400728c */ /* 0x000fd2000bf06070 */
[----:B------:R-:W-:Y:S05]  /*27f0*/  BRA.U !UP0, `(.L_x_10990) ;  /* 0xffffffe508307547 */ /* 0x000fea000b83ffff */
[----:B------:R-:W-:Y:S05]  /*2800*/  EXIT ;  /* 0x000000000000794d */ /* 0x000fea0003800000 */
.L_x_10962:
[----:B------:R-:W-:Y:S01]  /*2810*/  BSSY B2, `(.L_x_10991) ;  /* 0x0000006000027945 */ /* 0x000fe20003800000 */
[----:B------:R-:W-:Y:S02]  /*2820*/  IMAD.MOV.U32 R13, RZ, RZ, R23 ;  /* 0x000000ffff0d7224 */ /* 0x000fe400078e0017 */
[----:B0-----:R-:W-:-:S07]  /*2830*/  IMAD.MOV.U32 R12, RZ, RZ, -0x1 ;  /* 0xffffffffff0c7424 */ /* 0x001fce00078e00ff */
[----:B-12-4-:R-:W-:Y:S05]  /*2840*/  WARPSYNC.COLLECTIVE R12, `(.L_x_10992) ;  /* 0x000000000c087348 */ /* 0x016fea0003c00000 */
[----:B-1----:R0:W1:Y:S02]  /*2850*/  SHFL.IDX P0, R12, R14, R13, R10 ;  /* 0x0000000d0e0c7389 */ /* 0x002064000000000a */
[----:B012-4-:R-:W-:Y:S05]  /*2860*/  ENDCOLLECTIVE ;  /* 0x000000000000791b */ /* 0x017fea0003800000 */
.L_x_10992:
[----:B------:R-:W-:Y:S05]  /*2870*/  BSYNC B2 ;  /* 0x0000000000027941 */ /* 0x000fea0003800000 */
.L_x_10991:
[----:B------:R-:W-:Y:S05]  /*2880*/  BRA `(.L_x_10993) ;  /* 0xffffffec00c47947 */ /* 0x000fea000383ffff */
.L_x_10964:
[----:B------:R-:W-:Y:S01]  /*2890*/  BSSY B2, `(.L_x_10994) ;  /* 0x0000006000027945 */ /* 0x000fe20003800000 */
[----:B------:R-:W-:Y:S01]  /*28a0*/  MOV R13, R5 ;  /* 0x00000005000d7202 */ /* 0x000fe20000000f00 */
[----:B0-----:R-:W-:-:S07]  /*28b0*/  IMAD.MOV.U32 R12, RZ, RZ, -0x1 ;  /* 0xffffffffff0c7424 */ /* 0x001fce00078e00ff */
[----:B-12-4-:R-:W-:Y:S05]  /*28c0*/  WARPSYNC.COLLECTIVE R12, `(.L_x_10995) ;  /* 0x000000000c087348 */ /* 0x016fea0003c00000 */
[----:B-1----:R0:W1:Y:S02]  /*28d0*/  SHFL.IDX P0, R12, R14, R13, R10 ;  /* 0x0000000d0e0c7389 */ /* 0x002064000000000a */
[----:B012-4-:R-:W-:Y:S05]  /*28e0*/  ENDCOLLECTIVE ;  /* 0x000000000000791b */ /* 0x017fea0003800000 */
.L_x_10995:
[----:B------:R-:W-:Y:S05]  /*28f0*/  BSYNC B2 ;  /* 0x0000000000027941 */ /* 0x000fea0003800000 */
.L_x_10994:
[----:B------:R-:W-:Y:S05]  /*2900*/  BRA `(.L_x_10996) ;  /* 0xffffffec00b87947 */ /* 0x000fea000383ffff */
.L_x_10970:
[----:B------:R-:W-:Y:S01]  /*2910*/  BSSY B1, `(.L_x_10997) ;  /* 0x0000006000017945 */ /* 0x000fe20003800000 */
[----:B------:R-:W-:Y:S01]  /*2920*/  IMAD.MOV.U32 R13, RZ, RZ, R23 ;  /* 0x000000ffff0d7224 */ /* 0x000fe200078e0017 */
[----:B0-----:R-:W-:-:S07]  /*2930*/  MOV R12, 0xffffffff ;  /* 0xffffffff000c7802 */ /* 0x001fce0000000f00 */
[----:B-123--:R-:W-:Y:S05]  /*2940*/  WARPSYNC.COLLECTIVE R12, `(.L_x_10998) ;  /* 0x000000000c087348 */ /* 0x00efea0003c00000 */
[----:B---3--:R0:W3:Y:S02]  /*2950*/  SHFL.IDX P0, R12, R14, R13, R10 ;  /* 0x0000000d0e0c7389 */ /* 0x0080e4000000000a */
[----:B0123--:R-:W-:Y:S05]  /*2960*/  ENDCOLLECTIVE ;  /* 0x000000000000791b */ /* 0x00ffea0003800000 */
.L_x_10998:
[----:B------:R-:W-:Y:S05]  /*2970*/  BSYNC B1 ;  /* 0x0000000000017941 */ /* 0x000fea0003800000 */
.L_x_10997:
[----:B------:R-:W-:Y:S05]  /*2980*/  BRA `(.L_x_10999) ;  /* 0xfffffff0009c7947 */ /* 0x000fea000383ffff */
.L_x_10972:
[----:B------:R-:W-:Y:S01]  /*2990*/  BSSY B1, `(.L_x_11000) ;  /* 0x0000006000017945 */ /* 0x000fe20003800000 */
[----:B------:R-:W-:Y:S02]  /*29a0*/  IMAD.MOV.U32 R13, RZ, RZ, R5 ;  /* 0x000000ffff0d7224 */ /* 0x000fe400078e0005 */
[----:B------:R-:W-:-:S07]  /*29b0*/  IMAD.MOV.U32 R12, RZ, RZ, -0x1 ;  /* 0xffffffffff0c7424 */ /* 0x000fce00078e00ff */
[----:B0-2---:R-:W-:Y:S05]  /*29c0*/  WARPSYNC.COLLECTIVE R12, `(.L_x_11001) ;  /* 0x000000000c087348 */ /* 0x005fea0003c00000 */
[----:B------:R1:W3:Y:S02]  /*29d0*/  SHFL.IDX P0, R12, R14, R13, R10 ;  /* 0x0000000d0e0c7389 */ /* 0x0002e4000000000a */
[----:B0123--:R-:W-:Y:S05]  /*29e0*/  ENDCOLLECTIVE ;  /* 0x000000000000791b */ /* 0x00ffea0003800000 */
.L_x_11001:
[----:B------:R-:W-:Y:S05]  /*29f0*/  BSYNC B1 ;  /* 0x0000000000017941 */ /* 0x000fea0003800000 */
.L_x_11000:
[----:B------:R-:W-:Y:S05]  /*2a00*/  BRA `(.L_x_11002) ;  /* 0xfffffff000907947 */ /* 0x000fea000383ffff */
.L_x_10979:
[----:B0-----:R-:W-:Y:S01]  /*2a10*/  IMAD.MOV.U32 R12, RZ, RZ, -0x1 ;  /* 0xffffffffff0c7424 */ /* 0x001fe200078e00ff */
[----:B------:R-:W-:-:S07]  /*2a20*/  MOV R13, R23 ;  /* 0x00000017000d7202 */ /* 0x000fce0000000f00 */
[----:B-12-4-:R-:W-:Y:S05]  /*2a30*/  WARPSYNC.COLLECTIVE R12, `(.L_x_11003) ;  /* 0x000000000c087348 */ /* 0x016fea0003c00000 */
[----:B-1----:R0:W1:Y:S02]  /*2a40*/  SHFL.IDX P0, R12, R14, R13, R10 ;  /* 0x0000000d0e0c7389 */ /* 0x002064000000000a */
[----:B012-4-:R-:W-:Y:S05]  /*2a50*/  ENDCOLLECTIVE ;  /* 0x000000000000791b */ /* 0x017fea0003800000 */
.L_x_11003:
[----:B------:R-:W-:Y:S01]  /*2a60*/  IMAD.MOV.U32 R17, RZ, RZ, R12 ;  /* 0x000000ffff117224 */ /* 0x000fe200078e000c */
[----:B------:R-:W-:Y:S06]  /*2a70*/  BRA `(.L_x_11004) ;  /* 0xfffffff4008c7947 */ /* 0x000fec000383ffff */
.L_x_10981:
[----:B------:R-:W-:Y:S01]  /*2a80*/  BSSY B0, `(.L_x_11005) ;  /* 0x0000006000007945 */ /* 0x000fe20003800000 */
[----:B------:R-:W-:Y:S01]  /*2a90*/  MOV R13, R5 ;  /* 0x00000005000d7202 */ /* 0x000fe20000000f00 */
[----:B0-----:R-:W-:-:S07]  /*2aa0*/  IMAD.MOV.U32 R12, RZ, RZ, -0x1 ;  /* 0xffffffffff0c7424 */ /* 0x001fce00078e00ff */
[----:B-12-4-:R-:W-:Y:S05]  /*2ab0*/  WARPSYNC.COLLECTIVE R12, `(.L_x_11006) ;  /* 0x000000000c087348 */ /* 0x016fea0003c00000 */
[----:B-1----:R0:W1:Y:S02]  /*2ac0*/  SHFL.IDX P0, R12, R14, R13, R10 ;  /* 0x0000000d0e0c7389 */ /* 0x002064000000000a */
[----:B012-4-:R-:W-:Y:S05]  /*2ad0*/  ENDCOLLECTIVE ;  /* 0x000000000000791b */ /* 0x017fea0003800000 */
.L_x_11006:
[----:B------:R-:W-:Y:S05]  /*2ae0*/  BSYNC B0 ;  /* 0x0000000000007941 */ /* 0x000fea0003800000 */
.L_x_11005:
[----:B------:R-:W-:Y:S05]  /*2af0*/  BRA `(.L_x_11007) ;  /* 0xfffffff400807947 */ /* 0x000fea000383ffff */
.L_x_11008:
        /* <DEDUP_REMOVED lines=16> */
.L_x_58318:


//--------------------- .text._Z9cuda_gemmIiLi256ELi4ELi1ELi128ELi2ELi2ELi32ELi0ELi1EEviiiPT_S1_S1_ii --------------------------
	.section	.text._Z9cuda_gemmIiLi256ELi4ELi1ELi128ELi2ELi2ELi32ELi0ELi1EEviiiPT_S1_S1_ii,"ax",@progbits
	.align	128
        .global         _Z9cuda_gemmIiLi256ELi4ELi1ELi128ELi2ELi2ELi32ELi0ELi1EEviiiPT_S1_S1_ii
        .type           _Z9cuda_gemmIiLi256ELi4ELi1ELi128ELi2ELi2ELi32ELi0ELi1EEviiiPT_S1_S1_ii,@function
        .size           _Z9cuda_gemmIiLi256ELi4ELi1ELi128ELi2ELi2ELi32ELi0ELi1EEviiiPT_S1_S1_ii,(.L_x_58319 - _Z9cuda_gemmIiLi256ELi4ELi1ELi128ELi2ELi2ELi32ELi0ELi1EEviiiPT_S1_S1_ii)
        .other          _Z9cuda_gemmIiLi256ELi4ELi1ELi128ELi2ELi2ELi32ELi0ELi1EEviiiPT_S1_S1_ii,@"STO_CUDA_ENTRY STV_DEFAULT"
_Z9cuda_gemmIiLi256ELi4ELi1ELi128ELi2ELi2ELi32ELi0ELi1EEviiiPT_S1_S1_ii:
.text._Z9cuda_gemmIiLi256ELi4ELi1ELi128ELi2ELi2ELi32ELi0ELi1EEviiiPT_S1_S1_ii:
        /* <DEDUP_REMOVED lines=12> */
.L_x_11011:
        /* <DEDUP_REMOVED lines=11> */
.L_x_11010:
[----:B------:R-:W-:Y:S05]  /*0170*/  BSYNC.RECONVERGENT B0 ;  /* 0x0000000000007941 */ /* 0x000fea0003800200 */
.L_x_11009:
        /* <DEDUP_REMOVED lines=19> */
[----:B------:R-:W-:Y:S01]  /*02b0*/  UIADD3 UR8, UPT, UPT, UR9, 0x80, URZ ;  /* 0x0000008009087890 */ /* 0x000fe2000fffe0ff */
[----:B0-----:R-:W0:Y:S01]  /*02c0*/  MUFU.RCP R6, R6 ;  /* 0x0000000600067308 */ /* 0x001e220000001000 */
[----:B------:R-:W-:Y:S01]  /*02d0*/  IADD3 R5, PT, PT, R5, -R4, -R12 ;  /* 0x8000000405057210 */ /* 0x000fe20007ffe80c */
[----:B------:R-:W-:Y:S01]  /*02e0*/  USHF.L.U32 UR13, UR20, 0x2, URZ ;  /* 0x00000002140d7899 */ /* 0x000fe200080006ff */
[----:B------:R-:W-:-:S02]  /*02f0*/  LOP3.LUT R18, R14, 0x4, RZ, 0xc0, !PT ;  /* 0x000000040e127812 */ /* 0x000fc400078ec0ff */
[C---:B------:R-:W-:Y:S01]  /*0300*/  LOP3.LUT R13, R16.reuse, 0x3f, RZ, 0xc0, !PT ;  /* 0x0000003f100d7812 */ /* 0x040fe200078ec0ff */
[----:B--2---:R-:W-:Y:S01]  /*0310*/  ULEA.HI UR7, UR7, UR7, URZ, 0x1 ;  /* 0x0000000707077291 */ /* 0x004fe2000f8f08ff */
[----:B------:R-:W-:Y:S02]  /*0320*/  LOP3.LUT R15, R16, 0x1, RZ, 0xc0, !PT ;  /* 0x00000001100f7812 */ /* 0x000fe400078ec0ff */
[----:B------:R-:W-:Y:S01]  /*0330*/  LOP3.LUT R16, RZ, 0x1, R16, 0x44, !PT ;  /* 0x00000001ff107812 */ /* 0x000fe200078e4410 */
[----:B---3--:R-:W-:Y:S02]  /*0340*/  UIMAD.WIDE.U32 UR14, UR20, 0x4, UR4 ;  /* 0x00000004140e78a5 */ /* 0x008fe4000f8e0004 */
[----:B-1----:R-:W-:Y:S02]  /*0350*/  ULEA UR21, UR10, UR9, 0x18 ;  /* 0x000000090a157291 */ /* 0x002fe4000f8ec0ff */
[----:B------:R-:W-:Y:S02]  /*0360*/  UIADD3 UR9, UPT, UPT, UR9, 0x280, URZ ;  /* 0x0000028009097890 */ /* 0x000fe4000fffe0ff */
[----:B------:R-:W-:Y:S01]  /*0370*/  ULEA UR8, UR10, UR8, 0x18 ;  /* 0x000000080a087291 */ /* 0x000fe2000f8ec0ff */
[----:B0-----:R-:W-:Y:S01]  /*0380*/  IADD3 R2, PT, PT, R6, 0xffffffe, RZ ;  /* 0x0ffffffe06027810 */ /* 0x001fe20007ffe0ff */
[----:B------:R-:W-:Y:S01]  /*0390*/  ULEA UR9, UR10, UR9, 0x18 ;  /* 0x000000090a097291 */ /* 0x000fe2000f8ec0ff */
[----:B------:R-:W-:Y:S01]  /*03a0*/  VIADD R18, R18, UR21 ;  /* 0x0000001512127c36 */ /* 0x000fe20008000000 */
[----:B----4-:R-:W-:Y:S01]  /*03b0*/  USHF.L.U32 UR12, UR6, 0x7, URZ ;  /* 0x00000007060c7899 */ /* 0x010fe200080006ff */
[----:B------:R0:W1:Y:S01]  /*03c0*/  F2I.FTZ.U32.TRUNC.NTZ R3, R2 ;  /* 0x0000000200037305 */ /* 0x000062000021f000 */
[C---:B------:R-:W-:Y:S01]  /*03d0*/  IADD3 R19, PT, PT, R14.reuse, UR8, RZ ;  /* 0x000000080e137c10 */ /* 0x040fe2000fffe0ff */
[----:B------:R-:W-:Y:S01]  /*03e0*/  UIMAD.WIDE.U32 UR16, UR20, 0x8, UR4 ;  /* 0x00000008141078a5 */ /* 0x000fe2000f8e0004 */
[----:B------:R-:W-:Y:S01]  /*03f0*/  VIADD R20, R14, UR9 ;  /* 0x000000090e147c36 */ /* 0x000fe20008000000 */
[----:B------:R-:W-:-:S02]  /*0400*/  USHF.L.U32 UR6, UR6, 0x6, URZ ;  /* 0x0000000606067899 */ /* 0x000fc400080006ff */
[----:B------:R-:W-:Y:S02]  /*0410*/  UIMAD.WIDE.U32 UR4, UR20, 0xc, UR4 ;  /* 0x0000000c140478a5 */ /* 0x000fe4000f8e0004 */
[----:B------:R-:W-:Y:S01]  /*0420*/  USHF.R.S32.HI UR7, URZ, 0x1, UR7 ;  /* 0x00000001ff077899 */ /* 0x000fe20008011407 */
        /* <DEDUP_REMOVED lines=14> */
.L_x_11030:
[----:B0-----:R-:W0:Y:S01]  /*0510*/  S2R R21, SR_TID.X ;  /* 0x0000000000157919 */ /* 0x001e220000002100 */
[----:B------:R-:W-:Y:S01]  /*0520*/  BSSY.RECONVERGENT B0, `(.L_x_11012) ;  /* 0x0000067000007945 */ /* 0x000fe20003800200 */
[----:B0-----:R-:W-:-:S13]  /*0530*/  ISETP.GT.U32.AND P0, PT, R21, 0x7f, PT ;  /* 0x0000007f1500780c */ /* 0x001fda0003f04070 */
[----:B--2-4-:R-:W-:Y:S05]  /*0540*/  @P0 BRA `(.L_x_11013) ;  /* 0x0000000400900947 */ /* 0x014fea0003800000 */
[C---:B------:R-:W-:Y:S01]  /*0550*/  VIADD R2, R12.reuse, 0x1 ;  /* 0x000000010c027836 */ /* 0x040fe20000000000 */
[----:B------:R-:W-:Y:S01]  /*0560*/  BSSY.RECONVERGENT B1, `(.L_x_11014) ;  /* 0x000001c000017945 */ /* 0x000fe20003800200 */
[----:B------:R-:W-:-:S03]  /*0570*/  ISETP.GE.U32.AND P2, PT, R12, 0x3, PT ;  /* 0x000000030c00780c */ /* 0x000fc60003f46070 */
        /* <DEDUP_REMOVED lines=9> */
[----:B------:R-:W-:Y:S01]  /*0610*/  ISETP.NE.AND P3, PT, R6, 0x1, PT ;  /* 0x000000010600780c */ /* 0x000fe20003f65270 */
[----:B------:R-:W-:Y:S02]  /*0620*/  VIADD R21, R21, UR20 ;  /* 0x0000001415157c36 */ /* 0x000fe40008000000 */
[----:B--2---:R0:W-:Y:S10]  /*0630*/  STS [R14+UR8], R5 ;  /* 0x000000050e007988 */ /* 0x0041f40008000808 */
[----:B------:R-:W-:Y:S05]  /*0640*/  @!P3 BRA `(.L_x_11015) ;  /* 0x000000000034b947 */ /* 0x000fea0003800000 */
[----:B------:R-:W-:Y:S02]  /*0650*/  ISETP.NE.AND P3, PT, R6, 0x2, PT ;  /* 0x000000020600780c */ /* 0x000fe40003f65270 */
[----:B------:R-:W-:-:S05]  /*0660*/  IADD3 R2, P4, PT, R2, UR13, RZ ;  /* 0x0000000d02027c10 */ /* 0x000fca000ff9e0ff */
[----:B------:R-:W-:-:S06]  /*0670*/  IMAD.X R3, RZ, RZ, R3, P4 ;  /* 0x000000ffff037224 */ /* 0x000fcc00020e0603 */
[----:B------:R-:W-:Y:S02]  /*0680*/  @P3 IADD3 R4, P4, PT, R2, UR13, RZ ;  /* 0x0000000d02043c10 */ /* 0x000fe4000ff9e0ff */
[----:B------:R-:W2:Y:S02]  /*0690*/  LDG.E R2, desc[UR18][R2.64] ;  /* 0x0000001202027981 */ /* 0x000ea4000c1e1900 */
[----:B0-----:R-:W-:-:S05]  /*06a0*/  @P3 IADD3.X R5, PT, PT, RZ, R3, RZ, P4, !PT ;  /* 0x00000003ff053210 */ /* 0x001fca00027fe4ff */
[----:B------:R-:W3:Y:S01]  /*06b0*/  @P3 LDG.E R4, desc[UR18][R4.64] ;  /* 0x0000001204043981 */ /* 0x000ee2000c1e1900 */
[----:B------:R-:W-:Y:S02]  /*06c0*/  VIADD R7, R19, UR13 ;  /* 0x0000000d13077c36 */ /* 0x000fe40008000000 */
[----:B------:R-:W-:-:S05]  /*06d0*/  VIADD R21, R21, UR20 ;  /* 0x0000001415157c36 */ /* 0x000fca0008000000 */
[----:B------:R-:W-:-:S05]  /*06e0*/  IADD3 R6, PT, PT, R21, UR20, RZ ;  /* 0x0000001415067c10 */ /* 0x000fca000fffe0ff */
[----:B------:R-:W-:Y:S01]  /*06f0*/  @P3 IMAD.MOV.U32 R21, RZ, RZ, R6 ;  /* 0x000000ffff153224 */ /* 0x000fe200078e0006 */
[----:B--2---:R1:W-:Y:S04]  /*0700*/  STS [R19+UR13], R2 ;  /* 0x0000000213007988 */ /* 0x0043e8000800080d */
[----:B---3--:R1:W-:Y:S02]  /*0710*/  @P3 STS [R7+UR13], R4 ;  /* 0x0000000407003988 */ /* 0x0083e4000800080d */
.L_x_11015:
[----:B------:R-:W-:Y:S05]  /*0720*/  BSYNC.RECONVERGENT B1 ;  /* 0x0000000000017941 */ /* 0x000fea0003800200 */
.L_x_11014:
[----:B------:R-:W-:Y:S04]  /*0730*/  BSSY.RECONVERGENT B1, `(.L_x_11016) ;  /* 0x0000025000017945 */ /* 0x000fe80003800200 */
[----:B------:R-:W-:Y:S05]  /*0740*/  @!P2 BRA `(.L_x_11017) ;  /* 0x00000000008ca947 */ /* 0x000fea0003800000 */
[----:B------:R-:W2:Y:S01]  /*0750*/  S2UR UR11, SR_CgaCtaId ;  /* 0x00000000000b79c3 */ /* 0x000ea20000008800 */
[----:B------:R-:W3:Y:S01]  /*0760*/  LDCU UR21, c[0x0][0x388] ;  /* 0x00007100ff1577ac */ /* 0x000ee20008000800 */
[----:B-1----:R-:W-:Y:S01]  /*0770*/  VIADD R4, R21, UR12 ;  /* 0x0000000c15047c36 */ /* 0x002fe20008000000 */
[----:B------:R-:W-:Y:S02]  /*0780*/  UMOV UR10, 0x400 ;  /* 0x00000400000a7882 */ /* 0x000fe40000000000 */
[----:B------:R-:W-:-:S03]  /*0790*/  UIADD3 UR10, UPT, UPT, UR10, 0x80, URZ ;  /* 0x000000800a0a7890 */ /* 0x000fc6000fffe0ff */
[----:B------:R-:W1:Y:S01]  /*07a0*/  LDC.64 R2, c[0x0][0x390] ;  /* 0x0000e400ff027b82 */ /* 0x000e620000000a00 */
[----:B---3--:R-:W-:Y:S01]  /*07b0*/  IMAD R23, R17, UR21, R4 ;  /* 0x0000001511177c24 */ /* 0x008fe2000f8e0204 */
[----:B--2---:R-:W-:-:S06]  /*07c0*/  ULEA UR10, UR11, UR10, 0x18 ;  /* 0x0000000a0b0a7291 */ /* 0x004fcc000f8ec0ff */
[----:B------:R-:W-:-:S07]  /*07d0*/  LEA R22, R21, UR10, 0x2 ;  /* 0x0000000a15167c11 */ /* 0x000fce000f8e10ff */
.L_x_11018:
[----:B------:R-:W-:Y:S01]  /*07e0*/  MOV R8, UR14 ;  /* 0x0000000e00087c02 */ /* 0x000fe20008000f00 */
[----:B------:R-:W-:Y:S01]  /*07f0*/  IMAD.U32 R9, RZ, RZ, UR15 ;  /* 0x0000000fff097e24 */ /* 0x000fe2000f8e00ff */
[----:B------:R-:W-:Y:S01]  /*0800*/  MOV R11, UR17 ;  /* 0x00000011000b7c02 */ /* 0x000fe20008000f00 */
[----:B--2---:R-:W-:Y:S02]  /*0810*/  IMAD.U32 R10, RZ, RZ, UR16 ;  /* 0x00000010ff0a7e24 */ /* 0x004fe4000f8e00ff */
[----:B------:R-:W-:Y:S02]  /*0820*/  IMAD.U32 R6, RZ, RZ, UR4 ;  /* 0x00000004ff067e24 */ /* 0x000fe4000f8e00ff */
[----:B------:R-:W-:Y:S02]  /*0830*/  IMAD.U32 R7, RZ, RZ, UR5 ;  /* 0x00000005ff077e24 */ /* 0x000fe4000f8e00ff */
[----:B01----:R-:W-:-:S04]  /*0840*/  IMAD.WIDE R4, R23, 0x4, R2 ;  /* 0x0000000417047825 */ /* 0x003fc800078e0202 */
        /* <DEDUP_REMOVED lines=19> */
.L_x_11017:
[----:B------:R-:W-:Y:S05]  /*0980*/  BSYNC.RECONVERGENT B1 ;  /* 0x0000000000017941 */ /* 0x000fea0003800200 */
.L_x_11016:
[----:B-1----:R-:W1:Y:S01]  /*0990*/  S2R R2, SR_TID.X ;  /* 0x0000000000027919 */ /* 0x002e620000002100 */
[----:B------:R-:W-:Y:S04]  /*09a0*/  BSSY.RECONVERGENT B1, `(.L_x_11019) ;  /* 0x000000f000017945 */ /* 0x000fe80003800200 */
[----:B------:R-:W-:Y:S05]  /*09b0*/  @!P1 BRA `(.L_x_11020) ;  /* 0x0000000000349947 */ /* 0x000fea0003800000 */
[----:B------:R-:W-:Y:S01]  /*09c0*/  VIADD R3, R12, 0x1 ;  /* 0x000000010c037836 */ /* 0x000fe20000000000 */
[----:B------:R3:W-:Y:S01]  /*09d0*/  STS [R14+UR9], RZ ;  /* 0x000000ff0e007988 */ /* 0x0007e20008000809 */
[----:B-1----:R-:W-:-:S03]  /*09e0*/  VIADD R2, R2, UR20 ;  /* 0x0000001402027c36 */ /* 0x002fc60008000000 */
[----:B------:R-:W-:-:S04]  /*09f0*/  LOP3.LUT R3, R3, 0x3, RZ, 0xc0, !PT ;  /* 0x0000000303037812 */ /* 0x000fc800078ec0ff */
[----:B------:R-:W-:-:S13]  /*0a00*/  ISETP.NE.AND P1, PT, R3, 0x1, PT ;  /* 0x000000010300780c */ /* 0x000fda0003f25270 */
[----:B---3--:R-:W-:Y:S05]  /*0a10*/  @!P1 BRA `(.L_x_11020) ;  /* 0x00000000001c9947 */ /* 0x008fea0003800000 */
[----:B------:R-:W-:Y:S01]  /*0a20*/  ISETP.NE.AND P1, PT, R3, 0x2, PT ;  /* 0x000000020300780c */ /* 0x000fe20003f25270 */
[----:B------:R3:W-:Y:S01]  /*0a30*/  STS [R20+UR13], RZ ;  /* 0x000000ff14007988 */ /* 0x0007e2000800080d */
[----:B------:R-:W-:Y:S01]  /*0a40*/  IADD3 R3, PT, PT, R20, UR13, RZ ;  /* 0x0000000d14037c10 */ /* 0x000fe2000fffe0ff */
[----:B------:R-:W-:-:S04]  /*0a50*/  VIADD R2, R2, UR20 ;  /* 0x0000001402027c36 */ /* 0x000fc80008000000 */
[----:B------:R-:W-:-:S06]  /*0a60*/  VIADD R4, R2, UR20 ;  /* 0x0000001402047c36 */ /* 0x000fcc0008000000 */
[----:B------:R3:W-:Y:S01]  /*0a70*/  @P1 STS [R3+UR13], RZ ;  /* 0x000000ff03001988 */ /* 0x0007e2000800080d */
[----:B------:R-:W-:-:S07]  /*0a80*/  @P1 MOV R2, R4 ;  /* 0x0000000400021202 */ /* 0x000fce0000000f00 */
.L_x_11020:
[----:B------:R-:W-:Y:S05]  /*0a90*/  BSYNC.RECONVERGENT B1 ;  /* 0x0000000000017941 */ /* 0x000fea0003800200 */
.L_x_11019:
[----:B------:R-:W-:Y:S05]  /*0aa0*/  @!P2 BRA `(.L_x_11013) ;  /* 0x000000000038a947 */ /* 0x000fea0003800000 */
[----:B------:R-:W4:Y:S01]  /*0ab0*/  S2R R4, SR_CgaCtaId ;  /* 0x0000000000047919 */ /* 0x000f220000008800 */
[----:B---3--:R-:W-:-:S05]  /*0ac0*/  MOV R3, 0x400 ;  /* 0x0000040000037802 */ /* 0x008fca0000000f00 */
[----:B------:R-:W-:-:S05]  /*0ad0*/  VIADD R3, R3, 0x280 ;  /* 0x0000028003037836 */ /* 0x000fca0000000000 */
[----:B----4-:R-:W-:-:S07]  /*0ae0*/  LEA R7, R4, R3, 0x18 ;  /* 0x0000000304077211 */ /* 0x010fce00078ec0ff */
.L_x_11021:
[C---:B-1--4-:R-:W-:Y:S02]  /*0af0*/  IMAD R3, R2.reuse, 0x4, R7 ;  /* 0x0000000402037824 */ /* 0x052fe400078e0207 */
        /* <DEDUP_REMOVED lines=9> */
.L_x_11013:
[----:B------:R-:W-:Y:S05]  /*0b90*/  BSYNC.RECONVERGENT B0 ;  /* 0x0000000000007941 */ /* 0x000fea0003800200 */
.L_x_11012:
[----:B----4-:R-:W4:Y:S01]  /*0ba0*/  S2R R4, SR_TID.X ;  /* 0x0000000000047919 */ /* 0x010f220000002100 */
[----:B------:R-:W-:Y:S06]  /*0bb0*/  BAR.SYNC.DEFER_BLOCKING 0x0 ;  /* 0x0000000000007b1d */ /* 0x000fec0000010000 */
[----:B------:R-:W-:Y:S05]  /*0bc0*/  @P0 BRA `(.L_x_11022) ;  /* 0x00000000007c0947 */ /* 0x000fea0003800000 */
[----:B------:R-:W5:Y:S01]  /*0bd0*/  S2R R7, SR_CgaCtaId ;  /* 0x0000000000077919 */ /* 0x000f620000008800 */
[----:B0-----:R-:W-:Y:S02]  /*0be0*/  MOV R5, 0x400 ;  /* 0x0000040000057802 */ /* 0x001fe40000000f00 */
[----:B---3--:R-:W-:-:S03]  /*0bf0*/  SHF.L.U32 R3, R13, 0x1, RZ ;  /* 0x000000010d037819 */ /* 0x008fc600000006ff */
[----:B--2---:R-:W-:Y:S01]  /*0c00*/  VIADD R6, R5, 0x80 ;  /* 0x0000008005067836 */ /* 0x004fe20000000000 */
[C-C-:B-1--4-:R-:W-:Y:S02]  /*0c10*/  LOP3.LUT R2, R3.reuse, 0x1, R4.reuse, 0xf8, !PT ;  /* 0x0000000103027812 */ /* 0x152fe400078ef804 */
[----:B------:R-:W-:Y:S02]  /*0c20*/  LOP3.LUT R3, R3, 0x1, R4, 0xf4, !PT ;  /* 0x0000000103037812 */ /* 0x000fe400078ef404 */
[----:B-----5:R-:W-:-:S04]  /*0c30*/  LEA R6, R7, R6, 0x18 ;  /* 0x0000000607067211 */ /* 0x020fc800078ec0ff */
[----:B------:R-:W-:Y:S01]  /*0c40*/  LEA R3, R3, R6, 0x2 ;  /* 0x0000000603037211 */ /* 0x000fe200078e10ff */
[----:B------:R-:W-:Y:S02]  /*0c50*/  IMAD R2, R2, 0x4, R6 ;  /* 0x0000000402027824 */ /* 0x000fe400078e0206 */
[----:B------:R-:W-:Y:S01]  /*0c60*/  VIADD R6, R5, 0x280 ;  /* 0x0000028005067836 */ /* 0x000fe20000000000 */
[----:B------:R-:W-:Y:S02]  /*0c70*/  SHF.R.U32.HI R5, RZ, 0x6, R4 ;  /* 0x00000006ff057819 */ /* 0x000fe40000011604 */
[----:B------:R-:W0:Y:S02]  /*0c80*/  LDS R3, [R3] ;  /* 0x0000000003037984 */ /* 0x000e240000000800 */
[----:B------:R-:W-:Y:S02]  /*0c90*/  LEA R6, R7, R6, 0x18 ;  /* 0x0000000607067211 */ /* 0x000fe400078ec0ff */
[----:B------:R-:W1:Y:S05]  /*0ca0*/  LDS R2, [R2] ;  /* 0x0000000002027984 */ /* 0x000e6a0000000800 */
.L_x_11024:
[----:B0-----:R-:W-:Y:S01]  /*0cb0*/  IMAD R7, R5, 0xc, R18 ;  /* 0x0000000c05077824 */ /* 0x001fe200078e0212 */
[----:B------:R-:W-:-:S05]  /*0cc0*/  UMOV UR10, 0xffffffff ;  /* 0xffffffff000a7882 */ /* 0x000fca0000000000 */
[----:B------:R-:W2:Y:S01]  /*0cd0*/  LDS R7, [R7] ;  /* 0x0000000007077984 */ /* 0x000ea20000000800 */
[----:B------:R-:W-:Y:S05]  /*0ce0*/  BRA.DIV UR10, `(.L_x_11023) ;  /* 0x000000060aa47947 */ /* 0x000fea000b800000 */
[----:B--2---:R-:W1:Y:S04]  /*0cf0*/  SHFL.IDX PT, R9, R7, R15, 0x1e1f ;  /* 0x001e1f0f07097589 */ /* 0x004e6800000e0000 */
[----:B------:R2:W3:Y:S01]  /*0d00*/  SHFL.IDX PT, R10, R7, R16, 0x1e1f ;  /* 0x001e1f10070a7589 */ /* 0x0004e200000e0000 */
[----:B-1----:R-:W-:-:S07]  /*0d10*/  IMAD R8, R2, R9, RZ ;  /* 0x0000000902087224 */ /* 0x002fce00078e02ff */
.L_x_11034:
[----:B--2---:R-:W-:Y:S01]  /*0d20*/  IMAD R7, R5, 0x40, R13 ;  /* 0x0000004005077824 */ /* 0x004fe200078e020d */
[----:B------:R-:W1:Y:S01]  /*0d30*/  LDC R22, c[0x0][0x360] ;  /* 0x0000d800ff167b82 */ /* 0x000e620000000800 */
[----:B0--3--:R-:W-:-:S03]  /*0d40*/  IMAD R8, R3, R10, R8 ;  /* 0x0000000a03087224 */ /* 0x009fc600078e0208 */
[----:B------:R-:W-:-:S05]  /*0d50*/  LEA R7, R7, R6, 0x2 ;  /* 0x0000000607077211 */ /* 0x000fca00078e10ff */
[----:B------:R-:W0:Y:S01]  /*0d60*/  LDS R9, [R7] ;  /* 0x0000000007097984 */ /* 0x000e220000000800 */
[----:B-1----:R-:W-:-:S04]  /*0d70*/  LEA.HI R5, R22, R5, RZ, 0x1a ;  /* 0x0000000516057211 */ /* 0x002fc800078fd0ff */
[----:B------:R-:W-:Y:S01]  /*0d80*/  ISETP.GE.U32.AND P1, PT, R5, 0x2, PT ;  /* 0x000000020500780c */ /* 0x000fe20003f26070 */
[----:B0-----:R-:W-:-:S05]  /*0d90*/  IMAD.IADD R8, R8, 0x1, R9 ;  /* 0x0000000108087824 */ /* 0x001fca00078e0209 */
[----:B------:R0:W-:Y:S07]  /*0da0*/  STS [R7], R8 ;  /* 0x0000000807007388 */ /* 0x0001ee0000000800 */
[----:B------:R-:W-:Y:S05]  /*0db0*/  @!P1 BRA `(.L_x_11024) ;  /* 0xfffffffc00bc9947 */ /* 0x000fea000383ffff */
.L_x_11022:
[----:B------:R-:W-:Y:S05]  /*0dc0*/  WARPSYNC.ALL ;  /* 0x0000000000007948 */ /* 0x000fea0003800000 */
[----:B------:R-:W-:Y:S06]  /*0dd0*/  BAR.SYNC.DEFER_BLOCKING 0x0 ;  /* 0x0000000000007b1d */ /* 0x000fec0000010000 */
[----:B------:R-:W-:Y:S04]  /*0de0*/  BSSY.RECONVERGENT B0, `(.L_x_11025) ;  /* 0x0000054000007945 */ /* 0x000fe80003800200 */
[----:B------:R-:W-:Y:S05]  /*0df0*/  @P0 BRA `(.L_x_11026) ;  /* 0x0000000400480947 */ /* 0x000fea0003800000 */
[----:B-1----:R-:W1:Y:S01]  /*0e00*/  LDC R2, c[0x0][0x384] ;  /* 0x0000e100ff027b82 */ /* 0x002e620000000800 */
[C---:B---3--:R-:W-:Y:S01]  /*0e10*/  VIADD R3, R12.reuse, 0x1 ;  /* 0x000000010c037836 */ /* 0x048fe20000000000 */
[----:B------:R-:W-:Y:S01]  /*0e20*/  BSSY.RECONVERGENT B1, `(.L_x_11027) ;  /* 0x0000024000017945 */ /* 0x000fe20003800200 */
[----:B------:R-:W-:Y:S02]  /*0e30*/  ISETP.GE.U32.AND P1, PT, R12, 0x3, PT ;  /* 0x000000030c00780c */ /* 0x000fe40003f26070 */
[----:B----4-:R-:W-:Y:S02]  /*0e40*/  MOV R23, R4 ;  /* 0x0000000400177202 */ /* 0x010fe40000000f00 */
[----:B0-----:R-:W-:-:S04]  /*0e50*/  LOP3.LUT R8, R3, 0x3, RZ, 0xc0, !PT ;  /* 0x0000000303087812 */ /* 0x001fc800078ec0ff */
[----:B------:R-:W-:Y:S01]  /*0e60*/  ISETP.NE.AND P0, PT, R8, RZ, PT ;  /* 0x000000ff0800720c */ /* 0x000fe20003f05270 */
[----:B-1----:R-:W-:-:S12]  /*0e70*/  IMAD R21, R17, R2, UR6 ;  /* 0x0000000611157e24 */ /* 0x002fd8000f8e0202 */
[----:B------:R-:W-:Y:S05]  /*0e80*/  @!P0 BRA `(.L_x_11028) ;  /* 0x0000000000748947 */ /* 0x000fea0003800000 */
[----:B------:R-:W0:Y:S01]  /*0e90*/  LDS R5, [R14+UR9] ;  /* 0x000000090e057984 */ /* 0x000e220008000800 */
[----:B------:R-:W1:Y:S01]  /*0ea0*/  LDC.64 R2, c[0x0][0x3a0] ;  /* 0x0000e800ff027b82 */ /* 0x000e620000000a00 */
[----:B--2---:R-:W-:Y:S01]  /*0eb0*/  SHF.R.U32.HI R6, RZ, 0x6, R4 ;  /* 0x00000006ff067819 */ /* 0x004fe20000011604 */
[----:B------:R-:W-:Y:S01]  /*0ec0*/  VIADD R23, R4, UR20 ;  /* 0x0000001404177c36 */ /* 0x000fe20008000000 */
[----:B------:R-:W-:-:S03]  /*0ed0*/  ISETP.NE.AND P0, PT, R8, 0x1, PT ;  /* 0x000000010800780c */ /* 0x000fc60003f05270 */
[----:B------:R-:W-:-:S04]  /*0ee0*/  IMAD R6, R6, UR7, R13 ;  /* 0x0000000706067c24 */ /* 0x000fc8000f8e020d */
[----:B------:R-:W-:-:S04]  /*0ef0*/  IMAD.IADD R7, R21, 0x1, R6 ;  /* 0x0000000115077824 */ /* 0x000fc800078e0206 */
        /* <DEDUP_REMOVED lines=9> */
[----:B------:R-:W-:-:S04]  /*0f90*/  IMAD.MOV.U32 R23, RZ, RZ, R8 ;  /* 0x000000ffff177224 */ /* 0x000fc800078e0008 */
[----:B------:R-:W-:Y:S02]  /*0fa0*/  IMAD R4, R5, UR7, R4 ;  /* 0x0000000705047c24 */ /* 0x000fe4000f8e0204 */
[----:B------:R-:W1:Y:S01]  /*0fb0*/  @P0 LDS R11, [R11+UR13] ;  /* 0x0000000d0b0b0984 */ /* 0x000e620008000800 */
        /* <DEDUP_REMOVED lines=10> */
.L_x_11028:
[----:B------:R-:W-:Y:S05]  /*1060*/  BSYNC.RECONVERGENT B1 ;  /* 0x0000000000017941 */ /* 0x000fea0003800200 */
.L_x_11027:
[----:B------:R-:W-:Y:S05]  /*1070*/  @!P1 BRA `(.L_x_11026) ;  /* 0x0000000000a89947 */ /* 0x000fea0003800000 */
[----:B0--3--:R-:W0:Y:S01]  /*1080*/  S2R R5, SR_CgaCtaId ;  /* 0x0000000000057919 */ /* 0x009e220000008800 */
[----:B------:R-:W1:Y:S01]  /*1090*/  LDC.64 R2, c[0x0][0x3a0] ;  /* 0x0000e800ff027b82 */ /* 0x000e620000000a00 */
[----:B------:R-:W-:-:S04]  /*10a0*/  MOV R4, 0x400 ;  /* 0x0000040000047802 */ /* 0x000fc80000000f00 */
[----:B------:R-:W-:-:S04]  /*10b0*/  IADD3 R4, PT, PT, R4, 0x280, RZ ;  /* 0x0000028004047810 */ /* 0x000fc80007ffe0ff */
[----:B0-----:R-:W-:-:S07]  /*10c0*/  LEA R22, R5, R4, 0x18 ;  /* 0x0000000405167211 */ /* 0x001fce00078ec0ff */
.L_x_11029:
[C---:B0-----:R-:W-:Y:S01]  /*10d0*/  IMAD R5, R23.reuse, 0x4, R22 ;  /* 0x0000000417057824 */ /* 0x041fe200078e0216 */
[----:B------:R-:W-:Y:S02]  /*10e0*/  LOP3.LUT R4, R23, 0x3f, RZ, 0xc0, !PT ;  /* 0x0000003f17047812 */ /* 0x000fe400078ec0ff */
[----:B------:R-:W-:Y:S01]  /*10f0*/  SHF.R.U32.HI R11, RZ, 0x6, R23 ;  /* 0x00000006ff0b7819 */ /* 0x000fe20000011617 */
[----:B--2---:R-:W-:Y:S01]  /*1100*/  VIADD R27, R5, UR13 ;  /* 0x0000000d051b7c36 */ /* 0x004fe20008000000 */
[----:B------:R-:W0:Y:S01]  /*1110*/  LDS R24, [R5] ;  /* 0x0000000005187984 */ /* 0x000e220000000800 */
[----:B------:R-:W-:Y:S02]  /*1120*/  VIADD R23, R23, UR20 ;  /* 0x0000001417177c36 */ /* 0x000fe40008000000 */
[----:B------:R-:W-:Y:S01]  /*1130*/  IMAD.IADD R4, R21, 0x1, R4 ;  /* 0x0000000115047824 */ /* 0x000fe200078e0204 */
[----:B------:R-:W-:Y:S01]  /*1140*/  IADD3 R25, PT, PT, R27, UR13, RZ ;  /* 0x0000000d1b197c10 */ /* 0x000fe2000fffe0ff */
[----:B------:R2:W3:Y:S01]  /*1150*/  LDS R29, [R5+UR13] ;  /* 0x0000000d051d7984 */ /* 0x0004e20008000800 */
[----:B------:R-:W-:Y:S01]  /*1160*/  IADD3 R7, PT, PT, R23, UR20, RZ ;  /* 0x0000001417077c10 */ /* 0x000fe2000fffe0ff */
[----:B------:R-:W-:Y:S01]  /*1170*/  IMAD R11, R11, UR7, R4 ;  /* 0x000000070b0b7c24 */ /* 0x000fe2000f8e0204 */
[----:B------:R-:W-:Y:S01]  /*1180*/  LOP3.LUT R6, R23, 0x3f, RZ, 0xc0, !PT ;  /* 0x0000003f17067812 */ /* 0x000fe200078ec0ff */
[----:B------:R-:W4:Y:S01]  /*1190*/  LDS R27, [R27+UR13] ;  /* 0x0000000d1b1b7984 */ /* 0x000f220008000800 */
[----:B------:R-:W-:Y:S01]  /*11a0*/  SHF.R.U32.HI R4, RZ, 0x6, R23 ;  /* 0x00000006ff047819 */ /* 0x000fe20000011617 */
[C---:B------:R-:W-:Y:S01]  /*11b0*/  VIADD R23, R7.reuse, UR20 ;  /* 0x0000001407177c36 */ /* 0x040fe20008000000 */
[----:B------:R-:W-:Y:S01]  /*11c0*/  LOP3.LUT R8, R7, 0x3f, RZ, 0xc0, !PT ;  /* 0x0000003f07087812 */ /* 0x000fe200078ec0ff */
[----:B------:R-:W5:Y:S01]  /*11d0*/  LDS R25, [R25+UR13] ;  /* 0x0000000d19197984 */ /* 0x000f620008000800 */
[----:B--2---:R-:W-:Y:S01]  /*11e0*/  IMAD.IADD R5, R21, 0x1, R6 ;  /* 0x0000000115057824 */ /* 0x004fe200078e0206 */
[----:B------:R-:W-:Y:S01]  /*11f0*/  SHF.R.U32.HI R6, RZ, 0x6, R7 ;  /* 0x00000006ff067819 */ /* 0x000fe20000011607 */
[----:B-1----:R-:W-:Y:S01]  /*1200*/  IMAD.WIDE R10, R11, 0x4, R2 ;  /* 0x000000040b0a7825 */ /* 0x002fe200078e0202 */
[----:B------:R-:W-:-:S02]  /*1210*/  IADD3 R7, PT, PT, R21, R8, RZ ;  /* 0x0000000815077210 */ /* 0x000fc40007ffe0ff */
[----:B------:R-:W-:Y:S01]  /*1220*/  LOP3.LUT R8, R23, 0x3f, RZ, 0xc0, !PT ;  /* 0x0000003f17087812 */ /* 0x000fe200078ec0ff */
[----:B------:R-:W-:Y:S01]  /*1230*/  IMAD R5, R4, UR7, R5 ;  /* 0x0000000704057c24 */ /* 0x000fe2000f8e0205 */
[----:B------:R-:W-:Y:S01]  /*1240*/  SHF.R.U32.HI R4, RZ, 0x6, R23 ;  /* 0x00000006ff047819 */ /* 0x000fe20000011617 */
[----:B------:R-:W-:Y:S02]  /*1250*/  IMAD R7, R6, UR7, R7 ;  /* 0x0000000706077c24 */ /* 0x000fe4000f8e0207 */
[----:B------:R-:W-:Y:S02]  /*1260*/  IMAD.IADD R9, R21, 0x1, R8 ;  /* 0x0000000115097824 */ /* 0x000fe400078e0208 */
        /* <DEDUP_REMOVED lines=11> */
.L_x_11026:
[----:B------:R-:W-:Y:S05]  /*1320*/  BSYNC.RECONVERGENT B0 ;  /* 0x0000000000007941 */ /* 0x000fea0003800200 */
.L_x_11025:
[C---:B-1-3--:R-:W-:Y:S01]  /*1330*/  IMAD.SHL.U32 R2, R0.reuse, 0x4, RZ ;  /* 0x0000000400027824 */ /* 0x04afe200078e00ff */
[----:B------:R-:W-:-:S04]  /*1340*/  IADD3 R17, PT, PT, R0, R17, RZ ;  /* 0x0000001100117210 */ /* 0x000fc80007ffe0ff */
[----:B------:R-:W-:-:S13]  /*1350*/  ISETP.GE.U32.AND P0, PT, R17, R2, PT ;  /* 0x000000021100720c */ /* 0x000fda0003f06070 */
[----:B------:R-:W-:Y:S05]  /*1360*/  @!P0 BRA `(.L_x_11030) ;  /* 0xfffffff000688947 */ /* 0x000fea000383ffff */
[----:B------:R-:W-:Y:S05]  /*1370*/  EXIT ;  /* 0x000000000000794d */ /* 0x000fea0003800000 */
.L_x_11023:
[----:B------:R-:W-:Y:S01]  /*1380*/  HFMA2 R24, -RZ, RZ, 0, 0.005977630615234375 ;  /* 0x00001e1fff187431 */ /* 0x000fe200000001ff */
[----:B------:R-:W-:Y:S01]  /*1390*/  BSSY B0, `(.L_x_11031) ;  /* 0x0000006000007945 */ /* 0x000fe20003800000 */
[----:B------:R-:W-:Y:S02]  /*13a0*/  IMAD.MOV.U32 R22, RZ, RZ, R15 ;  /* 0x000000ffff167224 */ /* 0x000fe400078e000f */
[----:B------:R-:W-:-:S07]  /*13b0*/  IMAD.MOV.U32 R11, RZ, RZ, -0x1 ;  /* 0xffffffffff0b7424 */ /* 0x000fce00078e00ff */
[----:B012---:R-:W-:Y:S05]  /*13c0*/  WARPSYNC.COLLECTIVE R11, `(.L_x_11032) ;  /* 0x000000000b087348 */ /* 0x007fea0003c00000 */
[----:B--2---:R2:W3:Y:S02]  /*13d0*/  SHFL.IDX P1, R10, R7, R22, R24 ;  /* 0x00000016070a7389 */ /* 0x0044e40000020018 */
[----:B0123--:R-:W-:Y:S05]  /*13e0*/  ENDCOLLECTIVE ;  /* 0x000000000000791b */ /* 0x00ffea0003800000 */
.L_x_11032:
[----:B------:R-:W-:Y:S05]  /*13f0*/  BSYNC B0 ;  /* 0x0000000000007941 */ /* 0x000fea0003800000 */
.L_x_11031:
[----:B------:R-:W-:Y:S01]  /*1400*/  MOV R22, R16 ;  /* 0x0000001000167202 */ /* 0x000fe20000000f00 */
[----:B------:R-:W-:Y:S01]  /*1410*/  IMAD.MOV.U32 R24, RZ, RZ, 0x1e1f ;  /* 0x00001e1fff187424 */ /* 0x000fe200078e00ff */
[----:B------:R-:W-:Y:S01]  /*1420*/  MOV R11, 0xffffffff ;  /* 0xffffffff000b7802 */ /* 0x000fe20000000f00 */
[----:B------:R-:W-:-:S07]  /*1430*/  IMAD.MOV.U32 R9, RZ, RZ, R10 ;  /* 0x000000ffff097224 */ /* 0x000fce00078e000a */
[----:B------:R-:W-:Y:S05]  /*1440*/  WARPSYNC.COLLECTIVE R11, `(.L_x_11033) ;  /* 0x000000000b087348 */ /* 0x000fea0003c00000 */
[----:B------:R0:W1:Y:S02]  /*1450*/  SHFL.IDX P1, R10, R7, R22, R24 ;  /* 0x00000016070a7389 */ /* 0x0000640000020018 */
[----:B01----:R-:W-:Y:S05]  /*1460*/  ENDCOLLECTIVE ;  /* 0x000000000000791b */ /* 0x003fea0003800000 */
.L_x_11033:
[----:B------:R-:W-:Y:S01]  /*1470*/  IMAD R8, R2, R9, RZ ;  /* 0x0000000902087224 */ /* 0x000fe200078e02ff */
[----:B------:R-:W-:Y:S06]  /*1480*/  BRA `(.L_x_11034) ;  /* 0xfffffff800247947 */ /* 0x000fec000383ffff */
.L_x_11035:
        /* <DEDUP_REMOVED lines=15> */
.L_x_58319:


//--------------------- .text._Z9cuda_gemmIiLi256ELi4ELi1ELi128ELi2ELi2ELi32ELi0ELi0EEviiiPT_S1_S1_ii --------------------------
	.section	.text._Z9cuda_gemmIiLi256ELi4ELi1ELi128ELi2ELi2ELi32ELi0ELi0EEviiiPT_S1_S1_ii,"ax",@progbits
	.align	128
        .global         _Z9cuda_gemmIiLi256ELi4ELi1ELi128ELi2ELi2ELi32ELi0ELi0EEviiiPT_S1_S1_ii
        .type           _Z9cuda_gemmIiLi256ELi4ELi1ELi128ELi2ELi2ELi32ELi0ELi0EEviiiPT_S1_S1_ii,@function
        .size           _Z9cuda_gemmIiLi256ELi4ELi1ELi128ELi2ELi2ELi32ELi0ELi0EEviiiPT_S1_S1_ii,(.L_x_58320 - _Z9cuda_gemmIiLi256ELi4ELi1ELi128ELi2ELi2ELi32ELi0ELi0EEviiiPT_S1_S1_ii)
        .other          _Z9cuda_gemmIiLi256ELi4ELi1ELi128ELi2ELi2ELi32ELi0ELi0EEviiiPT_S1_S1_ii,@"STO_CUDA_ENTRY STV_DEFAULT"
_Z9cuda_gemmIiLi256ELi4ELi1ELi128ELi2ELi2ELi32ELi0ELi0EEviiiPT_S1_S1_ii:
.text._Z9cuda_gemmIiLi256ELi4ELi1ELi128ELi2ELi2ELi32ELi0ELi0EEviiiPT_S1_S1_ii:
        /* <DEDUP_REMOVED lines=36> */
.L_x_11038:
        /* <DEDUP_REMOVED lines=25> */
.L_x_11037:
[----:B------:R-:W-:Y:S05]  /*03d0*/  BSYNC.RECONVERGENT B0 ;  /* 0x0000000000007941 */ /* 0x000fea0003800200 */
.L_x_11036:
        /* <DEDUP_REMOVED lines=70> */
[----:B------:R-:W-:Y:S01]  /*0840*/  IMAD.U32 R16, RZ, RZ, UR23 ;  /* 0x00000017ff107e24 */ /* 0x000fe2000f8e00ff */
[----:B------:R-:W-:Y:S01]  /*0850*/  ISETP.GE.U32.AND P1, PT, R3, UR7, PT ;  /* 0x0000000703007c0c */ /* 0x000fe2000bf26070 */
[----:B------:R-:W-:Y:S01]  /*0860*/  UMOV UR12, 0x400 ;  /* 0x00000400000c7882 */ /* 0x000fe20000000000 */
[----:B------:R2:W3:Y:S01]  /*0870*/  F2I.FTZ.U32.TRUNC.NTZ R7, R6 ;  /* 0x0000000600077305 */ /* 0x0004e2000021f000 */
[----:B------:R-:W4:Y:S03]  /*0880*/  LDCU.64 UR4, c[0x0][0x390] ;  /* 0x00007200ff0477ac */ /* 0x000f260008000a00 */
[----:B------:R-:W5:Y:S01]  /*0890*/  S2UR UR15, SR_CgaCtaId ;  /* 0x00000000000f79c3 */ /* 0x000f620000008800 */
[----:B------:R-:W-:-:S02]  /*08a0*/  USHF.L.U32 UR29, UR26, 0x2, URZ ;  /* 0x000000021a1d7899 */ /* 0x000fc400080006ff */
[----:B------:R-:W-:Y:S01]  /*08b0*/  UISETP.LT.AND UP0, UPT, UR22, 0x2, UPT ;  /* 0x000000021600788c */ /* 0x000fe2000bf01270 */
[----:B-1----:R-:W1:Y:S01]  /*08c0*/  MUFU.RCP R8, R8 ;  /* 0x0000000800087308 */ /* 0x002e620000001000 */
[----:B--2---:R-:W-:Y:S01]  /*08d0*/  IMAD.MOV.U32 R6, RZ, RZ, RZ ;  /* 0x000000ffff067224 */ /* 0x004fe200078e00ff */
[----:B------:R-:W-:Y:S01]  /*08e0*/  UIADD3 UR10, UPT, UPT, -UR23, URZ, URZ ;  /* 0x000000ff170a7290 */ /* 0x000fe2000fffe1ff */
[----:B------:R-:W-:Y:S01]  /*08f0*/  @P1 VIADD R2, R2, 0x1 ;  /* 0x0000000102021836 */ /* 0x000fe20000000000 */
[----:B------:R-:W-:Y:S01]  /*0900*/  UMOV UR11, 0xffffff00 ;  /* 0xffffff00000b7882 */ /* 0x000fe20000000000 */
[----:B------:R-:W-:Y:S01]  /*0910*/  USEL UR31, UR22, 0x2, UP0 ;  /* 0x00000002161f7887 */ /* 0x000fe20008000000 */
[----:B---3--:R-:W-:Y:S01]  /*0920*/  IADD3 R3, PT, PT, RZ, -R7, RZ ;  /* 0x80000007ff037210 */ /* 0x008fe20007ffe0ff */
[----:B------:R-:W-:Y:S01]  /*0930*/  ULEA UR10, UR10, 0x201f, 0x8 ;  /* 0x0000201f0a0a7891 */ /* 0x000fe2000f8e40ff */
[----:B------:R-:W-:Y:S01]  /*0940*/  SEL R2, R9, R2, !P2 ;  /* 0x0000000209027207 */ /* 0x000fe20005000000 */
[----:B------:R-:W-:-:S02]  /*0950*/  UIMAD UR11, UR25, UR11, 0x201f ;  /* 0x0000201f190b74a4 */ /* 0x000fc4000f8e020b */
[----:B------:R-:W-:Y:S01]  /*0960*/  ISETP.NE.U32.AND P2, PT, RZ, UR25, PT ;  /* 0x00000019ff007c0c */ /* 0x000fe2000bf45070 */
[----:B------:R-:W-:Y:S01]  /*0970*/  IMAD R9, R3, UR25, RZ ;  /* 0x0000001903097c24 */ /* 0x000fe2000f8e02ff */
[----:B------:R-:W-:Y:S01]  /*0980*/  IADD3 R3, PT, PT, -R2, RZ, RZ ;  /* 0x000000ff02037210 */ /* 0x000fe20007ffe1ff */
[----:B0-----:R-:W-:Y:S02]  /*0990*/  USHF.L.U32 UR30, UR9, 0x7, URZ ;  /* 0x00000007091e7899 */ /* 0x001fe400080006ff */
        /* <DEDUP_REMOVED lines=11> */
[----:B----4-:R-:W-:Y:S01]  /*0a50*/  UIMAD.WIDE.U32 UR18, UR26, 0x4, UR4 ;  /* 0x000000041a1278a5 */ /* 0x010fe2000f8e0004 */
[----:B------:R-:W-:Y:S01]  /*0a60*/  ISETP.GE.U32.AND P0, PT, R3, 0x80, PT ;  /* 0x000000800300780c */ /* 0x000fe20003f06070 */
[----:B------:R-:W-:Y:S01]  /*0a70*/  UIMAD.WIDE.U32 UR20, UR26, 0x8, UR4 ;  /* 0x000000081a1478a5 */ /* 0x000fe2000f8e0004 */
[----:B------:R-:W-:Y:S01]  /*0a80*/  IMAD.HI.U32 R7, R7, R0, RZ ;  /* 0x0000000007077227 */ /* 0x000fe200078e00ff */
[----:B------:R-:W-:Y:S01]  /*0a90*/  IADD3 R9, PT, PT, -R6, RZ, RZ ;  /* 0x000000ff06097210 */ /* 0x000fe20007ffe1ff */
[----:B------:R-:W-:Y:S01]  /*0aa0*/  UIMAD.WIDE.U32 UR4, UR26, 0xc, UR4 ;  /* 0x0000000c1a0478a5 */ /* 0x000fe2000f8e0004 */
[----:B------:R-:W-:Y:S01]  /*0ab0*/  VIMNMX.U32 R10, PT, PT, R3, 0x80, !PT ;  /* 0x00000080030a7848 */ /* 0x000fe20007fe0000 */
[----:B------:R-:W-:-:S02]  /*0ac0*/  IMAD.MOV R11, RZ, RZ, -R7 ;  /* 0x000000ffff0b7224 */ /* 0x000fc400078e0a07 */
        /* <DEDUP_REMOVED lines=8> */
[----:B------:R-:W-:Y:S02]  /*0b50*/  ISETP.GE.U32.AND P1, PT, R8, UR25, PT ;  /* 0x0000001908007c0c */ /* 0x000fe4000bf26070 */
        /* <DEDUP_REMOVED lines=20> */
[----:B------:R-:W-:Y:S01]  /*0ca0*/  ISETP.GE.U32.AND P0, PT, R10, UR26, PT ;  /* 0x0000001a0a007c0c */ /* 0x000fe2000bf06070 */
[----:B------:R-:W-:Y:S01]  /*0cb0*/  IMAD.SHL.U32 R24, R24, 0x2, RZ ;  /* 0x0000000218187824 */ /* 0x000fe200078e00ff */
        /* <DEDUP_REMOVED lines=11> */
[----:B------:R-:W-:Y:S02]  /*0d70*/  IADD3 R6, PT, PT, R6, -R7, RZ ;  /* 0x8000000706067210 */ /* 0x000fe40007ffe0ff */
[----:B------:R-:W-:Y:S01]  /*0d80*/  ISETP.GE.AND P0, PT, R5, UR23, PT ;  /* 0x0000001705007c0c */ /* 0x000fe2000bf06270 */
[----:B------:R-:W-:Y:S02]  /*0d90*/  IMAD.IADD R7, R9, 0x1, R12 ;  /* 0x0000000109077824 */ /* 0x000fe400078e020c */
[----:B------:R-:W-:Y:S01]  /*0da0*/  VIADD R9, R3, UR26 ;  /* 0x0000001a03097c36 */ /* 0x000fe20008000000 */
[----:B------:R-:W-:Y:S02]  /*0db0*/  SEL R16, R16, RZ, P0 ;  /* 0x000000ff10107207 */ /* 0x000fe40000000000 */
[----:B------:R-:W-:-:S02]  /*0dc0*/  IADD3 R26, PT, PT, R7, 0x1, RZ ;  /* 0x00000001071a7810 */ /* 0x000fc40007ffe0ff */
[----:B------:R-:W-:Y:S01]  /*0dd0*/  IADD3 R12, PT, PT, R9, UR26, RZ ;  /* 0x0000001a090c7c10 */ /* 0x000fe2000fffe0ff */
[----:B------:R-:W-:Y:S01]  /*0de0*/  IMAD.IADD R25, R5, 0x1, -R16 ;  /* 0x0000000105197824 */ /* 0x000fe200078e0a10 */
[----:B------:R-:W-:-:S07]  /*0df0*/  LOP3.LUT R26, R26, 0x3, RZ, 0xc0, !PT ;  /* 0x000000031a1a7812 */ /* 0x000fce00078ec0ff */
.L_x_11085:
[----:B------:R-:W-:Y:S01]  /*0e00*/  ISETP.GT.U32.AND P1, PT, R0, 0x7f, PT ;  /* 0x0000007f0000780c */ /* 0x000fe20003f24070 */
[----:B------:R-:W-:-:S12]  /*0e10*/  BSSY.RECONVERGENT B0, `(.L_x_11039) ;  /* 0x0000060000007945 */ /* 0x000fd80003800200 */
[----:B01234-:R-:W-:Y:S05]  /*0e20*/  @P1 BRA `(.L_x_11040) ;  /* 0x0000000400781947 */ /* 0x01ffea0003800000 */
[----:B------:R-:W-:Y:S01]  /*0e30*/  ISETP.NE.AND P0, PT, R26, RZ, PT ;  /* 0x000000ff1a00720c */ /* 0x000fe20003f05270 */
[----:B------:R-:W-:Y:S01]  /*0e40*/  BSSY.RECONVERGENT B1, `(.L_x_11041) ;  /* 0x0000019000017945 */ /* 0x000fe20003800200 */
[----:B------:R-:W-:Y:S02]  /*0e50*/  ISETP.GE.U32.AND P2, PT, R7, 0x3, PT ;  /* 0x000000030700780c */ /* 0x000fe40003f46070 */
        /* <DEDUP_REMOVED lines=23> */
.L_x_11042:
[----:B------:R-:W-:Y:S05]  /*0fd0*/  BSYNC.RECONVERGENT B1 ;  /* 0x0000000000017941 */ /* 0x000fea0003800200 */
.L_x_11041:
[----:B------:R-:W-:Y:S04]  /*0fe0*/  BSSY.RECONVERGENT B1, `(.L_x_11043) ;  /* 0x0000026000017945 */ /* 0x000fe80003800200 */
[----:B------:R-:W-:Y:S05]  /*0ff0*/  @!P2 BRA `(.L_x_11044) ;  /* 0x000000000090a947 */ /* 0x000fea0003800000 */
[----:B------:R-:W2:Y:S01]  /*1000*/  S2UR UR13, SR_CgaCtaId ;  /* 0x00000000000d79c3 */ /* 0x000ea20000008800 */
[----:B------:R-:W1:Y:S01]  /*1010*/  LDCU UR15, c[0x0][0x388] ;  /* 0x00007100ff0f77ac */ /* 0x000e620008000800 */
[----:B------:R-:W-:Y:S01]  /*1020*/  VIADD R29, R31, UR30 ;  /* 0x0000001e1f1d7c36 */ /* 0x000fe20008000000 */
[----:B------:R-:W-:Y:S02]  /*1030*/  UMOV UR12, 0x400 ;  /* 0x00000400000c7882 */ /* 0x000fe40000000000 */
[----:B------:R-:W-:Y:S01]  /*1040*/  UIADD3 UR12, UPT, UPT, UR12, 0x80, URZ ;  /* 0x000000800c0c7890 */ /* 0x000fe2000fffe0ff */
[----:B-1----:R-:W-:-:S04]  /*1050*/  IMAD.U32 R16, RZ, RZ, UR15 ;  /* 0x0000000fff107e24 */ /* 0x002fc8000f8e00ff */
[----:B------:R-:W-:Y:S01]  /*1060*/  IMAD R29, R16, UR9, R29 ;  /* 0x00000009101d7c24 */ /* 0x000fe2000f8e021d */
[----:B--2---:R-:W-:-:S06]  /*1070*/  ULEA UR12, UR13, UR12, 0x18 ;  /* 0x0000000c0d0c7291 */ /* 0x004fcc000f8ec0ff */
[----:B------:R-:W-:-:S07]  /*1080*/  LEA R27, R31, UR12, 0x2 ;  /* 0x0000000c1f1b7c11 */ /* 0x000fce000f8e10ff */
.L_x_11045:
        /* <DEDUP_REMOVED lines=27> */
.L_x_11044:
[----:B------:R-:W-:Y:S05]  /*1240*/  BSYNC.RECONVERGENT B1 ;  /* 0x0000000000017941 */ /* 0x000fea0003800200 */
.L_x_11043:
        /* <DEDUP_REMOVED lines=8> */
[----:B------:R1:W-:Y:S01]  /*12d0*/  STS [R11+UR29], RZ ;  /* 0x000000ff0b007988 */ /* 0x0003e2000800081d */
[----:B------:R-:W-:-:S11]  /*12e0*/  MOV R16, R9 ;  /* 0x0000000900107202 */ /* 0x000fd60000000f00 */
[----:B------:R1:W-:Y:S01]  /*12f0*/  @P0 STS [R14+UR29], RZ ;  /* 0x000000ff0e000988 */ /* 0x0003e2000800081d */
[----:B------:R-:W-:-:S07]  /*1300*/  @P0 IMAD.MOV.U32 R16, RZ, RZ, R12 ;  /* 0x000000ffff100224 */ /* 0x000fce00078e000c */
.L_x_11047:
[----:B------:R-:W-:Y:S05]  /*1310*/  BSYNC.RECONVERGENT B1 ;  /* 0x0000000000017941 */ /* 0x000fea0003800200 */
.L_x_11046:
[----:B------:R-:W-:Y:S05]  /*1320*/  @!P2 BRA `(.L_x_11040) ;  /* 0x000000000038a947 */ /* 0x000fea0003800000 */
[----:B------:R-:W2:Y:S01]  /*1330*/  S2R R18, SR_CgaCtaId ;  /* 0x0000000000127919 */ /* 0x000ea20000008800 */
[----:B------:R-:W-:-:S05]  /*1340*/  MOV R17, 0x400 ;  /* 0x0000040000117802 */ /* 0x000fca0000000f00 */
[----:B------:R-:W-:-:S05]  /*1350*/  VIADD R17, R17, 0x280 ;  /* 0x0000028011117836 */ /* 0x000fca0000000000 */
[----:B--2---:R-:W-:-:S07]  /*1360*/  LEA R21, R18, R17, 0x18 ;  /* 0x0000001112157211 */ /* 0x004fce00078ec0ff */
.L_x_11048:
[C---:B--2---:R-:W-:Y:S02]  /*1370*/  LEA R17, R16.reuse, R21, 0x2 ;  /* 0x0000001510117211 */ /* 0x044fe400078e10ff */
        /* <DEDUP_REMOVED lines=9> */
.L_x_11040:
[----:B------:R-:W-:Y:S05]  /*1410*/  BSYNC.RECONVERGENT B0 ;  /* 0x0000000000007941 */ /* 0x000fea0003800200 */
.L_x_11039:
[----:B------:R-:W-:Y:S01]  /*1420*/  BAR.SYNC.DEFER_BLOCKING 0x0 ;  /* 0x0000000000007b1d */ /* 0x000fe20000010000 */
[----:B------:R-:W-:-:S09]  /*1430*/  UISETP.GE.AND UP0, UPT, UR6, 0x1, UPT ;  /* 0x000000010600788c */ /* 0x000fd2000bf06270 */
[----:B------:R-:W-:Y:S05]  /*1440*/  BRA.U !UP0, `(.L_x_11049) ;  /* 0x0000001108087547 */ /* 0x000fea000b800000 */
[----:B------:R-:W-:-:S09]  /*1450*/  UISETP.NE.AND UP0, UPT, UR25, 0x1, UPT ;  /* 0x000000011900788c */ /* 0x000fd2000bf05270 */
[----:B------:R-:W-:Y:S05]  /*1460*/  BRA.U UP0, `(.L_x_11050) ;  /* 0x00000005004c7547 */ /* 0x000fea000b800000 */
[----:B------:R-:W-:Y:S01]  /*1470*/  BSSY B1, `(.L_x_11051) ;  /* 0x0000051000017945 */ /* 0x000fe20003800000 */
[----:B------:R-:W-:-:S07]  /*1480*/  IMAD.MOV.U32 R21, RZ, RZ, RZ ;  /* 0x000000ffff157224 */ /* 0x000fce00078e00ff */
.L_x_11061:
[----:B--2---:R-:W2:Y:S01]  /*1490*/  LDC R18, c[0x0][0x3ac] ;  /* 0x0000eb00ff127b82 */ /* 0x004ea20000000800 */
[----:B------:R-:W-:Y:S01]  /*14a0*/  IMAD.IADD R23, R4, 0x1, R21 ;  /* 0x0000000104177824 */ /* 0x000fe200078e0215 */
[----:B------:R-:W-:Y:S02]  /*14b0*/  IADD3 R21, PT, PT, R21, UR7, RZ ;  /* 0x0000000715157c10 */ /* 0x000fe4000fffe0ff */
[----:B------:R-:W-:Y:S02]  /*14c0*/  ISETP.GE.AND P0, PT, R2, UR31, PT ;  /* 0x0000001f02007c0c */ /* 0x000fe4000bf06270 */
[----:B------:R-:W-:Y:S02]  /*14d0*/  ISETP.GE.AND P4, PT, R21, UR6, PT ;  /* 0x0000000615007c0c */ /* 0x000fe4000bf86270 */
[C---:B--2---:R-:W-:Y:S01]  /*14e0*/  ISETP.GE.AND P2, PT, R18.reuse, 0x1, PT ;  /* 0x000000011200780c */ /* 0x044fe20003f46270 */
[----:B------:R-:W-:Y:S01]  /*14f0*/  IMAD R20, R23, R18, R24 ;  /* 0x0000001217147224 */ /* 0x000fe200078e0218 */
[----:B------:R-:W-:-:S11]  /*1500*/  ISETP.GE.AND P3, PT, R18, 0x2, PT ;  /* 0x000000021200780c */ /* 0x000fd60003f66270 */
[----:B0--34-:R-:W-:Y:S05]  /*1510*/  @!P2 BRA `(.L_x_11052) ;  /* 0x00000000001ca947 */ /* 0x019fea0003800000 */
[----:B------:R-:W2:Y:S01]  /*1520*/  S2UR UR13, SR_CgaCtaId ;  /* 0x00000000000d79c3 */ /* 0x000ea20000008800 */
[----:B------:R-:W-:Y:S01]  /*1530*/  UMOV UR12, 0x400 ;  /* 0x00000400000c7882 */ /* 0x000fe20000000000 */
[----:B------:R-:W-:Y:S01]  /*1540*/  IMAD.IADD R16, R5, 0x1, R20 ;  /* 0x0000000105107824 */ /* 0x000fe200078e0214 */
[----:B------:R-:W-:-:S04]  /*1550*/  UIADD3 UR12, UPT, UPT, UR12, 0x80, URZ ;  /* 0x000000800c0c7890 */ /* 0x000fc8000fffe0ff */
[----:B--2---:R-:W-:-:S06]  /*1560*/  ULEA UR12, UR13, UR12, 0x18 ;  /* 0x0000000c0d0c7291 */ /* 0x004fcc000f8ec0ff */
[----:B------:R-:W-:-:S05]  /*1570*/  LEA R16, R16, UR12, 0x2 ;  /* 0x0000000c10107c11 */ /* 0x000fca000f8e10ff */
[----:B------:R2:W3:Y:S02]  /*1580*/  LDS R30, [R16] ;  /* 0x00000000101e7984 */ /* 0x0004e40000000800 */
.L_x_11052:
        /* <DEDUP_REMOVED lines=8> */
.L_x_11053:
[----:B------:R-:W-:Y:S04]  /*1610*/  BSSY B0, `(.L_x_11054) ;  /* 0x0000035000007945 */ /* 0x000fe80003800000 */
[----:B------:R-:W-:Y:S05]  /*1620*/  @P0 BRA `(.L_x_11055) ;  /* 0x0000000000cc0947 */ /* 0x000fea0003800000 */
[----:B0-----:R-:W-:Y:S02]  /*1630*/  IABS R19, R18 ;  /* 0x0000001200137213 */ /* 0x001fe40000000000 */
[----:B------:R-:W-:Y:S02]  /*1640*/  IABS R20, R8 ;  /* 0x0000000800147213 */ /* 0x000fe40000000000 */
[----:B------:R-:W0:Y:S01]  /*1650*/  I2F.RP R22, R19 ;  /* 0x0000001300167306 */ /* 0x000e220000209400 */
[----:B------:R-:W-:Y:S02]  /*1660*/  ISETP.GE.AND P5, PT, R8, RZ, PT ;  /* 0x000000ff0800720c */ /* 0x000fe40003fa6270 */
[----:B------:R-:W-:-:S05]  /*1670*/  ISETP.NE.AND P6, PT, R18, RZ, PT ;  /* 0x000000ff1200720c */ /* 0x000fca0003fc5270 */
[----:B0-----:R-:W0:Y:S02]  /*1680*/  MUFU.RCP R22, R22 ;  /* 0x0000001600167308 */ /* 0x001e240000001000 */
[----:B0-----:R-:W-:Y:S01]  /*1690*/  IADD3 R17, PT, PT, R22, 0xffffffe, RZ ;  /* 0x0ffffffe16117810 */ /* 0x001fe20007ffe0ff */
[----:B------:R-:W-:-:S05]  /*16a0*/  IMAD.MOV.U32 R22, RZ, RZ, R2 ;  /* 0x000000ffff167224 */ /* 0x000fca00078e0002 */
[----:B------:R-:W2:Y:S02]  /*16b0*/  F2I.FTZ.U32.TRUNC.NTZ R17, R17 ;  /* 0x0000001100117305 */ /* 0x000ea4000021f000 */
[----:B--2-4-:R-:W-:-:S04]  /*16c0*/  IMAD.MOV R16, RZ, RZ, -R17 ;  /* 0x000000ffff107224 */ /* 0x014fc800078e0a11 */
        /* <DEDUP_REMOVED lines=10> */
[----:B------:R-:W-:Y:S02]  /*1770*/  ISETP.GT.U32.AND P0, PT, R19, R16, PT ;  /* 0x000000101300720c */ /* 0x000fe40003f04070 */
[----:B0-----:R-:W-:-:S11]  /*1780*/  LEA R27, R20, R17, 0x18 ;  /* 0x00000011141b7211 */ /* 0x001fd600078ec0ff */
[----:B------:R-:W-:Y:S02]  /*1790*/  @!P0 IMAD.IADD R16, R16, 0x1, -R19 ;  /* 0x0000000110108824 */ /* 0x000fe400078e0a13 */
[----:B------:R-:W-:-:S03]  /*17a0*/  VIADD R19, R17, 0x280 ;  /* 0x0000028011137836 */ /* 0x000fc60000000000 */
[----:B------:R-:W-:Y:S02]  /*17b0*/  @!P5 IADD3 R16, PT, PT, -R16, RZ, RZ ;  /* 0x000000ff1010d210 */ /* 0x000fe40007ffe1ff */
[----:B------:R-:W-:Y:S02]  /*17c0*/  @!P6 LOP3.LUT R16, RZ, R18, RZ, 0x33, !PT ;  /* 0x00000012ff10e212 */ /* 0x000fe400078e33ff */
[----:B------:R-:W-:Y:S02]  /*17d0*/  LEA R20, R20, R19, 0x18 ;  /* 0x0000001314147211 */ /* 0x000fe400078ec0ff */
[----:B------:R-:W-:-:S07]  /*17e0*/  LEA R27, R16, R27, 0x2 ;  /* 0x0000001b101b7211 */ /* 0x000fce00078e10ff */
.L_x_11060:
[----:B0-----:R-:W-:Y:S02]  /*17f0*/  IMAD R16, R22, 0xc, R27 ;  /* 0x0000000c16107824 */ /* 0x001fe400078e021b */
[----:B------:R-:W-:-:S04]  /*1800*/  IMAD.MOV.U32 R29, RZ, RZ, RZ ;  /* 0x000000ffff1d7224 */ /* 0x000fc800078e00ff */
[----:B------:R-:W0:Y:S01]  /*1810*/  LDS R16, [R16] ;  /* 0x0000000010107984 */ /* 0x000e220000000800 */
[----:B------:R-:W-:Y:S05]  /*1820*/  @!P2 BRA `(.L_x_11056) ;  /* 0x000000000014a947 */ /* 0x000fea0003800000 */
[----:B------:R-:W-:-:S03]  /*1830*/  UMOV UR12, 0xffffffff ;  /* 0xffffffff000c7882 */ /* 0x000fc60000000000 */
[----:B------:R-:W-:Y:S05]  /*1840*/  BRA.DIV UR12, `(.L_x_11057) ;  /* 0x0000001a0cc87947 */ /* 0x000fea000b800000 */
[----:B------:R-:W-:-:S06]  /*1850*/  IMAD.U32 R18, RZ, RZ, UR10 ;  /* 0x0000000aff127e24 */ /* 0x000fcc000f8e00ff */
[----:B0-----:R0:W2:Y:S02]  /*1860*/  SHFL.IDX PT, R18, R16, R25, R18 ;  /* 0x0000001910127389 */ /* 0x0010a400000e0012 */
.L_x_11088:
[----:B--23--:R-:W-:-:S07]  /*1870*/  IMAD R29, R30, R18, RZ ;  /* 0x000000121e1d7224 */ /* 0x00cfce00078e02ff */
.L_x_11056:
[----:B------:R-:W-:Y:S05]  /*1880*/  @!P3 BRA `(.L_x_11058) ;  /* 0x000000000014b947 */ /* 0x000fea0003800000 */
[----:B------:R-:W-:-:S03]  /*1890*/  UMOV UR12, 0xffffffff ;  /* 0xffffffff000c7882 */ /* 0x000fc60000000000 */
[----:B------:R-:W-:Y:S05]  /*18a0*/  BRA.DIV UR12, `(.L_x_11059) ;  /* 0x0000001a0cd47947 */ /* 0x000fea000b800000 */
[----:B------:R-:W-:-:S05]  /*18b0*/  MOV R17, UR10 ;  /* 0x0000000a00117c02 */ /* 0x000fca0008000f00 */
[----:B0-----:R0:W2:Y:S02]  /*18c0*/  SHFL.IDX PT, R18, R16, R6, R17 ;  /* 0x0000000610127389 */ /* 0x0010a400000e0011 */
.L_x_11091:
[----:B--2---:R-:W-:-:S07]  /*18d0*/  IMAD R29, R28, R18, R29 ;  /* 0x000000121c1d7224 */ /* 0x004fce00078e021d */
.L_x_11058:
[C---:B0-----:R-:W-:Y:S01]  /*18e0*/  IMAD R17, R22.reuse, UR6, R23 ;  /* 0x0000000616117c24 */ /* 0x041fe2000f8e0217 */
[----:B------:R-:W-:-:S03]  /*18f0*/  IADD3 R22, PT, PT, R22, UR8, RZ ;  /* 0x0000000816167c10 */ /* 0x000fc6000fffe0ff */
[----:B------:R-:W-:Y:S01]  /*1900*/  IMAD R17, R17, 0x4, R20 ;  /* 0x0000000411117824 */ /* 0x000fe200078e0214 */
[----:B------:R-:W-:-:S04]  /*1910*/  ISETP.GE.AND P0, PT, R22, UR31, PT ;  /* 0x0000001f16007c0c */ /* 0x000fc8000bf06270 */
[----:B------:R-:W0:Y:S02]  /*1920*/  LDS R16, [R17] ;  /* 0x0000000011107984 */ /* 0x000e240000000800 */
[----:B0-----:R-:W-:-:S05]  /*1930*/  IMAD.IADD R16, R16, 0x1, R29 ;  /* 0x0000000110107824 */ /* 0x001fca00078e021d */
[----:B------:R0:W-:Y:S02]  /*1940*/  STS [R17], R16 ;  /* 0x0000001011007388 */ /* 0x0001e40000000800 */
[----:B------:R-:W-:Y:S05]  /*1950*/  @!P0 BRA `(.L_x_11060) ;  /* 0xfffffffc00a48947 */ /* 0x000fea000383ffff */
.L_x_11055:
[----:B------:R-:W-:Y:S05]  /*1960*/  BSYNC B0 ;  /* 0x0000000000007941 */ /* 0x000fea0003800000 */
.L_x_11054:
[----:B------:R-:W-:Y:S05]  /*1970*/  @!P4 BRA `(.L_x_11061) ;  /* 0xfffffff800c4c947 */ /* 0x000fea000383ffff */
[----:B------:R-:W-:Y:S05]  /*1980*/  BSYNC B1 ;  /* 0x0000000000017941 */ /* 0x000fea0003800000 */
.L_x_11051:
[----:B------:R-:W-:Y:S05]  /*1990*/  BRA `(.L_x_11049) ;  /* 0x0000000800b47947 */ /* 0x000fea0003800000 */
.L_x_11050:
[----:B------:R-:W3:Y:S02]  /*19a0*/  LDCU UR12, c[0x0][0x3ac] ;  /* 0x00007580ff0c77ac */ /* 0x000ee40008000800 */
[----:B---3--:R-:W-:-:S09]  /*19b0*/  UISETP.GT.U32.AND UP0, UPT, UR12, 0x1f, UPT ;  /* 0x0000001f0c00788c */ /* 0x008fd2000bf04070 */
[----:B------:R-:W-:Y:S05]  /*19c0*/  BRA.U UP0, `(.L_x_11062) ;  /* 0x0000000500047547 */ /* 0x000fea000b800000 */
[----:B------:R-:W-:-:S07]  /*19d0*/  IMAD.MOV.U32 R21, RZ, RZ, RZ ;  /* 0x000000ffff157224 */ /* 0x000fce00078e00ff */
.L_x_11069:
[----:B---3--:R-:W3:Y:S01]  /*19e0*/  LDC R27, c[0x0][0x3ac] ;  /* 0x0000eb00ff1b7b82 */ /* 0x008ee20000000800 */
[----:B------:R-:W4:Y:S01]  /*19f0*/  S2R R20, SR_CgaCtaId ;  /* 0x0000000000147919 */ /* 0x000f220000008800 */
[----:B0-2---:R-:W-:Y:S01]  /*1a00*/  MOV R19, 0x400 ;  /* 0x0000040000137802 */ /* 0x005fe20000000f00 */
[----:B------:R-:W-:Y:S01]  /*1a10*/  IMAD.IADD R23, R4, 0x1, R21 ;  /* 0x0000000104177824 */ /* 0x000fe200078e0215 */
[----:B------:R-:W-:Y:S01]  /*1a20*/  BSSY B0, `(.L_x_11063) ;  /* 0x0000039000007945 */ /* 0x000fe20003800000 */
[----:B------:R-:W-:Y:S01]  /*1a30*/  VIADD R21, R21, UR7 ;  /* 0x0000000715157c36 */ /* 0x000fe20008000000 */
[----:B------:R-:W-:-:S04]  /*1a40*/  IADD3 R17, PT, PT, R19, 0x80, RZ ;  /* 0x0000008013117810 */ /* 0x000fc80007ffe0ff */
[----:B------:R-:W-:Y:S02]  /*1a50*/  ISETP.GE.AND P2, PT, R21, UR6, PT ;  /* 0x0000000615007c0c */ /* 0x000fe4000bf46270 */
[----:B---3--:R-:W-:Y:S01]  /*1a60*/  ISETP.GT.AND P0, PT, R27, 0x1, PT ;  /* 0x000000011b00780c */ /* 0x008fe20003f04270 */
[----:B------:R-:W-:Y:S01]  /*1a70*/  IMAD R16, R23, R27, R24 ;  /* 0x0000001b17107224 */ /* 0x000fe200078e0218 */
[----:B----4-:R-:W-:-:S11]  /*1a80*/  LEA R18, R20, R17, 0x18 ;  /* 0x0000001114127211 */ /* 0x010fd600078ec0ff */
[--C-:B------:R-:W-:Y:S02]  /*1a90*/  @P0 IMAD.IADD R17, R15, 0x1, R16.reuse ;  /* 0x000000010f110824 */ /* 0x100fe400078e0210 */
[----:B------:R-:W-:-:S03]  /*1aa0*/  IMAD.IADD R16, R5, 0x1, R16 ;  /* 0x0000000105107824 */ /* 0x000fc600078e0210 */
[----:B------:R-:W-:Y:S01]  /*1ab0*/  @P0 LEA R17, R17, R18, 0x2 ;  /* 0x0000001211110211 */ /* 0x000fe200078e10ff */
[----:B------:R-:W-:-:S04]  /*1ac0*/  IMAD R16, R16, 0x4, R18 ;  /* 0x0000000410107824 */ /* 0x000fc800078e0212 */
        /* <DEDUP_REMOVED lines=8> */
[----:B0-----:R-:W-:-:S06]  /*1b50*/  IADD3 R17, PT, PT, R18, 0xffffffe, RZ ;  /* 0x0ffffffe12117810 */ /* 0x001fcc0007ffe0ff */
[----:B------:R-:W0:Y:S02]  /*1b60*/  F2I.FTZ.U32.TRUNC.NTZ R17, R17 ;  /* 0x0000001100117305 */ /* 0x000e24000021f000 */
[----:B0-----:R-:W-:-:S04]  /*1b70*/  IMAD.MOV R16, RZ, RZ, -R17 ;  /* 0x000000ffff107224 */ /* 0x001fc800078e0a11 */
[----:B------:R-:W-:Y:S02]  /*1b80*/  IMAD R29, R16, R27, RZ ;  /* 0x0000001b101d7224 */ /* 0x000fe400078e02ff */
[----:B------:R-:W-:-:S04]  /*1b90*/  IMAD.MOV.U32 R16, RZ, RZ, RZ ;  /* 0x000000ffff107224 */ /* 0x000fc800078e00ff */
[----:B------:R-:W-:Y:S01]  /*1ba0*/  IMAD.HI.U32 R29, R17, R29, R16 ;  /* 0x0000001d111d7227 */ /* 0x000fe200078e0010 */
[----:B------:R-:W-:Y:S02]  /*1bb0*/  IADD3 R17, PT, PT, R19, 0x280, RZ ;  /* 0x0000028013117810 */ /* 0x000fe40007ffe0ff */
[C---:B------:R-:W-:Y:S02]  /*1bc0*/  LEA R19, R20.reuse, R19, 0x18 ;  /* 0x0000001314137211 */ /* 0x040fe400078ec0ff */
[----:B------:R-:W-:Y:S01]  /*1bd0*/  LEA R20, R20, R17, 0x18 ;  /* 0x0000001114147211 */ /* 0x000fe200078ec0ff */
[----:B------:R-:W-:-:S05]  /*1be0*/  IMAD.HI.U32 R16, R29, R8, RZ ;  /* 0x000000081d107227 */ /* 0x000fca00078e00ff */
[----:B------:R-:W-:-:S05]  /*1bf0*/  IADD3 R16, PT, PT, -R16, RZ, RZ ;  /* 0x000000ff10107210 */ /* 0x000fca0007ffe1ff */
[----:B------:R-:W-:-:S05]  /*1c00*/  IMAD R22, R27, R16, R8 ;  /* 0x000000101b167224 */ /* 0x000fca00078e0208 */
[----:B------:R-:W-:-:S13]  /*1c10*/  ISETP.GE.U32.AND P0, PT, R22, R27, PT ;  /* 0x0000001b1600720c */ /* 0x000fda0003f06070 */
[----:B------:R-:W-:-:S05]  /*1c20*/  @P0 IMAD.IADD R22, R22, 0x1, -R27 ;  /* 0x0000000116160824 */ /* 0x000fca00078e0a1b */
[----:B------:R-:W-:-:S13]  /*1c30*/  ISETP.GE.U32.AND P0, PT, R22, R27, PT ;  /* 0x0000001b1600720c */ /* 0x000fda0003f06070 */
[----:B------:R-:W-:Y:S01]  /*1c40*/  @P0 IMAD.IADD R22, R22, 0x1, -R27 ;  /* 0x0000000116160824 */ /* 0x000fe200078e0a1b */
[----:B------:R-:W-:Y:S01]  /*1c50*/  @!P3 LOP3.LUT R22, RZ, R27, RZ, 0x33, !PT ;  /* 0x0000001bff16b212 */ /* 0x000fe200078e33ff */
[----:B------:R-:W-:-:S04]  /*1c60*/  IMAD.MOV.U32 R27, RZ, RZ, R2 ;  /* 0x000000ffff1b7224 */ /* 0x000fc800078e0002 */
[----:B------:R-:W-:-:S07]  /*1c70*/  IMAD R22, R22, 0x4, R19 ;  /* 0x0000000416167824 */ /* 0x000fce00078e0213 */
.L_x_11068:
[----:B0-----:R-:W-:Y:S01]  /*1c80*/  IMAD R16, R27, 0xc, R22 ;  /* 0x0000000c1b107824 */ /* 0x001fe200078e0216 */
[----:B------:R-:W-:-:S05]  /*1c90*/  UMOV UR12, 0xffffffff ;  /* 0xffffffff000c7882 */ /* 0x000fca0000000000 */
[----:B------:R-:W0:Y:S01]  /*1ca0*/  LDS R16, [R16] ;  /* 0x0000000010107984 */ /* 0x000e220000000800 */
[----:B------:R-:W-:Y:S05]  /*1cb0*/  BRA.DIV UR12, `(.L_x_11065) ;  /* 0x000000160cf47947 */ /* 0x000fea000b800000 */
[----:B------:R-:W-:-:S06]  /*1cc0*/  MOV R18, UR10 ;  /* 0x0000000a00127c02 */ /* 0x000fcc0008000f00 */
[----:B0-----:R0:W4:Y:S02]  /*1cd0*/  SHFL.IDX PT, R18, R16, R25, R18 ;  /* 0x0000001910127389 */ /* 0x00112400000e0012 */
.L_x_11094:
[----:B---34-:R-:W-:Y:S01]  /*1ce0*/  IMAD R29, R30, R18, RZ ;  /* 0x000000121e1d7224 */ /* 0x018fe200078e02ff */
[----:B------:R-:W-:Y:S06]  /*1cf0*/  @!P4 BRA `(.L_x_11066) ;  /* 0x000000000014c947 */ /* 0x000fec0003800000 */
[----:B------:R-:W-:-:S03]  /*1d00*/  UMOV UR12, 0xffffffff ;  /* 0xffffffff000c7882 */ /* 0x000fc60000000000 */
[----:B------:R-:W-:Y:S05]  /*1d10*/  BRA.DIV UR12, `(.L_x_11067) ;  /* 0x0000001a0c007947 */ /* 0x000fea000b800000 */
[----:B------:R-:W-:-:S05]  /*1d20*/  IMAD.U32 R17, RZ, RZ, UR10 ;  /* 0x0000000aff117e24 */ /* 0x000fca000f8e00ff */
[----:B------:R3:W4:Y:S02]  /*1d30*/  SHFL.IDX PT, R18, R16, R6, R17 ;  /* 0x0000000610127389 */ /* 0x00072400000e0011 */
.L_x_11097:
[----:B--2-4-:R-:W-:-:S07]  /*1d40*/  IMAD R29, R28, R18, R29 ;  /* 0x000000121c1d7224 */ /* 0x014fce00078e021d */
.L_x_11066:
[C---:B---3--:R-:W-:Y:S01]  /*1d50*/  IMAD R17, R27.reuse, UR6, R23 ;  /* 0x000000061b117c24 */ /* 0x048fe2000f8e0217 */
[----:B------:R-:W-:-:S03]  /*1d60*/  IADD3 R27, PT, PT, R27, UR8, RZ ;  /* 0x000000081b1b7c10 */ /* 0x000fc6000fffe0ff */
[----:B0-----:R-:W-:Y:S01]  /*1d70*/  IMAD R16, R17, 0x4, R20 ;  /* 0x0000000411107824 */ /* 0x001fe200078e0214 */
[----:B------:R-:W-:-:S04]  /*1d80*/  ISETP.GE.AND P0, PT, R27, UR31, PT ;  /* 0x0000001f1b007c0c */ /* 0x000fc8000bf06270 */
[----:B------:R0:W-:Y:S09]  /*1d90*/  STS [R16], R29 ;  /* 0x0000001d10007388 */ /* 0x0001f20000000800 */
[----:B------:R-:W-:Y:S05]  /*1da0*/  @!P0 BRA `(.L_x_11068) ;  /* 0xfffffffc00b48947 */ /* 0x000fea000383ffff */
.L_x_11064:
[----:B------:R-:W-:Y:S05]  /*1db0*/  BSYNC B0 ;  /* 0x0000000000007941 */ /* 0x000fea0003800000 */
.L_x_11063:
[----:B------:R-:W-:Y:S05]  /*1dc0*/  @!P2 BRA `(.L_x_11069) ;  /* 0xfffffffc0004a947 */ /* 0x000fea000383ffff */
[----:B------:R-:W-:Y:S05]  /*1dd0*/  BRA `(.L_x_11049) ;  /* 0x0000000400a47947 */ /* 0x000fea0003800000 */
.L_x_11062:
[----:B------:R-:W-:-:S07]  /*1de0*/  IMAD.MOV.U32 R21, RZ, RZ, RZ ;  /* 0x000000ffff157224 */ /* 0x000fce00078e00ff */
.L_x_11079:
        /* <DEDUP_REMOVED lines=8> */
[----:B---34-:R-:W-:Y:S05]  /*1e70*/  @!P2 BRA `(.L_x_11070) ;  /* 0x00000000001ca947 */ /* 0x018fea0003800000 */
[----:B------:R-:W2:Y:S01]  /*1e80*/  S2UR UR13, SR_CgaCtaId ;  /* 0x00000000000d79c3 */ /* 0x000ea20000008800 */
[----:B------:R-:W-:Y:S01]  /*1e90*/  UMOV UR12, 0x400 ;  /* 0x00000400000c7882 */ /* 0x000fe20000000000 */
[----:B------:R-:W-:Y:S01]  /*1ea0*/  IMAD.IADD R16, R5, 0x1, R20 ;  /* 0x0000000105107824 */ /* 0x000fe200078e0214 */
[----:B------:R-:W-:-:S04]  /*1eb0*/  UIADD3 UR12, UPT, UPT, UR12, 0x80, URZ ;  /* 0x000000800c0c7890 */ /* 0x000fc8000fffe0ff */
[----:B--2---:R-:W-:-:S06]  /*1ec0*/  ULEA UR12, UR13, UR12, 0x18 ;  /* 0x0000000c0d0c7291 */ /* 0x004fcc000f8ec0ff */
[----:B------:R-:W-:-:S05]  /*1ed0*/  LEA R16, R16, UR12, 0x2 ;  /* 0x0000000c10107c11 */ /* 0x000fca000f8e10ff */
[----:B------:R2:W3:Y:S02]  /*1ee0*/  LDS R30, [R16] ;  /* 0x00000000101e7984 */ /* 0x0004e40000000800 */
.L_x_11070:
        /* <DEDUP_REMOVED lines=8> */
.L_x_11071:
[----:B------:R-:W-:Y:S05]  /*1f70*/  @P0 BRA `(.L_x_11072) ;  /* 0x0000000400380947 */ /* 0x000fea0003800000 */
[----:B0-----:R-:W-:Y:S01]  /*1f80*/  IABS R19, R18 ;  /* 0x0000001200137213 */ /* 0x001fe20000000000 */
[----:B------:R-:W0:Y:S01]  /*1f90*/  S2UR UR13, SR_CgaCtaId ;  /* 0x00000000000d79c3 */ /* 0x000e220000008800 */
[----:B------:R-:W-:Y:S01]  /*1fa0*/  ISETP.GE.AND P5, PT, R8, RZ, PT ;  /* 0x000000ff0800720c */ /* 0x000fe20003fa6270 */
[----:B------:R-:W-:Y:S01]  /*1fb0*/  UMOV UR12, 0x400 ;  /* 0x00000400000c7882 */ /* 0x000fe20000000000 */
[----:B------:R-:W5:Y:S01]  /*1fc0*/  I2F.RP R20, R19 ;  /* 0x0000001300147306 */ /* 0x000f620000209400 */
[----:B------:R-:W-:-:S07]  /*1fd0*/  ISETP.NE.AND P6, PT, R18, RZ, PT ;  /* 0x000000ff1200720c */ /* 0x000fce0003fc5270 */
[----:B-----5:R-:W2:Y:S01]  /*1fe0*/  MUFU.RCP R20, R20 ;  /* 0x0000001400147308 */ /* 0x020ea20000001000 */
[----:B0-----:R-:W-:Y:S01]  /*1ff0*/  ULEA UR12, UR13, UR12, 0x18 ;  /* 0x0000000c0d0c7291 */ /* 0x001fe2000f8ec0ff */
[----:B--2-4-:R-:W-:Y:S01]  /*2000*/  IADD3 R16, PT, PT, R20, 0xffffffe, RZ ;  /* 0x0ffffffe14107810 */ /* 0x014fe20007ffe0ff */
[----:B------:R-:W-:-:S05]  /*2010*/  IMAD.MOV.U32 R20, RZ, RZ, R2 ;  /* 0x000000ffff147224 */ /* 0x000fca00078e0002 */
[----:B------:R0:W2:Y:S02]  /*2020*/  F2I.FTZ.U32.TRUNC.NTZ R17, R16 ;  /* 0x0000001000117305 */ /* 0x0000a4000021f000 */
[----:B0-----:R-:W-:Y:S02]  /*2030*/  IMAD.MOV.U32 R16, RZ, RZ, RZ ;  /* 0x000000ffff107224 */ /* 0x001fe400078e00ff */
[----:B--2---:R-:W-:-:S04]  /*2040*/  IMAD.MOV R22, RZ, RZ, -R17 ;  /* 0x000000ffff167224 */ /* 0x004fc800078e0a11 */
        /* <DEDUP_REMOVED lines=11> */
[----:B------:R-:W-:-:S04]  /*2100*/  @!P6 LOP3.LUT R27, RZ, R18, RZ, 0x33, !PT ;  /* 0x00000012ff1be212 */ /* 0x000fc800078e33ff */
[----:B------:R-:W-:-:S07]  /*2110*/  LEA R27, R27, UR12, 0x2 ;  /* 0x0000000c1b1b7c11 */ /* 0x000fce000f8e10ff */
.L_x_11078:
[----:B------:R-:W-:Y:S02]  /*2120*/  IMAD R16, R20, 0xc, R27 ;  /* 0x0000000c14107824 */ /* 0x000fe400078e021b */
[----:B------:R-:W-:-:S04]  /*2130*/  IMAD.MOV.U32 R29, RZ, RZ, RZ ;  /* 0x000000ffff1d7224 */ /* 0x000fc800078e00ff */
[----:B------:R-:W0:Y:S01]  /*2140*/  LDS R16, [R16] ;  /* 0x0000000010107984 */ /* 0x000e220000000800 */
[----:B------:R-:W-:Y:S05]  /*2150*/  @!P2 BRA `(.L_x_11073) ;  /* 0x000000000014a947 */ /* 0x000fea0003800000 */
[----:B------:R-:W-:-:S03]  /*2160*/  UMOV UR12, 0xffffffff ;  /* 0xffffffff000c7882 */ /* 0x000fc60000000000 */
[----:B------:R-:W-:Y:S05]  /*2170*/  BRA.DIV UR12, `(.L_x_11074) ;  /* 0x000000160c0c7947 */ /* 0x000fea000b800000 */
[----:B------:R-:W-:-:S06]  /*2180*/  MOV R29, UR10 ;  /* 0x0000000a001d7c02 */ /* 0x000fcc0008000f00 */
[----:B0-----:R0:W2:Y:S02]  /*2190*/  SHFL.IDX PT, R29, R16, R25, R29 ;  /* 0x00000019101d7389 */ /* 0x0010a400000e001d */
.L_x_11099:
[----:B--23--:R-:W-:-:S07]  /*21a0*/  IMAD R29, R30, R29, RZ ;  /* 0x0000001d1e1d7224 */ /* 0x00cfce00078e02ff */
.L_x_11073:
[----:B------:R-:W-:Y:S05]  /*21b0*/  @!P3 BRA `(.L_x_11075) ;  /* 0x000000000014b947 */ /* 0x000fea0003800000 */
[----:B------:R-:W-:-:S03]  /*21c0*/  UMOV UR12, 0xffffffff ;  /* 0xffffffff000c7882 */ /* 0x000fc60000000000 */
[----:B------:R-:W-:Y:S05]  /*21d0*/  BRA.DIV UR12, `(.L_x_11076) ;  /* 0x000000160c147947 */ /* 0x000fea000b800000 */
[----:B------:R-:W-:-:S05]  /*21e0*/  IMAD.U32 R17, RZ, RZ, UR10 ;  /* 0x0000000aff117e24 */ /* 0x000fca000f8e00ff */
[----:B0-----:R0:W2:Y:S02]  /*21f0*/  SHFL.IDX PT, R18, R16, R6, R17 ;  /* 0x0000000610127389 */ /* 0x0010a400000e0011 */
.L_x_11102:
[----:B--2---:R-:W-:-:S07]  /*2200*/  IMAD R29, R28, R18, R29 ;  /* 0x000000121c1d7224 */ /* 0x004fce00078e021d */
.L_x_11075:
[----:B0-----:R-:W-:-:S07]  /*2210*/  IMAD.U32 R16, RZ, RZ, UR24 ;  /* 0x00000018ff107e24 */ /* 0x001fce000f8e00ff */
.L_x_11077:
        /* <DEDUP_REMOVED lines=36> */
.L_x_11072:
[----:B------:R-:W-:Y:S05]  /*2460*/  @!P4 BRA `(.L_x_11079) ;  /* 0xfffffff80060c947 */ /* 0x000fea000383ffff */
.L_x_11049:
[----:B------:R-:W-:Y:S05]  /*2470*/  WARPSYNC.ALL ;  /* 0x0000000000007948 */ /* 0x000fea0003800000 */
[----:B------:R-:W-:Y:S06]  /*2480*/  BAR.SYNC.DEFER_BLOCKING 0x0 ;  /* 0x0000000000007b1d */ /* 0x000fec0000010000 */
[----:B------:R-:W-:Y:S04]  /*2490*/  BSSY.RECONVERGENT B0, `(.L_x_11080) ;  /* 0x00000e9000007945 */ /* 0x000fe80003800200 */
[----:B------:R-:W-:Y:S05]  /*24a0*/  @P1 BRA `(.L_x_11081) ;  /* 0x0000000c009c1947 */ /* 0x000fea0003800000 */
[----:B--2---:R-:W0:Y:S01]  /*24b0*/  LDC R18, c[0x0][0x3ac] ;  /* 0x0000eb00ff127b82 */ /* 0x004e220000000800 */
[----:B------:R-:W2:Y:S01]  /*24c0*/  LDCU UR12, c[0x0][0x384] ;  /* 0x00007080ff0c77ac */ /* 0x000ea20008000800 */
[----:B------:R-:W-:Y:S01]  /*24d0*/  BSSY.RECONVERGENT B1, `(.L_x_11082) ;  /* 0x000006f000017945 */ /* 0x000fe20003800200 */
[----:B------:R-:W-:-:S05]  /*24e0*/  IMAD.MOV.U32 R36, RZ, RZ, R0 ;  /* 0x000000ffff247224 */ /* 0x000fca00078e0000 */
[----:B------:R-:W5:Y:S01]  /*24f0*/  LDC R27, c[0x0][0x388] ;  /* 0x0000e200ff1b7b82 */ /* 0x000f620000000800 */
[----:B0-----:R-:W-:-:S04]  /*2500*/  IABS R19, R18 ;  /* 0x0000001200137213 */ /* 0x001fc80000000000 */
[----:B------:R-:W0:Y:S01]  /*2510*/  I2F.RP R20, R19 ;  /* 0x0000001300147306 */ /* 0x000e220000209400 */
[----:B-----5:R-:W-:-:S07]  /*2520*/  IABS R22, R27 ;  /* 0x0000001b00167213 */ /* 0x020fce0000000000 */
[----:B0-----:R-:W0:Y:S02]  /*2530*/  MUFU.RCP R20, R20 ;  /* 0x0000001400147308 */ /* 0x001e240000001000 */
[----:B0-----:R-:W-:-:S06]  /*2540*/  IADD3 R21, PT, PT, R20, 0xffffffe, RZ ;  /* 0x0ffffffe14157810 */ /* 0x001fcc0007ffe0ff */
[----:B------:R-:W4:Y:S02]  /*2550*/  F2I.FTZ.U32.TRUNC.NTZ R17, R21 ;  /* 0x0000001500117305 */ /* 0x000f24000021f000 */
[----:B----4-:R-:W-:-:S04]  /*2560*/  IMAD.MOV R16, RZ, RZ, -R17 ;  /* 0x000000ffff107224 */ /* 0x010fc800078e0a11 */
        /* <DEDUP_REMOVED lines=53> */
[----:B------:R-:W-:-:S04]  /*28c0*/  IMAD R18, R22, R18, R23 ;  /* 0x0000001216127224 */ /* 0x000fc800078e0217 */
[----:B------:R-:W-:-:S04]  /*28d0*/  IMAD R19, R19, UR6, R0 ;  /* 0x0000000613137c24 */ /* 0x000fc8000f8e0200 */
        /* <DEDUP_REMOVED lines=26> */
[----:B------:R-:W-:Y:S01]  /*2a80*/  IABS R32, R9 ;  /* 0x0000000900207213 */ /* 0x000fe20000000000 */
[----:B------:R-:W-:Y:S01]  /*2a90*/  IMAD.MOV.U32 R36, RZ, RZ, R12 ;  /* 0x000000ffff247224 */ /* 0x000fe200078e000c */
[----:B--2---:R-:W-:-:S03]  /*2aa0*/  LOP3.LUT R19, R9, UR6, RZ, 0x3c, !PT ;  /* 0x0000000609137c12 */ /* 0x004fc6000f8e3cff */
[----:B------:R-:W-:Y:S01]  /*2ab0*/  IMAD.HI.U32 R18, R21, R32, RZ ;  /* 0x0000002015127227 */ /* 0x000fe200078e00ff */
[----:B------:R-:W-:Y:S01]  /*2ac0*/  ISETP.GE.AND P3, PT, R19, RZ, PT ;  /* 0x000000ff1300720c */ /* 0x000fe20003f66270 */
[----:B------:R-:W0:Y:S02]  /*2ad0*/  LDS R21, [R14+UR29] ;  /* 0x0000001d0e157984 */ /* 0x000e240008000800 */
[----:B------:R-:W-:-:S05]  /*2ae0*/  IMAD R27, R18, R27, R32 ;  /* 0x0000001b121b7224 */ /* 0x000fca00078e0220 */
[----:B------:R-:W-:-:S13]  /*2af0*/  ISETP.GT.U32.AND P2, PT, R20, R27, PT ;  /* 0x0000001b1400720c */ /* 0x000fda0003f44070 */
[----:B------:R-:W-:Y:S02]  /*2b00*/  @!P2 IMAD.IADD R27, R27, 0x1, -R20 ;  /* 0x000000011b1ba824 */ /* 0x000fe400078e0a14 */
[----:B------:R-:W-:-:S03]  /*2b10*/  @!P2 VIADD R18, R18, 0x1 ;  /* 0x000000011212a836 */ /* 0x000fc60000000000 */
[----:B------:R-:W-:-:S13]  /*2b20*/  ISETP.GE.U32.AND P1, PT, R27, R20, PT ;  /* 0x000000141b00720c */ /* 0x000fda0003f26070 */
        /* <DEDUP_REMOVED lines=9> */
.L_x_11083:
[----:B------:R-:W-:Y:S05]  /*2bc0*/  BSYNC.RECONVERGENT B1 ;  /* 0x0000000000017941 */ /* 0x000fea0003800200 */
.L_x_11082:
[----:B------:R-:W-:-:S13]  /*2bd0*/  ISETP.GE.U32.AND P0, PT, R7, 0x3, PT ;  /* 0x000000030700780c */ /* 0x000fda0003f06070 */
        /* <DEDUP_REMOVED lines=12> */
.L_x_11084:
        /* <DEDUP_REMOVED lines=8> */
[----:B------:R-:W-:Y:S01]  /*2d20*/  LOP3.LUT R34, RZ, UR6, RZ, 0x33, !PT ;  /* 0x00000006ff227c12 */ /* 0x000fe2000f8e33ff */
[----:B------:R-:W2:Y:S02]  /*2d30*/  I2F.RP R37, R33 ;  /* 0x0000002100257306 */ /* 0x000ea40000209400 */
[----:B------:R-:W-:-:S05]  /*2d40*/  IMAD R16, R17, R32, R16 ;  /* 0x0000002011107224 */ /* 0x000fca00078e0210 */
[----:B------:R-:W-:Y:S01]  /*2d50*/  ISETP.GT.U32.AND P2, PT, R29, R16, PT ;  /* 0x000000101d00720c */ /* 0x000fe20003f44070 */
[----:B--2---:R-:W2:Y:S01]  /*2d60*/  MUFU.RCP R37, R37 ;  /* 0x0000002500257308 */ /* 0x004ea20000001000 */
[----:B0-----:R-:W-:-:S11]  /*2d70*/  ULEA UR12, UR13, UR12, 0x18 ;  /* 0x0000000c0d0c7291 */ /* 0x001fd6000f8ec0ff */
[----:B------:R-:W-:Y:S01]  /*2d80*/  @!P2 IADD3 R16, PT, PT, R16, -R33, RZ ;  /* 0x800000211010a210 */ /* 0x000fe20007ffe0ff */
[----:B------:R-:W-:Y:S01]  /*2d90*/  @!P2 VIADD R17, R17, 0x1 ;  /* 0x000000011111a836 */ /* 0x000fe20000000000 */
[----:B------:R-:W-:Y:S02]  /*2da0*/  LEA R35, R36, UR12, 0x2 ;  /* 0x0000000c24237c11 */ /* 0x000fe4000f8e10ff */
[----:B------:R-:W-:Y:S02]  /*2db0*/  ISETP.GE.U32.AND P1, PT, R16, R29, PT ;  /* 0x0000001d1000720c */ /* 0x000fe40003f26070 */
[----:B------:R-:W-:-:S04]  /*2dc0*/  LOP3.LUT R16, R36, UR6, RZ, 0x3c, !PT ;  /* 0x0000000624107c12 */ /* 0x000fc8000f8e3cff */
[----:B------:R-:W-:-:S07]  /*2dd0*/  ISETP.GE.AND P3, PT, R16, RZ, PT ;  /* 0x000000ff1000720c */ /* 0x000fce0003f66270 */
[----:B------:R-:W-:Y:S01]  /*2de0*/  @P1 VIADD R17, R17, 0x1 ;  /* 0x0000000111111836 */ /* 0x000fe20000000000 */
[----:B------:R-:W-:-:S05]  /*2df0*/  ISETP.NE.AND P1, PT, RZ, UR6, PT ;  /* 0x00000006ff007c0c */ /* 0x000fca000bf25270 */
[----:B------:R-:W-:-:S04]  /*2e00*/  @!P3 IADD3 R17, PT, PT, -R17, RZ, RZ ;  /* 0x000000ff1111b210 */ /* 0x000fc80007ffe1ff */
[----:B------:R-:W-:Y:S02]  /*2e10*/  SEL R16, R34, R17, !P1 ;  /* 0x0000001122107207 */ /* 0x000fe40004800000 */
[----:B------:R-:W0:Y:S03]  /*2e20*/  LDS R17, [R35] ;  /* 0x0000000023117984 */ /* 0x000e260000000800 */
[----:B------:R-:W-:Y:S02]  /*2e30*/  IMAD.MOV R19, RZ, RZ, -R16 ;  /* 0x000000ffff137224 */ /* 0x000fe400078e0a10 */
[----:B------:R-:W-:Y:S02]  /*2e40*/  IMAD R16, R22, R16, R23 ;  /* 0x0000001016107224 */ /* 0x000fe400078e0217 */
[----:B------:R-:W-:Y:S01]  /*2e50*/  IMAD R19, R19, UR6, R36 ;  /* 0x0000000613137c24 */ /* 0x000fe2000f8e0224 */
[----:B------:R-:W-:-:S03]  /*2e60*/  IADD3 R36, PT, PT, R36, UR26, RZ ;  /* 0x0000001a24247c10 */ /* 0x000fc6000fffe0ff */
[----:B------:R-:W-:Y:S02]  /*2e70*/  IMAD.IADD R21, R16, 0x1, R19 ;  /* 0x0000000110157824 */ /* 0x000fe400078e0213 */
[----:B------:R-:W4:Y:S02]  /*2e80*/  LDC.64 R18, c[0x0][0x3a0] ;  /* 0x0000e800ff127b82 */ /* 0x000f240000000a00 */
[----:B----4-:R-:W-:-:S05]  /*2e90*/  IMAD.WIDE R20, R21, 0x4, R18 ;  /* 0x0000000415147825 */ /* 0x010fca00078e0212 */
[----:B0-----:R2:W-:Y:S02]  /*2ea0*/  STG.E desc[UR16][R20.64], R17 ;  /* 0x0000001114007986 */ /* 0x0015e4000c101910 */
[----:B--2---:R-:W-:-:S04]  /*2eb0*/  IADD3 R20, PT, PT, R37, 0xffffffe, RZ ;  /* 0x0ffffffe25147810 */ /* 0x004fc80007ffe0ff */
[----:B------:R-:W0:Y:S02]  /*2ec0*/  F2I.FTZ.U32.TRUNC.NTZ R17, R20 ;  /* 0x0000001400117305 */ /* 0x000e24000021f000 */
[----:B0-----:R-:W-:-:S04]  /*2ed0*/  IMAD.MOV R16, RZ, RZ, -R17 ;  /* 0x000000ffff107224 */ /* 0x001fc800078e0a11 */
[----:B------:R-:W-:Y:S02]  /*2ee0*/  IMAD R37, R16, R33, RZ ;  /* 0x0000002110257224 */ /* 0x000fe400078e02ff */
[----:B------:R-:W-:-:S04]  /*2ef0*/  IMAD.MOV.U32 R16, RZ, RZ, RZ ;  /* 0x000000ffff107224 */ /* 0x000fc800078e00ff */
[----:B------:R-:W-:Y:S01]  /*2f00*/  IMAD.HI.U32 R37, R17, R37, R16 ;  /* 0x0000002511257227 */ /* 0x000fe200078e0010 */
[----:B------:R-:W-:-:S05]  /*2f10*/  IABS R16, R36 ;  /* 0x0000002400107213 */ /* 0x000fca0000000000 */
        /* <DEDUP_REMOVED lines=12> */
[----:B------:R-:W-:Y:S02]  /*2fe0*/  IMAD R17, R22, R17, R23 ;  /* 0x0000001116117224 */ /* 0x000fe400078e0217 */
[----:B------:R-:W-:Y:S02]  /*2ff0*/  IMAD R16, R21, UR6, R36 ;  /* 0x0000000615107c24 */ /* 0x000fe4000f8e0224 */
[----:B------:R-:W0:Y:S01]  /*3000*/  LDS R21, [R35+UR29] ;  /* 0x0000001d23157984 */ /* 0x000e220008000800 */
[----:B------:R-:W-:Y:S02]  /*3010*/  VIADD R36, R36, UR26 ;  /* 0x0000001a24247c36 */ /* 0x000fe40008000000 */
[----:B------:R-:W-:-:S03]  /*3020*/  IADD3 R17, PT, PT, R17, R16, RZ ;  /* 0x0000001011117210 */ /* 0x000fc60007ffe0ff */
[----:B------:R-:W-:Y:S02]  /*3030*/  IABS R20, R36 ;  /* 0x0000002400147213 */ /* 0x000fe40000000000 */
[----:B------:R-:W-:-:S05]  /*3040*/  IMAD.WIDE R16, R17, 0x4, R18 ;  /* 0x0000000411107825 */ /* 0x000fca00078e0212 */
[----:B0-----:R0:W-:Y:S02]  /*3050*/  STG.E desc[UR16][R16.64], R21 ;  /* 0x0000001510007986 */ /* 0x0011e4000c101910 */
[----:B0-----:R-:W-:-:S04]  /*3060*/  IMAD.MOV.U32 R17, RZ, RZ, R20 ;  /* 0x000000ffff117224 */ /* 0x001fc800078e0014 */
        /* <DEDUP_REMOVED lines=8> */
[----:B------:R-:W-:-:S06]  /*30f0*/  @P2 IADD3 R20, PT, PT, R20, 0x1, RZ ;  /* 0x0000000114142810 */ /* 0x000fcc0007ffe0ff */
[----:B------:R-:W-:-:S05]  /*3100*/  @!P4 IMAD.MOV R20, RZ, RZ, -R20 ;  /* 0x000000ffff14c224 */ /* 0x000fca00078e0a14 */
[----:B------:R-:W-:-:S04]  /*3110*/  SEL R20, R34, R20, !P1 ;  /* 0x0000001422147207 */ /* 0x000fc80004800000 */
[----:B------:R-:W-:Y:S01]  /*3120*/  IADD3 R21, PT, PT, -R20, RZ, RZ ;  /* 0x000000ff14157210 */ /* 0x000fe20007ffe1ff */
[----:B------:R-:W-:-:S04]  /*3130*/  IMAD R17, R22, R20, R23 ;  /* 0x0000001416117224 */ /* 0x000fc800078e0217 */
[----:B------:R-:W-:Y:S02]  /*3140*/  IMAD R16, R21, UR6, R36 ;  /* 0x0000000615107c24 */ /* 0x000fe4000f8e0224 */
[----:B------:R-:W-:-:S03]  /*3150*/  VIADD R36, R36, UR26 ;  /* 0x0000001a24247c36 */ /* 0x000fc60008000000 */
[----:B------:R-:W-:Y:S02]  /*3160*/  IADD3 R17, PT, PT, R17, R16, RZ ;  /* 0x0000001011117210 */ /* 0x000fe40007ffe0ff */
[----:B------:R-:W-:-:S05]  /*3170*/  IABS R16, R36 ;  /* 0x0000002400107213 */ /* 0x000fca0000000000 */
        /* <DEDUP_REMOVED lines=8> */
[----:B------:R-:W-:-:S05]  /*3200*/  IADD3 R33, PT, PT, R35, UR29, RZ ;  /* 0x0000001d23217c10 */ /* 0x000fca000fffe0ff */
[----:B------:R-:W-:Y:S02]  /*3210*/  VIADD R21, R33, UR29 ;  /* 0x0000001d21157c36 */ /* 0x000fe40008000000 */
[----:B------:R-:W0:Y:S04]  /*3220*/  LDS R33, [R33+UR29] ;  /* 0x0000001d21217984 */ /* 0x000e280008000800 */
[----:B------:R-:W2:Y:S01]  /*3230*/  LDS R21, [R21+UR29] ;  /* 0x0000001d15157984 */ /* 0x000ea20008000800 */
[----:B------:R-:W-:-:S05]  /*3240*/  @P1 VIADD R37, R37, 0x1 ;  /* 0x0000000125251836 */ /* 0x000fca0000000000 */
[----:B------:R-:W-:-:S04]  /*3250*/  @!P3 IADD3 R37, PT, PT, -R37, RZ, RZ ;  /* 0x000000ff2525b210 */ /* 0x000fc80007ffe1ff */
[----:B------:R-:W-:-:S05]  /*3260*/  SEL R37, R31, R37, !P0 ;  /* 0x000000251f257207 */ /* 0x000fca0004000000 */
[----:B------:R-:W-:Y:S02]  /*3270*/  IMAD.MOV R35, RZ, RZ, -R37 ;  /* 0x000000ffff237224 */ /* 0x000fe400078e0a25 */
[----:B------:R-:W-:Y:S02]  /*3280*/  IMAD R37, R22, R37, R23 ;  /* 0x0000002516257224 */ /* 0x000fe400078e0217 */
        /* <DEDUP_REMOVED lines=9> */
.L_x_11081:
[----:B------:R-:W-:Y:S05]  /*3320*/  BSYNC.RECONVERGENT B0 ;  /* 0x0000000000007941 */ /* 0x000fea0003800200 */
.L_x_11080:
[----:B------:R-:W-:-:S04]  /*3330*/  UIADD3 UR9, UPT, UPT, UR27, UR9, URZ ;  /* 0x000000091b097290 */ /* 0x000fc8000fffe0ff */
[----:B------:R-:W-:-:S09]  /*3340*/  UISETP.GE.U32.AND UP0, UPT, UR9, UR28, UPT ;  /* 0x0000001c0900728c */ /* 0x000fd2000bf06070 */
[----:B------:R-:W-:Y:S05]  /*3350*/  BRA.U !UP0, `(.L_x_11085) ;  /* 0xffffffd908a87547 */ /* 0x000fea000b83ffff */
[----:B------:R-:W-:Y:S05]  /*3360*/  EXIT ;  /* 0x000000000000794d */ /* 0x000fea0003800000 */
.L_x_11057:
[----:B------:R-:W-:Y:S01]  /*3370*/  BSSY B2, `(.L_x_11086) ;  /* 0x0000007000027945 */ /* 0x000fe20003800000 */
[----:B------:R-:W-:Y:S01]  /*3380*/  MOV R18, UR10 ;  /* 0x0000000a00127c02 */ /* 0x000fe20008000f00 */
[----:B------:R-:W-:Y:S01]  /*3390*/  IMAD.MOV.U32 R17, RZ, RZ, R25 ;  /* 0x000000ffff117224 */ /* 0x000fe200078e0019 */
[----:B------:R-:W-:-:S07]  /*33a0*/  MOV R19, 0xffffffff ;  /* 0xffffffff00137802 */ /* 0x000fce0000000f00 */
[----:B01-3--:R-:W-:Y:S05]  /*33b0*/  WARPSYNC.COLLECTIVE R19, `(.L_x_11087) ;  /* 0x0000000013087348 */ /* 0x00bfea0003c00000 */
[----:B0-----:R0:W2:Y:S02]  /*33c0*/  SHFL.IDX P0, R18, R16, R17, R18 ;  /* 0x0000001110127389 */ /* 0x0010a40000000012 */
[----:B0123--:R-:W-:Y:S05]  /*33d0*/  ENDCOLLECTIVE ;  /* 0x000000000000791b */ /* 0x00ffea0003800000 */
.L_x_11087:
[----:B------:R-:W-:Y:S05]  /*33e0*/  BSYNC B2 ;  /* 0x0000000000027941 */ /* 0x000fea0003800000 */
.L_x_11086:
[----:B------:R-:W-:Y:S05]  /*33f0*/  BRA `(.L_x_11088) ;  /* 0xffffffe4001c7947 */ /* 0x000fea000383ffff */
.L_x_11059:
[----:B------:R-:W-:Y:S01]  /*3400*/  BSSY B2, `(.L_x_11089) ;  /* 0x0000007000027945 */ /* 0x000fe20003800000 */
[----:B------:R-:W-:Y:S01]  /*3410*/  IMAD.U32 R18, RZ, RZ, UR10 ;  /* 0x0000000aff127e24 */ /* 0x000fe2000f8e00ff */
[----:B------:R-:W-:Y:S01]  /*3420*/  MOV R17, R6 ;  /* 0x0000000600117202 */ /* 0x000fe20000000f00 */
[----:B------:R-:W-:-:S07]  /*3430*/  IMAD.MOV.U32 R19, RZ, RZ, -0x1 ;  /* 0xffffffffff137424 */ /* 0x000fce00078e00ff */
[----:B01-3--:R-:W-:Y:S05]  /*3440*/  WARPSYNC.COLLECTIVE R19, `(.L_x_11090) ;  /* 0x0000000013087348 */ /* 0x00bfea0003c00000 */
[----:B0-----:R0:W2:Y:S02]  /*3450*/  SHFL.IDX P0, R18, R16, R17, R18 ;  /* 0x0000001110127389 */ /* 0x0010a40000000012 */
[----:B0123--:R-:W-:Y:S05]  /*3460*/  ENDCOLLECTIVE ;  /* 0x000000000000791b */ /* 0x00ffea0003800000 */
.L_x_11090:
[----:B------:R-:W-:Y:S05]  /*3470*/  BSYNC B2 ;  /* 0x0000000000027941 */ /* 0x000fea0003800000 */
.L_x_11089:
[----:B------:R-:W-:Y:S05]  /*3480*/  BRA `(.L_x_11091) ;  /* 0xffffffe400107947 */ /* 0x000fea000383ffff */
.L_x_11065:
[----:B------:R-:W-:Y:S01]  /*3490*/  BSSY B1, `(.L_x_11092) ;  /* 0x0000007000017945 */ /* 0x000fe20003800000 */
[----:B------:R-:W-:Y:S01]  /*34a0*/  MOV R18, UR10 ;  /* 0x0000000a00127c02 */ /* 0x000fe20008000f00 */
[----:B------:R-:W-:Y:S01]  /*34b0*/  IMAD.MOV.U32 R17, RZ, RZ, R25 ;  /* 0x000000ffff117224 */ /* 0x000fe200078e0019 */
[----:B------:R-:W-:-:S07]  /*34c0*/  MOV R19, 0xffffffff ;  /* 0xffffffff00137802 */ /* 0x000fce0000000f00 */
[----:B0123--:R-:W-:Y:S05]  /*34d0*/  WARPSYNC.COLLECTIVE R19, `(.L_x_11093) ;  /* 0x0000000013087348 */ /* 0x00ffea0003c00000 */
[----:B0-----:R0:W4:Y:S02]  /*34e0*/  SHFL.IDX P0, R18, R16, R17, R18 ;  /* 0x0000001110127389 */ /* 0x0011240000000012 */
[----:B01234-:R-:W-:Y:S05]  /*34f0*/  ENDCOLLECTIVE ;  /* 0x000000000000791b */ /* 0x01ffea0003800000 */
.L_x_11093:
[----:B------:R-:W-:Y:S05]  /*3500*/  BSYNC B1 ;  /* 0x0000000000017941 */ /* 0x000fea0003800000 */
.L_x_11092:
[----:B------:R-:W-:Y:S05]  /*3510*/  BRA `(.L_x_11094) ;  /* 0xffffffe400f07947 */ /* 0x000fea000383ffff */
.L_x_11067:
[----:B------:R-:W-:Y:S01]  /*3520*/  BSSY B1, `(.L_x_11095) ;  /* 0x0000007000017945 */ /* 0x000fe20003800000 */
[----:B------:R-:W-:Y:S01]  /*3530*/  IMAD.U32 R18, RZ, RZ, UR10 ;  /* 0x0000000aff127e24 */ /* 0x000fe2000f8e00ff */
[----:B------:R-:W-:Y:S01]  /*3540*/  MOV R17, R6 ;  /* 0x0000000600117202 */ /* 0x000fe20000000f00 */
[----:B------:R-:W-:-:S07]  /*3550*/  IMAD.MOV.U32 R19, RZ, RZ, -0x1 ;  /* 0xffffffffff137424 */ /* 0x000fce00078e00ff */
[----:B012---:R-:W-:Y:S05]  /*3560*/  WARPSYNC.COLLECTIVE R19, `(.L_x_11096) ;  /* 0x0000000013087348 */ /* 0x007fea0003c00000 */
[----:B------:R3:W4:Y:S02]  /*3570*/  SHFL.IDX P0, R18, R16, R17, R18 ;  /* 0x0000001110127389 */ /* 0x0007240000000012 */
[----:B01234-:R-:W-:Y:S05]  /*3580*/  ENDCOLLECTIVE ;  /* 0x000000000000791b */ /* 0x01ffea0003800000 */
.L_x_11096:
[----:B------:R-:W-:Y:S05]  /*3590*/  BSYNC B1 ;  /* 0x0000000000017941 */ /* 0x000fea0003800000 */
.L_x_11095:
[----:B------:R-:W-:Y:S05]  /*35a0*/  BRA `(.L_x_11097) ;  /* 0xffffffe400e47947 */ /* 0x000fea000383ffff */
.L_x_11074:
[----:B------:R-:W-:Y:S01]  /*35b0*/  MOV R18, UR10 ;  /* 0x0000000a00127c02 */ /* 0x000fe20008000f00 */
[----:B------:R-:W-:Y:S01]  /*35c0*/  IMAD.MOV.U32 R17, RZ, RZ, R25 ;  /* 0x000000ffff117224 */ /* 0x000fe200078e0019 */
[----:B------:R-:W-:-:S07]  /*35d0*/  MOV R19, 0xffffffff ;  /* 0xffffffff00137802 */ /* 0x000fce0000000f00 */
[----:B01-3--:R-:W-:Y:S05]  /*35e0*/  WARPSYNC.COLLECTIVE R19, `(.L_x_11098) ;  /* 0x0000000013087348 */ /* 0x00bfea0003c00000 */
[----:B0-----:R0:W2:Y:S02]  /*35f0*/  SHFL.IDX P0, R18, R16, R17, R18 ;  /* 0x0000001110127389 */ /* 0x0010a40000000012 */
[----:B0123--:R-:W-:Y:S05]  /*3600*/  ENDCOLLECTIVE ;  /* 0x000000000000791b */ /* 0x00ffea0003800000 */
.L_x_11098:
[----:B------:R-:W-:Y:S01]  /*3610*/  IMAD.MOV.U32 R29, RZ, RZ, R18 ;  /* 0x000000ffff1d7224 */ /* 0x000fe200078e0012 */
[----:B------:R-:W-:Y:S06]  /*3620*/  BRA `(.L_x_11099) ;  /* 0xffffffe800dc7947 */ /* 0x000fec000383ffff */
.L_x_11076:
[----:B------:R-:W-:Y:S01]  /*3630*/  BSSY B0, `(.L_x_11100) ;  /* 0x0000007000007945 */ /* 0x000fe20003800000 */
[----:B------:R-:W-:Y:S01]  /*3640*/  MOV R18, UR10 ;  /* 0x0000000a00127c02 */ /* 0x000fe20008000f00 */
[----:B------:R-:W-:Y:S01]  /*3650*/  IMAD.MOV.U32 R17, RZ, RZ, R6 ;  /* 0x000000ffff117224 */ /* 0x000fe200078e0006 */
[----:B------:R-:W-:-:S07]  /*3660*/  MOV R19, 0xffffffff ;  /* 0xffffffff00137802 */ /* 0x000fce0000000f00 */
[----:B01-3--:R-:W-:Y:S05]  /*3670*/  WARPSYNC.COLLECTIVE R19, `(.L_x_11101) ;  /* 0x0000000013087348 */ /* 0x00bfea0003c00000 */
[----:B0-----:R0:W2:Y:S02]  /*3680*/  SHFL.IDX P0, R18, R16, R17, R18 ;  /* 0x0000001110127389 */ /* 0x0010a40000000012 */
[----:B0123--:R-:W-:Y:S05]  /*3690*/  ENDCOLLECTIVE ;  /* 0x000000000000791b */ /* 0x00ffea0003800000 */
.L_x_11101:
[----:B------:R-:W-:Y:S05]  /*36a0*/  BSYNC B0 ;  /* 0x0000000000007941 */ /* 0x000fea0003800000 */
.L_x_11100:
[----:B------:R-:W-:Y:S05]  /*36b0*/  BRA `(.L_x_11102) ;  /* 0xffffffe800d07947 */ /* 0x000fea000383ffff */
.L_x_11103:
        /* <DEDUP_REMOVED lines=12> */
.L_x_58320:


//--------------------- .text._Z9cuda_gemmIiLi256ELi4ELi1ELi64ELi128ELi128ELi32ELi1ELi1EEviiiPT_S1_S1_ii --------------------------
	.section	.text._Z9cuda_gemmIiLi256ELi4ELi1ELi64ELi128ELi128ELi32ELi1ELi1EEviiiPT_S1_S1_ii,"ax",@progbits
	.align	128
        .global         _Z9cuda_gemmIiLi256ELi4ELi1ELi64ELi128ELi128ELi32ELi1ELi1EEviiiPT_S1_S1_ii
        .type           _Z9cuda_gemmIiLi256ELi4ELi1ELi64ELi128ELi128ELi32ELi1ELi1EEviiiPT_S1_S1_ii,@function
        .size           _Z9cuda_gemmIiLi256ELi4ELi1ELi64ELi128ELi128ELi32ELi1ELi1EEviiiPT_S1_S1_ii,(.L_x_58019 - _Z9cuda_gemmIiLi256ELi4ELi1ELi64ELi128ELi128ELi32ELi1ELi1EEviiiPT_S1_S1_ii)
        .other          _Z9cuda_gemmIiLi256ELi4ELi1ELi64ELi128ELi128ELi32ELi1ELi1EEviiiPT_S1_S1_ii,@"STO_CUDA_ENTRY STV_DEFAULT"
_Z9cuda_gemmIiLi256ELi4ELi1ELi64ELi128ELi128ELi32ELi1ELi1EEviiiPT_S1_S1_ii:
.text._Z9cuda_gemmIiLi256ELi4ELi1ELi64ELi128ELi128ELi32ELi1ELi1EEviiiPT_S1_S1_ii:
[----:B------:R-:W-:Y:S08]  /*0000*/  LDC R1, c[0x0][0x37c] ;  /* 0x0000df00ff017b82 */ /* 0x000ff00000000800 */
[----:B------:R-:W0:Y:S08]  /*0010*/  LDC R0, c[0x0][0x374] ;  /* 0x0000dd00ff007b82 */ /* 0x000e300000000800 */
[----:B------:R-:W1:Y:S01]  /*0020*/  S2UR UR4, SR_CTAID.Y ;  /* 0x00000000000479c3 */ /* 0x000e620000002600 */
[----:B0-----:R-:W-:-:S05]  /*0030*/  IMAD.SHL.U32 R0, R0, 0x4, RZ ;  /* 0x0000000400007824 */ /* 0x001fca00078e00ff */
[----:B-1----:R-:W-:-:S13]  /*0040*/  ISETP.LE.U32.AND P0, PT, R0, UR4, PT ;  /* 0x0000000400007c0c */ /* 0x002fda000bf03070 */
        /* <DEDUP_REMOVED lines=8> */
[----:B------:R-:W-:-:S05]  /*00d0*/  USHF.L.U32 UR7, UR5, 0x2, URZ ;  /* 0x0000000205077899 */ /* 0x000fca00080006ff */
[----:B0-----:R-:W0:Y:S01]  /*00e0*/  MUFU.RCP R6, R6 ;  /* 0x0000000600067308 */ /* 0x001e220000001000 */
[----:B-1----:R-:W-:-:S04]  /*00f0*/  IADD3 R2, PT, PT, R0, UR5, RZ ;  /* 0x0000000500027c10 */ /* 0x002fc8000fffe0ff */
[C---:B------:R-:W-:Y:S02]  /*0100*/  ISETP.GE.U32.AND P0, PT, R2.reuse, 0x40, PT ;  /* 0x000000400200780c */ /* 0x040fe40003f06070 */
[C---:B------:R-:W-:Y:S02]  /*0110*/  ISETP.GE.U32.AND P1, PT, R2.reuse, 0x10, PT ;  /* 0x000000100200780c */ /* 0x040fe40003f26070 */
[C---:B------:R-:W-:Y:S02]  /*0120*/  VIMNMX.U32 R3, PT, PT, R2.reuse, 0x40, !PT ;  /* 0x0000004002037848 */ /* 0x040fe40007fe0000 */
[----:B------:R-:W-:Y:S02]  /*0130*/  SEL R9, RZ, 0x1, P0 ;  /* 0x00000001ff097807 */ /* 0x000fe40000000000 */
[----:B------:R-:W-:Y:S02]  /*0140*/  VIMNMX.U32 R8, PT, PT, R2, 0x10, !PT ;  /* 0x0000001002087848 */ /* 0x000fe40007fe0000 */
[----:B------:R-:W-:Y:S01]  /*0150*/  SEL R7, RZ, 0x1, P1 ;  /* 0x00000001ff077807 */ /* 0x000fe20000800000 */
[----:B0-----:R-:W-:Y:S01]  /*0160*/  VIADD R4, R6, 0xffffffe ;  /* 0x0ffffffe06047836 */ /* 0x001fe20000000000 */
[----:B------:R-:W-:-:S03]  /*0170*/  IADD3 R3, PT, PT, R3, -R2, -R9 ;  /* 0x8000000203037210 */ /* 0x000fc60007ffe809 */
[----:B------:R0:W1:Y:S02]  /*0180*/  F2I.FTZ.U32.TRUNC.NTZ R5, R4 ;  /* 0x0000000400057305 */ /* 0x000064000021f000 */
[----:B0-----:R-:W-:Y:S02]  /*0190*/  IMAD.MOV.U32 R4, RZ, RZ, RZ ;  /* 0x000000ffff047224 */ /* 0x001fe400078e00ff */
[----:B-1----:R-:W-:-:S04]  /*01a0*/  IMAD.MOV R11, RZ, RZ, -R5 ;  /* 0x000000ffff0b7224 */ /* 0x002fc800078e0a05 */
[----:B------:R-:W-:-:S04]  /*01b0*/  IMAD R11, R11, UR5, RZ ;  /* 0x000000050b0b7c24 */ /* 0x000fc8000f8e02ff */
[----:B------:R-:W-:Y:S01]  /*01c0*/  IMAD.HI.U32 R4, R5, R11, R4 ;  /* 0x0000000b05047227 */ /* 0x000fe200078e0004 */
[----:B------:R-:W-:-:S05]  /*01d0*/  IADD3 R5, PT, PT, R8, -R2, -R7 ;  /* 0x8000000208057210 */ /* 0x000fca0007ffe807 */
[----:B------:R-:W-:-:S04]  /*01e0*/  IMAD.HI.U32 R6, R4, R3, RZ ;  /* 0x0000000304067227 */ /* 0x000fc800078e00ff */
[----:B------:R-:W-:-:S04]  /*01f0*/  IMAD.HI.U32 R8, R4, R5, RZ ;  /* 0x0000000504087227 */ /* 0x000fc800078e00ff */
[----:B------:R-:W-:Y:S02]  /*0200*/  IMAD.MOV R4, RZ, RZ, -R6 ;  /* 0x000000ffff047224 */ /* 0x000fe400078e0a06 */
[----:B------:R-:W-:Y:S02]  /*0210*/  IMAD.MOV R10, RZ, RZ, -R8 ;  /* 0x000000ffff0a7224 */ /* 0x000fe400078e0a08 */
[----:B------:R-:W-:Y:S02]  /*0220*/  IMAD R3, R4, UR5, R3 ;  /* 0x0000000504037c24 */ /* 0x000fe4000f8e0203 */
[----:B------:R-:W-:Y:S01]  /*0230*/  IMAD R4, R10, UR5, R5 ;  /* 0x000000050a047c24 */ /* 0x000fe2000f8e0205 */
[----:B------:R-:W-:Y:S02]  /*0240*/  MOV R5, 0x400 ;  /* 0x0000040000057802 */ /* 0x000fe40000000f00 */
[----:B------:R-:W-:Y:S02]  /*0250*/  ISETP.GE.U32.AND P2, PT, R3, UR5, PT ;  /* 0x0000000503007c0c */ /* 0x000fe4000bf46070 */
[----:B------:R-:W-:Y:S01]  /*0260*/  ISETP.GE.U32.AND P3, PT, R4, UR5, PT ;  /* 0x0000000504007c0c */ /* 0x000fe2000bf66070 */
[----:B------:R-:W-:Y:S01]  /*0270*/  VIADD R10, R5, 0x4080 ;  /* 0x00004080050a7836 */ /* 0x000fe20000000000 */
[----:B--2---:R-:W-:-:S02]  /*0280*/  LEA R11, R12, R5, 0x18 ;  /* 0x000000050c0b7211 */ /* 0x004fc400078ec0ff */
[----:B------:R-:W-:-:S07]  /*0290*/  IADD3 R5, PT, PT, R5, 0x4180, RZ ;  /* 0x0000418005057810 */ /* 0x000fce0007ffe0ff */
[----:B------:R-:W-:Y:S01]  /*02a0*/  @P2 IADD3 R3, PT, PT, R3, -UR5, RZ ;  /* 0x8000000503032c10 */ /* 0x000fe2000fffe0ff */
[----:B------:R-:W-:Y:S01]  /*02b0*/  @P2 VIADD R6, R6, 0x1 ;  /* 0x0000000106062836 */ /* 0x000fe20000000000 */
[----:B------:R-:W-:Y:S01]  /*02c0*/  @P3 IADD3 R8, PT, PT, R8, 0x1, RZ ;  /* 0x0000000108083810 */ /* 0x000fe20007ffe0ff */
[----:B------:R-:W-:Y:S01]  /*02d0*/  @P3 VIADD R4, R4, -UR5 ;  /* 0x8000000504043c36 */ /* 0x000fe20008000000 */
[----:B------:R-:W-:Y:S02]  /*02e0*/  ISETP.GE.U32.AND P0, PT, R3, UR5, PT ;  /* 0x0000000503007c0c */ /* 0x000fe4000bf06070 */
[----:B------:R-:W-:Y:S02]  /*02f0*/  ISETP.NE.U32.AND P2, PT, RZ, UR5, PT ;  /* 0x00000005ff007c0c */ /* 0x000fe4000bf45070 */
[----:B------:R-:W-:Y:S02]  /*0300*/  ISETP.GE.U32.AND P1, PT, R4, UR5, PT ;  /* 0x0000000504007c0c */ /* 0x000fe4000bf26070 */
[----:B------:R-:W-:-:S05]  /*0310*/  LOP3.LUT R4, R0, 0x1f, RZ, 0xc0, !PT ;  /* 0x0000001f00047812 */ /* 0x000fca00078ec0ff */
[----:B---3--:R-:W-:Y:S01]  /*0320*/  IMAD R3, R13, 0x20, R4 ;  /* 0x000000200d037824 */ /* 0x008fe200078e0204 */
[----:B------:R-:W-:Y:S01]  /*0330*/  LEA R13, R12, R5, 0x18 ;  /* 0x000000050c0d7211 */ /* 0x000fe200078ec0ff */
[----:B------:R-:W-:Y:S01]  /*0340*/  IMAD R4, R4, 0x204, R11 ;  /* 0x0000020404047824 */ /* 0x000fe200078e020b */
[----:B------:R-:W-:Y:S01]  /*0350*/  LOP3.LUT R11, RZ, UR5, RZ, 0x33, !PT ;  /* 0x00000005ff0b7c12 */ /* 0x000fe2000f8e33ff */
[----:B------:R-:W-:Y:S01]  /*0360*/  @P0 VIADD R6, R6, 0x1 ;  /* 0x0000000106060836 */ /* 0x000fe20000000000 */
[----:B------:R-:W-:Y:S01]  /*0370*/  SHF.R.U32.HI R5, RZ, 0x5, R0 ;  /* 0x00000005ff057819 */ /* 0x000fe20000011600 */
[----:B------:R-:W-:-:S03]  /*0380*/  @P1 VIADD R8, R8, 0x1 ;  /* 0x0000000108081836 */ /* 0x000fc60000000000 */
[C---:B------:R-:W-:Y:S02]  /*0390*/  SEL R6, R11.reuse, R6, !P2 ;  /* 0x000000060b067207 */ /* 0x040fe40005000000 */
[----:B------:R-:W-:Y:S02]  /*03a0*/  SEL R8, R11, R8, !P2 ;  /* 0x000000080b087207 */ /* 0x000fe40005000000 */
[----:B------:R-:W-:Y:S01]  /*03b0*/  LEA R11, R12, R10, 0x18 ;  /* 0x0000000a0c0b7211 */ /* 0x000fe200078ec0ff */
[----:B------:R-:W-:Y:S02]  /*03c0*/  VIADD R10, R2, UR5 ;  /* 0x00000005020a7c36 */ /* 0x000fe40008000000 */
[----:B------:R-:W-:Y:S02]  /*03d0*/  IMAD.IADD R7, R7, 0x1, R8 ;  /* 0x0000000107077824 */ /* 0x000fe400078e0208 */
[----:B------:R-:W-:Y:S02]  /*03e0*/  VIADD R8, R5, UR6 ;  /* 0x0000000605087c36 */ /* 0x000fe40008000000 */
[----:B------:R-:W-:Y:S01]  /*03f0*/  IMAD R12, R0, 0x4, R13 ;  /* 0x00000004000c7824 */ /* 0x000fe200078e020d */
[----:B------:R-:W-:Y:S01]  /*0400*/  IADD3 R13, PT, PT, R10, UR5, RZ ;  /* 0x000000050a0d7c10 */ /* 0x000fe2000fffe0ff */
[----:B------:R-:W-:Y:S01]  /*0410*/  IMAD R11, R0, 0x4, R11 ;  /* 0x00000004000b7824 */ /* 0x000fe200078e020b */
[----:B------:R-:W-:Y:S01]  /*0420*/  LOP3.LUT R14, R8, 0x7f, RZ, 0x3c, !PT ;  /* 0x0000007f080e7812 */ /* 0x000fe200078e3cff */
[----:B------:R-:W-:Y:S01]  /*0430*/  IMAD.IADD R6, R9, 0x1, R6 ;  /* 0x0000000109067824 */ /* 0x000fe200078e0206 */
[----:B------:R-:W-:Y:S01]  /*0440*/  MOV R9, UR4 ;  /* 0x0000000400097c02 */ /* 0x000fe20008000f00 */
[----:B------:R-:W-:Y:S01]  /*0450*/  ULOP3.LUT UR4, UR6, 0xff, URZ, 0xc0, !UPT ;  /* 0x000000ff06047892 */ /* 0x000fe2000f8ec0ff */
[----:B------:R-:W-:-:S11]  /*0460*/  LOP3.LUT R16, R14, 0xff, RZ, 0xc0, !PT ;  /* 0x000000ff0e107812 */ /* 0x000fd600078ec0ff */
[----:B------:R-:W-:Y:S05]  /*0470*/  CALL.REL.NOINC `($__internal_68_$__cuda_sm20_div_u16) ;  /* 0x0000000c007c7944 */ /* 0x000fea0003c00000 */
[----:B------:R-:W-:Y:S01]  /*0480*/  LOP3.LUT R22, R22, 0x3, RZ, 0xc0, !PT ;  /* 0x0000000316167812 */ /* 0x000fe200078ec0ff */
[----:B------:R-:W-:Y:S01]  /*0490*/  VIADD R24, R8, UR6 ;  /* 0x0000000608187c36 */ /* 0x000fe20008000000 */
[----:B------:R-:W0:Y:S06]  /*04a0*/  LDCU.64 UR8, c[0x0][0x358] ;  /* 0x00006b00ff0877ac */ /* 0x000e2c0008000a00 */
.L_x_11123:
[----:B------:R-:W-:Y:S01]  /*04b0*/  ISETP.GT.U32.AND P0, PT, R0, 0x3f, PT ;  /* 0x0000003f0000780c */ /* 0x000fe20003f04070 */
[----:B------:R-:W-:-:S12]  /*04c0*/  BSSY.RECONVERGENT B0, `(.L_x_11104) ;  /* 0x0000039000007945 */ /* 0x000fd80003800200 */
[----:B------:R-:W-:Y:S05]  /*04d0*/  @P0 BRA `(.L_x_11105) ;  /* 0x0000000000dc0947 */ /* 0x000fea0003800000 */
[C---:B------:R-:W-:Y:S01]  /*04e0*/  LOP3.LUT R18, R6.reuse, 0x3, RZ, 0xc0, !PT ;  /* 0x0000000306127812 */ /* 0x040fe200078ec0ff */
[----:B------:R-:W-:Y:S01]  /*04f0*/  BSSY.RECONVERGENT B1, `(.L_x_11106) ;  /* 0x0000019000017945 */ /* 0x000fe20003800200 */
[----:B------:R-:W-:Y:S01]  /*0500*/  ISETP.GE.U32.AND P0, PT, R6, 0x3, PT ;  /* 0x000000030600780c */ /* 0x000fe20003f06070 */
[----:B------:R-:W-:Y:S01]  /*0510*/  IMAD.MOV.U32 R26, RZ, RZ, R0 ;  /* 0x000000ffff1a7224 */ /* 0x000fe200078e0000 */
[----:B------:R-:W-:-:S13]  /*0520*/  ISETP.NE.AND P1, PT, R18, 0x3, PT ;  /* 0x000000031200780c */ /* 0x000fda0003f25270 */
[----:B------:R-:W-:Y:S05]  /*0530*/  @!P1 BRA `(.L_x_11107) ;  /* 0x0000000000509947 */ /* 0x000fea0003800000 */
[----:B------:R-:W1:Y:S01]  /*0540*/  LDC.64 R14, c[0x0][0x390] ;  /* 0x0000e400ff0e7b82 */ /* 0x000e620000000a00 */
[----:B------:R-:W-:-:S04]  /*0550*/  IMAD R17, R9, 0x40, R0 ;  /* 0x0000004009117824 */ /* 0x000fc800078e0200 */
[----:B-1----:R-:W-:-:S05]  /*0560*/  IMAD.WIDE R14, R17, 0x4, R14 ;  /* 0x00000004110e7825 */ /* 0x002fca00078e020e */
[----:B0-----:R-:W2:Y:S01]  /*0570*/  LDG.E R16, desc[UR8][R14.64] ;  /* 0x000000080e107981 */ /* 0x001ea2000c1e1900 */
[----:B------:R-:W-:Y:S02]  /*0580*/  ISETP.NE.AND P1, PT, R18, RZ, PT ;  /* 0x000000ff1200720c */ /* 0x000fe40003f25270 */
[----:B------:R-:W-:Y:S01]  /*0590*/  MOV R26, R2 ;  /* 0x00000002001a7202 */ /* 0x000fe20000000f00 */
[----:B--2---:R1:W-:Y:S10]  /*05a0*/  STS [R11], R16 ;  /* 0x000000100b007388 */ /* 0x0043f40000000800 */
[----:B------:R-:W-:Y:S05]  /*05b0*/  @!P1 BRA `(.L_x_11107) ;  /* 0x0000000000309947 */ /* 0x000fea0003800000 */
[----:B------:R-:W-:Y:S02]  /*05c0*/  ISETP.NE.AND P1, PT, R18, 0x1, PT ;  /* 0x000000011200780c */ /* 0x000fe40003f25270 */
[----:B-1----:R-:W-:-:S05]  /*05d0*/  IADD3 R16, P2, PT, R14, UR7, RZ ;  /* 0x000000070e107c10 */ /* 0x002fca000ff5e0ff */
[----:B------:R-:W-:-:S06]  /*05e0*/  IMAD.X R17, RZ, RZ, R15, P2 ;  /* 0x000000ffff117224 */ /* 0x000fcc00010e060f */
[----:B------:R-:W-:Y:S02]  /*05f0*/  @P1 IADD3 R14, P2, PT, R16, UR7, RZ ;  /* 0x00000007100e1c10 */ /* 0x000fe4000ff5e0ff */
        /* <DEDUP_REMOVED lines=8> */
.L_x_11107:
[----:B0-----:R-:W-:Y:S05]  /*0680*/  BSYNC.RECONVERGENT B1 ;  /* 0x0000000000017941 */ /* 0x001fea0003800200 */
.L_x_11106:
[----:B------:R-:W-:Y:S05]  /*0690*/  @!P0 BRA `(.L_x_11105) ;  /* 0x00000000006c8947 */ /* 0x000fea0003800000 */
[----:B------:R-:W0:Y:S01]  /*06a0*/  S2UR UR5, SR_CgaCtaId ;  /* 0x00000000000579c3 */ /* 0x000e220000008800 */
[----:B------:R-:W-:Y:S01]  /*06b0*/  UMOV UR4, 0x400 ;  /* 0x0000040000047882 */ /* 0x000fe20000000000 */
[----:B------:R-:W-:Y:S01]  /*06c0*/  IMAD R25, R9, 0x40, R26 ;  /* 0x0000004009197824 */ /* 0x000fe200078e021a */
[----:B------:R-:W-:-:S04]  /*06d0*/  UIADD3 UR4, UPT, UPT, UR4, 0x4080, URZ ;  /* 0x0000408004047890 */ /* 0x000fc8000fffe0ff */
[----:B0-----:R-:W-:-:S06]  /*06e0*/  ULEA UR4, UR5, UR4, 0x18 ;  /* 0x0000000405047291 */ /* 0x001fcc000f8ec0ff */
[----:B------:R-:W-:-:S07]  /*06f0*/  LEA R23, R26, UR4, 0x2 ;  /* 0x000000041a177c11 */ /* 0x000fce000f8e10ff */
.L_x_11108:
[----:B--2---:R-:W0:Y:S08]  /*0700*/  LDC.64 R18, c[0x0][0x390] ;  /* 0x0000e400ff127b82 */ /* 0x004e300000000a00 */
[----:B------:R-:W2:Y:S01]  /*0710*/  LDC R27, c[0x0][0x360] ;  /* 0x0000d800ff1b7b82 */ /* 0x000ea20000000800 */
[----:B0-----:R-:W-:-:S05]  /*0720*/  IMAD.WIDE R18, R25, 0x4, R18 ;  /* 0x0000000419127825 */ /* 0x001fca00078e0212 */
[----:B---3--:R-:W3:Y:S01]  /*0730*/  LDG.E R28, desc[UR8][R18.64] ;  /* 0x00000008121c7981 */ /* 0x008ee2000c1e1900 */
[----:B--2---:R-:W-:-:S04]  /*0740*/  IMAD.WIDE.U32 R20, R27, 0x4, R18 ;  /* 0x000000041b147825 */ /* 0x004fc800078e0012 */
[C-C-:B-1----:R-:W-:Y:S02]  /*0750*/  IMAD.WIDE.U32 R16, R27.reuse, 0x8, R18.reuse ;  /* 0x000000081b107825 */ /* 0x142fe400078e0012 */
[----:B------:R-:W2:Y:S02]  /*0760*/  LDG.E R20, desc[UR8][R20.64] ;  /* 0x0000000814147981 */ /* 0x000ea4000c1e1900 */
[C---:B------:R-:W-:Y:S02]  /*0770*/  IMAD.WIDE.U32 R14, R27.reuse, 0xc, R18 ;  /* 0x0000000c1b0e7825 */ /* 0x040fe400078e0012 */
[----:B------:R-:W4:Y:S04]  /*0780*/  LDG.E R16, desc[UR8][R16.64] ;  /* 0x0000000810107981 */ /* 0x000f28000c1e1900 */
[----:B------:R0:W5:Y:S01]  /*0790*/  LDG.E R14, desc[UR8][R14.64] ;  /* 0x000000080e0e7981 */ /* 0x000162000c1e1900 */
[C-C-:B------:R-:W-:Y:S01]  /*07a0*/  IMAD R29, R27.reuse, 0x8, R23.reuse ;  /* 0x000000081b1d7824 */ /* 0x140fe200078e0217 */
[----:B------:R-:W-:Y:S01]  /*07b0*/  IADD3 R26, PT, PT, R26, UR7, RZ ;  /* 0x000000071a1a7c10 */ /* 0x000fe2000fffe0ff */
[----:B0-----:R-:W-:-:S03]  /*07c0*/  IMAD R15, R27, 0xc, R23 ;  /* 0x0000000c1b0f7824 */ /* 0x001fc600078e0217 */
[----:B------:R-:W-:Y:S01]  /*07d0*/  ISETP.GE.U32.AND P0, PT, R26, 0x40, PT ;  /* 0x000000401a00780c */ /* 0x000fe20003f06070 */
[----:B------:R-:W-:Y:S01]  /*07e0*/  VIADD R25, R25, UR7 ;  /* 0x0000000719197c36 */ /* 0x000fe20008000000 */
[----:B---3--:R-:W-:Y:S04]  /*07f0*/  STS [R23], R28 ;  /* 0x0000001c17007388 */ /* 0x008fe80000000800 */
[----:B--2---:R0:W-:Y:S04]  /*0800*/  STS [R23+UR7], R20 ;  /* 0x0000001417007988 */ /* 0x0041e80008000807 */
[----:B----4-:R3:W-:Y:S04]  /*0810*/  STS [R29], R16 ;  /* 0x000000101d007388 */ /* 0x0107e80000000800 */
[----:B-----5:R3:W-:Y:S01]  /*0820*/  STS [R15], R14 ;  /* 0x0000000e0f007388 */ /* 0x0207e20000000800 */
[----:B0-----:R-:W-:Y:S01]  /*0830*/  IMAD R23, R27, 0x10, R23 ;  /* 0x000000101b177824 */ /* 0x001fe200078e0217 */
[----:B------:R-:W-:Y:S06]  /*0840*/  @!P0 BRA `(.L_x_11108) ;  /* 0xfffffffc00ac8947 */ /* 0x000fec000383ffff */
.L_x_11105:
[----:B0-----:R-:W-:Y:S05]  /*0850*/  BSYNC.RECONVERGENT B0 ;  /* 0x0000000000007941 */ /* 0x001fea0003800200 */
.L_x_11104:
[----:B------:R-:W-:Y:S01]  /*0860*/  ISETP.GT.U32.AND P0, PT, R0, 0xf, PT ;  /* 0x0000000f0000780c */ /* 0x000fe20003f04070 */
[----:B------:R-:W-:Y:S01]  /*0870*/  BSSY.RECONVERGENT B0, `(.L_x_11109) ;  /* 0x0000022000007945 */ /* 0x000fe20003800200 */
[----:B------:R-:W-:Y:S01]  /*0880*/  LOP3.LUT R18, R7, 0x3, RZ, 0xc0, !PT ;  /* 0x0000000307127812 */ /* 0x000fe200078ec0ff */
[----:B--2---:R-:W-:-:S10]  /*0890*/  VIADD R19, R12, UR7 ;  /* 0x000000070c137c36 */ /* 0x004fd40008000000 */
[----:B------:R-:W-:Y:S05]  /*08a0*/  @P0 BRA `(.L_x_11110) ;  /* 0x0000000000780947 */ /* 0x000fea0003800000 */
[----:B------:R-:W-:Y:S01]  /*08b0*/  ISETP.NE.AND P2, PT, R18, 0x3, PT ;  /* 0x000000031200780c */ /* 0x000fe20003f45270 */
[----:B------:R-:W-:Y:S01]  /*08c0*/  BSSY.RECONVERGENT B1, `(.L_x_11111) ;  /* 0x000000d000017945 */ /* 0x000fe20003800200 */
[----:B------:R-:W-:Y:S02]  /*08d0*/  ISETP.GE.U32.AND P1, PT, R7, 0x3, PT ;  /* 0x000000030700780c */ /* 0x000fe40003f26070 */
[----:B---3--:R-:W-:-:S09]  /*08e0*/  MOV R14, R0 ;  /* 0x00000000000e7202 */ /* 0x008fd20000000f00 */
[----:B------:R-:W-:Y:S05]  /*08f0*/  @!P2 BRA `(.L_x_11112) ;  /* 0x000000000024a947 */ /* 0x000fea0003800000 */
[----:B------:R0:W-:Y:S01]  /*0900*/  STS [R12], RZ ;  /* 0x000000ff0c007388 */ /* 0x0001e20000000800 */
[----:B------:R-:W-:Y:S01]  /*0910*/  ISETP.NE.AND P2, PT, R18, RZ, PT ;  /* 0x000000ff1200720c */ /* 0x000fe20003f45270 */
[----:B------:R-:W-:-:S12]  /*0920*/  IMAD.MOV.U32 R14, RZ, RZ, R2 ;  /* 0x000000ffff0e7224 */ /* 0x000fd800078e0002 */
[----:B0-----:R-:W-:Y:S05]  /*0930*/  @!P2 BRA `(.L_x_11112) ;  /* 0x000000000014a947 */ /* 0x001fea0003800000 */
[----:B------:R-:W-:Y:S01]  /*0940*/  ISETP.NE.AND P2, PT, R18, 0x1, PT ;  /* 0x000000011200780c */ /* 0x000fe20003f45270 */
[----:B------:R0:W-:Y:S01]  /*0950*/  STS [R12+UR7], RZ ;  /* 0x000000ff0c007988 */ /* 0x0001e20008000807 */
[----:B------:R-:W-:-:S11]  /*0960*/  IMAD.MOV.U32 R14, RZ, RZ, R10 ;  /* 0x000000ffff0e7224 */ /* 0x000fd600078e000a */
[----:B------:R0:W-:Y:S01]  /*0970*/  @P2 STS [R19+UR7], RZ ;  /* 0x000000ff13002988 */ /* 0x0001e20008000807 */
[----:B------:R-:W-:-:S07]  /*0980*/  @P2 IMAD.MOV.U32 R14, RZ, RZ, R13 ;  /* 0x000000ffff0e2224 */ /* 0x000fce00078e000d */
.L_x_11112:
[----:B------:R-:W-:Y:S05]  /*0990*/  BSYNC.RECONVERGENT B1 ;  /* 0x0000000000017941 */ /* 0x000fea0003800200 */
.L_x_11111:
[----:B------:R-:W-:Y:S05]  /*09a0*/  @!P1 BRA `(.L_x_11110) ;  /* 0x0000000000389947 */ /* 0x000fea0003800000 */
[----:B-1----:R-:W1:Y:S01]  /*09b0*/  S2R R16, SR_CgaCtaId ;  /* 0x0000000000107919 */ /* 0x002e620000008800 */
[----:B------:R-:W-:-:S04]  /*09c0*/  MOV R15, 0x400 ;  /* 0x00000400000f7802 */ /* 0x000fc80000000f00 */
[----:B------:R-:W-:-:S04]  /*09d0*/  IADD3 R15, PT, PT, R15, 0x4180, RZ ;  /* 0x000041800f0f7810 */ /* 0x000fc80007ffe0ff */
[----:B-1----:R-:W-:-:S07]  /*09e0*/  LEA R21, R16, R15, 0x18 ;  /* 0x0000000f10157211 */ /* 0x002fce00078ec0ff */
.L_x_11113:
        /* <DEDUP_REMOVED lines=10> */
.L_x_11110:
[----:B------:R-:W-:Y:S05]  /*0a90*/  BSYNC.RECONVERGENT B0 ;  /* 0x0000000000007941 */ /* 0x000fea0003800200 */
.L_x_11109:
[----:B------:R-:W-:Y:S01]  /*0aa0*/  ISETP.NE.AND P1, PT, R22, 0x2, PT ;  /* 0x000000021600780c */ /* 0x000fe20003f25270 */
[----:B------:R-:W-:Y:S01]  /*0ab0*/  BSSY.RECONVERGENT B0, `(.L_x_11114) ;  /* 0x000001a000007945 */ /* 0x000fe20003800200 */
[----:B------:R-:W-:-:S11]  /*0ac0*/  IMAD.MOV.U32 R23, RZ, RZ, R5 ;  /* 0x000000ffff177224 */ /* 0x000fd600078e0005 */
[----:B------:R-:W-:Y:S05]  /*0ad0*/  @!P1 BRA `(.L_x_11115) ;  /* 0x00000000005c9947 */ /* 0x000fea0003800000 */
[----:B--23--:R-:W1:Y:S01]  /*0ae0*/  LDC.64 R14, c[0x0][0x398] ;  /* 0x0000e600ff0e7b82 */ /* 0x00ce620000000a00 */
[----:B------:R-:W-:-:S04]  /*0af0*/  IMAD R17, R5, 0x80, R3 ;  /* 0x0000008005117824 */ /* 0x000fc800078e0203 */
[----:B-1----:R-:W-:-:S06]  /*0b00*/  IMAD.WIDE.U32 R16, R17, 0x4, R14 ;  /* 0x0000000411107825 */ /* 0x002fcc00078e000e */
[----:B------:R-:W2:Y:S01]  /*0b10*/  LDG.E R17, desc[UR8][R16.64] ;  /* 0x0000000810117981 */ /* 0x000ea2000c1e1900 */
[----:B------:R-:W-:Y:S01]  /*0b20*/  LEA R20, R5, R4, 0x2 ;  /* 0x0000000405147211 */ /* 0x000fe200078e10ff */
[----:B------:R-:W-:Y:S01]  /*0b30*/  IMAD.MOV.U32 R23, RZ, RZ, R8 ;  /* 0x000000ffff177224 */ /* 0x000fe200078e0008 */
[----:B------:R-:W-:-:S03]  /*0b40*/  ISETP.NE.AND P1, PT, R22, 0x3, PT ;  /* 0x000000031600780c */ /* 0x000fc60003f25270 */
[----:B--2---:R4:W-:Y:S10]  /*0b50*/  STS [R20], R17 ;  /* 0x0000001114007388 */ /* 0x0049f40000000800 */
[----:B------:R-:W-:Y:S05]  /*0b60*/  @!P1 BRA `(.L_x_11115) ;  /* 0x0000000000389947 */ /* 0x000fea0003800000 */
[----:B------:R-:W-:Y:S01]  /*0b70*/  ISETP.NE.AND P1, PT, R22, RZ, PT ;  /* 0x000000ff1600720c */ /* 0x000fe20003f25270 */
[----:B----4-:R-:W-:-:S04]  /*0b80*/  IMAD R17, R8, 0x80, R3 ;  /* 0x0000008008117824 */ /* 0x010fc800078e0203 */
[----:B------:R-:W-:-:S06]  /*0b90*/  IMAD.WIDE.U32 R16, R17, 0x4, R14 ;  /* 0x0000000411107825 */ /* 0x000fcc00078e000e */
[----:B------:R-:W2:Y:S02]  /*0ba0*/  LDG.E R16, desc[UR8][R16.64] ;  /* 0x0000000810107981 */ /* 0x000ea4000c1e1900 */
[----:B------:R-:W-:-:S05]  /*0bb0*/  @P1 LEA R21, R24, R3, 0x7 ;  /* 0x0000000318151211 */ /* 0x000fca00078e38ff */
[----:B------:R-:W-:-:S06]  /*0bc0*/  @P1 IMAD.WIDE.U32 R14, R21, 0x4, R14 ;  /* 0x00000004150e1825 */ /* 0x000fcc00078e000e */
[----:B------:R-:W3:Y:S01]  /*0bd0*/  @P1 LDG.E R14, desc[UR8][R14.64] ;  /* 0x000000080e0e1981 */ /* 0x000ee2000c1e1900 */
[----:B------:R-:W-:-:S04]  /*0be0*/  IMAD.U32 R21, RZ, RZ, UR6 ;  /* 0x00000006ff157e24 */ /* 0x000fc8000f8e00ff */
[----:B------:R-:W-:-:S05]  /*0bf0*/  IMAD R25, R21, 0x4, R20 ;  /* 0x0000000415197824 */ /* 0x000fca00078e0214 */
[----:B------:R-:W-:Y:S01]  /*0c00*/  @P1 LEA R21, R21, R25, 0x2 ;  /* 0x0000001915151211 */ /* 0x000fe200078e10ff */
[----:B------:R-:W-:Y:S02]  /*0c10*/  IMAD.MOV.U32 R23, RZ, RZ, R24 ;  /* 0x000000ffff177224 */ /* 0x000fe400078e0018 */
[----:B------:R-:W-:Y:S01]  /*0c20*/  @P1 VIADD R23, R24, UR6 ;  /* 0x0000000618171c36 */ /* 0x000fe20008000000 */
[----:B--2---:R1:W-:Y:S04]  /*0c30*/  STS [R25], R16 ;  /* 0x0000001019007388 */ /* 0x0043e80000000800 */
[----:B---3--:R1:W-:Y:S02]  /*0c40*/  @P1 STS [R21], R14 ;  /* 0x0000000e15001388 */ /* 0x0083e40000000800 */
.L_x_11115:
[----:B------:R-:W-:Y:S05]  /*0c50*/  BSYNC.RECONVERGENT B0 ;  /* 0x0000000000007941 */ /* 0x000fea0003800200 */
.L_x_11114:
[----:B------:R-:W-:Y:S01]  /*0c60*/  BSSY.RECONVERGENT B0, `(.L_x_11116) ;  /* 0x000001d000007945 */ /* 0x000fe20003800200 */
.L_x_11117:
[----:B-123--:R-:W1:Y:S01]  /*0c70*/  LDC.64 R14, c[0x0][0x398] ;  /* 0x0000e600ff0e7b82 */ /* 0x00ee620000000a00 */
[C---:B------:R-:W-:Y:S01]  /*0c80*/  VIADD R16, R23.reuse, UR6 ;  /* 0x0000000617107c36 */ /* 0x040fe20008000000 */
[----:B------:R-:W-:-:S03]  /*0c90*/  LEA R27, R23, R3, 0x7 ;  /* 0x00000003171b7211 */ /* 0x000fc600078e38ff */
[C---:B------:R-:W-:Y:S01]  /*0ca0*/  IMAD R21, R16.reuse, 0x80, R3 ;  /* 0x0000008010157824 */ /* 0x040fe200078e0203 */
[----:B------:R-:W-:-:S05]  /*0cb0*/  IADD3 R16, PT, PT, R16, UR6, RZ ;  /* 0x0000000610107c10 */ /* 0x000fca000fffe0ff */
[C---:B------:R-:W-:Y:S02]  /*0cc0*/  VIADD R28, R16.reuse, UR6 ;  /* 0x00000006101c7c36 */ /* 0x040fe40008000000 */
[----:B----4-:R-:W-:-:S03]  /*0cd0*/  IMAD R17, R16, 0x80, R3 ;  /* 0x0000008010117824 */ /* 0x010fc600078e0203 */
[----:B------:R-:W-:Y:S01]  /*0ce0*/  LEA R25, R28, R3, 0x7 ;  /* 0x000000031c197211 */ /* 0x000fe200078e38ff */
[----:B-1----:R-:W-:-:S04]  /*0cf0*/  IMAD.WIDE.U32 R26, R27, 0x4, R14 ;  /* 0x000000041b1a7825 */ /* 0x002fc800078e000e */
[--C-:B------:R-:W-:Y:S02]  /*0d00*/  IMAD.WIDE.U32 R20, R21, 0x4, R14.reuse ;  /* 0x0000000415147825 */ /* 0x100fe400078e000e */
[----:B------:R1:W2:Y:S02]  /*0d10*/  LDG.E R26, desc[UR8][R26.64] ;  /* 0x000000081a1a7981 */ /* 0x0002a4000c1e1900 */
[--C-:B------:R-:W-:Y:S02]  /*0d20*/  IMAD.WIDE.U32 R16, R17, 0x4, R14.reuse ;  /* 0x0000000411107825 */ /* 0x100fe400078e000e */
[----:B------:R3:W4:Y:S02]  /*0d30*/  LDG.E R20, desc[UR8][R20.64] ;  /* 0x0000000814147981 */ /* 0x000724000c1e1900 */
[----:B------:R-:W-:Y:S02]  /*0d40*/  IMAD.WIDE.U32 R14, R25, 0x4, R14 ;  /* 0x00000004190e7825 */ /* 0x000fe400078e000e */
[----:B------:R-:W5:Y:S04]  /*0d50*/  LDG.E R16, desc[UR8][R16.64] ;  /* 0x0000000810107981 */ /* 0x000f68000c1e1900 */
[----:B------:R-:W5:Y:S01]  /*0d60*/  LDG.E R14, desc[UR8][R14.64] ;  /* 0x000000080e0e7981 */ /* 0x000f62000c1e1900 */
[----:B------:R-:W-:-:S02]  /*0d70*/  IMAD R25, R23, 0x4, R4 ;  /* 0x0000000417197824 */ /* 0x000fc400078e0204 */
[----:B------:R-:W-:-:S05]  /*0d80*/  IMAD.U32 R28, RZ, RZ, UR6 ;  /* 0x00000006ff1c7e24 */ /* 0x000fca000f8e00ff */
[C---:B-1----:R-:W-:Y:S02]  /*0d90*/  LEA R27, R28.reuse, R25, 0x2 ;  /* 0x000000191c1b7211 */ /* 0x042fe400078e10ff */
[----:B------:R-:W-:-:S03]  /*0da0*/  LEA R23, R28, R23, 0x2 ;  /* 0x000000171c177211 */ /* 0x000fc600078e10ff */
[----:B---3--:R-:W-:Y:S01]  /*0db0*/  IMAD R21, R28, 0x4, R27 ;  /* 0x000000041c157824 */ /* 0x008fe200078e021b */
[----:B------:R-:W-:-:S03]  /*0dc0*/  ISETP.GE.U32.AND P1, PT, R23, 0x80, PT ;  /* 0x000000801700780c */ /* 0x000fc60003f26070 */
[----:B------:R-:W-:Y:S01]  /*0dd0*/  IMAD R29, R28, 0x4, R21 ;  /* 0x000000041c1d7824 */ /* 0x000fe200078e0215 */
[----:B--2---:R1:W-:Y:S04]  /*0de0*/  STS [R25], R26 ;  /* 0x0000001a19007388 */ /* 0x0043e80000000800 */
[----:B----4-:R1:W-:Y:S04]  /*0df0*/  STS [R27], R20 ;  /* 0x000000141b007388 */ /* 0x0103e80000000800 */
[----:B-----5:R1:W-:Y:S04]  /*0e00*/  STS [R21], R16 ;  /* 0x0000001015007388 */ /* 0x0203e80000000800 */
[----:B------:R1:W-:Y:S01]  /*0e10*/  STS [R29], R14 ;  /* 0x0000000e1d007388 */ /* 0x0003e20000000800 */
[----:B------:R-:W-:Y:S05]  /*0e20*/  @!P1 BRA `(.L_x_11117) ;  /* 0xfffffffc00909947 */ /* 0x000fea000383ffff */
[----:B------:R-:W-:Y:S05]  /*0e30*/  BSYNC.RECONVERGENT B0 ;  /* 0x0000000000007941 */ /* 0x000fea0003800200 */
.L_x_11116:
[----:B------:R-:W-:Y:S06]  /*0e40*/  BAR.SYNC.DEFER_BLOCKING 0x0 ;  /* 0x0000000000007b1d */ /* 0x000fec0000010000 */
[----:B------:R-:W-:Y:S02]  /*0e50*/  BSSY.RECONVERGENT B0, `(.L_x_11118) ;  /* 0x000003b000007945 */ /* 0x000fe40003800200 */
[----:B------:R-:W-:Y:S06]  /*0e60*/  BAR.SYNC.DEFER_BLOCKING 0x0 ;  /* 0x0000000000007b1d */ /* 0x000fec0000010000 */
[----:B------:R-:W-:Y:S05]  /*0e70*/  @P0 BRA `(.L_x_11119) ;  /* 0x0000000000e00947 */ /* 0x000fea0003800000 */
[----:B-1----:R-:W1:Y:S01]  /*0e80*/  S2R R14, SR_CTAID.X ;  /* 0x00000000000e7919 */ /* 0x002e620000002500 */
[----:B------:R-:W-:Y:S01]  /*0e90*/  ISETP.NE.AND P1, PT, R18, 0x3, PT ;  /* 0x000000031200780c */ /* 0x000fe20003f25270 */
[----:B------:R-:W-:Y:S01]  /*0ea0*/  BSSY.RECONVERGENT B1, `(.L_x_11120) ;  /* 0x0000019000017945 */ /* 0x000fe20003800200 */
[----:B------:R-:W-:Y:S01]  /*0eb0*/  ISETP.GE.U32.AND P0, PT, R7, 0x3, PT ;  /* 0x000000030700780c */ /* 0x000fe20003f06070 */
[----:B------:R-:W-:Y:S02]  /*0ec0*/  IMAD.MOV.U32 R26, RZ, RZ, R0 ;  /* 0x000000ffff1a7224 */ /* 0x000fe400078e0000 */
[----:B-1----:R-:W-:-:S05]  /*0ed0*/  IMAD R25, R9, 0x4, R14 ;  /* 0x0000000409197824 */ /* 0x002fca00078e020e */
[----:B------:R-:W-:-:S03]  /*0ee0*/  SHF.L.U32 R25, R25, 0x4, RZ ;  /* 0x0000000419197819 */ /* 0x000fc600000006ff */
[----:B------:R-:W-:Y:S05]  /*0ef0*/  @!P1 BRA `(.L_x_11121) ;  /* 0x00000000004c9947 */ /* 0x000fea0003800000 */
[----:B------:R-:W1:Y:S01]  /*0f00*/  LDS R21, [R12] ;  /* 0x000000000c157984 */ /* 0x000e620000000800 */
[----:B------:R-:W2:Y:S01]  /*0f10*/  LDC.64 R14, c[0x0][0x3a0] ;  /* 0x0000e800ff0e7b82 */ /* 0x000ea20000000a00 */
[----:B------:R-:W-:Y:S01]  /*0f20*/  IMAD.IADD R17, R25, 0x1, R0 ;  /* 0x0000000119117824 */ /* 0x000fe200078e0200 */
[----:B------:R-:W-:Y:S01]  /*0f30*/  ISETP.NE.AND P1, PT, R18, RZ, PT ;  /* 0x000000ff1200720c */ /* 0x000fe20003f25270 */
[----:B------:R-:W-:Y:S02]  /*0f40*/  IMAD.MOV.U32 R26, RZ, RZ, R2 ;  /* 0x000000ffff1a7224 */ /* 0x000fe400078e0002 */
[----:B--2---:R-:W-:-:S05]  /*0f50*/  IMAD.WIDE R14, R17, 0x4, R14 ;  /* 0x00000004110e7825 */ /* 0x004fca00078e020e */
[----:B-1----:R1:W-:Y:S05]  /*0f60*/  STG.E desc[UR8][R14.64], R21 ;  /* 0x000000150e007986 */ /* 0x0023ea000c101908 */
[----:B------:R-:W-:Y:S05]  /*0f70*/  @!P1 BRA `(.L_x_11121) ;  /* 0x00000000002c9947 */ /* 0x000fea0003800000 */
[----:B------:R-:W-:Y:S01]  /*0f80*/  ISETP.NE.AND P2, PT, R18, 0x1, PT ;  /* 0x000000011200780c */ /* 0x000fe20003f45270 */
[----:B-1----:R-:W1:Y:S01]  /*0f90*/  LDS R21, [R12+UR7] ;  /* 0x000000070c157984 */ /* 0x002e620008000800 */
[----:B------:R-:W-:Y:S01]  /*0fa0*/  IADD3 R16, P1, PT, R14, UR7, RZ ;  /* 0x000000070e107c10 */ /* 0x000fe2000ff3e0ff */
[----:B------:R-:W-:-:S03]  /*0fb0*/  IMAD.MOV.U32 R26, RZ, RZ, R10 ;  /* 0x000000ffff1a7224 */ /* 0x000fc600078e000a */
[----:B------:R-:W-:-:S07]  /*0fc0*/  IADD3.X R17, PT, PT, RZ, R15, RZ, P1, !PT ;  /* 0x0000000fff117210 */ /* 0x000fce0000ffe4ff */
[----:B0-----:R-:W0:Y:S01]  /*0fd0*/  @P2 LDS R19, [R19+UR7] ;  /* 0x0000000713132984 */ /* 0x001e220008000800 */
[----:B------:R-:W-:Y:S02]  /*0fe0*/  @P2 IADD3 R14, P1, PT, R16, UR7, RZ ;  /* 0x00000007100e2c10 */ /* 0x000fe4000ff3e0ff */
[----:B------:R-:W-:-:S03]  /*0ff0*/  @P2 MOV R26, R13 ;  /* 0x0000000d001a2202 */ /* 0x000fc60000000f00 */
[----:B------:R-:W-:Y:S01]  /*1000*/  @P2 IMAD.X R15, RZ, RZ, R17, P1 ;  /* 0x000000ffff0f2224 */ /* 0x000fe200008e0611 */
[----:B-1----:R2:W-:Y:S04]  /*1010*/  STG.E desc[UR8][R16.64], R21 ;  /* 0x0000001510007986 */ /* 0x0025e8000c101908 */
[----:B0-----:R2:W-:Y:S03]  /*1020*/  @P2 STG.E desc[UR8][R14.64], R19 ;  /* 0x000000130e002986 */ /* 0x0015e6000c101908 */
.L_x_11121:
[----:B------:R-:W-:Y:S05]  /*1030*/  BSYNC.RECONVERGENT B1 ;  /* 0x0000000000017941 */ /* 0x000fea0003800200 */
.L_x_11120:
[----:B------:R-:W-:Y:S05]  /*1040*/  @!P0 BRA `(.L_x_11119) ;  /* 0x00000000006c8947 */ /* 0x000fea0003800000 */
[----:B------:R-:W3:Y:S01]  /*1050*/  S2R R23, SR_CgaCtaId ;  /* 0x0000000000177919 */ /* 0x000ee20000008800 */
[----:B-12---:R-:W-:-:S05]  /*1060*/  MOV R14, 0x400 ;  /* 0x00000400000e7802 */ /* 0x006fca0000000f00 */
[----:B------:R-:W-:-:S05]  /*1070*/  VIADD R14, R14, 0x4180 ;  /* 0x000041800e0e7836 */ /* 0x000fca0000000000 */
[----:B---3--:R-:W-:-:S07]  /*1080*/  LEA R23, R23, R14, 0x18 ;  /* 0x0000000e17177211 */ /* 0x008fce00078ec0ff */
.L_x_11122:
[C---:B0-----:R-:W-:Y:S01]  /*1090*/  IMAD R16, R26.reuse, 0x4, R23 ;  /* 0x000000041a107824 */ /* 0x041fe200078e0217 */
[----:B0-----:R-:W0:Y:S01]  /*10a0*/  LDC.64 R18, c[0x0][0x3a0] ;  /* 0x0000e800ff127b82 */ /* 0x001e220000000a00 */
[----:B------:R-:W-:Y:S01]  /*10b0*/  IMAD.IADD R17, R25, 0x1, R26 ;  /* 0x0000000119117824 */ /* 0x000fe200078e021a */
[----:B------:R-:W-:Y:S02]  /*10c0*/  IADD3 R26, PT, PT, R26, UR7, RZ ;  /* 0x000000071a1a7c10 */ /* 0x000fe4000fffe0ff */
[----:B------:R-:W1:Y:S01]  /*10d0*/  LDS R15, [R16] ;  /* 0x00000000100f7984 */ /* 0x000e620000000800 */
[----:B------:R-:W-:-:S03]  /*10e0*/  IADD3 R27, PT, PT, R16, UR7, RZ ;  /* 0x00000007101b7c10 */ /* 0x000fc6000fffe0ff */
[----:B------:R-:W2:Y:S02]  /*10f0*/  LDS R28, [R16+UR7] ;  /* 0x00000007101c7984 */ /* 0x000ea40008000800 */
[----:B------:R-:W-:Y:S02]  /*1100*/  VIADD R29, R27, UR7 ;  /* 0x000000071b1d7c36 */ /* 0x000fe40008000000 */
[----:B------:R-:W3:Y:S04]  /*1110*/  LDS R27, [R27+UR7] ;  /* 0x000000071b1b7984 */ /* 0x000ee80008000800 */
[----:B------:R-:W4:Y:S01]  /*1120*/  LDS R29, [R29+UR7] ;  /* 0x000000071d1d7984 */ /* 0x000f220008000800 */
[----:B0-----:R-:W-:-:S03]  /*1130*/  IMAD.WIDE R18, R17, 0x4, R18 ;  /* 0x0000000411127825 */ /* 0x001fc600078e0212 */
[----:B------:R-:W-:Y:S02]  /*1140*/  IADD3 R14, P0, PT, R18, UR7, RZ ;  /* 0x00000007120e7c10 */ /* 0x000fe4000ff1e0ff */
[----:B-1----:R0:W-:Y:S02]  /*1150*/  STG.E desc[UR8][R18.64], R15 ;  /* 0x0000000f12007986 */ /* 0x0021e4000c101908 */
[----:B0-----:R-:W-:Y:S02]  /*1160*/  IADD3.X R15, PT, PT, RZ, R19, RZ, P0, !PT ;  /* 0x00000013ff0f7210 */ /* 0x001fe400007fe4ff */
[----:B------:R-:W-:-:S03]  /*1170*/  IADD3 R16, P0, PT, R14, UR7, RZ ;  /* 0x000000070e107c10 */ /* 0x000fc6000ff1e0ff */
[----:B--2---:R0:W-:Y:S02]  /*1180*/  STG.E desc[UR8][R14.64], R28 ;  /* 0x0000001c0e007986 */ /* 0x0041e4000c101908 */
[----:B------:R-:W-:Y:S01]  /*1190*/  IMAD.X R17, RZ, RZ, R15, P0 ;  /* 0x000000ffff117224 */ /* 0x000fe200000e060f */
[----:B------:R-:W-:-:S04]  /*11a0*/  IADD3 R20, P0, PT, R16, UR7, RZ ;  /* 0x0000000710147c10 */ /* 0x000fc8000ff1e0ff */
[----:B---3--:R0:W-:Y:S01]  /*11b0*/  STG.E desc[UR8][R16.64], R27 ;  /* 0x0000001b10007986 */ /* 0x0081e2000c101908 */
[----:B------:R-:W-:Y:S01]  /*11c0*/  IMAD.X R21, RZ, RZ, R17, P0 ;  /* 0x000000ffff157224 */ /* 0x000fe200000e0611 */
[----:B------:R-:W-:-:S04]  /*11d0*/  ISETP.GE.U32.AND P0, PT, R26, 0x10, PT ;  /* 0x000000101a00780c */ /* 0x000fc80003f06070 */
[----:B----4-:R0:W-:Y:S09]  /*11e0*/  STG.E desc[UR8][R20.64], R29 ;  /* 0x0000001d14007986 */ /* 0x0101f2000c101908 */
[----:B------:R-:W-:Y:S05]  /*11f0*/  @!P0 BRA `(.L_x_11122) ;  /* 0xfffffffc00a48947 */ /* 0x000fea000383ffff */
.L_x_11119:
[----:B------:R-:W-:Y:S05]  /*1200*/  BSYNC.RECONVERGENT B0 ;  /* 0x0000000000007941 */ /* 0x000fea0003800200 */
.L_x_11118:
[----:B012---:R-:W0:Y:S02]  /*1210*/  LDC R14, c[0x0][0x374] ;  /* 0x0000dd00ff0e7b82 */ /* 0x007e240000000800 */
[C---:B0-----:R-:W-:Y:S02]  /*1220*/  IMAD.IADD R9, R14.reuse, 0x1, R9 ;  /* 0x000000010e097824 */ /* 0x041fe400078e0209 */
[----:B------:R-:W-:-:S05]  /*1230*/  IMAD.SHL.U32 R14, R14, 0x4, RZ ;  /* 0x000000040e0e7824 */ /* 0x000fca00078e00ff */
[----:B------:R-:W-:-:S13]  /*1240*/  ISETP.GE.U32.AND P0, PT, R9, R14, PT ;  /* 0x0000000e0900720c */ /* 0x000fda0003f06070 */
[----:B------:R-:W-:Y:S05]  /*1250*/  @!P0 BRA `(.L_x_11123) ;  /* 0xfffffff000948947 */ /* 0x000fea000383ffff */
[----:B------:R-:W-:Y:S05]  /*1260*/  EXIT ;  /* 0x000000000000794d */ /* 0x000fea0003800000 */
        .weak           $__internal_68_$__cuda_sm20_div_u16
        .type           $__internal_68_$__cuda_sm20_div_u16,@function
        .size           $__internal_68_$__cuda_sm20_div_u16,(.L_x_58019 - $__internal_68_$__cuda_sm20_div_u16)
$__internal_68_$__cuda_sm20_div_u16:
        /* <DEDUP_REMOVED lines=18> */
[----:B------:R-:W-:Y:S06]  /*1390*/  RET.REL.NODEC R14 `(_Z9cuda_gemmIiLi256ELi4ELi1ELi64ELi128ELi128ELi32ELi1ELi1EEviiiPT_S1_S1_ii) ;  /* 0xffffffec0e187950 */ /* 0x000fec0003c3ffff */
.L_x_11124:
        /* <DEDUP_REMOVED lines=14> */
.L_x_58019:


//--------------------- .text._Z9cuda_gemmIiLi256ELi4ELi1ELi64ELi128ELi128ELi32ELi1ELi0EEviiiPT_S1_S1_ii --------------------------
	.section	.text._Z9cuda_gemmIiLi256ELi4ELi1ELi64ELi128ELi128ELi32ELi1ELi0EEviiiPT_S1_S1_ii,"ax",@progbits
	.align	128
        .global         _Z9cuda_gemmIiLi256ELi4ELi1ELi64ELi128ELi128ELi32ELi1ELi0EEviiiPT_S1_S1_ii
        .type           _Z9cuda_gemmIiLi256ELi4ELi1ELi64ELi128ELi128ELi32ELi1ELi0EEviiiPT_S1_S1_ii,@function
        .size           _Z9cuda_gemmIiLi256ELi4ELi1ELi64ELi128ELi128ELi32ELi1ELi0EEviiiPT_S1_S1_ii,(.L_x_58322 - _Z9cuda_gemmIiLi256ELi4ELi1ELi64ELi128ELi128ELi32ELi1ELi0EEviiiPT_S1_S1_ii)
        .other          _Z9cuda_gemmIiLi256ELi4ELi1ELi64ELi128ELi128ELi32ELi1ELi0EEviiiPT_S1_S1_ii,@"STO_CUDA_ENTRY STV_DEFAULT"
_Z9cuda_gemmIiLi256ELi4ELi1ELi64ELi128ELi128ELi32ELi1ELi0EEviiiPT_S1_S1_ii:
.text._Z9cuda_gemmIiLi256ELi4ELi1ELi64ELi128ELi128ELi32ELi1ELi0EEviiiPT_S1_S1_ii:
        /* <DEDUP_REMOVED lines=222> */
.L_x_11206:
        /* <DEDUP_REMOVED lines=36> */
.L_x_11128:
[----:B------:R-:W-:Y:S05]  /*1020*/  BSYNC.RECONVERGENT B1 ;  /* 0x0000000000017941 */ /* 0x000fea0003800200 */
.L_x_11127:
        /* <DEDUP_REMOVED lines=8> */
.L_x_11129:
        /* <DEDUP_REMOVED lines=21> */
.L_x_11126:
[----:B------:R-:W-:Y:S05]  /*1200*/  BSYNC.RECONVERGENT B0 ;  /* 0x0000000000007941 */ /* 0x000fea0003800200 */
.L_x_11125:
        /* <DEDUP_REMOVED lines=25> */
.L_x_11133:
[----:B------:R-:W-:Y:S05]  /*13a0*/  BSYNC.RECONVERGENT B1 ;  /* 0x0000000000017941 */ /* 0x000fea0003800200 */
.L_x_11132:
[----:B------:R-:W-:Y:S05]  /*13b0*/  @!P1 BRA `(.L_x_11131) ;  /* 0x0000000000389947 */ /* 0x000fea0003800000 */
[----:B0-2---:R-:W0:Y:S01]  /*13c0*/  S2R R30, SR_CgaCtaId ;  /* 0x00000000001e7919 */ /* 0x005e220000008800 */
[----:B-1----:R-:W-:-:S05]  /*13d0*/  MOV R29, 0x400 ;  /* 0x00000400001d7802 */ /* 0x002fca0000000f00 */
[----:B------:R-:W-:-:S05]  /*13e0*/  VIADD R29, R29, 0x4180 ;  /* 0x000041801d1d7836 */ /* 0x000fca0000000000 */
[----:B0-----:R-:W-:-:S07]  /*13f0*/  LEA R33, R30, R29, 0x18 ;  /* 0x0000001d1e217211 */ /* 0x001fce00078ec0ff */
.L_x_11134:
        /* <DEDUP_REMOVED lines=10> */
.L_x_11131:
[----:B------:R-:W-:Y:S05]  /*14a0*/  BSYNC.RECONVERGENT B0 ;  /* 0x0000000000007941 */ /* 0x000fea0003800200 */
.L_x_11130:
        /* <DEDUP_REMOVED lines=12> */
.L_x_11137:
        /* <DEDUP_REMOVED lines=10> */
.L_x_11136:
[----:B------:R-:W-:Y:S05]  /*1610*/  BSYNC.RECONVERGENT B0 ;  /* 0x0000000000007941 */ /* 0x000fea0003800200 */
.L_x_11135:
        /* <DEDUP_REMOVED lines=10> */
.L_x_11159:
        /* <DEDUP_REMOVED lines=19> */
.L_x_11140:
        /* <DEDUP_REMOVED lines=10> */
.L_x_11141:
        /* <DEDUP_REMOVED lines=8> */
.L_x_11142:
        /* <DEDUP_REMOVED lines=8> */
.L_x_11143:
        /* <DEDUP_REMOVED lines=10> */
.L_x_11144:
        /* <DEDUP_REMOVED lines=11> */
.L_x_11145:
        /* <DEDUP_REMOVED lines=11> */
.L_x_11146:
        /* <DEDUP_REMOVED lines=11> */
.L_x_11147:
        /* <DEDUP_REMOVED lines=11> */
.L_x_11148:
        /* <DEDUP_REMOVED lines=11> */
.L_x_11149:
        /* <DEDUP_REMOVED lines=11> */
.L_x_11150:
        /* <DEDUP_REMOVED lines=11> */
.L_x_11151:
        /* <DEDUP_REMOVED lines=11> */
.L_x_11152:
        /* <DEDUP_REMOVED lines=11> */
.L_x_11153:
        /* <DEDUP_REMOVED lines=11> */
.L_x_11154:
        /* <DEDUP_REMOVED lines=11> */
.L_x_11155:
        /* <DEDUP_REMOVED lines=8> */
.L_x_11158:
        /* <DEDUP_REMOVED lines=70> */
.L_x_11157:
[----:B------:R-:W-:Y:S05]  /*26a0*/  BSYNC.RECONVERGENT B0 ;  /* 0x0000000000007941 */ /* 0x000fea0003800200 */
.L_x_11156:
[----:B------:R-:W-:Y:S05]  /*26b0*/  BRA.U !UP0, `(.L_x_11159) ;  /* 0xfffffff108007547 */ /* 0x000fea000b83ffff */
[----:B------:R-:W-:Y:S05]  /*26c0*/  BRA `(.L_x_11138) ;  /* 0x0000002000887947 */ /* 0x000fea0003800000 */
.L_x_11139:
[----:B------:R-:W-:-:S09]  /*26d0*/  UISETP.GT.U32.AND UP0, UPT, UR18, 0x1f, UPT ;  /* 0x0000001f1200788c */ /* 0x000fd2000bf04070 */
[----:B------:R-:W-:Y:S05]  /*26e0*/  BRA.U UP0, `(.L_x_11160) ;  /* 0x0000001100007547 */ /* 0x000fea000b800000 */
[----:B------:R-:W-:-:S05]  /*26f0*/  UMOV UR4, URZ ;  /* 0x000000ff00047c82 */ /* 0x000fca0008000000 */
.L_x_11180:
        /* <DEDUP_REMOVED lines=19> */
.L_x_11161:
        /* <DEDUP_REMOVED lines=10> */
.L_x_11162:
        /* <DEDUP_REMOVED lines=8> */
.L_x_11163:
        /* <DEDUP_REMOVED lines=8> */
.L_x_11164:
        /* <DEDUP_REMOVED lines=10> */
.L_x_11165:
        /* <DEDUP_REMOVED lines=11> */
.L_x_11166:
        /* <DEDUP_REMOVED lines=11> */
.L_x_11167:
        /* <DEDUP_REMOVED lines=11> */
.L_x_11168:
        /* <DEDUP_REMOVED lines=11> */
.L_x_11169:
        /* <DEDUP_REMOVED lines=11> */
.L_x_11170:
        /* <DEDUP_REMOVED lines=11> */
.L_x_11171:
        /* <DEDUP_REMOVED lines=11> */
.L_x_11172:
        /* <DEDUP_REMOVED lines=11> */
.L_x_11173:
        /* <DEDUP_REMOVED lines=11> */
.L_x_11174:
        /* <DEDUP_REMOVED lines=11> */
.L_x_11175:
        /* <DEDUP_REMOVED lines=11> */
.L_x_11176:
        /* <DEDUP_REMOVED lines=8> */
.L_x_11179:
        /* <DEDUP_REMOVED lines=68> */
.L_x_11178:
[----:B------:R-:W-:Y:S05]  /*36c0*/  BSYNC.RECONVERGENT B0 ;  /* 0x0000000000007941 */ /* 0x000fea0003800200 */
.L_x_11177:
[----:B------:R-:W-:Y:S05]  /*36d0*/  BRA.U !UP0, `(.L_x_11180) ;  /* 0xfffffff108087547 */ /* 0x000fea000b83ffff */
[----:B------:R-:W-:Y:S05]  /*36e0*/  BRA `(.L_x_11138) ;  /* 0x0000001000807947 */ /* 0x000fea0003800000 */
.L_x_11160:
[----:B------:R-:W-:-:S07]  /*36f0*/  IMAD.MOV.U32 R32, RZ, RZ, RZ ;  /* 0x000000ffff207224 */ /* 0x000fce00078e00ff */
.L_x_11200:
        /* <DEDUP_REMOVED lines=29> */
.L_x_11181:
        /* <DEDUP_REMOVED lines=10> */
.L_x_11182:
        /* <DEDUP_REMOVED lines=10> */
.L_x_11183:
        /* <DEDUP_REMOVED lines=8> */
.L_x_11184:
        /* <DEDUP_REMOVED lines=11> */
.L_x_11185:
        /* <DEDUP_REMOVED lines=11> */
.L_x_11186:
        /* <DEDUP_REMOVED lines=11> */
.L_x_11187:
        /* <DEDUP_REMOVED lines=11> */
.L_x_11188:
        /* <DEDUP_REMOVED lines=11> */
.L_x_11189:
        /* <DEDUP_REMOVED lines=11> */
.L_x_11190:
        /* <DEDUP_REMOVED lines=10> */
.L_x_11191:
        /* <DEDUP_REMOVED lines=10> */
.L_x_11192:
        /* <DEDUP_REMOVED lines=10> */
.L_x_11193:
        /* <DEDUP_REMOVED lines=10> */
.L_x_11194:
        /* <DEDUP_REMOVED lines=10> */
.L_x_11195:
        /* <DEDUP_REMOVED lines=10> */
.L_x_11196:
[----:B------:R-:W-:Y:S05]  /*4270*/  @P5 BRA `(.L_x_11197) ;  /* 0x0000000400985947 */ /* 0x000fea0003800000 */
[----:B------:R-:W-:-:S07]  /*4280*/  IMAD.MOV.U32 R34, RZ, RZ, R3 ;  /* 0x000000ffff227224 */ /* 0x000fce00078e0003 */
.L_x_11199:
        /* <DEDUP_REMOVED lines=67> */
.L_x_11198:
        /* <DEDUP_REMOVED lines=34> */
.L_x_11197:
[----:B------:R-:W-:Y:S05]  /*48e0*/  @!P4 BRA `(.L_x_11200) ;  /* 0xffffffec0084c947 */ /* 0x000fea000383ffff */
.L_x_11138:
        /* <DEDUP_REMOVED lines=40> */
.L_x_11204:
[----:B------:R-:W-:Y:S05]  /*4b70*/  BSYNC.RECONVERGENT B1 ;  /* 0x0000000000017941 */ /* 0x000fea0003800200 */
.L_x_11203:
[----:B------:R-:W-:Y:S05]  /*4b80*/  @!P2 BRA `(.L_x_11202) ;  /* 0x00000000006ca947 */ /* 0x000fea0003800000 */
[----:B------:R-:W5:Y:S01]  /*4b90*/  S2R R55, SR_CgaCtaId ;  /* 0x0000000000377919 */ /* 0x000f620000008800 */
[----:B0-234-:R-:W-:-:S05]  /*4ba0*/  MOV R28, 0x400 ;  /* 0x00000400001c7802 */ /* 0x01dfca0000000f00 */
[----:B------:R-:W-:-:S05]  /*4bb0*/  VIADD R28, R28, 0x4180 ;  /* 0x000041801c1c7836 */ /* 0x000fca0000000000 */
[----:B-----5:R-:W-:-:S07]  /*4bc0*/  LEA R55, R55, R28, 0x18 ;  /* 0x0000001c37377211 */ /* 0x020fce00078ec0ff */
.L_x_11205:
        /* <DEDUP_REMOVED lines=23> */
.L_x_11202:
[----:B------:R-:W-:Y:S05]  /*4d40*/  BSYNC.RECONVERGENT B0 ;  /* 0x0000000000007941 */ /* 0x000fea0003800200 */
.L_x_11201:
[----:B------:R-:W5:Y:S02]  /*4d50*/  LDCU UR4, c[0x0][0x374] ;  /* 0x00006e80ff0477ac */ /* 0x000f640008000800 */
[----:B-----5:R-:W-:Y:S02]  /*4d60*/  UIADD3 UR10, UPT, UPT, UR4, UR10, URZ ;  /* 0x0000000a040a7290 */ /* 0x020fe4000fffe0ff */
[----:B------:R-:W-:-:S04]  /*4d70*/  USHF.L.U32 UR4, UR4, 0x2, URZ ;  /* 0x0000000204047899 */ /* 0x000fc800080006ff */
[----:B------:R-:W-:-:S09]  /*4d80*/  UISETP.GE.U32.AND UP0, UPT, UR10, UR4, UPT ;  /* 0x000000040a00728c */ /* 0x000fd2000bf06070 */
[----:B------:R-:W-:Y:S05]  /*4d90*/  BRA.U !UP0, `(.L_x_11206) ;  /* 0xffffffc108107547 */ /* 0x000fea000b83ffff */
[----:B------:R-:W-:Y:S05]  /*4da0*/  EXIT ;  /* 0x000000000000794d */ /* 0x000fea0003800000 */
.L_x_11207:
        /* <DEDUP_REMOVED lines=13> */
.L_x_58322:


//--------------------- .text._Z9cuda_gemmIiLi256ELi4ELi1ELi64ELi128ELi128ELi32ELi0ELi1EEviiiPT_S1_S1_ii --------------------------
	.section	.text._Z9cuda_gemmIiLi256ELi4ELi1ELi64ELi128ELi128ELi32ELi0ELi1EEviiiPT_S1_S1_ii,"ax",@progbits
	.align	128
        .global         _Z9cuda_gemmIiLi256ELi4ELi1ELi64ELi128ELi128ELi32ELi0ELi1EEviiiPT_S1_S1_ii
        .type           _Z9cuda_gemmIiLi256ELi4ELi1ELi64ELi128ELi128ELi32ELi0ELi1EEviiiPT_S1_S1_ii,@function
        .size           _Z9cuda_gemmIiLi256ELi4ELi1ELi64ELi128ELi128ELi32ELi0ELi1EEviiiPT_S1_S1_ii,(.L_x_58020 - _Z9cuda_gemmIiLi256ELi4ELi1ELi64ELi128ELi128ELi32ELi0ELi1EEviiiPT_S1_S1_ii)
        .other          _Z9cuda_gemmIiLi256ELi4ELi1ELi64ELi128ELi128ELi32ELi0ELi1EEviiiPT_S1_S1_ii,@"STO_CUDA_ENTRY STV_DEFAULT"
_Z9cuda_gemmIiLi256ELi4ELi1ELi64ELi128ELi128ELi32ELi0ELi1EEviiiPT_S1_S1_ii:
.text._Z9cuda_gemmIiLi256ELi4ELi1ELi64ELi128ELi128ELi32ELi0ELi1EEviiiPT_S1_S1_ii:
        /* <DEDUP_REMOVED lines=39> */
.L_x_11208:
[----:B------:R-:W0:Y:S02]  /*0270*/  S2UR UR5, SR_CTAID.X ;  /* 0x00000000000579c3 */ /* 0x000e240000002500 */
[----:B0-----:R-:W-:Y:S02]  /*0280*/  USHF.R.U32.HI UR4, URZ, 0x6, UR5 ;  /* 0x00000006ff047899 */ /* 0x001fe40008011605 */
[----:B------:R-:W-:-:S12]  /*0290*/  ULOP3.LUT UR5, UR5, 0x3f, URZ, 0xc0, !UPT ;  /* 0x0000003f05057892 */ /* 0x000fd8000f8ec0ff */
.L_x_11209:
        /* <DEDUP_REMOVED lines=9> */
[----:B------:R-:W-:Y:S01]  /*0330*/  USHF.L.U32 UR8, UR5, 0x6, URZ ;  /* 0x0000000605087899 */ /* 0x000fe200080006ff */
[----:B0-----:R-:W0:Y:S01]  /*0340*/  I2F.U32.RP R7, UR17 ;  /* 0x0000001100077d06 */ /* 0x001e220008209000 */
[----:B------:R-:W-:Y:S01]  /*0350*/  ISETP.NE.U32.AND P2, PT, RZ, UR17, PT ;  /* 0x00000011ff007c0c */ /* 0x000fe2000bf45070 */
[----:B------:R-:W-:Y:S02]  /*0360*/  USHF.R.U32.HI UR10, URZ, 0x5, UR17 ;  /* 0x00000005ff0a7899 */ /* 0x000fe40008011611 */
[----:B------:R-:W-:-:S04]  /*0370*/  USHF.L.U32 UR11, UR17, 0x2, URZ ;  /* 0x00000002110b7899 */ /* 0x000fc800080006ff */
[----:B0-----:R-:W0:Y:S01]  /*0380*/  MUFU.RCP R7, R7 ;  /* 0x0000000700077308 */ /* 0x001e220000001000 */
[----:B-1----:R-:W-:-:S05]  /*0390*/  VIADD R4, R0, UR17 ;  /* 0x0000001100047c36 */ /* 0x002fca0008000000 */
[C---:B------:R-:W-:Y:S02]  /*03a0*/  ISETP.GE.U32.AND P0, PT, R4.reuse, 0x40, PT ;  /* 0x000000400400780c */ /* 0x040fe40003f06070 */
[----:B------:R-:W-:Y:S02]  /*03b0*/  VIMNMX.U32 R5, PT, PT, R4, 0x40, !PT ;  /* 0x0000004004057848 */ /* 0x000fe40007fe0000 */
[----:B------:R-:W-:-:S04]  /*03c0*/  SEL R6, RZ, 0x1, P0 ;  /* 0x00000001ff067807 */ /* 0x000fc80000000000 */
[----:B------:R-:W-:Y:S01]  /*03d0*/  IADD3 R5, PT, PT, R5, -R4, -R6 ;  /* 0x8000000405057210 */ /* 0x000fe20007ffe806 */
[----:B0-----:R-:W-:-:S04]  /*03e0*/  VIADD R2, R7, 0xffffffe ;  /* 0x0ffffffe07027836 */ /* 0x001fc80000000000 */
[----:B------:R0:W1:Y:S02]  /*03f0*/  F2I.FTZ.U32.TRUNC.NTZ R3, R2 ;  /* 0x0000000200037305 */ /* 0x000064000021f000 */
[----:B0-----:R-:W-:Y:S01]  /*0400*/  IMAD.MOV.U32 R2, RZ, RZ, RZ ;  /* 0x000000ffff027224 */ /* 0x001fe200078e00ff */
[----:B-1----:R-:W-:-:S05]  /*0410*/  IADD3 R9, PT, PT, RZ, -R3, RZ ;  /* 0x80000003ff097210 */ /* 0x002fca0007ffe0ff */
[----:B------:R-:W-:-:S04]  /*0420*/  IMAD R9, R9, UR17, RZ ;  /* 0x0000001109097c24 */ /* 0x000fc8000f8e02ff */
[----:B------:R-:W-:Y:S02]  /*0430*/  IMAD.HI.U32 R8, R3, R9, R2 ;  /* 0x0000000903087227 */ /* 0x000fe400078e0002 */
[----:B------:R-:W0:Y:S04]  /*0440*/  S2R R9, SR_CgaCtaId ;  /* 0x0000000000097919 */ /* 0x000e280000008800 */
[----:B------:R-:W-:-:S04]  /*0450*/  IMAD.HI.U32 R7, R8, R5, RZ ;  /* 0x0000000508077227 */ /* 0x000fc800078e00ff */
[----:B------:R-:W-:Y:S01]  /*0460*/  IMAD.U32 R8, RZ, RZ, UR4 ;  /* 0x00000004ff087e24 */ /* 0x000fe2000f8e00ff */
[----:B------:R-:W-:Y:S01]  /*0470*/  IADD3 R2, PT, PT, -R7, RZ, RZ ;  /* 0x000000ff07027210 */ /* 0x000fe20007ffe1ff */
[----:B------:R-:W-:-:S04]  /*0480*/  ULOP3.LUT UR4, UR10, 0xff, URZ, 0xc0, !UPT ;  /* 0x000000ff0a047892 */ /* 0x000fc8000f8ec0ff */
[----:B------:R-:W-:Y:S01]  /*0490*/  IMAD R5, R2, UR17, R5 ;  /* 0x0000001102057c24 */ /* 0x000fe2000f8e0205 */
[----:B------:R-:W-:-:S04]  /*04a0*/  MOV R2, 0x400 ;  /* 0x0000040000027802 */ /* 0x000fc80000000f00 */
[----:B------:R-:W-:Y:S01]  /*04b0*/  ISETP.GE.U32.AND P0, PT, R5, UR17, PT ;  /* 0x0000001105007c0c */ /* 0x000fe2000bf06070 */
[----:B------:R-:W-:-:S12]  /*04c0*/  VIADD R3, R2, 0x4080 ;  /* 0x0000408002037836 */ /* 0x000fd80000000000 */
[----:B------:R-:W-:Y:S01]  /*04d0*/  @P0 VIADD R5, R5, -UR17 ;  /* 0x8000001105050c36 */ /* 0x000fe20008000000 */
[----:B0-----:R-:W-:Y:S02]  /*04e0*/  LEA R4, R9, R2, 0x18 ;  /* 0x0000000209047211 */ /* 0x001fe400078ec0ff */
[----:B------:R-:W-:Y:S02]  /*04f0*/  SHF.R.U32.HI R2, RZ, 0x5, R0 ;  /* 0x00000005ff027819 */ /* 0x000fe40000011600 */
[----:B------:R-:W-:Y:S02]  /*0500*/  ISETP.GE.U32.AND P1, PT, R5, UR17, PT ;  /* 0x0000001105007c0c */ /* 0x000fe4000bf26070 */
[----:B------:R-:W-:Y:S02]  /*0510*/  LEA R9, R9, R3, 0x18 ;  /* 0x0000000309097211 */ /* 0x000fe400078ec0ff */
[----:B------:R-:W-:Y:S02]  /*0520*/  @P0 IADD3 R7, PT, PT, R7, 0x1, RZ ;  /* 0x0000000107070810 */ /* 0x000fe40007ffe0ff */
[----:B------:R-:W-:-:S02]  /*0530*/  LOP3.LUT R3, R0, 0x1f, RZ, 0xc0, !PT ;  /* 0x0000001f00037812 */ /* 0x000fc400078ec0ff */
[----:B------:R-:W-:-:S03]  /*0540*/  IADD3 R5, PT, PT, R2, UR10, RZ ;  /* 0x0000000a02057c10 */ /* 0x000fc6000fffe0ff */
[----:B------:R-:W-:Y:S01]  /*0550*/  IMAD R2, R8, 0x20, R3 ;  /* 0x0000002008027824 */ /* 0x000fe200078e0203 */
[----:B------:R-:W-:Y:S01]  /*0560*/  LOP3.LUT R8, R5, 0x7f, RZ, 0x3c, !PT ;  /* 0x0000007f05087812 */ /* 0x000fe200078e3cff */
[----:B------:R-:W-:Y:S01]  /*0570*/  @P1 VIADD R7, R7, 0x1 ;  /* 0x0000000107071836 */ /* 0x000fe20000000000 */
[----:B------:R-:W-:Y:S01]  /*0580*/  @!P2 LOP3.LUT R7, RZ, UR17, RZ, 0x33, !PT ;  /* 0x00000011ff07ac12 */ /* 0x000fe2000f8e33ff */
[----:B------:R-:W-:Y:S01]  /*0590*/  IMAD R3, R3, 0x204, R4 ;  /* 0x0000020403037824 */ /* 0x000fe200078e0204 */
[----:B------:R-:W-:Y:S02]  /*05a0*/  LEA R5, R0, R9, 0x2 ;  /* 0x0000000900057211 */ /* 0x000fe400078e10ff */
[----:B------:R-:W-:Y:S01]  /*05b0*/  LOP3.LUT R8, R8, 0xff, RZ, 0xc0, !PT ;  /* 0x000000ff08087812 */ /* 0x000fe200078ec0ff */
[----:B------:R-:W-:-:S07]  /*05c0*/  IMAD.IADD R4, R6, 0x1, R7 ;  /* 0x0000000106047824 */ /* 0x000fce00078e0207 */
[----:B------:R-:W-:Y:S05]  /*05d0*/  CALL.REL.NOINC `($__internal_69_$__cuda_sm20_div_u16) ;  /* 0x0000000800387944 */ /* 0x000fea0003c00000 */
[----:B------:R-:W0:Y:S01]  /*05e0*/  LDCU.64 UR4, c[0x0][0x390] ;  /* 0x00007200ff0477ac */ /* 0x000e220008000a00 */
[----:B------:R-:W-:Y:S01]  /*05f0*/  LOP3.LUT R6, R11, 0x3, RZ, 0xc0, !PT ;  /* 0x000000030b067812 */ /* 0x000fe200078ec0ff */
[----:B------:R-:W1:Y:S01]  /*0600*/  LDCU.64 UR18, c[0x0][0x358] ;  /* 0x00006b00ff1277ac */ /* 0x000e620008000a00 */
[----:B0-----:R-:W-:Y:S02]  /*0610*/  UIMAD.WIDE.U32 UR12, UR17, 0x4, UR4 ;  /* 0x00000004110c78a5 */ /* 0x001fe4000f8e0004 */
[----:B------:R-:W-:Y:S02]  /*0620*/  UIMAD.WIDE.U32 UR14, UR17, 0x8, UR4 ;  /* 0x00000008110e78a5 */ /* 0x000fe4000f8e0004 */
[----:B-1----:R-:W-:-:S12]  /*0630*/  UIMAD.WIDE.U32 UR4, UR17, 0xc, UR4 ;  /* 0x0000000c110478a5 */ /* 0x002fd8000f8e0004 */
.L_x_11219:
[----:B------:R-:W-:Y:S01]  /*0640*/  ISETP.GT.U32.AND P0, PT, R0, 0x3f, PT ;  /* 0x0000003f0000780c */ /* 0x000fe20003f04070 */
[----:B------:R-:W-:-:S12]  /*0650*/  BSSY.RECONVERGENT B0, `(.L_x_11210) ;  /* 0x0000043000007945 */ /* 0x000fd80003800200 */
[----:B0-----:R-:W-:Y:S05]  /*0660*/  @P0 BRA `(.L_x_11211) ;  /* 0x0000000400040947 */ /* 0x001fea0003800000 */
[C---:B------:R-:W-:Y:S01]  /*0670*/  LOP3.LUT R7, R4.reuse, 0x3, RZ, 0xc0, !PT ;  /* 0x0000000304077812 */ /* 0x040fe200078ec0ff */
[----:B------:R-:W-:Y:S01]  /*0680*/  BSSY.RECONVERGENT B1, `(.L_x_11212) ;  /* 0x000001d000017945 */ /* 0x000fe20003800200 */
[----:B------:R-:W-:Y:S02]  /*0690*/  ISETP.GE.U32.AND P0, PT, R4, 0x3, PT ;  /* 0x000000030400780c */ /* 0x000fe40003f06070 */
[----:B------:R-:W-:Y:S01]  /*06a0*/  ISETP.NE.AND P1, PT, R7, 0x3, PT ;  /* 0x000000030700780c */ /* 0x000fe20003f25270 */
[----:B------:R-:W-:-:S12]  /*06b0*/  IMAD.MOV.U32 R7, RZ, RZ, R0 ;  /* 0x000000ffff077224 */ /* 0x000fd800078e0000 */
[----:B------:R-:W-:Y:S05]  /*06c0*/  @!P1 BRA `(.L_x_11213) ;  /* 0x0000000000609947 */ /* 0x000fea0003800000 */
[----:B------:R-:W0:Y:S01]  /*06d0*/  LDCU UR7, c[0x0][0x388] ;  /* 0x00007100ff0777ac */ /* 0x000e220008000800 */
[----:B------:R-:W1:Y:S01]  /*06e0*/  LDC.64 R8, c[0x0][0x390] ;  /* 0x0000e400ff087b82 */ /* 0x000e620000000a00 */
[----:B0-----:R-:W-:-:S06]  /*06f0*/  UIMAD UR7, UR6, UR7, UR8 ;  /* 0x00000007060772a4 */ /* 0x001fcc000f8e0208 */
[----:B------:R-:W-:-:S04]  /*0700*/  VIADD R7, R0, UR7 ;  /* 0x0000000700077c36 */ /* 0x000fc80008000000 */
[----:B-1----:R-:W-:-:S05]  /*0710*/  IMAD.WIDE R8, R7, 0x4, R8 ;  /* 0x0000000407087825 */ /* 0x002fca00078e0208 */
[----:B------:R-:W2:Y:S01]  /*0720*/  LDG.E R10, desc[UR18][R8.64] ;  /* 0x00000012080a7981 */ /* 0x000ea2000c1e1900 */
[----:B------:R-:W-:Y:S02]  /*0730*/  LOP3.LUT R11, R4, 0x3, RZ, 0xc0, !PT ;  /* 0x00000003040b7812 */ /* 0x000fe400078ec0ff */
[----:B------:R-:W-:Y:S02]  /*0740*/  IADD3 R7, PT, PT, R0, UR17, RZ ;  /* 0x0000001100077c10 */ /* 0x000fe4000fffe0ff */
[----:B------:R-:W-:Y:S01]  /*0750*/  ISETP.NE.AND P1, PT, R11, RZ, PT ;  /* 0x000000ff0b00720c */ /* 0x000fe20003f25270 */
[----:B--2---:R0:W-:-:S12]  /*0760*/  STS [R5], R10 ;  /* 0x0000000a05007388 */ /* 0x0041d80000000800 */
        /* <DEDUP_REMOVED lines=9> */
[----:B------:R-:W0:Y:S01]  /*0800*/  @P1 LDC R12, c[0x0][0x360] ;  /* 0x0000d800ff0c1b82 */ /* 0x000e220000000800 */
[----:B------:R-:W-:-:S04]  /*0810*/  VIADD R7, R7, UR17 ;  /* 0x0000001107077c36 */ /* 0x000fc80008000000 */
[----:B0-----:R-:W-:Y:S01]  /*0820*/  @P1 IMAD.IADD R7, R7, 0x1, R12 ;  /* 0x0000000107071824 */ /* 0x001fe200078e020c */
[----:B--2---:R1:W-:Y:S04]  /*0830*/  STS [R5+UR11], R8 ;  /* 0x0000000805007988 */ /* 0x0043e8000800080b */
[----:B---3--:R1:W-:Y:S02]  /*0840*/  @P1 STS [R13+UR11], R10 ;  /* 0x0000000a0d001988 */ /* 0x0083e4000800080b */
.L_x_11213:
[----:B------:R-:W-:Y:S05]  /*0850*/  BSYNC.RECONVERGENT B1 ;  /* 0x0000000000017941 */ /* 0x000fea0003800200 */
.L_x_11212:
[----:B------:R-:W-:Y:S05]  /*0860*/  @!P0 BRA `(.L_x_11211) ;  /* 0x0000000000848947 */ /* 0x000fea0003800000 */
[----:B------:R-:W2:Y:S01]  /*0870*/  S2UR UR9, SR_CgaCtaId ;  /* 0x00000000000979c3 */ /* 0x000ea20000008800 */
[----:B------:R-:W3:Y:S01]  /*0880*/  LDCU UR20, c[0x0][0x388] ;  /* 0x00007100ff1477ac */ /* 0x000ee20008000800 */
[----:B01----:R-:W-:Y:S01]  /*0890*/  IADD3 R10, PT, PT, R7, UR8, RZ ;  /* 0x00000008070a7c10 */ /* 0x003fe2000fffe0ff */
[----:B------:R-:W-:Y:S02]  /*08a0*/  UMOV UR7, 0x400 ;  /* 0x0000040000077882 */ /* 0x000fe40000000000 */
[----:B------:R-:W-:-:S03]  /*08b0*/  UIADD3 UR7, UPT, UPT, UR7, 0x4080, URZ ;  /* 0x0000408007077890 */ /* 0x000fc6000fffe0ff */
[----:B------:R-:W0:Y:S01]  /*08c0*/  LDC.64 R8, c[0x0][0x390] ;  /* 0x0000e400ff087b82 */ /* 0x000e220000000a00 */
[----:B---3--:R-:W-:-:S04]  /*08d0*/  IMAD.U32 R19, RZ, RZ, UR20 ;  /* 0x00000014ff137e24 */ /* 0x008fc8000f8e00ff */
[----:B------:R-:W-:Y:S01]  /*08e0*/  IMAD R19, R19, UR6, R10 ;  /* 0x0000000613137c24 */ /* 0x000fe2000f8e020a */
[----:B--2---:R-:W-:-:S06]  /*08f0*/  ULEA UR7, UR9, UR7, 0x18 ;  /* 0x0000000709077291 */ /* 0x004fcc000f8ec0ff */
[----:B------:R-:W-:-:S07]  /*0900*/  LEA R18, R7, UR7, 0x2 ;  /* 0x0000000707127c11 */ /* 0x000fce000f8e10ff */
.L_x_11214:
[----:B--2---:R-:W-:Y:S02]  /*0910*/  HFMA2 R10, -RZ, RZ, 0, 2.384185791015625e-07 ;  /* 0x00000004ff0a7431 */ /* 0x004fe400000001ff */
[----:B------:R-:W-:Y:S02]  /*0920*/  IMAD.MOV.U32 R14, RZ, RZ, 0x4 ;  /* 0x00000004ff0e7424 */ /* 0x000fe400078e00ff */
[----:B------:R-:W-:Y:S02]  /*0930*/  IMAD.MOV.U32 R12, RZ, RZ, 0x4 ;  /* 0x00000004ff0c7424 */ /* 0x000fe400078e00ff */
[----:B0-----:R-:W-:-:S04]  /*0940*/  IMAD.WIDE R16, R19, 0x4, R8 ;  /* 0x0000000413107825 */ /* 0x001fc800078e0208 */
[C---:B------:R-:W-:Y:S02]  /*0950*/  IMAD.WIDE R14, R19.reuse, R14, UR12 ;  /* 0x0000000c130e7e25 */ /* 0x040fe4000f8e020e */
[----:B------:R-:W2:Y:S02]  /*0960*/  LDG.E R17, desc[UR18][R16.64] ;  /* 0x0000001210117981 */ /* 0x000ea4000c1e1900 */
[C---:B------:R-:W-:Y:S02]  /*0970*/  IMAD.WIDE R10, R19.reuse, R10, UR14 ;  /* 0x0000000e130a7e25 */ /* 0x040fe4000f8e020a */
[----:B------:R-:W3:Y:S02]  /*0980*/  LDG.E R15, desc[UR18][R14.64] ;  /* 0x000000120e0f7981 */ /* 0x000ee4000c1e1900 */
[----:B------:R-:W-:Y:S02]  /*0990*/  IMAD.WIDE R12, R19, R12, UR4 ;  /* 0x00000004130c7e25 */ /* 0x000fe4000f8e020c */
        /* <DEDUP_REMOVED lines=14> */
.L_x_11211:
[----:B------:R-:W-:Y:S05]  /*0a80*/  BSYNC.RECONVERGENT B0 ;  /* 0x0000000000007941 */ /* 0x000fea0003800200 */
.L_x_11210:
[----:B-1----:R-:W1:Y:S01]  /*0a90*/  LDC.64 R8, c[0x0][0x398] ;  /* 0x0000e600ff087b82 */ /* 0x002e620000000a00 */
[----:B------:R-:W-:Y:S01]  /*0aa0*/  ISETP.NE.AND P0, PT, R6, 0x2, PT ;  /* 0x000000020600780c */ /* 0x000fe20003f05270 */
[----:B------:R-:W-:Y:S01]  /*0ab0*/  BSSY.RECONVERGENT B0, `(.L_x_11215) ;  /* 0x000001b000007945 */ /* 0x000fe20003800200 */
[----:B------:R-:W-:-:S11]  /*0ac0*/  SHF.R.U32.HI R7, RZ, 0x5, R0 ;  /* 0x00000005ff077819 */ /* 0x000fd60000011600 */
[----:B------:R-:W-:Y:S05]  /*0ad0*/  @!P0 BRA `(.L_x_11216) ;  /* 0x0000000000608947 */ /* 0x000fea0003800000 */
[----:B0-2---:R-:W0:Y:S01]  /*0ae0*/  LDC.64 R10, c[0x0][0x398] ;  /* 0x0000e600ff0a7b82 */ /* 0x005e220000000a00 */
        /* <DEDUP_REMOVED lines=11> */
[----:B---3--:R-:W-:-:S06]  /*0ba0*/  IMAD.WIDE.U32 R12, R13, 0x4, R10 ;  /* 0x000000040d0c7825 */ /* 0x008fcc00078e000a */
        /* <DEDUP_REMOVED lines=11> */
.L_x_11216:
[----:B------:R-:W-:Y:S05]  /*0c60*/  BSYNC.RECONVERGENT B0 ;  /* 0x0000000000007941 */ /* 0x000fea0003800200 */
.L_x_11215:
[----:B------:R-:W-:Y:S01]  /*0c70*/  BSSY.RECONVERGENT B0, `(.L_x_11217) ;  /* 0x000001d000007945 */ /* 0x000fe20003800200 */
.L_x_11218:
[C---:B------:R-:W-:Y:S02]  /*0c80*/  VIADD R11, R7.reuse, UR10 ;  /* 0x0000000a070b7c36 */ /* 0x040fe40008000000 */
[----:B------:R-:W-:-:S03]  /*0c90*/  IMAD R13, R7, 0x80, R2 ;  /* 0x00000080070d7824 */ /* 0x000fc600078e0202 */
[----:B------:R-:W-:Y:S01]  /*0ca0*/  IADD3 R17, PT, PT, R11, UR10, RZ ;  /* 0x0000000a0b117c10 */ /* 0x000fe2000fffe0ff */
[----:B01234-:R-:W-:Y:S01]  /*0cb0*/  IMAD.WIDE R12, R13, 0x4, R8 ;  /* 0x000000040d0c7825 */ /* 0x01ffe200078e0208 */
[----:B------:R-:W-:-:S03]  /*0cc0*/  LEA R15, R11, R2, 0x7 ;  /* 0x000000020b0f7211 */ /* 0x000fc600078e38ff */
[C---:B------:R-:W-:Y:S02]  /*0cd0*/  VIADD R19, R17.reuse, UR10 ;  /* 0x0000000a11137c36 */ /* 0x040fe40008000000 */
[--C-:B------:R-:W-:Y:S01]  /*0ce0*/  IMAD R17, R17, 0x80, R2.reuse ;  /* 0x0000008011117824 */ /* 0x100fe200078e0202 */
[----:B------:R-:W2:Y:S01]  /*0cf0*/  LDG.E R12, desc[UR18][R12.64] ;  /* 0x000000120c0c7981 */ /* 0x000ea2000c1e1900 */
[----:B------:R-:W-:Y:S02]  /*0d00*/  IMAD R11, R19, 0x80, R2 ;  /* 0x00000080130b7824 */ /* 0x000fe400078e0202 */
[----:B------:R-:W-:-:S04]  /*0d10*/  IMAD.WIDE R14, R15, 0x4, R8 ;  /* 0x000000040f0e7825 */ /* 0x000fc800078e0208 */
[--C-:B------:R-:W-:Y:S02]  /*0d20*/  IMAD.WIDE R16, R17, 0x4, R8.reuse ;  /* 0x0000000411107825 */ /* 0x100fe400078e0208 */
[----:B------:R-:W3:Y:S02]  /*0d30*/  LDG.E R14, desc[UR18][R14.64] ;  /* 0x000000120e0e7981 */ /* 0x000ee4000c1e1900 */
[----:B0-----:R-:W-:Y:S02]  /*0d40*/  IMAD.WIDE R10, R11, 0x4, R8 ;  /* 0x000000040b0a7825 */ /* 0x001fe400078e0208 */
[----:B------:R-:W4:Y:S04]  /*0d50*/  LDG.E R16, desc[UR18][R16.64] ;  /* 0x0000001210107981 */ /* 0x000f28000c1e1900 */
[----:B------:R-:W5:Y:S01]  /*0d60*/  LDG.E R10, desc[UR18][R10.64] ;  /* 0x000000120a0a7981 */ /* 0x000f62000c1e1900 */
[----:B------:R-:W-:Y:S01]  /*0d70*/  IMAD.U32 R18, RZ, RZ, UR10 ;  /* 0x0000000aff127e24 */ /* 0x000fe2000f8e00ff */
[----:B------:R-:W-:Y:S01]  /*0d80*/  LEA R19, R7, R3, 0x2 ;  /* 0x0000000307137211 */ /* 0x000fe200078e10ff */
[----:B------:R-:W-:-:S03]  /*0d90*/  IMAD.U32 R20, RZ, RZ, UR10 ;  /* 0x0000000aff147e24 */ /* 0x000fc6000f8e00ff */
[----:B------:R-:W-:-:S05]  /*0da0*/  LEA R21, R18, R19, 0x2 ;  /* 0x0000001312157211 */ /* 0x000fca00078e10ff */
        /* <DEDUP_REMOVED lines=10> */
.L_x_11217:
[----:B------:R-:W-:Y:S01]  /*0e50*/  BAR.SYNC.DEFER_BLOCKING 0x0 ;  /* 0x0000000000007b1d */ /* 0x000fe20000010000 */
[----:B------:R-:W-:Y:S02]  /*0e60*/  USHF.L.U32 UR7, UR16, 0x2, URZ ;  /* 0x0000000210077899 */ /* 0x000fe400080006ff */
[----:B------:R-:W-:-:S04]  /*0e70*/  UIADD3 UR6, UPT, UPT, UR16, UR6, URZ ;  /* 0x0000000610067290 */ /* 0x000fc8000fffe0ff */
[----:B------:R-:W-:Y:S01]  /*0e80*/  UISETP.GE.U32.AND UP0, UPT, UR6, UR7, UPT ;  /* 0x000000070600728c */ /* 0x000fe2000bf06070 */
[----:B------:R-:W-:Y:S08]  /*0e90*/  BAR.SYNC.DEFER_BLOCKING 0x0 ;  /* 0x0000000000007b1d */ /* 0x000ff00000010000 */
[----:B------:R-:W-:Y:S05]  /*0ea0*/  BRA.U !UP0, `(.L_x_11219) ;  /* 0xfffffff508e47547 */ /* 0x000fea000b83ffff */
[----:B------:R-:W-:Y:S05]  /*0eb0*/  EXIT ;  /* 0x000000000000794d */ /* 0x000fea0003800000 */
        .weak           $__internal_69_$__cuda_sm20_div_u16
        .type           $__internal_69_$__cuda_sm20_div_u16,@function
        .size           $__internal_69_$__cuda_sm20_div_u16,(.L_x_58020 - $__internal_69_$__cuda_sm20_div_u16)
$__internal_69_$__cuda_sm20_div_u16:
        /* <DEDUP_REMOVED lines=18> */
[----:B------:R-:W-:Y:S06]  /*0fe0*/  RET.REL.NODEC R6 `(_Z9cuda_gemmIiLi256ELi4ELi1ELi64ELi128ELi128ELi32ELi0ELi1EEviiiPT_S1_S1_ii) ;  /* 0xfffffff006047950 */ /* 0x000fec0003c3ffff */
.L_x_11220:
        /* <DEDUP_REMOVED lines=9> */
.L_x_58020:


//--------------------- .text._Z9cuda_gemmIiLi256ELi4ELi1ELi64ELi128ELi128ELi32ELi0ELi0EEviiiPT_S1_S1_ii --------------------------
	.section	.text._Z9cuda_gemmIiLi256ELi4ELi1ELi64ELi128ELi128ELi32ELi0ELi0EEviiiPT_S1_S1_ii,"ax",@progbits
	.align	128
        .global         _Z9cuda_gemmIiLi256ELi4ELi1ELi64ELi128ELi128ELi32ELi0ELi0EEviiiPT_S1_S1_ii
        .type           _Z9cuda_gemmIiLi256ELi4ELi1ELi64ELi128ELi128ELi32ELi0ELi0EEviiiPT_S1_S1_ii,@function
        .size           _Z9cuda_gemmIiLi256ELi4ELi1ELi64ELi128ELi128ELi32ELi0ELi0EEviiiPT_S1_S1_ii,(.L_x_58324 - _Z9cuda_gemmIiLi256ELi4ELi1ELi64ELi128ELi128ELi32ELi0ELi0EEviiiPT_S1_S1_ii)
        .other          _Z9cuda_gemmIiLi256ELi4ELi1ELi64ELi128ELi128ELi32ELi0ELi0EEviiiPT_S1_S1_ii,@"STO_CUDA_ENTRY STV_DEFAULT"
_Z9cuda_gemmIiLi256ELi4ELi1ELi64ELi128ELi128ELi32ELi0ELi0EEviiiPT_S1_S1_ii:
.text._Z9cuda_gemmIiLi256ELi4ELi1ELi64ELi128ELi128ELi32ELi0ELi0EEviiiPT_S1_S1_ii:
        /* <DEDUP_REMOVED lines=41> */
.L_x_11221:
[----:B------:R-:W0:Y:S02]  /*0290*/  S2UR UR11, SR_CTAID.X ;  /* 0x00000000000b79c3 */ /* 0x000e240000002500 */
[----:B0-----:R-:W-:Y:S02]  /*02a0*/  USHF.R.U32.HI UR10, URZ, 0x6, UR11 ;  /* 0x00000006ff0a7899 */ /* 0x001fe4000801160b */
[----:B------:R-:W-:-:S12]  /*02b0*/  ULOP3.LUT UR11, UR11, 0x3f, URZ, 0xc0, !UPT ;  /* 0x0000003f0b0b7892 */ /* 0x000fd8000f8ec0ff */
.L_x_11222:
        /* <DEDUP_REMOVED lines=225> */
.L_x_11304:
        /* <DEDUP_REMOVED lines=37> */
.L_x_11226:
[----:B------:R-:W-:Y:S05]  /*1320*/  BSYNC.RECONVERGENT B1 ;  /* 0x0000000000017941 */ /* 0x000fea0003800200 */
.L_x_11225:
        /* <DEDUP_REMOVED lines=9> */
.L_x_11227:
        /* <DEDUP_REMOVED lines=22> */
.L_x_11224:
[----:B------:R-:W-:Y:S05]  /*1520*/  BSYNC.RECONVERGENT B0 ;  /* 0x0000000000007941 */ /* 0x000fea0003800200 */
.L_x_11223:
        /* <DEDUP_REMOVED lines=27> */
.L_x_11231:
[----:B------:R-:W-:Y:S05]  /*16e0*/  BSYNC.RECONVERGENT B1 ;  /* 0x0000000000017941 */ /* 0x000fea0003800200 */
.L_x_11230:
[----:B------:R-:W-:Y:S05]  /*16f0*/  @!P1 BRA `(.L_x_11229) ;  /* 0x0000000000389947 */ /* 0x000fea0003800000 */
[----:B-1----:R-:W1:Y:S01]  /*1700*/  S2R R30, SR_CgaCtaId ;  /* 0x00000000001e7919 */ /* 0x002e620000008800 */
[----:B0-----:R-:W-:-:S05]  /*1710*/  MOV R29, 0x400 ;  /* 0x00000400001d7802 */ /* 0x001fca0000000f00 */
[----:B------:R-:W-:-:S05]  /*1720*/  VIADD R29, R29, 0x4180 ;  /* 0x000041801d1d7836 */ /* 0x000fca0000000000 */
[----:B-1----:R-:W-:-:S07]  /*1730*/  LEA R35, R30, R29, 0x18 ;  /* 0x0000001d1e237211 */ /* 0x002fce00078ec0ff */
.L_x_11232:
        /* <DEDUP_REMOVED lines=10> */
.L_x_11229:
[----:B------:R-:W-:Y:S05]  /*17e0*/  BSYNC.RECONVERGENT B0 ;  /* 0x0000000000007941 */ /* 0x000fea0003800200 */
.L_x_11228:
        /* <DEDUP_REMOVED lines=13> */
.L_x_11235:
        /* <DEDUP_REMOVED lines=10> */
.L_x_11234:
[----:B0-----:R-:W-:Y:S05]  /*1960*/  BSYNC.RECONVERGENT B0 ;  /* 0x0000000000007941 */ /* 0x001fea0003800200 */
.L_x_11233:
[----:B------:R-:W-:Y:S01]  /*1970*/  BAR.SYNC.DEFER_BLOCKING 0x0 ;  /* 0x0000000000007b1d */ /* 0x000fe20000010000 */
[----:B------:R-:W-:-:S09]  /*1980*/  UISETP.GE.AND UP0, UPT, UR5, 0x1, UPT ;  /* 0x000000010500788c */ /* 0x000fd2000bf06270 */
[----:B------:R-:W-:Y:S05]  /*1990*/  BRA.U !UP0, `(.L_x_11236) ;  /* 0x0000003108bc7547 */ /* 0x000fea000b800000 */
[----:B------:R-:W-:-:S09]  /*19a0*/  UISETP.NE.AND UP0, UPT, UR20, 0x1, UPT ;  /* 0x000000011400788c */ /* 0x000fd2000bf05270 */
[----:B------:R-:W-:Y:S05]  /*19b0*/  BRA.U UP0, `(.L_x_11237) ;  /* 0x00000011001c7547 */ /* 0x000fea000b800000 */
[----:B------:R-:W-:-:S05]  /*19c0*/  UMOV UR4, URZ ;  /* 0x000000ff00047c82 */ /* 0x000fca0008000000 */
.L_x_11257:
        /* <DEDUP_REMOVED lines=20> */
.L_x_11238:
        /* <DEDUP_REMOVED lines=10> */
.L_x_11239:
        /* <DEDUP_REMOVED lines=10> */
.L_x_11240:
        /* <DEDUP_REMOVED lines=10> */
.L_x_11241:
        /* <DEDUP_REMOVED lines=10> */
.L_x_11242:
        /* <DEDUP_REMOVED lines=11> */
.L_x_11243:
        /* <DEDUP_REMOVED lines=11> */
.L_x_11244:
        /* <DEDUP_REMOVED lines=11> */
.L_x_11245:
        /* <DEDUP_REMOVED lines=11> */
.L_x_11246:
        /* <DEDUP_REMOVED lines=11> */
.L_x_11247:
        /* <DEDUP_REMOVED lines=11> */
.L_x_11248:
        /* <DEDUP_REMOVED lines=11> */
.L_x_11249:
        /* <DEDUP_REMOVED lines=11> */
.L_x_11250:
        /* <DEDUP_REMOVED lines=11> */
.L_x_11251:
        /* <DEDUP_REMOVED lines=11> */
.L_x_11252:
        /* <DEDUP_REMOVED lines=11> */
.L_x_11253:
        /* <DEDUP_REMOVED lines=9> */
.L_x_11256:
        /* <DEDUP_REMOVED lines=69> */
.L_x_11255:
[----:B------:R-:W-:Y:S05]  /*2a00*/  BSYNC.RECONVERGENT B0 ;  /* 0x0000000000007941 */ /* 0x000fea0003800200 */
.L_x_11254:
[----:B------:R-:W-:Y:S05]  /*2a10*/  BRA.U !UP0, `(.L_x_11257) ;  /* 0xffffffed08ec7547 */ /* 0x000fea000b83ffff */
[----:B------:R-:W-:Y:S05]  /*2a20*/  BRA `(.L_x_11236) ;  /* 0x0000002000987947 */ /* 0x000fea0003800000 */
.L_x_11237:
[----:B------:R-:W-:-:S13]  /*2a30*/  ISETP.GT.U32.AND P0, PT, R30, 0x1f, PT ;  /* 0x0000001f1e00780c */ /* 0x000fda0003f04070 */
[----:B------:R-:W-:Y:S05]  /*2a40*/  @P0 BRA `(.L_x_11258) ;  /* 0x0000001000140947 */ /* 0x000fea0003800000 */
[----:B------:R-:W-:-:S05]  /*2a50*/  UMOV UR4, URZ ;  /* 0x000000ff00047c82 */ /* 0x000fca0008000000 */
.L_x_11278:
        /* <DEDUP_REMOVED lines=20> */
.L_x_11259:
        /* <DEDUP_REMOVED lines=10> */
.L_x_11260:
        /* <DEDUP_REMOVED lines=10> */
.L_x_11261:
        /* <DEDUP_REMOVED lines=10> */
.L_x_11262:
        /* <DEDUP_REMOVED lines=10> */
.L_x_11263:
        /* <DEDUP_REMOVED lines=11> */
.L_x_11264:
        /* <DEDUP_REMOVED lines=11> */
.L_x_11265:
        /* <DEDUP_REMOVED lines=11> */
.L_x_11266:
        /* <DEDUP_REMOVED lines=11> */
.L_x_11267:
        /* <DEDUP_REMOVED lines=11> */
.L_x_11268:
        /* <DEDUP_REMOVED lines=11> */
.L_x_11269:
        /* <DEDUP_REMOVED lines=11> */
.L_x_11270:
        /* <DEDUP_REMOVED lines=11> */
.L_x_11271:
        /* <DEDUP_REMOVED lines=11> */
.L_x_11272:
        /* <DEDUP_REMOVED lines=11> */
.L_x_11273:
        /* <DEDUP_REMOVED lines=11> */
.L_x_11274:
        /* <DEDUP_REMOVED lines=9> */
.L_x_11277:
        /* <DEDUP_REMOVED lines=67> */
.L_x_11276:
[----:B------:R-:W-:Y:S05]  /*3a70*/  BSYNC.RECONVERGENT B0 ;  /* 0x0000000000007941 */ /* 0x000fea0003800200 */
.L_x_11275:
[----:B------:R-:W-:Y:S05]  /*3a80*/  BRA.U !UP0, `(.L_x_11278) ;  /* 0xffffffed08f47547 */ /* 0x000fea000b83ffff */
[----:B------:R-:W-:Y:S05]  /*3a90*/  BRA `(.L_x_11236) ;  /* 0x00000010007c7947 */ /* 0x000fea0003800000 */
.L_x_11258:
[----:B-1----:R-:W-:-:S07]  /*3aa0*/  IMAD.MOV.U32 R35, RZ, RZ, RZ ;  /* 0x000000ffff237224 */ /* 0x002fce00078e00ff */
.L_x_11298:
        /* <DEDUP_REMOVED lines=19> */
.L_x_11279:
        /* <DEDUP_REMOVED lines=10> */
.L_x_11280:
        /* <DEDUP_REMOVED lines=10> */
.L_x_11281:
        /* <DEDUP_REMOVED lines=10> */
.L_x_11282:
        /* <DEDUP_REMOVED lines=11> */
.L_x_11283:
        /* <DEDUP_REMOVED lines=11> */
.L_x_11284:
        /* <DEDUP_REMOVED lines=11> */
.L_x_11285:
        /* <DEDUP_REMOVED lines=11> */
.L_x_11286:
        /* <DEDUP_REMOVED lines=11> */
.L_x_11287:
        /* <DEDUP_REMOVED lines=11> */
.L_x_11288:
        /* <DEDUP_REMOVED lines=11> */
.L_x_11289:
        /* <DEDUP_REMOVED lines=11> */
.L_x_11290:
        /* <DEDUP_REMOVED lines=11> */
.L_x_11291:
        /* <DEDUP_REMOVED lines=11> */
.L_x_11292:
        /* <DEDUP_REMOVED lines=11> */
.L_x_11293:
        /* <DEDUP_REMOVED lines=11> */
.L_x_11294:
[----:B------:R-:W-:Y:S05]  /*4600*/  @P4 BRA `(.L_x_11295) ;  /* 0x00000004009c4947 */ /* 0x000fea0003800000 */
[----:B------:R-:W-:-:S07]  /*4610*/  IMAD.MOV.U32 R51, RZ, RZ, R48 ;  /* 0x000000ffff337224 */ /* 0x000fce00078e0030 */
.L_x_11297:
        /* <DEDUP_REMOVED lines=68> */
.L_x_11296:
        /* <DEDUP_REMOVED lines=34> */
.L_x_11295:
[----:B------:R-:W-:Y:S05]  /*4c80*/  @!P5 BRA `(.L_x_11298) ;  /* 0xffffffec0088d947 */ /* 0x000fea000383ffff */
.L_x_11236:
        /* <DEDUP_REMOVED lines=123> */
.L_x_11302:
[----:B------:R-:W-:Y:S05]  /*5440*/  BSYNC.RECONVERGENT B1 ;  /* 0x0000000000017941 */ /* 0x000fea0003800200 */
.L_x_11301:
        /* <DEDUP_REMOVED lines=13> */
.L_x_11303:
        /* <DEDUP_REMOVED lines=105> */
.L_x_11300:
[----:B------:R-:W-:Y:S05]  /*5bb0*/  BSYNC.RECONVERGENT B0 ;  /* 0x0000000000007941 */ /* 0x000fea0003800200 */
.L_x_11299:
[----:B------:R-:W5:Y:S02]  /*5bc0*/  LDCU UR4, c[0x0][0x374] ;  /* 0x00006e80ff0477ac */ /* 0x000f640008000800 */
[----:B-----5:R-:W-:Y:S02]  /*5bd0*/  UIADD3 UR11, UPT, UPT, UR4, UR11, URZ ;  /* 0x0000000b040b7290 */ /* 0x020fe4000fffe0ff */
[----:B------:R-:W-:-:S04]  /*5be0*/  USHF.L.U32 UR4, UR4, 0x2, URZ ;  /* 0x0000000204047899 */ /* 0x000fc800080006ff */
[----:B------:R-:W-:-:S09]  /*5bf0*/  UISETP.GE.U32.AND UP0, UPT, UR11, UR4, UPT ;  /* 0x000000040b00728c */ /* 0x000fd2000bf06070 */
[----:B------:R-:W-:Y:S05]  /*5c00*/  BRA.U !UP0, `(.L_x_11304) ;  /* 0xffffffb508307547 */ /* 0x000fea000b83ffff */
[----:B------:R-:W-:Y:S05]  /*5c10*/  EXIT ;  /* 0x000000000000794d */ /* 0x000fea0003800000 */
.L_x_11305:
        /* <DEDUP_REMOVED lines=14> */
.L_x_58324:


//--------------------- .text._Z9cuda_gemmIiLi256ELi4ELi1ELi64ELi64ELi64ELi32ELi1ELi1EEviiiPT_S1_S1_ii --------------------------
	.section	.text._Z9cuda_gemmIiLi256ELi4ELi1ELi64ELi64ELi64ELi32ELi1ELi1EEviiiPT_S1_S1_ii,"ax",@progbits
	.align	128
        .global         _Z9cuda_gemmIiLi256ELi4ELi1ELi64ELi64ELi64ELi32ELi1ELi1EEviiiPT_S1_S1_ii
        .type           _Z9cuda_gemmIiLi256ELi4ELi1ELi64ELi64ELi64ELi32ELi1ELi1EEviiiPT_S1_S1_ii,@function
        .size           _Z9cuda_gemmIiLi256ELi4ELi1ELi64ELi64ELi64ELi32ELi1ELi1EEviiiPT_S1_S1_ii,(.L_x_58021 - _Z9cuda_gemmIiLi256ELi4ELi1ELi64ELi64ELi64ELi32ELi1ELi1EEviiiPT_S1_S1_ii)
        .other          _Z9cuda_gemmIiLi256ELi4ELi1ELi64ELi64ELi64ELi32ELi1ELi1EEviiiPT_S1_S1_ii,@"STO_CUDA_ENTRY STV_DEFAULT"
_Z9cuda_gemmIiLi256ELi4ELi1ELi64ELi64ELi64ELi32ELi1ELi1EEviiiPT_S1_S1_ii:
.text._Z9cuda_gemmIiLi256ELi4ELi1ELi64ELi64ELi64ELi32ELi1ELi1EEviiiPT_S1_S1_ii:
        /* <DEDUP_REMOVED lines=8> */
[----:B------:R-:W2:Y:S01]  /*0080*/  S2UR UR6, SR_CTAID.X ;  /* 0x00000000000679c3 */ /* 0x000ea20000002500 */
[----:B------:R-:W-:Y:S01]  /*0090*/  IMAD.U32 R23, RZ, RZ, UR5 ;  /* 0x00000005ff177e24 */ /* 0x000fe2000f8e00ff */
[----:B0-----:R-:W0:Y:S01]  /*00a0*/  I2F.U32.RP R7, UR14 ;  /* 0x0000000e00077d06 */ /* 0x001e220008209000 */
[----:B------:R-:W-:Y:S01]  /*00b0*/  ISETP.NE.U32.AND P2, PT, RZ, UR14, PT ;  /* 0x0000000eff007c0c */ /* 0x000fe2000bf45070 */
[----:B------:R-:W-:Y:S02]  /*00c0*/  USHF.R.U32.HI UR4, URZ, 0x5, UR14 ;  /* 0x00000005ff047899 */ /* 0x000fe4000801160e */
[----:B------:R-:W-:Y:S02]  /*00d0*/  USHF.L.U32 UR9, UR14, 0x2, URZ ;  /* 0x000000020e097899 */ /* 0x000fe400080006ff */
[----:B--2---:R-:W-:-:S02]  /*00e0*/  USHF.L.U32 UR6, UR6, 0x5, URZ ;  /* 0x0000000506067899 */ /* 0x004fc400080006ff */
[----:B0-----:R-:W0:Y:S01]  /*00f0*/  MUFU.RCP R7, R7 ;  /* 0x0000000700077308 */ /* 0x001e220000001000 */
[C---:B-1----:R-:W-:Y:S01]  /*0100*/  VIADD R3, R2.reuse, UR14 ;  /* 0x0000000e02037c36 */ /* 0x042fe20008000000 */
[----:B------:R-:W-:-:S04]  /*0110*/  SHF.L.U32 R22, R2, 0x4, RZ ;  /* 0x0000000402167819 */ /* 0x000fc800000006ff */
[C---:B------:R-:W-:Y:S02]  /*0120*/  ISETP.GE.U32.AND P0, PT, R3.reuse, 0x40, PT ;  /* 0x000000400300780c */ /* 0x040fe40003f06070 */
[C---:B------:R-:W-:Y:S02]  /*0130*/  VIMNMX.U32 R6, PT, PT, R3.reuse, 0x40, !PT ;  /* 0x0000004003067848 */ /* 0x040fe40007fe0000 */
[----:B------:R-:W-:Y:S02]  /*0140*/  SEL R20, RZ, 0x1, P0 ;  /* 0x00000001ff147807 */ /* 0x000fe40000000000 */
[C---:B------:R-:W-:Y:S02]  /*0150*/  ISETP.GE.U32.AND P1, PT, R3.reuse, 0x20, PT ;  /* 0x000000200300780c */ /* 0x040fe40003f26070 */
[----:B------:R-:W-:Y:S02]  /*0160*/  IADD3 R6, PT, PT, R6, -R3, -R20 ;  /* 0x8000000306067210 */ /* 0x000fe40007ffe814 */
[----:B------:R-:W-:Y:S01]  /*0170*/  VIMNMX.U32 R8, PT, PT, R3, 0x20, !PT ;  /* 0x0000002003087848 */ /* 0x000fe20007fe0000 */
[----:B0-----:R-:W-:Y:S01]  /*0180*/  VIADD R4, R7, 0xffffffe ;  /* 0x0ffffffe07047836 */ /* 0x001fe20000000000 */
[----:B------:R-:W-:-:S02]  /*0190*/  SEL R21, RZ, 0x1, P1 ;  /* 0x00000001ff157807 */ /* 0x000fc40000800000 */
[----:B------:R-:W-:Y:S01]  /*01a0*/  LOP3.LUT R22, R22, 0x30, RZ, 0xc0, !PT ;  /* 0x0000003016167812 */ /* 0x000fe200078ec0ff */
[----:B------:R0:W1:Y:S01]  /*01b0*/  F2I.FTZ.U32.TRUNC.NTZ R5, R4 ;  /* 0x0000000400057305 */ /* 0x000062000021f000 */
[----:B------:R-:W-:Y:S01]  /*01c0*/  IADD3 R8, PT, PT, R8, -R3, -R21 ;  /* 0x8000000308087210 */ /* 0x000fe20007ffe815 */
[----:B0-----:R-:W-:Y:S01]  /*01d0*/  IMAD.MOV.U32 R4, RZ, RZ, RZ ;  /* 0x000000ffff047224 */ /* 0x001fe200078e00ff */
[----:B-1----:R-:W-:-:S05]  /*01e0*/  IADD3 R9, PT, PT, RZ, -R5, RZ ;  /* 0x80000005ff097210 */ /* 0x002fca0007ffe0ff */
[----:B------:R-:W-:Y:S02]  /*01f0*/  IMAD R7, R9, UR14, RZ ;  /* 0x0000000e09077c24 */ /* 0x000fe4000f8e02ff */
[----:B------:R-:W0:Y:S02]  /*0200*/  S2R R9, SR_CgaCtaId ;  /* 0x0000000000097919 */ /* 0x000e240000008800 */
[----:B------:R-:W-:Y:S01]  /*0210*/  IMAD.HI.U32 R5, R5, R7, R4 ;  /* 0x0000000705057227 */ /* 0x000fe200078e0004 */
[----:B------:R-:W-:-:S05]  /*0220*/  MOV R4, 0x400 ;  /* 0x0000040000047802 */ /* 0x000fca0000000f00 */
[----:B------:R-:W-:-:S04]  /*0230*/  IMAD.HI.U32 R7, R5, R6, RZ ;  /* 0x0000000605077227 */ /* 0x000fc800078e00ff */
[----:B------:R-:W-:Y:S01]  /*0240*/  IMAD.HI.U32 R5, R5, R8, RZ ;  /* 0x0000000805057227 */ /* 0x000fe200078e00ff */
[----:B------:R-:W-:-:S03]  /*0250*/  IADD3 R3, PT, PT, -R7, RZ, RZ ;  /* 0x000000ff07037210 */ /* 0x000fc60007ffe1ff */
[----:B------:R-:W-:Y:S02]  /*0260*/  IMAD.MOV R11, RZ, RZ, -R5 ;  /* 0x000000ffff0b7224 */ /* 0x000fe400078e0a05 */
[----:B------:R-:W-:Y:S01]  /*0270*/  IMAD R6, R3, UR14, R6 ;  /* 0x0000000e03067c24 */ /* 0x000fe2000f8e0206 */
[----:B------:R-:W-:Y:S01]  /*0280*/  LOP3.LUT R3, R2, 0x1f, RZ, 0xc0, !PT ;  /* 0x0000001f02037812 */ /* 0x000fe200078ec0ff */
[----:B------:R-:W-:-:S03]  /*0290*/  IMAD R8, R11, UR14, R8 ;  /* 0x0000000e0b087c24 */ /* 0x000fc6000f8e0208 */
[----:B------:R-:W-:Y:S02]  /*02a0*/  ISETP.GE.U32.AND P0, PT, R6, UR14, PT ;  /* 0x0000000e06007c0c */ /* 0x000fe4000bf06070 */
[----:B------:R-:W-:-:S11]  /*02b0*/  ISETP.GE.U32.AND P3, PT, R8, UR14, PT ;  /* 0x0000000e08007c0c */ /* 0x000fd6000bf66070 */
[----:B------:R-:W-:Y:S02]  /*02c0*/  @P0 VIADD R6, R6, -UR14 ;  /* 0x8000000e06060c36 */ /* 0x000fe40008000000 */
[----:B------:R-:W-:Y:S01]  /*02d0*/  @P3 IADD3 R8, PT, PT, R8, -UR14, RZ ;  /* 0x8000000e08083c10 */ /* 0x000fe2000fffe0ff */
[----:B------:R-:W-:Y:S02]  /*02e0*/  @P0 VIADD R7, R7, 0x1 ;  /* 0x0000000107070836 */ /* 0x000fe40000000000 */
[----:B------:R-:W-:Y:S01]  /*02f0*/  ISETP.GE.U32.AND P1, PT, R6, UR14, PT ;  /* 0x0000000e06007c0c */ /* 0x000fe2000bf26070 */
[----:B------:R-:W-:Y:S01]  /*0300*/  @P3 VIADD R5, R5, 0x1 ;  /* 0x0000000105053836 */ /* 0x000fe20000000000 */
[----:B------:R-:W-:Y:S02]  /*0310*/  ISETP.GE.U32.AND P4, PT, R8, UR14, PT ;  /* 0x0000000e08007c0c */ /* 0x000fe4000bf86070 */
[----:B0-----:R-:W-:Y:S02]  /*0320*/  LEA R6, R9, R4, 0x18 ;  /* 0x0000000409067211 */ /* 0x001fe400078ec0ff */
[C---:B------:R-:W-:Y:S01]  /*0330*/  IADD3 R8, PT, PT, R4.reuse, 0x2080, RZ ;  /* 0x0000208004087810 */ /* 0x040fe20007ffe0ff */
[----:B------:R-:W-:-:S02]  /*0340*/  VIADD R4, R4, 0x2180 ;  /* 0x0000218004047836 */ /* 0x000fc40000000000 */
[----:B------:R-:W-:Y:S01]  /*0350*/  IMAD R3, R3, 0x104, R6 ;  /* 0x0000010403037824 */ /* 0x000fe200078e0206 */
[----:B------:R-:W-:Y:S02]  /*0360*/  LOP3.LUT R6, RZ, UR14, RZ, 0x33, !PT ;  /* 0x0000000eff067c12 */ /* 0x000fe4000f8e33ff */
[----:B------:R-:W-:Y:S01]  /*0370*/  LEA R25, R9, R8, 0x18 ;  /* 0x0000000809197211 */ /* 0x000fe200078ec0ff */
[----:B------:R-:W-:Y:S01]  /*0380*/  @P1 VIADD R7, R7, 0x1 ;  /* 0x0000000107071836 */ /* 0x000fe20000000000 */
[----:B------:R-:W-:Y:S02]  /*0390*/  LEA R9, R9, R4, 0x18 ;  /* 0x0000000409097211 */ /* 0x000fe400078ec0ff */
[----:B------:R-:W-:Y:S01]  /*03a0*/  @P4 IADD3 R5, PT, PT, R5, 0x1, RZ ;  /* 0x0000000105054810 */ /* 0x000fe20007ffe0ff */
[----:B------:R-:W-:Y:S01]  /*03b0*/  IMAD R25, R2, 0x4, R25 ;  /* 0x0000000402197824 */ /* 0x000fe200078e0219 */
[C---:B------:R-:W-:Y:S02]  /*03c0*/  SEL R7, R6.reuse, R7, !P2 ;  /* 0x0000000706077207 */ /* 0x040fe40005000000 */
[----:B------:R-:W-:-:S02]  /*03d0*/  SEL R6, R6, R5, !P2 ;  /* 0x0000000506067207 */ /* 0x000fc40005000000 */
[----:B------:R-:W-:Y:S01]  /*03e0*/  SHF.R.U32.HI R4, RZ, 0x5, R2 ;  /* 0x00000005ff047819 */ /* 0x000fe20000011602 */
[----:B------:R-:W-:Y:S01]  /*03f0*/  IMAD.IADD R20, R20, 0x1, R7 ;  /* 0x0000000114147824 */ /* 0x000fe200078e0207 */
[----:B------:R-:W-:Y:S01]  /*0400*/  LEA R24, R2, R9, 0x2 ;  /* 0x0000000902187211 */ /* 0x000fe200078e10ff */
[----:B------:R-:W-:Y:S01]  /*0410*/  IMAD.IADD R21, R21, 0x1, R6 ;  /* 0x0000000115157824 */ /* 0x000fe200078e0206 */
[----:B------:R-:W-:Y:S01]  /*0420*/  MOV R9, 0x4b0 ;  /* 0x000004b000097802 */ /* 0x000fe20000000f00 */
[----:B------:R-:W-:Y:S01]  /*0430*/  VIADD R4, R4, UR4 ;  /* 0x0000000404047c36 */ /* 0x000fe20008000000 */
[----:B------:R-:W-:Y:S01]  /*0440*/  IADD3 R26, PT, PT, R24, UR9, RZ ;  /* 0x00000009181a7c10 */ /* 0x000fe2000fffe0ff */
[----:B------:R-:W-:Y:S01]  /*0450*/  VIADD R27, R21, 0x1 ;  /* 0x00000001151b7836 */ /* 0x000fe20000000000 */
[----:B------:R-:W-:Y:S02]  /*0460*/  ULOP3.LUT UR4, UR4, 0xff, URZ, 0xc0, !UPT ;  /* 0x000000ff04047892 */ /* 0x000fe4000f8ec0ff */
[----:B------:R-:W-:-:S02]  /*0470*/  LOP3.LUT R4, R4, 0x3f, RZ, 0x3c, !PT ;  /* 0x0000003f04047812 */ /* 0x000fc400078e3cff */
[----:B------:R-:W-:Y:S02]  /*0480*/  LOP3.LUT R27, R27, 0x3, RZ, 0xc0, !PT ;  /* 0x000000031b1b7812 */ /* 0x000fe400078ec0ff */
[----:B------:R-:W-:-:S07]  /*0490*/  LOP3.LUT R6, R4, 0xff, RZ, 0xc0, !PT ;  /* 0x000000ff04067812 */ /* 0x000fce00078ec0ff */
[----:B------:R-:W-:Y:S05]  /*04a0*/  CALL.REL.NOINC `($__internal_70_$__cuda_sm20_div_u16) ;  /* 0x0000001000ec7944 */ /* 0x000fea0003c00000 */
[----:B------:R-:W0:Y:S01]  /*04b0*/  LDCU.64 UR4, c[0x0][0x390] ;  /* 0x00007200ff0477ac */ /* 0x000e220008000a00 */
[----:B------:R-:W-:Y:S01]  /*04c0*/  LOP3.LUT R28, R28, 0x3, RZ, 0xc0, !PT ;  /* 0x000000031c1c7812 */ /* 0x000fe200078ec0ff */
[----:B------:R-:W1:Y:S01]  /*04d0*/  LDCU.64 UR16, c[0x0][0x358] ;  /* 0x00006b00ff1077ac */ /* 0x000e620008000a00 */
[----:B0-----:R-:W-:Y:S02]  /*04e0*/  UIMAD.WIDE.U32 UR10, UR14, 0x4, UR4 ;  /* 0x000000040e0a78a5 */ /* 0x001fe4000f8e0004 */
[----:B------:R-:W-:Y:S02]  /*04f0*/  UIMAD.WIDE.U32 UR12, UR14, 0x8, UR4 ;  /* 0x000000080e0c78a5 */ /* 0x000fe4000f8e0004 */
[----:B-1----:R-:W-:-:S12]  /*0500*/  UIMAD.WIDE.U32 UR4, UR14, 0xc, UR4 ;  /* 0x0000000c0e0478a5 */ /* 0x002fd8000f8e0004 */
.L_x_11328:
[C---:B------:R-:W-:Y:S01]  /*0510*/  ISETP.GT.U32.AND P0, PT, R2.reuse, 0x3f, PT ;  /* 0x0000003f0200780c */ /* 0x040fe20003f04070 */
[----:B0---4-:R-:W-:Y:S01]  /*0520*/  VIADD R12, R2, UR14 ;  /* 0x0000000e020c7c36 */ /* 0x011fe20008000000 */
[----:B------:R-:W-:Y:S03]  /*0530*/  BSSY.RECONVERGENT B0, `(.L_x_11306) ;  /* 0x0000041000007945 */ /* 0x000fe60003800200 */
[----:B------:R-:W-:-:S05]  /*0540*/  VIADD R13, R12, UR14 ;  /* 0x0000000e0c0d7c36 */ /* 0x000fca0008000000 */
[----:B------:R-:W-:-:S03]  /*0550*/  IADD3 R16, PT, PT, R13, UR14, RZ ;  /* 0x0000000e0d107c10 */ /* 0x000fc6000fffe0ff */
[----:B------:R-:W-:Y:S05]  /*0560*/  @P0 BRA `(.L_x_11307) ;  /* 0x0000000000f40947 */ /* 0x000fea0003800000 */
[C---:B------:R-:W-:Y:S01]  /*0570*/  LOP3.LUT R8, R20.reuse, 0x3, RZ, 0xc0, !PT ;  /* 0x0000000314087812 */ /* 0x040fe200078ec0ff */
[----:B------:R-:W-:Y:S01]  /*0580*/  BSSY.RECONVERGENT B1, `(.L_x_11308) ;  /* 0x0000019000017945 */ /* 0x000fe20003800200 */
[----:B------:R-:W-:Y:S01]  /*0590*/  ISETP.GE.U32.AND P0, PT, R20, 0x3, PT ;  /* 0x000000031400780c */ /* 0x000fe20003f06070 */
[----:B------:R-:W-:Y:S01]  /*05a0*/  IMAD.MOV.U32 R14, RZ, RZ, R2 ;  /* 0x000000ffff0e7224 */ /* 0x000fe200078e0002 */
[----:B------:R-:W-:-:S13]  /*05b0*/  ISETP.NE.AND P1, PT, R8, 0x3, PT ;  /* 0x000000030800780c */ /* 0x000fda0003f25270 */
[----:B------:R-:W-:Y:S05]  /*05c0*/  @!P1 BRA `(.L_x_11309) ;  /* 0x0000000000509947 */ /* 0x000fea0003800000 */
[----:B------:R-:W0:Y:S01]  /*05d0*/  LDC.64 R4, c[0x0][0x390] ;  /* 0x0000e400ff047b82 */ /* 0x000e220000000a00 */
        /* <DEDUP_REMOVED lines=19> */
.L_x_11309:
[----:B------:R-:W-:Y:S05]  /*0710*/  BSYNC.RECONVERGENT B1 ;  /* 0x0000000000017941 */ /* 0x000fea0003800200 */
.L_x_11308:
[----:B------:R-:W-:Y:S05]  /*0720*/  @!P0 BRA `(.L_x_11307) ;  /* 0x0000000000848947 */ /* 0x000fea0003800000 */
[----:B------:R-:W2:Y:S01]  /*0730*/  S2UR UR8, SR_CgaCtaId ;  /* 0x00000000000879c3 */ /* 0x000ea20000008800 */
[----:B------:R-:W-:Y:S01]  /*0740*/  UMOV UR7, 0x400 ;  /* 0x0000040000077882 */ /* 0x000fe20000000000 */
[----:B------:R-:W-:Y:S01]  /*0750*/  LEA R17, R23, R14, 0x6 ;  /* 0x0000000e17117211 */ /* 0x000fe200078e30ff */
[----:B------:R-:W-:-:S04]  /*0760*/  UIADD3 UR7, UPT, UPT, UR7, 0x2080, URZ ;  /* 0x0000208007077890 */ /* 0x000fc8000fffe0ff */
[----:B--2---:R-:W-:-:S06]  /*0770*/  ULEA UR7, UR8, UR7, 0x18 ;  /* 0x0000000708077291 */ /* 0x004fcc000f8ec0ff */
[----:B------:R-:W-:-:S07]  /*0780*/  LEA R15, R14, UR7, 0x2 ;  /* 0x000000070e0f7c11 */ /* 0x000fce000f8e10ff */
.L_x_11310:
        /* <DEDUP_REMOVED lines=27> */
.L_x_11307:
[----:B------:R-:W-:Y:S05]  /*0940*/  BSYNC.RECONVERGENT B0 ;  /* 0x0000000000007941 */ /* 0x000fea0003800200 */
.L_x_11306:
        /* <DEDUP_REMOVED lines=17> */
.L_x_11314:
[----:B------:R-:W-:Y:S05]  /*0a60*/  BSYNC.RECONVERGENT B1 ;  /* 0x0000000000017941 */ /* 0x000fea0003800200 */
.L_x_11313:
[----:B------:R-:W-:Y:S05]  /*0a70*/  @!P2 BRA `(.L_x_11312) ;  /* 0x000000000038a947 */ /* 0x000fea0003800000 */
[----:B0-----:R-:W0:Y:S01]  /*0a80*/  S2R R6, SR_CgaCtaId ;  /* 0x0000000000067919 */ /* 0x001e220000008800 */
[----:B------:R-:W-:-:S04]  /*0a90*/  MOV R5, 0x400 ;  /* 0x0000040000057802 */ /* 0x000fc80000000f00 */
[----:B------:R-:W-:-:S04]  /*0aa0*/  IADD3 R5, PT, PT, R5, 0x2180, RZ ;  /* 0x0000218005057810 */ /* 0x000fc80007ffe0ff */
[----:B0-----:R-:W-:-:S07]  /*0ab0*/  LEA R9, R6, R5, 0x18 ;  /* 0x0000000506097211 */ /* 0x001fce00078ec0ff */
.L_x_11315:
        /* <DEDUP_REMOVED lines=10> */
.L_x_11312:
[----:B------:R-:W-:Y:S05]  /*0b60*/  BSYNC.RECONVERGENT B0 ;  /* 0x0000000000007941 */ /* 0x000fea0003800200 */
.L_x_11311:
        /* <DEDUP_REMOVED lines=32> */
.L_x_11317:
[----:B------:R-:W-:Y:S05]  /*0d70*/  BSYNC.RECONVERGENT B0 ;  /* 0x0000000000007941 */ /* 0x000fea0003800200 */
.L_x_11316:
[----:B------:R-:W-:Y:S01]  /*0d80*/  BSSY.RECONVERGENT B0, `(.L_x_11318) ;  /* 0x000001c000007945 */ /* 0x000fe20003800200 */
.L_x_11319:
[C---:B------:R-:W-:Y:S02]  /*0d90*/  VIADD R9, R15.reuse, UR7 ;  /* 0x000000070f097c36 */ /* 0x040fe40008000000 */
[----:B------:R-:W-:-:S03]  /*0da0*/  IMAD R7, R15, 0x40, R14 ;  /* 0x000000400f077824 */ /* 0x000fc600078e020e */
[----:B----4-:R-:W-:Y:S01]  /*0db0*/  IADD3 R11, PT, PT, R9, UR7, RZ ;  /* 0x00000007090b7c10 */ /* 0x010fe2000fffe0ff */
[----:B01----:R-:W-:Y:S01]  /*0dc0*/  IMAD.WIDE.U32 R6, R7, 0x4, R4 ;  /* 0x0000000407067825 */ /* 0x003fe200078e0004 */
[----:B------:R-:W-:-:S03]  /*0dd0*/  LEA R9, R9, R14, 0x6 ;  /* 0x0000000e09097211 */ /* 0x000fc600078e30ff */
[C---:B--2---:R-:W-:Y:S02]  /*0de0*/  VIADD R13, R11.reuse, UR7 ;  /* 0x000000070b0d7c36 */ /* 0x044fe40008000000 */
        /* <DEDUP_REMOVED lines=22> */
.L_x_11318:
[----:B------:R-:W-:Y:S01]  /*0f50*/  BAR.SYNC.DEFER_BLOCKING 0x0 ;  /* 0x0000000000007b1d */ /* 0x000fe20000010000 */
[----:B------:R-:W-:-:S13]  /*0f60*/  ISETP.GT.U32.AND P1, PT, R2, 0x7f, PT ;  /* 0x0000007f0200780c */ /* 0x000fda0003f24070 */
[----:B------:R-:W-:Y:S05]  /*0f70*/  @P1 BRA `(.L_x_11320) ;  /* 0x0000000000f01947 */ /* 0x000fea0003800000 */
[----:B------:R-:W1:Y:S01]  /*0f80*/  S2R R30, SR_CgaCtaId ;  /* 0x00000000001e7919 */ /* 0x000e620000008800 */
[----:B0-----:R-:W-:Y:S02]  /*0f90*/  MOV R29, 0x400 ;  /* 0x00000400001d7802 */ /* 0x001fe40000000f00 */
[----:B------:R-:W-:Y:S02]  /*0fa0*/  LOP3.LUT P2, RZ, R2, 0x3, RZ, 0xc0, !PT ;  /* 0x0000000302ff7812 */ /* 0x000fe4000784c0ff */
[----:B------:R-:W-:-:S11]  /*0fb0*/  IADD3 R4, PT, PT, R29, 0x2080, RZ ;  /* 0x000020801d047810 */ /* 0x000fd60007ffe0ff */
[----:B------:R-:W-:Y:S01]  /*0fc0*/  @!P2 VIADD R31, R29, 0x2180 ;  /* 0x000021801d1fa836 */ /* 0x000fe20000000000 */
[C---:B-1----:R-:W-:Y:S02]  /*0fd0*/  LEA R5, R30.reuse, R4, 0x18 ;  /* 0x000000041e057211 */ /* 0x042fe400078ec0ff */
[C---:B------:R-:W-:Y:S02]  /*0fe0*/  LEA R29, R30.reuse, R29, 0x18 ;  /* 0x0000001d1e1d7211 */ /* 0x040fe400078ec0ff */
[----:B------:R-:W-:Y:S01]  /*0ff0*/  @!P2 LEA R30, R30, R31, 0x18 ;  /* 0x0000001f1e1ea211 */ /* 0x000fe200078ec0ff */
[----:B------:R-:W-:Y:S01]  /*1000*/  IMAD R32, R22, 0x4, R5 ;  /* 0x0000000416207824 */ /* 0x000fe200078e0205 */
[----:B------:R-:W-:-:S04]  /*1010*/  SHF.R.U32.HI R31, RZ, 0x2, R2 ;  /* 0x00000002ff1f7819 */ /* 0x000fc80000011602 */
[----:B------:R0:W1:Y:S04]  /*1020*/  LDS.128 R4, [R32] ;  /* 0x0000000020047984 */ /* 0x0000680000000c00 */
[----:B------:R0:W2:Y:S04]  /*1030*/  LDS.128 R8, [R32+0x10] ;  /* 0x0000100020087984 */ /* 0x0000a80000000c00 */
[----:B------:R0:W3:Y:S04]  /*1040*/  LDS.128 R12, [R32+0x20] ;  /* 0x00002000200c7984 */ /* 0x0000e80000000c00 */
[----:B------:R0:W4:Y:S02]  /*1050*/  LDS.128 R16, [R32+0x30] ;  /* 0x0000300020107984 */ /* 0x0001240000000c00 */
.L_x_11322:
[----:B------:R-:W-:Y:S01]  /*1060*/  IMAD R33, R31, 0x104, R29 ;  /* 0x000001041f217824 */ /* 0x000fe200078e021d */
[----:B------:R-:W-:-:S04]  /*1070*/  UMOV UR7, 0xffffffff ;  /* 0xffffffff00077882 */ /* 0x000fc80000000000 */
[----:B0-----:R-:W-:-:S05]  /*1080*/  LEA R32, R22, R33, 0x2 ;  /* 0x0000002116207211 */ /* 0x001fca00078e10ff */
[----:B------:R-:W1:Y:S04]  /*1090*/  LDS R33, [R32] ;  /* 0x0000000020217984 */ /* 0x000e680000000800 */
[----:B------:R-:W0:Y:S01]  /*10a0*/  LDS R35, [R32+0x4] ;  /* 0x0000040020237984 */ /* 0x000e220000000800 */
[----:B-1----:R-:W-:-:S03]  /*10b0*/  IMAD R34, R4, R33, RZ ;  /* 0x0000002104227224 */ /* 0x002fc600078e02ff */
[----:B------:R-:W1:Y:S01]  /*10c0*/  LDS R33, [R32+0x8] ;  /* 0x0000080020217984 */ /* 0x000e620000000800 */
[----:B0-----:R-:W-:-:S04]  /*10d0*/  IMAD R35, R5, R35, R34 ;  /* 0x0000002305237224 */ /* 0x001fc800078e0222 */
[----:B-1----:R-:W-:Y:S02]  /*10e0*/  IMAD R34, R6, R33, R35 ;  /* 0x0000002106227224 */ /* 0x002fe400078e0223 */
[----:B------:R-:W0:Y:S04]  /*10f0*/  LDS R33, [R32+0xc] ;  /* 0x00000c0020217984 */ /* 0x000e280000000800 */
[----:B------:R-:W-:Y:S01]  /*1100*/  LDS R35, [R32+0x3c] ;  /* 0x00003c0020237984 */ /* 0x000fe20000000800 */
[----:B0-----:R-:W-:-:S03]  /*1110*/  IMAD R33, R7, R33, R34 ;  /* 0x0000002107217224 */ /* 0x001fc600078e0222 */
[----:B------:R-:W2:Y:S02]  /*1120*/  LDS R34, [R32+0x10] ;  /* 0x0000100020227984 */ /* 0x000ea40000000800 */
[----:B--2---:R-:W-:Y:S02]  /*1130*/  IMAD R34, R8, R34, R33 ;  /* 0x0000002208227224 */ /* 0x004fe400078e0221 */
[----:B------:R-:W0:Y:S02]  /*1140*/  LDS R33, [R32+0x14] ;  /* 0x0000140020217984 */ /* 0x000e240000000800 */
[----:B0-----:R-:W-:Y:S02]  /*1150*/  IMAD R33, R9, R33, R34 ;  /* 0x0000002109217224 */ /* 0x001fe400078e0222 */
[----:B------:R-:W0:Y:S02]  /*1160*/  LDS R34, [R32+0x18] ;  /* 0x0000180020227984 */ /* 0x000e240000000800 */
[----:B0-----:R-:W-:-:S02]  /*1170*/  IMAD R34, R10, R34, R33 ;  /* 0x000000220a227224 */ /* 0x001fc400078e0221 */
[----:B------:R-:W0:Y:S02]  /*1180*/  LDS R33, [R32+0x1c] ;  /* 0x00001c0020217984 */ /* 0x000e240000000800 */
[----:B0-----:R-:W-:Y:S02]  /*1190*/  IMAD R33, R11, R33, R34 ;  /* 0x000000210b217224 */ /* 0x001fe400078e0222 */
[----:B------:R-:W3:Y:S02]  /*11a0*/  LDS R34, [R32+0x20] ;  /* 0x0000200020227984 */ /* 0x000ee40000000800 */
[----:B---3--:R-:W-:Y:S02]  /*11b0*/  IMAD R34, R12, R34, R33 ;  /* 0x000000220c227224 */ /* 0x008fe400078e0221 */
[----:B------:R-:W0:Y:S02]  /*11c0*/  LDS R33, [R32+0x24] ;  /* 0x0000240020217984 */ /* 0x000e240000000800 */
[----:B0-----:R-:W-:-:S02]  /*11d0*/  IMAD R33, R13, R33, R34 ;  /* 0x000000210d217224 */ /* 0x001fc400078e0222 */
[----:B------:R-:W0:Y:S02]  /*11e0*/  LDS R34, [R32+0x28] ;  /* 0x0000280020227984 */ /* 0x000e240000000800 */
[----:B0-----:R-:W-:Y:S02]  /*11f0*/  IMAD R34, R14, R34, R33 ;  /* 0x000000220e227224 */ /* 0x001fe400078e0221 */
[----:B------:R-:W0:Y:S02]  /*1200*/  LDS R33, [R32+0x2c] ;  /* 0x00002c0020217984 */ /* 0x000e240000000800 */
[----:B0-----:R-:W-:Y:S02]  /*1210*/  IMAD R33, R15, R33, R34 ;  /* 0x000000210f217224 */ /* 0x001fe400078e0222 */
[----:B------:R-:W4:Y:S02]  /*1220*/  LDS R34, [R32+0x30] ;  /* 0x0000300020227984 */ /* 0x000f240000000800 */
[----:B----4-:R-:W-:-:S02]  /*1230*/  IMAD R34, R16, R34, R33 ;  /* 0x0000002210227224 */ /* 0x010fc400078e0221 */
[----:B------:R-:W0:Y:S02]  /*1240*/  LDS R33, [R32+0x34] ;  /* 0x0000340020217984 */ /* 0x000e240000000800 */
[----:B0-----:R-:W-:Y:S02]  /*1250*/  IMAD R33, R17, R33, R34 ;  /* 0x0000002111217224 */ /* 0x001fe400078e0222 */
[----:B------:R-:W0:Y:S02]  /*1260*/  LDS R34, [R32+0x38] ;  /* 0x0000380020227984 */ /* 0x000e240000000800 */
[----:B0-----:R-:W-:-:S04]  /*1270*/  IMAD R34, R18, R34, R33 ;  /* 0x0000002212227224 */ /* 0x001fc800078e0221 */
[----:B------:R-:W-:Y:S01]  /*1280*/  IMAD R34, R19, R35, R34 ;  /* 0x0000002313227224 */ /* 0x000fe200078e0222 */
[----:B------:R-:W-:Y:S06]  /*1290*/  BRA.DIV UR7, `(.L_x_11321) ;  /* 0x00000006072c7947 */ /* 0x000fec000b800000 */
[----:B------:R-:W0:Y:S02]  /*12a0*/  SHFL.DOWN PT, R33, R34, 0x2, 0x1c1f ;  /* 0x085c1f0022217f89 */ /* 0x000e2400000e0000 */
[----:B0-----:R-:W-:-:S05]  /*12b0*/  IMAD.IADD R32, R34, 0x1, R33 ;  /* 0x0000000122207824 */ /* 0x001fca00078e0221 */
[----:B------:R0:W1:Y:S02]  /*12c0*/  SHFL.DOWN PT, R33, R32, 0x1, 0x1c1f ;  /* 0x083c1f0020217f89 */ /* 0x00006400000e0000 */
.L_x_11332:
[----:B------:R-:W2:Y:S01]  /*12d0*/  LDC R34, c[0x0][0x360] ;  /* 0x0000d800ff227b82 */ /* 0x000ea20000000800 */
[----:B-1----:R-:W-:Y:S01]  /*12e0*/  IMAD.IADD R33, R32, 0x1, R33 ;  /* 0x0000000120217824 */ /* 0x002fe200078e0221 */
[----:B0-----:R-:W-:-:S05]  /*12f0*/  @!P2 LEA R32, R31, R30, 0x2 ;  /* 0x0000001e1f20a211 */ /* 0x001fca00078e10ff */
[----:B------:R0:W-:Y:S01]  /*1300*/  @!P2 STS [R32], R33 ;  /* 0x000000212000a388 */ /* 0x0001e20000000800 */
[----:B--2---:R-:W-:-:S04]  /*1310*/  LEA.HI R31, R34, R31, RZ, 0x1e ;  /* 0x0000001f221f7211 */ /* 0x004fc800078ff0ff */
[----:B------:R-:W-:-:S13]  /*1320*/  ISETP.GE.U32.AND P1, PT, R31, 0x20, PT ;  /* 0x000000201f00780c */ /* 0x000fda0003f26070 */
[----:B0-----:R-:W-:Y:S05]  /*1330*/  @!P1 BRA `(.L_x_11322) ;  /* 0xfffffffc00489947 */ /* 0x001fea000383ffff */
.L_x_11320:
        /* <DEDUP_REMOVED lines=19> */
[----:B-1----:R-:W1:Y:S01]  /*1470*/  LDS R9, [R24+UR9] ;  /* 0x0000000918097984 */ /* 0x002e620008000800 */
[----:B------:R-:W-:Y:S02]  /*1480*/  IADD3 R4, P1, PT, R4, UR9, RZ ;  /* 0x0000000904047c10 */ /* 0x000fe4000ff3e0ff */
[----:B------:R-:W-:-:S03]  /*1490*/  IADD3 R14, PT, PT, R14, UR14, RZ ;  /* 0x0000000e0e0e7c10 */ /* 0x000fc6000fffe0ff */
[----:B------:R-:W-:Y:S02]  /*14a0*/  IMAD.X R5, RZ, RZ, R5, P1 ;  /* 0x000000ffff057224 */ /* 0x000fe400008e0605 */
[----:B0-----:R-:W-:-:S04]  /*14b0*/  VIADD R8, R14, UR14 ;  /* 0x0000000e0e087c36 */ /* 0x001fc80008000000 */
[----:B------:R-:W0:Y:S01]  /*14c0*/  @P2 LDS R11, [R26+UR9] ;  /* 0x000000091a0b2984 */ /* 0x000e220008000800 */
[----:B------:R-:W-:Y:S01]  /*14d0*/  @P2 IADD3 R6, P1, PT, R4, UR9, RZ ;  /* 0x0000000904062c10 */ /* 0x000fe2000ff3e0ff */
[----:B------:R-:W-:-:S04]  /*14e0*/  @P2 IMAD.MOV.U32 R14, RZ, RZ, R8 ;  /* 0x000000ffff0e2224 */ /* 0x000fc800078e0008 */
[----:B------:R-:W-:Y:S01]  /*14f0*/  @P2 IMAD.X R7, RZ, RZ, R5, P1 ;  /* 0x000000ffff072224 */ /* 0x000fe200008e0605 */
[----:B-1----:R2:W-:Y:S04]  /*1500*/  STG.E desc[UR16][R4.64], R9 ;  /* 0x0000000904007986 */ /* 0x0025e8000c101910 */
[----:B0-----:R2:W-:Y:S03]  /*1510*/  @P2 STG.E desc[UR16][R6.64], R11 ;  /* 0x0000000b06002986 */ /* 0x0015e6000c101910 */
.L_x_11326:
[----:B------:R-:W-:Y:S05]  /*1520*/  BSYNC.RECONVERGENT B1 ;  /* 0x0000000000017941 */ /* 0x000fea0003800200 */
.L_x_11325:
[----:B------:R-:W-:Y:S05]  /*1530*/  @!P0 BRA `(.L_x_11324) ;  /* 0x00000000006c8947 */ /* 0x000fea0003800000 */
[----:B--2---:R-:W2:Y:S01]  /*1540*/  S2R R7, SR_CgaCtaId ;  /* 0x0000000000077919 */ /* 0x004ea20000008800 */
[----:B-1----:R-:W1:Y:S01]  /*1550*/  LDC.64 R4, c[0x0][0x3a0] ;  /* 0x0000e800ff047b82 */ /* 0x002e620000000a00 */
[----:B0-----:R-:W-:-:S04]  /*1560*/  MOV R6, 0x400 ;  /* 0x0000040000067802 */ /* 0x001fc80000000f00 */
[----:B------:R-:W-:-:S04]  /*1570*/  IADD3 R6, PT, PT, R6, 0x2180, RZ ;  /* 0x0000218006067810 */ /* 0x000fc80007ffe0ff */
[----:B--2---:R-:W-:-:S07]  /*1580*/  LEA R33, R7, R6, 0x18 ;  /* 0x0000000607217211 */ /* 0x004fce00078ec0ff */
.L_x_11327:
[----:B------:R-:W-:Y:S02]  /*1590*/  IMAD R16, R14, 0x4, R33 ;  /* 0x000000040e107824 */ /* 0x000fe400078e0221 */
[----:B----4-:R-:W-:Y:S02]  /*15a0*/  IMAD.IADD R7, R15, 0x1, R14 ;  /* 0x000000010f077824 */ /* 0x010fe400078e020e */
[----:B------:R-:W-:Y:S01]  /*15b0*/  VIADD R18, R16, UR9 ;  /* 0x0000000910127c36 */ /* 0x000fe20008000000 */
[----:B------:R-:W0:Y:S01]  /*15c0*/  LDS R17, [R16] ;  /* 0x0000000010117984 */ /* 0x000e220000000800 */
[----:B-1----:R-:W-:-:S03]  /*15d0*/  IMAD.WIDE R6, R7, 0x4, R4 ;  /* 0x0000000407067825 */ /* 0x002fc600078e0204 */
[----:B------:R-:W-:Y:S01]  /*15e0*/  IADD3 R29, PT, PT, R18, UR9, RZ ;  /* 0x00000009121d7c10 */ /* 0x000fe2000fffe0ff */
[----:B------:R-:W1:Y:S01]  /*15f0*/  LDS R19, [R16+UR9] ;  /* 0x0000000910137984 */ /* 0x000e620008000800 */
        /* <DEDUP_REMOVED lines=10> */
[----:B0-----:R4:W-:Y:S04]  /*16a0*/  STG.E desc[UR16][R6.64], R17 ;  /* 0x0000001106007986 */ /* 0x0019e8000c101910 */
[----:B-1----:R4:W-:Y:S04]  /*16b0*/  STG.E desc[UR16][R8.64], R19 ;  /* 0x0000001308007986 */ /* 0x0029e8000c101910 */
[----:B--2---:R4:W-:Y:S04]  /*16c0*/  STG.E desc[UR16][R10.64], R31 ;  /* 0x0000001f0a007986 */ /* 0x0049e8000c101910 */
[----:B---3--:R4:W-:Y:S01]  /*16d0*/  STG.E desc[UR16][R12.64], R29 ;  /* 0x0000001d0c007986 */ /* 0x0089e2000c101910 */
[----:B------:R-:W-:Y:S05]  /*16e0*/  @!P0 BRA `(.L_x_11327) ;  /* 0xfffffffc00a88947 */ /* 0x000fea000383ffff */
.L_x_11324:
[----:B------:R-:W-:Y:S05]  /*16f0*/  BSYNC.RECONVERGENT B0 ;  /* 0x0000000000007941 */ /* 0x000fea0003800200 */
.L_x_11323:
[C---:B-12---:R-:W-:Y:S01]  /*1700*/  IMAD.SHL.U32 R4, R0.reuse, 0x4, RZ ;  /* 0x0000000400047824 */ /* 0x046fe200078e00ff */
[----:B------:R-:W-:-:S04]  /*1710*/  IADD3 R23, PT, PT, R0, R23, RZ ;  /* 0x0000001700177210 */ /* 0x000fc80007ffe0ff */
[----:B------:R-:W-:-:S13]  /*1720*/  ISETP.GE.U32.AND P0, PT, R23, R4, PT ;  /* 0x000000041700720c */ /* 0x000fda0003f06070 */
[----:B------:R-:W-:Y:S05]  /*1730*/  @!P0 BRA `(.L_x_11328) ;  /* 0xffffffec00748947 */ /* 0x000fea000383ffff */
[----:B------:R-:W-:Y:S05]  /*1740*/  EXIT ;  /* 0x000000000000794d */ /* 0x000fea0003800000 */
.L_x_11321:
[----:B------:R-:W-:Y:S01]  /*1750*/  HFMA2 R36, -RZ, RZ, 0, 1.1920928955078125e-07 ;  /* 0x00000002ff247431 */ /* 0x000fe200000001ff */
[----:B------:R-:W-:Y:S01]  /*1760*/  BSSY B0, `(.L_x_11329) ;  /* 0x0000007000007945 */ /* 0x000fe20003800000 */
[----:B------:R-:W-:Y:S02]  /*1770*/  IMAD.MOV.U32 R32, RZ, RZ, R34 ;  /* 0x000000ffff207224 */ /* 0x000fe400078e0022 */
[----:B------:R-:W-:Y:S02]  /*1780*/  IMAD.MOV.U32 R37, RZ, RZ, 0x1c1f ;  /* 0x00001c1fff257424 */ /* 0x000fe400078e00ff */
[----:B------:R-:W-:-:S07]  /*1790*/  IMAD.MOV.U32 R35, RZ, RZ, -0x1 ;  /* 0xffffffffff237424 */ /* 0x000fce00078e00ff */
[----:B------:R-:W-:Y:S05]  /*17a0*/  WARPSYNC.COLLECTIVE R35, `(.L_x_11330) ;  /* 0x0000000023087348 */ /* 0x000fea0003c00000 */
[----:B------:R0:W1:Y:S02]  /*17b0*/  SHFL.DOWN P1, R33, R32, R36, R37 ;  /* 0x0800002420217389 */ /* 0x0000640000020025 */
[----:B01----:R-:W-:Y:S05]  /*17c0*/  ENDCOLLECTIVE ;  /* 0x000000000000791b */ /* 0x003fea0003800000 */
.L_x_11330:
[----:B------:R-:W-:Y:S05]  /*17d0*/  BSYNC B0 ;  /* 0x0000000000007941 */ /* 0x000fea0003800000 */
.L_x_11329:
[----:B------:R-:W-:Y:S01]  /*17e0*/  IADD3 R32, PT, PT, R34, R33, RZ ;  /* 0x0000002122207210 */ /* 0x000fe20007ffe0ff */
[----:B------:R-:W-:Y:S01]  /*17f0*/  IMAD.MOV.U32 R36, RZ, RZ, 0x1 ;  /* 0x00000001ff247424 */ /* 0x000fe200078e00ff */
[----:B------:R-:W-:Y:S01]  /*1800*/  MOV R37, 0x1c1f ;  /* 0x00001c1f00257802 */ /* 0x000fe20000000f00 */
[----:B------:R-:W-:-:S07]  /*1810*/  IMAD.MOV.U32 R35, RZ, RZ, -0x1 ;  /* 0xffffffffff237424 */ /* 0x000fce00078e00ff */
[----:B------:R-:W-:Y:S05]  /*1820*/  WARPSYNC.COLLECTIVE R35, `(.L_x_11331) ;  /* 0x0000000023087348 */ /* 0x000fea0003c00000 */
[----:B------:R0:W1:Y:S02]  /*1830*/  SHFL.DOWN P1, R33, R32, R36, R37 ;  /* 0x0800002420217389 */ /* 0x0000640000020025 */
[----:B01----:R-:W-:Y:S05]  /*1840*/  ENDCOLLECTIVE ;  /* 0x000000000000791b */ /* 0x003fea0003800000 */
.L_x_11331:
[----:B------:R-:W-:Y:S05]  /*1850*/  BRA `(.L_x_11332) ;  /* 0xfffffff8009c7947 */ /* 0x000fea000383ffff */
        .weak           $__internal_70_$__cuda_sm20_div_u16
        .type           $__internal_70_$__cuda_sm20_div_u16,@function
        .size           $__internal_70_$__cuda_sm20_div_u16,(.L_x_58021 - $__internal_70_$__cuda_sm20_div_u16)
$__internal_70_$__cuda_sm20_div_u16:
        /* <DEDUP_REMOVED lines=18> */
[----:B------:R-:W-:Y:S06]  /*1980*/  RET.REL.NODEC R4 `(_Z9cuda_gemmIiLi256ELi4ELi1ELi64ELi64ELi64ELi32ELi1ELi1EEviiiPT_S1_S1_ii) ;  /* 0xffffffe4049c7950 */ /* 0x000fec0003c3ffff */
.L_x_11333:
        /* <DEDUP_REMOVED lines=15> */
.L_x_58021:


//--------------------- .text._Z9cuda_gemmIiLi256ELi4ELi1ELi64ELi64ELi64ELi32ELi1ELi0EEviiiPT_S1_S1_ii --------------------------
	.section	.text._Z9cuda_gemmIiLi256ELi4ELi1ELi64ELi64ELi64ELi32ELi1ELi0EEviiiPT_S1_S1_ii,"ax",@progbits
	.align	128
        .global         _Z9cuda_gemmIiLi256ELi4ELi1ELi64ELi64ELi64ELi32ELi1ELi0EEviiiPT_S1_S1_ii
        .type           _Z9cuda_gemmIiLi256ELi4ELi1ELi64ELi64ELi64ELi32ELi1ELi0EEviiiPT_S1_S1_ii,@function
        .size           _Z9cuda_gemmIiLi256ELi4ELi1ELi64ELi64ELi64ELi32ELi1ELi0EEviiiPT_S1_S1_ii,(.L_x_58326 - _Z9cuda_gemmIiLi256ELi4ELi1ELi64ELi64ELi64ELi32ELi1ELi0EEviiiPT_S1_S1_ii)
        .other          _Z9cuda_gemmIiLi256ELi4ELi1ELi64ELi64ELi64ELi32ELi1ELi0EEviiiPT_S1_S1_ii,@"STO_CUDA_ENTRY STV_DEFAULT"
_Z9cuda_gemmIiLi256ELi4ELi1ELi64ELi64ELi64ELi32ELi1ELi0EEviiiPT_S1_S1_ii:
.text._Z9cuda_gemmIiLi256ELi4ELi1ELi64ELi64ELi64ELi32ELi1ELi0EEviiiPT_S1_S1_ii:
        /* <DEDUP_REMOVED lines=223> */
.L_x_11415:
        /* <DEDUP_REMOVED lines=36> */
.L_x_11337:
[----:B------:R-:W-:Y:S05]  /*1030*/  BSYNC.RECONVERGENT B1 ;  /* 0x0000000000017941 */ /* 0x000fea0003800200 */
.L_x_11336:
        /* <DEDUP_REMOVED lines=8> */
.L_x_11338:
        /* <DEDUP_REMOVED lines=21> */
.L_x_11335:
[----:B------:R-:W-:Y:S05]  /*1210*/  BSYNC.RECONVERGENT B0 ;  /* 0x0000000000007941 */ /* 0x000fea0003800200 */
.L_x_11334:
        /* <DEDUP_REMOVED lines=25> */
.L_x_11342:
[----:B------:R-:W-:Y:S05]  /*13b0*/  BSYNC.RECONVERGENT B1 ;  /* 0x0000000000017941 */ /* 0x000fea0003800200 */
.L_x_11341:
[----:B------:R-:W-:Y:S05]  /*13c0*/  @!P1 BRA `(.L_x_11340) ;  /* 0x0000000000389947 */ /* 0x000fea0003800000 */
[----:B0-2---:R-:W0:Y:S01]  /*13d0*/  S2R R30, SR_CgaCtaId ;  /* 0x00000000001e7919 */ /* 0x005e220000008800 */
[----:B-1----:R-:W-:-:S05]  /*13e0*/  MOV R29, 0x400 ;  /* 0x00000400001d7802 */ /* 0x002fca0000000f00 */
[----:B------:R-:W-:-:S05]  /*13f0*/  VIADD R29, R29, 0x2180 ;  /* 0x000021801d1d7836 */ /* 0x000fca0000000000 */
[----:B0-----:R-:W-:-:S07]  /*1400*/  LEA R33, R30, R29, 0x18 ;  /* 0x0000001d1e217211 */ /* 0x001fce00078ec0ff */
.L_x_11343:
        /* <DEDUP_REMOVED lines=10> */
.L_x_11340:
[----:B------:R-:W-:Y:S05]  /*14b0*/  BSYNC.RECONVERGENT B0 ;  /* 0x0000000000007941 */ /* 0x000fea0003800200 */
.L_x_11339:
        /* <DEDUP_REMOVED lines=12> */
.L_x_11346:
        /* <DEDUP_REMOVED lines=10> */
.L_x_11345:
[----:B------:R-:W-:Y:S05]  /*1620*/  BSYNC.RECONVERGENT B0 ;  /* 0x0000000000007941 */ /* 0x000fea0003800200 */
.L_x_11344:
        /* <DEDUP_REMOVED lines=10> */
.L_x_11368:
        /* <DEDUP_REMOVED lines=19> */
.L_x_11349:
        /* <DEDUP_REMOVED lines=8> */
.L_x_11350:
        /* <DEDUP_REMOVED lines=8> */
.L_x_11351:
        /* <DEDUP_REMOVED lines=10> */
.L_x_11352:
        /* <DEDUP_REMOVED lines=10> */
.L_x_11353:
        /* <DEDUP_REMOVED lines=11> */
.L_x_11354:
        /* <DEDUP_REMOVED lines=11> */
.L_x_11355:
        /* <DEDUP_REMOVED lines=11> */
.L_x_11356:
        /* <DEDUP_REMOVED lines=11> */
.L_x_11357:
        /* <DEDUP_REMOVED lines=11> */
.L_x_11358:
        /* <DEDUP_REMOVED lines=11> */
.L_x_11359:
        /* <DEDUP_REMOVED lines=11> */
.L_x_11360:
        /* <DEDUP_REMOVED lines=11> */
.L_x_11361:
        /* <DEDUP_REMOVED lines=11> */
.L_x_11362:
        /* <DEDUP_REMOVED lines=11> */
.L_x_11363:
        /* <DEDUP_REMOVED lines=11> */
.L_x_11364:
        /* <DEDUP_REMOVED lines=8> */
.L_x_11367:
        /* <DEDUP_REMOVED lines=70> */
.L_x_11366:
[----:B------:R-:W-:Y:S05]  /*26b0*/  BSYNC.RECONVERGENT B0 ;  /* 0x0000000000007941 */ /* 0x000fea0003800200 */
.L_x_11365:
[----:B------:R-:W-:Y:S05]  /*26c0*/  BRA.U !UP0, `(.L_x_11368) ;  /* 0xfffffff108007547 */ /* 0x000fea000b83ffff */
[----:B------:R-:W-:Y:S05]  /*26d0*/  BRA `(.L_x_11347) ;  /* 0x0000002000887947 */ /* 0x000fea0003800000 */
.L_x_11348:
[----:B------:R-:W-:-:S09]  /*26e0*/  UISETP.GT.U32.AND UP0, UPT, UR19, 0x1f, UPT ;  /* 0x0000001f1300788c */ /* 0x000fd2000bf04070 */
[----:B------:R-:W-:Y:S05]  /*26f0*/  BRA.U UP0, `(.L_x_11369) ;  /* 0x0000001100007547 */ /* 0x000fea000b800000 */
[----:B------:R-:W-:-:S05]  /*2700*/  UMOV UR4, URZ ;  /* 0x000000ff00047c82 */ /* 0x000fca0008000000 */
.L_x_11389:
        /* <DEDUP_REMOVED lines=19> */
.L_x_11370:
        /* <DEDUP_REMOVED lines=8> */
.L_x_11371:
        /* <DEDUP_REMOVED lines=8> */
.L_x_11372:
        /* <DEDUP_REMOVED lines=10> */
.L_x_11373:
        /* <DEDUP_REMOVED lines=10> */
.L_x_11374:
        /* <DEDUP_REMOVED lines=11> */
.L_x_11375:
        /* <DEDUP_REMOVED lines=11> */
.L_x_11376:
        /* <DEDUP_REMOVED lines=11> */
.L_x_11377:
        /* <DEDUP_REMOVED lines=11> */
.L_x_11378:
        /* <DEDUP_REMOVED lines=11> */
.L_x_11379:
        /* <DEDUP_REMOVED lines=11> */
.L_x_11380:
        /* <DEDUP_REMOVED lines=11> */
.L_x_11381:
        /* <DEDUP_REMOVED lines=11> */
.L_x_11382:
        /* <DEDUP_REMOVED lines=11> */
.L_x_11383:
        /* <DEDUP_REMOVED lines=11> */
.L_x_11384:
        /* <DEDUP_REMOVED lines=11> */
.L_x_11385:
        /* <DEDUP_REMOVED lines=8> */
.L_x_11388:
        /* <DEDUP_REMOVED lines=68> */
.L_x_11387:
[----:B------:R-:W-:Y:S05]  /*36d0*/  BSYNC.RECONVERGENT B0 ;  /* 0x0000000000007941 */ /* 0x000fea0003800200 */
.L_x_11386:
[----:B------:R-:W-:Y:S05]  /*36e0*/  BRA.U !UP0, `(.L_x_11389) ;  /* 0xfffffff108087547 */ /* 0x000fea000b83ffff */
[----:B------:R-:W-:Y:S05]  /*36f0*/  BRA `(.L_x_11347) ;  /* 0x0000001000807947 */ /* 0x000fea0003800000 */
.L_x_11369:
[----:B------:R-:W-:-:S07]  /*3700*/  HFMA2 R31, -RZ, RZ, 0, 0 ;  /* 0x00000000ff1f7431 */ /* 0x000fce00000001ff */
.L_x_11409:
        /* <DEDUP_REMOVED lines=29> */
.L_x_11390:
        /* <DEDUP_REMOVED lines=10> */
.L_x_11391:
        /* <DEDUP_REMOVED lines=8> */
.L_x_11392:
        /* <DEDUP_REMOVED lines=10> */
.L_x_11393:
        /* <DEDUP_REMOVED lines=11> */
.L_x_11394:
        /* <DEDUP_REMOVED lines=11> */
.L_x_11395:
        /* <DEDUP_REMOVED lines=11> */
.L_x_11396:
        /* <DEDUP_REMOVED lines=11> */
.L_x_11397:
        /* <DEDUP_REMOVED lines=11> */
.L_x_11398:
        /* <DEDUP_REMOVED lines=11> */
.L_x_11399:
        /* <DEDUP_REMOVED lines=10> */
.L_x_11400:
        /* <DEDUP_REMOVED lines=10> */
.L_x_11401:
        /* <DEDUP_REMOVED lines=10> */
.L_x_11402:
        /* <DEDUP_REMOVED lines=10> */
.L_x_11403:
        /* <DEDUP_REMOVED lines=10> */
.L_x_11404:
        /* <DEDUP_REMOVED lines=10> */
.L_x_11405:
[----:B------:R-:W-:Y:S05]  /*4280*/  @P5 BRA `(.L_x_11406) ;  /* 0x0000000400985947 */ /* 0x000fea0003800000 */
[----:B------:R-:W-:-:S07]  /*4290*/  IMAD.MOV.U32 R33, RZ, RZ, R3 ;  /* 0x000000ffff217224 */ /* 0x000fce00078e0003 */
.L_x_11408:
        /* <DEDUP_REMOVED lines=67> */
.L_x_11407:
        /* <DEDUP_REMOVED lines=34> */
.L_x_11406:
[----:B------:R-:W-:Y:S05]  /*48f0*/  @!P4 BRA `(.L_x_11409) ;  /* 0xffffffec0084c947 */ /* 0x000fea000383ffff */
.L_x_11347:
        /* <DEDUP_REMOVED lines=38> */
.L_x_11413:
[----:B------:R-:W-:Y:S05]  /*4b60*/  BSYNC.RECONVERGENT B1 ;  /* 0x0000000000017941 */ /* 0x000fea0003800200 */
.L_x_11412:
[----:B------:R-:W-:Y:S05]  /*4b70*/  @!P2 BRA `(.L_x_11411) ;  /* 0x00000000006ca947 */ /* 0x000fea0003800000 */
[----:B------:R-:W5:Y:S01]  /*4b80*/  S2R R55, SR_CgaCtaId ;  /* 0x0000000000377919 */ /* 0x000f620000008800 */
[----:B0-2-4-:R-:W-:-:S05]  /*4b90*/  MOV R28, 0x400 ;  /* 0x00000400001c7802 */ /* 0x015fca0000000f00 */
[----:B------:R-:W-:-:S05]  /*4ba0*/  VIADD R28, R28, 0x2180 ;  /* 0x000021801c1c7836 */ /* 0x000fca0000000000 */
[----:B-----5:R-:W-:-:S07]  /*4bb0*/  LEA R55, R55, R28, 0x18 ;  /* 0x0000001c37377211 */ /* 0x020fce00078ec0ff */
.L_x_11414:
        /* <DEDUP_REMOVED lines=23> */
.L_x_11411:
[----:B------:R-:W-:Y:S05]  /*4d30*/  BSYNC.RECONVERGENT B0 ;  /* 0x0000000000007941 */ /* 0x000fea0003800200 */
.L_x_11410:
[----:B------:R-:W5:Y:S02]  /*4d40*/  LDCU UR4, c[0x0][0x374] ;  /* 0x00006e80ff0477ac */ /* 0x000f640008000800 */
[----:B-----5:R-:W-:Y:S02]  /*4d50*/  UIADD3 UR11, UPT, UPT, UR4, UR11, URZ ;  /* 0x0000000b040b7290 */ /* 0x020fe4000fffe0ff */
[----:B------:R-:W-:-:S04]  /*4d60*/  USHF.L.U32 UR4, UR4, 0x2, URZ ;  /* 0x0000000204047899 */ /* 0x000fc800080006ff */
[----:B------:R-:W-:-:S09]  /*4d70*/  UISETP.GE.U32.AND UP0, UPT, UR11, UR4, UPT ;  /* 0x000000040b00728c */ /* 0x000fd2000bf06070 */
[----:B------:R-:W-:Y:S05]  /*4d80*/  BRA.U !UP0, `(.L_x_11415) ;  /* 0xffffffc108187547 */ /* 0x000fea000b83ffff */
[----:B------:R-:W-:Y:S05]  /*4d90*/  EXIT ;  /* 0x000000000000794d */ /* 0x000fea0003800000 */
.L_x_11416:
        /* <DEDUP_REMOVED lines=14> */
.L_x_58326:


//--------------------- .text._Z9cuda_gemmIiLi256ELi4ELi1ELi64ELi64ELi64ELi32ELi0ELi1EEviiiPT_S1_S1_ii --------------------------
	.section	.text._Z9cuda_gemmIiLi256ELi4ELi1ELi64ELi64ELi64ELi32ELi0ELi1EEviiiPT_S1_S1_ii,"ax",@progbits
	.align	128
        .global         _Z9cuda_gemmIiLi256ELi4ELi1ELi64ELi64ELi64ELi32ELi0ELi1EEviiiPT_S1_S1_ii
        .type           _Z9cuda_gemmIiLi256ELi4ELi1ELi64ELi64ELi64ELi32ELi0ELi1EEviiiPT_S1_S1_ii,@function
        .size           _Z9cuda_gemmIiLi256ELi4ELi1ELi64ELi64ELi64ELi32ELi0ELi1EEviiiPT_S1_S1_ii,(.L_x_58022 - _Z9cuda_gemmIiLi256ELi4ELi1ELi64ELi64ELi64ELi32ELi0ELi1EEviiiPT_S1_S1_ii)
        .other          _Z9cuda_gemmIiLi256ELi4ELi1ELi64ELi64ELi64ELi32ELi0ELi1EEviiiPT_S1_S1_ii,@"STO_CUDA_ENTRY STV_DEFAULT"
_Z9cuda_gemmIiLi256ELi4ELi1ELi64ELi64ELi64ELi32ELi0ELi1EEviiiPT_S1_S1_ii:
.text._Z9cuda_gemmIiLi256ELi4ELi1ELi64ELi64ELi64ELi32ELi0ELi1EEviiiPT_S1_S1_ii:
[----:B------:R-:W-:Y:S08]  /*0000*/  LDC R1, c[0x0][0x37c] ;  /* 0x0000df00ff017b82 */ /* 0x000ff00000000800 */
[----:B------:R-:W0:Y:S02]  /*0010*/  LDC R7, c[0x0][0x388] ;  /* 0x0000e200ff077b82 */ /* 0x000e240000000800 */
[----:B0-----:R-:W-:-:S04]  /*0020*/  LOP3.LUT R0, R7, 0xffffffc0, RZ, 0xc0, !PT ;  /* 0xffffffc007007812 */ /* 0x001fc800078ec0ff */
[----:B------:R-:W-:-:S13]  /*0030*/  ISETP.NE.AND P0, PT, R0, 0x1000, PT ;  /* 0x000010000000780c */ /* 0x000fda0003f05270 */
[----:B------:R-:W-:Y:S05]  /*0040*/  @!P0 BRA `(.L_x_11417) ;  /* 0x0000000000788947 */ /* 0x000fea0003800000 */
[----:B------:R-:W-:-:S13]  /*0050*/  ISETP.NE.AND P0, PT, R0, 0x800, PT ;  /* 0x000008000000780c */ /* 0x000fda0003f05270 */
[----:B------:R-:W0:Y:S02]  /*0060*/  @!P0 S2R R4, SR_CTAID.X ;  /* 0x0000000000048919 */ /* 0x000e240000002500 */
[----:B0-----:R-:W-:Y:S02]  /*0070*/  @!P0 SHF.R.U32.HI R27, RZ, 0x5, R4 ;  /* 0x00000005ff1b8819 */ /* 0x001fe40000011604 */
[----:B------:R-:W-:Y:S01]  /*0080*/  @!P0 LOP3.LUT R4, R4, 0x1f, RZ, 0xc0, !PT ;  /* 0x0000001f04048812 */ /* 0x000fe200078ec0ff */
[----:B------:R-:W-:Y:S06]  /*0090*/  @!P0 BRA `(.L_x_11418) ;  /* 0x0000000000708947 */ /* 0x000fec0003800000 */
[----:B------:R-:W-:Y:S01]  /*00a0*/  SHF.R.S32.HI R0, RZ, 0x1f, R7 ;  /* 0x0000001fff007819 */ /* 0x000fe20000011407 */
[----:B------:R-:W0:Y:S03]  /*00b0*/  S2R R6, SR_CTAID.X ;  /* 0x0000000000067919 */ /* 0x000e260000002500 */
[----:B------:R-:W-:-:S04]  /*00c0*/  LEA.HI R0, R0, R7, RZ, 0x6 ;  /* 0x0000000700007211 */ /* 0x000fc800078f30ff */
[----:B------:R-:W-:-:S04]  /*00d0*/  SHF.R.S32.HI R0, RZ, 0x6, R0 ;  /* 0x00000006ff007819 */ /* 0x000fc80000011400 */
[----:B------:R-:W1:Y:S01]  /*00e0*/  I2F.U32.RP R4, R0 ;  /* 0x0000000000047306 */ /* 0x000e620000209000 */
[----:B------:R-:W-:Y:S01]  /*00f0*/  IMAD.MOV R5, RZ, RZ, -R0 ;  /* 0x000000ffff057224 */ /* 0x000fe200078e0a00 */
[----:B------:R-:W-:-:S06]  /*0100*/  ISETP.NE.U32.AND P2, PT, R0, RZ, PT ;  /* 0x000000ff0000720c */ /* 0x000fcc0003f45070 */
[----:B-1----:R-:W1:Y:S02]  /*0110*/  MUFU.RCP R4, R4 ;  /* 0x0000000400047308 */ /* 0x002e640000001000 */
[----:B-1----:R-:W-:-:S06]  /*0120*/  VIADD R2, R4, 0xffffffe ;  /* 0x0ffffffe04027836 */ /* 0x002fcc0000000000 */
[----:B------:R1:W2:Y:S02]  /*0130*/  F2I.FTZ.U32.TRUNC.NTZ R3, R2 ;  /* 0x0000000200037305 */ /* 0x0002a4000021f000 */
[----:B-1----:R-:W-:Y:S02]  /*0140*/  HFMA2 R2, -RZ, RZ, 0, 0 ;  /* 0x00000000ff027431 */ /* 0x002fe400000001ff */
[----:B--2---:R-:W-:-:S04]  /*0150*/  IMAD R5, R5, R3, RZ ;  /* 0x0000000305057224 */ /* 0x004fc800078e02ff */
[----:B------:R-:W-:-:S06]  /*0160*/  IMAD.HI.U32 R3, R3, R5, R2 ;  /* 0x0000000503037227 */ /* 0x000fcc00078e0002 */
[----:B0-----:R-:W-:-:S04]  /*0170*/  IMAD.HI.U32 R27, R3, R6, RZ ;  /* 0x00000006031b7227 */ /* 0x001fc800078e00ff */
[----:B------:R-:W-:-:S04]  /*0180*/  IMAD.MOV R3, RZ, RZ, -R27 ;  /* 0x000000ffff037224 */ /* 0x000fc800078e0a1b */
[----:B------:R-:W-:-:S05]  /*0190*/  IMAD R3, R0, R3, R6 ;  /* 0x0000000300037224 */ /* 0x000fca00078e0206 */
[----:B------:R-:W-:-:S13]  /*01a0*/  ISETP.GE.U32.AND P0, PT, R3, R0, PT ;  /* 0x000000000300720c */ /* 0x000fda0003f06070 */
[----:B------:R-:W-:Y:S01]  /*01b0*/  @P0 IMAD.IADD R3, R3, 0x1, -R0 ;  /* 0x0000000103030824 */ /* 0x000fe200078e0a00 */
[----:B------:R-:W-:-:S04]  /*01c0*/  @P0 IADD3 R27, PT, PT, R27, 0x1, RZ ;  /* 0x000000011b1b0810 */ /* 0x000fc80007ffe0ff */
[----:B------:R-:W-:-:S13]  /*01d0*/  ISETP.GE.U32.AND P1, PT, R3, R0, PT ;  /* 0x000000000300720c */ /* 0x000fda0003f26070 */
[----:B------:R-:W-:Y:S01]  /*01e0*/  @P1 VIADD R27, R27, 0x1 ;  /* 0x000000011b1b1836 */ /* 0x000fe20000000000 */
[----:B------:R-:W-:-:S05]  /*01f0*/  @!P2 LOP3.LUT R27, RZ, R0, RZ, 0x33, !PT ;  /* 0x00000000ff1ba212 */ /* 0x000fca00078e33ff */
[----:B------:R-:W-:-:S04]  /*0200*/  IMAD.MOV R3, RZ, RZ, -R27 ;  /* 0x000000ffff037224 */ /* 0x000fc800078e0a1b */
[----:B------:R-:W-:Y:S01]  /*0210*/  IMAD R4, R0, R3, R6 ;  /* 0x0000000300047224 */ /* 0x000fe200078e0206 */
[----:B------:R-:W-:Y:S06]  /*0220*/  BRA `(.L_x_11418) ;  /* 0x00000000000c7947 */ /* 0x000fec0003800000 */
.L_x_11417:
[----:B------:R-:W0:Y:S02]  /*0230*/  S2R R4, SR_CTAID.X ;  /* 0x0000000000047919 */ /* 0x000e240000002500 */
[----:B0-----:R-:W-:Y:S02]  /*0240*/  SHF.R.U32.HI R27, RZ, 0x6, R4 ;  /* 0x00000006ff1b7819 */ /* 0x001fe40000011604 */
[----:B------:R-:W-:-:S07]  /*0250*/  LOP3.LUT R4, R4, 0x3f, RZ, 0xc0, !PT ;  /* 0x0000003f04047812 */ /* 0x000fce00078ec0ff */
.L_x_11418:
[----:B------:R-:W0:Y:S01]  /*0260*/  LDCU UR16, c[0x0][0x360] ;  /* 0x00006c00ff1077ac */ /* 0x000e220008000800 */
[----:B------:R-:W1:Y:S08]  /*0270*/  LDC R0, c[0x0][0x374] ;  /* 0x0000dd00ff007b82 */ /* 0x000e700000000800 */
[----:B------:R-:W2:Y:S01]  /*0280*/  S2UR UR7, SR_CTAID.Y ;  /* 0x00000000000779c3 */ /* 0x000ea20000002600 */
[----:B-1----:R-:W-:-:S04]  /*0290*/  SHF.L.U32 R2, R0, 0x2, RZ ;  /* 0x0000000200027819 */ /* 0x002fc800000006ff */
[----:B--2---:R-:W-:-:S13]  /*02a0*/  ISETP.LE.U32.AND P0, PT, R2, UR7, PT ;  /* 0x0000000702007c0c */ /* 0x004fda000bf03070 */
[----:B0-----:R-:W-:Y:S05]  /*02b0*/  @P0 EXIT ;  /* 0x000000000000094d */ /* 0x001fea0003800000 */
[----:B------:R-:W0:Y:S01]  /*02c0*/  I2F.U32.RP R5, UR16 ;  /* 0x0000001000057d06 */ /* 0x000e220008209000 */
[----:B------:R-:W1:Y:S01]  /*02d0*/  S2R R24, SR_TID.X ;  /* 0x0000000000187919 */ /* 0x000e620000002100 */
[----:B------:R-:W2:Y:S01]  /*02e0*/  S2UR UR6, SR_CgaCtaId ;  /* 0x00000000000679c3 */ /* 0x000ea20000008800 */
[----:B------:R-:W-:Y:S01]  /*02f0*/  UMOV UR4, 0x400 ;  /* 0x0000040000047882 */ /* 0x000fe20000000000 */
[----:B------:R-:W-:Y:S01]  /*0300*/  ISETP.NE.U32.AND P2, PT, RZ, UR16, PT ;  /* 0x00000010ff007c0c */ /* 0x000fe2000bf45070 */
[----:B------:R-:W-:Y:S01]  /*0310*/  USHF.R.U32.HI UR10, URZ, 0x5, UR16 ;  /* 0x00000005ff0a7899 */ /* 0x000fe20008011610 */
[----:B------:R-:W-:Y:S01]  /*0320*/  IMAD.SHL.U32 R31, R4, 0x40, RZ ;  /* 0x00000040041f7824 */ /* 0x000fe200078e00ff */
[----:B------:R-:W-:Y:S01]  /*0330*/  USHF.L.U32 UR11, UR16, 0x2, URZ ;  /* 0x00000002100b7899 */ /* 0x000fe200080006ff */
[----:B------:R-:W-:Y:S01]  /*0340*/  MOV R33, UR7 ;  /* 0x0000000700217c02 */ /* 0x000fe20008000f00 */
[----:B0-----:R-:W0:Y:S01]  /*0350*/  MUFU.RCP R5, R5 ;  /* 0x0000000500057308 */ /* 0x001e220000001000 */
[----:B--2---:R-:W-:Y:S01]  /*0360*/  ULEA UR5, UR6, UR4, 0x18 ;  /* 0x0000000406057291 */ /* 0x004fe2000f8ec0ff */
[----:B0-----:R-:W-:Y:S01]  /*0370*/  VIADD R2, R5, 0xffffffe ;  /* 0x0ffffffe05027836 */ /* 0x001fe20000000000 */
[C---:B-1----:R-:W-:Y:S01]  /*0380*/  IADD3 R25, PT, PT, R24.reuse, UR16, RZ ;  /* 0x0000001018197c10 */ /* 0x042fe2000fffe0ff */
[----:B------:R-:W-:Y:S01]  /*0390*/  IMAD.SHL.U32 R35, R24, 0x10, RZ ;  /* 0x0000001018237824 */ /* 0x000fe200078e00ff */
[----:B------:R-:W-:-:S03]  /*03a0*/  SHF.R.U32.HI R32, RZ, 0x5, R24 ;  /* 0x00000005ff207819 */ /* 0x000fc60000011618 */
[----:B------:R0:W1:Y:S01]  /*03b0*/  F2I.FTZ.U32.TRUNC.NTZ R3, R2 ;  /* 0x0000000200037305 */ /* 0x000062000021f000 */
[C---:B------:R-:W-:Y:S02]  /*03c0*/  ISETP.GE.U32.AND P0, PT, R25.reuse, 0x40, PT ;  /* 0x000000401900780c */ /* 0x040fe40003f06070 */
[C---:B------:R-:W-:Y:S01]  /*03d0*/  ISETP.GE.U32.AND P1, PT, R25.reuse, 0x20, PT ;  /* 0x000000201900780c */ /* 0x040fe20003f26070 */
[----:B------:R-:W-:Y:S01]  /*03e0*/  VIADD R34, R32, UR10 ;  /* 0x0000000a20227c36 */ /* 0x000fe20008000000 */
[C---:B------:R-:W-:Y:S02]  /*03f0*/  VIMNMX.U32 R6, PT, PT, R25.reuse, 0x40, !PT ;  /* 0x0000004019067848 */ /* 0x040fe40007fe0000 */
[----:B------:R-:W-:Y:S01]  /*0400*/  SEL R29, RZ, 0x1, P0 ;  /* 0x00000001ff1d7807 */ /* 0x000fe20000000000 */
[----:B0-----:R-:W-:Y:S01]  /*0410*/  IMAD.MOV.U32 R2, RZ, RZ, RZ ;  /* 0x000000ffff027224 */ /* 0x001fe200078e00ff */
[----:B------:R-:W-:Y:S02]  /*0420*/  VIMNMX.U32 R8, PT, PT, R25, 0x20, !PT ;  /* 0x0000002019087848 */ /* 0x000fe40007fe0000 */
[----:B------:R-:W-:-:S02]  /*0430*/  SEL R30, RZ, 0x1, P1 ;  /* 0x00000001ff1e7807 */ /* 0x000fc40000800000 */
[-C--:B------:R-:W-:Y:S01]  /*0440*/  IADD3 R6, PT, PT, R6, -R25.reuse, -R29 ;  /* 0x8000001906067210 */ /* 0x080fe20007ffe81d */
[--C-:B-1----:R-:W-:Y:S01]  /*0450*/  IMAD.MOV R9, RZ, RZ, -R3.reuse ;  /* 0x000000ffff097224 */ /* 0x102fe200078e0a03 */
[----:B------:R-:W-:Y:S02]  /*0460*/  IADD3 R8, PT, PT, R8, -R25, -R30 ;  /* 0x8000001908087210 */ /* 0x000fe40007ffe81e */
[----:B------:R-:W-:Y:S01]  /*0470*/  LOP3.LUT R28, R24, 0x1f, RZ, 0xc0, !PT ;  /* 0x0000001f181c7812 */ /* 0x000fe200078ec0ff */
[----:B------:R-:W-:Y:S01]  /*0480*/  IMAD R5, R9, UR16, RZ ;  /* 0x0000001009057c24 */ /* 0x000fe2000f8e02ff */
[----:B------:R-:W-:Y:S02]  /*0490*/  IADD3 R36, PT, PT, R25, UR16, RZ ;  /* 0x0000001019247c10 */ /* 0x000fe4000fffe0ff */
[----:B------:R-:W-:Y:S01]  /*04a0*/  LOP3.LUT R35, R35, 0x30, RZ, 0xc0, !PT ;  /* 0x0000003023237812 */ /* 0x000fe200078ec0ff */
[----:B------:R-:W-:Y:S01]  /*04b0*/  IMAD.HI.U32 R3, R3, R5, R2 ;  /* 0x0000000503037227 */ /* 0x000fe200078e0002 */
[----:B------:R-:W-:-:S03]  /*04c0*/  LEA.HI R2, R7, R7, RZ, 0x1 ;  /* 0x0000000707027211 */ /* 0x000fc600078f08ff */
[----:B------:R-:W-:Y:S01]  /*04d0*/  IMAD.U32 R7, RZ, RZ, UR5 ;  /* 0x00000005ff077e24 */ /* 0x000fe2000f8e00ff */
[----:B------:R-:W-:Y:S01]  /*04e0*/  UIADD3 UR5, UPT, UPT, UR4, 0x2080, URZ ;  /* 0x0000208004057890 */ /* 0x000fe2000fffe0ff */
[C---:B------:R-:W-:Y:S01]  /*04f0*/  IMAD.HI.U32 R5, R3.reuse, R6, RZ ;  /* 0x0000000603057227 */ /* 0x040fe200078e00ff */
[----:B------:R-:W-:Y:S01]  /*0500*/  UIADD3 UR4, UPT, UPT, UR4, 0x2180, URZ ;  /* 0x0000218004047890 */ /* 0x000fe2000fffe0ff */
[----:B------:R-:W-:Y:S01]  /*0510*/  SHF.R.S32.HI R2, RZ, 0x1, R2 ;  /* 0x00000001ff027819 */ /* 0x000fe20000011402 */
[----:B------:R-:W-:Y:S01]  /*0520*/  ULEA UR8, UR6, UR5, 0x18 ;  /* 0x0000000506087291 */ /* 0x000fe2000f8ec0ff */
[----:B------:R-:W-:Y:S01]  /*0530*/  IMAD.HI.U32 R3, R3, R8, RZ ;  /* 0x0000000803037227 */ /* 0x000fe200078e00ff */
[----:B------:R-:W-:Y:S02]  /*0540*/  ULEA UR4, UR6, UR4, 0x18 ;  /* 0x0000000406047291 */ /* 0x000fe4000f8ec0ff */
[----:B------:R-:W-:Y:S01]  /*0550*/  ULOP3.LUT UR5, UR10, 0xff, URZ, 0xc0, !UPT ;  /* 0x000000ff0a057892 */ /* 0x000fe2000f8ec0ff */
[----:B------:R-:W-:Y:S01]  /*0560*/  IMAD.MOV R9, RZ, RZ, -R5 ;  /* 0x000000ffff097224 */ /* 0x000fe200078e0a05 */
[----:B------:R-:W-:Y:S01]  /*0570*/  IADD3 R11, PT, PT, -R3, RZ, RZ ;  /* 0x000000ff030b7210 */ /* 0x000fe20007ffe1ff */
[----:B------:R-:W-:Y:S01]  /*0580*/  IMAD R26, R2, R27, R4 ;  /* 0x0000001b021a7224 */ /* 0x000fe200078e0204 */
[----:B------:R-:W-:Y:S01]  /*0590*/  LOP3.LUT R2, R34, 0x3f, RZ, 0x3c, !PT ;  /* 0x0000003f22027812 */ /* 0x000fe200078e3cff */
[----:B------:R-:W-:Y:S01]  /*05a0*/  IMAD R6, R9, UR16, R6 ;  /* 0x0000001009067c24 */ /* 0x000fe2000f8e0206 */
[C---:B------:R-:W-:Y:S01]  /*05b0*/  LEA R38, R24.reuse, UR4, 0x2 ;  /* 0x0000000418267c11 */ /* 0x040fe2000f8e10ff */
[----:B------:R-:W-:Y:S01]  /*05c0*/  IMAD R8, R11, UR16, R8 ;  /* 0x000000100b087c24 */ /* 0x000fe2000f8e0208 */
[----:B------:R-:W-:Y:S01]  /*05d0*/  LEA R37, R24, UR8, 0x2 ;  /* 0x0000000818257c11 */ /* 0x000fe2000f8e10ff */
[----:B------:R-:W-:Y:S01]  /*05e0*/  IMAD R27, R27, 0x20, R28 ;  /* 0x000000201b1b7824 */ /* 0x000fe200078e021c */
[----:B------:R-:W-:Y:S01]  /*05f0*/  ISETP.GE.U32.AND P0, PT, R6, UR16, PT ;  /* 0x0000001006007c0c */ /* 0x000fe2000bf06070 */
[----:B------:R-:W-:Y:S01]  /*0600*/  IMAD R28, R28, 0x104, R7 ;  /* 0x000001041c1c7824 */ /* 0x000fe200078e0207 */
[----:B------:R-:W-:Y:S01]  /*0610*/  ISETP.GE.U32.AND P3, PT, R8, UR16, PT ;  /* 0x0000001008007c0c */ /* 0x000fe2000bf66070 */
[----:B------:R-:W-:Y:S01]  /*0620*/  VIADD R45, R36, UR16 ;  /* 0x00000010242d7c36 */ /* 0x000fe20008000000 */
[----:B------:R-:W-:-:S02]  /*0630*/  LOP3.LUT R4, R2, 0xff, RZ, 0xc0, !PT ;  /* 0x000000ff02047812 */ /* 0x000fc400078ec0ff */
[----:B------:R-:W-:Y:S02]  /*0640*/  IADD3 R39, PT, PT, R38, UR11, RZ ;  /* 0x0000000b26277c10 */ /* 0x000fe4000fffe0ff */
[----:B------:R-:W-:-:S05]  /*0650*/  MOV R7, 0x760 ;  /* 0x0000076000077802 */ /* 0x000fca0000000f00 */
[----:B------:R-:W-:Y:S01]  /*0660*/  @P0 VIADD R6, R6, -UR16 ;  /* 0x8000001006060c36 */ /* 0x000fe20008000000 */
[----:B------:R-:W-:Y:S01]  /*0670*/  @P0 IADD3 R5, PT, PT, R5, 0x1, RZ ;  /* 0x0000000105050810 */ /* 0x000fe20007ffe0ff */
[----:B------:R-:W-:Y:S02]  /*0680*/  @P3 VIADD R8, R8, -UR16 ;  /* 0x8000001008083c36 */ /* 0x000fe40008000000 */
[----:B------:R-:W-:Y:S01]  /*0690*/  @P3 VIADD R3, R3, 0x1 ;  /* 0x0000000103033836 */ /* 0x000fe20000000000 */
[----:B------:R-:W-:Y:S02]  /*06a0*/  ISETP.GE.U32.AND P1, PT, R6, UR16, PT ;  /* 0x0000001006007c0c */ /* 0x000fe4000bf26070 */
[----:B------:R-:W-:Y:S02]  /*06b0*/  ISETP.GE.U32.AND P4, PT, R8, UR16, PT ;  /* 0x0000001008007c0c */ /* 0x000fe4000bf86070 */
[----:B------:R-:W-:-:S09]  /*06c0*/  LOP3.LUT R6, RZ, UR16, RZ, 0x33, !PT ;  /* 0x00000010ff067c12 */ /* 0x000fd2000f8e33ff */
[----:B------:R-:W-:Y:S02]  /*06d0*/  @P1 VIADD R5, R5, 0x1 ;  /* 0x0000000105051836 */ /* 0x000fe40000000000 */
[----:B------:R-:W-:-:S03]  /*06e0*/  @P4 IADD3 R3, PT, PT, R3, 0x1, RZ ;  /* 0x0000000103034810 */ /* 0x000fc60007ffe0ff */
[C---:B------:R-:W-:Y:S02]  /*06f0*/  SEL R8, R6.reuse, R5, !P2 ;  /* 0x0000000506087207 */ /* 0x040fe40005000000 */
[----:B------:R-:W-:Y:S02]  /*0700*/  SEL R3, R6, R3, !P2 ;  /* 0x0000000306037207 */ /* 0x000fe40005000000 */
[----:B------:R-:W-:-:S03]  /*0710*/  IADD3 R29, PT, PT, R29, R8, RZ ;  /* 0x000000081d1d7210 */ /* 0x000fc60007ffe0ff */
[----:B------:R-:W-:-:S04]  /*0720*/  IMAD.IADD R30, R30, 0x1, R3 ;  /* 0x000000011e1e7824 */ /* 0x000fc800078e0203 */
[----:B------:R-:W-:-:S05]  /*0730*/  VIADD R40, R30, 0x1 ;  /* 0x000000011e287836 */ /* 0x000fca0000000000 */
[----:B------:R-:W-:-:S07]  /*0740*/  LOP3.LUT R40, R40, 0x3, RZ, 0xc0, !PT ;  /* 0x0000000328287812 */ /* 0x000fce00078ec0ff */
[----:B------:R-:W-:Y:S05]  /*0750*/  CALL.REL.NOINC `($__internal_71_$__cuda_sm20_div_u16) ;  /* 0x0000001400047944 */ /* 0x000fea0003c00000 */
        /* <DEDUP_REMOVED lines=22> */
.L_x_11441:
[----:B------:R-:W-:Y:S01]  /*08c0*/  ISETP.GT.U32.AND P0, PT, R24, 0x3f, PT ;  /* 0x0000003f1800780c */ /* 0x000fe20003f04070 */
[----:B------:R-:W-:-:S12]  /*08d0*/  BSSY.RECONVERGENT B0, `(.L_x_11419) ;  /* 0x0000043000007945 */ /* 0x000fd80003800200 */
[----:B------:R-:W-:Y:S05]  /*08e0*/  @P0 BRA `(.L_x_11420) ;  /* 0x0000000400040947 */ /* 0x000fea0003800000 */
        /* <DEDUP_REMOVED lines=8> */
[----:B0-----:R-:W-:-:S04]  /*0970*/  IMAD R7, R33, UR7, R31 ;  /* 0x0000000721077c24 */ /* 0x001fc8000f8e021f */
[----:B------:R-:W-:-:S04]  /*0980*/  IMAD.IADD R7, R7, 0x1, R24 ;  /* 0x0000000107077824 */ /* 0x000fc800078e0218 */
        /* <DEDUP_REMOVED lines=18> */
.L_x_11422:
[----:B------:R-:W-:Y:S05]  /*0ab0*/  BSYNC.RECONVERGENT B1 ;  /* 0x0000000000017941 */ /* 0x000fea0003800200 */
.L_x_11421:
[----:B------:R-:W-:Y:S05]  /*0ac0*/  @!P0 BRA `(.L_x_11420) ;  /* 0x00000000008c8947 */ /* 0x000fea0003800000 */
[----:B------:R-:W2:Y:S01]  /*0ad0*/  S2UR UR9, SR_CgaCtaId ;  /* 0x00000000000979c3 */ /* 0x000ea20000008800 */
[----:B------:R-:W3:Y:S01]  /*0ae0*/  LDCU UR17, c[0x0][0x388] ;  /* 0x00007100ff1177ac */ /* 0x000ee20008000800 */
[----:B-1----:R-:W-:Y:S01]  /*0af0*/  IMAD.IADD R4, R31, 0x1, R12 ;  /* 0x000000011f047824 */ /* 0x002fe200078e020c */
[----:B------:R-:W-:Y:S02]  /*0b00*/  UMOV UR7, 0x400 ;  /* 0x0000040000077882 */ /* 0x000fe40000000000 */
[----:B------:R-:W-:Y:S01]  /*0b10*/  UIADD3 UR7, UPT, UPT, UR7, 0x2080, URZ ;  /* 0x0000208007077890 */ /* 0x000fe2000fffe0ff */
[----:B---3--:R-:W-:-:S03]  /*0b20*/  IMAD R15, R33, UR17, R4 ;  /* 0x00000011210f7c24 */ /* 0x008fc6000f8e0204 */
[----:B--2---:R-:W-:-:S06]  /*0b30*/  ULEA UR7, UR9, UR7, 0x18 ;  /* 0x0000000709077291 */ /* 0x004fcc000f8ec0ff */
[----:B------:R-:W-:-:S07]  /*0b40*/  LEA R13, R12, UR7, 0x2 ;  /* 0x000000070c0d7c11 */ /* 0x000fce000f8e10ff */
.L_x_11423:
        /* <DEDUP_REMOVED lines=27> */
.L_x_11420:
[----:B------:R-:W-:Y:S05]  /*0d00*/  BSYNC.RECONVERGENT B0 ;  /* 0x0000000000007941 */ /* 0x000fea0003800200 */
.L_x_11419:
        /* <DEDUP_REMOVED lines=17> */
.L_x_11427:
[----:B------:R-:W-:Y:S05]  /*0e20*/  BSYNC.RECONVERGENT B1 ;  /* 0x0000000000017941 */ /* 0x000fea0003800200 */
.L_x_11426:
[----:B------:R-:W-:Y:S05]  /*0e30*/  @!P2 BRA `(.L_x_11425) ;  /* 0x000000000038a947 */ /* 0x000fea0003800000 */
[----:B0-----:R-:W0:Y:S01]  /*0e40*/  S2R R6, SR_CgaCtaId ;  /* 0x0000000000067919 */ /* 0x001e220000008800 */
[----:B------:R-:W-:-:S05]  /*0e50*/  MOV R5, 0x400 ;  /* 0x0000040000057802 */ /* 0x000fca0000000f00 */
[----:B------:R-:W-:-:S05]  /*0e60*/  VIADD R5, R5, 0x2180 ;  /* 0x0000218005057836 */ /* 0x000fca0000000000 */
[----:B0-----:R-:W-:-:S07]  /*0e70*/  LEA R9, R6, R5, 0x18 ;  /* 0x0000000506097211 */ /* 0x001fce00078ec0ff */
.L_x_11428:
[C---:B---3--:R-:W-:Y:S01]  /*0e80*/  LEA R5, R4.reuse, R9, 0x2 ;  /* 0x0000000904057211 */ /* 0x048fe200078e10ff */
        /* <DEDUP_REMOVED lines=9> */
.L_x_11425:
[----:B------:R-:W-:Y:S05]  /*0f20*/  BSYNC.RECONVERGENT B0 ;  /* 0x0000000000007941 */ /* 0x000fea0003800200 */
.L_x_11424:
[----:B------:R-:W-:Y:S01]  /*0f30*/  ISETP.NE.AND P1, PT, R41, 0x2, PT ;  /* 0x000000022900780c */ /* 0x000fe20003f25270 */
[----:B------:R-:W-:Y:S01]  /*0f40*/  BSSY.RECONVERGENT B0, `(.L_x_11429) ;  /* 0x0000012000007945 */ /* 0x000fe20003800200 */
[----:B------:R-:W-:-:S11]  /*0f50*/  MOV R12, R32 ;  /* 0x00000020000c7202 */ /* 0x000fd60000000f00 */
[----:B------:R-:W-:Y:S05]  /*0f60*/  @!P1 BRA `(.L_x_11430) ;  /* 0x00000000003c9947 */ /* 0x000fea0003800000 */
[----:B-12---:R-:W2:Y:S01]  /*0f70*/  LDG.E R4, desc[UR18][R2.64] ;  /* 0x0000001202047981 */ /* 0x006ea2000c1e1900 */
[----:B------:R-:W-:Y:S01]  /*0f80*/  ISETP.NE.AND P1, PT, R41, 0x3, PT ;  /* 0x000000032900780c */ /* 0x000fe20003f25270 */
[----:B------:R-:W-:Y:S02]  /*0f90*/  IMAD.MOV.U32 R12, RZ, RZ, R34 ;  /* 0x000000ffff0c7224 */ /* 0x000fe400078e0022 */
[----:B--2---:R4:W-:Y:S10]  /*0fa0*/  STS [R43], R4 ;  /* 0x000000042b007388 */ /* 0x0049f40000000800 */
[----:B------:R-:W-:Y:S05]  /*0fb0*/  @!P1 BRA `(.L_x_11430) ;  /* 0x0000000000289947 */ /* 0x000fea0003800000 */
[----:B------:R-:W-:Y:S01]  /*0fc0*/  ISETP.NE.AND P1, PT, R41, RZ, PT ;  /* 0x000000ff2900720c */ /* 0x000fe20003f25270 */
[----:B----4-:R-:W2:-:S12]  /*0fd0*/  LDG.E R4, desc[UR18][R20.64] ;  /* 0x0000001214047981 */ /* 0x010e98000c1e1900 */
[----:B---3--:R-:W3:Y:S01]  /*0fe0*/  @P1 LDG.E R5, desc[UR18][R22.64] ;  /* 0x0000001216051981 */ /* 0x008ee2000c1e1900 */
[----:B0-----:R-:W-:Y:S01]  /*0ff0*/  MOV R6, UR10 ;  /* 0x0000000a00067c02 */ /* 0x001fe20008000f00 */
[----:B------:R-:W-:Y:S01]  /*1000*/  IMAD.MOV.U32 R12, RZ, RZ, R42 ;  /* 0x000000ffff0c7224 */ /* 0x000fe200078e002a */
[----:B------:R-:W-:-:S03]  /*1010*/  @P1 IADD3 R12, PT, PT, R42, UR10, RZ ;  /* 0x0000000a2a0c1c10 */ /* 0x000fc6000fffe0ff */
[----:B------:R-:W-:-:S05]  /*1020*/  IMAD R7, R6, 0x4, R43 ;  /* 0x0000000406077824 */ /* 0x000fca00078e022b */
[----:B------:R-:W-:Y:S01]  /*1030*/  LEA R6, R6, R7, 0x2 ;  /* 0x0000000706067211 */ /* 0x000fe200078e10ff */
[----:B--2---:R0:W-:Y:S04]  /*1040*/  STS [R7], R4 ;  /* 0x0000000407007388 */ /* 0x0041e80000000800 */
[----:B---3--:R0:W-:Y:S02]  /*1050*/  @P1 STS [R6], R5 ;  /* 0x0000000506001388 */ /* 0x0081e40000000800 */
.L_x_11430:
[----:B------:R-:W-:Y:S05]  /*1060*/  BSYNC.RECONVERGENT B0 ;  /* 0x0000000000007941 */ /* 0x000fea0003800200 */
.L_x_11429:
[----:B------:R-:W-:Y:S01]  /*1070*/  BSSY.RECONVERGENT B0, `(.L_x_11431) ;  /* 0x000001d000007945 */ /* 0x000fe20003800200 */
.L_x_11432:
[----:B0-----:R-:W5:Y:S01]  /*1080*/  LDC.64 R10, c[0x0][0x398] ;  /* 0x0000e600ff0a7b82 */ /* 0x001f620000000a00 */
[C---:B012-4-:R-:W-:Y:S01]  /*1090*/  VIADD R4, R12.reuse, UR10 ;  /* 0x0000000a0c047c36 */ /* 0x057fe20008000000 */
[----:B------:R-:W-:-:S03]  /*10a0*/  LEA R9, R12, R27, 0x6 ;  /* 0x0000001b0c097211 */ /* 0x000fc600078e30ff */
[C---:B---3--:R-:W-:Y:S01]  /*10b0*/  IMAD R7, R4.reuse, 0x40, R27 ;  /* 0x0000004004077824 */ /* 0x048fe200078e021b */
[----:B------:R-:W-:-:S04]  /*10c0*/  IADD3 R6, PT, PT, R4, UR10, RZ ;  /* 0x0000000a04067c10 */ /* 0x000fc8000fffe0ff */
[C---:B------:R-:W-:Y:S01]  /*10d0*/  LEA R5, R6.reuse, R27, 0x6 ;  /* 0x0000001b06057211 */ /* 0x040fe200078e30ff */
[----:B------:R-:W-:-:S04]  /*10e0*/  VIADD R8, R6, UR10 ;  /* 0x0000000a06087c36 */ /* 0x000fc80008000000 */
        /* <DEDUP_REMOVED lines=9> */
[----:B------:R-:W-:Y:S01]  /*1180*/  IMAD.U32 R14, RZ, RZ, UR10 ;  /* 0x0000000aff0e7e24 */ /* 0x000fe2000f8e00ff */
[----:B------:R-:W-:-:S04]  /*1190*/  LEA R13, R12, R28, 0x2 ;  /* 0x0000001c0c0d7211 */ /* 0x000fc800078e10ff */
        /* <DEDUP_REMOVED lines=11> */
.L_x_11431:
[----:B------:R-:W-:Y:S01]  /*1250*/  BAR.SYNC.DEFER_BLOCKING 0x0 ;  /* 0x0000000000007b1d */ /* 0x000fe20000010000 */
[----:B------:R-:W-:-:S13]  /*1260*/  ISETP.GT.U32.AND P1, PT, R24, 0x7f, PT ;  /* 0x0000007f1800780c */ /* 0x000fda0003f24070 */
[----:B------:R-:W-:Y:S05]  /*1270*/  @P1 BRA `(.L_x_11433) ;  /* 0x0000000000e41947 */ /* 0x000fea0003800000 */
[----:B0-----:R0:W1:Y:S01]  /*1280*/  LDS.128 R4, [R44+UR8] ;  /* 0x000000082c047984 */ /* 0x0010620008000c00 */
[----:B------:R-:W-:Y:S02]  /*1290*/  LOP3.LUT P2, RZ, R24, 0x3, RZ, 0xc0, !PT ;  /* 0x0000000318ff7812 */ /* 0x000fe4000784c0ff */
[----:B------:R-:W-:Y:S01]  /*12a0*/  MOV R46, 0x400 ;  /* 0x00000400002e7802 */ /* 0x000fe20000000f00 */
[----:B------:R0:W2:Y:S04]  /*12b0*/  LDS.128 R8, [R44+UR8+0x10] ;  /* 0x000010082c087984 */ /* 0x0000a80008000c00 */
[----:B------:R0:W3:Y:S04]  /*12c0*/  LDS.128 R12, [R44+UR8+0x20] ;  /* 0x000020082c0c7984 */ /* 0x0000e80008000c00 */
[----:B------:R0:W4:Y:S02]  /*12d0*/  LDS.128 R16, [R44+UR8+0x30] ;  /* 0x000030082c107984 */ /* 0x0001240008000c00 */
[----:B------:R-:W-:Y:S01]  /*12e0*/  @!P2 IADD3 R48, PT, PT, R46, 0x2180, RZ ;  /* 0x000021802e30a810 */ /* 0x000fe20007ffe0ff */
[----:B------:R-:W5:Y:S02]  /*12f0*/  S2R R47, SR_CgaCtaId ;  /* 0x00000000002f7919 */ /* 0x000f640000008800 */
[----:B-----5:R-:W-:-:S02]  /*1300*/  LEA R46, R47, R46, 0x18 ;  /* 0x0000002e2f2e7211 */ /* 0x020fc400078ec0ff */
[----:B------:R-:W-:Y:S02]  /*1310*/  @!P2 LEA R47, R47, R48, 0x18 ;  /* 0x000000302f2fa211 */ /* 0x000fe400078ec0ff */
[----:B0123--:R-:W-:-:S07]  /*1320*/  SHF.R.U32.HI R48, RZ, 0x2, R24 ;  /* 0x00000002ff307819 */ /* 0x00ffce0000011618 */
.L_x_11435:
[----:B------:R-:W-:Y:S01]  /*1330*/  IMAD R50, R48, 0x104, R46 ;  /* 0x0000010430327824 */ /* 0x000fe200078e022e */
[----:B------:R-:W-:-:S03]  /*1340*/  UMOV UR7, 0xffffffff ;  /* 0xffffffff00077882 */ /* 0x000fc60000000000 */
[----:B------:R-:W-:-:S05]  /*1350*/  IMAD R49, R35, 0x4, R50 ;  /* 0x0000000423317824 */ /* 0x000fca00078e0232 */
[----:B------:R-:W0:Y:S04]  /*1360*/  LDS R53, [R49] ;  /* 0x0000000031357984 */ /* 0x000e280000000800 */
[----:B------:R-:W1:Y:S04]  /*1370*/  LDS R54, [R49+0x4] ;  /* 0x0000040031367984 */ /* 0x000e680000000800 */
[----:B------:R-:W2:Y:S04]  /*1380*/  LDS R56, [R49+0x8] ;  /* 0x0000080031387984 */ /* 0x000ea80000000800 */
[----:B------:R-:W3:Y:S04]  /*1390*/  LDS R57, [R49+0xc] ;  /* 0x00000c0031397984 */ /* 0x000ee80000000800 */
[----:B------:R-:W5:Y:S04]  /*13a0*/  LDS R55, [R49+0x10] ;  /* 0x0000100031377984 */ /* 0x000f680000000800 */
[----:B------:R-:W4:Y:S04]  /*13b0*/  LDS R52, [R49+0x14] ;  /* 0x0000140031347984 */ /* 0x000f280000000800 */
[----:B------:R-:W4:Y:S04]  /*13c0*/  LDS R51, [R49+0x18] ;  /* 0x0000180031337984 */ /* 0x000f280000000800 */
[----:B------:R-:W-:Y:S01]  /*13d0*/  LDS R58, [R49+0x3c] ;  /* 0x00003c00313a7984 */ /* 0x000fe20000000800 */
[----:B0-----:R-:W-:-:S04]  /*13e0*/  IMAD R50, R4, R53, RZ ;  /* 0x0000003504327224 */ /* 0x001fc800078e02ff */
[----:B-1----:R-:W-:Y:S02]  /*13f0*/  IMAD R53, R5, R54, R50 ;  /* 0x0000003605357224 */ /* 0x002fe400078e0232 */
[----:B------:R-:W0:Y:S02]  /*1400*/  LDS R50, [R49+0x1c] ;  /* 0x00001c0031327984 */ /* 0x000e240000000800 */
[----:B--2---:R-:W-:Y:S02]  /*1410*/  IMAD R56, R6, R56, R53 ;  /* 0x0000003806387224 */ /* 0x004fe400078e0235 */
[----:B------:R-:W1:Y:S02]  /*1420*/  LDS R53, [R49+0x20] ;  /* 0x0000200031357984 */ /* 0x000e640000000800 */
[----:B---3--:R-:W-:Y:S02]  /*1430*/  IMAD R56, R7, R57, R56 ;  /* 0x0000003907387224 */ /* 0x008fe400078e0238 */
[----:B------:R-:W2:Y:S02]  /*1440*/  LDS R54, [R49+0x24] ;  /* 0x0000240031367984 */ /* 0x000ea40000000800 */
[----:B-----5:R-:W-:-:S02]  /*1450*/  IMAD R56, R8, R55, R56 ;  /* 0x0000003708387224 */ /* 0x020fc400078e0238 */
[----:B------:R-:W3:Y:S02]  /*1460*/  LDS R55, [R49+0x28] ;  /* 0x0000280031377984 */ /* 0x000ee40000000800 */
[----:B----4-:R-:W-:Y:S02]  /*1470*/  IMAD R56, R9, R52, R56 ;  /* 0x0000003409387224 */ /* 0x010fe400078e0238 */
[----:B------:R-:W4:Y:S02]  /*1480*/  LDS R52, [R49+0x2c] ;  /* 0x00002c0031347984 */ /* 0x000f240000000800 */
[----:B------:R-:W-:Y:S02]  /*1490*/  IMAD R59, R10, R51, R56 ;  /* 0x000000330a3b7224 */ /* 0x000fe400078e0238 */
[----:B------:R-:W5:Y:S04]  /*14a0*/  LDS R57, [R49+0x30] ;  /* 0x0000300031397984 */ /* 0x000f680000000800 */
[----:B------:R-:W5:Y:S04]  /*14b0*/  LDS R56, [R49+0x34] ;  /* 0x0000340031387984 */ /* 0x000f680000000800 */
[----:B------:R-:W5:Y:S01]  /*14c0*/  LDS R51, [R49+0x38] ;  /* 0x0000380031337984 */ /* 0x000f620000000800 */
[----:B0-----:R-:W-:-:S04]  /*14d0*/  IMAD R50, R11, R50, R59 ;  /* 0x000000320b327224 */ /* 0x001fc800078e023b */
[----:B-1----:R-:W-:-:S04]  /*14e0*/  IMAD R50, R12, R53, R50 ;  /* 0x000000350c327224 */ /* 0x002fc800078e0232 */
[----:B--2---:R-:W-:-:S04]  /*14f0*/  IMAD R50, R13, R54, R50 ;  /* 0x000000360d327224 */ /* 0x004fc800078e0232 */
[----:B---3--:R-:W-:-:S04]  /*1500*/  IMAD R50, R14, R55, R50 ;  /* 0x000000370e327224 */ /* 0x008fc800078e0232 */
[----:B----4-:R-:W-:-:S04]  /*1510*/  IMAD R50, R15, R52, R50 ;  /* 0x000000340f327224 */ /* 0x010fc800078e0232 */
[----:B-----5:R-:W-:-:S04]  /*1520*/  IMAD R50, R16, R57, R50 ;  /* 0x0000003910327224 */ /* 0x020fc800078e0232 */
[----:B------:R-:W-:-:S04]  /*1530*/  IMAD R50, R17, R56, R50 ;  /* 0x0000003811327224 */ /* 0x000fc800078e0232 */
[----:B------:R-:W-:-:S04]  /*1540*/  IMAD R50, R18, R51, R50 ;  /* 0x0000003312327224 */ /* 0x000fc800078e0232 */
[----:B------:R-:W-:Y:S01]  /*1550*/  IMAD R50, R19, R58, R50 ;  /* 0x0000003a13327224 */ /* 0x000fe200078e0232 */
[----:B------:R-:W-:Y:S06]  /*1560*/  BRA.DIV UR7, `(.L_x_11434) ;  /* 0x0000000607387947 */ /* 0x000fec000b800000 */
[----:B------:R-:W0:Y:S02]  /*1570*/  SHFL.DOWN PT, R49, R50, 0x2, 0x1c1f ;  /* 0x085c1f0032317f89 */ /* 0x000e2400000e0000 */
[----:B0-----:R-:W-:-:S05]  /*1580*/  IADD3 R49, PT, PT, R50, R49, RZ ;  /* 0x0000003132317210 */ /* 0x001fca0007ffe0ff */
[----:B------:R0:W1:Y:S02]  /*1590*/  SHFL.DOWN PT, R52, R49, 0x1, 0x1c1f ;  /* 0x083c1f0031347f89 */ /* 0x00006400000e0000 */
.L_x_11445:
[----:B------:R-:W2:Y:S01]  /*15a0*/  LDC R51, c[0x0][0x360] ;  /* 0x0000d800ff337b82 */ /* 0x000ea20000000800 */
[----:B-1----:R-:W-:Y:S01]  /*15b0*/  IMAD.IADD R52, R49, 0x1, R52 ;  /* 0x0000000131347824 */ /* 0x002fe200078e0234 */
[----:B0-----:R-:W-:-:S05]  /*15c0*/  @!P2 LEA R49, R48, R47, 0x2 ;  /* 0x0000002f3031a211 */ /* 0x001fca00078e10ff */
[----:B------:R1:W-:Y:S01]  /*15d0*/  @!P2 STS [R49], R52 ;  /* 0x000000343100a388 */ /* 0x0003e20000000800 */
[----:B--2---:R-:W-:-:S04]  /*15e0*/  LEA.HI R48, R51, R48, RZ, 0x1e ;  /* 0x0000003033307211 */ /* 0x004fc800078ff0ff */
[----:B------:R-:W-:-:S13]  /*15f0*/  ISETP.GE.U32.AND P1, PT, R48, 0x20, PT ;  /* 0x000000203000780c */ /* 0x000fda0003f26070 */
[----:B-1----:R-:W-:Y:S05]  /*1600*/  @!P1 BRA `(.L_x_11435) ;  /* 0xfffffffc00489947 */ /* 0x002fea000383ffff */
.L_x_11433:
[----:B------:R-:W-:Y:S05]  /*1610*/  WARPSYNC.ALL ;  /* 0x0000000000007948 */ /* 0x000fea0003800000 */
[----:B------:R-:W-:Y:S06]  /*1620*/  BAR.SYNC.DEFER_BLOCKING 0x0 ;  /* 0x0000000000007b1d */ /* 0x000fec0000010000 */
[----:B------:R-:W-:Y:S04]  /*1630*/  BSSY.RECONVERGENT B0, `(.L_x_11436) ;  /* 0x000003c000007945 */ /* 0x000fe80003800200 */
[----:B------:R-:W-:Y:S05]  /*1640*/  @P0 BRA `(.L_x_11437) ;  /* 0x0000000000e80947 */ /* 0x000fea0003800000 */
[----:B------:R-:W0:Y:S01]  /*1650*/  LDCU UR7, c[0x0][0x384] ;  /* 0x00007080ff0777ac */ /* 0x000e220008000800 */
[----:B------:R-:W-:Y:S01]  /*1660*/  ISETP.NE.AND P0, PT, R40, RZ, PT ;  /* 0x000000ff2800720c */ /* 0x000fe20003f05270 */
[----:B------:R-:W-:Y:S01]  /*1670*/  BSSY.RECONVERGENT B1, `(.L_x_11438) ;  /* 0x0000018000017945 */ /* 0x000fe20003800200 */
[----:B------:R-:W-:Y:S01]  /*1680*/  ISETP.GE.U32.AND P1, PT, R30, 0x3, PT ;  /* 0x000000031e00780c */ /* 0x000fe20003f26070 */
[----:B------:R-:W-:Y:S02]  /*1690*/  IMAD.MOV.U32 R12, RZ, RZ, R24 ;  /* 0x000000ffff0c7224 */ /* 0x000fe400078e0018 */
[----:B0-----:R-:W-:-:S08]  /*16a0*/  IMAD R13, R33, UR7, R26 ;  /* 0x00000007210d7c24 */ /* 0x001fd0000f8e021a */
        /* <DEDUP_REMOVED lines=11> */
[----:B------:R-:W-:Y:S02]  /*1760*/  IMAD R7, R25, UR6, R13 ;  /* 0x0000000619077c24 */ /* 0x000fe4000f8e020d */
[----:B------:R-:W-:Y:S02]  /*1770*/  IMAD.MOV.U32 R12, RZ, RZ, R36 ;  /* 0x000000ffff0c7224 */ /* 0x000fe400078e0024 */
[----:B------:R-:W-:-:S07]  /*1780*/  IMAD.WIDE R6, R7, 0x4, R4 ;  /* 0x0000000407067825 */ /* 0x000fce00078e0204 */
[----:B------:R-:W1:Y:S01]  /*1790*/  @P0 LDS R15, [R39+UR11] ;  /* 0x0000000b270f0984 */ /* 0x000e620008000800 */
[----:B------:R-:W-:Y:S01]  /*17a0*/  @P0 IMAD R11, R36, UR6, R13 ;  /* 0x00000006240b0c24 */ /* 0x000fe2000f8e020d */
[----:B------:R-:W-:-:S03]  /*17b0*/  @P0 MOV R12, R45 ;  /* 0x0000002d000c0202 */ /* 0x000fc60000000f00 */
[----:B------:R-:W-:Y:S01]  /*17c0*/  @P0 IMAD.WIDE R4, R11, 0x4, R4 ;  /* 0x000000040b040825 */ /* 0x000fe200078e0204 */
[----:B0-----:R2:W-:Y:S04]  /*17d0*/  STG.E desc[UR18][R6.64], R9 ;  /* 0x0000000906007986 */ /* 0x0015e8000c101912 */
[----:B-1----:R2:W-:Y:S02]  /*17e0*/  @P0 STG.E desc[UR18][R4.64], R15 ;  /* 0x0000000f04000986 */ /* 0x0025e4000c101912 */
.L_x_11439:
[----:B------:R-:W-:Y:S05]  /*17f0*/  BSYNC.RECONVERGENT B1 ;  /* 0x0000000000017941 */ /* 0x000fea0003800200 */
.L_x_11438:
[----:B------:R-:W-:Y:S05]  /*1800*/  @!P1 BRA `(.L_x_11437) ;  /* 0x0000000000789947 */ /* 0x000fea0003800000 */
[----:B--2---:R-:W1:Y:S01]  /*1810*/  S2R R5, SR_CgaCtaId ;  /* 0x0000000000057919 */ /* 0x004e620000008800 */
[----:B------:R-:W-:-:S05]  /*1820*/  MOV R4, 0x400 ;  /* 0x0000040000047802 */ /* 0x000fca0000000f00 */
[----:B------:R-:W-:-:S05]  /*1830*/  VIADD R4, R4, 0x2180 ;  /* 0x0000218004047836 */ /* 0x000fca0000000000 */
[----:B-1----:R-:W-:-:S07]  /*1840*/  LEA R53, R5, R4, 0x18 ;  /* 0x0000000405357211 */ /* 0x002fce00078ec0ff */
.L_x_11440:
[C---:B-1----:R-:W-:Y:S01]  /*1850*/  LEA R4, R12.reuse, R53, 0x2 ;  /* 0x000000350c047211 */ /* 0x042fe200078e10ff */
[----:B------:R-:W1:Y:S01]  /*1860*/  LDC.64 R10, c[0x0][0x3a0] ;  /* 0x0000e800ff0a7b82 */ /* 0x000e620000000a00 */
[C---:B0-----:R-:W-:Y:S02]  /*1870*/  VIADD R6, R12.reuse, UR16 ;  /* 0x000000100c067c36 */ /* 0x041fe40008000000 */
[--C-:B------:R-:W-:Y:S01]  /*1880*/  IMAD R9, R12, UR6, R13.reuse ;  /* 0x000000060c097c24 */ /* 0x100fe2000f8e020d */
[----:B------:R-:W0:Y:S01]  /*1890*/  LDS R15, [R4] ;  /* 0x00000000040f7984 */ /* 0x000e220000000800 */
[----:B------:R-:W-:Y:S01]  /*18a0*/  VIADD R5, R4, UR11 ;  /* 0x0000000b04057c36 */ /* 0x000fe20008000000 */
[C---:B------:R-:W-:Y:S01]  /*18b0*/  IADD3 R8, PT, PT, R6.reuse, UR16, RZ ;  /* 0x0000001006087c10 */ /* 0x040fe2000fffe0ff */
[--C-:B------:R-:W-:Y:S01]  /*18c0*/  IMAD R7, R6, UR6, R13.reuse ;  /* 0x0000000606077c24 */ /* 0x100fe2000f8e020d */
[----:B------:R-:W2:Y:S02]  /*18d0*/  LDS R17, [R4+UR11] ;  /* 0x0000000b04117984 */ /* 0x000ea40008000800 */
[----:B------:R-:W-:Y:S01]  /*18e0*/  IADD3 R14, PT, PT, R5, UR11, RZ ;  /* 0x0000000b050e7c10 */ /* 0x000fe2000fffe0ff */
[C---:B------:R-:W-:Y:S01]  /*18f0*/  VIADD R16, R8.reuse, UR16 ;  /* 0x0000001008107c36 */ /* 0x040fe20008000000 */
[----:B------:R3:W4:Y:S01]  /*1900*/  LDS R47, [R5+UR11] ;  /* 0x0000000b052f7984 */ /* 0x0007220008000800 */
[----:B------:R-:W-:-:S02]  /*1910*/  IMAD R19, R8, UR6, R13 ;  /* 0x0000000608137c24 */ /* 0x000fc4000f8e020d */
[C---:B------:R-:W-:Y:S01]  /*1920*/  IMAD R49, R16.reuse, UR6, R13 ;  /* 0x0000000610317c24 */ /* 0x040fe2000f8e020d */
[----:B------:R-:W5:Y:S01]  /*1930*/  LDS R51, [R14+UR11] ;  /* 0x0000000b0e337984 */ /* 0x000f620008000800 */
[----:B------:R-:W-:-:S04]  /*1940*/  IADD3 R12, PT, PT, R16, UR16, RZ ;  /* 0x00000010100c7c10 */ /* 0x000fc8000fffe0ff */
[----:B------:R-:W-:Y:S01]  /*1950*/  ISETP.GE.U32.AND P0, PT, R12, 0x20, PT ;  /* 0x000000200c00780c */ /* 0x000fe20003f06070 */
[----:B-1----:R-:W-:-:S04]  /*1960*/  IMAD.WIDE R8, R9, 0x4, R10 ;  /* 0x0000000409087825 */ /* 0x002fc800078e020a */
[----:B------:R-:W-:-:S04]  /*1970*/  IMAD.WIDE R6, R7, 0x4, R10 ;  /* 0x0000000407067825 */ /* 0x000fc800078e020a */
[----:B---3--:R-:W-:-:S04]  /*1980*/  IMAD.WIDE R4, R19, 0x4, R10 ;  /* 0x0000000413047825 */ /* 0x008fc800078e020a */
[----:B------:R-:W-:Y:S01]  /*1990*/  IMAD.WIDE R10, R49, 0x4, R10 ;  /* 0x00000004310a7825 */ /* 0x000fe200078e020a */
[----:B0-----:R1:W-:Y:S04]  /*19a0*/  STG.E desc[UR18][R8.64], R15 ;  /* 0x0000000f08007986 */ /* 0x0013e8000c101912 */
[----:B--2---:R1:W-:Y:S04]  /*19b0*/  STG.E desc[UR18][R6.64], R17 ;  /* 0x0000001106007986 */ /* 0x0043e8000c101912 */
[----:B----4-:R1:W-:Y:S04]  /*19c0*/  STG.E desc[UR18][R4.64], R47 ;  /* 0x0000002f04007986 */ /* 0x0103e8000c101912 */
[----:B-----5:R1:W-:Y:S01]  /*19d0*/  STG.E desc[UR18][R10.64], R51 ;  /* 0x000000330a007986 */ /* 0x0203e2000c101912 */
[----:B------:R-:W-:Y:S05]  /*19e0*/  @!P0 BRA `(.L_x_11440) ;  /* 0xfffffffc00988947 */ /* 0x000fea000383ffff */
.L_x_11437:
[----:B------:R-:W-:Y:S05]  /*19f0*/  BSYNC.RECONVERGENT B0 ;  /* 0x0000000000007941 */ /* 0x000fea0003800200 */
.L_x_11436:
[C---:B------:R-:W-:Y:S01]  /*1a00*/  IMAD.IADD R33, R0.reuse, 0x1, R33 ;  /* 0x0000000100217824 */ /* 0x040fe200078e0221 */
[----:B012---:R-:W-:-:S04]  /*1a10*/  SHF.L.U32 R4, R0, 0x2, RZ ;  /* 0x0000000200047819 */ /* 0x007fc800000006ff */
[----:B------:R-:W-:-:S13]  /*1a20*/  ISETP.GE.U32.AND P0, PT, R33, R4, PT ;  /* 0x000000042100720c */ /* 0x000fda0003f06070 */
[----:B------:R-:W-:Y:S05]  /*1a30*/  @!P0 BRA `(.L_x_11441) ;  /* 0xffffffec00a08947 */ /* 0x000fea000383ffff */
[----:B------:R-:W-:Y:S05]  /*1a40*/  EXIT ;  /* 0x000000000000794d */ /* 0x000fea0003800000 */
.L_x_11434:
[----:B------:R-:W-:Y:S01]  /*1a50*/  HFMA2 R54, -RZ, RZ, 0, 0.004024505615234375 ;  /* 0x00001c1fff367431 */ /* 0x000fe200000001ff */
[----:B------:R-:W-:Y:S01]  /*1a60*/  BSSY B0, `(.L_x_11442) ;  /* 0x0000006000007945 */ /* 0x000fe20003800000 */
[----:B------:R-:W-:Y:S02]  /*1a70*/  IMAD.MOV.U32 R53, RZ, RZ, 0x2 ;  /* 0x00000002ff357424 */ /* 0x000fe400078e00ff */
[----:B------:R-:W-:-:S07]  /*1a80*/  IMAD.MOV.U32 R51, RZ, RZ, -0x1 ;  /* 0xffffffffff337424 */ /* 0x000fce00078e00ff */
[----:B------:R-:W-:Y:S05]  /*1a90*/  WARPSYNC.COLLECTIVE R51, `(.L_x_11443) ;  /* 0x0000000033087348 */ /* 0x000fea0003c00000 */
[----:B------:R0:W1:Y:S02]  /*1aa0*/  SHFL.DOWN P1, R52, R50, R53, R54 ;  /* 0x0800003532347389 */ /* 0x0000640000020036 */
[----:B01----:R-:W-:Y:S05]  /*1ab0*/  ENDCOLLECTIVE ;  /* 0x000000000000791b */ /* 0x003fea0003800000 */
.L_x_11443:
[----:B------:R-:W-:Y:S05]  /*1ac0*/  BSYNC B0 ;  /* 0x0000000000007941 */ /* 0x000fea0003800000 */
.L_x_11442:
        /* <DEDUP_REMOVED lines=9> */
.L_x_11444:
[----:B------:R-:W-:Y:S05]  /*1b60*/  BRA `(.L_x_11445) ;  /* 0xfffffff8008c7947 */ /* 0x000fea000383ffff */
        .weak           $__internal_71_$__cuda_sm20_div_u16
        .type           $__internal_71_$__cuda_sm20_div_u16,@function
        .size           $__internal_71_$__cuda_sm20_div_u16,(.L_x_58022 - $__internal_71_$__cuda_sm20_div_u16)
$__internal_71_$__cuda_sm20_div_u16:
        /* <DEDUP_REMOVED lines=18> */
[----:B------:R-:W-:Y:S06]  /*1c90*/  RET.REL.NODEC R2 `(_Z9cuda_gemmIiLi256ELi4ELi1ELi64ELi64ELi64ELi32ELi0ELi1EEviiiPT_S1_S1_ii) ;  /* 0xffffffe002d87950 */ /* 0x000fec0003c3ffff */
.L_x_11446:
        /* <DEDUP_REMOVED lines=14> */
.L_x_58022:


//--------------------- .text._Z9cuda_gemmIiLi256ELi4ELi1ELi64ELi64ELi64ELi32ELi0ELi0EEviiiPT_S1_S1_ii --------------------------
	.section	.text._Z9cuda_gemmIiLi256ELi4ELi1ELi64ELi64ELi64ELi32ELi0ELi0EEviiiPT_S1_S1_ii,"ax",@progbits
	.align	128
        .global         _Z9cuda_gemmIiLi256ELi4ELi1ELi64ELi64ELi64ELi32ELi0ELi0EEviiiPT_S1_S1_ii
        .type           _Z9cuda_gemmIiLi256ELi4ELi1ELi64ELi64ELi64ELi32ELi0ELi0EEviiiPT_S1_S1_ii,@function
        .size           _Z9cuda_gemmIiLi256ELi4ELi1ELi64ELi64ELi64ELi32ELi0ELi0EEviiiPT_S1_S1_ii,(.L_x_58328 - _Z9cuda_gemmIiLi256ELi4ELi1ELi64ELi64ELi64ELi32ELi0ELi0EEviiiPT_S1_S1_ii)
        .other          _Z9cuda_gemmIiLi256ELi4ELi1ELi64ELi64ELi64ELi32ELi0ELi0EEviiiPT_S1_S1_ii,@"STO_CUDA_ENTRY STV_DEFAULT"
_Z9cuda_gemmIiLi256ELi4ELi1ELi64ELi64ELi64ELi32ELi0ELi0EEviiiPT_S1_S1_ii:
.text._Z9cuda_gemmIiLi256ELi4ELi1ELi64ELi64ELi64ELi32ELi0ELi0EEviiiPT_S1_S1_ii:
        /* <DEDUP_REMOVED lines=41> */
.L_x_11447:
[----:B------:R-:W0:Y:S02]  /*0290*/  S2UR UR11, SR_CTAID.X ;  /* 0x00000000000b79c3 */ /* 0x000e240000002500 */
[----:B0-----:R-:W-:Y:S02]  /*02a0*/  USHF.R.U32.HI UR10, URZ, 0x6, UR11 ;  /* 0x00000006ff0a7899 */ /* 0x001fe4000801160b */
[----:B------:R-:W-:-:S12]  /*02b0*/  ULOP3.LUT UR11, UR11, 0x3f, URZ, 0xc0, !UPT ;  /* 0x0000003f0b0b7892 */ /* 0x000fd8000f8ec0ff */
.L_x_11448:
        /* <DEDUP_REMOVED lines=224> */
.L_x_11530:
        /* <DEDUP_REMOVED lines=37> */
.L_x_11452:
[----:B------:R-:W-:Y:S05]  /*1310*/  BSYNC.RECONVERGENT B1 ;  /* 0x0000000000017941 */ /* 0x000fea0003800200 */
.L_x_11451:
        /* <DEDUP_REMOVED lines=9> */
.L_x_11453:
        /* <DEDUP_REMOVED lines=22> */
.L_x_11450:
[----:B------:R-:W-:Y:S05]  /*1510*/  BSYNC.RECONVERGENT B0 ;  /* 0x0000000000007941 */ /* 0x000fea0003800200 */
.L_x_11449:
        /* <DEDUP_REMOVED lines=27> */
.L_x_11457:
[----:B------:R-:W-:Y:S05]  /*16d0*/  BSYNC.RECONVERGENT B1 ;  /* 0x0000000000017941 */ /* 0x000fea0003800200 */
.L_x_11456:
[----:B------:R-:W-:Y:S05]  /*16e0*/  @!P1 BRA `(.L_x_11455) ;  /* 0x0000000000389947 */ /* 0x000fea0003800000 */
[----:B-1----:R-:W1:Y:S01]  /*16f0*/  S2R R30, SR_CgaCtaId ;  /* 0x00000000001e7919 */ /* 0x002e620000008800 */
[----:B0-----:R-:W-:-:S05]  /*1700*/  MOV R29, 0x400 ;  /* 0x00000400001d7802 */ /* 0x001fca0000000f00 */
[----:B------:R-:W-:-:S05]  /*1710*/  VIADD R29, R29, 0x2180 ;  /* 0x000021801d1d7836 */ /* 0x000fca0000000000 */
[----:B-1----:R-:W-:-:S07]  /*1720*/  LEA R35, R30, R29, 0x18 ;  /* 0x0000001d1e237211 */ /* 0x002fce00078ec0ff */
.L_x_11458:
        /* <DEDUP_REMOVED lines=10> */
.L_x_11455:
[----:B------:R-:W-:Y:S05]  /*17d0*/  BSYNC.RECONVERGENT B0 ;  /* 0x0000000000007941 */ /* 0x000fea0003800200 */
.L_x_11454:
        /* <DEDUP_REMOVED lines=13> */
.L_x_11461:
        /* <DEDUP_REMOVED lines=10> */
.L_x_11460:
[----:B0-----:R-:W-:Y:S05]  /*1950*/  BSYNC.RECONVERGENT B0 ;  /* 0x0000000000007941 */ /* 0x001fea0003800200 */
.L_x_11459:
[----:B------:R-:W-:Y:S01]  /*1960*/  BAR.SYNC.DEFER_BLOCKING 0x0 ;  /* 0x0000000000007b1d */ /* 0x000fe20000010000 */
[----:B------:R-:W-:-:S09]  /*1970*/  UISETP.GE.AND UP0, UPT, UR5, 0x1, UPT ;  /* 0x000000010500788c */ /* 0x000fd2000bf06270 */
[----:B------:R-:W-:Y:S05]  /*1980*/  BRA.U !UP0, `(.L_x_11462) ;  /* 0x0000003108bc7547 */ /* 0x000fea000b800000 */
[----:B------:R-:W-:-:S09]  /*1990*/  UISETP.NE.AND UP0, UPT, UR19, 0x1, UPT ;  /* 0x000000011300788c */ /* 0x000fd2000bf05270 */
[----:B------:R-:W-:Y:S05]  /*19a0*/  BRA.U UP0, `(.L_x_11463) ;  /* 0x00000011001c7547 */ /* 0x000fea000b800000 */
[----:B------:R-:W-:-:S05]  /*19b0*/  UMOV UR4, URZ ;  /* 0x000000ff00047c82 */ /* 0x000fca0008000000 */
.L_x_11483:
        /* <DEDUP_REMOVED lines=20> */
.L_x_11464:
        /* <DEDUP_REMOVED lines=10> */
.L_x_11465:
        /* <DEDUP_REMOVED lines=10> */
.L_x_11466:
        /* <DEDUP_REMOVED lines=10> */
.L_x_11467:
        /* <DEDUP_REMOVED lines=10> */
.L_x_11468:
        /* <DEDUP_REMOVED lines=11> */
.L_x_11469:
        /* <DEDUP_REMOVED lines=11> */
.L_x_11470:
        /* <DEDUP_REMOVED lines=11> */
.L_x_11471:
        /* <DEDUP_REMOVED lines=11> */
.L_x_11472:
        /* <DEDUP_REMOVED lines=11> */
.L_x_11473:
        /* <DEDUP_REMOVED lines=11> */
.L_x_11474:
        /* <DEDUP_REMOVED lines=11> */
.L_x_11475:
        /* <DEDUP_REMOVED lines=11> */
.L_x_11476:
        /* <DEDUP_REMOVED lines=11> */
.L_x_11477:
        /* <DEDUP_REMOVED lines=11> */
.L_x_11478:
        /* <DEDUP_REMOVED lines=11> */
.L_x_11479:
        /* <DEDUP_REMOVED lines=9> */
.L_x_11482:
        /* <DEDUP_REMOVED lines=69> */
.L_x_11481:
[----:B------:R-:W-:Y:S05]  /*29f0*/  BSYNC.RECONVERGENT B0 ;  /* 0x0000000000007941 */ /* 0x000fea0003800200 */
.L_x_11480:
[----:B------:R-:W-:Y:S05]  /*2a00*/  BRA.U !UP0, `(.L_x_11483) ;  /* 0xffffffed08ec7547 */ /* 0x000fea000b83ffff */
[----:B------:R-:W-:Y:S05]  /*2a10*/  BRA `(.L_x_11462) ;  /* 0x0000002000987947 */ /* 0x000fea0003800000 */
.L_x_11463:
[----:B------:R-:W-:-:S13]  /*2a20*/  ISETP.GT.U32.AND P0, PT, R30, 0x1f, PT ;  /* 0x0000001f1e00780c */ /* 0x000fda0003f04070 */
[----:B------:R-:W-:Y:S05]  /*2a30*/  @P0 BRA `(.L_x_11484) ;  /* 0x0000001000140947 */ /* 0x000fea0003800000 */
[----:B------:R-:W-:-:S05]  /*2a40*/  UMOV UR4, URZ ;  /* 0x000000ff00047c82 */ /* 0x000fca0008000000 */
.L_x_11504:
        /* <DEDUP_REMOVED lines=20> */
.L_x_11485:
        /* <DEDUP_REMOVED lines=10> */
.L_x_11486:
        /* <DEDUP_REMOVED lines=10> */
.L_x_11487:
        /* <DEDUP_REMOVED lines=10> */
.L_x_11488:
        /* <DEDUP_REMOVED lines=10> */
.L_x_11489:
        /* <DEDUP_REMOVED lines=11> */
.L_x_11490:
        /* <DEDUP_REMOVED lines=11> */
.L_x_11491:
        /* <DEDUP_REMOVED lines=11> */
.L_x_11492:
        /* <DEDUP_REMOVED lines=11> */
.L_x_11493:
        /* <DEDUP_REMOVED lines=11> */
.L_x_11494:
        /* <DEDUP_REMOVED lines=11> */
.L_x_11495:
        /* <DEDUP_REMOVED lines=11> */
.L_x_11496:
        /* <DEDUP_REMOVED lines=11> */
.L_x_11497:
        /* <DEDUP_REMOVED lines=11> */
.L_x_11498:
        /* <DEDUP_REMOVED lines=11> */
.L_x_11499:
        /* <DEDUP_REMOVED lines=11> */
.L_x_11500:
        /* <DEDUP_REMOVED lines=9> */
.L_x_11503:
        /* <DEDUP_REMOVED lines=67> */
.L_x_11502:
[----:B------:R-:W-:Y:S05]  /*3a60*/  BSYNC.RECONVERGENT B0 ;  /* 0x0000000000007941 */ /* 0x000fea0003800200 */
.L_x_11501:
[----:B------:R-:W-:Y:S05]  /*3a70*/  BRA.U !UP0, `(.L_x_11504) ;  /* 0xffffffed08f47547 */ /* 0x000fea000b83ffff */
[----:B------:R-:W-:Y:S05]  /*3a80*/  BRA `(.L_x_11462) ;  /* 0x00000010007c7947 */ /* 0x000fea0003800000 */
.L_x_11484:
[----:B-1----:R-:W-:-:S07]  /*3a90*/  IMAD.MOV.U32 R35, RZ, RZ, RZ ;  /* 0x000000ffff237224 */ /* 0x002fce00078e00ff */
.L_x_11524:
        /* <DEDUP_REMOVED lines=19> */
.L_x_11505:
        /* <DEDUP_REMOVED lines=10> */
.L_x_11506:
        /* <DEDUP_REMOVED lines=10> */
.L_x_11507:
        /* <DEDUP_REMOVED lines=10> */
.L_x_11508:
        /* <DEDUP_REMOVED lines=11> */
.L_x_11509:
        /* <DEDUP_REMOVED lines=11> */
.L_x_11510:
        /* <DEDUP_REMOVED lines=11> */
.L_x_11511:
        /* <DEDUP_REMOVED lines=11> */
.L_x_11512:
        /* <DEDUP_REMOVED lines=11> */
.L_x_11513:
        /* <DEDUP_REMOVED lines=11> */
.L_x_11514:
        /* <DEDUP_REMOVED lines=11> */
.L_x_11515:
        /* <DEDUP_REMOVED lines=11> */
.L_x_11516:
        /* <DEDUP_REMOVED lines=11> */
.L_x_11517:
        /* <DEDUP_REMOVED lines=11> */
.L_x_11518:
        /* <DEDUP_REMOVED lines=11> */
.L_x_11519:
        /* <DEDUP_REMOVED lines=11> */
.L_x_11520:
[----:B------:R-:W-:Y:S05]  /*45f0*/  @P4 BRA `(.L_x_11521) ;  /* 0x00000004009c4947 */ /* 0x000fea0003800000 */
[----:B------:R-:W-:-:S07]  /*4600*/  IMAD.MOV.U32 R51, RZ, RZ, R48 ;  /* 0x000000ffff337224 */ /* 0x000fce00078e0030 */
.L_x_11523:
        /* <DEDUP_REMOVED lines=68> */
.L_x_11522:
        /* <DEDUP_REMOVED lines=34> */
.L_x_11521:
[----:B------:R-:W-:Y:S05]  /*4c70*/  @!P5 BRA `(.L_x_11524) ;  /* 0xffffffec0088d947 */ /* 0x000fea000383ffff */
.L_x_11462:
        /* <DEDUP_REMOVED lines=123> */
.L_x_11528:
[----:B------:R-:W-:Y:S05]  /*5430*/  BSYNC.RECONVERGENT B1 ;  /* 0x0000000000017941 */ /* 0x000fea0003800200 */
.L_x_11527:
        /* <DEDUP_REMOVED lines=13> */
.L_x_11529:
        /* <DEDUP_REMOVED lines=105> */
.L_x_11526:
[----:B------:R-:W-:Y:S05]  /*5ba0*/  BSYNC.RECONVERGENT B0 ;  /* 0x0000000000007941 */ /* 0x000fea0003800200 */
.L_x_11525:
[----:B------:R-:W5:Y:S02]  /*5bb0*/  LDCU UR4, c[0x0][0x374] ;  /* 0x00006e80ff0477ac */ /* 0x000f640008000800 */
[----:B-----5:R-:W-:Y:S02]  /*5bc0*/  UIADD3 UR11, UPT, UPT, UR4, UR11, URZ ;  /* 0x0000000b040b7290 */ /* 0x020fe4000fffe0ff */
[----:B------:R-:W-:-:S04]  /*5bd0*/  USHF.L.U32 UR4, UR4, 0x2, URZ ;  /* 0x0000000204047899 */ /* 0x000fc800080006ff */
[----:B------:R-:W-:-:S09]  /*5be0*/  UISETP.GE.U32.AND UP0, UPT, UR11, UR4, UPT ;  /* 0x000000040b00728c */ /* 0x000fd2000bf06070 */
[----:B------:R-:W-:Y:S05]  /*5bf0*/  BRA.U !UP0, `(.L_x_11530) ;  /* 0xffffffb508307547 */ /* 0x000fea000b83ffff */
[----:B------:R-:W-:Y:S05]  /*5c00*/  EXIT ;  /* 0x000000000000794d */ /* 0x000fea0003800000 */
.L_x_11531:
        /* <DEDUP_REMOVED lines=15> */
.L_x_58328:


//--------------------- .text._Z9cuda_gemmIiLi256ELi4ELi1ELi64ELi32ELi32ELi32ELi1ELi1EEviiiPT_S1_S1_ii --------------------------
	.section	.text._Z9cuda_gemmIiLi256ELi4ELi1ELi64ELi32ELi32ELi32ELi1ELi1EEviiiPT_S1_S1_ii,"ax",@progbits
	.align	128
        .global         _Z9cuda_gemmIiLi256ELi4ELi1ELi64ELi32ELi32ELi32ELi1ELi1EEviiiPT_S1_S1_ii
        .type           _Z9cuda_gemmIiLi256ELi4ELi1ELi64ELi32ELi32ELi32ELi1ELi1EEviiiPT_S1_S1_ii,@function
        .size           _Z9cuda_gemmIiLi256ELi4ELi1ELi64ELi32ELi32ELi32ELi1ELi1EEviiiPT_S1_S1_ii,(.L_x_58023 - _Z9cuda_gemmIiLi256ELi4ELi1ELi64ELi32ELi32ELi32ELi1ELi1EEviiiPT_S1_S1_ii)
        .other          _Z9cuda_gemmIiLi256ELi4ELi1ELi64ELi32ELi32ELi32ELi1ELi1EEviiiPT_S1_S1_ii,@"STO_CUDA_ENTRY STV_DEFAULT"
_Z9cuda_gemmIiLi256ELi4ELi1ELi64ELi32ELi32ELi32ELi1ELi1EEviiiPT_S1_S1_ii:
.text._Z9cuda_gemmIiLi256ELi4ELi1ELi64ELi32ELi32ELi32ELi1ELi1EEviiiPT_S1_S1_ii:
        /* <DEDUP_REMOVED lines=8> */
[----:B------:R-:W-:Y:S05]  /*0080*/  CALL.REL.NOINC `($__internal_72_$__cuda_sm20_div_u16) ;  /* 0x0000002000147944 */ /* 0x000fea0003c00000 */
        /* <DEDUP_REMOVED lines=12> */
[----:B------:R-:W-:-:S03]  /*0150*/  HFMA2 R11, -RZ, RZ, 0, 0 ;  /* 0x00000000ff0b7431 */ /* 0x000fc600000001ff */
[----:B---3--:R-:W-:Y:S01]  /*0160*/  LEA R10, R10, R5, 0x18 ;  /* 0x000000050a0a7211 */ /* 0x008fe200078ec0ff */
[----:B------:R-:W-:-:S07]  /*0170*/  IMAD.MOV.U32 R5, RZ, RZ, R0 ;  /* 0x000000ffff057224 */ /* 0x000fce00078e0000 */
.L_x_11534:
        /* <DEDUP_REMOVED lines=13> */
.L_x_11533:
[----:B--2---:R-:W-:Y:S05]  /*0250*/  BSYNC.RECONVERGENT B0 ;  /* 0x0000000000007941 */ /* 0x004fea0003800200 */
.L_x_11532:
[----:B------:R-:W-:Y:S01]  /*0260*/  BSSY.RECONVERGENT B0, `(.L_x_11535) ;  /* 0x0000028000007945 */ /* 0x000fe20003800200 */
[----:B0-----:R-:W-:-:S07]  /*0270*/  LEA R42, R15, R42, 0x18 ;  /* 0x0000002a0f2a7211 */ /* 0x001fce00078ec0ff */
.L_x_11536:
[C---:B------:R-:W-:Y:S02]  /*0280*/  VIADD R21, R5.reuse, UR9 ;  /* 0x0000000905157c36 */ /* 0x040fe40008000000 */
[----:B01-3--:R-:W-:-:S03]  /*0290*/  IMAD.WIDE.U32 R12, R5, 0x4, R2 ;  /* 0x00000004050c7825 */ /* 0x00bfc600078e0002 */
[C---:B------:R-:W-:Y:S01]  /*02a0*/  IADD3 R15, PT, PT, R21.reuse, UR9, RZ ;  /* 0x00000009150f7c10 */ /* 0x040fe2000fffe0ff */
[--C-:B------:R-:W-:Y:S02]  /*02b0*/  IMAD.WIDE.U32 R6, R21, 0x4, R2.reuse ;  /* 0x0000000415067825 */ /* 0x100fe400078e0002 */
[----:B------:R0:W2:Y:S02]  /*02c0*/  LDG.E R12, desc[UR14][R12.64] ;  /* 0x0000000e0c0c7981 */ /* 0x0000a4000c1e1900 */
        /* <DEDUP_REMOVED lines=10> */
[----:B0-----:R-:W-:Y:S02]  /*0370*/  LOP3.LUT R13, R15, 0x1f, RZ, 0xc0, !PT ;  /* 0x0000001f0f0d7812 */ /* 0x001fe400078ec0ff */
[----:B------:R-:W-:Y:S02]  /*0380*/  SHF.R.U32.HI R14, RZ, 0x3, R21 ;  /* 0x00000003ff0e7819 */ /* 0x000fe40000011615 */
        /* <DEDUP_REMOVED lines=22> */
.L_x_11535:
[----:B------:R-:W1:Y:S08]  /*04f0*/  LDC R41, c[0x0][0x374] ;  /* 0x0000dd00ff297b82 */ /* 0x000e700000000800 */
[----:B------:R-:W2:Y:S01]  /*0500*/  S2UR UR6, SR_CTAID.Y ;  /* 0x00000000000679c3 */ /* 0x000ea20000002600 */
[----:B-1----:R-:W-:-:S05]  /*0510*/  IMAD.SHL.U32 R2, R41, 0x4, RZ ;  /* 0x0000000429027824 */ /* 0x002fca00078e00ff */
[----:B--2---:R-:W-:-:S13]  /*0520*/  ISETP.LE.U32.AND P0, PT, R2, UR6, PT ;  /* 0x0000000602007c0c */ /* 0x004fda000bf03070 */
[----:B------:R-:W-:Y:S05]  /*0530*/  @P0 EXIT ;  /* 0x000000000000094d */ /* 0x000fea0003800000 */
[----:B0-----:R-:W0:Y:S01]  /*0540*/  I2F.U32.RP R6, UR9 ;  /* 0x0000000900067d06 */ /* 0x001e220008209000 */
[C---:B------:R-:W-:Y:S01]  /*0550*/  ISETP.GE.U32.AND P0, PT, R4.reuse, 0x40, PT ;  /* 0x000000400400780c */ /* 0x040fe20003f06070 */
[----:B------:R-:W1:Y:S01]  /*0560*/  LDCU.64 UR4, c[0x0][0x390] ;  /* 0x00007200ff0477ac */ /* 0x000e620008000a00 */
[----:B------:R-:W-:Y:S02]  /*0570*/  VIMNMX.U32 R5, PT, PT, R4, 0x40, !PT ;  /* 0x0000004004057848 */ /* 0x000fe40007fe0000 */
[----:B------:R-:W-:Y:S01]  /*0580*/  SEL R39, RZ, 0x1, P0 ;  /* 0x00000001ff277807 */ /* 0x000fe20000000000 */
[----:B------:R-:W-:Y:S01]  /*0590*/  USHF.L.U32 UR8, UR9, 0x2, URZ ;  /* 0x0000000209087899 */ /* 0x000fe200080006ff */
[----:B------:R-:W-:Y:S02]  /*05a0*/  SHF.R.U32.HI R40, RZ, 0x1, R0 ;  /* 0x00000001ff287819 */ /* 0x000fe40000011600 */
[----:B------:R-:W-:Y:S02]  /*05b0*/  IADD3 R5, PT, PT, R5, -R4, -R39 ;  /* 0x8000000405057210 */ /* 0x000fe40007ffe827 */
[----:B------:R-:W-:-:S02]  /*05c0*/  ISETP.NE.U32.AND P2, PT, RZ, UR9, PT ;  /* 0x00000009ff007c0c */ /* 0x000fc4000bf45070 */
[----:B------:R-:W-:Y:S01]  /*05d0*/  LOP3.LUT R40, R40, 0x1, RZ, 0xc0, !PT ;  /* 0x0000000128287812 */ /* 0x000fe200078ec0ff */
[----:B0-----:R-:W0:Y:S01]  /*05e0*/  MUFU.RCP R6, R6 ;  /* 0x0000000600067308 */ /* 0x001e220000001000 */
[----:B------:R-:W-:Y:S01]  /*05f0*/  MOV R38, UR6 ;  /* 0x0000000600267c02 */ /* 0x000fe20008000f00 */
[----:B-1----:R-:W-:Y:S02]  /*0600*/  UIMAD.WIDE.U32 UR10, UR9, 0x4, UR4 ;  /* 0x00000004090a78a5 */ /* 0x002fe4000f8e0004 */
[----:B------:R-:W-:Y:S02]  /*0610*/  UIMAD.WIDE.U32 UR12, UR9, 0x8, UR4 ;  /* 0x00000008090c78a5 */ /* 0x000fe4000f8e0004 */
[----:B------:R-:W-:Y:S01]  /*0620*/  UIMAD.WIDE.U32 UR4, UR9, 0xc, UR4 ;  /* 0x0000000c090478a5 */ /* 0x000fe2000f8e0004 */
[----:B0-----:R-:W-:-:S04]  /*0630*/  VIADD R2, R6, 0xffffffe ;  /* 0x0ffffffe06027836 */ /* 0x001fc80000000000 */
[----:B------:R0:W1:Y:S02]  /*0640*/  F2I.FTZ.U32.TRUNC.NTZ R3, R2 ;  /* 0x0000000200037305 */ /* 0x000064000021f000 */
[----:B0-----:R-:W-:Y:S01]  /*0650*/  IMAD.MOV.U32 R2, RZ, RZ, RZ ;  /* 0x000000ffff027224 */ /* 0x001fe200078e00ff */
[----:B-1----:R-:W-:-:S05]  /*0660*/  IADD3 R7, PT, PT, RZ, -R3, RZ ;  /* 0x80000003ff077210 */ /* 0x002fca0007ffe0ff */
[----:B------:R-:W-:-:S04]  /*0670*/  IMAD R7, R7, UR9, RZ ;  /* 0x0000000907077c24 */ /* 0x000fc8000f8e02ff */
[----:B------:R-:W-:-:S06]  /*0680*/  IMAD.HI.U32 R8, R3, R7, R2 ;  /* 0x0000000703087227 */ /* 0x000fcc00078e0002 */
[----:B------:R-:W-:-:S04]  /*0690*/  IMAD.HI.U32 R8, R8, R5, RZ ;  /* 0x0000000508087227 */ /* 0x000fc800078e00ff */
[----:B------:R-:W-:-:S04]  /*06a0*/  IMAD.MOV R2, RZ, RZ, -R8 ;  /* 0x000000ffff027224 */ /* 0x000fc800078e0a08 */
[----:B------:R-:W-:Y:S02]  /*06b0*/  IMAD R5, R2, UR9, R5 ;  /* 0x0000000902057c24 */ /* 0x000fe4000f8e0205 */
[C---:B------:R-:W-:Y:S01]  /*06c0*/  IMAD.SHL.U32 R2, R0.reuse, 0x4, RZ ;  /* 0x0000000400027824 */ /* 0x040fe200078e00ff */
[----:B------:R-:W-:Y:S02]  /*06d0*/  SHF.L.U32 R0, R0, 0x4, RZ ;  /* 0x0000000400007819 */ /* 0x000fe400000006ff */
[----:B------:R-:W-:Y:S02]  /*06e0*/  ISETP.GE.U32.AND P0, PT, R5, UR9, PT ;  /* 0x0000000905007c0c */ /* 0x000fe4000bf06070 */
[----:B------:R-:W-:-:S05]  /*06f0*/  LOP3.LUT R3, R2, 0x7c, RZ, 0xc0, !PT ;  /* 0x0000007c02037812 */ /* 0x000fca00078ec0ff */
[----:B------:R-:W-:Y:S01]  /*0700*/  IMAD.IADD R42, R42, 0x1, R3 ;  /* 0x000000012a2a7824 */ /* 0x000fe200078e0203 */
[----:B------:R-:W-:Y:S02]  /*0710*/  LOP3.LUT R3, R0, 0x10, RZ, 0xc0, !PT ;  /* 0x0000001000037812 */ /* 0x000fe400078ec0ff */
[----:B------:R-:W-:Y:S02]  /*0720*/  IADD3 R0, PT, PT, R40, -0x1, RZ ;  /* 0xffffffff28007810 */ /* 0x000fe40007ffe0ff */
[----:B------:R-:W-:Y:S01]  /*0730*/  LOP3.LUT R36, R3, 0x8, R40, 0xfe, !PT ;  /* 0x0000000803247812 */ /* 0x000fe200078efe28 */
[----:B------:R-:W-:Y:S01]  /*0740*/  @P0 VIADD R8, R8, 0x1 ;  /* 0x0000000108080836 */ /* 0x000fe20000000000 */
[----:B------:R-:W-:Y:S02]  /*0750*/  @P0 IADD3 R5, PT, PT, R5, -UR9, RZ ;  /* 0x8000000905050c10 */ /* 0x000fe4000fffe0ff */
[----:B------:R-:W-:Y:S02]  /*0760*/  LOP3.LUT R0, R0, 0xf, RZ, 0xc0, !PT ;  /* 0x0000000f00007812 */ /* 0x000fe400078ec0ff */
[----:B------:R-:W-:Y:S01]  /*0770*/  ISETP.GE.U32.AND P1, PT, R5, UR9, PT ;  /* 0x0000000905007c0c */ /* 0x000fe2000bf26070 */
[----:B------:R-:W-:Y:S01]  /*0780*/  IMAD R5, R40, 0x20, R3 ;  /* 0x0000002028057824 */ /* 0x000fe200078e0203 */
[----:B------:R-:W-:-:S03]  /*0790*/  LOP3.LUT R37, R0, R3, RZ, 0xfc, !PT ;  /* 0x0000000300257212 */ /* 0x000fc600078efcff */
[----:B------:R-:W-:-:S04]  /*07a0*/  IMAD R5, R40, -0x1f, R5 ;  /* 0xffffffe128057824 */ /* 0x000fc800078e0205 */
[C---:B------:R-:W-:Y:S01]  /*07b0*/  VIADD R35, R5.reuse, 0x5 ;  /* 0x0000000505237836 */ /* 0x040fe20000000000 */
[C---:B------:R-:W-:Y:S01]  /*07c0*/  IADD3 R33, PT, PT, R5.reuse, 0x7, RZ ;  /* 0x0000000705217810 */ /* 0x040fe20007ffe0ff */
[C---:B------:R-:W-:Y:S01]  /*07d0*/  VIADD R34, R5.reuse, 0x6 ;  /* 0x0000000605227836 */ /* 0x040fe20000000000 */
[C---:B------:R-:W-:Y:S01]  /*07e0*/  IADD3 R30, PT, PT, R5.reuse, 0xb, RZ ;  /* 0x0000000b051e7810 */ /* 0x040fe20007ffe0ff */
[----:B------:R-:W-:Y:S01]  /*07f0*/  @P1 VIADD R8, R8, 0x1 ;  /* 0x0000000108081836 */ /* 0x000fe20000000000 */
[----:B------:R-:W-:Y:S01]  /*0800*/  @!P2 LOP3.LUT R8, RZ, UR9, RZ, 0x33, !PT ;  /* 0x00000009ff08ac12 */ /* 0x000fe2000f8e33ff */
[C---:B------:R-:W-:Y:S02]  /*0810*/  VIADD R32, R5.reuse, 0x9 ;  /* 0x0000000905207836 */ /* 0x040fe40000000000 */
[----:B------:R-:W-:Y:S02]  /*0820*/  VIADD R31, R5, 0xa ;  /* 0x0000000a051f7836 */ /* 0x000fe40000000000 */
[----:B------:R-:W-:-:S07]  /*0830*/  IMAD.IADD R39, R39, 0x1, R8 ;  /* 0x0000000127277824 */ /* 0x000fce00078e0208 */
.L_x_11555:
[----:B------:R-:W0:Y:S01]  /*0840*/  S2R R11, SR_TID.X ;  /* 0x00000000000b7919 */ /* 0x000e220000002100 */
[----:B------:R-:W-:Y:S01]  /*0850*/  BSSY.RECONVERGENT B0, `(.L_x_11537) ;  /* 0x0000070000007945 */ /* 0x000fe20003800200 */
[----:B0-----:R-:W-:-:S13]  /*0860*/  ISETP.GT.U32.AND P0, PT, R11, 0x3f, PT ;  /* 0x0000003f0b00780c */ /* 0x001fda0003f04070 */
[----:B-123--:R-:W-:Y:S05]  /*0870*/  @P0 BRA `(.L_x_11538) ;  /* 0x0000000400b40947 */ /* 0x00efea0003800000 */
[----:B------:R-:W-:Y:S01]  /*0880*/  VIADD R0, R39, 0x1 ;  /* 0x0000000127007836 */ /* 0x000fe20000000000 */
        /* <DEDUP_REMOVED lines=36> */
.L_x_11540:
[----:B------:R-:W-:Y:S05]  /*0ad0*/  BSYNC.RECONVERGENT B1 ;  /* 0x0000000000017941 */ /* 0x000fea0003800200 */
.L_x_11539:
        /* <DEDUP_REMOVED lines=8> */
.L_x_11543:
        /* <DEDUP_REMOVED lines=27> */
.L_x_11542:
[----:B------:R-:W-:Y:S05]  /*0d10*/  BSYNC.RECONVERGENT B1 ;  /* 0x0000000000017941 */ /* 0x000fea0003800200 */
.L_x_11541:
        /* <DEDUP_REMOVED lines=15> */
[----:B------:R-:W-:Y:S02]  /*0e10*/  VIADD R0, R12, UR9 ;  /* 0x000000090c007c36 */ /* 0x000fe40008000000 */
[----:B------:R-:W-:-:S08]  /*0e20*/  IMAD.MOV.U32 R13, RZ, RZ, R12 ;  /* 0x000000ffff0d7224 */ /* 0x000fd000078e000c */
[----:B------:R4:W-:Y:S01]  /*0e30*/  @P0 STS [R2+UR8], RZ ;  /* 0x000000ff02000988 */ /* 0x0009e20008000808 */
[----:B------:R-:W-:-:S07]  /*0e40*/  @P0 MOV R13, R0 ;  /* 0x00000000000d0202 */ /* 0x000fce0000000f00 */
.L_x_11545:
[----:B------:R-:W-:Y:S05]  /*0e50*/  BSYNC.RECONVERGENT B1 ;  /* 0x0000000000017941 */ /* 0x000fea0003800200 */
.L_x_11544:
[----:B------:R-:W-:Y:S05]  /*0e60*/  @!P1 BRA `(.L_x_11538) ;  /* 0x0000000000389947 */ /* 0x000fea0003800000 */
[----:B----4-:R-:W0:Y:S01]  /*0e70*/  S2R R3, SR_CgaCtaId ;  /* 0x0000000000037919 */ /* 0x010e220000008800 */
[----:B------:R-:W-:-:S05]  /*0e80*/  MOV R0, 0x400 ;  /* 0x0000040000007802 */ /* 0x000fca0000000f00 */
[----:B------:R-:W-:-:S05]  /*0e90*/  VIADD R0, R0, 0x1180 ;  /* 0x0000118000007836 */ /* 0x000fca0000000000 */
[----:B01----:R-:W-:-:S07]  /*0ea0*/  LEA R4, R3, R0, 0x18 ;  /* 0x0000000003047211 */ /* 0x003fce00078ec0ff */
.L_x_11546:
[C---:B0-----:R-:W-:Y:S02]  /*0eb0*/  IMAD R0, R13.reuse, 0x4, R4 ;  /* 0x000000040d007824 */ /* 0x041fe400078e0204 */
[----:B------:R-:W-:-:S03]  /*0ec0*/  VIADD R13, R13, UR8 ;  /* 0x000000080d0d7c36 */ /* 0x000fc60008000000 */
[----:B--23--:R-:W-:Y:S01]  /*0ed0*/  IADD3 R2, PT, PT, R0, UR8, RZ ;  /* 0x0000000800027c10 */ /* 0x00cfe2000fffe0ff */
[----:B------:R0:W-:Y:S01]  /*0ee0*/  STS [R0], RZ ;  /* 0x000000ff00007388 */ /* 0x0001e20000000800 */
[----:B------:R-:W-:-:S03]  /*0ef0*/  ISETP.GE.U32.AND P0, PT, R13, 0x40, PT ;  /* 0x000000400d00780c */ /* 0x000fc60003f06070 */
[----:B------:R-:W-:Y:S01]  /*0f00*/  VIADD R3, R2, UR8 ;  /* 0x0000000802037c36 */ /* 0x000fe20008000000 */
[----:B------:R0:W-:Y:S04]  /*0f10*/  STS [R0+UR8], RZ ;  /* 0x000000ff00007988 */ /* 0x0001e80008000808 */
[----:B------:R0:W-:Y:S04]  /*0f20*/  STS [R2+UR8], RZ ;  /* 0x000000ff02007988 */ /* 0x0001e80008000808 */
[----:B------:R0:W-:Y:S01]  /*0f30*/  STS [R3+UR8], RZ ;  /* 0x000000ff03007988 */ /* 0x0001e20008000808 */
[----:B------:R-:W-:Y:S05]  /*0f40*/  @!P0 BRA `(.L_x_11546) ;  /* 0xfffffffc00d88947 */ /* 0x000fea000383ffff */
.L_x_11538:
[----:B------:R-:W-:Y:S05]  /*0f50*/  BSYNC.RECONVERGENT B0 ;  /* 0x0000000000007941 */ /* 0x000fea0003800200 */
.L_x_11537:
[----:B------:R-:W-:Y:S01]  /*0f60*/  BAR.SYNC.DEFER_BLOCKING 0x0 ;  /* 0x0000000000007b1d */ /* 0x000fe20000010000 */
[----:B------:R-:W-:-:S13]  /*0f70*/  ISETP.GT.U32.AND P0, PT, R11, 0x7f, PT ;  /* 0x0000007f0b00780c */ /* 0x000fda0003f04070 */
[----:B------:R-:W-:Y:S05]  /*0f80*/  @P0 BRA `(.L_x_11547) ;  /* 0x0000000400700947 */ /* 0x000fea0003800000 */
[----:B------:R-:W5:Y:S01]  /*0f90*/  S2UR UR7, SR_CgaCtaId ;  /* 0x00000000000779c3 */ /* 0x000f620000008800 */
[C---:B0-----:R-:W-:Y:S01]  /*0fa0*/  SHF.L.U32 R0, R11.reuse, 0x4, RZ ;  /* 0x000000040b007819 */ /* 0x041fe200000006ff */
[----:B-1234-:R-:W-:Y:S01]  /*0fb0*/  VIADD R2, R40, 0xffffffff ;  /* 0xffffffff28027836 */ /* 0x01efe20000000000 */
[----:B------:R-:W-:Y:S01]  /*0fc0*/  UMOV UR6, 0x400 ;  /* 0x0000040000067882 */ /* 0x000fe20000000000 */
[----:B------:R-:W-:Y:S01]  /*0fd0*/  LOP3.LUT R4, R11, 0x1, RZ, 0xc0, !PT ;  /* 0x000000010b047812 */ /* 0x000fe200078ec0ff */
[----:B------:R-:W-:Y:S01]  /*0fe0*/  UIADD3 UR6, UPT, UPT, UR6, 0x1080, URZ ;  /* 0x0000108006067890 */ /* 0x000fe2000fffe0ff */
[----:B------:R-:W-:Y:S02]  /*0ff0*/  LOP3.LUT R3, R0, 0x10, RZ, 0xc0, !PT ;  /* 0x0000001000037812 */ /* 0x000fe400078ec0ff */
[----:B------:R-:W-:Y:S02]  /*1000*/  LOP3.LUT R2, R2, 0xf, RZ, 0xc0, !PT ;  /* 0x0000000f02027812 */ /* 0x000fe400078ec0ff */
[----:B------:R-:W-:Y:S01]  /*1010*/  ISETP.NE.U32.AND P0, PT, R4, 0x1, PT ;  /* 0x000000010400780c */ /* 0x000fe20003f05070 */
[----:B------:R-:W-:Y:S01]  /*1020*/  IMAD R13, R40, 0x20, R3 ;  /* 0x00000020280d7824 */ /* 0x000fe200078e0203 */
[----:B------:R-:W-:-:S04]  /*1030*/  SHF.R.U32.HI R11, RZ, 0x2, R11 ;  /* 0x00000002ff0b7819 */ /* 0x000fc8000001160b */
[C---:B------:R-:W-:Y:S02]  /*1040*/  LOP3.LUT R2, R13.reuse, R2, RZ, 0xfc, !PT ;  /* 0x000000020d027212 */ /* 0x040fe400078efcff */
[C---:B------:R-:W-:Y:S02]  /*1050*/  LOP3.LUT R3, R13.reuse, 0x8, R40, 0xfe, !PT ;  /* 0x000000080d037812 */ /* 0x040fe400078efe28 */
[----:B------:R-:W-:Y:S01]  /*1060*/  LOP3.LUT R0, R13, R40, RZ, 0xfc, !PT ;  /* 0x000000280d007212 */ /* 0x000fe200078efcff */
[----:B------:R-:W-:Y:S01]  /*1070*/  IMAD R13, R40, -0x1f, R13 ;  /* 0xffffffe1280d7824 */ /* 0x000fe200078e020d */
[----:B-----5:R-:W-:-:S03]  /*1080*/  ULEA UR6, UR7, UR6, 0x18 ;  /* 0x0000000607067291 */ /* 0x020fc6000f8ec0ff */
[C---:B------:R-:W-:Y:S01]  /*1090*/  VIADD R10, R13.reuse, 0x1 ;  /* 0x000000010d0a7836 */ /* 0x040fe20000000000 */
[C---:B------:R-:W-:Y:S01]  /*10a0*/  IADD3 R8, PT, PT, R13.reuse, 0x3, RZ ;  /* 0x000000030d087810 */ /* 0x040fe20007ffe0ff */
[C---:B------:R-:W-:Y:S01]  /*10b0*/  VIADD R9, R13.reuse, 0x2 ;  /* 0x000000020d097836 */ /* 0x040fe20000000000 */
[C---:B------:R-:W-:Y:S01]  /*10c0*/  IADD3 R5, PT, PT, R13.reuse, 0xd, RZ ;  /* 0x0000000d0d057810 */ /* 0x040fe20007ffe0ff */
[C---:B------:R-:W-:Y:S01]  /*10d0*/  VIADD R7, R13.reuse, 0x4 ;  /* 0x000000040d077836 */ /* 0x040fe20000000000 */
[----:B------:R-:W-:Y:S01]  /*10e0*/  LEA R29, R2, UR6, 0x2 ;  /* 0x00000006021d7c11 */ /* 0x000fe2000f8e10ff */
[----:B------:R-:W-:Y:S01]  /*10f0*/  VIADD R6, R13, 0xc ;  /* 0x0000000c0d067836 */ /* 0x000fe20000000000 */
[----:B------:R-:W-:Y:S01]  /*1100*/  LEA R28, R3, UR6, 0x2 ;  /* 0x00000006031c7c11 */ /* 0x000fe2000f8e10ff */
[----:B------:R-:W-:Y:S01]  /*1110*/  VIADD R4, R13, 0xe ;  /* 0x0000000e0d047836 */ /* 0x000fe20000000000 */
[----:B------:R-:W-:Y:S01]  /*1120*/  LEA R2, R0, UR6, 0x2 ;  /* 0x0000000600027c11 */ /* 0x000fe2000f8e10ff */
[----:B------:R-:W0:Y:S01]  /*1130*/  @P0 S2R R3, SR_CgaCtaId ;  /* 0x0000000000030919 */ /* 0x000e220000008800 */
[----:B------:R-:W-:Y:S01]  /*1140*/  @P0 MOV R0, 0x400 ;  /* 0x0000040000000802 */ /* 0x000fe20000000f00 */
[----:B------:R-:W1:Y:S03]  /*1150*/  LDS R29, [R29] ;  /* 0x000000001d1d7984 */ /* 0x000e660000000800 */
[----:B------:R-:W-:Y:S01]  /*1160*/  @P0 IADD3 R0, PT, PT, R0, 0x1180, RZ ;  /* 0x0000118000000810 */ /* 0x000fe20007ffe0ff */
[----:B------:R-:W2:Y:S04]  /*1170*/  LDS R28, [R28] ;  /* 0x000000001c1c7984 */ /* 0x000ea80000000800 */
[----:B------:R3:W4:Y:S04]  /*1180*/  LDS R27, [R2] ;  /* 0x00000000021b7984 */ /* 0x0007280000000800 */
[----:B------:R3:W1:Y:S04]  /*1190*/  LDS R26, [R2+0x4] ;  /* 0x00000400021a7984 */ /* 0x0006680000000800 */
[----:B------:R3:W1:Y:S04]  /*11a0*/  LDS R25, [R2+0x8] ;  /* 0x0000080002197984 */ /* 0x0006680000000800 */
[----:B------:R3:W1:Y:S04]  /*11b0*/  LDS R24, [R2+0xc] ;  /* 0x00000c0002187984 */ /* 0x0006680000000800 */
[----:B------:R3:W1:Y:S04]  /*11c0*/  LDS R23, [R2+0x10] ;  /* 0x0000100002177984 */ /* 0x0006680000000800 */
[----:B------:R3:W1:Y:S01]  /*11d0*/  LDS R22, [R2+0x14] ;  /* 0x0000140002167984 */ /* 0x0006620000000800 */
[----:B0-----:R-:W-:-:S03]  /*11e0*/  @P0 LEA R12, R3, R0, 0x18 ;  /* 0x00000000030c0211 */ /* 0x001fc600078ec0ff */
[----:B------:R3:W0:Y:S04]  /*11f0*/  LDS R21, [R2+0x18] ;  /* 0x0000180002157984 */ /* 0x0006280000000800 */
[----:B------:R3:W0:Y:S04]  /*1200*/  LDS R20, [R2+0x1c] ;  /* 0x00001c0002147984 */ /* 0x0006280000000800 */
[----:B------:R3:W0:Y:S04]  /*1210*/  LDS R19, [R2+0x24] ;  /* 0x0000240002137984 */ /* 0x0006280000000800 */
[----:B------:R3:W0:Y:S04]  /*1220*/  LDS R18, [R2+0x28] ;  /* 0x0000280002127984 */ /* 0x0006280000000800 */
[----:B------:R3:W0:Y:S04]  /*1230*/  LDS R17, [R2+0x2c] ;  /* 0x00002c0002117984 */ /* 0x0006280000000800 */
[----:B------:R3:W0:Y:S04]  /*1240*/  LDS R16, [R2+0x30] ;  /* 0x0000300002107984 */ /* 0x0006280000000800 */
[----:B------:R3:W0:Y:S04]  /*1250*/  LDS R15, [R2+0x34] ;  /* 0x00003400020f7984 */ /* 0x0006280000000800 */
[----:B--2-4-:R3:W0:Y:S02]  /*1260*/  LDS R14, [R2+0x38] ;  /* 0x00003800020e7984 */ /* 0x0146240000000800 */
.L_x_11549:
[----:B------:R-:W-:Y:S01]  /*1270*/  IMAD R43, R11, 0x84, R42 ;  /* 0x000000840b2b7824 */ /* 0x000fe200078e022a */
[----:B------:R-:W-:-:S05]  /*1280*/  UMOV UR6, 0xffffffff ;  /* 0xffffffff00067882 */ /* 0x000fca0000000000 */
[----:B------:R-:W2:Y:S01]  /*1290*/  LDS R43, [R43] ;  /* 0x000000002b2b7984 */ /* 0x000ea20000000800 */
[----:B------:R-:W-:Y:S05]  /*12a0*/  BRA.DIV UR6, `(.L_x_11548) ;  /* 0x0000000606d07947 */ /* 0x000fea000b800000 */
[----:B--2---:R-:W2:Y:S04]  /*12b0*/  SHFL.IDX PT, R44, R43, R13, 0x1f ;  /* 0x00001f0d2b2c7589 */ /* 0x004ea800000e0000 */
[----:B------:R-:W1:Y:S01]  /*12c0*/  SHFL.IDX PT, R0, R43, R10, 0x1f ;  /* 0x00001f0a2b007589 */ /* 0x000e6200000e0000 */
[----:B--2---:R-:W-:-:S04]  /*12d0*/  IMAD R45, R27, R44, RZ ;  /* 0x0000002c1b2d7224 */ /* 0x004fc800078e02ff */
[----:B-1----:R-:W-:Y:S02]  /*12e0*/  IMAD R44, R26, R0, R45 ;  /* 0x000000001a2c7224 */ /* 0x002fe400078e022d */
[----:B------:R-:W1:Y:S04]  /*12f0*/  SHFL.IDX PT, R45, R43, R9, 0x1f ;  /* 0x00001f092b2d7589 */ /* 0x000e6800000e0000 */
[----:B------:R-:W-:Y:S01]  /*1300*/  SHFL.IDX PT, R0, R43, R37, 0x1f ;  /* 0x00001f252b007589 */ /* 0x000fe200000e0000 */
[----:B-1----:R-:W-:-:S03]  /*1310*/  IMAD R45, R25, R45, R44 ;  /* 0x0000002d192d7224 */ /* 0x002fc600078e022c */
[----:B------:R-:W1:Y:S02]  /*1320*/  SHFL.IDX PT, R44, R43, R8, 0x1f ;  /* 0x00001f082b2c7589 */ /* 0x000e6400000e0000 */
[----:B-1----:R-:W-:Y:S02]  /*1330*/  IMAD R44, R24, R44, R45 ;  /* 0x0000002c182c7224 */ /* 0x002fe400078e022d */
[----:B------:R-:W1:Y:S02]  /*1340*/  SHFL.IDX PT, R45, R43, R7, 0x1f ;  /* 0x00001f072b2d7589 */ /* 0x000e6400000e0000 */
[----:B-1----:R-:W-:Y:S02]  /*1350*/  IMAD R45, R23, R45, R44 ;  /* 0x0000002d172d7224 */ /* 0x002fe400078e022c */
[----:B------:R-:W1:Y:S02]  /*1360*/  SHFL.IDX PT, R44, R43, R35, 0x1f ;  /* 0x00001f232b2c7589 */ /* 0x000e6400000e0000 */
[----:B-1----:R-:W-:-:S02]  /*1370*/  IMAD R44, R22, R44, R45 ;  /* 0x0000002c162c7224 */ /* 0x002fc400078e022d */
        /* <DEDUP_REMOVED lines=17> */
[----:B0-----:R-:W-:-:S07]  /*1490*/  IMAD R44, R14, R44, R45 ;  /* 0x0000002c0e2c7224 */ /* 0x001fce00078e022d */
.L_x_11572:
[----:B------:R-:W-:Y:S01]  /*14a0*/  IMAD R0, R29, R0, R44 ;  /* 0x000000001d007224 */ /* 0x000fe200078e022c */
[----:B------:R-:W-:Y:S05]  /*14b0*/  WARPSYNC.ALL ;  /* 0x0000000000007948 */ /* 0x000fea0003800000 */
[----:B------:R-:W0:Y:S01]  /*14c0*/  SHFL.DOWN PT, R3, R0, 0x1, 0x1e1f ;  /* 0x083e1f0000037f89 */ /* 0x000e2200000e0000 */
[----:B------:R-:W1:Y:S01]  /*14d0*/  LDC R44, c[0x0][0x360] ;  /* 0x0000d800ff2c7b82 */ /* 0x000e620000000800 */
[----:B0-----:R-:W-:Y:S01]  /*14e0*/  IMAD.IADD R43, R0, 0x1, R3 ;  /* 0x00000001002b7824 */ /* 0x001fe200078e0203 */
[----:B------:R-:W-:Y:S02]  /*14f0*/  @P0 LEA R3, R11, R40, 0x1 ;  /* 0x000000280b030211 */ /* 0x000fe400078e08ff */
[----:B-1----:R-:W-:-:S03]  /*1500*/  LEA.HI R11, R44, R11, RZ, 0x1e ;  /* 0x0000000b2c0b7211 */ /* 0x002fc600078ff0ff */
[----:B---3--:R-:W-:Y:S01]  /*1510*/  @P0 IMAD.U32 R2, R3, 0x4, R12 ;  /* 0x0000000403020824 */ /* 0x008fe200078e000c */
[----:B------:R-:W-:-:S04]  /*1520*/  ISETP.GE.U32.AND P1, PT, R11, 0x20, PT ;  /* 0x000000200b00780c */ /* 0x000fc80003f26070 */
[----:B------:R0:W-:Y:S09]  /*1530*/  @P0 STS [R2], R43 ;  /* 0x0000002b02000388 */ /* 0x0001f20000000800 */
[----:B0-----:R-:W-:Y:S05]  /*1540*/  @!P1 BRA `(.L_x_11549) ;  /* 0xfffffffc00489947 */ /* 0x001fea000383ffff */
.L_x_11547:
[----:B------:R-:W5:Y:S01]  /*1550*/  S2R R13, SR_TID.X ;  /* 0x00000000000d7919 */ /* 0x000f620000002100 */
[----:B------:R-:W-:Y:S05]  /*1560*/  WARPSYNC.ALL ;  /* 0x0000000000007948 */ /* 0x000fea0003800000 */
[----:B------:R-:W-:Y:S06]  /*1570*/  BAR.SYNC.DEFER_BLOCKING 0x0 ;  /* 0x0000000000007b1d */ /* 0x000fec0000010000 */
[----:B------:R-:W-:Y:S01]  /*1580*/  BSSY.RECONVERGENT B0, `(.L_x_11550) ;  /* 0x0000041000007945 */ /* 0x000fe20003800200 */
[----:B-----5:R-:W-:-:S13]  /*1590*/  ISETP.GT.U32.AND P0, PT, R13, 0x3f, PT ;  /* 0x0000003f0d00780c */ /* 0x020fda0003f04070 */
[----:B------:R-:W-:Y:S05]  /*15a0*/  @P0 BRA `(.L_x_11551) ;  /* 0x0000000000f80947 */ /* 0x000fea0003800000 */
[C---:B0-----:R-:W-:Y:S01]  /*15b0*/  VIADD R0, R39.reuse, 0x1 ;  /* 0x0000000127007836 */ /* 0x041fe20000000000 */
[----:B------:R-:W-:Y:S01]  /*15c0*/  BSSY.RECONVERGENT B1, `(.L_x_11552) ;  /* 0x0000020000017945 */ /* 0x000fe20003800200 */
[----:B------:R-:W-:-:S03]  /*15d0*/  ISETP.GE.U32.AND P0, PT, R39, 0x3, PT ;  /* 0x000000032700780c */ /* 0x000fc60003f06070 */
[----:B------:R-:W-:-:S04]  /*15e0*/  LOP3.LUT R0, R0, 0x3, RZ, 0xc0, !PT ;  /* 0x0000000300007812 */ /* 0x000fc800078ec0ff */
[----:B------:R-:W-:-:S13]  /*15f0*/  ISETP.NE.AND P1, PT, R0, RZ, PT ;  /* 0x000000ff0000720c */ /* 0x000fda0003f25270 */
[----:B------:R-:W-:Y:S05]  /*1600*/  @!P1 BRA `(.L_x_11553) ;  /* 0x00000000006c9947 */ /* 0x000fea0003800000 */
[----:B------:R-:W0:Y:S01]  /*1610*/  S2UR UR7, SR_CgaCtaId ;  /* 0x00000000000779c3 */ /* 0x000e220000008800 */
[----:B------:R-:W-:Y:S01]  /*1620*/  UMOV UR6, 0x400 ;  /* 0x0000040000067882 */ /* 0x000fe20000000000 */
[C---:B-1----:R-:W-:Y:S01]  /*1630*/  SHF.L.U32 R4, R13.reuse, 0x2, RZ ;  /* 0x000000020d047819 */ /* 0x042fe200000006ff */
[----:B------:R-:W-:Y:S01]  /*1640*/  UIADD3 UR6, UPT, UPT, UR6, 0x1180, URZ ;  /* 0x0000118006067890 */ /* 0x000fe2000fffe0ff */
[----:B------:R-:W-:Y:S01]  /*1650*/  IMAD R7, R38, 0x40, R13 ;  /* 0x0000004026077824 */ /* 0x000fe200078e020d */
[----:B------:R-:W-:Y:S01]  /*1660*/  ISETP.NE.AND P1, PT, R0, 0x1, PT ;  /* 0x000000010000780c */ /* 0x000fe20003f25270 */
[----:B------:R-:W-:Y:S02]  /*1670*/  VIADD R13, R13, UR9 ;  /* 0x000000090d0d7c36 */ /* 0x000fe40008000000 */
[----:B--234-:R-:W1:Y:S01]  /*1680*/  LDC.64 R2, c[0x0][0x3a0] ;  /* 0x0000e800ff027b82 */ /* 0x01ce620000000a00 */
[----:B0-----:R-:W-:Y:S01]  /*1690*/  ULEA UR6, UR7, UR6, 0x18 ;  /* 0x0000000607067291 */ /* 0x001fe2000f8ec0ff */
[----:B-1----:R-:W-:-:S08]  /*16a0*/  IMAD.WIDE R2, R7, 0x4, R2 ;  /* 0x0000000407027825 */ /* 0x002fd000078e0202 */
[----:B------:R-:W0:Y:S01]  /*16b0*/  LDS R5, [R4+UR6] ;  /* 0x0000000604057984 */ /* 0x000e220008000800 */
[----:B------:R-:W-:-:S03]  /*16c0*/  IADD3 R7, PT, PT, R4, UR6, RZ ;  /* 0x0000000604077c10 */ /* 0x000fc6000fffe0ff */
[----:B0-----:R0:W-:Y:S01]  /*16d0*/  STG.E desc[UR14][R2.64], R5 ;  /* 0x0000000502007986 */ /* 0x0011e2000c10190e */
[----:B------:R-:W-:Y:S05]  /*16e0*/  @!P1 BRA `(.L_x_11553) ;  /* 0x0000000000349947 */ /* 0x000fea0003800000 */
[----:B------:R-:W-:Y:S01]  /*16f0*/  ISETP.NE.AND P2, PT, R0, 0x2, PT ;  /* 0x000000020000780c */ /* 0x000fe20003f45270 */
[----:B------:R-:W-:Y:S01]  /*1700*/  VIADD R9, R7, UR8 ;  /* 0x0000000807097c36 */ /* 0x000fe20008000000 */
[----:B0-----:R-:W-:Y:S01]  /*1710*/  IADD3 R2, P1, PT, R2, UR8, RZ ;  /* 0x0000000802027c10 */ /* 0x001fe2000ff3e0ff */
[----:B------:R-:W0:Y:S01]  /*1720*/  LDS R7, [R7+UR8] ;  /* 0x0000000807077984 */ /* 0x000e220008000800 */
[----:B------:R-:W-:-:S03]  /*1730*/  VIADD R13, R13, UR9 ;  /* 0x000000090d0d7c36 */ /* 0x000fc60008000000 */
[----:B------:R-:W-:Y:S02]  /*1740*/  IMAD.X R3, RZ, RZ, R3, P1 ;  /* 0x000000ffff037224 */ /* 0x000fe400008e0603 */
[----:B------:R-:W-:-:S04]  /*1750*/  VIADD R0, R13, UR9 ;  /* 0x000000090d007c36 */ /* 0x000fc80008000000 */
[----:B------:R-:W1:Y:S01]  /*1760*/  @P2 LDS R9, [R9+UR8] ;  /* 0x0000000809092984 */ /* 0x000e620008000800 */
[----:B------:R-:W-:Y:S02]  /*1770*/  @P2 IADD3 R4, P1, PT, R2, UR8, RZ ;  /* 0x0000000802042c10 */ /* 0x000fe4000ff3e0ff */
[----:B------:R-:W-:Y:S02]  /*1780*/  @P2 MOV R13, R0 ;  /* 0x00000000000d2202 */ /* 0x000fe40000000f00 */
[----:B------:R-:W-:Y:S01]  /*1790*/  @P2 IADD3.X R5, PT, PT, RZ, R3, RZ, P1, !PT ;  /* 0x00000003ff052210 */ /* 0x000fe20000ffe4ff */
[----:B0-----:R0:W-:Y:S04]  /*17a0*/  STG.E desc[UR14][R2.64], R7 ;  /* 0x0000000702007986 */ /* 0x0011e8000c10190e */
[----:B-1----:R0:W-:Y:S04]  /*17b0*/  @P2 STG.E desc[UR14][R4.64], R9 ;  /* 0x0000000904002986 */ /* 0x0021e8000c10190e */
.L_x_11553:
[----:B------:R-:W-:Y:S05]  /*17c0*/  BSYNC.RECONVERGENT B1 ;  /* 0x0000000000017941 */ /* 0x000fea0003800200 */
.L_x_11552:
[----:B------:R-:W-:Y:S05]  /*17d0*/  @!P0 BRA `(.L_x_11551) ;  /* 0x00000000006c8947 */ /* 0x000fea0003800000 */
[----:B0-----:R-:W0:Y:S01]  /*17e0*/  S2R R5, SR_CgaCtaId ;  /* 0x0000000000057919 */ /* 0x001e220000008800 */
[----:B-1234-:R-:W1:Y:S01]  /*17f0*/  LDC.64 R2, c[0x0][0x3a0] ;  /* 0x0000e800ff027b82 */ /* 0x01ee620000000a00 */
[----:B------:R-:W-:-:S05]  /*1800*/  MOV R0, 0x400 ;  /* 0x0000040000007802 */ /* 0x000fca0000000f00 */
[----:B------:R-:W-:-:S05]  /*1810*/  VIADD R0, R0, 0x1180 ;  /* 0x0000118000007836 */ /* 0x000fca0000000000 */
[----:B0-----:R-:W-:-:S07]  /*1820*/  LEA R16, R5, R0, 0x18 ;  /* 0x0000000005107211 */ /* 0x001fce00078ec0ff */
.L_x_11554:
[C---:B------:R-:W-:Y:S01]  /*1830*/  IMAD R0, R13.reuse, 0x4, R16 ;  /* 0x000000040d007824 */ /* 0x040fe200078e0210 */
[----:B0-----:R-:W-:Y:S02]  /*1840*/  LEA R5, R38, R13, 0x6 ;  /* 0x0000000d26057211 */ /* 0x001fe400078e30ff */
[----:B------:R-:W-:Y:S02]  /*1850*/  IADD3 R13, PT, PT, R13, UR8, RZ ;  /* 0x000000080d0d7c10 */ /* 0x000fe4000fffe0ff */
[----:B------:R-:W-:Y:S01]  /*1860*/  IADD3 R12, PT, PT, R0, UR8, RZ ;  /* 0x00000008000c7c10 */ /* 0x000fe2000fffe0ff */
[----:B------:R-:W0:Y:S01]  /*1870*/  LDS R15, [R0] ;  /* 0x00000000000f7984 */ /* 0x000e220000000800 */
[----:B-1----:R-:W-:-:S03]  /*1880*/  IMAD.WIDE R4, R5, 0x4, R2 ;  /* 0x0000000405047825 */ /* 0x002fc600078e0202 */
[----:B------:R-:W1:Y:S01]  /*1890*/  LDS R17, [R0+UR8] ;  /* 0x0000000800117984 */ /* 0x000e620008000800 */
        /* <DEDUP_REMOVED lines=15> */
.L_x_11551:
[----:B------:R-:W-:Y:S05]  /*1990*/  BSYNC.RECONVERGENT B0 ;  /* 0x0000000000007941 */ /* 0x000fea0003800200 */
.L_x_11550:
[C---:B------:R-:W-:Y:S01]  /*19a0*/  IMAD.IADD R38, R41.reuse, 0x1, R38 ;  /* 0x0000000129267824 */ /* 0x040fe200078e0226 */
[----:B0---4-:R-:W-:-:S04]  /*19b0*/  SHF.L.U32 R3, R41, 0x2, RZ ;  /* 0x0000000229037819 */ /* 0x011fc800000006ff */
[----:B------:R-:W-:-:S13]  /*19c0*/  ISETP.GE.U32.AND P0, PT, R38, R3, PT ;  /* 0x000000032600720c */ /* 0x000fda0003f06070 */
[----:B------:R-:W-:Y:S05]  /*19d0*/  @!P0 BRA `(.L_x_11555) ;  /* 0xffffffec00988947 */ /* 0x000fea000383ffff */
[----:B------:R-:W-:Y:S05]  /*19e0*/  EXIT ;  /* 0x000000000000794d */ /* 0x000fea0003800000 */
.L_x_11548:
[----:B------:R-:W-:Y:S02]  /*19f0*/  HFMA2 R3, -RZ, RZ, 0, 1.847743988037109375e-06 ;  /* 0x0000001fff037431 */ /* 0x000fe400000001ff */
[----:B------:R-:W-:Y:S02]  /*1a00*/  IMAD.MOV.U32 R0, RZ, RZ, -0x1 ;  /* 0xffffffffff007424 */ /* 0x000fe400078e00ff */
[----:B---3--:R-:W-:-:S07]  /*1a10*/  IMAD.MOV.U32 R2, RZ, RZ, R13 ;  /* 0x000000ffff027224 */ /* 0x008fce00078e000d */
[----:B012---:R-:W-:Y:S05]  /*1a20*/  WARPSYNC.COLLECTIVE R0, `(.L_x_11556) ;  /* 0x0000000000087348 */ /* 0x007fea0003c00000 */
[----:B--2---:R2:W3:Y:S02]  /*1a30*/  SHFL.IDX P1, R0, R43, R2, R3 ;  /* 0x000000022b007389 */ /* 0x0044e40000020003 */
[----:B0123--:R-:W-:Y:S05]  /*1a40*/  ENDCOLLECTIVE ;  /* 0x000000000000791b */ /* 0x00ffea0003800000 */
.L_x_11556:
[----:B------:R-:W-:Y:S01]  /*1a50*/  IMAD.MOV.U32 R2, RZ, RZ, R10 ;  /* 0x000000ffff027224 */ /* 0x000fe200078e000a */
[----:B------:R-:W-:Y:S02]  /*1a60*/  MOV R44, R0 ;  /* 0x00000000002c7202 */ /* 0x000fe40000000f00 */
[----:B------:R-:W-:-:S03]  /*1a70*/  MOV R0, 0xffffffff ;  /* 0xffffffff00007802 */ /* 0x000fc60000000f00 */
[----:B------:R-:W-:-:S07]  /*1a80*/  IMAD R45, R27, R44, RZ ;  /* 0x0000002c1b2d7224 */ /* 0x000fce00078e02ff */
[----:B------:R-:W-:Y:S05]  /*1a90*/  WARPSYNC.COLLECTIVE R0, `(.L_x_11557) ;  /* 0x0000000000087348 */ /* 0x000fea0003c00000 */
[----:B------:R0:W1:Y:S02]  /*1aa0*/  SHFL.IDX P1, R0, R43, R2, R3 ;  /* 0x000000022b007389 */ /* 0x0000640000020003 */
[----:B01----:R-:W-:Y:S05]  /*1ab0*/  ENDCOLLECTIVE ;  /* 0x000000000000791b */ /* 0x003fea0003800000 */
.L_x_11557:
[----:B------:R-:W-:Y:S02]  /*1ac0*/  IMAD.MOV.U32 R2, RZ, RZ, R9 ;  /* 0x000000ffff027224 */ /* 0x000fe400078e0009 */
[----:B------:R-:W-:Y:S01]  /*1ad0*/  IMAD R44, R26, R0, R45 ;  /* 0x000000001a2c7224 */ /* 0x000fe200078e022d */
[----:B------:R-:W-:-:S07]  /*1ae0*/  MOV R0, 0xffffffff ;  /* 0xffffffff00007802 */ /* 0x000fce0000000f00 */
[----:B------:R-:W-:Y:S05]  /*1af0*/  WARPSYNC.COLLECTIVE R0, `(.L_x_11558) ;  /* 0x0000000000087348 */ /* 0x000fea0003c00000 */
[----:B------:R0:W1:Y:S02]  /*1b00*/  SHFL.IDX P1, R0, R43, R2, R3 ;  /* 0x000000022b007389 */ /* 0x0000640000020003 */
[----:B01----:R-:W-:Y:S05]  /*1b10*/  ENDCOLLECTIVE ;  /* 0x000000000000791b */ /* 0x003fea0003800000 */
.L_x_11558:
[----:B------:R-:W-:Y:S01]  /*1b20*/  MOV R2, R8 ;  /* 0x0000000800027202 */ /* 0x000fe20000000f00 */
[----:B------:R-:W-:Y:S02]  /*1b30*/  IMAD.MOV.U32 R45, RZ, RZ, R0 ;  /* 0x000000ffff2d7224 */ /* 0x000fe400078e0000 */
[----:B------:R-:W-:Y:S02]  /*1b40*/  IMAD.MOV.U32 R0, RZ, RZ, -0x1 ;  /* 0xffffffffff007424 */ /* 0x000fe400078e00ff */
[----:B------:R-:W-:-:S07]  /*1b50*/  IMAD R45, R25, R45, R44 ;  /* 0x0000002d192d7224 */ /* 0x000fce00078e022c */
[----:B------:R-:W-:Y:S05]  /*1b60*/  WARPSYNC.COLLECTIVE R0, `(.L_x_11559) ;  /* 0x0000000000087348 */ /* 0x000fea0003c00000 */
[----:B------:R0:W1:Y:S02]  /*1b70*/  SHFL.IDX P1, R0, R43, R2, R3 ;  /* 0x000000022b007389 */ /* 0x0000640000020003 */
[----:B01----:R-:W-:Y:S05]  /*1b80*/  ENDCOLLECTIVE ;  /* 0x000000000000791b */ /* 0x003fea0003800000 */
.L_x_11559:
[----:B------:R-:W-:Y:S01]  /*1b90*/  IMAD.MOV.U32 R2, RZ, RZ, R7 ;  /* 0x000000ffff027224 */ /* 0x000fe200078e0007 */
[----:B------:R-:W-:Y:S02]  /*1ba0*/  MOV R44, R0 ;  /* 0x00000000002c7202 */ /* 0x000fe40000000f00 */
[----:B------:R-:W-:-:S03]  /*1bb0*/  MOV R0, 0xffffffff ;  /* 0xffffffff00007802 */ /* 0x000fc60000000f00 */
[----:B------:R-:W-:-:S07]  /*1bc0*/  IMAD R44, R24, R44, R45 ;  /* 0x0000002c182c7224 */ /* 0x000fce00078e022d */
[----:B------:R-:W-:Y:S05]  /*1bd0*/  WARPSYNC.COLLECTIVE R0, `(.L_x_11560) ;  /* 0x0000000000087348 */ /* 0x000fea0003c00000 */
[----:B------:R0:W1:Y:S02]  /*1be0*/  SHFL.IDX P1, R0, R43, R2, R3 ;  /* 0x000000022b007389 */ /* 0x0000640000020003 */
[----:B01----:R-:W-:Y:S05]  /*1bf0*/  ENDCOLLECTIVE ;  /* 0x000000000000791b */ /* 0x003fea0003800000 */
.L_x_11560:
[----:B------:R-:W-:Y:S01]  /*1c00*/  MOV R2, R35 ;  /* 0x0000002300027202 */ /* 0x000fe20000000f00 */
[----:B------:R-:W-:Y:S02]  /*1c10*/  IMAD.MOV.U32 R45, RZ, RZ, R0 ;  /* 0x000000ffff2d7224 */ /* 0x000fe400078e0000 */
[----:B------:R-:W-:Y:S02]  /*1c20*/  IMAD.MOV.U32 R0, RZ, RZ, -0x1 ;  /* 0xffffffffff007424 */ /* 0x000fe400078e00ff */
[----:B------:R-:W-:-:S07]  /*1c30*/  IMAD R45, R23, R45, R44 ;  /* 0x0000002d172d7224 */ /* 0x000fce00078e022c */
[----:B------:R-:W-:Y:S05]  /*1c40*/  WARPSYNC.COLLECTIVE R0, `(.L_x_11561) ;  /* 0x0000000000087348 */ /* 0x000fea0003c00000 */
[----:B------:R0:W1:Y:S02]  /*1c50*/  SHFL.IDX P1, R0, R43, R2, R3 ;  /* 0x000000022b007389 */ /* 0x0000640000020003 */
[----:B01----:R-:W-:Y:S05]  /*1c60*/  ENDCOLLECTIVE ;  /* 0x000000000000791b */ /* 0x003fea0003800000 */
.L_x_11561:
[----:B------:R-:W-:Y:S01]  /*1c70*/  IMAD.MOV.U32 R2, RZ, RZ, R34 ;  /* 0x000000ffff027224 */ /* 0x000fe200078e0022 */
[----:B------:R-:W-:Y:S02]  /*1c80*/  MOV R44, R0 ;  /* 0x00000000002c7202 */ /* 0x000fe40000000f00 */
[----:B------:R-:W-:-:S03]  /*1c90*/  MOV R0, 0xffffffff ;  /* 0xffffffff00007802 */ /* 0x000fc60000000f00 */
[----:B------:R-:W-:-:S07]  /*1ca0*/  IMAD R44, R22, R44, R45 ;  /* 0x0000002c162c7224 */ /* 0x000fce00078e022d */
[----:B------:R-:W-:Y:S05]  /*1cb0*/  WARPSYNC.COLLECTIVE R0, `(.L_x_11562) ;  /* 0x0000000000087348 */ /* 0x000fea0003c00000 */
[----:B------:R0:W1:Y:S02]  /*1cc0*/  SHFL.IDX P1, R0, R43, R2, R3 ;  /* 0x000000022b007389 */ /* 0x0000640000020003 */
[----:B01----:R-:W-:Y:S05]  /*1cd0*/  ENDCOLLECTIVE ;  /* 0x000000000000791b */ /* 0x003fea0003800000 */
.L_x_11562:
[----:B------:R-:W-:Y:S01]  /*1ce0*/  MOV R2, R33 ;  /* 0x0000002100027202 */ /* 0x000fe20000000f00 */
[----:B------:R-:W-:Y:S02]  /*1cf0*/  IMAD.MOV.U32 R45, RZ, RZ, R0 ;  /* 0x000000ffff2d7224 */ /* 0x000fe400078e0000 */
[----:B------:R-:W-:Y:S02]  /*1d00*/  IMAD.MOV.U32 R0, RZ, RZ, -0x1 ;  /* 0xffffffffff007424 */ /* 0x000fe400078e00ff */
[----:B------:R-:W-:-:S07]  /*1d10*/  IMAD R45, R21, R45, R44 ;  /* 0x0000002d152d7224 */ /* 0x000fce00078e022c */
[----:B------:R-:W-:Y:S05]  /*1d20*/  WARPSYNC.COLLECTIVE R0, `(.L_x_11563) ;  /* 0x0000000000087348 */ /* 0x000fea0003c00000 */
[----:B------:R0:W1:Y:S02]  /*1d30*/  SHFL.IDX P1, R0, R43, R2, R3 ;  /* 0x000000022b007389 */ /* 0x0000640000020003 */
[----:B01----:R-:W-:Y:S05]  /*1d40*/  ENDCOLLECTIVE ;  /* 0x000000000000791b */ /* 0x003fea0003800000 */
.L_x_11563:
[----:B------:R-:W-:Y:S01]  /*1d50*/  IMAD.MOV.U32 R2, RZ, RZ, R36 ;  /* 0x000000ffff027224 */ /* 0x000fe200078e0024 */
[----:B------:R-:W-:Y:S02]  /*1d60*/  MOV R44, R0 ;  /* 0x00000000002c7202 */ /* 0x000fe40000000f00 */
[----:B------:R-:W-:-:S03]  /*1d70*/  MOV R0, 0xffffffff ;  /* 0xffffffff00007802 */ /* 0x000fc60000000f00 */
[----:B------:R-:W-:-:S07]  /*1d80*/  IMAD R45, R20, R44, R45 ;  /* 0x0000002c142d7224 */ /* 0x000fce00078e022d */
[----:B------:R-:W-:Y:S05]  /*1d90*/  WARPSYNC.COLLECTIVE R0, `(.L_x_11564) ;  /* 0x0000000000087348 */ /* 0x000fea0003c00000 */
[----:B------:R0:W1:Y:S02]  /*1da0*/  SHFL.IDX P1, R0, R43, R2, R3 ;  /* 0x000000022b007389 */ /* 0x0000640000020003 */
[----:B01----:R-:W-:Y:S05]  /*1db0*/  ENDCOLLECTIVE ;  /* 0x000000000000791b */ /* 0x003fea0003800000 */
.L_x_11564:
[----:B------:R-:W-:Y:S01]  /*1dc0*/  MOV R2, R32 ;  /* 0x0000002000027202 */ /* 0x000fe20000000f00 */
[----:B------:R-:W-:Y:S02]  /*1dd0*/  IMAD.MOV.U32 R44, RZ, RZ, R0 ;  /* 0x000000ffff2c7224 */ /* 0x000fe400078e0000 */
[----:B------:R-:W-:Y:S02]  /*1de0*/  IMAD.MOV.U32 R0, RZ, RZ, -0x1 ;  /* 0xffffffffff007424 */ /* 0x000fe400078e00ff */
[----:B------:R-:W-:-:S07]  /*1df0*/  IMAD R44, R28, R44, R45 ;  /* 0x0000002c1c2c7224 */ /* 0x000fce00078e022d */
[----:B------:R-:W-:Y:S05]  /*1e00*/  WARPSYNC.COLLECTIVE R0, `(.L_x_11565) ;  /* 0x0000000000087348 */ /* 0x000fea0003c00000 */
[----:B------:R0:W1:Y:S02]  /*1e10*/  SHFL.IDX P1, R0, R43, R2, R3 ;  /* 0x000000022b007389 */ /* 0x0000640000020003 */
[----:B01----:R-:W-:Y:S05]  /*1e20*/  ENDCOLLECTIVE ;  /* 0x000000000000791b */ /* 0x003fea0003800000 */
.L_x_11565:
[----:B------:R-:W-:Y:S01]  /*1e30*/  IMAD.MOV.U32 R2, RZ, RZ, R31 ;  /* 0x000000ffff027224 */ /* 0x000fe200078e001f */
[----:B------:R-:W-:Y:S02]  /*1e40*/  MOV R45, R0 ;  /* 0x00000000002d7202 */ /* 0x000fe40000000f00 */
[----:B------:R-:W-:-:S03]  /*1e50*/  MOV R0, 0xffffffff ;  /* 0xffffffff00007802 */ /* 0x000fc60000000f00 */
[----:B------:R-:W-:-:S07]  /*1e60*/  IMAD R45, R19, R45, R44 ;  /* 0x0000002d132d7224 */ /* 0x000fce00078e022c */
[----:B------:R-:W-:Y:S05]  /*1e70*/  WARPSYNC.COLLECTIVE R0, `(.L_x_11566) ;  /* 0x0000000000087348 */ /* 0x000fea0003c00000 */
[----:B------:R0:W1:Y:S02]  /*1e80*/  SHFL.IDX P1, R0, R43, R2, R3 ;  /* 0x000000022b007389 */ /* 0x0000640000020003 */
[----:B01----:R-:W-:Y:S05]  /*1e90*/  ENDCOLLECTIVE ;  /* 0x000000000000791b */ /* 0x003fea0003800000 */
.L_x_11566:
[----:B------:R-:W-:Y:S01]  /*1ea0*/  MOV R2, R30 ;  /* 0x0000001e00027202 */ /* 0x000fe20000000f00 */
[----:B------:R-:W-:Y:S02]  /*1eb0*/  IMAD.MOV.U32 R44, RZ, RZ, R0 ;  /* 0x000000ffff2c7224 */ /* 0x000fe400078e0000 */
[----:B------:R-:W-:Y:S02]  /*1ec0*/  IMAD.MOV.U32 R0, RZ, RZ, -0x1 ;  /* 0xffffffffff007424 */ /* 0x000fe400078e00ff */
[----:B------:R-:W-:-:S07]  /*1ed0*/  IMAD R44, R18, R44, R45 ;  /* 0x0000002c122c7224 */ /* 0x000fce00078e022d */
[----:B------:R-:W-:Y:S05]  /*1ee0*/  WARPSYNC.COLLECTIVE R0, `(.L_x_11567) ;  /* 0x0000000000087348 */ /* 0x000fea0003c00000 */
[----:B------:R0:W1:Y:S02]  /*1ef0*/  SHFL.IDX P1, R0, R43, R2, R3 ;  /* 0x000000022b007389 */ /* 0x0000640000020003 */
[----:B01----:R-:W-:Y:S05]  /*1f00*/  ENDCOLLECTIVE ;  /* 0x000000000000791b */ /* 0x003fea0003800000 */
.L_x_11567:
[----:B------:R-:W-:Y:S01]  /*1f10*/  IMAD.MOV.U32 R2, RZ, RZ, R6 ;  /* 0x000000ffff027224 */ /* 0x000fe200078e0006 */
[----:B------:R-:W-:Y:S02]  /*1f20*/  MOV R45, R0 ;  /* 0x00000000002d7202 */ /* 0x000fe40000000f00 */
[----:B------:R-:W-:-:S03]  /*1f30*/  MOV R0, 0xffffffff ;  /* 0xffffffff00007802 */ /* 0x000fc60000000f00 */
[----:B------:R-:W-:-:S07]  /*1f40*/  IMAD R45, R17, R45, R44 ;  /* 0x0000002d112d7224 */ /* 0x000fce00078e022c */
[----:B------:R-:W-:Y:S05]  /*1f50*/  WARPSYNC.COLLECTIVE R0, `(.L_x_11568) ;  /* 0x0000000000087348 */ /* 0x000fea0003c00000 */
[----:B------:R0:W1:Y:S02]  /*1f60*/  SHFL.IDX P1, R0, R43, R2, R3 ;  /* 0x000000022b007389 */ /* 0x0000640000020003 */
[----:B01----:R-:W-:Y:S05]  /*1f70*/  ENDCOLLECTIVE ;  /* 0x000000000000791b */ /* 0x003fea0003800000 */
.L_x_11568:
[----:B------:R-:W-:Y:S01]  /*1f80*/  MOV R2, R5 ;  /* 0x0000000500027202 */ /* 0x000fe20000000f00 */
[----:B------:R-:W-:Y:S02]  /*1f90*/  IMAD.MOV.U32 R44, RZ, RZ, R0 ;  /* 0x000000ffff2c7224 */ /* 0x000fe400078e0000 */
[----:B------:R-:W-:Y:S02]  /*1fa0*/  IMAD.MOV.U32 R0, RZ, RZ, -0x1 ;  /* 0xffffffffff007424 */ /* 0x000fe400078e00ff */
[----:B------:R-:W-:-:S07]  /*1fb0*/  IMAD R44, R16, R44, R45 ;  /* 0x0000002c102c7224 */ /* 0x000fce00078e022d */
[----:B------:R-:W-:Y:S05]  /*1fc0*/  WARPSYNC.COLLECTIVE R0, `(.L_x_11569) ;  /* 0x0000000000087348 */ /* 0x000fea0003c00000 */
[----:B------:R0:W1:Y:S02]  /*1fd0*/  SHFL.IDX P1, R0, R43, R2, R3 ;  /* 0x000000022b007389 */ /* 0x0000640000020003 */
[----:B01----:R-:W-:Y:S05]  /*1fe0*/  ENDCOLLECTIVE ;  /* 0x000000000000791b */ /* 0x003fea0003800000 */
.L_x_11569:
[----:B------:R-:W-:Y:S01]  /*1ff0*/  IMAD.MOV.U32 R2, RZ, RZ, R4 ;  /* 0x000000ffff027224 */ /* 0x000fe200078e0004 */
[----:B------:R-:W-:Y:S02]  /*2000*/  MOV R45, R0 ;  /* 0x00000000002d7202 */ /* 0x000fe40000000f00 */
[----:B------:R-:W-:-:S03]  /*2010*/  MOV R0, 0xffffffff ;  /* 0xffffffff00007802 */ /* 0x000fc60000000f00 */
[----:B------:R-:W-:-:S07]  /*2020*/  IMAD R45, R15, R45, R44 ;  /* 0x0000002d0f2d7224 */ /* 0x000fce00078e022c */
[----:B------:R-:W-:Y:S05]  /*2030*/  WARPSYNC.COLLECTIVE R0, `(.L_x_11570) ;  /* 0x0000000000087348 */ /* 0x000fea0003c00000 */
[----:B------:R0:W1:Y:S02]  /*2040*/  SHFL.IDX P1, R0, R43, R2, R3 ;  /* 0x000000022b007389 */ /* 0x0000640000020003 */
[----:B01----:R-:W-:Y:S05]  /*2050*/  ENDCOLLECTIVE ;  /* 0x000000000000791b */ /* 0x003fea0003800000 */
.L_x_11570:
[----:B------:R-:W-:Y:S01]  /*2060*/  MOV R2, R37 ;  /* 0x0000002500027202 */ /* 0x000fe20000000f00 */
[----:B------:R-:W-:Y:S02]  /*2070*/  IMAD.MOV.U32 R44, RZ, RZ, R0 ;  /* 0x000000ffff2c7224 */ /* 0x000fe400078e0000 */
[----:B------:R-:W-:Y:S02]  /*2080*/  IMAD.MOV.U32 R0, RZ, RZ, -0x1 ;  /* 0xffffffffff007424 */ /* 0x000fe400078e00ff */
[----:B------:R-:W-:-:S07]  /*2090*/  IMAD R44, R14, R44, R45 ;  /* 0x0000002c0e2c7224 */ /* 0x000fce00078e022d */
[----:B------:R-:W-:Y:S05]  /*20a0*/  WARPSYNC.COLLECTIVE R0, `(.L_x_11571) ;  /* 0x0000000000087348 */ /* 0x000fea0003c00000 */
[----:B------:R0:W1:Y:S02]  /*20b0*/  SHFL.IDX P1, R0, R43, R2, R3 ;  /* 0x000000022b007389 */ /* 0x0000640000020003 */
[----:B01----:R-:W-:Y:S05]  /*20c0*/  ENDCOLLECTIVE ;  /* 0x000000000000791b */ /* 0x003fea0003800000 */
.L_x_11571:
[----:B------:R-:W-:Y:S05]  /*20d0*/  BRA `(.L_x_11572) ;  /* 0xfffffff000f07947 */ /* 0x000fea000383ffff */
        .weak           $__internal_72_$__cuda_sm20_div_u16
        .type           $__internal_72_$__cuda_sm20_div_u16,@function
        .size           $__internal_72_$__cuda_sm20_div_u16,(.L_x_58023 - $__internal_72_$__cuda_sm20_div_u16)
$__internal_72_$__cuda_sm20_div_u16:
        /* <DEDUP_REMOVED lines=18> */
[----:B------:R-:W-:Y:S06]  /*2200*/  RET.REL.NODEC R2 `(_Z9cuda_gemmIiLi256ELi4ELi1ELi64ELi32ELi32ELi32ELi1ELi1EEviiiPT_S1_S1_ii) ;  /* 0xffffffdc027c7950 */ /* 0x000fec0003c3ffff */
.L_x_11573:
        /* <DEDUP_REMOVED lines=15> */
.L_x_58023:


//--------------------- .text._Z9cuda_gemmIiLi256ELi4ELi1ELi64ELi32ELi32ELi32ELi1ELi0EEviiiPT_S1_S1_ii --------------------------
	.section	.text._Z9cuda_gemmIiLi256ELi4ELi1ELi64ELi32ELi32ELi32ELi1ELi0EEviiiPT_S1_S1_ii,"ax",@progbits
	.align	128
        .global         _Z9cuda_gemmIiLi256ELi4ELi1ELi64ELi32ELi32ELi32ELi1ELi0EEviiiPT_S1_S1_ii
        .type           _Z9cuda_gemmIiLi256ELi4ELi1ELi64ELi32ELi32ELi32ELi1ELi0EEviiiPT_S1_S1_ii,@function
        .size           _Z9cuda_gemmIiLi256ELi4ELi1ELi64ELi32ELi32ELi32ELi1ELi0EEviiiPT_S1_S1_ii,(.L_x_58330 - _Z9cuda_gemmIiLi256ELi4ELi1ELi64ELi32ELi32ELi32ELi1ELi0EEviiiPT_S1_S1_ii)
        .other          _Z9cuda_gemmIiLi256ELi4ELi1ELi64ELi32ELi32ELi32ELi1ELi0EEviiiPT_S1_S1_ii,@"STO_CUDA_ENTRY STV_DEFAULT"
_Z9cuda_gemmIiLi256ELi4ELi1ELi64ELi32ELi32ELi32ELi1ELi0EEviiiPT_S1_S1_ii:
.text._Z9cuda_gemmIiLi256ELi4ELi1ELi64ELi32ELi32ELi32ELi1ELi0EEviiiPT_S1_S1_ii:
        /* <DEDUP_REMOVED lines=37> */
.L_x_11576:
        /* <DEDUP_REMOVED lines=25> */
.L_x_11575:
[----:B------:R-:W-:Y:S05]  /*03e0*/  BSYNC.RECONVERGENT B0 ;  /* 0x0000000000007941 */ /* 0x000fea0003800200 */
.L_x_11574:
        /* <DEDUP_REMOVED lines=216> */
.L_x_11752:
        /* <DEDUP_REMOVED lines=38> */
.L_x_11580:
[----:B------:R-:W-:Y:S05]  /*13d0*/  BSYNC.RECONVERGENT B1 ;  /* 0x0000000000017941 */ /* 0x000fea0003800200 */
.L_x_11579:
        /* <DEDUP_REMOVED lines=9> */
.L_x_11583:
        /* <DEDUP_REMOVED lines=21> */
.L_x_11582:
[----:B------:R-:W-:Y:S05]  /*15c0*/  BSYNC.RECONVERGENT B1 ;  /* 0x0000000000017941 */ /* 0x000fea0003800200 */
.L_x_11581:
        /* <DEDUP_REMOVED lines=22> */
.L_x_11585:
[----:B------:R-:W-:Y:S05]  /*1730*/  BSYNC.RECONVERGENT B1 ;  /* 0x0000000000017941 */ /* 0x000fea0003800200 */
.L_x_11584:
[----:B------:R-:W-:Y:S05]  /*1740*/  @!P1 BRA `(.L_x_11578) ;  /* 0x0000000000389947 */ /* 0x000fea0003800000 */
[----:B------:R-:W2:Y:S01]  /*1750*/  S2R R30, SR_CgaCtaId ;  /* 0x00000000001e7919 */ /* 0x000ea20000008800 */
[----:B-1----:R-:W-:-:S05]  /*1760*/  MOV R29, 0x400 ;  /* 0x00000400001d7802 */ /* 0x002fca0000000f00 */
[----:B------:R-:W-:-:S05]  /*1770*/  VIADD R29, R29, 0x1180 ;  /* 0x000011801d1d7836 */ /* 0x000fca0000000000 */
[----:B--2---:R-:W-:-:S07]  /*1780*/  LEA R33, R30, R29, 0x18 ;  /* 0x0000001d1e217211 */ /* 0x004fce00078ec0ff */
.L_x_11586:
        /* <DEDUP_REMOVED lines=10> */
.L_x_11578:
[----:B------:R-:W-:Y:S05]  /*1830*/  BSYNC.RECONVERGENT B0 ;  /* 0x0000000000007941 */ /* 0x000fea0003800200 */
.L_x_11577:
[----:B------:R-:W-:Y:S01]  /*1840*/  BAR.SYNC.DEFER_BLOCKING 0x0 ;  /* 0x0000000000007b1d */ /* 0x000fe20000010000 */
[----:B------:R-:W-:-:S09]  /*1850*/  UISETP.GE.AND UP0, UPT, UR4, 0x1, UPT ;  /* 0x000000010400788c */ /* 0x000fd2000bf06270 */
[----:B------:R-:W-:Y:S05]  /*1860*/  BRA.U !UP0, `(.L_x_11587) ;  /* 0x0000003908687547 */ /* 0x000fea000b800000 */
[----:B------:R-:W-:-:S09]  /*1870*/  UISETP.NE.AND UP0, UPT, UR14, 0x1, UPT ;  /* 0x000000010e00788c */ /* 0x000fd2000bf05270 */
[----:B------:R-:W-:Y:S05]  /*1880*/  BRA.U UP0, `(.L_x_11588) ;  /* 0x0000001100b47547 */ /* 0x000fea000b800000 */
[----:B------:R-:W-:Y:S01]  /*1890*/  BSSY B1, `(.L_x_11589) ;  /* 0x000012b000017945 */ /* 0x000fe20003800000 */
[----:B0-2---:R-:W-:-:S07]  /*18a0*/  IMAD.MOV.U32 R31, RZ, RZ, RZ ;  /* 0x000000ffff1f7224 */ /* 0x005fce00078e00ff */
.L_x_11641:
        /* <DEDUP_REMOVED lines=18> */
.L_x_11590:
        /* <DEDUP_REMOVED lines=10> */
.L_x_11591:
        /* <DEDUP_REMOVED lines=8> */
.L_x_11592:
        /* <DEDUP_REMOVED lines=8> */
.L_x_11593:
        /* <DEDUP_REMOVED lines=10> */
.L_x_11594:
        /* <DEDUP_REMOVED lines=11> */
.L_x_11595:
        /* <DEDUP_REMOVED lines=11> */
.L_x_11596:
        /* <DEDUP_REMOVED lines=11> */
.L_x_11597:
        /* <DEDUP_REMOVED lines=10> */
.L_x_11598:
        /* <DEDUP_REMOVED lines=9> */
.L_x_11599:
        /* <DEDUP_REMOVED lines=9> */
.L_x_11600:
        /* <DEDUP_REMOVED lines=9> */
.L_x_11601:
        /* <DEDUP_REMOVED lines=9> */
.L_x_11602:
        /* <DEDUP_REMOVED lines=9> */
.L_x_11603:
        /* <DEDUP_REMOVED lines=9> */
.L_x_11604:
        /* <DEDUP_REMOVED lines=9> */
.L_x_11605:
        /* <DEDUP_REMOVED lines=32> */
.L_x_11640:
[----:B0-----:R-:W-:Y:S02]  /*24b0*/  IMAD R32, R55, 0x84, R33 ;  /* 0x0000008437207824 */ /* 0x001fe400078e0221 */
[----:B------:R-:W-:-:S04]  /*24c0*/  IMAD.MOV.U32 R57, RZ, RZ, RZ ;  /* 0x000000ffff397224 */ /* 0x000fc800078e00ff */
[----:B------:R-:W0:Y:S01]  /*24d0*/  LDS R32, [R32] ;  /* 0x0000000020207984 */ /* 0x000e220000000800 */
[----:B-1----:R-:W-:Y:S05]  /*24e0*/  @!P5 BRA `(.L_x_11608) ;  /* 0x000000000010d947 */ /* 0x002fea0003800000 */
[----:B------:R-:W-:-:S03]  /*24f0*/  UMOV UR9, 0xffffffff ;  /* 0xffffffff00097882 */ /* 0x000fc60000000000 */
[----:B------:R-:W-:Y:S05]  /*2500*/  BRA.DIV UR9, `(.L_x_11609) ;  /* 0x0000003209787947 */ /* 0x000fea000b800000 */
[----:B0-----:R0:W1:Y:S02]  /*2510*/  SHFL.IDX PT, R28, R32, R27, R0 ;  /* 0x0000001b201c7389 */ /* 0x00106400000e0000 */
.L_x_11755:
[----:B-12---:R-:W-:-:S07]  /*2520*/  IMAD R57, R34, R28, RZ ;  /* 0x0000001c22397224 */ /* 0x006fce00078e02ff */
.L_x_11608:
[----:B------:R-:W-:Y:S05]  /*2530*/  @!P4 BRA `(.L_x_11610) ;  /* 0x000000000010c947 */ /* 0x000fea0003800000 */
[----:B------:R-:W-:-:S03]  /*2540*/  UMOV UR9, 0xffffffff ;  /* 0xffffffff00097882 */ /* 0x000fc60000000000 */
[----:B------:R-:W-:Y:S05]  /*2550*/  BRA.DIV UR9, `(.L_x_11611) ;  /* 0x0000003209847947 */ /* 0x000fea000b800000 */
[----:B0-----:R0:W1:Y:S02]  /*2560*/  SHFL.IDX PT, R28, R32, R16, R0 ;  /* 0x00000010201c7389 */ /* 0x00106400000e0000 */
.L_x_11758:
[----:B-1--4-:R-:W-:-:S07]  /*2570*/  IMAD R57, R35, R28, R57 ;  /* 0x0000001c23397224 */ /* 0x012fce00078e0239 */
.L_x_11610:
[----:B------:R-:W-:Y:S05]  /*2580*/  @!P3 BRA `(.L_x_11612) ;  /* 0x000000000010b947 */ /* 0x000fea0003800000 */
[----:B------:R-:W-:-:S03]  /*2590*/  UMOV UR9, 0xffffffff ;  /* 0xffffffff00097882 */ /* 0x000fc60000000000 */
[----:B------:R-:W-:Y:S05]  /*25a0*/  BRA.DIV UR9, `(.L_x_11613) ;  /* 0x0000003209907947 */ /* 0x000fea000b800000 */
[----:B0-----:R0:W1:Y:S02]  /*25b0*/  SHFL.IDX PT, R28, R32, R15, R0 ;  /* 0x0000000f201c7389 */ /* 0x00106400000e0000 */
.L_x_11761:
[----:B-1----:R-:W-:-:S07]  /*25c0*/  IMAD R57, R36, R28, R57 ;  /* 0x0000001c24397224 */ /* 0x002fce00078e0239 */
.L_x_11612:
[----:B------:R-:W-:Y:S05]  /*25d0*/  @!P2 BRA `(.L_x_11614) ;  /* 0x000000000010a947 */ /* 0x000fea0003800000 */
[----:B------:R-:W-:-:S03]  /*25e0*/  UMOV UR9, 0xffffffff ;  /* 0xffffffff00097882 */ /* 0x000fc60000000000 */
[----:B------:R-:W-:Y:S05]  /*25f0*/  BRA.DIV UR9, `(.L_x_11615) ;  /* 0x00000032099c7947 */ /* 0x000fea000b800000 */
[----:B0-----:R0:W1:Y:S02]  /*2600*/  SHFL.IDX PT, R28, R32, R14, R0 ;  /* 0x0000000e201c7389 */ /* 0x00106400000e0000 */
.L_x_11764:
[----:B-1----:R-:W-:-:S07]  /*2610*/  IMAD R57, R37, R28, R57 ;  /* 0x0000001c25397224 */ /* 0x002fce00078e0239 */
.L_x_11614:
[----:B------:R-:W-:Y:S05]  /*2620*/  @!P1 BRA `(.L_x_11616) ;  /* 0x0000000000109947 */ /* 0x000fea0003800000 */
[----:B------:R-:W-:-:S03]  /*2630*/  UMOV UR9, 0xffffffff ;  /* 0xffffffff00097882 */ /* 0x000fc60000000000 */
[----:B------:R-:W-:Y:S05]  /*2640*/  BRA.DIV UR9, `(.L_x_11617) ;  /* 0x0000003209a87947 */ /* 0x000fea000b800000 */
[----:B0-----:R0:W1:Y:S02]  /*2650*/  SHFL.IDX PT, R28, R32, R13, R0 ;  /* 0x0000000d201c7389 */ /* 0x00106400000e0000 */
.L_x_11767:
[----:B-1----:R-:W-:-:S07]  /*2660*/  IMAD R57, R38, R28, R57 ;  /* 0x0000001c26397224 */ /* 0x002fce00078e0239 */
.L_x_11616:
[----:B------:R-:W1:Y:S02]  /*2670*/  LDC R58, c[0x0][0x3ac] ;  /* 0x0000eb00ff3a7b82 */ /* 0x000e640000000800 */
[----:B-1----:R-:W-:-:S13]  /*2680*/  ISETP.GE.AND P0, PT, R58, 0x6, PT ;  /* 0x000000063a00780c */ /* 0x002fda0003f06270 */
[----:B------:R-:W-:Y:S05]  /*2690*/  @!P0 BRA `(.L_x_11618) ;  /* 0x0000000000108947 */ /* 0x000fea0003800000 */
[----:B------:R-:W-:-:S03]  /*26a0*/  UMOV UR9, 0xffffffff ;  /* 0xffffffff00097882 */ /* 0x000fc60000000000 */
[----:B------:R-:W-:Y:S05]  /*26b0*/  BRA.DIV UR9, `(.L_x_11619) ;  /* 0x0000003209ac7947 */ /* 0x000fea000b800000 */
[----:B0-----:R0:W1:Y:S02]  /*26c0*/  SHFL.IDX PT, R28, R32, R12, R0 ;  /* 0x0000000c201c7389 */ /* 0x00106400000e0000 */
.L_x_11770:
[----:B-1----:R-:W-:-:S07]  /*26d0*/  IMAD R57, R39, R28, R57 ;  /* 0x0000001c27397224 */ /* 0x002fce00078e0239 */
.L_x_11618:
[----:B------:R-:W-:-:S13]  /*26e0*/  ISETP.GE.AND P0, PT, R58, 0x7, PT ;  /* 0x000000073a00780c */ /* 0x000fda0003f06270 */
[----:B------:R-:W-:Y:S05]  /*26f0*/  @!P0 BRA `(.L_x_11620) ;  /* 0x0000000000108947 */ /* 0x000fea0003800000 */
[----:B------:R-:W-:-:S03]  /*2700*/  UMOV UR9, 0xffffffff ;  /* 0xffffffff00097882 */ /* 0x000fc60000000000 */
[----:B------:R-:W-:Y:S05]  /*2710*/  BRA.DIV UR9, `(.L_x_11621) ;  /* 0x0000003209b47947 */ /* 0x000fea000b800000 */
[----:B0-----:R0:W1:Y:S02]  /*2720*/  SHFL.IDX PT, R28, R32, R11, R0 ;  /* 0x0000000b201c7389 */ /* 0x00106400000e0000 */
.L_x_11773:
[----:B-1----:R-:W-:-:S07]  /*2730*/  IMAD R57, R40, R28, R57 ;  /* 0x0000001c28397224 */ /* 0x002fce00078e0239 */
.L_x_11620:
[----:B------:R-:W-:-:S13]  /*2740*/  ISETP.GE.AND P0, PT, R58, 0x8, PT ;  /* 0x000000083a00780c */ /* 0x000fda0003f06270 */
[----:B------:R-:W-:Y:S05]  /*2750*/  @!P0 BRA `(.L_x_11622) ;  /* 0x0000000000108947 */ /* 0x000fea0003800000 */
[----:B------:R-:W-:-:S03]  /*2760*/  UMOV UR9, 0xffffffff ;  /* 0xffffffff00097882 */ /* 0x000fc60000000000 */
[----:B------:R-:W-:Y:S05]  /*2770*/  BRA.DIV UR9, `(.L_x_11623) ;  /* 0x0000003209bc7947 */ /* 0x000fea000b800000 */
[----:B0-----:R0:W1:Y:S02]  /*2780*/  SHFL.IDX PT, R28, R32, R10, R0 ;  /* 0x0000000a201c7389 */ /* 0x00106400000e0000 */
.L_x_11776:
[----:B-1----:R-:W-:-:S07]  /*2790*/  IMAD R57, R41, R28, R57 ;  /* 0x0000001c29397224 */ /* 0x002fce00078e0239 */
.L_x_11622:
[----:B------:R-:W-:-:S13]  /*27a0*/  ISETP.GE.AND P0, PT, R58, 0x9, PT ;  /* 0x000000093a00780c */ /* 0x000fda0003f06270 */
[----:B------:R-:W-:Y:S05]  /*27b0*/  @!P0 BRA `(.L_x_11624) ;  /* 0x0000000000108947 */ /* 0x000fea0003800000 */
[----:B------:R-:W-:-:S03]  /*27c0*/  UMOV UR9, 0xffffffff ;  /* 0xffffffff00097882 */ /* 0x000fc60000000000 */
[----:B------:R-:W-:Y:S05]  /*27d0*/  BRA.DIV UR9, `(.L_x_11625) ;  /* 0x0000003209c47947 */ /* 0x000fea000b800000 */
[----:B0-----:R0:W1:Y:S02]  /*27e0*/  SHFL.IDX PT, R28, R32, R9, R0 ;  /* 0x00000009201c7389 */ /* 0x00106400000e0000 */
.L_x_11779:
[----:B-1----:R-:W-:-:S07]  /*27f0*/  IMAD R57, R42, R28, R57 ;  /* 0x0000001c2a397224 */ /* 0x002fce00078e0239 */
.L_x_11624:
[----:B------:R-:W-:-:S13]  /*2800*/  ISETP.GE.AND P0, PT, R58, 0xa, PT ;  /* 0x0000000a3a00780c */ /* 0x000fda0003f06270 */
[----:B------:R-:W-:Y:S05]  /*2810*/  @!P0 BRA `(.L_x_11626) ;  /* 0x0000000000108947 */ /* 0x000fea0003800000 */
[----:B------:R-:W-:-:S03]  /*2820*/  UMOV UR9, 0xffffffff ;  /* 0xffffffff00097882 */ /* 0x000fc60000000000 */
[----:B------:R-:W-:Y:S05]  /*2830*/  BRA.DIV UR9, `(.L_x_11627) ;  /* 0x0000003209cc7947 */ /* 0x000fea000b800000 */
[----:B0-----:R0:W1:Y:S02]  /*2840*/  SHFL.IDX PT, R28, R32, R8, R0 ;  /* 0x00000008201c7389 */ /* 0x00106400000e0000 */
.L_x_11782:
[----:B-1----:R-:W-:-:S07]  /*2850*/  IMAD R57, R43, R28, R57 ;  /* 0x0000001c2b397224 */ /* 0x002fce00078e0239 */
.L_x_11626:
[----:B------:R-:W-:-:S13]  /*2860*/  ISETP.GE.AND P0, PT, R58, 0xb, PT ;  /* 0x0000000b3a00780c */ /* 0x000fda0003f06270 */
[----:B------:R-:W-:Y:S05]  /*2870*/  @!P0 BRA `(.L_x_11628) ;  /* 0x0000000000108947 */ /* 0x000fea0003800000 */
[----:B------:R-:W-:-:S03]  /*2880*/  UMOV UR9, 0xffffffff ;  /* 0xffffffff00097882 */ /* 0x000fc60000000000 */
[----:B------:R-:W-:Y:S05]  /*2890*/  BRA.DIV UR9, `(.L_x_11629) ;  /* 0x0000003209d47947 */ /* 0x000fea000b800000 */
[----:B0-----:R0:W1:Y:S02]  /*28a0*/  SHFL.IDX PT, R28, R32, R7, R0 ;  /* 0x00000007201c7389 */ /* 0x00106400000e0000 */
.L_x_11785:
[----:B-1----:R-:W-:-:S07]  /*28b0*/  IMAD R57, R44, R28, R57 ;  /* 0x0000001c2c397224 */ /* 0x002fce00078e0239 */
.L_x_11628:
[----:B------:R-:W-:-:S13]  /*28c0*/  ISETP.GE.AND P0, PT, R58, 0xc, PT ;  /* 0x0000000c3a00780c */ /* 0x000fda0003f06270 */
[----:B------:R-:W-:Y:S05]  /*28d0*/  @!P0 BRA `(.L_x_11630) ;  /* 0x0000000000108947 */ /* 0x000fea0003800000 */
[----:B------:R-:W-:-:S03]  /*28e0*/  UMOV UR9, 0xffffffff ;  /* 0xffffffff00097882 */ /* 0x000fc60000000000 */
[----:B------:R-:W-:Y:S05]  /*28f0*/  BRA.DIV UR9, `(.L_x_11631) ;  /* 0x0000003209dc7947 */ /* 0x000fea000b800000 */
[----:B0-----:R0:W1:Y:S02]  /*2900*/  SHFL.IDX PT, R28, R32, R6, R0 ;  /* 0x00000006201c7389 */ /* 0x00106400000e0000 */
.L_x_11788:
[----:B-1----:R-:W-:-:S07]  /*2910*/  IMAD R57, R45, R28, R57 ;  /* 0x0000001c2d397224 */ /* 0x002fce00078e0239 */
.L_x_11630:
[----:B------:R-:W-:-:S13]  /*2920*/  ISETP.GE.AND P0, PT, R58, 0xd, PT ;  /* 0x0000000d3a00780c */ /* 0x000fda0003f06270 */
[----:B------:R-:W-:Y:S05]  /*2930*/  @!P0 BRA `(.L_x_11632) ;  /* 0x0000000000108947 */ /* 0x000fea0003800000 */
[----:B------:R-:W-:-:S03]  /*2940*/  UMOV UR9, 0xffffffff ;  /* 0xffffffff00097882 */ /* 0x000fc60000000000 */
[----:B------:R-:W-:Y:S05]  /*2950*/  BRA.DIV UR9, `(.L_x_11633) ;  /* 0x0000003209e47947 */ /* 0x000fea000b800000 */
[----:B0-----:R0:W1:Y:S02]  /*2960*/  SHFL.IDX PT, R28, R32, R5, R0 ;  /* 0x00000005201c7389 */ /* 0x00106400000e0000 */
.L_x_11791:
[----:B-1----:R-:W-:-:S07]  /*2970*/  IMAD R57, R46, R28, R57 ;  /* 0x0000001c2e397224 */ /* 0x002fce00078e0239 */
.L_x_11632:
[----:B------:R-:W-:-:S13]  /*2980*/  ISETP.GE.AND P0, PT, R58, 0xe, PT ;  /* 0x0000000e3a00780c */ /* 0x000fda0003f06270 */
[----:B------:R-:W-:Y:S05]  /*2990*/  @!P0 BRA `(.L_x_11634) ;  /* 0x0000000000108947 */ /* 0x000fea0003800000 */
[----:B------:R-:W-:-:S03]  /*29a0*/  UMOV UR9, 0xffffffff ;  /* 0xffffffff00097882 */ /* 0x000fc60000000000 */
[----:B------:R-:W-:Y:S05]  /*29b0*/  BRA.DIV UR9, `(.L_x_11635) ;  /* 0x0000003209ec7947 */ /* 0x000fea000b800000 */
[----:B0-----:R0:W1:Y:S02]  /*29c0*/  SHFL.IDX PT, R28, R32, R4, R0 ;  /* 0x00000004201c7389 */ /* 0x00106400000e0000 */
.L_x_11794:
[----:B-1----:R-:W-:-:S07]  /*29d0*/  IMAD R57, R47, R28, R57 ;  /* 0x0000001c2f397224 */ /* 0x002fce00078e0239 */
.L_x_11634:
[----:B------:R-:W-:-:S13]  /*29e0*/  ISETP.GE.AND P0, PT, R58, 0xf, PT ;  /* 0x0000000f3a00780c */ /* 0x000fda0003f06270 */
[----:B------:R-:W-:Y:S05]  /*29f0*/  @!P0 BRA `(.L_x_11636) ;  /* 0x0000000000108947 */ /* 0x000fea0003800000 */
[----:B------:R-:W-:-:S03]  /*2a00*/  UMOV UR9, 0xffffffff ;  /* 0xffffffff00097882 */ /* 0x000fc60000000000 */
[----:B------:R-:W-:Y:S05]  /*2a10*/  BRA.DIV UR9, `(.L_x_11637) ;  /* 0x0000003209f47947 */ /* 0x000fea000b800000 */
[----:B0-----:R0:W1:Y:S02]  /*2a20*/  SHFL.IDX PT, R28, R32, R3, R0 ;  /* 0x00000003201c7389 */ /* 0x00106400000e0000 */
.L_x_11797:
[----:B-1----:R-:W-:-:S07]  /*2a30*/  IMAD R57, R48, R28, R57 ;  /* 0x0000001c30397224 */ /* 0x002fce00078e0239 */
.L_x_11636:
[----:B------:R-:W-:-:S13]  /*2a40*/  ISETP.GE.AND P0, PT, R58, 0x10, PT ;  /* 0x000000103a00780c */ /* 0x000fda0003f06270 */
[----:B------:R-:W-:Y:S05]  /*2a50*/  @!P0 BRA `(.L_x_11638) ;  /* 0x0000000000108947 */ /* 0x000fea0003800000 */
[----:B------:R-:W-:-:S03]  /*2a60*/  UMOV UR9, 0xffffffff ;  /* 0xffffffff00097882 */ /* 0x000fc60000000000 */
[----:B------:R-:W-:Y:S05]  /*2a70*/  BRA.DIV UR9, `(.L_x_11639) ;  /* 0x0000003209fc7947 */ /* 0x000fea000b800000 */
[----:B0-----:R0:W1:Y:S02]  /*2a80*/  SHFL.IDX PT, R28, R32, R2, R0 ;  /* 0x00000002201c7389 */ /* 0x00106400000e0000 */
.L_x_11800:
[----:B-1----:R-:W-:-:S07]  /*2a90*/  IMAD R57, R49, R28, R57 ;  /* 0x0000001c31397224 */ /* 0x002fce00078e0239 */
.L_x_11638:
        /* <DEDUP_REMOVED lines=8> */
.L_x_11607:
[----:B------:R-:W-:Y:S05]  /*2b20*/  BSYNC B0 ;  /* 0x0000000000007941 */ /* 0x000fea0003800000 */
.L_x_11606:
[----:B------:R-:W-:Y:S05]  /*2b30*/  @!P6 BRA `(.L_x_11641) ;  /* 0xffffffec005ce947 */ /* 0x000fea000383ffff */
[----:B------:R-:W-:Y:S05]  /*2b40*/  BSYNC B1 ;  /* 0x0000000000017941 */ /* 0x000fea0003800000 */
.L_x_11589:
[----:B------:R-:W-:Y:S05]  /*2b50*/  BRA `(.L_x_11587) ;  /* 0x0000002400ac7947 */ /* 0x000fea0003800000 */
.L_x_11588:
[----:B------:R-:W3:Y:S02]  /*2b60*/  LDCU UR9, c[0x0][0x3ac] ;  /* 0x00007580ff0977ac */ /* 0x000ee40008000800 */
[----:B---3--:R-:W-:-:S09]  /*2b70*/  UISETP.GT.U32.AND UP0, UPT, UR9, 0x1f, UPT ;  /* 0x0000001f0900788c */ /* 0x008fd2000bf04070 */
[----:B------:R-:W-:Y:S05]  /*2b80*/  BRA.U UP0, `(.L_x_11642) ;  /* 0x0000001100907547 */ /* 0x000fea000b800000 */
[----:B0-2---:R-:W-:-:S07]  /*2b90*/  HFMA2 R31, -RZ, RZ, 0, 0 ;  /* 0x00000000ff1f7431 */ /* 0x005fce00000001ff */
.L_x_11694:
        /* <DEDUP_REMOVED lines=18> */
.L_x_11643:
        /* <DEDUP_REMOVED lines=10> */
.L_x_11644:
        /* <DEDUP_REMOVED lines=8> */
.L_x_11645:
        /* <DEDUP_REMOVED lines=8> */
.L_x_11646:
        /* <DEDUP_REMOVED lines=10> */
.L_x_11647:
        /* <DEDUP_REMOVED lines=11> */
.L_x_11648:
        /* <DEDUP_REMOVED lines=11> */
.L_x_11649:
        /* <DEDUP_REMOVED lines=11> */
.L_x_11650:
        /* <DEDUP_REMOVED lines=10> */
.L_x_11651:
        /* <DEDUP_REMOVED lines=9> */
.L_x_11652:
        /* <DEDUP_REMOVED lines=9> */
.L_x_11653:
        /* <DEDUP_REMOVED lines=9> */
.L_x_11654:
        /* <DEDUP_REMOVED lines=9> */
.L_x_11655:
        /* <DEDUP_REMOVED lines=9> */
.L_x_11656:
        /* <DEDUP_REMOVED lines=9> */
.L_x_11657:
        /* <DEDUP_REMOVED lines=9> */
.L_x_11658:
        /* <DEDUP_REMOVED lines=27> */
.L_x_11693:
[----:B0-----:R-:W-:Y:S02]  /*3750*/  IMAD R32, R55, 0x84, R33 ;  /* 0x0000008437207824 */ /* 0x001fe400078e0221 */
[----:B-1----:R-:W-:-:S04]  /*3760*/  IMAD.MOV.U32 R57, RZ, RZ, RZ ;  /* 0x000000ffff397224 */ /* 0x002fc800078e00ff */
[----:B------:R-:W0:Y:S01]  /*3770*/  LDS R32, [R32] ;  /* 0x0000000020207984 */ /* 0x000e220000000800 */
[----:B------:R-:W-:Y:S05]  /*3780*/  @!P5 BRA `(.L_x_11661) ;  /* 0x000000000010d947 */ /* 0x000fea0003800000 */
[----:B------:R-:W-:-:S03]  /*3790*/  UMOV UR9, 0xffffffff ;  /* 0xffffffff00097882 */ /* 0x000fc60000000000 */
[----:B------:R-:W-:Y:S05]  /*37a0*/  BRA.DIV UR9, `(.L_x_11662) ;  /* 0x0000002609d07947 */ /* 0x000fea000b800000 */
[----:B0-----:R0:W1:Y:S02]  /*37b0*/  SHFL.IDX PT, R28, R32, R27, R0 ;  /* 0x0000001b201c7389 */ /* 0x00106400000e0000 */
.L_x_11803:
[----:B-1----:R-:W-:-:S07]  /*37c0*/  IMAD R57, R34, R28, RZ ;  /* 0x0000001c22397224 */ /* 0x002fce00078e02ff */
.L_x_11661:
[----:B------:R-:W-:Y:S05]  /*37d0*/  @!P4 BRA `(.L_x_11663) ;  /* 0x000000000010c947 */ /* 0x000fea0003800000 */
[----:B------:R-:W-:-:S03]  /*37e0*/  UMOV UR9, 0xffffffff ;  /* 0xffffffff00097882 */ /* 0x000fc60000000000 */
[----:B------:R-:W-:Y:S05]  /*37f0*/  BRA.DIV UR9, `(.L_x_11664) ;  /* 0x0000002609dc7947 */ /* 0x000fea000b800000 */
[----:B0-----:R0:W1:Y:S02]  /*3800*/  SHFL.IDX PT, R28, R32, R16, R0 ;  /* 0x00000010201c7389 */ /* 0x00106400000e0000 */
.L_x_11806:
[----:B-1--4-:R-:W-:-:S07]  /*3810*/  IMAD R57, R35, R28, R57 ;  /* 0x0000001c23397224 */ /* 0x012fce00078e0239 */
.L_x_11663:
[----:B------:R-:W-:Y:S05]  /*3820*/  @!P3 BRA `(.L_x_11665) ;  /* 0x000000000010b947 */ /* 0x000fea0003800000 */
[----:B------:R-:W-:-:S03]  /*3830*/  UMOV UR9, 0xffffffff ;  /* 0xffffffff00097882 */ /* 0x000fc60000000000 */
[----:B------:R-:W-:Y:S05]  /*3840*/  BRA.DIV UR9, `(.L_x_11666) ;  /* 0x0000002609e87947 */ /* 0x000fea000b800000 */
[----:B0-----:R0:W1:Y:S02]  /*3850*/  SHFL.IDX PT, R28, R32, R15, R0 ;  /* 0x0000000f201c7389 */ /* 0x00106400000e0000 */
.L_x_11809:
[----:B-1----:R-:W-:-:S07]  /*3860*/  IMAD R57, R36, R28, R57 ;  /* 0x0000001c24397224 */ /* 0x002fce00078e0239 */
.L_x_11665:
[----:B------:R-:W-:Y:S05]  /*3870*/  @!P2 BRA `(.L_x_11667) ;  /* 0x000000000010a947 */ /* 0x000fea0003800000 */
[----:B------:R-:W-:-:S03]  /*3880*/  UMOV UR9, 0xffffffff ;  /* 0xffffffff00097882 */ /* 0x000fc60000000000 */
[----:B------:R-:W-:Y:S05]  /*3890*/  BRA.DIV UR9, `(.L_x_11668) ;  /* 0x0000002609f47947 */ /* 0x000fea000b800000 */
[----:B0-----:R0:W1:Y:S02]  /*38a0*/  SHFL.IDX PT, R28, R32, R14, R0 ;  /* 0x0000000e201c7389 */ /* 0x00106400000e0000 */
.L_x_11812:
[----:B-1----:R-:W-:-:S07]  /*38b0*/  IMAD R57, R37, R28, R57 ;  /* 0x0000001c25397224 */ /* 0x002fce00078e0239 */
.L_x_11667:
[----:B------:R-:W-:Y:S05]  /*38c0*/  @!P1 BRA `(.L_x_11669) ;  /* 0x0000000000109947 */ /* 0x000fea0003800000 */
[----:B------:R-:W-:-:S03]  /*38d0*/  UMOV UR9, 0xffffffff ;  /* 0xffffffff00097882 */ /* 0x000fc60000000000 */
[----:B------:R-:W-:Y:S05]  /*38e0*/  BRA.DIV UR9, `(.L_x_11670) ;  /* 0x0000002a09007947 */ /* 0x000fea000b800000 */
[----:B0-----:R0:W1:Y:S02]  /*38f0*/  SHFL.IDX PT, R28, R32, R13, R0 ;  /* 0x0000000d201c7389 */ /* 0x00106400000e0000 */
.L_x_11815:
[----:B-1----:R-:W-:-:S07]  /*3900*/  IMAD R57, R38, R28, R57 ;  /* 0x0000001c26397224 */ /* 0x002fce00078e0239 */
.L_x_11669:
[----:B------:R-:W1:Y:S02]  /*3910*/  LDC R58, c[0x0][0x3ac] ;  /* 0x0000eb00ff3a7b82 */ /* 0x000e640000000800 */
[----:B-1----:R-:W-:-:S13]  /*3920*/  ISETP.GE.AND P0, PT, R58, 0x6, PT ;  /* 0x000000063a00780c */ /* 0x002fda0003f06270 */
[----:B------:R-:W-:Y:S05]  /*3930*/  @!P0 BRA `(.L_x_11671) ;  /* 0x0000000000108947 */ /* 0x000fea0003800000 */
[----:B------:R-:W-:-:S03]  /*3940*/  UMOV UR9, 0xffffffff ;  /* 0xffffffff00097882 */ /* 0x000fc60000000000 */
[----:B------:R-:W-:Y:S05]  /*3950*/  BRA.DIV UR9, `(.L_x_11672) ;  /* 0x0000002a09047947 */ /* 0x000fea000b800000 */
[----:B0-----:R0:W1:Y:S02]  /*3960*/  SHFL.IDX PT, R28, R32, R12, R0 ;  /* 0x0000000c201c7389 */ /* 0x00106400000e0000 */
.L_x_11818:
[----:B-1----:R-:W-:-:S07]  /*3970*/  IMAD R57, R39, R28, R57 ;  /* 0x0000001c27397224 */ /* 0x002fce00078e0239 */
.L_x_11671:
[----:B------:R-:W-:-:S13]  /*3980*/  ISETP.GE.AND P0, PT, R58, 0x7, PT ;  /* 0x000000073a00780c */ /* 0x000fda0003f06270 */
[----:B------:R-:W-:Y:S05]  /*3990*/  @!P0 BRA `(.L_x_11673) ;  /* 0x0000000000108947 */ /* 0x000fea0003800000 */
[----:B------:R-:W-:-:S03]  /*39a0*/  UMOV UR9, 0xffffffff ;  /* 0xffffffff00097882 */ /* 0x000fc60000000000 */
[----:B------:R-:W-:Y:S05]  /*39b0*/  BRA.DIV UR9, `(.L_x_11674) ;  /* 0x0000002a090c7947 */ /* 0x000fea000b800000 */
[----:B0-----:R0:W1:Y:S02]  /*39c0*/  SHFL.IDX PT, R28, R32, R11, R0 ;  /* 0x0000000b201c7389 */ /* 0x00106400000e0000 */
.L_x_11821:
[----:B-1----:R-:W-:-:S07]  /*39d0*/  IMAD R57, R40, R28, R57 ;  /* 0x0000001c28397224 */ /* 0x002fce00078e0239 */
.L_x_11673:
[----:B------:R-:W-:-:S13]  /*39e0*/  ISETP.GE.AND P0, PT, R58, 0x8, PT ;  /* 0x000000083a00780c */ /* 0x000fda0003f06270 */
[----:B------:R-:W-:Y:S05]  /*39f0*/  @!P0 BRA `(.L_x_11675) ;  /* 0x0000000000108947 */ /* 0x000fea0003800000 */
[----:B------:R-:W-:-:S03]  /*3a00*/  UMOV UR9, 0xffffffff ;  /* 0xffffffff00097882 */ /* 0x000fc60000000000 */
[----:B------:R-:W-:Y:S05]  /*3a10*/  BRA.DIV UR9, `(.L_x_11676) ;  /* 0x0000002a09147947 */ /* 0x000fea000b800000 */
[----:B0-----:R0:W1:Y:S02]  /*3a20*/  SHFL.IDX PT, R28, R32, R10, R0 ;  /* 0x0000000a201c7389 */ /* 0x00106400000e0000 */
.L_x_11824:
[----:B-1----:R-:W-:-:S07]  /*3a30*/  IMAD R57, R41, R28, R57 ;  /* 0x0000001c29397224 */ /* 0x002fce00078e0239 */
.L_x_11675:
[----:B------:R-:W-:-:S13]  /*3a40*/  ISETP.GE.AND P0, PT, R58, 0x9, PT ;  /* 0x000000093a00780c */ /* 0x000fda0003f06270 */
[----:B------:R-:W-:Y:S05]  /*3a50*/  @!P0 BRA `(.L_x_11677) ;  /* 0x0000000000108947 */ /* 0x000fea0003800000 */
[----:B------:R-:W-:-:S03]  /*3a60*/  UMOV UR9, 0xffffffff ;  /* 0xffffffff00097882 */ /* 0x000fc60000000000 */
[----:B------:R-:W-:Y:S05]  /*3a70*/  BRA.DIV UR9, `(.L_x_11678) ;  /* 0x0000002a091c7947 */ /* 0x000fea000b800000 */
[----:B0-----:R0:W1:Y:S02]  /*3a80*/  SHFL.IDX PT, R28, R32, R9, R0 ;  /* 0x00000009201c7389 */ /* 0x00106400000e0000 */
.L_x_11827:
[----:B-1----:R-:W-:-:S07]  /*3a90*/  IMAD R57, R42, R28, R57 ;  /* 0x0000001c2a397224 */ /* 0x002fce00078e0239 */
.L_x_11677:
[----:B------:R-:W-:-:S13]  /*3aa0*/  ISETP.GE.AND P0, PT, R58, 0xa, PT ;  /* 0x0000000a3a00780c */ /* 0x000fda0003f06270 */
[----:B------:R-:W-:Y:S05]  /*3ab0*/  @!P0 BRA `(.L_x_11679) ;  /* 0x0000000000108947 */ /* 0x000fea0003800000 */
[----:B------:R-:W-:-:S03]  /*3ac0*/  UMOV UR9, 0xffffffff ;  /* 0xffffffff00097882 */ /* 0x000fc60000000000 */
[----:B------:R-:W-:Y:S05]  /*3ad0*/  BRA.DIV UR9, `(.L_x_11680) ;  /* 0x0000002a09247947 */ /* 0x000fea000b800000 */
[----:B0-----:R0:W1:Y:S02]  /*3ae0*/  SHFL.IDX PT, R28, R32, R8, R0 ;  /* 0x00000008201c7389 */ /* 0x00106400000e0000 */
.L_x_11830:
[----:B-1----:R-:W-:-:S07]  /*3af0*/  IMAD R57, R43, R28, R57 ;  /* 0x0000001c2b397224 */ /* 0x002fce00078e0239 */
.L_x_11679:
[----:B------:R-:W-:-:S13]  /*3b00*/  ISETP.GE.AND P0, PT, R58, 0xb, PT ;  /* 0x0000000b3a00780c */ /* 0x000fda0003f06270 */
[----:B------:R-:W-:Y:S05]  /*3b10*/  @!P0 BRA `(.L_x_11681) ;  /* 0x0000000000108947 */ /* 0x000fea0003800000 */
[----:B------:R-:W-:-:S03]  /*3b20*/  UMOV UR9, 0xffffffff ;  /* 0xffffffff00097882 */ /* 0x000fc60000000000 */
[----:B------:R-:W-:Y:S05]  /*3b30*/  BRA.DIV UR9, `(.L_x_11682) ;  /* 0x0000002a092c7947 */ /* 0x000fea000b800000 */
[----:B0-----:R0:W1:Y:S02]  /*3b40*/  SHFL.IDX PT, R28, R32, R7, R0 ;  /* 0x00000007201c7389 */ /* 0x00106400000e0000 */
.L_x_11833:
[----:B-1----:R-:W-:-:S07]  /*3b50*/  IMAD R57, R44, R28, R57 ;  /* 0x0000001c2c397224 */ /* 0x002fce00078e0239 */
.L_x_11681:
[----:B------:R-:W-:-:S13]  /*3b60*/  ISETP.GE.AND P0, PT, R58, 0xc, PT ;  /* 0x0000000c3a00780c */ /* 0x000fda0003f06270 */
[----:B------:R-:W-:Y:S05]  /*3b70*/  @!P0 BRA `(.L_x_11683) ;  /* 0x0000000000108947 */ /* 0x000fea0003800000 */
[----:B------:R-:W-:-:S03]  /*3b80*/  UMOV UR9, 0xffffffff ;  /* 0xffffffff00097882 */ /* 0x000fc60000000000 */
[----:B------:R-:W-:Y:S05]  /*3b90*/  BRA.DIV UR9, `(.L_x_11684) ;  /* 0x0000002a09347947 */ /* 0x000fea000b800000 */
[----:B0-----:R0:W1:Y:S02]  /*3ba0*/  SHFL.IDX PT, R28, R32, R6, R0 ;  /* 0x00000006201c7389 */ /* 0x00106400000e0000 */
.L_x_11836:
[----:B-1----:R-:W-:-:S07]  /*3bb0*/  IMAD R57, R45, R28, R57 ;  /* 0x0000001c2d397224 */ /* 0x002fce00078e0239 */
.L_x_11683:
[----:B------:R-:W-:-:S13]  /*3bc0*/  ISETP.GE.AND P0, PT, R58, 0xd, PT ;  /* 0x0000000d3a00780c */ /* 0x000fda0003f06270 */
[----:B------:R-:W-:Y:S05]  /*3bd0*/  @!P0 BRA `(.L_x_11685) ;  /* 0x0000000000108947 */ /* 0x000fea0003800000 */
[----:B------:R-:W-:-:S03]  /*3be0*/  UMOV UR9, 0xffffffff ;  /* 0xffffffff00097882 */ /* 0x000fc60000000000 */
[----:B------:R-:W-:Y:S05]  /*3bf0*/  BRA.DIV UR9, `(.L_x_11686) ;  /* 0x0000002a093c7947 */ /* 0x000fea000b800000 */
[----:B0-----:R0:W1:Y:S02]  /*3c00*/  SHFL.IDX PT, R28, R32, R5, R0 ;  /* 0x00000005201c7389 */ /* 0x00106400000e0000 */
.L_x_11839:
[----:B-1----:R-:W-:-:S07]  /*3c10*/  IMAD R57, R46, R28, R57 ;  /* 0x0000001c2e397224 */ /* 0x002fce00078e0239 */
.L_x_11685:
[----:B------:R-:W-:-:S13]  /*3c20*/  ISETP.GE.AND P0, PT, R58, 0xe, PT ;  /* 0x0000000e3a00780c */ /* 0x000fda0003f06270 */
[----:B------:R-:W-:Y:S05]  /*3c30*/  @!P0 BRA `(.L_x_11687) ;  /* 0x0000000000108947 */ /* 0x000fea0003800000 */
[----:B------:R-:W-:-:S03]  /*3c40*/  UMOV UR9, 0xffffffff ;  /* 0xffffffff00097882 */ /* 0x000fc60000000000 */
[----:B------:R-:W-:Y:S05]  /*3c50*/  BRA.DIV UR9, `(.L_x_11688) ;  /* 0x0000002a09447947 */ /* 0x000fea000b800000 */
[----:B0-----:R0:W1:Y:S02]  /*3c60*/  SHFL.IDX PT, R28, R32, R4, R0 ;  /* 0x00000004201c7389 */ /* 0x00106400000e0000 */
.L_x_11842:
[----:B-1----:R-:W-:-:S07]  /*3c70*/  IMAD R57, R47, R28, R57 ;  /* 0x0000001c2f397224 */ /* 0x002fce00078e0239 */
.L_x_11687:
[----:B------:R-:W-:-:S13]  /*3c80*/  ISETP.GE.AND P0, PT, R58, 0xf, PT ;  /* 0x0000000f3a00780c */ /* 0x000fda0003f06270 */
[----:B------:R-:W-:Y:S05]  /*3c90*/  @!P0 BRA `(.L_x_11689) ;  /* 0x0000000000108947 */ /* 0x000fea0003800000 */
[----:B------:R-:W-:-:S03]  /*3ca0*/  UMOV UR9, 0xffffffff ;  /* 0xffffffff00097882 */ /* 0x000fc60000000000 */
[----:B------:R-:W-:Y:S05]  /*3cb0*/  BRA.DIV UR9, `(.L_x_11690) ;  /* 0x0000002a094c7947 */ /* 0x000fea000b800000 */
[----:B0-----:R0:W1:Y:S02]  /*3cc0*/  SHFL.IDX PT, R28, R32, R3, R0 ;  /* 0x00000003201c7389 */ /* 0x00106400000e0000 */
.L_x_11845:
[----:B-1----:R-:W-:-:S07]  /*3cd0*/  IMAD R57, R48, R28, R57 ;  /* 0x0000001c30397224 */ /* 0x002fce00078e0239 */
.L_x_11689:
[----:B------:R-:W-:-:S13]  /*3ce0*/  ISETP.GE.AND P0, PT, R58, 0x10, PT ;  /* 0x000000103a00780c */ /* 0x000fda0003f06270 */
[----:B------:R-:W-:Y:S05]  /*3cf0*/  @!P0 BRA `(.L_x_11691) ;  /* 0x0000000000108947 */ /* 0x000fea0003800000 */
[----:B------:R-:W-:-:S03]  /*3d00*/  UMOV UR9, 0xffffffff ;  /* 0xffffffff00097882 */ /* 0x000fc60000000000 */
[----:B------:R-:W-:Y:S05]  /*3d10*/  BRA.DIV UR9, `(.L_x_11692) ;  /* 0x0000002a09547947 */ /* 0x000fea000b800000 */
[----:B0-----:R0:W1:Y:S02]  /*3d20*/  SHFL.IDX PT, R28, R32, R2, R0 ;  /* 0x00000002201c7389 */ /* 0x00106400000e0000 */
.L_x_11848:
[----:B-1----:R-:W-:-:S07]  /*3d30*/  IMAD R57, R49, R28, R57 ;  /* 0x0000001c31397224 */ /* 0x002fce00078e0239 */
.L_x_11691:
[C---:B------:R-:W-:Y:S01]  /*3d40*/  IMAD R29, R55.reuse, UR4, R30 ;  /* 0x00000004371d7c24 */ /* 0x040fe2000f8e021e */
[----:B------:R-:W-:-:S03]  /*3d50*/  IADD3 R55, PT, PT, R55, UR6, RZ ;  /* 0x0000000637377c10 */ /* 0x000fc6000fffe0ff */
[----:B------:R-:W-:Y:S01]  /*3d60*/  IMAD R28, R29, 0x4, R56 ;  /* 0x000000041d1c7824 */ /* 0x000fe200078e0238 */
[----:B------:R-:W-:-:S04]  /*3d70*/  ISETP.GE.AND P0, PT, R55, UR16, PT ;  /* 0x0000001037007c0c */ /* 0x000fc8000bf06270 */
[----:B------:R1:W-:Y:S09]  /*3d80*/  STS [R28], R57 ;  /* 0x000000391c007388 */ /* 0x0003f20000000800 */
[----:B------:R-:W-:Y:S05]  /*3d90*/  @!P0 BRA `(.L_x_11693) ;  /* 0xfffffff8006c8947 */ /* 0x000fea000383ffff */
.L_x_11660:
[----:B------:R-:W-:Y:S05]  /*3da0*/  BSYNC B0 ;  /* 0x0000000000007941 */ /* 0x000fea0003800000 */
.L_x_11659:
[----:B------:R-:W-:Y:S05]  /*3db0*/  @!P6 BRA `(.L_x_11694) ;  /* 0xffffffec0078e947 */ /* 0x000fea000383ffff */
[----:B------:R-:W-:Y:S05]  /*3dc0*/  BRA `(.L_x_11587) ;  /* 0x0000001400107947 */ /* 0x000fea0003800000 */
.L_x_11642:
[----:B0-2---:R-:W-:-:S07]  /*3dd0*/  IMAD.MOV.U32 R31, RZ, RZ, RZ ;  /* 0x000000ffff1f7224 */ /* 0x005fce00078e00ff */
.L_x_11746:
        /* <DEDUP_REMOVED lines=18> */
.L_x_11695:
        /* <DEDUP_REMOVED lines=10> */
.L_x_11696:
        /* <DEDUP_REMOVED lines=8> */
.L_x_11697:
        /* <DEDUP_REMOVED lines=8> */
.L_x_11698:
        /* <DEDUP_REMOVED lines=11> */
.L_x_11699:
        /* <DEDUP_REMOVED lines=11> */
.L_x_11700:
        /* <DEDUP_REMOVED lines=11> */
.L_x_11701:
        /* <DEDUP_REMOVED lines=11> */
.L_x_11702:
        /* <DEDUP_REMOVED lines=10> */
.L_x_11703:
        /* <DEDUP_REMOVED lines=9> */
.L_x_11704:
        /* <DEDUP_REMOVED lines=9> */
.L_x_11705:
        /* <DEDUP_REMOVED lines=9> */
.L_x_11706:
        /* <DEDUP_REMOVED lines=9> */
.L_x_11707:
        /* <DEDUP_REMOVED lines=9> */
.L_x_11708:
        /* <DEDUP_REMOVED lines=9> */
.L_x_11709:
        /* <DEDUP_REMOVED lines=9> */
.L_x_11710:
        /* <DEDUP_REMOVED lines=28> */
.L_x_11745:
[----:B------:R-:W-:Y:S02]  /*49b0*/  IMAD R32, R33, 0x84, R55 ;  /* 0x0000008421207824 */ /* 0x000fe400078e0237 */
[----:B------:R-:W-:-:S04]  /*49c0*/  IMAD.MOV.U32 R56, RZ, RZ, RZ ;  /* 0x000000ffff387224 */ /* 0x000fc800078e00ff */
[----:B------:R-:W0:Y:S01]  /*49d0*/  LDS R32, [R32] ;  /* 0x0000000020207984 */ /* 0x000e220000000800 */
[----:B------:R-:W-:Y:S05]  /*49e0*/  @!P4 BRA `(.L_x_11712) ;  /* 0x000000000010c947 */ /* 0x000fea0003800000 */
[----:B------:R-:W-:-:S03]  /*49f0*/  UMOV UR9, 0xffffffff ;  /* 0xffffffff00097882 */ /* 0x000fc60000000000 */
[----:B------:R-:W-:Y:S05]  /*4a00*/  BRA.DIV UR9, `(.L_x_11713) ;  /* 0x0000001e09387947 */ /* 0x000fea000b800000 */
[----:B0-----:R0:W1:Y:S02]  /*4a10*/  SHFL.IDX PT, R57, R32, R27, R0 ;  /* 0x0000001b20397389 */ /* 0x00106400000e0000 */
.L_x_11850:
[----:B-1----:R-:W-:-:S07]  /*4a20*/  IMAD R56, R34, R57, RZ ;  /* 0x0000003922387224 */ /* 0x002fce00078e02ff */
.L_x_11712:
[----:B------:R-:W-:Y:S05]  /*4a30*/  @!P3 BRA `(.L_x_11714) ;  /* 0x000000000010b947 */ /* 0x000fea0003800000 */
[----:B------:R-:W-:-:S03]  /*4a40*/  UMOV UR9, 0xffffffff ;  /* 0xffffffff00097882 */ /* 0x000fc60000000000 */
[----:B------:R-:W-:Y:S05]  /*4a50*/  BRA.DIV UR9, `(.L_x_11715) ;  /* 0x0000001e09407947 */ /* 0x000fea000b800000 */
[----:B0-----:R0:W1:Y:S02]  /*4a60*/  SHFL.IDX PT, R28, R32, R16, R0 ;  /* 0x00000010201c7389 */ /* 0x00106400000e0000 */
.L_x_11853:
[----:B-1--4-:R-:W-:-:S07]  /*4a70*/  IMAD R56, R35, R28, R56 ;  /* 0x0000001c23387224 */ /* 0x012fce00078e0238 */
.L_x_11714:
[----:B------:R-:W-:Y:S05]  /*4a80*/  @!P2 BRA `(.L_x_11716) ;  /* 0x000000000010a947 */ /* 0x000fea0003800000 */
[----:B------:R-:W-:-:S03]  /*4a90*/  UMOV UR9, 0xffffffff ;  /* 0xffffffff00097882 */ /* 0x000fc60000000000 */
[----:B------:R-:W-:Y:S05]  /*4aa0*/  BRA.DIV UR9, `(.L_x_11717) ;  /* 0x0000001e094c7947 */ /* 0x000fea000b800000 */
[----:B0-----:R0:W1:Y:S02]  /*4ab0*/  SHFL.IDX PT, R28, R32, R15, R0 ;  /* 0x0000000f201c7389 */ /* 0x00106400000e0000 */
.L_x_11856:
[----:B-1----:R-:W-:-:S07]  /*4ac0*/  IMAD R56, R36, R28, R56 ;  /* 0x0000001c24387224 */ /* 0x002fce00078e0238 */
.L_x_11716:
[----:B------:R-:W-:Y:S05]  /*4ad0*/  @!P1 BRA `(.L_x_11718) ;  /* 0x0000000000109947 */ /* 0x000fea0003800000 */
[----:B------:R-:W-:-:S03]  /*4ae0*/  UMOV UR9, 0xffffffff ;  /* 0xffffffff00097882 */ /* 0x000fc60000000000 */
[----:B------:R-:W-:Y:S05]  /*4af0*/  BRA.DIV UR9, `(.L_x_11719) ;  /* 0x0000001e09587947 */ /* 0x000fea000b800000 */
[----:B0-----:R0:W1:Y:S02]  /*4b00*/  SHFL.IDX PT, R28, R32, R14, R0 ;  /* 0x0000000e201c7389 */ /* 0x00106400000e0000 */
.L_x_11859:
[----:B-1----:R-:W-:-:S07]  /*4b10*/  IMAD R56, R37, R28, R56 ;  /* 0x0000001c25387224 */ /* 0x002fce00078e0238 */
.L_x_11718:
[----:B------:R-:W1:Y:S02]  /*4b20*/  LDC R57, c[0x0][0x3ac] ;  /* 0x0000eb00ff397b82 */ /* 0x000e640000000800 */
[----:B-1----:R-:W-:-:S13]  /*4b30*/  ISETP.GE.AND P0, PT, R57, 0x5, PT ;  /* 0x000000053900780c */ /* 0x002fda0003f06270 */
[----:B------:R-:W-:Y:S05]  /*4b40*/  @!P0 BRA `(.L_x_11720) ;  /* 0x0000000000108947 */ /* 0x000fea0003800000 */
[----:B------:R-:W-:-:S03]  /*4b50*/  UMOV UR9, 0xffffffff ;  /* 0xffffffff00097882 */ /* 0x000fc60000000000 */
[----:B------:R-:W-:Y:S05]  /*4b60*/  BRA.DIV UR9, `(.L_x_11721) ;  /* 0x0000001e095c7947 */ /* 0x000fea000b800000 */
[----:B0-----:R0:W1:Y:S02]  /*4b70*/  SHFL.IDX PT, R28, R32, R13, R0 ;  /* 0x0000000d201c7389 */ /* 0x00106400000e0000 */
.L_x_11862:
[----:B-1----:R-:W-:-:S07]  /*4b80*/  IMAD R56, R38, R28, R56 ;  /* 0x0000001c26387224 */ /* 0x002fce00078e0238 */
.L_x_11720:
[----:B------:R-:W-:-:S13]  /*4b90*/  ISETP.GE.AND P0, PT, R57, 0x6, PT ;  /* 0x000000063900780c */ /* 0x000fda0003f06270 */
[----:B------:R-:W-:Y:S05]  /*4ba0*/  @!P0 BRA `(.L_x_11722) ;  /* 0x0000000000108947 */ /* 0x000fea0003800000 */
[----:B------:R-:W-:-:S03]  /*4bb0*/  UMOV UR9, 0xffffffff ;  /* 0xffffffff00097882 */ /* 0x000fc60000000000 */
[----:B------:R-:W-:Y:S05]  /*4bc0*/  BRA.DIV UR9, `(.L_x_11723) ;  /* 0x0000001e09647947 */ /* 0x000fea000b800000 */
[----:B0-----:R0:W1:Y:S02]  /*4bd0*/  SHFL.IDX PT, R28, R32, R12, R0 ;  /* 0x0000000c201c7389 */ /* 0x00106400000e0000 */
.L_x_11865:
[----:B-1----:R-:W-:-:S07]  /*4be0*/  IMAD R56, R39, R28, R56 ;  /* 0x0000001c27387224 */ /* 0x002fce00078e0238 */
.L_x_11722:
[----:B------:R-:W-:-:S13]  /*4bf0*/  ISETP.GE.AND P0, PT, R57, 0x7, PT ;  /* 0x000000073900780c */ /* 0x000fda0003f06270 */
[----:B------:R-:W-:Y:S05]  /*4c00*/  @!P0 BRA `(.L_x_11724) ;  /* 0x0000000000108947 */ /* 0x000fea0003800000 */
[----:B------:R-:W-:-:S03]  /*4c10*/  UMOV UR9, 0xffffffff ;  /* 0xffffffff00097882 */ /* 0x000fc60000000000 */
[----:B------:R-:W-:Y:S05]  /*4c20*/  BRA.DIV UR9, `(.L_x_11725) ;  /* 0x0000001e096c7947 */ /* 0x000fea000b800000 */
[----:B0-----:R0:W1:Y:S02]  /*4c30*/  SHFL.IDX PT, R28, R32, R11, R0 ;  /* 0x0000000b201c7389 */ /* 0x00106400000e0000 */
.L_x_11868:
[----:B-1----:R-:W-:-:S07]  /*4c40*/  IMAD R56, R40, R28, R56 ;  /* 0x0000001c28387224 */ /* 0x002fce00078e0238 */
.L_x_11724:
[----:B------:R-:W-:-:S13]  /*4c50*/  ISETP.GE.AND P0, PT, R57, 0x8, PT ;  /* 0x000000083900780c */ /* 0x000fda0003f06270 */
[----:B------:R-:W-:Y:S05]  /*4c60*/  @!P0 BRA `(.L_x_11726) ;  /* 0x0000000000108947 */ /* 0x000fea0003800000 */
[----:B------:R-:W-:-:S03]  /*4c70*/  UMOV UR9, 0xffffffff ;  /* 0xffffffff00097882 */ /* 0x000fc60000000000 */
[----:B------:R-:W-:Y:S05]  /*4c80*/  BRA.DIV UR9, `(.L_x_11727) ;  /* 0x0000001e09747947 */ /* 0x000fea000b800000 */
[----:B0-----:R0:W1:Y:S02]  /*4c90*/  SHFL.IDX PT, R28, R32, R10, R0 ;  /* 0x0000000a201c7389 */ /* 0x00106400000e0000 */
.L_x_11871:
[----:B-1----:R-:W-:-:S07]  /*4ca0*/  IMAD R56, R41, R28, R56 ;  /* 0x0000001c29387224 */ /* 0x002fce00078e0238 */
.L_x_11726:
[----:B------:R-:W-:-:S13]  /*4cb0*/  ISETP.GE.AND P0, PT, R57, 0x9, PT ;  /* 0x000000093900780c */ /* 0x000fda0003f06270 */
[----:B------:R-:W-:Y:S05]  /*4cc0*/  @!P0 BRA `(.L_x_11728) ;  /* 0x0000000000108947 */ /* 0x000fea0003800000 */
[----:B------:R-:W-:-:S03]  /*4cd0*/  UMOV UR9, 0xffffffff ;  /* 0xffffffff00097882 */ /* 0x000fc60000000000 */
[----:B------:R-:W-:Y:S05]  /*4ce0*/  BRA.DIV UR9, `(.L_x_11729) ;  /* 0x0000001e097c7947 */ /* 0x000fea000b800000 */
[----:B0-----:R0:W1:Y:S02]  /*4cf0*/  SHFL.IDX PT, R28, R32, R9, R0 ;  /* 0x00000009201c7389 */ /* 0x00106400000e0000 */
.L_x_11874:
[----:B-1----:R-:W-:-:S07]  /*4d00*/  IMAD R56, R42, R28, R56 ;  /* 0x0000001c2a387224 */ /* 0x002fce00078e0238 */
.L_x_11728:
[----:B------:R-:W-:-:S13]  /*4d10*/  ISETP.GE.AND P0, PT, R57, 0xa, PT ;  /* 0x0000000a3900780c */ /* 0x000fda0003f06270 */
[----:B------:R-:W-:Y:S05]  /*4d20*/  @!P0 BRA `(.L_x_11730) ;  /* 0x0000000000108947 */ /* 0x000fea0003800000 */
[----:B------:R-:W-:-:S03]  /*4d30*/  UMOV UR9, 0xffffffff ;  /* 0xffffffff00097882 */ /* 0x000fc60000000000 */
[----:B------:R-:W-:Y:S05]  /*4d40*/  BRA.DIV UR9, `(.L_x_11731) ;  /* 0x0000001e09847947 */ /* 0x000fea000b800000 */
[----:B0-----:R0:W1:Y:S02]  /*4d50*/  SHFL.IDX PT, R28, R32, R8, R0 ;  /* 0x00000008201c7389 */ /* 0x00106400000e0000 */
.L_x_11877:
[----:B-1----:R-:W-:-:S07]  /*4d60*/  IMAD R56, R43, R28, R56 ;  /* 0x0000001c2b387224 */ /* 0x002fce00078e0238 */
.L_x_11730:
[----:B------:R-:W-:-:S13]  /*4d70*/  ISETP.GE.AND P0, PT, R57, 0xb, PT ;  /* 0x0000000b3900780c */ /* 0x000fda0003f06270 */
[----:B------:R-:W-:Y:S05]  /*4d80*/  @!P0 BRA `(.L_x_11732) ;  /* 0x0000000000108947 */ /* 0x000fea0003800000 */
[----:B------:R-:W-:-:S03]  /*4d90*/  UMOV UR9, 0xffffffff ;  /* 0xffffffff00097882 */ /* 0x000fc60000000000 */
[----:B------:R-:W-:Y:S05]  /*4da0*/  BRA.DIV UR9, `(.L_x_11733) ;  /* 0x0000001e098c7947 */ /* 0x000fea000b800000 */
[----:B0-----:R0:W1:Y:S02]  /*4db0*/  SHFL.IDX PT, R28, R32, R7, R0 ;  /* 0x00000007201c7389 */ /* 0x00106400000e0000 */
.L_x_11880:
[----:B-1----:R-:W-:-:S07]  /*4dc0*/  IMAD R56, R44, R28, R56 ;  /* 0x0000001c2c387224 */ /* 0x002fce00078e0238 */
.L_x_11732:
[----:B------:R-:W-:-:S13]  /*4dd0*/  ISETP.GE.AND P0, PT, R57, 0xc, PT ;  /* 0x0000000c3900780c */ /* 0x000fda0003f06270 */
[----:B------:R-:W-:Y:S05]  /*4de0*/  @!P0 BRA `(.L_x_11734) ;  /* 0x0000000000108947 */ /* 0x000fea0003800000 */
[----:B------:R-:W-:-:S03]  /*4df0*/  UMOV UR9, 0xffffffff ;  /* 0xffffffff00097882 */ /* 0x000fc60000000000 */
[----:B------:R-:W-:Y:S05]  /*4e00*/  BRA.DIV UR9, `(.L_x_11735) ;  /* 0x0000001e09947947 */ /* 0x000fea000b800000 */
[----:B0-----:R0:W1:Y:S02]  /*4e10*/  SHFL.IDX PT, R28, R32, R6, R0 ;  /* 0x00000006201c7389 */ /* 0x00106400000e0000 */
.L_x_11883:
[----:B-1----:R-:W-:-:S07]  /*4e20*/  IMAD R56, R45, R28, R56 ;  /* 0x0000001c2d387224 */ /* 0x002fce00078e0238 */
.L_x_11734:
[----:B------:R-:W-:-:S13]  /*4e30*/  ISETP.GE.AND P0, PT, R57, 0xd, PT ;  /* 0x0000000d3900780c */ /* 0x000fda0003f06270 */
[----:B------:R-:W-:Y:S05]  /*4e40*/  @!P0 BRA `(.L_x_11736) ;  /* 0x0000000000108947 */ /* 0x000fea0003800000 */
[----:B------:R-:W-:-:S03]  /*4e50*/  UMOV UR9, 0xffffffff ;  /* 0xffffffff00097882 */ /* 0x000fc60000000000 */
[----:B------:R-:W-:Y:S05]  /*4e60*/  BRA.DIV UR9, `(.L_x_11737) ;  /* 0x0000001e099c7947 */ /* 0x000fea000b800000 */
[----:B0-----:R0:W1:Y:S02]  /*4e70*/  SHFL.IDX PT, R28, R32, R5, R0 ;  /* 0x00000005201c7389 */ /* 0x00106400000e0000 */
.L_x_11886:
[----:B-1----:R-:W-:-:S07]  /*4e80*/  IMAD R56, R46, R28, R56 ;  /* 0x0000001c2e387224 */ /* 0x002fce00078e0238 */
.L_x_11736:
[----:B------:R-:W-:-:S13]  /*4e90*/  ISETP.GE.AND P0, PT, R57, 0xe, PT ;  /* 0x0000000e3900780c */ /* 0x000fda0003f06270 */
[----:B------:R-:W-:Y:S05]  /*4ea0*/  @!P0 BRA `(.L_x_11738) ;  /* 0x0000000000108947 */ /* 0x000fea0003800000 */
[----:B------:R-:W-:-:S03]  /*4eb0*/  UMOV UR9, 0xffffffff ;  /* 0xffffffff00097882 */ /* 0x000fc60000000000 */
[----:B------:R-:W-:Y:S05]  /*4ec0*/  BRA.DIV UR9, `(.L_x_11739) ;  /* 0x0000001e09a47947 */ /* 0x000fea000b800000 */
[----:B0-----:R0:W1:Y:S02]  /*4ed0*/  SHFL.IDX PT, R28, R32, R4, R0 ;  /* 0x00000004201c7389 */ /* 0x00106400000e0000 */
.L_x_11889:
[----:B-1----:R-:W-:-:S07]  /*4ee0*/  IMAD R56, R47, R28, R56 ;  /* 0x0000001c2f387224 */ /* 0x002fce00078e0238 */
.L_x_11738:
[----:B------:R-:W-:-:S13]  /*4ef0*/  ISETP.GE.AND P0, PT, R57, 0xf, PT ;  /* 0x0000000f3900780c */ /* 0x000fda0003f06270 */
[----:B------:R-:W-:Y:S05]  /*4f00*/  @!P0 BRA `(.L_x_11740) ;  /* 0x0000000000108947 */ /* 0x000fea0003800000 */
[----:B------:R-:W-:-:S03]  /*4f10*/  UMOV UR9, 0xffffffff ;  /* 0xffffffff00097882 */ /* 0x000fc60000000000 */
[----:B------:R-:W-:Y:S05]  /*4f20*/  BRA.DIV UR9, `(.L_x_11741) ;  /* 0x0000001e09ac7947 */ /* 0x000fea000b800000 */
[----:B0-----:R0:W1:Y:S02]  /*4f30*/  SHFL.IDX PT, R28, R32, R3, R0 ;  /* 0x00000003201c7389 */ /* 0x00106400000e0000 */
.L_x_11892:
[----:B-1----:R-:W-:-:S07]  /*4f40*/  IMAD R56, R48, R28, R56 ;  /* 0x0000001c30387224 */ /* 0x002fce00078e0238 */
.L_x_11740:
[----:B------:R-:W-:-:S13]  /*4f50*/  ISETP.GE.AND P0, PT, R57, 0x10, PT ;  /* 0x000000103900780c */ /* 0x000fda0003f06270 */
[----:B------:R-:W-:Y:S05]  /*4f60*/  @!P0 BRA `(.L_x_11742) ;  /* 0x0000000000108947 */ /* 0x000fea0003800000 */
[----:B------:R-:W-:-:S03]  /*4f70*/  UMOV UR9, 0xffffffff ;  /* 0xffffffff00097882 */ /* 0x000fc60000000000 */
[----:B------:R-:W-:Y:S05]  /*4f80*/  BRA.DIV UR9, `(.L_x_11743) ;  /* 0x0000001e09b47947 */ /* 0x000fea000b800000 */
[----:B0-----:R0:W1:Y:S02]  /*4f90*/  SHFL.IDX PT, R28, R32, R2, R0 ;  /* 0x00000002201c7389 */ /* 0x00106400000e0000 */
.L_x_11895:
[----:B-1----:R-:W-:-:S07]  /*4fa0*/  IMAD R56, R49, R28, R56 ;  /* 0x0000001c31387224 */ /* 0x002fce00078e0238 */
.L_x_11742:
[----:B------:R-:W-:-:S07]  /*4fb0*/  IMAD.U32 R28, RZ, RZ, UR11 ;  /* 0x0000000bff1c7e24 */ /* 0x000fce000f8e00ff */
.L_x_11744:
        /* <DEDUP_REMOVED lines=36> */
.L_x_11711:
[----:B------:R-:W-:Y:S05]  /*5200*/  @!P5 BRA `(.L_x_11746) ;  /* 0xffffffe800f4d947 */ /* 0x000fea000383ffff */
.L_x_11587:
        /* <DEDUP_REMOVED lines=41> */
.L_x_11750:
[----:B------:R-:W-:Y:S05]  /*54a0*/  BSYNC.RECONVERGENT B1 ;  /* 0x0000000000017941 */ /* 0x000fea0003800200 */
.L_x_11749:
[----:B------:R-:W-:Y:S05]  /*54b0*/  @!P2 BRA `(.L_x_11748) ;  /* 0x000000000070a947 */ /* 0x000fea0003800000 */
[----:B-1-3--:R-:W1:Y:S01]  /*54c0*/  S2R R29, SR_CgaCtaId ;  /* 0x00000000001d7919 */ /* 0x00ae620000008800 */
[----:B------:R-:W-:-:S04]  /*54d0*/  MOV R28, 0x400 ;  /* 0x00000400001c7802 */ /* 0x000fc80000000f00 */
[----:B------:R-:W-:-:S04]  /*54e0*/  IADD3 R28, PT, PT, R28, 0x1180, RZ ;  /* 0x000011801c1c7810 */ /* 0x000fc80007ffe0ff */
[----:B-1----:R-:W-:-:S07]  /*54f0*/  LEA R56, R29, R28, 0x18 ;  /* 0x0000001c1d387211 */ /* 0x002fce00078ec0ff */
.L_x_11751:
        /* <DEDUP_REMOVED lines=24> */
.L_x_11748:
[----:B------:R-:W-:Y:S05]  /*5680*/  BSYNC.RECONVERGENT B0 ;  /* 0x0000000000007941 */ /* 0x000fea0003800200 */
.L_x_11747:
[----:B------:R-:W5:Y:S02]  /*5690*/  LDCU UR9, c[0x0][0x374] ;  /* 0x00006e80ff0977ac */ /* 0x000f640008000800 */
[----:B-----5:R-:W-:Y:S02]  /*56a0*/  UIADD3 UR8, UPT, UPT, UR9, UR8, URZ ;  /* 0x0000000809087290 */ /* 0x020fe4000fffe0ff */
[----:B------:R-:W-:-:S04]  /*56b0*/  USHF.L.U32 UR9, UR9, 0x2, URZ ;  /* 0x0000000209097899 */ /* 0x000fc800080006ff */
[----:B------:R-:W-:-:S09]  /*56c0*/  UISETP.GE.U32.AND UP0, UPT, UR8, UR9, UPT ;  /* 0x000000090800728c */ /* 0x000fd2000bf06070 */
[----:B------:R-:W-:Y:S05]  /*56d0*/  BRA.U !UP0, `(.L_x_11752) ;  /* 0xffffffb908a47547 */ /* 0x000fea000b83ffff */
[----:B------:R-:W-:Y:S05]  /*56e0*/  EXIT ;  /* 0x000000000000794d */ /* 0x000fea0003800000 */
.L_x_11609:
[----:B------:R-:W-:Y:S01]  /*56f0*/  BSSY B2, `(.L_x_11753) ;  /* 0x0000006000027945 */ /* 0x000fe20003800000 */
[----:B------:R-:W-:Y:S02]  /*5700*/  IMAD.MOV.U32 R29, RZ, RZ, R27 ;  /* 0x000000ffff1d7224 */ /* 0x000fe400078e001b */
[----:B------:R-:W-:-:S07]  /*5710*/  IMAD.MOV.U32 R28, RZ, RZ, -0x1 ;  /* 0xffffffffff1c7424 */ /* 0x000fce00078e00ff */
[----:B0-2-4-:R-:W-:Y:S05]  /*5720*/  WARPSYNC.COLLECTIVE R28, `(.L_x_11754) ;  /* 0x000000001c087348 */ /* 0x015fea0003c00000 */
[----:B0-----:R0:W1:Y:S02]  /*5730*/  SHFL.IDX P0, R28, R32, R29, R0 ;  /* 0x0000001d201c7389 */ /* 0x0010640000000000 */
[----:B012-4-:R-:W-:Y:S05]  /*5740*/  ENDCOLLECTIVE ;  /* 0x000000000000791b */ /* 0x017fea0003800000 */
.L_x_11754:
[----:B------:R-:W-:Y:S05]  /*5750*/  BSYNC B2 ;  /* 0x0000000000027941 */ /* 0x000fea0003800000 */
.L_x_11753:
[----:B------:R-:W-:Y:S05]  /*5760*/  BRA `(.L_x_11755) ;  /* 0xffffffcc006c7947 */ /* 0x000fea000383ffff */
.L_x_11611:
[----:B------:R-:W-:Y:S01]  /*5770*/  BSSY B2, `(.L_x_11756) ;  /* 0x0000006000027945 */ /* 0x000fe20003800000 */
[----:B------:R-:W-:Y:S01]  /*5780*/  MOV R29, R16 ;  /* 0x00000010001d7202 */ /* 0x000fe20000000f00 */
[----:B------:R-:W-:-:S07]  /*5790*/  IMAD.MOV.U32 R28, RZ, RZ, -0x1 ;  /* 0xffffffffff1c7424 */ /* 0x000fce00078e00ff */
[----:B0-2-4-:R-:W-:Y:S05]  /*57a0*/  WARPSYNC.COLLECTIVE R28, `(.L_x_11757) ;  /* 0x000000001c087348 */ /* 0x015fea0003c00000 */
[----:B0-----:R0:W1:Y:S02]  /*57b0*/  SHFL.IDX P0, R28, R32, R29, R0 ;  /* 0x0000001d201c7389 */ /* 0x0010640000000000 */
[----:B012-4-:R-:W-:Y:S05]  /*57c0*/  ENDCOLLECTIVE ;  /* 0x000000000000791b */ /* 0x017fea0003800000 */
.L_x_11757:
[----:B------:R-:W-:Y:S05]  /*57d0*/  BSYNC B2 ;  /* 0x0000000000027941 */ /* 0x000fea0003800000 */
.L_x_11756:
[----:B------:R-:W-:Y:S05]  /*57e0*/  BRA `(.L_x_11758) ;  /* 0xffffffcc00607947 */ /* 0x000fea000383ffff */
.L_x_11613:
[----:B------:R-:W-:Y:S01]  /*57f0*/  BSSY B2, `(.L_x_11759) ;  /* 0x0000006000027945 */ /* 0x000fe20003800000 */
[----:B------:R-:W-:Y:S02]  /*5800*/  IMAD.MOV.U32 R29, RZ, RZ, R15 ;  /* 0x000000ffff1d7224 */ /* 0x000fe400078e000f */
[----:B------:R-:W-:-:S07]  /*5810*/  IMAD.MOV.U32 R28, RZ, RZ, -0x1 ;  /* 0xffffffffff1c7424 */ /* 0x000fce00078e00ff */
[----:B0-2-4-:R-:W-:Y:S05]  /*5820*/  WARPSYNC.COLLECTIVE R28, `(.L_x_11760) ;  /* 0x000000001c087348 */ /* 0x015fea0003c00000 */
[----:B0-----:R0:W1:Y:S02]  /*5830*/  SHFL.IDX P0, R28, R32, R29, R0 ;  /* 0x0000001d201c7389 */ /* 0x0010640000000000 */
[----:B012-4-:R-:W-:Y:S05]  /*5840*/  ENDCOLLECTIVE ;  /* 0x000000000000791b */ /* 0x017fea0003800000 */
.L_x_11760:
[----:B------:R-:W-:Y:S05]  /*5850*/  BSYNC B2 ;  /* 0x0000000000027941 */ /* 0x000fea0003800000 */
.L_x_11759:
[----:B------:R-:W-:Y:S05]  /*5860*/  BRA `(.L_x_11761) ;  /* 0xffffffcc00547947 */ /* 0x000fea000383ffff */
.L_x_11615:
[----:B------:R-:W-:Y:S01]  /*5870*/  BSSY B2, `(.L_x_11762) ;  /* 0x0000006000027945 */ /* 0x000fe20003800000 */
[----:B------:R-:W-:Y:S01]  /*5880*/  MOV R29, R14 ;  /* 0x0000000e001d7202 */ /* 0x000fe20000000f00 */
[----:B------:R-:W-:-:S07]  /*5890*/  IMAD.MOV.U32 R28, RZ, RZ, -0x1 ;  /* 0xffffffffff1c7424 */ /* 0x000fce00078e00ff */
[----:B0-2-4-:R-:W-:Y:S05]  /*58a0*/  WARPSYNC.COLLECTIVE R28, `(.L_x_11763) ;  /* 0x000000001c087348 */ /* 0x015fea0003c00000 */
[----:B0-----:R0:W1:Y:S02]  /*58b0*/  SHFL.IDX P0, R28, R32, R29, R0 ;  /* 0x0000001d201c7389 */ /* 0x0010640000000000 */
[----:B012-4-:R-:W-:Y:S05]  /*58c0*/  ENDCOLLECTIVE ;  /* 0x000000000000791b */ /* 0x017fea0003800000 */
.L_x_11763:
[----:B------:R-:W-:Y:S05]  /*58d0*/  BSYNC B2 ;  /* 0x0000000000027941 */ /* 0x000fea0003800000 */
.L_x_11762:
[----:B------:R-:W-:Y:S05]  /*58e0*/  BRA `(.L_x_11764) ;  /* 0xffffffcc00487947 */ /* 0x000fea000383ffff */
.L_x_11617:
[----:B------:R-:W-:Y:S01]  /*58f0*/  BSSY B2, `(.L_x_11765) ;  /* 0x0000006000027945 */ /* 0x000fe20003800000 */
[----:B------:R-:W-:Y:S02]  /*5900*/  IMAD.MOV.U32 R29, RZ, RZ, R13 ;  /* 0x000000ffff1d7224 */ /* 0x000fe400078e000d */
[----:B------:R-:W-:-:S07]  /*5910*/  IMAD.MOV.U32 R28, RZ, RZ, -0x1 ;  /* 0xffffffffff1c7424 */ /* 0x000fce00078e00ff */
[----:B0-2-4-:R-:W-:Y:S05]  /*5920*/  WARPSYNC.COLLECTIVE R28, `(.L_x_11766) ;  /* 0x000000001c087348 */ /* 0x015fea0003c00000 */
[----:B0-----:R0:W1:Y:S02]  /*5930*/  SHFL.IDX P0, R28, R32, R29, R0 ;  /* 0x0000001d201c7389 */ /* 0x0010640000000000 */
[----:B012-4-:R-:W-:Y:S05]  /*5940*/  ENDCOLLECTIVE ;  /* 0x000000000000791b */ /* 0x017fea0003800000 */
.L_x_11766:
[----:B------:R-:W-:Y:S05]  /*5950*/  BSYNC B2 ;  /* 0x0000000000027941 */ /* 0x000fea0003800000 */
.L_x_11765:
[----:B------:R-:W-:Y:S05]  /*5960*/  BRA `(.L_x_11767) ;  /* 0xffffffcc003c7947 */ /* 0x000fea000383ffff */
.L_x_11619:
[----:B------:R-:W-:Y:S01]  /*5970*/  BSSY B2, `(.L_x_11768) ;  /* 0x0000006000027945 */ /* 0x000fe20003800000 */
[----:B------:R-:W-:Y:S01]  /*5980*/  MOV R29, R12 ;  /* 0x0000000c001d7202 */ /* 0x000fe20000000f00 */
[----:B------:R-:W-:-:S07]  /*5990*/  IMAD.MOV.U32 R28, RZ, RZ, -0x1 ;  /* 0xffffffffff1c7424 */ /* 0x000fce00078e00ff */
[----:B0-2-4-:R-:W-:Y:S05]  /*59a0*/  WARPSYNC.COLLECTIVE R28, `(.L_x_11769) ;  /* 0x000000001c087348 */ /* 0x015fea0003c00000 */
[----:B0-----:R0:W1:Y:S02]  /*59b0*/  SHFL.IDX P0, R28, R32, R29, R0 ;  /* 0x0000001d201c7389 */ /* 0x0010640000000000 */
[----:B012-4-:R-:W-:Y:S05]  /*59c0*/  ENDCOLLECTIVE ;  /* 0x000000000000791b */ /* 0x017fea0003800000 */
.L_x_11769:
[----:B------:R-:W-:Y:S05]  /*59d0*/  BSYNC B2 ;  /* 0x0000000000027941 */ /* 0x000fea0003800000 */
.L_x_11768:
[----:B------:R-:W-:Y:S05]  /*59e0*/  BRA `(.L_x_11770) ;  /* 0xffffffcc00387947 */ /* 0x000fea000383ffff */
.L_x_11621:
[----:B------:R-:W-:Y:S01]  /*59f0*/  BSSY B2, `(.L_x_11771) ;  /* 0x0000006000027945 */ /* 0x000fe20003800000 */
[----:B------:R-:W-:Y:S02]  /*5a00*/  IMAD.MOV.U32 R29, RZ, RZ, R11 ;  /* 0x000000ffff1d7224 */ /* 0x000fe400078e000b */
[----:B------:R-:W-:-:S07]  /*5a10*/  IMAD.MOV.U32 R28, RZ, RZ, -0x1 ;  /* 0xffffffffff1c7424 */ /* 0x000fce00078e00ff */
[----:B0-2-4-:R-:W-:Y:S05]  /*5a20*/  WARPSYNC.COLLECTIVE R28, `(.L_x_11772) ;  /* 0x000000001c087348 */ /* 0x015fea0003c00000 */
[----:B0-----:R0:W1:Y:S02]  /*5a30*/  SHFL.IDX P0, R28, R32, R29, R0 ;  /* 0x0000001d201c7389 */ /* 0x0010640000000000 */
[----:B012-4-:R-:W-:Y:S05]  /*5a40*/  ENDCOLLECTIVE ;  /* 0x000000000000791b */ /* 0x017fea0003800000 */
.L_x_11772:
[----:B------:R-:W-:Y:S05]  /*5a50*/  BSYNC B2 ;  /* 0x0000000000027941 */ /* 0x000fea0003800000 */
.L_x_11771:
[----:B------:R-:W-:Y:S05]  /*5a60*/  BRA `(.L_x_11773) ;  /* 0xffffffcc00307947 */ /* 0x000fea000383ffff */
.L_x_11623:
[----:B------:R-:W-:Y:S01]  /*5a70*/  BSSY B2, `(.L_x_11774) ;  /* 0x0000006000027945 */ /* 0x000fe20003800000 */
[----:B------:R-:W-:Y:S01]  /*5a80*/  MOV R29, R10 ;  /* 0x0000000a001d7202 */ /* 0x000fe20000000f00 */
[----:B------:R-:W-:-:S07]  /*5a90*/  IMAD.MOV.U32 R28, RZ, RZ, -0x1 ;  /* 0xffffffffff1c7424 */ /* 0x000fce00078e00ff */
[----:B0-2-4-:R-:W-:Y:S05]  /*5aa0*/  WARPSYNC.COLLECTIVE R28, `(.L_x_11775) ;  /* 0x000000001c087348 */ /* 0x015fea0003c00000 */
[----:B0-----:R0:W1:Y:S02]  /*5ab0*/  SHFL.IDX P0, R28, R32, R29, R0 ;  /* 0x0000001d201c7389 */ /* 0x0010640000000000 */
[----:B012-4-:R-:W-:Y:S05]  /*5ac0*/  ENDCOLLECTIVE ;  /* 0x000000000000791b */ /* 0x017fea0003800000 */
.L_x_11775:
[----:B------:R-:W-:Y:S05]  /*5ad0*/  BSYNC B2 ;  /* 0x0000000000027941 */ /* 0x000fea0003800000 */
.L_x_11774:
[----:B------:R-:W-:Y:S05]  /*5ae0*/  BRA `(.L_x_11776) ;  /* 0xffffffcc00287947 */ /* 0x000fea000383ffff */
.L_x_11625:
[----:B------:R-:W-:Y:S01]  /*5af0*/  BSSY B2, `(.L_x_11777) ;  /* 0x0000006000027945 */ /* 0x000fe20003800000 */
[----:B------:R-:W-:Y:S02]  /*5b00*/  IMAD.MOV.U32 R29, RZ, RZ, R9 ;  /* 0x000000ffff1d7224 */ /* 0x000fe400078e0009 */
[----:B------:R-:W-:-:S07]  /*5b10*/  IMAD.MOV.U32 R28, RZ, RZ, -0x1 ;  /* 0xffffffffff1c7424 */ /* 0x000fce00078e00ff */
[----:B0-2-4-:R-:W-:Y:S05]  /*5b20*/  WARPSYNC.COLLECTIVE R28, `(.L_x_11778) ;  /* 0x000000001c087348 */ /* 0x015fea0003c00000 */
[----:B0-----:R0:W1:Y:S02]  /*5b30*/  SHFL.IDX P0, R28, R32, R29, R0 ;  /* 0x0000001d201c7389 */ /* 0x0010640000000000 */
[----:B012-4-:R-:W-:Y:S05]  /*5b40*/  ENDCOLLECTIVE ;  /* 0x000000000000791b */ /* 0x017fea0003800000 */
.L_x_11778:
[----:B------:R-:W-:Y:S05]  /*5b50*/  BSYNC B2 ;  /* 0x0000000000027941 */ /* 0x000fea0003800000 */
.L_x_11777:
[----:B------:R-:W-:Y:S05]  /*5b60*/  BRA `(.L_x_11779) ;  /* 0xffffffcc00207947 */ /* 0x000fea000383ffff */
.L_x_11627:
[----:B------:R-:W-:Y:S01]  /*5b70*/  BSSY B2, `(.L_x_11780) ;  /* 0x0000006000027945 */ /* 0x000fe20003800000 */
[----:B------:R-:W-:Y:S01]  /*5b80*/  MOV R29, R8 ;  /* 0x00000008001d7202 */ /* 0x000fe20000000f00 */
[----:B------:R-:W-:-:S07]  /*5b90*/  IMAD.MOV.U32 R28, RZ, RZ, -0x1 ;  /* 0xffffffffff1c7424 */ /* 0x000fce00078e00ff */
[----:B0-2-4-:R-:W-:Y:S05]  /*5ba0*/  WARPSYNC.COLLECTIVE R28, `(.L_x_11781) ;  /* 0x000000001c087348 */ /* 0x015fea0003c00000 */
[----:B0-----:R0:W1:Y:S02]  /*5bb0*/  SHFL.IDX P0, R28, R32, R29, R0 ;  /* 0x0000001d201c7389 */ /* 0x0010640000000000 */
[----:B012-4-:R-:W-:Y:S05]  /*5bc0*/  ENDCOLLECTIVE ;  /* 0x000000000000791b */ /* 0x017fea0003800000 */
.L_x_11781:
[----:B------:R-:W-:Y:S05]  /*5bd0*/  BSYNC B2 ;  /* 0x0000000000027941 */ /* 0x000fea0003800000 */
.L_x_11780:
[----:B------:R-:W-:Y:S05]  /*5be0*/  BRA `(.L_x_11782) ;  /* 0xffffffcc00187947 */ /* 0x000fea000383ffff */
.L_x_11629:
[----:B------:R-:W-:Y:S01]  /*5bf0*/  BSSY B2, `(.L_x_11783) ;  /* 0x0000006000027945 */ /* 0x000fe20003800000 */
[----:B------:R-:W-:Y:S02]  /*5c00*/  IMAD.MOV.U32 R29, RZ, RZ, R7 ;  /* 0x000000ffff1d7224 */ /* 0x000fe400078e0007 */
[----:B------:R-:W-:-:S07]  /*5c10*/  IMAD.MOV.U32 R28, RZ, RZ, -0x1 ;  /* 0xffffffffff1c7424 */ /* 0x000fce00078e00ff */
[----:B0-2-4-:R-:W-:Y:S05]  /*5c20*/  WARPSYNC.COLLECTIVE R28, `(.L_x_11784) ;  /* 0x000000001c087348 */ /* 0x015fea0003c00000 */
[----:B0-----:R0:W1:Y:S02]  /*5c30*/  SHFL.IDX P0, R28, R32, R29, R0 ;  /* 0x0000001d201c7389 */ /* 0x0010640000000000 */
[----:B012-4-:R-:W-:Y:S05]  /*5c40*/  ENDCOLLECTIVE ;  /* 0x000000000000791b */ /* 0x017fea0003800000 */
.L_x_11784:
[----:B------:R-:W-:Y:S05]  /*5c50*/  BSYNC B2 ;  /* 0x0000000000027941 */ /* 0x000fea0003800000 */
.L_x_11783:
[----:B------:R-:W-:Y:S05]  /*5c60*/  BRA `(.L_x_11785) ;  /* 0xffffffcc00107947 */ /* 0x000fea000383ffff */
.L_x_11631:
[----:B------:R-:W-:Y:S01]  /*5c70*/  BSSY B2, `(.L_x_11786) ;  /* 0x0000006000027945 */ /* 0x000fe20003800000 */
[----:B------:R-:W-:Y:S01]  /*5c80*/  MOV R29, R6 ;  /* 0x00000006001d7202 */ /* 0x000fe20000000f00 */
[----:B------:R-:W-:-:S07]  /*5c90*/  IMAD.MOV.U32 R28, RZ, RZ, -0x1 ;  /* 0xffffffffff1c7424 */ /* 0x000fce00078e00ff */
[----:B0-2-4-:R-:W-:Y:S05]  /*5ca0*/  WARPSYNC.COLLECTIVE R28, `(.L_x_11787) ;  /* 0x000000001c087348 */ /* 0x015fea0003c00000 */
[----:B0-----:R0:W1:Y:S02]  /*5cb0*/  SHFL.IDX P0, R28, R32, R29, R0 ;  /* 0x0000001d201c7389 */ /* 0x0010640000000000 */
[----:B012-4-:R-:W-:Y:S05]  /*5cc0*/  ENDCOLLECTIVE ;  /* 0x000000000000791b */ /* 0x017fea0003800000 */
.L_x_11787:
[----:B------:R-:W-:Y:S05]  /*5cd0*/  BSYNC B2 ;  /* 0x0000000000027941 */ /* 0x000fea0003800000 */
.L_x_11786:
[----:B------:R-:W-:Y:S05]  /*5ce0*/  BRA `(.L_x_11788) ;  /* 0xffffffcc00087947 */ /* 0x000fea000383ffff */
.L_x_11633:
[----:B------:R-:W-:Y:S01]  /*5cf0*/  BSSY B2, `(.L_x_11789) ;  /* 0x0000006000027945 */ /* 0x000fe20003800000 */
[----:B------:R-:W-:Y:S02]  /*5d00*/  IMAD.MOV.U32 R29, RZ, RZ, R5 ;  /* 0x000000ffff1d7224 */ /* 0x000fe400078e0005 */
[----:B------:R-:W-:-:S07]  /*5d10*/  IMAD.MOV.U32 R28, RZ, RZ, -0x1 ;  /* 0xffffffffff1c7424 */ /* 0x000fce00078e00ff */
[----:B0-2-4-:R-:W-:Y:S05]  /*5d20*/  WARPSYNC.COLLECTIVE R28, `(.L_x_11790) ;  /* 0x000000001c087348 */ /* 0x015fea0003c00000 */
[----:B0-----:R0:W1:Y:S02]  /*5d30*/  SHFL.IDX P0, R28, R32, R29, R0 ;  /* 0x0000001d201c7389 */ /* 0x0010640000000000 */
[----:B012-4-:R-:W-:Y:S05]  /*5d40*/  ENDCOLLECTIVE ;  /* 0x000000000000791b */ /* 0x017fea0003800000 */
.L_x_11790:
[----:B------:R-:W-:Y:S05]  /*5d50*/  BSYNC B2 ;  /* 0x0000000000027941 */ /* 0x000fea0003800000 */
.L_x_11789:
[----:B------:R-:W-:Y:S05]  /*5d60*/  BRA `(.L_x_11791) ;  /* 0xffffffcc00007947 */ /* 0x000fea000383ffff */
.L_x_11635:
[----:B------:R-:W-:Y:S01]  /*5d70*/  BSSY B2, `(.L_x_11792) ;  /* 0x0000006000027945 */ /* 0x000fe20003800000 */
[----:B------:R-:W-:Y:S01]  /*5d80*/  MOV R29, R4 ;  /* 0x00000004001d7202 */ /* 0x000fe20000000f00 */
[----:B------:R-:W-:-:S07]  /*5d90*/  IMAD.MOV.U32 R28, RZ, RZ, -0x1 ;  /* 0xffffffffff1c7424 */ /* 0x000fce00078e00ff */
[----:B0-2-4-:R-:W-:Y:S05]  /*5da0*/  WARPSYNC.COLLECTIVE R28, `(.L_x_11793) ;  /* 0x000000001c087348 */ /* 0x015fea0003c00000 */
[----:B0-----:R0:W1:Y:S02]  /*5db0*/  SHFL.IDX P0, R28, R32, R29, R0 ;  /* 0x0000001d201c7389 */ /* 0x0010640000000000 */
[----:B012-4-:R-:W-:Y:S05]  /*5dc0*/  ENDCOLLECTIVE ;  /* 0x000000000000791b */ /* 0x017fea0003800000 */
.L_x_11793:
[----:B------:R-:W-:Y:S05]  /*5dd0*/  BSYNC B2 ;  /* 0x0000000000027941 */ /* 0x000fea0003800000 */
.L_x_11792:
[----:B------:R-:W-:Y:S05]  /*5de0*/  BRA `(.L_x_11794) ;  /* 0xffffffc800f87947 */ /* 0x000fea000383ffff */
.L_x_11637:
[----:B------:R-:W-:Y:S01]  /*5df0*/  BSSY B2, `(.L_x_11795) ;  /* 0x0000006000027945 */ /* 0x000fe20003800000 */
[----:B------:R-:W-:Y:S02]  /*5e00*/  IMAD.MOV.U32 R29, RZ, RZ, R3 ;  /* 0x000000ffff1d7224 */ /* 0x000fe400078e0003 */
[----:B------:R-:W-:-:S07]  /*5e10*/  IMAD.MOV.U32 R28, RZ, RZ, -0x1 ;  /* 0xffffffffff1c7424 */ /* 0x000fce00078e00ff */
[----:B0-2-4-:R-:W-:Y:S05]  /*5e20*/  WARPSYNC.COLLECTIVE R28, `(.L_x_11796) ;  /* 0x000000001c087348 */ /* 0x015fea0003c00000 */
[----:B0-----:R0:W1:Y:S02]  /*5e30*/  SHFL.IDX P0, R28, R32, R29, R0 ;  /* 0x0000001d201c7389 */ /* 0x0010640000000000 */
[----:B012-4-:R-:W-:Y:S05]  /*5e40*/  ENDCOLLECTIVE ;  /* 0x000000000000791b */ /* 0x017fea0003800000 */
.L_x_11796:
[----:B------:R-:W-:Y:S05]  /*5e50*/  BSYNC B2 ;  /* 0x0000000000027941 */ /* 0x000fea0003800000 */
.L_x_11795:
[----:B------:R-:W-:Y:S05]  /*5e60*/  BRA `(.L_x_11797) ;  /* 0xffffffc800f07947 */ /* 0x000fea000383ffff */
.L_x_11639:
[----:B------:R-:W-:Y:S01]  /*5e70*/  BSSY B2, `(.L_x_11798) ;  /* 0x0000006000027945 */ /* 0x000fe20003800000 */
[----:B------:R-:W-:Y:S01]  /*5e80*/  MOV R29, R2 ;  /* 0x00000002001d7202 */ /* 0x000fe20000000f00 */
[----:B------:R-:W-:-:S07]  /*5e90*/  IMAD.MOV.U32 R28, RZ, RZ, -0x1 ;  /* 0xffffffffff1c7424 */ /* 0x000fce00078e00ff */
[----:B0-2-4-:R-:W-:Y:S05]  /*5ea0*/  WARPSYNC.COLLECTIVE R28, `(.L_x_11799) ;  /* 0x000000001c087348 */ /* 0x015fea0003c00000 */
[----:B0-----:R0:W1:Y:S02]  /*5eb0*/  SHFL.IDX P0, R28, R32, R29, R0 ;  /* 0x0000001d201c7389 */ /* 0x0010640000000000 */
[----:B012-4-:R-:W-:Y:S05]  /*5ec0*/  ENDCOLLECTIVE ;  /* 0x000000000000791b */ /* 0x017fea0003800000 */
.L_x_11799:
[----:B------:R-:W-:Y:S05]  /*5ed0*/  BSYNC B2 ;  /* 0x0000000000027941 */ /* 0x000fea0003800000 */
.L_x_11798:
[----:B------:R-:W-:Y:S05]  /*5ee0*/  BRA `(.L_x_11800) ;  /* 0xffffffc800e87947 */ /* 0x000fea000383ffff */
.L_x_11662:
[----:B------:R-:W-:Y:S01]  /*5ef0*/  BSSY B1, `(.L_x_11801) ;  /* 0x0000006000017945 */ /* 0x000fe20003800000 */
[----:B------:R-:W-:Y:S02]  /*5f00*/  IMAD.MOV.U32 R29, RZ, RZ, R27 ;  /* 0x000000ffff1d7224 */ /* 0x000fe400078e001b */
[----:B------:R-:W-:-:S07]  /*5f10*/  IMAD.MOV.U32 R28, RZ, RZ, -0x1 ;  /* 0xffffffffff1c7424 */ /* 0x000fce00078e00ff */
[----:B0---4-:R-:W-:Y:S05]  /*5f20*/  WARPSYNC.COLLECTIVE R28, `(.L_x_11802) ;  /* 0x000000001c087348 */ /* 0x011fea0003c00000 */
[----:B0-----:R0:W1:Y:S02]  /*5f30*/  SHFL.IDX P0, R28, R32, R29, R0 ;  /* 0x0000001d201c7389 */ /* 0x0010640000000000 */
[----:B01--4-:R-:W-:Y:S05]  /*5f40*/  ENDCOLLECTIVE ;  /* 0x000000000000791b */ /* 0x013fea0003800000 */
.L_x_11802:
[----:B------:R-:W-:Y:S05]  /*5f50*/  BSYNC B1 ;  /* 0x0000000000017941 */ /* 0x000fea0003800000 */
.L_x_11801:
[----:B------:R-:W-:Y:S05]  /*5f60*/  BRA `(.L_x_11803) ;  /* 0xffffffd800147947 */ /* 0x000fea000383ffff */
.L_x_11664:
[----:B------:R-:W-:Y:S01]  /*5f70*/  BSSY B1, `(.L_x_11804) ;  /* 0x0000006000017945 */ /* 0x000fe20003800000 */
[----:B------:R-:W-:Y:S01]  /*5f80*/  MOV R29, R16 ;  /* 0x00000010001d7202 */ /* 0x000fe20000000f00 */
[----:B------:R-:W-:-:S07]  /*5f90*/  IMAD.MOV.U32 R28, RZ, RZ, -0x1 ;  /* 0xffffffffff1c7424 */ /* 0x000fce00078e00ff */
[----:B0---4-:R-:W-:Y:S05]  /*5fa0*/  WARPSYNC.COLLECTIVE R28, `(.L_x_11805) ;  /* 0x000000001c087348 */ /* 0x011fea0003c00000 */
[----:B0-----:R0:W1:Y:S02]  /*5fb0*/  SHFL.IDX P0, R28, R32, R29, R0 ;  /* 0x0000001d201c7389 */ /* 0x0010640000000000 */
[----:B01--4-:R-:W-:Y:S05]  /*5fc0*/  ENDCOLLECTIVE ;  /* 0x000000000000791b */ /* 0x013fea0003800000 */
.L_x_11805:
[----:B------:R-:W-:Y:S05]  /*5fd0*/  BSYNC B1 ;  /* 0x0000000000017941 */ /* 0x000fea0003800000 */
.L_x_11804:
[----:B------:R-:W-:Y:S05]  /*5fe0*/  BRA `(.L_x_11806) ;  /* 0xffffffd800087947 */ /* 0x000fea000383ffff */
.L_x_11666:
[----:B------:R-:W-:Y:S01]  /*5ff0*/  BSSY B1, `(.L_x_11807) ;  /* 0x0000006000017945 */ /* 0x000fe20003800000 */
[----:B------:R-:W-:Y:S02]  /*6000*/  IMAD.MOV.U32 R29, RZ, RZ, R15 ;  /* 0x000000ffff1d7224 */ /* 0x000fe400078e000f */
[----:B------:R-:W-:-:S07]  /*6010*/  IMAD.MOV.U32 R28, RZ, RZ, -0x1 ;  /* 0xffffffffff1c7424 */ /* 0x000fce00078e00ff */
[----:B0---4-:R-:W-:Y:S05]  /*6020*/  WARPSYNC.COLLECTIVE R28, `(.L_x_11808) ;  /* 0x000000001c087348 */ /* 0x011fea0003c00000 */
[----:B0-----:R0:W1:Y:S02]  /*6030*/  SHFL.IDX P0, R28, R32, R29, R0 ;  /* 0x0000001d201c7389 */ /* 0x0010640000000000 */
[----:B01--4-:R-:W-:Y:S05]  /*6040*/  ENDCOLLECTIVE ;  /* 0x000000000000791b */ /* 0x013fea0003800000 */
.L_x_11808:
[----:B------:R-:W-:Y:S05]  /*6050*/  BSYNC B1 ;  /* 0x0000000000017941 */ /* 0x000fea0003800000 */
.L_x_11807:
[----:B------:R-:W-:Y:S05]  /*6060*/  BRA `(.L_x_11809) ;  /* 0xffffffd400fc7947 */ /* 0x000fea000383ffff */
.L_x_11668:
[----:B------:R-:W-:Y:S01]  /*6070*/  BSSY B1, `(.L_x_11810) ;  /* 0x0000006000017945 */ /* 0x000fe20003800000 */
[----:B------:R-:W-:Y:S01]  /*6080*/  MOV R29, R14 ;  /* 0x0000000e001d7202 */ /* 0x000fe20000000f00 */
[----:B------:R-:W-:-:S07]  /*6090*/  IMAD.MOV.U32 R28, RZ, RZ, -0x1 ;  /* 0xffffffffff1c7424 */ /* 0x000fce00078e00ff */
[----:B0---4-:R-:W-:Y:S05]  /*60a0*/  WARPSYNC.COLLECTIVE R28, `(.L_x_11811) ;  /* 0x000000001c087348 */ /* 0x011fea0003c00000 */
[----:B0-----:R0:W1:Y:S02]  /*60b0*/  SHFL.IDX P0, R28, R32, R29, R0 ;  /* 0x0000001d201c7389 */ /* 0x0010640000000000 */
[----:B01--4-:R-:W-:Y:S05]  /*60c0*/  ENDCOLLECTIVE ;  /* 0x000000000000791b */ /* 0x013fea0003800000 */
.L_x_11811:
[----:B------:R-:W-:Y:S05]  /*60d0*/  BSYNC B1 ;  /* 0x0000000000017941 */ /* 0x000fea0003800000 */
.L_x_11810:
[----:B------:R-:W-:Y:S05]  /*60e0*/  BRA `(.L_x_11812) ;  /* 0xffffffd400f07947 */ /* 0x000fea000383ffff */
.L_x_11670:
[----:B------:R-:W-:Y:S01]  /*60f0*/  BSSY B1, `(.L_x_11813) ;  /* 0x0000006000017945 */ /* 0x000fe20003800000 */
[----:B------:R-:W-:Y:S02]  /*6100*/  IMAD.MOV.U32 R29, RZ, RZ, R13 ;  /* 0x000000ffff1d7224 */ /* 0x000fe400078e000d */
[----:B------:R-:W-:-:S07]  /*6110*/  IMAD.MOV.U32 R28, RZ, RZ, -0x1 ;  /* 0xffffffffff1c7424 */ /* 0x000fce00078e00ff */
[----:B0---4-:R-:W-:Y:S05]  /*6120*/  WARPSYNC.COLLECTIVE R28, `(.L_x_11814) ;  /* 0x000000001c087348 */ /* 0x011fea0003c00000 */
[----:B0-----:R0:W1:Y:S02]  /*6130*/  SHFL.IDX P0, R28, R32, R29, R0 ;  /* 0x0000001d201c7389 */ /* 0x0010640000000000 */
[----:B01--4-:R-:W-:Y:S05]  /*6140*/  ENDCOLLECTIVE ;  /* 0x000000000000791b */ /* 0x013fea0003800000 */
.L_x_11814:
[----:B------:R-:W-:Y:S05]  /*6150*/  BSYNC B1 ;  /* 0x0000000000017941 */ /* 0x000fea0003800000 */
.L_x_11813:
[----:B------:R-:W-:Y:S05]  /*6160*/  BRA `(.L_x_11815) ;  /* 0xffffffd400e47947 */ /* 0x000fea000383ffff */
.L_x_11672:
[----:B------:R-:W-:Y:S01]  /*6170*/  BSSY B1, `(.L_x_11816) ;  /* 0x0000006000017945 */ /* 0x000fe20003800000 */
[----:B------:R-:W-:Y:S01]  /*6180*/  MOV R29, R12 ;  /* 0x0000000c001d7202 */ /* 0x000fe20000000f00 */
[----:B------:R-:W-:-:S07]  /*6190*/  IMAD.MOV.U32 R28, RZ, RZ, -0x1 ;  /* 0xffffffffff1c7424 */ /* 0x000fce00078e00ff */
[----:B0---4-:R-:W-:Y:S05]  /*61a0*/  WARPSYNC.COLLECTIVE R28, `(.L_x_11817) ;  /* 0x000000001c087348 */ /* 0x011fea0003c00000 */
[----:B0-----:R0:W1:Y:S02]  /*61b0*/  SHFL.IDX P0, R28, R32, R29, R0 ;  /* 0x0000001d201c7389 */ /* 0x0010640000000000 */
[----:B01--4-:R-:W-:Y:S05]  /*61c0*/  ENDCOLLECTIVE ;  /* 0x000000000000791b */ /* 0x013fea0003800000 */
.L_x_11817:
[----:B------:R-:W-:Y:S05]  /*61d0*/  BSYNC B1 ;  /* 0x0000000000017941 */ /* 0x000fea0003800000 */
.L_x_11816:
[----:B------:R-:W-:Y:S05]  /*61e0*/  BRA `(.L_x_11818) ;  /* 0xffffffd400e07947 */ /* 0x000fea000383ffff */
.L_x_11674:
[----:B------:R-:W-:Y:S01]  /*61f0*/  BSSY B1, `(.L_x_11819) ;  /* 0x0000006000017945 */ /* 0x000fe20003800000 */
[----:B------:R-:W-:Y:S02]  /*6200*/  IMAD.MOV.U32 R29, RZ, RZ, R11 ;  /* 0x000000ffff1d7224 */ /* 0x000fe400078e000b */
[----:B------:R-:W-:-:S07]  /*6210*/  IMAD.MOV.U32 R28, RZ, RZ, -0x1 ;  /* 0xffffffffff1c7424 */ /* 0x000fce00078e00ff */
[----:B0---4-:R-:W-:Y:S05]  /*6220*/  WARPSYNC.COLLECTIVE R28, `(.L_x_11820) ;  /* 0x000000001c087348 */ /* 0x011fea0003c00000 */
[----:B0-----:R0:W1:Y:S02]  /*6230*/  SHFL.IDX P0, R28, R32, R29, R0 ;  /* 0x0000001d201c7389 */ /* 0x0010640000000000 */
[----:B01--4-:R-:W-:Y:S05]  /*6240*/  ENDCOLLECTIVE ;  /* 0x000000000000791b */ /* 0x013fea0003800000 */
.L_x_11820:
[----:B------:R-:W-:Y:S05]  /*6250*/  BSYNC B1 ;  /* 0x0000000000017941 */ /* 0x000fea0003800000 */
.L_x_11819:
[----:B------:R-:W-:Y:S05]  /*6260*/  BRA `(.L_x_11821) ;  /* 0xffffffd400d87947 */ /* 0x000fea000383ffff */
.L_x_11676:
[----:B------:R-:W-:Y:S01]  /*6270*/  BSSY B1, `(.L_x_11822) ;  /* 0x0000006000017945 */ /* 0x000fe20003800000 */
[----:B------:R-:W-:Y:S01]  /*6280*/  MOV R29, R10 ;  /* 0x0000000a001d7202 */ /* 0x000fe20000000f00 */
[----:B------:R-:W-:-:S07]  /*6290*/  IMAD.MOV.U32 R28, RZ, RZ, -0x1 ;  /* 0xffffffffff1c7424 */ /* 0x000fce00078e00ff */
[----:B0---4-:R-:W-:Y:S05]  /*62a0*/  WARPSYNC.COLLECTIVE R28, `(.L_x_11823) ;  /* 0x000000001c087348 */ /* 0x011fea0003c00000 */
[----:B0-----:R0:W1:Y:S02]  /*62b0*/  SHFL.IDX P0, R28, R32, R29, R0 ;  /* 0x0000001d201c7389 */ /* 0x0010640000000000 */
[----:B01--4-:R-:W-:Y:S05]  /*62c0*/  ENDCOLLECTIVE ;  /* 0x000000000000791b */ /* 0x013fea0003800000 */
.L_x_11823:
[----:B------:R-:W-:Y:S05]  /*62d0*/  BSYNC B1 ;  /* 0x0000000000017941 */ /* 0x000fea0003800000 */
.L_x_11822:
[----:B------:R-:W-:Y:S05]  /*62e0*/  BRA `(.L_x_11824) ;  /* 0xffffffd400d07947 */ /* 0x000fea000383ffff */
.L_x_11678:
[----:B------:R-:W-:Y:S01]  /*62f0*/  BSSY B1, `(.L_x_11825) ;  /* 0x0000006000017945 */ /* 0x000fe20003800000 */
[----:B------:R-:W-:Y:S02]  /*6300*/  IMAD.MOV.U32 R29, RZ, RZ, R9 ;  /* 0x000000ffff1d7224 */ /* 0x000fe400078e0009 */
[----:B------:R-:W-:-:S07]  /*6310*/  IMAD.MOV.U32 R28, RZ, RZ, -0x1 ;  /* 0xffffffffff1c7424 */ /* 0x000fce00078e00ff */
[----:B0---4-:R-:W-:Y:S05]  /*6320*/  WARPSYNC.COLLECTIVE R28, `(.L_x_11826) ;  /* 0x000000001c087348 */ /* 0x011fea0003c00000 */
[----:B0-----:R0:W1:Y:S02]  /*6330*/  SHFL.IDX P0, R28, R32, R29, R0 ;  /* 0x0000001d201c7389 */ /* 0x0010640000000000 */
[----:B01--4-:R-:W-:Y:S05]  /*6340*/  ENDCOLLECTIVE ;  /* 0x000000000000791b */ /* 0x013fea0003800000 */
.L_x_11826:
[----:B------:R-:W-:Y:S05]  /*6350*/  BSYNC B1 ;  /* 0x0000000000017941 */ /* 0x000fea0003800000 */
.L_x_11825:
[----:B------:R-:W-:Y:S05]  /*6360*/  BRA `(.L_x_11827) ;  /* 0xffffffd400c87947 */ /* 0x000fea000383ffff */
.L_x_11680:
[----:B------:R-:W-:Y:S01]  /*6370*/  BSSY B1, `(.L_x_11828) ;  /* 0x0000006000017945 */ /* 0x000fe20003800000 */
[----:B------:R-:W-:Y:S01]  /*6380*/  MOV R29, R8 ;  /* 0x00000008001d7202 */ /* 0x000fe20000000f00 */
[----:B------:R-:W-:-:S07]  /*6390*/  IMAD.MOV.U32 R28, RZ, RZ, -0x1 ;  /* 0xffffffffff1c7424 */ /* 0x000fce00078e00ff */
[----:B0---4-:R-:W-:Y:S05]  /*63a0*/  WARPSYNC.COLLECTIVE R28, `(.L_x_11829) ;  /* 0x000000001c087348 */ /* 0x011fea0003c00000 */
[----:B0-----:R0:W1:Y:S02]  /*63b0*/  SHFL.IDX P0, R28, R32, R29, R0 ;  /* 0x0000001d201c7389 */ /* 0x0010640000000000 */
[----:B01--4-:R-:W-:Y:S05]  /*63c0*/  ENDCOLLECTIVE ;  /* 0x000000000000791b */ /* 0x013fea0003800000 */
.L_x_11829:
[----:B------:R-:W-:Y:S05]  /*63d0*/  BSYNC B1 ;  /* 0x0000000000017941 */ /* 0x000fea0003800000 */
.L_x_11828:
[----:B------:R-:W-:Y:S05]  /*63e0*/  BRA `(.L_x_11830) ;  /* 0xffffffd400c07947 */ /* 0x000fea000383ffff */
.L_x_11682:
[----:B------:R-:W-:Y:S01]  /*63f0*/  BSSY B1, `(.L_x_11831) ;  /* 0x0000006000017945 */ /* 0x000fe20003800000 */
[----:B------:R-:W-:Y:S02]  /*6400*/  IMAD.MOV.U32 R29, RZ, RZ, R7 ;  /* 0x000000ffff1d7224 */ /* 0x000fe400078e0007 */
[----:B------:R-:W-:-:S07]  /*6410*/  IMAD.MOV.U32 R28, RZ, RZ, -0x1 ;  /* 0xffffffffff1c7424 */ /* 0x000fce00078e00ff */
[----:B0---4-:R-:W-:Y:S05]  /*6420*/  WARPSYNC.COLLECTIVE R28, `(.L_x_11832) ;  /* 0x000000001c087348 */ /* 0x011fea0003c00000 */
[----:B0-----:R0:W1:Y:S02]  /*6430*/  SHFL.IDX P0, R28, R32, R29, R0 ;  /* 0x0000001d201c7389 */ /* 0x0010640000000000 */
[----:B01--4-:R-:W-:Y:S05]  /*6440*/  ENDCOLLECTIVE ;  /* 0x000000000000791b */ /* 0x013fea0003800000 */
.L_x_11832:
[----:B------:R-:W-:Y:S05]  /*6450*/  BSYNC B1 ;  /* 0x0000000000017941 */ /* 0x000fea0003800000 */
.L_x_11831:
[----:B------:R-:W-:Y:S05]  /*6460*/  BRA `(.L_x_11833) ;  /* 0xffffffd400b87947 */ /* 0x000fea000383ffff */
.L_x_11684:
[----:B------:R-:W-:Y:S01]  /*6470*/  BSSY B1, `(.L_x_11834) ;  /* 0x0000006000017945 */ /* 0x000fe20003800000 */
[----:B------:R-:W-:Y:S01]  /*6480*/  MOV R29, R6 ;  /* 0x00000006001d7202 */ /* 0x000fe20000000f00 */
[----:B------:R-:W-:-:S07]  /*6490*/  IMAD.MOV.U32 R28, RZ, RZ, -0x1 ;  /* 0xffffffffff1c7424 */ /* 0x000fce00078e00ff */
[----:B0---4-:R-:W-:Y:S05]  /*64a0*/  WARPSYNC.COLLECTIVE R28, `(.L_x_11835) ;  /* 0x000000001c087348 */ /* 0x011fea0003c00000 */
[----:B0-----:R0:W1:Y:S02]  /*64b0*/  SHFL.IDX P0, R28, R32, R29, R0 ;  /* 0x0000001d201c7389 */ /* 0x0010640000000000 */
[----:B01--4-:R-:W-:Y:S05]  /*64c0*/  ENDCOLLECTIVE ;  /* 0x000000000000791b */ /* 0x013fea0003800000 */
.L_x_11835:
[----:B------:R-:W-:Y:S05]  /*64d0*/  BSYNC B1 ;  /* 0x0000000000017941 */ /* 0x000fea0003800000 */
.L_x_11834:
[----:B------:R-:W-:Y:S05]  /*64e0*/  BRA `(.L_x_11836) ;  /* 0xffffffd400b07947 */ /* 0x000fea000383ffff */
.L_x_11686:
[----:B------:R-:W-:Y:S01]  /*64f0*/  BSSY B1, `(.L_x_11837) ;  /* 0x0000006000017945 */ /* 0x000fe20003800000 */
[----:B------:R-:W-:Y:S02]  /*6500*/  IMAD.MOV.U32 R29, RZ, RZ, R5 ;  /* 0x000000ffff1d7224 */ /* 0x000fe400078e0005 */
[----:B------:R-:W-:-:S07]  /*6510*/  IMAD.MOV.U32 R28, RZ, RZ, -0x1 ;  /* 0xffffffffff1c7424 */ /* 0x000fce00078e00ff */
[----:B0---4-:R-:W-:Y:S05]  /*6520*/  WARPSYNC.COLLECTIVE R28, `(.L_x_11838) ;  /* 0x000000001c087348 */ /* 0x011fea0003c00000 */
[----:B0-----:R0:W1:Y:S02]  /*6530*/  SHFL.IDX P0, R28, R32, R29, R0 ;  /* 0x0000001d201c7389 */ /* 0x0010640000000000 */
[----:B01--4-:R-:W-:Y:S05]  /*6540*/  ENDCOLLECTIVE ;  /* 0x000000000000791b */ /* 0x013fea0003800000 */
.L_x_11838:
[----:B------:R-:W-:Y:S05]  /*6550*/  BSYNC B1 ;  /* 0x0000000000017941 */ /* 0x000fea0003800000 */
.L_x_11837:
[----:B------:R-:W-:Y:S05]  /*6560*/  BRA `(.L_x_11839) ;  /* 0xffffffd400a87947 */ /* 0x000fea000383ffff */
.L_x_11688:
[----:B------:R-:W-:Y:S01]  /*6570*/  BSSY B1, `(.L_x_11840) ;  /* 0x0000006000017945 */ /* 0x000fe20003800000 */
[----:B------:R-:W-:Y:S01]  /*6580*/  MOV R29, R4 ;  /* 0x00000004001d7202 */ /* 0x000fe20000000f00 */
[----:B------:R-:W-:-:S07]  /*6590*/  IMAD.MOV.U32 R28, RZ, RZ, -0x1 ;  /* 0xffffffffff1c7424 */ /* 0x000fce00078e00ff */
[----:B0---4-:R-:W-:Y:S05]  /*65a0*/  WARPSYNC.COLLECTIVE R28, `(.L_x_11841) ;  /* 0x000000001c087348 */ /* 0x011fea0003c00000 */
[----:B0-----:R0:W1:Y:S02]  /*65b0*/  SHFL.IDX P0, R28, R32, R29, R0 ;  /* 0x0000001d201c7389 */ /* 0x0010640000000000 */
[----:B01--4-:R-:W-:Y:S05]  /*65c0*/  ENDCOLLECTIVE ;  /* 0x000000000000791b */ /* 0x013fea0003800000 */
.L_x_11841:
[----:B------:R-:W-:Y:S05]  /*65d0*/  BSYNC B1 ;  /* 0x0000000000017941 */ /* 0x000fea0003800000 */
.L_x_11840:
[----:B------:R-:W-:Y:S05]  /*65e0*/  BRA `(.L_x_11842) ;  /* 0xffffffd400a07947 */ /* 0x000fea000383ffff */
.L_x_11690:
[----:B------:R-:W-:Y:S01]  /*65f0*/  BSSY B1, `(.L_x_11843) ;  /* 0x0000006000017945 */ /* 0x000fe20003800000 */
[----:B------:R-:W-:Y:S02]  /*6600*/  IMAD.MOV.U32 R29, RZ, RZ, R3 ;  /* 0x000000ffff1d7224 */ /* 0x000fe400078e0003 */
[----:B------:R-:W-:-:S07]  /*6610*/  IMAD.MOV.U32 R28, RZ, RZ, -0x1 ;  /* 0xffffffffff1c7424 */ /* 0x000fce00078e00ff */
[----:B0---4-:R-:W-:Y:S05]  /*6620*/  WARPSYNC.COLLECTIVE R28, `(.L_x_11844) ;  /* 0x000000001c087348 */ /* 0x011fea0003c00000 */
[----:B0-----:R0:W1:Y:S02]  /*6630*/  SHFL.IDX P0, R28, R32, R29, R0 ;  /* 0x0000001d201c7389 */ /* 0x0010640000000000 */
[----:B01--4-:R-:W-:Y:S05]  /*6640*/  ENDCOLLECTIVE ;  /* 0x000000000000791b */ /* 0x013fea0003800000 */
.L_x_11844:
[----:B------:R-:W-:Y:S05]  /*6650*/  BSYNC B1 ;  /* 0x0000000000017941 */ /* 0x000fea0003800000 */
.L_x_11843:
[----:B------:R-:W-:Y:S05]  /*6660*/  BRA `(.L_x_11845) ;  /* 0xffffffd400987947 */ /* 0x000fea000383ffff */
.L_x_11692:
[----:B------:R-:W-:Y:S01]  /*6670*/  BSSY B1, `(.L_x_11846) ;  /* 0x0000006000017945 */ /* 0x000fe20003800000 */
[----:B------:R-:W-:Y:S01]  /*6680*/  MOV R29, R2 ;  /* 0x00000002001d7202 */ /* 0x000fe20000000f00 */
[----:B------:R-:W-:-:S07]  /*6690*/  IMAD.MOV.U32 R28, RZ, RZ, -0x1 ;  /* 0xffffffffff1c7424 */ /* 0x000fce00078e00ff */
[----:B0---4-:R-:W-:Y:S05]  /*66a0*/  WARPSYNC.COLLECTIVE R28, `(.L_x_11847) ;  /* 0x000000001c087348 */ /* 0x011fea0003c00000 */
[----:B0-----:R0:W1:Y:S02]  /*66b0*/  SHFL.IDX P0, R28, R32, R29, R0 ;  /* 0x0000001d201c7389 */ /* 0x0010640000000000 */
[----:B01--4-:R-:W-:Y:S05]  /*66c0*/  ENDCOLLECTIVE ;  /* 0x000000000000791b */ /* 0x013fea0003800000 */
.L_x_11847:
[----:B------:R-:W-:Y:S05]  /*66d0*/  BSYNC B1 ;  /* 0x0000000000017941 */ /* 0x000fea0003800000 */
.L_x_11846:
[----:B------:R-:W-:Y:S05]  /*66e0*/  BRA `(.L_x_11848) ;  /* 0xffffffd400907947 */ /* 0x000fea000383ffff */
.L_x_11713:
[----:B------:R-:W-:Y:S02]  /*66f0*/  IMAD.MOV.U32 R28, RZ, RZ, -0x1 ;  /* 0xffffffffff1c7424 */ /* 0x000fe400078e00ff */
[----:B------:R-:W-:-:S07]  /*6700*/  IMAD.MOV.U32 R29, RZ, RZ, R27 ;  /* 0x000000ffff1d7224 */ /* 0x000fce00078e001b */
[----:B0---4-:R-:W-:Y:S05]  /*6710*/  WARPSYNC.COLLECTIVE R28, `(.L_x_11849) ;  /* 0x000000001c087348 */ /* 0x011fea0003c00000 */
[----:B0-----:R0:W1:Y:S02]  /*6720*/  SHFL.IDX P0, R28, R32, R29, R0 ;  /* 0x0000001d201c7389 */ /* 0x0010640000000000 */
[----:B01--4-:R-:W-:Y:S05]  /*6730*/  ENDCOLLECTIVE ;  /* 0x000000000000791b */ /* 0x013fea0003800000 */
.L_x_11849:
[----:B------:R-:W-:Y:S01]  /*6740*/  MOV R57, R28 ;  /* 0x0000001c00397202 */ /* 0x000fe20000000f00 */
[----:B------:R-:W-:Y:S06]  /*6750*/  BRA `(.L_x_11850) ;  /* 0xffffffe000b07947 */ /* 0x000fec000383ffff */
.L_x_11715:
[----:B------:R-:W-:Y:S01]  /*6760*/  BSSY B0, `(.L_x_11851) ;  /* 0x0000006000007945 */ /* 0x000fe20003800000 */
[----:B------:R-:W-:Y:S02]  /*6770*/  IMAD.MOV.U32 R29, RZ, RZ, R16 ;  /* 0x000000ffff1d7224 */ /* 0x000fe400078e0010 */
[----:B------:R-:W-:-:S07]  /*6780*/  IMAD.MOV.U32 R28, RZ, RZ, -0x1 ;  /* 0xffffffffff1c7424 */ /* 0x000fce00078e00ff */
[----:B0---4-:R-:W-:Y:S05]  /*6790*/  WARPSYNC.COLLECTIVE R28, `(.L_x_11852) ;  /* 0x000000001c087348 */ /* 0x011fea0003c00000 */
[----:B0-----:R0:W1:Y:S02]  /*67a0*/  SHFL.IDX P0, R28, R32, R29, R0 ;  /* 0x0000001d201c7389 */ /* 0x0010640000000000 */
[----:B01--4-:R-:W-:Y:S05]  /*67b0*/  ENDCOLLECTIVE ;  /* 0x000000000000791b */ /* 0x013fea0003800000 */
.L_x_11852:
[----:B------:R-:W-:Y:S05]  /*67c0*/  BSYNC B0 ;  /* 0x0000000000007941 */ /* 0x000fea0003800000 */
.L_x_11851:
[----:B------:R-:W-:Y:S05]  /*67d0*/  BRA `(.L_x_11853) ;  /* 0xffffffe000a47947 */ /* 0x000fea000383ffff */
.L_x_11717:
[----:B------:R-:W-:Y:S01]  /*67e0*/  BSSY B0, `(.L_x_11854) ;  /* 0x0000006000007945 */ /* 0x000fe20003800000 */
[----:B------:R-:W-:Y:S01]  /*67f0*/  IMAD.MOV.U32 R29, RZ, RZ, R15 ;  /* 0x000000ffff1d7224 */ /* 0x000fe200078e000f */
[----:B------:R-:W-:-:S07]  /*6800*/  MOV R28, 0xffffffff ;  /* 0xffffffff001c7802 */ /* 0x000fce0000000f00 */
[----:B0---4-:R-:W-:Y:S05]  /*6810*/  WARPSYNC.COLLECTIVE R28, `(.L_x_11855) ;  /* 0x000000001c087348 */ /* 0x011fea0003c00000 */
[----:B0-----:R0:W1:Y:S02]  /*6820*/  SHFL.IDX P0, R28, R32, R29, R0 ;  /* 0x0000001d201c7389 */ /* 0x0010640000000000 */
[----:B01--4-:R-:W-:Y:S05]  /*6830*/  ENDCOLLECTIVE ;  /* 0x000000000000791b */ /* 0x013fea0003800000 */
.L_x_11855:
[----:B------:R-:W-:Y:S05]  /*6840*/  BSYNC B0 ;  /* 0x0000000000007941 */ /* 0x000fea0003800000 */
.L_x_11854:
[----:B------:R-:W-:Y:S05]  /*6850*/  BRA `(.L_x_11856) ;  /* 0xffffffe000987947 */ /* 0x000fea000383ffff */
.L_x_11719:
[----:B------:R-:W-:Y:S01]  /*6860*/  BSSY B0, `(.L_x_11857) ;  /* 0x0000006000007945 */ /* 0x000fe20003800000 */
[----:B------:R-:W-:Y:S02]  /*6870*/  IMAD.MOV.U32 R29, RZ, RZ, R14 ;  /* 0x000000ffff1d7224 */ /* 0x000fe400078e000e */
[----:B------:R-:W-:-:S07]  /*6880*/  IMAD.MOV.U32 R28, RZ, RZ, -0x1 ;  /* 0xffffffffff1c7424 */ /* 0x000fce00078e00ff */
[----:B0---4-:R-:W-:Y:S05]  /*6890*/  WARPSYNC.COLLECTIVE R28, `(.L_x_11858) ;  /* 0x000000001c087348 */ /* 0x011fea0003c00000 */
[----:B0-----:R0:W1:Y:S02]  /*68a0*/  SHFL.IDX P0, R28, R32, R29, R0 ;  /* 0x0000001d201c7389 */ /* 0x0010640000000000 */
[----:B01--4-:R-:W-:Y:S05]  /*68b0*/  ENDCOLLECTIVE ;  /* 0x000000000000791b */ /* 0x013fea0003800000 */
.L_x_11858:
[----:B------:R-:W-:Y:S05]  /*68c0*/  BSYNC B0 ;  /* 0x0000000000007941 */ /* 0x000fea0003800000 */
.L_x_11857:
[----:B------:R-:W-:Y:S05]  /*68d0*/  BRA `(.L_x_11859) ;  /* 0xffffffe0008c7947 */ /* 0x000fea000383ffff */
.L_x_11721:
[----:B------:R-:W-:Y:S01]  /*68e0*/  BSSY B0, `(.L_x_11860) ;  /* 0x0000006000007945 */ /* 0x000fe20003800000 */
[----:B------:R-:W-:Y:S01]  /*68f0*/  IMAD.MOV.U32 R29, RZ, RZ, R13 ;  /* 0x000000ffff1d7224 */ /* 0x000fe200078e000d */
[----:B------:R-:W-:-:S07]  /*6900*/  MOV R28, 0xffffffff ;  /* 0xffffffff001c7802 */ /* 0x000fce0000000f00 */
[----:B0---4-:R-:W-:Y:S05]  /*6910*/  WARPSYNC.COLLECTIVE R28, `(.L_x_11861) ;  /* 0x000000001c087348 */ /* 0x011fea0003c00000 */
[----:B0-----:R0:W1:Y:S02]  /*6920*/  SHFL.IDX P0, R28, R32, R29, R0 ;  /* 0x0000001d201c7389 */ /* 0x0010640000000000 */
[----:B01--4-:R-:W-:Y:S05]  /*6930*/  ENDCOLLECTIVE ;  /* 0x000000000000791b */ /* 0x013fea0003800000 */
.L_x_11861:
[----:B------:R-:W-:Y:S05]  /*6940*/  BSYNC B0 ;  /* 0x0000000000007941 */ /* 0x000fea0003800000 */
.L_x_11860:
[----:B------:R-:W-:Y:S05]  /*6950*/  BRA `(.L_x_11862) ;  /* 0xffffffe000887947 */ /* 0x000fea000383ffff */
.L_x_11723:
[----:B------:R-:W-:Y:S01]  /*6960*/  BSSY B0, `(.L_x_11863) ;  /* 0x0000006000007945 */ /* 0x000fe20003800000 */
[----:B------:R-:W-:Y:S02]  /*6970*/  IMAD.MOV.U32 R29, RZ, RZ, R12 ;  /* 0x000000ffff1d7224 */ /* 0x000fe400078e000c */
[----:B------:R-:W-:-:S07]  /*6980*/  IMAD.MOV.U32 R28, RZ, RZ, -0x1 ;  /* 0xffffffffff1c7424 */ /* 0x000fce00078e00ff */
[----:B0---4-:R-:W-:Y:S05]  /*6990*/  WARPSYNC.COLLECTIVE R28, `(.L_x_11864) ;  /* 0x000000001c087348 */ /* 0x011fea0003c00000 */
[----:B0-----:R0:W1:Y:S02]  /*69a0*/  SHFL.IDX P0, R28, R32, R29, R0 ;  /* 0x0000001d201c7389 */ /* 0x0010640000000000 */
[----:B01--4-:R-:W-:Y:S05]  /*69b0*/  ENDCOLLECTIVE ;  /* 0x000000000000791b */ /* 0x013fea0003800000 */
.L_x_11864:
[----:B------:R-:W-:Y:S05]  /*69c0*/  BSYNC B0 ;  /* 0x0000000000007941 */ /* 0x000fea0003800000 */
.L_x_11863:
[----:B------:R-:W-:Y:S05]  /*69d0*/  BRA `(.L_x_11865) ;  /* 0xffffffe000807947 */ /* 0x000fea000383ffff */
.L_x_11725:
[----:B------:R-:W-:Y:S01]  /*69e0*/  BSSY B0, `(.L_x_11866) ;  /* 0x0000006000007945 */ /* 0x000fe20003800000 */
[----:B------:R-:W-:Y:S01]  /*69f0*/  IMAD.MOV.U32 R29, RZ, RZ, R11 ;  /* 0x000000ffff1d7224 */ /* 0x000fe200078e000b */
[----:B------:R-:W-:-:S07]  /*6a00*/  MOV R28, 0xffffffff ;  /* 0xffffffff001c7802 */ /* 0x000fce0000000f00 */
[----:B0---4-:R-:W-:Y:S05]  /*6a10*/  WARPSYNC.COLLECTIVE R28, `(.L_x_11867) ;  /* 0x000000001c087348 */ /* 0x011fea0003c00000 */
[----:B0-----:R0:W1:Y:S02]  /*6a20*/  SHFL.IDX P0, R28, R32, R29, R0 ;  /* 0x0000001d201c7389 */ /* 0x0010640000000000 */
[----:B01--4-:R-:W-:Y:S05]  /*6a30*/  ENDCOLLECTIVE ;  /* 0x000000000000791b */ /* 0x013fea0003800000 */
.L_x_11867:
[----:B------:R-:W-:Y:S05]  /*6a40*/  BSYNC B0 ;  /* 0x0000000000007941 */ /* 0x000fea0003800000 */
.L_x_11866:
[----:B------:R-:W-:Y:S05]  /*6a50*/  BRA `(.L_x_11868) ;  /* 0xffffffe000787947 */ /* 0x000fea000383ffff */
.L_x_11727:
[----:B------:R-:W-:Y:S01]  /*6a60*/  BSSY B0, `(.L_x_11869) ;  /* 0x0000006000007945 */ /* 0x000fe20003800000 */
[----:B------:R-:W-:Y:S02]  /*6a70*/  IMAD.MOV.U32 R29, RZ, RZ, R10 ;  /* 0x000000ffff1d7224 */ /* 0x000fe400078e000a */
[----:B------:R-:W-:-:S07]  /*6a80*/  IMAD.MOV.U32 R28, RZ, RZ, -0x1 ;  /* 0xffffffffff1c7424 */ /* 0x000fce00078e00ff */
[----:B0---4-:R-:W-:Y:S05]  /*6a90*/  WARPSYNC.COLLECTIVE R28, `(.L_x_11870) ;  /* 0x000000001c087348 */ /* 0x011fea0003c00000 */
[----:B0-----:R0:W1:Y:S02]  /*6aa0*/  SHFL.IDX P0, R28, R32, R29, R0 ;  /* 0x0000001d201c7389 */ /* 0x0010640000000000 */
[----:B01--4-:R-:W-:Y:S05]  /*6ab0*/  ENDCOLLECTIVE ;  /* 0x000000000000791b */ /* 0x013fea0003800000 */
.L_x_11870:
[----:B------:R-:W-:Y:S05]  /*6ac0*/  BSYNC B0 ;  /* 0x0000000000007941 */ /* 0x000fea0003800000 */
.L_x_11869:
[----:B------:R-:W-:Y:S05]  /*6ad0*/  BRA `(.L_x_11871) ;  /* 0xffffffe000707947 */ /* 0x000fea000383ffff */
.L_x_11729:
[----:B------:R-:W-:Y:S01]  /*6ae0*/  BSSY B0, `(.L_x_11872) ;  /* 0x0000006000007945 */ /* 0x000fe20003800000 */
[----:B------:R-:W-:Y:S01]  /*6af0*/  IMAD.MOV.U32 R29, RZ, RZ, R9 ;  /* 0x000000ffff1d7224 */ /* 0x000fe200078e0009 */
[----:B------:R-:W-:-:S07]  /*6b00*/  MOV R28, 0xffffffff ;  /* 0xffffffff001c7802 */ /* 0x000fce0000000f00 */
[----:B0---4-:R-:W-:Y:S05]  /*6b10*/  WARPSYNC.COLLECTIVE R28, `(.L_x_11873) ;  /* 0x000000001c087348 */ /* 0x011fea0003c00000 */
[----:B0-----:R0:W1:Y:S02]  /*6b20*/  SHFL.IDX P0, R28, R32, R29, R0 ;  /* 0x0000001d201c7389 */ /* 0x0010640000000000 */
[----:B01--4-:R-:W-:Y:S05]  /*6b30*/  ENDCOLLECTIVE ;  /* 0x000000000000791b */ /* 0x013fea0003800000 */
.L_x_11873:
[----:B------:R-:W-:Y:S05]  /*6b40*/  BSYNC B0 ;  /* 0x0000000000007941 */ /* 0x000fea0003800000 */
.L_x_11872:
[----:B------:R-:W-:Y:S05]  /*6b50*/  BRA `(.L_x_11874) ;  /* 0xffffffe000687947 */ /* 0x000fea000383ffff */
.L_x_11731:
[----:B------:R-:W-:Y:S01]  /*6b60*/  BSSY B0, `(.L_x_11875) ;  /* 0x0000006000007945 */ /* 0x000fe20003800000 */
[----:B------:R-:W-:Y:S02]  /*6b70*/  IMAD.MOV.U32 R29, RZ, RZ, R8 ;  /* 0x000000ffff1d7224 */ /* 0x000fe400078e0008 */
[----:B------:R-:W-:-:S07]  /*6b80*/  IMAD.MOV.U32 R28, RZ, RZ, -0x1 ;  /* 0xffffffffff1c7424 */ /* 0x000fce00078e00ff */
[----:B0---4-:R-:W-:Y:S05]  /*6b90*/  WARPSYNC.COLLECTIVE R28, `(.L_x_11876) ;  /* 0x000000001c087348 */ /* 0x011fea0003c00000 */
[----:B0-----:R0:W1:Y:S02]  /*6ba0*/  SHFL.IDX P0, R28, R32, R29, R0 ;  /* 0x0000001d201c7389 */ /* 0x0010640000000000 */
[----:B01--4-:R-:W-:Y:S05]  /*6bb0*/  ENDCOLLECTIVE ;  /* 0x000000000000791b */ /* 0x013fea0003800000 */
.L_x_11876:
[----:B------:R-:W-:Y:S05]  /*6bc0*/  BSYNC B0 ;  /* 0x0000000000007941 */ /* 0x000fea0003800000 */
.L_x_11875:
[----:B------:R-:W-:Y:S05]  /*6bd0*/  BRA `(.L_x_11877) ;  /* 0xffffffe000607947 */ /* 0x000fea000383ffff */
.L_x_11733:
[----:B------:R-:W-:Y:S01]  /*6be0*/  BSSY B0, `(.L_x_11878) ;  /* 0x0000006000007945 */ /* 0x000fe20003800000 */
[----:B------:R-:W-:Y:S01]  /*6bf0*/  IMAD.MOV.U32 R29, RZ, RZ, R7 ;  /* 0x000000ffff1d7224 */ /* 0x000fe200078e0007 */
[----:B------:R-:W-:-:S07]  /*6c00*/  MOV R28, 0xffffffff ;  /* 0xffffffff001c7802 */ /* 0x000fce0000000f00 */
[----:B0---4-:R-:W-:Y:S05]  /*6c10*/  WARPSYNC.COLLECTIVE R28, `(.L_x_11879) ;  /* 0x000000001c087348 */ /* 0x011fea0003c00000 */
[----:B0-----:R0:W1:Y:S02]  /*6c20*/  SHFL.IDX P0, R28, R32, R29, R0 ;  /* 0x0000001d201c7389 */ /* 0x0010640000000000 */
[----:B01--4-:R-:W-:Y:S05]  /*6c30*/  ENDCOLLECTIVE ;  /* 0x000000000000791b */ /* 0x013fea0003800000 */
.L_x_11879:
[----:B------:R-:W-:Y:S05]  /*6c40*/  BSYNC B0 ;  /* 0x0000000000007941 */ /* 0x000fea0003800000 */
.L_x_11878:
[----:B------:R-:W-:Y:S05]  /*6c50*/  BRA `(.L_x_11880) ;  /* 0xffffffe000587947 */ /* 0x000fea000383ffff */
.L_x_11735:
[----:B------:R-:W-:Y:S01]  /*6c60*/  BSSY B0, `(.L_x_11881) ;  /* 0x0000006000007945 */ /* 0x000fe20003800000 */
[----:B------:R-:W-:Y:S02]  /*6c70*/  IMAD.MOV.U32 R29, RZ, RZ, R6 ;  /* 0x000000ffff1d7224 */ /* 0x000fe400078e0006 */
[----:B------:R-:W-:-:S07]  /*6c80*/  IMAD.MOV.U32 R28, RZ, RZ, -0x1 ;  /* 0xffffffffff1c7424 */ /* 0x000fce00078e00ff */
[----:B0---4-:R-:W-:Y:S05]  /*6c90*/  WARPSYNC.COLLECTIVE R28, `(.L_x_11882) ;  /* 0x000000001c087348 */ /* 0x011fea0003c00000 */
[----:B0-----:R0:W1:Y:S02]  /*6ca0*/  SHFL.IDX P0, R28, R32, R29, R0 ;  /* 0x0000001d201c7389 */ /* 0x0010640000000000 */
[----:B01--4-:R-:W-:Y:S05]  /*6cb0*/  ENDCOLLECTIVE ;  /* 0x000000000000791b */ /* 0x013fea0003800000 */
.L_x_11882:
[----:B------:R-:W-:Y:S05]  /*6cc0*/  BSYNC B0 ;  /* 0x0000000000007941 */ /* 0x000fea0003800000 */
.L_x_11881:
[----:B------:R-:W-:Y:S05]  /*6cd0*/  BRA `(.L_x_11883) ;  /* 0xffffffe000507947 */ /* 0x000fea000383ffff */
.L_x_11737:
[----:B------:R-:W-:Y:S01]  /*6ce0*/  BSSY B0, `(.L_x_11884) ;  /* 0x0000006000007945 */ /* 0x000fe20003800000 */
[----:B------:R-:W-:Y:S01]  /*6cf0*/  IMAD.MOV.U32 R29, RZ, RZ, R5 ;  /* 0x000000ffff1d7224 */ /* 0x000fe200078e0005 */
[----:B------:R-:W-:-:S07]  /*6d00*/  MOV R28, 0xffffffff ;  /* 0xffffffff001c7802 */ /* 0x000fce0000000f00 */
[----:B0---4-:R-:W-:Y:S05]  /*6d10*/  WARPSYNC.COLLECTIVE R28, `(.L_x_11885) ;  /* 0x000000001c087348 */ /* 0x011fea0003c00000 */
[----:B0-----:R0:W1:Y:S02]  /*6d20*/  SHFL.IDX P0, R28, R32, R29, R0 ;  /* 0x0000001d201c7389 */ /* 0x0010640000000000 */
[----:B01--4-:R-:W-:Y:S05]  /*6d30*/  ENDCOLLECTIVE ;  /* 0x000000000000791b */ /* 0x013fea0003800000 */
.L_x_11885:
[----:B------:R-:W-:Y:S05]  /*6d40*/  BSYNC B0 ;  /* 0x0000000000007941 */ /* 0x000fea0003800000 */
.L_x_11884:
[----:B------:R-:W-:Y:S05]  /*6d50*/  BRA `(.L_x_11886) ;  /* 0xffffffe000487947 */ /* 0x000fea000383ffff */
.L_x_11739:
[----:B------:R-:W-:Y:S01]  /*6d60*/  BSSY B0, `(.L_x_11887) ;  /* 0x0000006000007945 */ /* 0x000fe20003800000 */
[----:B------:R-:W-:Y:S02]  /*6d70*/  IMAD.MOV.U32 R29, RZ, RZ, R4 ;  /* 0x000000ffff1d7224 */ /* 0x000fe400078e0004 */
[----:B------:R-:W-:-:S07]  /*6d80*/  IMAD.MOV.U32 R28, RZ, RZ, -0x1 ;  /* 0xffffffffff1c7424 */ /* 0x000fce00078e00ff */
[----:B0---4-:R-:W-:Y:S05]  /*6d90*/  WARPSYNC.COLLECTIVE R28, `(.L_x_11888) ;  /* 0x000000001c087348 */ /* 0x011fea0003c00000 */
[----:B0-----:R0:W1:Y:S02]  /*6da0*/  SHFL.IDX P0, R28, R32, R29, R0 ;  /* 0x0000001d201c7389 */ /* 0x0010640000000000 */
[----:B01--4-:R-:W-:Y:S05]  /*6db0*/  ENDCOLLECTIVE ;  /* 0x000000000000791b */ /* 0x013fea0003800000 */
.L_x_11888:
[----:B------:R-:W-:Y:S05]  /*6dc0*/  BSYNC B0 ;  /* 0x0000000000007941 */ /* 0x000fea0003800000 */
.L_x_11887:
[----:B------:R-:W-:Y:S05]  /*6dd0*/  BRA `(.L_x_11889) ;  /* 0xffffffe000407947 */ /* 0x000fea000383ffff */
.L_x_11741:
[----:B------:R-:W-:Y:S01]  /*6de0*/  BSSY B0, `(.L_x_11890) ;  /* 0x0000006000007945 */ /* 0x000fe20003800000 */
[----:B------:R-:W-:Y:S01]  /*6df0*/  IMAD.MOV.U32 R29, RZ, RZ, R3 ;  /* 0x000000ffff1d7224 */ /* 0x000fe200078e0003 */
[----:B------:R-:W-:-:S07]  /*6e00*/  MOV R28, 0xffffffff ;  /* 0xffffffff001c7802 */ /* 0x000fce0000000f00 */
[----:B0---4-:R-:W-:Y:S05]  /*6e10*/  WARPSYNC.COLLECTIVE R28, `(.L_x_11891) ;  /* 0x000000001c087348 */ /* 0x011fea0003c00000 */
[----:B0-----:R0:W1:Y:S02]  /*6e20*/  SHFL.IDX P0, R28, R32, R29, R0 ;  /* 0x0000001d201c7389 */ /* 0x0010640000000000 */
[----:B01--4-:R-:W-:Y:S05]  /*6e30*/  ENDCOLLECTIVE ;  /* 0x000000000000791b */ /* 0x013fea0003800000 */
.L_x_11891:
[----:B------:R-:W-:Y:S05]  /*6e40*/  BSYNC B0 ;  /* 0x0000000000007941 */ /* 0x000fea0003800000 */
.L_x_11890:
[----:B------:R-:W-:Y:S05]  /*6e50*/  BRA `(.L_x_11892) ;  /* 0xffffffe000387947 */ /* 0x000fea000383ffff */
.L_x_11743:
[----:B------:R-:W-:Y:S01]  /*6e60*/  BSSY B0, `(.L_x_11893) ;  /* 0x0000006000007945 */ /* 0x000fe20003800000 */
[----:B------:R-:W-:Y:S02]  /*6e70*/  IMAD.MOV.U32 R29, RZ, RZ, R2 ;  /* 0x000000ffff1d7224 */ /* 0x000fe400078e0002 */
[----:B------:R-:W-:-:S07]  /*6e80*/  IMAD.MOV.U32 R28, RZ, RZ, -0x1 ;  /* 0xffffffffff1c7424 */ /* 0x000fce00078e00ff */
[----:B0---4-:R-:W-:Y:S05]  /*6e90*/  WARPSYNC.COLLECTIVE R28, `(.L_x_11894) ;  /* 0x000000001c087348 */ /* 0x011fea0003c00000 */
[----:B0-----:R0:W1:Y:S02]  /*6ea0*/  SHFL.IDX P0, R28, R32, R29, R0 ;  /* 0x0000001d201c7389 */ /* 0x0010640000000000 */
[----:B01--4-:R-:W-:Y:S05]  /*6eb0*/  ENDCOLLECTIVE ;  /* 0x000000000000791b */ /* 0x013fea0003800000 */
.L_x_11894:
[----:B------:R-:W-:Y:S05]  /*6ec0*/  BSYNC B0 ;  /* 0x0000000000007941 */ /* 0x000fea0003800000 */
.L_x_11893:
[----:B------:R-:W-:Y:S05]  /*6ed0*/  BRA `(.L_x_11895) ;  /* 0xffffffe000307947 */ /* 0x000fea000383ffff */
.L_x_11896:
        /* <DEDUP_REMOVED lines=10> */
.L_x_58330:


//--------------------- .text._Z9cuda_gemmIiLi256ELi4ELi1ELi64ELi32ELi32ELi32ELi0ELi1EEviiiPT_S1_S1_ii --------------------------
	.section	.text._Z9cuda_gemmIiLi256ELi4ELi1ELi64ELi32ELi32ELi32ELi0ELi1EEviiiPT_S1_S1_ii,"ax",@progbits
	.align	128
        .global         _Z9cuda_gemmIiLi256ELi4ELi1ELi64ELi32ELi32ELi32ELi0ELi1EEviiiPT_S1_S1_ii
        .type           _Z9cuda_gemmIiLi256ELi4ELi1ELi64ELi32ELi32ELi32ELi0ELi1EEviiiPT_S1_S1_ii,@function
        .size           _Z9cuda_gemmIiLi256ELi4ELi1ELi64ELi32ELi32ELi32ELi0ELi1EEviiiPT_S1_S1_ii,(.L_x_58024 - _Z9cuda_gemmIiLi256ELi4ELi1ELi64ELi32ELi32ELi32ELi0ELi1EEviiiPT_S1_S1_ii)
        .other          _Z9cuda_gemmIiLi256ELi4ELi1ELi64ELi32ELi32ELi32ELi0ELi1EEviiiPT_S1_S1_ii,@"STO_CUDA_ENTRY STV_DEFAULT"
_Z9cuda_gemmIiLi256ELi4ELi1ELi64ELi32ELi32ELi32ELi0ELi1EEviiiPT_S1_S1_ii:
.text._Z9cuda_gemmIiLi256ELi4ELi1ELi64ELi32ELi32ELi32ELi0ELi1EEviiiPT_S1_S1_ii:
        /* <DEDUP_REMOVED lines=8> */
[----:B------:R-:W-:Y:S05]  /*0080*/  CALL.REL.NOINC `($__internal_73_$__cuda_sm20_div_u16) ;  /* 0x0000001c00d47944 */ /* 0x000fea0003c00000 */
        /* <DEDUP_REMOVED lines=16> */
.L_x_11899:
        /* <DEDUP_REMOVED lines=13> */
.L_x_11898:
[----:B------:R-:W-:Y:S05]  /*0260*/  BSYNC.RECONVERGENT B0 ;  /* 0x0000000000007941 */ /* 0x000fea0003800200 */
.L_x_11897:
[----:B------:R-:W-:Y:S01]  /*0270*/  BSSY.RECONVERGENT B0, `(.L_x_11900) ;  /* 0x0000028000007945 */ /* 0x000fe20003800200 */
.L_x_11901:
        /* <DEDUP_REMOVED lines=40> */
.L_x_11900:
        /* <DEDUP_REMOVED lines=33> */
[----:B------:R-:W-:-:S04]  /*0710*/  IMAD.HI.U32 R10, R7, R9, R6 ;  /* 0x00000009070a7227 */ /* 0x000fc800078e0006 */
[----:B------:R-:W-:Y:S02]  /*0720*/  IMAD.SHL.U32 R7, R0, 0x10, RZ ;  /* 0x0000001000077824 */ /* 0x000fe400078e00ff */
[----:B------:R-:W-:-:S03]  /*0730*/  IMAD.HI.U32 R10, R10, R3, RZ ;  /* 0x000000030a0a7227 */ /* 0x000fc600078e00ff */
[----:B------:R-:W-:Y:S02]  /*0740*/  LOP3.LUT R11, R7, 0x10, RZ, 0xc0, !PT ;  /* 0x00000010070b7812 */ /* 0x000fe400078ec0ff */
[----:B------:R-:W-:-:S05]  /*0750*/  IADD3 R4, PT, PT, -R10, RZ, RZ ;  /* 0x000000ff0a047210 */ /* 0x000fca0007ffe1ff */
[----:B------:R-:W-:Y:S01]  /*0760*/  IMAD R3, R4, UR18, R3 ;  /* 0x0000001204037c24 */ /* 0x000fe2000f8e0203 */
[----:B------:R-:W-:-:S04]  /*0770*/  SHF.L.U32 R4, R0, 0x2, RZ ;  /* 0x0000000200047819 */ /* 0x000fc800000006ff */
[----:B------:R-:W-:Y:S02]  /*0780*/  ISETP.GE.U32.AND P0, PT, R3, UR18, PT ;  /* 0x0000001203007c0c */ /* 0x000fe4000bf06070 */
[----:B------:R-:W-:-:S04]  /*0790*/  LOP3.LUT R8, R4, 0x7c, RZ, 0xc0, !PT ;  /* 0x0000007c04087812 */ /* 0x000fc800078ec0ff */
[----:B------:R-:W-:-:S07]  /*07a0*/  IADD3 R7, PT, PT, R8, UR23, RZ ;  /* 0x0000001708077c10 */ /* 0x000fce000fffe0ff */
[----:B------:R-:W-:Y:S02]  /*07b0*/  @P0 VIADD R3, R3, -UR18 ;  /* 0x8000001203030c36 */ /* 0x000fe40008000000 */
[----:B------:R-:W-:-:S03]  /*07c0*/  @P0 VIADD R10, R10, 0x1 ;  /* 0x000000010a0a0836 */ /* 0x000fc60000000000 */
[----:B------:R-:W-:-:S13]  /*07d0*/  ISETP.GE.U32.AND P1, PT, R3, UR18, PT ;  /* 0x0000001203007c0c */ /* 0x000fda000bf26070 */
[----:B------:R-:W-:Y:S02]  /*07e0*/  @P1 IADD3 R10, PT, PT, R10, 0x1, RZ ;  /* 0x000000010a0a1810 */ /* 0x000fe40007ffe0ff */
[----:B------:R-:W-:-:S05]  /*07f0*/  @!P2 LOP3.LUT R10, RZ, UR18, RZ, 0x33, !PT ;  /* 0x00000012ff0aac12 */ /* 0x000fca000f8e33ff */
[----:B------:R-:W-:Y:S01]  /*0800*/  IMAD.IADD R3, R5, 0x1, R10 ;  /* 0x0000000105037824 */ /* 0x000fe200078e020a */
[----:B------:R-:W-:Y:S01]  /*0810*/  SHF.R.U32.HI R10, RZ, 0x1, R0 ;  /* 0x00000001ff0a7819 */ /* 0x000fe20000011600 */
[----:B------:R-:W-:-:S03]  /*0820*/  IMAD.U32 R5, RZ, RZ, UR11 ;  /* 0x0000000bff057e24 */ /* 0x000fc6000f8e00ff */
[----:B------:R-:W-:Y:S02]  /*0830*/  LOP3.LUT R6, R10, 0x1, RZ, 0xc0, !PT ;  /* 0x000000010a067812 */ /* 0x000fe400078ec0ff */
[----:B------:R-:W-:Y:S02]  /*0840*/  IADD3 R37, PT, PT, R3, 0x1, RZ ;  /* 0x0000000103257810 */ /* 0x000fe40007ffe0ff */
[----:B------:R-:W-:Y:S01]  /*0850*/  LOP3.LUT R8, R11, 0x8, R6, 0xfe, !PT ;  /* 0x000000080b087812 */ /* 0x000fe200078efe06 */
[C---:B------:R-:W-:Y:S01]  /*0860*/  VIADD R9, R6.reuse, 0xffffffff ;  /* 0xffffffff06097836 */ /* 0x040fe20000000000 */
[----:B------:R-:W-:Y:S01]  /*0870*/  LOP3.LUT R37, R37, 0x3, RZ, 0xc0, !PT ;  /* 0x0000000325257812 */ /* 0x000fe200078ec0ff */
[----:B------:R-:W-:-:S03]  /*0880*/  IMAD R13, R6, 0x20, R11 ;  /* 0x00000020060d7824 */ /* 0x000fc600078e020b */
[----:B------:R-:W-:Y:S01]  /*0890*/  LOP3.LUT R12, R9, 0xf, RZ, 0xc0, !PT ;  /* 0x0000000f090c7812 */ /* 0x000fe200078ec0ff */
[----:B------:R-:W-:Y:S01]  /*08a0*/  VIADD R9, R4, UR8 ;  /* 0x0000000804097c36 */ /* 0x000fe20008000000 */
[C---:B------:R-:W-:Y:S02]  /*08b0*/  LOP3.LUT R14, R13.reuse, 0x1, R10, 0xf8, !PT ;  /* 0x000000010d0e7812 */ /* 0x040fe400078ef80a */
[----:B------:R-:W-:Y:S01]  /*08c0*/  LOP3.LUT R10, R12, R11, RZ, 0xfc, !PT ;  /* 0x0000000b0c0a7212 */ /* 0x000fe200078efcff */
[----:B------:R-:W-:Y:S01]  /*08d0*/  IMAD R11, R6, -0x1f, R13 ;  /* 0xffffffe1060b7824 */ /* 0x000fe200078e020d */
[C---:B------:R-:W-:Y:S02]  /*08e0*/  LOP3.LUT R15, R13.reuse, 0x8, R6, 0xfe, !PT ;  /* 0x000000080d0f7812 */ /* 0x040fe400078efe06 */
[----:B------:R-:W-:Y:S01]  /*08f0*/  LOP3.LUT R36, R13, R12, RZ, 0xfc, !PT ;  /* 0x0000000c0d247212 */ /* 0x000fe200078efcff */
[C---:B------:R-:W-:Y:S01]  /*0900*/  VIADD R16, R11.reuse, 0x2 ;  /* 0x000000020b107836 */ /* 0x040fe20000000000 */
[----:B------:R-:W-:Y:S01]  /*0910*/  LEA R13, R14, UR8, 0x2 ;  /* 0x000000080e0d7c11 */ /* 0x000fe2000f8e10ff */
[----:B------:R-:W-:Y:S01]  /*0920*/  VIADD R18, R11, 0x4 ;  /* 0x000000040b127836 */ /* 0x000fe20000000000 */
[----:B------:R-:W-:Y:S01]  /*0930*/  LEA R14, R15, UR8, 0x2 ;  /* 0x000000080f0e7c11 */ /* 0x000fe2000f8e10ff */
[C---:B------:R-:W-:Y:S01]  /*0940*/  VIADD R15, R11.reuse, 0x1 ;  /* 0x000000010b0f7836 */ /* 0x040fe20000000000 */
[----:B------:R-:W-:Y:S01]  /*0950*/  IADD3 R12, PT, PT, R4, UR9, RZ ;  /* 0x00000009040c7c10 */ /* 0x000fe2000fffe0ff */
[C---:B------:R-:W-:Y:S01]  /*0960*/  VIADD R19, R11.reuse, 0x5 ;  /* 0x000000050b137836 */ /* 0x040fe20000000000 */
[C---:B------:R-:W-:Y:S01]  /*0970*/  IADD3 R17, PT, PT, R11.reuse, 0x3, RZ ;  /* 0x000000030b117810 */ /* 0x040fe20007ffe0ff */
[C---:B------:R-:W-:Y:S01]  /*0980*/  VIADD R21, R11.reuse, 0x7 ;  /* 0x000000070b157836 */ /* 0x040fe20000000000 */
[C---:B------:R-:W-:Y:S01]  /*0990*/  IADD3 R20, PT, PT, R11.reuse, 0x6, RZ ;  /* 0x000000060b147810 */ /* 0x040fe20007ffe0ff */
[C---:B------:R-:W-:Y:S01]  /*09a0*/  VIADD R22, R11.reuse, 0x9 ;  /* 0x000000090b167836 */ /* 0x040fe20000000000 */
[C---:B------:R-:W-:Y:S01]  /*09b0*/  IADD3 R23, PT, PT, R11.reuse, 0xa, RZ ;  /* 0x0000000a0b177810 */ /* 0x040fe20007ffe0ff */
[C---:B------:R-:W-:Y:S01]  /*09c0*/  VIADD R24, R11.reuse, 0xb ;  /* 0x0000000b0b187836 */ /* 0x040fe20000000000 */
[----:B------:R-:W-:Y:S01]  /*09d0*/  LEA R36, R36, UR8, 0x2 ;  /* 0x0000000824247c11 */ /* 0x000fe2000f8e10ff */
[----:B------:R-:W-:-:S02]  /*09e0*/  VIADD R25, R11, 0xc ;  /* 0x0000000c0b197836 */ /* 0x000fc40000000000 */
[C---:B------:R-:W-:Y:S02]  /*09f0*/  VIADD R26, R11.reuse, 0xd ;  /* 0x0000000d0b1a7836 */ /* 0x040fe40000000000 */
[----:B------:R-:W-:-:S07]  /*0a00*/  VIADD R27, R11, 0xe ;  /* 0x0000000e0b1b7836 */ /* 0x000fce0000000000 */
.L_x_11920:
[----:B------:R-:W-:Y:S01]  /*0a10*/  ISETP.GT.U32.AND P0, PT, R0, 0x3f, PT ;  /* 0x0000003f0000780c */ /* 0x000fe20003f04070 */
[----:B------:R-:W-:-:S12]  /*0a20*/  BSSY.RECONVERGENT B0, `(.L_x_11902) ;  /* 0x0000065000007945 */ /* 0x000fd80003800200 */
[----:B0-----:R-:W-:Y:S05]  /*0a30*/  @P0 BRA `(.L_x_11903) ;  /* 0x00000004008c0947 */ /* 0x001fea0003800000 */
[----:B------:R-:W-:Y:S01]  /*0a40*/  ISETP.NE.AND P0, PT, R37, RZ, PT ;  /* 0x000000ff2500720c */ /* 0x000fe20003f05270 */
[----:B------:R-:W-:Y:S01]  /*0a50*/  BSSY.RECONVERGENT B1, `(.L_x_11904) ;  /* 0x000001e000017945 */ /* 0x000fe20003800200 */
[----:B------:R-:W-:Y:S01]  /*0a60*/  IADD3 R38, PT, PT, R0, UR18, RZ ;  /* 0x0000001200267c10 */ /* 0x000fe2000fffe0ff */
[--C-:B------:R-:W-:Y:S01]  /*0a70*/  IMAD.MOV.U32 R41, RZ, RZ, R0.reuse ;  /* 0x000000ffff297224 */ /* 0x100fe200078e0000 */
[----:B------:R-:W-:Y:S01]  /*0a80*/  ISETP.GE.U32.AND P1, PT, R3, 0x3, PT ;  /* 0x000000030300780c */ /* 0x000fe20003f26070 */
[----:B------:R-:W-:Y:S01]  /*0a90*/  IMAD.MOV.U32 R40, RZ, RZ, R0 ;  /* 0x000000ffff287224 */ /* 0x000fe200078e0000 */
[----:B------:R-:W-:-:S07]  /*0aa0*/  IADD3 R39, PT, PT, R38, UR18, RZ ;  /* 0x0000001226277c10 */ /* 0x000fce000fffe0ff */
        /* <DEDUP_REMOVED lines=12> */
[----:B------:R-:W-:-:S04]  /*0b70*/  IADD3 R28, P3, PT, R28, UR13, RZ ;  /* 0x0000000d1c1c7c10 */ /* 0x000fc8000ff7e0ff */
[----:B------:R-:W-:-:S07]  /*0b80*/  IADD3.X R29, PT, PT, RZ, R29, RZ, P3, !PT ;  /* 0x0000001dff1d7210 */ /* 0x000fce0001ffe4ff */
[----:B------:R-:W-:Y:S02]  /*0b90*/  @P2 IADD3 R30, P3, PT, R28, UR13, RZ ;  /* 0x0000000d1c1e2c10 */ /* 0x000fe4000ff7e0ff */
[----:B------:R-:W2:Y:S03]  /*0ba0*/  LDG.E R28, desc[UR20][R28.64] ;  /* 0x000000141c1c7981 */ /* 0x000ea6000c1e1900 */
[----:B0-----:R-:W-:-:S05]  /*0bb0*/  @P2 IMAD.X R31, RZ, RZ, R29, P3 ;  /* 0x000000ffff1f2224 */ /* 0x001fca00018e061d */
[----:B------:R-:W3:Y:S01]  /*0bc0*/  @P2 LDG.E R30, desc[UR20][R30.64] ;  /* 0x000000141e1e2981 */ /* 0x000ee2000c1e1900 */
[----:B------:R-:W-:Y:S01]  /*0bd0*/  VIADD R33, R9, UR13 ;  /* 0x0000000d09217c36 */ /* 0x000fe20008000000 */
[----:B------:R-:W-:Y:S01]  /*0be0*/  IADD3 R32, PT, PT, R39, UR18, RZ ;  /* 0x0000001227207c10 */ /* 0x000fe2000fffe0ff */
[----:B------:R-:W-:-:S04]  /*0bf0*/  IMAD.MOV.U32 R41, RZ, RZ, R39 ;  /* 0x000000ffff297224 */ /* 0x000fc800078e0027 */
[----:B------:R-:W-:Y:S01]  /*0c00*/  @P2 IMAD.MOV.U32 R41, RZ, RZ, R32 ;  /* 0x000000ffff292224 */ /* 0x000fe200078e0020 */
[----:B--2---:R1:W-:Y:S04]  /*0c10*/  STS [R9+UR13], R28 ;  /* 0x0000001c09007988 */ /* 0x0043e8000800080d */
[----:B---3--:R1:W-:Y:S02]  /*0c20*/  @P2 STS [R33+UR13], R30 ;  /* 0x0000001e21002988 */ /* 0x0083e4000800080d */
.L_x_11905:
[----:B------:R-:W-:Y:S05]  /*0c30*/  BSYNC.RECONVERGENT B1 ;  /* 0x0000000000017941 */ /* 0x000fea0003800200 */
.L_x_11904:
        /* <DEDUP_REMOVED lines=10> */
.L_x_11908:
[----:B------:R-:W1:Y:S01]  /*0ce0*/  LDC.64 R32, c[0x0][0x390] ;  /* 0x0000e400ff207b82 */ /* 0x000e620000000a00 */
[----:B------:R-:W-:Y:S01]  /*0cf0*/  IMAD.U32 R34, RZ, RZ, UR14 ;  /* 0x0000000eff227e24 */ /* 0x000fe2000f8e00ff */
[----:B--2---:R-:W-:Y:S01]  /*0d00*/  MOV R28, UR16 ;  /* 0x00000010001c7c02 */ /* 0x004fe20008000f00 */
[----:B------:R-:W-:Y:S01]  /*0d10*/  IMAD.U32 R35, RZ, RZ, UR15 ;  /* 0x0000000fff237e24 */ /* 0x000fe2000f8e00ff */
[----:B0-----:R-:W-:Y:S01]  /*0d20*/  MOV R31, UR5 ;  /* 0x00000005001f7c02 */ /* 0x001fe20008000f00 */
        /* <DEDUP_REMOVED lines=8> */
[----:B-1----:R-:W-:-:S06]  /*0db0*/  IMAD.WIDE R32, R43, 0x4, R32 ;  /* 0x000000042b207825 */ /* 0x002fcc00078e0220 */
[----:B------:R-:W5:Y:S01]  /*0dc0*/  LDG.E R33, desc[UR20][R32.64] ;  /* 0x0000001420217981 */ /* 0x000f62000c1e1900 */
[----:B------:R-:W0:Y:S01]  /*0dd0*/  LDC R49, c[0x0][0x360] ;  /* 0x0000d800ff317b82 */ /* 0x000e220000000800 */
[----:B------:R-:W-:-:S04]  /*0de0*/  IADD3 R41, PT, PT, R41, UR13, RZ ;  /* 0x0000000d29297c10 */ /* 0x000fc8000fffe0ff */
        /* <DEDUP_REMOVED lines=10> */
.L_x_11907:
[----:B------:R-:W-:Y:S05]  /*0e90*/  BSYNC.RECONVERGENT B1 ;  /* 0x0000000000017941 */ /* 0x000fea0003800200 */
.L_x_11906:
[----:B------:R-:W-:Y:S04]  /*0ea0*/  BSSY.RECONVERGENT B1, `(.L_x_11909) ;  /* 0x000000d000017945 */ /* 0x000fe80003800200 */
[----:B------:R-:W-:Y:S05]  /*0eb0*/  @!P0 BRA `(.L_x_11910) ;  /* 0x00000000002c8947 */ /* 0x000fea0003800000 */
[----:B------:R3:W-:Y:S01]  /*0ec0*/  STS [R4+UR9], RZ ;  /* 0x000000ff04007988 */ /* 0x0007e20008000809 */
[----:B------:R-:W-:Y:S01]  /*0ed0*/  ISETP.NE.AND P0, PT, R37, 0x1, PT ;  /* 0x000000012500780c */ /* 0x000fe20003f05270 */
[----:B------:R-:W-:-:S12]  /*0ee0*/  IMAD.MOV.U32 R40, RZ, RZ, R38 ;  /* 0x000000ffff287224 */ /* 0x000fd800078e0026 */
[----:B---3--:R-:W-:Y:S05]  /*0ef0*/  @!P0 BRA `(.L_x_11910) ;  /* 0x00000000001c8947 */ /* 0x008fea0003800000 */
[----:B------:R-:W-:Y:S01]  /*0f00*/  ISETP.NE.AND P0, PT, R37, 0x2, PT ;  /* 0x000000022500780c */ /* 0x000fe20003f05270 */
[----:B------:R3:W-:Y:S01]  /*0f10*/  STS [R12+UR13], RZ ;  /* 0x000000ff0c007988 */ /* 0x0007e2000800080d */
[----:B-12---:R-:W-:Y:S01]  /*0f20*/  IADD3 R28, PT, PT, R12, UR13, RZ ;  /* 0x0000000d0c1c7c10 */ /* 0x006fe2000fffe0ff */
[----:B------:R-:W-:Y:S01]  /*0f30*/  VIADD R29, R39, UR18 ;  /* 0x00000012271d7c36 */ /* 0x000fe20008000000 */
[----:B------:R-:W-:-:S09]  /*0f40*/  MOV R40, R39 ;  /* 0x0000002700287202 */ /* 0x000fd20000000f00 */
[----:B------:R3:W-:Y:S01]  /*0f50*/  @P0 STS [R28+UR13], RZ ;  /* 0x000000ff1c000988 */ /* 0x0007e2000800080d */
[----:B------:R-:W-:-:S07]  /*0f60*/  @P0 IMAD.MOV.U32 R40, RZ, RZ, R29 ;  /* 0x000000ffff280224 */ /* 0x000fce00078e001d */
.L_x_11910:
[----:B------:R-:W-:Y:S05]  /*0f70*/  BSYNC.RECONVERGENT B1 ;  /* 0x0000000000017941 */ /* 0x000fea0003800200 */
.L_x_11909:
[----:B------:R-:W-:Y:S05]  /*0f80*/  @!P1 BRA `(.L_x_11903) ;  /* 0x0000000000389947 */ /* 0x000fea0003800000 */
[----:B------:R-:W0:Y:S01]  /*0f90*/  S2R R29, SR_CgaCtaId ;  /* 0x00000000001d7919 */ /* 0x000e220000008800 */
[----:B-123--:R-:W-:-:S04]  /*0fa0*/  MOV R28, 0x400 ;  /* 0x00000400001c7802 */ /* 0x00efc80000000f00 */
[----:B------:R-:W-:-:S04]  /*0fb0*/  IADD3 R28, PT, PT, R28, 0x1180, RZ ;  /* 0x000011801c1c7810 */ /* 0x000fc80007ffe0ff */
[----:B0-----:R-:W-:-:S07]  /*0fc0*/  LEA R31, R29, R28, 0x18 ;  /* 0x0000001c1d1f7211 */ /* 0x001fce00078ec0ff */
.L_x_11911:
[C---:B----4-:R-:W-:Y:S01]  /*0fd0*/  IMAD R28, R40.reuse, 0x4, R31 ;  /* 0x00000004281c7824 */ /* 0x050fe200078e021f */
[----:B------:R-:W-:-:S04]  /*0fe0*/  IADD3 R40, PT, PT, R40, UR13, RZ ;  /* 0x0000000d28287c10 */ /* 0x000fc8000fffe0ff */
        /* <DEDUP_REMOVED lines=8> */
.L_x_11903:
[----:B------:R-:W-:Y:S05]  /*1070*/  BSYNC.RECONVERGENT B0 ;  /* 0x0000000000007941 */ /* 0x000fea0003800200 */
.L_x_11902:
[----:B------:R-:W-:Y:S01]  /*1080*/  BAR.SYNC.DEFER_BLOCKING 0x0 ;  /* 0x0000000000007b1d */ /* 0x000fe20000010000 */
[----:B------:R-:W-:-:S13]  /*1090*/  ISETP.GT.U32.AND P0, PT, R0, 0x7f, PT ;  /* 0x0000007f0000780c */ /* 0x000fda0003f04070 */
[----:B------:R-:W-:Y:S05]  /*10a0*/  @P0 BRA `(.L_x_11912) ;  /* 0x0000000400140947 */ /* 0x000fea0003800000 */
[----:B-1234-:R-:W-:Y:S01]  /*10b0*/  LOP3.LUT R28, R0, 0x1, RZ, 0xc0, !PT ;  /* 0x00000001001c7812 */ /* 0x01efe200078ec0ff */
[----:B------:R1:W2:Y:S03]  /*10c0*/  LDS R47, [R13] ;  /* 0x000000000d2f7984 */ /* 0x0002a60000000800 */
[----:B------:R-:W-:Y:S01]  /*10d0*/  ISETP.NE.AND P1, PT, R28, RZ, PT ;  /* 0x000000ff1c00720c */ /* 0x000fe20003f25270 */
[----:B------:R1:W3:Y:S04]  /*10e0*/  LDS R46, [R13+0x4] ;  /* 0x000004000d2e7984 */ /* 0x0002e80000000800 */
[----:B------:R1:W4:Y:S04]  /*10f0*/  LDS R45, [R13+0x8] ;  /* 0x000008000d2d7984 */ /* 0x0003280000000800 */
[----:B------:R1:W0:Y:S04]  /*1100*/  LDS R44, [R13+0xc] ;  /* 0x00000c000d2c7984 */ /* 0x0002280000000800 */
[----:B------:R1:W0:Y:S01]  /*1110*/  LDS R43, [R13+0x10] ;  /* 0x000010000d2b7984 */ /* 0x0002220000000800 */
[----:B------:R-:W-:-:S03]  /*1120*/  @!P1 MOV R28, 0x400 ;  /* 0x00000400001c9802 */ /* 0x000fc60000000f00 */
[----:B------:R1:W1:Y:S02]  /*1130*/  LDS R42, [R13+0x14] ;  /* 0x000014000d2a7984 */ /* 0x0002640000000800 */
[----:B------:R-:W-:Y:S02]  /*1140*/  @!P1 VIADD R28, R28, 0x1180 ;  /* 0x000011801c1c9836 */ /* 0x000fe40000000000 */
[----:B------:R0:W1:Y:S04]  /*1150*/  LDS R41, [R13+0x18] ;  /* 0x000018000d297984 */ /* 0x0000680000000800 */
[----:B------:R0:W1:Y:S04]  /*1160*/  LDS R40, [R13+0x1c] ;  /* 0x00001c000d287984 */ /* 0x0000680000000800 */
[----:B------:R0:W1:Y:S04]  /*1170*/  LDS R39, [R14] ;  /* 0x000000000e277984 */ /* 0x0000680000000800 */
[----:B------:R0:W1:Y:S04]  /*1180*/  LDS R38, [R13+0x24] ;  /* 0x000024000d267984 */ /* 0x0000680000000800 */
[----:B------:R0:W1:Y:S04]  /*1190*/  LDS R35, [R13+0x28] ;  /* 0x000028000d237984 */ /* 0x0000680000000800 */
[----:B------:R0:W1:Y:S04]  /*11a0*/  LDS R34, [R13+0x2c] ;  /* 0x00002c000d227984 */ /* 0x0000680000000800 */
[----:B------:R0:W1:Y:S04]  /*11b0*/  LDS R33, [R13+0x30] ;  /* 0x000030000d217984 */ /* 0x0000680000000800 */
[----:B------:R1:W1:Y:S04]  /*11c0*/  LDS R32, [R13+0x34] ;  /* 0x000034000d207984 */ /* 0x0002680000000800 */
[----:B0-----:R0:W0:Y:S04]  /*11d0*/  LDS R31, [R13+0x38] ;  /* 0x000038000d1f7984 */ /* 0x0010280000000800 */
[----:B------:R0:W0:Y:S01]  /*11e0*/  LDS R30, [R36] ;  /* 0x00000000241e7984 */ /* 0x0000220000000800 */
[----:B------:R-:W5:Y:S02]  /*11f0*/  @!P1 S2R R29, SR_CgaCtaId ;  /* 0x00000000001d9919 */ /* 0x000f640000008800 */
[----:B-----5:R-:W-:-:S02]  /*1200*/  @!P1 LEA R29, R29, R28, 0x18 ;  /* 0x0000001c1d1d9211 */ /* 0x020fc400078ec0ff */
[----:B-1234-:R-:W-:-:S07]  /*1210*/  SHF.R.U32.HI R28, RZ, 0x2, R0 ;  /* 0x00000002ff1c7819 */ /* 0x01efce0000011600 */
.L_x_11914:
[----:B------:R-:W-:Y:S01]  /*1220*/  IMAD R48, R28, 0x84, R7 ;  /* 0x000000841c307824 */ /* 0x000fe200078e0207 */
[----:B------:R-:W-:-:S05]  /*1230*/  UMOV UR10, 0xffffffff ;  /* 0xffffffff000a7882 */ /* 0x000fca0000000000 */
[----:B------:R-:W1:Y:S01]  /*1240*/  LDS R48, [R48] ;  /* 0x0000000030307984 */ /* 0x000e620000000800 */
[----:B------:R-:W-:Y:S05]  /*1250*/  BRA.DIV UR10, `(.L_x_11913) ;  /* 0x0000000a0a107947 */ /* 0x000fea000b800000 */
[----:B-1----:R-:W1:Y:S04]  /*1260*/  SHFL.IDX PT, R54, R48, R11, 0x1f ;  /* 0x00001f0b30367589 */ /* 0x002e6800000e0000 */
[----:B------:R-:W2:Y:S04]  /*1270*/  SHFL.IDX PT, R52, R48, R15, 0x1f ;  /* 0x00001f0f30347589 */ /* 0x000ea800000e0000 */
[----:B------:R-:W-:Y:S01]  /*1280*/  SHFL.IDX PT, R55, R48, R10, 0x1f ;  /* 0x00001f0a30377589 */ /* 0x000fe200000e0000 */
[----:B-1----:R-:W-:-:S04]  /*1290*/  IMAD R53, R47, R54, RZ ;  /* 0x000000362f357224 */ /* 0x002fc800078e02ff */
[----:B--2---:R-:W-:Y:S02]  /*12a0*/  IMAD R54, R46, R52, R53 ;  /* 0x000000342e367224 */ /* 0x004fe400078e0235 */
        /* <DEDUP_REMOVED lines=26> */
.L_x_11937:
[----:B------:R-:W-:Y:S01]  /*1450*/  IMAD R53, R30, R55, R53 ;  /* 0x000000371e357224 */ /* 0x000fe200078e0235 */
[----:B------:R-:W-:Y:S05]  /*1460*/  WARPSYNC.ALL ;  /* 0x0000000000007948 */ /* 0x000fea0003800000 */
[----:B------:R-:W0:Y:S01]  /*1470*/  SHFL.DOWN PT, R48, R53, 0x1, 0x1e1f ;  /* 0x083e1f0035307f89 */ /* 0x000e2200000e0000 */
[----:B------:R-:W1:Y:S01]  /*1480*/  LDC R51, c[0x0][0x360] ;  /* 0x0000d800ff337b82 */ /* 0x000e620000000800 */
[----:B0-----:R-:W-:Y:S01]  /*1490*/  IADD3 R49, PT, PT, R53, R48, RZ ;  /* 0x0000003035317210 */ /* 0x001fe20007ffe0ff */
[----:B------:R-:W-:Y:S01]  /*14a0*/  @!P1 IMAD R48, R28, 0x2, R6 ;  /* 0x000000021c309824 */ /* 0x000fe200078e0206 */
[----:B-1----:R-:W-:-:S04]  /*14b0*/  LEA.HI R28, R51, R28, RZ, 0x1e ;  /* 0x0000001c331c7211 */ /* 0x002fc800078ff0ff */
[----:B------:R-:W-:Y:S02]  /*14c0*/  @!P1 LEA R48, R48, R29, 0x2 ;  /* 0x0000001d30309211 */ /* 0x000fe400078e10ff */
[----:B------:R-:W-:-:S03]  /*14d0*/  ISETP.GE.U32.AND P0, PT, R28, 0x20, PT ;  /* 0x000000201c00780c */ /* 0x000fc60003f06070 */
[----:B------:R0:W-:Y:S10]  /*14e0*/  @!P1 STS [R48], R49 ;  /* 0x0000003130009388 */ /* 0x0001f40000000800 */
[----:B0-----:R-:W-:Y:S05]  /*14f0*/  @!P0 BRA `(.L_x_11914) ;  /* 0xfffffffc00488947 */ /* 0x001fea000383ffff */
.L_x_11912:
[----:B------:R-:W-:Y:S01]  /*1500*/  ISETP.GT.U32.AND P0, PT, R0, 0x3f, PT ;  /* 0x0000003f0000780c */ /* 0x000fe20003f04070 */
[----:B------:R-:W-:Y:S05]  /*1510*/  WARPSYNC.ALL ;  /* 0x0000000000007948 */ /* 0x000fea0003800000 */
[----:B------:R-:W-:Y:S06]  /*1520*/  BAR.SYNC.DEFER_BLOCKING 0x0 ;  /* 0x0000000000007b1d */ /* 0x000fec0000010000 */
[----:B------:R-:W-:Y:S04]  /*1530*/  BSSY.RECONVERGENT B0, `(.L_x_11915) ;  /* 0x0000051000007945 */ /* 0x000fe80003800200 */
[----:B------:R-:W-:Y:S05]  /*1540*/  @P0 BRA `(.L_x_11916) ;  /* 0x00000004003c0947 */ /* 0x000fea0003800000 */
[----:B-1234-:R-:W1:Y:S01]  /*1550*/  LDC R28, c[0x0][0x384] ;  /* 0x0000e100ff1c7b82 */ /* 0x01ee620000000800 */
[----:B------:R-:W-:Y:S01]  /*1560*/  ISETP.NE.AND P0, PT, R37, RZ, PT ;  /* 0x000000ff2500720c */ /* 0x000fe20003f05270 */
[----:B------:R-:W-:Y:S01]  /*1570*/  BSSY.RECONVERGENT B1, `(.L_x_11917) ;  /* 0x0000024000017945 */ /* 0x000fe20003800200 */
[----:B------:R-:W-:Y:S01]  /*1580*/  ISETP.GE.U32.AND P1, PT, R3, 0x3, PT ;  /* 0x000000030300780c */ /* 0x000fe20003f26070 */
[----:B------:R-:W-:Y:S02]  /*1590*/  IMAD.MOV.U32 R40, RZ, RZ, R0 ;  /* 0x000000ffff287224 */ /* 0x000fe400078e0000 */
[----:B-1----:R-:W-:-:S08]  /*15a0*/  IMAD R39, R5, R28, UR6 ;  /* 0x0000000605277e24 */ /* 0x002fd0000f8e021c */
[----:B------:R-:W-:Y:S05]  /*15b0*/  @!P0 BRA `(.L_x_11918) ;  /* 0x00000000007c8947 */ /* 0x000fea0003800000 */
[----:B------:R-:W1:Y:S01]  /*15c0*/  LDS R33, [R4+UR9] ;  /* 0x0000000904217984 */ /* 0x000e620008000800 */
[----:B------:R-:W2:Y:S01]  /*15d0*/  LDC.64 R28, c[0x0][0x3a0] ;  /* 0x0000e800ff1c7b82 */ /* 0x000ea20000000a00 */
[C---:B------:R-:W-:Y:S01]  /*15e0*/  LOP3.LUT R30, R0.reuse, 0x1, RZ, 0xc0, !PT ;  /* 0x00000001001e7812 */ /* 0x040fe200078ec0ff */
[----:B------:R-:W-:Y:S01]  /*15f0*/  VIADD R32, R0, UR18 ;  /* 0x0000001200207c36 */ /* 0x000fe20008000000 */
[----:B0-----:R-:W-:Y:S02]  /*1600*/  SHF.R.U32.HI R31, RZ, 0x1, R0 ;  /* 0x00000001ff1f7819 */ /* 0x001fe40000011600 */
[----:B------:R-:W-:Y:S02]  /*1610*/  ISETP.NE.AND P0, PT, R37, 0x1, PT ;  /* 0x000000012500780c */ /* 0x000fe40003f05270 */
[----:B------:R-:W-:Y:S01]  /*1620*/  MOV R40, R32 ;  /* 0x0000002000287202 */ /* 0x000fe20000000f00 */
[----:B------:R-:W-:-:S05]  /*1630*/  IMAD R30, R31, UR7, R30 ;  /* 0x000000071f1e7c24 */ /* 0x000fca000f8e021e */
[----:B------:R-:W-:-:S05]  /*1640*/  IADD3 R31, PT, PT, R30, R39, RZ ;  /* 0x000000271e1f7210 */ /* 0x000fca0007ffe0ff */
[----:B--2---:R-:W-:-:S05]  /*1650*/  IMAD.WIDE R30, R31, 0x4, R28 ;  /* 0x000000041f1e7825 */ /* 0x004fca00078e021c */
[----:B-1----:R1:W-:Y:S01]  /*1660*/  STG.E desc[UR20][R30.64], R33 ;  /* 0x000000211e007986 */ /* 0x0023e2000c101914 */
[----:B------:R-:W-:Y:S05]  /*1670*/  @!P0 BRA `(.L_x_11918) ;  /* 0x00000000004c8947 */ /* 0x000fea0003800000 */
[----:B------:R-:W-:Y:S01]  /*1680*/  ISETP.NE.AND P0, PT, R37, 0x2, PT ;  /* 0x000000022500780c */ /* 0x000fe20003f05270 */
[----:B------:R-:W-:Y:S01]  /*1690*/  VIADD R41, R12, UR13 ;  /* 0x0000000d0c297c36 */ /* 0x000fe20008000000 */
[----:B-1----:R-:W0:Y:S01]  /*16a0*/  LDS R33, [R12+UR13] ;  /* 0x0000000d0c217984 */ /* 0x002e220008000800 */
[----:B------:R-:W-:Y:S02]  /*16b0*/  IADD3 R40, PT, PT, R32, UR18, RZ ;  /* 0x0000001220287c10 */ /* 0x000fe4000fffe0ff */
[----:B------:R-:W-:Y:S02]  /*16c0*/  SHF.R.U32.HI R34, RZ, 0x1, R32 ;  /* 0x00000001ff227819 */ /* 0x000fe40000011620 */
[----:B------:R-:W-:Y:S02]  /*16d0*/  SHF.R.U32.HI R30, RZ, 0x1, R40 ;  /* 0x00000001ff1e7819 */ /* 0x000fe40000011628 */
[----:B------:R-:W-:Y:S02]  /*16e0*/  LOP3.LUT R31, R40, 0x1, RZ, 0xc0, !PT ;  /* 0x00000001281f7812 */ /* 0x000fe400078ec0ff */
[----:B------:R-:W-:Y:S01]  /*16f0*/  LOP3.LUT R35, R32, 0x1, RZ, 0xc0, !PT ;  /* 0x0000000120237812 */ /* 0x000fe200078ec0ff */
[----:B------:R-:W-:Y:S01]  /*1700*/  VIADD R32, R40, UR18 ;  /* 0x0000001228207c36 */ /* 0x000fe20008000000 */
[----:B------:R-:W1:Y:S01]  /*1710*/  @P0 LDS R41, [R41+UR13] ;  /* 0x0000000d29290984 */ /* 0x000e620008000800 */
[----:B------:R-:W-:-:S02]  /*1720*/  IMAD R30, R30, UR7, R31 ;  /* 0x000000071e1e7c24 */ /* 0x000fc4000f8e021f */
[----:B------:R-:W-:Y:S01]  /*1730*/  IMAD R34, R34, UR7, R35 ;  /* 0x0000000722227c24 */ /* 0x000fe2000f8e0223 */
[----:B------:R-:W-:Y:S02]  /*1740*/  @P0 MOV R40, R32 ;  /* 0x0000002000280202 */ /* 0x000fe40000000f00 */
[----:B------:R-:W-:Y:S01]  /*1750*/  @P0 IADD3 R35, PT, PT, R30, R39, RZ ;  /* 0x000000271e230210 */ /* 0x000fe20007ffe0ff */
[----:B------:R-:W-:-:S04]  /*1760*/  IMAD.IADD R31, R34, 0x1, R39 ;  /* 0x00000001221f7824 */ /* 0x000fc800078e0227 */
[----:B------:R-:W-:-:S04]  /*1770*/  IMAD.WIDE R30, R31, 0x4, R28 ;  /* 0x000000041f1e7825 */ /* 0x000fc800078e021c */
[----:B------:R-:W-:Y:S01]  /*1780*/  @P0 IMAD.WIDE R28, R35, 0x4, R28 ;  /* 0x00000004231c0825 */ /* 0x000fe200078e021c */
[----:B0-----:R2:W-:Y:S04]  /*1790*/  STG.E desc[UR20][R30.64], R33 ;  /* 0x000000211e007986 */ /* 0x0015e8000c101914 */
[----:B-1----:R2:W-:Y:S02]  /*17a0*/  @P0 STG.E desc[UR20][R28.64], R41 ;  /* 0x000000291c000986 */ /* 0x0025e4000c101914 */
.L_x_11918:
[----:B------:R-:W-:Y:S05]  /*17b0*/  BSYNC.RECONVERGENT B1 ;  /* 0x0000000000017941 */ /* 0x000fea0003800200 */
.L_x_11917:
[----:B------:R-:W-:Y:S05]  /*17c0*/  @!P1 BRA `(.L_x_11916) ;  /* 0x00000000009c9947 */ /* 0x000fea0003800000 */
[----:B-12---:R-:W1:Y:S01]  /*17d0*/  S2R R30, SR_CgaCtaId ;  /* 0x00000000001e7919 */ /* 0x006e620000008800 */
[C---:B------:R-:W-:Y:S01]  /*17e0*/  VIADD R28, R40.reuse, UR18 ;  /* 0x00000012281c7c36 */ /* 0x040fe20008000000 */
[----:B------:R-:W-:Y:S02]  /*17f0*/  MOV R29, 0x400 ;  /* 0x00000400001d7802 */ /* 0x000fe40000000f00 */
[----:B------:R-:W-:Y:S02]  /*1800*/  LOP3.LUT R38, R40, 0x1, RZ, 0xc0, !PT ;  /* 0x0000000128267812 */ /* 0x000fe400078ec0ff */
[----:B------:R-:W-:Y:S02]  /*1810*/  LOP3.LUT R28, R28, 0x1, RZ, 0xc0, !PT ;  /* 0x000000011c1c7812 */ /* 0x000fe400078ec0ff */
[----:B------:R-:W-:Y:S01]  /*1820*/  IADD3 R29, PT, PT, R29, 0x1180, RZ ;  /* 0x000011801d1d7810 */ /* 0x000fe20007ffe0ff */
[C---:B------:R-:W-:Y:S01]  /*1830*/  IMAD.IADD R38, R39.reuse, 0x1, R38 ;  /* 0x0000000127267824 */ /* 0x040fe200078e0226 */
[----:B------:R-:W-:-:S02]  /*1840*/  IADD3 R39, PT, PT, R39, R28, RZ ;  /* 0x0000001c27277210 */ /* 0x000fc40007ffe0ff */
[----:B-1----:R-:W-:-:S07]  /*1850*/  LEA R53, R30, R29, 0x18 ;  /* 0x0000001d1e357211 */ /* 0x002fce00078ec0ff */
.L_x_11919:
[C---:B-1----:R-:W-:Y:S01]  /*1860*/  IMAD R28, R40.reuse, 0x4, R53 ;  /* 0x00000004281c7824 */ /* 0x042fe200078e0235 */
[----:B------:R-:W1:Y:S01]  /*1870*/  LDC.64 R34, c[0x0][0x3a0] ;  /* 0x0000e800ff227b82 */ /* 0x000e620000000a00 */
[----:B------:R-:W-:Y:S02]  /*1880*/  IADD3 R30, PT, PT, R40, UR18, RZ ;  /* 0x00000012281e7c10 */ /* 0x000fe4000fffe0ff */
[----:B------:R-:W-:Y:S01]  /*1890*/  SHF.R.U32.HI R29, RZ, 0x1, R40 ;  /* 0x00000001ff1d7819 */ /* 0x000fe20000011628 */
[----:B------:R-:W2:Y:S01]  /*18a0*/  LDS R41, [R28] ;  /* 0x000000001c297984 */ /* 0x000ea20000000800 */
[----:B0-----:R-:W-:Y:S01]  /*18b0*/  IADD3 R31, PT, PT, R28, UR13, RZ ;  /* 0x0000000d1c1f7c10 */ /* 0x001fe2000fffe0ff */
[----:B------:R-:W-:Y:S01]  /*18c0*/  VIADD R32, R30, UR18 ;  /* 0x000000121e207c36 */ /* 0x000fe20008000000 */
[----:B------:R-:W-:Y:S01]  /*18d0*/  SHF.R.U32.HI R30, RZ, 0x1, R30 ;  /* 0x00000001ff1e7819 */ /* 0x000fe2000001161e */
[----:B------:R-:W0:Y:S01]  /*18e0*/  LDS R43, [R28+UR13] ;  /* 0x0000000d1c2b7984 */ /* 0x000e220008000800 */
[----:B------:R-:W-:-:S02]  /*18f0*/  IMAD R29, R29, UR7, R38 ;  /* 0x000000071d1d7c24 */ /* 0x000fc4000f8e0226 */
[----:B------:R-:W-:Y:S01]  /*1900*/  VIADD R42, R31, UR13 ;  /* 0x0000000d1f2a7c36 */ /* 0x000fe20008000000 */
[----:B------:R3:W4:Y:S01]  /*1910*/  LDS R47, [R31+UR13] ;  /* 0x0000000d1f2f7984 */ /* 0x0007220008000800 */
[----:B------:R-:W-:Y:S02]  /*1920*/  IADD3 R44, PT, PT, R32, UR18, RZ ;  /* 0x00000012202c7c10 */ /* 0x000fe4000fffe0ff */
[----:B------:R-:W-:Y:S01]  /*1930*/  SHF.R.U32.HI R33, RZ, 0x1, R32 ;  /* 0x00000001ff217819 */ /* 0x000fe20000011620 */
[----:B------:R-:W5:Y:S01]  /*1940*/  LDS R51, [R42+UR13] ;  /* 0x0000000d2a337984 */ /* 0x000f620008000800 */
[----:B------:R-:W-:Y:S01]  /*1950*/  SHF.R.U32.HI R32, RZ, 0x1, R44 ;  /* 0x00000001ff207819 */ /* 0x000fe2000001162c */
[----:B------:R-:W-:Y:S02]  /*1960*/  VIADD R40, R44, UR18 ;  /* 0x000000122c287c36 */ /* 0x000fe40008000000 */
[--C-:B---3--:R-:W-:Y:S02]  /*1970*/  IMAD R31, R30, UR7, R39.reuse ;  /* 0x000000071e1f7c24 */ /* 0x108fe4000f8e0227 */
[----:B------:R-:W-:Y:S01]  /*1980*/  IMAD R45, R33, UR7, R38 ;  /* 0x00000007212d7c24 */ /* 0x000fe2000f8e0226 */
[----:B------:R-:W-:Y:S01]  /*1990*/  ISETP.GE.U32.AND P0, PT, R40, 0x40, PT ;  /* 0x000000402800780c */ /* 0x000fe20003f06070 */
[----:B------:R-:W-:-:S02]  /*19a0*/  IMAD R49, R32, UR7, R39 ;  /* 0x0000000720317c24 */ /* 0x000fc4000f8e0227 */
[----:B-1----:R-:W-:-:S04]  /*19b0*/  IMAD.WIDE R32, R29, 0x4, R34 ;  /* 0x000000041d207825 */ /* 0x002fc800078e0222 */
[----:B------:R-:W-:-:S04]  /*19c0*/  IMAD.WIDE R30, R31, 0x4, R34 ;  /* 0x000000041f1e7825 */ /* 0x000fc800078e0222 */
[----:B------:R-:W-:-:S04]  /*19d0*/  IMAD.WIDE R28, R45, 0x4, R34 ;  /* 0x000000042d1c7825 */ /* 0x000fc800078e0222 */
[----:B------:R-:W-:Y:S01]  /*19e0*/  IMAD.WIDE R34, R49, 0x4, R34 ;  /* 0x0000000431227825 */ /* 0x000fe200078e0222 */
[----:B--2---:R1:W-:Y:S04]  /*19f0*/  STG.E desc[UR20][R32.64], R41 ;  /* 0x0000002920007986 */ /* 0x0043e8000c101914 */
[----:B0-----:R1:W-:Y:S04]  /*1a00*/  STG.E desc[UR20][R30.64], R43 ;  /* 0x0000002b1e007986 */ /* 0x0013e8000c101914 */
[----:B----4-:R1:W-:Y:S04]  /*1a10*/  STG.E desc[UR20][R28.64], R47 ;  /* 0x0000002f1c007986 */ /* 0x0103e8000c101914 */
[----:B-----5:R1:W-:Y:S01]  /*1a20*/  STG.E desc[UR20][R34.64], R51 ;  /* 0x0000003322007986 */ /* 0x0203e2000c101914 */
[----:B------:R-:W-:Y:S05]  /*1a30*/  @!P0 BRA `(.L_x_11919) ;  /* 0xfffffffc00888947 */ /* 0x000fea000383ffff */
.L_x_11916:
[----:B------:R-:W-:Y:S05]  /*1a40*/  BSYNC.RECONVERGENT B0 ;  /* 0x0000000000007941 */ /* 0x000fea0003800200 */
.L_x_11915:
[C---:B-1234-:R-:W-:Y:S01]  /*1a50*/  IMAD.SHL.U32 R28, R2.reuse, 0x4, RZ ;  /* 0x00000004021c7824 */ /* 0x05efe200078e00ff */
[----:B------:R-:W-:-:S04]  /*1a60*/  IADD3 R5, PT, PT, R2, R5, RZ ;  /* 0x0000000502057210 */ /* 0x000fc80007ffe0ff */
[----:B------:R-:W-:-:S13]  /*1a70*/  ISETP.GE.U32.AND P0, PT, R5, R28, PT ;  /* 0x0000001c0500720c */ /* 0x000fda0003f06070 */
[----:B------:R-:W-:Y:S05]  /*1a80*/  @!P0 BRA `(.L_x_11920) ;  /* 0xffffffec00e08947 */ /* 0x000fea000383ffff */
[----:B------:R-:W-:Y:S05]  /*1a90*/  EXIT ;  /* 0x000000000000794d */ /* 0x000fea0003800000 */
.L_x_11913:
[----:B------:R-:W-:Y:S01]  /*1aa0*/  MOV R51, R11 ;  /* 0x0000000b00337202 */ /* 0x000fe20000000f00 */
[----:B------:R-:W-:Y:S01]  /*1ab0*/  IMAD.MOV.U32 R50, RZ, RZ, 0x1f ;  /* 0x0000001fff327424 */ /* 0x000fe200078e00ff */
[----:B------:R-:W-:-:S07]  /*1ac0*/  MOV R49, 0xffffffff ;  /* 0xffffffff00317802 */ /* 0x000fce0000000f00 */
[----:B01----:R-:W-:Y:S05]  /*1ad0*/  WARPSYNC.COLLECTIVE R49, `(.L_x_11921) ;  /* 0x0000000031087348 */ /* 0x003fea0003c00000 */
[----:B-1----:R1:W2:Y:S02]  /*1ae0*/  SHFL.IDX P0, R52, R48, R51, R50 ;  /* 0x0000003330347389 */ /* 0x0022a40000000032 */
[----:B012---:R-:W-:Y:S05]  /*1af0*/  ENDCOLLECTIVE ;  /* 0x000000000000791b */ /* 0x007fea0003800000 */
.L_x_11921:
[----:B------:R-:W-:Y:S01]  /*1b00*/  MOV R51, R15 ;  /* 0x0000000f00337202 */ /* 0x000fe20000000f00 */
[----:B------:R-:W-:-:S07]  /*1b10*/  IMAD.MOV.U32 R54, RZ, RZ, R52 ;  /* 0x000000ffff367224 */ /* 0x000fce00078e0034 */
[----:B------:R-:W-:Y:S05]  /*1b20*/  WARPSYNC.COLLECTIVE R49, `(.L_x_11922) ;  /* 0x0000000031087348 */ /* 0x000fea0003c00000 */
[----:B------:R0:W1:Y:S02]  /*1b30*/  SHFL.IDX P0, R52, R48, R51, R50 ;  /* 0x0000003330347389 */ /* 0x0000640000000032 */
[----:B01----:R-:W-:Y:S05]  /*1b40*/  ENDCOLLECTIVE ;  /* 0x000000000000791b */ /* 0x003fea0003800000 */
.L_x_11922:
[----:B------:R-:W-:Y:S02]  /*1b50*/  IMAD R53, R47, R54, RZ ;  /* 0x000000362f357224 */ /* 0x000fe400078e02ff */
[----:B------:R-:W-:Y:S02]  /*1b60*/  IMAD.MOV.U32 R51, RZ, RZ, R16 ;  /* 0x000000ffff337224 */ /* 0x000fe400078e0010 */
[----:B------:R-:W-:-:S07]  /*1b70*/  IMAD R54, R46, R52, R53 ;  /* 0x000000342e367224 */ /* 0x000fce00078e0235 */
[----:B------:R-:W-:Y:S05]  /*1b80*/  WARPSYNC.COLLECTIVE R49, `(.L_x_11923) ;  /* 0x0000000031087348 */ /* 0x000fea0003c00000 */
[----:B------:R0:W1:Y:S02]  /*1b90*/  SHFL.IDX P0, R52, R48, R51, R50 ;  /* 0x0000003330347389 */ /* 0x0000640000000032 */
[----:B01----:R-:W-:Y:S05]  /*1ba0*/  ENDCOLLECTIVE ;  /* 0x000000000000791b */ /* 0x003fea0003800000 */
.L_x_11923:
[----:B------:R-:W-:Y:S01]  /*1bb0*/  MOV R51, R17 ;  /* 0x0000001100337202 */ /* 0x000fe20000000f00 */
[----:B------:R-:W-:-:S07]  /*1bc0*/  IMAD R53, R45, R52, R54 ;  /* 0x000000342d357224 */ /* 0x000fce00078e0236 */
[----:B------:R-:W-:Y:S05]  /*1bd0*/  WARPSYNC.COLLECTIVE R49, `(.L_x_11924) ;  /* 0x0000000031087348 */ /* 0x000fea0003c00000 */
[----:B------:R0:W1:Y:S02]  /*1be0*/  SHFL.IDX P0, R52, R48, R51, R50 ;  /* 0x0000003330347389 */ /* 0x0000640000000032 */
[----:B01----:R-:W-:Y:S05]  /*1bf0*/  ENDCOLLECTIVE ;  /* 0x000000000000791b */ /* 0x003fea0003800000 */
.L_x_11924:
[----:B------:R-:W-:Y:S02]  /*1c00*/  IMAD.MOV.U32 R51, RZ, RZ, R18 ;  /* 0x000000ffff337224 */ /* 0x000fe400078e0012 */
[----:B------:R-:W-:-:S07]  /*1c10*/  IMAD R54, R44, R52, R53 ;  /* 0x000000342c367224 */ /* 0x000fce00078e0235 */
[----:B------:R-:W-:Y:S05]  /*1c20*/  WARPSYNC.COLLECTIVE R49, `(.L_x_11925) ;  /* 0x0000000031087348 */ /* 0x000fea0003c00000 */
[----:B------:R0:W1:Y:S02]  /*1c30*/  SHFL.IDX P0, R52, R48, R51, R50 ;  /* 0x0000003330347389 */ /* 0x0000640000000032 */
[----:B01----:R-:W-:Y:S05]  /*1c40*/  ENDCOLLECTIVE ;  /* 0x000000000000791b */ /* 0x003fea0003800000 */
.L_x_11925:
[----:B------:R-:W-:Y:S01]  /*1c50*/  MOV R51, R19 ;  /* 0x0000001300337202 */ /* 0x000fe20000000f00 */
[----:B------:R-:W-:-:S07]  /*1c60*/  IMAD R53, R43, R52, R54 ;  /* 0x000000342b357224 */ /* 0x000fce00078e0236 */
[----:B------:R-:W-:Y:S05]  /*1c70*/  WARPSYNC.COLLECTIVE R49, `(.L_x_11926) ;  /* 0x0000000031087348 */ /* 0x000fea0003c00000 */
[----:B------:R0:W1:Y:S02]  /*1c80*/  SHFL.IDX P0, R52, R48, R51, R50 ;  /* 0x0000003330347389 */ /* 0x0000640000000032 */
[----:B01----:R-:W-:Y:S05]  /*1c90*/  ENDCOLLECTIVE ;  /* 0x000000000000791b */ /* 0x003fea0003800000 */
.L_x_11926:
[----:B------:R-:W-:Y:S02]  /*1ca0*/  IMAD.MOV.U32 R51, RZ, RZ, R20 ;  /* 0x000000ffff337224 */ /* 0x000fe400078e0014 */
[----:B------:R-:W-:-:S07]  /*1cb0*/  IMAD R54, R42, R52, R53 ;  /* 0x000000342a367224 */ /* 0x000fce00078e0235 */
[----:B------:R-:W-:Y:S05]  /*1cc0*/  WARPSYNC.COLLECTIVE R49, `(.L_x_11927) ;  /* 0x0000000031087348 */ /* 0x000fea0003c00000 */
[----:B------:R0:W1:Y:S02]  /*1cd0*/  SHFL.IDX P0, R52, R48, R51, R50 ;  /* 0x0000003330347389 */ /* 0x0000640000000032 */
[----:B01----:R-:W-:Y:S05]  /*1ce0*/  ENDCOLLECTIVE ;  /* 0x000000000000791b */ /* 0x003fea0003800000 */
.L_x_11927:
[----:B------:R-:W-:Y:S01]  /*1cf0*/  MOV R51, R21 ;  /* 0x0000001500337202 */ /* 0x000fe20000000f00 */
[----:B------:R-:W-:-:S07]  /*1d00*/  IMAD R53, R41, R52, R54 ;  /* 0x0000003429357224 */ /* 0x000fce00078e0236 */
[----:B------:R-:W-:Y:S05]  /*1d10*/  WARPSYNC.COLLECTIVE R49, `(.L_x_11928) ;  /* 0x0000000031087348 */ /* 0x000fea0003c00000 */
[----:B------:R0:W1:Y:S02]  /*1d20*/  SHFL.IDX P0, R52, R48, R51, R50 ;  /* 0x0000003330347389 */ /* 0x0000640000000032 */
[----:B01----:R-:W-:Y:S05]  /*1d30*/  ENDCOLLECTIVE ;  /* 0x000000000000791b */ /* 0x003fea0003800000 */
.L_x_11928:
[----:B------:R-:W-:Y:S02]  /*1d40*/  IMAD.MOV.U32 R51, RZ, RZ, R8 ;  /* 0x000000ffff337224 */ /* 0x000fe400078e0008 */
[----:B------:R-:W-:-:S07]  /*1d50*/  IMAD R54, R40, R52, R53 ;  /* 0x0000003428367224 */ /* 0x000fce00078e0235 */
[----:B------:R-:W-:Y:S05]  /*1d60*/  WARPSYNC.COLLECTIVE R49, `(.L_x_11929) ;  /* 0x0000000031087348 */ /* 0x000fea0003c00000 */
[----:B------:R0:W1:Y:S02]  /*1d70*/  SHFL.IDX P0, R52, R48, R51, R50 ;  /* 0x0000003330347389 */ /* 0x0000640000000032 */
[----:B01----:R-:W-:Y:S05]  /*1d80*/  ENDCOLLECTIVE ;  /* 0x000000000000791b */ /* 0x003fea0003800000 */
.L_x_11929:
[----:B------:R-:W-:Y:S01]  /*1d90*/  MOV R51, R22 ;  /* 0x0000001600337202 */ /* 0x000fe20000000f00 */
[----:B------:R-:W-:-:S07]  /*1da0*/  IMAD R53, R39, R52, R54 ;  /* 0x0000003427357224 */ /* 0x000fce00078e0236 */
[----:B------:R-:W-:Y:S05]  /*1db0*/  WARPSYNC.COLLECTIVE R49, `(.L_x_11930) ;  /* 0x0000000031087348 */ /* 0x000fea0003c00000 */
[----:B------:R0:W1:Y:S02]  /*1dc0*/  SHFL.IDX P0, R52, R48, R51, R50 ;  /* 0x0000003330347389 */ /* 0x0000640000000032 */
[----:B01----:R-:W-:Y:S05]  /*1dd0*/  ENDCOLLECTIVE ;  /* 0x000000000000791b */ /* 0x003fea0003800000 */
.L_x_11930:
[----:B------:R-:W-:Y:S02]  /*1de0*/  IMAD.MOV.U32 R51, RZ, RZ, R23 ;  /* 0x000000ffff337224 */ /* 0x000fe400078e0017 */
[----:B------:R-:W-:-:S07]  /*1df0*/  IMAD R54, R38, R52, R53 ;  /* 0x0000003426367224 */ /* 0x000fce00078e0235 */
[----:B------:R-:W-:Y:S05]  /*1e00*/  WARPSYNC.COLLECTIVE R49, `(.L_x_11931) ;  /* 0x0000000031087348 */ /* 0x000fea0003c00000 */
[----:B------:R0:W1:Y:S02]  /*1e10*/  SHFL.IDX P0, R52, R48, R51, R50 ;  /* 0x0000003330347389 */ /* 0x0000640000000032 */
[----:B01----:R-:W-:Y:S05]  /*1e20*/  ENDCOLLECTIVE ;  /* 0x000000000000791b */ /* 0x003fea0003800000 */
.L_x_11931:
[----:B------:R-:W-:Y:S01]  /*1e30*/  MOV R51, R24 ;  /* 0x0000001800337202 */ /* 0x000fe20000000f00 */
[----:B------:R-:W-:-:S07]  /*1e40*/  IMAD R53, R35, R52, R54 ;  /* 0x0000003423357224 */ /* 0x000fce00078e0236 */
[----:B------:R-:W-:Y:S05]  /*1e50*/  WARPSYNC.COLLECTIVE R49, `(.L_x_11932) ;  /* 0x0000000031087348 */ /* 0x000fea0003c00000 */
[----:B------:R0:W1:Y:S02]  /*1e60*/  SHFL.IDX P0, R52, R48, R51, R50 ;  /* 0x0000003330347389 */ /* 0x0000640000000032 */
[----:B01----:R-:W-:Y:S05]  /*1e70*/  ENDCOLLECTIVE ;  /* 0x000000000000791b */ /* 0x003fea0003800000 */
.L_x_11932:
[----:B------:R-:W-:Y:S02]  /*1e80*/  IMAD.MOV.U32 R51, RZ, RZ, R25 ;  /* 0x000000ffff337224 */ /* 0x000fe400078e0019 */
[----:B------:R-:W-:-:S07]  /*1e90*/  IMAD R54, R34, R52, R53 ;  /* 0x0000003422367224 */ /* 0x000fce00078e0235 */
[----:B------:R-:W-:Y:S05]  /*1ea0*/  WARPSYNC.COLLECTIVE R49, `(.L_x_11933) ;  /* 0x0000000031087348 */ /* 0x000fea0003c00000 */
[----:B------:R0:W1:Y:S02]  /*1eb0*/  SHFL.IDX P0, R52, R48, R51, R50 ;  /* 0x0000003330347389 */ /* 0x0000640000000032 */
[----:B01----:R-:W-:Y:S05]  /*1ec0*/  ENDCOLLECTIVE ;  /* 0x000000000000791b */ /* 0x003fea0003800000 */
.L_x_11933:
[----:B------:R-:W-:Y:S01]  /*1ed0*/  MOV R51, R26 ;  /* 0x0000001a00337202 */ /* 0x000fe20000000f00 */
[----:B------:R-:W-:-:S07]  /*1ee0*/  IMAD R53, R33, R52, R54 ;  /* 0x0000003421357224 */ /* 0x000fce00078e0236 */
[----:B------:R-:W-:Y:S05]  /*1ef0*/  WARPSYNC.COLLECTIVE R49, `(.L_x_11934) ;  /* 0x0000000031087348 */ /* 0x000fea0003c00000 */
[----:B------:R0:W1:Y:S02]  /*1f00*/  SHFL.IDX P0, R52, R48, R51, R50 ;  /* 0x0000003330347389 */ /* 0x0000640000000032 */
[----:B01----:R-:W-:Y:S05]  /*1f10*/  ENDCOLLECTIVE ;  /* 0x000000000000791b */ /* 0x003fea0003800000 */
.L_x_11934:
[----:B------:R-:W-:Y:S02]  /*1f20*/  IMAD.MOV.U32 R51, RZ, RZ, R27 ;  /* 0x000000ffff337224 */ /* 0x000fe400078e001b */
[----:B------:R-:W-:-:S07]  /*1f30*/  IMAD R54, R32, R52, R53 ;  /* 0x0000003420367224 */ /* 0x000fce00078e0235 */
[----:B------:R-:W-:Y:S05]  /*1f40*/  WARPSYNC.COLLECTIVE R49, `(.L_x_11935) ;  /* 0x0000000031087348 */ /* 0x000fea0003c00000 */
[----:B------:R0:W1:Y:S02]  /*1f50*/  SHFL.IDX P0, R52, R48, R51, R50 ;  /* 0x0000003330347389 */ /* 0x0000640000000032 */
[----:B01----:R-:W-:Y:S05]  /*1f60*/  ENDCOLLECTIVE ;  /* 0x000000000000791b */ /* 0x003fea0003800000 */
.L_x_11935:
[----:B------:R-:W-:Y:S01]  /*1f70*/  MOV R51, R10 ;  /* 0x0000000a00337202 */ /* 0x000fe20000000f00 */
[----:B------:R-:W-:-:S07]  /*1f80*/  IMAD R53, R31, R52, R54 ;  /* 0x000000341f357224 */ /* 0x000fce00078e0236 */
[----:B------:R-:W-:Y:S05]  /*1f90*/  WARPSYNC.COLLECTIVE R49, `(.L_x_11936) ;  /* 0x0000000031087348 */ /* 0x000fea0003c00000 */
[----:B------:R0:W1:Y:S02]  /*1fa0*/  SHFL.IDX P0, R52, R48, R51, R50 ;  /* 0x0000003330347389 */ /* 0x0000640000000032 */
[----:B01----:R-:W-:Y:S05]  /*1fb0*/  ENDCOLLECTIVE ;  /* 0x000000000000791b */ /* 0x003fea0003800000 */
.L_x_11936:
[----:B------:R-:W-:Y:S01]  /*1fc0*/  IMAD.MOV.U32 R55, RZ, RZ, R52 ;  /* 0x000000ffff377224 */ /* 0x000fe200078e0034 */
[----:B------:R-:W-:Y:S06]  /*1fd0*/  BRA `(.L_x_11937) ;  /* 0xfffffff4001c7947 */ /* 0x000fec000383ffff */
        .weak           $__internal_73_$__cuda_sm20_div_u16
        .type           $__internal_73_$__cuda_sm20_div_u16,@function
        .size           $__internal_73_$__cuda_sm20_div_u16,(.L_x_58024 - $__internal_73_$__cuda_sm20_div_u16)
$__internal_73_$__cuda_sm20_div_u16:
        /* <DEDUP_REMOVED lines=18> */
[----:B------:R-:W-:Y:S06]  /*2100*/  RET.REL.NODEC R2 `(_Z9cuda_gemmIiLi256ELi4ELi1ELi64ELi32ELi32ELi32ELi0ELi1EEviiiPT_S1_S1_ii) ;  /* 0xffffffdc02bc7950 */ /* 0x000fec0003c3ffff */
.L_x_11938:
        /* <DEDUP_REMOVED lines=15> */
.L_x_58024:


//--------------------- .text._Z9cuda_gemmIiLi256ELi4ELi1ELi64ELi32ELi32ELi32ELi0ELi0EEviiiPT_S1_S1_ii --------------------------
	.section	.text._Z9cuda_gemmIiLi256ELi4ELi1ELi64ELi32ELi32ELi32ELi0ELi0EEviiiPT_S1_S1_ii,"ax",@progbits
	.align	128
        .global         _Z9cuda_gemmIiLi256ELi4ELi1ELi64ELi32ELi32ELi32ELi0ELi0EEviiiPT_S1_S1_ii
        .type           _Z9cuda_gemmIiLi256ELi4ELi1ELi64ELi32ELi32ELi32ELi0ELi0EEviiiPT_S1_S1_ii,@function
        .size           _Z9cuda_gemmIiLi256ELi4ELi1ELi64ELi32ELi32ELi32ELi0ELi0EEviiiPT_S1_S1_ii,(.L_x_58332 - _Z9cuda_gemmIiLi256ELi4ELi1ELi64ELi32ELi32ELi32ELi0ELi0EEviiiPT_S1_S1_ii)
        .other          _Z9cuda_gemmIiLi256ELi4ELi1ELi64ELi32ELi32ELi32ELi0ELi0EEviiiPT_S1_S1_ii,@"STO_CUDA_ENTRY STV_DEFAULT"
_Z9cuda_gemmIiLi256ELi4ELi1ELi64ELi32ELi32ELi32ELi0ELi0EEviiiPT_S1_S1_ii:
.text._Z9cuda_gemmIiLi256ELi4ELi1ELi64ELi32ELi32ELi32ELi0ELi0EEviiiPT_S1_S1_ii:
        /* <DEDUP_REMOVED lines=37> */
.L_x_11941:
        /* <DEDUP_REMOVED lines=25> */
.L_x_11940:
[----:B------:R-:W-:Y:S05]  /*03e0*/  BSYNC.RECONVERGENT B0 ;  /* 0x0000000000007941 */ /* 0x000fea0003800200 */
.L_x_11939:
        /* <DEDUP_REMOVED lines=214> */
.L_x_12117:
        /* <DEDUP_REMOVED lines=43> */
.L_x_11945:
[----:B------:R-:W-:Y:S05]  /*1400*/  BSYNC.RECONVERGENT B1 ;  /* 0x0000000000017941 */ /* 0x000fea0003800200 */
.L_x_11944:
        /* <DEDUP_REMOVED lines=10> */
.L_x_11948:
        /* <DEDUP_REMOVED lines=22> */
.L_x_11947:
[----:B------:R-:W-:Y:S05]  /*1610*/  BSYNC.RECONVERGENT B1 ;  /* 0x0000000000017941 */ /* 0x000fea0003800200 */
.L_x_11946:
        /* <DEDUP_REMOVED lines=24> */
.L_x_11950:
[----:B------:R-:W-:Y:S05]  /*17a0*/  BSYNC.RECONVERGENT B1 ;  /* 0x0000000000017941 */ /* 0x000fea0003800200 */
.L_x_11949:
[----:B------:R-:W-:Y:S05]  /*17b0*/  @!P1 BRA `(.L_x_11943) ;  /* 0x0000000000389947 */ /* 0x000fea0003800000 */
[----:B-12---:R-:W1:Y:S01]  /*17c0*/  S2R R48, SR_CgaCtaId ;  /* 0x0000000000307919 */ /* 0x006e620000008800 */
[----:B---3--:R-:W-:-:S05]  /*17d0*/  MOV R31, 0x400 ;  /* 0x00000400001f7802 */ /* 0x008fca0000000f00 */
[----:B------:R-:W-:-:S05]  /*17e0*/  VIADD R31, R31, 0x1180 ;  /* 0x000011801f1f7836 */ /* 0x000fca0000000000 */
[----:B-1----:R-:W-:-:S07]  /*17f0*/  LEA R51, R48, R31, 0x18 ;  /* 0x0000001f30337211 */ /* 0x002fce00078ec0ff */
.L_x_11951:
        /* <DEDUP_REMOVED lines=10> */
.L_x_11943:
[----:B------:R-:W-:Y:S05]  /*18a0*/  BSYNC.RECONVERGENT B0 ;  /* 0x0000000000007941 */ /* 0x000fea0003800200 */
.L_x_11942:
[----:B------:R-:W-:Y:S01]  /*18b0*/  BAR.SYNC.DEFER_BLOCKING 0x0 ;  /* 0x0000000000007b1d */ /* 0x000fe20000010000 */
[----:B------:R-:W-:-:S09]  /*18c0*/  UISETP.GE.AND UP0, UPT, UR4, 0x1, UPT ;  /* 0x000000010400788c */ /* 0x000fd2000bf06270 */
[----:B------:R-:W-:Y:S05]  /*18d0*/  BRA.U !UP0, `(.L_x_11952) ;  /* 0x0000003908907547 */ /* 0x000fea000b800000 */
[----:B------:R-:W-:-:S09]  /*18e0*/  UISETP.NE.AND UP0, UPT, UR15, 0x1, UPT ;  /* 0x000000010f00788c */ /* 0x000fd2000bf05270 */
[----:B------:R-:W-:Y:S05]  /*18f0*/  BRA.U UP0, `(.L_x_11953) ;  /* 0x0000001100c07547 */ /* 0x000fea000b800000 */
[----:B0---4-:R-:W-:Y:S01]  /*1900*/  HFMA2 R49, -RZ, RZ, 0, 0 ;  /* 0x00000000ff317431 */ /* 0x011fe200000001ff */
[----:B------:R-:W-:Y:S06]  /*1910*/  BSSY B1, `(.L_x_11954) ;  /* 0x000012d000017945 */ /* 0x000fec0003800000 */
.L_x_12006:
        /* <DEDUP_REMOVED lines=18> */
.L_x_11955:
        /* <DEDUP_REMOVED lines=8> */
.L_x_11956:
        /* <DEDUP_REMOVED lines=8> */
.L_x_11957:
        /* <DEDUP_REMOVED lines=8> */
.L_x_11958:
        /* <DEDUP_REMOVED lines=8> */
.L_x_11959:
        /* <DEDUP_REMOVED lines=9> */
.L_x_11960:
        /* <DEDUP_REMOVED lines=9> */
.L_x_11961:
        /* <DEDUP_REMOVED lines=9> */
.L_x_11962:
        /* <DEDUP_REMOVED lines=10> */
.L_x_11963:
        /* <DEDUP_REMOVED lines=11> */
.L_x_11964:
        /* <DEDUP_REMOVED lines=11> */
.L_x_11965:
        /* <DEDUP_REMOVED lines=11> */
.L_x_11966:
        /* <DEDUP_REMOVED lines=11> */
.L_x_11967:
        /* <DEDUP_REMOVED lines=11> */
.L_x_11968:
        /* <DEDUP_REMOVED lines=11> */
.L_x_11969:
        /* <DEDUP_REMOVED lines=11> */
.L_x_11970:
        /* <DEDUP_REMOVED lines=31> */
.L_x_12005:
[----:B------:R-:W-:Y:S02]  /*2550*/  IMAD R50, R52, 0x84, R51 ;  /* 0x0000008434327824 */ /* 0x000fe400078e0233 */
[----:B-1----:R-:W-:-:S04]  /*2560*/  HFMA2 R55, -RZ, RZ, 0, 0 ;  /* 0x00000000ff377431 */ /* 0x002fc800000001ff */
[----:B------:R-:W1:Y:S01]  /*2570*/  LDS R50, [R50] ;  /* 0x0000000032327984 */ /* 0x000e620000000800 */
[----:B------:R-:W-:Y:S05]  /*2580*/  @!P5 BRA `(.L_x_11973) ;  /* 0x000000000010d947 */ /* 0x000fea0003800000 */
[----:B------:R-:W-:-:S03]  /*2590*/  UMOV UR10, 0xffffffff ;  /* 0xffffffff000a7882 */ /* 0x000fc60000000000 */
[----:B------:R-:W-:Y:S05]  /*25a0*/  BRA.DIV UR10, `(.L_x_11974) ;  /* 0x0000003e0a6c7947 */ /* 0x000fea000b800000 */
[----:B-1----:R1:W3:Y:S02]  /*25b0*/  SHFL.IDX PT, R30, R50, R28, R19 ;  /* 0x0000001c321e7389 */ /* 0x0022e400000e0013 */
.L_x_12120:
[----:B0--3--:R-:W-:-:S07]  /*25c0*/  IMAD R55, R29, R30, RZ ;  /* 0x0000001e1d377224 */ /* 0x009fce00078e02ff */
.L_x_11973:
[----:B------:R-:W-:Y:S05]  /*25d0*/  @!P4 BRA `(.L_x_11975) ;  /* 0x000000000010c947 */ /* 0x000fea0003800000 */
[----:B------:R-:W-:-:S03]  /*25e0*/  UMOV UR10, 0xffffffff ;  /* 0xffffffff000a7882 */ /* 0x000fc60000000000 */
[----:B------:R-:W-:Y:S05]  /*25f0*/  BRA.DIV UR10, `(.L_x_11976) ;  /* 0x0000003e0a787947 */ /* 0x000fea000b800000 */
[----:B-1----:R1:W3:Y:S02]  /*2600*/  SHFL.IDX PT, R30, R50, R4, R19 ;  /* 0x00000004321e7389 */ /* 0x0022e400000e0013 */
.L_x_12123:
[----:B--23--:R-:W-:-:S07]  /*2610*/  IMAD R55, R32, R30, R55 ;  /* 0x0000001e20377224 */ /* 0x00cfce00078e0237 */
.L_x_11975:
[----:B------:R-:W-:Y:S05]  /*2620*/  @!P3 BRA `(.L_x_11977) ;  /* 0x000000000010b947 */ /* 0x000fea0003800000 */
[----:B------:R-:W-:-:S03]  /*2630*/  UMOV UR10, 0xffffffff ;  /* 0xffffffff000a7882 */ /* 0x000fc60000000000 */
[----:B------:R-:W-:Y:S05]  /*2640*/  BRA.DIV UR10, `(.L_x_11978) ;  /* 0x0000003e0a847947 */ /* 0x000fea000b800000 */
[----:B-1----:R1:W3:Y:S02]  /*2650*/  SHFL.IDX PT, R30, R50, R5, R19 ;  /* 0x00000005321e7389 */ /* 0x0022e400000e0013 */
.L_x_12126:
[----:B---3--:R-:W-:-:S07]  /*2660*/  IMAD R55, R33, R30, R55 ;  /* 0x0000001e21377224 */ /* 0x008fce00078e0237 */
.L_x_11977:
[----:B------:R-:W-:Y:S05]  /*2670*/  @!P2 BRA `(.L_x_11979) ;  /* 0x000000000010a947 */ /* 0x000fea0003800000 */
[----:B------:R-:W-:-:S03]  /*2680*/  UMOV UR10, 0xffffffff ;  /* 0xffffffff000a7882 */ /* 0x000fc60000000000 */
[----:B------:R-:W-:Y:S05]  /*2690*/  BRA.DIV UR10, `(.L_x_11980) ;  /* 0x0000003e0a907947 */ /* 0x000fea000b800000 */
[----:B-1----:R1:W3:Y:S02]  /*26a0*/  SHFL.IDX PT, R30, R50, R6, R19 ;  /* 0x00000006321e7389 */ /* 0x0022e400000e0013 */
.L_x_12129:
[----:B---3--:R-:W-:-:S07]  /*26b0*/  IMAD R55, R34, R30, R55 ;  /* 0x0000001e22377224 */ /* 0x008fce00078e0237 */
.L_x_11979:
[----:B------:R-:W-:Y:S05]  /*26c0*/  @!P1 BRA `(.L_x_11981) ;  /* 0x0000000000109947 */ /* 0x000fea0003800000 */
[----:B------:R-:W-:-:S03]  /*26d0*/  UMOV UR10, 0xffffffff ;  /* 0xffffffff000a7882 */ /* 0x000fc60000000000 */
[----:B------:R-:W-:Y:S05]  /*26e0*/  BRA.DIV UR10, `(.L_x_11982) ;  /* 0x0000003e0a9c7947 */ /* 0x000fea000b800000 */
[----:B-1----:R1:W3:Y:S02]  /*26f0*/  SHFL.IDX PT, R30, R50, R7, R19 ;  /* 0x00000007321e7389 */ /* 0x0022e400000e0013 */
.L_x_12132:
[----:B---3--:R-:W-:-:S07]  /*2700*/  IMAD R55, R35, R30, R55 ;  /* 0x0000001e23377224 */ /* 0x008fce00078e0237 */
.L_x_11981:
[----:B------:R-:W3:Y:S02]  /*2710*/  LDC R56, c[0x0][0x3ac] ;  /* 0x0000eb00ff387b82 */ /* 0x000ee40000000800 */
[----:B---3--:R-:W-:-:S13]  /*2720*/  ISETP.GE.AND P0, PT, R56, 0x6, PT ;  /* 0x000000063800780c */ /* 0x008fda0003f06270 */
[----:B------:R-:W-:Y:S05]  /*2730*/  @!P0 BRA `(.L_x_11983) ;  /* 0x0000000000108947 */ /* 0x000fea0003800000 */
[----:B------:R-:W-:-:S03]  /*2740*/  UMOV UR10, 0xffffffff ;  /* 0xffffffff000a7882 */ /* 0x000fc60000000000 */
[----:B------:R-:W-:Y:S05]  /*2750*/  BRA.DIV UR10, `(.L_x_11984) ;  /* 0x0000003e0aa07947 */ /* 0x000fea000b800000 */
[----:B-1----:R1:W3:Y:S02]  /*2760*/  SHFL.IDX PT, R30, R50, R8, R19 ;  /* 0x00000008321e7389 */ /* 0x0022e400000e0013 */
.L_x_12135:
[----:B---3--:R-:W-:-:S07]  /*2770*/  IMAD R55, R36, R30, R55 ;  /* 0x0000001e24377224 */ /* 0x008fce00078e0237 */
.L_x_11983:
[----:B------:R-:W-:-:S13]  /*2780*/  ISETP.GE.AND P0, PT, R56, 0x7, PT ;  /* 0x000000073800780c */ /* 0x000fda0003f06270 */
[----:B------:R-:W-:Y:S05]  /*2790*/  @!P0 BRA `(.L_x_11985) ;  /* 0x0000000000108947 */ /* 0x000fea0003800000 */
[----:B------:R-:W-:-:S03]  /*27a0*/  UMOV UR10, 0xffffffff ;  /* 0xffffffff000a7882 */ /* 0x000fc60000000000 */
[----:B------:R-:W-:Y:S05]  /*27b0*/  BRA.DIV UR10, `(.L_x_11986) ;  /* 0x0000003e0aa87947 */ /* 0x000fea000b800000 */
[----:B-1----:R1:W3:Y:S02]  /*27c0*/  SHFL.IDX PT, R30, R50, R9, R19 ;  /* 0x00000009321e7389 */ /* 0x0022e400000e0013 */
.L_x_12138:
[----:B---3--:R-:W-:-:S07]  /*27d0*/  IMAD R55, R37, R30, R55 ;  /* 0x0000001e25377224 */ /* 0x008fce00078e0237 */
.L_x_11985:
[----:B------:R-:W-:-:S13]  /*27e0*/  ISETP.GE.AND P0, PT, R56, 0x8, PT ;  /* 0x000000083800780c */ /* 0x000fda0003f06270 */
[----:B------:R-:W-:Y:S05]  /*27f0*/  @!P0 BRA `(.L_x_11987) ;  /* 0x0000000000108947 */ /* 0x000fea0003800000 */
[----:B------:R-:W-:-:S03]  /*2800*/  UMOV UR10, 0xffffffff ;  /* 0xffffffff000a7882 */ /* 0x000fc60000000000 */
[----:B------:R-:W-:Y:S05]  /*2810*/  BRA.DIV UR10, `(.L_x_11988) ;  /* 0x0000003e0ab07947 */ /* 0x000fea000b800000 */
[----:B-1----:R1:W3:Y:S02]  /*2820*/  SHFL.IDX PT, R30, R50, R10, R19 ;  /* 0x0000000a321e7389 */ /* 0x0022e400000e0013 */
.L_x_12141:
[----:B---3--:R-:W-:-:S07]  /*2830*/  IMAD R55, R38, R30, R55 ;  /* 0x0000001e26377224 */ /* 0x008fce00078e0237 */
.L_x_11987:
[----:B------:R-:W-:-:S13]  /*2840*/  ISETP.GE.AND P0, PT, R56, 0x9, PT ;  /* 0x000000093800780c */ /* 0x000fda0003f06270 */
[----:B------:R-:W-:Y:S05]  /*2850*/  @!P0 BRA `(.L_x_11989) ;  /* 0x0000000000108947 */ /* 0x000fea0003800000 */
[----:B------:R-:W-:-:S03]  /*2860*/  UMOV UR10, 0xffffffff ;  /* 0xffffffff000a7882 */ /* 0x000fc60000000000 */
[----:B------:R-:W-:Y:S05]  /*2870*/  BRA.DIV UR10, `(.L_x_11990) ;  /* 0x0000003e0ab87947 */ /* 0x000fea000b800000 */
[----:B-1----:R1:W3:Y:S02]  /*2880*/  SHFL.IDX PT, R30, R50, R11, R19 ;  /* 0x0000000b321e7389 */ /* 0x0022e400000e0013 */
.L_x_12144:
[----:B---3--:R-:W-:-:S07]  /*2890*/  IMAD R55, R39, R30, R55 ;  /* 0x0000001e27377224 */ /* 0x008fce00078e0237 */
.L_x_11989:
[----:B------:R-:W-:-:S13]  /*28a0*/  ISETP.GE.AND P0, PT, R56, 0xa, PT ;  /* 0x0000000a3800780c */ /* 0x000fda0003f06270 */
[----:B------:R-:W-:Y:S05]  /*28b0*/  @!P0 BRA `(.L_x_11991) ;  /* 0x0000000000108947 */ /* 0x000fea0003800000 */
[----:B------:R-:W-:-:S03]  /*28c0*/  UMOV UR10, 0xffffffff ;  /* 0xffffffff000a7882 */ /* 0x000fc60000000000 */
[----:B------:R-:W-:Y:S05]  /*28d0*/  BRA.DIV UR10, `(.L_x_11992) ;  /* 0x0000003e0ac07947 */ /* 0x000fea000b800000 */
[----:B-1----:R1:W3:Y:S02]  /*28e0*/  SHFL.IDX PT, R30, R50, R12, R19 ;  /* 0x0000000c321e7389 */ /* 0x0022e400000e0013 */
.L_x_12147:
[----:B---3--:R-:W-:-:S07]  /*28f0*/  IMAD R55, R40, R30, R55 ;  /* 0x0000001e28377224 */ /* 0x008fce00078e0237 */
.L_x_11991:
[----:B------:R-:W-:-:S13]  /*2900*/  ISETP.GE.AND P0, PT, R56, 0xb, PT ;  /* 0x0000000b3800780c */ /* 0x000fda0003f06270 */
[----:B------:R-:W-:Y:S05]  /*2910*/  @!P0 BRA `(.L_x_11993) ;  /* 0x0000000000108947 */ /* 0x000fea0003800000 */
[----:B------:R-:W-:-:S03]  /*2920*/  UMOV UR10, 0xffffffff ;  /* 0xffffffff000a7882 */ /* 0x000fc60000000000 */
[----:B------:R-:W-:Y:S05]  /*2930*/  BRA.DIV UR10, `(.L_x_11994) ;  /* 0x0000003e0ac87947 */ /* 0x000fea000b800000 */
[----:B-1----:R1:W3:Y:S02]  /*2940*/  SHFL.IDX PT, R30, R50, R13, R19 ;  /* 0x0000000d321e7389 */ /* 0x0022e400000e0013 */
.L_x_12150:
[----:B---3--:R-:W-:-:S07]  /*2950*/  IMAD R55, R41, R30, R55 ;  /* 0x0000001e29377224 */ /* 0x008fce00078e0237 */
.L_x_11993:
[----:B------:R-:W-:-:S13]  /*2960*/  ISETP.GE.AND P0, PT, R56, 0xc, PT ;  /* 0x0000000c3800780c */ /* 0x000fda0003f06270 */
[----:B------:R-:W-:Y:S05]  /*2970*/  @!P0 BRA `(.L_x_11995) ;  /* 0x0000000000108947 */ /* 0x000fea0003800000 */
[----:B------:R-:W-:-:S03]  /*2980*/  UMOV UR10, 0xffffffff ;  /* 0xffffffff000a7882 */ /* 0x000fc60000000000 */
[----:B------:R-:W-:Y:S05]  /*2990*/  BRA.DIV UR10, `(.L_x_11996) ;  /* 0x0000003e0ad07947 */ /* 0x000fea000b800000 */
[----:B-1----:R1:W3:Y:S02]  /*29a0*/  SHFL.IDX PT, R30, R50, R14, R19 ;  /* 0x0000000e321e7389 */ /* 0x0022e400000e0013 */
.L_x_12153:
[----:B---3--:R-:W-:-:S07]  /*29b0*/  IMAD R55, R42, R30, R55 ;  /* 0x0000001e2a377224 */ /* 0x008fce00078e0237 */
.L_x_11995:
[----:B------:R-:W-:-:S13]  /*29c0*/  ISETP.GE.AND P0, PT, R56, 0xd, PT ;  /* 0x0000000d3800780c */ /* 0x000fda0003f06270 */
[----:B------:R-:W-:Y:S05]  /*29d0*/  @!P0 BRA `(.L_x_11997) ;  /* 0x0000000000108947 */ /* 0x000fea0003800000 */
[----:B------:R-:W-:-:S03]  /*29e0*/  UMOV UR10, 0xffffffff ;  /* 0xffffffff000a7882 */ /* 0x000fc60000000000 */
[----:B------:R-:W-:Y:S05]  /*29f0*/  BRA.DIV UR10, `(.L_x_11998) ;  /* 0x0000003e0ad87947 */ /* 0x000fea000b800000 */
[----:B-1----:R1:W3:Y:S02]  /*2a00*/  SHFL.IDX PT, R30, R50, R15, R19 ;  /* 0x0000000f321e7389 */ /* 0x0022e400000e0013 */
.L_x_12156:
[----:B---3--:R-:W-:-:S07]  /*2a10*/  IMAD R55, R43, R30, R55 ;  /* 0x0000001e2b377224 */ /* 0x008fce00078e0237 */
.L_x_11997:
[----:B------:R-:W-:-:S13]  /*2a20*/  ISETP.GE.AND P0, PT, R56, 0xe, PT ;  /* 0x0000000e3800780c */ /* 0x000fda0003f06270 */
[----:B------:R-:W-:Y:S05]  /*2a30*/  @!P0 BRA `(.L_x_11999) ;  /* 0x0000000000108947 */ /* 0x000fea0003800000 */
[----:B------:R-:W-:-:S03]  /*2a40*/  UMOV UR10, 0xffffffff ;  /* 0xffffffff000a7882 */ /* 0x000fc60000000000 */
[----:B------:R-:W-:Y:S05]  /*2a50*/  BRA.DIV UR10, `(.L_x_12000) ;  /* 0x0000003e0ae07947 */ /* 0x000fea000b800000 */
[----:B-1----:R1:W3:Y:S02]  /*2a60*/  SHFL.IDX PT, R30, R50, R16, R19 ;  /* 0x00000010321e7389 */ /* 0x0022e400000e0013 */
.L_x_12159:
[----:B---3--:R-:W-:-:S07]  /*2a70*/  IMAD R55, R44, R30, R55 ;  /* 0x0000001e2c377224 */ /* 0x008fce00078e0237 */
.L_x_11999:
[----:B------:R-:W-:-:S13]  /*2a80*/  ISETP.GE.AND P0, PT, R56, 0xf, PT ;  /* 0x0000000f3800780c */ /* 0x000fda0003f06270 */
[----:B------:R-:W-:Y:S05]  /*2a90*/  @!P0 BRA `(.L_x_12001) ;  /* 0x0000000000108947 */ /* 0x000fea0003800000 */
[----:B------:R-:W-:-:S03]  /*2aa0*/  UMOV UR10, 0xffffffff ;  /* 0xffffffff000a7882 */ /* 0x000fc60000000000 */
[----:B------:R-:W-:Y:S05]  /*2ab0*/  BRA.DIV UR10, `(.L_x_12002) ;  /* 0x0000003e0ae87947 */ /* 0x000fea000b800000 */
[----:B-1----:R1:W3:Y:S02]  /*2ac0*/  SHFL.IDX PT, R30, R50, R17, R19 ;  /* 0x00000011321e7389 */ /* 0x0022e400000e0013 */
.L_x_12162:
[----:B---3--:R-:W-:-:S07]  /*2ad0*/  IMAD R55, R45, R30, R55 ;  /* 0x0000001e2d377224 */ /* 0x008fce00078e0237 */
.L_x_12001:
[----:B------:R-:W-:-:S13]  /*2ae0*/  ISETP.GE.AND P0, PT, R56, 0x10, PT ;  /* 0x000000103800780c */ /* 0x000fda0003f06270 */
[----:B------:R-:W-:Y:S05]  /*2af0*/  @!P0 BRA `(.L_x_12003) ;  /* 0x0000000000108947 */ /* 0x000fea0003800000 */
[----:B------:R-:W-:-:S03]  /*2b00*/  UMOV UR10, 0xffffffff ;  /* 0xffffffff000a7882 */ /* 0x000fc60000000000 */
[----:B------:R-:W-:Y:S05]  /*2b10*/  BRA.DIV UR10, `(.L_x_12004) ;  /* 0x0000003e0af07947 */ /* 0x000fea000b800000 */
[----:B-1----:R1:W3:Y:S02]  /*2b20*/  SHFL.IDX PT, R30, R50, R18, R19 ;  /* 0x00000012321e7389 */ /* 0x0022e400000e0013 */
.L_x_12165:
[----:B---3--:R-:W-:-:S07]  /*2b30*/  IMAD R55, R46, R30, R55 ;  /* 0x0000001e2e377224 */ /* 0x008fce00078e0237 */
.L_x_12003:
        /* <DEDUP_REMOVED lines=8> */
.L_x_11972:
[----:B------:R-:W-:Y:S05]  /*2bc0*/  BSYNC B0 ;  /* 0x0000000000007941 */ /* 0x000fea0003800000 */
.L_x_11971:
[----:B------:R-:W-:Y:S05]  /*2bd0*/  @!P6 BRA `(.L_x_12006) ;  /* 0xffffffec0050e947 */ /* 0x000fea000383ffff */
[----:B------:R-:W-:Y:S05]  /*2be0*/  BSYNC B1 ;  /* 0x0000000000017941 */ /* 0x000fea0003800000 */
.L_x_11954:
[----:B------:R-:W-:Y:S05]  /*2bf0*/  BRA `(.L_x_11952) ;  /* 0x0000002400c87947 */ /* 0x000fea0003800000 */
.L_x_11953:
[----:B------:R-:W5:Y:S02]  /*2c00*/  LDCU UR10, c[0x0][0x3ac] ;  /* 0x00007580ff0a77ac */ /* 0x000f640008000800 */
[----:B-----5:R-:W-:-:S09]  /*2c10*/  UISETP.GT.U32.AND UP0, UPT, UR10, 0x1f, UPT ;  /* 0x0000001f0a00788c */ /* 0x020fd2000bf04070 */
[----:B------:R-:W-:Y:S05]  /*2c20*/  BRA.U UP0, `(.L_x_12007) ;  /* 0x0000001100a07547 */ /* 0x000fea000b800000 */
[----:B0---4-:R-:W-:-:S07]  /*2c30*/  HFMA2 R49, -RZ, RZ, 0, 0 ;  /* 0x00000000ff317431 */ /* 0x011fce00000001ff */
.L_x_12059:
        /* <DEDUP_REMOVED lines=18> */
.L_x_12008:
        /* <DEDUP_REMOVED lines=8> */
.L_x_12009:
        /* <DEDUP_REMOVED lines=8> */
.L_x_12010:
        /* <DEDUP_REMOVED lines=8> */
.L_x_12011:
        /* <DEDUP_REMOVED lines=8> */
.L_x_12012:
        /* <DEDUP_REMOVED lines=9> */
.L_x_12013:
        /* <DEDUP_REMOVED lines=9> */
.L_x_12014:
        /* <DEDUP_REMOVED lines=9> */
.L_x_12015:
        /* <DEDUP_REMOVED lines=10> */
.L_x_12016:
        /* <DEDUP_REMOVED lines=11> */
.L_x_12017:
        /* <DEDUP_REMOVED lines=11> */
.L_x_12018:
        /* <DEDUP_REMOVED lines=11> */
.L_x_12019:
        /* <DEDUP_REMOVED lines=11> */
.L_x_12020:
        /* <DEDUP_REMOVED lines=11> */
.L_x_12021:
        /* <DEDUP_REMOVED lines=11> */
.L_x_12022:
        /* <DEDUP_REMOVED lines=11> */
.L_x_12023:
        /* <DEDUP_REMOVED lines=27> */
.L_x_12058:
[----:B-1----:R-:W-:Y:S02]  /*3830*/  IMAD R50, R52, 0x84, R51 ;  /* 0x0000008434327824 */ /* 0x002fe400078e0233 */
[----:B------:R-:W-:-:S04]  /*3840*/  IMAD.MOV.U32 R55, RZ, RZ, RZ ;  /* 0x000000ffff377224 */ /* 0x000fc800078e00ff */
[----:B------:R-:W1:Y:S01]  /*3850*/  LDS R50, [R50] ;  /* 0x0000000032327984 */ /* 0x000e620000000800 */
[----:B------:R-:W-:Y:S05]  /*3860*/  @!P5 BRA `(.L_x_12026) ;  /* 0x000000000010d947 */ /* 0x000fea0003800000 */
[----:B------:R-:W-:-:S03]  /*3870*/  UMOV UR10, 0xffffffff ;  /* 0xffffffff000a7882 */ /* 0x000fc60000000000 */
[----:B------:R-:W-:Y:S05]  /*3880*/  BRA.DIV UR10, `(.L_x_12027) ;  /* 0x000000320ab47947 */ /* 0x000fea000b800000 */
[----:B-1----:R1:W3:Y:S02]  /*3890*/  SHFL.IDX PT, R30, R50, R28, R19 ;  /* 0x0000001c321e7389 */ /* 0x0022e400000e0013 */
.L_x_12168:
[----:B0--3--:R-:W-:-:S07]  /*38a0*/  IMAD R55, R29, R30, RZ ;  /* 0x0000001e1d377224 */ /* 0x009fce00078e02ff */
.L_x_12026:
[----:B------:R-:W-:Y:S05]  /*38b0*/  @!P4 BRA `(.L_x_12028) ;  /* 0x000000000010c947 */ /* 0x000fea0003800000 */
[----:B------:R-:W-:-:S03]  /*38c0*/  UMOV UR10, 0xffffffff ;  /* 0xffffffff000a7882 */ /* 0x000fc60000000000 */
[----:B------:R-:W-:Y:S05]  /*38d0*/  BRA.DIV UR10, `(.L_x_12029) ;  /* 0x000000320ac07947 */ /* 0x000fea000b800000 */
[----:B-1----:R1:W3:Y:S02]  /*38e0*/  SHFL.IDX PT, R30, R50, R4, R19 ;  /* 0x00000004321e7389 */ /* 0x0022e400000e0013 */
.L_x_12171:
[----:B--23--:R-:W-:-:S07]  /*38f0*/  IMAD R55, R32, R30, R55 ;  /* 0x0000001e20377224 */ /* 0x00cfce00078e0237 */
.L_x_12028:
[----:B------:R-:W-:Y:S05]  /*3900*/  @!P3 BRA `(.L_x_12030) ;  /* 0x000000000010b947 */ /* 0x000fea0003800000 */
[----:B------:R-:W-:-:S03]  /*3910*/  UMOV UR10, 0xffffffff ;  /* 0xffffffff000a7882 */ /* 0x000fc60000000000 */
[----:B------:R-:W-:Y:S05]  /*3920*/  BRA.DIV UR10, `(.L_x_12031) ;  /* 0x000000320acc7947 */ /* 0x000fea000b800000 */
[----:B-1----:R1:W3:Y:S02]  /*3930*/  SHFL.IDX PT, R30, R50, R5, R19 ;  /* 0x00000005321e7389 */ /* 0x0022e400000e0013 */
.L_x_12174:
[----:B---3--:R-:W-:-:S07]  /*3940*/  IMAD R55, R33, R30, R55 ;  /* 0x0000001e21377224 */ /* 0x008fce00078e0237 */
.L_x_12030:
[----:B------:R-:W-:Y:S05]  /*3950*/  @!P2 BRA `(.L_x_12032) ;  /* 0x000000000010a947 */ /* 0x000fea0003800000 */
[----:B------:R-:W-:-:S03]  /*3960*/  UMOV UR10, 0xffffffff ;  /* 0xffffffff000a7882 */ /* 0x000fc60000000000 */
[----:B------:R-:W-:Y:S05]  /*3970*/  BRA.DIV UR10, `(.L_x_12033) ;  /* 0x000000320ad87947 */ /* 0x000fea000b800000 */
[----:B-1----:R1:W3:Y:S02]  /*3980*/  SHFL.IDX PT, R30, R50, R6, R19 ;  /* 0x00000006321e7389 */ /* 0x0022e400000e0013 */
.L_x_12177:
[----:B---3--:R-:W-:-:S07]  /*3990*/  IMAD R55, R34, R30, R55 ;  /* 0x0000001e22377224 */ /* 0x008fce00078e0237 */
.L_x_12032:
[----:B------:R-:W-:Y:S05]  /*39a0*/  @!P1 BRA `(.L_x_12034) ;  /* 0x0000000000109947 */ /* 0x000fea0003800000 */
[----:B------:R-:W-:-:S03]  /*39b0*/  UMOV UR10, 0xffffffff ;  /* 0xffffffff000a7882 */ /* 0x000fc60000000000 */
[----:B------:R-:W-:Y:S05]  /*39c0*/  BRA.DIV UR10, `(.L_x_12035) ;  /* 0x000000320ae47947 */ /* 0x000fea000b800000 */
[----:B-1----:R1:W3:Y:S02]  /*39d0*/  SHFL.IDX PT, R30, R50, R7, R19 ;  /* 0x00000007321e7389 */ /* 0x0022e400000e0013 */
.L_x_12180:
[----:B---3--:R-:W-:-:S07]  /*39e0*/  IMAD R55, R35, R30, R55 ;  /* 0x0000001e23377224 */ /* 0x008fce00078e0237 */
.L_x_12034:
[----:B------:R-:W3:Y:S02]  /*39f0*/  LDC R56, c[0x0][0x3ac] ;  /* 0x0000eb00ff387b82 */ /* 0x000ee40000000800 */
[----:B---3--:R-:W-:-:S13]  /*3a00*/  ISETP.GE.AND P0, PT, R56, 0x6, PT ;  /* 0x000000063800780c */ /* 0x008fda0003f06270 */
[----:B------:R-:W-:Y:S05]  /*3a10*/  @!P0 BRA `(.L_x_12036) ;  /* 0x0000000000108947 */ /* 0x000fea0003800000 */
[----:B------:R-:W-:-:S03]  /*3a20*/  UMOV UR10, 0xffffffff ;  /* 0xffffffff000a7882 */ /* 0x000fc60000000000 */
[----:B------:R-:W-:Y:S05]  /*3a30*/  BRA.DIV UR10, `(.L_x_12037) ;  /* 0x000000320ae87947 */ /* 0x000fea000b800000 */
[----:B-1----:R1:W3:Y:S02]  /*3a40*/  SHFL.IDX PT, R30, R50, R8, R19 ;  /* 0x00000008321e7389 */ /* 0x0022e400000e0013 */
.L_x_12183:
[----:B---3--:R-:W-:-:S07]  /*3a50*/  IMAD R55, R36, R30, R55 ;  /* 0x0000001e24377224 */ /* 0x008fce00078e0237 */
.L_x_12036:
[----:B------:R-:W-:-:S13]  /*3a60*/  ISETP.GE.AND P0, PT, R56, 0x7, PT ;  /* 0x000000073800780c */ /* 0x000fda0003f06270 */
[----:B------:R-:W-:Y:S05]  /*3a70*/  @!P0 BRA `(.L_x_12038) ;  /* 0x0000000000108947 */ /* 0x000fea0003800000 */
[----:B------:R-:W-:-:S03]  /*3a80*/  UMOV UR10, 0xffffffff ;  /* 0xffffffff000a7882 */ /* 0x000fc60000000000 */
[----:B------:R-:W-:Y:S05]  /*3a90*/  BRA.DIV UR10, `(.L_x_12039) ;  /* 0x000000320af07947 */ /* 0x000fea000b800000 */
[----:B-1----:R1:W3:Y:S02]  /*3aa0*/  SHFL.IDX PT, R30, R50, R9, R19 ;  /* 0x00000009321e7389 */ /* 0x0022e400000e0013 */
.L_x_12186:
[----:B---3--:R-:W-:-:S07]  /*3ab0*/  IMAD R55, R37, R30, R55 ;  /* 0x0000001e25377224 */ /* 0x008fce00078e0237 */
.L_x_12038:
[----:B------:R-:W-:-:S13]  /*3ac0*/  ISETP.GE.AND P0, PT, R56, 0x8, PT ;  /* 0x000000083800780c */ /* 0x000fda0003f06270 */
[----:B------:R-:W-:Y:S05]  /*3ad0*/  @!P0 BRA `(.L_x_12040) ;  /* 0x0000000000108947 */ /* 0x000fea0003800000 */
[----:B------:R-:W-:-:S03]  /*3ae0*/  UMOV UR10, 0xffffffff ;  /* 0xffffffff000a7882 */ /* 0x000fc60000000000 */
[----:B------:R-:W-:Y:S05]  /*3af0*/  BRA.DIV UR10, `(.L_x_12041) ;  /* 0x000000320af87947 */ /* 0x000fea000b800000 */
[----:B-1----:R1:W3:Y:S02]  /*3b00*/  SHFL.IDX PT, R30, R50, R10, R19 ;  /* 0x0000000a321e7389 */ /* 0x0022e400000e0013 */
.L_x_12189:
[----:B---3--:R-:W-:-:S07]  /*3b10*/  IMAD R55, R38, R30, R55 ;  /* 0x0000001e26377224 */ /* 0x008fce00078e0237 */
.L_x_12040:
[----:B------:R-:W-:-:S13]  /*3b20*/  ISETP.GE.AND P0, PT, R56, 0x9, PT ;  /* 0x000000093800780c */ /* 0x000fda0003f06270 */
[----:B------:R-:W-:Y:S05]  /*3b30*/  @!P0 BRA `(.L_x_12042) ;  /* 0x0000000000108947 */ /* 0x000fea0003800000 */
[----:B------:R-:W-:-:S03]  /*3b40*/  UMOV UR10, 0xffffffff ;  /* 0xffffffff000a7882 */ /* 0x000fc60000000000 */
[----:B------:R-:W-:Y:S05]  /*3b50*/  BRA.DIV UR10, `(.L_x_12043) ;  /* 0x000000360a007947 */ /* 0x000fea000b800000 */
[----:B-1----:R1:W3:Y:S02]  /*3b60*/  SHFL.IDX PT, R30, R50, R11, R19 ;  /* 0x0000000b321e7389 */ /* 0x0022e400000e0013 */
.L_x_12192:
[----:B---3--:R-:W-:-:S07]  /*3b70*/  IMAD R55, R39, R30, R55 ;  /* 0x0000001e27377224 */ /* 0x008fce00078e0237 */
.L_x_12042:
[----:B------:R-:W-:-:S13]  /*3b80*/  ISETP.GE.AND P0, PT, R56, 0xa, PT ;  /* 0x0000000a3800780c */ /* 0x000fda0003f06270 */
[----:B------:R-:W-:Y:S05]  /*3b90*/  @!P0 BRA `(.L_x_12044) ;  /* 0x0000000000108947 */ /* 0x000fea0003800000 */
[----:B------:R-:W-:-:S03]  /*3ba0*/  UMOV UR10, 0xffffffff ;  /* 0xffffffff000a7882 */ /* 0x000fc60000000000 */
[----:B------:R-:W-:Y:S05]  /*3bb0*/  BRA.DIV UR10, `(.L_x_12045) ;  /* 0x000000360a087947 */ /* 0x000fea000b800000 */
[----:B-1----:R1:W3:Y:S02]  /*3bc0*/  SHFL.IDX PT, R30, R50, R12, R19 ;  /* 0x0000000c321e7389 */ /* 0x0022e400000e0013 */
.L_x_12195:
[----:B---3--:R-:W-:-:S07]  /*3bd0*/  IMAD R55, R40, R30, R55 ;  /* 0x0000001e28377224 */ /* 0x008fce00078e0237 */
.L_x_12044:
[----:B------:R-:W-:-:S13]  /*3be0*/  ISETP.GE.AND P0, PT, R56, 0xb, PT ;  /* 0x0000000b3800780c */ /* 0x000fda0003f06270 */
[----:B------:R-:W-:Y:S05]  /*3bf0*/  @!P0 BRA `(.L_x_12046) ;  /* 0x0000000000108947 */ /* 0x000fea0003800000 */
[----:B------:R-:W-:-:S03]  /*3c00*/  UMOV UR10, 0xffffffff ;  /* 0xffffffff000a7882 */ /* 0x000fc60000000000 */
[----:B------:R-:W-:Y:S05]  /*3c10*/  BRA.DIV UR10, `(.L_x_12047) ;  /* 0x000000360a107947 */ /* 0x000fea000b800000 */
[----:B-1----:R1:W3:Y:S02]  /*3c20*/  SHFL.IDX PT, R30, R50, R13, R19 ;  /* 0x0000000d321e7389 */ /* 0x0022e400000e0013 */
.L_x_12198:
[----:B---3--:R-:W-:-:S07]  /*3c30*/  IMAD R55, R41, R30, R55 ;  /* 0x0000001e29377224 */ /* 0x008fce00078e0237 */
.L_x_12046:
[----:B------:R-:W-:-:S13]  /*3c40*/  ISETP.GE.AND P0, PT, R56, 0xc, PT ;  /* 0x0000000c3800780c */ /* 0x000fda0003f06270 */
[----:B------:R-:W-:Y:S05]  /*3c50*/  @!P0 BRA `(.L_x_12048) ;  /* 0x0000000000108947 */ /* 0x000fea0003800000 */
[----:B------:R-:W-:-:S03]  /*3c60*/  UMOV UR10, 0xffffffff ;  /* 0xffffffff000a7882 */ /* 0x000fc60000000000 */
[----:B------:R-:W-:Y:S05]  /*3c70*/  BRA.DIV UR10, `(.L_x_12049) ;  /* 0x000000360a187947 */ /* 0x000fea000b800000 */
[----:B-1----:R1:W3:Y:S02]  /*3c80*/  SHFL.IDX PT, R30, R50, R14, R19 ;  /* 0x0000000e321e7389 */ /* 0x0022e400000e0013 */
.L_x_12201:
[----:B---3--:R-:W-:-:S07]  /*3c90*/  IMAD R55, R42, R30, R55 ;  /* 0x0000001e2a377224 */ /* 0x008fce00078e0237 */
.L_x_12048:
[----:B------:R-:W-:-:S13]  /*3ca0*/  ISETP.GE.AND P0, PT, R56, 0xd, PT ;  /* 0x0000000d3800780c */ /* 0x000fda0003f06270 */
[----:B------:R-:W-:Y:S05]  /*3cb0*/  @!P0 BRA `(.L_x_12050) ;  /* 0x0000000000108947 */ /* 0x000fea0003800000 */
[----:B------:R-:W-:-:S03]  /*3cc0*/  UMOV UR10, 0xffffffff ;  /* 0xffffffff000a7882 */ /* 0x000fc60000000000 */
[----:B------:R-:W-:Y:S05]  /*3cd0*/  BRA.DIV UR10, `(.L_x_12051) ;  /* 0x000000360a207947 */ /* 0x000fea000b800000 */
[----:B-1----:R1:W3:Y:S02]  /*3ce0*/  SHFL.IDX PT, R30, R50, R15, R19 ;  /* 0x0000000f321e7389 */ /* 0x0022e400000e0013 */
.L_x_12204:
[----:B---3--:R-:W-:-:S07]  /*3cf0*/  IMAD R55, R43, R30, R55 ;  /* 0x0000001e2b377224 */ /* 0x008fce00078e0237 */
.L_x_12050:
[----:B------:R-:W-:-:S13]  /*3d00*/  ISETP.GE.AND P0, PT, R56, 0xe, PT ;  /* 0x0000000e3800780c */ /* 0x000fda0003f06270 */
[----:B------:R-:W-:Y:S05]  /*3d10*/  @!P0 BRA `(.L_x_12052) ;  /* 0x0000000000108947 */ /* 0x000fea0003800000 */
[----:B------:R-:W-:-:S03]  /*3d20*/  UMOV UR10, 0xffffffff ;  /* 0xffffffff000a7882 */ /* 0x000fc60000000000 */
[----:B------:R-:W-:Y:S05]  /*3d30*/  BRA.DIV UR10, `(.L_x_12053) ;  /* 0x000000360a287947 */ /* 0x000fea000b800000 */
[----:B-1----:R1:W3:Y:S02]  /*3d40*/  SHFL.IDX PT, R30, R50, R16, R19 ;  /* 0x00000010321e7389 */ /* 0x0022e400000e0013 */
.L_x_12207:
[----:B---3--:R-:W-:-:S07]  /*3d50*/  IMAD R55, R44, R30, R55 ;  /* 0x0000001e2c377224 */ /* 0x008fce00078e0237 */
.L_x_12052:
[----:B------:R-:W-:-:S13]  /*3d60*/  ISETP.GE.AND P0, PT, R56, 0xf, PT ;  /* 0x0000000f3800780c */ /* 0x000fda0003f06270 */
[----:B------:R-:W-:Y:S05]  /*3d70*/  @!P0 BRA `(.L_x_12054) ;  /* 0x0000000000108947 */ /* 0x000fea0003800000 */
[----:B------:R-:W-:-:S03]  /*3d80*/  UMOV UR10, 0xffffffff ;  /* 0xffffffff000a7882 */ /* 0x000fc60000000000 */
[----:B------:R-:W-:Y:S05]  /*3d90*/  BRA.DIV UR10, `(.L_x_12055) ;  /* 0x000000360a307947 */ /* 0x000fea000b800000 */
[----:B-1----:R1:W3:Y:S02]  /*3da0*/  SHFL.IDX PT, R30, R50, R17, R19 ;  /* 0x00000011321e7389 */ /* 0x0022e400000e0013 */
.L_x_12210:
[----:B---3--:R-:W-:-:S07]  /*3db0*/  IMAD R55, R45, R30, R55 ;  /* 0x0000001e2d377224 */ /* 0x008fce00078e0237 */
.L_x_12054:
[----:B------:R-:W-:-:S13]  /*3dc0*/  ISETP.GE.AND P0, PT, R56, 0x10, PT ;  /* 0x000000103800780c */ /* 0x000fda0003f06270 */
[----:B------:R-:W-:Y:S05]  /*3dd0*/  @!P0 BRA `(.L_x_12056) ;  /* 0x0000000000108947 */ /* 0x000fea0003800000 */
[----:B------:R-:W-:-:S03]  /*3de0*/  UMOV UR10, 0xffffffff ;  /* 0xffffffff000a7882 */ /* 0x000fc60000000000 */
[----:B------:R-:W-:Y:S05]  /*3df0*/  BRA.DIV UR10, `(.L_x_12057) ;  /* 0x000000360a387947 */ /* 0x000fea000b800000 */
[----:B-1----:R1:W3:Y:S02]  /*3e00*/  SHFL.IDX PT, R30, R50, R18, R19 ;  /* 0x00000012321e7389 */ /* 0x0022e400000e0013 */
.L_x_12213:
[----:B---3--:R-:W-:-:S07]  /*3e10*/  IMAD R55, R46, R30, R55 ;  /* 0x0000001e2e377224 */ /* 0x008fce00078e0237 */
.L_x_12056:
[C---:B------:R-:W-:Y:S02]  /*3e20*/  IMAD R30, R52.reuse, UR4, R48 ;  /* 0x00000004341e7c24 */ /* 0x040fe4000f8e0230 */
[----:B------:R-:W-:-:S03]  /*3e30*/  VIADD R52, R52, UR6 ;  /* 0x0000000634347c36 */ /* 0x000fc60008000000 */
[----:B------:R-:W-:Y:S02]  /*3e40*/  LEA R30, R30, R53, 0x2 ;  /* 0x000000351e1e7211 */ /* 0x000fe400078e10ff */
[----:B------:R-:W-:-:S03]  /*3e50*/  ISETP.GE.AND P0, PT, R52, UR18, PT ;  /* 0x0000001234007c0c */ /* 0x000fc6000bf06270 */
[----:B------:R3:W-:Y:S10]  /*3e60*/  STS [R30], R55 ;  /* 0x000000371e007388 */ /* 0x0007f40000000800 */
[----:B---3--:R-:W-:Y:S05]  /*3e70*/  @!P0 BRA `(.L_x_12058) ;  /* 0xfffffff8006c8947 */ /* 0x008fea000383ffff */
.L_x_12025:
[----:B------:R-:W-:Y:S05]  /*3e80*/  BSYNC B0 ;  /* 0x0000000000007941 */ /* 0x000fea0003800000 */
.L_x_12024:
[----:B------:R-:W-:Y:S05]  /*3e90*/  @!P6 BRA `(.L_x_12059) ;  /* 0xffffffec0068e947 */ /* 0x000fea000383ffff */
[----:B------:R-:W-:Y:S05]  /*3ea0*/  BRA `(.L_x_11952) ;  /* 0x00000014001c7947 */ /* 0x000fea0003800000 */
.L_x_12007:
[----:B0---4-:R-:W-:-:S07]  /*3eb0*/  IMAD.MOV.U32 R49, RZ, RZ, RZ ;  /* 0x000000ffff317224 */ /* 0x011fce00078e00ff */
.L_x_12111:
        /* <DEDUP_REMOVED lines=18> */
.L_x_12060:
        /* <DEDUP_REMOVED lines=8> */
.L_x_12061:
        /* <DEDUP_REMOVED lines=8> */
.L_x_12062:
        /* <DEDUP_REMOVED lines=8> */
.L_x_12063:
        /* <DEDUP_REMOVED lines=9> */
.L_x_12064:
        /* <DEDUP_REMOVED lines=9> */
.L_x_12065:
        /* <DEDUP_REMOVED lines=9> */
.L_x_12066:
        /* <DEDUP_REMOVED lines=9> */
.L_x_12067:
        /* <DEDUP_REMOVED lines=10> */
.L_x_12068:
        /* <DEDUP_REMOVED lines=11> */
.L_x_12069:
        /* <DEDUP_REMOVED lines=11> */
.L_x_12070:
        /* <DEDUP_REMOVED lines=11> */
.L_x_12071:
        /* <DEDUP_REMOVED lines=11> */
.L_x_12072:
        /* <DEDUP_REMOVED lines=11> */
.L_x_12073:
        /* <DEDUP_REMOVED lines=11> */
.L_x_12074:
        /* <DEDUP_REMOVED lines=11> */
.L_x_12075:
        /* <DEDUP_REMOVED lines=27> */
.L_x_12110:
[----:B------:R-:W-:Y:S02]  /*4ac0*/  IMAD R50, R51, 0x84, R52 ;  /* 0x0000008433327824 */ /* 0x000fe400078e0234 */
[----:B------:R-:W-:-:S04]  /*4ad0*/  HFMA2 R53, -RZ, RZ, 0, 0 ;  /* 0x00000000ff357431 */ /* 0x000fc800000001ff */
[----:B------:R-:W0:Y:S01]  /*4ae0*/  LDS R50, [R50] ;  /* 0x0000000032327984 */ /* 0x000e220000000800 */
[----:B------:R-:W-:Y:S05]  /*4af0*/  @!P4 BRA `(.L_x_12077) ;  /* 0x000000000010c947 */ /* 0x000fea0003800000 */
[----:B------:R-:W-:-:S03]  /*4b00*/  UMOV UR10, 0xffffffff ;  /* 0xffffffff000a7882 */ /* 0x000fc60000000000 */
[----:B------:R-:W-:Y:S05]  /*4b10*/  BRA.DIV UR10, `(.L_x_12078) ;  /* 0x0000002a0a107947 */ /* 0x000fea000b800000 */
[----:B0-----:R0:W1:Y:S02]  /*4b20*/  SHFL.IDX PT, R56, R50, R28, R19 ;  /* 0x0000001c32387389 */ /* 0x00106400000e0013 */
.L_x_12215:
[----:B-1----:R-:W-:-:S07]  /*4b30*/  IMAD R53, R29, R56, RZ ;  /* 0x000000381d357224 */ /* 0x002fce00078e02ff */
.L_x_12077:
[----:B------:R-:W-:Y:S05]  /*4b40*/  @!P3 BRA `(.L_x_12079) ;  /* 0x000000000010b947 */ /* 0x000fea0003800000 */
[----:B------:R-:W-:-:S03]  /*4b50*/  UMOV UR10, 0xffffffff ;  /* 0xffffffff000a7882 */ /* 0x000fc60000000000 */
[----:B------:R-:W-:Y:S05]  /*4b60*/  BRA.DIV UR10, `(.L_x_12080) ;  /* 0x0000002a0a187947 */ /* 0x000fea000b800000 */
[----:B0-----:R0:W1:Y:S02]  /*4b70*/  SHFL.IDX PT, R30, R50, R4, R19 ;  /* 0x00000004321e7389 */ /* 0x00106400000e0013 */
.L_x_12218:
[----:B-12---:R-:W-:-:S07]  /*4b80*/  IMAD R53, R32, R30, R53 ;  /* 0x0000001e20357224 */ /* 0x006fce00078e0235 */
.L_x_12079:
[----:B------:R-:W-:Y:S05]  /*4b90*/  @!P2 BRA `(.L_x_12081) ;  /* 0x000000000010a947 */ /* 0x000fea0003800000 */
[----:B------:R-:W-:-:S03]  /*4ba0*/  UMOV UR10, 0xffffffff ;  /* 0xffffffff000a7882 */ /* 0x000fc60000000000 */
[----:B------:R-:W-:Y:S05]  /*4bb0*/  BRA.DIV UR10, `(.L_x_12082) ;  /* 0x0000002a0a247947 */ /* 0x000fea000b800000 */
[----:B0-----:R0:W1:Y:S02]  /*4bc0*/  SHFL.IDX PT, R30, R50, R5, R19 ;  /* 0x00000005321e7389 */ /* 0x00106400000e0013 */
.L_x_12221:
[----:B-1----:R-:W-:-:S07]  /*4bd0*/  IMAD R53, R33, R30, R53 ;  /* 0x0000001e21357224 */ /* 0x002fce00078e0235 */
.L_x_12081:
[----:B------:R-:W-:Y:S05]  /*4be0*/  @!P1 BRA `(.L_x_12083) ;  /* 0x0000000000109947 */ /* 0x000fea0003800000 */
[----:B------:R-:W-:-:S03]  /*4bf0*/  UMOV UR10, 0xffffffff ;  /* 0xffffffff000a7882 */ /* 0x000fc60000000000 */
[----:B------:R-:W-:Y:S05]  /*4c00*/  BRA.DIV UR10, `(.L_x_12084) ;  /* 0x0000002a0a307947 */ /* 0x000fea000b800000 */
[----:B0-----:R0:W1:Y:S02]  /*4c10*/  SHFL.IDX PT, R30, R50, R6, R19 ;  /* 0x00000006321e7389 */ /* 0x00106400000e0013 */
.L_x_12224:
[----:B-1----:R-:W-:-:S07]  /*4c20*/  IMAD R53, R34, R30, R53 ;  /* 0x0000001e22357224 */ /* 0x002fce00078e0235 */
.L_x_12083:
[----:B------:R-:W1:Y:S02]  /*4c30*/  LDC R55, c[0x0][0x3ac] ;  /* 0x0000eb00ff377b82 */ /* 0x000e640000000800 */
[----:B-1----:R-:W-:-:S13]  /*4c40*/  ISETP.GE.AND P0, PT, R55, 0x5, PT ;  /* 0x000000053700780c */ /* 0x002fda0003f06270 */
[----:B------:R-:W-:Y:S05]  /*4c50*/  @!P0 BRA `(.L_x_12085) ;  /* 0x0000000000108947 */ /* 0x000fea0003800000 */
[----:B------:R-:W-:-:S03]  /*4c60*/  UMOV UR10, 0xffffffff ;  /* 0xffffffff000a7882 */ /* 0x000fc60000000000 */
[----:B------:R-:W-:Y:S05]  /*4c70*/  BRA.DIV UR10, `(.L_x_12086) ;  /* 0x0000002a0a347947 */ /* 0x000fea000b800000 */
[----:B0-----:R0:W1:Y:S02]  /*4c80*/  SHFL.IDX PT, R30, R50, R7, R19 ;  /* 0x00000007321e7389 */ /* 0x00106400000e0013 */
.L_x_12227:
[----:B-1----:R-:W-:-:S07]  /*4c90*/  IMAD R53, R35, R30, R53 ;  /* 0x0000001e23357224 */ /* 0x002fce00078e0235 */
.L_x_12085:
[----:B------:R-:W-:-:S13]  /*4ca0*/  ISETP.GE.AND P0, PT, R55, 0x6, PT ;  /* 0x000000063700780c */ /* 0x000fda0003f06270 */
[----:B------:R-:W-:Y:S05]  /*4cb0*/  @!P0 BRA `(.L_x_12087) ;  /* 0x0000000000108947 */ /* 0x000fea0003800000 */
[----:B------:R-:W-:-:S03]  /*4cc0*/  UMOV UR10, 0xffffffff ;  /* 0xffffffff000a7882 */ /* 0x000fc60000000000 */
[----:B------:R-:W-:Y:S05]  /*4cd0*/  BRA.DIV UR10, `(.L_x_12088) ;  /* 0x0000002a0a3c7947 */ /* 0x000fea000b800000 */
[----:B0-----:R0:W1:Y:S02]  /*4ce0*/  SHFL.IDX PT, R30, R50, R8, R19 ;  /* 0x00000008321e7389 */ /* 0x00106400000e0013 */
.L_x_12230:
[----:B-1----:R-:W-:-:S07]  /*4cf0*/  IMAD R53, R36, R30, R53 ;  /* 0x0000001e24357224 */ /* 0x002fce00078e0235 */
.L_x_12087:
[----:B------:R-:W-:-:S13]  /*4d00*/  ISETP.GE.AND P0, PT, R55, 0x7, PT ;  /* 0x000000073700780c */ /* 0x000fda0003f06270 */
[----:B------:R-:W-:Y:S05]  /*4d10*/  @!P0 BRA `(.L_x_12089) ;  /* 0x0000000000108947 */ /* 0x000fea0003800000 */
[----:B------:R-:W-:-:S03]  /*4d20*/  UMOV UR10, 0xffffffff ;  /* 0xffffffff000a7882 */ /* 0x000fc60000000000 */
[----:B------:R-:W-:Y:S05]  /*4d30*/  BRA.DIV UR10, `(.L_x_12090) ;  /* 0x0000002a0a447947 */ /* 0x000fea000b800000 */
[----:B0-----:R0:W1:Y:S02]  /*4d40*/  SHFL.IDX PT, R30, R50, R9, R19 ;  /* 0x00000009321e7389 */ /* 0x00106400000e0013 */
.L_x_12233:
[----:B-1----:R-:W-:-:S07]  /*4d50*/  IMAD R53, R37, R30, R53 ;  /* 0x0000001e25357224 */ /* 0x002fce00078e0235 */
.L_x_12089:
[----:B------:R-:W-:-:S13]  /*4d60*/  ISETP.GE.AND P0, PT, R55, 0x8, PT ;  /* 0x000000083700780c */ /* 0x000fda0003f06270 */
[----:B------:R-:W-:Y:S05]  /*4d70*/  @!P0 BRA `(.L_x_12091) ;  /* 0x0000000000108947 */ /* 0x000fea0003800000 */
[----:B------:R-:W-:-:S03]  /*4d80*/  UMOV UR10, 0xffffffff ;  /* 0xffffffff000a7882 */ /* 0x000fc60000000000 */
[----:B------:R-:W-:Y:S05]  /*4d90*/  BRA.DIV UR10, `(.L_x_12092) ;  /* 0x0000002a0a4c7947 */ /* 0x000fea000b800000 */
[----:B0-----:R0:W1:Y:S02]  /*4da0*/  SHFL.IDX PT, R30, R50, R10, R19 ;  /* 0x0000000a321e7389 */ /* 0x00106400000e0013 */
.L_x_12236:
[----:B-1----:R-:W-:-:S07]  /*4db0*/  IMAD R53, R38, R30, R53 ;  /* 0x0000001e26357224 */ /* 0x002fce00078e0235 */
.L_x_12091:
[----:B------:R-:W-:-:S13]  /*4dc0*/  ISETP.GE.AND P0, PT, R55, 0x9, PT ;  /* 0x000000093700780c */ /* 0x000fda0003f06270 */
[----:B------:R-:W-:Y:S05]  /*4dd0*/  @!P0 BRA `(.L_x_12093) ;  /* 0x0000000000108947 */ /* 0x000fea0003800000 */
[----:B------:R-:W-:-:S03]  /*4de0*/  UMOV UR10, 0xffffffff ;  /* 0xffffffff000a7882 */ /* 0x000fc60000000000 */
[----:B------:R-:W-:Y:S05]  /*4df0*/  BRA.DIV UR10, `(.L_x_12094) ;  /* 0x0000002a0a547947 */ /* 0x000fea000b800000 */
[----:B0-----:R0:W1:Y:S02]  /*4e00*/  SHFL.IDX PT, R30, R50, R11, R19 ;  /* 0x0000000b321e7389 */ /* 0x00106400000e0013 */
.L_x_12239:
[----:B-1----:R-:W-:-:S07]  /*4e10*/  IMAD R53, R39, R30, R53 ;  /* 0x0000001e27357224 */ /* 0x002fce00078e0235 */
.L_x_12093:
[----:B------:R-:W-:-:S13]  /*4e20*/  ISETP.GE.AND P0, PT, R55, 0xa, PT ;  /* 0x0000000a3700780c */ /* 0x000fda0003f06270 */
[----:B------:R-:W-:Y:S05]  /*4e30*/  @!P0 BRA `(.L_x_12095) ;  /* 0x0000000000108947 */ /* 0x000fea0003800000 */
[----:B------:R-:W-:-:S03]  /*4e40*/  UMOV UR10, 0xffffffff ;  /* 0xffffffff000a7882 */ /* 0x000fc60000000000 */
[----:B------:R-:W-:Y:S05]  /*4e50*/  BRA.DIV UR10, `(.L_x_12096) ;  /* 0x0000002a0a5c7947 */ /* 0x000fea000b800000 */
[----:B0-----:R0:W1:Y:S02]  /*4e60*/  SHFL.IDX PT, R30, R50, R12, R19 ;  /* 0x0000000c321e7389 */ /* 0x00106400000e0013 */
.L_x_12242:
[----:B-1----:R-:W-:-:S07]  /*4e70*/  IMAD R53, R40, R30, R53 ;  /* 0x0000001e28357224 */ /* 0x002fce00078e0235 */
.L_x_12095:
[----:B------:R-:W-:-:S13]  /*4e80*/  ISETP.GE.AND P0, PT, R55, 0xb, PT ;  /* 0x0000000b3700780c */ /* 0x000fda0003f06270 */
[----:B------:R-:W-:Y:S05]  /*4e90*/  @!P0 BRA `(.L_x_12097) ;  /* 0x0000000000108947 */ /* 0x000fea0003800000 */
[----:B------:R-:W-:-:S03]  /*4ea0*/  UMOV UR10, 0xffffffff ;  /* 0xffffffff000a7882 */ /* 0x000fc60000000000 */
[----:B------:R-:W-:Y:S05]  /*4eb0*/  BRA.DIV UR10, `(.L_x_12098) ;  /* 0x0000002a0a647947 */ /* 0x000fea000b800000 */
[----:B0-----:R0:W1:Y:S02]  /*4ec0*/  SHFL.IDX PT, R30, R50, R13, R19 ;  /* 0x0000000d321e7389 */ /* 0x00106400000e0013 */
.L_x_12245:
[----:B-1----:R-:W-:-:S07]  /*4ed0*/  IMAD R53, R41, R30, R53 ;  /* 0x0000001e29357224 */ /* 0x002fce00078e0235 */
.L_x_12097:
[----:B------:R-:W-:-:S13]  /*4ee0*/  ISETP.GE.AND P0, PT, R55, 0xc, PT ;  /* 0x0000000c3700780c */ /* 0x000fda0003f06270 */
[----:B------:R-:W-:Y:S05]  /*4ef0*/  @!P0 BRA `(.L_x_12099) ;  /* 0x0000000000108947 */ /* 0x000fea0003800000 */
[----:B------:R-:W-:-:S03]  /*4f00*/  UMOV UR10, 0xffffffff ;  /* 0xffffffff000a7882 */ /* 0x000fc60000000000 */
[----:B------:R-:W-:Y:S05]  /*4f10*/  BRA.DIV UR10, `(.L_x_12100) ;  /* 0x0000002a0a6c7947 */ /* 0x000fea000b800000 */
[----:B0-----:R0:W1:Y:S02]  /*4f20*/  SHFL.IDX PT, R30, R50, R14, R19 ;  /* 0x0000000e321e7389 */ /* 0x00106400000e0013 */
.L_x_12248:
[----:B-1----:R-:W-:-:S07]  /*4f30*/  IMAD R53, R42, R30, R53 ;  /* 0x0000001e2a357224 */ /* 0x002fce00078e0235 */
.L_x_12099:
[----:B------:R-:W-:-:S13]  /*4f40*/  ISETP.GE.AND P0, PT, R55, 0xd, PT ;  /* 0x0000000d3700780c */ /* 0x000fda0003f06270 */
[----:B------:R-:W-:Y:S05]  /*4f50*/  @!P0 BRA `(.L_x_12101) ;  /* 0x0000000000108947 */ /* 0x000fea0003800000 */
[----:B------:R-:W-:-:S03]  /*4f60*/  UMOV UR10, 0xffffffff ;  /* 0xffffffff000a7882 */ /* 0x000fc60000000000 */
[----:B------:R-:W-:Y:S05]  /*4f70*/  BRA.DIV UR10, `(.L_x_12102) ;  /* 0x0000002a0a747947 */ /* 0x000fea000b800000 */
[----:B0-----:R0:W1:Y:S02]  /*4f80*/  SHFL.IDX PT, R30, R50, R15, R19 ;  /* 0x0000000f321e7389 */ /* 0x00106400000e0013 */
.L_x_12251:
[----:B-1----:R-:W-:-:S07]  /*4f90*/  IMAD R53, R43, R30, R53 ;  /* 0x0000001e2b357224 */ /* 0x002fce00078e0235 */
.L_x_12101:
[----:B------:R-:W-:-:S13]  /*4fa0*/  ISETP.GE.AND P0, PT, R55, 0xe, PT ;  /* 0x0000000e3700780c */ /* 0x000fda0003f06270 */
[----:B------:R-:W-:Y:S05]  /*4fb0*/  @!P0 BRA `(.L_x_12103) ;  /* 0x0000000000108947 */ /* 0x000fea0003800000 */
[----:B------:R-:W-:-:S03]  /*4fc0*/  UMOV UR10, 0xffffffff ;  /* 0xffffffff000a7882 */ /* 0x000fc60000000000 */
[----:B------:R-:W-:Y:S05]  /*4fd0*/  BRA.DIV UR10, `(.L_x_12104) ;  /* 0x0000002a0a7c7947 */ /* 0x000fea000b800000 */
[----:B0-----:R0:W1:Y:S02]  /*4fe0*/  SHFL.IDX PT, R30, R50, R16, R19 ;  /* 0x00000010321e7389 */ /* 0x00106400000e0013 */
.L_x_12254:
[----:B-1----:R-:W-:-:S07]  /*4ff0*/  IMAD R53, R44, R30, R53 ;  /* 0x0000001e2c357224 */ /* 0x002fce00078e0235 */
.L_x_12103:
[----:B------:R-:W-:-:S13]  /*5000*/  ISETP.GE.AND P0, PT, R55, 0xf, PT ;  /* 0x0000000f3700780c */ /* 0x000fda0003f06270 */
[----:B------:R-:W-:Y:S05]  /*5010*/  @!P0 BRA `(.L_x_12105) ;  /* 0x0000000000108947 */ /* 0x000fea0003800000 */
[----:B------:R-:W-:-:S03]  /*5020*/  UMOV UR10, 0xffffffff ;  /* 0xffffffff000a7882 */ /* 0x000fc60000000000 */
[----:B------:R-:W-:Y:S05]  /*5030*/  BRA.DIV UR10, `(.L_x_12106) ;  /* 0x0000002a0a847947 */ /* 0x000fea000b800000 */
[----:B0-----:R0:W1:Y:S02]  /*5040*/  SHFL.IDX PT, R30, R50, R17, R19 ;  /* 0x00000011321e7389 */ /* 0x00106400000e0013 */
.L_x_12257:
[----:B-1----:R-:W-:-:S07]  /*5050*/  IMAD R53, R45, R30, R53 ;  /* 0x0000001e2d357224 */ /* 0x002fce00078e0235 */
.L_x_12105:
[----:B------:R-:W-:-:S13]  /*5060*/  ISETP.GE.AND P0, PT, R55, 0x10, PT ;  /* 0x000000103700780c */ /* 0x000fda0003f06270 */
[----:B------:R-:W-:Y:S05]  /*5070*/  @!P0 BRA `(.L_x_12107) ;  /* 0x0000000000108947 */ /* 0x000fea0003800000 */
[----:B------:R-:W-:-:S03]  /*5080*/  UMOV UR10, 0xffffffff ;  /* 0xffffffff000a7882 */ /* 0x000fc60000000000 */
[----:B------:R-:W-:Y:S05]  /*5090*/  BRA.DIV UR10, `(.L_x_12108) ;  /* 0x0000002a0a8c7947 */ /* 0x000fea000b800000 */
[----:B0-----:R0:W1:Y:S02]  /*50a0*/  SHFL.IDX PT, R30, R50, R18, R19 ;  /* 0x00000012321e7389 */ /* 0x00106400000e0013 */
.L_x_12260:
[----:B-1----:R-:W-:-:S07]  /*50b0*/  IMAD R53, R46, R30, R53 ;  /* 0x0000001e2e357224 */ /* 0x002fce00078e0235 */
.L_x_12107:
[----:B------:R-:W-:-:S07]  /*50c0*/  IMAD.U32 R30, RZ, RZ, UR14 ;  /* 0x0000000eff1e7e24 */ /* 0x000fce000f8e00ff */
.L_x_12109:
        /* <DEDUP_REMOVED lines=36> */
.L_x_12076:
[----:B------:R-:W-:Y:S05]  /*5310*/  @!P5 BRA `(.L_x_12111) ;  /* 0xffffffe800e8d947 */ /* 0x000fea000383ffff */
.L_x_11952:
        /* <DEDUP_REMOVED lines=133> */
.L_x_12115:
[----:B------:R-:W-:Y:S05]  /*5b70*/  BSYNC.RECONVERGENT B1 ;  /* 0x0000000000017941 */ /* 0x000fea0003800200 */
.L_x_12114:
        /* <DEDUP_REMOVED lines=13> */
.L_x_12116:
        /* <DEDUP_REMOVED lines=106> */
.L_x_12113:
[----:B------:R-:W-:Y:S05]  /*62f0*/  BSYNC.RECONVERGENT B0 ;  /* 0x0000000000007941 */ /* 0x000fea0003800200 */
.L_x_12112:
[----:B------:R-:W5:Y:S02]  /*6300*/  LDCU UR10, c[0x0][0x374] ;  /* 0x00006e80ff0a77ac */ /* 0x000f640008000800 */
[----:B-----5:R-:W-:Y:S02]  /*6310*/  UIADD3 UR9, UPT, UPT, UR10, UR9, URZ ;  /* 0x000000090a097290 */ /* 0x020fe4000fffe0ff */
[----:B------:R-:W-:-:S04]  /*6320*/  USHF.L.U32 UR10, UR10, 0x2, URZ ;  /* 0x000000020a0a7899 */ /* 0x000fc800080006ff */
[----:B------:R-:W-:-:S09]  /*6330*/  UISETP.GE.U32.AND UP0, UPT, UR9, UR10, UPT ;  /* 0x0000000a0900728c */ /* 0x000fd2000bf06070 */
[----:B------:R-:W-:Y:S05]  /*6340*/  BRA.U !UP0, `(.L_x_12117) ;  /* 0xffffffad08807547 */ /* 0x000fea000b83ffff */
[----:B------:R-:W-:Y:S05]  /*6350*/  EXIT ;  /* 0x000000000000794d */ /* 0x000fea0003800000 */
.L_x_11974:
[----:B------:R-:W-:Y:S01]  /*6360*/  BSSY B2, `(.L_x_12118) ;  /* 0x0000006000027945 */ /* 0x000fe20003800000 */
[----:B------:R-:W-:Y:S02]  /*6370*/  IMAD.MOV.U32 R31, RZ, RZ, R28 ;  /* 0x000000ffff1f7224 */ /* 0x000fe400078e001c */
[----:B------:R-:W-:-:S07]  /*6380*/  IMAD.MOV.U32 R30, RZ, RZ, -0x1 ;  /* 0xffffffffff1e7424 */ /* 0x000fce00078e00ff */
[----:B012---:R-:W-:Y:S05]  /*6390*/  WARPSYNC.COLLECTIVE R30, `(.L_x_12119) ;  /* 0x000000001e087348 */ /* 0x007fea0003c00000 */
[----:B-1----:R1:W3:Y:S02]  /*63a0*/  SHFL.IDX P0, R30, R50, R31, R19 ;  /* 0x0000001f321e7389 */ /* 0x0022e40000000013 */
[----:B0123--:R-:W-:Y:S05]  /*63b0*/  ENDCOLLECTIVE ;  /* 0x000000000000791b */ /* 0x00ffea0003800000 */
.L_x_12119:
[----:B------:R-:W-:Y:S05]  /*63c0*/  BSYNC B2 ;  /* 0x0000000000027941 */ /* 0x000fea0003800000 */
.L_x_12118:
[----:B------:R-:W-:Y:S05]  /*63d0*/  BRA `(.L_x_12120) ;  /* 0xffffffc000787947 */ /* 0x000fea000383ffff */
.L_x_11976:
[----:B------:R-:W-:Y:S01]  /*63e0*/  BSSY B2, `(.L_x_12121) ;  /* 0x0000006000027945 */ /* 0x000fe20003800000 */
[----:B------:R-:W-:Y:S01]  /*63f0*/  MOV R31, R4 ;  /* 0x00000004001f7202 */ /* 0x000fe20000000f00 */
[----:B------:R-:W-:-:S07]  /*6400*/  IMAD.MOV.U32 R30, RZ, RZ, -0x1 ;  /* 0xffffffffff1e7424 */ /* 0x000fce00078e00ff */
[----:B012---:R-:W-:Y:S05]  /*6410*/  WARPSYNC.COLLECTIVE R30, `(.L_x_12122) ;  /* 0x000000001e087348 */ /* 0x007fea0003c00000 */
[----:B-1----:R1:W3:Y:S02]  /*6420*/  SHFL.IDX P0, R30, R50, R31, R19 ;  /* 0x0000001f321e7389 */ /* 0x0022e40000000013 */
[----:B0123--:R-:W-:Y:S05]  /*6430*/  ENDCOLLECTIVE ;  /* 0x000000000000791b */ /* 0x00ffea0003800000 */
.L_x_12122:
[----:B------:R-:W-:Y:S05]  /*6440*/  BSYNC B2 ;  /* 0x0000000000027941 */ /* 0x000fea0003800000 */
.L_x_12121:
[----:B------:R-:W-:Y:S05]  /*6450*/  BRA `(.L_x_12123) ;  /* 0xffffffc0006c7947 */ /* 0x000fea000383ffff */
.L_x_11978:
[----:B------:R-:W-:Y:S01]  /*6460*/  BSSY B2, `(.L_x_12124) ;  /* 0x0000006000027945 */ /* 0x000fe20003800000 */
[----:B------:R-:W-:Y:S02]  /*6470*/  IMAD.MOV.U32 R31, RZ, RZ, R5 ;  /* 0x000000ffff1f7224 */ /* 0x000fe400078e0005 */
[----:B------:R-:W-:-:S07]  /*6480*/  IMAD.MOV.U32 R30, RZ, RZ, -0x1 ;  /* 0xffffffffff1e7424 */ /* 0x000fce00078e00ff */
[----:B012---:R-:W-:Y:S05]  /*6490*/  WARPSYNC.COLLECTIVE R30, `(.L_x_12125) ;  /* 0x000000001e087348 */ /* 0x007fea0003c00000 */
[----:B-1----:R1:W3:Y:S02]  /*64a0*/  SHFL.IDX P0, R30, R50, R31, R19 ;  /* 0x0000001f321e7389 */ /* 0x0022e40000000013 */
[----:B0123--:R-:W-:Y:S05]  /*64b0*/  ENDCOLLECTIVE ;  /* 0x000000000000791b */ /* 0x00ffea0003800000 */
.L_x_12125:
[----:B------:R-:W-:Y:S05]  /*64c0*/  BSYNC B2 ;  /* 0x0000000000027941 */ /* 0x000fea0003800000 */
.L_x_12124:
[----:B------:R-:W-:Y:S05]  /*64d0*/  BRA `(.L_x_12126) ;  /* 0xffffffc000607947 */ /* 0x000fea000383ffff */
.L_x_11980:
[----:B------:R-:W-:Y:S01]  /*64e0*/  BSSY B2, `(.L_x_12127) ;  /* 0x0000006000027945 */ /* 0x000fe20003800000 */
[----:B------:R-:W-:Y:S01]  /*64f0*/  MOV R31, R6 ;  /* 0x00000006001f7202 */ /* 0x000fe20000000f00 */
[----:B------:R-:W-:-:S07]  /*6500*/  IMAD.MOV.U32 R30, RZ, RZ, -0x1 ;  /* 0xffffffffff1e7424 */ /* 0x000fce00078e00ff */
[----:B012---:R-:W-:Y:S05]  /*6510*/  WARPSYNC.COLLECTIVE R30, `(.L_x_12128) ;  /* 0x000000001e087348 */ /* 0x007fea0003c00000 */
[----:B-1----:R1:W3:Y:S02]  /*6520*/  SHFL.IDX P0, R30, R50, R31, R19 ;  /* 0x0000001f321e7389 */ /* 0x0022e40000000013 */
[----:B0123--:R-:W-:Y:S05]  /*6530*/  ENDCOLLECTIVE ;  /* 0x000000000000791b */ /* 0x00ffea0003800000 */
.L_x_12128:
[----:B------:R-:W-:Y:S05]  /*6540*/  BSYNC B2 ;  /* 0x0000000000027941 */ /* 0x000fea0003800000 */
.L_x_12127:
[----:B------:R-:W-:Y:S05]  /*6550*/  BRA `(.L_x_12129) ;  /* 0xffffffc000547947 */ /* 0x000fea000383ffff */
.L_x_11982:
[----:B------:R-:W-:Y:S01]  /*6560*/  BSSY B2, `(.L_x_12130) ;  /* 0x0000006000027945 */ /* 0x000fe20003800000 */
[----:B------:R-:W-:Y:S02]  /*6570*/  IMAD.MOV.U32 R31, RZ, RZ, R7 ;  /* 0x000000ffff1f7224 */ /* 0x000fe400078e0007 */
[----:B------:R-:W-:-:S07]  /*6580*/  IMAD.MOV.U32 R30, RZ, RZ, -0x1 ;  /* 0xffffffffff1e7424 */ /* 0x000fce00078e00ff */
[----:B012---:R-:W-:Y:S05]  /*6590*/  WARPSYNC.COLLECTIVE R30, `(.L_x_12131) ;  /* 0x000000001e087348 */ /* 0x007fea0003c00000 */
[----:B-1----:R1:W3:Y:S02]  /*65a0*/  SHFL.IDX P0, R30, R50, R31, R19 ;  /* 0x0000001f321e7389 */ /* 0x0022e40000000013 */
[----:B0123--:R-:W-:Y:S05]  /*65b0*/  ENDCOLLECTIVE ;  /* 0x000000000000791b */ /* 0x00ffea0003800000 */
.L_x_12131:
[----:B------:R-:W-:Y:S05]  /*65c0*/  BSYNC B2 ;  /* 0x0000000000027941 */ /* 0x000fea0003800000 */
.L_x_12130:
[----:B------:R-:W-:Y:S05]  /*65d0*/  BRA `(.L_x_12132) ;  /* 0xffffffc000487947 */ /* 0x000fea000383ffff */
.L_x_11984:
[----:B------:R-:W-:Y:S01]  /*65e0*/  BSSY B2, `(.L_x_12133) ;  /* 0x0000006000027945 */ /* 0x000fe20003800000 */
[----:B------:R-:W-:Y:S01]  /*65f0*/  MOV R31, R8 ;  /* 0x00000008001f7202 */ /* 0x000fe20000000f00 */
[----:B------:R-:W-:-:S07]  /*6600*/  IMAD.MOV.U32 R30, RZ, RZ, -0x1 ;  /* 0xffffffffff1e7424 */ /* 0x000fce00078e00ff */
[----:B012---:R-:W-:Y:S05]  /*6610*/  WARPSYNC.COLLECTIVE R30, `(.L_x_12134) ;  /* 0x000000001e087348 */ /* 0x007fea0003c00000 */
[----:B-1----:R1:W3:Y:S02]  /*6620*/  SHFL.IDX P0, R30, R50, R31, R19 ;  /* 0x0000001f321e7389 */ /* 0x0022e40000000013 */
[----:B0123--:R-:W-:Y:S05]  /*6630*/  ENDCOLLECTIVE ;  /* 0x000000000000791b */ /* 0x00ffea0003800000 */
.L_x_12134:
[----:B------:R-:W-:Y:S05]  /*6640*/  BSYNC B2 ;  /* 0x0000000000027941 */ /* 0x000fea0003800000 */
.L_x_12133:
[----:B------:R-:W-:Y:S05]  /*6650*/  BRA `(.L_x_12135) ;  /* 0xffffffc000447947 */ /* 0x000fea000383ffff */
.L_x_11986:
[----:B------:R-:W-:Y:S01]  /*6660*/  BSSY B2, `(.L_x_12136) ;  /* 0x0000006000027945 */ /* 0x000fe20003800000 */
[----:B------:R-:W-:Y:S02]  /*6670*/  IMAD.MOV.U32 R31, RZ, RZ, R9 ;  /* 0x000000ffff1f7224 */ /* 0x000fe400078e0009 */
[----:B------:R-:W-:-:S07]  /*6680*/  IMAD.MOV.U32 R30, RZ, RZ, -0x1 ;  /* 0xffffffffff1e7424 */ /* 0x000fce00078e00ff */
[----:B012---:R-:W-:Y:S05]  /*6690*/  WARPSYNC.COLLECTIVE R30, `(.L_x_12137) ;  /* 0x000000001e087348 */ /* 0x007fea0003c00000 */
[----:B-1----:R1:W3:Y:S02]  /*66a0*/  SHFL.IDX P0, R30, R50, R31, R19 ;  /* 0x0000001f321e7389 */ /* 0x0022e40000000013 */
[----:B0123--:R-:W-:Y:S05]  /*66b0*/  ENDCOLLECTIVE ;  /* 0x000000000000791b */ /* 0x00ffea0003800000 */
.L_x_12137:
[----:B------:R-:W-:Y:S05]  /*66c0*/  BSYNC B2 ;  /* 0x0000000000027941 */ /* 0x000fea0003800000 */
.L_x_12136:
[----:B------:R-:W-:Y:S05]  /*66d0*/  BRA `(.L_x_12138) ;  /* 0xffffffc0003c7947 */ /* 0x000fea000383ffff */
.L_x_11988:
[----:B------:R-:W-:Y:S01]  /*66e0*/  BSSY B2, `(.L_x_12139) ;  /* 0x0000006000027945 */ /* 0x000fe20003800000 */
[----:B------:R-:W-:Y:S01]  /*66f0*/  MOV R31, R10 ;  /* 0x0000000a001f7202 */ /* 0x000fe20000000f00 */
[----:B------:R-:W-:-:S07]  /*6700*/  IMAD.MOV.U32 R30, RZ, RZ, -0x1 ;  /* 0xffffffffff1e7424 */ /* 0x000fce00078e00ff */
[----:B012---:R-:W-:Y:S05]  /*6710*/  WARPSYNC.COLLECTIVE R30, `(.L_x_12140) ;  /* 0x000000001e087348 */ /* 0x007fea0003c00000 */
[----:B-1----:R1:W3:Y:S02]  /*6720*/  SHFL.IDX P0, R30, R50, R31, R19 ;  /* 0x0000001f321e7389 */ /* 0x0022e40000000013 */
[----:B0123--:R-:W-:Y:S05]  /*6730*/  ENDCOLLECTIVE ;  /* 0x000000000000791b */ /* 0x00ffea0003800000 */
.L_x_12140:
[----:B------:R-:W-:Y:S05]  /*6740*/  BSYNC B2 ;  /* 0x0000000000027941 */ /* 0x000fea0003800000 */
.L_x_12139:
[----:B------:R-:W-:Y:S05]  /*6750*/  BRA `(.L_x_12141) ;  /* 0xffffffc000347947 */ /* 0x000fea000383ffff */
.L_x_11990:
[----:B------:R-:W-:Y:S01]  /*6760*/  BSSY B2, `(.L_x_12142) ;  /* 0x0000006000027945 */ /* 0x000fe20003800000 */
[----:B------:R-:W-:Y:S02]  /*6770*/  IMAD.MOV.U32 R31, RZ, RZ, R11 ;  /* 0x000000ffff1f7224 */ /* 0x000fe400078e000b */
[----:B------:R-:W-:-:S07]  /*6780*/  IMAD.MOV.U32 R30, RZ, RZ, -0x1 ;  /* 0xffffffffff1e7424 */ /* 0x000fce00078e00ff */
[----:B012---:R-:W-:Y:S05]  /*6790*/  WARPSYNC.COLLECTIVE R30, `(.L_x_12143) ;  /* 0x000000001e087348 */ /* 0x007fea0003c00000 */
[----:B-1----:R1:W3:Y:S02]  /*67a0*/  SHFL.IDX P0, R30, R50, R31, R19 ;  /* 0x0000001f321e7389 */ /* 0x0022e40000000013 */
[----:B0123--:R-:W-:Y:S05]  /*67b0*/  ENDCOLLECTIVE ;  /* 0x000000000000791b */ /* 0x00ffea0003800000 */
.L_x_12143:
[----:B------:R-:W-:Y:S05]  /*67c0*/  BSYNC B2 ;  /* 0x0000000000027941 */ /* 0x000fea0003800000 */
.L_x_12142:
[----:B------:R-:W-:Y:S05]  /*67d0*/  BRA `(.L_x_12144) ;  /* 0xffffffc0002c7947 */ /* 0x000fea000383ffff */
.L_x_11992:
[----:B------:R-:W-:Y:S01]  /*67e0*/  BSSY B2, `(.L_x_12145) ;  /* 0x0000006000027945 */ /* 0x000fe20003800000 */
[----:B------:R-:W-:Y:S01]  /*67f0*/  MOV R31, R12 ;  /* 0x0000000c001f7202 */ /* 0x000fe20000000f00 */
[----:B------:R-:W-:-:S07]  /*6800*/  IMAD.MOV.U32 R30, RZ, RZ, -0x1 ;  /* 0xffffffffff1e7424 */ /* 0x000fce00078e00ff */
[----:B012---:R-:W-:Y:S05]  /*6810*/  WARPSYNC.COLLECTIVE R30, `(.L_x_12146) ;  /* 0x000000001e087348 */ /* 0x007fea0003c00000 */
[----:B-1----:R1:W3:Y:S02]  /*6820*/  SHFL.IDX P0, R30, R50, R31, R19 ;  /* 0x0000001f321e7389 */ /* 0x0022e40000000013 */
[----:B0123--:R-:W-:Y:S05]  /*6830*/  ENDCOLLECTIVE ;  /* 0x000000000000791b */ /* 0x00ffea0003800000 */
.L_x_12146:
[----:B------:R-:W-:Y:S05]  /*6840*/  BSYNC B2 ;  /* 0x0000000000027941 */ /* 0x000fea0003800000 */
.L_x_12145:
[----:B------:R-:W-:Y:S05]  /*6850*/  BRA `(.L_x_12147) ;  /* 0xffffffc000247947 */ /* 0x000fea000383ffff */
.L_x_11994:
[----:B------:R-:W-:Y:S01]  /*6860*/  BSSY B2, `(.L_x_12148) ;  /* 0x0000006000027945 */ /* 0x000fe20003800000 */
[----:B------:R-:W-:Y:S02]  /*6870*/  IMAD.MOV.U32 R31, RZ, RZ, R13 ;  /* 0x000000ffff1f7224 */ /* 0x000fe400078e000d */
[----:B------:R-:W-:-:S07]  /*6880*/  IMAD.MOV.U32 R30, RZ, RZ, -0x1 ;  /* 0xffffffffff1e7424 */ /* 0x000fce00078e00ff */
[----:B012---:R-:W-:Y:S05]  /*6890*/  WARPSYNC.COLLECTIVE R30, `(.L_x_12149) ;  /* 0x000000001e087348 */ /* 0x007fea0003c00000 */
[----:B-1----:R1:W3:Y:S02]  /*68a0*/  SHFL.IDX P0, R30, R50, R31, R19 ;  /* 0x0000001f321e7389 */ /* 0x0022e40000000013 */
[----:B0123--:R-:W-:Y:S05]  /*68b0*/  ENDCOLLECTIVE ;  /* 0x000000000000791b */ /* 0x00ffea0003800000 */
.L_x_12149:
[----:B------:R-:W-:Y:S05]  /*68c0*/  BSYNC B2 ;  /* 0x0000000000027941 */ /* 0x000fea0003800000 */
.L_x_12148:
[----:B------:R-:W-:Y:S05]  /*68d0*/  BRA `(.L_x_12150) ;  /* 0xffffffc0001c7947 */ /* 0x000fea000383ffff */
.L_x_11996:
[----:B------:R-:W-:Y:S01]  /*68e0*/  BSSY B2, `(.L_x_12151) ;  /* 0x0000006000027945 */ /* 0x000fe20003800000 */
[----:B------:R-:W-:Y:S01]  /*68f0*/  MOV R31, R14 ;  /* 0x0000000e001f7202 */ /* 0x000fe20000000f00 */
[----:B------:R-:W-:-:S07]  /*6900*/  IMAD.MOV.U32 R30, RZ, RZ, -0x1 ;  /* 0xffffffffff1e7424 */ /* 0x000fce00078e00ff */
[----:B012---:R-:W-:Y:S05]  /*6910*/  WARPSYNC.COLLECTIVE R30, `(.L_x_12152) ;  /* 0x000000001e087348 */ /* 0x007fea0003c00000 */
[----:B-1----:R1:W3:Y:S02]  /*6920*/  SHFL.IDX P0, R30, R50, R31, R19 ;  /* 0x0000001f321e7389 */ /* 0x0022e40000000013 */
[----:B0123--:R-:W-:Y:S05]  /*6930*/  ENDCOLLECTIVE ;  /* 0x000000000000791b */ /* 0x00ffea0003800000 */
.L_x_12152:
[----:B------:R-:W-:Y:S05]  /*6940*/  BSYNC B2 ;  /* 0x0000000000027941 */ /* 0x000fea0003800000 */
.L_x_12151:
[----:B------:R-:W-:Y:S05]  /*6950*/  BRA `(.L_x_12153) ;  /* 0xffffffc000147947 */ /* 0x000fea000383ffff */
.L_x_11998:
[----:B------:R-:W-:Y:S01]  /*6960*/  BSSY B2, `(.L_x_12154) ;  /* 0x0000006000027945 */ /* 0x000fe20003800000 */
[----:B------:R-:W-:Y:S02]  /*6970*/  IMAD.MOV.U32 R31, RZ, RZ, R15 ;  /* 0x000000ffff1f7224 */ /* 0x000fe400078e000f */
[----:B------:R-:W-:-:S07]  /*6980*/  IMAD.MOV.U32 R30, RZ, RZ, -0x1 ;  /* 0xffffffffff1e7424 */ /* 0x000fce00078e00ff */
[----:B012---:R-:W-:Y:S05]  /*6990*/  WARPSYNC.COLLECTIVE R30, `(.L_x_12155) ;  /* 0x000000001e087348 */ /* 0x007fea0003c00000 */
[----:B-1----:R1:W3:Y:S02]  /*69a0*/  SHFL.IDX P0, R30, R50, R31, R19 ;  /* 0x0000001f321e7389 */ /* 0x0022e40000000013 */
[----:B0123--:R-:W-:Y:S05]  /*69b0*/  ENDCOLLECTIVE ;  /* 0x000000000000791b */ /* 0x00ffea0003800000 */
.L_x_12155:
[----:B------:R-:W-:Y:S05]  /*69c0*/  BSYNC B2 ;  /* 0x0000000000027941 */ /* 0x000fea0003800000 */
.L_x_12154:
[----:B------:R-:W-:Y:S05]  /*69d0*/  BRA `(.L_x_12156) ;  /* 0xffffffc0000c7947 */ /* 0x000fea000383ffff */
.L_x_12000:
[----:B------:R-:W-:Y:S01]  /*69e0*/  BSSY B2, `(.L_x_12157) ;  /* 0x0000006000027945 */ /* 0x000fe20003800000 */
[----:B------:R-:W-:Y:S01]  /*69f0*/  MOV R31, R16 ;  /* 0x00000010001f7202 */ /* 0x000fe20000000f00 */
[----:B------:R-:W-:-:S07]  /*6a00*/  IMAD.MOV.U32 R30, RZ, RZ, -0x1 ;  /* 0xffffffffff1e7424 */ /* 0x000fce00078e00ff */
[----:B012---:R-:W-:Y:S05]  /*6a10*/  WARPSYNC.COLLECTIVE R30, `(.L_x_12158) ;  /* 0x000000001e087348 */ /* 0x007fea0003c00000 */
[----:B-1----:R1:W3:Y:S02]  /*6a20*/  SHFL.IDX P0, R30, R50, R31, R19 ;  /* 0x0000001f321e7389 */ /* 0x0022e40000000013 */
[----:B0123--:R-:W-:Y:S05]  /*6a30*/  ENDCOLLECTIVE ;  /* 0x000000000000791b */ /* 0x00ffea0003800000 */
.L_x_12158:
[----:B------:R-:W-:Y:S05]  /*6a40*/  BSYNC B2 ;  /* 0x0000000000027941 */ /* 0x000fea0003800000 */
.L_x_12157:
[----:B------:R-:W-:Y:S05]  /*6a50*/  BRA `(.L_x_12159) ;  /* 0xffffffc000047947 */ /* 0x000fea000383ffff */
.L_x_12002:
[----:B------:R-:W-:Y:S01]  /*6a60*/  BSSY B2, `(.L_x_12160) ;  /* 0x0000006000027945 */ /* 0x000fe20003800000 */
[----:B------:R-:W-:Y:S02]  /*6a70*/  IMAD.MOV.U32 R31, RZ, RZ, R17 ;  /* 0x000000ffff1f7224 */ /* 0x000fe400078e0011 */
[----:B------:R-:W-:-:S07]  /*6a80*/  IMAD.MOV.U32 R30, RZ, RZ, -0x1 ;  /* 0xffffffffff1e7424 */ /* 0x000fce00078e00ff */
[----:B012---:R-:W-:Y:S05]  /*6a90*/  WARPSYNC.COLLECTIVE R30, `(.L_x_12161) ;  /* 0x000000001e087348 */ /* 0x007fea0003c00000 */
[----:B-1----:R1:W3:Y:S02]  /*6aa0*/  SHFL.IDX P0, R30, R50, R31, R19 ;  /* 0x0000001f321e7389 */ /* 0x0022e40000000013 */
[----:B0123--:R-:W-:Y:S05]  /*6ab0*/  ENDCOLLECTIVE ;  /* 0x000000000000791b */ /* 0x00ffea0003800000 */
.L_x_12161:
[----:B------:R-:W-:Y:S05]  /*6ac0*/  BSYNC B2 ;  /* 0x0000000000027941 */ /* 0x000fea0003800000 */
.L_x_12160:
[----:B------:R-:W-:Y:S05]  /*6ad0*/  BRA `(.L_x_12162) ;  /* 0xffffffbc00fc7947 */ /* 0x000fea000383ffff */
.L_x_12004:
[----:B------:R-:W-:Y:S01]  /*6ae0*/  BSSY B2, `(.L_x_12163) ;  /* 0x0000006000027945 */ /* 0x000fe20003800000 */
[----:B------:R-:W-:Y:S01]  /*6af0*/  MOV R31, R18 ;  /* 0x00000012001f7202 */ /* 0x000fe20000000f00 */
[----:B------:R-:W-:-:S07]  /*6b00*/  IMAD.MOV.U32 R30, RZ, RZ, -0x1 ;  /* 0xffffffffff1e7424 */ /* 0x000fce00078e00ff */
[----:B012---:R-:W-:Y:S05]  /*6b10*/  WARPSYNC.COLLECTIVE R30, `(.L_x_12164) ;  /* 0x000000001e087348 */ /* 0x007fea0003c00000 */
[----:B-1----:R1:W3:Y:S02]  /*6b20*/  SHFL.IDX P0, R30, R50, R31, R19 ;  /* 0x0000001f321e7389 */ /* 0x0022e40000000013 */
[----:B0123--:R-:W-:Y:S05]  /*6b30*/  ENDCOLLECTIVE ;  /* 0x000000000000791b */ /* 0x00ffea0003800000 */
.L_x_12164:
[----:B------:R-:W-:Y:S05]  /*6b40*/  BSYNC B2 ;  /* 0x0000000000027941 */ /* 0x000fea0003800000 */
.L_x_12163:
[----:B------:R-:W-:Y:S05]  /*6b50*/  BRA `(.L_x_12165) ;  /* 0xffffffbc00f47947 */ /* 0x000fea000383ffff */
.L_x_12027:
[----:B------:R-:W-:Y:S01]  /*6b60*/  BSSY B1, `(.L_x_12166) ;  /* 0x0000006000017945 */ /* 0x000fe20003800000 */
[----:B------:R-:W-:Y:S02]  /*6b70*/  IMAD.MOV.U32 R31, RZ, RZ, R28 ;  /* 0x000000ffff1f7224 */ /* 0x000fe400078e001c */
[----:B------:R-:W-:-:S07]  /*6b80*/  IMAD.MOV.U32 R30, RZ, RZ, -0x1 ;  /* 0xffffffffff1e7424 */ /* 0x000fce00078e00ff */
[----:B012---:R-:W-:Y:S05]  /*6b90*/  WARPSYNC.COLLECTIVE R30, `(.L_x_12167) ;  /* 0x000000001e087348 */ /* 0x007fea0003c00000 */
[----:B-1----:R1:W3:Y:S02]  /*6ba0*/  SHFL.IDX P0, R30, R50, R31, R19 ;  /* 0x0000001f321e7389 */ /* 0x0022e40000000013 */
[----:B0123--:R-:W-:Y:S05]  /*6bb0*/  ENDCOLLECTIVE ;  /* 0x000000000000791b */ /* 0x00ffea0003800000 */
.L_x_12167:
[----:B------:R-:W-:Y:S05]  /*6bc0*/  BSYNC B1 ;  /* 0x0000000000017941 */ /* 0x000fea0003800000 */
.L_x_12166:
[----:B------:R-:W-:Y:S05]  /*6bd0*/  BRA `(.L_x_12168) ;  /* 0xffffffcc00307947 */ /* 0x000fea000383ffff */
.L_x_12029:
[----:B------:R-:W-:Y:S01]  /*6be0*/  BSSY B1, `(.L_x_12169) ;  /* 0x0000006000017945 */ /* 0x000fe20003800000 */
[----:B------:R-:W-:Y:S01]  /*6bf0*/  MOV R31, R4 ;  /* 0x00000004001f7202 */ /* 0x000fe20000000f00 */
[----:B------:R-:W-:-:S07]  /*6c00*/  IMAD.MOV.U32 R30, RZ, RZ, -0x1 ;  /* 0xffffffffff1e7424 */ /* 0x000fce00078e00ff */
[----:B012---:R-:W-:Y:S05]  /*6c10*/  WARPSYNC.COLLECTIVE R30, `(.L_x_12170) ;  /* 0x000000001e087348 */ /* 0x007fea0003c00000 */
[----:B-1----:R1:W3:Y:S02]  /*6c20*/  SHFL.IDX P0, R30, R50, R31, R19 ;  /* 0x0000001f321e7389 */ /* 0x0022e40000000013 */
[----:B0123--:R-:W-:Y:S05]  /*6c30*/  ENDCOLLECTIVE ;  /* 0x000000000000791b */ /* 0x00ffea0003800000 */
.L_x_12170:
[----:B------:R-:W-:Y:S05]  /*6c40*/  BSYNC B1 ;  /* 0x0000000000017941 */ /* 0x000fea0003800000 */
.L_x_12169:
[----:B------:R-:W-:Y:S05]  /*6c50*/  BRA `(.L_x_12171) ;  /* 0xffffffcc00247947 */ /* 0x000fea000383ffff */
.L_x_12031:
[----:B------:R-:W-:Y:S01]  /*6c60*/  BSSY B1, `(.L_x_12172) ;  /* 0x0000006000017945 */ /* 0x000fe20003800000 */
[----:B------:R-:W-:Y:S02]  /*6c70*/  IMAD.MOV.U32 R31, RZ, RZ, R5 ;  /* 0x000000ffff1f7224 */ /* 0x000fe400078e0005 */
[----:B------:R-:W-:-:S07]  /*6c80*/  IMAD.MOV.U32 R30, RZ, RZ, -0x1 ;  /* 0xffffffffff1e7424 */ /* 0x000fce00078e00ff */
[----:B012---:R-:W-:Y:S05]  /*6c90*/  WARPSYNC.COLLECTIVE R30, `(.L_x_12173) ;  /* 0x000000001e087348 */ /* 0x007fea0003c00000 */
[----:B-1----:R1:W3:Y:S02]  /*6ca0*/  SHFL.IDX P0, R30, R50, R31, R19 ;  /* 0x0000001f321e7389 */ /* 0x0022e40000000013 */
[----:B0123--:R-:W-:Y:S05]  /*6cb0*/  ENDCOLLECTIVE ;  /* 0x000000000000791b */ /* 0x00ffea0003800000 */
.L_x_12173:
[----:B------:R-:W-:Y:S05]  /*6cc0*/  BSYNC B1 ;  /* 0x0000000000017941 */ /* 0x000fea0003800000 */
.L_x_12172:
[----:B------:R-:W-:Y:S05]  /*6cd0*/  BRA `(.L_x_12174) ;  /* 0xffffffcc00187947 */ /* 0x000fea000383ffff */
.L_x_12033:
[----:B------:R-:W-:Y:S01]  /*6ce0*/  BSSY B1, `(.L_x_12175) ;  /* 0x0000006000017945 */ /* 0x000fe20003800000 */
[----:B------:R-:W-:Y:S01]  /*6cf0*/  MOV R31, R6 ;  /* 0x00000006001f7202 */ /* 0x000fe20000000f00 */
[----:B------:R-:W-:-:S07]  /*6d00*/  IMAD.MOV.U32 R30, RZ, RZ, -0x1 ;  /* 0xffffffffff1e7424 */ /* 0x000fce00078e00ff */
[----:B012---:R-:W-:Y:S05]  /*6d10*/  WARPSYNC.COLLECTIVE R30, `(.L_x_12176) ;  /* 0x000000001e087348 */ /* 0x007fea0003c00000 */
[----:B-1----:R1:W3:Y:S02]  /*6d20*/  SHFL.IDX P0, R30, R50, R31, R19 ;  /* 0x0000001f321e7389 */ /* 0x0022e40000000013 */
[----:B0123--:R-:W-:Y:S05]  /*6d30*/  ENDCOLLECTIVE ;  /* 0x000000000000791b */ /* 0x00ffea0003800000 */
.L_x_12176:
[----:B------:R-:W-:Y:S05]  /*6d40*/  BSYNC B1 ;  /* 0x0000000000017941 */ /* 0x000fea0003800000 */
.L_x_12175:
[----:B------:R-:W-:Y:S05]  /*6d50*/  BRA `(.L_x_12177) ;  /* 0xffffffcc000c7947 */ /* 0x000fea000383ffff */
.L_x_12035:
[----:B------:R-:W-:Y:S01]  /*6d60*/  BSSY B1, `(.L_x_12178) ;  /* 0x0000006000017945 */ /* 0x000fe20003800000 */
[----:B------:R-:W-:Y:S02]  /*6d70*/  IMAD.MOV.U32 R31, RZ, RZ, R7 ;  /* 0x000000ffff1f7224 */ /* 0x000fe400078e0007 */
[----:B------:R-:W-:-:S07]  /*6d80*/  IMAD.MOV.U32 R30, RZ, RZ, -0x1 ;  /* 0xffffffffff1e7424 */ /* 0x000fce00078e00ff */
[----:B012---:R-:W-:Y:S05]  /*6d90*/  WARPSYNC.COLLECTIVE R30, `(.L_x_12179) ;  /* 0x000000001e087348 */ /* 0x007fea0003c00000 */
[----:B-1----:R1:W3:Y:S02]  /*6da0*/  SHFL.IDX P0, R30, R50, R31, R19 ;  /* 0x0000001f321e7389 */ /* 0x0022e40000000013 */
[----:B0123--:R-:W-:Y:S05]  /*6db0*/  ENDCOLLECTIVE ;  /* 0x000000000000791b */ /* 0x00ffea0003800000 */
.L_x_12179:
[----:B------:R-:W-:Y:S05]  /*6dc0*/  BSYNC B1 ;  /* 0x0000000000017941 */ /* 0x000fea0003800000 */
.L_x_12178:
[----:B------:R-:W-:Y:S05]  /*6dd0*/  BRA `(.L_x_12180) ;  /* 0xffffffcc00007947 */ /* 0x000fea000383ffff */
.L_x_12037:
[----:B------:R-:W-:Y:S01]  /*6de0*/  BSSY B1, `(.L_x_12181) ;  /* 0x0000006000017945 */ /* 0x000fe20003800000 */
[----:B------:R-:W-:Y:S01]  /*6df0*/  MOV R31, R8 ;  /* 0x00000008001f7202 */ /* 0x000fe20000000f00 */
[----:B------:R-:W-:-:S07]  /*6e00*/  IMAD.MOV.U32 R30, RZ, RZ, -0x1 ;  /* 0xffffffffff1e7424 */ /* 0x000fce00078e00ff */
[----:B012---:R-:W-:Y:S05]  /*6e10*/  WARPSYNC.COLLECTIVE R30, `(.L_x_12182) ;  /* 0x000000001e087348 */ /* 0x007fea0003c00000 */
[----:B-1----:R1:W3:Y:S02]  /*6e20*/  SHFL.IDX P0, R30, R50, R31, R19 ;  /* 0x0000001f321e7389 */ /* 0x0022e40000000013 */
[----:B0123--:R-:W-:Y:S05]  /*6e30*/  ENDCOLLECTIVE ;  /* 0x000000000000791b */ /* 0x00ffea0003800000 */
.L_x_12182:
[----:B------:R-:W-:Y:S05]  /*6e40*/  BSYNC B1 ;  /* 0x0000000000017941 */ /* 0x000fea0003800000 */
.L_x_12181:
[----:B------:R-:W-:Y:S05]  /*6e50*/  BRA `(.L_x_12183) ;  /* 0xffffffc800fc7947 */ /* 0x000fea000383ffff */
.L_x_12039:
[----:B------:R-:W-:Y:S01]  /*6e60*/  BSSY B1, `(.L_x_12184) ;  /* 0x0000006000017945 */ /* 0x000fe20003800000 */
[----:B------:R-:W-:Y:S02]  /*6e70*/  IMAD.MOV.U32 R31, RZ, RZ, R9 ;  /* 0x000000ffff1f7224 */ /* 0x000fe400078e0009 */
[----:B------:R-:W-:-:S07]  /*6e80*/  IMAD.MOV.U32 R30, RZ, RZ, -0x1 ;  /* 0xffffffffff1e7424 */ /* 0x000fce00078e00ff */
[----:B012---:R-:W-:Y:S05]  /*6e90*/  WARPSYNC.COLLECTIVE R30, `(.L_x_12185) ;  /* 0x000000001e087348 */ /* 0x007fea0003c00000 */
[----:B-1----:R1:W3:Y:S02]  /*6ea0*/  SHFL.IDX P0, R30, R50, R31, R19 ;  /* 0x0000001f321e7389 */ /* 0x0022e40000000013 */
[----:B0123--:R-:W-:Y:S05]  /*6eb0*/  ENDCOLLECTIVE ;  /* 0x000000000000791b */ /* 0x00ffea0003800000 */
.L_x_12185:
[----:B------:R-:W-:Y:S05]  /*6ec0*/  BSYNC B1 ;  /* 0x0000000000017941 */ /* 0x000fea0003800000 */
.L_x_12184:
[----:B------:R-:W-:Y:S05]  /*6ed0*/  BRA `(.L_x_12186) ;  /* 0xffffffc800f47947 */ /* 0x000fea000383ffff */
.L_x_12041:
[----:B------:R-:W-:Y:S01]  /*6ee0*/  BSSY B1, `(.L_x_12187) ;  /* 0x0000006000017945 */ /* 0x000fe20003800000 */
[----:B------:R-:W-:Y:S01]  /*6ef0*/  MOV R31, R10 ;  /* 0x0000000a001f7202 */ /* 0x000fe20000000f00 */
[----:B------:R-:W-:-:S07]  /*6f00*/  IMAD.MOV.U32 R30, RZ, RZ, -0x1 ;  /* 0xffffffffff1e7424 */ /* 0x000fce00078e00ff */
[----:B012---:R-:W-:Y:S05]  /*6f10*/  WARPSYNC.COLLECTIVE R30, `(.L_x_12188) ;  /* 0x000000001e087348 */ /* 0x007fea0003c00000 */
[----:B-1----:R1:W3:Y:S02]  /*6f20*/  SHFL.IDX P0, R30, R50, R31, R19 ;  /* 0x0000001f321e7389 */ /* 0x0022e40000000013 */
[----:B0123--:R-:W-:Y:S05]  /*6f30*/  ENDCOLLECTIVE ;  /* 0x000000000000791b */ /* 0x00ffea0003800000 */
.L_x_12188:
[----:B------:R-:W-:Y:S05]  /*6f40*/  BSYNC B1 ;  /* 0x0000000000017941 */ /* 0x000fea0003800000 */
.L_x_12187:
[----:B------:R-:W-:Y:S05]  /*6f50*/  BRA `(.L_x_12189) ;  /* 0xffffffc800ec7947 */ /* 0x000fea000383ffff */
.L_x_12043:
[----:B------:R-:W-:Y:S01]  /*6f60*/  BSSY B1, `(.L_x_12190) ;  /* 0x0000006000017945 */ /* 0x000fe20003800000 */
[----:B------:R-:W-:Y:S02]  /*6f70*/  IMAD.MOV.U32 R31, RZ, RZ, R11 ;  /* 0x000000ffff1f7224 */ /* 0x000fe400078e000b */
[----:B------:R-:W-:-:S07]  /*6f80*/  IMAD.MOV.U32 R30, RZ, RZ, -0x1 ;  /* 0xffffffffff1e7424 */ /* 0x000fce00078e00ff */
[----:B012---:R-:W-:Y:S05]  /*6f90*/  WARPSYNC.COLLECTIVE R30, `(.L_x_12191) ;  /* 0x000000001e087348 */ /* 0x007fea0003c00000 */
[----:B-1----:R1:W3:Y:S02]  /*6fa0*/  SHFL.IDX P0, R30, R50, R31, R19 ;  /* 0x0000001f321e7389 */ /* 0x0022e40000000013 */
[----:B0123--:R-:W-:Y:S05]  /*6fb0*/  ENDCOLLECTIVE ;  /* 0x000000000000791b */ /* 0x00ffea0003800000 */
.L_x_12191:
[----:B------:R-:W-:Y:S05]  /*6fc0*/  BSYNC B1 ;  /* 0x0000000000017941 */ /* 0x000fea0003800000 */
.L_x_12190:
[----:B------:R-:W-:Y:S05]  /*6fd0*/  BRA `(.L_x_12192) ;  /* 0xffffffc800e47947 */ /* 0x000fea000383ffff */
.L_x_12045:
[----:B------:R-:W-:Y:S01]  /*6fe0*/  BSSY B1, `(.L_x_12193) ;  /* 0x0000006000017945 */ /* 0x000fe20003800000 */
[----:B------:R-:W-:Y:S01]  /*6ff0*/  MOV R31, R12 ;  /* 0x0000000c001f7202 */ /* 0x000fe20000000f00 */
[----:B------:R-:W-:-:S07]  /*7000*/  IMAD.MOV.U32 R30, RZ, RZ, -0x1 ;  /* 0xffffffffff1e7424 */ /* 0x000fce00078e00ff */
[----:B012---:R-:W-:Y:S05]  /*7010*/  WARPSYNC.COLLECTIVE R30, `(.L_x_12194) ;  /* 0x000000001e087348 */ /* 0x007fea0003c00000 */
[----:B-1----:R1:W3:Y:S02]  /*7020*/  SHFL.IDX P0, R30, R50, R31, R19 ;  /* 0x0000001f321e7389 */ /* 0x0022e40000000013 */
[----:B0123--:R-:W-:Y:S05]  /*7030*/  ENDCOLLECTIVE ;  /* 0x000000000000791b */ /* 0x00ffea0003800000 */
.L_x_12194:
[----:B------:R-:W-:Y:S05]  /*7040*/  BSYNC B1 ;  /* 0x0000000000017941 */ /* 0x000fea0003800000 */
.L_x_12193:
[----:B------:R-:W-:Y:S05]  /*7050*/  BRA `(.L_x_12195) ;  /* 0xffffffc800dc7947 */ /* 0x000fea000383ffff */
.L_x_12047:
[----:B------:R-:W-:Y:S01]  /*7060*/  BSSY B1, `(.L_x_12196) ;  /* 0x0000006000017945 */ /* 0x000fe20003800000 */
[----:B------:R-:W-:Y:S02]  /*7070*/  IMAD.MOV.U32 R31, RZ, RZ, R13 ;  /* 0x000000ffff1f7224 */ /* 0x000fe400078e000d */
[----:B------:R-:W-:-:S07]  /*7080*/  IMAD.MOV.U32 R30, RZ, RZ, -0x1 ;  /* 0xffffffffff1e7424 */ /* 0x000fce00078e00ff */
[----:B012---:R-:W-:Y:S05]  /*7090*/  WARPSYNC.COLLECTIVE R30, `(.L_x_12197) ;  /* 0x000000001e087348 */ /* 0x007fea0003c00000 */
[----:B-1----:R1:W3:Y:S02]  /*70a0*/  SHFL.IDX P0, R30, R50, R31, R19 ;  /* 0x0000001f321e7389 */ /* 0x0022e40000000013 */
[----:B0123--:R-:W-:Y:S05]  /*70b0*/  ENDCOLLECTIVE ;  /* 0x000000000000791b */ /* 0x00ffea0003800000 */
.L_x_12197:
[----:B------:R-:W-:Y:S05]  /*70c0*/  BSYNC B1 ;  /* 0x0000000000017941 */ /* 0x000fea0003800000 */
.L_x_12196:
[----:B------:R-:W-:Y:S05]  /*70d0*/  BRA `(.L_x_12198) ;  /* 0xffffffc800d47947 */ /* 0x000fea000383ffff */
.L_x_12049:
[----:B------:R-:W-:Y:S01]  /*70e0*/  BSSY B1, `(.L_x_12199) ;  /* 0x0000006000017945 */ /* 0x000fe20003800000 */
[----:B------:R-:W-:Y:S01]  /*70f0*/  MOV R31, R14 ;  /* 0x0000000e001f7202 */ /* 0x000fe20000000f00 */
[----:B------:R-:W-:-:S07]  /*7100*/  IMAD.MOV.U32 R30, RZ, RZ, -0x1 ;  /* 0xffffffffff1e7424 */ /* 0x000fce00078e00ff */
[----:B012---:R-:W-:Y:S05]  /*7110*/  WARPSYNC.COLLECTIVE R30, `(.L_x_12200) ;  /* 0x000000001e087348 */ /* 0x007fea0003c00000 */
[----:B-1----:R1:W3:Y:S02]  /*7120*/  SHFL.IDX P0, R30, R50, R31, R19 ;  /* 0x0000001f321e7389 */ /* 0x0022e40000000013 */
[----:B0123--:R-:W-:Y:S05]  /*7130*/  ENDCOLLECTIVE ;  /* 0x000000000000791b */ /* 0x00ffea0003800000 */
.L_x_12200:
[----:B------:R-:W-:Y:S05]  /*7140*/  BSYNC B1 ;  /* 0x0000000000017941 */ /* 0x000fea0003800000 */
.L_x_12199:
[----:B------:R-:W-:Y:S05]  /*7150*/  BRA `(.L_x_12201) ;  /* 0xffffffc800cc7947 */ /* 0x000fea000383ffff */
.L_x_12051:
[----:B------:R-:W-:Y:S01]  /*7160*/  BSSY B1, `(.L_x_12202) ;  /* 0x0000006000017945 */ /* 0x000fe20003800000 */
[----:B------:R-:W-:Y:S02]  /*7170*/  IMAD.MOV.U32 R31, RZ, RZ, R15 ;  /* 0x000000ffff1f7224 */ /* 0x000fe400078e000f */
[----:B------:R-:W-:-:S07]  /*7180*/  IMAD.MOV.U32 R30, RZ, RZ, -0x1 ;  /* 0xffffffffff1e7424 */ /* 0x000fce00078e00ff */
[----:B012---:R-:W-:Y:S05]  /*7190*/  WARPSYNC.COLLECTIVE R30, `(.L_x_12203) ;  /* 0x000000001e087348 */ /* 0x007fea0003c00000 */
[----:B-1----:R1:W3:Y:S02]  /*71a0*/  SHFL.IDX P0, R30, R50, R31, R19 ;  /* 0x0000001f321e7389 */ /* 0x0022e40000000013 */
[----:B0123--:R-:W-:Y:S05]  /*71b0*/  ENDCOLLECTIVE ;  /* 0x000000000000791b */ /* 0x00ffea0003800000 */
.L_x_12203:
[----:B------:R-:W-:Y:S05]  /*71c0*/  BSYNC B1 ;  /* 0x0000000000017941 */ /* 0x000fea0003800000 */
.L_x_12202:
[----:B------:R-:W-:Y:S05]  /*71d0*/  BRA `(.L_x_12204) ;  /* 0xffffffc800c47947 */ /* 0x000fea000383ffff */
.L_x_12053:
[----:B------:R-:W-:Y:S01]  /*71e0*/  BSSY B1, `(.L_x_12205) ;  /* 0x0000006000017945 */ /* 0x000fe20003800000 */
[----:B------:R-:W-:Y:S01]  /*71f0*/  MOV R31, R16 ;  /* 0x00000010001f7202 */ /* 0x000fe20000000f00 */
[----:B------:R-:W-:-:S07]  /*7200*/  IMAD.MOV.U32 R30, RZ, RZ, -0x1 ;  /* 0xffffffffff1e7424 */ /* 0x000fce00078e00ff */
[----:B012---:R-:W-:Y:S05]  /*7210*/  WARPSYNC.COLLECTIVE R30, `(.L_x_12206) ;  /* 0x000000001e087348 */ /* 0x007fea0003c00000 */
[----:B-1----:R1:W3:Y:S02]  /*7220*/  SHFL.IDX P0, R30, R50, R31, R19 ;  /* 0x0000001f321e7389 */ /* 0x0022e40000000013 */
[----:B0123--:R-:W-:Y:S05]  /*7230*/  ENDCOLLECTIVE ;  /* 0x000000000000791b */ /* 0x00ffea0003800000 */
.L_x_12206:
[----:B------:R-:W-:Y:S05]  /*7240*/  BSYNC B1 ;  /* 0x0000000000017941 */ /* 0x000fea0003800000 */
.L_x_12205:
[----:B------:R-:W-:Y:S05]  /*7250*/  BRA `(.L_x_12207) ;  /* 0xffffffc800bc7947 */ /* 0x000fea000383ffff */
.L_x_12055:
[----:B------:R-:W-:Y:S01]  /*7260*/  BSSY B1, `(.L_x_12208) ;  /* 0x0000006000017945 */ /* 0x000fe20003800000 */
[----:B------:R-:W-:Y:S02]  /*7270*/  IMAD.MOV.U32 R31, RZ, RZ, R17 ;  /* 0x000000ffff1f7224 */ /* 0x000fe400078e0011 */
[----:B------:R-:W-:-:S07]  /*7280*/  IMAD.MOV.U32 R30, RZ, RZ, -0x1 ;  /* 0xffffffffff1e7424 */ /* 0x000fce00078e00ff */
[----:B012---:R-:W-:Y:S05]  /*7290*/  WARPSYNC.COLLECTIVE R30, `(.L_x_12209) ;  /* 0x000000001e087348 */ /* 0x007fea0003c00000 */
[----:B-1----:R1:W3:Y:S02]  /*72a0*/  SHFL.IDX P0, R30, R50, R31, R19 ;  /* 0x0000001f321e7389 */ /* 0x0022e40000000013 */
[----:B0123--:R-:W-:Y:S05]  /*72b0*/  ENDCOLLECTIVE ;  /* 0x000000000000791b */ /* 0x00ffea0003800000 */
.L_x_12209:
[----:B------:R-:W-:Y:S05]  /*72c0*/  BSYNC B1 ;  /* 0x0000000000017941 */ /* 0x000fea0003800000 */
.L_x_12208:
[----:B------:R-:W-:Y:S05]  /*72d0*/  BRA `(.L_x_12210) ;  /* 0xffffffc800b47947 */ /* 0x000fea000383ffff */
.L_x_12057:
[----:B------:R-:W-:Y:S01]  /*72e0*/  BSSY B1, `(.L_x_12211) ;  /* 0x0000006000017945 */ /* 0x000fe20003800000 */
[----:B------:R-:W-:Y:S01]  /*72f0*/  MOV R31, R18 ;  /* 0x00000012001f7202 */ /* 0x000fe20000000f00 */
[----:B------:R-:W-:-:S07]  /*7300*/  IMAD.MOV.U32 R30, RZ, RZ, -0x1 ;  /* 0xffffffffff1e7424 */ /* 0x000fce00078e00ff */
[----:B012---:R-:W-:Y:S05]  /*7310*/  WARPSYNC.COLLECTIVE R30, `(.L_x_12212) ;  /* 0x000000001e087348 */ /* 0x007fea0003c00000 */
[----:B-1----:R1:W3:Y:S02]  /*7320*/  SHFL.IDX P0, R30, R50, R31, R19 ;  /* 0x0000001f321e7389 */ /* 0x0022e40000000013 */
[----:B0123--:R-:W-:Y:S05]  /*7330*/  ENDCOLLECTIVE ;  /* 0x000000000000791b */ /* 0x00ffea0003800000 */
.L_x_12212:
[----:B------:R-:W-:Y:S05]  /*7340*/  BSYNC B1 ;  /* 0x0000000000017941 */ /* 0x000fea0003800000 */
.L_x_12211:
[----:B------:R-:W-:Y:S05]  /*7350*/  BRA `(.L_x_12213) ;  /* 0xffffffc800ac7947 */ /* 0x000fea000383ffff */
.L_x_12078:
[----:B------:R-:W-:Y:S02]  /*7360*/  IMAD.MOV.U32 R30, RZ, RZ, -0x1 ;  /* 0xffffffffff1e7424 */ /* 0x000fe400078e00ff */
[----:B------:R-:W-:-:S07]  /*7370*/  IMAD.MOV.U32 R31, RZ, RZ, R28 ;  /* 0x000000ffff1f7224 */ /* 0x000fce00078e001c */
[----:B0-2---:R-:W-:Y:S05]  /*7380*/  WARPSYNC.COLLECTIVE R30, `(.L_x_12214) ;  /* 0x000000001e087348 */ /* 0x005fea0003c00000 */
[----:B0-----:R0:W1:Y:S02]  /*7390*/  SHFL.IDX P0, R30, R50, R31, R19 ;  /* 0x0000001f321e7389 */ /* 0x0010640000000013 */
[----:B012---:R-:W-:Y:S05]  /*73a0*/  ENDCOLLECTIVE ;  /* 0x000000000000791b */ /* 0x007fea0003800000 */
.L_x_12214:
[----:B------:R-:W-:Y:S01]  /*73b0*/  MOV R56, R30 ;  /* 0x0000001e00387202 */ /* 0x000fe20000000f00 */
[----:B------:R-:W-:Y:S06]  /*73c0*/  BRA `(.L_x_12215) ;  /* 0xffffffd400d87947 */ /* 0x000fec000383ffff */
.L_x_12080:
[----:B------:R-:W-:Y:S01]  /*73d0*/  BSSY B0, `(.L_x_12216) ;  /* 0x0000006000007945 */ /* 0x000fe20003800000 */
[----:B------:R-:W-:Y:S02]  /*73e0*/  IMAD.MOV.U32 R31, RZ, RZ, R4 ;  /* 0x000000ffff1f7224 */ /* 0x000fe400078e0004 */
[----:B------:R-:W-:-:S07]  /*73f0*/  IMAD.MOV.U32 R30, RZ, RZ, -0x1 ;  /* 0xffffffffff1e7424 */ /* 0x000fce00078e00ff */
[----:B0-2---:R-:W-:Y:S05]  /*7400*/  WARPSYNC.COLLECTIVE R30, `(.L_x_12217) ;  /* 0x000000001e087348 */ /* 0x005fea0003c00000 */
[----:B0-----:R0:W1:Y:S02]  /*7410*/  SHFL.IDX P0, R30, R50, R31, R19 ;  /* 0x0000001f321e7389 */ /* 0x0010640000000013 */
[----:B012---:R-:W-:Y:S05]  /*7420*/  ENDCOLLECTIVE ;  /* 0x000000000000791b */ /* 0x007fea0003800000 */
.L_x_12217:
[----:B------:R-:W-:Y:S05]  /*7430*/  BSYNC B0 ;  /* 0x0000000000007941 */ /* 0x000fea0003800000 */
.L_x_12216:
[----:B------:R-:W-:Y:S05]  /*7440*/  BRA `(.L_x_12218) ;  /* 0xffffffd400cc7947 */ /* 0x000fea000383ffff */
.L_x_12082:
[----:B------:R-:W-:Y:S01]  /*7450*/  BSSY B0, `(.L_x_12219) ;  /* 0x0000006000007945 */ /* 0x000fe20003800000 */
[----:B------:R-:W-:Y:S01]  /*7460*/  IMAD.MOV.U32 R31, RZ, RZ, R5 ;  /* 0x000000ffff1f7224 */ /* 0x000fe200078e0005 */
[----:B------:R-:W-:-:S07]  /*7470*/  MOV R30, 0xffffffff ;  /* 0xffffffff001e7802 */ /* 0x000fce0000000f00 */
[----:B0-2---:R-:W-:Y:S05]  /*7480*/  WARPSYNC.COLLECTIVE R30, `(.L_x_12220) ;  /* 0x000000001e087348 */ /* 0x005fea0003c00000 */
[----:B0-----:R0:W1:Y:S02]  /*7490*/  SHFL.IDX P0, R30, R50, R31, R19 ;  /* 0x0000001f321e7389 */ /* 0x0010640000000013 */
[----:B012---:R-:W-:Y:S05]  /*74a0*/  ENDCOLLECTIVE ;  /* 0x000000000000791b */ /* 0x007fea0003800000 */
.L_x_12220:
[----:B------:R-:W-:Y:S05]  /*74b0*/  BSYNC B0 ;  /* 0x0000000000007941 */ /* 0x000fea0003800000 */
.L_x_12219:
[----:B------:R-:W-:Y:S05]  /*74c0*/  BRA `(.L_x_12221) ;  /* 0xffffffd400c07947 */ /* 0x000fea000383ffff */
.L_x_12084:
[----:B------:R-:W-:Y:S01]  /*74d0*/  BSSY B0, `(.L_x_12222) ;  /* 0x0000006000007945 */ /* 0x000fe20003800000 */
[----:B------:R-:W-:Y:S02]  /*74e0*/  IMAD.MOV.U32 R31, RZ, RZ, R6 ;  /* 0x000000ffff1f7224 */ /* 0x000fe400078e0006 */
[----:B------:R-:W-:-:S07]  /*74f0*/  IMAD.MOV.U32 R30, RZ, RZ, -0x1 ;  /* 0xffffffffff1e7424 */ /* 0x000fce00078e00ff */
[----:B0-2---:R-:W-:Y:S05]  /*7500*/  WARPSYNC.COLLECTIVE R30, `(.L_x_12223) ;  /* 0x000000001e087348 */ /* 0x005fea0003c00000 */
[----:B0-----:R0:W1:Y:S02]  /*7510*/  SHFL.IDX P0, R30, R50, R31, R19 ;  /* 0x0000001f321e7389 */ /* 0x0010640000000013 */
[----:B012---:R-:W-:Y:S05]  /*7520*/  ENDCOLLECTIVE ;  /* 0x000000000000791b */ /* 0x007fea0003800000 */
.L_x_12223:
[----:B------:R-:W-:Y:S05]  /*7530*/  BSYNC B0 ;  /* 0x0000000000007941 */ /* 0x000fea0003800000 */
.L_x_12222:
[----:B------:R-:W-:Y:S05]  /*7540*/  BRA `(.L_x_12224) ;  /* 0xffffffd400b47947 */ /* 0x000fea000383ffff */
.L_x_12086:
[----:B------:R-:W-:Y:S01]  /*7550*/  BSSY B0, `(.L_x_12225) ;  /* 0x0000006000007945 */ /* 0x000fe20003800000 */
[----:B------:R-:W-:Y:S01]  /*7560*/  IMAD.MOV.U32 R31, RZ, RZ, R7 ;  /* 0x000000ffff1f7224 */ /* 0x000fe200078e0007 */
[----:B------:R-:W-:-:S07]  /*7570*/  MOV R30, 0xffffffff ;  /* 0xffffffff001e7802 */ /* 0x000fce0000000f00 */
[----:B0-2---:R-:W-:Y:S05]  /*7580*/  WARPSYNC.COLLECTIVE R30, `(.L_x_12226) ;  /* 0x000000001e087348 */ /* 0x005fea0003c00000 */
[----:B0-----:R0:W1:Y:S02]  /*7590*/  SHFL.IDX P0, R30, R50, R31, R19 ;  /* 0x0000001f321e7389 */ /* 0x0010640000000013 */
[----:B012---:R-:W-:Y:S05]  /*75a0*/  ENDCOLLECTIVE ;  /* 0x000000000000791b */ /* 0x007fea0003800000 */
.L_x_12226:
[----:B------:R-:W-:Y:S05]  /*75b0*/  BSYNC B0 ;  /* 0x0000000000007941 */ /* 0x000fea0003800000 */
.L_x_12225:
[----:B------:R-:W-:Y:S05]  /*75c0*/  BRA `(.L_x_12227) ;  /* 0xffffffd400b07947 */ /* 0x000fea000383ffff */
.L_x_12088:
[----:B------:R-:W-:Y:S01]  /*75d0*/  BSSY B0, `(.L_x_12228) ;  /* 0x0000006000007945 */ /* 0x000fe20003800000 */
[----:B------:R-:W-:Y:S02]  /*75e0*/  IMAD.MOV.U32 R31, RZ, RZ, R8 ;  /* 0x000000ffff1f7224 */ /* 0x000fe400078e0008 */
[----:B------:R-:W-:-:S07]  /*75f0*/  IMAD.MOV.U32 R30, RZ, RZ, -0x1 ;  /* 0xffffffffff1e7424 */ /* 0x000fce00078e00ff */
[----:B0-2---:R-:W-:Y:S05]  /*7600*/  WARPSYNC.COLLECTIVE R30, `(.L_x_12229) ;  /* 0x000000001e087348 */ /* 0x005fea0003c00000 */
[----:B0-----:R0:W1:Y:S02]  /*7610*/  SHFL.IDX P0, R30, R50, R31, R19 ;  /* 0x0000001f321e7389 */ /* 0x0010640000000013 */
[----:B012---:R-:W-:Y:S05]  /*7620*/  ENDCOLLECTIVE ;  /* 0x000000000000791b */ /* 0x007fea0003800000 */
.L_x_12229:
[----:B------:R-:W-:Y:S05]  /*7630*/  BSYNC B0 ;  /* 0x0000000000007941 */ /* 0x000fea0003800000 */
.L_x_12228:
[----:B------:R-:W-:Y:S05]  /*7640*/  BRA `(.L_x_12230) ;  /* 0xffffffd400a87947 */ /* 0x000fea000383ffff */
.L_x_12090:
[----:B------:R-:W-:Y:S01]  /*7650*/  BSSY B0, `(.L_x_12231) ;  /* 0x0000006000007945 */ /* 0x000fe20003800000 */
[----:B------:R-:W-:Y:S01]  /*7660*/  IMAD.MOV.U32 R31, RZ, RZ, R9 ;  /* 0x000000ffff1f7224 */ /* 0x000fe200078e0009 */
[----:B------:R-:W-:-:S07]  /*7670*/  MOV R30, 0xffffffff ;  /* 0xffffffff001e7802 */ /* 0x000fce0000000f00 */
[----:B0-2---:R-:W-:Y:S05]  /*7680*/  WARPSYNC.COLLECTIVE R30, `(.L_x_12232) ;  /* 0x000000001e087348 */ /* 0x005fea0003c00000 */
[----:B0-----:R0:W1:Y:S02]  /*7690*/  SHFL.IDX P0, R30, R50, R31, R19 ;  /* 0x0000001f321e7389 */ /* 0x0010640000000013 */
[----:B012---:R-:W-:Y:S05]  /*76a0*/  ENDCOLLECTIVE ;  /* 0x000000000000791b */ /* 0x007fea0003800000 */
.L_x_12232:
[----:B------:R-:W-:Y:S05]  /*76b0*/  BSYNC B0 ;  /* 0x0000000000007941 */ /* 0x000fea0003800000 */
.L_x_12231:
[----:B------:R-:W-:Y:S05]  /*76c0*/  BRA `(.L_x_12233) ;  /* 0xffffffd400a07947 */ /* 0x000fea000383ffff */
.L_x_12092:
[----:B------:R-:W-:Y:S01]  /*76d0*/  BSSY B0, `(.L_x_12234) ;  /* 0x0000006000007945 */ /* 0x000fe20003800000 */
[----:B------:R-:W-:Y:S02]  /*76e0*/  IMAD.MOV.U32 R31, RZ, RZ, R10 ;  /* 0x000000ffff1f7224 */ /* 0x000fe400078e000a */
[----:B------:R-:W-:-:S07]  /*76f0*/  IMAD.MOV.U32 R30, RZ, RZ, -0x1 ;  /* 0xffffffffff1e7424 */ /* 0x000fce00078e00ff */
[----:B0-2---:R-:W-:Y:S05]  /*7700*/  WARPSYNC.COLLECTIVE R30, `(.L_x_12235) ;  /* 0x000000001e087348 */ /* 0x005fea0003c00000 */
[----:B0-----:R0:W1:Y:S02]  /*7710*/  SHFL.IDX P0, R30, R50, R31, R19 ;  /* 0x0000001f321e7389 */ /* 0x0010640000000013 */
[----:B012---:R-:W-:Y:S05]  /*7720*/  ENDCOLLECTIVE ;  /* 0x000000000000791b */ /* 0x007fea0003800000 */
.L_x_12235:
[----:B------:R-:W-:Y:S05]  /*7730*/  BSYNC B0 ;  /* 0x0000000000007941 */ /* 0x000fea0003800000 */
.L_x_12234:
[----:B------:R-:W-:Y:S05]  /*7740*/  BRA `(.L_x_12236) ;  /* 0xffffffd400987947 */ /* 0x000fea000383ffff */
.L_x_12094:
[----:B------:R-:W-:Y:S01]  /*7750*/  BSSY B0, `(.L_x_12237) ;  /* 0x0000006000007945 */ /* 0x000fe20003800000 */
[----:B------:R-:W-:Y:S01]  /*7760*/  IMAD.MOV.U32 R31, RZ, RZ, R11 ;  /* 0x000000ffff1f7224 */ /* 0x000fe200078e000b */
[----:B------:R-:W-:-:S07]  /*7770*/  MOV R30, 0xffffffff ;  /* 0xffffffff001e7802 */ /* 0x000fce0000000f00 */
[----:B0-2---:R-:W-:Y:S05]  /*7780*/  WARPSYNC.COLLECTIVE R30, `(.L_x_12238) ;  /* 0x000000001e087348 */ /* 0x005fea0003c00000 */
[----:B0-----:R0:W1:Y:S02]  /*7790*/  SHFL.IDX P0, R30, R50, R31, R19 ;  /* 0x0000001f321e7389 */ /* 0x0010640000000013 */
[----:B012---:R-:W-:Y:S05]  /*77a0*/  ENDCOLLECTIVE ;  /* 0x000000000000791b */ /* 0x007fea0003800000 */
.L_x_12238:
[----:B------:R-:W-:Y:S05]  /*77b0*/  BSYNC B0 ;  /* 0x0000000000007941 */ /* 0x000fea0003800000 */
.L_x_12237:
[----:B------:R-:W-:Y:S05]  /*77c0*/  BRA `(.L_x_12239) ;  /* 0xffffffd400907947 */ /* 0x000fea000383ffff */
.L_x_12096:
[----:B------:R-:W-:Y:S01]  /*77d0*/  BSSY B0, `(.L_x_12240) ;  /* 0x0000006000007945 */ /* 0x000fe20003800000 */
[----:B------:R-:W-:Y:S02]  /*77e0*/  IMAD.MOV.U32 R31, RZ, RZ, R12 ;  /* 0x000000ffff1f7224 */ /* 0x000fe400078e000c */
[----:B------:R-:W-:-:S07]  /*77f0*/  IMAD.MOV.U32 R30, RZ, RZ, -0x1 ;  /* 0xffffffffff1e7424 */ /* 0x000fce00078e00ff */
[----:B0-2---:R-:W-:Y:S05]  /*7800*/  WARPSYNC.COLLECTIVE R30, `(.L_x_12241) ;  /* 0x000000001e087348 */ /* 0x005fea0003c00000 */
[----:B0-----:R0:W1:Y:S02]  /*7810*/  SHFL.IDX P0, R30, R50, R31, R19 ;  /* 0x0000001f321e7389 */ /* 0x0010640000000013 */
[----:B012---:R-:W-:Y:S05]  /*7820*/  ENDCOLLECTIVE ;  /* 0x000000000000791b */ /* 0x007fea0003800000 */
.L_x_12241:
[----:B------:R-:W-:Y:S05]  /*7830*/  BSYNC B0 ;  /* 0x0000000000007941 */ /* 0x000fea0003800000 */
.L_x_12240:
[----:B------:R-:W-:Y:S05]  /*7840*/  BRA `(.L_x_12242) ;  /* 0xffffffd400887947 */ /* 0x000fea000383ffff */
.L_x_12098:
[----:B------:R-:W-:Y:S01]  /*7850*/  BSSY B0, `(.L_x_12243) ;  /* 0x0000006000007945 */ /* 0x000fe20003800000 */
[----:B------:R-:W-:Y:S01]  /*7860*/  IMAD.MOV.U32 R31, RZ, RZ, R13 ;  /* 0x000000ffff1f7224 */ /* 0x000fe200078e000d */
[----:B------:R-:W-:-:S07]  /*7870*/  MOV R30, 0xffffffff ;  /* 0xffffffff001e7802 */ /* 0x000fce0000000f00 */
[----:B0-2---:R-:W-:Y:S05]  /*7880*/  WARPSYNC.COLLECTIVE R30, `(.L_x_12244) ;  /* 0x000000001e087348 */ /* 0x005fea0003c00000 */
[----:B0-----:R0:W1:Y:S02]  /*7890*/  SHFL.IDX P0, R30, R50, R31, R19 ;  /* 0x0000001f321e7389 */ /* 0x0010640000000013 */
[----:B012---:R-:W-:Y:S05]  /*78a0*/  ENDCOLLECTIVE ;  /* 0x000000000000791b */ /* 0x007fea0003800000 */
.L_x_12244:
[----:B------:R-:W-:Y:S05]  /*78b0*/  BSYNC B0 ;  /* 0x0000000000007941 */ /* 0x000fea0003800000 */
.L_x_12243:
[----:B------:R-:W-:Y:S05]  /*78c0*/  BRA `(.L_x_12245) ;  /* 0xffffffd400807947 */ /* 0x000fea000383ffff */
.L_x_12100:
[----:B------:R-:W-:Y:S01]  /*78d0*/  BSSY B0, `(.L_x_12246) ;  /* 0x0000006000007945 */ /* 0x000fe20003800000 */
[----:B------:R-:W-:Y:S02]  /*78e0*/  IMAD.MOV.U32 R31, RZ, RZ, R14 ;  /* 0x000000ffff1f7224 */ /* 0x000fe400078e000e */
[----:B------:R-:W-:-:S07]  /*78f0*/  IMAD.MOV.U32 R30, RZ, RZ, -0x1 ;  /* 0xffffffffff1e7424 */ /* 0x000fce00078e00ff */
[----:B0-2---:R-:W-:Y:S05]  /*7900*/  WARPSYNC.COLLECTIVE R30, `(.L_x_12247) ;  /* 0x000000001e087348 */ /* 0x005fea0003c00000 */
[----:B0-----:R0:W1:Y:S02]  /*7910*/  SHFL.IDX P0, R30, R50, R31, R19 ;  /* 0x0000001f321e7389 */ /* 0x0010640000000013 */
[----:B012---:R-:W-:Y:S05]  /*7920*/  ENDCOLLECTIVE ;  /* 0x000000000000791b */ /* 0x007fea0003800000 */
.L_x_12247:
[----:B------:R-:W-:Y:S05]  /*7930*/  BSYNC B0 ;  /* 0x0000000000007941 */ /* 0x000fea0003800000 */
.L_x_12246:
[----:B------:R-:W-:Y:S05]  /*7940*/  BRA `(.L_x_12248) ;  /* 0xffffffd400787947 */ /* 0x000fea000383ffff */
.L_x_12102:
[----:B------:R-:W-:Y:S01]  /*7950*/  BSSY B0, `(.L_x_12249) ;  /* 0x0000006000007945 */ /* 0x000fe20003800000 */
[----:B------:R-:W-:Y:S01]  /*7960*/  IMAD.MOV.U32 R31, RZ, RZ, R15 ;  /* 0x000000ffff1f7224 */ /* 0x000fe200078e000f */
[----:B------:R-:W-:-:S07]  /*7970*/  MOV R30, 0xffffffff ;  /* 0xffffffff001e7802 */ /* 0x000fce0000000f00 */
[----:B0-2---:R-:W-:Y:S05]  /*7980*/  WARPSYNC.COLLECTIVE R30, `(.L_x_12250) ;  /* 0x000000001e087348 */ /* 0x005fea0003c00000 */
[----:B0-----:R0:W1:Y:S02]  /*7990*/  SHFL.IDX P0, R30, R50, R31, R19 ;  /* 0x0000001f321e7389 */ /* 0x0010640000000013 */
[----:B012---:R-:W-:Y:S05]  /*79a0*/  ENDCOLLECTIVE ;  /* 0x000000000000791b */ /* 0x007fea0003800000 */
.L_x_12250:
[----:B------:R-:W-:Y:S05]  /*79b0*/  BSYNC B0 ;  /* 0x0000000000007941 */ /* 0x000fea0003800000 */
.L_x_12249:
[----:B------:R-:W-:Y:S05]  /*79c0*/  BRA `(.L_x_12251) ;  /* 0xffffffd400707947 */ /* 0x000fea000383ffff */
.L_x_12104:
[----:B------:R-:W-:Y:S01]  /*79d0*/  BSSY B0, `(.L_x_12252) ;  /* 0x0000006000007945 */ /* 0x000fe20003800000 */
[----:B------:R-:W-:Y:S02]  /*79e0*/  IMAD.MOV.U32 R31, RZ, RZ, R16 ;  /* 0x000000ffff1f7224 */ /* 0x000fe400078e0010 */
[----:B------:R-:W-:-:S07]  /*79f0*/  IMAD.MOV.U32 R30, RZ, RZ, -0x1 ;  /* 0xffffffffff1e7424 */ /* 0x000fce00078e00ff */
[----:B0-2---:R-:W-:Y:S05]  /*7a00*/  WARPSYNC.COLLECTIVE R30, `(.L_x_12253) ;  /* 0x000000001e087348 */ /* 0x005fea0003c00000 */
[----:B0-----:R0:W1:Y:S02]  /*7a10*/  SHFL.IDX P0, R30, R50, R31, R19 ;  /* 0x0000001f321e7389 */ /* 0x0010640000000013 */
[----:B012---:R-:W-:Y:S05]  /*7a20*/  ENDCOLLECTIVE ;  /* 0x000000000000791b */ /* 0x007fea0003800000 */
.L_x_12253:
[----:B------:R-:W-:Y:S05]  /*7a30*/  BSYNC B0 ;  /* 0x0000000000007941 */ /* 0x000fea0003800000 */
.L_x_12252:
[----:B------:R-:W-:Y:S05]  /*7a40*/  BRA `(.L_x_12254) ;  /* 0xffffffd400687947 */ /* 0x000fea000383ffff */
.L_x_12106:
[----:B------:R-:W-:Y:S01]  /*7a50*/  BSSY B0, `(.L_x_12255) ;  /* 0x0000006000007945 */ /* 0x000fe20003800000 */
[----:B------:R-:W-:Y:S01]  /*7a60*/  IMAD.MOV.U32 R31, RZ, RZ, R17 ;  /* 0x000000ffff1f7224 */ /* 0x000fe200078e0011 */
[----:B------:R-:W-:-:S07]  /*7a70*/  MOV R30, 0xffffffff ;  /* 0xffffffff001e7802 */ /* 0x000fce0000000f00 */
[----:B0-2---:R-:W-:Y:S05]  /*7a80*/  WARPSYNC.COLLECTIVE R30, `(.L_x_12256) ;  /* 0x000000001e087348 */ /* 0x005fea0003c00000 */
[----:B0-----:R0:W1:Y:S02]  /*7a90*/  SHFL.IDX P0, R30, R50, R31, R19 ;  /* 0x0000001f321e7389 */ /* 0x0010640000000013 */
[----:B012---:R-:W-:Y:S05]  /*7aa0*/  ENDCOLLECTIVE ;  /* 0x000000000000791b */ /* 0x007fea0003800000 */
.L_x_12256:
[----:B------:R-:W-:Y:S05]  /*7ab0*/  BSYNC B0 ;  /* 0x0000000000007941 */ /* 0x000fea0003800000 */
.L_x_12255:
[----:B------:R-:W-:Y:S05]  /*7ac0*/  BRA `(.L_x_12257) ;  /* 0xffffffd400607947 */ /* 0x000fea000383ffff */
.L_x_12108:
[----:B------:R-:W-:Y:S01]  /*7ad0*/  BSSY B0, `(.L_x_12258) ;  /* 0x0000006000007945 */ /* 0x000fe20003800000 */
[----:B------:R-:W-:Y:S02]  /*7ae0*/  IMAD.MOV.U32 R31, RZ, RZ, R18 ;  /* 0x000000ffff1f7224 */ /* 0x000fe400078e0012 */
[----:B------:R-:W-:-:S07]  /*7af0*/  IMAD.MOV.U32 R30, RZ, RZ, -0x1 ;  /* 0xffffffffff1e7424 */ /* 0x000fce00078e00ff */
[----:B0-2---:R-:W-:Y:S05]  /*7b00*/  WARPSYNC.COLLECTIVE R30, `(.L_x_12259) ;  /* 0x000000001e087348 */ /* 0x005fea0003c00000 */
[----:B0-----:R0:W1:Y:S02]  /*7b10*/  SHFL.IDX P0, R30, R50, R31, R19 ;  /* 0x0000001f321e7389 */ /* 0x0010640000000013 */
[----:B012---:R-:W-:Y:S05]  /*7b20*/  ENDCOLLECTIVE ;  /* 0x000000000000791b */ /* 0x007fea0003800000 */
.L_x_12259:
[----:B------:R-:W-:Y:S05]  /*7b30*/  BSYNC B0 ;  /* 0x0000000000007941 */ /* 0x000fea0003800000 */
.L_x_12258:
[----:B------:R-:W-:Y:S05]  /*7b40*/  BRA `(.L_x_12260) ;  /* 0xffffffd400587947 */ /* 0x000fea000383ffff */
.L_x_12261:
        /* <DEDUP_REMOVED lines=11> */
.L_x_58332:


//--------------------- .text._Z9cuda_gemmIiLi256ELi4ELi1ELi64ELi16ELi16ELi32ELi1ELi1EEviiiPT_S1_S1_ii --------------------------
	.section	.text._Z9cuda_gemmIiLi256ELi4ELi1ELi64ELi16ELi16ELi32ELi1ELi1EEviiiPT_S1_S1_ii,"ax",@progbits
	.align	128
        .global         _Z9cuda_gemmIiLi256ELi4ELi1ELi64ELi16ELi16ELi32ELi1ELi1EEviiiPT_S1_S1_ii
        .type           _Z9cuda_gemmIiLi256ELi4ELi1ELi64ELi16ELi16ELi32ELi1ELi1EEviiiPT_S1_S1_ii,@function
        .size           _Z9cuda_gemmIiLi256ELi4ELi1ELi64ELi16ELi16ELi32ELi1ELi1EEviiiPT_S1_S1_ii,(.L_x_58333 - _Z9cuda_gemmIiLi256ELi4ELi1ELi64ELi16ELi16ELi32ELi1ELi1EEviiiPT_S1_S1_ii)
        .other          _Z9cuda_gemmIiLi256ELi4ELi1ELi64ELi16ELi16ELi32ELi1ELi1EEviiiPT_S1_S1_ii,@"STO_CUDA_ENTRY STV_DEFAULT"
_Z9cuda_gemmIiLi256ELi4ELi1ELi64ELi16ELi16ELi32ELi1ELi1EEviiiPT_S1_S1_ii:
.text._Z9cuda_gemmIiLi256ELi4ELi1ELi64ELi16ELi16ELi32ELi1ELi1EEviiiPT_S1_S1_ii:
        /* <DEDUP_REMOVED lines=44> */
.L_x_12264:
        /* <DEDUP_REMOVED lines=12> */
.L_x_12263:
[----:B------:R-:W-:Y:S05]  /*0380*/  BSYNC.RECONVERGENT B0 ;  /* 0x0000000000007941 */ /* 0x000fea0003800200 */
.L_x_12262:
[----:B------:R-:W-:Y:S04]  /*0390*/  BSSY.RECONVERGENT B0, `(.L_x_12265) ;  /* 0x000002c000007945 */ /* 0x000fe80003800200 */
[----:B------:R-:W-:Y:S05]  /*03a0*/  @!P2 BRA `(.L_x_12266) ;  /* 0x0000000000a8a947 */ /* 0x000fea0003800000 */
[----:B------:R-:W2:Y:S01]  /*03b0*/  S2R R9, SR_CgaCtaId ;  /* 0x0000000000097919 */ /* 0x000ea20000008800 */
[----:B-1----:R-:W1:Y:S01]  /*03c0*/  LDC.64 R6, c[0x0][0x398] ;  /* 0x0000e600ff067b82 */ /* 0x002e620000000a00 */
[----:B------:R-:W-:-:S04]  /*03d0*/  MOV R8, 0x400 ;  /* 0x0000040000087802 */ /* 0x000fc80000000f00 */
[----:B--2---:R-:W-:-:S07]  /*03e0*/  LEA R20, R9, R8, 0x18 ;  /* 0x0000000809147211 */ /* 0x004fce00078ec0ff */
.L_x_12267:
        /* <DEDUP_REMOVED lines=38> */
.L_x_12266:
[----:B------:R-:W-:Y:S05]  /*0650*/  BSYNC.RECONVERGENT B0 ;  /* 0x0000000000007941 */ /* 0x000fea0003800200 */
.L_x_12265:
        /* <DEDUP_REMOVED lines=20> */
[----:B------:R-:W-:Y:S01]  /*07a0*/  LOP3.LUT R10, R4, 0x3c, RZ, 0xc0, !PT ;  /* 0x0000003c040a7812 */ /* 0x000fe200078ec0ff */
[C---:B------:R-:W-:Y:S01]  /*07b0*/  VIADD R12, R3.reuse, 0xe ;  /* 0x0000000e030c7836 */ /* 0x040fe20000000000 */
[C---:B------:R-:W-:Y:S01]  /*07c0*/  IADD3 R11, PT, PT, R3.reuse, 0xd, RZ ;  /* 0x0000000d030b7810 */ /* 0x040fe20007ffe0ff */
[C---:B------:R-:W-:Y:S01]  /*07d0*/  VIADD R13, R3.reuse, 0xffffffff ;  /* 0xffffffff030d7836 */ /* 0x040fe20000000000 */
[C---:B------:R-:W-:Y:S01]  /*07e0*/  IADD3 R4, PT, PT, R3.reuse, 0x5, RZ ;  /* 0x0000000503047810 */ /* 0x040fe20007ffe0ff */
[C---:B------:R-:W-:Y:S01]  /*07f0*/  VIADD R7, R3.reuse, 0x7 ;  /* 0x0000000703077836 */ /* 0x040fe20000000000 */
[----:B------:R-:W-:Y:S01]  /*0800*/  IADD3 R9, PT, PT, R3, 0xb, RZ ;  /* 0x0000000b03097810 */ /* 0x000fe20007ffe0ff */
[----:B------:R-:W-:Y:S01]  /*0810*/  VIADD R10, R10, UR6 ;  /* 0x000000060a0a7c36 */ /* 0x000fe20008000000 */
[----:B------:R-:W-:Y:S01]  /*0820*/  LOP3.LUT R11, R11, 0xf, RZ, 0xc0, !PT ;  /* 0x0000000f0b0b7812 */ /* 0x000fe200078ec0ff */
[----:B------:R-:W-:Y:S01]  /*0830*/  UIMAD.WIDE.U32 UR12, UR9, 0x8, UR4 ;  /* 0x00000008090c78a5 */ /* 0x000fe2000f8e0004 */
[----:B------:R-:W-:Y:S01]  /*0840*/  LOP3.LUT R12, R12, 0xf, RZ, 0xc0, !PT ;  /* 0x0000000f0c0c7812 */ /* 0x000fe200078ec0ff */
[----:B------:R-:W-:Y:S01]  /*0850*/  @P1 VIADD R8, R8, 0x1 ;  /* 0x0000000108081836 */ /* 0x000fe20000000000 */
[----:B------:R-:W-:Y:S01]  /*0860*/  @P1 IADD3 R2, PT, PT, R2, -UR9, RZ ;  /* 0x8000000902021c10 */ /* 0x000fe2000fffe0ff */
[----:B------:R-:W-:Y:S01]  /*0870*/  UIMAD.WIDE.U32 UR4, UR9, 0xc, UR4 ;  /* 0x0000000c090478a5 */ /* 0x000fe2000f8e0004 */
[----:B------:R-:W-:-:S02]  /*0880*/  LOP3.LUT R13, R13, 0xf, RZ, 0xc0, !PT ;  /* 0x0000000f0d0d7812 */ /* 0x000fc400078ec0ff */
[----:B------:R-:W-:-:S13]  /*0890*/  ISETP.GE.U32.AND P2, PT, R2, UR9, PT ;  /* 0x0000000902007c0c */ /* 0x000fda000bf46070 */
[----:B------:R-:W-:-:S05]  /*08a0*/  @P2 VIADD R8, R8, 0x1 ;  /* 0x0000000108082836 */ /* 0x000fca0000000000 */
[----:B------:R-:W-:Y:S02]  /*08b0*/  SEL R5, R5, R8, !P0 ;  /* 0x0000000805057207 */ /* 0x000fe40004000000 */
[C---:B------:R-:W-:Y:S02]  /*08c0*/  LOP3.LUT R8, R3.reuse, 0x8, RZ, 0xfc, !PT ;  /* 0x0000000803087812 */ /* 0x040fe400078efcff */
[----:B------:R-:W-:Y:S01]  /*08d0*/  IADD3 R2, PT, PT, R6, R5, RZ ;  /* 0x0000000506027210 */ /* 0x000fe20007ffe0ff */
[----:B------:R-:W-:Y:S02]  /*08e0*/  IMAD.U32 R5, RZ, RZ, UR16 ;  /* 0x00000010ff057e24 */ /* 0x000fe4000f8e00ff */
[----:B------:R-:W-:-:S07]  /*08f0*/  VIADD R6, R3, 0x6 ;  /* 0x0000000603067836 */ /* 0x000fce0000000000 */
.L_x_12286:
[----:B------:R-:W0:Y:S01]  /*0900*/  S2R R38, SR_TID.X ;  /* 0x0000000000267919 */ /* 0x000e220000002100 */
[----:B------:R-:W-:Y:S01]  /*0910*/  BSSY.RECONVERGENT B0, `(.L_x_12268) ;  /* 0x000006f000007945 */ /* 0x000fe20003800200 */
[----:B0-----:R-:W-:-:S13]  /*0920*/  ISETP.GT.U32.AND P0, PT, R38, 0x3f, PT ;  /* 0x0000003f2600780c */ /* 0x001fda0003f04070 */
[----:B----4-:R-:W-:Y:S05]  /*0930*/  @P0 BRA `(.L_x_12269) ;  /* 0x0000000400b00947 */ /* 0x010fea0003800000 */
        /* <DEDUP_REMOVED lines=36> */
.L_x_12271:
[----:B------:R-:W-:Y:S05]  /*0b80*/  BSYNC.RECONVERGENT B1 ;  /* 0x0000000000017941 */ /* 0x000fea0003800200 */
.L_x_12270:
        /* <DEDUP_REMOVED lines=8> */
.L_x_12274:
        /* <DEDUP_REMOVED lines=27> */
.L_x_12273:
[----:B------:R-:W-:Y:S05]  /*0dc0*/  BSYNC.RECONVERGENT B1 ;  /* 0x0000000000017941 */ /* 0x000fea0003800200 */
.L_x_12272:
        /* <DEDUP_REMOVED lines=14> */
[----:B0-----:R-:W-:Y:S01]  /*0eb0*/  IADD3 R16, PT, PT, R15, UR8, RZ ;  /* 0x000000080f107c10 */ /* 0x001fe2000fffe0ff */
[----:B------:R-:W-:-:S04]  /*0ec0*/  VIADD R24, R23, UR9 ;  /* 0x0000000917187c36 */ /* 0x000fc80008000000 */
[----:B---3--:R-:W-:-:S06]  /*0ed0*/  VIADD R14, R24, UR9 ;  /* 0x00000009180e7c36 */ /* 0x008fcc0008000000 */
[----:B------:R4:W-:Y:S01]  /*0ee0*/  @P1 STS [R16+UR8], RZ ;  /* 0x000000ff10001988 */ /* 0x0009e20008000808 */
[----:B------:R-:W-:-:S07]  /*0ef0*/  @P1 MOV R24, R14 ;  /* 0x0000000e00181202 */ /* 0x000fce0000000f00 */
.L_x_12276:
[----:B------:R-:W-:Y:S05]  /*0f00*/  BSYNC.RECONVERGENT B1 ;  /* 0x0000000000017941 */ /* 0x000fea0003800200 */
.L_x_12275:
[----:B------:R-:W-:Y:S05]  /*0f10*/  @!P2 BRA `(.L_x_12269) ;  /* 0x000000000038a947 */ /* 0x000fea0003800000 */
[----:B----4-:R-:W0:Y:S01]  /*0f20*/  S2R R15, SR_CgaCtaId ;  /* 0x00000000000f7919 */ /* 0x010e220000008800 */
[----:B-123--:R-:W-:-:S05]  /*0f30*/  MOV R14, 0x400 ;  /* 0x00000400000e7802 */ /* 0x00efca0000000f00 */
[----:B------:R-:W-:-:S05]  /*0f40*/  VIADD R14, R14, 0x580 ;  /* 0x000005800e0e7836 */ /* 0x000fca0000000000 */
[----:B0-----:R-:W-:-:S07]  /*0f50*/  LEA R17, R15, R14, 0x18 ;  /* 0x0000000e0f117211 */ /* 0x001fce00078ec0ff */
.L_x_12277:
        /* <DEDUP_REMOVED lines=10> */
.L_x_12269:
[----:B------:R-:W-:Y:S05]  /*1000*/  BSYNC.RECONVERGENT B0 ;  /* 0x0000000000007941 */ /* 0x000fea0003800200 */
.L_x_12268:
[----:B------:R-:W-:Y:S06]  /*1010*/  BAR.SYNC.DEFER_BLOCKING 0x0 ;  /* 0x0000000000007b1d */ /* 0x000fec0000010000 */
[----:B------:R-:W-:Y:S05]  /*1020*/  @P0 BRA `(.L_x_12278) ;  /* 0x0000000400640947 */ /* 0x000fea0003800000 */
[----:B------:R-:W5:Y:S01]  /*1030*/  S2R R32, SR_CgaCtaId ;  /* 0x0000000000207919 */ /* 0x000f620000008800 */
[----:B------:R-:W5:Y:S01]  /*1040*/  S2UR UR7, SR_CgaCtaId ;  /* 0x00000000000779c3 */ /* 0x000f620000008800 */
[----:B0123--:R-:W-:Y:S01]  /*1050*/  MOV R14, 0x400 ;  /* 0x00000400000e7802 */ /* 0x00ffe20000000f00 */
[----:B------:R-:W-:Y:S01]  /*1060*/  UMOV UR6, 0x400 ;  /* 0x0000040000067882 */ /* 0x000fe20000000000 */
[C---:B----4-:R-:W-:Y:S01]  /*1070*/  SHF.L.U32 R16, R3.reuse, 0x4, RZ ;  /* 0x0000000403107819 */ /* 0x050fe200000006ff */
[----:B------:R-:W-:Y:S01]  /*1080*/  UIADD3 UR6, UPT, UPT, UR6, 0x480, URZ ;  /* 0x0000048006067890 */ /* 0x000fe2000fffe0ff */
[----:B------:R-:W-:Y:S01]  /*1090*/  SHF.R.U32.HI R38, RZ, 0x2, R38 ;  /* 0x00000002ff267819 */ /* 0x000fe20000011626 */
[----:B------:R-:W-:Y:S01]  /*10a0*/  VIADD R15, R14, 0x480 ;  /* 0x000004800e0f7836 */ /* 0x000fe20000000000 */
[----:B------:R-:W-:Y:S01]  /*10b0*/  LOP3.LUT R17, R16, R13, RZ, 0xfc, !PT ;  /* 0x0000000d10117212 */ /* 0x000fe200078efcff */
[----:B------:R-:W-:Y:S01]  /*10c0*/  VIADD R31, R14, 0x580 ;  /* 0x000005800e1f7836 */ /* 0x000fe20000000000 */
[C---:B------:R-:W-:Y:S01]  /*10d0*/  LOP3.LUT R18, R16.reuse, 0x8, R3, 0xfe, !PT ;  /* 0x0000000810127812 */ /* 0x040fe200078efe03 */
[C---:B------:R-:W-:Y:S01]  /*10e0*/  VIADD R36, R3.reuse, 0x2 ;  /* 0x0000000203247836 */ /* 0x040fe20000000000 */
[C---:B------:R-:W-:Y:S01]  /*10f0*/  LOP3.LUT R19, R16.reuse, R11, RZ, 0xfc, !PT ;  /* 0x0000000b10137212 */ /* 0x040fe200078efcff */
[----:B------:R-:W-:Y:S01]  /*1100*/  VIADD R35, R3, 0x3 ;  /* 0x0000000303237836 */ /* 0x000fe20000000000 */
[----:B------:R-:W-:-:S02]  /*1110*/  LOP3.LUT R20, R16, R12, RZ, 0xfc, !PT ;  /* 0x0000000c10147212 */ /* 0x000fc400078efcff */
[C---:B------:R-:W-:Y:S02]  /*1120*/  IADD3 R37, PT, PT, R3.reuse, 0x1, RZ ;  /* 0x0000000103257810 */ /* 0x040fe40007ffe0ff */
[C---:B------:R-:W-:Y:S02]  /*1130*/  LOP3.LUT R34, R3.reuse, 0x4, RZ, 0xfc, !PT ;  /* 0x0000000403227812 */ /* 0x040fe400078efcff */
[----:B------:R-:W-:Y:S01]  /*1140*/  IADD3 R33, PT, PT, R3, 0x9, RZ ;  /* 0x0000000903217810 */ /* 0x000fe20007ffe0ff */
[----:B-----5:R-:W-:-:S06]  /*1150*/  ULEA UR6, UR7, UR6, 0x18 ;  /* 0x0000000607067291 */ /* 0x020fcc000f8ec0ff */
[----:B------:R-:W-:Y:S02]  /*1160*/  LEA R17, R17, UR6, 0x2 ;  /* 0x0000000611117c11 */ /* 0x000fe4000f8e10ff */
[----:B------:R-:W-:Y:S02]  /*1170*/  LEA R16, R32, R15, 0x18 ;  /* 0x0000000f20107211 */ /* 0x000fe400078ec0ff */
[----:B------:R-:W-:Y:S01]  /*1180*/  LEA R18, R18, UR6, 0x2 ;  /* 0x0000000612127c11 */ /* 0x000fe2000f8e10ff */
[----:B------:R0:W1:Y:S01]  /*1190*/  LDS R30, [R17] ;  /* 0x00000000111e7984 */ /* 0x0000620000000800 */
[----:B------:R-:W-:Y:S01]  /*11a0*/  LEA R28, R19, UR6, 0x2 ;  /* 0x00000006131c7c11 */ /* 0x000fe2000f8e10ff */
[C---:B------:R-:W-:Y:S01]  /*11b0*/  IMAD R39, R3.reuse, 0x44, R16 ;  /* 0x0000004403277824 */ /* 0x040fe200078e0210 */
[----:B------:R-:W-:Y:S01]  /*11c0*/  LEA R27, R20, UR6, 0x2 ;  /* 0x00000006141b7c11 */ /* 0x000fe2000f8e10ff */
[----:B------:R0:W2:Y:S01]  /*11d0*/  LDS R29, [R18] ;  /* 0x00000000121d7984 */ /* 0x0000a20000000800 */
[----:B------:R-:W-:Y:S01]  /*11e0*/  LEA R14, R32, R31, 0x18 ;  /* 0x0000001f200e7211 */ /* 0x000fe200078ec0ff */
[C---:B------:R-:W-:Y:S01]  /*11f0*/  VIADD R32, R3.reuse, 0xa ;  /* 0x0000000a03207836 */ /* 0x040fe20000000000 */
[----:B------:R-:W-:Y:S01]  /*1200*/  LOP3.LUT R31, R3, 0xc, RZ, 0xfc, !PT ;  /* 0x0000000c031f7812 */ /* 0x000fe200078efcff */
[----:B------:R-:W3:Y:S04]  /*1210*/  LDS R28, [R28] ;  /* 0x000000001c1c7984 */ /* 0x000ee80000000800 */
[----:B------:R-:W4:Y:S04]  /*1220*/  LDS R27, [R27] ;  /* 0x000000001b1b7984 */ /* 0x000f280000000800 */
        /* <DEDUP_REMOVED lines=12> */
.L_x_12280:
        /* <DEDUP_REMOVED lines=23> */
[----:B0-----:R-:W-:-:S04]  /*1460*/  IMAD R45, R29, R45, R44 ;  /* 0x0000002d1d2d7224 */ /* 0x001fc800078e022c */
[----:B-1----:R-:W-:Y:S02]  /*1470*/  IMAD R44, R18, R43, R45 ;  /* 0x0000002b122c7224 */ /* 0x002fe400078e022d */
[----:B------:R-:W0:Y:S02]  /*1480*/  SHFL.IDX PT, R43, R42, R9, 0x101f ;  /* 0x00101f092a2b7589 */ /* 0x000e2400000e0000 */
[----:B------:R-:W-:Y:S02]  /*1490*/  IMAD R45, R17, R39, R44 ;  /* 0x00000027112d7224 */ /* 0x000fe400078e022c */
[----:B------:R-:W1:Y:S02]  /*14a0*/  SHFL.IDX PT, R39, R42, R31, 0x101f ;  /* 0x00101f1f2a277589 */ /* 0x000e6400000e0000 */
[----:B0-----:R-:W-:Y:S02]  /*14b0*/  IMAD R44, R16, R43, R45 ;  /* 0x0000002b102c7224 */ /* 0x001fe400078e022d */
[----:B------:R-:W-:Y:S02]  /*14c0*/  SHFL.IDX PT, R43, R42, R13, 0x101f ;  /* 0x00101f0d2a2b7589 */ /* 0x000fe400000e0000 */
[----:B-1----:R-:W-:-:S02]  /*14d0*/  IMAD R45, R15, R39, R44 ;  /* 0x000000270f2d7224 */ /* 0x002fc400078e022c */
[----:B------:R-:W0:Y:S04]  /*14e0*/  SHFL.IDX PT, R44, R42, R11, 0x101f ;  /* 0x00101f0b2a2c7589 */ /* 0x000e2800000e0000 */
[----:B------:R-:W1:Y:S01]  /*14f0*/  SHFL.IDX PT, R39, R42, R12, 0x101f ;  /* 0x00101f0c2a277589 */ /* 0x000e6200000e0000 */
[----:B0-----:R-:W-:-:S04]  /*1500*/  IMAD R44, R28, R44, R45 ;  /* 0x0000002c1c2c7224 */ /* 0x001fc800078e022d */
[----:B-1----:R-:W-:-:S07]  /*1510*/  IMAD R45, R27, R39, R44 ;  /* 0x000000271b2d7224 */ /* 0x002fce00078e022c */
.L_x_12304:
[----:B------:R-:W-:Y:S01]  /*1520*/  IMAD R39, R38, 0x4, R3 ;  /* 0x0000000426277824 */ /* 0x000fe200078e0203 */
[----:B------:R-:W0:Y:S01]  /*1530*/  LDC R41, c[0x0][0x360] ;  /* 0x0000d800ff297b82 */ /* 0x000e220000000800 */
[----:B------:R-:W-:-:S03]  /*1540*/  IMAD R43, R30, R43, R45 ;  /* 0x0000002b1e2b7224 */ /* 0x000fc600078e022d */
[----:B------:R-:W-:-:S05]  /*1550*/  LEA R39, R39, R14, 0x2 ;  /* 0x0000000e27277211 */ /* 0x000fca00078e10ff */
[----:B------:R-:W1:Y:S01]  /*1560*/  LDS R40, [R39] ;  /* 0x0000000027287984 */ /* 0x000e620000000800 */
[----:B0-----:R-:W-:-:S04]  /*1570*/  LEA.HI R38, R41, R38, RZ, 0x1e ;  /* 0x0000002629267211 */ /* 0x001fc800078ff0ff */
[----:B------:R-:W-:Y:S01]  /*1580*/  ISETP.GE.U32.AND P1, PT, R38, 0x10, PT ;  /* 0x000000102600780c */ /* 0x000fe20003f26070 */
[----:B-1----:R-:W-:-:S05]  /*1590*/  IMAD.IADD R40, R43, 0x1, R40 ;  /* 0x000000012b287824 */ /* 0x002fca00078e0228 */
[----:B------:R0:W-:Y:S07]  /*15a0*/  STS [R39], R40 ;  /* 0x0000002827007388 */ /* 0x0001ee0000000800 */
[----:B------:R-:W-:Y:S05]  /*15b0*/  @!P1 BRA `(.L_x_12280) ;  /* 0xfffffffc004c9947 */ /* 0x000fea000383ffff */
.L_x_12278:
[----:B------:R-:W-:Y:S05]  /*15c0*/  WARPSYNC.ALL ;  /* 0x0000000000007948 */ /* 0x000fea0003800000 */
[----:B------:R-:W-:Y:S06]  /*15d0*/  BAR.SYNC.DEFER_BLOCKING 0x0 ;  /* 0x0000000000007b1d */ /* 0x000fec0000010000 */
[----:B------:R-:W-:Y:S04]  /*15e0*/  BSSY.RECONVERGENT B0, `(.L_x_12281) ;  /* 0x0000041000007945 */ /* 0x000fe80003800200 */
[----:B------:R-:W-:Y:S05]  /*15f0*/  @P0 BRA `(.L_x_12282) ;  /* 0x0000000000fc0947 */ /* 0x000fea0003800000 */
[C---:B0123--:R-:W-:Y:S01]  /*1600*/  VIADD R14, R2.reuse, 0x1 ;  /* 0x00000001020e7836 */ /* 0x04ffe20000000000 */
[----:B------:R-:W0:Y:S01]  /*1610*/  S2R R24, SR_TID.X ;  /* 0x0000000000187919 */ /* 0x000e220000002100 */
[----:B------:R-:W-:Y:S01]  /*1620*/  BSSY.RECONVERGENT B1, `(.L_x_12283) ;  /* 0x0000020000017945 */ /* 0x000fe20003800200 */
[----:B------:R-:W-:Y:S02]  /*1630*/  ISETP.GE.U32.AND P0, PT, R2, 0x3, PT ;  /* 0x000000030200780c */ /* 0x000fe40003f06070 */
[----:B----4-:R-:W-:-:S04]  /*1640*/  LOP3.LUT R16, R14, 0x3, RZ, 0xc0, !PT ;  /* 0x000000030e107812 */ /* 0x010fc800078ec0ff */
[----:B------:R-:W-:-:S13]  /*1650*/  ISETP.NE.AND P1, PT, R16, RZ, PT ;  /* 0x000000ff1000720c */ /* 0x000fda0003f25270 */
[----:B------:R-:W-:Y:S05]  /*1660*/  @!P1 BRA `(.L_x_12284) ;  /* 0x00000000006c9947 */ /* 0x000fea0003800000 */
[----:B------:R-:W1:Y:S01]  /*1670*/  S2UR UR7, SR_CgaCtaId ;  /* 0x00000000000779c3 */ /* 0x000e620000008800 */
[----:B------:R-:W-:Y:S01]  /*1680*/  UMOV UR6, 0x400 ;  /* 0x0000040000067882 */ /* 0x000fe20000000000 */
[----:B0-----:R-:W-:Y:S01]  /*1690*/  SHF.L.U32 R18, R24, 0x2, RZ ;  /* 0x0000000218127819 */ /* 0x001fe200000006ff */
[----:B------:R-:W-:Y:S01]  /*16a0*/  UIADD3 UR6, UPT, UPT, UR6, 0x580, URZ ;  /* 0x0000058006067890 */ /* 0x000fe2000fffe0ff */
[----:B------:R-:W-:Y:S01]  /*16b0*/  IMAD R19, R5, 0x40, R24 ;  /* 0x0000004005137824 */ /* 0x000fe200078e0218 */
[----:B------:R-:W-:Y:S01]  /*16c0*/  ISETP.NE.AND P1, PT, R16, 0x1, PT ;  /* 0x000000011000780c */ /* 0x000fe20003f25270 */
[----:B------:R-:W-:Y:S02]  /*16d0*/  VIADD R24, R24, UR9 ;  /* 0x0000000918187c36 */ /* 0x000fe40008000000 */
[----:B------:R-:W0:Y:S01]  /*16e0*/  LDC.64 R14, c[0x0][0x3a0] ;  /* 0x0000e800ff0e7b82 */ /* 0x000e220000000a00 */
[----:B-1----:R-:W-:Y:S01]  /*16f0*/  ULEA UR6, UR7, UR6, 0x18 ;  /* 0x0000000607067291 */ /* 0x002fe2000f8ec0ff */
[----:B0-----:R-:W-:-:S08]  /*1700*/  IMAD.WIDE R14, R19, 0x4, R14 ;  /* 0x00000004130e7825 */ /* 0x001fd000078e020e */
[----:B------:R-:W0:Y:S01]  /*1710*/  LDS R17, [R18+UR6] ;  /* 0x0000000612117984 */ /* 0x000e220008000800 */
[----:B------:R-:W-:-:S03]  /*1720*/  IADD3 R19, PT, PT, R18, UR6, RZ ;  /* 0x0000000612137c10 */ /* 0x000fc6000fffe0ff */
[----:B0-----:R1:W-:Y:S01]  /*1730*/  STG.E desc[UR14][R14.64], R17 ;  /* 0x000000110e007986 */ /* 0x0013e2000c10190e */
[----:B------:R-:W-:Y:S05]  /*1740*/  @!P1 BRA `(.L_x_12284) ;  /* 0x0000000000349947 */ /* 0x000fea0003800000 */
[----:B------:R-:W-:Y:S01]  /*1750*/  ISETP.NE.AND P2, PT, R16, 0x2, PT ;  /* 0x000000021000780c */ /* 0x000fe20003f45270 */
[----:B------:R-:W-:Y:S01]  /*1760*/  VIADD R21, R19, UR8 ;  /* 0x0000000813157c36 */ /* 0x000fe20008000000 */
[----:B-1----:R-:W-:Y:S01]  /*1770*/  IADD3 R14, P1, PT, R14, UR8, RZ ;  /* 0x000000080e0e7c10 */ /* 0x002fe2000ff3e0ff */
        /* <DEDUP_REMOVED lines=10> */
.L_x_12284:
[----:B------:R-:W-:Y:S05]  /*1820*/  BSYNC.RECONVERGENT B1 ;  /* 0x0000000000017941 */ /* 0x000fea0003800200 */
.L_x_12283:
[----:B------:R-:W-:Y:S05]  /*1830*/  @!P0 BRA `(.L_x_12282) ;  /* 0x00000000006c8947 */ /* 0x000fea0003800000 */
[----:B-12---:R-:W1:Y:S01]  /*1840*/  S2R R17, SR_CgaCtaId ;  /* 0x0000000000117919 */ /* 0x006e620000008800 */
[----:B------:R-:W2:Y:S01]  /*1850*/  LDC.64 R14, c[0x0][0x3a0] ;  /* 0x0000e800ff0e7b82 */ /* 0x000ea20000000a00 */
[----:B------:R-:W-:-:S05]  /*1860*/  MOV R16, 0x400 ;  /* 0x0000040000107802 */ /* 0x000fca0000000f00 */
[----:B------:R-:W-:-:S05]  /*1870*/  VIADD R16, R16, 0x580 ;  /* 0x0000058010107836 */ /* 0x000fca0000000000 */
[----:B-1----:R-:W-:-:S07]  /*1880*/  LEA R35, R17, R16, 0x18 ;  /* 0x0000001011237211 */ /* 0x002fce00078ec0ff */
.L_x_12285:
[C---:B0-----:R-:W-:Y:S01]  /*1890*/  LEA R25, R24.reuse, R35, 0x2 ;  /* 0x0000002318197211 */ /* 0x041fe200078e10ff */
[----:B------:R-:W-:Y:S02]  /*18a0*/  IMAD R17, R5, 0x40, R24 ;  /* 0x0000004005117824 */ /* 0x000fe400078e0218 */
[----:B------:R-:W-:Y:S02]  /*18b0*/  VIADD R24, R24, UR8 ;  /* 0x0000000818187c36 */ /* 0x000fe40008000000 */
[----:B------:R-:W-:Y:S01]  /*18c0*/  VIADD R26, R25, UR8 ;  /* 0x00000008191a7c36 */ /* 0x000fe20008000000 */
[----:B------:R-:W0:Y:S01]  /*18d0*/  LDS R27, [R25] ;  /* 0x00000000191b7984 */ /* 0x000e220000000800 */
[----:B--2---:R-:W-:-:S03]  /*18e0*/  IMAD.WIDE R16, R17, 0x4, R14 ;  /* 0x0000000411107825 */ /* 0x004fc600078e020e */
[----:B------:R-:W-:Y:S01]  /*18f0*/  IADD3 R28, PT, PT, R26, UR8, RZ ;  /* 0x000000081a1c7c10 */ /* 0x000fe2000fffe0ff */
[----:B------:R-:W1:Y:S01]  /*1900*/  LDS R29, [R25+UR8] ;  /* 0x00000008191d7984 */ /* 0x000e620008000800 */
[----:B------:R-:W-:-:S03]  /*1910*/  IADD3 R18, P0, PT, R16, UR8, RZ ;  /* 0x0000000810127c10 */ /* 0x000fc6000ff1e0ff */
[----:B------:R-:W2:Y:S01]  /*1920*/  LDS R31, [R26+UR8] ;  /* 0x000000081a1f7984 */ /* 0x000ea20008000800 */
[----:B------:R-:W-:Y:S02]  /*1930*/  IADD3.X R19, PT, PT, RZ, R17, RZ, P0, !PT ;  /* 0x00000011ff137210 */ /* 0x000fe400007fe4ff */
        /* <DEDUP_REMOVED lines=11> */
.L_x_12282:
[----:B------:R-:W-:Y:S05]  /*19f0*/  BSYNC.RECONVERGENT B0 ;  /* 0x0000000000007941 */ /* 0x000fea0003800200 */
.L_x_12281:
[C---:B0123--:R-:W-:Y:S01]  /*1a00*/  IMAD.SHL.U32 R14, R0.reuse, 0x4, RZ ;  /* 0x00000004000e7824 */ /* 0x04ffe200078e00ff */
[----:B------:R-:W-:-:S04]  /*1a10*/  IADD3 R5, PT, PT, R0, R5, RZ ;  /* 0x0000000500057210 */ /* 0x000fc80007ffe0ff */
[----:B------:R-:W-:-:S13]  /*1a20*/  ISETP.GE.U32.AND P0, PT, R5, R14, PT ;  /* 0x0000000e0500720c */ /* 0x000fda0003f06070 */
[----:B------:R-:W-:Y:S05]  /*1a30*/  @!P0 BRA `(.L_x_12286) ;  /* 0xffffffec00b08947 */ /* 0x000fea000383ffff */
[----:B------:R-:W-:Y:S05]  /*1a40*/  EXIT ;  /* 0x000000000000794d */ /* 0x000fea0003800000 */
.L_x_12279:
[----:B------:R-:W-:Y:S01]  /*1a50*/  BSSY B0, `(.L_x_12287) ;  /* 0x0000007000007945 */ /* 0x000fe20003800000 */
[----:B------:R-:W-:Y:S01]  /*1a60*/  MOV R41, R3 ;  /* 0x0000000300297202 */ /* 0x000fe20000000f00 */
[----:B------:R-:W-:Y:S01]  /*1a70*/  IMAD.MOV.U32 R40, RZ, RZ, 0x101f ;  /* 0x0000101fff287424 */ /* 0x000fe200078e00ff */
[----:B0-----:R-:W-:-:S07]  /*1a80*/  MOV R39, 0xffffffff ;  /* 0xffffffff00277802 */ /* 0x001fce0000000f00 */
[----:B-1----:R-:W-:Y:S05]  /*1a90*/  WARPSYNC.COLLECTIVE R39, `(.L_x_12288) ;  /* 0x0000000027087348 */ /* 0x002fea0003c00000 */
[----:B-1----:R0:W1:Y:S02]  /*1aa0*/  SHFL.IDX P1, R43, R42, R41, R40 ;  /* 0x000000292a2b7389 */ /* 0x0020640000020028 */
[----:B01----:R-:W-:Y:S05]  /*1ab0*/  ENDCOLLECTIVE ;  /* 0x000000000000791b */ /* 0x003fea0003800000 */
.L_x_12288:
[----:B------:R-:W-:Y:S05]  /*1ac0*/  BSYNC B0 ;  /* 0x0000000000007941 */ /* 0x000fea0003800000 */
.L_x_12287:
[----:B------:R-:W-:Y:S01]  /*1ad0*/  MOV R41, R37 ;  /* 0x0000002500297202 */ /* 0x000fe20000000f00 */
[----:B------:R-:W-:Y:S01]  /*1ae0*/  IMAD.MOV.U32 R40, RZ, RZ, 0x101f ;  /* 0x0000101fff287424 */ /* 0x000fe200078e00ff */
[----:B------:R-:W-:Y:S01]  /*1af0*/  MOV R39, 0xffffffff ;  /* 0xffffffff00277802 */ /* 0x000fe20000000f00 */
[----:B------:R-:W-:-:S07]  /*1b00*/  IMAD.MOV.U32 R45, RZ, RZ, R43 ;  /* 0x000000ffff2d7224 */ /* 0x000fce00078e002b */
[----:B------:R-:W-:Y:S05]  /*1b10*/  WARPSYNC.COLLECTIVE R39, `(.L_x_12289) ;  /* 0x0000000027087348 */ /* 0x000fea0003c00000 */
[----:B------:R0:W1:Y:S02]  /*1b20*/  SHFL.IDX P1, R43, R42, R41, R40 ;  /* 0x000000292a2b7389 */ /* 0x0000640000020028 */
[----:B01----:R-:W-:Y:S05]  /*1b30*/  ENDCOLLECTIVE ;  /* 0x000000000000791b */ /* 0x003fea0003800000 */
.L_x_12289:
[----:B------:R-:W-:Y:S02]  /*1b40*/  IMAD R44, R26, R45, RZ ;  /* 0x0000002d1a2c7224 */ /* 0x000fe400078e02ff */
[----:B------:R-:W-:Y:S02]  /*1b50*/  IMAD.MOV.U32 R41, RZ, RZ, R36 ;  /* 0x000000ffff297224 */ /* 0x000fe400078e0024 */
[----:B------:R-:W-:-:S07]  /*1b60*/  IMAD R45, R25, R43, R44 ;  /* 0x0000002b192d7224 */ /* 0x000fce00078e022c */
[----:B------:R-:W-:Y:S05]  /*1b70*/  WARPSYNC.COLLECTIVE R39, `(.L_x_12290) ;  /* 0x0000000027087348 */ /* 0x000fea0003c00000 */
[----:B------:R0:W1:Y:S02]  /*1b80*/  SHFL.IDX P1, R43, R42, R41, R40 ;  /* 0x000000292a2b7389 */ /* 0x0000640000020028 */
[----:B01----:R-:W-:Y:S05]  /*1b90*/  ENDCOLLECTIVE ;  /* 0x000000000000791b */ /* 0x003fea0003800000 */
.L_x_12290:
[----:B------:R-:W-:Y:S01]  /*1ba0*/  IMAD.MOV.U32 R41, RZ, RZ, R35 ;  /* 0x000000ffff297224 */ /* 0x000fe200078e0023 */
[----:B------:R-:W-:-:S05]  /*1bb0*/  MOV R39, R43 ;  /* 0x0000002b00277202 */ /* 0x000fca0000000f00 */
[----:B------:R-:W-:Y:S01]  /*1bc0*/  IMAD R44, R24, R39, R45 ;  /* 0x00000027182c7224 */ /* 0x000fe200078e022d */
[----:B------:R-:W-:-:S07]  /*1bd0*/  MOV R39, 0xffffffff ;  /* 0xffffffff00277802 */ /* 0x000fce0000000f00 */
[----:B------:R-:W-:Y:S05]  /*1be0*/  WARPSYNC.COLLECTIVE R39, `(.L_x_12291) ;  /* 0x0000000027087348 */ /* 0x000fea0003c00000 */
[----:B------:R0:W1:Y:S02]  /*1bf0*/  SHFL.IDX P1, R43, R42, R41, R40 ;  /* 0x000000292a2b7389 */ /* 0x0000640000020028 */
[----:B01----:R-:W-:Y:S05]  /*1c00*/  ENDCOLLECTIVE ;  /* 0x000000000000791b */ /* 0x003fea0003800000 */
.L_x_12291:
[----:B------:R-:W-:Y:S02]  /*1c10*/  IMAD.MOV.U32 R41, RZ, RZ, R34 ;  /* 0x000000ffff297224 */ /* 0x000fe400078e0022 */
[----:B------:R-:W-:-:S07]  /*1c20*/  IMAD R45, R23, R43, R44 ;  /* 0x0000002b172d7224 */ /* 0x000fce00078e022c */
[----:B------:R-:W-:Y:S05]  /*1c30*/  WARPSYNC.COLLECTIVE R39, `(.L_x_12292) ;  /* 0x0000000027087348 */ /* 0x000fea0003c00000 */
[----:B------:R0:W1:Y:S02]  /*1c40*/  SHFL.IDX P1, R43, R42, R41, R40 ;  /* 0x000000292a2b7389 */ /* 0x0000640000020028 */
[----:B01----:R-:W-:Y:S05]  /*1c50*/  ENDCOLLECTIVE ;  /* 0x000000000000791b */ /* 0x003fea0003800000 */
.L_x_12292:
[----:B------:R-:W-:Y:S01]  /*1c60*/  IMAD.MOV.U32 R41, RZ, RZ, R4 ;  /* 0x000000ffff297224 */ /* 0x000fe200078e0004 */
[----:B------:R-:W-:-:S05]  /*1c70*/  MOV R39, R43 ;  /* 0x0000002b00277202 */ /* 0x000fca0000000f00 */
[----:B------:R-:W-:Y:S01]  /*1c80*/  IMAD R44, R22, R39, R45 ;  /* 0x00000027162c7224 */ /* 0x000fe200078e022d */
[----:B------:R-:W-:-:S07]  /*1c90*/  MOV R39, 0xffffffff ;  /* 0xffffffff00277802 */ /* 0x000fce0000000f00 */
[----:B------:R-:W-:Y:S05]  /*1ca0*/  WARPSYNC.COLLECTIVE R39, `(.L_x_12293) ;  /* 0x0000000027087348 */ /* 0x000fea0003c00000 */
[----:B------:R0:W1:Y:S02]  /*1cb0*/  SHFL.IDX P1, R43, R42, R41, R40 ;  /* 0x000000292a2b7389 */ /* 0x0000640000020028 */
[----:B01----:R-:W-:Y:S05]  /*1cc0*/  ENDCOLLECTIVE ;  /* 0x000000000000791b */ /* 0x003fea0003800000 */
.L_x_12293:
[----:B------:R-:W-:Y:S02]  /*1cd0*/  IMAD.MOV.U32 R41, RZ, RZ, R6 ;  /* 0x000000ffff297224 */ /* 0x000fe400078e0006 */
[----:B------:R-:W-:-:S07]  /*1ce0*/  IMAD R45, R21, R43, R44 ;  /* 0x0000002b152d7224 */ /* 0x000fce00078e022c */
[----:B------:R-:W-:Y:S05]  /*1cf0*/  WARPSYNC.COLLECTIVE R39, `(.L_x_12294) ;  /* 0x0000000027087348 */ /* 0x000fea0003c00000 */
[----:B------:R0:W1:Y:S02]  /*1d00*/  SHFL.IDX P1, R43, R42, R41, R40 ;  /* 0x000000292a2b7389 */ /* 0x0000640000020028 */
[----:B01----:R-:W-:Y:S05]  /*1d10*/  ENDCOLLECTIVE ;  /* 0x000000000000791b */ /* 0x003fea0003800000 */
.L_x_12294:
[----:B------:R-:W-:Y:S01]  /*1d20*/  IMAD.MOV.U32 R41, RZ, RZ, R7 ;  /* 0x000000ffff297224 */ /* 0x000fe200078e0007 */
[----:B------:R-:W-:-:S05]  /*1d30*/  MOV R39, R43 ;  /* 0x0000002b00277202 */ /* 0x000fca0000000f00 */
[----:B------:R-:W-:Y:S01]  /*1d40*/  IMAD R44, R20, R39, R45 ;  /* 0x00000027142c7224 */ /* 0x000fe200078e022d */
[----:B------:R-:W-:-:S07]  /*1d50*/  MOV R39, 0xffffffff ;  /* 0xffffffff00277802 */ /* 0x000fce0000000f00 */
[----:B------:R-:W-:Y:S05]  /*1d60*/  WARPSYNC.COLLECTIVE R39, `(.L_x_12295) ;  /* 0x0000000027087348 */ /* 0x000fea0003c00000 */
[----:B------:R0:W1:Y:S02]  /*1d70*/  SHFL.IDX P1, R43, R42, R41, R40 ;  /* 0x000000292a2b7389 */ /* 0x0000640000020028 */
[----:B01----:R-:W-:Y:S05]  /*1d80*/  ENDCOLLECTIVE ;  /* 0x000000000000791b */ /* 0x003fea0003800000 */
.L_x_12295:
[----:B------:R-:W-:Y:S02]  /*1d90*/  IMAD.MOV.U32 R41, RZ, RZ, R8 ;  /* 0x000000ffff297224 */ /* 0x000fe400078e0008 */
[----:B------:R-:W-:-:S07]  /*1da0*/  IMAD R44, R19, R43, R44 ;  /* 0x0000002b132c7224 */ /* 0x000fce00078e022c */
[----:B------:R-:W-:Y:S05]  /*1db0*/  WARPSYNC.COLLECTIVE R39, `(.L_x_12296) ;  /* 0x0000000027087348 */ /* 0x000fea0003c00000 */
[----:B------:R0:W1:Y:S02]  /*1dc0*/  SHFL.IDX P1, R43, R42, R41, R40 ;  /* 0x000000292a2b7389 */ /* 0x0000640000020028 */
[----:B01----:R-:W-:Y:S05]  /*1dd0*/  ENDCOLLECTIVE ;  /* 0x000000000000791b */ /* 0x003fea0003800000 */
.L_x_12296:
[----:B------:R-:W-:Y:S01]  /*1de0*/  IMAD.MOV.U32 R41, RZ, RZ, R33 ;  /* 0x000000ffff297224 */ /* 0x000fe200078e0021 */
[----:B------:R-:W-:-:S07]  /*1df0*/  MOV R45, R43 ;  /* 0x0000002b002d7202 */ /* 0x000fce0000000f00 */
[----:B------:R-:W-:Y:S05]  /*1e00*/  WARPSYNC.COLLECTIVE R39, `(.L_x_12297) ;  /* 0x0000000027087348 */ /* 0x000fea0003c00000 */
[----:B------:R0:W1:Y:S02]  /*1e10*/  SHFL.IDX P1, R43, R42, R41, R40 ;  /* 0x000000292a2b7389 */ /* 0x0000640000020028 */
[----:B01----:R-:W-:Y:S05]  /*1e20*/  ENDCOLLECTIVE ;  /* 0x000000000000791b */ /* 0x003fea0003800000 */
.L_x_12297:
[----:B------:R-:W-:Y:S01]  /*1e30*/  IMAD R45, R29, R45, R44 ;  /* 0x0000002d1d2d7224 */ /* 0x000fe200078e022c */
[----:B------:R-:W-:-:S03]  /*1e40*/  MOV R41, R32 ;  /* 0x0000002000297202 */ /* 0x000fc60000000f00 */
[----:B------:R-:W-:-:S07]  /*1e50*/  IMAD R44, R18, R43, R45 ;  /* 0x0000002b122c7224 */ /* 0x000fce00078e022d */
[----:B------:R-:W-:Y:S05]  /*1e60*/  WARPSYNC.COLLECTIVE R39, `(.L_x_12298) ;  /* 0x0000000027087348 */ /* 0x000fea0003c00000 */
[----:B------:R0:W1:Y:S02]  /*1e70*/  SHFL.IDX P1, R43, R42, R41, R40 ;  /* 0x000000292a2b7389 */ /* 0x0000640000020028 */
[----:B01----:R-:W-:Y:S05]  /*1e80*/  ENDCOLLECTIVE ;  /* 0x000000000000791b */ /* 0x003fea0003800000 */
.L_x_12298:
[----:B------:R-:W-:Y:S01]  /*1e90*/  MOV R41, R9 ;  /* 0x0000000900297202 */ /* 0x000fe20000000f00 */
[----:B------:R-:W-:-:S04]  /*1ea0*/  IMAD.MOV.U32 R39, RZ, RZ, R43 ;  /* 0x000000ffff277224 */ /* 0x000fc800078e002b */
[----:B------:R-:W-:Y:S02]  /*1eb0*/  IMAD R45, R17, R39, R44 ;  /* 0x00000027112d7224 */ /* 0x000fe400078e022c */
[----:B------:R-:W-:-:S07]  /*1ec0*/  IMAD.MOV.U32 R39, RZ, RZ, -0x1 ;  /* 0xffffffffff277424 */ /* 0x000fce00078e00ff */
[----:B------:R-:W-:Y:S05]  /*1ed0*/  WARPSYNC.COLLECTIVE R39, `(.L_x_12299) ;  /* 0x0000000027087348 */ /* 0x000fea0003c00000 */
[----:B------:R0:W1:Y:S02]  /*1ee0*/  SHFL.IDX P1, R43, R42, R41, R40 ;  /* 0x000000292a2b7389 */ /* 0x0000640000020028 */
[----:B01----:R-:W-:Y:S05]  /*1ef0*/  ENDCOLLECTIVE ;  /* 0x000000000000791b */ /* 0x003fea0003800000 */
.L_x_12299:
[----:B------:R-:W-:Y:S01]  /*1f00*/  MOV R41, R31 ;  /* 0x0000001f00297202 */ /* 0x000fe20000000f00 */
[----:B------:R-:W-:-:S07]  /*1f10*/  IMAD R44, R16, R43, R45 ;  /* 0x0000002b102c7224 */ /* 0x000fce00078e022d */
[----:B------:R-:W-:Y:S05]  /*1f20*/  WARPSYNC.COLLECTIVE R39, `(.L_x_12300) ;  /* 0x0000000027087348 */ /* 0x000fea0003c00000 */
[----:B------:R0:W1:Y:S02]  /*1f30*/  SHFL.IDX P1, R43, R42, R41, R40 ;  /* 0x000000292a2b7389 */ /* 0x0000640000020028 */
[----:B01----:R-:W-:Y:S05]  /*1f40*/  ENDCOLLECTIVE ;  /* 0x000000000000791b */ /* 0x003fea0003800000 */
.L_x_12300:
[----:B------:R-:W-:Y:S01]  /*1f50*/  MOV R41, R11 ;  /* 0x0000000b00297202 */ /* 0x000fe20000000f00 */
[----:B------:R-:W-:-:S04]  /*1f60*/  IMAD.MOV.U32 R39, RZ, RZ, R43 ;  /* 0x000000ffff277224 */ /* 0x000fc800078e002b */
[----:B------:R-:W-:Y:S02]  /*1f70*/  IMAD R45, R15, R39, R44 ;  /* 0x000000270f2d7224 */ /* 0x000fe400078e022c */
[----:B------:R-:W-:-:S07]  /*1f80*/  IMAD.MOV.U32 R39, RZ, RZ, -0x1 ;  /* 0xffffffffff277424 */ /* 0x000fce00078e00ff */
[----:B------:R-:W-:Y:S05]  /*1f90*/  WARPSYNC.COLLECTIVE R39, `(.L_x_12301) ;  /* 0x0000000027087348 */ /* 0x000fea0003c00000 */
[----:B------:R0:W1:Y:S02]  /*1fa0*/  SHFL.IDX P1, R43, R42, R41, R40 ;  /* 0x000000292a2b7389 */ /* 0x0000640000020028 */
[----:B01----:R-:W-:Y:S05]  /*1fb0*/  ENDCOLLECTIVE ;  /* 0x000000000000791b */ /* 0x003fea0003800000 */
.L_x_12301:
[----:B------:R-:W-:Y:S01]  /*1fc0*/  IMAD.MOV.U32 R41, RZ, RZ, R12 ;  /* 0x000000ffff297224 */ /* 0x000fe200078e000c */
[----:B------:R-:W-:-:S07]  /*1fd0*/  MOV R44, R43 ;  /* 0x0000002b002c7202 */ /* 0x000fce0000000f00 */
[----:B------:R-:W-:Y:S05]  /*1fe0*/  WARPSYNC.COLLECTIVE R39, `(.L_x_12302) ;  /* 0x0000000027087348 */ /* 0x000fea0003c00000 */
[----:B------:R0:W1:Y:S02]  /*1ff0*/  SHFL.IDX P1, R43, R42, R41, R40 ;  /* 0x000000292a2b7389 */ /* 0x0000640000020028 */
[----:B01----:R-:W-:Y:S05]  /*2000*/  ENDCOLLECTIVE ;  /* 0x000000000000791b */ /* 0x003fea0003800000 */
.L_x_12302:
        /* <DEDUP_REMOVED lines=8> */
.L_x_12303:
[----:B------:R-:W-:Y:S05]  /*2090*/  BRA `(.L_x_12304) ;  /* 0xfffffff400207947 */ /* 0x000fea000383ffff */
.L_x_12305:
        /* <DEDUP_REMOVED lines=14> */
.L_x_58333:


//--------------------- .text._Z9cuda_gemmIiLi256ELi4ELi1ELi64ELi16ELi16ELi32ELi1ELi0EEviiiPT_S1_S1_ii --------------------------
	.section	.text._Z9cuda_gemmIiLi256ELi4ELi1ELi64ELi16ELi16ELi32ELi1ELi0EEviiiPT_S1_S1_ii,"ax",@progbits
	.align	128
        .global         _Z9cuda_gemmIiLi256ELi4ELi1ELi64ELi16ELi16ELi32ELi1ELi0EEviiiPT_S1_S1_ii
        .type           _Z9cuda_gemmIiLi256ELi4ELi1ELi64ELi16ELi16ELi32ELi1ELi0EEviiiPT_S1_S1_ii,@function
        .size           _Z9cuda_gemmIiLi256ELi4ELi1ELi64ELi16ELi16ELi32ELi1ELi0EEviiiPT_S1_S1_ii,(.L_x_58334 - _Z9cuda_gemmIiLi256ELi4ELi1ELi64ELi16ELi16ELi32ELi1ELi0EEviiiPT_S1_S1_ii)
        .other          _Z9cuda_gemmIiLi256ELi4ELi1ELi64ELi16ELi16ELi32ELi1ELi0EEviiiPT_S1_S1_ii,@"STO_CUDA_ENTRY STV_DEFAULT"
_Z9cuda_gemmIiLi256ELi4ELi1ELi64ELi16ELi16ELi32ELi1ELi0EEviiiPT_S1_S1_ii:
.text._Z9cuda_gemmIiLi256ELi4ELi1ELi64ELi16ELi16ELi32ELi1ELi0EEviiiPT_S1_S1_ii:
        /* <DEDUP_REMOVED lines=37> */
.L_x_12308:
        /* <DEDUP_REMOVED lines=25> */
.L_x_12307:
[----:B------:R-:W-:Y:S05]  /*03e0*/  BSYNC.RECONVERGENT B0 ;  /* 0x0000000000007941 */ /* 0x000fea0003800200 */
.L_x_12306:
        /* <DEDUP_REMOVED lines=216> */
.L_x_12484:
        /* <DEDUP_REMOVED lines=38> */
.L_x_12312:
[----:B------:R-:W-:Y:S05]  /*13d0*/  BSYNC.RECONVERGENT B1 ;  /* 0x0000000000017941 */ /* 0x000fea0003800200 */
.L_x_12311:
        /* <DEDUP_REMOVED lines=9> */
.L_x_12315:
        /* <DEDUP_REMOVED lines=21> */
.L_x_12314:
[----:B------:R-:W-:Y:S05]  /*15c0*/  BSYNC.RECONVERGENT B1 ;  /* 0x0000000000017941 */ /* 0x000fea0003800200 */
.L_x_12313:
        /* <DEDUP_REMOVED lines=22> */
.L_x_12317:
[----:B------:R-:W-:Y:S05]  /*1730*/  BSYNC.RECONVERGENT B1 ;  /* 0x0000000000017941 */ /* 0x000fea0003800200 */
.L_x_12316:
[----:B------:R-:W-:Y:S05]  /*1740*/  @!P1 BRA `(.L_x_12310) ;  /* 0x0000000000389947 */ /* 0x000fea0003800000 */
[----:B------:R-:W2:Y:S01]  /*1750*/  S2R R30, SR_CgaCtaId ;  /* 0x00000000001e7919 */ /* 0x000ea20000008800 */
[----:B-1----:R-:W-:-:S05]  /*1760*/  MOV R29, 0x400 ;  /* 0x00000400001d7802 */ /* 0x002fca0000000f00 */
[----:B------:R-:W-:-:S05]  /*1770*/  VIADD R29, R29, 0x580 ;  /* 0x000005801d1d7836 */ /* 0x000fca0000000000 */
[----:B--2---:R-:W-:-:S07]  /*1780*/  LEA R33, R30, R29, 0x18 ;  /* 0x0000001d1e217211 */ /* 0x004fce00078ec0ff */
.L_x_12318:
        /* <DEDUP_REMOVED lines=10> */
.L_x_12310:
[----:B------:R-:W-:Y:S05]  /*1830*/  BSYNC.RECONVERGENT B0 ;  /* 0x0000000000007941 */ /* 0x000fea0003800200 */
.L_x_12309:
[----:B------:R-:W-:Y:S01]  /*1840*/  BAR.SYNC.DEFER_BLOCKING 0x0 ;  /* 0x0000000000007b1d */ /* 0x000fe20000010000 */
[----:B------:R-:W-:-:S09]  /*1850*/  UISETP.GE.AND UP0, UPT, UR4, 0x1, UPT ;  /* 0x000000010400788c */ /* 0x000fd2000bf06270 */
[----:B------:R-:W-:Y:S05]  /*1860*/  BRA.U !UP0, `(.L_x_12319) ;  /* 0x0000003908687547 */ /* 0x000fea000b800000 */
[----:B------:R-:W-:-:S09]  /*1870*/  UISETP.NE.AND UP0, UPT, UR14, 0x1, UPT ;  /* 0x000000010e00788c */ /* 0x000fd2000bf05270 */
[----:B------:R-:W-:Y:S05]  /*1880*/  BRA.U UP0, `(.L_x_12320) ;  /* 0x0000001100b47547 */ /* 0x000fea000b800000 */
[----:B------:R-:W-:Y:S01]  /*1890*/  BSSY B1, `(.L_x_12321) ;  /* 0x000012b000017945 */ /* 0x000fe20003800000 */
[----:B0-2---:R-:W-:-:S07]  /*18a0*/  IMAD.MOV.U32 R31, RZ, RZ, RZ ;  /* 0x000000ffff1f7224 */ /* 0x005fce00078e00ff */
.L_x_12373:
        /* <DEDUP_REMOVED lines=18> */
.L_x_12322:
        /* <DEDUP_REMOVED lines=10> */
.L_x_12323:
        /* <DEDUP_REMOVED lines=8> */
.L_x_12324:
        /* <DEDUP_REMOVED lines=8> */
.L_x_12325:
        /* <DEDUP_REMOVED lines=10> */
.L_x_12326:
        /* <DEDUP_REMOVED lines=11> */
.L_x_12327:
        /* <DEDUP_REMOVED lines=11> */
.L_x_12328:
        /* <DEDUP_REMOVED lines=11> */
.L_x_12329:
        /* <DEDUP_REMOVED lines=10> */
.L_x_12330:
        /* <DEDUP_REMOVED lines=9> */
.L_x_12331:
        /* <DEDUP_REMOVED lines=9> */
.L_x_12332:
        /* <DEDUP_REMOVED lines=9> */
.L_x_12333:
        /* <DEDUP_REMOVED lines=9> */
.L_x_12334:
        /* <DEDUP_REMOVED lines=9> */
.L_x_12335:
        /* <DEDUP_REMOVED lines=9> */
.L_x_12336:
        /* <DEDUP_REMOVED lines=9> */
.L_x_12337:
        /* <DEDUP_REMOVED lines=32> */
.L_x_12372:
[----:B0-----:R-:W-:Y:S02]  /*24b0*/  IMAD R32, R55, 0x44, R33 ;  /* 0x0000004437207824 */ /* 0x001fe400078e0221 */
[----:B------:R-:W-:-:S04]  /*24c0*/  IMAD.MOV.U32 R57, RZ, RZ, RZ ;  /* 0x000000ffff397224 */ /* 0x000fc800078e00ff */
[----:B------:R-:W0:Y:S01]  /*24d0*/  LDS R32, [R32] ;  /* 0x0000000020207984 */ /* 0x000e220000000800 */
[----:B-1----:R-:W-:Y:S05]  /*24e0*/  @!P5 BRA `(.L_x_12340) ;  /* 0x000000000010d947 */ /* 0x002fea0003800000 */
[----:B------:R-:W-:-:S03]  /*24f0*/  UMOV UR9, 0xffffffff ;  /* 0xffffffff00097882 */ /* 0x000fc60000000000 */
[----:B------:R-:W-:Y:S05]  /*2500*/  BRA.DIV UR9, `(.L_x_12341) ;  /* 0x0000003209787947 */ /* 0x000fea000b800000 */
[----:B0-----:R0:W1:Y:S02]  /*2510*/  SHFL.IDX PT, R28, R32, R27, R0 ;  /* 0x0000001b201c7389 */ /* 0x00106400000e0000 */
.L_x_12487:
[----:B-12---:R-:W-:-:S07]  /*2520*/  IMAD R57, R34, R28, RZ ;  /* 0x0000001c22397224 */ /* 0x006fce00078e02ff */
.L_x_12340:
[----:B------:R-:W-:Y:S05]  /*2530*/  @!P4 BRA `(.L_x_12342) ;  /* 0x000000000010c947 */ /* 0x000fea0003800000 */
[----:B------:R-:W-:-:S03]  /*2540*/  UMOV UR9, 0xffffffff ;  /* 0xffffffff00097882 */ /* 0x000fc60000000000 */
[----:B------:R-:W-:Y:S05]  /*2550*/  BRA.DIV UR9, `(.L_x_12343) ;  /* 0x0000003209847947 */ /* 0x000fea000b800000 */
[----:B0-----:R0:W1:Y:S02]  /*2560*/  SHFL.IDX PT, R28, R32, R16, R0 ;  /* 0x00000010201c7389 */ /* 0x00106400000e0000 */
.L_x_12490:
[----:B-1--4-:R-:W-:-:S07]  /*2570*/  IMAD R57, R35, R28, R57 ;  /* 0x0000001c23397224 */ /* 0x012fce00078e0239 */
.L_x_12342:
[----:B------:R-:W-:Y:S05]  /*2580*/  @!P3 BRA `(.L_x_12344) ;  /* 0x000000000010b947 */ /* 0x000fea0003800000 */
[----:B------:R-:W-:-:S03]  /*2590*/  UMOV UR9, 0xffffffff ;  /* 0xffffffff00097882 */ /* 0x000fc60000000000 */
[----:B------:R-:W-:Y:S05]  /*25a0*/  BRA.DIV UR9, `(.L_x_12345) ;  /* 0x0000003209907947 */ /* 0x000fea000b800000 */
[----:B0-----:R0:W1:Y:S02]  /*25b0*/  SHFL.IDX PT, R28, R32, R15, R0 ;  /* 0x0000000f201c7389 */ /* 0x00106400000e0000 */
.L_x_12493:
[----:B-1----:R-:W-:-:S07]  /*25c0*/  IMAD R57, R36, R28, R57 ;  /* 0x0000001c24397224 */ /* 0x002fce00078e0239 */
.L_x_12344:
[----:B------:R-:W-:Y:S05]  /*25d0*/  @!P2 BRA `(.L_x_12346) ;  /* 0x000000000010a947 */ /* 0x000fea0003800000 */
[----:B------:R-:W-:-:S03]  /*25e0*/  UMOV UR9, 0xffffffff ;  /* 0xffffffff00097882 */ /* 0x000fc60000000000 */
[----:B------:R-:W-:Y:S05]  /*25f0*/  BRA.DIV UR9, `(.L_x_12347) ;  /* 0x00000032099c7947 */ /* 0x000fea000b800000 */
[----:B0-----:R0:W1:Y:S02]  /*2600*/  SHFL.IDX PT, R28, R32, R14, R0 ;  /* 0x0000000e201c7389 */ /* 0x00106400000e0000 */
.L_x_12496:
[----:B-1----:R-:W-:-:S07]  /*2610*/  IMAD R57, R37, R28, R57 ;  /* 0x0000001c25397224 */ /* 0x002fce00078e0239 */
.L_x_12346:
[----:B------:R-:W-:Y:S05]  /*2620*/  @!P1 BRA `(.L_x_12348) ;  /* 0x0000000000109947 */ /* 0x000fea0003800000 */
[----:B------:R-:W-:-:S03]  /*2630*/  UMOV UR9, 0xffffffff ;  /* 0xffffffff00097882 */ /* 0x000fc60000000000 */
[----:B------:R-:W-:Y:S05]  /*2640*/  BRA.DIV UR9, `(.L_x_12349) ;  /* 0x0000003209a87947 */ /* 0x000fea000b800000 */
[----:B0-----:R0:W1:Y:S02]  /*2650*/  SHFL.IDX PT, R28, R32, R13, R0 ;  /* 0x0000000d201c7389 */ /* 0x00106400000e0000 */
.L_x_12499:
[----:B-1----:R-:W-:-:S07]  /*2660*/  IMAD R57, R38, R28, R57 ;  /* 0x0000001c26397224 */ /* 0x002fce00078e0239 */
.L_x_12348:
[----:B------:R-:W1:Y:S02]  /*2670*/  LDC R58, c[0x0][0x3ac] ;  /* 0x0000eb00ff3a7b82 */ /* 0x000e640000000800 */
[----:B-1----:R-:W-:-:S13]  /*2680*/  ISETP.GE.AND P0, PT, R58, 0x6, PT ;  /* 0x000000063a00780c */ /* 0x002fda0003f06270 */
[----:B------:R-:W-:Y:S05]  /*2690*/  @!P0 BRA `(.L_x_12350) ;  /* 0x0000000000108947 */ /* 0x000fea0003800000 */
[----:B------:R-:W-:-:S03]  /*26a0*/  UMOV UR9, 0xffffffff ;  /* 0xffffffff00097882 */ /* 0x000fc60000000000 */
[----:B------:R-:W-:Y:S05]  /*26b0*/  BRA.DIV UR9, `(.L_x_12351) ;  /* 0x0000003209ac7947 */ /* 0x000fea000b800000 */
[----:B0-----:R0:W1:Y:S02]  /*26c0*/  SHFL.IDX PT, R28, R32, R12, R0 ;  /* 0x0000000c201c7389 */ /* 0x00106400000e0000 */
.L_x_12502:
[----:B-1----:R-:W-:-:S07]  /*26d0*/  IMAD R57, R39, R28, R57 ;  /* 0x0000001c27397224 */ /* 0x002fce00078e0239 */
.L_x_12350:
[----:B------:R-:W-:-:S13]  /*26e0*/  ISETP.GE.AND P0, PT, R58, 0x7, PT ;  /* 0x000000073a00780c */ /* 0x000fda0003f06270 */
[----:B------:R-:W-:Y:S05]  /*26f0*/  @!P0 BRA `(.L_x_12352) ;  /* 0x0000000000108947 */ /* 0x000fea0003800000 */
[----:B------:R-:W-:-:S03]  /*2700*/  UMOV UR9, 0xffffffff ;  /* 0xffffffff00097882 */ /* 0x000fc60000000000 */
[----:B------:R-:W-:Y:S05]  /*2710*/  BRA.DIV UR9, `(.L_x_12353) ;  /* 0x0000003209b47947 */ /* 0x000fea000b800000 */
[----:B0-----:R0:W1:Y:S02]  /*2720*/  SHFL.IDX PT, R28, R32, R11, R0 ;  /* 0x0000000b201c7389 */ /* 0x00106400000e0000 */
.L_x_12505:
[----:B-1----:R-:W-:-:S07]  /*2730*/  IMAD R57, R40, R28, R57 ;  /* 0x0000001c28397224 */ /* 0x002fce00078e0239 */
.L_x_12352:
[----:B------:R-:W-:-:S13]  /*2740*/  ISETP.GE.AND P0, PT, R58, 0x8, PT ;  /* 0x000000083a00780c */ /* 0x000fda0003f06270 */
[----:B------:R-:W-:Y:S05]  /*2750*/  @!P0 BRA `(.L_x_12354) ;  /* 0x0000000000108947 */ /* 0x000fea0003800000 */
[----:B------:R-:W-:-:S03]  /*2760*/  UMOV UR9, 0xffffffff ;  /* 0xffffffff00097882 */ /* 0x000fc60000000000 */
[----:B------:R-:W-:Y:S05]  /*2770*/  BRA.DIV UR9, `(.L_x_12355) ;  /* 0x0000003209bc7947 */ /* 0x000fea000b800000 */
[----:B0-----:R0:W1:Y:S02]  /*2780*/  SHFL.IDX PT, R28, R32, R10, R0 ;  /* 0x0000000a201c7389 */ /* 0x00106400000e0000 */
.L_x_12508:
[----:B-1----:R-:W-:-:S07]  /*2790*/  IMAD R57, R41, R28, R57 ;  /* 0x0000001c29397224 */ /* 0x002fce00078e0239 */
.L_x_12354:
[----:B------:R-:W-:-:S13]  /*27a0*/  ISETP.GE.AND P0, PT, R58, 0x9, PT ;  /* 0x000000093a00780c */ /* 0x000fda0003f06270 */
[----:B------:R-:W-:Y:S05]  /*27b0*/  @!P0 BRA `(.L_x_12356) ;  /* 0x0000000000108947 */ /* 0x000fea0003800000 */
[----:B------:R-:W-:-:S03]  /*27c0*/  UMOV UR9, 0xffffffff ;  /* 0xffffffff00097882 */ /* 0x000fc60000000000 */
[----:B------:R-:W-:Y:S05]  /*27d0*/  BRA.DIV UR9, `(.L_x_12357) ;  /* 0x0000003209c47947 */ /* 0x000fea000b800000 */
[----:B0-----:R0:W1:Y:S02]  /*27e0*/  SHFL.IDX PT, R28, R32, R9, R0 ;  /* 0x00000009201c7389 */ /* 0x00106400000e0000 */
.L_x_12511:
[----:B-1----:R-:W-:-:S07]  /*27f0*/  IMAD R57, R42, R28, R57 ;  /* 0x0000001c2a397224 */ /* 0x002fce00078e0239 */
.L_x_12356:
[----:B------:R-:W-:-:S13]  /*2800*/  ISETP.GE.AND P0, PT, R58, 0xa, PT ;  /* 0x0000000a3a00780c */ /* 0x000fda0003f06270 */
[----:B------:R-:W-:Y:S05]  /*2810*/  @!P0 BRA `(.L_x_12358) ;  /* 0x0000000000108947 */ /* 0x000fea0003800000 */
[----:B------:R-:W-:-:S03]  /*2820*/  UMOV UR9, 0xffffffff ;  /* 0xffffffff00097882 */ /* 0x000fc60000000000 */
[----:B------:R-:W-:Y:S05]  /*2830*/  BRA.DIV UR9, `(.L_x_12359) ;  /* 0x0000003209cc7947 */ /* 0x000fea000b800000 */
[----:B0-----:R0:W1:Y:S02]  /*2840*/  SHFL.IDX PT, R28, R32, R8, R0 ;  /* 0x00000008201c7389 */ /* 0x00106400000e0000 */
.L_x_12514:
[----:B-1----:R-:W-:-:S07]  /*2850*/  IMAD R57, R43, R28, R57 ;  /* 0x0000001c2b397224 */ /* 0x002fce00078e0239 */
.L_x_12358:
[----:B------:R-:W-:-:S13]  /*2860*/  ISETP.GE.AND P0, PT, R58, 0xb, PT ;  /* 0x0000000b3a00780c */ /* 0x000fda0003f06270 */
[----:B------:R-:W-:Y:S05]  /*2870*/  @!P0 BRA `(.L_x_12360) ;  /* 0x0000000000108947 */ /* 0x000fea0003800000 */
[----:B------:R-:W-:-:S03]  /*2880*/  UMOV UR9, 0xffffffff ;  /* 0xffffffff00097882 */ /* 0x000fc60000000000 */
[----:B------:R-:W-:Y:S05]  /*2890*/  BRA.DIV UR9, `(.L_x_12361) ;  /* 0x0000003209d47947 */ /* 0x000fea000b800000 */
[----:B0-----:R0:W1:Y:S02]  /*28a0*/  SHFL.IDX PT, R28, R32, R7, R0 ;  /* 0x00000007201c7389 */ /* 0x00106400000e0000 */
.L_x_12517:
[----:B-1----:R-:W-:-:S07]  /*28b0*/  IMAD R57, R44, R28, R57 ;  /* 0x0000001c2c397224 */ /* 0x002fce00078e0239 */
.L_x_12360:
[----:B------:R-:W-:-:S13]  /*28c0*/  ISETP.GE.AND P0, PT, R58, 0xc, PT ;  /* 0x0000000c3a00780c */ /* 0x000fda0003f06270 */
[----:B------:R-:W-:Y:S05]  /*28d0*/  @!P0 BRA `(.L_x_12362) ;  /* 0x0000000000108947 */ /* 0x000fea0003800000 */
[----:B------:R-:W-:-:S03]  /*28e0*/  UMOV UR9, 0xffffffff ;  /* 0xffffffff00097882 */ /* 0x000fc60000000000 */
[----:B------:R-:W-:Y:S05]  /*28f0*/  BRA.DIV UR9, `(.L_x_12363) ;  /* 0x0000003209dc7947 */ /* 0x000fea000b800000 */
[----:B0-----:R0:W1:Y:S02]  /*2900*/  SHFL.IDX PT, R28, R32, R6, R0 ;  /* 0x00000006201c7389 */ /* 0x00106400000e0000 */
.L_x_12520:
[----:B-1----:R-:W-:-:S07]  /*2910*/  IMAD R57, R45, R28, R57 ;  /* 0x0000001c2d397224 */ /* 0x002fce00078e0239 */
.L_x_12362:
[----:B------:R-:W-:-:S13]  /*2920*/  ISETP.GE.AND P0, PT, R58, 0xd, PT ;  /* 0x0000000d3a00780c */ /* 0x000fda0003f06270 */
[----:B------:R-:W-:Y:S05]  /*2930*/  @!P0 BRA `(.L_x_12364) ;  /* 0x0000000000108947 */ /* 0x000fea0003800000 */
[----:B------:R-:W-:-:S03]  /*2940*/  UMOV UR9, 0xffffffff ;  /* 0xffffffff00097882 */ /* 0x000fc60000000000 */
[----:B------:R-:W-:Y:S05]  /*2950*/  BRA.DIV UR9, `(.L_x_12365) ;  /* 0x0000003209e47947 */ /* 0x000fea000b800000 */
[----:B0-----:R0:W1:Y:S02]  /*2960*/  SHFL.IDX PT, R28, R32, R5, R0 ;  /* 0x00000005201c7389 */ /* 0x00106400000e0000 */
.L_x_12523:
[----:B-1----:R-:W-:-:S07]  /*2970*/  IMAD R57, R46, R28, R57 ;  /* 0x0000001c2e397224 */ /* 0x002fce00078e0239 */
.L_x_12364:
[----:B------:R-:W-:-:S13]  /*2980*/  ISETP.GE.AND P0, PT, R58, 0xe, PT ;  /* 0x0000000e3a00780c */ /* 0x000fda0003f06270 */
[----:B------:R-:W-:Y:S05]  /*2990*/  @!P0 BRA `(.L_x_12366) ;  /* 0x0000000000108947 */ /* 0x000fea0003800000 */
[----:B------:R-:W-:-:S03]  /*29a0*/  UMOV UR9, 0xffffffff ;  /* 0xffffffff00097882 */ /* 0x000fc60000000000 */
[----:B------:R-:W-:Y:S05]  /*29b0*/  BRA.DIV UR9, `(.L_x_12367) ;  /* 0x0000003209ec7947 */ /* 0x000fea000b800000 */
[----:B0-----:R0:W1:Y:S02]  /*29c0*/  SHFL.IDX PT, R28, R32, R4, R0 ;  /* 0x00000004201c7389 */ /* 0x00106400000e0000 */
.L_x_12526:
[----:B-1----:R-:W-:-:S07]  /*29d0*/  IMAD R57, R47, R28, R57 ;  /* 0x0000001c2f397224 */ /* 0x002fce00078e0239 */
.L_x_12366:
[----:B------:R-:W-:-:S13]  /*29e0*/  ISETP.GE.AND P0, PT, R58, 0xf, PT ;  /* 0x0000000f3a00780c */ /* 0x000fda0003f06270 */
[----:B------:R-:W-:Y:S05]  /*29f0*/  @!P0 BRA `(.L_x_12368) ;  /* 0x0000000000108947 */ /* 0x000fea0003800000 */
[----:B------:R-:W-:-:S03]  /*2a00*/  UMOV UR9, 0xffffffff ;  /* 0xffffffff00097882 */ /* 0x000fc60000000000 */
[----:B------:R-:W-:Y:S05]  /*2a10*/  BRA.DIV UR9, `(.L_x_12369) ;  /* 0x0000003209f47947 */ /* 0x000fea000b800000 */
[----:B0-----:R0:W1:Y:S02]  /*2a20*/  SHFL.IDX PT, R28, R32, R3, R0 ;  /* 0x00000003201c7389 */ /* 0x00106400000e0000 */
.L_x_12529:
[----:B-1----:R-:W-:-:S07]  /*2a30*/  IMAD R57, R48, R28, R57 ;  /* 0x0000001c30397224 */ /* 0x002fce00078e0239 */
.L_x_12368:
[----:B------:R-:W-:-:S13]  /*2a40*/  ISETP.GE.AND P0, PT, R58, 0x10, PT ;  /* 0x000000103a00780c */ /* 0x000fda0003f06270 */
[----:B------:R-:W-:Y:S05]  /*2a50*/  @!P0 BRA `(.L_x_12370) ;  /* 0x0000000000108947 */ /* 0x000fea0003800000 */
[----:B------:R-:W-:-:S03]  /*2a60*/  UMOV UR9, 0xffffffff ;  /* 0xffffffff00097882 */ /* 0x000fc60000000000 */
[----:B------:R-:W-:Y:S05]  /*2a70*/  BRA.DIV UR9, `(.L_x_12371) ;  /* 0x0000003209fc7947 */ /* 0x000fea000b800000 */
[----:B0-----:R0:W1:Y:S02]  /*2a80*/  SHFL.IDX PT, R28, R32, R2, R0 ;  /* 0x00000002201c7389 */ /* 0x00106400000e0000 */
.L_x_12532:
[----:B-1----:R-:W-:-:S07]  /*2a90*/  IMAD R57, R49, R28, R57 ;  /* 0x0000001c31397224 */ /* 0x002fce00078e0239 */
.L_x_12370:
        /* <DEDUP_REMOVED lines=8> */
.L_x_12339:
[----:B------:R-:W-:Y:S05]  /*2b20*/  BSYNC B0 ;  /* 0x0000000000007941 */ /* 0x000fea0003800000 */
.L_x_12338:
[----:B------:R-:W-:Y:S05]  /*2b30*/  @!P6 BRA `(.L_x_12373) ;  /* 0xffffffec005ce947 */ /* 0x000fea000383ffff */
[----:B------:R-:W-:Y:S05]  /*2b40*/  BSYNC B1 ;  /* 0x0000000000017941 */ /* 0x000fea0003800000 */
.L_x_12321:
[----:B------:R-:W-:Y:S05]  /*2b50*/  BRA `(.L_x_12319) ;  /* 0x0000002400ac7947 */ /* 0x000fea0003800000 */
.L_x_12320:
[----:B------:R-:W3:Y:S02]  /*2b60*/  LDCU UR9, c[0x0][0x3ac] ;  /* 0x00007580ff0977ac */ /* 0x000ee40008000800 */
[----:B---3--:R-:W-:-:S09]  /*2b70*/  UISETP.GT.U32.AND UP0, UPT, UR9, 0x1f, UPT ;  /* 0x0000001f0900788c */ /* 0x008fd2000bf04070 */
[----:B------:R-:W-:Y:S05]  /*2b80*/  BRA.U UP0, `(.L_x_12374) ;  /* 0x0000001100907547 */ /* 0x000fea000b800000 */
[----:B0-2---:R-:W-:-:S07]  /*2b90*/  HFMA2 R31, -RZ, RZ, 0, 0 ;  /* 0x00000000ff1f7431 */ /* 0x005fce00000001ff */
.L_x_12426:
        /* <DEDUP_REMOVED lines=18> */
.L_x_12375:
        /* <DEDUP_REMOVED lines=10> */
.L_x_12376:
        /* <DEDUP_REMOVED lines=8> */
.L_x_12377:
        /* <DEDUP_REMOVED lines=8> */
.L_x_12378:
        /* <DEDUP_REMOVED lines=10> */
.L_x_12379:
        /* <DEDUP_REMOVED lines=11> */
.L_x_12380:
        /* <DEDUP_REMOVED lines=11> */
.L_x_12381:
        /* <DEDUP_REMOVED lines=11> */
.L_x_12382:
        /* <DEDUP_REMOVED lines=10> */
.L_x_12383:
        /* <DEDUP_REMOVED lines=9> */
.L_x_12384:
        /* <DEDUP_REMOVED lines=9> */
.L_x_12385:
        /* <DEDUP_REMOVED lines=9> */
.L_x_12386:
        /* <DEDUP_REMOVED lines=9> */
.L_x_12387:
        /* <DEDUP_REMOVED lines=9> */
.L_x_12388:
        /* <DEDUP_REMOVED lines=9> */
.L_x_12389:
        /* <DEDUP_REMOVED lines=9> */
.L_x_12390:
        /* <DEDUP_REMOVED lines=27> */
.L_x_12425:
[----:B0-----:R-:W-:Y:S02]  /*3750*/  IMAD R32, R55, 0x44, R33 ;  /* 0x0000004437207824 */ /* 0x001fe400078e0221 */
[----:B-1----:R-:W-:-:S04]  /*3760*/  IMAD.MOV.U32 R57, RZ, RZ, RZ ;  /* 0x000000ffff397224 */ /* 0x002fc800078e00ff */
[----:B------:R-:W0:Y:S01]  /*3770*/  LDS R32, [R32] ;  /* 0x0000000020207984 */ /* 0x000e220000000800 */
[----:B------:R-:W-:Y:S05]  /*3780*/  @!P5 BRA `(.L_x_12393) ;  /* 0x000000000010d947 */ /* 0x000fea0003800000 */
[----:B------:R-:W-:-:S03]  /*3790*/  UMOV UR9, 0xffffffff ;  /* 0xffffffff00097882 */ /* 0x000fc60000000000 */
[----:B------:R-:W-:Y:S05]  /*37a0*/  BRA.DIV UR9, `(.L_x_12394) ;  /* 0x0000002609d07947 */ /* 0x000fea000b800000 */
[----:B0-----:R0:W1:Y:S02]  /*37b0*/  SHFL.IDX PT, R28, R32, R27, R0 ;  /* 0x0000001b201c7389 */ /* 0x00106400000e0000 */
.L_x_12535:
[----:B-1----:R-:W-:-:S07]  /*37c0*/  IMAD R57, R34, R28, RZ ;  /* 0x0000001c22397224 */ /* 0x002fce00078e02ff */
.L_x_12393:
[----:B------:R-:W-:Y:S05]  /*37d0*/  @!P4 BRA `(.L_x_12395) ;  /* 0x000000000010c947 */ /* 0x000fea0003800000 */
[----:B------:R-:W-:-:S03]  /*37e0*/  UMOV UR9, 0xffffffff ;  /* 0xffffffff00097882 */ /* 0x000fc60000000000 */
[----:B------:R-:W-:Y:S05]  /*37f0*/  BRA.DIV UR9, `(.L_x_12396) ;  /* 0x0000002609dc7947 */ /* 0x000fea000b800000 */
[----:B0-----:R0:W1:Y:S02]  /*3800*/  SHFL.IDX PT, R28, R32, R16, R0 ;  /* 0x00000010201c7389 */ /* 0x00106400000e0000 */
.L_x_12538:
[----:B-1--4-:R-:W-:-:S07]  /*3810*/  IMAD R57, R35, R28, R57 ;  /* 0x0000001c23397224 */ /* 0x012fce00078e0239 */
.L_x_12395:
[----:B------:R-:W-:Y:S05]  /*3820*/  @!P3 BRA `(.L_x_12397) ;  /* 0x000000000010b947 */ /* 0x000fea0003800000 */
[----:B------:R-:W-:-:S03]  /*3830*/  UMOV UR9, 0xffffffff ;  /* 0xffffffff00097882 */ /* 0x000fc60000000000 */
[----:B------:R-:W-:Y:S05]  /*3840*/  BRA.DIV UR9, `(.L_x_12398) ;  /* 0x0000002609e87947 */ /* 0x000fea000b800000 */
[----:B0-----:R0:W1:Y:S02]  /*3850*/  SHFL.IDX PT, R28, R32, R15, R0 ;  /* 0x0000000f201c7389 */ /* 0x00106400000e0000 */
.L_x_12541:
[----:B-1----:R-:W-:-:S07]  /*3860*/  IMAD R57, R36, R28, R57 ;  /* 0x0000001c24397224 */ /* 0x002fce00078e0239 */
.L_x_12397:
[----:B------:R-:W-:Y:S05]  /*3870*/  @!P2 BRA `(.L_x_12399) ;  /* 0x000000000010a947 */ /* 0x000fea0003800000 */
[----:B------:R-:W-:-:S03]  /*3880*/  UMOV UR9, 0xffffffff ;  /* 0xffffffff00097882 */ /* 0x000fc60000000000 */
[----:B------:R-:W-:Y:S05]  /*3890*/  BRA.DIV UR9, `(.L_x_12400) ;  /* 0x0000002609f47947 */ /* 0x000fea000b800000 */
[----:B0-----:R0:W1:Y:S02]  /*38a0*/  SHFL.IDX PT, R28, R32, R14, R0 ;  /* 0x0000000e201c7389 */ /* 0x00106400000e0000 */
.L_x_12544:
[----:B-1----:R-:W-:-:S07]  /*38b0*/  IMAD R57, R37, R28, R57 ;  /* 0x0000001c25397224 */ /* 0x002fce00078e0239 */
.L_x_12399:
[----:B------:R-:W-:Y:S05]  /*38c0*/  @!P1 BRA `(.L_x_12401) ;  /* 0x0000000000109947 */ /* 0x000fea0003800000 */
[----:B------:R-:W-:-:S03]  /*38d0*/  UMOV UR9, 0xffffffff ;  /* 0xffffffff00097882 */ /* 0x000fc60000000000 */
[----:B------:R-:W-:Y:S05]  /*38e0*/  BRA.DIV UR9, `(.L_x_12402) ;  /* 0x0000002a09007947 */ /* 0x000fea000b800000 */
[----:B0-----:R0:W1:Y:S02]  /*38f0*/  SHFL.IDX PT, R28, R32, R13, R0 ;  /* 0x0000000d201c7389 */ /* 0x00106400000e0000 */
.L_x_12547:
[----:B-1----:R-:W-:-:S07]  /*3900*/  IMAD R57, R38, R28, R57 ;  /* 0x0000001c26397224 */ /* 0x002fce00078e0239 */
.L_x_12401:
[----:B------:R-:W1:Y:S02]  /*3910*/  LDC R58, c[0x0][0x3ac] ;  /* 0x0000eb00ff3a7b82 */ /* 0x000e640000000800 */
[----:B-1----:R-:W-:-:S13]  /*3920*/  ISETP.GE.AND P0, PT, R58, 0x6, PT ;  /* 0x000000063a00780c */ /* 0x002fda0003f06270 */
[----:B------:R-:W-:Y:S05]  /*3930*/  @!P0 BRA `(.L_x_12403) ;  /* 0x0000000000108947 */ /* 0x000fea0003800000 */
[----:B------:R-:W-:-:S03]  /*3940*/  UMOV UR9, 0xffffffff ;  /* 0xffffffff00097882 */ /* 0x000fc60000000000 */
[----:B------:R-:W-:Y:S05]  /*3950*/  BRA.DIV UR9, `(.L_x_12404) ;  /* 0x0000002a09047947 */ /* 0x000fea000b800000 */
[----:B0-----:R0:W1:Y:S02]  /*3960*/  SHFL.IDX PT, R28, R32, R12, R0 ;  /* 0x0000000c201c7389 */ /* 0x00106400000e0000 */
.L_x_12550:
[----:B-1----:R-:W-:-:S07]  /*3970*/  IMAD R57, R39, R28, R57 ;  /* 0x0000001c27397224 */ /* 0x002fce00078e0239 */
.L_x_12403:
[----:B------:R-:W-:-:S13]  /*3980*/  ISETP.GE.AND P0, PT, R58, 0x7, PT ;  /* 0x000000073a00780c */ /* 0x000fda0003f06270 */
[----:B------:R-:W-:Y:S05]  /*3990*/  @!P0 BRA `(.L_x_12405) ;  /* 0x0000000000108947 */ /* 0x000fea0003800000 */
[----:B------:R-:W-:-:S03]  /*39a0*/  UMOV UR9, 0xffffffff ;  /* 0xffffffff00097882 */ /* 0x000fc60000000000 */
[----:B------:R-:W-:Y:S05]  /*39b0*/  BRA.DIV UR9, `(.L_x_12406) ;  /* 0x0000002a090c7947 */ /* 0x000fea000b800000 */
[----:B0-----:R0:W1:Y:S02]  /*39c0*/  SHFL.IDX PT, R28, R32, R11, R0 ;  /* 0x0000000b201c7389 */ /* 0x00106400000e0000 */
.L_x_12553:
[----:B-1----:R-:W-:-:S07]  /*39d0*/  IMAD R57, R40, R28, R57 ;  /* 0x0000001c28397224 */ /* 0x002fce00078e0239 */
.L_x_12405:
[----:B------:R-:W-:-:S13]  /*39e0*/  ISETP.GE.AND P0, PT, R58, 0x8, PT ;  /* 0x000000083a00780c */ /* 0x000fda0003f06270 */
[----:B------:R-:W-:Y:S05]  /*39f0*/  @!P0 BRA `(.L_x_12407) ;  /* 0x0000000000108947 */ /* 0x000fea0003800000 */
[----:B------:R-:W-:-:S03]  /*3a00*/  UMOV UR9, 0xffffffff ;  /* 0xffffffff00097882 */ /* 0x000fc60000000000 */
[----:B------:R-:W-:Y:S05]  /*3a10*/  BRA.DIV UR9, `(.L_x_12408) ;  /* 0x0000002a09147947 */ /* 0x000fea000b800000 */
[----:B0-----:R0:W1:Y:S02]  /*3a20*/  SHFL.IDX PT, R28, R32, R10, R0 ;  /* 0x0000000a201c7389 */ /* 0x00106400000e0000 */
.L_x_12556:
[----:B-1----:R-:W-:-:S07]  /*3a30*/  IMAD R57, R41, R28, R57 ;  /* 0x0000001c29397224 */ /* 0x002fce00078e0239 */
.L_x_12407:
[----:B------:R-:W-:-:S13]  /*3a40*/  ISETP.GE.AND P0, PT, R58, 0x9, PT ;  /* 0x000000093a00780c */ /* 0x000fda0003f06270 */
[----:B------:R-:W-:Y:S05]  /*3a50*/  @!P0 BRA `(.L_x_12409) ;  /* 0x0000000000108947 */ /* 0x000fea0003800000 */
[----:B------:R-:W-:-:S03]  /*3a60*/  UMOV UR9, 0xffffffff ;  /* 0xffffffff00097882 */ /* 0x000fc60000000000 */
[----:B------:R-:W-:Y:S05]  /*3a70*/  BRA.DIV UR9, `(.L_x_12410) ;  /* 0x0000002a091c7947 */ /* 0x000fea000b800000 */
[----:B0-----:R0:W1:Y:S02]  /*3a80*/  SHFL.IDX PT, R28, R32, R9, R0 ;  /* 0x00000009201c7389 */ /* 0x00106400000e0000 */
.L_x_12559:
[----:B-1----:R-:W-:-:S07]  /*3a90*/  IMAD R57, R42, R28, R57 ;  /* 0x0000001c2a397224 */ /* 0x002fce00078e0239 */
.L_x_12409:
[----:B------:R-:W-:-:S13]  /*3aa0*/  ISETP.GE.AND P0, PT, R58, 0xa, PT ;  /* 0x0000000a3a00780c */ /* 0x000fda0003f06270 */
[----:B------:R-:W-:Y:S05]  /*3ab0*/  @!P0 BRA `(.L_x_12411) ;  /* 0x0000000000108947 */ /* 0x000fea0003800000 */
[----:B------:R-:W-:-:S03]  /*3ac0*/  UMOV UR9, 0xffffffff ;  /* 0xffffffff00097882 */ /* 0x000fc60000000000 */
[----:B------:R-:W-:Y:S05]  /*3ad0*/  BRA.DIV UR9, `(.L_x_12412) ;  /* 0x0000002a09247947 */ /* 0x000fea000b800000 */
[----:B0-----:R0:W1:Y:S02]  /*3ae0*/  SHFL.IDX PT, R28, R32, R8, R0 ;  /* 0x00000008201c7389 */ /* 0x00106400000e0000 */
.L_x_12562:
[----:B-1----:R-:W-:-:S07]  /*3af0*/  IMAD R57, R43, R28, R57 ;  /* 0x0000001c2b397224 */ /* 0x002fce00078e0239 */
.L_x_12411:
[----:B------:R-:W-:-:S13]  /*3b00*/  ISETP.GE.AND P0, PT, R58, 0xb, PT ;  /* 0x0000000b3a00780c */ /* 0x000fda0003f06270 */
[----:B------:R-:W-:Y:S05]  /*3b10*/  @!P0 BRA `(.L_x_12413) ;  /* 0x0000000000108947 */ /* 0x000fea0003800000 */
[----:B------:R-:W-:-:S03]  /*3b20*/  UMOV UR9, 0xffffffff ;  /* 0xffffffff00097882 */ /* 0x000fc60000000000 */
[----:B------:R-:W-:Y:S05]  /*3b30*/  BRA.DIV UR9, `(.L_x_12414) ;  /* 0x0000002a092c7947 */ /* 0x000fea000b800000 */
[----:B0-----:R0:W1:Y:S02]  /*3b40*/  SHFL.IDX PT, R28, R32, R7, R0 ;  /* 0x00000007201c7389 */ /* 0x00106400000e0000 */
.L_x_12565:
[----:B-1----:R-:W-:-:S07]  /*3b50*/  IMAD R57, R44, R28, R57 ;  /* 0x0000001c2c397224 */ /* 0x002fce00078e0239 */
.L_x_12413:
[----:B------:R-:W-:-:S13]  /*3b60*/  ISETP.GE.AND P0, PT, R58, 0xc, PT ;  /* 0x0000000c3a00780c */ /* 0x000fda0003f06270 */
[----:B------:R-:W-:Y:S05]  /*3b70*/  @!P0 BRA `(.L_x_12415) ;  /* 0x0000000000108947 */ /* 0x000fea0003800000 */
[----:B------:R-:W-:-:S03]  /*3b80*/  UMOV UR9, 0xffffffff ;  /* 0xffffffff00097882 */ /* 0x000fc60000000000 */
[----:B------:R-:W-:Y:S05]  /*3b90*/  BRA.DIV UR9, `(.L_x_12416) ;  /* 0x0000002a09347947 */ /* 0x000fea000b800000 */
[----:B0-----:R0:W1:Y:S02]  /*3ba0*/  SHFL.IDX PT, R28, R32, R6, R0 ;  /* 0x00000006201c7389 */ /* 0x00106400000e0000 */
.L_x_12568:
[----:B-1----:R-:W-:-:S07]  /*3bb0*/  IMAD R57, R45, R28, R57 ;  /* 0x0000001c2d397224 */ /* 0x002fce00078e0239 */
.L_x_12415:
[----:B------:R-:W-:-:S13]  /*3bc0*/  ISETP.GE.AND P0, PT, R58, 0xd, PT ;  /* 0x0000000d3a00780c */ /* 0x000fda0003f06270 */
[----:B------:R-:W-:Y:S05]  /*3bd0*/  @!P0 BRA `(.L_x_12417) ;  /* 0x0000000000108947 */ /* 0x000fea0003800000 */
[----:B------:R-:W-:-:S03]  /*3be0*/  UMOV UR9, 0xffffffff ;  /* 0xffffffff00097882 */ /* 0x000fc60000000000 */
[----:B------:R-:W-:Y:S05]  /*3bf0*/  BRA.DIV UR9, `(.L_x_12418) ;  /* 0x0000002a093c7947 */ /* 0x000fea000b800000 */
[----:B0-----:R0:W1:Y:S02]  /*3c00*/  SHFL.IDX PT, R28, R32, R5, R0 ;  /* 0x00000005201c7389 */ /* 0x00106400000e0000 */
.L_x_12571:
[----:B-1----:R-:W-:-:S07]  /*3c10*/  IMAD R57, R46, R28, R57 ;  /* 0x0000001c2e397224 */ /* 0x002fce00078e0239 */
.L_x_12417:
[----:B------:R-:W-:-:S13]  /*3c20*/  ISETP.GE.AND P0, PT, R58, 0xe, PT ;  /* 0x0000000e3a00780c */ /* 0x000fda0003f06270 */
[----:B------:R-:W-:Y:S05]  /*3c30*/  @!P0 BRA `(.L_x_12419) ;  /* 0x0000000000108947 */ /* 0x000fea0003800000 */
[----:B------:R-:W-:-:S03]  /*3c40*/  UMOV UR9, 0xffffffff ;  /* 0xffffffff00097882 */ /* 0x000fc60000000000 */
[----:B------:R-:W-:Y:S05]  /*3c50*/  BRA.DIV UR9, `(.L_x_12420) ;  /* 0x0000002a09447947 */ /* 0x000fea000b800000 */
[----:B0-----:R0:W1:Y:S02]  /*3c60*/  SHFL.IDX PT, R28, R32, R4, R0 ;  /* 0x00000004201c7389 */ /* 0x00106400000e0000 */
.L_x_12574:
[----:B-1----:R-:W-:-:S07]  /*3c70*/  IMAD R57, R47, R28, R57 ;  /* 0x0000001c2f397224 */ /* 0x002fce00078e0239 */
.L_x_12419:
[----:B------:R-:W-:-:S13]  /*3c80*/  ISETP.GE.AND P0, PT, R58, 0xf, PT ;  /* 0x0000000f3a00780c */ /* 0x000fda0003f06270 */
[----:B------:R-:W-:Y:S05]  /*3c90*/  @!P0 BRA `(.L_x_12421) ;  /* 0x0000000000108947 */ /* 0x000fea0003800000 */
[----:B------:R-:W-:-:S03]  /*3ca0*/  UMOV UR9, 0xffffffff ;  /* 0xffffffff00097882 */ /* 0x000fc60000000000 */
[----:B------:R-:W-:Y:S05]  /*3cb0*/  BRA.DIV UR9, `(.L_x_12422) ;  /* 0x0000002a094c7947 */ /* 0x000fea000b800000 */
[----:B0-----:R0:W1:Y:S02]  /*3cc0*/  SHFL.IDX PT, R28, R32, R3, R0 ;  /* 0x00000003201c7389 */ /* 0x00106400000e0000 */
.L_x_12577:
[----:B-1----:R-:W-:-:S07]  /*3cd0*/  IMAD R57, R48, R28, R57 ;  /* 0x0000001c30397224 */ /* 0x002fce00078e0239 */
.L_x_12421:
[----:B------:R-:W-:-:S13]  /*3ce0*/  ISETP.GE.AND P0, PT, R58, 0x10, PT ;  /* 0x000000103a00780c */ /* 0x000fda0003f06270 */
[----:B------:R-:W-:Y:S05]  /*3cf0*/  @!P0 BRA `(.L_x_12423) ;  /* 0x0000000000108947 */ /* 0x000fea0003800000 */
[----:B------:R-:W-:-:S03]  /*3d00*/  UMOV UR9, 0xffffffff ;  /* 0xffffffff00097882 */ /* 0x000fc60000000000 */
[----:B------:R-:W-:Y:S05]  /*3d10*/  BRA.DIV UR9, `(.L_x_12424) ;  /* 0x0000002a09547947 */ /* 0x000fea000b800000 */
[----:B0-----:R0:W1:Y:S02]  /*3d20*/  SHFL.IDX PT, R28, R32, R2, R0 ;  /* 0x00000002201c7389 */ /* 0x00106400000e0000 */
.L_x_12580:
[----:B-1----:R-:W-:-:S07]  /*3d30*/  IMAD R57, R49, R28, R57 ;  /* 0x0000001c31397224 */ /* 0x002fce00078e0239 */
.L_x_12423:
[C---:B------:R-:W-:Y:S01]  /*3d40*/  IMAD R29, R55.reuse, UR4, R30 ;  /* 0x00000004371d7c24 */ /* 0x040fe2000f8e021e */
[----:B------:R-:W-:-:S03]  /*3d50*/  IADD3 R55, PT, PT, R55, UR6, RZ ;  /* 0x0000000637377c10 */ /* 0x000fc6000fffe0ff */
[----:B------:R-:W-:Y:S01]  /*3d60*/  IMAD R28, R29, 0x4, R56 ;  /* 0x000000041d1c7824 */ /* 0x000fe200078e0238 */
[----:B------:R-:W-:-:S04]  /*3d70*/  ISETP.GE.AND P0, PT, R55, UR16, PT ;  /* 0x0000001037007c0c */ /* 0x000fc8000bf06270 */
[----:B------:R1:W-:Y:S09]  /*3d80*/  STS [R28], R57 ;  /* 0x000000391c007388 */ /* 0x0003f20000000800 */
[----:B------:R-:W-:Y:S05]  /*3d90*/  @!P0 BRA `(.L_x_12425) ;  /* 0xfffffff8006c8947 */ /* 0x000fea000383ffff */
.L_x_12392:
[----:B------:R-:W-:Y:S05]  /*3da0*/  BSYNC B0 ;  /* 0x0000000000007941 */ /* 0x000fea0003800000 */
.L_x_12391:
[----:B------:R-:W-:Y:S05]  /*3db0*/  @!P6 BRA `(.L_x_12426) ;  /* 0xffffffec0078e947 */ /* 0x000fea000383ffff */
[----:B------:R-:W-:Y:S05]  /*3dc0*/  BRA `(.L_x_12319) ;  /* 0x0000001400107947 */ /* 0x000fea0003800000 */
.L_x_12374:
[----:B0-2---:R-:W-:-:S07]  /*3dd0*/  IMAD.MOV.U32 R31, RZ, RZ, RZ ;  /* 0x000000ffff1f7224 */ /* 0x005fce00078e00ff */
.L_x_12478:
        /* <DEDUP_REMOVED lines=18> */
.L_x_12427:
        /* <DEDUP_REMOVED lines=10> */
.L_x_12428:
        /* <DEDUP_REMOVED lines=8> */
.L_x_12429:
        /* <DEDUP_REMOVED lines=8> */
.L_x_12430:
        /* <DEDUP_REMOVED lines=11> */
.L_x_12431:
        /* <DEDUP_REMOVED lines=11> */
.L_x_12432:
        /* <DEDUP_REMOVED lines=11> */
.L_x_12433:
        /* <DEDUP_REMOVED lines=11> */
.L_x_12434:
        /* <DEDUP_REMOVED lines=10> */
.L_x_12435:
        /* <DEDUP_REMOVED lines=9> */
.L_x_12436:
        /* <DEDUP_REMOVED lines=9> */
.L_x_12437:
        /* <DEDUP_REMOVED lines=9> */
.L_x_12438:
        /* <DEDUP_REMOVED lines=9> */
.L_x_12439:
        /* <DEDUP_REMOVED lines=9> */
.L_x_12440:
        /* <DEDUP_REMOVED lines=9> */
.L_x_12441:
        /* <DEDUP_REMOVED lines=9> */
.L_x_12442:
        /* <DEDUP_REMOVED lines=28> */
.L_x_12477:
[----:B------:R-:W-:Y:S02]  /*49b0*/  IMAD R32, R33, 0x44, R55 ;  /* 0x0000004421207824 */ /* 0x000fe400078e0237 */
[----:B------:R-:W-:-:S04]  /*49c0*/  IMAD.MOV.U32 R56, RZ, RZ, RZ ;  /* 0x000000ffff387224 */ /* 0x000fc800078e00ff */
[----:B------:R-:W0:Y:S01]  /*49d0*/  LDS R32, [R32] ;  /* 0x0000000020207984 */ /* 0x000e220000000800 */
[----:B------:R-:W-:Y:S05]  /*49e0*/  @!P4 BRA `(.L_x_12444) ;  /* 0x000000000010c947 */ /* 0x000fea0003800000 */
[----:B------:R-:W-:-:S03]  /*49f0*/  UMOV UR9, 0xffffffff ;  /* 0xffffffff00097882 */ /* 0x000fc60000000000 */
[----:B------:R-:W-:Y:S05]  /*4a00*/  BRA.DIV UR9, `(.L_x_12445) ;  /* 0x0000001e09387947 */ /* 0x000fea000b800000 */
[----:B0-----:R0:W1:Y:S02]  /*4a10*/  SHFL.IDX PT, R57, R32, R27, R0 ;  /* 0x0000001b20397389 */ /* 0x00106400000e0000 */
.L_x_12582:
[----:B-1----:R-:W-:-:S07]  /*4a20*/  IMAD R56, R34, R57, RZ ;  /* 0x0000003922387224 */ /* 0x002fce00078e02ff */
.L_x_12444:
[----:B------:R-:W-:Y:S05]  /*4a30*/  @!P3 BRA `(.L_x_12446) ;  /* 0x000000000010b947 */ /* 0x000fea0003800000 */
[----:B------:R-:W-:-:S03]  /*4a40*/  UMOV UR9, 0xffffffff ;  /* 0xffffffff00097882 */ /* 0x000fc60000000000 */
[----:B------:R-:W-:Y:S05]  /*4a50*/  BRA.DIV UR9, `(.L_x_12447) ;  /* 0x0000001e09407947 */ /* 0x000fea000b800000 */
[----:B0-----:R0:W1:Y:S02]  /*4a60*/  SHFL.IDX PT, R28, R32, R16, R0 ;  /* 0x00000010201c7389 */ /* 0x00106400000e0000 */
.L_x_12585:
[----:B-1--4-:R-:W-:-:S07]  /*4a70*/  IMAD R56, R35, R28, R56 ;  /* 0x0000001c23387224 */ /* 0x012fce00078e0238 */
.L_x_12446:
[----:B------:R-:W-:Y:S05]  /*4a80*/  @!P2 BRA `(.L_x_12448) ;  /* 0x000000000010a947 */ /* 0x000fea0003800000 */
[----:B------:R-:W-:-:S03]  /*4a90*/  UMOV UR9, 0xffffffff ;  /* 0xffffffff00097882 */ /* 0x000fc60000000000 */
[----:B------:R-:W-:Y:S05]  /*4aa0*/  BRA.DIV UR9, `(.L_x_12449) ;  /* 0x0000001e094c7947 */ /* 0x000fea000b800000 */
[----:B0-----:R0:W1:Y:S02]  /*4ab0*/  SHFL.IDX PT, R28, R32, R15, R0 ;  /* 0x0000000f201c7389 */ /* 0x00106400000e0000 */
.L_x_12588:
[----:B-1----:R-:W-:-:S07]  /*4ac0*/  IMAD R56, R36, R28, R56 ;  /* 0x0000001c24387224 */ /* 0x002fce00078e0238 */
.L_x_12448:
[----:B------:R-:W-:Y:S05]  /*4ad0*/  @!P1 BRA `(.L_x_12450) ;  /* 0x0000000000109947 */ /* 0x000fea0003800000 */
[----:B------:R-:W-:-:S03]  /*4ae0*/  UMOV UR9, 0xffffffff ;  /* 0xffffffff00097882 */ /* 0x000fc60000000000 */
[----:B------:R-:W-:Y:S05]  /*4af0*/  BRA.DIV UR9, `(.L_x_12451) ;  /* 0x0000001e09587947 */ /* 0x000fea000b800000 */
[----:B0-----:R0:W1:Y:S02]  /*4b00*/  SHFL.IDX PT, R28, R32, R14, R0 ;  /* 0x0000000e201c7389 */ /* 0x00106400000e0000 */
.L_x_12591:
[----:B-1----:R-:W-:-:S07]  /*4b10*/  IMAD R56, R37, R28, R56 ;  /* 0x0000001c25387224 */ /* 0x002fce00078e0238 */
.L_x_12450:
[----:B------:R-:W1:Y:S02]  /*4b20*/  LDC R57, c[0x0][0x3ac] ;  /* 0x0000eb00ff397b82 */ /* 0x000e640000000800 */
[----:B-1----:R-:W-:-:S13]  /*4b30*/  ISETP.GE.AND P0, PT, R57, 0x5, PT ;  /* 0x000000053900780c */ /* 0x002fda0003f06270 */
[----:B------:R-:W-:Y:S05]  /*4b40*/  @!P0 BRA `(.L_x_12452) ;  /* 0x0000000000108947 */ /* 0x000fea0003800000 */
[----:B------:R-:W-:-:S03]  /*4b50*/  UMOV UR9, 0xffffffff ;  /* 0xffffffff00097882 */ /* 0x000fc60000000000 */
[----:B------:R-:W-:Y:S05]  /*4b60*/  BRA.DIV UR9, `(.L_x_12453) ;  /* 0x0000001e095c7947 */ /* 0x000fea000b800000 */
[----:B0-----:R0:W1:Y:S02]  /*4b70*/  SHFL.IDX PT, R28, R32, R13, R0 ;  /* 0x0000000d201c7389 */ /* 0x00106400000e0000 */
.L_x_12594:
[----:B-1----:R-:W-:-:S07]  /*4b80*/  IMAD R56, R38, R28, R56 ;  /* 0x0000001c26387224 */ /* 0x002fce00078e0238 */
.L_x_12452:
[----:B------:R-:W-:-:S13]  /*4b90*/  ISETP.GE.AND P0, PT, R57, 0x6, PT ;  /* 0x000000063900780c */ /* 0x000fda0003f06270 */
[----:B------:R-:W-:Y:S05]  /*4ba0*/  @!P0 BRA `(.L_x_12454) ;  /* 0x0000000000108947 */ /* 0x000fea0003800000 */
[----:B------:R-:W-:-:S03]  /*4bb0*/  UMOV UR9, 0xffffffff ;  /* 0xffffffff00097882 */ /* 0x000fc60000000000 */
[----:B------:R-:W-:Y:S05]  /*4bc0*/  BRA.DIV UR9, `(.L_x_12455) ;  /* 0x0000001e09647947 */ /* 0x000fea000b800000 */
[----:B0-----:R0:W1:Y:S02]  /*4bd0*/  SHFL.IDX PT, R28, R32, R12, R0 ;  /* 0x0000000c201c7389 */ /* 0x00106400000e0000 */
.L_x_12597:
[----:B-1----:R-:W-:-:S07]  /*4be0*/  IMAD R56, R39, R28, R56 ;  /* 0x0000001c27387224 */ /* 0x002fce00078e0238 */
.L_x_12454:
[----:B------:R-:W-:-:S13]  /*4bf0*/  ISETP.GE.AND P0, PT, R57, 0x7, PT ;  /* 0x000000073900780c */ /* 0x000fda0003f06270 */
[----:B------:R-:W-:Y:S05]  /*4c00*/  @!P0 BRA `(.L_x_12456) ;  /* 0x0000000000108947 */ /* 0x000fea0003800000 */
[----:B------:R-:W-:-:S03]  /*4c10*/  UMOV UR9, 0xffffffff ;  /* 0xffffffff00097882 */ /* 0x000fc60000000000 */
[----:B------:R-:W-:Y:S05]  /*4c20*/  BRA.DIV UR9, `(.L_x_12457) ;  /* 0x0000001e096c7947 */ /* 0x000fea000b800000 */
[----:B0-----:R0:W1:Y:S02]  /*4c30*/  SHFL.IDX PT, R28, R32, R11, R0 ;  /* 0x0000000b201c7389 */ /* 0x00106400000e0000 */
.L_x_12600:
[----:B-1----:R-:W-:-:S07]  /*4c40*/  IMAD R56, R40, R28, R56 ;  /* 0x0000001c28387224 */ /* 0x002fce00078e0238 */
.L_x_12456:
[----:B------:R-:W-:-:S13]  /*4c50*/  ISETP.GE.AND P0, PT, R57, 0x8, PT ;  /* 0x000000083900780c */ /* 0x000fda0003f06270 */
[----:B------:R-:W-:Y:S05]  /*4c60*/  @!P0 BRA `(.L_x_12458) ;  /* 0x0000000000108947 */ /* 0x000fea0003800000 */
[----:B------:R-:W-:-:S03]  /*4c70*/  UMOV UR9, 0xffffffff ;  /* 0xffffffff00097882 */ /* 0x000fc60000000000 */
[----:B------:R-:W-:Y:S05]  /*4c80*/  BRA.DIV UR9, `(.L_x_12459) ;  /* 0x0000001e09747947 */ /* 0x000fea000b800000 */
[----:B0-----:R0:W1:Y:S02]  /*4c90*/  SHFL.IDX PT, R28, R32, R10, R0 ;  /* 0x0000000a201c7389 */ /* 0x00106400000e0000 */
.L_x_12603:
[----:B-1----:R-:W-:-:S07]  /*4ca0*/  IMAD R56, R41, R28, R56 ;  /* 0x0000001c29387224 */ /* 0x002fce00078e0238 */
.L_x_12458:
[----:B------:R-:W-:-:S13]  /*4cb0*/  ISETP.GE.AND P0, PT, R57, 0x9, PT ;  /* 0x000000093900780c */ /* 0x000fda0003f06270 */
[----:B------:R-:W-:Y:S05]  /*4cc0*/  @!P0 BRA `(.L_x_12460) ;  /* 0x0000000000108947 */ /* 0x000fea0003800000 */
[----:B------:R-:W-:-:S03]  /*4cd0*/  UMOV UR9, 0xffffffff ;  /* 0xffffffff00097882 */ /* 0x000fc60000000000 */
[----:B------:R-:W-:Y:S05]  /*4ce0*/  BRA.DIV UR9, `(.L_x_12461) ;  /* 0x0000001e097c7947 */ /* 0x000fea000b800000 */
[----:B0-----:R0:W1:Y:S02]  /*4cf0*/  SHFL.IDX PT, R28, R32, R9, R0 ;  /* 0x00000009201c7389 */ /* 0x00106400000e0000 */
.L_x_12606:
[----:B-1----:R-:W-:-:S07]  /*4d00*/  IMAD R56, R42, R28, R56 ;  /* 0x0000001c2a387224 */ /* 0x002fce00078e0238 */
.L_x_12460:
[----:B------:R-:W-:-:S13]  /*4d10*/  ISETP.GE.AND P0, PT, R57, 0xa, PT ;  /* 0x0000000a3900780c */ /* 0x000fda0003f06270 */
[----:B------:R-:W-:Y:S05]  /*4d20*/  @!P0 BRA `(.L_x_12462) ;  /* 0x0000000000108947 */ /* 0x000fea0003800000 */
[----:B------:R-:W-:-:S03]  /*4d30*/  UMOV UR9, 0xffffffff ;  /* 0xffffffff00097882 */ /* 0x000fc60000000000 */
[----:B------:R-:W-:Y:S05]  /*4d40*/  BRA.DIV UR9, `(.L_x_12463) ;  /* 0x0000001e09847947 */ /* 0x000fea000b800000 */
[----:B0-----:R0:W1:Y:S02]  /*4d50*/  SHFL.IDX PT, R28, R32, R8, R0 ;  /* 0x00000008201c7389 */ /* 0x00106400000e0000 */
.L_x_12609:
[----:B-1----:R-:W-:-:S07]  /*4d60*/  IMAD R56, R43, R28, R56 ;  /* 0x0000001c2b387224 */ /* 0x002fce00078e0238 */
.L_x_12462:
[----:B------:R-:W-:-:S13]  /*4d70*/  ISETP.GE.AND P0, PT, R57, 0xb, PT ;  /* 0x0000000b3900780c */ /* 0x000fda0003f06270 */
[----:B------:R-:W-:Y:S05]  /*4d80*/  @!P0 BRA `(.L_x_12464) ;  /* 0x0000000000108947 */ /* 0x000fea0003800000 */
[----:B------:R-:W-:-:S03]  /*4d90*/  UMOV UR9, 0xffffffff ;  /* 0xffffffff00097882 */ /* 0x000fc60000000000 */
[----:B------:R-:W-:Y:S05]  /*4da0*/  BRA.DIV UR9, `(.L_x_12465) ;  /* 0x0000001e098c7947 */ /* 0x000fea000b800000 */
[----:B0-----:R0:W1:Y:S02]  /*4db0*/  SHFL.IDX PT, R28, R32, R7, R0 ;  /* 0x00000007201c7389 */ /* 0x00106400000e0000 */
.L_x_12612:
[----:B-1----:R-:W-:-:S07]  /*4dc0*/  IMAD R56, R44, R28, R56 ;  /* 0x0000001c2c387224 */ /* 0x002fce00078e0238 */
.L_x_12464:
[----:B------:R-:W-:-:S13]  /*4dd0*/  ISETP.GE.AND P0, PT, R57, 0xc, PT ;  /* 0x0000000c3900780c */ /* 0x000fda0003f06270 */
[----:B------:R-:W-:Y:S05]  /*4de0*/  @!P0 BRA `(.L_x_12466) ;  /* 0x0000000000108947 */ /* 0x000fea0003800000 */
[----:B------:R-:W-:-:S03]  /*4df0*/  UMOV UR9, 0xffffffff ;  /* 0xffffffff00097882 */ /* 0x000fc60000000000 */
[----:B------:R-:W-:Y:S05]  /*4e00*/  BRA.DIV UR9, `(.L_x_12467) ;  /* 0x0000001e09947947 */ /* 0x000fea000b800000 */
[----:B0-----:R0:W1:Y:S02]  /*4e10*/  SHFL.IDX PT, R28, R32, R6, R0 ;  /* 0x00000006201c7389 */ /* 0x00106400000e0000 */
.L_x_12615:
[----:B-1----:R-:W-:-:S07]  /*4e20*/  IMAD R56, R45, R28, R56 ;  /* 0x0000001c2d387224 */ /* 0x002fce00078e0238 */
.L_x_12466:
[----:B------:R-:W-:-:S13]  /*4e30*/  ISETP.GE.AND P0, PT, R57, 0xd, PT ;  /* 0x0000000d3900780c */ /* 0x000fda0003f06270 */
[----:B------:R-:W-:Y:S05]  /*4e40*/  @!P0 BRA `(.L_x_12468) ;  /* 0x0000000000108947 */ /* 0x000fea0003800000 */
[----:B------:R-:W-:-:S03]  /*4e50*/  UMOV UR9, 0xffffffff ;  /* 0xffffffff00097882 */ /* 0x000fc60000000000 */
[----:B------:R-:W-:Y:S05]  /*4e60*/  BRA.DIV UR9, `(.L_x_12469) ;  /* 0x0000001e099c7947 */ /* 0x000fea000b800000 */
[----:B0-----:R0:W1:Y:S02]  /*4e70*/  SHFL.IDX PT, R28, R32, R5, R0 ;  /* 0x00000005201c7389 */ /* 0x00106400000e0000 */
.L_x_12618:
[----:B-1----:R-:W-:-:S07]  /*4e80*/  IMAD R56, R46, R28, R56 ;  /* 0x0000001c2e387224 */ /* 0x002fce00078e0238 */
.L_x_12468:
[----:B------:R-:W-:-:S13]  /*4e90*/  ISETP.GE.AND P0, PT, R57, 0xe, PT ;  /* 0x0000000e3900780c */ /* 0x000fda0003f06270 */
[----:B------:R-:W-:Y:S05]  /*4ea0*/  @!P0 BRA `(.L_x_12470) ;  /* 0x0000000000108947 */ /* 0x000fea0003800000 */
[----:B------:R-:W-:-:S03]  /*4eb0*/  UMOV UR9, 0xffffffff ;  /* 0xffffffff00097882 */ /* 0x000fc60000000000 */
[----:B------:R-:W-:Y:S05]  /*4ec0*/  BRA.DIV UR9, `(.L_x_12471) ;  /* 0x0000001e09a47947 */ /* 0x000fea000b800000 */
[----:B0-----:R0:W1:Y:S02]  /*4ed0*/  SHFL.IDX PT, R28, R32, R4, R0 ;  /* 0x00000004201c7389 */ /* 0x00106400000e0000 */
.L_x_12621:
[----:B-1----:R-:W-:-:S07]  /*4ee0*/  IMAD R56, R47, R28, R56 ;  /* 0x0000001c2f387224 */ /* 0x002fce00078e0238 */
.L_x_12470:
[----:B------:R-:W-:-:S13]  /*4ef0*/  ISETP.GE.AND P0, PT, R57, 0xf, PT ;  /* 0x0000000f3900780c */ /* 0x000fda0003f06270 */
[----:B------:R-:W-:Y:S05]  /*4f00*/  @!P0 BRA `(.L_x_12472) ;  /* 0x0000000000108947 */ /* 0x000fea0003800000 */
[----:B------:R-:W-:-:S03]  /*4f10*/  UMOV UR9, 0xffffffff ;  /* 0xffffffff00097882 */ /* 0x000fc60000000000 */
[----:B------:R-:W-:Y:S05]  /*4f20*/  BRA.DIV UR9, `(.L_x_12473) ;  /* 0x0000001e09ac7947 */ /* 0x000fea000b800000 */
[----:B0-----:R0:W1:Y:S02]  /*4f30*/  SHFL.IDX PT, R28, R32, R3, R0 ;  /* 0x00000003201c7389 */ /* 0x00106400000e0000 */
.L_x_12624:
[----:B-1----:R-:W-:-:S07]  /*4f40*/  IMAD R56, R48, R28, R56 ;  /* 0x0000001c30387224 */ /* 0x002fce00078e0238 */
.L_x_12472:
[----:B------:R-:W-:-:S13]  /*4f50*/  ISETP.GE.AND P0, PT, R57, 0x10, PT ;  /* 0x000000103900780c */ /* 0x000fda0003f06270 */
[----:B------:R-:W-:Y:S05]  /*4f60*/  @!P0 BRA `(.L_x_12474) ;  /* 0x0000000000108947 */ /* 0x000fea0003800000 */
[----:B------:R-:W-:-:S03]  /*4f70*/  UMOV UR9, 0xffffffff ;  /* 0xffffffff00097882 */ /* 0x000fc60000000000 */
[----:B------:R-:W-:Y:S05]  /*4f80*/  BRA.DIV UR9, `(.L_x_12475) ;  /* 0x0000001e09b47947 */ /* 0x000fea000b800000 */
[----:B0-----:R0:W1:Y:S02]  /*4f90*/  SHFL.IDX PT, R28, R32, R2, R0 ;  /* 0x00000002201c7389 */ /* 0x00106400000e0000 */
.L_x_12627:
[----:B-1----:R-:W-:-:S07]  /*4fa0*/  IMAD R56, R49, R28, R56 ;  /* 0x0000001c31387224 */ /* 0x002fce00078e0238 */
.L_x_12474:
[----:B------:R-:W-:-:S07]  /*4fb0*/  IMAD.U32 R28, RZ, RZ, UR11 ;  /* 0x0000000bff1c7e24 */ /* 0x000fce000f8e00ff */
.L_x_12476:
        /* <DEDUP_REMOVED lines=36> */
.L_x_12443:
[----:B------:R-:W-:Y:S05]  /*5200*/  @!P5 BRA `(.L_x_12478) ;  /* 0xffffffe800f4d947 */ /* 0x000fea000383ffff */
.L_x_12319:
        /* <DEDUP_REMOVED lines=41> */
.L_x_12482:
[----:B------:R-:W-:Y:S05]  /*54a0*/  BSYNC.RECONVERGENT B1 ;  /* 0x0000000000017941 */ /* 0x000fea0003800200 */
.L_x_12481:
[----:B------:R-:W-:Y:S05]  /*54b0*/  @!P2 BRA `(.L_x_12480) ;  /* 0x000000000070a947 */ /* 0x000fea0003800000 */
[----:B-1-3--:R-:W1:Y:S01]  /*54c0*/  S2R R29, SR_CgaCtaId ;  /* 0x00000000001d7919 */ /* 0x00ae620000008800 */
[----:B------:R-:W-:-:S04]  /*54d0*/  MOV R28, 0x400 ;  /* 0x00000400001c7802 */ /* 0x000fc80000000f00 */
[----:B------:R-:W-:-:S04]  /*54e0*/  IADD3 R28, PT, PT, R28, 0x580, RZ ;  /* 0x000005801c1c7810 */ /* 0x000fc80007ffe0ff */
[----:B-1----:R-:W-:-:S07]  /*54f0*/  LEA R56, R29, R28, 0x18 ;  /* 0x0000001c1d387211 */ /* 0x002fce00078ec0ff */
.L_x_12483:
        /* <DEDUP_REMOVED lines=24> */
.L_x_12480:
[----:B------:R-:W-:Y:S05]  /*5680*/  BSYNC.RECONVERGENT B0 ;  /* 0x0000000000007941 */ /* 0x000fea0003800200 */
.L_x_12479:
[----:B------:R-:W5:Y:S02]  /*5690*/  LDCU UR9, c[0x0][0x374] ;  /* 0x00006e80ff0977ac */ /* 0x000f640008000800 */
[----:B-----5:R-:W-:Y:S02]  /*56a0*/  UIADD3 UR8, UPT, UPT, UR9, UR8, URZ ;  /* 0x0000000809087290 */ /* 0x020fe4000fffe0ff */
[----:B------:R-:W-:-:S04]  /*56b0*/  USHF.L.U32 UR9, UR9, 0x2, URZ ;  /* 0x0000000209097899 */ /* 0x000fc800080006ff */
[----:B------:R-:W-:-:S09]  /*56c0*/  UISETP.GE.U32.AND UP0, UPT, UR8, UR9, UPT ;  /* 0x000000090800728c */ /* 0x000fd2000bf06070 */
[----:B------:R-:W-:Y:S05]  /*56d0*/  BRA.U !UP0, `(.L_x_12484) ;  /* 0xffffffb908a47547 */ /* 0x000fea000b83ffff */
[----:B------:R-:W-:Y:S05]  /*56e0*/  EXIT ;  /* 0x000000000000794d */ /* 0x000fea0003800000 */
.L_x_12341:
[----:B------:R-:W-:Y:S01]  /*56f0*/  BSSY B2, `(.L_x_12485) ;  /* 0x0000006000027945 */ /* 0x000fe20003800000 */
[----:B------:R-:W-:Y:S02]  /*5700*/  IMAD.MOV.U32 R29, RZ, RZ, R27 ;  /* 0x000000ffff1d7224 */ /* 0x000fe400078e001b */
[----:B------:R-:W-:-:S07]  /*5710*/  IMAD.MOV.U32 R28, RZ, RZ, -0x1 ;  /* 0xffffffffff1c7424 */ /* 0x000fce00078e00ff */
[----:B0-2-4-:R-:W-:Y:S05]  /*5720*/  WARPSYNC.COLLECTIVE R28, `(.L_x_12486) ;  /* 0x000000001c087348 */ /* 0x015fea0003c00000 */
[----:B0-----:R0:W1:Y:S02]  /*5730*/  SHFL.IDX P0, R28, R32, R29, R0 ;  /* 0x0000001d201c7389 */ /* 0x0010640000000000 */
[----:B012-4-:R-:W-:Y:S05]  /*5740*/  ENDCOLLECTIVE ;  /* 0x000000000000791b */ /* 0x017fea0003800000 */
.L_x_12486:
[----:B------:R-:W-:Y:S05]  /*5750*/  BSYNC B2 ;  /* 0x0000000000027941 */ /* 0x000fea0003800000 */
.L_x_12485:
[----:B------:R-:W-:Y:S05]  /*5760*/  BRA `(.L_x_12487) ;  /* 0xffffffcc006c7947 */ /* 0x000fea000383ffff */
.L_x_12343:
[----:B------:R-:W-:Y:S01]  /*5770*/  BSSY B2, `(.L_x_12488) ;  /* 0x0000006000027945 */ /* 0x000fe20003800000 */
[----:B------:R-:W-:Y:S01]  /*5780*/  MOV R29, R16 ;  /* 0x00000010001d7202 */ /* 0x000fe20000000f00 */
[----:B------:R-:W-:-:S07]  /*5790*/  IMAD.MOV.U32 R28, RZ, RZ, -0x1 ;  /* 0xffffffffff1c7424 */ /* 0x000fce00078e00ff */
[----:B0-2-4-:R-:W-:Y:S05]  /*57a0*/  WARPSYNC.COLLECTIVE R28, `(.L_x_12489) ;  /* 0x000000001c087348 */ /* 0x015fea0003c00000 */
[----:B0-----:R0:W1:Y:S02]  /*57b0*/  SHFL.IDX P0, R28, R32, R29, R0 ;  /* 0x0000001d201c7389 */ /* 0x0010640000000000 */
[----:B012-4-:R-:W-:Y:S05]  /*57c0*/  ENDCOLLECTIVE ;  /* 0x000000000000791b */ /* 0x017fea0003800000 */
.L_x_12489:
[----:B------:R-:W-:Y:S05]  /*57d0*/  BSYNC B2 ;  /* 0x0000000000027941 */ /* 0x000fea0003800000 */
.L_x_12488:
[----:B------:R-:W-:Y:S05]  /*57e0*/  BRA `(.L_x_12490) ;  /* 0xffffffcc00607947 */ /* 0x000fea000383ffff */
.L_x_12345:
[----:B------:R-:W-:Y:S01]  /*57f0*/  BSSY B2, `(.L_x_12491) ;  /* 0x0000006000027945 */ /* 0x000fe20003800000 */
[----:B------:R-:W-:Y:S02]  /*5800*/  IMAD.MOV.U32 R29, RZ, RZ, R15 ;  /* 0x000000ffff1d7224 */ /* 0x000fe400078e000f */
[----:B------:R-:W-:-:S07]  /*5810*/  IMAD.MOV.U32 R28, RZ, RZ, -0x1 ;  /* 0xffffffffff1c7424 */ /* 0x000fce00078e00ff */
[----:B0-2-4-:R-:W-:Y:S05]  /*5820*/  WARPSYNC.COLLECTIVE R28, `(.L_x_12492) ;  /* 0x000000001c087348 */ /* 0x015fea0003c00000 */
[----:B0-----:R0:W1:Y:S02]  /*5830*/  SHFL.IDX P0, R28, R32, R29, R0 ;  /* 0x0000001d201c7389 */ /* 0x0010640000000000 */
[----:B012-4-:R-:W-:Y:S05]  /*5840*/  ENDCOLLECTIVE ;  /* 0x000000000000791b */ /* 0x017fea0003800000 */
.L_x_12492:
[----:B------:R-:W-:Y:S05]  /*5850*/  BSYNC B2 ;  /* 0x0000000000027941 */ /* 0x000fea0003800000 */
.L_x_12491:
[----:B------:R-:W-:Y:S05]  /*5860*/  BRA `(.L_x_12493) ;  /* 0xffffffcc00547947 */ /* 0x000fea000383ffff */
.L_x_12347:
[----:B------:R-:W-:Y:S01]  /*5870*/  BSSY B2, `(.L_x_12494) ;  /* 0x0000006000027945 */ /* 0x000fe20003800000 */
[----:B------:R-:W-:Y:S01]  /*5880*/  MOV R29, R14 ;  /* 0x0000000e001d7202 */ /* 0x000fe20000000f00 */
[----:B------:R-:W-:-:S07]  /*5890*/  IMAD.MOV.U32 R28, RZ, RZ, -0x1 ;  /* 0xffffffffff1c7424 */ /* 0x000fce00078e00ff */
[----:B0-2-4-:R-:W-:Y:S05]  /*58a0*/  WARPSYNC.COLLECTIVE R28, `(.L_x_12495) ;  /* 0x000000001c087348 */ /* 0x015fea0003c00000 */
[----:B0-----:R0:W1:Y:S02]  /*58b0*/  SHFL.IDX P0, R28, R32, R29, R0 ;  /* 0x0000001d201c7389 */ /* 0x0010640000000000 */
[----:B012-4-:R-:W-:Y:S05]  /*58c0*/  ENDCOLLECTIVE ;  /* 0x000000000000791b */ /* 0x017fea0003800000 */
.L_x_12495:
[----:B------:R-:W-:Y:S05]  /*58d0*/  BSYNC B2 ;  /* 0x0000000000027941 */ /* 0x000fea0003800000 */
.L_x_12494:
[----:B------:R-:W-:Y:S05]  /*58e0*/  BRA `(.L_x_12496) ;  /* 0xffffffcc00487947 */ /* 0x000fea000383ffff */
.L_x_12349:
[----:B------:R-:W-:Y:S01]  /*58f0*/  BSSY B2, `(.L_x_12497) ;  /* 0x0000006000027945 */ /* 0x000fe20003800000 */
[----:B------:R-:W-:Y:S02]  /*5900*/  IMAD.MOV.U32 R29, RZ, RZ, R13 ;  /* 0x000000ffff1d7224 */ /* 0x000fe400078e000d */
[----:B------:R-:W-:-:S07]  /*5910*/  IMAD.MOV.U32 R28, RZ, RZ, -0x1 ;  /* 0xffffffffff1c7424 */ /* 0x000fce00078e00ff */
[----:B0-2-4-:R-:W-:Y:S05]  /*5920*/  WARPSYNC.COLLECTIVE R28, `(.L_x_12498) ;  /* 0x000000001c087348 */ /* 0x015fea0003c00000 */
[----:B0-----:R0:W1:Y:S02]  /*5930*/  SHFL.IDX P0, R28, R32, R29, R0 ;  /* 0x0000001d201c7389 */ /* 0x0010640000000000 */
[----:B012-4-:R-:W-:Y:S05]  /*5940*/  ENDCOLLECTIVE ;  /* 0x000000000000791b */ /* 0x017fea0003800000 */
.L_x_12498:
[----:B------:R-:W-:Y:S05]  /*5950*/  BSYNC B2 ;  /* 0x0000000000027941 */ /* 0x000fea0003800000 */
.L_x_12497:
[----:B------:R-:W-:Y:S05]  /*5960*/  BRA `(.L_x_12499) ;  /* 0xffffffcc003c7947 */ /* 0x000fea000383ffff */
.L_x_12351:
[----:B------:R-:W-:Y:S01]  /*5970*/  BSSY B2, `(.L_x_12500) ;  /* 0x0000006000027945 */ /* 0x000fe20003800000 */
[----:B------:R-:W-:Y:S01]  /*5980*/  MOV R29, R12 ;  /* 0x0000000c001d7202 */ /* 0x000fe20000000f00 */
[----:B------:R-:W-:-:S07]  /*5990*/  IMAD.MOV.U32 R28, RZ, RZ, -0x1 ;  /* 0xffffffffff1c7424 */ /* 0x000fce00078e00ff */
[----:B0-2-4-:R-:W-:Y:S05]  /*59a0*/  WARPSYNC.COLLECTIVE R28, `(.L_x_12501) ;  /* 0x000000001c087348 */ /* 0x015fea0003c00000 */
[----:B0-----:R0:W1:Y:S02]  /*59b0*/  SHFL.IDX P0, R28, R32, R29, R0 ;  /* 0x0000001d201c7389 */ /* 0x0010640000000000 */
[----:B012-4-:R-:W-:Y:S05]  /*59c0*/  ENDCOLLECTIVE ;  /* 0x000000000000791b */ /* 0x017fea0003800000 */
.L_x_12501:
[----:B------:R-:W-:Y:S05]  /*59d0*/  BSYNC B2 ;  /* 0x0000000000027941 */ /* 0x000fea0003800000 */
.L_x_12500:
[----:B------:R-:W-:Y:S05]  /*59e0*/  BRA `(.L_x_12502) ;  /* 0xffffffcc00387947 */ /* 0x000fea000383ffff */
.L_x_12353:
[----:B------:R-:W-:Y:S01]  /*59f0*/  BSSY B2, `(.L_x_12503) ;  /* 0x0000006000027945 */ /* 0x000fe20003800000 */
[----:B------:R-:W-:Y:S02]  /*5a00*/  IMAD.MOV.U32 R29, RZ, RZ, R11 ;  /* 0x000000ffff1d7224 */ /* 0x000fe400078e000b */
[----:B------:R-:W-:-:S07]  /*5a10*/  IMAD.MOV.U32 R28, RZ, RZ, -0x1 ;  /* 0xffffffffff1c7424 */ /* 0x000fce00078e00ff */
[----:B0-2-4-:R-:W-:Y:S05]  /*5a20*/  WARPSYNC.COLLECTIVE R28, `(.L_x_12504) ;  /* 0x000000001c087348 */ /* 0x015fea0003c00000 */
[----:B0-----:R0:W1:Y:S02]  /*5a30*/  SHFL.IDX P0, R28, R32, R29, R0 ;  /* 0x0000001d201c7389 */ /* 0x0010640000000000 */
[----:B012-4-:R-:W-:Y:S05]  /*5a40*/  ENDCOLLECTIVE ;  /* 0x000000000000791b */ /* 0x017fea0003800000 */
.L_x_12504:
[----:B------:R-:W-:Y:S05]  /*5a50*/  BSYNC B2 ;  /* 0x0000000000027941 */ /* 0x000fea0003800000 */
.L_x_12503:
[----:B------:R-:W-:Y:S05]  /*5a60*/  BRA `(.L_x_12505) ;  /* 0xffffffcc00307947 */ /* 0x000fea000383ffff */
.L_x_12355:
[----:B------:R-:W-:Y:S01]  /*5a70*/  BSSY B2, `(.L_x_12506) ;  /* 0x0000006000027945 */ /* 0x000fe20003800000 */
[----:B------:R-:W-:Y:S01]  /*5a80*/  MOV R29, R10 ;  /* 0x0000000a001d7202 */ /* 0x000fe20000000f00 */
[----:B------:R-:W-:-:S07]  /*5a90*/  IMAD.MOV.U32 R28, RZ, RZ, -0x1 ;  /* 0xffffffffff1c7424 */ /* 0x000fce00078e00ff */
[----:B0-2-4-:R-:W-:Y:S05]  /*5aa0*/  WARPSYNC.COLLECTIVE R28, `(.L_x_12507) ;  /* 0x000000001c087348 */ /* 0x015fea0003c00000 */
[----:B0-----:R0:W1:Y:S02]  /*5ab0*/  SHFL.IDX P0, R28, R32, R29, R0 ;  /* 0x0000001d201c7389 */ /* 0x0010640000000000 */
[----:B012-4-:R-:W-:Y:S05]  /*5ac0*/  ENDCOLLECTIVE ;  /* 0x000000000000791b */ /* 0x017fea0003800000 */
.L_x_12507:
[----:B------:R-:W-:Y:S05]  /*5ad0*/  BSYNC B2 ;  /* 0x0000000000027941 */ /* 0x000fea0003800000 */
.L_x_12506:
[----:B------:R-:W-:Y:S05]  /*5ae0*/  BRA `(.L_x_12508) ;  /* 0xffffffcc00287947 */ /* 0x000fea000383ffff */
.L_x_12357:
[----:B------:R-:W-:Y:S01]  /*5af0*/  BSSY B2, `(.L_x_12509) ;  /* 0x0000006000027945 */ /* 0x000fe20003800000 */
[----:B------:R-:W-:Y:S02]  /*5b00*/  IMAD.MOV.U32 R29, RZ, RZ, R9 ;  /* 0x000000ffff1d7224 */ /* 0x000fe400078e0009 */
[----:B------:R-:W-:-:S07]  /*5b10*/  IMAD.MOV.U32 R28, RZ, RZ, -0x1 ;  /* 0xffffffffff1c7424 */ /* 0x000fce00078e00ff */
[----:B0-2-4-:R-:W-:Y:S05]  /*5b20*/  WARPSYNC.COLLECTIVE R28, `(.L_x_12510) ;  /* 0x000000001c087348 */ /* 0x015fea0003c00000 */
[----:B0-----:R0:W1:Y:S02]  /*5b30*/  SHFL.IDX P0, R28, R32, R29, R0 ;  /* 0x0000001d201c7389 */ /* 0x0010640000000000 */
[----:B012-4-:R-:W-:Y:S05]  /*5b40*/  ENDCOLLECTIVE ;  /* 0x000000000000791b */ /* 0x017fea0003800000 */
.L_x_12510:
[----:B------:R-:W-:Y:S05]  /*5b50*/  BSYNC B2 ;  /* 0x0000000000027941 */ /* 0x000fea0003800000 */
.L_x_12509:
[----:B------:R-:W-:Y:S05]  /*5b60*/  BRA `(.L_x_12511) ;  /* 0xffffffcc00207947 */ /* 0x000fea000383ffff */
.L_x_12359:
[----:B------:R-:W-:Y:S01]  /*5b70*/  BSSY B2, `(.L_x_12512) ;  /* 0x0000006000027945 */ /* 0x000fe20003800000 */
[----:B------:R-:W-:Y:S01]  /*5b80*/  MOV R29, R8 ;  /* 0x00000008001d7202 */ /* 0x000fe20000000f00 */
[----:B------:R-:W-:-:S07]  /*5b90*/  IMAD.MOV.U32 R28, RZ, RZ, -0x1 ;  /* 0xffffffffff1c7424 */ /* 0x000fce00078e00ff */
[----:B0-2-4-:R-:W-:Y:S05]  /*5ba0*/  WARPSYNC.COLLECTIVE R28, `(.L_x_12513) ;  /* 0x000000001c087348 */ /* 0x015fea0003c00000 */
[----:B0-----:R0:W1:Y:S02]  /*5bb0*/  SHFL.IDX P0, R28, R32, R29, R0 ;  /* 0x0000001d201c7389 */ /* 0x0010640000000000 */
[----:B012-4-:R-:W-:Y:S05]  /*5bc0*/  ENDCOLLECTIVE ;  /* 0x000000000000791b */ /* 0x017fea0003800000 */
.L_x_12513:
[----:B------:R-:W-:Y:S05]  /*5bd0*/  BSYNC B2 ;  /* 0x0000000000027941 */ /* 0x000fea0003800000 */
.L_x_12512:
[----:B------:R-:W-:Y:S05]  /*5be0*/  BRA `(.L_x_12514) ;  /* 0xffffffcc00187947 */ /* 0x000fea000383ffff */
.L_x_12361:
[----:B------:R-:W-:Y:S01]  /*5bf0*/  BSSY B2, `(.L_x_12515) ;  /* 0x0000006000027945 */ /* 0x000fe20003800000 */
[----:B------:R-:W-:Y:S02]  /*5c00*/  IMAD.MOV.U32 R29, RZ, RZ, R7 ;  /* 0x000000ffff1d7224 */ /* 0x000fe400078e0007 */
[----:B------:R-:W-:-:S07]  /*5c10*/  IMAD.MOV.U32 R28, RZ, RZ, -0x1 ;  /* 0xffffffffff1c7424 */ /* 0x000fce00078e00ff */
[----:B0-2-4-:R-:W-:Y:S05]  /*5c20*/  WARPSYNC.COLLECTIVE R28, `(.L_x_12516) ;  /* 0x000000001c087348 */ /* 0x015fea0003c00000 */
[----:B0-----:R0:W1:Y:S02]  /*5c30*/  SHFL.IDX P0, R28, R32, R29, R0 ;  /* 0x0000001d201c7389 */ /* 0x0010640000000000 */
[----:B012-4-:R-:W-:Y:S05]  /*5c40*/  ENDCOLLECTIVE ;  /* 0x000000000000791b */ /* 0x017fea0003800000 */
.L_x_12516:
[----:B------:R-:W-:Y:S05]  /*5c50*/  BSYNC B2 ;  /* 0x0000000000027941 */ /* 0x000fea0003800000 */
.L_x_12515:
[----:B------:R-:W-:Y:S05]  /*5c60*/  BRA `(.L_x_12517) ;  /* 0xffffffcc00107947 */ /* 0x000fea000383ffff */
.L_x_12363:
[----:B------:R-:W-:Y:S01]  /*5c70*/  BSSY B2, `(.L_x_12518) ;  /* 0x0000006000027945 */ /* 0x000fe20003800000 */
[----:B------:R-:W-:Y:S01]  /*5c80*/  MOV R29, R6 ;  /* 0x00000006001d7202 */ /* 0x000fe20000000f00 */
[----:B------:R-:W-:-:S07]  /*5c90*/  IMAD.MOV.U32 R28, RZ, RZ, -0x1 ;  /* 0xffffffffff1c7424 */ /* 0x000fce00078e00ff */
[----:B0-2-4-:R-:W-:Y:S05]  /*5ca0*/  WARPSYNC.COLLECTIVE R28, `(.L_x_12519) ;  /* 0x000000001c087348 */ /* 0x015fea0003c00000 */
[----:B0-----:R0:W1:Y:S02]  /*5cb0*/  SHFL.IDX P0, R28, R32, R29, R0 ;  /* 0x0000001d201c7389 */ /* 0x0010640000000000 */
[----:B012-4-:R-:W-:Y:S05]  /*5cc0*/  ENDCOLLECTIVE ;  /* 0x000000000000791b */ /* 0x017fea0003800000 */
.L_x_12519:
[----:B------:R-:W-:Y:S05]  /*5cd0*/  BSYNC B2 ;  /* 0x0000000000027941 */ /* 0x000fea0003800000 */
.L_x_12518:
[----:B------:R-:W-:Y:S05]  /*5ce0*/  BRA `(.L_x_12520) ;  /* 0xffffffcc00087947 */ /* 0x000fea000383ffff */
.L_x_12365:
[----:B------:R-:W-:Y:S01]  /*5cf0*/  BSSY B2, `(.L_x_12521) ;  /* 0x0000006000027945 */ /* 0x000fe20003800000 */
[----:B------:R-:W-:Y:S02]  /*5d00*/  IMAD.MOV.U32 R29, RZ, RZ, R5 ;  /* 0x000000ffff1d7224 */ /* 0x000fe400078e0005 */
[----:B------:R-:W-:-:S07]  /*5d10*/  IMAD.MOV.U32 R28, RZ, RZ, -0x1 ;  /* 0xffffffffff1c7424 */ /* 0x000fce00078e00ff */
[----:B0-2-4-:R-:W-:Y:S05]  /*5d20*/  WARPSYNC.COLLECTIVE R28, `(.L_x_12522) ;  /* 0x000000001c087348 */ /* 0x015fea0003c00000 */
[----:B0-----:R0:W1:Y:S02]  /*5d30*/  SHFL.IDX P0, R28, R32, R29, R0 ;  /* 0x0000001d201c7389 */ /* 0x0010640000000000 */
[----:B012-4-:R-:W-:Y:S05]  /*5d40*/  ENDCOLLECTIVE ;  /* 0x000000000000791b */ /* 0x017fea0003800000 */
.L_x_12522:
[----:B------:R-:W-:Y:S05]  /*5d50*/  BSYNC B2 ;  /* 0x0000000000027941 */ /* 0x000fea0003800000 */
.L_x_12521:
[----:B------:R-:W-:Y:S05]  /*5d60*/  BRA `(.L_x_12523) ;  /* 0xffffffcc00007947 */ /* 0x000fea000383ffff */
.L_x_12367:
[----:B------:R-:W-:Y:S01]  /*5d70*/  BSSY B2, `(.L_x_12524) ;  /* 0x0000006000027945 */ /* 0x000fe20003800000 */
[----:B------:R-:W-:Y:S01]  /*5d80*/  MOV R29, R4 ;  /* 0x00000004001d7202 */ /* 0x000fe20000000f00 */
[----:B------:R-:W-:-:S07]  /*5d90*/  IMAD.MOV.U32 R28, RZ, RZ, -0x1 ;  /* 0xffffffffff1c7424 */ /* 0x000fce00078e00ff */
[----:B0-2-4-:R-:W-:Y:S05]  /*5da0*/  WARPSYNC.COLLECTIVE R28, `(.L_x_12525) ;  /* 0x000000001c087348 */ /* 0x015fea0003c00000 */
[----:B0-----:R0:W1:Y:S02]  /*5db0*/  SHFL.IDX P0, R28, R32, R29, R0 ;  /* 0x0000001d201c7389 */ /* 0x0010640000000000 */
[----:B012-4-:R-:W-:Y:S05]  /*5dc0*/  ENDCOLLECTIVE ;  /* 0x000000000000791b */ /* 0x017fea0003800000 */
.L_x_12525:
[----:B------:R-:W-:Y:S05]  /*5dd0*/  BSYNC B2 ;  /* 0x0000000000027941 */ /* 0x000fea0003800000 */
.L_x_12524:
[----:B------:R-:W-:Y:S05]  /*5de0*/  BRA `(.L_x_12526) ;  /* 0xffffffc800f87947 */ /* 0x000fea000383ffff */
.L_x_12369:
[----:B------:R-:W-:Y:S01]  /*5df0*/  BSSY B2, `(.L_x_12527) ;  /* 0x0000006000027945 */ /* 0x000fe20003800000 */
[----:B------:R-:W-:Y:S02]  /*5e00*/  IMAD.MOV.U32 R29, RZ, RZ, R3 ;  /* 0x000000ffff1d7224 */ /* 0x000fe400078e0003 */
[----:B------:R-:W-:-:S07]  /*5e10*/  IMAD.MOV.U32 R28, RZ, RZ, -0x1 ;  /* 0xffffffffff1c7424 */ /* 0x000fce00078e00ff */
[----:B0-2-4-:R-:W-:Y:S05]  /*5e20*/  WARPSYNC.COLLECTIVE R28, `(.L_x_12528) ;  /* 0x000000001c087348 */ /* 0x015fea0003c00000 */
[----:B0-----:R0:W1:Y:S02]  /*5e30*/  SHFL.IDX P0, R28, R32, R29, R0 ;  /* 0x0000001d201c7389 */ /* 0x0010640000000000 */
[----:B012-4-:R-:W-:Y:S05]  /*5e40*/  ENDCOLLECTIVE ;  /* 0x000000000000791b */ /* 0x017fea0003800000 */
.L_x_12528:
[----:B------:R-:W-:Y:S05]  /*5e50*/  BSYNC B2 ;  /* 0x0000000000027941 */ /* 0x000fea0003800000 */
.L_x_12527:
[----:B------:R-:W-:Y:S05]  /*5e60*/  BRA `(.L_x_12529) ;  /* 0xffffffc800f07947 */ /* 0x000fea000383ffff */
.L_x_12371:
[----:B------:R-:W-:Y:S01]  /*5e70*/  BSSY B2, `(.L_x_12530) ;  /* 0x0000006000027945 */ /* 0x000fe20003800000 */
[----:B------:R-:W-:Y:S01]  /*5e80*/  MOV R29, R2 ;  /* 0x00000002001d7202 */ /* 0x000fe20000000f00 */
[----:B------:R-:W-:-:S07]  /*5e90*/  IMAD.MOV.U32 R28, RZ, RZ, -0x1 ;  /* 0xffffffffff1c7424 */ /* 0x000fce00078e00ff */
[----:B0-2-4-:R-:W-:Y:S05]  /*5ea0*/  WARPSYNC.COLLECTIVE R28, `(.L_x_12531) ;  /* 0x000000001c087348 */ /* 0x015fea0003c00000 */
[----:B0-----:R0:W1:Y:S02]  /*5eb0*/  SHFL.IDX P0, R28, R32, R29, R0 ;  /* 0x0000001d201c7389 */ /* 0x0010640000000000 */
[----:B012-4-:R-:W-:Y:S05]  /*5ec0*/  ENDCOLLECTIVE ;  /* 0x000000000000791b */ /* 0x017fea0003800000 */
.L_x_12531:
[----:B------:R-:W-:Y:S05]  /*5ed0*/  BSYNC B2 ;  /* 0x0000000000027941 */ /* 0x000fea0003800000 */
.L_x_12530:
[----:B------:R-:W-:Y:S05]  /*5ee0*/  BRA `(.L_x_12532) ;  /* 0xffffffc800e87947 */ /* 0x000fea000383ffff */
.L_x_12394:
[----:B------:R-:W-:Y:S01]  /*5ef0*/  BSSY B1, `(.L_x_12533) ;  /* 0x0000006000017945 */ /* 0x000fe20003800000 */
[----:B------:R-:W-:Y:S02]  /*5f00*/  IMAD.MOV.U32 R29, RZ, RZ, R27 ;  /* 0x000000ffff1d7224 */ /* 0x000fe400078e001b */
[----:B------:R-:W-:-:S07]  /*5f10*/  IMAD.MOV.U32 R28, RZ, RZ, -0x1 ;  /* 0xffffffffff1c7424 */ /* 0x000fce00078e00ff */
[----:B0---4-:R-:W-:Y:S05]  /*5f20*/  WARPSYNC.COLLECTIVE R28, `(.L_x_12534) ;  /* 0x000000001c087348 */ /* 0x011fea0003c00000 */
[----:B0-----:R0:W1:Y:S02]  /*5f30*/  SHFL.IDX P0, R28, R32, R29, R0 ;  /* 0x0000001d201c7389 */ /* 0x0010640000000000 */
[----:B01--4-:R-:W-:Y:S05]  /*5f40*/  ENDCOLLECTIVE ;  /* 0x000000000000791b */ /* 0x013fea0003800000 */
.L_x_12534:
[----:B------:R-:W-:Y:S05]  /*5f50*/  BSYNC B1 ;  /* 0x0000000000017941 */ /* 0x000fea0003800000 */
.L_x_12533:
[----:B------:R-:W-:Y:S05]  /*5f60*/  BRA `(.L_x_12535) ;  /* 0xffffffd800147947 */ /* 0x000fea000383ffff */
.L_x_12396:
[----:B------:R-:W-:Y:S01]  /*5f70*/  BSSY B1, `(.L_x_12536) ;  /* 0x0000006000017945 */ /* 0x000fe20003800000 */
[----:B------:R-:W-:Y:S01]  /*5f80*/  MOV R29, R16 ;  /* 0x00000010001d7202 */ /* 0x000fe20000000f00 */
[----:B------:R-:W-:-:S07]  /*5f90*/  IMAD.MOV.U32 R28, RZ, RZ, -0x1 ;  /* 0xffffffffff1c7424 */ /* 0x000fce00078e00ff */
[----:B0---4-:R-:W-:Y:S05]  /*5fa0*/  WARPSYNC.COLLECTIVE R28, `(.L_x_12537) ;  /* 0x000000001c087348 */ /* 0x011fea0003c00000 */
[----:B0-----:R0:W1:Y:S02]  /*5fb0*/  SHFL.IDX P0, R28, R32, R29, R0 ;  /* 0x0000001d201c7389 */ /* 0x0010640000000000 */
[----:B01--4-:R-:W-:Y:S05]  /*5fc0*/  ENDCOLLECTIVE ;  /* 0x000000000000791b */ /* 0x013fea0003800000 */
.L_x_12537:
[----:B------:R-:W-:Y:S05]  /*5fd0*/  BSYNC B1 ;  /* 0x0000000000017941 */ /* 0x000fea0003800000 */
.L_x_12536:
[----:B------:R-:W-:Y:S05]  /*5fe0*/  BRA `(.L_x_12538) ;  /* 0xffffffd800087947 */ /* 0x000fea000383ffff */
.L_x_12398:
[----:B------:R-:W-:Y:S01]  /*5ff0*/  BSSY B1, `(.L_x_12539) ;  /* 0x0000006000017945 */ /* 0x000fe20003800000 */
[----:B------:R-:W-:Y:S02]  /*6000*/  IMAD.MOV.U32 R29, RZ, RZ, R15 ;  /* 0x000000ffff1d7224 */ /* 0x000fe400078e000f */
[----:B------:R-:W-:-:S07]  /*6010*/  IMAD.MOV.U32 R28, RZ, RZ, -0x1 ;  /* 0xffffffffff1c7424 */ /* 0x000fce00078e00ff */
[----:B0---4-:R-:W-:Y:S05]  /*6020*/  WARPSYNC.COLLECTIVE R28, `(.L_x_12540) ;  /* 0x000000001c087348 */ /* 0x011fea0003c00000 */
[----:B0-----:R0:W1:Y:S02]  /*6030*/  SHFL.IDX P0, R28, R32, R29, R0 ;  /* 0x0000001d201c7389 */ /* 0x0010640000000000 */
[----:B01--4-:R-:W-:Y:S05]  /*6040*/  ENDCOLLECTIVE ;  /* 0x000000000000791b */ /* 0x013fea0003800000 */
.L_x_12540:
[----:B------:R-:W-:Y:S05]  /*6050*/  BSYNC B1 ;  /* 0x0000000000017941 */ /* 0x000fea0003800000 */
.L_x_12539:
[----:B------:R-:W-:Y:S05]  /*6060*/  BRA `(.L_x_12541) ;  /* 0xffffffd400fc7947 */ /* 0x000fea000383ffff */
.L_x_12400:
[----:B------:R-:W-:Y:S01]  /*6070*/  BSSY B1, `(.L_x_12542) ;  /* 0x0000006000017945 */ /* 0x000fe20003800000 */
[----:B------:R-:W-:Y:S01]  /*6080*/  MOV R29, R14 ;  /* 0x0000000e001d7202 */ /* 0x000fe20000000f00 */
[----:B------:R-:W-:-:S07]  /*6090*/  IMAD.MOV.U32 R28, RZ, RZ, -0x1 ;  /* 0xffffffffff1c7424 */ /* 0x000fce00078e00ff */
[----:B0---4-:R-:W-:Y:S05]  /*60a0*/  WARPSYNC.COLLECTIVE R28, `(.L_x_12543) ;  /* 0x000000001c087348 */ /* 0x011fea0003c00000 */
[----:B0-----:R0:W1:Y:S02]  /*60b0*/  SHFL.IDX P0, R28, R32, R29, R0 ;  /* 0x0000001d201c7389 */ /* 0x0010640000000000 */
[----:B01--4-:R-:W-:Y:S05]  /*60c0*/  ENDCOLLECTIVE ;  /* 0x000000000000791b */ /* 0x013fea0003800000 */
.L_x_12543:
[----:B------:R-:W-:Y:S05]  /*60d0*/  BSYNC B1 ;  /* 0x0000000000017941 */ /* 0x000fea0003800000 */
.L_x_12542:
[----:B------:R-:W-:Y:S05]  /*60e0*/  BRA `(.L_x_12544) ;  /* 0xffffffd400f07947 */ /* 0x000fea000383ffff */
.L_x_12402:
[----:B------:R-:W-:Y:S01]  /*60f0*/  BSSY B1, `(.L_x_12545) ;  /* 0x0000006000017945 */ /* 0x000fe20003800000 */
[----:B------:R-:W-:Y:S02]  /*6100*/  IMAD.MOV.U32 R29, RZ, RZ, R13 ;  /* 0x000000ffff1d7224 */ /* 0x000fe400078e000d */
[----:B------:R-:W-:-:S07]  /*6110*/  IMAD.MOV.U32 R28, RZ, RZ, -0x1 ;  /* 0xffffffffff1c7424 */ /* 0x000fce00078e00ff */
[----:B0---4-:R-:W-:Y:S05]  /*6120*/  WARPSYNC.COLLECTIVE R28, `(.L_x_12546) ;  /* 0x000000001c087348 */ /* 0x011fea0003c00000 */
[----:B0-----:R0:W1:Y:S02]  /*6130*/  SHFL.IDX P0, R28, R32, R29, R0 ;  /* 0x0000001d201c7389 */ /* 0x0010640000000000 */
[----:B01--4-:R-:W-:Y:S05]  /*6140*/  ENDCOLLECTIVE ;  /* 0x000000000000791b */ /* 0x013fea0003800000 */
.L_x_12546:
[----:B------:R-:W-:Y:S05]  /*6150*/  BSYNC B1 ;  /* 0x0000000000017941 */ /* 0x000fea0003800000 */
.L_x_12545:
[----:B------:R-:W-:Y:S05]  /*6160*/  BRA `(.L_x_12547) ;  /* 0xffffffd400e47947 */ /* 0x000fea000383ffff */
.L_x_12404:
[----:B------:R-:W-:Y:S01]  /*6170*/  BSSY B1, `(.L_x_12548) ;  /* 0x0000006000017945 */ /* 0x000fe20003800000 */
[----:B------:R-:W-:Y:S01]  /*6180*/  MOV R29, R12 ;  /* 0x0000000c001d7202 */ /* 0x000fe20000000f00 */
[----:B------:R-:W-:-:S07]  /*6190*/  IMAD.MOV.U32 R28, RZ, RZ, -0x1 ;  /* 0xffffffffff1c7424 */ /* 0x000fce00078e00ff */
[----:B0---4-:R-:W-:Y:S05]  /*61a0*/  WARPSYNC.COLLECTIVE R28, `(.L_x_12549) ;  /* 0x000000001c087348 */ /* 0x011fea0003c00000 */
[----:B0-----:R0:W1:Y:S02]  /*61b0*/  SHFL.IDX P0, R28, R32, R29, R0 ;  /* 0x0000001d201c7389 */ /* 0x0010640000000000 */
[----:B01--4-:R-:W-:Y:S05]  /*61c0*/  ENDCOLLECTIVE ;  /* 0x000000000000791b */ /* 0x013fea0003800000 */
.L_x_12549:
[----:B------:R-:W-:Y:S05]  /*61d0*/  BSYNC B1 ;  /* 0x0000000000017941 */ /* 0x000fea0003800000 */
.L_x_12548:
[----:B------:R-:W-:Y:S05]  /*61e0*/  BRA `(.L_x_12550) ;  /* 0xffffffd400e07947 */ /* 0x000fea000383ffff */
.L_x_12406:
[----:B------:R-:W-:Y:S01]  /*61f0*/  BSSY B1, `(.L_x_12551) ;  /* 0x0000006000017945 */ /* 0x000fe20003800000 */
[----:B------:R-:W-:Y:S02]  /*6200*/  IMAD.MOV.U32 R29, RZ, RZ, R11 ;  /* 0x000000ffff1d7224 */ /* 0x000fe400078e000b */
[----:B------:R-:W-:-:S07]  /*6210*/  IMAD.MOV.U32 R28, RZ, RZ, -0x1 ;  /* 0xffffffffff1c7424 */ /* 0x000fce00078e00ff */
[----:B0---4-:R-:W-:Y:S05]  /*6220*/  WARPSYNC.COLLECTIVE R28, `(.L_x_12552) ;  /* 0x000000001c087348 */ /* 0x011fea0003c00000 */
[----:B0-----:R0:W1:Y:S02]  /*6230*/  SHFL.IDX P0, R28, R32, R29, R0 ;  /* 0x0000001d201c7389 */ /* 0x0010640000000000 */
[----:B01--4-:R-:W-:Y:S05]  /*6240*/  ENDCOLLECTIVE ;  /* 0x000000000000791b */ /* 0x013fea0003800000 */
.L_x_12552:
[----:B------:R-:W-:Y:S05]  /*6250*/  BSYNC B1 ;  /* 0x0000000000017941 */ /* 0x000fea0003800000 */
.L_x_12551:
[----:B------:R-:W-:Y:S05]  /*6260*/  BRA `(.L_x_12553) ;  /* 0xffffffd400d87947 */ /* 0x000fea000383ffff */
.L_x_12408:
[----:B------:R-:W-:Y:S01]  /*6270*/  BSSY B1, `(.L_x_12554) ;  /* 0x0000006000017945 */ /* 0x000fe20003800000 */
[----:B------:R-:W-:Y:S01]  /*6280*/  MOV R29, R10 ;  /* 0x0000000a001d7202 */ /* 0x000fe20000000f00 */
[----:B------:R-:W-:-:S07]  /*6290*/  IMAD.MOV.U32 R28, RZ, RZ, -0x1 ;  /* 0xffffffffff1c7424 */ /* 0x000fce00078e00ff */
[----:B0---4-:R-:W-:Y:S05]  /*62a0*/  WARPSYNC.COLLECTIVE R28, `(.L_x_12555) ;  /* 0x000000001c087348 */ /* 0x011fea0003c00000 */
[----:B0-----:R0:W1:Y:S02]  /*62b0*/  SHFL.IDX P0, R28, R32, R29, R0 ;  /* 0x0000001d201c7389 */ /* 0x0010640000000000 */
[----:B01--4-:R-:W-:Y:S05]  /*62c0*/  ENDCOLLECTIVE ;  /* 0x000000000000791b */ /* 0x013fea0003800000 */
.L_x_12555:
[----:B------:R-:W-:Y:S05]  /*62d0*/  BSYNC B1 ;  /* 0x0000000000017941 */ /* 0x000fea0003800000 */
.L_x_12554:
[----:B------:R-:W-:Y:S05]  /*62e0*/  BRA `(.L_x_12556) ;  /* 0xffffffd400d07947 */ /* 0x000fea000383ffff */
.L_x_12410:
[----:B------:R-:W-:Y:S01]  /*62f0*/  BSSY B1, `(.L_x_12557) ;  /* 0x0000006000017945 */ /* 0x000fe20003800000 */
[----:B------:R-:W-:Y:S02]  /*6300*/  IMAD.MOV.U32 R29, RZ, RZ, R9 ;  /* 0x000000ffff1d7224 */ /* 0x000fe400078e0009 */
[----:B------:R-:W-:-:S07]  /*6310*/  IMAD.MOV.U32 R28, RZ, RZ, -0x1 ;  /* 0xffffffffff1c7424 */ /* 0x000fce00078e00ff */
[----:B0---4-:R-:W-:Y:S05]  /*6320*/  WARPSYNC.COLLECTIVE R28, `(.L_x_12558) ;  /* 0x000000001c087348 */ /* 0x011fea0003c00000 */
[----:B0-----:R0:W1:Y:S02]  /*6330*/  SHFL.IDX P0, R28, R32, R29, R0 ;  /* 0x0000001d201c7389 */ /* 0x0010640000000000 */
[----:B01--4-:R-:W-:Y:S05]  /*6340*/  ENDCOLLECTIVE ;  /* 0x000000000000791b */ /* 0x013fea0003800000 */
.L_x_12558:
[----:B------:R-:W-:Y:S05]  /*6350*/  BSYNC B1 ;  /* 0x0000000000017941 */ /* 0x000fea0003800000 */
.L_x_12557:
[----:B------:R-:W-:Y:S05]  /*6360*/  BRA `(.L_x_12559) ;  /* 0xffffffd400c87947 */ /* 0x000fea000383ffff */
.L_x_12412:
[----:B------:R-:W-:Y:S01]  /*6370*/  BSSY B1, `(.L_x_12560) ;  /* 0x0000006000017945 */ /* 0x000fe20003800000 */
[----:B------:R-:W-:Y:S01]  /*6380*/  MOV R29, R8 ;  /* 0x00000008001d7202 */ /* 0x000fe20000000f00 */
[----:B------:R-:W-:-:S07]  /*6390*/  IMAD.MOV.U32 R28, RZ, RZ, -0x1 ;  /* 0xffffffffff1c7424 */ /* 0x000fce00078e00ff */
[----:B0---4-:R-:W-:Y:S05]  /*63a0*/  WARPSYNC.COLLECTIVE R28, `(.L_x_12561) ;  /* 0x000000001c087348 */ /* 0x011fea0003c00000 */
[----:B0-----:R0:W1:Y:S02]  /*63b0*/  SHFL.IDX P0, R28, R32, R29, R0 ;  /* 0x0000001d201c7389 */ /* 0x0010640000000000 */
[----:B01--4-:R-:W-:Y:S05]  /*63c0*/  ENDCOLLECTIVE ;  /* 0x000000000000791b */ /* 0x013fea0003800000 */
.L_x_12561:
[----:B------:R-:W-:Y:S05]  /*63d0*/  BSYNC B1 ;  /* 0x0000000000017941 */ /* 0x000fea0003800000 */
.L_x_12560:
[----:B------:R-:W-:Y:S05]  /*63e0*/  BRA `(.L_x_12562) ;  /* 0xffffffd400c07947 */ /* 0x000fea000383ffff */
.L_x_12414:
[----:B------:R-:W-:Y:S01]  /*63f0*/  BSSY B1, `(.L_x_12563) ;  /* 0x0000006000017945 */ /* 0x000fe20003800000 */
[----:B------:R-:W-:Y:S02]  /*6400*/  IMAD.MOV.U32 R29, RZ, RZ, R7 ;  /* 0x000000ffff1d7224 */ /* 0x000fe400078e0007 */
[----:B------:R-:W-:-:S07]  /*6410*/  IMAD.MOV.U32 R28, RZ, RZ, -0x1 ;  /* 0xffffffffff1c7424 */ /* 0x000fce00078e00ff */
[----:B0---4-:R-:W-:Y:S05]  /*6420*/  WARPSYNC.COLLECTIVE R28, `(.L_x_12564) ;  /* 0x000000001c087348 */ /* 0x011fea0003c00000 */
[----:B0-----:R0:W1:Y:S02]  /*6430*/  SHFL.IDX P0, R28, R32, R29, R0 ;  /* 0x0000001d201c7389 */ /* 0x0010640000000000 */
[----:B01--4-:R-:W-:Y:S05]  /*6440*/  ENDCOLLECTIVE ;  /* 0x000000000000791b */ /* 0x013fea0003800000 */
.L_x_12564:
[----:B------:R-:W-:Y:S05]  /*6450*/  BSYNC B1 ;  /* 0x0000000000017941 */ /* 0x000fea0003800000 */
.L_x_12563:
[----:B------:R-:W-:Y:S05]  /*6460*/  BRA `(.L_x_12565) ;  /* 0xffffffd400b87947 */ /* 0x000fea000383ffff */
.L_x_12416:
[----:B------:R-:W-:Y:S01]  /*6470*/  BSSY B1, `(.L_x_12566) ;  /* 0x0000006000017945 */ /* 0x000fe20003800000 */
[----:B------:R-:W-:Y:S01]  /*6480*/  MOV R29, R6 ;  /* 0x00000006001d7202 */ /* 0x000fe20000000f00 */
[----:B------:R-:W-:-:S07]  /*6490*/  IMAD.MOV.U32 R28, RZ, RZ, -0x1 ;  /* 0xffffffffff1c7424 */ /* 0x000fce00078e00ff */
[----:B0---4-:R-:W-:Y:S05]  /*64a0*/  WARPSYNC.COLLECTIVE R28, `(.L_x_12567) ;  /* 0x000000001c087348 */ /* 0x011fea0003c00000 */
[----:B0-----:R0:W1:Y:S02]  /*64b0*/  SHFL.IDX P0, R28, R32, R29, R0 ;  /* 0x0000001d201c7389 */ /* 0x0010640000000000 */
[----:B01--4-:R-:W-:Y:S05]  /*64c0*/  ENDCOLLECTIVE ;  /* 0x000000000000791b */ /* 0x013fea0003800000 */
.L_x_12567:
[----:B------:R-:W-:Y:S05]  /*64d0*/  BSYNC B1 ;  /* 0x0000000000017941 */ /* 0x000fea0003800000 */
.L_x_12566:
[----:B------:R-:W-:Y:S05]  /*64e0*/  BRA `(.L_x_12568) ;  /* 0xffffffd400b07947 */ /* 0x000fea000383ffff */
.L_x_12418:
[----:B------:R-:W-:Y:S01]  /*64f0*/  BSSY B1, `(.L_x_12569) ;  /* 0x0000006000017945 */ /* 0x000fe20003800000 */
[----:B------:R-:W-:Y:S02]  /*6500*/  IMAD.MOV.U32 R29, RZ, RZ, R5 ;  /* 0x000000ffff1d7224 */ /* 0x000fe400078e0005 */
[----:B------:R-:W-:-:S07]  /*6510*/  IMAD.MOV.U32 R28, RZ, RZ, -0x1 ;  /* 0xffffffffff1c7424 */ /* 0x000fce00078e00ff */
[----:B0---4-:R-:W-:Y:S05]  /*6520*/  WARPSYNC.COLLECTIVE R28, `(.L_x_12570) ;  /* 0x000000001c087348 */ /* 0x011fea0003c00000 */
[----:B0-----:R0:W1:Y:S02]  /*6530*/  SHFL.IDX P0, R28, R32, R29, R0 ;  /* 0x0000001d201c7389 */ /* 0x0010640000000000 */
[----:B01--4-:R-:W-:Y:S05]  /*6540*/  ENDCOLLECTIVE ;  /* 0x000000000000791b */ /* 0x013fea0003800000 */
.L_x_12570:
[----:B------:R-:W-:Y:S05]  /*6550*/  BSYNC B1 ;  /* 0x0000000000017941 */ /* 0x000fea0003800000 */
.L_x_12569:
[----:B------:R-:W-:Y:S05]  /*6560*/  BRA `(.L_x_12571) ;  /* 0xffffffd400a87947 */ /* 0x000fea000383ffff */
.L_x_12420:
[----:B------:R-:W-:Y:S01]  /*6570*/  BSSY B1, `(.L_x_12572) ;  /* 0x0000006000017945 */ /* 0x000fe20003800000 */
[----:B------:R-:W-:Y:S01]  /*6580*/  MOV R29, R4 ;  /* 0x00000004001d7202 */ /* 0x000fe20000000f00 */
[----:B------:R-:W-:-:S07]  /*6590*/  IMAD.MOV.U32 R28, RZ, RZ, -0x1 ;  /* 0xffffffffff1c7424 */ /* 0x000fce00078e00ff */
[----:B0---4-:R-:W-:Y:S05]  /*65a0*/  WARPSYNC.COLLECTIVE R28, `(.L_x_12573) ;  /* 0x000000001c087348 */ /* 0x011fea0003c00000 */
[----:B0-----:R0:W1:Y:S02]  /*65b0*/  SHFL.IDX P0, R28, R32, R29, R0 ;  /* 0x0000001d201c7389 */ /* 0x0010640000000000 */
[----:B01--4-:R-:W-:Y:S05]  /*65c0*/  ENDCOLLECTIVE ;  /* 0x000000000000791b */ /* 0x013fea0003800000 */
.L_x_12573:
[----:B------:R-:W-:Y:S05]  /*65d0*/  BSYNC B1 ;  /* 0x0000000000017941 */ /* 0x000fea0003800000 */
.L_x_12572:
[----:B------:R-:W-:Y:S05]  /*65e0*/  BRA `(.L_x_12574) ;  /* 0xffffffd400a07947 */ /* 0x000fea000383ffff */
.L_x_12422:
[----:B------:R-:W-:Y:S01]  /*65f0*/  BSSY B1, `(.L_x_12575) ;  /* 0x0000006000017945 */ /* 0x000fe20003800000 */
[----:B------:R-:W-:Y:S02]  /*6600*/  IMAD.MOV.U32 R29, RZ, RZ, R3 ;  /* 0x000000ffff1d7224 */ /* 0x000fe400078e0003 */
[----:B------:R-:W-:-:S07]  /*6610*/  IMAD.MOV.U32 R28, RZ, RZ, -0x1 ;  /* 0xffffffffff1c7424 */ /* 0x000fce00078e00ff */
[----:B0---4-:R-:W-:Y:S05]  /*6620*/  WARPSYNC.COLLECTIVE R28, `(.L_x_12576) ;  /* 0x000000001c087348 */ /* 0x011fea0003c00000 */
[----:B0-----:R0:W1:Y:S02]  /*6630*/  SHFL.IDX P0, R28, R32, R29, R0 ;  /* 0x0000001d201c7389 */ /* 0x0010640000000000 */
[----:B01--4-:R-:W-:Y:S05]  /*6640*/  ENDCOLLECTIVE ;  /* 0x000000000000791b */ /* 0x013fea0003800000 */
.L_x_12576:
[----:B------:R-:W-:Y:S05]  /*6650*/  BSYNC B1 ;  /* 0x0000000000017941 */ /* 0x000fea0003800000 */
.L_x_12575:
[----:B------:R-:W-:Y:S05]  /*6660*/  BRA `(.L_x_12577) ;  /* 0xffffffd400987947 */ /* 0x000fea000383ffff */
.L_x_12424:
[----:B------:R-:W-:Y:S01]  /*6670*/  BSSY B1, `(.L_x_12578) ;  /* 0x0000006000017945 */ /* 0x000fe20003800000 */
[----:B------:R-:W-:Y:S01]  /*6680*/  MOV R29, R2 ;  /* 0x00000002001d7202 */ /* 0x000fe20000000f00 */
[----:B------:R-:W-:-:S07]  /*6690*/  IMAD.MOV.U32 R28, RZ, RZ, -0x1 ;  /* 0xffffffffff1c7424 */ /* 0x000fce00078e00ff */
[----:B0---4-:R-:W-:Y:S05]  /*66a0*/  WARPSYNC.COLLECTIVE R28, `(.L_x_12579) ;  /* 0x000000001c087348 */ /* 0x011fea0003c00000 */
[----:B0-----:R0:W1:Y:S02]  /*66b0*/  SHFL.IDX P0, R28, R32, R29, R0 ;  /* 0x0000001d201c7389 */ /* 0x0010640000000000 */
[----:B01--4-:R-:W-:Y:S05]  /*66c0*/  ENDCOLLECTIVE ;  /* 0x000000000000791b */ /* 0x013fea0003800000 */
.L_x_12579:
[----:B------:R-:W-:Y:S05]  /*66d0*/  BSYNC B1 ;  /* 0x0000000000017941 */ /* 0x000fea0003800000 */
.L_x_12578:
[----:B------:R-:W-:Y:S05]  /*66e0*/  BRA `(.L_x_12580) ;  /* 0xffffffd400907947 */ /* 0x000fea000383ffff */
.L_x_12445:
[----:B------:R-:W-:Y:S02]  /*66f0*/  IMAD.MOV.U32 R28, RZ, RZ, -0x1 ;  /* 0xffffffffff1c7424 */ /* 0x000fe400078e00ff */
[----:B------:R-:W-:-:S07]  /*6700*/  IMAD.MOV.U32 R29, RZ, RZ, R27 ;  /* 0x000000ffff1d7224 */ /* 0x000fce00078e001b */
[----:B0---4-:R-:W-:Y:S05]  /*6710*/  WARPSYNC.COLLECTIVE R28, `(.L_x_12581) ;  /* 0x000000001c087348 */ /* 0x011fea0003c00000 */
[----:B0-----:R0:W1:Y:S02]  /*6720*/  SHFL.IDX P0, R28, R32, R29, R0 ;  /* 0x0000001d201c7389 */ /* 0x0010640000000000 */
[----:B01--4-:R-:W-:Y:S05]  /*6730*/  ENDCOLLECTIVE ;  /* 0x000000000000791b */ /* 0x013fea0003800000 */
.L_x_12581:
[----:B------:R-:W-:Y:S01]  /*6740*/  MOV R57, R28 ;  /* 0x0000001c00397202 */ /* 0x000fe20000000f00 */
[----:B------:R-:W-:Y:S06]  /*6750*/  BRA `(.L_x_12582) ;  /* 0xffffffe000b07947 */ /* 0x000fec000383ffff */
.L_x_12447:
[----:B------:R-:W-:Y:S01]  /*6760*/  BSSY B0, `(.L_x_12583) ;  /* 0x0000006000007945 */ /* 0x000fe20003800000 */
[----:B------:R-:W-:Y:S02]  /*6770*/  IMAD.MOV.U32 R29, RZ, RZ, R16 ;  /* 0x000000ffff1d7224 */ /* 0x000fe400078e0010 */
[----:B------:R-:W-:-:S07]  /*6780*/  IMAD.MOV.U32 R28, RZ, RZ, -0x1 ;  /* 0xffffffffff1c7424 */ /* 0x000fce00078e00ff */
[----:B0---4-:R-:W-:Y:S05]  /*6790*/  WARPSYNC.COLLECTIVE R28, `(.L_x_12584) ;  /* 0x000000001c087348 */ /* 0x011fea0003c00000 */
[----:B0-----:R0:W1:Y:S02]  /*67a0*/  SHFL.IDX P0, R28, R32, R29, R0 ;  /* 0x0000001d201c7389 */ /* 0x0010640000000000 */
[----:B01--4-:R-:W-:Y:S05]  /*67b0*/  ENDCOLLECTIVE ;  /* 0x000000000000791b */ /* 0x013fea0003800000 */
.L_x_12584:
[----:B------:R-:W-:Y:S05]  /*67c0*/  BSYNC B0 ;  /* 0x0000000000007941 */ /* 0x000fea0003800000 */
.L_x_12583:
[----:B------:R-:W-:Y:S05]  /*67d0*/  BRA `(.L_x_12585) ;  /* 0xffffffe000a47947 */ /* 0x000fea000383ffff */
.L_x_12449:
[----:B------:R-:W-:Y:S01]  /*67e0*/  BSSY B0, `(.L_x_12586) ;  /* 0x0000006000007945 */ /* 0x000fe20003800000 */
[----:B------:R-:W-:Y:S01]  /*67f0*/  IMAD.MOV.U32 R29, RZ, RZ, R15 ;  /* 0x000000ffff1d7224 */ /* 0x000fe200078e000f */
[----:B------:R-:W-:-:S07]  /*6800*/  MOV R28, 0xffffffff ;  /* 0xffffffff001c7802 */ /* 0x000fce0000000f00 */
[----:B0---4-:R-:W-:Y:S05]  /*6810*/  WARPSYNC.COLLECTIVE R28, `(.L_x_12587) ;  /* 0x000000001c087348 */ /* 0x011fea0003c00000 */
[----:B0-----:R0:W1:Y:S02]  /*6820*/  SHFL.IDX P0, R28, R32, R29, R0 ;  /* 0x0000001d201c7389 */ /* 0x0010640000000000 */
[----:B01--4-:R-:W-:Y:S05]  /*6830*/  ENDCOLLECTIVE ;  /* 0x000000000000791b */ /* 0x013fea0003800000 */
.L_x_12587:
[----:B------:R-:W-:Y:S05]  /*6840*/  BSYNC B0 ;  /* 0x0000000000007941 */ /* 0x000fea0003800000 */
.L_x_12586:
[----:B------:R-:W-:Y:S05]  /*6850*/  BRA `(.L_x_12588) ;  /* 0xffffffe000987947 */ /* 0x000fea000383ffff */
.L_x_12451:
[----:B------:R-:W-:Y:S01]  /*6860*/  BSSY B0, `(.L_x_12589) ;  /* 0x0000006000007945 */ /* 0x000fe20003800000 */
[----:B------:R-:W-:Y:S02]  /*6870*/  IMAD.MOV.U32 R29, RZ, RZ, R14 ;  /* 0x000000ffff1d7224 */ /* 0x000fe400078e000e */
[----:B------:R-:W-:-:S07]  /*6880*/  IMAD.MOV.U32 R28, RZ, RZ, -0x1 ;  /* 0xffffffffff1c7424 */ /* 0x000fce00078e00ff */
[----:B0---4-:R-:W-:Y:S05]  /*6890*/  WARPSYNC.COLLECTIVE R28, `(.L_x_12590) ;  /* 0x000000001c087348 */ /* 0x011fea0003c00000 */
[----:B0-----:R0:W1:Y:S02]  /*68a0*/  SHFL.IDX P0, R28, R32, R29, R0 ;  /* 0x0000001d201c7389 */ /* 0x0010640000000000 */
[----:B01--4-:R-:W-:Y:S05]  /*68b0*/  ENDCOLLECTIVE ;  /* 0x000000000000791b */ /* 0x013fea0003800000 */
.L_x_12590:
[----:B------:R-:W-:Y:S05]  /*68c0*/  BSYNC B0 ;  /* 0x0000000000007941 */ /* 0x000fea0003800000 */
.L_x_12589:
[----:B------:R-:W-:Y:S05]  /*68d0*/  BRA `(.L_x_12591) ;  /* 0xffffffe0008c7947 */ /* 0x000fea000383ffff */
.L_x_12453:
[----:B------:R-:W-:Y:S01]  /*68e0*/  BSSY B0, `(.L_x_12592) ;  /* 0x0000006000007945 */ /* 0x000fe20003800000 */
[----:B------:R-:W-:Y:S01]  /*68f0*/  IMAD.MOV.U32 R29, RZ, RZ, R13 ;  /* 0x000000ffff1d7224 */ /* 0x000fe200078e000d */
[----:B------:R-:W-:-:S07]  /*6900*/  MOV R28, 0xffffffff ;  /* 0xffffffff001c7802 */ /* 0x000fce0000000f00 */
[----:B0---4-:R-:W-:Y:S05]  /*6910*/  WARPSYNC.COLLECTIVE R28, `(.L_x_12593) ;  /* 0x000000001c087348 */ /* 0x011fea0003c00000 */
[----:B0-----:R0:W1:Y:S02]  /*6920*/  SHFL.IDX P0, R28, R32, R29, R0 ;  /* 0x0000001d201c7389 */ /* 0x0010640000000000 */
[----:B01--4-:R-:W-:Y:S05]  /*6930*/  ENDCOLLECTIVE ;  /* 0x000000000000791b */ /* 0x013fea0003800000 */
.L_x_12593:
[----:B------:R-:W-:Y:S05]  /*6940*/  BSYNC B0 ;  /* 0x0000000000007941 */ /* 0x000fea0003800000 */
.L_x_12592:
[----:B------:R-:W-:Y:S05]  /*6950*/  BRA `(.L_x_12594) ;  /* 0xffffffe000887947 */ /* 0x000fea000383ffff */
.L_x_12455:
[----:B------:R-:W-:Y:S01]  /*6960*/  BSSY B0, `(.L_x_12595) ;  /* 0x0000006000007945 */ /* 0x000fe20003800000 */
[----:B------:R-:W-:Y:S02]  /*6970*/  IMAD.MOV.U32 R29, RZ, RZ, R12 ;  /* 0x000000ffff1d7224 */ /* 0x000fe400078e000c */
[----:B------:R-:W-:-:S07]  /*6980*/  IMAD.MOV.U32 R28, RZ, RZ, -0x1 ;  /* 0xffffffffff1c7424 */ /* 0x000fce00078e00ff */
[----:B0---4-:R-:W-:Y:S05]  /*6990*/  WARPSYNC.COLLECTIVE R28, `(.L_x_12596) ;  /* 0x000000001c087348 */ /* 0x011fea0003c00000 */
[----:B0-----:R0:W1:Y:S02]  /*69a0*/  SHFL.IDX P0, R28, R32, R29, R0 ;  /* 0x0000001d201c7389 */ /* 0x0010640000000000 */
[----:B01--4-:R-:W-:Y:S05]  /*69b0*/  ENDCOLLECTIVE ;  /* 0x000000000000791b */ /* 0x013fea0003800000 */
.L_x_12596:
[----:B------:R-:W-:Y:S05]  /*69c0*/  BSYNC B0 ;  /* 0x0000000000007941 */ /* 0x000fea0003800000 */
.L_x_12595:
[----:B------:R-:W-:Y:S05]  /*69d0*/  BRA `(.L_x_12597) ;  /* 0xffffffe000807947 */ /* 0x000fea000383ffff */
.L_x_12457:
[----:B------:R-:W-:Y:S01]  /*69e0*/  BSSY B0, `(.L_x_12598) ;  /* 0x0000006000007945 */ /* 0x000fe20003800000 */
[----:B------:R-:W-:Y:S01]  /*69f0*/  IMAD.MOV.U32 R29, RZ, RZ, R11 ;  /* 0x000000ffff1d7224 */ /* 0x000fe200078e000b */
[----:B------:R-:W-:-:S07]  /*6a00*/  MOV R28, 0xffffffff ;  /* 0xffffffff001c7802 */ /* 0x000fce0000000f00 */
[----:B0---4-:R-:W-:Y:S05]  /*6a10*/  WARPSYNC.COLLECTIVE R28, `(.L_x_12599) ;  /* 0x000000001c087348 */ /* 0x011fea0003c00000 */
[----:B0-----:R0:W1:Y:S02]  /*6a20*/  SHFL.IDX P0, R28, R32, R29, R0 ;  /* 0x0000001d201c7389 */ /* 0x0010640000000000 */
[----:B01--4-:R-:W-:Y:S05]  /*6a30*/  ENDCOLLECTIVE ;  /* 0x000000000000791b */ /* 0x013fea0003800000 */
.L_x_12599:
[----:B------:R-:W-:Y:S05]  /*6a40*/  BSYNC B0 ;  /* 0x0000000000007941 */ /* 0x000fea0003800000 */
.L_x_12598:
[----:B------:R-:W-:Y:S05]  /*6a50*/  BRA `(.L_x_12600) ;  /* 0xffffffe000787947 */ /* 0x000fea000383ffff */
.L_x_12459:
[----:B------:R-:W-:Y:S01]  /*6a60*/  BSSY B0, `(.L_x_12601) ;  /* 0x0000006000007945 */ /* 0x000fe20003800000 */
[----:B------:R-:W-:Y:S02]  /*6a70*/  IMAD.MOV.U32 R29, RZ, RZ, R10 ;  /* 0x000000ffff1d7224 */ /* 0x000fe400078e000a */
[----:B------:R-:W-:-:S07]  /*6a80*/  IMAD.MOV.U32 R28, RZ, RZ, -0x1 ;  /* 0xffffffffff1c7424 */ /* 0x000fce00078e00ff */
[----:B0---4-:R-:W-:Y:S05]  /*6a90*/  WARPSYNC.COLLECTIVE R28, `(.L_x_12602) ;  /* 0x000000001c087348 */ /* 0x011fea0003c00000 */
[----:B0-----:R0:W1:Y:S02]  /*6aa0*/  SHFL.IDX P0, R28, R32, R29, R0 ;  /* 0x0000001d201c7389 */ /* 0x0010640000000000 */
[----:B01--4-:R-:W-:Y:S05]  /*6ab0*/  ENDCOLLECTIVE ;  /* 0x000000000000791b */ /* 0x013fea0003800000 */
.L_x_12602:
[----:B------:R-:W-:Y:S05]  /*6ac0*/  BSYNC B0 ;  /* 0x0000000000007941 */ /* 0x000fea0003800000 */
.L_x_12601:
[----:B------:R-:W-:Y:S05]  /*6ad0*/  BRA `(.L_x_12603) ;  /* 0xffffffe000707947 */ /* 0x000fea000383ffff */
.L_x_12461:
[----:B------:R-:W-:Y:S01]  /*6ae0*/  BSSY B0, `(.L_x_12604) ;  /* 0x0000006000007945 */ /* 0x000fe20003800000 */
[----:B------:R-:W-:Y:S01]  /*6af0*/  IMAD.MOV.U32 R29, RZ, RZ, R9 ;  /* 0x000000ffff1d7224 */ /* 0x000fe200078e0009 */
[----:B------:R-:W-:-:S07]  /*6b00*/  MOV R28, 0xffffffff ;  /* 0xffffffff001c7802 */ /* 0x000fce0000000f00 */
[----:B0---4-:R-:W-:Y:S05]  /*6b10*/  WARPSYNC.COLLECTIVE R28, `(.L_x_12605) ;  /* 0x000000001c087348 */ /* 0x011fea0003c00000 */
[----:B0-----:R0:W1:Y:S02]  /*6b20*/  SHFL.IDX P0, R28, R32, R29, R0 ;  /* 0x0000001d201c7389 */ /* 0x0010640000000000 */
[----:B01--4-:R-:W-:Y:S05]  /*6b30*/  ENDCOLLECTIVE ;  /* 0x000000000000791b */ /* 0x013fea0003800000 */
.L_x_12605:
[----:B------:R-:W-:Y:S05]  /*6b40*/  BSYNC B0 ;  /* 0x0000000000007941 */ /* 0x000fea0003800000 */
.L_x_12604:
[----:B------:R-:W-:Y:S05]  /*6b50*/  BRA `(.L_x_12606) ;  /* 0xffffffe000687947 */ /* 0x000fea000383ffff */
.L_x_12463:
[----:B------:R-:W-:Y:S01]  /*6b60*/  BSSY B0, `(.L_x_12607) ;  /* 0x0000006000007945 */ /* 0x000fe20003800000 */
[----:B------:R-:W-:Y:S02]  /*6b70*/  IMAD.MOV.U32 R29, RZ, RZ, R8 ;  /* 0x000000ffff1d7224 */ /* 0x000fe400078e0008 */
[----:B------:R-:W-:-:S07]  /*6b80*/  IMAD.MOV.U32 R28, RZ, RZ, -0x1 ;  /* 0xffffffffff1c7424 */ /* 0x000fce00078e00ff */
[----:B0---4-:R-:W-:Y:S05]  /*6b90*/  WARPSYNC.COLLECTIVE R28, `(.L_x_12608) ;  /* 0x000000001c087348 */ /* 0x011fea0003c00000 */
[----:B0-----:R0:W1:Y:S02]  /*6ba0*/  SHFL.IDX P0, R28, R32, R29, R0 ;  /* 0x0000001d201c7389 */ /* 0x0010640000000000 */
[----:B01--4-:R-:W-:Y:S05]  /*6bb0*/  ENDCOLLECTIVE ;  /* 0x000000000000791b */ /* 0x013fea0003800000 */
.L_x_12608:
[----:B------:R-:W-:Y:S05]  /*6bc0*/  BSYNC B0 ;  /* 0x0000000000007941 */ /* 0x000fea0003800000 */
.L_x_12607:
[----:B------:R-:W-:Y:S05]  /*6bd0*/  BRA `(.L_x_12609) ;  /* 0xffffffe000607947 */ /* 0x000fea000383ffff */
.L_x_12465:
[----:B------:R-:W-:Y:S01]  /*6be0*/  BSSY B0, `(.L_x_12610) ;  /* 0x0000006000007945 */ /* 0x000fe20003800000 */
[----:B------:R-:W-:Y:S01]  /*6bf0*/  IMAD.MOV.U32 R29, RZ, RZ, R7 ;  /* 0x000000ffff1d7224 */ /* 0x000fe200078e0007 */
[----:B------:R-:W-:-:S07]  /*6c00*/  MOV R28, 0xffffffff ;  /* 0xffffffff001c7802 */ /* 0x000fce0000000f00 */
[----:B0---4-:R-:W-:Y:S05]  /*6c10*/  WARPSYNC.COLLECTIVE R28, `(.L_x_12611) ;  /* 0x000000001c087348 */ /* 0x011fea0003c00000 */
[----:B0-----:R0:W1:Y:S02]  /*6c20*/  SHFL.IDX P0, R28, R32, R29, R0 ;  /* 0x0000001d201c7389 */ /* 0x0010640000000000 */
[----:B01--4-:R-:W-:Y:S05]  /*6c30*/  ENDCOLLECTIVE ;  /* 0x000000000000791b */ /* 0x013fea0003800000 */
.L_x_12611:
[----:B------:R-:W-:Y:S05]  /*6c40*/  BSYNC B0 ;  /* 0x0000000000007941 */ /* 0x000fea0003800000 */
.L_x_12610:
[----:B------:R-:W-:Y:S05]  /*6c50*/  BRA `(.L_x_12612) ;  /* 0xffffffe000587947 */ /* 0x000fea000383ffff */
.L_x_12467:
[----:B------:R-:W-:Y:S01]  /*6c60*/  BSSY B0, `(.L_x_12613) ;  /* 0x0000006000007945 */ /* 0x000fe20003800000 */
[----:B------:R-:W-:Y:S02]  /*6c70*/  IMAD.MOV.U32 R29, RZ, RZ, R6 ;  /* 0x000000ffff1d7224 */ /* 0x000fe400078e0006 */
[----:B------:R-:W-:-:S07]  /*6c80*/  IMAD.MOV.U32 R28, RZ, RZ, -0x1 ;  /* 0xffffffffff1c7424 */ /* 0x000fce00078e00ff */
[----:B0---4-:R-:W-:Y:S05]  /*6c90*/  WARPSYNC.COLLECTIVE R28, `(.L_x_12614) ;  /* 0x000000001c087348 */ /* 0x011fea0003c00000 */
[----:B0-----:R0:W1:Y:S02]  /*6ca0*/  SHFL.IDX P0, R28, R32, R29, R0 ;  /* 0x0000001d201c7389 */ /* 0x0010640000000000 */
[----:B01--4-:R-:W-:Y:S05]  /*6cb0*/  ENDCOLLECTIVE ;  /* 0x000000000000791b */ /* 0x013fea0003800000 */
.L_x_12614:
[----:B------:R-:W-:Y:S05]  /*6cc0*/  BSYNC B0 ;  /* 0x0000000000007941 */ /* 0x000fea0003800000 */
.L_x_12613:
[----:B------:R-:W-:Y:S05]  /*6cd0*/  BRA `(.L_x_12615) ;  /* 0xffffffe000507947 */ /* 0x000fea000383ffff */
.L_x_12469:
[----:B------:R-:W-:Y:S01]  /*6ce0*/  BSSY B0, `(.L_x_12616) ;  /* 0x0000006000007945 */ /* 0x000fe20003800000 */
[----:B------:R-:W-:Y:S01]  /*6cf0*/  IMAD.MOV.U32 R29, RZ, RZ, R5 ;  /* 0x000000ffff1d7224 */ /* 0x000fe200078e0005 */
[----:B------:R-:W-:-:S07]  /*6d00*/  MOV R28, 0xffffffff ;  /* 0xffffffff001c7802 */ /* 0x000fce0000000f00 */
[----:B0---4-:R-:W-:Y:S05]  /*6d10*/  WARPSYNC.COLLECTIVE R28, `(.L_x_12617) ;  /* 0x000000001c087348 */ /* 0x011fea0003c00000 */
[----:B0-----:R0:W1:Y:S02]  /*6d20*/  SHFL.IDX P0, R28, R32, R29, R0 ;  /* 0x0000001d201c7389 */ /* 0x0010640000000000 */
[----:B01--4-:R-:W-:Y:S05]  /*6d30*/  ENDCOLLECTIVE ;  /* 0x000000000000791b */ /* 0x013fea0003800000 */
.L_x_12617:
[----:B------:R-:W-:Y:S05]  /*6d40*/  BSYNC B0 ;  /* 0x0000000000007941 */ /* 0x000fea0003800000 */
.L_x_12616:
[----:B------:R-:W-:Y:S05]  /*6d50*/  BRA `(.L_x_12618) ;  /* 0xffffffe000487947 */ /* 0x000fea000383ffff */
.L_x_12471:
[----:B------:R-:W-:Y:S01]  /*6d60*/  BSSY B0, `(.L_x_12619) ;  /* 0x0000006000007945 */ /* 0x000fe20003800000 */
[----:B------:R-:W-:Y:S02]  /*6d70*/  IMAD.MOV.U32 R29, RZ, RZ, R4 ;  /* 0x000000ffff1d7224 */ /* 0x000fe400078e0004 */
[----:B------:R-:W-:-:S07]  /*6d80*/  IMAD.MOV.U32 R28, RZ, RZ, -0x1 ;  /* 0xffffffffff1c7424 */ /* 0x000fce00078e00ff */
[----:B0---4-:R-:W-:Y:S05]  /*6d90*/  WARPSYNC.COLLECTIVE R28, `(.L_x_12620) ;  /* 0x000000001c087348 */ /* 0x011fea0003c00000 */
[----:B0-----:R0:W1:Y:S02]  /*6da0*/  SHFL.IDX P0, R28, R32, R29, R0 ;  /* 0x0000001d201c7389 */ /* 0x0010640000000000 */
[----:B01--4-:R-:W-:Y:S05]  /*6db0*/  ENDCOLLECTIVE ;  /* 0x000000000000791b */ /* 0x013fea0003800000 */
.L_x_12620:
[----:B------:R-:W-:Y:S05]  /*6dc0*/  BSYNC B0 ;  /* 0x0000000000007941 */ /* 0x000fea0003800000 */
.L_x_12619:
[----:B------:R-:W-:Y:S05]  /*6dd0*/  BRA `(.L_x_12621) ;  /* 0xffffffe000407947 */ /* 0x000fea000383ffff */
.L_x_12473:
[----:B------:R-:W-:Y:S01]  /*6de0*/  BSSY B0, `(.L_x_12622) ;  /* 0x0000006000007945 */ /* 0x000fe20003800000 */
[----:B------:R-:W-:Y:S01]  /*6df0*/  IMAD.MOV.U32 R29, RZ, RZ, R3 ;  /* 0x000000ffff1d7224 */ /* 0x000fe200078e0003 */
[----:B------:R-:W-:-:S07]  /*6e00*/  MOV R28, 0xffffffff ;  /* 0xffffffff001c7802 */ /* 0x000fce0000000f00 */
[----:B0---4-:R-:W-:Y:S05]  /*6e10*/  WARPSYNC.COLLECTIVE R28, `(.L_x_12623) ;  /* 0x000000001c087348 */ /* 0x011fea0003c00000 */
[----:B0-----:R0:W1:Y:S02]  /*6e20*/  SHFL.IDX P0, R28, R32, R29, R0 ;  /* 0x0000001d201c7389 */ /* 0x0010640000000000 */
[----:B01--4-:R-:W-:Y:S05]  /*6e30*/  ENDCOLLECTIVE ;  /* 0x000000000000791b */ /* 0x013fea0003800000 */
.L_x_12623:
[----:B------:R-:W-:Y:S05]  /*6e40*/  BSYNC B0 ;  /* 0x0000000000007941 */ /* 0x000fea0003800000 */
.L_x_12622:
[----:B------:R-:W-:Y:S05]  /*6e50*/  BRA `(.L_x_12624) ;  /* 0xffffffe000387947 */ /* 0x000fea000383ffff */
.L_x_12475:
[----:B------:R-:W-:Y:S01]  /*6e60*/  BSSY B0, `(.L_x_12625) ;  /* 0x0000006000007945 */ /* 0x000fe20003800000 */
[----:B------:R-:W-:Y:S02]  /*6e70*/  IMAD.MOV.U32 R29, RZ, RZ, R2 ;  /* 0x000000ffff1d7224 */ /* 0x000fe400078e0002 */
[----:B------:R-:W-:-:S07]  /*6e80*/  IMAD.MOV.U32 R28, RZ, RZ, -0x1 ;  /* 0xffffffffff1c7424 */ /* 0x000fce00078e00ff */
[----:B0---4-:R-:W-:Y:S05]  /*6e90*/  WARPSYNC.COLLECTIVE R28, `(.L_x_12626) ;  /* 0x000000001c087348 */ /* 0x011fea0003c00000 */
[----:B0-----:R0:W1:Y:S02]  /*6ea0*/  SHFL.IDX P0, R28, R32, R29, R0 ;  /* 0x0000001d201c7389 */ /* 0x0010640000000000 */
[----:B01--4-:R-:W-:Y:S05]  /*6eb0*/  ENDCOLLECTIVE ;  /* 0x000000000000791b */ /* 0x013fea0003800000 */
.L_x_12626:
[----:B------:R-:W-:Y:S05]  /*6ec0*/  BSYNC B0 ;  /* 0x0000000000007941 */ /* 0x000fea0003800000 */
.L_x_12625:
[----:B------:R-:W-:Y:S05]  /*6ed0*/  BRA `(.L_x_12627) ;  /* 0xffffffe000307947 */ /* 0x000fea000383ffff */
.L_x_12628:
        /* <DEDUP_REMOVED lines=10> */
.L_x_58334:


//--------------------- .text._Z9cuda_gemmIiLi256ELi4ELi1ELi64ELi16ELi16ELi32ELi0ELi1EEviiiPT_S1_S1_ii --------------------------
	.section	.text._Z9cuda_gemmIiLi256ELi4ELi1ELi64ELi16ELi16ELi32ELi0ELi1EEviiiPT_S1_S1_ii,"ax",@progbits
	.align	128
        .global         _Z9cuda_gemmIiLi256ELi4ELi1ELi64ELi16ELi16ELi32ELi0ELi1EEviiiPT_S1_S1_ii
        .type           _Z9cuda_gemmIiLi256ELi4ELi1ELi64ELi16ELi16ELi32ELi0ELi1EEviiiPT_S1_S1_ii,@function
        .size           _Z9cuda_gemmIiLi256ELi4ELi1ELi64ELi16ELi16ELi32ELi0ELi1EEviiiPT_S1_S1_ii,(.L_x_58335 - _Z9cuda_gemmIiLi256ELi4ELi1ELi64ELi16ELi16ELi32ELi0ELi1EEviiiPT_S1_S1_ii)
        .other          _Z9cuda_gemmIiLi256ELi4ELi1ELi64ELi16ELi16ELi32ELi0ELi1EEviiiPT_S1_S1_ii,@"STO_CUDA_ENTRY STV_DEFAULT"
_Z9cuda_gemmIiLi256ELi4ELi1ELi64ELi16ELi16ELi32ELi0ELi1EEviiiPT_S1_S1_ii:
.text._Z9cuda_gemmIiLi256ELi4ELi1ELi64ELi16ELi16ELi32ELi0ELi1EEviiiPT_S1_S1_ii:
        /* <DEDUP_REMOVED lines=44> */
.L_x_12631:
        /* <DEDUP_REMOVED lines=12> */
.L_x_12630:
[----:B------:R-:W-:Y:S05]  /*0380*/  BSYNC.RECONVERGENT B0 ;  /* 0x0000000000007941 */ /* 0x000fea0003800200 */
.L_x_12629:
[----:B------:R-:W-:Y:S04]  /*0390*/  BSSY.RECONVERGENT B0, `(.L_x_12632) ;  /* 0x000002c000007945 */ /* 0x000fe80003800200 */
[----:B------:R-:W-:Y:S05]  /*03a0*/  @!P2 BRA `(.L_x_12633) ;  /* 0x0000000000a8a947 */ /* 0x000fea0003800000 */
[----:B------:R-:W2:Y:S01]  /*03b0*/  S2R R9, SR_CgaCtaId ;  /* 0x0000000000097919 */ /* 0x000ea20000008800 */
[----:B-1----:R-:W1:Y:S01]  /*03c0*/  LDC.64 R4, c[0x0][0x398] ;  /* 0x0000e600ff047b82 */ /* 0x002e620000000a00 */
[----:B------:R-:W-:-:S04]  /*03d0*/  MOV R8, 0x400 ;  /* 0x0000040000087802 */ /* 0x000fc80000000f00 */
[----:B--2---:R-:W-:-:S07]  /*03e0*/  LEA R20, R9, R8, 0x18 ;  /* 0x0000000809147211 */ /* 0x004fce00078ec0ff */
.L_x_12634:
        /* <DEDUP_REMOVED lines=38> */
.L_x_12633:
[----:B------:R-:W-:Y:S05]  /*0650*/  BSYNC.RECONVERGENT B0 ;  /* 0x0000000000007941 */ /* 0x000fea0003800200 */
.L_x_12632:
        /* <DEDUP_REMOVED lines=23> */
[C---:B------:R-:W-:Y:S01]  /*07d0*/  IADD3 R21, PT, PT, R4.reuse, -0x1, RZ ;  /* 0xffffffff04157810 */ /* 0x040fe20007ffe0ff */
[C---:B------:R-:W-:Y:S01]  /*07e0*/  VIADD R20, R4.reuse, 0xe ;  /* 0x0000000e04147836 */ /* 0x040fe20000000000 */
[----:B------:R-:W-:Y:S01]  /*07f0*/  UIADD3 UR9, UPT, UPT, UR9, 0x580, URZ ;  /* 0x0000058009097890 */ /* 0x000fe2000fffe0ff */
[----:B------:R-:W-:Y:S01]  /*0800*/  SHF.L.U32 R24, R4, 0x4, RZ ;  /* 0x0000000404187819 */ /* 0x000fe200000006ff */
[----:B------:R-:W-:Y:S01]  /*0810*/  ULEA UR8, UR11, UR8, 0x18 ;  /* 0x000000080b087291 */ /* 0x000fe2000f8ec0ff */
[----:B------:R-:W-:Y:S01]  /*0820*/  LOP3.LUT R19, R19, 0xf, RZ, 0xc0, !PT ;  /* 0x0000000f13137812 */ /* 0x000fe200078ec0ff */
[----:B------:R-:W-:Y:S01]  /*0830*/  ULEA UR9, UR11, UR9, 0x18 ;  /* 0x000000090b097291 */ /* 0x000fe2000f8ec0ff */
[----:B------:R-:W-:Y:S01]  /*0840*/  LOP3.LUT R20, R20, 0xf, RZ, 0xc0, !PT ;  /* 0x0000000f14147812 */ /* 0x000fe200078ec0ff */
[----:B------:R-:W-:Y:S01]  /*0850*/  ULEA.HI UR7, UR7, UR10, URZ, 0x4 ;  /* 0x0000000a07077291 */ /* 0x000fe2000f8f20ff */
[----:B------:R-:W-:Y:S01]  /*0860*/  LOP3.LUT R21, R21, 0xf, RZ, 0xc0, !PT ;  /* 0x0000000f15157812 */ /* 0x000fe200078ec0ff */
[----:B------:R-:W-:Y:S01]  /*0870*/  IMAD.U32 R37, RZ, RZ, UR8 ;  /* 0x00000008ff257e24 */ /* 0x000fe2000f8e00ff */
[----:B------:R-:W-:Y:S01]  /*0880*/  @P1 IADD3 R3, PT, PT, R3, -UR20, RZ ;  /* 0x8000001403031c10 */ /* 0x000fe2000fffe0ff */
[----:B------:R-:W-:Y:S01]  /*0890*/  @P1 VIADD R6, R6, 0x1 ;  /* 0x0000000106061836 */ /* 0x000fe20000000000 */
[----:B--2---:R-:W-:Y:S01]  /*08a0*/  LOP3.LUT R23, R24, 0x8, R4, 0xfe, !PT ;  /* 0x0000000818177812 */ /* 0x004fe200078efe04 */
[C---:B------:R-:W-:Y:S01]  /*08b0*/  VIADD R8, R4.reuse, 0x2 ;  /* 0x0000000204087836 */ /* 0x040fe20000000000 */
[----:B------:R-:W-:Y:S01]  /*08c0*/  ISETP.GE.U32.AND P2, PT, R3, UR20, PT ;  /* 0x0000001403007c0c */ /* 0x000fe2000bf46070 */
[----:B------:R-:W-:Y:S01]  /*08d0*/  VIADD R11, R4, 0x5 ;  /* 0x00000005040b7836 */ /* 0x000fe20000000000 */
[----:B------:R-:W-:Y:S01]  /*08e0*/  LOP3.LUT R26, R24, R19, RZ, 0xfc, !PT ;  /* 0x00000013181a7212 */ /* 0x000fe200078efcff */
[----:B------:R-:W-:Y:S01]  /*08f0*/  VIADD R12, R4, 0x6 ;  /* 0x00000006040c7836 */ /* 0x000fe20000000000 */
[----:B------:R-:W-:Y:S01]  /*0900*/  LOP3.LUT R27, R24, R20, RZ, 0xfc, !PT ;  /* 0x00000014181b7212 */ /* 0x000fe200078efcff */
[----:B------:R-:W-:Y:S01]  /*0910*/  VIADD R15, R4, 0x9 ;  /* 0x00000009040f7836 */ /* 0x000fe20000000000 */
[----:B------:R-:W-:Y:S01]  /*0920*/  LOP3.LUT R36, R24, R21, RZ, 0xfc, !PT ;  /* 0x0000001518247212 */ /* 0x000fe200078efcff */
[C---:B------:R-:W-:Y:S01]  /*0930*/  VIADD R16, R4.reuse, 0xa ;  /* 0x0000000a04107836 */ /* 0x040fe20000000000 */
[C---:B------:R-:W-:Y:S01]  /*0940*/  IADD3 R9, PT, PT, R4.reuse, 0x3, RZ ;  /* 0x0000000304097810 */ /* 0x040fe20007ffe0ff */
[C---:B------:R-:W-:Y:S01]  /*0950*/  IMAD R37, R4.reuse, 0x44, R37 ;  /* 0x0000004404257824 */ /* 0x040fe200078e0225 */
[C---:B------:R-:W-:Y:S01]  /*0960*/  LOP3.LUT R10, R4.reuse, 0x4, RZ, 0xfc, !PT ;  /* 0x00000004040a7812 */ /* 0x040fe200078efcff */
[----:B----4-:R-:W-:Y:S01]  /*0970*/  USHF.L.U32 UR12, UR6, 0x6, URZ ;  /* 0x00000006060c7899 */ /* 0x010fe200080006ff */
[----:B------:R-:W-:Y:S01]  /*0980*/  IADD3 R13, PT, PT, R4, 0x7, RZ ;  /* 0x00000007040d7810 */ /* 0x000fe20007ffe0ff */
[----:B------:R-:W-:Y:S01]  /*0990*/  @P2 VIADD R6, R6, 0x1 ;  /* 0x0000000106062836 */ /* 0x000fe20000000000 */
[C---:B------:R-:W-:Y:S01]  /*09a0*/  LOP3.LUT R14, R4.reuse, 0x8, RZ, 0xfc, !PT ;  /* 0x00000008040e7812 */ /* 0x040fe200078efcff */
[----:B---3--:R-:W-:Y:S01]  /*09b0*/  UIMAD.WIDE.U32 UR14, UR20, 0x4, UR4 ;  /* 0x00000004140e78a5 */ /* 0x008fe2000f8e0004 */
[C---:B------:R-:W-:Y:S01]  /*09c0*/  IADD3 R17, PT, PT, R4.reuse, 0xb, RZ ;  /* 0x0000000b04117810 */ /* 0x040fe20007ffe0ff */
[----:B------:R-:W-:Y:S01]  /*09d0*/  UIMAD.WIDE.U32 UR16, UR20, 0x8, UR4 ;  /* 0x00000008141078a5 */ /* 0x000fe2000f8e0004 */
[----:B------:R-:W-:Y:S01]  /*09e0*/  SEL R6, R7, R6, !P0 ;  /* 0x0000000607067207 */ /* 0x000fe20004000000 */
[----:B------:R-:W-:Y:S01]  /*09f0*/  IMAD.U32 R7, RZ, RZ, UR21 ;  /* 0x00000015ff077e24 */ /* 0x000fe2000f8e00ff */
[----:B------:R-:W-:Y:S01]  /*0a00*/  LOP3.LUT R18, R4, 0xc, RZ, 0xfc, !PT ;  /* 0x0000000c04127812 */ /* 0x000fe200078efcff */
[----:B------:R-:W-:Y:S01]  /*0a10*/  USHF.L.U32 UR6, UR6, 0x2, URZ ;  /* 0x0000000206067899 */ /* 0x000fe200080006ff */
[----:B------:R-:W-:Y:S01]  /*0a20*/  IADD3 R3, PT, PT, R5, R6, RZ ;  /* 0x0000000605037210 */ /* 0x000fe20007ffe0ff */
[----:B------:R-:W-:Y:S01]  /*0a30*/  IMAD.SHL.U32 R5, R0, 0x4, RZ ;  /* 0x0000000400057824 */ /* 0x000fe200078e00ff */
[----:B------:R-:W-:Y:S01]  /*0a40*/  LEA R23, R23, UR8, 0x2 ;  /* 0x0000000817177c11 */ /* 0x000fe2000f8e10ff */
[----:B------:R-:W-:Y:S01]  /*0a50*/  VIADD R6, R4, 0x1 ;  /* 0x0000000104067836 */ /* 0x000fe20000000000 */
[----:B------:R-:W-:Y:S01]  /*0a60*/  LEA R26, R26, UR8, 0x2 ;  /* 0x000000081a1a7c11 */ /* 0x000fe2000f8e10ff */
[C---:B------:R-:W-:Y:S01]  /*0a70*/  VIADD R25, R5.reuse, UR9 ;  /* 0x0000000905197c36 */ /* 0x040fe20008000000 */
[C---:B------:R-:W-:Y:S01]  /*0a80*/  LOP3.LUT R22, R5.reuse, 0x3c, RZ, 0xc0, !PT ;  /* 0x0000003c05167812 */ /* 0x040fe200078ec0ff */
[----:B------:R-:W-:Y:S01]  /*0a90*/  UIMAD.WIDE.U32 UR4, UR20, 0xc, UR4 ;  /* 0x0000000c140478a5 */ /* 0x000fe2000f8e0004 */
[----:B------:R-:W-:Y:S01]  /*0aa0*/  IADD3 R24, PT, PT, R5, UR8, RZ ;  /* 0x0000000805187c10 */ /* 0x000fe2000fffe0ff */
[----:B------:R-:W-:Y:S01]  /*0ab0*/  USHF.R.S32.HI UR7, URZ, 0x4, UR7 ;  /* 0x00000004ff077899 */ /* 0x000fe20008011407 */
[----:B------:R-:W-:Y:S01]  /*0ac0*/  LEA R27, R27, UR8, 0x2 ;  /* 0x000000081b1b7c11 */ /* 0x000fe2000f8e10ff */
[----:B------:R-:W-:Y:S01]  /*0ad0*/  VIADD R22, R22, UR22 ;  /* 0x0000001616167c36 */ /* 0x000fe20008000000 */
[----:B------:R-:W-:-:S09]  /*0ae0*/  LEA R36, R36, UR8, 0x2 ;  /* 0x0000000824247c11 */ /* 0x000fd2000f8e10ff */
.L_x_12653:
[----:B------:R-:W-:Y:S01]  /*0af0*/  ISETP.GT.U32.AND P0, PT, R0, 0x3f, PT ;  /* 0x0000003f0000780c */ /* 0x000fe20003f04070 */
[----:B------:R-:W-:-:S12]  /*0b00*/  BSSY.RECONVERGENT B0, `(.L_x_12635) ;  /* 0x0000067000007945 */ /* 0x000fd80003800200 */
[----:B-1----:R-:W-:Y:S05]  /*0b10*/  @P0 BRA `(.L_x_12636) ;  /* 0x0000000400940947 */ /* 0x002fea0003800000 */
[C---:B------:R-:W-:Y:S01]  /*0b20*/  VIADD R38, R3.reuse, 0x1 ;  /* 0x0000000103267836 */ /* 0x040fe20000000000 */
[----:B------:R-:W-:Y:S01]  /*0b30*/  IADD3 R39, PT, PT, R0, UR20, RZ ;  /* 0x0000001400277c10 */ /* 0x000fe2000fffe0ff */
[----:B------:R-:W-:Y:S01]  /*0b40*/  BSSY.RECONVERGENT B1, `(.L_x_12637) ;  /* 0x000001f000017945 */ /* 0x000fe20003800200 */
[----:B------:R-:W-:Y:S01]  /*0b50*/  ISETP.GE.U32.AND P2, PT, R3, 0x3, PT ;  /* 0x000000030300780c */ /* 0x000fe20003f46070 */
[--C-:B------:R-:W-:Y:S01]  /*0b60*/  IMAD.MOV.U32 R42, RZ, RZ, R0.reuse ;  /* 0x000000ffff2a7224 */ /* 0x100fe200078e0000 */
[----:B------:R-:W-:Y:S01]  /*0b70*/  LOP3.LUT R38, R38, 0x3, RZ, 0xc0, !PT ;  /* 0x0000000326267812 */ /* 0x000fe200078ec0ff */
[----:B------:R-:W-:Y:S01]  /*0b80*/  IMAD.MOV.U32 R41, RZ, RZ, R0 ;  /* 0x000000ffff297224 */ /* 0x000fe200078e0000 */
[----:B------:R-:W-:Y:S02]  /*0b90*/  IADD3 R40, PT, PT, R39, UR20, RZ ;  /* 0x0000001427287c10 */ /* 0x000fe4000fffe0ff */
        /* <DEDUP_REMOVED lines=15> */
[----:B0-----:R-:W-:-:S05]  /*0c90*/  @P3 IADD3 R30, P4, PT, R28, UR13, RZ ;  /* 0x0000000d1c1e3c10 */ /* 0x001fca000ff9e0ff */
[----:B------:R-:W-:Y:S02]  /*0ca0*/  @P3 IMAD.X R31, RZ, RZ, R29, P4 ;  /* 0x000000ffff1f3224 */ /* 0x000fe400020e061d */
[----:B------:R-:W2:Y:S04]  /*0cb0*/  LDG.E R29, desc[UR18][R28.64] ;  /* 0x000000121c1d7981 */ /* 0x000ea8000c1e1900 */
[----:B------:R-:W3:Y:S01]  /*0cc0*/  @P3 LDG.E R30, desc[UR18][R30.64] ;  /* 0x000000121e1e3981 */ /* 0x000ee2000c1e1900 */
[----:B------:R-:W-:Y:S01]  /*0cd0*/  VIADD R33, R24, UR13 ;  /* 0x0000000d18217c36 */ /* 0x000fe20008000000 */
[----:B------:R-:W-:Y:S01]  /*0ce0*/  IADD3 R32, PT, PT, R40, UR20, RZ ;  /* 0x0000001428207c10 */ /* 0x000fe2000fffe0ff */
[----:B------:R-:W-:-:S04]  /*0cf0*/  IMAD.MOV.U32 R42, RZ, RZ, R40 ;  /* 0x000000ffff2a7224 */ /* 0x000fc800078e0028 */
[----:B------:R-:W-:Y:S01]  /*0d00*/  @P3 IMAD.MOV.U32 R42, RZ, RZ, R32 ;  /* 0x000000ffff2a3224 */ /* 0x000fe200078e0020 */
[----:B--2---:R1:W-:Y:S04]  /*0d10*/  STS [R24+UR13], R29 ;  /* 0x0000001d18007988 */ /* 0x0043e8000800080d */
[----:B---3--:R1:W-:Y:S02]  /*0d20*/  @P3 STS [R33+UR13], R30 ;  /* 0x0000001e21003988 */ /* 0x0083e4000800080d */
.L_x_12638:
[----:B------:R-:W-:Y:S05]  /*0d30*/  BSYNC.RECONVERGENT B1 ;  /* 0x0000000000017941 */ /* 0x000fea0003800200 */
.L_x_12637:
        /* <DEDUP_REMOVED lines=10> */
.L_x_12641:
[----:B-1----:R-:W1:Y:S01]  /*0de0*/  LDC.64 R32, c[0x0][0x390] ;  /* 0x0000e400ff207b82 */ /* 0x002e620000000a00 */
[----:B------:R-:W-:Y:S01]  /*0df0*/  IMAD.U32 R34, RZ, RZ, UR14 ;  /* 0x0000000eff227e24 */ /* 0x000fe2000f8e00ff */
[----:B--2---:R-:W-:Y:S01]  /*0e00*/  MOV R28, UR16 ;  /* 0x00000010001c7c02 */ /* 0x004fe20008000f00 */
[----:B------:R-:W-:Y:S01]  /*0e10*/  IMAD.U32 R35, RZ, RZ, UR15 ;  /* 0x0000000fff237e24 */ /* 0x000fe2000f8e00ff */
[----:B------:R-:W-:Y:S01]  /*0e20*/  MOV R31, UR5 ;  /* 0x00000005001f7c02 */ /* 0x000fe20008000f00 */
[----:B------:R-:W-:Y:S02]  /*0e30*/  IMAD.U32 R29, RZ, RZ, UR17 ;  /* 0x00000011ff1d7e24 */ /* 0x000fe4000f8e00ff */
[----:B0-----:R-:W-:Y:S02]  /*0e40*/  IMAD.U32 R30, RZ, RZ, UR4 ;  /* 0x00000004ff1e7e24 */ /* 0x001fe4000f8e00ff */
        /* <DEDUP_REMOVED lines=20> */
.L_x_12640:
[----:B------:R-:W-:Y:S05]  /*0f90*/  BSYNC.RECONVERGENT B1 ;  /* 0x0000000000017941 */ /* 0x000fea0003800200 */
.L_x_12639:
        /* <DEDUP_REMOVED lines=8> */
[----:B--2---:R-:W-:Y:S01]  /*1020*/  IADD3 R28, PT, PT, R25, UR13, RZ ;  /* 0x0000000d191c7c10 */ /* 0x004fe2000fffe0ff */
[----:B-1----:R-:W-:Y:S01]  /*1030*/  VIADD R29, R40, UR20 ;  /* 0x00000014281d7c36 */ /* 0x002fe20008000000 */
[----:B------:R-:W-:-:S09]  /*1040*/  MOV R41, R40 ;  /* 0x0000002800297202 */ /* 0x000fd20000000f00 */
[----:B------:R3:W-:Y:S01]  /*1050*/  @P1 STS [R28+UR13], RZ ;  /* 0x000000ff1c001988 */ /* 0x0007e2000800080d */
[----:B------:R-:W-:-:S07]  /*1060*/  @P1 IMAD.MOV.U32 R41, RZ, RZ, R29 ;  /* 0x000000ffff291224 */ /* 0x000fce00078e001d */
.L_x_12643:
[----:B------:R-:W-:Y:S05]  /*1070*/  BSYNC.RECONVERGENT B1 ;  /* 0x0000000000017941 */ /* 0x000fea0003800200 */
.L_x_12642:
[----:B------:R-:W-:Y:S05]  /*1080*/  @!P2 BRA `(.L_x_12636) ;  /* 0x000000000038a947 */ /* 0x000fea0003800000 */
[----:B-1----:R-:W1:Y:S01]  /*1090*/  S2R R29, SR_CgaCtaId ;  /* 0x00000000001d7919 */ /* 0x002e620000008800 */
[----:B--23--:R-:W-:-:S04]  /*10a0*/  MOV R28, 0x400 ;  /* 0x00000400001c7802 */ /* 0x00cfc80000000f00 */
[----:B------:R-:W-:-:S04]  /*10b0*/  IADD3 R28, PT, PT, R28, 0x580, RZ ;  /* 0x000005801c1c7810 */ /* 0x000fc80007ffe0ff */
[----:B-1----:R-:W-:-:S07]  /*10c0*/  LEA R32, R29, R28, 0x18 ;  /* 0x0000001c1d207211 */ /* 0x002fce00078ec0ff */
.L_x_12644:
[C---:B----4-:R-:W-:Y:S01]  /*10d0*/  IMAD R28, R41.reuse, 0x4, R32 ;  /* 0x00000004291c7824 */ /* 0x050fe200078e0220 */
        /* <DEDUP_REMOVED lines=9> */
.L_x_12636:
[----:B------:R-:W-:Y:S05]  /*1170*/  BSYNC.RECONVERGENT B0 ;  /* 0x0000000000007941 */ /* 0x000fea0003800200 */
.L_x_12635:
[----:B------:R-:W-:Y:S06]  /*1180*/  BAR.SYNC.DEFER_BLOCKING 0x0 ;  /* 0x0000000000007b1d */ /* 0x000fec0000010000 */
[----:B------:R-:W-:Y:S05]  /*1190*/  @P0 BRA `(.L_x_12645) ;  /* 0x0000000400080947 */ /* 0x000fea0003800000 */
[----:B--2---:R2:W0:Y:S01]  /*11a0*/  LDS R47, [R37] ;  /* 0x00000000252f7984 */ /* 0x0044220000000800 */
[----:B---34-:R-:W-:-:S03]  /*11b0*/  MOV R28, 0x400 ;  /* 0x00000400001c7802 */ /* 0x018fc60000000f00 */
[----:B------:R2:W3:Y:S02]  /*11c0*/  LDS R46, [R37+0x4] ;  /* 0x00000400252e7984 */ /* 0x0004e40000000800 */
[----:B------:R-:W-:Y:S02]  /*11d0*/  VIADD R28, R28, 0x580 ;  /* 0x000005801c1c7836 */ /* 0x000fe40000000000 */
[----:B------:R2:W4:Y:S04]  /*11e0*/  LDS R45, [R37+0x8] ;  /* 0x00000800252d7984 */ /* 0x0005280000000800 */
[----:B------:R2:W0:Y:S04]  /*11f0*/  LDS R44, [R37+0xc] ;  /* 0x00000c00252c7984 */ /* 0x0004280000000800 */
[----:B------:R2:W0:Y:S04]  /*1200*/  LDS R43, [R37+0x10] ;  /* 0x00001000252b7984 */ /* 0x0004280000000800 */
[----:B------:R2:W0:Y:S04]  /*1210*/  LDS R42, [R37+0x14] ;  /* 0x00001400252a7984 */ /* 0x0004280000000800 */
[----:B------:R2:W2:Y:S04]  /*1220*/  LDS R41, [R37+0x18] ;  /* 0x0000180025297984 */ /* 0x0004a80000000800 */
[----:B------:R0:W2:Y:S04]  /*1230*/  LDS R40, [R37+0x1c] ;  /* 0x00001c0025287984 */ /* 0x0000a80000000800 */
[----:B------:R0:W2:Y:S04]  /*1240*/  LDS R39, [R23] ;  /* 0x0000000017277984 */ /* 0x0000a80000000800 */
[----:B------:R0:W2:Y:S04]  /*1250*/  LDS R38, [R37+0x24] ;  /* 0x0000240025267984 */ /* 0x0000a80000000800 */
[----:B------:R0:W2:Y:S04]  /*1260*/  LDS R35, [R37+0x28] ;  /* 0x0000280025237984 */ /* 0x0000a80000000800 */
[----:B------:R0:W2:Y:S04]  /*1270*/  LDS R34, [R37+0x2c] ;  /* 0x00002c0025227984 */ /* 0x0000a80000000800 */
[----:B-1----:R1:W1:Y:S04]  /*1280*/  LDS R33, [R37+0x30] ;  /* 0x0000300025217984 */ /* 0x0022680000000800 */
[----:B------:R0:W1:Y:S04]  /*1290*/  LDS R32, [R26] ;  /* 0x000000001a207984 */ /* 0x0000680000000800 */
[----:B------:R1:W1:Y:S04]  /*12a0*/  LDS R31, [R27] ;  /* 0x000000001b1f7984 */ /* 0x0002680000000800 */
[----:B0-----:R0:W0:Y:S01]  /*12b0*/  LDS R30, [R36] ;  /* 0x00000000241e7984 */ /* 0x0010220000000800 */
[----:B------:R-:W5:Y:S02]  /*12c0*/  S2R R29, SR_CgaCtaId ;  /* 0x00000000001d7919 */ /* 0x000f640000008800 */
[----:B-----5:R-:W-:-:S02]  /*12d0*/  LEA R28, R29, R28, 0x18 ;  /* 0x0000001c1d1c7211 */ /* 0x020fc400078ec0ff */
[----:B--234-:R-:W-:-:S07]  /*12e0*/  SHF.R.U32.HI R29, RZ, 0x2, R0 ;  /* 0x00000002ff1d7819 */ /* 0x01cfce0000011600 */
.L_x_12647:
        /* <DEDUP_REMOVED lines=29> */
[----:B------:R-:W1:Y:S02]  /*14c0*/  SHFL.IDX PT, R52, R49, R18, 0x101f ;  /* 0x00101f1231347589 */ /* 0x000e6400000e0000 */
[----:B-1----:R-:W-:Y:S02]  /*14d0*/  IMAD R53, R33, R52, R54 ;  /* 0x0000003421357224 */ /* 0x002fe400078e0236 */
[----:B------:R-:W1:Y:S02]  /*14e0*/  SHFL.IDX PT, R52, R49, R19, 0x101f ;  /* 0x00101f1331347589 */ /* 0x000e6400000e0000 */
[----:B-1----:R-:W-:-:S02]  /*14f0*/  IMAD R54, R32, R52, R53 ;  /* 0x0000003420367224 */ /* 0x002fc400078e0235 */
[----:B------:R-:W1:Y:S02]  /*1500*/  SHFL.IDX PT, R52, R49, R20, 0x101f ;  /* 0x00101f1431347589 */ /* 0x000e6400000e0000 */
[----:B-1----:R-:W-:-:S07]  /*1510*/  IMAD R53, R31, R52, R54 ;  /* 0x000000341f357224 */ /* 0x002fce00078e0236 */
.L_x_12671:
[----:B------:R-:W-:Y:S01]  /*1520*/  LEA R49, R29, R4, 0x2 ;  /* 0x000000041d317211 */ /* 0x000fe200078e10ff */
[----:B0-----:R-:W-:-:S04]  /*1530*/  IMAD R53, R30, R55, R53 ;  /* 0x000000371e357224 */ /* 0x001fc800078e0235 */
[----:B------:R-:W-:-:S05]  /*1540*/  IMAD.U32 R48, R49, 0x4, R28 ;  /* 0x0000000431307824 */ /* 0x000fca00078e001c */
[----:B------:R-:W0:Y:S02]  /*1550*/  LDS R50, [R48] ;  /* 0x0000000030327984 */ /* 0x000e240000000800 */
[----:B0-----:R-:W-:Y:S02]  /*1560*/  IADD3 R53, PT, PT, R53, R50, RZ ;  /* 0x0000003235357210 */ /* 0x001fe40007ffe0ff */
[----:B------:R-:W0:Y:S03]  /*1570*/  LDC R50, c[0x0][0x360] ;  /* 0x0000d800ff327b82 */ /* 0x000e260000000800 */
[----:B------:R1:W-:Y:S01]  /*1580*/  STS [R48], R53 ;  /* 0x0000003530007388 */ /* 0x0003e20000000800 */
[----:B0-----:R-:W-:-:S04]  /*1590*/  LEA.HI R29, R50, R29, RZ, 0x1e ;  /* 0x0000001d321d7211 */ /* 0x001fc800078ff0ff */
[----:B------:R-:W-:-:S13]  /*15a0*/  ISETP.GE.U32.AND P1, PT, R29, 0x10, PT ;  /* 0x000000101d00780c */ /* 0x000fda0003f26070 */
[----:B-1----:R-:W-:Y:S05]  /*15b0*/  @!P1 BRA `(.L_x_12647) ;  /* 0xfffffffc004c9947 */ /* 0x002fea000383ffff */
.L_x_12645:
[----:B------:R-:W-:Y:S05]  /*15c0*/  WARPSYNC.ALL ;  /* 0x0000000000007948 */ /* 0x000fea0003800000 */
[----:B------:R-:W-:Y:S06]  /*15d0*/  BAR.SYNC.DEFER_BLOCKING 0x0 ;  /* 0x0000000000007b1d */ /* 0x000fec0000010000 */
[----:B------:R-:W-:Y:S04]  /*15e0*/  BSSY.RECONVERGENT B0, `(.L_x_12648) ;  /* 0x0000056000007945 */ /* 0x000fe80003800200 */
[----:B------:R-:W-:Y:S05]  /*15f0*/  @P0 BRA `(.L_x_12649) ;  /* 0x0000000400500947 */ /* 0x000fea0003800000 */
[----:B------:R-:W5:Y:S01]  /*1600*/  LDC R38, c[0x0][0x384] ;  /* 0x0000e100ff267b82 */ /* 0x000f620000000800 */
[C---:B--234-:R-:W-:Y:S01]  /*1610*/  VIADD R28, R3.reuse, 0x1 ;  /* 0x00000001031c7836 */ /* 0x05cfe20000000000 */
[----:B------:R-:W-:Y:S01]  /*1620*/  BSSY.RECONVERGENT B1, `(.L_x_12650) ;  /* 0x0000025000017945 */ /* 0x000fe20003800200 */
[----:B------:R-:W-:Y:S02]  /*1630*/  ISETP.GE.U32.AND P1, PT, R3, 0x3, PT ;  /* 0x000000030300780c */ /* 0x000fe40003f26070 */
[----:B------:R-:W-:Y:S02]  /*1640*/  MOV R51, R0 ;  /* 0x0000000000337202 */ /* 0x000fe40000000f00 */
[----:B------:R-:W-:-:S04]  /*1650*/  LOP3.LUT R32, R28, 0x3, RZ, 0xc0, !PT ;  /* 0x000000031c207812 */ /* 0x000fc800078ec0ff */
[----:B------:R-:W-:Y:S01]  /*1660*/  ISETP.NE.AND P0, PT, R32, RZ, PT ;  /* 0x000000ff2000720c */ /* 0x000fe20003f05270 */
[----:B-----5:R-:W-:-:S12]  /*1670*/  IMAD R38, R7, R38, UR6 ;  /* 0x0000000607267e24 */ /* 0x020fd8000f8e0226 */
[----:B------:R-:W-:Y:S05]  /*1680*/  @!P0 BRA `(.L_x_12651) ;  /* 0x0000000000788947 */ /* 0x000fea0003800000 */
[----:B-1----:R-:W1:Y:S01]  /*1690*/  LDS R33, [R5+UR9] ;  /* 0x0000000905217984 */ /* 0x002e620008000800 */
[----:B------:R-:W0:Y:S01]  /*16a0*/  LDC.64 R28, c[0x0][0x3a0] ;  /* 0x0000e800ff1c7b82 */ /* 0x000e220000000a00 */
[----:B------:R-:W-:Y:S02]  /*16b0*/  SHF.R.U32.HI R31, RZ, 0x2, R0 ;  /* 0x00000002ff1f7819 */ /* 0x000fe40000011600 */
[----:B------:R-:W-:Y:S02]  /*16c0*/  ISETP.NE.AND P0, PT, R32, 0x1, PT ;  /* 0x000000012000780c */ /* 0x000fe40003f05270 */
[----:B------:R-:W-:Y:S01]  /*16d0*/  IADD3 R34, PT, PT, R0, UR20, RZ ;  /* 0x0000001400227c10 */ /* 0x000fe2000fffe0ff */
[----:B------:R-:W-:-:S04]  /*16e0*/  IMAD R31, R31, UR7, R4 ;  /* 0x000000071f1f7c24 */ /* 0x000fc8000f8e0204 */
[----:B------:R-:W-:Y:S02]  /*16f0*/  IMAD.IADD R31, R31, 0x1, R38 ;  /* 0x000000011f1f7824 */ /* 0x000fe400078e0226 */
[----:B------:R-:W-:Y:S02]  /*1700*/  IMAD.MOV.U32 R51, RZ, RZ, R34 ;  /* 0x000000ffff337224 */ /* 0x000fe400078e0022 */
[----:B0-----:R-:W-:-:S05]  /*1710*/  IMAD.WIDE R30, R31, 0x4, R28 ;  /* 0x000000041f1e7825 */ /* 0x001fca00078e021c */
[----:B-1----:R2:W-:Y:S01]  /*1720*/  STG.E desc[UR18][R30.64], R33 ;  /* 0x000000211e007986 */ /* 0x0025e2000c101912 */
[----:B------:R-:W-:Y:S05]  /*1730*/  @!P0 BRA `(.L_x_12651) ;  /* 0x00000000004c8947 */ /* 0x000fea0003800000 */
[----:B------:R-:W-:Y:S01]  /*1740*/  ISETP.NE.AND P0, PT, R32, 0x2, PT ;  /* 0x000000022000780c */ /* 0x000fe20003f05270 */
[----:B--2---:R-:W0:Y:S01]  /*1750*/  LDS R33, [R25+UR13] ;  /* 0x0000000d19217984 */ /* 0x004e220008000800 */
        /* <DEDUP_REMOVED lines=9> */
[----:B------:R-:W-:Y:S02]  /*17f0*/  IADD3 R31, PT, PT, R31, R38, RZ ;  /* 0x000000261f1f7210 */ /* 0x000fe40007ffe0ff */
[----:B------:R-:W-:Y:S01]  /*1800*/  IADD3 R32, PT, PT, R51, UR20, RZ ;  /* 0x0000001433207c10 */ /* 0x000fe2000fffe0ff */
[----:B------:R-:W-:Y:S02]  /*1810*/  @P0 IMAD.IADD R35, R35, 0x1, R38 ;  /* 0x0000000123230824 */ /* 0x000fe400078e0226 */
[----:B------:R-:W-:-:S04]  /*1820*/  IMAD.WIDE R30, R31, 0x4, R28 ;  /* 0x000000041f1e7825 */ /* 0x000fc800078e021c */
[----:B------:R-:W-:-:S04]  /*1830*/  @P0 IMAD.WIDE R28, R35, 0x4, R28 ;  /* 0x00000004231c0825 */ /* 0x000fc800078e021c */
[----:B------:R-:W-:Y:S01]  /*1840*/  @P0 IMAD.MOV.U32 R51, RZ, RZ, R32 ;  /* 0x000000ffff330224 */ /* 0x000fe200078e0020 */
[----:B0-----:R3:W-:Y:S04]  /*1850*/  STG.E desc[UR18][R30.64], R33 ;  /* 0x000000211e007986 */ /* 0x0017e8000c101912 */
[----:B-1----:R3:W-:Y:S02]  /*1860*/  @P0 STG.E desc[UR18][R28.64], R39 ;  /* 0x000000271c000986 */ /* 0x0027e4000c101912 */
.L_x_12651:
[----:B------:R-:W-:Y:S05]  /*1870*/  BSYNC.RECONVERGENT B1 ;  /* 0x0000000000017941 */ /* 0x000fea0003800200 */
.L_x_12650:
[----:B------:R-:W-:Y:S05]  /*1880*/  @!P1 BRA `(.L_x_12649) ;  /* 0x0000000000ac9947 */ /* 0x000fea0003800000 */
[----:B------:R-:W4:Y:S01]  /*1890*/  S2R R40, SR_CgaCtaId ;  /* 0x0000000000287919 */ /* 0x000f220000008800 */
[----:B-1-3--:R-:W-:Y:S02]  /*18a0*/  MOV R29, 0x400 ;  /* 0x00000400001d7802 */ /* 0x00afe40000000f00 */
[C---:B------:R-:W-:Y:S02]  /*18b0*/  IADD3 R28, PT, PT, R51.reuse, UR20, RZ ;  /* 0x00000014331c7c10 */ /* 0x040fe4000fffe0ff */
[----:B------:R-:W-:Y:S01]  /*18c0*/  LOP3.LUT R39, R51, 0x3, RZ, 0xc0, !PT ;  /* 0x0000000333277812 */ /* 0x000fe200078ec0ff */
[----:B------:R-:W-:Y:S01]  /*18d0*/  VIADD R29, R29, 0x580 ;  /* 0x000005801d1d7836 */ /* 0x000fe20000000000 */
[----:B------:R-:W-:Y:S02]  /*18e0*/  LOP3.LUT R41, R28, 0x3, RZ, 0xc0, !PT ;  /* 0x000000031c297812 */ /* 0x000fe400078ec0ff */
[----:B------:R-:W-:-:S03]  /*18f0*/  IADD3 R39, PT, PT, R38, R39, RZ ;  /* 0x0000002726277210 */ /* 0x000fc60007ffe0ff */
[----:B------:R-:W-:Y:S01]  /*1900*/  IMAD.IADD R41, R38, 0x1, R41 ;  /* 0x0000000126297824 */ /* 0x000fe200078e0229 */
[----:B----4-:R-:W-:-:S07]  /*1910*/  LEA R40, R40, R29, 0x18 ;  /* 0x0000001d28287211 */ /* 0x010fce00078ec0ff */
.L_x_12652:
[C---:B0-----:R-:W-:Y:S01]  /*1920*/  LEA R29, R51.reuse, R40, 0x2 ;  /* 0x00000028331d7211 */ /* 0x041fe200078e10ff */
[----:B0-2---:R-:W-:Y:S01]  /*1930*/  VIADD R30, R51, UR20 ;  /* 0x00000014331e7c36 */ /* 0x005fe20008000000 */
[----:B------:R-:W0:Y:S01]  /*1940*/  LDC.64 R34, c[0x0][0x3a0] ;  /* 0x0000e800ff227b82 */ /* 0x000e220000000a00 */
[----:B------:R-:W-:Y:S02]  /*1950*/  SHF.R.U32.HI R28, RZ, 0x2, R51 ;  /* 0x00000002ff1c7819 */ /* 0x000fe40000011633 */
[----:B------:R-:W-:Y:S01]  /*1960*/  VIADD R47, R29, UR13 ;  /* 0x0000000d1d2f7c36 */ /* 0x000fe20008000000 */
[----:B------:R-:W1:Y:S01]  /*1970*/  LDS R43, [R29] ;  /* 0x000000001d2b7984 */ /* 0x000e620000000800 */
[----:B------:R-:W-:Y:S02]  /*1980*/  IADD3 R31, PT, PT, R30, UR20, RZ ;  /* 0x000000141e1f7c10 */ /* 0x000fe4000fffe0ff */
[----:B------:R-:W-:Y:S01]  /*1990*/  SHF.R.U32.HI R30, RZ, 0x2, R30 ;  /* 0x00000002ff1e7819 */ /* 0x000fe2000001161e */
[----:B------:R2:W3:Y:S01]  /*19a0*/  LDS R45, [R29+UR13] ;  /* 0x0000000d1d2d7984 */ /* 0x0004e20008000800 */
[----:B------:R-:W-:Y:S01]  /*19b0*/  IADD3 R49, PT, PT, R47, UR13, RZ ;  /* 0x0000000d2f317c10 */ /* 0x000fe2000fffe0ff */
[C---:B------:R-:W-:Y:S01]  /*19c0*/  VIADD R42, R31.reuse, UR20 ;  /* 0x000000141f2a7c36 */ /* 0x040fe20008000000 */
[----:B------:R-:W-:Y:S01]  /*19d0*/  LOP3.LUT R33, R31, 0x3, RZ, 0xc0, !PT ;  /* 0x000000031f217812 */ /* 0x000fe200078ec0ff */
[----:B------:R-:W4:Y:S03]  /*19e0*/  LDS R47, [R47+UR13] ;  /* 0x0000000d2f2f7984 */ /* 0x000f260008000800 */
[----:B------:R-:W-:Y:S01]  /*19f0*/  LOP3.LUT R51, R42, 0x3, RZ, 0xc0, !PT ;  /* 0x000000032a337812 */ /* 0x000fe200078ec0ff */
[----:B------:R-:W5:Y:S01]  /*1a00*/  LDS R49, [R49+UR13] ;  /* 0x0000000d31317984 */ /* 0x000f620008000800 */
[----:B--2---:R-:W-:Y:S01]  /*1a10*/  SHF.R.U32.HI R29, RZ, 0x2, R31 ;  /* 0x00000002ff1d7819 */ /* 0x004fe2000001161f */
[----:B------:R-:W-:Y:S01]  /*1a20*/  IMAD R31, R30, UR7, R41 ;  /* 0x000000071e1f7c24 */ /* 0x000fe2000f8e0229 */
[C---:B------:R-:W-:Y:S01]  /*1a30*/  IADD3 R32, PT, PT, R38.reuse, R33, RZ ;  /* 0x0000002126207210 */ /* 0x040fe20007ffe0ff */
[----:B------:R-:W-:Y:S01]  /*1a40*/  IMAD.IADD R51, R38, 0x1, R51 ;  /* 0x0000000126337824 */ /* 0x000fe200078e0233 */
[----:B------:R-:W-:Y:S01]  /*1a50*/  SHF.R.U32.HI R44, RZ, 0x2, R42 ;  /* 0x00000002ff2c7819 */ /* 0x000fe2000001162a */
[----:B------:R-:W-:-:S02]  /*1a60*/  IMAD R33, R28, UR7, R39 ;  /* 0x000000071c217c24 */ /* 0x000fc4000f8e0227 */
[----:B------:R-:W-:Y:S02]  /*1a70*/  IMAD R29, R29, UR7, R32 ;  /* 0x000000071d1d7c24 */ /* 0x000fe4000f8e0220 */
[----:B------:R-:W-:Y:S02]  /*1a80*/  IMAD R51, R44, UR7, R51 ;  /* 0x000000072c337c24 */ /* 0x000fe4000f8e0233 */
[----:B0-----:R-:W-:-:S04]  /*1a90*/  IMAD.WIDE R32, R33, 0x4, R34 ;  /* 0x0000000421207825 */ /* 0x001fc800078e0222 */
[----:B------:R-:W-:-:S04]  /*1aa0*/  IMAD.WIDE R30, R31, 0x4, R34 ;  /* 0x000000041f1e7825 */ /* 0x000fc800078e0222 */
[----:B------:R-:W-:-:S04]  /*1ab0*/  IMAD.WIDE R28, R29, 0x4, R34 ;  /* 0x000000041d1c7825 */ /* 0x000fc800078e0222 */
[----:B------:R-:W-:Y:S01]  /*1ac0*/  IMAD.WIDE R34, R51, 0x4, R34 ;  /* 0x0000000433227825 */ /* 0x000fe200078e0222 */
[----:B------:R-:W-:Y:S01]  /*1ad0*/  IADD3 R51, PT, PT, R42, UR20, RZ ;  /* 0x000000142a337c10 */ /* 0x000fe2000fffe0ff */
[----:B-1----:R0:W-:Y:S03]  /*1ae0*/  STG.E desc[UR18][R32.64], R43 ;  /* 0x0000002b20007986 */ /* 0x0021e6000c101912 */
[----:B------:R-:W-:Y:S01]  /*1af0*/  ISETP.GE.U32.AND P0, PT, R51, 0x40, PT ;  /* 0x000000403300780c */ /* 0x000fe20003f06070 */
[----:B---3--:R0:W-:Y:S04]  /*1b00*/  STG.E desc[UR18][R30.64], R45 ;  /* 0x0000002d1e007986 */ /* 0x0081e8000c101912 */
[----:B----4-:R0:W-:Y:S04]  /*1b10*/  STG.E desc[UR18][R28.64], R47 ;  /* 0x0000002f1c007986 */ /* 0x0101e8000c101912 */
[----:B-----5:R0:W-:Y:S04]  /*1b20*/  STG.E desc[UR18][R34.64], R49 ;  /* 0x0000003122007986 */ /* 0x0201e8000c101912 */
[----:B------:R-:W-:Y:S05]  /*1b30*/  @!P0 BRA `(.L_x_12652) ;  /* 0xfffffffc00788947 */ /* 0x000fea000383ffff */
.L_x_12649:
[----:B------:R-:W-:Y:S05]  /*1b40*/  BSYNC.RECONVERGENT B0 ;  /* 0x0000000000007941 */ /* 0x000fea0003800200 */
.L_x_12648:
[C---:B------:R-:W-:Y:S01]  /*1b50*/  IMAD.IADD R7, R2.reuse, 0x1, R7 ;  /* 0x0000000102077824 */ /* 0x040fe200078e0207 */
[----:B0-234-:R-:W-:-:S04]  /*1b60*/  SHF.L.U32 R28, R2, 0x2, RZ ;  /* 0x00000002021c7819 */ /* 0x01dfc800000006ff */
[----:B------:R-:W-:-:S13]  /*1b70*/  ISETP.GE.U32.AND P0, PT, R7, R28, PT ;  /* 0x0000001c0700720c */ /* 0x000fda0003f06070 */
[----:B------:R-:W-:Y:S05]  /*1b80*/  @!P0 BRA `(.L_x_12653) ;  /* 0xffffffec00d88947 */ /* 0x000fea000383ffff */
[----:B------:R-:W-:Y:S05]  /*1b90*/  EXIT ;  /* 0x000000000000794d */ /* 0x000fea0003800000 */
.L_x_12646:
[----:B------:R-:W-:Y:S01]  /*1ba0*/  HFMA2 R51, -RZ, RZ, 0, 0.000503063201904296875 ;  /* 0x0000101fff337431 */ /* 0x000fe200000001ff */
[----:B------:R-:W-:Y:S01]  /*1bb0*/  BSSY B0, `(.L_x_12654) ;  /* 0x0000006000007945 */ /* 0x000fe20003800000 */
[----:B------:R-:W-:Y:S02]  /*1bc0*/  IMAD.MOV.U32 R50, RZ, RZ, R4 ;  /* 0x000000ffff327224 */ /* 0x000fe400078e0004 */
[----:B------:R-:W-:-:S07]  /*1bd0*/  IMAD.MOV.U32 R48, RZ, RZ, -0x1 ;  /* 0xffffffffff307424 */ /* 0x000fce00078e00ff */
[----:B012---:R-:W-:Y:S05]  /*1be0*/  WARPSYNC.COLLECTIVE R48, `(.L_x_12655) ;  /* 0x0000000030087348 */ /* 0x007fea0003c00000 */
[----:B--2---:R2:W3:Y:S02]  /*1bf0*/  SHFL.IDX P1, R52, R49, R50, R51 ;  /* 0x0000003231347389 */ /* 0x0044e40000020033 */
[----:B0123--:R-:W-:Y:S05]  /*1c00*/  ENDCOLLECTIVE ;  /* 0x000000000000791b */ /* 0x00ffea0003800000 */
.L_x_12655:
[----:B------:R-:W-:Y:S05]  /*1c10*/  BSYNC B0 ;  /* 0x0000000000007941 */ /* 0x000fea0003800000 */
.L_x_12654:
        /* <DEDUP_REMOVED lines=8> */
.L_x_12656:
[----:B------:R-:W-:Y:S01]  /*1ca0*/  MOV R50, R8 ;  /* 0x0000000800327202 */ /* 0x000fe20000000f00 */
[----:B------:R-:W-:-:S07]  /*1cb0*/  IMAD R54, R46, R52, R53 ;  /* 0x000000342e367224 */ /* 0x000fce00078e0235 */
[----:B------:R-:W-:Y:S05]  /*1cc0*/  WARPSYNC.COLLECTIVE R48, `(.L_x_12657) ;  /* 0x0000000030087348 */ /* 0x000fea0003c00000 */
[----:B------:R0:W1:Y:S02]  /*1cd0*/  SHFL.IDX P1, R52, R49, R50, R51 ;  /* 0x0000003231347389 */ /* 0x0000640000020033 */
[----:B01----:R-:W-:Y:S05]  /*1ce0*/  ENDCOLLECTIVE ;  /* 0x000000000000791b */ /* 0x003fea0003800000 */
.L_x_12657:
[----:B------:R-:W-:Y:S02]  /*1cf0*/  IMAD.MOV.U32 R50, RZ, RZ, R9 ;  /* 0x000000ffff327224 */ /* 0x000fe400078e0009 */
[----:B------:R-:W-:-:S07]  /*1d00*/  IMAD R53, R45, R52, R54 ;  /* 0x000000342d357224 */ /* 0x000fce00078e0236 */
[----:B------:R-:W-:Y:S05]  /*1d10*/  WARPSYNC.COLLECTIVE R48, `(.L_x_12658) ;  /* 0x0000000030087348 */ /* 0x000fea0003c00000 */
[----:B------:R0:W1:Y:S02]  /*1d20*/  SHFL.IDX P1, R52, R49, R50, R51 ;  /* 0x0000003231347389 */ /* 0x0000640000020033 */
[----:B01----:R-:W-:Y:S05]  /*1d30*/  ENDCOLLECTIVE ;  /* 0x000000000000791b */ /* 0x003fea0003800000 */
.L_x_12658:
[----:B------:R-:W-:Y:S01]  /*1d40*/  MOV R50, R10 ;  /* 0x0000000a00327202 */ /* 0x000fe20000000f00 */
[----:B------:R-:W-:-:S07]  /*1d50*/  IMAD R54, R44, R52, R53 ;  /* 0x000000342c367224 */ /* 0x000fce00078e0235 */
[----:B------:R-:W-:Y:S05]  /*1d60*/  WARPSYNC.COLLECTIVE R48, `(.L_x_12659) ;  /* 0x0000000030087348 */ /* 0x000fea0003c00000 */
[----:B------:R0:W1:Y:S02]  /*1d70*/  SHFL.IDX P1, R52, R49, R50, R51 ;  /* 0x0000003231347389 */ /* 0x0000640000020033 */
[----:B01----:R-:W-:Y:S05]  /*1d80*/  ENDCOLLECTIVE ;  /* 0x000000000000791b */ /* 0x003fea0003800000 */
.L_x_12659:
[----:B------:R-:W-:Y:S02]  /*1d90*/  IMAD.MOV.U32 R50, RZ, RZ, R11 ;  /* 0x000000ffff327224 */ /* 0x000fe400078e000b */
[----:B------:R-:W-:-:S07]  /*1da0*/  IMAD R53, R43, R52, R54 ;  /* 0x000000342b357224 */ /* 0x000fce00078e0236 */
[----:B------:R-:W-:Y:S05]  /*1db0*/  WARPSYNC.COLLECTIVE R48, `(.L_x_12660) ;  /* 0x0000000030087348 */ /* 0x000fea0003c00000 */
[----:B------:R0:W1:Y:S02]  /*1dc0*/  SHFL.IDX P1, R52, R49, R50, R51 ;  /* 0x0000003231347389 */ /* 0x0000640000020033 */
[----:B01----:R-:W-:Y:S05]  /*1dd0*/  ENDCOLLECTIVE ;  /* 0x000000000000791b */ /* 0x003fea0003800000 */
.L_x_12660:
[----:B------:R-:W-:Y:S01]  /*1de0*/  MOV R50, R12 ;  /* 0x0000000c00327202 */ /* 0x000fe20000000f00 */
[----:B------:R-:W-:-:S07]  /*1df0*/  IMAD R54, R42, R52, R53 ;  /* 0x000000342a367224 */ /* 0x000fce00078e0235 */
[----:B------:R-:W-:Y:S05]  /*1e00*/  WARPSYNC.COLLECTIVE R48, `(.L_x_12661) ;  /* 0x0000000030087348 */ /* 0x000fea0003c00000 */
[----:B------:R0:W1:Y:S02]  /*1e10*/  SHFL.IDX P1, R52, R49, R50, R51 ;  /* 0x0000003231347389 */ /* 0x0000640000020033 */
[----:B01----:R-:W-:Y:S05]  /*1e20*/  ENDCOLLECTIVE ;  /* 0x000000000000791b */ /* 0x003fea0003800000 */
.L_x_12661:
[----:B------:R-:W-:Y:S02]  /*1e30*/  IMAD.MOV.U32 R50, RZ, RZ, R13 ;  /* 0x000000ffff327224 */ /* 0x000fe400078e000d */
[----:B------:R-:W-:-:S07]  /*1e40*/  IMAD R53, R41, R52, R54 ;  /* 0x0000003429357224 */ /* 0x000fce00078e0236 */
[----:B------:R-:W-:Y:S05]  /*1e50*/  WARPSYNC.COLLECTIVE R48, `(.L_x_12662) ;  /* 0x0000000030087348 */ /* 0x000fea0003c00000 */
[----:B------:R0:W1:Y:S02]  /*1e60*/  SHFL.IDX P1, R52, R49, R50, R51 ;  /* 0x0000003231347389 */ /* 0x0000640000020033 */
[----:B01----:R-:W-:Y:S05]  /*1e70*/  ENDCOLLECTIVE ;  /* 0x000000000000791b */ /* 0x003fea0003800000 */
.L_x_12662:
[----:B------:R-:W-:Y:S01]  /*1e80*/  MOV R50, R14 ;  /* 0x0000000e00327202 */ /* 0x000fe20000000f00 */
[----:B------:R-:W-:-:S07]  /*1e90*/  IMAD R54, R40, R52, R53 ;  /* 0x0000003428367224 */ /* 0x000fce00078e0235 */
[----:B------:R-:W-:Y:S05]  /*1ea0*/  WARPSYNC.COLLECTIVE R48, `(.L_x_12663) ;  /* 0x0000000030087348 */ /* 0x000fea0003c00000 */
[----:B------:R0:W1:Y:S02]  /*1eb0*/  SHFL.IDX P1, R52, R49, R50, R51 ;  /* 0x0000003231347389 */ /* 0x0000640000020033 */
[----:B01----:R-:W-:Y:S05]  /*1ec0*/  ENDCOLLECTIVE ;  /* 0x000000000000791b */ /* 0x003fea0003800000 */
.L_x_12663:
[----:B------:R-:W-:Y:S02]  /*1ed0*/  IMAD.MOV.U32 R50, RZ, RZ, R15 ;  /* 0x000000ffff327224 */ /* 0x000fe400078e000f */
[----:B------:R-:W-:-:S07]  /*1ee0*/  IMAD R53, R39, R52, R54 ;  /* 0x0000003427357224 */ /* 0x000fce00078e0236 */
[----:B------:R-:W-:Y:S05]  /*1ef0*/  WARPSYNC.COLLECTIVE R48, `(.L_x_12664) ;  /* 0x0000000030087348 */ /* 0x000fea0003c00000 */
[----:B------:R0:W1:Y:S02]  /*1f00*/  SHFL.IDX P1, R52, R49, R50, R51 ;  /* 0x0000003231347389 */ /* 0x0000640000020033 */
[----:B01----:R-:W-:Y:S05]  /*1f10*/  ENDCOLLECTIVE ;  /* 0x000000000000791b */ /* 0x003fea0003800000 */
.L_x_12664:
[----:B------:R-:W-:Y:S01]  /*1f20*/  MOV R50, R16 ;  /* 0x0000001000327202 */ /* 0x000fe20000000f00 */
[----:B------:R-:W-:-:S07]  /*1f30*/  IMAD R54, R38, R52, R53 ;  /* 0x0000003426367224 */ /* 0x000fce00078e0235 */
[----:B------:R-:W-:Y:S05]  /*1f40*/  WARPSYNC.COLLECTIVE R48, `(.L_x_12665) ;  /* 0x0000000030087348 */ /* 0x000fea0003c00000 */
[----:B------:R0:W1:Y:S02]  /*1f50*/  SHFL.IDX P1, R52, R49, R50, R51 ;  /* 0x0000003231347389 */ /* 0x0000640000020033 */
[----:B01----:R-:W-:Y:S05]  /*1f60*/  ENDCOLLECTIVE ;  /* 0x000000000000791b */ /* 0x003fea0003800000 */
.L_x_12665:
[----:B------:R-:W-:Y:S02]  /*1f70*/  IMAD.MOV.U32 R50, RZ, RZ, R17 ;  /* 0x000000ffff327224 */ /* 0x000fe400078e0011 */
[----:B------:R-:W-:-:S07]  /*1f80*/  IMAD R53, R35, R52, R54 ;  /* 0x0000003423357224 */ /* 0x000fce00078e0236 */
[----:B------:R-:W-:Y:S05]  /*1f90*/  WARPSYNC.COLLECTIVE R48, `(.L_x_12666) ;  /* 0x0000000030087348 */ /* 0x000fea0003c00000 */
[----:B------:R0:W1:Y:S02]  /*1fa0*/  SHFL.IDX P1, R52, R49, R50, R51 ;  /* 0x0000003231347389 */ /* 0x0000640000020033 */
[----:B01----:R-:W-:Y:S05]  /*1fb0*/  ENDCOLLECTIVE ;  /* 0x000000000000791b */ /* 0x003fea0003800000 */
.L_x_12666:
[----:B------:R-:W-:Y:S01]  /*1fc0*/  MOV R50, R18 ;  /* 0x0000001200327202 */ /* 0x000fe20000000f00 */
[----:B------:R-:W-:-:S07]  /*1fd0*/  IMAD R54, R34, R52, R53 ;  /* 0x0000003422367224 */ /* 0x000fce00078e0235 */
[----:B------:R-:W-:Y:S05]  /*1fe0*/  WARPSYNC.COLLECTIVE R48, `(.L_x_12667) ;  /* 0x0000000030087348 */ /* 0x000fea0003c00000 */
[----:B------:R0:W1:Y:S02]  /*1ff0*/  SHFL.IDX P1, R52, R49, R50, R51 ;  /* 0x0000003231347389 */ /* 0x0000640000020033 */
[----:B01----:R-:W-:Y:S05]  /*2000*/  ENDCOLLECTIVE ;  /* 0x000000000000791b */ /* 0x003fea0003800000 */
.L_x_12667:
[----:B------:R-:W-:Y:S02]  /*2010*/  IMAD.MOV.U32 R50, RZ, RZ, R19 ;  /* 0x000000ffff327224 */ /* 0x000fe400078e0013 */
[----:B------:R-:W-:-:S07]  /*2020*/  IMAD R53, R33, R52, R54 ;  /* 0x0000003421357224 */ /* 0x000fce00078e0236 */
[----:B------:R-:W-:Y:S05]  /*2030*/  WARPSYNC.COLLECTIVE R48, `(.L_x_12668) ;  /* 0x0000000030087348 */ /* 0x000fea0003c00000 */
[----:B------:R0:W1:Y:S02]  /*2040*/  SHFL.IDX P1, R52, R49, R50, R51 ;  /* 0x0000003231347389 */ /* 0x0000640000020033 */
[----:B01----:R-:W-:Y:S05]  /*2050*/  ENDCOLLECTIVE ;  /* 0x000000000000791b */ /* 0x003fea0003800000 */
.L_x_12668:
[----:B------:R-:W-:Y:S01]  /*2060*/  MOV R50, R20 ;  /* 0x0000001400327202 */ /* 0x000fe20000000f00 */
[----:B------:R-:W-:-:S07]  /*2070*/  IMAD R54, R32, R52, R53 ;  /* 0x0000003420367224 */ /* 0x000fce00078e0235 */
[----:B------:R-:W-:Y:S05]  /*2080*/  WARPSYNC.COLLECTIVE R48, `(.L_x_12669) ;  /* 0x0000000030087348 */ /* 0x000fea0003c00000 */
[----:B------:R0:W1:Y:S02]  /*2090*/  SHFL.IDX P1, R52, R49, R50, R51 ;  /* 0x0000003231347389 */ /* 0x0000640000020033 */
[----:B01----:R-:W-:Y:S05]  /*20a0*/  ENDCOLLECTIVE ;  /* 0x000000000000791b */ /* 0x003fea0003800000 */
.L_x_12669:
[----:B------:R-:W-:Y:S02]  /*20b0*/  IMAD.MOV.U32 R50, RZ, RZ, R21 ;  /* 0x000000ffff327224 */ /* 0x000fe400078e0015 */
[----:B------:R-:W-:-:S07]  /*20c0*/  IMAD R53, R31, R52, R54 ;  /* 0x000000341f357224 */ /* 0x000fce00078e0236 */
[----:B------:R-:W-:Y:S05]  /*20d0*/  WARPSYNC.COLLECTIVE R48, `(.L_x_12670) ;  /* 0x0000000030087348 */ /* 0x000fea0003c00000 */
[----:B------:R0:W1:Y:S02]  /*20e0*/  SHFL.IDX P1, R52, R49, R50, R51 ;  /* 0x0000003231347389 */ /* 0x0000640000020033 */
[----:B01----:R-:W-:Y:S05]  /*20f0*/  ENDCOLLECTIVE ;  /* 0x000000000000791b */ /* 0x003fea0003800000 */
.L_x_12670:
[----:B------:R-:W-:Y:S01]  /*2100*/  MOV R55, R52 ;  /* 0x0000003400377202 */ /* 0x000fe20000000f00 */
[----:B------:R-:W-:Y:S06]  /*2110*/  BRA `(.L_x_12671) ;  /* 0xfffffff400007947 */ /* 0x000fec000383ffff */
.L_x_12672:
        /* <DEDUP_REMOVED lines=14> */
.L_x_58335:


//--------------------- .text._Z9cuda_gemmIiLi256ELi4ELi1ELi64ELi16ELi16ELi32ELi0ELi0EEviiiPT_S1_S1_ii --------------------------
	.section	.text._Z9cuda_gemmIiLi256ELi4ELi1ELi64ELi16ELi16ELi32ELi0ELi0EEviiiPT_S1_S1_ii,"ax",@progbits
	.align	128
        .global         _Z9cuda_gemmIiLi256ELi4ELi1ELi64ELi16ELi16ELi32ELi0ELi0EEviiiPT_S1_S1_ii
        .type           _Z9cuda_gemmIiLi256ELi4ELi1ELi64ELi16ELi16ELi32ELi0ELi0EEviiiPT_S1_S1_ii,@function
        .size           _Z9cuda_gemmIiLi256ELi4ELi1ELi64ELi16ELi16ELi32ELi0ELi0EEviiiPT_S1_S1_ii,(.L_x_58336 - _Z9cuda_gemmIiLi256ELi4ELi1ELi64ELi16ELi16ELi32ELi0ELi0EEviiiPT_S1_S1_ii)
        .other          _Z9cuda_gemmIiLi256ELi4ELi1ELi64ELi16ELi16ELi32ELi0ELi0EEviiiPT_S1_S1_ii,@"STO_CUDA_ENTRY STV_DEFAULT"
_Z9cuda_gemmIiLi256ELi4ELi1ELi64ELi16ELi16ELi32ELi0ELi0EEviiiPT_S1_S1_ii:
.text._Z9cuda_gemmIiLi256ELi4ELi1ELi64ELi16ELi16ELi32ELi0ELi0EEviiiPT_S1_S1_ii:
        /* <DEDUP_REMOVED lines=37> */
.L_x_12675:
        /* <DEDUP_REMOVED lines=25> */
.L_x_12674:
[----:B------:R-:W-:Y:S05]  /*03e0*/  BSYNC.RECONVERGENT B0 ;  /* 0x0000000000007941 */ /* 0x000fea0003800200 */
.L_x_12673:
        /* <DEDUP_REMOVED lines=214> */
.L_x_12851:
        /* <DEDUP_REMOVED lines=43> */
.L_x_12679:
[----:B------:R-:W-:Y:S05]  /*1400*/  BSYNC.RECONVERGENT B1 ;  /* 0x0000000000017941 */ /* 0x000fea0003800200 */
.L_x_12678:
        /* <DEDUP_REMOVED lines=10> */
.L_x_12682:
        /* <DEDUP_REMOVED lines=22> */
.L_x_12681:
[----:B------:R-:W-:Y:S05]  /*1610*/  BSYNC.RECONVERGENT B1 ;  /* 0x0000000000017941 */ /* 0x000fea0003800200 */
.L_x_12680:
        /* <DEDUP_REMOVED lines=24> */
.L_x_12684:
[----:B------:R-:W-:Y:S05]  /*17a0*/  BSYNC.RECONVERGENT B1 ;  /* 0x0000000000017941 */ /* 0x000fea0003800200 */
.L_x_12683:
[----:B------:R-:W-:Y:S05]  /*17b0*/  @!P1 BRA `(.L_x_12677) ;  /* 0x0000000000389947 */ /* 0x000fea0003800000 */
[----:B-12---:R-:W1:Y:S01]  /*17c0*/  S2R R48, SR_CgaCtaId ;  /* 0x0000000000307919 */ /* 0x006e620000008800 */
[----:B---3--:R-:W-:-:S05]  /*17d0*/  MOV R31, 0x400 ;  /* 0x00000400001f7802 */ /* 0x008fca0000000f00 */
[----:B------:R-:W-:-:S05]  /*17e0*/  VIADD R31, R31, 0x580 ;  /* 0x000005801f1f7836 */ /* 0x000fca0000000000 */
[----:B-1----:R-:W-:-:S07]  /*17f0*/  LEA R51, R48, R31, 0x18 ;  /* 0x0000001f30337211 */ /* 0x002fce00078ec0ff */
.L_x_12685:
        /* <DEDUP_REMOVED lines=10> */
.L_x_12677:
[----:B------:R-:W-:Y:S05]  /*18a0*/  BSYNC.RECONVERGENT B0 ;  /* 0x0000000000007941 */ /* 0x000fea0003800200 */
.L_x_12676:
[----:B------:R-:W-:Y:S01]  /*18b0*/  BAR.SYNC.DEFER_BLOCKING 0x0 ;  /* 0x0000000000007b1d */ /* 0x000fe20000010000 */
[----:B------:R-:W-:-:S09]  /*18c0*/  UISETP.GE.AND UP0, UPT, UR4, 0x1, UPT ;  /* 0x000000010400788c */ /* 0x000fd2000bf06270 */
[----:B------:R-:W-:Y:S05]  /*18d0*/  BRA.U !UP0, `(.L_x_12686) ;  /* 0x0000003908907547 */ /* 0x000fea000b800000 */
[----:B------:R-:W-:-:S09]  /*18e0*/  UISETP.NE.AND UP0, UPT, UR15, 0x1, UPT ;  /* 0x000000010f00788c */ /* 0x000fd2000bf05270 */
[----:B------:R-:W-:Y:S05]  /*18f0*/  BRA.U UP0, `(.L_x_12687) ;  /* 0x0000001100c07547 */ /* 0x000fea000b800000 */
[----:B0---4-:R-:W-:Y:S01]  /*1900*/  HFMA2 R49, -RZ, RZ, 0, 0 ;  /* 0x00000000ff317431 */ /* 0x011fe200000001ff */
[----:B------:R-:W-:Y:S06]  /*1910*/  BSSY B1, `(.L_x_12688) ;  /* 0x000012d000017945 */ /* 0x000fec0003800000 */
.L_x_12740:
        /* <DEDUP_REMOVED lines=18> */
.L_x_12689:
        /* <DEDUP_REMOVED lines=8> */
.L_x_12690:
        /* <DEDUP_REMOVED lines=8> */
.L_x_12691:
        /* <DEDUP_REMOVED lines=8> */
.L_x_12692:
        /* <DEDUP_REMOVED lines=8> */
.L_x_12693:
        /* <DEDUP_REMOVED lines=9> */
.L_x_12694:
        /* <DEDUP_REMOVED lines=9> */
.L_x_12695:
        /* <DEDUP_REMOVED lines=9> */
.L_x_12696:
        /* <DEDUP_REMOVED lines=10> */
.L_x_12697:
        /* <DEDUP_REMOVED lines=11> */
.L_x_12698:
        /* <DEDUP_REMOVED lines=11> */
.L_x_12699:
        /* <DEDUP_REMOVED lines=11> */
.L_x_12700:
        /* <DEDUP_REMOVED lines=11> */
.L_x_12701:
        /* <DEDUP_REMOVED lines=11> */
.L_x_12702:
        /* <DEDUP_REMOVED lines=11> */
.L_x_12703:
        /* <DEDUP_REMOVED lines=11> */
.L_x_12704:
        /* <DEDUP_REMOVED lines=31> */
.L_x_12739:
[----:B------:R-:W-:Y:S02]  /*2550*/  IMAD R50, R52, 0x44, R51 ;  /* 0x0000004434327824 */ /* 0x000fe400078e0233 */
[----:B-1----:R-:W-:-:S04]  /*2560*/  HFMA2 R55, -RZ, RZ, 0, 0 ;  /* 0x00000000ff377431 */ /* 0x002fc800000001ff */
[----:B------:R-:W1:Y:S01]  /*2570*/  LDS R50, [R50] ;  /* 0x0000000032327984 */ /* 0x000e620000000800 */
[----:B------:R-:W-:Y:S05]  /*2580*/  @!P5 BRA `(.L_x_12707) ;  /* 0x000000000010d947 */ /* 0x000fea0003800000 */
[----:B------:R-:W-:-:S03]  /*2590*/  UMOV UR10, 0xffffffff ;  /* 0xffffffff000a7882 */ /* 0x000fc60000000000 */
[----:B------:R-:W-:Y:S05]  /*25a0*/  BRA.DIV UR10, `(.L_x_12708) ;  /* 0x0000003e0a6c7947 */ /* 0x000fea000b800000 */
[----:B-1----:R1:W3:Y:S02]  /*25b0*/  SHFL.IDX PT, R30, R50, R28, R19 ;  /* 0x0000001c321e7389 */ /* 0x0022e400000e0013 */
.L_x_12854:
[----:B0--3--:R-:W-:-:S07]  /*25c0*/  IMAD R55, R29, R30, RZ ;  /* 0x0000001e1d377224 */ /* 0x009fce00078e02ff */
.L_x_12707:
[----:B------:R-:W-:Y:S05]  /*25d0*/  @!P4 BRA `(.L_x_12709) ;  /* 0x000000000010c947 */ /* 0x000fea0003800000 */
[----:B------:R-:W-:-:S03]  /*25e0*/  UMOV UR10, 0xffffffff ;  /* 0xffffffff000a7882 */ /* 0x000fc60000000000 */
[----:B------:R-:W-:Y:S05]  /*25f0*/  BRA.DIV UR10, `(.L_x_12710) ;  /* 0x0000003e0a787947 */ /* 0x000fea000b800000 */
[----:B-1----:R1:W3:Y:S02]  /*2600*/  SHFL.IDX PT, R30, R50, R4, R19 ;  /* 0x00000004321e7389 */ /* 0x0022e400000e0013 */
.L_x_12857:
[----:B--23--:R-:W-:-:S07]  /*2610*/  IMAD R55, R32, R30, R55 ;  /* 0x0000001e20377224 */ /* 0x00cfce00078e0237 */
.L_x_12709:
[----:B------:R-:W-:Y:S05]  /*2620*/  @!P3 BRA `(.L_x_12711) ;  /* 0x000000000010b947 */ /* 0x000fea0003800000 */
[----:B------:R-:W-:-:S03]  /*2630*/  UMOV UR10, 0xffffffff ;  /* 0xffffffff000a7882 */ /* 0x000fc60000000000 */
[----:B------:R-:W-:Y:S05]  /*2640*/  BRA.DIV UR10, `(.L_x_12712) ;  /* 0x0000003e0a847947 */ /* 0x000fea000b800000 */
[----:B-1----:R1:W3:Y:S02]  /*2650*/  SHFL.IDX PT, R30, R50, R5, R19 ;  /* 0x00000005321e7389 */ /* 0x0022e400000e0013 */
.L_x_12860:
[----:B---3--:R-:W-:-:S07]  /*2660*/  IMAD R55, R33, R30, R55 ;  /* 0x0000001e21377224 */ /* 0x008fce00078e0237 */
.L_x_12711:
[----:B------:R-:W-:Y:S05]  /*2670*/  @!P2 BRA `(.L_x_12713) ;  /* 0x000000000010a947 */ /* 0x000fea0003800000 */
[----:B------:R-:W-:-:S03]  /*2680*/  UMOV UR10, 0xffffffff ;  /* 0xffffffff000a7882 */ /* 0x000fc60000000000 */
[----:B------:R-:W-:Y:S05]  /*2690*/  BRA.DIV UR10, `(.L_x_12714) ;  /* 0x0000003e0a907947 */ /* 0x000fea000b800000 */
[----:B-1----:R1:W3:Y:S02]  /*26a0*/  SHFL.IDX PT, R30, R50, R6, R19 ;  /* 0x00000006321e7389 */ /* 0x0022e400000e0013 */
.L_x_12863:
[----:B---3--:R-:W-:-:S07]  /*26b0*/  IMAD R55, R34, R30, R55 ;  /* 0x0000001e22377224 */ /* 0x008fce00078e0237 */
.L_x_12713:
[----:B------:R-:W-:Y:S05]  /*26c0*/  @!P1 BRA `(.L_x_12715) ;  /* 0x0000000000109947 */ /* 0x000fea0003800000 */
[----:B------:R-:W-:-:S03]  /*26d0*/  UMOV UR10, 0xffffffff ;  /* 0xffffffff000a7882 */ /* 0x000fc60000000000 */
[----:B------:R-:W-:Y:S05]  /*26e0*/  BRA.DIV UR10, `(.L_x_12716) ;  /* 0x0000003e0a9c7947 */ /* 0x000fea000b800000 */
[----:B-1----:R1:W3:Y:S02]  /*26f0*/  SHFL.IDX PT, R30, R50, R7, R19 ;  /* 0x00000007321e7389 */ /* 0x0022e400000e0013 */
.L_x_12866:
[----:B---3--:R-:W-:-:S07]  /*2700*/  IMAD R55, R35, R30, R55 ;  /* 0x0000001e23377224 */ /* 0x008fce00078e0237 */
.L_x_12715:
[----:B------:R-:W3:Y:S02]  /*2710*/  LDC R56, c[0x0][0x3ac] ;  /* 0x0000eb00ff387b82 */ /* 0x000ee40000000800 */
[----:B---3--:R-:W-:-:S13]  /*2720*/  ISETP.GE.AND P0, PT, R56, 0x6, PT ;  /* 0x000000063800780c */ /* 0x008fda0003f06270 */
[----:B------:R-:W-:Y:S05]  /*2730*/  @!P0 BRA `(.L_x_12717) ;  /* 0x0000000000108947 */ /* 0x000fea0003800000 */
[----:B------:R-:W-:-:S03]  /*2740*/  UMOV UR10, 0xffffffff ;  /* 0xffffffff000a7882 */ /* 0x000fc60000000000 */
[----:B------:R-:W-:Y:S05]  /*2750*/  BRA.DIV UR10, `(.L_x_12718) ;  /* 0x0000003e0aa07947 */ /* 0x000fea000b800000 */
[----:B-1----:R1:W3:Y:S02]  /*2760*/  SHFL.IDX PT, R30, R50, R8, R19 ;  /* 0x00000008321e7389 */ /* 0x0022e400000e0013 */
.L_x_12869:
[----:B---3--:R-:W-:-:S07]  /*2770*/  IMAD R55, R36, R30, R55 ;  /* 0x0000001e24377224 */ /* 0x008fce00078e0237 */
.L_x_12717:
[----:B------:R-:W-:-:S13]  /*2780*/  ISETP.GE.AND P0, PT, R56, 0x7, PT ;  /* 0x000000073800780c */ /* 0x000fda0003f06270 */
[----:B------:R-:W-:Y:S05]  /*2790*/  @!P0 BRA `(.L_x_12719) ;  /* 0x0000000000108947 */ /* 0x000fea0003800000 */
[----:B------:R-:W-:-:S03]  /*27a0*/  UMOV UR10, 0xffffffff ;  /* 0xffffffff000a7882 */ /* 0x000fc60000000000 */
[----:B------:R-:W-:Y:S05]  /*27b0*/  BRA.DIV UR10, `(.L_x_12720) ;  /* 0x0000003e0aa87947 */ /* 0x000fea000b800000 */
[----:B-1----:R1:W3:Y:S02]  /*27c0*/  SHFL.IDX PT, R30, R50, R9, R19 ;  /* 0x00000009321e7389 */ /* 0x0022e400000e0013 */
.L_x_12872:
[----:B---3--:R-:W-:-:S07]  /*27d0*/  IMAD R55, R37, R30, R55 ;  /* 0x0000001e25377224 */ /* 0x008fce00078e0237 */
.L_x_12719:
[----:B------:R-:W-:-:S13]  /*27e0*/  ISETP.GE.AND P0, PT, R56, 0x8, PT ;  /* 0x000000083800780c */ /* 0x000fda0003f06270 */
[----:B------:R-:W-:Y:S05]  /*27f0*/  @!P0 BRA `(.L_x_12721) ;  /* 0x0000000000108947 */ /* 0x000fea0003800000 */
[----:B------:R-:W-:-:S03]  /*2800*/  UMOV UR10, 0xffffffff ;  /* 0xffffffff000a7882 */ /* 0x000fc60000000000 */
[----:B------:R-:W-:Y:S05]  /*2810*/  BRA.DIV UR10, `(.L_x_12722) ;  /* 0x0000003e0ab07947 */ /* 0x000fea000b800000 */
[----:B-1----:R1:W3:Y:S02]  /*2820*/  SHFL.IDX PT, R30, R50, R10, R19 ;  /* 0x0000000a321e7389 */ /* 0x0022e400000e0013 */
.L_x_12875:
[----:B---3--:R-:W-:-:S07]  /*2830*/  IMAD R55, R38, R30, R55 ;  /* 0x0000001e26377224 */ /* 0x008fce00078e0237 */
.L_x_12721:
[----:B------:R-:W-:-:S13]  /*2840*/  ISETP.GE.AND P0, PT, R56, 0x9, PT ;  /* 0x000000093800780c */ /* 0x000fda0003f06270 */
[----:B------:R-:W-:Y:S05]  /*2850*/  @!P0 BRA `(.L_x_12723) ;  /* 0x0000000000108947 */ /* 0x000fea0003800000 */
[----:B------:R-:W-:-:S03]  /*2860*/  UMOV UR10, 0xffffffff ;  /* 0xffffffff000a7882 */ /* 0x000fc60000000000 */
[----:B------:R-:W-:Y:S05]  /*2870*/  BRA.DIV UR10, `(.L_x_12724) ;  /* 0x0000003e0ab87947 */ /* 0x000fea000b800000 */
[----:B-1----:R1:W3:Y:S02]  /*2880*/  SHFL.IDX PT, R30, R50, R11, R19 ;  /* 0x0000000b321e7389 */ /* 0x0022e400000e0013 */
.L_x_12878:
[----:B---3--:R-:W-:-:S07]  /*2890*/  IMAD R55, R39, R30, R55 ;  /* 0x0000001e27377224 */ /* 0x008fce00078e0237 */
.L_x_12723:
[----:B------:R-:W-:-:S13]  /*28a0*/  ISETP.GE.AND P0, PT, R56, 0xa, PT ;  /* 0x0000000a3800780c */ /* 0x000fda0003f06270 */
[----:B------:R-:W-:Y:S05]  /*28b0*/  @!P0 BRA `(.L_x_12725) ;  /* 0x0000000000108947 */ /* 0x000fea0003800000 */
[----:B------:R-:W-:-:S03]  /*28c0*/  UMOV UR10, 0xffffffff ;  /* 0xffffffff000a7882 */ /* 0x000fc60000000000 */
[----:B------:R-:W-:Y:S05]  /*28d0*/  BRA.DIV UR10, `(.L_x_12726) ;  /* 0x0000003e0ac07947 */ /* 0x000fea000b800000 */
[----:B-1----:R1:W3:Y:S02]  /*28e0*/  SHFL.IDX PT, R30, R50, R12, R19 ;  /* 0x0000000c321e7389 */ /* 0x0022e400000e0013 */
.L_x_12881:
[----:B---3--:R-:W-:-:S07]  /*28f0*/  IMAD R55, R40, R30, R55 ;  /* 0x0000001e28377224 */ /* 0x008fce00078e0237 */
.L_x_12725:
[----:B------:R-:W-:-:S13]  /*2900*/  ISETP.GE.AND P0, PT, R56, 0xb, PT ;  /* 0x0000000b3800780c */ /* 0x000fda0003f06270 */
[----:B------:R-:W-:Y:S05]  /*2910*/  @!P0 BRA `(.L_x_12727) ;  /* 0x0000000000108947 */ /* 0x000fea0003800000 */
[----:B------:R-:W-:-:S03]  /*2920*/  UMOV UR10, 0xffffffff ;  /* 0xffffffff000a7882 */ /* 0x000fc60000000000 */
[----:B------:R-:W-:Y:S05]  /*2930*/  BRA.DIV UR10, `(.L_x_12728) ;  /* 0x0000003e0ac87947 */ /* 0x000fea000b800000 */
[----:B-1----:R1:W3:Y:S02]  /*2940*/  SHFL.IDX PT, R30, R50, R13, R19 ;  /* 0x0000000d321e7389 */ /* 0x0022e400000e0013 */
.L_x_12884:
[----:B---3--:R-:W-:-:S07]  /*2950*/  IMAD R55, R41, R30, R55 ;  /* 0x0000001e29377224 */ /* 0x008fce00078e0237 */
.L_x_12727:
[----:B------:R-:W-:-:S13]  /*2960*/  ISETP.GE.AND P0, PT, R56, 0xc, PT ;  /* 0x0000000c3800780c */ /* 0x000fda0003f06270 */
[----:B------:R-:W-:Y:S05]  /*2970*/  @!P0 BRA `(.L_x_12729) ;  /* 0x0000000000108947 */ /* 0x000fea0003800000 */
[----:B------:R-:W-:-:S03]  /*2980*/  UMOV UR10, 0xffffffff ;  /* 0xffffffff000a7882 */ /* 0x000fc60000000000 */
[----:B------:R-:W-:Y:S05]  /*2990*/  BRA.DIV UR10, `(.L_x_12730) ;  /* 0x0000003e0ad07947 */ /* 0x000fea000b800000 */
[----:B-1----:R1:W3:Y:S02]  /*29a0*/  SHFL.IDX PT, R30, R50, R14, R19 ;  /* 0x0000000e321e7389 */ /* 0x0022e400000e0013 */
.L_x_12887:
[----:B---3--:R-:W-:-:S07]  /*29b0*/  IMAD R55, R42, R30, R55 ;  /* 0x0000001e2a377224 */ /* 0x008fce00078e0237 */
.L_x_12729:
[----:B------:R-:W-:-:S13]  /*29c0*/  ISETP.GE.AND P0, PT, R56, 0xd, PT ;  /* 0x0000000d3800780c */ /* 0x000fda0003f06270 */
[----:B------:R-:W-:Y:S05]  /*29d0*/  @!P0 BRA `(.L_x_12731) ;  /* 0x0000000000108947 */ /* 0x000fea0003800000 */
[----:B------:R-:W-:-:S03]  /*29e0*/  UMOV UR10, 0xffffffff ;  /* 0xffffffff000a7882 */ /* 0x000fc60000000000 */
[----:B------:R-:W-:Y:S05]  /*29f0*/  BRA.DIV UR10, `(.L_x_12732) ;  /* 0x0000003e0ad87947 */ /* 0x000fea000b800000 */
[----:B-1----:R1:W3:Y:S02]  /*2a00*/  SHFL.IDX PT, R30, R50, R15, R19 ;  /* 0x0000000f321e7389 */ /* 0x0022e400000e0013 */
.L_x_12890:
[----:B---3--:R-:W-:-:S07]  /*2a10*/  IMAD R55, R43, R30, R55 ;  /* 0x0000001e2b377224 */ /* 0x008fce00078e0237 */
.L_x_12731:
[----:B------:R-:W-:-:S13]  /*2a20*/  ISETP.GE.AND P0, PT, R56, 0xe, PT ;  /* 0x0000000e3800780c */ /* 0x000fda0003f06270 */
[----:B------:R-:W-:Y:S05]  /*2a30*/  @!P0 BRA `(.L_x_12733) ;  /* 0x0000000000108947 */ /* 0x000fea0003800000 */
[----:B------:R-:W-:-:S03]  /*2a40*/  UMOV UR10, 0xffffffff ;  /* 0xffffffff000a7882 */ /* 0x000fc60000000000 */
[----:B------:R-:W-:Y:S05]  /*2a50*/  BRA.DIV UR10, `(.L_x_12734) ;  /* 0x0000003e0ae07947 */ /* 0x000fea000b800000 */
[----:B-1----:R1:W3:Y:S02]  /*2a60*/  SHFL.IDX PT, R30, R50, R16, R19 ;  /* 0x00000010321e7389 */ /* 0x0022e400000e0013 */
.L_x_12893:
[----:B---3--:R-:W-:-:S07]  /*2a70*/  IMAD R55, R44, R30, R55 ;  /* 0x0000001e2c377224 */ /* 0x008fce00078e0237 */
.L_x_12733:
[----:B------:R-:W-:-:S13]  /*2a80*/  ISETP.GE.AND P0, PT, R56, 0xf, PT ;  /* 0x0000000f3800780c */ /* 0x000fda0003f06270 */
[----:B------:R-:W-:Y:S05]  /*2a90*/  @!P0 BRA `(.L_x_12735) ;  /* 0x0000000000108947 */ /* 0x000fea0003800000 */
[----:B------:R-:W-:-:S03]  /*2aa0*/  UMOV UR10, 0xffffffff ;  /* 0xffffffff000a7882 */ /* 0x000fc60000000000 */
[----:B------:R-:W-:Y:S05]  /*2ab0*/  BRA.DIV UR10, `(.L_x_12736) ;  /* 0x0000003e0ae87947 */ /* 0x000fea000b800000 */
[----:B-1----:R1:W3:Y:S02]  /*2ac0*/  SHFL.IDX PT, R30, R50, R17, R19 ;  /* 0x00000011321e7389 */ /* 0x0022e400000e0013 */
.L_x_12896:
[----:B---3--:R-:W-:-:S07]  /*2ad0*/  IMAD R55, R45, R30, R55 ;  /* 0x0000001e2d377224 */ /* 0x008fce00078e0237 */
.L_x_12735:
[----:B------:R-:W-:-:S13]  /*2ae0*/  ISETP.GE.AND P0, PT, R56, 0x10, PT ;  /* 0x000000103800780c */ /* 0x000fda0003f06270 */
[----:B------:R-:W-:Y:S05]  /*2af0*/  @!P0 BRA `(.L_x_12737) ;  /* 0x0000000000108947 */ /* 0x000fea0003800000 */
[----:B------:R-:W-:-:S03]  /*2b00*/  UMOV UR10, 0xffffffff ;  /* 0xffffffff000a7882 */ /* 0x000fc60000000000 */
[----:B------:R-:W-:Y:S05]  /*2b10*/  BRA.DIV UR10, `(.L_x_12738) ;  /* 0x0000003e0af07947 */ /* 0x000fea000b800000 */
[----:B-1----:R1:W3:Y:S02]  /*2b20*/  SHFL.IDX PT, R30, R50, R18, R19 ;  /* 0x00000012321e7389 */ /* 0x0022e400000e0013 */
.L_x_12899:
[----:B---3--:R-:W-:-:S07]  /*2b30*/  IMAD R55, R46, R30, R55 ;  /* 0x0000001e2e377224 */ /* 0x008fce00078e0237 */
.L_x_12737:
        /* <DEDUP_REMOVED lines=8> */
.L_x_12706:
[----:B------:R-:W-:Y:S05]  /*2bc0*/  BSYNC B0 ;  /* 0x0000000000007941 */ /* 0x000fea0003800000 */
.L_x_12705:
[----:B------:R-:W-:Y:S05]  /*2bd0*/  @!P6 BRA `(.L_x_12740) ;  /* 0xffffffec0050e947 */ /* 0x000fea000383ffff */
[----:B------:R-:W-:Y:S05]  /*2be0*/  BSYNC B1 ;  /* 0x0000000000017941 */ /* 0x000fea0003800000 */
.L_x_12688:
[----:B------:R-:W-:Y:S05]  /*2bf0*/  BRA `(.L_x_12686) ;  /* 0x0000002400c87947 */ /* 0x000fea0003800000 */
.L_x_12687:
[----:B------:R-:W5:Y:S02]  /*2c00*/  LDCU UR10, c[0x0][0x3ac] ;  /* 0x00007580ff0a77ac */ /* 0x000f640008000800 */
[----:B-----5:R-:W-:-:S09]  /*2c10*/  UISETP.GT.U32.AND UP0, UPT, UR10, 0x1f, UPT ;  /* 0x0000001f0a00788c */ /* 0x020fd2000bf04070 */
[----:B------:R-:W-:Y:S05]  /*2c20*/  BRA.U UP0, `(.L_x_12741) ;  /* 0x0000001100a07547 */ /* 0x000fea000b800000 */
[----:B0---4-:R-:W-:-:S07]  /*2c30*/  HFMA2 R49, -RZ, RZ, 0, 0 ;  /* 0x00000000ff317431 */ /* 0x011fce00000001ff */
.L_x_12793:
        /* <DEDUP_REMOVED lines=18> */
.L_x_12742:
        /* <DEDUP_REMOVED lines=8> */
.L_x_12743:
        /* <DEDUP_REMOVED lines=8> */
.L_x_12744:
        /* <DEDUP_REMOVED lines=8> */
.L_x_12745:
        /* <DEDUP_REMOVED lines=8> */
.L_x_12746:
        /* <DEDUP_REMOVED lines=9> */
.L_x_12747:
        /* <DEDUP_REMOVED lines=9> */
.L_x_12748:
        /* <DEDUP_REMOVED lines=9> */
.L_x_12749:
        /* <DEDUP_REMOVED lines=10> */
.L_x_12750:
        /* <DEDUP_REMOVED lines=11> */
.L_x_12751:
        /* <DEDUP_REMOVED lines=11> */
.L_x_12752:
        /* <DEDUP_REMOVED lines=11> */
.L_x_12753:
        /* <DEDUP_REMOVED lines=11> */
.L_x_12754:
        /* <DEDUP_REMOVED lines=11> */
.L_x_12755:
        /* <DEDUP_REMOVED lines=11> */
.L_x_12756:
        /* <DEDUP_REMOVED lines=11> */
.L_x_12757:
        /* <DEDUP_REMOVED lines=27> */
.L_x_12792:
[----:B-1----:R-:W-:Y:S02]  /*3830*/  IMAD R50, R52, 0x44, R51 ;  /* 0x0000004434327824 */ /* 0x002fe400078e0233 */
[----:B------:R-:W-:-:S04]  /*3840*/  IMAD.MOV.U32 R55, RZ, RZ, RZ ;  /* 0x000000ffff377224 */ /* 0x000fc800078e00ff */
[----:B------:R-:W1:Y:S01]  /*3850*/  LDS R50, [R50] ;  /* 0x0000000032327984 */ /* 0x000e620000000800 */
[----:B------:R-:W-:Y:S05]  /*3860*/  @!P5 BRA `(.L_x_12760) ;  /* 0x000000000010d947 */ /* 0x000fea0003800000 */
[----:B------:R-:W-:-:S03]  /*3870*/  UMOV UR10, 0xffffffff ;  /* 0xffffffff000a7882 */ /* 0x000fc60000000000 */
[----:B------:R-:W-:Y:S05]  /*3880*/  BRA.DIV UR10, `(.L_x_12761) ;  /* 0x000000320ab47947 */ /* 0x000fea000b800000 */
[----:B-1----:R1:W3:Y:S02]  /*3890*/  SHFL.IDX PT, R30, R50, R28, R19 ;  /* 0x0000001c321e7389 */ /* 0x0022e400000e0013 */
.L_x_12902:
[----:B0--3--:R-:W-:-:S07]  /*38a0*/  IMAD R55, R29, R30, RZ ;  /* 0x0000001e1d377224 */ /* 0x009fce00078e02ff */
.L_x_12760:
[----:B------:R-:W-:Y:S05]  /*38b0*/  @!P4 BRA `(.L_x_12762) ;  /* 0x000000000010c947 */ /* 0x000fea0003800000 */
[----:B------:R-:W-:-:S03]  /*38c0*/  UMOV UR10, 0xffffffff ;  /* 0xffffffff000a7882 */ /* 0x000fc60000000000 */
[----:B------:R-:W-:Y:S05]  /*38d0*/  BRA.DIV UR10, `(.L_x_12763) ;  /* 0x000000320ac07947 */ /* 0x000fea000b800000 */
[----:B-1----:R1:W3:Y:S02]  /*38e0*/  SHFL.IDX PT, R30, R50, R4, R19 ;  /* 0x00000004321e7389 */ /* 0x0022e400000e0013 */
.L_x_12905:
[----:B--23--:R-:W-:-:S07]  /*38f0*/  IMAD R55, R32, R30, R55 ;  /* 0x0000001e20377224 */ /* 0x00cfce00078e0237 */
.L_x_12762:
[----:B------:R-:W-:Y:S05]  /*3900*/  @!P3 BRA `(.L_x_12764) ;  /* 0x000000000010b947 */ /* 0x000fea0003800000 */
[----:B------:R-:W-:-:S03]  /*3910*/  UMOV UR10, 0xffffffff ;  /* 0xffffffff000a7882 */ /* 0x000fc60000000000 */
[----:B------:R-:W-:Y:S05]  /*3920*/  BRA.DIV UR10, `(.L_x_12765) ;  /* 0x000000320acc7947 */ /* 0x000fea000b800000 */
[----:B-1----:R1:W3:Y:S02]  /*3930*/  SHFL.IDX PT, R30, R50, R5, R19 ;  /* 0x00000005321e7389 */ /* 0x0022e400000e0013 */
.L_x_12908:
[----:B---3--:R-:W-:-:S07]  /*3940*/  IMAD R55, R33, R30, R55 ;  /* 0x0000001e21377224 */ /* 0x008fce00078e0237 */
.L_x_12764:
[----:B------:R-:W-:Y:S05]  /*3950*/  @!P2 BRA `(.L_x_12766) ;  /* 0x000000000010a947 */ /* 0x000fea0003800000 */
[----:B------:R-:W-:-:S03]  /*3960*/  UMOV UR10, 0xffffffff ;  /* 0xffffffff000a7882 */ /* 0x000fc60000000000 */
[----:B------:R-:W-:Y:S05]  /*3970*/  BRA.DIV UR10, `(.L_x_12767) ;  /* 0x000000320ad87947 */ /* 0x000fea000b800000 */
[----:B-1----:R1:W3:Y:S02]  /*3980*/  SHFL.IDX PT, R30, R50, R6, R19 ;  /* 0x00000006321e7389 */ /* 0x0022e400000e0013 */
.L_x_12911:
[----:B---3--:R-:W-:-:S07]  /*3990*/  IMAD R55, R34, R30, R55 ;  /* 0x0000001e22377224 */ /* 0x008fce00078e0237 */
.L_x_12766:
[----:B------:R-:W-:Y:S05]  /*39a0*/  @!P1 BRA `(.L_x_12768) ;  /* 0x0000000000109947 */ /* 0x000fea0003800000 */
[----:B------:R-:W-:-:S03]  /*39b0*/  UMOV UR10, 0xffffffff ;  /* 0xffffffff000a7882 */ /* 0x000fc60000000000 */
[----:B------:R-:W-:Y:S05]  /*39c0*/  BRA.DIV UR10, `(.L_x_12769) ;  /* 0x000000320ae47947 */ /* 0x000fea000b800000 */
[----:B-1----:R1:W3:Y:S02]  /*39d0*/  SHFL.IDX PT, R30, R50, R7, R19 ;  /* 0x00000007321e7389 */ /* 0x0022e400000e0013 */
.L_x_12914:
[----:B---3--:R-:W-:-:S07]  /*39e0*/  IMAD R55, R35, R30, R55 ;  /* 0x0000001e23377224 */ /* 0x008fce00078e0237 */
.L_x_12768:
[----:B------:R-:W3:Y:S02]  /*39f0*/  LDC R56, c[0x0][0x3ac] ;  /* 0x0000eb00ff387b82 */ /* 0x000ee40000000800 */
[----:B---3--:R-:W-:-:S13]  /*3a00*/  ISETP.GE.AND P0, PT, R56, 0x6, PT ;  /* 0x000000063800780c */ /* 0x008fda0003f06270 */
[----:B------:R-:W-:Y:S05]  /*3a10*/  @!P0 BRA `(.L_x_12770) ;  /* 0x0000000000108947 */ /* 0x000fea0003800000 */
[----:B------:R-:W-:-:S03]  /*3a20*/  UMOV UR10, 0xffffffff ;  /* 0xffffffff000a7882 */ /* 0x000fc60000000000 */
[----:B------:R-:W-:Y:S05]  /*3a30*/  BRA.DIV UR10, `(.L_x_12771) ;  /* 0x000000320ae87947 */ /* 0x000fea000b800000 */
[----:B-1----:R1:W3:Y:S02]  /*3a40*/  SHFL.IDX PT, R30, R50, R8, R19 ;  /* 0x00000008321e7389 */ /* 0x0022e400000e0013 */
.L_x_12917:
[----:B---3--:R-:W-:-:S07]  /*3a50*/  IMAD R55, R36, R30, R55 ;  /* 0x0000001e24377224 */ /* 0x008fce00078e0237 */
.L_x_12770:
[----:B------:R-:W-:-:S13]  /*3a60*/  ISETP.GE.AND P0, PT, R56, 0x7, PT ;  /* 0x000000073800780c */ /* 0x000fda0003f06270 */
[----:B------:R-:W-:Y:S05]  /*3a70*/  @!P0 BRA `(.L_x_12772) ;  /* 0x0000000000108947 */ /* 0x000fea0003800000 */
[----:B------:R-:W-:-:S03]  /*3a80*/  UMOV UR10, 0xffffffff ;  /* 0xffffffff000a7882 */ /* 0x000fc60000000000 */
[----:B------:R-:W-:Y:S05]  /*3a90*/  BRA.DIV UR10, `(.L_x_12773) ;  /* 0x000000320af07947 */ /* 0x000fea000b800000 */
[----:B-1----:R1:W3:Y:S02]  /*3aa0*/  SHFL.IDX PT, R30, R50, R9, R19 ;  /* 0x00000009321e7389 */ /* 0x0022e400000e0013 */
.L_x_12920:
[----:B---3--:R-:W-:-:S07]  /*3ab0*/  IMAD R55, R37, R30, R55 ;  /* 0x0000001e25377224 */ /* 0x008fce00078e0237 */
.L_x_12772:
[----:B------:R-:W-:-:S13]  /*3ac0*/  ISETP.GE.AND P0, PT, R56, 0x8, PT ;  /* 0x000000083800780c */ /* 0x000fda0003f06270 */
[----:B------:R-:W-:Y:S05]  /*3ad0*/  @!P0 BRA `(.L_x_12774) ;  /* 0x0000000000108947 */ /* 0x000fea0003800000 */
[----:B------:R-:W-:-:S03]  /*3ae0*/  UMOV UR10, 0xffffffff ;  /* 0xffffffff000a7882 */ /* 0x000fc60000000000 */
[----:B------:R-:W-:Y:S05]  /*3af0*/  BRA.DIV UR10, `(.L_x_12775) ;  /* 0x000000320af87947 */ /* 0x000fea000b800000 */
[----:B-1----:R1:W3:Y:S02]  /*3b00*/  SHFL.IDX PT, R30, R50, R10, R19 ;  /* 0x0000000a321e7389 */ /* 0x0022e400000e0013 */
.L_x_12923:
[----:B---3--:R-:W-:-:S07]  /*3b10*/  IMAD R55, R38, R30, R55 ;  /* 0x0000001e26377224 */ /* 0x008fce00078e0237 */
.L_x_12774:
[----:B------:R-:W-:-:S13]  /*3b20*/  ISETP.GE.AND P0, PT, R56, 0x9, PT ;  /* 0x000000093800780c */ /* 0x000fda0003f06270 */
[----:B------:R-:W-:Y:S05]  /*3b30*/  @!P0 BRA `(.L_x_12776) ;  /* 0x0000000000108947 */ /* 0x000fea0003800000 */
[----:B------:R-:W-:-:S03]  /*3b40*/  UMOV UR10, 0xffffffff ;  /* 0xffffffff000a7882 */ /* 0x000fc60000000000 */
[----:B------:R-:W-:Y:S05]  /*3b50*/  BRA.DIV UR10, `(.L_x_12777) ;  /* 0x000000360a007947 */ /* 0x000fea000b800000 */
[----:B-1----:R1:W3:Y:S02]  /*3b60*/  SHFL.IDX PT, R30, R50, R11, R19 ;  /* 0x0000000b321e7389 */ /* 0x0022e400000e0013 */
.L_x_12926:
[----:B---3--:R-:W-:-:S07]  /*3b70*/  IMAD R55, R39, R30, R55 ;  /* 0x0000001e27377224 */ /* 0x008fce00078e0237 */
.L_x_12776:
[----:B------:R-:W-:-:S13]  /*3b80*/  ISETP.GE.AND P0, PT, R56, 0xa, PT ;  /* 0x0000000a3800780c */ /* 0x000fda0003f06270 */
[----:B------:R-:W-:Y:S05]  /*3b90*/  @!P0 BRA `(.L_x_12778) ;  /* 0x0000000000108947 */ /* 0x000fea0003800000 */
[----:B------:R-:W-:-:S03]  /*3ba0*/  UMOV UR10, 0xffffffff ;  /* 0xffffffff000a7882 */ /* 0x000fc60000000000 */
[----:B------:R-:W-:Y:S05]  /*3bb0*/  BRA.DIV UR10, `(.L_x_12779) ;  /* 0x000000360a087947 */ /* 0x000fea000b800000 */
[----:B-1----:R1:W3:Y:S02]  /*3bc0*/  SHFL.IDX PT, R30, R50, R12, R19 ;  /* 0x0000000c321e7389 */ /* 0x0022e400000e0013 */
.L_x_12929:
[----:B---3--:R-:W-:-:S07]  /*3bd0*/  IMAD R55, R40, R30, R55 ;  /* 0x0000001e28377224 */ /* 0x008fce00078e0237 */
.L_x_12778:
[----:B------:R-:W-:-:S13]  /*3be0*/  ISETP.GE.AND P0, PT, R56, 0xb, PT ;  /* 0x0000000b3800780c */ /* 0x000fda0003f06270 */
[----:B------:R-:W-:Y:S05]  /*3bf0*/  @!P0 BRA `(.L_x_12780) ;  /* 0x0000000000108947 */ /* 0x000fea0003800000 */
[----:B------:R-:W-:-:S03]  /*3c00*/  UMOV UR10, 0xffffffff ;  /* 0xffffffff000a7882 */ /* 0x000fc60000000000 */
[----:B------:R-:W-:Y:S05]  /*3c10*/  BRA.DIV UR10, `(.L_x_12781) ;  /* 0x000000360a107947 */ /* 0x000fea000b800000 */
[----:B-1----:R1:W3:Y:S02]  /*3c20*/  SHFL.IDX PT, R30, R50, R13, R19 ;  /* 0x0000000d321e7389 */ /* 0x0022e400000e0013 */
.L_x_12932:
[----:B---3--:R-:W-:-:S07]  /*3c30*/  IMAD R55, R41, R30, R55 ;  /* 0x0000001e29377224 */ /* 0x008fce00078e0237 */
.L_x_12780:
[----:B------:R-:W-:-:S13]  /*3c40*/  ISETP.GE.AND P0, PT, R56, 0xc, PT ;  /* 0x0000000c3800780c */ /* 0x000fda0003f06270 */
[----:B------:R-:W-:Y:S05]  /*3c50*/  @!P0 BRA `(.L_x_12782) ;  /* 0x0000000000108947 */ /* 0x000fea0003800000 */
[----:B------:R-:W-:-:S03]  /*3c60*/  UMOV UR10, 0xffffffff ;  /* 0xffffffff000a7882 */ /* 0x000fc60000000000 */
[----:B------:R-:W-:Y:S05]  /*3c70*/  BRA.DIV UR10, `(.L_x_12783) ;  /* 0x000000360a187947 */ /* 0x000fea000b800000 */
[----:B-1----:R1:W3:Y:S02]  /*3c80*/  SHFL.IDX PT, R30, R50, R14, R19 ;  /* 0x0000000e321e7389 */ /* 0x0022e400000e0013 */
.L_x_12935:
[----:B---3--:R-:W-:-:S07]  /*3c90*/  IMAD R55, R42, R30, R55 ;  /* 0x0000001e2a377224 */ /* 0x008fce00078e0237 */
.L_x_12782:
[----:B------:R-:W-:-:S13]  /*3ca0*/  ISETP.GE.AND P0, PT, R56, 0xd, PT ;  /* 0x0000000d3800780c */ /* 0x000fda0003f06270 */
[----:B------:R-:W-:Y:S05]  /*3cb0*/  @!P0 BRA `(.L_x_12784) ;  /* 0x0000000000108947 */ /* 0x000fea0003800000 */
[----:B------:R-:W-:-:S03]  /*3cc0*/  UMOV UR10, 0xffffffff ;  /* 0xffffffff000a7882 */ /* 0x000fc60000000000 */
[----:B------:R-:W-:Y:S05]  /*3cd0*/  BRA.DIV UR10, `(.L_x_12785) ;  /* 0x000000360a207947 */ /* 0x000fea000b800000 */
[----:B-1----:R1:W3:Y:S02]  /*3ce0*/  SHFL.IDX PT, R30, R50, R15, R19 ;  /* 0x0000000f321e7389 */ /* 0x0022e400000e0013 */
.L_x_12938:
[----:B---3--:R-:W-:-:S07]  /*3cf0*/  IMAD R55, R43, R30, R55 ;  /* 0x0000001e2b377224 */ /* 0x008fce00078e0237 */
.L_x_12784:
[----:B------:R-:W-:-:S13]  /*3d00*/  ISETP.GE.AND P0, PT, R56, 0xe, PT ;  /* 0x0000000e3800780c */ /* 0x000fda0003f06270 */
[----:B------:R-:W-:Y:S05]  /*3d10*/  @!P0 BRA `(.L_x_12786) ;  /* 0x0000000000108947 */ /* 0x000fea0003800000 */
[----:B------:R-:W-:-:S03]  /*3d20*/  UMOV UR10, 0xffffffff ;  /* 0xffffffff000a7882 */ /* 0x000fc60000000000 */
[----:B------:R-:W-:Y:S05]  /*3d30*/  BRA.DIV UR10, `(.L_x_12787) ;  /* 0x000000360a287947 */ /* 0x000fea000b800000 */
[----:B-1----:R1:W3:Y:S02]  /*3d40*/  SHFL.IDX PT, R30, R50, R16, R19 ;  /* 0x00000010321e7389 */ /* 0x0022e400000e0013 */
.L_x_12941:
[----:B---3--:R-:W-:-:S07]  /*3d50*/  IMAD R55, R44, R30, R55 ;  /* 0x0000001e2c377224 */ /* 0x008fce00078e0237 */
.L_x_12786:
[----:B------:R-:W-:-:S13]  /*3d60*/  ISETP.GE.AND P0, PT, R56, 0xf, PT ;  /* 0x0000000f3800780c */ /* 0x000fda0003f06270 */
[----:B------:R-:W-:Y:S05]  /*3d70*/  @!P0 BRA `(.L_x_12788) ;  /* 0x0000000000108947 */ /* 0x000fea0003800000 */
[----:B------:R-:W-:-:S03]  /*3d80*/  UMOV UR10, 0xffffffff ;  /* 0xffffffff000a7882 */ /* 0x000fc60000000000 */
[----:B------:R-:W-:Y:S05]  /*3d90*/  BRA.DIV UR10, `(.L_x_12789) ;  /* 0x000000360a307947 */ /* 0x000fea000b800000 */
[----:B-1----:R1:W3:Y:S02]  /*3da0*/  SHFL.IDX PT, R30, R50, R17, R19 ;  /* 0x00000011321e7389 */ /* 0x0022e400000e0013 */
.L_x_12944:
[----:B---3--:R-:W-:-:S07]  /*3db0*/  IMAD R55, R45, R30, R55 ;  /* 0x0000001e2d377224 */ /* 0x008fce00078e0237 */
.L_x_12788:
[----:B------:R-:W-:-:S13]  /*3dc0*/  ISETP.GE.AND P0, PT, R56, 0x10, PT ;  /* 0x000000103800780c */ /* 0x000fda0003f06270 */
[----:B------:R-:W-:Y:S05]  /*3dd0*/  @!P0 BRA `(.L_x_12790) ;  /* 0x0000000000108947 */ /* 0x000fea0003800000 */
[----:B------:R-:W-:-:S03]  /*3de0*/  UMOV UR10, 0xffffffff ;  /* 0xffffffff000a7882 */ /* 0x000fc60000000000 */
[----:B------:R-:W-:Y:S05]  /*3df0*/  BRA.DIV UR10, `(.L_x_12791) ;  /* 0x000000360a387947 */ /* 0x000fea000b800000 */
[----:B-1----:R1:W3:Y:S02]  /*3e00*/  SHFL.IDX PT, R30, R50, R18, R19 ;  /* 0x00000012321e7389 */ /* 0x0022e400000e0013 */
.L_x_12947:
[----:B---3--:R-:W-:-:S07]  /*3e10*/  IMAD R55, R46, R30, R55 ;  /* 0x0000001e2e377224 */ /* 0x008fce00078e0237 */
.L_x_12790:
[C---:B------:R-:W-:Y:S02]  /*3e20*/  IMAD R30, R52.reuse, UR4, R48 ;  /* 0x00000004341e7c24 */ /* 0x040fe4000f8e0230 */
[----:B------:R-:W-:-:S03]  /*3e30*/  VIADD R52, R52, UR6 ;  /* 0x0000000634347c36 */ /* 0x000fc60008000000 */
[----:B------:R-:W-:Y:S02]  /*3e40*/  LEA R30, R30, R53, 0x2 ;  /* 0x000000351e1e7211 */ /* 0x000fe400078e10ff */
[----:B------:R-:W-:-:S03]  /*3e50*/  ISETP.GE.AND P0, PT, R52, UR18, PT ;  /* 0x0000001234007c0c */ /* 0x000fc6000bf06270 */
[----:B------:R3:W-:Y:S10]  /*3e60*/  STS [R30], R55 ;  /* 0x000000371e007388 */ /* 0x0007f40000000800 */
[----:B---3--:R-:W-:Y:S05]  /*3e70*/  @!P0 BRA `(.L_x_12792) ;  /* 0xfffffff8006c8947 */ /* 0x008fea000383ffff */
.L_x_12759:
[----:B------:R-:W-:Y:S05]  /*3e80*/  BSYNC B0 ;  /* 0x0000000000007941 */ /* 0x000fea0003800000 */
.L_x_12758:
[----:B------:R-:W-:Y:S05]  /*3e90*/  @!P6 BRA `(.L_x_12793) ;  /* 0xffffffec0068e947 */ /* 0x000fea000383ffff */
[----:B------:R-:W-:Y:S05]  /*3ea0*/  BRA `(.L_x_12686) ;  /* 0x00000014001c7947 */ /* 0x000fea0003800000 */
.L_x_12741:
[----:B0---4-:R-:W-:-:S07]  /*3eb0*/  IMAD.MOV.U32 R49, RZ, RZ, RZ ;  /* 0x000000ffff317224 */ /* 0x011fce00078e00ff */
.L_x_12845:
        /* <DEDUP_REMOVED lines=18> */
.L_x_12794:
        /* <DEDUP_REMOVED lines=8> */
.L_x_12795:
        /* <DEDUP_REMOVED lines=8> */
.L_x_12796:
        /* <DEDUP_REMOVED lines=8> */
.L_x_12797:
        /* <DEDUP_REMOVED lines=9> */
.L_x_12798:
        /* <DEDUP_REMOVED lines=9> */
.L_x_12799:
        /* <DEDUP_REMOVED lines=9> */
.L_x_12800:
        /* <DEDUP_REMOVED lines=9> */
.L_x_12801:
        /* <DEDUP_REMOVED lines=10> */
.L_x_12802:
        /* <DEDUP_REMOVED lines=11> */
.L_x_12803:
        /* <DEDUP_REMOVED lines=11> */
.L_x_12804:
        /* <DEDUP_REMOVED lines=11> */
.L_x_12805:
        /* <DEDUP_REMOVED lines=11> */
.L_x_12806:
        /* <DEDUP_REMOVED lines=11> */
.L_x_12807:
        /* <DEDUP_REMOVED lines=11> */
.L_x_12808:
        /* <DEDUP_REMOVED lines=11> */
.L_x_12809:
        /* <DEDUP_REMOVED lines=27> */
.L_x_12844:
[----:B------:R-:W-:Y:S02]  /*4ac0*/  IMAD R50, R51, 0x44, R52 ;  /* 0x0000004433327824 */ /* 0x000fe400078e0234 */
[----:B------:R-:W-:-:S04]  /*4ad0*/  HFMA2 R53, -RZ, RZ, 0, 0 ;  /* 0x00000000ff357431 */ /* 0x000fc800000001ff */
[----:B------:R-:W0:Y:S01]  /*4ae0*/  LDS R50, [R50] ;  /* 0x0000000032327984 */ /* 0x000e220000000800 */
[----:B------:R-:W-:Y:S05]  /*4af0*/  @!P4 BRA `(.L_x_12811) ;  /* 0x000000000010c947 */ /* 0x000fea0003800000 */
[----:B------:R-:W-:-:S03]  /*4b00*/  UMOV UR10, 0xffffffff ;  /* 0xffffffff000a7882 */ /* 0x000fc60000000000 */
[----:B------:R-:W-:Y:S05]  /*4b10*/  BRA.DIV UR10, `(.L_x_12812) ;  /* 0x0000002a0a107947 */ /* 0x000fea000b800000 */
[----:B0-----:R0:W1:Y:S02]  /*4b20*/  SHFL.IDX PT, R56, R50, R28, R19 ;  /* 0x0000001c32387389 */ /* 0x00106400000e0013 */
.L_x_12949:
[----:B-1----:R-:W-:-:S07]  /*4b30*/  IMAD R53, R29, R56, RZ ;  /* 0x000000381d357224 */ /* 0x002fce00078e02ff */
.L_x_12811:
[----:B------:R-:W-:Y:S05]  /*4b40*/  @!P3 BRA `(.L_x_12813) ;  /* 0x000000000010b947 */ /* 0x000fea0003800000 */
[----:B------:R-:W-:-:S03]  /*4b50*/  UMOV UR10, 0xffffffff ;  /* 0xffffffff000a7882 */ /* 0x000fc60000000000 */
[----:B------:R-:W-:Y:S05]  /*4b60*/  BRA.DIV UR10, `(.L_x_12814) ;  /* 0x0000002a0a187947 */ /* 0x000fea000b800000 */
[----:B0-----:R0:W1:Y:S02]  /*4b70*/  SHFL.IDX PT, R30, R50, R4, R19 ;  /* 0x00000004321e7389 */ /* 0x00106400000e0013 */
.L_x_12952:
[----:B-12---:R-:W-:-:S07]  /*4b80*/  IMAD R53, R32, R30, R53 ;  /* 0x0000001e20357224 */ /* 0x006fce00078e0235 */
.L_x_12813:
[----:B------:R-:W-:Y:S05]  /*4b90*/  @!P2 BRA `(.L_x_12815) ;  /* 0x000000000010a947 */ /* 0x000fea0003800000 */
[----:B------:R-:W-:-:S03]  /*4ba0*/  UMOV UR10, 0xffffffff ;  /* 0xffffffff000a7882 */ /* 0x000fc60000000000 */
[----:B------:R-:W-:Y:S05]  /*4bb0*/  BRA.DIV UR10, `(.L_x_12816) ;  /* 0x0000002a0a247947 */ /* 0x000fea000b800000 */
[----:B0-----:R0:W1:Y:S02]  /*4bc0*/  SHFL.IDX PT, R30, R50, R5, R19 ;  /* 0x00000005321e7389 */ /* 0x00106400000e0013 */
.L_x_12955:
[----:B-1----:R-:W-:-:S07]  /*4bd0*/  IMAD R53, R33, R30, R53 ;  /* 0x0000001e21357224 */ /* 0x002fce00078e0235 */
.L_x_12815:
[----:B------:R-:W-:Y:S05]  /*4be0*/  @!P1 BRA `(.L_x_12817) ;  /* 0x0000000000109947 */ /* 0x000fea0003800000 */
[----:B------:R-:W-:-:S03]  /*4bf0*/  UMOV UR10, 0xffffffff ;  /* 0xffffffff000a7882 */ /* 0x000fc60000000000 */
[----:B------:R-:W-:Y:S05]  /*4c00*/  BRA.DIV UR10, `(.L_x_12818) ;  /* 0x0000002a0a307947 */ /* 0x000fea000b800000 */
[----:B0-----:R0:W1:Y:S02]  /*4c10*/  SHFL.IDX PT, R30, R50, R6, R19 ;  /* 0x00000006321e7389 */ /* 0x00106400000e0013 */
.L_x_12958:
[----:B-1----:R-:W-:-:S07]  /*4c20*/  IMAD R53, R34, R30, R53 ;  /* 0x0000001e22357224 */ /* 0x002fce00078e0235 */
.L_x_12817:
[----:B------:R-:W1:Y:S02]  /*4c30*/  LDC R55, c[0x0][0x3ac] ;  /* 0x0000eb00ff377b82 */ /* 0x000e640000000800 */
[----:B-1----:R-:W-:-:S13]  /*4c40*/  ISETP.GE.AND P0, PT, R55, 0x5, PT ;  /* 0x000000053700780c */ /* 0x002fda0003f06270 */
[----:B------:R-:W-:Y:S05]  /*4c50*/  @!P0 BRA `(.L_x_12819) ;  /* 0x0000000000108947 */ /* 0x000fea0003800000 */
[----:B------:R-:W-:-:S03]  /*4c60*/  UMOV UR10, 0xffffffff ;  /* 0xffffffff000a7882 */ /* 0x000fc60000000000 */
[----:B------:R-:W-:Y:S05]  /*4c70*/  BRA.DIV UR10, `(.L_x_12820) ;  /* 0x0000002a0a347947 */ /* 0x000fea000b800000 */
[----:B0-----:R0:W1:Y:S02]  /*4c80*/  SHFL.IDX PT, R30, R50, R7, R19 ;  /* 0x00000007321e7389 */ /* 0x00106400000e0013 */
.L_x_12961:
[----:B-1----:R-:W-:-:S07]  /*4c90*/  IMAD R53, R35, R30, R53 ;  /* 0x0000001e23357224 */ /* 0x002fce00078e0235 */
.L_x_12819:
[----:B------:R-:W-:-:S13]  /*4ca0*/  ISETP.GE.AND P0, PT, R55, 0x6, PT ;  /* 0x000000063700780c */ /* 0x000fda0003f06270 */
[----:B------:R-:W-:Y:S05]  /*4cb0*/  @!P0 BRA `(.L_x_12821) ;  /* 0x0000000000108947 */ /* 0x000fea0003800000 */
[----:B------:R-:W-:-:S03]  /*4cc0*/  UMOV UR10, 0xffffffff ;  /* 0xffffffff000a7882 */ /* 0x000fc60000000000 */
[----:B------:R-:W-:Y:S05]  /*4cd0*/  BRA.DIV UR10, `(.L_x_12822) ;  /* 0x0000002a0a3c7947 */ /* 0x000fea000b800000 */
[----:B0-----:R0:W1:Y:S02]  /*4ce0*/  SHFL.IDX PT, R30, R50, R8, R19 ;  /* 0x00000008321e7389 */ /* 0x00106400000e0013 */
.L_x_12964:
[----:B-1----:R-:W-:-:S07]  /*4cf0*/  IMAD R53, R36, R30, R53 ;  /* 0x0000001e24357224 */ /* 0x002fce00078e0235 */
.L_x_12821:
[----:B------:R-:W-:-:S13]  /*4d00*/  ISETP.GE.AND P0, PT, R55, 0x7, PT ;  /* 0x000000073700780c */ /* 0x000fda0003f06270 */
[----:B------:R-:W-:Y:S05]  /*4d10*/  @!P0 BRA `(.L_x_12823) ;  /* 0x0000000000108947 */ /* 0x000fea0003800000 */
[----:B------:R-:W-:-:S03]  /*4d20*/  UMOV UR10, 0xffffffff ;  /* 0xffffffff000a7882 */ /* 0x000fc60000000000 */
[----:B------:R-:W-:Y:S05]  /*4d30*/  BRA.DIV UR10, `(.L_x_12824) ;  /* 0x0000002a0a447947 */ /* 0x000fea000b800000 */
[----:B0-----:R0:W1:Y:S02]  /*4d40*/  SHFL.IDX PT, R30, R50, R9, R19 ;  /* 0x00000009321e7389 */ /* 0x00106400000e0013 */
.L_x_12967:
[----:B-1----:R-:W-:-:S07]  /*4d50*/  IMAD R53, R37, R30, R53 ;  /* 0x0000001e25357224 */ /* 0x002fce00078e0235 */
.L_x_12823:
[----:B------:R-:W-:-:S13]  /*4d60*/  ISETP.GE.AND P0, PT, R55, 0x8, PT ;  /* 0x000000083700780c */ /* 0x000fda0003f06270 */
[----:B------:R-:W-:Y:S05]  /*4d70*/  @!P0 BRA `(.L_x_12825) ;  /* 0x0000000000108947 */ /* 0x000fea0003800000 */
[----:B------:R-:W-:-:S03]  /*4d80*/  UMOV UR10, 0xffffffff ;  /* 0xffffffff000a7882 */ /* 0x000fc60000000000 */
[----:B------:R-:W-:Y:S05]  /*4d90*/  BRA.DIV UR10, `(.L_x_12826) ;  /* 0x0000002a0a4c7947 */ /* 0x000fea000b800000 */
[----:B0-----:R0:W1:Y:S02]  /*4da0*/  SHFL.IDX PT, R30, R50, R10, R19 ;  /* 0x0000000a321e7389 */ /* 0x00106400000e0013 */
.L_x_12970:
[----:B-1----:R-:W-:-:S07]  /*4db0*/  IMAD R53, R38, R30, R53 ;  /* 0x0000001e26357224 */ /* 0x002fce00078e0235 */
.L_x_12825:
[----:B------:R-:W-:-:S13]  /*4dc0*/  ISETP.GE.AND P0, PT, R55, 0x9, PT ;  /* 0x000000093700780c */ /* 0x000fda0003f06270 */
[----:B------:R-:W-:Y:S05]  /*4dd0*/  @!P0 BRA `(.L_x_12827) ;  /* 0x0000000000108947 */ /* 0x000fea0003800000 */
[----:B------:R-:W-:-:S03]  /*4de0*/  UMOV UR10, 0xffffffff ;  /* 0xffffffff000a7882 */ /* 0x000fc60000000000 */
[----:B------:R-:W-:Y:S05]  /*4df0*/  BRA.DIV UR10, `(.L_x_12828) ;  /* 0x0000002a0a547947 */ /* 0x000fea000b800000 */
[----:B0-----:R0:W1:Y:S02]  /*4e00*/  SHFL.IDX PT, R30, R50, R11, R19 ;  /* 0x0000000b321e7389 */ /* 0x00106400000e0013 */
.L_x_12973:
[----:B-1----:R-:W-:-:S07]  /*4e10*/  IMAD R53, R39, R30, R53 ;  /* 0x0000001e27357224 */ /* 0x002fce00078e0235 */
.L_x_12827:
[----:B------:R-:W-:-:S13]  /*4e20*/  ISETP.GE.AND P0, PT, R55, 0xa, PT ;  /* 0x0000000a3700780c */ /* 0x000fda0003f06270 */
[----:B------:R-:W-:Y:S05]  /*4e30*/  @!P0 BRA `(.L_x_12829) ;  /* 0x0000000000108947 */ /* 0x000fea0003800000 */
[----:B------:R-:W-:-:S03]  /*4e40*/  UMOV UR10, 0xffffffff ;  /* 0xffffffff000a7882 */ /* 0x000fc60000000000 */
[----:B------:R-:W-:Y:S05]  /*4e50*/  BRA.DIV UR10, `(.L_x_12830) ;  /* 0x0000002a0a5c7947 */ /* 0x000fea000b800000 */
[----:B0-----:R0:W1:Y:S02]  /*4e60*/  SHFL.IDX PT, R30, R50, R12, R19 ;  /* 0x0000000c321e7389 */ /* 0x00106400000e0013 */
.L_x_12976:
[----:B-1----:R-:W-:-:S07]  /*4e70*/  IMAD R53, R40, R30, R53 ;  /* 0x0000001e28357224 */ /* 0x002fce00078e0235 */
.L_x_12829:
[----:B------:R-:W-:-:S13]  /*4e80*/  ISETP.GE.AND P0, PT, R55, 0xb, PT ;  /* 0x0000000b3700780c */ /* 0x000fda0003f06270 */
[----:B------:R-:W-:Y:S05]  /*4e90*/  @!P0 BRA `(.L_x_12831) ;  /* 0x0000000000108947 */ /* 0x000fea0003800000 */
[----:B------:R-:W-:-:S03]  /*4ea0*/  UMOV UR10, 0xffffffff ;  /* 0xffffffff000a7882 */ /* 0x000fc60000000000 */
[----:B------:R-:W-:Y:S05]  /*4eb0*/  BRA.DIV UR10, `(.L_x_12832) ;  /* 0x0000002a0a647947 */ /* 0x000fea000b800000 */
[----:B0-----:R0:W1:Y:S02]  /*4ec0*/  SHFL.IDX PT, R30, R50, R13, R19 ;  /* 0x0000000d321e7389 */ /* 0x00106400000e0013 */
.L_x_12979:
[----:B-1----:R-:W-:-:S07]  /*4ed0*/  IMAD R53, R41, R30, R53 ;  /* 0x0000001e29357224 */ /* 0x002fce00078e0235 */
.L_x_12831:
[----:B------:R-:W-:-:S13]  /*4ee0*/  ISETP.GE.AND P0, PT, R55, 0xc, PT ;  /* 0x0000000c3700780c */ /* 0x000fda0003f06270 */
[----:B------:R-:W-:Y:S05]  /*4ef0*/  @!P0 BRA `(.L_x_12833) ;  /* 0x0000000000108947 */ /* 0x000fea0003800000 */
[----:B------:R-:W-:-:S03]  /*4f00*/  UMOV UR10, 0xffffffff ;  /* 0xffffffff000a7882 */ /* 0x000fc60000000000 */
[----:B------:R-:W-:Y:S05]  /*4f10*/  BRA.DIV UR10, `(.L_x_12834) ;  /* 0x0000002a0a6c7947 */ /* 0x000fea000b800000 */
[----:B0-----:R0:W1:Y:S02]  /*4f20*/  SHFL.IDX PT, R30, R50, R14, R19 ;  /* 0x0000000e321e7389 */ /* 0x00106400000e0013 */
.L_x_12982:
[----:B-1----:R-:W-:-:S07]  /*4f30*/  IMAD R53, R42, R30, R53 ;  /* 0x0000001e2a357224 */ /* 0x002fce00078e0235 */
.L_x_12833:
[----:B------:R-:W-:-:S13]  /*4f40*/  ISETP.GE.AND P0, PT, R55, 0xd, PT ;  /* 0x0000000d3700780c */ /* 0x000fda0003f06270 */
[----:B------:R-:W-:Y:S05]  /*4f50*/  @!P0 BRA `(.L_x_12835) ;  /* 0x0000000000108947 */ /* 0x000fea0003800000 */
[----:B------:R-:W-:-:S03]  /*4f60*/  UMOV UR10, 0xffffffff ;  /* 0xffffffff000a7882 */ /* 0x000fc60000000000 */
[----:B------:R-:W-:Y:S05]  /*4f70*/  BRA.DIV UR10, `(.L_x_12836) ;  /* 0x0000002a0a747947 */ /* 0x000fea000b800000 */
[----:B0-----:R0:W1:Y:S02]  /*4f80*/  SHFL.IDX PT, R30, R50, R15, R19 ;  /* 0x0000000f321e7389 */ /* 0x00106400000e0013 */
.L_x_12985:
[----:B-1----:R-:W-:-:S07]  /*4f90*/  IMAD R53, R43, R30, R53 ;  /* 0x0000001e2b357224 */ /* 0x002fce00078e0235 */
.L_x_12835:
[----:B------:R-:W-:-:S13]  /*4fa0*/  ISETP.GE.AND P0, PT, R55, 0xe, PT ;  /* 0x0000000e3700780c */ /* 0x000fda0003f06270 */
[----:B------:R-:W-:Y:S05]  /*4fb0*/  @!P0 BRA `(.L_x_12837) ;  /* 0x0000000000108947 */ /* 0x000fea0003800000 */
[----:B------:R-:W-:-:S03]  /*4fc0*/  UMOV UR10, 0xffffffff ;  /* 0xffffffff000a7882 */ /* 0x000fc60000000000 */
[----:B------:R-:W-:Y:S05]  /*4fd0*/  BRA.DIV UR10, `(.L_x_12838) ;  /* 0x0000002a0a7c7947 */ /* 0x000fea000b800000 */
[----:B0-----:R0:W1:Y:S02]  /*4fe0*/  SHFL.IDX PT, R30, R50, R16, R19 ;  /* 0x00000010321e7389 */ /* 0x00106400000e0013 */
.L_x_12988:
[----:B-1----:R-:W-:-:S07]  /*4ff0*/  IMAD R53, R44, R30, R53 ;  /* 0x0000001e2c357224 */ /* 0x002fce00078e0235 */
.L_x_12837:
[----:B------:R-:W-:-:S13]  /*5000*/  ISETP.GE.AND P0, PT, R55, 0xf, PT ;  /* 0x0000000f3700780c */ /* 0x000fda0003f06270 */
[----:B------:R-:W-:Y:S05]  /*5010*/  @!P0 BRA `(.L_x_12839) ;  /* 0x0000000000108947 */ /* 0x000fea0003800000 */
[----:B------:R-:W-:-:S03]  /*5020*/  UMOV UR10, 0xffffffff ;  /* 0xffffffff000a7882 */ /* 0x000fc60000000000 */
[----:B------:R-:W-:Y:S05]  /*5030*/  BRA.DIV UR10, `(.L_x_12840) ;  /* 0x0000002a0a847947 */ /* 0x000fea000b800000 */
[----:B0-----:R0:W1:Y:S02]  /*5040*/  SHFL.IDX PT, R30, R50, R17, R19 ;  /* 0x00000011321e7389 */ /* 0x00106400000e0013 */
.L_x_12991:
[----:B-1----:R-:W-:-:S07]  /*5050*/  IMAD R53, R45, R30, R53 ;  /* 0x0000001e2d357224 */ /* 0x002fce00078e0235 */
.L_x_12839:
[----:B------:R-:W-:-:S13]  /*5060*/  ISETP.GE.AND P0, PT, R55, 0x10, PT ;  /* 0x000000103700780c */ /* 0x000fda0003f06270 */
[----:B------:R-:W-:Y:S05]  /*5070*/  @!P0 BRA `(.L_x_12841) ;  /* 0x0000000000108947 */ /* 0x000fea0003800000 */
[----:B------:R-:W-:-:S03]  /*5080*/  UMOV UR10, 0xffffffff ;  /* 0xffffffff000a7882 */ /* 0x000fc60000000000 */
[----:B------:R-:W-:Y:S05]  /*5090*/  BRA.DIV UR10, `(.L_x_12842) ;  /* 0x0000002a0a8c7947 */ /* 0x000fea000b800000 */
[----:B0-----:R0:W1:Y:S02]  /*50a0*/  SHFL.IDX PT, R30, R50, R18, R19 ;  /* 0x00000012321e7389 */ /* 0x00106400000e0013 */
.L_x_12994:
[----:B-1----:R-:W-:-:S07]  /*50b0*/  IMAD R53, R46, R30, R53 ;  /* 0x0000001e2e357224 */ /* 0x002fce00078e0235 */
.L_x_12841:
[----:B------:R-:W-:-:S07]  /*50c0*/  IMAD.U32 R30, RZ, RZ, UR14 ;  /* 0x0000000eff1e7e24 */ /* 0x000fce000f8e00ff */
.L_x_12843:
        /* <DEDUP_REMOVED lines=36> */
.L_x_12810:
[----:B------:R-:W-:Y:S05]  /*5310*/  @!P5 BRA `(.L_x_12845) ;  /* 0xffffffe800e8d947 */ /* 0x000fea000383ffff */
.L_x_12686:
        /* <DEDUP_REMOVED lines=133> */
.L_x_12849:
[----:B------:R-:W-:Y:S05]  /*5b70*/  BSYNC.RECONVERGENT B1 ;  /* 0x0000000000017941 */ /* 0x000fea0003800200 */
.L_x_12848:
        /* <DEDUP_REMOVED lines=13> */
.L_x_12850:
        /* <DEDUP_REMOVED lines=106> */
.L_x_12847:
[----:B------:R-:W-:Y:S05]  /*62f0*/  BSYNC.RECONVERGENT B0 ;  /* 0x0000000000007941 */ /* 0x000fea0003800200 */
.L_x_12846:
[----:B------:R-:W5:Y:S02]  /*6300*/  LDCU UR10, c[0x0][0x374] ;  /* 0x00006e80ff0a77ac */ /* 0x000f640008000800 */
[----:B-----5:R-:W-:Y:S02]  /*6310*/  UIADD3 UR9, UPT, UPT, UR10, UR9, URZ ;  /* 0x000000090a097290 */ /* 0x020fe4000fffe0ff */
[----:B------:R-:W-:-:S04]  /*6320*/  USHF.L.U32 UR10, UR10, 0x2, URZ ;  /* 0x000000020a0a7899 */ /* 0x000fc800080006ff */
[----:B------:R-:W-:-:S09]  /*6330*/  UISETP.GE.U32.AND UP0, UPT, UR9, UR10, UPT ;  /* 0x0000000a0900728c */ /* 0x000fd2000bf06070 */
[----:B------:R-:W-:Y:S05]  /*6340*/  BRA.U !UP0, `(.L_x_12851) ;  /* 0xffffffad08807547 */ /* 0x000fea000b83ffff */
[----:B------:R-:W-:Y:S05]  /*6350*/  EXIT ;  /* 0x000000000000794d */ /* 0x000fea0003800000 */
.L_x_12708:
[----:B------:R-:W-:Y:S01]  /*6360*/  BSSY B2, `(.L_x_12852) ;  /* 0x0000006000027945 */ /* 0x000fe20003800000 */
[----:B------:R-:W-:Y:S02]  /*6370*/  IMAD.MOV.U32 R31, RZ, RZ, R28 ;  /* 0x000000ffff1f7224 */ /* 0x000fe400078e001c */
[----:B------:R-:W-:-:S07]  /*6380*/  IMAD.MOV.U32 R30, RZ, RZ, -0x1 ;  /* 0xffffffffff1e7424 */ /* 0x000fce00078e00ff */
[----:B012---:R-:W-:Y:S05]  /*6390*/  WARPSYNC.COLLECTIVE R30, `(.L_x_12853) ;  /* 0x000000001e087348 */ /* 0x007fea0003c00000 */
[----:B-1----:R1:W3:Y:S02]  /*63a0*/  SHFL.IDX P0, R30, R50, R31, R19 ;  /* 0x0000001f321e7389 */ /* 0x0022e40000000013 */
[----:B0123--:R-:W-:Y:S05]  /*63b0*/  ENDCOLLECTIVE ;  /* 0x000000000000791b */ /* 0x00ffea0003800000 */
.L_x_12853:
[----:B------:R-:W-:Y:S05]  /*63c0*/  BSYNC B2 ;  /* 0x0000000000027941 */ /* 0x000fea0003800000 */
.L_x_12852:
[----:B------:R-:W-:Y:S05]  /*63d0*/  BRA `(.L_x_12854) ;  /* 0xffffffc000787947 */ /* 0x000fea000383ffff */
.L_x_12710:
[----:B------:R-:W-:Y:S01]  /*63e0*/  BSSY B2, `(.L_x_12855) ;  /* 0x0000006000027945 */ /* 0x000fe20003800000 */
[----:B------:R-:W-:Y:S01]  /*63f0*/  MOV R31, R4 ;  /* 0x00000004001f7202 */ /* 0x000fe20000000f00 */
[----:B------:R-:W-:-:S07]  /*6400*/  IMAD.MOV.U32 R30, RZ, RZ, -0x1 ;  /* 0xffffffffff1e7424 */ /* 0x000fce00078e00ff */
[----:B012---:R-:W-:Y:S05]  /*6410*/  WARPSYNC.COLLECTIVE R30, `(.L_x_12856) ;  /* 0x000000001e087348 */ /* 0x007fea0003c00000 */
[----:B-1----:R1:W3:Y:S02]  /*6420*/  SHFL.IDX P0, R30, R50, R31, R19 ;  /* 0x0000001f321e7389 */ /* 0x0022e40000000013 */
[----:B0123--:R-:W-:Y:S05]  /*6430*/  ENDCOLLECTIVE ;  /* 0x000000000000791b */ /* 0x00ffea0003800000 */
.L_x_12856:
[----:B------:R-:W-:Y:S05]  /*6440*/  BSYNC B2 ;  /* 0x0000000000027941 */ /* 0x000fea0003800000 */
.L_x_12855:
[----:B------:R-:W-:Y:S05]  /*6450*/  BRA `(.L_x_12857) ;  /* 0xffffffc0006c7947 */ /* 0x000fea000383ffff */
.L_x_12712:
[----:B------:R-:W-:Y:S01]  /*6460*/  BSSY B2, `(.L_x_12858) ;  /* 0x0000006000027945 */ /* 0x000fe20003800000 */
[----:B------:R-:W-:Y:S02]  /*6470*/  IMAD.MOV.U32 R31, RZ, RZ, R5 ;  /* 0x000000ffff1f7224 */ /* 0x000fe400078e0005 */
[----:B------:R-:W-:-:S07]  /*6480*/  IMAD.MOV.U32 R30, RZ, RZ, -0x1 ;  /* 0xffffffffff1e7424 */ /* 0x000fce00078e00ff */
[----:B012---:R-:W-:Y:S05]  /*6490*/  WARPSYNC.COLLECTIVE R30, `(.L_x_12859) ;  /* 0x000000001e087348 */ /* 0x007fea0003c00000 */
[----:B-1----:R1:W3:Y:S02]  /*64a0*/  SHFL.IDX P0, R30, R50, R31, R19 ;  /* 0x0000001f321e7389 */ /* 0x0022e40000000013 */
[----:B0123--:R-:W-:Y:S05]  /*64b0*/  ENDCOLLECTIVE ;  /* 0x000000000000791b */ /* 0x00ffea0003800000 */
.L_x_12859:
[----:B------:R-:W-:Y:S05]  /*64c0*/  BSYNC B2 ;  /* 0x0000000000027941 */ /* 0x000fea0003800000 */
.L_x_12858:
[----:B------:R-:W-:Y:S05]  /*64d0*/  BRA `(.L_x_12860) ;  /* 0xffffffc000607947 */ /* 0x000fea000383ffff */
.L_x_12714:
[----:B------:R-:W-:Y:S01]  /*64e0*/  BSSY B2, `(.L_x_12861) ;  /* 0x0000006000027945 */ /* 0x000fe20003800000 */
[----:B------:R-:W-:Y:S01]  /*64f0*/  MOV R31, R6 ;  /* 0x00000006001f7202 */ /* 0x000fe20000000f00 */
[----:B------:R-:W-:-:S07]  /*6500*/  IMAD.MOV.U32 R30, RZ, RZ, -0x1 ;  /* 0xffffffffff1e7424 */ /* 0x000fce00078e00ff */
[----:B012---:R-:W-:Y:S05]  /*6510*/  WARPSYNC.COLLECTIVE R30, `(.L_x_12862) ;  /* 0x000000001e087348 */ /* 0x007fea0003c00000 */
[----:B-1----:R1:W3:Y:S02]  /*6520*/  SHFL.IDX P0, R30, R50, R31, R19 ;  /* 0x0000001f321e7389 */ /* 0x0022e40000000013 */
[----:B0123--:R-:W-:Y:S05]  /*6530*/  ENDCOLLECTIVE ;  /* 0x000000000000791b */ /* 0x00ffea0003800000 */
.L_x_12862:
[----:B------:R-:W-:Y:S05]  /*6540*/  BSYNC B2 ;  /* 0x0000000000027941 */ /* 0x000fea0003800000 */
.L_x_12861:
[----:B------:R-:W-:Y:S05]  /*6550*/  BRA `(.L_x_12863) ;  /* 0xffffffc000547947 */ /* 0x000fea000383ffff */
.L_x_12716:
[----:B------:R-:W-:Y:S01]  /*6560*/  BSSY B2, `(.L_x_12864) ;  /* 0x0000006000027945 */ /* 0x000fe20003800000 */
[----:B------:R-:W-:Y:S02]  /*6570*/  IMAD.MOV.U32 R31, RZ, RZ, R7 ;  /* 0x000000ffff1f7224 */ /* 0x000fe400078e0007 */
[----:B------:R-:W-:-:S07]  /*6580*/  IMAD.MOV.U32 R30, RZ, RZ, -0x1 ;  /* 0xffffffffff1e7424 */ /* 0x000fce00078e00ff */
[----:B012---:R-:W-:Y:S05]  /*6590*/  WARPSYNC.COLLECTIVE R30, `(.L_x_12865) ;  /* 0x000000001e087348 */ /* 0x007fea0003c00000 */
[----:B-1----:R1:W3:Y:S02]  /*65a0*/  SHFL.IDX P0, R30, R50, R31, R19 ;  /* 0x0000001f321e7389 */ /* 0x0022e40000000013 */
[----:B0123--:R-:W-:Y:S05]  /*65b0*/  ENDCOLLECTIVE ;  /* 0x000000000000791b */ /* 0x00ffea0003800000 */
.L_x_12865:
[----:B------:R-:W-:Y:S05]  /*65c0*/  BSYNC B2 ;  /* 0x0000000000027941 */ /* 0x000fea0003800000 */
.L_x_12864:
[----:B------:R-:W-:Y:S05]  /*65d0*/  BRA `(.L_x_12866) ;  /* 0xffffffc000487947 */ /* 0x000fea000383ffff */
.L_x_12718:
[----:B------:R-:W-:Y:S01]  /*65e0*/  BSSY B2, `(.L_x_12867) ;  /* 0x0000006000027945 */ /* 0x000fe20003800000 */
[----:B------:R-:W-:Y:S01]  /*65f0*/  MOV R31, R8 ;  /* 0x00000008001f7202 */ /* 0x000fe20000000f00 */
[----:B------:R-:W-:-:S07]  /*6600*/  IMAD.MOV.U32 R30, RZ, RZ, -0x1 ;  /* 0xffffffffff1e7424 */ /* 0x000fce00078e00ff */
[----:B012---:R-:W-:Y:S05]  /*6610*/  WARPSYNC.COLLECTIVE R30, `(.L_x_12868) ;  /* 0x000000001e087348 */ /* 0x007fea0003c00000 */
[----:B-1----:R1:W3:Y:S02]  /*6620*/  SHFL.IDX P0, R30, R50, R31, R19 ;  /* 0x0000001f321e7389 */ /* 0x0022e40000000013 */
[----:B0123--:R-:W-:Y:S05]  /*6630*/  ENDCOLLECTIVE ;  /* 0x000000000000791b */ /* 0x00ffea0003800000 */
.L_x_12868:
[----:B------:R-:W-:Y:S05]  /*6640*/  BSYNC B2 ;  /* 0x0000000000027941 */ /* 0x000fea0003800000 */
.L_x_12867:
[----:B------:R-:W-:Y:S05]  /*6650*/  BRA `(.L_x_12869) ;  /* 0xffffffc000447947 */ /* 0x000fea000383ffff */
.L_x_12720:
[----:B------:R-:W-:Y:S01]  /*6660*/  BSSY B2, `(.L_x_12870) ;  /* 0x0000006000027945 */ /* 0x000fe20003800000 */
[----:B------:R-:W-:Y:S02]  /*6670*/  IMAD.MOV.U32 R31, RZ, RZ, R9 ;  /* 0x000000ffff1f7224 */ /* 0x000fe400078e0009 */
[----:B------:R-:W-:-:S07]  /*6680*/  IMAD.MOV.U32 R30, RZ, RZ, -0x1 ;  /* 0xffffffffff1e7424 */ /* 0x000fce00078e00ff */
[----:B012---:R-:W-:Y:S05]  /*6690*/  WARPSYNC.COLLECTIVE R30, `(.L_x_12871) ;  /* 0x000000001e087348 */ /* 0x007fea0003c00000 */
[----:B-1----:R1:W3:Y:S02]  /*66a0*/  SHFL.IDX P0, R30, R50, R31, R19 ;  /* 0x0000001f321e7389 */ /* 0x0022e40000000013 */
[----:B0123--:R-:W-:Y:S05]  /*66b0*/  ENDCOLLECTIVE ;  /* 0x000000000000791b */ /* 0x00ffea0003800000 */
.L_x_12871:
[----:B------:R-:W-:Y:S05]  /*66c0*/  BSYNC B2 ;  /* 0x0000000000027941 */ /* 0x000fea0003800000 */
.L_x_12870:
[----:B------:R-:W-:Y:S05]  /*66d0*/  BRA `(.L_x_12872) ;  /* 0xffffffc0003c7947 */ /* 0x000fea000383ffff */
.L_x_12722:
[----:B------:R-:W-:Y:S01]  /*66e0*/  BSSY B2, `(.L_x_12873) ;  /* 0x0000006000027945 */ /* 0x000fe20003800000 */
[----:B------:R-:W-:Y:S01]  /*66f0*/  MOV R31, R10 ;  /* 0x0000000a001f7202 */ /* 0x000fe20000000f00 */
[----:B------:R-:W-:-:S07]  /*6700*/  IMAD.MOV.U32 R30, RZ, RZ, -0x1 ;  /* 0xffffffffff1e7424 */ /* 0x000fce00078e00ff */
[----:B012---:R-:W-:Y:S05]  /*6710*/  WARPSYNC.COLLECTIVE R30, `(.L_x_12874) ;  /* 0x000000001e087348 */ /* 0x007fea0003c00000 */
[----:B-1----:R1:W3:Y:S02]  /*6720*/  SHFL.IDX P0, R30, R50, R31, R19 ;  /* 0x0000001f321e7389 */ /* 0x0022e40000000013 */
[----:B0123--:R-:W-:Y:S05]  /*6730*/  ENDCOLLECTIVE ;  /* 0x000000000000791b */ /* 0x00ffea0003800000 */
.L_x_12874:
[----:B------:R-:W-:Y:S05]  /*6740*/  BSYNC B2 ;  /* 0x0000000000027941 */ /* 0x000fea0003800000 */
.L_x_12873:
[----:B------:R-:W-:Y:S05]  /*6750*/  BRA `(.L_x_12875) ;  /* 0xffffffc000347947 */ /* 0x000fea000383ffff */
.L_x_12724:
[----:B------:R-:W-:Y:S01]  /*6760*/  BSSY B2, `(.L_x_12876) ;  /* 0x0000006000027945 */ /* 0x000fe20003800000 */
[----:B------:R-:W-:Y:S02]  /*6770*/  IMAD.MOV.U32 R31, RZ, RZ, R11 ;  /* 0x000000ffff1f7224 */ /* 0x000fe400078e000b */
[----:B------:R-:W-:-:S07]  /*6780*/  IMAD.MOV.U32 R30, RZ, RZ, -0x1 ;  /* 0xffffffffff1e7424 */ /* 0x000fce00078e00ff */
[----:B012---:R-:W-:Y:S05]  /*6790*/  WARPSYNC.COLLECTIVE R30, `(.L_x_12877) ;  /* 0x000000001e087348 */ /* 0x007fea0003c00000 */
[----:B-1----:R1:W3:Y:S02]  /*67a0*/  SHFL.IDX P0, R30, R50, R31, R19 ;  /* 0x0000001f321e7389 */ /* 0x0022e40000000013 */
[----:B0123--:R-:W-:Y:S05]  /*67b0*/  ENDCOLLECTIVE ;  /* 0x000000000000791b */ /* 0x00ffea0003800000 */
.L_x_12877:
[----:B------:R-:W-:Y:S05]  /*67c0*/  BSYNC B2 ;  /* 0x0000000000027941 */ /* 0x000fea0003800000 */
.L_x_12876:
[----:B------:R-:W-:Y:S05]  /*67d0*/  BRA `(.L_x_12878) ;  /* 0xffffffc0002c7947 */ /* 0x000fea000383ffff */
.L_x_12726:
[----:B------:R-:W-:Y:S01]  /*67e0*/  BSSY B2, `(.L_x_12879) ;  /* 0x0000006000027945 */ /* 0x000fe20003800000 */
[----:B------:R-:W-:Y:S01]  /*67f0*/  MOV R31, R12 ;  /* 0x0000000c001f7202 */ /* 0x000fe20000000f00 */
[----:B------:R-:W-:-:S07]  /*6800*/  IMAD.MOV.U32 R30, RZ, RZ, -0x1 ;  /* 0xffffffffff1e7424 */ /* 0x000fce00078e00ff */
[----:B012---:R-:W-:Y:S05]  /*6810*/  WARPSYNC.COLLECTIVE R30, `(.L_x_12880) ;  /* 0x000000001e087348 */ /* 0x007fea0003c00000 */
[----:B-1----:R1:W3:Y:S02]  /*6820*/  SHFL.IDX P0, R30, R50, R31, R19 ;  /* 0x0000001f321e7389 */ /* 0x0022e40000000013 */
[----:B0123--:R-:W-:Y:S05]  /*6830*/  ENDCOLLECTIVE ;  /* 0x000000000000791b */ /* 0x00ffea0003800000 */
.L_x_12880:
[----:B------:R-:W-:Y:S05]  /*6840*/  BSYNC B2 ;  /* 0x0000000000027941 */ /* 0x000fea0003800000 */
.L_x_12879:
[----:B------:R-:W-:Y:S05]  /*6850*/  BRA `(.L_x_12881) ;  /* 0xffffffc000247947 */ /* 0x000fea000383ffff */
.L_x_12728:
[----:B------:R-:W-:Y:S01]  /*6860*/  BSSY B2, `(.L_x_12882) ;  /* 0x0000006000027945 */ /* 0x000fe20003800000 */
[----:B------:R-:W-:Y:S02]  /*6870*/  IMAD.MOV.U32 R31, RZ, RZ, R13 ;  /* 0x000000ffff1f7224 */ /* 0x000fe400078e000d */
[----:B------:R-:W-:-:S07]  /*6880*/  IMAD.MOV.U32 R30, RZ, RZ, -0x1 ;  /* 0xffffffffff1e7424 */ /* 0x000fce00078e00ff */
[----:B012---:R-:W-:Y:S05]  /*6890*/  WARPSYNC.COLLECTIVE R30, `(.L_x_12883) ;  /* 0x000000001e087348 */ /* 0x007fea0003c00000 */
[----:B-1----:R1:W3:Y:S02]  /*68a0*/  SHFL.IDX P0, R30, R50, R31, R19 ;  /* 0x0000001f321e7389 */ /* 0x0022e40000000013 */
[----:B0123--:R-:W-:Y:S05]  /*68b0*/  ENDCOLLECTIVE ;  /* 0x000000000000791b */ /* 0x00ffea0003800000 */
.L_x_12883:
[----:B------:R-:W-:Y:S05]  /*68c0*/  BSYNC B2 ;  /* 0x0000000000027941 */ /* 0x000fea0003800000 */
.L_x_12882:
[----:B------:R-:W-:Y:S05]  /*68d0*/  BRA `(.L_x_12884) ;  /* 0xffffffc0001c7947 */ /* 0x000fea000383ffff */
.L_x_12730:
[----:B------:R-:W-:Y:S01]  /*68e0*/  BSSY B2, `(.L_x_12885) ;  /* 0x0000006000027945 */ /* 0x000fe20003800000 */
[----:B------:R-:W-:Y:S01]  /*68f0*/  MOV R31, R14 ;  /* 0x0000000e001f7202 */ /* 0x000fe20000000f00 */
[----:B------:R-:W-:-:S07]  /*6900*/  IMAD.MOV.U32 R30, RZ, RZ, -0x1 ;  /* 0xffffffffff1e7424 */ /* 0x000fce00078e00ff */
[----:B012---:R-:W-:Y:S05]  /*6910*/  WARPSYNC.COLLECTIVE R30, `(.L_x_12886) ;  /* 0x000000001e087348 */ /* 0x007fea0003c00000 */
[----:B-1----:R1:W3:Y:S02]  /*6920*/  SHFL.IDX P0, R30, R50, R31, R19 ;  /* 0x0000001f321e7389 */ /* 0x0022e40000000013 */
[----:B0123--:R-:W-:Y:S05]  /*6930*/  ENDCOLLECTIVE ;  /* 0x000000000000791b */ /* 0x00ffea0003800000 */
.L_x_12886:
[----:B------:R-:W-:Y:S05]  /*6940*/  BSYNC B2 ;  /* 0x0000000000027941 */ /* 0x000fea0003800000 */
.L_x_12885:
[----:B------:R-:W-:Y:S05]  /*6950*/  BRA `(.L_x_12887) ;  /* 0xffffffc000147947 */ /* 0x000fea000383ffff */
.L_x_12732:
[----:B------:R-:W-:Y:S01]  /*6960*/  BSSY B2, `(.L_x_12888) ;  /* 0x0000006000027945 */ /* 0x000fe20003800000 */
[----:B------:R-:W-:Y:S02]  /*6970*/  IMAD.MOV.U32 R31, RZ, RZ, R15 ;  /* 0x000000ffff1f7224 */ /* 0x000fe400078e000f */
[----:B------:R-:W-:-:S07]  /*6980*/  IMAD.MOV.U32 R30, RZ, RZ, -0x1 ;  /* 0xffffffffff1e7424 */ /* 0x000fce00078e00ff */
[----:B012---:R-:W-:Y:S05]  /*6990*/  WARPSYNC.COLLECTIVE R30, `(.L_x_12889) ;  /* 0x000000001e087348 */ /* 0x007fea0003c00000 */
[----:B-1----:R1:W3:Y:S02]  /*69a0*/  SHFL.IDX P0, R30, R50, R31, R19 ;  /* 0x0000001f321e7389 */ /* 0x0022e40000000013 */
[----:B0123--:R-:W-:Y:S05]  /*69b0*/  ENDCOLLECTIVE ;  /* 0x000000000000791b */ /* 0x00ffea0003800000 */
.L_x_12889:
[----:B------:R-:W-:Y:S05]  /*69c0*/  BSYNC B2 ;  /* 0x0000000000027941 */ /* 0x000fea0003800000 */
.L_x_12888:
[----:B------:R-:W-:Y:S05]  /*69d0*/  BRA `(.L_x_12890) ;  /* 0xffffffc0000c7947 */ /* 0x000fea000383ffff */
.L_x_12734:
[----:B------:R-:W-:Y:S01]  /*69e0*/  BSSY B2, `(.L_x_12891) ;  /* 0x0000006000027945 */ /* 0x000fe20003800000 */
[----:B------:R-:W-:Y:S01]  /*69f0*/  MOV R31, R16 ;  /* 0x00000010001f7202 */ /* 0x000fe20000000f00 */
[----:B------:R-:W-:-:S07]  /*6a00*/  IMAD.MOV.U32 R30, RZ, RZ, -0x1 ;  /* 0xffffffffff1e7424 */ /* 0x000fce00078e00ff */
[----:B012---:R-:W-:Y:S05]  /*6a10*/  WARPSYNC.COLLECTIVE R30, `(.L_x_12892) ;  /* 0x000000001e087348 */ /* 0x007fea0003c00000 */
[----:B-1----:R1:W3:Y:S02]  /*6a20*/  SHFL.IDX P0, R30, R50, R31, R19 ;  /* 0x0000001f321e7389 */ /* 0x0022e40000000013 */
[----:B0123--:R-:W-:Y:S05]  /*6a30*/  ENDCOLLECTIVE ;  /* 0x000000000000791b */ /* 0x00ffea0003800000 */
.L_x_12892:
[----:B------:R-:W-:Y:S05]  /*6a40*/  BSYNC B2 ;  /* 0x0000000000027941 */ /* 0x000fea0003800000 */
.L_x_12891:
[----:B------:R-:W-:Y:S05]  /*6a50*/  BRA `(.L_x_12893) ;  /* 0xffffffc000047947 */ /* 0x000fea000383ffff */
.L_x_12736:
[----:B------:R-:W-:Y:S01]  /*6a60*/  BSSY B2, `(.L_x_12894) ;  /* 0x0000006000027945 */ /* 0x000fe20003800000 */
[----:B------:R-:W-:Y:S02]  /*6a70*/  IMAD.MOV.U32 R31, RZ, RZ, R17 ;  /* 0x000000ffff1f7224 */ /* 0x000fe400078e0011 */
[----:B------:R-:W-:-:S07]  /*6a80*/  IMAD.MOV.U32 R30, RZ, RZ, -0x1 ;  /* 0xffffffffff1e7424 */ /* 0x000fce00078e00ff */
[----:B012---:R-:W-:Y:S05]  /*6a90*/  WARPSYNC.COLLECTIVE R30, `(.L_x_12895) ;  /* 0x000000001e087348 */ /* 0x007fea0003c00000 */
[----:B-1----:R1:W3:Y:S02]  /*6aa0*/  SHFL.IDX P0, R30, R50, R31, R19 ;  /* 0x0000001f321e7389 */ /* 0x0022e40000000013 */
[----:B0123--:R-:W-:Y:S05]  /*6ab0*/  ENDCOLLECTIVE ;  /* 0x000000000000791b */ /* 0x00ffea0003800000 */
.L_x_12895:
[----:B------:R-:W-:Y:S05]  /*6ac0*/  BSYNC B2 ;  /* 0x0000000000027941 */ /* 0x000fea0003800000 */
.L_x_12894:
[----:B------:R-:W-:Y:S05]  /*6ad0*/  BRA `(.L_x_12896) ;  /* 0xffffffbc00fc7947 */ /* 0x000fea000383ffff */
.L_x_12738:
[----:B------:R-:W-:Y:S01]  /*6ae0*/  BSSY B2, `(.L_x_12897) ;  /* 0x0000006000027945 */ /* 0x000fe20003800000 */
[----:B------:R-:W-:Y:S01]  /*6af0*/  MOV R31, R18 ;  /* 0x00000012001f7202 */ /* 0x000fe20000000f00 */
[----:B------:R-:W-:-:S07]  /*6b00*/  IMAD.MOV.U32 R30, RZ, RZ, -0x1 ;  /* 0xffffffffff1e7424 */ /* 0x000fce00078e00ff */
[----:B012---:R-:W-:Y:S05]  /*6b10*/  WARPSYNC.COLLECTIVE R30, `(.L_x_12898) ;  /* 0x000000001e087348 */ /* 0x007fea0003c00000 */
[----:B-1----:R1:W3:Y:S02]  /*6b20*/  SHFL.IDX P0, R30, R50, R31, R19 ;  /* 0x0000001f321e7389 */ /* 0x0022e40000000013 */
[----:B0123--:R-:W-:Y:S05]  /*6b30*/  ENDCOLLECTIVE ;  /* 0x000000000000791b */ /* 0x00ffea0003800000 */
.L_x_12898:
[----:B------:R-:W-:Y:S05]  /*6b40*/  BSYNC B2 ;  /* 0x0000000000027941 */ /* 0x000fea0003800000 */
.L_x_12897:
[----:B------:R-:W-:Y:S05]  /*6b50*/  BRA `(.L_x_12899) ;  /* 0xffffffbc00f47947 */ /* 0x000fea000383ffff */
.L_x_12761:
[----:B------:R-:W-:Y:S01]  /*6b60*/  BSSY B1, `(.L_x_12900) ;  /* 0x0000006000017945 */ /* 0x000fe20003800000 */
[----:B------:R-:W-:Y:S02]  /*6b70*/  IMAD.MOV.U32 R31, RZ, RZ, R28 ;  /* 0x000000ffff1f7224 */ /* 0x000fe400078e001c */
[----:B------:R-:W-:-:S07]  /*6b80*/  IMAD.MOV.U32 R30, RZ, RZ, -0x1 ;  /* 0xffffffffff1e7424 */ /* 0x000fce00078e00ff */
[----:B012---:R-:W-:Y:S05]  /*6b90*/  WARPSYNC.COLLECTIVE R30, `(.L_x_12901) ;  /* 0x000000001e087348 */ /* 0x007fea0003c00000 */
[----:B-1----:R1:W3:Y:S02]  /*6ba0*/  SHFL.IDX P0, R30, R50, R31, R19 ;  /* 0x0000001f321e7389 */ /* 0x0022e40000000013 */
[----:B0123--:R-:W-:Y:S05]  /*6bb0*/  ENDCOLLECTIVE ;  /* 0x000000000000791b */ /* 0x00ffea0003800000 */
.L_x_12901:
[----:B------:R-:W-:Y:S05]  /*6bc0*/  BSYNC B1 ;  /* 0x0000000000017941 */ /* 0x000fea0003800000 */
.L_x_12900:
[----:B------:R-:W-:Y:S05]  /*6bd0*/  BRA `(.L_x_12902) ;  /* 0xffffffcc00307947 */ /* 0x000fea000383ffff */
.L_x_12763:
[----:B------:R-:W-:Y:S01]  /*6be0*/  BSSY B1, `(.L_x_12903) ;  /* 0x0000006000017945 */ /* 0x000fe20003800000 */
[----:B------:R-:W-:Y:S01]  /*6bf0*/  MOV R31, R4 ;  /* 0x00000004001f7202 */ /* 0x000fe20000000f00 */
[----:B------:R-:W-:-:S07]  /*6c00*/  IMAD.MOV.U32 R30, RZ, RZ, -0x1 ;  /* 0xffffffffff1e7424 */ /* 0x000fce00078e00ff */
[----:B012---:R-:W-:Y:S05]  /*6c10*/  WARPSYNC.COLLECTIVE R30, `(.L_x_12904) ;  /* 0x000000001e087348 */ /* 0x007fea0003c00000 */
[----:B-1----:R1:W3:Y:S02]  /*6c20*/  SHFL.IDX P0, R30, R50, R31, R19 ;  /* 0x0000001f321e7389 */ /* 0x0022e40000000013 */
[----:B0123--:R-:W-:Y:S05]  /*6c30*/  ENDCOLLECTIVE ;  /* 0x000000000000791b */ /* 0x00ffea0003800000 */
.L_x_12904:
[----:B------:R-:W-:Y:S05]  /*6c40*/  BSYNC B1 ;  /* 0x0000000000017941 */ /* 0x000fea0003800000 */
.L_x_12903:
[----:B------:R-:W-:Y:S05]  /*6c50*/  BRA `(.L_x_12905) ;  /* 0xffffffcc00247947 */ /* 0x000fea000383ffff */
.L_x_12765:
[----:B------:R-:W-:Y:S01]  /*6c60*/  BSSY B1, `(.L_x_12906) ;  /* 0x0000006000017945 */ /* 0x000fe20003800000 */
[----:B------:R-:W-:Y:S02]  /*6c70*/  IMAD.MOV.U32 R31, RZ, RZ, R5 ;  /* 0x000000ffff1f7224 */ /* 0x000fe400078e0005 */
[----:B------:R-:W-:-:S07]  /*6c80*/  IMAD.MOV.U32 R30, RZ, RZ, -0x1 ;  /* 0xffffffffff1e7424 */ /* 0x000fce00078e00ff */
[----:B012---:R-:W-:Y:S05]  /*6c90*/  WARPSYNC.COLLECTIVE R30, `(.L_x_12907) ;  /* 0x000000001e087348 */ /* 0x007fea0003c00000 */
[----:B-1----:R1:W3:Y:S02]  /*6ca0*/  SHFL.IDX P0, R30, R50, R31, R19 ;  /* 0x0000001f321e7389 */ /* 0x0022e40000000013 */
[----:B0123--:R-:W-:Y:S05]  /*6cb0*/  ENDCOLLECTIVE ;  /* 0x000000000000791b */ /* 0x00ffea0003800000 */
.L_x_12907:
[----:B------:R-:W-:Y:S05]  /*6cc0*/  BSYNC B1 ;  /* 0x0000000000017941 */ /* 0x000fea0003800000 */
.L_x_12906:
[----:B------:R-:W-:Y:S05]  /*6cd0*/  BRA `(.L_x_12908) ;  /* 0xffffffcc00187947 */ /* 0x000fea000383ffff */
.L_x_12767:
[----:B------:R-:W-:Y:S01]  /*6ce0*/  BSSY B1, `(.L_x_12909) ;  /* 0x0000006000017945 */ /* 0x000fe20003800000 */
[----:B------:R-:W-:Y:S01]  /*6cf0*/  MOV R31, R6 ;  /* 0x00000006001f7202 */ /* 0x000fe20000000f00 */
[----:B------:R-:W-:-:S07]  /*6d00*/  IMAD.MOV.U32 R30, RZ, RZ, -0x1 ;  /* 0xffffffffff1e7424 */ /* 0x000fce00078e00ff */
[----:B012---:R-:W-:Y:S05]  /*6d10*/  WARPSYNC.COLLECTIVE R30, `(.L_x_12910) ;  /* 0x000000001e087348 */ /* 0x007fea0003c00000 */
[----:B-1----:R1:W3:Y:S02]  /*6d20*/  SHFL.IDX P0, R30, R50, R31, R19 ;  /* 0x0000001f321e7389 */ /* 0x0022e40000000013 */
[----:B0123--:R-:W-:Y:S05]  /*6d30*/  ENDCOLLECTIVE ;  /* 0x000000000000791b */ /* 0x00ffea0003800000 */
.L_x_12910:
[----:B------:R-:W-:Y:S05]  /*6d40*/  BSYNC B1 ;  /* 0x0000000000017941 */ /* 0x000fea0003800000 */
.L_x_12909:
[----:B------:R-:W-:Y:S05]  /*6d50*/  BRA `(.L_x_12911) ;  /* 0xffffffcc000c7947 */ /* 0x000fea000383ffff */
.L_x_12769:
[----:B------:R-:W-:Y:S01]  /*6d60*/  BSSY B1, `(.L_x_12912) ;  /* 0x0000006000017945 */ /* 0x000fe20003800000 */
[----:B------:R-:W-:Y:S02]  /*6d70*/  IMAD.MOV.U32 R31, RZ, RZ, R7 ;  /* 0x000000ffff1f7224 */ /* 0x000fe400078e0007 */
[----:B------:R-:W-:-:S07]  /*6d80*/  IMAD.MOV.U32 R30, RZ, RZ, -0x1 ;  /* 0xffffffffff1e7424 */ /* 0x000fce00078e00ff */
[----:B012---:R-:W-:Y:S05]  /*6d90*/  WARPSYNC.COLLECTIVE R30, `(.L_x_12913) ;  /* 0x000000001e087348 */ /* 0x007fea0003c00000 */
[----:B-1----:R1:W3:Y:S02]  /*6da0*/  SHFL.IDX P0, R30, R50, R31, R19 ;  /* 0x0000001f321e7389 */ /* 0x0022e40000000013 */
[----:B0123--:R-:W-:Y:S05]  /*6db0*/  ENDCOLLECTIVE ;  /* 0x000000000000791b */ /* 0x00ffea0003800000 */
.L_x_12913:
[----:B------:R-:W-:Y:S05]  /*6dc0*/  BSYNC B1 ;  /* 0x0000000000017941 */ /* 0x000fea0003800000 */
.L_x_12912:
[----:B------:R-:W-:Y:S05]  /*6dd0*/  BRA `(.L_x_12914) ;  /* 0xffffffcc00007947 */ /* 0x000fea000383ffff */
.L_x_12771:
[----:B------:R-:W-:Y:S01]  /*6de0*/  BSSY B1, `(.L_x_12915) ;  /* 0x0000006000017945 */ /* 0x000fe20003800000 */
[----:B------:R-:W-:Y:S01]  /*6df0*/  MOV R31, R8 ;  /* 0x00000008001f7202 */ /* 0x000fe20000000f00 */
[----:B------:R-:W-:-:S07]  /*6e00*/  IMAD.MOV.U32 R30, RZ, RZ, -0x1 ;  /* 0xffffffffff1e7424 */ /* 0x000fce00078e00ff */
[----:B012---:R-:W-:Y:S05]  /*6e10*/  WARPSYNC.COLLECTIVE R30, `(.L_x_12916) ;  /* 0x000000001e087348 */ /* 0x007fea0003c00000 */
[----:B-1----:R1:W3:Y:S02]  /*6e20*/  SHFL.IDX P0, R30, R50, R31, R19 ;  /* 0x0000001f321e7389 */ /* 0x0022e40000000013 */
[----:B0123--:R-:W-:Y:S05]  /*6e30*/  ENDCOLLECTIVE ;  /* 0x000000000000791b */ /* 0x00ffea0003800000 */
.L_x_12916:
[----:B------:R-:W-:Y:S05]  /*6e40*/  BSYNC B1 ;  /* 0x0000000000017941 */ /* 0x000fea0003800000 */
.L_x_12915:
[----:B------:R-:W-:Y:S05]  /*6e50*/  BRA `(.L_x_12917) ;  /* 0xffffffc800fc7947 */ /* 0x000fea000383ffff */
.L_x_12773:
[----:B------:R-:W-:Y:S01]  /*6e60*/  BSSY B1, `(.L_x_12918) ;  /* 0x0000006000017945 */ /* 0x000fe20003800000 */
[----:B------:R-:W-:Y:S02]  /*6e70*/  IMAD.MOV.U32 R31, RZ, RZ, R9 ;  /* 0x000000ffff1f7224 */ /* 0x000fe400078e0009 */
[----:B------:R-:W-:-:S07]  /*6e80*/  IMAD.MOV.U32 R30, RZ, RZ, -0x1 ;  /* 0xffffffffff1e7424 */ /* 0x000fce00078e00ff */
[----:B012---:R-:W-:Y:S05]  /*6e90*/  WARPSYNC.COLLECTIVE R30, `(.L_x_12919) ;  /* 0x000000001e087348 */ /* 0x007fea0003c00000 */
[----:B-1----:R1:W3:Y:S02]  /*6ea0*/  SHFL.IDX P0, R30, R50, R31, R19 ;  /* 0x0000001f321e7389 */ /* 0x0022e40000000013 */
[----:B0123--:R-:W-:Y:S05]  /*6eb0*/  ENDCOLLECTIVE ;  /* 0x000000000000791b */ /* 0x00ffea0003800000 */
.L_x_12919:
[----:B------:R-:W-:Y:S05]  /*6ec0*/  BSYNC B1 ;  /* 0x0000000000017941 */ /* 0x000fea0003800000 */
.L_x_12918:
[----:B------:R-:W-:Y:S05]  /*6ed0*/  BRA `(.L_x_12920) ;  /* 0xffffffc800f47947 */ /* 0x000fea000383ffff */
.L_x_12775:
[----:B------:R-:W-:Y:S01]  /*6ee0*/  BSSY B1, `(.L_x_12921) ;  /* 0x0000006000017945 */ /* 0x000fe20003800000 */
[----:B------:R-:W-:Y:S01]  /*6ef0*/  MOV R31, R10 ;  /* 0x0000000a001f7202 */ /* 0x000fe20000000f00 */
[----:B------:R-:W-:-:S07]  /*6f00*/  IMAD.MOV.U32 R30, RZ, RZ, -0x1 ;  /* 0xffffffffff1e7424 */ /* 0x000fce00078e00ff */
[----:B012---:R-:W-:Y:S05]  /*6f10*/  WARPSYNC.COLLECTIVE R30, `(.L_x_12922) ;  /* 0x000000001e087348 */ /* 0x007fea0003c00000 */
[----:B-1----:R1:W3:Y:S02]  /*6f20*/  SHFL.IDX P0, R30, R50, R31, R19 ;  /* 0x0000001f321e7389 */ /* 0x0022e40000000013 */
[----:B0123--:R-:W-:Y:S05]  /*6f30*/  ENDCOLLECTIVE ;  /* 0x000000000000791b */ /* 0x00ffea0003800000 */
.L_x_12922:
[----:B------:R-:W-:Y:S05]  /*6f40*/  BSYNC B1 ;  /* 0x0000000000017941 */ /* 0x000fea0003800000 */
.L_x_12921:
[----:B------:R-:W-:Y:S05]  /*6f50*/  BRA `(.L_x_12923) ;  /* 0xffffffc800ec7947 */ /* 0x000fea000383ffff */
.L_x_12777:
[----:B------:R-:W-:Y:S01]  /*6f60*/  BSSY B1, `(.L_x_12924) ;  /* 0x0000006000017945 */ /* 0x000fe20003800000 */
[----:B------:R-:W-:Y:S02]  /*6f70*/  IMAD.MOV.U32 R31, RZ, RZ, R11 ;  /* 0x000000ffff1f7224 */ /* 0x000fe400078e000b */
[----:B------:R-:W-:-:S07]  /*6f80*/  IMAD.MOV.U32 R30, RZ, RZ, -0x1 ;  /* 0xffffffffff1e7424 */ /* 0x000fce00078e00ff */
[----:B012---:R-:W-:Y:S05]  /*6f90*/  WARPSYNC.COLLECTIVE R30, `(.L_x_12925) ;  /* 0x000000001e087348 */ /* 0x007fea0003c00000 */
[----:B-1----:R1:W3:Y:S02]  /*6fa0*/  SHFL.IDX P0, R30, R50, R31, R19 ;  /* 0x0000001f321e7389 */ /* 0x0022e40000000013 */
[----:B0123--:R-:W-:Y:S05]  /*6fb0*/  ENDCOLLECTIVE ;  /* 0x000000000000791b */ /* 0x00ffea0003800000 */
.L_x_12925:
[----:B------:R-:W-:Y:S05]  /*6fc0*/  BSYNC B1 ;  /* 0x0000000000017941 */ /* 0x000fea0003800000 */
.L_x_12924:
[----:B------:R-:W-:Y:S05]  /*6fd0*/  BRA `(.L_x_12926) ;  /* 0xffffffc800e47947 */ /* 0x000fea000383ffff */
.L_x_12779:
[----:B------:R-:W-:Y:S01]  /*6fe0*/  BSSY B1, `(.L_x_12927) ;  /* 0x0000006000017945 */ /* 0x000fe20003800000 */
[----:B------:R-:W-:Y:S01]  /*6ff0*/  MOV R31, R12 ;  /* 0x0000000c001f7202 */ /* 0x000fe20000000f00 */
[----:B------:R-:W-:-:S07]  /*7000*/  IMAD.MOV.U32 R30, RZ, RZ, -0x1 ;  /* 0xffffffffff1e7424 */ /* 0x000fce00078e00ff */
[----:B012---:R-:W-:Y:S05]  /*7010*/  WARPSYNC.COLLECTIVE R30, `(.L_x_12928) ;  /* 0x000000001e087348 */ /* 0x007fea0003c00000 */
[----:B-1----:R1:W3:Y:S02]  /*7020*/  SHFL.IDX P0, R30, R50, R31, R19 ;  /* 0x0000001f321e7389 */ /* 0x0022e40000000013 */
[----:B0123--:R-:W-:Y:S05]  /*7030*/  ENDCOLLECTIVE ;  /* 0x000000000000791b */ /* 0x00ffea0003800000 */
.L_x_12928:
[----:B------:R-:W-:Y:S05]  /*7040*/  BSYNC B1 ;  /* 0x0000000000017941 */ /* 0x000fea0003800000 */
.L_x_12927:
[----:B------:R-:W-:Y:S05]  /*7050*/  BRA `(.L_x_12929) ;  /* 0xffffffc800dc7947 */ /* 0x000fea000383ffff */
.L_x_12781:
[----:B------:R-:W-:Y:S01]  /*7060*/  BSSY B1, `(.L_x_12930) ;  /* 0x0000006000017945 */ /* 0x000fe20003800000 */
[----:B------:R-:W-:Y:S02]  /*7070*/  IMAD.MOV.U32 R31, RZ, RZ, R13 ;  /* 0x000000ffff1f7224 */ /* 0x000fe400078e000d */
[----:B------:R-:W-:-:S07]  /*7080*/  IMAD.MOV.U32 R30, RZ, RZ, -0x1 ;  /* 0xffffffffff1e7424 */ /* 0x000fce00078e00ff */
[----:B012---:R-:W-:Y:S05]  /*7090*/  WARPSYNC.COLLECTIVE R30, `(.L_x_12931) ;  /* 0x000000001e087348 */ /* 0x007fea0003c00000 */
[----:B-1----:R1:W3:Y:S02]  /*70a0*/  SHFL.IDX P0, R30, R50, R31, R19 ;  /* 0x0000001f321e7389 */ /* 0x0022e40000000013 */
[----:B0123--:R-:W-:Y:S05]  /*70b0*/  ENDCOLLECTIVE ;  /* 0x000000000000791b */ /* 0x00ffea0003800000 */
.L_x_12931:
[----:B------:R-:W-:Y:S05]  /*70c0*/  BSYNC B1 ;  /* 0x0000000000017941 */ /* 0x000fea0003800000 */
.L_x_12930:
[----:B------:R-:W-:Y:S05]  /*70d0*/  BRA `(.L_x_12932) ;  /* 0xffffffc800d47947 */ /* 0x000fea000383ffff */
.L_x_12783:
[----:B------:R-:W-:Y:S01]  /*70e0*/  BSSY B1, `(.L_x_12933) ;  /* 0x0000006000017945 */ /* 0x000fe20003800000 */
[----:B------:R-:W-:Y:S01]  /*70f0*/  MOV R31, R14 ;  /* 0x0000000e001f7202 */ /* 0x000fe20000000f00 */
[----:B------:R-:W-:-:S07]  /*7100*/  IMAD.MOV.U32 R30, RZ, RZ, -0x1 ;  /* 0xffffffffff1e7424 */ /* 0x000fce00078e00ff */
[----:B012---:R-:W-:Y:S05]  /*7110*/  WARPSYNC.COLLECTIVE R30, `(.L_x_12934) ;  /* 0x000000001e087348 */ /* 0x007fea0003c00000 */
[----:B-1----:R1:W3:Y:S02]  /*7120*/  SHFL.IDX P0, R30, R50, R31, R19 ;  /* 0x0000001f321e7389 */ /* 0x0022e40000000013 */
[----:B0123--:R-:W-:Y:S05]  /*7130*/  ENDCOLLECTIVE ;  /* 0x000000000000791b */ /* 0x00ffea0003800000 */
.L_x_12934:
[----:B------:R-:W-:Y:S05]  /*7140*/  BSYNC B1 ;  /* 0x0000000000017941 */ /* 0x000fea0003800000 */
.L_x_12933:
[----:B------:R-:W-:Y:S05]  /*7150*/  BRA `(.L_x_12935) ;  /* 0xffffffc800cc7947 */ /* 0x000fea000383ffff */
.L_x_12785:
[----:B------:R-:W-:Y:S01]  /*7160*/  BSSY B1, `(.L_x_12936) ;  /* 0x0000006000017945 */ /* 0x000fe20003800000 */
[----:B------:R-:W-:Y:S02]  /*7170*/  IMAD.MOV.U32 R31, RZ, RZ, R15 ;  /* 0x000000ffff1f7224 */ /* 0x000fe400078e000f */
[----:B------:R-:W-:-:S07]  /*7180*/  IMAD.MOV.U32 R30, RZ, RZ, -0x1 ;  /* 0xffffffffff1e7424 */ /* 0x000fce00078e00ff */
[----:B012---:R-:W-:Y:S05]  /*7190*/  WARPSYNC.COLLECTIVE R30, `(.L_x_12937) ;  /* 0x000000001e087348 */ /* 0x007fea0003c00000 */
[----:B-1----:R1:W3:Y:S02]  /*71a0*/  SHFL.IDX P0, R30, R50, R31, R19 ;  /* 0x0000001f321e7389 */ /* 0x0022e40000000013 */
[----:B0123--:R-:W-:Y:S05]  /*71b0*/  ENDCOLLECTIVE ;  /* 0x000000000000791b */ /* 0x00ffea0003800000 */
.L_x_12937:
[----:B------:R-:W-:Y:S05]  /*71c0*/  BSYNC B1 ;  /* 0x0000000000017941 */ /* 0x000fea0003800000 */
.L_x_12936:
[----:B------:R-:W-:Y:S05]  /*71d0*/  BRA `(.L_x_12938) ;  /* 0xffffffc800c47947 */ /* 0x000fea000383ffff */
.L_x_12787:
[----:B------:R-:W-:Y:S01]  /*71e0*/  BSSY B1, `(.L_x_12939) ;  /* 0x0000006000017945 */ /* 0x000fe20003800000 */
[----:B------:R-:W-:Y:S01]  /*71f0*/  MOV R31, R16 ;  /* 0x00000010001f7202 */ /* 0x000fe20000000f00 */
[----:B------:R-:W-:-:S07]  /*7200*/  IMAD.MOV.U32 R30, RZ, RZ, -0x1 ;  /* 0xffffffffff1e7424 */ /* 0x000fce00078e00ff */
[----:B012---:R-:W-:Y:S05]  /*7210*/  WARPSYNC.COLLECTIVE R30, `(.L_x_12940) ;  /* 0x000000001e087348 */ /* 0x007fea0003c00000 */
[----:B-1----:R1:W3:Y:S02]  /*7220*/  SHFL.IDX P0, R30, R50, R31, R19 ;  /* 0x0000001f321e7389 */ /* 0x0022e40000000013 */
[----:B0123--:R-:W-:Y:S05]  /*7230*/  ENDCOLLECTIVE ;  /* 0x000000000000791b */ /* 0x00ffea0003800000 */
.L_x_12940:
[----:B------:R-:W-:Y:S05]  /*7240*/  BSYNC B1 ;  /* 0x0000000000017941 */ /* 0x000fea0003800000 */
.L_x_12939:
[----:B------:R-:W-:Y:S05]  /*7250*/  BRA `(.L_x_12941) ;  /* 0xffffffc800bc7947 */ /* 0x000fea000383ffff */
.L_x_12789:
[----:B------:R-:W-:Y:S01]  /*7260*/  BSSY B1, `(.L_x_12942) ;  /* 0x0000006000017945 */ /* 0x000fe20003800000 */
[----:B------:R-:W-:Y:S02]  /*7270*/  IMAD.MOV.U32 R31, RZ, RZ, R17 ;  /* 0x000000ffff1f7224 */ /* 0x000fe400078e0011 */
[----:B------:R-:W-:-:S07]  /*7280*/  IMAD.MOV.U32 R30, RZ, RZ, -0x1 ;  /* 0xffffffffff1e7424 */ /* 0x000fce00078e00ff */
[----:B012---:R-:W-:Y:S05]  /*7290*/  WARPSYNC.COLLECTIVE R30, `(.L_x_12943) ;  /* 0x000000001e087348 */ /* 0x007fea0003c00000 */
[----:B-1----:R1:W3:Y:S02]  /*72a0*/  SHFL.IDX P0, R30, R50, R31, R19 ;  /* 0x0000001f321e7389 */ /* 0x0022e40000000013 */
[----:B0123--:R-:W-:Y:S05]  /*72b0*/  ENDCOLLECTIVE ;  /* 0x000000000000791b */ /* 0x00ffea0003800000 */
.L_x_12943:
[----:B------:R-:W-:Y:S05]  /*72c0*/  BSYNC B1 ;  /* 0x0000000000017941 */ /* 0x000fea0003800000 */
.L_x_12942:
[----:B------:R-:W-:Y:S05]  /*72d0*/  BRA `(.L_x_12944) ;  /* 0xffffffc800b47947 */ /* 0x000fea000383ffff */
.L_x_12791:
[----:B------:R-:W-:Y:S01]  /*72e0*/  BSSY B1, `(.L_x_12945) ;  /* 0x0000006000017945 */ /* 0x000fe20003800000 */
[----:B------:R-:W-:Y:S01]  /*72f0*/  MOV R31, R18 ;  /* 0x00000012001f7202 */ /* 0x000fe20000000f00 */
[----:B------:R-:W-:-:S07]  /*7300*/  IMAD.MOV.U32 R30, RZ, RZ, -0x1 ;  /* 0xffffffffff1e7424 */ /* 0x000fce00078e00ff */
[----:B012---:R-:W-:Y:S05]  /*7310*/  WARPSYNC.COLLECTIVE R30, `(.L_x_12946) ;  /* 0x000000001e087348 */ /* 0x007fea0003c00000 */
[----:B-1----:R1:W3:Y:S02]  /*7320*/  SHFL.IDX P0, R30, R50, R31, R19 ;  /* 0x0000001f321e7389 */ /* 0x0022e40000000013 */
[----:B0123--:R-:W-:Y:S05]  /*7330*/  ENDCOLLECTIVE ;  /* 0x000000000000791b */ /* 0x00ffea0003800000 */
.L_x_12946:
[----:B------:R-:W-:Y:S05]  /*7340*/  BSYNC B1 ;  /* 0x0000000000017941 */ /* 0x000fea0003800000 */
.L_x_12945:
[----:B------:R-:W-:Y:S05]  /*7350*/  BRA `(.L_x_12947) ;  /* 0xffffffc800ac7947 */ /* 0x000fea000383ffff */
.L_x_12812:
[----:B------:R-:W-:Y:S02]  /*7360*/  IMAD.MOV.U32 R30, RZ, RZ, -0x1 ;  /* 0xffffffffff1e7424 */ /* 0x000fe400078e00ff */
[----:B------:R-:W-:-:S07]  /*7370*/  IMAD.MOV.U32 R31, RZ, RZ, R28 ;  /* 0x000000ffff1f7224 */ /* 0x000fce00078e001c */
[----:B0-2---:R-:W-:Y:S05]  /*7380*/  WARPSYNC.COLLECTIVE R30, `(.L_x_12948) ;  /* 0x000000001e087348 */ /* 0x005fea0003c00000 */
[----:B0-----:R0:W1:Y:S02]  /*7390*/  SHFL.IDX P0, R30, R50, R31, R19 ;  /* 0x0000001f321e7389 */ /* 0x0010640000000013 */
[----:B012---:R-:W-:Y:S05]  /*73a0*/  ENDCOLLECTIVE ;  /* 0x000000000000791b */ /* 0x007fea0003800000 */
.L_x_12948:
[----:B------:R-:W-:Y:S01]  /*73b0*/  MOV R56, R30 ;  /* 0x0000001e00387202 */ /* 0x000fe20000000f00 */
[----:B------:R-:W-:Y:S06]  /*73c0*/  BRA `(.L_x_12949) ;  /* 0xffffffd400d87947 */ /* 0x000fec000383ffff */
.L_x_12814:
[----:B------:R-:W-:Y:S01]  /*73d0*/  BSSY B0, `(.L_x_12950) ;  /* 0x0000006000007945 */ /* 0x000fe20003800000 */
[----:B------:R-:W-:Y:S02]  /*73e0*/  IMAD.MOV.U32 R31, RZ, RZ, R4 ;  /* 0x000000ffff1f7224 */ /* 0x000fe400078e0004 */
[----:B------:R-:W-:-:S07]  /*73f0*/  IMAD.MOV.U32 R30, RZ, RZ, -0x1 ;  /* 0xffffffffff1e7424 */ /* 0x000fce00078e00ff */
[----:B0-2---:R-:W-:Y:S05]  /*7400*/  WARPSYNC.COLLECTIVE R30, `(.L_x_12951) ;  /* 0x000000001e087348 */ /* 0x005fea0003c00000 */
[----:B0-----:R0:W1:Y:S02]  /*7410*/  SHFL.IDX P0, R30, R50, R31, R19 ;  /* 0x0000001f321e7389 */ /* 0x0010640000000013 */
[----:B012---:R-:W-:Y:S05]  /*7420*/  ENDCOLLECTIVE ;  /* 0x000000000000791b */ /* 0x007fea0003800000 */
.L_x_12951:
[----:B------:R-:W-:Y:S05]  /*7430*/  BSYNC B0 ;  /* 0x0000000000007941 */ /* 0x000fea0003800000 */
.L_x_12950:
[----:B------:R-:W-:Y:S05]  /*7440*/  BRA `(.L_x_12952) ;  /* 0xffffffd400cc7947 */ /* 0x000fea000383ffff */
.L_x_12816:
[----:B------:R-:W-:Y:S01]  /*7450*/  BSSY B0, `(.L_x_12953) ;  /* 0x0000006000007945 */ /* 0x000fe20003800000 */
[----:B------:R-:W-:Y:S01]  /*7460*/  IMAD.MOV.U32 R31, RZ, RZ, R5 ;  /* 0x000000ffff1f7224 */ /* 0x000fe200078e0005 */
[----:B------:R-:W-:-:S07]  /*7470*/  MOV R30, 0xffffffff ;  /* 0xffffffff001e7802 */ /* 0x000fce0000000f00 */
[----:B0-2---:R-:W-:Y:S05]  /*7480*/  WARPSYNC.COLLECTIVE R30, `(.L_x_12954) ;  /* 0x000000001e087348 */ /* 0x005fea0003c00000 */
[----:B0-----:R0:W1:Y:S02]  /*7490*/  SHFL.IDX P0, R30, R50, R31, R19 ;  /* 0x0000001f321e7389 */ /* 0x0010640000000013 */
[----:B012---:R-:W-:Y:S05]  /*74a0*/  ENDCOLLECTIVE ;  /* 0x000000000000791b */ /* 0x007fea0003800000 */
.L_x_12954:
[----:B------:R-:W-:Y:S05]  /*74b0*/  BSYNC B0 ;  /* 0x0000000000007941 */ /* 0x000fea0003800000 */
.L_x_12953:
[----:B------:R-:W-:Y:S05]  /*74c0*/  BRA `(.L_x_12955) ;  /* 0xffffffd400c07947 */ /* 0x000fea000383ffff */
.L_x_12818:
[----:B------:R-:W-:Y:S01]  /*74d0*/  BSSY B0, `(.L_x_12956) ;  /* 0x0000006000007945 */ /* 0x000fe20003800000 */
[----:B------:R-:W-:Y:S02]  /*74e0*/  IMAD.MOV.U32 R31, RZ, RZ, R6 ;  /* 0x000000ffff1f7224 */ /* 0x000fe400078e0006 */
[----:B------:R-:W-:-:S07]  /*74f0*/  IMAD.MOV.U32 R30, RZ, RZ, -0x1 ;  /* 0xffffffffff1e7424 */ /* 0x000fce00078e00ff */
[----:B0-2---:R-:W-:Y:S05]  /*7500*/  WARPSYNC.COLLECTIVE R30, `(.L_x_12957) ;  /* 0x000000001e087348 */ /* 0x005fea0003c00000 */
[----:B0-----:R0:W1:Y:S02]  /*7510*/  SHFL.IDX P0, R30, R50, R31, R19 ;  /* 0x0000001f321e7389 */ /* 0x0010640000000013 */
[----:B012---:R-:W-:Y:S05]  /*7520*/  ENDCOLLECTIVE ;  /* 0x000000000000791b */ /* 0x007fea0003800000 */
.L_x_12957:
[----:B------:R-:W-:Y:S05]  /*7530*/  BSYNC B0 ;  /* 0x0000000000007941 */ /* 0x000fea0003800000 */
.L_x_12956:
[----:B------:R-:W-:Y:S05]  /*7540*/  BRA `(.L_x_12958) ;  /* 0xffffffd400b47947 */ /* 0x000fea000383ffff */
.L_x_12820:
[----:B------:R-:W-:Y:S01]  /*7550*/  BSSY B0, `(.L_x_12959) ;  /* 0x0000006000007945 */ /* 0x000fe20003800000 */
[----:B------:R-:W-:Y:S01]  /*7560*/  IMAD.MOV.U32 R31, RZ, RZ, R7 ;  /* 0x000000ffff1f7224 */ /* 0x000fe200078e0007 */
[----:B------:R-:W-:-:S07]  /*7570*/  MOV R30, 0xffffffff ;  /* 0xffffffff001e7802 */ /* 0x000fce0000000f00 */
[----:B0-2---:R-:W-:Y:S05]  /*7580*/  WARPSYNC.COLLECTIVE R30, `(.L_x_12960) ;  /* 0x000000001e087348 */ /* 0x005fea0003c00000 */
[----:B0-----:R0:W1:Y:S02]  /*7590*/  SHFL.IDX P0, R30, R50, R31, R19 ;  /* 0x0000001f321e7389 */ /* 0x0010640000000013 */
[----:B012---:R-:W-:Y:S05]  /*75a0*/  ENDCOLLECTIVE ;  /* 0x000000000000791b */ /* 0x007fea0003800000 */
.L_x_12960:
[----:B------:R-:W-:Y:S05]  /*75b0*/  BSYNC B0 ;  /* 0x0000000000007941 */ /* 0x000fea0003800000 */
.L_x_12959:
[----:B------:R-:W-:Y:S05]  /*75c0*/  BRA `(.L_x_12961) ;  /* 0xffffffd400b07947 */ /* 0x000fea000383ffff */
.L_x_12822:
[----:B------:R-:W-:Y:S01]  /*75d0*/  BSSY B0, `(.L_x_12962) ;  /* 0x0000006000007945 */ /* 0x000fe20003800000 */
[----:B------:R-:W-:Y:S02]  /*75e0*/  IMAD.MOV.U32 R31, RZ, RZ, R8 ;  /* 0x000000ffff1f7224 */ /* 0x000fe400078e0008 */
[----:B------:R-:W-:-:S07]  /*75f0*/  IMAD.MOV.U32 R30, RZ, RZ, -0x1 ;  /* 0xffffffffff1e7424 */ /* 0x000fce00078e00ff */
[----:B0-2---:R-:W-:Y:S05]  /*7600*/  WARPSYNC.COLLECTIVE R30, `(.L_x_12963) ;  /* 0x000000001e087348 */ /* 0x005fea0003c00000 */
[----:B0-----:R0:W1:Y:S02]  /*7610*/  SHFL.IDX P0, R30, R50, R31, R19 ;  /* 0x0000001f321e7389 */ /* 0x0010640000000013 */
[----:B012---:R-:W-:Y:S05]  /*7620*/  ENDCOLLECTIVE ;  /* 0x000000000000791b */ /* 0x007fea0003800000 */
.L_x_12963:
[----:B------:R-:W-:Y:S05]  /*7630*/  BSYNC B0 ;  /* 0x0000000000007941 */ /* 0x000fea0003800000 */
.L_x_12962:
[----:B------:R-:W-:Y:S05]  /*7640*/  BRA `(.L_x_12964) ;  /* 0xffffffd400a87947 */ /* 0x000fea000383ffff */
.L_x_12824:
[----:B------:R-:W-:Y:S01]  /*7650*/  BSSY B0, `(.L_x_12965) ;  /* 0x0000006000007945 */ /* 0x000fe20003800000 */
[----:B------:R-:W-:Y:S01]  /*7660*/  IMAD.MOV.U32 R31, RZ, RZ, R9 ;  /* 0x000000ffff1f7224 */ /* 0x000fe200078e0009 */
[----:B------:R-:W-:-:S07]  /*7670*/  MOV R30, 0xffffffff ;  /* 0xffffffff001e7802 */ /* 0x000fce0000000f00 */
[----:B0-2---:R-:W-:Y:S05]  /*7680*/  WARPSYNC.COLLECTIVE R30, `(.L_x_12966) ;  /* 0x000000001e087348 */ /* 0x005fea0003c00000 */
[----:B0-----:R0:W1:Y:S02]  /*7690*/  SHFL.IDX P0, R30, R50, R31, R19 ;  /* 0x0000001f321e7389 */ /* 0x0010640000000013 */
[----:B012---:R-:W-:Y:S05]  /*76a0*/  ENDCOLLECTIVE ;  /* 0x000000000000791b */ /* 0x007fea0003800000 */
.L_x_12966:
[----:B------:R-:W-:Y:S05]  /*76b0*/  BSYNC B0 ;  /* 0x0000000000007941 */ /* 0x000fea0003800000 */
.L_x_12965:
[----:B------:R-:W-:Y:S05]  /*76c0*/  BRA `(.L_x_12967) ;  /* 0xffffffd400a07947 */ /* 0x000fea000383ffff */
.L_x_12826:
[----:B------:R-:W-:Y:S01]  /*76d0*/  BSSY B0, `(.L_x_12968) ;  /* 0x0000006000007945 */ /* 0x000fe20003800000 */
[----:B------:R-:W-:Y:S02]  /*76e0*/  IMAD.MOV.U32 R31, RZ, RZ, R10 ;  /* 0x000000ffff1f7224 */ /* 0x000fe400078e000a */
[----:B------:R-:W-:-:S07]  /*76f0*/  IMAD.MOV.U32 R30, RZ, RZ, -0x1 ;  /* 0xffffffffff1e7424 */ /* 0x000fce00078e00ff */
[----:B0-2---:R-:W-:Y:S05]  /*7700*/  WARPSYNC.COLLECTIVE R30, `(.L_x_12969) ;  /* 0x000000001e087348 */ /* 0x005fea0003c00000 */
[----:B0-----:R0:W1:Y:S02]  /*7710*/  SHFL.IDX P0, R30, R50, R31, R19 ;  /* 0x0000001f321e7389 */ /* 0x0010640000000013 */
[----:B012---:R-:W-:Y:S05]  /*7720*/  ENDCOLLECTIVE ;  /* 0x000000000000791b */ /* 0x007fea0003800000 */
.L_x_12969:
[----:B------:R-:W-:Y:S05]  /*7730*/  BSYNC B0 ;  /* 0x0000000000007941 */ /* 0x000fea0003800000 */
.L_x_12968:
[----:B------:R-:W-:Y:S05]  /*7740*/  BRA `(.L_x_12970) ;  /* 0xffffffd400987947 */ /* 0x000fea000383ffff */
.L_x_12828:
[----:B------:R-:W-:Y:S01]  /*7750*/  BSSY B0, `(.L_x_12971) ;  /* 0x0000006000007945 */ /* 0x000fe20003800000 */
[----:B------:R-:W-:Y:S01]  /*7760*/  IMAD.MOV.U32 R31, RZ, RZ, R11 ;  /* 0x000000ffff1f7224 */ /* 0x000fe200078e000b */
[----:B------:R-:W-:-:S07]  /*7770*/  MOV R30, 0xffffffff ;  /* 0xffffffff001e7802 */ /* 0x000fce0000000f00 */
[----:B0-2---:R-:W-:Y:S05]  /*7780*/  WARPSYNC.COLLECTIVE R30, `(.L_x_12972) ;  /* 0x000000001e087348 */ /* 0x005fea0003c00000 */
[----:B0-----:R0:W1:Y:S02]  /*7790*/  SHFL.IDX P0, R30, R50, R31, R19 ;  /* 0x0000001f321e7389 */ /* 0x0010640000000013 */
[----:B012---:R-:W-:Y:S05]  /*77a0*/  ENDCOLLECTIVE ;  /* 0x000000000000791b */ /* 0x007fea0003800000 */
.L_x_12972:
[----:B------:R-:W-:Y:S05]  /*77b0*/  BSYNC B0 ;  /* 0x0000000000007941 */ /* 0x000fea0003800000 */
.L_x_12971:
[----:B------:R-:W-:Y:S05]  /*77c0*/  BRA `(.L_x_12973) ;  /* 0xffffffd400907947 */ /* 0x000fea000383ffff */
.L_x_12830:
[----:B------:R-:W-:Y:S01]  /*77d0*/  BSSY B0, `(.L_x_12974) ;  /* 0x0000006000007945 */ /* 0x000fe20003800000 */
[----:B------:R-:W-:Y:S02]  /*77e0*/  IMAD.MOV.U32 R31, RZ, RZ, R12 ;  /* 0x000000ffff1f7224 */ /* 0x000fe400078e000c */
[----:B------:R-:W-:-:S07]  /*77f0*/  IMAD.MOV.U32 R30, RZ, RZ, -0x1 ;  /* 0xffffffffff1e7424 */ /* 0x000fce00078e00ff */
[----:B0-2---:R-:W-:Y:S05]  /*7800*/  WARPSYNC.COLLECTIVE R30, `(.L_x_12975) ;  /* 0x000000001e087348 */ /* 0x005fea0003c00000 */
[----:B0-----:R0:W1:Y:S02]  /*7810*/  SHFL.IDX P0, R30, R50, R31, R19 ;  /* 0x0000001f321e7389 */ /* 0x0010640000000013 */
[----:B012---:R-:W-:Y:S05]  /*7820*/  ENDCOLLECTIVE ;  /* 0x000000000000791b */ /* 0x007fea0003800000 */
.L_x_12975:
[----:B------:R-:W-:Y:S05]  /*7830*/  BSYNC B0 ;  /* 0x0000000000007941 */ /* 0x000fea0003800000 */
.L_x_12974:
[----:B------:R-:W-:Y:S05]  /*7840*/  BRA `(.L_x_12976) ;  /* 0xffffffd400887947 */ /* 0x000fea000383ffff */
.L_x_12832:
[----:B------:R-:W-:Y:S01]  /*7850*/  BSSY B0, `(.L_x_12977) ;  /* 0x0000006000007945 */ /* 0x000fe20003800000 */
[----:B------:R-:W-:Y:S01]  /*7860*/  IMAD.MOV.U32 R31, RZ, RZ, R13 ;  /* 0x000000ffff1f7224 */ /* 0x000fe200078e000d */
[----:B------:R-:W-:-:S07]  /*7870*/  MOV R30, 0xffffffff ;  /* 0xffffffff001e7802 */ /* 0x000fce0000000f00 */
[----:B0-2---:R-:W-:Y:S05]  /*7880*/  WARPSYNC.COLLECTIVE R30, `(.L_x_12978) ;  /* 0x000000001e087348 */ /* 0x005fea0003c00000 */
[----:B0-----:R0:W1:Y:S02]  /*7890*/  SHFL.IDX P0, R30, R50, R31, R19 ;  /* 0x0000001f321e7389 */ /* 0x0010640000000013 */
[----:B012---:R-:W-:Y:S05]  /*78a0*/  ENDCOLLECTIVE ;  /* 0x000000000000791b */ /* 0x007fea0003800000 */
.L_x_12978:
[----:B------:R-:W-:Y:S05]  /*78b0*/  BSYNC B0 ;  /* 0x0000000000007941 */ /* 0x000fea0003800000 */
.L_x_12977:
[----:B------:R-:W-:Y:S05]  /*78c0*/  BRA `(.L_x_12979) ;  /* 0xffffffd400807947 */ /* 0x000fea000383ffff */
.L_x_12834:
[----:B------:R-:W-:Y:S01]  /*78d0*/  BSSY B0, `(.L_x_12980) ;  /* 0x0000006000007945 */ /* 0x000fe20003800000 */
[----:B------:R-:W-:Y:S02]  /*78e0*/  IMAD.MOV.U32 R31, RZ, RZ, R14 ;  /* 0x000000ffff1f7224 */ /* 0x000fe400078e000e */
[----:B------:R-:W-:-:S07]  /*78f0*/  IMAD.MOV.U32 R30, RZ, RZ, -0x1 ;  /* 0xffffffffff1e7424 */ /* 0x000fce00078e00ff */
[----:B0-2---:R-:W-:Y:S05]  /*7900*/  WARPSYNC.COLLECTIVE R30, `(.L_x_12981) ;  /* 0x000000001e087348 */ /* 0x005fea0003c00000 */
[----:B0-----:R0:W1:Y:S02]  /*7910*/  SHFL.IDX P0, R30, R50, R31, R19 ;  /* 0x0000001f321e7389 */ /* 0x0010640000000013 */
[----:B012---:R-:W-:Y:S05]  /*7920*/  ENDCOLLECTIVE ;  /* 0x000000000000791b */ /* 0x007fea0003800000 */
.L_x_12981:
[----:B------:R-:W-:Y:S05]  /*7930*/  BSYNC B0 ;  /* 0x0000000000007941 */ /* 0x000fea0003800000 */
.L_x_12980:
[----:B------:R-:W-:Y:S05]  /*7940*/  BRA `(.L_x_12982) ;  /* 0xffffffd400787947 */ /* 0x000fea000383ffff */
.L_x_12836:
[----:B------:R-:W-:Y:S01]  /*7950*/  BSSY B0, `(.L_x_12983) ;  /* 0x0000006000007945 */ /* 0x000fe20003800000 */
[----:B------:R-:W-:Y:S01]  /*7960*/  IMAD.MOV.U32 R31, RZ, RZ, R15 ;  /* 0x000000ffff1f7224 */ /* 0x000fe200078e000f */
[----:B------:R-:W-:-:S07]  /*7970*/  MOV R30, 0xffffffff ;  /* 0xffffffff001e7802 */ /* 0x000fce0000000f00 */
[----:B0-2---:R-:W-:Y:S05]  /*7980*/  WARPSYNC.COLLECTIVE R30, `(.L_x_12984) ;  /* 0x000000001e087348 */ /* 0x005fea0003c00000 */
[----:B0-----:R0:W1:Y:S02]  /*7990*/  SHFL.IDX P0, R30, R50, R31, R19 ;  /* 0x0000001f321e7389 */ /* 0x0010640000000013 */
[----:B012---:R-:W-:Y:S05]  /*79a0*/  ENDCOLLECTIVE ;  /* 0x000000000000791b */ /* 0x007fea0003800000 */
.L_x_12984:
[----:B------:R-:W-:Y:S05]  /*79b0*/  BSYNC B0 ;  /* 0x0000000000007941 */ /* 0x000fea0003800000 */
.L_x_12983:
[----:B------:R-:W-:Y:S05]  /*79c0*/  BRA `(.L_x_12985) ;  /* 0xffffffd400707947 */ /* 0x000fea000383ffff */
.L_x_12838:
[----:B------:R-:W-:Y:S01]  /*79d0*/  BSSY B0, `(.L_x_12986) ;  /* 0x0000006000007945 */ /* 0x000fe20003800000 */
[----:B------:R-:W-:Y:S02]  /*79e0*/  IMAD.MOV.U32 R31, RZ, RZ, R16 ;  /* 0x000000ffff1f7224 */ /* 0x000fe400078e0010 */
[----:B------:R-:W-:-:S07]  /*79f0*/  IMAD.MOV.U32 R30, RZ, RZ, -0x1 ;  /* 0xffffffffff1e7424 */ /* 0x000fce00078e00ff */
[----:B0-2---:R-:W-:Y:S05]  /*7a00*/  WARPSYNC.COLLECTIVE R30, `(.L_x_12987) ;  /* 0x000000001e087348 */ /* 0x005fea0003c00000 */
[----:B0-----:R0:W1:Y:S02]  /*7a10*/  SHFL.IDX P0, R30, R50, R31, R19 ;  /* 0x0000001f321e7389 */ /* 0x0010640000000013 */
[----:B012---:R-:W-:Y:S05]  /*7a20*/  ENDCOLLECTIVE ;  /* 0x000000000000791b */ /* 0x007fea0003800000 */
.L_x_12987:
[----:B------:R-:W-:Y:S05]  /*7a30*/  BSYNC B0 ;  /* 0x0000000000007941 */ /* 0x000fea0003800000 */
.L_x_12986:
[----:B------:R-:W-:Y:S05]  /*7a40*/  BRA `(.L_x_12988) ;  /* 0xffffffd400687947 */ /* 0x000fea000383ffff */
.L_x_12840:
[----:B------:R-:W-:Y:S01]  /*7a50*/  BSSY B0, `(.L_x_12989) ;  /* 0x0000006000007945 */ /* 0x000fe20003800000 */
[----:B------:R-:W-:Y:S01]  /*7a60*/  IMAD.MOV.U32 R31, RZ, RZ, R17 ;  /* 0x000000ffff1f7224 */ /* 0x000fe200078e0011 */
[----:B------:R-:W-:-:S07]  /*7a70*/  MOV R30, 0xffffffff ;  /* 0xffffffff001e7802 */ /* 0x000fce0000000f00 */
[----:B0-2---:R-:W-:Y:S05]  /*7a80*/  WARPSYNC.COLLECTIVE R30, `(.L_x_12990) ;  /* 0x000000001e087348 */ /* 0x005fea0003c00000 */
[----:B0-----:R0:W1:Y:S02]  /*7a90*/  SHFL.IDX P0, R30, R50, R31, R19 ;  /* 0x0000001f321e7389 */ /* 0x0010640000000013 */
[----:B012---:R-:W-:Y:S05]  /*7aa0*/  ENDCOLLECTIVE ;  /* 0x000000000000791b */ /* 0x007fea0003800000 */
.L_x_12990:
[----:B------:R-:W-:Y:S05]  /*7ab0*/  BSYNC B0 ;  /* 0x0000000000007941 */ /* 0x000fea0003800000 */
.L_x_12989:
[----:B------:R-:W-:Y:S05]  /*7ac0*/  BRA `(.L_x_12991) ;  /* 0xffffffd400607947 */ /* 0x000fea000383ffff */
.L_x_12842:
[----:B------:R-:W-:Y:S01]  /*7ad0*/  BSSY B0, `(.L_x_12992) ;  /* 0x0000006000007945 */ /* 0x000fe20003800000 */
[----:B------:R-:W-:Y:S02]  /*7ae0*/  IMAD.MOV.U32 R31, RZ, RZ, R18 ;  /* 0x000000ffff1f7224 */ /* 0x000fe400078e0012 */
[----:B------:R-:W-:-:S07]  /*7af0*/  IMAD.MOV.U32 R30, RZ, RZ, -0x1 ;  /* 0xffffffffff1e7424 */ /* 0x000fce00078e00ff */
[----:B0-2---:R-:W-:Y:S05]  /*7b00*/  WARPSYNC.COLLECTIVE R30, `(.L_x_12993) ;  /* 0x000000001e087348 */ /* 0x005fea0003c00000 */
[----:B0-----:R0:W1:Y:S02]  /*7b10*/  SHFL.IDX P0, R30, R50, R31, R19 ;  /* 0x0000001f321e7389 */ /* 0x0010640000000013 */
[----:B012---:R-:W-:Y:S05]  /*7b20*/  ENDCOLLECTIVE ;  /* 0x000000000000791b */ /* 0x007fea0003800000 */
.L_x_12993:
[----:B------:R-:W-:Y:S05]  /*7b30*/  BSYNC B0 ;  /* 0x0000000000007941 */ /* 0x000fea0003800000 */
.L_x_12992:
[----:B------:R-:W-:Y:S05]  /*7b40*/  BRA `(.L_x_12994) ;  /* 0xffffffd400587947 */ /* 0x000fea000383ffff */
.L_x_12995:
        /* <DEDUP_REMOVED lines=11> */
.L_x_58336:


//--------------------- .text._Z9cuda_gemmIiLi256ELi4ELi1ELi64ELi8ELi8ELi32ELi1ELi1EEviiiPT_S1_S1_ii --------------------------
	.section	.text._Z9cuda_gemmIiLi256ELi4ELi1ELi64ELi8ELi8ELi32ELi1ELi1EEviiiPT_S1_S1_ii,"ax",@progbits
	.align	128
        .global         _Z9cuda_gemmIiLi256ELi4ELi1ELi64ELi8ELi8ELi32ELi1ELi1EEviiiPT_S1_S1_ii
        .type           _Z9cuda_gemmIiLi256ELi4ELi1ELi64ELi8ELi8ELi32ELi1ELi1EEviiiPT_S1_S1_ii,@function
        .size           _Z9cuda_gemmIiLi256ELi4ELi1ELi64ELi8ELi8ELi32ELi1ELi1EEviiiPT_S1_S1_ii,(.L_x_58337 - _Z9cuda_gemmIiLi256ELi4ELi1ELi64ELi8ELi8ELi32ELi1ELi1EEviiiPT_S1_S1_ii)
        .other          _Z9cuda_gemmIiLi256ELi4ELi1ELi64ELi8ELi8ELi32ELi1ELi1EEviiiPT_S1_S1_ii,@"STO_CUDA_ENTRY STV_DEFAULT"
_Z9cuda_gemmIiLi256ELi4ELi1ELi64ELi8ELi8ELi32ELi1ELi1EEviiiPT_S1_S1_ii:
.text._Z9cuda_gemmIiLi256ELi4ELi1ELi64ELi8ELi8ELi32ELi1ELi1EEviiiPT_S1_S1_ii:
        /* <DEDUP_REMOVED lines=45> */
.L_x_13000:
        /* <DEDUP_REMOVED lines=12> */
.L_x_12999:
[----:B------:R-:W-:Y:S05]  /*0390*/  BSYNC.RECONVERGENT B1 ;  /* 0x0000000000017941 */ /* 0x000fea0003800200 */
.L_x_12998:
[----:B------:R-:W-:Y:S05]  /*03a0*/  @!P1 BRA `(.L_x_12997) ;  /* 0x0000000000a89947 */ /* 0x000fea0003800000 */
[----:B------:R-:W1:Y:S01]  /*03b0*/  S2R R7, SR_CgaCtaId ;  /* 0x0000000000077919 */ /* 0x000e620000008800 */
[----:B------:R-:W2:Y:S01]  /*03c0*/  LDC.64 R4, c[0x0][0x398] ;  /* 0x0000e600ff047b82 */ /* 0x000ea20000000a00 */
[----:B------:R-:W-:-:S04]  /*03d0*/  MOV R2, 0x400 ;  /* 0x0000040000027802 */ /* 0x000fc80000000f00 */
[----:B-1----:R-:W-:-:S07]  /*03e0*/  LEA R2, R7, R2, 0x18 ;  /* 0x0000000207027211 */ /* 0x002fce00078ec0ff */
.L_x_13001:
[----:B------:R-:W-:Y:S02]  /*03f0*/  IMAD.IADD R22, R3, 0x1, R0 ;  /* 0x0000000103167824 */ /* 0x000fe400078e0200 */
[----:B--2---:R-:W-:-:S04]  /*0400*/  IMAD.WIDE.U32 R16, R0, 0x4, R4 ;  /* 0x0000000400107825 */ /* 0x004fc800078e0004 */
[C---:B-1----:R-:W-:Y:S01]  /*0410*/  IMAD.IADD R18, R22.reuse, 0x1, R3 ;  /* 0x0000000116127824 */ /* 0x042fe200078e0203 */
[----:B------:R1:W2:Y:S01]  /*0420*/  LDG.E R7, desc[UR14][R16.64] ;  /* 0x0000000e10077981 */ /* 0x0002a2000c1e1900 */
[----:B0-----:R-:W-:-:S04]  /*0430*/  IMAD.WIDE.U32 R12, R22, 0x4, R4 ;  /* 0x00000004160c7825 */ /* 0x001fc800078e0004 */
[C---:B------:R-:W-:Y:S01]  /*0440*/  IMAD.IADD R6, R18.reuse, 0x1, R3 ;  /* 0x0000000112067824 */ /* 0x040fe200078e0203 */
[----:B------:R0:W3:Y:S01]  /*0450*/  LDG.E R8, desc[UR14][R12.64] ;  /* 0x0000000e0c087981 */ /* 0x0000e2000c1e1900 */
[----:B------:R-:W-:-:S04]  /*0460*/  IMAD.WIDE.U32 R14, R18, 0x4, R4 ;  /* 0x00000004120e7825 */ /* 0x000fc800078e0004 */
[----:B------:R-:W-:Y:S01]  /*0470*/  IMAD.WIDE.U32 R10, R6, 0x4, R4 ;  /* 0x00000004060a7825 */ /* 0x000fe200078e0004 */
[----:B------:R-:W4:Y:S05]  /*0480*/  LDG.E R9, desc[UR14][R14.64] ;  /* 0x0000000e0e097981 */ /* 0x000f2a000c1e1900 */
[----:B------:R5:W4:Y:S01]  /*0490*/  LDG.E R10, desc[UR14][R10.64] ;  /* 0x0000000e0a0a7981 */ /* 0x000b22000c1e1900 */
[----:B------:R-:W-:Y:S02]  /*04a0*/  LOP3.LUT R21, R0, 0x7, RZ, 0xc0, !PT ;  /* 0x0000000700157812 */ /* 0x000fe400078ec0ff */
[----:B------:R-:W-:Y:S02]  /*04b0*/  SHF.R.U32.HI R0, RZ, 0x1, R0 ;  /* 0x00000001ff007819 */ /* 0x000fe40000011600 */
[----:B------:R-:W-:-:S02]  /*04c0*/  LOP3.LUT R19, R22, 0x7, RZ, 0xc0, !PT ;  /* 0x0000000716137812 */ /* 0x000fc400078ec0ff */
[----:B------:R-:W-:Y:S02]  /*04d0*/  LOP3.LUT R20, R0, 0x7ffffffc, RZ, 0xc0, !PT ;  /* 0x7ffffffc00147812 */ /* 0x000fe400078ec0ff */
[----:B------:R-:W-:Y:S02]  /*04e0*/  SHF.R.U32.HI R0, RZ, 0x1, R22 ;  /* 0x00000001ff007819 */ /* 0x000fe40000011616 */
[----:B-1----:R-:W-:Y:S02]  /*04f0*/  LOP3.LUT R17, R18, 0x7, RZ, 0xc0, !PT ;  /* 0x0000000712117812 */ /* 0x002fe400078ec0ff */
[----:B------:R-:W-:Y:S01]  /*0500*/  SHF.R.U32.HI R18, RZ, 0x1, R18 ;  /* 0x00000001ff127819 */ /* 0x000fe20000011612 */
[----:B------:R-:W-:Y:S01]  /*0510*/  IMAD R21, R21, 0x24, R2 ;  /* 0x0000002415157824 */ /* 0x000fe200078e0202 */
        /* <DEDUP_REMOVED lines=19> */
.L_x_12997:
[----:B------:R-:W-:Y:S05]  /*0650*/  BSYNC.RECONVERGENT B0 ;  /* 0x0000000000007941 */ /* 0x000fea0003800200 */
.L_x_12996:
        /* <DEDUP_REMOVED lines=8> */
[C---:B------:R-:W-:Y:S01]  /*06e0*/  VIADD R24, R26.reuse, 0x1 ;  /* 0x000000011a187836 */ /* 0x040fe20000000000 */
[C---:B------:R-:W-:Y:S01]  /*06f0*/  IADD3 R22, PT, PT, R26.reuse, 0x3, RZ ;  /* 0x000000031a167810 */ /* 0x040fe20007ffe0ff */
[----:B------:R-:W4:Y:S01]  /*0700*/  LDCU.64 UR4, c[0x0][0x390] ;  /* 0x00007200ff0477ac */ /* 0x000f220008000a00 */
[C---:B------:R-:W-:Y:S01]  /*0710*/  VIADD R23, R26.reuse, 0x2 ;  /* 0x000000021a177836 */ /* 0x040fe20000000000 */
[C---:B------:R-:W-:Y:S01]  /*0720*/  LOP3.LUT R21, R26.reuse, 0x7, RZ, 0xc0, !PT ;  /* 0x000000071a157812 */ /* 0x040fe200078ec0ff */
[C---:B-1----:R-:W-:Y:S01]  /*0730*/  VIADD R20, R26.reuse, 0x5 ;  /* 0x000000051a147836 */ /* 0x042fe20000000000 */
[----:B------:R-:W-:Y:S01]  /*0740*/  UMOV UR6, 0x400 ;  /* 0x0000040000067882 */ /* 0x000fe20000000000 */
[C---:B------:R-:W-:Y:S01]  /*0750*/  VIADD R19, R26.reuse, 0x6 ;  /* 0x000000061a137836 */ /* 0x040fe20000000000 */
[----:B------:R-:W-:Y:S01]  /*0760*/  UIADD3 UR6, UPT, UPT, UR6, 0x280, URZ ;  /* 0x0000028006067890 */ /* 0x000fe2000fffe0ff */
[----:B------:R-:W-:Y:S01]  /*0770*/  VIADD R18, R26, 0xffffffff ;  /* 0xffffffff1a127836 */ /* 0x000fe20000000000 */
[----:B------:R-:W-:-:S02]  /*0780*/  LOP3.LUT R24, R24, 0x7, RZ, 0xc0, !PT ;  /* 0x0000000718187812 */ /* 0x000fc400078ec0ff */
[----:B------:R-:W-:Y:S02]  /*0790*/  LOP3.LUT R23, R23, 0x7, RZ, 0xc0, !PT ;  /* 0x0000000717177812 */ /* 0x000fe400078ec0ff */
[----:B------:R-:W-:Y:S01]  /*07a0*/  LOP3.LUT R22, R22, 0x7, RZ, 0xc0, !PT ;  /* 0x0000000716167812 */ /* 0x000fe200078ec0ff */
[----:B--2---:R-:W1:Y:S01]  /*07b0*/  I2F.U32.RP R4, UR17 ;  /* 0x0000001100047d06 */ /* 0x004e620008209000 */
[----:B------:R-:W-:Y:S01]  /*07c0*/  VIADD R0, R26, UR17 ;  /* 0x000000111a007c36 */ /* 0x000fe20008000000 */
[----:B------:R-:W-:Y:S01]  /*07d0*/  ISETP.NE.U32.AND P2, PT, RZ, UR17, PT ;  /* 0x00000011ff007c0c */ /* 0x000fe2000bf45070 */
[----:B------:R-:W-:Y:S01]  /*07e0*/  USHF.L.U32 UR9, UR17, 0x2, URZ ;  /* 0x0000000211097899 */ /* 0x000fe200080006ff */
[----:B------:R-:W-:Y:S01]  /*07f0*/  LOP3.LUT R21, R21, 0x4, RZ, 0x3c, !PT ;  /* 0x0000000415157812 */ /* 0x000fe200078e3cff */
[----:B----4-:R-:W-:Y:S01]  /*0800*/  UIMAD.WIDE.U32 UR10, UR17, 0x4, UR4 ;  /* 0x00000004110a78a5 */ /* 0x010fe2000f8e0004 */
[C---:B------:R-:W-:Y:S01]  /*0810*/  ISETP.GE.U32.AND P0, PT, R0.reuse, 0x40, PT ;  /* 0x000000400000780c */ /* 0x040fe20003f06070 */
[----:B---3--:R-:W-:Y:S01]  /*0820*/  ULEA UR6, UR8, UR6, 0x18 ;  /* 0x0000000608067291 */ /* 0x008fe2000f8ec0ff */
[----:B------:R-:W-:Y:S01]  /*0830*/  VIMNMX.U32 R5, PT, PT, R0, 0x40, !PT ;  /* 0x0000004000057848 */ /* 0x000fe20007fe0000 */
[----:B------:R-:W-:Y:S01]  /*0840*/  UIMAD.WIDE.U32 UR12, UR17, 0x8, UR4 ;  /* 0x00000008110c78a5 */ /* 0x000fe2000f8e0004 */
[----:B------:R-:W-:Y:S01]  /*0850*/  SEL R25, RZ, 0x1, P0 ;  /* 0x00000001ff197807 */ /* 0x000fe20000000000 */
[----:B------:R-:W-:Y:S01]  /*0860*/  UIMAD.WIDE.U32 UR4, UR17, 0xc, UR4 ;  /* 0x0000000c110478a5 */ /* 0x000fe2000f8e0004 */
[----:B------:R-:W-:-:S02]  /*0870*/  LOP3.LUT R20, R20, 0x7, RZ, 0xc0, !PT ;  /* 0x0000000714147812 */ /* 0x000fc400078ec0ff */
[----:B------:R-:W-:Y:S01]  /*0880*/  IADD3 R5, PT, PT, R5, -R0, -R25 ;  /* 0x8000000005057210 */ /* 0x000fe20007ffe819 */
[----:B-1----:R-:W1:Y:S01]  /*0890*/  MUFU.RCP R4, R4 ;  /* 0x0000000400047308 */ /* 0x002e620000001000 */
[----:B------:R-:W-:Y:S02]  /*08a0*/  LOP3.LUT R19, R19, 0x7, RZ, 0xc0, !PT ;  /* 0x0000000713137812 */ /* 0x000fe400078ec0ff */
[----:B------:R-:W-:Y:S02]  /*08b0*/  LOP3.LUT R18, R18, 0x7, RZ, 0xc0, !PT ;  /* 0x0000000712127812 */ /* 0x000fe400078ec0ff */
[----:B------:R-:W-:Y:S01]  /*08c0*/  LEA R17, R26, UR6, 0x2 ;  /* 0x000000061a117c11 */ /* 0x000fe2000f8e10ff */
[----:B------:R-:W-:Y:S01]  /*08d0*/  UMOV UR6, UR7 ;  /* 0x0000000700067c82 */ /* 0x000fe20008000000 */
[----:B-1----:R-:W-:-:S04]  /*08e0*/  VIADD R2, R4, 0xffffffe ;  /* 0x0ffffffe04027836 */ /* 0x002fc80000000000 */
[----:B------:R1:W2:Y:S02]  /*08f0*/  F2I.FTZ.U32.TRUNC.NTZ R3, R2 ;  /* 0x0000000200037305 */ /* 0x0002a4000021f000 */
[----:B-1----:R-:W-:Y:S01]  /*0900*/  MOV R2, RZ ;  /* 0x000000ff00027202 */ /* 0x002fe20000000f00 */
[----:B--2---:R-:W-:-:S04]  /*0910*/  IMAD.MOV R7, RZ, RZ, -R3 ;  /* 0x000000ffff077224 */ /* 0x004fc800078e0a03 */
        /* <DEDUP_REMOVED lines=12> */
.L_x_13020:
[----:B------:R-:W-:Y:S01]  /*09e0*/  ISETP.GT.U32.AND P0, PT, R26, 0x3f, PT ;  /* 0x0000003f1a00780c */ /* 0x000fe20003f04070 */
[----:B------:R-:W-:-:S12]  /*09f0*/  BSSY.RECONVERGENT B0, `(.L_x_13002) ;  /* 0x0000068000007945 */ /* 0x000fd80003800200 */
[----:B01234-:R-:W-:Y:S05]  /*0a00*/  @P0 BRA `(.L_x_13003) ;  /* 0x0000000400980947 */ /* 0x01ffea0003800000 */
[C---:B------:R-:W-:Y:S01]  /*0a10*/  IADD3 R0, PT, PT, R25.reuse, 0x1, RZ ;  /* 0x0000000119007810 */ /* 0x040fe20007ffe0ff */
[----:B------:R-:W-:Y:S01]  /*0a20*/  BSSY.RECONVERGENT B1, `(.L_x_13004) ;  /* 0x0000022000017945 */ /* 0x000fe20003800200 */
[----:B------:R-:W-:Y:S01]  /*0a30*/  ISETP.GE.U32.AND P2, PT, R25, 0x3, PT ;  /* 0x000000031900780c */ /* 0x000fe20003f46070 */
[--C-:B------:R-:W-:Y:S01]  /*0a40*/  IMAD.MOV.U32 R10, RZ, RZ, R26.reuse ;  /* 0x000000ffff0a7224 */ /* 0x100fe200078e001a */
[----:B------:R-:W-:Y:S01]  /*0a50*/  LOP3.LUT R0, R0, 0x3, RZ, 0xc0, !PT ;  /* 0x0000000300007812 */ /* 0x000fe200078ec0ff */
[----:B------:R-:W-:-:S03]  /*0a60*/  IMAD.MOV.U32 R12, RZ, RZ, R26 ;  /* 0x000000ffff0c7224 */ /* 0x000fc600078e001a */
[----:B------:R-:W-:-:S13]  /*0a70*/  ISETP.NE.AND P1, PT, R0, RZ, PT ;  /* 0x000000ff0000720c */ /* 0x000fda0003f25270 */
[----:B------:R-:W-:Y:S05]  /*0a80*/  @!P1 BRA `(.L_x_13005) ;  /* 0x00000000006c9947 */ /* 0x000fea0003800000 */
[----:B------:R-:W1:Y:S01]  /*0a90*/  LDC.64 R2, c[0x0][0x390] ;  /* 0x0000e400ff027b82 */ /* 0x000e620000000a00 */
[----:B------:R-:W-:-:S05]  /*0aa0*/  MOV R5, UR6 ;  /* 0x0000000600057c02 */ /* 0x000fca0008000f00 */
[----:B------:R-:W-:-:S04]  /*0ab0*/  IMAD R5, R5, 0x40, R26 ;  /* 0x0000004005057824 */ /* 0x000fc800078e021a */
        /* <DEDUP_REMOVED lines=11> */
[----:B------:R-:W-:Y:S02]  /*0b70*/  ISETP.NE.AND P3, PT, R0, 0x2, PT ;  /* 0x000000020000780c */ /* 0x000fe40003f65270 */
[----:B-1----:R-:W-:-:S04]  /*0b80*/  IADD3 R4, P4, PT, R2, UR9, RZ ;  /* 0x0000000902047c10 */ /* 0x002fc8000ff9e0ff */
[----:B------:R-:W-:-:S07]  /*0b90*/  IADD3.X R5, PT, PT, RZ, R3, RZ, P4, !PT ;  /* 0x00000003ff057210 */ /* 0x000fce00027fe4ff */
[----:B------:R-:W-:Y:S02]  /*0ba0*/  @P3 IADD3 R2, P4, PT, R4, UR9, RZ ;  /* 0x0000000904023c10 */ /* 0x000fe4000ff9e0ff */
[----:B------:R-:W2:Y:S03]  /*0bb0*/  LDG.E R4, desc[UR14][R4.64] ;  /* 0x0000000e04047981 */ /* 0x000ea6000c1e1900 */
[----:B------:R-:W-:-:S05]  /*0bc0*/  @P3 IMAD.X R3, RZ, RZ, R5, P4 ;  /* 0x000000ffff033224 */ /* 0x000fca00020e0605 */
[----:B------:R-:W3:Y:S01]  /*0bd0*/  @P3 LDG.E R2, desc[UR14][R2.64] ;  /* 0x0000000e02023981 */ /* 0x000ee2000c1e1900 */
[----:B------:R-:W-:Y:S01]  /*0be0*/  VIADD R9, R7, UR9 ;  /* 0x0000000907097c36 */ /* 0x000fe20008000000 */
[----:B------:R-:W-:-:S05]  /*0bf0*/  IADD3 R12, PT, PT, R12, UR17, RZ ;  /* 0x000000110c0c7c10 */ /* 0x000fca000fffe0ff */
[----:B0-----:R-:W-:-:S04]  /*0c00*/  VIADD R6, R12, UR17 ;  /* 0x000000110c067c36 */ /* 0x001fc80008000000 */
[----:B------:R-:W-:Y:S01]  /*0c10*/  @P3 IMAD.MOV.U32 R12, RZ, RZ, R6 ;  /* 0x000000ffff0c3224 */ /* 0x000fe200078e0006 */
[----:B--2---:R2:W-:Y:S04]  /*0c20*/  STS [R7+UR9], R4 ;  /* 0x0000000407007988 */ /* 0x0045e80008000809 */
[----:B---3--:R2:W-:Y:S02]  /*0c30*/  @P3 STS [R9+UR9], R2 ;  /* 0x0000000209003988 */ /* 0x0085e40008000809 */
.L_x_13005:
[----:B------:R-:W-:Y:S05]  /*0c40*/  BSYNC.RECONVERGENT B1 ;  /* 0x0000000000017941 */ /* 0x000fea0003800200 */
.L_x_13004:
[----:B------:R-:W-:Y:S04]  /*0c50*/  BSSY.RECONVERGENT B1, `(.L_x_13006) ;  /* 0x0000024000017945 */ /* 0x000fe80003800200 */
[----:B------:R-:W-:Y:S05]  /*0c60*/  @!P2 BRA `(.L_x_13007) ;  /* 0x000000000088a947 */ /* 0x000fea0003800000 */
[----:B------:R-:W3:Y:S01]  /*0c70*/  S2UR UR8, SR_CgaCtaId ;  /* 0x00000000000879c3 */ /* 0x000ee20000008800 */
[----:B------:R-:W-:Y:S01]  /*0c80*/  UMOV UR7, 0x400 ;  /* 0x0000040000077882 */ /* 0x000fe20000000000 */
[----:B0-----:R-:W-:Y:S01]  /*0c90*/  MOV R13, UR6 ;  /* 0x00000006000d7c02 */ /* 0x001fe20008000f00 */
[----:B------:R-:W-:-:S04]  /*0ca0*/  UIADD3 UR7, UPT, UPT, UR7, 0x180, URZ ;  /* 0x0000018007077890 */ /* 0x000fc8000fffe0ff */
[----:B------:R-:W-:Y:S01]  /*0cb0*/  IMAD R13, R13, 0x40, R12 ;  /* 0x000000400d0d7824 */ /* 0x000fe200078e020c */
[----:B---3--:R-:W-:-:S06]  /*0cc0*/  ULEA UR7, UR8, UR7, 0x18 ;  /* 0x0000000708077291 */ /* 0x008fcc000f8ec0ff */
[----:B------:R-:W-:-:S07]  /*0cd0*/  LEA R11, R12, UR7, 0x2 ;  /* 0x000000070c0b7c11 */ /* 0x000fce000f8e10ff */
.L_x_13008:
[----:B-12---:R-:W0:Y:S01]  /*0ce0*/  LDC.64 R4, c[0x0][0x390] ;  /* 0x0000e400ff047b82 */ /* 0x006e220000000a00 */
[----:B------:R-:W-:Y:S01]  /*0cf0*/  MOV R9, UR11 ;  /* 0x0000000b00097c02 */ /* 0x000fe20008000f00 */
[----:B------:R-:W-:Y:S01]  /*0d00*/  IMAD.U32 R8, RZ, RZ, UR10 ;  /* 0x0000000aff087e24 */ /* 0x000fe2000f8e00ff */
[----:B---3--:R-:W-:Y:S01]  /*0d10*/  MOV R2, UR4 ;  /* 0x0000000400027c02 */ /* 0x008fe20008000f00 */
        /* <DEDUP_REMOVED lines=23> */
.L_x_13007:
[----:B------:R-:W-:Y:S05]  /*0e90*/  BSYNC.RECONVERGENT B1 ;  /* 0x0000000000017941 */ /* 0x000fea0003800200 */
.L_x_13006:
[----:B------:R-:W-:Y:S04]  /*0ea0*/  BSSY.RECONVERGENT B1, `(.L_x_13009) ;  /* 0x000000d000017945 */ /* 0x000fe80003800200 */
[----:B------:R-:W-:Y:S05]  /*0eb0*/  @!P1 BRA `(.L_x_13010) ;  /* 0x00000000002c9947 */ /* 0x000fea0003800000 */
[----:B------:R4:W-:Y:S01]  /*0ec0*/  STS [R17], RZ ;  /* 0x000000ff11007388 */ /* 0x0009e20000000800 */
[----:B------:R-:W-:Y:S02]  /*0ed0*/  ISETP.NE.AND P1, PT, R0, 0x1, PT ;  /* 0x000000010000780c */ /* 0x000fe40003f25270 */
[----:B------:R-:W-:-:S11]  /*0ee0*/  IADD3 R10, PT, PT, R26, UR17, RZ ;  /* 0x000000111a0a7c10 */ /* 0x000fd6000fffe0ff */
[----:B----4-:R-:W-:Y:S05]  /*0ef0*/  @!P1 BRA `(.L_x_13010) ;  /* 0x00000000001c9947 */ /* 0x010fea0003800000 */
[----:B------:R-:W-:Y:S01]  /*0f00*/  ISETP.NE.AND P1, PT, R0, 0x2, PT ;  /* 0x000000020000780c */ /* 0x000fe20003f25270 */
[----:B--23--:R-:W-:Y:S01]  /*0f10*/  VIADD R2, R17, UR9 ;  /* 0x0000000911027c36 */ /* 0x00cfe20008000000 */
[----:B------:R4:W-:Y:S01]  /*0f20*/  STS [R17+UR9], RZ ;  /* 0x000000ff11007988 */ /* 0x0009e20008000809 */
[----:B------:R-:W-:-:S05]  /*0f30*/  VIADD R10, R10, UR17 ;  /* 0x000000110a0a7c36 */ /* 0x000fca0008000000 */
[----:B------:R-:W-:-:S05]  /*0f40*/  IADD3 R0, PT, PT, R10, UR17, RZ ;  /* 0x000000110a007c10 */ /* 0x000fca000fffe0ff */
[----:B------:R4:W-:Y:S01]  /*0f50*/  @P1 STS [R2+UR9], RZ ;  /* 0x000000ff02001988 */ /* 0x0009e20008000809 */
[----:B------:R-:W-:-:S07]  /*0f60*/  @P1 IMAD.MOV.U32 R10, RZ, RZ, R0 ;  /* 0x000000ffff0a1224 */ /* 0x000fce00078e0000 */
.L_x_13010:
[----:B------:R-:W-:Y:S05]  /*0f70*/  BSYNC.RECONVERGENT B1 ;  /* 0x0000000000017941 */ /* 0x000fea0003800200 */
.L_x_13009:
[----:B------:R-:W-:Y:S05]  /*0f80*/  @!P2 BRA `(.L_x_13003) ;  /* 0x000000000038a947 */ /* 0x000fea0003800000 */
[----:B------:R-:W5:Y:S01]  /*0f90*/  S2R R3, SR_CgaCtaId ;  /* 0x0000000000037919 */ /* 0x000f620000008800 */
[----:B------:R-:W-:-:S05]  /*0fa0*/  MOV R0, 0x400 ;  /* 0x0000040000007802 */ /* 0x000fca0000000f00 */
[----:B------:R-:W-:-:S05]  /*0fb0*/  VIADD R0, R0, 0x280 ;  /* 0x0000028000007836 */ /* 0x000fca0000000000 */
[----:B-----5:R-:W-:-:S07]  /*0fc0*/  LEA R5, R3, R0, 0x18 ;  /* 0x0000000003057211 */ /* 0x020fce00078ec0ff */
.L_x_13011:
[C---:B--2---:R-:W-:Y:S02]  /*0fd0*/  LEA R0, R10.reuse, R5, 0x2 ;  /* 0x000000050a007211 */ /* 0x044fe400078e10ff */
[----:B------:R-:W-:-:S03]  /*0fe0*/  IADD3 R10, PT, PT, R10, UR9, RZ ;  /* 0x000000090a0a7c10 */ /* 0x000fc6000fffe0ff */
[----:B--234-:R-:W-:Y:S01]  /*0ff0*/  VIADD R2, R0, UR9 ;  /* 0x0000000900027c36 */ /* 0x01cfe20008000000 */
[----:B------:R2:W-:Y:S01]  /*1000*/  STS [R0], RZ ;  /* 0x000000ff00007388 */ /* 0x0005e20000000800 */
[----:B------:R-:W-:Y:S02]  /*1010*/  ISETP.GE.U32.AND P1, PT, R10, 0x40, PT ;  /* 0x000000400a00780c */ /* 0x000fe40003f26070 */
[----:B------:R-:W-:Y:S01]  /*1020*/  VIADD R3, R2, UR9 ;  /* 0x0000000902037c36 */ /* 0x000fe20008000000 */
[----:B------:R2:W-:Y:S04]  /*1030*/  STS [R0+UR9], RZ ;  /* 0x000000ff00007988 */ /* 0x0005e80008000809 */
[----:B------:R2:W-:Y:S04]  /*1040*/  STS [R2+UR9], RZ ;  /* 0x000000ff02007988 */ /* 0x0005e80008000809 */
[----:B------:R2:W-:Y:S02]  /*1050*/  STS [R3+UR9], RZ ;  /* 0x000000ff03007988 */ /* 0x0005e40008000809 */
[----:B------:R-:W-:Y:S05]  /*1060*/  @!P1 BRA `(.L_x_13011) ;  /* 0xfffffffc00d89947 */ /* 0x000fea000383ffff */
.L_x_13003:
[----:B------:R-:W-:Y:S05]  /*1070*/  BSYNC.RECONVERGENT B0 ;  /* 0x0000000000007941 */ /* 0x000fea0003800200 */
.L_x_13002:
[----:B------:R-:W-:Y:S06]  /*1080*/  BAR.SYNC.DEFER_BLOCKING 0x0 ;  /* 0x0000000000007b1d */ /* 0x000fec0000010000 */
[----:B------:R-:W-:Y:S05]  /*1090*/  @P0 BRA `(.L_x_13012) ;  /* 0x0000000400080947 */ /* 0x000fea0003800000 */
[----:B0--3--:R-:W0:Y:S01]  /*10a0*/  S2R R6, SR_CgaCtaId ;  /* 0x0000000000067919 */ /* 0x009e220000008800 */
[----:B--2---:R-:W-:Y:S01]  /*10b0*/  MOV R3, 0x400 ;  /* 0x0000040000037802 */ /* 0x004fe20000000f00 */
[C---:B------:R-:W-:Y:S01]  /*10c0*/  IMAD.SHL.U32 R0, R26.reuse, 0x8, RZ ;  /* 0x000000081a007824 */ /* 0x040fe200078e00ff */
[----:B------:R-:W-:-:S03]  /*10d0*/  LOP3.LUT R16, R26, 0x7, RZ, 0xc0, !PT ;  /* 0x000000071a107812 */ /* 0x000fc600078ec0ff */
[----:B-1----:R-:W-:Y:S01]  /*10e0*/  VIADD R7, R3, 0x180 ;  /* 0x0000018003077836 */ /* 0x002fe20000000000 */
[----:B------:R-:W-:-:S04]  /*10f0*/  LOP3.LUT R5, R0, 0x38, RZ, 0xc0, !PT ;  /* 0x0000003800057812 */ /* 0x000fc800078ec0ff */
[C---:B------:R-:W-:Y:S02]  /*1100*/  LOP3.LUT R0, R5.reuse, R24, RZ, 0xfc, !PT ;  /* 0x0000001805007212 */ /* 0x040fe400078efcff */
[C---:B----4-:R-:W-:Y:S02]  /*1110*/  LOP3.LUT R2, R5.reuse, R23, RZ, 0xfc, !PT ;  /* 0x0000001705027212 */ /* 0x050fe400078efcff */
[C---:B------:R-:W-:Y:S02]  /*1120*/  LOP3.LUT R4, R5.reuse, R22, RZ, 0xfc, !PT ;  /* 0x0000001605047212 */ /* 0x040fe400078efcff */
[C---:B------:R-:W-:Y:S02]  /*1130*/  LOP3.LUT R8, R5.reuse, R20, RZ, 0xfc, !PT ;  /* 0x0000001405087212 */ /* 0x040fe400078efcff */
[----:B------:R-:W-:Y:S02]  /*1140*/  LOP3.LUT R9, R5, R19, RZ, 0xfc, !PT ;  /* 0x0000001305097212 */ /* 0x000fe400078efcff */
[----:B0-----:R-:W-:-:S02]  /*1150*/  LEA R13, R6, R7, 0x18 ;  /* 0x00000007060d7211 */ /* 0x001fc400078ec0ff */
[C---:B------:R-:W-:Y:S02]  /*1160*/  LOP3.LUT R7, R5.reuse, R21, RZ, 0xfc, !PT ;  /* 0x0000001505077212 */ /* 0x040fe400078efcff */
[----:B------:R-:W-:Y:S01]  /*1170*/  LOP3.LUT R5, R5, R18, RZ, 0xfc, !PT ;  /* 0x0000001205057212 */ /* 0x000fe200078efcff */
[--C-:B------:R-:W-:Y:S01]  /*1180*/  IMAD R11, R8, 0x4, R13.reuse ;  /* 0x00000004080b7824 */ /* 0x100fe200078e020d */
[-C--:B------:R-:W-:Y:S01]  /*1190*/  LEA R12, R7, R13.reuse, 0x2 ;  /* 0x0000000d070c7211 */ /* 0x080fe200078e10ff */
[--C-:B------:R-:W-:Y:S01]  /*11a0*/  IMAD R9, R9, 0x4, R13.reuse ;  /* 0x0000000409097824 */ /* 0x100fe200078e020d */
[-C--:B------:R-:W-:Y:S01]  /*11b0*/  LEA R7, R5, R13.reuse, 0x2 ;  /* 0x0000000d05077211 */ /* 0x080fe200078e10ff */
[--C-:B------:R-:W-:Y:S01]  /*11c0*/  IMAD R10, R16, 0x24, R13.reuse ;  /* 0x00000024100a7824 */ /* 0x100fe200078e020d */
[----:B------:R-:W-:Y:S01]  /*11d0*/  LEA R0, R0, R13, 0x2 ;  /* 0x0000000d00007211 */ /* 0x000fe200078e10ff */
[----:B------:R-:W-:Y:S01]  /*11e0*/  IMAD R2, R2, 0x4, R13 ;  /* 0x0000000402027824 */ /* 0x000fe200078e020d */
[----:B------:R-:W0:Y:S01]  /*11f0*/  LDS R12, [R12] ;  /* 0x000000000c0c7984 */ /* 0x000e220000000800 */
[----:B------:R-:W-:-:S02]  /*1200*/  IMAD.SHL.U32 R8, R26, 0x4, RZ ;  /* 0x000000041a087824 */ /* 0x000fc400078e00ff */
[----:B------:R-:W-:Y:S01]  /*1210*/  IMAD R4, R4, 0x4, R13 ;  /* 0x0000000404047824 */ /* 0x000fe200078e020d */
[----:B------:R-:W1:Y:S01]  /*1220*/  LDS R15, [R0] ;  /* 0x00000000000f7984 */ /* 0x000e620000000800 */
[----:B------:R-:W-:Y:S01]  /*1230*/  VIADD R5, R3, 0x280 ;  /* 0x0000028003057836 */ /* 0x000fe20000000000 */
[----:B------:R-:W-:Y:S02]  /*1240*/  LOP3.LUT R8, R8, 0x1c, RZ, 0xc0, !PT ;  /* 0x0000001c08087812 */ /* 0x000fe400078ec0ff */
[----:B------:R-:W2:Y:S01]  /*1250*/  LDS R14, [R2] ;  /* 0x00000000020e7984 */ /* 0x000ea20000000800 */
[C---:B------:R-:W-:Y:S02]  /*1260*/  LEA R3, R6.reuse, R3, 0x18 ;  /* 0x0000000306037211 */ /* 0x040fe400078ec0ff */
[----:B------:R-:W-:Y:S01]  /*1270*/  LEA R6, R6, R5, 0x18 ;  /* 0x0000000506067211 */ /* 0x000fe200078ec0ff */
[----:B------:R-:W3:Y:S01]  /*1280*/  LDS R11, [R11] ;  /* 0x000000000b0b7984 */ /* 0x000ee20000000800 */
[----:B------:R-:W-:-:S03]  /*1290*/  SHF.R.U32.HI R5, RZ, 0x3, R26 ;  /* 0x00000003ff057819 */ /* 0x000fc6000001161a */
[----:B------:R-:W4:Y:S04]  /*12a0*/  LDS R10, [R10] ;  /* 0x000000000a0a7984 */ /* 0x000f280000000800 */
[----:B------:R-:W0:Y:S04]  /*12b0*/  LDS R9, [R9] ;  /* 0x0000000009097984 */ /* 0x000e280000000800 */
[----:B------:R-:W0:Y:S04]  /*12c0*/  LDS R7, [R7] ;  /* 0x0000000007077984 */ /* 0x000e280000000800 */
[----:B------:R5:W0:Y:S02]  /*12d0*/  LDS R13, [R4] ;  /* 0x00000000040d7984 */ /* 0x000a240000000800 */
[----:B-----5:R-:W-:-:S07]  /*12e0*/  IADD3 R4, PT, PT, R3, R8, RZ ;  /* 0x0000000803047210 */ /* 0x020fce0007ffe0ff */
.L_x_13014:
[----:B------:R-:W-:Y:S01]  /*12f0*/  IMAD R27, R5, 0x24, R4 ;  /* 0x00000024051b7824 */ /* 0x000fe200078e0204 */
[----:B------:R-:W-:-:S05]  /*1300*/  UMOV UR7, 0xffffffff ;  /* 0xffffffff00077882 */ /* 0x000fca0000000000 */
[----:B------:R-:W0:Y:S01]  /*1310*/  LDS R27, [R27] ;  /* 0x000000001b1b7984 */ /* 0x000e220000000800 */
[----:B------:R-:W-:Y:S05]  /*1320*/  BRA.DIV UR7, `(.L_x_13013) ;  /* 0x0000000607787947 */ /* 0x000fea000b800000 */
[----:B0-----:R-:W4:Y:S04]  /*1330*/  SHFL.IDX PT, R29, R27, R16, 0x181f ;  /* 0x00181f101b1d7589 */ /* 0x001f2800000e0000 */
[----:B------:R-:W1:Y:S04]  /*1340*/  SHFL.IDX PT, R0, R27, R24, 0x181f ;  /* 0x00181f181b007589 */ /* 0x000e6800000e0000 */
[----:B------:R-:W-:Y:S01]  /*1350*/  SHFL.IDX PT, R2, R27, R18, 0x181f ;  /* 0x00181f121b027589 */ /* 0x000fe200000e0000 */
[----:B----4-:R-:W-:-:S04]  /*1360*/  IMAD R28, R10, R29, RZ ;  /* 0x0000001d0a1c7224 */ /* 0x010fc800078e02ff */
[----:B-1----:R-:W-:Y:S02]  /*1370*/  IMAD R29, R15, R0, R28 ;  /* 0x000000000f1d7224 */ /* 0x002fe400078e021c */
[----:B------:R-:W2:Y:S02]  /*1380*/  SHFL.IDX PT, R28, R27, R23, 0x181f ;  /* 0x00181f171b1c7589 */ /* 0x000ea400000e0000 */
[----:B--2---:R-:W-:Y:S02]  /*1390*/  IMAD R28, R14, R28, R29 ;  /* 0x0000001c0e1c7224 */ /* 0x004fe400078e021d */
[----:B------:R-:W0:Y:S02]  /*13a0*/  SHFL.IDX PT, R29, R27, R22, 0x181f ;  /* 0x00181f161b1d7589 */ /* 0x000e2400000e0000 */
[----:B0-----:R-:W-:Y:S02]  /*13b0*/  IMAD R29, R13, R29, R28 ;  /* 0x0000001d0d1d7224 */ /* 0x001fe400078e021c */
[----:B------:R-:W0:Y:S02]  /*13c0*/  SHFL.IDX PT, R28, R27, R21, 0x181f ;  /* 0x00181f151b1c7589 */ /* 0x000e2400000e0000 */
[----:B0-----:R-:W-:-:S02]  /*13d0*/  IMAD R28, R12, R28, R29 ;  /* 0x0000001c0c1c7224 */ /* 0x001fc400078e021d */
[----:B------:R-:W3:Y:S02]  /*13e0*/  SHFL.IDX PT, R29, R27, R20, 0x181f ;  /* 0x00181f141b1d7589 */ /* 0x000ee400000e0000 */
[----:B---3--:R-:W-:Y:S02]  /*13f0*/  IMAD R28, R11, R29, R28 ;  /* 0x0000001d0b1c7224 */ /* 0x008fe400078e021c */
[----:B------:R-:W0:Y:S02]  /*1400*/  SHFL.IDX PT, R29, R27, R19, 0x181f ;  /* 0x00181f131b1d7589 */ /* 0x000e2400000e0000 */
[----:B0-----:R-:W-:-:S07]  /*1410*/  IMAD R28, R9, R29, R28 ;  /* 0x0000001d091c7224 */ /* 0x001fce00078e021c */
.L_x_13030:
[----:B------:R-:W-:Y:S02]  /*1420*/  IMAD R3, R5, 0x20, R8 ;  /* 0x0000002005037824 */ /* 0x000fe400078e0208 */
[----:B------:R-:W-:Y:S02]  /*1430*/  IMAD R2, R7, R2, R28 ;  /* 0x0000000207027224 */ /* 0x000fe400078e021c */
[----:B------:R-:W-:-:S05]  /*1440*/  IMAD.IADD R0, R6, 0x1, R3 ;  /* 0x0000000106007824 */ /* 0x000fca00078e0203 */
[----:B------:R-:W0:Y:S02]  /*1450*/  LDS R3, [R0] ;  /* 0x0000000000037984 */ /* 0x000e240000000800 */
[----:B0-----:R-:W-:Y:S02]  /*1460*/  IADD3 R3, PT, PT, R2, R3, RZ ;  /* 0x0000000302037210 */ /* 0x001fe40007ffe0ff */
[----:B------:R-:W0:Y:S03]  /*1470*/  LDC R2, c[0x0][0x360] ;  /* 0x0000d800ff027b82 */ /* 0x000e260000000800 */
[----:B------:R1:W-:Y:S01]  /*1480*/  STS [R0], R3 ;  /* 0x0000000300007388 */ /* 0x0003e20000000800 */
[----:B0-----:R-:W-:-:S04]  /*1490*/  LEA.HI R5, R2, R5, RZ, 0x1d ;  /* 0x0000000502057211 */ /* 0x001fc800078fe8ff */
[----:B------:R-:W-:-:S13]  /*14a0*/  ISETP.GE.U32.AND P1, PT, R5, 0x8, PT ;  /* 0x000000080500780c */ /* 0x000fda0003f26070 */
[----:B-1----:R-:W-:Y:S05]  /*14b0*/  @!P1 BRA `(.L_x_13014) ;  /* 0xfffffffc008c9947 */ /* 0x002fea000383ffff */
.L_x_13012:
[----:B------:R-:W-:Y:S05]  /*14c0*/  WARPSYNC.ALL ;  /* 0x0000000000007948 */ /* 0x000fea0003800000 */
[----:B------:R-:W-:Y:S06]  /*14d0*/  BAR.SYNC.DEFER_BLOCKING 0x0 ;  /* 0x0000000000007b1d */ /* 0x000fec0000010000 */
[----:B------:R-:W-:Y:S04]  /*14e0*/  BSSY.RECONVERGENT B0, `(.L_x_13015) ;  /* 0x000003d000007945 */ /* 0x000fe80003800200 */
[----:B------:R-:W-:Y:S05]  /*14f0*/  @P0 BRA `(.L_x_13016) ;  /* 0x0000000000ec0947 */ /* 0x000fea0003800000 */
[C---:B--2---:R-:W-:Y:S01]  /*1500*/  VIADD R0, R25.reuse, 0x1 ;  /* 0x0000000119007836 */ /* 0x044fe20000000000 */
[----:B------:R-:W-:Y:S01]  /*1510*/  BSSY.RECONVERGENT B1, `(.L_x_13017) ;  /* 0x000001c000017945 */ /* 0x000fe20003800200 */
[----:B------:R-:W-:-:S03]  /*1520*/  ISETP.GE.U32.AND P0, PT, R25, 0x3, PT ;  /* 0x000000031900780c */ /* 0x000fc60003f06070 */
[----:B-1----:R-:W-:Y:S01]  /*1530*/  LOP3.LUT R4, R0, 0x3, RZ, 0xc0, !PT ;  /* 0x0000000300047812 */ /* 0x002fe200078ec0ff */
[----:B------:R-:W-:-:S03]  /*1540*/  IMAD.MOV.U32 R0, RZ, RZ, R26 ;  /* 0x000000ffff007224 */ /* 0x000fc600078e001a */
[----:B------:R-:W-:-:S13]  /*1550*/  ISETP.NE.AND P1, PT, R4, RZ, PT ;  /* 0x000000ff0400720c */ /* 0x000fda0003f25270 */
[----:B------:R-:W-:Y:S05]  /*1560*/  @!P1 BRA `(.L_x_13018) ;  /* 0x0000000000589947 */ /* 0x000fea0003800000 */
[----:B------:R-:W1:Y:S01]  /*1570*/  LDS R5, [R17] ;  /* 0x0000000011057984 */ /* 0x000e620000000800 */
[----:B---34-:R-:W2:Y:S01]  /*1580*/  LDC.64 R2, c[0x0][0x3a0] ;  /* 0x0000e800ff027b82 */ /* 0x018ea20000000a00 */
[----:B------:R-:W-:Y:S01]  /*1590*/  MOV R7, UR6 ;  /* 0x0000000600077c02 */ /* 0x000fe20008000f00 */
[----:B------:R-:W-:Y:S01]  /*15a0*/  VIADD R0, R26, UR17 ;  /* 0x000000111a007c36 */ /* 0x000fe20008000000 */
[----:B------:R-:W-:-:S03]  /*15b0*/  ISETP.NE.AND P1, PT, R4, 0x1, PT ;  /* 0x000000010400780c */ /* 0x000fc60003f25270 */
[----:B------:R-:W-:-:S04]  /*15c0*/  IMAD R7, R7, 0x40, R26 ;  /* 0x0000004007077824 */ /* 0x000fc800078e021a */
[----:B--2---:R-:W-:-:S05]  /*15d0*/  IMAD.WIDE R2, R7, 0x4, R2 ;  /* 0x0000000407027825 */ /* 0x004fca00078e0202 */
[----:B-1----:R1:W-:Y:S01]  /*15e0*/  STG.E desc[UR14][R2.64], R5 ;  /* 0x0000000502007986 */ /* 0x0023e2000c10190e */
[----:B------:R-:W-:Y:S05]  /*15f0*/  @!P1 BRA `(.L_x_13018) ;  /* 0x0000000000349947 */ /* 0x000fea0003800000 */
[----:B------:R-:W-:Y:S01]  /*1600*/  ISETP.NE.AND P2, PT, R4, 0x2, PT ;  /* 0x000000020400780c */ /* 0x000fe20003f45270 */
[----:B------:R-:W2:Y:S01]  /*1610*/  LDS R7, [R17+UR9] ;  /* 0x0000000911077984 */ /* 0x000ea20008000800 */
[----:B------:R-:W-:Y:S02]  /*1620*/  IADD3 R9, PT, PT, R17, UR9, RZ ;  /* 0x0000000911097c10 */ /* 0x000fe4000fffe0ff */
[----:B-1----:R-:W-:Y:S02]  /*1630*/  IADD3 R2, P1, PT, R2, UR9, RZ ;  /* 0x0000000902027c10 */ /* 0x002fe4000ff3e0ff */
[----:B------:R-:W-:-:S03]  /*1640*/  IADD3 R0, PT, PT, R0, UR17, RZ ;  /* 0x0000001100007c10 */ /* 0x000fc6000fffe0ff */
[----:B------:R-:W-:Y:S02]  /*1650*/  IMAD.X R3, RZ, RZ, R3, P1 ;  /* 0x000000ffff037224 */ /* 0x000fe400008e0603 */
[----:B0-----:R-:W-:Y:S02]  /*1660*/  VIADD R6, R0, UR17 ;  /* 0x0000001100067c36 */ /* 0x001fe40008000000 */
[----:B------:R-:W0:Y:S01]  /*1670*/  @P2 LDS R9, [R9+UR9] ;  /* 0x0000000909092984 */ /* 0x000e220008000800 */
[----:B------:R-:W-:Y:S01]  /*1680*/  @P2 IADD3 R4, P1, PT, R2, UR9, RZ ;  /* 0x0000000902042c10 */ /* 0x000fe2000ff3e0ff */
[----:B------:R-:W-:-:S04]  /*1690*/  @P2 IMAD.MOV.U32 R0, RZ, RZ, R6 ;  /* 0x000000ffff002224 */ /* 0x000fc800078e0006 */
[----:B------:R-:W-:Y:S01]  /*16a0*/  @P2 IMAD.X R5, RZ, RZ, R3, P1 ;  /* 0x000000ffff052224 */ /* 0x000fe200008e0603 */
[----:B--2---:R2:W-:Y:S04]  /*16b0*/  STG.E desc[UR14][R2.64], R7 ;  /* 0x0000000702007986 */ /* 0x0045e8000c10190e */
[----:B0-----:R2:W-:Y:S03]  /*16c0*/  @P2 STG.E desc[UR14][R4.64], R9 ;  /* 0x0000000904002986 */ /* 0x0015e6000c10190e */
.L_x_13018:
[----:B------:R-:W-:Y:S05]  /*16d0*/  BSYNC.RECONVERGENT B1 ;  /* 0x0000000000017941 */ /* 0x000fea0003800200 */
.L_x_13017:
[----:B------:R-:W-:Y:S05]  /*16e0*/  @!P0 BRA `(.L_x_13016) ;  /* 0x0000000000708947 */ /* 0x000fea0003800000 */
[----:B0-----:R-:W0:Y:S01]  /*16f0*/  S2R R13, SR_CgaCtaId ;  /* 0x00000000000d7919 */ /* 0x001e220000008800 */
[----:B-1234-:R-:W1:Y:S01]  /*1700*/  LDC.64 R2, c[0x0][0x3a0] ;  /* 0x0000e800ff027b82 */ /* 0x01ee620000000a00 */
[----:B------:R-:W-:-:S04]  /*1710*/  MOV R4, 0x400 ;  /* 0x0000040000047802 */ /* 0x000fc80000000f00 */
[----:B------:R-:W-:-:S04]  /*1720*/  IADD3 R4, PT, PT, R4, 0x280, RZ ;  /* 0x0000028004047810 */ /* 0x000fc80007ffe0ff */
[----:B0-----:R-:W-:-:S07]  /*1730*/  LEA R13, R13, R4, 0x18 ;  /* 0x000000040d0d7211 */ /* 0x001fce00078ec0ff */
.L_x_13019:
[----:B------:R-:W-:Y:S02]  /*1740*/  IMAD R12, R0, 0x4, R13 ;  /* 0x00000004000c7824 */ /* 0x000fe400078e020d */
[----:B0-----:R-:W-:Y:S02]  /*1750*/  IMAD.U32 R11, RZ, RZ, UR6 ;  /* 0x00000006ff0b7e24 */ /* 0x001fe4000f8e00ff */
        /* <DEDUP_REMOVED lines=9> */
[----:B------:R-:W3:Y:S01]  /*17f0*/  LDS R16, [R16+UR9] ;  /* 0x0000000910107984 */ /* 0x000ee20008000800 */
[----:B------:R-:W-:Y:S02]  /*1800*/  IADD3.X R5, PT, PT, RZ, R11, RZ, P0, !PT ;  /* 0x0000000bff057210 */ /* 0x000fe400007fe4ff */
[----:B------:R-:W-:-:S05]  /*1810*/  IADD3 R6, P0, PT, R4, UR9, RZ ;  /* 0x0000000904067c10 */ /* 0x000fca000ff1e0ff */
[----:B------:R-:W-:Y:S01]  /*1820*/  IMAD.X R7, RZ, RZ, R5, P0 ;  /* 0x000000ffff077224 */ /* 0x000fe200000e0605 */
[----:B------:R-:W-:-:S05]  /*1830*/  IADD3 R8, P0, PT, R6, UR9, RZ ;  /* 0x0000000906087c10 */ /* 0x000fca000ff1e0ff */
[----:B------:R-:W-:Y:S01]  /*1840*/  IMAD.X R9, RZ, RZ, R7, P0 ;  /* 0x000000ffff097224 */ /* 0x000fe200000e0607 */
[----:B------:R-:W-:Y:S01]  /*1850*/  ISETP.GE.U32.AND P0, PT, R0, 0x40, PT ;  /* 0x000000400000780c */ /* 0x000fe20003f06070 */
[----:B0-----:R0:W-:Y:S04]  /*1860*/  STG.E desc[UR14][R10.64], R15 ;  /* 0x0000000f0a007986 */ /* 0x0011e8000c10190e */
[----:B--2---:R0:W-:Y:S04]  /*1870*/  STG.E desc[UR14][R4.64], R27 ;  /* 0x0000001b04007986 */ /* 0x0041e8000c10190e */
[----:B-1----:R0:W-:Y:S04]  /*1880*/  STG.E desc[UR14][R6.64], R29 ;  /* 0x0000001d06007986 */ /* 0x0021e8000c10190e */
[----:B---3--:R0:W-:Y:S01]  /*1890*/  STG.E desc[UR14][R8.64], R16 ;  /* 0x0000001008007986 */ /* 0x0081e2000c10190e */
[----:B------:R-:W-:Y:S05]  /*18a0*/  @!P0 BRA `(.L_x_13019) ;  /* 0xfffffffc00a48947 */ /* 0x000fea000383ffff */
.L_x_13016:
[----:B------:R-:W-:Y:S05]  /*18b0*/  BSYNC.RECONVERGENT B0 ;  /* 0x0000000000007941 */ /* 0x000fea0003800200 */
.L_x_13015:
[----:B------:R-:W-:Y:S02]  /*18c0*/  USHF.L.U32 UR7, UR16, 0x2, URZ ;  /* 0x0000000210077899 */ /* 0x000fe400080006ff */
[----:B------:R-:W-:-:S04]  /*18d0*/  UIADD3 UR6, UPT, UPT, UR16, UR6, URZ ;  /* 0x0000000610067290 */ /* 0x000fc8000fffe0ff */
[----:B------:R-:W-:-:S09]  /*18e0*/  UISETP.GE.U32.AND UP0, UPT, UR6, UR7, UPT ;  /* 0x000000070600728c */ /* 0x000fd2000bf06070 */
[----:B------:R-:W-:Y:S05]  /*18f0*/  BRA.U !UP0, `(.L_x_13020) ;  /* 0xfffffff108387547 */ /* 0x000fea000b83ffff */
[----:B------:R-:W-:Y:S05]  /*1900*/  EXIT ;  /* 0x000000000000794d */ /* 0x000fea0003800000 */
.L_x_13013:
[----:B------:R-:W-:Y:S01]  /*1910*/  BSSY B0, `(.L_x_13021) ;  /* 0x0000007000007945 */ /* 0x000fe20003800000 */
[----:B------:R-:W-:Y:S01]  /*1920*/  IMAD.MOV.U32 R2, RZ, RZ, R16 ;  /* 0x000000ffff027224 */ /* 0x000fe200078e0010 */
[----:B------:R-:W-:Y:S01]  /*1930*/  MOV R0, 0xffffffff ;  /* 0xffffffff00007802 */ /* 0x000fe20000000f00 */
[----:B------:R-:W-:-:S07]  /*1940*/  IMAD.MOV.U32 R3, RZ, RZ, 0x181f ;  /* 0x0000181fff037424 */ /* 0x000fce00078e00ff */
[----:B01234-:R-:W-:Y:S05]  /*1950*/  WARPSYNC.COLLECTIVE R0, `(.L_x_13022) ;  /* 0x0000000000087348 */ /* 0x01ffea0003c00000 */
[----:B0-----:R0:W0:Y:S02]  /*1960*/  SHFL.IDX P1, R0, R27, R2, R3 ;  /* 0x000000021b007389 */ /* 0x0010240000020003 */
[----:B01234-:R-:W-:Y:S05]  /*1970*/  ENDCOLLECTIVE ;  /* 0x000000000000791b */ /* 0x01ffea0003800000 */
.L_x_13022:
[----:B------:R-:W-:Y:S05]  /*1980*/  BSYNC B0 ;  /* 0x0000000000007941 */ /* 0x000fea0003800000 */
.L_x_13021:
        /* <DEDUP_REMOVED lines=8> */
.L_x_13023:
[----:B------:R-:W-:Y:S02]  /*1a10*/  IMAD.MOV.U32 R2, RZ, RZ, R23 ;  /* 0x000000ffff027224 */ /* 0x000fe400078e0017 */
[----:B------:R-:W-:Y:S01]  /*1a20*/  IMAD R29, R15, R0, R28 ;  /* 0x000000000f1d7224 */ /* 0x000fe200078e021c */
[----:B------:R-:W-:-:S07]  /*1a30*/  MOV R0, 0xffffffff ;  /* 0xffffffff00007802 */ /* 0x000fce0000000f00 */
[----:B------:R-:W-:Y:S05]  /*1a40*/  WARPSYNC.COLLECTIVE R0, `(.L_x_13024) ;  /* 0x0000000000087348 */ /* 0x000fea0003c00000 */
[----:B------:R0:W1:Y:S02]  /*1a50*/  SHFL.IDX P1, R0, R27, R2, R3 ;  /* 0x000000021b007389 */ /* 0x0000640000020003 */
[----:B01----:R-:W-:Y:S05]  /*1a60*/  ENDCOLLECTIVE ;  /* 0x000000000000791b */ /* 0x003fea0003800000 */
.L_x_13024:
[----:B------:R-:W-:Y:S02]  /*1a70*/  IMAD.MOV.U32 R2, RZ, RZ, R22 ;  /* 0x000000ffff027224 */ /* 0x000fe400078e0016 */
[----:B------:R-:W-:Y:S01]  /*1a80*/  IMAD.MOV.U32 R28, RZ, RZ, R0 ;  /* 0x000000ffff1c7224 */ /* 0x000fe200078e0000 */
[----:B------:R-:W-:-:S03]  /*1a90*/  MOV R0, 0xffffffff ;  /* 0xffffffff00007802 */ /* 0x000fc60000000f00 */
[----:B------:R-:W-:-:S07]  /*1aa0*/  IMAD R28, R14, R28, R29 ;  /* 0x0000001c0e1c7224 */ /* 0x000fce00078e021d */
[----:B------:R-:W-:Y:S05]  /*1ab0*/  WARPSYNC.COLLECTIVE R0, `(.L_x_13025) ;  /* 0x0000000000087348 */ /* 0x000fea0003c00000 */
[----:B------:R0:W1:Y:S02]  /*1ac0*/  SHFL.IDX P1, R0, R27, R2, R3 ;  /* 0x000000021b007389 */ /* 0x0000640000020003 */
[----:B01----:R-:W-:Y:S05]  /*1ad0*/  ENDCOLLECTIVE ;  /* 0x000000000000791b */ /* 0x003fea0003800000 */
.L_x_13025:
[----:B------:R-:W-:Y:S02]  /*1ae0*/  IMAD.MOV.U32 R2, RZ, RZ, R21 ;  /* 0x000000ffff027224 */ /* 0x000fe400078e0015 */
[----:B------:R-:W-:Y:S01]  /*1af0*/  IMAD.MOV.U32 R29, RZ, RZ, R0 ;  /* 0x000000ffff1d7224 */ /* 0x000fe200078e0000 */
[----:B------:R-:W-:-:S03]  /*1b00*/  MOV R0, 0xffffffff ;  /* 0xffffffff00007802 */ /* 0x000fc60000000f00 */
[----:B------:R-:W-:-:S07]  /*1b10*/  IMAD R29, R13, R29, R28 ;  /* 0x0000001d0d1d7224 */ /* 0x000fce00078e021c */
[----:B------:R-:W-:Y:S05]  /*1b20*/  WARPSYNC.COLLECTIVE R0, `(.L_x_13026) ;  /* 0x0000000000087348 */ /* 0x000fea0003c00000 */
[----:B------:R0:W1:Y:S02]  /*1b30*/  SHFL.IDX P1, R0, R27, R2, R3 ;  /* 0x000000021b007389 */ /* 0x0000640000020003 */
[----:B01----:R-:W-:Y:S05]  /*1b40*/  ENDCOLLECTIVE ;  /* 0x000000000000791b */ /* 0x003fea0003800000 */
.L_x_13026:
[----:B------:R-:W-:Y:S02]  /*1b50*/  IMAD.MOV.U32 R2, RZ, RZ, R20 ;  /* 0x000000ffff027224 */ /* 0x000fe400078e0014 */
[----:B------:R-:W-:Y:S01]  /*1b60*/  IMAD.MOV.U32 R28, RZ, RZ, R0 ;  /* 0x000000ffff1c7224 */ /* 0x000fe200078e0000 */
[----:B------:R-:W-:-:S03]  /*1b70*/  MOV R0, 0xffffffff ;  /* 0xffffffff00007802 */ /* 0x000fc60000000f00 */
[----:B------:R-:W-:-:S07]  /*1b80*/  IMAD R28, R12, R28, R29 ;  /* 0x0000001c0c1c7224 */ /* 0x000fce00078e021d */
[----:B------:R-:W-:Y:S05]  /*1b90*/  WARPSYNC.COLLECTIVE R0, `(.L_x_13027) ;  /* 0x0000000000087348 */ /* 0x000fea0003c00000 */
[----:B------:R0:W1:Y:S02]  /*1ba0*/  SHFL.IDX P1, R0, R27, R2, R3 ;  /* 0x000000021b007389 */ /* 0x0000640000020003 */
[----:B01----:R-:W-:Y:S05]  /*1bb0*/  ENDCOLLECTIVE ;  /* 0x000000000000791b */ /* 0x003fea0003800000 */
.L_x_13027:
[----:B------:R-:W-:Y:S02]  /*1bc0*/  IMAD.MOV.U32 R2, RZ, RZ, R19 ;  /* 0x000000ffff027224 */ /* 0x000fe400078e0013 */
[----:B------:R-:W-:Y:S01]  /*1bd0*/  IMAD.MOV.U32 R29, RZ, RZ, R0 ;  /* 0x000000ffff1d7224 */ /* 0x000fe200078e0000 */
[----:B------:R-:W-:-:S03]  /*1be0*/  MOV R0, 0xffffffff ;  /* 0xffffffff00007802 */ /* 0x000fc60000000f00 */
[----:B------:R-:W-:-:S07]  /*1bf0*/  IMAD R28, R11, R29, R28 ;  /* 0x0000001d0b1c7224 */ /* 0x000fce00078e021c */
[----:B------:R-:W-:Y:S05]  /*1c00*/  WARPSYNC.COLLECTIVE R0, `(.L_x_13028) ;  /* 0x0000000000087348 */ /* 0x000fea0003c00000 */
[----:B------:R0:W1:Y:S02]  /*1c10*/  SHFL.IDX P1, R0, R27, R2, R3 ;  /* 0x000000021b007389 */ /* 0x0000640000020003 */
[----:B01----:R-:W-:Y:S05]  /*1c20*/  ENDCOLLECTIVE ;  /* 0x000000000000791b */ /* 0x003fea0003800000 */
.L_x_13028:
[----:B------:R-:W-:Y:S02]  /*1c30*/  IMAD.MOV.U32 R2, RZ, RZ, R18 ;  /* 0x000000ffff027224 */ /* 0x000fe400078e0012 */
[----:B------:R-:W-:Y:S01]  /*1c40*/  IMAD.MOV.U32 R29, RZ, RZ, R0 ;  /* 0x000000ffff1d7224 */ /* 0x000fe200078e0000 */
[----:B------:R-:W-:-:S03]  /*1c50*/  MOV R0, 0xffffffff ;  /* 0xffffffff00007802 */ /* 0x000fc60000000f00 */
[----:B------:R-:W-:-:S07]  /*1c60*/  IMAD R28, R9, R29, R28 ;  /* 0x0000001d091c7224 */ /* 0x000fce00078e021c */
[----:B------:R-:W-:Y:S05]  /*1c70*/  WARPSYNC.COLLECTIVE R0, `(.L_x_13029) ;  /* 0x0000000000087348 */ /* 0x000fea0003c00000 */
[----:B------:R0:W1:Y:S02]  /*1c80*/  SHFL.IDX P1, R0, R27, R2, R3 ;  /* 0x000000021b007389 */ /* 0x0000640000020003 */
[----:B01----:R-:W-:Y:S05]  /*1c90*/  ENDCOLLECTIVE ;  /* 0x000000000000791b */ /* 0x003fea0003800000 */
.L_x_13029:
[----:B------:R-:W-:Y:S01]  /*1ca0*/  IMAD.MOV.U32 R2, RZ, RZ, R0 ;  /* 0x000000ffff027224 */ /* 0x000fe200078e0000 */
[----:B------:R-:W-:Y:S06]  /*1cb0*/  BRA `(.L_x_13030) ;  /* 0xfffffff400d87947 */ /* 0x000fec000383ffff */
.L_x_13031:
        /* <DEDUP_REMOVED lines=12> */
.L_x_58337:


//--------------------- .text._Z9cuda_gemmIiLi256ELi4ELi1ELi64ELi8ELi8ELi32ELi1ELi0EEviiiPT_S1_S1_ii --------------------------
	.section	.text._Z9cuda_gemmIiLi256ELi4ELi1ELi64ELi8ELi8ELi32ELi1ELi0EEviiiPT_S1_S1_ii,"ax",@progbits
	.align	128
        .global         _Z9cuda_gemmIiLi256ELi4ELi1ELi64ELi8ELi8ELi32ELi1ELi0EEviiiPT_S1_S1_ii
        .type           _Z9cuda_gemmIiLi256ELi4ELi1ELi64ELi8ELi8ELi32ELi1ELi0EEviiiPT_S1_S1_ii,@function
        .size           _Z9cuda_gemmIiLi256ELi4ELi1ELi64ELi8ELi8ELi32ELi1ELi0EEviiiPT_S1_S1_ii,(.L_x_58338 - _Z9cuda_gemmIiLi256ELi4ELi1ELi64ELi8ELi8ELi32ELi1ELi0EEviiiPT_S1_S1_ii)
        .other          _Z9cuda_gemmIiLi256ELi4ELi1ELi64ELi8ELi8ELi32ELi1ELi0EEviiiPT_S1_S1_ii,@"STO_CUDA_ENTRY STV_DEFAULT"
_Z9cuda_gemmIiLi256ELi4ELi1ELi64ELi8ELi8ELi32ELi1ELi0EEviiiPT_S1_S1_ii:
.text._Z9cuda_gemmIiLi256ELi4ELi1ELi64ELi8ELi8ELi32ELi1ELi0EEviiiPT_S1_S1_ii:
        /* <DEDUP_REMOVED lines=36> */
.L_x_13034:
        /* <DEDUP_REMOVED lines=25> */
.L_x_13033:
[----:B------:R-:W-:Y:S05]  /*03d0*/  BSYNC.RECONVERGENT B0 ;  /* 0x0000000000007941 */ /* 0x000fea0003800200 */
.L_x_13032:
        /* <DEDUP_REMOVED lines=185> */
.L_x_13138:
        /* <DEDUP_REMOVED lines=35> */
.L_x_13038:
[----:B------:R-:W-:Y:S05]  /*11a0*/  BSYNC.RECONVERGENT B1 ;  /* 0x0000000000017941 */ /* 0x000fea0003800200 */
.L_x_13037:
        /* <DEDUP_REMOVED lines=9> */
.L_x_13041:
        /* <DEDUP_REMOVED lines=21> */
.L_x_13040:
[----:B------:R-:W-:Y:S05]  /*1390*/  BSYNC.RECONVERGENT B1 ;  /* 0x0000000000017941 */ /* 0x000fea0003800200 */
.L_x_13039:
        /* <DEDUP_REMOVED lines=13> */
.L_x_13043:
[----:B------:R-:W-:Y:S05]  /*1470*/  BSYNC.RECONVERGENT B1 ;  /* 0x0000000000017941 */ /* 0x000fea0003800200 */
.L_x_13042:
[----:B------:R-:W-:Y:S05]  /*1480*/  @!P1 BRA `(.L_x_13036) ;  /* 0x0000000000389947 */ /* 0x000fea0003800000 */
[----:B0-----:R-:W0:Y:S01]  /*1490*/  S2R R30, SR_CgaCtaId ;  /* 0x00000000001e7919 */ /* 0x001e220000008800 */
[----:B-1----:R-:W-:-:S05]  /*14a0*/  MOV R23, 0x400 ;  /* 0x0000040000177802 */ /* 0x002fca0000000f00 */
[----:B------:R-:W-:-:S05]  /*14b0*/  VIADD R23, R23, 0x280 ;  /* 0x0000028017177836 */ /* 0x000fca0000000000 */
[----:B0-----:R-:W-:-:S07]  /*14c0*/  LEA R39, R30, R23, 0x18 ;  /* 0x000000171e277211 */ /* 0x001fce00078ec0ff */
.L_x_13044:
        /* <DEDUP_REMOVED lines=10> */
.L_x_13036:
[----:B------:R-:W-:Y:S05]  /*1570*/  BSYNC.RECONVERGENT B0 ;  /* 0x0000000000007941 */ /* 0x000fea0003800200 */
.L_x_13035:
[----:B------:R-:W-:Y:S01]  /*1580*/  BAR.SYNC.DEFER_BLOCKING 0x0 ;  /* 0x0000000000007b1d */ /* 0x000fe20000010000 */
[----:B------:R-:W-:-:S09]  /*1590*/  UISETP.GE.AND UP0, UPT, UR4, 0x1, UPT ;  /* 0x000000010400788c */ /* 0x000fd2000bf06270 */
[----:B------:R-:W-:Y:S05]  /*15a0*/  BRA.U !UP0, `(.L_x_13045) ;  /* 0x0000002108487547 */ /* 0x000fea000b800000 */
[----:B------:R-:W-:-:S09]  /*15b0*/  UISETP.NE.AND UP0, UPT, UR14, 0x1, UPT ;  /* 0x000000010e00788c */ /* 0x000fd2000bf05270 */
[----:B------:R-:W-:Y:S05]  /*15c0*/  BRA.U UP0, `(.L_x_13046) ;  /* 0x0000000900a87547 */ /* 0x000fea000b800000 */
[----:B------:R-:W-:Y:S01]  /*15d0*/  BSSY B1, `(.L_x_13047) ;  /* 0x00000a8000017945 */ /* 0x000fe20003800000 */
[----:B--2---:R-:W-:-:S07]  /*15e0*/  IMAD.MOV.U32 R31, RZ, RZ, RZ ;  /* 0x000000ffff1f7224 */ /* 0x004fce00078e00ff */
.L_x_13075:
        /* <DEDUP_REMOVED lines=18> */
.L_x_13048:
        /* <DEDUP_REMOVED lines=8> */
.L_x_13049:
        /* <DEDUP_REMOVED lines=8> */
.L_x_13050:
        /* <DEDUP_REMOVED lines=8> */
.L_x_13051:
        /* <DEDUP_REMOVED lines=9> */
.L_x_13052:
        /* <DEDUP_REMOVED lines=9> */
.L_x_13053:
        /* <DEDUP_REMOVED lines=9> */
.L_x_13054:
        /* <DEDUP_REMOVED lines=9> */
.L_x_13055:
        /* <DEDUP_REMOVED lines=31> */
.L_x_13074:
[----:B0-----:R-:W-:Y:S01]  /*1cc0*/  IMAD R38, R39, 0x24, R40 ;  /* 0x0000002427267824 */ /* 0x001fe200078e0228 */
[----:B------:R-:W-:-:S05]  /*1cd0*/  MOV R42, RZ ;  /* 0x000000ff002a7202 */ /* 0x000fca0000000f00 */
[----:B------:R-:W0:Y:S01]  /*1ce0*/  LDS R38, [R38] ;  /* 0x0000000026267984 */ /* 0x000e220000000800 */
[----:B-1----:R-:W-:Y:S05]  /*1cf0*/  @!P5 BRA `(.L_x_13058) ;  /* 0x000000000010d947 */ /* 0x002fea0003800000 */
[----:B------:R-:W-:-:S03]  /*1d00*/  UMOV UR9, 0xffffffff ;  /* 0xffffffff00097882 */ /* 0x000fc60000000000 */
[----:B------:R-:W-:Y:S05]  /*1d10*/  BRA.DIV UR9, `(.L_x_13059) ;  /* 0x0000001e09787947 */ /* 0x000fea000b800000 */
[----:B0-----:R0:W1:Y:S02]  /*1d20*/  SHFL.IDX PT, R22, R38, R19, R11 ;  /* 0x0000001326167389 */ /* 0x00106400000e000b */
.L_x_13141:
[----:B-1----:R-:W-:-:S07]  /*1d30*/  IMAD R42, R21, R22, RZ ;  /* 0x00000016152a7224 */ /* 0x002fce00078e02ff */
.L_x_13058:
[----:B------:R-:W-:Y:S05]  /*1d40*/  @!P4 BRA `(.L_x_13060) ;  /* 0x000000000010c947 */ /* 0x000fea0003800000 */
[----:B------:R-:W-:-:S03]  /*1d50*/  UMOV UR9, 0xffffffff ;  /* 0xffffffff00097882 */ /* 0x000fc60000000000 */
[----:B------:R-:W-:Y:S05]  /*1d60*/  BRA.DIV UR9, `(.L_x_13061) ;  /* 0x0000001e09847947 */ /* 0x000fea000b800000 */
[----:B0-----:R0:W1:Y:S02]  /*1d70*/  SHFL.IDX PT, R22, R38, R4, R11 ;  /* 0x0000000426167389 */ /* 0x00106400000e000b */
.L_x_13144:
[----:B-1-3--:R-:W-:-:S07]  /*1d80*/  IMAD R42, R24, R22, R42 ;  /* 0x00000016182a7224 */ /* 0x00afce00078e022a */
.L_x_13060:
[----:B------:R-:W-:Y:S05]  /*1d90*/  @!P3 BRA `(.L_x_13062) ;  /* 0x000000000010b947 */ /* 0x000fea0003800000 */
[----:B------:R-:W-:-:S03]  /*1da0*/  UMOV UR9, 0xffffffff ;  /* 0xffffffff00097882 */ /* 0x000fc60000000000 */
[----:B------:R-:W-:Y:S05]  /*1db0*/  BRA.DIV UR9, `(.L_x_13063) ;  /* 0x0000001e09907947 */ /* 0x000fea000b800000 */
[----:B0-----:R0:W1:Y:S02]  /*1dc0*/  SHFL.IDX PT, R22, R38, R5, R11 ;  /* 0x0000000526167389 */ /* 0x00106400000e000b */
.L_x_13147:
[----:B-1----:R-:W-:-:S07]  /*1dd0*/  IMAD R42, R25, R22, R42 ;  /* 0x00000016192a7224 */ /* 0x002fce00078e022a */
.L_x_13062:
[----:B------:R-:W-:Y:S05]  /*1de0*/  @!P2 BRA `(.L_x_13064) ;  /* 0x000000000010a947 */ /* 0x000fea0003800000 */
[----:B------:R-:W-:-:S03]  /*1df0*/  UMOV UR9, 0xffffffff ;  /* 0xffffffff00097882 */ /* 0x000fc60000000000 */
[----:B------:R-:W-:Y:S05]  /*1e00*/  BRA.DIV UR9, `(.L_x_13065) ;  /* 0x0000001e099c7947 */ /* 0x000fea000b800000 */
[----:B0-----:R0:W1:Y:S02]  /*1e10*/  SHFL.IDX PT, R22, R38, R6, R11 ;  /* 0x0000000626167389 */ /* 0x00106400000e000b */
.L_x_13150:
[----:B-1----:R-:W-:-:S07]  /*1e20*/  IMAD R42, R26, R22, R42 ;  /* 0x000000161a2a7224 */ /* 0x002fce00078e022a */
.L_x_13064:
[----:B------:R-:W-:Y:S05]  /*1e30*/  @!P1 BRA `(.L_x_13066) ;  /* 0x0000000000109947 */ /* 0x000fea0003800000 */
[----:B------:R-:W-:-:S03]  /*1e40*/  UMOV UR9, 0xffffffff ;  /* 0xffffffff00097882 */ /* 0x000fc60000000000 */
[----:B------:R-:W-:Y:S05]  /*1e50*/  BRA.DIV UR9, `(.L_x_13067) ;  /* 0x0000001e09a87947 */ /* 0x000fea000b800000 */
[----:B0-----:R0:W1:Y:S02]  /*1e60*/  SHFL.IDX PT, R22, R38, R7, R11 ;  /* 0x0000000726167389 */ /* 0x00106400000e000b */
.L_x_13153:
[----:B-1----:R-:W-:-:S07]  /*1e70*/  IMAD R42, R27, R22, R42 ;  /* 0x000000161b2a7224 */ /* 0x002fce00078e022a */
.L_x_13066:
[----:B------:R-:W1:Y:S02]  /*1e80*/  LDC R43, c[0x0][0x3ac] ;  /* 0x0000eb00ff2b7b82 */ /* 0x000e640000000800 */
[----:B-1----:R-:W-:-:S13]  /*1e90*/  ISETP.GE.AND P0, PT, R43, 0x6, PT ;  /* 0x000000062b00780c */ /* 0x002fda0003f06270 */
[----:B------:R-:W-:Y:S05]  /*1ea0*/  @!P0 BRA `(.L_x_13068) ;  /* 0x0000000000108947 */ /* 0x000fea0003800000 */
[----:B------:R-:W-:-:S03]  /*1eb0*/  UMOV UR9, 0xffffffff ;  /* 0xffffffff00097882 */ /* 0x000fc60000000000 */
[----:B------:R-:W-:Y:S05]  /*1ec0*/  BRA.DIV UR9, `(.L_x_13069) ;  /* 0x0000001e09ac7947 */ /* 0x000fea000b800000 */
[----:B0-----:R0:W1:Y:S02]  /*1ed0*/  SHFL.IDX PT, R22, R38, R8, R11 ;  /* 0x0000000826167389 */ /* 0x00106400000e000b */
.L_x_13156:
[----:B-1----:R-:W-:-:S07]  /*1ee0*/  IMAD R42, R28, R22, R42 ;  /* 0x000000161c2a7224 */ /* 0x002fce00078e022a */
.L_x_13068:
[----:B------:R-:W-:-:S13]  /*1ef0*/  ISETP.GE.AND P0, PT, R43, 0x7, PT ;  /* 0x000000072b00780c */ /* 0x000fda0003f06270 */
[----:B------:R-:W-:Y:S05]  /*1f00*/  @!P0 BRA `(.L_x_13070) ;  /* 0x0000000000108947 */ /* 0x000fea0003800000 */
[----:B------:R-:W-:-:S03]  /*1f10*/  UMOV UR9, 0xffffffff ;  /* 0xffffffff00097882 */ /* 0x000fc60000000000 */
[----:B------:R-:W-:Y:S05]  /*1f20*/  BRA.DIV UR9, `(.L_x_13071) ;  /* 0x0000001e09b47947 */ /* 0x000fea000b800000 */
[----:B0-----:R0:W1:Y:S02]  /*1f30*/  SHFL.IDX PT, R22, R38, R9, R11 ;  /* 0x0000000926167389 */ /* 0x00106400000e000b */
.L_x_13159:
[----:B-1----:R-:W-:-:S07]  /*1f40*/  IMAD R42, R29, R22, R42 ;  /* 0x000000161d2a7224 */ /* 0x002fce00078e022a */
.L_x_13070:
[----:B------:R-:W-:-:S13]  /*1f50*/  ISETP.GE.AND P0, PT, R43, 0x8, PT ;  /* 0x000000082b00780c */ /* 0x000fda0003f06270 */
[----:B------:R-:W-:Y:S05]  /*1f60*/  @!P0 BRA `(.L_x_13072) ;  /* 0x0000000000108947 */ /* 0x000fea0003800000 */
[----:B------:R-:W-:-:S03]  /*1f70*/  UMOV UR9, 0xffffffff ;  /* 0xffffffff00097882 */ /* 0x000fc60000000000 */
[----:B------:R-:W-:Y:S05]  /*1f80*/  BRA.DIV UR9, `(.L_x_13073) ;  /* 0x0000001e09bc7947 */ /* 0x000fea000b800000 */
[----:B0-----:R0:W1:Y:S02]  /*1f90*/  SHFL.IDX PT, R22, R38, R10, R11 ;  /* 0x0000000a26167389 */ /* 0x00106400000e000b */
.L_x_13162:
[----:B-1----:R-:W-:-:S07]  /*1fa0*/  IMAD R42, R20, R22, R42 ;  /* 0x00000016142a7224 */ /* 0x002fce00078e022a */
.L_x_13072:
        /* <DEDUP_REMOVED lines=8> */
.L_x_13057:
[----:B------:R-:W-:Y:S05]  /*2030*/  BSYNC B0 ;  /* 0x0000000000007941 */ /* 0x000fea0003800000 */
.L_x_13056:
[----:B------:R-:W-:Y:S05]  /*2040*/  @!P6 BRA `(.L_x_13075) ;  /* 0xfffffff40068e947 */ /* 0x000fea000383ffff */
[----:B------:R-:W-:Y:S05]  /*2050*/  BSYNC B1 ;  /* 0x0000000000017941 */ /* 0x000fea0003800000 */
.L_x_13047:
[----:B------:R-:W-:Y:S05]  /*2060*/  BRA `(.L_x_13045) ;  /* 0x0000001400987947 */ /* 0x000fea0003800000 */
.L_x_13046:
[----:B------:R-:W3:Y:S02]  /*2070*/  LDCU UR9, c[0x0][0x3ac] ;  /* 0x00007580ff0977ac */ /* 0x000ee40008000800 */
[----:B---3--:R-:W-:-:S09]  /*2080*/  UISETP.GT.U32.AND UP0, UPT, UR9, 0x1f, UPT ;  /* 0x0000001f0900788c */ /* 0x008fd2000bf04070 */
[----:B------:R-:W-:Y:S05]  /*2090*/  BRA.U UP0, `(.L_x_13076) ;  /* 0x0000000900887547 */ /* 0x000fea000b800000 */
[----:B--2---:R-:W-:-:S07]  /*20a0*/  HFMA2 R31, -RZ, RZ, 0, 0 ;  /* 0x00000000ff1f7431 */ /* 0x004fce00000001ff */
.L_x_13104:
        /* <DEDUP_REMOVED lines=18> */
.L_x_13077:
        /* <DEDUP_REMOVED lines=8> */
.L_x_13078:
        /* <DEDUP_REMOVED lines=8> */
.L_x_13079:
        /* <DEDUP_REMOVED lines=8> */
.L_x_13080:
        /* <DEDUP_REMOVED lines=9> */
.L_x_13081:
        /* <DEDUP_REMOVED lines=9> */
.L_x_13082:
        /* <DEDUP_REMOVED lines=9> */
.L_x_13083:
        /* <DEDUP_REMOVED lines=9> */
.L_x_13084:
        /* <DEDUP_REMOVED lines=27> */
.L_x_13103:
[----:B0-----:R-:W-:Y:S01]  /*2740*/  IMAD R38, R39, 0x24, R40 ;  /* 0x0000002427267824 */ /* 0x001fe200078e0228 */
[----:B------:R-:W-:-:S05]  /*2750*/  MOV R42, RZ ;  /* 0x000000ff002a7202 */ /* 0x000fca0000000f00 */
[----:B------:R-:W0:Y:S01]  /*2760*/  LDS R38, [R38] ;  /* 0x0000000026267984 */ /* 0x000e220000000800 */
[----:B------:R-:W-:Y:S05]  /*2770*/  @!P5 BRA `(.L_x_13087) ;  /* 0x000000000010d947 */ /* 0x000fea0003800000 */
[----:B------:R-:W-:-:S03]  /*2780*/  UMOV UR9, 0xffffffff ;  /* 0xffffffff00097882 */ /* 0x000fc60000000000 */
[----:B------:R-:W-:Y:S05]  /*2790*/  BRA.DIV UR9, `(.L_x_13088) ;  /* 0x0000001609d87947 */ /* 0x000fea000b800000 */
[----:B0-----:R0:W1:Y:S02]  /*27a0*/  SHFL.IDX PT, R22, R38, R19, R11 ;  /* 0x0000001326167389 */ /* 0x00106400000e000b */
.L_x_13165:
[----:B-1----:R-:W-:-:S07]  /*27b0*/  IMAD R42, R21, R22, RZ ;  /* 0x00000016152a7224 */ /* 0x002fce00078e02ff */
.L_x_13087:
[----:B------:R-:W-:Y:S05]  /*27c0*/  @!P4 BRA `(.L_x_13089) ;  /* 0x000000000010c947 */ /* 0x000fea0003800000 */
[----:B------:R-:W-:-:S03]  /*27d0*/  UMOV UR9, 0xffffffff ;  /* 0xffffffff00097882 */ /* 0x000fc60000000000 */
[----:B------:R-:W-:Y:S05]  /*27e0*/  BRA.DIV UR9, `(.L_x_13090) ;  /* 0x0000001609e47947 */ /* 0x000fea000b800000 */
[----:B0-----:R0:W1:Y:S02]  /*27f0*/  SHFL.IDX PT, R22, R38, R4, R11 ;  /* 0x0000000426167389 */ /* 0x00106400000e000b */
.L_x_13168:
[----:B-1-3--:R-:W-:-:S07]  /*2800*/  IMAD R42, R24, R22, R42 ;  /* 0x00000016182a7224 */ /* 0x00afce00078e022a */
.L_x_13089:
[----:B------:R-:W-:Y:S05]  /*2810*/  @!P3 BRA `(.L_x_13091) ;  /* 0x000000000010b947 */ /* 0x000fea0003800000 */
[----:B------:R-:W-:-:S03]  /*2820*/  UMOV UR9, 0xffffffff ;  /* 0xffffffff00097882 */ /* 0x000fc60000000000 */
[----:B------:R-:W-:Y:S05]  /*2830*/  BRA.DIV UR9, `(.L_x_13092) ;  /* 0x0000001609f07947 */ /* 0x000fea000b800000 */
[----:B0-----:R0:W1:Y:S02]  /*2840*/  SHFL.IDX PT, R22, R38, R5, R11 ;  /* 0x0000000526167389 */ /* 0x00106400000e000b */
.L_x_13171:
[----:B-1----:R-:W-:-:S07]  /*2850*/  IMAD R42, R25, R22, R42 ;  /* 0x00000016192a7224 */ /* 0x002fce00078e022a */
.L_x_13091:
[----:B------:R-:W-:Y:S05]  /*2860*/  @!P2 BRA `(.L_x_13093) ;  /* 0x000000000010a947 */ /* 0x000fea0003800000 */
[----:B------:R-:W-:-:S03]  /*2870*/  UMOV UR9, 0xffffffff ;  /* 0xffffffff00097882 */ /* 0x000fc60000000000 */
[----:B------:R-:W-:Y:S05]  /*2880*/  BRA.DIV UR9, `(.L_x_13094) ;  /* 0x0000001609fc7947 */ /* 0x000fea000b800000 */
[----:B0-----:R0:W1:Y:S02]  /*2890*/  SHFL.IDX PT, R22, R38, R6, R11 ;  /* 0x0000000626167389 */ /* 0x00106400000e000b */
.L_x_13174:
[----:B-1----:R-:W-:-:S07]  /*28a0*/  IMAD R42, R26, R22, R42 ;  /* 0x000000161a2a7224 */ /* 0x002fce00078e022a */
.L_x_13093:
[----:B------:R-:W-:Y:S05]  /*28b0*/  @!P1 BRA `(.L_x_13095) ;  /* 0x0000000000109947 */ /* 0x000fea0003800000 */
[----:B------:R-:W-:-:S03]  /*28c0*/  UMOV UR9, 0xffffffff ;  /* 0xffffffff00097882 */ /* 0x000fc60000000000 */
[----:B------:R-:W-:Y:S05]  /*28d0*/  BRA.DIV UR9, `(.L_x_13096) ;  /* 0x0000001a09087947 */ /* 0x000fea000b800000 */
[----:B0-----:R0:W1:Y:S02]  /*28e0*/  SHFL.IDX PT, R22, R38, R7, R11 ;  /* 0x0000000726167389 */ /* 0x00106400000e000b */
.L_x_13177:
[----:B-1----:R-:W-:-:S07]  /*28f0*/  IMAD R42, R27, R22, R42 ;  /* 0x000000161b2a7224 */ /* 0x002fce00078e022a */
.L_x_13095:
[----:B------:R-:W1:Y:S02]  /*2900*/  LDC R43, c[0x0][0x3ac] ;  /* 0x0000eb00ff2b7b82 */ /* 0x000e640000000800 */
[----:B-1----:R-:W-:-:S13]  /*2910*/  ISETP.GE.AND P0, PT, R43, 0x6, PT ;  /* 0x000000062b00780c */ /* 0x002fda0003f06270 */
[----:B------:R-:W-:Y:S05]  /*2920*/  @!P0 BRA `(.L_x_13097) ;  /* 0x0000000000108947 */ /* 0x000fea0003800000 */
[----:B------:R-:W-:-:S03]  /*2930*/  UMOV UR9, 0xffffffff ;  /* 0xffffffff00097882 */ /* 0x000fc60000000000 */
[----:B------:R-:W-:Y:S05]  /*2940*/  BRA.DIV UR9, `(.L_x_13098) ;  /* 0x0000001a090c7947 */ /* 0x000fea000b800000 */
[----:B0-----:R0:W1:Y:S02]  /*2950*/  SHFL.IDX PT, R22, R38, R8, R11 ;  /* 0x0000000826167389 */ /* 0x00106400000e000b */
.L_x_13180:
[----:B-1----:R-:W-:-:S07]  /*2960*/  IMAD R42, R28, R22, R42 ;  /* 0x000000161c2a7224 */ /* 0x002fce00078e022a */
.L_x_13097:
[----:B------:R-:W-:-:S13]  /*2970*/  ISETP.GE.AND P0, PT, R43, 0x7, PT ;  /* 0x000000072b00780c */ /* 0x000fda0003f06270 */
[----:B------:R-:W-:Y:S05]  /*2980*/  @!P0 BRA `(.L_x_13099) ;  /* 0x0000000000108947 */ /* 0x000fea0003800000 */
[----:B------:R-:W-:-:S03]  /*2990*/  UMOV UR9, 0xffffffff ;  /* 0xffffffff00097882 */ /* 0x000fc60000000000 */
[----:B------:R-:W-:Y:S05]  /*29a0*/  BRA.DIV UR9, `(.L_x_13100) ;  /* 0x0000001a09147947 */ /* 0x000fea000b800000 */
[----:B0-----:R0:W1:Y:S02]  /*29b0*/  SHFL.IDX PT, R22, R38, R9, R11 ;  /* 0x0000000926167389 */ /* 0x00106400000e000b */
.L_x_13183:
[----:B-1----:R-:W-:-:S07]  /*29c0*/  IMAD R42, R29, R22, R42 ;  /* 0x000000161d2a7224 */ /* 0x002fce00078e022a */
.L_x_13099:
[----:B------:R-:W-:-:S13]  /*29d0*/  ISETP.GE.AND P0, PT, R43, 0x8, PT ;  /* 0x000000082b00780c */ /* 0x000fda0003f06270 */
[----:B------:R-:W-:Y:S05]  /*29e0*/  @!P0 BRA `(.L_x_13101) ;  /* 0x0000000000108947 */ /* 0x000fea0003800000 */
[----:B------:R-:W-:-:S03]  /*29f0*/  UMOV UR9, 0xffffffff ;  /* 0xffffffff00097882 */ /* 0x000fc60000000000 */
[----:B------:R-:W-:Y:S05]  /*2a00*/  BRA.DIV UR9, `(.L_x_13102) ;  /* 0x0000001a091c7947 */ /* 0x000fea000b800000 */
[----:B0-----:R0:W1:Y:S02]  /*2a10*/  SHFL.IDX PT, R22, R38, R10, R11 ;  /* 0x0000000a26167389 */ /* 0x00106400000e000b */
.L_x_13186:
[----:B-1----:R-:W-:-:S07]  /*2a20*/  IMAD R42, R20, R22, R42 ;  /* 0x00000016142a7224 */ /* 0x002fce00078e022a */
.L_x_13101:
[C---:B------:R-:W-:Y:S02]  /*2a30*/  IMAD R22, R39.reuse, UR4, R30 ;  /* 0x0000000427167c24 */ /* 0x040fe4000f8e021e */
[----:B------:R-:W-:Y:S02]  /*2a40*/  VIADD R39, R39, UR6 ;  /* 0x0000000627277c36 */ /* 0x000fe40008000000 */
[----:B------:R-:W-:-:S03]  /*2a50*/  IMAD R23, R22, 0x4, R41 ;  /* 0x0000000416177824 */ /* 0x000fc600078e0229 */
[----:B------:R-:W-:Y:S02]  /*2a60*/  ISETP.GE.AND P0, PT, R39, UR17, PT ;  /* 0x0000001127007c0c */ /* 0x000fe4000bf06270 */
[----:B------:R1:W-:Y:S11]  /*2a70*/  STS [R23], R42 ;  /* 0x0000002a17007388 */ /* 0x0003f60000000800 */
[----:B-1----:R-:W-:Y:S05]  /*2a80*/  @!P0 BRA `(.L_x_13103) ;  /* 0xfffffffc002c8947 */ /* 0x002fea000383ffff */
.L_x_13086:
[----:B------:R-:W-:Y:S05]  /*2a90*/  BSYNC B0 ;  /* 0x0000000000007941 */ /* 0x000fea0003800000 */
.L_x_13085:
[----:B------:R-:W-:Y:S05]  /*2aa0*/  @!P6 BRA `(.L_x_13104) ;  /* 0xfffffff40080e947 */ /* 0x000fea000383ffff */
[----:B------:R-:W-:Y:S05]  /*2ab0*/  BRA `(.L_x_13045) ;  /* 0x0000000c00047947 */ /* 0x000fea0003800000 */
.L_x_13076:
[----:B--2---:R-:W-:-:S07]  /*2ac0*/  IMAD.MOV.U32 R31, RZ, RZ, RZ ;  /* 0x000000ffff1f7224 */ /* 0x004fce00078e00ff */
.L_x_13132:
        /* <DEDUP_REMOVED lines=18> */
.L_x_13105:
        /* <DEDUP_REMOVED lines=8> */
.L_x_13106:
        /* <DEDUP_REMOVED lines=8> */
.L_x_13107:
        /* <DEDUP_REMOVED lines=8> */
.L_x_13108:
        /* <DEDUP_REMOVED lines=10> */
.L_x_13109:
        /* <DEDUP_REMOVED lines=9> */
.L_x_13110:
        /* <DEDUP_REMOVED lines=9> */
.L_x_13111:
        /* <DEDUP_REMOVED lines=9> */
.L_x_13112:
        /* <DEDUP_REMOVED lines=27> */
.L_x_13131:
[----:B------:R-:W-:Y:S02]  /*3170*/  IMAD R38, R39, 0x24, R40 ;  /* 0x0000002427267824 */ /* 0x000fe400078e0228 */
[----:B------:R-:W-:-:S04]  /*3180*/  IMAD.MOV.U32 R41, RZ, RZ, RZ ;  /* 0x000000ffff297224 */ /* 0x000fc800078e00ff */
[----:B------:R-:W0:Y:S01]  /*3190*/  LDS R38, [R38] ;  /* 0x0000000026267984 */ /* 0x000e220000000800 */
[----:B------:R-:W-:Y:S05]  /*31a0*/  @!P4 BRA `(.L_x_13114) ;  /* 0x000000000010c947 */ /* 0x000fea0003800000 */
[----:B------:R-:W-:-:S03]  /*31b0*/  UMOV UR9, 0xffffffff ;  /* 0xffffffff00097882 */ /* 0x000fc60000000000 */
[----:B------:R-:W-:Y:S05]  /*31c0*/  BRA.DIV UR9, `(.L_x_13115) ;  /* 0x00000012094c7947 */ /* 0x000fea000b800000 */
[----:B0-----:R0:W1:Y:S02]  /*31d0*/  SHFL.IDX PT, R42, R38, R19, R11 ;  /* 0x00000013262a7389 */ /* 0x00106400000e000b */
.L_x_13188:
[----:B-1----:R-:W-:-:S07]  /*31e0*/  IMAD R41, R21, R42, RZ ;  /* 0x0000002a15297224 */ /* 0x002fce00078e02ff */
.L_x_13114:
[----:B------:R-:W-:Y:S05]  /*31f0*/  @!P3 BRA `(.L_x_13116) ;  /* 0x000000000010b947 */ /* 0x000fea0003800000 */
[----:B------:R-:W-:-:S03]  /*3200*/  UMOV UR9, 0xffffffff ;  /* 0xffffffff00097882 */ /* 0x000fc60000000000 */
[----:B------:R-:W-:Y:S05]  /*3210*/  BRA.DIV UR9, `(.L_x_13117) ;  /* 0x0000001209547947 */ /* 0x000fea000b800000 */
[----:B0-----:R0:W1:Y:S02]  /*3220*/  SHFL.IDX PT, R22, R38, R4, R11 ;  /* 0x0000000426167389 */ /* 0x00106400000e000b */
.L_x_13191:
[----:B-1-3--:R-:W-:-:S07]  /*3230*/  IMAD R41, R24, R22, R41 ;  /* 0x0000001618297224 */ /* 0x00afce00078e0229 */
.L_x_13116:
[----:B------:R-:W-:Y:S05]  /*3240*/  @!P2 BRA `(.L_x_13118) ;  /* 0x000000000010a947 */ /* 0x000fea0003800000 */
[----:B------:R-:W-:-:S03]  /*3250*/  UMOV UR9, 0xffffffff ;  /* 0xffffffff00097882 */ /* 0x000fc60000000000 */
[----:B------:R-:W-:Y:S05]  /*3260*/  BRA.DIV UR9, `(.L_x_13119) ;  /* 0x0000001209607947 */ /* 0x000fea000b800000 */
[----:B0-----:R0:W1:Y:S02]  /*3270*/  SHFL.IDX PT, R22, R38, R5, R11 ;  /* 0x0000000526167389 */ /* 0x00106400000e000b */
.L_x_13194:
[----:B-1----:R-:W-:-:S07]  /*3280*/  IMAD R41, R25, R22, R41 ;  /* 0x0000001619297224 */ /* 0x002fce00078e0229 */
.L_x_13118:
[----:B------:R-:W-:Y:S05]  /*3290*/  @!P1 BRA `(.L_x_13120) ;  /* 0x0000000000109947 */ /* 0x000fea0003800000 */
[----:B------:R-:W-:-:S03]  /*32a0*/  UMOV UR9, 0xffffffff ;  /* 0xffffffff00097882 */ /* 0x000fc60000000000 */
[----:B------:R-:W-:Y:S05]  /*32b0*/  BRA.DIV UR9, `(.L_x_13121) ;  /* 0x00000012096c7947 */ /* 0x000fea000b800000 */
[----:B0-----:R0:W1:Y:S02]  /*32c0*/  SHFL.IDX PT, R22, R38, R6, R11 ;  /* 0x0000000626167389 */ /* 0x00106400000e000b */
.L_x_13197:
[----:B-1----:R-:W-:-:S07]  /*32d0*/  IMAD R41, R26, R22, R41 ;  /* 0x000000161a297224 */ /* 0x002fce00078e0229 */
.L_x_13120:
[----:B------:R-:W1:Y:S02]  /*32e0*/  LDC R42, c[0x0][0x3ac] ;  /* 0x0000eb00ff2a7b82 */ /* 0x000e640000000800 */
[----:B-1----:R-:W-:-:S13]  /*32f0*/  ISETP.GE.AND P0, PT, R42, 0x5, PT ;  /* 0x000000052a00780c */ /* 0x002fda0003f06270 */
[----:B------:R-:W-:Y:S05]  /*3300*/  @!P0 BRA `(.L_x_13122) ;  /* 0x0000000000108947 */ /* 0x000fea0003800000 */
[----:B------:R-:W-:-:S03]  /*3310*/  UMOV UR9, 0xffffffff ;  /* 0xffffffff00097882 */ /* 0x000fc60000000000 */
[----:B------:R-:W-:Y:S05]  /*3320*/  BRA.DIV UR9, `(.L_x_13123) ;  /* 0x0000001209707947 */ /* 0x000fea000b800000 */
[----:B0-----:R0:W1:Y:S02]  /*3330*/  SHFL.IDX PT, R22, R38, R7, R11 ;  /* 0x0000000726167389 */ /* 0x00106400000e000b */
.L_x_13200:
[----:B-1----:R-:W-:-:S07]  /*3340*/  IMAD R41, R27, R22, R41 ;  /* 0x000000161b297224 */ /* 0x002fce00078e0229 */
.L_x_13122:
[----:B------:R-:W-:-:S13]  /*3350*/  ISETP.GE.AND P0, PT, R42, 0x6, PT ;  /* 0x000000062a00780c */ /* 0x000fda0003f06270 */
[----:B------:R-:W-:Y:S05]  /*3360*/  @!P0 BRA `(.L_x_13124) ;  /* 0x0000000000108947 */ /* 0x000fea0003800000 */
[----:B------:R-:W-:-:S03]  /*3370*/  UMOV UR9, 0xffffffff ;  /* 0xffffffff00097882 */ /* 0x000fc60000000000 */
[----:B------:R-:W-:Y:S05]  /*3380*/  BRA.DIV UR9, `(.L_x_13125) ;  /* 0x0000001209787947 */ /* 0x000fea000b800000 */
[----:B0-----:R0:W1:Y:S02]  /*3390*/  SHFL.IDX PT, R22, R38, R8, R11 ;  /* 0x0000000826167389 */ /* 0x00106400000e000b */
.L_x_13203:
[----:B-1----:R-:W-:-:S07]  /*33a0*/  IMAD R41, R28, R22, R41 ;  /* 0x000000161c297224 */ /* 0x002fce00078e0229 */
.L_x_13124:
[----:B------:R-:W-:-:S13]  /*33b0*/  ISETP.GE.AND P0, PT, R42, 0x7, PT ;  /* 0x000000072a00780c */ /* 0x000fda0003f06270 */
[----:B------:R-:W-:Y:S05]  /*33c0*/  @!P0 BRA `(.L_x_13126) ;  /* 0x0000000000108947 */ /* 0x000fea0003800000 */
[----:B------:R-:W-:-:S03]  /*33d0*/  UMOV UR9, 0xffffffff ;  /* 0xffffffff00097882 */ /* 0x000fc60000000000 */
[----:B------:R-:W-:Y:S05]  /*33e0*/  BRA.DIV UR9, `(.L_x_13127) ;  /* 0x0000001209807947 */ /* 0x000fea000b800000 */
[----:B0-----:R0:W1:Y:S02]  /*33f0*/  SHFL.IDX PT, R22, R38, R9, R11 ;  /* 0x0000000926167389 */ /* 0x00106400000e000b */
.L_x_13206:
[----:B-1----:R-:W-:-:S07]  /*3400*/  IMAD R41, R29, R22, R41 ;  /* 0x000000161d297224 */ /* 0x002fce00078e0229 */
.L_x_13126:
[----:B------:R-:W-:-:S13]  /*3410*/  ISETP.GE.AND P0, PT, R42, 0x8, PT ;  /* 0x000000082a00780c */ /* 0x000fda0003f06270 */
[----:B------:R-:W-:Y:S05]  /*3420*/  @!P0 BRA `(.L_x_13128) ;  /* 0x0000000000108947 */ /* 0x000fea0003800000 */
[----:B------:R-:W-:-:S03]  /*3430*/  UMOV UR9, 0xffffffff ;  /* 0xffffffff00097882 */ /* 0x000fc60000000000 */
[----:B------:R-:W-:Y:S05]  /*3440*/  BRA.DIV UR9, `(.L_x_13129) ;  /* 0x0000001209887947 */ /* 0x000fea000b800000 */
[----:B0-----:R0:W1:Y:S02]  /*3450*/  SHFL.IDX PT, R22, R38, R10, R11 ;  /* 0x0000000a26167389 */ /* 0x00106400000e000b */
.L_x_13209:
[----:B-1----:R-:W-:-:S07]  /*3460*/  IMAD R41, R20, R22, R41 ;  /* 0x0000001614297224 */ /* 0x002fce00078e0229 */
.L_x_13128:
[----:B------:R-:W-:-:S07]  /*3470*/  IMAD.U32 R22, RZ, RZ, UR11 ;  /* 0x0000000bff167e24 */ /* 0x000fce000f8e00ff */
.L_x_13130:
        /* <DEDUP_REMOVED lines=36> */
.L_x_13113:
[----:B------:R-:W-:Y:S05]  /*36c0*/  @!P5 BRA `(.L_x_13132) ;  /* 0xfffffff40000d947 */ /* 0x000fea000383ffff */
.L_x_13045:
        /* <DEDUP_REMOVED lines=31> */
.L_x_13136:
[----:B------:R-:W-:Y:S05]  /*38c0*/  BSYNC.RECONVERGENT B1 ;  /* 0x0000000000017941 */ /* 0x000fea0003800200 */
.L_x_13135:
[----:B------:R-:W-:Y:S05]  /*38d0*/  @!P2 BRA `(.L_x_13134) ;  /* 0x000000000070a947 */ /* 0x000fea0003800000 */
[----:B0-----:R-:W0:Y:S01]  /*38e0*/  S2R R31, SR_CgaCtaId ;  /* 0x00000000001f7919 */ /* 0x001e220000008800 */
[----:B-1----:R-:W-:-:S05]  /*38f0*/  MOV R22, 0x400 ;  /* 0x0000040000167802 */ /* 0x002fca0000000f00 */
[----:B------:R-:W-:-:S05]  /*3900*/  VIADD R22, R22, 0x280 ;  /* 0x0000028016167836 */ /* 0x000fca0000000000 */
[----:B0-----:R-:W-:-:S07]  /*3910*/  LEA R31, R31, R22, 0x18 ;  /* 0x000000161f1f7211 */ /* 0x001fce00078ec0ff */
.L_x_13137:
        /* <DEDUP_REMOVED lines=24> */
.L_x_13134:
[----:B------:R-:W-:Y:S05]  /*3aa0*/  BSYNC.RECONVERGENT B0 ;  /* 0x0000000000007941 */ /* 0x000fea0003800200 */
.L_x_13133:
[----:B------:R-:W-:Y:S02]  /*3ab0*/  UIADD3 UR8, UPT, UPT, UR15, UR8, URZ ;  /* 0x000000080f087290 */ /* 0x000fe4000fffe0ff */
[----:B------:R-:W-:-:S04]  /*3ac0*/  USHF.L.U32 UR9, UR15, 0x2, URZ ;  /* 0x000000020f097899 */ /* 0x000fc800080006ff */
[----:B------:R-:W-:-:S09]  /*3ad0*/  UISETP.GE.U32.AND UP0, UPT, UR8, UR9, UPT ;  /* 0x000000090800728c */ /* 0x000fd2000bf06070 */
[----:B------:R-:W-:Y:S05]  /*3ae0*/  BRA.U !UP0, `(.L_x_13138) ;  /* 0xffffffd508207547 */ /* 0x000fea000b83ffff */
[----:B------:R-:W-:Y:S05]  /*3af0*/  EXIT ;  /* 0x000000000000794d */ /* 0x000fea0003800000 */
.L_x_13059:
[----:B------:R-:W-:Y:S01]  /*3b00*/  BSSY B2, `(.L_x_13139) ;  /* 0x0000006000027945 */ /* 0x000fe20003800000 */
[----:B------:R-:W-:Y:S02]  /*3b10*/  IMAD.MOV.U32 R23, RZ, RZ, R19 ;  /* 0x000000ffff177224 */ /* 0x000fe400078e0013 */
[----:B------:R-:W-:-:S07]  /*3b20*/  IMAD.MOV.U32 R22, RZ, RZ, -0x1 ;  /* 0xffffffffff167424 */ /* 0x000fce00078e00ff */
[----:B0--3--:R-:W-:Y:S05]  /*3b30*/  WARPSYNC.COLLECTIVE R22, `(.L_x_13140) ;  /* 0x0000000016087348 */ /* 0x009fea0003c00000 */
[----:B0-----:R0:W1:Y:S02]  /*3b40*/  SHFL.IDX P0, R22, R38, R23, R11 ;  /* 0x0000001726167389 */ /* 0x001064000000000b */
[----:B01-3--:R-:W-:Y:S05]  /*3b50*/  ENDCOLLECTIVE ;  /* 0x000000000000791b */ /* 0x00bfea0003800000 */
.L_x_13140:
[----:B------:R-:W-:Y:S05]  /*3b60*/  BSYNC B2 ;  /* 0x0000000000027941 */ /* 0x000fea0003800000 */
.L_x_13139:
[----:B------:R-:W-:Y:S05]  /*3b70*/  BRA `(.L_x_13141) ;  /* 0xffffffe0006c7947 */ /* 0x000fea000383ffff */
.L_x_13061:
[----:B------:R-:W-:Y:S01]  /*3b80*/  BSSY B2, `(.L_x_13142) ;  /* 0x0000006000027945 */ /* 0x000fe20003800000 */
[----:B------:R-:W-:Y:S01]  /*3b90*/  MOV R23, R4 ;  /* 0x0000000400177202 */ /* 0x000fe20000000f00 */
[----:B------:R-:W-:-:S07]  /*3ba0*/  IMAD.MOV.U32 R22, RZ, RZ, -0x1 ;  /* 0xffffffffff167424 */ /* 0x000fce00078e00ff */
[----:B0--3--:R-:W-:Y:S05]  /*3bb0*/  WARPSYNC.COLLECTIVE R22, `(.L_x_13143) ;  /* 0x0000000016087348 */ /* 0x009fea0003c00000 */
[----:B0-----:R0:W1:Y:S02]  /*3bc0*/  SHFL.IDX P0, R22, R38, R23, R11 ;  /* 0x0000001726167389 */ /* 0x001064000000000b */
[----:B01-3--:R-:W-:Y:S05]  /*3bd0*/  ENDCOLLECTIVE ;  /* 0x000000000000791b */ /* 0x00bfea0003800000 */
.L_x_13143:
[----:B------:R-:W-:Y:S05]  /*3be0*/  BSYNC B2 ;  /* 0x0000000000027941 */ /* 0x000fea0003800000 */
.L_x_13142:
[----:B------:R-:W-:Y:S05]  /*3bf0*/  BRA `(.L_x_13144) ;  /* 0xffffffe000607947 */ /* 0x000fea000383ffff */
.L_x_13063:
[----:B------:R-:W-:Y:S01]  /*3c00*/  BSSY B2, `(.L_x_13145) ;  /* 0x0000006000027945 */ /* 0x000fe20003800000 */
[----:B------:R-:W-:Y:S01]  /*3c10*/  IMAD.MOV.U32 R23, RZ, RZ, R5 ;  /* 0x000000ffff177224 */ /* 0x000fe200078e0005 */
[----:B------:R-:W-:-:S07]  /*3c20*/  MOV R22, 0xffffffff ;  /* 0xffffffff00167802 */ /* 0x000fce0000000f00 */
[----:B0--3--:R-:W-:Y:S05]  /*3c30*/  WARPSYNC.COLLECTIVE R22, `(.L_x_13146) ;  /* 0x0000000016087348 */ /* 0x009fea0003c00000 */
[----:B0-----:R0:W1:Y:S02]  /*3c40*/  SHFL.IDX P0, R22, R38, R23, R11 ;  /* 0x0000001726167389 */ /* 0x001064000000000b */
[----:B01-3--:R-:W-:Y:S05]  /*3c50*/  ENDCOLLECTIVE ;  /* 0x000000000000791b */ /* 0x00bfea0003800000 */
.L_x_13146:
[----:B------:R-:W-:Y:S05]  /*3c60*/  BSYNC B2 ;  /* 0x0000000000027941 */ /* 0x000fea0003800000 */
.L_x_13145:
[----:B------:R-:W-:Y:S05]  /*3c70*/  BRA `(.L_x_13147) ;  /* 0xffffffe000547947 */ /* 0x000fea000383ffff */
.L_x_13065:
[----:B------:R-:W-:Y:S01]  /*3c80*/  BSSY B2, `(.L_x_13148) ;  /* 0x0000006000027945 */ /* 0x000fe20003800000 */
[----:B------:R-:W-:Y:S02]  /*3c90*/  IMAD.MOV.U32 R23, RZ, RZ, R6 ;  /* 0x000000ffff177224 */ /* 0x000fe400078e0006 */
[----:B------:R-:W-:-:S07]  /*3ca0*/  IMAD.MOV.U32 R22, RZ, RZ, -0x1 ;  /* 0xffffffffff167424 */ /* 0x000fce00078e00ff */
[----:B0--3--:R-:W-:Y:S05]  /*3cb0*/  WARPSYNC.COLLECTIVE R22, `(.L_x_13149) ;  /* 0x0000000016087348 */ /* 0x009fea0003c00000 */
[----:B0-----:R0:W1:Y:S02]  /*3cc0*/  SHFL.IDX P0, R22, R38, R23, R11 ;  /* 0x0000001726167389 */ /* 0x001064000000000b */
[----:B01-3--:R-:W-:Y:S05]  /*3cd0*/  ENDCOLLECTIVE ;  /* 0x000000000000791b */ /* 0x00bfea0003800000 */
.L_x_13149:
[----:B------:R-:W-:Y:S05]  /*3ce0*/  BSYNC B2 ;  /* 0x0000000000027941 */ /* 0x000fea0003800000 */
.L_x_13148:
[----:B------:R-:W-:Y:S05]  /*3cf0*/  BRA `(.L_x_13150) ;  /* 0xffffffe000487947 */ /* 0x000fea000383ffff */
.L_x_13067:
[----:B------:R-:W-:Y:S01]  /*3d00*/  BSSY B2, `(.L_x_13151) ;  /* 0x0000006000027945 */ /* 0x000fe20003800000 */
[----:B------:R-:W-:Y:S01]  /*3d10*/  MOV R23, R7 ;  /* 0x0000000700177202 */ /* 0x000fe20000000f00 */
[----:B------:R-:W-:-:S07]  /*3d20*/  IMAD.MOV.U32 R22, RZ, RZ, -0x1 ;  /* 0xffffffffff167424 */ /* 0x000fce00078e00ff */
[----:B0--3--:R-:W-:Y:S05]  /*3d30*/  WARPSYNC.COLLECTIVE R22, `(.L_x_13152) ;  /* 0x0000000016087348 */ /* 0x009fea0003c00000 */
[----:B0-----:R0:W1:Y:S02]  /*3d40*/  SHFL.IDX P0, R22, R38, R23, R11 ;  /* 0x0000001726167389 */ /* 0x001064000000000b */
[----:B01-3--:R-:W-:Y:S05]  /*3d50*/  ENDCOLLECTIVE ;  /* 0x000000000000791b */ /* 0x00bfea0003800000 */
.L_x_13152:
[----:B------:R-:W-:Y:S05]  /*3d60*/  BSYNC B2 ;  /* 0x0000000000027941 */ /* 0x000fea0003800000 */
.L_x_13151:
[----:B------:R-:W-:Y:S05]  /*3d70*/  BRA `(.L_x_13153) ;  /* 0xffffffe0003c7947 */ /* 0x000fea000383ffff */
.L_x_13069:
[----:B------:R-:W-:Y:S01]  /*3d80*/  BSSY B2, `(.L_x_13154) ;  /* 0x0000006000027945 */ /* 0x000fe20003800000 */
[----:B------:R-:W-:Y:S01]  /*3d90*/  IMAD.MOV.U32 R23, RZ, RZ, R8 ;  /* 0x000000ffff177224 */ /* 0x000fe200078e0008 */
[----:B------:R-:W-:-:S07]  /*3da0*/  MOV R22, 0xffffffff ;  /* 0xffffffff00167802 */ /* 0x000fce0000000f00 */
[----:B0--3--:R-:W-:Y:S05]  /*3db0*/  WARPSYNC.COLLECTIVE R22, `(.L_x_13155) ;  /* 0x0000000016087348 */ /* 0x009fea0003c00000 */
[----:B0-----:R0:W1:Y:S02]  /*3dc0*/  SHFL.IDX P0, R22, R38, R23, R11 ;  /* 0x0000001726167389 */ /* 0x001064000000000b */
[----:B01-3--:R-:W-:Y:S05]  /*3dd0*/  ENDCOLLECTIVE ;  /* 0x000000000000791b */ /* 0x00bfea0003800000 */
.L_x_13155:
[----:B------:R-:W-:Y:S05]  /*3de0*/  BSYNC B2 ;  /* 0x0000000000027941 */ /* 0x000fea0003800000 */
.L_x_13154:
[----:B------:R-:W-:Y:S05]  /*3df0*/  BRA `(.L_x_13156) ;  /* 0xffffffe000387947 */ /* 0x000fea000383ffff */
.L_x_13071:
[----:B------:R-:W-:Y:S01]  /*3e00*/  BSSY B2, `(.L_x_13157) ;  /* 0x0000006000027945 */ /* 0x000fe20003800000 */
[----:B------:R-:W-:Y:S02]  /*3e10*/  IMAD.MOV.U32 R23, RZ, RZ, R9 ;  /* 0x000000ffff177224 */ /* 0x000fe400078e0009 */
[----:B------:R-:W-:-:S07]  /*3e20*/  IMAD.MOV.U32 R22, RZ, RZ, -0x1 ;  /* 0xffffffffff167424 */ /* 0x000fce00078e00ff */
[----:B0--3--:R-:W-:Y:S05]  /*3e30*/  WARPSYNC.COLLECTIVE R22, `(.L_x_13158) ;  /* 0x0000000016087348 */ /* 0x009fea0003c00000 */
[----:B0-----:R0:W1:Y:S02]  /*3e40*/  SHFL.IDX P0, R22, R38, R23, R11 ;  /* 0x0000001726167389 */ /* 0x001064000000000b */
[----:B01-3--:R-:W-:Y:S05]  /*3e50*/  ENDCOLLECTIVE ;  /* 0x000000000000791b */ /* 0x00bfea0003800000 */
.L_x_13158:
[----:B------:R-:W-:Y:S05]  /*3e60*/  BSYNC B2 ;  /* 0x0000000000027941 */ /* 0x000fea0003800000 */
.L_x_13157:
[----:B------:R-:W-:Y:S05]  /*3e70*/  BRA `(.L_x_13159) ;  /* 0xffffffe000307947 */ /* 0x000fea000383ffff */
.L_x_13073:
[----:B------:R-:W-:Y:S01]  /*3e80*/  BSSY B2, `(.L_x_13160) ;  /* 0x0000006000027945 */ /* 0x000fe20003800000 */
[----:B------:R-:W-:Y:S01]  /*3e90*/  MOV R23, R10 ;  /* 0x0000000a00177202 */ /* 0x000fe20000000f00 */
[----:B------:R-:W-:-:S07]  /*3ea0*/  IMAD.MOV.U32 R22, RZ, RZ, -0x1 ;  /* 0xffffffffff167424 */ /* 0x000fce00078e00ff */
[----:B0--3--:R-:W-:Y:S05]  /*3eb0*/  WARPSYNC.COLLECTIVE R22, `(.L_x_13161) ;  /* 0x0000000016087348 */ /* 0x009fea0003c00000 */
[----:B0-----:R0:W1:Y:S02]  /*3ec0*/  SHFL.IDX P0, R22, R38, R23, R11 ;  /* 0x0000001726167389 */ /* 0x001064000000000b */
[----:B01-3--:R-:W-:Y:S05]  /*3ed0*/  ENDCOLLECTIVE ;  /* 0x000000000000791b */ /* 0x00bfea0003800000 */
.L_x_13161:
[----:B------:R-:W-:Y:S05]  /*3ee0*/  BSYNC B2 ;  /* 0x0000000000027941 */ /* 0x000fea0003800000 */
.L_x_13160:
[----:B------:R-:W-:Y:S05]  /*3ef0*/  BRA `(.L_x_13162) ;  /* 0xffffffe000287947 */ /* 0x000fea000383ffff */
.L_x_13088:
[----:B------:R-:W-:Y:S01]  /*3f00*/  BSSY B1, `(.L_x_13163) ;  /* 0x0000006000017945 */ /* 0x000fe20003800000 */
[----:B------:R-:W-:Y:S01]  /*3f10*/  IMAD.MOV.U32 R23, RZ, RZ, R19 ;  /* 0x000000ffff177224 */ /* 0x000fe200078e0013 */
[----:B------:R-:W-:-:S07]  /*3f20*/  MOV R22, 0xffffffff ;  /* 0xffffffff00167802 */ /* 0x000fce0000000f00 */
[----:B0--3--:R-:W-:Y:S05]  /*3f30*/  WARPSYNC.COLLECTIVE R22, `(.L_x_13164) ;  /* 0x0000000016087348 */ /* 0x009fea0003c00000 */
[----:B0-----:R0:W1:Y:S02]  /*3f40*/  SHFL.IDX P0, R22, R38, R23, R11 ;  /* 0x0000001726167389 */ /* 0x001064000000000b */
[----:B01-3--:R-:W-:Y:S05]  /*3f50*/  ENDCOLLECTIVE ;  /* 0x000000000000791b */ /* 0x00bfea0003800000 */
.L_x_13164:
[----:B------:R-:W-:Y:S05]  /*3f60*/  BSYNC B1 ;  /* 0x0000000000017941 */ /* 0x000fea0003800000 */
.L_x_13163:
[----:B------:R-:W-:Y:S05]  /*3f70*/  BRA `(.L_x_13165) ;  /* 0xffffffe8000c7947 */ /* 0x000fea000383ffff */
.L_x_13090:
[----:B------:R-:W-:Y:S01]  /*3f80*/  BSSY B1, `(.L_x_13166) ;  /* 0x0000006000017945 */ /* 0x000fe20003800000 */
[----:B------:R-:W-:Y:S02]  /*3f90*/  IMAD.MOV.U32 R23, RZ, RZ, R4 ;  /* 0x000000ffff177224 */ /* 0x000fe400078e0004 */
[----:B------:R-:W-:-:S07]  /*3fa0*/  IMAD.MOV.U32 R22, RZ, RZ, -0x1 ;  /* 0xffffffffff167424 */ /* 0x000fce00078e00ff */
[----:B0--3--:R-:W-:Y:S05]  /*3fb0*/  WARPSYNC.COLLECTIVE R22, `(.L_x_13167) ;  /* 0x0000000016087348 */ /* 0x009fea0003c00000 */
[----:B0-----:R0:W1:Y:S02]  /*3fc0*/  SHFL.IDX P0, R22, R38, R23, R11 ;  /* 0x0000001726167389 */ /* 0x001064000000000b */
[----:B01-3--:R-:W-:Y:S05]  /*3fd0*/  ENDCOLLECTIVE ;  /* 0x000000000000791b */ /* 0x00bfea0003800000 */
.L_x_13167:
[----:B------:R-:W-:Y:S05]  /*3fe0*/  BSYNC B1 ;  /* 0x0000000000017941 */ /* 0x000fea0003800000 */
.L_x_13166:
[----:B------:R-:W-:Y:S05]  /*3ff0*/  BRA `(.L_x_13168) ;  /* 0xffffffe800007947 */ /* 0x000fea000383ffff */
.L_x_13092:
[----:B------:R-:W-:Y:S01]  /*4000*/  BSSY B1, `(.L_x_13169) ;  /* 0x0000006000017945 */ /* 0x000fe20003800000 */
[----:B------:R-:W-:Y:S01]  /*4010*/  MOV R23, R5 ;  /* 0x0000000500177202 */ /* 0x000fe20000000f00 */
[----:B------:R-:W-:-:S07]  /*4020*/  IMAD.MOV.U32 R22, RZ, RZ, -0x1 ;  /* 0xffffffffff167424 */ /* 0x000fce00078e00ff */
[----:B0--3--:R-:W-:Y:S05]  /*4030*/  WARPSYNC.COLLECTIVE R22, `(.L_x_13170) ;  /* 0x0000000016087348 */ /* 0x009fea0003c00000 */
[----:B0-----:R0:W1:Y:S02]  /*4040*/  SHFL.IDX P0, R22, R38, R23, R11 ;  /* 0x0000001726167389 */ /* 0x001064000000000b */
[----:B01-3--:R-:W-:Y:S05]  /*4050*/  ENDCOLLECTIVE ;  /* 0x000000000000791b */ /* 0x00bfea0003800000 */
.L_x_13170:
[----:B------:R-:W-:Y:S05]  /*4060*/  BSYNC B1 ;  /* 0x0000000000017941 */ /* 0x000fea0003800000 */
.L_x_13169:
[----:B------:R-:W-:Y:S05]  /*4070*/  BRA `(.L_x_13171) ;  /* 0xffffffe400f47947 */ /* 0x000fea000383ffff */
.L_x_13094:
[----:B------:R-:W-:Y:S01]  /*4080*/  BSSY B1, `(.L_x_13172) ;  /* 0x0000006000017945 */ /* 0x000fe20003800000 */
[----:B------:R-:W-:Y:S01]  /*4090*/  IMAD.MOV.U32 R23, RZ, RZ, R6 ;  /* 0x000000ffff177224 */ /* 0x000fe200078e0006 */
[----:B------:R-:W-:-:S07]  /*40a0*/  MOV R22, 0xffffffff ;  /* 0xffffffff00167802 */ /* 0x000fce0000000f00 */
[----:B0--3--:R-:W-:Y:S05]  /*40b0*/  WARPSYNC.COLLECTIVE R22, `(.L_x_13173) ;  /* 0x0000000016087348 */ /* 0x009fea0003c00000 */
[----:B0-----:R0:W1:Y:S02]  /*40c0*/  SHFL.IDX P0, R22, R38, R23, R11 ;  /* 0x0000001726167389 */ /* 0x001064000000000b */
[----:B01-3--:R-:W-:Y:S05]  /*40d0*/  ENDCOLLECTIVE ;  /* 0x000000000000791b */ /* 0x00bfea0003800000 */
.L_x_13173:
[----:B------:R-:W-:Y:S05]  /*40e0*/  BSYNC B1 ;  /* 0x0000000000017941 */ /* 0x000fea0003800000 */
.L_x_13172:
[----:B------:R-:W-:Y:S05]  /*40f0*/  BRA `(.L_x_13174) ;  /* 0xffffffe400e87947 */ /* 0x000fea000383ffff */
.L_x_13096:
[----:B------:R-:W-:Y:S01]  /*4100*/  BSSY B1, `(.L_x_13175) ;  /* 0x0000006000017945 */ /* 0x000fe20003800000 */
[----:B------:R-:W-:Y:S02]  /*4110*/  IMAD.MOV.U32 R23, RZ, RZ, R7 ;  /* 0x000000ffff177224 */ /* 0x000fe400078e0007 */
[----:B------:R-:W-:-:S07]  /*4120*/  IMAD.MOV.U32 R22, RZ, RZ, -0x1 ;  /* 0xffffffffff167424 */ /* 0x000fce00078e00ff */
[----:B0--3--:R-:W-:Y:S05]  /*4130*/  WARPSYNC.COLLECTIVE R22, `(.L_x_13176) ;  /* 0x0000000016087348 */ /* 0x009fea0003c00000 */
[----:B0-----:R0:W1:Y:S02]  /*4140*/  SHFL.IDX P0, R22, R38, R23, R11 ;  /* 0x0000001726167389 */ /* 0x001064000000000b */
[----:B01-3--:R-:W-:Y:S05]  /*4150*/  ENDCOLLECTIVE ;  /* 0x000000000000791b */ /* 0x00bfea0003800000 */
.L_x_13176:
[----:B------:R-:W-:Y:S05]  /*4160*/  BSYNC B1 ;  /* 0x0000000000017941 */ /* 0x000fea0003800000 */
.L_x_13175:
[----:B------:R-:W-:Y:S05]  /*4170*/  BRA `(.L_x_13177) ;  /* 0xffffffe400dc7947 */ /* 0x000fea000383ffff */
.L_x_13098:
[----:B------:R-:W-:Y:S01]  /*4180*/  BSSY B1, `(.L_x_13178) ;  /* 0x0000006000017945 */ /* 0x000fe20003800000 */
[----:B------:R-:W-:Y:S01]  /*4190*/  MOV R23, R8 ;  /* 0x0000000800177202 */ /* 0x000fe20000000f00 */
[----:B------:R-:W-:-:S07]  /*41a0*/  IMAD.MOV.U32 R22, RZ, RZ, -0x1 ;  /* 0xffffffffff167424 */ /* 0x000fce00078e00ff */
[----:B0--3--:R-:W-:Y:S05]  /*41b0*/  WARPSYNC.COLLECTIVE R22, `(.L_x_13179) ;  /* 0x0000000016087348 */ /* 0x009fea0003c00000 */
[----:B0-----:R0:W1:Y:S02]  /*41c0*/  SHFL.IDX P0, R22, R38, R23, R11 ;  /* 0x0000001726167389 */ /* 0x001064000000000b */
[----:B01-3--:R-:W-:Y:S05]  /*41d0*/  ENDCOLLECTIVE ;  /* 0x000000000000791b */ /* 0x00bfea0003800000 */
.L_x_13179:
[----:B------:R-:W-:Y:S05]  /*41e0*/  BSYNC B1 ;  /* 0x0000000000017941 */ /* 0x000fea0003800000 */
.L_x_13178:
[----:B------:R-:W-:Y:S05]  /*41f0*/  BRA `(.L_x_13180) ;  /* 0xffffffe400d87947 */ /* 0x000fea000383ffff */
.L_x_13100:
[----:B------:R-:W-:Y:S01]  /*4200*/  BSSY B1, `(.L_x_13181) ;  /* 0x0000006000017945 */ /* 0x000fe20003800000 */
[----:B------:R-:W-:Y:S01]  /*4210*/  IMAD.MOV.U32 R23, RZ, RZ, R9 ;  /* 0x000000ffff177224 */ /* 0x000fe200078e0009 */
[----:B------:R-:W-:-:S07]  /*4220*/  MOV R22, 0xffffffff ;  /* 0xffffffff00167802 */ /* 0x000fce0000000f00 */
[----:B0--3--:R-:W-:Y:S05]  /*4230*/  WARPSYNC.COLLECTIVE R22, `(.L_x_13182) ;  /* 0x0000000016087348 */ /* 0x009fea0003c00000 */
[----:B0-----:R0:W1:Y:S02]  /*4240*/  SHFL.IDX P0, R22, R38, R23, R11 ;  /* 0x0000001726167389 */ /* 0x001064000000000b */
[----:B01-3--:R-:W-:Y:S05]  /*4250*/  ENDCOLLECTIVE ;  /* 0x000000000000791b */ /* 0x00bfea0003800000 */
.L_x_13182:
[----:B------:R-:W-:Y:S05]  /*4260*/  BSYNC B1 ;  /* 0x0000000000017941 */ /* 0x000fea0003800000 */
.L_x_13181:
[----:B------:R-:W-:Y:S05]  /*4270*/  BRA `(.L_x_13183) ;  /* 0xffffffe400d07947 */ /* 0x000fea000383ffff */
.L_x_13102:
[----:B------:R-:W-:Y:S01]  /*4280*/  BSSY B1, `(.L_x_13184) ;  /* 0x0000006000017945 */ /* 0x000fe20003800000 */
[----:B------:R-:W-:Y:S02]  /*4290*/  IMAD.MOV.U32 R23, RZ, RZ, R10 ;  /* 0x000000ffff177224 */ /* 0x000fe400078e000a */
[----:B------:R-:W-:-:S07]  /*42a0*/  IMAD.MOV.U32 R22, RZ, RZ, -0x1 ;  /* 0xffffffffff167424 */ /* 0x000fce00078e00ff */
[----:B0--3--:R-:W-:Y:S05]  /*42b0*/  WARPSYNC.COLLECTIVE R22, `(.L_x_13185) ;  /* 0x0000000016087348 */ /* 0x009fea0003c00000 */
[----:B0-----:R0:W1:Y:S02]  /*42c0*/  SHFL.IDX P0, R22, R38, R23, R11 ;  /* 0x0000001726167389 */ /* 0x001064000000000b */
[----:B01-3--:R-:W-:Y:S05]  /*42d0*/  ENDCOLLECTIVE ;  /* 0x000000000000791b */ /* 0x00bfea0003800000 */
.L_x_13185:
[----:B------:R-:W-:Y:S05]  /*42e0*/  BSYNC B1 ;  /* 0x0000000000017941 */ /* 0x000fea0003800000 */
.L_x_13184:
[----:B------:R-:W-:Y:S05]  /*42f0*/  BRA `(.L_x_13186) ;  /* 0xffffffe400c87947 */ /* 0x000fea000383ffff */
.L_x_13115:
[----:B------:R-:W-:Y:S01]  /*4300*/  IMAD.MOV.U32 R22, RZ, RZ, -0x1 ;  /* 0xffffffffff167424 */ /* 0x000fe200078e00ff */
[----:B------:R-:W-:-:S07]  /*4310*/  MOV R23, R19 ;  /* 0x0000001300177202 */ /* 0x000fce0000000f00 */
[----:B0--3--:R-:W-:Y:S05]  /*4320*/  WARPSYNC.COLLECTIVE R22, `(.L_x_13187) ;  /* 0x0000000016087348 */ /* 0x009fea0003c00000 */
[----:B0-----:R0:W1:Y:S02]  /*4330*/  SHFL.IDX P0, R22, R38, R23, R11 ;  /* 0x0000001726167389 */ /* 0x001064000000000b */
[----:B01-3--:R-:W-:Y:S05]  /*4340*/  ENDCOLLECTIVE ;  /* 0x000000000000791b */ /* 0x00bfea0003800000 */
.L_x_13187:
[----:B------:R-:W-:Y:S01]  /*4350*/  IMAD.MOV.U32 R42, RZ, RZ, R22 ;  /* 0x000000ffff2a7224 */ /* 0x000fe200078e0016 */
[----:B------:R-:W-:Y:S06]  /*4360*/  BRA `(.L_x_13188) ;  /* 0xffffffec009c7947 */ /* 0x000fec000383ffff */
.L_x_13117:
[----:B------:R-:W-:Y:S01]  /*4370*/  BSSY B0, `(.L_x_13189) ;  /* 0x0000006000007945 */ /* 0x000fe20003800000 */
[----:B------:R-:W-:Y:S01]  /*4380*/  MOV R23, R4 ;  /* 0x0000000400177202 */ /* 0x000fe20000000f00 */
[----:B------:R-:W-:-:S07]  /*4390*/  IMAD.MOV.U32 R22, RZ, RZ, -0x1 ;  /* 0xffffffffff167424 */ /* 0x000fce00078e00ff */
[----:B0--3--:R-:W-:Y:S05]  /*43a0*/  WARPSYNC.COLLECTIVE R22, `(.L_x_13190) ;  /* 0x0000000016087348 */ /* 0x009fea0003c00000 */
[----:B0-----:R0:W1:Y:S02]  /*43b0*/  SHFL.IDX P0, R22, R38, R23, R11 ;  /* 0x0000001726167389 */ /* 0x001064000000000b */
[----:B01-3--:R-:W-:Y:S05]  /*43c0*/  ENDCOLLECTIVE ;  /* 0x000000000000791b */ /* 0x00bfea0003800000 */
.L_x_13190:
[----:B------:R-:W-:Y:S05]  /*43d0*/  BSYNC B0 ;  /* 0x0000000000007941 */ /* 0x000fea0003800000 */
.L_x_13189:
[----:B------:R-:W-:Y:S05]  /*43e0*/  BRA `(.L_x_13191) ;  /* 0xffffffec00907947 */ /* 0x000fea000383ffff */
.L_x_13119:
[----:B------:R-:W-:Y:S01]  /*43f0*/  BSSY B0, `(.L_x_13192) ;  /* 0x0000006000007945 */ /* 0x000fe20003800000 */
[----:B------:R-:W-:Y:S01]  /*4400*/  IMAD.MOV.U32 R23, RZ, RZ, R5 ;  /* 0x000000ffff177224 */ /* 0x000fe200078e0005 */
[----:B------:R-:W-:-:S07]  /*4410*/  MOV R22, 0xffffffff ;  /* 0xffffffff00167802 */ /* 0x000fce0000000f00 */
[----:B0--3--:R-:W-:Y:S05]  /*4420*/  WARPSYNC.COLLECTIVE R22, `(.L_x_13193) ;  /* 0x0000000016087348 */ /* 0x009fea0003c00000 */
[----:B0-----:R0:W1:Y:S02]  /*4430*/  SHFL.IDX P0, R22, R38, R23, R11 ;  /* 0x0000001726167389 */ /* 0x001064000000000b */
[----:B01-3--:R-:W-:Y:S05]  /*4440*/  ENDCOLLECTIVE ;  /* 0x000000000000791b */ /* 0x00bfea0003800000 */
.L_x_13193:
[----:B------:R-:W-:Y:S05]  /*4450*/  BSYNC B0 ;  /* 0x0000000000007941 */ /* 0x000fea0003800000 */
.L_x_13192:
[----:B------:R-:W-:Y:S05]  /*4460*/  BRA `(.L_x_13194) ;  /* 0xffffffec00847947 */ /* 0x000fea000383ffff */
.L_x_13121:
[----:B------:R-:W-:Y:S01]  /*4470*/  BSSY B0, `(.L_x_13195) ;  /* 0x0000006000007945 */ /* 0x000fe20003800000 */
[----:B------:R-:W-:Y:S02]  /*4480*/  IMAD.MOV.U32 R23, RZ, RZ, R6 ;  /* 0x000000ffff177224 */ /* 0x000fe400078e0006 */
[----:B------:R-:W-:-:S07]  /*4490*/  IMAD.MOV.U32 R22, RZ, RZ, -0x1 ;  /* 0xffffffffff167424 */ /* 0x000fce00078e00ff */
[----:B0--3--:R-:W-:Y:S05]  /*44a0*/  WARPSYNC.COLLECTIVE R22, `(.L_x_13196) ;  /* 0x0000000016087348 */ /* 0x009fea0003c00000 */
[----:B0-----:R0:W1:Y:S02]  /*44b0*/  SHFL.IDX P0, R22, R38, R23, R11 ;  /* 0x0000001726167389 */ /* 0x001064000000000b */
[----:B01-3--:R-:W-:Y:S05]  /*44c0*/  ENDCOLLECTIVE ;  /* 0x000000000000791b */ /* 0x00bfea0003800000 */
.L_x_13196:
[----:B------:R-:W-:Y:S05]  /*44d0*/  BSYNC B0 ;  /* 0x0000000000007941 */ /* 0x000fea0003800000 */
.L_x_13195:
[----:B------:R-:W-:Y:S05]  /*44e0*/  BRA `(.L_x_13197) ;  /* 0xffffffec00787947 */ /* 0x000fea000383ffff */
.L_x_13123:
[----:B------:R-:W-:Y:S01]  /*44f0*/  BSSY B0, `(.L_x_13198) ;  /* 0x0000006000007945 */ /* 0x000fe20003800000 */
[----:B------:R-:W-:Y:S01]  /*4500*/  MOV R23, R7 ;  /* 0x0000000700177202 */ /* 0x000fe20000000f00 */
[----:B------:R-:W-:-:S07]  /*4510*/  IMAD.MOV.U32 R22, RZ, RZ, -0x1 ;  /* 0xffffffffff167424 */ /* 0x000fce00078e00ff */
[----:B0--3--:R-:W-:Y:S05]  /*4520*/  WARPSYNC.COLLECTIVE R22, `(.L_x_13199) ;  /* 0x0000000016087348 */ /* 0x009fea0003c00000 */
[----:B0-----:R0:W1:Y:S02]  /*4530*/  SHFL.IDX P0, R22, R38, R23, R11 ;  /* 0x0000001726167389 */ /* 0x001064000000000b */
[----:B01-3--:R-:W-:Y:S05]  /*4540*/  ENDCOLLECTIVE ;  /* 0x000000000000791b */ /* 0x00bfea0003800000 */
.L_x_13199:
[----:B------:R-:W-:Y:S05]  /*4550*/  BSYNC B0 ;  /* 0x0000000000007941 */ /* 0x000fea0003800000 */
.L_x_13198:
[----:B------:R-:W-:Y:S05]  /*4560*/  BRA `(.L_x_13200) ;  /* 0xffffffec00747947 */ /* 0x000fea000383ffff */
.L_x_13125:
[----:B------:R-:W-:Y:S01]  /*4570*/  BSSY B0, `(.L_x_13201) ;  /* 0x0000006000007945 */ /* 0x000fe20003800000 */
[----:B------:R-:W-:Y:S01]  /*4580*/  IMAD.MOV.U32 R23, RZ, RZ, R8 ;  /* 0x000000ffff177224 */ /* 0x000fe200078e0008 */
[----:B------:R-:W-:-:S07]  /*4590*/  MOV R22, 0xffffffff ;  /* 0xffffffff00167802 */ /* 0x000fce0000000f00 */
[----:B0--3--:R-:W-:Y:S05]  /*45a0*/  WARPSYNC.COLLECTIVE R22, `(.L_x_13202) ;  /* 0x0000000016087348 */ /* 0x009fea0003c00000 */
[----:B0-----:R0:W1:Y:S02]  /*45b0*/  SHFL.IDX P0, R22, R38, R23, R11 ;  /* 0x0000001726167389 */ /* 0x001064000000000b */
[----:B01-3--:R-:W-:Y:S05]  /*45c0*/  ENDCOLLECTIVE ;  /* 0x000000000000791b */ /* 0x00bfea0003800000 */
.L_x_13202:
[----:B------:R-:W-:Y:S05]  /*45d0*/  BSYNC B0 ;  /* 0x0000000000007941 */ /* 0x000fea0003800000 */
.L_x_13201:
[----:B------:R-:W-:Y:S05]  /*45e0*/  BRA `(.L_x_13203) ;  /* 0xffffffec006c7947 */ /* 0x000fea000383ffff */
.L_x_13127:
[----:B------:R-:W-:Y:S01]  /*45f0*/  BSSY B0, `(.L_x_13204) ;  /* 0x0000006000007945 */ /* 0x000fe20003800000 */
[----:B------:R-:W-:Y:S02]  /*4600*/  IMAD.MOV.U32 R23, RZ, RZ, R9 ;  /* 0x000000ffff177224 */ /* 0x000fe400078e0009 */
[----:B------:R-:W-:-:S07]  /*4610*/  IMAD.MOV.U32 R22, RZ, RZ, -0x1 ;  /* 0xffffffffff167424 */ /* 0x000fce00078e00ff */
[----:B0--3--:R-:W-:Y:S05]  /*4620*/  WARPSYNC.COLLECTIVE R22, `(.L_x_13205) ;  /* 0x0000000016087348 */ /* 0x009fea0003c00000 */
[----:B0-----:R0:W1:Y:S02]  /*4630*/  SHFL.IDX P0, R22, R38, R23, R11 ;  /* 0x0000001726167389 */ /* 0x001064000000000b */
[----:B01-3--:R-:W-:Y:S05]  /*4640*/  ENDCOLLECTIVE ;  /* 0x000000000000791b */ /* 0x00bfea0003800000 */
.L_x_13205:
[----:B------:R-:W-:Y:S05]  /*4650*/  BSYNC B0 ;  /* 0x0000000000007941 */ /* 0x000fea0003800000 */
.L_x_13204:
[----:B------:R-:W-:Y:S05]  /*4660*/  BRA `(.L_x_13206) ;  /* 0xffffffec00647947 */ /* 0x000fea000383ffff */
.L_x_13129:
[----:B------:R-:W-:Y:S01]  /*4670*/  BSSY B0, `(.L_x_13207) ;  /* 0x0000006000007945 */ /* 0x000fe20003800000 */
[----:B------:R-:W-:Y:S01]  /*4680*/  MOV R23, R10 ;  /* 0x0000000a00177202 */ /* 0x000fe20000000f00 */
[----:B------:R-:W-:-:S07]  /*4690*/  IMAD.MOV.U32 R22, RZ, RZ, -0x1 ;  /* 0xffffffffff167424 */ /* 0x000fce00078e00ff */
[----:B0--3--:R-:W-:Y:S05]  /*46a0*/  WARPSYNC.COLLECTIVE R22, `(.L_x_13208) ;  /* 0x0000000016087348 */ /* 0x009fea0003c00000 */
[----:B0-----:R0:W1:Y:S02]  /*46b0*/  SHFL.IDX P0, R22, R38, R23, R11 ;  /* 0x0000001726167389 */ /* 0x001064000000000b */
[----:B01-3--:R-:W-:Y:S05]  /*46c0*/  ENDCOLLECTIVE ;  /* 0x000000000000791b */ /* 0x00bfea0003800000 */
.L_x_13208:
[----:B------:R-:W-:Y:S05]  /*46d0*/  BSYNC B0 ;  /* 0x0000000000007941 */ /* 0x000fea0003800000 */
.L_x_13207:
[----:B------:R-:W-:Y:S05]  /*46e0*/  BRA `(.L_x_13209) ;  /* 0xffffffec005c7947 */ /* 0x000fea000383ffff */
.L_x_13210:
        /* <DEDUP_REMOVED lines=9> */
.L_x_58338:


//--------------------- .text._Z9cuda_gemmIiLi256ELi4ELi1ELi64ELi8ELi8ELi32ELi0ELi1EEviiiPT_S1_S1_ii --------------------------
	.section	.text._Z9cuda_gemmIiLi256ELi4ELi1ELi64ELi8ELi8ELi32ELi0ELi1EEviiiPT_S1_S1_ii,"ax",@progbits
	.align	128
        .global         _Z9cuda_gemmIiLi256ELi4ELi1ELi64ELi8ELi8ELi32ELi0ELi1EEviiiPT_S1_S1_ii
        .type           _Z9cuda_gemmIiLi256ELi4ELi1ELi64ELi8ELi8ELi32ELi0ELi1EEviiiPT_S1_S1_ii,@function
        .size           _Z9cuda_gemmIiLi256ELi4ELi1ELi64ELi8ELi8ELi32ELi0ELi1EEviiiPT_S1_S1_ii,(.L_x_58339 - _Z9cuda_gemmIiLi256ELi4ELi1ELi64ELi8ELi8ELi32ELi0ELi1EEviiiPT_S1_S1_ii)
        .other          _Z9cuda_gemmIiLi256ELi4ELi1ELi64ELi8ELi8ELi32ELi0ELi1EEviiiPT_S1_S1_ii,@"STO_CUDA_ENTRY STV_DEFAULT"
_Z9cuda_gemmIiLi256ELi4ELi1ELi64ELi8ELi8ELi32ELi0ELi1EEviiiPT_S1_S1_ii:
.text._Z9cuda_gemmIiLi256ELi4ELi1ELi64ELi8ELi8ELi32ELi0ELi1EEviiiPT_S1_S1_ii:
        /* <DEDUP_REMOVED lines=45> */
.L_x_13215:
        /* <DEDUP_REMOVED lines=12> */
.L_x_13214:
[----:B------:R-:W-:Y:S05]  /*0390*/  BSYNC.RECONVERGENT B1 ;  /* 0x0000000000017941 */ /* 0x000fea0003800200 */
.L_x_13213:
[----:B------:R-:W-:Y:S05]  /*03a0*/  @!P1 BRA `(.L_x_13212) ;  /* 0x0000000000a89947 */ /* 0x000fea0003800000 */
[----:B------:R-:W1:Y:S01]  /*03b0*/  S2R R7, SR_CgaCtaId ;  /* 0x0000000000077919 */ /* 0x000e620000008800 */
[----:B0-----:R-:W0:Y:S01]  /*03c0*/  LDC.64 R4, c[0x0][0x398] ;  /* 0x0000e600ff047b82 */ /* 0x001e220000000a00 */
[----:B------:R-:W-:-:S04]  /*03d0*/  MOV R2, 0x400 ;  /* 0x0000040000027802 */ /* 0x000fc80000000f00 */
[----:B-1----:R-:W-:-:S07]  /*03e0*/  LEA R16, R7, R2, 0x18 ;  /* 0x0000000207107211 */ /* 0x002fce00078ec0ff */
.L_x_13216:
        /* <DEDUP_REMOVED lines=38> */
.L_x_13212:
[----:B------:R-:W-:Y:S05]  /*0650*/  BSYNC.RECONVERGENT B0 ;  /* 0x0000000000007941 */ /* 0x000fea0003800200 */
.L_x_13211:
[----:B------:R-:W2:Y:S01]  /*0660*/  LDCU UR13, c[0x0][0x360] ;  /* 0x00006c00ff0d77ac */ /* 0x000ea20008000800 */
[----:B------:R-:W3:Y:S08]  /*0670*/  LDC R0, c[0x0][0x374] ;  /* 0x0000dd00ff007b82 */ /* 0x000ef00000000800 */
[----:B------:R-:W4:Y:S01]  /*0680*/  S2UR UR20, SR_CTAID.Y ;  /* 0x00000000001479c3 */ /* 0x000f220000002600 */
[----:B---3--:R-:W-:-:S05]  /*0690*/  IMAD.SHL.U32 R45, R0, 0x4, RZ ;  /* 0x00000004002d7824 */ /* 0x008fca00078e00ff */
[----:B----4-:R-:W-:-:S13]  /*06a0*/  ISETP.LE.U32.AND P0, PT, R45, UR20, PT ;  /* 0x000000142d007c0c */ /* 0x010fda000bf03070 */
[----:B--2---:R-:W-:Y:S05]  /*06b0*/  @P0 EXIT ;  /* 0x000000000000094d */ /* 0x004fea0003800000 */
[----:B0-----:R-:W0:Y:S01]  /*06c0*/  I2F.U32.RP R4, UR13 ;  /* 0x0000000d00047d06 */ /* 0x001e220008209000 */
[C---:B------:R-:W-:Y:S01]  /*06d0*/  IADD3 R30, PT, PT, R34.reuse, UR13, RZ ;  /* 0x0000000d221e7c10 */ /* 0x040fe2000fffe0ff */
[----:B------:R-:W2:Y:S01]  /*06e0*/  LDCU UR5, c[0x0][0x388] ;  /* 0x00007100ff0577ac */ /* 0x000ea20008000800 */
        /* <DEDUP_REMOVED lines=12> */
[----:B0-----:R-:W0:Y:S01]  /*07b0*/  MUFU.RCP R4, R4 ;  /* 0x0000000400047308 */ /* 0x001e220000001000 */
[----:B------:R-:W-:Y:S01]  /*07c0*/  IADD3 R5, PT, PT, R5, -R30, -R6 ;  /* 0x8000001e05057210 */ /* 0x000fe20007ffe806 */
[----:B------:R-:W-:Y:S01]  /*07d0*/  VIADD R13, R34, 0xffffffff ;  /* 0xffffffff220d7836 */ /* 0x000fe20000000000 */
[----:B------:R-:W-:Y:S01]  /*07e0*/  LOP3.LUT R9, R9, 0x7, RZ, 0xc0, !PT ;  /* 0x0000000709097812 */ /* 0x000fe200078ec0ff */
[----:B------:R-:W-:Y:S01]  /*07f0*/  USHF.L.U32 UR12, UR13, 0x2, URZ ;  /* 0x000000020d0c7899 */ /* 0x000fe200080006ff */
[----:B------:R-:W-:Y:S01]  /*0800*/  LOP3.LUT R10, R10, 0x7, RZ, 0xc0, !PT ;  /* 0x000000070a0a7812 */ /* 0x000fe200078ec0ff */
[----:B--2---:R-:W-:Y:S01]  /*0810*/  USHF.R.S32.HI UR4, URZ, 0x1f, UR5 ;  /* 0x0000001fff047899 */ /* 0x004fe20008011405 */
[----:B------:R-:W-:-:S02]  /*0820*/  LOP3.LUT R11, R11, 0x7, RZ, 0xc0, !PT ;  /* 0x000000070b0b7812 */ /* 0x000fc400078ec0ff */
[----:B------:R-:W-:Y:S01]  /*0830*/  LOP3.LUT R12, R12, 0x7, RZ, 0xc0, !PT ;  /* 0x000000070c0c7812 */ /* 0x000fe200078ec0ff */
[----:B------:R-:W-:Y:S01]  /*0840*/  ULEA.HI UR4, UR4, UR5, URZ, 0x3 ;  /* 0x0000000504047291 */ /* 0x000fe2000f8f18ff */
[----:B------:R-:W-:Y:S01]  /*0850*/  LOP3.LUT R13, R13, 0x7, RZ, 0xc0, !PT ;  /* 0x000000070d0d7812 */ /* 0x000fe200078ec0ff */
[----:B---3--:R-:W-:Y:S01]  /*0860*/  ULEA UR21, UR10, UR9, 0x18 ;  /* 0x000000090a157291 */ /* 0x008fe2000f8ec0ff */
[----:B------:R-:W-:Y:S01]  /*0870*/  SHF.R.U32.HI R35, RZ, 0x3, R34 ;  /* 0x00000003ff237819 */ /* 0x000fe20000011622 */
[----:B------:R-:W-:Y:S02]  /*0880*/  USHF.R.S32.HI UR7, URZ, 0x3, UR4 ;  /* 0x00000003ff077899 */ /* 0x000fe40008011404 */
[----:B------:R-:W-:Y:S01]  /*0890*/  UIADD3 UR9, UPT, UPT, UR9, 0x280, URZ ;  /* 0x0000028009097890 */ /* 0x000fe2000fffe0ff */
[----:B0-----:R-:W-:Y:S01]  /*08a0*/  VIADD R2, R4, 0xffffffe ;  /* 0x0ffffffe04027836 */ /* 0x001fe20000000000 */
[----:B------:R-:W-:Y:S02]  /*08b0*/  ULEA UR8, UR10, UR8, 0x18 ;  /* 0x000000080a087291 */ /* 0x000fe4000f8ec0ff */
[----:B------:R-:W-:Y:S01]  /*08c0*/  ULEA UR9, UR10, UR9, 0x18 ;  /* 0x000000090a097291 */ /* 0x000fe2000f8ec0ff */
[----:B------:R0:W2:Y:S01]  /*08d0*/  F2I.FTZ.U32.TRUNC.NTZ R3, R2 ;  /* 0x0000000200037305 */ /* 0x0000a2000021f000 */
[----:B------:R-:W3:Y:S02]  /*08e0*/  LDCU.64 UR4, c[0x0][0x390] ;  /* 0x00007200ff0477ac */ /* 0x000ee40008000a00 */
[----:B------:R-:W-:-:S02]  /*08f0*/  LEA R17, R34, UR8, 0x2 ;  /* 0x0000000822117c11 */ /* 0x000fc4000f8e10ff */
[----:B------:R-:W-:Y:S01]  /*0900*/  LEA R18, R34, UR9, 0x2 ;  /* 0x0000000922127c11 */ /* 0x000fe2000f8e10ff */
[----:B-1----:R-:W-:Y:S01]  /*0910*/  USHF.L.U32 UR11, UR6, 0x6, URZ ;  /* 0x00000006060b7899 */ /* 0x002fe200080006ff */
[----:B------:R-:W-:Y:S01]  /*0920*/  IADD3 R23, PT, PT, R17, UR12, RZ ;  /* 0x0000000c11177c10 */ /* 0x000fe2000fffe0ff */
[----:B------:R-:W-:Y:S01]  /*0930*/  USHF.L.U32 UR6, UR6, 0x3, URZ ;  /* 0x0000000306067899 */ /* 0x000fe200080006ff */
[----:B0-----:R-:W-:Y:S02]  /*0940*/  IMAD.MOV.U32 R2, RZ, RZ, RZ ;  /* 0x000000ffff027224 */ /* 0x001fe400078e00ff */
[----:B------:R-:W-:Y:S02]  /*0950*/  VIADD R22, R18, UR12 ;  /* 0x0000000c12167c36 */ /* 0x000fe40008000000 */
[----:B--2---:R-:W-:-:S04]  /*0960*/  IMAD.MOV R7, RZ, RZ, -R3 ;  /* 0x000000ffff077224 */ /* 0x004fc800078e0a03 */
[----:B------:R-:W-:Y:S01]  /*0970*/  IMAD R7, R7, UR13, RZ ;  /* 0x0000000d07077c24 */ /* 0x000fe2000f8e02ff */
[----:B---3--:R-:W-:Y:S02]  /*0980*/  UIMAD.WIDE.U32 UR14, UR13, 0x4, UR4 ;  /* 0x000000040d0e78a5 */ /* 0x008fe4000f8e0004 */
[----:B------:R-:W-:Y:S01]  /*0990*/  UIMAD.WIDE.U32 UR16, UR13, 0x8, UR4 ;  /* 0x000000080d1078a5 */ /* 0x000fe2000f8e0004 */
[----:B------:R-:W-:Y:S01]  /*09a0*/  IMAD.HI.U32 R4, R3, R7, R2 ;  /* 0x0000000703047227 */ /* 0x000fe200078e0002 */
[----:B------:R-:W-:Y:S01]  /*09b0*/  SHF.R.U32.HI R3, RZ, 0x3, R30 ;  /* 0x00000003ff037819 */ /* 0x000fe2000001161e */
[----:B------:R-:W-:-:S04]  /*09c0*/  UIMAD.WIDE.U32 UR4, UR13, 0xc, UR4 ;  /* 0x0000000c0d0478a5 */ /* 0x000fc8000f8e0004 */
[----:B------:R-:W-:Y:S01]  /*09d0*/  IMAD.HI.U32 R7, R4, R5, RZ ;  /* 0x0000000504077227 */ /* 0x000fe200078e00ff */
[----:B------:R-:W-:-:S03]  /*09e0*/  LOP3.LUT R4, R30, 0x7, RZ, 0xc0, !PT ;  /* 0x000000071e047812 */ /* 0x000fc600078ec0ff */
[----:B------:R-:W-:Y:S02]  /*09f0*/  IMAD.MOV R2, RZ, RZ, -R7 ;  /* 0x000000ffff027224 */ /* 0x000fe400078e0a07 */
[----:B------:R-:W-:Y:S02]  /*0a00*/  IMAD R3, R3, UR7, R4 ;  /* 0x0000000703037c24 */ /* 0x000fe4000f8e0204 */
[----:B------:R-:W-:Y:S01]  /*0a10*/  IMAD R5, R2, UR13, R5 ;  /* 0x0000000d02057c24 */ /* 0x000fe2000f8e0205 */
[----:B------:R-:W-:-:S04]  /*0a20*/  IADD3 R2, PT, PT, R30, UR13, RZ ;  /* 0x0000000d1e027c10 */ /* 0x000fc8000fffe0ff */
[----:B------:R-:W-:Y:S01]  /*0a30*/  ISETP.GE.U32.AND P0, PT, R5, UR13, PT ;  /* 0x0000000d05007c0c */ /* 0x000fe2000bf06070 */
[C---:B------:R-:W-:Y:S01]  /*0a40*/  VIADD R44, R2.reuse, UR13 ;  /* 0x0000000d022c7c36 */ /* 0x040fe20008000000 */
[----:B------:R-:W-:-:S11]  /*0a50*/  LOP3.LUT R8, R2, 0x7, RZ, 0xc0, !PT ;  /* 0x0000000702087812 */ /* 0x000fd600078ec0ff */
[----:B------:R-:W-:Y:S02]  /*0a60*/  @P0 VIADD R5, R5, -UR13 ;  /* 0x8000000d05050c36 */ /* 0x000fe40008000000 */
[----:B------:R-:W-:-:S03]  /*0a70*/  @P0 VIADD R7, R7, 0x1 ;  /* 0x0000000107070836 */ /* 0x000fc60000000000 */
[----:B------:R-:W-:Y:S02]  /*0a80*/  ISETP.GE.U32.AND P1, PT, R5, UR13, PT ;  /* 0x0000000d05007c0c */ /* 0x000fe4000bf26070 */
[----:B------:R-:W-:-:S05]  /*0a90*/  SHF.R.U32.HI R5, RZ, 0x3, R2 ;  /* 0x00000003ff057819 */ /* 0x000fca0000011602 */
[----:B------:R-:W-:Y:S01]  /*0aa0*/  IMAD R4, R5, UR7, R8 ;  /* 0x0000000705047c24 */ /* 0x000fe2000f8e0208 */
[----:B------:R-:W-:-:S04]  /*0ab0*/  IADD3 R8, PT, PT, R34, 0x1, RZ ;  /* 0x0000000122087810 */ /* 0x000fc80007ffe0ff */
[----:B------:R-:W-:Y:S01]  /*0ac0*/  LOP3.LUT R8, R8, 0x7, RZ, 0xc0, !PT ;  /* 0x0000000708087812 */ /* 0x000fe200078ec0ff */
[----:B------:R-:W-:Y:S01]  /*0ad0*/  @P1 VIADD R7, R7, 0x1 ;  /* 0x0000000107071836 */ /* 0x000fe20000000000 */
[----:B------:R-:W-:-:S05]  /*0ae0*/  @!P2 LOP3.LUT R7, RZ, UR13, RZ, 0x33, !PT ;  /* 0x0000000dff07ac12 */ /* 0x000fca000f8e33ff */
[----:B------:R-:W-:Y:S01]  /*0af0*/  IMAD.IADD R5, R6, 0x1, R7 ;  /* 0x0000000106057824 */ /* 0x000fe200078e0207 */
[----:B------:R-:W-:Y:S01]  /*0b00*/  LOP3.LUT R6, R34, 0x7, RZ, 0xc0, !PT ;  /* 0x0000000722067812 */ /* 0x000fe200078ec0ff */
[----:B------:R-:W-:Y:S02]  /*0b10*/  IMAD.U32 R7, RZ, RZ, UR20 ;  /* 0x00000014ff077e24 */ /* 0x000fe4000f8e00ff */
[----:B------:R-:W-:Y:S01]  /*0b20*/  VIADD R20, R5, 0x1 ;  /* 0x0000000105147836 */ /* 0x000fe20000000000 */
[C---:B------:R-:W-:Y:S02]  /*0b30*/  SHF.L.U32 R15, R6.reuse, 0x3, RZ ;  /* 0x00000003060f7819 */ /* 0x040fe400000006ff */
[----:B------:R-:W-:Y:S02]  /*0b40*/  LOP3.LUT R14, R6, 0x4, RZ, 0x3c, !PT ;  /* 0x00000004060e7812 */ /* 0x000fe400078e3cff */
[C---:B------:R-:W-:Y:S02]  /*0b50*/  LOP3.LUT R29, R15.reuse, R8, RZ, 0xfc, !PT ;  /* 0x000000080f1d7212 */ /* 0x040fe400078efcff */
[----:B------:R-:W-:-:S02]  /*0b60*/  LOP3.LUT R28, R15, R9, RZ, 0xfc, !PT ;  /* 0x000000090f1c7212 */ /* 0x000fc400078efcff */
[C---:B------:R-:W-:Y:S02]  /*0b70*/  LOP3.LUT R27, R15.reuse, R10, RZ, 0xfc, !PT ;  /* 0x0000000a0f1b7212 */ /* 0x040fe400078efcff */
[C---:B------:R-:W-:Y:S02]  /*0b80*/  LOP3.LUT R26, R15.reuse, 0x4, R6, 0xf6, !PT ;  /* 0x000000040f1a7812 */ /* 0x040fe400078ef606 */
[C---:B------:R-:W-:Y:S02]  /*0b90*/  LOP3.LUT R21, R15.reuse, R11, RZ, 0xfc, !PT ;  /* 0x0000000b0f157212 */ /* 0x040fe400078efcff */
[C---:B------:R-:W-:Y:S02]  /*0ba0*/  LOP3.LUT R16, R15.reuse, R12, RZ, 0xfc, !PT ;  /* 0x0000000c0f107212 */ /* 0x040fe400078efcff */
[----:B------:R-:W-:Y:S02]  /*0bb0*/  LOP3.LUT R19, R15, R13, RZ, 0xfc, !PT ;  /* 0x0000000d0f137212 */ /* 0x000fe400078efcff */
[----:B------:R-:W-:-:S02]  /*0bc0*/  LEA R15, R6, UR21, 0x2 ;  /* 0x00000015060f7c11 */ /* 0x000fc4000f8e10ff */
[----:B------:R-:W-:Y:S02]  /*0bd0*/  LEA R29, R29, UR8, 0x2 ;  /* 0x000000081d1d7c11 */ /* 0x000fe4000f8e10ff */
[----:B------:R-:W-:Y:S02]  /*0be0*/  LEA R28, R28, UR8, 0x2 ;  /* 0x000000081c1c7c11 */ /* 0x000fe4000f8e10ff */
[----:B------:R-:W-:Y:S02]  /*0bf0*/  LEA R27, R27, UR8, 0x2 ;  /* 0x000000081b1b7c11 */ /* 0x000fe4000f8e10ff */
[----:B------:R-:W-:Y:S02]  /*0c00*/  LEA R26, R26, UR8, 0x2 ;  /* 0x000000081a1a7c11 */ /* 0x000fe4000f8e10ff */
[----:B------:R-:W-:Y:S02]  /*0c10*/  LEA R21, R21, UR8, 0x2 ;  /* 0x0000000815157c11 */ /* 0x000fe4000f8e10ff */
[----:B------:R-:W-:-:S02]  /*0c20*/  LEA R16, R16, UR8, 0x2 ;  /* 0x0000000810107c11 */ /* 0x000fc4000f8e10ff */
[----:B------:R-:W-:Y:S02]  /*0c30*/  LEA R19, R19, UR8, 0x2 ;  /* 0x0000000813137c11 */ /* 0x000fe4000f8e10ff */
[----:B------:R-:W-:-:S07]  /*0c40*/  LOP3.LUT R20, R20, 0x3, RZ, 0xc0, !PT ;  /* 0x0000000314147812 */ /* 0x000fce00078ec0ff */
.L_x_13235:
        /* <DEDUP_REMOVED lines=15> */
[----:B------:R-:W-:Y:S02]  /*0d40*/  IMAD.MOV.U32 R31, RZ, RZ, R30 ;  /* 0x000000ffff1f7224 */ /* 0x000fe400078e001e */
[----:B--2---:R0:W-:Y:S10]  /*0d50*/  STS [R17], R24 ;  /* 0x0000001811007388 */ /* 0x0041f40000000800 */
[----:B------:R-:W-:Y:S05]  /*0d60*/  @!P3 BRA `(.L_x_13220) ;  /* 0x000000000030b947 */ /* 0x000fea0003800000 */
[----:B------:R-:W-:Y:S01]  /*0d70*/  ISETP.NE.AND P3, PT, R20, 0x2, PT ;  /* 0x000000021400780c */ /* 0x000fe20003f65270 */
[----:B------:R-:W-:Y:S01]  /*0d80*/  VIADD R32, R17, UR12 ;  /* 0x0000000c11207c36 */ /* 0x000fe20008000000 */
[----:B------:R-:W-:-:S05]  /*0d90*/  IADD3 R22, P4, PT, R22, UR12, RZ ;  /* 0x0000000c16167c10 */ /* 0x000fca000ff9e0ff */
[----:B------:R-:W-:-:S06]  /*0da0*/  IMAD.X R23, RZ, RZ, R23, P4 ;  /* 0x000000ffff177224 */ /* 0x000fcc00020e0617 */
[----:B0-----:R-:W-:Y:S02]  /*0db0*/  @P3 IADD3 R24, P4, PT, R22, UR12, RZ ;  /* 0x0000000c16183c10 */ /* 0x001fe4000ff9e0ff */
[----:B------:R-:W2:Y:S02]  /*0dc0*/  LDG.E R22, desc[UR18][R22.64] ;  /* 0x0000001216167981 */ /* 0x000ea4000c1e1900 */
[----:B------:R-:W-:-:S05]  /*0dd0*/  @P3 IADD3.X R25, PT, PT, RZ, R23, RZ, P4, !PT ;  /* 0x00000017ff193210 */ /* 0x000fca00027fe4ff */
[----:B------:R-:W3:Y:S01]  /*0de0*/  @P3 LDG.E R24, desc[UR18][R24.64] ;  /* 0x0000001218183981 */ /* 0x000ee2000c1e1900 */
[----:B------:R-:W-:Y:S01]  /*0df0*/  IMAD.MOV.U32 R31, RZ, RZ, R2 ;  /* 0x000000ffff1f7224 */ /* 0x000fe200078e0002 */
[----:B------:R-:W-:Y:S02]  /*0e00*/  @P3 MOV R31, R44 ;  /* 0x0000002c001f3202 */ /* 0x000fe40000000f00 */
[----:B--2---:R1:W-:Y:S04]  /*0e10*/  STS [R17+UR12], R22 ;  /* 0x0000001611007988 */ /* 0x0043e8000800080c */
[----:B---3--:R1:W-:Y:S02]  /*0e20*/  @P3 STS [R32+UR12], R24 ;  /* 0x0000001820003988 */ /* 0x0083e4000800080c */
.L_x_13220:
[----:B------:R-:W-:Y:S05]  /*0e30*/  BSYNC.RECONVERGENT B1 ;  /* 0x0000000000017941 */ /* 0x000fea0003800200 */
.L_x_13219:
        /* <DEDUP_REMOVED lines=10> */
.L_x_13223:
[----:B------:R-:W1:Y:S01]  /*0ee0*/  LDC.64 R22, c[0x0][0x390] ;  /* 0x0000e400ff167b82 */ /* 0x000e620000000a00 */
[----:B------:R-:W-:Y:S01]  /*0ef0*/  MOV R25, UR15 ;  /* 0x0000000f00197c02 */ /* 0x000fe20008000f00 */
[----:B0-----:R-:W-:-:S04]  /*0f00*/  IMAD.U32 R24, RZ, RZ, UR14 ;  /* 0x0000000eff187e24 */ /* 0x001fc8000f8e00ff */
[----:B------:R-:W-:-:S05]  /*0f10*/  IMAD.WIDE R24, R32, 0x4, R24 ;  /* 0x0000000420187825 */ /* 0x000fca00078e0218 */
[----:B--2---:R0:W2:Y:S01]  /*0f20*/  LDG.E R36, desc[UR18][R24.64] ;  /* 0x0000001218247981 */ /* 0x0040a2000c1e1900 */
[----:B-1----:R-:W-:-:S04]  /*0f30*/  IMAD.WIDE R22, R32, 0x4, R22 ;  /* 0x0000000420167825 */ /* 0x002fc800078e0216 */
[----:B0-----:R-:W-:Y:S01]  /*0f40*/  IMAD.U32 R24, RZ, RZ, UR16 ;  /* 0x00000010ff187e24 */ /* 0x001fe2000f8e00ff */
[----:B------:R0:W3:Y:S01]  /*0f50*/  LDG.E R38, desc[UR18][R22.64] ;  /* 0x0000001216267981 */ /* 0x0000e2000c1e1900 */
[----:B------:R-:W-:Y:S02]  /*0f60*/  IMAD.U32 R25, RZ, RZ, UR17 ;  /* 0x00000011ff197e24 */ /* 0x000fe4000f8e00ff */
[----:B------:R-:W-:Y:S01]  /*0f70*/  IMAD.WIDE R24, R32, 0x4, R24 ;  /* 0x0000000420187825 */ /* 0x000fe200078e0218 */
[----:B0-----:R-:W-:-:S03]  /*0f80*/  MOV R22, UR4 ;  /* 0x0000000400167c02 */ /* 0x001fc60008000f00 */
[----:B------:R-:W-:Y:S01]  /*0f90*/  IMAD.U32 R23, RZ, RZ, UR5 ;  /* 0x00000005ff177e24 */ /* 0x000fe2000f8e00ff */
[----:B------:R-:W4:Y:S01]  /*0fa0*/  LDG.E R37, desc[UR18][R24.64] ;  /* 0x0000001218257981 */ /* 0x000f22000c1e1900 */
[----:B------:R-:W-:-:S05]  /*0fb0*/  IMAD.WIDE R22, R32, 0x4, R22 ;  /* 0x0000000420167825 */ /* 0x000fca00078e0216 */
        /* <DEDUP_REMOVED lines=13> */
.L_x_13222:
[----:B------:R-:W-:Y:S05]  /*1090*/  BSYNC.RECONVERGENT B1 ;  /* 0x0000000000017941 */ /* 0x000fea0003800200 */
.L_x_13221:
[----:B------:R-:W-:Y:S01]  /*10a0*/  BSSY.RECONVERGENT B1, `(.L_x_13224) ;  /* 0x000000d000017945 */ /* 0x000fe20003800200 */
[----:B-1----:R-:W-:-:S03]  /*10b0*/  MOV R22, R34 ;  /* 0x0000002200167202 */ /* 0x002fc60000000f00 */
        /* <DEDUP_REMOVED lines=11> */
.L_x_13225:
[----:B------:R-:W-:Y:S05]  /*1170*/  BSYNC.RECONVERGENT B1 ;  /* 0x0000000000017941 */ /* 0x000fea0003800200 */
.L_x_13224:
[----:B------:R-:W-:Y:S05]  /*1180*/  @!P2 BRA `(.L_x_13218) ;  /* 0x000000000038a947 */ /* 0x000fea0003800000 */
[----:B0-----:R-:W0:Y:S01]  /*1190*/  S2R R24, SR_CgaCtaId ;  /* 0x0000000000187919 */ /* 0x001e220000008800 */
[----:B-1----:R-:W-:-:S05]  /*11a0*/  MOV R23, 0x400 ;  /* 0x0000040000177802 */ /* 0x002fca0000000f00 */
[----:B------:R-:W-:-:S05]  /*11b0*/  VIADD R23, R23, 0x280 ;  /* 0x0000028017177836 */ /* 0x000fca0000000000 */
[----:B0-----:R-:W-:-:S07]  /*11c0*/  LEA R31, R24, R23, 0x18 ;  /* 0x00000017181f7211 */ /* 0x001fce00078ec0ff */
.L_x_13226:
        /* <DEDUP_REMOVED lines=10> */
.L_x_13218:
[----:B------:R-:W-:Y:S05]  /*1270*/  BSYNC.RECONVERGENT B0 ;  /* 0x0000000000007941 */ /* 0x000fea0003800200 */
.L_x_13217:
[----:B------:R-:W-:Y:S06]  /*1280*/  BAR.SYNC.DEFER_BLOCKING 0x0 ;  /* 0x0000000000007b1d */ /* 0x000fec0000010000 */
[----:B------:R-:W-:Y:S05]  /*1290*/  @P0 BRA `(.L_x_13227) ;  /* 0x0000000000b40947 */ /* 0x000fea0003800000 */
[----:B------:R-:W4:Y:S01]  /*12a0*/  S2R R31, SR_CgaCtaId ;  /* 0x00000000001f7919 */ /* 0x000f220000008800 */
[----:B------:R-:W-:Y:S02]  /*12b0*/  MOV R22, 0x400 ;  /* 0x0000040000167802 */ /* 0x000fe40000000f00 */
[----:B---3--:R-:W-:Y:S01]  /*12c0*/  MOV R25, R35 ;  /* 0x0000002300197202 */ /* 0x008fe20000000f00 */
[----:B------:R3:W1:Y:S02]  /*12d0*/  LDS R41, [R29] ;  /* 0x000000001d297984 */ /* 0x0006640000000800 */
[C---:B0-----:R-:W-:Y:S02]  /*12e0*/  VIADD R24, R22.reuse, 0x180 ;  /* 0x0000018016187836 */ /* 0x041fe40000000000 */
[----:B--2---:R3:W0:Y:S01]  /*12f0*/  LDS R40, [R28] ;  /* 0x000000001c287984 */ /* 0x0046220000000800 */
[----:B------:R-:W-:-:S03]  /*1300*/  VIADD R22, R22, 0x280 ;  /* 0x0000028016167836 */ /* 0x000fc60000000000 */
[----:B------:R3:W2:Y:S04]  /*1310*/  LDS R39, [R27] ;  /* 0x000000001b277984 */ /* 0x0006a80000000800 */
[----:B------:R3:W0:Y:S04]  /*1320*/  LDS R38, [R26] ;  /* 0x000000001a267984 */ /* 0x0006280000000800 */
[----:B------:R3:W0:Y:S04]  /*1330*/  LDS R36, [R21] ;  /* 0x0000000015247984 */ /* 0x0006280000000800 */
[----:B------:R3:W0:Y:S04]  /*1340*/  LDS R33, [R16] ;  /* 0x0000000010217984 */ /* 0x0006280000000800 */
[----:B------:R3:W0:Y:S01]  /*1350*/  LDS R32, [R19] ;  /* 0x0000000013207984 */ /* 0x0006220000000800 */
[----:B----4-:R-:W-:-:S02]  /*1360*/  LEA R37, R31, R24, 0x18 ;  /* 0x000000181f257211 */ /* 0x010fc400078ec0ff */
[----:B------:R-:W-:-:S03]  /*1370*/  LEA R31, R31, R22, 0x18 ;  /* 0x000000161f1f7211 */ /* 0x000fc600078ec0ff */
[----:B------:R-:W-:-:S06]  /*1380*/  IMAD R37, R6, 0x24, R37 ;  /* 0x0000002406257824 */ /* 0x000fcc00078e0225 */
[----:B---3--:R-:W4:Y:S02]  /*1390*/  LDS R37, [R37] ;  /* 0x0000000025257984 */ /* 0x008f240000000800 */
.L_x_13229:
[----:B0-----:R-:W-:Y:S01]  /*13a0*/  IMAD R42, R25, 0x24, R15 ;  /* 0x00000024192a7824 */ /* 0x001fe200078e020f */
[----:B------:R-:W-:-:S05]  /*13b0*/  UMOV UR8, 0xffffffff ;  /* 0xffffffff00087882 */ /* 0x000fca0000000000 */
[----:B------:R-:W3:Y:S01]  /*13c0*/  LDS R42, [R42] ;  /* 0x000000002a2a7984 */ /* 0x000ee20000000800 */
[----:B------:R-:W-:Y:S05]  /*13d0*/  BRA.DIV UR8, `(.L_x_13228) ;  /* 0x0000000608a87947 */ /* 0x000fea000b800000 */
[----:B---3--:R-:W4:Y:S04]  /*13e0*/  SHFL.IDX PT, R43, R42, R6, 0x181f ;  /* 0x00181f062a2b7589 */ /* 0x008f2800000e0000 */
[----:B------:R-:W1:Y:S01]  /*13f0*/  SHFL.IDX PT, R22, R42, R8, 0x181f ;  /* 0x00181f082a167589 */ /* 0x000e6200000e0000 */
[----:B----4-:R-:W-:-:S04]  /*1400*/  IMAD R43, R37, R43, RZ ;  /* 0x0000002b252b7224 */ /* 0x010fc800078e02ff */
[----:B-1----:R-:W-:Y:S02]  /*1410*/  IMAD R43, R41, R22, R43 ;  /* 0x00000016292b7224 */ /* 0x002fe400078e022b */
[----:B------:R-:W0:Y:S02]  /*1420*/  SHFL.IDX PT, R22, R42, R9, 0x181f ;  /* 0x00181f092a167589 */ /* 0x000e2400000e0000 */
[----:B0-----:R-:W-:Y:S02]  /*1430*/  IMAD R43, R40, R22, R43 ;  /* 0x00000016282b7224 */ /* 0x001fe400078e022b */
[----:B------:R-:W2:Y:S02]  /*1440*/  SHFL.IDX PT, R22, R42, R10, 0x181f ;  /* 0x00181f0a2a167589 */ /* 0x000ea400000e0000 */
[----:B--2---:R-:W-:Y:S02]  /*1450*/  IMAD R43, R39, R22, R43 ;  /* 0x00000016272b7224 */ /* 0x004fe400078e022b */
[----:B------:R-:W0:Y:S02]  /*1460*/  SHFL.IDX PT, R22, R42, R14, 0x181f ;  /* 0x00181f0e2a167589 */ /* 0x000e2400000e0000 */
[----:B0-----:R-:W-:-:S02]  /*1470*/  IMAD R43, R38, R22, R43 ;  /* 0x00000016262b7224 */ /* 0x001fc400078e022b */
[----:B------:R-:W0:Y:S02]  /*1480*/  SHFL.IDX PT, R22, R42, R11, 0x181f ;  /* 0x00181f0b2a167589 */ /* 0x000e2400000e0000 */
[----:B0-----:R-:W-:Y:S02]  /*1490*/  IMAD R43, R36, R22, R43 ;  /* 0x00000016242b7224 */ /* 0x001fe400078e022b */
[----:B------:R-:W0:Y:S02]  /*14a0*/  SHFL.IDX PT, R22, R42, R12, 0x181f ;  /* 0x00181f0c2a167589 */ /* 0x000e2400000e0000 */
[----:B0-----:R-:W-:Y:S02]  /*14b0*/  IMAD R43, R33, R22, R43 ;  /* 0x00000016212b7224 */ /* 0x001fe400078e022b */
[----:B------:R0:W1:Y:S05]  /*14c0*/  SHFL.IDX PT, R22, R42, R13, 0x181f ;  /* 0x00181f0d2a167589 */ /* 0x00006a00000e0000 */
.L_x_13245:
[----:B-1----:R-:W-:Y:S02]  /*14d0*/  IMAD R43, R32, R22, R43 ;  /* 0x00000016202b7224 */ /* 0x002fe400078e022b */
[----:B------:R-:W-:-:S04]  /*14e0*/  IMAD R22, R25, 0x8, R6 ;  /* 0x0000000819167824 */ /* 0x000fc800078e0206 */
[----:B------:R-:W-:-:S05]  /*14f0*/  IMAD.U32 R22, R22, 0x4, R31 ;  /* 0x0000000416167824 */ /* 0x000fca00078e001f */
[----:B------:R-:W1:Y:S02]  /*1500*/  LDS R24, [R22] ;  /* 0x0000000016187984 */ /* 0x000e640000000800 */
[----:B-1----:R-:W-:Y:S02]  /*1510*/  IADD3 R43, PT, PT, R43, R24, RZ ;  /* 0x000000182b2b7210 */ /* 0x002fe40007ffe0ff */
[----:B------:R-:W1:Y:S03]  /*1520*/  LDC R24, c[0x0][0x360] ;  /* 0x0000d800ff187b82 */ /* 0x000e660000000800 */
[----:B------:R2:W-:Y:S01]  /*1530*/  STS [R22], R43 ;  /* 0x0000002b16007388 */ /* 0x0005e20000000800 */
[----:B-1----:R-:W-:-:S04]  /*1540*/  LEA.HI R25, R24, R25, RZ, 0x1d ;  /* 0x0000001918197211 */ /* 0x002fc800078fe8ff */
[----:B------:R-:W-:-:S13]  /*1550*/  ISETP.GE.U32.AND P1, PT, R25, 0x8, PT ;  /* 0x000000081900780c */ /* 0x000fda0003f26070 */
[----:B--2---:R-:W-:Y:S05]  /*1560*/  @!P1 BRA `(.L_x_13229) ;  /* 0xfffffffc008c9947 */ /* 0x004fea000383ffff */
.L_x_13227:
[----:B------:R-:W-:Y:S05]  /*1570*/  WARPSYNC.ALL ;  /* 0x0000000000007948 */ /* 0x000fea0003800000 */
[----:B------:R-:W-:Y:S06]  /*1580*/  BAR.SYNC.DEFER_BLOCKING 0x0 ;  /* 0x0000000000007b1d */ /* 0x000fec0000010000 */
[----:B------:R-:W-:Y:S04]  /*1590*/  BSSY.RECONVERGENT B0, `(.L_x_13230) ;  /* 0x000004a000007945 */ /* 0x000fe80003800200 */
[----:B------:R-:W-:Y:S05]  /*15a0*/  @P0 BRA `(.L_x_13231) ;  /* 0x0000000400200947 */ /* 0x000fea0003800000 */
[----:B------:R-:W4:Y:S01]  /*15b0*/  LDC R22, c[0x0][0x384] ;  /* 0x0000e100ff167b82 */ /* 0x000f220000000800 */
[----:B------:R-:W-:Y:S01]  /*15c0*/  ISETP.NE.AND P0, PT, R20, RZ, PT ;  /* 0x000000ff1400720c */ /* 0x000fe20003f05270 */
[----:B------:R-:W-:Y:S01]  /*15d0*/  BSSY.RECONVERGENT B1, `(.L_x_13232) ;  /* 0x000001a000017945 */ /* 0x000fe20003800200 */
[----:B------:R-:W-:Y:S01]  /*15e0*/  ISETP.GE.U32.AND P1, PT, R5, 0x3, PT ;  /* 0x000000030500780c */ /* 0x000fe20003f26070 */
[----:B--2---:R-:W-:Y:S02]  /*15f0*/  IMAD.MOV.U32 R37, RZ, RZ, R34 ;  /* 0x000000ffff257224 */ /* 0x004fe400078e0022 */
[----:B----4-:R-:W-:-:S08]  /*1600*/  IMAD R31, R7, R22, UR6 ;  /* 0x00000006071f7e24 */ /* 0x010fd0000f8e0216 */
[----:B------:R-:W-:Y:S05]  /*1610*/  @!P0 BRA `(.L_x_13233) ;  /* 0x0000000000548947 */ /* 0x000fea0003800000 */
[----:B------:R-:W2:Y:S01]  /*1620*/  LDS R33, [R18] ;  /* 0x0000000012217984 */ /* 0x000ea20000000800 */
[----:B0--3--:R-:W0:Y:S01]  /*1630*/  LDC.64 R24, c[0x0][0x3a0] ;  /* 0x0000e800ff187b82 */ /* 0x009e220000000a00 */
[----:B------:R-:W-:Y:S01]  /*1640*/  IMAD R22, R35, UR7, R6 ;  /* 0x0000000723167c24 */ /* 0x000fe2000f8e0206 */
[----:B------:R-:W-:Y:S02]  /*1650*/  ISETP.NE.AND P0, PT, R20, 0x1, PT ;  /* 0x000000011400780c */ /* 0x000fe40003f05270 */
[----:B------:R-:W-:Y:S01]  /*1660*/  MOV R37, R30 ;  /* 0x0000001e00257202 */ /* 0x000fe20000000f00 */
[----:B-1----:R-:W-:-:S04]  /*1670*/  IMAD.IADD R23, R31, 0x1, R22 ;  /* 0x000000011f177824 */ /* 0x002fc800078e0216 */
[----:B0-----:R-:W-:-:S05]  /*1680*/  IMAD.WIDE R22, R23, 0x4, R24 ;  /* 0x0000000417167825 */ /* 0x001fca00078e0218 */
[----:B--2---:R2:W-:Y:S01]  /*1690*/  STG.E desc[UR18][R22.64], R33 ;  /* 0x0000002116007986 */ /* 0x0045e2000c101912 */
[----:B------:R-:W-:Y:S05]  /*16a0*/  @!P0 BRA `(.L_x_13233) ;  /* 0x0000000000308947 */ /* 0x000fea0003800000 */
[----:B------:R-:W-:Y:S01]  /*16b0*/  ISETP.NE.AND P0, PT, R20, 0x2, PT ;  /* 0x000000021400780c */ /* 0x000fe20003f05270 */
[----:B------:R-:W-:Y:S01]  /*16c0*/  VIADD R42, R18, UR12 ;  /* 0x0000000c122a7c36 */ /* 0x000fe20008000000 */
[----:B--2---:R-:W0:Y:S01]  /*16d0*/  LDS R33, [R18+UR12] ;  /* 0x0000000c12217984 */ /* 0x004e220008000800 */
[----:B------:R-:W-:-:S04]  /*16e0*/  IMAD.IADD R23, R3, 0x1, R31 ;  /* 0x0000000103177824 */ /* 0x000fc800078e021f */
[----:B------:R-:W-:-:S06]  /*16f0*/  IMAD.WIDE R22, R23, 0x4, R24 ;  /* 0x0000000417167825 */ /* 0x000fcc00078e0218 */
[----:B------:R-:W1:Y:S01]  /*1700*/  @P0 LDS R39, [R42+UR12] ;  /* 0x0000000c2a270984 */ /* 0x000e620008000800 */
[----:B------:R-:W-:-:S05]  /*1710*/  @P0 IADD3 R37, PT, PT, R4, R31, RZ ;  /* 0x0000001f04250210 */ /* 0x000fca0007ffe0ff */
[----:B------:R-:W-:-:S04]  /*1720*/  @P0 IMAD.WIDE R24, R37, 0x4, R24 ;  /* 0x0000000425180825 */ /* 0x000fc800078e0218 */
[----:B------:R-:W-:Y:S02]  /*1730*/  IMAD.MOV.U32 R37, RZ, RZ, R2 ;  /* 0x000000ffff257224 */ /* 0x000fe400078e0002 */
[----:B------:R-:W-:Y:S01]  /*1740*/  @P0 IMAD.MOV.U32 R37, RZ, RZ, R44 ;  /* 0x000000ffff250224 */ /* 0x000fe200078e002c */
[----:B0-----:R4:W-:Y:S04]  /*1750*/  STG.E desc[UR18][R22.64], R33 ;  /* 0x0000002116007986 */ /* 0x0019e8000c101912 */
[----:B-1----:R4:W-:Y:S02]  /*1760*/  @P0 STG.E desc[UR18][R24.64], R39 ;  /* 0x0000002718000986 */ /* 0x0029e4000c101912 */
.L_x_13233:
[----:B------:R-:W-:Y:S05]  /*1770*/  BSYNC.RECONVERGENT B1 ;  /* 0x0000000000017941 */ /* 0x000fea0003800200 */
.L_x_13232:
[----:B------:R-:W-:Y:S05]  /*1780*/  @!P1 BRA `(.L_x_13231) ;  /* 0x0000000000a89947 */ /* 0x000fea0003800000 */
[----:B-1234-:R-:W1:Y:S01]  /*1790*/  S2R R23, SR_CgaCtaId ;  /* 0x0000000000177919 */ /* 0x01ee620000008800 */
[----:B------:R-:W-:-:S04]  /*17a0*/  MOV R22, 0x400 ;  /* 0x0000040000167802 */ /* 0x000fc80000000f00 */
[----:B------:R-:W-:-:S04]  /*17b0*/  IADD3 R22, PT, PT, R22, 0x280, RZ ;  /* 0x0000028016167810 */ /* 0x000fc80007ffe0ff */
[----:B-1----:R-:W-:-:S07]  /*17c0*/  LEA R32, R23, R22, 0x18 ;  /* 0x0000001617207211 */ /* 0x002fce00078ec0ff */
.L_x_13234:
[C---:B------:R-:W-:Y:S01]  /*17d0*/  IMAD R36, R37.reuse, 0x4, R32 ;  /* 0x0000000425247824 */ /* 0x040fe200078e0220 */
[----:B0-----:R-:W1:Y:S01]  /*17e0*/  LDC.64 R22, c[0x0][0x3a0] ;  /* 0x0000e800ff167b82 */ /* 0x001e620000000a00 */
[----:B0-----:R-:W-:-:S03]  /*17f0*/  LOP3.LUT R24, R37, 0x7, RZ, 0xc0, !PT ;  /* 0x0000000725187812 */ /* 0x001fc600078ec0ff */
[----:B------:R-:W0:Y:S02]  /*1800*/  LDS R39, [R36] ;  /* 0x0000000024277984 */ /* 0x000e240000000800 */
[----:B------:R-:W-:Y:S01]  /*1810*/  IMAD.IADD R25, R31, 0x1, R24 ;  /* 0x000000011f197824 */ /* 0x000fe200078e0218 */
[----:B------:R-:W-:Y:S01]  /*1820*/  SHF.R.U32.HI R24, RZ, 0x3, R37 ;  /* 0x00000003ff187819 */ /* 0x000fe20000011625 */
[----:B------:R2:W3:Y:S01]  /*1830*/  LDS R33, [R36+UR12] ;  /* 0x0000000c24217984 */ /* 0x0004e20008000800 */
[----:B------:R-:W-:-:S03]  /*1840*/  IADD3 R37, PT, PT, R37, UR13, RZ ;  /* 0x0000000d25257c10 */ /* 0x000fc6000fffe0ff */
[----:B------:R-:W-:Y:S01]  /*1850*/  IMAD R25, R24, UR7, R25 ;  /* 0x0000000718197c24 */ /* 0x000fe2000f8e0219 */
[----:B------:R-:W-:Y:S01]  /*1860*/  LOP3.LUT R38, R37, 0x7, RZ, 0xc0, !PT ;  /* 0x0000000725267812 */ /* 0x000fe200078ec0ff */
[----:B--2---:R-:W-:-:S04]  /*1870*/  VIADD R36, R36, UR12 ;  /* 0x0000000c24247c36 */ /* 0x004fc80008000000 */
[----:B------:R-:W-:Y:S01]  /*1880*/  IMAD.IADD R41, R31, 0x1, R38 ;  /* 0x000000011f297824 */ /* 0x000fe200078e0226 */
[----:B------:R-:W-:Y:S01]  /*1890*/  SHF.R.U32.HI R38, RZ, 0x3, R37 ;  /* 0x00000003ff267819 */ /* 0x000fe20000011625 */
[----:B------:R-:W-:Y:S01]  /*18a0*/  VIADD R37, R37, UR13 ;  /* 0x0000000d25257c36 */ /* 0x000fe20008000000 */
[----:B------:R-:W-:Y:S01]  /*18b0*/  IADD3 R40, PT, PT, R36, UR12, RZ ;  /* 0x0000000c24287c10 */ /* 0x000fe2000fffe0ff */
[----:B-1----:R-:W-:-:S04]  /*18c0*/  IMAD.WIDE R24, R25, 0x4, R22 ;  /* 0x0000000419187825 */ /* 0x002fc800078e0216 */
[----:B------:R-:W-:Y:S01]  /*18d0*/  IMAD R41, R38, UR7, R41 ;  /* 0x0000000726297c24 */ /* 0x000fe2000f8e0229 */
[----:B------:R-:W-:-:S05]  /*18e0*/  LOP3.LUT R38, R37, 0x7, RZ, 0xc0, !PT ;  /* 0x0000000725267812 */ /* 0x000fca00078ec0ff */
[----:B------:R-:W-:Y:S01]  /*18f0*/  IMAD.IADD R43, R31, 0x1, R38 ;  /* 0x000000011f2b7824 */ /* 0x000fe200078e0226 */
[----:B------:R-:W-:Y:S02]  /*1900*/  SHF.R.U32.HI R38, RZ, 0x3, R37 ;  /* 0x00000003ff267819 */ /* 0x000fe40000011625 */
[----:B------:R-:W-:-:S03]  /*1910*/  IADD3 R37, PT, PT, R37, UR13, RZ ;  /* 0x0000000d25257c10 */ /* 0x000fc6000fffe0ff */
[----:B------:R-:W-:Y:S01]  /*1920*/  IMAD R43, R38, UR7, R43 ;  /* 0x00000007262b7c24 */ /* 0x000fe2000f8e022b */
[----:B0-----:R0:W-:Y:S04]  /*1930*/  STG.E desc[UR18][R24.64], R39 ;  /* 0x0000002718007986 */ /* 0x0011e8000c101912 */
[----:B------:R-:W-:Y:S01]  /*1940*/  LDS R39, [R40+UR12] ;  /* 0x0000000c28277984 */ /* 0x000fe20008000800 */
[----:B0-----:R-:W-:-:S03]  /*1950*/  IMAD.WIDE R24, R41, 0x4, R22 ;  /* 0x0000000429187825 */ /* 0x001fc600078e0216 */
[----:B------:R-:W0:Y:S04]  /*1960*/  LDS R41, [R36+UR12] ;  /* 0x0000000c24297984 */ /* 0x000e280008000800 */
[----:B---3--:R1:W-:Y:S02]  /*1970*/  STG.E desc[UR18][R24.64], R33 ;  /* 0x0000002118007986 */ /* 0x0083e4000c101912 */
[----:B-1----:R-:W-:-:S05]  /*1980*/  LOP3.LUT R24, R37, 0x7, RZ, 0xc0, !PT ;  /* 0x0000000725187812 */ /* 0x002fca00078ec0ff */
[----:B------:R-:W-:Y:S01]  /*1990*/  IMAD.IADD R25, R31, 0x1, R24 ;  /* 0x000000011f197824 */ /* 0x000fe200078e0218 */
[----:B------:R-:W-:Y:S01]  /*19a0*/  SHF.R.U32.HI R24, RZ, 0x3, R37 ;  /* 0x00000003ff187819 */ /* 0x000fe20000011625 */
[----:B------:R-:W-:-:S04]  /*19b0*/  VIADD R37, R37, UR13 ;  /* 0x0000000d25257c36 */ /* 0x000fc80008000000 */
[----:B------:R-:W-:Y:S01]  /*19c0*/  IMAD R33, R24, UR7, R25 ;  /* 0x0000000718217c24 */ /* 0x000fe2000f8e0219 */
[----:B------:R-:W-:Y:S01]  /*19d0*/  ISETP.GE.U32.AND P0, PT, R37, 0x40, PT ;  /* 0x000000402500780c */ /* 0x000fe20003f06070 */
[----:B------:R-:W-:-:S04]  /*19e0*/  IMAD.WIDE R24, R43, 0x4, R22 ;  /* 0x000000042b187825 */ /* 0x000fc800078e0216 */
[----:B------:R-:W-:Y:S01]  /*19f0*/  IMAD.WIDE R22, R33, 0x4, R22 ;  /* 0x0000000421167825 */ /* 0x000fe200078e0216 */
[----:B0-----:R0:W-:Y:S04]  /*1a00*/  STG.E desc[UR18][R24.64], R41 ;  /* 0x0000002918007986 */ /* 0x0011e8000c101912 */
[----:B------:R0:W-:Y:S03]  /*1a10*/  STG.E desc[UR18][R22.64], R39 ;  /* 0x0000002716007986 */ /* 0x0001e6000c101912 */
[----:B------:R-:W-:Y:S05]  /*1a20*/  @!P0 BRA `(.L_x_13234) ;  /* 0xfffffffc00688947 */ /* 0x000fea000383ffff */
.L_x_13231:
[----:B------:R-:W-:Y:S05]  /*1a30*/  BSYNC.RECONVERGENT B0 ;  /* 0x0000000000007941 */ /* 0x000fea0003800200 */
.L_x_13230:
[----:B------:R-:W-:-:S04]  /*1a40*/  IADD3 R7, PT, PT, R0, R7, RZ ;  /* 0x0000000700077210 */ /* 0x000fc80007ffe0ff */
[----:B------:R-:W-:-:S13]  /*1a50*/  ISETP.GE.U32.AND P0, PT, R7, R45, PT ;  /* 0x0000002d0700720c */ /* 0x000fda0003f06070 */
[----:B------:R-:W-:Y:S05]  /*1a60*/  @!P0 BRA `(.L_x_13235) ;  /* 0xfffffff000788947 */ /* 0x000fea000383ffff */
[----:B------:R-:W-:Y:S05]  /*1a70*/  EXIT ;  /* 0x000000000000794d */ /* 0x000fea0003800000 */
.L_x_13228:
[----:B------:R-:W-:Y:S01]  /*1a80*/  BSSY B0, `(.L_x_13236) ;  /* 0x0000007000007945 */ /* 0x000fe20003800000 */
[----:B------:R-:W-:Y:S01]  /*1a90*/  IMAD.MOV.U32 R24, RZ, RZ, R6 ;  /* 0x000000ffff187224 */ /* 0x000fe200078e0006 */
[----:B------:R-:W-:Y:S01]  /*1aa0*/  MOV R22, 0xffffffff ;  /* 0xffffffff00167802 */ /* 0x000fe20000000f00 */
[----:B-1----:R-:W-:-:S07]  /*1ab0*/  IMAD.MOV.U32 R23, RZ, RZ, 0x181f ;  /* 0x0000181fff177424 */ /* 0x002fce00078e00ff */
[----:B0-234-:R-:W-:Y:S05]  /*1ac0*/  WARPSYNC.COLLECTIVE R22, `(.L_x_13237) ;  /* 0x0000000016087348 */ /* 0x01dfea0003c00000 */
[----:B---3--:R1:W3:Y:S02]  /*1ad0*/  SHFL.IDX P1, R22, R42, R24, R23 ;  /* 0x000000182a167389 */ /* 0x0082e40000020017 */
[----:B01234-:R-:W-:Y:S05]  /*1ae0*/  ENDCOLLECTIVE ;  /* 0x000000000000791b */ /* 0x01ffea0003800000 */
.L_x_13237:
[----:B------:R-:W-:Y:S05]  /*1af0*/  BSYNC B0 ;  /* 0x0000000000007941 */ /* 0x000fea0003800000 */
.L_x_13236:
        /* <DEDUP_REMOVED lines=8> */
.L_x_13238:
[----:B------:R-:W-:Y:S02]  /*1b80*/  IMAD.MOV.U32 R24, RZ, RZ, R9 ;  /* 0x000000ffff187224 */ /* 0x000fe400078e0009 */
[----:B------:R-:W-:Y:S01]  /*1b90*/  IMAD R43, R41, R22, R43 ;  /* 0x00000016292b7224 */ /* 0x000fe200078e022b */
[----:B------:R-:W-:-:S07]  /*1ba0*/  MOV R22, 0xffffffff ;  /* 0xffffffff00167802 */ /* 0x000fce0000000f00 */
[----:B------:R-:W-:Y:S05]  /*1bb0*/  WARPSYNC.COLLECTIVE R22, `(.L_x_13239) ;  /* 0x0000000016087348 */ /* 0x000fea0003c00000 */
[----:B------:R0:W1:Y:S02]  /*1bc0*/  SHFL.IDX P1, R22, R42, R24, R23 ;  /* 0x000000182a167389 */ /* 0x0000640000020017 */
[----:B01----:R-:W-:Y:S05]  /*1bd0*/  ENDCOLLECTIVE ;  /* 0x000000000000791b */ /* 0x003fea0003800000 */
.L_x_13239:
[----:B------:R-:W-:Y:S02]  /*1be0*/  IMAD.MOV.U32 R24, RZ, RZ, R10 ;  /* 0x000000ffff187224 */ /* 0x000fe400078e000a */
[----:B------:R-:W-:Y:S02]  /*1bf0*/  IMAD R43, R40, R22, R43 ;  /* 0x00000016282b7224 */ /* 0x000fe400078e022b */
[----:B------:R-:W-:-:S07]  /*1c00*/  IMAD.MOV.U32 R22, RZ, RZ, -0x1 ;  /* 0xffffffffff167424 */ /* 0x000fce00078e00ff */
[----:B------:R-:W-:Y:S05]  /*1c10*/  WARPSYNC.COLLECTIVE R22, `(.L_x_13240) ;  /* 0x0000000016087348 */ /* 0x000fea0003c00000 */
[----:B------:R0:W1:Y:S02]  /*1c20*/  SHFL.IDX P1, R22, R42, R24, R23 ;  /* 0x000000182a167389 */ /* 0x0000640000020017 */
[----:B01----:R-:W-:Y:S05]  /*1c30*/  ENDCOLLECTIVE ;  /* 0x000000000000791b */ /* 0x003fea0003800000 */
.L_x_13240:
[----:B------:R-:W-:Y:S01]  /*1c40*/  MOV R24, R14 ;  /* 0x0000000e00187202 */ /* 0x000fe20000000f00 */
[----:B------:R-:W-:Y:S02]  /*1c50*/  IMAD R43, R39, R22, R43 ;  /* 0x00000016272b7224 */ /* 0x000fe400078e022b */
[----:B------:R-:W-:-:S07]  /*1c60*/  IMAD.MOV.U32 R22, RZ, RZ, -0x1 ;  /* 0xffffffffff167424 */ /* 0x000fce00078e00ff */
[----:B------:R-:W-:Y:S05]  /*1c70*/  WARPSYNC.COLLECTIVE R22, `(.L_x_13241) ;  /* 0x0000000016087348 */ /* 0x000fea0003c00000 */
[----:B------:R0:W1:Y:S02]  /*1c80*/  SHFL.IDX P1, R22, R42, R24, R23 ;  /* 0x000000182a167389 */ /* 0x0000640000020017 */
[----:B01----:R-:W-:Y:S05]  /*1c90*/  ENDCOLLECTIVE ;  /* 0x000000000000791b */ /* 0x003fea0003800000 */
.L_x_13241:
[----:B------:R-:W-:Y:S02]  /*1ca0*/  IMAD.MOV.U32 R24, RZ, RZ, R11 ;  /* 0x000000ffff187224 */ /* 0x000fe400078e000b */
[----:B------:R-:W-:Y:S01]  /*1cb0*/  IMAD R43, R38, R22, R43 ;  /* 0x00000016262b7224 */ /* 0x000fe200078e022b */
[----:B------:R-:W-:-:S07]  /*1cc0*/  MOV R22, 0xffffffff ;  /* 0xffffffff00167802 */ /* 0x000fce0000000f00 */
[----:B------:R-:W-:Y:S05]  /*1cd0*/  WARPSYNC.COLLECTIVE R22, `(.L_x_13242) ;  /* 0x0000000016087348 */ /* 0x000fea0003c00000 */
[----:B------:R0:W1:Y:S02]  /*1ce0*/  SHFL.IDX P1, R22, R42, R24, R23 ;  /* 0x000000182a167389 */ /* 0x0000640000020017 */
[----:B01----:R-:W-:Y:S05]  /*1cf0*/  ENDCOLLECTIVE ;  /* 0x000000000000791b */ /* 0x003fea0003800000 */
.L_x_13242:
[----:B------:R-:W-:Y:S02]  /*1d00*/  IMAD.MOV.U32 R24, RZ, RZ, R12 ;  /* 0x000000ffff187224 */ /* 0x000fe400078e000c */
[----:B------:R-:W-:Y:S02]  /*1d10*/  IMAD R43, R36, R22, R43 ;  /* 0x00000016242b7224 */ /* 0x000fe400078e022b */
[----:B------:R-:W-:-:S07]  /*1d20*/  IMAD.MOV.U32 R22, RZ, RZ, -0x1 ;  /* 0xffffffffff167424 */ /* 0x000fce00078e00ff */
[----:B------:R-:W-:Y:S05]  /*1d30*/  WARPSYNC.COLLECTIVE R22, `(.L_x_13243) ;  /* 0x0000000016087348 */ /* 0x000fea0003c00000 */
[----:B------:R0:W1:Y:S02]  /*1d40*/  SHFL.IDX P1, R22, R42, R24, R23 ;  /* 0x000000182a167389 */ /* 0x0000640000020017 */
[----:B01----:R-:W-:Y:S05]  /*1d50*/  ENDCOLLECTIVE ;  /* 0x000000000000791b */ /* 0x003fea0003800000 */
.L_x_13243:
[----:B------:R-:W-:Y:S01]  /*1d60*/  MOV R24, R13 ;  /* 0x0000000d00187202 */ /* 0x000fe20000000f00 */
[----:B------:R-:W-:Y:S02]  /*1d70*/  IMAD R43, R33, R22, R43 ;  /* 0x00000016212b7224 */ /* 0x000fe400078e022b */
[----:B------:R-:W-:-:S07]  /*1d80*/  IMAD.MOV.U32 R22, RZ, RZ, -0x1 ;  /* 0xffffffffff167424 */ /* 0x000fce00078e00ff */
[----:B------:R-:W-:Y:S05]  /*1d90*/  WARPSYNC.COLLECTIVE R22, `(.L_x_13244) ;  /* 0x0000000016087348 */ /* 0x000fea0003c00000 */
[----:B------:R0:W1:Y:S02]  /*1da0*/  SHFL.IDX P1, R22, R42, R24, R23 ;  /* 0x000000182a167389 */ /* 0x0000640000020017 */
[----:B01----:R-:W-:Y:S05]  /*1db0*/  ENDCOLLECTIVE ;  /* 0x000000000000791b */ /* 0x003fea0003800000 */
.L_x_13244:
[----:B------:R-:W-:Y:S05]  /*1dc0*/  BRA `(.L_x_13245) ;  /* 0xfffffff400c07947 */ /* 0x000fea000383ffff */
.L_x_13246:
        /* <DEDUP_REMOVED lines=11> */
.L_x_58339:


//--------------------- .text._Z9cuda_gemmIiLi256ELi4ELi1ELi64ELi8ELi8ELi32ELi0ELi0EEviiiPT_S1_S1_ii --------------------------
	.section	.text._Z9cuda_gemmIiLi256ELi4ELi1ELi64ELi8ELi8ELi32ELi0ELi0EEviiiPT_S1_S1_ii,"ax",@progbits
	.align	128
        .global         _Z9cuda_gemmIiLi256ELi4ELi1ELi64ELi8ELi8ELi32ELi0ELi0EEviiiPT_S1_S1_ii
        .type           _Z9cuda_gemmIiLi256ELi4ELi1ELi64ELi8ELi8ELi32ELi0ELi0EEviiiPT_S1_S1_ii,@function
        .size           _Z9cuda_gemmIiLi256ELi4ELi1ELi64ELi8ELi8ELi32ELi0ELi0EEviiiPT_S1_S1_ii,(.L_x_58340 - _Z9cuda_gemmIiLi256ELi4ELi1ELi64ELi8ELi8ELi32ELi0ELi0EEviiiPT_S1_S1_ii)
        .other          _Z9cuda_gemmIiLi256ELi4ELi1ELi64ELi8ELi8ELi32ELi0ELi0EEviiiPT_S1_S1_ii,@"STO_CUDA_ENTRY STV_DEFAULT"
_Z9cuda_gemmIiLi256ELi4ELi1ELi64ELi8ELi8ELi32ELi0ELi0EEviiiPT_S1_S1_ii:
.text._Z9cuda_gemmIiLi256ELi4ELi1ELi64ELi8ELi8ELi32ELi0ELi0EEviiiPT_S1_S1_ii:
        /* <DEDUP_REMOVED lines=36> */
.L_x_13249:
        /* <DEDUP_REMOVED lines=25> */
.L_x_13248:
[----:B------:R-:W-:Y:S05]  /*03d0*/  BSYNC.RECONVERGENT B0 ;  /* 0x0000000000007941 */ /* 0x000fea0003800200 */
.L_x_13247:
        /* <DEDUP_REMOVED lines=198> */
.L_x_13353:
        /* <DEDUP_REMOVED lines=31> */
.L_x_13253:
[----:B------:R-:W-:Y:S05]  /*1230*/  BSYNC.RECONVERGENT B1 ;  /* 0x0000000000017941 */ /* 0x000fea0003800200 */
.L_x_13252:
        /* <DEDUP_REMOVED lines=11> */
.L_x_13256:
        /* <DEDUP_REMOVED lines=27> */
.L_x_13255:
[----:B------:R-:W-:Y:S05]  /*14a0*/  BSYNC.RECONVERGENT B1 ;  /* 0x0000000000017941 */ /* 0x000fea0003800200 */
.L_x_13254:
        /* <DEDUP_REMOVED lines=11> */
.L_x_13258:
[----:B------:R-:W-:Y:S05]  /*1560*/  BSYNC.RECONVERGENT B1 ;  /* 0x0000000000017941 */ /* 0x000fea0003800200 */
.L_x_13257:
[----:B------:R-:W-:Y:S05]  /*1570*/  @!P1 BRA `(.L_x_13251) ;  /* 0x0000000000389947 */ /* 0x000fea0003800000 */
[----:B-1----:R-:W0:Y:S01]  /*1580*/  S2R R29, SR_CgaCtaId ;  /* 0x00000000001d7919 */ /* 0x002e220000008800 */
[----:B---3--:R-:W-:-:S05]  /*1590*/  MOV R28, 0x400 ;  /* 0x00000400001c7802 */ /* 0x008fca0000000f00 */
[----:B------:R-:W-:-:S05]  /*15a0*/  VIADD R28, R28, 0x280 ;  /* 0x000002801c1c7836 */ /* 0x000fca0000000000 */
[----:B0-----:R-:W-:-:S07]  /*15b0*/  LEA R31, R29, R28, 0x18 ;  /* 0x0000001c1d1f7211 */ /* 0x001fce00078ec0ff */
.L_x_13259:
        /* <DEDUP_REMOVED lines=10> */
.L_x_13251:
[----:B------:R-:W-:Y:S05]  /*1660*/  BSYNC.RECONVERGENT B0 ;  /* 0x0000000000007941 */ /* 0x000fea0003800200 */
.L_x_13250:
[----:B------:R-:W-:Y:S01]  /*1670*/  BAR.SYNC.DEFER_BLOCKING 0x0 ;  /* 0x0000000000007b1d */ /* 0x000fe20000010000 */
[----:B------:R-:W-:-:S09]  /*1680*/  UISETP.GE.AND UP0, UPT, UR6, 0x1, UPT ;  /* 0x000000010600788c */ /* 0x000fd2000bf06270 */
[----:B------:R-:W-:Y:S05]  /*1690*/  BRA.U !UP0, `(.L_x_13260) ;  /* 0x0000002108447547 */ /* 0x000fea000b800000 */
[----:B------:R-:W-:-:S09]  /*16a0*/  UISETP.NE.AND UP0, UPT, UR21, 0x1, UPT ;  /* 0x000000011500788c */ /* 0x000fd2000bf05270 */
[----:B------:R-:W-:Y:S05]  /*16b0*/  BRA.U UP0, `(.L_x_13261) ;  /* 0x0000000900ac7547 */ /* 0x000fea000b800000 */
[----:B01----:R-:W-:Y:S01]  /*16c0*/  HFMA2 R31, -RZ, RZ, 0, 0 ;  /* 0x00000000ff1f7431 */ /* 0x003fe200000001ff */
[----:B------:R-:W-:Y:S06]  /*16d0*/  BSSY B1, `(.L_x_13262) ;  /* 0x00000a8000017945 */ /* 0x000fec0003800000 */
.L_x_13290:
        /* <DEDUP_REMOVED lines=18> */
.L_x_13263:
        /* <DEDUP_REMOVED lines=8> */
.L_x_13264:
        /* <DEDUP_REMOVED lines=8> */
.L_x_13265:
        /* <DEDUP_REMOVED lines=8> */
.L_x_13266:
        /* <DEDUP_REMOVED lines=8> */
.L_x_13267:
        /* <DEDUP_REMOVED lines=9> */
.L_x_13268:
        /* <DEDUP_REMOVED lines=9> */
.L_x_13269:
        /* <DEDUP_REMOVED lines=9> */
.L_x_13270:
        /* <DEDUP_REMOVED lines=33> */
.L_x_13289:
[----:B0-----:R-:W-:Y:S02]  /*1dc0*/  IMAD R33, R29, 0x24, R32 ;  /* 0x000000241d217824 */ /* 0x001fe400078e0220 */
[----:B------:R-:W-:-:S03]  /*1dd0*/  HFMA2 R34, -RZ, RZ, 0, 0 ;  /* 0x00000000ff227431 */ /* 0x000fc600000001ff */
[----:B---3--:R0:W3:Y:S01]  /*1de0*/  LDS R50, [R33] ;  /* 0x0000000021327984 */ /* 0x0080e20000000800 */
[----:B------:R-:W-:Y:S05]  /*1df0*/  @!P5 BRA `(.L_x_13273) ;  /* 0x000000000010d947 */ /* 0x000fea0003800000 */
[----:B------:R-:W-:-:S03]  /*1e00*/  UMOV UR12, 0xffffffff ;  /* 0xffffffff000c7882 */ /* 0x000fc60000000000 */
[----:B------:R-:W-:Y:S05]  /*1e10*/  BRA.DIV UR12, `(.L_x_13274) ;  /* 0x0000002a0c287947 */ /* 0x000fea000b800000 */
[----:B---3--:R3:W0:Y:S02]  /*1e20*/  SHFL.IDX PT, R35, R50, R38, R19 ;  /* 0x0000002632237389 */ /* 0x00862400000e0013 */
.L_x_13356:
[----:B01----:R-:W-:-:S07]  /*1e30*/  IMAD R34, R40, R35, RZ ;  /* 0x0000002328227224 */ /* 0x003fce00078e02ff */
.L_x_13273:
[----:B------:R-:W-:Y:S05]  /*1e40*/  @!P4 BRA `(.L_x_13275) ;  /* 0x000000000010c947 */ /* 0x000fea0003800000 */
[----:B------:R-:W-:-:S03]  /*1e50*/  UMOV UR12, 0xffffffff ;  /* 0xffffffff000c7882 */ /* 0x000fc60000000000 */
[----:B------:R-:W-:Y:S05]  /*1e60*/  BRA.DIV UR12, `(.L_x_13276) ;  /* 0x0000002a0c347947 */ /* 0x000fea000b800000 */
[----:B---3--:R3:W0:Y:S02]  /*1e70*/  SHFL.IDX PT, R35, R50, R6, R19 ;  /* 0x0000000632237389 */ /* 0x00862400000e0013 */
.L_x_13359:
[----:B0---4-:R-:W-:-:S07]  /*1e80*/  IMAD R34, R41, R35, R34 ;  /* 0x0000002329227224 */ /* 0x011fce00078e0222 */
.L_x_13275:
[----:B------:R-:W-:Y:S05]  /*1e90*/  @!P3 BRA `(.L_x_13277) ;  /* 0x000000000010b947 */ /* 0x000fea0003800000 */
[----:B------:R-:W-:-:S03]  /*1ea0*/  UMOV UR12, 0xffffffff ;  /* 0xffffffff000c7882 */ /* 0x000fc60000000000 */
[----:B------:R-:W-:Y:S05]  /*1eb0*/  BRA.DIV UR12, `(.L_x_13278) ;  /* 0x0000002a0c407947 */ /* 0x000fea000b800000 */
[----:B---3--:R3:W0:Y:S02]  /*1ec0*/  SHFL.IDX PT, R35, R50, R7, R19 ;  /* 0x0000000732237389 */ /* 0x00862400000e0013 */
.L_x_13362:
[----:B0-----:R-:W-:-:S07]  /*1ed0*/  IMAD R34, R42, R35, R34 ;  /* 0x000000232a227224 */ /* 0x001fce00078e0222 */
.L_x_13277:
[----:B------:R-:W-:Y:S05]  /*1ee0*/  @!P2 BRA `(.L_x_13279) ;  /* 0x000000000010a947 */ /* 0x000fea0003800000 */
[----:B------:R-:W-:-:S03]  /*1ef0*/  UMOV UR12, 0xffffffff ;  /* 0xffffffff000c7882 */ /* 0x000fc60000000000 */
[----:B------:R-:W-:Y:S05]  /*1f00*/  BRA.DIV UR12, `(.L_x_13280) ;  /* 0x0000002a0c4c7947 */ /* 0x000fea000b800000 */
[----:B---3--:R3:W0:Y:S02]  /*1f10*/  SHFL.IDX PT, R35, R50, R8, R19 ;  /* 0x0000000832237389 */ /* 0x00862400000e0013 */
.L_x_13365:
[----:B0-----:R-:W-:-:S07]  /*1f20*/  IMAD R34, R43, R35, R34 ;  /* 0x000000232b227224 */ /* 0x001fce00078e0222 */
.L_x_13279:
[----:B------:R-:W-:Y:S05]  /*1f30*/  @!P1 BRA `(.L_x_13281) ;  /* 0x0000000000109947 */ /* 0x000fea0003800000 */
[----:B------:R-:W-:-:S03]  /*1f40*/  UMOV UR12, 0xffffffff ;  /* 0xffffffff000c7882 */ /* 0x000fc60000000000 */
[----:B------:R-:W-:Y:S05]  /*1f50*/  BRA.DIV UR12, `(.L_x_13282) ;  /* 0x0000002a0c587947 */ /* 0x000fea000b800000 */
[----:B---3--:R3:W0:Y:S02]  /*1f60*/  SHFL.IDX PT, R35, R50, R9, R19 ;  /* 0x0000000932237389 */ /* 0x00862400000e0013 */
.L_x_13368:
[----:B0-----:R-:W-:-:S07]  /*1f70*/  IMAD R34, R44, R35, R34 ;  /* 0x000000232c227224 */ /* 0x001fce00078e0222 */
.L_x_13281:
[----:B0-----:R-:W0:Y:S02]  /*1f80*/  LDC R33, c[0x0][0x3ac] ;  /* 0x0000eb00ff217b82 */ /* 0x001e240000000800 */
[----:B0-----:R-:W-:-:S13]  /*1f90*/  ISETP.GE.AND P0, PT, R33, 0x6, PT ;  /* 0x000000062100780c */ /* 0x001fda0003f06270 */
[----:B------:R-:W-:Y:S05]  /*1fa0*/  @!P0 BRA `(.L_x_13283) ;  /* 0x0000000000108947 */ /* 0x000fea0003800000 */
[----:B------:R-:W-:-:S03]  /*1fb0*/  UMOV UR12, 0xffffffff ;  /* 0xffffffff000c7882 */ /* 0x000fc60000000000 */
[----:B------:R-:W-:Y:S05]  /*1fc0*/  BRA.DIV UR12, `(.L_x_13284) ;  /* 0x0000002a0c5c7947 */ /* 0x000fea000b800000 */
[----:B---3--:R0:W3:Y:S02]  /*1fd0*/  SHFL.IDX PT, R35, R50, R10, R19 ;  /* 0x0000000a32237389 */ /* 0x0080e400000e0013 */
.L_x_13371:
[----:B---3--:R-:W-:-:S07]  /*1fe0*/  IMAD R34, R45, R35, R34 ;  /* 0x000000232d227224 */ /* 0x008fce00078e0222 */
.L_x_13283:
[----:B------:R-:W-:-:S13]  /*1ff0*/  ISETP.GE.AND P0, PT, R33, 0x7, PT ;  /* 0x000000072100780c */ /* 0x000fda0003f06270 */
[----:B------:R-:W-:Y:S05]  /*2000*/  @!P0 BRA `(.L_x_13285) ;  /* 0x0000000000108947 */ /* 0x000fea0003800000 */
[----:B------:R-:W-:-:S03]  /*2010*/  UMOV UR12, 0xffffffff ;  /* 0xffffffff000c7882 */ /* 0x000fc60000000000 */
[----:B------:R-:W-:Y:S05]  /*2020*/  BRA.DIV UR12, `(.L_x_13286) ;  /* 0x0000002a0c647947 */ /* 0x000fea000b800000 */
[----:B---3--:R3:W0:Y:S02]  /*2030*/  SHFL.IDX PT, R35, R50, R11, R19 ;  /* 0x0000000b32237389 */ /* 0x00862400000e0013 */
.L_x_13374:
[----:B0-----:R-:W-:-:S07]  /*2040*/  IMAD R34, R46, R35, R34 ;  /* 0x000000232e227224 */ /* 0x001fce00078e0222 */
.L_x_13285:
[----:B------:R-:W-:-:S13]  /*2050*/  ISETP.GE.AND P0, PT, R33, 0x8, PT ;  /* 0x000000082100780c */ /* 0x000fda0003f06270 */
[----:B------:R-:W-:Y:S05]  /*2060*/  @!P0 BRA `(.L_x_13287) ;  /* 0x0000000000108947 */ /* 0x000fea0003800000 */
[----:B------:R-:W-:-:S03]  /*2070*/  UMOV UR12, 0xffffffff ;  /* 0xffffffff000c7882 */ /* 0x000fc60000000000 */
[----:B------:R-:W-:Y:S05]  /*2080*/  BRA.DIV UR12, `(.L_x_13288) ;  /* 0x0000002a0c6c7947 */ /* 0x000fea000b800000 */
[----:B---3--:R3:W0:Y:S02]  /*2090*/  SHFL.IDX PT, R35, R50, R12, R19 ;  /* 0x0000000c32237389 */ /* 0x00862400000e0013 */
.L_x_13377:
[----:B0-----:R-:W-:-:S07]  /*20a0*/  IMAD R34, R47, R35, R34 ;  /* 0x000000232f227224 */ /* 0x001fce00078e0222 */
.L_x_13287:
        /* <DEDUP_REMOVED lines=8> */
.L_x_13272:
[----:B------:R-:W-:Y:S05]  /*2130*/  BSYNC B0 ;  /* 0x0000000000007941 */ /* 0x000fea0003800000 */
.L_x_13271:
[----:B------:R-:W-:Y:S05]  /*2140*/  @!P6 BRA `(.L_x_13290) ;  /* 0xfffffff40064e947 */ /* 0x000fea000383ffff */
[----:B------:R-:W-:Y:S05]  /*2150*/  BSYNC B1 ;  /* 0x0000000000017941 */ /* 0x000fea0003800000 */
.L_x_13262:
[----:B------:R-:W-:Y:S05]  /*2160*/  BRA `(.L_x_13260) ;  /* 0x0000001400907947 */ /* 0x000fea0003800000 */
.L_x_13261:
[----:B------:R-:W5:Y:S02]  /*2170*/  LDCU UR12, c[0x0][0x3ac] ;  /* 0x00007580ff0c77ac */ /* 0x000f640008000800 */
[----:B-----5:R-:W-:-:S09]  /*2180*/  UISETP.GT.U32.AND UP0, UPT, UR12, 0x1f, UPT ;  /* 0x0000001f0c00788c */ /* 0x020fd2000bf04070 */
[----:B------:R-:W-:Y:S05]  /*2190*/  BRA.U UP0, `(.L_x_13291) ;  /* 0x0000000900847547 */ /* 0x000fea000b800000 */
[----:B01----:R-:W-:-:S07]  /*21a0*/  IMAD.MOV.U32 R31, RZ, RZ, RZ ;  /* 0x000000ffff1f7224 */ /* 0x003fce00078e00ff */
.L_x_13319:
        /* <DEDUP_REMOVED lines=18> */
.L_x_13292:
        /* <DEDUP_REMOVED lines=8> */
.L_x_13293:
        /* <DEDUP_REMOVED lines=8> */
.L_x_13294:
        /* <DEDUP_REMOVED lines=8> */
.L_x_13295:
        /* <DEDUP_REMOVED lines=8> */
.L_x_13296:
        /* <DEDUP_REMOVED lines=9> */
.L_x_13297:
        /* <DEDUP_REMOVED lines=9> */
.L_x_13298:
        /* <DEDUP_REMOVED lines=9> */
.L_x_13299:
        /* <DEDUP_REMOVED lines=27> */
.L_x_13318:
[----:B------:R-:W-:Y:S02]  /*2830*/  IMAD R33, R29, 0x24, R32 ;  /* 0x000000241d217824 */ /* 0x000fe400078e0220 */
[----:B------:R-:W-:-:S03]  /*2840*/  HFMA2 R34, -RZ, RZ, 0, 0 ;  /* 0x00000000ff227431 */ /* 0x000fc600000001ff */
[----:B---3--:R0:W3:Y:S01]  /*2850*/  LDS R50, [R33] ;  /* 0x0000000021327984 */ /* 0x0080e20000000800 */
[----:B------:R-:W-:Y:S05]  /*2860*/  @!P5 BRA `(.L_x_13302) ;  /* 0x000000000010d947 */ /* 0x000fea0003800000 */
[----:B------:R-:W-:-:S03]  /*2870*/  UMOV UR12, 0xffffffff ;  /* 0xffffffff000c7882 */ /* 0x000fc60000000000 */
[----:B------:R-:W-:Y:S05]  /*2880*/  BRA.DIV UR12, `(.L_x_13303) ;  /* 0x000000220c8c7947 */ /* 0x000fea000b800000 */
[----:B---3--:R3:W0:Y:S02]  /*2890*/  SHFL.IDX PT, R35, R50, R38, R19 ;  /* 0x0000002632237389 */ /* 0x00862400000e0013 */
.L_x_13380:
[----:B01----:R-:W-:-:S07]  /*28a0*/  IMAD R34, R40, R35, RZ ;  /* 0x0000002328227224 */ /* 0x003fce00078e02ff */
.L_x_13302:
[----:B------:R-:W-:Y:S05]  /*28b0*/  @!P4 BRA `(.L_x_13304) ;  /* 0x000000000010c947 */ /* 0x000fea0003800000 */
[----:B------:R-:W-:-:S03]  /*28c0*/  UMOV UR12, 0xffffffff ;  /* 0xffffffff000c7882 */ /* 0x000fc60000000000 */
[----:B------:R-:W-:Y:S05]  /*28d0*/  BRA.DIV UR12, `(.L_x_13305) ;  /* 0x000000220c987947 */ /* 0x000fea000b800000 */
[----:B---3--:R3:W0:Y:S02]  /*28e0*/  SHFL.IDX PT, R35, R50, R6, R19 ;  /* 0x0000000632237389 */ /* 0x00862400000e0013 */
.L_x_13383:
[----:B0---4-:R-:W-:-:S07]  /*28f0*/  IMAD R34, R41, R35, R34 ;  /* 0x0000002329227224 */ /* 0x011fce00078e0222 */
.L_x_13304:
[----:B------:R-:W-:Y:S05]  /*2900*/  @!P3 BRA `(.L_x_13306) ;  /* 0x000000000010b947 */ /* 0x000fea0003800000 */
[----:B------:R-:W-:-:S03]  /*2910*/  UMOV UR12, 0xffffffff ;  /* 0xffffffff000c7882 */ /* 0x000fc60000000000 */
[----:B------:R-:W-:Y:S05]  /*2920*/  BRA.DIV UR12, `(.L_x_13307) ;  /* 0x000000220ca47947 */ /* 0x000fea000b800000 */
[----:B---3--:R3:W0:Y:S02]  /*2930*/  SHFL.IDX PT, R35, R50, R7, R19 ;  /* 0x0000000732237389 */ /* 0x00862400000e0013 */
.L_x_13386:
[----:B0-----:R-:W-:-:S07]  /*2940*/  IMAD R34, R42, R35, R34 ;  /* 0x000000232a227224 */ /* 0x001fce00078e0222 */
.L_x_13306:
[----:B------:R-:W-:Y:S05]  /*2950*/  @!P2 BRA `(.L_x_13308) ;  /* 0x000000000010a947 */ /* 0x000fea0003800000 */
[----:B------:R-:W-:-:S03]  /*2960*/  UMOV UR12, 0xffffffff ;  /* 0xffffffff000c7882 */ /* 0x000fc60000000000 */
[----:B------:R-:W-:Y:S05]  /*2970*/  BRA.DIV UR12, `(.L_x_13309) ;  /* 0x000000220cb07947 */ /* 0x000fea000b800000 */
[----:B---3--:R3:W0:Y:S02]  /*2980*/  SHFL.IDX PT, R35, R50, R8, R19 ;  /* 0x0000000832237389 */ /* 0x00862400000e0013 */
.L_x_13389:
[----:B0-----:R-:W-:-:S07]  /*2990*/  IMAD R34, R43, R35, R34 ;  /* 0x000000232b227224 */ /* 0x001fce00078e0222 */
.L_x_13308:
[----:B------:R-:W-:Y:S05]  /*29a0*/  @!P1 BRA `(.L_x_13310) ;  /* 0x0000000000109947 */ /* 0x000fea0003800000 */
[----:B------:R-:W-:-:S03]  /*29b0*/  UMOV UR12, 0xffffffff ;  /* 0xffffffff000c7882 */ /* 0x000fc60000000000 */
[----:B------:R-:W-:Y:S05]  /*29c0*/  BRA.DIV UR12, `(.L_x_13311) ;  /* 0x000000220cbc7947 */ /* 0x000fea000b800000 */
[----:B---3--:R3:W0:Y:S02]  /*29d0*/  SHFL.IDX PT, R35, R50, R9, R19 ;  /* 0x0000000932237389 */ /* 0x00862400000e0013 */
.L_x_13392:
[----:B0-----:R-:W-:-:S07]  /*29e0*/  IMAD R34, R44, R35, R34 ;  /* 0x000000232c227224 */ /* 0x001fce00078e0222 */
.L_x_13310:
[----:B0-----:R-:W0:Y:S02]  /*29f0*/  LDC R33, c[0x0][0x3ac] ;  /* 0x0000eb00ff217b82 */ /* 0x001e240000000800 */
[----:B0-----:R-:W-:-:S13]  /*2a00*/  ISETP.GE.AND P0, PT, R33, 0x6, PT ;  /* 0x000000062100780c */ /* 0x001fda0003f06270 */
[----:B------:R-:W-:Y:S05]  /*2a10*/  @!P0 BRA `(.L_x_13312) ;  /* 0x0000000000108947 */ /* 0x000fea0003800000 */
[----:B------:R-:W-:-:S03]  /*2a20*/  UMOV UR12, 0xffffffff ;  /* 0xffffffff000c7882 */ /* 0x000fc60000000000 */
[----:B------:R-:W-:Y:S05]  /*2a30*/  BRA.DIV UR12, `(.L_x_13313) ;  /* 0x000000220cc07947 */ /* 0x000fea000b800000 */
[----:B---3--:R0:W3:Y:S02]  /*2a40*/  SHFL.IDX PT, R35, R50, R10, R19 ;  /* 0x0000000a32237389 */ /* 0x0080e400000e0013 */
.L_x_13395:
[----:B---3--:R-:W-:-:S07]  /*2a50*/  IMAD R34, R45, R35, R34 ;  /* 0x000000232d227224 */ /* 0x008fce00078e0222 */
.L_x_13312:
[----:B------:R-:W-:-:S13]  /*2a60*/  ISETP.GE.AND P0, PT, R33, 0x7, PT ;  /* 0x000000072100780c */ /* 0x000fda0003f06270 */
[----:B------:R-:W-:Y:S05]  /*2a70*/  @!P0 BRA `(.L_x_13314) ;  /* 0x0000000000108947 */ /* 0x000fea0003800000 */
[----:B------:R-:W-:-:S03]  /*2a80*/  UMOV UR12, 0xffffffff ;  /* 0xffffffff000c7882 */ /* 0x000fc60000000000 */
[----:B------:R-:W-:Y:S05]  /*2a90*/  BRA.DIV UR12, `(.L_x_13315) ;  /* 0x000000220cc87947 */ /* 0x000fea000b800000 */
[----:B---3--:R3:W0:Y:S02]  /*2aa0*/  SHFL.IDX PT, R35, R50, R11, R19 ;  /* 0x0000000b32237389 */ /* 0x00862400000e0013 */
.L_x_13398:
[----:B0-----:R-:W-:-:S07]  /*2ab0*/  IMAD R34, R46, R35, R34 ;  /* 0x000000232e227224 */ /* 0x001fce00078e0222 */
.L_x_13314:
[----:B------:R-:W-:-:S13]  /*2ac0*/  ISETP.GE.AND P0, PT, R33, 0x8, PT ;  /* 0x000000082100780c */ /* 0x000fda0003f06270 */
[----:B------:R-:W-:Y:S05]  /*2ad0*/  @!P0 BRA `(.L_x_13316) ;  /* 0x0000000000108947 */ /* 0x000fea0003800000 */
[----:B------:R-:W-:-:S03]  /*2ae0*/  UMOV UR12, 0xffffffff ;  /* 0xffffffff000c7882 */ /* 0x000fc60000000000 */
[----:B------:R-:W-:Y:S05]  /*2af0*/  BRA.DIV UR12, `(.L_x_13317) ;  /* 0x000000220cd07947 */ /* 0x000fea000b800000 */
[----:B---3--:R3:W0:Y:S02]  /*2b00*/  SHFL.IDX PT, R35, R50, R12, R19 ;  /* 0x0000000c32237389 */ /* 0x00862400000e0013 */
.L_x_13401:
[----:B0-----:R-:W-:-:S07]  /*2b10*/  IMAD R34, R47, R35, R34 ;  /* 0x000000232f227224 */ /* 0x001fce00078e0222 */
.L_x_13316:
[C---:B------:R-:W-:Y:S02]  /*2b20*/  IMAD R33, R29.reuse, UR6, R30 ;  /* 0x000000061d217c24 */ /* 0x040fe4000f8e021e */
[----:B------:R-:W-:Y:S02]  /*2b30*/  VIADD R29, R29, UR8 ;  /* 0x000000081d1d7c36 */ /* 0x000fe40008000000 */
[----:B------:R-:W-:-:S03]  /*2b40*/  IMAD R33, R33, 0x4, R28 ;  /* 0x0000000421217824 */ /* 0x000fc600078e021c */
[----:B------:R-:W-:Y:S02]  /*2b50*/  ISETP.GE.AND P0, PT, R29, UR29, PT ;  /* 0x0000001d1d007c0c */ /* 0x000fe4000bf06270 */
[----:B------:R0:W-:Y:S11]  /*2b60*/  STS [R33], R34 ;  /* 0x0000002221007388 */ /* 0x0001f60000000800 */
[----:B0-----:R-:W-:Y:S05]  /*2b70*/  @!P0 BRA `(.L_x_13318) ;  /* 0xfffffffc002c8947 */ /* 0x001fea000383ffff */
.L_x_13301:
[----:B------:R-:W-:Y:S05]  /*2b80*/  BSYNC B0 ;  /* 0x0000000000007941 */ /* 0x000fea0003800000 */
.L_x_13300:
[----:B------:R-:W-:Y:S05]  /*2b90*/  @!P6 BRA `(.L_x_13319) ;  /* 0xfffffff40084e947 */ /* 0x000fea000383ffff */
[----:B------:R-:W-:Y:S05]  /*2ba0*/  BRA `(.L_x_13260) ;  /* 0x0000000c00007947 */ /* 0x000fea0003800000 */
.L_x_13291:
[----:B01----:R-:W-:-:S07]  /*2bb0*/  HFMA2 R31, -RZ, RZ, 0, 0 ;  /* 0x00000000ff1f7431 */ /* 0x003fce00000001ff */
.L_x_13347:
        /* <DEDUP_REMOVED lines=18> */
.L_x_13320:
        /* <DEDUP_REMOVED lines=8> */
.L_x_13321:
        /* <DEDUP_REMOVED lines=8> */
.L_x_13322:
        /* <DEDUP_REMOVED lines=8> */
.L_x_13323:
        /* <DEDUP_REMOVED lines=9> */
.L_x_13324:
        /* <DEDUP_REMOVED lines=9> */
.L_x_13325:
        /* <DEDUP_REMOVED lines=9> */
.L_x_13326:
        /* <DEDUP_REMOVED lines=9> */
.L_x_13327:
        /* <DEDUP_REMOVED lines=27> */
.L_x_13346:
[----:B------:R-:W-:Y:S02]  /*3250*/  IMAD R28, R33, 0x24, R32 ;  /* 0x00000024211c7824 */ /* 0x000fe400078e0220 */
[----:B------:R-:W-:-:S03]  /*3260*/  IMAD.MOV.U32 R34, RZ, RZ, RZ ;  /* 0x000000ffff227224 */ /* 0x000fc600078e00ff */
[----:B01----:R0:W1:Y:S01]  /*3270*/  LDS R50, [R28] ;  /* 0x000000001c327984 */ /* 0x0030620000000800 */
[----:B------:R-:W-:Y:S05]  /*3280*/  @!P4 BRA `(.L_x_13329) ;  /* 0x000000000010c947 */ /* 0x000fea0003800000 */
[----:B------:R-:W-:-:S03]  /*3290*/  UMOV UR12, 0xffffffff ;  /* 0xffffffff000c7882 */ /* 0x000fc60000000000 */
[----:B------:R-:W-:Y:S05]  /*32a0*/  BRA.DIV UR12, `(.L_x_13330) ;  /* 0x0000001e0c047947 */ /* 0x000fea000b800000 */
[----:B-1----:R1:W3:Y:S02]  /*32b0*/  SHFL.IDX PT, R29, R50, R38, R19 ;  /* 0x00000026321d7389 */ /* 0x0022e400000e0013 */
.L_x_13403:
[----:B---3--:R-:W-:-:S07]  /*32c0*/  IMAD R34, R40, R29, RZ ;  /* 0x0000001d28227224 */ /* 0x008fce00078e02ff */
.L_x_13329:
[----:B------:R-:W-:Y:S05]  /*32d0*/  @!P3 BRA `(.L_x_13331) ;  /* 0x000000000010b947 */ /* 0x000fea0003800000 */
[----:B------:R-:W-:-:S03]  /*32e0*/  UMOV UR12, 0xffffffff ;  /* 0xffffffff000c7882 */ /* 0x000fc60000000000 */
[----:B------:R-:W-:Y:S05]  /*32f0*/  BRA.DIV UR12, `(.L_x_13332) ;  /* 0x0000001e0c0c7947 */ /* 0x000fea000b800000 */
[----:B-1----:R1:W3:Y:S02]  /*3300*/  SHFL.IDX PT, R35, R50, R6, R19 ;  /* 0x0000000632237389 */ /* 0x0022e400000e0013 */
.L_x_13406:
[----:B---34-:R-:W-:-:S07]  /*3310*/  IMAD R34, R41, R35, R34 ;  /* 0x0000002329227224 */ /* 0x018fce00078e0222 */
.L_x_13331:
[----:B------:R-:W-:Y:S05]  /*3320*/  @!P2 BRA `(.L_x_13333) ;  /* 0x000000000010a947 */ /* 0x000fea0003800000 */
[----:B------:R-:W-:-:S03]  /*3330*/  UMOV UR12, 0xffffffff ;  /* 0xffffffff000c7882 */ /* 0x000fc60000000000 */
[----:B------:R-:W-:Y:S05]  /*3340*/  BRA.DIV UR12, `(.L_x_13334) ;  /* 0x0000001e0c187947 */ /* 0x000fea000b800000 */
[----:B-1----:R1:W3:Y:S02]  /*3350*/  SHFL.IDX PT, R35, R50, R7, R19 ;  /* 0x0000000732237389 */ /* 0x0022e400000e0013 */
.L_x_13409:
[----:B---3--:R-:W-:-:S07]  /*3360*/  IMAD R34, R42, R35, R34 ;  /* 0x000000232a227224 */ /* 0x008fce00078e0222 */
.L_x_13333:
[----:B------:R-:W-:Y:S05]  /*3370*/  @!P1 BRA `(.L_x_13335) ;  /* 0x0000000000109947 */ /* 0x000fea0003800000 */
[----:B------:R-:W-:-:S03]  /*3380*/  UMOV UR12, 0xffffffff ;  /* 0xffffffff000c7882 */ /* 0x000fc60000000000 */
[----:B------:R-:W-:Y:S05]  /*3390*/  BRA.DIV UR12, `(.L_x_13336) ;  /* 0x0000001e0c247947 */ /* 0x000fea000b800000 */
[----:B-1----:R1:W3:Y:S02]  /*33a0*/  SHFL.IDX PT, R35, R50, R8, R19 ;  /* 0x0000000832237389 */ /* 0x0022e400000e0013 */
.L_x_13412:
[----:B---3--:R-:W-:-:S07]  /*33b0*/  IMAD R34, R43, R35, R34 ;  /* 0x000000232b227224 */ /* 0x008fce00078e0222 */
.L_x_13335:
[----:B0-----:R-:W0:Y:S02]  /*33c0*/  LDC R28, c[0x0][0x3ac] ;  /* 0x0000eb00ff1c7b82 */ /* 0x001e240000000800 */
[----:B0-----:R-:W-:-:S13]  /*33d0*/  ISETP.GE.AND P0, PT, R28, 0x5, PT ;  /* 0x000000051c00780c */ /* 0x001fda0003f06270 */
[----:B------:R-:W-:Y:S05]  /*33e0*/  @!P0 BRA `(.L_x_13337) ;  /* 0x0000000000108947 */ /* 0x000fea0003800000 */
[----:B------:R-:W-:-:S03]  /*33f0*/  UMOV UR12, 0xffffffff ;  /* 0xffffffff000c7882 */ /* 0x000fc60000000000 */
[----:B------:R-:W-:Y:S05]  /*3400*/  BRA.DIV UR12, `(.L_x_13338) ;  /* 0x0000001e0c287947 */ /* 0x000fea000b800000 */
[----:B-1----:R0:W1:Y:S02]  /*3410*/  SHFL.IDX PT, R35, R50, R9, R19 ;  /* 0x0000000932237389 */ /* 0x00206400000e0013 */
.L_x_13415:
[----:B-1----:R-:W-:-:S07]  /*3420*/  IMAD R34, R44, R35, R34 ;  /* 0x000000232c227224 */ /* 0x002fce00078e0222 */
.L_x_13337:
[----:B------:R-:W-:-:S13]  /*3430*/  ISETP.GE.AND P0, PT, R28, 0x6, PT ;  /* 0x000000061c00780c */ /* 0x000fda0003f06270 */
[----:B------:R-:W-:Y:S05]  /*3440*/  @!P0 BRA `(.L_x_13339) ;  /* 0x0000000000108947 */ /* 0x000fea0003800000 */
[----:B------:R-:W-:-:S03]  /*3450*/  UMOV UR12, 0xffffffff ;  /* 0xffffffff000c7882 */ /* 0x000fc60000000000 */
[----:B------:R-:W-:Y:S05]  /*3460*/  BRA.DIV UR12, `(.L_x_13340) ;  /* 0x0000001e0c307947 */ /* 0x000fea000b800000 */
[----:B-1----:R1:W3:Y:S02]  /*3470*/  SHFL.IDX PT, R35, R50, R10, R19 ;  /* 0x0000000a32237389 */ /* 0x0022e400000e0013 */
.L_x_13418:
[----:B---3--:R-:W-:-:S07]  /*3480*/  IMAD R34, R45, R35, R34 ;  /* 0x000000232d227224 */ /* 0x008fce00078e0222 */
.L_x_13339:
[----:B------:R-:W-:-:S13]  /*3490*/  ISETP.GE.AND P0, PT, R28, 0x7, PT ;  /* 0x000000071c00780c */ /* 0x000fda0003f06270 */
[----:B------:R-:W-:Y:S05]  /*34a0*/  @!P0 BRA `(.L_x_13341) ;  /* 0x0000000000108947 */ /* 0x000fea0003800000 */
[----:B------:R-:W-:-:S03]  /*34b0*/  UMOV UR12, 0xffffffff ;  /* 0xffffffff000c7882 */ /* 0x000fc60000000000 */
[----:B------:R-:W-:Y:S05]  /*34c0*/  BRA.DIV UR12, `(.L_x_13342) ;  /* 0x0000001e0c387947 */ /* 0x000fea000b800000 */
[----:B-1----:R1:W3:Y:S02]  /*34d0*/  SHFL.IDX PT, R35, R50, R11, R19 ;  /* 0x0000000b32237389 */ /* 0x0022e400000e0013 */
.L_x_13421:
[----:B---3--:R-:W-:-:S07]  /*34e0*/  IMAD R34, R46, R35, R34 ;  /* 0x000000232e227224 */ /* 0x008fce00078e0222 */
.L_x_13341:
[----:B------:R-:W-:-:S13]  /*34f0*/  ISETP.GE.AND P0, PT, R28, 0x8, PT ;  /* 0x000000081c00780c */ /* 0x000fda0003f06270 */
[----:B------:R-:W-:Y:S05]  /*3500*/  @!P0 BRA `(.L_x_13343) ;  /* 0x0000000000108947 */ /* 0x000fea0003800000 */
[----:B------:R-:W-:-:S03]  /*3510*/  UMOV UR12, 0xffffffff ;  /* 0xffffffff000c7882 */ /* 0x000fc60000000000 */
[----:B------:R-:W-:Y:S05]  /*3520*/  BRA.DIV UR12, `(.L_x_13344) ;  /* 0x0000001e0c407947 */ /* 0x000fea000b800000 */
[----:B-1----:R1:W3:Y:S02]  /*3530*/  SHFL.IDX PT, R35, R50, R12, R19 ;  /* 0x0000000c32237389 */ /* 0x0022e400000e0013 */
.L_x_13424:
[----:B---3--:R-:W-:-:S07]  /*3540*/  IMAD R34, R47, R35, R34 ;  /* 0x000000232f227224 */ /* 0x008fce00078e0222 */
.L_x_13343:
[----:B------:R-:W-:-:S07]  /*3550*/  IMAD.U32 R28, RZ, RZ, UR20 ;  /* 0x00000014ff1c7e24 */ /* 0x000fce000f8e00ff */
.L_x_13345:
        /* <DEDUP_REMOVED lines=36> */
.L_x_13328:
[----:B------:R-:W-:Y:S05]  /*37a0*/  @!P5 BRA `(.L_x_13347) ;  /* 0xfffffff40004d947 */ /* 0x000fea000383ffff */
.L_x_13260:
        /* <DEDUP_REMOVED lines=118> */
.L_x_13351:
[----:B------:R-:W-:Y:S05]  /*3f10*/  BSYNC.RECONVERGENT B1 ;  /* 0x0000000000017941 */ /* 0x000fea0003800200 */
.L_x_13350:
        /* <DEDUP_REMOVED lines=13> */
.L_x_13352:
        /* <DEDUP_REMOVED lines=104> */
.L_x_13349:
[----:B------:R-:W-:Y:S05]  /*4670*/  BSYNC.RECONVERGENT B0 ;  /* 0x0000000000007941 */ /* 0x000fea0003800200 */
.L_x_13348:
[----:B------:R-:W-:-:S04]  /*4680*/  UIADD3 UR11, UPT, UPT, UR25, UR11, URZ ;  /* 0x0000000b190b7290 */ /* 0x000fc8000fffe0ff */
[----:B------:R-:W-:-:S09]  /*4690*/  UISETP.GE.U32.AND UP0, UPT, UR11, UR26, UPT ;  /* 0x0000001a0b00728c */ /* 0x000fd2000bf06070 */
[----:B------:R-:W-:Y:S05]  /*46a0*/  BRA.U !UP0, `(.L_x_13353) ;  /* 0xffffffc908647547 */ /* 0x000fea000b83ffff */
[----:B------:R-:W-:Y:S05]  /*46b0*/  EXIT ;  /* 0x000000000000794d */ /* 0x000fea0003800000 */
.L_x_13274:
[----:B------:R-:W-:Y:S01]  /*46c0*/  BSSY B2, `(.L_x_13354) ;  /* 0x0000006000027945 */ /* 0x000fe20003800000 */
[----:B------:R-:W-:Y:S02]  /*46d0*/  IMAD.MOV.U32 R48, RZ, RZ, R38 ;  /* 0x000000ffff307224 */ /* 0x000fe400078e0026 */
[----:B------:R-:W-:-:S07]  /*46e0*/  IMAD.MOV.U32 R35, RZ, RZ, -0x1 ;  /* 0xffffffffff237424 */ /* 0x000fce00078e00ff */
[----:B01234-:R-:W-:Y:S05]  /*46f0*/  WARPSYNC.COLLECTIVE R35, `(.L_x_13355) ;  /* 0x0000000023087348 */ /* 0x01ffea0003c00000 */
[----:B---3--:R3:W0:Y:S02]  /*4700*/  SHFL.IDX P0, R35, R50, R48, R19 ;  /* 0x0000003032237389 */ /* 0x0086240000000013 */
[----:B01234-:R-:W-:Y:S05]  /*4710*/  ENDCOLLECTIVE ;  /* 0x000000000000791b */ /* 0x01ffea0003800000 */
.L_x_13355:
[----:B------:R-:W-:Y:S05]  /*4720*/  BSYNC B2 ;  /* 0x0000000000027941 */ /* 0x000fea0003800000 */
.L_x_13354:
[----:B------:R-:W-:Y:S05]  /*4730*/  BRA `(.L_x_13356) ;  /* 0xffffffd400bc7947 */ /* 0x000fea000383ffff */
.L_x_13276:
[----:B------:R-:W-:Y:S01]  /*4740*/  BSSY B2, `(.L_x_13357) ;  /* 0x0000006000027945 */ /* 0x000fe20003800000 */
[----:B------:R-:W-:Y:S01]  /*4750*/  MOV R48, R6 ;  /* 0x0000000600307202 */ /* 0x000fe20000000f00 */
[----:B------:R-:W-:-:S07]  /*4760*/  IMAD.MOV.U32 R35, RZ, RZ, -0x1 ;  /* 0xffffffffff237424 */ /* 0x000fce00078e00ff */
[----:B01234-:R-:W-:Y:S05]  /*4770*/  WARPSYNC.COLLECTIVE R35, `(.L_x_13358) ;  /* 0x0000000023087348 */ /* 0x01ffea0003c00000 */
[----:B---3--:R3:W0:Y:S02]  /*4780*/  SHFL.IDX P0, R35, R50, R48, R19 ;  /* 0x0000003032237389 */ /* 0x0086240000000013 */
[----:B01234-:R-:W-:Y:S05]  /*4790*/  ENDCOLLECTIVE ;  /* 0x000000000000791b */ /* 0x01ffea0003800000 */
.L_x_13358:
[----:B------:R-:W-:Y:S05]  /*47a0*/  BSYNC B2 ;  /* 0x0000000000027941 */ /* 0x000fea0003800000 */
.L_x_13357:
[----:B------:R-:W-:Y:S05]  /*47b0*/  BRA `(.L_x_13359) ;  /* 0xffffffd400b07947 */ /* 0x000fea000383ffff */
.L_x_13278:
[----:B------:R-:W-:Y:S01]  /*47c0*/  BSSY B2, `(.L_x_13360) ;  /* 0x0000006000027945 */ /* 0x000fe20003800000 */
[----:B------:R-:W-:Y:S01]  /*47d0*/  IMAD.MOV.U32 R48, RZ, RZ, R7 ;  /* 0x000000ffff307224 */ /* 0x000fe200078e0007 */
[----:B------:R-:W-:-:S07]  /*47e0*/  MOV R35, 0xffffffff ;  /* 0xffffffff00237802 */ /* 0x000fce0000000f00 */
[----:B01234-:R-:W-:Y:S05]  /*47f0*/  WARPSYNC.COLLECTIVE R35, `(.L_x_13361) ;  /* 0x0000000023087348 */ /* 0x01ffea0003c00000 */
[----:B---3--:R3:W0:Y:S02]  /*4800*/  SHFL.IDX P0, R35, R50, R48, R19 ;  /* 0x0000003032237389 */ /* 0x0086240000000013 */
[----:B01234-:R-:W-:Y:S05]  /*4810*/  ENDCOLLECTIVE ;  /* 0x000000000000791b */ /* 0x01ffea0003800000 */
.L_x_13361:
[----:B------:R-:W-:Y:S05]  /*4820*/  BSYNC B2 ;  /* 0x0000000000027941 */ /* 0x000fea0003800000 */
.L_x_13360:
[----:B------:R-:W-:Y:S05]  /*4830*/  BRA `(.L_x_13362) ;  /* 0xffffffd400a47947 */ /* 0x000fea000383ffff */
.L_x_13280:
[----:B------:R-:W-:Y:S01]  /*4840*/  BSSY B2, `(.L_x_13363) ;  /* 0x0000006000027945 */ /* 0x000fe20003800000 */
[----:B------:R-:W-:Y:S02]  /*4850*/  IMAD.MOV.U32 R48, RZ, RZ, R8 ;  /* 0x000000ffff307224 */ /* 0x000fe400078e0008 */
[----:B------:R-:W-:-:S07]  /*4860*/  IMAD.MOV.U32 R35, RZ, RZ, -0x1 ;  /* 0xffffffffff237424 */ /* 0x000fce00078e00ff */
[----:B01234-:R-:W-:Y:S05]  /*4870*/  WARPSYNC.COLLECTIVE R35, `(.L_x_13364) ;  /* 0x0000000023087348 */ /* 0x01ffea0003c00000 */
[----:B---3--:R3:W0:Y:S02]  /*4880*/  SHFL.IDX P0, R35, R50, R48, R19 ;  /* 0x0000003032237389 */ /* 0x0086240000000013 */
[----:B01234-:R-:W-:Y:S05]  /*4890*/  ENDCOLLECTIVE ;  /* 0x000000000000791b */ /* 0x01ffea0003800000 */
.L_x_13364:
[----:B------:R-:W-:Y:S05]  /*48a0*/  BSYNC B2 ;  /* 0x0000000000027941 */ /* 0x000fea0003800000 */
.L_x_13363:
[----:B------:R-:W-:Y:S05]  /*48b0*/  BRA `(.L_x_13365) ;  /* 0xffffffd400987947 */ /* 0x000fea000383ffff */
.L_x_13282:
[----:B------:R-:W-:Y:S01]  /*48c0*/  BSSY B2, `(.L_x_13366) ;  /* 0x0000006000027945 */ /* 0x000fe20003800000 */
[----:B------:R-:W-:Y:S01]  /*48d0*/  MOV R48, R9 ;  /* 0x0000000900307202 */ /* 0x000fe20000000f00 */
[----:B------:R-:W-:-:S07]  /*48e0*/  IMAD.MOV.U32 R35, RZ, RZ, -0x1 ;  /* 0xffffffffff237424 */ /* 0x000fce00078e00ff */
[----:B01234-:R-:W-:Y:S05]  /*48f0*/  WARPSYNC.COLLECTIVE R35, `(.L_x_13367) ;  /* 0x0000000023087348 */ /* 0x01ffea0003c00000 */
[----:B---3--:R3:W0:Y:S02]  /*4900*/  SHFL.IDX P0, R35, R50, R48, R19 ;  /* 0x0000003032237389 */ /* 0x0086240000000013 */
[----:B01234-:R-:W-:Y:S05]  /*4910*/  ENDCOLLECTIVE ;  /* 0x000000000000791b */ /* 0x01ffea0003800000 */
.L_x_13367:
[----:B------:R-:W-:Y:S05]  /*4920*/  BSYNC B2 ;  /* 0x0000000000027941 */ /* 0x000fea0003800000 */
.L_x_13366:
[----:B------:R-:W-:Y:S05]  /*4930*/  BRA `(.L_x_13368) ;  /* 0xffffffd4008c7947 */ /* 0x000fea000383ffff */
.L_x_13284:
[----:B------:R-:W-:Y:S01]  /*4940*/  BSSY B2, `(.L_x_13369) ;  /* 0x0000006000027945 */ /* 0x000fe20003800000 */
[----:B------:R-:W-:Y:S01]  /*4950*/  IMAD.MOV.U32 R48, RZ, RZ, R10 ;  /* 0x000000ffff307224 */ /* 0x000fe200078e000a */
[----:B------:R-:W-:-:S07]  /*4960*/  MOV R35, 0xffffffff ;  /* 0xffffffff00237802 */ /* 0x000fce0000000f00 */
[----:B-1234-:R-:W-:Y:S05]  /*4970*/  WARPSYNC.COLLECTIVE R35, `(.L_x_13370) ;  /* 0x0000000023087348 */ /* 0x01efea0003c00000 */
[----:B---3--:R0:W3:Y:S02]  /*4980*/  SHFL.IDX P0, R35, R50, R48, R19 ;  /* 0x0000003032237389 */ /* 0x0080e40000000013 */
[----:B01234-:R-:W-:Y:S05]  /*4990*/  ENDCOLLECTIVE ;  /* 0x000000000000791b */ /* 0x01ffea0003800000 */
.L_x_13370:
[----:B------:R-:W-:Y:S05]  /*49a0*/  BSYNC B2 ;  /* 0x0000000000027941 */ /* 0x000fea0003800000 */
.L_x_13369:
[----:B------:R-:W-:Y:S05]  /*49b0*/  BRA `(.L_x_13371) ;  /* 0xffffffd400887947 */ /* 0x000fea000383ffff */
.L_x_13286:
[----:B------:R-:W-:Y:S01]  /*49c0*/  BSSY B2, `(.L_x_13372) ;  /* 0x0000006000027945 */ /* 0x000fe20003800000 */
[----:B------:R-:W-:Y:S02]  /*49d0*/  IMAD.MOV.U32 R48, RZ, RZ, R11 ;  /* 0x000000ffff307224 */ /* 0x000fe400078e000b */
[----:B------:R-:W-:-:S07]  /*49e0*/  IMAD.MOV.U32 R35, RZ, RZ, -0x1 ;  /* 0xffffffffff237424 */ /* 0x000fce00078e00ff */
[----:B01234-:R-:W-:Y:S05]  /*49f0*/  WARPSYNC.COLLECTIVE R35, `(.L_x_13373) ;  /* 0x0000000023087348 */ /* 0x01ffea0003c00000 */
[----:B---3--:R3:W0:Y:S02]  /*4a00*/  SHFL.IDX P0, R35, R50, R48, R19 ;  /* 0x0000003032237389 */ /* 0x0086240000000013 */
[----:B01234-:R-:W-:Y:S05]  /*4a10*/  ENDCOLLECTIVE ;  /* 0x000000000000791b */ /* 0x01ffea0003800000 */
.L_x_13373:
[----:B------:R-:W-:Y:S05]  /*4a20*/  BSYNC B2 ;  /* 0x0000000000027941 */ /* 0x000fea0003800000 */
.L_x_13372:
[----:B------:R-:W-:Y:S05]  /*4a30*/  BRA `(.L_x_13374) ;  /* 0xffffffd400807947 */ /* 0x000fea000383ffff */
.L_x_13288:
[----:B------:R-:W-:Y:S01]  /*4a40*/  BSSY B2, `(.L_x_13375) ;  /* 0x0000006000027945 */ /* 0x000fe20003800000 */
[----:B------:R-:W-:Y:S01]  /*4a50*/  MOV R48, R12 ;  /* 0x0000000c00307202 */ /* 0x000fe20000000f00 */
[----:B------:R-:W-:-:S07]  /*4a60*/  IMAD.MOV.U32 R35, RZ, RZ, -0x1 ;  /* 0xffffffffff237424 */ /* 0x000fce00078e00ff */
[----:B01234-:R-:W-:Y:S05]  /*4a70*/  WARPSYNC.COLLECTIVE R35, `(.L_x_13376) ;  /* 0x0000000023087348 */ /* 0x01ffea0003c00000 */
[----:B---3--:R3:W0:Y:S02]  /*4a80*/  SHFL.IDX P0, R35, R50, R48, R19 ;  /* 0x0000003032237389 */ /* 0x0086240000000013 */
[----:B01234-:R-:W-:Y:S05]  /*4a90*/  ENDCOLLECTIVE ;  /* 0x000000000000791b */ /* 0x01ffea0003800000 */
.L_x_13376:
[----:B------:R-:W-:Y:S05]  /*4aa0*/  BSYNC B2 ;  /* 0x0000000000027941 */ /* 0x000fea0003800000 */
.L_x_13375:
[----:B------:R-:W-:Y:S05]  /*4ab0*/  BRA `(.L_x_13377) ;  /* 0xffffffd400787947 */ /* 0x000fea000383ffff */
.L_x_13303:
[----:B------:R-:W-:Y:S01]  /*4ac0*/  BSSY B1, `(.L_x_13378) ;  /* 0x0000006000017945 */ /* 0x000fe20003800000 */
[----:B------:R-:W-:Y:S01]  /*4ad0*/  IMAD.MOV.U32 R48, RZ, RZ, R38 ;  /* 0x000000ffff307224 */ /* 0x000fe200078e0026 */
[----:B------:R-:W-:-:S07]  /*4ae0*/  MOV R35, 0xffffffff ;  /* 0xffffffff00237802 */ /* 0x000fce0000000f00 */
[----:B01234-:R-:W-:Y:S05]  /*4af0*/  WARPSYNC.COLLECTIVE R35, `(.L_x_13379) ;  /* 0x0000000023087348 */ /* 0x01ffea0003c00000 */
[----:B---3--:R3:W0:Y:S02]  /*4b00*/  SHFL.IDX P0, R35, R50, R48, R19 ;  /* 0x0000003032237389 */ /* 0x0086240000000013 */
[----:B01234-:R-:W-:Y:S05]  /*4b10*/  ENDCOLLECTIVE ;  /* 0x000000000000791b */ /* 0x01ffea0003800000 */
.L_x_13379:
[----:B------:R-:W-:Y:S05]  /*4b20*/  BSYNC B1 ;  /* 0x0000000000017941 */ /* 0x000fea0003800000 */
.L_x_13378:
[----:B------:R-:W-:Y:S05]  /*4b30*/  BRA `(.L_x_13380) ;  /* 0xffffffdc00587947 */ /* 0x000fea000383ffff */
.L_x_13305:
[----:B------:R-:W-:Y:S01]  /*4b40*/  BSSY B1, `(.L_x_13381) ;  /* 0x0000006000017945 */ /* 0x000fe20003800000 */
[----:B------:R-:W-:Y:S02]  /*4b50*/  IMAD.MOV.U32 R48, RZ, RZ, R6 ;  /* 0x000000ffff307224 */ /* 0x000fe400078e0006 */
[----:B------:R-:W-:-:S07]  /*4b60*/  IMAD.MOV.U32 R35, RZ, RZ, -0x1 ;  /* 0xffffffffff237424 */ /* 0x000fce00078e00ff */
[----:B01234-:R-:W-:Y:S05]  /*4b70*/  WARPSYNC.COLLECTIVE R35, `(.L_x_13382) ;  /* 0x0000000023087348 */ /* 0x01ffea0003c00000 */
[----:B---3--:R3:W0:Y:S02]  /*4b80*/  SHFL.IDX P0, R35, R50, R48, R19 ;  /* 0x0000003032237389 */ /* 0x0086240000000013 */
[----:B01234-:R-:W-:Y:S05]  /*4b90*/  ENDCOLLECTIVE ;  /* 0x000000000000791b */ /* 0x01ffea0003800000 */
.L_x_13382:
[----:B------:R-:W-:Y:S05]  /*4ba0*/  BSYNC B1 ;  /* 0x0000000000017941 */ /* 0x000fea0003800000 */
.L_x_13381:
[----:B------:R-:W-:Y:S05]  /*4bb0*/  BRA `(.L_x_13383) ;  /* 0xffffffdc004c7947 */ /* 0x000fea000383ffff */
.L_x_13307:
[----:B------:R-:W-:Y:S01]  /*4bc0*/  BSSY B1, `(.L_x_13384) ;  /* 0x0000006000017945 */ /* 0x000fe20003800000 */
[----:B------:R-:W-:Y:S01]  /*4bd0*/  MOV R48, R7 ;  /* 0x0000000700307202 */ /* 0x000fe20000000f00 */
[----:B------:R-:W-:-:S07]  /*4be0*/  IMAD.MOV.U32 R35, RZ, RZ, -0x1 ;  /* 0xffffffffff237424 */ /* 0x000fce00078e00ff */
[----:B01234-:R-:W-:Y:S05]  /*4bf0*/  WARPSYNC.COLLECTIVE R35, `(.L_x_13385) ;  /* 0x0000000023087348 */ /* 0x01ffea0003c00000 */
[----:B---3--:R3:W0:Y:S02]  /*4c00*/  SHFL.IDX P0, R35, R50, R48, R19 ;  /* 0x0000003032237389 */ /* 0x0086240000000013 */
[----:B01234-:R-:W-:Y:S05]  /*4c10*/  ENDCOLLECTIVE ;  /* 0x000000000000791b */ /* 0x01ffea0003800000 */
.L_x_13385:
[----:B------:R-:W-:Y:S05]  /*4c20*/  BSYNC B1 ;  /* 0x0000000000017941 */ /* 0x000fea0003800000 */
.L_x_13384:
[----:B------:R-:W-:Y:S05]  /*4c30*/  BRA `(.L_x_13386) ;  /* 0xffffffdc00407947 */ /* 0x000fea000383ffff */
.L_x_13309:
[----:B------:R-:W-:Y:S01]  /*4c40*/  BSSY B1, `(.L_x_13387) ;  /* 0x0000006000017945 */ /* 0x000fe20003800000 */
[----:B------:R-:W-:Y:S01]  /*4c50*/  IMAD.MOV.U32 R48, RZ, RZ, R8 ;  /* 0x000000ffff307224 */ /* 0x000fe200078e0008 */
[----:B------:R-:W-:-:S07]  /*4c60*/  MOV R35, 0xffffffff ;  /* 0xffffffff00237802 */ /* 0x000fce0000000f00 */
[----:B01234-:R-:W-:Y:S05]  /*4c70*/  WARPSYNC.COLLECTIVE R35, `(.L_x_13388) ;  /* 0x0000000023087348 */ /* 0x01ffea0003c00000 */
[----:B---3--:R3:W0:Y:S02]  /*4c80*/  SHFL.IDX P0, R35, R50, R48, R19 ;  /* 0x0000003032237389 */ /* 0x0086240000000013 */
[----:B01234-:R-:W-:Y:S05]  /*4c90*/  ENDCOLLECTIVE ;  /* 0x000000000000791b */ /* 0x01ffea0003800000 */
.L_x_13388:
[----:B------:R-:W-:Y:S05]  /*4ca0*/  BSYNC B1 ;  /* 0x0000000000017941 */ /* 0x000fea0003800000 */
.L_x_13387:
[----:B------:R-:W-:Y:S05]  /*4cb0*/  BRA `(.L_x_13389) ;  /* 0xffffffdc00347947 */ /* 0x000fea000383ffff */
.L_x_13311:
[----:B------:R-:W-:Y:S01]  /*4cc0*/  BSSY B1, `(.L_x_13390) ;  /* 0x0000006000017945 */ /* 0x000fe20003800000 */
[----:B------:R-:W-:Y:S02]  /*4cd0*/  IMAD.MOV.U32 R48, RZ, RZ, R9 ;  /* 0x000000ffff307224 */ /* 0x000fe400078e0009 */
[----:B------:R-:W-:-:S07]  /*4ce0*/  IMAD.MOV.U32 R35, RZ, RZ, -0x1 ;  /* 0xffffffffff237424 */ /* 0x000fce00078e00ff */
[----:B01234-:R-:W-:Y:S05]  /*4cf0*/  WARPSYNC.COLLECTIVE R35, `(.L_x_13391) ;  /* 0x0000000023087348 */ /* 0x01ffea0003c00000 */
[----:B---3--:R3:W0:Y:S02]  /*4d00*/  SHFL.IDX P0, R35, R50, R48, R19 ;  /* 0x0000003032237389 */ /* 0x0086240000000013 */
[----:B01234-:R-:W-:Y:S05]  /*4d10*/  ENDCOLLECTIVE ;  /* 0x000000000000791b */ /* 0x01ffea0003800000 */
.L_x_13391:
[----:B------:R-:W-:Y:S05]  /*4d20*/  BSYNC B1 ;  /* 0x0000000000017941 */ /* 0x000fea0003800000 */
.L_x_13390:
[----:B------:R-:W-:Y:S05]  /*4d30*/  BRA `(.L_x_13392) ;  /* 0xffffffdc00287947 */ /* 0x000fea000383ffff */
.L_x_13313:
[----:B------:R-:W-:Y:S01]  /*4d40*/  BSSY B1, `(.L_x_13393) ;  /* 0x0000006000017945 */ /* 0x000fe20003800000 */
[----:B------:R-:W-:Y:S01]  /*4d50*/  MOV R48, R10 ;  /* 0x0000000a00307202 */ /* 0x000fe20000000f00 */
[----:B------:R-:W-:-:S07]  /*4d60*/  IMAD.MOV.U32 R35, RZ, RZ, -0x1 ;  /* 0xffffffffff237424 */ /* 0x000fce00078e00ff */
[----:B-1234-:R-:W-:Y:S05]  /*4d70*/  WARPSYNC.COLLECTIVE R35, `(.L_x_13394) ;  /* 0x0000000023087348 */ /* 0x01efea0003c00000 */
[----:B---3--:R0:W3:Y:S02]  /*4d80*/  SHFL.IDX P0, R35, R50, R48, R19 ;  /* 0x0000003032237389 */ /* 0x0080e40000000013 */
[----:B01234-:R-:W-:Y:S05]  /*4d90*/  ENDCOLLECTIVE ;  /* 0x000000000000791b */ /* 0x01ffea0003800000 */
.L_x_13394:
[----:B------:R-:W-:Y:S05]  /*4da0*/  BSYNC B1 ;  /* 0x0000000000017941 */ /* 0x000fea0003800000 */
.L_x_13393:
[----:B------:R-:W-:Y:S05]  /*4db0*/  BRA `(.L_x_13395) ;  /* 0xffffffdc00247947 */ /* 0x000fea000383ffff */
.L_x_13315:
[----:B------:R-:W-:Y:S01]  /*4dc0*/  BSSY B1, `(.L_x_13396) ;  /* 0x0000006000017945 */ /* 0x000fe20003800000 */
[----:B------:R-:W-:Y:S01]  /*4dd0*/  IMAD.MOV.U32 R48, RZ, RZ, R11 ;  /* 0x000000ffff307224 */ /* 0x000fe200078e000b */
[----:B------:R-:W-:-:S07]  /*4de0*/  MOV R35, 0xffffffff ;  /* 0xffffffff00237802 */ /* 0x000fce0000000f00 */
[----:B01234-:R-:W-:Y:S05]  /*4df0*/  WARPSYNC.COLLECTIVE R35, `(.L_x_13397) ;  /* 0x0000000023087348 */ /* 0x01ffea0003c00000 */
[----:B---3--:R3:W0:Y:S02]  /*4e00*/  SHFL.IDX P0, R35, R50, R48, R19 ;  /* 0x0000003032237389 */ /* 0x0086240000000013 */
[----:B01234-:R-:W-:Y:S05]  /*4e10*/  ENDCOLLECTIVE ;  /* 0x000000000000791b */ /* 0x01ffea0003800000 */
.L_x_13397:
[----:B------:R-:W-:Y:S05]  /*4e20*/  BSYNC B1 ;  /* 0x0000000000017941 */ /* 0x000fea0003800000 */
.L_x_13396:
[----:B------:R-:W-:Y:S05]  /*4e30*/  BRA `(.L_x_13398) ;  /* 0xffffffdc001c7947 */ /* 0x000fea000383ffff */
.L_x_13317:
[----:B------:R-:W-:Y:S01]  /*4e40*/  BSSY B1, `(.L_x_13399) ;  /* 0x0000006000017945 */ /* 0x000fe20003800000 */
[----:B------:R-:W-:Y:S02]  /*4e50*/  IMAD.MOV.U32 R48, RZ, RZ, R12 ;  /* 0x000000ffff307224 */ /* 0x000fe400078e000c */
[----:B------:R-:W-:-:S07]  /*4e60*/  IMAD.MOV.U32 R35, RZ, RZ, -0x1 ;  /* 0xffffffffff237424 */ /* 0x000fce00078e00ff */
[----:B01234-:R-:W-:Y:S05]  /*4e70*/  WARPSYNC.COLLECTIVE R35, `(.L_x_13400) ;  /* 0x0000000023087348 */ /* 0x01ffea0003c00000 */
[----:B---3--:R3:W0:Y:S02]  /*4e80*/  SHFL.IDX P0, R35, R50, R48, R19 ;  /* 0x0000003032237389 */ /* 0x0086240000000013 */
[----:B01234-:R-:W-:Y:S05]  /*4e90*/  ENDCOLLECTIVE ;  /* 0x000000000000791b */ /* 0x01ffea0003800000 */
.L_x_13400:
[----:B------:R-:W-:Y:S05]  /*4ea0*/  BSYNC B1 ;  /* 0x0000000000017941 */ /* 0x000fea0003800000 */
.L_x_13399:
[----:B------:R-:W-:Y:S05]  /*4eb0*/  BRA `(.L_x_13401) ;  /* 0xffffffdc00147947 */ /* 0x000fea000383ffff */
.L_x_13330:
[----:B------:R-:W-:Y:S01]  /*4ec0*/  IMAD.MOV.U32 R35, RZ, RZ, -0x1 ;  /* 0xffffffffff237424 */ /* 0x000fe200078e00ff */
[----:B------:R-:W-:-:S07]  /*4ed0*/  MOV R48, R38 ;  /* 0x0000002600307202 */ /* 0x000fce0000000f00 */
[----:B012-4-:R-:W-:Y:S05]  /*4ee0*/  WARPSYNC.COLLECTIVE R35, `(.L_x_13402) ;  /* 0x0000000023087348 */ /* 0x017fea0003c00000 */
[----:B-1----:R1:W3:Y:S02]  /*4ef0*/  SHFL.IDX P0, R35, R50, R48, R19 ;  /* 0x0000003032237389 */ /* 0x0022e40000000013 */
[----:B01234-:R-:W-:Y:S05]  /*4f00*/  ENDCOLLECTIVE ;  /* 0x000000000000791b */ /* 0x01ffea0003800000 */
.L_x_13402:
[----:B------:R-:W-:Y:S01]  /*4f10*/  IMAD.MOV.U32 R29, RZ, RZ, R35 ;  /* 0x000000ffff1d7224 */ /* 0x000fe200078e0023 */
[----:B------:R-:W-:Y:S06]  /*4f20*/  BRA `(.L_x_13403) ;  /* 0xffffffe000e47947 */ /* 0x000fec000383ffff */
.L_x_13332:
[----:B------:R-:W-:Y:S01]  /*4f30*/  BSSY B0, `(.L_x_13404) ;  /* 0x0000006000007945 */ /* 0x000fe20003800000 */
[----:B------:R-:W-:Y:S01]  /*4f40*/  MOV R48, R6 ;  /* 0x0000000600307202 */ /* 0x000fe20000000f00 */
[----:B------:R-:W-:-:S07]  /*4f50*/  IMAD.MOV.U32 R35, RZ, RZ, -0x1 ;  /* 0xffffffffff237424 */ /* 0x000fce00078e00ff */
[----:B012-4-:R-:W-:Y:S05]  /*4f60*/  WARPSYNC.COLLECTIVE R35, `(.L_x_13405) ;  /* 0x0000000023087348 */ /* 0x017fea0003c00000 */
[----:B-1----:R1:W3:Y:S02]  /*4f70*/  SHFL.IDX P0, R35, R50, R48, R19 ;  /* 0x0000003032237389 */ /* 0x0022e40000000013 */
[----:B01234-:R-:W-:Y:S05]  /*4f80*/  ENDCOLLECTIVE ;  /* 0x000000000000791b */ /* 0x01ffea0003800000 */
.L_x_13405:
[----:B------:R-:W-:Y:S05]  /*4f90*/  BSYNC B0 ;  /* 0x0000000000007941 */ /* 0x000fea0003800000 */
.L_x_13404:
[----:B------:R-:W-:Y:S05]  /*4fa0*/  BRA `(.L_x_13406) ;  /* 0xffffffe000d87947 */ /* 0x000fea000383ffff */
.L_x_13334:
[----:B------:R-:W-:Y:S01]  /*4fb0*/  BSSY B0, `(.L_x_13407) ;  /* 0x0000006000007945 */ /* 0x000fe20003800000 */
[----:B------:R-:W-:Y:S01]  /*4fc0*/  IMAD.MOV.U32 R48, RZ, RZ, R7 ;  /* 0x000000ffff307224 */ /* 0x000fe200078e0007 */
[----:B------:R-:W-:-:S07]  /*4fd0*/  MOV R35, 0xffffffff ;  /* 0xffffffff00237802 */ /* 0x000fce0000000f00 */
[----:B012-4-:R-:W-:Y:S05]  /*4fe0*/  WARPSYNC.COLLECTIVE R35, `(.L_x_13408) ;  /* 0x0000000023087348 */ /* 0x017fea0003c00000 */
[----:B-1----:R1:W3:Y:S02]  /*4ff0*/  SHFL.IDX P0, R35, R50, R48, R19 ;  /* 0x0000003032237389 */ /* 0x0022e40000000013 */
[----:B01234-:R-:W-:Y:S05]  /*5000*/  ENDCOLLECTIVE ;  /* 0x000000000000791b */ /* 0x01ffea0003800000 */
.L_x_13408:
[----:B------:R-:W-:Y:S05]  /*5010*/  BSYNC B0 ;  /* 0x0000000000007941 */ /* 0x000fea0003800000 */
.L_x_13407:
[----:B------:R-:W-:Y:S05]  /*5020*/  BRA `(.L_x_13409) ;  /* 0xffffffe000cc7947 */ /* 0x000fea000383ffff */
.L_x_13336:
[----:B------:R-:W-:Y:S01]  /*5030*/  BSSY B0, `(.L_x_13410) ;  /* 0x0000006000007945 */ /* 0x000fe20003800000 */
[----:B------:R-:W-:Y:S02]  /*5040*/  IMAD.MOV.U32 R48, RZ, RZ, R8 ;  /* 0x000000ffff307224 */ /* 0x000fe400078e0008 */
[----:B------:R-:W-:-:S07]  /*5050*/  IMAD.MOV.U32 R35, RZ, RZ, -0x1 ;  /* 0xffffffffff237424 */ /* 0x000fce00078e00ff */
[----:B012-4-:R-:W-:Y:S05]  /*5060*/  WARPSYNC.COLLECTIVE R35, `(.L_x_13411) ;  /* 0x0000000023087348 */ /* 0x017fea0003c00000 */
[----:B-1----:R1:W3:Y:S02]  /*5070*/  SHFL.IDX P0, R35, R50, R48, R19 ;  /* 0x0000003032237389 */ /* 0x0022e40000000013 */
[----:B01234-:R-:W-:Y:S05]  /*5080*/  ENDCOLLECTIVE ;  /* 0x000000000000791b */ /* 0x01ffea0003800000 */
.L_x_13411:
[----:B------:R-:W-:Y:S05]  /*5090*/  BSYNC B0 ;  /* 0x0000000000007941 */ /* 0x000fea0003800000 */
.L_x_13410:
[----:B------:R-:W-:Y:S05]  /*50a0*/  BRA `(.L_x_13412) ;  /* 0xffffffe000c07947 */ /* 0x000fea000383ffff */
.L_x_13338:
[----:B------:R-:W-:Y:S01]  /*50b0*/  BSSY B0, `(.L_x_13413) ;  /* 0x0000006000007945 */ /* 0x000fe20003800000 */
[----:B------:R-:W-:Y:S01]  /*50c0*/  MOV R48, R9 ;  /* 0x0000000900307202 */ /* 0x000fe20000000f00 */
[----:B------:R-:W-:-:S07]  /*50d0*/  IMAD.MOV.U32 R35, RZ, RZ, -0x1 ;  /* 0xffffffffff237424 */ /* 0x000fce00078e00ff */
[----:B-12-4-:R-:W-:Y:S05]  /*50e0*/  WARPSYNC.COLLECTIVE R35, `(.L_x_13414) ;  /* 0x0000000023087348 */ /* 0x016fea0003c00000 */
[----:B-1----:R0:W1:Y:S02]  /*50f0*/  SHFL.IDX P0, R35, R50, R48, R19 ;  /* 0x0000003032237389 */ /* 0x0020640000000013 */
[----:B012-4-:R-:W-:Y:S05]  /*5100*/  ENDCOLLECTIVE ;  /* 0x000000000000791b */ /* 0x017fea0003800000 */
.L_x_13414:
[----:B------:R-:W-:Y:S05]  /*5110*/  BSYNC B0 ;  /* 0x0000000000007941 */ /* 0x000fea0003800000 */
.L_x_13413:
[----:B------:R-:W-:Y:S05]  /*5120*/  BRA `(.L_x_13415) ;  /* 0xffffffe000bc7947 */ /* 0x000fea000383ffff */
.L_x_13340:
[----:B------:R-:W-:Y:S01]  /*5130*/  BSSY B0, `(.L_x_13416) ;  /* 0x0000006000007945 */ /* 0x000fe20003800000 */
[----:B------:R-:W-:Y:S01]  /*5140*/  IMAD.MOV.U32 R48, RZ, RZ, R10 ;  /* 0x000000ffff307224 */ /* 0x000fe200078e000a */
[----:B------:R-:W-:-:S07]  /*5150*/  MOV R35, 0xffffffff ;  /* 0xffffffff00237802 */ /* 0x000fce0000000f00 */
[----:B012-4-:R-:W-:Y:S05]  /*5160*/  WARPSYNC.COLLECTIVE R35, `(.L_x_13417) ;  /* 0x0000000023087348 */ /* 0x017fea0003c00000 */
[----:B-1----:R1:W3:Y:S02]  /*5170*/  SHFL.IDX P0, R35, R50, R48, R19 ;  /* 0x0000003032237389 */ /* 0x0022e40000000013 */
[----:B01234-:R-:W-:Y:S05]  /*5180*/  ENDCOLLECTIVE ;  /* 0x000000000000791b */ /* 0x01ffea0003800000 */
.L_x_13417:
[----:B------:R-:W-:Y:S05]  /*5190*/  BSYNC B0 ;  /* 0x0000000000007941 */ /* 0x000fea0003800000 */
.L_x_13416:
[----:B------:R-:W-:Y:S05]  /*51a0*/  BRA `(.L_x_13418) ;  /* 0xffffffe000b47947 */ /* 0x000fea000383ffff */
.L_x_13342:
[----:B------:R-:W-:Y:S01]  /*51b0*/  BSSY B0, `(.L_x_13419) ;  /* 0x0000006000007945 */ /* 0x000fe20003800000 */
[----:B------:R-:W-:Y:S02]  /*51c0*/  IMAD.MOV.U32 R48, RZ, RZ, R11 ;  /* 0x000000ffff307224 */ /* 0x000fe400078e000b */
[----:B------:R-:W-:-:S07]  /*51d0*/  IMAD.MOV.U32 R35, RZ, RZ, -0x1 ;  /* 0xffffffffff237424 */ /* 0x000fce00078e00ff */
[----:B012-4-:R-:W-:Y:S05]  /*51e0*/  WARPSYNC.COLLECTIVE R35, `(.L_x_13420) ;  /* 0x0000000023087348 */ /* 0x017fea0003c00000 */
[----:B-1----:R1:W3:Y:S02]  /*51f0*/  SHFL.IDX P0, R35, R50, R48, R19 ;  /* 0x0000003032237389 */ /* 0x0022e40000000013 */
[----:B01234-:R-:W-:Y:S05]  /*5200*/  ENDCOLLECTIVE ;  /* 0x000000000000791b */ /* 0x01ffea0003800000 */
.L_x_13420:
[----:B------:R-:W-:Y:S05]  /*5210*/  BSYNC B0 ;  /* 0x0000000000007941 */ /* 0x000fea0003800000 */
.L_x_13419:
[----:B------:R-:W-:Y:S05]  /*5220*/  BRA `(.L_x_13421) ;  /* 0xffffffe000ac7947 */ /* 0x000fea000383ffff */
.L_x_13344:
[----:B------:R-:W-:Y:S01]  /*5230*/  BSSY B0, `(.L_x_13422) ;  /* 0x0000006000007945 */ /* 0x000fe20003800000 */
[----:B------:R-:W-:Y:S01]  /*5240*/  MOV R48, R12 ;  /* 0x0000000c00307202 */ /* 0x000fe20000000f00 */
[----:B------:R-:W-:-:S07]  /*5250*/  IMAD.MOV.U32 R35, RZ, RZ, -0x1 ;  /* 0xffffffffff237424 */ /* 0x000fce00078e00ff */
[----:B012-4-:R-:W-:Y:S05]  /*5260*/  WARPSYNC.COLLECTIVE R35, `(.L_x_13423) ;  /* 0x0000000023087348 */ /* 0x017fea0003c00000 */
[----:B-1----:R1:W3:Y:S02]  /*5270*/  SHFL.IDX P0, R35, R50, R48, R19 ;  /* 0x0000003032237389 */ /* 0x0022e40000000013 */
[----:B01234-:R-:W-:Y:S05]  /*5280*/  ENDCOLLECTIVE ;  /* 0x000000000000791b */ /* 0x01ffea0003800000 */
.L_x_13423:
[----:B------:R-:W-:Y:S05]  /*5290*/  BSYNC B0 ;  /* 0x0000000000007941 */ /* 0x000fea0003800000 */
.L_x_13422:
[----:B------:R-:W-:Y:S05]  /*52a0*/  BRA `(.L_x_13424) ;  /* 0xffffffe000a47947 */ /* 0x000fea000383ffff */
.L_x_13425:
        /* <DEDUP_REMOVED lines=13> */
.L_x_58340:


//--------------------- .text._Z9cuda_gemmIiLi256ELi4ELi1ELi64ELi4ELi4ELi32ELi1ELi1EEviiiPT_S1_S1_ii --------------------------
	.section	.text._Z9cuda_gemmIiLi256ELi4ELi1ELi64ELi4ELi4ELi32ELi1ELi1EEviiiPT_S1_S1_ii,"ax",@progbits
	.align	128
        .global         _Z9cuda_gemmIiLi256ELi4ELi1ELi64ELi4ELi4ELi32ELi1ELi1EEviiiPT_S1_S1_ii
        .type           _Z9cuda_gemmIiLi256ELi4ELi1ELi64ELi4ELi4ELi32ELi1ELi1EEviiiPT_S1_S1_ii,@function
        .size           _Z9cuda_gemmIiLi256ELi4ELi1ELi64ELi4ELi4ELi32ELi1ELi1EEviiiPT_S1_S1_ii,(.L_x_58341 - _Z9cuda_gemmIiLi256ELi4ELi1ELi64ELi4ELi4ELi32ELi1ELi1EEviiiPT_S1_S1_ii)
        .other          _Z9cuda_gemmIiLi256ELi4ELi1ELi64ELi4ELi4ELi32ELi1ELi1EEviiiPT_S1_S1_ii,@"STO_CUDA_ENTRY STV_DEFAULT"
_Z9cuda_gemmIiLi256ELi4ELi1ELi64ELi4ELi4ELi32ELi1ELi1EEviiiPT_S1_S1_ii:
.text._Z9cuda_gemmIiLi256ELi4ELi1ELi64ELi4ELi4ELi32ELi1ELi1EEviiiPT_S1_S1_ii:
        /* <DEDUP_REMOVED lines=12> */
.L_x_13428:
        /* <DEDUP_REMOVED lines=10> */
.L_x_13427:
[----:B------:R-:W-:Y:S05]  /*0160*/  BSYNC.RECONVERGENT B0 ;  /* 0x0000000000007941 */ /* 0x000fea0003800200 */
.L_x_13426:
        /* <DEDUP_REMOVED lines=54> */
.L_x_13447:
        /* <DEDUP_REMOVED lines=30> */
.L_x_13432:
[----:B------:R-:W-:Y:S05]  /*06b0*/  BSYNC.RECONVERGENT B1 ;  /* 0x0000000000017941 */ /* 0x000fea0003800200 */
.L_x_13431:
        /* <DEDUP_REMOVED lines=8> */
.L_x_13435:
        /* <DEDUP_REMOVED lines=27> */
.L_x_13434:
[----:B------:R-:W-:Y:S05]  /*08f0*/  BSYNC.RECONVERGENT B1 ;  /* 0x0000000000017941 */ /* 0x000fea0003800200 */
.L_x_13433:
        /* <DEDUP_REMOVED lines=16> */
.L_x_13437:
[----:B------:R-:W-:Y:S05]  /*0a00*/  BSYNC.RECONVERGENT B1 ;  /* 0x0000000000017941 */ /* 0x000fea0003800200 */
.L_x_13436:
[----:B------:R-:W-:Y:S05]  /*0a10*/  @!P2 BRA `(.L_x_13430) ;  /* 0x000000000038a947 */ /* 0x000fea0003800000 */
[----:B-1----:R-:W1:Y:S01]  /*0a20*/  S2R R14, SR_CgaCtaId ;  /* 0x00000000000e7919 */ /* 0x002e620000008800 */
[----:B------:R-:W-:-:S04]  /*0a30*/  MOV R13, 0x400 ;  /* 0x00000400000d7802 */ /* 0x000fc80000000f00 */
[----:B------:R-:W-:-:S04]  /*0a40*/  IADD3 R13, PT, PT, R13, 0x180, RZ ;  /* 0x000001800d0d7810 */ /* 0x000fc80007ffe0ff */
[----:B-1----:R-:W-:-:S07]  /*0a50*/  LEA R17, R14, R13, 0x18 ;  /* 0x0000000d0e117211 */ /* 0x002fce00078ec0ff */
.L_x_13438:
        /* <DEDUP_REMOVED lines=10> */
.L_x_13430:
[----:B------:R-:W-:Y:S05]  /*0b00*/  BSYNC.RECONVERGENT B0 ;  /* 0x0000000000007941 */ /* 0x000fea0003800200 */
.L_x_13429:
        /* <DEDUP_REMOVED lines=23> */
.L_x_13441:
        /* <DEDUP_REMOVED lines=11> */
.L_x_13453:
        /* <DEDUP_REMOVED lines=10> */
.L_x_13439:
        /* <DEDUP_REMOVED lines=32> */
.L_x_13445:
[----:B------:R-:W-:Y:S05]  /*0fd0*/  BSYNC.RECONVERGENT B1 ;  /* 0x0000000000017941 */ /* 0x000fea0003800200 */
.L_x_13444:
[----:B------:R-:W-:Y:S05]  /*0fe0*/  @!P0 BRA `(.L_x_13443) ;  /* 0x00000000006c8947 */ /* 0x000fea0003800000 */
[----:B------:R-:W3:Y:S01]  /*0ff0*/  S2R R21, SR_CgaCtaId ;  /* 0x0000000000157919 */ /* 0x000ee20000008800 */
[----:B-12---:R-:W1:Y:S01]  /*1000*/  LDC.64 R12, c[0x0][0x3a0] ;  /* 0x0000e800ff0c7b82 */ /* 0x006e620000000a00 */
[----:B------:R-:W-:-:S05]  /*1010*/  MOV R14, 0x400 ;  /* 0x00000400000e7802 */ /* 0x000fca0000000f00 */
[----:B------:R-:W-:-:S05]  /*1020*/  VIADD R14, R14, 0x180 ;  /* 0x000001800e0e7836 */ /* 0x000fca0000000000 */
[----:B---3--:R-:W-:-:S07]  /*1030*/  LEA R21, R21, R14, 0x18 ;  /* 0x0000000e15157211 */ /* 0x008fce00078ec0ff */
.L_x_13446:
        /* <DEDUP_REMOVED lines=22> */
.L_x_13443:
[----:B------:R-:W-:Y:S05]  /*11a0*/  BSYNC.RECONVERGENT B0 ;  /* 0x0000000000007941 */ /* 0x000fea0003800200 */
.L_x_13442:
[C---:B------:R-:W-:Y:S02]  /*11b0*/  IMAD.IADD R5, R2.reuse, 0x1, R5 ;  /* 0x0000000102057824 */ /* 0x040fe400078e0205 */
[----:B-12---:R-:W-:-:S05]  /*11c0*/  IMAD.SHL.U32 R12, R2, 0x4, RZ ;  /* 0x00000004020c7824 */ /* 0x006fca00078e00ff */
[----:B------:R-:W-:-:S13]  /*11d0*/  ISETP.GE.U32.AND P0, PT, R5, R12, PT ;  /* 0x0000000c0500720c */ /* 0x000fda0003f06070 */
[----:B------:R-:W-:Y:S05]  /*11e0*/  @!P0 BRA `(.L_x_13447) ;  /* 0xfffffff000b88947 */ /* 0x000fea000383ffff */
[----:B------:R-:W-:Y:S05]  /*11f0*/  EXIT ;  /* 0x000000000000794d */ /* 0x000fea0003800000 */
.L_x_13440:
[----:B------:R-:W-:Y:S01]  /*1200*/  BSSY B0, `(.L_x_13448) ;  /* 0x0000007000007945 */ /* 0x000fe20003800000 */
[----:B------:R-:W-:Y:S01]  /*1210*/  MOV R27, R6 ;  /* 0x00000006001b7202 */ /* 0x000fe20000000f00 */
[----:B------:R-:W-:Y:S02]  /*1220*/  IMAD.MOV.U32 R29, RZ, RZ, 0x1c1f ;  /* 0x00001c1fff1d7424 */ /* 0x000fe400078e00ff */
[----:B------:R-:W-:-:S07]  /*1230*/  IMAD.MOV.U32 R26, RZ, RZ, -0x1 ;  /* 0xffffffffff1a7424 */ /* 0x000fce00078e00ff */
[----:B01234-:R-:W-:Y:S05]  /*1240*/  WARPSYNC.COLLECTIVE R26, `(.L_x_13449) ;  /* 0x000000001a087348 */ /* 0x01ffea0003c00000 */
[----:B----4-:R4:W0:Y:S02]  /*1250*/  SHFL.IDX P1, R19, R22, R27, R29 ;  /* 0x0000001b16137389 */ /* 0x010824000002001d */
[----:B01234-:R-:W-:Y:S05]  /*1260*/  ENDCOLLECTIVE ;  /* 0x000000000000791b */ /* 0x01ffea0003800000 */
.L_x_13449:
[----:B------:R-:W-:Y:S05]  /*1270*/  BSYNC B0 ;  /* 0x0000000000007941 */ /* 0x000fea0003800000 */
.L_x_13448:
[----:B------:R-:W-:Y:S01]  /*1280*/  IMAD.MOV.U32 R27, RZ, RZ, R7 ;  /* 0x000000ffff1b7224 */ /* 0x000fe200078e0007 */
[----:B------:R-:W-:Y:S01]  /*1290*/  MOV R26, 0xffffffff ;  /* 0xffffffff001a7802 */ /* 0x000fe20000000f00 */
[----:B------:R-:W-:Y:S01]  /*12a0*/  IMAD.MOV.U32 R29, RZ, RZ, 0x1c1f ;  /* 0x00001c1fff1d7424 */ /* 0x000fe200078e00ff */
[----:B------:R-:W-:-:S07]  /*12b0*/  MOV R21, R19 ;  /* 0x0000001300157202 */ /* 0x000fce0000000f00 */
[----:B------:R-:W-:Y:S05]  /*12c0*/  WARPSYNC.COLLECTIVE R26, `(.L_x_13450) ;  /* 0x000000001a087348 */ /* 0x000fea0003c00000 */
[----:B------:R0:W1:Y:S02]  /*12d0*/  SHFL.IDX P1, R19, R22, R27, R29 ;  /* 0x0000001b16137389 */ /* 0x000064000002001d */
[----:B01----:R-:W-:Y:S05]  /*12e0*/  ENDCOLLECTIVE ;  /* 0x000000000000791b */ /* 0x003fea0003800000 */
.L_x_13450:
[----:B------:R-:W-:Y:S02]  /*12f0*/  IMAD R21, R12, R21, RZ ;  /* 0x000000150c157224 */ /* 0x000fe400078e02ff */
[----:B------:R-:W-:Y:S02]  /*1300*/  IMAD.MOV.U32 R27, RZ, RZ, R9 ;  /* 0x000000ffff1b7224 */ /* 0x000fe400078e0009 */
[----:B------:R-:W-:-:S07]  /*1310*/  IMAD.MOV.U32 R23, RZ, RZ, R19 ;  /* 0x000000ffff177224 */ /* 0x000fce00078e0013 */
[----:B------:R-:W-:Y:S05]  /*1320*/  WARPSYNC.COLLECTIVE R26, `(.L_x_13451) ;  /* 0x000000001a087348 */ /* 0x000fea0003c00000 */
[----:B------:R0:W1:Y:S02]  /*1330*/  SHFL.IDX P1, R19, R22, R27, R29 ;  /* 0x0000001b16137389 */ /* 0x000064000002001d */
[----:B01----:R-:W-:Y:S05]  /*1340*/  ENDCOLLECTIVE ;  /* 0x000000000000791b */ /* 0x003fea0003800000 */
.L_x_13451:
[----:B------:R-:W-:Y:S02]  /*1350*/  IMAD R24, R14, R23, R21 ;  /* 0x000000170e187224 */ /* 0x000fe400078e0215 */
[----:B------:R-:W-:Y:S01]  /*1360*/  IMAD.MOV.U32 R27, RZ, RZ, R8 ;  /* 0x000000ffff1b7224 */ /* 0x000fe200078e0008 */
[----:B------:R-:W-:-:S07]  /*1370*/  MOV R25, R19 ;  /* 0x0000001300197202 */ /* 0x000fce0000000f00 */
[----:B------:R-:W-:Y:S05]  /*1380*/  WARPSYNC.COLLECTIVE R26, `(.L_x_13452) ;  /* 0x000000001a087348 */ /* 0x000fea0003c00000 */
[----:B------:R0:W1:Y:S02]  /*1390*/  SHFL.IDX P1, R19, R22, R27, R29 ;  /* 0x0000001b16137389 */ /* 0x000064000002001d */
[----:B01----:R-:W-:Y:S05]  /*13a0*/  ENDCOLLECTIVE ;  /* 0x000000000000791b */ /* 0x003fea0003800000 */
.L_x_13452:
[----:B------:R-:W-:Y:S01]  /*13b0*/  IMAD R21, R15, R25, R24 ;  /* 0x000000190f157224 */ /* 0x000fe200078e0218 */
[----:B------:R-:W-:Y:S06]  /*13c0*/  BRA `(.L_x_13453) ;  /* 0xfffffff800587947 */ /* 0x000fec000383ffff */
.L_x_13454:
        /* <DEDUP_REMOVED lines=11> */
.L_x_58341:


//--------------------- .text._Z9cuda_gemmIiLi256ELi4ELi1ELi64ELi4ELi4ELi32ELi1ELi0EEviiiPT_S1_S1_ii --------------------------
	.section	.text._Z9cuda_gemmIiLi256ELi4ELi1ELi64ELi4ELi4ELi32ELi1ELi0EEviiiPT_S1_S1_ii,"ax",@progbits
	.align	128
        .global         _Z9cuda_gemmIiLi256ELi4ELi1ELi64ELi4ELi4ELi32ELi1ELi0EEviiiPT_S1_S1_ii
        .type           _Z9cuda_gemmIiLi256ELi4ELi1ELi64ELi4ELi4ELi32ELi1ELi0EEviiiPT_S1_S1_ii,@function
        .size           _Z9cuda_gemmIiLi256ELi4ELi1ELi64ELi4ELi4ELi32ELi1ELi0EEviiiPT_S1_S1_ii,(.L_x_58342 - _Z9cuda_gemmIiLi256ELi4ELi1ELi64ELi4ELi4ELi32ELi1ELi0EEviiiPT_S1_S1_ii)
        .other          _Z9cuda_gemmIiLi256ELi4ELi1ELi64ELi4ELi4ELi32ELi1ELi0EEviiiPT_S1_S1_ii,@"STO_CUDA_ENTRY STV_DEFAULT"
_Z9cuda_gemmIiLi256ELi4ELi1ELi64ELi4ELi4ELi32ELi1ELi0EEviiiPT_S1_S1_ii:
.text._Z9cuda_gemmIiLi256ELi4ELi1ELi64ELi4ELi4ELi32ELi1ELi0EEviiiPT_S1_S1_ii:
        /* <DEDUP_REMOVED lines=35> */
.L_x_13457:
        /* <DEDUP_REMOVED lines=25> */
.L_x_13456:
[----:B------:R-:W-:Y:S05]  /*03c0*/  BSYNC.RECONVERGENT B0 ;  /* 0x0000000000007941 */ /* 0x000fea0003800200 */
.L_x_13455:
        /* <DEDUP_REMOVED lines=170> */
.L_x_13525:
        /* <DEDUP_REMOVED lines=28> */
.L_x_13461:
[----:B------:R-:W-:Y:S05]  /*1030*/  BSYNC.RECONVERGENT B1 ;  /* 0x0000000000017941 */ /* 0x000fea0003800200 */
.L_x_13460:
        /* <DEDUP_REMOVED lines=9> */
.L_x_13464:
        /* <DEDUP_REMOVED lines=28> */
.L_x_13463:
[----:B------:R-:W-:Y:S05]  /*1290*/  BSYNC.RECONVERGENT B1 ;  /* 0x0000000000017941 */ /* 0x000fea0003800200 */
.L_x_13462:
        /* <DEDUP_REMOVED lines=12> */
.L_x_13466:
[----:B------:R-:W-:Y:S05]  /*1360*/  BSYNC.RECONVERGENT B1 ;  /* 0x0000000000017941 */ /* 0x000fea0003800200 */
.L_x_13465:
[----:B------:R-:W-:Y:S05]  /*1370*/  @!P2 BRA `(.L_x_13459) ;  /* 0x000000000038a947 */ /* 0x000fea0003800000 */
[----:B------:R-:W4:Y:S01]  /*1380*/  S2R R20, SR_CgaCtaId ;  /* 0x0000000000147919 */ /* 0x000f220000008800 */
[----:B-1----:R-:W-:-:S05]  /*1390*/  MOV R19, 0x400 ;  /* 0x0000040000137802 */ /* 0x002fca0000000f00 */
[----:B------:R-:W-:-:S05]  /*13a0*/  VIADD R19, R19, 0x180 ;  /* 0x0000018013137836 */ /* 0x000fca0000000000 */
[----:B----4-:R-:W-:-:S07]  /*13b0*/  LEA R25, R20, R19, 0x18 ;  /* 0x0000001314197211 */ /* 0x010fce00078ec0ff */
.L_x_13467:
        /* <DEDUP_REMOVED lines=10> */
.L_x_13459:
[----:B------:R-:W-:Y:S05]  /*1460*/  BSYNC.RECONVERGENT B0 ;  /* 0x0000000000007941 */ /* 0x000fea0003800200 */
.L_x_13458:
[----:B------:R-:W-:Y:S01]  /*1470*/  BAR.SYNC.DEFER_BLOCKING 0x0 ;  /* 0x0000000000007b1d */ /* 0x000fe20000010000 */
[----:B------:R-:W-:-:S09]  /*1480*/  UISETP.GE.AND UP0, UPT, UR6, 0x1, UPT ;  /* 0x000000010600788c */ /* 0x000fd2000bf06270 */
[----:B------:R-:W-:Y:S05]  /*1490*/  BRA.U !UP0, `(.L_x_13468) ;  /* 0x0000001508687547 */ /* 0x000fea000b800000 */
[----:B------:R-:W-:-:S09]  /*14a0*/  UISETP.NE.AND UP0, UPT, UR21, 0x1, UPT ;  /* 0x000000011500788c */ /* 0x000fd2000bf05270 */
[----:B------:R-:W-:Y:S05]  /*14b0*/  BRA.U UP0, `(.L_x_13469) ;  /* 0x0000000500b47547 */ /* 0x000fea000b800000 */
[----:B------:R-:W-:Y:S01]  /*14c0*/  BSSY B1, `(.L_x_13470) ;  /* 0x000006b000017945 */ /* 0x000fe20003800000 */
[----:B01--4-:R-:W-:-:S07]  /*14d0*/  IMAD.MOV.U32 R21, RZ, RZ, RZ ;  /* 0x000000ffff157224 */ /* 0x013fce00078e00ff */
.L_x_13486:
        /* <DEDUP_REMOVED lines=18> */
.L_x_13471:
        /* <DEDUP_REMOVED lines=8> */
.L_x_13472:
        /* <DEDUP_REMOVED lines=8> */
.L_x_13473:
        /* <DEDUP_REMOVED lines=8> */
.L_x_13474:
        /* <DEDUP_REMOVED lines=30> */
.L_x_13485:
[----:B--2---:R-:W-:Y:S02]  /*1960*/  IMAD R18, R25, 0x14, R30 ;  /* 0x0000001419127824 */ /* 0x004fe400078e021e */
[----:B------:R-:W-:-:S04]  /*1970*/  HFMA2 R35, -RZ, RZ, 0, 0 ;  /* 0x00000000ff237431 */ /* 0x000fc800000001ff */
[----:B------:R-:W2:Y:S01]  /*1980*/  LDS R18, [R18] ;  /* 0x0000000012127984 */ /* 0x000ea20000000800 */
[----:B------:R-:W-:Y:S05]  /*1990*/  @!P2 BRA `(.L_x_13477) ;  /* 0x000000000010a947 */ /* 0x000fea0003800000 */
[----:B------:R-:W-:-:S03]  /*19a0*/  UMOV UR11, 0xffffffff ;  /* 0xffffffff000b7882 */ /* 0x000fc60000000000 */
[----:B------:R-:W-:Y:S05]  /*19b0*/  BRA.DIV UR11, `(.L_x_13478) ;  /* 0x000000160b207947 */ /* 0x000fea000b800000 */
[----:B--2---:R2:W0:Y:S02]  /*19c0*/  SHFL.IDX PT, R34, R18, R12, R7 ;  /* 0x0000000c12227389 */ /* 0x00442400000e0007 */
.L_x_13528:
[----:B0-----:R-:W-:-:S07]  /*19d0*/  IMAD R35, R15, R34, RZ ;  /* 0x000000220f237224 */ /* 0x001fce00078e02ff */
.L_x_13477:
[----:B------:R-:W-:Y:S05]  /*19e0*/  @!P3 BRA `(.L_x_13479) ;  /* 0x000000000010b947 */ /* 0x000fea0003800000 */
[----:B------:R-:W-:-:S03]  /*19f0*/  UMOV UR11, 0xffffffff ;  /* 0xffffffff000b7882 */ /* 0x000fc60000000000 */
[----:B------:R-:W-:Y:S05]  /*1a00*/  BRA.DIV UR11, `(.L_x_13480) ;  /* 0x000000160b2c7947 */ /* 0x000fea000b800000 */
[----:B--2---:R2:W0:Y:S02]  /*1a10*/  SHFL.IDX PT, R34, R18, R4, R7 ;  /* 0x0000000412227389 */ /* 0x00442400000e0007 */
.L_x_13531:
[----:B01----:R-:W-:-:S07]  /*1a20*/  IMAD R35, R16, R34, R35 ;  /* 0x0000002210237224 */ /* 0x003fce00078e0223 */
.L_x_13479:
[----:B------:R-:W-:Y:S05]  /*1a30*/  @!P4 BRA `(.L_x_13481) ;  /* 0x000000000010c947 */ /* 0x000fea0003800000 */
[----:B------:R-:W-:-:S03]  /*1a40*/  UMOV UR11, 0xffffffff ;  /* 0xffffffff000b7882 */ /* 0x000fc60000000000 */
[----:B------:R-:W-:Y:S05]  /*1a50*/  BRA.DIV UR11, `(.L_x_13482) ;  /* 0x000000160b387947 */ /* 0x000fea000b800000 */
[----:B--2---:R2:W0:Y:S02]  /*1a60*/  SHFL.IDX PT, R34, R18, R5, R7 ;  /* 0x0000000512227389 */ /* 0x00442400000e0007 */
.L_x_13534:
[----:B0---4-:R-:W-:-:S07]  /*1a70*/  IMAD R35, R17, R34, R35 ;  /* 0x0000002211237224 */ /* 0x011fce00078e0223 */
.L_x_13481:
[----:B------:R-:W-:Y:S05]  /*1a80*/  @!P5 BRA `(.L_x_13483) ;  /* 0x000000000010d947 */ /* 0x000fea0003800000 */
[----:B------:R-:W-:-:S03]  /*1a90*/  UMOV UR11, 0xffffffff ;  /* 0xffffffff000b7882 */ /* 0x000fc60000000000 */
[----:B------:R-:W-:Y:S05]  /*1aa0*/  BRA.DIV UR11, `(.L_x_13484) ;  /* 0x000000160b447947 */ /* 0x000fea000b800000 */
[----:B--2---:R2:W0:Y:S02]  /*1ab0*/  SHFL.IDX PT, R34, R18, R6, R7 ;  /* 0x0000000612227389 */ /* 0x00442400000e0007 */
.L_x_13537:
[----:B0-----:R-:W-:-:S07]  /*1ac0*/  IMAD R35, R14, R34, R35 ;  /* 0x000000220e237224 */ /* 0x001fce00078e0223 */
.L_x_13483:
        /* <DEDUP_REMOVED lines=8> */
.L_x_13476:
[----:B------:R-:W-:Y:S05]  /*1b50*/  BSYNC B0 ;  /* 0x0000000000007941 */ /* 0x000fea0003800000 */
.L_x_13475:
[----:B------:R-:W-:Y:S05]  /*1b60*/  @!P6 BRA `(.L_x_13486) ;  /* 0xfffffff8005ce947 */ /* 0x000fea000383ffff */
[----:B------:R-:W-:Y:S05]  /*1b70*/  BSYNC B1 ;  /* 0x0000000000017941 */ /* 0x000fea0003800000 */
.L_x_13470:
[----:B------:R-:W-:Y:S05]  /*1b80*/  BRA `(.L_x_13468) ;  /* 0x0000000c00ac7947 */ /* 0x000fea0003800000 */
.L_x_13469:
[----:B------:R-:W5:Y:S02]  /*1b90*/  LDCU UR11, c[0x0][0x3ac] ;  /* 0x00007580ff0b77ac */ /* 0x000f640008000800 */
[----:B-----5:R-:W-:-:S09]  /*1ba0*/  UISETP.GT.U32.AND UP0, UPT, UR11, 0x1f, UPT ;  /* 0x0000001f0b00788c */ /* 0x020fd2000bf04070 */
[----:B------:R-:W-:Y:S05]  /*1bb0*/  BRA.U UP0, `(.L_x_13487) ;  /* 0x0000000500947547 */ /* 0x000fea000b800000 */
[----:B01--4-:R-:W-:-:S07]  /*1bc0*/  IMAD.MOV.U32 R21, RZ, RZ, RZ ;  /* 0x000000ffff157224 */ /* 0x013fce00078e00ff */
.L_x_13503:
        /* <DEDUP_REMOVED lines=18> */
.L_x_13488:
        /* <DEDUP_REMOVED lines=8> */
.L_x_13489:
        /* <DEDUP_REMOVED lines=8> */
.L_x_13490:
        /* <DEDUP_REMOVED lines=8> */
.L_x_13491:
        /* <DEDUP_REMOVED lines=26> */
.L_x_13502:
[----:B------:R-:W-:Y:S02]  /*2010*/  IMAD R18, R25, 0x14, R30 ;  /* 0x0000001419127824 */ /* 0x000fe400078e021e */
[----:B------:R-:W-:-:S04]  /*2020*/  IMAD.MOV.U32 R35, RZ, RZ, RZ ;  /* 0x000000ffff237224 */ /* 0x000fc800078e00ff */
[----:B------:R-:W3:Y:S01]  /*2030*/  LDS R18, [R18] ;  /* 0x0000000012127984 */ /* 0x000ee20000000800 */
[----:B------:R-:W-:Y:S05]  /*2040*/  @!P2 BRA `(.L_x_13494) ;  /* 0x000000000010a947 */ /* 0x000fea0003800000 */
[----:B------:R-:W-:-:S03]  /*2050*/  UMOV UR11, 0xffffffff ;  /* 0xffffffff000b7882 */ /* 0x000fc60000000000 */
[----:B------:R-:W-:Y:S05]  /*2060*/  BRA.DIV UR11, `(.L_x_13495) ;  /* 0x0000000e0bf47947 */ /* 0x000fea000b800000 */
[----:B---3--:R3:W0:Y:S02]  /*2070*/  SHFL.IDX PT, R34, R18, R12, R7 ;  /* 0x0000000c12227389 */ /* 0x00862400000e0007 */
.L_x_13540:
[----:B0-----:R-:W-:-:S07]  /*2080*/  IMAD R35, R15, R34, RZ ;  /* 0x000000220f237224 */ /* 0x001fce00078e02ff */
.L_x_13494:
[----:B------:R-:W-:Y:S05]  /*2090*/  @!P3 BRA `(.L_x_13496) ;  /* 0x000000000010b947 */ /* 0x000fea0003800000 */
[----:B------:R-:W-:-:S03]  /*20a0*/  UMOV UR11, 0xffffffff ;  /* 0xffffffff000b7882 */ /* 0x000fc60000000000 */
[----:B------:R-:W-:Y:S05]  /*20b0*/  BRA.DIV UR11, `(.L_x_13497) ;  /* 0x000000120b007947 */ /* 0x000fea000b800000 */
[----:B---3--:R3:W0:Y:S02]  /*20c0*/  SHFL.IDX PT, R34, R18, R4, R7 ;  /* 0x0000000412227389 */ /* 0x00862400000e0007 */
.L_x_13543:
[----:B01----:R-:W-:-:S07]  /*20d0*/  IMAD R35, R16, R34, R35 ;  /* 0x0000002210237224 */ /* 0x003fce00078e0223 */
.L_x_13496:
[----:B------:R-:W-:Y:S05]  /*20e0*/  @!P4 BRA `(.L_x_13498) ;  /* 0x000000000010c947 */ /* 0x000fea0003800000 */
[----:B------:R-:W-:-:S03]  /*20f0*/  UMOV UR11, 0xffffffff ;  /* 0xffffffff000b7882 */ /* 0x000fc60000000000 */
[----:B------:R-:W-:Y:S05]  /*2100*/  BRA.DIV UR11, `(.L_x_13499) ;  /* 0x000000120b0c7947 */ /* 0x000fea000b800000 */
[----:B---3--:R3:W0:Y:S02]  /*2110*/  SHFL.IDX PT, R34, R18, R5, R7 ;  /* 0x0000000512227389 */ /* 0x00862400000e0007 */
.L_x_13546:
[----:B0-2---:R-:W-:-:S07]  /*2120*/  IMAD R35, R17, R34, R35 ;  /* 0x0000002211237224 */ /* 0x005fce00078e0223 */
.L_x_13498:
[----:B------:R-:W-:Y:S05]  /*2130*/  @!P5 BRA `(.L_x_13500) ;  /* 0x000000000010d947 */ /* 0x000fea0003800000 */
[----:B------:R-:W-:-:S03]  /*2140*/  UMOV UR11, 0xffffffff ;  /* 0xffffffff000b7882 */ /* 0x000fc60000000000 */
[----:B------:R-:W-:Y:S05]  /*2150*/  BRA.DIV UR11, `(.L_x_13501) ;  /* 0x000000120b187947 */ /* 0x000fea000b800000 */
[----:B---3--:R3:W0:Y:S02]  /*2160*/  SHFL.IDX PT, R34, R18, R6, R7 ;  /* 0x0000000612227389 */ /* 0x00862400000e0007 */
.L_x_13549:
[----:B0---4-:R-:W-:-:S07]  /*2170*/  IMAD R35, R14, R34, R35 ;  /* 0x000000220e237224 */ /* 0x011fce00078e0223 */
.L_x_13500:
[C---:B---3--:R-:W-:Y:S02]  /*2180*/  IMAD R18, R25.reuse, UR6, R20 ;  /* 0x0000000619127c24 */ /* 0x048fe4000f8e0214 */
[----:B------:R-:W-:-:S03]  /*2190*/  VIADD R25, R25, UR8 ;  /* 0x0000000819197c36 */ /* 0x000fc60008000000 */
[----:B------:R-:W-:Y:S02]  /*21a0*/  LEA R18, R18, R31, 0x2 ;  /* 0x0000001f12127211 */ /* 0x000fe400078e10ff */
[----:B------:R-:W-:-:S03]  /*21b0*/  ISETP.GE.AND P0, PT, R25, UR27, PT ;  /* 0x0000001b19007c0c */ /* 0x000fc6000bf06270 */
[----:B------:R3:W-:Y:S10]  /*21c0*/  STS [R18], R35 ;  /* 0x0000002312007388 */ /* 0x0007f40000000800 */
[----:B---3--:R-:W-:Y:S05]  /*21d0*/  @!P0 BRA `(.L_x_13502) ;  /* 0xfffffffc008c8947 */ /* 0x008fea000383ffff */
.L_x_13493:
[----:B------:R-:W-:Y:S05]  /*21e0*/  BSYNC B0 ;  /* 0x0000000000007941 */ /* 0x000fea0003800000 */
.L_x_13492:
[----:B------:R-:W-:Y:S05]  /*21f0*/  @!P6 BRA `(.L_x_13503) ;  /* 0xfffffff80074e947 */ /* 0x000fea000383ffff */
[----:B------:R-:W-:Y:S05]  /*2200*/  BRA `(.L_x_13468) ;  /* 0x00000008000c7947 */ /* 0x000fea0003800000 */
.L_x_13487:
[----:B----4-:R-:W-:-:S07]  /*2210*/  IMAD.MOV.U32 R20, RZ, RZ, RZ ;  /* 0x000000ffff147224 */ /* 0x010fce00078e00ff */
.L_x_13519:
        /* <DEDUP_REMOVED lines=18> */
.L_x_13504:
        /* <DEDUP_REMOVED lines=8> */
.L_x_13505:
        /* <DEDUP_REMOVED lines=8> */
.L_x_13506:
        /* <DEDUP_REMOVED lines=8> */
.L_x_13507:
        /* <DEDUP_REMOVED lines=27> */
.L_x_13518:
[----:B------:R-:W-:Y:S02]  /*2670*/  IMAD R18, R25, 0x14, R30 ;  /* 0x0000001419127824 */ /* 0x000fe400078e021e */
[----:B------:R-:W-:-:S04]  /*2680*/  IMAD.MOV.U32 R31, RZ, RZ, RZ ;  /* 0x000000ffff1f7224 */ /* 0x000fc800078e00ff */
[----:B------:R-:W3:Y:S01]  /*2690*/  LDS R18, [R18] ;  /* 0x0000000012127984 */ /* 0x000ee20000000800 */
[----:B------:R-:W-:Y:S05]  /*26a0*/  @!P2 BRA `(.L_x_13509) ;  /* 0x000000000010a947 */ /* 0x000fea0003800000 */
[----:B------:R-:W-:-:S03]  /*26b0*/  UMOV UR11, 0xffffffff ;  /* 0xffffffff000b7882 */ /* 0x000fc60000000000 */
[----:B------:R-:W-:Y:S05]  /*26c0*/  BRA.DIV UR11, `(.L_x_13510) ;  /* 0x0000000a0bdc7947 */ /* 0x000fea000b800000 */
[----:B---3--:R3:W0:Y:S02]  /*26d0*/  SHFL.IDX PT, R31, R18, R12, R7 ;  /* 0x0000000c121f7389 */ /* 0x00862400000e0007 */
.L_x_13551:
[----:B0-----:R-:W-:-:S07]  /*26e0*/  IMAD R31, R15, R31, RZ ;  /* 0x0000001f0f1f7224 */ /* 0x001fce00078e02ff */
.L_x_13509:
[----:B------:R-:W-:Y:S05]  /*26f0*/  @!P3 BRA `(.L_x_13511) ;  /* 0x000000000010b947 */ /* 0x000fea0003800000 */
[----:B------:R-:W-:-:S03]  /*2700*/  UMOV UR11, 0xffffffff ;  /* 0xffffffff000b7882 */ /* 0x000fc60000000000 */
[----:B------:R-:W-:Y:S05]  /*2710*/  BRA.DIV UR11, `(.L_x_13512) ;  /* 0x0000000a0be47947 */ /* 0x000fea000b800000 */
[----:B---3--:R3:W0:Y:S02]  /*2720*/  SHFL.IDX PT, R34, R18, R4, R7 ;  /* 0x0000000412227389 */ /* 0x00862400000e0007 */
.L_x_13554:
[----:B01----:R-:W-:-:S07]  /*2730*/  IMAD R31, R16, R34, R31 ;  /* 0x00000022101f7224 */ /* 0x003fce00078e021f */
.L_x_13511:
[----:B------:R-:W-:Y:S05]  /*2740*/  @!P4 BRA `(.L_x_13513) ;  /* 0x000000000010c947 */ /* 0x000fea0003800000 */
[----:B------:R-:W-:-:S03]  /*2750*/  UMOV UR11, 0xffffffff ;  /* 0xffffffff000b7882 */ /* 0x000fc60000000000 */
[----:B------:R-:W-:Y:S05]  /*2760*/  BRA.DIV UR11, `(.L_x_13514) ;  /* 0x0000000a0bf07947 */ /* 0x000fea000b800000 */
[----:B---3--:R3:W0:Y:S02]  /*2770*/  SHFL.IDX PT, R34, R18, R5, R7 ;  /* 0x0000000512227389 */ /* 0x00862400000e0007 */
.L_x_13557:
[----:B0-2---:R-:W-:-:S07]  /*2780*/  IMAD R31, R17, R34, R31 ;  /* 0x00000022111f7224 */ /* 0x005fce00078e021f */
.L_x_13513:
[----:B------:R-:W-:Y:S05]  /*2790*/  @!P5 BRA `(.L_x_13515) ;  /* 0x000000000010d947 */ /* 0x000fea0003800000 */
[----:B------:R-:W-:-:S03]  /*27a0*/  UMOV UR11, 0xffffffff ;  /* 0xffffffff000b7882 */ /* 0x000fc60000000000 */
[----:B------:R-:W-:Y:S05]  /*27b0*/  BRA.DIV UR11, `(.L_x_13516) ;  /* 0x0000000a0bfc7947 */ /* 0x000fea000b800000 */
[----:B---3--:R3:W0:Y:S02]  /*27c0*/  SHFL.IDX PT, R34, R18, R6, R7 ;  /* 0x0000000612227389 */ /* 0x00862400000e0007 */
.L_x_13560:
[----:B0---4-:R-:W-:-:S07]  /*27d0*/  IMAD R31, R14, R34, R31 ;  /* 0x000000220e1f7224 */ /* 0x011fce00078e021f */
.L_x_13515:
[----:B---3--:R-:W-:-:S07]  /*27e0*/  MOV R18, UR20 ;  /* 0x0000001400127c02 */ /* 0x008fce0008000f00 */
.L_x_13517:
        /* <DEDUP_REMOVED lines=36> */
.L_x_13508:
[----:B------:R-:W-:Y:S05]  /*2a30*/  @!P6 BRA `(.L_x_13519) ;  /* 0xfffffff400f8e947 */ /* 0x000fea000383ffff */
.L_x_13468:
        /* <DEDUP_REMOVED lines=29> */
.L_x_13523:
[----:B------:R-:W-:Y:S05]  /*2c10*/  BSYNC.RECONVERGENT B1 ;  /* 0x0000000000017941 */ /* 0x000fea0003800200 */
.L_x_13522:
[----:B------:R-:W-:Y:S05]  /*2c20*/  @!P2 BRA `(.L_x_13521) ;  /* 0x000000000070a947 */ /* 0x000fea0003800000 */
[----:B01--4-:R-:W0:Y:S01]  /*2c30*/  S2R R21, SR_CgaCtaId ;  /* 0x0000000000157919 */ /* 0x013e220000008800 */
[----:B--2---:R-:W-:-:S04]  /*2c40*/  MOV R18, 0x400 ;  /* 0x0000040000127802 */ /* 0x004fc80000000f00 */
[----:B------:R-:W-:-:S04]  /*2c50*/  IADD3 R18, PT, PT, R18, 0x180, RZ ;  /* 0x0000018012127810 */ /* 0x000fc80007ffe0ff */
[----:B0-----:R-:W-:-:S07]  /*2c60*/  LEA R21, R21, R18, 0x18 ;  /* 0x0000001215157211 */ /* 0x001fce00078ec0ff */
.L_x_13524:
        /* <DEDUP_REMOVED lines=24> */
.L_x_13521:
[----:B------:R-:W-:Y:S05]  /*2df0*/  BSYNC.RECONVERGENT B0 ;  /* 0x0000000000007941 */ /* 0x000fea0003800200 */
.L_x_13520:
[----:B------:R-:W-:-:S04]  /*2e00*/  UIADD3 UR10, UPT, UPT, UR22, UR10, URZ ;  /* 0x0000000a160a7290 */ /* 0x000fc8000fffe0ff */
[----:B------:R-:W-:-:S09]  /*2e10*/  UISETP.GE.U32.AND UP0, UPT, UR10, UR23, UPT ;  /* 0x000000170a00728c */ /* 0x000fd2000bf06070 */
[----:B------:R-:W-:Y:S05]  /*2e20*/  BRA.U !UP0, `(.L_x_13525) ;  /* 0xffffffe108107547 */ /* 0x000fea000b83ffff */
[----:B------:R-:W-:Y:S05]  /*2e30*/  EXIT ;  /* 0x000000000000794d */ /* 0x000fea0003800000 */
.L_x_13478:
[----:B------:R-:W-:Y:S01]  /*2e40*/  BSSY B2, `(.L_x_13526) ;  /* 0x0000006000027945 */ /* 0x000fe20003800000 */
[----:B------:R-:W-:Y:S02]  /*2e50*/  IMAD.MOV.U32 R19, RZ, RZ, R12 ;  /* 0x000000ffff137224 */ /* 0x000fe400078e000c */
[----:B------:R-:W-:-:S07]  /*2e60*/  IMAD.MOV.U32 R34, RZ, RZ, -0x1 ;  /* 0xffffffffff227424 */ /* 0x000fce00078e00ff */
[----:B01234-:R-:W-:Y:S05]  /*2e70*/  WARPSYNC.COLLECTIVE R34, `(.L_x_13527) ;  /* 0x0000000022087348 */ /* 0x01ffea0003c00000 */
[----:B--2---:R2:W0:Y:S02]  /*2e80*/  SHFL.IDX P0, R34, R18, R19, R7 ;  /* 0x0000001312227389 */ /* 0x0044240000000007 */
[----:B01234-:R-:W-:Y:S05]  /*2e90*/  ENDCOLLECTIVE ;  /* 0x000000000000791b */ /* 0x01ffea0003800000 */
.L_x_13527:
[----:B------:R-:W-:Y:S05]  /*2ea0*/  BSYNC B2 ;  /* 0x0000000000027941 */ /* 0x000fea0003800000 */
.L_x_13526:
[----:B------:R-:W-:Y:S05]  /*2eb0*/  BRA `(.L_x_13528) ;  /* 0xffffffe800c47947 */ /* 0x000fea000383ffff */
.L_x_13480:
[----:B------:R-:W-:Y:S01]  /*2ec0*/  BSSY B2, `(.L_x_13529) ;  /* 0x0000006000027945 */ /* 0x000fe20003800000 */
[----:B------:R-:W-:Y:S01]  /*2ed0*/  MOV R19, R4 ;  /* 0x0000000400137202 */ /* 0x000fe20000000f00 */
[----:B------:R-:W-:-:S07]  /*2ee0*/  IMAD.MOV.U32 R34, RZ, RZ, -0x1 ;  /* 0xffffffffff227424 */ /* 0x000fce00078e00ff */
[----:B01234-:R-:W-:Y:S05]  /*2ef0*/  WARPSYNC.COLLECTIVE R34, `(.L_x_13530) ;  /* 0x0000000022087348 */ /* 0x01ffea0003c00000 */
[----:B--2---:R2:W0:Y:S02]  /*2f00*/  SHFL.IDX P0, R34, R18, R19, R7 ;  /* 0x0000001312227389 */ /* 0x0044240000000007 */
[----:B01234-:R-:W-:Y:S05]  /*2f10*/  ENDCOLLECTIVE ;  /* 0x000000000000791b */ /* 0x01ffea0003800000 */
.L_x_13530:
[----:B------:R-:W-:Y:S05]  /*2f20*/  BSYNC B2 ;  /* 0x0000000000027941 */ /* 0x000fea0003800000 */
.L_x_13529:
[----:B------:R-:W-:Y:S05]  /*2f30*/  BRA `(.L_x_13531) ;  /* 0xffffffe800b87947 */ /* 0x000fea000383ffff */
.L_x_13482:
[----:B------:R-:W-:Y:S01]  /*2f40*/  BSSY B2, `(.L_x_13532) ;  /* 0x0000006000027945 */ /* 0x000fe20003800000 */
[----:B------:R-:W-:Y:S01]  /*2f50*/  IMAD.MOV.U32 R19, RZ, RZ, R5 ;  /* 0x000000ffff137224 */ /* 0x000fe200078e0005 */
[----:B------:R-:W-:-:S07]  /*2f60*/  MOV R34, 0xffffffff ;  /* 0xffffffff00227802 */ /* 0x000fce0000000f00 */
[----:B01234-:R-:W-:Y:S05]  /*2f70*/  WARPSYNC.COLLECTIVE R34, `(.L_x_13533) ;  /* 0x0000000022087348 */ /* 0x01ffea0003c00000 */
[----:B--2---:R2:W0:Y:S02]  /*2f80*/  SHFL.IDX P0, R34, R18, R19, R7 ;  /* 0x0000001312227389 */ /* 0x0044240000000007 */
[----:B01234-:R-:W-:Y:S05]  /*2f90*/  ENDCOLLECTIVE ;  /* 0x000000000000791b */ /* 0x01ffea0003800000 */
.L_x_13533:
[----:B------:R-:W-:Y:S05]  /*2fa0*/  BSYNC B2 ;  /* 0x0000000000027941 */ /* 0x000fea0003800000 */
.L_x_13532:
[----:B------:R-:W-:Y:S05]  /*2fb0*/  BRA `(.L_x_13534) ;  /* 0xffffffe800ac7947 */ /* 0x000fea000383ffff */
.L_x_13484:
[----:B------:R-:W-:Y:S01]  /*2fc0*/  BSSY B2, `(.L_x_13535) ;  /* 0x0000006000027945 */ /* 0x000fe20003800000 */
[----:B------:R-:W-:Y:S02]  /*2fd0*/  IMAD.MOV.U32 R19, RZ, RZ, R6 ;  /* 0x000000ffff137224 */ /* 0x000fe400078e0006 */
[----:B------:R-:W-:-:S07]  /*2fe0*/  IMAD.MOV.U32 R34, RZ, RZ, -0x1 ;  /* 0xffffffffff227424 */ /* 0x000fce00078e00ff */
[----:B01234-:R-:W-:Y:S05]  /*2ff0*/  WARPSYNC.COLLECTIVE R34, `(.L_x_13536) ;  /* 0x0000000022087348 */ /* 0x01ffea0003c00000 */
[----:B--2---:R2:W0:Y:S02]  /*3000*/  SHFL.IDX P0, R34, R18, R19, R7 ;  /* 0x0000001312227389 */ /* 0x0044240000000007 */
[----:B01234-:R-:W-:Y:S05]  /*3010*/  ENDCOLLECTIVE ;  /* 0x000000000000791b */ /* 0x01ffea0003800000 */
.L_x_13536:
[----:B------:R-:W-:Y:S05]  /*3020*/  BSYNC B2 ;  /* 0x0000000000027941 */ /* 0x000fea0003800000 */
.L_x_13535:
[----:B------:R-:W-:Y:S05]  /*3030*/  BRA `(.L_x_13537) ;  /* 0xffffffe800a07947 */ /* 0x000fea000383ffff */
.L_x_13495:
[----:B------:R-:W-:Y:S01]  /*3040*/  BSSY B1, `(.L_x_13538) ;  /* 0x0000006000017945 */ /* 0x000fe20003800000 */
[----:B------:R-:W-:Y:S01]  /*3050*/  MOV R19, R12 ;  /* 0x0000000c00137202 */ /* 0x000fe20000000f00 */
[----:B------:R-:W-:-:S07]  /*3060*/  IMAD.MOV.U32 R34, RZ, RZ, -0x1 ;  /* 0xffffffffff227424 */ /* 0x000fce00078e00ff */
[----:B01234-:R-:W-:Y:S05]  /*3070*/  WARPSYNC.COLLECTIVE R34, `(.L_x_13539) ;  /* 0x0000000022087348 */ /* 0x01ffea0003c00000 */
[----:B---3--:R3:W0:Y:S02]  /*3080*/  SHFL.IDX P0, R34, R18, R19, R7 ;  /* 0x0000001312227389 */ /* 0x0086240000000007 */
[----:B01234-:R-:W-:Y:S05]  /*3090*/  ENDCOLLECTIVE ;  /* 0x000000000000791b */ /* 0x01ffea0003800000 */
.L_x_13539:
[----:B------:R-:W-:Y:S05]  /*30a0*/  BSYNC B1 ;  /* 0x0000000000017941 */ /* 0x000fea0003800000 */
.L_x_13538:
[----:B------:R-:W-:Y:S05]  /*30b0*/  BRA `(.L_x_13540) ;  /* 0xffffffec00f07947 */ /* 0x000fea000383ffff */
.L_x_13497:
[----:B------:R-:W-:Y:S01]  /*30c0*/  BSSY B1, `(.L_x_13541) ;  /* 0x0000006000017945 */ /* 0x000fe20003800000 */
[----:B------:R-:W-:Y:S01]  /*30d0*/  IMAD.MOV.U32 R19, RZ, RZ, R4 ;  /* 0x000000ffff137224 */ /* 0x000fe200078e0004 */
[----:B------:R-:W-:-:S07]  /*30e0*/  MOV R34, 0xffffffff ;  /* 0xffffffff00227802 */ /* 0x000fce0000000f00 */
[----:B01234-:R-:W-:Y:S05]  /*30f0*/  WARPSYNC.COLLECTIVE R34, `(.L_x_13542) ;  /* 0x0000000022087348 */ /* 0x01ffea0003c00000 */
[----:B---3--:R3:W0:Y:S02]  /*3100*/  SHFL.IDX P0, R34, R18, R19, R7 ;  /* 0x0000001312227389 */ /* 0x0086240000000007 */
[----:B01234-:R-:W-:Y:S05]  /*3110*/  ENDCOLLECTIVE ;  /* 0x000000000000791b */ /* 0x01ffea0003800000 */
.L_x_13542:
[----:B------:R-:W-:Y:S05]  /*3120*/  BSYNC B1 ;  /* 0x0000000000017941 */ /* 0x000fea0003800000 */
.L_x_13541:
[----:B------:R-:W-:Y:S05]  /*3130*/  BRA `(.L_x_13543) ;  /* 0xffffffec00e47947 */ /* 0x000fea000383ffff */
.L_x_13499:
[----:B------:R-:W-:Y:S01]  /*3140*/  BSSY B1, `(.L_x_13544) ;  /* 0x0000006000017945 */ /* 0x000fe20003800000 */
[----:B------:R-:W-:Y:S02]  /*3150*/  IMAD.MOV.U32 R19, RZ, RZ, R5 ;  /* 0x000000ffff137224 */ /* 0x000fe400078e0005 */
[----:B------:R-:W-:-:S07]  /*3160*/  IMAD.MOV.U32 R34, RZ, RZ, -0x1 ;  /* 0xffffffffff227424 */ /* 0x000fce00078e00ff */
[----:B01234-:R-:W-:Y:S05]  /*3170*/  WARPSYNC.COLLECTIVE R34, `(.L_x_13545) ;  /* 0x0000000022087348 */ /* 0x01ffea0003c00000 */
[----:B---3--:R3:W0:Y:S02]  /*3180*/  SHFL.IDX P0, R34, R18, R19, R7 ;  /* 0x0000001312227389 */ /* 0x0086240000000007 */
[----:B01234-:R-:W-:Y:S05]  /*3190*/  ENDCOLLECTIVE ;  /* 0x000000000000791b */ /* 0x01ffea0003800000 */
.L_x_13545:
[----:B------:R-:W-:Y:S05]  /*31a0*/  BSYNC B1 ;  /* 0x0000000000017941 */ /* 0x000fea0003800000 */
.L_x_13544:
[----:B------:R-:W-:Y:S05]  /*31b0*/  BRA `(.L_x_13546) ;  /* 0xffffffec00d87947 */ /* 0x000fea000383ffff */
.L_x_13501:
[----:B------:R-:W-:Y:S01]  /*31c0*/  BSSY B1, `(.L_x_13547) ;  /* 0x0000006000017945 */ /* 0x000fe20003800000 */
[----:B------:R-:W-:Y:S01]  /*31d0*/  MOV R19, R6 ;  /* 0x0000000600137202 */ /* 0x000fe20000000f00 */
[----:B------:R-:W-:-:S07]  /*31e0*/  IMAD.MOV.U32 R34, RZ, RZ, -0x1 ;  /* 0xffffffffff227424 */ /* 0x000fce00078e00ff */
[----:B01234-:R-:W-:Y:S05]  /*31f0*/  WARPSYNC.COLLECTIVE R34, `(.L_x_13548) ;  /* 0x0000000022087348 */ /* 0x01ffea0003c00000 */
[----:B---3--:R3:W0:Y:S02]  /*3200*/  SHFL.IDX P0, R34, R18, R19, R7 ;  /* 0x0000001312227389 */ /* 0x0086240000000007 */
[----:B01234-:R-:W-:Y:S05]  /*3210*/  ENDCOLLECTIVE ;  /* 0x000000000000791b */ /* 0x01ffea0003800000 */
.L_x_13548:
[----:B------:R-:W-:Y:S05]  /*3220*/  BSYNC B1 ;  /* 0x0000000000017941 */ /* 0x000fea0003800000 */
.L_x_13547:
[----:B------:R-:W-:Y:S05]  /*3230*/  BRA `(.L_x_13549) ;  /* 0xffffffec00cc7947 */ /* 0x000fea000383ffff */
.L_x_13510:
[----:B------:R-:W-:Y:S01]  /*3240*/  MOV R34, 0xffffffff ;  /* 0xffffffff00227802 */ /* 0x000fe20000000f00 */
[----:B------:R-:W-:-:S07]  /*3250*/  IMAD.MOV.U32 R19, RZ, RZ, R12 ;  /* 0x000000ffff137224 */ /* 0x000fce00078e000c */
[----:B01234-:R-:W-:Y:S05]  /*3260*/  WARPSYNC.COLLECTIVE R34, `(.L_x_13550) ;  /* 0x0000000022087348 */ /* 0x01ffea0003c00000 */
[----:B---3--:R3:W0:Y:S02]  /*3270*/  SHFL.IDX P0, R34, R18, R19, R7 ;  /* 0x0000001312227389 */ /* 0x0086240000000007 */
[----:B01234-:R-:W-:Y:S05]  /*3280*/  ENDCOLLECTIVE ;  /* 0x000000000000791b */ /* 0x01ffea0003800000 */
.L_x_13550:
[----:B------:R-:W-:Y:S01]  /*3290*/  IMAD.MOV.U32 R31, RZ, RZ, R34 ;  /* 0x000000ffff1f7224 */ /* 0x000fe200078e0022 */
[----:B------:R-:W-:Y:S06]  /*32a0*/  BRA `(.L_x_13551) ;  /* 0xfffffff4000c7947 */ /* 0x000fec000383ffff */
.L_x_13512:
[----:B------:R-:W-:Y:S01]  /*32b0*/  BSSY B0, `(.L_x_13552) ;  /* 0x0000006000007945 */ /* 0x000fe20003800000 */
[----:B------:R-:W-:Y:S01]  /*32c0*/  IMAD.MOV.U32 R19, RZ, RZ, R4 ;  /* 0x000000ffff137224 */ /* 0x000fe200078e0004 */
[----:B------:R-:W-:-:S07]  /*32d0*/  MOV R34, 0xffffffff ;  /* 0xffffffff00227802 */ /* 0x000fce0000000f00 */
[----:B01234-:R-:W-:Y:S05]  /*32e0*/  WARPSYNC.COLLECTIVE R34, `(.L_x_13553) ;  /* 0x0000000022087348 */ /* 0x01ffea0003c00000 */
[----:B---3--:R3:W0:Y:S02]  /*32f0*/  SHFL.IDX P0, R34, R18, R19, R7 ;  /* 0x0000001312227389 */ /* 0x0086240000000007 */
[----:B01234-:R-:W-:Y:S05]  /*3300*/  ENDCOLLECTIVE ;  /* 0x000000000000791b */ /* 0x01ffea0003800000 */
.L_x_13553:
[----:B------:R-:W-:Y:S05]  /*3310*/  BSYNC B0 ;  /* 0x0000000000007941 */ /* 0x000fea0003800000 */
.L_x_13552:
[----:B------:R-:W-:Y:S05]  /*3320*/  BRA `(.L_x_13554) ;  /* 0xfffffff400007947 */ /* 0x000fea000383ffff */
.L_x_13514:
[----:B------:R-:W-:Y:S01]  /*3330*/  BSSY B0, `(.L_x_13555) ;  /* 0x0000006000007945 */ /* 0x000fe20003800000 */
[----:B------:R-:W-:Y:S02]  /*3340*/  IMAD.MOV.U32 R19, RZ, RZ, R5 ;  /* 0x000000ffff137224 */ /* 0x000fe400078e0005 */
[----:B------:R-:W-:-:S07]  /*3350*/  IMAD.MOV.U32 R34, RZ, RZ, -0x1 ;  /* 0xffffffffff227424 */ /* 0x000fce00078e00ff */
[----:B01234-:R-:W-:Y:S05]  /*3360*/  WARPSYNC.COLLECTIVE R34, `(.L_x_13556) ;  /* 0x0000000022087348 */ /* 0x01ffea0003c00000 */
[----:B---3--:R3:W0:Y:S02]  /*3370*/  SHFL.IDX P0, R34, R18, R19, R7 ;  /* 0x0000001312227389 */ /* 0x0086240000000007 */
[----:B01234-:R-:W-:Y:S05]  /*3380*/  ENDCOLLECTIVE ;  /* 0x000000000000791b */ /* 0x01ffea0003800000 */
.L_x_13556:
[----:B------:R-:W-:Y:S05]  /*3390*/  BSYNC B0 ;  /* 0x0000000000007941 */ /* 0x000fea0003800000 */
.L_x_13555:
[----:B------:R-:W-:Y:S05]  /*33a0*/  BRA `(.L_x_13557) ;  /* 0xfffffff000f47947 */ /* 0x000fea000383ffff */
.L_x_13516:
[----:B------:R-:W-:Y:S01]  /*33b0*/  BSSY B0, `(.L_x_13558) ;  /* 0x0000006000007945 */ /* 0x000fe20003800000 */
[----:B------:R-:W-:Y:S01]  /*33c0*/  MOV R19, R6 ;  /* 0x0000000600137202 */ /* 0x000fe20000000f00 */
[----:B------:R-:W-:-:S07]  /*33d0*/  IMAD.MOV.U32 R34, RZ, RZ, -0x1 ;  /* 0xffffffffff227424 */ /* 0x000fce00078e00ff */
[----:B01234-:R-:W-:Y:S05]  /*33e0*/  WARPSYNC.COLLECTIVE R34, `(.L_x_13559) ;  /* 0x0000000022087348 */ /* 0x01ffea0003c00000 */
[----:B---3--:R3:W0:Y:S02]  /*33f0*/  SHFL.IDX P0, R34, R18, R19, R7 ;  /* 0x0000001312227389 */ /* 0x0086240000000007 */
[----:B01234-:R-:W-:Y:S05]  /*3400*/  ENDCOLLECTIVE ;  /* 0x000000000000791b */ /* 0x01ffea0003800000 */
.L_x_13559:
[----:B------:R-:W-:Y:S05]  /*3410*/  BSYNC B0 ;  /* 0x0000000000007941 */ /* 0x000fea0003800000 */
.L_x_13558:
[----:B------:R-:W-:Y:S05]  /*3420*/  BRA `(.L_x_13560) ;  /* 0xfffffff000e87947 */ /* 0x000fea000383ffff */
.L_x_13561:
        /* <DEDUP_REMOVED lines=13> */
.L_x_58342:


//--------------------- .text._Z9cuda_gemmIiLi256ELi4ELi1ELi64ELi4ELi4ELi32ELi0ELi1EEviiiPT_S1_S1_ii --------------------------
	.section	.text._Z9cuda_gemmIiLi256ELi4ELi1ELi64ELi4ELi4ELi32ELi0ELi1EEviiiPT_S1_S1_ii,"ax",@progbits
	.align	128
        .global         _Z9cuda_gemmIiLi256ELi4ELi1ELi64ELi4ELi4ELi32ELi0ELi1EEviiiPT_S1_S1_ii
        .type           _Z9cuda_gemmIiLi256ELi4ELi1ELi64ELi4ELi4ELi32ELi0ELi1EEviiiPT_S1_S1_ii,@function
        .size           _Z9cuda_gemmIiLi256ELi4ELi1ELi64ELi4ELi4ELi32ELi0ELi1EEviiiPT_S1_S1_ii,(.L_x_58343 - _Z9cuda_gemmIiLi256ELi4ELi1ELi64ELi4ELi4ELi32ELi0ELi1EEviiiPT_S1_S1_ii)
        .other          _Z9cuda_gemmIiLi256ELi4ELi1ELi64ELi4ELi4ELi32ELi0ELi1EEviiiPT_S1_S1_ii,@"STO_CUDA_ENTRY STV_DEFAULT"
_Z9cuda_gemmIiLi256ELi4ELi1ELi64ELi4ELi4ELi32ELi0ELi1EEviiiPT_S1_S1_ii:
.text._Z9cuda_gemmIiLi256ELi4ELi1ELi64ELi4ELi4ELi32ELi0ELi1EEviiiPT_S1_S1_ii:
        /* <DEDUP_REMOVED lines=12> */
.L_x_13564:
        /* <DEDUP_REMOVED lines=10> */
.L_x_13563:
[----:B------:R-:W-:Y:S05]  /*0160*/  BSYNC.RECONVERGENT B0 ;  /* 0x0000000000007941 */ /* 0x000fea0003800200 */
.L_x_13562:
        /* <DEDUP_REMOVED lines=54> */
.L_x_13583:
        /* <DEDUP_REMOVED lines=38> */
.L_x_13568:
[----:B------:R-:W-:Y:S05]  /*0730*/  BSYNC.RECONVERGENT B1 ;  /* 0x0000000000017941 */ /* 0x000fea0003800200 */
.L_x_13567:
        /* <DEDUP_REMOVED lines=10> */
.L_x_13571:
        /* <DEDUP_REMOVED lines=22> */
.L_x_13570:
[----:B------:R-:W-:Y:S05]  /*0940*/  BSYNC.RECONVERGENT B1 ;  /* 0x0000000000017941 */ /* 0x000fea0003800200 */
.L_x_13569:
        /* <DEDUP_REMOVED lines=16> */
.L_x_13573:
[----:B------:R-:W-:Y:S05]  /*0a50*/  BSYNC.RECONVERGENT B1 ;  /* 0x0000000000017941 */ /* 0x000fea0003800200 */
.L_x_13572:
[----:B------:R-:W-:Y:S05]  /*0a60*/  @!P2 BRA `(.L_x_13566) ;  /* 0x000000000038a947 */ /* 0x000fea0003800000 */
[----:B01----:R-:W0:Y:S01]  /*0a70*/  S2R R4, SR_CgaCtaId ;  /* 0x0000000000047919 */ /* 0x003e220000008800 */
[----:B------:R-:W-:-:S05]  /*0a80*/  MOV R3, 0x400 ;  /* 0x0000040000037802 */ /* 0x000fca0000000f00 */
[----:B------:R-:W-:-:S05]  /*0a90*/  VIADD R3, R3, 0x180 ;  /* 0x0000018003037836 */ /* 0x000fca0000000000 */
[----:B0-----:R-:W-:-:S07]  /*0aa0*/  LEA R7, R4, R3, 0x18 ;  /* 0x0000000304077211 */ /* 0x001fce00078ec0ff */
.L_x_13574:
        /* <DEDUP_REMOVED lines=10> */
.L_x_13566:
[----:B------:R-:W-:Y:S05]  /*0b50*/  BSYNC.RECONVERGENT B0 ;  /* 0x0000000000007941 */ /* 0x000fea0003800200 */
.L_x_13565:
        /* <DEDUP_REMOVED lines=23> */
.L_x_13577:
        /* <DEDUP_REMOVED lines=11> */
.L_x_13589:
        /* <DEDUP_REMOVED lines=10> */
.L_x_13575:
        /* <DEDUP_REMOVED lines=42> */
.L_x_13581:
[----:B------:R-:W-:Y:S05]  /*10c0*/  BSYNC.RECONVERGENT B1 ;  /* 0x0000000000017941 */ /* 0x000fea0003800200 */
.L_x_13580:
[----:B------:R-:W-:Y:S05]  /*10d0*/  @!P1 BRA `(.L_x_13579) ;  /* 0x0000000000a89947 */ /* 0x000fea0003800000 */
[----:B----4-:R-:W4:Y:S01]  /*10e0*/  S2R R21, SR_CgaCtaId ;  /* 0x0000000000157919 */ /* 0x010f220000008800 */
[----:B--23--:R-:W2:Y:S01]  /*10f0*/  LDC.64 R2, c[0x0][0x3a0] ;  /* 0x0000e800ff027b82 */ /* 0x00cea20000000a00 */
[----:B01----:R-:W-:-:S05]  /*1100*/  MOV R4, 0x400 ;  /* 0x0000040000047802 */ /* 0x003fca0000000f00 */
[----:B------:R-:W-:-:S05]  /*1110*/  VIADD R4, R4, 0x180 ;  /* 0x0000018004047836 */ /* 0x000fca0000000000 */
[----:B----4-:R-:W-:-:S07]  /*1120*/  LEA R21, R21, R4, 0x18 ;  /* 0x0000000415157211 */ /* 0x010fce00078ec0ff */
.L_x_13582:
        /* <DEDUP_REMOVED lines=37> */
.L_x_13579:
[----:B------:R-:W-:Y:S05]  /*1380*/  BSYNC.RECONVERGENT B0 ;  /* 0x0000000000007941 */ /* 0x000fea0003800200 */
.L_x_13578:
[C---:B------:R-:W-:Y:S01]  /*1390*/  IMAD.IADD R13, R10.reuse, 0x1, R13 ;  /* 0x000000010a0d7824 */ /* 0x040fe200078e020d */
[----:B--23--:R-:W-:-:S04]  /*13a0*/  SHF.L.U32 R2, R10, 0x2, RZ ;  /* 0x000000020a027819 */ /* 0x00cfc800000006ff */
[----:B------:R-:W-:-:S13]  /*13b0*/  ISETP.GE.U32.AND P0, PT, R13, R2, PT ;  /* 0x000000020d00720c */ /* 0x000fda0003f06070 */
[----:B------:R-:W-:Y:S05]  /*13c0*/  @!P0 BRA `(.L_x_13583) ;  /* 0xfffffff000408947 */ /* 0x000fea000383ffff */
[----:B------:R-:W-:Y:S05]  /*13d0*/  EXIT ;  /* 0x000000000000794d */ /* 0x000fea0003800000 */
.L_x_13576:
[----:B------:R-:W-:Y:S01]  /*13e0*/  BSSY B0, `(.L_x_13584) ;  /* 0x0000007000007945 */ /* 0x000fe20003800000 */
[----:B------:R-:W-:Y:S01]  /*13f0*/  IMAD.MOV.U32 R26, RZ, RZ, R14 ;  /* 0x000000ffff1a7224 */ /* 0x000fe200078e000e */
[----:B------:R-:W-:Y:S01]  /*1400*/  MOV R25, 0xffffffff ;  /* 0xffffffff00197802 */ /* 0x000fe20000000f00 */
[----:B------:R-:W-:-:S07]  /*1410*/  IMAD.MOV.U32 R27, RZ, RZ, 0x1c1f ;  /* 0x00001c1fff1b7424 */ /* 0x000fce00078e00ff */
[----:B01234-:R-:W-:Y:S05]  /*1420*/  WARPSYNC.COLLECTIVE R25, `(.L_x_13585) ;  /* 0x0000000019087348 */ /* 0x01ffea0003c00000 */
[----:B----4-:R4:W0:Y:S02]  /*1430*/  SHFL.IDX P1, R23, R8, R26, R27 ;  /* 0x0000001a08177389 */ /* 0x010824000002001b */
[----:B01234-:R-:W-:Y:S05]  /*1440*/  ENDCOLLECTIVE ;  /* 0x000000000000791b */ /* 0x01ffea0003800000 */
.L_x_13585:
[----:B------:R-:W-:Y:S05]  /*1450*/  BSYNC B0 ;  /* 0x0000000000007941 */ /* 0x000fea0003800000 */
.L_x_13584:
[----:B------:R-:W-:Y:S02]  /*1460*/  HFMA2 R27, -RZ, RZ, 0, 0.004024505615234375 ;  /* 0x00001c1fff1b7431 */ /* 0x000fe400000001ff */
[----:B------:R-:W-:Y:S02]  /*1470*/  IMAD.MOV.U32 R26, RZ, RZ, R15 ;  /* 0x000000ffff1a7224 */ /* 0x000fe400078e000f */
[----:B------:R-:W-:Y:S02]  /*1480*/  IMAD.MOV.U32 R25, RZ, RZ, -0x1 ;  /* 0xffffffffff197424 */ /* 0x000fe400078e00ff */
[----:B------:R-:W-:-:S07]  /*1490*/  IMAD.MOV.U32 R20, RZ, RZ, R23 ;  /* 0x000000ffff147224 */ /* 0x000fce00078e0017 */
[----:B------:R-:W-:Y:S05]  /*14a0*/  WARPSYNC.COLLECTIVE R25, `(.L_x_13586) ;  /* 0x0000000019087348 */ /* 0x000fea0003c00000 */
[----:B------:R0:W1:Y:S02]  /*14b0*/  SHFL.IDX P1, R23, R8, R26, R27 ;  /* 0x0000001a08177389 */ /* 0x000064000002001b */
[----:B01----:R-:W-:Y:S05]  /*14c0*/  ENDCOLLECTIVE ;  /* 0x000000000000791b */ /* 0x003fea0003800000 */
.L_x_13586:
[----:B------:R-:W-:Y:S01]  /*14d0*/  IMAD R21, R3, R20, RZ ;  /* 0x0000001403157224 */ /* 0x000fe200078e02ff */
[----:B------:R-:W-:Y:S01]  /*14e0*/  MOV R26, R17 ;  /* 0x00000011001a7202 */ /* 0x000fe20000000f00 */
[----:B------:R-:W-:-:S07]  /*14f0*/  IMAD.MOV.U32 R22, RZ, RZ, R23 ;  /* 0x000000ffff167224 */ /* 0x000fce00078e0017 */
[----:B------:R-:W-:Y:S05]  /*1500*/  WARPSYNC.COLLECTIVE R25, `(.L_x_13587) ;  /* 0x0000000019087348 */ /* 0x000fea0003c00000 */
[----:B------:R0:W1:Y:S02]  /*1510*/  SHFL.IDX P1, R23, R8, R26, R27 ;  /* 0x0000001a08177389 */ /* 0x000064000002001b */
[----:B01----:R-:W-:Y:S05]  /*1520*/  ENDCOLLECTIVE ;  /* 0x000000000000791b */ /* 0x003fea0003800000 */
.L_x_13587:
[----:B------:R-:W-:Y:S02]  /*1530*/  IMAD R22, R4, R22, R21 ;  /* 0x0000001604167224 */ /* 0x000fe400078e0215 */
[----:B------:R-:W-:Y:S02]  /*1540*/  IMAD.MOV.U32 R26, RZ, RZ, R16 ;  /* 0x000000ffff1a7224 */ /* 0x000fe400078e0010 */
[----:B------:R-:W-:-:S07]  /*1550*/  IMAD R21, R5, R23, R22 ;  /* 0x0000001705157224 */ /* 0x000fce00078e0216 */
[----:B------:R-:W-:Y:S05]  /*1560*/  WARPSYNC.COLLECTIVE R25, `(.L_x_13588) ;  /* 0x0000000019087348 */ /* 0x000fea0003c00000 */
[----:B------:R0:W1:Y:S02]  /*1570*/  SHFL.IDX P1, R23, R8, R26, R27 ;  /* 0x0000001a08177389 */ /* 0x000064000002001b */
[----:B01----:R-:W-:Y:S05]  /*1580*/  ENDCOLLECTIVE ;  /* 0x000000000000791b */ /* 0x003fea0003800000 */
.L_x_13588:
[----:B------:R-:W-:Y:S01]  /*1590*/  MOV R24, R23 ;  /* 0x0000001700187202 */ /* 0x000fe20000000f00 */
[----:B------:R-:W-:Y:S06]  /*15a0*/  BRA `(.L_x_13589) ;  /* 0xfffffff400f47947 */ /* 0x000fec000383ffff */
.L_x_13590:
        /* <DEDUP_REMOVED lines=13> */
.L_x_58343:


//--------------------- .text._Z9cuda_gemmIiLi256ELi4ELi1ELi64ELi4ELi4ELi32ELi0ELi0EEviiiPT_S1_S1_ii --------------------------
	.section	.text._Z9cuda_gemmIiLi256ELi4ELi1ELi64ELi4ELi4ELi32ELi0ELi0EEviiiPT_S1_S1_ii,"ax",@progbits
	.align	128
        .global         _Z9cuda_gemmIiLi256ELi4ELi1ELi64ELi4ELi4ELi32ELi0ELi0EEviiiPT_S1_S1_ii
        .type           _Z9cuda_gemmIiLi256ELi4ELi1ELi64ELi4ELi4ELi32ELi0ELi0EEviiiPT_S1_S1_ii,@function
        .size           _Z9cuda_gemmIiLi256ELi4ELi1ELi64ELi4ELi4ELi32ELi0ELi0EEviiiPT_S1_S1_ii,(.L_x_58344 - _Z9cuda_gemmIiLi256ELi4ELi1ELi64ELi4ELi4ELi32ELi0ELi0EEviiiPT_S1_S1_ii)
        .other          _Z9cuda_gemmIiLi256ELi4ELi1ELi64ELi4ELi4ELi32ELi0ELi0EEviiiPT_S1_S1_ii,@"STO_CUDA_ENTRY STV_DEFAULT"
_Z9cuda_gemmIiLi256ELi4ELi1ELi64ELi4ELi4ELi32ELi0ELi0EEviiiPT_S1_S1_ii:
.text._Z9cuda_gemmIiLi256ELi4ELi1ELi64ELi4ELi4ELi32ELi0ELi0EEviiiPT_S1_S1_ii:
        /* <DEDUP_REMOVED lines=36> */
.L_x_13593:
        /* <DEDUP_REMOVED lines=25> */
.L_x_13592:
[----:B------:R-:W-:Y:S05]  /*03d0*/  BSYNC.RECONVERGENT B0 ;  /* 0x0000000000007941 */ /* 0x000fea0003800200 */
.L_x_13591:
        /* <DEDUP_REMOVED lines=172> */
.L_x_13661:
        /* <DEDUP_REMOVED lines=30> */
.L_x_13597:
[----:B------:R-:W-:Y:S05]  /*1080*/  BSYNC.RECONVERGENT B1 ;  /* 0x0000000000017941 */ /* 0x000fea0003800200 */
.L_x_13596:
        /* <DEDUP_REMOVED lines=11> */
.L_x_13600:
        /* <DEDUP_REMOVED lines=24> */
.L_x_13599:
[----:B------:R-:W-:Y:S05]  /*12c0*/  BSYNC.RECONVERGENT B1 ;  /* 0x0000000000017941 */ /* 0x000fea0003800200 */
.L_x_13598:
        /* <DEDUP_REMOVED lines=11> */
.L_x_13602:
[----:B------:R-:W-:Y:S05]  /*1380*/  BSYNC.RECONVERGENT B1 ;  /* 0x0000000000017941 */ /* 0x000fea0003800200 */
.L_x_13601:
[----:B------:R-:W-:Y:S05]  /*1390*/  @!P2 BRA `(.L_x_13595) ;  /* 0x000000000038a947 */ /* 0x000fea0003800000 */
[----:B-1----:R-:W0:Y:S01]  /*13a0*/  S2R R23, SR_CgaCtaId ;  /* 0x0000000000177919 */ /* 0x002e220000008800 */
[----:B--2---:R-:W-:-:S05]  /*13b0*/  MOV R22, 0x400 ;  /* 0x0000040000167802 */ /* 0x004fca0000000f00 */
[----:B------:R-:W-:-:S05]  /*13c0*/  VIADD R22, R22, 0x180 ;  /* 0x0000018016167836 */ /* 0x000fca0000000000 */
[----:B0-----:R-:W-:-:S07]  /*13d0*/  LEA R25, R23, R22, 0x18 ;  /* 0x0000001617197211 */ /* 0x001fce00078ec0ff */
.L_x_13603:
        /* <DEDUP_REMOVED lines=10> */
.L_x_13595:
[----:B------:R-:W-:Y:S05]  /*1480*/  BSYNC.RECONVERGENT B0 ;  /* 0x0000000000007941 */ /* 0x000fea0003800200 */
.L_x_13594:
[----:B------:R-:W-:Y:S01]  /*1490*/  BAR.SYNC.DEFER_BLOCKING 0x0 ;  /* 0x0000000000007b1d */ /* 0x000fe20000010000 */
[----:B------:R-:W-:-:S09]  /*14a0*/  UISETP.GE.AND UP0, UPT, UR6, 0x1, UPT ;  /* 0x000000010600788c */ /* 0x000fd2000bf06270 */
[----:B------:R-:W-:Y:S05]  /*14b0*/  BRA.U !UP0, `(.L_x_13604) ;  /* 0x0000001508687547 */ /* 0x000fea000b800000 */
[----:B------:R-:W-:-:S09]  /*14c0*/  UISETP.NE.AND UP0, UPT, UR19, 0x1, UPT ;  /* 0x000000011300788c */ /* 0x000fd2000bf05270 */
[----:B------:R-:W-:Y:S05]  /*14d0*/  BRA.U UP0, `(.L_x_13605) ;  /* 0x0000000500b47547 */ /* 0x000fea000b800000 */
[----:B01----:R-:W-:Y:S01]  /*14e0*/  HFMA2 R25, -RZ, RZ, 0, 0 ;  /* 0x00000000ff197431 */ /* 0x003fe200000001ff */
[----:B------:R-:W-:Y:S06]  /*14f0*/  BSSY B1, `(.L_x_13606) ;  /* 0x000006a000017945 */ /* 0x000fec0003800000 */
.L_x_13622:
        /* <DEDUP_REMOVED lines=18> */
.L_x_13607:
        /* <DEDUP_REMOVED lines=8> */
.L_x_13608:
        /* <DEDUP_REMOVED lines=8> */
.L_x_13609:
        /* <DEDUP_REMOVED lines=8> */
.L_x_13610:
        /* <DEDUP_REMOVED lines=30> */
.L_x_13621:
[----:B0-----:R-:W-:Y:S02]  /*1980*/  IMAD R22, R35, 0x14, R34 ;  /* 0x0000001423167824 */ /* 0x001fe400078e0222 */
[----:B------:R-:W-:-:S03]  /*1990*/  IMAD.MOV.U32 R36, RZ, RZ, RZ ;  /* 0x000000ffff247224 */ /* 0x000fc600078e00ff */
[----:B--2---:R0:W2:Y:S01]  /*19a0*/  LDS R24, [R22] ;  /* 0x0000000016187984 */ /* 0x0040a20000000800 */
[----:B------:R-:W-:Y:S05]  /*19b0*/  @!P2 BRA `(.L_x_13613) ;  /* 0x000000000010a947 */ /* 0x000fea0003800000 */
[----:B------:R-:W-:-:S03]  /*19c0*/  UMOV UR12, 0xffffffff ;  /* 0xffffffff000c7882 */ /* 0x000fc60000000000 */
[----:B------:R-:W-:Y:S05]  /*19d0*/  BRA.DIV UR12, `(.L_x_13614) ;  /* 0x0000001e0ce07947 */ /* 0x000fea000b800000 */
[----:B0-2---:R0:W2:Y:S02]  /*19e0*/  SHFL.IDX PT, R22, R24, R28, R13 ;  /* 0x0000001c18167389 */ /* 0x0050a400000e000d */
.L_x_13664:
[----:B-12---:R-:W-:-:S07]  /*19f0*/  IMAD R36, R30, R22, RZ ;  /* 0x000000161e247224 */ /* 0x006fce00078e02ff */
.L_x_13613:
[----:B------:R-:W-:Y:S05]  /*1a00*/  @!P3 BRA `(.L_x_13615) ;  /* 0x000000000010b947 */ /* 0x000fea0003800000 */
[----:B------:R-:W-:-:S03]  /*1a10*/  UMOV UR12, 0xffffffff ;  /* 0xffffffff000c7882 */ /* 0x000fc60000000000 */
[----:B------:R-:W-:Y:S05]  /*1a20*/  BRA.DIV UR12, `(.L_x_13616) ;  /* 0x0000001e0cec7947 */ /* 0x000fea000b800000 */
[----:B0-2---:R0:W2:Y:S02]  /*1a30*/  SHFL.IDX PT, R22, R24, R6, R13 ;  /* 0x0000000618167389 */ /* 0x0050a400000e000d */
.L_x_13667:
[----:B--2-4-:R-:W-:-:S07]  /*1a40*/  IMAD R36, R31, R22, R36 ;  /* 0x000000161f247224 */ /* 0x014fce00078e0224 */
.L_x_13615:
[----:B------:R-:W-:Y:S05]  /*1a50*/  @!P4 BRA `(.L_x_13617) ;  /* 0x000000000010c947 */ /* 0x000fea0003800000 */
[----:B------:R-:W-:-:S03]  /*1a60*/  UMOV UR12, 0xffffffff ;  /* 0xffffffff000c7882 */ /* 0x000fc60000000000 */
[----:B------:R-:W-:Y:S05]  /*1a70*/  BRA.DIV UR12, `(.L_x_13618) ;  /* 0x0000001e0cf87947 */ /* 0x000fea000b800000 */
[----:B0-2---:R0:W2:Y:S02]  /*1a80*/  SHFL.IDX PT, R22, R24, R7, R13 ;  /* 0x0000000718167389 */ /* 0x0050a400000e000d */
.L_x_13670:
[----:B--2---:R-:W-:-:S07]  /*1a90*/  IMAD R36, R32, R22, R36 ;  /* 0x0000001620247224 */ /* 0x004fce00078e0224 */
.L_x_13617:
[----:B------:R-:W-:Y:S05]  /*1aa0*/  @!P5 BRA `(.L_x_13619) ;  /* 0x000000000010d947 */ /* 0x000fea0003800000 */
[----:B------:R-:W-:-:S03]  /*1ab0*/  UMOV UR12, 0xffffffff ;  /* 0xffffffff000c7882 */ /* 0x000fc60000000000 */
[----:B------:R-:W-:Y:S05]  /*1ac0*/  BRA.DIV UR12, `(.L_x_13620) ;  /* 0x000000220c047947 */ /* 0x000fea000b800000 */
[----:B0-2---:R0:W2:Y:S02]  /*1ad0*/  SHFL.IDX PT, R22, R24, R8, R13 ;  /* 0x0000000818167389 */ /* 0x0050a400000e000d */
.L_x_13673:
[----:B--2---:R-:W-:-:S07]  /*1ae0*/  IMAD R36, R33, R22, R36 ;  /* 0x0000001621247224 */ /* 0x004fce00078e0224 */
.L_x_13619:
        /* <DEDUP_REMOVED lines=8> */
.L_x_13612:
[----:B------:R-:W-:Y:S05]  /*1b70*/  BSYNC B0 ;  /* 0x0000000000007941 */ /* 0x000fea0003800000 */
.L_x_13611:
[----:B------:R-:W-:Y:S05]  /*1b80*/  @!P6 BRA `(.L_x_13622) ;  /* 0xfffffff8005ce947 */ /* 0x000fea000383ffff */
[----:B------:R-:W-:Y:S05]  /*1b90*/  BSYNC B1 ;  /* 0x0000000000017941 */ /* 0x000fea0003800000 */
.L_x_13606:
[----:B------:R-:W-:Y:S05]  /*1ba0*/  BRA `(.L_x_13604) ;  /* 0x0000000c00ac7947 */ /* 0x000fea0003800000 */
.L_x_13605:
[----:B------:R-:W5:Y:S02]  /*1bb0*/  LDCU UR12, c[0x0][0x3ac] ;  /* 0x00007580ff0c77ac */ /* 0x000f640008000800 */
[----:B-----5:R-:W-:-:S09]  /*1bc0*/  UISETP.GT.U32.AND UP0, UPT, UR12, 0x1f, UPT ;  /* 0x0000001f0c00788c */ /* 0x020fd2000bf04070 */
[----:B------:R-:W-:Y:S05]  /*1bd0*/  BRA.U UP0, `(.L_x_13623) ;  /* 0x0000000500947547 */ /* 0x000fea000b800000 */
[----:B01----:R-:W-:-:S07]  /*1be0*/  HFMA2 R25, -RZ, RZ, 0, 0 ;  /* 0x00000000ff197431 */ /* 0x003fce00000001ff */
.L_x_13639:
        /* <DEDUP_REMOVED lines=18> */
.L_x_13624:
        /* <DEDUP_REMOVED lines=8> */
.L_x_13625:
        /* <DEDUP_REMOVED lines=8> */
.L_x_13626:
        /* <DEDUP_REMOVED lines=8> */
.L_x_13627:
        /* <DEDUP_REMOVED lines=26> */
.L_x_13638:
[----:B------:R-:W-:Y:S02]  /*2030*/  IMAD R22, R35, 0x14, R34 ;  /* 0x0000001423167824 */ /* 0x000fe400078e0222 */
[----:B0-----:R-:W-:-:S03]  /*2040*/  IMAD.MOV.U32 R36, RZ, RZ, RZ ;  /* 0x000000ffff247224 */ /* 0x001fc600078e00ff */
[----:B--2---:R0:W2:Y:S01]  /*2050*/  LDS R24, [R22] ;  /* 0x0000000016187984 */ /* 0x0040a20000000800 */
[----:B------:R-:W-:Y:S05]  /*2060*/  @!P2 BRA `(.L_x_13630) ;  /* 0x000000000010a947 */ /* 0x000fea0003800000 */
[----:B------:R-:W-:-:S03]  /*2070*/  UMOV UR12, 0xffffffff ;  /* 0xffffffff000c7882 */ /* 0x000fc60000000000 */
[----:B------:R-:W-:Y:S05]  /*2080*/  BRA.DIV UR12, `(.L_x_13631) ;  /* 0x0000001a0cb47947 */ /* 0x000fea000b800000 */
[----:B0-2---:R0:W2:Y:S02]  /*2090*/  SHFL.IDX PT, R22, R24, R28, R13 ;  /* 0x0000001c18167389 */ /* 0x0050a400000e000d */
.L_x_13676:
[----:B-12---:R-:W-:-:S07]  /*20a0*/  IMAD R36, R30, R22, RZ ;  /* 0x000000161e247224 */ /* 0x006fce00078e02ff */
.L_x_13630:
[----:B------:R-:W-:Y:S05]  /*20b0*/  @!P3 BRA `(.L_x_13632) ;  /* 0x000000000010b947 */ /* 0x000fea0003800000 */
[----:B------:R-:W-:-:S03]  /*20c0*/  UMOV UR12, 0xffffffff ;  /* 0xffffffff000c7882 */ /* 0x000fc60000000000 */
[----:B------:R-:W-:Y:S05]  /*20d0*/  BRA.DIV UR12, `(.L_x_13633) ;  /* 0x0000001a0cc07947 */ /* 0x000fea000b800000 */
[----:B0-2---:R0:W2:Y:S02]  /*20e0*/  SHFL.IDX PT, R22, R24, R6, R13 ;  /* 0x0000000618167389 */ /* 0x0050a400000e000d */
.L_x_13679:
[----:B--2---:R-:W-:-:S07]  /*20f0*/  IMAD R36, R31, R22, R36 ;  /* 0x000000161f247224 */ /* 0x004fce00078e0224 */
.L_x_13632:
[----:B------:R-:W-:Y:S05]  /*2100*/  @!P4 BRA `(.L_x_13634) ;  /* 0x000000000010c947 */ /* 0x000fea0003800000 */
[----:B------:R-:W-:-:S03]  /*2110*/  UMOV UR12, 0xffffffff ;  /* 0xffffffff000c7882 */ /* 0x000fc60000000000 */
[----:B------:R-:W-:Y:S05]  /*2120*/  BRA.DIV UR12, `(.L_x_13635) ;  /* 0x0000001a0ccc7947 */ /* 0x000fea000b800000 */
[----:B0-2---:R0:W2:Y:S02]  /*2130*/  SHFL.IDX PT, R22, R24, R7, R13 ;  /* 0x0000000718167389 */ /* 0x0050a400000e000d */
.L_x_13682:
[----:B--2---:R-:W-:-:S07]  /*2140*/  IMAD R36, R32, R22, R36 ;  /* 0x0000001620247224 */ /* 0x004fce00078e0224 */
.L_x_13634:
[----:B------:R-:W-:Y:S05]  /*2150*/  @!P5 BRA `(.L_x_13636) ;  /* 0x000000000010d947 */ /* 0x000fea0003800000 */
[----:B------:R-:W-:-:S03]  /*2160*/  UMOV UR12, 0xffffffff ;  /* 0xffffffff000c7882 */ /* 0x000fc60000000000 */
[----:B------:R-:W-:Y:S05]  /*2170*/  BRA.DIV UR12, `(.L_x_13637) ;  /* 0x0000001a0cd87947 */ /* 0x000fea000b800000 */
[----:B0-2---:R0:W2:Y:S02]  /*2180*/  SHFL.IDX PT, R22, R24, R8, R13 ;  /* 0x0000000818167389 */ /* 0x0050a400000e000d */
.L_x_13685:
[----:B--2---:R-:W-:-:S07]  /*2190*/  IMAD R36, R33, R22, R36 ;  /* 0x0000001621247224 */ /* 0x004fce00078e0224 */
.L_x_13636:
[C---:B0-----:R-:W-:Y:S01]  /*21a0*/  IMAD R22, R35.reuse, UR6, R26 ;  /* 0x0000000623167c24 */ /* 0x041fe2000f8e021a */
[----:B------:R-:W-:-:S03]  /*21b0*/  IADD3 R35, PT, PT, R35, UR8, RZ ;  /* 0x0000000823237c10 */ /* 0x000fc6000fffe0ff */
[----:B------:R-:W-:Y:S01]  /*21c0*/  IMAD R23, R22, 0x4, R27 ;  /* 0x0000000416177824 */ /* 0x000fe200078e021b */
[----:B------:R-:W-:-:S04]  /*21d0*/  ISETP.GE.AND P0, PT, R35, UR27, PT ;  /* 0x0000001b23007c0c */ /* 0x000fc8000bf06270 */
[----:B------:R0:W-:Y:S09]  /*21e0*/  STS [R23], R36 ;  /* 0x0000002417007388 */ /* 0x0001f20000000800 */
[----:B------:R-:W-:Y:S05]  /*21f0*/  @!P0 BRA `(.L_x_13638) ;  /* 0xfffffffc008c8947 */ /* 0x000fea000383ffff */
.L_x_13629:
[----:B------:R-:W-:Y:S05]  /*2200*/  BSYNC B0 ;  /* 0x0000000000007941 */ /* 0x000fea0003800000 */
.L_x_13628:
[----:B------:R-:W-:Y:S05]  /*2210*/  @!P6 BRA `(.L_x_13639) ;  /* 0xfffffff80074e947 */ /* 0x000fea000383ffff */
[----:B------:R-:W-:Y:S05]  /*2220*/  BRA `(.L_x_13604) ;  /* 0x00000008000c7947 */ /* 0x000fea0003800000 */
.L_x_13623:
[----:B01----:R-:W-:-:S07]  /*2230*/  IMAD.MOV.U32 R25, RZ, RZ, RZ ;  /* 0x000000ffff197224 */ /* 0x003fce00078e00ff */
.L_x_13655:
        /* <DEDUP_REMOVED lines=18> */
.L_x_13640:
        /* <DEDUP_REMOVED lines=8> */
.L_x_13641:
        /* <DEDUP_REMOVED lines=8> */
.L_x_13642:
        /* <DEDUP_REMOVED lines=8> */
.L_x_13643:
        /* <DEDUP_REMOVED lines=27> */
.L_x_13654:
[----:B------:R-:W-:Y:S02]  /*2690*/  IMAD R22, R27, 0x14, R34 ;  /* 0x000000141b167824 */ /* 0x000fe400078e0222 */
[----:B------:R-:W-:-:S03]  /*26a0*/  IMAD.MOV.U32 R36, RZ, RZ, RZ ;  /* 0x000000ffff247224 */ /* 0x000fc600078e00ff */
[----:B------:R0:W2:Y:S01]  /*26b0*/  LDS R24, [R22] ;  /* 0x0000000016187984 */ /* 0x0000a20000000800 */
[----:B------:R-:W-:Y:S05]  /*26c0*/  @!P2 BRA `(.L_x_13645) ;  /* 0x000000000010a947 */ /* 0x000fea0003800000 */
[----:B------:R-:W-:-:S03]  /*26d0*/  UMOV UR12, 0xffffffff ;  /* 0xffffffff000c7882 */ /* 0x000fc60000000000 */
[----:B------:R-:W-:Y:S05]  /*26e0*/  BRA.DIV UR12, `(.L_x_13646) ;  /* 0x000000160c9c7947 */ /* 0x000fea000b800000 */
[----:B--2---:R2:W3:Y:S02]  /*26f0*/  SHFL.IDX PT, R35, R24, R28, R13 ;  /* 0x0000001c18237389 */ /* 0x0044e400000e000d */
.L_x_13687:
[----:B-1-3--:R-:W-:-:S07]  /*2700*/  IMAD R36, R30, R35, RZ ;  /* 0x000000231e247224 */ /* 0x00afce00078e02ff */
.L_x_13645:
[----:B------:R-:W-:Y:S05]  /*2710*/  @!P3 BRA `(.L_x_13647) ;  /* 0x000000000010b947 */ /* 0x000fea0003800000 */
[----:B------:R-:W-:-:S03]  /*2720*/  UMOV UR12, 0xffffffff ;  /* 0xffffffff000c7882 */ /* 0x000fc60000000000 */
[----:B------:R-:W-:Y:S05]  /*2730*/  BRA.DIV UR12, `(.L_x_13648) ;  /* 0x000000160ca47947 */ /* 0x000fea000b800000 */
[----:B0-2---:R0:W2:Y:S02]  /*2740*/  SHFL.IDX PT, R22, R24, R6, R13 ;  /* 0x0000000618167389 */ /* 0x0050a400000e000d */
.L_x_13690:
[----:B--2-4-:R-:W-:-:S07]  /*2750*/  IMAD R36, R31, R22, R36 ;  /* 0x000000161f247224 */ /* 0x014fce00078e0224 */
.L_x_13647:
[----:B------:R-:W-:Y:S05]  /*2760*/  @!P4 BRA `(.L_x_13649) ;  /* 0x000000000010c947 */ /* 0x000fea0003800000 */
[----:B------:R-:W-:-:S03]  /*2770*/  UMOV UR12, 0xffffffff ;  /* 0xffffffff000c7882 */ /* 0x000fc60000000000 */
[----:B------:R-:W-:Y:S05]  /*2780*/  BRA.DIV UR12, `(.L_x_13650) ;  /* 0x000000160cb07947 */ /* 0x000fea000b800000 */
[----:B0-2---:R0:W2:Y:S02]  /*2790*/  SHFL.IDX PT, R22, R24, R7, R13 ;  /* 0x0000000718167389 */ /* 0x0050a400000e000d */
.L_x_13693:
[----:B--2---:R-:W-:-:S07]  /*27a0*/  IMAD R36, R32, R22, R36 ;  /* 0x0000001620247224 */ /* 0x004fce00078e0224 */
.L_x_13649:
[----:B------:R-:W-:Y:S05]  /*27b0*/  @!P5 BRA `(.L_x_13651) ;  /* 0x000000000010d947 */ /* 0x000fea0003800000 */
[----:B------:R-:W-:-:S03]  /*27c0*/  UMOV UR12, 0xffffffff ;  /* 0xffffffff000c7882 */ /* 0x000fc60000000000 */
[----:B------:R-:W-:Y:S05]  /*27d0*/  BRA.DIV UR12, `(.L_x_13652) ;  /* 0x000000160cbc7947 */ /* 0x000fea000b800000 */
[----:B0-2---:R0:W2:Y:S02]  /*27e0*/  SHFL.IDX PT, R22, R24, R8, R13 ;  /* 0x0000000818167389 */ /* 0x0050a400000e000d */
.L_x_13696:
[----:B--2---:R-:W-:-:S07]  /*27f0*/  IMAD R36, R33, R22, R36 ;  /* 0x0000001621247224 */ /* 0x004fce00078e0224 */
.L_x_13651:
[----:B0-----:R-:W-:-:S07]  /*2800*/  IMAD.U32 R22, RZ, RZ, UR18 ;  /* 0x00000012ff167e24 */ /* 0x001fce000f8e00ff */
.L_x_13653:
        /* <DEDUP_REMOVED lines=36> */
.L_x_13644:
[----:B------:R-:W-:Y:S05]  /*2a50*/  @!P6 BRA `(.L_x_13655) ;  /* 0xfffffff400f8e947 */ /* 0x000fea000383ffff */
.L_x_13604:
        /* <DEDUP_REMOVED lines=117> */
.L_x_13659:
[----:B------:R-:W-:Y:S05]  /*31b0*/  BSYNC.RECONVERGENT B1 ;  /* 0x0000000000017941 */ /* 0x000fea0003800200 */
.L_x_13658:
        /* <DEDUP_REMOVED lines=13> */
.L_x_13660:
        /* <DEDUP_REMOVED lines=104> */
.L_x_13657:
[----:B------:R-:W-:Y:S05]  /*3910*/  BSYNC.RECONVERGENT B0 ;  /* 0x0000000000007941 */ /* 0x000fea0003800200 */
.L_x_13656:
[----:B------:R-:W-:-:S04]  /*3920*/  UIADD3 UR11, UPT, UPT, UR21, UR11, URZ ;  /* 0x0000000b150b7290 */ /* 0x000fc8000fffe0ff */
[----:B------:R-:W-:-:S09]  /*3930*/  UISETP.GE.U32.AND UP0, UPT, UR11, UR24, UPT ;  /* 0x000000180b00728c */ /* 0x000fd2000bf06070 */
[----:B------:R-:W-:Y:S05]  /*3940*/  BRA.U !UP0, `(.L_x_13661) ;  /* 0xffffffd508547547 */ /* 0x000fea000b83ffff */
[----:B------:R-:W-:Y:S05]  /*3950*/  EXIT ;  /* 0x000000000000794d */ /* 0x000fea0003800000 */
.L_x_13614:
[----:B------:R-:W-:Y:S01]  /*3960*/  BSSY B2, `(.L_x_13662) ;  /* 0x0000006000027945 */ /* 0x000fe20003800000 */
[----:B------:R-:W-:Y:S02]  /*3970*/  IMAD.MOV.U32 R23, RZ, RZ, R28 ;  /* 0x000000ffff177224 */ /* 0x000fe400078e001c */
[----:B0-----:R-:W-:-:S07]  /*3980*/  IMAD.MOV.U32 R22, RZ, RZ, -0x1 ;  /* 0xffffffffff167424 */ /* 0x001fce00078e00ff */
[----:B-1234-:R-:W-:Y:S05]  /*3990*/  WARPSYNC.COLLECTIVE R22, `(.L_x_13663) ;  /* 0x0000000016087348 */ /* 0x01efea0003c00000 */
[----:B--2---:R0:W2:Y:S02]  /*39a0*/  SHFL.IDX P0, R22, R24, R23, R13 ;  /* 0x0000001718167389 */ /* 0x0040a4000000000d */
[----:B01234-:R-:W-:Y:S05]  /*39b0*/  ENDCOLLECTIVE ;  /* 0x000000000000791b */ /* 0x01ffea0003800000 */
.L_x_13663:
[----:B------:R-:W-:Y:S05]  /*39c0*/  BSYNC B2 ;  /* 0x0000000000027941 */ /* 0x000fea0003800000 */
.L_x_13662:
[----:B------:R-:W-:Y:S05]  /*39d0*/  BRA `(.L_x_13664) ;  /* 0xffffffe000047947 */ /* 0x000fea000383ffff */
.L_x_13616:
[----:B------:R-:W-:Y:S01]  /*39e0*/  BSSY B2, `(.L_x_13665) ;  /* 0x0000006000027945 */ /* 0x000fe20003800000 */
[----:B------:R-:W-:Y:S01]  /*39f0*/  MOV R23, R6 ;  /* 0x0000000600177202 */ /* 0x000fe20000000f00 */
[----:B0-----:R-:W-:-:S07]  /*3a00*/  IMAD.MOV.U32 R22, RZ, RZ, -0x1 ;  /* 0xffffffffff167424 */ /* 0x001fce00078e00ff */
[----:B-1234-:R-:W-:Y:S05]  /*3a10*/  WARPSYNC.COLLECTIVE R22, `(.L_x_13666) ;  /* 0x0000000016087348 */ /* 0x01efea0003c00000 */
[----:B--2---:R0:W2:Y:S02]  /*3a20*/  SHFL.IDX P0, R22, R24, R23, R13 ;  /* 0x0000001718167389 */ /* 0x0040a4000000000d */
[----:B01234-:R-:W-:Y:S05]  /*3a30*/  ENDCOLLECTIVE ;  /* 0x000000000000791b */ /* 0x01ffea0003800000 */
.L_x_13666:
[----:B------:R-:W-:Y:S05]  /*3a40*/  BSYNC B2 ;  /* 0x0000000000027941 */ /* 0x000fea0003800000 */
.L_x_13665:
[----:B------:R-:W-:Y:S05]  /*3a50*/  BRA `(.L_x_13667) ;  /* 0xffffffdc00f87947 */ /* 0x000fea000383ffff */
.L_x_13618:
[----:B------:R-:W-:Y:S01]  /*3a60*/  BSSY B2, `(.L_x_13668) ;  /* 0x0000006000027945 */ /* 0x000fe20003800000 */
[----:B------:R-:W-:Y:S01]  /*3a70*/  IMAD.MOV.U32 R23, RZ, RZ, R7 ;  /* 0x000000ffff177224 */ /* 0x000fe200078e0007 */
[----:B0-----:R-:W-:-:S07]  /*3a80*/  MOV R22, 0xffffffff ;  /* 0xffffffff00167802 */ /* 0x001fce0000000f00 */
[----:B-1234-:R-:W-:Y:S05]  /*3a90*/  WARPSYNC.COLLECTIVE R22, `(.L_x_13669) ;  /* 0x0000000016087348 */ /* 0x01efea0003c00000 */
[----:B--2---:R0:W2:Y:S02]  /*3aa0*/  SHFL.IDX P0, R22, R24, R23, R13 ;  /* 0x0000001718167389 */ /* 0x0040a4000000000d */
[----:B01234-:R-:W-:Y:S05]  /*3ab0*/  ENDCOLLECTIVE ;  /* 0x000000000000791b */ /* 0x01ffea0003800000 */
.L_x_13669:
[----:B------:R-:W-:Y:S05]  /*3ac0*/  BSYNC B2 ;  /* 0x0000000000027941 */ /* 0x000fea0003800000 */
.L_x_13668:
[----:B------:R-:W-:Y:S05]  /*3ad0*/  BRA `(.L_x_13670) ;  /* 0xffffffdc00ec7947 */ /* 0x000fea000383ffff */
.L_x_13620:
[----:B------:R-:W-:Y:S01]  /*3ae0*/  BSSY B2, `(.L_x_13671) ;  /* 0x0000006000027945 */ /* 0x000fe20003800000 */
[----:B------:R-:W-:Y:S02]  /*3af0*/  IMAD.MOV.U32 R23, RZ, RZ, R8 ;  /* 0x000000ffff177224 */ /* 0x000fe400078e0008 */
[----:B0-----:R-:W-:-:S07]  /*3b00*/  IMAD.MOV.U32 R22, RZ, RZ, -0x1 ;  /* 0xffffffffff167424 */ /* 0x001fce00078e00ff */
[----:B-1234-:R-:W-:Y:S05]  /*3b10*/  WARPSYNC.COLLECTIVE R22, `(.L_x_13672) ;  /* 0x0000000016087348 */ /* 0x01efea0003c00000 */
[----:B--2---:R0:W2:Y:S02]  /*3b20*/  SHFL.IDX P0, R22, R24, R23, R13 ;  /* 0x0000001718167389 */ /* 0x0040a4000000000d */
[----:B01234-:R-:W-:Y:S05]  /*3b30*/  ENDCOLLECTIVE ;  /* 0x000000000000791b */ /* 0x01ffea0003800000 */
.L_x_13672:
[----:B------:R-:W-:Y:S05]  /*3b40*/  BSYNC B2 ;  /* 0x0000000000027941 */ /* 0x000fea0003800000 */
.L_x_13671:
[----:B------:R-:W-:Y:S05]  /*3b50*/  BRA `(.L_x_13673) ;  /* 0xffffffdc00e07947 */ /* 0x000fea000383ffff */
.L_x_13631:
[----:B------:R-:W-:Y:S01]  /*3b60*/  BSSY B1, `(.L_x_13674) ;  /* 0x0000006000017945 */ /* 0x000fe20003800000 */
[----:B------:R-:W-:Y:S01]  /*3b70*/  MOV R23, R28 ;  /* 0x0000001c00177202 */ /* 0x000fe20000000f00 */
[----:B0-----:R-:W-:-:S07]  /*3b80*/  IMAD.MOV.U32 R22, RZ, RZ, -0x1 ;  /* 0xffffffffff167424 */ /* 0x001fce00078e00ff */
[----:B-123--:R-:W-:Y:S05]  /*3b90*/  WARPSYNC.COLLECTIVE R22, `(.L_x_13675) ;  /* 0x0000000016087348 */ /* 0x00efea0003c00000 */
[----:B--2---:R0:W2:Y:S02]  /*3ba0*/  SHFL.IDX P0, R22, R24, R23, R13 ;  /* 0x0000001718167389 */ /* 0x0040a4000000000d */
[----:B0123--:R-:W-:Y:S05]  /*3bb0*/  ENDCOLLECTIVE ;  /* 0x000000000000791b */ /* 0x00ffea0003800000 */
.L_x_13675:
[----:B------:R-:W-:Y:S05]  /*3bc0*/  BSYNC B1 ;  /* 0x0000000000017941 */ /* 0x000fea0003800000 */
.L_x_13674:
[----:B------:R-:W-:Y:S05]  /*3bd0*/  BRA `(.L_x_13676) ;  /* 0xffffffe400307947 */ /* 0x000fea000383ffff */
.L_x_13633:
[----:B------:R-:W-:Y:S01]  /*3be0*/  BSSY B1, `(.L_x_13677) ;  /* 0x0000006000017945 */ /* 0x000fe20003800000 */
[----:B------:R-:W-:Y:S01]  /*3bf0*/  IMAD.MOV.U32 R23, RZ, RZ, R6 ;  /* 0x000000ffff177224 */ /* 0x000fe200078e0006 */
[----:B0-----:R-:W-:-:S07]  /*3c00*/  MOV R22, 0xffffffff ;  /* 0xffffffff00167802 */ /* 0x001fce0000000f00 */
[----:B-123--:R-:W-:Y:S05]  /*3c10*/  WARPSYNC.COLLECTIVE R22, `(.L_x_13678) ;  /* 0x0000000016087348 */ /* 0x00efea0003c00000 */
[----:B--2---:R0:W2:Y:S02]  /*3c20*/  SHFL.IDX P0, R22, R24, R23, R13 ;  /* 0x0000001718167389 */ /* 0x0040a4000000000d */
[----:B0123--:R-:W-:Y:S05]  /*3c30*/  ENDCOLLECTIVE ;  /* 0x000000000000791b */ /* 0x00ffea0003800000 */
.L_x_13678:
[----:B------:R-:W-:Y:S05]  /*3c40*/  BSYNC B1 ;  /* 0x0000000000017941 */ /* 0x000fea0003800000 */
.L_x_13677:
[----:B------:R-:W-:Y:S05]  /*3c50*/  BRA `(.L_x_13679) ;  /* 0xffffffe400247947 */ /* 0x000fea000383ffff */
.L_x_13635:
[----:B------:R-:W-:Y:S01]  /*3c60*/  BSSY B1, `(.L_x_13680) ;  /* 0x0000006000017945 */ /* 0x000fe20003800000 */
[----:B------:R-:W-:Y:S02]  /*3c70*/  IMAD.MOV.U32 R23, RZ, RZ, R7 ;  /* 0x000000ffff177224 */ /* 0x000fe400078e0007 */
[----:B0-----:R-:W-:-:S07]  /*3c80*/  IMAD.MOV.U32 R22, RZ, RZ, -0x1 ;  /* 0xffffffffff167424 */ /* 0x001fce00078e00ff */
[----:B-123--:R-:W-:Y:S05]  /*3c90*/  WARPSYNC.COLLECTIVE R22, `(.L_x_13681) ;  /* 0x0000000016087348 */ /* 0x00efea0003c00000 */
[----:B--2---:R0:W2:Y:S02]  /*3ca0*/  SHFL.IDX P0, R22, R24, R23, R13 ;  /* 0x0000001718167389 */ /* 0x0040a4000000000d */
[----:B0123--:R-:W-:Y:S05]  /*3cb0*/  ENDCOLLECTIVE ;  /* 0x000000000000791b */ /* 0x00ffea0003800000 */
.L_x_13681:
[----:B------:R-:W-:Y:S05]  /*3cc0*/  BSYNC B1 ;  /* 0x0000000000017941 */ /* 0x000fea0003800000 */
.L_x_13680:
[----:B------:R-:W-:Y:S05]  /*3cd0*/  BRA `(.L_x_13682) ;  /* 0xffffffe400187947 */ /* 0x000fea000383ffff */
.L_x_13637:
[----:B------:R-:W-:Y:S01]  /*3ce0*/  BSSY B1, `(.L_x_13683) ;  /* 0x0000006000017945 */ /* 0x000fe20003800000 */
[----:B------:R-:W-:Y:S01]  /*3cf0*/  MOV R23, R8 ;  /* 0x0000000800177202 */ /* 0x000fe20000000f00 */
[----:B0-----:R-:W-:-:S07]  /*3d00*/  IMAD.MOV.U32 R22, RZ, RZ, -0x1 ;  /* 0xffffffffff167424 */ /* 0x001fce00078e00ff */
[----:B-123--:R-:W-:Y:S05]  /*3d10*/  WARPSYNC.COLLECTIVE R22, `(.L_x_13684) ;  /* 0x0000000016087348 */ /* 0x00efea0003c00000 */
[----:B--2---:R0:W2:Y:S02]  /*3d20*/  SHFL.IDX P0, R22, R24, R23, R13 ;  /* 0x0000001718167389 */ /* 0x0040a4000000000d */
[----:B0123--:R-:W-:Y:S05]  /*3d30*/  ENDCOLLECTIVE ;  /* 0x000000000000791b */ /* 0x00ffea0003800000 */
.L_x_13684:
[----:B------:R-:W-:Y:S05]  /*3d40*/  BSYNC B1 ;  /* 0x0000000000017941 */ /* 0x000fea0003800000 */
.L_x_13683:
[----:B------:R-:W-:Y:S05]  /*3d50*/  BRA `(.L_x_13685) ;  /* 0xffffffe4000c7947 */ /* 0x000fea000383ffff */
.L_x_13646:
[----:B0-----:R-:W-:Y:S01]  /*3d60*/  MOV R22, 0xffffffff ;  /* 0xffffffff00167802 */ /* 0x001fe20000000f00 */
[----:B------:R-:W-:-:S07]  /*3d70*/  IMAD.MOV.U32 R23, RZ, RZ, R28 ;  /* 0x000000ffff177224 */ /* 0x000fce00078e001c */
[----:B-12-4-:R-:W-:Y:S05]  /*3d80*/  WARPSYNC.COLLECTIVE R22, `(.L_x_13686) ;  /* 0x0000000016087348 */ /* 0x016fea0003c00000 */
[----:B--2---:R0:W2:Y:S02]  /*3d90*/  SHFL.IDX P0, R22, R24, R23, R13 ;  /* 0x0000001718167389 */ /* 0x0040a4000000000d */
[----:B012-4-:R-:W-:Y:S05]  /*3da0*/  ENDCOLLECTIVE ;  /* 0x000000000000791b */ /* 0x017fea0003800000 */
.L_x_13686:
[----:B------:R-:W-:Y:S01]  /*3db0*/  IMAD.MOV.U32 R35, RZ, RZ, R22 ;  /* 0x000000ffff237224 */ /* 0x000fe200078e0016 */
[----:B------:R-:W-:Y:S06]  /*3dc0*/  BRA `(.L_x_13687) ;  /* 0xffffffe8004c7947 */ /* 0x000fec000383ffff */
.L_x_13648:
[----:B------:R-:W-:Y:S01]  /*3dd0*/  BSSY B0, `(.L_x_13688) ;  /* 0x0000006000007945 */ /* 0x000fe20003800000 */
[----:B------:R-:W-:Y:S01]  /*3de0*/  IMAD.MOV.U32 R23, RZ, RZ, R6 ;  /* 0x000000ffff177224 */ /* 0x000fe200078e0006 */
[----:B0-----:R-:W-:-:S07]  /*3df0*/  MOV R22, 0xffffffff ;  /* 0xffffffff00167802 */ /* 0x001fce0000000f00 */
[----:B-12-4-:R-:W-:Y:S05]  /*3e00*/  WARPSYNC.COLLECTIVE R22, `(.L_x_13689) ;  /* 0x0000000016087348 */ /* 0x016fea0003c00000 */
[----:B--2---:R0:W2:Y:S02]  /*3e10*/  SHFL.IDX P0, R22, R24, R23, R13 ;  /* 0x0000001718167389 */ /* 0x0040a4000000000d */
[----:B012-4-:R-:W-:Y:S05]  /*3e20*/  ENDCOLLECTIVE ;  /* 0x000000000000791b */ /* 0x017fea0003800000 */
.L_x_13689:
[----:B------:R-:W-:Y:S05]  /*3e30*/  BSYNC B0 ;  /* 0x0000000000007941 */ /* 0x000fea0003800000 */
.L_x_13688:
[----:B------:R-:W-:Y:S05]  /*3e40*/  BRA `(.L_x_13690) ;  /* 0xffffffe800407947 */ /* 0x000fea000383ffff */
.L_x_13650:
[----:B------:R-:W-:Y:S01]  /*3e50*/  BSSY B0, `(.L_x_13691) ;  /* 0x0000006000007945 */ /* 0x000fe20003800000 */
[----:B------:R-:W-:Y:S02]  /*3e60*/  IMAD.MOV.U32 R23, RZ, RZ, R7 ;  /* 0x000000ffff177224 */ /* 0x000fe400078e0007 */
[----:B0-----:R-:W-:-:S07]  /*3e70*/  IMAD.MOV.U32 R22, RZ, RZ, -0x1 ;  /* 0xffffffffff167424 */ /* 0x001fce00078e00ff */
[----:B-12-4-:R-:W-:Y:S05]  /*3e80*/  WARPSYNC.COLLECTIVE R22, `(.L_x_13692) ;  /* 0x0000000016087348 */ /* 0x016fea0003c00000 */
[----:B--2---:R0:W2:Y:S02]  /*3e90*/  SHFL.IDX P0, R22, R24, R23, R13 ;  /* 0x0000001718167389 */ /* 0x0040a4000000000d */
[----:B012-4-:R-:W-:Y:S05]  /*3ea0*/  ENDCOLLECTIVE ;  /* 0x000000000000791b */ /* 0x017fea0003800000 */
.L_x_13692:
[----:B------:R-:W-:Y:S05]  /*3eb0*/  BSYNC B0 ;  /* 0x0000000000007941 */ /* 0x000fea0003800000 */
.L_x_13691:
[----:B------:R-:W-:Y:S05]  /*3ec0*/  BRA `(.L_x_13693) ;  /* 0xffffffe800347947 */ /* 0x000fea000383ffff */
.L_x_13652:
[----:B------:R-:W-:Y:S01]  /*3ed0*/  BSSY B0, `(.L_x_13694) ;  /* 0x0000006000007945 */ /* 0x000fe20003800000 */
[----:B------:R-:W-:Y:S01]  /*3ee0*/  MOV R23, R8 ;  /* 0x0000000800177202 */ /* 0x000fe20000000f00 */
[----:B0-----:R-:W-:-:S07]  /*3ef0*/  IMAD.MOV.U32 R22, RZ, RZ, -0x1 ;  /* 0xffffffffff167424 */ /* 0x001fce00078e00ff */
[----:B-12-4-:R-:W-:Y:S05]  /*3f00*/  WARPSYNC.COLLECTIVE R22, `(.L_x_13695) ;  /* 0x0000000016087348 */ /* 0x016fea0003c00000 */
[----:B--2---:R0:W2:Y:S02]  /*3f10*/  SHFL.IDX P0, R22, R24, R23, R13 ;  /* 0x0000001718167389 */ /* 0x0040a4000000000d */
[----:B012-4-:R-:W-:Y:S05]  /*3f20*/  ENDCOLLECTIVE ;  /* 0x000000000000791b */ /* 0x017fea0003800000 */
.L_x_13695:
[----:B------:R-:W-:Y:S05]  /*3f30*/  BSYNC B0 ;  /* 0x0000000000007941 */ /* 0x000fea0003800000 */
.L_x_13694:
[----:B------:R-:W-:Y:S05]  /*3f40*/  BRA `(.L_x_13696) ;  /* 0xffffffe800287947 */ /* 0x000fea000383ffff */
.L_x_13697:
        /* <DEDUP_REMOVED lines=11> */
.L_x_58344:


//--------------------- .text._Z9cuda_gemmIiLi256ELi4ELi1ELi64ELi2ELi2ELi32ELi1ELi1EEviiiPT_S1_S1_ii --------------------------
	.section	.text._Z9cuda_gemmIiLi256ELi4ELi1ELi64ELi2ELi2ELi32ELi1ELi1EEviiiPT_S1_S1_ii,"ax",@progbits
	.align	128
        .global         _Z9cuda_gemmIiLi256ELi4ELi1ELi64ELi2ELi2ELi32ELi1ELi1EEviiiPT_S1_S1_ii
        .type           _Z9cuda_gemmIiLi256ELi4ELi1ELi64ELi2ELi2ELi32ELi1ELi1EEviiiPT_S1_S1_ii,@function
        .size           _Z9cuda_gemmIiLi256ELi4ELi1ELi64ELi2ELi2ELi32ELi1ELi1EEviiiPT_S1_S1_ii,(.L_x_58345 - _Z9cuda_gemmIiLi256ELi4ELi1ELi64ELi2ELi2ELi32ELi1ELi1EEviiiPT_S1_S1_ii)
        .other          _Z9cuda_gemmIiLi256ELi4ELi1ELi64ELi2ELi2ELi32ELi1ELi1EEviiiPT_S1_S1_ii,@"STO_CUDA_ENTRY STV_DEFAULT"
_Z9cuda_gemmIiLi256ELi4ELi1ELi64ELi2ELi2ELi32ELi1ELi1EEviiiPT_S1_S1_ii:
.text._Z9cuda_gemmIiLi256ELi4ELi1ELi64ELi2ELi2ELi32ELi1ELi1EEviiiPT_S1_S1_ii:
        /* <DEDUP_REMOVED lines=12> */
.L_x_13700:
        /* <DEDUP_REMOVED lines=11> */
.L_x_13699:
[----:B------:R-:W-:Y:S05]  /*0170*/  BSYNC.RECONVERGENT B0 ;  /* 0x0000000000007941 */ /* 0x000fea0003800200 */
.L_x_13698:
        /* <DEDUP_REMOVED lines=49> */
.L_x_13719:
        /* <DEDUP_REMOVED lines=36> */
.L_x_13704:
[----:B------:R-:W-:Y:S05]  /*06d0*/  BSYNC.RECONVERGENT B1 ;  /* 0x0000000000017941 */ /* 0x000fea0003800200 */
.L_x_13703:
        /* <DEDUP_REMOVED lines=8> */
.L_x_13707:
        /* <DEDUP_REMOVED lines=27> */
.L_x_13706:
[----:B------:R-:W-:Y:S05]  /*0910*/  BSYNC.RECONVERGENT B1 ;  /* 0x0000000000017941 */ /* 0x000fea0003800200 */
.L_x_13705:
        /* <DEDUP_REMOVED lines=16> */
.L_x_13709:
[----:B------:R-:W-:Y:S05]  /*0a20*/  BSYNC.RECONVERGENT B1 ;  /* 0x0000000000017941 */ /* 0x000fea0003800200 */
.L_x_13708:
[----:B------:R-:W-:Y:S05]  /*0a30*/  @!P2 BRA `(.L_x_13702) ;  /* 0x000000000038a947 */ /* 0x000fea0003800000 */
[----:B0-----:R-:W0:Y:S01]  /*0a40*/  S2R R14, SR_CgaCtaId ;  /* 0x00000000000e7919 */ /* 0x001e220000008800 */
[----:B-1----:R-:W-:-:S05]  /*0a50*/  MOV R13, 0x400 ;  /* 0x00000400000d7802 */ /* 0x002fca0000000f00 */
[----:B------:R-:W-:-:S05]  /*0a60*/  VIADD R13, R13, 0x180 ;  /* 0x000001800d0d7836 */ /* 0x000fca0000000000 */
[----:B0-----:R-:W-:-:S07]  /*0a70*/  LEA R17, R14, R13, 0x18 ;  /* 0x0000000d0e117211 */ /* 0x001fce00078ec0ff */
.L_x_13710:
        /* <DEDUP_REMOVED lines=10> */
.L_x_13702:
[----:B------:R-:W-:Y:S05]  /*0b20*/  BSYNC.RECONVERGENT B0 ;  /* 0x0000000000007941 */ /* 0x000fea0003800200 */
.L_x_13701:
        /* <DEDUP_REMOVED lines=18> */
.L_x_13713:
[----:B---3--:R-:W-:Y:S01]  /*0c50*/  IMAD R16, R15, 0xc, R10 ;  /* 0x0000000c0f107824 */ /* 0x008fe200078e020a */
[----:B------:R-:W-:-:S05]  /*0c60*/  UMOV UR7, 0xffffffff ;  /* 0xffffffff00077882 */ /* 0x000fca0000000000 */
[----:B------:R-:W2:Y:S01]  /*0c70*/  LDS R16, [R16] ;  /* 0x0000000010107984 */ /* 0x000ea20000000800 */
[----:B------:R-:W-:Y:S05]  /*0c80*/  BRA.DIV UR7, `(.L_x_13712) ;  /* 0x00000006073c7947 */ /* 0x000fea000b800000 */
[----:B--2---:R-:W1:Y:S04]  /*0c90*/  SHFL.IDX PT, R17, R16, R8, 0x1e1f ;  /* 0x001e1f0810117589 */ /* 0x004e6800000e0000 */
[----:B------:R2:W3:Y:S01]  /*0ca0*/  SHFL.IDX PT, R19, R16, R9, 0x1e1f ;  /* 0x001e1f0910137589 */ /* 0x0004e200000e0000 */
[----:B-1----:R-:W-:-:S07]  /*0cb0*/  IMAD R18, R12, R17, RZ ;  /* 0x000000110c127224 */ /* 0x002fce00078e02ff */
.L_x_13723:
        /* <DEDUP_REMOVED lines=10> */
.L_x_13711:
        /* <DEDUP_REMOVED lines=31> */
.L_x_13717:
[----:B------:R-:W-:Y:S05]  /*0f50*/  BSYNC.RECONVERGENT B1 ;  /* 0x0000000000017941 */ /* 0x000fea0003800200 */
.L_x_13716:
[----:B------:R-:W-:Y:S05]  /*0f60*/  @!P0 BRA `(.L_x_13715) ;  /* 0x00000000006c8947 */ /* 0x000fea0003800000 */
[----:B------:R-:W4:Y:S01]  /*0f70*/  S2R R21, SR_CgaCtaId ;  /* 0x0000000000157919 */ /* 0x000f220000008800 */
[----:B012---:R-:W0:Y:S01]  /*0f80*/  LDC.64 R12, c[0x0][0x3a0] ;  /* 0x0000e800ff0c7b82 */ /* 0x007e220000000a00 */
[----:B------:R-:W-:-:S05]  /*0f90*/  MOV R14, 0x400 ;  /* 0x00000400000e7802 */ /* 0x000fca0000000f00 */
[----:B------:R-:W-:-:S05]  /*0fa0*/  VIADD R14, R14, 0x180 ;  /* 0x000001800e0e7836 */ /* 0x000fca0000000000 */
[----:B----4-:R-:W-:-:S07]  /*0fb0*/  LEA R21, R21, R14, 0x18 ;  /* 0x0000000e15157211 */ /* 0x010fce00078ec0ff */
.L_x_13718:
        /* <DEDUP_REMOVED lines=22> */
.L_x_13715:
[----:B------:R-:W-:Y:S05]  /*1120*/  BSYNC.RECONVERGENT B0 ;  /* 0x0000000000007941 */ /* 0x000fea0003800200 */
.L_x_13714:
[C---:B------:R-:W-:Y:S01]  /*1130*/  IMAD.IADD R7, R2.reuse, 0x1, R7 ;  /* 0x0000000102077824 */ /* 0x040fe200078e0207 */
[----:B0-2---:R-:W-:-:S04]  /*1140*/  SHF.L.U32 R12, R2, 0x2, RZ ;  /* 0x00000002020c7819 */ /* 0x005fc800000006ff */
[----:B------:R-:W-:-:S13]  /*1150*/  ISETP.GE.U32.AND P0, PT, R7, R12, PT ;  /* 0x0000000c0700720c */ /* 0x000fda0003f06070 */
[----:B------:R-:W-:Y:S05]  /*1160*/  @!P0 BRA `(.L_x_13719) ;  /* 0xfffffff000c88947 */ /* 0x000fea000383ffff */
[----:B------:R-:W-:Y:S05]  /*1170*/  EXIT ;  /* 0x000000000000794d */ /* 0x000fea0003800000 */
.L_x_13712:
[----:B------:R-:W-:Y:S01]  /*1180*/  BSSY B0, `(.L_x_13720) ;  /* 0x0000007000007945 */ /* 0x000fe20003800000 */
[----:B------:R-:W-:Y:S01]  /*1190*/  IMAD.MOV.U32 R22, RZ, RZ, R8 ;  /* 0x000000ffff167224 */ /* 0x000fe200078e0008 */
[----:B------:R-:W-:Y:S01]  /*11a0*/  MOV R21, 0xffffffff ;  /* 0xffffffff00157802 */ /* 0x000fe20000000f00 */
[----:B------:R-:W-:-:S07]  /*11b0*/  IMAD.MOV.U32 R23, RZ, RZ, 0x1e1f ;  /* 0x00001e1fff177424 */ /* 0x000fce00078e00ff */
[----:B012---:R-:W-:Y:S05]  /*11c0*/  WARPSYNC.COLLECTIVE R21, `(.L_x_13721) ;  /* 0x0000000015087348 */ /* 0x007fea0003c00000 */
[----:B--2---:R2:W3:Y:S02]  /*11d0*/  SHFL.IDX P1, R19, R16, R22, R23 ;  /* 0x0000001610137389 */ /* 0x0044e40000020017 */
[----:B0123--:R-:W-:Y:S05]  /*11e0*/  ENDCOLLECTIVE ;  /* 0x000000000000791b */ /* 0x00ffea0003800000 */
.L_x_13721:
[----:B------:R-:W-:Y:S05]  /*11f0*/  BSYNC B0 ;  /* 0x0000000000007941 */ /* 0x000fea0003800000 */
.L_x_13720:
[----:B------:R-:W-:Y:S02]  /*1200*/  HFMA2 R23, -RZ, RZ, 0, 0.005977630615234375 ;  /* 0x00001e1fff177431 */ /* 0x000fe400000001ff */
[----:B------:R-:W-:Y:S02]  /*1210*/  IMAD.MOV.U32 R22, RZ, RZ, R9 ;  /* 0x000000ffff167224 */ /* 0x000fe400078e0009 */
[----:B------:R-:W-:Y:S02]  /*1220*/  IMAD.MOV.U32 R21, RZ, RZ, -0x1 ;  /* 0xffffffffff157424 */ /* 0x000fe400078e00ff */
[----:B------:R-:W-:-:S07]  /*1230*/  IMAD.MOV.U32 R17, RZ, RZ, R19 ;  /* 0x000000ffff117224 */ /* 0x000fce00078e0013 */
[----:B------:R-:W-:Y:S05]  /*1240*/  WARPSYNC.COLLECTIVE R21, `(.L_x_13722) ;  /* 0x0000000015087348 */ /* 0x000fea0003c00000 */
[----:B------:R0:W1:Y:S02]  /*1250*/  SHFL.IDX P1, R19, R16, R22, R23 ;  /* 0x0000001610137389 */ /* 0x0000640000020017 */
[----:B01----:R-:W-:Y:S05]  /*1260*/  ENDCOLLECTIVE ;  /* 0x000000000000791b */ /* 0x003fea0003800000 */
.L_x_13722:
[----:B------:R-:W-:Y:S01]  /*1270*/  IMAD R18, R12, R17, RZ ;  /* 0x000000110c127224 */ /* 0x000fe200078e02ff */
[----:B------:R-:W-:Y:S06]  /*1280*/  BRA `(.L_x_13723) ;  /* 0xfffffff8008c7947 */ /* 0x000fec000383ffff */
.L_x_13724:
        /* <DEDUP_REMOVED lines=15> */
.L_x_58345:


//--------------------- .text._Z9cuda_gemmIiLi256ELi4ELi1ELi64ELi2ELi2ELi32ELi1ELi0EEviiiPT_S1_S1_ii --------------------------
	.section	.text._Z9cuda_gemmIiLi256ELi4ELi1ELi64ELi2ELi2ELi32ELi1ELi0EEviiiPT_S1_S1_ii,"ax",@progbits
	.align	128
        .global         _Z9cuda_gemmIiLi256ELi4ELi1ELi64ELi2ELi2ELi32ELi1ELi0EEviiiPT_S1_S1_ii
        .type           _Z9cuda_gemmIiLi256ELi4ELi1ELi64ELi2ELi2ELi32ELi1ELi0EEviiiPT_S1_S1_ii,@function
        .size           _Z9cuda_gemmIiLi256ELi4ELi1ELi64ELi2ELi2ELi32ELi1ELi0EEviiiPT_S1_S1_ii,(.L_x_58346 - _Z9cuda_gemmIiLi256ELi4ELi1ELi64ELi2ELi2ELi32ELi1ELi0EEviiiPT_S1_S1_ii)
        .other          _Z9cuda_gemmIiLi256ELi4ELi1ELi64ELi2ELi2ELi32ELi1ELi0EEviiiPT_S1_S1_ii,@"STO_CUDA_ENTRY STV_DEFAULT"
_Z9cuda_gemmIiLi256ELi4ELi1ELi64ELi2ELi2ELi32ELi1ELi0EEviiiPT_S1_S1_ii:
.text._Z9cuda_gemmIiLi256ELi4ELi1ELi64ELi2ELi2ELi32ELi1ELi0EEviiiPT_S1_S1_ii:
        /* <DEDUP_REMOVED lines=36> */
.L_x_13727:
        /* <DEDUP_REMOVED lines=25> */
.L_x_13726:
[----:B------:R-:W-:Y:S05]  /*03d0*/  BSYNC.RECONVERGENT B0 ;  /* 0x0000000000007941 */ /* 0x000fea0003800200 */
.L_x_13725:
        /* <DEDUP_REMOVED lines=142> */
.L_x_13774:
        /* <DEDUP_REMOVED lines=36> */
.L_x_13731:
[----:B------:R-:W-:Y:S05]  /*0f00*/  BSYNC.RECONVERGENT B1 ;  /* 0x0000000000017941 */ /* 0x000fea0003800200 */
.L_x_13730:
        /* <DEDUP_REMOVED lines=9> */
.L_x_13734:
        /* <DEDUP_REMOVED lines=21> */
.L_x_13733:
[----:B------:R-:W-:Y:S05]  /*10f0*/  BSYNC.RECONVERGENT B1 ;  /* 0x0000000000017941 */ /* 0x000fea0003800200 */
.L_x_13732:
        /* <DEDUP_REMOVED lines=20> */
.L_x_13736:
[----:B------:R-:W-:Y:S05]  /*1240*/  BSYNC.RECONVERGENT B1 ;  /* 0x0000000000017941 */ /* 0x000fea0003800200 */
.L_x_13735:
[----:B------:R-:W-:Y:S05]  /*1250*/  @!P1 BRA `(.L_x_13729) ;  /* 0x0000000000389947 */ /* 0x000fea0003800000 */
[----:B0-2---:R-:W0:Y:S01]  /*1260*/  S2R R14, SR_CgaCtaId ;  /* 0x00000000000e7919 */ /* 0x005e220000008800 */
[----:B------:R-:W-:-:S05]  /*1270*/  MOV R13, 0x400 ;  /* 0x00000400000d7802 */ /* 0x000fca0000000f00 */
[----:B------:R-:W-:-:S05]  /*1280*/  VIADD R13, R13, 0x180 ;  /* 0x000001800d0d7836 */ /* 0x000fca0000000000 */
[----:B0-----:R-:W-:-:S07]  /*1290*/  LEA R17, R14, R13, 0x18 ;  /* 0x0000000d0e117211 */ /* 0x001fce00078ec0ff */
.L_x_13737:
        /* <DEDUP_REMOVED lines=10> */
.L_x_13729:
[----:B------:R-:W-:Y:S05]  /*1340*/  BSYNC.RECONVERGENT B0 ;  /* 0x0000000000007941 */ /* 0x000fea0003800200 */
.L_x_13728:
[----:B------:R-:W-:Y:S01]  /*1350*/  BAR.SYNC.DEFER_BLOCKING 0x0 ;  /* 0x0000000000007b1d */ /* 0x000fe20000010000 */
[----:B------:R-:W-:-:S09]  /*1360*/  UISETP.GE.AND UP0, UPT, UR7, 0x1, UPT ;  /* 0x000000010700788c */ /* 0x000fd2000bf06270 */
[----:B------:R-:W-:Y:S05]  /*1370*/  BRA.U !UP0, `(.L_x_13738) ;  /* 0x0000000d08fc7547 */ /* 0x000fea000b800000 */
[----:B------:R-:W-:-:S09]  /*1380*/  UISETP.NE.AND UP0, UPT, UR18, 0x1, UPT ;  /* 0x000000011200788c */ /* 0x000fd2000bf05270 */
[----:B------:R-:W-:Y:S05]  /*1390*/  BRA.U UP0, `(.L_x_13739) ;  /* 0x0000000500487547 */ /* 0x000fea000b800000 */
[----:B------:R-:W-:Y:S01]  /*13a0*/  BSSY B1, `(.L_x_13740) ;  /* 0x0000050000017945 */ /* 0x000fe20003800000 */
[----:B------:R-:W-:-:S07]  /*13b0*/  IMAD.MOV.U32 R16, RZ, RZ, RZ ;  /* 0x000000ffff107224 */ /* 0x000fce00078e00ff */
.L_x_13750:
        /* <DEDUP_REMOVED lines=16> */
.L_x_13741:
        /* <DEDUP_REMOVED lines=9> */
.L_x_13742:
        /* <DEDUP_REMOVED lines=30> */
.L_x_13749:
[----:B0-----:R-:W-:Y:S02]  /*1730*/  IMAD R12, R17, 0xc, R20 ;  /* 0x0000000c110c7824 */ /* 0x001fe400078e0214 */
[----:B------:R-:W-:-:S03]  /*1740*/  IMAD.MOV.U32 R19, RZ, RZ, RZ ;  /* 0x000000ffff137224 */ /* 0x000fc600078e00ff */
[----:B------:R0:W1:Y:S01]  /*1750*/  LDS R14, [R12] ;  /* 0x000000000c0e7984 */ /* 0x0000620000000800 */
[----:B------:R-:W-:Y:S05]  /*1760*/  @!P1 BRA `(.L_x_13745) ;  /* 0x0000000000109947 */ /* 0x000fea0003800000 */
[----:B------:R-:W-:-:S03]  /*1770*/  UMOV UR6, 0xffffffff ;  /* 0xffffffff00067882 */ /* 0x000fc60000000000 */
[----:B------:R-:W-:Y:S05]  /*1780*/  BRA.DIV UR6, `(.L_x_13746) ;  /* 0x0000001206207947 */ /* 0x000fea000b800000 */
[----:B01----:R0:W1:Y:S02]  /*1790*/  SHFL.IDX PT, R12, R14, R23, R10 ;  /* 0x000000170e0c7389 */ /* 0x00306400000e000a */
.L_x_13777:
[----:B-12---:R-:W-:-:S07]  /*17a0*/  IMAD R19, R24, R12, RZ ;  /* 0x0000000c18137224 */ /* 0x006fce00078e02ff */
.L_x_13745:
[----:B------:R-:W-:Y:S05]  /*17b0*/  @!P2 BRA `(.L_x_13747) ;  /* 0x000000000010a947 */ /* 0x000fea0003800000 */
[----:B------:R-:W-:-:S03]  /*17c0*/  UMOV UR6, 0xffffffff ;  /* 0xffffffff00067882 */ /* 0x000fc60000000000 */
[----:B------:R-:W-:Y:S05]  /*17d0*/  BRA.DIV UR6, `(.L_x_13748) ;  /* 0x00000012062c7947 */ /* 0x000fea000b800000 */
[----:B01----:R0:W1:Y:S02]  /*17e0*/  SHFL.IDX PT, R12, R14, R5, R10 ;  /* 0x000000050e0c7389 */ /* 0x00306400000e000a */
.L_x_13780:
[----:B-1--4-:R-:W-:-:S07]  /*17f0*/  IMAD R19, R22, R12, R19 ;  /* 0x0000000c16137224 */ /* 0x012fce00078e0213 */
.L_x_13747:
        /* <DEDUP_REMOVED lines=8> */
.L_x_13744:
[----:B------:R-:W-:Y:S05]  /*1880*/  BSYNC B0 ;  /* 0x0000000000007941 */ /* 0x000fea0003800000 */
.L_x_13743:
[----:B------:R-:W-:Y:S05]  /*1890*/  @!P3 BRA `(.L_x_13750) ;  /* 0xfffffff800c8b947 */ /* 0x000fea000383ffff */
[----:B------:R-:W-:Y:S05]  /*18a0*/  BSYNC B1 ;  /* 0x0000000000017941 */ /* 0x000fea0003800000 */
.L_x_13740:
[----:B------:R-:W-:Y:S05]  /*18b0*/  BRA `(.L_x_13738) ;  /* 0x0000000800ac7947 */ /* 0x000fea0003800000 */
.L_x_13739:
[----:B------:R-:W4:Y:S02]  /*18c0*/  LDCU UR6, c[0x0][0x3ac] ;  /* 0x00007580ff0677ac */ /* 0x000f240008000800 */
[----:B----4-:R-:W-:-:S09]  /*18d0*/  UISETP.GT.U32.AND UP0, UPT, UR6, 0x1f, UPT ;  /* 0x0000001f0600788c */ /* 0x010fd2000bf04070 */
[----:B------:R-:W-:Y:S05]  /*18e0*/  BRA.U UP0, `(.L_x_13751) ;  /* 0x0000000500007547 */ /* 0x000fea000b800000 */
[----:B------:R-:W-:-:S07]  /*18f0*/  IMAD.MOV.U32 R18, RZ, RZ, RZ ;  /* 0x000000ffff127224 */ /* 0x000fce00078e00ff */
.L_x_13758:
        /* <DEDUP_REMOVED lines=43> */
.L_x_13757:
[----:B------:R-:W-:Y:S01]  /*1bb0*/  IMAD R12, R19, 0xc, R17 ;  /* 0x0000000c130c7824 */ /* 0x000fe200078e0211 */
[----:B------:R-:W-:-:S04]  /*1bc0*/  UMOV UR6, 0xffffffff ;  /* 0xffffffff00067882 */ /* 0x000fc80000000000 */
[----:B01----:R0:W3:Y:S01]  /*1bd0*/  LDS R14, [R12] ;  /* 0x000000000c0e7984 */ /* 0x0030e20000000800 */
[----:B------:R-:W-:Y:S05]  /*1be0*/  BRA.DIV UR6, `(.L_x_13754) ;  /* 0x0000000e06487947 */ /* 0x000fea000b800000 */
[----:B0--3--:R0:W3:Y:S02]  /*1bf0*/  SHFL.IDX PT, R12, R14, R23, R10 ;  /* 0x000000170e0c7389 */ /* 0x0090e400000e000a */
.L_x_13783:
[----:B-1-3--:R-:W-:Y:S01]  /*1c00*/  IMAD R21, R24, R12, RZ ;  /* 0x0000000c18157224 */ /* 0x00afe200078e02ff */
[----:B------:R-:W-:Y:S06]  /*1c10*/  @!P3 BRA `(.L_x_13755) ;  /* 0x000000000010b947 */ /* 0x000fec0003800000 */
[----:B------:R-:W-:-:S03]  /*1c20*/  UMOV UR6, 0xffffffff ;  /* 0xffffffff00067882 */ /* 0x000fc60000000000 */
[----:B------:R-:W-:Y:S05]  /*1c30*/  BRA.DIV UR6, `(.L_x_13756) ;  /* 0x0000000e06547947 */ /* 0x000fea000b800000 */
[----:B------:R1:W3:Y:S02]  /*1c40*/  SHFL.IDX PT, R12, R14, R5, R10 ;  /* 0x000000050e0c7389 */ /* 0x0002e400000e000a */
.L_x_13786:
[----:B--23--:R-:W-:-:S07]  /*1c50*/  IMAD R21, R22, R12, R21 ;  /* 0x0000000c16157224 */ /* 0x00cfce00078e0215 */
.L_x_13755:
[C---:B------:R-:W-:Y:S02]  /*1c60*/  IMAD R12, R19.reuse, UR7, R16 ;  /* 0x00000007130c7c24 */ /* 0x040fe4000f8e0210 */
[----:B------:R-:W-:Y:S02]  /*1c70*/  VIADD R19, R19, UR9 ;  /* 0x0000000913137c36 */ /* 0x000fe40008000000 */
[----:B------:R-:W-:-:S03]  /*1c80*/  IMAD R12, R12, 0x4, R15 ;  /* 0x000000040c0c7824 */ /* 0x000fc600078e020f */
[----:B------:R-:W-:Y:S02]  /*1c90*/  ISETP.GE.AND P0, PT, R19, UR14, PT ;  /* 0x0000000e13007c0c */ /* 0x000fe4000bf06270 */
[----:B------:R3:W-:Y:S11]  /*1ca0*/  STS [R12], R21 ;  /* 0x000000150c007388 */ /* 0x0007f60000000800 */
[----:B---3--:R-:W-:Y:S05]  /*1cb0*/  @!P0 BRA `(.L_x_13757) ;  /* 0xfffffffc00bc8947 */ /* 0x008fea000383ffff */
.L_x_13753:
[----:B------:R-:W-:Y:S05]  /*1cc0*/  BSYNC B0 ;  /* 0x0000000000007941 */ /* 0x000fea0003800000 */
.L_x_13752:
[----:B------:R-:W-:Y:S05]  /*1cd0*/  @!P1 BRA `(.L_x_13758) ;  /* 0xfffffffc00089947 */ /* 0x000fea000383ffff */
[----:B------:R-:W-:Y:S05]  /*1ce0*/  BRA `(.L_x_13738) ;  /* 0x0000000400a07947 */ /* 0x000fea0003800000 */
.L_x_13751:
[----:B------:R-:W-:-:S07]  /*1cf0*/  HFMA2 R16, -RZ, RZ, 0, 0 ;  /* 0x00000000ff107431 */ /* 0x000fce00000001ff */
.L_x_13768:
        /* <DEDUP_REMOVED lines=16> */
.L_x_13759:
        /* <DEDUP_REMOVED lines=9> */
.L_x_13760:
        /* <DEDUP_REMOVED lines=27> */
.L_x_13767:
[----:B------:R-:W-:Y:S02]  /*2040*/  IMAD R12, R15, 0xc, R20 ;  /* 0x0000000c0f0c7824 */ /* 0x000fe400078e0214 */
[----:B------:R-:W-:-:S03]  /*2050*/  IMAD.MOV.U32 R17, RZ, RZ, RZ ;  /* 0x000000ffff117224 */ /* 0x000fc600078e00ff */
[----:B------:R0:W1:Y:S01]  /*2060*/  LDS R14, [R12] ;  /* 0x000000000c0e7984 */ /* 0x0000620000000800 */
[----:B------:R-:W-:Y:S05]  /*2070*/  @!P1 BRA `(.L_x_13762) ;  /* 0x0000000000109947 */ /* 0x000fea0003800000 */
[----:B------:R-:W-:-:S03]  /*2080*/  UMOV UR6, 0xffffffff ;  /* 0xffffffff00067882 */ /* 0x000fc60000000000 */
[----:B------:R-:W-:Y:S05]  /*2090*/  BRA.DIV UR6, `(.L_x_13763) ;  /* 0x0000000a065c7947 */ /* 0x000fea000b800000 */
[----:B-1----:R1:W3:Y:S02]  /*20a0*/  SHFL.IDX PT, R17, R14, R23, R10 ;  /* 0x000000170e117389 */ /* 0x0022e400000e000a */
.L_x_13788:
[----:B--23--:R-:W-:-:S07]  /*20b0*/  IMAD R17, R24, R17, RZ ;  /* 0x0000001118117224 */ /* 0x00cfce00078e02ff */
.L_x_13762:
[----:B------:R-:W-:Y:S05]  /*20c0*/  @!P2 BRA `(.L_x_13764) ;  /* 0x000000000010a947 */ /* 0x000fea0003800000 */
[----:B------:R-:W-:-:S03]  /*20d0*/  UMOV UR6, 0xffffffff ;  /* 0xffffffff00067882 */ /* 0x000fc60000000000 */
[----:B------:R-:W-:Y:S05]  /*20e0*/  BRA.DIV UR6, `(.L_x_13765) ;  /* 0x0000000a06647947 */ /* 0x000fea000b800000 */
[----:B01----:R0:W1:Y:S02]  /*20f0*/  SHFL.IDX PT, R12, R14, R5, R10 ;  /* 0x000000050e0c7389 */ /* 0x00306400000e000a */
.L_x_13791:
[----:B-1--4-:R-:W-:-:S07]  /*2100*/  IMAD R17, R22, R12, R17 ;  /* 0x0000000c16117224 */ /* 0x012fce00078e0211 */
.L_x_13764:
[----:B0-----:R-:W-:-:S07]  /*2110*/  IMAD.U32 R12, RZ, RZ, UR11 ;  /* 0x0000000bff0c7e24 */ /* 0x001fce000f8e00ff */
.L_x_13766:
        /* <DEDUP_REMOVED lines=36> */
.L_x_13761:
[----:B------:R-:W-:Y:S05]  /*2360*/  @!P3 BRA `(.L_x_13768) ;  /* 0xfffffff80064b947 */ /* 0x000fea000383ffff */
.L_x_13738:
        /* <DEDUP_REMOVED lines=38> */
.L_x_13772:
[----:B------:R-:W-:Y:S05]  /*25d0*/  BSYNC.RECONVERGENT B1 ;  /* 0x0000000000017941 */ /* 0x000fea0003800200 */
.L_x_13771:
[----:B------:R-:W-:Y:S05]  /*25e0*/  @!P2 BRA `(.L_x_13770) ;  /* 0x000000000070a947 */ /* 0x000fea0003800000 */
[----:B01----:R-:W0:Y:S01]  /*25f0*/  S2R R15, SR_CgaCtaId ;  /* 0x00000000000f7919 */ /* 0x003e220000008800 */
[----:B------:R-:W1:Y:S01]  /*2600*/  LDC.64 R12, c[0x0][0x3a0] ;  /* 0x0000e800ff0c7b82 */ /* 0x000e620000000a00 */
[----:B------:R-:W-:-:S04]  /*2610*/  MOV R14, 0x400 ;  /* 0x00000400000e7802 */ /* 0x000fc80000000f00 */
[----:B------:R-:W-:-:S04]  /*2620*/  IADD3 R14, PT, PT, R14, 0x180, RZ ;  /* 0x000001800e0e7810 */ /* 0x000fc80007ffe0ff */
[----:B0-----:R-:W-:-:S07]  /*2630*/  LEA R26, R15, R14, 0x18 ;  /* 0x0000000e0f1a7211 */ /* 0x001fce00078ec0ff */
.L_x_13773:
        /* <DEDUP_REMOVED lines=23> */
.L_x_13770:
[----:B------:R-:W-:Y:S05]  /*27b0*/  BSYNC.RECONVERGENT B0 ;  /* 0x0000000000007941 */ /* 0x000fea0003800200 */
.L_x_13769:
[----:B------:R-:W-:Y:S02]  /*27c0*/  UIADD3 UR4, UPT, UPT, UR17, UR4, URZ ;  /* 0x0000000411047290 */ /* 0x000fe4000fffe0ff */
[----:B------:R-:W-:-:S04]  /*27d0*/  USHF.L.U32 UR6, UR17, 0x2, URZ ;  /* 0x0000000211067899 */ /* 0x000fc800080006ff */
[----:B------:R-:W-:-:S09]  /*27e0*/  UISETP.GE.U32.AND UP0, UPT, UR4, UR6, UPT ;  /* 0x000000060400728c */ /* 0x000fd2000bf06070 */
[----:B------:R-:W-:Y:S05]  /*27f0*/  BRA.U !UP0, `(.L_x_13774) ;  /* 0xffffffe508307547 */ /* 0x000fea000b83ffff */
[----:B------:R-:W-:Y:S05]  /*2800*/  EXIT ;  /* 0x000000000000794d */ /* 0x000fea0003800000 */
.L_x_13746:
[----:B------:R-:W-:Y:S01]  /*2810*/  BSSY B2, `(.L_x_13775) ;  /* 0x0000006000027945 */ /* 0x000fe20003800000 */
[----:B------:R-:W-:Y:S02]  /*2820*/  IMAD.MOV.U32 R13, RZ, RZ, R23 ;  /* 0x000000ffff0d7224 */ /* 0x000fe400078e0017 */
[----:B0-----:R-:W-:-:S07]  /*2830*/  IMAD.MOV.U32 R12, RZ, RZ, -0x1 ;  /* 0xffffffffff0c7424 */ /* 0x001fce00078e00ff */
[----:B-12-4-:R-:W-:Y:S05]  /*2840*/  WARPSYNC.COLLECTIVE R12, `(.L_x_13776) ;  /* 0x000000000c087348 */ /* 0x016fea0003c00000 */
[----:B-1----:R0:W1:Y:S02]  /*2850*/  SHFL.IDX P0, R12, R14, R13, R10 ;  /* 0x0000000d0e0c7389 */ /* 0x002064000000000a */
[----:B012-4-:R-:W-:Y:S05]  /*2860*/  ENDCOLLECTIVE ;  /* 0x000000000000791b */ /* 0x017fea0003800000 */
.L_x_13776:
[----:B------:R-:W-:Y:S05]  /*2870*/  BSYNC B2 ;  /* 0x0000000000027941 */ /* 0x000fea0003800000 */
.L_x_13775:
[----:B------:R-:W-:Y:S05]  /*2880*/  BRA `(.L_x_13777) ;  /* 0xffffffec00c47947 */ /* 0x000fea000383ffff */
.L_x_13748:
[----:B------:R-:W-:Y:S01]  /*2890*/  BSSY B2, `(.L_x_13778) ;  /* 0x0000006000027945 */ /* 0x000fe20003800000 */
[----:B------:R-:W-:Y:S01]  /*28a0*/  MOV R13, R5 ;  /* 0x00000005000d7202 */ /* 0x000fe20000000f00 */
[----:B0-----:R-:W-:-:S07]  /*28b0*/  IMAD.MOV.U32 R12, RZ, RZ, -0x1 ;  /* 0xffffffffff0c7424 */ /* 0x001fce00078e00ff */
[----:B-12-4-:R-:W-:Y:S05]  /*28c0*/  WARPSYNC.COLLECTIVE R12, `(.L_x_13779) ;  /* 0x000000000c087348 */ /* 0x016fea0003c00000 */
[----:B-1----:R0:W1:Y:S02]  /*28d0*/  SHFL.IDX P0, R12, R14, R13, R10 ;  /* 0x0000000d0e0c7389 */ /* 0x002064000000000a */
[----:B012-4-:R-:W-:Y:S05]  /*28e0*/  ENDCOLLECTIVE ;  /* 0x000000000000791b */ /* 0x017fea0003800000 */
.L_x_13779:
[----:B------:R-:W-:Y:S05]  /*28f0*/  BSYNC B2 ;  /* 0x0000000000027941 */ /* 0x000fea0003800000 */
.L_x_13778:
[----:B------:R-:W-:Y:S05]  /*2900*/  BRA `(.L_x_13780) ;  /* 0xffffffec00b87947 */ /* 0x000fea000383ffff */
.L_x_13754:
[----:B------:R-:W-:Y:S01]  /*2910*/  BSSY B1, `(.L_x_13781) ;  /* 0x0000006000017945 */ /* 0x000fe20003800000 */
[----:B------:R-:W-:Y:S01]  /*2920*/  IMAD.MOV.U32 R13, RZ, RZ, R23 ;  /* 0x000000ffff0d7224 */ /* 0x000fe200078e0017 */
[----:B0-----:R-:W-:-:S07]  /*2930*/  MOV R12, 0xffffffff ;  /* 0xffffffff000c7802 */ /* 0x001fce0000000f00 */
[----:B-123--:R-:W-:Y:S05]  /*2940*/  WARPSYNC.COLLECTIVE R12, `(.L_x_13782) ;  /* 0x000000000c087348 */ /* 0x00efea0003c00000 */
[----:B---3--:R0:W3:Y:S02]  /*2950*/  SHFL.IDX P0, R12, R14, R13, R10 ;  /* 0x0000000d0e0c7389 */ /* 0x0080e4000000000a */
[----:B0123--:R-:W-:Y:S05]  /*2960*/  ENDCOLLECTIVE ;  /* 0x000000000000791b */ /* 0x00ffea0003800000 */
.L_x_13782:
[----:B------:R-:W-:Y:S05]  /*2970*/  BSYNC B1 ;  /* 0x0000000000017941 */ /* 0x000fea0003800000 */
.L_x_13781:
[----:B------:R-:W-:Y:S05]  /*2980*/  BRA `(.L_x_13783) ;  /* 0xfffffff0009c7947 */ /* 0x000fea000383ffff */
.L_x_13756:
[----:B------:R-:W-:Y:S01]  /*2990*/  BSSY B1, `(.L_x_13784) ;  /* 0x0000006000017945 */ /* 0x000fe20003800000 */
[----:B------:R-:W-:Y:S02]  /*29a0*/  IMAD.MOV.U32 R13, RZ, RZ, R5 ;  /* 0x000000ffff0d7224 */ /* 0x000fe400078e0005 */
[----:B------:R-:W-:-:S07]  /*29b0*/  IMAD.MOV.U32 R12, RZ, RZ, -0x1 ;  /* 0xffffffffff0c7424 */ /* 0x000fce00078e00ff */
[----:B0-2---:R-:W-:Y:S05]  /*29c0*/  WARPSYNC.COLLECTIVE R12, `(.L_x_13785) ;  /* 0x000000000c087348 */ /* 0x005fea0003c00000 */
[----:B------:R1:W3:Y:S02]  /*29d0*/  SHFL.IDX P0, R12, R14, R13, R10 ;  /* 0x0000000d0e0c7389 */ /* 0x0002e4000000000a */
[----:B0123--:R-:W-:Y:S05]  /*29e0*/  ENDCOLLECTIVE ;  /* 0x000000000000791b */ /* 0x00ffea0003800000 */
.L_x_13785:
[----:B------:R-:W-:Y:S05]  /*29f0*/  BSYNC B1 ;  /* 0x0000000000017941 */ /* 0x000fea0003800000 */
.L_x_13784:
[----:B------:R-:W-:Y:S05]  /*2a00*/  BRA `(.L_x_13786) ;  /* 0xfffffff000907947 */ /* 0x000fea000383ffff */
.L_x_13763:
[----:B0-----:R-:W-:Y:S01]  /*2a10*/  IMAD.MOV.U32 R12, RZ, RZ, -0x1 ;  /* 0xffffffffff0c7424 */ /* 0x001fe200078e00ff */
[----:B------:R-:W-:-:S07]  /*2a20*/  MOV R13, R23 ;  /* 0x00000017000d7202 */ /* 0x000fce0000000f00 */
[----:B-12-4-:R-:W-:Y:S05]  /*2a30*/  WARPSYNC.COLLECTIVE R12, `(.L_x_13787) ;  /* 0x000000000c087348 */ /* 0x016fea0003c00000 */
[----:B-1----:R0:W1:Y:S02]  /*2a40*/  SHFL.IDX P0, R12, R14, R13, R10 ;  /* 0x0000000d0e0c7389 */ /* 0x002064000000000a */
[----:B012-4-:R-:W-:Y:S05]  /*2a50*/  ENDCOLLECTIVE ;  /* 0x000000000000791b */ /* 0x017fea0003800000 */
.L_x_13787:
[----:B------:R-:W-:Y:S01]  /*2a60*/  IMAD.MOV.U32 R17, RZ, RZ, R12 ;  /* 0x000000ffff117224 */ /* 0x000fe200078e000c */
[----:B------:R-:W-:Y:S06]  /*2a70*/  BRA `(.L_x_13788) ;  /* 0xfffffff4008c7947 */ /* 0x000fec000383ffff */
.L_x_13765:
[----:B------:R-:W-:Y:S01]  /*2a80*/  BSSY B0, `(.L_x_13789) ;  /* 0x0000006000007945 */ /* 0x000fe20003800000 */
[----:B------:R-:W-:Y:S01]  /*2a90*/  MOV R13, R5 ;  /* 0x00000005000d7202 */ /* 0x000fe20000000f00 */
[----:B0-----:R-:W-:-:S07]  /*2aa0*/  IMAD.MOV.U32 R12, RZ, RZ, -0x1 ;  /* 0xffffffffff0c7424 */ /* 0x001fce00078e00ff */
[----:B-12-4-:R-:W-:Y:S05]  /*2ab0*/  WARPSYNC.COLLECTIVE R12, `(.L_x_13790) ;  /* 0x000000000c087348 */ /* 0x016fea0003c00000 */
[----:B-1----:R0:W1:Y:S02]  /*2ac0*/  SHFL.IDX P0, R12, R14, R13, R10 ;  /* 0x0000000d0e0c7389 */ /* 0x002064000000000a */
[----:B012-4-:R-:W-:Y:S05]  /*2ad0*/  ENDCOLLECTIVE ;  /* 0x000000000000791b */ /* 0x017fea0003800000 */
.L_x_13790:
[----:B------:R-:W-:Y:S05]  /*2ae0*/  BSYNC B0 ;  /* 0x0000000000007941 */ /* 0x000fea0003800000 */
.L_x_13789:
[----:B------:R-:W-:Y:S05]  /*2af0*/  BRA `(.L_x_13791) ;  /* 0xfffffff400807947 */ /* 0x000fea000383ffff */
.L_x_13792:
        /* <DEDUP_REMOVED lines=16> */
.L_x_58346:


//--------------------- .text._Z9cuda_gemmIiLi256ELi4ELi1ELi64ELi2ELi2ELi32ELi0ELi1EEviiiPT_S1_S1_ii --------------------------
	.section	.text._Z9cuda_gemmIiLi256ELi4ELi1ELi64ELi2ELi2ELi32ELi0ELi1EEviiiPT_S1_S1_ii,"ax",@progbits
	.align	128
        .global         _Z9cuda_gemmIiLi256ELi4ELi1ELi64ELi2ELi2ELi32ELi0ELi1EEviiiPT_S1_S1_ii
        .type           _Z9cuda_gemmIiLi256ELi4ELi1ELi64ELi2ELi2ELi32ELi0ELi1EEviiiPT_S1_S1_ii,@function
        .size           _Z9cuda_gemmIiLi256ELi4ELi1ELi64ELi2ELi2ELi32ELi0ELi1EEviiiPT_S1_S1_ii,(.L_x_58347 - _Z9cuda_gemmIiLi256ELi4ELi1ELi64ELi2ELi2ELi32ELi0ELi1EEviiiPT_S1_S1_ii)
        .other          _Z9cuda_gemmIiLi256ELi4ELi1ELi64ELi2ELi2ELi32ELi0ELi1EEviiiPT_S1_S1_ii,@"STO_CUDA_ENTRY STV_DEFAULT"
_Z9cuda_gemmIiLi256ELi4ELi1ELi64ELi2ELi2ELi32ELi0ELi1EEviiiPT_S1_S1_ii:
.text._Z9cuda_gemmIiLi256ELi4ELi1ELi64ELi2ELi2ELi32ELi0ELi1EEviiiPT_S1_S1_ii:
        /* <DEDUP_REMOVED lines=12> */
.L_x_13795:
        /* <DEDUP_REMOVED lines=11> */
.L_x_13794:
[----:B------:R-:W-:Y:S05]  /*0170*/  BSYNC.RECONVERGENT B0 ;  /* 0x0000000000007941 */ /* 0x000fea0003800200 */
.L_x_13793:
        /* <DEDUP_REMOVED lines=57> */
.L_x_13814:
        /* <DEDUP_REMOVED lines=33> */
.L_x_13799:
[----:B------:R-:W-:Y:S05]  /*0720*/  BSYNC.RECONVERGENT B1 ;  /* 0x0000000000017941 */ /* 0x000fea0003800200 */
.L_x_13798:
        /* <DEDUP_REMOVED lines=11> */
.L_x_13802:
        /* <DEDUP_REMOVED lines=26> */
.L_x_13801:
[----:B------:R-:W-:Y:S05]  /*0980*/  BSYNC.RECONVERGENT B1 ;  /* 0x0000000000017941 */ /* 0x000fea0003800200 */
.L_x_13800:
        /* <DEDUP_REMOVED lines=16> */
.L_x_13804:
[----:B------:R-:W-:Y:S05]  /*0a90*/  BSYNC.RECONVERGENT B1 ;  /* 0x0000000000017941 */ /* 0x000fea0003800200 */
.L_x_13803:
[----:B------:R-:W-:Y:S05]  /*0aa0*/  @!P2 BRA `(.L_x_13797) ;  /* 0x000000000038a947 */ /* 0x000fea0003800000 */
[----:B------:R-:W4:Y:S01]  /*0ab0*/  S2R R4, SR_CgaCtaId ;  /* 0x0000000000047919 */ /* 0x000f220000008800 */
[----:B---3--:R-:W-:-:S05]  /*0ac0*/  MOV R3, 0x400 ;  /* 0x0000040000037802 */ /* 0x008fca0000000f00 */
[----:B------:R-:W-:-:S05]  /*0ad0*/  VIADD R3, R3, 0x180 ;  /* 0x0000018003037836 */ /* 0x000fca0000000000 */
[----:B----4-:R-:W-:-:S07]  /*0ae0*/  LEA R7, R4, R3, 0x18 ;  /* 0x0000000304077211 */ /* 0x010fce00078ec0ff */
.L_x_13805:
        /* <DEDUP_REMOVED lines=10> */
.L_x_13797:
[----:B------:R-:W-:Y:S05]  /*0b90*/  BSYNC.RECONVERGENT B0 ;  /* 0x0000000000007941 */ /* 0x000fea0003800200 */
.L_x_13796:
        /* <DEDUP_REMOVED lines=17> */
.L_x_13808:
[----:B0-----:R-:W-:Y:S01]  /*0cb0*/  IMAD R7, R5, 0xc, R18 ;  /* 0x0000000c05077824 */ /* 0x001fe200078e0212 */
[----:B------:R-:W-:-:S05]  /*0cc0*/  UMOV UR10, 0xffffffff ;  /* 0xffffffff000a7882 */ /* 0x000fca0000000000 */
[----:B------:R-:W2:Y:S01]  /*0cd0*/  LDS R7, [R7] ;  /* 0x0000000007077984 */ /* 0x000ea20000000800 */
[----:B------:R-:W-:Y:S05]  /*0ce0*/  BRA.DIV UR10, `(.L_x_13807) ;  /* 0x000000060aa47947 */ /* 0x000fea000b800000 */
[----:B--2---:R-:W1:Y:S04]  /*0cf0*/  SHFL.IDX PT, R9, R7, R15, 0x1e1f ;  /* 0x001e1f0f07097589 */ /* 0x004e6800000e0000 */
[----:B------:R2:W3:Y:S01]  /*0d00*/  SHFL.IDX PT, R10, R7, R16, 0x1e1f ;  /* 0x001e1f10070a7589 */ /* 0x0004e200000e0000 */
[----:B-1----:R-:W-:-:S07]  /*0d10*/  IMAD R8, R2, R9, RZ ;  /* 0x0000000902087224 */ /* 0x002fce00078e02ff */
.L_x_13818:
        /* <DEDUP_REMOVED lines=10> */
.L_x_13806:
        /* <DEDUP_REMOVED lines=42> */
.L_x_13812:
[----:B------:R-:W-:Y:S05]  /*1060*/  BSYNC.RECONVERGENT B1 ;  /* 0x0000000000017941 */ /* 0x000fea0003800200 */
.L_x_13811:
[----:B------:R-:W-:Y:S05]  /*1070*/  @!P1 BRA `(.L_x_13810) ;  /* 0x0000000000a89947 */ /* 0x000fea0003800000 */
[----:B0--3--:R-:W0:Y:S01]  /*1080*/  S2R R5, SR_CgaCtaId ;  /* 0x0000000000057919 */ /* 0x009e220000008800 */
[----:B------:R-:W1:Y:S01]  /*1090*/  LDC.64 R2, c[0x0][0x3a0] ;  /* 0x0000e800ff027b82 */ /* 0x000e620000000a00 */
[----:B------:R-:W-:-:S04]  /*10a0*/  MOV R4, 0x400 ;  /* 0x0000040000047802 */ /* 0x000fc80000000f00 */
[----:B------:R-:W-:-:S04]  /*10b0*/  IADD3 R4, PT, PT, R4, 0x180, RZ ;  /* 0x0000018004047810 */ /* 0x000fc80007ffe0ff */
[----:B0-----:R-:W-:-:S07]  /*10c0*/  LEA R22, R5, R4, 0x18 ;  /* 0x0000000405167211 */ /* 0x001fce00078ec0ff */
.L_x_13813:
        /* <DEDUP_REMOVED lines=37> */
.L_x_13810:
[----:B------:R-:W-:Y:S05]  /*1320*/  BSYNC.RECONVERGENT B0 ;  /* 0x0000000000007941 */ /* 0x000fea0003800200 */
.L_x_13809:
[C---:B-1-3--:R-:W-:Y:S01]  /*1330*/  IMAD.SHL.U32 R2, R0.reuse, 0x4, RZ ;  /* 0x0000000400027824 */ /* 0x04afe200078e00ff */
[----:B------:R-:W-:-:S04]  /*1340*/  IADD3 R17, PT, PT, R0, R17, RZ ;  /* 0x0000001100117210 */ /* 0x000fc80007ffe0ff */
[----:B------:R-:W-:-:S13]  /*1350*/  ISETP.GE.U32.AND P0, PT, R17, R2, PT ;  /* 0x000000021100720c */ /* 0x000fda0003f06070 */
[----:B------:R-:W-:Y:S05]  /*1360*/  @!P0 BRA `(.L_x_13814) ;  /* 0xfffffff000688947 */ /* 0x000fea000383ffff */
[----:B------:R-:W-:Y:S05]  /*1370*/  EXIT ;  /* 0x000000000000794d */ /* 0x000fea0003800000 */
.L_x_13807:
[----:B------:R-:W-:Y:S01]  /*1380*/  HFMA2 R24, -RZ, RZ, 0, 0.005977630615234375 ;  /* 0x00001e1fff187431 */ /* 0x000fe200000001ff */
[----:B------:R-:W-:Y:S01]  /*1390*/  BSSY B0, `(.L_x_13815) ;  /* 0x0000006000007945 */ /* 0x000fe20003800000 */
[----:B------:R-:W-:Y:S02]  /*13a0*/  IMAD.MOV.U32 R22, RZ, RZ, R15 ;  /* 0x000000ffff167224 */ /* 0x000fe400078e000f */
[----:B------:R-:W-:-:S07]  /*13b0*/  IMAD.MOV.U32 R11, RZ, RZ, -0x1 ;  /* 0xffffffffff0b7424 */ /* 0x000fce00078e00ff */
[----:B012---:R-:W-:Y:S05]  /*13c0*/  WARPSYNC.COLLECTIVE R11, `(.L_x_13816) ;  /* 0x000000000b087348 */ /* 0x007fea0003c00000 */
[----:B--2---:R2:W3:Y:S02]  /*13d0*/  SHFL.IDX P1, R10, R7, R22, R24 ;  /* 0x00000016070a7389 */ /* 0x0044e40000020018 */
[----:B0123--:R-:W-:Y:S05]  /*13e0*/  ENDCOLLECTIVE ;  /* 0x000000000000791b */ /* 0x00ffea0003800000 */
.L_x_13816:
[----:B------:R-:W-:Y:S05]  /*13f0*/  BSYNC B0 ;  /* 0x0000000000007941 */ /* 0x000fea0003800000 */
.L_x_13815:
[----:B------:R-:W-:Y:S01]  /*1400*/  MOV R22, R16 ;  /* 0x0000001000167202 */ /* 0x000fe20000000f00 */
[----:B------:R-:W-:Y:S01]  /*1410*/  IMAD.MOV.U32 R24, RZ, RZ, 0x1e1f ;  /* 0x00001e1fff187424 */ /* 0x000fe200078e00ff */
[----:B------:R-:W-:Y:S01]  /*1420*/  MOV R11, 0xffffffff ;  /* 0xffffffff000b7802 */ /* 0x000fe20000000f00 */
[----:B------:R-:W-:-:S07]  /*1430*/  IMAD.MOV.U32 R9, RZ, RZ, R10 ;  /* 0x000000ffff097224 */ /* 0x000fce00078e000a */
[----:B------:R-:W-:Y:S05]  /*1440*/  WARPSYNC.COLLECTIVE R11, `(.L_x_13817) ;  /* 0x000000000b087348 */ /* 0x000fea0003c00000 */
[----:B------:R0:W1:Y:S02]  /*1450*/  SHFL.IDX P1, R10, R7, R22, R24 ;  /* 0x00000016070a7389 */ /* 0x0000640000020018 */
[----:B01----:R-:W-:Y:S05]  /*1460*/  ENDCOLLECTIVE ;  /* 0x000000000000791b */ /* 0x003fea0003800000 */
.L_x_13817:
[----:B------:R-:W-:Y:S01]  /*1470*/  IMAD R8, R2, R9, RZ ;  /* 0x0000000902087224 */ /* 0x000fe200078e02ff */
[----:B------:R-:W-:Y:S06]  /*1480*/  BRA `(.L_x_13818) ;  /* 0xfffffff800247947 */ /* 0x000fec000383ffff */
.L_x_13819:
        /* <DEDUP_REMOVED lines=15> */
.L_x_58347:


//--------------------- .text._Z9cuda_gemmIiLi256ELi4ELi1ELi64ELi2ELi2ELi32ELi0ELi0EEviiiPT_S1_S1_ii --------------------------
	.section	.text._Z9cuda_gemmIiLi256ELi4ELi1ELi64ELi2ELi2ELi32ELi0ELi0EEviiiPT_S1_S1_ii,"ax",@progbits
	.align	128
        .global         _Z9cuda_gemmIiLi256ELi4ELi1ELi64ELi2ELi2ELi32ELi0ELi0EEviiiPT_S1_S1_ii
        .type           _Z9cuda_gemmIiLi256ELi4ELi1ELi64ELi2ELi2ELi32ELi0ELi0EEviiiPT_S1_S1_ii,@function
        .size           _Z9cuda_gemmIiLi256ELi4ELi1ELi64ELi2ELi2ELi32ELi0ELi0EEviiiPT_S1_S1_ii,(.L_x_58348 - _Z9cuda_gemmIiLi256ELi4ELi1ELi64ELi2ELi2ELi32ELi0ELi0EEviiiPT_S1_S1_ii)
        .other          _Z9cuda_gemmIiLi256ELi4ELi1ELi64ELi2ELi2ELi32ELi0ELi0EEviiiPT_S1_S1_ii,@"STO_CUDA_ENTRY STV_DEFAULT"
_Z9cuda_gemmIiLi256ELi4ELi1ELi64ELi2ELi2ELi32ELi0ELi0EEviiiPT_S1_S1_ii:
.text._Z9cuda_gemmIiLi256ELi4ELi1ELi64ELi2ELi2ELi32ELi0ELi0EEviiiPT_S1_S1_ii:
        /* <DEDUP_REMOVED lines=36> */
.L_x_13822:
        /* <DEDUP_REMOVED lines=25> */
.L_x_13821:
[----:B------:R-:W-:Y:S05]  /*03d0*/  BSYNC.RECONVERGENT B0 ;  /* 0x0000000000007941 */ /* 0x000fea0003800200 */
.L_x_13820:
        /* <DEDUP_REMOVED lines=162> */
.L_x_13869:
        /* <DEDUP_REMOVED lines=29> */
.L_x_13826:
[----:B------:R-:W-:Y:S05]  /*0fd0*/  BSYNC.RECONVERGENT B1 ;  /* 0x0000000000017941 */ /* 0x000fea0003800200 */
.L_x_13825:
        /* <DEDUP_REMOVED lines=11> */
.L_x_13829:
        /* <DEDUP_REMOVED lines=27> */
.L_x_13828:
[----:B------:R-:W-:Y:S05]  /*1240*/  BSYNC.RECONVERGENT B1 ;  /* 0x0000000000017941 */ /* 0x000fea0003800200 */
.L_x_13827:
        /* <DEDUP_REMOVED lines=12> */
.L_x_13831:
[----:B------:R-:W-:Y:S05]  /*1310*/  BSYNC.RECONVERGENT B1 ;  /* 0x0000000000017941 */ /* 0x000fea0003800200 */
.L_x_13830:
[----:B------:R-:W-:Y:S05]  /*1320*/  @!P2 BRA `(.L_x_13824) ;  /* 0x000000000038a947 */ /* 0x000fea0003800000 */
[----:B------:R-:W2:Y:S01]  /*1330*/  S2R R18, SR_CgaCtaId ;  /* 0x0000000000127919 */ /* 0x000ea20000008800 */
[----:B------:R-:W-:-:S05]  /*1340*/  MOV R17, 0x400 ;  /* 0x0000040000117802 */ /* 0x000fca0000000f00 */
[----:B------:R-:W-:-:S05]  /*1350*/  VIADD R17, R17, 0x180 ;  /* 0x0000018011117836 */ /* 0x000fca0000000000 */
[----:B--2---:R-:W-:-:S07]  /*1360*/  LEA R21, R18, R17, 0x18 ;  /* 0x0000001112157211 */ /* 0x004fce00078ec0ff */
.L_x_13832:
        /* <DEDUP_REMOVED lines=10> */
.L_x_13824:
[----:B------:R-:W-:Y:S05]  /*1410*/  BSYNC.RECONVERGENT B0 ;  /* 0x0000000000007941 */ /* 0x000fea0003800200 */
.L_x_13823:
[----:B------:R-:W-:Y:S01]  /*1420*/  BAR.SYNC.DEFER_BLOCKING 0x0 ;  /* 0x0000000000007b1d */ /* 0x000fe20000010000 */
[----:B------:R-:W-:-:S09]  /*1430*/  UISETP.GE.AND UP0, UPT, UR6, 0x1, UPT ;  /* 0x000000010600788c */ /* 0x000fd2000bf06270 */
[----:B------:R-:W-:Y:S05]  /*1440*/  BRA.U !UP0, `(.L_x_13833) ;  /* 0x0000001108087547 */ /* 0x000fea000b800000 */
[----:B------:R-:W-:-:S09]  /*1450*/  UISETP.NE.AND UP0, UPT, UR25, 0x1, UPT ;  /* 0x000000011900788c */ /* 0x000fd2000bf05270 */
[----:B------:R-:W-:Y:S05]  /*1460*/  BRA.U UP0, `(.L_x_13834) ;  /* 0x00000005004c7547 */ /* 0x000fea000b800000 */
[----:B------:R-:W-:Y:S01]  /*1470*/  BSSY B1, `(.L_x_13835) ;  /* 0x0000051000017945 */ /* 0x000fe20003800000 */
[----:B------:R-:W-:-:S07]  /*1480*/  IMAD.MOV.U32 R21, RZ, RZ, RZ ;  /* 0x000000ffff157224 */ /* 0x000fce00078e00ff */
.L_x_13845:
        /* <DEDUP_REMOVED lines=16> */
.L_x_13836:
        /* <DEDUP_REMOVED lines=8> */
.L_x_13837:
        /* <DEDUP_REMOVED lines=30> */
.L_x_13844:
        /* <DEDUP_REMOVED lines=8> */
.L_x_13872:
[----:B--23--:R-:W-:-:S07]  /*1870*/  IMAD R29, R30, R18, RZ ;  /* 0x000000121e1d7224 */ /* 0x00cfce00078e02ff */
.L_x_13840:
[----:B------:R-:W-:Y:S05]  /*1880*/  @!P3 BRA `(.L_x_13842) ;  /* 0x000000000014b947 */ /* 0x000fea0003800000 */
[----:B------:R-:W-:-:S03]  /*1890*/  UMOV UR12, 0xffffffff ;  /* 0xffffffff000c7882 */ /* 0x000fc60000000000 */
[----:B------:R-:W-:Y:S05]  /*18a0*/  BRA.DIV UR12, `(.L_x_13843) ;  /* 0x0000001a0cd47947 */ /* 0x000fea000b800000 */
[----:B------:R-:W-:-:S05]  /*18b0*/  MOV R17, UR10 ;  /* 0x0000000a00117c02 */ /* 0x000fca0008000f00 */
[----:B0-----:R0:W2:Y:S02]  /*18c0*/  SHFL.IDX PT, R18, R16, R6, R17 ;  /* 0x0000000610127389 */ /* 0x0010a400000e0011 */
.L_x_13875:
[----:B--2---:R-:W-:-:S07]  /*18d0*/  IMAD R29, R28, R18, R29 ;  /* 0x000000121c1d7224 */ /* 0x004fce00078e021d */
.L_x_13842:
        /* <DEDUP_REMOVED lines=8> */
.L_x_13839:
[----:B------:R-:W-:Y:S05]  /*1960*/  BSYNC B0 ;  /* 0x0000000000007941 */ /* 0x000fea0003800000 */
.L_x_13838:
[----:B------:R-:W-:Y:S05]  /*1970*/  @!P4 BRA `(.L_x_13845) ;  /* 0xfffffff800c4c947 */ /* 0x000fea000383ffff */
[----:B------:R-:W-:Y:S05]  /*1980*/  BSYNC B1 ;  /* 0x0000000000017941 */ /* 0x000fea0003800000 */
.L_x_13835:
[----:B------:R-:W-:Y:S05]  /*1990*/  BRA `(.L_x_13833) ;  /* 0x0000000800b47947 */ /* 0x000fea0003800000 */
.L_x_13834:
[----:B------:R-:W3:Y:S02]  /*19a0*/  LDCU UR12, c[0x0][0x3ac] ;  /* 0x00007580ff0c77ac */ /* 0x000ee40008000800 */
[----:B---3--:R-:W-:-:S09]  /*19b0*/  UISETP.GT.U32.AND UP0, UPT, UR12, 0x1f, UPT ;  /* 0x0000001f0c00788c */ /* 0x008fd2000bf04070 */
[----:B------:R-:W-:Y:S05]  /*19c0*/  BRA.U UP0, `(.L_x_13846) ;  /* 0x0000000500047547 */ /* 0x000fea000b800000 */
[----:B------:R-:W-:-:S07]  /*19d0*/  IMAD.MOV.U32 R21, RZ, RZ, RZ ;  /* 0x000000ffff157224 */ /* 0x000fce00078e00ff */
.L_x_13853:
        /* <DEDUP_REMOVED lines=42> */
.L_x_13852:
[----:B0-----:R-:W-:Y:S01]  /*1c80*/  IMAD R16, R27, 0xc, R22 ;  /* 0x0000000c1b107824 */ /* 0x001fe200078e0216 */
[----:B------:R-:W-:-:S05]  /*1c90*/  UMOV UR12, 0xffffffff ;  /* 0xffffffff000c7882 */ /* 0x000fca0000000000 */
[----:B------:R-:W0:Y:S01]  /*1ca0*/  LDS R16, [R16] ;  /* 0x0000000010107984 */ /* 0x000e220000000800 */
[----:B------:R-:W-:Y:S05]  /*1cb0*/  BRA.DIV UR12, `(.L_x_13849) ;  /* 0x000000160cf47947 */ /* 0x000fea000b800000 */
[----:B------:R-:W-:-:S06]  /*1cc0*/  MOV R18, UR10 ;  /* 0x0000000a00127c02 */ /* 0x000fcc0008000f00 */
[----:B0-----:R0:W4:Y:S02]  /*1cd0*/  SHFL.IDX PT, R18, R16, R25, R18 ;  /* 0x0000001910127389 */ /* 0x00112400000e0012 */
.L_x_13878:
[----:B---34-:R-:W-:Y:S01]  /*1ce0*/  IMAD R29, R30, R18, RZ ;  /* 0x000000121e1d7224 */ /* 0x018fe200078e02ff */
[----:B------:R-:W-:Y:S06]  /*1cf0*/  @!P4 BRA `(.L_x_13850) ;  /* 0x000000000014c947 */ /* 0x000fec0003800000 */
[----:B------:R-:W-:-:S03]  /*1d00*/  UMOV UR12, 0xffffffff ;  /* 0xffffffff000c7882 */ /* 0x000fc60000000000 */
[----:B------:R-:W-:Y:S05]  /*1d10*/  BRA.DIV UR12, `(.L_x_13851) ;  /* 0x0000001a0c007947 */ /* 0x000fea000b800000 */
[----:B------:R-:W-:-:S05]  /*1d20*/  IMAD.U32 R17, RZ, RZ, UR10 ;  /* 0x0000000aff117e24 */ /* 0x000fca000f8e00ff */
[----:B------:R3:W4:Y:S02]  /*1d30*/  SHFL.IDX PT, R18, R16, R6, R17 ;  /* 0x0000000610127389 */ /* 0x00072400000e0011 */
.L_x_13881:
[----:B--2-4-:R-:W-:-:S07]  /*1d40*/  IMAD R29, R28, R18, R29 ;  /* 0x000000121c1d7224 */ /* 0x014fce00078e021d */
.L_x_13850:
[C---:B---3--:R-:W-:Y:S01]  /*1d50*/  IMAD R17, R27.reuse, UR6, R23 ;  /* 0x000000061b117c24 */ /* 0x048fe2000f8e0217 */
[----:B------:R-:W-:-:S03]  /*1d60*/  IADD3 R27, PT, PT, R27, UR8, RZ ;  /* 0x000000081b1b7c10 */ /* 0x000fc6000fffe0ff */
[----:B0-----:R-:W-:Y:S01]  /*1d70*/  IMAD R16, R17, 0x4, R20 ;  /* 0x0000000411107824 */ /* 0x001fe200078e0214 */
[----:B------:R-:W-:-:S04]  /*1d80*/  ISETP.GE.AND P0, PT, R27, UR31, PT ;  /* 0x0000001f1b007c0c */ /* 0x000fc8000bf06270 */
[----:B------:R0:W-:Y:S09]  /*1d90*/  STS [R16], R29 ;  /* 0x0000001d10007388 */ /* 0x0001f20000000800 */
[----:B------:R-:W-:Y:S05]  /*1da0*/  @!P0 BRA `(.L_x_13852) ;  /* 0xfffffffc00b48947 */ /* 0x000fea000383ffff */
.L_x_13848:
[----:B------:R-:W-:Y:S05]  /*1db0*/  BSYNC B0 ;  /* 0x0000000000007941 */ /* 0x000fea0003800000 */
.L_x_13847:
[----:B------:R-:W-:Y:S05]  /*1dc0*/  @!P2 BRA `(.L_x_13853) ;  /* 0xfffffffc0004a947 */ /* 0x000fea000383ffff */
[----:B------:R-:W-:Y:S05]  /*1dd0*/  BRA `(.L_x_13833) ;  /* 0x0000000400a47947 */ /* 0x000fea0003800000 */
.L_x_13846:
[----:B------:R-:W-:-:S07]  /*1de0*/  IMAD.MOV.U32 R21, RZ, RZ, RZ ;  /* 0x000000ffff157224 */ /* 0x000fce00078e00ff */
.L_x_13863:
        /* <DEDUP_REMOVED lines=16> */
.L_x_13854:
        /* <DEDUP_REMOVED lines=8> */
.L_x_13855:
        /* <DEDUP_REMOVED lines=27> */
.L_x_13862:
        /* <DEDUP_REMOVED lines=8> */
.L_x_13883:
[----:B--23--:R-:W-:-:S07]  /*21a0*/  IMAD R29, R30, R29, RZ ;  /* 0x0000001d1e1d7224 */ /* 0x00cfce00078e02ff */
.L_x_13857:
[----:B------:R-:W-:Y:S05]  /*21b0*/  @!P3 BRA `(.L_x_13859) ;  /* 0x000000000014b947 */ /* 0x000fea0003800000 */
[----:B------:R-:W-:-:S03]  /*21c0*/  UMOV UR12, 0xffffffff ;  /* 0xffffffff000c7882 */ /* 0x000fc60000000000 */
[----:B------:R-:W-:Y:S05]  /*21d0*/  BRA.DIV UR12, `(.L_x_13860) ;  /* 0x000000160c147947 */ /* 0x000fea000b800000 */
[----:B------:R-:W-:-:S05]  /*21e0*/  IMAD.U32 R17, RZ, RZ, UR10 ;  /* 0x0000000aff117e24 */ /* 0x000fca000f8e00ff */
[----:B0-----:R0:W2:Y:S02]  /*21f0*/  SHFL.IDX PT, R18, R16, R6, R17 ;  /* 0x0000000610127389 */ /* 0x0010a400000e0011 */
.L_x_13886:
[----:B--2---:R-:W-:-:S07]  /*2200*/  IMAD R29, R28, R18, R29 ;  /* 0x000000121c1d7224 */ /* 0x004fce00078e021d */
.L_x_13859:
[----:B0-----:R-:W-:-:S07]  /*2210*/  IMAD.U32 R16, RZ, RZ, UR24 ;  /* 0x00000018ff107e24 */ /* 0x001fce000f8e00ff */
.L_x_13861:
        /* <DEDUP_REMOVED lines=36> */
.L_x_13856:
[----:B------:R-:W-:Y:S05]  /*2460*/  @!P4 BRA `(.L_x_13863) ;  /* 0xfffffff80060c947 */ /* 0x000fea000383ffff */
.L_x_13833:
        /* <DEDUP_REMOVED lines=117> */
.L_x_13867:
[----:B------:R-:W-:Y:S05]  /*2bc0*/  BSYNC.RECONVERGENT B1 ;  /* 0x0000000000017941 */ /* 0x000fea0003800200 */
.L_x_13866:
        /* <DEDUP_REMOVED lines=13> */
.L_x_13868:
        /* <DEDUP_REMOVED lines=104> */
.L_x_13865:
[----:B------:R-:W-:Y:S05]  /*3320*/  BSYNC.RECONVERGENT B0 ;  /* 0x0000000000007941 */ /* 0x000fea0003800200 */
.L_x_13864:
[----:B------:R-:W-:-:S04]  /*3330*/  UIADD3 UR9, UPT, UPT, UR27, UR9, URZ ;  /* 0x000000091b097290 */ /* 0x000fc8000fffe0ff */
[----:B------:R-:W-:-:S09]  /*3340*/  UISETP.GE.U32.AND UP0, UPT, UR9, UR28, UPT ;  /* 0x0000001c0900728c */ /* 0x000fd2000bf06070 */
[----:B------:R-:W-:Y:S05]  /*3350*/  BRA.U !UP0, `(.L_x_13869) ;  /* 0xffffffd908a87547 */ /* 0x000fea000b83ffff */
[----:B------:R-:W-:Y:S05]  /*3360*/  EXIT ;  /* 0x000000000000794d */ /* 0x000fea0003800000 */
.L_x_13841:
[----:B------:R-:W-:Y:S01]  /*3370*/  BSSY B2, `(.L_x_13870) ;  /* 0x0000007000027945 */ /* 0x000fe20003800000 */
[----:B------:R-:W-:Y:S01]  /*3380*/  MOV R18, UR10 ;  /* 0x0000000a00127c02 */ /* 0x000fe20008000f00 */
[----:B------:R-:W-:Y:S01]  /*3390*/  IMAD.MOV.U32 R17, RZ, RZ, R25 ;  /* 0x000000ffff117224 */ /* 0x000fe200078e0019 */
[----:B------:R-:W-:-:S07]  /*33a0*/  MOV R19, 0xffffffff ;  /* 0xffffffff00137802 */ /* 0x000fce0000000f00 */
[----:B01-3--:R-:W-:Y:S05]  /*33b0*/  WARPSYNC.COLLECTIVE R19, `(.L_x_13871) ;  /* 0x0000000013087348 */ /* 0x00bfea0003c00000 */
[----:B0-----:R0:W2:Y:S02]  /*33c0*/  SHFL.IDX P0, R18, R16, R17, R18 ;  /* 0x0000001110127389 */ /* 0x0010a40000000012 */
[----:B0123--:R-:W-:Y:S05]  /*33d0*/  ENDCOLLECTIVE ;  /* 0x000000000000791b */ /* 0x00ffea0003800000 */
.L_x_13871:
[----:B------:R-:W-:Y:S05]  /*33e0*/  BSYNC B2 ;  /* 0x0000000000027941 */ /* 0x000fea0003800000 */
.L_x_13870:
[----:B------:R-:W-:Y:S05]  /*33f0*/  BRA `(.L_x_13872) ;  /* 0xffffffe4001c7947 */ /* 0x000fea000383ffff */
.L_x_13843:
[----:B------:R-:W-:Y:S01]  /*3400*/  BSSY B2, `(.L_x_13873) ;  /* 0x0000007000027945 */ /* 0x000fe20003800000 */
[----:B------:R-:W-:Y:S01]  /*3410*/  IMAD.U32 R18, RZ, RZ, UR10 ;  /* 0x0000000aff127e24 */ /* 0x000fe2000f8e00ff */
[----:B------:R-:W-:Y:S01]  /*3420*/  MOV R17, R6 ;  /* 0x0000000600117202 */ /* 0x000fe20000000f00 */
[----:B------:R-:W-:-:S07]  /*3430*/  IMAD.MOV.U32 R19, RZ, RZ, -0x1 ;  /* 0xffffffffff137424 */ /* 0x000fce00078e00ff */
[----:B01-3--:R-:W-:Y:S05]  /*3440*/  WARPSYNC.COLLECTIVE R19, `(.L_x_13874) ;  /* 0x0000000013087348 */ /* 0x00bfea0003c00000 */
[----:B0-----:R0:W2:Y:S02]  /*3450*/  SHFL.IDX P0, R18, R16, R17, R18 ;  /* 0x0000001110127389 */ /* 0x0010a40000000012 */
[----:B0123--:R-:W-:Y:S05]  /*3460*/  ENDCOLLECTIVE ;  /* 0x000000000000791b */ /* 0x00ffea0003800000 */
.L_x_13874:
[----:B------:R-:W-:Y:S05]  /*3470*/  BSYNC B2 ;  /* 0x0000000000027941 */ /* 0x000fea0003800000 */
.L_x_13873:
[----:B------:R-:W-:Y:S05]  /*3480*/  BRA `(.L_x_13875) ;  /* 0xffffffe400107947 */ /* 0x000fea000383ffff */
.L_x_13849:
[----:B------:R-:W-:Y:S01]  /*3490*/  BSSY B1, `(.L_x_13876) ;  /* 0x0000007000017945 */ /* 0x000fe20003800000 */
[----:B------:R-:W-:Y:S01]  /*34a0*/  MOV R18, UR10 ;  /* 0x0000000a00127c02 */ /* 0x000fe20008000f00 */
[----:B------:R-:W-:Y:S01]  /*34b0*/  IMAD.MOV.U32 R17, RZ, RZ, R25 ;  /* 0x000000ffff117224 */ /* 0x000fe200078e0019 */
[----:B------:R-:W-:-:S07]  /*34c0*/  MOV R19, 0xffffffff ;  /* 0xffffffff00137802 */ /* 0x000fce0000000f00 */
[----:B0123--:R-:W-:Y:S05]  /*34d0*/  WARPSYNC.COLLECTIVE R19, `(.L_x_13877) ;  /* 0x0000000013087348 */ /* 0x00ffea0003c00000 */
[----:B0-----:R0:W4:Y:S02]  /*34e0*/  SHFL.IDX P0, R18, R16, R17, R18 ;  /* 0x0000001110127389 */ /* 0x0011240000000012 */
[----:B01234-:R-:W-:Y:S05]  /*34f0*/  ENDCOLLECTIVE ;  /* 0x000000000000791b */ /* 0x01ffea0003800000 */
.L_x_13877:
[----:B------:R-:W-:Y:S05]  /*3500*/  BSYNC B1 ;  /* 0x0000000000017941 */ /* 0x000fea0003800000 */
.L_x_13876:
[----:B------:R-:W-:Y:S05]  /*3510*/  BRA `(.L_x_13878) ;  /* 0xffffffe400f07947 */ /* 0x000fea000383ffff */
.L_x_13851:
[----:B------:R-:W-:Y:S01]  /*3520*/  BSSY B1, `(.L_x_13879) ;  /* 0x0000007000017945 */ /* 0x000fe20003800000 */
[----:B------:R-:W-:Y:S01]  /*3530*/  IMAD.U32 R18, RZ, RZ, UR10 ;  /* 0x0000000aff127e24 */ /* 0x000fe2000f8e00ff */
[----:B------:R-:W-:Y:S01]  /*3540*/  MOV R17, R6 ;  /* 0x0000000600117202 */ /* 0x000fe20000000f00 */
[----:B------:R-:W-:-:S07]  /*3550*/  IMAD.MOV.U32 R19, RZ, RZ, -0x1 ;  /* 0xffffffffff137424 */ /* 0x000fce00078e00ff */
[----:B012---:R-:W-:Y:S05]  /*3560*/  WARPSYNC.COLLECTIVE R19, `(.L_x_13880) ;  /* 0x0000000013087348 */ /* 0x007fea0003c00000 */
[----:B------:R3:W4:Y:S02]  /*3570*/  SHFL.IDX P0, R18, R16, R17, R18 ;  /* 0x0000001110127389 */ /* 0x0007240000000012 */
[----:B01234-:R-:W-:Y:S05]  /*3580*/  ENDCOLLECTIVE ;  /* 0x000000000000791b */ /* 0x01ffea0003800000 */
.L_x_13880:
[----:B------:R-:W-:Y:S05]  /*3590*/  BSYNC B1 ;  /* 0x0000000000017941 */ /* 0x000fea0003800000 */
.L_x_13879:
[----:B------:R-:W-:Y:S05]  /*35a0*/  BRA `(.L_x_13881) ;  /* 0xffffffe400e47947 */ /* 0x000fea000383ffff */
.L_x_13858:
[----:B------:R-:W-:Y:S01]  /*35b0*/  MOV R18, UR10 ;  /* 0x0000000a00127c02 */ /* 0x000fe20008000f00 */
[----:B------:R-:W-:Y:S01]  /*35c0*/  IMAD.MOV.U32 R17, RZ, RZ, R25 ;  /* 0x000000ffff117224 */ /* 0x000fe200078e0019 */
[----:B------:R-:W-:-:S07]  /*35d0*/  MOV R19, 0xffffffff ;  /* 0xffffffff00137802 */ /* 0x000fce0000000f00 */
[----:B01-3--:R-:W-:Y:S05]  /*35e0*/  WARPSYNC.COLLECTIVE R19, `(.L_x_13882) ;  /* 0x0000000013087348 */ /* 0x00bfea0003c00000 */
[----:B0-----:R0:W2:Y:S02]  /*35f0*/  SHFL.IDX P0, R18, R16, R17, R18 ;  /* 0x0000001110127389 */ /* 0x0010a40000000012 */
[----:B0123--:R-:W-:Y:S05]  /*3600*/  ENDCOLLECTIVE ;  /* 0x000000000000791b */ /* 0x00ffea0003800000 */
.L_x_13882:
[----:B------:R-:W-:Y:S01]  /*3610*/  IMAD.MOV.U32 R29, RZ, RZ, R18 ;  /* 0x000000ffff1d7224 */ /* 0x000fe200078e0012 */
[----:B------:R-:W-:Y:S06]  /*3620*/  BRA `(.L_x_13883) ;  /* 0xffffffe800dc7947 */ /* 0x000fec000383ffff */
.L_x_13860:
[----:B------:R-:W-:Y:S01]  /*3630*/  BSSY B0, `(.L_x_13884) ;  /* 0x0000007000007945 */ /* 0x000fe20003800000 */
[----:B------:R-:W-:Y:S01]  /*3640*/  MOV R18, UR10 ;  /* 0x0000000a00127c02 */ /* 0x000fe20008000f00 */
[----:B------:R-:W-:Y:S01]  /*3650*/  IMAD.MOV.U32 R17, RZ, RZ, R6 ;  /* 0x000000ffff117224 */ /* 0x000fe200078e0006 */
[----:B------:R-:W-:-:S07]  /*3660*/  MOV R19, 0xffffffff ;  /* 0xffffffff00137802 */ /* 0x000fce0000000f00 */
[----:B01-3--:R-:W-:Y:S05]  /*3670*/  WARPSYNC.COLLECTIVE R19, `(.L_x_13885) ;  /* 0x0000000013087348 */ /* 0x00bfea0003c00000 */
[----:B0-----:R0:W2:Y:S02]  /*3680*/  SHFL.IDX P0, R18, R16, R17, R18 ;  /* 0x0000001110127389 */ /* 0x0010a40000000012 */
[----:B0123--:R-:W-:Y:S05]  /*3690*/  ENDCOLLECTIVE ;  /* 0x000000000000791b */ /* 0x00ffea0003800000 */
.L_x_13885:
[----:B------:R-:W-:Y:S05]  /*36a0*/  BSYNC B0 ;  /* 0x0000000000007941 */ /* 0x000fea0003800000 */
.L_x_13884:
[----:B------:R-:W-:Y:S05]  /*36b0*/  BRA `(.L_x_13886) ;  /* 0xffffffe800d07947 */ /* 0x000fea000383ffff */
.L_x_13887:
        /* <DEDUP_REMOVED lines=12> */
.L_x_58348:


//--------------------- .text._Z9cuda_gemmIiLi256ELi4ELi1ELi32ELi128ELi128ELi32ELi1ELi1EEviiiPT_S1_S1_ii --------------------------
	.section	.text._Z9cuda_gemmIiLi256ELi4ELi1ELi32ELi128ELi128ELi32ELi1ELi1EEviiiPT_S1_S1_ii,"ax",@progbits
	.align	128
        .global         _Z9cuda_gemmIiLi256ELi4ELi1ELi32ELi128ELi128ELi32ELi1ELi1EEviiiPT_S1_S1_ii
        .type           _Z9cuda_gemmIiLi256ELi4ELi1ELi32ELi128ELi128ELi32ELi1ELi1EEviiiPT_S1_S1_ii,@function
        .size           _Z9cuda_gemmIiLi256ELi4ELi1ELi32ELi128ELi128ELi32ELi1ELi1EEviiiPT_S1_S1_ii,(.L_x_58025 - _Z9cuda_gemmIiLi256ELi4ELi1ELi32ELi128ELi128ELi32ELi1ELi1EEviiiPT_S1_S1_ii)
        .other          _Z9cuda_gemmIiLi256ELi4ELi1ELi32ELi128ELi128ELi32ELi1ELi1EEviiiPT_S1_S1_ii,@"STO_CUDA_ENTRY STV_DEFAULT"
_Z9cuda_gemmIiLi256ELi4ELi1ELi32ELi128ELi128ELi32ELi1ELi1EEviiiPT_S1_S1_ii:
.text._Z9cuda_gemmIiLi256ELi4ELi1ELi32ELi128ELi128ELi32ELi1ELi1EEviiiPT_S1_S1_ii:
        /* <DEDUP_REMOVED lines=71> */
[----:B------:R-:W-:Y:S05]  /*0470*/  CALL.REL.NOINC `($__internal_74_$__cuda_sm20_div_u16) ;  /* 0x0000000c007c7944 */ /* 0x000fea0003c00000 */
[----:B------:R-:W-:Y:S01]  /*0480*/  LOP3.LUT R22, R22, 0x3, RZ, 0xc0, !PT ;  /* 0x0000000316167812 */ /* 0x000fe200078ec0ff */
[----:B------:R-:W-:Y:S01]  /*0490*/  VIADD R24, R8, UR6 ;  /* 0x0000000608187c36 */ /* 0x000fe20008000000 */
[----:B------:R-:W0:Y:S06]  /*04a0*/  LDCU.64 UR8, c[0x0][0x358] ;  /* 0x00006b00ff0877ac */ /* 0x000e2c0008000a00 */
.L_x_13907:
        /* <DEDUP_REMOVED lines=29> */
.L_x_13891:
[----:B0-----:R-:W-:Y:S05]  /*0680*/  BSYNC.RECONVERGENT B1 ;  /* 0x0000000000017941 */ /* 0x001fea0003800200 */
.L_x_13890:
[----:B------:R-:W-:Y:S05]  /*0690*/  @!P0 BRA `(.L_x_13889) ;  /* 0x00000000006c8947 */ /* 0x000fea0003800000 */
[----:B------:R-:W0:Y:S01]  /*06a0*/  S2UR UR5, SR_CgaCtaId ;  /* 0x00000000000579c3 */ /* 0x000e220000008800 */
[----:B------:R-:W-:Y:S01]  /*06b0*/  UMOV UR4, 0x400 ;  /* 0x0000040000047882 */ /* 0x000fe20000000000 */
[----:B------:R-:W-:Y:S01]  /*06c0*/  IMAD R25, R9, 0x20, R26 ;  /* 0x0000002009197824 */ /* 0x000fe200078e021a */
[----:B------:R-:W-:-:S04]  /*06d0*/  UIADD3 UR4, UPT, UPT, UR4, 0x4080, URZ ;  /* 0x0000408004047890 */ /* 0x000fc8000fffe0ff */
[----:B0-----:R-:W-:-:S06]  /*06e0*/  ULEA UR4, UR5, UR4, 0x18 ;  /* 0x0000000405047291 */ /* 0x001fcc000f8ec0ff */
[----:B------:R-:W-:-:S07]  /*06f0*/  LEA R23, R26, UR4, 0x2 ;  /* 0x000000041a177c11 */ /* 0x000fce000f8e10ff */
.L_x_13892:
        /* <DEDUP_REMOVED lines=21> */
.L_x_13889:
[----:B0-----:R-:W-:Y:S05]  /*0850*/  BSYNC.RECONVERGENT B0 ;  /* 0x0000000000007941 */ /* 0x001fea0003800200 */
.L_x_13888:
        /* <DEDUP_REMOVED lines=19> */
.L_x_13896:
[----:B------:R-:W-:Y:S05]  /*0990*/  BSYNC.RECONVERGENT B1 ;  /* 0x0000000000017941 */ /* 0x000fea0003800200 */
.L_x_13895:
[----:B------:R-:W-:Y:S05]  /*09a0*/  @!P1 BRA `(.L_x_13894) ;  /* 0x0000000000389947 */ /* 0x000fea0003800000 */
[----:B-1----:R-:W1:Y:S01]  /*09b0*/  S2R R16, SR_CgaCtaId ;  /* 0x0000000000107919 */ /* 0x002e620000008800 */
[----:B------:R-:W-:-:S04]  /*09c0*/  MOV R15, 0x400 ;  /* 0x00000400000f7802 */ /* 0x000fc80000000f00 */
[----:B------:R-:W-:-:S04]  /*09d0*/  IADD3 R15, PT, PT, R15, 0x4100, RZ ;  /* 0x000041000f0f7810 */ /* 0x000fc80007ffe0ff */
[----:B-1----:R-:W-:-:S07]  /*09e0*/  LEA R21, R16, R15, 0x18 ;  /* 0x0000000f10157211 */ /* 0x002fce00078ec0ff */
.L_x_13897:
        /* <DEDUP_REMOVED lines=10> */
.L_x_13894:
[----:B------:R-:W-:Y:S05]  /*0a90*/  BSYNC.RECONVERGENT B0 ;  /* 0x0000000000007941 */ /* 0x000fea0003800200 */
.L_x_13893:
        /* <DEDUP_REMOVED lines=27> */
.L_x_13899:
[----:B------:R-:W-:Y:S05]  /*0c50*/  BSYNC.RECONVERGENT B0 ;  /* 0x0000000000007941 */ /* 0x000fea0003800200 */
.L_x_13898:
[----:B------:R-:W-:Y:S01]  /*0c60*/  BSSY.RECONVERGENT B0, `(.L_x_13900) ;  /* 0x000001d000007945 */ /* 0x000fe20003800200 */
.L_x_13901:
        /* <DEDUP_REMOVED lines=29> */
.L_x_13900:
        /* <DEDUP_REMOVED lines=31> */
.L_x_13905:
[----:B------:R-:W-:Y:S05]  /*1030*/  BSYNC.RECONVERGENT B1 ;  /* 0x0000000000017941 */ /* 0x000fea0003800200 */
.L_x_13904:
[----:B------:R-:W-:Y:S05]  /*1040*/  @!P0 BRA `(.L_x_13903) ;  /* 0x00000000006c8947 */ /* 0x000fea0003800000 */
[----:B------:R-:W3:Y:S01]  /*1050*/  S2R R23, SR_CgaCtaId ;  /* 0x0000000000177919 */ /* 0x000ee20000008800 */
[----:B-12---:R-:W-:-:S05]  /*1060*/  MOV R14, 0x400 ;  /* 0x00000400000e7802 */ /* 0x006fca0000000f00 */
[----:B------:R-:W-:-:S05]  /*1070*/  VIADD R14, R14, 0x4100 ;  /* 0x000041000e0e7836 */ /* 0x000fca0000000000 */
[----:B---3--:R-:W-:-:S07]  /*1080*/  LEA R23, R23, R14, 0x18 ;  /* 0x0000000e17177211 */ /* 0x008fce00078ec0ff */
.L_x_13906:
        /* <DEDUP_REMOVED lines=23> */
.L_x_13903:
[----:B------:R-:W-:Y:S05]  /*1200*/  BSYNC.RECONVERGENT B0 ;  /* 0x0000000000007941 */ /* 0x000fea0003800200 */
.L_x_13902:
[----:B012---:R-:W0:Y:S02]  /*1210*/  LDC R14, c[0x0][0x374] ;  /* 0x0000dd00ff0e7b82 */ /* 0x007e240000000800 */
[C---:B0-----:R-:W-:Y:S02]  /*1220*/  IMAD.IADD R9, R14.reuse, 0x1, R9 ;  /* 0x000000010e097824 */ /* 0x041fe400078e0209 */
[----:B------:R-:W-:-:S05]  /*1230*/  IMAD.SHL.U32 R14, R14, 0x4, RZ ;  /* 0x000000040e0e7824 */ /* 0x000fca00078e00ff */
[----:B------:R-:W-:-:S13]  /*1240*/  ISETP.GE.U32.AND P0, PT, R9, R14, PT ;  /* 0x0000000e0900720c */ /* 0x000fda0003f06070 */
[----:B------:R-:W-:Y:S05]  /*1250*/  @!P0 BRA `(.L_x_13907) ;  /* 0xfffffff000948947 */ /* 0x000fea000383ffff */
[----:B------:R-:W-:Y:S05]  /*1260*/  EXIT ;  /* 0x000000000000794d */ /* 0x000fea0003800000 */
        .weak           $__internal_74_$__cuda_sm20_div_u16
        .type           $__internal_74_$__cuda_sm20_div_u16,@function
        .size           $__internal_74_$__cuda_sm20_div_u16,(.L_x_58025 - $__internal_74_$__cuda_sm20_div_u16)
$__internal_74_$__cuda_sm20_div_u16:
        /* <DEDUP_REMOVED lines=18> */
[----:B------:R-:W-:Y:S06]  /*1390*/  RET.REL.NODEC R14 `(_Z9cuda_gemmIiLi256ELi4ELi1ELi32ELi128ELi128ELi32ELi1ELi1EEviiiPT_S1_S1_ii) ;  /* 0xffffffec0e187950 */ /* 0x000fec0003c3ffff */
.L_x_13908:
        /* <DEDUP_REMOVED lines=14> */
.L_x_58025:


//--------------------- .text._Z9cuda_gemmIiLi256ELi4ELi1ELi32ELi128ELi128ELi32ELi1ELi0EEviiiPT_S1_S1_ii --------------------------
	.section	.text._Z9cuda_gemmIiLi256ELi4ELi1ELi32ELi128ELi128ELi32ELi1ELi0EEviiiPT_S1_S1_ii,"ax",@progbits
	.align	128
        .global         _Z9cuda_gemmIiLi256ELi4ELi1ELi32ELi128ELi128ELi32ELi1ELi0EEviiiPT_S1_S1_ii
        .type           _Z9cuda_gemmIiLi256ELi4ELi1ELi32ELi128ELi128ELi32ELi1ELi0EEviiiPT_S1_S1_ii,@function
        .size           _Z9cuda_gemmIiLi256ELi4ELi1ELi32ELi128ELi128ELi32ELi1ELi0EEviiiPT_S1_S1_ii,(.L_x_58350 - _Z9cuda_gemmIiLi256ELi4ELi1ELi32ELi128ELi128ELi32ELi1ELi0EEviiiPT_S1_S1_ii)
        .other          _Z9cuda_gemmIiLi256ELi4ELi1ELi32ELi128ELi128ELi32ELi1ELi0EEviiiPT_S1_S1_ii,@"STO_CUDA_ENTRY STV_DEFAULT"
_Z9cuda_gemmIiLi256ELi4ELi1ELi32ELi128ELi128ELi32ELi1ELi0EEviiiPT_S1_S1_ii:
.text._Z9cuda_gemmIiLi256ELi4ELi1ELi32ELi128ELi128ELi32ELi1ELi0EEviiiPT_S1_S1_ii:
        /* <DEDUP_REMOVED lines=222> */
.L_x_13990:
        /* <DEDUP_REMOVED lines=36> */
.L_x_13912:
[----:B------:R-:W-:Y:S05]  /*1020*/  BSYNC.RECONVERGENT B1 ;  /* 0x0000000000017941 */ /* 0x000fea0003800200 */
.L_x_13911:
        /* <DEDUP_REMOVED lines=8> */
.L_x_13913:
        /* <DEDUP_REMOVED lines=21> */
.L_x_13910:
[----:B------:R-:W-:Y:S05]  /*1200*/  BSYNC.RECONVERGENT B0 ;  /* 0x0000000000007941 */ /* 0x000fea0003800200 */
.L_x_13909:
        /* <DEDUP_REMOVED lines=25> */
.L_x_13917:
[----:B------:R-:W-:Y:S05]  /*13a0*/  BSYNC.RECONVERGENT B1 ;  /* 0x0000000000017941 */ /* 0x000fea0003800200 */
.L_x_13916:
[----:B------:R-:W-:Y:S05]  /*13b0*/  @!P1 BRA `(.L_x_13915) ;  /* 0x0000000000389947 */ /* 0x000fea0003800000 */
[----:B0-2---:R-:W0:Y:S01]  /*13c0*/  S2R R30, SR_CgaCtaId ;  /* 0x00000000001e7919 */ /* 0x005e220000008800 */
[----:B-1----:R-:W-:-:S05]  /*13d0*/  MOV R29, 0x400 ;  /* 0x00000400001d7802 */ /* 0x002fca0000000f00 */
[----:B------:R-:W-:-:S05]  /*13e0*/  VIADD R29, R29, 0x4100 ;  /* 0x000041001d1d7836 */ /* 0x000fca0000000000 */
[----:B0-----:R-:W-:-:S07]  /*13f0*/  LEA R33, R30, R29, 0x18 ;  /* 0x0000001d1e217211 */ /* 0x001fce00078ec0ff */
.L_x_13918:
        /* <DEDUP_REMOVED lines=10> */
.L_x_13915:
[----:B------:R-:W-:Y:S05]  /*14a0*/  BSYNC.RECONVERGENT B0 ;  /* 0x0000000000007941 */ /* 0x000fea0003800200 */
.L_x_13914:
        /* <DEDUP_REMOVED lines=12> */
.L_x_13921:
        /* <DEDUP_REMOVED lines=10> */
.L_x_13920:
[----:B------:R-:W-:Y:S05]  /*1610*/  BSYNC.RECONVERGENT B0 ;  /* 0x0000000000007941 */ /* 0x000fea0003800200 */
.L_x_13919:
        /* <DEDUP_REMOVED lines=10> */
.L_x_13943:
        /* <DEDUP_REMOVED lines=19> */
.L_x_13924:
        /* <DEDUP_REMOVED lines=10> */
.L_x_13925:
        /* <DEDUP_REMOVED lines=8> */
.L_x_13926:
        /* <DEDUP_REMOVED lines=8> */
.L_x_13927:
        /* <DEDUP_REMOVED lines=10> */
.L_x_13928:
        /* <DEDUP_REMOVED lines=11> */
.L_x_13929:
        /* <DEDUP_REMOVED lines=11> */
.L_x_13930:
        /* <DEDUP_REMOVED lines=11> */
.L_x_13931:
        /* <DEDUP_REMOVED lines=11> */
.L_x_13932:
        /* <DEDUP_REMOVED lines=11> */
.L_x_13933:
        /* <DEDUP_REMOVED lines=11> */
.L_x_13934:
        /* <DEDUP_REMOVED lines=11> */
.L_x_13935:
        /* <DEDUP_REMOVED lines=11> */
.L_x_13936:
        /* <DEDUP_REMOVED lines=11> */
.L_x_13937:
        /* <DEDUP_REMOVED lines=11> */
.L_x_13938:
        /* <DEDUP_REMOVED lines=11> */
.L_x_13939:
        /* <DEDUP_REMOVED lines=8> */
.L_x_13942:
        /* <DEDUP_REMOVED lines=70> */
.L_x_13941:
[----:B------:R-:W-:Y:S05]  /*26a0*/  BSYNC.RECONVERGENT B0 ;  /* 0x0000000000007941 */ /* 0x000fea0003800200 */
.L_x_13940:
[----:B------:R-:W-:Y:S05]  /*26b0*/  BRA.U !UP0, `(.L_x_13943) ;  /* 0xfffffff108007547 */ /* 0x000fea000b83ffff */
[----:B------:R-:W-:Y:S05]  /*26c0*/  BRA `(.L_x_13922) ;  /* 0x0000002000887947 */ /* 0x000fea0003800000 */
.L_x_13923:
[----:B------:R-:W-:-:S09]  /*26d0*/  UISETP.GT.U32.AND UP0, UPT, UR18, 0x1f, UPT ;  /* 0x0000001f1200788c */ /* 0x000fd2000bf04070 */
[----:B------:R-:W-:Y:S05]  /*26e0*/  BRA.U UP0, `(.L_x_13944) ;  /* 0x0000001100007547 */ /* 0x000fea000b800000 */
[----:B------:R-:W-:-:S05]  /*26f0*/  UMOV UR4, URZ ;  /* 0x000000ff00047c82 */ /* 0x000fca0008000000 */
.L_x_13964:
        /* <DEDUP_REMOVED lines=19> */
.L_x_13945:
        /* <DEDUP_REMOVED lines=10> */
.L_x_13946:
        /* <DEDUP_REMOVED lines=8> */
.L_x_13947:
        /* <DEDUP_REMOVED lines=8> */
.L_x_13948:
        /* <DEDUP_REMOVED lines=10> */
.L_x_13949:
        /* <DEDUP_REMOVED lines=11> */
.L_x_13950:
        /* <DEDUP_REMOVED lines=11> */
.L_x_13951:
        /* <DEDUP_REMOVED lines=11> */
.L_x_13952:
        /* <DEDUP_REMOVED lines=11> */
.L_x_13953:
        /* <DEDUP_REMOVED lines=11> */
.L_x_13954:
        /* <DEDUP_REMOVED lines=11> */
.L_x_13955:
        /* <DEDUP_REMOVED lines=11> */
.L_x_13956:
        /* <DEDUP_REMOVED lines=11> */
.L_x_13957:
        /* <DEDUP_REMOVED lines=11> */
.L_x_13958:
        /* <DEDUP_REMOVED lines=11> */
.L_x_13959:
        /* <DEDUP_REMOVED lines=11> */
.L_x_13960:
        /* <DEDUP_REMOVED lines=8> */
.L_x_13963:
        /* <DEDUP_REMOVED lines=68> */
.L_x_13962:
[----:B------:R-:W-:Y:S05]  /*36c0*/  BSYNC.RECONVERGENT B0 ;  /* 0x0000000000007941 */ /* 0x000fea0003800200 */
.L_x_13961:
[----:B------:R-:W-:Y:S05]  /*36d0*/  BRA.U !UP0, `(.L_x_13964) ;  /* 0xfffffff108087547 */ /* 0x000fea000b83ffff */
[----:B------:R-:W-:Y:S05]  /*36e0*/  BRA `(.L_x_13922) ;  /* 0x0000001000807947 */ /* 0x000fea0003800000 */
.L_x_13944:
[----:B------:R-:W-:-:S07]  /*36f0*/  IMAD.MOV.U32 R32, RZ, RZ, RZ ;  /* 0x000000ffff207224 */ /* 0x000fce00078e00ff */
.L_x_13984:
        /* <DEDUP_REMOVED lines=29> */
.L_x_13965:
        /* <DEDUP_REMOVED lines=10> */
.L_x_13966:
        /* <DEDUP_REMOVED lines=10> */
.L_x_13967:
        /* <DEDUP_REMOVED lines=8> */
.L_x_13968:
        /* <DEDUP_REMOVED lines=11> */
.L_x_13969:
        /* <DEDUP_REMOVED lines=11> */
.L_x_13970:
        /* <DEDUP_REMOVED lines=11> */
.L_x_13971:
        /* <DEDUP_REMOVED lines=11> */
.L_x_13972:
        /* <DEDUP_REMOVED lines=11> */
.L_x_13973:
        /* <DEDUP_REMOVED lines=11> */
.L_x_13974:
        /* <DEDUP_REMOVED lines=10> */
.L_x_13975:
        /* <DEDUP_REMOVED lines=10> */
.L_x_13976:
        /* <DEDUP_REMOVED lines=10> */
.L_x_13977:
        /* <DEDUP_REMOVED lines=10> */
.L_x_13978:
        /* <DEDUP_REMOVED lines=10> */
.L_x_13979:
        /* <DEDUP_REMOVED lines=10> */
.L_x_13980:
[----:B------:R-:W-:Y:S05]  /*4270*/  @P5 BRA `(.L_x_13981) ;  /* 0x0000000400985947 */ /* 0x000fea0003800000 */
[----:B------:R-:W-:-:S07]  /*4280*/  IMAD.MOV.U32 R34, RZ, RZ, R3 ;  /* 0x000000ffff227224 */ /* 0x000fce00078e0003 */
.L_x_13983:
        /* <DEDUP_REMOVED lines=67> */
.L_x_13982:
        /* <DEDUP_REMOVED lines=34> */
.L_x_13981:
[----:B------:R-:W-:Y:S05]  /*48e0*/  @!P4 BRA `(.L_x_13984) ;  /* 0xffffffec0084c947 */ /* 0x000fea000383ffff */
.L_x_13922:
        /* <DEDUP_REMOVED lines=40> */
.L_x_13988:
[----:B------:R-:W-:Y:S05]  /*4b70*/  BSYNC.RECONVERGENT B1 ;  /* 0x0000000000017941 */ /* 0x000fea0003800200 */
.L_x_13987:
[----:B------:R-:W-:Y:S05]  /*4b80*/  @!P2 BRA `(.L_x_13986) ;  /* 0x00000000006ca947 */ /* 0x000fea0003800000 */
[----:B------:R-:W5:Y:S01]  /*4b90*/  S2R R55, SR_CgaCtaId ;  /* 0x0000000000377919 */ /* 0x000f620000008800 */
[----:B0-234-:R-:W-:-:S05]  /*4ba0*/  MOV R28, 0x400 ;  /* 0x00000400001c7802 */ /* 0x01dfca0000000f00 */
[----:B------:R-:W-:-:S05]  /*4bb0*/  VIADD R28, R28, 0x4100 ;  /* 0x000041001c1c7836 */ /* 0x000fca0000000000 */
[----:B-----5:R-:W-:-:S07]  /*4bc0*/  LEA R55, R55, R28, 0x18 ;  /* 0x0000001c37377211 */ /* 0x020fce00078ec0ff */
.L_x_13989:
        /* <DEDUP_REMOVED lines=23> */
.L_x_13986:
[----:B------:R-:W-:Y:S05]  /*4d40*/  BSYNC.RECONVERGENT B0 ;  /* 0x0000000000007941 */ /* 0x000fea0003800200 */
.L_x_13985:
[----:B------:R-:W5:Y:S02]  /*4d50*/  LDCU UR4, c[0x0][0x374] ;  /* 0x00006e80ff0477ac */ /* 0x000f640008000800 */
[----:B-----5:R-:W-:Y:S02]  /*4d60*/  UIADD3 UR10, UPT, UPT, UR4, UR10, URZ ;  /* 0x0000000a040a7290 */ /* 0x020fe4000fffe0ff */
[----:B------:R-:W-:-:S04]  /*4d70*/  USHF.L.U32 UR4, UR4, 0x2, URZ ;  /* 0x0000000204047899 */ /* 0x000fc800080006ff */
[----:B------:R-:W-:-:S09]  /*4d80*/  UISETP.GE.U32.AND UP0, UPT, UR10, UR4, UPT ;  /* 0x000000040a00728c */ /* 0x000fd2000bf06070 */
[----:B------:R-:W-:Y:S05]  /*4d90*/  BRA.U !UP0, `(.L_x_13990) ;  /* 0xffffffc108107547 */ /* 0x000fea000b83ffff */
[----:B------:R-:W-:Y:S05]  /*4da0*/  EXIT ;  /* 0x000000000000794d */ /* 0x000fea0003800000 */
.L_x_13991:
        /* <DEDUP_REMOVED lines=13> */
.L_x_58350:


//--------------------- .text._Z9cuda_gemmIiLi256ELi4ELi1ELi32ELi128ELi128ELi32ELi0ELi1EEviiiPT_S1_S1_ii --------------------------
	.section	.text._Z9cuda_gemmIiLi256ELi4ELi1ELi32ELi128ELi128ELi32ELi0ELi1EEviiiPT_S1_S1_ii,"ax",@progbits
	.align	128
        .global         _Z9cuda_gemmIiLi256ELi4ELi1ELi32ELi128ELi128ELi32ELi0ELi1EEviiiPT_S1_S1_ii
        .type           _Z9cuda_gemmIiLi256ELi4ELi1ELi32ELi128ELi128ELi32ELi0ELi1EEviiiPT_S1_S1_ii,@function
        .size           _Z9cuda_gemmIiLi256ELi4ELi1ELi32ELi128ELi128ELi32ELi0ELi1EEviiiPT_S1_S1_ii,(.L_x_58026 - _Z9cuda_gemmIiLi256ELi4ELi1ELi32ELi128ELi128ELi32ELi0ELi1EEviiiPT_S1_S1_ii)
        .other          _Z9cuda_gemmIiLi256ELi4ELi1ELi32ELi128ELi128ELi32ELi0ELi1EEviiiPT_S1_S1_ii,@"STO_CUDA_ENTRY STV_DEFAULT"
_Z9cuda_gemmIiLi256ELi4ELi1ELi32ELi128ELi128ELi32ELi0ELi1EEviiiPT_S1_S1_ii:
.text._Z9cuda_gemmIiLi256ELi4ELi1ELi32ELi128ELi128ELi32ELi0ELi1EEviiiPT_S1_S1_ii:
        /* <DEDUP_REMOVED lines=39> */
.L_x_13992:
[----:B------:R-:W0:Y:S02]  /*0270*/  S2UR UR5, SR_CTAID.X ;  /* 0x00000000000579c3 */ /* 0x000e240000002500 */
[----:B0-----:R-:W-:Y:S02]  /*0280*/  USHF.R.U32.HI UR4, URZ, 0x6, UR5 ;  /* 0x00000006ff047899 */ /* 0x001fe40008011605 */
[----:B------:R-:W-:-:S12]  /*0290*/  ULOP3.LUT UR5, UR5, 0x3f, URZ, 0xc0, !UPT ;  /* 0x0000003f05057892 */ /* 0x000fd8000f8ec0ff */
.L_x_13993:
        /* <DEDUP_REMOVED lines=51> */
[----:B------:R-:W-:Y:S05]  /*05d0*/  CALL.REL.NOINC `($__internal_75_$__cuda_sm20_div_u16) ;  /* 0x0000000800387944 */ /* 0x000fea0003c00000 */
[----:B------:R-:W0:Y:S01]  /*05e0*/  LDCU.64 UR4, c[0x0][0x390] ;  /* 0x00007200ff0477ac */ /* 0x000e220008000a00 */
[----:B------:R-:W-:Y:S01]  /*05f0*/  LOP3.LUT R6, R11, 0x3, RZ, 0xc0, !PT ;  /* 0x000000030b067812 */ /* 0x000fe200078ec0ff */
[----:B------:R-:W1:Y:S01]  /*0600*/  LDCU.64 UR18, c[0x0][0x358] ;  /* 0x00006b00ff1277ac */ /* 0x000e620008000a00 */
[----:B0-----:R-:W-:Y:S02]  /*0610*/  UIMAD.WIDE.U32 UR12, UR17, 0x4, UR4 ;  /* 0x00000004110c78a5 */ /* 0x001fe4000f8e0004 */
[----:B------:R-:W-:Y:S02]  /*0620*/  UIMAD.WIDE.U32 UR14, UR17, 0x8, UR4 ;  /* 0x00000008110e78a5 */ /* 0x000fe4000f8e0004 */
[----:B-1----:R-:W-:-:S12]  /*0630*/  UIMAD.WIDE.U32 UR4, UR17, 0xc, UR4 ;  /* 0x0000000c110478a5 */ /* 0x002fd8000f8e0004 */
.L_x_14003:
        /* <DEDUP_REMOVED lines=33> */
.L_x_13997:
[----:B------:R-:W-:Y:S05]  /*0850*/  BSYNC.RECONVERGENT B1 ;  /* 0x0000000000017941 */ /* 0x000fea0003800200 */
.L_x_13996:
        /* <DEDUP_REMOVED lines=11> */
.L_x_13998:
        /* <DEDUP_REMOVED lines=23> */
.L_x_13995:
[----:B------:R-:W-:Y:S05]  /*0a80*/  BSYNC.RECONVERGENT B0 ;  /* 0x0000000000007941 */ /* 0x000fea0003800200 */
.L_x_13994:
        /* <DEDUP_REMOVED lines=29> */
.L_x_14000:
[----:B------:R-:W-:Y:S05]  /*0c60*/  BSYNC.RECONVERGENT B0 ;  /* 0x0000000000007941 */ /* 0x000fea0003800200 */
.L_x_13999:
[----:B------:R-:W-:Y:S01]  /*0c70*/  BSSY.RECONVERGENT B0, `(.L_x_14001) ;  /* 0x000001d000007945 */ /* 0x000fe20003800200 */
.L_x_14002:
        /* <DEDUP_REMOVED lines=29> */
.L_x_14001:
[----:B------:R-:W-:Y:S01]  /*0e50*/  BAR.SYNC.DEFER_BLOCKING 0x0 ;  /* 0x0000000000007b1d */ /* 0x000fe20000010000 */
[----:B------:R-:W-:Y:S02]  /*0e60*/  USHF.L.U32 UR7, UR16, 0x2, URZ ;  /* 0x0000000210077899 */ /* 0x000fe400080006ff */
[----:B------:R-:W-:-:S04]  /*0e70*/  UIADD3 UR6, UPT, UPT, UR16, UR6, URZ ;  /* 0x0000000610067290 */ /* 0x000fc8000fffe0ff */
[----:B------:R-:W-:Y:S01]  /*0e80*/  UISETP.GE.U32.AND UP0, UPT, UR6, UR7, UPT ;  /* 0x000000070600728c */ /* 0x000fe2000bf06070 */
[----:B------:R-:W-:Y:S08]  /*0e90*/  BAR.SYNC.DEFER_BLOCKING 0x0 ;  /* 0x0000000000007b1d */ /* 0x000ff00000010000 */
[----:B------:R-:W-:Y:S05]  /*0ea0*/  BRA.U !UP0, `(.L_x_14003) ;  /* 0xfffffff508e47547 */ /* 0x000fea000b83ffff */
[----:B------:R-:W-:Y:S05]  /*0eb0*/  EXIT ;  /* 0x000000000000794d */ /* 0x000fea0003800000 */
        .weak           $__internal_75_$__cuda_sm20_div_u16
        .type           $__internal_75_$__cuda_sm20_div_u16,@function
        .size           $__internal_75_$__cuda_sm20_div_u16,(.L_x_58026 - $__internal_75_$__cuda_sm20_div_u16)
$__internal_75_$__cuda_sm20_div_u16:
        /* <DEDUP_REMOVED lines=18> */
[----:B------:R-:W-:Y:S06]  /*0fe0*/  RET.REL.NODEC R6 `(_Z9cuda_gemmIiLi256ELi4ELi1ELi32ELi128ELi128ELi32ELi0ELi1EEviiiPT_S1_S1_ii) ;  /* 0xfffffff006047950 */ /* 0x000fec0003c3ffff */
.L_x_14004:
        /* <DEDUP_REMOVED lines=9> */
.L_x_58026:


//--------------------- .text._Z9cuda_gemmIiLi256ELi4ELi1ELi32ELi128ELi128ELi32ELi0ELi0EEviiiPT_S1_S1_ii --------------------------
	.section	.text._Z9cuda_gemmIiLi256ELi4ELi1ELi32ELi128ELi128ELi32ELi0ELi0EEviiiPT_S1_S1_ii,"ax",@progbits
	.align	128
        .global         _Z9cuda_gemmIiLi256ELi4ELi1ELi32ELi128ELi128ELi32ELi0ELi0EEviiiPT_S1_S1_ii
        .type           _Z9cuda_gemmIiLi256ELi4ELi1ELi32ELi128ELi128ELi32ELi0ELi0EEviiiPT_S1_S1_ii,@function
        .size           _Z9cuda_gemmIiLi256ELi4ELi1ELi32ELi128ELi128ELi32ELi0ELi0EEviiiPT_S1_S1_ii,(.L_x_58352 - _Z9cuda_gemmIiLi256ELi4ELi1ELi32ELi128ELi128ELi32ELi0ELi0EEviiiPT_S1_S1_ii)
        .other          _Z9cuda_gemmIiLi256ELi4ELi1ELi32ELi128ELi128ELi32ELi0ELi0EEviiiPT_S1_S1_ii,@"STO_CUDA_ENTRY STV_DEFAULT"
_Z9cuda_gemmIiLi256ELi4ELi1ELi32ELi128ELi128ELi32ELi0ELi0EEviiiPT_S1_S1_ii:
.text._Z9cuda_gemmIiLi256ELi4ELi1ELi32ELi128ELi128ELi32ELi0ELi0EEviiiPT_S1_S1_ii:
        /* <DEDUP_REMOVED lines=41> */
.L_x_14005:
[----:B------:R-:W0:Y:S02]  /*0290*/  S2UR UR11, SR_CTAID.X ;  /* 0x00000000000b79c3 */ /* 0x000e240000002500 */
[----:B0-----:R-:W-:Y:S02]  /*02a0*/  USHF.R.U32.HI UR10, URZ, 0x6, UR11 ;  /* 0x00000006ff0a7899 */ /* 0x001fe4000801160b */
[----:B------:R-:W-:-:S12]  /*02b0*/  ULOP3.LUT UR11, UR11, 0x3f, URZ, 0xc0, !UPT ;  /* 0x0000003f0b0b7892 */ /* 0x000fd8000f8ec0ff */
.L_x_14006:
        /* <DEDUP_REMOVED lines=225> */
.L_x_14088:
        /* <DEDUP_REMOVED lines=37> */
.L_x_14010:
[----:B------:R-:W-:Y:S05]  /*1320*/  BSYNC.RECONVERGENT B1 ;  /* 0x0000000000017941 */ /* 0x000fea0003800200 */
.L_x_14009:
        /* <DEDUP_REMOVED lines=9> */
.L_x_14011:
        /* <DEDUP_REMOVED lines=22> */
.L_x_14008:
[----:B------:R-:W-:Y:S05]  /*1520*/  BSYNC.RECONVERGENT B0 ;  /* 0x0000000000007941 */ /* 0x000fea0003800200 */
.L_x_14007:
        /* <DEDUP_REMOVED lines=27> */
.L_x_14015:
[----:B------:R-:W-:Y:S05]  /*16e0*/  BSYNC.RECONVERGENT B1 ;  /* 0x0000000000017941 */ /* 0x000fea0003800200 */
.L_x_14014:
[----:B------:R-:W-:Y:S05]  /*16f0*/  @!P1 BRA `(.L_x_14013) ;  /* 0x0000000000389947 */ /* 0x000fea0003800000 */
[----:B-1----:R-:W1:Y:S01]  /*1700*/  S2R R30, SR_CgaCtaId ;  /* 0x00000000001e7919 */ /* 0x002e620000008800 */
[----:B0-----:R-:W-:-:S05]  /*1710*/  MOV R29, 0x400 ;  /* 0x00000400001d7802 */ /* 0x001fca0000000f00 */
[----:B------:R-:W-:-:S05]  /*1720*/  VIADD R29, R29, 0x4100 ;  /* 0x000041001d1d7836 */ /* 0x000fca0000000000 */
[----:B-1----:R-:W-:-:S07]  /*1730*/  LEA R35, R30, R29, 0x18 ;  /* 0x0000001d1e237211 */ /* 0x002fce00078ec0ff */
.L_x_14016:
        /* <DEDUP_REMOVED lines=10> */
.L_x_14013:
[----:B------:R-:W-:Y:S05]  /*17e0*/  BSYNC.RECONVERGENT B0 ;  /* 0x0000000000007941 */ /* 0x000fea0003800200 */
.L_x_14012:
        /* <DEDUP_REMOVED lines=13> */
.L_x_14019:
        /* <DEDUP_REMOVED lines=10> */
.L_x_14018:
[----:B0-----:R-:W-:Y:S05]  /*1960*/  BSYNC.RECONVERGENT B0 ;  /* 0x0000000000007941 */ /* 0x001fea0003800200 */
.L_x_14017:
[----:B------:R-:W-:Y:S01]  /*1970*/  BAR.SYNC.DEFER_BLOCKING 0x0 ;  /* 0x0000000000007b1d */ /* 0x000fe20000010000 */
[----:B------:R-:W-:-:S09]  /*1980*/  UISETP.GE.AND UP0, UPT, UR5, 0x1, UPT ;  /* 0x000000010500788c */ /* 0x000fd2000bf06270 */
[----:B------:R-:W-:Y:S05]  /*1990*/  BRA.U !UP0, `(.L_x_14020) ;  /* 0x0000003108bc7547 */ /* 0x000fea000b800000 */
[----:B------:R-:W-:-:S09]  /*19a0*/  UISETP.NE.AND UP0, UPT, UR20, 0x1, UPT ;  /* 0x000000011400788c */ /* 0x000fd2000bf05270 */
[----:B------:R-:W-:Y:S05]  /*19b0*/  BRA.U UP0, `(.L_x_14021) ;  /* 0x00000011001c7547 */ /* 0x000fea000b800000 */
[----:B------:R-:W-:-:S05]  /*19c0*/  UMOV UR4, URZ ;  /* 0x000000ff00047c82 */ /* 0x000fca0008000000 */
.L_x_14041:
        /* <DEDUP_REMOVED lines=20> */
.L_x_14022:
        /* <DEDUP_REMOVED lines=10> */
.L_x_14023:
        /* <DEDUP_REMOVED lines=10> */
.L_x_14024:
        /* <DEDUP_REMOVED lines=10> */
.L_x_14025:
        /* <DEDUP_REMOVED lines=10> */
.L_x_14026:
        /* <DEDUP_REMOVED lines=11> */
.L_x_14027:
        /* <DEDUP_REMOVED lines=11> */
.L_x_14028:
        /* <DEDUP_REMOVED lines=11> */
.L_x_14029:
        /* <DEDUP_REMOVED lines=11> */
.L_x_14030:
        /* <DEDUP_REMOVED lines=11> */
.L_x_14031:
        /* <DEDUP_REMOVED lines=11> */
.L_x_14032:
        /* <DEDUP_REMOVED lines=11> */
.L_x_14033:
        /* <DEDUP_REMOVED lines=11> */
.L_x_14034:
        /* <DEDUP_REMOVED lines=11> */
.L_x_14035:
        /* <DEDUP_REMOVED lines=11> */
.L_x_14036:
        /* <DEDUP_REMOVED lines=11> */
.L_x_14037:
        /* <DEDUP_REMOVED lines=9> */
.L_x_14040:
        /* <DEDUP_REMOVED lines=69> */
.L_x_14039:
[----:B------:R-:W-:Y:S05]  /*2a00*/  BSYNC.RECONVERGENT B0 ;  /* 0x0000000000007941 */ /* 0x000fea0003800200 */
.L_x_14038:
[----:B------:R-:W-:Y:S05]  /*2a10*/  BRA.U !UP0, `(.L_x_14041) ;  /* 0xffffffed08ec7547 */ /* 0x000fea000b83ffff */
[----:B------:R-:W-:Y:S05]  /*2a20*/  BRA `(.L_x_14020) ;  /* 0x0000002000987947 */ /* 0x000fea0003800000 */
.L_x_14021:
[----:B------:R-:W-:-:S13]  /*2a30*/  ISETP.GT.U32.AND P0, PT, R30, 0x1f, PT ;  /* 0x0000001f1e00780c */ /* 0x000fda0003f04070 */
[----:B------:R-:W-:Y:S05]  /*2a40*/  @P0 BRA `(.L_x_14042) ;  /* 0x0000001000140947 */ /* 0x000fea0003800000 */
[----:B------:R-:W-:-:S05]  /*2a50*/  UMOV UR4, URZ ;  /* 0x000000ff00047c82 */ /* 0x000fca0008000000 */
.L_x_14062:
        /* <DEDUP_REMOVED lines=20> */
.L_x_14043:
        /* <DEDUP_REMOVED lines=10> */
.L_x_14044:
        /* <DEDUP_REMOVED lines=10> */
.L_x_14045:
        /* <DEDUP_REMOVED lines=10> */
.L_x_14046:
        /* <DEDUP_REMOVED lines=10> */
.L_x_14047:
        /* <DEDUP_REMOVED lines=11> */
.L_x_14048:
        /* <DEDUP_REMOVED lines=11> */
.L_x_14049:
        /* <DEDUP_REMOVED lines=11> */
.L_x_14050:
        /* <DEDUP_REMOVED lines=11> */
.L_x_14051:
        /* <DEDUP_REMOVED lines=11> */
.L_x_14052:
        /* <DEDUP_REMOVED lines=11> */
.L_x_14053:
        /* <DEDUP_REMOVED lines=11> */
.L_x_14054:
        /* <DEDUP_REMOVED lines=11> */
.L_x_14055:
        /* <DEDUP_REMOVED lines=11> */
.L_x_14056:
        /* <DEDUP_REMOVED lines=11> */
.L_x_14057:
        /* <DEDUP_REMOVED lines=11> */
.L_x_14058:
        /* <DEDUP_REMOVED lines=9> */
.L_x_14061:
        /* <DEDUP_REMOVED lines=67> */
.L_x_14060:
[----:B------:R-:W-:Y:S05]  /*3a70*/  BSYNC.RECONVERGENT B0 ;  /* 0x0000000000007941 */ /* 0x000fea0003800200 */
.L_x_14059:
[----:B------:R-:W-:Y:S05]  /*3a80*/  BRA.U !UP0, `(.L_x_14062) ;  /* 0xffffffed08f47547 */ /* 0x000fea000b83ffff */
[----:B------:R-:W-:Y:S05]  /*3a90*/  BRA `(.L_x_14020) ;  /* 0x00000010007c7947 */ /* 0x000fea0003800000 */
.L_x_14042:
[----:B-1----:R-:W-:-:S07]  /*3aa0*/  IMAD.MOV.U32 R35, RZ, RZ, RZ ;  /* 0x000000ffff237224 */ /* 0x002fce00078e00ff */
.L_x_14082:
        /* <DEDUP_REMOVED lines=19> */
.L_x_14063:
        /* <DEDUP_REMOVED lines=10> */
.L_x_14064:
        /* <DEDUP_REMOVED lines=10> */
.L_x_14065:
        /* <DEDUP_REMOVED lines=10> */
.L_x_14066:
        /* <DEDUP_REMOVED lines=11> */
.L_x_14067:
        /* <DEDUP_REMOVED lines=11> */
.L_x_14068:
        /* <DEDUP_REMOVED lines=11> */
.L_x_14069:
        /* <DEDUP_REMOVED lines=11> */
.L_x_14070:
        /* <DEDUP_REMOVED lines=11> */
.L_x_14071:
        /* <DEDUP_REMOVED lines=11> */
.L_x_14072:
        /* <DEDUP_REMOVED lines=11> */
.L_x_14073:
        /* <DEDUP_REMOVED lines=11> */
.L_x_14074:
        /* <DEDUP_REMOVED lines=11> */
.L_x_14075:
        /* <DEDUP_REMOVED lines=11> */
.L_x_14076:
        /* <DEDUP_REMOVED lines=11> */
.L_x_14077:
        /* <DEDUP_REMOVED lines=11> */
.L_x_14078:
[----:B------:R-:W-:Y:S05]  /*4600*/  @P4 BRA `(.L_x_14079) ;  /* 0x00000004009c4947 */ /* 0x000fea0003800000 */
[----:B------:R-:W-:-:S07]  /*4610*/  IMAD.MOV.U32 R51, RZ, RZ, R48 ;  /* 0x000000ffff337224 */ /* 0x000fce00078e0030 */
.L_x_14081:
        /* <DEDUP_REMOVED lines=68> */
.L_x_14080:
        /* <DEDUP_REMOVED lines=34> */
.L_x_14079:
[----:B------:R-:W-:Y:S05]  /*4c80*/  @!P5 BRA `(.L_x_14082) ;  /* 0xffffffec0088d947 */ /* 0x000fea000383ffff */
.L_x_14020:
        /* <DEDUP_REMOVED lines=123> */
.L_x_14086:
[----:B------:R-:W-:Y:S05]  /*5440*/  BSYNC.RECONVERGENT B1 ;  /* 0x0000000000017941 */ /* 0x000fea0003800200 */
.L_x_14085:
        /* <DEDUP_REMOVED lines=13> */
.L_x_14087:
        /* <DEDUP_REMOVED lines=105> */
.L_x_14084:
[----:B------:R-:W-:Y:S05]  /*5bb0*/  BSYNC.RECONVERGENT B0 ;  /* 0x0000000000007941 */ /* 0x000fea0003800200 */
.L_x_14083:
[----:B------:R-:W5:Y:S02]  /*5bc0*/  LDCU UR4, c[0x0][0x374] ;  /* 0x00006e80ff0477ac */ /* 0x000f640008000800 */
[----:B-----5:R-:W-:Y:S02]  /*5bd0*/  UIADD3 UR11, UPT, UPT, UR4, UR11, URZ ;  /* 0x0000000b040b7290 */ /* 0x020fe4000fffe0ff */
[----:B------:R-:W-:-:S04]  /*5be0*/  USHF.L.U32 UR4, UR4, 0x2, URZ ;  /* 0x0000000204047899 */ /* 0x000fc800080006ff */
[----:B------:R-:W-:-:S09]  /*5bf0*/  UISETP.GE.U32.AND UP0, UPT, UR11, UR4, UPT ;  /* 0x000000040b00728c */ /* 0x000fd2000bf06070 */
[----:B------:R-:W-:Y:S05]  /*5c00*/  BRA.U !UP0, `(.L_x_14088) ;  /* 0xffffffb508307547 */ /* 0x000fea000b83ffff */
[----:B------:R-:W-:Y:S05]  /*5c10*/  EXIT ;  /* 0x000000000000794d */ /* 0x000fea0003800000 */
.L_x_14089:
        /* <DEDUP_REMOVED lines=14> */
.L_x_58352:


//--------------------- .text._Z9cuda_gemmIiLi256ELi4ELi1ELi32ELi64ELi64ELi32ELi1ELi1EEviiiPT_S1_S1_ii --------------------------
	.section	.text._Z9cuda_gemmIiLi256ELi4ELi1ELi32ELi64ELi64ELi32ELi1ELi1EEviiiPT_S1_S1_ii,"ax",@progbits
	.align	128
        .global         _Z9cuda_gemmIiLi256ELi4ELi1ELi32ELi64ELi64ELi32ELi1ELi1EEviiiPT_S1_S1_ii
        .type           _Z9cuda_gemmIiLi256ELi4ELi1ELi32ELi64ELi64ELi32ELi1ELi1EEviiiPT_S1_S1_ii,@function
        .size           _Z9cuda_gemmIiLi256ELi4ELi1ELi32ELi64ELi64ELi32ELi1ELi1EEviiiPT_S1_S1_ii,(.L_x_58027 - _Z9cuda_gemmIiLi256ELi4ELi1ELi32ELi64ELi64ELi32ELi1ELi1EEviiiPT_S1_S1_ii)
        .other          _Z9cuda_gemmIiLi256ELi4ELi1ELi32ELi64ELi64ELi32ELi1ELi1EEviiiPT_S1_S1_ii,@"STO_CUDA_ENTRY STV_DEFAULT"
_Z9cuda_gemmIiLi256ELi4ELi1ELi32ELi64ELi64ELi32ELi1ELi1EEviiiPT_S1_S1_ii:
.text._Z9cuda_gemmIiLi256ELi4ELi1ELi32ELi64ELi64ELi32ELi1ELi1EEviiiPT_S1_S1_ii:
        /* <DEDUP_REMOVED lines=71> */
[----:B------:R-:W-:Y:S05]  /*0470*/  CALL.REL.NOINC `($__internal_76_$__cuda_sm20_div_u16) ;  /* 0x0000000c007c7944 */ /* 0x000fea0003c00000 */
[----:B------:R-:W-:Y:S01]  /*0480*/  LOP3.LUT R22, R22, 0x3, RZ, 0xc0, !PT ;  /* 0x0000000316167812 */ /* 0x000fe200078ec0ff */
[----:B------:R-:W-:Y:S01]  /*0490*/  VIADD R24, R8, UR6 ;  /* 0x0000000608187c36 */ /* 0x000fe20008000000 */
[----:B------:R-:W0:Y:S06]  /*04a0*/  LDCU.64 UR8, c[0x0][0x358] ;  /* 0x00006b00ff0877ac */ /* 0x000e2c0008000a00 */
.L_x_14109:
        /* <DEDUP_REMOVED lines=29> */
.L_x_14093:
[----:B0-----:R-:W-:Y:S05]  /*0680*/  BSYNC.RECONVERGENT B1 ;  /* 0x0000000000017941 */ /* 0x001fea0003800200 */
.L_x_14092:
[----:B------:R-:W-:Y:S05]  /*0690*/  @!P0 BRA `(.L_x_14091) ;  /* 0x00000000006c8947 */ /* 0x000fea0003800000 */
[----:B------:R-:W0:Y:S01]  /*06a0*/  S2UR UR5, SR_CgaCtaId ;  /* 0x00000000000579c3 */ /* 0x000e220000008800 */
[----:B------:R-:W-:Y:S01]  /*06b0*/  UMOV UR4, 0x400 ;  /* 0x0000040000047882 */ /* 0x000fe20000000000 */
[----:B------:R-:W-:Y:S01]  /*06c0*/  IMAD R25, R9, 0x20, R26 ;  /* 0x0000002009197824 */ /* 0x000fe200078e021a */
[----:B------:R-:W-:-:S04]  /*06d0*/  UIADD3 UR4, UPT, UPT, UR4, 0x2080, URZ ;  /* 0x0000208004047890 */ /* 0x000fc8000fffe0ff */
[----:B0-----:R-:W-:-:S06]  /*06e0*/  ULEA UR4, UR5, UR4, 0x18 ;  /* 0x0000000405047291 */ /* 0x001fcc000f8ec0ff */
[----:B------:R-:W-:-:S07]  /*06f0*/  LEA R23, R26, UR4, 0x2 ;  /* 0x000000041a177c11 */ /* 0x000fce000f8e10ff */
.L_x_14094:
        /* <DEDUP_REMOVED lines=21> */
.L_x_14091:
[----:B0-----:R-:W-:Y:S05]  /*0850*/  BSYNC.RECONVERGENT B0 ;  /* 0x0000000000007941 */ /* 0x001fea0003800200 */
.L_x_14090:
        /* <DEDUP_REMOVED lines=19> */
.L_x_14098:
[----:B------:R-:W-:Y:S05]  /*0990*/  BSYNC.RECONVERGENT B1 ;  /* 0x0000000000017941 */ /* 0x000fea0003800200 */
.L_x_14097:
[----:B------:R-:W-:Y:S05]  /*09a0*/  @!P1 BRA `(.L_x_14096) ;  /* 0x0000000000389947 */ /* 0x000fea0003800000 */
[----:B-1----:R-:W1:Y:S01]  /*09b0*/  S2R R16, SR_CgaCtaId ;  /* 0x0000000000107919 */ /* 0x002e620000008800 */
[----:B------:R-:W-:-:S04]  /*09c0*/  MOV R15, 0x400 ;  /* 0x00000400000f7802 */ /* 0x000fc80000000f00 */
[----:B------:R-:W-:-:S04]  /*09d0*/  IADD3 R15, PT, PT, R15, 0x2100, RZ ;  /* 0x000021000f0f7810 */ /* 0x000fc80007ffe0ff */
[----:B-1----:R-:W-:-:S07]  /*09e0*/  LEA R21, R16, R15, 0x18 ;  /* 0x0000000f10157211 */ /* 0x002fce00078ec0ff */
.L_x_14099:
        /* <DEDUP_REMOVED lines=10> */
.L_x_14096:
[----:B------:R-:W-:Y:S05]  /*0a90*/  BSYNC.RECONVERGENT B0 ;  /* 0x0000000000007941 */ /* 0x000fea0003800200 */
.L_x_14095:
        /* <DEDUP_REMOVED lines=27> */
.L_x_14101:
[----:B------:R-:W-:Y:S05]  /*0c50*/  BSYNC.RECONVERGENT B0 ;  /* 0x0000000000007941 */ /* 0x000fea0003800200 */
.L_x_14100:
[----:B------:R-:W-:Y:S01]  /*0c60*/  BSSY.RECONVERGENT B0, `(.L_x_14102) ;  /* 0x000001d000007945 */ /* 0x000fe20003800200 */
.L_x_14103:
        /* <DEDUP_REMOVED lines=29> */
.L_x_14102:
        /* <DEDUP_REMOVED lines=31> */
.L_x_14107:
[----:B------:R-:W-:Y:S05]  /*1030*/  BSYNC.RECONVERGENT B1 ;  /* 0x0000000000017941 */ /* 0x000fea0003800200 */
.L_x_14106:
[----:B------:R-:W-:Y:S05]  /*1040*/  @!P0 BRA `(.L_x_14105) ;  /* 0x00000000006c8947 */ /* 0x000fea0003800000 */
[----:B------:R-:W3:Y:S01]  /*1050*/  S2R R23, SR_CgaCtaId ;  /* 0x0000000000177919 */ /* 0x000ee20000008800 */
[----:B-12---:R-:W-:-:S05]  /*1060*/  MOV R14, 0x400 ;  /* 0x00000400000e7802 */ /* 0x006fca0000000f00 */
[----:B------:R-:W-:-:S05]  /*1070*/  VIADD R14, R14, 0x2100 ;  /* 0x000021000e0e7836 */ /* 0x000fca0000000000 */
[----:B---3--:R-:W-:-:S07]  /*1080*/  LEA R23, R23, R14, 0x18 ;  /* 0x0000000e17177211 */ /* 0x008fce00078ec0ff */
.L_x_14108:
        /* <DEDUP_REMOVED lines=23> */
.L_x_14105:
[----:B------:R-:W-:Y:S05]  /*1200*/  BSYNC.RECONVERGENT B0 ;  /* 0x0000000000007941 */ /* 0x000fea0003800200 */
.L_x_14104:
[----:B012---:R-:W0:Y:S02]  /*1210*/  LDC R14, c[0x0][0x374] ;  /* 0x0000dd00ff0e7b82 */ /* 0x007e240000000800 */
[C---:B0-----:R-:W-:Y:S02]  /*1220*/  IMAD.IADD R9, R14.reuse, 0x1, R9 ;  /* 0x000000010e097824 */ /* 0x041fe400078e0209 */
[----:B------:R-:W-:-:S05]  /*1230*/  IMAD.SHL.U32 R14, R14, 0x4, RZ ;  /* 0x000000040e0e7824 */ /* 0x000fca00078e00ff */
[----:B------:R-:W-:-:S13]  /*1240*/  ISETP.GE.U32.AND P0, PT, R9, R14, PT ;  /* 0x0000000e0900720c */ /* 0x000fda0003f06070 */
[----:B------:R-:W-:Y:S05]  /*1250*/  @!P0 BRA `(.L_x_14109) ;  /* 0xfffffff000948947 */ /* 0x000fea000383ffff */
[----:B------:R-:W-:Y:S05]  /*1260*/  EXIT ;  /* 0x000000000000794d */ /* 0x000fea0003800000 */
        .weak           $__internal_76_$__cuda_sm20_div_u16
        .type           $__internal_76_$__cuda_sm20_div_u16,@function
        .size           $__internal_76_$__cuda_sm20_div_u16,(.L_x_58027 - $__internal_76_$__cuda_sm20_div_u16)
$__internal_76_$__cuda_sm20_div_u16:
        /* <DEDUP_REMOVED lines=18> */
[----:B------:R-:W-:Y:S06]  /*1390*/  RET.REL.NODEC R14 `(_Z9cuda_gemmIiLi256ELi4ELi1ELi32ELi64ELi64ELi32ELi1ELi1EEviiiPT_S1_S1_ii) ;  /* 0xffffffec0e187950 */ /* 0x000fec0003c3ffff */
.L_x_14110:
        /* <DEDUP_REMOVED lines=14> */
.L_x_58027:


//--------------------- .text._Z9cuda_gemmIiLi256ELi4ELi1ELi32ELi64ELi64ELi32ELi1ELi0EEviiiPT_S1_S1_ii --------------------------
	.section	.text._Z9cuda_gemmIiLi256ELi4ELi1ELi32ELi64ELi64ELi32ELi1ELi0EEviiiPT_S1_S1_ii,"ax",@progbits
	.align	128
        .global         _Z9cuda_gemmIiLi256ELi4ELi1ELi32ELi64ELi64ELi32ELi1ELi0EEviiiPT_S1_S1_ii
        .type           _Z9cuda_gemmIiLi256ELi4ELi1ELi32ELi64ELi64ELi32ELi1ELi0EEviiiPT_S1_S1_ii,@function
        .size           _Z9cuda_gemmIiLi256ELi4ELi1ELi32ELi64ELi64ELi32ELi1ELi0EEviiiPT_S1_S1_ii,(.L_x_58354 - _Z9cuda_gemmIiLi256ELi4ELi1ELi32ELi64ELi64ELi32ELi1ELi0EEviiiPT_S1_S1_ii)
        .other          _Z9cuda_gemmIiLi256ELi4ELi1ELi32ELi64ELi64ELi32ELi1ELi0EEviiiPT_S1_S1_ii,@"STO_CUDA_ENTRY STV_DEFAULT"
_Z9cuda_gemmIiLi256ELi4ELi1ELi32ELi64ELi64ELi32ELi1ELi0EEviiiPT_S1_S1_ii:
.text._Z9cuda_gemmIiLi256ELi4ELi1ELi32ELi64ELi64ELi32ELi1ELi0EEviiiPT_S1_S1_ii:
        /* <DEDUP_REMOVED lines=222> */
.L_x_14192:
        /* <DEDUP_REMOVED lines=36> */
.L_x_14114:
[----:B------:R-:W-:Y:S05]  /*1020*/  BSYNC.RECONVERGENT B1 ;  /* 0x0000000000017941 */ /* 0x000fea0003800200 */
.L_x_14113:
        /* <DEDUP_REMOVED lines=8> */
.L_x_14115:
        /* <DEDUP_REMOVED lines=21> */
.L_x_14112:
[----:B------:R-:W-:Y:S05]  /*1200*/  BSYNC.RECONVERGENT B0 ;  /* 0x0000000000007941 */ /* 0x000fea0003800200 */
.L_x_14111:
        /* <DEDUP_REMOVED lines=25> */
.L_x_14119:
[----:B------:R-:W-:Y:S05]  /*13a0*/  BSYNC.RECONVERGENT B1 ;  /* 0x0000000000017941 */ /* 0x000fea0003800200 */
.L_x_14118:
[----:B------:R-:W-:Y:S05]  /*13b0*/  @!P1 BRA `(.L_x_14117) ;  /* 0x0000000000389947 */ /* 0x000fea0003800000 */
[----:B0-2---:R-:W0:Y:S01]  /*13c0*/  S2R R30, SR_CgaCtaId ;  /* 0x00000000001e7919 */ /* 0x005e220000008800 */
[----:B-1----:R-:W-:-:S05]  /*13d0*/  MOV R29, 0x400 ;  /* 0x00000400001d7802 */ /* 0x002fca0000000f00 */
[----:B------:R-:W-:-:S05]  /*13e0*/  VIADD R29, R29, 0x2100 ;  /* 0x000021001d1d7836 */ /* 0x000fca0000000000 */
[----:B0-----:R-:W-:-:S07]  /*13f0*/  LEA R33, R30, R29, 0x18 ;  /* 0x0000001d1e217211 */ /* 0x001fce00078ec0ff */
.L_x_14120:
        /* <DEDUP_REMOVED lines=10> */
.L_x_14117:
[----:B------:R-:W-:Y:S05]  /*14a0*/  BSYNC.RECONVERGENT B0 ;  /* 0x0000000000007941 */ /* 0x000fea0003800200 */
.L_x_14116:
        /* <DEDUP_REMOVED lines=12> */
.L_x_14123:
        /* <DEDUP_REMOVED lines=10> */
.L_x_14122:
[----:B------:R-:W-:Y:S05]  /*1610*/  BSYNC.RECONVERGENT B0 ;  /* 0x0000000000007941 */ /* 0x000fea0003800200 */
.L_x_14121:
        /* <DEDUP_REMOVED lines=10> */
.L_x_14145:
        /* <DEDUP_REMOVED lines=19> */
.L_x_14126:
        /* <DEDUP_REMOVED lines=10> */
.L_x_14127:
        /* <DEDUP_REMOVED lines=8> */
.L_x_14128:
        /* <DEDUP_REMOVED lines=8> */
.L_x_14129:
        /* <DEDUP_REMOVED lines=10> */
.L_x_14130:
        /* <DEDUP_REMOVED lines=11> */
.L_x_14131:
        /* <DEDUP_REMOVED lines=11> */
.L_x_14132:
        /* <DEDUP_REMOVED lines=11> */
.L_x_14133:
        /* <DEDUP_REMOVED lines=11> */
.L_x_14134:
        /* <DEDUP_REMOVED lines=11> */
.L_x_14135:
        /* <DEDUP_REMOVED lines=11> */
.L_x_14136:
        /* <DEDUP_REMOVED lines=11> */
.L_x_14137:
        /* <DEDUP_REMOVED lines=11> */
.L_x_14138:
        /* <DEDUP_REMOVED lines=11> */
.L_x_14139:
        /* <DEDUP_REMOVED lines=11> */
.L_x_14140:
        /* <DEDUP_REMOVED lines=11> */
.L_x_14141:
        /* <DEDUP_REMOVED lines=8> */
.L_x_14144:
        /* <DEDUP_REMOVED lines=70> */
.L_x_14143:
[----:B------:R-:W-:Y:S05]  /*26a0*/  BSYNC.RECONVERGENT B0 ;  /* 0x0000000000007941 */ /* 0x000fea0003800200 */
.L_x_14142:
[----:B------:R-:W-:Y:S05]  /*26b0*/  BRA.U !UP0, `(.L_x_14145) ;  /* 0xfffffff108007547 */ /* 0x000fea000b83ffff */
[----:B------:R-:W-:Y:S05]  /*26c0*/  BRA `(.L_x_14124) ;  /* 0x0000002000887947 */ /* 0x000fea0003800000 */
.L_x_14125:
[----:B------:R-:W-:-:S09]  /*26d0*/  UISETP.GT.U32.AND UP0, UPT, UR18, 0x1f, UPT ;  /* 0x0000001f1200788c */ /* 0x000fd2000bf04070 */
[----:B------:R-:W-:Y:S05]  /*26e0*/  BRA.U UP0, `(.L_x_14146) ;  /* 0x0000001100007547 */ /* 0x000fea000b800000 */
[----:B------:R-:W-:-:S05]  /*26f0*/  UMOV UR4, URZ ;  /* 0x000000ff00047c82 */ /* 0x000fca0008000000 */
.L_x_14166:
        /* <DEDUP_REMOVED lines=19> */
.L_x_14147:
        /* <DEDUP_REMOVED lines=10> */
.L_x_14148:
        /* <DEDUP_REMOVED lines=8> */
.L_x_14149:
        /* <DEDUP_REMOVED lines=8> */
.L_x_14150:
        /* <DEDUP_REMOVED lines=10> */
.L_x_14151:
        /* <DEDUP_REMOVED lines=11> */
.L_x_14152:
        /* <DEDUP_REMOVED lines=11> */
.L_x_14153:
        /* <DEDUP_REMOVED lines=11> */
.L_x_14154:
        /* <DEDUP_REMOVED lines=11> */
.L_x_14155:
        /* <DEDUP_REMOVED lines=11> */
.L_x_14156:
        /* <DEDUP_REMOVED lines=11> */
.L_x_14157:
        /* <DEDUP_REMOVED lines=11> */
.L_x_14158:
        /* <DEDUP_REMOVED lines=11> */
.L_x_14159:
        /* <DEDUP_REMOVED lines=11> */
.L_x_14160:
        /* <DEDUP_REMOVED lines=11> */
.L_x_14161:
        /* <DEDUP_REMOVED lines=11> */
.L_x_14162:
        /* <DEDUP_REMOVED lines=8> */
.L_x_14165:
        /* <DEDUP_REMOVED lines=68> */
.L_x_14164:
[----:B------:R-:W-:Y:S05]  /*36c0*/  BSYNC.RECONVERGENT B0 ;  /* 0x0000000000007941 */ /* 0x000fea0003800200 */
.L_x_14163:
[----:B------:R-:W-:Y:S05]  /*36d0*/  BRA.U !UP0, `(.L_x_14166) ;  /* 0xfffffff108087547 */ /* 0x000fea000b83ffff */
[----:B------:R-:W-:Y:S05]  /*36e0*/  BRA `(.L_x_14124) ;  /* 0x0000001000807947 */ /* 0x000fea0003800000 */
.L_x_14146:
[----:B------:R-:W-:-:S07]  /*36f0*/  IMAD.MOV.U32 R32, RZ, RZ, RZ ;  /* 0x000000ffff207224 */ /* 0x000fce00078e00ff */
.L_x_14186:
        /* <DEDUP_REMOVED lines=29> */
.L_x_14167:
        /* <DEDUP_REMOVED lines=10> */
.L_x_14168:
        /* <DEDUP_REMOVED lines=10> */
.L_x_14169:
        /* <DEDUP_REMOVED lines=8> */
.L_x_14170:
        /* <DEDUP_REMOVED lines=11> */
.L_x_14171:
        /* <DEDUP_REMOVED lines=11> */
.L_x_14172:
        /* <DEDUP_REMOVED lines=11> */
.L_x_14173:
        /* <DEDUP_REMOVED lines=11> */
.L_x_14174:
        /* <DEDUP_REMOVED lines=11> */
.L_x_14175:
        /* <DEDUP_REMOVED lines=11> */
.L_x_14176:
        /* <DEDUP_REMOVED lines=10> */
.L_x_14177:
        /* <DEDUP_REMOVED lines=10> */
.L_x_14178:
        /* <DEDUP_REMOVED lines=10> */
.L_x_14179:
        /* <DEDUP_REMOVED lines=10> */
.L_x_14180:
        /* <DEDUP_REMOVED lines=10> */
.L_x_14181:
        /* <DEDUP_REMOVED lines=10> */
.L_x_14182:
[----:B------:R-:W-:Y:S05]  /*4270*/  @P5 BRA `(.L_x_14183) ;  /* 0x0000000400985947 */ /* 0x000fea0003800000 */
[----:B------:R-:W-:-:S07]  /*4280*/  IMAD.MOV.U32 R34, RZ, RZ, R3 ;  /* 0x000000ffff227224 */ /* 0x000fce00078e0003 */
.L_x_14185:
        /* <DEDUP_REMOVED lines=67> */
.L_x_14184:
        /* <DEDUP_REMOVED lines=34> */
.L_x_14183:
[----:B------:R-:W-:Y:S05]  /*48e0*/  @!P4 BRA `(.L_x_14186) ;  /* 0xffffffec0084c947 */ /* 0x000fea000383ffff */
.L_x_14124:
        /* <DEDUP_REMOVED lines=40> */
.L_x_14190:
[----:B------:R-:W-:Y:S05]  /*4b70*/  BSYNC.RECONVERGENT B1 ;  /* 0x0000000000017941 */ /* 0x000fea0003800200 */
.L_x_14189:
[----:B------:R-:W-:Y:S05]  /*4b80*/  @!P2 BRA `(.L_x_14188) ;  /* 0x00000000006ca947 */ /* 0x000fea0003800000 */
[----:B------:R-:W5:Y:S01]  /*4b90*/  S2R R55, SR_CgaCtaId ;  /* 0x0000000000377919 */ /* 0x000f620000008800 */
[----:B0-234-:R-:W-:-:S05]  /*4ba0*/  MOV R28, 0x400 ;  /* 0x00000400001c7802 */ /* 0x01dfca0000000f00 */
[----:B------:R-:W-:-:S05]  /*4bb0*/  VIADD R28, R28, 0x2100 ;  /* 0x000021001c1c7836 */ /* 0x000fca0000000000 */
[----:B-----5:R-:W-:-:S07]  /*4bc0*/  LEA R55, R55, R28, 0x18 ;  /* 0x0000001c37377211 */ /* 0x020fce00078ec0ff */
.L_x_14191:
        /* <DEDUP_REMOVED lines=23> */
.L_x_14188:
[----:B------:R-:W-:Y:S05]  /*4d40*/  BSYNC.RECONVERGENT B0 ;  /* 0x0000000000007941 */ /* 0x000fea0003800200 */
.L_x_14187:
[----:B------:R-:W5:Y:S02]  /*4d50*/  LDCU UR4, c[0x0][0x374] ;  /* 0x00006e80ff0477ac */ /* 0x000f640008000800 */
[----:B-----5:R-:W-:Y:S02]  /*4d60*/  UIADD3 UR10, UPT, UPT, UR4, UR10, URZ ;  /* 0x0000000a040a7290 */ /* 0x020fe4000fffe0ff */
[----:B------:R-:W-:-:S04]  /*4d70*/  USHF.L.U32 UR4, UR4, 0x2, URZ ;  /* 0x0000000204047899 */ /* 0x000fc800080006ff */
[----:B------:R-:W-:-:S09]  /*4d80*/  UISETP.GE.U32.AND UP0, UPT, UR10, UR4, UPT ;  /* 0x000000040a00728c */ /* 0x000fd2000bf06070 */
[----:B------:R-:W-:Y:S05]  /*4d90*/  BRA.U !UP0, `(.L_x_14192) ;  /* 0xffffffc108107547 */ /* 0x000fea000b83ffff */
[----:B------:R-:W-:Y:S05]  /*4da0*/  EXIT ;  /* 0x000000000000794d */ /* 0x000fea0003800000 */
.L_x_14193:
        /* <DEDUP_REMOVED lines=13> */
.L_x_58354:


//--------------------- .text._Z9cuda_gemmIiLi256ELi4ELi1ELi32ELi64ELi64ELi32ELi0ELi1EEviiiPT_S1_S1_ii --------------------------
	.section	.text._Z9cuda_gemmIiLi256ELi4ELi1ELi32ELi64ELi64ELi32ELi0ELi1EEviiiPT_S1_S1_ii,"ax",@progbits
	.align	128
        .global         _Z9cuda_gemmIiLi256ELi4ELi1ELi32ELi64ELi64ELi32ELi0ELi1EEviiiPT_S1_S1_ii
        .type           _Z9cuda_gemmIiLi256ELi4ELi1ELi32ELi64ELi64ELi32ELi0ELi1EEviiiPT_S1_S1_ii,@function
        .size           _Z9cuda_gemmIiLi256ELi4ELi1ELi32ELi64ELi64ELi32ELi0ELi1EEviiiPT_S1_S1_ii,(.L_x_58028 - _Z9cuda_gemmIiLi256ELi4ELi1ELi32ELi64ELi64ELi32ELi0ELi1EEviiiPT_S1_S1_ii)
        .other          _Z9cuda_gemmIiLi256ELi4ELi1ELi32ELi64ELi64ELi32ELi0ELi1EEviiiPT_S1_S1_ii,@"STO_CUDA_ENTRY STV_DEFAULT"
_Z9cuda_gemmIiLi256ELi4ELi1ELi32ELi64ELi64ELi32ELi0ELi1EEviiiPT_S1_S1_ii:
.text._Z9cuda_gemmIiLi256ELi4ELi1ELi32ELi64ELi64ELi32ELi0ELi1EEviiiPT_S1_S1_ii:
        /* <DEDUP_REMOVED lines=39> */
.L_x_14194:
[----:B------:R-:W0:Y:S02]  /*0270*/  S2UR UR5, SR_CTAID.X ;  /* 0x00000000000579c3 */ /* 0x000e240000002500 */
[----:B0-----:R-:W-:Y:S02]  /*0280*/  USHF.R.U32.HI UR4, URZ, 0x6, UR5 ;  /* 0x00000006ff047899 */ /* 0x001fe40008011605 */
[----:B------:R-:W-:-:S12]  /*0290*/  ULOP3.LUT UR5, UR5, 0x3f, URZ, 0xc0, !UPT ;  /* 0x0000003f05057892 */ /* 0x000fd8000f8ec0ff */
.L_x_14195:
        /* <DEDUP_REMOVED lines=51> */
[----:B------:R-:W-:Y:S05]  /*05d0*/  CALL.REL.NOINC `($__internal_77_$__cuda_sm20_div_u16) ;  /* 0x0000000800387944 */ /* 0x000fea0003c00000 */
[----:B------:R-:W0:Y:S01]  /*05e0*/  LDCU.64 UR4, c[0x0][0x390] ;  /* 0x00007200ff0477ac */ /* 0x000e220008000a00 */
[----:B------:R-:W-:Y:S01]  /*05f0*/  LOP3.LUT R6, R11, 0x3, RZ, 0xc0, !PT ;  /* 0x000000030b067812 */ /* 0x000fe200078ec0ff */
[----:B------:R-:W1:Y:S01]  /*0600*/  LDCU.64 UR18, c[0x0][0x358] ;  /* 0x00006b00ff1277ac */ /* 0x000e620008000a00 */
[----:B0-----:R-:W-:Y:S02]  /*0610*/  UIMAD.WIDE.U32 UR12, UR17, 0x4, UR4 ;  /* 0x00000004110c78a5 */ /* 0x001fe4000f8e0004 */
[----:B------:R-:W-:Y:S02]  /*0620*/  UIMAD.WIDE.U32 UR14, UR17, 0x8, UR4 ;  /* 0x00000008110e78a5 */ /* 0x000fe4000f8e0004 */
[----:B-1----:R-:W-:-:S12]  /*0630*/  UIMAD.WIDE.U32 UR4, UR17, 0xc, UR4 ;  /* 0x0000000c110478a5 */ /* 0x002fd8000f8e0004 */
.L_x_14205:
        /* <DEDUP_REMOVED lines=33> */
.L_x_14199:
[----:B------:R-:W-:Y:S05]  /*0850*/  BSYNC.RECONVERGENT B1 ;  /* 0x0000000000017941 */ /* 0x000fea0003800200 */
.L_x_14198:
        /* <DEDUP_REMOVED lines=11> */
.L_x_14200:
        /* <DEDUP_REMOVED lines=23> */
.L_x_14197:
[----:B------:R-:W-:Y:S05]  /*0a80*/  BSYNC.RECONVERGENT B0 ;  /* 0x0000000000007941 */ /* 0x000fea0003800200 */
.L_x_14196:
        /* <DEDUP_REMOVED lines=29> */
.L_x_14202:
[----:B------:R-:W-:Y:S05]  /*0c60*/  BSYNC.RECONVERGENT B0 ;  /* 0x0000000000007941 */ /* 0x000fea0003800200 */
.L_x_14201:
[----:B------:R-:W-:Y:S01]  /*0c70*/  BSSY.RECONVERGENT B0, `(.L_x_14203) ;  /* 0x000001d000007945 */ /* 0x000fe20003800200 */
.L_x_14204:
        /* <DEDUP_REMOVED lines=29> */
.L_x_14203:
[----:B------:R-:W-:Y:S01]  /*0e50*/  BAR.SYNC.DEFER_BLOCKING 0x0 ;  /* 0x0000000000007b1d */ /* 0x000fe20000010000 */
[----:B------:R-:W-:Y:S02]  /*0e60*/  USHF.L.U32 UR7, UR16, 0x2, URZ ;  /* 0x0000000210077899 */ /* 0x000fe400080006ff */
[----:B------:R-:W-:-:S04]  /*0e70*/  UIADD3 UR6, UPT, UPT, UR16, UR6, URZ ;  /* 0x0000000610067290 */ /* 0x000fc8000fffe0ff */
[----:B------:R-:W-:Y:S01]  /*0e80*/  UISETP.GE.U32.AND UP0, UPT, UR6, UR7, UPT ;  /* 0x000000070600728c */ /* 0x000fe2000bf06070 */
[----:B------:R-:W-:Y:S08]  /*0e90*/  BAR.SYNC.DEFER_BLOCKING 0x0 ;  /* 0x0000000000007b1d */ /* 0x000ff00000010000 */
[----:B------:R-:W-:Y:S05]  /*0ea0*/  BRA.U !UP0, `(.L_x_14205) ;  /* 0xfffffff508e47547 */ /* 0x000fea000b83ffff */
[----:B------:R-:W-:Y:S05]  /*0eb0*/  EXIT ;  /* 0x000000000000794d */ /* 0x000fea0003800000 */
        .weak           $__internal_77_$__cuda_sm20_div_u16
        .type           $__internal_77_$__cuda_sm20_div_u16,@function
        .size           $__internal_77_$__cuda_sm20_div_u16,(.L_x_58028 - $__internal_77_$__cuda_sm20_div_u16)
$__internal_77_$__cuda_sm20_div_u16:
        /* <DEDUP_REMOVED lines=18> */
[----:B------:R-:W-:Y:S06]  /*0fe0*/  RET.REL.NODEC R6 `(_Z9cuda_gemmIiLi256ELi4ELi1ELi32ELi64ELi64ELi32ELi0ELi1EEviiiPT_S1_S1_ii) ;  /* 0xfffffff006047950 */ /* 0x000fec0003c3ffff */
.L_x_14206:
        /* <DEDUP_REMOVED lines=9> */
.L_x_58028:


//--------------------- .text._Z9cuda_gemmIiLi256ELi4ELi1ELi32ELi64ELi64ELi32ELi0ELi0EEviiiPT_S1_S1_ii --------------------------
	.section	.text._Z9cuda_gemmIiLi256ELi4ELi1ELi32ELi64ELi64ELi32ELi0ELi0EEviiiPT_S1_S1_ii,"ax",@progbits
	.align	128
        .global         _Z9cuda_gemmIiLi256ELi4ELi1ELi32ELi64ELi64ELi32ELi0ELi0EEviiiPT_S1_S1_ii
        .type           _Z9cuda_gemmIiLi256ELi4ELi1ELi32ELi64ELi64ELi32ELi0ELi0EEviiiPT_S1_S1_ii,@function
        .size           _Z9cuda_gemmIiLi256ELi4ELi1ELi32ELi64ELi64ELi32ELi0ELi0EEviiiPT_S1_S1_ii,(.L_x_58356 - _Z9cuda_gemmIiLi256ELi4ELi1ELi32ELi64ELi64ELi32ELi0ELi0EEviiiPT_S1_S1_ii)
        .other          _Z9cuda_gemmIiLi256ELi4ELi1ELi32ELi64ELi64ELi32ELi0ELi0EEviiiPT_S1_S1_ii,@"STO_CUDA_ENTRY STV_DEFAULT"
_Z9cuda_gemmIiLi256ELi4ELi1ELi32ELi64ELi64ELi32ELi0ELi0EEviiiPT_S1_S1_ii:
.text._Z9cuda_gemmIiLi256ELi4ELi1ELi32ELi64ELi64ELi32ELi0ELi0EEviiiPT_S1_S1_ii:
        /* <DEDUP_REMOVED lines=41> */
.L_x_14207:
[----:B------:R-:W0:Y:S02]  /*0290*/  S2UR UR11, SR_CTAID.X ;  /* 0x00000000000b79c3 */ /* 0x000e240000002500 */
[----:B0-----:R-:W-:Y:S02]  /*02a0*/  USHF.R.U32.HI UR10, URZ, 0x6, UR11 ;  /* 0x00000006ff0a7899 */ /* 0x001fe4000801160b */
[----:B------:R-:W-:-:S12]  /*02b0*/  ULOP3.LUT UR11, UR11, 0x3f, URZ, 0xc0, !UPT ;  /* 0x0000003f0b0b7892 */ /* 0x000fd8000f8ec0ff */
.L_x_14208:
        /* <DEDUP_REMOVED lines=224> */
.L_x_14290:
        /* <DEDUP_REMOVED lines=37> */
.L_x_14212:
[----:B------:R-:W-:Y:S05]  /*1310*/  BSYNC.RECONVERGENT B1 ;  /* 0x0000000000017941 */ /* 0x000fea0003800200 */
.L_x_14211:
        /* <DEDUP_REMOVED lines=9> */
.L_x_14213:
        /* <DEDUP_REMOVED lines=22> */
.L_x_14210:
[----:B------:R-:W-:Y:S05]  /*1510*/  BSYNC.RECONVERGENT B0 ;  /* 0x0000000000007941 */ /* 0x000fea0003800200 */
.L_x_14209:
        /* <DEDUP_REMOVED lines=27> */
.L_x_14217:
[----:B------:R-:W-:Y:S05]  /*16d0*/  BSYNC.RECONVERGENT B1 ;  /* 0x0000000000017941 */ /* 0x000fea0003800200 */
.L_x_14216:
[----:B------:R-:W-:Y:S05]  /*16e0*/  @!P1 BRA `(.L_x_14215) ;  /* 0x0000000000389947 */ /* 0x000fea0003800000 */
[----:B-1----:R-:W1:Y:S01]  /*16f0*/  S2R R30, SR_CgaCtaId ;  /* 0x00000000001e7919 */ /* 0x002e620000008800 */
[----:B0-----:R-:W-:-:S05]  /*1700*/  MOV R29, 0x400 ;  /* 0x00000400001d7802 */ /* 0x001fca0000000f00 */
[----:B------:R-:W-:-:S05]  /*1710*/  VIADD R29, R29, 0x2100 ;  /* 0x000021001d1d7836 */ /* 0x000fca0000000000 */
[----:B-1----:R-:W-:-:S07]  /*1720*/  LEA R35, R30, R29, 0x18 ;  /* 0x0000001d1e237211 */ /* 0x002fce00078ec0ff */
.L_x_14218:
        /* <DEDUP_REMOVED lines=10> */
.L_x_14215:
[----:B------:R-:W-:Y:S05]  /*17d0*/  BSYNC.RECONVERGENT B0 ;  /* 0x0000000000007941 */ /* 0x000fea0003800200 */
.L_x_14214:
        /* <DEDUP_REMOVED lines=13> */
.L_x_14221:
        /* <DEDUP_REMOVED lines=10> */
.L_x_14220:
[----:B0-----:R-:W-:Y:S05]  /*1950*/  BSYNC.RECONVERGENT B0 ;  /* 0x0000000000007941 */ /* 0x001fea0003800200 */
.L_x_14219:
[----:B------:R-:W-:Y:S01]  /*1960*/  BAR.SYNC.DEFER_BLOCKING 0x0 ;  /* 0x0000000000007b1d */ /* 0x000fe20000010000 */
[----:B------:R-:W-:-:S09]  /*1970*/  UISETP.GE.AND UP0, UPT, UR5, 0x1, UPT ;  /* 0x000000010500788c */ /* 0x000fd2000bf06270 */
[----:B------:R-:W-:Y:S05]  /*1980*/  BRA.U !UP0, `(.L_x_14222) ;  /* 0x0000003108bc7547 */ /* 0x000fea000b800000 */
[----:B------:R-:W-:-:S09]  /*1990*/  UISETP.NE.AND UP0, UPT, UR19, 0x1, UPT ;  /* 0x000000011300788c */ /* 0x000fd2000bf05270 */
[----:B------:R-:W-:Y:S05]  /*19a0*/  BRA.U UP0, `(.L_x_14223) ;  /* 0x00000011001c7547 */ /* 0x000fea000b800000 */
[----:B------:R-:W-:-:S05]  /*19b0*/  UMOV UR4, URZ ;  /* 0x000000ff00047c82 */ /* 0x000fca0008000000 */
.L_x_14243:
        /* <DEDUP_REMOVED lines=20> */
.L_x_14224:
        /* <DEDUP_REMOVED lines=10> */
.L_x_14225:
        /* <DEDUP_REMOVED lines=10> */
.L_x_14226:
        /* <DEDUP_REMOVED lines=10> */
.L_x_14227:
        /* <DEDUP_REMOVED lines=10> */
.L_x_14228:
        /* <DEDUP_REMOVED lines=11> */
.L_x_14229:
        /* <DEDUP_REMOVED lines=11> */
.L_x_14230:
        /* <DEDUP_REMOVED lines=11> */
.L_x_14231:
        /* <DEDUP_REMOVED lines=11> */
.L_x_14232:
        /* <DEDUP_REMOVED lines=11> */
.L_x_14233:
        /* <DEDUP_REMOVED lines=11> */
.L_x_14234:
        /* <DEDUP_REMOVED lines=11> */
.L_x_14235:
        /* <DEDUP_REMOVED lines=11> */
.L_x_14236:
        /* <DEDUP_REMOVED lines=11> */
.L_x_14237:
        /* <DEDUP_REMOVED lines=11> */
.L_x_14238:
        /* <DEDUP_REMOVED lines=11> */
.L_x_14239:
        /* <DEDUP_REMOVED lines=9> */
.L_x_14242:
        /* <DEDUP_REMOVED lines=69> */
.L_x_14241:
[----:B------:R-:W-:Y:S05]  /*29f0*/  BSYNC.RECONVERGENT B0 ;  /* 0x0000000000007941 */ /* 0x000fea0003800200 */
.L_x_14240:
[----:B------:R-:W-:Y:S05]  /*2a00*/  BRA.U !UP0, `(.L_x_14243) ;  /* 0xffffffed08ec7547 */ /* 0x000fea000b83ffff */
[----:B------:R-:W-:Y:S05]  /*2a10*/  BRA `(.L_x_14222) ;  /* 0x0000002000987947 */ /* 0x000fea0003800000 */
.L_x_14223:
[----:B------:R-:W-:-:S13]  /*2a20*/  ISETP.GT.U32.AND P0, PT, R30, 0x1f, PT ;  /* 0x0000001f1e00780c */ /* 0x000fda0003f04070 */
[----:B------:R-:W-:Y:S05]  /*2a30*/  @P0 BRA `(.L_x_14244) ;  /* 0x0000001000140947 */ /* 0x000fea0003800000 */
[----:B------:R-:W-:-:S05]  /*2a40*/  UMOV UR4, URZ ;  /* 0x000000ff00047c82 */ /* 0x000fca0008000000 */
.L_x_14264:
        /* <DEDUP_REMOVED lines=20> */
.L_x_14245:
        /* <DEDUP_REMOVED lines=10> */
.L_x_14246:
        /* <DEDUP_REMOVED lines=10> */
.L_x_14247:
        /* <DEDUP_REMOVED lines=10> */
.L_x_14248:
        /* <DEDUP_REMOVED lines=10> */
.L_x_14249:
        /* <DEDUP_REMOVED lines=11> */
.L_x_14250:
        /* <DEDUP_REMOVED lines=11> */
.L_x_14251:
        /* <DEDUP_REMOVED lines=11> */
.L_x_14252:
        /* <DEDUP_REMOVED lines=11> */
.L_x_14253:
        /* <DEDUP_REMOVED lines=11> */
.L_x_14254:
        /* <DEDUP_REMOVED lines=11> */
.L_x_14255:
        /* <DEDUP_REMOVED lines=11> */
.L_x_14256:
        /* <DEDUP_REMOVED lines=11> */
.L_x_14257:
        /* <DEDUP_REMOVED lines=11> */
.L_x_14258:
        /* <DEDUP_REMOVED lines=11> */
.L_x_14259:
        /* <DEDUP_REMOVED lines=11> */
.L_x_14260:
        /* <DEDUP_REMOVED lines=9> */
.L_x_14263:
        /* <DEDUP_REMOVED lines=67> */
.L_x_14262:
[----:B------:R-:W-:Y:S05]  /*3a60*/  BSYNC.RECONVERGENT B0 ;  /* 0x0000000000007941 */ /* 0x000fea0003800200 */
.L_x_14261:
[----:B------:R-:W-:Y:S05]  /*3a70*/  BRA.U !UP0, `(.L_x_14264) ;  /* 0xffffffed08f47547 */ /* 0x000fea000b83ffff */
[----:B------:R-:W-:Y:S05]  /*3a80*/  BRA `(.L_x_14222) ;  /* 0x00000010007c7947 */ /* 0x000fea0003800000 */
.L_x_14244:
[----:B-1----:R-:W-:-:S07]  /*3a90*/  IMAD.MOV.U32 R35, RZ, RZ, RZ ;  /* 0x000000ffff237224 */ /* 0x002fce00078e00ff */
.L_x_14284:
        /* <DEDUP_REMOVED lines=19> */
.L_x_14265:
        /* <DEDUP_REMOVED lines=10> */
.L_x_14266:
        /* <DEDUP_REMOVED lines=10> */
.L_x_14267:
        /* <DEDUP_REMOVED lines=10> */
.L_x_14268:
        /* <DEDUP_REMOVED lines=11> */
.L_x_14269:
        /* <DEDUP_REMOVED lines=11> */
.L_x_14270:
        /* <DEDUP_REMOVED lines=11> */
.L_x_14271:
        /* <DEDUP_REMOVED lines=11> */
.L_x_14272:
        /* <DEDUP_REMOVED lines=11> */
.L_x_14273:
        /* <DEDUP_REMOVED lines=11> */
.L_x_14274:
        /* <DEDUP_REMOVED lines=11> */
.L_x_14275:
        /* <DEDUP_REMOVED lines=11> */
.L_x_14276:
        /* <DEDUP_REMOVED lines=11> */
.L_x_14277:
        /* <DEDUP_REMOVED lines=11> */
.L_x_14278:
        /* <DEDUP_REMOVED lines=11> */
.L_x_14279:
        /* <DEDUP_REMOVED lines=11> */
.L_x_14280:
[----:B------:R-:W-:Y:S05]  /*45f0*/  @P4 BRA `(.L_x_14281) ;  /* 0x00000004009c4947 */ /* 0x000fea0003800000 */
[----:B------:R-:W-:-:S07]  /*4600*/  IMAD.MOV.U32 R51, RZ, RZ, R48 ;  /* 0x000000ffff337224 */ /* 0x000fce00078e0030 */
.L_x_14283:
        /* <DEDUP_REMOVED lines=68> */
.L_x_14282:
        /* <DEDUP_REMOVED lines=34> */
.L_x_14281:
[----:B------:R-:W-:Y:S05]  /*4c70*/  @!P5 BRA `(.L_x_14284) ;  /* 0xffffffec0088d947 */ /* 0x000fea000383ffff */
.L_x_14222:
        /* <DEDUP_REMOVED lines=123> */
.L_x_14288:
[----:B------:R-:W-:Y:S05]  /*5430*/  BSYNC.RECONVERGENT B1 ;  /* 0x0000000000017941 */ /* 0x000fea0003800200 */
.L_x_14287:
        /* <DEDUP_REMOVED lines=13> */
.L_x_14289:
        /* <DEDUP_REMOVED lines=105> */
.L_x_14286:
[----:B------:R-:W-:Y:S05]  /*5ba0*/  BSYNC.RECONVERGENT B0 ;  /* 0x0000000000007941 */ /* 0x000fea0003800200 */
.L_x_14285:
[----:B------:R-:W5:Y:S02]  /*5bb0*/  LDCU UR4, c[0x0][0x374] ;  /* 0x00006e80ff0477ac */ /* 0x000f640008000800 */
[----:B-----5:R-:W-:Y:S02]  /*5bc0*/  UIADD3 UR11, UPT, UPT, UR4, UR11, URZ ;  /* 0x0000000b040b7290 */ /* 0x020fe4000fffe0ff */
[----:B------:R-:W-:-:S04]  /*5bd0*/  USHF.L.U32 UR4, UR4, 0x2, URZ ;  /* 0x0000000204047899 */ /* 0x000fc800080006ff */
[----:B------:R-:W-:-:S09]  /*5be0*/  UISETP.GE.U32.AND UP0, UPT, UR11, UR4, UPT ;  /* 0x000000040b00728c */ /* 0x000fd2000bf06070 */
[----:B------:R-:W-:Y:S05]  /*5bf0*/  BRA.U !UP0, `(.L_x_14290) ;  /* 0xffffffb508307547 */ /* 0x000fea000b83ffff */
[----:B------:R-:W-:Y:S05]  /*5c00*/  EXIT ;  /* 0x000000000000794d */ /* 0x000fea0003800000 */
.L_x_14291:
        /* <DEDUP_REMOVED lines=15> */
.L_x_58356:


//--------------------- .text._Z9cuda_gemmIiLi256ELi4ELi1ELi32ELi32ELi32ELi32ELi1ELi1EEviiiPT_S1_S1_ii --------------------------
	.section	.text._Z9cuda_gemmIiLi256ELi4ELi1ELi32ELi32ELi32ELi32ELi1ELi1EEviiiPT_S1_S1_ii,"ax",@progbits
	.align	128
        .global         _Z9cuda_gemmIiLi256ELi4ELi1ELi32ELi32ELi32ELi32ELi1ELi1EEviiiPT_S1_S1_ii
        .type           _Z9cuda_gemmIiLi256ELi4ELi1ELi32ELi32ELi32ELi32ELi1ELi1EEviiiPT_S1_S1_ii,@function
        .size           _Z9cuda_gemmIiLi256ELi4ELi1ELi32ELi32ELi32ELi32ELi1ELi1EEviiiPT_S1_S1_ii,(.L_x_58029 - _Z9cuda_gemmIiLi256ELi4ELi1ELi32ELi32ELi32ELi32ELi1ELi1EEviiiPT_S1_S1_ii)
        .other          _Z9cuda_gemmIiLi256ELi4ELi1ELi32ELi32ELi32ELi32ELi1ELi1EEviiiPT_S1_S1_ii,@"STO_CUDA_ENTRY STV_DEFAULT"
_Z9cuda_gemmIiLi256ELi4ELi1ELi32ELi32ELi32ELi32ELi1ELi1EEviiiPT_S1_S1_ii:
.text._Z9cuda_gemmIiLi256ELi4ELi1ELi32ELi32ELi32ELi32ELi1ELi1EEviiiPT_S1_S1_ii:
        /* <DEDUP_REMOVED lines=8> */
[----:B------:R-:W-:Y:S05]  /*0080*/  CALL.REL.NOINC `($__internal_78_$__cuda_sm20_div_u16) ;  /* 0x0000001c00707944 */ /* 0x000fea0003c00000 */
        /* <DEDUP_REMOVED lines=15> */
.L_x_14294:
        /* <DEDUP_REMOVED lines=13> */
.L_x_14293:
[----:B--2---:R-:W-:Y:S05]  /*0250*/  BSYNC.RECONVERGENT B0 ;  /* 0x0000000000007941 */ /* 0x004fea0003800200 */
.L_x_14292:
[----:B------:R-:W-:Y:S01]  /*0260*/  BSSY.RECONVERGENT B0, `(.L_x_14295) ;  /* 0x0000028000007945 */ /* 0x000fe20003800200 */
[----:B0--3--:R-:W-:-:S07]  /*0270*/  LEA R6, R15, R14, 0x18 ;  /* 0x0000000e0f067211 */ /* 0x009fce00078ec0ff */
.L_x_14296:
[C---:B------:R-:W-:Y:S02]  /*0280*/  VIADD R25, R17.reuse, UR14 ;  /* 0x0000000e11197c36 */ /* 0x040fe40008000000 */
[----:B01----:R-:W-:-:S03]  /*0290*/  IMAD.WIDE.U32 R14, R17, 0x4, R2 ;  /* 0x00000004110e7825 */ /* 0x003fc600078e0002 */
[C---:B------:R-:W-:Y:S01]  /*02a0*/  IADD3 R19, PT, PT, R25.reuse, UR14, RZ ;  /* 0x0000000e19137c10 */ /* 0x040fe2000fffe0ff */
[--C-:B------:R-:W-:Y:S02]  /*02b0*/  IMAD.WIDE.U32 R8, R25, 0x4, R2.reuse ;  /* 0x0000000419087825 */ /* 0x100fe400078e0002 */
[----:B------:R0:W2:Y:S02]  /*02c0*/  LDG.E R14, desc[UR16][R14.64] ;  /* 0x000000100e0e7981 */ /* 0x0000a4000c1e1900 */
        /* <DEDUP_REMOVED lines=14> */
[----:B----4-:R-:W-:Y:S01]  /*03b0*/  SHF.R.U32.HI R11, RZ, 0x3, R21 ;  /* 0x00000003ff0b7819 */ /* 0x010fe20000011615 */
[--C-:B------:R-:W-:Y:S01]  /*03c0*/  IMAD R23, R23, 0x84, R6.reuse ;  /* 0x0000008417177824 */ /* 0x100fe200078e0206 */
[----:B------:R-:W-:Y:S01]  /*03d0*/  LOP3.LUT R0, R0, 0x1ffffffc, RZ, 0xc0, !PT ;  /* 0x1ffffffc00007812 */ /* 0x000fe200078ec0ff */
        /* <DEDUP_REMOVED lines=16> */
[----:B------:R-:W-:Y:S05]  /*04e0*/  BSYNC.RECONVERGENT B0 ;  /* 0x0000000000007941 */ /* 0x000fea0003800200 */
.L_x_14295:
[----:B------:R-:W1:Y:S08]  /*04f0*/  LDC R0, c[0x0][0x374] ;  /* 0x0000dd00ff007b82 */ /* 0x000e700000000800 */
[----:B------:R-:W2:Y:S01]  /*0500*/  S2UR UR6, SR_CTAID.Y ;  /* 0x00000000000679c3 */ /* 0x000ea20000002600 */
[----:B-1----:R-:W-:-:S05]  /*0510*/  IMAD.SHL.U32 R2, R0, 0x4, RZ ;  /* 0x0000000400027824 */ /* 0x002fca00078e00ff */
[----:B--2---:R-:W-:-:S13]  /*0520*/  ISETP.LE.U32.AND P0, PT, R2, UR6, PT ;  /* 0x0000000602007c0c */ /* 0x004fda000bf03070 */
[----:B------:R-:W-:Y:S05]  /*0530*/  @P0 EXIT ;  /* 0x000000000000094d */ /* 0x000fea0003800000 */
[----:B------:R-:W1:Y:S01]  /*0540*/  I2F.U32.RP R9, UR14 ;  /* 0x0000000e00097d06 */ /* 0x000e620008209000 */
[C---:B------:R-:W-:Y:S01]  /*0550*/  ISETP.GE.U32.AND P0, PT, R5.reuse, 0x20, PT ;  /* 0x000000200500780c */ /* 0x040fe20003f06070 */
[----:B------:R-:W2:Y:S01]  /*0560*/  LDCU.64 UR4, c[0x0][0x390] ;  /* 0x00007200ff0477ac */ /* 0x000ea20008000a00 */
[----:B0-----:R-:W-:Y:S01]  /*0570*/  VIMNMX.U32 R8, PT, PT, R5, 0x20, !PT ;  /* 0x0000002005087848 */ /* 0x001fe20007fe0000 */
[----:B------:R-:W-:Y:S01]  /*0580*/  IMAD.U32 R21, RZ, RZ, UR6 ;  /* 0x00000006ff157e24 */ /* 0x000fe2000f8e00ff */
[----:B------:R-:W-:Y:S01]  /*0590*/  SEL R7, RZ, 0x1, P0 ;  /* 0x00000001ff077807 */ /* 0x000fe20000000000 */
[----:B------:R-:W-:Y:S02]  /*05a0*/  USHF.L.U32 UR8, UR14, 0x2, URZ ;  /* 0x000000020e087899 */ /* 0x000fe400080006ff */
[----:B------:R-:W-:Y:S01]  /*05b0*/  ISETP.NE.U32.AND P2, PT, RZ, UR14, PT ;  /* 0x0000000eff007c0c */ /* 0x000fe2000bf45070 */
[----:B------:R-:W-:Y:S01]  /*05c0*/  USHF.R.U32.HI UR9, URZ, 0x1, UR14 ;  /* 0x00000001ff097899 */ /* 0x000fe2000801160e */
[----:B------:R-:W-:Y:S01]  /*05d0*/  IADD3 R8, PT, PT, R8, -R5, -R7 ;  /* 0x8000000508087210 */ /* 0x000fe20007ffe807 */
[----:B-1----:R-:W0:Y:S01]  /*05e0*/  MUFU.RCP R9, R9 ;  /* 0x0000000900097308 */ /* 0x002e220000001000 */
[----:B--2---:R-:W-:-:S02]  /*05f0*/  UIMAD.WIDE.U32 UR10, UR14, 0x4, UR4 ;  /* 0x000000040e0a78a5 */ /* 0x004fc4000f8e0004 */
[----:B------:R-:W-:Y:S02]  /*0600*/  UIMAD.WIDE.U32 UR12, UR14, 0x8, UR4 ;  /* 0x000000080e0c78a5 */ /* 0x000fe4000f8e0004 */
[----:B------:R-:W-:Y:S01]  /*0610*/  UIMAD.WIDE.U32 UR4, UR14, 0xc, UR4 ;  /* 0x0000000c0e0478a5 */ /* 0x000fe2000f8e0004 */
[----:B0-----:R-:W-:-:S04]  /*0620*/  VIADD R2, R9, 0xffffffe ;  /* 0x0ffffffe09027836 */ /* 0x001fc80000000000 */
[----:B------:R0:W1:Y:S02]  /*0630*/  F2I.FTZ.U32.TRUNC.NTZ R3, R2 ;  /* 0x0000000200037305 */ /* 0x000064000021f000 */
[----:B0-----:R-:W-:Y:S01]  /*0640*/  IMAD.MOV.U32 R2, RZ, RZ, RZ ;  /* 0x000000ffff027224 */ /* 0x001fe200078e00ff */
[----:B-1----:R-:W-:-:S05]  /*0650*/  IADD3 R11, PT, PT, RZ, -R3, RZ ;  /* 0x80000003ff0b7210 */ /* 0x002fca0007ffe0ff */
[----:B------:R-:W-:-:S04]  /*0660*/  IMAD R11, R11, UR14, RZ ;  /* 0x0000000e0b0b7c24 */ /* 0x000fc8000f8e02ff */
[----:B------:R-:W-:-:S04]  /*0670*/  IMAD.HI.U32 R3, R3, R11, R2 ;  /* 0x0000000b03037227 */ /* 0x000fc800078e0002 */
[----:B------:R-:W-:Y:S02]  /*0680*/  IMAD.SHL.U32 R2, R4, 0x4, RZ ;  /* 0x0000000404027824 */ /* 0x000fe400078e00ff */
[----:B------:R-:W-:-:S04]  /*0690*/  IMAD.HI.U32 R10, R3, R8, RZ ;  /* 0x00000008030a7227 */ /* 0x000fc800078e00ff */
[----:B------:R-:W-:Y:S02]  /*06a0*/  IMAD.MOV R3, RZ, RZ, -R10 ;  /* 0x000000ffff037224 */ /* 0x000fe400078e0a0a */
[----:B------:R-:W-:Y:S02]  /*06b0*/  IMAD.SHL.U32 R4, R4, 0x10, RZ ;  /* 0x0000001004047824 */ /* 0x000fe400078e00ff */
[----:B------:R-:W-:Y:S01]  /*06c0*/  IMAD R8, R3, UR14, R8 ;  /* 0x0000000e03087c24 */ /* 0x000fe2000f8e0208 */
[----:B------:R-:W-:Y:S02]  /*06d0*/  LOP3.LUT R3, R2, 0x7c, RZ, 0xc0, !PT ;  /* 0x0000007c02037812 */ /* 0x000fe400078ec0ff */
[----:B------:R-:W-:Y:S02]  /*06e0*/  LOP3.LUT R4, R4, 0x10, RZ, 0xc0, !PT ;  /* 0x0000001004047812 */ /* 0x000fe400078ec0ff */
[----:B------:R-:W-:Y:S01]  /*06f0*/  ISETP.GE.U32.AND P0, PT, R8, UR14, PT ;  /* 0x0000000e08007c0c */ /* 0x000fe2000bf06070 */
[----:B------:R-:W-:Y:S01]  /*0700*/  IMAD.IADD R2, R6, 0x1, R3 ;  /* 0x0000000106027824 */ /* 0x000fe200078e0203 */
[----:B------:R-:W-:-:S02]  /*0710*/  LOP3.LUT R20, R4, 0x1, RZ, 0xfc, !PT ;  /* 0x0000000104147812 */ /* 0x000fc400078efcff */
[C---:B------:R-:W-:Y:S02]  /*0720*/  LOP3.LUT R22, R4.reuse, 0x2, RZ, 0xfc, !PT ;  /* 0x0000000204167812 */ /* 0x040fe400078efcff */
[C---:B------:R-:W-:Y:S02]  /*0730*/  LOP3.LUT R23, R4.reuse, 0x7, RZ, 0xfc, !PT ;  /* 0x0000000704177812 */ /* 0x040fe400078efcff */
[C---:B------:R-:W-:Y:S02]  /*0740*/  LOP3.LUT R24, R4.reuse, 0x8, RZ, 0xfc, !PT ;  /* 0x0000000804187812 */ /* 0x040fe400078efcff */
[C---:B------:R-:W-:Y:S02]  /*0750*/  LOP3.LUT R25, R4.reuse, 0x9, RZ, 0xfc, !PT ;  /* 0x0000000904197812 */ /* 0x040fe400078efcff */
[----:B------:R-:W-:Y:S01]  /*0760*/  LOP3.LUT R26, R4, 0xa, RZ, 0xfc, !PT ;  /* 0x0000000a041a7812 */ /* 0x000fe200078efcff */
[----:B------:R-:W-:Y:S01]  /*0770*/  @P0 VIADD R10, R10, 0x1 ;  /* 0x000000010a0a0836 */ /* 0x000fe20000000000 */
[----:B------:R-:W-:-:S02]  /*0780*/  @P0 IADD3 R8, PT, PT, R8, -UR14, RZ ;  /* 0x8000000e08080c10 */ /* 0x000fc4000fffe0ff */
[----:B------:R-:W-:Y:S02]  /*0790*/  LOP3.LUT R27, R4, 0xb, RZ, 0xfc, !PT ;  /* 0x0000000b041b7812 */ /* 0x000fe400078efcff */
[----:B------:R-:W-:Y:S02]  /*07a0*/  ISETP.GE.U32.AND P1, PT, R8, UR14, PT ;  /* 0x0000000e08007c0c */ /* 0x000fe4000bf26070 */
[C---:B------:R-:W-:Y:S02]  /*07b0*/  LOP3.LUT R28, R4.reuse, 0xc, RZ, 0xfc, !PT ;  /* 0x0000000c041c7812 */ /* 0x040fe400078efcff */
[C---:B------:R-:W-:Y:S02]  /*07c0*/  LOP3.LUT R29, R4.reuse, 0xd, RZ, 0xfc, !PT ;  /* 0x0000000d041d7812 */ /* 0x040fe400078efcff */
[C---:B------:R-:W-:Y:S02]  /*07d0*/  LOP3.LUT R30, R4.reuse, 0xe, RZ, 0xfc, !PT ;  /* 0x0000000e041e7812 */ /* 0x040fe400078efcff */
[----:B------:R-:W-:-:S05]  /*07e0*/  LOP3.LUT R31, R4, 0xf, RZ, 0xfc, !PT ;  /* 0x0000000f041f7812 */ /* 0x000fca00078efcff */
[----:B------:R-:W-:Y:S02]  /*07f0*/  @P1 IADD3 R10, PT, PT, R10, 0x1, RZ ;  /* 0x000000010a0a1810 */ /* 0x000fe40007ffe0ff */
[----:B------:R-:W-:-:S04]  /*0800*/  @!P2 LOP3.LUT R10, RZ, UR14, RZ, 0x33, !PT ;  /* 0x0000000eff0aac12 */ /* 0x000fc8000f8e33ff */
[----:B------:R-:W-:-:S07]  /*0810*/  IADD3 R3, PT, PT, R7, R10, RZ ;  /* 0x0000000a07037210 */ /* 0x000fce0007ffe0ff */
.L_x_14315:
[----:B------:R-:W0:Y:S01]  /*0820*/  S2R R32, SR_TID.X ;  /* 0x0000000000207919 */ /* 0x000e220000002100 */
[----:B------:R-:W-:Y:S01]  /*0830*/  BSSY.RECONVERGENT B0, `(.L_x_14297) ;  /* 0x0000070000007945 */ /* 0x000fe20003800200 */
[----:B0-----:R-:W-:-:S13]  /*0840*/  ISETP.GT.U32.AND P0, PT, R32, 0x1f, PT ;  /* 0x0000001f2000780c */ /* 0x001fda0003f04070 */
[----:B------:R-:W-:Y:S05]  /*0850*/  @P0 BRA `(.L_x_14298) ;  /* 0x0000000400b40947 */ /* 0x000fea0003800000 */
        /* <DEDUP_REMOVED lines=37> */
.L_x_14300:
[----:B------:R-:W-:Y:S05]  /*0ab0*/  BSYNC.RECONVERGENT B1 ;  /* 0x0000000000017941 */ /* 0x000fea0003800200 */
.L_x_14299:
        /* <DEDUP_REMOVED lines=8> */
.L_x_14303:
        /* <DEDUP_REMOVED lines=27> */
.L_x_14302:
[----:B------:R-:W-:Y:S05]  /*0cf0*/  BSYNC.RECONVERGENT B1 ;  /* 0x0000000000017941 */ /* 0x000fea0003800200 */
.L_x_14301:
[----:B------:R-:W-:Y:S04]  /*0d00*/  BSSY.RECONVERGENT B1, `(.L_x_14304) ;  /* 0x0000013000017945 */ /* 0x000fe80003800200 */
[----:B------:R-:W-:Y:S05]  /*0d10*/  @!P0 BRA `(.L_x_14305) ;  /* 0x0000000000448947 */ /* 0x000fea0003800000 */
[----:B------:R-:W3:Y:S01]  /*0d20*/  S2UR UR7, SR_CgaCtaId ;  /* 0x00000000000779c3 */ /* 0x000ee20000008800 */
[----:B------:R-:W-:Y:S01]  /*0d30*/  UMOV UR6, 0x400 ;  /* 0x0000040000067882 */ /* 0x000fe20000000000 */
[----:B------:R-:W-:Y:S01]  /*0d40*/  ISETP.NE.AND P0, PT, R12, 0x1, PT ;  /* 0x000000010c00780c */ /* 0x000fe20003f05270 */
[----:B------:R-:W-:Y:S01]  /*0d50*/  UIADD3 UR6, UPT, UPT, UR6, 0x1100, URZ ;  /* 0x0000110006067890 */ /* 0x000fe2000fffe0ff */
[----:B-12---:R-:W-:Y:S02]  /*0d60*/  IMAD.SHL.U32 R4, R32, 0x4, RZ ;  /* 0x0000000420047824 */ /* 0x006fe400078e00ff */
[----:B------:R-:W-:Y:S01]  /*0d70*/  IMAD.MOV.U32 R15, RZ, RZ, R13 ;  /* 0x000000ffff0f7224 */ /* 0x000fe200078e000d */
[----:B---3--:R-:W-:-:S06]  /*0d80*/  ULEA UR6, UR7, UR6, 0x18 ;  /* 0x0000000607067291 */ /* 0x008fcc000f8ec0ff */
[----:B------:R-:W-:-:S03]  /*0d90*/  IADD3 R5, PT, PT, R4, UR6, RZ ;  /* 0x0000000604057c10 */ /* 0x000fc6000fffe0ff */
[----:B------:R3:W-:Y:S01]  /*0da0*/  STS [R4+UR6], RZ ;  /* 0x000000ff04007988 */ /* 0x0007e20008000806 */
[----:B------:R-:W-:Y:S05]  /*0db0*/  @!P0 BRA `(.L_x_14305) ;  /* 0x00000000001c8947 */ /* 0x000fea0003800000 */
[----:B------:R-:W-:Y:S01]  /*0dc0*/  ISETP.NE.AND P0, PT, R12, 0x2, PT ;  /* 0x000000020c00780c */ /* 0x000fe20003f05270 */
[----:B---3--:R-:W-:Y:S01]  /*0dd0*/  VIADD R4, R5, UR8 ;  /* 0x0000000805047c36 */ /* 0x008fe20008000000 */
[----:B------:R4:W-:Y:S01]  /*0de0*/  STS [R5+UR8], RZ ;  /* 0x000000ff05007988 */ /* 0x0009e20008000808 */
[----:B0-----:R-:W-:Y:S01]  /*0df0*/  VIADD R6, R14, UR14 ;  /* 0x0000000e0e067c36 */ /* 0x001fe20008000000 */
[----:B------:R-:W-:-:S09]  /*0e00*/  MOV R15, R14 ;  /* 0x0000000e000f7202 */ /* 0x000fd20000000f00 */
[----:B------:R4:W-:Y:S01]  /*0e10*/  @P0 STS [R4+UR8], RZ ;  /* 0x000000ff04000988 */ /* 0x0009e20008000808 */
[----:B------:R-:W-:-:S07]  /*0e20*/  @P0 IMAD.MOV.U32 R15, RZ, RZ, R6 ;  /* 0x000000ffff0f0224 */ /* 0x000fce00078e0006 */
.L_x_14305:
[----:B------:R-:W-:Y:S05]  /*0e30*/  BSYNC.RECONVERGENT B1 ;  /* 0x0000000000017941 */ /* 0x000fea0003800200 */
.L_x_14304:
[----:B------:R-:W-:Y:S05]  /*0e40*/  @!P1 BRA `(.L_x_14298) ;  /* 0x0000000000389947 */ /* 0x000fea0003800000 */
[----:B----4-:R-:W4:Y:S01]  /*0e50*/  S2R R5, SR_CgaCtaId ;  /* 0x0000000000057919 */ /* 0x010f220000008800 */
[----:B-123--:R-:W-:-:S05]  /*0e60*/  MOV R4, 0x400 ;  /* 0x0000040000047802 */ /* 0x00efca0000000f00 */
[----:B------:R-:W-:-:S05]  /*0e70*/  VIADD R4, R4, 0x1100 ;  /* 0x0000110004047836 */ /* 0x000fca0000000000 */
[----:B----4-:R-:W-:-:S07]  /*0e80*/  LEA R8, R5, R4, 0x18 ;  /* 0x0000000405087211 */ /* 0x010fce00078ec0ff */
.L_x_14306:
[C---:B-1----:R-:W-:Y:S02]  /*0e90*/  LEA R4, R15.reuse, R8, 0x2 ;  /* 0x000000080f047211 */ /* 0x042fe400078e10ff */
        /* <DEDUP_REMOVED lines=9> */
.L_x_14298:
[----:B------:R-:W-:Y:S05]  /*0f30*/  BSYNC.RECONVERGENT B0 ;  /* 0x0000000000007941 */ /* 0x000fea0003800200 */
.L_x_14297:
[----:B------:R-:W-:Y:S01]  /*0f40*/  BAR.SYNC.DEFER_BLOCKING 0x0 ;  /* 0x0000000000007b1d */ /* 0x000fe20000010000 */
[----:B------:R-:W-:-:S13]  /*0f50*/  ISETP.GT.U32.AND P0, PT, R32, 0x3f, PT ;  /* 0x0000003f2000780c */ /* 0x000fda0003f04070 */
[----:B------:R-:W-:Y:S05]  /*0f60*/  @P0 BRA `(.L_x_14307) ;  /* 0x0000000400040947 */ /* 0x000fea0003800000 */
[----:B------:R-:W5:Y:S01]  /*0f70*/  S2UR UR7, SR_CgaCtaId ;  /* 0x00000000000779c3 */ /* 0x000f620000008800 */
[----:B------:R-:W-:Y:S01]  /*0f80*/  UMOV UR6, 0x400 ;  /* 0x0000040000067882 */ /* 0x000fe20000000000 */
[C---:B------:R-:W-:Y:S01]  /*0f90*/  IMAD.SHL.U32 R34, R32.reuse, 0x10, RZ ;  /* 0x0000001020227824 */ /* 0x040fe200078e00ff */
[----:B------:R-:W-:Y:S01]  /*0fa0*/  UIADD3 UR6, UPT, UPT, UR6, 0x1080, URZ ;  /* 0x0000108006067890 */ /* 0x000fe2000fffe0ff */
[----:B------:R-:W-:Y:S02]  /*0fb0*/  LOP3.LUT P1, RZ, R32, 0x1, RZ, 0xc0, !PT ;  /* 0x0000000120ff7812 */ /* 0x000fe4000782c0ff */
[----:B------:R-:W-:Y:S02]  /*0fc0*/  SHF.R.U32.HI R38, RZ, 0x1, R32 ;  /* 0x00000001ff267819 */ /* 0x000fe40000011620 */
[----:B------:R-:W-:-:S04]  /*0fd0*/  LOP3.LUT R34, R34, 0x10, RZ, 0xc0, !PT ;  /* 0x0000001022227812 */ /* 0x000fc800078ec0ff */
[C---:B------:R-:W-:Y:S01]  /*0fe0*/  IADD3 R37, PT, PT, R34.reuse, 0x3, RZ ;  /* 0x0000000322257810 */ /* 0x040fe20007ffe0ff */
[C---:B--2---:R-:W-:Y:S01]  /*0ff0*/  VIADD R35, R34.reuse, 0x5 ;  /* 0x0000000522237836 */ /* 0x044fe20000000000 */
[----:B------:R-:W-:-:S03]  /*1000*/  IADD3 R32, PT, PT, R34, 0x6, RZ ;  /* 0x0000000622207810 */ /* 0x000fc60007ffe0ff */
[----:B------:R-:W2:Y:S01]  /*1010*/  @!P1 S2R R36, SR_CgaCtaId ;  /* 0x0000000000249919 */ /* 0x000ea20000008800 */
[----:B------:R-:W-:-:S05]  /*1020*/  @!P1 MOV R33, 0x400 ;  /* 0x0000040000219802 */ /* 0x000fca0000000f00 */
[----:B------:R-:W-:Y:S01]  /*1030*/  @!P1 VIADD R33, R33, 0x1100 ;  /* 0x0000110021219836 */ /* 0x000fe20000000000 */
[----:B-----5:R-:W-:-:S06]  /*1040*/  ULEA UR6, UR7, UR6, 0x18 ;  /* 0x0000000607067291 */ /* 0x020fcc000f8ec0ff */
[----:B------:R-:W-:-:S05]  /*1050*/  LEA R39, R34, UR6, 0x2 ;  /* 0x0000000622277c11 */ /* 0x000fca000f8e10ff */
[----:B01-34-:R0:W1:Y:S04]  /*1060*/  LDS.128 R4, [R39] ;  /* 0x0000000027047984 */ /* 0x01b0680000000c00 */
[----:B------:R0:W3:Y:S04]  /*1070*/  LDS.128 R8, [R39+0x10] ;  /* 0x0000100027087984 */ /* 0x0000e80000000c00 */
[----:B------:R0:W4:Y:S04]  /*1080*/  LDS.128 R12, [R39+0x20] ;  /* 0x00002000270c7984 */ /* 0x0001280000000c00 */
[----:B------:R0:W0:Y:S01]  /*1090*/  LDS.128 R16, [R39+0x30] ;  /* 0x0000300027107984 */ /* 0x0000220000000c00 */
[----:B--2---:R-:W-:Y:S01]  /*10a0*/  @!P1 LEA R33, R36, R33, 0x18 ;  /* 0x0000002124219211 */ /* 0x004fe200078ec0ff */
[----:B------:R-:W-:-:S07]  /*10b0*/  VIADD R36, R34, 0x4 ;  /* 0x0000000422247836 */ /* 0x000fce0000000000 */
.L_x_14309:
[----:B------:R-:W-:Y:S01]  /*10c0*/  IMAD R43, R38, 0x84, R2 ;  /* 0x00000084262b7824 */ /* 0x000fe200078e0202 */
[----:B------:R-:W-:-:S05]  /*10d0*/  UMOV UR6, 0xffffffff ;  /* 0xffffffff00067882 */ /* 0x000fca0000000000 */
[----:B------:R-:W2:Y:S01]  /*10e0*/  LDS R43, [R43] ;  /* 0x000000002b2b7984 */ /* 0x000ea20000000800 */
[----:B------:R-:W-:Y:S05]  /*10f0*/  BRA.DIV UR6, `(.L_x_14308) ;  /* 0x0000000606c87947 */ /* 0x000fea000b800000 */
[----:B--2---:R-:W1:Y:S04]  /*1100*/  SHFL.IDX PT, R45, R43, R34, 0x1f ;  /* 0x00001f222b2d7589 */ /* 0x004e6800000e0000 */
[----:B------:R-:W2:Y:S04]  /*1110*/  SHFL.IDX PT, R44, R43, R20, 0x1f ;  /* 0x00001f142b2c7589 */ /* 0x000ea800000e0000 */
[----:B0-----:R-:W0:Y:S04]  /*1120*/  SHFL.IDX PT, R39, R43, R22, 0x1f ;  /* 0x00001f162b277589 */ /* 0x001e2800000e0000 */
[----:B------:R-:W-:Y:S01]  /*1130*/  SHFL.IDX PT, R40, R43, R31, 0x1f ;  /* 0x00001f1f2b287589 */ /* 0x000fe200000e0000 */
[----:B-1----:R-:W-:-:S04]  /*1140*/  IMAD R42, R4, R45, RZ ;  /* 0x0000002d042a7224 */ /* 0x002fc800078e02ff */
[----:B--2---:R-:W-:Y:S02]  /*1150*/  IMAD R45, R5, R44, R42 ;  /* 0x0000002c052d7224 */ /* 0x004fe400078e022a */
[----:B------:R-:W1:Y:S02]  /*1160*/  SHFL.IDX PT, R42, R43, R37, 0x1f ;  /* 0x00001f252b2a7589 */ /* 0x000e6400000e0000 */
[----:B0-----:R-:W-:Y:S02]  /*1170*/  IMAD R44, R6, R39, R45 ;  /* 0x00000027062c7224 */ /* 0x001fe400078e022d */
[----:B------:R-:W3:Y:S02]  /*1180*/  SHFL.IDX PT, R39, R43, R36, 0x1f ;  /* 0x00001f242b277589 */ /* 0x000ee400000e0000 */
[----:B-1----:R-:W-:Y:S02]  /*1190*/  IMAD R45, R7, R42, R44 ;  /* 0x0000002a072d7224 */ /* 0x002fe400078e022c */
[----:B------:R-:W0:Y:S02]  /*11a0*/  SHFL.IDX PT, R42, R43, R35, 0x1f ;  /* 0x00001f232b2a7589 */ /* 0x000e2400000e0000 */
[----:B---3--:R-:W-:-:S02]  /*11b0*/  IMAD R44, R8, R39, R45 ;  /* 0x00000027082c7224 */ /* 0x008fc400078e022d */
[----:B------:R-:W1:Y:S02]  /*11c0*/  SHFL.IDX PT, R39, R43, R32, 0x1f ;  /* 0x00001f202b277589 */ /* 0x000e6400000e0000 */
[----:B0-----:R-:W-:Y:S02]  /*11d0*/  IMAD R45, R9, R42, R44 ;  /* 0x0000002a092d7224 */ /* 0x001fe400078e022c */
[----:B------:R-:W0:Y:S02]  /*11e0*/  SHFL.IDX PT, R42, R43, R23, 0x1f ;  /* 0x00001f172b2a7589 */ /* 0x000e2400000e0000 */
[----:B-1----:R-:W-:Y:S02]  /*11f0*/  IMAD R44, R10, R39, R45 ;  /* 0x000000270a2c7224 */ /* 0x002fe400078e022d */
[----:B------:R-:W4:Y:S02]  /*1200*/  SHFL.IDX PT, R39, R43, R24, 0x1f ;  /* 0x00001f182b277589 */ /* 0x000f2400000e0000 */
[----:B0-----:R-:W-:-:S02]  /*1210*/  IMAD R45, R11, R42, R44 ;  /* 0x0000002a0b2d7224 */ /* 0x001fc400078e022c */
[----:B------:R-:W0:Y:S02]  /*1220*/  SHFL.IDX PT, R42, R43, R25, 0x1f ;  /* 0x00001f192b2a7589 */ /* 0x000e2400000e0000 */
[----:B----4-:R-:W-:Y:S02]  /*1230*/  IMAD R44, R12, R39, R45 ;  /* 0x000000270c2c7224 */ /* 0x010fe400078e022d */
[----:B------:R-:W1:Y:S02]  /*1240*/  SHFL.IDX PT, R39, R43, R26, 0x1f ;  /* 0x00001f1a2b277589 */ /* 0x000e6400000e0000 */
[----:B0-----:R-:W-:Y:S02]  /*1250*/  IMAD R45, R13, R42, R44 ;  /* 0x0000002a0d2d7224 */ /* 0x001fe400078e022c */
[----:B------:R-:W0:Y:S02]  /*1260*/  SHFL.IDX PT, R42, R43, R27, 0x1f ;  /* 0x00001f1b2b2a7589 */ /* 0x000e2400000e0000 */
[----:B-1----:R-:W-:-:S02]  /*1270*/  IMAD R44, R14, R39, R45 ;  /* 0x000000270e2c7224 */ /* 0x002fc400078e022d */
[----:B------:R-:W1:Y:S02]  /*1280*/  SHFL.IDX PT, R39, R43, R28, 0x1f ;  /* 0x00001f1c2b277589 */ /* 0x000e6400000e0000 */
[----:B0-----:R-:W-:Y:S02]  /*1290*/  IMAD R45, R15, R42, R44 ;  /* 0x0000002a0f2d7224 */ /* 0x001fe400078e022c */
[----:B------:R-:W0:Y:S02]  /*12a0*/  SHFL.IDX PT, R42, R43, R29, 0x1f ;  /* 0x00001f1d2b2a7589 */ /* 0x000e2400000e0000 */
[----:B-1----:R-:W-:Y:S02]  /*12b0*/  IMAD R44, R16, R39, R45 ;  /* 0x00000027102c7224 */ /* 0x002fe400078e022d */
[----:B------:R-:W1:Y:S02]  /*12c0*/  SHFL.IDX PT, R39, R43, R30, 0x1f ;  /* 0x00001f1e2b277589 */ /* 0x000e6400000e0000 */
[----:B0-----:R-:W-:-:S04]  /*12d0*/  IMAD R45, R17, R42, R44 ;  /* 0x0000002a112d7224 */ /* 0x001fc800078e022c */
[----:B-1----:R-:W-:-:S07]  /*12e0*/  IMAD R44, R18, R39, R45 ;  /* 0x00000027122c7224 */ /* 0x002fce00078e022d */
.L_x_14332:
[----:B------:R-:W-:Y:S01]  /*12f0*/  IMAD R40, R19, R40, R44 ;  /* 0x0000002813287224 */ /* 0x000fe200078e022c */
[----:B------:R-:W-:Y:S05]  /*1300*/  WARPSYNC.ALL ;  /* 0x0000000000007948 */ /* 0x000fea0003800000 */
[----:B------:R-:W0:Y:S02]  /*1310*/  SHFL.DOWN PT, R39, R40, 0x1, 0x1e1f ;  /* 0x083e1f0028277f89 */ /* 0x000e2400000e0000 */
[----:B0-----:R-:W-:Y:S02]  /*1320*/  IMAD.IADD R42, R40, 0x1, R39 ;  /* 0x00000001282a7824 */ /* 0x001fe400078e0227 */
[C---:B------:R-:W-:Y:S01]  /*1330*/  @!P1 IMAD R39, R38.reuse, 0x4, R33 ;  /* 0x0000000426279824 */ /* 0x040fe200078e0221 */
[----:B------:R-:W-:-:S04]  /*1340*/  IADD3 R38, PT, PT, R38, UR9, RZ ;  /* 0x0000000926267c10 */ /* 0x000fc8000fffe0ff */
[----:B------:R0:W-:Y:S01]  /*1350*/  @!P1 STS [R39], R42 ;  /* 0x0000002a27009388 */ /* 0x0001e20000000800 */
[----:B------:R-:W-:-:S13]  /*1360*/  ISETP.GE.U32.AND P0, PT, R38, 0x20, PT ;  /* 0x000000202600780c */ /* 0x000fda0003f06070 */
[----:B0-----:R-:W-:Y:S05]  /*1370*/  @!P0 BRA `(.L_x_14309) ;  /* 0xfffffffc00508947 */ /* 0x001fea000383ffff */
.L_x_14307:
[----:B------:R-:W5:Y:S01]  /*1380*/  S2R R12, SR_TID.X ;  /* 0x00000000000c7919 */ /* 0x000f620000002100 */
[----:B------:R-:W-:Y:S05]  /*1390*/  WARPSYNC.ALL ;  /* 0x0000000000007948 */ /* 0x000fea0003800000 */
[----:B------:R-:W-:Y:S06]  /*13a0*/  BAR.SYNC.DEFER_BLOCKING 0x0 ;  /* 0x0000000000007b1d */ /* 0x000fec0000010000 */
[----:B------:R-:W-:Y:S01]  /*13b0*/  BSSY.RECONVERGENT B0, `(.L_x_14310) ;  /* 0x0000041000007945 */ /* 0x000fe20003800200 */
[----:B-----5:R-:W-:-:S13]  /*13c0*/  ISETP.GT.U32.AND P0, PT, R12, 0x1f, PT ;  /* 0x0000001f0c00780c */ /* 0x020fda0003f04070 */
[----:B------:R-:W-:Y:S05]  /*13d0*/  @P0 BRA `(.L_x_14311) ;  /* 0x0000000000f80947 */ /* 0x000fea0003800000 */
[C---:B-1234-:R-:W-:Y:S01]  /*13e0*/  VIADD R4, R3.reuse, 0x1 ;  /* 0x0000000103047836 */ /* 0x05efe20000000000 */
[----:B------:R-:W-:Y:S01]  /*13f0*/  BSSY.RECONVERGENT B1, `(.L_x_14312) ;  /* 0x0000020000017945 */ /* 0x000fe20003800200 */
[----:B------:R-:W-:-:S03]  /*1400*/  ISETP.GE.U32.AND P0, PT, R3, 0x3, PT ;  /* 0x000000030300780c */ /* 0x000fc60003f06070 */
[----:B0-----:R-:W-:-:S04]  /*1410*/  LOP3.LUT R6, R4, 0x3, RZ, 0xc0, !PT ;  /* 0x0000000304067812 */ /* 0x001fc800078ec0ff */
[----:B------:R-:W-:-:S13]  /*1420*/  ISETP.NE.AND P1, PT, R6, RZ, PT ;  /* 0x000000ff0600720c */ /* 0x000fda0003f25270 */
[----:B------:R-:W-:Y:S05]  /*1430*/  @!P1 BRA `(.L_x_14313) ;  /* 0x00000000006c9947 */ /* 0x000fea0003800000 */
[----:B------:R-:W0:Y:S01]  /*1440*/  S2UR UR7, SR_CgaCtaId ;  /* 0x00000000000779c3 */ /* 0x000e220000008800 */
[----:B------:R-:W-:Y:S01]  /*1450*/  UMOV UR6, 0x400 ;  /* 0x0000040000067882 */ /* 0x000fe20000000000 */
[C---:B------:R-:W-:Y:S01]  /*1460*/  IMAD.SHL.U32 R8, R12.reuse, 0x4, RZ ;  /* 0x000000040c087824 */ /* 0x040fe200078e00ff */
[----:B------:R-:W-:Y:S01]  /*1470*/  UIADD3 UR6, UPT, UPT, UR6, 0x1100, URZ ;  /* 0x0000110006067890 */ /* 0x000fe2000fffe0ff */
[----:B------:R-:W-:Y:S01]  /*1480*/  LEA R9, R21, R12, 0x5 ;  /* 0x0000000c15097211 */ /* 0x000fe200078e28ff */
[----:B------:R-:W-:Y:S01]  /*1490*/  VIADD R12, R12, UR14 ;  /* 0x0000000e0c0c7c36 */ /* 0x000fe20008000000 */
[----:B------:R-:W-:Y:S02]  /*14a0*/  ISETP.NE.AND P1, PT, R6, 0x1, PT ;  /* 0x000000010600780c */ /* 0x000fe40003f25270 */
[----:B------:R-:W1:Y:S01]  /*14b0*/  LDC.64 R4, c[0x0][0x3a0] ;  /* 0x0000e800ff047b82 */ /* 0x000e620000000a00 */
[----:B0-----:R-:W-:Y:S01]  /*14c0*/  ULEA UR6, UR7, UR6, 0x18 ;  /* 0x0000000607067291 */ /* 0x001fe2000f8ec0ff */
[----:B-1----:R-:W-:-:S08]  /*14d0*/  IMAD.WIDE R4, R9, 0x4, R4 ;  /* 0x0000000409047825 */ /* 0x002fd000078e0204 */
[----:B------:R-:W0:Y:S01]  /*14e0*/  LDS R7, [R8+UR6] ;  /* 0x0000000608077984 */ /* 0x000e220008000800 */
[----:B------:R-:W-:-:S03]  /*14f0*/  VIADD R9, R8, UR6 ;  /* 0x0000000608097c36 */ /* 0x000fc60008000000 */
[----:B0-----:R0:W-:Y:S01]  /*1500*/  STG.E desc[UR16][R4.64], R7 ;  /* 0x0000000704007986 */ /* 0x0011e2000c101910 */
[----:B------:R-:W-:Y:S05]  /*1510*/  @!P1 BRA `(.L_x_14313) ;  /* 0x0000000000349947 */ /* 0x000fea0003800000 */
[----:B------:R-:W-:Y:S02]  /*1520*/  ISETP.NE.AND P2, PT, R6, 0x2, PT ;  /* 0x000000020600780c */ /* 0x000fe40003f45270 */
[----:B------:R-:W-:Y:S02]  /*1530*/  IADD3 R11, PT, PT, R9, UR8, RZ ;  /* 0x00000008090b7c10 */ /* 0x000fe4000fffe0ff */
[----:B------:R-:W1:Y:S01]  /*1540*/  LDS R9, [R9+UR8] ;  /* 0x0000000809097984 */ /* 0x000e620008000800 */
[----:B0-----:R-:W-:Y:S02]  /*1550*/  IADD3 R4, P1, PT, R4, UR8, RZ ;  /* 0x0000000804047c10 */ /* 0x001fe4000ff3e0ff */
[----:B------:R-:W-:-:S03]  /*1560*/  IADD3 R12, PT, PT, R12, UR14, RZ ;  /* 0x0000000e0c0c7c10 */ /* 0x000fc6000fffe0ff */
[----:B------:R-:W-:Y:S02]  /*1570*/  IMAD.X R5, RZ, RZ, R5, P1 ;  /* 0x000000ffff057224 */ /* 0x000fe400008e0605 */
[----:B------:R-:W-:Y:S01]  /*1580*/  VIADD R8, R12, UR14 ;  /* 0x0000000e0c087c36 */ /* 0x000fe20008000000 */
[----:B------:R-:W0:Y:S01]  /*1590*/  @P2 LDS R11, [R11+UR8] ;  /* 0x000000080b0b2984 */ /* 0x000e220008000800 */
[----:B------:R-:W-:Y:S02]  /*15a0*/  @P2 IADD3 R6, P1, PT, R4, UR8, RZ ;  /* 0x0000000804062c10 */ /* 0x000fe4000ff3e0ff */
[----:B------:R-:W-:-:S03]  /*15b0*/  @P2 IMAD.MOV.U32 R12, RZ, RZ, R8 ;  /* 0x000000ffff0c2224 */ /* 0x000fc600078e0008 */
[----:B------:R-:W-:Y:S01]  /*15c0*/  @P2 IMAD.X R7, RZ, RZ, R5, P1 ;  /* 0x000000ffff072224 */ /* 0x000fe200008e0605 */
[----:B-1----:R1:W-:Y:S04]  /*15d0*/  STG.E desc[UR16][R4.64], R9 ;  /* 0x0000000904007986 */ /* 0x0023e8000c101910 */
[----:B0-----:R1:W-:Y:S03]  /*15e0*/  @P2 STG.E desc[UR16][R6.64], R11 ;  /* 0x0000000b06002986 */ /* 0x0013e6000c101910 */
.L_x_14313:
[----:B------:R-:W-:Y:S05]  /*15f0*/  BSYNC.RECONVERGENT B1 ;  /* 0x0000000000017941 */ /* 0x000fea0003800200 */
.L_x_14312:
[----:B------:R-:W-:Y:S05]  /*1600*/  @!P0 BRA `(.L_x_14311) ;  /* 0x00000000006c8947 */ /* 0x000fea0003800000 */
[----:B01----:R-:W0:Y:S01]  /*1610*/  S2R R5, SR_CgaCtaId ;  /* 0x0000000000057919 */ /* 0x003e220000008800 */
[----:B------:R-:W-:-:S04]  /*1620*/  MOV R4, 0x400 ;  /* 0x0000040000047802 */ /* 0x000fc80000000f00 */
[----:B------:R-:W-:-:S04]  /*1630*/  IADD3 R4, PT, PT, R4, 0x1100, RZ ;  /* 0x0000110004047810 */ /* 0x000fc80007ffe0ff */
[----:B0-----:R-:W-:-:S07]  /*1640*/  LEA R35, R5, R4, 0x18 ;  /* 0x0000000405237211 */ /* 0x001fce00078ec0ff */
.L_x_14314:
[C---:B------:R-:W-:Y:S01]  /*1650*/  IMAD R13, R12.reuse, 0x4, R35 ;  /* 0x000000040c0d7824 */ /* 0x040fe200078e0223 */
[----:B0-----:R-:W0:Y:S01]  /*1660*/  LDC.64 R4, c[0x0][0x3a0] ;  /* 0x0000e800ff047b82 */ /* 0x001e220000000a00 */
[----:B------:R-:W-:Y:S02]  /*1670*/  IMAD R7, R21, 0x20, R12 ;  /* 0x0000002015077824 */ /* 0x000fe400078e020c */
        /* <DEDUP_REMOVED lines=20> */
.L_x_14311:
[----:B------:R-:W-:Y:S05]  /*17c0*/  BSYNC.RECONVERGENT B0 ;  /* 0x0000000000007941 */ /* 0x000fea0003800200 */
.L_x_14310:
[C---:B01234-:R-:W-:Y:S01]  /*17d0*/  IMAD.SHL.U32 R4, R0.reuse, 0x4, RZ ;  /* 0x0000000400047824 */ /* 0x05ffe200078e00ff */
[----:B------:R-:W-:-:S04]  /*17e0*/  IADD3 R21, PT, PT, R0, R21, RZ ;  /* 0x0000001500157210 */ /* 0x000fc80007ffe0ff */
[----:B------:R-:W-:-:S13]  /*17f0*/  ISETP.GE.U32.AND P0, PT, R21, R4, PT ;  /* 0x000000041500720c */ /* 0x000fda0003f06070 */
[----:B------:R-:W-:Y:S05]  /*1800*/  @!P0 BRA `(.L_x_14315) ;  /* 0xfffffff000048947 */ /* 0x000fea000383ffff */
[----:B------:R-:W-:Y:S05]  /*1810*/  EXIT ;  /* 0x000000000000794d */ /* 0x000fea0003800000 */
.L_x_14308:
[----:B------:R-:W-:Y:S02]  /*1820*/  HFMA2 R40, -RZ, RZ, 0, 1.847743988037109375e-06 ;  /* 0x0000001fff287431 */ /* 0x000fe400000001ff */
[----:B------:R-:W-:Y:S02]  /*1830*/  IMAD.MOV.U32 R41, RZ, RZ, R34 ;  /* 0x000000ffff297224 */ /* 0x000fe400078e0022 */
[----:B0-----:R-:W-:-:S07]  /*1840*/  IMAD.MOV.U32 R39, RZ, RZ, -0x1 ;  /* 0xffffffffff277424 */ /* 0x001fce00078e00ff */
[----:B-1234-:R-:W-:Y:S05]  /*1850*/  WARPSYNC.COLLECTIVE R39, `(.L_x_14316) ;  /* 0x0000000027087348 */ /* 0x01efea0003c00000 */
[----:B--2---:R0:W2:Y:S02]  /*1860*/  SHFL.IDX P0, R42, R43, R41, R40 ;  /* 0x000000292b2a7389 */ /* 0x0040a40000000028 */
[----:B01234-:R-:W-:Y:S05]  /*1870*/  ENDCOLLECTIVE ;  /* 0x000000000000791b */ /* 0x01ffea0003800000 */
.L_x_14316:
[----:B------:R-:W-:Y:S01]  /*1880*/  MOV R41, R20 ;  /* 0x0000001400297202 */ /* 0x000fe20000000f00 */
[----:B------:R-:W-:-:S07]  /*1890*/  IMAD.MOV.U32 R45, RZ, RZ, R42 ;  /* 0x000000ffff2d7224 */ /* 0x000fce00078e002a */
[----:B------:R-:W-:Y:S05]  /*18a0*/  WARPSYNC.COLLECTIVE R39, `(.L_x_14317) ;  /* 0x0000000027087348 */ /* 0x000fea0003c00000 */
[----:B------:R0:W1:Y:S02]  /*18b0*/  SHFL.IDX P0, R42, R43, R41, R40 ;  /* 0x000000292b2a7389 */ /* 0x0000640000000028 */
[----:B01----:R-:W-:Y:S05]  /*18c0*/  ENDCOLLECTIVE ;  /* 0x000000000000791b */ /* 0x003fea0003800000 */
.L_x_14317:
[----:B------:R-:W-:Y:S02]  /*18d0*/  IMAD.MOV.U32 R41, RZ, RZ, R22 ;  /* 0x000000ffff297224 */ /* 0x000fe400078e0016 */
[----:B------:R-:W-:Y:S02]  /*18e0*/  IMAD.MOV.U32 R44, RZ, RZ, R42 ;  /* 0x000000ffff2c7224 */ /* 0x000fe400078e002a */
[----:B------:R-:W-:-:S04]  /*18f0*/  IMAD R42, R4, R45, RZ ;  /* 0x0000002d042a7224 */ /* 0x000fc800078e02ff */
[----:B------:R-:W-:-:S07]  /*1900*/  IMAD R45, R5, R44, R42 ;  /* 0x0000002c052d7224 */ /* 0x000fce00078e022a */
[----:B------:R-:W-:Y:S05]  /*1910*/  WARPSYNC.COLLECTIVE R39, `(.L_x_14318) ;  /* 0x0000000027087348 */ /* 0x000fea0003c00000 */
[----:B------:R0:W1:Y:S02]  /*1920*/  SHFL.IDX P0, R42, R43, R41, R40 ;  /* 0x000000292b2a7389 */ /* 0x0000640000000028 */
[----:B01----:R-:W-:Y:S05]  /*1930*/  ENDCOLLECTIVE ;  /* 0x000000000000791b */ /* 0x003fea0003800000 */
.L_x_14318:
[----:B------:R-:W-:Y:S01]  /*1940*/  IMAD.MOV.U32 R41, RZ, RZ, R37 ;  /* 0x000000ffff297224 */ /* 0x000fe200078e0025 */
[----:B------:R-:W-:-:S05]  /*1950*/  MOV R39, R42 ;  /* 0x0000002a00277202 */ /* 0x000fca0000000f00 */
[----:B------:R-:W-:Y:S01]  /*1960*/  IMAD R44, R6, R39, R45 ;  /* 0x00000027062c7224 */ /* 0x000fe200078e022d */
[----:B------:R-:W-:-:S07]  /*1970*/  MOV R39, 0xffffffff ;  /* 0xffffffff00277802 */ /* 0x000fce0000000f00 */
[----:B------:R-:W-:Y:S05]  /*1980*/  WARPSYNC.COLLECTIVE R39, `(.L_x_14319) ;  /* 0x0000000027087348 */ /* 0x000fea0003c00000 */
[----:B------:R0:W1:Y:S02]  /*1990*/  SHFL.IDX P0, R42, R43, R41, R40 ;  /* 0x000000292b2a7389 */ /* 0x0000640000000028 */
[----:B01----:R-:W-:Y:S05]  /*19a0*/  ENDCOLLECTIVE ;  /* 0x000000000000791b */ /* 0x003fea0003800000 */
.L_x_14319:
[----:B------:R-:W-:Y:S02]  /*19b0*/  IMAD.MOV.U32 R41, RZ, RZ, R36 ;  /* 0x000000ffff297224 */ /* 0x000fe400078e0024 */
[----:B------:R-:W-:-:S07]  /*19c0*/  IMAD R45, R7, R42, R44 ;  /* 0x0000002a072d7224 */ /* 0x000fce00078e022c */
[----:B------:R-:W-:Y:S05]  /*19d0*/  WARPSYNC.COLLECTIVE R39, `(.L_x_14320) ;  /* 0x0000000027087348 */ /* 0x000fea0003c00000 */
[----:B------:R0:W1:Y:S02]  /*19e0*/  SHFL.IDX P0, R42, R43, R41, R40 ;  /* 0x000000292b2a7389 */ /* 0x0000640000000028 */
[----:B01----:R-:W-:Y:S05]  /*19f0*/  ENDCOLLECTIVE ;  /* 0x000000000000791b */ /* 0x003fea0003800000 */
.L_x_14320:
[----:B------:R-:W-:Y:S01]  /*1a00*/  IMAD.MOV.U32 R41, RZ, RZ, R35 ;  /* 0x000000ffff297224 */ /* 0x000fe200078e0023 */
[----:B------:R-:W-:-:S05]  /*1a10*/  MOV R39, R42 ;  /* 0x0000002a00277202 */ /* 0x000fca0000000f00 */
[----:B------:R-:W-:Y:S01]  /*1a20*/  IMAD R44, R8, R39, R45 ;  /* 0x00000027082c7224 */ /* 0x000fe200078e022d */
[----:B------:R-:W-:-:S07]  /*1a30*/  MOV R39, 0xffffffff ;  /* 0xffffffff00277802 */ /* 0x000fce0000000f00 */
[----:B------:R-:W-:Y:S05]  /*1a40*/  WARPSYNC.COLLECTIVE R39, `(.L_x_14321) ;  /* 0x0000000027087348 */ /* 0x000fea0003c00000 */
[----:B------:R0:W1:Y:S02]  /*1a50*/  SHFL.IDX P0, R42, R43, R41, R40 ;  /* 0x000000292b2a7389 */ /* 0x0000640000000028 */
[----:B01----:R-:W-:Y:S05]  /*1a60*/  ENDCOLLECTIVE ;  /* 0x000000000000791b */ /* 0x003fea0003800000 */
.L_x_14321:
[----:B------:R-:W-:Y:S02]  /*1a70*/  IMAD.MOV.U32 R41, RZ, RZ, R32 ;  /* 0x000000ffff297224 */ /* 0x000fe400078e0020 */
[----:B------:R-:W-:-:S07]  /*1a80*/  IMAD R45, R9, R42, R44 ;  /* 0x0000002a092d7224 */ /* 0x000fce00078e022c */
[----:B------:R-:W-:Y:S05]  /*1a90*/  WARPSYNC.COLLECTIVE R39, `(.L_x_14322) ;  /* 0x0000000027087348 */ /* 0x000fea0003c00000 */
[----:B------:R0:W1:Y:S02]  /*1aa0*/  SHFL.IDX P0, R42, R43, R41, R40 ;  /* 0x000000292b2a7389 */ /* 0x0000640000000028 */
[----:B01----:R-:W-:Y:S05]  /*1ab0*/  ENDCOLLECTIVE ;  /* 0x000000000000791b */ /* 0x003fea0003800000 */
.L_x_14322:
[----:B------:R-:W-:Y:S01]  /*1ac0*/  IMAD.MOV.U32 R41, RZ, RZ, R23 ;  /* 0x000000ffff297224 */ /* 0x000fe200078e0017 */
[----:B------:R-:W-:-:S05]  /*1ad0*/  MOV R39, R42 ;  /* 0x0000002a00277202 */ /* 0x000fca0000000f00 */
[----:B------:R-:W-:Y:S01]  /*1ae0*/  IMAD R44, R10, R39, R45 ;  /* 0x000000270a2c7224 */ /* 0x000fe200078e022d */
[----:B------:R-:W-:-:S07]  /*1af0*/  MOV R39, 0xffffffff ;  /* 0xffffffff00277802 */ /* 0x000fce0000000f00 */
[----:B------:R-:W-:Y:S05]  /*1b00*/  WARPSYNC.COLLECTIVE R39, `(.L_x_14323) ;  /* 0x0000000027087348 */ /* 0x000fea0003c00000 */
[----:B------:R0:W1:Y:S02]  /*1b10*/  SHFL.IDX P0, R42, R43, R41, R40 ;  /* 0x000000292b2a7389 */ /* 0x0000640000000028 */
[----:B01----:R-:W-:Y:S05]  /*1b20*/  ENDCOLLECTIVE ;  /* 0x000000000000791b */ /* 0x003fea0003800000 */
.L_x_14323:
[----:B------:R-:W-:Y:S02]  /*1b30*/  IMAD.MOV.U32 R41, RZ, RZ, R24 ;  /* 0x000000ffff297224 */ /* 0x000fe400078e0018 */
[----:B------:R-:W-:-:S07]  /*1b40*/  IMAD R45, R11, R42, R44 ;  /* 0x0000002a0b2d7224 */ /* 0x000fce00078e022c */
[----:B------:R-:W-:Y:S05]  /*1b50*/  WARPSYNC.COLLECTIVE R39, `(.L_x_14324) ;  /* 0x0000000027087348 */ /* 0x000fea0003c00000 */
[----:B------:R0:W1:Y:S02]  /*1b60*/  SHFL.IDX P0, R42, R43, R41, R40 ;  /* 0x000000292b2a7389 */ /* 0x0000640000000028 */
[----:B01----:R-:W-:Y:S05]  /*1b70*/  ENDCOLLECTIVE ;  /* 0x000000000000791b */ /* 0x003fea0003800000 */
.L_x_14324:
[----:B------:R-:W-:Y:S01]  /*1b80*/  IMAD.MOV.U32 R41, RZ, RZ, R25 ;  /* 0x000000ffff297224 */ /* 0x000fe200078e0019 */
[----:B------:R-:W-:-:S05]  /*1b90*/  MOV R39, R42 ;  /* 0x0000002a00277202 */ /* 0x000fca0000000f00 */
[----:B------:R-:W-:Y:S01]  /*1ba0*/  IMAD R44, R12, R39, R45 ;  /* 0x000000270c2c7224 */ /* 0x000fe200078e022d */
[----:B------:R-:W-:-:S07]  /*1bb0*/  MOV R39, 0xffffffff ;  /* 0xffffffff00277802 */ /* 0x000fce0000000f00 */
[----:B------:R-:W-:Y:S05]  /*1bc0*/  WARPSYNC.COLLECTIVE R39, `(.L_x_14325) ;  /* 0x0000000027087348 */ /* 0x000fea0003c00000 */
[----:B------:R0:W1:Y:S02]  /*1bd0*/  SHFL.IDX P0, R42, R43, R41, R40 ;  /* 0x000000292b2a7389 */ /* 0x0000640000000028 */
[----:B01----:R-:W-:Y:S05]  /*1be0*/  ENDCOLLECTIVE ;  /* 0x000000000000791b */ /* 0x003fea0003800000 */
.L_x_14325:
[----:B------:R-:W-:Y:S02]  /*1bf0*/  IMAD.MOV.U32 R41, RZ, RZ, R26 ;  /* 0x000000ffff297224 */ /* 0x000fe400078e001a */
[----:B------:R-:W-:-:S07]  /*1c00*/  IMAD R45, R13, R42, R44 ;  /* 0x0000002a0d2d7224 */ /* 0x000fce00078e022c */
[----:B------:R-:W-:Y:S05]  /*1c10*/  WARPSYNC.COLLECTIVE R39, `(.L_x_14326) ;  /* 0x0000000027087348 */ /* 0x000fea0003c00000 */
[----:B------:R0:W1:Y:S02]  /*1c20*/  SHFL.IDX P0, R42, R43, R41, R40 ;  /* 0x000000292b2a7389 */ /* 0x0000640000000028 */
[----:B01----:R-:W-:Y:S05]  /*1c30*/  ENDCOLLECTIVE ;  /* 0x000000000000791b */ /* 0x003fea0003800000 */
.L_x_14326:
[----:B------:R-:W-:Y:S01]  /*1c40*/  IMAD.MOV.U32 R41, RZ, RZ, R27 ;  /* 0x000000ffff297224 */ /* 0x000fe200078e001b */
[----:B------:R-:W-:-:S05]  /*1c50*/  MOV R39, R42 ;  /* 0x0000002a00277202 */ /* 0x000fca0000000f00 */
[----:B------:R-:W-:Y:S01]  /*1c60*/  IMAD R44, R14, R39, R45 ;  /* 0x000000270e2c7224 */ /* 0x000fe200078e022d */
[----:B------:R-:W-:-:S07]  /*1c70*/  MOV R39, 0xffffffff ;  /* 0xffffffff00277802 */ /* 0x000fce0000000f00 */
[----:B------:R-:W-:Y:S05]  /*1c80*/  WARPSYNC.COLLECTIVE R39, `(.L_x_14327) ;  /* 0x0000000027087348 */ /* 0x000fea0003c00000 */
[----:B------:R0:W1:Y:S02]  /*1c90*/  SHFL.IDX P0, R42, R43, R41, R40 ;  /* 0x000000292b2a7389 */ /* 0x0000640000000028 */
[----:B01----:R-:W-:Y:S05]  /*1ca0*/  ENDCOLLECTIVE ;  /* 0x000000000000791b */ /* 0x003fea0003800000 */
.L_x_14327:
[----:B------:R-:W-:Y:S02]  /*1cb0*/  IMAD.MOV.U32 R41, RZ, RZ, R28 ;  /* 0x000000ffff297224 */ /* 0x000fe400078e001c */
[----:B------:R-:W-:-:S07]  /*1cc0*/  IMAD R45, R15, R42, R44 ;  /* 0x0000002a0f2d7224 */ /* 0x000fce00078e022c */
[----:B------:R-:W-:Y:S05]  /*1cd0*/  WARPSYNC.COLLECTIVE R39, `(.L_x_14328) ;  /* 0x0000000027087348 */ /* 0x000fea0003c00000 */
[----:B------:R0:W1:Y:S02]  /*1ce0*/  SHFL.IDX P0, R42, R43, R41, R40 ;  /* 0x000000292b2a7389 */ /* 0x0000640000000028 */
[----:B01----:R-:W-:Y:S05]  /*1cf0*/  ENDCOLLECTIVE ;  /* 0x000000000000791b */ /* 0x003fea0003800000 */
.L_x_14328:
[----:B------:R-:W-:Y:S01]  /*1d00*/  IMAD.MOV.U32 R41, RZ, RZ, R29 ;  /* 0x000000ffff297224 */ /* 0x000fe200078e001d */
[----:B------:R-:W-:-:S05]  /*1d10*/  MOV R39, R42 ;  /* 0x0000002a00277202 */ /* 0x000fca0000000f00 */
[----:B------:R-:W-:Y:S01]  /*1d20*/  IMAD R44, R16, R39, R45 ;  /* 0x00000027102c7224 */ /* 0x000fe200078e022d */
[----:B------:R-:W-:-:S07]  /*1d30*/  MOV R39, 0xffffffff ;  /* 0xffffffff00277802 */ /* 0x000fce0000000f00 */
[----:B------:R-:W-:Y:S05]  /*1d40*/  WARPSYNC.COLLECTIVE R39, `(.L_x_14329) ;  /* 0x0000000027087348 */ /* 0x000fea0003c00000 */
[----:B------:R0:W1:Y:S02]  /*1d50*/  SHFL.IDX P0, R42, R43, R41, R40 ;  /* 0x000000292b2a7389 */ /* 0x0000640000000028 */
[----:B01----:R-:W-:Y:S05]  /*1d60*/  ENDCOLLECTIVE ;  /* 0x000000000000791b */ /* 0x003fea0003800000 */
.L_x_14329:
[----:B------:R-:W-:Y:S02]  /*1d70*/  IMAD.MOV.U32 R41, RZ, RZ, R30 ;  /* 0x000000ffff297224 */ /* 0x000fe400078e001e */
[----:B------:R-:W-:-:S07]  /*1d80*/  IMAD R45, R17, R42, R44 ;  /* 0x0000002a112d7224 */ /* 0x000fce00078e022c */
[----:B------:R-:W-:Y:S05]  /*1d90*/  WARPSYNC.COLLECTIVE R39, `(.L_x_14330) ;  /* 0x0000000027087348 */ /* 0x000fea0003c00000 */
[----:B------:R0:W1:Y:S02]  /*1da0*/  SHFL.IDX P0, R42, R43, R41, R40 ;  /* 0x000000292b2a7389 */ /* 0x0000640000000028 */
[----:B01----:R-:W-:Y:S05]  /*1db0*/  ENDCOLLECTIVE ;  /* 0x000000000000791b */ /* 0x003fea0003800000 */
.L_x_14330:
[----:B------:R-:W-:Y:S01]  /*1dc0*/  IMAD.MOV.U32 R41, RZ, RZ, R31 ;  /* 0x000000ffff297224 */ /* 0x000fe200078e001f */
[----:B------:R-:W-:-:S05]  /*1dd0*/  MOV R39, R42 ;  /* 0x0000002a00277202 */ /* 0x000fca0000000f00 */
[----:B------:R-:W-:Y:S01]  /*1de0*/  IMAD R44, R18, R39, R45 ;  /* 0x00000027122c7224 */ /* 0x000fe200078e022d */
[----:B------:R-:W-:-:S07]  /*1df0*/  MOV R39, 0xffffffff ;  /* 0xffffffff00277802 */ /* 0x000fce0000000f00 */
[----:B------:R-:W-:Y:S05]  /*1e00*/  WARPSYNC.COLLECTIVE R39, `(.L_x_14331) ;  /* 0x0000000027087348 */ /* 0x000fea0003c00000 */
[----:B------:R0:W1:Y:S02]  /*1e10*/  SHFL.IDX P0, R42, R43, R41, R40 ;  /* 0x000000292b2a7389 */ /* 0x0000640000000028 */
[----:B01----:R-:W-:Y:S05]  /*1e20*/  ENDCOLLECTIVE ;  /* 0x000000000000791b */ /* 0x003fea0003800000 */
.L_x_14331:
[----:B------:R-:W-:Y:S01]  /*1e30*/  IMAD.MOV.U32 R40, RZ, RZ, R42 ;  /* 0x000000ffff287224 */ /* 0x000fe200078e002a */
[----:B------:R-:W-:Y:S06]  /*1e40*/  BRA `(.L_x_14332) ;  /* 0xfffffff400287947 */ /* 0x000fec000383ffff */
        .weak           $__internal_78_$__cuda_sm20_div_u16
        .type           $__internal_78_$__cuda_sm20_div_u16,@function
        .size           $__internal_78_$__cuda_sm20_div_u16,(.L_x_58029 - $__internal_78_$__cuda_sm20_div_u16)
$__internal_78_$__cuda_sm20_div_u16:
        /* <DEDUP_REMOVED lines=18> */
[----:B------:R-:W-:Y:S06]  /*1f70*/  RET.REL.NODEC R2 `(_Z9cuda_gemmIiLi256ELi4ELi1ELi32ELi32ELi32ELi32ELi1ELi1EEviiiPT_S1_S1_ii) ;  /* 0xffffffe002207950 */ /* 0x000fec0003c3ffff */
.L_x_14333:
        /* <DEDUP_REMOVED lines=16> */
.L_x_58029:


//--------------------- .text._Z9cuda_gemmIiLi256ELi4ELi1ELi32ELi32ELi32ELi32ELi1ELi0EEviiiPT_S1_S1_ii --------------------------
	.section	.text._Z9cuda_gemmIiLi256ELi4ELi1ELi32ELi32ELi32ELi32ELi1ELi0EEviiiPT_S1_S1_ii,"ax",@progbits
	.align	128
        .global         _Z9cuda_gemmIiLi256ELi4ELi1ELi32ELi32ELi32ELi32ELi1ELi0EEviiiPT_S1_S1_ii
        .type           _Z9cuda_gemmIiLi256ELi4ELi1ELi32ELi32ELi32ELi32ELi1ELi0EEviiiPT_S1_S1_ii,@function
        .size           _Z9cuda_gemmIiLi256ELi4ELi1ELi32ELi32ELi32ELi32ELi1ELi0EEviiiPT_S1_S1_ii,(.L_x_58358 - _Z9cuda_gemmIiLi256ELi4ELi1ELi32ELi32ELi32ELi32ELi1ELi0EEviiiPT_S1_S1_ii)
        .other          _Z9cuda_gemmIiLi256ELi4ELi1ELi32ELi32ELi32ELi32ELi1ELi0EEviiiPT_S1_S1_ii,@"STO_CUDA_ENTRY STV_DEFAULT"
_Z9cuda_gemmIiLi256ELi4ELi1ELi32ELi32ELi32ELi32ELi1ELi0EEviiiPT_S1_S1_ii:
.text._Z9cuda_gemmIiLi256ELi4ELi1ELi32ELi32ELi32ELi32ELi1ELi0EEviiiPT_S1_S1_ii:
        /* <DEDUP_REMOVED lines=37> */
.L_x_14336:
        /* <DEDUP_REMOVED lines=25> */
.L_x_14335:
[----:B------:R-:W-:Y:S05]  /*03e0*/  BSYNC.RECONVERGENT B0 ;  /* 0x0000000000007941 */ /* 0x000fea0003800200 */
.L_x_14334:
        /* <DEDUP_REMOVED lines=216> */
.L_x_14512:
        /* <DEDUP_REMOVED lines=38> */
.L_x_14340:
[----:B------:R-:W-:Y:S05]  /*13d0*/  BSYNC.RECONVERGENT B1 ;  /* 0x0000000000017941 */ /* 0x000fea0003800200 */
.L_x_14339:
        /* <DEDUP_REMOVED lines=9> */
.L_x_14343:
        /* <DEDUP_REMOVED lines=21> */
.L_x_14342:
[----:B------:R-:W-:Y:S05]  /*15c0*/  BSYNC.RECONVERGENT B1 ;  /* 0x0000000000017941 */ /* 0x000fea0003800200 */
.L_x_14341:
        /* <DEDUP_REMOVED lines=22> */
.L_x_14345:
[----:B------:R-:W-:Y:S05]  /*1730*/  BSYNC.RECONVERGENT B1 ;  /* 0x0000000000017941 */ /* 0x000fea0003800200 */
.L_x_14344:
[----:B------:R-:W-:Y:S05]  /*1740*/  @!P1 BRA `(.L_x_14338) ;  /* 0x0000000000389947 */ /* 0x000fea0003800000 */
[----:B------:R-:W2:Y:S01]  /*1750*/  S2R R30, SR_CgaCtaId ;  /* 0x00000000001e7919 */ /* 0x000ea20000008800 */
[----:B-1----:R-:W-:-:S05]  /*1760*/  MOV R29, 0x400 ;  /* 0x00000400001d7802 */ /* 0x002fca0000000f00 */
[----:B------:R-:W-:-:S05]  /*1770*/  VIADD R29, R29, 0x1100 ;  /* 0x000011001d1d7836 */ /* 0x000fca0000000000 */
[----:B--2---:R-:W-:-:S07]  /*1780*/  LEA R33, R30, R29, 0x18 ;  /* 0x0000001d1e217211 */ /* 0x004fce00078ec0ff */
.L_x_14346:
        /* <DEDUP_REMOVED lines=10> */
.L_x_14338:
[----:B------:R-:W-:Y:S05]  /*1830*/  BSYNC.RECONVERGENT B0 ;  /* 0x0000000000007941 */ /* 0x000fea0003800200 */
.L_x_14337:
[----:B------:R-:W-:Y:S01]  /*1840*/  BAR.SYNC.DEFER_BLOCKING 0x0 ;  /* 0x0000000000007b1d */ /* 0x000fe20000010000 */
[----:B------:R-:W-:-:S09]  /*1850*/  UISETP.GE.AND UP0, UPT, UR4, 0x1, UPT ;  /* 0x000000010400788c */ /* 0x000fd2000bf06270 */
[----:B------:R-:W-:Y:S05]  /*1860*/  BRA.U !UP0, `(.L_x_14347) ;  /* 0x0000003908687547 */ /* 0x000fea000b800000 */
[----:B------:R-:W-:-:S09]  /*1870*/  UISETP.NE.AND UP0, UPT, UR14, 0x1, UPT ;  /* 0x000000010e00788c */ /* 0x000fd2000bf05270 */
[----:B------:R-:W-:Y:S05]  /*1880*/  BRA.U UP0, `(.L_x_14348) ;  /* 0x0000001100b47547 */ /* 0x000fea000b800000 */
[----:B------:R-:W-:Y:S01]  /*1890*/  BSSY B1, `(.L_x_14349) ;  /* 0x000012b000017945 */ /* 0x000fe20003800000 */
[----:B0-2---:R-:W-:-:S07]  /*18a0*/  IMAD.MOV.U32 R31, RZ, RZ, RZ ;  /* 0x000000ffff1f7224 */ /* 0x005fce00078e00ff */
.L_x_14401:
        /* <DEDUP_REMOVED lines=18> */
.L_x_14350:
        /* <DEDUP_REMOVED lines=10> */
.L_x_14351:
        /* <DEDUP_REMOVED lines=8> */
.L_x_14352:
        /* <DEDUP_REMOVED lines=8> */
.L_x_14353:
        /* <DEDUP_REMOVED lines=10> */
.L_x_14354:
        /* <DEDUP_REMOVED lines=11> */
.L_x_14355:
        /* <DEDUP_REMOVED lines=11> */
.L_x_14356:
        /* <DEDUP_REMOVED lines=11> */
.L_x_14357:
        /* <DEDUP_REMOVED lines=10> */
.L_x_14358:
        /* <DEDUP_REMOVED lines=9> */
.L_x_14359:
        /* <DEDUP_REMOVED lines=9> */
.L_x_14360:
        /* <DEDUP_REMOVED lines=9> */
.L_x_14361:
        /* <DEDUP_REMOVED lines=9> */
.L_x_14362:
        /* <DEDUP_REMOVED lines=9> */
.L_x_14363:
        /* <DEDUP_REMOVED lines=9> */
.L_x_14364:
        /* <DEDUP_REMOVED lines=9> */
.L_x_14365:
        /* <DEDUP_REMOVED lines=32> */
.L_x_14400:
[----:B0-----:R-:W-:Y:S02]  /*24b0*/  IMAD R32, R55, 0x84, R33 ;  /* 0x0000008437207824 */ /* 0x001fe400078e0221 */
[----:B------:R-:W-:-:S04]  /*24c0*/  IMAD.MOV.U32 R57, RZ, RZ, RZ ;  /* 0x000000ffff397224 */ /* 0x000fc800078e00ff */
[----:B------:R-:W0:Y:S01]  /*24d0*/  LDS R32, [R32] ;  /* 0x0000000020207984 */ /* 0x000e220000000800 */
[----:B-1----:R-:W-:Y:S05]  /*24e0*/  @!P5 BRA `(.L_x_14368) ;  /* 0x000000000010d947 */ /* 0x002fea0003800000 */
[----:B------:R-:W-:-:S03]  /*24f0*/  UMOV UR9, 0xffffffff ;  /* 0xffffffff00097882 */ /* 0x000fc60000000000 */
[----:B------:R-:W-:Y:S05]  /*2500*/  BRA.DIV UR9, `(.L_x_14369) ;  /* 0x0000003209787947 */ /* 0x000fea000b800000 */
[----:B0-----:R0:W1:Y:S02]  /*2510*/  SHFL.IDX PT, R28, R32, R27, R0 ;  /* 0x0000001b201c7389 */ /* 0x00106400000e0000 */
.L_x_14515:
[----:B-12---:R-:W-:-:S07]  /*2520*/  IMAD R57, R34, R28, RZ ;  /* 0x0000001c22397224 */ /* 0x006fce00078e02ff */
.L_x_14368:
[----:B------:R-:W-:Y:S05]  /*2530*/  @!P4 BRA `(.L_x_14370) ;  /* 0x000000000010c947 */ /* 0x000fea0003800000 */
[----:B------:R-:W-:-:S03]  /*2540*/  UMOV UR9, 0xffffffff ;  /* 0xffffffff00097882 */ /* 0x000fc60000000000 */
[----:B------:R-:W-:Y:S05]  /*2550*/  BRA.DIV UR9, `(.L_x_14371) ;  /* 0x0000003209847947 */ /* 0x000fea000b800000 */
[----:B0-----:R0:W1:Y:S02]  /*2560*/  SHFL.IDX PT, R28, R32, R16, R0 ;  /* 0x00000010201c7389 */ /* 0x00106400000e0000 */
.L_x_14518:
[----:B-1--4-:R-:W-:-:S07]  /*2570*/  IMAD R57, R35, R28, R57 ;  /* 0x0000001c23397224 */ /* 0x012fce00078e0239 */
.L_x_14370:
[----:B------:R-:W-:Y:S05]  /*2580*/  @!P3 BRA `(.L_x_14372) ;  /* 0x000000000010b947 */ /* 0x000fea0003800000 */
[----:B------:R-:W-:-:S03]  /*2590*/  UMOV UR9, 0xffffffff ;  /* 0xffffffff00097882 */ /* 0x000fc60000000000 */
[----:B------:R-:W-:Y:S05]  /*25a0*/  BRA.DIV UR9, `(.L_x_14373) ;  /* 0x0000003209907947 */ /* 0x000fea000b800000 */
[----:B0-----:R0:W1:Y:S02]  /*25b0*/  SHFL.IDX PT, R28, R32, R15, R0 ;  /* 0x0000000f201c7389 */ /* 0x00106400000e0000 */
.L_x_14521:
[----:B-1----:R-:W-:-:S07]  /*25c0*/  IMAD R57, R36, R28, R57 ;  /* 0x0000001c24397224 */ /* 0x002fce00078e0239 */
.L_x_14372:
[----:B------:R-:W-:Y:S05]  /*25d0*/  @!P2 BRA `(.L_x_14374) ;  /* 0x000000000010a947 */ /* 0x000fea0003800000 */
[----:B------:R-:W-:-:S03]  /*25e0*/  UMOV UR9, 0xffffffff ;  /* 0xffffffff00097882 */ /* 0x000fc60000000000 */
[----:B------:R-:W-:Y:S05]  /*25f0*/  BRA.DIV UR9, `(.L_x_14375) ;  /* 0x00000032099c7947 */ /* 0x000fea000b800000 */
[----:B0-----:R0:W1:Y:S02]  /*2600*/  SHFL.IDX PT, R28, R32, R14, R0 ;  /* 0x0000000e201c7389 */ /* 0x00106400000e0000 */
.L_x_14524:
[----:B-1----:R-:W-:-:S07]  /*2610*/  IMAD R57, R37, R28, R57 ;  /* 0x0000001c25397224 */ /* 0x002fce00078e0239 */
.L_x_14374:
[----:B------:R-:W-:Y:S05]  /*2620*/  @!P1 BRA `(.L_x_14376) ;  /* 0x0000000000109947 */ /* 0x000fea0003800000 */
[----:B------:R-:W-:-:S03]  /*2630*/  UMOV UR9, 0xffffffff ;  /* 0xffffffff00097882 */ /* 0x000fc60000000000 */
[----:B------:R-:W-:Y:S05]  /*2640*/  BRA.DIV UR9, `(.L_x_14377) ;  /* 0x0000003209a87947 */ /* 0x000fea000b800000 */
[----:B0-----:R0:W1:Y:S02]  /*2650*/  SHFL.IDX PT, R28, R32, R13, R0 ;  /* 0x0000000d201c7389 */ /* 0x00106400000e0000 */
.L_x_14527:
[----:B-1----:R-:W-:-:S07]  /*2660*/  IMAD R57, R38, R28, R57 ;  /* 0x0000001c26397224 */ /* 0x002fce00078e0239 */
.L_x_14376:
[----:B------:R-:W1:Y:S02]  /*2670*/  LDC R58, c[0x0][0x3ac] ;  /* 0x0000eb00ff3a7b82 */ /* 0x000e640000000800 */
[----:B-1----:R-:W-:-:S13]  /*2680*/  ISETP.GE.AND P0, PT, R58, 0x6, PT ;  /* 0x000000063a00780c */ /* 0x002fda0003f06270 */
[----:B------:R-:W-:Y:S05]  /*2690*/  @!P0 BRA `(.L_x_14378) ;  /* 0x0000000000108947 */ /* 0x000fea0003800000 */
[----:B------:R-:W-:-:S03]  /*26a0*/  UMOV UR9, 0xffffffff ;  /* 0xffffffff00097882 */ /* 0x000fc60000000000 */
[----:B------:R-:W-:Y:S05]  /*26b0*/  BRA.DIV UR9, `(.L_x_14379) ;  /* 0x0000003209ac7947 */ /* 0x000fea000b800000 */
[----:B0-----:R0:W1:Y:S02]  /*26c0*/  SHFL.IDX PT, R28, R32, R12, R0 ;  /* 0x0000000c201c7389 */ /* 0x00106400000e0000 */
.L_x_14530:
[----:B-1----:R-:W-:-:S07]  /*26d0*/  IMAD R57, R39, R28, R57 ;  /* 0x0000001c27397224 */ /* 0x002fce00078e0239 */
.L_x_14378:
[----:B------:R-:W-:-:S13]  /*26e0*/  ISETP.GE.AND P0, PT, R58, 0x7, PT ;  /* 0x000000073a00780c */ /* 0x000fda0003f06270 */
[----:B------:R-:W-:Y:S05]  /*26f0*/  @!P0 BRA `(.L_x_14380) ;  /* 0x0000000000108947 */ /* 0x000fea0003800000 */
[----:B------:R-:W-:-:S03]  /*2700*/  UMOV UR9, 0xffffffff ;  /* 0xffffffff00097882 */ /* 0x000fc60000000000 */
[----:B------:R-:W-:Y:S05]  /*2710*/  BRA.DIV UR9, `(.L_x_14381) ;  /* 0x0000003209b47947 */ /* 0x000fea000b800000 */
[----:B0-----:R0:W1:Y:S02]  /*2720*/  SHFL.IDX PT, R28, R32, R11, R0 ;  /* 0x0000000b201c7389 */ /* 0x00106400000e0000 */
.L_x_14533:
[----:B-1----:R-:W-:-:S07]  /*2730*/  IMAD R57, R40, R28, R57 ;  /* 0x0000001c28397224 */ /* 0x002fce00078e0239 */
.L_x_14380:
[----:B------:R-:W-:-:S13]  /*2740*/  ISETP.GE.AND P0, PT, R58, 0x8, PT ;  /* 0x000000083a00780c */ /* 0x000fda0003f06270 */
[----:B------:R-:W-:Y:S05]  /*2750*/  @!P0 BRA `(.L_x_14382) ;  /* 0x0000000000108947 */ /* 0x000fea0003800000 */
[----:B------:R-:W-:-:S03]  /*2760*/  UMOV UR9, 0xffffffff ;  /* 0xffffffff00097882 */ /* 0x000fc60000000000 */
[----:B------:R-:W-:Y:S05]  /*2770*/  BRA.DIV UR9, `(.L_x_14383) ;  /* 0x0000003209bc7947 */ /* 0x000fea000b800000 */
[----:B0-----:R0:W1:Y:S02]  /*2780*/  SHFL.IDX PT, R28, R32, R10, R0 ;  /* 0x0000000a201c7389 */ /* 0x00106400000e0000 */
.L_x_14536:
[----:B-1----:R-:W-:-:S07]  /*2790*/  IMAD R57, R41, R28, R57 ;  /* 0x0000001c29397224 */ /* 0x002fce00078e0239 */
.L_x_14382:
[----:B------:R-:W-:-:S13]  /*27a0*/  ISETP.GE.AND P0, PT, R58, 0x9, PT ;  /* 0x000000093a00780c */ /* 0x000fda0003f06270 */
[----:B------:R-:W-:Y:S05]  /*27b0*/  @!P0 BRA `(.L_x_14384) ;  /* 0x0000000000108947 */ /* 0x000fea0003800000 */
[----:B------:R-:W-:-:S03]  /*27c0*/  UMOV UR9, 0xffffffff ;  /* 0xffffffff00097882 */ /* 0x000fc60000000000 */
[----:B------:R-:W-:Y:S05]  /*27d0*/  BRA.DIV UR9, `(.L_x_14385) ;  /* 0x0000003209c47947 */ /* 0x000fea000b800000 */
[----:B0-----:R0:W1:Y:S02]  /*27e0*/  SHFL.IDX PT, R28, R32, R9, R0 ;  /* 0x00000009201c7389 */ /* 0x00106400000e0000 */
.L_x_14539:
[----:B-1----:R-:W-:-:S07]  /*27f0*/  IMAD R57, R42, R28, R57 ;  /* 0x0000001c2a397224 */ /* 0x002fce00078e0239 */
.L_x_14384:
[----:B------:R-:W-:-:S13]  /*2800*/  ISETP.GE.AND P0, PT, R58, 0xa, PT ;  /* 0x0000000a3a00780c */ /* 0x000fda0003f06270 */
[----:B------:R-:W-:Y:S05]  /*2810*/  @!P0 BRA `(.L_x_14386) ;  /* 0x0000000000108947 */ /* 0x000fea0003800000 */
[----:B------:R-:W-:-:S03]  /*2820*/  UMOV UR9, 0xffffffff ;  /* 0xffffffff00097882 */ /* 0x000fc60000000000 */
[----:B------:R-:W-:Y:S05]  /*2830*/  BRA.DIV UR9, `(.L_x_14387) ;  /* 0x0000003209cc7947 */ /* 0x000fea000b800000 */
[----:B0-----:R0:W1:Y:S02]  /*2840*/  SHFL.IDX PT, R28, R32, R8, R0 ;  /* 0x00000008201c7389 */ /* 0x00106400000e0000 */
.L_x_14542:
[----:B-1----:R-:W-:-:S07]  /*2850*/  IMAD R57, R43, R28, R57 ;  /* 0x0000001c2b397224 */ /* 0x002fce00078e0239 */
.L_x_14386:
[----:B------:R-:W-:-:S13]  /*2860*/  ISETP.GE.AND P0, PT, R58, 0xb, PT ;  /* 0x0000000b3a00780c */ /* 0x000fda0003f06270 */
[----:B------:R-:W-:Y:S05]  /*2870*/  @!P0 BRA `(.L_x_14388) ;  /* 0x0000000000108947 */ /* 0x000fea0003800000 */
[----:B------:R-:W-:-:S03]  /*2880*/  UMOV UR9, 0xffffffff ;  /* 0xffffffff00097882 */ /* 0x000fc60000000000 */
[----:B------:R-:W-:Y:S05]  /*2890*/  BRA.DIV UR9, `(.L_x_14389) ;  /* 0x0000003209d47947 */ /* 0x000fea000b800000 */
[----:B0-----:R0:W1:Y:S02]  /*28a0*/  SHFL.IDX PT, R28, R32, R7, R0 ;  /* 0x00000007201c7389 */ /* 0x00106400000e0000 */
.L_x_14545:
[----:B-1----:R-:W-:-:S07]  /*28b0*/  IMAD R57, R44, R28, R57 ;  /* 0x0000001c2c397224 */ /* 0x002fce00078e0239 */
.L_x_14388:
[----:B------:R-:W-:-:S13]  /*28c0*/  ISETP.GE.AND P0, PT, R58, 0xc, PT ;  /* 0x0000000c3a00780c */ /* 0x000fda0003f06270 */
[----:B------:R-:W-:Y:S05]  /*28d0*/  @!P0 BRA `(.L_x_14390) ;  /* 0x0000000000108947 */ /* 0x000fea0003800000 */
[----:B------:R-:W-:-:S03]  /*28e0*/  UMOV UR9, 0xffffffff ;  /* 0xffffffff00097882 */ /* 0x000fc60000000000 */
[----:B------:R-:W-:Y:S05]  /*28f0*/  BRA.DIV UR9, `(.L_x_14391) ;  /* 0x0000003209dc7947 */ /* 0x000fea000b800000 */
[----:B0-----:R0:W1:Y:S02]  /*2900*/  SHFL.IDX PT, R28, R32, R6, R0 ;  /* 0x00000006201c7389 */ /* 0x00106400000e0000 */
.L_x_14548:
[----:B-1----:R-:W-:-:S07]  /*2910*/  IMAD R57, R45, R28, R57 ;  /* 0x0000001c2d397224 */ /* 0x002fce00078e0239 */
.L_x_14390:
[----:B------:R-:W-:-:S13]  /*2920*/  ISETP.GE.AND P0, PT, R58, 0xd, PT ;  /* 0x0000000d3a00780c */ /* 0x000fda0003f06270 */
[----:B------:R-:W-:Y:S05]  /*2930*/  @!P0 BRA `(.L_x_14392) ;  /* 0x0000000000108947 */ /* 0x000fea0003800000 */
[----:B------:R-:W-:-:S03]  /*2940*/  UMOV UR9, 0xffffffff ;  /* 0xffffffff00097882 */ /* 0x000fc60000000000 */
[----:B------:R-:W-:Y:S05]  /*2950*/  BRA.DIV UR9, `(.L_x_14393) ;  /* 0x0000003209e47947 */ /* 0x000fea000b800000 */
[----:B0-----:R0:W1:Y:S02]  /*2960*/  SHFL.IDX PT, R28, R32, R5, R0 ;  /* 0x00000005201c7389 */ /* 0x00106400000e0000 */
.L_x_14551:
[----:B-1----:R-:W-:-:S07]  /*2970*/  IMAD R57, R46, R28, R57 ;  /* 0x0000001c2e397224 */ /* 0x002fce00078e0239 */
.L_x_14392:
[----:B------:R-:W-:-:S13]  /*2980*/  ISETP.GE.AND P0, PT, R58, 0xe, PT ;  /* 0x0000000e3a00780c */ /* 0x000fda0003f06270 */
[----:B------:R-:W-:Y:S05]  /*2990*/  @!P0 BRA `(.L_x_14394) ;  /* 0x0000000000108947 */ /* 0x000fea0003800000 */
[----:B------:R-:W-:-:S03]  /*29a0*/  UMOV UR9, 0xffffffff ;  /* 0xffffffff00097882 */ /* 0x000fc60000000000 */
[----:B------:R-:W-:Y:S05]  /*29b0*/  BRA.DIV UR9, `(.L_x_14395) ;  /* 0x0000003209ec7947 */ /* 0x000fea000b800000 */
[----:B0-----:R0:W1:Y:S02]  /*29c0*/  SHFL.IDX PT, R28, R32, R4, R0 ;  /* 0x00000004201c7389 */ /* 0x00106400000e0000 */
.L_x_14554:
[----:B-1----:R-:W-:-:S07]  /*29d0*/  IMAD R57, R47, R28, R57 ;  /* 0x0000001c2f397224 */ /* 0x002fce00078e0239 */
.L_x_14394:
[----:B------:R-:W-:-:S13]  /*29e0*/  ISETP.GE.AND P0, PT, R58, 0xf, PT ;  /* 0x0000000f3a00780c */ /* 0x000fda0003f06270 */
[----:B------:R-:W-:Y:S05]  /*29f0*/  @!P0 BRA `(.L_x_14396) ;  /* 0x0000000000108947 */ /* 0x000fea0003800000 */
[----:B------:R-:W-:-:S03]  /*2a00*/  UMOV UR9, 0xffffffff ;  /* 0xffffffff00097882 */ /* 0x000fc60000000000 */
[----:B------:R-:W-:Y:S05]  /*2a10*/  BRA.DIV UR9, `(.L_x_14397) ;  /* 0x0000003209f47947 */ /* 0x000fea000b800000 */
[----:B0-----:R0:W1:Y:S02]  /*2a20*/  SHFL.IDX PT, R28, R32, R3, R0 ;  /* 0x00000003201c7389 */ /* 0x00106400000e0000 */
.L_x_14557:
[----:B-1----:R-:W-:-:S07]  /*2a30*/  IMAD R57, R48, R28, R57 ;  /* 0x0000001c30397224 */ /* 0x002fce00078e0239 */
.L_x_14396:
[----:B------:R-:W-:-:S13]  /*2a40*/  ISETP.GE.AND P0, PT, R58, 0x10, PT ;  /* 0x000000103a00780c */ /* 0x000fda0003f06270 */
[----:B------:R-:W-:Y:S05]  /*2a50*/  @!P0 BRA `(.L_x_14398) ;  /* 0x0000000000108947 */ /* 0x000fea0003800000 */
[----:B------:R-:W-:-:S03]  /*2a60*/  UMOV UR9, 0xffffffff ;  /* 0xffffffff00097882 */ /* 0x000fc60000000000 */
[----:B------:R-:W-:Y:S05]  /*2a70*/  BRA.DIV UR9, `(.L_x_14399) ;  /* 0x0000003209fc7947 */ /* 0x000fea000b800000 */
[----:B0-----:R0:W1:Y:S02]  /*2a80*/  SHFL.IDX PT, R28, R32, R2, R0 ;  /* 0x00000002201c7389 */ /* 0x00106400000e0000 */
.L_x_14560:
[----:B-1----:R-:W-:-:S07]  /*2a90*/  IMAD R57, R49, R28, R57 ;  /* 0x0000001c31397224 */ /* 0x002fce00078e0239 */
.L_x_14398:
        /* <DEDUP_REMOVED lines=8> */
.L_x_14367:
[----:B------:R-:W-:Y:S05]  /*2b20*/  BSYNC B0 ;  /* 0x0000000000007941 */ /* 0x000fea0003800000 */
.L_x_14366:
[----:B------:R-:W-:Y:S05]  /*2b30*/  @!P6 BRA `(.L_x_14401) ;  /* 0xffffffec005ce947 */ /* 0x000fea000383ffff */
[----:B------:R-:W-:Y:S05]  /*2b40*/  BSYNC B1 ;  /* 0x0000000000017941 */ /* 0x000fea0003800000 */
.L_x_14349:
[----:B------:R-:W-:Y:S05]  /*2b50*/  BRA `(.L_x_14347) ;  /* 0x0000002400ac7947 */ /* 0x000fea0003800000 */
.L_x_14348:
[----:B------:R-:W3:Y:S02]  /*2b60*/  LDCU UR9, c[0x0][0x3ac] ;  /* 0x00007580ff0977ac */ /* 0x000ee40008000800 */
[----:B---3--:R-:W-:-:S09]  /*2b70*/  UISETP.GT.U32.AND UP0, UPT, UR9, 0x1f, UPT ;  /* 0x0000001f0900788c */ /* 0x008fd2000bf04070 */
[----:B------:R-:W-:Y:S05]  /*2b80*/  BRA.U UP0, `(.L_x_14402) ;  /* 0x0000001100907547 */ /* 0x000fea000b800000 */
[----:B0-2---:R-:W-:-:S07]  /*2b90*/  HFMA2 R31, -RZ, RZ, 0, 0 ;  /* 0x00000000ff1f7431 */ /* 0x005fce00000001ff */
.L_x_14454:
        /* <DEDUP_REMOVED lines=18> */
.L_x_14403:
        /* <DEDUP_REMOVED lines=10> */
.L_x_14404:
        /* <DEDUP_REMOVED lines=8> */
.L_x_14405:
        /* <DEDUP_REMOVED lines=8> */
.L_x_14406:
        /* <DEDUP_REMOVED lines=10> */
.L_x_14407:
        /* <DEDUP_REMOVED lines=11> */
.L_x_14408:
        /* <DEDUP_REMOVED lines=11> */
.L_x_14409:
        /* <DEDUP_REMOVED lines=11> */
.L_x_14410:
        /* <DEDUP_REMOVED lines=10> */
.L_x_14411:
        /* <DEDUP_REMOVED lines=9> */
.L_x_14412:
        /* <DEDUP_REMOVED lines=9> */
.L_x_14413:
        /* <DEDUP_REMOVED lines=9> */
.L_x_14414:
        /* <DEDUP_REMOVED lines=9> */
.L_x_14415:
        /* <DEDUP_REMOVED lines=9> */
.L_x_14416:
        /* <DEDUP_REMOVED lines=9> */
.L_x_14417:
        /* <DEDUP_REMOVED lines=9> */
.L_x_14418:
        /* <DEDUP_REMOVED lines=27> */
.L_x_14453:
[----:B0-----:R-:W-:Y:S02]  /*3750*/  IMAD R32, R55, 0x84, R33 ;  /* 0x0000008437207824 */ /* 0x001fe400078e0221 */
[----:B-1----:R-:W-:-:S04]  /*3760*/  IMAD.MOV.U32 R57, RZ, RZ, RZ ;  /* 0x000000ffff397224 */ /* 0x002fc800078e00ff */
[----:B------:R-:W0:Y:S01]  /*3770*/  LDS R32, [R32] ;  /* 0x0000000020207984 */ /* 0x000e220000000800 */
[----:B------:R-:W-:Y:S05]  /*3780*/  @!P5 BRA `(.L_x_14421) ;  /* 0x000000000010d947 */ /* 0x000fea0003800000 */
[----:B------:R-:W-:-:S03]  /*3790*/  UMOV UR9, 0xffffffff ;  /* 0xffffffff00097882 */ /* 0x000fc60000000000 */
[----:B------:R-:W-:Y:S05]  /*37a0*/  BRA.DIV UR9, `(.L_x_14422) ;  /* 0x0000002609d07947 */ /* 0x000fea000b800000 */
[----:B0-----:R0:W1:Y:S02]  /*37b0*/  SHFL.IDX PT, R28, R32, R27, R0 ;  /* 0x0000001b201c7389 */ /* 0x00106400000e0000 */
.L_x_14563:
[----:B-1----:R-:W-:-:S07]  /*37c0*/  IMAD R57, R34, R28, RZ ;  /* 0x0000001c22397224 */ /* 0x002fce00078e02ff */
.L_x_14421:
[----:B------:R-:W-:Y:S05]  /*37d0*/  @!P4 BRA `(.L_x_14423) ;  /* 0x000000000010c947 */ /* 0x000fea0003800000 */
[----:B------:R-:W-:-:S03]  /*37e0*/  UMOV UR9, 0xffffffff ;  /* 0xffffffff00097882 */ /* 0x000fc60000000000 */
[----:B------:R-:W-:Y:S05]  /*37f0*/  BRA.DIV UR9, `(.L_x_14424) ;  /* 0x0000002609dc7947 */ /* 0x000fea000b800000 */
[----:B0-----:R0:W1:Y:S02]  /*3800*/  SHFL.IDX PT, R28, R32, R16, R0 ;  /* 0x00000010201c7389 */ /* 0x00106400000e0000 */
.L_x_14566:
[----:B-1--4-:R-:W-:-:S07]  /*3810*/  IMAD R57, R35, R28, R57 ;  /* 0x0000001c23397224 */ /* 0x012fce00078e0239 */
.L_x_14423:
[----:B------:R-:W-:Y:S05]  /*3820*/  @!P3 BRA `(.L_x_14425) ;  /* 0x000000000010b947 */ /* 0x000fea0003800000 */
[----:B------:R-:W-:-:S03]  /*3830*/  UMOV UR9, 0xffffffff ;  /* 0xffffffff00097882 */ /* 0x000fc60000000000 */
[----:B------:R-:W-:Y:S05]  /*3840*/  BRA.DIV UR9, `(.L_x_14426) ;  /* 0x0000002609e87947 */ /* 0x000fea000b800000 */
[----:B0-----:R0:W1:Y:S02]  /*3850*/  SHFL.IDX PT, R28, R32, R15, R0 ;  /* 0x0000000f201c7389 */ /* 0x00106400000e0000 */
.L_x_14569:
[----:B-1----:R-:W-:-:S07]  /*3860*/  IMAD R57, R36, R28, R57 ;  /* 0x0000001c24397224 */ /* 0x002fce00078e0239 */
.L_x_14425:
[----:B------:R-:W-:Y:S05]  /*3870*/  @!P2 BRA `(.L_x_14427) ;  /* 0x000000000010a947 */ /* 0x000fea0003800000 */
[----:B------:R-:W-:-:S03]  /*3880*/  UMOV UR9, 0xffffffff ;  /* 0xffffffff00097882 */ /* 0x000fc60000000000 */
[----:B------:R-:W-:Y:S05]  /*3890*/  BRA.DIV UR9, `(.L_x_14428) ;  /* 0x0000002609f47947 */ /* 0x000fea000b800000 */
[----:B0-----:R0:W1:Y:S02]  /*38a0*/  SHFL.IDX PT, R28, R32, R14, R0 ;  /* 0x0000000e201c7389 */ /* 0x00106400000e0000 */
.L_x_14572:
[----:B-1----:R-:W-:-:S07]  /*38b0*/  IMAD R57, R37, R28, R57 ;  /* 0x0000001c25397224 */ /* 0x002fce00078e0239 */
.L_x_14427:
[----:B------:R-:W-:Y:S05]  /*38c0*/  @!P1 BRA `(.L_x_14429) ;  /* 0x0000000000109947 */ /* 0x000fea0003800000 */
[----:B------:R-:W-:-:S03]  /*38d0*/  UMOV UR9, 0xffffffff ;  /* 0xffffffff00097882 */ /* 0x000fc60000000000 */
[----:B------:R-:W-:Y:S05]  /*38e0*/  BRA.DIV UR9, `(.L_x_14430) ;  /* 0x0000002a09007947 */ /* 0x000fea000b800000 */
[----:B0-----:R0:W1:Y:S02]  /*38f0*/  SHFL.IDX PT, R28, R32, R13, R0 ;  /* 0x0000000d201c7389 */ /* 0x00106400000e0000 */
.L_x_14575:
[----:B-1----:R-:W-:-:S07]  /*3900*/  IMAD R57, R38, R28, R57 ;  /* 0x0000001c26397224 */ /* 0x002fce00078e0239 */
.L_x_14429:
[----:B------:R-:W1:Y:S02]  /*3910*/  LDC R58, c[0x0][0x3ac] ;  /* 0x0000eb00ff3a7b82 */ /* 0x000e640000000800 */
[----:B-1----:R-:W-:-:S13]  /*3920*/  ISETP.GE.AND P0, PT, R58, 0x6, PT ;  /* 0x000000063a00780c */ /* 0x002fda0003f06270 */
[----:B------:R-:W-:Y:S05]  /*3930*/  @!P0 BRA `(.L_x_14431) ;  /* 0x0000000000108947 */ /* 0x000fea0003800000 */
[----:B------:R-:W-:-:S03]  /*3940*/  UMOV UR9, 0xffffffff ;  /* 0xffffffff00097882 */ /* 0x000fc60000000000 */
[----:B------:R-:W-:Y:S05]  /*3950*/  BRA.DIV UR9, `(.L_x_14432) ;  /* 0x0000002a09047947 */ /* 0x000fea000b800000 */
[----:B0-----:R0:W1:Y:S02]  /*3960*/  SHFL.IDX PT, R28, R32, R12, R0 ;  /* 0x0000000c201c7389 */ /* 0x00106400000e0000 */
.L_x_14578:
[----:B-1----:R-:W-:-:S07]  /*3970*/  IMAD R57, R39, R28, R57 ;  /* 0x0000001c27397224 */ /* 0x002fce00078e0239 */
.L_x_14431:
[----:B------:R-:W-:-:S13]  /*3980*/  ISETP.GE.AND P0, PT, R58, 0x7, PT ;  /* 0x000000073a00780c */ /* 0x000fda0003f06270 */
[----:B------:R-:W-:Y:S05]  /*3990*/  @!P0 BRA `(.L_x_14433) ;  /* 0x0000000000108947 */ /* 0x000fea0003800000 */
[----:B------:R-:W-:-:S03]  /*39a0*/  UMOV UR9, 0xffffffff ;  /* 0xffffffff00097882 */ /* 0x000fc60000000000 */
[----:B------:R-:W-:Y:S05]  /*39b0*/  BRA.DIV UR9, `(.L_x_14434) ;  /* 0x0000002a090c7947 */ /* 0x000fea000b800000 */
[----:B0-----:R0:W1:Y:S02]  /*39c0*/  SHFL.IDX PT, R28, R32, R11, R0 ;  /* 0x0000000b201c7389 */ /* 0x00106400000e0000 */
.L_x_14581:
[----:B-1----:R-:W-:-:S07]  /*39d0*/  IMAD R57, R40, R28, R57 ;  /* 0x0000001c28397224 */ /* 0x002fce00078e0239 */
.L_x_14433:
[----:B------:R-:W-:-:S13]  /*39e0*/  ISETP.GE.AND P0, PT, R58, 0x8, PT ;  /* 0x000000083a00780c */ /* 0x000fda0003f06270 */
[----:B------:R-:W-:Y:S05]  /*39f0*/  @!P0 BRA `(.L_x_14435) ;  /* 0x0000000000108947 */ /* 0x000fea0003800000 */
[----:B------:R-:W-:-:S03]  /*3a00*/  UMOV UR9, 0xffffffff ;  /* 0xffffffff00097882 */ /* 0x000fc60000000000 */
[----:B------:R-:W-:Y:S05]  /*3a10*/  BRA.DIV UR9, `(.L_x_14436) ;  /* 0x0000002a09147947 */ /* 0x000fea000b800000 */
[----:B0-----:R0:W1:Y:S02]  /*3a20*/  SHFL.IDX PT, R28, R32, R10, R0 ;  /* 0x0000000a201c7389 */ /* 0x00106400000e0000 */
.L_x_14584:
[----:B-1----:R-:W-:-:S07]  /*3a30*/  IMAD R57, R41, R28, R57 ;  /* 0x0000001c29397224 */ /* 0x002fce00078e0239 */
.L_x_14435:
[----:B------:R-:W-:-:S13]  /*3a40*/  ISETP.GE.AND P0, PT, R58, 0x9, PT ;  /* 0x000000093a00780c */ /* 0x000fda0003f06270 */
[----:B------:R-:W-:Y:S05]  /*3a50*/  @!P0 BRA `(.L_x_14437) ;  /* 0x0000000000108947 */ /* 0x000fea0003800000 */
[----:B------:R-:W-:-:S03]  /*3a60*/  UMOV UR9, 0xffffffff ;  /* 0xffffffff00097882 */ /* 0x000fc60000000000 */
[----:B------:R-:W-:Y:S05]  /*3a70*/  BRA.DIV UR9, `(.L_x_14438) ;  /* 0x0000002a091c7947 */ /* 0x000fea000b800000 */
[----:B0-----:R0:W1:Y:S02]  /*3a80*/  SHFL.IDX PT, R28, R32, R9, R0 ;  /* 0x00000009201c7389 */ /* 0x00106400000e0000 */
.L_x_14587:
[----:B-1----:R-:W-:-:S07]  /*3a90*/  IMAD R57, R42, R28, R57 ;  /* 0x0000001c2a397224 */ /* 0x002fce00078e0239 */
.L_x_14437:
[----:B------:R-:W-:-:S13]  /*3aa0*/  ISETP.GE.AND P0, PT, R58, 0xa, PT ;  /* 0x0000000a3a00780c */ /* 0x000fda0003f06270 */
[----:B------:R-:W-:Y:S05]  /*3ab0*/  @!P0 BRA `(.L_x_14439) ;  /* 0x0000000000108947 */ /* 0x000fea0003800000 */
[----:B------:R-:W-:-:S03]  /*3ac0*/  UMOV UR9, 0xffffffff ;  /* 0xffffffff00097882 */ /* 0x000fc60000000000 */
[----:B------:R-:W-:Y:S05]  /*3ad0*/  BRA.DIV UR9, `(.L_x_14440) ;  /* 0x0000002a09247947 */ /* 0x000fea000b800000 */
[----:B0-----:R0:W1:Y:S02]  /*3ae0*/  SHFL.IDX PT, R28, R32, R8, R0 ;  /* 0x00000008201c7389 */ /* 0x00106400000e0000 */
.L_x_14590:
[----:B-1----:R-:W-:-:S07]  /*3af0*/  IMAD R57, R43, R28, R57 ;  /* 0x0000001c2b397224 */ /* 0x002fce00078e0239 */
.L_x_14439:
[----:B------:R-:W-:-:S13]  /*3b00*/  ISETP.GE.AND P0, PT, R58, 0xb, PT ;  /* 0x0000000b3a00780c */ /* 0x000fda0003f06270 */
[----:B------:R-:W-:Y:S05]  /*3b10*/  @!P0 BRA `(.L_x_14441) ;  /* 0x0000000000108947 */ /* 0x000fea0003800000 */
[----:B------:R-:W-:-:S03]  /*3b20*/  UMOV UR9, 0xffffffff ;  /* 0xffffffff00097882 */ /* 0x000fc60000000000 */
[----:B------:R-:W-:Y:S05]  /*3b30*/  BRA.DIV UR9, `(.L_x_14442) ;  /* 0x0000002a092c7947 */ /* 0x000fea000b800000 */
[----:B0-----:R0:W1:Y:S02]  /*3b40*/  SHFL.IDX PT, R28, R32, R7, R0 ;  /* 0x00000007201c7389 */ /* 0x00106400000e0000 */
.L_x_14593:
[----:B-1----:R-:W-:-:S07]  /*3b50*/  IMAD R57, R44, R28, R57 ;  /* 0x0000001c2c397224 */ /* 0x002fce00078e0239 */
.L_x_14441:
[----:B------:R-:W-:-:S13]  /*3b60*/  ISETP.GE.AND P0, PT, R58, 0xc, PT ;  /* 0x0000000c3a00780c */ /* 0x000fda0003f06270 */
[----:B------:R-:W-:Y:S05]  /*3b70*/  @!P0 BRA `(.L_x_14443) ;  /* 0x0000000000108947 */ /* 0x000fea0003800000 */
[----:B------:R-:W-:-:S03]  /*3b80*/  UMOV UR9, 0xffffffff ;  /* 0xffffffff00097882 */ /* 0x000fc60000000000 */
[----:B------:R-:W-:Y:S05]  /*3b90*/  BRA.DIV UR9, `(.L_x_14444) ;  /* 0x0000002a09347947 */ /* 0x000fea000b800000 */
[----:B0-----:R0:W1:Y:S02]  /*3ba0*/  SHFL.IDX PT, R28, R32, R6, R0 ;  /* 0x00000006201c7389 */ /* 0x00106400000e0000 */
.L_x_14596:
[----:B-1----:R-:W-:-:S07]  /*3bb0*/  IMAD R57, R45, R28, R57 ;  /* 0x0000001c2d397224 */ /* 0x002fce00078e0239 */
.L_x_14443:
[----:B------:R-:W-:-:S13]  /*3bc0*/  ISETP.GE.AND P0, PT, R58, 0xd, PT ;  /* 0x0000000d3a00780c */ /* 0x000fda0003f06270 */
[----:B------:R-:W-:Y:S05]  /*3bd0*/  @!P0 BRA `(.L_x_14445) ;  /* 0x0000000000108947 */ /* 0x000fea0003800000 */
[----:B------:R-:W-:-:S03]  /*3be0*/  UMOV UR9, 0xffffffff ;  /* 0xffffffff00097882 */ /* 0x000fc60000000000 */
[----:B------:R-:W-:Y:S05]  /*3bf0*/  BRA.DIV UR9, `(.L_x_14446) ;  /* 0x0000002a093c7947 */ /* 0x000fea000b800000 */
[----:B0-----:R0:W1:Y:S02]  /*3c00*/  SHFL.IDX PT, R28, R32, R5, R0 ;  /* 0x00000005201c7389 */ /* 0x00106400000e0000 */
.L_x_14599:
[----:B-1----:R-:W-:-:S07]  /*3c10*/  IMAD R57, R46, R28, R57 ;  /* 0x0000001c2e397224 */ /* 0x002fce00078e0239 */
.L_x_14445:
[----:B------:R-:W-:-:S13]  /*3c20*/  ISETP.GE.AND P0, PT, R58, 0xe, PT ;  /* 0x0000000e3a00780c */ /* 0x000fda0003f06270 */
[----:B------:R-:W-:Y:S05]  /*3c30*/  @!P0 BRA `(.L_x_14447) ;  /* 0x0000000000108947 */ /* 0x000fea0003800000 */
[----:B------:R-:W-:-:S03]  /*3c40*/  UMOV UR9, 0xffffffff ;  /* 0xffffffff00097882 */ /* 0x000fc60000000000 */
[----:B------:R-:W-:Y:S05]  /*3c50*/  BRA.DIV UR9, `(.L_x_14448) ;  /* 0x0000002a09447947 */ /* 0x000fea000b800000 */
[----:B0-----:R0:W1:Y:S02]  /*3c60*/  SHFL.IDX PT, R28, R32, R4, R0 ;  /* 0x00000004201c7389 */ /* 0x00106400000e0000 */
.L_x_14602:
[----:B-1----:R-:W-:-:S07]  /*3c70*/  IMAD R57, R47, R28, R57 ;  /* 0x0000001c2f397224 */ /* 0x002fce00078e0239 */
.L_x_14447:
[----:B------:R-:W-:-:S13]  /*3c80*/  ISETP.GE.AND P0, PT, R58, 0xf, PT ;  /* 0x0000000f3a00780c */ /* 0x000fda0003f06270 */
[----:B------:R-:W-:Y:S05]  /*3c90*/  @!P0 BRA `(.L_x_14449) ;  /* 0x0000000000108947 */ /* 0x000fea0003800000 */
[----:B------:R-:W-:-:S03]  /*3ca0*/  UMOV UR9, 0xffffffff ;  /* 0xffffffff00097882 */ /* 0x000fc60000000000 */
[----:B------:R-:W-:Y:S05]  /*3cb0*/  BRA.DIV UR9, `(.L_x_14450) ;  /* 0x0000002a094c7947 */ /* 0x000fea000b800000 */
[----:B0-----:R0:W1:Y:S02]  /*3cc0*/  SHFL.IDX PT, R28, R32, R3, R0 ;  /* 0x00000003201c7389 */ /* 0x00106400000e0000 */
.L_x_14605:
[----:B-1----:R-:W-:-:S07]  /*3cd0*/  IMAD R57, R48, R28, R57 ;  /* 0x0000001c30397224 */ /* 0x002fce00078e0239 */
.L_x_14449:
[----:B------:R-:W-:-:S13]  /*3ce0*/  ISETP.GE.AND P0, PT, R58, 0x10, PT ;  /* 0x000000103a00780c */ /* 0x000fda0003f06270 */
[----:B------:R-:W-:Y:S05]  /*3cf0*/  @!P0 BRA `(.L_x_14451) ;  /* 0x0000000000108947 */ /* 0x000fea0003800000 */
[----:B------:R-:W-:-:S03]  /*3d00*/  UMOV UR9, 0xffffffff ;  /* 0xffffffff00097882 */ /* 0x000fc60000000000 */
[----:B------:R-:W-:Y:S05]  /*3d10*/  BRA.DIV UR9, `(.L_x_14452) ;  /* 0x0000002a09547947 */ /* 0x000fea000b800000 */
[----:B0-----:R0:W1:Y:S02]  /*3d20*/  SHFL.IDX PT, R28, R32, R2, R0 ;  /* 0x00000002201c7389 */ /* 0x00106400000e0000 */
.L_x_14608:
[----:B-1----:R-:W-:-:S07]  /*3d30*/  IMAD R57, R49, R28, R57 ;  /* 0x0000001c31397224 */ /* 0x002fce00078e0239 */
.L_x_14451:
[C---:B------:R-:W-:Y:S01]  /*3d40*/  IMAD R29, R55.reuse, UR4, R30 ;  /* 0x00000004371d7c24 */ /* 0x040fe2000f8e021e */
[----:B------:R-:W-:-:S03]  /*3d50*/  IADD3 R55, PT, PT, R55, UR6, RZ ;  /* 0x0000000637377c10 */ /* 0x000fc6000fffe0ff */
[----:B------:R-:W-:Y:S01]  /*3d60*/  IMAD R28, R29, 0x4, R56 ;  /* 0x000000041d1c7824 */ /* 0x000fe200078e0238 */
[----:B------:R-:W-:-:S04]  /*3d70*/  ISETP.GE.AND P0, PT, R55, UR16, PT ;  /* 0x0000001037007c0c */ /* 0x000fc8000bf06270 */
[----:B------:R1:W-:Y:S09]  /*3d80*/  STS [R28], R57 ;  /* 0x000000391c007388 */ /* 0x0003f20000000800 */
[----:B------:R-:W-:Y:S05]  /*3d90*/  @!P0 BRA `(.L_x_14453) ;  /* 0xfffffff8006c8947 */ /* 0x000fea000383ffff */
.L_x_14420:
[----:B------:R-:W-:Y:S05]  /*3da0*/  BSYNC B0 ;  /* 0x0000000000007941 */ /* 0x000fea0003800000 */
.L_x_14419:
[----:B------:R-:W-:Y:S05]  /*3db0*/  @!P6 BRA `(.L_x_14454) ;  /* 0xffffffec0078e947 */ /* 0x000fea000383ffff */
[----:B------:R-:W-:Y:S05]  /*3dc0*/  BRA `(.L_x_14347) ;  /* 0x0000001400107947 */ /* 0x000fea0003800000 */
.L_x_14402:
[----:B0-2---:R-:W-:-:S07]  /*3dd0*/  IMAD.MOV.U32 R31, RZ, RZ, RZ ;  /* 0x000000ffff1f7224 */ /* 0x005fce00078e00ff */
.L_x_14506:
        /* <DEDUP_REMOVED lines=18> */
.L_x_14455:
        /* <DEDUP_REMOVED lines=10> */
.L_x_14456:
        /* <DEDUP_REMOVED lines=8> */
.L_x_14457:
        /* <DEDUP_REMOVED lines=8> */
.L_x_14458:
        /* <DEDUP_REMOVED lines=11> */
.L_x_14459:
        /* <DEDUP_REMOVED lines=11> */
.L_x_14460:
        /* <DEDUP_REMOVED lines=11> */
.L_x_14461:
        /* <DEDUP_REMOVED lines=11> */
.L_x_14462:
        /* <DEDUP_REMOVED lines=10> */
.L_x_14463:
        /* <DEDUP_REMOVED lines=9> */
.L_x_14464:
        /* <DEDUP_REMOVED lines=9> */
.L_x_14465:
        /* <DEDUP_REMOVED lines=9> */
.L_x_14466:
        /* <DEDUP_REMOVED lines=9> */
.L_x_14467:
        /* <DEDUP_REMOVED lines=9> */
.L_x_14468:
        /* <DEDUP_REMOVED lines=9> */
.L_x_14469:
        /* <DEDUP_REMOVED lines=9> */
.L_x_14470:
        /* <DEDUP_REMOVED lines=28> */
.L_x_14505:
[----:B------:R-:W-:Y:S02]  /*49b0*/  IMAD R32, R33, 0x84, R55 ;  /* 0x0000008421207824 */ /* 0x000fe400078e0237 */
[----:B------:R-:W-:-:S04]  /*49c0*/  IMAD.MOV.U32 R56, RZ, RZ, RZ ;  /* 0x000000ffff387224 */ /* 0x000fc800078e00ff */
[----:B------:R-:W0:Y:S01]  /*49d0*/  LDS R32, [R32] ;  /* 0x0000000020207984 */ /* 0x000e220000000800 */
[----:B------:R-:W-:Y:S05]  /*49e0*/  @!P4 BRA `(.L_x_14472) ;  /* 0x000000000010c947 */ /* 0x000fea0003800000 */
[----:B------:R-:W-:-:S03]  /*49f0*/  UMOV UR9, 0xffffffff ;  /* 0xffffffff00097882 */ /* 0x000fc60000000000 */
[----:B------:R-:W-:Y:S05]  /*4a00*/  BRA.DIV UR9, `(.L_x_14473) ;  /* 0x0000001e09387947 */ /* 0x000fea000b800000 */
[----:B0-----:R0:W1:Y:S02]  /*4a10*/  SHFL.IDX PT, R57, R32, R27, R0 ;  /* 0x0000001b20397389 */ /* 0x00106400000e0000 */
.L_x_14610:
[----:B-1----:R-:W-:-:S07]  /*4a20*/  IMAD R56, R34, R57, RZ ;  /* 0x0000003922387224 */ /* 0x002fce00078e02ff */
.L_x_14472:
[----:B------:R-:W-:Y:S05]  /*4a30*/  @!P3 BRA `(.L_x_14474) ;  /* 0x000000000010b947 */ /* 0x000fea0003800000 */
[----:B------:R-:W-:-:S03]  /*4a40*/  UMOV UR9, 0xffffffff ;  /* 0xffffffff00097882 */ /* 0x000fc60000000000 */
[----:B------:R-:W-:Y:S05]  /*4a50*/  BRA.DIV UR9, `(.L_x_14475) ;  /* 0x0000001e09407947 */ /* 0x000fea000b800000 */
[----:B0-----:R0:W1:Y:S02]  /*4a60*/  SHFL.IDX PT, R28, R32, R16, R0 ;  /* 0x00000010201c7389 */ /* 0x00106400000e0000 */
.L_x_14613:
[----:B-1--4-:R-:W-:-:S07]  /*4a70*/  IMAD R56, R35, R28, R56 ;  /* 0x0000001c23387224 */ /* 0x012fce00078e0238 */
.L_x_14474:
[----:B------:R-:W-:Y:S05]  /*4a80*/  @!P2 BRA `(.L_x_14476) ;  /* 0x000000000010a947 */ /* 0x000fea0003800000 */
[----:B------:R-:W-:-:S03]  /*4a90*/  UMOV UR9, 0xffffffff ;  /* 0xffffffff00097882 */ /* 0x000fc60000000000 */
[----:B------:R-:W-:Y:S05]  /*4aa0*/  BRA.DIV UR9, `(.L_x_14477) ;  /* 0x0000001e094c7947 */ /* 0x000fea000b800000 */
[----:B0-----:R0:W1:Y:S02]  /*4ab0*/  SHFL.IDX PT, R28, R32, R15, R0 ;  /* 0x0000000f201c7389 */ /* 0x00106400000e0000 */
.L_x_14616:
[----:B-1----:R-:W-:-:S07]  /*4ac0*/  IMAD R56, R36, R28, R56 ;  /* 0x0000001c24387224 */ /* 0x002fce00078e0238 */
.L_x_14476:
[----:B------:R-:W-:Y:S05]  /*4ad0*/  @!P1 BRA `(.L_x_14478) ;  /* 0x0000000000109947 */ /* 0x000fea0003800000 */
[----:B------:R-:W-:-:S03]  /*4ae0*/  UMOV UR9, 0xffffffff ;  /* 0xffffffff00097882 */ /* 0x000fc60000000000 */
[----:B------:R-:W-:Y:S05]  /*4af0*/  BRA.DIV UR9, `(.L_x_14479) ;  /* 0x0000001e09587947 */ /* 0x000fea000b800000 */
[----:B0-----:R0:W1:Y:S02]  /*4b00*/  SHFL.IDX PT, R28, R32, R14, R0 ;  /* 0x0000000e201c7389 */ /* 0x00106400000e0000 */
.L_x_14619:
[----:B-1----:R-:W-:-:S07]  /*4b10*/  IMAD R56, R37, R28, R56 ;  /* 0x0000001c25387224 */ /* 0x002fce00078e0238 */
.L_x_14478:
[----:B------:R-:W1:Y:S02]  /*4b20*/  LDC R57, c[0x0][0x3ac] ;  /* 0x0000eb00ff397b82 */ /* 0x000e640000000800 */
[----:B-1----:R-:W-:-:S13]  /*4b30*/  ISETP.GE.AND P0, PT, R57, 0x5, PT ;  /* 0x000000053900780c */ /* 0x002fda0003f06270 */
[----:B------:R-:W-:Y:S05]  /*4b40*/  @!P0 BRA `(.L_x_14480) ;  /* 0x0000000000108947 */ /* 0x000fea0003800000 */
[----:B------:R-:W-:-:S03]  /*4b50*/  UMOV UR9, 0xffffffff ;  /* 0xffffffff00097882 */ /* 0x000fc60000000000 */
[----:B------:R-:W-:Y:S05]  /*4b60*/  BRA.DIV UR9, `(.L_x_14481) ;  /* 0x0000001e095c7947 */ /* 0x000fea000b800000 */
[----:B0-----:R0:W1:Y:S02]  /*4b70*/  SHFL.IDX PT, R28, R32, R13, R0 ;  /* 0x0000000d201c7389 */ /* 0x00106400000e0000 */
.L_x_14622:
[----:B-1----:R-:W-:-:S07]  /*4b80*/  IMAD R56, R38, R28, R56 ;  /* 0x0000001c26387224 */ /* 0x002fce00078e0238 */
.L_x_14480:
[----:B------:R-:W-:-:S13]  /*4b90*/  ISETP.GE.AND P0, PT, R57, 0x6, PT ;  /* 0x000000063900780c */ /* 0x000fda0003f06270 */
[----:B------:R-:W-:Y:S05]  /*4ba0*/  @!P0 BRA `(.L_x_14482) ;  /* 0x0000000000108947 */ /* 0x000fea0003800000 */
[----:B------:R-:W-:-:S03]  /*4bb0*/  UMOV UR9, 0xffffffff ;  /* 0xffffffff00097882 */ /* 0x000fc60000000000 */
[----:B------:R-:W-:Y:S05]  /*4bc0*/  BRA.DIV UR9, `(.L_x_14483) ;  /* 0x0000001e09647947 */ /* 0x000fea000b800000 */
[----:B0-----:R0:W1:Y:S02]  /*4bd0*/  SHFL.IDX PT, R28, R32, R12, R0 ;  /* 0x0000000c201c7389 */ /* 0x00106400000e0000 */
.L_x_14625:
[----:B-1----:R-:W-:-:S07]  /*4be0*/  IMAD R56, R39, R28, R56 ;  /* 0x0000001c27387224 */ /* 0x002fce00078e0238 */
.L_x_14482:
[----:B------:R-:W-:-:S13]  /*4bf0*/  ISETP.GE.AND P0, PT, R57, 0x7, PT ;  /* 0x000000073900780c */ /* 0x000fda0003f06270 */
[----:B------:R-:W-:Y:S05]  /*4c00*/  @!P0 BRA `(.L_x_14484) ;  /* 0x0000000000108947 */ /* 0x000fea0003800000 */
[----:B------:R-:W-:-:S03]  /*4c10*/  UMOV UR9, 0xffffffff ;  /* 0xffffffff00097882 */ /* 0x000fc60000000000 */
[----:B------:R-:W-:Y:S05]  /*4c20*/  BRA.DIV UR9, `(.L_x_14485) ;  /* 0x0000001e096c7947 */ /* 0x000fea000b800000 */
[----:B0-----:R0:W1:Y:S02]  /*4c30*/  SHFL.IDX PT, R28, R32, R11, R0 ;  /* 0x0000000b201c7389 */ /* 0x00106400000e0000 */
.L_x_14628:
[----:B-1----:R-:W-:-:S07]  /*4c40*/  IMAD R56, R40, R28, R56 ;  /* 0x0000001c28387224 */ /* 0x002fce00078e0238 */
.L_x_14484:
[----:B------:R-:W-:-:S13]  /*4c50*/  ISETP.GE.AND P0, PT, R57, 0x8, PT ;  /* 0x000000083900780c */ /* 0x000fda0003f06270 */
[----:B------:R-:W-:Y:S05]  /*4c60*/  @!P0 BRA `(.L_x_14486) ;  /* 0x0000000000108947 */ /* 0x000fea0003800000 */
[----:B------:R-:W-:-:S03]  /*4c70*/  UMOV UR9, 0xffffffff ;  /* 0xffffffff00097882 */ /* 0x000fc60000000000 */
[----:B------:R-:W-:Y:S05]  /*4c80*/  BRA.DIV UR9, `(.L_x_14487) ;  /* 0x0000001e09747947 */ /* 0x000fea000b800000 */
[----:B0-----:R0:W1:Y:S02]  /*4c90*/  SHFL.IDX PT, R28, R32, R10, R0 ;  /* 0x0000000a201c7389 */ /* 0x00106400000e0000 */
.L_x_14631:
[----:B-1----:R-:W-:-:S07]  /*4ca0*/  IMAD R56, R41, R28, R56 ;  /* 0x0000001c29387224 */ /* 0x002fce00078e0238 */
.L_x_14486:
[----:B------:R-:W-:-:S13]  /*4cb0*/  ISETP.GE.AND P0, PT, R57, 0x9, PT ;  /* 0x000000093900780c */ /* 0x000fda0003f06270 */
[----:B------:R-:W-:Y:S05]  /*4cc0*/  @!P0 BRA `(.L_x_14488) ;  /* 0x0000000000108947 */ /* 0x000fea0003800000 */
[----:B------:R-:W-:-:S03]  /*4cd0*/  UMOV UR9, 0xffffffff ;  /* 0xffffffff00097882 */ /* 0x000fc60000000000 */
[----:B------:R-:W-:Y:S05]  /*4ce0*/  BRA.DIV UR9, `(.L_x_14489) ;  /* 0x0000001e097c7947 */ /* 0x000fea000b800000 */
[----:B0-----:R0:W1:Y:S02]  /*4cf0*/  SHFL.IDX PT, R28, R32, R9, R0 ;  /* 0x00000009201c7389 */ /* 0x00106400000e0000 */
.L_x_14634:
[----:B-1----:R-:W-:-:S07]  /*4d00*/  IMAD R56, R42, R28, R56 ;  /* 0x0000001c2a387224 */ /* 0x002fce00078e0238 */
.L_x_14488:
[----:B------:R-:W-:-:S13]  /*4d10*/  ISETP.GE.AND P0, PT, R57, 0xa, PT ;  /* 0x0000000a3900780c */ /* 0x000fda0003f06270 */
[----:B------:R-:W-:Y:S05]  /*4d20*/  @!P0 BRA `(.L_x_14490) ;  /* 0x0000000000108947 */ /* 0x000fea0003800000 */
[----:B------:R-:W-:-:S03]  /*4d30*/  UMOV UR9, 0xffffffff ;  /* 0xffffffff00097882 */ /* 0x000fc60000000000 */
[----:B------:R-:W-:Y:S05]  /*4d40*/  BRA.DIV UR9, `(.L_x_14491) ;  /* 0x0000001e09847947 */ /* 0x000fea000b800000 */
[----:B0-----:R0:W1:Y:S02]  /*4d50*/  SHFL.IDX PT, R28, R32, R8, R0 ;  /* 0x00000008201c7389 */ /* 0x00106400000e0000 */
.L_x_14637:
[----:B-1----:R-:W-:-:S07]  /*4d60*/  IMAD R56, R43, R28, R56 ;  /* 0x0000001c2b387224 */ /* 0x002fce00078e0238 */
.L_x_14490:
[----:B------:R-:W-:-:S13]  /*4d70*/  ISETP.GE.AND P0, PT, R57, 0xb, PT ;  /* 0x0000000b3900780c */ /* 0x000fda0003f06270 */
[----:B------:R-:W-:Y:S05]  /*4d80*/  @!P0 BRA `(.L_x_14492) ;  /* 0x0000000000108947 */ /* 0x000fea0003800000 */
[----:B------:R-:W-:-:S03]  /*4d90*/  UMOV UR9, 0xffffffff ;  /* 0xffffffff00097882 */ /* 0x000fc60000000000 */
[----:B------:R-:W-:Y:S05]  /*4da0*/  BRA.DIV UR9, `(.L_x_14493) ;  /* 0x0000001e098c7947 */ /* 0x000fea000b800000 */
[----:B0-----:R0:W1:Y:S02]  /*4db0*/  SHFL.IDX PT, R28, R32, R7, R0 ;  /* 0x00000007201c7389 */ /* 0x00106400000e0000 */
.L_x_14640:
[----:B-1----:R-:W-:-:S07]  /*4dc0*/  IMAD R56, R44, R28, R56 ;  /* 0x0000001c2c387224 */ /* 0x002fce00078e0238 */
.L_x_14492:
[----:B------:R-:W-:-:S13]  /*4dd0*/  ISETP.GE.AND P0, PT, R57, 0xc, PT ;  /* 0x0000000c3900780c */ /* 0x000fda0003f06270 */
[----:B------:R-:W-:Y:S05]  /*4de0*/  @!P0 BRA `(.L_x_14494) ;  /* 0x0000000000108947 */ /* 0x000fea0003800000 */
[----:B------:R-:W-:-:S03]  /*4df0*/  UMOV UR9, 0xffffffff ;  /* 0xffffffff00097882 */ /* 0x000fc60000000000 */
[----:B------:R-:W-:Y:S05]  /*4e00*/  BRA.DIV UR9, `(.L_x_14495) ;  /* 0x0000001e09947947 */ /* 0x000fea000b800000 */
[----:B0-----:R0:W1:Y:S02]  /*4e10*/  SHFL.IDX PT, R28, R32, R6, R0 ;  /* 0x00000006201c7389 */ /* 0x00106400000e0000 */
.L_x_14643:
[----:B-1----:R-:W-:-:S07]  /*4e20*/  IMAD R56, R45, R28, R56 ;  /* 0x0000001c2d387224 */ /* 0x002fce00078e0238 */
.L_x_14494:
[----:B------:R-:W-:-:S13]  /*4e30*/  ISETP.GE.AND P0, PT, R57, 0xd, PT ;  /* 0x0000000d3900780c */ /* 0x000fda0003f06270 */
[----:B------:R-:W-:Y:S05]  /*4e40*/  @!P0 BRA `(.L_x_14496) ;  /* 0x0000000000108947 */ /* 0x000fea0003800000 */
[----:B------:R-:W-:-:S03]  /*4e50*/  UMOV UR9, 0xffffffff ;  /* 0xffffffff00097882 */ /* 0x000fc60000000000 */
[----:B------:R-:W-:Y:S05]  /*4e60*/  BRA.DIV UR9, `(.L_x_14497) ;  /* 0x0000001e099c7947 */ /* 0x000fea000b800000 */
[----:B0-----:R0:W1:Y:S02]  /*4e70*/  SHFL.IDX PT, R28, R32, R5, R0 ;  /* 0x00000005201c7389 */ /* 0x00106400000e0000 */
.L_x_14646:
[----:B-1----:R-:W-:-:S07]  /*4e80*/  IMAD R56, R46, R28, R56 ;  /* 0x0000001c2e387224 */ /* 0x002fce00078e0238 */
.L_x_14496:
[----:B------:R-:W-:-:S13]  /*4e90*/  ISETP.GE.AND P0, PT, R57, 0xe, PT ;  /* 0x0000000e3900780c */ /* 0x000fda0003f06270 */
[----:B------:R-:W-:Y:S05]  /*4ea0*/  @!P0 BRA `(.L_x_14498) ;  /* 0x0000000000108947 */ /* 0x000fea0003800000 */
[----:B------:R-:W-:-:S03]  /*4eb0*/  UMOV UR9, 0xffffffff ;  /* 0xffffffff00097882 */ /* 0x000fc60000000000 */
[----:B------:R-:W-:Y:S05]  /*4ec0*/  BRA.DIV UR9, `(.L_x_14499) ;  /* 0x0000001e09a47947 */ /* 0x000fea000b800000 */
[----:B0-----:R0:W1:Y:S02]  /*4ed0*/  SHFL.IDX PT, R28, R32, R4, R0 ;  /* 0x00000004201c7389 */ /* 0x00106400000e0000 */
.L_x_14649:
[----:B-1----:R-:W-:-:S07]  /*4ee0*/  IMAD R56, R47, R28, R56 ;  /* 0x0000001c2f387224 */ /* 0x002fce00078e0238 */
.L_x_14498:
[----:B------:R-:W-:-:S13]  /*4ef0*/  ISETP.GE.AND P0, PT, R57, 0xf, PT ;  /* 0x0000000f3900780c */ /* 0x000fda0003f06270 */
[----:B------:R-:W-:Y:S05]  /*4f00*/  @!P0 BRA `(.L_x_14500) ;  /* 0x0000000000108947 */ /* 0x000fea0003800000 */
[----:B------:R-:W-:-:S03]  /*4f10*/  UMOV UR9, 0xffffffff ;  /* 0xffffffff00097882 */ /* 0x000fc60000000000 */
[----:B------:R-:W-:Y:S05]  /*4f20*/  BRA.DIV UR9, `(.L_x_14501) ;  /* 0x0000001e09ac7947 */ /* 0x000fea000b800000 */
[----:B0-----:R0:W1:Y:S02]  /*4f30*/  SHFL.IDX PT, R28, R32, R3, R0 ;  /* 0x00000003201c7389 */ /* 0x00106400000e0000 */
.L_x_14652:
[----:B-1----:R-:W-:-:S07]  /*4f40*/  IMAD R56, R48, R28, R56 ;  /* 0x0000001c30387224 */ /* 0x002fce00078e0238 */
.L_x_14500:
[----:B------:R-:W-:-:S13]  /*4f50*/  ISETP.GE.AND P0, PT, R57, 0x10, PT ;  /* 0x000000103900780c */ /* 0x000fda0003f06270 */
[----:B------:R-:W-:Y:S05]  /*4f60*/  @!P0 BRA `(.L_x_14502) ;  /* 0x0000000000108947 */ /* 0x000fea0003800000 */
[----:B------:R-:W-:-:S03]  /*4f70*/  UMOV UR9, 0xffffffff ;  /* 0xffffffff00097882 */ /* 0x000fc60000000000 */
[----:B------:R-:W-:Y:S05]  /*4f80*/  BRA.DIV UR9, `(.L_x_14503) ;  /* 0x0000001e09b47947 */ /* 0x000fea000b800000 */
[----:B0-----:R0:W1:Y:S02]  /*4f90*/  SHFL.IDX PT, R28, R32, R2, R0 ;  /* 0x00000002201c7389 */ /* 0x00106400000e0000 */
.L_x_14655:
[----:B-1----:R-:W-:-:S07]  /*4fa0*/  IMAD R56, R49, R28, R56 ;  /* 0x0000001c31387224 */ /* 0x002fce00078e0238 */
.L_x_14502:
[----:B------:R-:W-:-:S07]  /*4fb0*/  IMAD.U32 R28, RZ, RZ, UR11 ;  /* 0x0000000bff1c7e24 */ /* 0x000fce000f8e00ff */
.L_x_14504:
        /* <DEDUP_REMOVED lines=36> */
.L_x_14471:
[----:B------:R-:W-:Y:S05]  /*5200*/  @!P5 BRA `(.L_x_14506) ;  /* 0xffffffe800f4d947 */ /* 0x000fea000383ffff */
.L_x_14347:
        /* <DEDUP_REMOVED lines=41> */
.L_x_14510:
[----:B------:R-:W-:Y:S05]  /*54a0*/  BSYNC.RECONVERGENT B1 ;  /* 0x0000000000017941 */ /* 0x000fea0003800200 */
.L_x_14509:
[----:B------:R-:W-:Y:S05]  /*54b0*/  @!P2 BRA `(.L_x_14508) ;  /* 0x000000000070a947 */ /* 0x000fea0003800000 */
[----:B-1-3--:R-:W1:Y:S01]  /*54c0*/  S2R R29, SR_CgaCtaId ;  /* 0x00000000001d7919 */ /* 0x00ae620000008800 */
[----:B------:R-:W-:-:S04]  /*54d0*/  MOV R28, 0x400 ;  /* 0x00000400001c7802 */ /* 0x000fc80000000f00 */
[----:B------:R-:W-:-:S04]  /*54e0*/  IADD3 R28, PT, PT, R28, 0x1100, RZ ;  /* 0x000011001c1c7810 */ /* 0x000fc80007ffe0ff */
[----:B-1----:R-:W-:-:S07]  /*54f0*/  LEA R56, R29, R28, 0x18 ;  /* 0x0000001c1d387211 */ /* 0x002fce00078ec0ff */
.L_x_14511:
        /* <DEDUP_REMOVED lines=24> */
.L_x_14508:
[----:B------:R-:W-:Y:S05]  /*5680*/  BSYNC.RECONVERGENT B0 ;  /* 0x0000000000007941 */ /* 0x000fea0003800200 */
.L_x_14507:
[----:B------:R-:W5:Y:S02]  /*5690*/  LDCU UR9, c[0x0][0x374] ;  /* 0x00006e80ff0977ac */ /* 0x000f640008000800 */
[----:B-----5:R-:W-:Y:S02]  /*56a0*/  UIADD3 UR8, UPT, UPT, UR9, UR8, URZ ;  /* 0x0000000809087290 */ /* 0x020fe4000fffe0ff */
[----:B------:R-:W-:-:S04]  /*56b0*/  USHF.L.U32 UR9, UR9, 0x2, URZ ;  /* 0x0000000209097899 */ /* 0x000fc800080006ff */
[----:B------:R-:W-:-:S09]  /*56c0*/  UISETP.GE.U32.AND UP0, UPT, UR8, UR9, UPT ;  /* 0x000000090800728c */ /* 0x000fd2000bf06070 */
[----:B------:R-:W-:Y:S05]  /*56d0*/  BRA.U !UP0, `(.L_x_14512) ;  /* 0xffffffb908a47547 */ /* 0x000fea000b83ffff */
[----:B------:R-:W-:Y:S05]  /*56e0*/  EXIT ;  /* 0x000000000000794d */ /* 0x000fea0003800000 */
.L_x_14369:
[----:B------:R-:W-:Y:S01]  /*56f0*/  BSSY B2, `(.L_x_14513) ;  /* 0x0000006000027945 */ /* 0x000fe20003800000 */
[----:B------:R-:W-:Y:S02]  /*5700*/  IMAD.MOV.U32 R29, RZ, RZ, R27 ;  /* 0x000000ffff1d7224 */ /* 0x000fe400078e001b */
[----:B------:R-:W-:-:S07]  /*5710*/  IMAD.MOV.U32 R28, RZ, RZ, -0x1 ;  /* 0xffffffffff1c7424 */ /* 0x000fce00078e00ff */
[----:B0-2-4-:R-:W-:Y:S05]  /*5720*/  WARPSYNC.COLLECTIVE R28, `(.L_x_14514) ;  /* 0x000000001c087348 */ /* 0x015fea0003c00000 */
[----:B0-----:R0:W1:Y:S02]  /*5730*/  SHFL.IDX P0, R28, R32, R29, R0 ;  /* 0x0000001d201c7389 */ /* 0x0010640000000000 */
[----:B012-4-:R-:W-:Y:S05]  /*5740*/  ENDCOLLECTIVE ;  /* 0x000000000000791b */ /* 0x017fea0003800000 */
.L_x_14514:
[----:B------:R-:W-:Y:S05]  /*5750*/  BSYNC B2 ;  /* 0x0000000000027941 */ /* 0x000fea0003800000 */
.L_x_14513:
[----:B------:R-:W-:Y:S05]  /*5760*/  BRA `(.L_x_14515) ;  /* 0xffffffcc006c7947 */ /* 0x000fea000383ffff */
.L_x_14371:
[----:B------:R-:W-:Y:S01]  /*5770*/  BSSY B2, `(.L_x_14516) ;  /* 0x0000006000027945 */ /* 0x000fe20003800000 */
[----:B------:R-:W-:Y:S01]  /*5780*/  MOV R29, R16 ;  /* 0x00000010001d7202 */ /* 0x000fe20000000f00 */
[----:B------:R-:W-:-:S07]  /*5790*/  IMAD.MOV.U32 R28, RZ, RZ, -0x1 ;  /* 0xffffffffff1c7424 */ /* 0x000fce00078e00ff */
[----:B0-2-4-:R-:W-:Y:S05]  /*57a0*/  WARPSYNC.COLLECTIVE R28, `(.L_x_14517) ;  /* 0x000000001c087348 */ /* 0x015fea0003c00000 */
[----:B0-----:R0:W1:Y:S02]  /*57b0*/  SHFL.IDX P0, R28, R32, R29, R0 ;  /* 0x0000001d201c7389 */ /* 0x0010640000000000 */
[----:B012-4-:R-:W-:Y:S05]  /*57c0*/  ENDCOLLECTIVE ;  /* 0x000000000000791b */ /* 0x017fea0003800000 */
.L_x_14517:
[----:B------:R-:W-:Y:S05]  /*57d0*/  BSYNC B2 ;  /* 0x0000000000027941 */ /* 0x000fea0003800000 */
.L_x_14516:
[----:B------:R-:W-:Y:S05]  /*57e0*/  BRA `(.L_x_14518) ;  /* 0xffffffcc00607947 */ /* 0x000fea000383ffff */
.L_x_14373:
[----:B------:R-:W-:Y:S01]  /*57f0*/  BSSY B2, `(.L_x_14519) ;  /* 0x0000006000027945 */ /* 0x000fe20003800000 */
[----:B------:R-:W-:Y:S02]  /*5800*/  IMAD.MOV.U32 R29, RZ, RZ, R15 ;  /* 0x000000ffff1d7224 */ /* 0x000fe400078e000f */
[----:B------:R-:W-:-:S07]  /*5810*/  IMAD.MOV.U32 R28, RZ, RZ, -0x1 ;  /* 0xffffffffff1c7424 */ /* 0x000fce00078e00ff */
[----:B0-2-4-:R-:W-:Y:S05]  /*5820*/  WARPSYNC.COLLECTIVE R28, `(.L_x_14520) ;  /* 0x000000001c087348 */ /* 0x015fea0003c00000 */
[----:B0-----:R0:W1:Y:S02]  /*5830*/  SHFL.IDX P0, R28, R32, R29, R0 ;  /* 0x0000001d201c7389 */ /* 0x0010640000000000 */
[----:B012-4-:R-:W-:Y:S05]  /*5840*/  ENDCOLLECTIVE ;  /* 0x000000000000791b */ /* 0x017fea0003800000 */
.L_x_14520:
[----:B------:R-:W-:Y:S05]  /*5850*/  BSYNC B2 ;  /* 0x0000000000027941 */ /* 0x000fea0003800000 */
.L_x_14519:
[----:B------:R-:W-:Y:S05]  /*5860*/  BRA `(.L_x_14521) ;  /* 0xffffffcc00547947 */ /* 0x000fea000383ffff */
.L_x_14375:
[----:B------:R-:W-:Y:S01]  /*5870*/  BSSY B2, `(.L_x_14522) ;  /* 0x0000006000027945 */ /* 0x000fe20003800000 */
[----:B------:R-:W-:Y:S01]  /*5880*/  MOV R29, R14 ;  /* 0x0000000e001d7202 */ /* 0x000fe20000000f00 */
[----:B------:R-:W-:-:S07]  /*5890*/  IMAD.MOV.U32 R28, RZ, RZ, -0x1 ;  /* 0xffffffffff1c7424 */ /* 0x000fce00078e00ff */
[----:B0-2-4-:R-:W-:Y:S05]  /*58a0*/  WARPSYNC.COLLECTIVE R28, `(.L_x_14523) ;  /* 0x000000001c087348 */ /* 0x015fea0003c00000 */
[----:B0-----:R0:W1:Y:S02]  /*58b0*/  SHFL.IDX P0, R28, R32, R29, R0 ;  /* 0x0000001d201c7389 */ /* 0x0010640000000000 */
[----:B012-4-:R-:W-:Y:S05]  /*58c0*/  ENDCOLLECTIVE ;  /* 0x000000000000791b */ /* 0x017fea0003800000 */
.L_x_14523:
[----:B------:R-:W-:Y:S05]  /*58d0*/  BSYNC B2 ;  /* 0x0000000000027941 */ /* 0x000fea0003800000 */
.L_x_14522:
[----:B------:R-:W-:Y:S05]  /*58e0*/  BRA `(.L_x_14524) ;  /* 0xffffffcc00487947 */ /* 0x000fea000383ffff */
.L_x_14377:
[----:B------:R-:W-:Y:S01]  /*58f0*/  BSSY B2, `(.L_x_14525) ;  /* 0x0000006000027945 */ /* 0x000fe20003800000 */
[----:B------:R-:W-:Y:S02]  /*5900*/  IMAD.MOV.U32 R29, RZ, RZ, R13 ;  /* 0x000000ffff1d7224 */ /* 0x000fe400078e000d */
[----:B------:R-:W-:-:S07]  /*5910*/  IMAD.MOV.U32 R28, RZ, RZ, -0x1 ;  /* 0xffffffffff1c7424 */ /* 0x000fce00078e00ff */
[----:B0-2-4-:R-:W-:Y:S05]  /*5920*/  WARPSYNC.COLLECTIVE R28, `(.L_x_14526) ;  /* 0x000000001c087348 */ /* 0x015fea0003c00000 */
[----:B0-----:R0:W1:Y:S02]  /*5930*/  SHFL.IDX P0, R28, R32, R29, R0 ;  /* 0x0000001d201c7389 */ /* 0x0010640000000000 */
[----:B012-4-:R-:W-:Y:S05]  /*5940*/  ENDCOLLECTIVE ;  /* 0x000000000000791b */ /* 0x017fea0003800000 */
.L_x_14526:
[----:B------:R-:W-:Y:S05]  /*5950*/  BSYNC B2 ;  /* 0x0000000000027941 */ /* 0x000fea0003800000 */
.L_x_14525:
[----:B------:R-:W-:Y:S05]  /*5960*/  BRA `(.L_x_14527) ;  /* 0xffffffcc003c7947 */ /* 0x000fea000383ffff */
.L_x_14379:
[----:B------:R-:W-:Y:S01]  /*5970*/  BSSY B2, `(.L_x_14528) ;  /* 0x0000006000027945 */ /* 0x000fe20003800000 */
[----:B------:R-:W-:Y:S01]  /*5980*/  MOV R29, R12 ;  /* 0x0000000c001d7202 */ /* 0x000fe20000000f00 */
[----:B------:R-:W-:-:S07]  /*5990*/  IMAD.MOV.U32 R28, RZ, RZ, -0x1 ;  /* 0xffffffffff1c7424 */ /* 0x000fce00078e00ff */
[----:B0-2-4-:R-:W-:Y:S05]  /*59a0*/  WARPSYNC.COLLECTIVE R28, `(.L_x_14529) ;  /* 0x000000001c087348 */ /* 0x015fea0003c00000 */
[----:B0-----:R0:W1:Y:S02]  /*59b0*/  SHFL.IDX P0, R28, R32, R29, R0 ;  /* 0x0000001d201c7389 */ /* 0x0010640000000000 */
[----:B012-4-:R-:W-:Y:S05]  /*59c0*/  ENDCOLLECTIVE ;  /* 0x000000000000791b */ /* 0x017fea0003800000 */
.L_x_14529:
[----:B------:R-:W-:Y:S05]  /*59d0*/  BSYNC B2 ;  /* 0x0000000000027941 */ /* 0x000fea0003800000 */
.L_x_14528:
[----:B------:R-:W-:Y:S05]  /*59e0*/  BRA `(.L_x_14530) ;  /* 0xffffffcc00387947 */ /* 0x000fea000383ffff */
.L_x_14381:
[----:B------:R-:W-:Y:S01]  /*59f0*/  BSSY B2, `(.L_x_14531) ;  /* 0x0000006000027945 */ /* 0x000fe20003800000 */
[----:B------:R-:W-:Y:S02]  /*5a00*/  IMAD.MOV.U32 R29, RZ, RZ, R11 ;  /* 0x000000ffff1d7224 */ /* 0x000fe400078e000b */
[----:B------:R-:W-:-:S07]  /*5a10*/  IMAD.MOV.U32 R28, RZ, RZ, -0x1 ;  /* 0xffffffffff1c7424 */ /* 0x000fce00078e00ff */
[----:B0-2-4-:R-:W-:Y:S05]  /*5a20*/  WARPSYNC.COLLECTIVE R28, `(.L_x_14532) ;  /* 0x000000001c087348 */ /* 0x015fea0003c00000 */
[----:B0-----:R0:W1:Y:S02]  /*5a30*/  SHFL.IDX P0, R28, R32, R29, R0 ;  /* 0x0000001d201c7389 */ /* 0x0010640000000000 */
[----:B012-4-:R-:W-:Y:S05]  /*5a40*/  ENDCOLLECTIVE ;  /* 0x000000000000791b */ /* 0x017fea0003800000 */
.L_x_14532:
[----:B------:R-:W-:Y:S05]  /*5a50*/  BSYNC B2 ;  /* 0x0000000000027941 */ /* 0x000fea0003800000 */
.L_x_14531:
[----:B------:R-:W-:Y:S05]  /*5a60*/  BRA `(.L_x_14533) ;  /* 0xffffffcc00307947 */ /* 0x000fea000383ffff */
.L_x_14383:
[----:B------:R-:W-:Y:S01]  /*5a70*/  BSSY B2, `(.L_x_14534) ;  /* 0x0000006000027945 */ /* 0x000fe20003800000 */
[----:B------:R-:W-:Y:S01]  /*5a80*/  MOV R29, R10 ;  /* 0x0000000a001d7202 */ /* 0x000fe20000000f00 */
[----:B------:R-:W-:-:S07]  /*5a90*/  IMAD.MOV.U32 R28, RZ, RZ, -0x1 ;  /* 0xffffffffff1c7424 */ /* 0x000fce00078e00ff */
[----:B0-2-4-:R-:W-:Y:S05]  /*5aa0*/  WARPSYNC.COLLECTIVE R28, `(.L_x_14535) ;  /* 0x000000001c087348 */ /* 0x015fea0003c00000 */
[----:B0-----:R0:W1:Y:S02]  /*5ab0*/  SHFL.IDX P0, R28, R32, R29, R0 ;  /* 0x0000001d201c7389 */ /* 0x0010640000000000 */
[----:B012-4-:R-:W-:Y:S05]  /*5ac0*/  ENDCOLLECTIVE ;  /* 0x000000000000791b */ /* 0x017fea0003800000 */
.L_x_14535:
[----:B------:R-:W-:Y:S05]  /*5ad0*/  BSYNC B2 ;  /* 0x0000000000027941 */ /* 0x000fea0003800000 */
.L_x_14534:
[----:B------:R-:W-:Y:S05]  /*5ae0*/  BRA `(.L_x_14536) ;  /* 0xffffffcc00287947 */ /* 0x000fea000383ffff */
.L_x_14385:
[----:B------:R-:W-:Y:S01]  /*5af0*/  BSSY B2, `(.L_x_14537) ;  /* 0x0000006000027945 */ /* 0x000fe20003800000 */
[----:B------:R-:W-:Y:S02]  /*5b00*/  IMAD.MOV.U32 R29, RZ, RZ, R9 ;  /* 0x000000ffff1d7224 */ /* 0x000fe400078e0009 */
[----:B------:R-:W-:-:S07]  /*5b10*/  IMAD.MOV.U32 R28, RZ, RZ, -0x1 ;  /* 0xffffffffff1c7424 */ /* 0x000fce00078e00ff */
[----:B0-2-4-:R-:W-:Y:S05]  /*5b20*/  WARPSYNC.COLLECTIVE R28, `(.L_x_14538) ;  /* 0x000000001c087348 */ /* 0x015fea0003c00000 */
[----:B0-----:R0:W1:Y:S02]  /*5b30*/  SHFL.IDX P0, R28, R32, R29, R0 ;  /* 0x0000001d201c7389 */ /* 0x0010640000000000 */
[----:B012-4-:R-:W-:Y:S05]  /*5b40*/  ENDCOLLECTIVE ;  /* 0x000000000000791b */ /* 0x017fea0003800000 */
.L_x_14538:
[----:B------:R-:W-:Y:S05]  /*5b50*/  BSYNC B2 ;  /* 0x0000000000027941 */ /* 0x000fea0003800000 */
.L_x_14537:
[----:B------:R-:W-:Y:S05]  /*5b60*/  BRA `(.L_x_14539) ;  /* 0xffffffcc00207947 */ /* 0x000fea000383ffff */
.L_x_14387:
[----:B------:R-:W-:Y:S01]  /*5b70*/  BSSY B2, `(.L_x_14540) ;  /* 0x0000006000027945 */ /* 0x000fe20003800000 */
[----:B------:R-:W-:Y:S01]  /*5b80*/  MOV R29, R8 ;  /* 0x00000008001d7202 */ /* 0x000fe20000000f00 */
[----:B------:R-:W-:-:S07]  /*5b90*/  IMAD.MOV.U32 R28, RZ, RZ, -0x1 ;  /* 0xffffffffff1c7424 */ /* 0x000fce00078e00ff */
[----:B0-2-4-:R-:W-:Y:S05]  /*5ba0*/  WARPSYNC.COLLECTIVE R28, `(.L_x_14541) ;  /* 0x000000001c087348 */ /* 0x015fea0003c00000 */
[----:B0-----:R0:W1:Y:S02]  /*5bb0*/  SHFL.IDX P0, R28, R32, R29, R0 ;  /* 0x0000001d201c7389 */ /* 0x0010640000000000 */
[----:B012-4-:R-:W-:Y:S05]  /*5bc0*/  ENDCOLLECTIVE ;  /* 0x000000000000791b */ /* 0x017fea0003800000 */
.L_x_14541:
[----:B------:R-:W-:Y:S05]  /*5bd0*/  BSYNC B2 ;  /* 0x0000000000027941 */ /* 0x000fea0003800000 */
.L_x_14540:
[----:B------:R-:W-:Y:S05]  /*5be0*/  BRA `(.L_x_14542) ;  /* 0xffffffcc00187947 */ /* 0x000fea000383ffff */
.L_x_14389:
[----:B------:R-:W-:Y:S01]  /*5bf0*/  BSSY B2, `(.L_x_14543) ;  /* 0x0000006000027945 */ /* 0x000fe20003800000 */
[----:B------:R-:W-:Y:S02]  /*5c00*/  IMAD.MOV.U32 R29, RZ, RZ, R7 ;  /* 0x000000ffff1d7224 */ /* 0x000fe400078e0007 */
[----:B------:R-:W-:-:S07]  /*5c10*/  IMAD.MOV.U32 R28, RZ, RZ, -0x1 ;  /* 0xffffffffff1c7424 */ /* 0x000fce00078e00ff */
[----:B0-2-4-:R-:W-:Y:S05]  /*5c20*/  WARPSYNC.COLLECTIVE R28, `(.L_x_14544) ;  /* 0x000000001c087348 */ /* 0x015fea0003c00000 */
[----:B0-----:R0:W1:Y:S02]  /*5c30*/  SHFL.IDX P0, R28, R32, R29, R0 ;  /* 0x0000001d201c7389 */ /* 0x0010640000000000 */
[----:B012-4-:R-:W-:Y:S05]  /*5c40*/  ENDCOLLECTIVE ;  /* 0x000000000000791b */ /* 0x017fea0003800000 */
.L_x_14544:
[----:B------:R-:W-:Y:S05]  /*5c50*/  BSYNC B2 ;  /* 0x0000000000027941 */ /* 0x000fea0003800000 */
.L_x_14543:
[----:B------:R-:W-:Y:S05]  /*5c60*/  BRA `(.L_x_14545) ;  /* 0xffffffcc00107947 */ /* 0x000fea000383ffff */
.L_x_14391:
[----:B------:R-:W-:Y:S01]  /*5c70*/  BSSY B2, `(.L_x_14546) ;  /* 0x0000006000027945 */ /* 0x000fe20003800000 */
[----:B------:R-:W-:Y:S01]  /*5c80*/  MOV R29, R6 ;  /* 0x00000006001d7202 */ /* 0x000fe20000000f00 */
[----:B------:R-:W-:-:S07]  /*5c90*/  IMAD.MOV.U32 R28, RZ, RZ, -0x1 ;  /* 0xffffffffff1c7424 */ /* 0x000fce00078e00ff */
[----:B0-2-4-:R-:W-:Y:S05]  /*5ca0*/  WARPSYNC.COLLECTIVE R28, `(.L_x_14547) ;  /* 0x000000001c087348 */ /* 0x015fea0003c00000 */
[----:B0-----:R0:W1:Y:S02]  /*5cb0*/  SHFL.IDX P0, R28, R32, R29, R0 ;  /* 0x0000001d201c7389 */ /* 0x0010640000000000 */
[----:B012-4-:R-:W-:Y:S05]  /*5cc0*/  ENDCOLLECTIVE ;  /* 0x000000000000791b */ /* 0x017fea0003800000 */
.L_x_14547:
[----:B------:R-:W-:Y:S05]  /*5cd0*/  BSYNC B2 ;  /* 0x0000000000027941 */ /* 0x000fea0003800000 */
.L_x_14546:
[----:B------:R-:W-:Y:S05]  /*5ce0*/  BRA `(.L_x_14548) ;  /* 0xffffffcc00087947 */ /* 0x000fea000383ffff */
.L_x_14393:
[----:B------:R-:W-:Y:S01]  /*5cf0*/  BSSY B2, `(.L_x_14549) ;  /* 0x0000006000027945 */ /* 0x000fe20003800000 */
[----:B------:R-:W-:Y:S02]  /*5d00*/  IMAD.MOV.U32 R29, RZ, RZ, R5 ;  /* 0x000000ffff1d7224 */ /* 0x000fe400078e0005 */
[----:B------:R-:W-:-:S07]  /*5d10*/  IMAD.MOV.U32 R28, RZ, RZ, -0x1 ;  /* 0xffffffffff1c7424 */ /* 0x000fce00078e00ff */
[----:B0-2-4-:R-:W-:Y:S05]  /*5d20*/  WARPSYNC.COLLECTIVE R28, `(.L_x_14550) ;  /* 0x000000001c087348 */ /* 0x015fea0003c00000 */
[----:B0-----:R0:W1:Y:S02]  /*5d30*/  SHFL.IDX P0, R28, R32, R29, R0 ;  /* 0x0000001d201c7389 */ /* 0x0010640000000000 */
[----:B012-4-:R-:W-:Y:S05]  /*5d40*/  ENDCOLLECTIVE ;  /* 0x000000000000791b */ /* 0x017fea0003800000 */
.L_x_14550:
[----:B------:R-:W-:Y:S05]  /*5d50*/  BSYNC B2 ;  /* 0x0000000000027941 */ /* 0x000fea0003800000 */
.L_x_14549:
[----:B------:R-:W-:Y:S05]  /*5d60*/  BRA `(.L_x_14551) ;  /* 0xffffffcc00007947 */ /* 0x000fea000383ffff */
.L_x_14395:
[----:B------:R-:W-:Y:S01]  /*5d70*/  BSSY B2, `(.L_x_14552) ;  /* 0x0000006000027945 */ /* 0x000fe20003800000 */
[----:B------:R-:W-:Y:S01]  /*5d80*/  MOV R29, R4 ;  /* 0x00000004001d7202 */ /* 0x000fe20000000f00 */
[----:B------:R-:W-:-:S07]  /*5d90*/  IMAD.MOV.U32 R28, RZ, RZ, -0x1 ;  /* 0xffffffffff1c7424 */ /* 0x000fce00078e00ff */
[----:B0-2-4-:R-:W-:Y:S05]  /*5da0*/  WARPSYNC.COLLECTIVE R28, `(.L_x_14553) ;  /* 0x000000001c087348 */ /* 0x015fea0003c00000 */
[----:B0-----:R0:W1:Y:S02]  /*5db0*/  SHFL.IDX P0, R28, R32, R29, R0 ;  /* 0x0000001d201c7389 */ /* 0x0010640000000000 */
[----:B012-4-:R-:W-:Y:S05]  /*5dc0*/  ENDCOLLECTIVE ;  /* 0x000000000000791b */ /* 0x017fea0003800000 */
.L_x_14553:
[----:B------:R-:W-:Y:S05]  /*5dd0*/  BSYNC B2 ;  /* 0x0000000000027941 */ /* 0x000fea0003800000 */
.L_x_14552:
[----:B------:R-:W-:Y:S05]  /*5de0*/  BRA `(.L_x_14554) ;  /* 0xffffffc800f87947 */ /* 0x000fea000383ffff */
.L_x_14397:
[----:B------:R-:W-:Y:S01]  /*5df0*/  BSSY B2, `(.L_x_14555) ;  /* 0x0000006000027945 */ /* 0x000fe20003800000 */
[----:B------:R-:W-:Y:S02]  /*5e00*/  IMAD.MOV.U32 R29, RZ, RZ, R3 ;  /* 0x000000ffff1d7224 */ /* 0x000fe400078e0003 */
[----:B------:R-:W-:-:S07]  /*5e10*/  IMAD.MOV.U32 R28, RZ, RZ, -0x1 ;  /* 0xffffffffff1c7424 */ /* 0x000fce00078e00ff */
[----:B0-2-4-:R-:W-:Y:S05]  /*5e20*/  WARPSYNC.COLLECTIVE R28, `(.L_x_14556) ;  /* 0x000000001c087348 */ /* 0x015fea0003c00000 */
[----:B0-----:R0:W1:Y:S02]  /*5e30*/  SHFL.IDX P0, R28, R32, R29, R0 ;  /* 0x0000001d201c7389 */ /* 0x0010640000000000 */
[----:B012-4-:R-:W-:Y:S05]  /*5e40*/  ENDCOLLECTIVE ;  /* 0x000000000000791b */ /* 0x017fea0003800000 */
.L_x_14556:
[----:B------:R-:W-:Y:S05]  /*5e50*/  BSYNC B2 ;  /* 0x0000000000027941 */ /* 0x000fea0003800000 */
.L_x_14555:
[----:B------:R-:W-:Y:S05]  /*5e60*/  BRA `(.L_x_14557) ;  /* 0xffffffc800f07947 */ /* 0x000fea000383ffff */
.L_x_14399:
[----:B------:R-:W-:Y:S01]  /*5e70*/  BSSY B2, `(.L_x_14558) ;  /* 0x0000006000027945 */ /* 0x000fe20003800000 */
[----:B------:R-:W-:Y:S01]  /*5e80*/  MOV R29, R2 ;  /* 0x00000002001d7202 */ /* 0x000fe20000000f00 */
[----:B------:R-:W-:-:S07]  /*5e90*/  IMAD.MOV.U32 R28, RZ, RZ, -0x1 ;  /* 0xffffffffff1c7424 */ /* 0x000fce00078e00ff */
[----:B0-2-4-:R-:W-:Y:S05]  /*5ea0*/  WARPSYNC.COLLECTIVE R28, `(.L_x_14559) ;  /* 0x000000001c087348 */ /* 0x015fea0003c00000 */
[----:B0-----:R0:W1:Y:S02]  /*5eb0*/  SHFL.IDX P0, R28, R32, R29, R0 ;  /* 0x0000001d201c7389 */ /* 0x0010640000000000 */
[----:B012-4-:R-:W-:Y:S05]  /*5ec0*/  ENDCOLLECTIVE ;  /* 0x000000000000791b */ /* 0x017fea0003800000 */
.L_x_14559:
[----:B------:R-:W-:Y:S05]  /*5ed0*/  BSYNC B2 ;  /* 0x0000000000027941 */ /* 0x000fea0003800000 */
.L_x_14558:
[----:B------:R-:W-:Y:S05]  /*5ee0*/  BRA `(.L_x_14560) ;  /* 0xffffffc800e87947 */ /* 0x000fea000383ffff */
.L_x_14422:
[----:B------:R-:W-:Y:S01]  /*5ef0*/  BSSY B1, `(.L_x_14561) ;  /* 0x0000006000017945 */ /* 0x000fe20003800000 */
[----:B------:R-:W-:Y:S02]  /*5f00*/  IMAD.MOV.U32 R29, RZ, RZ, R27 ;  /* 0x000000ffff1d7224 */ /* 0x000fe400078e001b */
[----:B------:R-:W-:-:S07]  /*5f10*/  IMAD.MOV.U32 R28, RZ, RZ, -0x1 ;  /* 0xffffffffff1c7424 */ /* 0x000fce00078e00ff */
[----:B0---4-:R-:W-:Y:S05]  /*5f20*/  WARPSYNC.COLLECTIVE R28, `(.L_x_14562) ;  /* 0x000000001c087348 */ /* 0x011fea0003c00000 */
[----:B0-----:R0:W1:Y:S02]  /*5f30*/  SHFL.IDX P0, R28, R32, R29, R0 ;  /* 0x0000001d201c7389 */ /* 0x0010640000000000 */
[----:B01--4-:R-:W-:Y:S05]  /*5f40*/  ENDCOLLECTIVE ;  /* 0x000000000000791b */ /* 0x013fea0003800000 */
.L_x_14562:
[----:B------:R-:W-:Y:S05]  /*5f50*/  BSYNC B1 ;  /* 0x0000000000017941 */ /* 0x000fea0003800000 */
.L_x_14561:
[----:B------:R-:W-:Y:S05]  /*5f60*/  BRA `(.L_x_14563) ;  /* 0xffffffd800147947 */ /* 0x000fea000383ffff */
.L_x_14424:
[----:B------:R-:W-:Y:S01]  /*5f70*/  BSSY B1, `(.L_x_14564) ;  /* 0x0000006000017945 */ /* 0x000fe20003800000 */
[----:B------:R-:W-:Y:S01]  /*5f80*/  MOV R29, R16 ;  /* 0x00000010001d7202 */ /* 0x000fe20000000f00 */
[----:B------:R-:W-:-:S07]  /*5f90*/  IMAD.MOV.U32 R28, RZ, RZ, -0x1 ;  /* 0xffffffffff1c7424 */ /* 0x000fce00078e00ff */
[----:B0---4-:R-:W-:Y:S05]  /*5fa0*/  WARPSYNC.COLLECTIVE R28, `(.L_x_14565) ;  /* 0x000000001c087348 */ /* 0x011fea0003c00000 */
[----:B0-----:R0:W1:Y:S02]  /*5fb0*/  SHFL.IDX P0, R28, R32, R29, R0 ;  /* 0x0000001d201c7389 */ /* 0x0010640000000000 */
[----:B01--4-:R-:W-:Y:S05]  /*5fc0*/  ENDCOLLECTIVE ;  /* 0x000000000000791b */ /* 0x013fea0003800000 */
.L_x_14565:
[----:B------:R-:W-:Y:S05]  /*5fd0*/  BSYNC B1 ;  /* 0x0000000000017941 */ /* 0x000fea0003800000 */
.L_x_14564:
[----:B------:R-:W-:Y:S05]  /*5fe0*/  BRA `(.L_x_14566) ;  /* 0xffffffd800087947 */ /* 0x000fea000383ffff */
.L_x_14426:
[----:B------:R-:W-:Y:S01]  /*5ff0*/  BSSY B1, `(.L_x_14567) ;  /* 0x0000006000017945 */ /* 0x000fe20003800000 */
[----:B------:R-:W-:Y:S02]  /*6000*/  IMAD.MOV.U32 R29, RZ, RZ, R15 ;  /* 0x000000ffff1d7224 */ /* 0x000fe400078e000f */
[----:B------:R-:W-:-:S07]  /*6010*/  IMAD.MOV.U32 R28, RZ, RZ, -0x1 ;  /* 0xffffffffff1c7424 */ /* 0x000fce00078e00ff */
[----:B0---4-:R-:W-:Y:S05]  /*6020*/  WARPSYNC.COLLECTIVE R28, `(.L_x_14568) ;  /* 0x000000001c087348 */ /* 0x011fea0003c00000 */
[----:B0-----:R0:W1:Y:S02]  /*6030*/  SHFL.IDX P0, R28, R32, R29, R0 ;  /* 0x0000001d201c7389 */ /* 0x0010640000000000 */
[----:B01--4-:R-:W-:Y:S05]  /*6040*/  ENDCOLLECTIVE ;  /* 0x000000000000791b */ /* 0x013fea0003800000 */
.L_x_14568:
[----:B------:R-:W-:Y:S05]  /*6050*/  BSYNC B1 ;  /* 0x0000000000017941 */ /* 0x000fea0003800000 */
.L_x_14567:
[----:B------:R-:W-:Y:S05]  /*6060*/  BRA `(.L_x_14569) ;  /* 0xffffffd400fc7947 */ /* 0x000fea000383ffff */
.L_x_14428:
[----:B------:R-:W-:Y:S01]  /*6070*/  BSSY B1, `(.L_x_14570) ;  /* 0x0000006000017945 */ /* 0x000fe20003800000 */
[----:B------:R-:W-:Y:S01]  /*6080*/  MOV R29, R14 ;  /* 0x0000000e001d7202 */ /* 0x000fe20000000f00 */
[----:B------:R-:W-:-:S07]  /*6090*/  IMAD.MOV.U32 R28, RZ, RZ, -0x1 ;  /* 0xffffffffff1c7424 */ /* 0x000fce00078e00ff */
[----:B0---4-:R-:W-:Y:S05]  /*60a0*/  WARPSYNC.COLLECTIVE R28, `(.L_x_14571) ;  /* 0x000000001c087348 */ /* 0x011fea0003c00000 */
[----:B0-----:R0:W1:Y:S02]  /*60b0*/  SHFL.IDX P0, R28, R32, R29, R0 ;  /* 0x0000001d201c7389 */ /* 0x0010640000000000 */
[----:B01--4-:R-:W-:Y:S05]  /*60c0*/  ENDCOLLECTIVE ;  /* 0x000000000000791b */ /* 0x013fea0003800000 */
.L_x_14571:
[----:B------:R-:W-:Y:S05]  /*60d0*/  BSYNC B1 ;  /* 0x0000000000017941 */ /* 0x000fea0003800000 */
.L_x_14570:
[----:B------:R-:W-:Y:S05]  /*60e0*/  BRA `(.L_x_14572) ;  /* 0xffffffd400f07947 */ /* 0x000fea000383ffff */
.L_x_14430:
[----:B------:R-:W-:Y:S01]  /*60f0*/  BSSY B1, `(.L_x_14573) ;  /* 0x0000006000017945 */ /* 0x000fe20003800000 */
[----:B------:R-:W-:Y:S02]  /*6100*/  IMAD.MOV.U32 R29, RZ, RZ, R13 ;  /* 0x000000ffff1d7224 */ /* 0x000fe400078e000d */
[----:B------:R-:W-:-:S07]  /*6110*/  IMAD.MOV.U32 R28, RZ, RZ, -0x1 ;  /* 0xffffffffff1c7424 */ /* 0x000fce00078e00ff */
[----:B0---4-:R-:W-:Y:S05]  /*6120*/  WARPSYNC.COLLECTIVE R28, `(.L_x_14574) ;  /* 0x000000001c087348 */ /* 0x011fea0003c00000 */
[----:B0-----:R0:W1:Y:S02]  /*6130*/  SHFL.IDX P0, R28, R32, R29, R0 ;  /* 0x0000001d201c7389 */ /* 0x0010640000000000 */
[----:B01--4-:R-:W-:Y:S05]  /*6140*/  ENDCOLLECTIVE ;  /* 0x000000000000791b */ /* 0x013fea0003800000 */
.L_x_14574:
[----:B------:R-:W-:Y:S05]  /*6150*/  BSYNC B1 ;  /* 0x0000000000017941 */ /* 0x000fea0003800000 */
.L_x_14573:
[----:B------:R-:W-:Y:S05]  /*6160*/  BRA `(.L_x_14575) ;  /* 0xffffffd400e47947 */ /* 0x000fea000383ffff */
.L_x_14432:
[----:B------:R-:W-:Y:S01]  /*6170*/  BSSY B1, `(.L_x_14576) ;  /* 0x0000006000017945 */ /* 0x000fe20003800000 */
[----:B------:R-:W-:Y:S01]  /*6180*/  MOV R29, R12 ;  /* 0x0000000c001d7202 */ /* 0x000fe20000000f00 */
[----:B------:R-:W-:-:S07]  /*6190*/  IMAD.MOV.U32 R28, RZ, RZ, -0x1 ;  /* 0xffffffffff1c7424 */ /* 0x000fce00078e00ff */
[----:B0---4-:R-:W-:Y:S05]  /*61a0*/  WARPSYNC.COLLECTIVE R28, `(.L_x_14577) ;  /* 0x000000001c087348 */ /* 0x011fea0003c00000 */
[----:B0-----:R0:W1:Y:S02]  /*61b0*/  SHFL.IDX P0, R28, R32, R29, R0 ;  /* 0x0000001d201c7389 */ /* 0x0010640000000000 */
[----:B01--4-:R-:W-:Y:S05]  /*61c0*/  ENDCOLLECTIVE ;  /* 0x000000000000791b */ /* 0x013fea0003800000 */
.L_x_14577:
[----:B------:R-:W-:Y:S05]  /*61d0*/  BSYNC B1 ;  /* 0x0000000000017941 */ /* 0x000fea0003800000 */
.L_x_14576:
[----:B------:R-:W-:Y:S05]  /*61e0*/  BRA `(.L_x_14578) ;  /* 0xffffffd400e07947 */ /* 0x000fea000383ffff */
.L_x_14434:
[----:B------:R-:W-:Y:S01]  /*61f0*/  BSSY B1, `(.L_x_14579) ;  /* 0x0000006000017945 */ /* 0x000fe20003800000 */
[----:B------:R-:W-:Y:S02]  /*6200*/  IMAD.MOV.U32 R29, RZ, RZ, R11 ;  /* 0x000000ffff1d7224 */ /* 0x000fe400078e000b */
[----:B------:R-:W-:-:S07]  /*6210*/  IMAD.MOV.U32 R28, RZ, RZ, -0x1 ;  /* 0xffffffffff1c7424 */ /* 0x000fce00078e00ff */
[----:B0---4-:R-:W-:Y:S05]  /*6220*/  WARPSYNC.COLLECTIVE R28, `(.L_x_14580) ;  /* 0x000000001c087348 */ /* 0x011fea0003c00000 */
[----:B0-----:R0:W1:Y:S02]  /*6230*/  SHFL.IDX P0, R28, R32, R29, R0 ;  /* 0x0000001d201c7389 */ /* 0x0010640000000000 */
[----:B01--4-:R-:W-:Y:S05]  /*6240*/  ENDCOLLECTIVE ;  /* 0x000000000000791b */ /* 0x013fea0003800000 */
.L_x_14580:
[----:B------:R-:W-:Y:S05]  /*6250*/  BSYNC B1 ;  /* 0x0000000000017941 */ /* 0x000fea0003800000 */
.L_x_14579:
[----:B------:R-:W-:Y:S05]  /*6260*/  BRA `(.L_x_14581) ;  /* 0xffffffd400d87947 */ /* 0x000fea000383ffff */
.L_x_14436:
[----:B------:R-:W-:Y:S01]  /*6270*/  BSSY B1, `(.L_x_14582) ;  /* 0x0000006000017945 */ /* 0x000fe20003800000 */
[----:B------:R-:W-:Y:S01]  /*6280*/  MOV R29, R10 ;  /* 0x0000000a001d7202 */ /* 0x000fe20000000f00 */
[----:B------:R-:W-:-:S07]  /*6290*/  IMAD.MOV.U32 R28, RZ, RZ, -0x1 ;  /* 0xffffffffff1c7424 */ /* 0x000fce00078e00ff */
[----:B0---4-:R-:W-:Y:S05]  /*62a0*/  WARPSYNC.COLLECTIVE R28, `(.L_x_14583) ;  /* 0x000000001c087348 */ /* 0x011fea0003c00000 */
[----:B0-----:R0:W1:Y:S02]  /*62b0*/  SHFL.IDX P0, R28, R32, R29, R0 ;  /* 0x0000001d201c7389 */ /* 0x0010640000000000 */
[----:B01--4-:R-:W-:Y:S05]  /*62c0*/  ENDCOLLECTIVE ;  /* 0x000000000000791b */ /* 0x013fea0003800000 */
.L_x_14583:
[----:B------:R-:W-:Y:S05]  /*62d0*/  BSYNC B1 ;  /* 0x0000000000017941 */ /* 0x000fea0003800000 */
.L_x_14582:
[----:B------:R-:W-:Y:S05]  /*62e0*/  BRA `(.L_x_14584) ;  /* 0xffffffd400d07947 */ /* 0x000fea000383ffff */
.L_x_14438:
[----:B------:R-:W-:Y:S01]  /*62f0*/  BSSY B1, `(.L_x_14585) ;  /* 0x0000006000017945 */ /* 0x000fe20003800000 */
[----:B------:R-:W-:Y:S02]  /*6300*/  IMAD.MOV.U32 R29, RZ, RZ, R9 ;  /* 0x000000ffff1d7224 */ /* 0x000fe400078e0009 */
[----:B------:R-:W-:-:S07]  /*6310*/  IMAD.MOV.U32 R28, RZ, RZ, -0x1 ;  /* 0xffffffffff1c7424 */ /* 0x000fce00078e00ff */
[----:B0---4-:R-:W-:Y:S05]  /*6320*/  WARPSYNC.COLLECTIVE R28, `(.L_x_14586) ;  /* 0x000000001c087348 */ /* 0x011fea0003c00000 */
[----:B0-----:R0:W1:Y:S02]  /*6330*/  SHFL.IDX P0, R28, R32, R29, R0 ;  /* 0x0000001d201c7389 */ /* 0x0010640000000000 */
[----:B01--4-:R-:W-:Y:S05]  /*6340*/  ENDCOLLECTIVE ;  /* 0x000000000000791b */ /* 0x013fea0003800000 */
.L_x_14586:
[----:B------:R-:W-:Y:S05]  /*6350*/  BSYNC B1 ;  /* 0x0000000000017941 */ /* 0x000fea0003800000 */
.L_x_14585:
[----:B------:R-:W-:Y:S05]  /*6360*/  BRA `(.L_x_14587) ;  /* 0xffffffd400c87947 */ /* 0x000fea000383ffff */
.L_x_14440:
[----:B------:R-:W-:Y:S01]  /*6370*/  BSSY B1, `(.L_x_14588) ;  /* 0x0000006000017945 */ /* 0x000fe20003800000 */
[----:B------:R-:W-:Y:S01]  /*6380*/  MOV R29, R8 ;  /* 0x00000008001d7202 */ /* 0x000fe20000000f00 */
[----:B------:R-:W-:-:S07]  /*6390*/  IMAD.MOV.U32 R28, RZ, RZ, -0x1 ;  /* 0xffffffffff1c7424 */ /* 0x000fce00078e00ff */
[----:B0---4-:R-:W-:Y:S05]  /*63a0*/  WARPSYNC.COLLECTIVE R28, `(.L_x_14589) ;  /* 0x000000001c087348 */ /* 0x011fea0003c00000 */
[----:B0-----:R0:W1:Y:S02]  /*63b0*/  SHFL.IDX P0, R28, R32, R29, R0 ;  /* 0x0000001d201c7389 */ /* 0x0010640000000000 */
[----:B01--4-:R-:W-:Y:S05]  /*63c0*/  ENDCOLLECTIVE ;  /* 0x000000000000791b */ /* 0x013fea0003800000 */
.L_x_14589:
[----:B------:R-:W-:Y:S05]  /*63d0*/  BSYNC B1 ;  /* 0x0000000000017941 */ /* 0x000fea0003800000 */
.L_x_14588:
[----:B------:R-:W-:Y:S05]  /*63e0*/  BRA `(.L_x_14590) ;  /* 0xffffffd400c07947 */ /* 0x000fea000383ffff */
.L_x_14442:
[----:B------:R-:W-:Y:S01]  /*63f0*/  BSSY B1, `(.L_x_14591) ;  /* 0x0000006000017945 */ /* 0x000fe20003800000 */
[----:B------:R-:W-:Y:S02]  /*6400*/  IMAD.MOV.U32 R29, RZ, RZ, R7 ;  /* 0x000000ffff1d7224 */ /* 0x000fe400078e0007 */
[----:B------:R-:W-:-:S07]  /*6410*/  IMAD.MOV.U32 R28, RZ, RZ, -0x1 ;  /* 0xffffffffff1c7424 */ /* 0x000fce00078e00ff */
[----:B0---4-:R-:W-:Y:S05]  /*6420*/  WARPSYNC.COLLECTIVE R28, `(.L_x_14592) ;  /* 0x000000001c087348 */ /* 0x011fea0003c00000 */
[----:B0-----:R0:W1:Y:S02]  /*6430*/  SHFL.IDX P0, R28, R32, R29, R0 ;  /* 0x0000001d201c7389 */ /* 0x0010640000000000 */
[----:B01--4-:R-:W-:Y:S05]  /*6440*/  ENDCOLLECTIVE ;  /* 0x000000000000791b */ /* 0x013fea0003800000 */
.L_x_14592:
[----:B------:R-:W-:Y:S05]  /*6450*/  BSYNC B1 ;  /* 0x0000000000017941 */ /* 0x000fea0003800000 */
.L_x_14591:
[----:B------:R-:W-:Y:S05]  /*6460*/  BRA `(.L_x_14593) ;  /* 0xffffffd400b87947 */ /* 0x000fea000383ffff */
.L_x_14444:
[----:B------:R-:W-:Y:S01]  /*6470*/  BSSY B1, `(.L_x_14594) ;  /* 0x0000006000017945 */ /* 0x000fe20003800000 */
[----:B------:R-:W-:Y:S01]  /*6480*/  MOV R29, R6 ;  /* 0x00000006001d7202 */ /* 0x000fe20000000f00 */
[----:B------:R-:W-:-:S07]  /*6490*/  IMAD.MOV.U32 R28, RZ, RZ, -0x1 ;  /* 0xffffffffff1c7424 */ /* 0x000fce00078e00ff */
[----:B0---4-:R-:W-:Y:S05]  /*64a0*/  WARPSYNC.COLLECTIVE R28, `(.L_x_14595) ;  /* 0x000000001c087348 */ /* 0x011fea0003c00000 */
[----:B0-----:R0:W1:Y:S02]  /*64b0*/  SHFL.IDX P0, R28, R32, R29, R0 ;  /* 0x0000001d201c7389 */ /* 0x0010640000000000 */
[----:B01--4-:R-:W-:Y:S05]  /*64c0*/  ENDCOLLECTIVE ;  /* 0x000000000000791b */ /* 0x013fea0003800000 */
.L_x_14595:
[----:B------:R-:W-:Y:S05]  /*64d0*/  BSYNC B1 ;  /* 0x0000000000017941 */ /* 0x000fea0003800000 */
.L_x_14594:
[----:B------:R-:W-:Y:S05]  /*64e0*/  BRA `(.L_x_14596) ;  /* 0xffffffd400b07947 */ /* 0x000fea000383ffff */
.L_x_14446:
[----:B------:R-:W-:Y:S01]  /*64f0*/  BSSY B1, `(.L_x_14597) ;  /* 0x0000006000017945 */ /* 0x000fe20003800000 */
[----:B------:R-:W-:Y:S02]  /*6500*/  IMAD.MOV.U32 R29, RZ, RZ, R5 ;  /* 0x000000ffff1d7224 */ /* 0x000fe400078e0005 */
[----:B------:R-:W-:-:S07]  /*6510*/  IMAD.MOV.U32 R28, RZ, RZ, -0x1 ;  /* 0xffffffffff1c7424 */ /* 0x000fce00078e00ff */
[----:B0---4-:R-:W-:Y:S05]  /*6520*/  WARPSYNC.COLLECTIVE R28, `(.L_x_14598) ;  /* 0x000000001c087348 */ /* 0x011fea0003c00000 */
[----:B0-----:R0:W1:Y:S02]  /*6530*/  SHFL.IDX P0, R28, R32, R29, R0 ;  /* 0x0000001d201c7389 */ /* 0x0010640000000000 */
[----:B01--4-:R-:W-:Y:S05]  /*6540*/  ENDCOLLECTIVE ;  /* 0x000000000000791b */ /* 0x013fea0003800000 */
.L_x_14598:
[----:B------:R-:W-:Y:S05]  /*6550*/  BSYNC B1 ;  /* 0x0000000000017941 */ /* 0x000fea0003800000 */
.L_x_14597:
[----:B------:R-:W-:Y:S05]  /*6560*/  BRA `(.L_x_14599) ;  /* 0xffffffd400a87947 */ /* 0x000fea000383ffff */
.L_x_14448:
[----:B------:R-:W-:Y:S01]  /*6570*/  BSSY B1, `(.L_x_14600) ;  /* 0x0000006000017945 */ /* 0x000fe20003800000 */
[----:B------:R-:W-:Y:S01]  /*6580*/  MOV R29, R4 ;  /* 0x00000004001d7202 */ /* 0x000fe20000000f00 */
[----:B------:R-:W-:-:S07]  /*6590*/  IMAD.MOV.U32 R28, RZ, RZ, -0x1 ;  /* 0xffffffffff1c7424 */ /* 0x000fce00078e00ff */
[----:B0---4-:R-:W-:Y:S05]  /*65a0*/  WARPSYNC.COLLECTIVE R28, `(.L_x_14601) ;  /* 0x000000001c087348 */ /* 0x011fea0003c00000 */
[----:B0-----:R0:W1:Y:S02]  /*65b0*/  SHFL.IDX P0, R28, R32, R29, R0 ;  /* 0x0000001d201c7389 */ /* 0x0010640000000000 */
[----:B01--4-:R-:W-:Y:S05]  /*65c0*/  ENDCOLLECTIVE ;  /* 0x000000000000791b */ /* 0x013fea0003800000 */
.L_x_14601:
[----:B------:R-:W-:Y:S05]  /*65d0*/  BSYNC B1 ;  /* 0x0000000000017941 */ /* 0x000fea0003800000 */
.L_x_14600:
[----:B------:R-:W-:Y:S05]  /*65e0*/  BRA `(.L_x_14602) ;  /* 0xffffffd400a07947 */ /* 0x000fea000383ffff */
.L_x_14450:
[----:B------:R-:W-:Y:S01]  /*65f0*/  BSSY B1, `(.L_x_14603) ;  /* 0x0000006000017945 */ /* 0x000fe20003800000 */
[----:B------:R-:W-:Y:S02]  /*6600*/  IMAD.MOV.U32 R29, RZ, RZ, R3 ;  /* 0x000000ffff1d7224 */ /* 0x000fe400078e0003 */
[----:B------:R-:W-:-:S07]  /*6610*/  IMAD.MOV.U32 R28, RZ, RZ, -0x1 ;  /* 0xffffffffff1c7424 */ /* 0x000fce00078e00ff */
[----:B0---4-:R-:W-:Y:S05]  /*6620*/  WARPSYNC.COLLECTIVE R28, `(.L_x_14604) ;  /* 0x000000001c087348 */ /* 0x011fea0003c00000 */
[----:B0-----:R0:W1:Y:S02]  /*6630*/  SHFL.IDX P0, R28, R32, R29, R0 ;  /* 0x0000001d201c7389 */ /* 0x0010640000000000 */
[----:B01--4-:R-:W-:Y:S05]  /*6640*/  ENDCOLLECTIVE ;  /* 0x000000000000791b */ /* 0x013fea0003800000 */
.L_x_14604:
[----:B------:R-:W-:Y:S05]  /*6650*/  BSYNC B1 ;  /* 0x0000000000017941 */ /* 0x000fea0003800000 */
.L_x_14603:
[----:B------:R-:W-:Y:S05]  /*6660*/  BRA `(.L_x_14605) ;  /* 0xffffffd400987947 */ /* 0x000fea000383ffff */
.L_x_14452:
[----:B------:R-:W-:Y:S01]  /*6670*/  BSSY B1, `(.L_x_14606) ;  /* 0x0000006000017945 */ /* 0x000fe20003800000 */
[----:B------:R-:W-:Y:S01]  /*6680*/  MOV R29, R2 ;  /* 0x00000002001d7202 */ /* 0x000fe20000000f00 */
[----:B------:R-:W-:-:S07]  /*6690*/  IMAD.MOV.U32 R28, RZ, RZ, -0x1 ;  /* 0xffffffffff1c7424 */ /* 0x000fce00078e00ff */
[----:B0---4-:R-:W-:Y:S05]  /*66a0*/  WARPSYNC.COLLECTIVE R28, `(.L_x_14607) ;  /* 0x000000001c087348 */ /* 0x011fea0003c00000 */
[----:B0-----:R0:W1:Y:S02]  /*66b0*/  SHFL.IDX P0, R28, R32, R29, R0 ;  /* 0x0000001d201c7389 */ /* 0x0010640000000000 */
[----:B01--4-:R-:W-:Y:S05]  /*66c0*/  ENDCOLLECTIVE ;  /* 0x000000000000791b */ /* 0x013fea0003800000 */
.L_x_14607:
[----:B------:R-:W-:Y:S05]  /*66d0*/  BSYNC B1 ;  /* 0x0000000000017941 */ /* 0x000fea0003800000 */
.L_x_14606:
[----:B------:R-:W-:Y:S05]  /*66e0*/  BRA `(.L_x_14608) ;  /* 0xffffffd400907947 */ /* 0x000fea000383ffff */
.L_x_14473:
[----:B------:R-:W-:Y:S02]  /*66f0*/  IMAD.MOV.U32 R28, RZ, RZ, -0x1 ;  /* 0xffffffffff1c7424 */ /* 0x000fe400078e00ff */
[----:B------:R-:W-:-:S07]  /*6700*/  IMAD.MOV.U32 R29, RZ, RZ, R27 ;  /* 0x000000ffff1d7224 */ /* 0x000fce00078e001b */
[----:B0---4-:R-:W-:Y:S05]  /*6710*/  WARPSYNC.COLLECTIVE R28, `(.L_x_14609) ;  /* 0x000000001c087348 */ /* 0x011fea0003c00000 */
[----:B0-----:R0:W1:Y:S02]  /*6720*/  SHFL.IDX P0, R28, R32, R29, R0 ;  /* 0x0000001d201c7389 */ /* 0x0010640000000000 */
[----:B01--4-:R-:W-:Y:S05]  /*6730*/  ENDCOLLECTIVE ;  /* 0x000000000000791b */ /* 0x013fea0003800000 */
.L_x_14609:
[----:B------:R-:W-:Y:S01]  /*6740*/  MOV R57, R28 ;  /* 0x0000001c00397202 */ /* 0x000fe20000000f00 */
[----:B------:R-:W-:Y:S06]  /*6750*/  BRA `(.L_x_14610) ;  /* 0xffffffe000b07947 */ /* 0x000fec000383ffff */
.L_x_14475:
[----:B------:R-:W-:Y:S01]  /*6760*/  BSSY B0, `(.L_x_14611) ;  /* 0x0000006000007945 */ /* 0x000fe20003800000 */
[----:B------:R-:W-:Y:S02]  /*6770*/  IMAD.MOV.U32 R29, RZ, RZ, R16 ;  /* 0x000000ffff1d7224 */ /* 0x000fe400078e0010 */
[----:B------:R-:W-:-:S07]  /*6780*/  IMAD.MOV.U32 R28, RZ, RZ, -0x1 ;  /* 0xffffffffff1c7424 */ /* 0x000fce00078e00ff */
[----:B0---4-:R-:W-:Y:S05]  /*6790*/  WARPSYNC.COLLECTIVE R28, `(.L_x_14612) ;  /* 0x000000001c087348 */ /* 0x011fea0003c00000 */
[----:B0-----:R0:W1:Y:S02]  /*67a0*/  SHFL.IDX P0, R28, R32, R29, R0 ;  /* 0x0000001d201c7389 */ /* 0x0010640000000000 */
[----:B01--4-:R-:W-:Y:S05]  /*67b0*/  ENDCOLLECTIVE ;  /* 0x000000000000791b */ /* 0x013fea0003800000 */
.L_x_14612:
[----:B------:R-:W-:Y:S05]  /*67c0*/  BSYNC B0 ;  /* 0x0000000000007941 */ /* 0x000fea0003800000 */
.L_x_14611:
[----:B------:R-:W-:Y:S05]  /*67d0*/  BRA `(.L_x_14613) ;  /* 0xffffffe000a47947 */ /* 0x000fea000383ffff */
.L_x_14477:
[----:B------:R-:W-:Y:S01]  /*67e0*/  BSSY B0, `(.L_x_14614) ;  /* 0x0000006000007945 */ /* 0x000fe20003800000 */
[----:B------:R-:W-:Y:S01]  /*67f0*/  IMAD.MOV.U32 R29, RZ, RZ, R15 ;  /* 0x000000ffff1d7224 */ /* 0x000fe200078e000f */
[----:B------:R-:W-:-:S07]  /*6800*/  MOV R28, 0xffffffff ;  /* 0xffffffff001c7802 */ /* 0x000fce0000000f00 */
[----:B0---4-:R-:W-:Y:S05]  /*6810*/  WARPSYNC.COLLECTIVE R28, `(.L_x_14615) ;  /* 0x000000001c087348 */ /* 0x011fea0003c00000 */
[----:B0-----:R0:W1:Y:S02]  /*6820*/  SHFL.IDX P0, R28, R32, R29, R0 ;  /* 0x0000001d201c7389 */ /* 0x0010640000000000 */
[----:B01--4-:R-:W-:Y:S05]  /*6830*/  ENDCOLLECTIVE ;  /* 0x000000000000791b */ /* 0x013fea0003800000 */
.L_x_14615:
[----:B------:R-:W-:Y:S05]  /*6840*/  BSYNC B0 ;  /* 0x0000000000007941 */ /* 0x000fea0003800000 */
.L_x_14614:
[----:B------:R-:W-:Y:S05]  /*6850*/  BRA `(.L_x_14616) ;  /* 0xffffffe000987947 */ /* 0x000fea000383ffff */
.L_x_14479:
[----:B------:R-:W-:Y:S01]  /*6860*/  BSSY B0, `(.L_x_14617) ;  /* 0x0000006000007945 */ /* 0x000fe20003800000 */
[----:B------:R-:W-:Y:S02]  /*6870*/  IMAD.MOV.U32 R29, RZ, RZ, R14 ;  /* 0x000000ffff1d7224 */ /* 0x000fe400078e000e */
[----:B------:R-:W-:-:S07]  /*6880*/  IMAD.MOV.U32 R28, RZ, RZ, -0x1 ;  /* 0xffffffffff1c7424 */ /* 0x000fce00078e00ff */
[----:B0---4-:R-:W-:Y:S05]  /*6890*/  WARPSYNC.COLLECTIVE R28, `(.L_x_14618) ;  /* 0x000000001c087348 */ /* 0x011fea0003c00000 */
[----:B0-----:R0:W1:Y:S02]  /*68a0*/  SHFL.IDX P0, R28, R32, R29, R0 ;  /* 0x0000001d201c7389 */ /* 0x0010640000000000 */
[----:B01--4-:R-:W-:Y:S05]  /*68b0*/  ENDCOLLECTIVE ;  /* 0x000000000000791b */ /* 0x013fea0003800000 */
.L_x_14618:
[----:B------:R-:W-:Y:S05]  /*68c0*/  BSYNC B0 ;  /* 0x0000000000007941 */ /* 0x000fea0003800000 */
.L_x_14617:
[----:B------:R-:W-:Y:S05]  /*68d0*/  BRA `(.L_x_14619) ;  /* 0xffffffe0008c7947 */ /* 0x000fea000383ffff */
.L_x_14481:
[----:B------:R-:W-:Y:S01]  /*68e0*/  BSSY B0, `(.L_x_14620) ;  /* 0x0000006000007945 */ /* 0x000fe20003800000 */
[----:B------:R-:W-:Y:S01]  /*68f0*/  IMAD.MOV.U32 R29, RZ, RZ, R13 ;  /* 0x000000ffff1d7224 */ /* 0x000fe200078e000d */
[----:B------:R-:W-:-:S07]  /*6900*/  MOV R28, 0xffffffff ;  /* 0xffffffff001c7802 */ /* 0x000fce0000000f00 */
[----:B0---4-:R-:W-:Y:S05]  /*6910*/  WARPSYNC.COLLECTIVE R28, `(.L_x_14621) ;  /* 0x000000001c087348 */ /* 0x011fea0003c00000 */
[----:B0-----:R0:W1:Y:S02]  /*6920*/  SHFL.IDX P0, R28, R32, R29, R0 ;  /* 0x0000001d201c7389 */ /* 0x0010640000000000 */
[----:B01--4-:R-:W-:Y:S05]  /*6930*/  ENDCOLLECTIVE ;  /* 0x000000000000791b */ /* 0x013fea0003800000 */
.L_x_14621:
[----:B------:R-:W-:Y:S05]  /*6940*/  BSYNC B0 ;  /* 0x0000000000007941 */ /* 0x000fea0003800000 */
.L_x_14620:
[----:B------:R-:W-:Y:S05]  /*6950*/  BRA `(.L_x_14622) ;  /* 0xffffffe000887947 */ /* 0x000fea000383ffff */
.L_x_14483:
[----:B------:R-:W-:Y:S01]  /*6960*/  BSSY B0, `(.L_x_14623) ;  /* 0x0000006000007945 */ /* 0x000fe20003800000 */
[----:B------:R-:W-:Y:S02]  /*6970*/  IMAD.MOV.U32 R29, RZ, RZ, R12 ;  /* 0x000000ffff1d7224 */ /* 0x000fe400078e000c */
[----:B------:R-:W-:-:S07]  /*6980*/  IMAD.MOV.U32 R28, RZ, RZ, -0x1 ;  /* 0xffffffffff1c7424 */ /* 0x000fce00078e00ff */
[----:B0---4-:R-:W-:Y:S05]  /*6990*/  WARPSYNC.COLLECTIVE R28, `(.L_x_14624) ;  /* 0x000000001c087348 */ /* 0x011fea0003c00000 */
[----:B0-----:R0:W1:Y:S02]  /*69a0*/  SHFL.IDX P0, R28, R32, R29, R0 ;  /* 0x0000001d201c7389 */ /* 0x0010640000000000 */
[----:B01--4-:R-:W-:Y:S05]  /*69b0*/  ENDCOLLECTIVE ;  /* 0x000000000000791b */ /* 0x013fea0003800000 */
.L_x_14624:
[----:B------:R-:W-:Y:S05]  /*69c0*/  BSYNC B0 ;  /* 0x0000000000007941 */ /* 0x000fea0003800000 */
.L_x_14623:
[----:B------:R-:W-:Y:S05]  /*69d0*/  BRA `(.L_x_14625) ;  /* 0xffffffe000807947 */ /* 0x000fea000383ffff */
.L_x_14485:
[----:B------:R-:W-:Y:S01]  /*69e0*/  BSSY B0, `(.L_x_14626) ;  /* 0x0000006000007945 */ /* 0x000fe20003800000 */
[----:B------:R-:W-:Y:S01]  /*69f0*/  IMAD.MOV.U32 R29, RZ, RZ, R11 ;  /* 0x000000ffff1d7224 */ /* 0x000fe200078e000b */
[----:B------:R-:W-:-:S07]  /*6a00*/  MOV R28, 0xffffffff ;  /* 0xffffffff001c7802 */ /* 0x000fce0000000f00 */
[----:B0---4-:R-:W-:Y:S05]  /*6a10*/  WARPSYNC.COLLECTIVE R28, `(.L_x_14627) ;  /* 0x000000001c087348 */ /* 0x011fea0003c00000 */
[----:B0-----:R0:W1:Y:S02]  /*6a20*/  SHFL.IDX P0, R28, R32, R29, R0 ;  /* 0x0000001d201c7389 */ /* 0x0010640000000000 */
[----:B01--4-:R-:W-:Y:S05]  /*6a30*/  ENDCOLLECTIVE ;  /* 0x000000000000791b */ /* 0x013fea0003800000 */
.L_x_14627:
[----:B------:R-:W-:Y:S05]  /*6a40*/  BSYNC B0 ;  /* 0x0000000000007941 */ /* 0x000fea0003800000 */
.L_x_14626:
[----:B------:R-:W-:Y:S05]  /*6a50*/  BRA `(.L_x_14628) ;  /* 0xffffffe000787947 */ /* 0x000fea000383ffff */
.L_x_14487:
[----:B------:R-:W-:Y:S01]  /*6a60*/  BSSY B0, `(.L_x_14629) ;  /* 0x0000006000007945 */ /* 0x000fe20003800000 */
[----:B------:R-:W-:Y:S02]  /*6a70*/  IMAD.MOV.U32 R29, RZ, RZ, R10 ;  /* 0x000000ffff1d7224 */ /* 0x000fe400078e000a */
[----:B------:R-:W-:-:S07]  /*6a80*/  IMAD.MOV.U32 R28, RZ, RZ, -0x1 ;  /* 0xffffffffff1c7424 */ /* 0x000fce00078e00ff */
[----:B0---4-:R-:W-:Y:S05]  /*6a90*/  WARPSYNC.COLLECTIVE R28, `(.L_x_14630) ;  /* 0x000000001c087348 */ /* 0x011fea0003c00000 */
[----:B0-----:R0:W1:Y:S02]  /*6aa0*/  SHFL.IDX P0, R28, R32, R29, R0 ;  /* 0x0000001d201c7389 */ /* 0x0010640000000000 */
[----:B01--4-:R-:W-:Y:S05]  /*6ab0*/  ENDCOLLECTIVE ;  /* 0x000000000000791b */ /* 0x013fea0003800000 */
.L_x_14630:
[----:B------:R-:W-:Y:S05]  /*6ac0*/  BSYNC B0 ;  /* 0x0000000000007941 */ /* 0x000fea0003800000 */
.L_x_14629:
[----:B------:R-:W-:Y:S05]  /*6ad0*/  BRA `(.L_x_14631) ;  /* 0xffffffe000707947 */ /* 0x000fea000383ffff */
.L_x_14489:
[----:B------:R-:W-:Y:S01]  /*6ae0*/  BSSY B0, `(.L_x_14632) ;  /* 0x0000006000007945 */ /* 0x000fe20003800000 */
[----:B------:R-:W-:Y:S01]  /*6af0*/  IMAD.MOV.U32 R29, RZ, RZ, R9 ;  /* 0x000000ffff1d7224 */ /* 0x000fe200078e0009 */
[----:B------:R-:W-:-:S07]  /*6b00*/  MOV R28, 0xffffffff ;  /* 0xffffffff001c7802 */ /* 0x000fce0000000f00 */
[----:B0---4-:R-:W-:Y:S05]  /*6b10*/  WARPSYNC.COLLECTIVE R28, `(.L_x_14633) ;  /* 0x000000001c087348 */ /* 0x011fea0003c00000 */
[----:B0-----:R0:W1:Y:S02]  /*6b20*/  SHFL.IDX P0, R28, R32, R29, R0 ;  /* 0x0000001d201c7389 */ /* 0x0010640000000000 */
[----:B01--4-:R-:W-:Y:S05]  /*6b30*/  ENDCOLLECTIVE ;  /* 0x000000000000791b */ /* 0x013fea0003800000 */
.L_x_14633:
[----:B------:R-:W-:Y:S05]  /*6b40*/  BSYNC B0 ;  /* 0x0000000000007941 */ /* 0x000fea0003800000 */
.L_x_14632:
[----:B------:R-:W-:Y:S05]  /*6b50*/  BRA `(.L_x_14634) ;  /* 0xffffffe000687947 */ /* 0x000fea000383ffff */
.L_x_14491:
[----:B------:R-:W-:Y:S01]  /*6b60*/  BSSY B0, `(.L_x_14635) ;  /* 0x0000006000007945 */ /* 0x000fe20003800000 */
[----:B------:R-:W-:Y:S02]  /*6b70*/  IMAD.MOV.U32 R29, RZ, RZ, R8 ;  /* 0x000000ffff1d7224 */ /* 0x000fe400078e0008 */
[----:B------:R-:W-:-:S07]  /*6b80*/  IMAD.MOV.U32 R28, RZ, RZ, -0x1 ;  /* 0xffffffffff1c7424 */ /* 0x000fce00078e00ff */
[----:B0---4-:R-:W-:Y:S05]  /*6b90*/  WARPSYNC.COLLECTIVE R28, `(.L_x_14636) ;  /* 0x000000001c087348 */ /* 0x011fea0003c00000 */
[----:B0-----:R0:W1:Y:S02]  /*6ba0*/  SHFL.IDX P0, R28, R32, R29, R0 ;  /* 0x0000001d201c7389 */ /* 0x0010640000000000 */
[----:B01--4-:R-:W-:Y:S05]  /*6bb0*/  ENDCOLLECTIVE ;  /* 0x000000000000791b */ /* 0x013fea0003800000 */
.L_x_14636:
[----:B------:R-:W-:Y:S05]  /*6bc0*/  BSYNC B0 ;  /* 0x0000000000007941 */ /* 0x000fea0003800000 */
.L_x_14635:
[----:B------:R-:W-:Y:S05]  /*6bd0*/  BRA `(.L_x_14637) ;  /* 0xffffffe000607947 */ /* 0x000fea000383ffff */
.L_x_14493:
[----:B------:R-:W-:Y:S01]  /*6be0*/  BSSY B0, `(.L_x_14638) ;  /* 0x0000006000007945 */ /* 0x000fe20003800000 */
[----:B------:R-:W-:Y:S01]  /*6bf0*/  IMAD.MOV.U32 R29, RZ, RZ, R7 ;  /* 0x000000ffff1d7224 */ /* 0x000fe200078e0007 */
[----:B------:R-:W-:-:S07]  /*6c00*/  MOV R28, 0xffffffff ;  /* 0xffffffff001c7802 */ /* 0x000fce0000000f00 */
[----:B0---4-:R-:W-:Y:S05]  /*6c10*/  WARPSYNC.COLLECTIVE R28, `(.L_x_14639) ;  /* 0x000000001c087348 */ /* 0x011fea0003c00000 */
[----:B0-----:R0:W1:Y:S02]  /*6c20*/  SHFL.IDX P0, R28, R32, R29, R0 ;  /* 0x0000001d201c7389 */ /* 0x0010640000000000 */
[----:B01--4-:R-:W-:Y:S05]  /*6c30*/  ENDCOLLECTIVE ;  /* 0x000000000000791b */ /* 0x013fea0003800000 */
.L_x_14639:
[----:B------:R-:W-:Y:S05]  /*6c40*/  BSYNC B0 ;  /* 0x0000000000007941 */ /* 0x000fea0003800000 */
.L_x_14638:
[----:B------:R-:W-:Y:S05]  /*6c50*/  BRA `(.L_x_14640) ;  /* 0xffffffe000587947 */ /* 0x000fea000383ffff */
.L_x_14495:
[----:B------:R-:W-:Y:S01]  /*6c60*/  BSSY B0, `(.L_x_14641) ;  /* 0x0000006000007945 */ /* 0x000fe20003800000 */
[----:B------:R-:W-:Y:S02]  /*6c70*/  IMAD.MOV.U32 R29, RZ, RZ, R6 ;  /* 0x000000ffff1d7224 */ /* 0x000fe400078e0006 */
[----:B------:R-:W-:-:S07]  /*6c80*/  IMAD.MOV.U32 R28, RZ, RZ, -0x1 ;  /* 0xffffffffff1c7424 */ /* 0x000fce00078e00ff */
[----:B0---4-:R-:W-:Y:S05]  /*6c90*/  WARPSYNC.COLLECTIVE R28, `(.L_x_14642) ;  /* 0x000000001c087348 */ /* 0x011fea0003c00000 */
[----:B0-----:R0:W1:Y:S02]  /*6ca0*/  SHFL.IDX P0, R28, R32, R29, R0 ;  /* 0x0000001d201c7389 */ /* 0x0010640000000000 */
[----:B01--4-:R-:W-:Y:S05]  /*6cb0*/  ENDCOLLECTIVE ;  /* 0x000000000000791b */ /* 0x013fea0003800000 */
.L_x_14642:
[----:B------:R-:W-:Y:S05]  /*6cc0*/  BSYNC B0 ;  /* 0x0000000000007941 */ /* 0x000fea0003800000 */
.L_x_14641:
[----:B------:R-:W-:Y:S05]  /*6cd0*/  BRA `(.L_x_14643) ;  /* 0xffffffe000507947 */ /* 0x000fea000383ffff */
.L_x_14497:
[----:B------:R-:W-:Y:S01]  /*6ce0*/  BSSY B0, `(.L_x_14644) ;  /* 0x0000006000007945 */ /* 0x000fe20003800000 */
[----:B------:R-:W-:Y:S01]  /*6cf0*/  IMAD.MOV.U32 R29, RZ, RZ, R5 ;  /* 0x000000ffff1d7224 */ /* 0x000fe200078e0005 */
[----:B------:R-:W-:-:S07]  /*6d00*/  MOV R28, 0xffffffff ;  /* 0xffffffff001c7802 */ /* 0x000fce0000000f00 */
[----:B0---4-:R-:W-:Y:S05]  /*6d10*/  WARPSYNC.COLLECTIVE R28, `(.L_x_14645) ;  /* 0x000000001c087348 */ /* 0x011fea0003c00000 */
[----:B0-----:R0:W1:Y:S02]  /*6d20*/  SHFL.IDX P0, R28, R32, R29, R0 ;  /* 0x0000001d201c7389 */ /* 0x0010640000000000 */
[----:B01--4-:R-:W-:Y:S05]  /*6d30*/  ENDCOLLECTIVE ;  /* 0x000000000000791b */ /* 0x013fea0003800000 */
.L_x_14645:
[----:B------:R-:W-:Y:S05]  /*6d40*/  BSYNC B0 ;  /* 0x0000000000007941 */ /* 0x000fea0003800000 */
.L_x_14644:
[----:B------:R-:W-:Y:S05]  /*6d50*/  BRA `(.L_x_14646) ;  /* 0xffffffe000487947 */ /* 0x000fea000383ffff */
.L_x_14499:
[----:B------:R-:W-:Y:S01]  /*6d60*/  BSSY B0, `(.L_x_14647) ;  /* 0x0000006000007945 */ /* 0x000fe20003800000 */
[----:B------:R-:W-:Y:S02]  /*6d70*/  IMAD.MOV.U32 R29, RZ, RZ, R4 ;  /* 0x000000ffff1d7224 */ /* 0x000fe400078e0004 */
[----:B------:R-:W-:-:S07]  /*6d80*/  IMAD.MOV.U32 R28, RZ, RZ, -0x1 ;  /* 0xffffffffff1c7424 */ /* 0x000fce00078e00ff */
[----:B0---4-:R-:W-:Y:S05]  /*6d90*/  WARPSYNC.COLLECTIVE R28, `(.L_x_14648) ;  /* 0x000000001c087348 */ /* 0x011fea0003c00000 */
[----:B0-----:R0:W1:Y:S02]  /*6da0*/  SHFL.IDX P0, R28, R32, R29, R0 ;  /* 0x0000001d201c7389 */ /* 0x0010640000000000 */
[----:B01--4-:R-:W-:Y:S05]  /*6db0*/  ENDCOLLECTIVE ;  /* 0x000000000000791b */ /* 0x013fea0003800000 */
.L_x_14648:
[----:B------:R-:W-:Y:S05]  /*6dc0*/  BSYNC B0 ;  /* 0x0000000000007941 */ /* 0x000fea0003800000 */
.L_x_14647:
[----:B------:R-:W-:Y:S05]  /*6dd0*/  BRA `(.L_x_14649) ;  /* 0xffffffe000407947 */ /* 0x000fea000383ffff */
.L_x_14501:
[----:B------:R-:W-:Y:S01]  /*6de0*/  BSSY B0, `(.L_x_14650) ;  /* 0x0000006000007945 */ /* 0x000fe20003800000 */
[----:B------:R-:W-:Y:S01]  /*6df0*/  IMAD.MOV.U32 R29, RZ, RZ, R3 ;  /* 0x000000ffff1d7224 */ /* 0x000fe200078e0003 */
[----:B------:R-:W-:-:S07]  /*6e00*/  MOV R28, 0xffffffff ;  /* 0xffffffff001c7802 */ /* 0x000fce0000000f00 */
[----:B0---4-:R-:W-:Y:S05]  /*6e10*/  WARPSYNC.COLLECTIVE R28, `(.L_x_14651) ;  /* 0x000000001c087348 */ /* 0x011fea0003c00000 */
[----:B0-----:R0:W1:Y:S02]  /*6e20*/  SHFL.IDX P0, R28, R32, R29, R0 ;  /* 0x0000001d201c7389 */ /* 0x0010640000000000 */
[----:B01--4-:R-:W-:Y:S05]  /*6e30*/  ENDCOLLECTIVE ;  /* 0x000000000000791b */ /* 0x013fea0003800000 */
.L_x_14651:
[----:B------:R-:W-:Y:S05]  /*6e40*/  BSYNC B0 ;  /* 0x0000000000007941 */ /* 0x000fea0003800000 */
.L_x_14650:
[----:B------:R-:W-:Y:S05]  /*6e50*/  BRA `(.L_x_14652) ;  /* 0xffffffe000387947 */ /* 0x000fea000383ffff */
.L_x_14503:
[----:B------:R-:W-:Y:S01]  /*6e60*/  BSSY B0, `(.L_x_14653) ;  /* 0x0000006000007945 */ /* 0x000fe20003800000 */
[----:B------:R-:W-:Y:S02]  /*6e70*/  IMAD.MOV.U32 R29, RZ, RZ, R2 ;  /* 0x000000ffff1d7224 */ /* 0x000fe400078e0002 */
[----:B------:R-:W-:-:S07]  /*6e80*/  IMAD.MOV.U32 R28, RZ, RZ, -0x1 ;  /* 0xffffffffff1c7424 */ /* 0x000fce00078e00ff */
[----:B0---4-:R-:W-:Y:S05]  /*6e90*/  WARPSYNC.COLLECTIVE R28, `(.L_x_14654) ;  /* 0x000000001c087348 */ /* 0x011fea0003c00000 */
[----:B0-----:R0:W1:Y:S02]  /*6ea0*/  SHFL.IDX P0, R28, R32, R29, R0 ;  /* 0x0000001d201c7389 */ /* 0x0010640000000000 */
[----:B01--4-:R-:W-:Y:S05]  /*6eb0*/  ENDCOLLECTIVE ;  /* 0x000000000000791b */ /* 0x013fea0003800000 */
.L_x_14654:
[----:B------:R-:W-:Y:S05]  /*6ec0*/  BSYNC B0 ;  /* 0x0000000000007941 */ /* 0x000fea0003800000 */
.L_x_14653:
[----:B------:R-:W-:Y:S05]  /*6ed0*/  BRA `(.L_x_14655) ;  /* 0xffffffe000307947 */ /* 0x000fea000383ffff */
.L_x_14656:
        /* <DEDUP_REMOVED lines=10> */
.L_x_58358:


//--------------------- .text._Z9cuda_gemmIiLi256ELi4ELi1ELi32ELi32ELi32ELi32ELi0ELi1EEviiiPT_S1_S1_ii --------------------------
	.section	.text._Z9cuda_gemmIiLi256ELi4ELi1ELi32ELi32ELi32ELi32ELi0ELi1EEviiiPT_S1_S1_ii,"ax",@progbits
	.align	128
        .global         _Z9cuda_gemmIiLi256ELi4ELi1ELi32ELi32ELi32ELi32ELi0ELi1EEviiiPT_S1_S1_ii
        .type           _Z9cuda_gemmIiLi256ELi4ELi1ELi32ELi32ELi32ELi32ELi0ELi1EEviiiPT_S1_S1_ii,@function
        .size           _Z9cuda_gemmIiLi256ELi4ELi1ELi32ELi32ELi32ELi32ELi0ELi1EEviiiPT_S1_S1_ii,(.L_x_58030 - _Z9cuda_gemmIiLi256ELi4ELi1ELi32ELi32ELi32ELi32ELi0ELi1EEviiiPT_S1_S1_ii)
        .other          _Z9cuda_gemmIiLi256ELi4ELi1ELi32ELi32ELi32ELi32ELi0ELi1EEviiiPT_S1_S1_ii,@"STO_CUDA_ENTRY STV_DEFAULT"
_Z9cuda_gemmIiLi256ELi4ELi1ELi32ELi32ELi32ELi32ELi0ELi1EEviiiPT_S1_S1_ii:
.text._Z9cuda_gemmIiLi256ELi4ELi1ELi32ELi32ELi32ELi32ELi0ELi1EEviiiPT_S1_S1_ii:
        /* <DEDUP_REMOVED lines=8> */
[----:B------:R-:W-:Y:S05]  /*0080*/  CALL.REL.NOINC `($__internal_79_$__cuda_sm20_div_u16) ;  /* 0x0000001c00b47944 */ /* 0x000fea0003c00000 */
        /* <DEDUP_REMOVED lines=15> */
.L_x_14659:
[----:B---34-:R-:W-:-:S06]  /*0180*/  IMAD.WIDE.U32 R6, R5, 0x4, R8 ;  /* 0x0000000405067825 */ /* 0x018fcc00078e0008 */
[----:B--2---:R-:W2:Y:S01]  /*0190*/  LDG.E R6, desc[UR14][R6.64] ;  /* 0x0000000e06067981 */ /* 0x004ea2000c1e1900 */
        /* <DEDUP_REMOVED lines=9> */
[----:B--2---:R3:W-:Y:S09]  /*0230*/  STS [R11], R6 ;  /* 0x000000060b007388 */ /* 0x0047f20000000800 */
[----:B------:R-:W-:Y:S05]  /*0240*/  @P0 BRA `(.L_x_14659) ;  /* 0xfffffffc00cc0947 */ /* 0x000fea000383ffff */
.L_x_14658:
[----:B--2---:R-:W-:Y:S05]  /*0250*/  BSYNC.RECONVERGENT B0 ;  /* 0x0000000000007941 */ /* 0x004fea0003800200 */
.L_x_14657:
[----:B------:R-:W-:Y:S01]  /*0260*/  BSSY.RECONVERGENT B0, `(.L_x_14660) ;  /* 0x0000028000007945 */ /* 0x000fe20003800200 */
[----:B0-----:R-:W-:-:S07]  /*0270*/  LEA R42, R17, R42, 0x18 ;  /* 0x0000002a112a7211 */ /* 0x001fce00078ec0ff */
.L_x_14661:
[C---:B------:R-:W-:Y:S02]  /*0280*/  VIADD R21, R5.reuse, UR9 ;  /* 0x0000000905157c36 */ /* 0x040fe40008000000 */
[----:B01----:R-:W-:-:S03]  /*0290*/  IMAD.WIDE.U32 R12, R5, 0x4, R2 ;  /* 0x00000004050c7825 */ /* 0x003fc600078e0002 */
[C---:B------:R-:W-:Y:S01]  /*02a0*/  IADD3 R15, PT, PT, R21.reuse, UR9, RZ ;  /* 0x00000009150f7c10 */ /* 0x040fe2000fffe0ff */
[--C-:B---3--:R-:W-:Y:S02]  /*02b0*/  IMAD.WIDE.U32 R6, R21, 0x4, R2.reuse ;  /* 0x0000000415067825 */ /* 0x108fe400078e0002 */
        /* <DEDUP_REMOVED lines=35> */
.L_x_14660:
[----:B------:R-:W1:Y:S08]  /*04f0*/  LDC R45, c[0x0][0x374] ;  /* 0x0000dd00ff2d7b82 */ /* 0x000e700000000800 */
[----:B------:R-:W2:Y:S01]  /*0500*/  S2UR UR6, SR_CTAID.Y ;  /* 0x00000000000679c3 */ /* 0x000ea20000002600 */
[----:B-1----:R-:W-:-:S05]  /*0510*/  IMAD.SHL.U32 R2, R45, 0x4, RZ ;  /* 0x000000042d027824 */ /* 0x002fca00078e00ff */
[----:B--2---:R-:W-:-:S13]  /*0520*/  ISETP.LE.U32.AND P0, PT, R2, UR6, PT ;  /* 0x0000000602007c0c */ /* 0x004fda000bf03070 */
[----:B------:R-:W-:Y:S05]  /*0530*/  @P0 EXIT ;  /* 0x000000000000094d */ /* 0x000fea0003800000 */
[----:B0-----:R-:W0:Y:S01]  /*0540*/  I2F.U32.RP R6, UR9 ;  /* 0x0000000900067d06 */ /* 0x001e220008209000 */
[C---:B------:R-:W-:Y:S01]  /*0550*/  ISETP.GE.U32.AND P0, PT, R4.reuse, 0x20, PT ;  /* 0x000000200400780c */ /* 0x040fe20003f06070 */
[----:B------:R-:W1:Y:S01]  /*0560*/  S2R R43, SR_CTAID.X ;  /* 0x00000000002b7919 */ /* 0x000e620000002500 */
[----:B------:R-:W-:Y:S01]  /*0570*/  VIMNMX.U32 R5, PT, PT, R4, 0x20, !PT ;  /* 0x0000002004057848 */ /* 0x000fe20007fe0000 */
[----:B------:R-:W2:Y:S01]  /*0580*/  LDCU.64 UR4, c[0x0][0x390] ;  /* 0x00007200ff0477ac */ /* 0x000ea20008000a00 */
[----:B------:R-:W-:Y:S01]  /*0590*/  SEL R41, RZ, 0x1, P0 ;  /* 0x00000001ff297807 */ /* 0x000fe20000000000 */
[----:B------:R-:W-:Y:S01]  /*05a0*/  IMAD.U32 R40, RZ, RZ, UR6 ;  /* 0x00000006ff287e24 */ /* 0x000fe2000f8e00ff */
[----:B------:R-:W-:Y:S01]  /*05b0*/  ISETP.NE.U32.AND P2, PT, RZ, UR9, PT ;  /* 0x00000009ff007c0c */ /* 0x000fe2000bf45070 */
[----:B------:R-:W-:Y:S01]  /*05c0*/  USHF.L.U32 UR8, UR9, 0x2, URZ ;  /* 0x0000000209087899 */ /* 0x000fe200080006ff */
[----:B------:R-:W-:Y:S01]  /*05d0*/  IADD3 R5, PT, PT, R5, -R4, -R41 ;  /* 0x8000000405057210 */ /* 0x000fe20007ffe829 */
[----:B0-----:R-:W0:Y:S01]  /*05e0*/  MUFU.RCP R6, R6 ;  /* 0x0000000600067308 */ /* 0x001e220000001000 */
[----:B--2---:R-:W-:-:S02]  /*05f0*/  UIMAD.WIDE.U32 UR10, UR9, 0x4, UR4 ;  /* 0x00000004090a78a5 */ /* 0x004fc4000f8e0004 */
[----:B------:R-:W-:Y:S02]  /*0600*/  UIMAD.WIDE.U32 UR12, UR9, 0x8, UR4 ;  /* 0x00000008090c78a5 */ /* 0x000fe4000f8e0004 */
[----:B------:R-:W-:Y:S01]  /*0610*/  UIMAD.WIDE.U32 UR4, UR9, 0xc, UR4 ;  /* 0x0000000c090478a5 */ /* 0x000fe2000f8e0004 */
[----:B0-----:R-:W-:-:S04]  /*0620*/  VIADD R2, R6, 0xffffffe ;  /* 0x0ffffffe06027836 */ /* 0x001fc80000000000 */
[----:B------:R0:W2:Y:S02]  /*0630*/  F2I.FTZ.U32.TRUNC.NTZ R3, R2 ;  /* 0x0000000200037305 */ /* 0x0000a4000021f000 */
[----:B0-----:R-:W-:Y:S01]  /*0640*/  IMAD.MOV.U32 R2, RZ, RZ, RZ ;  /* 0x000000ffff027224 */ /* 0x001fe200078e00ff */
[----:B--2---:R-:W-:-:S05]  /*0650*/  IADD3 R7, PT, PT, RZ, -R3, RZ ;  /* 0x80000003ff077210 */ /* 0x004fca0007ffe0ff */
[----:B------:R-:W-:-:S04]  /*0660*/  IMAD R7, R7, UR9, RZ ;  /* 0x0000000907077c24 */ /* 0x000fc8000f8e02ff */
[----:B------:R-:W-:-:S06]  /*0670*/  IMAD.HI.U32 R8, R3, R7, R2 ;  /* 0x0000000703087227 */ /* 0x000fcc00078e0002 */
[----:B------:R-:W-:-:S04]  /*0680*/  IMAD.HI.U32 R8, R8, R5, RZ ;  /* 0x0000000508087227 */ /* 0x000fc800078e00ff */
[----:B------:R-:W-:-:S04]  /*0690*/  IMAD.MOV R2, RZ, RZ, -R8 ;  /* 0x000000ffff027224 */ /* 0x000fc800078e0a08 */
[----:B------:R-:W-:Y:S02]  /*06a0*/  IMAD R5, R2, UR9, R5 ;  /* 0x0000000902057c24 */ /* 0x000fe4000f8e0205 */
[C---:B------:R-:W-:Y:S02]  /*06b0*/  IMAD.SHL.U32 R2, R0.reuse, 0x4, RZ ;  /* 0x0000000400027824 */ /* 0x040fe400078e00ff */
[----:B------:R-:W-:Y:S01]  /*06c0*/  IMAD.SHL.U32 R0, R0, 0x10, RZ ;  /* 0x0000001000007824 */ /* 0x000fe200078e00ff */
[----:B------:R-:W-:Y:S02]  /*06d0*/  ISETP.GE.U32.AND P0, PT, R5, UR9, PT ;  /* 0x0000000905007c0c */ /* 0x000fe4000bf06070 */
[----:B------:R-:W-:Y:S02]  /*06e0*/  LOP3.LUT R3, R2, 0x7c, RZ, 0xc0, !PT ;  /* 0x0000007c02037812 */ /* 0x000fe400078ec0ff */
[----:B------:R-:W-:-:S03]  /*06f0*/  LOP3.LUT R0, R0, 0x10, RZ, 0xc0, !PT ;  /* 0x0000001000007812 */ /* 0x000fc600078ec0ff */
[----:B------:R-:W-:Y:S01]  /*0700*/  IMAD.IADD R42, R42, 0x1, R3 ;  /* 0x000000012a2a7824 */ /* 0x000fe200078e0203 */
[C---:B------:R-:W-:Y:S02]  /*0710*/  LOP3.LUT R39, R0.reuse, 0x1, RZ, 0xfc, !PT ;  /* 0x0000000100277812 */ /* 0x040fe400078efcff */
[C---:B------:R-:W-:Y:S02]  /*0720*/  LOP3.LUT R38, R0.reuse, 0x3, RZ, 0xfc, !PT ;  /* 0x0000000300267812 */ /* 0x040fe400078efcff */
[----:B------:R-:W-:Y:S01]  /*0730*/  LOP3.LUT R37, R0, 0x4, RZ, 0xfc, !PT ;  /* 0x0000000400257812 */ /* 0x000fe200078efcff */
[----:B------:R-:W-:Y:S01]  /*0740*/  @P0 VIADD R8, R8, 0x1 ;  /* 0x0000000108080836 */ /* 0x000fe20000000000 */
[----:B------:R-:W-:Y:S02]  /*0750*/  @P0 IADD3 R5, PT, PT, R5, -UR9, RZ ;  /* 0x8000000905050c10 */ /* 0x000fe4000fffe0ff */
[----:B------:R-:W-:Y:S02]  /*0760*/  LOP3.LUT R36, R0, 0x5, RZ, 0xfc, !PT ;  /* 0x0000000500247812 */ /* 0x000fe400078efcff */
[----:B------:R-:W-:-:S02]  /*0770*/  ISETP.GE.U32.AND P1, PT, R5, UR9, PT ;  /* 0x0000000905007c0c */ /* 0x000fc4000bf26070 */
[C---:B------:R-:W-:Y:S02]  /*0780*/  LOP3.LUT R35, R0.reuse, 0x6, RZ, 0xfc, !PT ;  /* 0x0000000600237812 */ /* 0x040fe400078efcff */
[C---:B------:R-:W-:Y:S02]  /*0790*/  LOP3.LUT R34, R0.reuse, 0x7, RZ, 0xfc, !PT ;  /* 0x0000000700227812 */ /* 0x040fe400078efcff */
[C---:B------:R-:W-:Y:S02]  /*07a0*/  LOP3.LUT R33, R0.reuse, 0x9, RZ, 0xfc, !PT ;  /* 0x0000000900217812 */ /* 0x040fe400078efcff */
[C---:B------:R-:W-:Y:S02]  /*07b0*/  LOP3.LUT R32, R0.reuse, 0xa, RZ, 0xfc, !PT ;  /* 0x0000000a00207812 */ /* 0x040fe400078efcff */
[C---:B------:R-:W-:Y:S02]  /*07c0*/  LOP3.LUT R31, R0.reuse, 0xb, RZ, 0xfc, !PT ;  /* 0x0000000b001f7812 */ /* 0x040fe400078efcff */
[----:B------:R-:W-:-:S02]  /*07d0*/  LOP3.LUT R30, R0, 0xd, RZ, 0xfc, !PT ;  /* 0x0000000d001e7812 */ /* 0x000fc400078efcff */
[----:B------:R-:W-:Y:S02]  /*07e0*/  @P1 IADD3 R8, PT, PT, R8, 0x1, RZ ;  /* 0x0000000108081810 */ /* 0x000fe40007ffe0ff */
[----:B------:R-:W-:-:S04]  /*07f0*/  @!P2 LOP3.LUT R8, RZ, UR9, RZ, 0x33, !PT ;  /* 0x00000009ff08ac12 */ /* 0x000fc8000f8e33ff */
[----:B-1----:R-:W-:-:S07]  /*0800*/  IADD3 R41, PT, PT, R41, R8, RZ ;  /* 0x0000000829297210 */ /* 0x002fce0007ffe0ff */
.L_x_14680:
[----:B------:R-:W0:Y:S01]  /*0810*/  S2R R27, SR_TID.X ;  /* 0x00000000001b7919 */ /* 0x000e220000002100 */
[----:B------:R-:W-:Y:S01]  /*0820*/  BSSY.RECONVERGENT B0, `(.L_x_14662) ;  /* 0x0000075000007945 */ /* 0x000fe20003800200 */
[----:B0-----:R-:W-:-:S13]  /*0830*/  ISETP.GT.U32.AND P0, PT, R27, 0x1f, PT ;  /* 0x0000001f1b00780c */ /* 0x001fda0003f04070 */
[----:B---3--:R-:W-:Y:S05]  /*0840*/  @P0 BRA `(.L_x_14663) ;  /* 0x0000000400c80947 */ /* 0x008fea0003800000 */
[----:B------:R-:W-:Y:S01]  /*0850*/  VIADD R12, R41, 0x1 ;  /* 0x00000001290c7836 */ /* 0x000fe20000000000 */
[----:B------:R-:W-:Y:S01]  /*0860*/  IADD3 R11, PT, PT, R27, UR9, RZ ;  /* 0x000000091b0b7c10 */ /* 0x000fe2000fffe0ff */
[----:B------:R-:W-:Y:S01]  /*0870*/  BSSY.RECONVERGENT B1, `(.L_x_14664) ;  /* 0x0000026000017945 */ /* 0x000fe20003800200 */
[----:B------:R-:W-:Y:S01]  /*0880*/  ISETP.GE.U32.AND P1, PT, R41, 0x3, PT ;  /* 0x000000032900780c */ /* 0x000fe20003f26070 */
[----:B------:R-:W-:Y:S01]  /*0890*/  IMAD.SHL.U32 R15, R43, 0x20, RZ ;  /* 0x000000202b0f7824 */ /* 0x000fe200078e00ff */
[----:B------:R-:W-:Y:S01]  /*08a0*/  LOP3.LUT R12, R12, 0x3, RZ, 0xc0, !PT ;  /* 0x000000030c0c7812 */ /* 0x000fe200078ec0ff */
[----:B------:R-:W-:Y:S01]  /*08b0*/  IMAD.MOV.U32 R13, RZ, RZ, R27 ;  /* 0x000000ffff0d7224 */ /* 0x000fe200078e001b */
[----:B------:R-:W-:Y:S01]  /*08c0*/  MOV R10, R27 ;  /* 0x0000001b000a7202 */ /* 0x000fe20000000f00 */
[----:B------:R-:W-:Y:S01]  /*08d0*/  VIADD R0, R11, UR9 ;  /* 0x000000090b007c36 */ /* 0x000fe20008000000 */
[----:B------:R-:W-:-:S13]  /*08e0*/  ISETP.NE.AND P0, PT, R12, RZ, PT ;  /* 0x000000ff0c00720c */ /* 0x000fda0003f05270 */
[----:B------:R-:W-:Y:S05]  /*08f0*/  @!P0 BRA `(.L_x_14665) ;  /* 0x0000000000748947 */ /* 0x000fea0003800000 */
[----:B------:R-:W0:Y:S01]  /*0900*/  LDCU UR6, c[0x0][0x388] ;  /* 0x00007100ff0677ac */ /* 0x000e220008000800 */
[----:B------:R-:W1:Y:S01]  /*0910*/  LDC.64 R2, c[0x0][0x390] ;  /* 0x0000e400ff027b82 */ /* 0x000e620000000a00 */
[----:B0-----:R-:W-:-:S04]  /*0920*/  IMAD R4, R40, UR6, R15 ;  /* 0x0000000628047c24 */ /* 0x001fc8000f8e020f */
[----:B------:R-:W-:-:S04]  /*0930*/  IMAD.IADD R5, R4, 0x1, R27 ;  /* 0x0000000104057824 */ /* 0x000fc800078e021b */
[----:B-1----:R-:W-:-:S05]  /*0940*/  IMAD.WIDE R2, R5, 0x4, R2 ;  /* 0x0000000405027825 */ /* 0x002fca00078e0202 */
        /* <DEDUP_REMOVED lines=24> */
.L_x_14665:
[----:B------:R-:W-:Y:S05]  /*0ad0*/  BSYNC.RECONVERGENT B1 ;  /* 0x0000000000017941 */ /* 0x000fea0003800200 */
.L_x_14664:
[----:B------:R-:W-:Y:S04]  /*0ae0*/  BSSY.RECONVERGENT B1, `(.L_x_14666) ;  /* 0x0000025000017945 */ /* 0x000fe80003800200 */
[----:B------:R-:W-:Y:S05]  /*0af0*/  @!P1 BRA `(.L_x_14667) ;  /* 0x00000000008c9947 */ /* 0x000fea0003800000 */
[----:B------:R-:W2:Y:S01]  /*0b00*/  S2UR UR7, SR_CgaCtaId ;  /* 0x00000000000779c3 */ /* 0x000ea20000008800 */
[----:B------:R-:W3:Y:S01]  /*0b10*/  LDCU UR16, c[0x0][0x388] ;  /* 0x00007100ff1077ac */ /* 0x000ee20008000800 */
[----:B------:R-:W-:Y:S01]  /*0b20*/  IADD3 R15, PT, PT, R15, R13, RZ ;  /* 0x0000000d0f0f7210 */ /* 0x000fe20007ffe0ff */
[----:B------:R-:W-:Y:S02]  /*0b30*/  UMOV UR6, 0x400 ;  /* 0x0000040000067882 */ /* 0x000fe40000000000 */
[----:B------:R-:W-:Y:S02]  /*0b40*/  UIADD3 UR6, UPT, UPT, UR6, 0x1080, URZ ;  /* 0x0000108006067890 */ /* 0x000fe4000fffe0ff */
[----:B---3--:R-:W-:Y:S02]  /*0b50*/  IMAD R15, R40, UR16, R15 ;  /* 0x00000010280f7c24 */ /* 0x008fe4000f8e020f */
[----:B--2---:R-:W-:-:S06]  /*0b60*/  ULEA UR6, UR7, UR6, 0x18 ;  /* 0x0000000607067291 */ /* 0x004fcc000f8ec0ff */
[----:B------:R-:W-:-:S07]  /*0b70*/  LEA R14, R13, UR6, 0x2 ;  /* 0x000000060d0e7c11 */ /* 0x000fce000f8e10ff */
.L_x_14668:
        /* <DEDUP_REMOVED lines=27> */
.L_x_14667:
[----:B------:R-:W-:Y:S05]  /*0d30*/  BSYNC.RECONVERGENT B1 ;  /* 0x0000000000017941 */ /* 0x000fea0003800200 */
.L_x_14666:
[----:B------:R-:W-:Y:S04]  /*0d40*/  BSSY.RECONVERGENT B1, `(.L_x_14669) ;  /* 0x0000013000017945 */ /* 0x000fe80003800200 */
[----:B------:R-:W-:Y:S05]  /*0d50*/  @!P0 BRA `(.L_x_14670) ;  /* 0x0000000000448947 */ /* 0x000fea0003800000 */
[----:B------:R-:W3:Y:S01]  /*0d60*/  S2UR UR7, SR_CgaCtaId ;  /* 0x00000000000779c3 */ /* 0x000ee20000008800 */
[----:B------:R-:W-:Y:S01]  /*0d70*/  UMOV UR6, 0x400 ;  /* 0x0000040000067882 */ /* 0x000fe20000000000 */
[----:B------:R-:W-:Y:S01]  /*0d80*/  ISETP.NE.AND P0, PT, R12, 0x1, PT ;  /* 0x000000010c00780c */ /* 0x000fe20003f05270 */
[----:B------:R-:W-:Y:S01]  /*0d90*/  UIADD3 UR6, UPT, UPT, UR6, 0x1100, URZ ;  /* 0x0000110006067890 */ /* 0x000fe2000fffe0ff */
[----:B-12---:R-:W-:Y:S01]  /*0da0*/  IMAD.SHL.U32 R2, R27, 0x4, RZ ;  /* 0x000000041b027824 */ /* 0x006fe200078e00ff */
[----:B------:R-:W-:Y:S02]  /*0db0*/  MOV R10, R11 ;  /* 0x0000000b000a7202 */ /* 0x000fe40000000f00 */
[----:B---3--:R-:W-:-:S06]  /*0dc0*/  ULEA UR6, UR7, UR6, 0x18 ;  /* 0x0000000607067291 */ /* 0x008fcc000f8ec0ff */
[----:B------:R-:W-:-:S03]  /*0dd0*/  VIADD R3, R2, UR6 ;  /* 0x0000000602037c36 */ /* 0x000fc60008000000 */
[----:B------:R3:W-:Y:S01]  /*0de0*/  STS [R2+UR6], RZ ;  /* 0x000000ff02007988 */ /* 0x0007e20008000806 */
[----:B------:R-:W-:Y:S05]  /*0df0*/  @!P0 BRA `(.L_x_14670) ;  /* 0x00000000001c8947 */ /* 0x000fea0003800000 */
[----:B------:R-:W-:Y:S01]  /*0e00*/  ISETP.NE.AND P0, PT, R12, 0x2, PT ;  /* 0x000000020c00780c */ /* 0x000fe20003f05270 */
[----:B------:R4:W-:Y:S01]  /*0e10*/  STS [R3+UR8], RZ ;  /* 0x000000ff03007988 */ /* 0x0009e20008000808 */
[----:B0-----:R-:W-:Y:S01]  /*0e20*/  IADD3 R4, PT, PT, R3, UR8, RZ ;  /* 0x0000000803047c10 */ /* 0x001fe2000fffe0ff */
[----:B---3--:R-:W-:Y:S01]  /*0e30*/  VIADD R2, R0, UR9 ;  /* 0x0000000900027c36 */ /* 0x008fe20008000000 */
[----:B------:R-:W-:-:S09]  /*0e40*/  MOV R10, R0 ;  /* 0x00000000000a7202 */ /* 0x000fd20000000f00 */
[----:B------:R4:W-:Y:S01]  /*0e50*/  @P0 STS [R4+UR8], RZ ;  /* 0x000000ff04000988 */ /* 0x0009e20008000808 */
[----:B------:R-:W-:-:S07]  /*0e60*/  @P0 IMAD.MOV.U32 R10, RZ, RZ, R2 ;  /* 0x000000ffff0a0224 */ /* 0x000fce00078e0002 */
.L_x_14670:
[----:B------:R-:W-:Y:S05]  /*0e70*/  BSYNC.RECONVERGENT B1 ;  /* 0x0000000000017941 */ /* 0x000fea0003800200 */
.L_x_14669:
[----:B------:R-:W-:Y:S05]  /*0e80*/  @!P1 BRA `(.L_x_14663) ;  /* 0x0000000000389947 */ /* 0x000fea0003800000 */
[----:B----4-:R-:W0:Y:S01]  /*0e90*/  S2R R3, SR_CgaCtaId ;  /* 0x0000000000037919 */ /* 0x010e220000008800 */
[----:B------:R-:W-:-:S04]  /*0ea0*/  MOV R0, 0x400 ;  /* 0x0000040000007802 */ /* 0x000fc80000000f00 */
[----:B------:R-:W-:-:S04]  /*0eb0*/  IADD3 R0, PT, PT, R0, 0x1100, RZ ;  /* 0x0000110000007810 */ /* 0x000fc80007ffe0ff */
[----:B0-----:R-:W-:-:S07]  /*0ec0*/  LEA R5, R3, R0, 0x18 ;  /* 0x0000000003057211 */ /* 0x001fce00078ec0ff */
.L_x_14671:
[C---:B0-----:R-:W-:Y:S01]  /*0ed0*/  IMAD R0, R10.reuse, 0x4, R5 ;  /* 0x000000040a007824 */ /* 0x041fe200078e0205 */
[----:B------:R-:W-:-:S04]  /*0ee0*/  IADD3 R10, PT, PT, R10, UR8, RZ ;  /* 0x000000080a0a7c10 */ /* 0x000fc8000fffe0ff */
[----:B-123--:R-:W-:Y:S01]  /*0ef0*/  IADD3 R2, PT, PT, R0, UR8, RZ ;  /* 0x0000000800027c10 */ /* 0x00efe2000fffe0ff */
[----:B------:R0:W-:Y:S01]  /*0f00*/  STS [R0], RZ ;  /* 0x000000ff00007388 */ /* 0x0001e20000000800 */
[----:B------:R-:W-:-:S03]  /*0f10*/  ISETP.GE.U32.AND P0, PT, R10, 0x20, PT ;  /* 0x000000200a00780c */ /* 0x000fc60003f06070 */
[----:B------:R-:W-:Y:S01]  /*0f20*/  VIADD R3, R2, UR8 ;  /* 0x0000000802037c36 */ /* 0x000fe20008000000 */
[----:B------:R0:W-:Y:S04]  /*0f30*/  STS [R0+UR8], RZ ;  /* 0x000000ff00007988 */ /* 0x0001e80008000808 */
[----:B------:R0:W-:Y:S04]  /*0f40*/  STS [R2+UR8], RZ ;  /* 0x000000ff02007988 */ /* 0x0001e80008000808 */
[----:B------:R0:W-:Y:S01]  /*0f50*/  STS [R3+UR8], RZ ;  /* 0x000000ff03007988 */ /* 0x0001e20008000808 */
[----:B------:R-:W-:Y:S05]  /*0f60*/  @!P0 BRA `(.L_x_14671) ;  /* 0xfffffffc00d88947 */ /* 0x000fea000383ffff */
.L_x_14663:
[----:B------:R-:W-:Y:S05]  /*0f70*/  BSYNC.RECONVERGENT B0 ;  /* 0x0000000000007941 */ /* 0x000fea0003800200 */
.L_x_14662:
[----:B------:R-:W-:Y:S01]  /*0f80*/  BAR.SYNC.DEFER_BLOCKING 0x0 ;  /* 0x0000000000007b1d */ /* 0x000fe20000010000 */
[----:B------:R-:W-:-:S13]  /*0f90*/  ISETP.GT.U32.AND P0, PT, R27, 0x3f, PT ;  /* 0x0000003f1b00780c */ /* 0x000fda0003f04070 */
[----:B------:R-:W-:Y:S05]  /*0fa0*/  @P0 BRA `(.L_x_14672) ;  /* 0x0000000400140947 */ /* 0x000fea0003800000 */
[----:B------:R-:W5:Y:S01]  /*0fb0*/  S2UR UR7, SR_CgaCtaId ;  /* 0x00000000000779c3 */ /* 0x000f620000008800 */
[----:B------:R-:W-:Y:S01]  /*0fc0*/  UMOV UR6, 0x400 ;  /* 0x0000040000067882 */ /* 0x000fe20000000000 */
[C---:B------:R-:W-:Y:S01]  /*0fd0*/  IMAD.SHL.U32 R29, R27.reuse, 0x10, RZ ;  /* 0x000000101b1d7824 */ /* 0x040fe200078e00ff */
[----:B------:R-:W-:Y:S01]  /*0fe0*/  UIADD3 UR6, UPT, UPT, UR6, 0x1080, URZ ;  /* 0x0000108006067890 */ /* 0x000fe2000fffe0ff */
[----:B0-----:R-:W-:Y:S02]  /*0ff0*/  LOP3.LUT R0, R27, 0x1, RZ, 0xc0, !PT ;  /* 0x000000011b007812 */ /* 0x001fe400078ec0ff */
[----:B------:R-:W-:Y:S02]  /*1000*/  SHF.R.U32.HI R27, RZ, 0x1, R27 ;  /* 0x00000001ff1b7819 */ /* 0x000fe4000001161b */
[----:B------:R-:W-:Y:S01]  /*1010*/  ISETP.NE.U32.AND P0, PT, R0, 0x1, PT ;  /* 0x000000010000780c */ /* 0x000fe20003f05070 */
[----:B------:R-:W0:Y:S01]  /*1020*/  LDC R26, c[0x0][0x360] ;  /* 0x0000d800ff1a7b82 */ /* 0x000e220000000800 */
[----:B------:R-:W-:-:S04]  /*1030*/  LOP3.LUT R29, R29, 0x10, RZ, 0xc0, !PT ;  /* 0x000000101d1d7812 */ /* 0x000fc800078ec0ff */
[C---:B------:R-:W-:Y:S01]  /*1040*/  IADD3 R24, PT, PT, R29.reuse, 0x8, RZ ;  /* 0x000000081d187810 */ /* 0x040fe20007ffe0ff */
[C---:B------:R-:W-:Y:S01]  /*1050*/  VIADD R25, R29.reuse, 0x2 ;  /* 0x000000021d197836 */ /* 0x040fe20000000000 */
[C---:B--2---:R-:W-:Y:S01]  /*1060*/  IADD3 R6, PT, PT, R29.reuse, 0xe, RZ ;  /* 0x0000000e1d067810 */ /* 0x044fe20007ffe0ff */
[C---:B-1----:R-:W-:Y:S02]  /*1070*/  VIADD R7, R29.reuse, 0xc ;  /* 0x0000000c1d077836 */ /* 0x042fe40000000000 */
[----:B----4-:R-:W-:Y:S02]  /*1080*/  VIADD R4, R29, 0xf ;  /* 0x0000000f1d047836 */ /* 0x010fe40000000000 */
[----:B------:R-:W1:Y:S01]  /*1090*/  @P0 S2R R3, SR_CgaCtaId ;  /* 0x0000000000030919 */ /* 0x000e620000008800 */
[----:B---3--:R-:W-:Y:S01]  /*10a0*/  @P0 MOV R2, 0x400 ;  /* 0x0000040000020802 */ /* 0x008fe20000000f00 */
[----:B-----5:R-:W-:-:S03]  /*10b0*/  ULEA UR6, UR7, UR6, 0x18 ;  /* 0x0000000607067291 */ /* 0x020fc6000f8ec0ff */
[----:B------:R-:W-:-:S03]  /*10c0*/  @P0 IADD3 R2, PT, PT, R2, 0x1100, RZ ;  /* 0x0000110002020810 */ /* 0x000fc60007ffe0ff */
[----:B------:R-:W-:Y:S02]  /*10d0*/  LEA R0, R29, UR6, 0x2 ;  /* 0x000000061d007c11 */ /* 0x000fe4000f8e10ff */
[----:B0-----:R-:W-:-:S03]  /*10e0*/  SHF.R.U32.HI R26, RZ, 0x1, R26 ;  /* 0x00000001ff1a7819 */ /* 0x001fc6000001161a */
[----:B------:R0:W2:Y:S04]  /*10f0*/  LDS.128 R20, [R0] ;  /* 0x0000000000147984 */ /* 0x0000a80000000c00 */
[----:B------:R0:W3:Y:S04]  /*1100*/  LDS.128 R16, [R0+0x10] ;  /* 0x0000100000107984 */ /* 0x0000e80000000c00 */
[----:B------:R0:W4:Y:S04]  /*1110*/  LDS.128 R12, [R0+0x20] ;  /* 0x00002000000c7984 */ /* 0x0001280000000c00 */
[----:B------:R0:W0:Y:S01]  /*1120*/  LDS.128 R8, [R0+0x30] ;  /* 0x0000300000087984 */ /* 0x0000220000000c00 */
[----:B-1----:R-:W-:-:S07]  /*1130*/  @P0 LEA R28, R3, R2, 0x18 ;  /* 0x00000002031c0211 */ /* 0x002fce00078ec0ff */
.L_x_14674:
[----:B0-----:R-:W-:Y:S01]  /*1140*/  IMAD R5, R27, 0x84, R42 ;  /* 0x000000841b057824 */ /* 0x001fe200078e022a */
[----:B------:R-:W-:-:S05]  /*1150*/  UMOV UR6, 0xffffffff ;  /* 0xffffffff00067882 */ /* 0x000fca0000000000 */
[----:B-1----:R-:W1:Y:S01]  /*1160*/  LDS R5, [R5] ;  /* 0x0000000005057984 */ /* 0x002e620000000800 */
[----:B------:R-:W-:Y:S05]  /*1170*/  BRA.DIV UR6, `(.L_x_14673) ;  /* 0x0000000606f07947 */ /* 0x000fea000b800000 */
[----:B-1----:R-:W2:Y:S04]  /*1180*/  SHFL.IDX PT, R44, R5, R29, 0x1f ;  /* 0x00001f1d052c7589 */ /* 0x002ea800000e0000 */
[----:B0-----:R-:W0:Y:S01]  /*1190*/  SHFL.IDX PT, R0, R5, R39, 0x1f ;  /* 0x00001f2705007589 */ /* 0x001e2200000e0000 */
[----:B--2---:R-:W-:-:S04]  /*11a0*/  IMAD R44, R20, R44, RZ ;  /* 0x0000002c142c7224 */ /* 0x004fc800078e02ff */
[----:B0-----:R-:W-:Y:S02]  /*11b0*/  IMAD R44, R21, R0, R44 ;  /* 0x00000000152c7224 */ /* 0x001fe400078e022c */
[----:B------:R-:W0:Y:S02]  /*11c0*/  SHFL.IDX PT, R0, R5, R25, 0x1f ;  /* 0x00001f1905007589 */ /* 0x000e2400000e0000 */
[----:B0-----:R-:W-:Y:S02]  /*11d0*/  IMAD R44, R22, R0, R44 ;  /* 0x00000000162c7224 */ /* 0x001fe400078e022c */
[----:B------:R-:W0:Y:S02]  /*11e0*/  SHFL.IDX PT, R0, R5, R38, 0x1f ;  /* 0x00001f2605007589 */ /* 0x000e2400000e0000 */
[----:B0-----:R-:W-:Y:S02]  /*11f0*/  IMAD R44, R23, R0, R44 ;  /* 0x00000000172c7224 */ /* 0x001fe400078e022c */
[----:B------:R-:W3:Y:S02]  /*1200*/  SHFL.IDX PT, R0, R5, R37, 0x1f ;  /* 0x00001f2505007589 */ /* 0x000ee400000e0000 */
[----:B---3--:R-:W-:-:S02]  /*1210*/  IMAD R44, R16, R0, R44 ;  /* 0x00000000102c7224 */ /* 0x008fc400078e022c */
[----:B------:R-:W0:Y:S02]  /*1220*/  SHFL.IDX PT, R0, R5, R36, 0x1f ;  /* 0x00001f2405007589 */ /* 0x000e2400000e0000 */
[----:B0-----:R-:W-:Y:S02]  /*1230*/  IMAD R44, R17, R0, R44 ;  /* 0x00000000112c7224 */ /* 0x001fe400078e022c */
[----:B------:R-:W0:Y:S02]  /*1240*/  SHFL.IDX PT, R0, R5, R35, 0x1f ;  /* 0x00001f2305007589 */ /* 0x000e2400000e0000 */
[----:B0-----:R-:W-:Y:S02]  /*1250*/  IMAD R44, R18, R0, R44 ;  /* 0x00000000122c7224 */ /* 0x001fe400078e022c */
[----:B------:R-:W0:Y:S02]  /*1260*/  SHFL.IDX PT, R0, R5, R34, 0x1f ;  /* 0x00001f2205007589 */ /* 0x000e2400000e0000 */
[----:B0-----:R-:W-:-:S02]  /*1270*/  IMAD R44, R19, R0, R44 ;  /* 0x00000000132c7224 */ /* 0x001fc400078e022c */
[----:B------:R-:W4:Y:S02]  /*1280*/  SHFL.IDX PT, R0, R5, R24, 0x1f ;  /* 0x00001f1805007589 */ /* 0x000f2400000e0000 */
[----:B----4-:R-:W-:Y:S02]  /*1290*/  IMAD R44, R12, R0, R44 ;  /* 0x000000000c2c7224 */ /* 0x010fe400078e022c */
        /* <DEDUP_REMOVED lines=13> */
.L_x_14697:
[----:B-1----:R-:W-:Y:S01]  /*1370*/  IMAD R0, R11, R0, R44 ;  /* 0x000000000b007224 */ /* 0x002fe200078e022c */
[----:B------:R-:W-:Y:S05]  /*1380*/  WARPSYNC.ALL ;  /* 0x0000000000007948 */ /* 0x000fea0003800000 */
[----:B------:R-:W1:Y:S01]  /*1390*/  SHFL.DOWN PT, R3, R0, 0x1, 0x1e1f ;  /* 0x083e1f0000037f89 */ /* 0x000e6200000e0000 */
[----:B------:R-:W-:Y:S01]  /*13a0*/  @P0 IMAD R2, R27, 0x4, R28 ;  /* 0x000000041b020824 */ /* 0x000fe200078e021c */
[----:B------:R-:W-:-:S04]  /*13b0*/  IADD3 R27, PT, PT, R26, R27, RZ ;  /* 0x0000001b1a1b7210 */ /* 0x000fc80007ffe0ff */
[----:B------:R-:W-:Y:S02]  /*13c0*/  ISETP.GE.U32.AND P1, PT, R27, 0x20, PT ;  /* 0x000000201b00780c */ /* 0x000fe40003f26070 */
[----:B-1----:R-:W-:-:S05]  /*13d0*/  IADD3 R3, PT, PT, R0, R3, RZ ;  /* 0x0000000300037210 */ /* 0x002fca0007ffe0ff */
[----:B------:R1:W-:Y:S06]  /*13e0*/  @P0 STS [R2], R3 ;  /* 0x0000000302000388 */ /* 0x0003ec0000000800 */
[----:B------:R-:W-:Y:S05]  /*13f0*/  @!P1 BRA `(.L_x_14674) ;  /* 0xfffffffc00509947 */ /* 0x000fea000383ffff */
.L_x_14672:
[----:B------:R-:W5:Y:S01]  /*1400*/  S2R R10, SR_TID.X ;  /* 0x00000000000a7919 */ /* 0x000f620000002100 */
[----:B------:R-:W-:Y:S05]  /*1410*/  WARPSYNC.ALL ;  /* 0x0000000000007948 */ /* 0x000fea0003800000 */
[----:B------:R-:W-:Y:S06]  /*1420*/  BAR.SYNC.DEFER_BLOCKING 0x0 ;  /* 0x0000000000007b1d */ /* 0x000fec0000010000 */
[----:B------:R-:W-:Y:S01]  /*1430*/  BSSY.RECONVERGENT B0, `(.L_x_14675) ;  /* 0x000004b000007945 */ /* 0x000fe20003800200 */
[----:B-----5:R-:W-:-:S13]  /*1440*/  ISETP.GT.U32.AND P0, PT, R10, 0x1f, PT ;  /* 0x0000001f0a00780c */ /* 0x020fda0003f04070 */
[----:B------:R-:W-:Y:S05]  /*1450*/  @P0 BRA `(.L_x_14676) ;  /* 0x0000000400200947 */ /* 0x000fea0003800000 */
[----:B0-----:R-:W4:Y:S01]  /*1460*/  LDC R0, c[0x0][0x388] ;  /* 0x0000e200ff007b82 */ /* 0x001f220000000800 */
[C---:B-123--:R-:W-:Y:S01]  /*1470*/  VIADD R2, R41.reuse, 0x1 ;  /* 0x0000000129027836 */ /* 0x04efe20000000000 */
[----:B------:R-:W0:Y:S01]  /*1480*/  LDCU UR6, c[0x0][0x384] ;  /* 0x00007080ff0677ac */ /* 0x000e220008000800 */
[----:B------:R-:W-:Y:S01]  /*1490*/  BSSY.RECONVERGENT B1, `(.L_x_14677) ;  /* 0x0000025000017945 */ /* 0x000fe20003800200 */
[----:B------:R-:W-:Y:S02]  /*14a0*/  ISETP.GE.U32.AND P1, PT, R41, 0x3, PT ;  /* 0x000000032900780c */ /* 0x000fe40003f26070 */
[----:B------:R-:W-:-:S04]  /*14b0*/  LOP3.LUT R6, R2, 0x3, RZ, 0xc0, !PT ;  /* 0x0000000302067812 */ /* 0x000fc800078ec0ff */
[----:B------:R-:W-:Y:S02]  /*14c0*/  ISETP.NE.AND P0, PT, R6, RZ, PT ;  /* 0x000000ff0600720c */ /* 0x000fe40003f05270 */
[----:B----4-:R-:W-:-:S04]  /*14d0*/  SHF.R.S32.HI R3, RZ, 0x1f, R0 ;  /* 0x0000001fff037819 */ /* 0x010fc80000011400 */
[----:B------:R-:W-:Y:S01]  /*14e0*/  LEA.HI R3, R3, R0, RZ, 0x5 ;  /* 0x0000000003037211 */ /* 0x000fe200078f28ff */
[----:B0-----:R-:W-:-:S03]  /*14f0*/  IMAD R0, R40, UR6, R43 ;  /* 0x0000000628007c24 */ /* 0x001fc6000f8e022b */
[----:B------:R-:W-:-:S03]  /*1500*/  SHF.R.S32.HI R11, RZ, 0x5, R3 ;  /* 0x00000005ff0b7819 */ /* 0x000fc60000011403 */
[----:B------:R-:W-:Y:S05]  /*1510*/  @!P0 BRA `(.L_x_14678) ;  /* 0x0000000000708947 */ /* 0x000fea0003800000 */
[----:B------:R-:W0:Y:S01]  /*1520*/  S2UR UR7, SR_CgaCtaId ;  /* 0x00000000000779c3 */ /* 0x000e220000008800 */
[----:B------:R-:W-:Y:S01]  /*1530*/  UMOV UR6, 0x400 ;  /* 0x0000040000067882 */ /* 0x000fe20000000000 */
[----:B------:R-:W-:Y:S01]  /*1540*/  SHF.L.U32 R8, R10, 0x2, RZ ;  /* 0x000000020a087819 */ /* 0x000fe200000006ff */
[----:B------:R-:W-:Y:S01]  /*1550*/  UIADD3 UR6, UPT, UPT, UR6, 0x1100, URZ ;  /* 0x0000110006067890 */ /* 0x000fe2000fffe0ff */
[----:B------:R-:W-:Y:S01]  /*1560*/  IMAD R5, R11, R10, R0 ;  /* 0x0000000a0b057224 */ /* 0x000fe200078e0200 */
[----:B------:R-:W-:Y:S01]  /*1570*/  ISETP.NE.AND P0, PT, R6, 0x1, PT ;  /* 0x000000010600780c */ /* 0x000fe20003f05270 */
[----:B------:R-:W-:Y:S02]  /*1580*/  VIADD R10, R10, UR9 ;  /* 0x000000090a0a7c36 */ /* 0x000fe40008000000 */
[----:B------:R-:W1:Y:S01]  /*1590*/  LDC.64 R2, c[0x0][0x3a0] ;  /* 0x0000e800ff027b82 */ /* 0x000e620000000a00 */
[----:B0-----:R-:W-:-:S06]  /*15a0*/  ULEA UR6, UR7, UR6, 0x18 ;  /* 0x0000000607067291 */ /* 0x001fcc000f8ec0ff */
[----:B------:R-:W-:Y:S01]  /*15b0*/  IADD3 R12, PT, PT, R8, UR6, RZ ;  /* 0x00000006080c7c10 */ /* 0x000fe2000fffe0ff */
[----:B-1----:R-:W-:Y:S02]  /*15c0*/  IMAD.WIDE R4, R5, 0x4, R2 ;  /* 0x0000000405047825 */ /* 0x002fe400078e0202 */
[----:B------:R-:W0:Y:S04]  /*15d0*/  LDS R7, [R8+UR6] ;  /* 0x0000000608077984 */ /* 0x000e280008000800 */
[----:B0-----:R0:W-:Y:S01]  /*15e0*/  STG.E desc[UR14][R4.64], R7 ;  /* 0x0000000704007986 */ /* 0x0011e2000c10190e */
[----:B------:R-:W-:Y:S05]  /*15f0*/  @!P0 BRA `(.L_x_14678) ;  /* 0x0000000000388947 */ /* 0x000fea0003800000 */
[----:B------:R-:W-:Y:S01]  /*1600*/  ISETP.NE.AND P0, PT, R6, 0x2, PT ;  /* 0x000000020600780c */ /* 0x000fe20003f05270 */
[----:B------:R-:W-:Y:S01]  /*1610*/  VIADD R13, R12, UR8 ;  /* 0x000000080c0d7c36 */ /* 0x000fe20008000000 */
[----:B0-----:R-:W0:Y:S01]  /*1620*/  LDS R7, [R12+UR8] ;  /* 0x000000080c077984 */ /* 0x001e220008000800 */
[C---:B------:R-:W-:Y:S01]  /*1630*/  IADD3 R6, PT, PT, R10.reuse, UR9, RZ ;  /* 0x000000090a067c10 */ /* 0x040fe2000fffe0ff */
[----:B------:R-:W-:-:S03]  /*1640*/  IMAD R5, R10, R11, R0 ;  /* 0x0000000b0a057224 */ /* 0x000fc600078e0200 */
[----:B------:R-:W-:Y:S01]  /*1650*/  MOV R10, R6 ;  /* 0x00000006000a7202 */ /* 0x000fe20000000f00 */
[----:B------:R-:W-:-:S04]  /*1660*/  IMAD.WIDE R4, R5, 0x4, R2 ;  /* 0x0000000405047825 */ /* 0x000fc800078e0202 */
[----:B------:R-:W-:Y:S01]  /*1670*/  VIADD R8, R6, UR9 ;  /* 0x0000000906087c36 */ /* 0x000fe20008000000 */
[----:B------:R-:W1:Y:S01]  /*1680*/  @P0 LDS R13, [R13+UR8] ;  /* 0x000000080d0d0984 */ /* 0x000e620008000800 */
[----:B------:R-:W-:Y:S02]  /*1690*/  @P0 IMAD R9, R11, R6, R0 ;  /* 0x000000060b090224 */ /* 0x000fe400078e0200 */
[----:B------:R-:W-:Y:S02]  /*16a0*/  @P0 IMAD.MOV.U32 R10, RZ, RZ, R8 ;  /* 0x000000ffff0a0224 */ /* 0x000fe400078e0008 */
[----:B------:R-:W-:Y:S01]  /*16b0*/  @P0 IMAD.WIDE R2, R9, 0x4, R2 ;  /* 0x0000000409020825 */ /* 0x000fe200078e0202 */
[----:B0-----:R2:W-:Y:S04]  /*16c0*/  STG.E desc[UR14][R4.64], R7 ;  /* 0x0000000704007986 */ /* 0x0015e8000c10190e */
[----:B-1----:R2:W-:Y:S02]  /*16d0*/  @P0 STG.E desc[UR14][R2.64], R13 ;  /* 0x0000000d02000986 */ /* 0x0025e4000c10190e */
.L_x_14678:
[----:B------:R-:W-:Y:S05]  /*16e0*/  BSYNC.RECONVERGENT B1 ;  /* 0x0000000000017941 */ /* 0x000fea0003800200 */
.L_x_14677:
[----:B------:R-:W-:Y:S05]  /*16f0*/  @!P1 BRA `(.L_x_14676) ;  /* 0x0000000000789947 */ /* 0x000fea0003800000 */
[----:B--2---:R-:W1:Y:S01]  /*1700*/  S2R R3, SR_CgaCtaId ;  /* 0x0000000000037919 */ /* 0x004e620000008800 */
[----:B------:R-:W-:-:S04]  /*1710*/  MOV R2, 0x400 ;  /* 0x0000040000027802 */ /* 0x000fc80000000f00 */
[----:B------:R-:W-:-:S04]  /*1720*/  IADD3 R2, PT, PT, R2, 0x1100, RZ ;  /* 0x0000110002027810 */ /* 0x000fc80007ffe0ff */
[----:B-1----:R-:W-:-:S07]  /*1730*/  LEA R23, R3, R2, 0x18 ;  /* 0x0000000203177211 */ /* 0x002fce00078ec0ff */
.L_x_14679:
[C---:B0-----:R-:W-:Y:S01]  /*1740*/  IMAD R4, R10.reuse, 0x4, R23 ;  /* 0x000000040a047824 */ /* 0x041fe200078e0217 */
[----:B------:R-:W0:Y:S01]  /*1750*/  LDC.64 R2, c[0x0][0x3a0] ;  /* 0x0000e800ff027b82 */ /* 0x000e220000000a00 */
[----:B------:R-:W-:Y:S01]  /*1760*/  IADD3 R6, PT, PT, R10, UR9, RZ ;  /* 0x000000090a067c10 */ /* 0x000fe2000fffe0ff */
[C-C-:B------:R-:W-:Y:S02]  /*1770*/  IMAD R5, R11.reuse, R10, R0.reuse ;  /* 0x0000000a0b057224 */ /* 0x140fe400078e0200 */
[----:B------:R-:W-:Y:S01]  /*1780*/  IADD3 R8, PT, PT, R4, UR8, RZ ;  /* 0x0000000804087c10 */ /* 0x000fe2000fffe0ff */
[----:B------:R-:W1:Y:S01]  /*1790*/  LDS R13, [R4] ;  /* 0x00000000040d7984 */ /* 0x000e620000000800 */
[----:B------:R-:W-:Y:S02]  /*17a0*/  VIADD R9, R6, UR9 ;  /* 0x0000000906097c36 */ /* 0x000fe40008000000 */
[--C-:B------:R-:W-:Y:S01]  /*17b0*/  IMAD R7, R11, R6, R0.reuse ;  /* 0x000000060b077224 */ /* 0x100fe200078e0200 */
[----:B------:R0:W2:Y:S01]  /*17c0*/  LDS R15, [R4+UR8] ;  /* 0x00000008040f7984 */ /* 0x0000a20008000800 */
[----:B------:R-:W-:Y:S01]  /*17d0*/  VIADD R12, R8, UR8 ;  /* 0x00000008080c7c36 */ /* 0x000fe20008000000 */
[----:B------:R-:W-:Y:S01]  /*17e0*/  IADD3 R14, PT, PT, R9, UR9, RZ ;  /* 0x00000009090e7c10 */ /* 0x000fe2000fffe0ff */
[C-C-:B------:R-:W-:Y:S01]  /*17f0*/  IMAD R9, R11.reuse, R9, R0.reuse ;  /* 0x000000090b097224 */ /* 0x140fe200078e0200 */
[----:B------:R3:W4:Y:S03]  /*1800*/  LDS R17, [R8+UR8] ;  /* 0x0000000808117984 */ /* 0x0007260008000800 */
[----:B------:R-:W-:Y:S01]  /*1810*/  IMAD R19, R11, R14, R0 ;  /* 0x0000000e0b137224 */ /* 0x000fe200078e0200 */
[----:B------:R-:W5:Y:S01]  /*1820*/  LDS R21, [R12+UR8] ;  /* 0x000000080c157984 */ /* 0x000f620008000800 */
[----:B------:R-:W-:-:S05]  /*1830*/  VIADD R10, R14, UR9 ;  /* 0x000000090e0a7c36 */ /* 0x000fca0008000000 */
[----:B------:R-:W-:Y:S01]  /*1840*/  ISETP.GE.U32.AND P0, PT, R10, 0x20, PT ;  /* 0x000000200a00780c */ /* 0x000fe20003f06070 */
[----:B0-----:R-:W-:-:S04]  /*1850*/  IMAD.WIDE R4, R5, 0x4, R2 ;  /* 0x0000000405047825 */ /* 0x001fc800078e0202 */
[----:B------:R-:W-:-:S04]  /*1860*/  IMAD.WIDE R6, R7, 0x4, R2 ;  /* 0x0000000407067825 */ /* 0x000fc800078e0202 */
[----:B---3--:R-:W-:-:S04]  /*1870*/  IMAD.WIDE R8, R9, 0x4, R2 ;  /* 0x0000000409087825 */ /* 0x008fc800078e0202 */
[----:B------:R-:W-:Y:S01]  /*1880*/  IMAD.WIDE R2, R19, 0x4, R2 ;  /* 0x0000000413027825 */ /* 0x000fe200078e0202 */
[----:B-1----:R0:W-:Y:S04]  /*1890*/  STG.E desc[UR14][R4.64], R13 ;  /* 0x0000000d04007986 */ /* 0x0021e8000c10190e */
[----:B--2---:R0:W-:Y:S04]  /*18a0*/  STG.E desc[UR14][R6.64], R15 ;  /* 0x0000000f06007986 */ /* 0x0041e8000c10190e */
[----:B----4-:R0:W-:Y:S04]  /*18b0*/  STG.E desc[UR14][R8.64], R17 ;  /* 0x0000001108007986 */ /* 0x0101e8000c10190e */
[----:B-----5:R0:W-:Y:S01]  /*18c0*/  STG.E desc[UR14][R2.64], R21 ;  /* 0x0000001502007986 */ /* 0x0201e2000c10190e */
[----:B------:R-:W-:Y:S05]  /*18d0*/  @!P0 BRA `(.L_x_14679) ;  /* 0xfffffffc00988947 */ /* 0x000fea000383ffff */
.L_x_14676:
[----:B------:R-:W-:Y:S05]  /*18e0*/  BSYNC.RECONVERGENT B0 ;  /* 0x0000000000007941 */ /* 0x000fea0003800200 */
.L_x_14675:
[C---:B012-4-:R-:W-:Y:S01]  /*18f0*/  IMAD.SHL.U32 R3, R45.reuse, 0x4, RZ ;  /* 0x000000042d037824 */ /* 0x057fe200078e00ff */
[----:B------:R-:W-:-:S04]  /*1900*/  IADD3 R40, PT, PT, R45, R40, RZ ;  /* 0x000000282d287210 */ /* 0x000fc80007ffe0ff */
[----:B------:R-:W-:-:S13]  /*1910*/  ISETP.GE.U32.AND P0, PT, R40, R3, PT ;  /* 0x000000032800720c */ /* 0x000fda0003f06070 */
[----:B------:R-:W-:Y:S05]  /*1920*/  @!P0 BRA `(.L_x_14680) ;  /* 0xffffffec00b88947 */ /* 0x000fea000383ffff */
[----:B------:R-:W-:Y:S05]  /*1930*/  EXIT ;  /* 0x000000000000794d */ /* 0x000fea0003800000 */
.L_x_14673:
[----:B0-----:R-:W-:Y:S01]  /*1940*/  MOV R0, 0xffffffff ;  /* 0xffffffff00007802 */ /* 0x001fe20000000f00 */
[----:B------:R-:W-:Y:S01]  /*1950*/  IMAD.MOV.U32 R3, RZ, RZ, 0x1f ;  /* 0x0000001fff037424 */ /* 0x000fe200078e00ff */
[----:B------:R-:W-:-:S07]  /*1960*/  MOV R2, R29 ;  /* 0x0000001d00027202 */ /* 0x000fce0000000f00 */
[----:B-1234-:R-:W-:Y:S05]  /*1970*/  WARPSYNC.COLLECTIVE R0, `(.L_x_14681) ;  /* 0x0000000000087348 */ /* 0x01efea0003c00000 */
[----:B-1----:R0:W1:Y:S02]  /*1980*/  SHFL.IDX P1, R0, R5, R2, R3 ;  /* 0x0000000205007389 */ /* 0x0020640000020003 */
[----:B01234-:R-:W-:Y:S05]  /*1990*/  ENDCOLLECTIVE ;  /* 0x000000000000791b */ /* 0x01ffea0003800000 */
.L_x_14681:
[----:B------:R-:W-:Y:S01]  /*19a0*/  MOV R2, R39 ;  /* 0x0000002700027202 */ /* 0x000fe20000000f00 */
[----:B------:R-:W-:Y:S02]  /*19b0*/  IMAD.MOV.U32 R44, RZ, RZ, R0 ;  /* 0x000000ffff2c7224 */ /* 0x000fe400078e0000 */
[----:B------:R-:W-:Y:S02]  /*19c0*/  IMAD.MOV.U32 R0, RZ, RZ, -0x1 ;  /* 0xffffffffff007424 */ /* 0x000fe400078e00ff */
[----:B------:R-:W-:-:S07]  /*19d0*/  IMAD R44, R20, R44, RZ ;  /* 0x0000002c142c7224 */ /* 0x000fce00078e02ff */
[----:B------:R-:W-:Y:S05]  /*19e0*/  WARPSYNC.COLLECTIVE R0, `(.L_x_14682) ;  /* 0x0000000000087348 */ /* 0x000fea0003c00000 */
[----:B------:R0:W1:Y:S02]  /*19f0*/  SHFL.IDX P1, R0, R5, R2, R3 ;  /* 0x0000000205007389 */ /* 0x0000640000020003 */
[----:B01----:R-:W-:Y:S05]  /*1a00*/  ENDCOLLECTIVE ;  /* 0x000000000000791b */ /* 0x003fea0003800000 */
.L_x_14682:
[----:B------:R-:W-:Y:S01]  /*1a10*/  MOV R2, R25 ;  /* 0x0000001900027202 */ /* 0x000fe20000000f00 */
[----:B------:R-:W-:Y:S02]  /*1a20*/  IMAD R44, R21, R0, R44 ;  /* 0x00000000152c7224 */ /* 0x000fe400078e022c */
[----:B------:R-:W-:-:S07]  /*1a30*/  IMAD.MOV.U32 R0, RZ, RZ, -0x1 ;  /* 0xffffffffff007424 */ /* 0x000fce00078e00ff */
[----:B------:R-:W-:Y:S05]  /*1a40*/  WARPSYNC.COLLECTIVE R0, `(.L_x_14683) ;  /* 0x0000000000087348 */ /* 0x000fea0003c00000 */
[----:B------:R0:W1:Y:S02]  /*1a50*/  SHFL.IDX P1, R0, R5, R2, R3 ;  /* 0x0000000205007389 */ /* 0x0000640000020003 */
[----:B01----:R-:W-:Y:S05]  /*1a60*/  ENDCOLLECTIVE ;  /* 0x000000000000791b */ /* 0x003fea0003800000 */
.L_x_14683:
[----:B------:R-:W-:Y:S01]  /*1a70*/  MOV R2, R38 ;  /* 0x0000002600027202 */ /* 0x000fe20000000f00 */
[----:B------:R-:W-:Y:S02]  /*1a80*/  IMAD R44, R22, R0, R44 ;  /* 0x00000000162c7224 */ /* 0x000fe400078e022c */
[----:B------:R-:W-:-:S07]  /*1a90*/  IMAD.MOV.U32 R0, RZ, RZ, -0x1 ;  /* 0xffffffffff007424 */ /* 0x000fce00078e00ff */
[----:B------:R-:W-:Y:S05]  /*1aa0*/  WARPSYNC.COLLECTIVE R0, `(.L_x_14684) ;  /* 0x0000000000087348 */ /* 0x000fea0003c00000 */
[----:B------:R0:W1:Y:S02]  /*1ab0*/  SHFL.IDX P1, R0, R5, R2, R3 ;  /* 0x0000000205007389 */ /* 0x0000640000020003 */
[----:B01----:R-:W-:Y:S05]  /*1ac0*/  ENDCOLLECTIVE ;  /* 0x000000000000791b */ /* 0x003fea0003800000 */
.L_x_14684:
[----:B------:R-:W-:Y:S01]  /*1ad0*/  MOV R2, R37 ;  /* 0x0000002500027202 */ /* 0x000fe20000000f00 */
[----:B------:R-:W-:Y:S02]  /*1ae0*/  IMAD R44, R23, R0, R44 ;  /* 0x00000000172c7224 */ /* 0x000fe400078e022c */
[----:B------:R-:W-:-:S07]  /*1af0*/  IMAD.MOV.U32 R0, RZ, RZ, -0x1 ;  /* 0xffffffffff007424 */ /* 0x000fce00078e00ff */
[----:B------:R-:W-:Y:S05]  /*1b00*/  WARPSYNC.COLLECTIVE R0, `(.L_x_14685) ;  /* 0x0000000000087348 */ /* 0x000fea0003c00000 */
[----:B------:R0:W1:Y:S02]  /*1b10*/  SHFL.IDX P1, R0, R5, R2, R3 ;  /* 0x0000000205007389 */ /* 0x0000640000020003 */
[----:B01----:R-:W-:Y:S05]  /*1b20*/  ENDCOLLECTIVE ;  /* 0x000000000000791b */ /* 0x003fea0003800000 */
.L_x_14685:
[----:B------:R-:W-:Y:S01]  /*1b30*/  MOV R2, R36 ;  /* 0x0000002400027202 */ /* 0x000fe20000000f00 */
[----:B------:R-:W-:Y:S02]  /*1b40*/  IMAD R44, R16, R0, R44 ;  /* 0x00000000102c7224 */ /* 0x000fe400078e022c */
[----:B------:R-:W-:-:S07]  /*1b50*/  IMAD.MOV.U32 R0, RZ, RZ, -0x1 ;  /* 0xffffffffff007424 */ /* 0x000fce00078e00ff */
[----:B------:R-:W-:Y:S05]  /*1b60*/  WARPSYNC.COLLECTIVE R0, `(.L_x_14686) ;  /* 0x0000000000087348 */ /* 0x000fea0003c00000 */
[----:B------:R0:W1:Y:S02]  /*1b70*/  SHFL.IDX P1, R0, R5, R2, R3 ;  /* 0x0000000205007389 */ /* 0x0000640000020003 */
[----:B01----:R-:W-:Y:S05]  /*1b80*/  ENDCOLLECTIVE ;  /* 0x000000000000791b */ /* 0x003fea0003800000 */
.L_x_14686:
[----:B------:R-:W-:Y:S01]  /*1b90*/  MOV R2, R35 ;  /* 0x0000002300027202 */ /* 0x000fe20000000f00 */
[----:B------:R-:W-:Y:S02]  /*1ba0*/  IMAD R44, R17, R0, R44 ;  /* 0x00000000112c7224 */ /* 0x000fe400078e022c */
[----:B------:R-:W-:-:S07]  /*1bb0*/  IMAD.MOV.U32 R0, RZ, RZ, -0x1 ;  /* 0xffffffffff007424 */ /* 0x000fce00078e00ff */
[----:B------:R-:W-:Y:S05]  /*1bc0*/  WARPSYNC.COLLECTIVE R0, `(.L_x_14687) ;  /* 0x0000000000087348 */ /* 0x000fea0003c00000 */
[----:B------:R0:W1:Y:S02]  /*1bd0*/  SHFL.IDX P1, R0, R5, R2, R3 ;  /* 0x0000000205007389 */ /* 0x0000640000020003 */
[----:B01----:R-:W-:Y:S05]  /*1be0*/  ENDCOLLECTIVE ;  /* 0x000000000000791b */ /* 0x003fea0003800000 */
.L_x_14687:
[----:B------:R-:W-:Y:S01]  /*1bf0*/  MOV R2, R34 ;  /* 0x0000002200027202 */ /* 0x000fe20000000f00 */
[----:B------:R-:W-:Y:S02]  /*1c00*/  IMAD R44, R18, R0, R44 ;  /* 0x00000000122c7224 */ /* 0x000fe400078e022c */
[----:B------:R-:W-:-:S07]  /*1c10*/  IMAD.MOV.U32 R0, RZ, RZ, -0x1 ;  /* 0xffffffffff007424 */ /* 0x000fce00078e00ff */
[----:B------:R-:W-:Y:S05]  /*1c20*/  WARPSYNC.COLLECTIVE R0, `(.L_x_14688) ;  /* 0x0000000000087348 */ /* 0x000fea0003c00000 */
[----:B------:R0:W1:Y:S02]  /*1c30*/  SHFL.IDX P1, R0, R5, R2, R3 ;  /* 0x0000000205007389 */ /* 0x0000640000020003 */
[----:B01----:R-:W-:Y:S05]  /*1c40*/  ENDCOLLECTIVE ;  /* 0x000000000000791b */ /* 0x003fea0003800000 */
.L_x_14688:
[----:B------:R-:W-:Y:S01]  /*1c50*/  MOV R2, R24 ;  /* 0x0000001800027202 */ /* 0x000fe20000000f00 */
[----:B------:R-:W-:Y:S02]  /*1c60*/  IMAD R44, R19, R0, R44 ;  /* 0x00000000132c7224 */ /* 0x000fe400078e022c */
[----:B------:R-:W-:-:S07]  /*1c70*/  IMAD.MOV.U32 R0, RZ, RZ, -0x1 ;  /* 0xffffffffff007424 */ /* 0x000fce00078e00ff */
[----:B------:R-:W-:Y:S05]  /*1c80*/  WARPSYNC.COLLECTIVE R0, `(.L_x_14689) ;  /* 0x0000000000087348 */ /* 0x000fea0003c00000 */
[----:B------:R0:W1:Y:S02]  /*1c90*/  SHFL.IDX P1, R0, R5, R2, R3 ;  /* 0x0000000205007389 */ /* 0x0000640000020003 */
[----:B01----:R-:W-:Y:S05]  /*1ca0*/  ENDCOLLECTIVE ;  /* 0x000000000000791b */ /* 0x003fea0003800000 */
.L_x_14689:
[----:B------:R-:W-:Y:S01]  /*1cb0*/  MOV R2, R33 ;  /* 0x0000002100027202 */ /* 0x000fe20000000f00 */
[----:B------:R-:W-:Y:S02]  /*1cc0*/  IMAD R44, R12, R0, R44 ;  /* 0x000000000c2c7224 */ /* 0x000fe400078e022c */
[----:B------:R-:W-:-:S07]  /*1cd0*/  IMAD.MOV.U32 R0, RZ, RZ, -0x1 ;  /* 0xffffffffff007424 */ /* 0x000fce00078e00ff */
[----:B------:R-:W-:Y:S05]  /*1ce0*/  WARPSYNC.COLLECTIVE R0, `(.L_x_14690) ;  /* 0x0000000000087348 */ /* 0x000fea0003c00000 */
[----:B------:R0:W1:Y:S02]  /*1cf0*/  SHFL.IDX P1, R0, R5, R2, R3 ;  /* 0x0000000205007389 */ /* 0x0000640000020003 */
[----:B01----:R-:W-:Y:S05]  /*1d00*/  ENDCOLLECTIVE ;  /* 0x000000000000791b */ /* 0x003fea0003800000 */
.L_x_14690:
[----:B------:R-:W-:Y:S01]  /*1d10*/  MOV R2, R32 ;  /* 0x0000002000027202 */ /* 0x000fe20000000f00 */
[----:B------:R-:W-:Y:S02]  /*1d20*/  IMAD R44, R13, R0, R44 ;  /* 0x000000000d2c7224 */ /* 0x000fe400078e022c */
[----:B------:R-:W-:-:S07]  /*1d30*/  IMAD.MOV.U32 R0, RZ, RZ, -0x1 ;  /* 0xffffffffff007424 */ /* 0x000fce00078e00ff */
[----:B------:R-:W-:Y:S05]  /*1d40*/  WARPSYNC.COLLECTIVE R0, `(.L_x_14691) ;  /* 0x0000000000087348 */ /* 0x000fea0003c00000 */
[----:B------:R0:W1:Y:S02]  /*1d50*/  SHFL.IDX P1, R0, R5, R2, R3 ;  /* 0x0000000205007389 */ /* 0x0000640000020003 */
[----:B01----:R-:W-:Y:S05]  /*1d60*/  ENDCOLLECTIVE ;  /* 0x000000000000791b */ /* 0x003fea0003800000 */
.L_x_14691:
[----:B------:R-:W-:Y:S01]  /*1d70*/  MOV R2, R31 ;  /* 0x0000001f00027202 */ /* 0x000fe20000000f00 */
[----:B------:R-:W-:Y:S02]  /*1d80*/  IMAD R44, R14, R0, R44 ;  /* 0x000000000e2c7224 */ /* 0x000fe400078e022c */
[----:B------:R-:W-:-:S07]  /*1d90*/  IMAD.MOV.U32 R0, RZ, RZ, -0x1 ;  /* 0xffffffffff007424 */ /* 0x000fce00078e00ff */
[----:B------:R-:W-:Y:S05]  /*1da0*/  WARPSYNC.COLLECTIVE R0, `(.L_x_14692) ;  /* 0x0000000000087348 */ /* 0x000fea0003c00000 */
[----:B------:R0:W1:Y:S02]  /*1db0*/  SHFL.IDX P1, R0, R5, R2, R3 ;  /* 0x0000000205007389 */ /* 0x0000640000020003 */
[----:B01----:R-:W-:Y:S05]  /*1dc0*/  ENDCOLLECTIVE ;  /* 0x000000000000791b */ /* 0x003fea0003800000 */
.L_x_14692:
[----:B------:R-:W-:Y:S01]  /*1dd0*/  MOV R2, R7 ;  /* 0x0000000700027202 */ /* 0x000fe20000000f00 */
[----:B------:R-:W-:Y:S02]  /*1de0*/  IMAD R44, R15, R0, R44 ;  /* 0x000000000f2c7224 */ /* 0x000fe400078e022c */
[----:B------:R-:W-:-:S07]  /*1df0*/  IMAD.MOV.U32 R0, RZ, RZ, -0x1 ;  /* 0xffffffffff007424 */ /* 0x000fce00078e00ff */
[----:B------:R-:W-:Y:S05]  /*1e00*/  WARPSYNC.COLLECTIVE R0, `(.L_x_14693) ;  /* 0x0000000000087348 */ /* 0x000fea0003c00000 */
[----:B------:R0:W1:Y:S02]  /*1e10*/  SHFL.IDX P1, R0, R5, R2, R3 ;  /* 0x0000000205007389 */ /* 0x0000640000020003 */
[----:B01----:R-:W-:Y:S05]  /*1e20*/  ENDCOLLECTIVE ;  /* 0x000000000000791b */ /* 0x003fea0003800000 */
.L_x_14693:
[----:B------:R-:W-:Y:S01]  /*1e30*/  MOV R2, R30 ;  /* 0x0000001e00027202 */ /* 0x000fe20000000f00 */
[----:B------:R-:W-:Y:S02]  /*1e40*/  IMAD R44, R8, R0, R44 ;  /* 0x00000000082c7224 */ /* 0x000fe400078e022c */
[----:B------:R-:W-:-:S07]  /*1e50*/  IMAD.MOV.U32 R0, RZ, RZ, -0x1 ;  /* 0xffffffffff007424 */ /* 0x000fce00078e00ff */
[----:B------:R-:W-:Y:S05]  /*1e60*/  WARPSYNC.COLLECTIVE R0, `(.L_x_14694) ;  /* 0x0000000000087348 */ /* 0x000fea0003c00000 */
[----:B------:R0:W1:Y:S02]  /*1e70*/  SHFL.IDX P1, R0, R5, R2, R3 ;  /* 0x0000000205007389 */ /* 0x0000640000020003 */
[----:B01----:R-:W-:Y:S05]  /*1e80*/  ENDCOLLECTIVE ;  /* 0x000000000000791b */ /* 0x003fea0003800000 */
.L_x_14694:
[----:B------:R-:W-:Y:S01]  /*1e90*/  MOV R2, R6 ;  /* 0x0000000600027202 */ /* 0x000fe20000000f00 */
[----:B------:R-:W-:Y:S02]  /*1ea0*/  IMAD R44, R9, R0, R44 ;  /* 0x00000000092c7224 */ /* 0x000fe400078e022c */
[----:B------:R-:W-:-:S07]  /*1eb0*/  IMAD.MOV.U32 R0, RZ, RZ, -0x1 ;  /* 0xffffffffff007424 */ /* 0x000fce00078e00ff */
[----:B------:R-:W-:Y:S05]  /*1ec0*/  WARPSYNC.COLLECTIVE R0, `(.L_x_14695) ;  /* 0x0000000000087348 */ /* 0x000fea0003c00000 */
[----:B------:R0:W1:Y:S02]  /*1ed0*/  SHFL.IDX P1, R0, R5, R2, R3 ;  /* 0x0000000205007389 */ /* 0x0000640000020003 */
[----:B01----:R-:W-:Y:S05]  /*1ee0*/  ENDCOLLECTIVE ;  /* 0x000000000000791b */ /* 0x003fea0003800000 */
.L_x_14695:
[----:B------:R-:W-:Y:S01]  /*1ef0*/  MOV R2, R4 ;  /* 0x0000000400027202 */ /* 0x000fe20000000f00 */
[----:B------:R-:W-:Y:S02]  /*1f00*/  IMAD R44, R10, R0, R44 ;  /* 0x000000000a2c7224 */ /* 0x000fe400078e022c */
[----:B------:R-:W-:-:S07]  /*1f10*/  IMAD.MOV.U32 R0, RZ, RZ, -0x1 ;  /* 0xffffffffff007424 */ /* 0x000fce00078e00ff */
[----:B------:R-:W-:Y:S05]  /*1f20*/  WARPSYNC.COLLECTIVE R0, `(.L_x_14696) ;  /* 0x0000000000087348 */ /* 0x000fea0003c00000 */
[----:B------:R0:W1:Y:S02]  /*1f30*/  SHFL.IDX P1, R0, R5, R2, R3 ;  /* 0x0000000205007389 */ /* 0x0000640000020003 */
[----:B01----:R-:W-:Y:S05]  /*1f40*/  ENDCOLLECTIVE ;  /* 0x000000000000791b */ /* 0x003fea0003800000 */
.L_x_14696:
[----:B------:R-:W-:Y:S05]  /*1f50*/  BRA `(.L_x_14697) ;  /* 0xfffffff400047947 */ /* 0x000fea000383ffff */
        .weak           $__internal_79_$__cuda_sm20_div_u16
        .type           $__internal_79_$__cuda_sm20_div_u16,@function
        .size           $__internal_79_$__cuda_sm20_div_u16,(.L_x_58030 - $__internal_79_$__cuda_sm20_div_u16)
$__internal_79_$__cuda_sm20_div_u16:
        /* <DEDUP_REMOVED lines=18> */
[----:B------:R-:W-:Y:S06]  /*2080*/  RET.REL.NODEC R2 `(_Z9cuda_gemmIiLi256ELi4ELi1ELi32ELi32ELi32ELi32ELi0ELi1EEviiiPT_S1_S1_ii) ;  /* 0xffffffdc02dc7950 */ /* 0x000fec0003c3ffff */
.L_x_14698:
        /* <DEDUP_REMOVED lines=15> */
.L_x_58030:


//--------------------- .text._Z9cuda_gemmIiLi256ELi4ELi1ELi32ELi32ELi32ELi32ELi0ELi0EEviiiPT_S1_S1_ii --------------------------
	.section	.text._Z9cuda_gemmIiLi256ELi4ELi1ELi32ELi32ELi32ELi32ELi0ELi0EEviiiPT_S1_S1_ii,"ax",@progbits
	.align	128
        .global         _Z9cuda_gemmIiLi256ELi4ELi1ELi32ELi32ELi32ELi32ELi0ELi0EEviiiPT_S1_S1_ii
        .type           _Z9cuda_gemmIiLi256ELi4ELi1ELi32ELi32ELi32ELi32ELi0ELi0EEviiiPT_S1_S1_ii,@function
        .size           _Z9cuda_gemmIiLi256ELi4ELi1ELi32ELi32ELi32ELi32ELi0ELi0EEviiiPT_S1_S1_ii,(.L_x_58360 - _Z9cuda_gemmIiLi256ELi4ELi1ELi32ELi32ELi32ELi32ELi0ELi0EEviiiPT_S1_S1_ii)
        .other          _Z9cuda_gemmIiLi256ELi4ELi1ELi32ELi32ELi32ELi32ELi0ELi0EEviiiPT_S1_S1_ii,@"STO_CUDA_ENTRY STV_DEFAULT"
_Z9cuda_gemmIiLi256ELi4ELi1ELi32ELi32ELi32ELi32ELi0ELi0EEviiiPT_S1_S1_ii:
.text._Z9cuda_gemmIiLi256ELi4ELi1ELi32ELi32ELi32ELi32ELi0ELi0EEviiiPT_S1_S1_ii:
        /* <DEDUP_REMOVED lines=37> */
.L_x_14701:
        /* <DEDUP_REMOVED lines=25> */
.L_x_14700:
[----:B------:R-:W-:Y:S05]  /*03e0*/  BSYNC.RECONVERGENT B0 ;  /* 0x0000000000007941 */ /* 0x000fea0003800200 */
.L_x_14699:
        /* <DEDUP_REMOVED lines=214> */
.L_x_14877:
        /* <DEDUP_REMOVED lines=43> */
.L_x_14705:
[----:B------:R-:W-:Y:S05]  /*1400*/  BSYNC.RECONVERGENT B1 ;  /* 0x0000000000017941 */ /* 0x000fea0003800200 */
.L_x_14704:
        /* <DEDUP_REMOVED lines=10> */
.L_x_14708:
        /* <DEDUP_REMOVED lines=22> */
.L_x_14707:
[----:B------:R-:W-:Y:S05]  /*1610*/  BSYNC.RECONVERGENT B1 ;  /* 0x0000000000017941 */ /* 0x000fea0003800200 */
.L_x_14706:
        /* <DEDUP_REMOVED lines=24> */
.L_x_14710:
[----:B------:R-:W-:Y:S05]  /*17a0*/  BSYNC.RECONVERGENT B1 ;  /* 0x0000000000017941 */ /* 0x000fea0003800200 */
.L_x_14709:
[----:B------:R-:W-:Y:S05]  /*17b0*/  @!P1 BRA `(.L_x_14703) ;  /* 0x0000000000389947 */ /* 0x000fea0003800000 */
[----:B-12---:R-:W1:Y:S01]  /*17c0*/  S2R R48, SR_CgaCtaId ;  /* 0x0000000000307919 */ /* 0x006e620000008800 */
[----:B---3--:R-:W-:-:S05]  /*17d0*/  MOV R31, 0x400 ;  /* 0x00000400001f7802 */ /* 0x008fca0000000f00 */
[----:B------:R-:W-:-:S05]  /*17e0*/  VIADD R31, R31, 0x1100 ;  /* 0x000011001f1f7836 */ /* 0x000fca0000000000 */
[----:B-1----:R-:W-:-:S07]  /*17f0*/  LEA R51, R48, R31, 0x18 ;  /* 0x0000001f30337211 */ /* 0x002fce00078ec0ff */
.L_x_14711:
        /* <DEDUP_REMOVED lines=10> */
.L_x_14703:
[----:B------:R-:W-:Y:S05]  /*18a0*/  BSYNC.RECONVERGENT B0 ;  /* 0x0000000000007941 */ /* 0x000fea0003800200 */
.L_x_14702:
[----:B------:R-:W-:Y:S01]  /*18b0*/  BAR.SYNC.DEFER_BLOCKING 0x0 ;  /* 0x0000000000007b1d */ /* 0x000fe20000010000 */
[----:B------:R-:W-:-:S09]  /*18c0*/  UISETP.GE.AND UP0, UPT, UR4, 0x1, UPT ;  /* 0x000000010400788c */ /* 0x000fd2000bf06270 */
[----:B------:R-:W-:Y:S05]  /*18d0*/  BRA.U !UP0, `(.L_x_14712) ;  /* 0x0000003908907547 */ /* 0x000fea000b800000 */
[----:B------:R-:W-:-:S09]  /*18e0*/  UISETP.NE.AND UP0, UPT, UR15, 0x1, UPT ;  /* 0x000000010f00788c */ /* 0x000fd2000bf05270 */
[----:B------:R-:W-:Y:S05]  /*18f0*/  BRA.U UP0, `(.L_x_14713) ;  /* 0x0000001100c07547 */ /* 0x000fea000b800000 */
[----:B0---4-:R-:W-:Y:S01]  /*1900*/  HFMA2 R49, -RZ, RZ, 0, 0 ;  /* 0x00000000ff317431 */ /* 0x011fe200000001ff */
[----:B------:R-:W-:Y:S06]  /*1910*/  BSSY B1, `(.L_x_14714) ;  /* 0x000012d000017945 */ /* 0x000fec0003800000 */
.L_x_14766:
        /* <DEDUP_REMOVED lines=18> */
.L_x_14715:
        /* <DEDUP_REMOVED lines=8> */
.L_x_14716:
        /* <DEDUP_REMOVED lines=8> */
.L_x_14717:
        /* <DEDUP_REMOVED lines=8> */
.L_x_14718:
        /* <DEDUP_REMOVED lines=8> */
.L_x_14719:
        /* <DEDUP_REMOVED lines=9> */
.L_x_14720:
        /* <DEDUP_REMOVED lines=9> */
.L_x_14721:
        /* <DEDUP_REMOVED lines=9> */
.L_x_14722:
        /* <DEDUP_REMOVED lines=10> */
.L_x_14723:
        /* <DEDUP_REMOVED lines=11> */
.L_x_14724:
        /* <DEDUP_REMOVED lines=11> */
.L_x_14725:
        /* <DEDUP_REMOVED lines=11> */
.L_x_14726:
        /* <DEDUP_REMOVED lines=11> */
.L_x_14727:
        /* <DEDUP_REMOVED lines=11> */
.L_x_14728:
        /* <DEDUP_REMOVED lines=11> */
.L_x_14729:
        /* <DEDUP_REMOVED lines=11> */
.L_x_14730:
        /* <DEDUP_REMOVED lines=31> */
.L_x_14765:
[----:B------:R-:W-:Y:S02]  /*2550*/  IMAD R50, R52, 0x84, R51 ;  /* 0x0000008434327824 */ /* 0x000fe400078e0233 */
[----:B-1----:R-:W-:-:S04]  /*2560*/  HFMA2 R55, -RZ, RZ, 0, 0 ;  /* 0x00000000ff377431 */ /* 0x002fc800000001ff */
[----:B------:R-:W1:Y:S01]  /*2570*/  LDS R50, [R50] ;  /* 0x0000000032327984 */ /* 0x000e620000000800 */
[----:B------:R-:W-:Y:S05]  /*2580*/  @!P5 BRA `(.L_x_14733) ;  /* 0x000000000010d947 */ /* 0x000fea0003800000 */
[----:B------:R-:W-:-:S03]  /*2590*/  UMOV UR10, 0xffffffff ;  /* 0xffffffff000a7882 */ /* 0x000fc60000000000 */
[----:B------:R-:W-:Y:S05]  /*25a0*/  BRA.DIV UR10, `(.L_x_14734) ;  /* 0x0000003e0a6c7947 */ /* 0x000fea000b800000 */
[----:B-1----:R1:W3:Y:S02]  /*25b0*/  SHFL.IDX PT, R30, R50, R28, R19 ;  /* 0x0000001c321e7389 */ /* 0x0022e400000e0013 */
.L_x_14880:
[----:B0--3--:R-:W-:-:S07]  /*25c0*/  IMAD R55, R29, R30, RZ ;  /* 0x0000001e1d377224 */ /* 0x009fce00078e02ff */
.L_x_14733:
[----:B------:R-:W-:Y:S05]  /*25d0*/  @!P4 BRA `(.L_x_14735) ;  /* 0x000000000010c947 */ /* 0x000fea0003800000 */
[----:B------:R-:W-:-:S03]  /*25e0*/  UMOV UR10, 0xffffffff ;  /* 0xffffffff000a7882 */ /* 0x000fc60000000000 */
[----:B------:R-:W-:Y:S05]  /*25f0*/  BRA.DIV UR10, `(.L_x_14736) ;  /* 0x0000003e0a787947 */ /* 0x000fea000b800000 */
[----:B-1----:R1:W3:Y:S02]  /*2600*/  SHFL.IDX PT, R30, R50, R4, R19 ;  /* 0x00000004321e7389 */ /* 0x0022e400000e0013 */
.L_x_14883:
[----:B--23--:R-:W-:-:S07]  /*2610*/  IMAD R55, R32, R30, R55 ;  /* 0x0000001e20377224 */ /* 0x00cfce00078e0237 */
.L_x_14735:
[----:B------:R-:W-:Y:S05]  /*2620*/  @!P3 BRA `(.L_x_14737) ;  /* 0x000000000010b947 */ /* 0x000fea0003800000 */
[----:B------:R-:W-:-:S03]  /*2630*/  UMOV UR10, 0xffffffff ;  /* 0xffffffff000a7882 */ /* 0x000fc60000000000 */
[----:B------:R-:W-:Y:S05]  /*2640*/  BRA.DIV UR10, `(.L_x_14738) ;  /* 0x0000003e0a847947 */ /* 0x000fea000b800000 */
[----:B-1----:R1:W3:Y:S02]  /*2650*/  SHFL.IDX PT, R30, R50, R5, R19 ;  /* 0x00000005321e7389 */ /* 0x0022e400000e0013 */
.L_x_14886:
[----:B---3--:R-:W-:-:S07]  /*2660*/  IMAD R55, R33, R30, R55 ;  /* 0x0000001e21377224 */ /* 0x008fce00078e0237 */
.L_x_14737:
[----:B------:R-:W-:Y:S05]  /*2670*/  @!P2 BRA `(.L_x_14739) ;  /* 0x000000000010a947 */ /* 0x000fea0003800000 */
[----:B------:R-:W-:-:S03]  /*2680*/  UMOV UR10, 0xffffffff ;  /* 0xffffffff000a7882 */ /* 0x000fc60000000000 */
[----:B------:R-:W-:Y:S05]  /*2690*/  BRA.DIV UR10, `(.L_x_14740) ;  /* 0x0000003e0a907947 */ /* 0x000fea000b800000 */
[----:B-1----:R1:W3:Y:S02]  /*26a0*/  SHFL.IDX PT, R30, R50, R6, R19 ;  /* 0x00000006321e7389 */ /* 0x0022e400000e0013 */
.L_x_14889:
[----:B---3--:R-:W-:-:S07]  /*26b0*/  IMAD R55, R34, R30, R55 ;  /* 0x0000001e22377224 */ /* 0x008fce00078e0237 */
.L_x_14739:
[----:B------:R-:W-:Y:S05]  /*26c0*/  @!P1 BRA `(.L_x_14741) ;  /* 0x0000000000109947 */ /* 0x000fea0003800000 */
[----:B------:R-:W-:-:S03]  /*26d0*/  UMOV UR10, 0xffffffff ;  /* 0xffffffff000a7882 */ /* 0x000fc60000000000 */
[----:B------:R-:W-:Y:S05]  /*26e0*/  BRA.DIV UR10, `(.L_x_14742) ;  /* 0x0000003e0a9c7947 */ /* 0x000fea000b800000 */
[----:B-1----:R1:W3:Y:S02]  /*26f0*/  SHFL.IDX PT, R30, R50, R7, R19 ;  /* 0x00000007321e7389 */ /* 0x0022e400000e0013 */
.L_x_14892:
[----:B---3--:R-:W-:-:S07]  /*2700*/  IMAD R55, R35, R30, R55 ;  /* 0x0000001e23377224 */ /* 0x008fce00078e0237 */
.L_x_14741:
[----:B------:R-:W3:Y:S02]  /*2710*/  LDC R56, c[0x0][0x3ac] ;  /* 0x0000eb00ff387b82 */ /* 0x000ee40000000800 */
[----:B---3--:R-:W-:-:S13]  /*2720*/  ISETP.GE.AND P0, PT, R56, 0x6, PT ;  /* 0x000000063800780c */ /* 0x008fda0003f06270 */
[----:B------:R-:W-:Y:S05]  /*2730*/  @!P0 BRA `(.L_x_14743) ;  /* 0x0000000000108947 */ /* 0x000fea0003800000 */
[----:B------:R-:W-:-:S03]  /*2740*/  UMOV UR10, 0xffffffff ;  /* 0xffffffff000a7882 */ /* 0x000fc60000000000 */
[----:B------:R-:W-:Y:S05]  /*2750*/  BRA.DIV UR10, `(.L_x_14744) ;  /* 0x0000003e0aa07947 */ /* 0x000fea000b800000 */
[----:B-1----:R1:W3:Y:S02]  /*2760*/  SHFL.IDX PT, R30, R50, R8, R19 ;  /* 0x00000008321e7389 */ /* 0x0022e400000e0013 */
.L_x_14895:
[----:B---3--:R-:W-:-:S07]  /*2770*/  IMAD R55, R36, R30, R55 ;  /* 0x0000001e24377224 */ /* 0x008fce00078e0237 */
.L_x_14743:
[----:B------:R-:W-:-:S13]  /*2780*/  ISETP.GE.AND P0, PT, R56, 0x7, PT ;  /* 0x000000073800780c */ /* 0x000fda0003f06270 */
[----:B------:R-:W-:Y:S05]  /*2790*/  @!P0 BRA `(.L_x_14745) ;  /* 0x0000000000108947 */ /* 0x000fea0003800000 */
[----:B------:R-:W-:-:S03]  /*27a0*/  UMOV UR10, 0xffffffff ;  /* 0xffffffff000a7882 */ /* 0x000fc60000000000 */
[----:B------:R-:W-:Y:S05]  /*27b0*/  BRA.DIV UR10, `(.L_x_14746) ;  /* 0x0000003e0aa87947 */ /* 0x000fea000b800000 */
[----:B-1----:R1:W3:Y:S02]  /*27c0*/  SHFL.IDX PT, R30, R50, R9, R19 ;  /* 0x00000009321e7389 */ /* 0x0022e400000e0013 */
.L_x_14898:
[----:B---3--:R-:W-:-:S07]  /*27d0*/  IMAD R55, R37, R30, R55 ;  /* 0x0000001e25377224 */ /* 0x008fce00078e0237 */
.L_x_14745:
[----:B------:R-:W-:-:S13]  /*27e0*/  ISETP.GE.AND P0, PT, R56, 0x8, PT ;  /* 0x000000083800780c */ /* 0x000fda0003f06270 */
[----:B------:R-:W-:Y:S05]  /*27f0*/  @!P0 BRA `(.L_x_14747) ;  /* 0x0000000000108947 */ /* 0x000fea0003800000 */
[----:B------:R-:W-:-:S03]  /*2800*/  UMOV UR10, 0xffffffff ;  /* 0xffffffff000a7882 */ /* 0x000fc60000000000 */
[----:B------:R-:W-:Y:S05]  /*2810*/  BRA.DIV UR10, `(.L_x_14748) ;  /* 0x0000003e0ab07947 */ /* 0x000fea000b800000 */
[----:B-1----:R1:W3:Y:S02]  /*2820*/  SHFL.IDX PT, R30, R50, R10, R19 ;  /* 0x0000000a321e7389 */ /* 0x0022e400000e0013 */
.L_x_14901:
[----:B---3--:R-:W-:-:S07]  /*2830*/  IMAD R55, R38, R30, R55 ;  /* 0x0000001e26377224 */ /* 0x008fce00078e0237 */
.L_x_14747:
[----:B------:R-:W-:-:S13]  /*2840*/  ISETP.GE.AND P0, PT, R56, 0x9, PT ;  /* 0x000000093800780c */ /* 0x000fda0003f06270 */
[----:B------:R-:W-:Y:S05]  /*2850*/  @!P0 BRA `(.L_x_14749) ;  /* 0x0000000000108947 */ /* 0x000fea0003800000 */
[----:B------:R-:W-:-:S03]  /*2860*/  UMOV UR10, 0xffffffff ;  /* 0xffffffff000a7882 */ /* 0x000fc60000000000 */
[----:B------:R-:W-:Y:S05]  /*2870*/  BRA.DIV UR10, `(.L_x_14750) ;  /* 0x0000003e0ab87947 */ /* 0x000fea000b800000 */
[----:B-1----:R1:W3:Y:S02]  /*2880*/  SHFL.IDX PT, R30, R50, R11, R19 ;  /* 0x0000000b321e7389 */ /* 0x0022e400000e0013 */
.L_x_14904:
[----:B---3--:R-:W-:-:S07]  /*2890*/  IMAD R55, R39, R30, R55 ;  /* 0x0000001e27377224 */ /* 0x008fce00078e0237 */
.L_x_14749:
[----:B------:R-:W-:-:S13]  /*28a0*/  ISETP.GE.AND P0, PT, R56, 0xa, PT ;  /* 0x0000000a3800780c */ /* 0x000fda0003f06270 */
[----:B------:R-:W-:Y:S05]  /*28b0*/  @!P0 BRA `(.L_x_14751) ;  /* 0x0000000000108947 */ /* 0x000fea0003800000 */
[----:B------:R-:W-:-:S03]  /*28c0*/  UMOV UR10, 0xffffffff ;  /* 0xffffffff000a7882 */ /* 0x000fc60000000000 */
[----:B------:R-:W-:Y:S05]  /*28d0*/  BRA.DIV UR10, `(.L_x_14752) ;  /* 0x0000003e0ac07947 */ /* 0x000fea000b800000 */
[----:B-1----:R1:W3:Y:S02]  /*28e0*/  SHFL.IDX PT, R30, R50, R12, R19 ;  /* 0x0000000c321e7389 */ /* 0x0022e400000e0013 */
.L_x_14907:
[----:B---3--:R-:W-:-:S07]  /*28f0*/  IMAD R55, R40, R30, R55 ;  /* 0x0000001e28377224 */ /* 0x008fce00078e0237 */
.L_x_14751:
[----:B------:R-:W-:-:S13]  /*2900*/  ISETP.GE.AND P0, PT, R56, 0xb, PT ;  /* 0x0000000b3800780c */ /* 0x000fda0003f06270 */
[----:B------:R-:W-:Y:S05]  /*2910*/  @!P0 BRA `(.L_x_14753) ;  /* 0x0000000000108947 */ /* 0x000fea0003800000 */
[----:B------:R-:W-:-:S03]  /*2920*/  UMOV UR10, 0xffffffff ;  /* 0xffffffff000a7882 */ /* 0x000fc60000000000 */
[----:B------:R-:W-:Y:S05]  /*2930*/  BRA.DIV UR10, `(.L_x_14754) ;  /* 0x0000003e0ac87947 */ /* 0x000fea000b800000 */
[----:B-1----:R1:W3:Y:S02]  /*2940*/  SHFL.IDX PT, R30, R50, R13, R19 ;  /* 0x0000000d321e7389 */ /* 0x0022e400000e0013 */
.L_x_14910:
[----:B---3--:R-:W-:-:S07]  /*2950*/  IMAD R55, R41, R30, R55 ;  /* 0x0000001e29377224 */ /* 0x008fce00078e0237 */
.L_x_14753:
[----:B------:R-:W-:-:S13]  /*2960*/  ISETP.GE.AND P0, PT, R56, 0xc, PT ;  /* 0x0000000c3800780c */ /* 0x000fda0003f06270 */
[----:B------:R-:W-:Y:S05]  /*2970*/  @!P0 BRA `(.L_x_14755) ;  /* 0x0000000000108947 */ /* 0x000fea0003800000 */
[----:B------:R-:W-:-:S03]  /*2980*/  UMOV UR10, 0xffffffff ;  /* 0xffffffff000a7882 */ /* 0x000fc60000000000 */
[----:B------:R-:W-:Y:S05]  /*2990*/  BRA.DIV UR10, `(.L_x_14756) ;  /* 0x0000003e0ad07947 */ /* 0x000fea000b800000 */
[----:B-1----:R1:W3:Y:S02]  /*29a0*/  SHFL.IDX PT, R30, R50, R14, R19 ;  /* 0x0000000e321e7389 */ /* 0x0022e400000e0013 */
.L_x_14913:
[----:B---3--:R-:W-:-:S07]  /*29b0*/  IMAD R55, R42, R30, R55 ;  /* 0x0000001e2a377224 */ /* 0x008fce00078e0237 */
.L_x_14755:
[----:B------:R-:W-:-:S13]  /*29c0*/  ISETP.GE.AND P0, PT, R56, 0xd, PT ;  /* 0x0000000d3800780c */ /* 0x000fda0003f06270 */
[----:B------:R-:W-:Y:S05]  /*29d0*/  @!P0 BRA `(.L_x_14757) ;  /* 0x0000000000108947 */ /* 0x000fea0003800000 */
[----:B------:R-:W-:-:S03]  /*29e0*/  UMOV UR10, 0xffffffff ;  /* 0xffffffff000a7882 */ /* 0x000fc60000000000 */
[----:B------:R-:W-:Y:S05]  /*29f0*/  BRA.DIV UR10, `(.L_x_14758) ;  /* 0x0000003e0ad87947 */ /* 0x000fea000b800000 */
[----:B-1----:R1:W3:Y:S02]  /*2a00*/  SHFL.IDX PT, R30, R50, R15, R19 ;  /* 0x0000000f321e7389 */ /* 0x0022e400000e0013 */
.L_x_14916:
[----:B---3--:R-:W-:-:S07]  /*2a10*/  IMAD R55, R43, R30, R55 ;  /* 0x0000001e2b377224 */ /* 0x008fce00078e0237 */
.L_x_14757:
[----:B------:R-:W-:-:S13]  /*2a20*/  ISETP.GE.AND P0, PT, R56, 0xe, PT ;  /* 0x0000000e3800780c */ /* 0x000fda0003f06270 */
[----:B------:R-:W-:Y:S05]  /*2a30*/  @!P0 BRA `(.L_x_14759) ;  /* 0x0000000000108947 */ /* 0x000fea0003800000 */
[----:B------:R-:W-:-:S03]  /*2a40*/  UMOV UR10, 0xffffffff ;  /* 0xffffffff000a7882 */ /* 0x000fc60000000000 */
[----:B------:R-:W-:Y:S05]  /*2a50*/  BRA.DIV UR10, `(.L_x_14760) ;  /* 0x0000003e0ae07947 */ /* 0x000fea000b800000 */
[----:B-1----:R1:W3:Y:S02]  /*2a60*/  SHFL.IDX PT, R30, R50, R16, R19 ;  /* 0x00000010321e7389 */ /* 0x0022e400000e0013 */
.L_x_14919:
[----:B---3--:R-:W-:-:S07]  /*2a70*/  IMAD R55, R44, R30, R55 ;  /* 0x0000001e2c377224 */ /* 0x008fce00078e0237 */
.L_x_14759:
[----:B------:R-:W-:-:S13]  /*2a80*/  ISETP.GE.AND P0, PT, R56, 0xf, PT ;  /* 0x0000000f3800780c */ /* 0x000fda0003f06270 */
[----:B------:R-:W-:Y:S05]  /*2a90*/  @!P0 BRA `(.L_x_14761) ;  /* 0x0000000000108947 */ /* 0x000fea0003800000 */
[----:B------:R-:W-:-:S03]  /*2aa0*/  UMOV UR10, 0xffffffff ;  /* 0xffffffff000a7882 */ /* 0x000fc60000000000 */
[----:B------:R-:W-:Y:S05]  /*2ab0*/  BRA.DIV UR10, `(.L_x_14762) ;  /* 0x0000003e0ae87947 */ /* 0x000fea000b800000 */
[----:B-1----:R1:W3:Y:S02]  /*2ac0*/  SHFL.IDX PT, R30, R50, R17, R19 ;  /* 0x00000011321e7389 */ /* 0x0022e400000e0013 */
.L_x_14922:
[----:B---3--:R-:W-:-:S07]  /*2ad0*/  IMAD R55, R45, R30, R55 ;  /* 0x0000001e2d377224 */ /* 0x008fce00078e0237 */
.L_x_14761:
[----:B------:R-:W-:-:S13]  /*2ae0*/  ISETP.GE.AND P0, PT, R56, 0x10, PT ;  /* 0x000000103800780c */ /* 0x000fda0003f06270 */
[----:B------:R-:W-:Y:S05]  /*2af0*/  @!P0 BRA `(.L_x_14763) ;  /* 0x0000000000108947 */ /* 0x000fea0003800000 */
[----:B------:R-:W-:-:S03]  /*2b00*/  UMOV UR10, 0xffffffff ;  /* 0xffffffff000a7882 */ /* 0x000fc60000000000 */
[----:B------:R-:W-:Y:S05]  /*2b10*/  BRA.DIV UR10, `(.L_x_14764) ;  /* 0x0000003e0af07947 */ /* 0x000fea000b800000 */
[----:B-1----:R1:W3:Y:S02]  /*2b20*/  SHFL.IDX PT, R30, R50, R18, R19 ;  /* 0x00000012321e7389 */ /* 0x0022e400000e0013 */
.L_x_14925:
[----:B---3--:R-:W-:-:S07]  /*2b30*/  IMAD R55, R46, R30, R55 ;  /* 0x0000001e2e377224 */ /* 0x008fce00078e0237 */
.L_x_14763:
        /* <DEDUP_REMOVED lines=8> */
.L_x_14732:
[----:B------:R-:W-:Y:S05]  /*2bc0*/  BSYNC B0 ;  /* 0x0000000000007941 */ /* 0x000fea0003800000 */
.L_x_14731:
[----:B------:R-:W-:Y:S05]  /*2bd0*/  @!P6 BRA `(.L_x_14766) ;  /* 0xffffffec0050e947 */ /* 0x000fea000383ffff */
[----:B------:R-:W-:Y:S05]  /*2be0*/  BSYNC B1 ;  /* 0x0000000000017941 */ /* 0x000fea0003800000 */
.L_x_14714:
[----:B------:R-:W-:Y:S05]  /*2bf0*/  BRA `(.L_x_14712) ;  /* 0x0000002400c87947 */ /* 0x000fea0003800000 */
.L_x_14713:
[----:B------:R-:W5:Y:S02]  /*2c00*/  LDCU UR10, c[0x0][0x3ac] ;  /* 0x00007580ff0a77ac */ /* 0x000f640008000800 */
[----:B-----5:R-:W-:-:S09]  /*2c10*/  UISETP.GT.U32.AND UP0, UPT, UR10, 0x1f, UPT ;  /* 0x0000001f0a00788c */ /* 0x020fd2000bf04070 */
[----:B------:R-:W-:Y:S05]  /*2c20*/  BRA.U UP0, `(.L_x_14767) ;  /* 0x0000001100a07547 */ /* 0x000fea000b800000 */
[----:B0---4-:R-:W-:-:S07]  /*2c30*/  HFMA2 R49, -RZ, RZ, 0, 0 ;  /* 0x00000000ff317431 */ /* 0x011fce00000001ff */
.L_x_14819:
        /* <DEDUP_REMOVED lines=18> */
.L_x_14768:
        /* <DEDUP_REMOVED lines=8> */
.L_x_14769:
        /* <DEDUP_REMOVED lines=8> */
.L_x_14770:
        /* <DEDUP_REMOVED lines=8> */
.L_x_14771:
        /* <DEDUP_REMOVED lines=8> */
.L_x_14772:
        /* <DEDUP_REMOVED lines=9> */
.L_x_14773:
        /* <DEDUP_REMOVED lines=9> */
.L_x_14774:
        /* <DEDUP_REMOVED lines=9> */
.L_x_14775:
        /* <DEDUP_REMOVED lines=10> */
.L_x_14776:
        /* <DEDUP_REMOVED lines=11> */
.L_x_14777:
        /* <DEDUP_REMOVED lines=11> */
.L_x_14778:
        /* <DEDUP_REMOVED lines=11> */
.L_x_14779:
        /* <DEDUP_REMOVED lines=11> */
.L_x_14780:
        /* <DEDUP_REMOVED lines=11> */
.L_x_14781:
        /* <DEDUP_REMOVED lines=11> */
.L_x_14782:
        /* <DEDUP_REMOVED lines=11> */
.L_x_14783:
        /* <DEDUP_REMOVED lines=27> */
.L_x_14818:
[----:B-1----:R-:W-:Y:S02]  /*3830*/  IMAD R50, R52, 0x84, R51 ;  /* 0x0000008434327824 */ /* 0x002fe400078e0233 */
[----:B------:R-:W-:-:S04]  /*3840*/  IMAD.MOV.U32 R55, RZ, RZ, RZ ;  /* 0x000000ffff377224 */ /* 0x000fc800078e00ff */
[----:B------:R-:W1:Y:S01]  /*3850*/  LDS R50, [R50] ;  /* 0x0000000032327984 */ /* 0x000e620000000800 */
[----:B------:R-:W-:Y:S05]  /*3860*/  @!P5 BRA `(.L_x_14786) ;  /* 0x000000000010d947 */ /* 0x000fea0003800000 */
[----:B------:R-:W-:-:S03]  /*3870*/  UMOV UR10, 0xffffffff ;  /* 0xffffffff000a7882 */ /* 0x000fc60000000000 */
[----:B------:R-:W-:Y:S05]  /*3880*/  BRA.DIV UR10, `(.L_x_14787) ;  /* 0x000000320ab47947 */ /* 0x000fea000b800000 */
[----:B-1----:R1:W3:Y:S02]  /*3890*/  SHFL.IDX PT, R30, R50, R28, R19 ;  /* 0x0000001c321e7389 */ /* 0x0022e400000e0013 */
.L_x_14928:
[----:B0--3--:R-:W-:-:S07]  /*38a0*/  IMAD R55, R29, R30, RZ ;  /* 0x0000001e1d377224 */ /* 0x009fce00078e02ff */
.L_x_14786:
[----:B------:R-:W-:Y:S05]  /*38b0*/  @!P4 BRA `(.L_x_14788) ;  /* 0x000000000010c947 */ /* 0x000fea0003800000 */
[----:B------:R-:W-:-:S03]  /*38c0*/  UMOV UR10, 0xffffffff ;  /* 0xffffffff000a7882 */ /* 0x000fc60000000000 */
[----:B------:R-:W-:Y:S05]  /*38d0*/  BRA.DIV UR10, `(.L_x_14789) ;  /* 0x000000320ac07947 */ /* 0x000fea000b800000 */
[----:B-1----:R1:W3:Y:S02]  /*38e0*/  SHFL.IDX PT, R30, R50, R4, R19 ;  /* 0x00000004321e7389 */ /* 0x0022e400000e0013 */
.L_x_14931:
[----:B--23--:R-:W-:-:S07]  /*38f0*/  IMAD R55, R32, R30, R55 ;  /* 0x0000001e20377224 */ /* 0x00cfce00078e0237 */
.L_x_14788:
[----:B------:R-:W-:Y:S05]  /*3900*/  @!P3 BRA `(.L_x_14790) ;  /* 0x000000000010b947 */ /* 0x000fea0003800000 */
[----:B------:R-:W-:-:S03]  /*3910*/  UMOV UR10, 0xffffffff ;  /* 0xffffffff000a7882 */ /* 0x000fc60000000000 */
[----:B------:R-:W-:Y:S05]  /*3920*/  BRA.DIV UR10, `(.L_x_14791) ;  /* 0x000000320acc7947 */ /* 0x000fea000b800000 */
[----:B-1----:R1:W3:Y:S02]  /*3930*/  SHFL.IDX PT, R30, R50, R5, R19 ;  /* 0x00000005321e7389 */ /* 0x0022e400000e0013 */
.L_x_14934:
[----:B---3--:R-:W-:-:S07]  /*3940*/  IMAD R55, R33, R30, R55 ;  /* 0x0000001e21377224 */ /* 0x008fce00078e0237 */
.L_x_14790:
[----:B------:R-:W-:Y:S05]  /*3950*/  @!P2 BRA `(.L_x_14792) ;  /* 0x000000000010a947 */ /* 0x000fea0003800000 */
[----:B------:R-:W-:-:S03]  /*3960*/  UMOV UR10, 0xffffffff ;  /* 0xffffffff000a7882 */ /* 0x000fc60000000000 */
[----:B------:R-:W-:Y:S05]  /*3970*/  BRA.DIV UR10, `(.L_x_14793) ;  /* 0x000000320ad87947 */ /* 0x000fea000b800000 */
[----:B-1----:R1:W3:Y:S02]  /*3980*/  SHFL.IDX PT, R30, R50, R6, R19 ;  /* 0x00000006321e7389 */ /* 0x0022e400000e0013 */
.L_x_14937:
[----:B---3--:R-:W-:-:S07]  /*3990*/  IMAD R55, R34, R30, R55 ;  /* 0x0000001e22377224 */ /* 0x008fce00078e0237 */
.L_x_14792:
[----:B------:R-:W-:Y:S05]  /*39a0*/  @!P1 BRA `(.L_x_14794) ;  /* 0x0000000000109947 */ /* 0x000fea0003800000 */
[----:B------:R-:W-:-:S03]  /*39b0*/  UMOV UR10, 0xffffffff ;  /* 0xffffffff000a7882 */ /* 0x000fc60000000000 */
[----:B------:R-:W-:Y:S05]  /*39c0*/  BRA.DIV UR10, `(.L_x_14795) ;  /* 0x000000320ae47947 */ /* 0x000fea000b800000 */
[----:B-1----:R1:W3:Y:S02]  /*39d0*/  SHFL.IDX PT, R30, R50, R7, R19 ;  /* 0x00000007321e7389 */ /* 0x0022e400000e0013 */
.L_x_14940:
[----:B---3--:R-:W-:-:S07]  /*39e0*/  IMAD R55, R35, R30, R55 ;  /* 0x0000001e23377224 */ /* 0x008fce00078e0237 */
.L_x_14794:
[----:B------:R-:W3:Y:S02]  /*39f0*/  LDC R56, c[0x0][0x3ac] ;  /* 0x0000eb00ff387b82 */ /* 0x000ee40000000800 */
[----:B---3--:R-:W-:-:S13]  /*3a00*/  ISETP.GE.AND P0, PT, R56, 0x6, PT ;  /* 0x000000063800780c */ /* 0x008fda0003f06270 */
[----:B------:R-:W-:Y:S05]  /*3a10*/  @!P0 BRA `(.L_x_14796) ;  /* 0x0000000000108947 */ /* 0x000fea0003800000 */
[----:B------:R-:W-:-:S03]  /*3a20*/  UMOV UR10, 0xffffffff ;  /* 0xffffffff000a7882 */ /* 0x000fc60000000000 */
[----:B------:R-:W-:Y:S05]  /*3a30*/  BRA.DIV UR10, `(.L_x_14797) ;  /* 0x000000320ae87947 */ /* 0x000fea000b800000 */
[----:B-1----:R1:W3:Y:S02]  /*3a40*/  SHFL.IDX PT, R30, R50, R8, R19 ;  /* 0x00000008321e7389 */ /* 0x0022e400000e0013 */
.L_x_14943:
[----:B---3--:R-:W-:-:S07]  /*3a50*/  IMAD R55, R36, R30, R55 ;  /* 0x0000001e24377224 */ /* 0x008fce00078e0237 */
.L_x_14796:
[----:B------:R-:W-:-:S13]  /*3a60*/  ISETP.GE.AND P0, PT, R56, 0x7, PT ;  /* 0x000000073800780c */ /* 0x000fda0003f06270 */
[----:B------:R-:W-:Y:S05]  /*3a70*/  @!P0 BRA `(.L_x_14798) ;  /* 0x0000000000108947 */ /* 0x000fea0003800000 */
[----:B------:R-:W-:-:S03]  /*3a80*/  UMOV UR10, 0xffffffff ;  /* 0xffffffff000a7882 */ /* 0x000fc60000000000 */
[----:B------:R-:W-:Y:S05]  /*3a90*/  BRA.DIV UR10, `(.L_x_14799) ;  /* 0x000000320af07947 */ /* 0x000fea000b800000 */
[----:B-1----:R1:W3:Y:S02]  /*3aa0*/  SHFL.IDX PT, R30, R50, R9, R19 ;  /* 0x00000009321e7389 */ /* 0x0022e400000e0013 */
.L_x_14946:
[----:B---3--:R-:W-:-:S07]  /*3ab0*/  IMAD R55, R37, R30, R55 ;  /* 0x0000001e25377224 */ /* 0x008fce00078e0237 */
.L_x_14798:
[----:B------:R-:W-:-:S13]  /*3ac0*/  ISETP.GE.AND P0, PT, R56, 0x8, PT ;  /* 0x000000083800780c */ /* 0x000fda0003f06270 */
[----:B------:R-:W-:Y:S05]  /*3ad0*/  @!P0 BRA `(.L_x_14800) ;  /* 0x0000000000108947 */ /* 0x000fea0003800000 */
[----:B------:R-:W-:-:S03]  /*3ae0*/  UMOV UR10, 0xffffffff ;  /* 0xffffffff000a7882 */ /* 0x000fc60000000000 */
[----:B------:R-:W-:Y:S05]  /*3af0*/  BRA.DIV UR10, `(.L_x_14801) ;  /* 0x000000320af87947 */ /* 0x000fea000b800000 */
[----:B-1----:R1:W3:Y:S02]  /*3b00*/  SHFL.IDX PT, R30, R50, R10, R19 ;  /* 0x0000000a321e7389 */ /* 0x0022e400000e0013 */
.L_x_14949:
[----:B---3--:R-:W-:-:S07]  /*3b10*/  IMAD R55, R38, R30, R55 ;  /* 0x0000001e26377224 */ /* 0x008fce00078e0237 */
.L_x_14800:
[----:B------:R-:W-:-:S13]  /*3b20*/  ISETP.GE.AND P0, PT, R56, 0x9, PT ;  /* 0x000000093800780c */ /* 0x000fda0003f06270 */
[----:B------:R-:W-:Y:S05]  /*3b30*/  @!P0 BRA `(.L_x_14802) ;  /* 0x0000000000108947 */ /* 0x000fea0003800000 */
[----:B------:R-:W-:-:S03]  /*3b40*/  UMOV UR10, 0xffffffff ;  /* 0xffffffff000a7882 */ /* 0x000fc60000000000 */
[----:B------:R-:W-:Y:S05]  /*3b50*/  BRA.DIV UR10, `(.L_x_14803) ;  /* 0x000000360a007947 */ /* 0x000fea000b800000 */
[----:B-1----:R1:W3:Y:S02]  /*3b60*/  SHFL.IDX PT, R30, R50, R11, R19 ;  /* 0x0000000b321e7389 */ /* 0x0022e400000e0013 */
.L_x_14952:
[----:B---3--:R-:W-:-:S07]  /*3b70*/  IMAD R55, R39, R30, R55 ;  /* 0x0000001e27377224 */ /* 0x008fce00078e0237 */
.L_x_14802:
[----:B------:R-:W-:-:S13]  /*3b80*/  ISETP.GE.AND P0, PT, R56, 0xa, PT ;  /* 0x0000000a3800780c */ /* 0x000fda0003f06270 */
[----:B------:R-:W-:Y:S05]  /*3b90*/  @!P0 BRA `(.L_x_14804) ;  /* 0x0000000000108947 */ /* 0x000fea0003800000 */
[----:B------:R-:W-:-:S03]  /*3ba0*/  UMOV UR10, 0xffffffff ;  /* 0xffffffff000a7882 */ /* 0x000fc60000000000 */
[----:B------:R-:W-:Y:S05]  /*3bb0*/  BRA.DIV UR10, `(.L_x_14805) ;  /* 0x000000360a087947 */ /* 0x000fea000b800000 */
[----:B-1----:R1:W3:Y:S02]  /*3bc0*/  SHFL.IDX PT, R30, R50, R12, R19 ;  /* 0x0000000c321e7389 */ /* 0x0022e400000e0013 */
.L_x_14955:
[----:B---3--:R-:W-:-:S07]  /*3bd0*/  IMAD R55, R40, R30, R55 ;  /* 0x0000001e28377224 */ /* 0x008fce00078e0237 */
.L_x_14804:
[----:B------:R-:W-:-:S13]  /*3be0*/  ISETP.GE.AND P0, PT, R56, 0xb, PT ;  /* 0x0000000b3800780c */ /* 0x000fda0003f06270 */
[----:B------:R-:W-:Y:S05]  /*3bf0*/  @!P0 BRA `(.L_x_14806) ;  /* 0x0000000000108947 */ /* 0x000fea0003800000 */
[----:B------:R-:W-:-:S03]  /*3c00*/  UMOV UR10, 0xffffffff ;  /* 0xffffffff000a7882 */ /* 0x000fc60000000000 */
[----:B------:R-:W-:Y:S05]  /*3c10*/  BRA.DIV UR10, `(.L_x_14807) ;  /* 0x000000360a107947 */ /* 0x000fea000b800000 */
[----:B-1----:R1:W3:Y:S02]  /*3c20*/  SHFL.IDX PT, R30, R50, R13, R19 ;  /* 0x0000000d321e7389 */ /* 0x0022e400000e0013 */
.L_x_14958:
[----:B---3--:R-:W-:-:S07]  /*3c30*/  IMAD R55, R41, R30, R55 ;  /* 0x0000001e29377224 */ /* 0x008fce00078e0237 */
.L_x_14806:
[----:B------:R-:W-:-:S13]  /*3c40*/  ISETP.GE.AND P0, PT, R56, 0xc, PT ;  /* 0x0000000c3800780c */ /* 0x000fda0003f06270 */
[----:B------:R-:W-:Y:S05]  /*3c50*/  @!P0 BRA `(.L_x_14808) ;  /* 0x0000000000108947 */ /* 0x000fea0003800000 */
[----:B------:R-:W-:-:S03]  /*3c60*/  UMOV UR10, 0xffffffff ;  /* 0xffffffff000a7882 */ /* 0x000fc60000000000 */
[----:B------:R-:W-:Y:S05]  /*3c70*/  BRA.DIV UR10, `(.L_x_14809) ;  /* 0x000000360a187947 */ /* 0x000fea000b800000 */
[----:B-1----:R1:W3:Y:S02]  /*3c80*/  SHFL.IDX PT, R30, R50, R14, R19 ;  /* 0x0000000e321e7389 */ /* 0x0022e400000e0013 */
.L_x_14961:
[----:B---3--:R-:W-:-:S07]  /*3c90*/  IMAD R55, R42, R30, R55 ;  /* 0x0000001e2a377224 */ /* 0x008fce00078e0237 */
.L_x_14808:
[----:B------:R-:W-:-:S13]  /*3ca0*/  ISETP.GE.AND P0, PT, R56, 0xd, PT ;  /* 0x0000000d3800780c */ /* 0x000fda0003f06270 */
[----:B------:R-:W-:Y:S05]  /*3cb0*/  @!P0 BRA `(.L_x_14810) ;  /* 0x0000000000108947 */ /* 0x000fea0003800000 */
[----:B------:R-:W-:-:S03]  /*3cc0*/  UMOV UR10, 0xffffffff ;  /* 0xffffffff000a7882 */ /* 0x000fc60000000000 */
[----:B------:R-:W-:Y:S05]  /*3cd0*/  BRA.DIV UR10, `(.L_x_14811) ;  /* 0x000000360a207947 */ /* 0x000fea000b800000 */
[----:B-1----:R1:W3:Y:S02]  /*3ce0*/  SHFL.IDX PT, R30, R50, R15, R19 ;  /* 0x0000000f321e7389 */ /* 0x0022e400000e0013 */
.L_x_14964:
[----:B---3--:R-:W-:-:S07]  /*3cf0*/  IMAD R55, R43, R30, R55 ;  /* 0x0000001e2b377224 */ /* 0x008fce00078e0237 */
.L_x_14810:
[----:B------:R-:W-:-:S13]  /*3d00*/  ISETP.GE.AND P0, PT, R56, 0xe, PT ;  /* 0x0000000e3800780c */ /* 0x000fda0003f06270 */
[----:B------:R-:W-:Y:S05]  /*3d10*/  @!P0 BRA `(.L_x_14812) ;  /* 0x0000000000108947 */ /* 0x000fea0003800000 */
[----:B------:R-:W-:-:S03]  /*3d20*/  UMOV UR10, 0xffffffff ;  /* 0xffffffff000a7882 */ /* 0x000fc60000000000 */
[----:B------:R-:W-:Y:S05]  /*3d30*/  BRA.DIV UR10, `(.L_x_14813) ;  /* 0x000000360a287947 */ /* 0x000fea000b800000 */
[----:B-1----:R1:W3:Y:S02]  /*3d40*/  SHFL.IDX PT, R30, R50, R16, R19 ;  /* 0x00000010321e7389 */ /* 0x0022e400000e0013 */
.L_x_14967:
[----:B---3--:R-:W-:-:S07]  /*3d50*/  IMAD R55, R44, R30, R55 ;  /* 0x0000001e2c377224 */ /* 0x008fce00078e0237 */
.L_x_14812:
[----:B------:R-:W-:-:S13]  /*3d60*/  ISETP.GE.AND P0, PT, R56, 0xf, PT ;  /* 0x0000000f3800780c */ /* 0x000fda0003f06270 */
[----:B------:R-:W-:Y:S05]  /*3d70*/  @!P0 BRA `(.L_x_14814) ;  /* 0x0000000000108947 */ /* 0x000fea0003800000 */
[----:B------:R-:W-:-:S03]  /*3d80*/  UMOV UR10, 0xffffffff ;  /* 0xffffffff000a7882 */ /* 0x000fc60000000000 */
[----:B------:R-:W-:Y:S05]  /*3d90*/  BRA.DIV UR10, `(.L_x_14815) ;  /* 0x000000360a307947 */ /* 0x000fea000b800000 */
[----:B-1----:R1:W3:Y:S02]  /*3da0*/  SHFL.IDX PT, R30, R50, R17, R19 ;  /* 0x00000011321e7389 */ /* 0x0022e400000e0013 */
.L_x_14970:
[----:B---3--:R-:W-:-:S07]  /*3db0*/  IMAD R55, R45, R30, R55 ;  /* 0x0000001e2d377224 */ /* 0x008fce00078e0237 */
.L_x_14814:
[----:B------:R-:W-:-:S13]  /*3dc0*/  ISETP.GE.AND P0, PT, R56, 0x10, PT ;  /* 0x000000103800780c */ /* 0x000fda0003f06270 */
[----:B------:R-:W-:Y:S05]  /*3dd0*/  @!P0 BRA `(.L_x_14816) ;  /* 0x0000000000108947 */ /* 0x000fea0003800000 */
[----:B------:R-:W-:-:S03]  /*3de0*/  UMOV UR10, 0xffffffff ;  /* 0xffffffff000a7882 */ /* 0x000fc60000000000 */
[----:B------:R-:W-:Y:S05]  /*3df0*/  BRA.DIV UR10, `(.L_x_14817) ;  /* 0x000000360a387947 */ /* 0x000fea000b800000 */
[----:B-1----:R1:W3:Y:S02]  /*3e00*/  SHFL.IDX PT, R30, R50, R18, R19 ;  /* 0x00000012321e7389 */ /* 0x0022e400000e0013 */
.L_x_14973:
[----:B---3--:R-:W-:-:S07]  /*3e10*/  IMAD R55, R46, R30, R55 ;  /* 0x0000001e2e377224 */ /* 0x008fce00078e0237 */
.L_x_14816:
[C---:B------:R-:W-:Y:S02]  /*3e20*/  IMAD R30, R52.reuse, UR4, R48 ;  /* 0x00000004341e7c24 */ /* 0x040fe4000f8e0230 */
[----:B------:R-:W-:-:S03]  /*3e30*/  VIADD R52, R52, UR6 ;  /* 0x0000000634347c36 */ /* 0x000fc60008000000 */
[----:B------:R-:W-:Y:S02]  /*3e40*/  LEA R30, R30, R53, 0x2 ;  /* 0x000000351e1e7211 */ /* 0x000fe400078e10ff */
[----:B------:R-:W-:-:S03]  /*3e50*/  ISETP.GE.AND P0, PT, R52, UR18, PT ;  /* 0x0000001234007c0c */ /* 0x000fc6000bf06270 */
[----:B------:R3:W-:Y:S10]  /*3e60*/  STS [R30], R55 ;  /* 0x000000371e007388 */ /* 0x0007f40000000800 */
[----:B---3--:R-:W-:Y:S05]  /*3e70*/  @!P0 BRA `(.L_x_14818) ;  /* 0xfffffff8006c8947 */ /* 0x008fea000383ffff */
.L_x_14785:
[----:B------:R-:W-:Y:S05]  /*3e80*/  BSYNC B0 ;  /* 0x0000000000007941 */ /* 0x000fea0003800000 */
.L_x_14784:
[----:B------:R-:W-:Y:S05]  /*3e90*/  @!P6 BRA `(.L_x_14819) ;  /* 0xffffffec0068e947 */ /* 0x000fea000383ffff */
[----:B------:R-:W-:Y:S05]  /*3ea0*/  BRA `(.L_x_14712) ;  /* 0x00000014001c7947 */ /* 0x000fea0003800000 */
.L_x_14767:
[----:B0---4-:R-:W-:-:S07]  /*3eb0*/  IMAD.MOV.U32 R49, RZ, RZ, RZ ;  /* 0x000000ffff317224 */ /* 0x011fce00078e00ff */
.L_x_14871:
        /* <DEDUP_REMOVED lines=18> */
.L_x_14820:
        /* <DEDUP_REMOVED lines=8> */
.L_x_14821:
        /* <DEDUP_REMOVED lines=8> */
.L_x_14822:
        /* <DEDUP_REMOVED lines=8> */
.L_x_14823:
        /* <DEDUP_REMOVED lines=9> */
.L_x_14824:
        /* <DEDUP_REMOVED lines=9> */
.L_x_14825:
        /* <DEDUP_REMOVED lines=9> */
.L_x_14826:
        /* <DEDUP_REMOVED lines=9> */
.L_x_14827:
        /* <DEDUP_REMOVED lines=10> */
.L_x_14828:
        /* <DEDUP_REMOVED lines=11> */
.L_x_14829:
        /* <DEDUP_REMOVED lines=11> */
.L_x_14830:
        /* <DEDUP_REMOVED lines=11> */
.L_x_14831:
        /* <DEDUP_REMOVED lines=11> */
.L_x_14832:
        /* <DEDUP_REMOVED lines=11> */
.L_x_14833:
        /* <DEDUP_REMOVED lines=11> */
.L_x_14834:
        /* <DEDUP_REMOVED lines=11> */
.L_x_14835:
        /* <DEDUP_REMOVED lines=27> */
.L_x_14870:
[----:B------:R-:W-:Y:S02]  /*4ac0*/  IMAD R50, R51, 0x84, R52 ;  /* 0x0000008433327824 */ /* 0x000fe400078e0234 */
[----:B------:R-:W-:-:S04]  /*4ad0*/  HFMA2 R53, -RZ, RZ, 0, 0 ;  /* 0x00000000ff357431 */ /* 0x000fc800000001ff */
[----:B------:R-:W0:Y:S01]  /*4ae0*/  LDS R50, [R50] ;  /* 0x0000000032327984 */ /* 0x000e220000000800 */
[----:B------:R-:W-:Y:S05]  /*4af0*/  @!P4 BRA `(.L_x_14837) ;  /* 0x000000000010c947 */ /* 0x000fea0003800000 */
[----:B------:R-:W-:-:S03]  /*4b00*/  UMOV UR10, 0xffffffff ;  /* 0xffffffff000a7882 */ /* 0x000fc60000000000 */
[----:B------:R-:W-:Y:S05]  /*4b10*/  BRA.DIV UR10, `(.L_x_14838) ;  /* 0x0000002a0a107947 */ /* 0x000fea000b800000 */
[----:B0-----:R0:W1:Y:S02]  /*4b20*/  SHFL.IDX PT, R56, R50, R28, R19 ;  /* 0x0000001c32387389 */ /* 0x00106400000e0013 */
.L_x_14975:
[----:B-1----:R-:W-:-:S07]  /*4b30*/  IMAD R53, R29, R56, RZ ;  /* 0x000000381d357224 */ /* 0x002fce00078e02ff */
.L_x_14837:
[----:B------:R-:W-:Y:S05]  /*4b40*/  @!P3 BRA `(.L_x_14839) ;  /* 0x000000000010b947 */ /* 0x000fea0003800000 */
[----:B------:R-:W-:-:S03]  /*4b50*/  UMOV UR10, 0xffffffff ;  /* 0xffffffff000a7882 */ /* 0x000fc60000000000 */
[----:B------:R-:W-:Y:S05]  /*4b60*/  BRA.DIV UR10, `(.L_x_14840) ;  /* 0x0000002a0a187947 */ /* 0x000fea000b800000 */
[----:B0-----:R0:W1:Y:S02]  /*4b70*/  SHFL.IDX PT, R30, R50, R4, R19 ;  /* 0x00000004321e7389 */ /* 0x00106400000e0013 */
.L_x_14978:
[----:B-12---:R-:W-:-:S07]  /*4b80*/  IMAD R53, R32, R30, R53 ;  /* 0x0000001e20357224 */ /* 0x006fce00078e0235 */
.L_x_14839:
[----:B------:R-:W-:Y:S05]  /*4b90*/  @!P2 BRA `(.L_x_14841) ;  /* 0x000000000010a947 */ /* 0x000fea0003800000 */
[----:B------:R-:W-:-:S03]  /*4ba0*/  UMOV UR10, 0xffffffff ;  /* 0xffffffff000a7882 */ /* 0x000fc60000000000 */
[----:B------:R-:W-:Y:S05]  /*4bb0*/  BRA.DIV UR10, `(.L_x_14842) ;  /* 0x0000002a0a247947 */ /* 0x000fea000b800000 */
[----:B0-----:R0:W1:Y:S02]  /*4bc0*/  SHFL.IDX PT, R30, R50, R5, R19 ;  /* 0x00000005321e7389 */ /* 0x00106400000e0013 */
.L_x_14981:
[----:B-1----:R-:W-:-:S07]  /*4bd0*/  IMAD R53, R33, R30, R53 ;  /* 0x0000001e21357224 */ /* 0x002fce00078e0235 */
.L_x_14841:
[----:B------:R-:W-:Y:S05]  /*4be0*/  @!P1 BRA `(.L_x_14843) ;  /* 0x0000000000109947 */ /* 0x000fea0003800000 */
[----:B------:R-:W-:-:S03]  /*4bf0*/  UMOV UR10, 0xffffffff ;  /* 0xffffffff000a7882 */ /* 0x000fc60000000000 */
[----:B------:R-:W-:Y:S05]  /*4c00*/  BRA.DIV UR10, `(.L_x_14844) ;  /* 0x0000002a0a307947 */ /* 0x000fea000b800000 */
[----:B0-----:R0:W1:Y:S02]  /*4c10*/  SHFL.IDX PT, R30, R50, R6, R19 ;  /* 0x00000006321e7389 */ /* 0x00106400000e0013 */
.L_x_14984:
[----:B-1----:R-:W-:-:S07]  /*4c20*/  IMAD R53, R34, R30, R53 ;  /* 0x0000001e22357224 */ /* 0x002fce00078e0235 */
.L_x_14843:
[----:B------:R-:W1:Y:S02]  /*4c30*/  LDC R55, c[0x0][0x3ac] ;  /* 0x0000eb00ff377b82 */ /* 0x000e640000000800 */
[----:B-1----:R-:W-:-:S13]  /*4c40*/  ISETP.GE.AND P0, PT, R55, 0x5, PT ;  /* 0x000000053700780c */ /* 0x002fda0003f06270 */
[----:B------:R-:W-:Y:S05]  /*4c50*/  @!P0 BRA `(.L_x_14845) ;  /* 0x0000000000108947 */ /* 0x000fea0003800000 */
[----:B------:R-:W-:-:S03]  /*4c60*/  UMOV UR10, 0xffffffff ;  /* 0xffffffff000a7882 */ /* 0x000fc60000000000 */
[----:B------:R-:W-:Y:S05]  /*4c70*/  BRA.DIV UR10, `(.L_x_14846) ;  /* 0x0000002a0a347947 */ /* 0x000fea000b800000 */
[----:B0-----:R0:W1:Y:S02]  /*4c80*/  SHFL.IDX PT, R30, R50, R7, R19 ;  /* 0x00000007321e7389 */ /* 0x00106400000e0013 */
.L_x_14987:
[----:B-1----:R-:W-:-:S07]  /*4c90*/  IMAD R53, R35, R30, R53 ;  /* 0x0000001e23357224 */ /* 0x002fce00078e0235 */
.L_x_14845:
[----:B------:R-:W-:-:S13]  /*4ca0*/  ISETP.GE.AND P0, PT, R55, 0x6, PT ;  /* 0x000000063700780c */ /* 0x000fda0003f06270 */
[----:B------:R-:W-:Y:S05]  /*4cb0*/  @!P0 BRA `(.L_x_14847) ;  /* 0x0000000000108947 */ /* 0x000fea0003800000 */
[----:B------:R-:W-:-:S03]  /*4cc0*/  UMOV UR10, 0xffffffff ;  /* 0xffffffff000a7882 */ /* 0x000fc60000000000 */
[----:B------:R-:W-:Y:S05]  /*4cd0*/  BRA.DIV UR10, `(.L_x_14848) ;  /* 0x0000002a0a3c7947 */ /* 0x000fea000b800000 */
[----:B0-----:R0:W1:Y:S02]  /*4ce0*/  SHFL.IDX PT, R30, R50, R8, R19 ;  /* 0x00000008321e7389 */ /* 0x00106400000e0013 */
.L_x_14990:
[----:B-1----:R-:W-:-:S07]  /*4cf0*/  IMAD R53, R36, R30, R53 ;  /* 0x0000001e24357224 */ /* 0x002fce00078e0235 */
.L_x_14847:
[----:B------:R-:W-:-:S13]  /*4d00*/  ISETP.GE.AND P0, PT, R55, 0x7, PT ;  /* 0x000000073700780c */ /* 0x000fda0003f06270 */
[----:B------:R-:W-:Y:S05]  /*4d10*/  @!P0 BRA `(.L_x_14849) ;  /* 0x0000000000108947 */ /* 0x000fea0003800000 */
[----:B------:R-:W-:-:S03]  /*4d20*/  UMOV UR10, 0xffffffff ;  /* 0xffffffff000a7882 */ /* 0x000fc60000000000 */
[----:B------:R-:W-:Y:S05]  /*4d30*/  BRA.DIV UR10, `(.L_x_14850) ;  /* 0x0000002a0a447947 */ /* 0x000fea000b800000 */
[----:B0-----:R0:W1:Y:S02]  /*4d40*/  SHFL.IDX PT, R30, R50, R9, R19 ;  /* 0x00000009321e7389 */ /* 0x00106400000e0013 */
.L_x_14993:
[----:B-1----:R-:W-:-:S07]  /*4d50*/  IMAD R53, R37, R30, R53 ;  /* 0x0000001e25357224 */ /* 0x002fce00078e0235 */
.L_x_14849:
[----:B------:R-:W-:-:S13]  /*4d60*/  ISETP.GE.AND P0, PT, R55, 0x8, PT ;  /* 0x000000083700780c */ /* 0x000fda0003f06270 */
[----:B------:R-:W-:Y:S05]  /*4d70*/  @!P0 BRA `(.L_x_14851) ;  /* 0x0000000000108947 */ /* 0x000fea0003800000 */
[----:B------:R-:W-:-:S03]  /*4d80*/  UMOV UR10, 0xffffffff ;  /* 0xffffffff000a7882 */ /* 0x000fc60000000000 */
[----:B------:R-:W-:Y:S05]  /*4d90*/  BRA.DIV UR10, `(.L_x_14852) ;  /* 0x0000002a0a4c7947 */ /* 0x000fea000b800000 */
[----:B0-----:R0:W1:Y:S02]  /*4da0*/  SHFL.IDX PT, R30, R50, R10, R19 ;  /* 0x0000000a321e7389 */ /* 0x00106400000e0013 */
.L_x_14996:
[----:B-1----:R-:W-:-:S07]  /*4db0*/  IMAD R53, R38, R30, R53 ;  /* 0x0000001e26357224 */ /* 0x002fce00078e0235 */
.L_x_14851:
[----:B------:R-:W-:-:S13]  /*4dc0*/  ISETP.GE.AND P0, PT, R55, 0x9, PT ;  /* 0x000000093700780c */ /* 0x000fda0003f06270 */
[----:B------:R-:W-:Y:S05]  /*4dd0*/  @!P0 BRA `(.L_x_14853) ;  /* 0x0000000000108947 */ /* 0x000fea0003800000 */
[----:B------:R-:W-:-:S03]  /*4de0*/  UMOV UR10, 0xffffffff ;  /* 0xffffffff000a7882 */ /* 0x000fc60000000000 */
[----:B------:R-:W-:Y:S05]  /*4df0*/  BRA.DIV UR10, `(.L_x_14854) ;  /* 0x0000002a0a547947 */ /* 0x000fea000b800000 */
[----:B0-----:R0:W1:Y:S02]  /*4e00*/  SHFL.IDX PT, R30, R50, R11, R19 ;  /* 0x0000000b321e7389 */ /* 0x00106400000e0013 */
.L_x_14999:
[----:B-1----:R-:W-:-:S07]  /*4e10*/  IMAD R53, R39, R30, R53 ;  /* 0x0000001e27357224 */ /* 0x002fce00078e0235 */
.L_x_14853:
[----:B------:R-:W-:-:S13]  /*4e20*/  ISETP.GE.AND P0, PT, R55, 0xa, PT ;  /* 0x0000000a3700780c */ /* 0x000fda0003f06270 */
[----:B------:R-:W-:Y:S05]  /*4e30*/  @!P0 BRA `(.L_x_14855) ;  /* 0x0000000000108947 */ /* 0x000fea0003800000 */
[----:B------:R-:W-:-:S03]  /*4e40*/  UMOV UR10, 0xffffffff ;  /* 0xffffffff000a7882 */ /* 0x000fc60000000000 */
[----:B------:R-:W-:Y:S05]  /*4e50*/  BRA.DIV UR10, `(.L_x_14856) ;  /* 0x0000002a0a5c7947 */ /* 0x000fea000b800000 */
[----:B0-----:R0:W1:Y:S02]  /*4e60*/  SHFL.IDX PT, R30, R50, R12, R19 ;  /* 0x0000000c321e7389 */ /* 0x00106400000e0013 */
.L_x_15002:
[----:B-1----:R-:W-:-:S07]  /*4e70*/  IMAD R53, R40, R30, R53 ;  /* 0x0000001e28357224 */ /* 0x002fce00078e0235 */
.L_x_14855:
[----:B------:R-:W-:-:S13]  /*4e80*/  ISETP.GE.AND P0, PT, R55, 0xb, PT ;  /* 0x0000000b3700780c */ /* 0x000fda0003f06270 */
[----:B------:R-:W-:Y:S05]  /*4e90*/  @!P0 BRA `(.L_x_14857) ;  /* 0x0000000000108947 */ /* 0x000fea0003800000 */
[----:B------:R-:W-:-:S03]  /*4ea0*/  UMOV UR10, 0xffffffff ;  /* 0xffffffff000a7882 */ /* 0x000fc60000000000 */
[----:B------:R-:W-:Y:S05]  /*4eb0*/  BRA.DIV UR10, `(.L_x_14858) ;  /* 0x0000002a0a647947 */ /* 0x000fea000b800000 */
[----:B0-----:R0:W1:Y:S02]  /*4ec0*/  SHFL.IDX PT, R30, R50, R13, R19 ;  /* 0x0000000d321e7389 */ /* 0x00106400000e0013 */
.L_x_15005:
[----:B-1----:R-:W-:-:S07]  /*4ed0*/  IMAD R53, R41, R30, R53 ;  /* 0x0000001e29357224 */ /* 0x002fce00078e0235 */
.L_x_14857:
[----:B------:R-:W-:-:S13]  /*4ee0*/  ISETP.GE.AND P0, PT, R55, 0xc, PT ;  /* 0x0000000c3700780c */ /* 0x000fda0003f06270 */
[----:B------:R-:W-:Y:S05]  /*4ef0*/  @!P0 BRA `(.L_x_14859) ;  /* 0x0000000000108947 */ /* 0x000fea0003800000 */
[----:B------:R-:W-:-:S03]  /*4f00*/  UMOV UR10, 0xffffffff ;  /* 0xffffffff000a7882 */ /* 0x000fc60000000000 */
[----:B------:R-:W-:Y:S05]  /*4f10*/  BRA.DIV UR10, `(.L_x_14860) ;  /* 0x0000002a0a6c7947 */ /* 0x000fea000b800000 */
[----:B0-----:R0:W1:Y:S02]  /*4f20*/  SHFL.IDX PT, R30, R50, R14, R19 ;  /* 0x0000000e321e7389 */ /* 0x00106400000e0013 */
.L_x_15008:
[----:B-1----:R-:W-:-:S07]  /*4f30*/  IMAD R53, R42, R30, R53 ;  /* 0x0000001e2a357224 */ /* 0x002fce00078e0235 */
.L_x_14859:
[----:B------:R-:W-:-:S13]  /*4f40*/  ISETP.GE.AND P0, PT, R55, 0xd, PT ;  /* 0x0000000d3700780c */ /* 0x000fda0003f06270 */
[----:B------:R-:W-:Y:S05]  /*4f50*/  @!P0 BRA `(.L_x_14861) ;  /* 0x0000000000108947 */ /* 0x000fea0003800000 */
[----:B------:R-:W-:-:S03]  /*4f60*/  UMOV UR10, 0xffffffff ;  /* 0xffffffff000a7882 */ /* 0x000fc60000000000 */
[----:B------:R-:W-:Y:S05]  /*4f70*/  BRA.DIV UR10, `(.L_x_14862) ;  /* 0x0000002a0a747947 */ /* 0x000fea000b800000 */
[----:B0-----:R0:W1:Y:S02]  /*4f80*/  SHFL.IDX PT, R30, R50, R15, R19 ;  /* 0x0000000f321e7389 */ /* 0x00106400000e0013 */
.L_x_15011:
[----:B-1----:R-:W-:-:S07]  /*4f90*/  IMAD R53, R43, R30, R53 ;  /* 0x0000001e2b357224 */ /* 0x002fce00078e0235 */
.L_x_14861:
[----:B------:R-:W-:-:S13]  /*4fa0*/  ISETP.GE.AND P0, PT, R55, 0xe, PT ;  /* 0x0000000e3700780c */ /* 0x000fda0003f06270 */
[----:B------:R-:W-:Y:S05]  /*4fb0*/  @!P0 BRA `(.L_x_14863) ;  /* 0x0000000000108947 */ /* 0x000fea0003800000 */
[----:B------:R-:W-:-:S03]  /*4fc0*/  UMOV UR10, 0xffffffff ;  /* 0xffffffff000a7882 */ /* 0x000fc60000000000 */
[----:B------:R-:W-:Y:S05]  /*4fd0*/  BRA.DIV UR10, `(.L_x_14864) ;  /* 0x0000002a0a7c7947 */ /* 0x000fea000b800000 */
[----:B0-----:R0:W1:Y:S02]  /*4fe0*/  SHFL.IDX PT, R30, R50, R16, R19 ;  /* 0x00000010321e7389 */ /* 0x00106400000e0013 */
.L_x_15014:
[----:B-1----:R-:W-:-:S07]  /*4ff0*/  IMAD R53, R44, R30, R53 ;  /* 0x0000001e2c357224 */ /* 0x002fce00078e0235 */
.L_x_14863:
[----:B------:R-:W-:-:S13]  /*5000*/  ISETP.GE.AND P0, PT, R55, 0xf, PT ;  /* 0x0000000f3700780c */ /* 0x000fda0003f06270 */
[----:B------:R-:W-:Y:S05]  /*5010*/  @!P0 BRA `(.L_x_14865) ;  /* 0x0000000000108947 */ /* 0x000fea0003800000 */
[----:B------:R-:W-:-:S03]  /*5020*/  UMOV UR10, 0xffffffff ;  /* 0xffffffff000a7882 */ /* 0x000fc60000000000 */
[----:B------:R-:W-:Y:S05]  /*5030*/  BRA.DIV UR10, `(.L_x_14866) ;  /* 0x0000002a0a847947 */ /* 0x000fea000b800000 */
[----:B0-----:R0:W1:Y:S02]  /*5040*/  SHFL.IDX PT, R30, R50, R17, R19 ;  /* 0x00000011321e7389 */ /* 0x00106400000e0013 */
.L_x_15017:
[----:B-1----:R-:W-:-:S07]  /*5050*/  IMAD R53, R45, R30, R53 ;  /* 0x0000001e2d357224 */ /* 0x002fce00078e0235 */
.L_x_14865:
[----:B------:R-:W-:-:S13]  /*5060*/  ISETP.GE.AND P0, PT, R55, 0x10, PT ;  /* 0x000000103700780c */ /* 0x000fda0003f06270 */
[----:B------:R-:W-:Y:S05]  /*5070*/  @!P0 BRA `(.L_x_14867) ;  /* 0x0000000000108947 */ /* 0x000fea0003800000 */
[----:B------:R-:W-:-:S03]  /*5080*/  UMOV UR10, 0xffffffff ;  /* 0xffffffff000a7882 */ /* 0x000fc60000000000 */
[----:B------:R-:W-:Y:S05]  /*5090*/  BRA.DIV UR10, `(.L_x_14868) ;  /* 0x0000002a0a8c7947 */ /* 0x000fea000b800000 */
[----:B0-----:R0:W1:Y:S02]  /*50a0*/  SHFL.IDX PT, R30, R50, R18, R19 ;  /* 0x00000012321e7389 */ /* 0x00106400000e0013 */
.L_x_15020:
[----:B-1----:R-:W-:-:S07]  /*50b0*/  IMAD R53, R46, R30, R53 ;  /* 0x0000001e2e357224 */ /* 0x002fce00078e0235 */
.L_x_14867:
[----:B------:R-:W-:-:S07]  /*50c0*/  IMAD.U32 R30, RZ, RZ, UR14 ;  /* 0x0000000eff1e7e24 */ /* 0x000fce000f8e00ff */
.L_x_14869:
        /* <DEDUP_REMOVED lines=36> */
.L_x_14836:
[----:B------:R-:W-:Y:S05]  /*5310*/  @!P5 BRA `(.L_x_14871) ;  /* 0xffffffe800e8d947 */ /* 0x000fea000383ffff */
.L_x_14712:
        /* <DEDUP_REMOVED lines=133> */
.L_x_14875:
[----:B------:R-:W-:Y:S05]  /*5b70*/  BSYNC.RECONVERGENT B1 ;  /* 0x0000000000017941 */ /* 0x000fea0003800200 */
.L_x_14874:
        /* <DEDUP_REMOVED lines=13> */
.L_x_14876:
        /* <DEDUP_REMOVED lines=106> */
.L_x_14873:
[----:B------:R-:W-:Y:S05]  /*62f0*/  BSYNC.RECONVERGENT B0 ;  /* 0x0000000000007941 */ /* 0x000fea0003800200 */
.L_x_14872:
[----:B------:R-:W5:Y:S02]  /*6300*/  LDCU UR10, c[0x0][0x374] ;  /* 0x00006e80ff0a77ac */ /* 0x000f640008000800 */
[----:B-----5:R-:W-:Y:S02]  /*6310*/  UIADD3 UR9, UPT, UPT, UR10, UR9, URZ ;  /* 0x000000090a097290 */ /* 0x020fe4000fffe0ff */
[----:B------:R-:W-:-:S04]  /*6320*/  USHF.L.U32 UR10, UR10, 0x2, URZ ;  /* 0x000000020a0a7899 */ /* 0x000fc800080006ff */
[----:B------:R-:W-:-:S09]  /*6330*/  UISETP.GE.U32.AND UP0, UPT, UR9, UR10, UPT ;  /* 0x0000000a0900728c */ /* 0x000fd2000bf06070 */
[----:B------:R-:W-:Y:S05]  /*6340*/  BRA.U !UP0, `(.L_x_14877) ;  /* 0xffffffad08807547 */ /* 0x000fea000b83ffff */
[----:B------:R-:W-:Y:S05]  /*6350*/  EXIT ;  /* 0x000000000000794d */ /* 0x000fea0003800000 */
.L_x_14734:
[----:B------:R-:W-:Y:S01]  /*6360*/  BSSY B2, `(.L_x_14878) ;  /* 0x0000006000027945 */ /* 0x000fe20003800000 */
[----:B------:R-:W-:Y:S02]  /*6370*/  IMAD.MOV.U32 R31, RZ, RZ, R28 ;  /* 0x000000ffff1f7224 */ /* 0x000fe400078e001c */
[----:B------:R-:W-:-:S07]  /*6380*/  IMAD.MOV.U32 R30, RZ, RZ, -0x1 ;  /* 0xffffffffff1e7424 */ /* 0x000fce00078e00ff */
[----:B012---:R-:W-:Y:S05]  /*6390*/  WARPSYNC.COLLECTIVE R30, `(.L_x_14879) ;  /* 0x000000001e087348 */ /* 0x007fea0003c00000 */
[----:B-1----:R1:W3:Y:S02]  /*63a0*/  SHFL.IDX P0, R30, R50, R31, R19 ;  /* 0x0000001f321e7389 */ /* 0x0022e40000000013 */
[----:B0123--:R-:W-:Y:S05]  /*63b0*/  ENDCOLLECTIVE ;  /* 0x000000000000791b */ /* 0x00ffea0003800000 */
.L_x_14879:
[----:B------:R-:W-:Y:S05]  /*63c0*/  BSYNC B2 ;  /* 0x0000000000027941 */ /* 0x000fea0003800000 */
.L_x_14878:
[----:B------:R-:W-:Y:S05]  /*63d0*/  BRA `(.L_x_14880) ;  /* 0xffffffc000787947 */ /* 0x000fea000383ffff */
.L_x_14736:
[----:B------:R-:W-:Y:S01]  /*63e0*/  BSSY B2, `(.L_x_14881) ;  /* 0x0000006000027945 */ /* 0x000fe20003800000 */
[----:B------:R-:W-:Y:S01]  /*63f0*/  MOV R31, R4 ;  /* 0x00000004001f7202 */ /* 0x000fe20000000f00 */
[----:B------:R-:W-:-:S07]  /*6400*/  IMAD.MOV.U32 R30, RZ, RZ, -0x1 ;  /* 0xffffffffff1e7424 */ /* 0x000fce00078e00ff */
[----:B012---:R-:W-:Y:S05]  /*6410*/  WARPSYNC.COLLECTIVE R30, `(.L_x_14882) ;  /* 0x000000001e087348 */ /* 0x007fea0003c00000 */
[----:B-1----:R1:W3:Y:S02]  /*6420*/  SHFL.IDX P0, R30, R50, R31, R19 ;  /* 0x0000001f321e7389 */ /* 0x0022e40000000013 */
[----:B0123--:R-:W-:Y:S05]  /*6430*/  ENDCOLLECTIVE ;  /* 0x000000000000791b */ /* 0x00ffea0003800000 */
.L_x_14882:
[----:B------:R-:W-:Y:S05]  /*6440*/  BSYNC B2 ;  /* 0x0000000000027941 */ /* 0x000fea0003800000 */
.L_x_14881:
[----:B------:R-:W-:Y:S05]  /*6450*/  BRA `(.L_x_14883) ;  /* 0xffffffc0006c7947 */ /* 0x000fea000383ffff */
.L_x_14738:
[----:B------:R-:W-:Y:S01]  /*6460*/  BSSY B2, `(.L_x_14884) ;  /* 0x0000006000027945 */ /* 0x000fe20003800000 */
[----:B------:R-:W-:Y:S02]  /*6470*/  IMAD.MOV.U32 R31, RZ, RZ, R5 ;  /* 0x000000ffff1f7224 */ /* 0x000fe400078e0005 */
[----:B------:R-:W-:-:S07]  /*6480*/  IMAD.MOV.U32 R30, RZ, RZ, -0x1 ;  /* 0xffffffffff1e7424 */ /* 0x000fce00078e00ff */
[----:B012---:R-:W-:Y:S05]  /*6490*/  WARPSYNC.COLLECTIVE R30, `(.L_x_14885) ;  /* 0x000000001e087348 */ /* 0x007fea0003c00000 */
[----:B-1----:R1:W3:Y:S02]  /*64a0*/  SHFL.IDX P0, R30, R50, R31, R19 ;  /* 0x0000001f321e7389 */ /* 0x0022e40000000013 */
[----:B0123--:R-:W-:Y:S05]  /*64b0*/  ENDCOLLECTIVE ;  /* 0x000000000000791b */ /* 0x00ffea0003800000 */
.L_x_14885:
[----:B------:R-:W-:Y:S05]  /*64c0*/  BSYNC B2 ;  /* 0x0000000000027941 */ /* 0x000fea0003800000 */
.L_x_14884:
[----:B------:R-:W-:Y:S05]  /*64d0*/  BRA `(.L_x_14886) ;  /* 0xffffffc000607947 */ /* 0x000fea000383ffff */
.L_x_14740:
[----:B------:R-:W-:Y:S01]  /*64e0*/  BSSY B2, `(.L_x_14887) ;  /* 0x0000006000027945 */ /* 0x000fe20003800000 */
[----:B------:R-:W-:Y:S01]  /*64f0*/  MOV R31, R6 ;  /* 0x00000006001f7202 */ /* 0x000fe20000000f00 */
[----:B------:R-:W-:-:S07]  /*6500*/  IMAD.MOV.U32 R30, RZ, RZ, -0x1 ;  /* 0xffffffffff1e7424 */ /* 0x000fce00078e00ff */
[----:B012---:R-:W-:Y:S05]  /*6510*/  WARPSYNC.COLLECTIVE R30, `(.L_x_14888) ;  /* 0x000000001e087348 */ /* 0x007fea0003c00000 */
[----:B-1----:R1:W3:Y:S02]  /*6520*/  SHFL.IDX P0, R30, R50, R31, R19 ;  /* 0x0000001f321e7389 */ /* 0x0022e40000000013 */
[----:B0123--:R-:W-:Y:S05]  /*6530*/  ENDCOLLECTIVE ;  /* 0x000000000000791b */ /* 0x00ffea0003800000 */
.L_x_14888:
[----:B------:R-:W-:Y:S05]  /*6540*/  BSYNC B2 ;  /* 0x0000000000027941 */ /* 0x000fea0003800000 */
.L_x_14887:
[----:B------:R-:W-:Y:S05]  /*6550*/  BRA `(.L_x_14889) ;  /* 0xffffffc000547947 */ /* 0x000fea000383ffff */
.L_x_14742:
[----:B------:R-:W-:Y:S01]  /*6560*/  BSSY B2, `(.L_x_14890) ;  /* 0x0000006000027945 */ /* 0x000fe20003800000 */
[----:B------:R-:W-:Y:S02]  /*6570*/  IMAD.MOV.U32 R31, RZ, RZ, R7 ;  /* 0x000000ffff1f7224 */ /* 0x000fe400078e0007 */
[----:B------:R-:W-:-:S07]  /*6580*/  IMAD.MOV.U32 R30, RZ, RZ, -0x1 ;  /* 0xffffffffff1e7424 */ /* 0x000fce00078e00ff */
[----:B012---:R-:W-:Y:S05]  /*6590*/  WARPSYNC.COLLECTIVE R30, `(.L_x_14891) ;  /* 0x000000001e087348 */ /* 0x007fea0003c00000 */
[----:B-1----:R1:W3:Y:S02]  /*65a0*/  SHFL.IDX P0, R30, R50, R31, R19 ;  /* 0x0000001f321e7389 */ /* 0x0022e40000000013 */
[----:B0123--:R-:W-:Y:S05]  /*65b0*/  ENDCOLLECTIVE ;  /* 0x000000000000791b */ /* 0x00ffea0003800000 */
.L_x_14891:
[----:B------:R-:W-:Y:S05]  /*65c0*/  BSYNC B2 ;  /* 0x0000000000027941 */ /* 0x000fea0003800000 */
.L_x_14890:
[----:B------:R-:W-:Y:S05]  /*65d0*/  BRA `(.L_x_14892) ;  /* 0xffffffc000487947 */ /* 0x000fea000383ffff */
.L_x_14744:
[----:B------:R-:W-:Y:S01]  /*65e0*/  BSSY B2, `(.L_x_14893) ;  /* 0x0000006000027945 */ /* 0x000fe20003800000 */
[----:B------:R-:W-:Y:S01]  /*65f0*/  MOV R31, R8 ;  /* 0x00000008001f7202 */ /* 0x000fe20000000f00 */
[----:B------:R-:W-:-:S07]  /*6600*/  IMAD.MOV.U32 R30, RZ, RZ, -0x1 ;  /* 0xffffffffff1e7424 */ /* 0x000fce00078e00ff */
[----:B012---:R-:W-:Y:S05]  /*6610*/  WARPSYNC.COLLECTIVE R30, `(.L_x_14894) ;  /* 0x000000001e087348 */ /* 0x007fea0003c00000 */
[----:B-1----:R1:W3:Y:S02]  /*6620*/  SHFL.IDX P0, R30, R50, R31, R19 ;  /* 0x0000001f321e7389 */ /* 0x0022e40000000013 */
[----:B0123--:R-:W-:Y:S05]  /*6630*/  ENDCOLLECTIVE ;  /* 0x000000000000791b */ /* 0x00ffea0003800000 */
.L_x_14894:
[----:B------:R-:W-:Y:S05]  /*6640*/  BSYNC B2 ;  /* 0x0000000000027941 */ /* 0x000fea0003800000 */
.L_x_14893:
[----:B------:R-:W-:Y:S05]  /*6650*/  BRA `(.L_x_14895) ;  /* 0xffffffc000447947 */ /* 0x000fea000383ffff */
.L_x_14746:
[----:B------:R-:W-:Y:S01]  /*6660*/  BSSY B2, `(.L_x_14896) ;  /* 0x0000006000027945 */ /* 0x000fe20003800000 */
[----:B------:R-:W-:Y:S02]  /*6670*/  IMAD.MOV.U32 R31, RZ, RZ, R9 ;  /* 0x000000ffff1f7224 */ /* 0x000fe400078e0009 */
[----:B------:R-:W-:-:S07]  /*6680*/  IMAD.MOV.U32 R30, RZ, RZ, -0x1 ;  /* 0xffffffffff1e7424 */ /* 0x000fce00078e00ff */
[----:B012---:R-:W-:Y:S05]  /*6690*/  WARPSYNC.COLLECTIVE R30, `(.L_x_14897) ;  /* 0x000000001e087348 */ /* 0x007fea0003c00000 */
[----:B-1----:R1:W3:Y:S02]  /*66a0*/  SHFL.IDX P0, R30, R50, R31, R19 ;  /* 0x0000001f321e7389 */ /* 0x0022e40000000013 */
[----:B0123--:R-:W-:Y:S05]  /*66b0*/  ENDCOLLECTIVE ;  /* 0x000000000000791b */ /* 0x00ffea0003800000 */
.L_x_14897:
[----:B------:R-:W-:Y:S05]  /*66c0*/  BSYNC B2 ;  /* 0x0000000000027941 */ /* 0x000fea0003800000 */
.L_x_14896:
[----:B------:R-:W-:Y:S05]  /*66d0*/  BRA `(.L_x_14898) ;  /* 0xffffffc0003c7947 */ /* 0x000fea000383ffff */
.L_x_14748:
[----:B------:R-:W-:Y:S01]  /*66e0*/  BSSY B2, `(.L_x_14899) ;  /* 0x0000006000027945 */ /* 0x000fe20003800000 */
[----:B------:R-:W-:Y:S01]  /*66f0*/  MOV R31, R10 ;  /* 0x0000000a001f7202 */ /* 0x000fe20000000f00 */
[----:B------:R-:W-:-:S07]  /*6700*/  IMAD.MOV.U32 R30, RZ, RZ, -0x1 ;  /* 0xffffffffff1e7424 */ /* 0x000fce00078e00ff */
[----:B012---:R-:W-:Y:S05]  /*6710*/  WARPSYNC.COLLECTIVE R30, `(.L_x_14900) ;  /* 0x000000001e087348 */ /* 0x007fea0003c00000 */
[----:B-1----:R1:W3:Y:S02]  /*6720*/  SHFL.IDX P0, R30, R50, R31, R19 ;  /* 0x0000001f321e7389 */ /* 0x0022e40000000013 */
[----:B0123--:R-:W-:Y:S05]  /*6730*/  ENDCOLLECTIVE ;  /* 0x000000000000791b */ /* 0x00ffea0003800000 */
.L_x_14900:
[----:B------:R-:W-:Y:S05]  /*6740*/  BSYNC B2 ;  /* 0x0000000000027941 */ /* 0x000fea0003800000 */
.L_x_14899:
[----:B------:R-:W-:Y:S05]  /*6750*/  BRA `(.L_x_14901) ;  /* 0xffffffc000347947 */ /* 0x000fea000383ffff */
.L_x_14750:
[----:B------:R-:W-:Y:S01]  /*6760*/  BSSY B2, `(.L_x_14902) ;  /* 0x0000006000027945 */ /* 0x000fe20003800000 */
[----:B------:R-:W-:Y:S02]  /*6770*/  IMAD.MOV.U32 R31, RZ, RZ, R11 ;  /* 0x000000ffff1f7224 */ /* 0x000fe400078e000b */
[----:B------:R-:W-:-:S07]  /*6780*/  IMAD.MOV.U32 R30, RZ, RZ, -0x1 ;  /* 0xffffffffff1e7424 */ /* 0x000fce00078e00ff */
[----:B012---:R-:W-:Y:S05]  /*6790*/  WARPSYNC.COLLECTIVE R30, `(.L_x_14903) ;  /* 0x000000001e087348 */ /* 0x007fea0003c00000 */
[----:B-1----:R1:W3:Y:S02]  /*67a0*/  SHFL.IDX P0, R30, R50, R31, R19 ;  /* 0x0000001f321e7389 */ /* 0x0022e40000000013 */
[----:B0123--:R-:W-:Y:S05]  /*67b0*/  ENDCOLLECTIVE ;  /* 0x000000000000791b */ /* 0x00ffea0003800000 */
.L_x_14903:
[----:B------:R-:W-:Y:S05]  /*67c0*/  BSYNC B2 ;  /* 0x0000000000027941 */ /* 0x000fea0003800000 */
.L_x_14902:
[----:B------:R-:W-:Y:S05]  /*67d0*/  BRA `(.L_x_14904) ;  /* 0xffffffc0002c7947 */ /* 0x000fea000383ffff */
.L_x_14752:
[----:B------:R-:W-:Y:S01]  /*67e0*/  BSSY B2, `(.L_x_14905) ;  /* 0x0000006000027945 */ /* 0x000fe20003800000 */
[----:B------:R-:W-:Y:S01]  /*67f0*/  MOV R31, R12 ;  /* 0x0000000c001f7202 */ /* 0x000fe20000000f00 */
[----:B------:R-:W-:-:S07]  /*6800*/  IMAD.MOV.U32 R30, RZ, RZ, -0x1 ;  /* 0xffffffffff1e7424 */ /* 0x000fce00078e00ff */
[----:B012---:R-:W-:Y:S05]  /*6810*/  WARPSYNC.COLLECTIVE R30, `(.L_x_14906) ;  /* 0x000000001e087348 */ /* 0x007fea0003c00000 */
[----:B-1----:R1:W3:Y:S02]  /*6820*/  SHFL.IDX P0, R30, R50, R31, R19 ;  /* 0x0000001f321e7389 */ /* 0x0022e40000000013 */
[----:B0123--:R-:W-:Y:S05]  /*6830*/  ENDCOLLECTIVE ;  /* 0x000000000000791b */ /* 0x00ffea0003800000 */
.L_x_14906:
[----:B------:R-:W-:Y:S05]  /*6840*/  BSYNC B2 ;  /* 0x0000000000027941 */ /* 0x000fea0003800000 */
.L_x_14905:
[----:B------:R-:W-:Y:S05]  /*6850*/  BRA `(.L_x_14907) ;  /* 0xffffffc000247947 */ /* 0x000fea000383ffff */
.L_x_14754:
[----:B------:R-:W-:Y:S01]  /*6860*/  BSSY B2, `(.L_x_14908) ;  /* 0x0000006000027945 */ /* 0x000fe20003800000 */
[----:B------:R-:W-:Y:S02]  /*6870*/  IMAD.MOV.U32 R31, RZ, RZ, R13 ;  /* 0x000000ffff1f7224 */ /* 0x000fe400078e000d */
[----:B------:R-:W-:-:S07]  /*6880*/  IMAD.MOV.U32 R30, RZ, RZ, -0x1 ;  /* 0xffffffffff1e7424 */ /* 0x000fce00078e00ff */
[----:B012---:R-:W-:Y:S05]  /*6890*/  WARPSYNC.COLLECTIVE R30, `(.L_x_14909) ;  /* 0x000000001e087348 */ /* 0x007fea0003c00000 */
[----:B-1----:R1:W3:Y:S02]  /*68a0*/  SHFL.IDX P0, R30, R50, R31, R19 ;  /* 0x0000001f321e7389 */ /* 0x0022e40000000013 */
[----:B0123--:R-:W-:Y:S05]  /*68b0*/  ENDCOLLECTIVE ;  /* 0x000000000000791b */ /* 0x00ffea0003800000 */
.L_x_14909:
[----:B------:R-:W-:Y:S05]  /*68c0*/  BSYNC B2 ;  /* 0x0000000000027941 */ /* 0x000fea0003800000 */
.L_x_14908:
[----:B------:R-:W-:Y:S05]  /*68d0*/  BRA `(.L_x_14910) ;  /* 0xffffffc0001c7947 */ /* 0x000fea000383ffff */
.L_x_14756:
[----:B------:R-:W-:Y:S01]  /*68e0*/  BSSY B2, `(.L_x_14911) ;  /* 0x0000006000027945 */ /* 0x000fe20003800000 */
[----:B------:R-:W-:Y:S01]  /*68f0*/  MOV R31, R14 ;  /* 0x0000000e001f7202 */ /* 0x000fe20000000f00 */
[----:B------:R-:W-:-:S07]  /*6900*/  IMAD.MOV.U32 R30, RZ, RZ, -0x1 ;  /* 0xffffffffff1e7424 */ /* 0x000fce00078e00ff */
[----:B012---:R-:W-:Y:S05]  /*6910*/  WARPSYNC.COLLECTIVE R30, `(.L_x_14912) ;  /* 0x000000001e087348 */ /* 0x007fea0003c00000 */
[----:B-1----:R1:W3:Y:S02]  /*6920*/  SHFL.IDX P0, R30, R50, R31, R19 ;  /* 0x0000001f321e7389 */ /* 0x0022e40000000013 */
[----:B0123--:R-:W-:Y:S05]  /*6930*/  ENDCOLLECTIVE ;  /* 0x000000000000791b */ /* 0x00ffea0003800000 */
.L_x_14912:
[----:B------:R-:W-:Y:S05]  /*6940*/  BSYNC B2 ;  /* 0x0000000000027941 */ /* 0x000fea0003800000 */
.L_x_14911:
[----:B------:R-:W-:Y:S05]  /*6950*/  BRA `(.L_x_14913) ;  /* 0xffffffc000147947 */ /* 0x000fea000383ffff */
.L_x_14758:
[----:B------:R-:W-:Y:S01]  /*6960*/  BSSY B2, `(.L_x_14914) ;  /* 0x0000006000027945 */ /* 0x000fe20003800000 */
[----:B------:R-:W-:Y:S02]  /*6970*/  IMAD.MOV.U32 R31, RZ, RZ, R15 ;  /* 0x000000ffff1f7224 */ /* 0x000fe400078e000f */
[----:B------:R-:W-:-:S07]  /*6980*/  IMAD.MOV.U32 R30, RZ, RZ, -0x1 ;  /* 0xffffffffff1e7424 */ /* 0x000fce00078e00ff */
[----:B012---:R-:W-:Y:S05]  /*6990*/  WARPSYNC.COLLECTIVE R30, `(.L_x_14915) ;  /* 0x000000001e087348 */ /* 0x007fea0003c00000 */
[----:B-1----:R1:W3:Y:S02]  /*69a0*/  SHFL.IDX P0, R30, R50, R31, R19 ;  /* 0x0000001f321e7389 */ /* 0x0022e40000000013 */
[----:B0123--:R-:W-:Y:S05]  /*69b0*/  ENDCOLLECTIVE ;  /* 0x000000000000791b */ /* 0x00ffea0003800000 */
.L_x_14915:
[----:B------:R-:W-:Y:S05]  /*69c0*/  BSYNC B2 ;  /* 0x0000000000027941 */ /* 0x000fea0003800000 */
.L_x_14914:
[----:B------:R-:W-:Y:S05]  /*69d0*/  BRA `(.L_x_14916) ;  /* 0xffffffc0000c7947 */ /* 0x000fea000383ffff */
.L_x_14760:
[----:B------:R-:W-:Y:S01]  /*69e0*/  BSSY B2, `(.L_x_14917) ;  /* 0x0000006000027945 */ /* 0x000fe20003800000 */
[----:B------:R-:W-:Y:S01]  /*69f0*/  MOV R31, R16 ;  /* 0x00000010001f7202 */ /* 0x000fe20000000f00 */
[----:B------:R-:W-:-:S07]  /*6a00*/  IMAD.MOV.U32 R30, RZ, RZ, -0x1 ;  /* 0xffffffffff1e7424 */ /* 0x000fce00078e00ff */
[----:B012---:R-:W-:Y:S05]  /*6a10*/  WARPSYNC.COLLECTIVE R30, `(.L_x_14918) ;  /* 0x000000001e087348 */ /* 0x007fea0003c00000 */
[----:B-1----:R1:W3:Y:S02]  /*6a20*/  SHFL.IDX P0, R30, R50, R31, R19 ;  /* 0x0000001f321e7389 */ /* 0x0022e40000000013 */
[----:B0123--:R-:W-:Y:S05]  /*6a30*/  ENDCOLLECTIVE ;  /* 0x000000000000791b */ /* 0x00ffea0003800000 */
.L_x_14918:
[----:B------:R-:W-:Y:S05]  /*6a40*/  BSYNC B2 ;  /* 0x0000000000027941 */ /* 0x000fea0003800000 */
.L_x_14917:
[----:B------:R-:W-:Y:S05]  /*6a50*/  BRA `(.L_x_14919) ;  /* 0xffffffc000047947 */ /* 0x000fea000383ffff */
.L_x_14762:
[----:B------:R-:W-:Y:S01]  /*6a60*/  BSSY B2, `(.L_x_14920) ;  /* 0x0000006000027945 */ /* 0x000fe20003800000 */
[----:B------:R-:W-:Y:S02]  /*6a70*/  IMAD.MOV.U32 R31, RZ, RZ, R17 ;  /* 0x000000ffff1f7224 */ /* 0x000fe400078e0011 */
[----:B------:R-:W-:-:S07]  /*6a80*/  IMAD.MOV.U32 R30, RZ, RZ, -0x1 ;  /* 0xffffffffff1e7424 */ /* 0x000fce00078e00ff */
[----:B012---:R-:W-:Y:S05]  /*6a90*/  WARPSYNC.COLLECTIVE R30, `(.L_x_14921) ;  /* 0x000000001e087348 */ /* 0x007fea0003c00000 */
[----:B-1----:R1:W3:Y:S02]  /*6aa0*/  SHFL.IDX P0, R30, R50, R31, R19 ;  /* 0x0000001f321e7389 */ /* 0x0022e40000000013 */
[----:B0123--:R-:W-:Y:S05]  /*6ab0*/  ENDCOLLECTIVE ;  /* 0x000000000000791b */ /* 0x00ffea0003800000 */
.L_x_14921:
[----:B------:R-:W-:Y:S05]  /*6ac0*/  BSYNC B2 ;  /* 0x0000000000027941 */ /* 0x000fea0003800000 */
.L_x_14920:
[----:B------:R-:W-:Y:S05]  /*6ad0*/  BRA `(.L_x_14922) ;  /* 0xffffffbc00fc7947 */ /* 0x000fea000383ffff */
.L_x_14764:
[----:B------:R-:W-:Y:S01]  /*6ae0*/  BSSY B2, `(.L_x_14923) ;  /* 0x0000006000027945 */ /* 0x000fe20003800000 */
[----:B------:R-:W-:Y:S01]  /*6af0*/  MOV R31, R18 ;  /* 0x00000012001f7202 */ /* 0x000fe20000000f00 */
[----:B------:R-:W-:-:S07]  /*6b00*/  IMAD.MOV.U32 R30, RZ, RZ, -0x1 ;  /* 0xffffffffff1e7424 */ /* 0x000fce00078e00ff */
[----:B012---:R-:W-:Y:S05]  /*6b10*/  WARPSYNC.COLLECTIVE R30, `(.L_x_14924) ;  /* 0x000000001e087348 */ /* 0x007fea0003c00000 */
[----:B-1----:R1:W3:Y:S02]  /*6b20*/  SHFL.IDX P0, R30, R50, R31, R19 ;  /* 0x0000001f321e7389 */ /* 0x0022e40000000013 */
[----:B0123--:R-:W-:Y:S05]  /*6b30*/  ENDCOLLECTIVE ;  /* 0x000000000000791b */ /* 0x00ffea0003800000 */
.L_x_14924:
[----:B------:R-:W-:Y:S05]  /*6b40*/  BSYNC B2 ;  /* 0x0000000000027941 */ /* 0x000fea0003800000 */
.L_x_14923:
[----:B------:R-:W-:Y:S05]  /*6b50*/  BRA `(.L_x_14925) ;  /* 0xffffffbc00f47947 */ /* 0x000fea000383ffff */
.L_x_14787:
[----:B------:R-:W-:Y:S01]  /*6b60*/  BSSY B1, `(.L_x_14926) ;  /* 0x0000006000017945 */ /* 0x000fe20003800000 */
[----:B------:R-:W-:Y:S02]  /*6b70*/  IMAD.MOV.U32 R31, RZ, RZ, R28 ;  /* 0x000000ffff1f7224 */ /* 0x000fe400078e001c */
[----:B------:R-:W-:-:S07]  /*6b80*/  IMAD.MOV.U32 R30, RZ, RZ, -0x1 ;  /* 0xffffffffff1e7424 */ /* 0x000fce00078e00ff */
[----:B012---:R-:W-:Y:S05]  /*6b90*/  WARPSYNC.COLLECTIVE R30, `(.L_x_14927) ;  /* 0x000000001e087348 */ /* 0x007fea0003c00000 */
[----:B-1----:R1:W3:Y:S02]  /*6ba0*/  SHFL.IDX P0, R30, R50, R31, R19 ;  /* 0x0000001f321e7389 */ /* 0x0022e40000000013 */
[----:B0123--:R-:W-:Y:S05]  /*6bb0*/  ENDCOLLECTIVE ;  /* 0x000000000000791b */ /* 0x00ffea0003800000 */
.L_x_14927:
[----:B------:R-:W-:Y:S05]  /*6bc0*/  BSYNC B1 ;  /* 0x0000000000017941 */ /* 0x000fea0003800000 */
.L_x_14926:
[----:B------:R-:W-:Y:S05]  /*6bd0*/  BRA `(.L_x_14928) ;  /* 0xffffffcc00307947 */ /* 0x000fea000383ffff */
.L_x_14789:
[----:B------:R-:W-:Y:S01]  /*6be0*/  BSSY B1, `(.L_x_14929) ;  /* 0x0000006000017945 */ /* 0x000fe20003800000 */
[----:B------:R-:W-:Y:S01]  /*6bf0*/  MOV R31, R4 ;  /* 0x00000004001f7202 */ /* 0x000fe20000000f00 */
[----:B------:R-:W-:-:S07]  /*6c00*/  IMAD.MOV.U32 R30, RZ, RZ, -0x1 ;  /* 0xffffffffff1e7424 */ /* 0x000fce00078e00ff */
[----:B012---:R-:W-:Y:S05]  /*6c10*/  WARPSYNC.COLLECTIVE R30, `(.L_x_14930) ;  /* 0x000000001e087348 */ /* 0x007fea0003c00000 */
[----:B-1----:R1:W3:Y:S02]  /*6c20*/  SHFL.IDX P0, R30, R50, R31, R19 ;  /* 0x0000001f321e7389 */ /* 0x0022e40000000013 */
[----:B0123--:R-:W-:Y:S05]  /*6c30*/  ENDCOLLECTIVE ;  /* 0x000000000000791b */ /* 0x00ffea0003800000 */
.L_x_14930:
[----:B------:R-:W-:Y:S05]  /*6c40*/  BSYNC B1 ;  /* 0x0000000000017941 */ /* 0x000fea0003800000 */
.L_x_14929:
[----:B------:R-:W-:Y:S05]  /*6c50*/  BRA `(.L_x_14931) ;  /* 0xffffffcc00247947 */ /* 0x000fea000383ffff */
.L_x_14791:
[----:B------:R-:W-:Y:S01]  /*6c60*/  BSSY B1, `(.L_x_14932) ;  /* 0x0000006000017945 */ /* 0x000fe20003800000 */
[----:B------:R-:W-:Y:S02]  /*6c70*/  IMAD.MOV.U32 R31, RZ, RZ, R5 ;  /* 0x000000ffff1f7224 */ /* 0x000fe400078e0005 */
[----:B------:R-:W-:-:S07]  /*6c80*/  IMAD.MOV.U32 R30, RZ, RZ, -0x1 ;  /* 0xffffffffff1e7424 */ /* 0x000fce00078e00ff */
[----:B012---:R-:W-:Y:S05]  /*6c90*/  WARPSYNC.COLLECTIVE R30, `(.L_x_14933) ;  /* 0x000000001e087348 */ /* 0x007fea0003c00000 */
[----:B-1----:R1:W3:Y:S02]  /*6ca0*/  SHFL.IDX P0, R30, R50, R31, R19 ;  /* 0x0000001f321e7389 */ /* 0x0022e40000000013 */
[----:B0123--:R-:W-:Y:S05]  /*6cb0*/  ENDCOLLECTIVE ;  /* 0x000000000000791b */ /* 0x00ffea0003800000 */
.L_x_14933:
[----:B------:R-:W-:Y:S05]  /*6cc0*/  BSYNC B1 ;  /* 0x0000000000017941 */ /* 0x000fea0003800000 */
.L_x_14932:
[----:B------:R-:W-:Y:S05]  /*6cd0*/  BRA `(.L_x_14934) ;  /* 0xffffffcc00187947 */ /* 0x000fea000383ffff */
.L_x_14793:
[----:B------:R-:W-:Y:S01]  /*6ce0*/  BSSY B1, `(.L_x_14935) ;  /* 0x0000006000017945 */ /* 0x000fe20003800000 */
[----:B------:R-:W-:Y:S01]  /*6cf0*/  MOV R31, R6 ;  /* 0x00000006001f7202 */ /* 0x000fe20000000f00 */
[----:B------:R-:W-:-:S07]  /*6d00*/  IMAD.MOV.U32 R30, RZ, RZ, -0x1 ;  /* 0xffffffffff1e7424 */ /* 0x000fce00078e00ff */
[----:B012---:R-:W-:Y:S05]  /*6d10*/  WARPSYNC.COLLECTIVE R30, `(.L_x_14936) ;  /* 0x000000001e087348 */ /* 0x007fea0003c00000 */
[----:B-1----:R1:W3:Y:S02]  /*6d20*/  SHFL.IDX P0, R30, R50, R31, R19 ;  /* 0x0000001f321e7389 */ /* 0x0022e40000000013 */
[----:B0123--:R-:W-:Y:S05]  /*6d30*/  ENDCOLLECTIVE ;  /* 0x000000000000791b */ /* 0x00ffea0003800000 */
.L_x_14936:
[----:B------:R-:W-:Y:S05]  /*6d40*/  BSYNC B1 ;  /* 0x0000000000017941 */ /* 0x000fea0003800000 */
.L_x_14935:
[----:B------:R-:W-:Y:S05]  /*6d50*/  BRA `(.L_x_14937) ;  /* 0xffffffcc000c7947 */ /* 0x000fea000383ffff */
.L_x_14795:
[----:B------:R-:W-:Y:S01]  /*6d60*/  BSSY B1, `(.L_x_14938) ;  /* 0x0000006000017945 */ /* 0x000fe20003800000 */
[----:B------:R-:W-:Y:S02]  /*6d70*/  IMAD.MOV.U32 R31, RZ, RZ, R7 ;  /* 0x000000ffff1f7224 */ /* 0x000fe400078e0007 */
[----:B------:R-:W-:-:S07]  /*6d80*/  IMAD.MOV.U32 R30, RZ, RZ, -0x1 ;  /* 0xffffffffff1e7424 */ /* 0x000fce00078e00ff */
[----:B012---:R-:W-:Y:S05]  /*6d90*/  WARPSYNC.COLLECTIVE R30, `(.L_x_14939) ;  /* 0x000000001e087348 */ /* 0x007fea0003c00000 */
[----:B-1----:R1:W3:Y:S02]  /*6da0*/  SHFL.IDX P0, R30, R50, R31, R19 ;  /* 0x0000001f321e7389 */ /* 0x0022e40000000013 */
[----:B0123--:R-:W-:Y:S05]  /*6db0*/  ENDCOLLECTIVE ;  /* 0x000000000000791b */ /* 0x00ffea0003800000 */
.L_x_14939:
[----:B------:R-:W-:Y:S05]  /*6dc0*/  BSYNC B1 ;  /* 0x0000000000017941 */ /* 0x000fea0003800000 */
.L_x_14938:
[----:B------:R-:W-:Y:S05]  /*6dd0*/  BRA `(.L_x_14940) ;  /* 0xffffffcc00007947 */ /* 0x000fea000383ffff */
.L_x_14797:
[----:B------:R-:W-:Y:S01]  /*6de0*/  BSSY B1, `(.L_x_14941) ;  /* 0x0000006000017945 */ /* 0x000fe20003800000 */
[----:B------:R-:W-:Y:S01]  /*6df0*/  MOV R31, R8 ;  /* 0x00000008001f7202 */ /* 0x000fe20000000f00 */
[----:B------:R-:W-:-:S07]  /*6e00*/  IMAD.MOV.U32 R30, RZ, RZ, -0x1 ;  /* 0xffffffffff1e7424 */ /* 0x000fce00078e00ff */
[----:B012---:R-:W-:Y:S05]  /*6e10*/  WARPSYNC.COLLECTIVE R30, `(.L_x_14942) ;  /* 0x000000001e087348 */ /* 0x007fea0003c00000 */
[----:B-1----:R1:W3:Y:S02]  /*6e20*/  SHFL.IDX P0, R30, R50, R31, R19 ;  /* 0x0000001f321e7389 */ /* 0x0022e40000000013 */
[----:B0123--:R-:W-:Y:S05]  /*6e30*/  ENDCOLLECTIVE ;  /* 0x000000000000791b */ /* 0x00ffea0003800000 */
.L_x_14942:
[----:B------:R-:W-:Y:S05]  /*6e40*/  BSYNC B1 ;  /* 0x0000000000017941 */ /* 0x000fea0003800000 */
.L_x_14941:
[----:B------:R-:W-:Y:S05]  /*6e50*/  BRA `(.L_x_14943) ;  /* 0xffffffc800fc7947 */ /* 0x000fea000383ffff */
.L_x_14799:
[----:B------:R-:W-:Y:S01]  /*6e60*/  BSSY B1, `(.L_x_14944) ;  /* 0x0000006000017945 */ /* 0x000fe20003800000 */
[----:B------:R-:W-:Y:S02]  /*6e70*/  IMAD.MOV.U32 R31, RZ, RZ, R9 ;  /* 0x000000ffff1f7224 */ /* 0x000fe400078e0009 */
[----:B------:R-:W-:-:S07]  /*6e80*/  IMAD.MOV.U32 R30, RZ, RZ, -0x1 ;  /* 0xffffffffff1e7424 */ /* 0x000fce00078e00ff */
[----:B012---:R-:W-:Y:S05]  /*6e90*/  WARPSYNC.COLLECTIVE R30, `(.L_x_14945) ;  /* 0x000000001e087348 */ /* 0x007fea0003c00000 */
[----:B-1----:R1:W3:Y:S02]  /*6ea0*/  SHFL.IDX P0, R30, R50, R31, R19 ;  /* 0x0000001f321e7389 */ /* 0x0022e40000000013 */
[----:B0123--:R-:W-:Y:S05]  /*6eb0*/  ENDCOLLECTIVE ;  /* 0x000000000000791b */ /* 0x00ffea0003800000 */
.L_x_14945:
[----:B------:R-:W-:Y:S05]  /*6ec0*/  BSYNC B1 ;  /* 0x0000000000017941 */ /* 0x000fea0003800000 */
.L_x_14944:
[----:B------:R-:W-:Y:S05]  /*6ed0*/  BRA `(.L_x_14946) ;  /* 0xffffffc800f47947 */ /* 0x000fea000383ffff */
.L_x_14801:
[----:B------:R-:W-:Y:S01]  /*6ee0*/  BSSY B1, `(.L_x_14947) ;  /* 0x0000006000017945 */ /* 0x000fe20003800000 */
[----:B------:R-:W-:Y:S01]  /*6ef0*/  MOV R31, R10 ;  /* 0x0000000a001f7202 */ /* 0x000fe20000000f00 */
[----:B------:R-:W-:-:S07]  /*6f00*/  IMAD.MOV.U32 R30, RZ, RZ, -0x1 ;  /* 0xffffffffff1e7424 */ /* 0x000fce00078e00ff */
[----:B012---:R-:W-:Y:S05]  /*6f10*/  WARPSYNC.COLLECTIVE R30, `(.L_x_14948) ;  /* 0x000000001e087348 */ /* 0x007fea0003c00000 */
[----:B-1----:R1:W3:Y:S02]  /*6f20*/  SHFL.IDX P0, R30, R50, R31, R19 ;  /* 0x0000001f321e7389 */ /* 0x0022e40000000013 */
[----:B0123--:R-:W-:Y:S05]  /*6f30*/  ENDCOLLECTIVE ;  /* 0x000000000000791b */ /* 0x00ffea0003800000 */
.L_x_14948:
[----:B------:R-:W-:Y:S05]  /*6f40*/  BSYNC B1 ;  /* 0x0000000000017941 */ /* 0x000fea0003800000 */
.L_x_14947:
[----:B------:R-:W-:Y:S05]  /*6f50*/  BRA `(.L_x_14949) ;  /* 0xffffffc800ec7947 */ /* 0x000fea000383ffff */
.L_x_14803:
[----:B------:R-:W-:Y:S01]  /*6f60*/  BSSY B1, `(.L_x_14950) ;  /* 0x0000006000017945 */ /* 0x000fe20003800000 */
[----:B------:R-:W-:Y:S02]  /*6f70*/  IMAD.MOV.U32 R31, RZ, RZ, R11 ;  /* 0x000000ffff1f7224 */ /* 0x000fe400078e000b */
[----:B------:R-:W-:-:S07]  /*6f80*/  IMAD.MOV.U32 R30, RZ, RZ, -0x1 ;  /* 0xffffffffff1e7424 */ /* 0x000fce00078e00ff */
[----:B012---:R-:W-:Y:S05]  /*6f90*/  WARPSYNC.COLLECTIVE R30, `(.L_x_14951) ;  /* 0x000000001e087348 */ /* 0x007fea0003c00000 */
[----:B-1----:R1:W3:Y:S02]  /*6fa0*/  SHFL.IDX P0, R30, R50, R31, R19 ;  /* 0x0000001f321e7389 */ /* 0x0022e40000000013 */
[----:B0123--:R-:W-:Y:S05]  /*6fb0*/  ENDCOLLECTIVE ;  /* 0x000000000000791b */ /* 0x00ffea0003800000 */
.L_x_14951:
[----:B------:R-:W-:Y:S05]  /*6fc0*/  BSYNC B1 ;  /* 0x0000000000017941 */ /* 0x000fea0003800000 */
.L_x_14950:
[----:B------:R-:W-:Y:S05]  /*6fd0*/  BRA `(.L_x_14952) ;  /* 0xffffffc800e47947 */ /* 0x000fea000383ffff */
.L_x_14805:
[----:B------:R-:W-:Y:S01]  /*6fe0*/  BSSY B1, `(.L_x_14953) ;  /* 0x0000006000017945 */ /* 0x000fe20003800000 */
[----:B------:R-:W-:Y:S01]  /*6ff0*/  MOV R31, R12 ;  /* 0x0000000c001f7202 */ /* 0x000fe20000000f00 */
[----:B------:R-:W-:-:S07]  /*7000*/  IMAD.MOV.U32 R30, RZ, RZ, -0x1 ;  /* 0xffffffffff1e7424 */ /* 0x000fce00078e00ff */
[----:B012---:R-:W-:Y:S05]  /*7010*/  WARPSYNC.COLLECTIVE R30, `(.L_x_14954) ;  /* 0x000000001e087348 */ /* 0x007fea0003c00000 */
[----:B-1----:R1:W3:Y:S02]  /*7020*/  SHFL.IDX P0, R30, R50, R31, R19 ;  /* 0x0000001f321e7389 */ /* 0x0022e40000000013 */
[----:B0123--:R-:W-:Y:S05]  /*7030*/  ENDCOLLECTIVE ;  /* 0x000000000000791b */ /* 0x00ffea0003800000 */
.L_x_14954:
[----:B------:R-:W-:Y:S05]  /*7040*/  BSYNC B1 ;  /* 0x0000000000017941 */ /* 0x000fea0003800000 */
.L_x_14953:
[----:B------:R-:W-:Y:S05]  /*7050*/  BRA `(.L_x_14955) ;  /* 0xffffffc800dc7947 */ /* 0x000fea000383ffff */
.L_x_14807:
[----:B------:R-:W-:Y:S01]  /*7060*/  BSSY B1, `(.L_x_14956) ;  /* 0x0000006000017945 */ /* 0x000fe20003800000 */
[----:B------:R-:W-:Y:S02]  /*7070*/  IMAD.MOV.U32 R31, RZ, RZ, R13 ;  /* 0x000000ffff1f7224 */ /* 0x000fe400078e000d */
[----:B------:R-:W-:-:S07]  /*7080*/  IMAD.MOV.U32 R30, RZ, RZ, -0x1 ;  /* 0xffffffffff1e7424 */ /* 0x000fce00078e00ff */
[----:B012---:R-:W-:Y:S05]  /*7090*/  WARPSYNC.COLLECTIVE R30, `(.L_x_14957) ;  /* 0x000000001e087348 */ /* 0x007fea0003c00000 */
[----:B-1----:R1:W3:Y:S02]  /*70a0*/  SHFL.IDX P0, R30, R50, R31, R19 ;  /* 0x0000001f321e7389 */ /* 0x0022e40000000013 */
[----:B0123--:R-:W-:Y:S05]  /*70b0*/  ENDCOLLECTIVE ;  /* 0x000000000000791b */ /* 0x00ffea0003800000 */
.L_x_14957:
[----:B------:R-:W-:Y:S05]  /*70c0*/  BSYNC B1 ;  /* 0x0000000000017941 */ /* 0x000fea0003800000 */
.L_x_14956:
[----:B------:R-:W-:Y:S05]  /*70d0*/  BRA `(.L_x_14958) ;  /* 0xffffffc800d47947 */ /* 0x000fea000383ffff */
.L_x_14809:
[----:B------:R-:W-:Y:S01]  /*70e0*/  BSSY B1, `(.L_x_14959) ;  /* 0x0000006000017945 */ /* 0x000fe20003800000 */
[----:B------:R-:W-:Y:S01]  /*70f0*/  MOV R31, R14 ;  /* 0x0000000e001f7202 */ /* 0x000fe20000000f00 */
[----:B------:R-:W-:-:S07]  /*7100*/  IMAD.MOV.U32 R30, RZ, RZ, -0x1 ;  /* 0xffffffffff1e7424 */ /* 0x000fce00078e00ff */
[----:B012---:R-:W-:Y:S05]  /*7110*/  WARPSYNC.COLLECTIVE R30, `(.L_x_14960) ;  /* 0x000000001e087348 */ /* 0x007fea0003c00000 */
[----:B-1----:R1:W3:Y:S02]  /*7120*/  SHFL.IDX P0, R30, R50, R31, R19 ;  /* 0x0000001f321e7389 */ /* 0x0022e40000000013 */
[----:B0123--:R-:W-:Y:S05]  /*7130*/  ENDCOLLECTIVE ;  /* 0x000000000000791b */ /* 0x00ffea0003800000 */
.L_x_14960:
[----:B------:R-:W-:Y:S05]  /*7140*/  BSYNC B1 ;  /* 0x0000000000017941 */ /* 0x000fea0003800000 */
.L_x_14959:
[----:B------:R-:W-:Y:S05]  /*7150*/  BRA `(.L_x_14961) ;  /* 0xffffffc800cc7947 */ /* 0x000fea000383ffff */
.L_x_14811:
[----:B------:R-:W-:Y:S01]  /*7160*/  BSSY B1, `(.L_x_14962) ;  /* 0x0000006000017945 */ /* 0x000fe20003800000 */
[----:B------:R-:W-:Y:S02]  /*7170*/  IMAD.MOV.U32 R31, RZ, RZ, R15 ;  /* 0x000000ffff1f7224 */ /* 0x000fe400078e000f */
[----:B------:R-:W-:-:S07]  /*7180*/  IMAD.MOV.U32 R30, RZ, RZ, -0x1 ;  /* 0xffffffffff1e7424 */ /* 0x000fce00078e00ff */
[----:B012---:R-:W-:Y:S05]  /*7190*/  WARPSYNC.COLLECTIVE R30, `(.L_x_14963) ;  /* 0x000000001e087348 */ /* 0x007fea0003c00000 */
[----:B-1----:R1:W3:Y:S02]  /*71a0*/  SHFL.IDX P0, R30, R50, R31, R19 ;  /* 0x0000001f321e7389 */ /* 0x0022e40000000013 */
[----:B0123--:R-:W-:Y:S05]  /*71b0*/  ENDCOLLECTIVE ;  /* 0x000000000000791b */ /* 0x00ffea0003800000 */
.L_x_14963:
[----:B------:R-:W-:Y:S05]  /*71c0*/  BSYNC B1 ;  /* 0x0000000000017941 */ /* 0x000fea0003800000 */
.L_x_14962:
[----:B------:R-:W-:Y:S05]  /*71d0*/  BRA `(.L_x_14964) ;  /* 0xffffffc800c47947 */ /* 0x000fea000383ffff */
.L_x_14813:
[----:B------:R-:W-:Y:S01]  /*71e0*/  BSSY B1, `(.L_x_14965) ;  /* 0x0000006000017945 */ /* 0x000fe20003800000 */
[----:B------:R-:W-:Y:S01]  /*71f0*/  MOV R31, R16 ;  /* 0x00000010001f7202 */ /* 0x000fe20000000f00 */
[----:B------:R-:W-:-:S07]  /*7200*/  IMAD.MOV.U32 R30, RZ, RZ, -0x1 ;  /* 0xffffffffff1e7424 */ /* 0x000fce00078e00ff */
[----:B012---:R-:W-:Y:S05]  /*7210*/  WARPSYNC.COLLECTIVE R30, `(.L_x_14966) ;  /* 0x000000001e087348 */ /* 0x007fea0003c00000 */
[----:B-1----:R1:W3:Y:S02]  /*7220*/  SHFL.IDX P0, R30, R50, R31, R19 ;  /* 0x0000001f321e7389 */ /* 0x0022e40000000013 */
[----:B0123--:R-:W-:Y:S05]  /*7230*/  ENDCOLLECTIVE ;  /* 0x000000000000791b */ /* 0x00ffea0003800000 */
.L_x_14966:
[----:B------:R-:W-:Y:S05]  /*7240*/  BSYNC B1 ;  /* 0x0000000000017941 */ /* 0x000fea0003800000 */
.L_x_14965:
[----:B------:R-:W-:Y:S05]  /*7250*/  BRA `(.L_x_14967) ;  /* 0xffffffc800bc7947 */ /* 0x000fea000383ffff */
.L_x_14815:
[----:B------:R-:W-:Y:S01]  /*7260*/  BSSY B1, `(.L_x_14968) ;  /* 0x0000006000017945 */ /* 0x000fe20003800000 */
[----:B------:R-:W-:Y:S02]  /*7270*/  IMAD.MOV.U32 R31, RZ, RZ, R17 ;  /* 0x000000ffff1f7224 */ /* 0x000fe400078e0011 */
[----:B------:R-:W-:-:S07]  /*7280*/  IMAD.MOV.U32 R30, RZ, RZ, -0x1 ;  /* 0xffffffffff1e7424 */ /* 0x000fce00078e00ff */
[----:B012---:R-:W-:Y:S05]  /*7290*/  WARPSYNC.COLLECTIVE R30, `(.L_x_14969) ;  /* 0x000000001e087348 */ /* 0x007fea0003c00000 */
[----:B-1----:R1:W3:Y:S02]  /*72a0*/  SHFL.IDX P0, R30, R50, R31, R19 ;  /* 0x0000001f321e7389 */ /* 0x0022e40000000013 */
[----:B0123--:R-:W-:Y:S05]  /*72b0*/  ENDCOLLECTIVE ;  /* 0x000000000000791b */ /* 0x00ffea0003800000 */
.L_x_14969:
[----:B------:R-:W-:Y:S05]  /*72c0*/  BSYNC B1 ;  /* 0x0000000000017941 */ /* 0x000fea0003800000 */
.L_x_14968:
[----:B------:R-:W-:Y:S05]  /*72d0*/  BRA `(.L_x_14970) ;  /* 0xffffffc800b47947 */ /* 0x000fea000383ffff */
.L_x_14817:
[----:B------:R-:W-:Y:S01]  /*72e0*/  BSSY B1, `(.L_x_14971) ;  /* 0x0000006000017945 */ /* 0x000fe20003800000 */
[----:B------:R-:W-:Y:S01]  /*72f0*/  MOV R31, R18 ;  /* 0x00000012001f7202 */ /* 0x000fe20000000f00 */
[----:B------:R-:W-:-:S07]  /*7300*/  IMAD.MOV.U32 R30, RZ, RZ, -0x1 ;  /* 0xffffffffff1e7424 */ /* 0x000fce00078e00ff */
[----:B012---:R-:W-:Y:S05]  /*7310*/  WARPSYNC.COLLECTIVE R30, `(.L_x_14972) ;  /* 0x000000001e087348 */ /* 0x007fea0003c00000 */
[----:B-1----:R1:W3:Y:S02]  /*7320*/  SHFL.IDX P0, R30, R50, R31, R19 ;  /* 0x0000001f321e7389 */ /* 0x0022e40000000013 */
[----:B0123--:R-:W-:Y:S05]  /*7330*/  ENDCOLLECTIVE ;  /* 0x000000000000791b */ /* 0x00ffea0003800000 */
.L_x_14972:
[----:B------:R-:W-:Y:S05]  /*7340*/  BSYNC B1 ;  /* 0x0000000000017941 */ /* 0x000fea0003800000 */
.L_x_14971:
[----:B------:R-:W-:Y:S05]  /*7350*/  BRA `(.L_x_14973) ;  /* 0xffffffc800ac7947 */ /* 0x000fea000383ffff */
.L_x_14838:
[----:B------:R-:W-:Y:S02]  /*7360*/  IMAD.MOV.U32 R30, RZ, RZ, -0x1 ;  /* 0xffffffffff1e7424 */ /* 0x000fe400078e00ff */
[----:B------:R-:W-:-:S07]  /*7370*/  IMAD.MOV.U32 R31, RZ, RZ, R28 ;  /* 0x000000ffff1f7224 */ /* 0x000fce00078e001c */
[----:B0-2---:R-:W-:Y:S05]  /*7380*/  WARPSYNC.COLLECTIVE R30, `(.L_x_14974) ;  /* 0x000000001e087348 */ /* 0x005fea0003c00000 */
[----:B0-----:R0:W1:Y:S02]  /*7390*/  SHFL.IDX P0, R30, R50, R31, R19 ;  /* 0x0000001f321e7389 */ /* 0x0010640000000013 */
[----:B012---:R-:W-:Y:S05]  /*73a0*/  ENDCOLLECTIVE ;  /* 0x000000000000791b */ /* 0x007fea0003800000 */
.L_x_14974:
[----:B------:R-:W-:Y:S01]  /*73b0*/  MOV R56, R30 ;  /* 0x0000001e00387202 */ /* 0x000fe20000000f00 */
[----:B------:R-:W-:Y:S06]  /*73c0*/  BRA `(.L_x_14975) ;  /* 0xffffffd400d87947 */ /* 0x000fec000383ffff */
.L_x_14840:
[----:B------:R-:W-:Y:S01]  /*73d0*/  BSSY B0, `(.L_x_14976) ;  /* 0x0000006000007945 */ /* 0x000fe20003800000 */
[----:B------:R-:W-:Y:S02]  /*73e0*/  IMAD.MOV.U32 R31, RZ, RZ, R4 ;  /* 0x000000ffff1f7224 */ /* 0x000fe400078e0004 */
[----:B------:R-:W-:-:S07]  /*73f0*/  IMAD.MOV.U32 R30, RZ, RZ, -0x1 ;  /* 0xffffffffff1e7424 */ /* 0x000fce00078e00ff */
[----:B0-2---:R-:W-:Y:S05]  /*7400*/  WARPSYNC.COLLECTIVE R30, `(.L_x_14977) ;  /* 0x000000001e087348 */ /* 0x005fea0003c00000 */
[----:B0-----:R0:W1:Y:S02]  /*7410*/  SHFL.IDX P0, R30, R50, R31, R19 ;  /* 0x0000001f321e7389 */ /* 0x0010640000000013 */
[----:B012---:R-:W-:Y:S05]  /*7420*/  ENDCOLLECTIVE ;  /* 0x000000000000791b */ /* 0x007fea0003800000 */
.L_x_14977:
[----:B------:R-:W-:Y:S05]  /*7430*/  BSYNC B0 ;  /* 0x0000000000007941 */ /* 0x000fea0003800000 */
.L_x_14976:
[----:B------:R-:W-:Y:S05]  /*7440*/  BRA `(.L_x_14978) ;  /* 0xffffffd400cc7947 */ /* 0x000fea000383ffff */
.L_x_14842:
[----:B------:R-:W-:Y:S01]  /*7450*/  BSSY B0, `(.L_x_14979) ;  /* 0x0000006000007945 */ /* 0x000fe20003800000 */
[----:B------:R-:W-:Y:S01]  /*7460*/  IMAD.MOV.U32 R31, RZ, RZ, R5 ;  /* 0x000000ffff1f7224 */ /* 0x000fe200078e0005 */
[----:B------:R-:W-:-:S07]  /*7470*/  MOV R30, 0xffffffff ;  /* 0xffffffff001e7802 */ /* 0x000fce0000000f00 */
[----:B0-2---:R-:W-:Y:S05]  /*7480*/  WARPSYNC.COLLECTIVE R30, `(.L_x_14980) ;  /* 0x000000001e087348 */ /* 0x005fea0003c00000 */
[----:B0-----:R0:W1:Y:S02]  /*7490*/  SHFL.IDX P0, R30, R50, R31, R19 ;  /* 0x0000001f321e7389 */ /* 0x0010640000000013 */
[----:B012---:R-:W-:Y:S05]  /*74a0*/  ENDCOLLECTIVE ;  /* 0x000000000000791b */ /* 0x007fea0003800000 */
.L_x_14980:
[----:B------:R-:W-:Y:S05]  /*74b0*/  BSYNC B0 ;  /* 0x0000000000007941 */ /* 0x000fea0003800000 */
.L_x_14979:
[----:B------:R-:W-:Y:S05]  /*74c0*/  BRA `(.L_x_14981) ;  /* 0xffffffd400c07947 */ /* 0x000fea000383ffff */
.L_x_14844:
[----:B------:R-:W-:Y:S01]  /*74d0*/  BSSY B0, `(.L_x_14982) ;  /* 0x0000006000007945 */ /* 0x000fe20003800000 */
[----:B------:R-:W-:Y:S02]  /*74e0*/  IMAD.MOV.U32 R31, RZ, RZ, R6 ;  /* 0x000000ffff1f7224 */ /* 0x000fe400078e0006 */
[----:B------:R-:W-:-:S07]  /*74f0*/  IMAD.MOV.U32 R30, RZ, RZ, -0x1 ;  /* 0xffffffffff1e7424 */ /* 0x000fce00078e00ff */
[----:B0-2---:R-:W-:Y:S05]  /*7500*/  WARPSYNC.COLLECTIVE R30, `(.L_x_14983) ;  /* 0x000000001e087348 */ /* 0x005fea0003c00000 */
[----:B0-----:R0:W1:Y:S02]  /*7510*/  SHFL.IDX P0, R30, R50, R31, R19 ;  /* 0x0000001f321e7389 */ /* 0x0010640000000013 */
[----:B012---:R-:W-:Y:S05]  /*7520*/  ENDCOLLECTIVE ;  /* 0x000000000000791b */ /* 0x007fea0003800000 */
.L_x_14983:
[----:B------:R-:W-:Y:S05]  /*7530*/  BSYNC B0 ;  /* 0x0000000000007941 */ /* 0x000fea0003800000 */
.L_x_14982:
[----:B------:R-:W-:Y:S05]  /*7540*/  BRA `(.L_x_14984) ;  /* 0xffffffd400b47947 */ /* 0x000fea000383ffff */
.L_x_14846:
[----:B------:R-:W-:Y:S01]  /*7550*/  BSSY B0, `(.L_x_14985) ;  /* 0x0000006000007945 */ /* 0x000fe20003800000 */
[----:B------:R-:W-:Y:S01]  /*7560*/  IMAD.MOV.U32 R31, RZ, RZ, R7 ;  /* 0x000000ffff1f7224 */ /* 0x000fe200078e0007 */
[----:B------:R-:W-:-:S07]  /*7570*/  MOV R30, 0xffffffff ;  /* 0xffffffff001e7802 */ /* 0x000fce0000000f00 */
[----:B0-2---:R-:W-:Y:S05]  /*7580*/  WARPSYNC.COLLECTIVE R30, `(.L_x_14986) ;  /* 0x000000001e087348 */ /* 0x005fea0003c00000 */
[----:B0-----:R0:W1:Y:S02]  /*7590*/  SHFL.IDX P0, R30, R50, R31, R19 ;  /* 0x0000001f321e7389 */ /* 0x0010640000000013 */
[----:B012---:R-:W-:Y:S05]  /*75a0*/  ENDCOLLECTIVE ;  /* 0x000000000000791b */ /* 0x007fea0003800000 */
.L_x_14986:
[----:B------:R-:W-:Y:S05]  /*75b0*/  BSYNC B0 ;  /* 0x0000000000007941 */ /* 0x000fea0003800000 */
.L_x_14985:
[----:B------:R-:W-:Y:S05]  /*75c0*/  BRA `(.L_x_14987) ;  /* 0xffffffd400b07947 */ /* 0x000fea000383ffff */
.L_x_14848:
[----:B------:R-:W-:Y:S01]  /*75d0*/  BSSY B0, `(.L_x_14988) ;  /* 0x0000006000007945 */ /* 0x000fe20003800000 */
[----:B------:R-:W-:Y:S02]  /*75e0*/  IMAD.MOV.U32 R31, RZ, RZ, R8 ;  /* 0x000000ffff1f7224 */ /* 0x000fe400078e0008 */
[----:B------:R-:W-:-:S07]  /*75f0*/  IMAD.MOV.U32 R30, RZ, RZ, -0x1 ;  /* 0xffffffffff1e7424 */ /* 0x000fce00078e00ff */
[----:B0-2---:R-:W-:Y:S05]  /*7600*/  WARPSYNC.COLLECTIVE R30, `(.L_x_14989) ;  /* 0x000000001e087348 */ /* 0x005fea0003c00000 */
[----:B0-----:R0:W1:Y:S02]  /*7610*/  SHFL.IDX P0, R30, R50, R31, R19 ;  /* 0x0000001f321e7389 */ /* 0x0010640000000013 */
[----:B012---:R-:W-:Y:S05]  /*7620*/  ENDCOLLECTIVE ;  /* 0x000000000000791b */ /* 0x007fea0003800000 */
.L_x_14989:
[----:B------:R-:W-:Y:S05]  /*7630*/  BSYNC B0 ;  /* 0x0000000000007941 */ /* 0x000fea0003800000 */
.L_x_14988:
[----:B------:R-:W-:Y:S05]  /*7640*/  BRA `(.L_x_14990) ;  /* 0xffffffd400a87947 */ /* 0x000fea000383ffff */
.L_x_14850:
[----:B------:R-:W-:Y:S01]  /*7650*/  BSSY B0, `(.L_x_14991) ;  /* 0x0000006000007945 */ /* 0x000fe20003800000 */
[----:B------:R-:W-:Y:S01]  /*7660*/  IMAD.MOV.U32 R31, RZ, RZ, R9 ;  /* 0x000000ffff1f7224 */ /* 0x000fe200078e0009 */
[----:B------:R-:W-:-:S07]  /*7670*/  MOV R30, 0xffffffff ;  /* 0xffffffff001e7802 */ /* 0x000fce0000000f00 */
[----:B0-2---:R-:W-:Y:S05]  /*7680*/  WARPSYNC.COLLECTIVE R30, `(.L_x_14992) ;  /* 0x000000001e087348 */ /* 0x005fea0003c00000 */
[----:B0-----:R0:W1:Y:S02]  /*7690*/  SHFL.IDX P0, R30, R50, R31, R19 ;  /* 0x0000001f321e7389 */ /* 0x0010640000000013 */
[----:B012---:R-:W-:Y:S05]  /*76a0*/  ENDCOLLECTIVE ;  /* 0x000000000000791b */ /* 0x007fea0003800000 */
.L_x_14992:
[----:B------:R-:W-:Y:S05]  /*76b0*/  BSYNC B0 ;  /* 0x0000000000007941 */ /* 0x000fea0003800000 */
.L_x_14991:
[----:B------:R-:W-:Y:S05]  /*76c0*/  BRA `(.L_x_14993) ;  /* 0xffffffd400a07947 */ /* 0x000fea000383ffff */
.L_x_14852:
[----:B------:R-:W-:Y:S01]  /*76d0*/  BSSY B0, `(.L_x_14994) ;  /* 0x0000006000007945 */ /* 0x000fe20003800000 */
[----:B------:R-:W-:Y:S02]  /*76e0*/  IMAD.MOV.U32 R31, RZ, RZ, R10 ;  /* 0x000000ffff1f7224 */ /* 0x000fe400078e000a */
[----:B------:R-:W-:-:S07]  /*76f0*/  IMAD.MOV.U32 R30, RZ, RZ, -0x1 ;  /* 0xffffffffff1e7424 */ /* 0x000fce00078e00ff */
[----:B0-2---:R-:W-:Y:S05]  /*7700*/  WARPSYNC.COLLECTIVE R30, `(.L_x_14995) ;  /* 0x000000001e087348 */ /* 0x005fea0003c00000 */
[----:B0-----:R0:W1:Y:S02]  /*7710*/  SHFL.IDX P0, R30, R50, R31, R19 ;  /* 0x0000001f321e7389 */ /* 0x0010640000000013 */
[----:B012---:R-:W-:Y:S05]  /*7720*/  ENDCOLLECTIVE ;  /* 0x000000000000791b */ /* 0x007fea0003800000 */
.L_x_14995:
[----:B------:R-:W-:Y:S05]  /*7730*/  BSYNC B0 ;  /* 0x0000000000007941 */ /* 0x000fea0003800000 */
.L_x_14994:
[----:B------:R-:W-:Y:S05]  /*7740*/  BRA `(.L_x_14996) ;  /* 0xffffffd400987947 */ /* 0x000fea000383ffff */
.L_x_14854:
[----:B------:R-:W-:Y:S01]  /*7750*/  BSSY B0, `(.L_x_14997) ;  /* 0x0000006000007945 */ /* 0x000fe20003800000 */
[----:B------:R-:W-:Y:S01]  /*7760*/  IMAD.MOV.U32 R31, RZ, RZ, R11 ;  /* 0x000000ffff1f7224 */ /* 0x000fe200078e000b */
[----:B------:R-:W-:-:S07]  /*7770*/  MOV R30, 0xffffffff ;  /* 0xffffffff001e7802 */ /* 0x000fce0000000f00 */
[----:B0-2---:R-:W-:Y:S05]  /*7780*/  WARPSYNC.COLLECTIVE R30, `(.L_x_14998) ;  /* 0x000000001e087348 */ /* 0x005fea0003c00000 */
[----:B0-----:R0:W1:Y:S02]  /*7790*/  SHFL.IDX P0, R30, R50, R31, R19 ;  /* 0x0000001f321e7389 */ /* 0x0010640000000013 */
[----:B012---:R-:W-:Y:S05]  /*77a0*/  ENDCOLLECTIVE ;  /* 0x000000000000791b */ /* 0x007fea0003800000 */
.L_x_14998:
[----:B------:R-:W-:Y:S05]  /*77b0*/  BSYNC B0 ;  /* 0x0000000000007941 */ /* 0x000fea0003800000 */
.L_x_14997:
[----:B------:R-:W-:Y:S05]  /*77c0*/  BRA `(.L_x_14999) ;  /* 0xffffffd400907947 */ /* 0x000fea000383ffff */
.L_x_14856:
[----:B------:R-:W-:Y:S01]  /*77d0*/  BSSY B0, `(.L_x_15000) ;  /* 0x0000006000007945 */ /* 0x000fe20003800000 */
[----:B------:R-:W-:Y:S02]  /*77e0*/  IMAD.MOV.U32 R31, RZ, RZ, R12 ;  /* 0x000000ffff1f7224 */ /* 0x000fe400078e000c */
[----:B------:R-:W-:-:S07]  /*77f0*/  IMAD.MOV.U32 R30, RZ, RZ, -0x1 ;  /* 0xffffffffff1e7424 */ /* 0x000fce00078e00ff */
[----:B0-2---:R-:W-:Y:S05]  /*7800*/  WARPSYNC.COLLECTIVE R30, `(.L_x_15001) ;  /* 0x000000001e087348 */ /* 0x005fea0003c00000 */
[----:B0-----:R0:W1:Y:S02]  /*7810*/  SHFL.IDX P0, R30, R50, R31, R19 ;  /* 0x0000001f321e7389 */ /* 0x0010640000000013 */
[----:B012---:R-:W-:Y:S05]  /*7820*/  ENDCOLLECTIVE ;  /* 0x000000000000791b */ /* 0x007fea0003800000 */
.L_x_15001:
[----:B------:R-:W-:Y:S05]  /*7830*/  BSYNC B0 ;  /* 0x0000000000007941 */ /* 0x000fea0003800000 */
.L_x_15000:
[----:B------:R-:W-:Y:S05]  /*7840*/  BRA `(.L_x_15002) ;  /* 0xffffffd400887947 */ /* 0x000fea000383ffff */
.L_x_14858:
[----:B------:R-:W-:Y:S01]  /*7850*/  BSSY B0, `(.L_x_15003) ;  /* 0x0000006000007945 */ /* 0x000fe20003800000 */
[----:B------:R-:W-:Y:S01]  /*7860*/  IMAD.MOV.U32 R31, RZ, RZ, R13 ;  /* 0x000000ffff1f7224 */ /* 0x000fe200078e000d */
[----:B------:R-:W-:-:S07]  /*7870*/  MOV R30, 0xffffffff ;  /* 0xffffffff001e7802 */ /* 0x000fce0000000f00 */
[----:B0-2---:R-:W-:Y:S05]  /*7880*/  WARPSYNC.COLLECTIVE R30, `(.L_x_15004) ;  /* 0x000000001e087348 */ /* 0x005fea0003c00000 */
[----:B0-----:R0:W1:Y:S02]  /*7890*/  SHFL.IDX P0, R30, R50, R31, R19 ;  /* 0x0000001f321e7389 */ /* 0x0010640000000013 */
[----:B012---:R-:W-:Y:S05]  /*78a0*/  ENDCOLLECTIVE ;  /* 0x000000000000791b */ /* 0x007fea0003800000 */
.L_x_15004:
[----:B------:R-:W-:Y:S05]  /*78b0*/  BSYNC B0 ;  /* 0x0000000000007941 */ /* 0x000fea0003800000 */
.L_x_15003:
[----:B------:R-:W-:Y:S05]  /*78c0*/  BRA `(.L_x_15005) ;  /* 0xffffffd400807947 */ /* 0x000fea000383ffff */
.L_x_14860:
[----:B------:R-:W-:Y:S01]  /*78d0*/  BSSY B0, `(.L_x_15006) ;  /* 0x0000006000007945 */ /* 0x000fe20003800000 */
[----:B------:R-:W-:Y:S02]  /*78e0*/  IMAD.MOV.U32 R31, RZ, RZ, R14 ;  /* 0x000000ffff1f7224 */ /* 0x000fe400078e000e */
[----:B------:R-:W-:-:S07]  /*78f0*/  IMAD.MOV.U32 R30, RZ, RZ, -0x1 ;  /* 0xffffffffff1e7424 */ /* 0x000fce00078e00ff */
[----:B0-2---:R-:W-:Y:S05]  /*7900*/  WARPSYNC.COLLECTIVE R30, `(.L_x_15007) ;  /* 0x000000001e087348 */ /* 0x005fea0003c00000 */
[----:B0-----:R0:W1:Y:S02]  /*7910*/  SHFL.IDX P0, R30, R50, R31, R19 ;  /* 0x0000001f321e7389 */ /* 0x0010640000000013 */
[----:B012---:R-:W-:Y:S05]  /*7920*/  ENDCOLLECTIVE ;  /* 0x000000000000791b */ /* 0x007fea0003800000 */
.L_x_15007:
[----:B------:R-:W-:Y:S05]  /*7930*/  BSYNC B0 ;  /* 0x0000000000007941 */ /* 0x000fea0003800000 */
.L_x_15006:
[----:B------:R-:W-:Y:S05]  /*7940*/  BRA `(.L_x_15008) ;  /* 0xffffffd400787947 */ /* 0x000fea000383ffff */
.L_x_14862:
[----:B------:R-:W-:Y:S01]  /*7950*/  BSSY B0, `(.L_x_15009) ;  /* 0x0000006000007945 */ /* 0x000fe20003800000 */
[----:B------:R-:W-:Y:S01]  /*7960*/  IMAD.MOV.U32 R31, RZ, RZ, R15 ;  /* 0x000000ffff1f7224 */ /* 0x000fe200078e000f */
[----:B------:R-:W-:-:S07]  /*7970*/  MOV R30, 0xffffffff ;  /* 0xffffffff001e7802 */ /* 0x000fce0000000f00 */
[----:B0-2---:R-:W-:Y:S05]  /*7980*/  WARPSYNC.COLLECTIVE R30, `(.L_x_15010) ;  /* 0x000000001e087348 */ /* 0x005fea0003c00000 */
[----:B0-----:R0:W1:Y:S02]  /*7990*/  SHFL.IDX P0, R30, R50, R31, R19 ;  /* 0x0000001f321e7389 */ /* 0x0010640000000013 */
[----:B012---:R-:W-:Y:S05]  /*79a0*/  ENDCOLLECTIVE ;  /* 0x000000000000791b */ /* 0x007fea0003800000 */
.L_x_15010:
[----:B------:R-:W-:Y:S05]  /*79b0*/  BSYNC B0 ;  /* 0x0000000000007941 */ /* 0x000fea0003800000 */
.L_x_15009:
[----:B------:R-:W-:Y:S05]  /*79c0*/  BRA `(.L_x_15011) ;  /* 0xffffffd400707947 */ /* 0x000fea000383ffff */
.L_x_14864:
[----:B------:R-:W-:Y:S01]  /*79d0*/  BSSY B0, `(.L_x_15012) ;  /* 0x0000006000007945 */ /* 0x000fe20003800000 */
[----:B------:R-:W-:Y:S02]  /*79e0*/  IMAD.MOV.U32 R31, RZ, RZ, R16 ;  /* 0x000000ffff1f7224 */ /* 0x000fe400078e0010 */
[----:B------:R-:W-:-:S07]  /*79f0*/  IMAD.MOV.U32 R30, RZ, RZ, -0x1 ;  /* 0xffffffffff1e7424 */ /* 0x000fce00078e00ff */
[----:B0-2---:R-:W-:Y:S05]  /*7a00*/  WARPSYNC.COLLECTIVE R30, `(.L_x_15013) ;  /* 0x000000001e087348 */ /* 0x005fea0003c00000 */
[----:B0-----:R0:W1:Y:S02]  /*7a10*/  SHFL.IDX P0, R30, R50, R31, R19 ;  /* 0x0000001f321e7389 */ /* 0x0010640000000013 */
[----:B012---:R-:W-:Y:S05]  /*7a20*/  ENDCOLLECTIVE ;  /* 0x000000000000791b */ /* 0x007fea0003800000 */
.L_x_15013:
[----:B------:R-:W-:Y:S05]  /*7a30*/  BSYNC B0 ;  /* 0x0000000000007941 */ /* 0x000fea0003800000 */
.L_x_15012:
[----:B------:R-:W-:Y:S05]  /*7a40*/  BRA `(.L_x_15014) ;  /* 0xffffffd400687947 */ /* 0x000fea000383ffff */
.L_x_14866:
[----:B------:R-:W-:Y:S01]  /*7a50*/  BSSY B0, `(.L_x_15015) ;  /* 0x0000006000007945 */ /* 0x000fe20003800000 */
[----:B------:R-:W-:Y:S01]  /*7a60*/  IMAD.MOV.U32 R31, RZ, RZ, R17 ;  /* 0x000000ffff1f7224 */ /* 0x000fe200078e0011 */
[----:B------:R-:W-:-:S07]  /*7a70*/  MOV R30, 0xffffffff ;  /* 0xffffffff001e7802 */ /* 0x000fce0000000f00 */
[----:B0-2---:R-:W-:Y:S05]  /*7a80*/  WARPSYNC.COLLECTIVE R30, `(.L_x_15016) ;  /* 0x000000001e087348 */ /* 0x005fea0003c00000 */
[----:B0-----:R0:W1:Y:S02]  /*7a90*/  SHFL.IDX P0, R30, R50, R31, R19 ;  /* 0x0000001f321e7389 */ /* 0x0010640000000013 */
[----:B012---:R-:W-:Y:S05]  /*7aa0*/  ENDCOLLECTIVE ;  /* 0x000000000000791b */ /* 0x007fea0003800000 */
.L_x_15016:
[----:B------:R-:W-:Y:S05]  /*7ab0*/  BSYNC B0 ;  /* 0x0000000000007941 */ /* 0x000fea0003800000 */
.L_x_15015:
[----:B------:R-:W-:Y:S05]  /*7ac0*/  BRA `(.L_x_15017) ;  /* 0xffffffd400607947 */ /* 0x000fea000383ffff */
.L_x_14868:
[----:B------:R-:W-:Y:S01]  /*7ad0*/  BSSY B0, `(.L_x_15018) ;  /* 0x0000006000007945 */ /* 0x000fe20003800000 */
[----:B------:R-:W-:Y:S02]  /*7ae0*/  IMAD.MOV.U32 R31, RZ, RZ, R18 ;  /* 0x000000ffff1f7224 */ /* 0x000fe400078e0012 */
[----:B------:R-:W-:-:S07]  /*7af0*/  IMAD.MOV.U32 R30, RZ, RZ, -0x1 ;  /* 0xffffffffff1e7424 */ /* 0x000fce00078e00ff */
[----:B0-2---:R-:W-:Y:S05]  /*7b00*/  WARPSYNC.COLLECTIVE R30, `(.L_x_15019) ;  /* 0x000000001e087348 */ /* 0x005fea0003c00000 */
[----:B0-----:R0:W1:Y:S02]  /*7b10*/  SHFL.IDX P0, R30, R50, R31, R19 ;  /* 0x0000001f321e7389 */ /* 0x0010640000000013 */
[----:B012---:R-:W-:Y:S05]  /*7b20*/  ENDCOLLECTIVE ;  /* 0x000000000000791b */ /* 0x007fea0003800000 */
.L_x_15019:
[----:B------:R-:W-:Y:S05]  /*7b30*/  BSYNC B0 ;  /* 0x0000000000007941 */ /* 0x000fea0003800000 */
.L_x_15018:
[----:B------:R-:W-:Y:S05]  /*7b40*/  BRA `(.L_x_15020) ;  /* 0xffffffd400587947 */ /* 0x000fea000383ffff */
.L_x_15021:
        /* <DEDUP_REMOVED lines=11> */
.L_x_58360:


//--------------------- .text._Z9cuda_gemmIiLi256ELi4ELi1ELi32ELi16ELi16ELi32ELi1ELi1EEviiiPT_S1_S1_ii --------------------------
	.section	.text._Z9cuda_gemmIiLi256ELi4ELi1ELi32ELi16ELi16ELi32ELi1ELi1EEviiiPT_S1_S1_ii,"ax",@progbits
	.align	128
        .global         _Z9cuda_gemmIiLi256ELi4ELi1ELi32ELi16ELi16ELi32ELi1ELi1EEviiiPT_S1_S1_ii
        .type           _Z9cuda_gemmIiLi256ELi4ELi1ELi32ELi16ELi16ELi32ELi1ELi1EEviiiPT_S1_S1_ii,@function
        .size           _Z9cuda_gemmIiLi256ELi4ELi1ELi32ELi16ELi16ELi32ELi1ELi1EEviiiPT_S1_S1_ii,(.L_x_58361 - _Z9cuda_gemmIiLi256ELi4ELi1ELi32ELi16ELi16ELi32ELi1ELi1EEviiiPT_S1_S1_ii)
        .other          _Z9cuda_gemmIiLi256ELi4ELi1ELi32ELi16ELi16ELi32ELi1ELi1EEviiiPT_S1_S1_ii,@"STO_CUDA_ENTRY STV_DEFAULT"
_Z9cuda_gemmIiLi256ELi4ELi1ELi32ELi16ELi16ELi32ELi1ELi1EEviiiPT_S1_S1_ii:
.text._Z9cuda_gemmIiLi256ELi4ELi1ELi32ELi16ELi16ELi32ELi1ELi1EEviiiPT_S1_S1_ii:
        /* <DEDUP_REMOVED lines=44> */
.L_x_15024:
        /* <DEDUP_REMOVED lines=12> */
.L_x_15023:
[----:B------:R-:W-:Y:S05]  /*0380*/  BSYNC.RECONVERGENT B0 ;  /* 0x0000000000007941 */ /* 0x000fea0003800200 */
.L_x_15022:
[----:B------:R-:W-:Y:S04]  /*0390*/  BSSY.RECONVERGENT B0, `(.L_x_15025) ;  /* 0x000002c000007945 */ /* 0x000fe80003800200 */
[----:B------:R-:W-:Y:S05]  /*03a0*/  @!P2 BRA `(.L_x_15026) ;  /* 0x0000000000a8a947 */ /* 0x000fea0003800000 */
[----:B------:R-:W2:Y:S01]  /*03b0*/  S2R R9, SR_CgaCtaId ;  /* 0x0000000000097919 */ /* 0x000ea20000008800 */
[----:B-1----:R-:W1:Y:S01]  /*03c0*/  LDC.64 R6, c[0x0][0x398] ;  /* 0x0000e600ff067b82 */ /* 0x002e620000000a00 */
[----:B------:R-:W-:-:S04]  /*03d0*/  MOV R8, 0x400 ;  /* 0x0000040000087802 */ /* 0x000fc80000000f00 */
[----:B--2---:R-:W-:-:S07]  /*03e0*/  LEA R20, R9, R8, 0x18 ;  /* 0x0000000809147211 */ /* 0x004fce00078ec0ff */
.L_x_15027:
        /* <DEDUP_REMOVED lines=38> */
.L_x_15026:
[----:B------:R-:W-:Y:S05]  /*0650*/  BSYNC.RECONVERGENT B0 ;  /* 0x0000000000007941 */ /* 0x000fea0003800200 */
.L_x_15025:
        /* <DEDUP_REMOVED lines=11> */
[----:B------:R-:W-:Y:S02]  /*0710*/  USHF.L.U32 UR8, UR16, 0x2, URZ ;  /* 0x0000000210087899 */ /* 0x000fe400080006ff */
[----:B------:R-:W-:Y:S02]  /*0720*/  USHF.R.U32.HI UR9, URZ, 0x1, UR16 ;  /* 0x00000001ff097899 */ /* 0x000fe40008011610 */
        /* <DEDUP_REMOVED lines=10> */
[C---:B------:R-:W-:Y:S01]  /*07d0*/  IADD3 R15, PT, PT, R3.reuse, -0x1, RZ ;  /* 0xffffffff030f7810 */ /* 0x040fe20007ffe0ff */
[----:B------:R-:W-:Y:S01]  /*07e0*/  UIMAD.WIDE.U32 UR12, UR16, 0x8, UR4 ;  /* 0x00000008100c78a5 */ /* 0x000fe2000f8e0004 */
[C---:B------:R-:W-:Y:S01]  /*07f0*/  LOP3.LUT R4, R3.reuse, 0x6, RZ, 0xfc, !PT ;  /* 0x0000000603047812 */ /* 0x040fe200078efcff */
[----:B------:R-:W-:Y:S01]  /*0800*/  VIADD R14, R14, UR6 ;  /* 0x000000060e0e7c36 */ /* 0x000fe20008000000 */
[C---:B------:R-:W-:Y:S01]  /*0810*/  LOP3.LUT R7, R3.reuse, 0x8, RZ, 0xfc, !PT ;  /* 0x0000000803077812 */ /* 0x040fe200078efcff */
[----:B------:R-:W-:Y:S01]  /*0820*/  UIMAD.WIDE.U32 UR4, UR16, 0xc, UR4 ;  /* 0x0000000c100478a5 */ /* 0x000fe2000f8e0004 */
[----:B------:R-:W-:-:S02]  /*0830*/  LOP3.LUT R9, R3, 0xa, RZ, 0xfc, !PT ;  /* 0x0000000a03097812 */ /* 0x000fc400078efcff */
[C---:B------:R-:W-:Y:S01]  /*0840*/  IADD3 R10, PT, PT, R3.reuse, 0xb, RZ ;  /* 0x0000000b030a7810 */ /* 0x040fe20007ffe0ff */
[----:B------:R-:W-:Y:S01]  /*0850*/  @P1 VIADD R8, R8, 0x1 ;  /* 0x0000000108081836 */ /* 0x000fe20000000000 */
[----:B------:R-:W-:Y:S02]  /*0860*/  @P1 IADD3 R2, PT, PT, R2, -UR16, RZ ;  /* 0x8000001002021c10 */ /* 0x000fe4000fffe0ff */
[C---:B------:R-:W-:Y:S02]  /*0870*/  LOP3.LUT R11, R3.reuse, 0xc, RZ, 0xfc, !PT ;  /* 0x0000000c030b7812 */ /* 0x040fe400078efcff */
[----:B------:R-:W-:Y:S02]  /*0880*/  ISETP.GE.U32.AND P2, PT, R2, UR16, PT ;  /* 0x0000001002007c0c */ /* 0x000fe4000bf46070 */
[----:B------:R-:W-:Y:S02]  /*0890*/  LOP3.LUT R13, R3, 0xe, RZ, 0xfc, !PT ;  /* 0x0000000e030d7812 */ /* 0x000fe400078efcff */
[----:B------:R-:W-:-:S09]  /*08a0*/  LOP3.LUT R15, R15, 0xf, RZ, 0xc0, !PT ;  /* 0x0000000f0f0f7812 */ /* 0x000fd200078ec0ff */
[----:B------:R-:W-:-:S05]  /*08b0*/  @P2 VIADD R8, R8, 0x1 ;  /* 0x0000000108082836 */ /* 0x000fca0000000000 */
[----:B------:R-:W-:Y:S01]  /*08c0*/  SEL R5, R5, R8, !P0 ;  /* 0x0000000805057207 */ /* 0x000fe20004000000 */
[----:B------:R-:W-:-:S03]  /*08d0*/  VIADD R8, R3, 0x9 ;  /* 0x0000000903087836 */ /* 0x000fc60000000000 */
[----:B------:R-:W-:Y:S01]  /*08e0*/  IADD3 R2, PT, PT, R6, R5, RZ ;  /* 0x0000000506027210 */ /* 0x000fe20007ffe0ff */
[----:B------:R-:W-:Y:S02]  /*08f0*/  IMAD.U32 R5, RZ, RZ, UR17 ;  /* 0x00000011ff057e24 */ /* 0x000fe4000f8e00ff */
[----:B------:R-:W-:-:S07]  /*0900*/  VIADD R6, R3, 0x7 ;  /* 0x0000000703067836 */ /* 0x000fce0000000000 */
.L_x_15046:
[----:B------:R-:W0:Y:S01]  /*0910*/  S2R R38, SR_TID.X ;  /* 0x0000000000267919 */ /* 0x000e220000002100 */
[----:B------:R-:W-:Y:S01]  /*0920*/  BSSY.RECONVERGENT B0, `(.L_x_15028) ;  /* 0x000006e000007945 */ /* 0x000fe20003800200 */
[----:B0-----:R-:W-:-:S13]  /*0930*/  ISETP.GT.U32.AND P0, PT, R38, 0x1f, PT ;  /* 0x0000001f2600780c */ /* 0x001fda0003f04070 */
[----:B------:R-:W-:Y:S05]  /*0940*/  @P0 BRA `(.L_x_15029) ;  /* 0x0000000400ac0947 */ /* 0x000fea0003800000 */
        /* <DEDUP_REMOVED lines=35> */
.L_x_15031:
[----:B------:R-:W-:Y:S05]  /*0b80*/  BSYNC.RECONVERGENT B1 ;  /* 0x0000000000017941 */ /* 0x000fea0003800200 */
.L_x_15030:
        /* <DEDUP_REMOVED lines=8> */
.L_x_15034:
        /* <DEDUP_REMOVED lines=27> */
.L_x_15033:
[----:B------:R-:W-:Y:S05]  /*0dc0*/  BSYNC.RECONVERGENT B1 ;  /* 0x0000000000017941 */ /* 0x000fea0003800200 */
.L_x_15032:
[----:B------:R-:W-:Y:S04]  /*0dd0*/  BSSY.RECONVERGENT B1, `(.L_x_15035) ;  /* 0x0000013000017945 */ /* 0x000fe80003800200 */
[----:B------:R-:W-:Y:S05]  /*0de0*/  @!P1 BRA `(.L_x_15036) ;  /* 0x0000000000449947 */ /* 0x000fea0003800000 */
[----:B------:R-:W3:Y:S01]  /*0df0*/  S2UR UR7, SR_CgaCtaId ;  /* 0x00000000000779c3 */ /* 0x000ee20000008800 */
[----:B------:R-:W-:Y:S01]  /*0e00*/  UMOV UR6, 0x400 ;  /* 0x0000040000067882 */ /* 0x000fe20000000000 */
[----:B------:R-:W-:Y:S01]  /*0e10*/  ISETP.NE.AND P1, PT, R24, 0x1, PT ;  /* 0x000000011800780c */ /* 0x000fe20003f25270 */
[----:B------:R-:W-:Y:S01]  /*0e20*/  UIADD3 UR6, UPT, UPT, UR6, 0x500, URZ ;  /* 0x0000050006067890 */ /* 0x000fe2000fffe0ff */
[C---:B-12---:R-:W-:Y:S01]  /*0e30*/  SHF.L.U32 R16, R38.reuse, 0x2, RZ ;  /* 0x0000000226107819 */ /* 0x046fe200000006ff */
[----:B------:R-:W-:Y:S02]  /*0e40*/  VIADD R25, R38, UR16 ;  /* 0x0000001026197c36 */ /* 0x000fe40008000000 */
        /* <DEDUP_REMOVED lines=11> */
.L_x_15036:
[----:B------:R-:W-:Y:S05]  /*0f00*/  BSYNC.RECONVERGENT B1 ;  /* 0x0000000000017941 */ /* 0x000fea0003800200 */
.L_x_15035:
[----:B------:R-:W-:Y:S05]  /*0f10*/  @!P2 BRA `(.L_x_15029) ;  /* 0x000000000038a947 */ /* 0x000fea0003800000 */
[----:B----4-:R-:W4:Y:S01]  /*0f20*/  S2R R17, SR_CgaCtaId ;  /* 0x0000000000117919 */ /* 0x010f220000008800 */
[----:B-123--:R-:W-:-:S05]  /*0f30*/  MOV R16, 0x400 ;  /* 0x0000040000107802 */ /* 0x00efca0000000f00 */
[----:B------:R-:W-:-:S05]  /*0f40*/  VIADD R16, R16, 0x500 ;  /* 0x0000050010107836 */ /* 0x000fca0000000000 */
[----:B----4-:R-:W-:-:S07]  /*0f50*/  LEA R20, R17, R16, 0x18 ;  /* 0x0000001011147211 */ /* 0x010fce00078ec0ff */
.L_x_15037:
[C---:B-1----:R-:W-:Y:S02]  /*0f60*/  IMAD R16, R25.reuse, 0x4, R20 ;  /* 0x0000000419107824 */ /* 0x042fe400078e0214 */
        /* <DEDUP_REMOVED lines=9> */
.L_x_15029:
[----:B------:R-:W-:Y:S05]  /*1000*/  BSYNC.RECONVERGENT B0 ;  /* 0x0000000000007941 */ /* 0x000fea0003800200 */
.L_x_15028:
[----:B------:R-:W-:Y:S06]  /*1010*/  BAR.SYNC.DEFER_BLOCKING 0x0 ;  /* 0x0000000000007b1d */ /* 0x000fec0000010000 */
[----:B------:R-:W-:Y:S05]  /*1020*/  @P0 BRA `(.L_x_15038) ;  /* 0x0000000400480947 */ /* 0x000fea0003800000 */
[----:B------:R-:W5:Y:S01]  /*1030*/  S2R R34, SR_CgaCtaId ;  /* 0x0000000000227919 */ /* 0x000f620000008800 */
[----:B------:R-:W5:Y:S01]  /*1040*/  S2UR UR7, SR_CgaCtaId ;  /* 0x00000000000779c3 */ /* 0x000f620000008800 */
[----:B-1234-:R-:W-:Y:S01]  /*1050*/  MOV R16, 0x400 ;  /* 0x0000040000107802 */ /* 0x01efe20000000f00 */
[----:B------:R-:W-:Y:S01]  /*1060*/  UMOV UR6, 0x400 ;  /* 0x0000040000067882 */ /* 0x000fe20000000000 */
[C---:B0-----:R-:W-:Y:S01]  /*1070*/  SHF.L.U32 R18, R3.reuse, 0x4, RZ ;  /* 0x0000000403127819 */ /* 0x041fe200000006ff */
[----:B------:R-:W-:Y:S01]  /*1080*/  UIADD3 UR6, UPT, UPT, UR6, 0x480, URZ ;  /* 0x0000048006067890 */ /* 0x000fe2000fffe0ff */
[----:B------:R-:W-:Y:S01]  /*1090*/  SHF.R.U32.HI R38, RZ, 0x1, R38 ;  /* 0x00000001ff267819 */ /* 0x000fe20000011626 */
[----:B------:R-:W-:Y:S01]  /*10a0*/  VIADD R17, R16, 0x480 ;  /* 0x0000048010117836 */ /* 0x000fe20000000000 */
[----:B------:R-:W-:Y:S01]  /*10b0*/  LOP3.LUT R19, R18, R15, RZ, 0xfc, !PT ;  /* 0x0000000f12137212 */ /* 0x000fe200078efcff */
[----:B------:R-:W-:Y:S01]  /*10c0*/  VIADD R33, R16, 0x500 ;  /* 0x0000050010217836 */ /* 0x000fe20000000000 */
[----:B------:R-:W-:Y:S01]  /*10d0*/  LOP3.LUT R20, R18, 0x8, R3, 0xfe, !PT ;  /* 0x0000000812147812 */ /* 0x000fe200078efe03 */
[C---:B------:R-:W-:Y:S01]  /*10e0*/  VIADD R35, R3.reuse, 0x3 ;  /* 0x0000000303237836 */ /* 0x040fe20000000000 */
[----:B------:R-:W-:-:S02]  /*10f0*/  IADD3 R37, PT, PT, R3, 0x1, RZ ;  /* 0x0000000103257810 */ /* 0x000fc40007ffe0ff */
[----:B------:R-:W-:Y:S01]  /*1100*/  LOP3.LUT R36, R3, 0x2, RZ, 0xfc, !PT ;  /* 0x0000000203247812 */ /* 0x000fe200078efcff */
[----:B-----5:R-:W-:-:S06]  /*1110*/  ULEA UR6, UR7, UR6, 0x18 ;  /* 0x0000000607067291 */ /* 0x020fcc000f8ec0ff */
[----:B------:R-:W-:Y:S02]  /*1120*/  LEA R20, R20, UR6, 0x2 ;  /* 0x0000000614147c11 */ /* 0x000fe4000f8e10ff */
[C---:B------:R-:W-:Y:S02]  /*1130*/  LEA R18, R34.reuse, R17, 0x18 ;  /* 0x0000001122127211 */ /* 0x040fe400078ec0ff */
[----:B------:R-:W-:Y:S01]  /*1140*/  LEA R19, R19, UR6, 0x2 ;  /* 0x0000000613137c11 */ /* 0x000fe2000f8e10ff */
[----:B------:R0:W1:Y:S01]  /*1150*/  LDS R32, [R20] ;  /* 0x0000000014207984 */ /* 0x0000620000000800 */
[----:B------:R-:W-:Y:S01]  /*1160*/  LEA R16, R34, R33, 0x18 ;  /* 0x0000002122107211 */ /* 0x000fe200078ec0ff */
[C---:B------:R-:W-:Y:S01]  /*1170*/  IMAD R39, R3.reuse, 0x44, R18 ;  /* 0x0000004403277824 */ /* 0x040fe200078e0212 */
[C---:B------:R-:W-:Y:S01]  /*1180*/  LOP3.LUT R34, R3.reuse, 0x4, RZ, 0xfc, !PT ;  /* 0x0000000403227812 */ /* 0x040fe200078efcff */
[----:B------:R0:W2:Y:S01]  /*1190*/  LDS R31, [R19] ;  /* 0x00000000131f7984 */ /* 0x0000a20000000800 */
[----:B------:R-:W-:-:S03]  /*11a0*/  VIADD R33, R3, 0x5 ;  /* 0x0000000503217836 */ /* 0x000fc60000000000 */
        /* <DEDUP_REMOVED lines=14> */
.L_x_15040:
        /* <DEDUP_REMOVED lines=29> */
[----:B------:R-:W-:Y:S02]  /*1460*/  SHFL.IDX PT, R43, R42, R15, 0x101f ;  /* 0x00101f0f2a2b7589 */ /* 0x000fe400000e0000 */
[----:B0-----:R-:W-:Y:S02]  /*1470*/  IMAD R45, R19, R39, R44 ;  /* 0x00000027132d7224 */ /* 0x001fe400078e022c */
[----:B------:R-:W0:Y:S04]  /*1480*/  SHFL.IDX PT, R44, R42, R12, 0x101f ;  /* 0x00101f0c2a2c7589 */ /* 0x000e2800000e0000 */
[----:B------:R-:W1:Y:S01]  /*1490*/  SHFL.IDX PT, R39, R42, R13, 0x101f ;  /* 0x00101f0d2a277589 */ /* 0x000e6200000e0000 */
[----:B0-----:R-:W-:-:S04]  /*14a0*/  IMAD R44, R18, R44, R45 ;  /* 0x0000002c122c7224 */ /* 0x001fc800078e022d */
[----:B-1----:R-:W-:-:S07]  /*14b0*/  IMAD R44, R17, R39, R44 ;  /* 0x00000027112c7224 */ /* 0x002fce00078e022c */
.L_x_15064:
[C---:B------:R-:W-:Y:S01]  /*14c0*/  LEA R39, R38.reuse, R3, 0x1 ;  /* 0x0000000326277211 */ /* 0x040fe200078e08ff */
[----:B------:R-:W-:Y:S01]  /*14d0*/  IMAD R43, R31, R43, R44 ;  /* 0x0000002b1f2b7224 */ /* 0x000fe200078e022c */
[----:B------:R-:W-:-:S03]  /*14e0*/  IADD3 R38, PT, PT, R38, UR9, RZ ;  /* 0x0000000926267c10 */ /* 0x000fc6000fffe0ff */
[----:B------:R-:W-:Y:S01]  /*14f0*/  IMAD.U32 R39, R39, 0x4, R16 ;  /* 0x0000000427277824 */ /* 0x000fe200078e0010 */
[----:B------:R-:W-:-:S04]  /*1500*/  ISETP.GE.U32.AND P1, PT, R38, 0x10, PT ;  /* 0x000000102600780c */ /* 0x000fc80003f26070 */
[----:B------:R-:W0:Y:S02]  /*1510*/  LDS R40, [R39] ;  /* 0x0000000027287984 */ /* 0x000e240000000800 */
[----:B0-----:R-:W-:-:S05]  /*1520*/  IMAD.IADD R40, R43, 0x1, R40 ;  /* 0x000000012b287824 */ /* 0x001fca00078e0228 */
[----:B------:R0:W-:Y:S02]  /*1530*/  STS [R39], R40 ;  /* 0x0000002827007388 */ /* 0x0001e40000000800 */
[----:B------:R-:W-:Y:S05]  /*1540*/  @!P1 BRA `(.L_x_15040) ;  /* 0xfffffffc00509947 */ /* 0x000fea000383ffff */
.L_x_15038:
[----:B------:R-:W-:Y:S05]  /*1550*/  WARPSYNC.ALL ;  /* 0x0000000000007948 */ /* 0x000fea0003800000 */
[----:B------:R-:W-:Y:S06]  /*1560*/  BAR.SYNC.DEFER_BLOCKING 0x0 ;  /* 0x0000000000007b1d */ /* 0x000fec0000010000 */
[----:B------:R-:W-:Y:S04]  /*1570*/  BSSY.RECONVERGENT B0, `(.L_x_15041) ;  /* 0x0000041000007945 */ /* 0x000fe80003800200 */
[----:B------:R-:W-:Y:S05]  /*1580*/  @P0 BRA `(.L_x_15042) ;  /* 0x0000000000fc0947 */ /* 0x000fea0003800000 */
[C---:B-1234-:R-:W-:Y:S01]  /*1590*/  VIADD R16, R2.reuse, 0x1 ;  /* 0x0000000102107836 */ /* 0x05efe20000000000 */
[----:B------:R-:W1:Y:S01]  /*15a0*/  S2R R24, SR_TID.X ;  /* 0x0000000000187919 */ /* 0x000e620000002100 */
[----:B------:R-:W-:Y:S01]  /*15b0*/  BSSY.RECONVERGENT B1, `(.L_x_15043) ;  /* 0x0000020000017945 */ /* 0x000fe20003800200 */
[----:B------:R-:W-:Y:S02]  /*15c0*/  ISETP.GE.U32.AND P0, PT, R2, 0x3, PT ;  /* 0x000000030200780c */ /* 0x000fe40003f06070 */
[----:B0-----:R-:W-:-:S04]  /*15d0*/  LOP3.LUT R18, R16, 0x3, RZ, 0xc0, !PT ;  /* 0x0000000310127812 */ /* 0x001fc800078ec0ff */
[----:B------:R-:W-:-:S13]  /*15e0*/  ISETP.NE.AND P1, PT, R18, RZ, PT ;  /* 0x000000ff1200720c */ /* 0x000fda0003f25270 */
[----:B------:R-:W-:Y:S05]  /*15f0*/  @!P1 BRA `(.L_x_15044) ;  /* 0x00000000006c9947 */ /* 0x000fea0003800000 */
[----:B------:R-:W0:Y:S01]  /*1600*/  S2UR UR7, SR_CgaCtaId ;  /* 0x00000000000779c3 */ /* 0x000e220000008800 */
[----:B------:R-:W-:Y:S01]  /*1610*/  UMOV UR6, 0x400 ;  /* 0x0000040000067882 */ /* 0x000fe20000000000 */
[C---:B-1----:R-:W-:Y:S01]  /*1620*/  IMAD.SHL.U32 R20, R24.reuse, 0x4, RZ ;  /* 0x0000000418147824 */ /* 0x042fe200078e00ff */
        /* <DEDUP_REMOVED lines=11> */
[----:B------:R-:W-:Y:S01]  /*16e0*/  ISETP.NE.AND P2, PT, R18, 0x2, PT ;  /* 0x000000021200780c */ /* 0x000fe20003f45270 */
[----:B------:R-:W-:Y:S01]  /*16f0*/  VIADD R24, R24, UR16 ;  /* 0x0000001018187c36 */ /* 0x000fe20008000000 */
[----:B------:R-:W-:Y:S02]  /*1700*/  IADD3 R23, PT, PT, R21, UR8, RZ ;  /* 0x0000000815177c10 */ /* 0x000fe4000fffe0ff */
[----:B------:R-:W1:Y:S01]  /*1710*/  LDS R21, [R21+UR8] ;  /* 0x0000000815157984 */ /* 0x000e620008000800 */
[----:B0-----:R-:W-:Y:S02]  /*1720*/  IADD3 R16, P1, PT, R16, UR8, RZ ;  /* 0x0000000810107c10 */ /* 0x001fe4000ff3e0ff */
[----:B------:R-:W-:-:S03]  /*1730*/  IADD3 R20, PT, PT, R24, UR16, RZ ;  /* 0x0000001018147c10 */ /* 0x000fc6000fffe0ff */
[----:B------:R-:W-:-:S03]  /*1740*/  IMAD.X R17, RZ, RZ, R17, P1 ;  /* 0x000000ffff117224 */ /* 0x000fc600008e0611 */
[----:B------:R-:W0:Y:S01]  /*1750*/  @P2 LDS R23, [R23+UR8] ;  /* 0x0000000817172984 */ /* 0x000e220008000800 */
[----:B------:R-:W-:Y:S01]  /*1760*/  @P2 IADD3 R18, P1, PT, R16, UR8, RZ ;  /* 0x0000000810122c10 */ /* 0x000fe2000ff3e0ff */
[----:B------:R-:W-:-:S03]  /*1770*/  @P2 IMAD.MOV.U32 R24, RZ, RZ, R20 ;  /* 0x000000ffff182224 */ /* 0x000fc600078e0014 */
[----:B------:R-:W-:Y:S01]  /*1780*/  @P2 IADD3.X R19, PT, PT, RZ, R17, RZ, P1, !PT ;  /* 0x00000011ff132210 */ /* 0x000fe20000ffe4ff */
[----:B-1----:R2:W-:Y:S04]  /*1790*/  STG.E desc[UR14][R16.64], R21 ;  /* 0x0000001510007986 */ /* 0x0025e8000c10190e */
[----:B0-----:R2:W-:Y:S04]  /*17a0*/  @P2 STG.E desc[UR14][R18.64], R23 ;  /* 0x0000001712002986 */ /* 0x0015e8000c10190e */
.L_x_15044:
[----:B------:R-:W-:Y:S05]  /*17b0*/  BSYNC.RECONVERGENT B1 ;  /* 0x0000000000017941 */ /* 0x000fea0003800200 */
.L_x_15043:
[----:B------:R-:W-:Y:S05]  /*17c0*/  @!P0 BRA `(.L_x_15042) ;  /* 0x00000000006c8947 */ /* 0x000fea0003800000 */
[----:B0-2---:R-:W0:Y:S01]  /*17d0*/  S2R R17, SR_CgaCtaId ;  /* 0x0000000000117919 */ /* 0x005e220000008800 */
[----:B------:R-:W-:-:S04]  /*17e0*/  MOV R16, 0x400 ;  /* 0x0000040000107802 */ /* 0x000fc80000000f00 */
[----:B------:R-:W-:-:S04]  /*17f0*/  IADD3 R16, PT, PT, R16, 0x500, RZ ;  /* 0x0000050010107810 */ /* 0x000fc80007ffe0ff */
[----:B0-----:R-:W-:-:S07]  /*1800*/  LEA R35, R17, R16, 0x18 ;  /* 0x0000001011237211 */ /* 0x001fce00078ec0ff */
.L_x_15045:
[C---:B-1----:R-:W-:Y:S01]  /*1810*/  IMAD R25, R24.reuse, 0x4, R35 ;  /* 0x0000000418197824 */ /* 0x042fe200078e0223 */
[----:B0-----:R-:W0:Y:S01]  /*1820*/  LDC.64 R16, c[0x0][0x3a0] ;  /* 0x0000e800ff107b82 */ /* 0x001e220000000a00 */
[----:B------:R-:W-:Y:S02]  /*1830*/  LEA R19, R5, R24, 0x5 ;  /* 0x0000001805137211 */ /* 0x000fe400078e28ff */
[----:B------:R-:W-:Y:S01]  /*1840*/  IADD3 R24, PT, PT, R24, UR8, RZ ;  /* 0x0000000818187c10 */ /* 0x000fe2000fffe0ff */
[----:B------:R-:W1:Y:S01]  /*1850*/  LDS R27, [R25] ;  /* 0x00000000191b7984 */ /* 0x000e620000000800 */
[----:B------:R-:W-:-:S03]  /*1860*/  IADD3 R26, PT, PT, R25, UR8, RZ ;  /* 0x00000008191a7c10 */ /* 0x000fc6000fffe0ff */
[----:B------:R-:W2:Y:S02]  /*1870*/  LDS R29, [R25+UR8] ;  /* 0x00000008191d7984 */ /* 0x000ea40008000800 */
[----:B------:R-:W-:Y:S02]  /*1880*/  VIADD R28, R26, UR8 ;  /* 0x000000081a1c7c36 */ /* 0x000fe40008000000 */
        /* <DEDUP_REMOVED lines=15> */
.L_x_15042:
[----:B------:R-:W-:Y:S05]  /*1980*/  BSYNC.RECONVERGENT B0 ;  /* 0x0000000000007941 */ /* 0x000fea0003800200 */
.L_x_15041:
[C---:B------:R-:W-:Y:S01]  /*1990*/  IMAD.IADD R5, R0.reuse, 0x1, R5 ;  /* 0x0000000100057824 */ /* 0x040fe200078e0205 */
[----:B01234-:R-:W-:-:S04]  /*19a0*/  SHF.L.U32 R16, R0, 0x2, RZ ;  /* 0x0000000200107819 */ /* 0x01ffc800000006ff */
[----:B------:R-:W-:-:S13]  /*19b0*/  ISETP.GE.U32.AND P0, PT, R5, R16, PT ;  /* 0x000000100500720c */ /* 0x000fda0003f06070 */
[----:B------:R-:W-:Y:S05]  /*19c0*/  @!P0 BRA `(.L_x_15046) ;  /* 0xffffffec00d08947 */ /* 0x000fea000383ffff */
[----:B------:R-:W-:Y:S05]  /*19d0*/  EXIT ;  /* 0x000000000000794d */ /* 0x000fea0003800000 */
.L_x_15039:
[----:B------:R-:W-:Y:S01]  /*19e0*/  HFMA2 R40, -RZ, RZ, 0, 0.000503063201904296875 ;  /* 0x0000101fff287431 */ /* 0x000fe200000001ff */
[----:B------:R-:W-:Y:S01]  /*19f0*/  BSSY B0, `(.L_x_15047) ;  /* 0x0000006000007945 */ /* 0x000fe20003800000 */
[----:B------:R-:W-:Y:S02]  /*1a00*/  IMAD.MOV.U32 R41, RZ, RZ, R3 ;  /* 0x000000ffff297224 */ /* 0x000fe400078e0003 */
[----:B0-----:R-:W-:-:S07]  /*1a10*/  IMAD.MOV.U32 R39, RZ, RZ, -0x1 ;  /* 0xffffffffff277424 */ /* 0x001fce00078e00ff */
[----:B-1----:R-:W-:Y:S05]  /*1a20*/  WARPSYNC.COLLECTIVE R39, `(.L_x_15048) ;  /* 0x0000000027087348 */ /* 0x002fea0003c00000 */
[----:B-1----:R0:W1:Y:S02]  /*1a30*/  SHFL.IDX P1, R43, R42, R41, R40 ;  /* 0x000000292a2b7389 */ /* 0x0020640000020028 */
[----:B01----:R-:W-:Y:S05]  /*1a40*/  ENDCOLLECTIVE ;  /* 0x000000000000791b */ /* 0x003fea0003800000 */
.L_x_15048:
[----:B------:R-:W-:Y:S05]  /*1a50*/  BSYNC B0 ;  /* 0x0000000000007941 */ /* 0x000fea0003800000 */
.L_x_15047:
        /* <DEDUP_REMOVED lines=8> */
.L_x_15049:
[----:B------:R-:W-:Y:S01]  /*1ae0*/  MOV R41, R36 ;  /* 0x0000002400297202 */ /* 0x000fe20000000f00 */
[----:B------:R-:W-:-:S07]  /*1af0*/  IMAD R45, R29, R43, R44 ;  /* 0x0000002b1d2d7224 */ /* 0x000fce00078e022c */
[----:B------:R-:W-:Y:S05]  /*1b00*/  WARPSYNC.COLLECTIVE R39, `(.L_x_15050) ;  /* 0x0000000027087348 */ /* 0x000fea0003c00000 */
[----:B------:R0:W1:Y:S02]  /*1b10*/  SHFL.IDX P1, R43, R42, R41, R40 ;  /* 0x000000292a2b7389 */ /* 0x0000640000020028 */
[----:B01----:R-:W-:Y:S05]  /*1b20*/  ENDCOLLECTIVE ;  /* 0x000000000000791b */ /* 0x003fea0003800000 */
.L_x_15050:
[----:B------:R-:W-:Y:S01]  /*1b30*/  MOV R41, R35 ;  /* 0x0000002300297202 */ /* 0x000fe20000000f00 */
[----:B------:R-:W-:-:S04]  /*1b40*/  IMAD.MOV.U32 R39, RZ, RZ, R43 ;  /* 0x000000ffff277224 */ /* 0x000fc800078e002b */
[----:B------:R-:W-:Y:S02]  /*1b50*/  IMAD R44, R28, R39, R45 ;  /* 0x000000271c2c7224 */ /* 0x000fe400078e022d */
[----:B------:R-:W-:-:S07]  /*1b60*/  IMAD.MOV.U32 R39, RZ, RZ, -0x1 ;  /* 0xffffffffff277424 */ /* 0x000fce00078e00ff */
[----:B------:R-:W-:Y:S05]  /*1b70*/  WARPSYNC.COLLECTIVE R39, `(.L_x_15051) ;  /* 0x0000000027087348 */ /* 0x000fea0003c00000 */
[----:B------:R0:W1:Y:S02]  /*1b80*/  SHFL.IDX P1, R43, R42, R41, R40 ;  /* 0x000000292a2b7389 */ /* 0x0000640000020028 */
[----:B01----:R-:W-:Y:S05]  /*1b90*/  ENDCOLLECTIVE ;  /* 0x000000000000791b */ /* 0x003fea0003800000 */
.L_x_15051:
[----:B------:R-:W-:Y:S01]  /*1ba0*/  MOV R41, R34 ;  /* 0x0000002200297202 */ /* 0x000fe20000000f00 */
[----:B------:R-:W-:-:S07]  /*1bb0*/  IMAD R45, R27, R43, R44 ;  /* 0x0000002b1b2d7224 */ /* 0x000fce00078e022c */
[----:B------:R-:W-:Y:S05]  /*1bc0*/  WARPSYNC.COLLECTIVE R39, `(.L_x_15052) ;  /* 0x0000000027087348 */ /* 0x000fea0003c00000 */
[----:B------:R0:W1:Y:S02]  /*1bd0*/  SHFL.IDX P1, R43, R42, R41, R40 ;  /* 0x000000292a2b7389 */ /* 0x0000640000020028 */
[----:B01----:R-:W-:Y:S05]  /*1be0*/  ENDCOLLECTIVE ;  /* 0x000000000000791b */ /* 0x003fea0003800000 */
.L_x_15052:
[----:B------:R-:W-:Y:S01]  /*1bf0*/  MOV R41, R33 ;  /* 0x0000002100297202 */ /* 0x000fe20000000f00 */
[----:B------:R-:W-:-:S04]  /*1c00*/  IMAD.MOV.U32 R39, RZ, RZ, R43 ;  /* 0x000000ffff277224 */ /* 0x000fc800078e002b */
[----:B------:R-:W-:Y:S02]  /*1c10*/  IMAD R44, R26, R39, R45 ;  /* 0x000000271a2c7224 */ /* 0x000fe400078e022d */
[----:B------:R-:W-:-:S07]  /*1c20*/  IMAD.MOV.U32 R39, RZ, RZ, -0x1 ;  /* 0xffffffffff277424 */ /* 0x000fce00078e00ff */
[----:B------:R-:W-:Y:S05]  /*1c30*/  WARPSYNC.COLLECTIVE R39, `(.L_x_15053) ;  /* 0x0000000027087348 */ /* 0x000fea0003c00000 */
[----:B------:R0:W1:Y:S02]  /*1c40*/  SHFL.IDX P1, R43, R42, R41, R40 ;  /* 0x000000292a2b7389 */ /* 0x0000640000020028 */
[----:B01----:R-:W-:Y:S05]  /*1c50*/  ENDCOLLECTIVE ;  /* 0x000000000000791b */ /* 0x003fea0003800000 */
.L_x_15053:
[----:B------:R-:W-:Y:S01]  /*1c60*/  MOV R41, R4 ;  /* 0x0000000400297202 */ /* 0x000fe20000000f00 */
[----:B------:R-:W-:-:S07]  /*1c70*/  IMAD R45, R25, R43, R44 ;  /* 0x0000002b192d7224 */ /* 0x000fce00078e022c */
[----:B------:R-:W-:Y:S05]  /*1c80*/  WARPSYNC.COLLECTIVE R39, `(.L_x_15054) ;  /* 0x0000000027087348 */ /* 0x000fea0003c00000 */
[----:B------:R0:W1:Y:S02]  /*1c90*/  SHFL.IDX P1, R43, R42, R41, R40 ;  /* 0x000000292a2b7389 */ /* 0x0000640000020028 */
[----:B01----:R-:W-:Y:S05]  /*1ca0*/  ENDCOLLECTIVE ;  /* 0x000000000000791b */ /* 0x003fea0003800000 */
.L_x_15054:
[----:B------:R-:W-:Y:S01]  /*1cb0*/  MOV R41, R6 ;  /* 0x0000000600297202 */ /* 0x000fe20000000f00 */
[----:B------:R-:W-:-:S04]  /*1cc0*/  IMAD.MOV.U32 R39, RZ, RZ, R43 ;  /* 0x000000ffff277224 */ /* 0x000fc800078e002b */
[----:B------:R-:W-:Y:S02]  /*1cd0*/  IMAD R44, R24, R39, R45 ;  /* 0x00000027182c7224 */ /* 0x000fe400078e022d */
[----:B------:R-:W-:-:S07]  /*1ce0*/  IMAD.MOV.U32 R39, RZ, RZ, -0x1 ;  /* 0xffffffffff277424 */ /* 0x000fce00078e00ff */
[----:B------:R-:W-:Y:S05]  /*1cf0*/  WARPSYNC.COLLECTIVE R39, `(.L_x_15055) ;  /* 0x0000000027087348 */ /* 0x000fea0003c00000 */
[----:B------:R0:W1:Y:S02]  /*1d00*/  SHFL.IDX P1, R43, R42, R41, R40 ;  /* 0x000000292a2b7389 */ /* 0x0000640000020028 */
[----:B01----:R-:W-:Y:S05]  /*1d10*/  ENDCOLLECTIVE ;  /* 0x000000000000791b */ /* 0x003fea0003800000 */
.L_x_15055:
[----:B------:R-:W-:Y:S01]  /*1d20*/  MOV R41, R7 ;  /* 0x0000000700297202 */ /* 0x000fe20000000f00 */
[----:B------:R-:W-:-:S07]  /*1d30*/  IMAD R45, R23, R43, R44 ;  /* 0x0000002b172d7224 */ /* 0x000fce00078e022c */
[----:B------:R-:W-:Y:S05]  /*1d40*/  WARPSYNC.COLLECTIVE R39, `(.L_x_15056) ;  /* 0x0000000027087348 */ /* 0x000fea0003c00000 */
[----:B------:R0:W1:Y:S02]  /*1d50*/  SHFL.IDX P1, R43, R42, R41, R40 ;  /* 0x000000292a2b7389 */ /* 0x0000640000020028 */
[----:B01----:R-:W-:Y:S05]  /*1d60*/  ENDCOLLECTIVE ;  /* 0x000000000000791b */ /* 0x003fea0003800000 */
.L_x_15056:
[----:B------:R-:W-:Y:S01]  /*1d70*/  MOV R41, R8 ;  /* 0x0000000800297202 */ /* 0x000fe20000000f00 */
[----:B------:R-:W-:-:S04]  /*1d80*/  IMAD.MOV.U32 R39, RZ, RZ, R43 ;  /* 0x000000ffff277224 */ /* 0x000fc800078e002b */
[----:B------:R-:W-:Y:S02]  /*1d90*/  IMAD R45, R32, R39, R45 ;  /* 0x00000027202d7224 */ /* 0x000fe400078e022d */
[----:B------:R-:W-:-:S07]  /*1da0*/  IMAD.MOV.U32 R39, RZ, RZ, -0x1 ;  /* 0xffffffffff277424 */ /* 0x000fce00078e00ff */
[----:B------:R-:W-:Y:S05]  /*1db0*/  WARPSYNC.COLLECTIVE R39, `(.L_x_15057) ;  /* 0x0000000027087348 */ /* 0x000fea0003c00000 */
[----:B------:R0:W1:Y:S02]  /*1dc0*/  SHFL.IDX P1, R43, R42, R41, R40 ;  /* 0x000000292a2b7389 */ /* 0x0000640000020028 */
[----:B01----:R-:W-:Y:S05]  /*1dd0*/  ENDCOLLECTIVE ;  /* 0x000000000000791b */ /* 0x003fea0003800000 */
.L_x_15057:
[----:B------:R-:W-:Y:S01]  /*1de0*/  MOV R41, R9 ;  /* 0x0000000900297202 */ /* 0x000fe20000000f00 */
[----:B------:R-:W-:-:S07]  /*1df0*/  IMAD R44, R22, R43, R45 ;  /* 0x0000002b162c7224 */ /* 0x000fce00078e022d */
[----:B------:R-:W-:Y:S05]  /*1e00*/  WARPSYNC.COLLECTIVE R39, `(.L_x_15058) ;  /* 0x0000000027087348 */ /* 0x000fea0003c00000 */
[----:B------:R0:W1:Y:S02]  /*1e10*/  SHFL.IDX P1, R43, R42, R41, R40 ;  /* 0x000000292a2b7389 */ /* 0x0000640000020028 */
[----:B01----:R-:W-:Y:S05]  /*1e20*/  ENDCOLLECTIVE ;  /* 0x000000000000791b */ /* 0x003fea0003800000 */
.L_x_15058:
[----:B------:R-:W-:Y:S01]  /*1e30*/  MOV R41, R10 ;  /* 0x0000000a00297202 */ /* 0x000fe20000000f00 */
[----:B------:R-:W-:-:S04]  /*1e40*/  IMAD.MOV.U32 R39, RZ, RZ, R43 ;  /* 0x000000ffff277224 */ /* 0x000fc800078e002b */
[----:B------:R-:W-:Y:S02]  /*1e50*/  IMAD R45, R21, R39, R44 ;  /* 0x00000027152d7224 */ /* 0x000fe400078e022c */
[----:B------:R-:W-:-:S07]  /*1e60*/  IMAD.MOV.U32 R39, RZ, RZ, -0x1 ;  /* 0xffffffffff277424 */ /* 0x000fce00078e00ff */
[----:B------:R-:W-:Y:S05]  /*1e70*/  WARPSYNC.COLLECTIVE R39, `(.L_x_15059) ;  /* 0x0000000027087348 */ /* 0x000fea0003c00000 */
[----:B------:R0:W1:Y:S02]  /*1e80*/  SHFL.IDX P1, R43, R42, R41, R40 ;  /* 0x000000292a2b7389 */ /* 0x0000640000020028 */
[----:B01----:R-:W-:Y:S05]  /*1e90*/  ENDCOLLECTIVE ;  /* 0x000000000000791b */ /* 0x003fea0003800000 */
.L_x_15059:
[----:B------:R-:W-:Y:S01]  /*1ea0*/  MOV R41, R11 ;  /* 0x0000000b00297202 */ /* 0x000fe20000000f00 */
[----:B------:R-:W-:-:S07]  /*1eb0*/  IMAD R44, R20, R43, R45 ;  /* 0x0000002b142c7224 */ /* 0x000fce00078e022d */
[----:B------:R-:W-:Y:S05]  /*1ec0*/  WARPSYNC.COLLECTIVE R39, `(.L_x_15060) ;  /* 0x0000000027087348 */ /* 0x000fea0003c00000 */
[----:B------:R0:W1:Y:S02]  /*1ed0*/  SHFL.IDX P1, R43, R42, R41, R40 ;  /* 0x000000292a2b7389 */ /* 0x0000640000020028 */
[----:B01----:R-:W-:Y:S05]  /*1ee0*/  ENDCOLLECTIVE ;  /* 0x000000000000791b */ /* 0x003fea0003800000 */
.L_x_15060:
[----:B------:R-:W-:Y:S01]  /*1ef0*/  MOV R41, R12 ;  /* 0x0000000c00297202 */ /* 0x000fe20000000f00 */
[----:B------:R-:W-:-:S04]  /*1f00*/  IMAD.MOV.U32 R39, RZ, RZ, R43 ;  /* 0x000000ffff277224 */ /* 0x000fc800078e002b */
[----:B------:R-:W-:Y:S02]  /*1f10*/  IMAD R45, R19, R39, R44 ;  /* 0x00000027132d7224 */ /* 0x000fe400078e022c */
[----:B------:R-:W-:-:S07]  /*1f20*/  IMAD.MOV.U32 R39, RZ, RZ, -0x1 ;  /* 0xffffffffff277424 */ /* 0x000fce00078e00ff */
[----:B------:R-:W-:Y:S05]  /*1f30*/  WARPSYNC.COLLECTIVE R39, `(.L_x_15061) ;  /* 0x0000000027087348 */ /* 0x000fea0003c00000 */
[----:B------:R0:W1:Y:S02]  /*1f40*/  SHFL.IDX P1, R43, R42, R41, R40 ;  /* 0x000000292a2b7389 */ /* 0x0000640000020028 */
[----:B01----:R-:W-:Y:S05]  /*1f50*/  ENDCOLLECTIVE ;  /* 0x000000000000791b */ /* 0x003fea0003800000 */
.L_x_15061:
[----:B------:R-:W-:Y:S01]  /*1f60*/  IMAD.MOV.U32 R41, RZ, RZ, R13 ;  /* 0x000000ffff297224 */ /* 0x000fe200078e000d */
[----:B------:R-:W-:-:S07]  /*1f70*/  MOV R44, R43 ;  /* 0x0000002b002c7202 */ /* 0x000fce0000000f00 */
[----:B------:R-:W-:Y:S05]  /*1f80*/  WARPSYNC.COLLECTIVE R39, `(.L_x_15062) ;  /* 0x0000000027087348 */ /* 0x000fea0003c00000 */
[----:B------:R0:W1:Y:S02]  /*1f90*/  SHFL.IDX P1, R43, R42, R41, R40 ;  /* 0x000000292a2b7389 */ /* 0x0000640000020028 */
[----:B01----:R-:W-:Y:S05]  /*1fa0*/  ENDCOLLECTIVE ;  /* 0x000000000000791b */ /* 0x003fea0003800000 */
.L_x_15062:
        /* <DEDUP_REMOVED lines=8> */
.L_x_15063:
[----:B------:R-:W-:Y:S05]  /*2030*/  BRA `(.L_x_15064) ;  /* 0xfffffff400207947 */ /* 0x000fea000383ffff */
.L_x_15065:
        /* <DEDUP_REMOVED lines=12> */
.L_x_58361:


//--------------------- .text._Z9cuda_gemmIiLi256ELi4ELi1ELi32ELi16ELi16ELi32ELi1ELi0EEviiiPT_S1_S1_ii --------------------------
	.section	.text._Z9cuda_gemmIiLi256ELi4ELi1ELi32ELi16ELi16ELi32ELi1ELi0EEviiiPT_S1_S1_ii,"ax",@progbits
	.align	128
        .global         _Z9cuda_gemmIiLi256ELi4ELi1ELi32ELi16ELi16ELi32ELi1ELi0EEviiiPT_S1_S1_ii
        .type           _Z9cuda_gemmIiLi256ELi4ELi1ELi32ELi16ELi16ELi32ELi1ELi0EEviiiPT_S1_S1_ii,@function
        .size           _Z9cuda_gemmIiLi256ELi4ELi1ELi32ELi16ELi16ELi32ELi1ELi0EEviiiPT_S1_S1_ii,(.L_x_58362 - _Z9cuda_gemmIiLi256ELi4ELi1ELi32ELi16ELi16ELi32ELi1ELi0EEviiiPT_S1_S1_ii)
        .other          _Z9cuda_gemmIiLi256ELi4ELi1ELi32ELi16ELi16ELi32ELi1ELi0EEviiiPT_S1_S1_ii,@"STO_CUDA_ENTRY STV_DEFAULT"
_Z9cuda_gemmIiLi256ELi4ELi1ELi32ELi16ELi16ELi32ELi1ELi0EEviiiPT_S1_S1_ii:
.text._Z9cuda_gemmIiLi256ELi4ELi1ELi32ELi16ELi16ELi32ELi1ELi0EEviiiPT_S1_S1_ii:
        /* <DEDUP_REMOVED lines=37> */
.L_x_15068:
        /* <DEDUP_REMOVED lines=25> */
.L_x_15067:
[----:B------:R-:W-:Y:S05]  /*03e0*/  BSYNC.RECONVERGENT B0 ;  /* 0x0000000000007941 */ /* 0x000fea0003800200 */
.L_x_15066:
        /* <DEDUP_REMOVED lines=216> */
.L_x_15244:
        /* <DEDUP_REMOVED lines=38> */
.L_x_15072:
[----:B------:R-:W-:Y:S05]  /*13d0*/  BSYNC.RECONVERGENT B1 ;  /* 0x0000000000017941 */ /* 0x000fea0003800200 */
.L_x_15071:
        /* <DEDUP_REMOVED lines=9> */
.L_x_15075:
        /* <DEDUP_REMOVED lines=21> */
.L_x_15074:
[----:B------:R-:W-:Y:S05]  /*15c0*/  BSYNC.RECONVERGENT B1 ;  /* 0x0000000000017941 */ /* 0x000fea0003800200 */
.L_x_15073:
        /* <DEDUP_REMOVED lines=22> */
.L_x_15077:
[----:B------:R-:W-:Y:S05]  /*1730*/  BSYNC.RECONVERGENT B1 ;  /* 0x0000000000017941 */ /* 0x000fea0003800200 */
.L_x_15076:
[----:B------:R-:W-:Y:S05]  /*1740*/  @!P1 BRA `(.L_x_15070) ;  /* 0x0000000000389947 */ /* 0x000fea0003800000 */
[----:B------:R-:W2:Y:S01]  /*1750*/  S2R R30, SR_CgaCtaId ;  /* 0x00000000001e7919 */ /* 0x000ea20000008800 */
[----:B-1----:R-:W-:-:S05]  /*1760*/  MOV R29, 0x400 ;  /* 0x00000400001d7802 */ /* 0x002fca0000000f00 */
[----:B------:R-:W-:-:S05]  /*1770*/  VIADD R29, R29, 0x500 ;  /* 0x000005001d1d7836 */ /* 0x000fca0000000000 */
[----:B--2---:R-:W-:-:S07]  /*1780*/  LEA R33, R30, R29, 0x18 ;  /* 0x0000001d1e217211 */ /* 0x004fce00078ec0ff */
.L_x_15078:
        /* <DEDUP_REMOVED lines=10> */
.L_x_15070:
[----:B------:R-:W-:Y:S05]  /*1830*/  BSYNC.RECONVERGENT B0 ;  /* 0x0000000000007941 */ /* 0x000fea0003800200 */
.L_x_15069:
[----:B------:R-:W-:Y:S01]  /*1840*/  BAR.SYNC.DEFER_BLOCKING 0x0 ;  /* 0x0000000000007b1d */ /* 0x000fe20000010000 */
[----:B------:R-:W-:-:S09]  /*1850*/  UISETP.GE.AND UP0, UPT, UR4, 0x1, UPT ;  /* 0x000000010400788c */ /* 0x000fd2000bf06270 */
[----:B------:R-:W-:Y:S05]  /*1860*/  BRA.U !UP0, `(.L_x_15079) ;  /* 0x0000003908687547 */ /* 0x000fea000b800000 */
[----:B------:R-:W-:-:S09]  /*1870*/  UISETP.NE.AND UP0, UPT, UR14, 0x1, UPT ;  /* 0x000000010e00788c */ /* 0x000fd2000bf05270 */
[----:B------:R-:W-:Y:S05]  /*1880*/  BRA.U UP0, `(.L_x_15080) ;  /* 0x0000001100b47547 */ /* 0x000fea000b800000 */
[----:B------:R-:W-:Y:S01]  /*1890*/  BSSY B1, `(.L_x_15081) ;  /* 0x000012b000017945 */ /* 0x000fe20003800000 */
[----:B0-2---:R-:W-:-:S07]  /*18a0*/  IMAD.MOV.U32 R31, RZ, RZ, RZ ;  /* 0x000000ffff1f7224 */ /* 0x005fce00078e00ff */
.L_x_15133:
        /* <DEDUP_REMOVED lines=18> */
.L_x_15082:
        /* <DEDUP_REMOVED lines=10> */
.L_x_15083:
        /* <DEDUP_REMOVED lines=8> */
.L_x_15084:
        /* <DEDUP_REMOVED lines=8> */
.L_x_15085:
        /* <DEDUP_REMOVED lines=10> */
.L_x_15086:
        /* <DEDUP_REMOVED lines=11> */
.L_x_15087:
        /* <DEDUP_REMOVED lines=11> */
.L_x_15088:
        /* <DEDUP_REMOVED lines=11> */
.L_x_15089:
        /* <DEDUP_REMOVED lines=10> */
.L_x_15090:
        /* <DEDUP_REMOVED lines=9> */
.L_x_15091:
        /* <DEDUP_REMOVED lines=9> */
.L_x_15092:
        /* <DEDUP_REMOVED lines=9> */
.L_x_15093:
        /* <DEDUP_REMOVED lines=9> */
.L_x_15094:
        /* <DEDUP_REMOVED lines=9> */
.L_x_15095:
        /* <DEDUP_REMOVED lines=9> */
.L_x_15096:
        /* <DEDUP_REMOVED lines=9> */
.L_x_15097:
        /* <DEDUP_REMOVED lines=32> */
.L_x_15132:
[----:B0-----:R-:W-:Y:S02]  /*24b0*/  IMAD R32, R55, 0x44, R33 ;  /* 0x0000004437207824 */ /* 0x001fe400078e0221 */
[----:B------:R-:W-:-:S04]  /*24c0*/  IMAD.MOV.U32 R57, RZ, RZ, RZ ;  /* 0x000000ffff397224 */ /* 0x000fc800078e00ff */
[----:B------:R-:W0:Y:S01]  /*24d0*/  LDS R32, [R32] ;  /* 0x0000000020207984 */ /* 0x000e220000000800 */
[----:B-1----:R-:W-:Y:S05]  /*24e0*/  @!P5 BRA `(.L_x_15100) ;  /* 0x000000000010d947 */ /* 0x002fea0003800000 */
[----:B------:R-:W-:-:S03]  /*24f0*/  UMOV UR9, 0xffffffff ;  /* 0xffffffff00097882 */ /* 0x000fc60000000000 */
[----:B------:R-:W-:Y:S05]  /*2500*/  BRA.DIV UR9, `(.L_x_15101) ;  /* 0x0000003209787947 */ /* 0x000fea000b800000 */
[----:B0-----:R0:W1:Y:S02]  /*2510*/  SHFL.IDX PT, R28, R32, R27, R0 ;  /* 0x0000001b201c7389 */ /* 0x00106400000e0000 */
.L_x_15247:
[----:B-12---:R-:W-:-:S07]  /*2520*/  IMAD R57, R34, R28, RZ ;  /* 0x0000001c22397224 */ /* 0x006fce00078e02ff */
.L_x_15100:
[----:B------:R-:W-:Y:S05]  /*2530*/  @!P4 BRA `(.L_x_15102) ;  /* 0x000000000010c947 */ /* 0x000fea0003800000 */
[----:B------:R-:W-:-:S03]  /*2540*/  UMOV UR9, 0xffffffff ;  /* 0xffffffff00097882 */ /* 0x000fc60000000000 */
[----:B------:R-:W-:Y:S05]  /*2550*/  BRA.DIV UR9, `(.L_x_15103) ;  /* 0x0000003209847947 */ /* 0x000fea000b800000 */
[----:B0-----:R0:W1:Y:S02]  /*2560*/  SHFL.IDX PT, R28, R32, R16, R0 ;  /* 0x00000010201c7389 */ /* 0x00106400000e0000 */
.L_x_15250:
[----:B-1--4-:R-:W-:-:S07]  /*2570*/  IMAD R57, R35, R28, R57 ;  /* 0x0000001c23397224 */ /* 0x012fce00078e0239 */
.L_x_15102:
[----:B------:R-:W-:Y:S05]  /*2580*/  @!P3 BRA `(.L_x_15104) ;  /* 0x000000000010b947 */ /* 0x000fea0003800000 */
[----:B------:R-:W-:-:S03]  /*2590*/  UMOV UR9, 0xffffffff ;  /* 0xffffffff00097882 */ /* 0x000fc60000000000 */
[----:B------:R-:W-:Y:S05]  /*25a0*/  BRA.DIV UR9, `(.L_x_15105) ;  /* 0x0000003209907947 */ /* 0x000fea000b800000 */
[----:B0-----:R0:W1:Y:S02]  /*25b0*/  SHFL.IDX PT, R28, R32, R15, R0 ;  /* 0x0000000f201c7389 */ /* 0x00106400000e0000 */
.L_x_15253:
[----:B-1----:R-:W-:-:S07]  /*25c0*/  IMAD R57, R36, R28, R57 ;  /* 0x0000001c24397224 */ /* 0x002fce00078e0239 */
.L_x_15104:
[----:B------:R-:W-:Y:S05]  /*25d0*/  @!P2 BRA `(.L_x_15106) ;  /* 0x000000000010a947 */ /* 0x000fea0003800000 */
[----:B------:R-:W-:-:S03]  /*25e0*/  UMOV UR9, 0xffffffff ;  /* 0xffffffff00097882 */ /* 0x000fc60000000000 */
[----:B------:R-:W-:Y:S05]  /*25f0*/  BRA.DIV UR9, `(.L_x_15107) ;  /* 0x00000032099c7947 */ /* 0x000fea000b800000 */
[----:B0-----:R0:W1:Y:S02]  /*2600*/  SHFL.IDX PT, R28, R32, R14, R0 ;  /* 0x0000000e201c7389 */ /* 0x00106400000e0000 */
.L_x_15256:
[----:B-1----:R-:W-:-:S07]  /*2610*/  IMAD R57, R37, R28, R57 ;  /* 0x0000001c25397224 */ /* 0x002fce00078e0239 */
.L_x_15106:
[----:B------:R-:W-:Y:S05]  /*2620*/  @!P1 BRA `(.L_x_15108) ;  /* 0x0000000000109947 */ /* 0x000fea0003800000 */
[----:B------:R-:W-:-:S03]  /*2630*/  UMOV UR9, 0xffffffff ;  /* 0xffffffff00097882 */ /* 0x000fc60000000000 */
[----:B------:R-:W-:Y:S05]  /*2640*/  BRA.DIV UR9, `(.L_x_15109) ;  /* 0x0000003209a87947 */ /* 0x000fea000b800000 */
[----:B0-----:R0:W1:Y:S02]  /*2650*/  SHFL.IDX PT, R28, R32, R13, R0 ;  /* 0x0000000d201c7389 */ /* 0x00106400000e0000 */
.L_x_15259:
[----:B-1----:R-:W-:-:S07]  /*2660*/  IMAD R57, R38, R28, R57 ;  /* 0x0000001c26397224 */ /* 0x002fce00078e0239 */
.L_x_15108:
[----:B------:R-:W1:Y:S02]  /*2670*/  LDC R58, c[0x0][0x3ac] ;  /* 0x0000eb00ff3a7b82 */ /* 0x000e640000000800 */
[----:B-1----:R-:W-:-:S13]  /*2680*/  ISETP.GE.AND P0, PT, R58, 0x6, PT ;  /* 0x000000063a00780c */ /* 0x002fda0003f06270 */
[----:B------:R-:W-:Y:S05]  /*2690*/  @!P0 BRA `(.L_x_15110) ;  /* 0x0000000000108947 */ /* 0x000fea0003800000 */
[----:B------:R-:W-:-:S03]  /*26a0*/  UMOV UR9, 0xffffffff ;  /* 0xffffffff00097882 */ /* 0x000fc60000000000 */
[----:B------:R-:W-:Y:S05]  /*26b0*/  BRA.DIV UR9, `(.L_x_15111) ;  /* 0x0000003209ac7947 */ /* 0x000fea000b800000 */
[----:B0-----:R0:W1:Y:S02]  /*26c0*/  SHFL.IDX PT, R28, R32, R12, R0 ;  /* 0x0000000c201c7389 */ /* 0x00106400000e0000 */
.L_x_15262:
[----:B-1----:R-:W-:-:S07]  /*26d0*/  IMAD R57, R39, R28, R57 ;  /* 0x0000001c27397224 */ /* 0x002fce00078e0239 */
.L_x_15110:
[----:B------:R-:W-:-:S13]  /*26e0*/  ISETP.GE.AND P0, PT, R58, 0x7, PT ;  /* 0x000000073a00780c */ /* 0x000fda0003f06270 */
[----:B------:R-:W-:Y:S05]  /*26f0*/  @!P0 BRA `(.L_x_15112) ;  /* 0x0000000000108947 */ /* 0x000fea0003800000 */
[----:B------:R-:W-:-:S03]  /*2700*/  UMOV UR9, 0xffffffff ;  /* 0xffffffff00097882 */ /* 0x000fc60000000000 */
[----:B------:R-:W-:Y:S05]  /*2710*/  BRA.DIV UR9, `(.L_x_15113) ;  /* 0x0000003209b47947 */ /* 0x000fea000b800000 */
[----:B0-----:R0:W1:Y:S02]  /*2720*/  SHFL.IDX PT, R28, R32, R11, R0 ;  /* 0x0000000b201c7389 */ /* 0x00106400000e0000 */
.L_x_15265:
[----:B-1----:R-:W-:-:S07]  /*2730*/  IMAD R57, R40, R28, R57 ;  /* 0x0000001c28397224 */ /* 0x002fce00078e0239 */
.L_x_15112:
[----:B------:R-:W-:-:S13]  /*2740*/  ISETP.GE.AND P0, PT, R58, 0x8, PT ;  /* 0x000000083a00780c */ /* 0x000fda0003f06270 */
[----:B------:R-:W-:Y:S05]  /*2750*/  @!P0 BRA `(.L_x_15114) ;  /* 0x0000000000108947 */ /* 0x000fea0003800000 */
[----:B------:R-:W-:-:S03]  /*2760*/  UMOV UR9, 0xffffffff ;  /* 0xffffffff00097882 */ /* 0x000fc60000000000 */
[----:B------:R-:W-:Y:S05]  /*2770*/  BRA.DIV UR9, `(.L_x_15115) ;  /* 0x0000003209bc7947 */ /* 0x000fea000b800000 */
[----:B0-----:R0:W1:Y:S02]  /*2780*/  SHFL.IDX PT, R28, R32, R10, R0 ;  /* 0x0000000a201c7389 */ /* 0x00106400000e0000 */
.L_x_15268:
[----:B-1----:R-:W-:-:S07]  /*2790*/  IMAD R57, R41, R28, R57 ;  /* 0x0000001c29397224 */ /* 0x002fce00078e0239 */
.L_x_15114:
[----:B------:R-:W-:-:S13]  /*27a0*/  ISETP.GE.AND P0, PT, R58, 0x9, PT ;  /* 0x000000093a00780c */ /* 0x000fda0003f06270 */
[----:B------:R-:W-:Y:S05]  /*27b0*/  @!P0 BRA `(.L_x_15116) ;  /* 0x0000000000108947 */ /* 0x000fea0003800000 */
[----:B------:R-:W-:-:S03]  /*27c0*/  UMOV UR9, 0xffffffff ;  /* 0xffffffff00097882 */ /* 0x000fc60000000000 */
[----:B------:R-:W-:Y:S05]  /*27d0*/  BRA.DIV UR9, `(.L_x_15117) ;  /* 0x0000003209c47947 */ /* 0x000fea000b800000 */
[----:B0-----:R0:W1:Y:S02]  /*27e0*/  SHFL.IDX PT, R28, R32, R9, R0 ;  /* 0x00000009201c7389 */ /* 0x00106400000e0000 */
.L_x_15271:
[----:B-1----:R-:W-:-:S07]  /*27f0*/  IMAD R57, R42, R28, R57 ;  /* 0x0000001c2a397224 */ /* 0x002fce00078e0239 */
.L_x_15116:
[----:B------:R-:W-:-:S13]  /*2800*/  ISETP.GE.AND P0, PT, R58, 0xa, PT ;  /* 0x0000000a3a00780c */ /* 0x000fda0003f06270 */
[----:B------:R-:W-:Y:S05]  /*2810*/  @!P0 BRA `(.L_x_15118) ;  /* 0x0000000000108947 */ /* 0x000fea0003800000 */
[----:B------:R-:W-:-:S03]  /*2820*/  UMOV UR9, 0xffffffff ;  /* 0xffffffff00097882 */ /* 0x000fc60000000000 */
[----:B------:R-:W-:Y:S05]  /*2830*/  BRA.DIV UR9, `(.L_x_15119) ;  /* 0x0000003209cc7947 */ /* 0x000fea000b800000 */
[----:B0-----:R0:W1:Y:S02]  /*2840*/  SHFL.IDX PT, R28, R32, R8, R0 ;  /* 0x00000008201c7389 */ /* 0x00106400000e0000 */
.L_x_15274:
[----:B-1----:R-:W-:-:S07]  /*2850*/  IMAD R57, R43, R28, R57 ;  /* 0x0000001c2b397224 */ /* 0x002fce00078e0239 */
.L_x_15118:
[----:B------:R-:W-:-:S13]  /*2860*/  ISETP.GE.AND P0, PT, R58, 0xb, PT ;  /* 0x0000000b3a00780c */ /* 0x000fda0003f06270 */
[----:B------:R-:W-:Y:S05]  /*2870*/  @!P0 BRA `(.L_x_15120) ;  /* 0x0000000000108947 */ /* 0x000fea0003800000 */
[----:B------:R-:W-:-:S03]  /*2880*/  UMOV UR9, 0xffffffff ;  /* 0xffffffff00097882 */ /* 0x000fc60000000000 */
[----:B------:R-:W-:Y:S05]  /*2890*/  BRA.DIV UR9, `(.L_x_15121) ;  /* 0x0000003209d47947 */ /* 0x000fea000b800000 */
[----:B0-----:R0:W1:Y:S02]  /*28a0*/  SHFL.IDX PT, R28, R32, R7, R0 ;  /* 0x00000007201c7389 */ /* 0x00106400000e0000 */
.L_x_15277:
[----:B-1----:R-:W-:-:S07]  /*28b0*/  IMAD R57, R44, R28, R57 ;  /* 0x0000001c2c397224 */ /* 0x002fce00078e0239 */
.L_x_15120:
[----:B------:R-:W-:-:S13]  /*28c0*/  ISETP.GE.AND P0, PT, R58, 0xc, PT ;  /* 0x0000000c3a00780c */ /* 0x000fda0003f06270 */
[----:B------:R-:W-:Y:S05]  /*28d0*/  @!P0 BRA `(.L_x_15122) ;  /* 0x0000000000108947 */ /* 0x000fea0003800000 */
[----:B------:R-:W-:-:S03]  /*28e0*/  UMOV UR9, 0xffffffff ;  /* 0xffffffff00097882 */ /* 0x000fc60000000000 */
[----:B------:R-:W-:Y:S05]  /*28f0*/  BRA.DIV UR9, `(.L_x_15123) ;  /* 0x0000003209dc7947 */ /* 0x000fea000b800000 */
[----:B0-----:R0:W1:Y:S02]  /*2900*/  SHFL.IDX PT, R28, R32, R6, R0 ;  /* 0x00000006201c7389 */ /* 0x00106400000e0000 */
.L_x_15280:
[----:B-1----:R-:W-:-:S07]  /*2910*/  IMAD R57, R45, R28, R57 ;  /* 0x0000001c2d397224 */ /* 0x002fce00078e0239 */
.L_x_15122:
[----:B------:R-:W-:-:S13]  /*2920*/  ISETP.GE.AND P0, PT, R58, 0xd, PT ;  /* 0x0000000d3a00780c */ /* 0x000fda0003f06270 */
[----:B------:R-:W-:Y:S05]  /*2930*/  @!P0 BRA `(.L_x_15124) ;  /* 0x0000000000108947 */ /* 0x000fea0003800000 */
[----:B------:R-:W-:-:S03]  /*2940*/  UMOV UR9, 0xffffffff ;  /* 0xffffffff00097882 */ /* 0x000fc60000000000 */
[----:B------:R-:W-:Y:S05]  /*2950*/  BRA.DIV UR9, `(.L_x_15125) ;  /* 0x0000003209e47947 */ /* 0x000fea000b800000 */
[----:B0-----:R0:W1:Y:S02]  /*2960*/  SHFL.IDX PT, R28, R32, R5, R0 ;  /* 0x00000005201c7389 */ /* 0x00106400000e0000 */
.L_x_15283:
[----:B-1----:R-:W-:-:S07]  /*2970*/  IMAD R57, R46, R28, R57 ;  /* 0x0000001c2e397224 */ /* 0x002fce00078e0239 */
.L_x_15124:
[----:B------:R-:W-:-:S13]  /*2980*/  ISETP.GE.AND P0, PT, R58, 0xe, PT ;  /* 0x0000000e3a00780c */ /* 0x000fda0003f06270 */
[----:B------:R-:W-:Y:S05]  /*2990*/  @!P0 BRA `(.L_x_15126) ;  /* 0x0000000000108947 */ /* 0x000fea0003800000 */
[----:B------:R-:W-:-:S03]  /*29a0*/  UMOV UR9, 0xffffffff ;  /* 0xffffffff00097882 */ /* 0x000fc60000000000 */
[----:B------:R-:W-:Y:S05]  /*29b0*/  BRA.DIV UR9, `(.L_x_15127) ;  /* 0x0000003209ec7947 */ /* 0x000fea000b800000 */
[----:B0-----:R0:W1:Y:S02]  /*29c0*/  SHFL.IDX PT, R28, R32, R4, R0 ;  /* 0x00000004201c7389 */ /* 0x00106400000e0000 */
.L_x_15286:
[----:B-1----:R-:W-:-:S07]  /*29d0*/  IMAD R57, R47, R28, R57 ;  /* 0x0000001c2f397224 */ /* 0x002fce00078e0239 */
.L_x_15126:
[----:B------:R-:W-:-:S13]  /*29e0*/  ISETP.GE.AND P0, PT, R58, 0xf, PT ;  /* 0x0000000f3a00780c */ /* 0x000fda0003f06270 */
[----:B------:R-:W-:Y:S05]  /*29f0*/  @!P0 BRA `(.L_x_15128) ;  /* 0x0000000000108947 */ /* 0x000fea0003800000 */
[----:B------:R-:W-:-:S03]  /*2a00*/  UMOV UR9, 0xffffffff ;  /* 0xffffffff00097882 */ /* 0x000fc60000000000 */
[----:B------:R-:W-:Y:S05]  /*2a10*/  BRA.DIV UR9, `(.L_x_15129) ;  /* 0x0000003209f47947 */ /* 0x000fea000b800000 */
[----:B0-----:R0:W1:Y:S02]  /*2a20*/  SHFL.IDX PT, R28, R32, R3, R0 ;  /* 0x00000003201c7389 */ /* 0x00106400000e0000 */
.L_x_15289:
[----:B-1----:R-:W-:-:S07]  /*2a30*/  IMAD R57, R48, R28, R57 ;  /* 0x0000001c30397224 */ /* 0x002fce00078e0239 */
.L_x_15128:
[----:B------:R-:W-:-:S13]  /*2a40*/  ISETP.GE.AND P0, PT, R58, 0x10, PT ;  /* 0x000000103a00780c */ /* 0x000fda0003f06270 */
[----:B------:R-:W-:Y:S05]  /*2a50*/  @!P0 BRA `(.L_x_15130) ;  /* 0x0000000000108947 */ /* 0x000fea0003800000 */
[----:B------:R-:W-:-:S03]  /*2a60*/  UMOV UR9, 0xffffffff ;  /* 0xffffffff00097882 */ /* 0x000fc60000000000 */
[----:B------:R-:W-:Y:S05]  /*2a70*/  BRA.DIV UR9, `(.L_x_15131) ;  /* 0x0000003209fc7947 */ /* 0x000fea000b800000 */
[----:B0-----:R0:W1:Y:S02]  /*2a80*/  SHFL.IDX PT, R28, R32, R2, R0 ;  /* 0x00000002201c7389 */ /* 0x00106400000e0000 */
.L_x_15292:
[----:B-1----:R-:W-:-:S07]  /*2a90*/  IMAD R57, R49, R28, R57 ;  /* 0x0000001c31397224 */ /* 0x002fce00078e0239 */
.L_x_15130:
        /* <DEDUP_REMOVED lines=8> */
.L_x_15099:
[----:B------:R-:W-:Y:S05]  /*2b20*/  BSYNC B0 ;  /* 0x0000000000007941 */ /* 0x000fea0003800000 */
.L_x_15098:
[----:B------:R-:W-:Y:S05]  /*2b30*/  @!P6 BRA `(.L_x_15133) ;  /* 0xffffffec005ce947 */ /* 0x000fea000383ffff */
[----:B------:R-:W-:Y:S05]  /*2b40*/  BSYNC B1 ;  /* 0x0000000000017941 */ /* 0x000fea0003800000 */
.L_x_15081:
[----:B------:R-:W-:Y:S05]  /*2b50*/  BRA `(.L_x_15079) ;  /* 0x0000002400ac7947 */ /* 0x000fea0003800000 */
.L_x_15080:
[----:B------:R-:W3:Y:S02]  /*2b60*/  LDCU UR9, c[0x0][0x3ac] ;  /* 0x00007580ff0977ac */ /* 0x000ee40008000800 */
[----:B---3--:R-:W-:-:S09]  /*2b70*/  UISETP.GT.U32.AND UP0, UPT, UR9, 0x1f, UPT ;  /* 0x0000001f0900788c */ /* 0x008fd2000bf04070 */
[----:B------:R-:W-:Y:S05]  /*2b80*/  BRA.U UP0, `(.L_x_15134) ;  /* 0x0000001100907547 */ /* 0x000fea000b800000 */
[----:B0-2---:R-:W-:-:S07]  /*2b90*/  HFMA2 R31, -RZ, RZ, 0, 0 ;  /* 0x00000000ff1f7431 */ /* 0x005fce00000001ff */
.L_x_15186:
        /* <DEDUP_REMOVED lines=18> */
.L_x_15135:
        /* <DEDUP_REMOVED lines=10> */
.L_x_15136:
        /* <DEDUP_REMOVED lines=8> */
.L_x_15137:
        /* <DEDUP_REMOVED lines=8> */
.L_x_15138:
        /* <DEDUP_REMOVED lines=10> */
.L_x_15139:
        /* <DEDUP_REMOVED lines=11> */
.L_x_15140:
        /* <DEDUP_REMOVED lines=11> */
.L_x_15141:
        /* <DEDUP_REMOVED lines=11> */
.L_x_15142:
        /* <DEDUP_REMOVED lines=10> */
.L_x_15143:
        /* <DEDUP_REMOVED lines=9> */
.L_x_15144:
        /* <DEDUP_REMOVED lines=9> */
.L_x_15145:
        /* <DEDUP_REMOVED lines=9> */
.L_x_15146:
        /* <DEDUP_REMOVED lines=9> */
.L_x_15147:
        /* <DEDUP_REMOVED lines=9> */
.L_x_15148:
        /* <DEDUP_REMOVED lines=9> */
.L_x_15149:
        /* <DEDUP_REMOVED lines=9> */
.L_x_15150:
        /* <DEDUP_REMOVED lines=27> */
.L_x_15185:
[----:B0-----:R-:W-:Y:S02]  /*3750*/  IMAD R32, R55, 0x44, R33 ;  /* 0x0000004437207824 */ /* 0x001fe400078e0221 */
[----:B-1----:R-:W-:-:S04]  /*3760*/  IMAD.MOV.U32 R57, RZ, RZ, RZ ;  /* 0x000000ffff397224 */ /* 0x002fc800078e00ff */
[----:B------:R-:W0:Y:S01]  /*3770*/  LDS R32, [R32] ;  /* 0x0000000020207984 */ /* 0x000e220000000800 */
[----:B------:R-:W-:Y:S05]  /*3780*/  @!P5 BRA `(.L_x_15153) ;  /* 0x000000000010d947 */ /* 0x000fea0003800000 */
[----:B------:R-:W-:-:S03]  /*3790*/  UMOV UR9, 0xffffffff ;  /* 0xffffffff00097882 */ /* 0x000fc60000000000 */
[----:B------:R-:W-:Y:S05]  /*37a0*/  BRA.DIV UR9, `(.L_x_15154) ;  /* 0x0000002609d07947 */ /* 0x000fea000b800000 */
[----:B0-----:R0:W1:Y:S02]  /*37b0*/  SHFL.IDX PT, R28, R32, R27, R0 ;  /* 0x0000001b201c7389 */ /* 0x00106400000e0000 */
.L_x_15295:
[----:B-1----:R-:W-:-:S07]  /*37c0*/  IMAD R57, R34, R28, RZ ;  /* 0x0000001c22397224 */ /* 0x002fce00078e02ff */
.L_x_15153:
[----:B------:R-:W-:Y:S05]  /*37d0*/  @!P4 BRA `(.L_x_15155) ;  /* 0x000000000010c947 */ /* 0x000fea0003800000 */
[----:B------:R-:W-:-:S03]  /*37e0*/  UMOV UR9, 0xffffffff ;  /* 0xffffffff00097882 */ /* 0x000fc60000000000 */
[----:B------:R-:W-:Y:S05]  /*37f0*/  BRA.DIV UR9, `(.L_x_15156) ;  /* 0x0000002609dc7947 */ /* 0x000fea000b800000 */
[----:B0-----:R0:W1:Y:S02]  /*3800*/  SHFL.IDX PT, R28, R32, R16, R0 ;  /* 0x00000010201c7389 */ /* 0x00106400000e0000 */
.L_x_15298:
[----:B-1--4-:R-:W-:-:S07]  /*3810*/  IMAD R57, R35, R28, R57 ;  /* 0x0000001c23397224 */ /* 0x012fce00078e0239 */
.L_x_15155:
[----:B------:R-:W-:Y:S05]  /*3820*/  @!P3 BRA `(.L_x_15157) ;  /* 0x000000000010b947 */ /* 0x000fea0003800000 */
[----:B------:R-:W-:-:S03]  /*3830*/  UMOV UR9, 0xffffffff ;  /* 0xffffffff00097882 */ /* 0x000fc60000000000 */
[----:B------:R-:W-:Y:S05]  /*3840*/  BRA.DIV UR9, `(.L_x_15158) ;  /* 0x0000002609e87947 */ /* 0x000fea000b800000 */
[----:B0-----:R0:W1:Y:S02]  /*3850*/  SHFL.IDX PT, R28, R32, R15, R0 ;  /* 0x0000000f201c7389 */ /* 0x00106400000e0000 */
.L_x_15301:
[----:B-1----:R-:W-:-:S07]  /*3860*/  IMAD R57, R36, R28, R57 ;  /* 0x0000001c24397224 */ /* 0x002fce00078e0239 */
.L_x_15157:
[----:B------:R-:W-:Y:S05]  /*3870*/  @!P2 BRA `(.L_x_15159) ;  /* 0x000000000010a947 */ /* 0x000fea0003800000 */
[----:B------:R-:W-:-:S03]  /*3880*/  UMOV UR9, 0xffffffff ;  /* 0xffffffff00097882 */ /* 0x000fc60000000000 */
[----:B------:R-:W-:Y:S05]  /*3890*/  BRA.DIV UR9, `(.L_x_15160) ;  /* 0x0000002609f47947 */ /* 0x000fea000b800000 */
[----:B0-----:R0:W1:Y:S02]  /*38a0*/  SHFL.IDX PT, R28, R32, R14, R0 ;  /* 0x0000000e201c7389 */ /* 0x00106400000e0000 */
.L_x_15304:
[----:B-1----:R-:W-:-:S07]  /*38b0*/  IMAD R57, R37, R28, R57 ;  /* 0x0000001c25397224 */ /* 0x002fce00078e0239 */
.L_x_15159:
[----:B------:R-:W-:Y:S05]  /*38c0*/  @!P1 BRA `(.L_x_15161) ;  /* 0x0000000000109947 */ /* 0x000fea0003800000 */
[----:B------:R-:W-:-:S03]  /*38d0*/  UMOV UR9, 0xffffffff ;  /* 0xffffffff00097882 */ /* 0x000fc60000000000 */
[----:B------:R-:W-:Y:S05]  /*38e0*/  BRA.DIV UR9, `(.L_x_15162) ;  /* 0x0000002a09007947 */ /* 0x000fea000b800000 */
[----:B0-----:R0:W1:Y:S02]  /*38f0*/  SHFL.IDX PT, R28, R32, R13, R0 ;  /* 0x0000000d201c7389 */ /* 0x00106400000e0000 */
.L_x_15307:
[----:B-1----:R-:W-:-:S07]  /*3900*/  IMAD R57, R38, R28, R57 ;  /* 0x0000001c26397224 */ /* 0x002fce00078e0239 */
.L_x_15161:
[----:B------:R-:W1:Y:S02]  /*3910*/  LDC R58, c[0x0][0x3ac] ;  /* 0x0000eb00ff3a7b82 */ /* 0x000e640000000800 */
[----:B-1----:R-:W-:-:S13]  /*3920*/  ISETP.GE.AND P0, PT, R58, 0x6, PT ;  /* 0x000000063a00780c */ /* 0x002fda0003f06270 */
[----:B------:R-:W-:Y:S05]  /*3930*/  @!P0 BRA `(.L_x_15163) ;  /* 0x0000000000108947 */ /* 0x000fea0003800000 */
[----:B------:R-:W-:-:S03]  /*3940*/  UMOV UR9, 0xffffffff ;  /* 0xffffffff00097882 */ /* 0x000fc60000000000 */
[----:B------:R-:W-:Y:S05]  /*3950*/  BRA.DIV UR9, `(.L_x_15164) ;  /* 0x0000002a09047947 */ /* 0x000fea000b800000 */
[----:B0-----:R0:W1:Y:S02]  /*3960*/  SHFL.IDX PT, R28, R32, R12, R0 ;  /* 0x0000000c201c7389 */ /* 0x00106400000e0000 */
.L_x_15310:
[----:B-1----:R-:W-:-:S07]  /*3970*/  IMAD R57, R39, R28, R57 ;  /* 0x0000001c27397224 */ /* 0x002fce00078e0239 */
.L_x_15163:
[----:B------:R-:W-:-:S13]  /*3980*/  ISETP.GE.AND P0, PT, R58, 0x7, PT ;  /* 0x000000073a00780c */ /* 0x000fda0003f06270 */
[----:B------:R-:W-:Y:S05]  /*3990*/  @!P0 BRA `(.L_x_15165) ;  /* 0x0000000000108947 */ /* 0x000fea0003800000 */
[----:B------:R-:W-:-:S03]  /*39a0*/  UMOV UR9, 0xffffffff ;  /* 0xffffffff00097882 */ /* 0x000fc60000000000 */
[----:B------:R-:W-:Y:S05]  /*39b0*/  BRA.DIV UR9, `(.L_x_15166) ;  /* 0x0000002a090c7947 */ /* 0x000fea000b800000 */
[----:B0-----:R0:W1:Y:S02]  /*39c0*/  SHFL.IDX PT, R28, R32, R11, R0 ;  /* 0x0000000b201c7389 */ /* 0x00106400000e0000 */
.L_x_15313:
[----:B-1----:R-:W-:-:S07]  /*39d0*/  IMAD R57, R40, R28, R57 ;  /* 0x0000001c28397224 */ /* 0x002fce00078e0239 */
.L_x_15165:
[----:B------:R-:W-:-:S13]  /*39e0*/  ISETP.GE.AND P0, PT, R58, 0x8, PT ;  /* 0x000000083a00780c */ /* 0x000fda0003f06270 */
[----:B------:R-:W-:Y:S05]  /*39f0*/  @!P0 BRA `(.L_x_15167) ;  /* 0x0000000000108947 */ /* 0x000fea0003800000 */
[----:B------:R-:W-:-:S03]  /*3a00*/  UMOV UR9, 0xffffffff ;  /* 0xffffffff00097882 */ /* 0x000fc60000000000 */
[----:B------:R-:W-:Y:S05]  /*3a10*/  BRA.DIV UR9, `(.L_x_15168) ;  /* 0x0000002a09147947 */ /* 0x000fea000b800000 */
[----:B0-----:R0:W1:Y:S02]  /*3a20*/  SHFL.IDX PT, R28, R32, R10, R0 ;  /* 0x0000000a201c7389 */ /* 0x00106400000e0000 */
.L_x_15316:
[----:B-1----:R-:W-:-:S07]  /*3a30*/  IMAD R57, R41, R28, R57 ;  /* 0x0000001c29397224 */ /* 0x002fce00078e0239 */
.L_x_15167:
[----:B------:R-:W-:-:S13]  /*3a40*/  ISETP.GE.AND P0, PT, R58, 0x9, PT ;  /* 0x000000093a00780c */ /* 0x000fda0003f06270 */
[----:B------:R-:W-:Y:S05]  /*3a50*/  @!P0 BRA `(.L_x_15169) ;  /* 0x0000000000108947 */ /* 0x000fea0003800000 */
[----:B------:R-:W-:-:S03]  /*3a60*/  UMOV UR9, 0xffffffff ;  /* 0xffffffff00097882 */ /* 0x000fc60000000000 */
[----:B------:R-:W-:Y:S05]  /*3a70*/  BRA.DIV UR9, `(.L_x_15170) ;  /* 0x0000002a091c7947 */ /* 0x000fea000b800000 */
[----:B0-----:R0:W1:Y:S02]  /*3a80*/  SHFL.IDX PT, R28, R32, R9, R0 ;  /* 0x00000009201c7389 */ /* 0x00106400000e0000 */
.L_x_15319:
[----:B-1----:R-:W-:-:S07]  /*3a90*/  IMAD R57, R42, R28, R57 ;  /* 0x0000001c2a397224 */ /* 0x002fce00078e0239 */
.L_x_15169:
[----:B------:R-:W-:-:S13]  /*3aa0*/  ISETP.GE.AND P0, PT, R58, 0xa, PT ;  /* 0x0000000a3a00780c */ /* 0x000fda0003f06270 */
[----:B------:R-:W-:Y:S05]  /*3ab0*/  @!P0 BRA `(.L_x_15171) ;  /* 0x0000000000108947 */ /* 0x000fea0003800000 */
[----:B------:R-:W-:-:S03]  /*3ac0*/  UMOV UR9, 0xffffffff ;  /* 0xffffffff00097882 */ /* 0x000fc60000000000 */
[----:B------:R-:W-:Y:S05]  /*3ad0*/  BRA.DIV UR9, `(.L_x_15172) ;  /* 0x0000002a09247947 */ /* 0x000fea000b800000 */
[----:B0-----:R0:W1:Y:S02]  /*3ae0*/  SHFL.IDX PT, R28, R32, R8, R0 ;  /* 0x00000008201c7389 */ /* 0x00106400000e0000 */
.L_x_15322:
[----:B-1----:R-:W-:-:S07]  /*3af0*/  IMAD R57, R43, R28, R57 ;  /* 0x0000001c2b397224 */ /* 0x002fce00078e0239 */
.L_x_15171:
[----:B------:R-:W-:-:S13]  /*3b00*/  ISETP.GE.AND P0, PT, R58, 0xb, PT ;  /* 0x0000000b3a00780c */ /* 0x000fda0003f06270 */
[----:B------:R-:W-:Y:S05]  /*3b10*/  @!P0 BRA `(.L_x_15173) ;  /* 0x0000000000108947 */ /* 0x000fea0003800000 */
[----:B------:R-:W-:-:S03]  /*3b20*/  UMOV UR9, 0xffffffff ;  /* 0xffffffff00097882 */ /* 0x000fc60000000000 */
[----:B------:R-:W-:Y:S05]  /*3b30*/  BRA.DIV UR9, `(.L_x_15174) ;  /* 0x0000002a092c7947 */ /* 0x000fea000b800000 */
[----:B0-----:R0:W1:Y:S02]  /*3b40*/  SHFL.IDX PT, R28, R32, R7, R0 ;  /* 0x00000007201c7389 */ /* 0x00106400000e0000 */
.L_x_15325:
[----:B-1----:R-:W-:-:S07]  /*3b50*/  IMAD R57, R44, R28, R57 ;  /* 0x0000001c2c397224 */ /* 0x002fce00078e0239 */
.L_x_15173:
[----:B------:R-:W-:-:S13]  /*3b60*/  ISETP.GE.AND P0, PT, R58, 0xc, PT ;  /* 0x0000000c3a00780c */ /* 0x000fda0003f06270 */
[----:B------:R-:W-:Y:S05]  /*3b70*/  @!P0 BRA `(.L_x_15175) ;  /* 0x0000000000108947 */ /* 0x000fea0003800000 */
[----:B------:R-:W-:-:S03]  /*3b80*/  UMOV UR9, 0xffffffff ;  /* 0xffffffff00097882 */ /* 0x000fc60000000000 */
[----:B------:R-:W-:Y:S05]  /*3b90*/  BRA.DIV UR9, `(.L_x_15176) ;  /* 0x0000002a09347947 */ /* 0x000fea000b800000 */
[----:B0-----:R0:W1:Y:S02]  /*3ba0*/  SHFL.IDX PT, R28, R32, R6, R0 ;  /* 0x00000006201c7389 */ /* 0x00106400000e0000 */
.L_x_15328:
[----:B-1----:R-:W-:-:S07]  /*3bb0*/  IMAD R57, R45, R28, R57 ;  /* 0x0000001c2d397224 */ /* 0x002fce00078e0239 */
.L_x_15175:
[----:B------:R-:W-:-:S13]  /*3bc0*/  ISETP.GE.AND P0, PT, R58, 0xd, PT ;  /* 0x0000000d3a00780c */ /* 0x000fda0003f06270 */
[----:B------:R-:W-:Y:S05]  /*3bd0*/  @!P0 BRA `(.L_x_15177) ;  /* 0x0000000000108947 */ /* 0x000fea0003800000 */
[----:B------:R-:W-:-:S03]  /*3be0*/  UMOV UR9, 0xffffffff ;  /* 0xffffffff00097882 */ /* 0x000fc60000000000 */
[----:B------:R-:W-:Y:S05]  /*3bf0*/  BRA.DIV UR9, `(.L_x_15178) ;  /* 0x0000002a093c7947 */ /* 0x000fea000b800000 */
[----:B0-----:R0:W1:Y:S02]  /*3c00*/  SHFL.IDX PT, R28, R32, R5, R0 ;  /* 0x00000005201c7389 */ /* 0x00106400000e0000 */
.L_x_15331:
[----:B-1----:R-:W-:-:S07]  /*3c10*/  IMAD R57, R46, R28, R57 ;  /* 0x0000001c2e397224 */ /* 0x002fce00078e0239 */
.L_x_15177:
[----:B------:R-:W-:-:S13]  /*3c20*/  ISETP.GE.AND P0, PT, R58, 0xe, PT ;  /* 0x0000000e3a00780c */ /* 0x000fda0003f06270 */
[----:B------:R-:W-:Y:S05]  /*3c30*/  @!P0 BRA `(.L_x_15179) ;  /* 0x0000000000108947 */ /* 0x000fea0003800000 */
[----:B------:R-:W-:-:S03]  /*3c40*/  UMOV UR9, 0xffffffff ;  /* 0xffffffff00097882 */ /* 0x000fc60000000000 */
[----:B------:R-:W-:Y:S05]  /*3c50*/  BRA.DIV UR9, `(.L_x_15180) ;  /* 0x0000002a09447947 */ /* 0x000fea000b800000 */
[----:B0-----:R0:W1:Y:S02]  /*3c60*/  SHFL.IDX PT, R28, R32, R4, R0 ;  /* 0x00000004201c7389 */ /* 0x00106400000e0000 */
.L_x_15334:
[----:B-1----:R-:W-:-:S07]  /*3c70*/  IMAD R57, R47, R28, R57 ;  /* 0x0000001c2f397224 */ /* 0x002fce00078e0239 */
.L_x_15179:
[----:B------:R-:W-:-:S13]  /*3c80*/  ISETP.GE.AND P0, PT, R58, 0xf, PT ;  /* 0x0000000f3a00780c */ /* 0x000fda0003f06270 */
[----:B------:R-:W-:Y:S05]  /*3c90*/  @!P0 BRA `(.L_x_15181) ;  /* 0x0000000000108947 */ /* 0x000fea0003800000 */
[----:B------:R-:W-:-:S03]  /*3ca0*/  UMOV UR9, 0xffffffff ;  /* 0xffffffff00097882 */ /* 0x000fc60000000000 */
[----:B------:R-:W-:Y:S05]  /*3cb0*/  BRA.DIV UR9, `(.L_x_15182) ;  /* 0x0000002a094c7947 */ /* 0x000fea000b800000 */
[----:B0-----:R0:W1:Y:S02]  /*3cc0*/  SHFL.IDX PT, R28, R32, R3, R0 ;  /* 0x00000003201c7389 */ /* 0x00106400000e0000 */
.L_x_15337:
[----:B-1----:R-:W-:-:S07]  /*3cd0*/  IMAD R57, R48, R28, R57 ;  /* 0x0000001c30397224 */ /* 0x002fce00078e0239 */
.L_x_15181:
[----:B------:R-:W-:-:S13]  /*3ce0*/  ISETP.GE.AND P0, PT, R58, 0x10, PT ;  /* 0x000000103a00780c */ /* 0x000fda0003f06270 */
[----:B------:R-:W-:Y:S05]  /*3cf0*/  @!P0 BRA `(.L_x_15183) ;  /* 0x0000000000108947 */ /* 0x000fea0003800000 */
[----:B------:R-:W-:-:S03]  /*3d00*/  UMOV UR9, 0xffffffff ;  /* 0xffffffff00097882 */ /* 0x000fc60000000000 */
[----:B------:R-:W-:Y:S05]  /*3d10*/  BRA.DIV UR9, `(.L_x_15184) ;  /* 0x0000002a09547947 */ /* 0x000fea000b800000 */
[----:B0-----:R0:W1:Y:S02]  /*3d20*/  SHFL.IDX PT, R28, R32, R2, R0 ;  /* 0x00000002201c7389 */ /* 0x00106400000e0000 */
.L_x_15340:
[----:B-1----:R-:W-:-:S07]  /*3d30*/  IMAD R57, R49, R28, R57 ;  /* 0x0000001c31397224 */ /* 0x002fce00078e0239 */
.L_x_15183:
[C---:B------:R-:W-:Y:S01]  /*3d40*/  IMAD R29, R55.reuse, UR4, R30 ;  /* 0x00000004371d7c24 */ /* 0x040fe2000f8e021e */
[----:B------:R-:W-:-:S03]  /*3d50*/  IADD3 R55, PT, PT, R55, UR6, RZ ;  /* 0x0000000637377c10 */ /* 0x000fc6000fffe0ff */
[----:B------:R-:W-:Y:S01]  /*3d60*/  IMAD R28, R29, 0x4, R56 ;  /* 0x000000041d1c7824 */ /* 0x000fe200078e0238 */
[----:B------:R-:W-:-:S04]  /*3d70*/  ISETP.GE.AND P0, PT, R55, UR16, PT ;  /* 0x0000001037007c0c */ /* 0x000fc8000bf06270 */
[----:B------:R1:W-:Y:S09]  /*3d80*/  STS [R28], R57 ;  /* 0x000000391c007388 */ /* 0x0003f20000000800 */
[----:B------:R-:W-:Y:S05]  /*3d90*/  @!P0 BRA `(.L_x_15185) ;  /* 0xfffffff8006c8947 */ /* 0x000fea000383ffff */
.L_x_15152:
[----:B------:R-:W-:Y:S05]  /*3da0*/  BSYNC B0 ;  /* 0x0000000000007941 */ /* 0x000fea0003800000 */
.L_x_15151:
[----:B------:R-:W-:Y:S05]  /*3db0*/  @!P6 BRA `(.L_x_15186) ;  /* 0xffffffec0078e947 */ /* 0x000fea000383ffff */
[----:B------:R-:W-:Y:S05]  /*3dc0*/  BRA `(.L_x_15079) ;  /* 0x0000001400107947 */ /* 0x000fea0003800000 */
.L_x_15134:
[----:B0-2---:R-:W-:-:S07]  /*3dd0*/  IMAD.MOV.U32 R31, RZ, RZ, RZ ;  /* 0x000000ffff1f7224 */ /* 0x005fce00078e00ff */
.L_x_15238:
        /* <DEDUP_REMOVED lines=18> */
.L_x_15187:
        /* <DEDUP_REMOVED lines=10> */
.L_x_15188:
        /* <DEDUP_REMOVED lines=8> */
.L_x_15189:
        /* <DEDUP_REMOVED lines=8> */
.L_x_15190:
        /* <DEDUP_REMOVED lines=11> */
.L_x_15191:
        /* <DEDUP_REMOVED lines=11> */
.L_x_15192:
        /* <DEDUP_REMOVED lines=11> */
.L_x_15193:
        /* <DEDUP_REMOVED lines=11> */
.L_x_15194:
        /* <DEDUP_REMOVED lines=10> */
.L_x_15195:
        /* <DEDUP_REMOVED lines=9> */
.L_x_15196:
        /* <DEDUP_REMOVED lines=9> */
.L_x_15197:
        /* <DEDUP_REMOVED lines=9> */
.L_x_15198:
        /* <DEDUP_REMOVED lines=9> */
.L_x_15199:
        /* <DEDUP_REMOVED lines=9> */
.L_x_15200:
        /* <DEDUP_REMOVED lines=9> */
.L_x_15201:
        /* <DEDUP_REMOVED lines=9> */
.L_x_15202:
        /* <DEDUP_REMOVED lines=28> */
.L_x_15237:
[----:B------:R-:W-:Y:S02]  /*49b0*/  IMAD R32, R33, 0x44, R55 ;  /* 0x0000004421207824 */ /* 0x000fe400078e0237 */
[----:B------:R-:W-:-:S04]  /*49c0*/  IMAD.MOV.U32 R56, RZ, RZ, RZ ;  /* 0x000000ffff387224 */ /* 0x000fc800078e00ff */
[----:B------:R-:W0:Y:S01]  /*49d0*/  LDS R32, [R32] ;  /* 0x0000000020207984 */ /* 0x000e220000000800 */
[----:B------:R-:W-:Y:S05]  /*49e0*/  @!P4 BRA `(.L_x_15204) ;  /* 0x000000000010c947 */ /* 0x000fea0003800000 */
[----:B------:R-:W-:-:S03]  /*49f0*/  UMOV UR9, 0xffffffff ;  /* 0xffffffff00097882 */ /* 0x000fc60000000000 */
[----:B------:R-:W-:Y:S05]  /*4a00*/  BRA.DIV UR9, `(.L_x_15205) ;  /* 0x0000001e09387947 */ /* 0x000fea000b800000 */
[----:B0-----:R0:W1:Y:S02]  /*4a10*/  SHFL.IDX PT, R57, R32, R27, R0 ;  /* 0x0000001b20397389 */ /* 0x00106400000e0000 */
.L_x_15342:
[----:B-1----:R-:W-:-:S07]  /*4a20*/  IMAD R56, R34, R57, RZ ;  /* 0x0000003922387224 */ /* 0x002fce00078e02ff */
.L_x_15204:
[----:B------:R-:W-:Y:S05]  /*4a30*/  @!P3 BRA `(.L_x_15206) ;  /* 0x000000000010b947 */ /* 0x000fea0003800000 */
[----:B------:R-:W-:-:S03]  /*4a40*/  UMOV UR9, 0xffffffff ;  /* 0xffffffff00097882 */ /* 0x000fc60000000000 */
[----:B------:R-:W-:Y:S05]  /*4a50*/  BRA.DIV UR9, `(.L_x_15207) ;  /* 0x0000001e09407947 */ /* 0x000fea000b800000 */
[----:B0-----:R0:W1:Y:S02]  /*4a60*/  SHFL.IDX PT, R28, R32, R16, R0 ;  /* 0x00000010201c7389 */ /* 0x00106400000e0000 */
.L_x_15345:
[----:B-1--4-:R-:W-:-:S07]  /*4a70*/  IMAD R56, R35, R28, R56 ;  /* 0x0000001c23387224 */ /* 0x012fce00078e0238 */
.L_x_15206:
[----:B------:R-:W-:Y:S05]  /*4a80*/  @!P2 BRA `(.L_x_15208) ;  /* 0x000000000010a947 */ /* 0x000fea0003800000 */
[----:B------:R-:W-:-:S03]  /*4a90*/  UMOV UR9, 0xffffffff ;  /* 0xffffffff00097882 */ /* 0x000fc60000000000 */
[----:B------:R-:W-:Y:S05]  /*4aa0*/  BRA.DIV UR9, `(.L_x_15209) ;  /* 0x0000001e094c7947 */ /* 0x000fea000b800000 */
[----:B0-----:R0:W1:Y:S02]  /*4ab0*/  SHFL.IDX PT, R28, R32, R15, R0 ;  /* 0x0000000f201c7389 */ /* 0x00106400000e0000 */
.L_x_15348:
[----:B-1----:R-:W-:-:S07]  /*4ac0*/  IMAD R56, R36, R28, R56 ;  /* 0x0000001c24387224 */ /* 0x002fce00078e0238 */
.L_x_15208:
[----:B------:R-:W-:Y:S05]  /*4ad0*/  @!P1 BRA `(.L_x_15210) ;  /* 0x0000000000109947 */ /* 0x000fea0003800000 */
[----:B------:R-:W-:-:S03]  /*4ae0*/  UMOV UR9, 0xffffffff ;  /* 0xffffffff00097882 */ /* 0x000fc60000000000 */
[----:B------:R-:W-:Y:S05]  /*4af0*/  BRA.DIV UR9, `(.L_x_15211) ;  /* 0x0000001e09587947 */ /* 0x000fea000b800000 */
[----:B0-----:R0:W1:Y:S02]  /*4b00*/  SHFL.IDX PT, R28, R32, R14, R0 ;  /* 0x0000000e201c7389 */ /* 0x00106400000e0000 */
.L_x_15351:
[----:B-1----:R-:W-:-:S07]  /*4b10*/  IMAD R56, R37, R28, R56 ;  /* 0x0000001c25387224 */ /* 0x002fce00078e0238 */
.L_x_15210:
[----:B------:R-:W1:Y:S02]  /*4b20*/  LDC R57, c[0x0][0x3ac] ;  /* 0x0000eb00ff397b82 */ /* 0x000e640000000800 */
[----:B-1----:R-:W-:-:S13]  /*4b30*/  ISETP.GE.AND P0, PT, R57, 0x5, PT ;  /* 0x000000053900780c */ /* 0x002fda0003f06270 */
[----:B------:R-:W-:Y:S05]  /*4b40*/  @!P0 BRA `(.L_x_15212) ;  /* 0x0000000000108947 */ /* 0x000fea0003800000 */
[----:B------:R-:W-:-:S03]  /*4b50*/  UMOV UR9, 0xffffffff ;  /* 0xffffffff00097882 */ /* 0x000fc60000000000 */
[----:B------:R-:W-:Y:S05]  /*4b60*/  BRA.DIV UR9, `(.L_x_15213) ;  /* 0x0000001e095c7947 */ /* 0x000fea000b800000 */
[----:B0-----:R0:W1:Y:S02]  /*4b70*/  SHFL.IDX PT, R28, R32, R13, R0 ;  /* 0x0000000d201c7389 */ /* 0x00106400000e0000 */
.L_x_15354:
[----:B-1----:R-:W-:-:S07]  /*4b80*/  IMAD R56, R38, R28, R56 ;  /* 0x0000001c26387224 */ /* 0x002fce00078e0238 */
.L_x_15212:
[----:B------:R-:W-:-:S13]  /*4b90*/  ISETP.GE.AND P0, PT, R57, 0x6, PT ;  /* 0x000000063900780c */ /* 0x000fda0003f06270 */
[----:B------:R-:W-:Y:S05]  /*4ba0*/  @!P0 BRA `(.L_x_15214) ;  /* 0x0000000000108947 */ /* 0x000fea0003800000 */
[----:B------:R-:W-:-:S03]  /*4bb0*/  UMOV UR9, 0xffffffff ;  /* 0xffffffff00097882 */ /* 0x000fc60000000000 */
[----:B------:R-:W-:Y:S05]  /*4bc0*/  BRA.DIV UR9, `(.L_x_15215) ;  /* 0x0000001e09647947 */ /* 0x000fea000b800000 */
[----:B0-----:R0:W1:Y:S02]  /*4bd0*/  SHFL.IDX PT, R28, R32, R12, R0 ;  /* 0x0000000c201c7389 */ /* 0x00106400000e0000 */
.L_x_15357:
[----:B-1----:R-:W-:-:S07]  /*4be0*/  IMAD R56, R39, R28, R56 ;  /* 0x0000001c27387224 */ /* 0x002fce00078e0238 */
.L_x_15214:
[----:B------:R-:W-:-:S13]  /*4bf0*/  ISETP.GE.AND P0, PT, R57, 0x7, PT ;  /* 0x000000073900780c */ /* 0x000fda0003f06270 */
[----:B------:R-:W-:Y:S05]  /*4c00*/  @!P0 BRA `(.L_x_15216) ;  /* 0x0000000000108947 */ /* 0x000fea0003800000 */
[----:B------:R-:W-:-:S03]  /*4c10*/  UMOV UR9, 0xffffffff ;  /* 0xffffffff00097882 */ /* 0x000fc60000000000 */
[----:B------:R-:W-:Y:S05]  /*4c20*/  BRA.DIV UR9, `(.L_x_15217) ;  /* 0x0000001e096c7947 */ /* 0x000fea000b800000 */
[----:B0-----:R0:W1:Y:S02]  /*4c30*/  SHFL.IDX PT, R28, R32, R11, R0 ;  /* 0x0000000b201c7389 */ /* 0x00106400000e0000 */
.L_x_15360:
[----:B-1----:R-:W-:-:S07]  /*4c40*/  IMAD R56, R40, R28, R56 ;  /* 0x0000001c28387224 */ /* 0x002fce00078e0238 */
.L_x_15216:
[----:B------:R-:W-:-:S13]  /*4c50*/  ISETP.GE.AND P0, PT, R57, 0x8, PT ;  /* 0x000000083900780c */ /* 0x000fda0003f06270 */
[----:B------:R-:W-:Y:S05]  /*4c60*/  @!P0 BRA `(.L_x_15218) ;  /* 0x0000000000108947 */ /* 0x000fea0003800000 */
[----:B------:R-:W-:-:S03]  /*4c70*/  UMOV UR9, 0xffffffff ;  /* 0xffffffff00097882 */ /* 0x000fc60000000000 */
[----:B------:R-:W-:Y:S05]  /*4c80*/  BRA.DIV UR9, `(.L_x_15219) ;  /* 0x0000001e09747947 */ /* 0x000fea000b800000 */
[----:B0-----:R0:W1:Y:S02]  /*4c90*/  SHFL.IDX PT, R28, R32, R10, R0 ;  /* 0x0000000a201c7389 */ /* 0x00106400000e0000 */
.L_x_15363:
[----:B-1----:R-:W-:-:S07]  /*4ca0*/  IMAD R56, R41, R28, R56 ;  /* 0x0000001c29387224 */ /* 0x002fce00078e0238 */
.L_x_15218:
[----:B------:R-:W-:-:S13]  /*4cb0*/  ISETP.GE.AND P0, PT, R57, 0x9, PT ;  /* 0x000000093900780c */ /* 0x000fda0003f06270 */
[----:B------:R-:W-:Y:S05]  /*4cc0*/  @!P0 BRA `(.L_x_15220) ;  /* 0x0000000000108947 */ /* 0x000fea0003800000 */
[----:B------:R-:W-:-:S03]  /*4cd0*/  UMOV UR9, 0xffffffff ;  /* 0xffffffff00097882 */ /* 0x000fc60000000000 */
[----:B------:R-:W-:Y:S05]  /*4ce0*/  BRA.DIV UR9, `(.L_x_15221) ;  /* 0x0000001e097c7947 */ /* 0x000fea000b800000 */
[----:B0-----:R0:W1:Y:S02]  /*4cf0*/  SHFL.IDX PT, R28, R32, R9, R0 ;  /* 0x00000009201c7389 */ /* 0x00106400000e0000 */
.L_x_15366:
[----:B-1----:R-:W-:-:S07]  /*4d00*/  IMAD R56, R42, R28, R56 ;  /* 0x0000001c2a387224 */ /* 0x002fce00078e0238 */
.L_x_15220:
[----:B------:R-:W-:-:S13]  /*4d10*/  ISETP.GE.AND P0, PT, R57, 0xa, PT ;  /* 0x0000000a3900780c */ /* 0x000fda0003f06270 */
[----:B------:R-:W-:Y:S05]  /*4d20*/  @!P0 BRA `(.L_x_15222) ;  /* 0x0000000000108947 */ /* 0x000fea0003800000 */
[----:B------:R-:W-:-:S03]  /*4d30*/  UMOV UR9, 0xffffffff ;  /* 0xffffffff00097882 */ /* 0x000fc60000000000 */
[----:B------:R-:W-:Y:S05]  /*4d40*/  BRA.DIV UR9, `(.L_x_15223) ;  /* 0x0000001e09847947 */ /* 0x000fea000b800000 */
[----:B0-----:R0:W1:Y:S02]  /*4d50*/  SHFL.IDX PT, R28, R32, R8, R0 ;  /* 0x00000008201c7389 */ /* 0x00106400000e0000 */
.L_x_15369:
[----:B-1----:R-:W-:-:S07]  /*4d60*/  IMAD R56, R43, R28, R56 ;  /* 0x0000001c2b387224 */ /* 0x002fce00078e0238 */
.L_x_15222:
[----:B------:R-:W-:-:S13]  /*4d70*/  ISETP.GE.AND P0, PT, R57, 0xb, PT ;  /* 0x0000000b3900780c */ /* 0x000fda0003f06270 */
[----:B------:R-:W-:Y:S05]  /*4d80*/  @!P0 BRA `(.L_x_15224) ;  /* 0x0000000000108947 */ /* 0x000fea0003800000 */
[----:B------:R-:W-:-:S03]  /*4d90*/  UMOV UR9, 0xffffffff ;  /* 0xffffffff00097882 */ /* 0x000fc60000000000 */
[----:B------:R-:W-:Y:S05]  /*4da0*/  BRA.DIV UR9, `(.L_x_15225) ;  /* 0x0000001e098c7947 */ /* 0x000fea000b800000 */
[----:B0-----:R0:W1:Y:S02]  /*4db0*/  SHFL.IDX PT, R28, R32, R7, R0 ;  /* 0x00000007201c7389 */ /* 0x00106400000e0000 */
.L_x_15372:
[----:B-1----:R-:W-:-:S07]  /*4dc0*/  IMAD R56, R44, R28, R56 ;  /* 0x0000001c2c387224 */ /* 0x002fce00078e0238 */
.L_x_15224:
[----:B------:R-:W-:-:S13]  /*4dd0*/  ISETP.GE.AND P0, PT, R57, 0xc, PT ;  /* 0x0000000c3900780c */ /* 0x000fda0003f06270 */
[----:B------:R-:W-:Y:S05]  /*4de0*/  @!P0 BRA `(.L_x_15226) ;  /* 0x0000000000108947 */ /* 0x000fea0003800000 */
[----:B------:R-:W-:-:S03]  /*4df0*/  UMOV UR9, 0xffffffff ;  /* 0xffffffff00097882 */ /* 0x000fc60000000000 */
[----:B------:R-:W-:Y:S05]  /*4e00*/  BRA.DIV UR9, `(.L_x_15227) ;  /* 0x0000001e09947947 */ /* 0x000fea000b800000 */
[----:B0-----:R0:W1:Y:S02]  /*4e10*/  SHFL.IDX PT, R28, R32, R6, R0 ;  /* 0x00000006201c7389 */ /* 0x00106400000e0000 */
.L_x_15375:
[----:B-1----:R-:W-:-:S07]  /*4e20*/  IMAD R56, R45, R28, R56 ;  /* 0x0000001c2d387224 */ /* 0x002fce00078e0238 */
.L_x_15226:
[----:B------:R-:W-:-:S13]  /*4e30*/  ISETP.GE.AND P0, PT, R57, 0xd, PT ;  /* 0x0000000d3900780c */ /* 0x000fda0003f06270 */
[----:B------:R-:W-:Y:S05]  /*4e40*/  @!P0 BRA `(.L_x_15228) ;  /* 0x0000000000108947 */ /* 0x000fea0003800000 */
[----:B------:R-:W-:-:S03]  /*4e50*/  UMOV UR9, 0xffffffff ;  /* 0xffffffff00097882 */ /* 0x000fc60000000000 */
[----:B------:R-:W-:Y:S05]  /*4e60*/  BRA.DIV UR9, `(.L_x_15229) ;  /* 0x0000001e099c7947 */ /* 0x000fea000b800000 */
[----:B0-----:R0:W1:Y:S02]  /*4e70*/  SHFL.IDX PT, R28, R32, R5, R0 ;  /* 0x00000005201c7389 */ /* 0x00106400000e0000 */
.L_x_15378:
[----:B-1----:R-:W-:-:S07]  /*4e80*/  IMAD R56, R46, R28, R56 ;  /* 0x0000001c2e387224 */ /* 0x002fce00078e0238 */
.L_x_15228:
[----:B------:R-:W-:-:S13]  /*4e90*/  ISETP.GE.AND P0, PT, R57, 0xe, PT ;  /* 0x0000000e3900780c */ /* 0x000fda0003f06270 */
[----:B------:R-:W-:Y:S05]  /*4ea0*/  @!P0 BRA `(.L_x_15230) ;  /* 0x0000000000108947 */ /* 0x000fea0003800000 */
[----:B------:R-:W-:-:S03]  /*4eb0*/  UMOV UR9, 0xffffffff ;  /* 0xffffffff00097882 */ /* 0x000fc60000000000 */
[----:B------:R-:W-:Y:S05]  /*4ec0*/  BRA.DIV UR9, `(.L_x_15231) ;  /* 0x0000001e09a47947 */ /* 0x000fea000b800000 */
[----:B0-----:R0:W1:Y:S02]  /*4ed0*/  SHFL.IDX PT, R28, R32, R4, R0 ;  /* 0x00000004201c7389 */ /* 0x00106400000e0000 */
.L_x_15381:
[----:B-1----:R-:W-:-:S07]  /*4ee0*/  IMAD R56, R47, R28, R56 ;  /* 0x0000001c2f387224 */ /* 0x002fce00078e0238 */
.L_x_15230:
[----:B------:R-:W-:-:S13]  /*4ef0*/  ISETP.GE.AND P0, PT, R57, 0xf, PT ;  /* 0x0000000f3900780c */ /* 0x000fda0003f06270 */
[----:B------:R-:W-:Y:S05]  /*4f00*/  @!P0 BRA `(.L_x_15232) ;  /* 0x0000000000108947 */ /* 0x000fea0003800000 */
[----:B------:R-:W-:-:S03]  /*4f10*/  UMOV UR9, 0xffffffff ;  /* 0xffffffff00097882 */ /* 0x000fc60000000000 */
[----:B------:R-:W-:Y:S05]  /*4f20*/  BRA.DIV UR9, `(.L_x_15233) ;  /* 0x0000001e09ac7947 */ /* 0x000fea000b800000 */
[----:B0-----:R0:W1:Y:S02]  /*4f30*/  SHFL.IDX PT, R28, R32, R3, R0 ;  /* 0x00000003201c7389 */ /* 0x00106400000e0000 */
.L_x_15384:
[----:B-1----:R-:W-:-:S07]  /*4f40*/  IMAD R56, R48, R28, R56 ;  /* 0x0000001c30387224 */ /* 0x002fce00078e0238 */
.L_x_15232:
[----:B------:R-:W-:-:S13]  /*4f50*/  ISETP.GE.AND P0, PT, R57, 0x10, PT ;  /* 0x000000103900780c */ /* 0x000fda0003f06270 */
[----:B------:R-:W-:Y:S05]  /*4f60*/  @!P0 BRA `(.L_x_15234) ;  /* 0x0000000000108947 */ /* 0x000fea0003800000 */
[----:B------:R-:W-:-:S03]  /*4f70*/  UMOV UR9, 0xffffffff ;  /* 0xffffffff00097882 */ /* 0x000fc60000000000 */
[----:B------:R-:W-:Y:S05]  /*4f80*/  BRA.DIV UR9, `(.L_x_15235) ;  /* 0x0000001e09b47947 */ /* 0x000fea000b800000 */
[----:B0-----:R0:W1:Y:S02]  /*4f90*/  SHFL.IDX PT, R28, R32, R2, R0 ;  /* 0x00000002201c7389 */ /* 0x00106400000e0000 */
.L_x_15387:
[----:B-1----:R-:W-:-:S07]  /*4fa0*/  IMAD R56, R49, R28, R56 ;  /* 0x0000001c31387224 */ /* 0x002fce00078e0238 */
.L_x_15234:
[----:B------:R-:W-:-:S07]  /*4fb0*/  IMAD.U32 R28, RZ, RZ, UR11 ;  /* 0x0000000bff1c7e24 */ /* 0x000fce000f8e00ff */
.L_x_15236:
        /* <DEDUP_REMOVED lines=36> */
.L_x_15203:
[----:B------:R-:W-:Y:S05]  /*5200*/  @!P5 BRA `(.L_x_15238) ;  /* 0xffffffe800f4d947 */ /* 0x000fea000383ffff */
.L_x_15079:
        /* <DEDUP_REMOVED lines=41> */
.L_x_15242:
[----:B------:R-:W-:Y:S05]  /*54a0*/  BSYNC.RECONVERGENT B1 ;  /* 0x0000000000017941 */ /* 0x000fea0003800200 */
.L_x_15241:
[----:B------:R-:W-:Y:S05]  /*54b0*/  @!P2 BRA `(.L_x_15240) ;  /* 0x000000000070a947 */ /* 0x000fea0003800000 */
[----:B-1-3--:R-:W1:Y:S01]  /*54c0*/  S2R R29, SR_CgaCtaId ;  /* 0x00000000001d7919 */ /* 0x00ae620000008800 */
[----:B------:R-:W-:-:S04]  /*54d0*/  MOV R28, 0x400 ;  /* 0x00000400001c7802 */ /* 0x000fc80000000f00 */
[----:B------:R-:W-:-:S04]  /*54e0*/  IADD3 R28, PT, PT, R28, 0x500, RZ ;  /* 0x000005001c1c7810 */ /* 0x000fc80007ffe0ff */
[----:B-1----:R-:W-:-:S07]  /*54f0*/  LEA R56, R29, R28, 0x18 ;  /* 0x0000001c1d387211 */ /* 0x002fce00078ec0ff */
.L_x_15243:
        /* <DEDUP_REMOVED lines=24> */
.L_x_15240:
[----:B------:R-:W-:Y:S05]  /*5680*/  BSYNC.RECONVERGENT B0 ;  /* 0x0000000000007941 */ /* 0x000fea0003800200 */
.L_x_15239:
[----:B------:R-:W5:Y:S02]  /*5690*/  LDCU UR9, c[0x0][0x374] ;  /* 0x00006e80ff0977ac */ /* 0x000f640008000800 */
[----:B-----5:R-:W-:Y:S02]  /*56a0*/  UIADD3 UR8, UPT, UPT, UR9, UR8, URZ ;  /* 0x0000000809087290 */ /* 0x020fe4000fffe0ff */
[----:B------:R-:W-:-:S04]  /*56b0*/  USHF.L.U32 UR9, UR9, 0x2, URZ ;  /* 0x0000000209097899 */ /* 0x000fc800080006ff */
[----:B------:R-:W-:-:S09]  /*56c0*/  UISETP.GE.U32.AND UP0, UPT, UR8, UR9, UPT ;  /* 0x000000090800728c */ /* 0x000fd2000bf06070 */
[----:B------:R-:W-:Y:S05]  /*56d0*/  BRA.U !UP0, `(.L_x_15244) ;  /* 0xffffffb908a47547 */ /* 0x000fea000b83ffff */
[----:B------:R-:W-:Y:S05]  /*56e0*/  EXIT ;  /* 0x000000000000794d */ /* 0x000fea0003800000 */
.L_x_15101:
[----:B------:R-:W-:Y:S01]  /*56f0*/  BSSY B2, `(.L_x_15245) ;  /* 0x0000006000027945 */ /* 0x000fe20003800000 */
[----:B------:R-:W-:Y:S02]  /*5700*/  IMAD.MOV.U32 R29, RZ, RZ, R27 ;  /* 0x000000ffff1d7224 */ /* 0x000fe400078e001b */
[----:B------:R-:W-:-:S07]  /*5710*/  IMAD.MOV.U32 R28, RZ, RZ, -0x1 ;  /* 0xffffffffff1c7424 */ /* 0x000fce00078e00ff */
[----:B0-2-4-:R-:W-:Y:S05]  /*5720*/  WARPSYNC.COLLECTIVE R28, `(.L_x_15246) ;  /* 0x000000001c087348 */ /* 0x015fea0003c00000 */
[----:B0-----:R0:W1:Y:S02]  /*5730*/  SHFL.IDX P0, R28, R32, R29, R0 ;  /* 0x0000001d201c7389 */ /* 0x0010640000000000 */
[----:B012-4-:R-:W-:Y:S05]  /*5740*/  ENDCOLLECTIVE ;  /* 0x000000000000791b */ /* 0x017fea0003800000 */
.L_x_15246:
[----:B------:R-:W-:Y:S05]  /*5750*/  BSYNC B2 ;  /* 0x0000000000027941 */ /* 0x000fea0003800000 */
.L_x_15245:
[----:B------:R-:W-:Y:S05]  /*5760*/  BRA `(.L_x_15247) ;  /* 0xffffffcc006c7947 */ /* 0x000fea000383ffff */
.L_x_15103:
[----:B------:R-:W-:Y:S01]  /*5770*/  BSSY B2, `(.L_x_15248) ;  /* 0x0000006000027945 */ /* 0x000fe20003800000 */
[----:B------:R-:W-:Y:S01]  /*5780*/  MOV R29, R16 ;  /* 0x00000010001d7202 */ /* 0x000fe20000000f00 */
[----:B------:R-:W-:-:S07]  /*5790*/  IMAD.MOV.U32 R28, RZ, RZ, -0x1 ;  /* 0xffffffffff1c7424 */ /* 0x000fce00078e00ff */
[----:B0-2-4-:R-:W-:Y:S05]  /*57a0*/  WARPSYNC.COLLECTIVE R28, `(.L_x_15249) ;  /* 0x000000001c087348 */ /* 0x015fea0003c00000 */
[----:B0-----:R0:W1:Y:S02]  /*57b0*/  SHFL.IDX P0, R28, R32, R29, R0 ;  /* 0x0000001d201c7389 */ /* 0x0010640000000000 */
[----:B012-4-:R-:W-:Y:S05]  /*57c0*/  ENDCOLLECTIVE ;  /* 0x000000000000791b */ /* 0x017fea0003800000 */
.L_x_15249:
[----:B------:R-:W-:Y:S05]  /*57d0*/  BSYNC B2 ;  /* 0x0000000000027941 */ /* 0x000fea0003800000 */
.L_x_15248:
[----:B------:R-:W-:Y:S05]  /*57e0*/  BRA `(.L_x_15250) ;  /* 0xffffffcc00607947 */ /* 0x000fea000383ffff */
.L_x_15105:
[----:B------:R-:W-:Y:S01]  /*57f0*/  BSSY B2, `(.L_x_15251) ;  /* 0x0000006000027945 */ /* 0x000fe20003800000 */
[----:B------:R-:W-:Y:S02]  /*5800*/  IMAD.MOV.U32 R29, RZ, RZ, R15 ;  /* 0x000000ffff1d7224 */ /* 0x000fe400078e000f */
[----:B------:R-:W-:-:S07]  /*5810*/  IMAD.MOV.U32 R28, RZ, RZ, -0x1 ;  /* 0xffffffffff1c7424 */ /* 0x000fce00078e00ff */
[----:B0-2-4-:R-:W-:Y:S05]  /*5820*/  WARPSYNC.COLLECTIVE R28, `(.L_x_15252) ;  /* 0x000000001c087348 */ /* 0x015fea0003c00000 */
[----:B0-----:R0:W1:Y:S02]  /*5830*/  SHFL.IDX P0, R28, R32, R29, R0 ;  /* 0x0000001d201c7389 */ /* 0x0010640000000000 */
[----:B012-4-:R-:W-:Y:S05]  /*5840*/  ENDCOLLECTIVE ;  /* 0x000000000000791b */ /* 0x017fea0003800000 */
.L_x_15252:
[----:B------:R-:W-:Y:S05]  /*5850*/  BSYNC B2 ;  /* 0x0000000000027941 */ /* 0x000fea0003800000 */
.L_x_15251:
[----:B------:R-:W-:Y:S05]  /*5860*/  BRA `(.L_x_15253) ;  /* 0xffffffcc00547947 */ /* 0x000fea000383ffff */
.L_x_15107:
[----:B------:R-:W-:Y:S01]  /*5870*/  BSSY B2, `(.L_x_15254) ;  /* 0x0000006000027945 */ /* 0x000fe20003800000 */
[----:B------:R-:W-:Y:S01]  /*5880*/  MOV R29, R14 ;  /* 0x0000000e001d7202 */ /* 0x000fe20000000f00 */
[----:B------:R-:W-:-:S07]  /*5890*/  IMAD.MOV.U32 R28, RZ, RZ, -0x1 ;  /* 0xffffffffff1c7424 */ /* 0x000fce00078e00ff */
[----:B0-2-4-:R-:W-:Y:S05]  /*58a0*/  WARPSYNC.COLLECTIVE R28, `(.L_x_15255) ;  /* 0x000000001c087348 */ /* 0x015fea0003c00000 */
[----:B0-----:R0:W1:Y:S02]  /*58b0*/  SHFL.IDX P0, R28, R32, R29, R0 ;  /* 0x0000001d201c7389 */ /* 0x0010640000000000 */
[----:B012-4-:R-:W-:Y:S05]  /*58c0*/  ENDCOLLECTIVE ;  /* 0x000000000000791b */ /* 0x017fea0003800000 */
.L_x_15255:
[----:B------:R-:W-:Y:S05]  /*58d0*/  BSYNC B2 ;  /* 0x0000000000027941 */ /* 0x000fea0003800000 */
.L_x_15254:
[----:B------:R-:W-:Y:S05]  /*58e0*/  BRA `(.L_x_15256) ;  /* 0xffffffcc00487947 */ /* 0x000fea000383ffff */
.L_x_15109:
[----:B------:R-:W-:Y:S01]  /*58f0*/  BSSY B2, `(.L_x_15257) ;  /* 0x0000006000027945 */ /* 0x000fe20003800000 */
[----:B------:R-:W-:Y:S02]  /*5900*/  IMAD.MOV.U32 R29, RZ, RZ, R13 ;  /* 0x000000ffff1d7224 */ /* 0x000fe400078e000d */
[----:B------:R-:W-:-:S07]  /*5910*/  IMAD.MOV.U32 R28, RZ, RZ, -0x1 ;  /* 0xffffffffff1c7424 */ /* 0x000fce00078e00ff */
[----:B0-2-4-:R-:W-:Y:S05]  /*5920*/  WARPSYNC.COLLECTIVE R28, `(.L_x_15258) ;  /* 0x000000001c087348 */ /* 0x015fea0003c00000 */
[----:B0-----:R0:W1:Y:S02]  /*5930*/  SHFL.IDX P0, R28, R32, R29, R0 ;  /* 0x0000001d201c7389 */ /* 0x0010640000000000 */
[----:B012-4-:R-:W-:Y:S05]  /*5940*/  ENDCOLLECTIVE ;  /* 0x000000000000791b */ /* 0x017fea0003800000 */
.L_x_15258:
[----:B------:R-:W-:Y:S05]  /*5950*/  BSYNC B2 ;  /* 0x0000000000027941 */ /* 0x000fea0003800000 */
.L_x_15257:
[----:B------:R-:W-:Y:S05]  /*5960*/  BRA `(.L_x_15259) ;  /* 0xffffffcc003c7947 */ /* 0x000fea000383ffff */
.L_x_15111:
[----:B------:R-:W-:Y:S01]  /*5970*/  BSSY B2, `(.L_x_15260) ;  /* 0x0000006000027945 */ /* 0x000fe20003800000 */
[----:B------:R-:W-:Y:S01]  /*5980*/  MOV R29, R12 ;  /* 0x0000000c001d7202 */ /* 0x000fe20000000f00 */
[----:B------:R-:W-:-:S07]  /*5990*/  IMAD.MOV.U32 R28, RZ, RZ, -0x1 ;  /* 0xffffffffff1c7424 */ /* 0x000fce00078e00ff */
[----:B0-2-4-:R-:W-:Y:S05]  /*59a0*/  WARPSYNC.COLLECTIVE R28, `(.L_x_15261) ;  /* 0x000000001c087348 */ /* 0x015fea0003c00000 */
[----:B0-----:R0:W1:Y:S02]  /*59b0*/  SHFL.IDX P0, R28, R32, R29, R0 ;  /* 0x0000001d201c7389 */ /* 0x0010640000000000 */
[----:B012-4-:R-:W-:Y:S05]  /*59c0*/  ENDCOLLECTIVE ;  /* 0x000000000000791b */ /* 0x017fea0003800000 */
.L_x_15261:
[----:B------:R-:W-:Y:S05]  /*59d0*/  BSYNC B2 ;  /* 0x0000000000027941 */ /* 0x000fea0003800000 */
.L_x_15260:
[----:B------:R-:W-:Y:S05]  /*59e0*/  BRA `(.L_x_15262) ;  /* 0xffffffcc00387947 */ /* 0x000fea000383ffff */
.L_x_15113:
[----:B------:R-:W-:Y:S01]  /*59f0*/  BSSY B2, `(.L_x_15263) ;  /* 0x0000006000027945 */ /* 0x000fe20003800000 */
[----:B------:R-:W-:Y:S02]  /*5a00*/  IMAD.MOV.U32 R29, RZ, RZ, R11 ;  /* 0x000000ffff1d7224 */ /* 0x000fe400078e000b */
[----:B------:R-:W-:-:S07]  /*5a10*/  IMAD.MOV.U32 R28, RZ, RZ, -0x1 ;  /* 0xffffffffff1c7424 */ /* 0x000fce00078e00ff */
[----:B0-2-4-:R-:W-:Y:S05]  /*5a20*/  WARPSYNC.COLLECTIVE R28, `(.L_x_15264) ;  /* 0x000000001c087348 */ /* 0x015fea0003c00000 */
[----:B0-----:R0:W1:Y:S02]  /*5a30*/  SHFL.IDX P0, R28, R32, R29, R0 ;  /* 0x0000001d201c7389 */ /* 0x0010640000000000 */
[----:B012-4-:R-:W-:Y:S05]  /*5a40*/  ENDCOLLECTIVE ;  /* 0x000000000000791b */ /* 0x017fea0003800000 */
.L_x_15264:
[----:B------:R-:W-:Y:S05]  /*5a50*/  BSYNC B2 ;  /* 0x0000000000027941 */ /* 0x000fea0003800000 */
.L_x_15263:
[----:B------:R-:W-:Y:S05]  /*5a60*/  BRA `(.L_x_15265) ;  /* 0xffffffcc00307947 */ /* 0x000fea000383ffff */
.L_x_15115:
[----:B------:R-:W-:Y:S01]  /*5a70*/  BSSY B2, `(.L_x_15266) ;  /* 0x0000006000027945 */ /* 0x000fe20003800000 */
[----:B------:R-:W-:Y:S01]  /*5a80*/  MOV R29, R10 ;  /* 0x0000000a001d7202 */ /* 0x000fe20000000f00 */
[----:B------:R-:W-:-:S07]  /*5a90*/  IMAD.MOV.U32 R28, RZ, RZ, -0x1 ;  /* 0xffffffffff1c7424 */ /* 0x000fce00078e00ff */
[----:B0-2-4-:R-:W-:Y:S05]  /*5aa0*/  WARPSYNC.COLLECTIVE R28, `(.L_x_15267) ;  /* 0x000000001c087348 */ /* 0x015fea0003c00000 */
[----:B0-----:R0:W1:Y:S02]  /*5ab0*/  SHFL.IDX P0, R28, R32, R29, R0 ;  /* 0x0000001d201c7389 */ /* 0x0010640000000000 */
[----:B012-4-:R-:W-:Y:S05]  /*5ac0*/  ENDCOLLECTIVE ;  /* 0x000000000000791b */ /* 0x017fea0003800000 */
.L_x_15267:
[----:B------:R-:W-:Y:S05]  /*5ad0*/  BSYNC B2 ;  /* 0x0000000000027941 */ /* 0x000fea0003800000 */
.L_x_15266:
[----:B------:R-:W-:Y:S05]  /*5ae0*/  BRA `(.L_x_15268) ;  /* 0xffffffcc00287947 */ /* 0x000fea000383ffff */
.L_x_15117:
[----:B------:R-:W-:Y:S01]  /*5af0*/  BSSY B2, `(.L_x_15269) ;  /* 0x0000006000027945 */ /* 0x000fe20003800000 */
[----:B------:R-:W-:Y:S02]  /*5b00*/  IMAD.MOV.U32 R29, RZ, RZ, R9 ;  /* 0x000000ffff1d7224 */ /* 0x000fe400078e0009 */
[----:B------:R-:W-:-:S07]  /*5b10*/  IMAD.MOV.U32 R28, RZ, RZ, -0x1 ;  /* 0xffffffffff1c7424 */ /* 0x000fce00078e00ff */
[----:B0-2-4-:R-:W-:Y:S05]  /*5b20*/  WARPSYNC.COLLECTIVE R28, `(.L_x_15270) ;  /* 0x000000001c087348 */ /* 0x015fea0003c00000 */
[----:B0-----:R0:W1:Y:S02]  /*5b30*/  SHFL.IDX P0, R28, R32, R29, R0 ;  /* 0x0000001d201c7389 */ /* 0x0010640000000000 */
[----:B012-4-:R-:W-:Y:S05]  /*5b40*/  ENDCOLLECTIVE ;  /* 0x000000000000791b */ /* 0x017fea0003800000 */
.L_x_15270:
[----:B------:R-:W-:Y:S05]  /*5b50*/  BSYNC B2 ;  /* 0x0000000000027941 */ /* 0x000fea0003800000 */
.L_x_15269:
[----:B------:R-:W-:Y:S05]  /*5b60*/  BRA `(.L_x_15271) ;  /* 0xffffffcc00207947 */ /* 0x000fea000383ffff */
.L_x_15119:
[----:B------:R-:W-:Y:S01]  /*5b70*/  BSSY B2, `(.L_x_15272) ;  /* 0x0000006000027945 */ /* 0x000fe20003800000 */
[----:B------:R-:W-:Y:S01]  /*5b80*/  MOV R29, R8 ;  /* 0x00000008001d7202 */ /* 0x000fe20000000f00 */
[----:B------:R-:W-:-:S07]  /*5b90*/  IMAD.MOV.U32 R28, RZ, RZ, -0x1 ;  /* 0xffffffffff1c7424 */ /* 0x000fce00078e00ff */
[----:B0-2-4-:R-:W-:Y:S05]  /*5ba0*/  WARPSYNC.COLLECTIVE R28, `(.L_x_15273) ;  /* 0x000000001c087348 */ /* 0x015fea0003c00000 */
[----:B0-----:R0:W1:Y:S02]  /*5bb0*/  SHFL.IDX P0, R28, R32, R29, R0 ;  /* 0x0000001d201c7389 */ /* 0x0010640000000000 */
[----:B012-4-:R-:W-:Y:S05]  /*5bc0*/  ENDCOLLECTIVE ;  /* 0x000000000000791b */ /* 0x017fea0003800000 */
.L_x_15273:
[----:B------:R-:W-:Y:S05]  /*5bd0*/  BSYNC B2 ;  /* 0x0000000000027941 */ /* 0x000fea0003800000 */
.L_x_15272:
[----:B------:R-:W-:Y:S05]  /*5be0*/  BRA `(.L_x_15274) ;  /* 0xffffffcc00187947 */ /* 0x000fea000383ffff */
.L_x_15121:
[----:B------:R-:W-:Y:S01]  /*5bf0*/  BSSY B2, `(.L_x_15275) ;  /* 0x0000006000027945 */ /* 0x000fe20003800000 */
[----:B------:R-:W-:Y:S02]  /*5c00*/  IMAD.MOV.U32 R29, RZ, RZ, R7 ;  /* 0x000000ffff1d7224 */ /* 0x000fe400078e0007 */
[----:B------:R-:W-:-:S07]  /*5c10*/  IMAD.MOV.U32 R28, RZ, RZ, -0x1 ;  /* 0xffffffffff1c7424 */ /* 0x000fce00078e00ff */
[----:B0-2-4-:R-:W-:Y:S05]  /*5c20*/  WARPSYNC.COLLECTIVE R28, `(.L_x_15276) ;  /* 0x000000001c087348 */ /* 0x015fea0003c00000 */
[----:B0-----:R0:W1:Y:S02]  /*5c30*/  SHFL.IDX P0, R28, R32, R29, R0 ;  /* 0x0000001d201c7389 */ /* 0x0010640000000000 */
[----:B012-4-:R-:W-:Y:S05]  /*5c40*/  ENDCOLLECTIVE ;  /* 0x000000000000791b */ /* 0x017fea0003800000 */
.L_x_15276:
[----:B------:R-:W-:Y:S05]  /*5c50*/  BSYNC B2 ;  /* 0x0000000000027941 */ /* 0x000fea0003800000 */
.L_x_15275:
[----:B------:R-:W-:Y:S05]  /*5c60*/  BRA `(.L_x_15277) ;  /* 0xffffffcc00107947 */ /* 0x000fea000383ffff */
.L_x_15123:
[----:B------:R-:W-:Y:S01]  /*5c70*/  BSSY B2, `(.L_x_15278) ;  /* 0x0000006000027945 */ /* 0x000fe20003800000 */
[----:B------:R-:W-:Y:S01]  /*5c80*/  MOV R29, R6 ;  /* 0x00000006001d7202 */ /* 0x000fe20000000f00 */
[----:B------:R-:W-:-:S07]  /*5c90*/  IMAD.MOV.U32 R28, RZ, RZ, -0x1 ;  /* 0xffffffffff1c7424 */ /* 0x000fce00078e00ff */
[----:B0-2-4-:R-:W-:Y:S05]  /*5ca0*/  WARPSYNC.COLLECTIVE R28, `(.L_x_15279) ;  /* 0x000000001c087348 */ /* 0x015fea0003c00000 */
[----:B0-----:R0:W1:Y:S02]  /*5cb0*/  SHFL.IDX P0, R28, R32, R29, R0 ;  /* 0x0000001d201c7389 */ /* 0x0010640000000000 */
[----:B012-4-:R-:W-:Y:S05]  /*5cc0*/  ENDCOLLECTIVE ;  /* 0x000000000000791b */ /* 0x017fea0003800000 */
.L_x_15279:
[----:B------:R-:W-:Y:S05]  /*5cd0*/  BSYNC B2 ;  /* 0x0000000000027941 */ /* 0x000fea0003800000 */
.L_x_15278:
[----:B------:R-:W-:Y:S05]  /*5ce0*/  BRA `(.L_x_15280) ;  /* 0xffffffcc00087947 */ /* 0x000fea000383ffff */
.L_x_15125:
[----:B------:R-:W-:Y:S01]  /*5cf0*/  BSSY B2, `(.L_x_15281) ;  /* 0x0000006000027945 */ /* 0x000fe20003800000 */
[----:B------:R-:W-:Y:S02]  /*5d00*/  IMAD.MOV.U32 R29, RZ, RZ, R5 ;  /* 0x000000ffff1d7224 */ /* 0x000fe400078e0005 */
[----:B------:R-:W-:-:S07]  /*5d10*/  IMAD.MOV.U32 R28, RZ, RZ, -0x1 ;  /* 0xffffffffff1c7424 */ /* 0x000fce00078e00ff */
[----:B0-2-4-:R-:W-:Y:S05]  /*5d20*/  WARPSYNC.COLLECTIVE R28, `(.L_x_15282) ;  /* 0x000000001c087348 */ /* 0x015fea0003c00000 */
[----:B0-----:R0:W1:Y:S02]  /*5d30*/  SHFL.IDX P0, R28, R32, R29, R0 ;  /* 0x0000001d201c7389 */ /* 0x0010640000000000 */
[----:B012-4-:R-:W-:Y:S05]  /*5d40*/  ENDCOLLECTIVE ;  /* 0x000000000000791b */ /* 0x017fea0003800000 */
.L_x_15282:
[----:B------:R-:W-:Y:S05]  /*5d50*/  BSYNC B2 ;  /* 0x0000000000027941 */ /* 0x000fea0003800000 */
.L_x_15281:
[----:B------:R-:W-:Y:S05]  /*5d60*/  BRA `(.L_x_15283) ;  /* 0xffffffcc00007947 */ /* 0x000fea000383ffff */
.L_x_15127:
[----:B------:R-:W-:Y:S01]  /*5d70*/  BSSY B2, `(.L_x_15284) ;  /* 0x0000006000027945 */ /* 0x000fe20003800000 */
[----:B------:R-:W-:Y:S01]  /*5d80*/  MOV R29, R4 ;  /* 0x00000004001d7202 */ /* 0x000fe20000000f00 */
[----:B------:R-:W-:-:S07]  /*5d90*/  IMAD.MOV.U32 R28, RZ, RZ, -0x1 ;  /* 0xffffffffff1c7424 */ /* 0x000fce00078e00ff */
[----:B0-2-4-:R-:W-:Y:S05]  /*5da0*/  WARPSYNC.COLLECTIVE R28, `(.L_x_15285) ;  /* 0x000000001c087348 */ /* 0x015fea0003c00000 */
[----:B0-----:R0:W1:Y:S02]  /*5db0*/  SHFL.IDX P0, R28, R32, R29, R0 ;  /* 0x0000001d201c7389 */ /* 0x0010640000000000 */
[----:B012-4-:R-:W-:Y:S05]  /*5dc0*/  ENDCOLLECTIVE ;  /* 0x000000000000791b */ /* 0x017fea0003800000 */
.L_x_15285:
[----:B------:R-:W-:Y:S05]  /*5dd0*/  BSYNC B2 ;  /* 0x0000000000027941 */ /* 0x000fea0003800000 */
.L_x_15284:
[----:B------:R-:W-:Y:S05]  /*5de0*/  BRA `(.L_x_15286) ;  /* 0xffffffc800f87947 */ /* 0x000fea000383ffff */
.L_x_15129:
[----:B------:R-:W-:Y:S01]  /*5df0*/  BSSY B2, `(.L_x_15287) ;  /* 0x0000006000027945 */ /* 0x000fe20003800000 */
[----:B------:R-:W-:Y:S02]  /*5e00*/  IMAD.MOV.U32 R29, RZ, RZ, R3 ;  /* 0x000000ffff1d7224 */ /* 0x000fe400078e0003 */
[----:B------:R-:W-:-:S07]  /*5e10*/  IMAD.MOV.U32 R28, RZ, RZ, -0x1 ;  /* 0xffffffffff1c7424 */ /* 0x000fce00078e00ff */
[----:B0-2-4-:R-:W-:Y:S05]  /*5e20*/  WARPSYNC.COLLECTIVE R28, `(.L_x_15288) ;  /* 0x000000001c087348 */ /* 0x015fea0003c00000 */
[----:B0-----:R0:W1:Y:S02]  /*5e30*/  SHFL.IDX P0, R28, R32, R29, R0 ;  /* 0x0000001d201c7389 */ /* 0x0010640000000000 */
[----:B012-4-:R-:W-:Y:S05]  /*5e40*/  ENDCOLLECTIVE ;  /* 0x000000000000791b */ /* 0x017fea0003800000 */
.L_x_15288:
[----:B------:R-:W-:Y:S05]  /*5e50*/  BSYNC B2 ;  /* 0x0000000000027941 */ /* 0x000fea0003800000 */
.L_x_15287:
[----:B------:R-:W-:Y:S05]  /*5e60*/  BRA `(.L_x_15289) ;  /* 0xffffffc800f07947 */ /* 0x000fea000383ffff */
.L_x_15131:
[----:B------:R-:W-:Y:S01]  /*5e70*/  BSSY B2, `(.L_x_15290) ;  /* 0x0000006000027945 */ /* 0x000fe20003800000 */
[----:B------:R-:W-:Y:S01]  /*5e80*/  MOV R29, R2 ;  /* 0x00000002001d7202 */ /* 0x000fe20000000f00 */
[----:B------:R-:W-:-:S07]  /*5e90*/  IMAD.MOV.U32 R28, RZ, RZ, -0x1 ;  /* 0xffffffffff1c7424 */ /* 0x000fce00078e00ff */
[----:B0-2-4-:R-:W-:Y:S05]  /*5ea0*/  WARPSYNC.COLLECTIVE R28, `(.L_x_15291) ;  /* 0x000000001c087348 */ /* 0x015fea0003c00000 */
[----:B0-----:R0:W1:Y:S02]  /*5eb0*/  SHFL.IDX P0, R28, R32, R29, R0 ;  /* 0x0000001d201c7389 */ /* 0x0010640000000000 */
[----:B012-4-:R-:W-:Y:S05]  /*5ec0*/  ENDCOLLECTIVE ;  /* 0x000000000000791b */ /* 0x017fea0003800000 */
.L_x_15291:
[----:B------:R-:W-:Y:S05]  /*5ed0*/  BSYNC B2 ;  /* 0x0000000000027941 */ /* 0x000fea0003800000 */
.L_x_15290:
[----:B------:R-:W-:Y:S05]  /*5ee0*/  BRA `(.L_x_15292) ;  /* 0xffffffc800e87947 */ /* 0x000fea000383ffff */
.L_x_15154:
[----:B------:R-:W-:Y:S01]  /*5ef0*/  BSSY B1, `(.L_x_15293) ;  /* 0x0000006000017945 */ /* 0x000fe20003800000 */
[----:B------:R-:W-:Y:S02]  /*5f00*/  IMAD.MOV.U32 R29, RZ, RZ, R27 ;  /* 0x000000ffff1d7224 */ /* 0x000fe400078e001b */
[----:B------:R-:W-:-:S07]  /*5f10*/  IMAD.MOV.U32 R28, RZ, RZ, -0x1 ;  /* 0xffffffffff1c7424 */ /* 0x000fce00078e00ff */
[----:B0---4-:R-:W-:Y:S05]  /*5f20*/  WARPSYNC.COLLECTIVE R28, `(.L_x_15294) ;  /* 0x000000001c087348 */ /* 0x011fea0003c00000 */
[----:B0-----:R0:W1:Y:S02]  /*5f30*/  SHFL.IDX P0, R28, R32, R29, R0 ;  /* 0x0000001d201c7389 */ /* 0x0010640000000000 */
[----:B01--4-:R-:W-:Y:S05]  /*5f40*/  ENDCOLLECTIVE ;  /* 0x000000000000791b */ /* 0x013fea0003800000 */
.L_x_15294:
[----:B------:R-:W-:Y:S05]  /*5f50*/  BSYNC B1 ;  /* 0x0000000000017941 */ /* 0x000fea0003800000 */
.L_x_15293:
[----:B------:R-:W-:Y:S05]  /*5f60*/  BRA `(.L_x_15295) ;  /* 0xffffffd800147947 */ /* 0x000fea000383ffff */
.L_x_15156:
[----:B------:R-:W-:Y:S01]  /*5f70*/  BSSY B1, `(.L_x_15296) ;  /* 0x0000006000017945 */ /* 0x000fe20003800000 */
[----:B------:R-:W-:Y:S01]  /*5f80*/  MOV R29, R16 ;  /* 0x00000010001d7202 */ /* 0x000fe20000000f00 */
[----:B------:R-:W-:-:S07]  /*5f90*/  IMAD.MOV.U32 R28, RZ, RZ, -0x1 ;  /* 0xffffffffff1c7424 */ /* 0x000fce00078e00ff */
[----:B0---4-:R-:W-:Y:S05]  /*5fa0*/  WARPSYNC.COLLECTIVE R28, `(.L_x_15297) ;  /* 0x000000001c087348 */ /* 0x011fea0003c00000 */
[----:B0-----:R0:W1:Y:S02]  /*5fb0*/  SHFL.IDX P0, R28, R32, R29, R0 ;  /* 0x0000001d201c7389 */ /* 0x0010640000000000 */
[----:B01--4-:R-:W-:Y:S05]  /*5fc0*/  ENDCOLLECTIVE ;  /* 0x000000000000791b */ /* 0x013fea0003800000 */
.L_x_15297:
[----:B------:R-:W-:Y:S05]  /*5fd0*/  BSYNC B1 ;  /* 0x0000000000017941 */ /* 0x000fea0003800000 */
.L_x_15296:
[----:B------:R-:W-:Y:S05]  /*5fe0*/  BRA `(.L_x_15298) ;  /* 0xffffffd800087947 */ /* 0x000fea000383ffff */
.L_x_15158:
[----:B------:R-:W-:Y:S01]  /*5ff0*/  BSSY B1, `(.L_x_15299) ;  /* 0x0000006000017945 */ /* 0x000fe20003800000 */
[----:B------:R-:W-:Y:S02]  /*6000*/  IMAD.MOV.U32 R29, RZ, RZ, R15 ;  /* 0x000000ffff1d7224 */ /* 0x000fe400078e000f */
[----:B------:R-:W-:-:S07]  /*6010*/  IMAD.MOV.U32 R28, RZ, RZ, -0x1 ;  /* 0xffffffffff1c7424 */ /* 0x000fce00078e00ff */
[----:B0---4-:R-:W-:Y:S05]  /*6020*/  WARPSYNC.COLLECTIVE R28, `(.L_x_15300) ;  /* 0x000000001c087348 */ /* 0x011fea0003c00000 */
[----:B0-----:R0:W1:Y:S02]  /*6030*/  SHFL.IDX P0, R28, R32, R29, R0 ;  /* 0x0000001d201c7389 */ /* 0x0010640000000000 */
[----:B01--4-:R-:W-:Y:S05]  /*6040*/  ENDCOLLECTIVE ;  /* 0x000000000000791b */ /* 0x013fea0003800000 */
.L_x_15300:
[----:B------:R-:W-:Y:S05]  /*6050*/  BSYNC B1 ;  /* 0x0000000000017941 */ /* 0x000fea0003800000 */
.L_x_15299:
[----:B------:R-:W-:Y:S05]  /*6060*/  BRA `(.L_x_15301) ;  /* 0xffffffd400fc7947 */ /* 0x000fea000383ffff */
.L_x_15160:
[----:B------:R-:W-:Y:S01]  /*6070*/  BSSY B1, `(.L_x_15302) ;  /* 0x0000006000017945 */ /* 0x000fe20003800000 */
[----:B------:R-:W-:Y:S01]  /*6080*/  MOV R29, R14 ;  /* 0x0000000e001d7202 */ /* 0x000fe20000000f00 */
[----:B------:R-:W-:-:S07]  /*6090*/  IMAD.MOV.U32 R28, RZ, RZ, -0x1 ;  /* 0xffffffffff1c7424 */ /* 0x000fce00078e00ff */
[----:B0---4-:R-:W-:Y:S05]  /*60a0*/  WARPSYNC.COLLECTIVE R28, `(.L_x_15303) ;  /* 0x000000001c087348 */ /* 0x011fea0003c00000 */
[----:B0-----:R0:W1:Y:S02]  /*60b0*/  SHFL.IDX P0, R28, R32, R29, R0 ;  /* 0x0000001d201c7389 */ /* 0x0010640000000000 */
[----:B01--4-:R-:W-:Y:S05]  /*60c0*/  ENDCOLLECTIVE ;  /* 0x000000000000791b */ /* 0x013fea0003800000 */
.L_x_15303:
[----:B------:R-:W-:Y:S05]  /*60d0*/  BSYNC B1 ;  /* 0x0000000000017941 */ /* 0x000fea0003800000 */
.L_x_15302:
[----:B------:R-:W-:Y:S05]  /*60e0*/  BRA `(.L_x_15304) ;  /* 0xffffffd400f07947 */ /* 0x000fea000383ffff */
.L_x_15162:
[----:B------:R-:W-:Y:S01]  /*60f0*/  BSSY B1, `(.L_x_15305) ;  /* 0x0000006000017945 */ /* 0x000fe20003800000 */
[----:B------:R-:W-:Y:S02]  /*6100*/  IMAD.MOV.U32 R29, RZ, RZ, R13 ;  /* 0x000000ffff1d7224 */ /* 0x000fe400078e000d */
[----:B------:R-:W-:-:S07]  /*6110*/  IMAD.MOV.U32 R28, RZ, RZ, -0x1 ;  /* 0xffffffffff1c7424 */ /* 0x000fce00078e00ff */
[----:B0---4-:R-:W-:Y:S05]  /*6120*/  WARPSYNC.COLLECTIVE R28, `(.L_x_15306) ;  /* 0x000000001c087348 */ /* 0x011fea0003c00000 */
[----:B0-----:R0:W1:Y:S02]  /*6130*/  SHFL.IDX P0, R28, R32, R29, R0 ;  /* 0x0000001d201c7389 */ /* 0x0010640000000000 */
[----:B01--4-:R-:W-:Y:S05]  /*6140*/  ENDCOLLECTIVE ;  /* 0x000000000000791b */ /* 0x013fea0003800000 */
.L_x_15306:
[----:B------:R-:W-:Y:S05]  /*6150*/  BSYNC B1 ;  /* 0x0000000000017941 */ /* 0x000fea0003800000 */
.L_x_15305:
[----:B------:R-:W-:Y:S05]  /*6160*/  BRA `(.L_x_15307) ;  /* 0xffffffd400e47947 */ /* 0x000fea000383ffff */
.L_x_15164:
[----:B------:R-:W-:Y:S01]  /*6170*/  BSSY B1, `(.L_x_15308) ;  /* 0x0000006000017945 */ /* 0x000fe20003800000 */
[----:B------:R-:W-:Y:S01]  /*6180*/  MOV R29, R12 ;  /* 0x0000000c001d7202 */ /* 0x000fe20000000f00 */
[----:B------:R-:W-:-:S07]  /*6190*/  IMAD.MOV.U32 R28, RZ, RZ, -0x1 ;  /* 0xffffffffff1c7424 */ /* 0x000fce00078e00ff */
[----:B0---4-:R-:W-:Y:S05]  /*61a0*/  WARPSYNC.COLLECTIVE R28, `(.L_x_15309) ;  /* 0x000000001c087348 */ /* 0x011fea0003c00000 */
[----:B0-----:R0:W1:Y:S02]  /*61b0*/  SHFL.IDX P0, R28, R32, R29, R0 ;  /* 0x0000001d201c7389 */ /* 0x0010640000000000 */
[----:B01--4-:R-:W-:Y:S05]  /*61c0*/  ENDCOLLECTIVE ;  /* 0x000000000000791b */ /* 0x013fea0003800000 */
.L_x_15309:
[----:B------:R-:W-:Y:S05]  /*61d0*/  BSYNC B1 ;  /* 0x0000000000017941 */ /* 0x000fea0003800000 */
.L_x_15308:
[----:B------:R-:W-:Y:S05]  /*61e0*/  BRA `(.L_x_15310) ;  /* 0xffffffd400e07947 */ /* 0x000fea000383ffff */
.L_x_15166:
[----:B------:R-:W-:Y:S01]  /*61f0*/  BSSY B1, `(.L_x_15311) ;  /* 0x0000006000017945 */ /* 0x000fe20003800000 */
[----:B------:R-:W-:Y:S02]  /*6200*/  IMAD.MOV.U32 R29, RZ, RZ, R11 ;  /* 0x000000ffff1d7224 */ /* 0x000fe400078e000b */
[----:B------:R-:W-:-:S07]  /*6210*/  IMAD.MOV.U32 R28, RZ, RZ, -0x1 ;  /* 0xffffffffff1c7424 */ /* 0x000fce00078e00ff */
[----:B0---4-:R-:W-:Y:S05]  /*6220*/  WARPSYNC.COLLECTIVE R28, `(.L_x_15312) ;  /* 0x000000001c087348 */ /* 0x011fea0003c00000 */
[----:B0-----:R0:W1:Y:S02]  /*6230*/  SHFL.IDX P0, R28, R32, R29, R0 ;  /* 0x0000001d201c7389 */ /* 0x0010640000000000 */
[----:B01--4-:R-:W-:Y:S05]  /*6240*/  ENDCOLLECTIVE ;  /* 0x000000000000791b */ /* 0x013fea0003800000 */
.L_x_15312:
[----:B------:R-:W-:Y:S05]  /*6250*/  BSYNC B1 ;  /* 0x0000000000017941 */ /* 0x000fea0003800000 */
.L_x_15311:
[----:B------:R-:W-:Y:S05]  /*6260*/  BRA `(.L_x_15313) ;  /* 0xffffffd400d87947 */ /* 0x000fea000383ffff */
.L_x_15168:
[----:B------:R-:W-:Y:S01]  /*6270*/  BSSY B1, `(.L_x_15314) ;  /* 0x0000006000017945 */ /* 0x000fe20003800000 */
[----:B------:R-:W-:Y:S01]  /*6280*/  MOV R29, R10 ;  /* 0x0000000a001d7202 */ /* 0x000fe20000000f00 */
[----:B------:R-:W-:-:S07]  /*6290*/  IMAD.MOV.U32 R28, RZ, RZ, -0x1 ;  /* 0xffffffffff1c7424 */ /* 0x000fce00078e00ff */
[----:B0---4-:R-:W-:Y:S05]  /*62a0*/  WARPSYNC.COLLECTIVE R28, `(.L_x_15315) ;  /* 0x000000001c087348 */ /* 0x011fea0003c00000 */
[----:B0-----:R0:W1:Y:S02]  /*62b0*/  SHFL.IDX P0, R28, R32, R29, R0 ;  /* 0x0000001d201c7389 */ /* 0x0010640000000000 */
[----:B01--4-:R-:W-:Y:S05]  /*62c0*/  ENDCOLLECTIVE ;  /* 0x000000000000791b */ /* 0x013fea0003800000 */
.L_x_15315:
[----:B------:R-:W-:Y:S05]  /*62d0*/  BSYNC B1 ;  /* 0x0000000000017941 */ /* 0x000fea0003800000 */
.L_x_15314:
[----:B------:R-:W-:Y:S05]  /*62e0*/  BRA `(.L_x_15316) ;  /* 0xffffffd400d07947 */ /* 0x000fea000383ffff */
.L_x_15170:
[----:B------:R-:W-:Y:S01]  /*62f0*/  BSSY B1, `(.L_x_15317) ;  /* 0x0000006000017945 */ /* 0x000fe20003800000 */
[----:B------:R-:W-:Y:S02]  /*6300*/  IMAD.MOV.U32 R29, RZ, RZ, R9 ;  /* 0x000000ffff1d7224 */ /* 0x000fe400078e0009 */
[----:B------:R-:W-:-:S07]  /*6310*/  IMAD.MOV.U32 R28, RZ, RZ, -0x1 ;  /* 0xffffffffff1c7424 */ /* 0x000fce00078e00ff */
[----:B0---4-:R-:W-:Y:S05]  /*6320*/  WARPSYNC.COLLECTIVE R28, `(.L_x_15318) ;  /* 0x000000001c087348 */ /* 0x011fea0003c00000 */
[----:B0-----:R0:W1:Y:S02]  /*6330*/  SHFL.IDX P0, R28, R32, R29, R0 ;  /* 0x0000001d201c7389 */ /* 0x0010640000000000 */
[----:B01--4-:R-:W-:Y:S05]  /*6340*/  ENDCOLLECTIVE ;  /* 0x000000000000791b */ /* 0x013fea0003800000 */
.L_x_15318:
[----:B------:R-:W-:Y:S05]  /*6350*/  BSYNC B1 ;  /* 0x0000000000017941 */ /* 0x000fea0003800000 */
.L_x_15317:
[----:B------:R-:W-:Y:S05]  /*6360*/  BRA `(.L_x_15319) ;  /* 0xffffffd400c87947 */ /* 0x000fea000383ffff */
.L_x_15172:
[----:B------:R-:W-:Y:S01]  /*6370*/  BSSY B1, `(.L_x_15320) ;  /* 0x0000006000017945 */ /* 0x000fe20003800000 */
[----:B------:R-:W-:Y:S01]  /*6380*/  MOV R29, R8 ;  /* 0x00000008001d7202 */ /* 0x000fe20000000f00 */
[----:B------:R-:W-:-:S07]  /*6390*/  IMAD.MOV.U32 R28, RZ, RZ, -0x1 ;  /* 0xffffffffff1c7424 */ /* 0x000fce00078e00ff */
[----:B0---4-:R-:W-:Y:S05]  /*63a0*/  WARPSYNC.COLLECTIVE R28, `(.L_x_15321) ;  /* 0x000000001c087348 */ /* 0x011fea0003c00000 */
[----:B0-----:R0:W1:Y:S02]  /*63b0*/  SHFL.IDX P0, R28, R32, R29, R0 ;  /* 0x0000001d201c7389 */ /* 0x0010640000000000 */
[----:B01--4-:R-:W-:Y:S05]  /*63c0*/  ENDCOLLECTIVE ;  /* 0x000000000000791b */ /* 0x013fea0003800000 */
.L_x_15321:
[----:B------:R-:W-:Y:S05]  /*63d0*/  BSYNC B1 ;  /* 0x0000000000017941 */ /* 0x000fea0003800000 */
.L_x_15320:
[----:B------:R-:W-:Y:S05]  /*63e0*/  BRA `(.L_x_15322) ;  /* 0xffffffd400c07947 */ /* 0x000fea000383ffff */
.L_x_15174:
[----:B------:R-:W-:Y:S01]  /*63f0*/  BSSY B1, `(.L_x_15323) ;  /* 0x0000006000017945 */ /* 0x000fe20003800000 */
[----:B------:R-:W-:Y:S02]  /*6400*/  IMAD.MOV.U32 R29, RZ, RZ, R7 ;  /* 0x000000ffff1d7224 */ /* 0x000fe400078e0007 */
[----:B------:R-:W-:-:S07]  /*6410*/  IMAD.MOV.U32 R28, RZ, RZ, -0x1 ;  /* 0xffffffffff1c7424 */ /* 0x000fce00078e00ff */
[----:B0---4-:R-:W-:Y:S05]  /*6420*/  WARPSYNC.COLLECTIVE R28, `(.L_x_15324) ;  /* 0x000000001c087348 */ /* 0x011fea0003c00000 */
[----:B0-----:R0:W1:Y:S02]  /*6430*/  SHFL.IDX P0, R28, R32, R29, R0 ;  /* 0x0000001d201c7389 */ /* 0x0010640000000000 */
[----:B01--4-:R-:W-:Y:S05]  /*6440*/  ENDCOLLECTIVE ;  /* 0x000000000000791b */ /* 0x013fea0003800000 */
.L_x_15324:
[----:B------:R-:W-:Y:S05]  /*6450*/  BSYNC B1 ;  /* 0x0000000000017941 */ /* 0x000fea0003800000 */
.L_x_15323:
[----:B------:R-:W-:Y:S05]  /*6460*/  BRA `(.L_x_15325) ;  /* 0xffffffd400b87947 */ /* 0x000fea000383ffff */
.L_x_15176:
[----:B------:R-:W-:Y:S01]  /*6470*/  BSSY B1, `(.L_x_15326) ;  /* 0x0000006000017945 */ /* 0x000fe20003800000 */
[----:B------:R-:W-:Y:S01]  /*6480*/  MOV R29, R6 ;  /* 0x00000006001d7202 */ /* 0x000fe20000000f00 */
[----:B------:R-:W-:-:S07]  /*6490*/  IMAD.MOV.U32 R28, RZ, RZ, -0x1 ;  /* 0xffffffffff1c7424 */ /* 0x000fce00078e00ff */
[----:B0---4-:R-:W-:Y:S05]  /*64a0*/  WARPSYNC.COLLECTIVE R28, `(.L_x_15327) ;  /* 0x000000001c087348 */ /* 0x011fea0003c00000 */
[----:B0-----:R0:W1:Y:S02]  /*64b0*/  SHFL.IDX P0, R28, R32, R29, R0 ;  /* 0x0000001d201c7389 */ /* 0x0010640000000000 */
[----:B01--4-:R-:W-:Y:S05]  /*64c0*/  ENDCOLLECTIVE ;  /* 0x000000000000791b */ /* 0x013fea0003800000 */
.L_x_15327:
[----:B------:R-:W-:Y:S05]  /*64d0*/  BSYNC B1 ;  /* 0x0000000000017941 */ /* 0x000fea0003800000 */
.L_x_15326:
[----:B------:R-:W-:Y:S05]  /*64e0*/  BRA `(.L_x_15328) ;  /* 0xffffffd400b07947 */ /* 0x000fea000383ffff */
.L_x_15178:
[----:B------:R-:W-:Y:S01]  /*64f0*/  BSSY B1, `(.L_x_15329) ;  /* 0x0000006000017945 */ /* 0x000fe20003800000 */
[----:B------:R-:W-:Y:S02]  /*6500*/  IMAD.MOV.U32 R29, RZ, RZ, R5 ;  /* 0x000000ffff1d7224 */ /* 0x000fe400078e0005 */
[----:B------:R-:W-:-:S07]  /*6510*/  IMAD.MOV.U32 R28, RZ, RZ, -0x1 ;  /* 0xffffffffff1c7424 */ /* 0x000fce00078e00ff */
[----:B0---4-:R-:W-:Y:S05]  /*6520*/  WARPSYNC.COLLECTIVE R28, `(.L_x_15330) ;  /* 0x000000001c087348 */ /* 0x011fea0003c00000 */
[----:B0-----:R0:W1:Y:S02]  /*6530*/  SHFL.IDX P0, R28, R32, R29, R0 ;  /* 0x0000001d201c7389 */ /* 0x0010640000000000 */
[----:B01--4-:R-:W-:Y:S05]  /*6540*/  ENDCOLLECTIVE ;  /* 0x000000000000791b */ /* 0x013fea0003800000 */
.L_x_15330:
[----:B------:R-:W-:Y:S05]  /*6550*/  BSYNC B1 ;  /* 0x0000000000017941 */ /* 0x000fea0003800000 */
.L_x_15329:
[----:B------:R-:W-:Y:S05]  /*6560*/  BRA `(.L_x_15331) ;  /* 0xffffffd400a87947 */ /* 0x000fea000383ffff */
.L_x_15180:
[----:B------:R-:W-:Y:S01]  /*6570*/  BSSY B1, `(.L_x_15332) ;  /* 0x0000006000017945 */ /* 0x000fe20003800000 */
[----:B------:R-:W-:Y:S01]  /*6580*/  MOV R29, R4 ;  /* 0x00000004001d7202 */ /* 0x000fe20000000f00 */
[----:B------:R-:W-:-:S07]  /*6590*/  IMAD.MOV.U32 R28, RZ, RZ, -0x1 ;  /* 0xffffffffff1c7424 */ /* 0x000fce00078e00ff */
[----:B0---4-:R-:W-:Y:S05]  /*65a0*/  WARPSYNC.COLLECTIVE R28, `(.L_x_15333) ;  /* 0x000000001c087348 */ /* 0x011fea0003c00000 */
[----:B0-----:R0:W1:Y:S02]  /*65b0*/  SHFL.IDX P0, R28, R32, R29, R0 ;  /* 0x0000001d201c7389 */ /* 0x0010640000000000 */
[----:B01--4-:R-:W-:Y:S05]  /*65c0*/  ENDCOLLECTIVE ;  /* 0x000000000000791b */ /* 0x013fea0003800000 */
.L_x_15333:
[----:B------:R-:W-:Y:S05]  /*65d0*/  BSYNC B1 ;  /* 0x0000000000017941 */ /* 0x000fea0003800000 */
.L_x_15332:
[----:B------:R-:W-:Y:S05]  /*65e0*/  BRA `(.L_x_15334) ;  /* 0xffffffd400a07947 */ /* 0x000fea000383ffff */
.L_x_15182:
[----:B------:R-:W-:Y:S01]  /*65f0*/  BSSY B1, `(.L_x_15335) ;  /* 0x0000006000017945 */ /* 0x000fe20003800000 */
[----:B------:R-:W-:Y:S02]  /*6600*/  IMAD.MOV.U32 R29, RZ, RZ, R3 ;  /* 0x000000ffff1d7224 */ /* 0x000fe400078e0003 */
[----:B------:R-:W-:-:S07]  /*6610*/  IMAD.MOV.U32 R28, RZ, RZ, -0x1 ;  /* 0xffffffffff1c7424 */ /* 0x000fce00078e00ff */
[----:B0---4-:R-:W-:Y:S05]  /*6620*/  WARPSYNC.COLLECTIVE R28, `(.L_x_15336) ;  /* 0x000000001c087348 */ /* 0x011fea0003c00000 */
[----:B0-----:R0:W1:Y:S02]  /*6630*/  SHFL.IDX P0, R28, R32, R29, R0 ;  /* 0x0000001d201c7389 */ /* 0x0010640000000000 */
[----:B01--4-:R-:W-:Y:S05]  /*6640*/  ENDCOLLECTIVE ;  /* 0x000000000000791b */ /* 0x013fea0003800000 */
.L_x_15336:
[----:B------:R-:W-:Y:S05]  /*6650*/  BSYNC B1 ;  /* 0x0000000000017941 */ /* 0x000fea0003800000 */
.L_x_15335:
[----:B------:R-:W-:Y:S05]  /*6660*/  BRA `(.L_x_15337) ;  /* 0xffffffd400987947 */ /* 0x000fea000383ffff */
.L_x_15184:
[----:B------:R-:W-:Y:S01]  /*6670*/  BSSY B1, `(.L_x_15338) ;  /* 0x0000006000017945 */ /* 0x000fe20003800000 */
[----:B------:R-:W-:Y:S01]  /*6680*/  MOV R29, R2 ;  /* 0x00000002001d7202 */ /* 0x000fe20000000f00 */
[----:B------:R-:W-:-:S07]  /*6690*/  IMAD.MOV.U32 R28, RZ, RZ, -0x1 ;  /* 0xffffffffff1c7424 */ /* 0x000fce00078e00ff */
[----:B0---4-:R-:W-:Y:S05]  /*66a0*/  WARPSYNC.COLLECTIVE R28, `(.L_x_15339) ;  /* 0x000000001c087348 */ /* 0x011fea0003c00000 */
[----:B0-----:R0:W1:Y:S02]  /*66b0*/  SHFL.IDX P0, R28, R32, R29, R0 ;  /* 0x0000001d201c7389 */ /* 0x0010640000000000 */
[----:B01--4-:R-:W-:Y:S05]  /*66c0*/  ENDCOLLECTIVE ;  /* 0x000000000000791b */ /* 0x013fea0003800000 */
.L_x_15339:
[----:B------:R-:W-:Y:S05]  /*66d0*/  BSYNC B1 ;  /* 0x0000000000017941 */ /* 0x000fea0003800000 */
.L_x_15338:
[----:B------:R-:W-:Y:S05]  /*66e0*/  BRA `(.L_x_15340) ;  /* 0xffffffd400907947 */ /* 0x000fea000383ffff */
.L_x_15205:
[----:B------:R-:W-:Y:S02]  /*66f0*/  IMAD.MOV.U32 R28, RZ, RZ, -0x1 ;  /* 0xffffffffff1c7424 */ /* 0x000fe400078e00ff */
[----:B------:R-:W-:-:S07]  /*6700*/  IMAD.MOV.U32 R29, RZ, RZ, R27 ;  /* 0x000000ffff1d7224 */ /* 0x000fce00078e001b */
[----:B0---4-:R-:W-:Y:S05]  /*6710*/  WARPSYNC.COLLECTIVE R28, `(.L_x_15341) ;  /* 0x000000001c087348 */ /* 0x011fea0003c00000 */
[----:B0-----:R0:W1:Y:S02]  /*6720*/  SHFL.IDX P0, R28, R32, R29, R0 ;  /* 0x0000001d201c7389 */ /* 0x0010640000000000 */
[----:B01--4-:R-:W-:Y:S05]  /*6730*/  ENDCOLLECTIVE ;  /* 0x000000000000791b */ /* 0x013fea0003800000 */
.L_x_15341:
[----:B------:R-:W-:Y:S01]  /*6740*/  MOV R57, R28 ;  /* 0x0000001c00397202 */ /* 0x000fe20000000f00 */
[----:B------:R-:W-:Y:S06]  /*6750*/  BRA `(.L_x_15342) ;  /* 0xffffffe000b07947 */ /* 0x000fec000383ffff */
.L_x_15207:
[----:B------:R-:W-:Y:S01]  /*6760*/  BSSY B0, `(.L_x_15343) ;  /* 0x0000006000007945 */ /* 0x000fe20003800000 */
[----:B------:R-:W-:Y:S02]  /*6770*/  IMAD.MOV.U32 R29, RZ, RZ, R16 ;  /* 0x000000ffff1d7224 */ /* 0x000fe400078e0010 */
[----:B------:R-:W-:-:S07]  /*6780*/  IMAD.MOV.U32 R28, RZ, RZ, -0x1 ;  /* 0xffffffffff1c7424 */ /* 0x000fce00078e00ff */
[----:B0---4-:R-:W-:Y:S05]  /*6790*/  WARPSYNC.COLLECTIVE R28, `(.L_x_15344) ;  /* 0x000000001c087348 */ /* 0x011fea0003c00000 */
[----:B0-----:R0:W1:Y:S02]  /*67a0*/  SHFL.IDX P0, R28, R32, R29, R0 ;  /* 0x0000001d201c7389 */ /* 0x0010640000000000 */
[----:B01--4-:R-:W-:Y:S05]  /*67b0*/  ENDCOLLECTIVE ;  /* 0x000000000000791b */ /* 0x013fea0003800000 */
.L_x_15344:
[----:B------:R-:W-:Y:S05]  /*67c0*/  BSYNC B0 ;  /* 0x0000000000007941 */ /* 0x000fea0003800000 */
.L_x_15343:
[----:B------:R-:W-:Y:S05]  /*67d0*/  BRA `(.L_x_15345) ;  /* 0xffffffe000a47947 */ /* 0x000fea000383ffff */
.L_x_15209:
[----:B------:R-:W-:Y:S01]  /*67e0*/  BSSY B0, `(.L_x_15346) ;  /* 0x0000006000007945 */ /* 0x000fe20003800000 */
[----:B------:R-:W-:Y:S01]  /*67f0*/  IMAD.MOV.U32 R29, RZ, RZ, R15 ;  /* 0x000000ffff1d7224 */ /* 0x000fe200078e000f */
[----:B------:R-:W-:-:S07]  /*6800*/  MOV R28, 0xffffffff ;  /* 0xffffffff001c7802 */ /* 0x000fce0000000f00 */
[----:B0---4-:R-:W-:Y:S05]  /*6810*/  WARPSYNC.COLLECTIVE R28, `(.L_x_15347) ;  /* 0x000000001c087348 */ /* 0x011fea0003c00000 */
[----:B0-----:R0:W1:Y:S02]  /*6820*/  SHFL.IDX P0, R28, R32, R29, R0 ;  /* 0x0000001d201c7389 */ /* 0x0010640000000000 */
[----:B01--4-:R-:W-:Y:S05]  /*6830*/  ENDCOLLECTIVE ;  /* 0x000000000000791b */ /* 0x013fea0003800000 */
.L_x_15347:
[----:B------:R-:W-:Y:S05]  /*6840*/  BSYNC B0 ;  /* 0x0000000000007941 */ /* 0x000fea0003800000 */
.L_x_15346:
[----:B------:R-:W-:Y:S05]  /*6850*/  BRA `(.L_x_15348) ;  /* 0xffffffe000987947 */ /* 0x000fea000383ffff */
.L_x_15211:
[----:B------:R-:W-:Y:S01]  /*6860*/  BSSY B0, `(.L_x_15349) ;  /* 0x0000006000007945 */ /* 0x000fe20003800000 */
[----:B------:R-:W-:Y:S02]  /*6870*/  IMAD.MOV.U32 R29, RZ, RZ, R14 ;  /* 0x000000ffff1d7224 */ /* 0x000fe400078e000e */
[----:B------:R-:W-:-:S07]  /*6880*/  IMAD.MOV.U32 R28, RZ, RZ, -0x1 ;  /* 0xffffffffff1c7424 */ /* 0x000fce00078e00ff */
[----:B0---4-:R-:W-:Y:S05]  /*6890*/  WARPSYNC.COLLECTIVE R28, `(.L_x_15350) ;  /* 0x000000001c087348 */ /* 0x011fea0003c00000 */
[----:B0-----:R0:W1:Y:S02]  /*68a0*/  SHFL.IDX P0, R28, R32, R29, R0 ;  /* 0x0000001d201c7389 */ /* 0x0010640000000000 */
[----:B01--4-:R-:W-:Y:S05]  /*68b0*/  ENDCOLLECTIVE ;  /* 0x000000000000791b */ /* 0x013fea0003800000 */
.L_x_15350:
[----:B------:R-:W-:Y:S05]  /*68c0*/  BSYNC B0 ;  /* 0x0000000000007941 */ /* 0x000fea0003800000 */
.L_x_15349:
[----:B------:R-:W-:Y:S05]  /*68d0*/  BRA `(.L_x_15351) ;  /* 0xffffffe0008c7947 */ /* 0x000fea000383ffff */
.L_x_15213:
[----:B------:R-:W-:Y:S01]  /*68e0*/  BSSY B0, `(.L_x_15352) ;  /* 0x0000006000007945 */ /* 0x000fe20003800000 */
[----:B------:R-:W-:Y:S01]  /*68f0*/  IMAD.MOV.U32 R29, RZ, RZ, R13 ;  /* 0x000000ffff1d7224 */ /* 0x000fe200078e000d */
[----:B------:R-:W-:-:S07]  /*6900*/  MOV R28, 0xffffffff ;  /* 0xffffffff001c7802 */ /* 0x000fce0000000f00 */
[----:B0---4-:R-:W-:Y:S05]  /*6910*/  WARPSYNC.COLLECTIVE R28, `(.L_x_15353) ;  /* 0x000000001c087348 */ /* 0x011fea0003c00000 */
[----:B0-----:R0:W1:Y:S02]  /*6920*/  SHFL.IDX P0, R28, R32, R29, R0 ;  /* 0x0000001d201c7389 */ /* 0x0010640000000000 */
[----:B01--4-:R-:W-:Y:S05]  /*6930*/  ENDCOLLECTIVE ;  /* 0x000000000000791b */ /* 0x013fea0003800000 */
.L_x_15353:
[----:B------:R-:W-:Y:S05]  /*6940*/  BSYNC B0 ;  /* 0x0000000000007941 */ /* 0x000fea0003800000 */
.L_x_15352:
[----:B------:R-:W-:Y:S05]  /*6950*/  BRA `(.L_x_15354) ;  /* 0xffffffe000887947 */ /* 0x000fea000383ffff */
.L_x_15215:
[----:B------:R-:W-:Y:S01]  /*6960*/  BSSY B0, `(.L_x_15355) ;  /* 0x0000006000007945 */ /* 0x000fe20003800000 */
[----:B------:R-:W-:Y:S02]  /*6970*/  IMAD.MOV.U32 R29, RZ, RZ, R12 ;  /* 0x000000ffff1d7224 */ /* 0x000fe400078e000c */
[----:B------:R-:W-:-:S07]  /*6980*/  IMAD.MOV.U32 R28, RZ, RZ, -0x1 ;  /* 0xffffffffff1c7424 */ /* 0x000fce00078e00ff */
[----:B0---4-:R-:W-:Y:S05]  /*6990*/  WARPSYNC.COLLECTIVE R28, `(.L_x_15356) ;  /* 0x000000001c087348 */ /* 0x011fea0003c00000 */
[----:B0-----:R0:W1:Y:S02]  /*69a0*/  SHFL.IDX P0, R28, R32, R29, R0 ;  /* 0x0000001d201c7389 */ /* 0x0010640000000000 */
[----:B01--4-:R-:W-:Y:S05]  /*69b0*/  ENDCOLLECTIVE ;  /* 0x000000000000791b */ /* 0x013fea0003800000 */
.L_x_15356:
[----:B------:R-:W-:Y:S05]  /*69c0*/  BSYNC B0 ;  /* 0x0000000000007941 */ /* 0x000fea0003800000 */
.L_x_15355:
[----:B------:R-:W-:Y:S05]  /*69d0*/  BRA `(.L_x_15357) ;  /* 0xffffffe000807947 */ /* 0x000fea000383ffff */
.L_x_15217:
[----:B------:R-:W-:Y:S01]  /*69e0*/  BSSY B0, `(.L_x_15358) ;  /* 0x0000006000007945 */ /* 0x000fe20003800000 */
[----:B------:R-:W-:Y:S01]  /*69f0*/  IMAD.MOV.U32 R29, RZ, RZ, R11 ;  /* 0x000000ffff1d7224 */ /* 0x000fe200078e000b */
[----:B------:R-:W-:-:S07]  /*6a00*/  MOV R28, 0xffffffff ;  /* 0xffffffff001c7802 */ /* 0x000fce0000000f00 */
[----:B0---4-:R-:W-:Y:S05]  /*6a10*/  WARPSYNC.COLLECTIVE R28, `(.L_x_15359) ;  /* 0x000000001c087348 */ /* 0x011fea0003c00000 */
[----:B0-----:R0:W1:Y:S02]  /*6a20*/  SHFL.IDX P0, R28, R32, R29, R0 ;  /* 0x0000001d201c7389 */ /* 0x0010640000000000 */
[----:B01--4-:R-:W-:Y:S05]  /*6a30*/  ENDCOLLECTIVE ;  /* 0x000000000000791b */ /* 0x013fea0003800000 */
.L_x_15359:
[----:B------:R-:W-:Y:S05]  /*6a40*/  BSYNC B0 ;  /* 0x0000000000007941 */ /* 0x000fea0003800000 */
.L_x_15358:
[----:B------:R-:W-:Y:S05]  /*6a50*/  BRA `(.L_x_15360) ;  /* 0xffffffe000787947 */ /* 0x000fea000383ffff */
.L_x_15219:
[----:B------:R-:W-:Y:S01]  /*6a60*/  BSSY B0, `(.L_x_15361) ;  /* 0x0000006000007945 */ /* 0x000fe20003800000 */
[----:B------:R-:W-:Y:S02]  /*6a70*/  IMAD.MOV.U32 R29, RZ, RZ, R10 ;  /* 0x000000ffff1d7224 */ /* 0x000fe400078e000a */
[----:B------:R-:W-:-:S07]  /*6a80*/  IMAD.MOV.U32 R28, RZ, RZ, -0x1 ;  /* 0xffffffffff1c7424 */ /* 0x000fce00078e00ff */
[----:B0---4-:R-:W-:Y:S05]  /*6a90*/  WARPSYNC.COLLECTIVE R28, `(.L_x_15362) ;  /* 0x000000001c087348 */ /* 0x011fea0003c00000 */
[----:B0-----:R0:W1:Y:S02]  /*6aa0*/  SHFL.IDX P0, R28, R32, R29, R0 ;  /* 0x0000001d201c7389 */ /* 0x0010640000000000 */
[----:B01--4-:R-:W-:Y:S05]  /*6ab0*/  ENDCOLLECTIVE ;  /* 0x000000000000791b */ /* 0x013fea0003800000 */
.L_x_15362:
[----:B------:R-:W-:Y:S05]  /*6ac0*/  BSYNC B0 ;  /* 0x0000000000007941 */ /* 0x000fea0003800000 */
.L_x_15361:
[----:B------:R-:W-:Y:S05]  /*6ad0*/  BRA `(.L_x_15363) ;  /* 0xffffffe000707947 */ /* 0x000fea000383ffff */
.L_x_15221:
[----:B------:R-:W-:Y:S01]  /*6ae0*/  BSSY B0, `(.L_x_15364) ;  /* 0x0000006000007945 */ /* 0x000fe20003800000 */
[----:B------:R-:W-:Y:S01]  /*6af0*/  IMAD.MOV.U32 R29, RZ, RZ, R9 ;  /* 0x000000ffff1d7224 */ /* 0x000fe200078e0009 */
[----:B------:R-:W-:-:S07]  /*6b00*/  MOV R28, 0xffffffff ;  /* 0xffffffff001c7802 */ /* 0x000fce0000000f00 */
[----:B0---4-:R-:W-:Y:S05]  /*6b10*/  WARPSYNC.COLLECTIVE R28, `(.L_x_15365) ;  /* 0x000000001c087348 */ /* 0x011fea0003c00000 */
[----:B0-----:R0:W1:Y:S02]  /*6b20*/  SHFL.IDX P0, R28, R32, R29, R0 ;  /* 0x0000001d201c7389 */ /* 0x0010640000000000 */
[----:B01--4-:R-:W-:Y:S05]  /*6b30*/  ENDCOLLECTIVE ;  /* 0x000000000000791b */ /* 0x013fea0003800000 */
.L_x_15365:
[----:B------:R-:W-:Y:S05]  /*6b40*/  BSYNC B0 ;  /* 0x0000000000007941 */ /* 0x000fea0003800000 */
.L_x_15364:
[----:B------:R-:W-:Y:S05]  /*6b50*/  BRA `(.L_x_15366) ;  /* 0xffffffe000687947 */ /* 0x000fea000383ffff */
.L_x_15223:
[----:B------:R-:W-:Y:S01]  /*6b60*/  BSSY B0, `(.L_x_15367) ;  /* 0x0000006000007945 */ /* 0x000fe20003800000 */
[----:B------:R-:W-:Y:S02]  /*6b70*/  IMAD.MOV.U32 R29, RZ, RZ, R8 ;  /* 0x000000ffff1d7224 */ /* 0x000fe400078e0008 */
[----:B------:R-:W-:-:S07]  /*6b80*/  IMAD.MOV.U32 R28, RZ, RZ, -0x1 ;  /* 0xffffffffff1c7424 */ /* 0x000fce00078e00ff */
[----:B0---4-:R-:W-:Y:S05]  /*6b90*/  WARPSYNC.COLLECTIVE R28, `(.L_x_15368) ;  /* 0x000000001c087348 */ /* 0x011fea0003c00000 */
[----:B0-----:R0:W1:Y:S02]  /*6ba0*/  SHFL.IDX P0, R28, R32, R29, R0 ;  /* 0x0000001d201c7389 */ /* 0x0010640000000000 */
[----:B01--4-:R-:W-:Y:S05]  /*6bb0*/  ENDCOLLECTIVE ;  /* 0x000000000000791b */ /* 0x013fea0003800000 */
.L_x_15368:
[----:B------:R-:W-:Y:S05]  /*6bc0*/  BSYNC B0 ;  /* 0x0000000000007941 */ /* 0x000fea0003800000 */
.L_x_15367:
[----:B------:R-:W-:Y:S05]  /*6bd0*/  BRA `(.L_x_15369) ;  /* 0xffffffe000607947 */ /* 0x000fea000383ffff */
.L_x_15225:
[----:B------:R-:W-:Y:S01]  /*6be0*/  BSSY B0, `(.L_x_15370) ;  /* 0x0000006000007945 */ /* 0x000fe20003800000 */
[----:B------:R-:W-:Y:S01]  /*6bf0*/  IMAD.MOV.U32 R29, RZ, RZ, R7 ;  /* 0x000000ffff1d7224 */ /* 0x000fe200078e0007 */
[----:B------:R-:W-:-:S07]  /*6c00*/  MOV R28, 0xffffffff ;  /* 0xffffffff001c7802 */ /* 0x000fce0000000f00 */
[----:B0---4-:R-:W-:Y:S05]  /*6c10*/  WARPSYNC.COLLECTIVE R28, `(.L_x_15371) ;  /* 0x000000001c087348 */ /* 0x011fea0003c00000 */
[----:B0-----:R0:W1:Y:S02]  /*6c20*/  SHFL.IDX P0, R28, R32, R29, R0 ;  /* 0x0000001d201c7389 */ /* 0x0010640000000000 */
[----:B01--4-:R-:W-:Y:S05]  /*6c30*/  ENDCOLLECTIVE ;  /* 0x000000000000791b */ /* 0x013fea0003800000 */
.L_x_15371:
[----:B------:R-:W-:Y:S05]  /*6c40*/  BSYNC B0 ;  /* 0x0000000000007941 */ /* 0x000fea0003800000 */
.L_x_15370:
[----:B------:R-:W-:Y:S05]  /*6c50*/  BRA `(.L_x_15372) ;  /* 0xffffffe000587947 */ /* 0x000fea000383ffff */
.L_x_15227:
[----:B------:R-:W-:Y:S01]  /*6c60*/  BSSY B0, `(.L_x_15373) ;  /* 0x0000006000007945 */ /* 0x000fe20003800000 */
[----:B------:R-:W-:Y:S02]  /*6c70*/  IMAD.MOV.U32 R29, RZ, RZ, R6 ;  /* 0x000000ffff1d7224 */ /* 0x000fe400078e0006 */
[----:B------:R-:W-:-:S07]  /*6c80*/  IMAD.MOV.U32 R28, RZ, RZ, -0x1 ;  /* 0xffffffffff1c7424 */ /* 0x000fce00078e00ff */
[----:B0---4-:R-:W-:Y:S05]  /*6c90*/  WARPSYNC.COLLECTIVE R28, `(.L_x_15374) ;  /* 0x000000001c087348 */ /* 0x011fea0003c00000 */
[----:B0-----:R0:W1:Y:S02]  /*6ca0*/  SHFL.IDX P0, R28, R32, R29, R0 ;  /* 0x0000001d201c7389 */ /* 0x0010640000000000 */
[----:B01--4-:R-:W-:Y:S05]  /*6cb0*/  ENDCOLLECTIVE ;  /* 0x000000000000791b */ /* 0x013fea0003800000 */
.L_x_15374:
[----:B------:R-:W-:Y:S05]  /*6cc0*/  BSYNC B0 ;  /* 0x0000000000007941 */ /* 0x000fea0003800000 */
.L_x_15373:
[----:B------:R-:W-:Y:S05]  /*6cd0*/  BRA `(.L_x_15375) ;  /* 0xffffffe000507947 */ /* 0x000fea000383ffff */
.L_x_15229:
[----:B------:R-:W-:Y:S01]  /*6ce0*/  BSSY B0, `(.L_x_15376) ;  /* 0x0000006000007945 */ /* 0x000fe20003800000 */
[----:B------:R-:W-:Y:S01]  /*6cf0*/  IMAD.MOV.U32 R29, RZ, RZ, R5 ;  /* 0x000000ffff1d7224 */ /* 0x000fe200078e0005 */
[----:B------:R-:W-:-:S07]  /*6d00*/  MOV R28, 0xffffffff ;  /* 0xffffffff001c7802 */ /* 0x000fce0000000f00 */
[----:B0---4-:R-:W-:Y:S05]  /*6d10*/  WARPSYNC.COLLECTIVE R28, `(.L_x_15377) ;  /* 0x000000001c087348 */ /* 0x011fea0003c00000 */
[----:B0-----:R0:W1:Y:S02]  /*6d20*/  SHFL.IDX P0, R28, R32, R29, R0 ;  /* 0x0000001d201c7389 */ /* 0x0010640000000000 */
[----:B01--4-:R-:W-:Y:S05]  /*6d30*/  ENDCOLLECTIVE ;  /* 0x000000000000791b */ /* 0x013fea0003800000 */
.L_x_15377:
[----:B------:R-:W-:Y:S05]  /*6d40*/  BSYNC B0 ;  /* 0x0000000000007941 */ /* 0x000fea0003800000 */
.L_x_15376:
[----:B------:R-:W-:Y:S05]  /*6d50*/  BRA `(.L_x_15378) ;  /* 0xffffffe000487947 */ /* 0x000fea000383ffff */
.L_x_15231:
[----:B------:R-:W-:Y:S01]  /*6d60*/  BSSY B0, `(.L_x_15379) ;  /* 0x0000006000007945 */ /* 0x000fe20003800000 */
[----:B------:R-:W-:Y:S02]  /*6d70*/  IMAD.MOV.U32 R29, RZ, RZ, R4 ;  /* 0x000000ffff1d7224 */ /* 0x000fe400078e0004 */
[----:B------:R-:W-:-:S07]  /*6d80*/  IMAD.MOV.U32 R28, RZ, RZ, -0x1 ;  /* 0xffffffffff1c7424 */ /* 0x000fce00078e00ff */
[----:B0---4-:R-:W-:Y:S05]  /*6d90*/  WARPSYNC.COLLECTIVE R28, `(.L_x_15380) ;  /* 0x000000001c087348 */ /* 0x011fea0003c00000 */
[----:B0-----:R0:W1:Y:S02]  /*6da0*/  SHFL.IDX P0, R28, R32, R29, R0 ;  /* 0x0000001d201c7389 */ /* 0x0010640000000000 */
[----:B01--4-:R-:W-:Y:S05]  /*6db0*/  ENDCOLLECTIVE ;  /* 0x000000000000791b */ /* 0x013fea0003800000 */
.L_x_15380:
[----:B------:R-:W-:Y:S05]  /*6dc0*/  BSYNC B0 ;  /* 0x0000000000007941 */ /* 0x000fea0003800000 */
.L_x_15379:
[----:B------:R-:W-:Y:S05]  /*6dd0*/  BRA `(.L_x_15381) ;  /* 0xffffffe000407947 */ /* 0x000fea000383ffff */
.L_x_15233:
[----:B------:R-:W-:Y:S01]  /*6de0*/  BSSY B0, `(.L_x_15382) ;  /* 0x0000006000007945 */ /* 0x000fe20003800000 */
[----:B------:R-:W-:Y:S01]  /*6df0*/  IMAD.MOV.U32 R29, RZ, RZ, R3 ;  /* 0x000000ffff1d7224 */ /* 0x000fe200078e0003 */
[----:B------:R-:W-:-:S07]  /*6e00*/  MOV R28, 0xffffffff ;  /* 0xffffffff001c7802 */ /* 0x000fce0000000f00 */
[----:B0---4-:R-:W-:Y:S05]  /*6e10*/  WARPSYNC.COLLECTIVE R28, `(.L_x_15383) ;  /* 0x000000001c087348 */ /* 0x011fea0003c00000 */
[----:B0-----:R0:W1:Y:S02]  /*6e20*/  SHFL.IDX P0, R28, R32, R29, R0 ;  /* 0x0000001d201c7389 */ /* 0x0010640000000000 */
[----:B01--4-:R-:W-:Y:S05]  /*6e30*/  ENDCOLLECTIVE ;  /* 0x000000000000791b */ /* 0x013fea0003800000 */
.L_x_15383:
[----:B------:R-:W-:Y:S05]  /*6e40*/  BSYNC B0 ;  /* 0x0000000000007941 */ /* 0x000fea0003800000 */
.L_x_15382:
[----:B------:R-:W-:Y:S05]  /*6e50*/  BRA `(.L_x_15384) ;  /* 0xffffffe000387947 */ /* 0x000fea000383ffff */
.L_x_15235:
[----:B------:R-:W-:Y:S01]  /*6e60*/  BSSY B0, `(.L_x_15385) ;  /* 0x0000006000007945 */ /* 0x000fe20003800000 */
[----:B------:R-:W-:Y:S02]  /*6e70*/  IMAD.MOV.U32 R29, RZ, RZ, R2 ;  /* 0x000000ffff1d7224 */ /* 0x000fe400078e0002 */
[----:B------:R-:W-:-:S07]  /*6e80*/  IMAD.MOV.U32 R28, RZ, RZ, -0x1 ;  /* 0xffffffffff1c7424 */ /* 0x000fce00078e00ff */
[----:B0---4-:R-:W-:Y:S05]  /*6e90*/  WARPSYNC.COLLECTIVE R28, `(.L_x_15386) ;  /* 0x000000001c087348 */ /* 0x011fea0003c00000 */
[----:B0-----:R0:W1:Y:S02]  /*6ea0*/  SHFL.IDX P0, R28, R32, R29, R0 ;  /* 0x0000001d201c7389 */ /* 0x0010640000000000 */
[----:B01--4-:R-:W-:Y:S05]  /*6eb0*/  ENDCOLLECTIVE ;  /* 0x000000000000791b */ /* 0x013fea0003800000 */
.L_x_15386:
[----:B------:R-:W-:Y:S05]  /*6ec0*/  BSYNC B0 ;  /* 0x0000000000007941 */ /* 0x000fea0003800000 */
.L_x_15385:
[----:B------:R-:W-:Y:S05]  /*6ed0*/  BRA `(.L_x_15387) ;  /* 0xffffffe000307947 */ /* 0x000fea000383ffff */
.L_x_15388:
        /* <DEDUP_REMOVED lines=10> */
.L_x_58362:


//--------------------- .text._Z9cuda_gemmIiLi256ELi4ELi1ELi32ELi16ELi16ELi32ELi0ELi1EEviiiPT_S1_S1_ii --------------------------
	.section	.text._Z9cuda_gemmIiLi256ELi4ELi1ELi32ELi16ELi16ELi32ELi0ELi1EEviiiPT_S1_S1_ii,"ax",@progbits
	.align	128
        .global         _Z9cuda_gemmIiLi256ELi4ELi1ELi32ELi16ELi16ELi32ELi0ELi1EEviiiPT_S1_S1_ii
        .type           _Z9cuda_gemmIiLi256ELi4ELi1ELi32ELi16ELi16ELi32ELi0ELi1EEviiiPT_S1_S1_ii,@function
        .size           _Z9cuda_gemmIiLi256ELi4ELi1ELi32ELi16ELi16ELi32ELi0ELi1EEviiiPT_S1_S1_ii,(.L_x_58363 - _Z9cuda_gemmIiLi256ELi4ELi1ELi32ELi16ELi16ELi32ELi0ELi1EEviiiPT_S1_S1_ii)
        .other          _Z9cuda_gemmIiLi256ELi4ELi1ELi32ELi16ELi16ELi32ELi0ELi1EEviiiPT_S1_S1_ii,@"STO_CUDA_ENTRY STV_DEFAULT"
_Z9cuda_gemmIiLi256ELi4ELi1ELi32ELi16ELi16ELi32ELi0ELi1EEviiiPT_S1_S1_ii:
.text._Z9cuda_gemmIiLi256ELi4ELi1ELi32ELi16ELi16ELi32ELi0ELi1EEviiiPT_S1_S1_ii:
[----:B------:R-:W-:Y:S01]  /*0000*/  LDC R1, c[0x0][0x37c] ;  /* 0x0000df00ff017b82 */ /* 0x000fe20000000800 */
[----:B------:R-:W0:Y:S01]  /*0010*/  LDCU UR20, c[0x0][0x360] ;  /* 0x00006c00ff1477ac */ /* 0x000e220008000800 */
[----:B------:R-:W1:Y:S01]  /*0020*/  S2R R10, SR_TID.X ;  /* 0x00000000000a7919 */ /* 0x000e620000002100 */
[----:B------:R-:W-:Y:S01]  /*0030*/  BSSY.RECONVERGENT B0, `(.L_x_15389) ;  /* 0x0000034000007945 */ /* 0x000fe20003800200 */
[----:B------:R-:W2:Y:S01]  /*0040*/  LDCU.64 UR18, c[0x0][0x358] ;  /* 0x00006b00ff1277ac */ /* 0x000ea20008000a00 */
[----:B0-----:R-:W0:Y:S08]  /*0050*/  I2F.U32.RP R0, UR20 ;  /* 0x0000001400007d06 */ /* 0x001e300008209000 */
[----:B0-----:R-:W0:Y:S01]  /*0060*/  MUFU.RCP R0, R0 ;  /* 0x0000000000007308 */ /* 0x001e220000001000 */
[----:B-1----:R-:W-:-:S04]  /*0070*/  IADD3 R6, PT, PT, R10, UR20, RZ ;  /* 0x000000140a067c10 */ /* 0x002fc8000fffe0ff */
[C---:B------:R-:W-:Y:S02]  /*0080*/  ISETP.GE.U32.AND P0, PT, R6.reuse, 0x100, PT ;  /* 0x000001000600780c */ /* 0x040fe40003f06070 */
[----:B------:R-:W-:Y:S02]  /*0090*/  VIMNMX.U32 R4, PT, PT, R6, 0x100, !PT ;  /* 0x0000010006047848 */ /* 0x000fe40007fe0000 */
[----:B------:R-:W-:Y:S01]  /*00a0*/  SEL R5, RZ, 0x1, P0 ;  /* 0x00000001ff057807 */ /* 0x000fe20000000000 */
[----:B0-----:R-:W-:-:S04]  /*00b0*/  VIADD R2, R0, 0xffffffe ;  /* 0x0ffffffe00027836 */ /* 0x001fc80000000000 */
[----:B------:R0:W1:Y:S02]  /*00c0*/  F2I.FTZ.U32.TRUNC.NTZ R3, R2 ;  /* 0x0000000200037305 */ /* 0x000064000021f000 */
[----:B0-----:R-:W-:Y:S02]  /*00d0*/  IMAD.MOV.U32 R2, RZ, RZ, RZ ;  /* 0x000000ffff027224 */ /* 0x001fe400078e00ff */
[----:B-1----:R-:W-:-:S04]  /*00e0*/  IMAD.MOV R7, RZ, RZ, -R3 ;  /* 0x000000ffff077224 */ /* 0x002fc800078e0a03 */
[----:B------:R-:W-:-:S04]  /*00f0*/  IMAD R7, R7, UR20, RZ ;  /* 0x0000001407077c24 */ /* 0x000fc8000f8e02ff */
[----:B------:R-:W-:Y:S01]  /*0100*/  IMAD.HI.U32 R0, R3, R7, R2 ;  /* 0x0000000703007227 */ /* 0x000fe200078e0002 */
[----:B------:R-:W-:-:S05]  /*0110*/  IADD3 R3, PT, PT, R4, -R6, -R5 ;  /* 0x8000000604037210 */ /* 0x000fca0007ffe805 */
        /* <DEDUP_REMOVED lines=8> */
[----:B------:R-:W-:-:S13]  /*01a0*/  ISETP.GE.U32.AND P1, PT, R3, UR20, PT ;  /* 0x0000001403007c0c */ /* 0x000fda000bf26070 */
[----:B------:R-:W-:-:S05]  /*01b0*/  @P1 VIADD R7, R7, 0x1 ;  /* 0x0000000107071836 */ /* 0x000fca0000000000 */
[----:B------:R-:W-:-:S04]  /*01c0*/  SEL R4, R2, R7, !P0 ;  /* 0x0000000702047207 */ /* 0x000fc80004000000 */
[----:B------:R-:W-:-:S04]  /*01d0*/  IADD3 R4, PT, PT, R5, R4, RZ ;  /* 0x0000000405047210 */ /* 0x000fc80007ffe0ff */
[C---:B------:R-:W-:Y:S02]  /*01e0*/  LOP3.LUT R3, R4.reuse, 0x3, RZ, 0xc0, !PT ;  /* 0x0000000304037812 */ /* 0x040fe400078ec0ff */
[----:B------:R-:W-:Y:S02]  /*01f0*/  ISETP.GE.U32.AND P2, PT, R4, 0x3, PT ;  /* 0x000000030400780c */ /* 0x000fe40003f46070 */
[----:B------:R-:W-:Y:S01]  /*0200*/  ISETP.NE.AND P1, PT, R3, 0x3, PT ;  /* 0x000000030300780c */ /* 0x000fe20003f25270 */
[----:B------:R-:W-:-:S12]  /*0210*/  IMAD.MOV.U32 R3, RZ, RZ, R10 ;  /* 0x000000ffff037224 */ /* 0x000fd800078e000a */
[----:B--2---:R-:W-:Y:S05]  /*0220*/  @!P1 BRA `(.L_x_15390) ;  /* 0x0000000000509947 */ /* 0x004fea0003800000 */
[----:B------:R-:W0:Y:S01]  /*0230*/  S2R R8, SR_CgaCtaId ;  /* 0x0000000000087919 */ /* 0x000e220000008800 */
[----:B------:R-:W1:Y:S01]  /*0240*/  LDC.64 R6, c[0x0][0x398] ;  /* 0x0000e600ff067b82 */ /* 0x000e620000000a00 */
[----:B------:R-:W-:Y:S01]  /*0250*/  MOV R3, 0x400 ;  /* 0x0000040000037802 */ /* 0x000fe20000000f00 */
[----:B------:R-:W-:Y:S02]  /*0260*/  VIADD R4, R4, 0x1 ;  /* 0x0000000104047836 */ /* 0x000fe40000000000 */
[----:B------:R-:W-:Y:S01]  /*0270*/  HFMA2 R9, -RZ, RZ, 0, 0 ;  /* 0x00000000ff097431 */ /* 0x000fe200000001ff */
[----:B0-----:R-:W-:Y:S01]  /*0280*/  LEA R11, R8, R3, 0x18 ;  /* 0x00000003080b7211 */ /* 0x001fe200078ec0ff */
[----:B------:R-:W-:Y:S01]  /*0290*/  IMAD.MOV.U32 R3, RZ, RZ, R10 ;  /* 0x000000ffff037224 */ /* 0x000fe200078e000a */
[----:B------:R-:W-:-:S07]  /*02a0*/  LOP3.LUT R8, R4, 0x3, RZ, 0xc0, !PT ;  /* 0x0000000304087812 */ /* 0x000fce00078ec0ff */
.L_x_15391:
[----:B01----:R-:W-:-:S06]  /*02b0*/  IMAD.WIDE.U32 R4, R3, 0x4, R6 ;  /* 0x0000000403047825 */ /* 0x003fcc00078e0006 */
        /* <DEDUP_REMOVED lines=11> */
.L_x_15390:
[----:B------:R-:W-:Y:S05]  /*0370*/  BSYNC.RECONVERGENT B0 ;  /* 0x0000000000007941 */ /* 0x000fea0003800200 */
.L_x_15389:
[----:B------:R-:W-:Y:S04]  /*0380*/  BSSY.RECONVERGENT B0, `(.L_x_15392) ;  /* 0x000002c000007945 */ /* 0x000fe80003800200 */
[----:B------:R-:W-:Y:S05]  /*0390*/  @!P2 BRA `(.L_x_15393) ;  /* 0x0000000000a8a947 */ /* 0x000fea0003800000 */
[----:B------:R-:W1:Y:S01]  /*03a0*/  S2R R7, SR_CgaCtaId ;  /* 0x0000000000077919 */ /* 0x000e620000008800 */
[----:B0-----:R-:W0:Y:S01]  /*03b0*/  LDC.64 R4, c[0x0][0x398] ;  /* 0x0000e600ff047b82 */ /* 0x001e220000000a00 */
[----:B------:R-:W-:-:S04]  /*03c0*/  MOV R6, 0x400 ;  /* 0x0000040000067802 */ /* 0x000fc80000000f00 */
[----:B-1----:R-:W-:-:S07]  /*03d0*/  LEA R18, R7, R6, 0x18 ;  /* 0x0000000607127211 */ /* 0x002fce00078ec0ff */
.L_x_15394:
        /* <DEDUP_REMOVED lines=38> */
.L_x_15393:
[----:B------:R-:W-:Y:S05]  /*0640*/  BSYNC.RECONVERGENT B0 ;  /* 0x0000000000007941 */ /* 0x000fea0003800200 */
.L_x_15392:
[----:B------:R-:W2:Y:S01]  /*0650*/  S2UR UR11, SR_CTAID.Y ;  /* 0x00000000000b79c3 */ /* 0x000ea20000002600 */
[----:B------:R-:W3:Y:S02]  /*0660*/  LDCU UR21, c[0x0][0x374] ;  /* 0x00006e80ff1577ac */ /* 0x000ee40008000800 */
[----:B---3--:R-:W-:-:S04]  /*0670*/  USHF.L.U32 UR4, UR21, 0x2, URZ ;  /* 0x0000000215047899 */ /* 0x008fc800080006ff */
[----:B--2---:R-:W-:-:S06]  /*0680*/  UISETP.GE.U32.AND UP0, UPT, UR11, UR4, UPT ;  /* 0x000000040b00728c */ /* 0x004fcc000bf06070 */
[----:B------:R-:W-:-:S13]  /*0690*/  PLOP3.LUT P1, PT, PT, PT, UP0, 0x80, 0x8 ;  /* 0x000000000008781c */ /* 0x000fda0003f2f008 */
[----:B------:R-:W-:Y:S05]  /*06a0*/  @P1 EXIT ;  /* 0x000000000000194d */ /* 0x000fea0003800000 */
[----:B-1----:R-:W1:Y:S01]  /*06b0*/  S2R R7, SR_TID.X ;  /* 0x0000000000077919 */ /* 0x002e620000002100 */
[----:B------:R-:W2:Y:S01]  /*06c0*/  S2UR UR12, SR_CgaCtaId ;  /* 0x00000000000c79c3 */ /* 0x000ea20000008800 */
[----:B------:R-:W3:Y:S01]  /*06d0*/  LDCU UR9, c[0x0][0x388] ;  /* 0x00007100ff0977ac */ /* 0x000ee20008000800 */
[----:B------:R-:W4:Y:S06]  /*06e0*/  LDCU.64 UR4, c[0x0][0x390] ;  /* 0x00007200ff0477ac */ /* 0x000f2c0008000a00 */
[----:B------:R-:W5:Y:S01]  /*06f0*/  S2UR UR7, SR_CTAID.X ;  /* 0x00000000000779c3 */ /* 0x000f620000002500 */
[----:B------:R-:W-:-:S02]  /*0700*/  UMOV UR10, 0x400 ;  /* 0x00000400000a7882 */ /* 0x000fc40000000000 */
[----:B------:R-:W-:Y:S02]  /*0710*/  UIADD3 UR8, UPT, UPT, UR10, 0x480, URZ ;  /* 0x000004800a087890 */ /* 0x000fe4000fffe0ff */
[----:B---3--:R-:W-:-:S04]  /*0720*/  USHF.R.S32.HI UR6, URZ, 0x1f, UR9 ;  /* 0x0000001fff067899 */ /* 0x008fc80008011409 */
[----:B------:R-:W-:Y:S02]  /*0730*/  ULEA.HI UR6, UR6, UR9, URZ, 0x4 ;  /* 0x0000000906067291 */ /* 0x000fe4000f8f20ff */
[----:B--2---:R-:W-:Y:S02]  /*0740*/  ULEA UR22, UR12, UR10, 0x18 ;  /* 0x0000000a0c167291 */ /* 0x004fe4000f8ec0ff */
[----:B------:R-:W-:Y:S02]  /*0750*/  UIADD3 UR10, UPT, UPT, UR10, 0x500, URZ ;  /* 0x000005000a0a7890 */ /* 0x000fe4000fffe0ff */
[----:B------:R-:W-:Y:S01]  /*0760*/  ULEA UR9, UR12, UR8, 0x18 ;  /* 0x000000080c097291 */ /* 0x000fe2000f8ec0ff */
[C---:B-1----:R-:W-:Y:S01]  /*0770*/  VIADD R6, R7.reuse, UR20 ;  /* 0x0000001407067c36 */ /* 0x042fe20008000000 */
[C---:B------:R-:W-:Y:S01]  /*0780*/  LOP3.LUT R40, R7.reuse, 0x1, RZ, 0xc0, !PT ;  /* 0x0000000107287812 */ /* 0x040fe200078ec0ff */
[----:B------:R-:W-:Y:S01]  /*0790*/  IMAD.SHL.U32 R39, R7, 0x4, RZ ;  /* 0x0000000407277824 */ /* 0x000fe200078e00ff */
[----:B------:R-:W-:Y:S01]  /*07a0*/  ULEA UR10, UR12, UR10, 0x18 ;  /* 0x0000000a0c0a7291 */ /* 0x000fe2000f8ec0ff */
[C---:B------:R-:W-:Y:S01]  /*07b0*/  VIADD R38, R6.reuse, UR20 ;  /* 0x0000001406267c36 */ /* 0x040fe20008000000 */
[----:B------:R-:W-:Y:S01]  /*07c0*/  ISETP.GE.U32.AND P1, PT, R6, 0x20, PT ;  /* 0x000000200600780c */ /* 0x000fe20003f26070 */
[----:B------:R-:W-:Y:S01]  /*07d0*/  VIADD R37, R40, 0xffffffff ;  /* 0xffffffff28257836 */ /* 0x000fe20000000000 */
[----:B------:R-:W-:Y:S01]  /*07e0*/  VIMNMX.U32 R3, PT, PT, R6, 0x20, !PT ;  /* 0x0000002006037848 */ /* 0x000fe20007fe0000 */
[C---:B------:R-:W-:Y:S01]  /*07f0*/  VIADD R34, R39.reuse, UR9 ;  /* 0x0000000927227c36 */ /* 0x040fe20008000000 */
[----:B0-----:R-:W-:Y:S01]  /*0800*/  SEL R4, RZ, 0x1, P1 ;  /* 0x00000001ff047807 */ /* 0x001fe20000800000 */
[----:B------:R-:W-:Y:S01]  /*0810*/  VIADD R33, R39, UR10 ;  /* 0x0000000a27217c36 */ /* 0x000fe20008000000 */
[----:B------:R-:W-:Y:S01]  /*0820*/  LOP3.LUT R37, R37, 0xf, RZ, 0xc0, !PT ;  /* 0x0000000f25257812 */ /* 0x000fe200078ec0ff */
[----:B-----5:R-:W-:Y:S01]  /*0830*/  USHF.L.U32 UR13, UR7, 0x5, URZ ;  /* 0x00000005070d7899 */ /* 0x020fe200080006ff */
[----:B------:R-:W-:Y:S01]  /*0840*/  IADD3 R3, PT, PT, R3, -R6, -R4 ;  /* 0x8000000603037210 */ /* 0x000fe20007ffe804 */
[----:B----4-:R-:W-:Y:S01]  /*0850*/  UIMAD.WIDE.U32 UR14, UR20, 0x4, UR4 ;  /* 0x00000004140e78a5 */ /* 0x010fe2000f8e0004 */
[----:B------:R-:W-:Y:S01]  /*0860*/  LOP3.LUT R36, R39, 0x3c, RZ, 0xc0, !PT ;  /* 0x0000003c27247812 */ /* 0x000fe200078ec0ff */
[----:B------:R-:W-:Y:S01]  /*0870*/  UIMAD.WIDE.U32 UR16, UR20, 0x8, UR4 ;  /* 0x00000008141078a5 */ /* 0x000fe2000f8e0004 */
[----:B------:R-:W-:Y:S01]  /*0880*/  LOP3.LUT R45, R40, 0x8, RZ, 0xfc, !PT ;  /* 0x00000008282d7812 */ /* 0x000fe200078efcff */
[----:B------:R-:W-:Y:S01]  /*0890*/  IMAD.HI.U32 R5, R0, R3, RZ ;  /* 0x0000000300057227 */ /* 0x000fe200078e00ff */
[----:B------:R-:W-:-:S02]  /*08a0*/  USHF.R.S32.HI UR8, URZ, 0x4, UR6 ;  /* 0x00000004ff087899 */ /* 0x000fc40008011406 */
[----:B------:R-:W-:Y:S01]  /*08b0*/  USHF.L.U32 UR7, UR7, 0x1, URZ ;  /* 0x0000000107077899 */ /* 0x000fe200080006ff */
[----:B------:R-:W-:Y:S01]  /*08c0*/  IMAD.MOV R0, RZ, RZ, -R5 ;  /* 0x000000ffff007224 */ /* 0x000fe200078e0a05 */
[----:B------:R-:W-:Y:S01]  /*08d0*/  UIMAD.WIDE.U32 UR4, UR20, 0xc, UR4 ;  /* 0x0000000c140478a5 */ /* 0x000fe2000f8e0004 */
[----:B------:R-:W-:Y:S01]  /*08e0*/  VIADD R36, R36, UR22 ;  /* 0x0000001624247c36 */ /* 0x000fe20008000000 */
[----:B------:R-:W-:Y:S01]  /*08f0*/  UMOV UR6, UR11 ;  /* 0x0000000b00067c82 */ /* 0x000fe20008000000 */
[----:B------:R-:W-:Y:S01]  /*0900*/  IMAD R3, R0, UR20, R3 ;  /* 0x0000001400037c24 */ /* 0x000fe2000f8e0203 */
[----:B------:R-:W-:-:S04]  /*0910*/  SHF.L.U32 R0, R40, 0x4, RZ ;  /* 0x0000000428007819 */ /* 0x000fc800000006ff */
[----:B------:R-:W-:Y:S02]  /*0920*/  ISETP.GE.U32.AND P1, PT, R3, UR20, PT ;  /* 0x0000001403007c0c */ /* 0x000fe4000bf26070 */
[C---:B------:R-:W-:Y:S02]  /*0930*/  LOP3.LUT R35, R0.reuse, 0x8, R40, 0xfe, !PT ;  /* 0x0000000800237812 */ /* 0x040fe400078efe28 */
[----:B------:R-:W-:Y:S02]  /*0940*/  LOP3.LUT R32, R0, R37, RZ, 0xfc, !PT ;  /* 0x0000002500207212 */ /* 0x000fe400078efcff */
[----:B------:R-:W-:Y:S02]  /*0950*/  LEA R35, R35, UR9, 0x2 ;  /* 0x0000000923237c11 */ /* 0x000fe4000f8e10ff */
[----:B------:R-:W-:-:S05]  /*0960*/  LEA R32, R32, UR9, 0x2 ;  /* 0x0000000920207c11 */ /* 0x000fca000f8e10ff */
[----:B------:R-:W-:Y:S01]  /*0970*/  @P1 IADD3 R3, PT, PT, R3, -UR20, RZ ;  /* 0x8000001403031c10 */ /* 0x000fe2000fffe0ff */
[----:B------:R-:W-:-:S03]  /*0980*/  @P1 VIADD R5, R5, 0x1 ;  /* 0x0000000105051836 */ /* 0x000fc60000000000 */
[----:B------:R-:W-:-:S13]  /*0990*/  ISETP.GE.U32.AND P2, PT, R3, UR20, PT ;  /* 0x0000001403007c0c */ /* 0x000fda000bf46070 */
[----:B------:R-:W-:-:S05]  /*09a0*/  @P2 VIADD R5, R5, 0x1 ;  /* 0x0000000105052836 */ /* 0x000fca0000000000 */
[----:B------:R-:W-:-:S04]  /*09b0*/  SEL R41, R2, R5, !P0 ;  /* 0x0000000502297207 */ /* 0x000fc80004000000 */
[----:B------:R-:W-:-:S04]  /*09c0*/  IADD3 R41, PT, PT, R4, R41, RZ ;  /* 0x0000002904297210 */ /* 0x000fc80007ffe0ff */
[----:B------:R-:W-:-:S04]  /*09d0*/  IADD3 R31, PT, PT, R41, 0x1, RZ ;  /* 0x00000001291f7810 */ /* 0x000fc80007ffe0ff */
[----:B------:R-:W-:-:S07]  /*09e0*/  LOP3.LUT R31, R31, 0x3, RZ, 0xc0, !PT ;  /* 0x000000031f1f7812 */ /* 0x000fce00078ec0ff */
.L_x_15413:
[----:B01234-:R-:W0:Y:S01]  /*09f0*/  S2R R4, SR_TID.X ;  /* 0x0000000000047919 */ /* 0x01fe220000002100 */
[----:B------:R-:W-:Y:S01]  /*0a00*/  BSSY.RECONVERGENT B0, `(.L_x_15395) ;  /* 0x000006c000007945 */ /* 0x000fe20003800200 */
[----:B0-----:R-:W-:-:S13]  /*0a10*/  ISETP.GT.U32.AND P0, PT, R4, 0x1f, PT ;  /* 0x0000001f0400780c */ /* 0x001fda0003f04070 */
[----:B------:R-:W-:Y:S05]  /*0a20*/  @P0 BRA `(.L_x_15396) ;  /* 0x0000000400a40947 */ /* 0x000fea0003800000 */
[----:B------:R-:W-:Y:S01]  /*0a30*/  ISETP.NE.AND P1, PT, R31, RZ, PT ;  /* 0x000000ff1f00720c */ /* 0x000fe20003f25270 */
[----:B------:R-:W-:Y:S01]  /*0a40*/  BSSY.RECONVERGENT B1, `(.L_x_15397) ;  /* 0x0000020000017945 */ /* 0x000fe20003800200 */
[----:B------:R-:W-:Y:S01]  /*0a50*/  MOV R11, UR20 ;  /* 0x00000014000b7c02 */ /* 0x000fe20008000f00 */
[----:B------:R-:W-:Y:S01]  /*0a60*/  VIADD R14, R38, UR20 ;  /* 0x00000014260e7c36 */ /* 0x000fe20008000000 */
[----:B------:R-:W-:Y:S01]  /*0a70*/  ISETP.GE.U32.AND P2, PT, R41, 0x3, PT ;  /* 0x000000032900780c */ /* 0x000fe20003f46070 */
[----:B------:R-:W-:Y:S01]  /*0a80*/  IMAD.MOV.U32 R10, RZ, RZ, R4 ;  /* 0x000000ffff0a7224 */ /* 0x000fe200078e0004 */
[----:B------:R-:W-:Y:S01]  /*0a90*/  MOV R0, R4 ;  /* 0x0000000400007202 */ /* 0x000fe20000000f00 */
[----:B------:R-:W-:-:S06]  /*0aa0*/  IMAD.SHL.U32 R11, R11, 0x4, RZ ;  /* 0x000000040b0b7824 */ /* 0x000fcc00078e00ff */
[----:B------:R-:W-:Y:S05]  /*0ab0*/  @!P1 BRA `(.L_x_15398) ;  /* 0x0000000000609947 */ /* 0x000fea0003800000 */
[----:B------:R-:W0:Y:S01]  /*0ac0*/  LDCU UR11, c[0x0][0x388] ;  /* 0x00007100ff0b77ac */ /* 0x000e220008000800 */
[----:B------:R-:W1:Y:S01]  /*0ad0*/  LDC.64 R2, c[0x0][0x390] ;  /* 0x0000e400ff027b82 */ /* 0x000e620000000a00 */
[----:B------:R-:W-:Y:S01]  /*0ae0*/  IADD3 R6, PT, PT, R4, UR20, RZ ;  /* 0x0000001404067c10 */ /* 0x000fe2000fffe0ff */
[----:B0-----:R-:W-:-:S06]  /*0af0*/  UIMAD UR11, UR6, UR11, UR13 ;  /* 0x0000000b060b72a4 */ /* 0x001fcc000f8e020d */
[----:B------:R-:W-:-:S04]  /*0b00*/  VIADD R5, R4, UR11 ;  /* 0x0000000b04057c36 */ /* 0x000fc80008000000 */
[----:B-1----:R-:W-:-:S05]  /*0b10*/  IMAD.WIDE R2, R5, 0x4, R2 ;  /* 0x0000000405027825 */ /* 0x002fca00078e0202 */
[----:B------:R-:W2:Y:S01]  /*0b20*/  LDG.E R4, desc[UR18][R2.64] ;  /* 0x0000001202047981 */ /* 0x000ea2000c1e1900 */
[----:B------:R-:W-:Y:S01]  /*0b30*/  ISETP.NE.AND P3, PT, R31, 0x1, PT ;  /* 0x000000011f00780c */ /* 0x000fe20003f65270 */
[----:B------:R-:W-:Y:S02]  /*0b40*/  IMAD.MOV.U32 R10, RZ, RZ, R6 ;  /* 0x000000ffff0a7224 */ /* 0x000fe400078e0006 */
[----:B--2---:R0:W-:Y:S10]  /*0b50*/  STS [R39+UR9], R4 ;  /* 0x0000000427007988 */ /* 0x0041f40008000809 */
[----:B------:R-:W-:Y:S05]  /*0b60*/  @!P3 BRA `(.L_x_15398) ;  /* 0x000000000034b947 */ /* 0x000fea0003800000 */
[----:B------:R-:W-:Y:S02]  /*0b70*/  ISETP.NE.AND P3, PT, R31, 0x2, PT ;  /* 0x000000021f00780c */ /* 0x000fe40003f65270 */
[----:B0-----:R-:W-:-:S05]  /*0b80*/  IADD3 R4, P4, PT, R11, R2, RZ ;  /* 0x000000020b047210 */ /* 0x001fca0007f9e0ff */
[----:B------:R-:W-:-:S06]  /*0b90*/  IMAD.X R5, RZ, RZ, R3, P4 ;  /* 0x000000ffff057224 */ /* 0x000fcc00020e0603 */
[----:B------:R-:W-:Y:S02]  /*0ba0*/  @P3 IADD3 R2, P4, PT, R11, R4, RZ ;  /* 0x000000040b023210 */ /* 0x000fe40007f9e0ff */
[----:B------:R-:W2:Y:S02]  /*0bb0*/  LDG.E R4, desc[UR18][R4.64] ;  /* 0x0000001204047981 */ /* 0x000ea4000c1e1900 */
[----:B------:R-:W-:-:S05]  /*0bc0*/  @P3 IADD3.X R3, PT, PT, RZ, R5, RZ, P4, !PT ;  /* 0x00000005ff033210 */ /* 0x000fca00027fe4ff */
[----:B------:R-:W3:Y:S01]  /*0bd0*/  @P3 LDG.E R2, desc[UR18][R2.64] ;  /* 0x0000001202023981 */ /* 0x000ee2000c1e1900 */
[----:B------:R-:W-:-:S04]  /*0be0*/  IMAD.IADD R6, R34, 0x1, R11 ;  /* 0x0000000122067824 */ /* 0x000fc800078e020b */
[----:B------:R-:W-:Y:S01]  /*0bf0*/  @P3 IMAD.IADD R7, R11, 0x1, R6 ;  /* 0x000000010b073824 */ /* 0x000fe200078e0206 */
[----:B------:R-:W-:Y:S01]  /*0c00*/  MOV R10, R38 ;  /* 0x00000026000a7202 */ /* 0x000fe20000000f00 */
[----:B------:R-:W-:Y:S01]  /*0c10*/  @P3 IMAD.MOV.U32 R10, RZ, RZ, R14 ;  /* 0x000000ffff0a3224 */ /* 0x000fe200078e000e */
[----:B--2---:R1:W-:Y:S04]  /*0c20*/  STS [R6], R4 ;  /* 0x0000000406007388 */ /* 0x0043e80000000800 */
[----:B---3--:R1:W-:Y:S02]  /*0c30*/  @P3 STS [R7], R2 ;  /* 0x0000000207003388 */ /* 0x0083e40000000800 */
.L_x_15398:
[----:B------:R-:W-:Y:S05]  /*0c40*/  BSYNC.RECONVERGENT B1 ;  /* 0x0000000000017941 */ /* 0x000fea0003800200 */
.L_x_15397:
        /* <DEDUP_REMOVED lines=11> */
.L_x_15401:
[----:B------:R-:W1:Y:S01]  /*0d00*/  LDC.64 R2, c[0x0][0x390] ;  /* 0x0000e400ff027b82 */ /* 0x000e620000000a00 */
[----:B--2---:R-:W-:Y:S02]  /*0d10*/  HFMA2 R8, -RZ, RZ, 0, 2.384185791015625e-07 ;  /* 0x00000004ff087431 */ /* 0x004fe400000001ff */
[----:B0-----:R-:W-:Y:S02]  /*0d20*/  IMAD.MOV.U32 R4, RZ, RZ, 0x4 ;  /* 0x00000004ff047424 */ /* 0x001fe400078e00ff */
[----:B------:R-:W-:Y:S02]  /*0d30*/  IMAD.MOV.U32 R6, RZ, RZ, 0x4 ;  /* 0x00000004ff067424 */ /* 0x000fe400078e00ff */
[----:B------:R-:W-:-:S04]  /*0d40*/  IMAD.WIDE R4, R13, R4, UR14 ;  /* 0x0000000e0d047e25 */ /* 0x000fc8000f8e0204 */
[C---:B------:R-:W-:Y:S02]  /*0d50*/  IMAD.WIDE R6, R13.reuse, R6, UR16 ;  /* 0x000000100d067e25 */ /* 0x040fe4000f8e0206 */
[----:B------:R0:W2:Y:S02]  /*0d60*/  LDG.E R4, desc[UR18][R4.64] ;  /* 0x0000001204047981 */ /* 0x0000a4000c1e1900 */
[C---:B------:R-:W-:Y:S02]  /*0d70*/  IMAD.WIDE R8, R13.reuse, R8, UR4 ;  /* 0x000000040d087e25 */ /* 0x040fe4000f8e0208 */
[----:B------:R-:W3:Y:S04]  /*0d80*/  LDG.E R6, desc[UR18][R6.64] ;  /* 0x0000001206067981 */ /* 0x000ee8000c1e1900 */
[----:B------:R-:W4:Y:S01]  /*0d90*/  LDG.E R8, desc[UR18][R8.64] ;  /* 0x0000001208087981 */ /* 0x000f22000c1e1900 */
[----:B-1----:R-:W-:-:S06]  /*0da0*/  IMAD.WIDE R2, R13, 0x4, R2 ;  /* 0x000000040d027825 */ /* 0x002fcc00078e0202 */
[----:B------:R-:W5:Y:S01]  /*0db0*/  LDG.E R3, desc[UR18][R2.64] ;  /* 0x0000001202037981 */ /* 0x000f62000c1e1900 */
[----:B------:R-:W-:Y:S02]  /*0dc0*/  IMAD.U32 R17, RZ, RZ, UR20 ;  /* 0x00000014ff117e24 */ /* 0x000fe4000f8e00ff */
[----:B------:R-:W-:Y:S01]  /*0dd0*/  IMAD.U32 R19, RZ, RZ, UR20 ;  /* 0x00000014ff137e24 */ /* 0x000fe2000f8e00ff */
[----:B------:R-:W-:Y:S01]  /*0de0*/  IADD3 R15, PT, PT, R11, R12, RZ ;  /* 0x0000000c0b0f7210 */ /* 0x000fe20007ffe0ff */
[--C-:B------:R-:W-:Y:S02]  /*0df0*/  IMAD R17, R17, 0x8, R12.reuse ;  /* 0x0000000811117824 */ /* 0x100fe400078e020c */
[----:B------:R-:W-:Y:S02]  /*0e00*/  IMAD R19, R19, 0xc, R12 ;  /* 0x0000000c13137824 */ /* 0x000fe400078e020c */
[----:B------:R-:W-:-:S05]  /*0e10*/  IMAD.IADD R10, R11, 0x1, R10 ;  /* 0x000000010b0a7824 */ /* 0x000fca00078e020a */
[----:B------:R-:W-:Y:S02]  /*0e20*/  ISETP.GE.U32.AND P3, PT, R10, 0x20, PT ;  /* 0x000000200a00780c */ /* 0x000fe40003f66070 */
[----:B0-----:R-:W-:Y:S01]  /*0e30*/  MOV R5, UR20 ;  /* 0x0000001400057c02 */ /* 0x001fe20008000f00 */
[----:B------:R-:W-:Y:S01]  /*0e40*/  IMAD.IADD R13, R11, 0x1, R13 ;  /* 0x000000010b0d7824 */ /* 0x000fe200078e020d */
[----:B-----5:R0:W-:Y:S04]  /*0e50*/  STS [R12], R3 ;  /* 0x000000030c007388 */ /* 0x0201e80000000800 */
[----:B--2---:R2:W-:Y:S04]  /*0e60*/  STS [R15], R4 ;  /* 0x000000040f007388 */ /* 0x0045e80000000800 */
[----:B---3--:R2:W-:Y:S04]  /*0e70*/  STS [R17], R6 ;  /* 0x0000000611007388 */ /* 0x0085e80000000800 */
[----:B----4-:R2:W-:Y:S01]  /*0e80*/  STS [R19], R8 ;  /* 0x0000000813007388 */ /* 0x0105e20000000800 */
[----:B0-----:R-:W-:Y:S01]  /*0e90*/  IMAD R12, R5, 0x10, R12 ;  /* 0x00000010050c7824 */ /* 0x001fe200078e020c */
[----:B------:R-:W-:Y:S06]  /*0ea0*/  @!P3 BRA `(.L_x_15401) ;  /* 0xfffffffc0094b947 */ /* 0x000fec000383ffff */
.L_x_15400:
[----:B------:R-:W-:Y:S05]  /*0eb0*/  BSYNC.RECONVERGENT B1 ;  /* 0x0000000000017941 */ /* 0x000fea0003800200 */
.L_x_15399:
[----:B------:R-:W-:Y:S04]  /*0ec0*/  BSSY.RECONVERGENT B1, `(.L_x_15402) ;  /* 0x000000f000017945 */ /* 0x000fe80003800200 */
[----:B------:R-:W-:Y:S05]  /*0ed0*/  @!P1 BRA `(.L_x_15403) ;  /* 0x0000000000349947 */ /* 0x000fea0003800000 */
[----:B-1----:R-:W1:Y:S01]  /*0ee0*/  S2R R2, SR_TID.X ;  /* 0x0000000000027919 */ /* 0x002e620000002100 */
[----:B------:R-:W-:Y:S01]  /*0ef0*/  ISETP.NE.AND P1, PT, R31, 0x1, PT ;  /* 0x000000011f00780c */ /* 0x000fe20003f25270 */
[----:B------:R3:W-:Y:S01]  /*0f00*/  STS [R39+UR10], RZ ;  /* 0x000000ff27007988 */ /* 0x0007e2000800080a */
[----:B-1----:R-:W-:-:S05]  /*0f10*/  IADD3 R2, PT, PT, R2, UR20, RZ ;  /* 0x0000001402027c10 */ /* 0x002fca000fffe0ff */
[----:B------:R-:W-:-:S06]  /*0f20*/  IMAD.MOV.U32 R0, RZ, RZ, R2 ;  /* 0x000000ffff007224 */ /* 0x000fcc00078e0002 */
[----:B---3--:R-:W-:Y:S05]  /*0f30*/  @!P1 BRA `(.L_x_15403) ;  /* 0x00000000001c9947 */ /* 0x008fea0003800000 */
[----:B------:R-:W-:Y:S01]  /*0f40*/  ISETP.NE.AND P1, PT, R31, 0x2, PT ;  /* 0x000000021f00780c */ /* 0x000fe20003f25270 */
[----:B------:R-:W-:Y:S02]  /*0f50*/  IMAD.IADD R2, R11, 0x1, R33 ;  /* 0x000000010b027824 */ /* 0x000fe400078e0221 */
[----:B------:R-:W-:-:S03]  /*0f60*/  IMAD.MOV.U32 R0, RZ, RZ, R38 ;  /* 0x000000ffff007224 */ /* 0x000fc600078e0026 */
[----:B------:R-:W-:Y:S01]  /*0f70*/  IADD3 R3, PT, PT, R11, R2, RZ ;  /* 0x000000020b037210 */ /* 0x000fe20007ffe0ff */
[----:B------:R3:W-:Y:S06]  /*0f80*/  STS [R2], RZ ;  /* 0x000000ff02007388 */ /* 0x0007ec0000000800 */
[----:B------:R3:W-:Y:S01]  /*0f90*/  @P1 STS [R3], RZ ;  /* 0x000000ff03001388 */ /* 0x0007e20000000800 */
[----:B------:R-:W-:-:S07]  /*0fa0*/  @P1 MOV R0, R14 ;  /* 0x0000000e00001202 */ /* 0x000fce0000000f00 */
.L_x_15403:
[----:B------:R-:W-:Y:S05]  /*0fb0*/  BSYNC.RECONVERGENT B1 ;  /* 0x0000000000017941 */ /* 0x000fea0003800200 */
.L_x_15402:
[----:B------:R-:W-:Y:S05]  /*0fc0*/  @!P2 BRA `(.L_x_15396) ;  /* 0x00000000003ca947 */ /* 0x000fea0003800000 */
[----:B---3--:R-:W3:Y:S01]  /*0fd0*/  S2R R3, SR_CgaCtaId ;  /* 0x0000000000037919 */ /* 0x008ee20000008800 */
[----:B-1----:R-:W-:-:S05]  /*0fe0*/  MOV R2, 0x400 ;  /* 0x0000040000027802 */ /* 0x002fca0000000f00 */
[----:B------:R-:W-:-:S05]  /*0ff0*/  VIADD R2, R2, 0x500 ;  /* 0x0000050002027836 */ /* 0x000fca0000000000 */
[----:B---3--:R-:W-:-:S07]  /*1000*/  LEA R5, R3, R2, 0x18 ;  /* 0x0000000203057211 */ /* 0x008fce00078ec0ff */
.L_x_15404:
[----:B----4-:R-:W-:Y:S02]  /*1010*/  LEA R2, R0, R5, 0x2 ;  /* 0x0000000500027211 */ /* 0x010fe400078e10ff */
[----:B------:R-:W-:-:S03]  /*1020*/  IADD3 R0, PT, PT, R11, R0, RZ ;  /* 0x000000000b007210 */ /* 0x000fc60007ffe0ff */
[----:B0-2---:R-:W-:Y:S01]  /*1030*/  IMAD.IADD R4, R11, 0x1, R2 ;  /* 0x000000010b047824 */ /* 0x005fe200078e0202 */
[----:B------:R4:W-:Y:S01]  /*1040*/  STS [R2], RZ ;  /* 0x000000ff02007388 */ /* 0x0009e20000000800 */
[----:B------:R-:W-:-:S03]  /*1050*/  ISETP.GE.U32.AND P1, PT, R0, 0x20, PT ;  /* 0x000000200000780c */ /* 0x000fc60003f26070 */
[C---:B------:R-:W-:Y:S01]  /*1060*/  IADD3 R6, PT, PT, R11.reuse, R4, RZ ;  /* 0x000000040b067210 */ /* 0x040fe20007ffe0ff */
[----:B------:R4:W-:Y:S04]  /*1070*/  STS [R4], RZ ;  /* 0x000000ff04007388 */ /* 0x0009e80000000800 */
[----:B------:R-:W-:Y:S01]  /*1080*/  IMAD.IADD R3, R11, 0x1, R6 ;  /* 0x000000010b037824 */ /* 0x000fe200078e0206 */
[----:B------:R4:W-:Y:S04]  /*1090*/  STS [R6], RZ ;  /* 0x000000ff06007388 */ /* 0x0009e80000000800 */
[----:B------:R4:W-:Y:S01]  /*10a0*/  STS [R3], RZ ;  /* 0x000000ff03007388 */ /* 0x0009e20000000800 */
[----:B------:R-:W-:Y:S05]  /*10b0*/  @!P1 BRA `(.L_x_15404) ;  /* 0xfffffffc00d49947 */ /* 0x000fea000383ffff */
.L_x_15396:
[----:B------:R-:W-:Y:S05]  /*10c0*/  BSYNC.RECONVERGENT B0 ;  /* 0x0000000000007941 */ /* 0x000fea0003800200 */
.L_x_15395:
[----:B------:R-:W-:Y:S06]  /*10d0*/  BAR.SYNC.DEFER_BLOCKING 0x0 ;  /* 0x0000000000007b1d */ /* 0x000fec0000010000 */
[----:B------:R-:W-:Y:S05]  /*10e0*/  @P0 BRA `(.L_x_15405) ;  /* 0x0000000400500947 */ /* 0x000fea0003800000 */
[----:B---34-:R-:W3:Y:S01]  /*10f0*/  S2R R3, SR_CgaCtaId ;  /* 0x0000000000037919 */ /* 0x018ee20000008800 */
[----:B------:R-:W-:Y:S01]  /*1100*/  MOV R0, 0x400 ;  /* 0x0000040000007802 */ /* 0x000fe20000000f00 */
[C---:B------:R-:W-:Y:S01]  /*1110*/  VIADD R12, R40.reuse, 0x1 ;  /* 0x00000001280c7836 */ /* 0x040fe20000000000 */
[----:B------:R-:W-:Y:S01]  /*1120*/  LOP3.LUT R11, R40, 0x2, RZ, 0xfc, !PT ;  /* 0x00000002280b7812 */ /* 0x000fe200078efcff */
[----:B------:R4:W4:Y:S01]  /*1130*/  LDS R30, [R35] ;  /* 0x00000000231e7984 */ /* 0x0009220000000800 */
[C---:B------:R-:W-:Y:S01]  /*1140*/  IADD3 R14, PT, PT, R0.reuse, 0x500, RZ ;  /* 0x00000500000e7810 */ /* 0x040fe20007ffe0ff */
[----:B-1----:R-:W-:Y:S01]  /*1150*/  VIADD R2, R0, 0x480 ;  /* 0x0000048000027836 */ /* 0x002fe20000000000 */
[C---:B------:R-:W-:Y:S01]  /*1160*/  IADD3 R10, PT, PT, R40.reuse, 0x5, RZ ;  /* 0x00000005280a7810 */ /* 0x040fe20007ffe0ff */
[----:B------:R1:W1:Y:S01]  /*1170*/  LDS R29, [R32] ;  /* 0x00000000201d7984 */ /* 0x0002620000000800 */
[C---:B------:R-:W-:Y:S01]  /*1180*/  VIADD R9, R40.reuse, 0x9 ;  /* 0x0000000928097836 */ /* 0x040fe20000000000 */
[C---:B--2---:R-:W-:Y:S01]  /*1190*/  LOP3.LUT R8, R40.reuse, 0xa, RZ, 0xfc, !PT ;  /* 0x0000000a28087812 */ /* 0x044fe200078efcff */
[----:B0-----:R-:W0:Y:S01]  /*11a0*/  S2R R4, SR_TID.X ;  /* 0x0000000000047919 */ /* 0x001e220000002100 */
[----:B------:R-:W-:-:S02]  /*11b0*/  IADD3 R7, PT, PT, R40, 0xb, RZ ;  /* 0x0000000b28077810 */ /* 0x000fc40007ffe0ff */
[----:B------:R-:W-:Y:S02]  /*11c0*/  LOP3.LUT R6, R40, 0xc, RZ, 0xfc, !PT ;  /* 0x0000000c28067812 */ /* 0x000fe400078efcff */
[C---:B---3--:R-:W-:Y:S02]  /*11d0*/  LEA R5, R3.reuse, R2, 0x18 ;  /* 0x0000000203057211 */ /* 0x048fe400078ec0ff */
[----:B------:R-:W-:-:S03]  /*11e0*/  LEA R14, R3, R14, 0x18 ;  /* 0x0000000e030e7211 */ /* 0x000fc600078ec0ff */
[C---:B------:R-:W-:Y:S02]  /*11f0*/  IMAD R2, R40.reuse, 0x44, R5 ;  /* 0x0000004428027824 */ /* 0x040fe400078e0205 */
[----:B------:R-:W-:-:S03]  /*1200*/  VIADD R5, R40, 0xd ;  /* 0x0000000d28057836 */ /* 0x000fc60000000000 */
[----:B------:R2:W3:Y:S01]  /*1210*/  LDS R28, [R2] ;  /* 0x00000000021c7984 */ /* 0x0004e20000000800 */
[----:B0-----:R-:W-:-:S03]  /*1220*/  SHF.R.U32.HI R13, RZ, 0x1, R4 ;  /* 0x00000001ff0d7819 */ /* 0x001fc60000011604 */
[----:B------:R2:W0:Y:S01]  /*1230*/  LDS R27, [R2+0x4] ;  /* 0x00000400021b7984 */ /* 0x0004220000000800 */
[----:B------:R-:W-:-:S03]  /*1240*/  LOP3.LUT R4, R40, 0xe, RZ, 0xfc, !PT ;  /* 0x0000000e28047812 */ /* 0x000fc600078efcff */
        /* <DEDUP_REMOVED lines=12> */
.L_x_15407:
[----:B------:R-:W-:Y:S01]  /*1310*/  IMAD R42, R13, 0x44, R36 ;  /* 0x000000440d2a7824 */ /* 0x000fe200078e0224 */
[----:B------:R-:W-:-:S05]  /*1320*/  UMOV UR11, 0xffffffff ;  /* 0xffffffff000b7882 */ /* 0x000fca0000000000 */
[----:B------:R-:W1:Y:S01]  /*1330*/  LDS R42, [R42] ;  /* 0x000000002a2a7984 */ /* 0x000e620000000800 */
[----:B0-----:R-:W-:Y:S05]  /*1340*/  BRA.DIV UR11, `(.L_x_15406) ;  /* 0x0000000a0b307947 */ /* 0x001fea000b800000 */
[----:B-1----:R-:W1:Y:S01]  /*1350*/  SHFL.IDX PT, R43, R42, R40, 0x101f ;  /* 0x00101f282a2b7589 */ /* 0x002e6200000e0000 */
[C---:B------:R-:W-:Y:S02]  /*1360*/  IADD3 R3, PT, PT, R40.reuse, 0x3, RZ ;  /* 0x0000000328037810 */ /* 0x040fe40007ffe0ff */
[----:B--2---:R-:W-:Y:S01]  /*1370*/  LOP3.LUT R2, R40, 0x4, RZ, 0xfc, !PT ;  /* 0x0000000428027812 */ /* 0x004fe200078efcff */
[----:B------:R-:W0:Y:S04]  /*1380*/  SHFL.IDX PT, R0, R42, R12, 0x101f ;  /* 0x00101f0c2a007589 */ /* 0x000e2800000e0000 */
[----:B------:R-:W2:Y:S01]  /*1390*/  SHFL.IDX PT, R44, R42, R11, 0x101f ;  /* 0x00101f0b2a2c7589 */ /* 0x000ea200000e0000 */
[----:B-1----:R-:W-:-:S04]  /*13a0*/  IMAD R43, R28, R43, RZ ;  /* 0x0000002b1c2b7224 */ /* 0x002fc800078e02ff */
[----:B0-----:R-:W-:Y:S02]  /*13b0*/  IMAD R43, R27, R0, R43 ;  /* 0x000000001b2b7224 */ /* 0x001fe400078e022b */
[----:B------:R0:W1:Y:S02]  /*13c0*/  SHFL.IDX PT, R0, R42, R3, 0x101f ;  /* 0x00101f032a007589 */ /* 0x00006400000e0000 */
[----:B--2---:R-:W-:Y:S02]  /*13d0*/  IMAD R43, R26, R44, R43 ;  /* 0x0000002c1a2b7224 */ /* 0x004fe400078e022b */
[----:B------:R2:W3:Y:S01]  /*13e0*/  SHFL.IDX PT, R44, R42, R2, 0x101f ;  /* 0x00101f022a2c7589 */ /* 0x0004e200000e0000 */
[C---:B0-----:R-:W-:Y:S01]  /*13f0*/  LOP3.LUT R3, R40.reuse, 0x6, RZ, 0xfc, !PT ;  /* 0x0000000628037812 */ /* 0x041fe200078efcff */
[----:B--2---:R-:W-:Y:S02]  /*1400*/  VIADD R2, R40, 0x7 ;  /* 0x0000000728027836 */ /* 0x004fe40000000000 */
[----:B-1----:R-:W-:-:S02]  /*1410*/  IMAD R43, R25, R0, R43 ;  /* 0x00000000192b7224 */ /* 0x002fc400078e022b */
[----:B------:R-:W0:Y:S02]  /*1420*/  SHFL.IDX PT, R0, R42, R10, 0x101f ;  /* 0x00101f0a2a007589 */ /* 0x000e2400000e0000 */
[----:B---3--:R-:W-:Y:S02]  /*1430*/  IMAD R43, R24, R44, R43 ;  /* 0x0000002c182b7224 */ /* 0x008fe400078e022b */
[----:B------:R-:W1:Y:S02]  /*1440*/  SHFL.IDX PT, R44, R42, R3, 0x101f ;  /* 0x00101f032a2c7589 */ /* 0x000e6400000e0000 */
[----:B0-----:R-:W-:Y:S02]  /*1450*/  IMAD R43, R23, R0, R43 ;  /* 0x00000000172b7224 */ /* 0x001fe400078e022b */
[----:B------:R-:W0:Y:S02]  /*1460*/  SHFL.IDX PT, R0, R42, R2, 0x101f ;  /* 0x00101f022a007589 */ /* 0x000e2400000e0000 */
[----:B-1----:R-:W-:-:S02]  /*1470*/  IMAD R43, R22, R44, R43 ;  /* 0x0000002c162b7224 */ /* 0x002fc400078e022b */
[----:B------:R-:W1:Y:S04]  /*1480*/  SHFL.IDX PT, R44, R42, R45, 0x101f ;  /* 0x00101f2d2a2c7589 */ /* 0x000e6800000e0000 */
[----:B------:R-:W-:Y:S01]  /*1490*/  SHFL.IDX PT, R2, R42, R5, 0x101f ;  /* 0x00101f052a027589 */ /* 0x000fe200000e0000 */
[----:B0-----:R-:W-:-:S03]  /*14a0*/  IMAD R43, R21, R0, R43 ;  /* 0x00000000152b7224 */ /* 0x001fc600078e022b */
[----:B------:R-:W0:Y:S01]  /*14b0*/  SHFL.IDX PT, R0, R42, R9, 0x101f ;  /* 0x00101f092a007589 */ /* 0x000e2200000e0000 */
[----:B-1----:R-:W-:-:S03]  /*14c0*/  IMAD R43, R30, R44, R43 ;  /* 0x0000002c1e2b7224 */ /* 0x002fc600078e022b */
[----:B------:R-:W1:Y:S01]  /*14d0*/  SHFL.IDX PT, R44, R42, R8, 0x101f ;  /* 0x00101f082a2c7589 */ /* 0x000e6200000e0000 */
[----:B0-----:R-:W-:-:S03]  /*14e0*/  IMAD R43, R20, R0, R43 ;  /* 0x00000000142b7224 */ /* 0x001fc600078e022b */
[----:B------:R-:W0:Y:S01]  /*14f0*/  SHFL.IDX PT, R0, R42, R7, 0x101f ;  /* 0x00101f072a007589 */ /* 0x000e2200000e0000 */
[----:B-1----:R-:W-:-:S03]  /*1500*/  IMAD R43, R19, R44, R43 ;  /* 0x0000002c132b7224 */ /* 0x002fc600078e022b */
[----:B------:R-:W1:Y:S01]  /*1510*/  SHFL.IDX PT, R44, R42, R6, 0x101f ;  /* 0x00101f062a2c7589 */ /* 0x000e6200000e0000 */
[----:B0-----:R-:W-:-:S03]  /*1520*/  IMAD R43, R18, R0, R43 ;  /* 0x00000000122b7224 */ /* 0x001fc600078e022b */
[----:B------:R-:W-:Y:S01]  /*1530*/  SHFL.IDX PT, R0, R42, R37, 0x101f ;  /* 0x00101f252a007589 */ /* 0x000fe200000e0000 */
[----:B-1----:R-:W-:-:S03]  /*1540*/  IMAD R43, R17, R44, R43 ;  /* 0x0000002c112b7224 */ /* 0x002fc600078e022b */
[----:B------:R-:W0:Y:S01]  /*1550*/  SHFL.IDX PT, R44, R42, R4, 0x101f ;  /* 0x00101f042a2c7589 */ /* 0x000e2200000e0000 */
[----:B------:R-:W-:-:S04]  /*1560*/  IMAD R43, R16, R2, R43 ;  /* 0x00000002102b7224 */ /* 0x000fc800078e022b */
[----:B0-----:R-:W-:-:S07]  /*1570*/  IMAD R43, R15, R44, R43 ;  /* 0x0000002c0f2b7224 */ /* 0x001fce00078e022b */
.L_x_15431:
[----:B------:R-:W-:Y:S01]  /*1580*/  LEA R2, R13, R40, 0x1 ;  /* 0x000000280d027211 */ /* 0x000fe200078e08ff */
[----:B------:R-:W-:Y:S01]  /*1590*/  IMAD R0, R29, R0, R43 ;  /* 0x000000001d007224 */ /* 0x000fe200078e022b */
[----:B------:R-:W-:-:S03]  /*15a0*/  MOV R42, UR20 ;  /* 0x00000014002a7c02 */ /* 0x000fc60008000f00 */
[----:B------:R-:W-:Y:S01]  /*15b0*/  IMAD.U32 R2, R2, 0x4, R14 ;  /* 0x0000000402027824 */ /* 0x000fe200078e000e */
[----:B------:R-:W-:-:S04]  /*15c0*/  SHF.R.U32.HI R42, RZ, 0x1, R42 ;  /* 0x00000001ff2a7819 */ /* 0x000fc8000001162a */
[----:B------:R-:W0:Y:S01]  /*15d0*/  LDS R3, [R2] ;  /* 0x0000000002037984 */ /* 0x000e220000000800 */
[----:B------:R-:W-:-:S04]  /*15e0*/  IADD3 R13, PT, PT, R42, R13, RZ ;  /* 0x0000000d2a0d7210 */ /* 0x000fc80007ffe0ff */
[----:B------:R-:W-:Y:S01]  /*15f0*/  ISETP.GE.U32.AND P1, PT, R13, 0x10, PT ;  /* 0x000000100d00780c */ /* 0x000fe20003f26070 */
[----:B0-----:R-:W-:-:S05]  /*1600*/  IMAD.IADD R0, R0, 0x1, R3 ;  /* 0x0000000100007824 */ /* 0x001fca00078e0203 */
[----:B------:R0:W-:Y:S07]  /*1610*/  STS [R2], R0 ;  /* 0x0000000002007388 */ /* 0x0001ee0000000800 */
[----:B------:R-:W-:Y:S05]  /*1620*/  @!P1 BRA `(.L_x_15407) ;  /* 0xfffffffc00389947 */ /* 0x000fea000383ffff */
.L_x_15405:
[----:B------:R-:W-:Y:S05]  /*1630*/  WARPSYNC.ALL ;  /* 0x0000000000007948 */ /* 0x000fea0003800000 */
[----:B------:R-:W-:Y:S06]  /*1640*/  BAR.SYNC.DEFER_BLOCKING 0x0 ;  /* 0x0000000000007b1d */ /* 0x000fec0000010000 */
[----:B------:R-:W-:Y:S04]  /*1650*/  BSSY.RECONVERGENT B0, `(.L_x_15408) ;  /* 0x0000056000007945 */ /* 0x000fe80003800200 */
[----:B------:R-:W-:Y:S05]  /*1660*/  @P0 BRA `(.L_x_15409) ;  /* 0x0000000400500947 */ /* 0x000fea0003800000 */
[----:B------:R-:W5:Y:S01]  /*1670*/  S2R R42, SR_TID.X ;  /* 0x00000000002a7919 */ /* 0x000f620000002100 */
[----:B------:R-:W1:Y:S01]  /*1680*/  LDC R12, c[0x0][0x384] ;  /* 0x0000e100ff0c7b82 */ /* 0x000e620000000800 */
[----:B------:R-:W-:Y:S01]  /*1690*/  ISETP.NE.AND P0, PT, R31, RZ, PT ;  /* 0x000000ff1f00720c */ /* 0x000fe20003f05270 */
[----:B---34-:R-:W-:Y:S01]  /*16a0*/  IMAD.U32 R3, RZ, RZ, UR7 ;  /* 0x00000007ff037e24 */ /* 0x018fe2000f8e00ff */
[----:B0-----:R-:W-:Y:S01]  /*16b0*/  MOV R0, UR20 ;  /* 0x0000001400007c02 */ /* 0x001fe20008000f00 */
[----:B------:R-:W-:Y:S01]  /*16c0*/  BSSY.RECONVERGENT B1, `(.L_x_15410) ;  /* 0x0000025000017945 */ /* 0x000fe20003800200 */
[----:B------:R-:W-:Y:S02]  /*16d0*/  ISETP.GE.U32.AND P1, PT, R41, 0x3, PT ;  /* 0x000000032900780c */ /* 0x000fe40003f26070 */
[----:B------:R-:W-:Y:S01]  /*16e0*/  SHF.L.U32 R0, R0, 0x2, RZ ;  /* 0x0000000200007819 */ /* 0x000fe200000006ff */
[----:B-1----:R-:W-:Y:S02]  /*16f0*/  IMAD R12, R12, UR6, R3 ;  /* 0x000000060c0c7c24 */ /* 0x002fe4000f8e0203 */
[----:B-----5:R-:W-:-:S04]  /*1700*/  IMAD.MOV.U32 R16, RZ, RZ, R42 ;  /* 0x000000ffff107224 */ /* 0x020fc800078e002a */
[----:B------:R-:W-:Y:S05]  /*1710*/  @!P0 BRA `(.L_x_15411) ;  /* 0x00000000007c8947 */ /* 0x000fea0003800000 */
        /* <DEDUP_REMOVED lines=11> */
[----:B------:R-:W-:Y:S01]  /*17d0*/  ISETP.NE.AND P0, PT, R31, 0x2, PT ;  /* 0x000000021f00780c */ /* 0x000fe20003f05270 */
[----:B------:R-:W-:Y:S01]  /*17e0*/  IMAD.MOV.U32 R16, RZ, RZ, R38 ;  /* 0x000000ffff107224 */ /* 0x000fe200078e0026 */
[----:B0-----:R-:W-:Y:S02]  /*17f0*/  IADD3 R7, PT, PT, R0, R33, RZ ;  /* 0x0000002100077210 */ /* 0x001fe40007ffe0ff */
[----:B------:R-:W-:Y:S02]  /*1800*/  SHF.R.U32.HI R6, RZ, 0x1, R42 ;  /* 0x00000001ff067819 */ /* 0x000fe4000001162a */
[----:B------:R-:W-:Y:S01]  /*1810*/  LOP3.LUT R9, R42, 0x1, RZ, 0xc0, !PT ;  /* 0x000000012a097812 */ /* 0x000fe200078ec0ff */
[----:B------:R-:W-:Y:S01]  /*1820*/  IMAD.IADD R11, R0, 0x1, R7 ;  /* 0x00000001000b7824 */ /* 0x000fe200078e0207 */
[----:B------:R-:W-:Y:S01]  /*1830*/  SHF.R.U32.HI R4, RZ, 0x1, R38 ;  /* 0x00000001ff047819 */ /* 0x000fe20000011626 */
[----:B------:R-:W0:Y:S01]  /*1840*/  LDS R7, [R7] ;  /* 0x0000000007077984 */ /* 0x000e220000000800 */
[----:B------:R-:W-:Y:S01]  /*1850*/  LOP3.LUT R5, R38, 0x1, RZ, 0xc0, !PT ;  /* 0x0000000126057812 */ /* 0x000fe200078ec0ff */
[----:B------:R-:W-:Y:S01]  /*1860*/  IMAD R13, R6, UR8, R9 ;  /* 0x00000008060d7c24 */ /* 0x000fe2000f8e0209 */
[----:B------:R-:W-:Y:S01]  /*1870*/  IADD3 R6, PT, PT, R38, UR20, RZ ;  /* 0x0000001426067c10 */ /* 0x000fe2000fffe0ff */
[----:B------:R-:W1:Y:S02]  /*1880*/  @P0 LDS R11, [R11] ;  /* 0x000000000b0b0984 */ /* 0x000e640000000800 */
[----:B------:R-:W-:Y:S01]  /*1890*/  IMAD R9, R4, UR8, R5 ;  /* 0x0000000804097c24 */ /* 0x000fe2000f8e0205 */
[----:B------:R-:W-:-:S02]  /*18a0*/  IADD3 R5, PT, PT, R13, R12, RZ ;  /* 0x0000000c0d057210 */ /* 0x000fc40007ffe0ff */
[----:B------:R-:W-:Y:S01]  /*18b0*/  @P0 MOV R16, R6 ;  /* 0x0000000600100202 */ /* 0x000fe20000000f00 */
[----:B------:R-:W-:Y:S02]  /*18c0*/  @P0 IMAD.IADD R9, R9, 0x1, R12 ;  /* 0x0000000109090824 */ /* 0x000fe400078e020c */
[----:B------:R-:W-:-:S04]  /*18d0*/  IMAD.WIDE R4, R5, 0x4, R2 ;  /* 0x0000000405047825 */ /* 0x000fc800078e0202 */
[----:B------:R-:W-:Y:S01]  /*18e0*/  @P0 IMAD.WIDE R2, R9, 0x4, R2 ;  /* 0x0000000409020825 */ /* 0x000fe200078e0202 */
[----:B0-----:R3:W-:Y:S04]  /*18f0*/  STG.E desc[UR18][R4.64], R7 ;  /* 0x0000000704007986 */ /* 0x0017e8000c101912 */
[----:B-1----:R3:W-:Y:S02]  /*1900*/  @P0 STG.E desc[UR18][R2.64], R11 ;  /* 0x0000000b02000986 */ /* 0x0027e4000c101912 */
.L_x_15411:
[----:B------:R-:W-:Y:S05]  /*1910*/  BSYNC.RECONVERGENT B1 ;  /* 0x0000000000017941 */ /* 0x000fea0003800200 */
.L_x_15410:
[----:B------:R-:W-:Y:S05]  /*1920*/  @!P1 BRA `(.L_x_15409) ;  /* 0x0000000000a09947 */ /* 0x000fea0003800000 */
[----:B---3--:R-:W1:Y:S01]  /*1930*/  S2R R11, SR_CgaCtaId ;  /* 0x00000000000b7919 */ /* 0x008e620000008800 */
[C---:B------:R-:W-:Y:S01]  /*1940*/  VIADD R2, R16.reuse, UR20 ;  /* 0x0000001410027c36 */ /* 0x040fe20008000000 */
[----:B0-2---:R-:W-:Y:S02]  /*1950*/  MOV R4, 0x400 ;  /* 0x0000040000047802 */ /* 0x005fe40000000f00 */
[----:B------:R-:W-:Y:S02]  /*1960*/  LOP3.LUT R3, R16, 0x1, RZ, 0xc0, !PT ;  /* 0x0000000110037812 */ /* 0x000fe400078ec0ff */
[----:B------:R-:W-:Y:S02]  /*1970*/  LOP3.LUT R5, R2, 0x1, RZ, 0xc0, !PT ;  /* 0x0000000102057812 */ /* 0x000fe400078ec0ff */
[----:B------:R-:W-:Y:S01]  /*1980*/  IADD3 R4, PT, PT, R4, 0x500, RZ ;  /* 0x0000050004047810 */ /* 0x000fe20007ffe0ff */
[C---:B------:R-:W-:Y:S01]  /*1990*/  IMAD.IADD R10, R12.reuse, 0x1, R3 ;  /* 0x000000010c0a7824 */ /* 0x040fe200078e0203 */
[----:B------:R-:W-:-:S02]  /*19a0*/  IADD3 R12, PT, PT, R12, R5, RZ ;  /* 0x000000050c0c7210 */ /* 0x000fc40007ffe0ff */
[----:B-1----:R-:W-:-:S07]  /*19b0*/  LEA R11, R11, R4, 0x18 ;  /* 0x000000040b0b7211 */ /* 0x002fce00078ec0ff */
.L_x_15412:
[C---:B0-----:R-:W-:Y:S01]  /*19c0*/  IMAD R13, R16.reuse, 0x4, R11 ;  /* 0x00000004100d7824 */ /* 0x041fe200078e020b */
[----:B------:R-:W0:Y:S01]  /*19d0*/  LDC.64 R8, c[0x0][0x3a0] ;  /* 0x0000e800ff087b82 */ /* 0x000e220000000a00 */
[----:B------:R-:W-:Y:S01]  /*19e0*/  VIADD R2, R16, UR20 ;  /* 0x0000001410027c36 */ /* 0x000fe20008000000 */
[----:B------:R-:W-:Y:S02]  /*19f0*/  SHF.R.U32.HI R3, RZ, 0x1, R16 ;  /* 0x00000001ff037819 */ /* 0x000fe40000011610 */
[----:B------:R-:W-:Y:S02]  /*1a00*/  IADD3 R19, PT, PT, R0, R13, RZ ;  /* 0x0000000d00137210 */ /* 0x000fe40007ffe0ff */
[----:B------:R-:W1:Y:S01]  /*1a10*/  LDS R13, [R13] ;  /* 0x000000000d0d7984 */ /* 0x000e620000000800 */
[----:B------:R-:W-:Y:S01]  /*1a20*/  IADD3 R4, PT, PT, R2, UR20, RZ ;  /* 0x0000001402047c10 */ /* 0x000fe2000fffe0ff */
[----:B------:R-:W-:Y:S01]  /*1a30*/  IMAD R3, R3, UR8, R10 ;  /* 0x0000000803037c24 */ /* 0x000fe2000f8e020a */
[----:B------:R-:W-:Y:S01]  /*1a40*/  SHF.R.U32.HI R5, RZ, 0x1, R2 ;  /* 0x00000001ff057819 */ /* 0x000fe20000011602 */
[----:B------:R-:W-:Y:S01]  /*1a50*/  IMAD.IADD R17, R0, 0x1, R19 ;  /* 0x0000000100117824 */ /* 0x000fe200078e0213 */
[----:B------:R-:W-:Y:S01]  /*1a60*/  SHF.R.U32.HI R7, RZ, 0x1, R4 ;  /* 0x00000001ff077819 */ /* 0x000fe20000011604 */
[----:B------:R-:W2:Y:S01]  /*1a70*/  LDS R19, [R19] ;  /* 0x0000000013137984 */ /* 0x000ea20000000800 */
[----:B------:R-:W-:-:S02]  /*1a80*/  VIADD R14, R4, UR20 ;  /* 0x00000014040e7c36 */ /* 0x000fc40008000000 */
[----:B------:R-:W-:Y:S01]  /*1a90*/  IADD3 R15, PT, PT, R0, R17, RZ ;  /* 0x00000011000f7210 */ /* 0x000fe20007ffe0ff */
[----:B------:R-:W-:Y:S01]  /*1aa0*/  IMAD R5, R5, UR8, R12 ;  /* 0x0000000805057c24 */ /* 0x000fe2000f8e020c */
[----:B------:R-:W3:Y:S01]  /*1ab0*/  LDS R17, [R17] ;  /* 0x0000000011117984 */ /* 0x000ee20000000800 */
[----:B------:R-:W-:Y:S01]  /*1ac0*/  SHF.R.U32.HI R23, RZ, 0x1, R14 ;  /* 0x00000001ff177819 */ /* 0x000fe2000001160e */
[----:B------:R-:W-:Y:S01]  /*1ad0*/  IMAD R21, R7, UR8, R10 ;  /* 0x0000000807157c24 */ /* 0x000fe2000f8e020a */
[----:B------:R-:W-:Y:S01]  /*1ae0*/  IADD3 R16, PT, PT, R14, UR20, RZ ;  /* 0x000000140e107c10 */ /* 0x000fe2000fffe0ff */
[----:B------:R-:W4:Y:S02]  /*1af0*/  LDS R15, [R15] ;  /* 0x000000000f0f7984 */ /* 0x000f240000000800 */
[----:B------:R-:W-:Y:S01]  /*1b00*/  IMAD R23, R23, UR8, R12 ;  /* 0x0000000817177c24 */ /* 0x000fe2000f8e020c */
[----:B------:R-:W-:Y:S01]  /*1b10*/  ISETP.GE.U32.AND P0, PT, R16, 0x20, PT ;  /* 0x000000201000780c */ /* 0x000fe20003f06070 */
[----:B0-----:R-:W-:-:S04]  /*1b20*/  IMAD.WIDE R6, R3, 0x4, R8 ;  /* 0x0000000403067825 */ /* 0x001fc800078e0208 */
[----:B------:R-:W-:-:S04]  /*1b30*/  IMAD.WIDE R4, R5, 0x4, R8 ;  /* 0x0000000405047825 */ /* 0x000fc800078e0208 */
[----:B------:R-:W-:-:S04]  /*1b40*/  IMAD.WIDE R2, R21, 0x4, R8 ;  /* 0x0000000415027825 */ /* 0x000fc800078e0208 */
[----:B------:R-:W-:Y:S01]  /*1b50*/  IMAD.WIDE R8, R23, 0x4, R8 ;  /* 0x0000000417087825 */ /* 0x000fe200078e0208 */
[----:B-1----:R0:W-:Y:S04]  /*1b60*/  STG.E desc[UR18][R6.64], R13 ;  /* 0x0000000d06007986 */ /* 0x0021e8000c101912 */
[----:B--2---:R0:W-:Y:S04]  /*1b70*/  STG.E desc[UR18][R4.64], R19 ;  /* 0x0000001304007986 */ /* 0x0041e8000c101912 */
[----:B---3--:R0:W-:Y:S04]  /*1b80*/  STG.E desc[UR18][R2.64], R17 ;  /* 0x0000001102007986 */ /* 0x0081e8000c101912 */
[----:B----4-:R0:W-:Y:S01]  /*1b90*/  STG.E desc[UR18][R8.64], R15 ;  /* 0x0000000f08007986 */ /* 0x0101e2000c101912 */
[----:B------:R-:W-:Y:S05]  /*1ba0*/  @!P0 BRA `(.L_x_15412) ;  /* 0xfffffffc00848947 */ /* 0x000fea000383ffff */
.L_x_15409:
[----:B------:R-:W-:Y:S05]  /*1bb0*/  BSYNC.RECONVERGENT B0 ;  /* 0x0000000000007941 */ /* 0x000fea0003800200 */
.L_x_15408:
[----:B------:R-:W-:Y:S02]  /*1bc0*/  USHF.L.U32 UR11, UR21, 0x2, URZ ;  /* 0x00000002150b7899 */ /* 0x000fe400080006ff */
[----:B------:R-:W-:-:S04]  /*1bd0*/  UIADD3 UR6, UPT, UPT, UR21, UR6, URZ ;  /* 0x0000000615067290 */ /* 0x000fc8000fffe0ff */
[----:B------:R-:W-:-:S09]  /*1be0*/  UISETP.GE.U32.AND UP0, UPT, UR6, UR11, UPT ;  /* 0x0000000b0600728c */ /* 0x000fd2000bf06070 */
[----:B------:R-:W-:Y:S05]  /*1bf0*/  BRA.U !UP0, `(.L_x_15413) ;  /* 0xffffffed087c7547 */ /* 0x000fea000b83ffff */
[----:B------:R-:W-:Y:S05]  /*1c00*/  EXIT ;  /* 0x000000000000794d */ /* 0x000fea0003800000 */
.L_x_15406:
[----:B--2---:R-:W-:Y:S01]  /*1c10*/  HFMA2 R2, -RZ, RZ, 0, 0.000503063201904296875 ;  /* 0x0000101fff027431 */ /* 0x004fe200000001ff */
[----:B------:R-:W-:Y:S01]  /*1c20*/  BSSY B0, `(.L_x_15414) ;  /* 0x0000006000007945 */ /* 0x000fe20003800000 */
[----:B------:R-:W-:Y:S02]  /*1c30*/  IMAD.MOV.U32 R3, RZ, RZ, R40 ;  /* 0x000000ffff037224 */ /* 0x000fe400078e0028 */
[----:B------:R-:W-:-:S07]  /*1c40*/  IMAD.MOV.U32 R0, RZ, RZ, -0x1 ;  /* 0xffffffffff007424 */ /* 0x000fce00078e00ff */
[----:B01----:R-:W-:Y:S05]  /*1c50*/  WARPSYNC.COLLECTIVE R0, `(.L_x_15415) ;  /* 0x0000000000087348 */ /* 0x003fea0003c00000 */
[----:B-1----:R1:W2:Y:S02]  /*1c60*/  SHFL.IDX P1, R44, R42, R3, R2 ;  /* 0x000000032a2c7389 */ /* 0x0022a40000020002 */
[----:B012---:R-:W-:Y:S05]  /*1c70*/  ENDCOLLECTIVE ;  /* 0x000000000000791b */ /* 0x007fea0003800000 */
.L_x_15415:
[----:B------:R-:W-:Y:S05]  /*1c80*/  BSYNC B0 ;  /* 0x0000000000007941 */ /* 0x000fea0003800000 */
.L_x_15414:
        /* <DEDUP_REMOVED lines=8> */
.L_x_15416:
[----:B------:R-:W-:Y:S01]  /*1d10*/  IMAD.MOV.U32 R3, RZ, RZ, R11 ;  /* 0x000000ffff037224 */ /* 0x000fe200078e000b */
[----:B------:R-:W-:-:S05]  /*1d20*/  MOV R0, R44 ;  /* 0x0000002c00007202 */ /* 0x000fca0000000f00 */
[----:B------:R-:W-:Y:S01]  /*1d30*/  IMAD R43, R27, R0, R43 ;  /* 0x000000001b2b7224 */ /* 0x000fe200078e022b */
[----:B------:R-:W-:-:S07]  /*1d40*/  MOV R0, 0xffffffff ;  /* 0xffffffff00007802 */ /* 0x000fce0000000f00 */
[----:B------:R-:W-:Y:S05]  /*1d50*/  WARPSYNC.COLLECTIVE R0, `(.L_x_15417) ;  /* 0x0000000000087348 */ /* 0x000fea0003c00000 */
[----:B------:R0:W1:Y:S02]  /*1d60*/  SHFL.IDX P1, R44, R42, R3, R2 ;  /* 0x000000032a2c7389 */ /* 0x0000640000020002 */
[----:B01----:R-:W-:Y:S05]  /*1d70*/  ENDCOLLECTIVE ;  /* 0x000000000000791b */ /* 0x003fea0003800000 */
.L_x_15417:
[----:B------:R-:W-:-:S05]  /*1d80*/  VIADD R0, R40, 0x3 ;  /* 0x0000000328007836 */ /* 0x000fca0000000000 */
[----:B------:R-:W-:Y:S01]  /*1d90*/  MOV R3, R0 ;  /* 0x0000000000037202 */ /* 0x000fe20000000f00 */
[----:B------:R-:W-:Y:S02]  /*1da0*/  IMAD.MOV.U32 R0, RZ, RZ, -0x1 ;  /* 0xffffffffff007424 */ /* 0x000fe400078e00ff */
[----:B------:R-:W-:-:S07]  /*1db0*/  IMAD R43, R26, R44, R43 ;  /* 0x0000002c1a2b7224 */ /* 0x000fce00078e022b */
[----:B------:R-:W-:Y:S05]  /*1dc0*/  WARPSYNC.COLLECTIVE R0, `(.L_x_15418) ;  /* 0x0000000000087348 */ /* 0x000fea0003c00000 */
[----:B------:R0:W1:Y:S02]  /*1dd0*/  SHFL.IDX P1, R44, R42, R3, R2 ;  /* 0x000000032a2c7389 */ /* 0x0000640000020002 */
[----:B01----:R-:W-:Y:S05]  /*1de0*/  ENDCOLLECTIVE ;  /* 0x000000000000791b */ /* 0x003fea0003800000 */
.L_x_15418:
[----:B------:R-:W-:-:S05]  /*1df0*/  LOP3.LUT R2, R40, 0x4, RZ, 0xfc, !PT ;  /* 0x0000000428027812 */ /* 0x000fca00078efcff */
[----:B------:R-:W-:Y:S02]  /*1e00*/  IMAD.MOV.U32 R3, RZ, RZ, R2 ;  /* 0x000000ffff037224 */ /* 0x000fe400078e0002 */
[----:B------:R-:W-:Y:S01]  /*1e10*/  HFMA2 R2, -RZ, RZ, 0, 0.000503063201904296875 ;  /* 0x0000101fff027431 */ /* 0x000fe200000001ff */
[----:B------:R-:W-:-:S05]  /*1e20*/  MOV R0, R44 ;  /* 0x0000002c00007202 */ /* 0x000fca0000000f00 */
[----:B------:R-:W-:Y:S02]  /*1e30*/  IMAD R43, R25, R0, R43 ;  /* 0x00000000192b7224 */ /* 0x000fe400078e022b */
[----:B------:R-:W-:-:S07]  /*1e40*/  IMAD.MOV.U32 R0, RZ, RZ, -0x1 ;  /* 0xffffffffff007424 */ /* 0x000fce00078e00ff */
[----:B------:R-:W-:Y:S05]  /*1e50*/  WARPSYNC.COLLECTIVE R0, `(.L_x_15419) ;  /* 0x0000000000087348 */ /* 0x000fea0003c00000 */
[----:B------:R0:W1:Y:S02]  /*1e60*/  SHFL.IDX P1, R44, R42, R3, R2 ;  /* 0x000000032a2c7389 */ /* 0x0000640000020002 */
[----:B01----:R-:W-:Y:S05]  /*1e70*/  ENDCOLLECTIVE ;  /* 0x000000000000791b */ /* 0x003fea0003800000 */
.L_x_15419:
[----:B------:R-:W-:Y:S01]  /*1e80*/  MOV R3, R10 ;  /* 0x0000000a00037202 */ /* 0x000fe20000000f00 */
[----:B------:R-:W-:-:S07]  /*1e90*/  IMAD R43, R24, R44, R43 ;  /* 0x0000002c182b7224 */ /* 0x000fce00078e022b */
[----:B------:R-:W-:Y:S05]  /*1ea0*/  WARPSYNC.COLLECTIVE R0, `(.L_x_15420) ;  /* 0x0000000000087348 */ /* 0x000fea0003c00000 */
[----:B------:R0:W1:Y:S02]  /*1eb0*/  SHFL.IDX P1, R44, R42, R3, R2 ;  /* 0x000000032a2c7389 */ /* 0x0000640000020002 */
[----:B01----:R-:W-:Y:S05]  /*1ec0*/  ENDCOLLECTIVE ;  /* 0x000000000000791b */ /* 0x003fea0003800000 */
.L_x_15420:
[----:B------:R-:W-:-:S04]  /*1ed0*/  LOP3.LUT R2, R40, 0x6, RZ, 0xfc, !PT ;  /* 0x0000000628027812 */ /* 0x000fc800078efcff */
[----:B------:R-:W-:Y:S01]  /*1ee0*/  MOV R3, R2 ;  /* 0x0000000200037202 */ /* 0x000fe20000000f00 */
[----:B------:R-:W-:Y:S02]  /*1ef0*/  IMAD.MOV.U32 R2, RZ, RZ, 0x101f ;  /* 0x0000101fff027424 */ /* 0x000fe400078e00ff */
[----:B------:R-:W-:-:S04]  /*1f00*/  IMAD.MOV.U32 R0, RZ, RZ, R44 ;  /* 0x000000ffff007224 */ /* 0x000fc800078e002c */
[----:B------:R-:W-:Y:S01]  /*1f10*/  IMAD R43, R23, R0, R43 ;  /* 0x00000000172b7224 */ /* 0x000fe200078e022b */
[----:B------:R-:W-:-:S07]  /*1f20*/  MOV R0, 0xffffffff ;  /* 0xffffffff00007802 */ /* 0x000fce0000000f00 */
[----:B------:R-:W-:Y:S05]  /*1f30*/  WARPSYNC.COLLECTIVE R0, `(.L_x_15421) ;  /* 0x0000000000087348 */ /* 0x000fea0003c00000 */
[----:B------:R0:W1:Y:S02]  /*1f40*/  SHFL.IDX P1, R44, R42, R3, R2 ;  /* 0x000000032a2c7389 */ /* 0x0000640000020002 */
[----:B01----:R-:W-:Y:S05]  /*1f50*/  ENDCOLLECTIVE ;  /* 0x000000000000791b */ /* 0x003fea0003800000 */
.L_x_15421:
[----:B------:R-:W-:-:S05]  /*1f60*/  VIADD R0, R40, 0x7 ;  /* 0x0000000728007836 */ /* 0x000fca0000000000 */
[----:B------:R-:W-:Y:S01]  /*1f70*/  MOV R3, R0 ;  /* 0x0000000000037202 */ /* 0x000fe20000000f00 */
[----:B------:R-:W-:Y:S02]  /*1f80*/  IMAD.MOV.U32 R0, RZ, RZ, -0x1 ;  /* 0xffffffffff007424 */ /* 0x000fe400078e00ff */
[----:B------:R-:W-:-:S07]  /*1f90*/  IMAD R43, R22, R44, R43 ;  /* 0x0000002c162b7224 */ /* 0x000fce00078e022b */
[----:B------:R-:W-:Y:S05]  /*1fa0*/  WARPSYNC.COLLECTIVE R0, `(.L_x_15422) ;  /* 0x0000000000087348 */ /* 0x000fea0003c00000 */
[----:B------:R0:W1:Y:S02]  /*1fb0*/  SHFL.IDX P1, R44, R42, R3, R2 ;  /* 0x000000032a2c7389 */ /* 0x0000640000020002 */
[----:B01----:R-:W-:Y:S05]  /*1fc0*/  ENDCOLLECTIVE ;  /* 0x000000000000791b */ /* 0x003fea0003800000 */
.L_x_15422:
[----:B------:R-:W-:Y:S01]  /*1fd0*/  IMAD.MOV.U32 R3, RZ, RZ, R45 ;  /* 0x000000ffff037224 */ /* 0x000fe200078e002d */
[----:B------:R-:W-:-:S05]  /*1fe0*/  MOV R0, R44 ;  /* 0x0000002c00007202 */ /* 0x000fca0000000f00 */
[----:B------:R-:W-:Y:S01]  /*1ff0*/  IMAD R43, R21, R0, R43 ;  /* 0x00000000152b7224 */ /* 0x000fe200078e022b */
[----:B------:R-:W-:-:S07]  /*2000*/  MOV R0, 0xffffffff ;  /* 0xffffffff00007802 */ /* 0x000fce0000000f00 */
[----:B------:R-:W-:Y:S05]  /*2010*/  WARPSYNC.COLLECTIVE R0, `(.L_x_15423) ;  /* 0x0000000000087348 */ /* 0x000fea0003c00000 */
[----:B------:R0:W1:Y:S02]  /*2020*/  SHFL.IDX P1, R44, R42, R3, R2 ;  /* 0x000000032a2c7389 */ /* 0x0000640000020002 */
[----:B01----:R-:W-:Y:S05]  /*2030*/  ENDCOLLECTIVE ;  /* 0x000000000000791b */ /* 0x003fea0003800000 */
.L_x_15423:
[----:B------:R-:W-:Y:S02]  /*2040*/  IMAD.MOV.U32 R3, RZ, RZ, R9 ;  /* 0x000000ffff037224 */ /* 0x000fe400078e0009 */
[----:B------:R-:W-:-:S07]  /*2050*/  IMAD R43, R30, R44, R43 ;  /* 0x0000002c1e2b7224 */ /* 0x000fce00078e022b */
[----:B------:R-:W-:Y:S05]  /*2060*/  WARPSYNC.COLLECTIVE R0, `(.L_x_15424) ;  /* 0x0000000000087348 */ /* 0x000fea0003c00000 */
[----:B------:R0:W1:Y:S02]  /*2070*/  SHFL.IDX P1, R44, R42, R3, R2 ;  /* 0x000000032a2c7389 */ /* 0x0000640000020002 */
[----:B01----:R-:W-:Y:S05]  /*2080*/  ENDCOLLECTIVE ;  /* 0x000000000000791b */ /* 0x003fea0003800000 */
.L_x_15424:
[----:B------:R-:W-:Y:S01]  /*2090*/  IMAD.MOV.U32 R3, RZ, RZ, R8 ;  /* 0x000000ffff037224 */ /* 0x000fe200078e0008 */
[----:B------:R-:W-:-:S05]  /*20a0*/  MOV R0, R44 ;  /* 0x0000002c00007202 */ /* 0x000fca0000000f00 */
[----:B------:R-:W-:Y:S01]  /*20b0*/  IMAD R43, R20, R0, R43 ;  /* 0x00000000142b7224 */ /* 0x000fe200078e022b */
[----:B------:R-:W-:-:S07]  /*20c0*/  MOV R0, 0xffffffff ;  /* 0xffffffff00007802 */ /* 0x000fce0000000f00 */
[----:B------:R-:W-:Y:S05]  /*20d0*/  WARPSYNC.COLLECTIVE R0, `(.L_x_15425) ;  /* 0x0000000000087348 */ /* 0x000fea0003c00000 */
[----:B------:R0:W1:Y:S02]  /*20e0*/  SHFL.IDX P1, R44, R42, R3, R2 ;  /* 0x000000032a2c7389 */ /* 0x0000640000020002 */
[----:B01----:R-:W-:Y:S05]  /*20f0*/  ENDCOLLECTIVE ;  /* 0x000000000000791b */ /* 0x003fea0003800000 */
.L_x_15425:
[----:B------:R-:W-:Y:S02]  /*2100*/  IMAD.MOV.U32 R3, RZ, RZ, R7 ;  /* 0x000000ffff037224 */ /* 0x000fe400078e0007 */
[----:B------:R-:W-:-:S07]  /*2110*/  IMAD R43, R19, R44, R43 ;  /* 0x0000002c132b7224 */ /* 0x000fce00078e022b */
[----:B------:R-:W-:Y:S05]  /*2120*/  WARPSYNC.COLLECTIVE R0, `(.L_x_15426) ;  /* 0x0000000000087348 */ /* 0x000fea0003c00000 */
[----:B------:R0:W1:Y:S02]  /*2130*/  SHFL.IDX P1, R44, R42, R3, R2 ;  /* 0x000000032a2c7389 */ /* 0x0000640000020002 */
[----:B01----:R-:W-:Y:S05]  /*2140*/  ENDCOLLECTIVE ;  /* 0x000000000000791b */ /* 0x003fea0003800000 */
.L_x_15426:
[----:B------:R-:W-:Y:S01]  /*2150*/  IMAD.MOV.U32 R3, RZ, RZ, R6 ;  /* 0x000000ffff037224 */ /* 0x000fe200078e0006 */
[----:B------:R-:W-:-:S05]  /*2160*/  MOV R0, R44 ;  /* 0x0000002c00007202 */ /* 0x000fca0000000f00 */
[----:B------:R-:W-:Y:S01]  /*2170*/  IMAD R43, R18, R0, R43 ;  /* 0x00000000122b7224 */ /* 0x000fe200078e022b */
[----:B------:R-:W-:-:S07]  /*2180*/  MOV R0, 0xffffffff ;  /* 0xffffffff00007802 */ /* 0x000fce0000000f00 */
[----:B------:R-:W-:Y:S05]  /*2190*/  WARPSYNC.COLLECTIVE R0, `(.L_x_15427) ;  /* 0x0000000000087348 */ /* 0x000fea0003c00000 */
[----:B------:R0:W1:Y:S02]  /*21a0*/  SHFL.IDX P1, R44, R42, R3, R2 ;  /* 0x000000032a2c7389 */ /* 0x0000640000020002 */
[----:B01----:R-:W-:Y:S05]  /*21b0*/  ENDCOLLECTIVE ;  /* 0x000000000000791b */ /* 0x003fea0003800000 */
.L_x_15427:
[----:B------:R-:W-:Y:S02]  /*21c0*/  IMAD.MOV.U32 R3, RZ, RZ, R5 ;  /* 0x000000ffff037224 */ /* 0x000fe400078e0005 */
[----:B------:R-:W-:-:S07]  /*21d0*/  IMAD R43, R17, R44, R43 ;  /* 0x0000002c112b7224 */ /* 0x000fce00078e022b */
[----:B------:R-:W-:Y:S05]  /*21e0*/  WARPSYNC.COLLECTIVE R0, `(.L_x_15428) ;  /* 0x0000000000087348 */ /* 0x000fea0003c00000 */
[----:B------:R0:W1:Y:S02]  /*21f0*/  SHFL.IDX P1, R44, R42, R3, R2 ;  /* 0x000000032a2c7389 */ /* 0x0000640000020002 */
[----:B01----:R-:W-:Y:S05]  /*2200*/  ENDCOLLECTIVE ;  /* 0x000000000000791b */ /* 0x003fea0003800000 */
.L_x_15428:
[----:B------:R-:W-:Y:S01]  /*2210*/  IMAD.MOV.U32 R3, RZ, RZ, R4 ;  /* 0x000000ffff037224 */ /* 0x000fe200078e0004 */
[----:B------:R-:W-:-:S05]  /*2220*/  MOV R2, R44 ;  /* 0x0000002c00027202 */ /* 0x000fca0000000f00 */
[----:B------:R-:W-:Y:S02]  /*2230*/  IMAD R43, R16, R2, R43 ;  /* 0x00000002102b7224 */ /* 0x000fe400078e022b */
[----:B------:R-:W-:-:S07]  /*2240*/  HFMA2 R2, -RZ, RZ, 0, 0.000503063201904296875 ;  /* 0x0000101fff027431 */ /* 0x000fce00000001ff */
[----:B------:R-:W-:Y:S05]  /*2250*/  WARPSYNC.COLLECTIVE R0, `(.L_x_15429) ;  /* 0x0000000000087348 */ /* 0x000fea0003c00000 */
[----:B------:R0:W1:Y:S02]  /*2260*/  SHFL.IDX P1, R44, R42, R3, R2 ;  /* 0x000000032a2c7389 */ /* 0x0000640000020002 */
[----:B01----:R-:W-:Y:S05]  /*2270*/  ENDCOLLECTIVE ;  /* 0x000000000000791b */ /* 0x003fea0003800000 */
.L_x_15429:
[----:B------:R-:W-:Y:S02]  /*2280*/  IMAD.MOV.U32 R3, RZ, RZ, R37 ;  /* 0x000000ffff037224 */ /* 0x000fe400078e0025 */
[----:B------:R-:W-:-:S07]  /*2290*/  IMAD R43, R15, R44, R43 ;  /* 0x0000002c0f2b7224 */ /* 0x000fce00078e022b */
[----:B------:R-:W-:Y:S05]  /*22a0*/  WARPSYNC.COLLECTIVE R0, `(.L_x_15430) ;  /* 0x0000000000087348 */ /* 0x000fea0003c00000 */
[----:B------:R0:W1:Y:S02]  /*22b0*/  SHFL.IDX P1, R44, R42, R3, R2 ;  /* 0x000000032a2c7389 */ /* 0x0000640000020002 */
[----:B01----:R-:W-:Y:S05]  /*22c0*/  ENDCOLLECTIVE ;  /* 0x000000000000791b */ /* 0x003fea0003800000 */
.L_x_15430:
[----:B------:R-:W-:Y:S01]  /*22d0*/  MOV R0, R44 ;  /* 0x0000002c00007202 */ /* 0x000fe20000000f00 */
[----:B------:R-:W-:Y:S06]  /*22e0*/  BRA `(.L_x_15431) ;  /* 0xfffffff000a47947 */ /* 0x000fec000383ffff */
.L_x_15432:
        /* <DEDUP_REMOVED lines=9> */
.L_x_58363:


//--------------------- .text._Z9cuda_gemmIiLi256ELi4ELi1ELi32ELi16ELi16ELi32ELi0ELi0EEviiiPT_S1_S1_ii --------------------------
	.section	.text._Z9cuda_gemmIiLi256ELi4ELi1ELi32ELi16ELi16ELi32ELi0ELi0EEviiiPT_S1_S1_ii,"ax",@progbits
	.align	128
        .global         _Z9cuda_gemmIiLi256ELi4ELi1ELi32ELi16ELi16ELi32ELi0ELi0EEviiiPT_S1_S1_ii
        .type           _Z9cuda_gemmIiLi256ELi4ELi1ELi32ELi16ELi16ELi32ELi0ELi0EEviiiPT_S1_S1_ii,@function
        .size           _Z9cuda_gemmIiLi256ELi4ELi1ELi32ELi16ELi16ELi32ELi0ELi0EEviiiPT_S1_S1_ii,(.L_x_58364 - _Z9cuda_gemmIiLi256ELi4ELi1ELi32ELi16ELi16ELi32ELi0ELi0EEviiiPT_S1_S1_ii)
        .other          _Z9cuda_gemmIiLi256ELi4ELi1ELi32ELi16ELi16ELi32ELi0ELi0EEviiiPT_S1_S1_ii,@"STO_CUDA_ENTRY STV_DEFAULT"
_Z9cuda_gemmIiLi256ELi4ELi1ELi32ELi16ELi16ELi32ELi0ELi0EEviiiPT_S1_S1_ii:
.text._Z9cuda_gemmIiLi256ELi4ELi1ELi32ELi16ELi16ELi32ELi0ELi0EEviiiPT_S1_S1_ii:
        /* <DEDUP_REMOVED lines=37> */
.L_x_15435:
        /* <DEDUP_REMOVED lines=25> */
.L_x_15434:
[----:B------:R-:W-:Y:S05]  /*03e0*/  BSYNC.RECONVERGENT B0 ;  /* 0x0000000000007941 */ /* 0x000fea0003800200 */
.L_x_15433:
        /* <DEDUP_REMOVED lines=214> */
.L_x_15611:
        /* <DEDUP_REMOVED lines=43> */
.L_x_15439:
[----:B------:R-:W-:Y:S05]  /*1400*/  BSYNC.RECONVERGENT B1 ;  /* 0x0000000000017941 */ /* 0x000fea0003800200 */
.L_x_15438:
        /* <DEDUP_REMOVED lines=10> */
.L_x_15442:
        /* <DEDUP_REMOVED lines=22> */
.L_x_15441:
[----:B------:R-:W-:Y:S05]  /*1610*/  BSYNC.RECONVERGENT B1 ;  /* 0x0000000000017941 */ /* 0x000fea0003800200 */
.L_x_15440:
        /* <DEDUP_REMOVED lines=24> */
.L_x_15444:
[----:B------:R-:W-:Y:S05]  /*17a0*/  BSYNC.RECONVERGENT B1 ;  /* 0x0000000000017941 */ /* 0x000fea0003800200 */
.L_x_15443:
[----:B------:R-:W-:Y:S05]  /*17b0*/  @!P1 BRA `(.L_x_15437) ;  /* 0x0000000000389947 */ /* 0x000fea0003800000 */
[----:B-12---:R-:W1:Y:S01]  /*17c0*/  S2R R48, SR_CgaCtaId ;  /* 0x0000000000307919 */ /* 0x006e620000008800 */
[----:B---3--:R-:W-:-:S05]  /*17d0*/  MOV R31, 0x400 ;  /* 0x00000400001f7802 */ /* 0x008fca0000000f00 */
[----:B------:R-:W-:-:S05]  /*17e0*/  VIADD R31, R31, 0x500 ;  /* 0x000005001f1f7836 */ /* 0x000fca0000000000 */
[----:B-1----:R-:W-:-:S07]  /*17f0*/  LEA R51, R48, R31, 0x18 ;  /* 0x0000001f30337211 */ /* 0x002fce00078ec0ff */
.L_x_15445:
        /* <DEDUP_REMOVED lines=10> */
.L_x_15437:
[----:B------:R-:W-:Y:S05]  /*18a0*/  BSYNC.RECONVERGENT B0 ;  /* 0x0000000000007941 */ /* 0x000fea0003800200 */
.L_x_15436:
[----:B------:R-:W-:Y:S01]  /*18b0*/  BAR.SYNC.DEFER_BLOCKING 0x0 ;  /* 0x0000000000007b1d */ /* 0x000fe20000010000 */
[----:B------:R-:W-:-:S09]  /*18c0*/  UISETP.GE.AND UP0, UPT, UR4, 0x1, UPT ;  /* 0x000000010400788c */ /* 0x000fd2000bf06270 */
[----:B------:R-:W-:Y:S05]  /*18d0*/  BRA.U !UP0, `(.L_x_15446) ;  /* 0x0000003908907547 */ /* 0x000fea000b800000 */
[----:B------:R-:W-:-:S09]  /*18e0*/  UISETP.NE.AND UP0, UPT, UR15, 0x1, UPT ;  /* 0x000000010f00788c */ /* 0x000fd2000bf05270 */
[----:B------:R-:W-:Y:S05]  /*18f0*/  BRA.U UP0, `(.L_x_15447) ;  /* 0x0000001100c07547 */ /* 0x000fea000b800000 */
[----:B0---4-:R-:W-:Y:S01]  /*1900*/  HFMA2 R49, -RZ, RZ, 0, 0 ;  /* 0x00000000ff317431 */ /* 0x011fe200000001ff */
[----:B------:R-:W-:Y:S06]  /*1910*/  BSSY B1, `(.L_x_15448) ;  /* 0x000012d000017945 */ /* 0x000fec0003800000 */
.L_x_15500:
        /* <DEDUP_REMOVED lines=18> */
.L_x_15449:
        /* <DEDUP_REMOVED lines=8> */
.L_x_15450:
        /* <DEDUP_REMOVED lines=8> */
.L_x_15451:
        /* <DEDUP_REMOVED lines=8> */
.L_x_15452:
        /* <DEDUP_REMOVED lines=8> */
.L_x_15453:
        /* <DEDUP_REMOVED lines=9> */
.L_x_15454:
        /* <DEDUP_REMOVED lines=9> */
.L_x_15455:
        /* <DEDUP_REMOVED lines=9> */
.L_x_15456:
        /* <DEDUP_REMOVED lines=10> */
.L_x_15457:
        /* <DEDUP_REMOVED lines=11> */
.L_x_15458:
        /* <DEDUP_REMOVED lines=11> */
.L_x_15459:
        /* <DEDUP_REMOVED lines=11> */
.L_x_15460:
        /* <DEDUP_REMOVED lines=11> */
.L_x_15461:
        /* <DEDUP_REMOVED lines=11> */
.L_x_15462:
        /* <DEDUP_REMOVED lines=11> */
.L_x_15463:
        /* <DEDUP_REMOVED lines=11> */
.L_x_15464:
        /* <DEDUP_REMOVED lines=31> */
.L_x_15499:
[----:B------:R-:W-:Y:S02]  /*2550*/  IMAD R50, R52, 0x44, R51 ;  /* 0x0000004434327824 */ /* 0x000fe400078e0233 */
[----:B-1----:R-:W-:-:S04]  /*2560*/  HFMA2 R55, -RZ, RZ, 0, 0 ;  /* 0x00000000ff377431 */ /* 0x002fc800000001ff */
[----:B------:R-:W1:Y:S01]  /*2570*/  LDS R50, [R50] ;  /* 0x0000000032327984 */ /* 0x000e620000000800 */
[----:B------:R-:W-:Y:S05]  /*2580*/  @!P5 BRA `(.L_x_15467) ;  /* 0x000000000010d947 */ /* 0x000fea0003800000 */
[----:B------:R-:W-:-:S03]  /*2590*/  UMOV UR10, 0xffffffff ;  /* 0xffffffff000a7882 */ /* 0x000fc60000000000 */
[----:B------:R-:W-:Y:S05]  /*25a0*/  BRA.DIV UR10, `(.L_x_15468) ;  /* 0x0000003e0a6c7947 */ /* 0x000fea000b800000 */
[----:B-1----:R1:W3:Y:S02]  /*25b0*/  SHFL.IDX PT, R30, R50, R28, R19 ;  /* 0x0000001c321e7389 */ /* 0x0022e400000e0013 */
.L_x_15614:
[----:B0--3--:R-:W-:-:S07]  /*25c0*/  IMAD R55, R29, R30, RZ ;  /* 0x0000001e1d377224 */ /* 0x009fce00078e02ff */
.L_x_15467:
[----:B------:R-:W-:Y:S05]  /*25d0*/  @!P4 BRA `(.L_x_15469) ;  /* 0x000000000010c947 */ /* 0x000fea0003800000 */
[----:B------:R-:W-:-:S03]  /*25e0*/  UMOV UR10, 0xffffffff ;  /* 0xffffffff000a7882 */ /* 0x000fc60000000000 */
[----:B------:R-:W-:Y:S05]  /*25f0*/  BRA.DIV UR10, `(.L_x_15470) ;  /* 0x0000003e0a787947 */ /* 0x000fea000b800000 */
[----:B-1----:R1:W3:Y:S02]  /*2600*/  SHFL.IDX PT, R30, R50, R4, R19 ;  /* 0x00000004321e7389 */ /* 0x0022e400000e0013 */
.L_x_15617:
[----:B--23--:R-:W-:-:S07]  /*2610*/  IMAD R55, R32, R30, R55 ;  /* 0x0000001e20377224 */ /* 0x00cfce00078e0237 */
.L_x_15469:
[----:B------:R-:W-:Y:S05]  /*2620*/  @!P3 BRA `(.L_x_15471) ;  /* 0x000000000010b947 */ /* 0x000fea0003800000 */
[----:B------:R-:W-:-:S03]  /*2630*/  UMOV UR10, 0xffffffff ;  /* 0xffffffff000a7882 */ /* 0x000fc60000000000 */
[----:B------:R-:W-:Y:S05]  /*2640*/  BRA.DIV UR10, `(.L_x_15472) ;  /* 0x0000003e0a847947 */ /* 0x000fea000b800000 */
[----:B-1----:R1:W3:Y:S02]  /*2650*/  SHFL.IDX PT, R30, R50, R5, R19 ;  /* 0x00000005321e7389 */ /* 0x0022e400000e0013 */
.L_x_15620:
[----:B---3--:R-:W-:-:S07]  /*2660*/  IMAD R55, R33, R30, R55 ;  /* 0x0000001e21377224 */ /* 0x008fce00078e0237 */
.L_x_15471:
[----:B------:R-:W-:Y:S05]  /*2670*/  @!P2 BRA `(.L_x_15473) ;  /* 0x000000000010a947 */ /* 0x000fea0003800000 */
[----:B------:R-:W-:-:S03]  /*2680*/  UMOV UR10, 0xffffffff ;  /* 0xffffffff000a7882 */ /* 0x000fc60000000000 */
[----:B------:R-:W-:Y:S05]  /*2690*/  BRA.DIV UR10, `(.L_x_15474) ;  /* 0x0000003e0a907947 */ /* 0x000fea000b800000 */
[----:B-1----:R1:W3:Y:S02]  /*26a0*/  SHFL.IDX PT, R30, R50, R6, R19 ;  /* 0x00000006321e7389 */ /* 0x0022e400000e0013 */
.L_x_15623:
[----:B---3--:R-:W-:-:S07]  /*26b0*/  IMAD R55, R34, R30, R55 ;  /* 0x0000001e22377224 */ /* 0x008fce00078e0237 */
.L_x_15473:
[----:B------:R-:W-:Y:S05]  /*26c0*/  @!P1 BRA `(.L_x_15475) ;  /* 0x0000000000109947 */ /* 0x000fea0003800000 */
[----:B------:R-:W-:-:S03]  /*26d0*/  UMOV UR10, 0xffffffff ;  /* 0xffffffff000a7882 */ /* 0x000fc60000000000 */
[----:B------:R-:W-:Y:S05]  /*26e0*/  BRA.DIV UR10, `(.L_x_15476) ;  /* 0x0000003e0a9c7947 */ /* 0x000fea000b800000 */
[----:B-1----:R1:W3:Y:S02]  /*26f0*/  SHFL.IDX PT, R30, R50, R7, R19 ;  /* 0x00000007321e7389 */ /* 0x0022e400000e0013 */
.L_x_15626:
[----:B---3--:R-:W-:-:S07]  /*2700*/  IMAD R55, R35, R30, R55 ;  /* 0x0000001e23377224 */ /* 0x008fce00078e0237 */
.L_x_15475:
[----:B------:R-:W3:Y:S02]  /*2710*/  LDC R56, c[0x0][0x3ac] ;  /* 0x0000eb00ff387b82 */ /* 0x000ee40000000800 */
[----:B---3--:R-:W-:-:S13]  /*2720*/  ISETP.GE.AND P0, PT, R56, 0x6, PT ;  /* 0x000000063800780c */ /* 0x008fda0003f06270 */
[----:B------:R-:W-:Y:S05]  /*2730*/  @!P0 BRA `(.L_x_15477) ;  /* 0x0000000000108947 */ /* 0x000fea0003800000 */
[----:B------:R-:W-:-:S03]  /*2740*/  UMOV UR10, 0xffffffff ;  /* 0xffffffff000a7882 */ /* 0x000fc60000000000 */
[----:B------:R-:W-:Y:S05]  /*2750*/  BRA.DIV UR10, `(.L_x_15478) ;  /* 0x0000003e0aa07947 */ /* 0x000fea000b800000 */
[----:B-1----:R1:W3:Y:S02]  /*2760*/  SHFL.IDX PT, R30, R50, R8, R19 ;  /* 0x00000008321e7389 */ /* 0x0022e400000e0013 */
.L_x_15629:
[----:B---3--:R-:W-:-:S07]  /*2770*/  IMAD R55, R36, R30, R55 ;  /* 0x0000001e24377224 */ /* 0x008fce00078e0237 */
.L_x_15477:
[----:B------:R-:W-:-:S13]  /*2780*/  ISETP.GE.AND P0, PT, R56, 0x7, PT ;  /* 0x000000073800780c */ /* 0x000fda0003f06270 */
[----:B------:R-:W-:Y:S05]  /*2790*/  @!P0 BRA `(.L_x_15479) ;  /* 0x0000000000108947 */ /* 0x000fea0003800000 */
[----:B------:R-:W-:-:S03]  /*27a0*/  UMOV UR10, 0xffffffff ;  /* 0xffffffff000a7882 */ /* 0x000fc60000000000 */
[----:B------:R-:W-:Y:S05]  /*27b0*/  BRA.DIV UR10, `(.L_x_15480) ;  /* 0x0000003e0aa87947 */ /* 0x000fea000b800000 */
[----:B-1----:R1:W3:Y:S02]  /*27c0*/  SHFL.IDX PT, R30, R50, R9, R19 ;  /* 0x00000009321e7389 */ /* 0x0022e400000e0013 */
.L_x_15632:
[----:B---3--:R-:W-:-:S07]  /*27d0*/  IMAD R55, R37, R30, R55 ;  /* 0x0000001e25377224 */ /* 0x008fce00078e0237 */
.L_x_15479:
[----:B------:R-:W-:-:S13]  /*27e0*/  ISETP.GE.AND P0, PT, R56, 0x8, PT ;  /* 0x000000083800780c */ /* 0x000fda0003f06270 */
[----:B------:R-:W-:Y:S05]  /*27f0*/  @!P0 BRA `(.L_x_15481) ;  /* 0x0000000000108947 */ /* 0x000fea0003800000 */
[----:B------:R-:W-:-:S03]  /*2800*/  UMOV UR10, 0xffffffff ;  /* 0xffffffff000a7882 */ /* 0x000fc60000000000 */
[----:B------:R-:W-:Y:S05]  /*2810*/  BRA.DIV UR10, `(.L_x_15482) ;  /* 0x0000003e0ab07947 */ /* 0x000fea000b800000 */
[----:B-1----:R1:W3:Y:S02]  /*2820*/  SHFL.IDX PT, R30, R50, R10, R19 ;  /* 0x0000000a321e7389 */ /* 0x0022e400000e0013 */
.L_x_15635:
[----:B---3--:R-:W-:-:S07]  /*2830*/  IMAD R55, R38, R30, R55 ;  /* 0x0000001e26377224 */ /* 0x008fce00078e0237 */
.L_x_15481:
[----:B------:R-:W-:-:S13]  /*2840*/  ISETP.GE.AND P0, PT, R56, 0x9, PT ;  /* 0x000000093800780c */ /* 0x000fda0003f06270 */
[----:B------:R-:W-:Y:S05]  /*2850*/  @!P0 BRA `(.L_x_15483) ;  /* 0x0000000000108947 */ /* 0x000fea0003800000 */
[----:B------:R-:W-:-:S03]  /*2860*/  UMOV UR10, 0xffffffff ;  /* 0xffffffff000a7882 */ /* 0x000fc60000000000 */
[----:B------:R-:W-:Y:S05]  /*2870*/  BRA.DIV UR10, `(.L_x_15484) ;  /* 0x0000003e0ab87947 */ /* 0x000fea000b800000 */
[----:B-1----:R1:W3:Y:S02]  /*2880*/  SHFL.IDX PT, R30, R50, R11, R19 ;  /* 0x0000000b321e7389 */ /* 0x0022e400000e0013 */
.L_x_15638:
[----:B---3--:R-:W-:-:S07]  /*2890*/  IMAD R55, R39, R30, R55 ;  /* 0x0000001e27377224 */ /* 0x008fce00078e0237 */
.L_x_15483:
[----:B------:R-:W-:-:S13]  /*28a0*/  ISETP.GE.AND P0, PT, R56, 0xa, PT ;  /* 0x0000000a3800780c */ /* 0x000fda0003f06270 */
[----:B------:R-:W-:Y:S05]  /*28b0*/  @!P0 BRA `(.L_x_15485) ;  /* 0x0000000000108947 */ /* 0x000fea0003800000 */
[----:B------:R-:W-:-:S03]  /*28c0*/  UMOV UR10, 0xffffffff ;  /* 0xffffffff000a7882 */ /* 0x000fc60000000000 */
[----:B------:R-:W-:Y:S05]  /*28d0*/  BRA.DIV UR10, `(.L_x_15486) ;  /* 0x0000003e0ac07947 */ /* 0x000fea000b800000 */
[----:B-1----:R1:W3:Y:S02]  /*28e0*/  SHFL.IDX PT, R30, R50, R12, R19 ;  /* 0x0000000c321e7389 */ /* 0x0022e400000e0013 */
.L_x_15641:
[----:B---3--:R-:W-:-:S07]  /*28f0*/  IMAD R55, R40, R30, R55 ;  /* 0x0000001e28377224 */ /* 0x008fce00078e0237 */
.L_x_15485:
[----:B------:R-:W-:-:S13]  /*2900*/  ISETP.GE.AND P0, PT, R56, 0xb, PT ;  /* 0x0000000b3800780c */ /* 0x000fda0003f06270 */
[----:B------:R-:W-:Y:S05]  /*2910*/  @!P0 BRA `(.L_x_15487) ;  /* 0x0000000000108947 */ /* 0x000fea0003800000 */
[----:B------:R-:W-:-:S03]  /*2920*/  UMOV UR10, 0xffffffff ;  /* 0xffffffff000a7882 */ /* 0x000fc60000000000 */
[----:B------:R-:W-:Y:S05]  /*2930*/  BRA.DIV UR10, `(.L_x_15488) ;  /* 0x0000003e0ac87947 */ /* 0x000fea000b800000 */
[----:B-1----:R1:W3:Y:S02]  /*2940*/  SHFL.IDX PT, R30, R50, R13, R19 ;  /* 0x0000000d321e7389 */ /* 0x0022e400000e0013 */
.L_x_15644:
[----:B---3--:R-:W-:-:S07]  /*2950*/  IMAD R55, R41, R30, R55 ;  /* 0x0000001e29377224 */ /* 0x008fce00078e0237 */
.L_x_15487:
[----:B------:R-:W-:-:S13]  /*2960*/  ISETP.GE.AND P0, PT, R56, 0xc, PT ;  /* 0x0000000c3800780c */ /* 0x000fda0003f06270 */
[----:B------:R-:W-:Y:S05]  /*2970*/  @!P0 BRA `(.L_x_15489) ;  /* 0x0000000000108947 */ /* 0x000fea0003800000 */
[----:B------:R-:W-:-:S03]  /*2980*/  UMOV UR10, 0xffffffff ;  /* 0xffffffff000a7882 */ /* 0x000fc60000000000 */
[----:B------:R-:W-:Y:S05]  /*2990*/  BRA.DIV UR10, `(.L_x_15490) ;  /* 0x0000003e0ad07947 */ /* 0x000fea000b800000 */
[----:B-1----:R1:W3:Y:S02]  /*29a0*/  SHFL.IDX PT, R30, R50, R14, R19 ;  /* 0x0000000e321e7389 */ /* 0x0022e400000e0013 */
.L_x_15647:
[----:B---3--:R-:W-:-:S07]  /*29b0*/  IMAD R55, R42, R30, R55 ;  /* 0x0000001e2a377224 */ /* 0x008fce00078e0237 */
.L_x_15489:
[----:B------:R-:W-:-:S13]  /*29c0*/  ISETP.GE.AND P0, PT, R56, 0xd, PT ;  /* 0x0000000d3800780c */ /* 0x000fda0003f06270 */
[----:B------:R-:W-:Y:S05]  /*29d0*/  @!P0 BRA `(.L_x_15491) ;  /* 0x0000000000108947 */ /* 0x000fea0003800000 */
[----:B------:R-:W-:-:S03]  /*29e0*/  UMOV UR10, 0xffffffff ;  /* 0xffffffff000a7882 */ /* 0x000fc60000000000 */
[----:B------:R-:W-:Y:S05]  /*29f0*/  BRA.DIV UR10, `(.L_x_15492) ;  /* 0x0000003e0ad87947 */ /* 0x000fea000b800000 */
[----:B-1----:R1:W3:Y:S02]  /*2a00*/  SHFL.IDX PT, R30, R50, R15, R19 ;  /* 0x0000000f321e7389 */ /* 0x0022e400000e0013 */
.L_x_15650:
[----:B---3--:R-:W-:-:S07]  /*2a10*/  IMAD R55, R43, R30, R55 ;  /* 0x0000001e2b377224 */ /* 0x008fce00078e0237 */
.L_x_15491:
[----:B------:R-:W-:-:S13]  /*2a20*/  ISETP.GE.AND P0, PT, R56, 0xe, PT ;  /* 0x0000000e3800780c */ /* 0x000fda0003f06270 */
[----:B------:R-:W-:Y:S05]  /*2a30*/  @!P0 BRA `(.L_x_15493) ;  /* 0x0000000000108947 */ /* 0x000fea0003800000 */
[----:B------:R-:W-:-:S03]  /*2a40*/  UMOV UR10, 0xffffffff ;  /* 0xffffffff000a7882 */ /* 0x000fc60000000000 */
[----:B------:R-:W-:Y:S05]  /*2a50*/  BRA.DIV UR10, `(.L_x_15494) ;  /* 0x0000003e0ae07947 */ /* 0x000fea000b800000 */
[----:B-1----:R1:W3:Y:S02]  /*2a60*/  SHFL.IDX PT, R30, R50, R16, R19 ;  /* 0x00000010321e7389 */ /* 0x0022e400000e0013 */
.L_x_15653:
[----:B---3--:R-:W-:-:S07]  /*2a70*/  IMAD R55, R44, R30, R55 ;  /* 0x0000001e2c377224 */ /* 0x008fce00078e0237 */
.L_x_15493:
[----:B------:R-:W-:-:S13]  /*2a80*/  ISETP.GE.AND P0, PT, R56, 0xf, PT ;  /* 0x0000000f3800780c */ /* 0x000fda0003f06270 */
[----:B------:R-:W-:Y:S05]  /*2a90*/  @!P0 BRA `(.L_x_15495) ;  /* 0x0000000000108947 */ /* 0x000fea0003800000 */
[----:B------:R-:W-:-:S03]  /*2aa0*/  UMOV UR10, 0xffffffff ;  /* 0xffffffff000a7882 */ /* 0x000fc60000000000 */
[----:B------:R-:W-:Y:S05]  /*2ab0*/  BRA.DIV UR10, `(.L_x_15496) ;  /* 0x0000003e0ae87947 */ /* 0x000fea000b800000 */
[----:B-1----:R1:W3:Y:S02]  /*2ac0*/  SHFL.IDX PT, R30, R50, R17, R19 ;  /* 0x00000011321e7389 */ /* 0x0022e400000e0013 */
.L_x_15656:
[----:B---3--:R-:W-:-:S07]  /*2ad0*/  IMAD R55, R45, R30, R55 ;  /* 0x0000001e2d377224 */ /* 0x008fce00078e0237 */
.L_x_15495:
[----:B------:R-:W-:-:S13]  /*2ae0*/  ISETP.GE.AND P0, PT, R56, 0x10, PT ;  /* 0x000000103800780c */ /* 0x000fda0003f06270 */
[----:B------:R-:W-:Y:S05]  /*2af0*/  @!P0 BRA `(.L_x_15497) ;  /* 0x0000000000108947 */ /* 0x000fea0003800000 */
[----:B------:R-:W-:-:S03]  /*2b00*/  UMOV UR10, 0xffffffff ;  /* 0xffffffff000a7882 */ /* 0x000fc60000000000 */
[----:B------:R-:W-:Y:S05]  /*2b10*/  BRA.DIV UR10, `(.L_x_15498) ;  /* 0x0000003e0af07947 */ /* 0x000fea000b800000 */
[----:B-1----:R1:W3:Y:S02]  /*2b20*/  SHFL.IDX PT, R30, R50, R18, R19 ;  /* 0x00000012321e7389 */ /* 0x0022e400000e0013 */
.L_x_15659:
[----:B---3--:R-:W-:-:S07]  /*2b30*/  IMAD R55, R46, R30, R55 ;  /* 0x0000001e2e377224 */ /* 0x008fce00078e0237 */
.L_x_15497:
        /* <DEDUP_REMOVED lines=8> */
.L_x_15466:
[----:B------:R-:W-:Y:S05]  /*2bc0*/  BSYNC B0 ;  /* 0x0000000000007941 */ /* 0x000fea0003800000 */
.L_x_15465:
[----:B------:R-:W-:Y:S05]  /*2bd0*/  @!P6 BRA `(.L_x_15500) ;  /* 0xffffffec0050e947 */ /* 0x000fea000383ffff */
[----:B------:R-:W-:Y:S05]  /*2be0*/  BSYNC B1 ;  /* 0x0000000000017941 */ /* 0x000fea0003800000 */
.L_x_15448:
[----:B------:R-:W-:Y:S05]  /*2bf0*/  BRA `(.L_x_15446) ;  /* 0x0000002400c87947 */ /* 0x000fea0003800000 */
.L_x_15447:
[----:B------:R-:W5:Y:S02]  /*2c00*/  LDCU UR10, c[0x0][0x3ac] ;  /* 0x00007580ff0a77ac */ /* 0x000f640008000800 */
[----:B-----5:R-:W-:-:S09]  /*2c10*/  UISETP.GT.U32.AND UP0, UPT, UR10, 0x1f, UPT ;  /* 0x0000001f0a00788c */ /* 0x020fd2000bf04070 */
[----:B------:R-:W-:Y:S05]  /*2c20*/  BRA.U UP0, `(.L_x_15501) ;  /* 0x0000001100a07547 */ /* 0x000fea000b800000 */
[----:B0---4-:R-:W-:-:S07]  /*2c30*/  HFMA2 R49, -RZ, RZ, 0, 0 ;  /* 0x00000000ff317431 */ /* 0x011fce00000001ff */
.L_x_15553:
        /* <DEDUP_REMOVED lines=18> */
.L_x_15502:
        /* <DEDUP_REMOVED lines=8> */
.L_x_15503:
        /* <DEDUP_REMOVED lines=8> */
.L_x_15504:
        /* <DEDUP_REMOVED lines=8> */
.L_x_15505:
        /* <DEDUP_REMOVED lines=8> */
.L_x_15506:
        /* <DEDUP_REMOVED lines=9> */
.L_x_15507:
        /* <DEDUP_REMOVED lines=9> */
.L_x_15508:
        /* <DEDUP_REMOVED lines=9> */
.L_x_15509:
        /* <DEDUP_REMOVED lines=10> */
.L_x_15510:
        /* <DEDUP_REMOVED lines=11> */
.L_x_15511:
        /* <DEDUP_REMOVED lines=11> */
.L_x_15512:
        /* <DEDUP_REMOVED lines=11> */
.L_x_15513:
        /* <DEDUP_REMOVED lines=11> */
.L_x_15514:
        /* <DEDUP_REMOVED lines=11> */
.L_x_15515:
        /* <DEDUP_REMOVED lines=11> */
.L_x_15516:
        /* <DEDUP_REMOVED lines=11> */
.L_x_15517:
        /* <DEDUP_REMOVED lines=27> */
.L_x_15552:
[----:B-1----:R-:W-:Y:S02]  /*3830*/  IMAD R50, R52, 0x44, R51 ;  /* 0x0000004434327824 */ /* 0x002fe400078e0233 */
[----:B------:R-:W-:-:S04]  /*3840*/  IMAD.MOV.U32 R55, RZ, RZ, RZ ;  /* 0x000000ffff377224 */ /* 0x000fc800078e00ff */
[----:B------:R-:W1:Y:S01]  /*3850*/  LDS R50, [R50] ;  /* 0x0000000032327984 */ /* 0x000e620000000800 */
[----:B------:R-:W-:Y:S05]  /*3860*/  @!P5 BRA `(.L_x_15520) ;  /* 0x000000000010d947 */ /* 0x000fea0003800000 */
[----:B------:R-:W-:-:S03]  /*3870*/  UMOV UR10, 0xffffffff ;  /* 0xffffffff000a7882 */ /* 0x000fc60000000000 */
[----:B------:R-:W-:Y:S05]  /*3880*/  BRA.DIV UR10, `(.L_x_15521) ;  /* 0x000000320ab47947 */ /* 0x000fea000b800000 */
[----:B-1----:R1:W3:Y:S02]  /*3890*/  SHFL.IDX PT, R30, R50, R28, R19 ;  /* 0x0000001c321e7389 */ /* 0x0022e400000e0013 */
.L_x_15662:
[----:B0--3--:R-:W-:-:S07]  /*38a0*/  IMAD R55, R29, R30, RZ ;  /* 0x0000001e1d377224 */ /* 0x009fce00078e02ff */
.L_x_15520:
[----:B------:R-:W-:Y:S05]  /*38b0*/  @!P4 BRA `(.L_x_15522) ;  /* 0x000000000010c947 */ /* 0x000fea0003800000 */
[----:B------:R-:W-:-:S03]  /*38c0*/  UMOV UR10, 0xffffffff ;  /* 0xffffffff000a7882 */ /* 0x000fc60000000000 */
[----:B------:R-:W-:Y:S05]  /*38d0*/  BRA.DIV UR10, `(.L_x_15523) ;  /* 0x000000320ac07947 */ /* 0x000fea000b800000 */
[----:B-1----:R1:W3:Y:S02]  /*38e0*/  SHFL.IDX PT, R30, R50, R4, R19 ;  /* 0x00000004321e7389 */ /* 0x0022e400000e0013 */
.L_x_15665:
[----:B--23--:R-:W-:-:S07]  /*38f0*/  IMAD R55, R32, R30, R55 ;  /* 0x0000001e20377224 */ /* 0x00cfce00078e0237 */
.L_x_15522:
[----:B------:R-:W-:Y:S05]  /*3900*/  @!P3 BRA `(.L_x_15524) ;  /* 0x000000000010b947 */ /* 0x000fea0003800000 */
[----:B------:R-:W-:-:S03]  /*3910*/  UMOV UR10, 0xffffffff ;  /* 0xffffffff000a7882 */ /* 0x000fc60000000000 */
[----:B------:R-:W-:Y:S05]  /*3920*/  BRA.DIV UR10, `(.L_x_15525) ;  /* 0x000000320acc7947 */ /* 0x000fea000b800000 */
[----:B-1----:R1:W3:Y:S02]  /*3930*/  SHFL.IDX PT, R30, R50, R5, R19 ;  /* 0x00000005321e7389 */ /* 0x0022e400000e0013 */
.L_x_15668:
[----:B---3--:R-:W-:-:S07]  /*3940*/  IMAD R55, R33, R30, R55 ;  /* 0x0000001e21377224 */ /* 0x008fce00078e0237 */
.L_x_15524:
[----:B------:R-:W-:Y:S05]  /*3950*/  @!P2 BRA `(.L_x_15526) ;  /* 0x000000000010a947 */ /* 0x000fea0003800000 */
[----:B------:R-:W-:-:S03]  /*3960*/  UMOV UR10, 0xffffffff ;  /* 0xffffffff000a7882 */ /* 0x000fc60000000000 */
[----:B------:R-:W-:Y:S05]  /*3970*/  BRA.DIV UR10, `(.L_x_15527) ;  /* 0x000000320ad87947 */ /* 0x000fea000b800000 */
[----:B-1----:R1:W3:Y:S02]  /*3980*/  SHFL.IDX PT, R30, R50, R6, R19 ;  /* 0x00000006321e7389 */ /* 0x0022e400000e0013 */
.L_x_15671:
[----:B---3--:R-:W-:-:S07]  /*3990*/  IMAD R55, R34, R30, R55 ;  /* 0x0000001e22377224 */ /* 0x008fce00078e0237 */
.L_x_15526:
[----:B------:R-:W-:Y:S05]  /*39a0*/  @!P1 BRA `(.L_x_15528) ;  /* 0x0000000000109947 */ /* 0x000fea0003800000 */
[----:B------:R-:W-:-:S03]  /*39b0*/  UMOV UR10, 0xffffffff ;  /* 0xffffffff000a7882 */ /* 0x000fc60000000000 */
[----:B------:R-:W-:Y:S05]  /*39c0*/  BRA.DIV UR10, `(.L_x_15529) ;  /* 0x000000320ae47947 */ /* 0x000fea000b800000 */
[----:B-1----:R1:W3:Y:S02]  /*39d0*/  SHFL.IDX PT, R30, R50, R7, R19 ;  /* 0x00000007321e7389 */ /* 0x0022e400000e0013 */
.L_x_15674:
[----:B---3--:R-:W-:-:S07]  /*39e0*/  IMAD R55, R35, R30, R55 ;  /* 0x0000001e23377224 */ /* 0x008fce00078e0237 */
.L_x_15528:
[----:B------:R-:W3:Y:S02]  /*39f0*/  LDC R56, c[0x0][0x3ac] ;  /* 0x0000eb00ff387b82 */ /* 0x000ee40000000800 */
[----:B---3--:R-:W-:-:S13]  /*3a00*/  ISETP.GE.AND P0, PT, R56, 0x6, PT ;  /* 0x000000063800780c */ /* 0x008fda0003f06270 */
[----:B------:R-:W-:Y:S05]  /*3a10*/  @!P0 BRA `(.L_x_15530) ;  /* 0x0000000000108947 */ /* 0x000fea0003800000 */
[----:B------:R-:W-:-:S03]  /*3a20*/  UMOV UR10, 0xffffffff ;  /* 0xffffffff000a7882 */ /* 0x000fc60000000000 */
[----:B------:R-:W-:Y:S05]  /*3a30*/  BRA.DIV UR10, `(.L_x_15531) ;  /* 0x000000320ae87947 */ /* 0x000fea000b800000 */
[----:B-1----:R1:W3:Y:S02]  /*3a40*/  SHFL.IDX PT, R30, R50, R8, R19 ;  /* 0x00000008321e7389 */ /* 0x0022e400000e0013 */
.L_x_15677:
[----:B---3--:R-:W-:-:S07]  /*3a50*/  IMAD R55, R36, R30, R55 ;  /* 0x0000001e24377224 */ /* 0x008fce00078e0237 */
.L_x_15530:
[----:B------:R-:W-:-:S13]  /*3a60*/  ISETP.GE.AND P0, PT, R56, 0x7, PT ;  /* 0x000000073800780c */ /* 0x000fda0003f06270 */
[----:B------:R-:W-:Y:S05]  /*3a70*/  @!P0 BRA `(.L_x_15532) ;  /* 0x0000000000108947 */ /* 0x000fea0003800000 */
[----:B------:R-:W-:-:S03]  /*3a80*/  UMOV UR10, 0xffffffff ;  /* 0xffffffff000a7882 */ /* 0x000fc60000000000 */
[----:B------:R-:W-:Y:S05]  /*3a90*/  BRA.DIV UR10, `(.L_x_15533) ;  /* 0x000000320af07947 */ /* 0x000fea000b800000 */
[----:B-1----:R1:W3:Y:S02]  /*3aa0*/  SHFL.IDX PT, R30, R50, R9, R19 ;  /* 0x00000009321e7389 */ /* 0x0022e400000e0013 */
.L_x_15680:
[----:B---3--:R-:W-:-:S07]  /*3ab0*/  IMAD R55, R37, R30, R55 ;  /* 0x0000001e25377224 */ /* 0x008fce00078e0237 */
.L_x_15532:
[----:B------:R-:W-:-:S13]  /*3ac0*/  ISETP.GE.AND P0, PT, R56, 0x8, PT ;  /* 0x000000083800780c */ /* 0x000fda0003f06270 */
[----:B------:R-:W-:Y:S05]  /*3ad0*/  @!P0 BRA `(.L_x_15534) ;  /* 0x0000000000108947 */ /* 0x000fea0003800000 */
[----:B------:R-:W-:-:S03]  /*3ae0*/  UMOV UR10, 0xffffffff ;  /* 0xffffffff000a7882 */ /* 0x000fc60000000000 */
[----:B------:R-:W-:Y:S05]  /*3af0*/  BRA.DIV UR10, `(.L_x_15535) ;  /* 0x000000320af87947 */ /* 0x000fea000b800000 */
[----:B-1----:R1:W3:Y:S02]  /*3b00*/  SHFL.IDX PT, R30, R50, R10, R19 ;  /* 0x0000000a321e7389 */ /* 0x0022e400000e0013 */
.L_x_15683:
[----:B---3--:R-:W-:-:S07]  /*3b10*/  IMAD R55, R38, R30, R55 ;  /* 0x0000001e26377224 */ /* 0x008fce00078e0237 */
.L_x_15534:
[----:B------:R-:W-:-:S13]  /*3b20*/  ISETP.GE.AND P0, PT, R56, 0x9, PT ;  /* 0x000000093800780c */ /* 0x000fda0003f06270 */
[----:B------:R-:W-:Y:S05]  /*3b30*/  @!P0 BRA `(.L_x_15536) ;  /* 0x0000000000108947 */ /* 0x000fea0003800000 */
[----:B------:R-:W-:-:S03]  /*3b40*/  UMOV UR10, 0xffffffff ;  /* 0xffffffff000a7882 */ /* 0x000fc60000000000 */
[----:B------:R-:W-:Y:S05]  /*3b50*/  BRA.DIV UR10, `(.L_x_15537) ;  /* 0x000000360a007947 */ /* 0x000fea000b800000 */
[----:B-1----:R1:W3:Y:S02]  /*3b60*/  SHFL.IDX PT, R30, R50, R11, R19 ;  /* 0x0000000b321e7389 */ /* 0x0022e400000e0013 */
.L_x_15686:
[----:B---3--:R-:W-:-:S07]  /*3b70*/  IMAD R55, R39, R30, R55 ;  /* 0x0000001e27377224 */ /* 0x008fce00078e0237 */
.L_x_15536:
[----:B------:R-:W-:-:S13]  /*3b80*/  ISETP.GE.AND P0, PT, R56, 0xa, PT ;  /* 0x0000000a3800780c */ /* 0x000fda0003f06270 */
[----:B------:R-:W-:Y:S05]  /*3b90*/  @!P0 BRA `(.L_x_15538) ;  /* 0x0000000000108947 */ /* 0x000fea0003800000 */
[----:B------:R-:W-:-:S03]  /*3ba0*/  UMOV UR10, 0xffffffff ;  /* 0xffffffff000a7882 */ /* 0x000fc60000000000 */
[----:B------:R-:W-:Y:S05]  /*3bb0*/  BRA.DIV UR10, `(.L_x_15539) ;  /* 0x000000360a087947 */ /* 0x000fea000b800000 */
[----:B-1----:R1:W3:Y:S02]  /*3bc0*/  SHFL.IDX PT, R30, R50, R12, R19 ;  /* 0x0000000c321e7389 */ /* 0x0022e400000e0013 */
.L_x_15689:
[----:B---3--:R-:W-:-:S07]  /*3bd0*/  IMAD R55, R40, R30, R55 ;  /* 0x0000001e28377224 */ /* 0x008fce00078e0237 */
.L_x_15538:
[----:B------:R-:W-:-:S13]  /*3be0*/  ISETP.GE.AND P0, PT, R56, 0xb, PT ;  /* 0x0000000b3800780c */ /* 0x000fda0003f06270 */
[----:B------:R-:W-:Y:S05]  /*3bf0*/  @!P0 BRA `(.L_x_15540) ;  /* 0x0000000000108947 */ /* 0x000fea0003800000 */
[----:B------:R-:W-:-:S03]  /*3c00*/  UMOV UR10, 0xffffffff ;  /* 0xffffffff000a7882 */ /* 0x000fc60000000000 */
[----:B------:R-:W-:Y:S05]  /*3c10*/  BRA.DIV UR10, `(.L_x_15541) ;  /* 0x000000360a107947 */ /* 0x000fea000b800000 */
[----:B-1----:R1:W3:Y:S02]  /*3c20*/  SHFL.IDX PT, R30, R50, R13, R19 ;  /* 0x0000000d321e7389 */ /* 0x0022e400000e0013 */
.L_x_15692:
[----:B---3--:R-:W-:-:S07]  /*3c30*/  IMAD R55, R41, R30, R55 ;  /* 0x0000001e29377224 */ /* 0x008fce00078e0237 */
.L_x_15540:
[----:B------:R-:W-:-:S13]  /*3c40*/  ISETP.GE.AND P0, PT, R56, 0xc, PT ;  /* 0x0000000c3800780c */ /* 0x000fda0003f06270 */
[----:B------:R-:W-:Y:S05]  /*3c50*/  @!P0 BRA `(.L_x_15542) ;  /* 0x0000000000108947 */ /* 0x000fea0003800000 */
[----:B------:R-:W-:-:S03]  /*3c60*/  UMOV UR10, 0xffffffff ;  /* 0xffffffff000a7882 */ /* 0x000fc60000000000 */
[----:B------:R-:W-:Y:S05]  /*3c70*/  BRA.DIV UR10, `(.L_x_15543) ;  /* 0x000000360a187947 */ /* 0x000fea000b800000 */
[----:B-1----:R1:W3:Y:S02]  /*3c80*/  SHFL.IDX PT, R30, R50, R14, R19 ;  /* 0x0000000e321e7389 */ /* 0x0022e400000e0013 */
.L_x_15695:
[----:B---3--:R-:W-:-:S07]  /*3c90*/  IMAD R55, R42, R30, R55 ;  /* 0x0000001e2a377224 */ /* 0x008fce00078e0237 */
.L_x_15542:
[----:B------:R-:W-:-:S13]  /*3ca0*/  ISETP.GE.AND P0, PT, R56, 0xd, PT ;  /* 0x0000000d3800780c */ /* 0x000fda0003f06270 */
[----:B------:R-:W-:Y:S05]  /*3cb0*/  @!P0 BRA `(.L_x_15544) ;  /* 0x0000000000108947 */ /* 0x000fea0003800000 */
[----:B------:R-:W-:-:S03]  /*3cc0*/  UMOV UR10, 0xffffffff ;  /* 0xffffffff000a7882 */ /* 0x000fc60000000000 */
[----:B------:R-:W-:Y:S05]  /*3cd0*/  BRA.DIV UR10, `(.L_x_15545) ;  /* 0x000000360a207947 */ /* 0x000fea000b800000 */
[----:B-1----:R1:W3:Y:S02]  /*3ce0*/  SHFL.IDX PT, R30, R50, R15, R19 ;  /* 0x0000000f321e7389 */ /* 0x0022e400000e0013 */
.L_x_15698:
[----:B---3--:R-:W-:-:S07]  /*3cf0*/  IMAD R55, R43, R30, R55 ;  /* 0x0000001e2b377224 */ /* 0x008fce00078e0237 */
.L_x_15544:
[----:B------:R-:W-:-:S13]  /*3d00*/  ISETP.GE.AND P0, PT, R56, 0xe, PT ;  /* 0x0000000e3800780c */ /* 0x000fda0003f06270 */
[----:B------:R-:W-:Y:S05]  /*3d10*/  @!P0 BRA `(.L_x_15546) ;  /* 0x0000000000108947 */ /* 0x000fea0003800000 */
[----:B------:R-:W-:-:S03]  /*3d20*/  UMOV UR10, 0xffffffff ;  /* 0xffffffff000a7882 */ /* 0x000fc60000000000 */
[----:B------:R-:W-:Y:S05]  /*3d30*/  BRA.DIV UR10, `(.L_x_15547) ;  /* 0x000000360a287947 */ /* 0x000fea000b800000 */
[----:B-1----:R1:W3:Y:S02]  /*3d40*/  SHFL.IDX PT, R30, R50, R16, R19 ;  /* 0x00000010321e7389 */ /* 0x0022e400000e0013 */
.L_x_15701:
[----:B---3--:R-:W-:-:S07]  /*3d50*/  IMAD R55, R44, R30, R55 ;  /* 0x0000001e2c377224 */ /* 0x008fce00078e0237 */
.L_x_15546:
[----:B------:R-:W-:-:S13]  /*3d60*/  ISETP.GE.AND P0, PT, R56, 0xf, PT ;  /* 0x0000000f3800780c */ /* 0x000fda0003f06270 */
[----:B------:R-:W-:Y:S05]  /*3d70*/  @!P0 BRA `(.L_x_15548) ;  /* 0x0000000000108947 */ /* 0x000fea0003800000 */
[----:B------:R-:W-:-:S03]  /*3d80*/  UMOV UR10, 0xffffffff ;  /* 0xffffffff000a7882 */ /* 0x000fc60000000000 */
[----:B------:R-:W-:Y:S05]  /*3d90*/  BRA.DIV UR10, `(.L_x_15549) ;  /* 0x000000360a307947 */ /* 0x000fea000b800000 */
[----:B-1----:R1:W3:Y:S02]  /*3da0*/  SHFL.IDX PT, R30, R50, R17, R19 ;  /* 0x00000011321e7389 */ /* 0x0022e400000e0013 */
.L_x_15704:
[----:B---3--:R-:W-:-:S07]  /*3db0*/  IMAD R55, R45, R30, R55 ;  /* 0x0000001e2d377224 */ /* 0x008fce00078e0237 */
.L_x_15548:
[----:B------:R-:W-:-:S13]  /*3dc0*/  ISETP.GE.AND P0, PT, R56, 0x10, PT ;  /* 0x000000103800780c */ /* 0x000fda0003f06270 */
[----:B------:R-:W-:Y:S05]  /*3dd0*/  @!P0 BRA `(.L_x_15550) ;  /* 0x0000000000108947 */ /* 0x000fea0003800000 */
[----:B------:R-:W-:-:S03]  /*3de0*/  UMOV UR10, 0xffffffff ;  /* 0xffffffff000a7882 */ /* 0x000fc60000000000 */
[----:B------:R-:W-:Y:S05]  /*3df0*/  BRA.DIV UR10, `(.L_x_15551) ;  /* 0x000000360a387947 */ /* 0x000fea000b800000 */
[----:B-1----:R1:W3:Y:S02]  /*3e00*/  SHFL.IDX PT, R30, R50, R18, R19 ;  /* 0x00000012321e7389 */ /* 0x0022e400000e0013 */
.L_x_15707:
[----:B---3--:R-:W-:-:S07]  /*3e10*/  IMAD R55, R46, R30, R55 ;  /* 0x0000001e2e377224 */ /* 0x008fce00078e0237 */
.L_x_15550:
[C---:B------:R-:W-:Y:S02]  /*3e20*/  IMAD R30, R52.reuse, UR4, R48 ;  /* 0x00000004341e7c24 */ /* 0x040fe4000f8e0230 */
[----:B------:R-:W-:-:S03]  /*3e30*/  VIADD R52, R52, UR6 ;  /* 0x0000000634347c36 */ /* 0x000fc60008000000 */
[----:B------:R-:W-:Y:S02]  /*3e40*/  LEA R30, R30, R53, 0x2 ;  /* 0x000000351e1e7211 */ /* 0x000fe400078e10ff */
[----:B------:R-:W-:-:S03]  /*3e50*/  ISETP.GE.AND P0, PT, R52, UR18, PT ;  /* 0x0000001234007c0c */ /* 0x000fc6000bf06270 */
[----:B------:R3:W-:Y:S10]  /*3e60*/  STS [R30], R55 ;  /* 0x000000371e007388 */ /* 0x0007f40000000800 */
[----:B---3--:R-:W-:Y:S05]  /*3e70*/  @!P0 BRA `(.L_x_15552) ;  /* 0xfffffff8006c8947 */ /* 0x008fea000383ffff */
.L_x_15519:
[----:B------:R-:W-:Y:S05]  /*3e80*/  BSYNC B0 ;  /* 0x0000000000007941 */ /* 0x000fea0003800000 */
.L_x_15518:
[----:B------:R-:W-:Y:S05]  /*3e90*/  @!P6 BRA `(.L_x_15553) ;  /* 0xffffffec0068e947 */ /* 0x000fea000383ffff */
[----:B------:R-:W-:Y:S05]  /*3ea0*/  BRA `(.L_x_15446) ;  /* 0x00000014001c7947 */ /* 0x000fea0003800000 */
.L_x_15501:
[----:B0---4-:R-:W-:-:S07]  /*3eb0*/  IMAD.MOV.U32 R49, RZ, RZ, RZ ;  /* 0x000000ffff317224 */ /* 0x011fce00078e00ff */
.L_x_15605:
        /* <DEDUP_REMOVED lines=18> */
.L_x_15554:
        /* <DEDUP_REMOVED lines=8> */
.L_x_15555:
        /* <DEDUP_REMOVED lines=8> */
.L_x_15556:
        /* <DEDUP_REMOVED lines=8> */
.L_x_15557:
        /* <DEDUP_REMOVED lines=9> */
.L_x_15558:
        /* <DEDUP_REMOVED lines=9> */
.L_x_15559:
        /* <DEDUP_REMOVED lines=9> */
.L_x_15560:
        /* <DEDUP_REMOVED lines=9> */
.L_x_15561:
        /* <DEDUP_REMOVED lines=10> */
.L_x_15562:
        /* <DEDUP_REMOVED lines=11> */
.L_x_15563:
        /* <DEDUP_REMOVED lines=11> */
.L_x_15564:
        /* <DEDUP_REMOVED lines=11> */
.L_x_15565:
        /* <DEDUP_REMOVED lines=11> */
.L_x_15566:
        /* <DEDUP_REMOVED lines=11> */
.L_x_15567:
        /* <DEDUP_REMOVED lines=11> */
.L_x_15568:
        /* <DEDUP_REMOVED lines=11> */
.L_x_15569:
        /* <DEDUP_REMOVED lines=27> */
.L_x_15604:
[----:B------:R-:W-:Y:S02]  /*4ac0*/  IMAD R50, R51, 0x44, R52 ;  /* 0x0000004433327824 */ /* 0x000fe400078e0234 */
[----:B------:R-:W-:-:S04]  /*4ad0*/  HFMA2 R53, -RZ, RZ, 0, 0 ;  /* 0x00000000ff357431 */ /* 0x000fc800000001ff */
[----:B------:R-:W0:Y:S01]  /*4ae0*/  LDS R50, [R50] ;  /* 0x0000000032327984 */ /* 0x000e220000000800 */
[----:B------:R-:W-:Y:S05]  /*4af0*/  @!P4 BRA `(.L_x_15571) ;  /* 0x000000000010c947 */ /* 0x000fea0003800000 */
[----:B------:R-:W-:-:S03]  /*4b00*/  UMOV UR10, 0xffffffff ;  /* 0xffffffff000a7882 */ /* 0x000fc60000000000 */
[----:B------:R-:W-:Y:S05]  /*4b10*/  BRA.DIV UR10, `(.L_x_15572) ;  /* 0x0000002a0a107947 */ /* 0x000fea000b800000 */
[----:B0-----:R0:W1:Y:S02]  /*4b20*/  SHFL.IDX PT, R56, R50, R28, R19 ;  /* 0x0000001c32387389 */ /* 0x00106400000e0013 */
.L_x_15709:
[----:B-1----:R-:W-:-:S07]  /*4b30*/  IMAD R53, R29, R56, RZ ;  /* 0x000000381d357224 */ /* 0x002fce00078e02ff */
.L_x_15571:
[----:B------:R-:W-:Y:S05]  /*4b40*/  @!P3 BRA `(.L_x_15573) ;  /* 0x000000000010b947 */ /* 0x000fea0003800000 */
[----:B------:R-:W-:-:S03]  /*4b50*/  UMOV UR10, 0xffffffff ;  /* 0xffffffff000a7882 */ /* 0x000fc60000000000 */
[----:B------:R-:W-:Y:S05]  /*4b60*/  BRA.DIV UR10, `(.L_x_15574) ;  /* 0x0000002a0a187947 */ /* 0x000fea000b800000 */
[----:B0-----:R0:W1:Y:S02]  /*4b70*/  SHFL.IDX PT, R30, R50, R4, R19 ;  /* 0x00000004321e7389 */ /* 0x00106400000e0013 */
.L_x_15712:
[----:B-12---:R-:W-:-:S07]  /*4b80*/  IMAD R53, R32, R30, R53 ;  /* 0x0000001e20357224 */ /* 0x006fce00078e0235 */
.L_x_15573:
[----:B------:R-:W-:Y:S05]  /*4b90*/  @!P2 BRA `(.L_x_15575) ;  /* 0x000000000010a947 */ /* 0x000fea0003800000 */
[----:B------:R-:W-:-:S03]  /*4ba0*/  UMOV UR10, 0xffffffff ;  /* 0xffffffff000a7882 */ /* 0x000fc60000000000 */
[----:B------:R-:W-:Y:S05]  /*4bb0*/  BRA.DIV UR10, `(.L_x_15576) ;  /* 0x0000002a0a247947 */ /* 0x000fea000b800000 */
[----:B0-----:R0:W1:Y:S02]  /*4bc0*/  SHFL.IDX PT, R30, R50, R5, R19 ;  /* 0x00000005321e7389 */ /* 0x00106400000e0013 */
.L_x_15715:
[----:B-1----:R-:W-:-:S07]  /*4bd0*/  IMAD R53, R33, R30, R53 ;  /* 0x0000001e21357224 */ /* 0x002fce00078e0235 */
.L_x_15575:
[----:B------:R-:W-:Y:S05]  /*4be0*/  @!P1 BRA `(.L_x_15577) ;  /* 0x0000000000109947 */ /* 0x000fea0003800000 */
[----:B------:R-:W-:-:S03]  /*4bf0*/  UMOV UR10, 0xffffffff ;  /* 0xffffffff000a7882 */ /* 0x000fc60000000000 */
[----:B------:R-:W-:Y:S05]  /*4c00*/  BRA.DIV UR10, `(.L_x_15578) ;  /* 0x0000002a0a307947 */ /* 0x000fea000b800000 */
[----:B0-----:R0:W1:Y:S02]  /*4c10*/  SHFL.IDX PT, R30, R50, R6, R19 ;  /* 0x00000006321e7389 */ /* 0x00106400000e0013 */
.L_x_15718:
[----:B-1----:R-:W-:-:S07]  /*4c20*/  IMAD R53, R34, R30, R53 ;  /* 0x0000001e22357224 */ /* 0x002fce00078e0235 */
.L_x_15577:
[----:B------:R-:W1:Y:S02]  /*4c30*/  LDC R55, c[0x0][0x3ac] ;  /* 0x0000eb00ff377b82 */ /* 0x000e640000000800 */
[----:B-1----:R-:W-:-:S13]  /*4c40*/  ISETP.GE.AND P0, PT, R55, 0x5, PT ;  /* 0x000000053700780c */ /* 0x002fda0003f06270 */
[----:B------:R-:W-:Y:S05]  /*4c50*/  @!P0 BRA `(.L_x_15579) ;  /* 0x0000000000108947 */ /* 0x000fea0003800000 */
[----:B------:R-:W-:-:S03]  /*4c60*/  UMOV UR10, 0xffffffff ;  /* 0xffffffff000a7882 */ /* 0x000fc60000000000 */
[----:B------:R-:W-:Y:S05]  /*4c70*/  BRA.DIV UR10, `(.L_x_15580) ;  /* 0x0000002a0a347947 */ /* 0x000fea000b800000 */
[----:B0-----:R0:W1:Y:S02]  /*4c80*/  SHFL.IDX PT, R30, R50, R7, R19 ;  /* 0x00000007321e7389 */ /* 0x00106400000e0013 */
.L_x_15721:
[----:B-1----:R-:W-:-:S07]  /*4c90*/  IMAD R53, R35, R30, R53 ;  /* 0x0000001e23357224 */ /* 0x002fce00078e0235 */
.L_x_15579:
[----:B------:R-:W-:-:S13]  /*4ca0*/  ISETP.GE.AND P0, PT, R55, 0x6, PT ;  /* 0x000000063700780c */ /* 0x000fda0003f06270 */
[----:B------:R-:W-:Y:S05]  /*4cb0*/  @!P0 BRA `(.L_x_15581) ;  /* 0x0000000000108947 */ /* 0x000fea0003800000 */
[----:B------:R-:W-:-:S03]  /*4cc0*/  UMOV UR10, 0xffffffff ;  /* 0xffffffff000a7882 */ /* 0x000fc60000000000 */
[----:B------:R-:W-:Y:S05]  /*4cd0*/  BRA.DIV UR10, `(.L_x_15582) ;  /* 0x0000002a0a3c7947 */ /* 0x000fea000b800000 */
[----:B0-----:R0:W1:Y:S02]  /*4ce0*/  SHFL.IDX PT, R30, R50, R8, R19 ;  /* 0x00000008321e7389 */ /* 0x00106400000e0013 */
.L_x_15724:
[----:B-1----:R-:W-:-:S07]  /*4cf0*/  IMAD R53, R36, R30, R53 ;  /* 0x0000001e24357224 */ /* 0x002fce00078e0235 */
.L_x_15581:
[----:B------:R-:W-:-:S13]  /*4d00*/  ISETP.GE.AND P0, PT, R55, 0x7, PT ;  /* 0x000000073700780c */ /* 0x000fda0003f06270 */
[----:B------:R-:W-:Y:S05]  /*4d10*/  @!P0 BRA `(.L_x_15583) ;  /* 0x0000000000108947 */ /* 0x000fea0003800000 */
[----:B------:R-:W-:-:S03]  /*4d20*/  UMOV UR10, 0xffffffff ;  /* 0xffffffff000a7882 */ /* 0x000fc60000000000 */
[----:B------:R-:W-:Y:S05]  /*4d30*/  BRA.DIV UR10, `(.L_x_15584) ;  /* 0x0000002a0a447947 */ /* 0x000fea000b800000 */
[----:B0-----:R0:W1:Y:S02]  /*4d40*/  SHFL.IDX PT, R30, R50, R9, R19 ;  /* 0x00000009321e7389 */ /* 0x00106400000e0013 */
.L_x_15727:
[----:B-1----:R-:W-:-:S07]  /*4d50*/  IMAD R53, R37, R30, R53 ;  /* 0x0000001e25357224 */ /* 0x002fce00078e0235 */
.L_x_15583:
[----:B------:R-:W-:-:S13]  /*4d60*/  ISETP.GE.AND P0, PT, R55, 0x8, PT ;  /* 0x000000083700780c */ /* 0x000fda0003f06270 */
[----:B------:R-:W-:Y:S05]  /*4d70*/  @!P0 BRA `(.L_x_15585) ;  /* 0x0000000000108947 */ /* 0x000fea0003800000 */
[----:B------:R-:W-:-:S03]  /*4d80*/  UMOV UR10, 0xffffffff ;  /* 0xffffffff000a7882 */ /* 0x000fc60000000000 */
[----:B------:R-:W-:Y:S05]  /*4d90*/  BRA.DIV UR10, `(.L_x_15586) ;  /* 0x0000002a0a4c7947 */ /* 0x000fea000b800000 */
[----:B0-----:R0:W1:Y:S02]  /*4da0*/  SHFL.IDX PT, R30, R50, R10, R19 ;  /* 0x0000000a321e7389 */ /* 0x00106400000e0013 */
.L_x_15730:
[----:B-1----:R-:W-:-:S07]  /*4db0*/  IMAD R53, R38, R30, R53 ;  /* 0x0000001e26357224 */ /* 0x002fce00078e0235 */
.L_x_15585:
[----:B------:R-:W-:-:S13]  /*4dc0*/  ISETP.GE.AND P0, PT, R55, 0x9, PT ;  /* 0x000000093700780c */ /* 0x000fda0003f06270 */
[----:B------:R-:W-:Y:S05]  /*4dd0*/  @!P0 BRA `(.L_x_15587) ;  /* 0x0000000000108947 */ /* 0x000fea0003800000 */
[----:B------:R-:W-:-:S03]  /*4de0*/  UMOV UR10, 0xffffffff ;  /* 0xffffffff000a7882 */ /* 0x000fc60000000000 */
[----:B------:R-:W-:Y:S05]  /*4df0*/  BRA.DIV UR10, `(.L_x_15588) ;  /* 0x0000002a0a547947 */ /* 0x000fea000b800000 */
[----:B0-----:R0:W1:Y:S02]  /*4e00*/  SHFL.IDX PT, R30, R50, R11, R19 ;  /* 0x0000000b321e7389 */ /* 0x00106400000e0013 */
.L_x_15733:
[----:B-1----:R-:W-:-:S07]  /*4e10*/  IMAD R53, R39, R30, R53 ;  /* 0x0000001e27357224 */ /* 0x002fce00078e0235 */
.L_x_15587:
[----:B------:R-:W-:-:S13]  /*4e20*/  ISETP.GE.AND P0, PT, R55, 0xa, PT ;  /* 0x0000000a3700780c */ /* 0x000fda0003f06270 */
[----:B------:R-:W-:Y:S05]  /*4e30*/  @!P0 BRA `(.L_x_15589) ;  /* 0x0000000000108947 */ /* 0x000fea0003800000 */
[----:B------:R-:W-:-:S03]  /*4e40*/  UMOV UR10, 0xffffffff ;  /* 0xffffffff000a7882 */ /* 0x000fc60000000000 */
[----:B------:R-:W-:Y:S05]  /*4e50*/  BRA.DIV UR10, `(.L_x_15590) ;  /* 0x0000002a0a5c7947 */ /* 0x000fea000b800000 */
[----:B0-----:R0:W1:Y:S02]  /*4e60*/  SHFL.IDX PT, R30, R50, R12, R19 ;  /* 0x0000000c321e7389 */ /* 0x00106400000e0013 */
.L_x_15736:
[----:B-1----:R-:W-:-:S07]  /*4e70*/  IMAD R53, R40, R30, R53 ;  /* 0x0000001e28357224 */ /* 0x002fce00078e0235 */
.L_x_15589:
[----:B------:R-:W-:-:S13]  /*4e80*/  ISETP.GE.AND P0, PT, R55, 0xb, PT ;  /* 0x0000000b3700780c */ /* 0x000fda0003f06270 */
[----:B------:R-:W-:Y:S05]  /*4e90*/  @!P0 BRA `(.L_x_15591) ;  /* 0x0000000000108947 */ /* 0x000fea0003800000 */
[----:B------:R-:W-:-:S03]  /*4ea0*/  UMOV UR10, 0xffffffff ;  /* 0xffffffff000a7882 */ /* 0x000fc60000000000 */
[----:B------:R-:W-:Y:S05]  /*4eb0*/  BRA.DIV UR10, `(.L_x_15592) ;  /* 0x0000002a0a647947 */ /* 0x000fea000b800000 */
[----:B0-----:R0:W1:Y:S02]  /*4ec0*/  SHFL.IDX PT, R30, R50, R13, R19 ;  /* 0x0000000d321e7389 */ /* 0x00106400000e0013 */
.L_x_15739:
[----:B-1----:R-:W-:-:S07]  /*4ed0*/  IMAD R53, R41, R30, R53 ;  /* 0x0000001e29357224 */ /* 0x002fce00078e0235 */
.L_x_15591:
[----:B------:R-:W-:-:S13]  /*4ee0*/  ISETP.GE.AND P0, PT, R55, 0xc, PT ;  /* 0x0000000c3700780c */ /* 0x000fda0003f06270 */
[----:B------:R-:W-:Y:S05]  /*4ef0*/  @!P0 BRA `(.L_x_15593) ;  /* 0x0000000000108947 */ /* 0x000fea0003800000 */
[----:B------:R-:W-:-:S03]  /*4f00*/  UMOV UR10, 0xffffffff ;  /* 0xffffffff000a7882 */ /* 0x000fc60000000000 */
[----:B------:R-:W-:Y:S05]  /*4f10*/  BRA.DIV UR10, `(.L_x_15594) ;  /* 0x0000002a0a6c7947 */ /* 0x000fea000b800000 */
[----:B0-----:R0:W1:Y:S02]  /*4f20*/  SHFL.IDX PT, R30, R50, R14, R19 ;  /* 0x0000000e321e7389 */ /* 0x00106400000e0013 */
.L_x_15742:
[----:B-1----:R-:W-:-:S07]  /*4f30*/  IMAD R53, R42, R30, R53 ;  /* 0x0000001e2a357224 */ /* 0x002fce00078e0235 */
.L_x_15593:
[----:B------:R-:W-:-:S13]  /*4f40*/  ISETP.GE.AND P0, PT, R55, 0xd, PT ;  /* 0x0000000d3700780c */ /* 0x000fda0003f06270 */
[----:B------:R-:W-:Y:S05]  /*4f50*/  @!P0 BRA `(.L_x_15595) ;  /* 0x0000000000108947 */ /* 0x000fea0003800000 */
[----:B------:R-:W-:-:S03]  /*4f60*/  UMOV UR10, 0xffffffff ;  /* 0xffffffff000a7882 */ /* 0x000fc60000000000 */
[----:B------:R-:W-:Y:S05]  /*4f70*/  BRA.DIV UR10, `(.L_x_15596) ;  /* 0x0000002a0a747947 */ /* 0x000fea000b800000 */
[----:B0-----:R0:W1:Y:S02]  /*4f80*/  SHFL.IDX PT, R30, R50, R15, R19 ;  /* 0x0000000f321e7389 */ /* 0x00106400000e0013 */
.L_x_15745:
[----:B-1----:R-:W-:-:S07]  /*4f90*/  IMAD R53, R43, R30, R53 ;  /* 0x0000001e2b357224 */ /* 0x002fce00078e0235 */
.L_x_15595:
[----:B------:R-:W-:-:S13]  /*4fa0*/  ISETP.GE.AND P0, PT, R55, 0xe, PT ;  /* 0x0000000e3700780c */ /* 0x000fda0003f06270 */
[----:B------:R-:W-:Y:S05]  /*4fb0*/  @!P0 BRA `(.L_x_15597) ;  /* 0x0000000000108947 */ /* 0x000fea0003800000 */
[----:B------:R-:W-:-:S03]  /*4fc0*/  UMOV UR10, 0xffffffff ;  /* 0xffffffff000a7882 */ /* 0x000fc60000000000 */
[----:B------:R-:W-:Y:S05]  /*4fd0*/  BRA.DIV UR10, `(.L_x_15598) ;  /* 0x0000002a0a7c7947 */ /* 0x000fea000b800000 */
[----:B0-----:R0:W1:Y:S02]  /*4fe0*/  SHFL.IDX PT, R30, R50, R16, R19 ;  /* 0x00000010321e7389 */ /* 0x00106400000e0013 */
.L_x_15748:
[----:B-1----:R-:W-:-:S07]  /*4ff0*/  IMAD R53, R44, R30, R53 ;  /* 0x0000001e2c357224 */ /* 0x002fce00078e0235 */
.L_x_15597:
[----:B------:R-:W-:-:S13]  /*5000*/  ISETP.GE.AND P0, PT, R55, 0xf, PT ;  /* 0x0000000f3700780c */ /* 0x000fda0003f06270 */
[----:B------:R-:W-:Y:S05]  /*5010*/  @!P0 BRA `(.L_x_15599) ;  /* 0x0000000000108947 */ /* 0x000fea0003800000 */
[----:B------:R-:W-:-:S03]  /*5020*/  UMOV UR10, 0xffffffff ;  /* 0xffffffff000a7882 */ /* 0x000fc60000000000 */
[----:B------:R-:W-:Y:S05]  /*5030*/  BRA.DIV UR10, `(.L_x_15600) ;  /* 0x0000002a0a847947 */ /* 0x000fea000b800000 */
[----:B0-----:R0:W1:Y:S02]  /*5040*/  SHFL.IDX PT, R30, R50, R17, R19 ;  /* 0x00000011321e7389 */ /* 0x00106400000e0013 */
.L_x_15751:
[----:B-1----:R-:W-:-:S07]  /*5050*/  IMAD R53, R45, R30, R53 ;  /* 0x0000001e2d357224 */ /* 0x002fce00078e0235 */
.L_x_15599:
[----:B------:R-:W-:-:S13]  /*5060*/  ISETP.GE.AND P0, PT, R55, 0x10, PT ;  /* 0x000000103700780c */ /* 0x000fda0003f06270 */
[----:B------:R-:W-:Y:S05]  /*5070*/  @!P0 BRA `(.L_x_15601) ;  /* 0x0000000000108947 */ /* 0x000fea0003800000 */
[----:B------:R-:W-:-:S03]  /*5080*/  UMOV UR10, 0xffffffff ;  /* 0xffffffff000a7882 */ /* 0x000fc60000000000 */
[----:B------:R-:W-:Y:S05]  /*5090*/  BRA.DIV UR10, `(.L_x_15602) ;  /* 0x0000002a0a8c7947 */ /* 0x000fea000b800000 */
[----:B0-----:R0:W1:Y:S02]  /*50a0*/  SHFL.IDX PT, R30, R50, R18, R19 ;  /* 0x00000012321e7389 */ /* 0x00106400000e0013 */
.L_x_15754:
[----:B-1----:R-:W-:-:S07]  /*50b0*/  IMAD R53, R46, R30, R53 ;  /* 0x0000001e2e357224 */ /* 0x002fce00078e0235 */
.L_x_15601:
[----:B------:R-:W-:-:S07]  /*50c0*/  IMAD.U32 R30, RZ, RZ, UR14 ;  /* 0x0000000eff1e7e24 */ /* 0x000fce000f8e00ff */
.L_x_15603:
        /* <DEDUP_REMOVED lines=36> */
.L_x_15570:
[----:B------:R-:W-:Y:S05]  /*5310*/  @!P5 BRA `(.L_x_15605) ;  /* 0xffffffe800e8d947 */ /* 0x000fea000383ffff */
.L_x_15446:
        /* <DEDUP_REMOVED lines=133> */
.L_x_15609:
[----:B------:R-:W-:Y:S05]  /*5b70*/  BSYNC.RECONVERGENT B1 ;  /* 0x0000000000017941 */ /* 0x000fea0003800200 */
.L_x_15608:
        /* <DEDUP_REMOVED lines=13> */
.L_x_15610:
        /* <DEDUP_REMOVED lines=106> */
.L_x_15607:
[----:B------:R-:W-:Y:S05]  /*62f0*/  BSYNC.RECONVERGENT B0 ;  /* 0x0000000000007941 */ /* 0x000fea0003800200 */
.L_x_15606:
[----:B------:R-:W5:Y:S02]  /*6300*/  LDCU UR10, c[0x0][0x374] ;  /* 0x00006e80ff0a77ac */ /* 0x000f640008000800 */
[----:B-----5:R-:W-:Y:S02]  /*6310*/  UIADD3 UR9, UPT, UPT, UR10, UR9, URZ ;  /* 0x000000090a097290 */ /* 0x020fe4000fffe0ff */
[----:B------:R-:W-:-:S04]  /*6320*/  USHF.L.U32 UR10, UR10, 0x2, URZ ;  /* 0x000000020a0a7899 */ /* 0x000fc800080006ff */
[----:B------:R-:W-:-:S09]  /*6330*/  UISETP.GE.U32.AND UP0, UPT, UR9, UR10, UPT ;  /* 0x0000000a0900728c */ /* 0x000fd2000bf06070 */
[----:B------:R-:W-:Y:S05]  /*6340*/  BRA.U !UP0, `(.L_x_15611) ;  /* 0xffffffad08807547 */ /* 0x000fea000b83ffff */
[----:B------:R-:W-:Y:S05]  /*6350*/  EXIT ;  /* 0x000000000000794d */ /* 0x000fea0003800000 */
.L_x_15468:
[----:B------:R-:W-:Y:S01]  /*6360*/  BSSY B2, `(.L_x_15612) ;  /* 0x0000006000027945 */ /* 0x000fe20003800000 */
[----:B------:R-:W-:Y:S02]  /*6370*/  IMAD.MOV.U32 R31, RZ, RZ, R28 ;  /* 0x000000ffff1f7224 */ /* 0x000fe400078e001c */
[----:B------:R-:W-:-:S07]  /*6380*/  IMAD.MOV.U32 R30, RZ, RZ, -0x1 ;  /* 0xffffffffff1e7424 */ /* 0x000fce00078e00ff */
[----:B012---:R-:W-:Y:S05]  /*6390*/  WARPSYNC.COLLECTIVE R30, `(.L_x_15613) ;  /* 0x000000001e087348 */ /* 0x007fea0003c00000 */
[----:B-1----:R1:W3:Y:S02]  /*63a0*/  SHFL.IDX P0, R30, R50, R31, R19 ;  /* 0x0000001f321e7389 */ /* 0x0022e40000000013 */
[----:B0123--:R-:W-:Y:S05]  /*63b0*/  ENDCOLLECTIVE ;  /* 0x000000000000791b */ /* 0x00ffea0003800000 */
.L_x_15613:
[----:B------:R-:W-:Y:S05]  /*63c0*/  BSYNC B2 ;  /* 0x0000000000027941 */ /* 0x000fea0003800000 */
.L_x_15612:
[----:B------:R-:W-:Y:S05]  /*63d0*/  BRA `(.L_x_15614) ;  /* 0xffffffc000787947 */ /* 0x000fea000383ffff */
.L_x_15470:
[----:B------:R-:W-:Y:S01]  /*63e0*/  BSSY B2, `(.L_x_15615) ;  /* 0x0000006000027945 */ /* 0x000fe20003800000 */
[----:B------:R-:W-:Y:S01]  /*63f0*/  MOV R31, R4 ;  /* 0x00000004001f7202 */ /* 0x000fe20000000f00 */
[----:B------:R-:W-:-:S07]  /*6400*/  IMAD.MOV.U32 R30, RZ, RZ, -0x1 ;  /* 0xffffffffff1e7424 */ /* 0x000fce00078e00ff */
[----:B012---:R-:W-:Y:S05]  /*6410*/  WARPSYNC.COLLECTIVE R30, `(.L_x_15616) ;  /* 0x000000001e087348 */ /* 0x007fea0003c00000 */
[----:B-1----:R1:W3:Y:S02]  /*6420*/  SHFL.IDX P0, R30, R50, R31, R19 ;  /* 0x0000001f321e7389 */ /* 0x0022e40000000013 */
[----:B0123--:R-:W-:Y:S05]  /*6430*/  ENDCOLLECTIVE ;  /* 0x000000000000791b */ /* 0x00ffea0003800000 */
.L_x_15616:
[----:B------:R-:W-:Y:S05]  /*6440*/  BSYNC B2 ;  /* 0x0000000000027941 */ /* 0x000fea0003800000 */
.L_x_15615:
[----:B------:R-:W-:Y:S05]  /*6450*/  BRA `(.L_x_15617) ;  /* 0xffffffc0006c7947 */ /* 0x000fea000383ffff */
.L_x_15472:
[----:B------:R-:W-:Y:S01]  /*6460*/  BSSY B2, `(.L_x_15618) ;  /* 0x0000006000027945 */ /* 0x000fe20003800000 */
[----:B------:R-:W-:Y:S02]  /*6470*/  IMAD.MOV.U32 R31, RZ, RZ, R5 ;  /* 0x000000ffff1f7224 */ /* 0x000fe400078e0005 */
[----:B------:R-:W-:-:S07]  /*6480*/  IMAD.MOV.U32 R30, RZ, RZ, -0x1 ;  /* 0xffffffffff1e7424 */ /* 0x000fce00078e00ff */
[----:B012---:R-:W-:Y:S05]  /*6490*/  WARPSYNC.COLLECTIVE R30, `(.L_x_15619) ;  /* 0x000000001e087348 */ /* 0x007fea0003c00000 */
[----:B-1----:R1:W3:Y:S02]  /*64a0*/  SHFL.IDX P0, R30, R50, R31, R19 ;  /* 0x0000001f321e7389 */ /* 0x0022e40000000013 */
[----:B0123--:R-:W-:Y:S05]  /*64b0*/  ENDCOLLECTIVE ;  /* 0x000000000000791b */ /* 0x00ffea0003800000 */
.L_x_15619:
[----:B------:R-:W-:Y:S05]  /*64c0*/  BSYNC B2 ;  /* 0x0000000000027941 */ /* 0x000fea0003800000 */
.L_x_15618:
[----:B------:R-:W-:Y:S05]  /*64d0*/  BRA `(.L_x_15620) ;  /* 0xffffffc000607947 */ /* 0x000fea000383ffff */
.L_x_15474:
[----:B------:R-:W-:Y:S01]  /*64e0*/  BSSY B2, `(.L_x_15621) ;  /* 0x0000006000027945 */ /* 0x000fe20003800000 */
[----:B------:R-:W-:Y:S01]  /*64f0*/  MOV R31, R6 ;  /* 0x00000006001f7202 */ /* 0x000fe20000000f00 */
[----:B------:R-:W-:-:S07]  /*6500*/  IMAD.MOV.U32 R30, RZ, RZ, -0x1 ;  /* 0xffffffffff1e7424 */ /* 0x000fce00078e00ff */
[----:B012---:R-:W-:Y:S05]  /*6510*/  WARPSYNC.COLLECTIVE R30, `(.L_x_15622) ;  /* 0x000000001e087348 */ /* 0x007fea0003c00000 */
[----:B-1----:R1:W3:Y:S02]  /*6520*/  SHFL.IDX P0, R30, R50, R31, R19 ;  /* 0x0000001f321e7389 */ /* 0x0022e40000000013 */
[----:B0123--:R-:W-:Y:S05]  /*6530*/  ENDCOLLECTIVE ;  /* 0x000000000000791b */ /* 0x00ffea0003800000 */
.L_x_15622:
[----:B------:R-:W-:Y:S05]  /*6540*/  BSYNC B2 ;  /* 0x0000000000027941 */ /* 0x000fea0003800000 */
.L_x_15621:
[----:B------:R-:W-:Y:S05]  /*6550*/  BRA `(.L_x_15623) ;  /* 0xffffffc000547947 */ /* 0x000fea000383ffff */
.L_x_15476:
[----:B------:R-:W-:Y:S01]  /*6560*/  BSSY B2, `(.L_x_15624) ;  /* 0x0000006000027945 */ /* 0x000fe20003800000 */
[----:B------:R-:W-:Y:S02]  /*6570*/  IMAD.MOV.U32 R31, RZ, RZ, R7 ;  /* 0x000000ffff1f7224 */ /* 0x000fe400078e0007 */
[----:B------:R-:W-:-:S07]  /*6580*/  IMAD.MOV.U32 R30, RZ, RZ, -0x1 ;  /* 0xffffffffff1e7424 */ /* 0x000fce00078e00ff */
[----:B012---:R-:W-:Y:S05]  /*6590*/  WARPSYNC.COLLECTIVE R30, `(.L_x_15625) ;  /* 0x000000001e087348 */ /* 0x007fea0003c00000 */
[----:B-1----:R1:W3:Y:S02]  /*65a0*/  SHFL.IDX P0, R30, R50, R31, R19 ;  /* 0x0000001f321e7389 */ /* 0x0022e40000000013 */
[----:B0123--:R-:W-:Y:S05]  /*65b0*/  ENDCOLLECTIVE ;  /* 0x000000000000791b */ /* 0x00ffea0003800000 */
.L_x_15625:
[----:B------:R-:W-:Y:S05]  /*65c0*/  BSYNC B2 ;  /* 0x0000000000027941 */ /* 0x000fea0003800000 */
.L_x_15624:
[----:B------:R-:W-:Y:S05]  /*65d0*/  BRA `(.L_x_15626) ;  /* 0xffffffc000487947 */ /* 0x000fea000383ffff */
.L_x_15478:
[----:B------:R-:W-:Y:S01]  /*65e0*/  BSSY B2, `(.L_x_15627) ;  /* 0x0000006000027945 */ /* 0x000fe20003800000 */
[----:B------:R-:W-:Y:S01]  /*65f0*/  MOV R31, R8 ;  /* 0x00000008001f7202 */ /* 0x000fe20000000f00 */
[----:B------:R-:W-:-:S07]  /*6600*/  IMAD.MOV.U32 R30, RZ, RZ, -0x1 ;  /* 0xffffffffff1e7424 */ /* 0x000fce00078e00ff */
[----:B012---:R-:W-:Y:S05]  /*6610*/  WARPSYNC.COLLECTIVE R30, `(.L_x_15628) ;  /* 0x000000001e087348 */ /* 0x007fea0003c00000 */
[----:B-1----:R1:W3:Y:S02]  /*6620*/  SHFL.IDX P0, R30, R50, R31, R19 ;  /* 0x0000001f321e7389 */ /* 0x0022e40000000013 */
[----:B0123--:R-:W-:Y:S05]  /*6630*/  ENDCOLLECTIVE ;  /* 0x000000000000791b */ /* 0x00ffea0003800000 */
.L_x_15628:
[----:B------:R-:W-:Y:S05]  /*6640*/  BSYNC B2 ;  /* 0x0000000000027941 */ /* 0x000fea0003800000 */
.L_x_15627:
[----:B------:R-:W-:Y:S05]  /*6650*/  BRA `(.L_x_15629) ;  /* 0xffffffc000447947 */ /* 0x000fea000383ffff */
.L_x_15480:
[----:B------:R-:W-:Y:S01]  /*6660*/  BSSY B2, `(.L_x_15630) ;  /* 0x0000006000027945 */ /* 0x000fe20003800000 */
[----:B------:R-:W-:Y:S02]  /*6670*/  IMAD.MOV.U32 R31, RZ, RZ, R9 ;  /* 0x000000ffff1f7224 */ /* 0x000fe400078e0009 */
[----:B------:R-:W-:-:S07]  /*6680*/  IMAD.MOV.U32 R30, RZ, RZ, -0x1 ;  /* 0xffffffffff1e7424 */ /* 0x000fce00078e00ff */
[----:B012---:R-:W-:Y:S05]  /*6690*/  WARPSYNC.COLLECTIVE R30, `(.L_x_15631) ;  /* 0x000000001e087348 */ /* 0x007fea0003c00000 */
[----:B-1----:R1:W3:Y:S02]  /*66a0*/  SHFL.IDX P0, R30, R50, R31, R19 ;  /* 0x0000001f321e7389 */ /* 0x0022e40000000013 */
[----:B0123--:R-:W-:Y:S05]  /*66b0*/  ENDCOLLECTIVE ;  /* 0x000000000000791b */ /* 0x00ffea0003800000 */
.L_x_15631:
[----:B------:R-:W-:Y:S05]  /*66c0*/  BSYNC B2 ;  /* 0x0000000000027941 */ /* 0x000fea0003800000 */
.L_x_15630:
[----:B------:R-:W-:Y:S05]  /*66d0*/  BRA `(.L_x_15632) ;  /* 0xffffffc0003c7947 */ /* 0x000fea000383ffff */
.L_x_15482:
[----:B------:R-:W-:Y:S01]  /*66e0*/  BSSY B2, `(.L_x_15633) ;  /* 0x0000006000027945 */ /* 0x000fe20003800000 */
[----:B------:R-:W-:Y:S01]  /*66f0*/  MOV R31, R10 ;  /* 0x0000000a001f7202 */ /* 0x000fe20000000f00 */
[----:B------:R-:W-:-:S07]  /*6700*/  IMAD.MOV.U32 R30, RZ, RZ, -0x1 ;  /* 0xffffffffff1e7424 */ /* 0x000fce00078e00ff */
[----:B012---:R-:W-:Y:S05]  /*6710*/  WARPSYNC.COLLECTIVE R30, `(.L_x_15634) ;  /* 0x000000001e087348 */ /* 0x007fea0003c00000 */
[----:B-1----:R1:W3:Y:S02]  /*6720*/  SHFL.IDX P0, R30, R50, R31, R19 ;  /* 0x0000001f321e7389 */ /* 0x0022e40000000013 */
[----:B0123--:R-:W-:Y:S05]  /*6730*/  ENDCOLLECTIVE ;  /* 0x000000000000791b */ /* 0x00ffea0003800000 */
.L_x_15634:
[----:B------:R-:W-:Y:S05]  /*6740*/  BSYNC B2 ;  /* 0x0000000000027941 */ /* 0x000fea0003800000 */
.L_x_15633:
[----:B------:R-:W-:Y:S05]  /*6750*/  BRA `(.L_x_15635) ;  /* 0xffffffc000347947 */ /* 0x000fea000383ffff */
.L_x_15484:
[----:B------:R-:W-:Y:S01]  /*6760*/  BSSY B2, `(.L_x_15636) ;  /* 0x0000006000027945 */ /* 0x000fe20003800000 */
[----:B------:R-:W-:Y:S02]  /*6770*/  IMAD.MOV.U32 R31, RZ, RZ, R11 ;  /* 0x000000ffff1f7224 */ /* 0x000fe400078e000b */
[----:B------:R-:W-:-:S07]  /*6780*/  IMAD.MOV.U32 R30, RZ, RZ, -0x1 ;  /* 0xffffffffff1e7424 */ /* 0x000fce00078e00ff */
[----:B012---:R-:W-:Y:S05]  /*6790*/  WARPSYNC.COLLECTIVE R30, `(.L_x_15637) ;  /* 0x000000001e087348 */ /* 0x007fea0003c00000 */
[----:B-1----:R1:W3:Y:S02]  /*67a0*/  SHFL.IDX P0, R30, R50, R31, R19 ;  /* 0x0000001f321e7389 */ /* 0x0022e40000000013 */
[----:B0123--:R-:W-:Y:S05]  /*67b0*/  ENDCOLLECTIVE ;  /* 0x000000000000791b */ /* 0x00ffea0003800000 */
.L_x_15637:
[----:B------:R-:W-:Y:S05]  /*67c0*/  BSYNC B2 ;  /* 0x0000000000027941 */ /* 0x000fea0003800000 */
.L_x_15636:
[----:B------:R-:W-:Y:S05]  /*67d0*/  BRA `(.L_x_15638) ;  /* 0xffffffc0002c7947 */ /* 0x000fea000383ffff */
.L_x_15486:
[----:B------:R-:W-:Y:S01]  /*67e0*/  BSSY B2, `(.L_x_15639) ;  /* 0x0000006000027945 */ /* 0x000fe20003800000 */
[----:B------:R-:W-:Y:S01]  /*67f0*/  MOV R31, R12 ;  /* 0x0000000c001f7202 */ /* 0x000fe20000000f00 */
[----:B------:R-:W-:-:S07]  /*6800*/  IMAD.MOV.U32 R30, RZ, RZ, -0x1 ;  /* 0xffffffffff1e7424 */ /* 0x000fce00078e00ff */
[----:B012---:R-:W-:Y:S05]  /*6810*/  WARPSYNC.COLLECTIVE R30, `(.L_x_15640) ;  /* 0x000000001e087348 */ /* 0x007fea0003c00000 */
[----:B-1----:R1:W3:Y:S02]  /*6820*/  SHFL.IDX P0, R30, R50, R31, R19 ;  /* 0x0000001f321e7389 */ /* 0x0022e40000000013 */
[----:B0123--:R-:W-:Y:S05]  /*6830*/  ENDCOLLECTIVE ;  /* 0x000000000000791b */ /* 0x00ffea0003800000 */
.L_x_15640:
[----:B------:R-:W-:Y:S05]  /*6840*/  BSYNC B2 ;  /* 0x0000000000027941 */ /* 0x000fea0003800000 */
.L_x_15639:
[----:B------:R-:W-:Y:S05]  /*6850*/  BRA `(.L_x_15641) ;  /* 0xffffffc000247947 */ /* 0x000fea000383ffff */
.L_x_15488:
[----:B------:R-:W-:Y:S01]  /*6860*/  BSSY B2, `(.L_x_15642) ;  /* 0x0000006000027945 */ /* 0x000fe20003800000 */
[----:B------:R-:W-:Y:S02]  /*6870*/  IMAD.MOV.U32 R31, RZ, RZ, R13 ;  /* 0x000000ffff1f7224 */ /* 0x000fe400078e000d */
[----:B------:R-:W-:-:S07]  /*6880*/  IMAD.MOV.U32 R30, RZ, RZ, -0x1 ;  /* 0xffffffffff1e7424 */ /* 0x000fce00078e00ff */
[----:B012---:R-:W-:Y:S05]  /*6890*/  WARPSYNC.COLLECTIVE R30, `(.L_x_15643) ;  /* 0x000000001e087348 */ /* 0x007fea0003c00000 */
[----:B-1----:R1:W3:Y:S02]  /*68a0*/  SHFL.IDX P0, R30, R50, R31, R19 ;  /* 0x0000001f321e7389 */ /* 0x0022e40000000013 */
[----:B0123--:R-:W-:Y:S05]  /*68b0*/  ENDCOLLECTIVE ;  /* 0x000000000000791b */ /* 0x00ffea0003800000 */
.L_x_15643:
[----:B------:R-:W-:Y:S05]  /*68c0*/  BSYNC B2 ;  /* 0x0000000000027941 */ /* 0x000fea0003800000 */
.L_x_15642:
[----:B------:R-:W-:Y:S05]  /*68d0*/  BRA `(.L_x_15644) ;  /* 0xffffffc0001c7947 */ /* 0x000fea000383ffff */
.L_x_15490:
[----:B------:R-:W-:Y:S01]  /*68e0*/  BSSY B2, `(.L_x_15645) ;  /* 0x0000006000027945 */ /* 0x000fe20003800000 */
[----:B------:R-:W-:Y:S01]  /*68f0*/  MOV R31, R14 ;  /* 0x0000000e001f7202 */ /* 0x000fe20000000f00 */
[----:B------:R-:W-:-:S07]  /*6900*/  IMAD.MOV.U32 R30, RZ, RZ, -0x1 ;  /* 0xffffffffff1e7424 */ /* 0x000fce00078e00ff */
[----:B012---:R-:W-:Y:S05]  /*6910*/  WARPSYNC.COLLECTIVE R30, `(.L_x_15646) ;  /* 0x000000001e087348 */ /* 0x007fea0003c00000 */
[----:B-1----:R1:W3:Y:S02]  /*6920*/  SHFL.IDX P0, R30, R50, R31, R19 ;  /* 0x0000001f321e7389 */ /* 0x0022e40000000013 */
[----:B0123--:R-:W-:Y:S05]  /*6930*/  ENDCOLLECTIVE ;  /* 0x000000000000791b */ /* 0x00ffea0003800000 */
.L_x_15646:
[----:B------:R-:W-:Y:S05]  /*6940*/  BSYNC B2 ;  /* 0x0000000000027941 */ /* 0x000fea0003800000 */
.L_x_15645:
[----:B------:R-:W-:Y:S05]  /*6950*/  BRA `(.L_x_15647) ;  /* 0xffffffc000147947 */ /* 0x000fea000383ffff */
.L_x_15492:
[----:B------:R-:W-:Y:S01]  /*6960*/  BSSY B2, `(.L_x_15648) ;  /* 0x0000006000027945 */ /* 0x000fe20003800000 */
[----:B------:R-:W-:Y:S02]  /*6970*/  IMAD.MOV.U32 R31, RZ, RZ, R15 ;  /* 0x000000ffff1f7224 */ /* 0x000fe400078e000f */
[----:B------:R-:W-:-:S07]  /*6980*/  IMAD.MOV.U32 R30, RZ, RZ, -0x1 ;  /* 0xffffffffff1e7424 */ /* 0x000fce00078e00ff */
[----:B012---:R-:W-:Y:S05]  /*6990*/  WARPSYNC.COLLECTIVE R30, `(.L_x_15649) ;  /* 0x000000001e087348 */ /* 0x007fea0003c00000 */
[----:B-1----:R1:W3:Y:S02]  /*69a0*/  SHFL.IDX P0, R30, R50, R31, R19 ;  /* 0x0000001f321e7389 */ /* 0x0022e40000000013 */
[----:B0123--:R-:W-:Y:S05]  /*69b0*/  ENDCOLLECTIVE ;  /* 0x000000000000791b */ /* 0x00ffea0003800000 */
.L_x_15649:
[----:B------:R-:W-:Y:S05]  /*69c0*/  BSYNC B2 ;  /* 0x0000000000027941 */ /* 0x000fea0003800000 */
.L_x_15648:
[----:B------:R-:W-:Y:S05]  /*69d0*/  BRA `(.L_x_15650) ;  /* 0xffffffc0000c7947 */ /* 0x000fea000383ffff */
.L_x_15494:
[----:B------:R-:W-:Y:S01]  /*69e0*/  BSSY B2, `(.L_x_15651) ;  /* 0x0000006000027945 */ /* 0x000fe20003800000 */
[----:B------:R-:W-:Y:S01]  /*69f0*/  MOV R31, R16 ;  /* 0x00000010001f7202 */ /* 0x000fe20000000f00 */
[----:B------:R-:W-:-:S07]  /*6a00*/  IMAD.MOV.U32 R30, RZ, RZ, -0x1 ;  /* 0xffffffffff1e7424 */ /* 0x000fce00078e00ff */
[----:B012---:R-:W-:Y:S05]  /*6a10*/  WARPSYNC.COLLECTIVE R30, `(.L_x_15652) ;  /* 0x000000001e087348 */ /* 0x007fea0003c00000 */
[----:B-1----:R1:W3:Y:S02]  /*6a20*/  SHFL.IDX P0, R30, R50, R31, R19 ;  /* 0x0000001f321e7389 */ /* 0x0022e40000000013 */
[----:B0123--:R-:W-:Y:S05]  /*6a30*/  ENDCOLLECTIVE ;  /* 0x000000000000791b */ /* 0x00ffea0003800000 */
.L_x_15652:
[----:B------:R-:W-:Y:S05]  /*6a40*/  BSYNC B2 ;  /* 0x0000000000027941 */ /* 0x000fea0003800000 */
.L_x_15651:
[----:B------:R-:W-:Y:S05]  /*6a50*/  BRA `(.L_x_15653) ;  /* 0xffffffc000047947 */ /* 0x000fea000383ffff */
.L_x_15496:
[----:B------:R-:W-:Y:S01]  /*6a60*/  BSSY B2, `(.L_x_15654) ;  /* 0x0000006000027945 */ /* 0x000fe20003800000 */
[----:B------:R-:W-:Y:S02]  /*6a70*/  IMAD.MOV.U32 R31, RZ, RZ, R17 ;  /* 0x000000ffff1f7224 */ /* 0x000fe400078e0011 */
[----:B------:R-:W-:-:S07]  /*6a80*/  IMAD.MOV.U32 R30, RZ, RZ, -0x1 ;  /* 0xffffffffff1e7424 */ /* 0x000fce00078e00ff */
[----:B012---:R-:W-:Y:S05]  /*6a90*/  WARPSYNC.COLLECTIVE R30, `(.L_x_15655) ;  /* 0x000000001e087348 */ /* 0x007fea0003c00000 */
[----:B-1----:R1:W3:Y:S02]  /*6aa0*/  SHFL.IDX P0, R30, R50, R31, R19 ;  /* 0x0000001f321e7389 */ /* 0x0022e40000000013 */
[----:B0123--:R-:W-:Y:S05]  /*6ab0*/  ENDCOLLECTIVE ;  /* 0x000000000000791b */ /* 0x00ffea0003800000 */
.L_x_15655:
[----:B------:R-:W-:Y:S05]  /*6ac0*/  BSYNC B2 ;  /* 0x0000000000027941 */ /* 0x000fea0003800000 */
.L_x_15654:
[----:B------:R-:W-:Y:S05]  /*6ad0*/  BRA `(.L_x_15656) ;  /* 0xffffffbc00fc7947 */ /* 0x000fea000383ffff */
.L_x_15498:
[----:B------:R-:W-:Y:S01]  /*6ae0*/  BSSY B2, `(.L_x_15657) ;  /* 0x0000006000027945 */ /* 0x000fe20003800000 */
[----:B------:R-:W-:Y:S01]  /*6af0*/  MOV R31, R18 ;  /* 0x00000012001f7202 */ /* 0x000fe20000000f00 */
[----:B------:R-:W-:-:S07]  /*6b00*/  IMAD.MOV.U32 R30, RZ, RZ, -0x1 ;  /* 0xffffffffff1e7424 */ /* 0x000fce00078e00ff */
[----:B012---:R-:W-:Y:S05]  /*6b10*/  WARPSYNC.COLLECTIVE R30, `(.L_x_15658) ;  /* 0x000000001e087348 */ /* 0x007fea0003c00000 */
[----:B-1----:R1:W3:Y:S02]  /*6b20*/  SHFL.IDX P0, R30, R50, R31, R19 ;  /* 0x0000001f321e7389 */ /* 0x0022e40000000013 */
[----:B0123--:R-:W-:Y:S05]  /*6b30*/  ENDCOLLECTIVE ;  /* 0x000000000000791b */ /* 0x00ffea0003800000 */
.L_x_15658:
[----:B------:R-:W-:Y:S05]  /*6b40*/  BSYNC B2 ;  /* 0x0000000000027941 */ /* 0x000fea0003800000 */
.L_x_15657:
[----:B------:R-:W-:Y:S05]  /*6b50*/  BRA `(.L_x_15659) ;  /* 0xffffffbc00f47947 */ /* 0x000fea000383ffff */
.L_x_15521:
[----:B------:R-:W-:Y:S01]  /*6b60*/  BSSY B1, `(.L_x_15660) ;  /* 0x0000006000017945 */ /* 0x000fe20003800000 */
[----:B------:R-:W-:Y:S02]  /*6b70*/  IMAD.MOV.U32 R31, RZ, RZ, R28 ;  /* 0x000000ffff1f7224 */ /* 0x000fe400078e001c */
[----:B------:R-:W-:-:S07]  /*6b80*/  IMAD.MOV.U32 R30, RZ, RZ, -0x1 ;  /* 0xffffffffff1e7424 */ /* 0x000fce00078e00ff */
[----:B012---:R-:W-:Y:S05]  /*6b90*/  WARPSYNC.COLLECTIVE R30, `(.L_x_15661) ;  /* 0x000000001e087348 */ /* 0x007fea0003c00000 */
[----:B-1----:R1:W3:Y:S02]  /*6ba0*/  SHFL.IDX P0, R30, R50, R31, R19 ;  /* 0x0000001f321e7389 */ /* 0x0022e40000000013 */
[----:B0123--:R-:W-:Y:S05]  /*6bb0*/  ENDCOLLECTIVE ;  /* 0x000000000000791b */ /* 0x00ffea0003800000 */
.L_x_15661:
[----:B------:R-:W-:Y:S05]  /*6bc0*/  BSYNC B1 ;  /* 0x0000000000017941 */ /* 0x000fea0003800000 */
.L_x_15660:
[----:B------:R-:W-:Y:S05]  /*6bd0*/  BRA `(.L_x_15662) ;  /* 0xffffffcc00307947 */ /* 0x000fea000383ffff */
.L_x_15523:
[----:B------:R-:W-:Y:S01]  /*6be0*/  BSSY B1, `(.L_x_15663) ;  /* 0x0000006000017945 */ /* 0x000fe20003800000 */
[----:B------:R-:W-:Y:S01]  /*6bf0*/  MOV R31, R4 ;  /* 0x00000004001f7202 */ /* 0x000fe20000000f00 */
[----:B------:R-:W-:-:S07]  /*6c00*/  IMAD.MOV.U32 R30, RZ, RZ, -0x1 ;  /* 0xffffffffff1e7424 */ /* 0x000fce00078e00ff */
[----:B012---:R-:W-:Y:S05]  /*6c10*/  WARPSYNC.COLLECTIVE R30, `(.L_x_15664) ;  /* 0x000000001e087348 */ /* 0x007fea0003c00000 */
[----:B-1----:R1:W3:Y:S02]  /*6c20*/  SHFL.IDX P0, R30, R50, R31, R19 ;  /* 0x0000001f321e7389 */ /* 0x0022e40000000013 */
[----:B0123--:R-:W-:Y:S05]  /*6c30*/  ENDCOLLECTIVE ;  /* 0x000000000000791b */ /* 0x00ffea0003800000 */
.L_x_15664:
[----:B------:R-:W-:Y:S05]  /*6c40*/  BSYNC B1 ;  /* 0x0000000000017941 */ /* 0x000fea0003800000 */
.L_x_15663:
[----:B------:R-:W-:Y:S05]  /*6c50*/  BRA `(.L_x_15665) ;  /* 0xffffffcc00247947 */ /* 0x000fea000383ffff */
.L_x_15525:
[----:B------:R-:W-:Y:S01]  /*6c60*/  BSSY B1, `(.L_x_15666) ;  /* 0x0000006000017945 */ /* 0x000fe20003800000 */
[----:B------:R-:W-:Y:S02]  /*6c70*/  IMAD.MOV.U32 R31, RZ, RZ, R5 ;  /* 0x000000ffff1f7224 */ /* 0x000fe400078e0005 */
[----:B------:R-:W-:-:S07]  /*6c80*/  IMAD.MOV.U32 R30, RZ, RZ, -0x1 ;  /* 0xffffffffff1e7424 */ /* 0x000fce00078e00ff */
[----:B012---:R-:W-:Y:S05]  /*6c90*/  WARPSYNC.COLLECTIVE R30, `(.L_x_15667) ;  /* 0x000000001e087348 */ /* 0x007fea0003c00000 */
[----:B-1----:R1:W3:Y:S02]  /*6ca0*/  SHFL.IDX P0, R30, R50, R31, R19 ;  /* 0x0000001f321e7389 */ /* 0x0022e40000000013 */
[----:B0123--:R-:W-:Y:S05]  /*6cb0*/  ENDCOLLECTIVE ;  /* 0x000000000000791b */ /* 0x00ffea0003800000 */
.L_x_15667:
[----:B------:R-:W-:Y:S05]  /*6cc0*/  BSYNC B1 ;  /* 0x0000000000017941 */ /* 0x000fea0003800000 */
.L_x_15666:
[----:B------:R-:W-:Y:S05]  /*6cd0*/  BRA `(.L_x_15668) ;  /* 0xffffffcc00187947 */ /* 0x000fea000383ffff */
.L_x_15527:
[----:B------:R-:W-:Y:S01]  /*6ce0*/  BSSY B1, `(.L_x_15669) ;  /* 0x0000006000017945 */ /* 0x000fe20003800000 */
[----:B------:R-:W-:Y:S01]  /*6cf0*/  MOV R31, R6 ;  /* 0x00000006001f7202 */ /* 0x000fe20000000f00 */
[----:B------:R-:W-:-:S07]  /*6d00*/  IMAD.MOV.U32 R30, RZ, RZ, -0x1 ;  /* 0xffffffffff1e7424 */ /* 0x000fce00078e00ff */
[----:B012---:R-:W-:Y:S05]  /*6d10*/  WARPSYNC.COLLECTIVE R30, `(.L_x_15670) ;  /* 0x000000001e087348 */ /* 0x007fea0003c00000 */
[----:B-1----:R1:W3:Y:S02]  /*6d20*/  SHFL.IDX P0, R30, R50, R31, R19 ;  /* 0x0000001f321e7389 */ /* 0x0022e40000000013 */
[----:B0123--:R-:W-:Y:S05]  /*6d30*/  ENDCOLLECTIVE ;  /* 0x000000000000791b */ /* 0x00ffea0003800000 */
.L_x_15670:
[----:B------:R-:W-:Y:S05]  /*6d40*/  BSYNC B1 ;  /* 0x0000000000017941 */ /* 0x000fea0003800000 */
.L_x_15669:
[----:B------:R-:W-:Y:S05]  /*6d50*/  BRA `(.L_x_15671) ;  /* 0xffffffcc000c7947 */ /* 0x000fea000383ffff */
.L_x_15529:
[----:B------:R-:W-:Y:S01]  /*6d60*/  BSSY B1, `(.L_x_15672) ;  /* 0x0000006000017945 */ /* 0x000fe20003800000 */
[----:B------:R-:W-:Y:S02]  /*6d70*/  IMAD.MOV.U32 R31, RZ, RZ, R7 ;  /* 0x000000ffff1f7224 */ /* 0x000fe400078e0007 */
[----:B------:R-:W-:-:S07]  /*6d80*/  IMAD.MOV.U32 R30, RZ, RZ, -0x1 ;  /* 0xffffffffff1e7424 */ /* 0x000fce00078e00ff */
[----:B012---:R-:W-:Y:S05]  /*6d90*/  WARPSYNC.COLLECTIVE R30, `(.L_x_15673) ;  /* 0x000000001e087348 */ /* 0x007fea0003c00000 */
[----:B-1----:R1:W3:Y:S02]  /*6da0*/  SHFL.IDX P0, R30, R50, R31, R19 ;  /* 0x0000001f321e7389 */ /* 0x0022e40000000013 */
[----:B0123--:R-:W-:Y:S05]  /*6db0*/  ENDCOLLECTIVE ;  /* 0x000000000000791b */ /* 0x00ffea0003800000 */
.L_x_15673:
[----:B------:R-:W-:Y:S05]  /*6dc0*/  BSYNC B1 ;  /* 0x0000000000017941 */ /* 0x000fea0003800000 */
.L_x_15672:
[----:B------:R-:W-:Y:S05]  /*6dd0*/  BRA `(.L_x_15674) ;  /* 0xffffffcc00007947 */ /* 0x000fea000383ffff */
.L_x_15531:
[----:B------:R-:W-:Y:S01]  /*6de0*/  BSSY B1, `(.L_x_15675) ;  /* 0x0000006000017945 */ /* 0x000fe20003800000 */
[----:B------:R-:W-:Y:S01]  /*6df0*/  MOV R31, R8 ;  /* 0x00000008001f7202 */ /* 0x000fe20000000f00 */
[----:B------:R-:W-:-:S07]  /*6e00*/  IMAD.MOV.U32 R30, RZ, RZ, -0x1 ;  /* 0xffffffffff1e7424 */ /* 0x000fce00078e00ff */
[----:B012---:R-:W-:Y:S05]  /*6e10*/  WARPSYNC.COLLECTIVE R30, `(.L_x_15676) ;  /* 0x000000001e087348 */ /* 0x007fea0003c00000 */
[----:B-1----:R1:W3:Y:S02]  /*6e20*/  SHFL.IDX P0, R30, R50, R31, R19 ;  /* 0x0000001f321e7389 */ /* 0x0022e40000000013 */
[----:B0123--:R-:W-:Y:S05]  /*6e30*/  ENDCOLLECTIVE ;  /* 0x000000000000791b */ /* 0x00ffea0003800000 */
.L_x_15676:
[----:B------:R-:W-:Y:S05]  /*6e40*/  BSYNC B1 ;  /* 0x0000000000017941 */ /* 0x000fea0003800000 */
.L_x_15675:
[----:B------:R-:W-:Y:S05]  /*6e50*/  BRA `(.L_x_15677) ;  /* 0xffffffc800fc7947 */ /* 0x000fea000383ffff */
.L_x_15533:
[----:B------:R-:W-:Y:S01]  /*6e60*/  BSSY B1, `(.L_x_15678) ;  /* 0x0000006000017945 */ /* 0x000fe20003800000 */
[----:B------:R-:W-:Y:S02]  /*6e70*/  IMAD.MOV.U32 R31, RZ, RZ, R9 ;  /* 0x000000ffff1f7224 */ /* 0x000fe400078e0009 */
[----:B------:R-:W-:-:S07]  /*6e80*/  IMAD.MOV.U32 R30, RZ, RZ, -0x1 ;  /* 0xffffffffff1e7424 */ /* 0x000fce00078e00ff */
[----:B012---:R-:W-:Y:S05]  /*6e90*/  WARPSYNC.COLLECTIVE R30, `(.L_x_15679) ;  /* 0x000000001e087348 */ /* 0x007fea0003c00000 */
[----:B-1----:R1:W3:Y:S02]  /*6ea0*/  SHFL.IDX P0, R30, R50, R31, R19 ;  /* 0x0000001f321e7389 */ /* 0x0022e40000000013 */
[----:B0123--:R-:W-:Y:S05]  /*6eb0*/  ENDCOLLECTIVE ;  /* 0x000000000000791b */ /* 0x00ffea0003800000 */
.L_x_15679:
[----:B------:R-:W-:Y:S05]  /*6ec0*/  BSYNC B1 ;  /* 0x0000000000017941 */ /* 0x000fea0003800000 */
.L_x_15678:
[----:B------:R-:W-:Y:S05]  /*6ed0*/  BRA `(.L_x_15680) ;  /* 0xffffffc800f47947 */ /* 0x000fea000383ffff */
.L_x_15535:
[----:B------:R-:W-:Y:S01]  /*6ee0*/  BSSY B1, `(.L_x_15681) ;  /* 0x0000006000017945 */ /* 0x000fe20003800000 */
[----:B------:R-:W-:Y:S01]  /*6ef0*/  MOV R31, R10 ;  /* 0x0000000a001f7202 */ /* 0x000fe20000000f00 */
[----:B------:R-:W-:-:S07]  /*6f00*/  IMAD.MOV.U32 R30, RZ, RZ, -0x1 ;  /* 0xffffffffff1e7424 */ /* 0x000fce00078e00ff */
[----:B012---:R-:W-:Y:S05]  /*6f10*/  WARPSYNC.COLLECTIVE R30, `(.L_x_15682) ;  /* 0x000000001e087348 */ /* 0x007fea0003c00000 */
[----:B-1----:R1:W3:Y:S02]  /*6f20*/  SHFL.IDX P0, R30, R50, R31, R19 ;  /* 0x0000001f321e7389 */ /* 0x0022e40000000013 */
[----:B0123--:R-:W-:Y:S05]  /*6f30*/  ENDCOLLECTIVE ;  /* 0x000000000000791b */ /* 0x00ffea0003800000 */
.L_x_15682:
[----:B------:R-:W-:Y:S05]  /*6f40*/  BSYNC B1 ;  /* 0x0000000000017941 */ /* 0x000fea0003800000 */
.L_x_15681:
[----:B------:R-:W-:Y:S05]  /*6f50*/  BRA `(.L_x_15683) ;  /* 0xffffffc800ec7947 */ /* 0x000fea000383ffff */
.L_x_15537:
[----:B------:R-:W-:Y:S01]  /*6f60*/  BSSY B1, `(.L_x_15684) ;  /* 0x0000006000017945 */ /* 0x000fe20003800000 */
[----:B------:R-:W-:Y:S02]  /*6f70*/  IMAD.MOV.U32 R31, RZ, RZ, R11 ;  /* 0x000000ffff1f7224 */ /* 0x000fe400078e000b */
[----:B------:R-:W-:-:S07]  /*6f80*/  IMAD.MOV.U32 R30, RZ, RZ, -0x1 ;  /* 0xffffffffff1e7424 */ /* 0x000fce00078e00ff */
[----:B012---:R-:W-:Y:S05]  /*6f90*/  WARPSYNC.COLLECTIVE R30, `(.L_x_15685) ;  /* 0x000000001e087348 */ /* 0x007fea0003c00000 */
[----:B-1----:R1:W3:Y:S02]  /*6fa0*/  SHFL.IDX P0, R30, R50, R31, R19 ;  /* 0x0000001f321e7389 */ /* 0x0022e40000000013 */
[----:B0123--:R-:W-:Y:S05]  /*6fb0*/  ENDCOLLECTIVE ;  /* 0x000000000000791b */ /* 0x00ffea0003800000 */
.L_x_15685:
[----:B------:R-:W-:Y:S05]  /*6fc0*/  BSYNC B1 ;  /* 0x0000000000017941 */ /* 0x000fea0003800000 */
.L_x_15684:
[----:B------:R-:W-:Y:S05]  /*6fd0*/  BRA `(.L_x_15686) ;  /* 0xffffffc800e47947 */ /* 0x000fea000383ffff */
.L_x_15539:
[----:B------:R-:W-:Y:S01]  /*6fe0*/  BSSY B1, `(.L_x_15687) ;  /* 0x0000006000017945 */ /* 0x000fe20003800000 */
[----:B------:R-:W-:Y:S01]  /*6ff0*/  MOV R31, R12 ;  /* 0x0000000c001f7202 */ /* 0x000fe20000000f00 */
[----:B------:R-:W-:-:S07]  /*7000*/  IMAD.MOV.U32 R30, RZ, RZ, -0x1 ;  /* 0xffffffffff1e7424 */ /* 0x000fce00078e00ff */
[----:B012---:R-:W-:Y:S05]  /*7010*/  WARPSYNC.COLLECTIVE R30, `(.L_x_15688) ;  /* 0x000000001e087348 */ /* 0x007fea0003c00000 */
[----:B-1----:R1:W3:Y:S02]  /*7020*/  SHFL.IDX P0, R30, R50, R31, R19 ;  /* 0x0000001f321e7389 */ /* 0x0022e40000000013 */
[----:B0123--:R-:W-:Y:S05]  /*7030*/  ENDCOLLECTIVE ;  /* 0x000000000000791b */ /* 0x00ffea0003800000 */
.L_x_15688:
[----:B------:R-:W-:Y:S05]  /*7040*/  BSYNC B1 ;  /* 0x0000000000017941 */ /* 0x000fea0003800000 */
.L_x_15687:
[----:B------:R-:W-:Y:S05]  /*7050*/  BRA `(.L_x_15689) ;  /* 0xffffffc800dc7947 */ /* 0x000fea000383ffff */
.L_x_15541:
[----:B------:R-:W-:Y:S01]  /*7060*/  BSSY B1, `(.L_x_15690) ;  /* 0x0000006000017945 */ /* 0x000fe20003800000 */
[----:B------:R-:W-:Y:S02]  /*7070*/  IMAD.MOV.U32 R31, RZ, RZ, R13 ;  /* 0x000000ffff1f7224 */ /* 0x000fe400078e000d */
[----:B------:R-:W-:-:S07]  /*7080*/  IMAD.MOV.U32 R30, RZ, RZ, -0x1 ;  /* 0xffffffffff1e7424 */ /* 0x000fce00078e00ff */
[----:B012---:R-:W-:Y:S05]  /*7090*/  WARPSYNC.COLLECTIVE R30, `(.L_x_15691) ;  /* 0x000000001e087348 */ /* 0x007fea0003c00000 */
[----:B-1----:R1:W3:Y:S02]  /*70a0*/  SHFL.IDX P0, R30, R50, R31, R19 ;  /* 0x0000001f321e7389 */ /* 0x0022e40000000013 */
[----:B0123--:R-:W-:Y:S05]  /*70b0*/  ENDCOLLECTIVE ;  /* 0x000000000000791b */ /* 0x00ffea0003800000 */
.L_x_15691:
[----:B------:R-:W-:Y:S05]  /*70c0*/  BSYNC B1 ;  /* 0x0000000000017941 */ /* 0x000fea0003800000 */
.L_x_15690:
[----:B------:R-:W-:Y:S05]  /*70d0*/  BRA `(.L_x_15692) ;  /* 0xffffffc800d47947 */ /* 0x000fea000383ffff */
.L_x_15543:
[----:B------:R-:W-:Y:S01]  /*70e0*/  BSSY B1, `(.L_x_15693) ;  /* 0x0000006000017945 */ /* 0x000fe20003800000 */
[----:B------:R-:W-:Y:S01]  /*70f0*/  MOV R31, R14 ;  /* 0x0000000e001f7202 */ /* 0x000fe20000000f00 */
[----:B------:R-:W-:-:S07]  /*7100*/  IMAD.MOV.U32 R30, RZ, RZ, -0x1 ;  /* 0xffffffffff1e7424 */ /* 0x000fce00078e00ff */
[----:B012---:R-:W-:Y:S05]  /*7110*/  WARPSYNC.COLLECTIVE R30, `(.L_x_15694) ;  /* 0x000000001e087348 */ /* 0x007fea0003c00000 */
[----:B-1----:R1:W3:Y:S02]  /*7120*/  SHFL.IDX P0, R30, R50, R31, R19 ;  /* 0x0000001f321e7389 */ /* 0x0022e40000000013 */
[----:B0123--:R-:W-:Y:S05]  /*7130*/  ENDCOLLECTIVE ;  /* 0x000000000000791b */ /* 0x00ffea0003800000 */
.L_x_15694:
[----:B------:R-:W-:Y:S05]  /*7140*/  BSYNC B1 ;  /* 0x0000000000017941 */ /* 0x000fea0003800000 */
.L_x_15693:
[----:B------:R-:W-:Y:S05]  /*7150*/  BRA `(.L_x_15695) ;  /* 0xffffffc800cc7947 */ /* 0x000fea000383ffff */
.L_x_15545:
[----:B------:R-:W-:Y:S01]  /*7160*/  BSSY B1, `(.L_x_15696) ;  /* 0x0000006000017945 */ /* 0x000fe20003800000 */
[----:B------:R-:W-:Y:S02]  /*7170*/  IMAD.MOV.U32 R31, RZ, RZ, R15 ;  /* 0x000000ffff1f7224 */ /* 0x000fe400078e000f */
[----:B------:R-:W-:-:S07]  /*7180*/  IMAD.MOV.U32 R30, RZ, RZ, -0x1 ;  /* 0xffffffffff1e7424 */ /* 0x000fce00078e00ff */
[----:B012---:R-:W-:Y:S05]  /*7190*/  WARPSYNC.COLLECTIVE R30, `(.L_x_15697) ;  /* 0x000000001e087348 */ /* 0x007fea0003c00000 */
[----:B-1----:R1:W3:Y:S02]  /*71a0*/  SHFL.IDX P0, R30, R50, R31, R19 ;  /* 0x0000001f321e7389 */ /* 0x0022e40000000013 */
[----:B0123--:R-:W-:Y:S05]  /*71b0*/  ENDCOLLECTIVE ;  /* 0x000000000000791b */ /* 0x00ffea0003800000 */
.L_x_15697:
[----:B------:R-:W-:Y:S05]  /*71c0*/  BSYNC B1 ;  /* 0x0000000000017941 */ /* 0x000fea0003800000 */
.L_x_15696:
[----:B------:R-:W-:Y:S05]  /*71d0*/  BRA `(.L_x_15698) ;  /* 0xffffffc800c47947 */ /* 0x000fea000383ffff */
.L_x_15547:
[----:B------:R-:W-:Y:S01]  /*71e0*/  BSSY B1, `(.L_x_15699) ;  /* 0x0000006000017945 */ /* 0x000fe20003800000 */
[----:B------:R-:W-:Y:S01]  /*71f0*/  MOV R31, R16 ;  /* 0x00000010001f7202 */ /* 0x000fe20000000f00 */
[----:B------:R-:W-:-:S07]  /*7200*/  IMAD.MOV.U32 R30, RZ, RZ, -0x1 ;  /* 0xffffffffff1e7424 */ /* 0x000fce00078e00ff */
[----:B012---:R-:W-:Y:S05]  /*7210*/  WARPSYNC.COLLECTIVE R30, `(.L_x_15700) ;  /* 0x000000001e087348 */ /* 0x007fea0003c00000 */
[----:B-1----:R1:W3:Y:S02]  /*7220*/  SHFL.IDX P0, R30, R50, R31, R19 ;  /* 0x0000001f321e7389 */ /* 0x0022e40000000013 */
[----:B0123--:R-:W-:Y:S05]  /*7230*/  ENDCOLLECTIVE ;  /* 0x000000000000791b */ /* 0x00ffea0003800000 */
.L_x_15700:
[----:B------:R-:W-:Y:S05]  /*7240*/  BSYNC B1 ;  /* 0x0000000000017941 */ /* 0x000fea0003800000 */
.L_x_15699:
[----:B------:R-:W-:Y:S05]  /*7250*/  BRA `(.L_x_15701) ;  /* 0xffffffc800bc7947 */ /* 0x000fea000383ffff */
.L_x_15549:
[----:B------:R-:W-:Y:S01]  /*7260*/  BSSY B1, `(.L_x_15702) ;  /* 0x0000006000017945 */ /* 0x000fe20003800000 */
[----:B------:R-:W-:Y:S02]  /*7270*/  IMAD.MOV.U32 R31, RZ, RZ, R17 ;  /* 0x000000ffff1f7224 */ /* 0x000fe400078e0011 */
[----:B------:R-:W-:-:S07]  /*7280*/  IMAD.MOV.U32 R30, RZ, RZ, -0x1 ;  /* 0xffffffffff1e7424 */ /* 0x000fce00078e00ff */
[----:B012---:R-:W-:Y:S05]  /*7290*/  WARPSYNC.COLLECTIVE R30, `(.L_x_15703) ;  /* 0x000000001e087348 */ /* 0x007fea0003c00000 */
[----:B-1----:R1:W3:Y:S02]  /*72a0*/  SHFL.IDX P0, R30, R50, R31, R19 ;  /* 0x0000001f321e7389 */ /* 0x0022e40000000013 */
[----:B0123--:R-:W-:Y:S05]  /*72b0*/  ENDCOLLECTIVE ;  /* 0x000000000000791b */ /* 0x00ffea0003800000 */
.L_x_15703:
[----:B------:R-:W-:Y:S05]  /*72c0*/  BSYNC B1 ;  /* 0x0000000000017941 */ /* 0x000fea0003800000 */
.L_x_15702:
[----:B------:R-:W-:Y:S05]  /*72d0*/  BRA `(.L_x_15704) ;  /* 0xffffffc800b47947 */ /* 0x000fea000383ffff */
.L_x_15551:
[----:B------:R-:W-:Y:S01]  /*72e0*/  BSSY B1, `(.L_x_15705) ;  /* 0x0000006000017945 */ /* 0x000fe20003800000 */
[----:B------:R-:W-:Y:S01]  /*72f0*/  MOV R31, R18 ;  /* 0x00000012001f7202 */ /* 0x000fe20000000f00 */
[----:B------:R-:W-:-:S07]  /*7300*/  IMAD.MOV.U32 R30, RZ, RZ, -0x1 ;  /* 0xffffffffff1e7424 */ /* 0x000fce00078e00ff */
[----:B012---:R-:W-:Y:S05]  /*7310*/  WARPSYNC.COLLECTIVE R30, `(.L_x_15706) ;  /* 0x000000001e087348 */ /* 0x007fea0003c00000 */
[----:B-1----:R1:W3:Y:S02]  /*7320*/  SHFL.IDX P0, R30, R50, R31, R19 ;  /* 0x0000001f321e7389 */ /* 0x0022e40000000013 */
[----:B0123--:R-:W-:Y:S05]  /*7330*/  ENDCOLLECTIVE ;  /* 0x000000000000791b */ /* 0x00ffea0003800000 */
.L_x_15706:
[----:B------:R-:W-:Y:S05]  /*7340*/  BSYNC B1 ;  /* 0x0000000000017941 */ /* 0x000fea0003800000 */
.L_x_15705:
[----:B------:R-:W-:Y:S05]  /*7350*/  BRA `(.L_x_15707) ;  /* 0xffffffc800ac7947 */ /* 0x000fea000383ffff */
.L_x_15572:
[----:B------:R-:W-:Y:S02]  /*7360*/  IMAD.MOV.U32 R30, RZ, RZ, -0x1 ;  /* 0xffffffffff1e7424 */ /* 0x000fe400078e00ff */
[----:B------:R-:W-:-:S07]  /*7370*/  IMAD.MOV.U32 R31, RZ, RZ, R28 ;  /* 0x000000ffff1f7224 */ /* 0x000fce00078e001c */
[----:B0-2---:R-:W-:Y:S05]  /*7380*/  WARPSYNC.COLLECTIVE R30, `(.L_x_15708) ;  /* 0x000000001e087348 */ /* 0x005fea0003c00000 */
[----:B0-----:R0:W1:Y:S02]  /*7390*/  SHFL.IDX P0, R30, R50, R31, R19 ;  /* 0x0000001f321e7389 */ /* 0x0010640000000013 */
[----:B012---:R-:W-:Y:S05]  /*73a0*/  ENDCOLLECTIVE ;  /* 0x000000000000791b */ /* 0x007fea0003800000 */
.L_x_15708:
[----:B------:R-:W-:Y:S01]  /*73b0*/  MOV R56, R30 ;  /* 0x0000001e00387202 */ /* 0x000fe20000000f00 */
[----:B------:R-:W-:Y:S06]  /*73c0*/  BRA `(.L_x_15709) ;  /* 0xffffffd400d87947 */ /* 0x000fec000383ffff */
.L_x_15574:
[----:B------:R-:W-:Y:S01]  /*73d0*/  BSSY B0, `(.L_x_15710) ;  /* 0x0000006000007945 */ /* 0x000fe20003800000 */
[----:B------:R-:W-:Y:S02]  /*73e0*/  IMAD.MOV.U32 R31, RZ, RZ, R4 ;  /* 0x000000ffff1f7224 */ /* 0x000fe400078e0004 */
[----:B------:R-:W-:-:S07]  /*73f0*/  IMAD.MOV.U32 R30, RZ, RZ, -0x1 ;  /* 0xffffffffff1e7424 */ /* 0x000fce00078e00ff */
[----:B0-2---:R-:W-:Y:S05]  /*7400*/  WARPSYNC.COLLECTIVE R30, `(.L_x_15711) ;  /* 0x000000001e087348 */ /* 0x005fea0003c00000 */
[----:B0-----:R0:W1:Y:S02]  /*7410*/  SHFL.IDX P0, R30, R50, R31, R19 ;  /* 0x0000001f321e7389 */ /* 0x0010640000000013 */
[----:B012---:R-:W-:Y:S05]  /*7420*/  ENDCOLLECTIVE ;  /* 0x000000000000791b */ /* 0x007fea0003800000 */
.L_x_15711:
[----:B------:R-:W-:Y:S05]  /*7430*/  BSYNC B0 ;  /* 0x0000000000007941 */ /* 0x000fea0003800000 */
.L_x_15710:
[----:B------:R-:W-:Y:S05]  /*7440*/  BRA `(.L_x_15712) ;  /* 0xffffffd400cc7947 */ /* 0x000fea000383ffff */
.L_x_15576:
[----:B------:R-:W-:Y:S01]  /*7450*/  BSSY B0, `(.L_x_15713) ;  /* 0x0000006000007945 */ /* 0x000fe20003800000 */
[----:B------:R-:W-:Y:S01]  /*7460*/  IMAD.MOV.U32 R31, RZ, RZ, R5 ;  /* 0x000000ffff1f7224 */ /* 0x000fe200078e0005 */
[----:B------:R-:W-:-:S07]  /*7470*/  MOV R30, 0xffffffff ;  /* 0xffffffff001e7802 */ /* 0x000fce0000000f00 */
[----:B0-2---:R-:W-:Y:S05]  /*7480*/  WARPSYNC.COLLECTIVE R30, `(.L_x_15714) ;  /* 0x000000001e087348 */ /* 0x005fea0003c00000 */
[----:B0-----:R0:W1:Y:S02]  /*7490*/  SHFL.IDX P0, R30, R50, R31, R19 ;  /* 0x0000001f321e7389 */ /* 0x0010640000000013 */
[----:B012---:R-:W-:Y:S05]  /*74a0*/  ENDCOLLECTIVE ;  /* 0x000000000000791b */ /* 0x007fea0003800000 */
.L_x_15714:
[----:B------:R-:W-:Y:S05]  /*74b0*/  BSYNC B0 ;  /* 0x0000000000007941 */ /* 0x000fea0003800000 */
.L_x_15713:
[----:B------:R-:W-:Y:S05]  /*74c0*/  BRA `(.L_x_15715) ;  /* 0xffffffd400c07947 */ /* 0x000fea000383ffff */
.L_x_15578:
[----:B------:R-:W-:Y:S01]  /*74d0*/  BSSY B0, `(.L_x_15716) ;  /* 0x0000006000007945 */ /* 0x000fe20003800000 */
[----:B------:R-:W-:Y:S02]  /*74e0*/  IMAD.MOV.U32 R31, RZ, RZ, R6 ;  /* 0x000000ffff1f7224 */ /* 0x000fe400078e0006 */
[----:B------:R-:W-:-:S07]  /*74f0*/  IMAD.MOV.U32 R30, RZ, RZ, -0x1 ;  /* 0xffffffffff1e7424 */ /* 0x000fce00078e00ff */
[----:B0-2---:R-:W-:Y:S05]  /*7500*/  WARPSYNC.COLLECTIVE R30, `(.L_x_15717) ;  /* 0x000000001e087348 */ /* 0x005fea0003c00000 */
[----:B0-----:R0:W1:Y:S02]  /*7510*/  SHFL.IDX P0, R30, R50, R31, R19 ;  /* 0x0000001f321e7389 */ /* 0x0010640000000013 */
[----:B012---:R-:W-:Y:S05]  /*7520*/  ENDCOLLECTIVE ;  /* 0x000000000000791b */ /* 0x007fea0003800000 */
.L_x_15717:
[----:B------:R-:W-:Y:S05]  /*7530*/  BSYNC B0 ;  /* 0x0000000000007941 */ /* 0x000fea0003800000 */
.L_x_15716:
[----:B------:R-:W-:Y:S05]  /*7540*/  BRA `(.L_x_15718) ;  /* 0xffffffd400b47947 */ /* 0x000fea000383ffff */
.L_x_15580:
[----:B------:R-:W-:Y:S01]  /*7550*/  BSSY B0, `(.L_x_15719) ;  /* 0x0000006000007945 */ /* 0x000fe20003800000 */
[----:B------:R-:W-:Y:S01]  /*7560*/  IMAD.MOV.U32 R31, RZ, RZ, R7 ;  /* 0x000000ffff1f7224 */ /* 0x000fe200078e0007 */
[----:B------:R-:W-:-:S07]  /*7570*/  MOV R30, 0xffffffff ;  /* 0xffffffff001e7802 */ /* 0x000fce0000000f00 */
[----:B0-2---:R-:W-:Y:S05]  /*7580*/  WARPSYNC.COLLECTIVE R30, `(.L_x_15720) ;  /* 0x000000001e087348 */ /* 0x005fea0003c00000 */
[----:B0-----:R0:W1:Y:S02]  /*7590*/  SHFL.IDX P0, R30, R50, R31, R19 ;  /* 0x0000001f321e7389 */ /* 0x0010640000000013 */
[----:B012---:R-:W-:Y:S05]  /*75a0*/  ENDCOLLECTIVE ;  /* 0x000000000000791b */ /* 0x007fea0003800000 */
.L_x_15720:
[----:B------:R-:W-:Y:S05]  /*75b0*/  BSYNC B0 ;  /* 0x0000000000007941 */ /* 0x000fea0003800000 */
.L_x_15719:
[----:B------:R-:W-:Y:S05]  /*75c0*/  BRA `(.L_x_15721) ;  /* 0xffffffd400b07947 */ /* 0x000fea000383ffff */
.L_x_15582:
[----:B------:R-:W-:Y:S01]  /*75d0*/  BSSY B0, `(.L_x_15722) ;  /* 0x0000006000007945 */ /* 0x000fe20003800000 */
[----:B------:R-:W-:Y:S02]  /*75e0*/  IMAD.MOV.U32 R31, RZ, RZ, R8 ;  /* 0x000000ffff1f7224 */ /* 0x000fe400078e0008 */
[----:B------:R-:W-:-:S07]  /*75f0*/  IMAD.MOV.U32 R30, RZ, RZ, -0x1 ;  /* 0xffffffffff1e7424 */ /* 0x000fce00078e00ff */
[----:B0-2---:R-:W-:Y:S05]  /*7600*/  WARPSYNC.COLLECTIVE R30, `(.L_x_15723) ;  /* 0x000000001e087348 */ /* 0x005fea0003c00000 */
[----:B0-----:R0:W1:Y:S02]  /*7610*/  SHFL.IDX P0, R30, R50, R31, R19 ;  /* 0x0000001f321e7389 */ /* 0x0010640000000013 */
[----:B012---:R-:W-:Y:S05]  /*7620*/  ENDCOLLECTIVE ;  /* 0x000000000000791b */ /* 0x007fea0003800000 */
.L_x_15723:
[----:B------:R-:W-:Y:S05]  /*7630*/  BSYNC B0 ;  /* 0x0000000000007941 */ /* 0x000fea0003800000 */
.L_x_15722:
[----:B------:R-:W-:Y:S05]  /*7640*/  BRA `(.L_x_15724) ;  /* 0xffffffd400a87947 */ /* 0x000fea000383ffff */
.L_x_15584:
[----:B------:R-:W-:Y:S01]  /*7650*/  BSSY B0, `(.L_x_15725) ;  /* 0x0000006000007945 */ /* 0x000fe20003800000 */
[----:B------:R-:W-:Y:S01]  /*7660*/  IMAD.MOV.U32 R31, RZ, RZ, R9 ;  /* 0x000000ffff1f7224 */ /* 0x000fe200078e0009 */
[----:B------:R-:W-:-:S07]  /*7670*/  MOV R30, 0xffffffff ;  /* 0xffffffff001e7802 */ /* 0x000fce0000000f00 */
[----:B0-2---:R-:W-:Y:S05]  /*7680*/  WARPSYNC.COLLECTIVE R30, `(.L_x_15726) ;  /* 0x000000001e087348 */ /* 0x005fea0003c00000 */
[----:B0-----:R0:W1:Y:S02]  /*7690*/  SHFL.IDX P0, R30, R50, R31, R19 ;  /* 0x0000001f321e7389 */ /* 0x0010640000000013 */
[----:B012---:R-:W-:Y:S05]  /*76a0*/  ENDCOLLECTIVE ;  /* 0x000000000000791b */ /* 0x007fea0003800000 */
.L_x_15726:
[----:B------:R-:W-:Y:S05]  /*76b0*/  BSYNC B0 ;  /* 0x0000000000007941 */ /* 0x000fea0003800000 */
.L_x_15725:
[----:B------:R-:W-:Y:S05]  /*76c0*/  BRA `(.L_x_15727) ;  /* 0xffffffd400a07947 */ /* 0x000fea000383ffff */
.L_x_15586:
[----:B------:R-:W-:Y:S01]  /*76d0*/  BSSY B0, `(.L_x_15728) ;  /* 0x0000006000007945 */ /* 0x000fe20003800000 */
[----:B------:R-:W-:Y:S02]  /*76e0*/  IMAD.MOV.U32 R31, RZ, RZ, R10 ;  /* 0x000000ffff1f7224 */ /* 0x000fe400078e000a */
[----:B------:R-:W-:-:S07]  /*76f0*/  IMAD.MOV.U32 R30, RZ, RZ, -0x1 ;  /* 0xffffffffff1e7424 */ /* 0x000fce00078e00ff */
[----:B0-2---:R-:W-:Y:S05]  /*7700*/  WARPSYNC.COLLECTIVE R30, `(.L_x_15729) ;  /* 0x000000001e087348 */ /* 0x005fea0003c00000 */
[----:B0-----:R0:W1:Y:S02]  /*7710*/  SHFL.IDX P0, R30, R50, R31, R19 ;  /* 0x0000001f321e7389 */ /* 0x0010640000000013 */
[----:B012---:R-:W-:Y:S05]  /*7720*/  ENDCOLLECTIVE ;  /* 0x000000000000791b */ /* 0x007fea0003800000 */
.L_x_15729:
[----:B------:R-:W-:Y:S05]  /*7730*/  BSYNC B0 ;  /* 0x0000000000007941 */ /* 0x000fea0003800000 */
.L_x_15728:
[----:B------:R-:W-:Y:S05]  /*7740*/  BRA `(.L_x_15730) ;  /* 0xffffffd400987947 */ /* 0x000fea000383ffff */
.L_x_15588:
[----:B------:R-:W-:Y:S01]  /*7750*/  BSSY B0, `(.L_x_15731) ;  /* 0x0000006000007945 */ /* 0x000fe20003800000 */
[----:B------:R-:W-:Y:S01]  /*7760*/  IMAD.MOV.U32 R31, RZ, RZ, R11 ;  /* 0x000000ffff1f7224 */ /* 0x000fe200078e000b */
[----:B------:R-:W-:-:S07]  /*7770*/  MOV R30, 0xffffffff ;  /* 0xffffffff001e7802 */ /* 0x000fce0000000f00 */
[----:B0-2---:R-:W-:Y:S05]  /*7780*/  WARPSYNC.COLLECTIVE R30, `(.L_x_15732) ;  /* 0x000000001e087348 */ /* 0x005fea0003c00000 */
[----:B0-----:R0:W1:Y:S02]  /*7790*/  SHFL.IDX P0, R30, R50, R31, R19 ;  /* 0x0000001f321e7389 */ /* 0x0010640000000013 */
[----:B012---:R-:W-:Y:S05]  /*77a0*/  ENDCOLLECTIVE ;  /* 0x000000000000791b */ /* 0x007fea0003800000 */
.L_x_15732:
[----:B------:R-:W-:Y:S05]  /*77b0*/  BSYNC B0 ;  /* 0x0000000000007941 */ /* 0x000fea0003800000 */
.L_x_15731:
[----:B------:R-:W-:Y:S05]  /*77c0*/  BRA `(.L_x_15733) ;  /* 0xffffffd400907947 */ /* 0x000fea000383ffff */
.L_x_15590:
[----:B------:R-:W-:Y:S01]  /*77d0*/  BSSY B0, `(.L_x_15734) ;  /* 0x0000006000007945 */ /* 0x000fe20003800000 */
[----:B------:R-:W-:Y:S02]  /*77e0*/  IMAD.MOV.U32 R31, RZ, RZ, R12 ;  /* 0x000000ffff1f7224 */ /* 0x000fe400078e000c */
[----:B------:R-:W-:-:S07]  /*77f0*/  IMAD.MOV.U32 R30, RZ, RZ, -0x1 ;  /* 0xffffffffff1e7424 */ /* 0x000fce00078e00ff */
[----:B0-2---:R-:W-:Y:S05]  /*7800*/  WARPSYNC.COLLECTIVE R30, `(.L_x_15735) ;  /* 0x000000001e087348 */ /* 0x005fea0003c00000 */
[----:B0-----:R0:W1:Y:S02]  /*7810*/  SHFL.IDX P0, R30, R50, R31, R19 ;  /* 0x0000001f321e7389 */ /* 0x0010640000000013 */
[----:B012---:R-:W-:Y:S05]  /*7820*/  ENDCOLLECTIVE ;  /* 0x000000000000791b */ /* 0x007fea0003800000 */
.L_x_15735:
[----:B------:R-:W-:Y:S05]  /*7830*/  BSYNC B0 ;  /* 0x0000000000007941 */ /* 0x000fea0003800000 */
.L_x_15734:
[----:B------:R-:W-:Y:S05]  /*7840*/  BRA `(.L_x_15736) ;  /* 0xffffffd400887947 */ /* 0x000fea000383ffff */
.L_x_15592:
[----:B------:R-:W-:Y:S01]  /*7850*/  BSSY B0, `(.L_x_15737) ;  /* 0x0000006000007945 */ /* 0x000fe20003800000 */
[----:B------:R-:W-:Y:S01]  /*7860*/  IMAD.MOV.U32 R31, RZ, RZ, R13 ;  /* 0x000000ffff1f7224 */ /* 0x000fe200078e000d */
[----:B------:R-:W-:-:S07]  /*7870*/  MOV R30, 0xffffffff ;  /* 0xffffffff001e7802 */ /* 0x000fce0000000f00 */
[----:B0-2---:R-:W-:Y:S05]  /*7880*/  WARPSYNC.COLLECTIVE R30, `(.L_x_15738) ;  /* 0x000000001e087348 */ /* 0x005fea0003c00000 */
[----:B0-----:R0:W1:Y:S02]  /*7890*/  SHFL.IDX P0, R30, R50, R31, R19 ;  /* 0x0000001f321e7389 */ /* 0x0010640000000013 */
[----:B012---:R-:W-:Y:S05]  /*78a0*/  ENDCOLLECTIVE ;  /* 0x000000000000791b */ /* 0x007fea0003800000 */
.L_x_15738:
[----:B------:R-:W-:Y:S05]  /*78b0*/  BSYNC B0 ;  /* 0x0000000000007941 */ /* 0x000fea0003800000 */
.L_x_15737:
[----:B------:R-:W-:Y:S05]  /*78c0*/  BRA `(.L_x_15739) ;  /* 0xffffffd400807947 */ /* 0x000fea000383ffff */
.L_x_15594:
[----:B------:R-:W-:Y:S01]  /*78d0*/  BSSY B0, `(.L_x_15740) ;  /* 0x0000006000007945 */ /* 0x000fe20003800000 */
[----:B------:R-:W-:Y:S02]  /*78e0*/  IMAD.MOV.U32 R31, RZ, RZ, R14 ;  /* 0x000000ffff1f7224 */ /* 0x000fe400078e000e */
[----:B------:R-:W-:-:S07]  /*78f0*/  IMAD.MOV.U32 R30, RZ, RZ, -0x1 ;  /* 0xffffffffff1e7424 */ /* 0x000fce00078e00ff */
[----:B0-2---:R-:W-:Y:S05]  /*7900*/  WARPSYNC.COLLECTIVE R30, `(.L_x_15741) ;  /* 0x000000001e087348 */ /* 0x005fea0003c00000 */
[----:B0-----:R0:W1:Y:S02]  /*7910*/  SHFL.IDX P0, R30, R50, R31, R19 ;  /* 0x0000001f321e7389 */ /* 0x0010640000000013 */
[----:B012---:R-:W-:Y:S05]  /*7920*/  ENDCOLLECTIVE ;  /* 0x000000000000791b */ /* 0x007fea0003800000 */
.L_x_15741:
[----:B------:R-:W-:Y:S05]  /*7930*/  BSYNC B0 ;  /* 0x0000000000007941 */ /* 0x000fea0003800000 */
.L_x_15740:
[----:B------:R-:W-:Y:S05]  /*7940*/  BRA `(.L_x_15742) ;  /* 0xffffffd400787947 */ /* 0x000fea000383ffff */
.L_x_15596:
[----:B------:R-:W-:Y:S01]  /*7950*/  BSSY B0, `(.L_x_15743) ;  /* 0x0000006000007945 */ /* 0x000fe20003800000 */
[----:B------:R-:W-:Y:S01]  /*7960*/  IMAD.MOV.U32 R31, RZ, RZ, R15 ;  /* 0x000000ffff1f7224 */ /* 0x000fe200078e000f */
[----:B------:R-:W-:-:S07]  /*7970*/  MOV R30, 0xffffffff ;  /* 0xffffffff001e7802 */ /* 0x000fce0000000f00 */
[----:B0-2---:R-:W-:Y:S05]  /*7980*/  WARPSYNC.COLLECTIVE R30, `(.L_x_15744) ;  /* 0x000000001e087348 */ /* 0x005fea0003c00000 */
[----:B0-----:R0:W1:Y:S02]  /*7990*/  SHFL.IDX P0, R30, R50, R31, R19 ;  /* 0x0000001f321e7389 */ /* 0x0010640000000013 */
[----:B012---:R-:W-:Y:S05]  /*79a0*/  ENDCOLLECTIVE ;  /* 0x000000000000791b */ /* 0x007fea0003800000 */
.L_x_15744:
[----:B------:R-:W-:Y:S05]  /*79b0*/  BSYNC B0 ;  /* 0x0000000000007941 */ /* 0x000fea0003800000 */
.L_x_15743:
[----:B------:R-:W-:Y:S05]  /*79c0*/  BRA `(.L_x_15745) ;  /* 0xffffffd400707947 */ /* 0x000fea000383ffff */
.L_x_15598:
[----:B------:R-:W-:Y:S01]  /*79d0*/  BSSY B0, `(.L_x_15746) ;  /* 0x0000006000007945 */ /* 0x000fe20003800000 */
[----:B------:R-:W-:Y:S02]  /*79e0*/  IMAD.MOV.U32 R31, RZ, RZ, R16 ;  /* 0x000000ffff1f7224 */ /* 0x000fe400078e0010 */
[----:B------:R-:W-:-:S07]  /*79f0*/  IMAD.MOV.U32 R30, RZ, RZ, -0x1 ;  /* 0xffffffffff1e7424 */ /* 0x000fce00078e00ff */
[----:B0-2---:R-:W-:Y:S05]  /*7a00*/  WARPSYNC.COLLECTIVE R30, `(.L_x_15747) ;  /* 0x000000001e087348 */ /* 0x005fea0003c00000 */
[----:B0-----:R0:W1:Y:S02]  /*7a10*/  SHFL.IDX P0, R30, R50, R31, R19 ;  /* 0x0000001f321e7389 */ /* 0x0010640000000013 */
[----:B012---:R-:W-:Y:S05]  /*7a20*/  ENDCOLLECTIVE ;  /* 0x000000000000791b */ /* 0x007fea0003800000 */
.L_x_15747:
[----:B------:R-:W-:Y:S05]  /*7a30*/  BSYNC B0 ;  /* 0x0000000000007941 */ /* 0x000fea0003800000 */
.L_x_15746:
[----:B------:R-:W-:Y:S05]  /*7a40*/  BRA `(.L_x_15748) ;  /* 0xffffffd400687947 */ /* 0x000fea000383ffff */
.L_x_15600:
[----:B------:R-:W-:Y:S01]  /*7a50*/  BSSY B0, `(.L_x_15749) ;  /* 0x0000006000007945 */ /* 0x000fe20003800000 */
[----:B------:R-:W-:Y:S01]  /*7a60*/  IMAD.MOV.U32 R31, RZ, RZ, R17 ;  /* 0x000000ffff1f7224 */ /* 0x000fe200078e0011 */
[----:B------:R-:W-:-:S07]  /*7a70*/  MOV R30, 0xffffffff ;  /* 0xffffffff001e7802 */ /* 0x000fce0000000f00 */
[----:B0-2---:R-:W-:Y:S05]  /*7a80*/  WARPSYNC.COLLECTIVE R30, `(.L_x_15750) ;  /* 0x000000001e087348 */ /* 0x005fea0003c00000 */
[----:B0-----:R0:W1:Y:S02]  /*7a90*/  SHFL.IDX P0, R30, R50, R31, R19 ;  /* 0x0000001f321e7389 */ /* 0x0010640000000013 */
[----:B012---:R-:W-:Y:S05]  /*7aa0*/  ENDCOLLECTIVE ;  /* 0x000000000000791b */ /* 0x007fea0003800000 */
.L_x_15750:
[----:B------:R-:W-:Y:S05]  /*7ab0*/  BSYNC B0 ;  /* 0x0000000000007941 */ /* 0x000fea0003800000 */
.L_x_15749:
[----:B------:R-:W-:Y:S05]  /*7ac0*/  BRA `(.L_x_15751) ;  /* 0xffffffd400607947 */ /* 0x000fea000383ffff */
.L_x_15602:
[----:B------:R-:W-:Y:S01]  /*7ad0*/  BSSY B0, `(.L_x_15752) ;  /* 0x0000006000007945 */ /* 0x000fe20003800000 */
[----:B------:R-:W-:Y:S02]  /*7ae0*/  IMAD.MOV.U32 R31, RZ, RZ, R18 ;  /* 0x000000ffff1f7224 */ /* 0x000fe400078e0012 */
[----:B------:R-:W-:-:S07]  /*7af0*/  IMAD.MOV.U32 R30, RZ, RZ, -0x1 ;  /* 0xffffffffff1e7424 */ /* 0x000fce00078e00ff */
[----:B0-2---:R-:W-:Y:S05]  /*7b00*/  WARPSYNC.COLLECTIVE R30, `(.L_x_15753) ;  /* 0x000000001e087348 */ /* 0x005fea0003c00000 */
[----:B0-----:R0:W1:Y:S02]  /*7b10*/  SHFL.IDX P0, R30, R50, R31, R19 ;  /* 0x0000001f321e7389 */ /* 0x0010640000000013 */
[----:B012---:R-:W-:Y:S05]  /*7b20*/  ENDCOLLECTIVE ;  /* 0x000000000000791b */ /* 0x007fea0003800000 */
.L_x_15753:
[----:B------:R-:W-:Y:S05]  /*7b30*/  BSYNC B0 ;  /* 0x0000000000007941 */ /* 0x000fea0003800000 */
.L_x_15752:
[----:B------:R-:W-:Y:S05]  /*7b40*/  BRA `(.L_x_15754) ;  /* 0xffffffd400587947 */ /* 0x000fea000383ffff */
.L_x_15755:
        /* <DEDUP_REMOVED lines=11> */
.L_x_58364:


//--------------------- .text._Z9cuda_gemmIiLi256ELi4ELi1ELi32ELi8ELi8ELi32ELi1ELi1EEviiiPT_S1_S1_ii --------------------------
	.section	.text._Z9cuda_gemmIiLi256ELi4ELi1ELi32ELi8ELi8ELi32ELi1ELi1EEviiiPT_S1_S1_ii,"ax",@progbits
	.align	128
        .global         _Z9cuda_gemmIiLi256ELi4ELi1ELi32ELi8ELi8ELi32ELi1ELi1EEviiiPT_S1_S1_ii
        .type           _Z9cuda_gemmIiLi256ELi4ELi1ELi32ELi8ELi8ELi32ELi1ELi1EEviiiPT_S1_S1_ii,@function
        .size           _Z9cuda_gemmIiLi256ELi4ELi1ELi32ELi8ELi8ELi32ELi1ELi1EEviiiPT_S1_S1_ii,(.L_x_58365 - _Z9cuda_gemmIiLi256ELi4ELi1ELi32ELi8ELi8ELi32ELi1ELi1EEviiiPT_S1_S1_ii)
        .other          _Z9cuda_gemmIiLi256ELi4ELi1ELi32ELi8ELi8ELi32ELi1ELi1EEviiiPT_S1_S1_ii,@"STO_CUDA_ENTRY STV_DEFAULT"
_Z9cuda_gemmIiLi256ELi4ELi1ELi32ELi8ELi8ELi32ELi1ELi1EEviiiPT_S1_S1_ii:
.text._Z9cuda_gemmIiLi256ELi4ELi1ELi32ELi8ELi8ELi32ELi1ELi1EEviiiPT_S1_S1_ii:
        /* <DEDUP_REMOVED lines=18> */
[----:B0-----:R-:W-:Y:S02]  /*0120*/  HFMA2 R2, -RZ, RZ, 0, 0 ;  /* 0x00000000ff027431 */ /* 0x001fe400000001ff */
[----:B-1----:R-:W-:-:S04]  /*0130*/  IMAD.MOV R9, RZ, RZ, -R3 ;  /* 0x000000ffff097224 */ /* 0x002fc800078e0a03 */
[----:B------:R-:W-:-:S04]  /*0140*/  IMAD R9, R9, R0, RZ ;  /* 0x0000000009097224 */ /* 0x000fc800078e02ff */
[----:B------:R-:W-:-:S06]  /*0150*/  IMAD.HI.U32 R8, R3, R9, R2 ;  /* 0x0000000903087227 */ /* 0x000fcc00078e0002 */
        /* <DEDUP_REMOVED lines=9> */
[----:B------:R-:W-:Y:S02]  /*01f0*/  IMAD.IADD R6, R6, 0x1, R3 ;  /* 0x0000000106067824 */ /* 0x000fe400078e0203 */
[----:B------:R-:W-:-:S03]  /*0200*/  IMAD.MOV.U32 R3, RZ, RZ, R25 ;  /* 0x000000ffff037224 */ /* 0x000fc600078e0019 */
[C---:B------:R-:W-:Y:S02]  /*0210*/  LOP3.LUT R2, R6.reuse, 0x3, RZ, 0xc0, !PT ;  /* 0x0000000306027812 */ /* 0x040fe400078ec0ff */
[----:B------:R-:W-:Y:S02]  /*0220*/  ISETP.GE.U32.AND P1, PT, R6, 0x3, PT ;  /* 0x000000030600780c */ /* 0x000fe40003f26070 */
[----:B------:R-:W-:-:S13]  /*0230*/  ISETP.NE.AND P0, PT, R2, 0x3, PT ;  /* 0x000000030200780c */ /* 0x000fda0003f05270 */
[----:B------:R-:W-:Y:S05]  /*0240*/  @!P0 BRA `(.L_x_15759) ;  /* 0x0000000000508947 */ /* 0x000fea0003800000 */
        /* <DEDUP_REMOVED lines=8> */
.L_x_15760:
        /* <DEDUP_REMOVED lines=12> */
.L_x_15759:
[----:B------:R-:W-:Y:S05]  /*0390*/  BSYNC.RECONVERGENT B1 ;  /* 0x0000000000017941 */ /* 0x000fea0003800200 */
.L_x_15758:
[----:B------:R-:W-:Y:S05]  /*03a0*/  @!P1 BRA `(.L_x_15757) ;  /* 0x0000000000a89947 */ /* 0x000fea0003800000 */
[----:B------:R-:W1:Y:S01]  /*03b0*/  S2R R7, SR_CgaCtaId ;  /* 0x0000000000077919 */ /* 0x000e620000008800 */
[----:B------:R-:W2:Y:S01]  /*03c0*/  LDC.64 R4, c[0x0][0x398] ;  /* 0x0000e600ff047b82 */ /* 0x000ea20000000a00 */
[----:B------:R-:W-:-:S04]  /*03d0*/  MOV R2, 0x400 ;  /* 0x0000040000027802 */ /* 0x000fc80000000f00 */
[----:B-1----:R-:W-:-:S07]  /*03e0*/  LEA R2, R7, R2, 0x18 ;  /* 0x0000000207027211 */ /* 0x002fce00078ec0ff */
.L_x_15761:
[----:B------:R-:W-:Y:S02]  /*03f0*/  IMAD.IADD R23, R0, 0x1, R3 ;  /* 0x0000000100177824 */ /* 0x000fe400078e0203 */
[----:B--2---:R-:W-:-:S04]  /*0400*/  IMAD.WIDE.U32 R16, R3, 0x4, R4 ;  /* 0x0000000403107825 */ /* 0x004fc800078e0004 */
[C---:B------:R-:W-:Y:S01]  /*0410*/  IMAD.IADD R19, R23.reuse, 0x1, R0 ;  /* 0x0000000117137824 */ /* 0x040fe200078e0200 */
[----:B01----:R0:W2:Y:S01]  /*0420*/  LDG.E R6, desc[UR16][R16.64] ;  /* 0x0000001010067981 */ /* 0x0030a2000c1e1900 */
[----:B------:R-:W-:-:S04]  /*0430*/  IMAD.WIDE.U32 R12, R23, 0x4, R4 ;  /* 0x00000004170c7825 */ /* 0x000fc800078e0004 */
[C---:B------:R-:W-:Y:S01]  /*0440*/  IMAD.IADD R7, R19.reuse, 0x1, R0 ;  /* 0x0000000113077824 */ /* 0x040fe200078e0200 */
[----:B------:R1:W3:Y:S01]  /*0450*/  LDG.E R8, desc[UR16][R12.64] ;  /* 0x000000100c087981 */ /* 0x0002e2000c1e1900 */
[----:B------:R-:W-:-:S04]  /*0460*/  IMAD.WIDE.U32 R14, R19, 0x4, R4 ;  /* 0x00000004130e7825 */ /* 0x000fc800078e0004 */
[----:B------:R-:W-:Y:S01]  /*0470*/  IMAD.WIDE.U32 R10, R7, 0x4, R4 ;  /* 0x00000004070a7825 */ /* 0x000fe200078e0004 */
[----:B------:R-:W4:Y:S05]  /*0480*/  LDG.E R9, desc[UR16][R14.64] ;  /* 0x000000100e097981 */ /* 0x000f2a000c1e1900 */
[----:B------:R5:W4:Y:S01]  /*0490*/  LDG.E R10, desc[UR16][R10.64] ;  /* 0x000000100a0a7981 */ /* 0x000b22000c1e1900 */
[----:B------:R-:W-:Y:S02]  /*04a0*/  SHF.R.U32.HI R18, RZ, 0x1, R3 ;  /* 0x00000001ff127819 */ /* 0x000fe40000011603 */
[----:B------:R-:W-:Y:S02]  /*04b0*/  LOP3.LUT R21, R3, 0x7, RZ, 0xc0, !PT ;  /* 0x0000000703157812 */ /* 0x000fe400078ec0ff */
        /* <DEDUP_REMOVED lines=25> */
.L_x_15757:
[----:B------:R-:W-:Y:S05]  /*0650*/  BSYNC.RECONVERGENT B0 ;  /* 0x0000000000007941 */ /* 0x000fea0003800200 */
.L_x_15756:
        /* <DEDUP_REMOVED lines=8> */
[----:B------:R-:W-:Y:S01]  /*06e0*/  IMAD.SHL.U32 R23, R25, 0x4, RZ ;  /* 0x0000000419177824 */ /* 0x000fe200078e00ff */
[----:B------:R-:W4:Y:S04]  /*06f0*/  LDCU.64 UR4, c[0x0][0x390] ;  /* 0x00007200ff0477ac */ /* 0x000f280008000a00 */
[----:B------:R-:W-:Y:S01]  /*0700*/  LOP3.LUT R18, R23, 0x1c, RZ, 0xc0, !PT ;  /* 0x0000001c17127812 */ /* 0x000fe200078ec0ff */
[----:B------:R-:W-:Y:S01]  /*0710*/  UMOV UR6, 0x400 ;  /* 0x0000040000067882 */ /* 0x000fe20000000000 */
[----:B--2---:R-:W2:Y:S01]  /*0720*/  I2F.U32.RP R4, UR18 ;  /* 0x0000001200047d06 */ /* 0x004ea20008209000 */
[----:B------:R-:W-:Y:S01]  /*0730*/  IADD3 R0, PT, PT, R25, UR18, RZ ;  /* 0x0000001219007c10 */ /* 0x000fe2000fffe0ff */
[----:B------:R-:W-:-:S02]  /*0740*/  USHF.L.U32 UR10, UR18, 0x2, URZ ;  /* 0x00000002120a7899 */ /* 0x000fc400080006ff */
[----:B------:R-:W-:Y:S01]  /*0750*/  ISETP.NE.U32.AND P2, PT, RZ, UR18, PT ;  /* 0x00000012ff007c0c */ /* 0x000fe2000bf45070 */
[----:B----4-:R-:W-:Y:S01]  /*0760*/  UIMAD.WIDE.U32 UR12, UR18, 0x4, UR4 ;  /* 0x00000004120c78a5 */ /* 0x010fe2000f8e0004 */
[C---:B------:R-:W-:Y:S01]  /*0770*/  ISETP.GE.U32.AND P0, PT, R0.reuse, 0x20, PT ;  /* 0x000000200000780c */ /* 0x040fe20003f06070 */
[----:B------:R-:W-:Y:S01]  /*0780*/  UIMAD.WIDE.U32 UR14, UR18, 0x8, UR4 ;  /* 0x00000008120e78a5 */ /* 0x000fe2000f8e0004 */
[----:B------:R-:W-:Y:S01]  /*0790*/  VIMNMX.U32 R5, PT, PT, R0, 0x20, !PT ;  /* 0x0000002000057848 */ /* 0x000fe20007fe0000 */
[----:B---3--:R-:W-:Y:S01]  /*07a0*/  ULEA UR9, UR7, UR6, 0x18 ;  /* 0x0000000607097291 */ /* 0x008fe2000f8ec0ff */
[----:B------:R-:W-:Y:S01]  /*07b0*/  SEL R24, RZ, 0x1, P0 ;  /* 0x00000001ff187807 */ /* 0x000fe20000000000 */
[----:B------:R-:W-:Y:S02]  /*07c0*/  UIADD3 UR6, UPT, UPT, UR6, 0x200, URZ ;  /* 0x0000020006067890 */ /* 0x000fe4000fffe0ff */
[----:B------:R-:W-:Y:S01]  /*07d0*/  UIMAD.WIDE.U32 UR4, UR18, 0xc, UR4 ;  /* 0x0000000c120478a5 */ /* 0x000fe2000f8e0004 */
[----:B------:R-:W-:Y:S01]  /*07e0*/  IADD3 R5, PT, PT, R5, -R0, -R24 ;  /* 0x8000000005057210 */ /* 0x000fe20007ffe818 */
[----:B------:R-:W-:Y:S01]  /*07f0*/  ULEA UR7, UR7, UR6, 0x18 ;  /* 0x0000000607077291 */ /* 0x000fe2000f8ec0ff */
[----:B--2---:R-:W2:Y:S01]  /*0800*/  MUFU.RCP R4, R4 ;  /* 0x0000000400047308 */ /* 0x004ea20000001000 */
[----:B------:R-:W-:Y:S01]  /*0810*/  VIADD R18, R18, UR9 ;  /* 0x0000000912127c36 */ /* 0x000fe20008000000 */
[----:B------:R-:W-:-:S03]  /*0820*/  UMOV UR6, UR8 ;  /* 0x0000000800067c82 */ /* 0x000fc60008000000 */
[----:B------:R-:W-:Y:S01]  /*0830*/  IADD3 R17, PT, PT, R23, UR7, RZ ;  /* 0x0000000717117c10 */ /* 0x000fe2000fffe0ff */
[----:B--2---:R-:W-:-:S04]  /*0840*/  VIADD R2, R4, 0xffffffe ;  /* 0x0ffffffe04027836 */ /* 0x004fc80000000000 */
[----:B------:R2:W3:Y:S02]  /*0850*/  F2I.FTZ.U32.TRUNC.NTZ R3, R2 ;  /* 0x0000000200037305 */ /* 0x0004e4000021f000 */
[----:B--2---:R-:W-:Y:S02]  /*0860*/  IMAD.MOV.U32 R2, RZ, RZ, RZ ;  /* 0x000000ffff027224 */ /* 0x004fe400078e00ff */
[----:B---3--:R-:W-:-:S04]  /*0870*/  IMAD.MOV R7, RZ, RZ, -R3 ;  /* 0x000000ffff077224 */ /* 0x008fc800078e0a03 */
[----:B------:R-:W-:-:S04]  /*0880*/  IMAD R7, R7, UR18, RZ ;  /* 0x0000001207077c24 */ /* 0x000fc8000f8e02ff */
[----:B------:R-:W-:-:S06]  /*0890*/  IMAD.HI.U32 R4, R3, R7, R2 ;  /* 0x0000000703047227 */ /* 0x000fcc00078e0002 */
[----:B------:R-:W-:-:S04]  /*08a0*/  IMAD.HI.U32 R3, R4, R5, RZ ;  /* 0x0000000504037227 */ /* 0x000fc800078e00ff */
[----:B------:R-:W-:-:S04]  /*08b0*/  IMAD.MOV R0, RZ, RZ, -R3 ;  /* 0x000000ffff007224 */ /* 0x000fc800078e0a03 */
[----:B------:R-:W-:Y:S01]  /*08c0*/  IMAD R5, R0, UR18, R5 ;  /* 0x0000001200057c24 */ /* 0x000fe2000f8e0205 */
[----:B------:R-:W-:-:S04]  /*08d0*/  LOP3.LUT R0, R25, 0x3, RZ, 0xc0, !PT ;  /* 0x0000000319007812 */ /* 0x000fc800078ec0ff */
[----:B------:R-:W-:Y:S01]  /*08e0*/  ISETP.GE.U32.AND P0, PT, R5, UR18, PT ;  /* 0x0000001205007c0c */ /* 0x000fe2000bf06070 */
[C---:B-1----:R-:W-:Y:S01]  /*08f0*/  VIADD R21, R0.reuse, 0x5 ;  /* 0x0000000500157836 */ /* 0x042fe20000000000 */
[C---:B------:R-:W-:Y:S01]  /*0900*/  IADD3 R20, PT, PT, R0.reuse, 0x6, RZ ;  /* 0x0000000600147810 */ /* 0x040fe20007ffe0ff */
[C---:B------:R-:W-:Y:S01]  /*0910*/  VIADD R19, R0.reuse, 0xffffffff ;  /* 0xffffffff00137836 */ /* 0x040fe20000000000 */
[----:B------:R-:W-:Y:S02]  /*0920*/  LOP3.LUT R22, R0, 0x4, RZ, 0xfc, !PT ;  /* 0x0000000400167812 */ /* 0x000fe400078efcff */
[----:B------:R-:W-:Y:S02]  /*0930*/  LOP3.LUT R21, R21, 0x7, RZ, 0xc0, !PT ;  /* 0x0000000715157812 */ /* 0x000fe400078ec0ff */
[----:B------:R-:W-:Y:S02]  /*0940*/  LOP3.LUT R20, R20, 0x7, RZ, 0xc0, !PT ;  /* 0x0000000714147812 */ /* 0x000fe400078ec0ff */
[----:B------:R-:W-:-:S03]  /*0950*/  LOP3.LUT R19, R19, 0x7, RZ, 0xc0, !PT ;  /* 0x0000000713137812 */ /* 0x000fc600078ec0ff */
[----:B------:R-:W-:Y:S01]  /*0960*/  @P0 IADD3 R5, PT, PT, R5, -UR18, RZ ;  /* 0x8000001205050c10 */ /* 0x000fe2000fffe0ff */
[----:B------:R-:W-:-:S03]  /*0970*/  @P0 VIADD R3, R3, 0x1 ;  /* 0x0000000103030836 */ /* 0x000fc60000000000 */
[----:B------:R-:W-:-:S13]  /*0980*/  ISETP.GE.U32.AND P1, PT, R5, UR18, PT ;  /* 0x0000001205007c0c */ /* 0x000fda000bf26070 */
[----:B------:R-:W-:Y:S01]  /*0990*/  @P1 VIADD R3, R3, 0x1 ;  /* 0x0000000103031836 */ /* 0x000fe20000000000 */
[----:B------:R-:W-:-:S04]  /*09a0*/  @!P2 LOP3.LUT R3, RZ, UR18, RZ, 0x33, !PT ;  /* 0x00000012ff03ac12 */ /* 0x000fc8000f8e33ff */
[----:B------:R-:W-:-:S07]  /*09b0*/  IADD3 R24, PT, PT, R24, R3, RZ ;  /* 0x0000000318187210 */ /* 0x000fce0007ffe0ff */
.L_x_15780:
[----:B------:R-:W-:Y:S01]  /*09c0*/  ISETP.GT.U32.AND P0, PT, R25, 0x1f, PT ;  /* 0x0000001f1900780c */ /* 0x000fe20003f04070 */
[----:B------:R-:W-:-:S12]  /*09d0*/  BSSY.RECONVERGENT B0, `(.L_x_15762) ;  /* 0x0000069000007945 */ /* 0x000fd80003800200 */
[----:B01234-:R-:W-:Y:S05]  /*09e0*/  @P0 BRA `(.L_x_15763) ;  /* 0x00000004009c0947 */ /* 0x01ffea0003800000 */
[C---:B------:R-:W-:Y:S01]  /*09f0*/  VIADD R12, R24.reuse, 0x1 ;  /* 0x00000001180c7836 */ /* 0x040fe20000000000 */
[----:B------:R-:W-:Y:S01]  /*0a00*/  BSSY.RECONVERGENT B1, `(.L_x_15764) ;  /* 0x0000022000017945 */ /* 0x000fe20003800200 */
[----:B------:R-:W-:Y:S01]  /*0a10*/  ISETP.GE.U32.AND P2, PT, R24, 0x3, PT ;  /* 0x000000031800780c */ /* 0x000fe20003f46070 */
[----:B------:R-:W-:Y:S02]  /*0a20*/  IMAD.MOV.U32 R0, RZ, RZ, R25 ;  /* 0x000000ffff007224 */ /* 0x000fe400078e0019 */
[----:B------:R-:W-:-:S04]  /*0a30*/  LOP3.LUT R12, R12, 0x3, RZ, 0xc0, !PT ;  /* 0x000000030c0c7812 */ /* 0x000fc800078ec0ff */
        /* <DEDUP_REMOVED lines=17> */
[----:B------:R-:W-:Y:S02]  /*0b50*/  ISETP.NE.AND P3, PT, R12, 0x2, PT ;  /* 0x000000020c00780c */ /* 0x000fe40003f65270 */
        /* <DEDUP_REMOVED lines=8> */
[----:B0-----:R-:W-:-:S05]  /*0be0*/  IADD3 R6, PT, PT, R0, UR18, RZ ;  /* 0x0000001200067c10 */ /* 0x001fca000fffe0ff */
[----:B------:R-:W-:Y:S01]  /*0bf0*/  @P3 IMAD.MOV.U32 R0, RZ, RZ, R6 ;  /* 0x000000ffff003224 */ /* 0x000fe200078e0006 */
[----:B--2---:R2:W-:Y:S04]  /*0c00*/  STS [R7+UR10], R4 ;  /* 0x0000000407007988 */ /* 0x0045e8000800080a */
[----:B---3--:R2:W-:Y:S02]  /*0c10*/  @P3 STS [R9+UR10], R2 ;  /* 0x0000000209003988 */ /* 0x0085e4000800080a */
.L_x_15765:
[----:B------:R-:W-:Y:S05]  /*0c20*/  BSYNC.RECONVERGENT B1 ;  /* 0x0000000000017941 */ /* 0x000fea0003800200 */
.L_x_15764:
[----:B------:R-:W-:Y:S04]  /*0c30*/  BSSY.RECONVERGENT B1, `(.L_x_15766) ;  /* 0x0000024000017945 */ /* 0x000fe80003800200 */
[----:B------:R-:W-:Y:S05]  /*0c40*/  @!P2 BRA `(.L_x_15767) ;  /* 0x000000000088a947 */ /* 0x000fea0003800000 */
[----:B------:R-:W3:Y:S01]  /*0c50*/  S2UR UR9, SR_CgaCtaId ;  /* 0x00000000000979c3 */ /* 0x000ee20000008800 */
[----:B------:R-:W-:Y:S01]  /*0c60*/  UMOV UR8, 0x400 ;  /* 0x0000040000087882 */ /* 0x000fe20000000000 */
[----:B------:R-:W-:Y:S01]  /*0c70*/  IMAD.U32 R15, RZ, RZ, UR6 ;  /* 0x00000006ff0f7e24 */ /* 0x000fe2000f8e00ff */
[----:B------:R-:W-:-:S04]  /*0c80*/  UIADD3 UR8, UPT, UPT, UR8, 0x180, URZ ;  /* 0x0000018008087890 */ /* 0x000fc8000fffe0ff */
[----:B------:R-:W-:Y:S01]  /*0c90*/  LEA R15, R15, R0, 0x5 ;  /* 0x000000000f0f7211 */ /* 0x000fe200078e28ff */
[----:B--2---:R-:W2:Y:S01]  /*0ca0*/  LDC.64 R2, c[0x0][0x390] ;  /* 0x0000e400ff027b82 */ /* 0x004ea20000000a00 */
[----:B---3--:R-:W-:-:S06]  /*0cb0*/  ULEA UR8, UR9, UR8, 0x18 ;  /* 0x0000000809087291 */ /* 0x008fcc000f8ec0ff */
[----:B0-----:R-:W-:-:S07]  /*0cc0*/  LEA R13, R0, UR8, 0x2 ;  /* 0x00000008000d7c11 */ /* 0x001fce000f8e10ff */
.L_x_15768:
[----:B------:R-:W-:Y:S01]  /*0cd0*/  IMAD.U32 R6, RZ, RZ, UR12 ;  /* 0x0000000cff067e24 */ /* 0x000fe2000f8e00ff */
[----:B---3--:R-:W-:Y:S01]  /*0ce0*/  MOV R10, UR14 ;  /* 0x0000000e000a7c02 */ /* 0x008fe20008000f00 */
[----:B------:R-:W-:Y:S01]  /*0cf0*/  IMAD.U32 R7, RZ, RZ, UR13 ;  /* 0x0000000dff077e24 */ /* 0x000fe2000f8e00ff */
[----:B------:R-:W-:Y:S01]  /*0d00*/  MOV R9, UR5 ;  /* 0x0000000500097c02 */ /* 0x000fe20008000f00 */
[----:B------:R-:W-:Y:S02]  /*0d10*/  IMAD.U32 R11, RZ, RZ, UR15 ;  /* 0x0000000fff0b7e24 */ /* 0x000fe4000f8e00ff */
[----:B------:R-:W-:Y:S02]  /*0d20*/  IMAD.U32 R8, RZ, RZ, UR4 ;  /* 0x00000004ff087e24 */ /* 0x000fe4000f8e00ff */
[----:B-12---:R-:W-:-:S04]  /*0d30*/  IMAD.WIDE R4, R15, 0x4, R2 ;  /* 0x000000040f047825 */ /* 0x006fc800078e0202 */
        /* <DEDUP_REMOVED lines=13> */
[----:B--2---:R-:W-:Y:S04]  /*0e10*/  STS [R13], R4 ;  /* 0x000000040d007388 */ /* 0x004fe80000000800 */
[----:B---3--:R0:W-:Y:S04]  /*0e20*/  STS [R13+UR10], R6 ;  /* 0x000000060d007988 */ /* 0x0081e8000800080a */
[----:B----4-:R3:W-:Y:S04]  /*0e30*/  STS [R27], R10 ;  /* 0x0000000a1b007388 */ /* 0x0107e80000000800 */
[----:B-----5:R3:W-:Y:S01]  /*0e40*/  STS [R29], R8 ;  /* 0x000000081d007388 */ /* 0x0207e20000000800 */
[----:B0-----:R-:W-:Y:S01]  /*0e50*/  LEA R13, R14, R13, 0x4 ;  /* 0x0000000d0e0d7211 */ /* 0x001fe200078e20ff */
[----:B------:R-:W-:Y:S06]  /*0e60*/  @!P3 BRA `(.L_x_15768) ;  /* 0xfffffffc0098b947 */ /* 0x000fec000383ffff */
.L_x_15767:
[----:B------:R-:W-:Y:S05]  /*0e70*/  BSYNC.RECONVERGENT B1 ;  /* 0x0000000000017941 */ /* 0x000fea0003800200 */
.L_x_15766:
[----:B------:R-:W-:Y:S01]  /*0e80*/  BSSY.RECONVERGENT B1, `(.L_x_15769) ;  /* 0x000000e000017945 */ /* 0x000fe20003800200 */
[----:B------:R-:W-:-:S03]  /*0e90*/  IMAD.MOV.U32 R0, RZ, RZ, R25 ;  /* 0x000000ffff007224 */ /* 0x000fc600078e0019 */
[----:B------:R-:W-:Y:S05]  /*0ea0*/  @!P1 BRA `(.L_x_15770) ;  /* 0x00000000002c9947 */ /* 0x000fea0003800000 */
[----:B------:R4:W-:Y:S01]  /*0eb0*/  STS [R23+UR7], RZ ;  /* 0x000000ff17007988 */ /* 0x0009e20008000807 */
[----:B------:R-:W-:Y:S02]  /*0ec0*/  ISETP.NE.AND P1, PT, R12, 0x1, PT ;  /* 0x000000010c00780c */ /* 0x000fe40003f25270 */
[----:B------:R-:W-:-:S11]  /*0ed0*/  IADD3 R0, PT, PT, R25, UR18, RZ ;  /* 0x0000001219007c10 */ /* 0x000fd6000fffe0ff */
[----:B----4-:R-:W-:Y:S05]  /*0ee0*/  @!P1 BRA `(.L_x_15770) ;  /* 0x00000000001c9947 */ /* 0x010fea0003800000 */
[----:B------:R-:W-:Y:S01]  /*0ef0*/  ISETP.NE.AND P1, PT, R12, 0x2, PT ;  /* 0x000000020c00780c */ /* 0x000fe20003f25270 */
[----:B------:R-:W-:Y:S01]  /*0f00*/  VIADD R3, R17, UR10 ;  /* 0x0000000a11037c36 */ /* 0x000fe20008000000 */
[----:B------:R4:W-:Y:S01]  /*0f10*/  STS [R17+UR10], RZ ;  /* 0x000000ff11007988 */ /* 0x0009e2000800080a */
[----:B------:R-:W-:-:S05]  /*0f20*/  VIADD R0, R0, UR18 ;  /* 0x0000001200007c36 */ /* 0x000fca0008000000 */
[----:B--2---:R-:W-:-:S05]  /*0f30*/  IADD3 R2, PT, PT, R0, UR18, RZ ;  /* 0x0000001200027c10 */ /* 0x004fca000fffe0ff */
[----:B------:R4:W-:Y:S01]  /*0f40*/  @P1 STS [R3+UR10], RZ ;  /* 0x000000ff03001988 */ /* 0x0009e2000800080a */
[----:B------:R-:W-:-:S07]  /*0f50*/  @P1 IMAD.MOV.U32 R0, RZ, RZ, R2 ;  /* 0x000000ffff001224 */ /* 0x000fce00078e0002 */
.L_x_15770:
[----:B------:R-:W-:Y:S05]  /*0f60*/  BSYNC.RECONVERGENT B1 ;  /* 0x0000000000017941 */ /* 0x000fea0003800200 */
.L_x_15769:
[----:B------:R-:W-:Y:S05]  /*0f70*/  @!P2 BRA `(.L_x_15763) ;  /* 0x000000000038a947 */ /* 0x000fea0003800000 */
[----:B----4-:R-:W1:Y:S01]  /*0f80*/  S2R R3, SR_CgaCtaId ;  /* 0x0000000000037919 */ /* 0x010e620000008800 */
[----:B--2---:R-:W-:-:S05]  /*0f90*/  MOV R2, 0x400 ;  /* 0x0000040000027802 */ /* 0x004fca0000000f00 */
[----:B------:R-:W-:-:S05]  /*0fa0*/  VIADD R2, R2, 0x200 ;  /* 0x0000020002027836 */ /* 0x000fca0000000000 */
[----:B-1----:R-:W-:-:S07]  /*0fb0*/  LEA R5, R3, R2, 0x18 ;  /* 0x0000000203057211 */ /* 0x002fce00078ec0ff */
.L_x_15771:
[C---:B-1----:R-:W-:Y:S02]  /*0fc0*/  LEA R2, R0.reuse, R5, 0x2 ;  /* 0x0000000500027211 */ /* 0x042fe400078e10ff */
        /* <DEDUP_REMOVED lines=9> */
.L_x_15763:
[----:B------:R-:W-:Y:S05]  /*1060*/  BSYNC.RECONVERGENT B0 ;  /* 0x0000000000007941 */ /* 0x000fea0003800200 */
.L_x_15762:
[----:B------:R-:W-:Y:S06]  /*1070*/  BAR.SYNC.DEFER_BLOCKING 0x0 ;  /* 0x0000000000007b1d */ /* 0x000fec0000010000 */
[----:B------:R-:W-:Y:S05]  /*1080*/  @P0 BRA `(.L_x_15772) ;  /* 0x0000000400080947 */ /* 0x000fea0003800000 */
[----:B-12---:R-:W1:Y:S01]  /*1090*/  S2R R4, SR_CgaCtaId ;  /* 0x0000000000047919 */ /* 0x006e620000008800 */
[----:B----4-:R-:W-:Y:S01]  /*10a0*/  MOV R3, 0x400 ;  /* 0x0000040000037802 */ /* 0x010fe20000000f00 */
[C---:B------:R-:W-:Y:S01]  /*10b0*/  IMAD.SHL.U32 R2, R25.reuse, 0x8, RZ ;  /* 0x0000000819027824 */ /* 0x040fe200078e00ff */
[----:B------:R-:W-:Y:S01]  /*10c0*/  MOV R0, 0x400 ;  /* 0x0000040000007802 */ /* 0x000fe20000000f00 */
[----:B---3--:R-:W0:Y:S01]  /*10d0*/  S2R R8, SR_CgaCtaId ;  /* 0x0000000000087919 */ /* 0x008e220000008800 */
[----:B------:R-:W-:Y:S01]  /*10e0*/  LOP3.LUT R7, R25, 0x3, RZ, 0xc0, !PT ;  /* 0x0000000319077812 */ /* 0x000fe200078ec0ff */
[----:B------:R-:W-:Y:S01]  /*10f0*/  VIADD R5, R3, 0x180 ;  /* 0x0000018003057836 */ /* 0x000fe20000000000 */
[----:B------:R-:W-:Y:S02]  /*1100*/  IADD3 R3, PT, PT, R0, 0x180, RZ ;  /* 0x0000018000037810 */ /* 0x000fe40007ffe0ff */
[----:B------:R-:W-:Y:S02]  /*1110*/  LOP3.LUT R2, R2, 0x18, RZ, 0xc0, !PT ;  /* 0x0000001802027812 */ /* 0x000fe400078ec0ff */
[----:B------:R-:W-:-:S02]  /*1120*/  LOP3.LUT R28, R25, 0x3, RZ, 0xc0, !PT ;  /* 0x00000003191c7812 */ /* 0x000fc400078ec0ff */
[----:B------:R-:W-:-:S04]  /*1130*/  SHF.L.U32 R29, R25, 0x2, RZ ;  /* 0x00000002191d7819 */ /* 0x000fc800000006ff */
[----:B------:R-:W-:Y:S02]  /*1140*/  LOP3.LUT R29, R29, 0xc, RZ, 0xc0, !PT ;  /* 0x0000000c1d1d7812 */ /* 0x000fe400078ec0ff */
[----:B-1----:R-:W-:Y:S02]  /*1150*/  LEA R10, R4, R5, 0x18 ;  /* 0x00000005040a7211 */ /* 0x002fe400078ec0ff */
[----:B------:R-:W-:Y:S02]  /*1160*/  LOP3.LUT R4, R2, R21, RZ, 0xfc, !PT ;  /* 0x0000001502047212 */ /* 0x000fe400078efcff */
[----:B0-----:R-:W-:Y:S01]  /*1170*/  LEA R6, R8, R3, 0x18 ;  /* 0x0000000308067211 */ /* 0x001fe200078ec0ff */
[----:B------:R-:W-:Y:S01]  /*1180*/  IMAD R26, R7, 0x24, R10 ;  /* 0x00000024071a7824 */ /* 0x000fe200078e020a */
[----:B------:R-:W-:Y:S01]  /*1190*/  LOP3.LUT R3, R2, 0x4, R7, 0xfe, !PT ;  /* 0x0000000402037812 */ /* 0x000fe200078efe07 */
[----:B------:R-:W-:Y:S01]  /*11a0*/  VIADD R7, R0, 0x200 ;  /* 0x0000020000077836 */ /* 0x000fe20000000000 */
[----:B------:R-:W-:Y:S01]  /*11b0*/  LOP3.LUT R5, R2, R20, RZ, 0xfc, !PT ;  /* 0x0000001402057212 */ /* 0x000fe200078efcff */
[--C-:B------:R-:W-:Y:S01]  /*11c0*/  IMAD R4, R4, 0x4, R6.reuse ;  /* 0x0000000404047824 */ /* 0x100fe200078e0206 */
[----:B------:R-:W-:Y:S01]  /*11d0*/  LOP3.LUT R2, R2, R19, RZ, 0xfc, !PT ;  /* 0x0000001302027212 */ /* 0x000fe200078efcff */
[----:B------:R-:W-:Y:S01]  /*11e0*/  IMAD R3, R3, 0x4, R6 ;  /* 0x0000000403037824 */ /* 0x000fe200078e0206 */
[----:B------:R-:W0:Y:S01]  /*11f0*/  LDS R12, [R26] ;  /* 0x000000001a0c7984 */ /* 0x000e220000000800 */
[----:B------:R-:W-:-:S02]  /*1200*/  LEA R5, R5, R6, 0x2 ;  /* 0x0000000605057211 */ /* 0x000fc400078e10ff */
[----:B------:R-:W-:Y:S01]  /*1210*/  IMAD R2, R2, 0x4, R6 ;  /* 0x0000000402027824 */ /* 0x000fe200078e0206 */
[----:B------:R-:W1:Y:S01]  /*1220*/  LDS R16, [R3] ;  /* 0x0000000003107984 */ /* 0x000e620000000800 */
[----:B------:R-:W-:Y:S01]  /*1230*/  LEA R8, R8, R7, 0x18 ;  /* 0x0000000708087211 */ /* 0x000fe200078ec0ff */
[C---:B------:R-:W-:Y:S01]  /*1240*/  VIADD R6, R28.reuse, 0x1 ;  /* 0x000000011c067836 */ /* 0x040fe20000000000 */
[----:B------:R-:W-:Y:S01]  /*1250*/  SHF.R.U32.HI R7, RZ, 0x2, R25 ;  /* 0x00000002ff077819 */ /* 0x000fe20000011619 */
[----:B------:R-:W2:Y:S04]  /*1260*/  LDS R13, [R2] ;  /* 0x00000000020d7984 */ /* 0x000ea80000000800 */
[----:B------:R-:W3:Y:S04]  /*1270*/  LDS R11, [R26+0x4] ;  /* 0x000004001a0b7984 */ /* 0x000ee80000000800 */
[----:B------:R-:W4:Y:S04]  /*1280*/  LDS R10, [R26+0x8] ;  /* 0x000008001a0a7984 */ /* 0x000f280000000800 */
[----:B------:R-:W0:Y:S04]  /*1290*/  LDS R9, [R26+0xc] ;  /* 0x00000c001a097984 */ /* 0x000e280000000800 */
[----:B------:R5:W0:Y:S04]  /*12a0*/  LDS R15, [R4] ;  /* 0x00000000040f7984 */ /* 0x000a280000000800 */
[----:B------:R5:W0:Y:S02]  /*12b0*/  LDS R14, [R5] ;  /* 0x00000000050e7984 */ /* 0x000a240000000800 */
[C---:B-----5:R-:W-:Y:S01]  /*12c0*/  IADD3 R4, PT, PT, R28.reuse, 0x3, RZ ;  /* 0x000000031c047810 */ /* 0x060fe20007ffe0ff */
[----:B------:R-:W-:-:S07]  /*12d0*/  VIADD R5, R28, 0x2 ;  /* 0x000000021c057836 */ /* 0x000fce0000000000 */
.L_x_15774:
[----:B0-----:R-:W-:Y:S01]  /*12e0*/  IMAD R26, R7, 0x24, R18 ;  /* 0x00000024071a7824 */ /* 0x001fe200078e0212 */
[----:B------:R-:W-:-:S05]  /*12f0*/  UMOV UR8, 0xffffffff ;  /* 0xffffffff00087882 */ /* 0x000fca0000000000 */
[----:B------:R-:W0:Y:S01]  /*1300*/  LDS R26, [R26] ;  /* 0x000000001a1a7984 */ /* 0x000e220000000800 */
[----:B-1----:R-:W-:Y:S05]  /*1310*/  BRA.DIV UR8, `(.L_x_15773) ;  /* 0x0000000608787947 */ /* 0x002fea000b800000 */
[----:B0-----:R-:W0:Y:S04]  /*1320*/  SHFL.IDX PT, R27, R26, R28, 0x181f ;  /* 0x00181f1c1a1b7589 */ /* 0x001e2800000e0000 */
[----:B------:R-:W3:Y:S01]  /*1330*/  SHFL.IDX PT, R0, R26, R6, 0x181f ;  /* 0x00181f061a007589 */ /* 0x000ee200000e0000 */
[----:B0-----:R-:W-:-:S04]  /*1340*/  IMAD R27, R12, R27, RZ ;  /* 0x0000001b0c1b7224 */ /* 0x001fc800078e02ff */
[----:B---3--:R-:W-:Y:S02]  /*1350*/  IMAD R27, R11, R0, R27 ;  /* 0x000000000b1b7224 */ /* 0x008fe400078e021b */
[----:B------:R-:W4:Y:S02]  /*1360*/  SHFL.IDX PT, R0, R26, R5, 0x181f ;  /* 0x00181f051a007589 */ /* 0x000f2400000e0000 */
[----:B----4-:R-:W-:Y:S02]  /*1370*/  IMAD R27, R10, R0, R27 ;  /* 0x000000000a1b7224 */ /* 0x010fe400078e021b */
[----:B------:R-:W0:Y:S02]  /*1380*/  SHFL.IDX PT, R0, R26, R4, 0x181f ;  /* 0x00181f041a007589 */ /* 0x000e2400000e0000 */
[----:B0-----:R-:W-:Y:S02]  /*1390*/  IMAD R27, R9, R0, R27 ;  /* 0x00000000091b7224 */ /* 0x001fe400078e021b */
[----:B------:R-:W1:Y:S02]  /*13a0*/  SHFL.IDX PT, R0, R26, R22, 0x181f ;  /* 0x00181f161a007589 */ /* 0x000e6400000e0000 */
[----:B-1----:R-:W-:-:S02]  /*13b0*/  IMAD R27, R16, R0, R27 ;  /* 0x00000000101b7224 */ /* 0x002fc400078e021b */
[----:B------:R-:W0:Y:S02]  /*13c0*/  SHFL.IDX PT, R0, R26, R21, 0x181f ;  /* 0x00181f151a007589 */ /* 0x000e2400000e0000 */
[----:B0-----:R-:W-:Y:S02]  /*13d0*/  IMAD R27, R15, R0, R27 ;  /* 0x000000000f1b7224 */ /* 0x001fe400078e021b */
[----:B------:R-:W0:Y:S02]  /*13e0*/  SHFL.IDX PT, R0, R26, R20, 0x181f ;  /* 0x00181f141a007589 */ /* 0x000e2400000e0000 */
[----:B0-----:R-:W-:Y:S02]  /*13f0*/  IMAD R27, R14, R0, R27 ;  /* 0x000000000e1b7224 */ /* 0x001fe400078e021b */
[----:B------:R0:W1:Y:S05]  /*1400*/  SHFL.IDX PT, R0, R26, R19, 0x181f ;  /* 0x00181f131a007589 */ /* 0x00006a00000e0000 */
.L_x_15790:
[----:B------:R-:W-:Y:S01]  /*1410*/  IMAD R3, R7, 0x10, R29 ;  /* 0x0000001007037824 */ /* 0x000fe200078e021d */
[----:B------:R-:W3:Y:S01]  /*1420*/  LDC R2, c[0x0][0x360] ;  /* 0x0000d800ff027b82 */ /* 0x000ee20000000800 */
[----:B-12---:R-:W-:Y:S02]  /*1430*/  IMAD R0, R13, R0, R27 ;  /* 0x000000000d007224 */ /* 0x006fe400078e021b */
[----:B------:R-:W-:-:S05]  /*1440*/  IMAD.IADD R3, R8, 0x1, R3 ;  /* 0x0000000108037824 */ /* 0x000fca00078e0203 */
[----:B------:R-:W1:Y:S01]  /*1450*/  LDS R27, [R3] ;  /* 0x00000000031b7984 */ /* 0x000e620000000800 */
[----:B---3--:R-:W-:-:S04]  /*1460*/  LEA.HI R7, R2, R7, RZ, 0x1e ;  /* 0x0000000702077211 */ /* 0x008fc800078ff0ff */
[----:B------:R-:W-:Y:S02]  /*1470*/  ISETP.GE.U32.AND P1, PT, R7, 0x8, PT ;  /* 0x000000080700780c */ /* 0x000fe40003f26070 */
[----:B-1----:R-:W-:-:S05]  /*1480*/  IADD3 R0, PT, PT, R0, R27, RZ ;  /* 0x0000001b00007210 */ /* 0x002fca0007ffe0ff */
[----:B------:R1:W-:Y:S06]  /*1490*/  STS [R3], R0 ;  /* 0x0000000003007388 */ /* 0x0003ec0000000800 */
[----:B------:R-:W-:Y:S05]  /*14a0*/  @!P1 BRA `(.L_x_15774) ;  /* 0xfffffffc008c9947 */ /* 0x000fea000383ffff */
.L_x_15772:
[----:B------:R-:W-:Y:S05]  /*14b0*/  WARPSYNC.ALL ;  /* 0x0000000000007948 */ /* 0x000fea0003800000 */
[----:B------:R-:W-:Y:S06]  /*14c0*/  BAR.SYNC.DEFER_BLOCKING 0x0 ;  /* 0x0000000000007b1d */ /* 0x000fec0000010000 */
[----:B------:R-:W-:Y:S04]  /*14d0*/  BSSY.RECONVERGENT B0, `(.L_x_15775) ;  /* 0x000003d000007945 */ /* 0x000fe80003800200 */
[----:B------:R-:W-:Y:S05]  /*14e0*/  @P0 BRA `(.L_x_15776) ;  /* 0x0000000000ec0947 */ /* 0x000fea0003800000 */
[C---:B-1----:R-:W-:Y:S01]  /*14f0*/  VIADD R0, R24.reuse, 0x1 ;  /* 0x0000000118007836 */ /* 0x042fe20000000000 */
[----:B------:R-:W-:Y:S01]  /*1500*/  BSSY.RECONVERGENT B1, `(.L_x_15777) ;  /* 0x000001c000017945 */ /* 0x000fe20003800200 */
[----:B------:R-:W-:-:S03]  /*1510*/  ISETP.GE.U32.AND P0, PT, R24, 0x3, PT ;  /* 0x000000031800780c */ /* 0x000fc60003f06070 */
[----:B--2---:R-:W-:Y:S01]  /*1520*/  LOP3.LUT R4, R0, 0x3, RZ, 0xc0, !PT ;  /* 0x0000000300047812 */ /* 0x004fe200078ec0ff */
[----:B------:R-:W-:-:S03]  /*1530*/  IMAD.MOV.U32 R0, RZ, RZ, R25 ;  /* 0x000000ffff007224 */ /* 0x000fc600078e0019 */
[----:B------:R-:W-:-:S13]  /*1540*/  ISETP.NE.AND P1, PT, R4, RZ, PT ;  /* 0x000000ff0400720c */ /* 0x000fda0003f25270 */
[----:B------:R-:W-:Y:S05]  /*1550*/  @!P1 BRA `(.L_x_15778) ;  /* 0x0000000000589947 */ /* 0x000fea0003800000 */
[----:B------:R-:W1:Y:S01]  /*1560*/  LDS R5, [R23+UR7] ;  /* 0x0000000717057984 */ /* 0x000e620008000800 */
[----:B----4-:R-:W2:Y:S01]  /*1570*/  LDC.64 R2, c[0x0][0x3a0] ;  /* 0x0000e800ff027b82 */ /* 0x010ea20000000a00 */
[----:B------:R-:W-:Y:S02]  /*1580*/  MOV R0, UR6 ;  /* 0x0000000600007c02 */ /* 0x000fe40008000f00 */
[----:B------:R-:W-:-:S03]  /*1590*/  ISETP.NE.AND P1, PT, R4, 0x1, PT ;  /* 0x000000010400780c */ /* 0x000fc60003f25270 */
[----:B------:R-:W-:Y:S02]  /*15a0*/  IMAD R7, R0, 0x20, R25 ;  /* 0x0000002000077824 */ /* 0x000fe400078e0219 */
[----:B------:R-:W-:Y:S02]  /*15b0*/  VIADD R0, R25, UR18 ;  /* 0x0000001219007c36 */ /* 0x000fe40008000000 */
        /* <DEDUP_REMOVED lines=16> */
.L_x_15778:
[----:B------:R-:W-:Y:S05]  /*16c0*/  BSYNC.RECONVERGENT B1 ;  /* 0x0000000000017941 */ /* 0x000fea0003800200 */
.L_x_15777:
[----:B------:R-:W-:Y:S05]  /*16d0*/  @!P0 BRA `(.L_x_15776) ;  /* 0x0000000000708947 */ /* 0x000fea0003800000 */
[----:B0-----:R-:W0:Y:S01]  /*16e0*/  S2R R13, SR_CgaCtaId ;  /* 0x00000000000d7919 */ /* 0x001e220000008800 */
[----:B-12-4-:R-:W1:Y:S01]  /*16f0*/  LDC.64 R2, c[0x0][0x3a0] ;  /* 0x0000e800ff027b82 */ /* 0x016e620000000a00 */
[----:B------:R-:W-:-:S04]  /*1700*/  MOV R4, 0x400 ;  /* 0x0000040000047802 */ /* 0x000fc80000000f00 */
[----:B------:R-:W-:-:S04]  /*1710*/  IADD3 R4, PT, PT, R4, 0x200, RZ ;  /* 0x0000020004047810 */ /* 0x000fc80007ffe0ff */
[----:B0-----:R-:W-:-:S07]  /*1720*/  LEA R13, R13, R4, 0x18 ;  /* 0x000000040d0d7211 */ /* 0x001fce00078ec0ff */
.L_x_15779:
[----:B------:R-:W-:Y:S02]  /*1730*/  IMAD R12, R0, 0x4, R13 ;  /* 0x00000004000c7824 */ /* 0x000fe400078e020d */
[----:B0-----:R-:W-:Y:S02]  /*1740*/  IMAD.U32 R5, RZ, RZ, UR6 ;  /* 0x00000006ff057e24 */ /* 0x001fe4000f8e00ff */
[----:B------:R-:W-:Y:S01]  /*1750*/  VIADD R14, R12, UR10 ;  /* 0x0000000a0c0e7c36 */ /* 0x000fe20008000000 */
[----:B------:R-:W0:Y:S01]  /*1760*/  LDS R15, [R12] ;  /* 0x000000000c0f7984 */ /* 0x000e220000000800 */
[----:B------:R-:W-:Y:S01]  /*1770*/  IMAD R5, R5, 0x20, R0 ;  /* 0x0000002005057824 */ /* 0x000fe200078e0200 */
[----:B------:R-:W-:Y:S02]  /*1780*/  IADD3 R0, PT, PT, R0, UR10, RZ ;  /* 0x0000000a00007c10 */ /* 0x000fe4000fffe0ff */
[----:B------:R-:W-:Y:S01]  /*1790*/  IADD3 R16, PT, PT, R14, UR10, RZ ;  /* 0x0000000a0e107c10 */ /* 0x000fe2000fffe0ff */
[----:B---3--:R-:W2:Y:S01]  /*17a0*/  LDS R27, [R12+UR10] ;  /* 0x0000000a0c1b7984 */ /* 0x008ea20008000800 */
        /* <DEDUP_REMOVED lines=15> */
.L_x_15776:
[----:B------:R-:W-:Y:S05]  /*18a0*/  BSYNC.RECONVERGENT B0 ;  /* 0x0000000000007941 */ /* 0x000fea0003800200 */
.L_x_15775:
[----:B------:R-:W-:Y:S02]  /*18b0*/  USHF.L.U32 UR8, UR11, 0x2, URZ ;  /* 0x000000020b087899 */ /* 0x000fe400080006ff */
[----:B------:R-:W-:-:S04]  /*18c0*/  UIADD3 UR6, UPT, UPT, UR11, UR6, URZ ;  /* 0x000000060b067290 */ /* 0x000fc8000fffe0ff */
[----:B------:R-:W-:-:S09]  /*18d0*/  UISETP.GE.U32.AND UP0, UPT, UR6, UR8, UPT ;  /* 0x000000080600728c */ /* 0x000fd2000bf06070 */
[----:B------:R-:W-:Y:S05]  /*18e0*/  BRA.U !UP0, `(.L_x_15780) ;  /* 0xfffffff108347547 */ /* 0x000fea000b83ffff */
[----:B------:R-:W-:Y:S05]  /*18f0*/  EXIT ;  /* 0x000000000000794d */ /* 0x000fea0003800000 */
.L_x_15773:
[----:B------:R-:W-:Y:S01]  /*1900*/  BSSY B0, `(.L_x_15781) ;  /* 0x0000007000007945 */ /* 0x000fe20003800000 */
[----:B------:R-:W-:Y:S01]  /*1910*/  IMAD.MOV.U32 R3, RZ, RZ, R28 ;  /* 0x000000ffff037224 */ /* 0x000fe200078e001c */
[----:B------:R-:W-:Y:S01]  /*1920*/  MOV R0, 0xffffffff ;  /* 0xffffffff00007802 */ /* 0x000fe20000000f00 */
[----:B------:R-:W-:-:S07]  /*1930*/  IMAD.MOV.U32 R2, RZ, RZ, 0x181f ;  /* 0x0000181fff027424 */ /* 0x000fce00078e00ff */
[----:B01234-:R-:W-:Y:S05]  /*1940*/  WARPSYNC.COLLECTIVE R0, `(.L_x_15782) ;  /* 0x0000000000087348 */ /* 0x01ffea0003c00000 */
[----:B0-----:R0:W0:Y:S02]  /*1950*/  SHFL.IDX P1, R0, R26, R3, R2 ;  /* 0x000000031a007389 */ /* 0x0010240000020002 */
[----:B01234-:R-:W-:Y:S05]  /*1960*/  ENDCOLLECTIVE ;  /* 0x000000000000791b */ /* 0x01ffea0003800000 */
.L_x_15782:
[----:B------:R-:W-:Y:S05]  /*1970*/  BSYNC B0 ;  /* 0x0000000000007941 */ /* 0x000fea0003800000 */
.L_x_15781:
        /* <DEDUP_REMOVED lines=8> */
.L_x_15783:
[----:B------:R-:W-:Y:S02]  /*1a00*/  IMAD.MOV.U32 R3, RZ, RZ, R5 ;  /* 0x000000ffff037224 */ /* 0x000fe400078e0005 */
[----:B------:R-:W-:Y:S01]  /*1a10*/  IMAD R27, R11, R0, R27 ;  /* 0x000000000b1b7224 */ /* 0x000fe200078e021b */
[----:B------:R-:W-:-:S07]  /*1a20*/  MOV R0, 0xffffffff ;  /* 0xffffffff00007802 */ /* 0x000fce0000000f00 */
[----:B------:R-:W-:Y:S05]  /*1a30*/  WARPSYNC.COLLECTIVE R0, `(.L_x_15784) ;  /* 0x0000000000087348 */ /* 0x000fea0003c00000 */
[----:B------:R0:W1:Y:S02]  /*1a40*/  SHFL.IDX P1, R0, R26, R3, R2 ;  /* 0x000000031a007389 */ /* 0x0000640000020002 */
[----:B01----:R-:W-:Y:S05]  /*1a50*/  ENDCOLLECTIVE ;  /* 0x000000000000791b */ /* 0x003fea0003800000 */
.L_x_15784:
[----:B------:R-:W-:Y:S02]  /*1a60*/  IMAD.MOV.U32 R3, RZ, RZ, R4 ;  /* 0x000000ffff037224 */ /* 0x000fe400078e0004 */
[----:B------:R-:W-:Y:S02]  /*1a70*/  IMAD R27, R10, R0, R27 ;  /* 0x000000000a1b7224 */ /* 0x000fe400078e021b */
[----:B------:R-:W-:-:S07]  /*1a80*/  IMAD.MOV.U32 R0, RZ, RZ, -0x1 ;  /* 0xffffffffff007424 */ /* 0x000fce00078e00ff */
[----:B------:R-:W-:Y:S05]  /*1a90*/  WARPSYNC.COLLECTIVE R0, `(.L_x_15785) ;  /* 0x0000000000087348 */ /* 0x000fea0003c00000 */
[----:B------:R0:W1:Y:S02]  /*1aa0*/  SHFL.IDX P1, R0, R26, R3, R2 ;  /* 0x000000031a007389 */ /* 0x0000640000020002 */
[----:B01----:R-:W-:Y:S05]  /*1ab0*/  ENDCOLLECTIVE ;  /* 0x000000000000791b */ /* 0x003fea0003800000 */
.L_x_15785:
[----:B------:R-:W-:Y:S01]  /*1ac0*/  MOV R3, R22 ;  /* 0x0000001600037202 */ /* 0x000fe20000000f00 */
[----:B------:R-:W-:Y:S02]  /*1ad0*/  IMAD R27, R9, R0, R27 ;  /* 0x00000000091b7224 */ /* 0x000fe400078e021b */
[----:B------:R-:W-:-:S07]  /*1ae0*/  IMAD.MOV.U32 R0, RZ, RZ, -0x1 ;  /* 0xffffffffff007424 */ /* 0x000fce00078e00ff */
[----:B------:R-:W-:Y:S05]  /*1af0*/  WARPSYNC.COLLECTIVE R0, `(.L_x_15786) ;  /* 0x0000000000087348 */ /* 0x000fea0003c00000 */
[----:B------:R0:W1:Y:S02]  /*1b00*/  SHFL.IDX P1, R0, R26, R3, R2 ;  /* 0x000000031a007389 */ /* 0x0000640000020002 */
[----:B01----:R-:W-:Y:S05]  /*1b10*/  ENDCOLLECTIVE ;  /* 0x000000000000791b */ /* 0x003fea0003800000 */
.L_x_15786:
[----:B------:R-:W-:Y:S02]  /*1b20*/  IMAD.MOV.U32 R3, RZ, RZ, R21 ;  /* 0x000000ffff037224 */ /* 0x000fe400078e0015 */
[----:B------:R-:W-:Y:S01]  /*1b30*/  IMAD R27, R16, R0, R27 ;  /* 0x00000000101b7224 */ /* 0x000fe200078e021b */
[----:B------:R-:W-:-:S07]  /*1b40*/  MOV R0, 0xffffffff ;  /* 0xffffffff00007802 */ /* 0x000fce0000000f00 */
[----:B------:R-:W-:Y:S05]  /*1b50*/  WARPSYNC.COLLECTIVE R0, `(.L_x_15787) ;  /* 0x0000000000087348 */ /* 0x000fea0003c00000 */
[----:B------:R0:W1:Y:S02]  /*1b60*/  SHFL.IDX P1, R0, R26, R3, R2 ;  /* 0x000000031a007389 */ /* 0x0000640000020002 */
[----:B01----:R-:W-:Y:S05]  /*1b70*/  ENDCOLLECTIVE ;  /* 0x000000000000791b */ /* 0x003fea0003800000 */
.L_x_15787:
[----:B------:R-:W-:Y:S02]  /*1b80*/  IMAD.MOV.U32 R3, RZ, RZ, R20 ;  /* 0x000000ffff037224 */ /* 0x000fe400078e0014 */
[----:B------:R-:W-:Y:S02]  /*1b90*/  IMAD R27, R15, R0, R27 ;  /* 0x000000000f1b7224 */ /* 0x000fe400078e021b */
[----:B------:R-:W-:-:S07]  /*1ba0*/  IMAD.MOV.U32 R0, RZ, RZ, -0x1 ;  /* 0xffffffffff007424 */ /* 0x000fce00078e00ff */
[----:B------:R-:W-:Y:S05]  /*1bb0*/  WARPSYNC.COLLECTIVE R0, `(.L_x_15788) ;  /* 0x0000000000087348 */ /* 0x000fea0003c00000 */
[----:B------:R0:W1:Y:S02]  /*1bc0*/  SHFL.IDX P1, R0, R26, R3, R2 ;  /* 0x000000031a007389 */ /* 0x0000640000020002 */
[----:B01----:R-:W-:Y:S05]  /*1bd0*/  ENDCOLLECTIVE ;  /* 0x000000000000791b */ /* 0x003fea0003800000 */
.L_x_15788:
[----:B------:R-:W-:Y:S01]  /*1be0*/  MOV R3, R19 ;  /* 0x0000001300037202 */ /* 0x000fe20000000f00 */
[----:B------:R-:W-:Y:S02]  /*1bf0*/  IMAD R27, R14, R0, R27 ;  /* 0x000000000e1b7224 */ /* 0x000fe400078e021b */
[----:B------:R-:W-:-:S07]  /*1c00*/  IMAD.MOV.U32 R0, RZ, RZ, -0x1 ;  /* 0xffffffffff007424 */ /* 0x000fce00078e00ff */
[----:B------:R-:W-:Y:S05]  /*1c10*/  WARPSYNC.COLLECTIVE R0, `(.L_x_15789) ;  /* 0x0000000000087348 */ /* 0x000fea0003c00000 */
[----:B------:R0:W1:Y:S02]  /*1c20*/  SHFL.IDX P1, R0, R26, R3, R2 ;  /* 0x000000031a007389 */ /* 0x0000640000020002 */
[----:B01----:R-:W-:Y:S05]  /*1c30*/  ENDCOLLECTIVE ;  /* 0x000000000000791b */ /* 0x003fea0003800000 */
.L_x_15789:
[----:B------:R-:W-:Y:S05]  /*1c40*/  BRA `(.L_x_15790) ;  /* 0xfffffff400f07947 */ /* 0x000fea000383ffff */
.L_x_15791:
        /* <DEDUP_REMOVED lines=11> */
.L_x_58365:


//--------------------- .text._Z9cuda_gemmIiLi256ELi4ELi1ELi32ELi8ELi8ELi32ELi1ELi0EEviiiPT_S1_S1_ii --------------------------
	.section	.text._Z9cuda_gemmIiLi256ELi4ELi1ELi32ELi8ELi8ELi32ELi1ELi0EEviiiPT_S1_S1_ii,"ax",@progbits
	.align	128
        .global         _Z9cuda_gemmIiLi256ELi4ELi1ELi32ELi8ELi8ELi32ELi1ELi0EEviiiPT_S1_S1_ii
        .type           _Z9cuda_gemmIiLi256ELi4ELi1ELi32ELi8ELi8ELi32ELi1ELi0EEviiiPT_S1_S1_ii,@function
        .size           _Z9cuda_gemmIiLi256ELi4ELi1ELi32ELi8ELi8ELi32ELi1ELi0EEviiiPT_S1_S1_ii,(.L_x_58366 - _Z9cuda_gemmIiLi256ELi4ELi1ELi32ELi8ELi8ELi32ELi1ELi0EEviiiPT_S1_S1_ii)
        .other          _Z9cuda_gemmIiLi256ELi4ELi1ELi32ELi8ELi8ELi32ELi1ELi0EEviiiPT_S1_S1_ii,@"STO_CUDA_ENTRY STV_DEFAULT"
_Z9cuda_gemmIiLi256ELi4ELi1ELi32ELi8ELi8ELi32ELi1ELi0EEviiiPT_S1_S1_ii:
.text._Z9cuda_gemmIiLi256ELi4ELi1ELi32ELi8ELi8ELi32ELi1ELi0EEviiiPT_S1_S1_ii:
        /* <DEDUP_REMOVED lines=36> */
.L_x_15794:
        /* <DEDUP_REMOVED lines=25> */
.L_x_15793:
[----:B------:R-:W-:Y:S05]  /*03d0*/  BSYNC.RECONVERGENT B0 ;  /* 0x0000000000007941 */ /* 0x000fea0003800200 */
.L_x_15792:
        /* <DEDUP_REMOVED lines=185> */
.L_x_15898:
        /* <DEDUP_REMOVED lines=35> */
.L_x_15798:
[----:B------:R-:W-:Y:S05]  /*11a0*/  BSYNC.RECONVERGENT B1 ;  /* 0x0000000000017941 */ /* 0x000fea0003800200 */
.L_x_15797:
        /* <DEDUP_REMOVED lines=9> */
.L_x_15801:
        /* <DEDUP_REMOVED lines=21> */
.L_x_15800:
[----:B------:R-:W-:Y:S05]  /*1390*/  BSYNC.RECONVERGENT B1 ;  /* 0x0000000000017941 */ /* 0x000fea0003800200 */
.L_x_15799:
        /* <DEDUP_REMOVED lines=13> */
.L_x_15803:
[----:B------:R-:W-:Y:S05]  /*1470*/  BSYNC.RECONVERGENT B1 ;  /* 0x0000000000017941 */ /* 0x000fea0003800200 */
.L_x_15802:
[----:B------:R-:W-:Y:S05]  /*1480*/  @!P1 BRA `(.L_x_15796) ;  /* 0x0000000000389947 */ /* 0x000fea0003800000 */
[----:B0-----:R-:W0:Y:S01]  /*1490*/  S2R R30, SR_CgaCtaId ;  /* 0x00000000001e7919 */ /* 0x001e220000008800 */
[----:B-1----:R-:W-:-:S05]  /*14a0*/  MOV R23, 0x400 ;  /* 0x0000040000177802 */ /* 0x002fca0000000f00 */
[----:B------:R-:W-:-:S05]  /*14b0*/  VIADD R23, R23, 0x200 ;  /* 0x0000020017177836 */ /* 0x000fca0000000000 */
[----:B0-----:R-:W-:-:S07]  /*14c0*/  LEA R39, R30, R23, 0x18 ;  /* 0x000000171e277211 */ /* 0x001fce00078ec0ff */
.L_x_15804:
        /* <DEDUP_REMOVED lines=10> */
.L_x_15796:
[----:B------:R-:W-:Y:S05]  /*1570*/  BSYNC.RECONVERGENT B0 ;  /* 0x0000000000007941 */ /* 0x000fea0003800200 */
.L_x_15795:
[----:B------:R-:W-:Y:S01]  /*1580*/  BAR.SYNC.DEFER_BLOCKING 0x0 ;  /* 0x0000000000007b1d */ /* 0x000fe20000010000 */
[----:B------:R-:W-:-:S09]  /*1590*/  UISETP.GE.AND UP0, UPT, UR4, 0x1, UPT ;  /* 0x000000010400788c */ /* 0x000fd2000bf06270 */
[----:B------:R-:W-:Y:S05]  /*15a0*/  BRA.U !UP0, `(.L_x_15805) ;  /* 0x0000002108487547 */ /* 0x000fea000b800000 */
[----:B------:R-:W-:-:S09]  /*15b0*/  UISETP.NE.AND UP0, UPT, UR14, 0x1, UPT ;  /* 0x000000010e00788c */ /* 0x000fd2000bf05270 */
[----:B------:R-:W-:Y:S05]  /*15c0*/  BRA.U UP0, `(.L_x_15806) ;  /* 0x0000000900a87547 */ /* 0x000fea000b800000 */
[----:B------:R-:W-:Y:S01]  /*15d0*/  BSSY B1, `(.L_x_15807) ;  /* 0x00000a8000017945 */ /* 0x000fe20003800000 */
[----:B--2---:R-:W-:-:S07]  /*15e0*/  IMAD.MOV.U32 R31, RZ, RZ, RZ ;  /* 0x000000ffff1f7224 */ /* 0x004fce00078e00ff */
.L_x_15835:
        /* <DEDUP_REMOVED lines=18> */
.L_x_15808:
        /* <DEDUP_REMOVED lines=8> */
.L_x_15809:
        /* <DEDUP_REMOVED lines=8> */
.L_x_15810:
        /* <DEDUP_REMOVED lines=8> */
.L_x_15811:
        /* <DEDUP_REMOVED lines=9> */
.L_x_15812:
        /* <DEDUP_REMOVED lines=9> */
.L_x_15813:
        /* <DEDUP_REMOVED lines=9> */
.L_x_15814:
        /* <DEDUP_REMOVED lines=9> */
.L_x_15815:
        /* <DEDUP_REMOVED lines=31> */
.L_x_15834:
[----:B0-----:R-:W-:Y:S01]  /*1cc0*/  IMAD R38, R39, 0x24, R40 ;  /* 0x0000002427267824 */ /* 0x001fe200078e0228 */
[----:B------:R-:W-:-:S05]  /*1cd0*/  MOV R42, RZ ;  /* 0x000000ff002a7202 */ /* 0x000fca0000000f00 */
[----:B------:R-:W0:Y:S01]  /*1ce0*/  LDS R38, [R38] ;  /* 0x0000000026267984 */ /* 0x000e220000000800 */
[----:B-1----:R-:W-:Y:S05]  /*1cf0*/  @!P5 BRA `(.L_x_15818) ;  /* 0x000000000010d947 */ /* 0x002fea0003800000 */
[----:B------:R-:W-:-:S03]  /*1d00*/  UMOV UR9, 0xffffffff ;  /* 0xffffffff00097882 */ /* 0x000fc60000000000 */
[----:B------:R-:W-:Y:S05]  /*1d10*/  BRA.DIV UR9, `(.L_x_15819) ;  /* 0x0000001e09787947 */ /* 0x000fea000b800000 */
[----:B0-----:R0:W1:Y:S02]  /*1d20*/  SHFL.IDX PT, R22, R38, R19, R11 ;  /* 0x0000001326167389 */ /* 0x00106400000e000b */
.L_x_15901:
[----:B-1----:R-:W-:-:S07]  /*1d30*/  IMAD R42, R21, R22, RZ ;  /* 0x00000016152a7224 */ /* 0x002fce00078e02ff */
.L_x_15818:
[----:B------:R-:W-:Y:S05]  /*1d40*/  @!P4 BRA `(.L_x_15820) ;  /* 0x000000000010c947 */ /* 0x000fea0003800000 */
[----:B------:R-:W-:-:S03]  /*1d50*/  UMOV UR9, 0xffffffff ;  /* 0xffffffff00097882 */ /* 0x000fc60000000000 */
[----:B------:R-:W-:Y:S05]  /*1d60*/  BRA.DIV UR9, `(.L_x_15821) ;  /* 0x0000001e09847947 */ /* 0x000fea000b800000 */
[----:B0-----:R0:W1:Y:S02]  /*1d70*/  SHFL.IDX PT, R22, R38, R4, R11 ;  /* 0x0000000426167389 */ /* 0x00106400000e000b */
.L_x_15904:
[----:B-1-3--:R-:W-:-:S07]  /*1d80*/  IMAD R42, R24, R22, R42 ;  /* 0x00000016182a7224 */ /* 0x00afce00078e022a */
.L_x_15820:
[----:B------:R-:W-:Y:S05]  /*1d90*/  @!P3 BRA `(.L_x_15822) ;  /* 0x000000000010b947 */ /* 0x000fea0003800000 */
[----:B------:R-:W-:-:S03]  /*1da0*/  UMOV UR9, 0xffffffff ;  /* 0xffffffff00097882 */ /* 0x000fc60000000000 */
[----:B------:R-:W-:Y:S05]  /*1db0*/  BRA.DIV UR9, `(.L_x_15823) ;  /* 0x0000001e09907947 */ /* 0x000fea000b800000 */
[----:B0-----:R0:W1:Y:S02]  /*1dc0*/  SHFL.IDX PT, R22, R38, R5, R11 ;  /* 0x0000000526167389 */ /* 0x00106400000e000b */
.L_x_15907:
[----:B-1----:R-:W-:-:S07]  /*1dd0*/  IMAD R42, R25, R22, R42 ;  /* 0x00000016192a7224 */ /* 0x002fce00078e022a */
.L_x_15822:
[----:B------:R-:W-:Y:S05]  /*1de0*/  @!P2 BRA `(.L_x_15824) ;  /* 0x000000000010a947 */ /* 0x000fea0003800000 */
[----:B------:R-:W-:-:S03]  /*1df0*/  UMOV UR9, 0xffffffff ;  /* 0xffffffff00097882 */ /* 0x000fc60000000000 */
[----:B------:R-:W-:Y:S05]  /*1e00*/  BRA.DIV UR9, `(.L_x_15825) ;  /* 0x0000001e099c7947 */ /* 0x000fea000b800000 */
[----:B0-----:R0:W1:Y:S02]  /*1e10*/  SHFL.IDX PT, R22, R38, R6, R11 ;  /* 0x0000000626167389 */ /* 0x00106400000e000b */
.L_x_15910:
[----:B-1----:R-:W-:-:S07]  /*1e20*/  IMAD R42, R26, R22, R42 ;  /* 0x000000161a2a7224 */ /* 0x002fce00078e022a */
.L_x_15824:
[----:B------:R-:W-:Y:S05]  /*1e30*/  @!P1 BRA `(.L_x_15826) ;  /* 0x0000000000109947 */ /* 0x000fea0003800000 */
[----:B------:R-:W-:-:S03]  /*1e40*/  UMOV UR9, 0xffffffff ;  /* 0xffffffff00097882 */ /* 0x000fc60000000000 */
[----:B------:R-:W-:Y:S05]  /*1e50*/  BRA.DIV UR9, `(.L_x_15827) ;  /* 0x0000001e09a87947 */ /* 0x000fea000b800000 */
[----:B0-----:R0:W1:Y:S02]  /*1e60*/  SHFL.IDX PT, R22, R38, R7, R11 ;  /* 0x0000000726167389 */ /* 0x00106400000e000b */
.L_x_15913:
[----:B-1----:R-:W-:-:S07]  /*1e70*/  IMAD R42, R27, R22, R42 ;  /* 0x000000161b2a7224 */ /* 0x002fce00078e022a */
.L_x_15826:
[----:B------:R-:W1:Y:S02]  /*1e80*/  LDC R43, c[0x0][0x3ac] ;  /* 0x0000eb00ff2b7b82 */ /* 0x000e640000000800 */
[----:B-1----:R-:W-:-:S13]  /*1e90*/  ISETP.GE.AND P0, PT, R43, 0x6, PT ;  /* 0x000000062b00780c */ /* 0x002fda0003f06270 */
[----:B------:R-:W-:Y:S05]  /*1ea0*/  @!P0 BRA `(.L_x_15828) ;  /* 0x0000000000108947 */ /* 0x000fea0003800000 */
[----:B------:R-:W-:-:S03]  /*1eb0*/  UMOV UR9, 0xffffffff ;  /* 0xffffffff00097882 */ /* 0x000fc60000000000 */
[----:B------:R-:W-:Y:S05]  /*1ec0*/  BRA.DIV UR9, `(.L_x_15829) ;  /* 0x0000001e09ac7947 */ /* 0x000fea000b800000 */
[----:B0-----:R0:W1:Y:S02]  /*1ed0*/  SHFL.IDX PT, R22, R38, R8, R11 ;  /* 0x0000000826167389 */ /* 0x00106400000e000b */
.L_x_15916:
[----:B-1----:R-:W-:-:S07]  /*1ee0*/  IMAD R42, R28, R22, R42 ;  /* 0x000000161c2a7224 */ /* 0x002fce00078e022a */
.L_x_15828:
[----:B------:R-:W-:-:S13]  /*1ef0*/  ISETP.GE.AND P0, PT, R43, 0x7, PT ;  /* 0x000000072b00780c */ /* 0x000fda0003f06270 */
[----:B------:R-:W-:Y:S05]  /*1f00*/  @!P0 BRA `(.L_x_15830) ;  /* 0x0000000000108947 */ /* 0x000fea0003800000 */
[----:B------:R-:W-:-:S03]  /*1f10*/  UMOV UR9, 0xffffffff ;  /* 0xffffffff00097882 */ /* 0x000fc60000000000 */
[----:B------:R-:W-:Y:S05]  /*1f20*/  BRA.DIV UR9, `(.L_x_15831) ;  /* 0x0000001e09b47947 */ /* 0x000fea000b800000 */
[----:B0-----:R0:W1:Y:S02]  /*1f30*/  SHFL.IDX PT, R22, R38, R9, R11 ;  /* 0x0000000926167389 */ /* 0x00106400000e000b */
.L_x_15919:
[----:B-1----:R-:W-:-:S07]  /*1f40*/  IMAD R42, R29, R22, R42 ;  /* 0x000000161d2a7224 */ /* 0x002fce00078e022a */
.L_x_15830:
[----:B------:R-:W-:-:S13]  /*1f50*/  ISETP.GE.AND P0, PT, R43, 0x8, PT ;  /* 0x000000082b00780c */ /* 0x000fda0003f06270 */
[----:B------:R-:W-:Y:S05]  /*1f60*/  @!P0 BRA `(.L_x_15832) ;  /* 0x0000000000108947 */ /* 0x000fea0003800000 */
[----:B------:R-:W-:-:S03]  /*1f70*/  UMOV UR9, 0xffffffff ;  /* 0xffffffff00097882 */ /* 0x000fc60000000000 */
[----:B------:R-:W-:Y:S05]  /*1f80*/  BRA.DIV UR9, `(.L_x_15833) ;  /* 0x0000001e09bc7947 */ /* 0x000fea000b800000 */
[----:B0-----:R0:W1:Y:S02]  /*1f90*/  SHFL.IDX PT, R22, R38, R10, R11 ;  /* 0x0000000a26167389 */ /* 0x00106400000e000b */
.L_x_15922:
[----:B-1----:R-:W-:-:S07]  /*1fa0*/  IMAD R42, R20, R22, R42 ;  /* 0x00000016142a7224 */ /* 0x002fce00078e022a */
.L_x_15832:
        /* <DEDUP_REMOVED lines=8> */
.L_x_15817:
[----:B------:R-:W-:Y:S05]  /*2030*/  BSYNC B0 ;  /* 0x0000000000007941 */ /* 0x000fea0003800000 */
.L_x_15816:
[----:B------:R-:W-:Y:S05]  /*2040*/  @!P6 BRA `(.L_x_15835) ;  /* 0xfffffff40068e947 */ /* 0x000fea000383ffff */
[----:B------:R-:W-:Y:S05]  /*2050*/  BSYNC B1 ;  /* 0x0000000000017941 */ /* 0x000fea0003800000 */
.L_x_15807:
[----:B------:R-:W-:Y:S05]  /*2060*/  BRA `(.L_x_15805) ;  /* 0x0000001400987947 */ /* 0x000fea0003800000 */
.L_x_15806:
[----:B------:R-:W3:Y:S02]  /*2070*/  LDCU UR9, c[0x0][0x3ac] ;  /* 0x00007580ff0977ac */ /* 0x000ee40008000800 */
[----:B---3--:R-:W-:-:S09]  /*2080*/  UISETP.GT.U32.AND UP0, UPT, UR9, 0x1f, UPT ;  /* 0x0000001f0900788c */ /* 0x008fd2000bf04070 */
[----:B------:R-:W-:Y:S05]  /*2090*/  BRA.U UP0, `(.L_x_15836) ;  /* 0x0000000900887547 */ /* 0x000fea000b800000 */
[----:B--2---:R-:W-:-:S07]  /*20a0*/  HFMA2 R31, -RZ, RZ, 0, 0 ;  /* 0x00000000ff1f7431 */ /* 0x004fce00000001ff */
.L_x_15864:
        /* <DEDUP_REMOVED lines=18> */
.L_x_15837:
        /* <DEDUP_REMOVED lines=8> */
.L_x_15838:
        /* <DEDUP_REMOVED lines=8> */
.L_x_15839:
        /* <DEDUP_REMOVED lines=8> */
.L_x_15840:
        /* <DEDUP_REMOVED lines=9> */
.L_x_15841:
        /* <DEDUP_REMOVED lines=9> */
.L_x_15842:
        /* <DEDUP_REMOVED lines=9> */
.L_x_15843:
        /* <DEDUP_REMOVED lines=9> */
.L_x_15844:
        /* <DEDUP_REMOVED lines=27> */
.L_x_15863:
[----:B0-----:R-:W-:Y:S01]  /*2740*/  IMAD R38, R39, 0x24, R40 ;  /* 0x0000002427267824 */ /* 0x001fe200078e0228 */
[----:B------:R-:W-:-:S05]  /*2750*/  MOV R42, RZ ;  /* 0x000000ff002a7202 */ /* 0x000fca0000000f00 */
[----:B------:R-:W0:Y:S01]  /*2760*/  LDS R38, [R38] ;  /* 0x0000000026267984 */ /* 0x000e220000000800 */
[----:B------:R-:W-:Y:S05]  /*2770*/  @!P5 BRA `(.L_x_15847) ;  /* 0x000000000010d947 */ /* 0x000fea0003800000 */
[----:B------:R-:W-:-:S03]  /*2780*/  UMOV UR9, 0xffffffff ;  /* 0xffffffff00097882 */ /* 0x000fc60000000000 */
[----:B------:R-:W-:Y:S05]  /*2790*/  BRA.DIV UR9, `(.L_x_15848) ;  /* 0x0000001609d87947 */ /* 0x000fea000b800000 */
[----:B0-----:R0:W1:Y:S02]  /*27a0*/  SHFL.IDX PT, R22, R38, R19, R11 ;  /* 0x0000001326167389 */ /* 0x00106400000e000b */
.L_x_15925:
[----:B-1----:R-:W-:-:S07]  /*27b0*/  IMAD R42, R21, R22, RZ ;  /* 0x00000016152a7224 */ /* 0x002fce00078e02ff */
.L_x_15847:
[----:B------:R-:W-:Y:S05]  /*27c0*/  @!P4 BRA `(.L_x_15849) ;  /* 0x000000000010c947 */ /* 0x000fea0003800000 */
[----:B------:R-:W-:-:S03]  /*27d0*/  UMOV UR9, 0xffffffff ;  /* 0xffffffff00097882 */ /* 0x000fc60000000000 */
[----:B------:R-:W-:Y:S05]  /*27e0*/  BRA.DIV UR9, `(.L_x_15850) ;  /* 0x0000001609e47947 */ /* 0x000fea000b800000 */
[----:B0-----:R0:W1:Y:S02]  /*27f0*/  SHFL.IDX PT, R22, R38, R4, R11 ;  /* 0x0000000426167389 */ /* 0x00106400000e000b */
.L_x_15928:
[----:B-1-3--:R-:W-:-:S07]  /*2800*/  IMAD R42, R24, R22, R42 ;  /* 0x00000016182a7224 */ /* 0x00afce00078e022a */
.L_x_15849:
[----:B------:R-:W-:Y:S05]  /*2810*/  @!P3 BRA `(.L_x_15851) ;  /* 0x000000000010b947 */ /* 0x000fea0003800000 */
[----:B------:R-:W-:-:S03]  /*2820*/  UMOV UR9, 0xffffffff ;  /* 0xffffffff00097882 */ /* 0x000fc60000000000 */
[----:B------:R-:W-:Y:S05]  /*2830*/  BRA.DIV UR9, `(.L_x_15852) ;  /* 0x0000001609f07947 */ /* 0x000fea000b800000 */
[----:B0-----:R0:W1:Y:S02]  /*2840*/  SHFL.IDX PT, R22, R38, R5, R11 ;  /* 0x0000000526167389 */ /* 0x00106400000e000b */
.L_x_15931:
[----:B-1----:R-:W-:-:S07]  /*2850*/  IMAD R42, R25, R22, R42 ;  /* 0x00000016192a7224 */ /* 0x002fce00078e022a */
.L_x_15851:
[----:B------:R-:W-:Y:S05]  /*2860*/  @!P2 BRA `(.L_x_15853) ;  /* 0x000000000010a947 */ /* 0x000fea0003800000 */
[----:B------:R-:W-:-:S03]  /*2870*/  UMOV UR9, 0xffffffff ;  /* 0xffffffff00097882 */ /* 0x000fc60000000000 */
[----:B------:R-:W-:Y:S05]  /*2880*/  BRA.DIV UR9, `(.L_x_15854) ;  /* 0x0000001609fc7947 */ /* 0x000fea000b800000 */
[----:B0-----:R0:W1:Y:S02]  /*2890*/  SHFL.IDX PT, R22, R38, R6, R11 ;  /* 0x0000000626167389 */ /* 0x00106400000e000b */
.L_x_15934:
[----:B-1----:R-:W-:-:S07]  /*28a0*/  IMAD R42, R26, R22, R42 ;  /* 0x000000161a2a7224 */ /* 0x002fce00078e022a */
.L_x_15853:
[----:B------:R-:W-:Y:S05]  /*28b0*/  @!P1 BRA `(.L_x_15855) ;  /* 0x0000000000109947 */ /* 0x000fea0003800000 */
[----:B------:R-:W-:-:S03]  /*28c0*/  UMOV UR9, 0xffffffff ;  /* 0xffffffff00097882 */ /* 0x000fc60000000000 */
[----:B------:R-:W-:Y:S05]  /*28d0*/  BRA.DIV UR9, `(.L_x_15856) ;  /* 0x0000001a09087947 */ /* 0x000fea000b800000 */
[----:B0-----:R0:W1:Y:S02]  /*28e0*/  SHFL.IDX PT, R22, R38, R7, R11 ;  /* 0x0000000726167389 */ /* 0x00106400000e000b */
.L_x_15937:
[----:B-1----:R-:W-:-:S07]  /*28f0*/  IMAD R42, R27, R22, R42 ;  /* 0x000000161b2a7224 */ /* 0x002fce00078e022a */
.L_x_15855:
[----:B------:R-:W1:Y:S02]  /*2900*/  LDC R43, c[0x0][0x3ac] ;  /* 0x0000eb00ff2b7b82 */ /* 0x000e640000000800 */
[----:B-1----:R-:W-:-:S13]  /*2910*/  ISETP.GE.AND P0, PT, R43, 0x6, PT ;  /* 0x000000062b00780c */ /* 0x002fda0003f06270 */
[----:B------:R-:W-:Y:S05]  /*2920*/  @!P0 BRA `(.L_x_15857) ;  /* 0x0000000000108947 */ /* 0x000fea0003800000 */
[----:B------:R-:W-:-:S03]  /*2930*/  UMOV UR9, 0xffffffff ;  /* 0xffffffff00097882 */ /* 0x000fc60000000000 */
[----:B------:R-:W-:Y:S05]  /*2940*/  BRA.DIV UR9, `(.L_x_15858) ;  /* 0x0000001a090c7947 */ /* 0x000fea000b800000 */
[----:B0-----:R0:W1:Y:S02]  /*2950*/  SHFL.IDX PT, R22, R38, R8, R11 ;  /* 0x0000000826167389 */ /* 0x00106400000e000b */
.L_x_15940:
[----:B-1----:R-:W-:-:S07]  /*2960*/  IMAD R42, R28, R22, R42 ;  /* 0x000000161c2a7224 */ /* 0x002fce00078e022a */
.L_x_15857:
[----:B------:R-:W-:-:S13]  /*2970*/  ISETP.GE.AND P0, PT, R43, 0x7, PT ;  /* 0x000000072b00780c */ /* 0x000fda0003f06270 */
[----:B------:R-:W-:Y:S05]  /*2980*/  @!P0 BRA `(.L_x_15859) ;  /* 0x0000000000108947 */ /* 0x000fea0003800000 */
[----:B------:R-:W-:-:S03]  /*2990*/  UMOV UR9, 0xffffffff ;  /* 0xffffffff00097882 */ /* 0x000fc60000000000 */
[----:B------:R-:W-:Y:S05]  /*29a0*/  BRA.DIV UR9, `(.L_x_15860) ;  /* 0x0000001a09147947 */ /* 0x000fea000b800000 */
[----:B0-----:R0:W1:Y:S02]  /*29b0*/  SHFL.IDX PT, R22, R38, R9, R11 ;  /* 0x0000000926167389 */ /* 0x00106400000e000b */
.L_x_15943:
[----:B-1----:R-:W-:-:S07]  /*29c0*/  IMAD R42, R29, R22, R42 ;  /* 0x000000161d2a7224 */ /* 0x002fce00078e022a */
.L_x_15859:
[----:B------:R-:W-:-:S13]  /*29d0*/  ISETP.GE.AND P0, PT, R43, 0x8, PT ;  /* 0x000000082b00780c */ /* 0x000fda0003f06270 */
[----:B------:R-:W-:Y:S05]  /*29e0*/  @!P0 BRA `(.L_x_15861) ;  /* 0x0000000000108947 */ /* 0x000fea0003800000 */
[----:B------:R-:W-:-:S03]  /*29f0*/  UMOV UR9, 0xffffffff ;  /* 0xffffffff00097882 */ /* 0x000fc60000000000 */
[----:B------:R-:W-:Y:S05]  /*2a00*/  BRA.DIV UR9, `(.L_x_15862) ;  /* 0x0000001a091c7947 */ /* 0x000fea000b800000 */
[----:B0-----:R0:W1:Y:S02]  /*2a10*/  SHFL.IDX PT, R22, R38, R10, R11 ;  /* 0x0000000a26167389 */ /* 0x00106400000e000b */
.L_x_15946:
[----:B-1----:R-:W-:-:S07]  /*2a20*/  IMAD R42, R20, R22, R42 ;  /* 0x00000016142a7224 */ /* 0x002fce00078e022a */
.L_x_15861:
[C---:B------:R-:W-:Y:S02]  /*2a30*/  IMAD R22, R39.reuse, UR4, R30 ;  /* 0x0000000427167c24 */ /* 0x040fe4000f8e021e */
[----:B------:R-:W-:Y:S02]  /*2a40*/  VIADD R39, R39, UR6 ;  /* 0x0000000627277c36 */ /* 0x000fe40008000000 */
[----:B------:R-:W-:-:S03]  /*2a50*/  IMAD R23, R22, 0x4, R41 ;  /* 0x0000000416177824 */ /* 0x000fc600078e0229 */
[----:B------:R-:W-:Y:S02]  /*2a60*/  ISETP.GE.AND P0, PT, R39, UR17, PT ;  /* 0x0000001127007c0c */ /* 0x000fe4000bf06270 */
[----:B------:R1:W-:Y:S11]  /*2a70*/  STS [R23], R42 ;  /* 0x0000002a17007388 */ /* 0x0003f60000000800 */
[----:B-1----:R-:W-:Y:S05]  /*2a80*/  @!P0 BRA `(.L_x_15863) ;  /* 0xfffffffc002c8947 */ /* 0x002fea000383ffff */
.L_x_15846:
[----:B------:R-:W-:Y:S05]  /*2a90*/  BSYNC B0 ;  /* 0x0000000000007941 */ /* 0x000fea0003800000 */
.L_x_15845:
[----:B------:R-:W-:Y:S05]  /*2aa0*/  @!P6 BRA `(.L_x_15864) ;  /* 0xfffffff40080e947 */ /* 0x000fea000383ffff */
[----:B------:R-:W-:Y:S05]  /*2ab0*/  BRA `(.L_x_15805) ;  /* 0x0000000c00047947 */ /* 0x000fea0003800000 */
.L_x_15836:
[----:B--2---:R-:W-:-:S07]  /*2ac0*/  IMAD.MOV.U32 R31, RZ, RZ, RZ ;  /* 0x000000ffff1f7224 */ /* 0x004fce00078e00ff */
.L_x_15892:
        /* <DEDUP_REMOVED lines=18> */
.L_x_15865:
        /* <DEDUP_REMOVED lines=8> */
.L_x_15866:
        /* <DEDUP_REMOVED lines=8> */
.L_x_15867:
        /* <DEDUP_REMOVED lines=8> */
.L_x_15868:
        /* <DEDUP_REMOVED lines=10> */
.L_x_15869:
        /* <DEDUP_REMOVED lines=9> */
.L_x_15870:
        /* <DEDUP_REMOVED lines=9> */
.L_x_15871:
        /* <DEDUP_REMOVED lines=9> */
.L_x_15872:
        /* <DEDUP_REMOVED lines=27> */
.L_x_15891:
[----:B------:R-:W-:Y:S02]  /*3170*/  IMAD R38, R39, 0x24, R40 ;  /* 0x0000002427267824 */ /* 0x000fe400078e0228 */
[----:B------:R-:W-:-:S04]  /*3180*/  IMAD.MOV.U32 R41, RZ, RZ, RZ ;  /* 0x000000ffff297224 */ /* 0x000fc800078e00ff */
[----:B------:R-:W0:Y:S01]  /*3190*/  LDS R38, [R38] ;  /* 0x0000000026267984 */ /* 0x000e220000000800 */
[----:B------:R-:W-:Y:S05]  /*31a0*/  @!P4 BRA `(.L_x_15874) ;  /* 0x000000000010c947 */ /* 0x000fea0003800000 */
[----:B------:R-:W-:-:S03]  /*31b0*/  UMOV UR9, 0xffffffff ;  /* 0xffffffff00097882 */ /* 0x000fc60000000000 */
[----:B------:R-:W-:Y:S05]  /*31c0*/  BRA.DIV UR9, `(.L_x_15875) ;  /* 0x00000012094c7947 */ /* 0x000fea000b800000 */
[----:B0-----:R0:W1:Y:S02]  /*31d0*/  SHFL.IDX PT, R42, R38, R19, R11 ;  /* 0x00000013262a7389 */ /* 0x00106400000e000b */
.L_x_15948:
[----:B-1----:R-:W-:-:S07]  /*31e0*/  IMAD R41, R21, R42, RZ ;  /* 0x0000002a15297224 */ /* 0x002fce00078e02ff */
.L_x_15874:
[----:B------:R-:W-:Y:S05]  /*31f0*/  @!P3 BRA `(.L_x_15876) ;  /* 0x000000000010b947 */ /* 0x000fea0003800000 */
[----:B------:R-:W-:-:S03]  /*3200*/  UMOV UR9, 0xffffffff ;  /* 0xffffffff00097882 */ /* 0x000fc60000000000 */
[----:B------:R-:W-:Y:S05]  /*3210*/  BRA.DIV UR9, `(.L_x_15877) ;  /* 0x0000001209547947 */ /* 0x000fea000b800000 */
[----:B0-----:R0:W1:Y:S02]  /*3220*/  SHFL.IDX PT, R22, R38, R4, R11 ;  /* 0x0000000426167389 */ /* 0x00106400000e000b */
.L_x_15951:
[----:B-1-3--:R-:W-:-:S07]  /*3230*/  IMAD R41, R24, R22, R41 ;  /* 0x0000001618297224 */ /* 0x00afce00078e0229 */
.L_x_15876:
[----:B------:R-:W-:Y:S05]  /*3240*/  @!P2 BRA `(.L_x_15878) ;  /* 0x000000000010a947 */ /* 0x000fea0003800000 */
[----:B------:R-:W-:-:S03]  /*3250*/  UMOV UR9, 0xffffffff ;  /* 0xffffffff00097882 */ /* 0x000fc60000000000 */
[----:B------:R-:W-:Y:S05]  /*3260*/  BRA.DIV UR9, `(.L_x_15879) ;  /* 0x0000001209607947 */ /* 0x000fea000b800000 */
[----:B0-----:R0:W1:Y:S02]  /*3270*/  SHFL.IDX PT, R22, R38, R5, R11 ;  /* 0x0000000526167389 */ /* 0x00106400000e000b */
.L_x_15954:
[----:B-1----:R-:W-:-:S07]  /*3280*/  IMAD R41, R25, R22, R41 ;  /* 0x0000001619297224 */ /* 0x002fce00078e0229 */
.L_x_15878:
[----:B------:R-:W-:Y:S05]  /*3290*/  @!P1 BRA `(.L_x_15880) ;  /* 0x0000000000109947 */ /* 0x000fea0003800000 */
[----:B------:R-:W-:-:S03]  /*32a0*/  UMOV UR9, 0xffffffff ;  /* 0xffffffff00097882 */ /* 0x000fc60000000000 */
[----:B------:R-:W-:Y:S05]  /*32b0*/  BRA.DIV UR9, `(.L_x_15881) ;  /* 0x00000012096c7947 */ /* 0x000fea000b800000 */
[----:B0-----:R0:W1:Y:S02]  /*32c0*/  SHFL.IDX PT, R22, R38, R6, R11 ;  /* 0x0000000626167389 */ /* 0x00106400000e000b */
.L_x_15957:
[----:B-1----:R-:W-:-:S07]  /*32d0*/  IMAD R41, R26, R22, R41 ;  /* 0x000000161a297224 */ /* 0x002fce00078e0229 */
.L_x_15880:
[----:B------:R-:W1:Y:S02]  /*32e0*/  LDC R42, c[0x0][0x3ac] ;  /* 0x0000eb00ff2a7b82 */ /* 0x000e640000000800 */
[----:B-1----:R-:W-:-:S13]  /*32f0*/  ISETP.GE.AND P0, PT, R42, 0x5, PT ;  /* 0x000000052a00780c */ /* 0x002fda0003f06270 */
[----:B------:R-:W-:Y:S05]  /*3300*/  @!P0 BRA `(.L_x_15882) ;  /* 0x0000000000108947 */ /* 0x000fea0003800000 */
[----:B------:R-:W-:-:S03]  /*3310*/  UMOV UR9, 0xffffffff ;  /* 0xffffffff00097882 */ /* 0x000fc60000000000 */
[----:B------:R-:W-:Y:S05]  /*3320*/  BRA.DIV UR9, `(.L_x_15883) ;  /* 0x0000001209707947 */ /* 0x000fea000b800000 */
[----:B0-----:R0:W1:Y:S02]  /*3330*/  SHFL.IDX PT, R22, R38, R7, R11 ;  /* 0x0000000726167389 */ /* 0x00106400000e000b */
.L_x_15960:
[----:B-1----:R-:W-:-:S07]  /*3340*/  IMAD R41, R27, R22, R41 ;  /* 0x000000161b297224 */ /* 0x002fce00078e0229 */
.L_x_15882:
[----:B------:R-:W-:-:S13]  /*3350*/  ISETP.GE.AND P0, PT, R42, 0x6, PT ;  /* 0x000000062a00780c */ /* 0x000fda0003f06270 */
[----:B------:R-:W-:Y:S05]  /*3360*/  @!P0 BRA `(.L_x_15884) ;  /* 0x0000000000108947 */ /* 0x000fea0003800000 */
[----:B------:R-:W-:-:S03]  /*3370*/  UMOV UR9, 0xffffffff ;  /* 0xffffffff00097882 */ /* 0x000fc60000000000 */
[----:B------:R-:W-:Y:S05]  /*3380*/  BRA.DIV UR9, `(.L_x_15885) ;  /* 0x0000001209787947 */ /* 0x000fea000b800000 */
[----:B0-----:R0:W1:Y:S02]  /*3390*/  SHFL.IDX PT, R22, R38, R8, R11 ;  /* 0x0000000826167389 */ /* 0x00106400000e000b */
.L_x_15963:
[----:B-1----:R-:W-:-:S07]  /*33a0*/  IMAD R41, R28, R22, R41 ;  /* 0x000000161c297224 */ /* 0x002fce00078e0229 */
.L_x_15884:
[----:B------:R-:W-:-:S13]  /*33b0*/  ISETP.GE.AND P0, PT, R42, 0x7, PT ;  /* 0x000000072a00780c */ /* 0x000fda0003f06270 */
[----:B------:R-:W-:Y:S05]  /*33c0*/  @!P0 BRA `(.L_x_15886) ;  /* 0x0000000000108947 */ /* 0x000fea0003800000 */
[----:B------:R-:W-:-:S03]  /*33d0*/  UMOV UR9, 0xffffffff ;  /* 0xffffffff00097882 */ /* 0x000fc60000000000 */
[----:B------:R-:W-:Y:S05]  /*33e0*/  BRA.DIV UR9, `(.L_x_15887) ;  /* 0x0000001209807947 */ /* 0x000fea000b800000 */
[----:B0-----:R0:W1:Y:S02]  /*33f0*/  SHFL.IDX PT, R22, R38, R9, R11 ;  /* 0x0000000926167389 */ /* 0x00106400000e000b */
.L_x_15966:
[----:B-1----:R-:W-:-:S07]  /*3400*/  IMAD R41, R29, R22, R41 ;  /* 0x000000161d297224 */ /* 0x002fce00078e0229 */
.L_x_15886:
[----:B------:R-:W-:-:S13]  /*3410*/  ISETP.GE.AND P0, PT, R42, 0x8, PT ;  /* 0x000000082a00780c */ /* 0x000fda0003f06270 */
[----:B------:R-:W-:Y:S05]  /*3420*/  @!P0 BRA `(.L_x_15888) ;  /* 0x0000000000108947 */ /* 0x000fea0003800000 */
[----:B------:R-:W-:-:S03]  /*3430*/  UMOV UR9, 0xffffffff ;  /* 0xffffffff00097882 */ /* 0x000fc60000000000 */
[----:B------:R-:W-:Y:S05]  /*3440*/  BRA.DIV UR9, `(.L_x_15889) ;  /* 0x0000001209887947 */ /* 0x000fea000b800000 */
[----:B0-----:R0:W1:Y:S02]  /*3450*/  SHFL.IDX PT, R22, R38, R10, R11 ;  /* 0x0000000a26167389 */ /* 0x00106400000e000b */
.L_x_15969:
[----:B-1----:R-:W-:-:S07]  /*3460*/  IMAD R41, R20, R22, R41 ;  /* 0x0000001614297224 */ /* 0x002fce00078e0229 */
.L_x_15888:
[----:B------:R-:W-:-:S07]  /*3470*/  IMAD.U32 R22, RZ, RZ, UR11 ;  /* 0x0000000bff167e24 */ /* 0x000fce000f8e00ff */
.L_x_15890:
        /* <DEDUP_REMOVED lines=36> */
.L_x_15873:
[----:B------:R-:W-:Y:S05]  /*36c0*/  @!P5 BRA `(.L_x_15892) ;  /* 0xfffffff40000d947 */ /* 0x000fea000383ffff */
.L_x_15805:
        /* <DEDUP_REMOVED lines=31> */
.L_x_15896:
[----:B------:R-:W-:Y:S05]  /*38c0*/  BSYNC.RECONVERGENT B1 ;  /* 0x0000000000017941 */ /* 0x000fea0003800200 */
.L_x_15895:
[----:B------:R-:W-:Y:S05]  /*38d0*/  @!P2 BRA `(.L_x_15894) ;  /* 0x000000000070a947 */ /* 0x000fea0003800000 */
[----:B0-----:R-:W0:Y:S01]  /*38e0*/  S2R R31, SR_CgaCtaId ;  /* 0x00000000001f7919 */ /* 0x001e220000008800 */
[----:B-1----:R-:W-:-:S05]  /*38f0*/  MOV R22, 0x400 ;  /* 0x0000040000167802 */ /* 0x002fca0000000f00 */
[----:B------:R-:W-:-:S05]  /*3900*/  VIADD R22, R22, 0x200 ;  /* 0x0000020016167836 */ /* 0x000fca0000000000 */
[----:B0-----:R-:W-:-:S07]  /*3910*/  LEA R31, R31, R22, 0x18 ;  /* 0x000000161f1f7211 */ /* 0x001fce00078ec0ff */
.L_x_15897:
        /* <DEDUP_REMOVED lines=24> */
.L_x_15894:
[----:B------:R-:W-:Y:S05]  /*3aa0*/  BSYNC.RECONVERGENT B0 ;  /* 0x0000000000007941 */ /* 0x000fea0003800200 */
.L_x_15893:
[----:B------:R-:W-:Y:S02]  /*3ab0*/  UIADD3 UR8, UPT, UPT, UR15, UR8, URZ ;  /* 0x000000080f087290 */ /* 0x000fe4000fffe0ff */
[----:B------:R-:W-:-:S04]  /*3ac0*/  USHF.L.U32 UR9, UR15, 0x2, URZ ;  /* 0x000000020f097899 */ /* 0x000fc800080006ff */
[----:B------:R-:W-:-:S09]  /*3ad0*/  UISETP.GE.U32.AND UP0, UPT, UR8, UR9, UPT ;  /* 0x000000090800728c */ /* 0x000fd2000bf06070 */
[----:B------:R-:W-:Y:S05]  /*3ae0*/  BRA.U !UP0, `(.L_x_15898) ;  /* 0xffffffd508207547 */ /* 0x000fea000b83ffff */
[----:B------:R-:W-:Y:S05]  /*3af0*/  EXIT ;  /* 0x000000000000794d */ /* 0x000fea0003800000 */
.L_x_15819:
[----:B------:R-:W-:Y:S01]  /*3b00*/  BSSY B2, `(.L_x_15899) ;  /* 0x0000006000027945 */ /* 0x000fe20003800000 */
[----:B------:R-:W-:Y:S02]  /*3b10*/  IMAD.MOV.U32 R23, RZ, RZ, R19 ;  /* 0x000000ffff177224 */ /* 0x000fe400078e0013 */
[----:B------:R-:W-:-:S07]  /*3b20*/  IMAD.MOV.U32 R22, RZ, RZ, -0x1 ;  /* 0xffffffffff167424 */ /* 0x000fce00078e00ff */
[----:B0--3--:R-:W-:Y:S05]  /*3b30*/  WARPSYNC.COLLECTIVE R22, `(.L_x_15900) ;  /* 0x0000000016087348 */ /* 0x009fea0003c00000 */
[----:B0-----:R0:W1:Y:S02]  /*3b40*/  SHFL.IDX P0, R22, R38, R23, R11 ;  /* 0x0000001726167389 */ /* 0x001064000000000b */
[----:B01-3--:R-:W-:Y:S05]  /*3b50*/  ENDCOLLECTIVE ;  /* 0x000000000000791b */ /* 0x00bfea0003800000 */
.L_x_15900:
[----:B------:R-:W-:Y:S05]  /*3b60*/  BSYNC B2 ;  /* 0x0000000000027941 */ /* 0x000fea0003800000 */
.L_x_15899:
[----:B------:R-:W-:Y:S05]  /*3b70*/  BRA `(.L_x_15901) ;  /* 0xffffffe0006c7947 */ /* 0x000fea000383ffff */
.L_x_15821:
[----:B------:R-:W-:Y:S01]  /*3b80*/  BSSY B2, `(.L_x_15902) ;  /* 0x0000006000027945 */ /* 0x000fe20003800000 */
[----:B------:R-:W-:Y:S01]  /*3b90*/  MOV R23, R4 ;  /* 0x0000000400177202 */ /* 0x000fe20000000f00 */
[----:B------:R-:W-:-:S07]  /*3ba0*/  IMAD.MOV.U32 R22, RZ, RZ, -0x1 ;  /* 0xffffffffff167424 */ /* 0x000fce00078e00ff */
[----:B0--3--:R-:W-:Y:S05]  /*3bb0*/  WARPSYNC.COLLECTIVE R22, `(.L_x_15903) ;  /* 0x0000000016087348 */ /* 0x009fea0003c00000 */
[----:B0-----:R0:W1:Y:S02]  /*3bc0*/  SHFL.IDX P0, R22, R38, R23, R11 ;  /* 0x0000001726167389 */ /* 0x001064000000000b */
[----:B01-3--:R-:W-:Y:S05]  /*3bd0*/  ENDCOLLECTIVE ;  /* 0x000000000000791b */ /* 0x00bfea0003800000 */
.L_x_15903:
[----:B------:R-:W-:Y:S05]  /*3be0*/  BSYNC B2 ;  /* 0x0000000000027941 */ /* 0x000fea0003800000 */
.L_x_15902:
[----:B------:R-:W-:Y:S05]  /*3bf0*/  BRA `(.L_x_15904) ;  /* 0xffffffe000607947 */ /* 0x000fea000383ffff */
.L_x_15823:
[----:B------:R-:W-:Y:S01]  /*3c00*/  BSSY B2, `(.L_x_15905) ;  /* 0x0000006000027945 */ /* 0x000fe20003800000 */
[----:B------:R-:W-:Y:S01]  /*3c10*/  IMAD.MOV.U32 R23, RZ, RZ, R5 ;  /* 0x000000ffff177224 */ /* 0x000fe200078e0005 */
[----:B------:R-:W-:-:S07]  /*3c20*/  MOV R22, 0xffffffff ;  /* 0xffffffff00167802 */ /* 0x000fce0000000f00 */
[----:B0--3--:R-:W-:Y:S05]  /*3c30*/  WARPSYNC.COLLECTIVE R22, `(.L_x_15906) ;  /* 0x0000000016087348 */ /* 0x009fea0003c00000 */
[----:B0-----:R0:W1:Y:S02]  /*3c40*/  SHFL.IDX P0, R22, R38, R23, R11 ;  /* 0x0000001726167389 */ /* 0x001064000000000b */
[----:B01-3--:R-:W-:Y:S05]  /*3c50*/  ENDCOLLECTIVE ;  /* 0x000000000000791b */ /* 0x00bfea0003800000 */
.L_x_15906:
[----:B------:R-:W-:Y:S05]  /*3c60*/  BSYNC B2 ;  /* 0x0000000000027941 */ /* 0x000fea0003800000 */
.L_x_15905:
[----:B------:R-:W-:Y:S05]  /*3c70*/  BRA `(.L_x_15907) ;  /* 0xffffffe000547947 */ /* 0x000fea000383ffff */
.L_x_15825:
[----:B------:R-:W-:Y:S01]  /*3c80*/  BSSY B2, `(.L_x_15908) ;  /* 0x0000006000027945 */ /* 0x000fe20003800000 */
[----:B------:R-:W-:Y:S02]  /*3c90*/  IMAD.MOV.U32 R23, RZ, RZ, R6 ;  /* 0x000000ffff177224 */ /* 0x000fe400078e0006 */
[----:B------:R-:W-:-:S07]  /*3ca0*/  IMAD.MOV.U32 R22, RZ, RZ, -0x1 ;  /* 0xffffffffff167424 */ /* 0x000fce00078e00ff */
[----:B0--3--:R-:W-:Y:S05]  /*3cb0*/  WARPSYNC.COLLECTIVE R22, `(.L_x_15909) ;  /* 0x0000000016087348 */ /* 0x009fea0003c00000 */
[----:B0-----:R0:W1:Y:S02]  /*3cc0*/  SHFL.IDX P0, R22, R38, R23, R11 ;  /* 0x0000001726167389 */ /* 0x001064000000000b */
[----:B01-3--:R-:W-:Y:S05]  /*3cd0*/  ENDCOLLECTIVE ;  /* 0x000000000000791b */ /* 0x00bfea0003800000 */
.L_x_15909:
[----:B------:R-:W-:Y:S05]  /*3ce0*/  BSYNC B2 ;  /* 0x0000000000027941 */ /* 0x000fea0003800000 */
.L_x_15908:
[----:B------:R-:W-:Y:S05]  /*3cf0*/  BRA `(.L_x_15910) ;  /* 0xffffffe000487947 */ /* 0x000fea000383ffff */
.L_x_15827:
[----:B------:R-:W-:Y:S01]  /*3d00*/  BSSY B2, `(.L_x_15911) ;  /* 0x0000006000027945 */ /* 0x000fe20003800000 */
[----:B------:R-:W-:Y:S01]  /*3d10*/  MOV R23, R7 ;  /* 0x0000000700177202 */ /* 0x000fe20000000f00 */
[----:B------:R-:W-:-:S07]  /*3d20*/  IMAD.MOV.U32 R22, RZ, RZ, -0x1 ;  /* 0xffffffffff167424 */ /* 0x000fce00078e00ff */
[----:B0--3--:R-:W-:Y:S05]  /*3d30*/  WARPSYNC.COLLECTIVE R22, `(.L_x_15912) ;  /* 0x0000000016087348 */ /* 0x009fea0003c00000 */
[----:B0-----:R0:W1:Y:S02]  /*3d40*/  SHFL.IDX P0, R22, R38, R23, R11 ;  /* 0x0000001726167389 */ /* 0x001064000000000b */
[----:B01-3--:R-:W-:Y:S05]  /*3d50*/  ENDCOLLECTIVE ;  /* 0x000000000000791b */ /* 0x00bfea0003800000 */
.L_x_15912:
[----:B------:R-:W-:Y:S05]  /*3d60*/  BSYNC B2 ;  /* 0x0000000000027941 */ /* 0x000fea0003800000 */
.L_x_15911:
[----:B------:R-:W-:Y:S05]  /*3d70*/  BRA `(.L_x_15913) ;  /* 0xffffffe0003c7947 */ /* 0x000fea000383ffff */
.L_x_15829:
[----:B------:R-:W-:Y:S01]  /*3d80*/  BSSY B2, `(.L_x_15914) ;  /* 0x0000006000027945 */ /* 0x000fe20003800000 */
[----:B------:R-:W-:Y:S01]  /*3d90*/  IMAD.MOV.U32 R23, RZ, RZ, R8 ;  /* 0x000000ffff177224 */ /* 0x000fe200078e0008 */
[----:B------:R-:W-:-:S07]  /*3da0*/  MOV R22, 0xffffffff ;  /* 0xffffffff00167802 */ /* 0x000fce0000000f00 */
[----:B0--3--:R-:W-:Y:S05]  /*3db0*/  WARPSYNC.COLLECTIVE R22, `(.L_x_15915) ;  /* 0x0000000016087348 */ /* 0x009fea0003c00000 */
[----:B0-----:R0:W1:Y:S02]  /*3dc0*/  SHFL.IDX P0, R22, R38, R23, R11 ;  /* 0x0000001726167389 */ /* 0x001064000000000b */
[----:B01-3--:R-:W-:Y:S05]  /*3dd0*/  ENDCOLLECTIVE ;  /* 0x000000000000791b */ /* 0x00bfea0003800000 */
.L_x_15915:
[----:B------:R-:W-:Y:S05]  /*3de0*/  BSYNC B2 ;  /* 0x0000000000027941 */ /* 0x000fea0003800000 */
.L_x_15914:
[----:B------:R-:W-:Y:S05]  /*3df0*/  BRA `(.L_x_15916) ;  /* 0xffffffe000387947 */ /* 0x000fea000383ffff */
.L_x_15831:
[----:B------:R-:W-:Y:S01]  /*3e00*/  BSSY B2, `(.L_x_15917) ;  /* 0x0000006000027945 */ /* 0x000fe20003800000 */
[----:B------:R-:W-:Y:S02]  /*3e10*/  IMAD.MOV.U32 R23, RZ, RZ, R9 ;  /* 0x000000ffff177224 */ /* 0x000fe400078e0009 */
[----:B------:R-:W-:-:S07]  /*3e20*/  IMAD.MOV.U32 R22, RZ, RZ, -0x1 ;  /* 0xffffffffff167424 */ /* 0x000fce00078e00ff */
[----:B0--3--:R-:W-:Y:S05]  /*3e30*/  WARPSYNC.COLLECTIVE R22, `(.L_x_15918) ;  /* 0x0000000016087348 */ /* 0x009fea0003c00000 */
[----:B0-----:R0:W1:Y:S02]  /*3e40*/  SHFL.IDX P0, R22, R38, R23, R11 ;  /* 0x0000001726167389 */ /* 0x001064000000000b */
[----:B01-3--:R-:W-:Y:S05]  /*3e50*/  ENDCOLLECTIVE ;  /* 0x000000000000791b */ /* 0x00bfea0003800000 */
.L_x_15918:
[----:B------:R-:W-:Y:S05]  /*3e60*/  BSYNC B2 ;  /* 0x0000000000027941 */ /* 0x000fea0003800000 */
.L_x_15917:
[----:B------:R-:W-:Y:S05]  /*3e70*/  BRA `(.L_x_15919) ;  /* 0xffffffe000307947 */ /* 0x000fea000383ffff */
.L_x_15833:
[----:B------:R-:W-:Y:S01]  /*3e80*/  BSSY B2, `(.L_x_15920) ;  /* 0x0000006000027945 */ /* 0x000fe20003800000 */
[----:B------:R-:W-:Y:S01]  /*3e90*/  MOV R23, R10 ;  /* 0x0000000a00177202 */ /* 0x000fe20000000f00 */
[----:B------:R-:W-:-:S07]  /*3ea0*/  IMAD.MOV.U32 R22, RZ, RZ, -0x1 ;  /* 0xffffffffff167424 */ /* 0x000fce00078e00ff */
[----:B0--3--:R-:W-:Y:S05]  /*3eb0*/  WARPSYNC.COLLECTIVE R22, `(.L_x_15921) ;  /* 0x0000000016087348 */ /* 0x009fea0003c00000 */
[----:B0-----:R0:W1:Y:S02]  /*3ec0*/  SHFL.IDX P0, R22, R38, R23, R11 ;  /* 0x0000001726167389 */ /* 0x001064000000000b */
[----:B01-3--:R-:W-:Y:S05]  /*3ed0*/  ENDCOLLECTIVE ;  /* 0x000000000000791b */ /* 0x00bfea0003800000 */
.L_x_15921:
[----:B------:R-:W-:Y:S05]  /*3ee0*/  BSYNC B2 ;  /* 0x0000000000027941 */ /* 0x000fea0003800000 */
.L_x_15920:
[----:B------:R-:W-:Y:S05]  /*3ef0*/  BRA `(.L_x_15922) ;  /* 0xffffffe000287947 */ /* 0x000fea000383ffff */
.L_x_15848:
[----:B------:R-:W-:Y:S01]  /*3f00*/  BSSY B1, `(.L_x_15923) ;  /* 0x0000006000017945 */ /* 0x000fe20003800000 */
[----:B------:R-:W-:Y:S01]  /*3f10*/  IMAD.MOV.U32 R23, RZ, RZ, R19 ;  /* 0x000000ffff177224 */ /* 0x000fe200078e0013 */
[----:B------:R-:W-:-:S07]  /*3f20*/  MOV R22, 0xffffffff ;  /* 0xffffffff00167802 */ /* 0x000fce0000000f00 */
[----:B0--3--:R-:W-:Y:S05]  /*3f30*/  WARPSYNC.COLLECTIVE R22, `(.L_x_15924) ;  /* 0x0000000016087348 */ /* 0x009fea0003c00000 */
[----:B0-----:R0:W1:Y:S02]  /*3f40*/  SHFL.IDX P0, R22, R38, R23, R11 ;  /* 0x0000001726167389 */ /* 0x001064000000000b */
[----:B01-3--:R-:W-:Y:S05]  /*3f50*/  ENDCOLLECTIVE ;  /* 0x000000000000791b */ /* 0x00bfea0003800000 */
.L_x_15924:
[----:B------:R-:W-:Y:S05]  /*3f60*/  BSYNC B1 ;  /* 0x0000000000017941 */ /* 0x000fea0003800000 */
.L_x_15923:
[----:B------:R-:W-:Y:S05]  /*3f70*/  BRA `(.L_x_15925) ;  /* 0xffffffe8000c7947 */ /* 0x000fea000383ffff */
.L_x_15850:
[----:B------:R-:W-:Y:S01]  /*3f80*/  BSSY B1, `(.L_x_15926) ;  /* 0x0000006000017945 */ /* 0x000fe20003800000 */
[----:B------:R-:W-:Y:S02]  /*3f90*/  IMAD.MOV.U32 R23, RZ, RZ, R4 ;  /* 0x000000ffff177224 */ /* 0x000fe400078e0004 */
[----:B------:R-:W-:-:S07]  /*3fa0*/  IMAD.MOV.U32 R22, RZ, RZ, -0x1 ;  /* 0xffffffffff167424 */ /* 0x000fce00078e00ff */
[----:B0--3--:R-:W-:Y:S05]  /*3fb0*/  WARPSYNC.COLLECTIVE R22, `(.L_x_15927) ;  /* 0x0000000016087348 */ /* 0x009fea0003c00000 */
[----:B0-----:R0:W1:Y:S02]  /*3fc0*/  SHFL.IDX P0, R22, R38, R23, R11 ;  /* 0x0000001726167389 */ /* 0x001064000000000b */
[----:B01-3--:R-:W-:Y:S05]  /*3fd0*/  ENDCOLLECTIVE ;  /* 0x000000000000791b */ /* 0x00bfea0003800000 */
.L_x_15927:
[----:B------:R-:W-:Y:S05]  /*3fe0*/  BSYNC B1 ;  /* 0x0000000000017941 */ /* 0x000fea0003800000 */
.L_x_15926:
[----:B------:R-:W-:Y:S05]  /*3ff0*/  BRA `(.L_x_15928) ;  /* 0xffffffe800007947 */ /* 0x000fea000383ffff */
.L_x_15852:
[----:B------:R-:W-:Y:S01]  /*4000*/  BSSY B1, `(.L_x_15929) ;  /* 0x0000006000017945 */ /* 0x000fe20003800000 */
[----:B------:R-:W-:Y:S01]  /*4010*/  MOV R23, R5 ;  /* 0x0000000500177202 */ /* 0x000fe20000000f00 */
[----:B------:R-:W-:-:S07]  /*4020*/  IMAD.MOV.U32 R22, RZ, RZ, -0x1 ;  /* 0xffffffffff167424 */ /* 0x000fce00078e00ff */
[----:B0--3--:R-:W-:Y:S05]  /*4030*/  WARPSYNC.COLLECTIVE R22, `(.L_x_15930) ;  /* 0x0000000016087348 */ /* 0x009fea0003c00000 */
[----:B0-----:R0:W1:Y:S02]  /*4040*/  SHFL.IDX P0, R22, R38, R23, R11 ;  /* 0x0000001726167389 */ /* 0x001064000000000b */
[----:B01-3--:R-:W-:Y:S05]  /*4050*/  ENDCOLLECTIVE ;  /* 0x000000000000791b */ /* 0x00bfea0003800000 */
.L_x_15930:
[----:B------:R-:W-:Y:S05]  /*4060*/  BSYNC B1 ;  /* 0x0000000000017941 */ /* 0x000fea0003800000 */
.L_x_15929:
[----:B------:R-:W-:Y:S05]  /*4070*/  BRA `(.L_x_15931) ;  /* 0xffffffe400f47947 */ /* 0x000fea000383ffff */
.L_x_15854:
[----:B------:R-:W-:Y:S01]  /*4080*/  BSSY B1, `(.L_x_15932) ;  /* 0x0000006000017945 */ /* 0x000fe20003800000 */
[----:B------:R-:W-:Y:S01]  /*4090*/  IMAD.MOV.U32 R23, RZ, RZ, R6 ;  /* 0x000000ffff177224 */ /* 0x000fe200078e0006 */
[----:B------:R-:W-:-:S07]  /*40a0*/  MOV R22, 0xffffffff ;  /* 0xffffffff00167802 */ /* 0x000fce0000000f00 */
[----:B0--3--:R-:W-:Y:S05]  /*40b0*/  WARPSYNC.COLLECTIVE R22, `(.L_x_15933) ;  /* 0x0000000016087348 */ /* 0x009fea0003c00000 */
[----:B0-----:R0:W1:Y:S02]  /*40c0*/  SHFL.IDX P0, R22, R38, R23, R11 ;  /* 0x0000001726167389 */ /* 0x001064000000000b */
[----:B01-3--:R-:W-:Y:S05]  /*40d0*/  ENDCOLLECTIVE ;  /* 0x000000000000791b */ /* 0x00bfea0003800000 */
.L_x_15933:
[----:B------:R-:W-:Y:S05]  /*40e0*/  BSYNC B1 ;  /* 0x0000000000017941 */ /* 0x000fea0003800000 */
.L_x_15932:
[----:B------:R-:W-:Y:S05]  /*40f0*/  BRA `(.L_x_15934) ;  /* 0xffffffe400e87947 */ /* 0x000fea000383ffff */
.L_x_15856:
[----:B------:R-:W-:Y:S01]  /*4100*/  BSSY B1, `(.L_x_15935) ;  /* 0x0000006000017945 */ /* 0x000fe20003800000 */
[----:B------:R-:W-:Y:S02]  /*4110*/  IMAD.MOV.U32 R23, RZ, RZ, R7 ;  /* 0x000000ffff177224 */ /* 0x000fe400078e0007 */
[----:B------:R-:W-:-:S07]  /*4120*/  IMAD.MOV.U32 R22, RZ, RZ, -0x1 ;  /* 0xffffffffff167424 */ /* 0x000fce00078e00ff */
[----:B0--3--:R-:W-:Y:S05]  /*4130*/  WARPSYNC.COLLECTIVE R22, `(.L_x_15936) ;  /* 0x0000000016087348 */ /* 0x009fea0003c00000 */
[----:B0-----:R0:W1:Y:S02]  /*4140*/  SHFL.IDX P0, R22, R38, R23, R11 ;  /* 0x0000001726167389 */ /* 0x001064000000000b */
[----:B01-3--:R-:W-:Y:S05]  /*4150*/  ENDCOLLECTIVE ;  /* 0x000000000000791b */ /* 0x00bfea0003800000 */
.L_x_15936:
[----:B------:R-:W-:Y:S05]  /*4160*/  BSYNC B1 ;  /* 0x0000000000017941 */ /* 0x000fea0003800000 */
.L_x_15935:
[----:B------:R-:W-:Y:S05]  /*4170*/  BRA `(.L_x_15937) ;  /* 0xffffffe400dc7947 */ /* 0x000fea000383ffff */
.L_x_15858:
[----:B------:R-:W-:Y:S01]  /*4180*/  BSSY B1, `(.L_x_15938) ;  /* 0x0000006000017945 */ /* 0x000fe20003800000 */
[----:B------:R-:W-:Y:S01]  /*4190*/  MOV R23, R8 ;  /* 0x0000000800177202 */ /* 0x000fe20000000f00 */
[----:B------:R-:W-:-:S07]  /*41a0*/  IMAD.MOV.U32 R22, RZ, RZ, -0x1 ;  /* 0xffffffffff167424 */ /* 0x000fce00078e00ff */
[----:B0--3--:R-:W-:Y:S05]  /*41b0*/  WARPSYNC.COLLECTIVE R22, `(.L_x_15939) ;  /* 0x0000000016087348 */ /* 0x009fea0003c00000 */
[----:B0-----:R0:W1:Y:S02]  /*41c0*/  SHFL.IDX P0, R22, R38, R23, R11 ;  /* 0x0000001726167389 */ /* 0x001064000000000b */
[----:B01-3--:R-:W-:Y:S05]  /*41d0*/  ENDCOLLECTIVE ;  /* 0x000000000000791b */ /* 0x00bfea0003800000 */
.L_x_15939:
[----:B------:R-:W-:Y:S05]  /*41e0*/  BSYNC B1 ;  /* 0x0000000000017941 */ /* 0x000fea0003800000 */
.L_x_15938:
[----:B------:R-:W-:Y:S05]  /*41f0*/  BRA `(.L_x_15940) ;  /* 0xffffffe400d87947 */ /* 0x000fea000383ffff */
.L_x_15860:
[----:B------:R-:W-:Y:S01]  /*4200*/  BSSY B1, `(.L_x_15941) ;  /* 0x0000006000017945 */ /* 0x000fe20003800000 */
[----:B------:R-:W-:Y:S01]  /*4210*/  IMAD.MOV.U32 R23, RZ, RZ, R9 ;  /* 0x000000ffff177224 */ /* 0x000fe200078e0009 */
[----:B------:R-:W-:-:S07]  /*4220*/  MOV R22, 0xffffffff ;  /* 0xffffffff00167802 */ /* 0x000fce0000000f00 */
[----:B0--3--:R-:W-:Y:S05]  /*4230*/  WARPSYNC.COLLECTIVE R22, `(.L_x_15942) ;  /* 0x0000000016087348 */ /* 0x009fea0003c00000 */
[----:B0-----:R0:W1:Y:S02]  /*4240*/  SHFL.IDX P0, R22, R38, R23, R11 ;  /* 0x0000001726167389 */ /* 0x001064000000000b */
[----:B01-3--:R-:W-:Y:S05]  /*4250*/  ENDCOLLECTIVE ;  /* 0x000000000000791b */ /* 0x00bfea0003800000 */
.L_x_15942:
[----:B------:R-:W-:Y:S05]  /*4260*/  BSYNC B1 ;  /* 0x0000000000017941 */ /* 0x000fea0003800000 */
.L_x_15941:
[----:B------:R-:W-:Y:S05]  /*4270*/  BRA `(.L_x_15943) ;  /* 0xffffffe400d07947 */ /* 0x000fea000383ffff */
.L_x_15862:
[----:B------:R-:W-:Y:S01]  /*4280*/  BSSY B1, `(.L_x_15944) ;  /* 0x0000006000017945 */ /* 0x000fe20003800000 */
[----:B------:R-:W-:Y:S02]  /*4290*/  IMAD.MOV.U32 R23, RZ, RZ, R10 ;  /* 0x000000ffff177224 */ /* 0x000fe400078e000a */
[----:B------:R-:W-:-:S07]  /*42a0*/  IMAD.MOV.U32 R22, RZ, RZ, -0x1 ;  /* 0xffffffffff167424 */ /* 0x000fce00078e00ff */
[----:B0--3--:R-:W-:Y:S05]  /*42b0*/  WARPSYNC.COLLECTIVE R22, `(.L_x_15945) ;  /* 0x0000000016087348 */ /* 0x009fea0003c00000 */
[----:B0-----:R0:W1:Y:S02]  /*42c0*/  SHFL.IDX P0, R22, R38, R23, R11 ;  /* 0x0000001726167389 */ /* 0x001064000000000b */
[----:B01-3--:R-:W-:Y:S05]  /*42d0*/  ENDCOLLECTIVE ;  /* 0x000000000000791b */ /* 0x00bfea0003800000 */
.L_x_15945:
[----:B------:R-:W-:Y:S05]  /*42e0*/  BSYNC B1 ;  /* 0x0000000000017941 */ /* 0x000fea0003800000 */
.L_x_15944:
[----:B------:R-:W-:Y:S05]  /*42f0*/  BRA `(.L_x_15946) ;  /* 0xffffffe400c87947 */ /* 0x000fea000383ffff */
.L_x_15875:
[----:B------:R-:W-:Y:S01]  /*4300*/  IMAD.MOV.U32 R22, RZ, RZ, -0x1 ;  /* 0xffffffffff167424 */ /* 0x000fe200078e00ff */
[----:B------:R-:W-:-:S07]  /*4310*/  MOV R23, R19 ;  /* 0x0000001300177202 */ /* 0x000fce0000000f00 */
[----:B0--3--:R-:W-:Y:S05]  /*4320*/  WARPSYNC.COLLECTIVE R22, `(.L_x_15947) ;  /* 0x0000000016087348 */ /* 0x009fea0003c00000 */
[----:B0-----:R0:W1:Y:S02]  /*4330*/  SHFL.IDX P0, R22, R38, R23, R11 ;  /* 0x0000001726167389 */ /* 0x001064000000000b */
[----:B01-3--:R-:W-:Y:S05]  /*4340*/  ENDCOLLECTIVE ;  /* 0x000000000000791b */ /* 0x00bfea0003800000 */
.L_x_15947:
[----:B------:R-:W-:Y:S01]  /*4350*/  IMAD.MOV.U32 R42, RZ, RZ, R22 ;  /* 0x000000ffff2a7224 */ /* 0x000fe200078e0016 */
[----:B------:R-:W-:Y:S06]  /*4360*/  BRA `(.L_x_15948) ;  /* 0xffffffec009c7947 */ /* 0x000fec000383ffff */
.L_x_15877:
[----:B------:R-:W-:Y:S01]  /*4370*/  BSSY B0, `(.L_x_15949) ;  /* 0x0000006000007945 */ /* 0x000fe20003800000 */
[----:B------:R-:W-:Y:S01]  /*4380*/  MOV R23, R4 ;  /* 0x0000000400177202 */ /* 0x000fe20000000f00 */
[----:B------:R-:W-:-:S07]  /*4390*/  IMAD.MOV.U32 R22, RZ, RZ, -0x1 ;  /* 0xffffffffff167424 */ /* 0x000fce00078e00ff */
[----:B0--3--:R-:W-:Y:S05]  /*43a0*/  WARPSYNC.COLLECTIVE R22, `(.L_x_15950) ;  /* 0x0000000016087348 */ /* 0x009fea0003c00000 */
[----:B0-----:R0:W1:Y:S02]  /*43b0*/  SHFL.IDX P0, R22, R38, R23, R11 ;  /* 0x0000001726167389 */ /* 0x001064000000000b */
[----:B01-3--:R-:W-:Y:S05]  /*43c0*/  ENDCOLLECTIVE ;  /* 0x000000000000791b */ /* 0x00bfea0003800000 */
.L_x_15950:
[----:B------:R-:W-:Y:S05]  /*43d0*/  BSYNC B0 ;  /* 0x0000000000007941 */ /* 0x000fea0003800000 */
.L_x_15949:
[----:B------:R-:W-:Y:S05]  /*43e0*/  BRA `(.L_x_15951) ;  /* 0xffffffec00907947 */ /* 0x000fea000383ffff */
.L_x_15879:
[----:B------:R-:W-:Y:S01]  /*43f0*/  BSSY B0, `(.L_x_15952) ;  /* 0x0000006000007945 */ /* 0x000fe20003800000 */
[----:B------:R-:W-:Y:S01]  /*4400*/  IMAD.MOV.U32 R23, RZ, RZ, R5 ;  /* 0x000000ffff177224 */ /* 0x000fe200078e0005 */
[----:B------:R-:W-:-:S07]  /*4410*/  MOV R22, 0xffffffff ;  /* 0xffffffff00167802 */ /* 0x000fce0000000f00 */
[----:B0--3--:R-:W-:Y:S05]  /*4420*/  WARPSYNC.COLLECTIVE R22, `(.L_x_15953) ;  /* 0x0000000016087348 */ /* 0x009fea0003c00000 */
[----:B0-----:R0:W1:Y:S02]  /*4430*/  SHFL.IDX P0, R22, R38, R23, R11 ;  /* 0x0000001726167389 */ /* 0x001064000000000b */
[----:B01-3--:R-:W-:Y:S05]  /*4440*/  ENDCOLLECTIVE ;  /* 0x000000000000791b */ /* 0x00bfea0003800000 */
.L_x_15953:
[----:B------:R-:W-:Y:S05]  /*4450*/  BSYNC B0 ;  /* 0x0000000000007941 */ /* 0x000fea0003800000 */
.L_x_15952:
[----:B------:R-:W-:Y:S05]  /*4460*/  BRA `(.L_x_15954) ;  /* 0xffffffec00847947 */ /* 0x000fea000383ffff */
.L_x_15881:
[----:B------:R-:W-:Y:S01]  /*4470*/  BSSY B0, `(.L_x_15955) ;  /* 0x0000006000007945 */ /* 0x000fe20003800000 */
[----:B------:R-:W-:Y:S02]  /*4480*/  IMAD.MOV.U32 R23, RZ, RZ, R6 ;  /* 0x000000ffff177224 */ /* 0x000fe400078e0006 */
[----:B------:R-:W-:-:S07]  /*4490*/  IMAD.MOV.U32 R22, RZ, RZ, -0x1 ;  /* 0xffffffffff167424 */ /* 0x000fce00078e00ff */
[----:B0--3--:R-:W-:Y:S05]  /*44a0*/  WARPSYNC.COLLECTIVE R22, `(.L_x_15956) ;  /* 0x0000000016087348 */ /* 0x009fea0003c00000 */
[----:B0-----:R0:W1:Y:S02]  /*44b0*/  SHFL.IDX P0, R22, R38, R23, R11 ;  /* 0x0000001726167389 */ /* 0x001064000000000b */
[----:B01-3--:R-:W-:Y:S05]  /*44c0*/  ENDCOLLECTIVE ;  /* 0x000000000000791b */ /* 0x00bfea0003800000 */
.L_x_15956:
[----:B------:R-:W-:Y:S05]  /*44d0*/  BSYNC B0 ;  /* 0x0000000000007941 */ /* 0x000fea0003800000 */
.L_x_15955:
[----:B------:R-:W-:Y:S05]  /*44e0*/  BRA `(.L_x_15957) ;  /* 0xffffffec00787947 */ /* 0x000fea000383ffff */
.L_x_15883:
[----:B------:R-:W-:Y:S01]  /*44f0*/  BSSY B0, `(.L_x_15958) ;  /* 0x0000006000007945 */ /* 0x000fe20003800000 */
[----:B------:R-:W-:Y:S01]  /*4500*/  MOV R23, R7 ;  /* 0x0000000700177202 */ /* 0x000fe20000000f00 */
[----:B------:R-:W-:-:S07]  /*4510*/  IMAD.MOV.U32 R22, RZ, RZ, -0x1 ;  /* 0xffffffffff167424 */ /* 0x000fce00078e00ff */
[----:B0--3--:R-:W-:Y:S05]  /*4520*/  WARPSYNC.COLLECTIVE R22, `(.L_x_15959) ;  /* 0x0000000016087348 */ /* 0x009fea0003c00000 */
[----:B0-----:R0:W1:Y:S02]  /*4530*/  SHFL.IDX P0, R22, R38, R23, R11 ;  /* 0x0000001726167389 */ /* 0x001064000000000b */
[----:B01-3--:R-:W-:Y:S05]  /*4540*/  ENDCOLLECTIVE ;  /* 0x000000000000791b */ /* 0x00bfea0003800000 */
.L_x_15959:
[----:B------:R-:W-:Y:S05]  /*4550*/  BSYNC B0 ;  /* 0x0000000000007941 */ /* 0x000fea0003800000 */
.L_x_15958:
[----:B------:R-:W-:Y:S05]  /*4560*/  BRA `(.L_x_15960) ;  /* 0xffffffec00747947 */ /* 0x000fea000383ffff */
.L_x_15885:
[----:B------:R-:W-:Y:S01]  /*4570*/  BSSY B0, `(.L_x_15961) ;  /* 0x0000006000007945 */ /* 0x000fe20003800000 */
[----:B------:R-:W-:Y:S01]  /*4580*/  IMAD.MOV.U32 R23, RZ, RZ, R8 ;  /* 0x000000ffff177224 */ /* 0x000fe200078e0008 */
[----:B------:R-:W-:-:S07]  /*4590*/  MOV R22, 0xffffffff ;  /* 0xffffffff00167802 */ /* 0x000fce0000000f00 */
[----:B0--3--:R-:W-:Y:S05]  /*45a0*/  WARPSYNC.COLLECTIVE R22, `(.L_x_15962) ;  /* 0x0000000016087348 */ /* 0x009fea0003c00000 */
[----:B0-----:R0:W1:Y:S02]  /*45b0*/  SHFL.IDX P0, R22, R38, R23, R11 ;  /* 0x0000001726167389 */ /* 0x001064000000000b */
[----:B01-3--:R-:W-:Y:S05]  /*45c0*/  ENDCOLLECTIVE ;  /* 0x000000000000791b */ /* 0x00bfea0003800000 */
.L_x_15962:
[----:B------:R-:W-:Y:S05]  /*45d0*/  BSYNC B0 ;  /* 0x0000000000007941 */ /* 0x000fea0003800000 */
.L_x_15961:
[----:B------:R-:W-:Y:S05]  /*45e0*/  BRA `(.L_x_15963) ;  /* 0xffffffec006c7947 */ /* 0x000fea000383ffff */
.L_x_15887:
[----:B------:R-:W-:Y:S01]  /*45f0*/  BSSY B0, `(.L_x_15964) ;  /* 0x0000006000007945 */ /* 0x000fe20003800000 */
[----:B------:R-:W-:Y:S02]  /*4600*/  IMAD.MOV.U32 R23, RZ, RZ, R9 ;  /* 0x000000ffff177224 */ /* 0x000fe400078e0009 */
[----:B------:R-:W-:-:S07]  /*4610*/  IMAD.MOV.U32 R22, RZ, RZ, -0x1 ;  /* 0xffffffffff167424 */ /* 0x000fce00078e00ff */
[----:B0--3--:R-:W-:Y:S05]  /*4620*/  WARPSYNC.COLLECTIVE R22, `(.L_x_15965) ;  /* 0x0000000016087348 */ /* 0x009fea0003c00000 */
[----:B0-----:R0:W1:Y:S02]  /*4630*/  SHFL.IDX P0, R22, R38, R23, R11 ;  /* 0x0000001726167389 */ /* 0x001064000000000b */
[----:B01-3--:R-:W-:Y:S05]  /*4640*/  ENDCOLLECTIVE ;  /* 0x000000000000791b */ /* 0x00bfea0003800000 */
.L_x_15965:
[----:B------:R-:W-:Y:S05]  /*4650*/  BSYNC B0 ;  /* 0x0000000000007941 */ /* 0x000fea0003800000 */
.L_x_15964:
[----:B------:R-:W-:Y:S05]  /*4660*/  BRA `(.L_x_15966) ;  /* 0xffffffec00647947 */ /* 0x000fea000383ffff */
.L_x_15889:
[----:B------:R-:W-:Y:S01]  /*4670*/  BSSY B0, `(.L_x_15967) ;  /* 0x0000006000007945 */ /* 0x000fe20003800000 */
[----:B------:R-:W-:Y:S01]  /*4680*/  MOV R23, R10 ;  /* 0x0000000a00177202 */ /* 0x000fe20000000f00 */
[----:B------:R-:W-:-:S07]  /*4690*/  IMAD.MOV.U32 R22, RZ, RZ, -0x1 ;  /* 0xffffffffff167424 */ /* 0x000fce00078e00ff */
[----:B0--3--:R-:W-:Y:S05]  /*46a0*/  WARPSYNC.COLLECTIVE R22, `(.L_x_15968) ;  /* 0x0000000016087348 */ /* 0x009fea0003c00000 */
[----:B0-----:R0:W1:Y:S02]  /*46b0*/  SHFL.IDX P0, R22, R38, R23, R11 ;  /* 0x0000001726167389 */ /* 0x001064000000000b */
[----:B01-3--:R-:W-:Y:S05]  /*46c0*/  ENDCOLLECTIVE ;  /* 0x000000000000791b */ /* 0x00bfea0003800000 */
.L_x_15968:
[----:B------:R-:W-:Y:S05]  /*46d0*/  BSYNC B0 ;  /* 0x0000000000007941 */ /* 0x000fea0003800000 */
.L_x_15967:
[----:B------:R-:W-:Y:S05]  /*46e0*/  BRA `(.L_x_15969) ;  /* 0xffffffec005c7947 */ /* 0x000fea000383ffff */
.L_x_15970:
        /* <DEDUP_REMOVED lines=9> */
.L_x_58366:


//--------------------- .text._Z9cuda_gemmIiLi256ELi4ELi1ELi32ELi8ELi8ELi32ELi0ELi1EEviiiPT_S1_S1_ii --------------------------
	.section	.text._Z9cuda_gemmIiLi256ELi4ELi1ELi32ELi8ELi8ELi32ELi0ELi1EEviiiPT_S1_S1_ii,"ax",@progbits
	.align	128
        .global         _Z9cuda_gemmIiLi256ELi4ELi1ELi32ELi8ELi8ELi32ELi0ELi1EEviiiPT_S1_S1_ii
        .type           _Z9cuda_gemmIiLi256ELi4ELi1ELi32ELi8ELi8ELi32ELi0ELi1EEviiiPT_S1_S1_ii,@function
        .size           _Z9cuda_gemmIiLi256ELi4ELi1ELi32ELi8ELi8ELi32ELi0ELi1EEviiiPT_S1_S1_ii,(.L_x_58367 - _Z9cuda_gemmIiLi256ELi4ELi1ELi32ELi8ELi8ELi32ELi0ELi1EEviiiPT_S1_S1_ii)
        .other          _Z9cuda_gemmIiLi256ELi4ELi1ELi32ELi8ELi8ELi32ELi0ELi1EEviiiPT_S1_S1_ii,@"STO_CUDA_ENTRY STV_DEFAULT"
_Z9cuda_gemmIiLi256ELi4ELi1ELi32ELi8ELi8ELi32ELi0ELi1EEviiiPT_S1_S1_ii:
.text._Z9cuda_gemmIiLi256ELi4ELi1ELi32ELi8ELi8ELi32ELi0ELi1EEviiiPT_S1_S1_ii:
        /* <DEDUP_REMOVED lines=9> */
[----:B------:R-:W-:Y:S02]  /*0090*/  IADD3 R0, PT, PT, R42, R3, RZ ;  /* 0x000000032a007210 */ /* 0x000fe40007ffe0ff */
[----:B------:R-:W-:Y:S02]  /*00a0*/  ISETP.NE.U32.AND P2, PT, R3, RZ, PT ;  /* 0x000000ff0300720c */ /* 0x000fe40003f45070 */
        /* <DEDUP_REMOVED lines=15> */
[----:B------:R-:W-:Y:S01]  /*01a0*/  @P0 IADD3 R0, PT, PT, R0, -R3, RZ ;  /* 0x8000000300000210 */ /* 0x000fe20007ffe0ff */
[----:B------:R-:W-:-:S03]  /*01b0*/  @P0 VIADD R5, R5, 0x1 ;  /* 0x0000000105050836 */ /* 0x000fc60000000000 */
[----:B------:R-:W-:-:S13]  /*01c0*/  ISETP.GE.U32.AND P1, PT, R0, R3, PT ;  /* 0x000000030000720c */ /* 0x000fda0003f26070 */
[----:B------:R-:W-:Y:S01]  /*01d0*/  @P1 VIADD R5, R5, 0x1 ;  /* 0x0000000105051836 */ /* 0x000fe20000000000 */
[----:B------:R-:W-:-:S04]  /*01e0*/  @!P2 LOP3.LUT R5, RZ, R3, RZ, 0x33, !PT ;  /* 0x00000003ff05a212 */ /* 0x000fc800078e33ff */
[----:B------:R-:W-:-:S04]  /*01f0*/  IADD3 R2, PT, PT, R2, R5, RZ ;  /* 0x0000000502027210 */ /* 0x000fc80007ffe0ff */
        /* <DEDUP_REMOVED lines=8> */
[----:B------:R-:W-:Y:S02]  /*0280*/  VIADD R2, R2, 0x1 ;  /* 0x0000000102027836 */ /* 0x000fe40000000000 */
[----:B------:R-:W-:-:S03]  /*0290*/  HFMA2 R9, -RZ, RZ, 0, 0 ;  /* 0x00000000ff097431 */ /* 0x000fc600000001ff */
[----:B------:R-:W-:Y:S02]  /*02a0*/  LOP3.LUT R2, R2, 0x3, RZ, 0xc0, !PT ;  /* 0x0000000302027812 */ /* 0x000fe400078ec0ff */
[----:B0-----:R-:W-:Y:S01]  /*02b0*/  LEA R11, R11, R0, 0x18 ;  /* 0x000000000b0b7211 */ /* 0x001fe200078ec0ff */
[----:B------:R-:W-:-:S07]  /*02c0*/  IMAD.MOV.U32 R0, RZ, RZ, R42 ;  /* 0x000000ffff007224 */ /* 0x000fce00078e002a */
.L_x_15975:
        /* <DEDUP_REMOVED lines=12> */
.L_x_15974:
[----:B------:R-:W-:Y:S05]  /*0390*/  BSYNC.RECONVERGENT B1 ;  /* 0x0000000000017941 */ /* 0x000fea0003800200 */
.L_x_15973:
[----:B------:R-:W-:Y:S05]  /*03a0*/  @!P1 BRA `(.L_x_15972) ;  /* 0x0000000000a89947 */ /* 0x000fea0003800000 */
[----:B------:R-:W1:Y:S01]  /*03b0*/  S2R R7, SR_CgaCtaId ;  /* 0x0000000000077919 */ /* 0x000e620000008800 */
[----:B0-----:R-:W0:Y:S01]  /*03c0*/  LDC.64 R4, c[0x0][0x398] ;  /* 0x0000e600ff047b82 */ /* 0x001e220000000a00 */
[----:B------:R-:W-:-:S04]  /*03d0*/  MOV R2, 0x400 ;  /* 0x0000040000027802 */ /* 0x000fc80000000f00 */
[----:B-1----:R-:W-:-:S07]  /*03e0*/  LEA R16, R7, R2, 0x18 ;  /* 0x0000000207107211 */ /* 0x002fce00078ec0ff */
.L_x_15976:
[----:B------:R-:W-:Y:S02]  /*03f0*/  IMAD.IADD R19, R3, 0x1, R0 ;  /* 0x0000000103137824 */ /* 0x000fe400078e0200 */
[----:B01----:R-:W-:-:S03]  /*0400*/  IMAD.WIDE.U32 R12, R0, 0x4, R4 ;  /* 0x00000004000c7825 */ /* 0x003fc600078e0004 */
[C---:B------:R-:W-:Y:S01]  /*0410*/  IADD3 R14, PT, PT, R19.reuse, R3, RZ ;  /* 0x00000003130e7210 */ /* 0x040fe20007ffe0ff */
[----:B------:R-:W-:Y:S02]  /*0420*/  IMAD.WIDE.U32 R6, R19, 0x4, R4 ;  /* 0x0000000413067825 */ /* 0x000fe400078e0004 */
[----:B------:R0:W2:Y:S02]  /*0430*/  LDG.E R12, desc[UR20][R12.64] ;  /* 0x000000140c0c7981 */ /* 0x0000a4000c1e1900 */
        /* <DEDUP_REMOVED lines=13> */
[----:B-1----:R-:W-:Y:S02]  /*0510*/  LOP3.LUT R7, R2, 0x7ffffffc, RZ, 0xc0, !PT ;  /* 0x7ffffffc02077812 */ /* 0x002fe400078ec0ff */
[----:B----4-:R-:W-:Y:S02]  /*0520*/  LOP3.LUT R9, R15, 0x7, RZ, 0xc0, !PT ;  /* 0x000000070f097812 */ /* 0x010fe400078ec0ff */
[----:B------:R-:W-:Y:S01]  /*0530*/  SHF.R.U32.HI R2, RZ, 0x1, R15 ;  /* 0x00000001ff027819 */ /* 0x000fe2000001160f */
[--C-:B------:R-:W-:Y:S01]  /*0540*/  IMAD R17, R17, 0x24, R16.reuse ;  /* 0x0000002411117824 */ /* 0x100fe200078e0210 */
[----:B------:R-:W-:Y:S01]  /*0550*/  LOP3.LUT R14, R14, 0x7ffffffc, RZ, 0xc0, !PT ;  /* 0x7ffffffc0e0e7812 */ /* 0x000fe200078ec0ff */
[--C-:B------:R-:W-:Y:S01]  /*0560*/  IMAD R0, R0, 0x24, R16.reuse ;  /* 0x0000002400007824 */ /* 0x100fe200078e0210 */
[----:B------:R-:W-:Y:S01]  /*0570*/  LOP3.LUT R2, R2, 0x7ffffffc, RZ, 0xc0, !PT ;  /* 0x7ffffffc02027812 */ /* 0x000fe200078ec0ff */
[----:B------:R-:W-:-:S02]  /*0580*/  IMAD R13, R13, 0x24, R16 ;  /* 0x000000240d0d7824 */ /* 0x000fc400078e0210 */
[----:B------:R-:W-:Y:S01]  /*0590*/  IMAD R9, R9, 0x24, R16 ;  /* 0x0000002409097824 */ /* 0x000fe200078e0210 */
[----:B------:R-:W-:Y:S01]  /*05a0*/  IADD3 R7, PT, PT, R0, R7, RZ ;  /* 0x0000000700077210 */ /* 0x000fe20007ffe0ff */
[----:B------:R-:W-:Y:S02]  /*05b0*/  IMAD.IADD R17, R17, 0x1, R18 ;  /* 0x0000000111117824 */ /* 0x000fe400078e0212 */
        /* <DEDUP_REMOVED lines=9> */
.L_x_15972:
[----:B------:R-:W-:Y:S05]  /*0650*/  BSYNC.RECONVERGENT B0 ;  /* 0x0000000000007941 */ /* 0x000fea0003800200 */
.L_x_15971:
[----:B------:R-:W2:Y:S01]  /*0660*/  S2UR UR11, SR_CTAID.Y ;  /* 0x00000000000b79c3 */ /* 0x000ea20000002600 */
[----:B------:R-:W3:Y:S01]  /*0670*/  LDCU UR22, c[0x0][0x360] ;  /* 0x00006c00ff1677ac */ /* 0x000ee20008000800 */
[----:B------:R-:W4:Y:S02]  /*0680*/  LDCU UR23, c[0x0][0x374] ;  /* 0x00006e80ff1777ac */ /* 0x000f240008000800 */
[----:B----4-:R-:W-:-:S04]  /*0690*/  USHF.L.U32 UR13, UR23, 0x2, URZ ;  /* 0x00000002170d7899 */ /* 0x010fc800080006ff */
[----:B--2---:R-:W-:-:S06]  /*06a0*/  UISETP.GE.U32.AND UP0, UPT, UR11, UR13, UPT ;  /* 0x0000000d0b00728c */ /* 0x004fcc000bf06070 */
[----:B------:R-:W-:-:S13]  /*06b0*/  PLOP3.LUT P0, PT, PT, PT, UP0, 0x80, 0x8 ;  /* 0x000000000008781c */ /* 0x000fda0003f0f008 */
[----:B---3--:R-:W-:Y:S05]  /*06c0*/  @P0 EXIT ;  /* 0x000000000000094d */ /* 0x008fea0003800000 */
[----:B0-----:R-:W0:Y:S01]  /*06d0*/  I2F.U32.RP R4, UR22 ;  /* 0x0000001600047d06 */ /* 0x001e220008209000 */
[C---:B------:R-:W-:Y:S01]  /*06e0*/  IADD3 R41, PT, PT, R42.reuse, UR22, RZ ;  /* 0x000000162a297c10 */ /* 0x040fe2000fffe0ff */
[----:B------:R-:W2:Y:S01]  /*06f0*/  LDCU UR6, c[0x0][0x388] ;  /* 0x00007100ff0677ac */ /* 0x000ea20008000800 */
[----:B------:R-:W3:Y:S01]  /*0700*/  S2UR UR12, SR_CgaCtaId ;  /* 0x00000000000c79c3 */ /* 0x000ee20000008800 */
[----:B------:R-:W-:Y:S01]  /*0710*/  ISETP.NE.U32.AND P2, PT, RZ, UR22, PT ;  /* 0x00000016ff007c0c */ /* 0x000fe2000bf45070 */
[C---:B------:R-:W-:Y:S01]  /*0720*/  IMAD.SHL.U32 R35, R42.reuse, 0x4, RZ ;  /* 0x000000042a237824 */ /* 0x040fe200078e00ff */
[C---:B------:R-:W-:Y:S01]  /*0730*/  ISETP.GE.U32.AND P0, PT, R41.reuse, 0x20, PT ;  /* 0x000000202900780c */ /* 0x040fe20003f06070 */
[----:B------:R-:W-:Y:S01]  /*0740*/  UMOV UR10, 0x400 ;  /* 0x00000400000a7882 */ /* 0x000fe20000000000 */
[C---:B------:R-:W-:Y:S01]  /*0750*/  VIMNMX.U32 R0, PT, PT, R41.reuse, 0x20, !PT ;  /* 0x0000002029007848 */ /* 0x040fe20007fe0000 */
[----:B------:R-:W-:Y:S01]  /*0760*/  VIADD R40, R41, UR22 ;  /* 0x0000001629287c36 */ /* 0x000fe20008000000 */
[----:B------:R-:W-:Y:S01]  /*0770*/  SEL R36, RZ, 0x1, P0 ;  /* 0x00000001ff247807 */ /* 0x000fe20000000000 */
[----:B------:R-:W4:Y:S01]  /*0780*/  S2UR UR7, SR_CTAID.X ;  /* 0x00000000000779c3 */ /* 0x000f220000002500 */
[----:B------:R-:W-:Y:S01]  /*0790*/  LOP3.LUT R37, R42, 0x3, RZ, 0xc0, !PT ;  /* 0x000000032a257812 */ /* 0x000fe200078ec0ff */
[----:B------:R-:W-:Y:S01]  /*07a0*/  USHF.L.U32 UR15, UR22, 0x2, URZ ;  /* 0x00000002160f7899 */ /* 0x000fe200080006ff */
[----:B------:R-:W-:Y:S01]  /*07b0*/  IADD3 R0, PT, PT, R0, -R41, -R36 ;  /* 0x8000002900007210 */ /* 0x000fe20007ffe824 */
[----:B0-----:R-:W0:Y:S01]  /*07c0*/  MUFU.RCP R4, R4 ;  /* 0x0000000400047308 */ /* 0x001e220000001000 */
[----:B------:R-:W-:Y:S01]  /*07d0*/  SHF.R.U32.HI R39, RZ, 0x2, R41 ;  /* 0x00000002ff277819 */ /* 0x000fe20000011629 */
[C---:B------:R-:W-:Y:S01]  /*07e0*/  VIADD R29, R37.reuse, 0x5 ;  /* 0x00000005251d7836 */ /* 0x040fe20000000000 */
[C---:B------:R-:W-:Y:S01]  /*07f0*/  IADD3 R26, PT, PT, R37.reuse, -0x1, RZ ;  /* 0xffffffff251a7810 */ /* 0x040fe20007ffe0ff */
[C---:B------:R-:W-:Y:S01]  /*0800*/  VIADD R28, R37.reuse, 0x6 ;  /* 0x00000006251c7836 */ /* 0x040fe20000000000 */
[----:B--2---:R-:W-:Y:S01]  /*0810*/  USHF.R.S32.HI UR4, URZ, 0x1f, UR6 ;  /* 0x0000001fff047899 */ /* 0x004fe20008011406 */
[----:B------:R-:W-:Y:S01]  /*0820*/  SHF.R.U32.HI R38, RZ, 0x2, R40 ;  /* 0x00000002ff267819 */ /* 0x000fe20000011628 */
[----:B------:R-:W-:Y:S01]  /*0830*/  VIADD R33, R37, 0x1 ;  /* 0x0000000125217836 */ /* 0x000fe20000000000 */
[----:B------:R-:W-:Y:S01]  /*0840*/  LOP3.LUT R29, R29, 0x7, RZ, 0xc0, !PT ;  /* 0x000000071d1d7812 */ /* 0x000fe200078ec0ff */
[----:B------:R-:W-:Y:S01]  /*0850*/  ULEA.HI UR6, UR4, UR6, URZ, 0x3 ;  /* 0x0000000604067291 */ /* 0x000fe2000f8f18ff */
[----:B------:R-:W-:Y:S01]  /*0860*/  LOP3.LUT R28, R28, 0x7, RZ, 0xc0, !PT ;  /* 0x000000071c1c7812 */ /* 0x000fe200078ec0ff */
[----:B------:R-:W-:Y:S01]  /*0870*/  VIADD R32, R37, 0x2 ;  /* 0x0000000225207836 */ /* 0x000fe20000000000 */
[----:B---3--:R-:W-:Y:S01]  /*0880*/  ULEA UR24, UR12, UR10, 0x18 ;  /* 0x0000000a0c187291 */ /* 0x008fe2000f8ec0ff */
[----:B------:R-:W-:Y:S01]  /*0890*/  LOP3.LUT R26, R26, 0x7, RZ, 0xc0, !PT ;  /* 0x000000071a1a7812 */ /* 0x000fe200078ec0ff */
[----:B------:R-:W-:Y:S01]  /*08a0*/  USHF.R.S32.HI UR8, URZ, 0x3, UR6 ;  /* 0x00000003ff087899 */ /* 0x000fe20008011406 */
[----:B------:R-:W-:Y:S01]  /*08b0*/  SHF.R.U32.HI R34, RZ, 0x2, R42 ;  /* 0x00000002ff227819 */ /* 0x000fe2000001162a */
[----:B------:R-:W2:Y:S01]  /*08c0*/  LDCU.64 UR4, c[0x0][0x390] ;  /* 0x00007200ff0477ac */ /* 0x000ea20008000a00 */
[----:B0-----:R-:W-:Y:S01]  /*08d0*/  VIADD R2, R4, 0xffffffe ;  /* 0x0ffffffe04027836 */ /* 0x001fe20000000000 */
[----:B------:R-:W-:Y:S01]  /*08e0*/  LOP3.LUT R27, R35, 0x1c, RZ, 0xc0, !PT ;  /* 0x0000001c231b7812 */ /* 0x000fe200078ec0ff */
[----:B------:R-:W-:Y:S01]  /*08f0*/  VIADD R25, R40, UR22 ;  /* 0x0000001628197c36 */ /* 0x000fe20008000000 */
[----:B------:R-:W-:Y:S01]  /*0900*/  UIADD3 UR6, UPT, UPT, UR10, 0x180, URZ ;  /* 0x000001800a067890 */ /* 0x000fe2000fffe0ff */
[----:B------:R0:W3:Y:S01]  /*0910*/  F2I.FTZ.U32.TRUNC.NTZ R3, R2 ;  /* 0x0000000200037305 */ /* 0x0000e2000021f000 */
[----:B------:R-:W-:Y:S01]  /*0920*/  UIADD3 UR10, UPT, UPT, UR10, 0x200, URZ ;  /* 0x000002000a0a7890 */ /* 0x000fe2000fffe0ff */
[C---:B------:R-:W-:Y:S01]  /*0930*/  IADD3 R31, PT, PT, R37.reuse, 0x3, RZ ;  /* 0x00000003251f7810 */ /* 0x040fe20007ffe0ff */
[----:B------:R-:W-:Y:S01]  /*0940*/  ULEA UR9, UR12, UR6, 0x18 ;  /* 0x000000060c097291 */ /* 0x000fe2000f8ec0ff */
[----:B------:R-:W-:Y:S01]  /*0950*/  LOP3.LUT R30, R37, 0x4, RZ, 0xfc, !PT ;  /* 0x00000004251e7812 */ /* 0x000fe200078efcff */
[----:B------:R-:W-:Y:S01]  /*0960*/  ULEA UR10, UR12, UR10, 0x18 ;  /* 0x0000000a0c0a7291 */ /* 0x000fe2000f8ec0ff */
[----:B------:R-:W-:Y:S01]  /*0970*/  VIADD R27, R27, UR24 ;  /* 0x000000181b1b7c36 */ /* 0x000fe20008000000 */
[----:B----4-:R-:W-:Y:S01]  /*0980*/  USHF.L.U32 UR14, UR7, 0x5, URZ ;  /* 0x00000005070e7899 */ /* 0x010fe200080006ff */
[----:B------:R-:W-:Y:S01]  /*0990*/  IMAD R15, R34, UR8, R37 ;  /* 0x00000008220f7c24 */ /* 0x000fe2000f8e0225 */
[----:B------:R-:W-:Y:S01]  /*09a0*/  MOV R18, UR9 ;  /* 0x0000000900127c02 */ /* 0x000fe20008000f00 */
[----:B0-----:R-:W-:Y:S01]  /*09b0*/  IMAD.MOV.U32 R2, RZ, RZ, RZ ;  /* 0x000000ffff027224 */ /* 0x001fe200078e00ff */
[----:B------:R-:W-:Y:S01]  /*09c0*/  USHF.L.U32 UR7, UR7, 0x2, URZ ;  /* 0x0000000207077899 */ /* 0x000fe200080006ff */
[C---:B------:R-:W-:Y:S01]  /*09d0*/  VIADD R23, R35.reuse, UR9 ;  /* 0x0000000923177c36 */ /* 0x040fe20008000000 */
[----:B--2---:R-:W-:Y:S01]  /*09e0*/  UIMAD.WIDE.U32 UR16, UR22, 0x4, UR4 ;  /* 0x00000004161078a5 */ /* 0x004fe2000f8e0004 */
[----:B------:R-:W-:Y:S01]  /*09f0*/  VIADD R22, R35, UR10 ;  /* 0x0000000a23167c36 */ /* 0x000fe20008000000 */
[----:B------:R-:W-:Y:S01]  /*0a00*/  UIMAD.WIDE.U32 UR18, UR22, 0x8, UR4 ;  /* 0x00000008161278a5 */ /* 0x000fe2000f8e0004 */
[----:B---3--:R-:W-:Y:S01]  /*0a10*/  IMAD.MOV R5, RZ, RZ, -R3 ;  /* 0x000000ffff057224 */ /* 0x008fe200078e0a03 */
[----:B------:R-:W-:Y:S01]  /*0a20*/  UIMAD.WIDE.U32 UR4, UR22, 0xc, UR4 ;  /* 0x0000000c160478a5 */ /* 0x000fe2000f8e0004 */
[----:B------:R-:W-:Y:S01]  /*0a30*/  IMAD R18, R37, 0x24, R18 ;  /* 0x0000002425127824 */ /* 0x000fe200078e0212 */
[----:B------:R-:W-:Y:S01]  /*0a40*/  UMOV UR6, UR11 ;  /* 0x0000000b00067c82 */ /* 0x000fe20008000000 */
[----:B------:R-:W-:-:S02]  /*0a50*/  IMAD R5, R5, UR22, RZ ;  /* 0x0000001605057c24 */ /* 0x000fc4000f8e02ff */
[----:B-1----:R-:W-:Y:S02]  /*0a60*/  VIADD R17, R23, UR15 ;  /* 0x0000000f17117c36 */ /* 0x002fe40008000000 */
[----:B------:R-:W-:-:S04]  /*0a70*/  IMAD.HI.U32 R3, R3, R5, R2 ;  /* 0x0000000503037227 */ /* 0x000fc800078e0002 */
[----:B------:R-:W-:Y:S02]  /*0a80*/  VIADD R16, R22, UR15 ;  /* 0x0000000f16107c36 */ /* 0x000fe40008000000 */
[----:B------:R-:W-:-:S04]  /*0a90*/  IMAD.HI.U32 R3, R3, R0, RZ ;  /* 0x0000000003037227 */ /* 0x000fc800078e00ff */
[----:B------:R-:W-:-:S04]  /*0aa0*/  IMAD.MOV R5, RZ, RZ, -R3 ;  /* 0x000000ffff057224 */ /* 0x000fc800078e0a03 */
[----:B------:R-:W-:Y:S01]  /*0ab0*/  IMAD R0, R5, UR22, R0 ;  /* 0x0000001605007c24 */ /* 0x000fe2000f8e0200 */
[----:B------:R-:W-:-:S04]  /*0ac0*/  LOP3.LUT R5, R40, 0x3, RZ, 0xc0, !PT ;  /* 0x0000000328057812 */ /* 0x000fc800078ec0ff */
[----:B------:R-:W-:Y:S01]  /*0ad0*/  ISETP.GE.U32.AND P0, PT, R0, UR22, PT ;  /* 0x0000001600007c0c */ /* 0x000fe2000bf06070 */
[----:B------:R-:W-:-:S12]  /*0ae0*/  IMAD R38, R38, UR8, R5 ;  /* 0x0000000826267c24 */ /* 0x000fd8000f8e0205 */
[----:B------:R-:W-:Y:S01]  /*0af0*/  @P0 IADD3 R0, PT, PT, R0, -UR22, RZ ;  /* 0x8000001600000c10 */ /* 0x000fe2000fffe0ff */
[----:B------:R-:W-:-:S03]  /*0b00*/  @P0 VIADD R3, R3, 0x1 ;  /* 0x0000000103030836 */ /* 0x000fc60000000000 */
[----:B------:R-:W-:Y:S02]  /*0b10*/  ISETP.GE.U32.AND P1, PT, R0, UR22, PT ;  /* 0x0000001600007c0c */ /* 0x000fe4000bf26070 */
[----:B------:R-:W-:-:S05]  /*0b20*/  LOP3.LUT R0, R41, 0x3, RZ, 0xc0, !PT ;  /* 0x0000000329007812 */ /* 0x000fca00078ec0ff */
[----:B------:R-:W-:Y:S01]  /*0b30*/  IMAD R39, R39, UR8, R0 ;  /* 0x0000000827277c24 */ /* 0x000fe2000f8e0200 */
[----:B------:R-:W-:-:S04]  /*0b40*/  SHF.L.U32 R0, R37, 0x3, RZ ;  /* 0x0000000325007819 */ /* 0x000fc800000006ff */
[C---:B------:R-:W-:Y:S02]  /*0b50*/  LOP3.LUT R24, R0.reuse, 0x4, R37, 0xfe, !PT ;  /* 0x0000000400187812 */ /* 0x040fe400078efe25 */
[----:B------:R-:W-:Y:S02]  /*0b60*/  @P1 IADD3 R3, PT, PT, R3, 0x1, RZ ;  /* 0x0000000103031810 */ /* 0x000fe40007ffe0ff */
[----:B------:R-:W-:Y:S02]  /*0b70*/  @!P2 LOP3.LUT R3, RZ, UR22, RZ, 0x33, !PT ;  /* 0x00000016ff03ac12 */ /* 0x000fe4000f8e33ff */
[C---:B------:R-:W-:Y:S02]  /*0b80*/  LOP3.LUT R21, R0.reuse, R29, RZ, 0xfc, !PT ;  /* 0x0000001d00157212 */ /* 0x040fe400078efcff */
[----:B------:R-:W-:Y:S01]  /*0b90*/  LOP3.LUT R20, R0, R28, RZ, 0xfc, !PT ;  /* 0x0000001c00147212 */ /* 0x000fe200078efcff */
[----:B------:R-:W-:Y:S01]  /*0ba0*/  IMAD.IADD R36, R36, 0x1, R3 ;  /* 0x0000000124247824 */ /* 0x000fe200078e0203 */
[----:B------:R-:W-:-:S02]  /*0bb0*/  LOP3.LUT R19, R0, R26, RZ, 0xfc, !PT ;  /* 0x0000001a00137212 */ /* 0x000fc400078efcff */
[----:B------:R-:W-:Y:S02]  /*0bc0*/  LEA R24, R24, UR9, 0x2 ;  /* 0x0000000918187c11 */ /* 0x000fe4000f8e10ff */
[----:B------:R-:W-:Y:S02]  /*0bd0*/  IADD3 R14, PT, PT, R36, 0x1, RZ ;  /* 0x00000001240e7810 */ /* 0x000fe40007ffe0ff */
[----:B------:R-:W-:Y:S02]  /*0be0*/  LEA R21, R21, UR9, 0x2 ;  /* 0x0000000915157c11 */ /* 0x000fe4000f8e10ff */
[----:B------:R-:W-:Y:S02]  /*0bf0*/  LEA R20, R20, UR9, 0x2 ;  /* 0x0000000914147c11 */ /* 0x000fe4000f8e10ff */
[----:B------:R-:W-:Y:S02]  /*0c00*/  LEA R19, R19, UR9, 0x2 ;  /* 0x0000000913137c11 */ /* 0x000fe4000f8e10ff */
[----:B------:R-:W-:-:S07]  /*0c10*/  LOP3.LUT R14, R14, 0x3, RZ, 0xc0, !PT ;  /* 0x000000030e0e7812 */ /* 0x000fce00078ec0ff */
.L_x_15995:
        /* <DEDUP_REMOVED lines=23> */
[----:B------:R-:W-:-:S05]  /*0d90*/  @P3 IMAD.X R3, RZ, RZ, R5, P4 ;  /* 0x000000ffff033224 */ /* 0x000fca00020e0605 */
[----:B------:R-:W3:Y:S01]  /*0da0*/  @P3 LDG.E R2, desc[UR20][R2.64] ;  /* 0x0000001402023981 */ /* 0x000ee2000c1e1900 */
[----:B------:R-:W-:Y:S01]  /*0db0*/  IMAD.MOV.U32 R10, RZ, RZ, R40 ;  /* 0x000000ffff0a7224 */ /* 0x000fe200078e0028 */
[----:B------:R-:W-:Y:S02]  /*0dc0*/  @P3 MOV R10, R25 ;  /* 0x00000019000a3202 */ /* 0x000fe40000000f00 */
[----:B--2---:R1:W-:Y:S04]  /*0dd0*/  STS [R23+UR15], R4 ;  /* 0x0000000417007988 */ /* 0x0043e8000800080f */
[----:B---3--:R1:W-:Y:S02]  /*0de0*/  @P3 STS [R17+UR15], R2 ;  /* 0x0000000211003988 */ /* 0x0083e4000800080f */
.L_x_15980:
[----:B------:R-:W-:Y:S05]  /*0df0*/  BSYNC.RECONVERGENT B1 ;  /* 0x0000000000017941 */ /* 0x000fea0003800200 */
.L_x_15979:
[----:B------:R-:W-:Y:S04]  /*0e00*/  BSSY.RECONVERGENT B1, `(.L_x_15981) ;  /* 0x0000026000017945 */ /* 0x000fe80003800200 */
[----:B------:R-:W-:Y:S05]  /*0e10*/  @!P2 BRA `(.L_x_15982) ;  /* 0x000000000090a947 */ /* 0x000fea0003800000 */
[----:B------:R-:W2:Y:S01]  /*0e20*/  S2UR UR12, SR_CgaCtaId ;  /* 0x00000000000c79c3 */ /* 0x000ea20000008800 */
[----:B------:R-:W0:Y:S01]  /*0e30*/  LDCU UR24, c[0x0][0x388] ;  /* 0x00007100ff1877ac */ /* 0x000e220008000800 */
[----:B------:R-:W-:Y:S01]  /*0e40*/  VIADD R11, R10, UR14 ;  /* 0x0000000e0a0b7c36 */ /* 0x000fe20008000000 */
[----:B------:R-:W-:Y:S02]  /*0e50*/  UMOV UR11, 0x400 ;  /* 0x00000400000b7882 */ /* 0x000fe40000000000 */
[----:B------:R-:W-:Y:S01]  /*0e60*/  UIADD3 UR11, UPT, UPT, UR11, 0x180, URZ ;  /* 0x000001800b0b7890 */ /* 0x000fe2000fffe0ff */
[----:B0-----:R-:W-:-:S04]  /*0e70*/  IMAD.U32 R0, RZ, RZ, UR24 ;  /* 0x00000018ff007e24 */ /* 0x001fc8000f8e00ff */
[----:B------:R-:W-:Y:S01]  /*0e80*/  IMAD R11, R0, UR6, R11 ;  /* 0x00000006000b7c24 */ /* 0x000fe2000f8e020b */
[----:B--2---:R-:W-:-:S06]  /*0e90*/  ULEA UR11, UR12, UR11, 0x18 ;  /* 0x0000000b0c0b7291 */ /* 0x004fcc000f8ec0ff */
[----:B------:R-:W-:-:S07]  /*0ea0*/  LEA R0, R10, UR11, 0x2 ;  /* 0x0000000b0a007c11 */ /* 0x000fce000f8e10ff */
.L_x_15983:
[----:B------:R-:W0:Y:S01]  /*0eb0*/  LDC.64 R8, c[0x0][0x390] ;  /* 0x0000e400ff087b82 */ /* 0x000e220000000a00 */
[----:B------:R-:W-:Y:S01]  /*0ec0*/  MOV R6, UR16 ;  /* 0x0000001000067c02 */ /* 0x000fe20008000f00 */
[----:B------:R-:W-:Y:S01]  /*0ed0*/  IMAD.U32 R7, RZ, RZ, UR17 ;  /* 0x00000011ff077e24 */ /* 0x000fe2000f8e00ff */
[----:B------:R-:W-:Y:S01]  /*0ee0*/  MOV R5, UR19 ;  /* 0x0000001300057c02 */ /* 0x000fe20008000f00 */
[----:B-12---:R-:W-:Y:S02]  /*0ef0*/  IMAD.U32 R4, RZ, RZ, UR18 ;  /* 0x00000012ff047e24 */ /* 0x006fe4000f8e00ff */
        /* <DEDUP_REMOVED lines=22> */
.L_x_15982:
[----:B------:R-:W-:Y:S05]  /*1060*/  BSYNC.RECONVERGENT B1 ;  /* 0x0000000000017941 */ /* 0x000fea0003800200 */
.L_x_15981:
[----:B------:R-:W-:Y:S01]  /*1070*/  BSSY.RECONVERGENT B1, `(.L_x_15984) ;  /* 0x000000c000017945 */ /* 0x000fe20003800200 */
[----:B0-----:R-:W-:-:S03]  /*1080*/  IMAD.MOV.U32 R0, RZ, RZ, R42 ;  /* 0x000000ffff007224 */ /* 0x001fc600078e002a */
[----:B------:R-:W-:Y:S05]  /*1090*/  @!P1 BRA `(.L_x_15985) ;  /* 0x0000000000249947 */ /* 0x000fea0003800000 */
[----:B------:R0:W-:Y:S01]  /*10a0*/  STS [R35+UR10], RZ ;  /* 0x000000ff23007988 */ /* 0x0001e2000800080a */
[----:B------:R-:W-:Y:S01]  /*10b0*/  ISETP.NE.AND P1, PT, R14, 0x1, PT ;  /* 0x000000010e00780c */ /* 0x000fe20003f25270 */
[----:B------:R-:W-:-:S12]  /*10c0*/  IMAD.MOV.U32 R0, RZ, RZ, R41 ;  /* 0x000000ffff007224 */ /* 0x000fd800078e0029 */
[----:B0-----:R-:W-:Y:S05]  /*10d0*/  @!P1 BRA `(.L_x_15985) ;  /* 0x0000000000149947 */ /* 0x001fea0003800000 */
[----:B------:R-:W-:Y:S01]  /*10e0*/  ISETP.NE.AND P1, PT, R14, 0x2, PT ;  /* 0x000000020e00780c */ /* 0x000fe20003f25270 */
[----:B------:R0:W-:Y:S01]  /*10f0*/  STS [R22+UR15], RZ ;  /* 0x000000ff16007988 */ /* 0x0001e2000800080f */
[----:B------:R-:W-:-:S11]  /*1100*/  MOV R0, R40 ;  /* 0x0000002800007202 */ /* 0x000fd60000000f00 */
[----:B------:R0:W-:Y:S01]  /*1110*/  @P1 STS [R16+UR15], RZ ;  /* 0x000000ff10001988 */ /* 0x0001e2000800080f */
[----:B------:R-:W-:-:S07]  /*1120*/  @P1 IMAD.MOV.U32 R0, RZ, RZ, R25 ;  /* 0x000000ffff001224 */ /* 0x000fce00078e0019 */
.L_x_15985:
[----:B------:R-:W-:Y:S05]  /*1130*/  BSYNC.RECONVERGENT B1 ;  /* 0x0000000000017941 */ /* 0x000fea0003800200 */
.L_x_15984:
[----:B------:R-:W-:Y:S05]  /*1140*/  @!P2 BRA `(.L_x_15978) ;  /* 0x000000000038a947 */ /* 0x000fea0003800000 */
[----:B------:R-:W3:Y:S01]  /*1150*/  S2R R3, SR_CgaCtaId ;  /* 0x0000000000037919 */ /* 0x000ee20000008800 */
[----:B-12---:R-:W-:-:S05]  /*1160*/  MOV R2, 0x400 ;  /* 0x0000040000027802 */ /* 0x006fca0000000f00 */
[----:B------:R-:W-:-:S05]  /*1170*/  VIADD R2, R2, 0x200 ;  /* 0x0000020002027836 */ /* 0x000fca0000000000 */
[----:B---3--:R-:W-:-:S07]  /*1180*/  LEA R5, R3, R2, 0x18 ;  /* 0x0000000203057211 */ /* 0x008fce00078ec0ff */
.L_x_15986:
        /* <DEDUP_REMOVED lines=10> */
.L_x_15978:
[----:B------:R-:W-:Y:S05]  /*1230*/  BSYNC.RECONVERGENT B0 ;  /* 0x0000000000007941 */ /* 0x000fea0003800200 */
.L_x_15977:
[----:B------:R-:W-:Y:S06]  /*1240*/  BAR.SYNC.DEFER_BLOCKING 0x0 ;  /* 0x0000000000007b1d */ /* 0x000fec0000010000 */
[----:B------:R-:W-:Y:S05]  /*1250*/  @P0 BRA `(.L_x_15987) ;  /* 0x0000000000a80947 */ /* 0x000fea0003800000 */
[----:B--2---:R2:W4:Y:S01]  /*1260*/  LDS R13, [R18] ;  /* 0x00000000120d7984 */ /* 0x0045220000000800 */
[----:B------:R-:W-:Y:S01]  /*1270*/  MOV R0, 0x400 ;  /* 0x0000040000007802 */ /* 0x000fe20000000f00 */
[----:B-1-3--:R-:W-:Y:S02]  /*1280*/  IMAD.MOV.U32 R4, RZ, RZ, R34 ;  /* 0x000000ffff047224 */ /* 0x00afe400078e0022 */
[----:B------:R2:W1:Y:S02]  /*1290*/  LDS R12, [R18+0x4] ;  /* 0x00000400120c7984 */ /* 0x0004640000000800 */
[----:B------:R-:W-:Y:S02]  /*12a0*/  VIADD R0, R0, 0x200 ;  /* 0x0000020000007836 */ /* 0x000fe40000000000 */
[----:B------:R2:W3:Y:S04]  /*12b0*/  LDS R11, [R18+0x8] ;  /* 0x00000800120b7984 */ /* 0x0004e80000000800 */
[----:B------:R2:W0:Y:S04]  /*12c0*/  LDS R10, [R18+0xc] ;  /* 0x00000c00120a7984 */ /* 0x0004280000000800 */
[----:B------:R2:W0:Y:S04]  /*12d0*/  LDS R9, [R24] ;  /* 0x0000000018097984 */ /* 0x0004280000000800 */
[----:B------:R2:W0:Y:S04]  /*12e0*/  LDS R8, [R21] ;  /* 0x0000000015087984 */ /* 0x0004280000000800 */
[----:B------:R2:W0:Y:S04]  /*12f0*/  LDS R7, [R20] ;  /* 0x0000000014077984 */ /* 0x0004280000000800 */
[----:B------:R2:W0:Y:S01]  /*1300*/  LDS R6, [R19] ;  /* 0x0000000013067984 */ /* 0x0004220000000800 */
[----:B------:R-:W5:Y:S02]  /*1310*/  S2R R5, SR_CgaCtaId ;  /* 0x0000000000057919 */ /* 0x000f640000008800 */
[----:B-12345:R-:W-:-:S07]  /*1320*/  LEA R5, R5, R0, 0x18 ;  /* 0x0000000005057211 */ /* 0x03efce00078ec0ff */
.L_x_15989:
[----:B------:R-:W-:Y:S01]  /*1330*/  IMAD R43, R4, 0x24, R27 ;  /* 0x00000024042b7824 */ /* 0x000fe200078e021b */
[----:B------:R-:W-:-:S05]  /*1340*/  UMOV UR11, 0xffffffff ;  /* 0xffffffff000b7882 */ /* 0x000fca0000000000 */
[----:B------:R-:W1:Y:S01]  /*1350*/  LDS R43, [R43] ;  /* 0x000000002b2b7984 */ /* 0x000e620000000800 */
[----:B----4-:R-:W-:Y:S05]  /*1360*/  BRA.DIV UR11, `(.L_x_15988) ;  /* 0x000000060ba87947 */ /* 0x010fea000b800000 */
[----:B-1----:R-:W1:Y:S04]  /*1370*/  SHFL.IDX PT, R44, R43, R37, 0x181f ;  /* 0x00181f252b2c7589 */ /* 0x002e6800000e0000 */
[----:B------:R-:W2:Y:S04]  /*1380*/  SHFL.IDX PT, R0, R43, R33, 0x181f ;  /* 0x00181f212b007589 */ /* 0x000ea800000e0000 */
[----:B------:R-:W-:Y:S01]  /*1390*/  SHFL.IDX PT, R2, R43, R26, 0x181f ;  /* 0x00181f1a2b027589 */ /* 0x000fe200000e0000 */
[----:B-1----:R-:W-:-:S04]  /*13a0*/  IMAD R45, R13, R44, RZ ;  /* 0x0000002c0d2d7224 */ /* 0x002fc800078e02ff */
[----:B--2---:R-:W-:Y:S02]  /*13b0*/  IMAD R44, R12, R0, R45 ;  /* 0x000000000c2c7224 */ /* 0x004fe400078e022d */
[----:B------:R-:W1:Y:S02]  /*13c0*/  SHFL.IDX PT, R45, R43, R32, 0x181f ;  /* 0x00181f202b2d7589 */ /* 0x000e6400000e0000 */
[----:B-1----:R-:W-:Y:S02]  /*13d0*/  IMAD R45, R11, R45, R44 ;  /* 0x0000002d0b2d7224 */ /* 0x002fe400078e022c */
[----:B------:R-:W0:Y:S02]  /*13e0*/  SHFL.IDX PT, R44, R43, R31, 0x181f ;  /* 0x00181f1f2b2c7589 */ /* 0x000e2400000e0000 */
[----:B0-----:R-:W-:Y:S02]  /*13f0*/  IMAD R44, R10, R44, R45 ;  /* 0x0000002c0a2c7224 */ /* 0x001fe400078e022d */
[----:B------:R-:W0:Y:S02]  /*1400*/  SHFL.IDX PT, R45, R43, R30, 0x181f ;  /* 0x00181f1e2b2d7589 */ /* 0x000e2400000e0000 */
[----:B0-----:R-:W-:-:S02]  /*1410*/  IMAD R45, R9, R45, R44 ;  /* 0x0000002d092d7224 */ /* 0x001fc400078e022c */
[----:B------:R-:W0:Y:S02]  /*1420*/  SHFL.IDX PT, R44, R43, R29, 0x181f ;  /* 0x00181f1d2b2c7589 */ /* 0x000e2400000e0000 */
[----:B0-----:R-:W-:Y:S02]  /*1430*/  IMAD R44, R8, R44, R45 ;  /* 0x0000002c082c7224 */ /* 0x001fe400078e022d */
[----:B------:R-:W0:Y:S02]  /*1440*/  SHFL.IDX PT, R45, R43, R28, 0x181f ;  /* 0x00181f1c2b2d7589 */ /* 0x000e2400000e0000 */
[----:B0-----:R-:W-:-:S07]  /*1450*/  IMAD R45, R7, R45, R44 ;  /* 0x0000002d072d7224 */ /* 0x001fce00078e022c */
.L_x_16005:
        /* <DEDUP_REMOVED lines=10> */
.L_x_15987:
[----:B------:R-:W-:Y:S05]  /*1500*/  WARPSYNC.ALL ;  /* 0x0000000000007948 */ /* 0x000fea0003800000 */
[----:B------:R-:W-:Y:S06]  /*1510*/  BAR.SYNC.DEFER_BLOCKING 0x0 ;  /* 0x0000000000007b1d */ /* 0x000fec0000010000 */
[----:B------:R-:W-:Y:S04]  /*1520*/  BSSY.RECONVERGENT B0, `(.L_x_15990) ;  /* 0x000004a000007945 */ /* 0x000fe80003800200 */
[----:B------:R-:W-:Y:S05]  /*1530*/  @P0 BRA `(.L_x_15991) ;  /* 0x0000000400200947 */ /* 0x000fea0003800000 */
[----:B----4-:R-:W4:Y:S01]  /*1540*/  LDC R0, c[0x0][0x384] ;  /* 0x0000e100ff007b82 */ /* 0x010f220000000800 */
[----:B------:R-:W-:Y:S01]  /*1550*/  ISETP.NE.AND P0, PT, R14, RZ, PT ;  /* 0x000000ff0e00720c */ /* 0x000fe20003f05270 */
[----:B------:R-:W-:Y:S01]  /*1560*/  BSSY.RECONVERGENT B1, `(.L_x_15992) ;  /* 0x0000019000017945 */ /* 0x000fe20003800200 */
[----:B---3--:R-:W-:Y:S01]  /*1570*/  MOV R3, UR7 ;  /* 0x0000000700037c02 */ /* 0x008fe20008000f00 */
[----:B------:R-:W-:Y:S01]  /*1580*/  IMAD.MOV.U32 R45, RZ, RZ, R42 ;  /* 0x000000ffff2d7224 */ /* 0x000fe200078e002a */
[----:B------:R-:W-:-:S03]  /*1590*/  ISETP.GE.U32.AND P1, PT, R36, 0x3, PT ;  /* 0x000000032400780c */ /* 0x000fc60003f26070 */
[----:B----4-:R-:W-:-:S06]  /*15a0*/  IMAD R0, R0, UR6, R3 ;  /* 0x0000000600007c24 */ /* 0x010fcc000f8e0203 */
[----:B------:R-:W-:Y:S05]  /*15b0*/  @!P0 BRA `(.L_x_15993) ;  /* 0x00000000004c8947 */ /* 0x000fea0003800000 */
[----:B------:R-:W3:Y:S01]  /*15c0*/  LDS R7, [R35+UR10] ;  /* 0x0000000a23077984 */ /* 0x000ee20008000800 */
[----:B-12---:R-:W1:Y:S01]  /*15d0*/  LDC.64 R2, c[0x0][0x3a0] ;  /* 0x0000e800ff027b82 */ /* 0x006e620000000a00 */
[----:B------:R-:W-:Y:S01]  /*15e0*/  IMAD.IADD R5, R15, 0x1, R0 ;  /* 0x000000010f057824 */ /* 0x000fe200078e0200 */
[----:B------:R-:W-:Y:S02]  /*15f0*/  ISETP.NE.AND P0, PT, R14, 0x1, PT ;  /* 0x000000010e00780c */ /* 0x000fe40003f05270 */
[----:B------:R-:W-:Y:S01]  /*1600*/  MOV R45, R41 ;  /* 0x00000029002d7202 */ /* 0x000fe20000000f00 */
[----:B-1----:R-:W-:-:S05]  /*1610*/  IMAD.WIDE R4, R5, 0x4, R2 ;  /* 0x0000000405047825 */ /* 0x002fca00078e0202 */
[----:B---3--:R3:W-:Y:S05]  /*1620*/  STG.E desc[UR20][R4.64], R7 ;  /* 0x0000000704007986 */ /* 0x0087ea000c101914 */
[----:B------:R-:W-:Y:S05]  /*1630*/  @!P0 BRA `(.L_x_15993) ;  /* 0x00000000002c8947 */ /* 0x000fea0003800000 */
[----:B------:R-:W-:Y:S01]  /*1640*/  ISETP.NE.AND P0, PT, R14, 0x2, PT ;  /* 0x000000020e00780c */ /* 0x000fe20003f05270 */
[----:B---3--:R-:W1:Y:S01]  /*1650*/  LDS R7, [R22+UR15] ;  /* 0x0000000f16077984 */ /* 0x008e620008000800 */
[----:B------:R-:W-:Y:S01]  /*1660*/  IMAD.IADD R5, R39, 0x1, R0 ;  /* 0x0000000127057824 */ /* 0x000fe200078e0200 */
[----:B------:R-:W-:-:S03]  /*1670*/  MOV R45, R40 ;  /* 0x00000028002d7202 */ /* 0x000fc60000000f00 */
[----:B------:R-:W-:-:S07]  /*1680*/  IMAD.WIDE R4, R5, 0x4, R2 ;  /* 0x0000000405047825 */ /* 0x000fce00078e0202 */
[----:B------:R-:W2:Y:S01]  /*1690*/  @P0 LDS R11, [R16+UR15] ;  /* 0x0000000f100b0984 */ /* 0x000ea20008000800 */
[----:B------:R-:W-:Y:S02]  /*16a0*/  @P0 IMAD.IADD R9, R38, 0x1, R0 ;  /* 0x0000000126090824 */ /* 0x000fe400078e0200 */
[----:B------:R-:W-:Y:S02]  /*16b0*/  @P0 IMAD.MOV.U32 R45, RZ, RZ, R25 ;  /* 0x000000ffff2d0224 */ /* 0x000fe400078e0019 */
[----:B------:R-:W-:Y:S01]  /*16c0*/  @P0 IMAD.WIDE R2, R9, 0x4, R2 ;  /* 0x0000000409020825 */ /* 0x000fe200078e0202 */
[----:B-1----:R4:W-:Y:S04]  /*16d0*/  STG.E desc[UR20][R4.64], R7 ;  /* 0x0000000704007986 */ /* 0x0029e8000c101914 */
[----:B--2---:R4:W-:Y:S02]  /*16e0*/  @P0 STG.E desc[UR20][R2.64], R11 ;  /* 0x0000000b02000986 */ /* 0x0049e4000c101914 */
.L_x_15993:
[----:B------:R-:W-:Y:S05]  /*16f0*/  BSYNC.RECONVERGENT B1 ;  /* 0x0000000000017941 */ /* 0x000fea0003800200 */
.L_x_15992:
[----:B------:R-:W-:Y:S05]  /*1700*/  @!P1 BRA `(.L_x_15991) ;  /* 0x0000000000ac9947 */ /* 0x000fea0003800000 */
[----:B---34-:R-:W3:Y:S01]  /*1710*/  S2R R5, SR_CgaCtaId ;  /* 0x0000000000057919 */ /* 0x018ee20000008800 */
[----:B------:R-:W-:Y:S01]  /*1720*/  MOV R3, 0x400 ;  /* 0x0000040000037802 */ /* 0x000fe20000000f00 */
[C---:B-12---:R-:W-:Y:S01]  /*1730*/  VIADD R2, R45.reuse, UR22 ;  /* 0x000000162d027c36 */ /* 0x046fe20008000000 */
[----:B------:R-:W-:Y:S02]  /*1740*/  LOP3.LUT R9, R45, 0x3, RZ, 0xc0, !PT ;  /* 0x000000032d097812 */ /* 0x000fe400078ec0ff */
[----:B------:R-:W-:Y:S02]  /*1750*/  IADD3 R10, PT, PT, R3, 0x200, RZ ;  /* 0x00000200030a7810 */ /* 0x000fe40007ffe0ff */
[----:B------:R-:W-:Y:S01]  /*1760*/  LOP3.LUT R3, R2, 0x3, RZ, 0xc0, !PT ;  /* 0x0000000302037812 */ /* 0x000fe200078ec0ff */
[----:B------:R-:W-:-:S04]  /*1770*/  IMAD.IADD R9, R0, 0x1, R9 ;  /* 0x0000000100097824 */ /* 0x000fc800078e0209 */
[----:B------:R-:W-:Y:S01]  /*1780*/  IMAD.IADD R8, R0, 0x1, R3 ;  /* 0x0000000100087824 */ /* 0x000fe200078e0203 */
[----:B---3--:R-:W-:-:S07]  /*1790*/  LEA R10, R5, R10, 0x18 ;  /* 0x0000000a050a7211 */ /* 0x008fce00078ec0ff */
.L_x_15994:
[C---:B-1----:R-:W-:Y:S01]  /*17a0*/  LEA R5, R45.reuse, R10, 0x2 ;  /* 0x0000000a2d057211 */ /* 0x042fe200078e10ff */
[----:B------:R-:W1:Y:S01]  /*17b0*/  LDC.64 R2, c[0x0][0x3a0] ;  /* 0x0000e800ff027b82 */ /* 0x000e620000000a00 */
[----:B------:R-:W-:Y:S01]  /*17c0*/  SHF.R.U32.HI R4, RZ, 0x2, R45 ;  /* 0x00000002ff047819 */ /* 0x000fe2000001162d */
[----:B------:R-:W-:Y:S02]  /*17d0*/  VIADD R12, R45, UR22 ;  /* 0x000000162d0c7c36 */ /* 0x000fe40008000000 */
[----:B------:R-:W2:Y:S01]  /*17e0*/  LDS R44, [R5] ;  /* 0x00000000052c7984 */ /* 0x000ea20000000800 */
[----:B------:R-:W-:Y:S02]  /*17f0*/  VIADD R13, R5, UR15 ;  /* 0x0000000f050d7c36 */ /* 0x000fe40008000000 */
[----:B------:R-:W-:Y:S01]  /*1800*/  IMAD R7, R4, UR8, R9 ;  /* 0x0000000804077c24 */ /* 0x000fe2000f8e0209 */
[----:B------:R-:W3:Y:S01]  /*1810*/  LDS R43, [R5+UR15] ;  /* 0x0000000f052b7984 */ /* 0x000ee20008000800 */
[----:B------:R-:W-:Y:S01]  /*1820*/  SHF.R.U32.HI R11, RZ, 0x2, R12 ;  /* 0x00000002ff0b7819 */ /* 0x000fe2000001160c */
[----:B------:R-:W-:Y:S01]  /*1830*/  VIADD R12, R12, UR22 ;  /* 0x000000160c0c7c36 */ /* 0x000fe20008000000 */
[----:B------:R-:W-:-:S02]  /*1840*/  IADD3 R4, PT, PT, R13, UR15, RZ ;  /* 0x0000000f0d047c10 */ /* 0x000fc4000fffe0ff */
[----:B------:R-:W4:Y:S01]  /*1850*/  LDS R13, [R13+UR15] ;  /* 0x0000000f0d0d7984 */ /* 0x000f220008000800 */
[----:B------:R-:W-:-:S03]  /*1860*/  IMAD R45, R11, UR8, R8 ;  /* 0x000000080b2d7c24 */ /* 0x000fc6000f8e0208 */
[----:B------:R5:W0:Y:S01]  /*1870*/  LDS R11, [R4+UR15] ;  /* 0x0000000f040b7984 */ /* 0x000a220008000800 */
[----:B-1----:R-:W-:-:S04]  /*1880*/  IMAD.WIDE R6, R7, 0x4, R2 ;  /* 0x0000000407067825 */ /* 0x002fc800078e0202 */
[----:B-----5:R-:W-:Y:S01]  /*1890*/  IMAD.WIDE R4, R45, 0x4, R2 ;  /* 0x000000042d047825 */ /* 0x020fe200078e0202 */
[C---:B------:R-:W-:Y:S01]  /*18a0*/  IADD3 R45, PT, PT, R12.reuse, UR22, RZ ;  /* 0x000000160c2d7c10 */ /* 0x040fe2000fffe0ff */
[----:B--2---:R1:W-:Y:S04]  /*18b0*/  STG.E desc[UR20][R6.64], R44 ;  /* 0x0000002c06007986 */ /* 0x0043e8000c101914 */
[----:B---3--:R2:W-:Y:S01]  /*18c0*/  STG.E desc[UR20][R4.64], R43 ;  /* 0x0000002b04007986 */ /* 0x0085e2000c101914 */
[----:B-1----:R-:W-:Y:S02]  /*18d0*/  LOP3.LUT R7, R12, 0x3, RZ, 0xc0, !PT ;  /* 0x000000030c077812 */ /* 0x002fe400078ec0ff */
[----:B------:R-:W-:-:S03]  /*18e0*/  SHF.R.U32.HI R6, RZ, 0x2, R12 ;  /* 0x00000002ff067819 */ /* 0x000fc6000001160c */
[----:B------:R-:W-:-:S04]  /*18f0*/  IMAD.IADD R7, R0, 0x1, R7 ;  /* 0x0000000100077824 */ /* 0x000fc800078e0207 */
[----:B------:R-:W-:Y:S01]  /*1900*/  IMAD R7, R6, UR8, R7 ;  /* 0x0000000806077c24 */ /* 0x000fe2000f8e0207 */
[----:B------:R-:W-:-:S03]  /*1910*/  LOP3.LUT R6, R45, 0x3, RZ, 0xc0, !PT ;  /* 0x000000032d067812 */ /* 0x000fc600078ec0ff */
[----:B--2---:R-:W-:-:S04]  /*1920*/  IMAD.WIDE R4, R7, 0x4, R2 ;  /* 0x0000000407047825 */ /* 0x004fc800078e0202 */
[----:B------:R-:W-:Y:S01]  /*1930*/  IMAD.IADD R12, R0, 0x1, R6 ;  /* 0x00000001000c7824 */ /* 0x000fe200078e0206 */
[----:B------:R-:W-:Y:S01]  /*1940*/  SHF.R.U32.HI R6, RZ, 0x2, R45 ;  /* 0x00000002ff067819 */ /* 0x000fe2000001162d */
[----:B----4-:R1:W-:Y:S01]  /*1950*/  STG.E desc[UR20][R4.64], R13 ;  /* 0x0000000d04007986 */ /* 0x0103e2000c101914 */
[----:B------:R-:W-:-:S03]  /*1960*/  VIADD R45, R45, UR22 ;  /* 0x000000162d2d7c36 */ /* 0x000fc60008000000 */
[----:B------:R-:W-:Y:S02]  /*1970*/  IMAD R6, R6, UR8, R12 ;  /* 0x0000000806067c24 */ /* 0x000fe4000f8e020c */
[----:B------:R-:W-:Y:S02]  /*1980*/  ISETP.GE.U32.AND P0, PT, R45, 0x20, PT ;  /* 0x000000202d00780c */ /* 0x000fe40003f06070 */
[----:B------:R-:W-:-:S05]  /*1990*/  IMAD.WIDE R2, R6, 0x4, R2 ;  /* 0x0000000406027825 */ /* 0x000fca00078e0202 */
[----:B0-----:R1:W-:Y:S06]  /*19a0*/  STG.E desc[UR20][R2.64], R11 ;  /* 0x0000000b02007986 */ /* 0x0013ec000c101914 */
[----:B------:R-:W-:Y:S05]  /*19b0*/  @!P0 BRA `(.L_x_15994) ;  /* 0xfffffffc00788947 */ /* 0x000fea000383ffff */
.L_x_15991:
[----:B------:R-:W-:Y:S05]  /*19c0*/  BSYNC.RECONVERGENT B0 ;  /* 0x0000000000007941 */ /* 0x000fea0003800200 */
.L_x_15990:
[----:B------:R-:W-:-:S04]  /*19d0*/  UIADD3 UR6, UPT, UPT, UR23, UR6, URZ ;  /* 0x0000000617067290 */ /* 0x000fc8000fffe0ff */
[----:B------:R-:W-:-:S09]  /*19e0*/  UISETP.GE.U32.AND UP0, UPT, UR6, UR13, UPT ;  /* 0x0000000d0600728c */ /* 0x000fd2000bf06070 */
[----:B------:R-:W-:Y:S05]  /*19f0*/  BRA.U !UP0, `(.L_x_15995) ;  /* 0xfffffff108887547 */ /* 0x000fea000b83ffff */
[----:B------:R-:W-:Y:S05]  /*1a00*/  EXIT ;  /* 0x000000000000794d */ /* 0x000fea0003800000 */
.L_x_15988:
[----:B------:R-:W-:Y:S01]  /*1a10*/  BSSY B0, `(.L_x_15996) ;  /* 0x0000007000007945 */ /* 0x000fe20003800000 */
[----:B------:R-:W-:Y:S01]  /*1a20*/  MOV R2, R37 ;  /* 0x0000002500027202 */ /* 0x000fe20000000f00 */
[----:B------:R-:W-:Y:S02]  /*1a30*/  IMAD.MOV.U32 R3, RZ, RZ, 0x181f ;  /* 0x0000181fff037424 */ /* 0x000fe400078e00ff */
[----:B------:R-:W-:-:S07]  /*1a40*/  IMAD.MOV.U32 R0, RZ, RZ, -0x1 ;  /* 0xffffffffff007424 */ /* 0x000fce00078e00ff */
[----:B01----:R-:W-:Y:S05]  /*1a50*/  WARPSYNC.COLLECTIVE R0, `(.L_x_15997) ;  /* 0x0000000000087348 */ /* 0x003fea0003c00000 */
[----:B-1----:R1:W2:Y:S02]  /*1a60*/  SHFL.IDX P1, R0, R43, R2, R3 ;  /* 0x000000022b007389 */ /* 0x0022a40000020003 */
[----:B012---:R-:W-:Y:S05]  /*1a70*/  ENDCOLLECTIVE ;  /* 0x000000000000791b */ /* 0x007fea0003800000 */
.L_x_15997:
[----:B------:R-:W-:Y:S05]  /*1a80*/  BSYNC B0 ;  /* 0x0000000000007941 */ /* 0x000fea0003800000 */
.L_x_15996:
[----:B------:R-:W-:Y:S01]  /*1a90*/  MOV R44, R0 ;  /* 0x00000000002c7202 */ /* 0x000fe20000000f00 */
[----:B------:R-:W-:Y:S01]  /*1aa0*/  IMAD.MOV.U32 R2, RZ, RZ, R33 ;  /* 0x000000ffff027224 */ /* 0x000fe200078e0021 */
[----:B------:R-:W-:Y:S01]  /*1ab0*/  MOV R0, 0xffffffff ;  /* 0xffffffff00007802 */ /* 0x000fe20000000f00 */
[----:B------:R-:W-:Y:S02]  /*1ac0*/  IMAD.MOV.U32 R3, RZ, RZ, 0x181f ;  /* 0x0000181fff037424 */ /* 0x000fe400078e00ff */
[----:B------:R-:W-:-:S07]  /*1ad0*/  IMAD R45, R13, R44, RZ ;  /* 0x0000002c0d2d7224 */ /* 0x000fce00078e02ff */
[----:B------:R-:W-:Y:S05]  /*1ae0*/  WARPSYNC.COLLECTIVE R0, `(.L_x_15998) ;  /* 0x0000000000087348 */ /* 0x000fea0003c00000 */
[----:B------:R0:W1:Y:S02]  /*1af0*/  SHFL.IDX P1, R0, R43, R2, R3 ;  /* 0x000000022b007389 */ /* 0x0000640000020003 */
[----:B01----:R-:W-:Y:S05]  /*1b00*/  ENDCOLLECTIVE ;  /* 0x000000000000791b */ /* 0x003fea0003800000 */
.L_x_15998:
[----:B------:R-:W-:Y:S02]  /*1b10*/  IMAD.MOV.U32 R2, RZ, RZ, R32 ;  /* 0x000000ffff027224 */ /* 0x000fe400078e0020 */
[----:B------:R-:W-:Y:S01]  /*1b20*/  IMAD R44, R12, R0, R45 ;  /* 0x000000000c2c7224 */ /* 0x000fe200078e022d */
[----:B------:R-:W-:-:S07]  /*1b30*/  MOV R0, 0xffffffff ;  /* 0xffffffff00007802 */ /* 0x000fce0000000f00 */
[----:B------:R-:W-:Y:S05]  /*1b40*/  WARPSYNC.COLLECTIVE R0, `(.L_x_15999) ;  /* 0x0000000000087348 */ /* 0x000fea0003c00000 */
[----:B------:R0:W1:Y:S02]  /*1b50*/  SHFL.IDX P1, R0, R43, R2, R3 ;  /* 0x000000022b007389 */ /* 0x0000640000020003 */
[----:B01----:R-:W-:Y:S05]  /*1b60*/  ENDCOLLECTIVE ;  /* 0x000000000000791b */ /* 0x003fea0003800000 */
.L_x_15999:
[----:B------:R-:W-:Y:S01]  /*1b70*/  MOV R2, R31 ;  /* 0x0000001f00027202 */ /* 0x000fe20000000f00 */
[----:B------:R-:W-:Y:S02]  /*1b80*/  IMAD.MOV.U32 R45, RZ, RZ, R0 ;  /* 0x000000ffff2d7224 */ /* 0x000fe400078e0000 */
[----:B------:R-:W-:Y:S02]  /*1b90*/  IMAD.MOV.U32 R0, RZ, RZ, -0x1 ;  /* 0xffffffffff007424 */ /* 0x000fe400078e00ff */
[----:B------:R-:W-:-:S07]  /*1ba0*/  IMAD R45, R11, R45, R44 ;  /* 0x0000002d0b2d7224 */ /* 0x000fce00078e022c */
[----:B------:R-:W-:Y:S05]  /*1bb0*/  WARPSYNC.COLLECTIVE R0, `(.L_x_16000) ;  /* 0x0000000000087348 */ /* 0x000fea0003c00000 */
[----:B------:R0:W1:Y:S02]  /*1bc0*/  SHFL.IDX P1, R0, R43, R2, R3 ;  /* 0x000000022b007389 */ /* 0x0000640000020003 */
[----:B01----:R-:W-:Y:S05]  /*1bd0*/  ENDCOLLECTIVE ;  /* 0x000000000000791b */ /* 0x003fea0003800000 */
.L_x_16000:
[----:B------:R-:W-:Y:S01]  /*1be0*/  IMAD.MOV.U32 R2, RZ, RZ, R30 ;  /* 0x000000ffff027224 */ /* 0x000fe200078e001e */
[----:B------:R-:W-:Y:S02]  /*1bf0*/  MOV R44, R0 ;  /* 0x00000000002c7202 */ /* 0x000fe40000000f00 */
[----:B------:R-:W-:-:S03]  /*1c00*/  MOV R0, 0xffffffff ;  /* 0xffffffff00007802 */ /* 0x000fc60000000f00 */
[----:B------:R-:W-:-:S07]  /*1c10*/  IMAD R44, R10, R44, R45 ;  /* 0x0000002c0a2c7224 */ /* 0x000fce00078e022d */
[----:B------:R-:W-:Y:S05]  /*1c20*/  WARPSYNC.COLLECTIVE R0, `(.L_x_16001) ;  /* 0x0000000000087348 */ /* 0x000fea0003c00000 */
[----:B------:R0:W1:Y:S02]  /*1c30*/  SHFL.IDX P1, R0, R43, R2, R3 ;  /* 0x000000022b007389 */ /* 0x0000640000020003 */
[----:B01----:R-:W-:Y:S05]  /*1c40*/  ENDCOLLECTIVE ;  /* 0x000000000000791b */ /* 0x003fea0003800000 */
.L_x_16001:
[----:B------:R-:W-:Y:S01]  /*1c50*/  MOV R2, R29 ;  /* 0x0000001d00027202 */ /* 0x000fe20000000f00 */
[----:B------:R-:W-:Y:S02]  /*1c60*/  IMAD.MOV.U32 R45, RZ, RZ, R0 ;  /* 0x000000ffff2d7224 */ /* 0x000fe400078e0000 */
[----:B------:R-:W-:Y:S02]  /*1c70*/  IMAD.MOV.U32 R0, RZ, RZ, -0x1 ;  /* 0xffffffffff007424 */ /* 0x000fe400078e00ff */
[----:B------:R-:W-:-:S07]  /*1c80*/  IMAD R45, R9, R45, R44 ;  /* 0x0000002d092d7224 */ /* 0x000fce00078e022c */
[----:B------:R-:W-:Y:S05]  /*1c90*/  WARPSYNC.COLLECTIVE R0, `(.L_x_16002) ;  /* 0x0000000000087348 */ /* 0x000fea0003c00000 */
[----:B------:R0:W1:Y:S02]  /*1ca0*/  SHFL.IDX P1, R0, R43, R2, R3 ;  /* 0x000000022b007389 */ /* 0x0000640000020003 */
[----:B01----:R-:W-:Y:S05]  /*1cb0*/  ENDCOLLECTIVE ;  /* 0x000000000000791b */ /* 0x003fea0003800000 */
.L_x_16002:
[----:B------:R-:W-:Y:S01]  /*1cc0*/  IMAD.MOV.U32 R2, RZ, RZ, R28 ;  /* 0x000000ffff027224 */ /* 0x000fe200078e001c */
[----:B------:R-:W-:Y:S02]  /*1cd0*/  MOV R44, R0 ;  /* 0x00000000002c7202 */ /* 0x000fe40000000f00 */
[----:B------:R-:W-:-:S03]  /*1ce0*/  MOV R0, 0xffffffff ;  /* 0xffffffff00007802 */ /* 0x000fc60000000f00 */
[----:B------:R-:W-:-:S07]  /*1cf0*/  IMAD R44, R8, R44, R45 ;  /* 0x0000002c082c7224 */ /* 0x000fce00078e022d */
[----:B------:R-:W-:Y:S05]  /*1d00*/  WARPSYNC.COLLECTIVE R0, `(.L_x_16003) ;  /* 0x0000000000087348 */ /* 0x000fea0003c00000 */
[----:B------:R0:W1:Y:S02]  /*1d10*/  SHFL.IDX P1, R0, R43, R2, R3 ;  /* 0x000000022b007389 */ /* 0x0000640000020003 */
[----:B01----:R-:W-:Y:S05]  /*1d20*/  ENDCOLLECTIVE ;  /* 0x000000000000791b */ /* 0x003fea0003800000 */
.L_x_16003:
[----:B------:R-:W-:Y:S01]  /*1d30*/  MOV R2, R26 ;  /* 0x0000001a00027202 */ /* 0x000fe20000000f00 */
[----:B------:R-:W-:Y:S02]  /*1d40*/  IMAD.MOV.U32 R45, RZ, RZ, R0 ;  /* 0x000000ffff2d7224 */ /* 0x000fe400078e0000 */
[----:B------:R-:W-:Y:S02]  /*1d50*/  IMAD.MOV.U32 R0, RZ, RZ, -0x1 ;  /* 0xffffffffff007424 */ /* 0x000fe400078e00ff */
[----:B------:R-:W-:-:S07]  /*1d60*/  IMAD R45, R7, R45, R44 ;  /* 0x0000002d072d7224 */ /* 0x000fce00078e022c */
[----:B------:R-:W-:Y:S05]  /*1d70*/  WARPSYNC.COLLECTIVE R0, `(.L_x_16004) ;  /* 0x0000000000087348 */ /* 0x000fea0003c00000 */
[----:B------:R0:W1:Y:S02]  /*1d80*/  SHFL.IDX P1, R0, R43, R2, R3 ;  /* 0x000000022b007389 */ /* 0x0000640000020003 */
[----:B01----:R-:W-:Y:S05]  /*1d90*/  ENDCOLLECTIVE ;  /* 0x000000000000791b */ /* 0x003fea0003800000 */
.L_x_16004:
[----:B------:R-:W-:Y:S01]  /*1da0*/  MOV R2, R0 ;  /* 0x0000000000027202 */ /* 0x000fe20000000f00 */
[----:B------:R-:W-:Y:S06]  /*1db0*/  BRA `(.L_x_16005) ;  /* 0xfffffff400a87947 */ /* 0x000fec000383ffff */
.L_x_16006:
        /* <DEDUP_REMOVED lines=12> */
.L_x_58367:


//--------------------- .text._Z9cuda_gemmIiLi256ELi4ELi1ELi32ELi8ELi8ELi32ELi0ELi0EEviiiPT_S1_S1_ii --------------------------
	.section	.text._Z9cuda_gemmIiLi256ELi4ELi1ELi32ELi8ELi8ELi32ELi0ELi0EEviiiPT_S1_S1_ii,"ax",@progbits
	.align	128
        .global         _Z9cuda_gemmIiLi256ELi4ELi1ELi32ELi8ELi8ELi32ELi0ELi0EEviiiPT_S1_S1_ii
        .type           _Z9cuda_gemmIiLi256ELi4ELi1ELi32ELi8ELi8ELi32ELi0ELi0EEviiiPT_S1_S1_ii,@function
        .size           _Z9cuda_gemmIiLi256ELi4ELi1ELi32ELi8ELi8ELi32ELi0ELi0EEviiiPT_S1_S1_ii,(.L_x_58368 - _Z9cuda_gemmIiLi256ELi4ELi1ELi32ELi8ELi8ELi32ELi0ELi0EEviiiPT_S1_S1_ii)
        .other          _Z9cuda_gemmIiLi256ELi4ELi1ELi32ELi8ELi8ELi32ELi0ELi0EEviiiPT_S1_S1_ii,@"STO_CUDA_ENTRY STV_DEFAULT"
_Z9cuda_gemmIiLi256ELi4ELi1ELi32ELi8ELi8ELi32ELi0ELi0EEviiiPT_S1_S1_ii:
.text._Z9cuda_gemmIiLi256ELi4ELi1ELi32ELi8ELi8ELi32ELi0ELi0EEviiiPT_S1_S1_ii:
        /* <DEDUP_REMOVED lines=36> */
.L_x_16009:
        /* <DEDUP_REMOVED lines=25> */
.L_x_16008:
[----:B------:R-:W-:Y:S05]  /*03d0*/  BSYNC.RECONVERGENT B0 ;  /* 0x0000000000007941 */ /* 0x000fea0003800200 */
.L_x_16007:
        /* <DEDUP_REMOVED lines=198> */
.L_x_16113:
        /* <DEDUP_REMOVED lines=31> */
.L_x_16013:
[----:B------:R-:W-:Y:S05]  /*1230*/  BSYNC.RECONVERGENT B1 ;  /* 0x0000000000017941 */ /* 0x000fea0003800200 */
.L_x_16012:
        /* <DEDUP_REMOVED lines=11> */
.L_x_16016:
        /* <DEDUP_REMOVED lines=27> */
.L_x_16015:
[----:B------:R-:W-:Y:S05]  /*14a0*/  BSYNC.RECONVERGENT B1 ;  /* 0x0000000000017941 */ /* 0x000fea0003800200 */
.L_x_16014:
        /* <DEDUP_REMOVED lines=11> */
.L_x_16018:
[----:B------:R-:W-:Y:S05]  /*1560*/  BSYNC.RECONVERGENT B1 ;  /* 0x0000000000017941 */ /* 0x000fea0003800200 */
.L_x_16017:
[----:B------:R-:W-:Y:S05]  /*1570*/  @!P1 BRA `(.L_x_16011) ;  /* 0x0000000000389947 */ /* 0x000fea0003800000 */
[----:B-1----:R-:W0:Y:S01]  /*1580*/  S2R R29, SR_CgaCtaId ;  /* 0x00000000001d7919 */ /* 0x002e220000008800 */
[----:B---3--:R-:W-:-:S05]  /*1590*/  MOV R28, 0x400 ;  /* 0x00000400001c7802 */ /* 0x008fca0000000f00 */
[----:B------:R-:W-:-:S05]  /*15a0*/  VIADD R28, R28, 0x200 ;  /* 0x000002001c1c7836 */ /* 0x000fca0000000000 */
[----:B0-----:R-:W-:-:S07]  /*15b0*/  LEA R31, R29, R28, 0x18 ;  /* 0x0000001c1d1f7211 */ /* 0x001fce00078ec0ff */
.L_x_16019:
        /* <DEDUP_REMOVED lines=10> */
.L_x_16011:
[----:B------:R-:W-:Y:S05]  /*1660*/  BSYNC.RECONVERGENT B0 ;  /* 0x0000000000007941 */ /* 0x000fea0003800200 */
.L_x_16010:
[----:B------:R-:W-:Y:S01]  /*1670*/  BAR.SYNC.DEFER_BLOCKING 0x0 ;  /* 0x0000000000007b1d */ /* 0x000fe20000010000 */
[----:B------:R-:W-:-:S09]  /*1680*/  UISETP.GE.AND UP0, UPT, UR6, 0x1, UPT ;  /* 0x000000010600788c */ /* 0x000fd2000bf06270 */
[----:B------:R-:W-:Y:S05]  /*1690*/  BRA.U !UP0, `(.L_x_16020) ;  /* 0x0000002108447547 */ /* 0x000fea000b800000 */
[----:B------:R-:W-:-:S09]  /*16a0*/  UISETP.NE.AND UP0, UPT, UR21, 0x1, UPT ;  /* 0x000000011500788c */ /* 0x000fd2000bf05270 */
[----:B------:R-:W-:Y:S05]  /*16b0*/  BRA.U UP0, `(.L_x_16021) ;  /* 0x0000000900ac7547 */ /* 0x000fea000b800000 */
[----:B01----:R-:W-:Y:S01]  /*16c0*/  HFMA2 R31, -RZ, RZ, 0, 0 ;  /* 0x00000000ff1f7431 */ /* 0x003fe200000001ff */
[----:B------:R-:W-:Y:S06]  /*16d0*/  BSSY B1, `(.L_x_16022) ;  /* 0x00000a8000017945 */ /* 0x000fec0003800000 */
.L_x_16050:
        /* <DEDUP_REMOVED lines=18> */
.L_x_16023:
        /* <DEDUP_REMOVED lines=8> */
.L_x_16024:
        /* <DEDUP_REMOVED lines=8> */
.L_x_16025:
        /* <DEDUP_REMOVED lines=8> */
.L_x_16026:
        /* <DEDUP_REMOVED lines=8> */
.L_x_16027:
        /* <DEDUP_REMOVED lines=9> */
.L_x_16028:
        /* <DEDUP_REMOVED lines=9> */
.L_x_16029:
        /* <DEDUP_REMOVED lines=9> */
.L_x_16030:
        /* <DEDUP_REMOVED lines=33> */
.L_x_16049:
[----:B0-----:R-:W-:Y:S02]  /*1dc0*/  IMAD R33, R29, 0x24, R32 ;  /* 0x000000241d217824 */ /* 0x001fe400078e0220 */
[----:B------:R-:W-:-:S03]  /*1dd0*/  HFMA2 R34, -RZ, RZ, 0, 0 ;  /* 0x00000000ff227431 */ /* 0x000fc600000001ff */
[----:B---3--:R0:W3:Y:S01]  /*1de0*/  LDS R50, [R33] ;  /* 0x0000000021327984 */ /* 0x0080e20000000800 */
[----:B------:R-:W-:Y:S05]  /*1df0*/  @!P5 BRA `(.L_x_16033) ;  /* 0x000000000010d947 */ /* 0x000fea0003800000 */
[----:B------:R-:W-:-:S03]  /*1e00*/  UMOV UR12, 0xffffffff ;  /* 0xffffffff000c7882 */ /* 0x000fc60000000000 */
[----:B------:R-:W-:Y:S05]  /*1e10*/  BRA.DIV UR12, `(.L_x_16034) ;  /* 0x0000002a0c287947 */ /* 0x000fea000b800000 */
[----:B---3--:R3:W0:Y:S02]  /*1e20*/  SHFL.IDX PT, R35, R50, R38, R19 ;  /* 0x0000002632237389 */ /* 0x00862400000e0013 */
.L_x_16116:
[----:B01----:R-:W-:-:S07]  /*1e30*/  IMAD R34, R40, R35, RZ ;  /* 0x0000002328227224 */ /* 0x003fce00078e02ff */
.L_x_16033:
[----:B------:R-:W-:Y:S05]  /*1e40*/  @!P4 BRA `(.L_x_16035) ;  /* 0x000000000010c947 */ /* 0x000fea0003800000 */
[----:B------:R-:W-:-:S03]  /*1e50*/  UMOV UR12, 0xffffffff ;  /* 0xffffffff000c7882 */ /* 0x000fc60000000000 */
[----:B------:R-:W-:Y:S05]  /*1e60*/  BRA.DIV UR12, `(.L_x_16036) ;  /* 0x0000002a0c347947 */ /* 0x000fea000b800000 */
[----:B---3--:R3:W0:Y:S02]  /*1e70*/  SHFL.IDX PT, R35, R50, R6, R19 ;  /* 0x0000000632237389 */ /* 0x00862400000e0013 */
.L_x_16119:
[----:B0---4-:R-:W-:-:S07]  /*1e80*/  IMAD R34, R41, R35, R34 ;  /* 0x0000002329227224 */ /* 0x011fce00078e0222 */
.L_x_16035:
[----:B------:R-:W-:Y:S05]  /*1e90*/  @!P3 BRA `(.L_x_16037) ;  /* 0x000000000010b947 */ /* 0x000fea0003800000 */
[----:B------:R-:W-:-:S03]  /*1ea0*/  UMOV UR12, 0xffffffff ;  /* 0xffffffff000c7882 */ /* 0x000fc60000000000 */
[----:B------:R-:W-:Y:S05]  /*1eb0*/  BRA.DIV UR12, `(.L_x_16038) ;  /* 0x0000002a0c407947 */ /* 0x000fea000b800000 */
[----:B---3--:R3:W0:Y:S02]  /*1ec0*/  SHFL.IDX PT, R35, R50, R7, R19 ;  /* 0x0000000732237389 */ /* 0x00862400000e0013 */
.L_x_16122:
[----:B0-----:R-:W-:-:S07]  /*1ed0*/  IMAD R34, R42, R35, R34 ;  /* 0x000000232a227224 */ /* 0x001fce00078e0222 */
.L_x_16037:
[----:B------:R-:W-:Y:S05]  /*1ee0*/  @!P2 BRA `(.L_x_16039) ;  /* 0x000000000010a947 */ /* 0x000fea0003800000 */
[----:B------:R-:W-:-:S03]  /*1ef0*/  UMOV UR12, 0xffffffff ;  /* 0xffffffff000c7882 */ /* 0x000fc60000000000 */
[----:B------:R-:W-:Y:S05]  /*1f00*/  BRA.DIV UR12, `(.L_x_16040) ;  /* 0x0000002a0c4c7947 */ /* 0x000fea000b800000 */
[----:B---3--:R3:W0:Y:S02]  /*1f10*/  SHFL.IDX PT, R35, R50, R8, R19 ;  /* 0x0000000832237389 */ /* 0x00862400000e0013 */
.L_x_16125:
[----:B0-----:R-:W-:-:S07]  /*1f20*/  IMAD R34, R43, R35, R34 ;  /* 0x000000232b227224 */ /* 0x001fce00078e0222 */
.L_x_16039:
[----:B------:R-:W-:Y:S05]  /*1f30*/  @!P1 BRA `(.L_x_16041) ;  /* 0x0000000000109947 */ /* 0x000fea0003800000 */
[----:B------:R-:W-:-:S03]  /*1f40*/  UMOV UR12, 0xffffffff ;  /* 0xffffffff000c7882 */ /* 0x000fc60000000000 */
[----:B------:R-:W-:Y:S05]  /*1f50*/  BRA.DIV UR12, `(.L_x_16042) ;  /* 0x0000002a0c587947 */ /* 0x000fea000b800000 */
[----:B---3--:R3:W0:Y:S02]  /*1f60*/  SHFL.IDX PT, R35, R50, R9, R19 ;  /* 0x0000000932237389 */ /* 0x00862400000e0013 */
.L_x_16128:
[----:B0-----:R-:W-:-:S07]  /*1f70*/  IMAD R34, R44, R35, R34 ;  /* 0x000000232c227224 */ /* 0x001fce00078e0222 */
.L_x_16041:
[----:B0-----:R-:W0:Y:S02]  /*1f80*/  LDC R33, c[0x0][0x3ac] ;  /* 0x0000eb00ff217b82 */ /* 0x001e240000000800 */
[----:B0-----:R-:W-:-:S13]  /*1f90*/  ISETP.GE.AND P0, PT, R33, 0x6, PT ;  /* 0x000000062100780c */ /* 0x001fda0003f06270 */
[----:B------:R-:W-:Y:S05]  /*1fa0*/  @!P0 BRA `(.L_x_16043) ;  /* 0x0000000000108947 */ /* 0x000fea0003800000 */
[----:B------:R-:W-:-:S03]  /*1fb0*/  UMOV UR12, 0xffffffff ;  /* 0xffffffff000c7882 */ /* 0x000fc60000000000 */
[----:B------:R-:W-:Y:S05]  /*1fc0*/  BRA.DIV UR12, `(.L_x_16044) ;  /* 0x0000002a0c5c7947 */ /* 0x000fea000b800000 */
[----:B---3--:R0:W3:Y:S02]  /*1fd0*/  SHFL.IDX PT, R35, R50, R10, R19 ;  /* 0x0000000a32237389 */ /* 0x0080e400000e0013 */
.L_x_16131:
[----:B---3--:R-:W-:-:S07]  /*1fe0*/  IMAD R34, R45, R35, R34 ;  /* 0x000000232d227224 */ /* 0x008fce00078e0222 */
.L_x_16043:
[----:B------:R-:W-:-:S13]  /*1ff0*/  ISETP.GE.AND P0, PT, R33, 0x7, PT ;  /* 0x000000072100780c */ /* 0x000fda0003f06270 */
[----:B------:R-:W-:Y:S05]  /*2000*/  @!P0 BRA `(.L_x_16045) ;  /* 0x0000000000108947 */ /* 0x000fea0003800000 */
[----:B------:R-:W-:-:S03]  /*2010*/  UMOV UR12, 0xffffffff ;  /* 0xffffffff000c7882 */ /* 0x000fc60000000000 */
[----:B------:R-:W-:Y:S05]  /*2020*/  BRA.DIV UR12, `(.L_x_16046) ;  /* 0x0000002a0c647947 */ /* 0x000fea000b800000 */
[----:B---3--:R3:W0:Y:S02]  /*2030*/  SHFL.IDX PT, R35, R50, R11, R19 ;  /* 0x0000000b32237389 */ /* 0x00862400000e0013 */
.L_x_16134:
[----:B0-----:R-:W-:-:S07]  /*2040*/  IMAD R34, R46, R35, R34 ;  /* 0x000000232e227224 */ /* 0x001fce00078e0222 */
.L_x_16045:
[----:B------:R-:W-:-:S13]  /*2050*/  ISETP.GE.AND P0, PT, R33, 0x8, PT ;  /* 0x000000082100780c */ /* 0x000fda0003f06270 */
[----:B------:R-:W-:Y:S05]  /*2060*/  @!P0 BRA `(.L_x_16047) ;  /* 0x0000000000108947 */ /* 0x000fea0003800000 */
[----:B------:R-:W-:-:S03]  /*2070*/  UMOV UR12, 0xffffffff ;  /* 0xffffffff000c7882 */ /* 0x000fc60000000000 */
[----:B------:R-:W-:Y:S05]  /*2080*/  BRA.DIV UR12, `(.L_x_16048) ;  /* 0x0000002a0c6c7947 */ /* 0x000fea000b800000 */
[----:B---3--:R3:W0:Y:S02]  /*2090*/  SHFL.IDX PT, R35, R50, R12, R19 ;  /* 0x0000000c32237389 */ /* 0x00862400000e0013 */
.L_x_16137:
[----:B0-----:R-:W-:-:S07]  /*20a0*/  IMAD R34, R47, R35, R34 ;  /* 0x000000232f227224 */ /* 0x001fce00078e0222 */
.L_x_16047:
        /* <DEDUP_REMOVED lines=8> */
.L_x_16032:
[----:B------:R-:W-:Y:S05]  /*2130*/  BSYNC B0 ;  /* 0x0000000000007941 */ /* 0x000fea0003800000 */
.L_x_16031:
[----:B------:R-:W-:Y:S05]  /*2140*/  @!P6 BRA `(.L_x_16050) ;  /* 0xfffffff40064e947 */ /* 0x000fea000383ffff */
[----:B------:R-:W-:Y:S05]  /*2150*/  BSYNC B1 ;  /* 0x0000000000017941 */ /* 0x000fea0003800000 */
.L_x_16022:
[----:B------:R-:W-:Y:S05]  /*2160*/  BRA `(.L_x_16020) ;  /* 0x0000001400907947 */ /* 0x000fea0003800000 */
.L_x_16021:
[----:B------:R-:W5:Y:S02]  /*2170*/  LDCU UR12, c[0x0][0x3ac] ;  /* 0x00007580ff0c77ac */ /* 0x000f640008000800 */
[----:B-----5:R-:W-:-:S09]  /*2180*/  UISETP.GT.U32.AND UP0, UPT, UR12, 0x1f, UPT ;  /* 0x0000001f0c00788c */ /* 0x020fd2000bf04070 */
[----:B------:R-:W-:Y:S05]  /*2190*/  BRA.U UP0, `(.L_x_16051) ;  /* 0x0000000900847547 */ /* 0x000fea000b800000 */
[----:B01----:R-:W-:-:S07]  /*21a0*/  IMAD.MOV.U32 R31, RZ, RZ, RZ ;  /* 0x000000ffff1f7224 */ /* 0x003fce00078e00ff */
.L_x_16079:
        /* <DEDUP_REMOVED lines=18> */
.L_x_16052:
        /* <DEDUP_REMOVED lines=8> */
.L_x_16053:
        /* <DEDUP_REMOVED lines=8> */
.L_x_16054:
        /* <DEDUP_REMOVED lines=8> */
.L_x_16055:
        /* <DEDUP_REMOVED lines=8> */
.L_x_16056:
        /* <DEDUP_REMOVED lines=9> */
.L_x_16057:
        /* <DEDUP_REMOVED lines=9> */
.L_x_16058:
        /* <DEDUP_REMOVED lines=9> */
.L_x_16059:
        /* <DEDUP_REMOVED lines=27> */
.L_x_16078:
[----:B------:R-:W-:Y:S02]  /*2830*/  IMAD R33, R29, 0x24, R32 ;  /* 0x000000241d217824 */ /* 0x000fe400078e0220 */
[----:B------:R-:W-:-:S03]  /*2840*/  HFMA2 R34, -RZ, RZ, 0, 0 ;  /* 0x00000000ff227431 */ /* 0x000fc600000001ff */
[----:B---3--:R0:W3:Y:S01]  /*2850*/  LDS R50, [R33] ;  /* 0x0000000021327984 */ /* 0x0080e20000000800 */
[----:B------:R-:W-:Y:S05]  /*2860*/  @!P5 BRA `(.L_x_16062) ;  /* 0x000000000010d947 */ /* 0x000fea0003800000 */
[----:B------:R-:W-:-:S03]  /*2870*/  UMOV UR12, 0xffffffff ;  /* 0xffffffff000c7882 */ /* 0x000fc60000000000 */
[----:B------:R-:W-:Y:S05]  /*2880*/  BRA.DIV UR12, `(.L_x_16063) ;  /* 0x000000220c8c7947 */ /* 0x000fea000b800000 */
[----:B---3--:R3:W0:Y:S02]  /*2890*/  SHFL.IDX PT, R35, R50, R38, R19 ;  /* 0x0000002632237389 */ /* 0x00862400000e0013 */
.L_x_16140:
[----:B01----:R-:W-:-:S07]  /*28a0*/  IMAD R34, R40, R35, RZ ;  /* 0x0000002328227224 */ /* 0x003fce00078e02ff */
.L_x_16062:
[----:B------:R-:W-:Y:S05]  /*28b0*/  @!P4 BRA `(.L_x_16064) ;  /* 0x000000000010c947 */ /* 0x000fea0003800000 */
[----:B------:R-:W-:-:S03]  /*28c0*/  UMOV UR12, 0xffffffff ;  /* 0xffffffff000c7882 */ /* 0x000fc60000000000 */
[----:B------:R-:W-:Y:S05]  /*28d0*/  BRA.DIV UR12, `(.L_x_16065) ;  /* 0x000000220c987947 */ /* 0x000fea000b800000 */
[----:B---3--:R3:W0:Y:S02]  /*28e0*/  SHFL.IDX PT, R35, R50, R6, R19 ;  /* 0x0000000632237389 */ /* 0x00862400000e0013 */
.L_x_16143:
[----:B0---4-:R-:W-:-:S07]  /*28f0*/  IMAD R34, R41, R35, R34 ;  /* 0x0000002329227224 */ /* 0x011fce00078e0222 */
.L_x_16064:
[----:B------:R-:W-:Y:S05]  /*2900*/  @!P3 BRA `(.L_x_16066) ;  /* 0x000000000010b947 */ /* 0x000fea0003800000 */
[----:B------:R-:W-:-:S03]  /*2910*/  UMOV UR12, 0xffffffff ;  /* 0xffffffff000c7882 */ /* 0x000fc60000000000 */
[----:B------:R-:W-:Y:S05]  /*2920*/  BRA.DIV UR12, `(.L_x_16067) ;  /* 0x000000220ca47947 */ /* 0x000fea000b800000 */
[----:B---3--:R3:W0:Y:S02]  /*2930*/  SHFL.IDX PT, R35, R50, R7, R19 ;  /* 0x0000000732237389 */ /* 0x00862400000e0013 */
.L_x_16146:
[----:B0-----:R-:W-:-:S07]  /*2940*/  IMAD R34, R42, R35, R34 ;  /* 0x000000232a227224 */ /* 0x001fce00078e0222 */
.L_x_16066:
[----:B------:R-:W-:Y:S05]  /*2950*/  @!P2 BRA `(.L_x_16068) ;  /* 0x000000000010a947 */ /* 0x000fea0003800000 */
[----:B------:R-:W-:-:S03]  /*2960*/  UMOV UR12, 0xffffffff ;  /* 0xffffffff000c7882 */ /* 0x000fc60000000000 */
[----:B------:R-:W-:Y:S05]  /*2970*/  BRA.DIV UR12, `(.L_x_16069) ;  /* 0x000000220cb07947 */ /* 0x000fea000b800000 */
[----:B---3--:R3:W0:Y:S02]  /*2980*/  SHFL.IDX PT, R35, R50, R8, R19 ;  /* 0x0000000832237389 */ /* 0x00862400000e0013 */
.L_x_16149:
[----:B0-----:R-:W-:-:S07]  /*2990*/  IMAD R34, R43, R35, R34 ;  /* 0x000000232b227224 */ /* 0x001fce00078e0222 */
.L_x_16068:
[----:B------:R-:W-:Y:S05]  /*29a0*/  @!P1 BRA `(.L_x_16070) ;  /* 0x0000000000109947 */ /* 0x000fea0003800000 */
[----:B------:R-:W-:-:S03]  /*29b0*/  UMOV UR12, 0xffffffff ;  /* 0xffffffff000c7882 */ /* 0x000fc60000000000 */
[----:B------:R-:W-:Y:S05]  /*29c0*/  BRA.DIV UR12, `(.L_x_16071) ;  /* 0x000000220cbc7947 */ /* 0x000fea000b800000 */
[----:B---3--:R3:W0:Y:S02]  /*29d0*/  SHFL.IDX PT, R35, R50, R9, R19 ;  /* 0x0000000932237389 */ /* 0x00862400000e0013 */
.L_x_16152:
[----:B0-----:R-:W-:-:S07]  /*29e0*/  IMAD R34, R44, R35, R34 ;  /* 0x000000232c227224 */ /* 0x001fce00078e0222 */
.L_x_16070:
[----:B0-----:R-:W0:Y:S02]  /*29f0*/  LDC R33, c[0x0][0x3ac] ;  /* 0x0000eb00ff217b82 */ /* 0x001e240000000800 */
[----:B0-----:R-:W-:-:S13]  /*2a00*/  ISETP.GE.AND P0, PT, R33, 0x6, PT ;  /* 0x000000062100780c */ /* 0x001fda0003f06270 */
[----:B------:R-:W-:Y:S05]  /*2a10*/  @!P0 BRA `(.L_x_16072) ;  /* 0x0000000000108947 */ /* 0x000fea0003800000 */
[----:B------:R-:W-:-:S03]  /*2a20*/  UMOV UR12, 0xffffffff ;  /* 0xffffffff000c7882 */ /* 0x000fc60000000000 */
[----:B------:R-:W-:Y:S05]  /*2a30*/  BRA.DIV UR12, `(.L_x_16073) ;  /* 0x000000220cc07947 */ /* 0x000fea000b800000 */
[----:B---3--:R0:W3:Y:S02]  /*2a40*/  SHFL.IDX PT, R35, R50, R10, R19 ;  /* 0x0000000a32237389 */ /* 0x0080e400000e0013 */
.L_x_16155:
[----:B---3--:R-:W-:-:S07]  /*2a50*/  IMAD R34, R45, R35, R34 ;  /* 0x000000232d227224 */ /* 0x008fce00078e0222 */
.L_x_16072:
[----:B------:R-:W-:-:S13]  /*2a60*/  ISETP.GE.AND P0, PT, R33, 0x7, PT ;  /* 0x000000072100780c */ /* 0x000fda0003f06270 */
[----:B------:R-:W-:Y:S05]  /*2a70*/  @!P0 BRA `(.L_x_16074) ;  /* 0x0000000000108947 */ /* 0x000fea0003800000 */
[----:B------:R-:W-:-:S03]  /*2a80*/  UMOV UR12, 0xffffffff ;  /* 0xffffffff000c7882 */ /* 0x000fc60000000000 */
[----:B------:R-:W-:Y:S05]  /*2a90*/  BRA.DIV UR12, `(.L_x_16075) ;  /* 0x000000220cc87947 */ /* 0x000fea000b800000 */
[----:B---3--:R3:W0:Y:S02]  /*2aa0*/  SHFL.IDX PT, R35, R50, R11, R19 ;  /* 0x0000000b32237389 */ /* 0x00862400000e0013 */
.L_x_16158:
[----:B0-----:R-:W-:-:S07]  /*2ab0*/  IMAD R34, R46, R35, R34 ;  /* 0x000000232e227224 */ /* 0x001fce00078e0222 */
.L_x_16074:
[----:B------:R-:W-:-:S13]  /*2ac0*/  ISETP.GE.AND P0, PT, R33, 0x8, PT ;  /* 0x000000082100780c */ /* 0x000fda0003f06270 */
[----:B------:R-:W-:Y:S05]  /*2ad0*/  @!P0 BRA `(.L_x_16076) ;  /* 0x0000000000108947 */ /* 0x000fea0003800000 */
[----:B------:R-:W-:-:S03]  /*2ae0*/  UMOV UR12, 0xffffffff ;  /* 0xffffffff000c7882 */ /* 0x000fc60000000000 */
[----:B------:R-:W-:Y:S05]  /*2af0*/  BRA.DIV UR12, `(.L_x_16077) ;  /* 0x000000220cd07947 */ /* 0x000fea000b800000 */
[----:B---3--:R3:W0:Y:S02]  /*2b00*/  SHFL.IDX PT, R35, R50, R12, R19 ;  /* 0x0000000c32237389 */ /* 0x00862400000e0013 */
.L_x_16161:
[----:B0-----:R-:W-:-:S07]  /*2b10*/  IMAD R34, R47, R35, R34 ;  /* 0x000000232f227224 */ /* 0x001fce00078e0222 */
.L_x_16076:
[C---:B------:R-:W-:Y:S02]  /*2b20*/  IMAD R33, R29.reuse, UR6, R30 ;  /* 0x000000061d217c24 */ /* 0x040fe4000f8e021e */
[----:B------:R-:W-:Y:S02]  /*2b30*/  VIADD R29, R29, UR8 ;  /* 0x000000081d1d7c36 */ /* 0x000fe40008000000 */
[----:B------:R-:W-:-:S03]  /*2b40*/  IMAD R33, R33, 0x4, R28 ;  /* 0x0000000421217824 */ /* 0x000fc600078e021c */
[----:B------:R-:W-:Y:S02]  /*2b50*/  ISETP.GE.AND P0, PT, R29, UR29, PT ;  /* 0x0000001d1d007c0c */ /* 0x000fe4000bf06270 */
[----:B------:R0:W-:Y:S11]  /*2b60*/  STS [R33], R34 ;  /* 0x0000002221007388 */ /* 0x0001f60000000800 */
[----:B0-----:R-:W-:Y:S05]  /*2b70*/  @!P0 BRA `(.L_x_16078) ;  /* 0xfffffffc002c8947 */ /* 0x001fea000383ffff */
.L_x_16061:
[----:B------:R-:W-:Y:S05]  /*2b80*/  BSYNC B0 ;  /* 0x0000000000007941 */ /* 0x000fea0003800000 */
.L_x_16060:
[----:B------:R-:W-:Y:S05]  /*2b90*/  @!P6 BRA `(.L_x_16079) ;  /* 0xfffffff40084e947 */ /* 0x000fea000383ffff */
[----:B------:R-:W-:Y:S05]  /*2ba0*/  BRA `(.L_x_16020) ;  /* 0x0000000c00007947 */ /* 0x000fea0003800000 */
.L_x_16051:
[----:B01----:R-:W-:-:S07]  /*2bb0*/  HFMA2 R31, -RZ, RZ, 0, 0 ;  /* 0x00000000ff1f7431 */ /* 0x003fce00000001ff */
.L_x_16107:
        /* <DEDUP_REMOVED lines=18> */
.L_x_16080:
        /* <DEDUP_REMOVED lines=8> */
.L_x_16081:
        /* <DEDUP_REMOVED lines=8> */
.L_x_16082:
        /* <DEDUP_REMOVED lines=8> */
.L_x_16083:
        /* <DEDUP_REMOVED lines=9> */
.L_x_16084:
        /* <DEDUP_REMOVED lines=9> */
.L_x_16085:
        /* <DEDUP_REMOVED lines=9> */
.L_x_16086:
        /* <DEDUP_REMOVED lines=9> */
.L_x_16087:
        /* <DEDUP_REMOVED lines=27> */
.L_x_16106:
[----:B------:R-:W-:Y:S02]  /*3250*/  IMAD R28, R33, 0x24, R32 ;  /* 0x00000024211c7824 */ /* 0x000fe400078e0220 */
[----:B------:R-:W-:-:S03]  /*3260*/  IMAD.MOV.U32 R34, RZ, RZ, RZ ;  /* 0x000000ffff227224 */ /* 0x000fc600078e00ff */
[----:B01----:R0:W1:Y:S01]  /*3270*/  LDS R50, [R28] ;  /* 0x000000001c327984 */ /* 0x0030620000000800 */
[----:B------:R-:W-:Y:S05]  /*3280*/  @!P4 BRA `(.L_x_16089) ;  /* 0x000000000010c947 */ /* 0x000fea0003800000 */
[----:B------:R-:W-:-:S03]  /*3290*/  UMOV UR12, 0xffffffff ;  /* 0xffffffff000c7882 */ /* 0x000fc60000000000 */
[----:B------:R-:W-:Y:S05]  /*32a0*/  BRA.DIV UR12, `(.L_x_16090) ;  /* 0x0000001e0c047947 */ /* 0x000fea000b800000 */
[----:B-1----:R1:W3:Y:S02]  /*32b0*/  SHFL.IDX PT, R29, R50, R38, R19 ;  /* 0x00000026321d7389 */ /* 0x0022e400000e0013 */
.L_x_16163:
[----:B---3--:R-:W-:-:S07]  /*32c0*/  IMAD R34, R40, R29, RZ ;  /* 0x0000001d28227224 */ /* 0x008fce00078e02ff */
.L_x_16089:
[----:B------:R-:W-:Y:S05]  /*32d0*/  @!P3 BRA `(.L_x_16091) ;  /* 0x000000000010b947 */ /* 0x000fea0003800000 */
[----:B------:R-:W-:-:S03]  /*32e0*/  UMOV UR12, 0xffffffff ;  /* 0xffffffff000c7882 */ /* 0x000fc60000000000 */
[----:B------:R-:W-:Y:S05]  /*32f0*/  BRA.DIV UR12, `(.L_x_16092) ;  /* 0x0000001e0c0c7947 */ /* 0x000fea000b800000 */
[----:B-1----:R1:W3:Y:S02]  /*3300*/  SHFL.IDX PT, R35, R50, R6, R19 ;  /* 0x0000000632237389 */ /* 0x0022e400000e0013 */
.L_x_16166:
[----:B---34-:R-:W-:-:S07]  /*3310*/  IMAD R34, R41, R35, R34 ;  /* 0x0000002329227224 */ /* 0x018fce00078e0222 */
.L_x_16091:
[----:B------:R-:W-:Y:S05]  /*3320*/  @!P2 BRA `(.L_x_16093) ;  /* 0x000000000010a947 */ /* 0x000fea0003800000 */
[----:B------:R-:W-:-:S03]  /*3330*/  UMOV UR12, 0xffffffff ;  /* 0xffffffff000c7882 */ /* 0x000fc60000000000 */
[----:B------:R-:W-:Y:S05]  /*3340*/  BRA.DIV UR12, `(.L_x_16094) ;  /* 0x0000001e0c187947 */ /* 0x000fea000b800000 */
[----:B-1----:R1:W3:Y:S02]  /*3350*/  SHFL.IDX PT, R35, R50, R7, R19 ;  /* 0x0000000732237389 */ /* 0x0022e400000e0013 */
.L_x_16169:
[----:B---3--:R-:W-:-:S07]  /*3360*/  IMAD R34, R42, R35, R34 ;  /* 0x000000232a227224 */ /* 0x008fce00078e0222 */
.L_x_16093:
[----:B------:R-:W-:Y:S05]  /*3370*/  @!P1 BRA `(.L_x_16095) ;  /* 0x0000000000109947 */ /* 0x000fea0003800000 */
[----:B------:R-:W-:-:S03]  /*3380*/  UMOV UR12, 0xffffffff ;  /* 0xffffffff000c7882 */ /* 0x000fc60000000000 */
[----:B------:R-:W-:Y:S05]  /*3390*/  BRA.DIV UR12, `(.L_x_16096) ;  /* 0x0000001e0c247947 */ /* 0x000fea000b800000 */
[----:B-1----:R1:W3:Y:S02]  /*33a0*/  SHFL.IDX PT, R35, R50, R8, R19 ;  /* 0x0000000832237389 */ /* 0x0022e400000e0013 */
.L_x_16172:
[----:B---3--:R-:W-:-:S07]  /*33b0*/  IMAD R34, R43, R35, R34 ;  /* 0x000000232b227224 */ /* 0x008fce00078e0222 */
.L_x_16095:
[----:B0-----:R-:W0:Y:S02]  /*33c0*/  LDC R28, c[0x0][0x3ac] ;  /* 0x0000eb00ff1c7b82 */ /* 0x001e240000000800 */
[----:B0-----:R-:W-:-:S13]  /*33d0*/  ISETP.GE.AND P0, PT, R28, 0x5, PT ;  /* 0x000000051c00780c */ /* 0x001fda0003f06270 */
[----:B------:R-:W-:Y:S05]  /*33e0*/  @!P0 BRA `(.L_x_16097) ;  /* 0x0000000000108947 */ /* 0x000fea0003800000 */
[----:B------:R-:W-:-:S03]  /*33f0*/  UMOV UR12, 0xffffffff ;  /* 0xffffffff000c7882 */ /* 0x000fc60000000000 */
[----:B------:R-:W-:Y:S05]  /*3400*/  BRA.DIV UR12, `(.L_x_16098) ;  /* 0x0000001e0c287947 */ /* 0x000fea000b800000 */
[----:B-1----:R0:W1:Y:S02]  /*3410*/  SHFL.IDX PT, R35, R50, R9, R19 ;  /* 0x0000000932237389 */ /* 0x00206400000e0013 */
.L_x_16175:
[----:B-1----:R-:W-:-:S07]  /*3420*/  IMAD R34, R44, R35, R34 ;  /* 0x000000232c227224 */ /* 0x002fce00078e0222 */
.L_x_16097:
[----:B------:R-:W-:-:S13]  /*3430*/  ISETP.GE.AND P0, PT, R28, 0x6, PT ;  /* 0x000000061c00780c */ /* 0x000fda0003f06270 */
[----:B------:R-:W-:Y:S05]  /*3440*/  @!P0 BRA `(.L_x_16099) ;  /* 0x0000000000108947 */ /* 0x000fea0003800000 */
[----:B------:R-:W-:-:S03]  /*3450*/  UMOV UR12, 0xffffffff ;  /* 0xffffffff000c7882 */ /* 0x000fc60000000000 */
[----:B------:R-:W-:Y:S05]  /*3460*/  BRA.DIV UR12, `(.L_x_16100) ;  /* 0x0000001e0c307947 */ /* 0x000fea000b800000 */
[----:B-1----:R1:W3:Y:S02]  /*3470*/  SHFL.IDX PT, R35, R50, R10, R19 ;  /* 0x0000000a32237389 */ /* 0x0022e400000e0013 */
.L_x_16178:
[----:B---3--:R-:W-:-:S07]  /*3480*/  IMAD R34, R45, R35, R34 ;  /* 0x000000232d227224 */ /* 0x008fce00078e0222 */
.L_x_16099:
[----:B------:R-:W-:-:S13]  /*3490*/  ISETP.GE.AND P0, PT, R28, 0x7, PT ;  /* 0x000000071c00780c */ /* 0x000fda0003f06270 */
[----:B------:R-:W-:Y:S05]  /*34a0*/  @!P0 BRA `(.L_x_16101) ;  /* 0x0000000000108947 */ /* 0x000fea0003800000 */
[----:B------:R-:W-:-:S03]  /*34b0*/  UMOV UR12, 0xffffffff ;  /* 0xffffffff000c7882 */ /* 0x000fc60000000000 */
[----:B------:R-:W-:Y:S05]  /*34c0*/  BRA.DIV UR12, `(.L_x_16102) ;  /* 0x0000001e0c387947 */ /* 0x000fea000b800000 */
[----:B-1----:R1:W3:Y:S02]  /*34d0*/  SHFL.IDX PT, R35, R50, R11, R19 ;  /* 0x0000000b32237389 */ /* 0x0022e400000e0013 */
.L_x_16181:
[----:B---3--:R-:W-:-:S07]  /*34e0*/  IMAD R34, R46, R35, R34 ;  /* 0x000000232e227224 */ /* 0x008fce00078e0222 */
.L_x_16101:
[----:B------:R-:W-:-:S13]  /*34f0*/  ISETP.GE.AND P0, PT, R28, 0x8, PT ;  /* 0x000000081c00780c */ /* 0x000fda0003f06270 */
[----:B------:R-:W-:Y:S05]  /*3500*/  @!P0 BRA `(.L_x_16103) ;  /* 0x0000000000108947 */ /* 0x000fea0003800000 */
[----:B------:R-:W-:-:S03]  /*3510*/  UMOV UR12, 0xffffffff ;  /* 0xffffffff000c7882 */ /* 0x000fc60000000000 */
[----:B------:R-:W-:Y:S05]  /*3520*/  BRA.DIV UR12, `(.L_x_16104) ;  /* 0x0000001e0c407947 */ /* 0x000fea000b800000 */
[----:B-1----:R1:W3:Y:S02]  /*3530*/  SHFL.IDX PT, R35, R50, R12, R19 ;  /* 0x0000000c32237389 */ /* 0x0022e400000e0013 */
.L_x_16184:
[----:B---3--:R-:W-:-:S07]  /*3540*/  IMAD R34, R47, R35, R34 ;  /* 0x000000232f227224 */ /* 0x008fce00078e0222 */
.L_x_16103:
[----:B------:R-:W-:-:S07]  /*3550*/  IMAD.U32 R28, RZ, RZ, UR20 ;  /* 0x00000014ff1c7e24 */ /* 0x000fce000f8e00ff */
.L_x_16105:
        /* <DEDUP_REMOVED lines=36> */
.L_x_16088:
[----:B------:R-:W-:Y:S05]  /*37a0*/  @!P5 BRA `(.L_x_16107) ;  /* 0xfffffff40004d947 */ /* 0x000fea000383ffff */
.L_x_16020:
        /* <DEDUP_REMOVED lines=118> */
.L_x_16111:
[----:B------:R-:W-:Y:S05]  /*3f10*/  BSYNC.RECONVERGENT B1 ;  /* 0x0000000000017941 */ /* 0x000fea0003800200 */
.L_x_16110:
        /* <DEDUP_REMOVED lines=13> */
.L_x_16112:
        /* <DEDUP_REMOVED lines=104> */
.L_x_16109:
[----:B------:R-:W-:Y:S05]  /*4670*/  BSYNC.RECONVERGENT B0 ;  /* 0x0000000000007941 */ /* 0x000fea0003800200 */
.L_x_16108:
[----:B------:R-:W-:-:S04]  /*4680*/  UIADD3 UR11, UPT, UPT, UR25, UR11, URZ ;  /* 0x0000000b190b7290 */ /* 0x000fc8000fffe0ff */
[----:B------:R-:W-:-:S09]  /*4690*/  UISETP.GE.U32.AND UP0, UPT, UR11, UR26, UPT ;  /* 0x0000001a0b00728c */ /* 0x000fd2000bf06070 */
[----:B------:R-:W-:Y:S05]  /*46a0*/  BRA.U !UP0, `(.L_x_16113) ;  /* 0xffffffc908647547 */ /* 0x000fea000b83ffff */
[----:B------:R-:W-:Y:S05]  /*46b0*/  EXIT ;  /* 0x000000000000794d */ /* 0x000fea0003800000 */
.L_x_16034:
[----:B------:R-:W-:Y:S01]  /*46c0*/  BSSY B2, `(.L_x_16114) ;  /* 0x0000006000027945 */ /* 0x000fe20003800000 */
[----:B------:R-:W-:Y:S02]  /*46d0*/  IMAD.MOV.U32 R48, RZ, RZ, R38 ;  /* 0x000000ffff307224 */ /* 0x000fe400078e0026 */
[----:B------:R-:W-:-:S07]  /*46e0*/  IMAD.MOV.U32 R35, RZ, RZ, -0x1 ;  /* 0xffffffffff237424 */ /* 0x000fce00078e00ff */
[----:B01234-:R-:W-:Y:S05]  /*46f0*/  WARPSYNC.COLLECTIVE R35, `(.L_x_16115) ;  /* 0x0000000023087348 */ /* 0x01ffea0003c00000 */
[----:B---3--:R3:W0:Y:S02]  /*4700*/  SHFL.IDX P0, R35, R50, R48, R19 ;  /* 0x0000003032237389 */ /* 0x0086240000000013 */
[----:B01234-:R-:W-:Y:S05]  /*4710*/  ENDCOLLECTIVE ;  /* 0x000000000000791b */ /* 0x01ffea0003800000 */
.L_x_16115:
[----:B------:R-:W-:Y:S05]  /*4720*/  BSYNC B2 ;  /* 0x0000000000027941 */ /* 0x000fea0003800000 */
.L_x_16114:
[----:B------:R-:W-:Y:S05]  /*4730*/  BRA `(.L_x_16116) ;  /* 0xffffffd400bc7947 */ /* 0x000fea000383ffff */
.L_x_16036:
[----:B------:R-:W-:Y:S01]  /*4740*/  BSSY B2, `(.L_x_16117) ;  /* 0x0000006000027945 */ /* 0x000fe20003800000 */
[----:B------:R-:W-:Y:S01]  /*4750*/  MOV R48, R6 ;  /* 0x0000000600307202 */ /* 0x000fe20000000f00 */
[----:B------:R-:W-:-:S07]  /*4760*/  IMAD.MOV.U32 R35, RZ, RZ, -0x1 ;  /* 0xffffffffff237424 */ /* 0x000fce00078e00ff */
[----:B01234-:R-:W-:Y:S05]  /*4770*/  WARPSYNC.COLLECTIVE R35, `(.L_x_16118) ;  /* 0x0000000023087348 */ /* 0x01ffea0003c00000 */
[----:B---3--:R3:W0:Y:S02]  /*4780*/  SHFL.IDX P0, R35, R50, R48, R19 ;  /* 0x0000003032237389 */ /* 0x0086240000000013 */
[----:B01234-:R-:W-:Y:S05]  /*4790*/  ENDCOLLECTIVE ;  /* 0x000000000000791b */ /* 0x01ffea0003800000 */
.L_x_16118:
[----:B------:R-:W-:Y:S05]  /*47a0*/  BSYNC B2 ;  /* 0x0000000000027941 */ /* 0x000fea0003800000 */
.L_x_16117:
[----:B------:R-:W-:Y:S05]  /*47b0*/  BRA `(.L_x_16119) ;  /* 0xffffffd400b07947 */ /* 0x000fea000383ffff */
.L_x_16038:
[----:B------:R-:W-:Y:S01]  /*47c0*/  BSSY B2, `(.L_x_16120) ;  /* 0x0000006000027945 */ /* 0x000fe20003800000 */
[----:B------:R-:W-:Y:S01]  /*47d0*/  IMAD.MOV.U32 R48, RZ, RZ, R7 ;  /* 0x000000ffff307224 */ /* 0x000fe200078e0007 */
[----:B------:R-:W-:-:S07]  /*47e0*/  MOV R35, 0xffffffff ;  /* 0xffffffff00237802 */ /* 0x000fce0000000f00 */
[----:B01234-:R-:W-:Y:S05]  /*47f0*/  WARPSYNC.COLLECTIVE R35, `(.L_x_16121) ;  /* 0x0000000023087348 */ /* 0x01ffea0003c00000 */
[----:B---3--:R3:W0:Y:S02]  /*4800*/  SHFL.IDX P0, R35, R50, R48, R19 ;  /* 0x0000003032237389 */ /* 0x0086240000000013 */
[----:B01234-:R-:W-:Y:S05]  /*4810*/  ENDCOLLECTIVE ;  /* 0x000000000000791b */ /* 0x01ffea0003800000 */
.L_x_16121:
[----:B------:R-:W-:Y:S05]  /*4820*/  BSYNC B2 ;  /* 0x0000000000027941 */ /* 0x000fea0003800000 */
.L_x_16120:
[----:B------:R-:W-:Y:S05]  /*4830*/  BRA `(.L_x_16122) ;  /* 0xffffffd400a47947 */ /* 0x000fea000383ffff */
.L_x_16040:
[----:B------:R-:W-:Y:S01]  /*4840*/  BSSY B2, `(.L_x_16123) ;  /* 0x0000006000027945 */ /* 0x000fe20003800000 */
[----:B------:R-:W-:Y:S02]  /*4850*/  IMAD.MOV.U32 R48, RZ, RZ, R8 ;  /* 0x000000ffff307224 */ /* 0x000fe400078e0008 */
[----:B------:R-:W-:-:S07]  /*4860*/  IMAD.MOV.U32 R35, RZ, RZ, -0x1 ;  /* 0xffffffffff237424 */ /* 0x000fce00078e00ff */
[----:B01234-:R-:W-:Y:S05]  /*4870*/  WARPSYNC.COLLECTIVE R35, `(.L_x_16124) ;  /* 0x0000000023087348 */ /* 0x01ffea0003c00000 */
[----:B---3--:R3:W0:Y:S02]  /*4880*/  SHFL.IDX P0, R35, R50, R48, R19 ;  /* 0x0000003032237389 */ /* 0x0086240000000013 */
[----:B01234-:R-:W-:Y:S05]  /*4890*/  ENDCOLLECTIVE ;  /* 0x000000000000791b */ /* 0x01ffea0003800000 */
.L_x_16124:
[----:B------:R-:W-:Y:S05]  /*48a0*/  BSYNC B2 ;  /* 0x0000000000027941 */ /* 0x000fea0003800000 */
.L_x_16123:
[----:B------:R-:W-:Y:S05]  /*48b0*/  BRA `(.L_x_16125) ;  /* 0xffffffd400987947 */ /* 0x000fea000383ffff */
.L_x_16042:
[----:B------:R-:W-:Y:S01]  /*48c0*/  BSSY B2, `(.L_x_16126) ;  /* 0x0000006000027945 */ /* 0x000fe20003800000 */
[----:B------:R-:W-:Y:S01]  /*48d0*/  MOV R48, R9 ;  /* 0x0000000900307202 */ /* 0x000fe20000000f00 */
[----:B------:R-:W-:-:S07]  /*48e0*/  IMAD.MOV.U32 R35, RZ, RZ, -0x1 ;  /* 0xffffffffff237424 */ /* 0x000fce00078e00ff */
[----:B01234-:R-:W-:Y:S05]  /*48f0*/  WARPSYNC.COLLECTIVE R35, `(.L_x_16127) ;  /* 0x0000000023087348 */ /* 0x01ffea0003c00000 */
[----:B---3--:R3:W0:Y:S02]  /*4900*/  SHFL.IDX P0, R35, R50, R48, R19 ;  /* 0x0000003032237389 */ /* 0x0086240000000013 */
[----:B01234-:R-:W-:Y:S05]  /*4910*/  ENDCOLLECTIVE ;  /* 0x000000000000791b */ /* 0x01ffea0003800000 */
.L_x_16127:
[----:B------:R-:W-:Y:S05]  /*4920*/  BSYNC B2 ;  /* 0x0000000000027941 */ /* 0x000fea0003800000 */
.L_x_16126:
[----:B------:R-:W-:Y:S05]  /*4930*/  BRA `(.L_x_16128) ;  /* 0xffffffd4008c7947 */ /* 0x000fea000383ffff */
.L_x_16044:
[----:B------:R-:W-:Y:S01]  /*4940*/  BSSY B2, `(.L_x_16129) ;  /* 0x0000006000027945 */ /* 0x000fe20003800000 */
[----:B------:R-:W-:Y:S01]  /*4950*/  IMAD.MOV.U32 R48, RZ, RZ, R10 ;  /* 0x000000ffff307224 */ /* 0x000fe200078e000a */
[----:B------:R-:W-:-:S07]  /*4960*/  MOV R35, 0xffffffff ;  /* 0xffffffff00237802 */ /* 0x000fce0000000f00 */
[----:B-1234-:R-:W-:Y:S05]  /*4970*/  WARPSYNC.COLLECTIVE R35, `(.L_x_16130) ;  /* 0x0000000023087348 */ /* 0x01efea0003c00000 */
[----:B---3--:R0:W3:Y:S02]  /*4980*/  SHFL.IDX P0, R35, R50, R48, R19 ;  /* 0x0000003032237389 */ /* 0x0080e40000000013 */
[----:B01234-:R-:W-:Y:S05]  /*4990*/  ENDCOLLECTIVE ;  /* 0x000000000000791b */ /* 0x01ffea0003800000 */
.L_x_16130:
[----:B------:R-:W-:Y:S05]  /*49a0*/  BSYNC B2 ;  /* 0x0000000000027941 */ /* 0x000fea0003800000 */
.L_x_16129:
[----:B------:R-:W-:Y:S05]  /*49b0*/  BRA `(.L_x_16131) ;  /* 0xffffffd400887947 */ /* 0x000fea000383ffff */
.L_x_16046:
[----:B------:R-:W-:Y:S01]  /*49c0*/  BSSY B2, `(.L_x_16132) ;  /* 0x0000006000027945 */ /* 0x000fe20003800000 */
[----:B------:R-:W-:Y:S02]  /*49d0*/  IMAD.MOV.U32 R48, RZ, RZ, R11 ;  /* 0x000000ffff307224 */ /* 0x000fe400078e000b */
[----:B------:R-:W-:-:S07]  /*49e0*/  IMAD.MOV.U32 R35, RZ, RZ, -0x1 ;  /* 0xffffffffff237424 */ /* 0x000fce00078e00ff */
[----:B01234-:R-:W-:Y:S05]  /*49f0*/  WARPSYNC.COLLECTIVE R35, `(.L_x_16133) ;  /* 0x0000000023087348 */ /* 0x01ffea0003c00000 */
[----:B---3--:R3:W0:Y:S02]  /*4a00*/  SHFL.IDX P0, R35, R50, R48, R19 ;  /* 0x0000003032237389 */ /* 0x0086240000000013 */
[----:B01234-:R-:W-:Y:S05]  /*4a10*/  ENDCOLLECTIVE ;  /* 0x000000000000791b */ /* 0x01ffea0003800000 */
.L_x_16133:
[----:B------:R-:W-:Y:S05]  /*4a20*/  BSYNC B2 ;  /* 0x0000000000027941 */ /* 0x000fea0003800000 */
.L_x_16132:
[----:B------:R-:W-:Y:S05]  /*4a30*/  BRA `(.L_x_16134) ;  /* 0xffffffd400807947 */ /* 0x000fea000383ffff */
.L_x_16048:
[----:B------:R-:W-:Y:S01]  /*4a40*/  BSSY B2, `(.L_x_16135) ;  /* 0x0000006000027945 */ /* 0x000fe20003800000 */
[----:B------:R-:W-:Y:S01]  /*4a50*/  MOV R48, R12 ;  /* 0x0000000c00307202 */ /* 0x000fe20000000f00 */
[----:B------:R-:W-:-:S07]  /*4a60*/  IMAD.MOV.U32 R35, RZ, RZ, -0x1 ;  /* 0xffffffffff237424 */ /* 0x000fce00078e00ff */
[----:B01234-:R-:W-:Y:S05]  /*4a70*/  WARPSYNC.COLLECTIVE R35, `(.L_x_16136) ;  /* 0x0000000023087348 */ /* 0x01ffea0003c00000 */
[----:B---3--:R3:W0:Y:S02]  /*4a80*/  SHFL.IDX P0, R35, R50, R48, R19 ;  /* 0x0000003032237389 */ /* 0x0086240000000013 */
[----:B01234-:R-:W-:Y:S05]  /*4a90*/  ENDCOLLECTIVE ;  /* 0x000000000000791b */ /* 0x01ffea0003800000 */
.L_x_16136:
[----:B------:R-:W-:Y:S05]  /*4aa0*/  BSYNC B2 ;  /* 0x0000000000027941 */ /* 0x000fea0003800000 */
.L_x_16135:
[----:B------:R-:W-:Y:S05]  /*4ab0*/  BRA `(.L_x_16137) ;  /* 0xffffffd400787947 */ /* 0x000fea000383ffff */
.L_x_16063:
[----:B------:R-:W-:Y:S01]  /*4ac0*/  BSSY B1, `(.L_x_16138) ;  /* 0x0000006000017945 */ /* 0x000fe20003800000 */
[----:B------:R-:W-:Y:S01]  /*4ad0*/  IMAD.MOV.U32 R48, RZ, RZ, R38 ;  /* 0x000000ffff307224 */ /* 0x000fe200078e0026 */
[----:B------:R-:W-:-:S07]  /*4ae0*/  MOV R35, 0xffffffff ;  /* 0xffffffff00237802 */ /* 0x000fce0000000f00 */
[----:B01234-:R-:W-:Y:S05]  /*4af0*/  WARPSYNC.COLLECTIVE R35, `(.L_x_16139) ;  /* 0x0000000023087348 */ /* 0x01ffea0003c00000 */
[----:B---3--:R3:W0:Y:S02]  /*4b00*/  SHFL.IDX P0, R35, R50, R48, R19 ;  /* 0x0000003032237389 */ /* 0x0086240000000013 */
[----:B01234-:R-:W-:Y:S05]  /*4b10*/  ENDCOLLECTIVE ;  /* 0x000000000000791b */ /* 0x01ffea0003800000 */
.L_x_16139:
[----:B------:R-:W-:Y:S05]  /*4b20*/  BSYNC B1 ;  /* 0x0000000000017941 */ /* 0x000fea0003800000 */
.L_x_16138:
[----:B------:R-:W-:Y:S05]  /*4b30*/  BRA `(.L_x_16140) ;  /* 0xffffffdc00587947 */ /* 0x000fea000383ffff */
.L_x_16065:
[----:B------:R-:W-:Y:S01]  /*4b40*/  BSSY B1, `(.L_x_16141) ;  /* 0x0000006000017945 */ /* 0x000fe20003800000 */
[----:B------:R-:W-:Y:S02]  /*4b50*/  IMAD.MOV.U32 R48, RZ, RZ, R6 ;  /* 0x000000ffff307224 */ /* 0x000fe400078e0006 */
[----:B------:R-:W-:-:S07]  /*4b60*/  IMAD.MOV.U32 R35, RZ, RZ, -0x1 ;  /* 0xffffffffff237424 */ /* 0x000fce00078e00ff */
[----:B01234-:R-:W-:Y:S05]  /*4b70*/  WARPSYNC.COLLECTIVE R35, `(.L_x_16142) ;  /* 0x0000000023087348 */ /* 0x01ffea0003c00000 */
[----:B---3--:R3:W0:Y:S02]  /*4b80*/  SHFL.IDX P0, R35, R50, R48, R19 ;  /* 0x0000003032237389 */ /* 0x0086240000000013 */
[----:B01234-:R-:W-:Y:S05]  /*4b90*/  ENDCOLLECTIVE ;  /* 0x000000000000791b */ /* 0x01ffea0003800000 */
.L_x_16142:
[----:B------:R-:W-:Y:S05]  /*4ba0*/  BSYNC B1 ;  /* 0x0000000000017941 */ /* 0x000fea0003800000 */
.L_x_16141:
[----:B------:R-:W-:Y:S05]  /*4bb0*/  BRA `(.L_x_16143) ;  /* 0xffffffdc004c7947 */ /* 0x000fea000383ffff */
.L_x_16067:
[----:B------:R-:W-:Y:S01]  /*4bc0*/  BSSY B1, `(.L_x_16144) ;  /* 0x0000006000017945 */ /* 0x000fe20003800000 */
[----:B------:R-:W-:Y:S01]  /*4bd0*/  MOV R48, R7 ;  /* 0x0000000700307202 */ /* 0x000fe20000000f00 */
[----:B------:R-:W-:-:S07]  /*4be0*/  IMAD.MOV.U32 R35, RZ, RZ, -0x1 ;  /* 0xffffffffff237424 */ /* 0x000fce00078e00ff */
[----:B01234-:R-:W-:Y:S05]  /*4bf0*/  WARPSYNC.COLLECTIVE R35, `(.L_x_16145) ;  /* 0x0000000023087348 */ /* 0x01ffea0003c00000 */
[----:B---3--:R3:W0:Y:S02]  /*4c00*/  SHFL.IDX P0, R35, R50, R48, R19 ;  /* 0x0000003032237389 */ /* 0x0086240000000013 */
[----:B01234-:R-:W-:Y:S05]  /*4c10*/  ENDCOLLECTIVE ;  /* 0x000000000000791b */ /* 0x01ffea0003800000 */
.L_x_16145:
[----:B------:R-:W-:Y:S05]  /*4c20*/  BSYNC B1 ;  /* 0x0000000000017941 */ /* 0x000fea0003800000 */
.L_x_16144:
[----:B------:R-:W-:Y:S05]  /*4c30*/  BRA `(.L_x_16146) ;  /* 0xffffffdc00407947 */ /* 0x000fea000383ffff */
.L_x_16069:
[----:B------:R-:W-:Y:S01]  /*4c40*/  BSSY B1, `(.L_x_16147) ;  /* 0x0000006000017945 */ /* 0x000fe20003800000 */
[----:B------:R-:W-:Y:S01]  /*4c50*/  IMAD.MOV.U32 R48, RZ, RZ, R8 ;  /* 0x000000ffff307224 */ /* 0x000fe200078e0008 */
[----:B------:R-:W-:-:S07]  /*4c60*/  MOV R35, 0xffffffff ;  /* 0xffffffff00237802 */ /* 0x000fce0000000f00 */
[----:B01234-:R-:W-:Y:S05]  /*4c70*/  WARPSYNC.COLLECTIVE R35, `(.L_x_16148) ;  /* 0x0000000023087348 */ /* 0x01ffea0003c00000 */
[----:B---3--:R3:W0:Y:S02]  /*4c80*/  SHFL.IDX P0, R35, R50, R48, R19 ;  /* 0x0000003032237389 */ /* 0x0086240000000013 */
[----:B01234-:R-:W-:Y:S05]  /*4c90*/  ENDCOLLECTIVE ;  /* 0x000000000000791b */ /* 0x01ffea0003800000 */
.L_x_16148:
[----:B------:R-:W-:Y:S05]  /*4ca0*/  BSYNC B1 ;  /* 0x0000000000017941 */ /* 0x000fea0003800000 */
.L_x_16147:
[----:B------:R-:W-:Y:S05]  /*4cb0*/  BRA `(.L_x_16149) ;  /* 0xffffffdc00347947 */ /* 0x000fea000383ffff */
.L_x_16071:
[----:B------:R-:W-:Y:S01]  /*4cc0*/  BSSY B1, `(.L_x_16150) ;  /* 0x0000006000017945 */ /* 0x000fe20003800000 */
[----:B------:R-:W-:Y:S02]  /*4cd0*/  IMAD.MOV.U32 R48, RZ, RZ, R9 ;  /* 0x000000ffff307224 */ /* 0x000fe400078e0009 */
[----:B------:R-:W-:-:S07]  /*4ce0*/  IMAD.MOV.U32 R35, RZ, RZ, -0x1 ;  /* 0xffffffffff237424 */ /* 0x000fce00078e00ff */
[----:B01234-:R-:W-:Y:S05]  /*4cf0*/  WARPSYNC.COLLECTIVE R35, `(.L_x_16151) ;  /* 0x0000000023087348 */ /* 0x01ffea0003c00000 */
[----:B---3--:R3:W0:Y:S02]  /*4d00*/  SHFL.IDX P0, R35, R50, R48, R19 ;  /* 0x0000003032237389 */ /* 0x0086240000000013 */
[----:B01234-:R-:W-:Y:S05]  /*4d10*/  ENDCOLLECTIVE ;  /* 0x000000000000791b */ /* 0x01ffea0003800000 */
.L_x_16151:
[----:B------:R-:W-:Y:S05]  /*4d20*/  BSYNC B1 ;  /* 0x0000000000017941 */ /* 0x000fea0003800000 */
.L_x_16150:
[----:B------:R-:W-:Y:S05]  /*4d30*/  BRA `(.L_x_16152) ;  /* 0xffffffdc00287947 */ /* 0x000fea000383ffff */
.L_x_16073:
[----:B------:R-:W-:Y:S01]  /*4d40*/  BSSY B1, `(.L_x_16153) ;  /* 0x0000006000017945 */ /* 0x000fe20003800000 */
[----:B------:R-:W-:Y:S01]  /*4d50*/  MOV R48, R10 ;  /* 0x0000000a00307202 */ /* 0x000fe20000000f00 */
[----:B------:R-:W-:-:S07]  /*4d60*/  IMAD.MOV.U32 R35, RZ, RZ, -0x1 ;  /* 0xffffffffff237424 */ /* 0x000fce00078e00ff */
[----:B-1234-:R-:W-:Y:S05]  /*4d70*/  WARPSYNC.COLLECTIVE R35, `(.L_x_16154) ;  /* 0x0000000023087348 */ /* 0x01efea0003c00000 */
[----:B---3--:R0:W3:Y:S02]  /*4d80*/  SHFL.IDX P0, R35, R50, R48, R19 ;  /* 0x0000003032237389 */ /* 0x0080e40000000013 */
[----:B01234-:R-:W-:Y:S05]  /*4d90*/  ENDCOLLECTIVE ;  /* 0x000000000000791b */ /* 0x01ffea0003800000 */
.L_x_16154:
[----:B------:R-:W-:Y:S05]  /*4da0*/  BSYNC B1 ;  /* 0x0000000000017941 */ /* 0x000fea0003800000 */
.L_x_16153:
[----:B------:R-:W-:Y:S05]  /*4db0*/  BRA `(.L_x_16155) ;  /* 0xffffffdc00247947 */ /* 0x000fea000383ffff */
.L_x_16075:
[----:B------:R-:W-:Y:S01]  /*4dc0*/  BSSY B1, `(.L_x_16156) ;  /* 0x0000006000017945 */ /* 0x000fe20003800000 */
[----:B------:R-:W-:Y:S01]  /*4dd0*/  IMAD.MOV.U32 R48, RZ, RZ, R11 ;  /* 0x000000ffff307224 */ /* 0x000fe200078e000b */
[----:B------:R-:W-:-:S07]  /*4de0*/  MOV R35, 0xffffffff ;  /* 0xffffffff00237802 */ /* 0x000fce0000000f00 */
[----:B01234-:R-:W-:Y:S05]  /*4df0*/  WARPSYNC.COLLECTIVE R35, `(.L_x_16157) ;  /* 0x0000000023087348 */ /* 0x01ffea0003c00000 */
[----:B---3--:R3:W0:Y:S02]  /*4e00*/  SHFL.IDX P0, R35, R50, R48, R19 ;  /* 0x0000003032237389 */ /* 0x0086240000000013 */
[----:B01234-:R-:W-:Y:S05]  /*4e10*/  ENDCOLLECTIVE ;  /* 0x000000000000791b */ /* 0x01ffea0003800000 */
.L_x_16157:
[----:B------:R-:W-:Y:S05]  /*4e20*/  BSYNC B1 ;  /* 0x0000000000017941 */ /* 0x000fea0003800000 */
.L_x_16156:
[----:B------:R-:W-:Y:S05]  /*4e30*/  BRA `(.L_x_16158) ;  /* 0xffffffdc001c7947 */ /* 0x000fea000383ffff */
.L_x_16077:
[----:B------:R-:W-:Y:S01]  /*4e40*/  BSSY B1, `(.L_x_16159) ;  /* 0x0000006000017945 */ /* 0x000fe20003800000 */
[----:B------:R-:W-:Y:S02]  /*4e50*/  IMAD.MOV.U32 R48, RZ, RZ, R12 ;  /* 0x000000ffff307224 */ /* 0x000fe400078e000c */
[----:B------:R-:W-:-:S07]  /*4e60*/  IMAD.MOV.U32 R35, RZ, RZ, -0x1 ;  /* 0xffffffffff237424 */ /* 0x000fce00078e00ff */
[----:B01234-:R-:W-:Y:S05]  /*4e70*/  WARPSYNC.COLLECTIVE R35, `(.L_x_16160) ;  /* 0x0000000023087348 */ /* 0x01ffea0003c00000 */
[----:B---3--:R3:W0:Y:S02]  /*4e80*/  SHFL.IDX P0, R35, R50, R48, R19 ;  /* 0x0000003032237389 */ /* 0x0086240000000013 */
[----:B01234-:R-:W-:Y:S05]  /*4e90*/  ENDCOLLECTIVE ;  /* 0x000000000000791b */ /* 0x01ffea0003800000 */
.L_x_16160:
[----:B------:R-:W-:Y:S05]  /*4ea0*/  BSYNC B1 ;  /* 0x0000000000017941 */ /* 0x000fea0003800000 */
.L_x_16159:
[----:B------:R-:W-:Y:S05]  /*4eb0*/  BRA `(.L_x_16161) ;  /* 0xffffffdc00147947 */ /* 0x000fea000383ffff */
.L_x_16090:
[----:B------:R-:W-:Y:S01]  /*4ec0*/  IMAD.MOV.U32 R35, RZ, RZ, -0x1 ;  /* 0xffffffffff237424 */ /* 0x000fe200078e00ff */
[----:B------:R-:W-:-:S07]  /*4ed0*/  MOV R48, R38 ;  /* 0x0000002600307202 */ /* 0x000fce0000000f00 */
[----:B012-4-:R-:W-:Y:S05]  /*4ee0*/  WARPSYNC.COLLECTIVE R35, `(.L_x_16162) ;  /* 0x0000000023087348 */ /* 0x017fea0003c00000 */
[----:B-1----:R1:W3:Y:S02]  /*4ef0*/  SHFL.IDX P0, R35, R50, R48, R19 ;  /* 0x0000003032237389 */ /* 0x0022e40000000013 */
[----:B01234-:R-:W-:Y:S05]  /*4f00*/  ENDCOLLECTIVE ;  /* 0x000000000000791b */ /* 0x01ffea0003800000 */
.L_x_16162:
[----:B------:R-:W-:Y:S01]  /*4f10*/  IMAD.MOV.U32 R29, RZ, RZ, R35 ;  /* 0x000000ffff1d7224 */ /* 0x000fe200078e0023 */
[----:B------:R-:W-:Y:S06]  /*4f20*/  BRA `(.L_x_16163) ;  /* 0xffffffe000e47947 */ /* 0x000fec000383ffff */
.L_x_16092:
[----:B------:R-:W-:Y:S01]  /*4f30*/  BSSY B0, `(.L_x_16164) ;  /* 0x0000006000007945 */ /* 0x000fe20003800000 */
[----:B------:R-:W-:Y:S01]  /*4f40*/  MOV R48, R6 ;  /* 0x0000000600307202 */ /* 0x000fe20000000f00 */
[----:B------:R-:W-:-:S07]  /*4f50*/  IMAD.MOV.U32 R35, RZ, RZ, -0x1 ;  /* 0xffffffffff237424 */ /* 0x000fce00078e00ff */
[----:B012-4-:R-:W-:Y:S05]  /*4f60*/  WARPSYNC.COLLECTIVE R35, `(.L_x_16165) ;  /* 0x0000000023087348 */ /* 0x017fea0003c00000 */
[----:B-1----:R1:W3:Y:S02]  /*4f70*/  SHFL.IDX P0, R35, R50, R48, R19 ;  /* 0x0000003032237389 */ /* 0x0022e40000000013 */
[----:B01234-:R-:W-:Y:S05]  /*4f80*/  ENDCOLLECTIVE ;  /* 0x000000000000791b */ /* 0x01ffea0003800000 */
.L_x_16165:
[----:B------:R-:W-:Y:S05]  /*4f90*/  BSYNC B0 ;  /* 0x0000000000007941 */ /* 0x000fea0003800000 */
.L_x_16164:
[----:B------:R-:W-:Y:S05]  /*4fa0*/  BRA `(.L_x_16166) ;  /* 0xffffffe000d87947 */ /* 0x000fea000383ffff */
.L_x_16094:
[----:B------:R-:W-:Y:S01]  /*4fb0*/  BSSY B0, `(.L_x_16167) ;  /* 0x0000006000007945 */ /* 0x000fe20003800000 */
[----:B------:R-:W-:Y:S01]  /*4fc0*/  IMAD.MOV.U32 R48, RZ, RZ, R7 ;  /* 0x000000ffff307224 */ /* 0x000fe200078e0007 */
[----:B------:R-:W-:-:S07]  /*4fd0*/  MOV R35, 0xffffffff ;  /* 0xffffffff00237802 */ /* 0x000fce0000000f00 */
[----:B012-4-:R-:W-:Y:S05]  /*4fe0*/  WARPSYNC.COLLECTIVE R35, `(.L_x_16168) ;  /* 0x0000000023087348 */ /* 0x017fea0003c00000 */
[----:B-1----:R1:W3:Y:S02]  /*4ff0*/  SHFL.IDX P0, R35, R50, R48, R19 ;  /* 0x0000003032237389 */ /* 0x0022e40000000013 */
[----:B01234-:R-:W-:Y:S05]  /*5000*/  ENDCOLLECTIVE ;  /* 0x000000000000791b */ /* 0x01ffea0003800000 */
.L_x_16168:
[----:B------:R-:W-:Y:S05]  /*5010*/  BSYNC B0 ;  /* 0x0000000000007941 */ /* 0x000fea0003800000 */
.L_x_16167:
[----:B------:R-:W-:Y:S05]  /*5020*/  BRA `(.L_x_16169) ;  /* 0xffffffe000cc7947 */ /* 0x000fea000383ffff */
.L_x_16096:
[----:B------:R-:W-:Y:S01]  /*5030*/  BSSY B0, `(.L_x_16170) ;  /* 0x0000006000007945 */ /* 0x000fe20003800000 */
[----:B------:R-:W-:Y:S02]  /*5040*/  IMAD.MOV.U32 R48, RZ, RZ, R8 ;  /* 0x000000ffff307224 */ /* 0x000fe400078e0008 */
[----:B------:R-:W-:-:S07]  /*5050*/  IMAD.MOV.U32 R35, RZ, RZ, -0x1 ;  /* 0xffffffffff237424 */ /* 0x000fce00078e00ff */
[----:B012-4-:R-:W-:Y:S05]  /*5060*/  WARPSYNC.COLLECTIVE R35, `(.L_x_16171) ;  /* 0x0000000023087348 */ /* 0x017fea0003c00000 */
[----:B-1----:R1:W3:Y:S02]  /*5070*/  SHFL.IDX P0, R35, R50, R48, R19 ;  /* 0x0000003032237389 */ /* 0x0022e40000000013 */
[----:B01234-:R-:W-:Y:S05]  /*5080*/  ENDCOLLECTIVE ;  /* 0x000000000000791b */ /* 0x01ffea0003800000 */
.L_x_16171:
[----:B------:R-:W-:Y:S05]  /*5090*/  BSYNC B0 ;  /* 0x0000000000007941 */ /* 0x000fea0003800000 */
.L_x_16170:
[----:B------:R-:W-:Y:S05]  /*50a0*/  BRA `(.L_x_16172) ;  /* 0xffffffe000c07947 */ /* 0x000fea000383ffff */
.L_x_16098:
[----:B------:R-:W-:Y:S01]  /*50b0*/  BSSY B0, `(.L_x_16173) ;  /* 0x0000006000007945 */ /* 0x000fe20003800000 */
[----:B------:R-:W-:Y:S01]  /*50c0*/  MOV R48, R9 ;  /* 0x0000000900307202 */ /* 0x000fe20000000f00 */
[----:B------:R-:W-:-:S07]  /*50d0*/  IMAD.MOV.U32 R35, RZ, RZ, -0x1 ;  /* 0xffffffffff237424 */ /* 0x000fce00078e00ff */
[----:B-12-4-:R-:W-:Y:S05]  /*50e0*/  WARPSYNC.COLLECTIVE R35, `(.L_x_16174) ;  /* 0x0000000023087348 */ /* 0x016fea0003c00000 */
[----:B-1----:R0:W1:Y:S02]  /*50f0*/  SHFL.IDX P0, R35, R50, R48, R19 ;  /* 0x0000003032237389 */ /* 0x0020640000000013 */
[----:B012-4-:R-:W-:Y:S05]  /*5100*/  ENDCOLLECTIVE ;  /* 0x000000000000791b */ /* 0x017fea0003800000 */
.L_x_16174:
[----:B------:R-:W-:Y:S05]  /*5110*/  BSYNC B0 ;  /* 0x0000000000007941 */ /* 0x000fea0003800000 */
.L_x_16173:
[----:B------:R-:W-:Y:S05]  /*5120*/  BRA `(.L_x_16175) ;  /* 0xffffffe000bc7947 */ /* 0x000fea000383ffff */
.L_x_16100:
[----:B------:R-:W-:Y:S01]  /*5130*/  BSSY B0, `(.L_x_16176) ;  /* 0x0000006000007945 */ /* 0x000fe20003800000 */
[----:B------:R-:W-:Y:S01]  /*5140*/  IMAD.MOV.U32 R48, RZ, RZ, R10 ;  /* 0x000000ffff307224 */ /* 0x000fe200078e000a */
[----:B------:R-:W-:-:S07]  /*5150*/  MOV R35, 0xffffffff ;  /* 0xffffffff00237802 */ /* 0x000fce0000000f00 */
[----:B012-4-:R-:W-:Y:S05]  /*5160*/  WARPSYNC.COLLECTIVE R35, `(.L_x_16177) ;  /* 0x0000000023087348 */ /* 0x017fea0003c00000 */
[----:B-1----:R1:W3:Y:S02]  /*5170*/  SHFL.IDX P0, R35, R50, R48, R19 ;  /* 0x0000003032237389 */ /* 0x0022e40000000013 */
[----:B01234-:R-:W-:Y:S05]  /*5180*/  ENDCOLLECTIVE ;  /* 0x000000000000791b */ /* 0x01ffea0003800000 */
.L_x_16177:
[----:B------:R-:W-:Y:S05]  /*5190*/  BSYNC B0 ;  /* 0x0000000000007941 */ /* 0x000fea0003800000 */
.L_x_16176:
[----:B------:R-:W-:Y:S05]  /*51a0*/  BRA `(.L_x_16178) ;  /* 0xffffffe000b47947 */ /* 0x000fea000383ffff */
.L_x_16102:
[----:B------:R-:W-:Y:S01]  /*51b0*/  BSSY B0, `(.L_x_16179) ;  /* 0x0000006000007945 */ /* 0x000fe20003800000 */
[----:B------:R-:W-:Y:S02]  /*51c0*/  IMAD.MOV.U32 R48, RZ, RZ, R11 ;  /* 0x000000ffff307224 */ /* 0x000fe400078e000b */
[----:B------:R-:W-:-:S07]  /*51d0*/  IMAD.MOV.U32 R35, RZ, RZ, -0x1 ;  /* 0xffffffffff237424 */ /* 0x000fce00078e00ff */
[----:B012-4-:R-:W-:Y:S05]  /*51e0*/  WARPSYNC.COLLECTIVE R35, `(.L_x_16180) ;  /* 0x0000000023087348 */ /* 0x017fea0003c00000 */
[----:B-1----:R1:W3:Y:S02]  /*51f0*/  SHFL.IDX P0, R35, R50, R48, R19 ;  /* 0x0000003032237389 */ /* 0x0022e40000000013 */
[----:B01234-:R-:W-:Y:S05]  /*5200*/  ENDCOLLECTIVE ;  /* 0x000000000000791b */ /* 0x01ffea0003800000 */
.L_x_16180:
[----:B------:R-:W-:Y:S05]  /*5210*/  BSYNC B0 ;  /* 0x0000000000007941 */ /* 0x000fea0003800000 */
.L_x_16179:
[----:B------:R-:W-:Y:S05]  /*5220*/  BRA `(.L_x_16181) ;  /* 0xffffffe000ac7947 */ /* 0x000fea000383ffff */
.L_x_16104:
[----:B------:R-:W-:Y:S01]  /*5230*/  BSSY B0, `(.L_x_16182) ;  /* 0x0000006000007945 */ /* 0x000fe20003800000 */
[----:B------:R-:W-:Y:S01]  /*5240*/  MOV R48, R12 ;  /* 0x0000000c00307202 */ /* 0x000fe20000000f00 */
[----:B------:R-:W-:-:S07]  /*5250*/  IMAD.MOV.U32 R35, RZ, RZ, -0x1 ;  /* 0xffffffffff237424 */ /* 0x000fce00078e00ff */
[----:B012-4-:R-:W-:Y:S05]  /*5260*/  WARPSYNC.COLLECTIVE R35, `(.L_x_16183) ;  /* 0x0000000023087348 */ /* 0x017fea0003c00000 */
[----:B-1----:R1:W3:Y:S02]  /*5270*/  SHFL.IDX P0, R35, R50, R48, R19 ;  /* 0x0000003032237389 */ /* 0x0022e40000000013 */
[----:B01234-:R-:W-:Y:S05]  /*5280*/  ENDCOLLECTIVE ;  /* 0x000000000000791b */ /* 0x01ffea0003800000 */
.L_x_16183:
[----:B------:R-:W-:Y:S05]  /*5290*/  BSYNC B0 ;  /* 0x0000000000007941 */ /* 0x000fea0003800000 */
.L_x_16182:
[----:B------:R-:W-:Y:S05]  /*52a0*/  BRA `(.L_x_16184) ;  /* 0xffffffe000a47947 */ /* 0x000fea000383ffff */
.L_x_16185:
        /* <DEDUP_REMOVED lines=13> */
.L_x_58368:


//--------------------- .text._Z9cuda_gemmIiLi256ELi4ELi1ELi32ELi4ELi4ELi32ELi1ELi1EEviiiPT_S1_S1_ii --------------------------
	.section	.text._Z9cuda_gemmIiLi256ELi4ELi1ELi32ELi4ELi4ELi32ELi1ELi1EEviiiPT_S1_S1_ii,"ax",@progbits
	.align	128
        .global         _Z9cuda_gemmIiLi256ELi4ELi1ELi32ELi4ELi4ELi32ELi1ELi1EEviiiPT_S1_S1_ii
        .type           _Z9cuda_gemmIiLi256ELi4ELi1ELi32ELi4ELi4ELi32ELi1ELi1EEviiiPT_S1_S1_ii,@function
        .size           _Z9cuda_gemmIiLi256ELi4ELi1ELi32ELi4ELi4ELi32ELi1ELi1EEviiiPT_S1_S1_ii,(.L_x_58369 - _Z9cuda_gemmIiLi256ELi4ELi1ELi32ELi4ELi4ELi32ELi1ELi1EEviiiPT_S1_S1_ii)
        .other          _Z9cuda_gemmIiLi256ELi4ELi1ELi32ELi4ELi4ELi32ELi1ELi1EEviiiPT_S1_S1_ii,@"STO_CUDA_ENTRY STV_DEFAULT"
_Z9cuda_gemmIiLi256ELi4ELi1ELi32ELi4ELi4ELi32ELi1ELi1EEviiiPT_S1_S1_ii:
.text._Z9cuda_gemmIiLi256ELi4ELi1ELi32ELi4ELi4ELi32ELi1ELi1EEviiiPT_S1_S1_ii:
        /* <DEDUP_REMOVED lines=12> */
.L_x_16188:
        /* <DEDUP_REMOVED lines=10> */
.L_x_16187:
[----:B------:R-:W-:Y:S05]  /*0160*/  BSYNC.RECONVERGENT B0 ;  /* 0x0000000000007941 */ /* 0x000fea0003800200 */
.L_x_16186:
        /* <DEDUP_REMOVED lines=54> */
.L_x_16207:
        /* <DEDUP_REMOVED lines=30> */
.L_x_16192:
[----:B------:R-:W-:Y:S05]  /*06b0*/  BSYNC.RECONVERGENT B1 ;  /* 0x0000000000017941 */ /* 0x000fea0003800200 */
.L_x_16191:
        /* <DEDUP_REMOVED lines=8> */
.L_x_16195:
        /* <DEDUP_REMOVED lines=27> */
.L_x_16194:
[----:B------:R-:W-:Y:S05]  /*08f0*/  BSYNC.RECONVERGENT B1 ;  /* 0x0000000000017941 */ /* 0x000fea0003800200 */
.L_x_16193:
        /* <DEDUP_REMOVED lines=16> */
.L_x_16197:
[----:B------:R-:W-:Y:S05]  /*0a00*/  BSYNC.RECONVERGENT B1 ;  /* 0x0000000000017941 */ /* 0x000fea0003800200 */
.L_x_16196:
[----:B------:R-:W-:Y:S05]  /*0a10*/  @!P2 BRA `(.L_x_16190) ;  /* 0x000000000038a947 */ /* 0x000fea0003800000 */
[----:B-1----:R-:W1:Y:S01]  /*0a20*/  S2R R14, SR_CgaCtaId ;  /* 0x00000000000e7919 */ /* 0x002e620000008800 */
[----:B------:R-:W-:-:S04]  /*0a30*/  MOV R13, 0x400 ;  /* 0x00000400000d7802 */ /* 0x000fc80000000f00 */
[----:B------:R-:W-:-:S04]  /*0a40*/  IADD3 R13, PT, PT, R13, 0x100, RZ ;  /* 0x000001000d0d7810 */ /* 0x000fc80007ffe0ff */
[----:B-1----:R-:W-:-:S07]  /*0a50*/  LEA R17, R14, R13, 0x18 ;  /* 0x0000000d0e117211 */ /* 0x002fce00078ec0ff */
.L_x_16198:
        /* <DEDUP_REMOVED lines=10> */
.L_x_16190:
[----:B------:R-:W-:Y:S05]  /*0b00*/  BSYNC.RECONVERGENT B0 ;  /* 0x0000000000007941 */ /* 0x000fea0003800200 */
.L_x_16189:
        /* <DEDUP_REMOVED lines=23> */
.L_x_16201:
        /* <DEDUP_REMOVED lines=11> */
.L_x_16213:
        /* <DEDUP_REMOVED lines=10> */
.L_x_16199:
        /* <DEDUP_REMOVED lines=32> */
.L_x_16205:
[----:B------:R-:W-:Y:S05]  /*0fd0*/  BSYNC.RECONVERGENT B1 ;  /* 0x0000000000017941 */ /* 0x000fea0003800200 */
.L_x_16204:
[----:B------:R-:W-:Y:S05]  /*0fe0*/  @!P0 BRA `(.L_x_16203) ;  /* 0x00000000006c8947 */ /* 0x000fea0003800000 */
[----:B------:R-:W3:Y:S01]  /*0ff0*/  S2R R21, SR_CgaCtaId ;  /* 0x0000000000157919 */ /* 0x000ee20000008800 */
[----:B-12---:R-:W1:Y:S01]  /*1000*/  LDC.64 R12, c[0x0][0x3a0] ;  /* 0x0000e800ff0c7b82 */ /* 0x006e620000000a00 */
[----:B------:R-:W-:-:S05]  /*1010*/  MOV R14, 0x400 ;  /* 0x00000400000e7802 */ /* 0x000fca0000000f00 */
[----:B------:R-:W-:-:S05]  /*1020*/  VIADD R14, R14, 0x100 ;  /* 0x000001000e0e7836 */ /* 0x000fca0000000000 */
[----:B---3--:R-:W-:-:S07]  /*1030*/  LEA R21, R21, R14, 0x18 ;  /* 0x0000000e15157211 */ /* 0x008fce00078ec0ff */
.L_x_16206:
        /* <DEDUP_REMOVED lines=22> */
.L_x_16203:
[----:B------:R-:W-:Y:S05]  /*11a0*/  BSYNC.RECONVERGENT B0 ;  /* 0x0000000000007941 */ /* 0x000fea0003800200 */
.L_x_16202:
[C---:B------:R-:W-:Y:S02]  /*11b0*/  IMAD.IADD R5, R2.reuse, 0x1, R5 ;  /* 0x0000000102057824 */ /* 0x040fe400078e0205 */
[----:B-12---:R-:W-:-:S05]  /*11c0*/  IMAD.SHL.U32 R12, R2, 0x4, RZ ;  /* 0x00000004020c7824 */ /* 0x006fca00078e00ff */
[----:B------:R-:W-:-:S13]  /*11d0*/  ISETP.GE.U32.AND P0, PT, R5, R12, PT ;  /* 0x0000000c0500720c */ /* 0x000fda0003f06070 */
[----:B------:R-:W-:Y:S05]  /*11e0*/  @!P0 BRA `(.L_x_16207) ;  /* 0xfffffff000b88947 */ /* 0x000fea000383ffff */
[----:B------:R-:W-:Y:S05]  /*11f0*/  EXIT ;  /* 0x000000000000794d */ /* 0x000fea0003800000 */
.L_x_16200:
[----:B------:R-:W-:Y:S01]  /*1200*/  BSSY B0, `(.L_x_16208) ;  /* 0x0000007000007945 */ /* 0x000fe20003800000 */
[----:B------:R-:W-:Y:S01]  /*1210*/  MOV R27, R6 ;  /* 0x00000006001b7202 */ /* 0x000fe20000000f00 */
[----:B------:R-:W-:Y:S02]  /*1220*/  IMAD.MOV.U32 R29, RZ, RZ, 0x1c1f ;  /* 0x00001c1fff1d7424 */ /* 0x000fe400078e00ff */
[----:B------:R-:W-:-:S07]  /*1230*/  IMAD.MOV.U32 R26, RZ, RZ, -0x1 ;  /* 0xffffffffff1a7424 */ /* 0x000fce00078e00ff */
[----:B01234-:R-:W-:Y:S05]  /*1240*/  WARPSYNC.COLLECTIVE R26, `(.L_x_16209) ;  /* 0x000000001a087348 */ /* 0x01ffea0003c00000 */
[----:B----4-:R4:W0:Y:S02]  /*1250*/  SHFL.IDX P1, R19, R22, R27, R29 ;  /* 0x0000001b16137389 */ /* 0x010824000002001d */
[----:B01234-:R-:W-:Y:S05]  /*1260*/  ENDCOLLECTIVE ;  /* 0x000000000000791b */ /* 0x01ffea0003800000 */
.L_x_16209:
[----:B------:R-:W-:Y:S05]  /*1270*/  BSYNC B0 ;  /* 0x0000000000007941 */ /* 0x000fea0003800000 */
.L_x_16208:
[----:B------:R-:W-:Y:S01]  /*1280*/  IMAD.MOV.U32 R27, RZ, RZ, R7 ;  /* 0x000000ffff1b7224 */ /* 0x000fe200078e0007 */
[----:B------:R-:W-:Y:S01]  /*1290*/  MOV R26, 0xffffffff ;  /* 0xffffffff001a7802 */ /* 0x000fe20000000f00 */
[----:B------:R-:W-:Y:S01]  /*12a0*/  IMAD.MOV.U32 R29, RZ, RZ, 0x1c1f ;  /* 0x00001c1fff1d7424 */ /* 0x000fe200078e00ff */
[----:B------:R-:W-:-:S07]  /*12b0*/  MOV R21, R19 ;  /* 0x0000001300157202 */ /* 0x000fce0000000f00 */
[----:B------:R-:W-:Y:S05]  /*12c0*/  WARPSYNC.COLLECTIVE R26, `(.L_x_16210) ;  /* 0x000000001a087348 */ /* 0x000fea0003c00000 */
[----:B------:R0:W1:Y:S02]  /*12d0*/  SHFL.IDX P1, R19, R22, R27, R29 ;  /* 0x0000001b16137389 */ /* 0x000064000002001d */
[----:B01----:R-:W-:Y:S05]  /*12e0*/  ENDCOLLECTIVE ;  /* 0x000000000000791b */ /* 0x003fea0003800000 */
.L_x_16210:
[----:B------:R-:W-:Y:S02]  /*12f0*/  IMAD R21, R12, R21, RZ ;  /* 0x000000150c157224 */ /* 0x000fe400078e02ff */
[----:B------:R-:W-:Y:S02]  /*1300*/  IMAD.MOV.U32 R27, RZ, RZ, R9 ;  /* 0x000000ffff1b7224 */ /* 0x000fe400078e0009 */
[----:B------:R-:W-:-:S07]  /*1310*/  IMAD.MOV.U32 R23, RZ, RZ, R19 ;  /* 0x000000ffff177224 */ /* 0x000fce00078e0013 */
[----:B------:R-:W-:Y:S05]  /*1320*/  WARPSYNC.COLLECTIVE R26, `(.L_x_16211) ;  /* 0x000000001a087348 */ /* 0x000fea0003c00000 */
[----:B------:R0:W1:Y:S02]  /*1330*/  SHFL.IDX P1, R19, R22, R27, R29 ;  /* 0x0000001b16137389 */ /* 0x000064000002001d */
[----:B01----:R-:W-:Y:S05]  /*1340*/  ENDCOLLECTIVE ;  /* 0x000000000000791b */ /* 0x003fea0003800000 */
.L_x_16211:
[----:B------:R-:W-:Y:S02]  /*1350*/  IMAD R24, R14, R23, R21 ;  /* 0x000000170e187224 */ /* 0x000fe400078e0215 */
[----:B------:R-:W-:Y:S01]  /*1360*/  IMAD.MOV.U32 R27, RZ, RZ, R8 ;  /* 0x000000ffff1b7224 */ /* 0x000fe200078e0008 */
[----:B------:R-:W-:-:S07]  /*1370*/  MOV R25, R19 ;  /* 0x0000001300197202 */ /* 0x000fce0000000f00 */
[----:B------:R-:W-:Y:S05]  /*1380*/  WARPSYNC.COLLECTIVE R26, `(.L_x_16212) ;  /* 0x000000001a087348 */ /* 0x000fea0003c00000 */
[----:B------:R0:W1:Y:S02]  /*1390*/  SHFL.IDX P1, R19, R22, R27, R29 ;  /* 0x0000001b16137389 */ /* 0x000064000002001d */
[----:B01----:R-:W-:Y:S05]  /*13a0*/  ENDCOLLECTIVE ;  /* 0x000000000000791b */ /* 0x003fea0003800000 */
.L_x_16212:
[----:B------:R-:W-:Y:S01]  /*13b0*/  IMAD R21, R15, R25, R24 ;  /* 0x000000190f157224 */ /* 0x000fe200078e0218 */
[----:B------:R-:W-:Y:S06]  /*13c0*/  BRA `(.L_x_16213) ;  /* 0xfffffff800587947 */ /* 0x000fec000383ffff */
.L_x_16214:
        /* <DEDUP_REMOVED lines=11> */
.L_x_58369:


//--------------------- .text._Z9cuda_gemmIiLi256ELi4ELi1ELi32ELi4ELi4ELi32ELi1ELi0EEviiiPT_S1_S1_ii --------------------------
	.section	.text._Z9cuda_gemmIiLi256ELi4ELi1ELi32ELi4ELi4ELi32ELi1ELi0EEviiiPT_S1_S1_ii,"ax",@progbits
	.align	128
        .global         _Z9cuda_gemmIiLi256ELi4ELi1ELi32ELi4ELi4ELi32ELi1ELi0EEviiiPT_S1_S1_ii
        .type           _Z9cuda_gemmIiLi256ELi4ELi1ELi32ELi4ELi4ELi32ELi1ELi0EEviiiPT_S1_S1_ii,@function
        .size           _Z9cuda_gemmIiLi256ELi4ELi1ELi32ELi4ELi4ELi32ELi1ELi0EEviiiPT_S1_S1_ii,(.L_x_58370 - _Z9cuda_gemmIiLi256ELi4ELi1ELi32ELi4ELi4ELi32ELi1ELi0EEviiiPT_S1_S1_ii)
        .other          _Z9cuda_gemmIiLi256ELi4ELi1ELi32ELi4ELi4ELi32ELi1ELi0EEviiiPT_S1_S1_ii,@"STO_CUDA_ENTRY STV_DEFAULT"
_Z9cuda_gemmIiLi256ELi4ELi1ELi32ELi4ELi4ELi32ELi1ELi0EEviiiPT_S1_S1_ii:
.text._Z9cuda_gemmIiLi256ELi4ELi1ELi32ELi4ELi4ELi32ELi1ELi0EEviiiPT_S1_S1_ii:
        /* <DEDUP_REMOVED lines=35> */
.L_x_16217:
        /* <DEDUP_REMOVED lines=25> */
.L_x_16216:
[----:B------:R-:W-:Y:S05]  /*03c0*/  BSYNC.RECONVERGENT B0 ;  /* 0x0000000000007941 */ /* 0x000fea0003800200 */
.L_x_16215:
        /* <DEDUP_REMOVED lines=170> */
.L_x_16285:
        /* <DEDUP_REMOVED lines=28> */
.L_x_16221:
[----:B------:R-:W-:Y:S05]  /*1030*/  BSYNC.RECONVERGENT B1 ;  /* 0x0000000000017941 */ /* 0x000fea0003800200 */
.L_x_16220:
        /* <DEDUP_REMOVED lines=9> */
.L_x_16224:
        /* <DEDUP_REMOVED lines=28> */
.L_x_16223:
[----:B------:R-:W-:Y:S05]  /*1290*/  BSYNC.RECONVERGENT B1 ;  /* 0x0000000000017941 */ /* 0x000fea0003800200 */
.L_x_16222:
        /* <DEDUP_REMOVED lines=12> */
.L_x_16226:
[----:B------:R-:W-:Y:S05]  /*1360*/  BSYNC.RECONVERGENT B1 ;  /* 0x0000000000017941 */ /* 0x000fea0003800200 */
.L_x_16225:
[----:B------:R-:W-:Y:S05]  /*1370*/  @!P2 BRA `(.L_x_16219) ;  /* 0x000000000038a947 */ /* 0x000fea0003800000 */
[----:B------:R-:W4:Y:S01]  /*1380*/  S2R R20, SR_CgaCtaId ;  /* 0x0000000000147919 */ /* 0x000f220000008800 */
[----:B-1----:R-:W-:-:S05]  /*1390*/  MOV R19, 0x400 ;  /* 0x0000040000137802 */ /* 0x002fca0000000f00 */
[----:B------:R-:W-:-:S05]  /*13a0*/  VIADD R19, R19, 0x100 ;  /* 0x0000010013137836 */ /* 0x000fca0000000000 */
[----:B----4-:R-:W-:-:S07]  /*13b0*/  LEA R25, R20, R19, 0x18 ;  /* 0x0000001314197211 */ /* 0x010fce00078ec0ff */
.L_x_16227:
        /* <DEDUP_REMOVED lines=10> */
.L_x_16219:
[----:B------:R-:W-:Y:S05]  /*1460*/  BSYNC.RECONVERGENT B0 ;  /* 0x0000000000007941 */ /* 0x000fea0003800200 */
.L_x_16218:
[----:B------:R-:W-:Y:S01]  /*1470*/  BAR.SYNC.DEFER_BLOCKING 0x0 ;  /* 0x0000000000007b1d */ /* 0x000fe20000010000 */
[----:B------:R-:W-:-:S09]  /*1480*/  UISETP.GE.AND UP0, UPT, UR6, 0x1, UPT ;  /* 0x000000010600788c */ /* 0x000fd2000bf06270 */
[----:B------:R-:W-:Y:S05]  /*1490*/  BRA.U !UP0, `(.L_x_16228) ;  /* 0x0000001508687547 */ /* 0x000fea000b800000 */
[----:B------:R-:W-:-:S09]  /*14a0*/  UISETP.NE.AND UP0, UPT, UR21, 0x1, UPT ;  /* 0x000000011500788c */ /* 0x000fd2000bf05270 */
[----:B------:R-:W-:Y:S05]  /*14b0*/  BRA.U UP0, `(.L_x_16229) ;  /* 0x0000000500b47547 */ /* 0x000fea000b800000 */
[----:B------:R-:W-:Y:S01]  /*14c0*/  BSSY B1, `(.L_x_16230) ;  /* 0x000006b000017945 */ /* 0x000fe20003800000 */
[----:B01--4-:R-:W-:-:S07]  /*14d0*/  IMAD.MOV.U32 R21, RZ, RZ, RZ ;  /* 0x000000ffff157224 */ /* 0x013fce00078e00ff */
.L_x_16246:
        /* <DEDUP_REMOVED lines=18> */
.L_x_16231:
        /* <DEDUP_REMOVED lines=8> */
.L_x_16232:
        /* <DEDUP_REMOVED lines=8> */
.L_x_16233:
        /* <DEDUP_REMOVED lines=8> */
.L_x_16234:
        /* <DEDUP_REMOVED lines=30> */
.L_x_16245:
[----:B--2---:R-:W-:Y:S02]  /*1960*/  IMAD R18, R25, 0x14, R30 ;  /* 0x0000001419127824 */ /* 0x004fe400078e021e */
[----:B------:R-:W-:-:S04]  /*1970*/  HFMA2 R35, -RZ, RZ, 0, 0 ;  /* 0x00000000ff237431 */ /* 0x000fc800000001ff */
[----:B------:R-:W2:Y:S01]  /*1980*/  LDS R18, [R18] ;  /* 0x0000000012127984 */ /* 0x000ea20000000800 */
[----:B------:R-:W-:Y:S05]  /*1990*/  @!P2 BRA `(.L_x_16237) ;  /* 0x000000000010a947 */ /* 0x000fea0003800000 */
[----:B------:R-:W-:-:S03]  /*19a0*/  UMOV UR11, 0xffffffff ;  /* 0xffffffff000b7882 */ /* 0x000fc60000000000 */
[----:B------:R-:W-:Y:S05]  /*19b0*/  BRA.DIV UR11, `(.L_x_16238) ;  /* 0x000000160b207947 */ /* 0x000fea000b800000 */
[----:B--2---:R2:W0:Y:S02]  /*19c0*/  SHFL.IDX PT, R34, R18, R12, R7 ;  /* 0x0000000c12227389 */ /* 0x00442400000e0007 */
.L_x_16288:
[----:B0-----:R-:W-:-:S07]  /*19d0*/  IMAD R35, R15, R34, RZ ;  /* 0x000000220f237224 */ /* 0x001fce00078e02ff */
.L_x_16237:
[----:B------:R-:W-:Y:S05]  /*19e0*/  @!P3 BRA `(.L_x_16239) ;  /* 0x000000000010b947 */ /* 0x000fea0003800000 */
[----:B------:R-:W-:-:S03]  /*19f0*/  UMOV UR11, 0xffffffff ;  /* 0xffffffff000b7882 */ /* 0x000fc60000000000 */
[----:B------:R-:W-:Y:S05]  /*1a00*/  BRA.DIV UR11, `(.L_x_16240) ;  /* 0x000000160b2c7947 */ /* 0x000fea000b800000 */
[----:B--2---:R2:W0:Y:S02]  /*1a10*/  SHFL.IDX PT, R34, R18, R4, R7 ;  /* 0x0000000412227389 */ /* 0x00442400000e0007 */
.L_x_16291:
[----:B01----:R-:W-:-:S07]  /*1a20*/  IMAD R35, R16, R34, R35 ;  /* 0x0000002210237224 */ /* 0x003fce00078e0223 */
.L_x_16239:
[----:B------:R-:W-:Y:S05]  /*1a30*/  @!P4 BRA `(.L_x_16241) ;  /* 0x000000000010c947 */ /* 0x000fea0003800000 */
[----:B------:R-:W-:-:S03]  /*1a40*/  UMOV UR11, 0xffffffff ;  /* 0xffffffff000b7882 */ /* 0x000fc60000000000 */
[----:B------:R-:W-:Y:S05]  /*1a50*/  BRA.DIV UR11, `(.L_x_16242) ;  /* 0x000000160b387947 */ /* 0x000fea000b800000 */
[----:B--2---:R2:W0:Y:S02]  /*1a60*/  SHFL.IDX PT, R34, R18, R5, R7 ;  /* 0x0000000512227389 */ /* 0x00442400000e0007 */
.L_x_16294:
[----:B0---4-:R-:W-:-:S07]  /*1a70*/  IMAD R35, R17, R34, R35 ;  /* 0x0000002211237224 */ /* 0x011fce00078e0223 */
.L_x_16241:
[----:B------:R-:W-:Y:S05]  /*1a80*/  @!P5 BRA `(.L_x_16243) ;  /* 0x000000000010d947 */ /* 0x000fea0003800000 */
[----:B------:R-:W-:-:S03]  /*1a90*/  UMOV UR11, 0xffffffff ;  /* 0xffffffff000b7882 */ /* 0x000fc60000000000 */
[----:B------:R-:W-:Y:S05]  /*1aa0*/  BRA.DIV UR11, `(.L_x_16244) ;  /* 0x000000160b447947 */ /* 0x000fea000b800000 */
[----:B--2---:R2:W0:Y:S02]  /*1ab0*/  SHFL.IDX PT, R34, R18, R6, R7 ;  /* 0x0000000612227389 */ /* 0x00442400000e0007 */
.L_x_16297:
[----:B0-----:R-:W-:-:S07]  /*1ac0*/  IMAD R35, R14, R34, R35 ;  /* 0x000000220e237224 */ /* 0x001fce00078e0223 */
.L_x_16243:
        /* <DEDUP_REMOVED lines=8> */
.L_x_16236:
[----:B------:R-:W-:Y:S05]  /*1b50*/  BSYNC B0 ;  /* 0x0000000000007941 */ /* 0x000fea0003800000 */
.L_x_16235:
[----:B------:R-:W-:Y:S05]  /*1b60*/  @!P6 BRA `(.L_x_16246) ;  /* 0xfffffff8005ce947 */ /* 0x000fea000383ffff */
[----:B------:R-:W-:Y:S05]  /*1b70*/  BSYNC B1 ;  /* 0x0000000000017941 */ /* 0x000fea0003800000 */
.L_x_16230:
[----:B------:R-:W-:Y:S05]  /*1b80*/  BRA `(.L_x_16228) ;  /* 0x0000000c00ac7947 */ /* 0x000fea0003800000 */
.L_x_16229:
[----:B------:R-:W5:Y:S02]  /*1b90*/  LDCU UR11, c[0x0][0x3ac] ;  /* 0x00007580ff0b77ac */ /* 0x000f640008000800 */
[----:B-----5:R-:W-:-:S09]  /*1ba0*/  UISETP.GT.U32.AND UP0, UPT, UR11, 0x1f, UPT ;  /* 0x0000001f0b00788c */ /* 0x020fd2000bf04070 */
[----:B------:R-:W-:Y:S05]  /*1bb0*/  BRA.U UP0, `(.L_x_16247) ;  /* 0x0000000500947547 */ /* 0x000fea000b800000 */
[----:B01--4-:R-:W-:-:S07]  /*1bc0*/  IMAD.MOV.U32 R21, RZ, RZ, RZ ;  /* 0x000000ffff157224 */ /* 0x013fce00078e00ff */
.L_x_16263:
        /* <DEDUP_REMOVED lines=18> */
.L_x_16248:
        /* <DEDUP_REMOVED lines=8> */
.L_x_16249:
        /* <DEDUP_REMOVED lines=8> */
.L_x_16250:
        /* <DEDUP_REMOVED lines=8> */
.L_x_16251:
        /* <DEDUP_REMOVED lines=26> */
.L_x_16262:
[----:B------:R-:W-:Y:S02]  /*2010*/  IMAD R18, R25, 0x14, R30 ;  /* 0x0000001419127824 */ /* 0x000fe400078e021e */
[----:B------:R-:W-:-:S04]  /*2020*/  IMAD.MOV.U32 R35, RZ, RZ, RZ ;  /* 0x000000ffff237224 */ /* 0x000fc800078e00ff */
[----:B------:R-:W3:Y:S01]  /*2030*/  LDS R18, [R18] ;  /* 0x0000000012127984 */ /* 0x000ee20000000800 */
[----:B------:R-:W-:Y:S05]  /*2040*/  @!P2 BRA `(.L_x_16254) ;  /* 0x000000000010a947 */ /* 0x000fea0003800000 */
[----:B------:R-:W-:-:S03]  /*2050*/  UMOV UR11, 0xffffffff ;  /* 0xffffffff000b7882 */ /* 0x000fc60000000000 */
[----:B------:R-:W-:Y:S05]  /*2060*/  BRA.DIV UR11, `(.L_x_16255) ;  /* 0x0000000e0bf47947 */ /* 0x000fea000b800000 */
[----:B---3--:R3:W0:Y:S02]  /*2070*/  SHFL.IDX PT, R34, R18, R12, R7 ;  /* 0x0000000c12227389 */ /* 0x00862400000e0007 */
.L_x_16300:
[----:B0-----:R-:W-:-:S07]  /*2080*/  IMAD R35, R15, R34, RZ ;  /* 0x000000220f237224 */ /* 0x001fce00078e02ff */
.L_x_16254:
[----:B------:R-:W-:Y:S05]  /*2090*/  @!P3 BRA `(.L_x_16256) ;  /* 0x000000000010b947 */ /* 0x000fea0003800000 */
[----:B------:R-:W-:-:S03]  /*20a0*/  UMOV UR11, 0xffffffff ;  /* 0xffffffff000b7882 */ /* 0x000fc60000000000 */
[----:B------:R-:W-:Y:S05]  /*20b0*/  BRA.DIV UR11, `(.L_x_16257) ;  /* 0x000000120b007947 */ /* 0x000fea000b800000 */
[----:B---3--:R3:W0:Y:S02]  /*20c0*/  SHFL.IDX PT, R34, R18, R4, R7 ;  /* 0x0000000412227389 */ /* 0x00862400000e0007 */
.L_x_16303:
[----:B01----:R-:W-:-:S07]  /*20d0*/  IMAD R35, R16, R34, R35 ;  /* 0x0000002210237224 */ /* 0x003fce00078e0223 */
.L_x_16256:
[----:B------:R-:W-:Y:S05]  /*20e0*/  @!P4 BRA `(.L_x_16258) ;  /* 0x000000000010c947 */ /* 0x000fea0003800000 */
[----:B------:R-:W-:-:S03]  /*20f0*/  UMOV UR11, 0xffffffff ;  /* 0xffffffff000b7882 */ /* 0x000fc60000000000 */
[----:B------:R-:W-:Y:S05]  /*2100*/  BRA.DIV UR11, `(.L_x_16259) ;  /* 0x000000120b0c7947 */ /* 0x000fea000b800000 */
[----:B---3--:R3:W0:Y:S02]  /*2110*/  SHFL.IDX PT, R34, R18, R5, R7 ;  /* 0x0000000512227389 */ /* 0x00862400000e0007 */
.L_x_16306:
[----:B0-2---:R-:W-:-:S07]  /*2120*/  IMAD R35, R17, R34, R35 ;  /* 0x0000002211237224 */ /* 0x005fce00078e0223 */
.L_x_16258:
[----:B------:R-:W-:Y:S05]  /*2130*/  @!P5 BRA `(.L_x_16260) ;  /* 0x000000000010d947 */ /* 0x000fea0003800000 */
[----:B------:R-:W-:-:S03]  /*2140*/  UMOV UR11, 0xffffffff ;  /* 0xffffffff000b7882 */ /* 0x000fc60000000000 */
[----:B------:R-:W-:Y:S05]  /*2150*/  BRA.DIV UR11, `(.L_x_16261) ;  /* 0x000000120b187947 */ /* 0x000fea000b800000 */
[----:B---3--:R3:W0:Y:S02]  /*2160*/  SHFL.IDX PT, R34, R18, R6, R7 ;  /* 0x0000000612227389 */ /* 0x00862400000e0007 */
.L_x_16309:
[----:B0---4-:R-:W-:-:S07]  /*2170*/  IMAD R35, R14, R34, R35 ;  /* 0x000000220e237224 */ /* 0x011fce00078e0223 */
.L_x_16260:
[C---:B---3--:R-:W-:Y:S02]  /*2180*/  IMAD R18, R25.reuse, UR6, R20 ;  /* 0x0000000619127c24 */ /* 0x048fe4000f8e0214 */
[----:B------:R-:W-:-:S03]  /*2190*/  VIADD R25, R25, UR8 ;  /* 0x0000000819197c36 */ /* 0x000fc60008000000 */
[----:B------:R-:W-:Y:S02]  /*21a0*/  LEA R18, R18, R31, 0x2 ;  /* 0x0000001f12127211 */ /* 0x000fe400078e10ff */
[----:B------:R-:W-:-:S03]  /*21b0*/  ISETP.GE.AND P0, PT, R25, UR27, PT ;  /* 0x0000001b19007c0c */ /* 0x000fc6000bf06270 */
[----:B------:R3:W-:Y:S10]  /*21c0*/  STS [R18], R35 ;  /* 0x0000002312007388 */ /* 0x0007f40000000800 */
[----:B---3--:R-:W-:Y:S05]  /*21d0*/  @!P0 BRA `(.L_x_16262) ;  /* 0xfffffffc008c8947 */ /* 0x008fea000383ffff */
.L_x_16253:
[----:B------:R-:W-:Y:S05]  /*21e0*/  BSYNC B0 ;  /* 0x0000000000007941 */ /* 0x000fea0003800000 */
.L_x_16252:
[----:B------:R-:W-:Y:S05]  /*21f0*/  @!P6 BRA `(.L_x_16263) ;  /* 0xfffffff80074e947 */ /* 0x000fea000383ffff */
[----:B------:R-:W-:Y:S05]  /*2200*/  BRA `(.L_x_16228) ;  /* 0x00000008000c7947 */ /* 0x000fea0003800000 */
.L_x_16247:
[----:B----4-:R-:W-:-:S07]  /*2210*/  IMAD.MOV.U32 R20, RZ, RZ, RZ ;  /* 0x000000ffff147224 */ /* 0x010fce00078e00ff */
.L_x_16279:
        /* <DEDUP_REMOVED lines=18> */
.L_x_16264:
        /* <DEDUP_REMOVED lines=8> */
.L_x_16265:
        /* <DEDUP_REMOVED lines=8> */
.L_x_16266:
        /* <DEDUP_REMOVED lines=8> */
.L_x_16267:
        /* <DEDUP_REMOVED lines=27> */
.L_x_16278:
[----:B------:R-:W-:Y:S02]  /*2670*/  IMAD R18, R25, 0x14, R30 ;  /* 0x0000001419127824 */ /* 0x000fe400078e021e */
[----:B------:R-:W-:-:S04]  /*2680*/  IMAD.MOV.U32 R31, RZ, RZ, RZ ;  /* 0x000000ffff1f7224 */ /* 0x000fc800078e00ff */
[----:B------:R-:W3:Y:S01]  /*2690*/  LDS R18, [R18] ;  /* 0x0000000012127984 */ /* 0x000ee20000000800 */
[----:B------:R-:W-:Y:S05]  /*26a0*/  @!P2 BRA `(.L_x_16269) ;  /* 0x000000000010a947 */ /* 0x000fea0003800000 */
[----:B------:R-:W-:-:S03]  /*26b0*/  UMOV UR11, 0xffffffff ;  /* 0xffffffff000b7882 */ /* 0x000fc60000000000 */
[----:B------:R-:W-:Y:S05]  /*26c0*/  BRA.DIV UR11, `(.L_x_16270) ;  /* 0x0000000a0bdc7947 */ /* 0x000fea000b800000 */
[----:B---3--:R3:W0:Y:S02]  /*26d0*/  SHFL.IDX PT, R31, R18, R12, R7 ;  /* 0x0000000c121f7389 */ /* 0x00862400000e0007 */
.L_x_16311:
[----:B0-----:R-:W-:-:S07]  /*26e0*/  IMAD R31, R15, R31, RZ ;  /* 0x0000001f0f1f7224 */ /* 0x001fce00078e02ff */
.L_x_16269:
[----:B------:R-:W-:Y:S05]  /*26f0*/  @!P3 BRA `(.L_x_16271) ;  /* 0x000000000010b947 */ /* 0x000fea0003800000 */
[----:B------:R-:W-:-:S03]  /*2700*/  UMOV UR11, 0xffffffff ;  /* 0xffffffff000b7882 */ /* 0x000fc60000000000 */
[----:B------:R-:W-:Y:S05]  /*2710*/  BRA.DIV UR11, `(.L_x_16272) ;  /* 0x0000000a0be47947 */ /* 0x000fea000b800000 */
[----:B---3--:R3:W0:Y:S02]  /*2720*/  SHFL.IDX PT, R34, R18, R4, R7 ;  /* 0x0000000412227389 */ /* 0x00862400000e0007 */
.L_x_16314:
[----:B01----:R-:W-:-:S07]  /*2730*/  IMAD R31, R16, R34, R31 ;  /* 0x00000022101f7224 */ /* 0x003fce00078e021f */
.L_x_16271:
[----:B------:R-:W-:Y:S05]  /*2740*/  @!P4 BRA `(.L_x_16273) ;  /* 0x000000000010c947 */ /* 0x000fea0003800000 */
[----:B------:R-:W-:-:S03]  /*2750*/  UMOV UR11, 0xffffffff ;  /* 0xffffffff000b7882 */ /* 0x000fc60000000000 */
[----:B------:R-:W-:Y:S05]  /*2760*/  BRA.DIV UR11, `(.L_x_16274) ;  /* 0x0000000a0bf07947 */ /* 0x000fea000b800000 */
[----:B---3--:R3:W0:Y:S02]  /*2770*/  SHFL.IDX PT, R34, R18, R5, R7 ;  /* 0x0000000512227389 */ /* 0x00862400000e0007 */
.L_x_16317:
[----:B0-2---:R-:W-:-:S07]  /*2780*/  IMAD R31, R17, R34, R31 ;  /* 0x00000022111f7224 */ /* 0x005fce00078e021f */
.L_x_16273:
[----:B------:R-:W-:Y:S05]  /*2790*/  @!P5 BRA `(.L_x_16275) ;  /* 0x000000000010d947 */ /* 0x000fea0003800000 */
[----:B------:R-:W-:-:S03]  /*27a0*/  UMOV UR11, 0xffffffff ;  /* 0xffffffff000b7882 */ /* 0x000fc60000000000 */
[----:B------:R-:W-:Y:S05]  /*27b0*/  BRA.DIV UR11, `(.L_x_16276) ;  /* 0x0000000a0bfc7947 */ /* 0x000fea000b800000 */
[----:B---3--:R3:W0:Y:S02]  /*27c0*/  SHFL.IDX PT, R34, R18, R6, R7 ;  /* 0x0000000612227389 */ /* 0x00862400000e0007 */
.L_x_16320:
[----:B0---4-:R-:W-:-:S07]  /*27d0*/  IMAD R31, R14, R34, R31 ;  /* 0x000000220e1f7224 */ /* 0x011fce00078e021f */
.L_x_16275:
[----:B---3--:R-:W-:-:S07]  /*27e0*/  MOV R18, UR20 ;  /* 0x0000001400127c02 */ /* 0x008fce0008000f00 */
.L_x_16277:
        /* <DEDUP_REMOVED lines=36> */
.L_x_16268:
[----:B------:R-:W-:Y:S05]  /*2a30*/  @!P6 BRA `(.L_x_16279) ;  /* 0xfffffff400f8e947 */ /* 0x000fea000383ffff */
.L_x_16228:
        /* <DEDUP_REMOVED lines=29> */
.L_x_16283:
[----:B------:R-:W-:Y:S05]  /*2c10*/  BSYNC.RECONVERGENT B1 ;  /* 0x0000000000017941 */ /* 0x000fea0003800200 */
.L_x_16282:
[----:B------:R-:W-:Y:S05]  /*2c20*/  @!P2 BRA `(.L_x_16281) ;  /* 0x000000000070a947 */ /* 0x000fea0003800000 */
[----:B01--4-:R-:W0:Y:S01]  /*2c30*/  S2R R21, SR_CgaCtaId ;  /* 0x0000000000157919 */ /* 0x013e220000008800 */
[----:B--2---:R-:W-:-:S04]  /*2c40*/  MOV R18, 0x400 ;  /* 0x0000040000127802 */ /* 0x004fc80000000f00 */
[----:B------:R-:W-:-:S04]  /*2c50*/  IADD3 R18, PT, PT, R18, 0x100, RZ ;  /* 0x0000010012127810 */ /* 0x000fc80007ffe0ff */
[----:B0-----:R-:W-:-:S07]  /*2c60*/  LEA R21, R21, R18, 0x18 ;  /* 0x0000001215157211 */ /* 0x001fce00078ec0ff */
.L_x_16284:
        /* <DEDUP_REMOVED lines=24> */
.L_x_16281:
[----:B------:R-:W-:Y:S05]  /*2df0*/  BSYNC.RECONVERGENT B0 ;  /* 0x0000000000007941 */ /* 0x000fea0003800200 */
.L_x_16280:
[----:B------:R-:W-:-:S04]  /*2e00*/  UIADD3 UR10, UPT, UPT, UR22, UR10, URZ ;  /* 0x0000000a160a7290 */ /* 0x000fc8000fffe0ff */
[----:B------:R-:W-:-:S09]  /*2e10*/  UISETP.GE.U32.AND UP0, UPT, UR10, UR23, UPT ;  /* 0x000000170a00728c */ /* 0x000fd2000bf06070 */
[----:B------:R-:W-:Y:S05]  /*2e20*/  BRA.U !UP0, `(.L_x_16285) ;  /* 0xffffffe108107547 */ /* 0x000fea000b83ffff */
[----:B------:R-:W-:Y:S05]  /*2e30*/  EXIT ;  /* 0x000000000000794d */ /* 0x000fea0003800000 */
.L_x_16238:
[----:B------:R-:W-:Y:S01]  /*2e40*/  BSSY B2, `(.L_x_16286) ;  /* 0x0000006000027945 */ /* 0x000fe20003800000 */
[----:B------:R-:W-:Y:S02]  /*2e50*/  IMAD.MOV.U32 R19, RZ, RZ, R12 ;  /* 0x000000ffff137224 */ /* 0x000fe400078e000c */
[----:B------:R-:W-:-:S07]  /*2e60*/  IMAD.MOV.U32 R34, RZ, RZ, -0x1 ;  /* 0xffffffffff227424 */ /* 0x000fce00078e00ff */
[----:B01234-:R-:W-:Y:S05]  /*2e70*/  WARPSYNC.COLLECTIVE R34, `(.L_x_16287) ;  /* 0x0000000022087348 */ /* 0x01ffea0003c00000 */
[----:B--2---:R2:W0:Y:S02]  /*2e80*/  SHFL.IDX P0, R34, R18, R19, R7 ;  /* 0x0000001312227389 */ /* 0x0044240000000007 */
[----:B01234-:R-:W-:Y:S05]  /*2e90*/  ENDCOLLECTIVE ;  /* 0x000000000000791b */ /* 0x01ffea0003800000 */
.L_x_16287:
[----:B------:R-:W-:Y:S05]  /*2ea0*/  BSYNC B2 ;  /* 0x0000000000027941 */ /* 0x000fea0003800000 */
.L_x_16286:
[----:B------:R-:W-:Y:S05]  /*2eb0*/  BRA `(.L_x_16288) ;  /* 0xffffffe800c47947 */ /* 0x000fea000383ffff */
.L_x_16240:
[----:B------:R-:W-:Y:S01]  /*2ec0*/  BSSY B2, `(.L_x_16289) ;  /* 0x0000006000027945 */ /* 0x000fe20003800000 */
[----:B------:R-:W-:Y:S01]  /*2ed0*/  MOV R19, R4 ;  /* 0x0000000400137202 */ /* 0x000fe20000000f00 */
[----:B------:R-:W-:-:S07]  /*2ee0*/  IMAD.MOV.U32 R34, RZ, RZ, -0x1 ;  /* 0xffffffffff227424 */ /* 0x000fce00078e00ff */
[----:B01234-:R-:W-:Y:S05]  /*2ef0*/  WARPSYNC.COLLECTIVE R34, `(.L_x_16290) ;  /* 0x0000000022087348 */ /* 0x01ffea0003c00000 */
[----:B--2---:R2:W0:Y:S02]  /*2f00*/  SHFL.IDX P0, R34, R18, R19, R7 ;  /* 0x0000001312227389 */ /* 0x0044240000000007 */
[----:B01234-:R-:W-:Y:S05]  /*2f10*/  ENDCOLLECTIVE ;  /* 0x000000000000791b */ /* 0x01ffea0003800000 */
.L_x_16290:
[----:B------:R-:W-:Y:S05]  /*2f20*/  BSYNC B2 ;  /* 0x0000000000027941 */ /* 0x000fea0003800000 */
.L_x_16289:
[----:B------:R-:W-:Y:S05]  /*2f30*/  BRA `(.L_x_16291) ;  /* 0xffffffe800b87947 */ /* 0x000fea000383ffff */
.L_x_16242:
[----:B------:R-:W-:Y:S01]  /*2f40*/  BSSY B2, `(.L_x_16292) ;  /* 0x0000006000027945 */ /* 0x000fe20003800000 */
[----:B------:R-:W-:Y:S01]  /*2f50*/  IMAD.MOV.U32 R19, RZ, RZ, R5 ;  /* 0x000000ffff137224 */ /* 0x000fe200078e0005 */
[----:B------:R-:W-:-:S07]  /*2f60*/  MOV R34, 0xffffffff ;  /* 0xffffffff00227802 */ /* 0x000fce0000000f00 */
[----:B01234-:R-:W-:Y:S05]  /*2f70*/  WARPSYNC.COLLECTIVE R34, `(.L_x_16293) ;  /* 0x0000000022087348 */ /* 0x01ffea0003c00000 */
[----:B--2---:R2:W0:Y:S02]  /*2f80*/  SHFL.IDX P0, R34, R18, R19, R7 ;  /* 0x0000001312227389 */ /* 0x0044240000000007 */
[----:B01234-:R-:W-:Y:S05]  /*2f90*/  ENDCOLLECTIVE ;  /* 0x000000000000791b */ /* 0x01ffea0003800000 */
.L_x_16293:
[----:B------:R-:W-:Y:S05]  /*2fa0*/  BSYNC B2 ;  /* 0x0000000000027941 */ /* 0x000fea0003800000 */
.L_x_16292:
[----:B------:R-:W-:Y:S05]  /*2fb0*/  BRA `(.L_x_16294) ;  /* 0xffffffe800ac7947 */ /* 0x000fea000383ffff */
.L_x_16244:
[----:B------:R-:W-:Y:S01]  /*2fc0*/  BSSY B2, `(.L_x_16295) ;  /* 0x0000006000027945 */ /* 0x000fe20003800000 */
[----:B------:R-:W-:Y:S02]  /*2fd0*/  IMAD.MOV.U32 R19, RZ, RZ, R6 ;  /* 0x000000ffff137224 */ /* 0x000fe400078e0006 */
[----:B------:R-:W-:-:S07]  /*2fe0*/  IMAD.MOV.U32 R34, RZ, RZ, -0x1 ;  /* 0xffffffffff227424 */ /* 0x000fce00078e00ff */
[----:B01234-:R-:W-:Y:S05]  /*2ff0*/  WARPSYNC.COLLECTIVE R34, `(.L_x_16296) ;  /* 0x0000000022087348 */ /* 0x01ffea0003c00000 */
[----:B--2---:R2:W0:Y:S02]  /*3000*/  SHFL.IDX P0, R34, R18, R19, R7 ;  /* 0x0000001312227389 */ /* 0x0044240000000007 */
[----:B01234-:R-:W-:Y:S05]  /*3010*/  ENDCOLLECTIVE ;  /* 0x000000000000791b */ /* 0x01ffea0003800000 */
.L_x_16296:
[----:B------:R-:W-:Y:S05]  /*3020*/  BSYNC B2 ;  /* 0x0000000000027941 */ /* 0x000fea0003800000 */
.L_x_16295:
[----:B------:R-:W-:Y:S05]  /*3030*/  BRA `(.L_x_16297) ;  /* 0xffffffe800a07947 */ /* 0x000fea000383ffff */
.L_x_16255:
[----:B------:R-:W-:Y:S01]  /*3040*/  BSSY B1, `(.L_x_16298) ;  /* 0x0000006000017945 */ /* 0x000fe20003800000 */
[----:B------:R-:W-:Y:S01]  /*3050*/  MOV R19, R12 ;  /* 0x0000000c00137202 */ /* 0x000fe20000000f00 */
[----:B------:R-:W-:-:S07]  /*3060*/  IMAD.MOV.U32 R34, RZ, RZ, -0x1 ;  /* 0xffffffffff227424 */ /* 0x000fce00078e00ff */
[----:B01234-:R-:W-:Y:S05]  /*3070*/  WARPSYNC.COLLECTIVE R34, `(.L_x_16299) ;  /* 0x0000000022087348 */ /* 0x01ffea0003c00000 */
[----:B---3--:R3:W0:Y:S02]  /*3080*/  SHFL.IDX P0, R34, R18, R19, R7 ;  /* 0x0000001312227389 */ /* 0x0086240000000007 */
[----:B01234-:R-:W-:Y:S05]  /*3090*/  ENDCOLLECTIVE ;  /* 0x000000000000791b */ /* 0x01ffea0003800000 */
.L_x_16299:
[----:B------:R-:W-:Y:S05]  /*30a0*/  BSYNC B1 ;  /* 0x0000000000017941 */ /* 0x000fea0003800000 */
.L_x_16298:
[----:B------:R-:W-:Y:S05]  /*30b0*/  BRA `(.L_x_16300) ;  /* 0xffffffec00f07947 */ /* 0x000fea000383ffff */
.L_x_16257:
[----:B------:R-:W-:Y:S01]  /*30c0*/  BSSY B1, `(.L_x_16301) ;  /* 0x0000006000017945 */ /* 0x000fe20003800000 */
[----:B------:R-:W-:Y:S01]  /*30d0*/  IMAD.MOV.U32 R19, RZ, RZ, R4 ;  /* 0x000000ffff137224 */ /* 0x000fe200078e0004 */
[----:B------:R-:W-:-:S07]  /*30e0*/  MOV R34, 0xffffffff ;  /* 0xffffffff00227802 */ /* 0x000fce0000000f00 */
[----:B01234-:R-:W-:Y:S05]  /*30f0*/  WARPSYNC.COLLECTIVE R34, `(.L_x_16302) ;  /* 0x0000000022087348 */ /* 0x01ffea0003c00000 */
[----:B---3--:R3:W0:Y:S02]  /*3100*/  SHFL.IDX P0, R34, R18, R19, R7 ;  /* 0x0000001312227389 */ /* 0x0086240000000007 */
[----:B01234-:R-:W-:Y:S05]  /*3110*/  ENDCOLLECTIVE ;  /* 0x000000000000791b */ /* 0x01ffea0003800000 */
.L_x_16302:
[----:B------:R-:W-:Y:S05]  /*3120*/  BSYNC B1 ;  /* 0x0000000000017941 */ /* 0x000fea0003800000 */
.L_x_16301:
[----:B------:R-:W-:Y:S05]  /*3130*/  BRA `(.L_x_16303) ;  /* 0xffffffec00e47947 */ /* 0x000fea000383ffff */
.L_x_16259:
[----:B------:R-:W-:Y:S01]  /*3140*/  BSSY B1, `(.L_x_16304) ;  /* 0x0000006000017945 */ /* 0x000fe20003800000 */
[----:B------:R-:W-:Y:S02]  /*3150*/  IMAD.MOV.U32 R19, RZ, RZ, R5 ;  /* 0x000000ffff137224 */ /* 0x000fe400078e0005 */
[----:B------:R-:W-:-:S07]  /*3160*/  IMAD.MOV.U32 R34, RZ, RZ, -0x1 ;  /* 0xffffffffff227424 */ /* 0x000fce00078e00ff */
[----:B01234-:R-:W-:Y:S05]  /*3170*/  WARPSYNC.COLLECTIVE R34, `(.L_x_16305) ;  /* 0x0000000022087348 */ /* 0x01ffea0003c00000 */
[----:B---3--:R3:W0:Y:S02]  /*3180*/  SHFL.IDX P0, R34, R18, R19, R7 ;  /* 0x0000001312227389 */ /* 0x0086240000000007 */
[----:B01234-:R-:W-:Y:S05]  /*3190*/  ENDCOLLECTIVE ;  /* 0x000000000000791b */ /* 0x01ffea0003800000 */
.L_x_16305:
[----:B------:R-:W-:Y:S05]  /*31a0*/  BSYNC B1 ;  /* 0x0000000000017941 */ /* 0x000fea0003800000 */
.L_x_16304:
[----:B------:R-:W-:Y:S05]  /*31b0*/  BRA `(.L_x_16306) ;  /* 0xffffffec00d87947 */ /* 0x000fea000383ffff */
.L_x_16261:
[----:B------:R-:W-:Y:S01]  /*31c0*/  BSSY B1, `(.L_x_16307) ;  /* 0x0000006000017945 */ /* 0x000fe20003800000 */
[----:B------:R-:W-:Y:S01]  /*31d0*/  MOV R19, R6 ;  /* 0x0000000600137202 */ /* 0x000fe20000000f00 */
[----:B------:R-:W-:-:S07]  /*31e0*/  IMAD.MOV.U32 R34, RZ, RZ, -0x1 ;  /* 0xffffffffff227424 */ /* 0x000fce00078e00ff */
[----:B01234-:R-:W-:Y:S05]  /*31f0*/  WARPSYNC.COLLECTIVE R34, `(.L_x_16308) ;  /* 0x0000000022087348 */ /* 0x01ffea0003c00000 */
[----:B---3--:R3:W0:Y:S02]  /*3200*/  SHFL.IDX P0, R34, R18, R19, R7 ;  /* 0x0000001312227389 */ /* 0x0086240000000007 */
[----:B01234-:R-:W-:Y:S05]  /*3210*/  ENDCOLLECTIVE ;  /* 0x000000000000791b */ /* 0x01ffea0003800000 */
.L_x_16308:
[----:B------:R-:W-:Y:S05]  /*3220*/  BSYNC B1 ;  /* 0x0000000000017941 */ /* 0x000fea0003800000 */
.L_x_16307:
[----:B------:R-:W-:Y:S05]  /*3230*/  BRA `(.L_x_16309) ;  /* 0xffffffec00cc7947 */ /* 0x000fea000383ffff */
.L_x_16270:
[----:B------:R-:W-:Y:S01]  /*3240*/  MOV R34, 0xffffffff ;  /* 0xffffffff00227802 */ /* 0x000fe20000000f00 */
[----:B------:R-:W-:-:S07]  /*3250*/  IMAD.MOV.U32 R19, RZ, RZ, R12 ;  /* 0x000000ffff137224 */ /* 0x000fce00078e000c */
[----:B01234-:R-:W-:Y:S05]  /*3260*/  WARPSYNC.COLLECTIVE R34, `(.L_x_16310) ;  /* 0x0000000022087348 */ /* 0x01ffea0003c00000 */
[----:B---3--:R3:W0:Y:S02]  /*3270*/  SHFL.IDX P0, R34, R18, R19, R7 ;  /* 0x0000001312227389 */ /* 0x0086240000000007 */
[----:B01234-:R-:W-:Y:S05]  /*3280*/  ENDCOLLECTIVE ;  /* 0x000000000000791b */ /* 0x01ffea0003800000 */
.L_x_16310:
[----:B------:R-:W-:Y:S01]  /*3290*/  IMAD.MOV.U32 R31, RZ, RZ, R34 ;  /* 0x000000ffff1f7224 */ /* 0x000fe200078e0022 */
[----:B------:R-:W-:Y:S06]  /*32a0*/  BRA `(.L_x_16311) ;  /* 0xfffffff4000c7947 */ /* 0x000fec000383ffff */
.L_x_16272:
[----:B------:R-:W-:Y:S01]  /*32b0*/  BSSY B0, `(.L_x_16312) ;  /* 0x0000006000007945 */ /* 0x000fe20003800000 */
[----:B------:R-:W-:Y:S01]  /*32c0*/  IMAD.MOV.U32 R19, RZ, RZ, R4 ;  /* 0x000000ffff137224 */ /* 0x000fe200078e0004 */
[----:B------:R-:W-:-:S07]  /*32d0*/  MOV R34, 0xffffffff ;  /* 0xffffffff00227802 */ /* 0x000fce0000000f00 */
[----:B01234-:R-:W-:Y:S05]  /*32e0*/  WARPSYNC.COLLECTIVE R34, `(.L_x_16313) ;  /* 0x0000000022087348 */ /* 0x01ffea0003c00000 */
[----:B---3--:R3:W0:Y:S02]  /*32f0*/  SHFL.IDX P0, R34, R18, R19, R7 ;  /* 0x0000001312227389 */ /* 0x0086240000000007 */
[----:B01234-:R-:W-:Y:S05]  /*3300*/  ENDCOLLECTIVE ;  /* 0x000000000000791b */ /* 0x01ffea0003800000 */
.L_x_16313:
[----:B------:R-:W-:Y:S05]  /*3310*/  BSYNC B0 ;  /* 0x0000000000007941 */ /* 0x000fea0003800000 */
.L_x_16312:
[----:B------:R-:W-:Y:S05]  /*3320*/  BRA `(.L_x_16314) ;  /* 0xfffffff400007947 */ /* 0x000fea000383ffff */
.L_x_16274:
[----:B------:R-:W-:Y:S01]  /*3330*/  BSSY B0, `(.L_x_16315) ;  /* 0x0000006000007945 */ /* 0x000fe20003800000 */
[----:B------:R-:W-:Y:S02]  /*3340*/  IMAD.MOV.U32 R19, RZ, RZ, R5 ;  /* 0x000000ffff137224 */ /* 0x000fe400078e0005 */
[----:B------:R-:W-:-:S07]  /*3350*/  IMAD.MOV.U32 R34, RZ, RZ, -0x1 ;  /* 0xffffffffff227424 */ /* 0x000fce00078e00ff */
[----:B01234-:R-:W-:Y:S05]  /*3360*/  WARPSYNC.COLLECTIVE R34, `(.L_x_16316) ;  /* 0x0000000022087348 */ /* 0x01ffea0003c00000 */
[----:B---3--:R3:W0:Y:S02]  /*3370*/  SHFL.IDX P0, R34, R18, R19, R7 ;  /* 0x0000001312227389 */ /* 0x0086240000000007 */
[----:B01234-:R-:W-:Y:S05]  /*3380*/  ENDCOLLECTIVE ;  /* 0x000000000000791b */ /* 0x01ffea0003800000 */
.L_x_16316:
[----:B------:R-:W-:Y:S05]  /*3390*/  BSYNC B0 ;  /* 0x0000000000007941 */ /* 0x000fea0003800000 */
.L_x_16315:
[----:B------:R-:W-:Y:S05]  /*33a0*/  BRA `(.L_x_16317) ;  /* 0xfffffff000f47947 */ /* 0x000fea000383ffff */
.L_x_16276:
[----:B------:R-:W-:Y:S01]  /*33b0*/  BSSY B0, `(.L_x_16318) ;  /* 0x0000006000007945 */ /* 0x000fe20003800000 */
[----:B------:R-:W-:Y:S01]  /*33c0*/  MOV R19, R6 ;  /* 0x0000000600137202 */ /* 0x000fe20000000f00 */
[----:B------:R-:W-:-:S07]  /*33d0*/  IMAD.MOV.U32 R34, RZ, RZ, -0x1 ;  /* 0xffffffffff227424 */ /* 0x000fce00078e00ff */
[----:B01234-:R-:W-:Y:S05]  /*33e0*/  WARPSYNC.COLLECTIVE R34, `(.L_x_16319) ;  /* 0x0000000022087348 */ /* 0x01ffea0003c00000 */
[----:B---3--:R3:W0:Y:S02]  /*33f0*/  SHFL.IDX P0, R34, R18, R19, R7 ;  /* 0x0000001312227389 */ /* 0x0086240000000007 */
[----:B01234-:R-:W-:Y:S05]  /*3400*/  ENDCOLLECTIVE ;  /* 0x000000000000791b */ /* 0x01ffea0003800000 */
.L_x_16319:
[----:B------:R-:W-:Y:S05]  /*3410*/  BSYNC B0 ;  /* 0x0000000000007941 */ /* 0x000fea0003800000 */
.L_x_16318:
[----:B------:R-:W-:Y:S05]  /*3420*/  BRA `(.L_x_16320) ;  /* 0xfffffff000e87947 */ /* 0x000fea000383ffff */
.L_x_16321:
        /* <DEDUP_REMOVED lines=13> */
.L_x_58370:


//--------------------- .text._Z9cuda_gemmIiLi256ELi4ELi1ELi32ELi4ELi4ELi32ELi0ELi1EEviiiPT_S1_S1_ii --------------------------
	.section	.text._Z9cuda_gemmIiLi256ELi4ELi1ELi32ELi4ELi4ELi32ELi0ELi1EEviiiPT_S1_S1_ii,"ax",@progbits
	.align	128
        .global         _Z9cuda_gemmIiLi256ELi4ELi1ELi32ELi4ELi4ELi32ELi0ELi1EEviiiPT_S1_S1_ii
        .type           _Z9cuda_gemmIiLi256ELi4ELi1ELi32ELi4ELi4ELi32ELi0ELi1EEviiiPT_S1_S1_ii,@function
        .size           _Z9cuda_gemmIiLi256ELi4ELi1ELi32ELi4ELi4ELi32ELi0ELi1EEviiiPT_S1_S1_ii,(.L_x_58371 - _Z9cuda_gemmIiLi256ELi4ELi1ELi32ELi4ELi4ELi32ELi0ELi1EEviiiPT_S1_S1_ii)
        .other          _Z9cuda_gemmIiLi256ELi4ELi1ELi32ELi4ELi4ELi32ELi0ELi1EEviiiPT_S1_S1_ii,@"STO_CUDA_ENTRY STV_DEFAULT"
_Z9cuda_gemmIiLi256ELi4ELi1ELi32ELi4ELi4ELi32ELi0ELi1EEviiiPT_S1_S1_ii:
.text._Z9cuda_gemmIiLi256ELi4ELi1ELi32ELi4ELi4ELi32ELi0ELi1EEviiiPT_S1_S1_ii:
        /* <DEDUP_REMOVED lines=12> */
.L_x_16324:
        /* <DEDUP_REMOVED lines=10> */
.L_x_16323:
[----:B------:R-:W-:Y:S05]  /*0160*/  BSYNC.RECONVERGENT B0 ;  /* 0x0000000000007941 */ /* 0x000fea0003800200 */
.L_x_16322:
        /* <DEDUP_REMOVED lines=54> */
.L_x_16343:
        /* <DEDUP_REMOVED lines=38> */
.L_x_16328:
[----:B------:R-:W-:Y:S05]  /*0730*/  BSYNC.RECONVERGENT B1 ;  /* 0x0000000000017941 */ /* 0x000fea0003800200 */
.L_x_16327:
        /* <DEDUP_REMOVED lines=10> */
.L_x_16331:
        /* <DEDUP_REMOVED lines=22> */
.L_x_16330:
[----:B------:R-:W-:Y:S05]  /*0940*/  BSYNC.RECONVERGENT B1 ;  /* 0x0000000000017941 */ /* 0x000fea0003800200 */
.L_x_16329:
        /* <DEDUP_REMOVED lines=16> */
.L_x_16333:
[----:B------:R-:W-:Y:S05]  /*0a50*/  BSYNC.RECONVERGENT B1 ;  /* 0x0000000000017941 */ /* 0x000fea0003800200 */
.L_x_16332:
[----:B------:R-:W-:Y:S05]  /*0a60*/  @!P2 BRA `(.L_x_16326) ;  /* 0x000000000038a947 */ /* 0x000fea0003800000 */
[----:B01----:R-:W0:Y:S01]  /*0a70*/  S2R R4, SR_CgaCtaId ;  /* 0x0000000000047919 */ /* 0x003e220000008800 */
[----:B------:R-:W-:-:S05]  /*0a80*/  MOV R3, 0x400 ;  /* 0x0000040000037802 */ /* 0x000fca0000000f00 */
[----:B------:R-:W-:-:S05]  /*0a90*/  VIADD R3, R3, 0x100 ;  /* 0x0000010003037836 */ /* 0x000fca0000000000 */
[----:B0-----:R-:W-:-:S07]  /*0aa0*/  LEA R7, R4, R3, 0x18 ;  /* 0x0000000304077211 */ /* 0x001fce00078ec0ff */
.L_x_16334:
        /* <DEDUP_REMOVED lines=10> */
.L_x_16326:
[----:B------:R-:W-:Y:S05]  /*0b50*/  BSYNC.RECONVERGENT B0 ;  /* 0x0000000000007941 */ /* 0x000fea0003800200 */
.L_x_16325:
        /* <DEDUP_REMOVED lines=23> */
.L_x_16337:
        /* <DEDUP_REMOVED lines=11> */
.L_x_16349:
        /* <DEDUP_REMOVED lines=10> */
.L_x_16335:
        /* <DEDUP_REMOVED lines=42> */
.L_x_16341:
[----:B------:R-:W-:Y:S05]  /*10c0*/  BSYNC.RECONVERGENT B1 ;  /* 0x0000000000017941 */ /* 0x000fea0003800200 */
.L_x_16340:
[----:B------:R-:W-:Y:S05]  /*10d0*/  @!P1 BRA `(.L_x_16339) ;  /* 0x0000000000a89947 */ /* 0x000fea0003800000 */
[----:B----4-:R-:W4:Y:S01]  /*10e0*/  S2R R21, SR_CgaCtaId ;  /* 0x0000000000157919 */ /* 0x010f220000008800 */
[----:B--23--:R-:W2:Y:S01]  /*10f0*/  LDC.64 R2, c[0x0][0x3a0] ;  /* 0x0000e800ff027b82 */ /* 0x00cea20000000a00 */
[----:B01----:R-:W-:-:S05]  /*1100*/  MOV R4, 0x400 ;  /* 0x0000040000047802 */ /* 0x003fca0000000f00 */
[----:B------:R-:W-:-:S05]  /*1110*/  VIADD R4, R4, 0x100 ;  /* 0x0000010004047836 */ /* 0x000fca0000000000 */
[----:B----4-:R-:W-:-:S07]  /*1120*/  LEA R21, R21, R4, 0x18 ;  /* 0x0000000415157211 */ /* 0x010fce00078ec0ff */
.L_x_16342:
        /* <DEDUP_REMOVED lines=37> */
.L_x_16339:
[----:B------:R-:W-:Y:S05]  /*1380*/  BSYNC.RECONVERGENT B0 ;  /* 0x0000000000007941 */ /* 0x000fea0003800200 */
.L_x_16338:
[C---:B------:R-:W-:Y:S01]  /*1390*/  IMAD.IADD R13, R10.reuse, 0x1, R13 ;  /* 0x000000010a0d7824 */ /* 0x040fe200078e020d */
[----:B--23--:R-:W-:-:S04]  /*13a0*/  SHF.L.U32 R2, R10, 0x2, RZ ;  /* 0x000000020a027819 */ /* 0x00cfc800000006ff */
[----:B------:R-:W-:-:S13]  /*13b0*/  ISETP.GE.U32.AND P0, PT, R13, R2, PT ;  /* 0x000000020d00720c */ /* 0x000fda0003f06070 */
[----:B------:R-:W-:Y:S05]  /*13c0*/  @!P0 BRA `(.L_x_16343) ;  /* 0xfffffff000408947 */ /* 0x000fea000383ffff */
[----:B------:R-:W-:Y:S05]  /*13d0*/  EXIT ;  /* 0x000000000000794d */ /* 0x000fea0003800000 */
.L_x_16336:
[----:B------:R-:W-:Y:S01]  /*13e0*/  BSSY B0, `(.L_x_16344) ;  /* 0x0000007000007945 */ /* 0x000fe20003800000 */
[----:B------:R-:W-:Y:S01]  /*13f0*/  IMAD.MOV.U32 R26, RZ, RZ, R14 ;  /* 0x000000ffff1a7224 */ /* 0x000fe200078e000e */
[----:B------:R-:W-:Y:S01]  /*1400*/  MOV R25, 0xffffffff ;  /* 0xffffffff00197802 */ /* 0x000fe20000000f00 */
[----:B------:R-:W-:-:S07]  /*1410*/  IMAD.MOV.U32 R27, RZ, RZ, 0x1c1f ;  /* 0x00001c1fff1b7424 */ /* 0x000fce00078e00ff */
[----:B01234-:R-:W-:Y:S05]  /*1420*/  WARPSYNC.COLLECTIVE R25, `(.L_x_16345) ;  /* 0x0000000019087348 */ /* 0x01ffea0003c00000 */
[----:B----4-:R4:W0:Y:S02]  /*1430*/  SHFL.IDX P1, R23, R8, R26, R27 ;  /* 0x0000001a08177389 */ /* 0x010824000002001b */
[----:B01234-:R-:W-:Y:S05]  /*1440*/  ENDCOLLECTIVE ;  /* 0x000000000000791b */ /* 0x01ffea0003800000 */
.L_x_16345:
[----:B------:R-:W-:Y:S05]  /*1450*/  BSYNC B0 ;  /* 0x0000000000007941 */ /* 0x000fea0003800000 */
.L_x_16344:
[----:B------:R-:W-:Y:S02]  /*1460*/  HFMA2 R27, -RZ, RZ, 0, 0.004024505615234375 ;  /* 0x00001c1fff1b7431 */ /* 0x000fe400000001ff */
[----:B------:R-:W-:Y:S02]  /*1470*/  IMAD.MOV.U32 R26, RZ, RZ, R15 ;  /* 0x000000ffff1a7224 */ /* 0x000fe400078e000f */
[----:B------:R-:W-:Y:S02]  /*1480*/  IMAD.MOV.U32 R25, RZ, RZ, -0x1 ;  /* 0xffffffffff197424 */ /* 0x000fe400078e00ff */
[----:B------:R-:W-:-:S07]  /*1490*/  IMAD.MOV.U32 R20, RZ, RZ, R23 ;  /* 0x000000ffff147224 */ /* 0x000fce00078e0017 */
[----:B------:R-:W-:Y:S05]  /*14a0*/  WARPSYNC.COLLECTIVE R25, `(.L_x_16346) ;  /* 0x0000000019087348 */ /* 0x000fea0003c00000 */
[----:B------:R0:W1:Y:S02]  /*14b0*/  SHFL.IDX P1, R23, R8, R26, R27 ;  /* 0x0000001a08177389 */ /* 0x000064000002001b */
[----:B01----:R-:W-:Y:S05]  /*14c0*/  ENDCOLLECTIVE ;  /* 0x000000000000791b */ /* 0x003fea0003800000 */
.L_x_16346:
[----:B------:R-:W-:Y:S01]  /*14d0*/  IMAD R21, R3, R20, RZ ;  /* 0x0000001403157224 */ /* 0x000fe200078e02ff */
[----:B------:R-:W-:Y:S01]  /*14e0*/  MOV R26, R17 ;  /* 0x00000011001a7202 */ /* 0x000fe20000000f00 */
[----:B------:R-:W-:-:S07]  /*14f0*/  IMAD.MOV.U32 R22, RZ, RZ, R23 ;  /* 0x000000ffff167224 */ /* 0x000fce00078e0017 */
[----:B------:R-:W-:Y:S05]  /*1500*/  WARPSYNC.COLLECTIVE R25, `(.L_x_16347) ;  /* 0x0000000019087348 */ /* 0x000fea0003c00000 */
[----:B------:R0:W1:Y:S02]  /*1510*/  SHFL.IDX P1, R23, R8, R26, R27 ;  /* 0x0000001a08177389 */ /* 0x000064000002001b */
[----:B01----:R-:W-:Y:S05]  /*1520*/  ENDCOLLECTIVE ;  /* 0x000000000000791b */ /* 0x003fea0003800000 */
.L_x_16347:
[----:B------:R-:W-:Y:S02]  /*1530*/  IMAD R22, R4, R22, R21 ;  /* 0x0000001604167224 */ /* 0x000fe400078e0215 */
[----:B------:R-:W-:Y:S02]  /*1540*/  IMAD.MOV.U32 R26, RZ, RZ, R16 ;  /* 0x000000ffff1a7224 */ /* 0x000fe400078e0010 */
[----:B------:R-:W-:-:S07]  /*1550*/  IMAD R21, R5, R23, R22 ;  /* 0x0000001705157224 */ /* 0x000fce00078e0216 */
[----:B------:R-:W-:Y:S05]  /*1560*/  WARPSYNC.COLLECTIVE R25, `(.L_x_16348) ;  /* 0x0000000019087348 */ /* 0x000fea0003c00000 */
[----:B------:R0:W1:Y:S02]  /*1570*/  SHFL.IDX P1, R23, R8, R26, R27 ;  /* 0x0000001a08177389 */ /* 0x000064000002001b */
[----:B01----:R-:W-:Y:S05]  /*1580*/  ENDCOLLECTIVE ;  /* 0x000000000000791b */ /* 0x003fea0003800000 */
.L_x_16348:
[----:B------:R-:W-:Y:S01]  /*1590*/  MOV R24, R23 ;  /* 0x0000001700187202 */ /* 0x000fe20000000f00 */
[----:B------:R-:W-:Y:S06]  /*15a0*/  BRA `(.L_x_16349) ;  /* 0xfffffff400f47947 */ /* 0x000fec000383ffff */
.L_x_16350:
        /* <DEDUP_REMOVED lines=13> */
.L_x_58371:


//--------------------- .text._Z9cuda_gemmIiLi256ELi4ELi1ELi32ELi4ELi4ELi32ELi0ELi0EEviiiPT_S1_S1_ii --------------------------
	.section	.text._Z9cuda_gemmIiLi256ELi4ELi1ELi32ELi4ELi4ELi32ELi0ELi0EEviiiPT_S1_S1_ii,"ax",@progbits
	.align	128
        .global         _Z9cuda_gemmIiLi256ELi4ELi1ELi32ELi4ELi4ELi32ELi0ELi0EEviiiPT_S1_S1_ii
        .type           _Z9cuda_gemmIiLi256ELi4ELi1ELi32ELi4ELi4ELi32ELi0ELi0EEviiiPT_S1_S1_ii,@function
        .size           _Z9cuda_gemmIiLi256ELi4ELi1ELi32ELi4ELi4ELi32ELi0ELi0EEviiiPT_S1_S1_ii,(.L_x_58372 - _Z9cuda_gemmIiLi256ELi4ELi1ELi32ELi4ELi4ELi32ELi0ELi0EEviiiPT_S1_S1_ii)
        .other          _Z9cuda_gemmIiLi256ELi4ELi1ELi32ELi4ELi4ELi32ELi0ELi0EEviiiPT_S1_S1_ii,@"STO_CUDA_ENTRY STV_DEFAULT"
_Z9cuda_gemmIiLi256ELi4ELi1ELi32ELi4ELi4ELi32ELi0ELi0EEviiiPT_S1_S1_ii:
.text._Z9cuda_gemmIiLi256ELi4ELi1ELi32ELi4ELi4ELi32ELi0ELi0EEviiiPT_S1_S1_ii:
        /* <DEDUP_REMOVED lines=36> */
.L_x_16353:
        /* <DEDUP_REMOVED lines=25> */
.L_x_16352:
[----:B------:R-:W-:Y:S05]  /*03d0*/  BSYNC.RECONVERGENT B0 ;  /* 0x0000000000007941 */ /* 0x000fea0003800200 */
.L_x_16351:
        /* <DEDUP_REMOVED lines=172> */
.L_x_16421:
        /* <DEDUP_REMOVED lines=30> */
.L_x_16357:
[----:B------:R-:W-:Y:S05]  /*1080*/  BSYNC.RECONVERGENT B1 ;  /* 0x0000000000017941 */ /* 0x000fea0003800200 */
.L_x_16356:
        /* <DEDUP_REMOVED lines=11> */
.L_x_16360:
        /* <DEDUP_REMOVED lines=24> */
.L_x_16359:
[----:B------:R-:W-:Y:S05]  /*12c0*/  BSYNC.RECONVERGENT B1 ;  /* 0x0000000000017941 */ /* 0x000fea0003800200 */
.L_x_16358:
        /* <DEDUP_REMOVED lines=11> */
.L_x_16362:
[----:B------:R-:W-:Y:S05]  /*1380*/  BSYNC.RECONVERGENT B1 ;  /* 0x0000000000017941 */ /* 0x000fea0003800200 */
.L_x_16361:
[----:B------:R-:W-:Y:S05]  /*1390*/  @!P2 BRA `(.L_x_16355) ;  /* 0x000000000038a947 */ /* 0x000fea0003800000 */
[----:B-1----:R-:W0:Y:S01]  /*13a0*/  S2R R23, SR_CgaCtaId ;  /* 0x0000000000177919 */ /* 0x002e220000008800 */
[----:B--2---:R-:W-:-:S05]  /*13b0*/  MOV R22, 0x400 ;  /* 0x0000040000167802 */ /* 0x004fca0000000f00 */
[----:B------:R-:W-:-:S05]  /*13c0*/  VIADD R22, R22, 0x100 ;  /* 0x0000010016167836 */ /* 0x000fca0000000000 */
[----:B0-----:R-:W-:-:S07]  /*13d0*/  LEA R25, R23, R22, 0x18 ;  /* 0x0000001617197211 */ /* 0x001fce00078ec0ff */
.L_x_16363:
        /* <DEDUP_REMOVED lines=10> */
.L_x_16355:
[----:B------:R-:W-:Y:S05]  /*1480*/  BSYNC.RECONVERGENT B0 ;  /* 0x0000000000007941 */ /* 0x000fea0003800200 */
.L_x_16354:
[----:B------:R-:W-:Y:S01]  /*1490*/  BAR.SYNC.DEFER_BLOCKING 0x0 ;  /* 0x0000000000007b1d */ /* 0x000fe20000010000 */
[----:B------:R-:W-:-:S09]  /*14a0*/  UISETP.GE.AND UP0, UPT, UR6, 0x1, UPT ;  /* 0x000000010600788c */ /* 0x000fd2000bf06270 */
[----:B------:R-:W-:Y:S05]  /*14b0*/  BRA.U !UP0, `(.L_x_16364) ;  /* 0x0000001508687547 */ /* 0x000fea000b800000 */
[----:B------:R-:W-:-:S09]  /*14c0*/  UISETP.NE.AND UP0, UPT, UR19, 0x1, UPT ;  /* 0x000000011300788c */ /* 0x000fd2000bf05270 */
[----:B------:R-:W-:Y:S05]  /*14d0*/  BRA.U UP0, `(.L_x_16365) ;  /* 0x0000000500b47547 */ /* 0x000fea000b800000 */
[----:B01----:R-:W-:Y:S01]  /*14e0*/  HFMA2 R25, -RZ, RZ, 0, 0 ;  /* 0x00000000ff197431 */ /* 0x003fe200000001ff */
[----:B------:R-:W-:Y:S06]  /*14f0*/  BSSY B1, `(.L_x_16366) ;  /* 0x000006a000017945 */ /* 0x000fec0003800000 */
.L_x_16382:
        /* <DEDUP_REMOVED lines=18> */
.L_x_16367:
        /* <DEDUP_REMOVED lines=8> */
.L_x_16368:
        /* <DEDUP_REMOVED lines=8> */
.L_x_16369:
        /* <DEDUP_REMOVED lines=8> */
.L_x_16370:
        /* <DEDUP_REMOVED lines=30> */
.L_x_16381:
[----:B0-----:R-:W-:Y:S02]  /*1980*/  IMAD R22, R35, 0x14, R34 ;  /* 0x0000001423167824 */ /* 0x001fe400078e0222 */
[----:B------:R-:W-:-:S03]  /*1990*/  IMAD.MOV.U32 R36, RZ, RZ, RZ ;  /* 0x000000ffff247224 */ /* 0x000fc600078e00ff */
[----:B--2---:R0:W2:Y:S01]  /*19a0*/  LDS R24, [R22] ;  /* 0x0000000016187984 */ /* 0x0040a20000000800 */
[----:B------:R-:W-:Y:S05]  /*19b0*/  @!P2 BRA `(.L_x_16373) ;  /* 0x000000000010a947 */ /* 0x000fea0003800000 */
[----:B------:R-:W-:-:S03]  /*19c0*/  UMOV UR12, 0xffffffff ;  /* 0xffffffff000c7882 */ /* 0x000fc60000000000 */
[----:B------:R-:W-:Y:S05]  /*19d0*/  BRA.DIV UR12, `(.L_x_16374) ;  /* 0x0000001e0ce07947 */ /* 0x000fea000b800000 */
[----:B0-2---:R0:W2:Y:S02]  /*19e0*/  SHFL.IDX PT, R22, R24, R28, R13 ;  /* 0x0000001c18167389 */ /* 0x0050a400000e000d */
.L_x_16424:
[----:B-12---:R-:W-:-:S07]  /*19f0*/  IMAD R36, R30, R22, RZ ;  /* 0x000000161e247224 */ /* 0x006fce00078e02ff */
.L_x_16373:
[----:B------:R-:W-:Y:S05]  /*1a00*/  @!P3 BRA `(.L_x_16375) ;  /* 0x000000000010b947 */ /* 0x000fea0003800000 */
[----:B------:R-:W-:-:S03]  /*1a10*/  UMOV UR12, 0xffffffff ;  /* 0xffffffff000c7882 */ /* 0x000fc60000000000 */
[----:B------:R-:W-:Y:S05]  /*1a20*/  BRA.DIV UR12, `(.L_x_16376) ;  /* 0x0000001e0cec7947 */ /* 0x000fea000b800000 */
[----:B0-2---:R0:W2:Y:S02]  /*1a30*/  SHFL.IDX PT, R22, R24, R6, R13 ;  /* 0x0000000618167389 */ /* 0x0050a400000e000d */
.L_x_16427:
[----:B--2-4-:R-:W-:-:S07]  /*1a40*/  IMAD R36, R31, R22, R36 ;  /* 0x000000161f247224 */ /* 0x014fce00078e0224 */
.L_x_16375:
[----:B------:R-:W-:Y:S05]  /*1a50*/  @!P4 BRA `(.L_x_16377) ;  /* 0x000000000010c947 */ /* 0x000fea0003800000 */
[----:B------:R-:W-:-:S03]  /*1a60*/  UMOV UR12, 0xffffffff ;  /* 0xffffffff000c7882 */ /* 0x000fc60000000000 */
[----:B------:R-:W-:Y:S05]  /*1a70*/  BRA.DIV UR12, `(.L_x_16378) ;  /* 0x0000001e0cf87947 */ /* 0x000fea000b800000 */
[----:B0-2---:R0:W2:Y:S02]  /*1a80*/  SHFL.IDX PT, R22, R24, R7, R13 ;  /* 0x0000000718167389 */ /* 0x0050a400000e000d */
.L_x_16430:
[----:B--2---:R-:W-:-:S07]  /*1a90*/  IMAD R36, R32, R22, R36 ;  /* 0x0000001620247224 */ /* 0x004fce00078e0224 */
.L_x_16377:
[----:B------:R-:W-:Y:S05]  /*1aa0*/  @!P5 BRA `(.L_x_16379) ;  /* 0x000000000010d947 */ /* 0x000fea0003800000 */
[----:B------:R-:W-:-:S03]  /*1ab0*/  UMOV UR12, 0xffffffff ;  /* 0xffffffff000c7882 */ /* 0x000fc60000000000 */
[----:B------:R-:W-:Y:S05]  /*1ac0*/  BRA.DIV UR12, `(.L_x_16380) ;  /* 0x000000220c047947 */ /* 0x000fea000b800000 */
[----:B0-2---:R0:W2:Y:S02]  /*1ad0*/  SHFL.IDX PT, R22, R24, R8, R13 ;  /* 0x0000000818167389 */ /* 0x0050a400000e000d */
.L_x_16433:
[----:B--2---:R-:W-:-:S07]  /*1ae0*/  IMAD R36, R33, R22, R36 ;  /* 0x0000001621247224 */ /* 0x004fce00078e0224 */
.L_x_16379:
        /* <DEDUP_REMOVED lines=8> */
.L_x_16372:
[----:B------:R-:W-:Y:S05]  /*1b70*/  BSYNC B0 ;  /* 0x0000000000007941 */ /* 0x000fea0003800000 */
.L_x_16371:
[----:B------:R-:W-:Y:S05]  /*1b80*/  @!P6 BRA `(.L_x_16382) ;  /* 0xfffffff8005ce947 */ /* 0x000fea000383ffff */
[----:B------:R-:W-:Y:S05]  /*1b90*/  BSYNC B1 ;  /* 0x0000000000017941 */ /* 0x000fea0003800000 */
.L_x_16366:
[----:B------:R-:W-:Y:S05]  /*1ba0*/  BRA `(.L_x_16364) ;  /* 0x0000000c00ac7947 */ /* 0x000fea0003800000 */
.L_x_16365:
[----:B------:R-:W5:Y:S02]  /*1bb0*/  LDCU UR12, c[0x0][0x3ac] ;  /* 0x00007580ff0c77ac */ /* 0x000f640008000800 */
[----:B-----5:R-:W-:-:S09]  /*1bc0*/  UISETP.GT.U32.AND UP0, UPT, UR12, 0x1f, UPT ;  /* 0x0000001f0c00788c */ /* 0x020fd2000bf04070 */
[----:B------:R-:W-:Y:S05]  /*1bd0*/  BRA.U UP0, `(.L_x_16383) ;  /* 0x0000000500947547 */ /* 0x000fea000b800000 */
[----:B01----:R-:W-:-:S07]  /*1be0*/  HFMA2 R25, -RZ, RZ, 0, 0 ;  /* 0x00000000ff197431 */ /* 0x003fce00000001ff */
.L_x_16399:
        /* <DEDUP_REMOVED lines=18> */
.L_x_16384:
        /* <DEDUP_REMOVED lines=8> */
.L_x_16385:
        /* <DEDUP_REMOVED lines=8> */
.L_x_16386:
        /* <DEDUP_REMOVED lines=8> */
.L_x_16387:
        /* <DEDUP_REMOVED lines=26> */
.L_x_16398:
[----:B------:R-:W-:Y:S02]  /*2030*/  IMAD R22, R35, 0x14, R34 ;  /* 0x0000001423167824 */ /* 0x000fe400078e0222 */
[----:B0-----:R-:W-:-:S03]  /*2040*/  IMAD.MOV.U32 R36, RZ, RZ, RZ ;  /* 0x000000ffff247224 */ /* 0x001fc600078e00ff */
[----:B--2---:R0:W2:Y:S01]  /*2050*/  LDS R24, [R22] ;  /* 0x0000000016187984 */ /* 0x0040a20000000800 */
[----:B------:R-:W-:Y:S05]  /*2060*/  @!P2 BRA `(.L_x_16390) ;  /* 0x000000000010a947 */ /* 0x000fea0003800000 */
[----:B------:R-:W-:-:S03]  /*2070*/  UMOV UR12, 0xffffffff ;  /* 0xffffffff000c7882 */ /* 0x000fc60000000000 */
[----:B------:R-:W-:Y:S05]  /*2080*/  BRA.DIV UR12, `(.L_x_16391) ;  /* 0x0000001a0cb47947 */ /* 0x000fea000b800000 */
[----:B0-2---:R0:W2:Y:S02]  /*2090*/  SHFL.IDX PT, R22, R24, R28, R13 ;  /* 0x0000001c18167389 */ /* 0x0050a400000e000d */
.L_x_16436:
[----:B-12---:R-:W-:-:S07]  /*20a0*/  IMAD R36, R30, R22, RZ ;  /* 0x000000161e247224 */ /* 0x006fce00078e02ff */
.L_x_16390:
[----:B------:R-:W-:Y:S05]  /*20b0*/  @!P3 BRA `(.L_x_16392) ;  /* 0x000000000010b947 */ /* 0x000fea0003800000 */
[----:B------:R-:W-:-:S03]  /*20c0*/  UMOV UR12, 0xffffffff ;  /* 0xffffffff000c7882 */ /* 0x000fc60000000000 */
[----:B------:R-:W-:Y:S05]  /*20d0*/  BRA.DIV UR12, `(.L_x_16393) ;  /* 0x0000001a0cc07947 */ /* 0x000fea000b800000 */
[----:B0-2---:R0:W2:Y:S02]  /*20e0*/  SHFL.IDX PT, R22, R24, R6, R13 ;  /* 0x0000000618167389 */ /* 0x0050a400000e000d */
.L_x_16439:
[----:B--2---:R-:W-:-:S07]  /*20f0*/  IMAD R36, R31, R22, R36 ;  /* 0x000000161f247224 */ /* 0x004fce00078e0224 */
.L_x_16392:
[----:B------:R-:W-:Y:S05]  /*2100*/  @!P4 BRA `(.L_x_16394) ;  /* 0x000000000010c947 */ /* 0x000fea0003800000 */
[----:B------:R-:W-:-:S03]  /*2110*/  UMOV UR12, 0xffffffff ;  /* 0xffffffff000c7882 */ /* 0x000fc60000000000 */
[----:B------:R-:W-:Y:S05]  /*2120*/  BRA.DIV UR12, `(.L_x_16395) ;  /* 0x0000001a0ccc7947 */ /* 0x000fea000b800000 */
[----:B0-2---:R0:W2:Y:S02]  /*2130*/  SHFL.IDX PT, R22, R24, R7, R13 ;  /* 0x0000000718167389 */ /* 0x0050a400000e000d */
.L_x_16442:
[----:B--2---:R-:W-:-:S07]  /*2140*/  IMAD R36, R32, R22, R36 ;  /* 0x0000001620247224 */ /* 0x004fce00078e0224 */
.L_x_16394:
[----:B------:R-:W-:Y:S05]  /*2150*/  @!P5 BRA `(.L_x_16396) ;  /* 0x000000000010d947 */ /* 0x000fea0003800000 */
[----:B------:R-:W-:-:S03]  /*2160*/  UMOV UR12, 0xffffffff ;  /* 0xffffffff000c7882 */ /* 0x000fc60000000000 */
[----:B------:R-:W-:Y:S05]  /*2170*/  BRA.DIV UR12, `(.L_x_16397) ;  /* 0x0000001a0cd87947 */ /* 0x000fea000b800000 */
[----:B0-2---:R0:W2:Y:S02]  /*2180*/  SHFL.IDX PT, R22, R24, R8, R13 ;  /* 0x0000000818167389 */ /* 0x0050a400000e000d */
.L_x_16445:
[----:B--2---:R-:W-:-:S07]  /*2190*/  IMAD R36, R33, R22, R36 ;  /* 0x0000001621247224 */ /* 0x004fce00078e0224 */
.L_x_16396:
[C---:B0-----:R-:W-:Y:S01]  /*21a0*/  IMAD R22, R35.reuse, UR6, R26 ;  /* 0x0000000623167c24 */ /* 0x041fe2000f8e021a */
[----:B------:R-:W-:-:S03]  /*21b0*/  IADD3 R35, PT, PT, R35, UR8, RZ ;  /* 0x0000000823237c10 */ /* 0x000fc6000fffe0ff */
[----:B------:R-:W-:Y:S01]  /*21c0*/  IMAD R23, R22, 0x4, R27 ;  /* 0x0000000416177824 */ /* 0x000fe200078e021b */
[----:B------:R-:W-:-:S04]  /*21d0*/  ISETP.GE.AND P0, PT, R35, UR27, PT ;  /* 0x0000001b23007c0c */ /* 0x000fc8000bf06270 */
[----:B------:R0:W-:Y:S09]  /*21e0*/  STS [R23], R36 ;  /* 0x0000002417007388 */ /* 0x0001f20000000800 */
[----:B------:R-:W-:Y:S05]  /*21f0*/  @!P0 BRA `(.L_x_16398) ;  /* 0xfffffffc008c8947 */ /* 0x000fea000383ffff */
.L_x_16389:
[----:B------:R-:W-:Y:S05]  /*2200*/  BSYNC B0 ;  /* 0x0000000000007941 */ /* 0x000fea0003800000 */
.L_x_16388:
[----:B------:R-:W-:Y:S05]  /*2210*/  @!P6 BRA `(.L_x_16399) ;  /* 0xfffffff80074e947 */ /* 0x000fea000383ffff */
[----:B------:R-:W-:Y:S05]  /*2220*/  BRA `(.L_x_16364) ;  /* 0x00000008000c7947 */ /* 0x000fea0003800000 */
.L_x_16383:
[----:B01----:R-:W-:-:S07]  /*2230*/  IMAD.MOV.U32 R25, RZ, RZ, RZ ;  /* 0x000000ffff197224 */ /* 0x003fce00078e00ff */
.L_x_16415:
        /* <DEDUP_REMOVED lines=18> */
.L_x_16400:
        /* <DEDUP_REMOVED lines=8> */
.L_x_16401:
        /* <DEDUP_REMOVED lines=8> */
.L_x_16402:
        /* <DEDUP_REMOVED lines=8> */
.L_x_16403:
        /* <DEDUP_REMOVED lines=27> */
.L_x_16414:
[----:B------:R-:W-:Y:S02]  /*2690*/  IMAD R22, R27, 0x14, R34 ;  /* 0x000000141b167824 */ /* 0x000fe400078e0222 */
[----:B------:R-:W-:-:S03]  /*26a0*/  IMAD.MOV.U32 R36, RZ, RZ, RZ ;  /* 0x000000ffff247224 */ /* 0x000fc600078e00ff */
[----:B------:R0:W2:Y:S01]  /*26b0*/  LDS R24, [R22] ;  /* 0x0000000016187984 */ /* 0x0000a20000000800 */
[----:B------:R-:W-:Y:S05]  /*26c0*/  @!P2 BRA `(.L_x_16405) ;  /* 0x000000000010a947 */ /* 0x000fea0003800000 */
[----:B------:R-:W-:-:S03]  /*26d0*/  UMOV UR12, 0xffffffff ;  /* 0xffffffff000c7882 */ /* 0x000fc60000000000 */
[----:B------:R-:W-:Y:S05]  /*26e0*/  BRA.DIV UR12, `(.L_x_16406) ;  /* 0x000000160c9c7947 */ /* 0x000fea000b800000 */
[----:B--2---:R2:W3:Y:S02]  /*26f0*/  SHFL.IDX PT, R35, R24, R28, R13 ;  /* 0x0000001c18237389 */ /* 0x0044e400000e000d */
.L_x_16447:
[----:B-1-3--:R-:W-:-:S07]  /*2700*/  IMAD R36, R30, R35, RZ ;  /* 0x000000231e247224 */ /* 0x00afce00078e02ff */
.L_x_16405:
[----:B------:R-:W-:Y:S05]  /*2710*/  @!P3 BRA `(.L_x_16407) ;  /* 0x000000000010b947 */ /* 0x000fea0003800000 */
[----:B------:R-:W-:-:S03]  /*2720*/  UMOV UR12, 0xffffffff ;  /* 0xffffffff000c7882 */ /* 0x000fc60000000000 */
[----:B------:R-:W-:Y:S05]  /*2730*/  BRA.DIV UR12, `(.L_x_16408) ;  /* 0x000000160ca47947 */ /* 0x000fea000b800000 */
[----:B0-2---:R0:W2:Y:S02]  /*2740*/  SHFL.IDX PT, R22, R24, R6, R13 ;  /* 0x0000000618167389 */ /* 0x0050a400000e000d */
.L_x_16450:
[----:B--2-4-:R-:W-:-:S07]  /*2750*/  IMAD R36, R31, R22, R36 ;  /* 0x000000161f247224 */ /* 0x014fce00078e0224 */
.L_x_16407:
[----:B------:R-:W-:Y:S05]  /*2760*/  @!P4 BRA `(.L_x_16409) ;  /* 0x000000000010c947 */ /* 0x000fea0003800000 */
[----:B------:R-:W-:-:S03]  /*2770*/  UMOV UR12, 0xffffffff ;  /* 0xffffffff000c7882 */ /* 0x000fc60000000000 */
[----:B------:R-:W-:Y:S05]  /*2780*/  BRA.DIV UR12, `(.L_x_16410) ;  /* 0x000000160cb07947 */ /* 0x000fea000b800000 */
[----:B0-2---:R0:W2:Y:S02]  /*2790*/  SHFL.IDX PT, R22, R24, R7, R13 ;  /* 0x0000000718167389 */ /* 0x0050a400000e000d */
.L_x_16453:
[----:B--2---:R-:W-:-:S07]  /*27a0*/  IMAD R36, R32, R22, R36 ;  /* 0x0000001620247224 */ /* 0x004fce00078e0224 */
.L_x_16409:
[----:B------:R-:W-:Y:S05]  /*27b0*/  @!P5 BRA `(.L_x_16411) ;  /* 0x000000000010d947 */ /* 0x000fea0003800000 */
[----:B------:R-:W-:-:S03]  /*27c0*/  UMOV UR12, 0xffffffff ;  /* 0xffffffff000c7882 */ /* 0x000fc60000000000 */
[----:B------:R-:W-:Y:S05]  /*27d0*/  BRA.DIV UR12, `(.L_x_16412) ;  /* 0x000000160cbc7947 */ /* 0x000fea000b800000 */
[----:B0-2---:R0:W2:Y:S02]  /*27e0*/  SHFL.IDX PT, R22, R24, R8, R13 ;  /* 0x0000000818167389 */ /* 0x0050a400000e000d */
.L_x_16456:
[----:B--2---:R-:W-:-:S07]  /*27f0*/  IMAD R36, R33, R22, R36 ;  /* 0x0000001621247224 */ /* 0x004fce00078e0224 */
.L_x_16411:
[----:B0-----:R-:W-:-:S07]  /*2800*/  IMAD.U32 R22, RZ, RZ, UR18 ;  /* 0x00000012ff167e24 */ /* 0x001fce000f8e00ff */
.L_x_16413:
        /* <DEDUP_REMOVED lines=36> */
.L_x_16404:
[----:B------:R-:W-:Y:S05]  /*2a50*/  @!P6 BRA `(.L_x_16415) ;  /* 0xfffffff400f8e947 */ /* 0x000fea000383ffff */
.L_x_16364:
        /* <DEDUP_REMOVED lines=117> */
.L_x_16419:
[----:B------:R-:W-:Y:S05]  /*31b0*/  BSYNC.RECONVERGENT B1 ;  /* 0x0000000000017941 */ /* 0x000fea0003800200 */
.L_x_16418:
        /* <DEDUP_REMOVED lines=13> */
.L_x_16420:
        /* <DEDUP_REMOVED lines=104> */
.L_x_16417:
[----:B------:R-:W-:Y:S05]  /*3910*/  BSYNC.RECONVERGENT B0 ;  /* 0x0000000000007941 */ /* 0x000fea0003800200 */
.L_x_16416:
[----:B------:R-:W-:-:S04]  /*3920*/  UIADD3 UR11, UPT, UPT, UR21, UR11, URZ ;  /* 0x0000000b150b7290 */ /* 0x000fc8000fffe0ff */
[----:B------:R-:W-:-:S09]  /*3930*/  UISETP.GE.U32.AND UP0, UPT, UR11, UR24, UPT ;  /* 0x000000180b00728c */ /* 0x000fd2000bf06070 */
[----:B------:R-:W-:Y:S05]  /*3940*/  BRA.U !UP0, `(.L_x_16421) ;  /* 0xffffffd508547547 */ /* 0x000fea000b83ffff */
[----:B------:R-:W-:Y:S05]  /*3950*/  EXIT ;  /* 0x000000000000794d */ /* 0x000fea0003800000 */
.L_x_16374:
[----:B------:R-:W-:Y:S01]  /*3960*/  BSSY B2, `(.L_x_16422) ;  /* 0x0000006000027945 */ /* 0x000fe20003800000 */
[----:B------:R-:W-:Y:S02]  /*3970*/  IMAD.MOV.U32 R23, RZ, RZ, R28 ;  /* 0x000000ffff177224 */ /* 0x000fe400078e001c */
[----:B0-----:R-:W-:-:S07]  /*3980*/  IMAD.MOV.U32 R22, RZ, RZ, -0x1 ;  /* 0xffffffffff167424 */ /* 0x001fce00078e00ff */
[----:B-1234-:R-:W-:Y:S05]  /*3990*/  WARPSYNC.COLLECTIVE R22, `(.L_x_16423) ;  /* 0x0000000016087348 */ /* 0x01efea0003c00000 */
[----:B--2---:R0:W2:Y:S02]  /*39a0*/  SHFL.IDX P0, R22, R24, R23, R13 ;  /* 0x0000001718167389 */ /* 0x0040a4000000000d */
[----:B01234-:R-:W-:Y:S05]  /*39b0*/  ENDCOLLECTIVE ;  /* 0x000000000000791b */ /* 0x01ffea0003800000 */
.L_x_16423:
[----:B------:R-:W-:Y:S05]  /*39c0*/  BSYNC B2 ;  /* 0x0000000000027941 */ /* 0x000fea0003800000 */
.L_x_16422:
[----:B------:R-:W-:Y:S05]  /*39d0*/  BRA `(.L_x_16424) ;  /* 0xffffffe000047947 */ /* 0x000fea000383ffff */
.L_x_16376:
[----:B------:R-:W-:Y:S01]  /*39e0*/  BSSY B2, `(.L_x_16425) ;  /* 0x0000006000027945 */ /* 0x000fe20003800000 */
[----:B------:R-:W-:Y:S01]  /*39f0*/  MOV R23, R6 ;  /* 0x0000000600177202 */ /* 0x000fe20000000f00 */
[----:B0-----:R-:W-:-:S07]  /*3a00*/  IMAD.MOV.U32 R22, RZ, RZ, -0x1 ;  /* 0xffffffffff167424 */ /* 0x001fce00078e00ff */
[----:B-1234-:R-:W-:Y:S05]  /*3a10*/  WARPSYNC.COLLECTIVE R22, `(.L_x_16426) ;  /* 0x0000000016087348 */ /* 0x01efea0003c00000 */
[----:B--2---:R0:W2:Y:S02]  /*3a20*/  SHFL.IDX P0, R22, R24, R23, R13 ;  /* 0x0000001718167389 */ /* 0x0040a4000000000d */
[----:B01234-:R-:W-:Y:S05]  /*3a30*/  ENDCOLLECTIVE ;  /* 0x000000000000791b */ /* 0x01ffea0003800000 */
.L_x_16426:
[----:B------:R-:W-:Y:S05]  /*3a40*/  BSYNC B2 ;  /* 0x0000000000027941 */ /* 0x000fea0003800000 */
.L_x_16425:
[----:B------:R-:W-:Y:S05]  /*3a50*/  BRA `(.L_x_16427) ;  /* 0xffffffdc00f87947 */ /* 0x000fea000383ffff */
.L_x_16378:
[----:B------:R-:W-:Y:S01]  /*3a60*/  BSSY B2, `(.L_x_16428) ;  /* 0x0000006000027945 */ /* 0x000fe20003800000 */
[----:B------:R-:W-:Y:S01]  /*3a70*/  IMAD.MOV.U32 R23, RZ, RZ, R7 ;  /* 0x000000ffff177224 */ /* 0x000fe200078e0007 */
[----:B0-----:R-:W-:-:S07]  /*3a80*/  MOV R22, 0xffffffff ;  /* 0xffffffff00167802 */ /* 0x001fce0000000f00 */
[----:B-1234-:R-:W-:Y:S05]  /*3a90*/  WARPSYNC.COLLECTIVE R22, `(.L_x_16429) ;  /* 0x0000000016087348 */ /* 0x01efea0003c00000 */
[----:B--2---:R0:W2:Y:S02]  /*3aa0*/  SHFL.IDX P0, R22, R24, R23, R13 ;  /* 0x0000001718167389 */ /* 0x0040a4000000000d */
[----:B01234-:R-:W-:Y:S05]  /*3ab0*/  ENDCOLLECTIVE ;  /* 0x000000000000791b */ /* 0x01ffea0003800000 */
.L_x_16429:
[----:B------:R-:W-:Y:S05]  /*3ac0*/  BSYNC B2 ;  /* 0x0000000000027941 */ /* 0x000fea0003800000 */
.L_x_16428:
[----:B------:R-:W-:Y:S05]  /*3ad0*/  BRA `(.L_x_16430) ;  /* 0xffffffdc00ec7947 */ /* 0x000fea000383ffff */
.L_x_16380:
[----:B------:R-:W-:Y:S01]  /*3ae0*/  BSSY B2, `(.L_x_16431) ;  /* 0x0000006000027945 */ /* 0x000fe20003800000 */
[----:B------:R-:W-:Y:S02]  /*3af0*/  IMAD.MOV.U32 R23, RZ, RZ, R8 ;  /* 0x000000ffff177224 */ /* 0x000fe400078e0008 */
[----:B0-----:R-:W-:-:S07]  /*3b00*/  IMAD.MOV.U32 R22, RZ, RZ, -0x1 ;  /* 0xffffffffff167424 */ /* 0x001fce00078e00ff */
[----:B-1234-:R-:W-:Y:S05]  /*3b10*/  WARPSYNC.COLLECTIVE R22, `(.L_x_16432) ;  /* 0x0000000016087348 */ /* 0x01efea0003c00000 */
[----:B--2---:R0:W2:Y:S02]  /*3b20*/  SHFL.IDX P0, R22, R24, R23, R13 ;  /* 0x0000001718167389 */ /* 0x0040a4000000000d */
[----:B01234-:R-:W-:Y:S05]  /*3b30*/  ENDCOLLECTIVE ;  /* 0x000000000000791b */ /* 0x01ffea0003800000 */
.L_x_16432:
[----:B------:R-:W-:Y:S05]  /*3b40*/  BSYNC B2 ;  /* 0x0000000000027941 */ /* 0x000fea0003800000 */
.L_x_16431:
[----:B------:R-:W-:Y:S05]  /*3b50*/  BRA `(.L_x_16433) ;  /* 0xffffffdc00e07947 */ /* 0x000fea000383ffff */
.L_x_16391:
[----:B------:R-:W-:Y:S01]  /*3b60*/  BSSY B1, `(.L_x_16434) ;  /* 0x0000006000017945 */ /* 0x000fe20003800000 */
[----:B------:R-:W-:Y:S01]  /*3b70*/  MOV R23, R28 ;  /* 0x0000001c00177202 */ /* 0x000fe20000000f00 */
[----:B0-----:R-:W-:-:S07]  /*3b80*/  IMAD.MOV.U32 R22, RZ, RZ, -0x1 ;  /* 0xffffffffff167424 */ /* 0x001fce00078e00ff */
[----:B-123--:R-:W-:Y:S05]  /*3b90*/  WARPSYNC.COLLECTIVE R22, `(.L_x_16435) ;  /* 0x0000000016087348 */ /* 0x00efea0003c00000 */
[----:B--2---:R0:W2:Y:S02]  /*3ba0*/  SHFL.IDX P0, R22, R24, R23, R13 ;  /* 0x0000001718167389 */ /* 0x0040a4000000000d */
[----:B0123--:R-:W-:Y:S05]  /*3bb0*/  ENDCOLLECTIVE ;  /* 0x000000000000791b */ /* 0x00ffea0003800000 */
.L_x_16435:
[----:B------:R-:W-:Y:S05]  /*3bc0*/  BSYNC B1 ;  /* 0x0000000000017941 */ /* 0x000fea0003800000 */
.L_x_16434:
[----:B------:R-:W-:Y:S05]  /*3bd0*/  BRA `(.L_x_16436) ;  /* 0xffffffe400307947 */ /* 0x000fea000383ffff */
.L_x_16393:
[----:B------:R-:W-:Y:S01]  /*3be0*/  BSSY B1, `(.L_x_16437) ;  /* 0x0000006000017945 */ /* 0x000fe20003800000 */
[----:B------:R-:W-:Y:S01]  /*3bf0*/  IMAD.MOV.U32 R23, RZ, RZ, R6 ;  /* 0x000000ffff177224 */ /* 0x000fe200078e0006 */
[----:B0-----:R-:W-:-:S07]  /*3c00*/  MOV R22, 0xffffffff ;  /* 0xffffffff00167802 */ /* 0x001fce0000000f00 */
[----:B-123--:R-:W-:Y:S05]  /*3c10*/  WARPSYNC.COLLECTIVE R22, `(.L_x_16438) ;  /* 0x0000000016087348 */ /* 0x00efea0003c00000 */
[----:B--2---:R0:W2:Y:S02]  /*3c20*/  SHFL.IDX P0, R22, R24, R23, R13 ;  /* 0x0000001718167389 */ /* 0x0040a4000000000d */
[----:B0123--:R-:W-:Y:S05]  /*3c30*/  ENDCOLLECTIVE ;  /* 0x000000000000791b */ /* 0x00ffea0003800000 */
.L_x_16438:
[----:B------:R-:W-:Y:S05]  /*3c40*/  BSYNC B1 ;  /* 0x0000000000017941 */ /* 0x000fea0003800000 */
.L_x_16437:
[----:B------:R-:W-:Y:S05]  /*3c50*/  BRA `(.L_x_16439) ;  /* 0xffffffe400247947 */ /* 0x000fea000383ffff */
.L_x_16395:
[----:B------:R-:W-:Y:S01]  /*3c60*/  BSSY B1, `(.L_x_16440) ;  /* 0x0000006000017945 */ /* 0x000fe20003800000 */
[----:B------:R-:W-:Y:S02]  /*3c70*/  IMAD.MOV.U32 R23, RZ, RZ, R7 ;  /* 0x000000ffff177224 */ /* 0x000fe400078e0007 */
[----:B0-----:R-:W-:-:S07]  /*3c80*/  IMAD.MOV.U32 R22, RZ, RZ, -0x1 ;  /* 0xffffffffff167424 */ /* 0x001fce00078e00ff */
[----:B-123--:R-:W-:Y:S05]  /*3c90*/  WARPSYNC.COLLECTIVE R22, `(.L_x_16441) ;  /* 0x0000000016087348 */ /* 0x00efea0003c00000 */
[----:B--2---:R0:W2:Y:S02]  /*3ca0*/  SHFL.IDX P0, R22, R24, R23, R13 ;  /* 0x0000001718167389 */ /* 0x0040a4000000000d */
[----:B0123--:R-:W-:Y:S05]  /*3cb0*/  ENDCOLLECTIVE ;  /* 0x000000000000791b */ /* 0x00ffea0003800000 */
.L_x_16441:
[----:B------:R-:W-:Y:S05]  /*3cc0*/  BSYNC B1 ;  /* 0x0000000000017941 */ /* 0x000fea0003800000 */
.L_x_16440:
[----:B------:R-:W-:Y:S05]  /*3cd0*/  BRA `(.L_x_16442) ;  /* 0xffffffe400187947 */ /* 0x000fea000383ffff */
.L_x_16397:
[----:B------:R-:W-:Y:S01]  /*3ce0*/  BSSY B1, `(.L_x_16443) ;  /* 0x0000006000017945 */ /* 0x000fe20003800000 */
[----:B------:R-:W-:Y:S01]  /*3cf0*/  MOV R23, R8 ;  /* 0x0000000800177202 */ /* 0x000fe20000000f00 */
[----:B0-----:R-:W-:-:S07]  /*3d00*/  IMAD.MOV.U32 R22, RZ, RZ, -0x1 ;  /* 0xffffffffff167424 */ /* 0x001fce00078e00ff */
[----:B-123--:R-:W-:Y:S05]  /*3d10*/  WARPSYNC.COLLECTIVE R22, `(.L_x_16444) ;  /* 0x0000000016087348 */ /* 0x00efea0003c00000 */
[----:B--2---:R0:W2:Y:S02]  /*3d20*/  SHFL.IDX P0, R22, R24, R23, R13 ;  /* 0x0000001718167389 */ /* 0x0040a4000000000d */
[----:B0123--:R-:W-:Y:S05]  /*3d30*/  ENDCOLLECTIVE ;  /* 0x000000000000791b */ /* 0x00ffea0003800000 */
.L_x_16444:
[----:B------:R-:W-:Y:S05]  /*3d40*/  BSYNC B1 ;  /* 0x0000000000017941 */ /* 0x000fea0003800000 */
.L_x_16443:
[----:B------:R-:W-:Y:S05]  /*3d50*/  BRA `(.L_x_16445) ;  /* 0xffffffe4000c7947 */ /* 0x000fea000383ffff */
.L_x_16406:
[----:B0-----:R-:W-:Y:S01]  /*3d60*/  MOV R22, 0xffffffff ;  /* 0xffffffff00167802 */ /* 0x001fe20000000f00 */
[----:B------:R-:W-:-:S07]  /*3d70*/  IMAD.MOV.U32 R23, RZ, RZ, R28 ;  /* 0x000000ffff177224 */ /* 0x000fce00078e001c */
[----:B-12-4-:R-:W-:Y:S05]  /*3d80*/  WARPSYNC.COLLECTIVE R22, `(.L_x_16446) ;  /* 0x0000000016087348 */ /* 0x016fea0003c00000 */
[----:B--2---:R0:W2:Y:S02]  /*3d90*/  SHFL.IDX P0, R22, R24, R23, R13 ;  /* 0x0000001718167389 */ /* 0x0040a4000000000d */
[----:B012-4-:R-:W-:Y:S05]  /*3da0*/  ENDCOLLECTIVE ;  /* 0x000000000000791b */ /* 0x017fea0003800000 */
.L_x_16446:
[----:B------:R-:W-:Y:S01]  /*3db0*/  IMAD.MOV.U32 R35, RZ, RZ, R22 ;  /* 0x000000ffff237224 */ /* 0x000fe200078e0016 */
[----:B------:R-:W-:Y:S06]  /*3dc0*/  BRA `(.L_x_16447) ;  /* 0xffffffe8004c7947 */ /* 0x000fec000383ffff */
.L_x_16408:
[----:B------:R-:W-:Y:S01]  /*3dd0*/  BSSY B0, `(.L_x_16448) ;  /* 0x0000006000007945 */ /* 0x000fe20003800000 */
[----:B------:R-:W-:Y:S01]  /*3de0*/  IMAD.MOV.U32 R23, RZ, RZ, R6 ;  /* 0x000000ffff177224 */ /* 0x000fe200078e0006 */
[----:B0-----:R-:W-:-:S07]  /*3df0*/  MOV R22, 0xffffffff ;  /* 0xffffffff00167802 */ /* 0x001fce0000000f00 */
[----:B-12-4-:R-:W-:Y:S05]  /*3e00*/  WARPSYNC.COLLECTIVE R22, `(.L_x_16449) ;  /* 0x0000000016087348 */ /* 0x016fea0003c00000 */
[----:B--2---:R0:W2:Y:S02]  /*3e10*/  SHFL.IDX P0, R22, R24, R23, R13 ;  /* 0x0000001718167389 */ /* 0x0040a4000000000d */
[----:B012-4-:R-:W-:Y:S05]  /*3e20*/  ENDCOLLECTIVE ;  /* 0x000000000000791b */ /* 0x017fea0003800000 */
.L_x_16449:
[----:B------:R-:W-:Y:S05]  /*3e30*/  BSYNC B0 ;  /* 0x0000000000007941 */ /* 0x000fea0003800000 */
.L_x_16448:
[----:B------:R-:W-:Y:S05]  /*3e40*/  BRA `(.L_x_16450) ;  /* 0xffffffe800407947 */ /* 0x000fea000383ffff */
.L_x_16410:
[----:B------:R-:W-:Y:S01]  /*3e50*/  BSSY B0, `(.L_x_16451) ;  /* 0x0000006000007945 */ /* 0x000fe20003800000 */
[----:B------:R-:W-:Y:S02]  /*3e60*/  IMAD.MOV.U32 R23, RZ, RZ, R7 ;  /* 0x000000ffff177224 */ /* 0x000fe400078e0007 */
[----:B0-----:R-:W-:-:S07]  /*3e70*/  IMAD.MOV.U32 R22, RZ, RZ, -0x1 ;  /* 0xffffffffff167424 */ /* 0x001fce00078e00ff */
[----:B-12-4-:R-:W-:Y:S05]  /*3e80*/  WARPSYNC.COLLECTIVE R22, `(.L_x_16452) ;  /* 0x0000000016087348 */ /* 0x016fea0003c00000 */
[----:B--2---:R0:W2:Y:S02]  /*3e90*/  SHFL.IDX P0, R22, R24, R23, R13 ;  /* 0x0000001718167389 */ /* 0x0040a4000000000d */
[----:B012-4-:R-:W-:Y:S05]  /*3ea0*/  ENDCOLLECTIVE ;  /* 0x000000000000791b */ /* 0x017fea0003800000 */
.L_x_16452:
[----:B------:R-:W-:Y:S05]  /*3eb0*/  BSYNC B0 ;  /* 0x0000000000007941 */ /* 0x000fea0003800000 */
.L_x_16451:
[----:B------:R-:W-:Y:S05]  /*3ec0*/  BRA `(.L_x_16453) ;  /* 0xffffffe800347947 */ /* 0x000fea000383ffff */
.L_x_16412:
[----:B------:R-:W-:Y:S01]  /*3ed0*/  BSSY B0, `(.L_x_16454) ;  /* 0x0000006000007945 */ /* 0x000fe20003800000 */
[----:B------:R-:W-:Y:S01]  /*3ee0*/  MOV R23, R8 ;  /* 0x0000000800177202 */ /* 0x000fe20000000f00 */
[----:B0-----:R-:W-:-:S07]  /*3ef0*/  IMAD.MOV.U32 R22, RZ, RZ, -0x1 ;  /* 0xffffffffff167424 */ /* 0x001fce00078e00ff */
[----:B-12-4-:R-:W-:Y:S05]  /*3f00*/  WARPSYNC.COLLECTIVE R22, `(.L_x_16455) ;  /* 0x0000000016087348 */ /* 0x016fea0003c00000 */
[----:B--2---:R0:W2:Y:S02]  /*3f10*/  SHFL.IDX P0, R22, R24, R23, R13 ;  /* 0x0000001718167389 */ /* 0x0040a4000000000d */
[----:B012-4-:R-:W-:Y:S05]  /*3f20*/  ENDCOLLECTIVE ;  /* 0x000000000000791b */ /* 0x017fea0003800000 */
.L_x_16455:
[----:B------:R-:W-:Y:S05]  /*3f30*/  BSYNC B0 ;  /* 0x0000000000007941 */ /* 0x000fea0003800000 */
.L_x_16454:
[----:B------:R-:W-:Y:S05]  /*3f40*/  BRA `(.L_x_16456) ;  /* 0xffffffe800287947 */ /* 0x000fea000383ffff */
.L_x_16457:
        /* <DEDUP_REMOVED lines=11> */
.L_x_58372:


//--------------------- .text._Z9cuda_gemmIiLi256ELi4ELi1ELi32ELi2ELi2ELi32ELi1ELi1EEviiiPT_S1_S1_ii --------------------------
	.section	.text._Z9cuda_gemmIiLi256ELi4ELi1ELi32ELi2ELi2ELi32ELi1ELi1EEviiiPT_S1_S1_ii,"ax",@progbits
	.align	128
        .global         _Z9cuda_gemmIiLi256ELi4ELi1ELi32ELi2ELi2ELi32ELi1ELi1EEviiiPT_S1_S1_ii
        .type           _Z9cuda_gemmIiLi256ELi4ELi1ELi32ELi2ELi2ELi32ELi1ELi1EEviiiPT_S1_S1_ii,@function
        .size           _Z9cuda_gemmIiLi256ELi4ELi1ELi32ELi2ELi2ELi32ELi1ELi1EEviiiPT_S1_S1_ii,(.L_x_58373 - _Z9cuda_gemmIiLi256ELi4ELi1ELi32ELi2ELi2ELi32ELi1ELi1EEviiiPT_S1_S1_ii)
        .other          _Z9cuda_gemmIiLi256ELi4ELi1ELi32ELi2ELi2ELi32ELi1ELi1EEviiiPT_S1_S1_ii,@"STO_CUDA_ENTRY STV_DEFAULT"
_Z9cuda_gemmIiLi256ELi4ELi1ELi32ELi2ELi2ELi32ELi1ELi1EEviiiPT_S1_S1_ii:
.text._Z9cuda_gemmIiLi256ELi4ELi1ELi32ELi2ELi2ELi32ELi1ELi1EEviiiPT_S1_S1_ii:
        /* <DEDUP_REMOVED lines=12> */
.L_x_16460:
        /* <DEDUP_REMOVED lines=11> */
.L_x_16459:
[----:B------:R-:W-:Y:S05]  /*0170*/  BSYNC.RECONVERGENT B0 ;  /* 0x0000000000007941 */ /* 0x000fea0003800200 */
.L_x_16458:
        /* <DEDUP_REMOVED lines=49> */
.L_x_16479:
        /* <DEDUP_REMOVED lines=36> */
.L_x_16464:
[----:B------:R-:W-:Y:S05]  /*06d0*/  BSYNC.RECONVERGENT B1 ;  /* 0x0000000000017941 */ /* 0x000fea0003800200 */
.L_x_16463:
        /* <DEDUP_REMOVED lines=8> */
.L_x_16467:
        /* <DEDUP_REMOVED lines=27> */
.L_x_16466:
[----:B------:R-:W-:Y:S05]  /*0910*/  BSYNC.RECONVERGENT B1 ;  /* 0x0000000000017941 */ /* 0x000fea0003800200 */
.L_x_16465:
        /* <DEDUP_REMOVED lines=16> */
.L_x_16469:
[----:B------:R-:W-:Y:S05]  /*0a20*/  BSYNC.RECONVERGENT B1 ;  /* 0x0000000000017941 */ /* 0x000fea0003800200 */
.L_x_16468:
[----:B------:R-:W-:Y:S05]  /*0a30*/  @!P2 BRA `(.L_x_16462) ;  /* 0x000000000038a947 */ /* 0x000fea0003800000 */
[----:B0-----:R-:W0:Y:S01]  /*0a40*/  S2R R14, SR_CgaCtaId ;  /* 0x00000000000e7919 */ /* 0x001e220000008800 */
[----:B-1----:R-:W-:-:S05]  /*0a50*/  MOV R13, 0x400 ;  /* 0x00000400000d7802 */ /* 0x002fca0000000f00 */
[----:B------:R-:W-:-:S05]  /*0a60*/  VIADD R13, R13, 0x100 ;  /* 0x000001000d0d7836 */ /* 0x000fca0000000000 */
[----:B0-----:R-:W-:-:S07]  /*0a70*/  LEA R17, R14, R13, 0x18 ;  /* 0x0000000d0e117211 */ /* 0x001fce00078ec0ff */
.L_x_16470:
        /* <DEDUP_REMOVED lines=10> */
.L_x_16462:
[----:B------:R-:W-:Y:S05]  /*0b20*/  BSYNC.RECONVERGENT B0 ;  /* 0x0000000000007941 */ /* 0x000fea0003800200 */
.L_x_16461:
        /* <DEDUP_REMOVED lines=18> */
.L_x_16473:
[----:B---3--:R-:W-:Y:S01]  /*0c50*/  IMAD R16, R15, 0xc, R10 ;  /* 0x0000000c0f107824 */ /* 0x008fe200078e020a */
[----:B------:R-:W-:-:S05]  /*0c60*/  UMOV UR7, 0xffffffff ;  /* 0xffffffff00077882 */ /* 0x000fca0000000000 */
[----:B------:R-:W2:Y:S01]  /*0c70*/  LDS R16, [R16] ;  /* 0x0000000010107984 */ /* 0x000ea20000000800 */
[----:B------:R-:W-:Y:S05]  /*0c80*/  BRA.DIV UR7, `(.L_x_16472) ;  /* 0x00000006073c7947 */ /* 0x000fea000b800000 */
[----:B--2---:R-:W1:Y:S04]  /*0c90*/  SHFL.IDX PT, R17, R16, R8, 0x1e1f ;  /* 0x001e1f0810117589 */ /* 0x004e6800000e0000 */
[----:B------:R2:W3:Y:S01]  /*0ca0*/  SHFL.IDX PT, R19, R16, R9, 0x1e1f ;  /* 0x001e1f0910137589 */ /* 0x0004e200000e0000 */
[----:B-1----:R-:W-:-:S07]  /*0cb0*/  IMAD R18, R12, R17, RZ ;  /* 0x000000110c127224 */ /* 0x002fce00078e02ff */
.L_x_16483:
        /* <DEDUP_REMOVED lines=10> */
.L_x_16471:
        /* <DEDUP_REMOVED lines=31> */
.L_x_16477:
[----:B------:R-:W-:Y:S05]  /*0f50*/  BSYNC.RECONVERGENT B1 ;  /* 0x0000000000017941 */ /* 0x000fea0003800200 */
.L_x_16476:
[----:B------:R-:W-:Y:S05]  /*0f60*/  @!P0 BRA `(.L_x_16475) ;  /* 0x00000000006c8947 */ /* 0x000fea0003800000 */
[----:B------:R-:W4:Y:S01]  /*0f70*/  S2R R21, SR_CgaCtaId ;  /* 0x0000000000157919 */ /* 0x000f220000008800 */
[----:B012---:R-:W0:Y:S01]  /*0f80*/  LDC.64 R12, c[0x0][0x3a0] ;  /* 0x0000e800ff0c7b82 */ /* 0x007e220000000a00 */
[----:B------:R-:W-:-:S05]  /*0f90*/  MOV R14, 0x400 ;  /* 0x00000400000e7802 */ /* 0x000fca0000000f00 */
[----:B------:R-:W-:-:S05]  /*0fa0*/  VIADD R14, R14, 0x100 ;  /* 0x000001000e0e7836 */ /* 0x000fca0000000000 */
[----:B----4-:R-:W-:-:S07]  /*0fb0*/  LEA R21, R21, R14, 0x18 ;  /* 0x0000000e15157211 */ /* 0x010fce00078ec0ff */
.L_x_16478:
        /* <DEDUP_REMOVED lines=22> */
.L_x_16475:
[----:B------:R-:W-:Y:S05]  /*1120*/  BSYNC.RECONVERGENT B0 ;  /* 0x0000000000007941 */ /* 0x000fea0003800200 */
.L_x_16474:
[C---:B------:R-:W-:Y:S01]  /*1130*/  IMAD.IADD R7, R2.reuse, 0x1, R7 ;  /* 0x0000000102077824 */ /* 0x040fe200078e0207 */
[----:B0-2---:R-:W-:-:S04]  /*1140*/  SHF.L.U32 R12, R2, 0x2, RZ ;  /* 0x00000002020c7819 */ /* 0x005fc800000006ff */
[----:B------:R-:W-:-:S13]  /*1150*/  ISETP.GE.U32.AND P0, PT, R7, R12, PT ;  /* 0x0000000c0700720c */ /* 0x000fda0003f06070 */
[----:B------:R-:W-:Y:S05]  /*1160*/  @!P0 BRA `(.L_x_16479) ;  /* 0xfffffff000c88947 */ /* 0x000fea000383ffff */
[----:B------:R-:W-:Y:S05]  /*1170*/  EXIT ;  /* 0x000000000000794d */ /* 0x000fea0003800000 */
.L_x_16472:
[----:B------:R-:W-:Y:S01]  /*1180*/  BSSY B0, `(.L_x_16480) ;  /* 0x0000007000007945 */ /* 0x000fe20003800000 */
[----:B------:R-:W-:Y:S01]  /*1190*/  IMAD.MOV.U32 R22, RZ, RZ, R8 ;  /* 0x000000ffff167224 */ /* 0x000fe200078e0008 */
[----:B------:R-:W-:Y:S01]  /*11a0*/  MOV R21, 0xffffffff ;  /* 0xffffffff00157802 */ /* 0x000fe20000000f00 */
[----:B------:R-:W-:-:S07]  /*11b0*/  IMAD.MOV.U32 R23, RZ, RZ, 0x1e1f ;  /* 0x00001e1fff177424 */ /* 0x000fce00078e00ff */
[----:B012---:R-:W-:Y:S05]  /*11c0*/  WARPSYNC.COLLECTIVE R21, `(.L_x_16481) ;  /* 0x0000000015087348 */ /* 0x007fea0003c00000 */
[----:B--2---:R2:W3:Y:S02]  /*11d0*/  SHFL.IDX P1, R19, R16, R22, R23 ;  /* 0x0000001610137389 */ /* 0x0044e40000020017 */
[----:B0123--:R-:W-:Y:S05]  /*11e0*/  ENDCOLLECTIVE ;  /* 0x000000000000791b */ /* 0x00ffea0003800000 */
.L_x_16481:
[----:B------:R-:W-:Y:S05]  /*11f0*/  BSYNC B0 ;  /* 0x0000000000007941 */ /* 0x000fea0003800000 */
.L_x_16480:
[----:B------:R-:W-:Y:S02]  /*1200*/  HFMA2 R23, -RZ, RZ, 0, 0.005977630615234375 ;  /* 0x00001e1fff177431 */ /* 0x000fe400000001ff */
[----:B------:R-:W-:Y:S02]  /*1210*/  IMAD.MOV.U32 R22, RZ, RZ, R9 ;  /* 0x000000ffff167224 */ /* 0x000fe400078e0009 */
[----:B------:R-:W-:Y:S02]  /*1220*/  IMAD.MOV.U32 R21, RZ, RZ, -0x1 ;  /* 0xffffffffff157424 */ /* 0x000fe400078e00ff */
[----:B------:R-:W-:-:S07]  /*1230*/  IMAD.MOV.U32 R17, RZ, RZ, R19 ;  /* 0x000000ffff117224 */ /* 0x000fce00078e0013 */
[----:B------:R-:W-:Y:S05]  /*1240*/  WARPSYNC.COLLECTIVE R21, `(.L_x_16482) ;  /* 0x0000000015087348 */ /* 0x000fea0003c00000 */
[----:B------:R0:W1:Y:S02]  /*1250*/  SHFL.IDX P1, R19, R16, R22, R23 ;  /* 0x0000001610137389 */ /* 0x0000640000020017 */
[----:B01----:R-:W-:Y:S05]  /*1260*/  ENDCOLLECTIVE ;  /* 0x000000000000791b */ /* 0x003fea0003800000 */
.L_x_16482:
[----:B------:R-:W-:Y:S01]  /*1270*/  IMAD R18, R12, R17, RZ ;  /* 0x000000110c127224 */ /* 0x000fe200078e02ff */
[----:B------:R-:W-:Y:S06]  /*1280*/  BRA `(.L_x_16483) ;  /* 0xfffffff8008c7947 */ /* 0x000fec000383ffff */
.L_x_16484:
        /* <DEDUP_REMOVED lines=15> */
.L_x_58373:


//--------------------- .text._Z9cuda_gemmIiLi256ELi4ELi1ELi32ELi2ELi2ELi32ELi1ELi0EEviiiPT_S1_S1_ii --------------------------
	.section	.text._Z9cuda_gemmIiLi256ELi4ELi1ELi32ELi2ELi2ELi32ELi1ELi0EEviiiPT_S1_S1_ii,"ax",@progbits
	.align	128
        .global         _Z9cuda_gemmIiLi256ELi4ELi1ELi32ELi2ELi2ELi32ELi1ELi0EEviiiPT_S1_S1_ii
        .type           _Z9cuda_gemmIiLi256ELi4ELi1ELi32ELi2ELi2ELi32ELi1ELi0EEviiiPT_S1_S1_ii,@function
        .size           _Z9cuda_gemmIiLi256ELi4ELi1ELi32ELi2ELi2ELi32ELi1ELi0EEviiiPT_S1_S1_ii,(.L_x_58374 - _Z9cuda_gemmIiLi256ELi4ELi1ELi32ELi2ELi2ELi32ELi1ELi0EEviiiPT_S1_S1_ii)
        .other          _Z9cuda_gemmIiLi256ELi4ELi1ELi32ELi2ELi2ELi32ELi1ELi0EEviiiPT_S1_S1_ii,@"STO_CUDA_ENTRY STV_DEFAULT"
_Z9cuda_gemmIiLi256ELi4ELi1ELi32ELi2ELi2ELi32ELi1ELi0EEviiiPT_S1_S1_ii:
.text._Z9cuda_gemmIiLi256ELi4ELi1ELi32ELi2ELi2ELi32ELi1ELi0EEviiiPT_S1_S1_ii:
        /* <DEDUP_REMOVED lines=36> */
.L_x_16487:
        /* <DEDUP_REMOVED lines=25> */
.L_x_16486:
[----:B------:R-:W-:Y:S05]  /*03d0*/  BSYNC.RECONVERGENT B0 ;  /* 0x0000000000007941 */ /* 0x000fea0003800200 */
.L_x_16485:
        /* <DEDUP_REMOVED lines=142> */
.L_x_16534:
        /* <DEDUP_REMOVED lines=36> */
.L_x_16491:
[----:B------:R-:W-:Y:S05]  /*0f00*/  BSYNC.RECONVERGENT B1 ;  /* 0x0000000000017941 */ /* 0x000fea0003800200 */
.L_x_16490:
        /* <DEDUP_REMOVED lines=9> */
.L_x_16494:
        /* <DEDUP_REMOVED lines=21> */
.L_x_16493:
[----:B------:R-:W-:Y:S05]  /*10f0*/  BSYNC.RECONVERGENT B1 ;  /* 0x0000000000017941 */ /* 0x000fea0003800200 */
.L_x_16492:
        /* <DEDUP_REMOVED lines=20> */
.L_x_16496:
[----:B------:R-:W-:Y:S05]  /*1240*/  BSYNC.RECONVERGENT B1 ;  /* 0x0000000000017941 */ /* 0x000fea0003800200 */
.L_x_16495:
[----:B------:R-:W-:Y:S05]  /*1250*/  @!P1 BRA `(.L_x_16489) ;  /* 0x0000000000389947 */ /* 0x000fea0003800000 */
[----:B0-2---:R-:W0:Y:S01]  /*1260*/  S2R R14, SR_CgaCtaId ;  /* 0x00000000000e7919 */ /* 0x005e220000008800 */
[----:B------:R-:W-:-:S05]  /*1270*/  MOV R13, 0x400 ;  /* 0x00000400000d7802 */ /* 0x000fca0000000f00 */
[----:B------:R-:W-:-:S05]  /*1280*/  VIADD R13, R13, 0x100 ;  /* 0x000001000d0d7836 */ /* 0x000fca0000000000 */
[----:B0-----:R-:W-:-:S07]  /*1290*/  LEA R17, R14, R13, 0x18 ;  /* 0x0000000d0e117211 */ /* 0x001fce00078ec0ff */
.L_x_16497:
        /* <DEDUP_REMOVED lines=10> */
.L_x_16489:
[----:B------:R-:W-:Y:S05]  /*1340*/  BSYNC.RECONVERGENT B0 ;  /* 0x0000000000007941 */ /* 0x000fea0003800200 */
.L_x_16488:
[----:B------:R-:W-:Y:S01]  /*1350*/  BAR.SYNC.DEFER_BLOCKING 0x0 ;  /* 0x0000000000007b1d */ /* 0x000fe20000010000 */
[----:B------:R-:W-:-:S09]  /*1360*/  UISETP.GE.AND UP0, UPT, UR7, 0x1, UPT ;  /* 0x000000010700788c */ /* 0x000fd2000bf06270 */
[----:B------:R-:W-:Y:S05]  /*1370*/  BRA.U !UP0, `(.L_x_16498) ;  /* 0x0000000d08fc7547 */ /* 0x000fea000b800000 */
[----:B------:R-:W-:-:S09]  /*1380*/  UISETP.NE.AND UP0, UPT, UR18, 0x1, UPT ;  /* 0x000000011200788c */ /* 0x000fd2000bf05270 */
[----:B------:R-:W-:Y:S05]  /*1390*/  BRA.U UP0, `(.L_x_16499) ;  /* 0x0000000500487547 */ /* 0x000fea000b800000 */
[----:B------:R-:W-:Y:S01]  /*13a0*/  BSSY B1, `(.L_x_16500) ;  /* 0x0000050000017945 */ /* 0x000fe20003800000 */
[----:B------:R-:W-:-:S07]  /*13b0*/  IMAD.MOV.U32 R16, RZ, RZ, RZ ;  /* 0x000000ffff107224 */ /* 0x000fce00078e00ff */
.L_x_16510:
        /* <DEDUP_REMOVED lines=16> */
.L_x_16501:
        /* <DEDUP_REMOVED lines=9> */
.L_x_16502:
        /* <DEDUP_REMOVED lines=30> */
.L_x_16509:
[----:B0-----:R-:W-:Y:S02]  /*1730*/  IMAD R12, R17, 0xc, R20 ;  /* 0x0000000c110c7824 */ /* 0x001fe400078e0214 */
[----:B------:R-:W-:-:S03]  /*1740*/  IMAD.MOV.U32 R19, RZ, RZ, RZ ;  /* 0x000000ffff137224 */ /* 0x000fc600078e00ff */
[----:B------:R0:W1:Y:S01]  /*1750*/  LDS R14, [R12] ;  /* 0x000000000c0e7984 */ /* 0x0000620000000800 */
[----:B------:R-:W-:Y:S05]  /*1760*/  @!P1 BRA `(.L_x_16505) ;  /* 0x0000000000109947 */ /* 0x000fea0003800000 */
[----:B------:R-:W-:-:S03]  /*1770*/  UMOV UR6, 0xffffffff ;  /* 0xffffffff00067882 */ /* 0x000fc60000000000 */
[----:B------:R-:W-:Y:S05]  /*1780*/  BRA.DIV UR6, `(.L_x_16506) ;  /* 0x0000001206207947 */ /* 0x000fea000b800000 */
[----:B01----:R0:W1:Y:S02]  /*1790*/  SHFL.IDX PT, R12, R14, R23, R10 ;  /* 0x000000170e0c7389 */ /* 0x00306400000e000a */
.L_x_16537:
[----:B-12---:R-:W-:-:S07]  /*17a0*/  IMAD R19, R24, R12, RZ ;  /* 0x0000000c18137224 */ /* 0x006fce00078e02ff */
.L_x_16505:
[----:B------:R-:W-:Y:S05]  /*17b0*/  @!P2 BRA `(.L_x_16507) ;  /* 0x000000000010a947 */ /* 0x000fea0003800000 */
[----:B------:R-:W-:-:S03]  /*17c0*/  UMOV UR6, 0xffffffff ;  /* 0xffffffff00067882 */ /* 0x000fc60000000000 */
[----:B------:R-:W-:Y:S05]  /*17d0*/  BRA.DIV UR6, `(.L_x_16508) ;  /* 0x00000012062c7947 */ /* 0x000fea000b800000 */
[----:B01----:R0:W1:Y:S02]  /*17e0*/  SHFL.IDX PT, R12, R14, R5, R10 ;  /* 0x000000050e0c7389 */ /* 0x00306400000e000a */
.L_x_16540:
[----:B-1--4-:R-:W-:-:S07]  /*17f0*/  IMAD R19, R22, R12, R19 ;  /* 0x0000000c16137224 */ /* 0x012fce00078e0213 */
.L_x_16507:
        /* <DEDUP_REMOVED lines=8> */
.L_x_16504:
[----:B------:R-:W-:Y:S05]  /*1880*/  BSYNC B0 ;  /* 0x0000000000007941 */ /* 0x000fea0003800000 */
.L_x_16503:
[----:B------:R-:W-:Y:S05]  /*1890*/  @!P3 BRA `(.L_x_16510) ;  /* 0xfffffff800c8b947 */ /* 0x000fea000383ffff */
[----:B------:R-:W-:Y:S05]  /*18a0*/  BSYNC B1 ;  /* 0x0000000000017941 */ /* 0x000fea0003800000 */
.L_x_16500:
[----:B------:R-:W-:Y:S05]  /*18b0*/  BRA `(.L_x_16498) ;  /* 0x0000000800ac7947 */ /* 0x000fea0003800000 */
.L_x_16499:
[----:B------:R-:W4:Y:S02]  /*18c0*/  LDCU UR6, c[0x0][0x3ac] ;  /* 0x00007580ff0677ac */ /* 0x000f240008000800 */
[----:B----4-:R-:W-:-:S09]  /*18d0*/  UISETP.GT.U32.AND UP0, UPT, UR6, 0x1f, UPT ;  /* 0x0000001f0600788c */ /* 0x010fd2000bf04070 */
[----:B------:R-:W-:Y:S05]  /*18e0*/  BRA.U UP0, `(.L_x_16511) ;  /* 0x0000000500007547 */ /* 0x000fea000b800000 */
[----:B------:R-:W-:-:S07]  /*18f0*/  IMAD.MOV.U32 R18, RZ, RZ, RZ ;  /* 0x000000ffff127224 */ /* 0x000fce00078e00ff */
.L_x_16518:
        /* <DEDUP_REMOVED lines=43> */
.L_x_16517:
[----:B------:R-:W-:Y:S01]  /*1bb0*/  IMAD R12, R19, 0xc, R17 ;  /* 0x0000000c130c7824 */ /* 0x000fe200078e0211 */
[----:B------:R-:W-:-:S04]  /*1bc0*/  UMOV UR6, 0xffffffff ;  /* 0xffffffff00067882 */ /* 0x000fc80000000000 */
[----:B01----:R0:W3:Y:S01]  /*1bd0*/  LDS R14, [R12] ;  /* 0x000000000c0e7984 */ /* 0x0030e20000000800 */
[----:B------:R-:W-:Y:S05]  /*1be0*/  BRA.DIV UR6, `(.L_x_16514) ;  /* 0x0000000e06487947 */ /* 0x000fea000b800000 */
[----:B0--3--:R0:W3:Y:S02]  /*1bf0*/  SHFL.IDX PT, R12, R14, R23, R10 ;  /* 0x000000170e0c7389 */ /* 0x0090e400000e000a */
.L_x_16543:
[----:B-1-3--:R-:W-:Y:S01]  /*1c00*/  IMAD R21, R24, R12, RZ ;  /* 0x0000000c18157224 */ /* 0x00afe200078e02ff */
[----:B------:R-:W-:Y:S06]  /*1c10*/  @!P3 BRA `(.L_x_16515) ;  /* 0x000000000010b947 */ /* 0x000fec0003800000 */
[----:B------:R-:W-:-:S03]  /*1c20*/  UMOV UR6, 0xffffffff ;  /* 0xffffffff00067882 */ /* 0x000fc60000000000 */
[----:B------:R-:W-:Y:S05]  /*1c30*/  BRA.DIV UR6, `(.L_x_16516) ;  /* 0x0000000e06547947 */ /* 0x000fea000b800000 */
[----:B------:R1:W3:Y:S02]  /*1c40*/  SHFL.IDX PT, R12, R14, R5, R10 ;  /* 0x000000050e0c7389 */ /* 0x0002e400000e000a */
.L_x_16546:
[----:B--23--:R-:W-:-:S07]  /*1c50*/  IMAD R21, R22, R12, R21 ;  /* 0x0000000c16157224 */ /* 0x00cfce00078e0215 */
.L_x_16515:
[C---:B------:R-:W-:Y:S02]  /*1c60*/  IMAD R12, R19.reuse, UR7, R16 ;  /* 0x00000007130c7c24 */ /* 0x040fe4000f8e0210 */
[----:B------:R-:W-:Y:S02]  /*1c70*/  VIADD R19, R19, UR9 ;  /* 0x0000000913137c36 */ /* 0x000fe40008000000 */
[----:B------:R-:W-:-:S03]  /*1c80*/  IMAD R12, R12, 0x4, R15 ;  /* 0x000000040c0c7824 */ /* 0x000fc600078e020f */
[----:B------:R-:W-:Y:S02]  /*1c90*/  ISETP.GE.AND P0, PT, R19, UR14, PT ;  /* 0x0000000e13007c0c */ /* 0x000fe4000bf06270 */
[----:B------:R3:W-:Y:S11]  /*1ca0*/  STS [R12], R21 ;  /* 0x000000150c007388 */ /* 0x0007f60000000800 */
[----:B---3--:R-:W-:Y:S05]  /*1cb0*/  @!P0 BRA `(.L_x_16517) ;  /* 0xfffffffc00bc8947 */ /* 0x008fea000383ffff */
.L_x_16513:
[----:B------:R-:W-:Y:S05]  /*1cc0*/  BSYNC B0 ;  /* 0x0000000000007941 */ /* 0x000fea0003800000 */
.L_x_16512:
[----:B------:R-:W-:Y:S05]  /*1cd0*/  @!P1 BRA `(.L_x_16518) ;  /* 0xfffffffc00089947 */ /* 0x000fea000383ffff */
[----:B------:R-:W-:Y:S05]  /*1ce0*/  BRA `(.L_x_16498) ;  /* 0x0000000400a07947 */ /* 0x000fea0003800000 */
.L_x_16511:
[----:B------:R-:W-:-:S07]  /*1cf0*/  HFMA2 R16, -RZ, RZ, 0, 0 ;  /* 0x00000000ff107431 */ /* 0x000fce00000001ff */
.L_x_16528:
        /* <DEDUP_REMOVED lines=16> */
.L_x_16519:
        /* <DEDUP_REMOVED lines=9> */
.L_x_16520:
        /* <DEDUP_REMOVED lines=27> */
.L_x_16527:
[----:B------:R-:W-:Y:S02]  /*2040*/  IMAD R12, R15, 0xc, R20 ;  /* 0x0000000c0f0c7824 */ /* 0x000fe400078e0214 */
[----:B------:R-:W-:-:S03]  /*2050*/  IMAD.MOV.U32 R17, RZ, RZ, RZ ;  /* 0x000000ffff117224 */ /* 0x000fc600078e00ff */
[----:B------:R0:W1:Y:S01]  /*2060*/  LDS R14, [R12] ;  /* 0x000000000c0e7984 */ /* 0x0000620000000800 */
[----:B------:R-:W-:Y:S05]  /*2070*/  @!P1 BRA `(.L_x_16522) ;  /* 0x0000000000109947 */ /* 0x000fea0003800000 */
[----:B------:R-:W-:-:S03]  /*2080*/  UMOV UR6, 0xffffffff ;  /* 0xffffffff00067882 */ /* 0x000fc60000000000 */
[----:B------:R-:W-:Y:S05]  /*2090*/  BRA.DIV UR6, `(.L_x_16523) ;  /* 0x0000000a065c7947 */ /* 0x000fea000b800000 */
[----:B-1----:R1:W3:Y:S02]  /*20a0*/  SHFL.IDX PT, R17, R14, R23, R10 ;  /* 0x000000170e117389 */ /* 0x0022e400000e000a */
.L_x_16548:
[----:B--23--:R-:W-:-:S07]  /*20b0*/  IMAD R17, R24, R17, RZ ;  /* 0x0000001118117224 */ /* 0x00cfce00078e02ff */
.L_x_16522:
[----:B------:R-:W-:Y:S05]  /*20c0*/  @!P2 BRA `(.L_x_16524) ;  /* 0x000000000010a947 */ /* 0x000fea0003800000 */
[----:B------:R-:W-:-:S03]  /*20d0*/  UMOV UR6, 0xffffffff ;  /* 0xffffffff00067882 */ /* 0x000fc60000000000 */
[----:B------:R-:W-:Y:S05]  /*20e0*/  BRA.DIV UR6, `(.L_x_16525) ;  /* 0x0000000a06647947 */ /* 0x000fea000b800000 */
[----:B01----:R0:W1:Y:S02]  /*20f0*/  SHFL.IDX PT, R12, R14, R5, R10 ;  /* 0x000000050e0c7389 */ /* 0x00306400000e000a */
.L_x_16551:
[----:B-1--4-:R-:W-:-:S07]  /*2100*/  IMAD R17, R22, R12, R17 ;  /* 0x0000000c16117224 */ /* 0x012fce00078e0211 */
.L_x_16524:
[----:B0-----:R-:W-:-:S07]  /*2110*/  IMAD.U32 R12, RZ, RZ, UR11 ;  /* 0x0000000bff0c7e24 */ /* 0x001fce000f8e00ff */
.L_x_16526:
        /* <DEDUP_REMOVED lines=36> */
.L_x_16521:
[----:B------:R-:W-:Y:S05]  /*2360*/  @!P3 BRA `(.L_x_16528) ;  /* 0xfffffff80064b947 */ /* 0x000fea000383ffff */
.L_x_16498:
        /* <DEDUP_REMOVED lines=38> */
.L_x_16532:
[----:B------:R-:W-:Y:S05]  /*25d0*/  BSYNC.RECONVERGENT B1 ;  /* 0x0000000000017941 */ /* 0x000fea0003800200 */
.L_x_16531:
[----:B------:R-:W-:Y:S05]  /*25e0*/  @!P2 BRA `(.L_x_16530) ;  /* 0x000000000070a947 */ /* 0x000fea0003800000 */
[----:B01----:R-:W0:Y:S01]  /*25f0*/  S2R R15, SR_CgaCtaId ;  /* 0x00000000000f7919 */ /* 0x003e220000008800 */
[----:B------:R-:W1:Y:S01]  /*2600*/  LDC.64 R12, c[0x0][0x3a0] ;  /* 0x0000e800ff0c7b82 */ /* 0x000e620000000a00 */
[----:B------:R-:W-:-:S04]  /*2610*/  MOV R14, 0x400 ;  /* 0x00000400000e7802 */ /* 0x000fc80000000f00 */
[----:B------:R-:W-:-:S04]  /*2620*/  IADD3 R14, PT, PT, R14, 0x100, RZ ;  /* 0x000001000e0e7810 */ /* 0x000fc80007ffe0ff */
[----:B0-----:R-:W-:-:S07]  /*2630*/  LEA R26, R15, R14, 0x18 ;  /* 0x0000000e0f1a7211 */ /* 0x001fce00078ec0ff */
.L_x_16533:
        /* <DEDUP_REMOVED lines=23> */
.L_x_16530:
[----:B------:R-:W-:Y:S05]  /*27b0*/  BSYNC.RECONVERGENT B0 ;  /* 0x0000000000007941 */ /* 0x000fea0003800200 */
.L_x_16529:
[----:B------:R-:W-:Y:S02]  /*27c0*/  UIADD3 UR4, UPT, UPT, UR17, UR4, URZ ;  /* 0x0000000411047290 */ /* 0x000fe4000fffe0ff */
[----:B------:R-:W-:-:S04]  /*27d0*/  USHF.L.U32 UR6, UR17, 0x2, URZ ;  /* 0x0000000211067899 */ /* 0x000fc800080006ff */
[----:B------:R-:W-:-:S09]  /*27e0*/  UISETP.GE.U32.AND UP0, UPT, UR4, UR6, UPT ;  /* 0x000000060400728c */ /* 0x000fd2000bf06070 */
[----:B------:R-:W-:Y:S05]  /*27f0*/  BRA.U !UP0, `(.L_x_16534) ;  /* 0xffffffe508307547 */ /* 0x000fea000b83ffff */
[----:B------:R-:W-:Y:S05]  /*2800*/  EXIT ;  /* 0x000000000000794d */ /* 0x000fea0003800000 */
.L_x_16506:
[----:B------:R-:W-:Y:S01]  /*2810*/  BSSY B2, `(.L_x_16535) ;  /* 0x0000006000027945 */ /* 0x000fe20003800000 */
[----:B------:R-:W-:Y:S02]  /*2820*/  IMAD.MOV.U32 R13, RZ, RZ, R23 ;  /* 0x000000ffff0d7224 */ /* 0x000fe400078e0017 */
[----:B0-----:R-:W-:-:S07]  /*2830*/  IMAD.MOV.U32 R12, RZ, RZ, -0x1 ;  /* 0xffffffffff0c7424 */ /* 0x001fce00078e00ff */
[----:B-12-4-:R-:W-:Y:S05]  /*2840*/  WARPSYNC.COLLECTIVE R12, `(.L_x_16536) ;  /* 0x000000000c087348 */ /* 0x016fea0003c00000 */
[----:B-1----:R0:W1:Y:S02]  /*2850*/  SHFL.IDX P0, R12, R14, R13, R10 ;  /* 0x0000000d0e0c7389 */ /* 0x002064000000000a */
[----:B012-4-:R-:W-:Y:S05]  /*2860*/  ENDCOLLECTIVE ;  /* 0x000000000000791b */ /* 0x017fea0003800000 */
.L_x_16536:
[----:B------:R-:W-:Y:S05]  /*2870*/  BSYNC B2 ;  /* 0x0000000000027941 */ /* 0x000fea0003800000 */
.L_x_16535:
[----:B------:R-:W-:Y:S05]  /*2880*/  BRA `(.L_x_16537) ;  /* 0xffffffec00c47947 */ /* 0x000fea000383ffff */
.L_x_16508:
[----:B------:R-:W-:Y:S01]  /*2890*/  BSSY B2, `(.L_x_16538) ;  /* 0x0000006000027945 */ /* 0x000fe20003800000 */
[----:B------:R-:W-:Y:S01]  /*28a0*/  MOV R13, R5 ;  /* 0x00000005000d7202 */ /* 0x000fe20000000f00 */
[----:B0-----:R-:W-:-:S07]  /*28b0*/  IMAD.MOV.U32 R12, RZ, RZ, -0x1 ;  /* 0xffffffffff0c7424 */ /* 0x001fce00078e00ff */
[----:B-12-4-:R-:W-:Y:S05]  /*28c0*/  WARPSYNC.COLLECTIVE R12, `(.L_x_16539) ;  /* 0x000000000c087348 */ /* 0x016fea0003c00000 */
[----:B-1----:R0:W1:Y:S02]  /*28d0*/  SHFL.IDX P0, R12, R14, R13, R10 ;  /* 0x0000000d0e0c7389 */ /* 0x002064000000000a */
[----:B012-4-:R-:W-:Y:S05]  /*28e0*/  ENDCOLLECTIVE ;  /* 0x000000000000791b */ /* 0x017fea0003800000 */
.L_x_16539:
[----:B------:R-:W-:Y:S05]  /*28f0*/  BSYNC B2 ;  /* 0x0000000000027941 */ /* 0x000fea0003800000 */
.L_x_16538:
[----:B------:R-:W-:Y:S05]  /*2900*/  BRA `(.L_x_16540) ;  /* 0xffffffec00b87947 */ /* 0x000fea000383ffff */
.L_x_16514:
[----:B------:R-:W-:Y:S01]  /*2910*/  BSSY B1, `(.L_x_16541) ;  /* 0x0000006000017945 */ /* 0x000fe20003800000 */
[----:B------:R-:W-:Y:S01]  /*2920*/  IMAD.MOV.U32 R13, RZ, RZ, R23 ;  /* 0x000000ffff0d7224 */ /* 0x000fe200078e0017 */
[----:B0-----:R-:W-:-:S07]  /*2930*/  MOV R12, 0xffffffff ;  /* 0xffffffff000c7802 */ /* 0x001fce0000000f00 */
[----:B-123--:R-:W-:Y:S05]  /*2940*/  WARPSYNC.COLLECTIVE R12, `(.L_x_16542) ;  /* 0x000000000c087348 */ /* 0x00efea0003c00000 */
[----:B---3--:R0:W3:Y:S02]  /*2950*/  SHFL.IDX P0, R12, R14, R13, R10 ;  /* 0x0000000d0e0c7389 */ /* 0x0080e4000000000a */
[----:B0123--:R-:W-:Y:S05]  /*2960*/  ENDCOLLECTIVE ;  /* 0x000000000000791b */ /* 0x00ffea0003800000 */
.L_x_16542:
[----:B------:R-:W-:Y:S05]  /*2970*/  BSYNC B1 ;  /* 0x0000000000017941 */ /* 0x000fea0003800000 */
.L_x_16541:
[----:B------:R-:W-:Y:S05]  /*2980*/  BRA `(.L_x_16543) ;  /* 0xfffffff0009c7947 */ /* 0x000fea000383ffff */
.L_x_16516:
[----:B------:R-:W-:Y:S01]  /*2990*/  BSSY B1, `(.L_x_16544) ;  /* 0x0000006000017945 */ /* 0x000fe20003800000 */
[----:B------:R-:W-:Y:S02]  /*29a0*/  IMAD.MOV.U32 R13, RZ, RZ, R5 ;  /* 0x000000ffff0d7224 */ /* 0x000fe400078e0005 */
[----:B------:R-:W-:-:S07]  /*29b0*/  IMAD.MOV.U32 R12, RZ, RZ, -0x1 ;  /* 0xffffffffff0c7424 */ /* 0x000fce00078e00ff */
[----:B0-2---:R-:W-:Y:S05]  /*29c0*/  WARPSYNC.COLLECTIVE R12, `(.L_x_16545) ;  /* 0x000000000c087348 */ /* 0x005fea0003c00000 */
[----:B------:R1:W3:Y:S02]  /*29d0*/  SHFL.IDX P0, R12, R14, R13, R10 ;  /* 0x0000000d0e0c7389 */ /* 0x0002e4000000000a */
[----:B0123--:R-:W-:Y:S05]  /*29e0*/  ENDCOLLECTIVE ;  /* 0x000000000000791b */ /* 0x00ffea0003800000 */
.L_x_16545:
[----:B------:R-:W-:Y:S05]  /*29f0*/  BSYNC B1 ;  /* 0x0000000000017941 */ /* 0x000fea0003800000 */
.L_x_16544:
[----:B------:R-:W-:Y:S05]  /*2a00*/  BRA `(.L_x_16546) ;  /* 0xfffffff000907947 */ /* 0x000fea000383ffff */
.L_x_16523:
[----:B0-----:R-:W-:Y:S01]  /*2a10*/  IMAD.MOV.U32 R12, RZ, RZ, -0x1 ;  /* 0xffffffffff0c7424 */ /* 0x001fe200078e00ff */
[----:B------:R-:W-:-:S07]  /*2a20*/  MOV R13, R23 ;  /* 0x00000017000d7202 */ /* 0x000fce0000000f00 */
[----:B-12-4-:R-:W-:Y:S05]  /*2a30*/  WARPSYNC.COLLECTIVE R12, `(.L_x_16547) ;  /* 0x000000000c087348 */ /* 0x016fea0003c00000 */
[----:B-1----:R0:W1:Y:S02]  /*2a40*/  SHFL.IDX P0, R12, R14, R13, R10 ;  /* 0x0000000d0e0c7389 */ /* 0x002064000000000a */
[----:B012-4-:R-:W-:Y:S05]  /*2a50*/  ENDCOLLECTIVE ;  /* 0x000000000000791b */ /* 0x017fea0003800000 */
.L_x_16547:
[----:B------:R-:W-:Y:S01]  /*2a60*/  IMAD.MOV.U32 R17, RZ, RZ, R12 ;  /* 0x000000ffff117224 */ /* 0x000fe200078e000c */
[----:B------:R-:W-:Y:S06]  /*2a70*/  BRA `(.L_x_16548) ;  /* 0xfffffff4008c7947 */ /* 0x000fec000383ffff */
.L_x_16525:
[----:B------:R-:W-:Y:S01]  /*2a80*/  BSSY B0, `(.L_x_16549) ;  /* 0x0000006000007945 */ /* 0x000fe20003800000 */
[----:B------:R-:W-:Y:S01]  /*2a90*/  MOV R13, R5 ;  /* 0x00000005000d7202 */ /* 0x000fe20000000f00 */
[----:B0-----:R-:W-:-:S07]  /*2aa0*/  IMAD.MOV.U32 R12, RZ, RZ, -0x1 ;  /* 0xffffffffff0c7424 */ /* 0x001fce00078e00ff */
[----:B-12-4-:R-:W-:Y:S05]  /*2ab0*/  WARPSYNC.COLLECTIVE R12, `(.L_x_16550) ;  /* 0x000000000c087348 */ /* 0x016fea0003c00000 */
[----:B-1----:R0:W1:Y:S02]  /*2ac0*/  SHFL.IDX P0, R12, R14, R13, R10 ;  /* 0x0000000d0e0c7389 */ /* 0x002064000000000a */
[----:B012-4-:R-:W-:Y:S05]  /*2ad0*/  ENDCOLLECTIVE ;  /* 0x000000000000791b */ /* 0x017fea0003800000 */
.L_x_16550:
[----:B------:R-:W-:Y:S05]  /*2ae0*/  BSYNC B0 ;  /* 0x0000000000007941 */ /* 0x000fea0003800000 */
.L_x_16549:
[----:B------:R-:W-:Y:S05]  /*2af0*/  BRA `(.L_x_16551) ;  /* 0xfffffff400807947 */ /* 0x000fea000383ffff */
.L_x_16552:
        /* <DEDUP_REMOVED lines=16> */
.L_x_58374:


//--------------------- .text._Z9cuda_gemmIiLi256ELi4ELi1ELi32ELi2ELi2ELi32ELi0ELi1EEviiiPT_S1_S1_ii --------------------------
	.section	.text._Z9cuda_gemmIiLi256ELi4ELi1ELi32ELi2ELi2ELi32ELi0ELi1EEviiiPT_S1_S1_ii,"ax",@progbits
	.align	128
        .global         _Z9cuda_gemmIiLi256ELi4ELi1ELi32ELi2ELi2ELi32ELi0ELi1EEviiiPT_S1_S1_ii
        .type           _Z9cuda_gemmIiLi256ELi4ELi1ELi32ELi2ELi2ELi32ELi0ELi1EEviiiPT_S1_S1_ii,@function
        .size           _Z9cuda_gemmIiLi256ELi4ELi1ELi32ELi2ELi2ELi32ELi0ELi1EEviiiPT_S1_S1_ii,(.L_x_58375 - _Z9cuda_gemmIiLi256ELi4ELi1ELi32ELi2ELi2ELi32ELi0ELi1EEviiiPT_S1_S1_ii)
        .other          _Z9cuda_gemmIiLi256ELi4ELi1ELi32ELi2ELi2ELi32ELi0ELi1EEviiiPT_S1_S1_ii,@"STO_CUDA_ENTRY STV_DEFAULT"
_Z9cuda_gemmIiLi256ELi4ELi1ELi32ELi2ELi2ELi32ELi0ELi1EEviiiPT_S1_S1_ii:
.text._Z9cuda_gemmIiLi256ELi4ELi1ELi32ELi2ELi2ELi32ELi0ELi1EEviiiPT_S1_S1_ii:
        /* <DEDUP_REMOVED lines=12> */
.L_x_16555:
        /* <DEDUP_REMOVED lines=11> */
.L_x_16554:
[----:B------:R-:W-:Y:S05]  /*0170*/  BSYNC.RECONVERGENT B0 ;  /* 0x0000000000007941 */ /* 0x000fea0003800200 */
.L_x_16553:
        /* <DEDUP_REMOVED lines=57> */
.L_x_16574:
        /* <DEDUP_REMOVED lines=33> */
.L_x_16559:
[----:B------:R-:W-:Y:S05]  /*0720*/  BSYNC.RECONVERGENT B1 ;  /* 0x0000000000017941 */ /* 0x000fea0003800200 */
.L_x_16558:
        /* <DEDUP_REMOVED lines=11> */
.L_x_16562:
        /* <DEDUP_REMOVED lines=26> */
.L_x_16561:
[----:B------:R-:W-:Y:S05]  /*0980*/  BSYNC.RECONVERGENT B1 ;  /* 0x0000000000017941 */ /* 0x000fea0003800200 */
.L_x_16560:
        /* <DEDUP_REMOVED lines=16> */
.L_x_16564:
[----:B------:R-:W-:Y:S05]  /*0a90*/  BSYNC.RECONVERGENT B1 ;  /* 0x0000000000017941 */ /* 0x000fea0003800200 */
.L_x_16563:
[----:B------:R-:W-:Y:S05]  /*0aa0*/  @!P2 BRA `(.L_x_16557) ;  /* 0x000000000038a947 */ /* 0x000fea0003800000 */
[----:B------:R-:W4:Y:S01]  /*0ab0*/  S2R R4, SR_CgaCtaId ;  /* 0x0000000000047919 */ /* 0x000f220000008800 */
[----:B---3--:R-:W-:-:S05]  /*0ac0*/  MOV R3, 0x400 ;  /* 0x0000040000037802 */ /* 0x008fca0000000f00 */
[----:B------:R-:W-:-:S05]  /*0ad0*/  VIADD R3, R3, 0x100 ;  /* 0x0000010003037836 */ /* 0x000fca0000000000 */
[----:B----4-:R-:W-:-:S07]  /*0ae0*/  LEA R7, R4, R3, 0x18 ;  /* 0x0000000304077211 */ /* 0x010fce00078ec0ff */
.L_x_16565:
        /* <DEDUP_REMOVED lines=10> */
.L_x_16557:
[----:B------:R-:W-:Y:S05]  /*0b90*/  BSYNC.RECONVERGENT B0 ;  /* 0x0000000000007941 */ /* 0x000fea0003800200 */
.L_x_16556:
        /* <DEDUP_REMOVED lines=17> */
.L_x_16568:
[----:B0-----:R-:W-:Y:S01]  /*0cb0*/  IMAD R7, R5, 0xc, R18 ;  /* 0x0000000c05077824 */ /* 0x001fe200078e0212 */
[----:B------:R-:W-:-:S05]  /*0cc0*/  UMOV UR10, 0xffffffff ;  /* 0xffffffff000a7882 */ /* 0x000fca0000000000 */
[----:B------:R-:W2:Y:S01]  /*0cd0*/  LDS R7, [R7] ;  /* 0x0000000007077984 */ /* 0x000ea20000000800 */
[----:B------:R-:W-:Y:S05]  /*0ce0*/  BRA.DIV UR10, `(.L_x_16567) ;  /* 0x000000060aa47947 */ /* 0x000fea000b800000 */
[----:B--2---:R-:W1:Y:S04]  /*0cf0*/  SHFL.IDX PT, R9, R7, R15, 0x1e1f ;  /* 0x001e1f0f07097589 */ /* 0x004e6800000e0000 */
[----:B------:R2:W3:Y:S01]  /*0d00*/  SHFL.IDX PT, R10, R7, R16, 0x1e1f ;  /* 0x001e1f10070a7589 */ /* 0x0004e200000e0000 */
[----:B-1----:R-:W-:-:S07]  /*0d10*/  IMAD R8, R2, R9, RZ ;  /* 0x0000000902087224 */ /* 0x002fce00078e02ff */
.L_x_16578:
        /* <DEDUP_REMOVED lines=10> */
.L_x_16566:
        /* <DEDUP_REMOVED lines=42> */
.L_x_16572:
[----:B------:R-:W-:Y:S05]  /*1060*/  BSYNC.RECONVERGENT B1 ;  /* 0x0000000000017941 */ /* 0x000fea0003800200 */
.L_x_16571:
[----:B------:R-:W-:Y:S05]  /*1070*/  @!P1 BRA `(.L_x_16570) ;  /* 0x0000000000a89947 */ /* 0x000fea0003800000 */
[----:B0--3--:R-:W0:Y:S01]  /*1080*/  S2R R5, SR_CgaCtaId ;  /* 0x0000000000057919 */ /* 0x009e220000008800 */
[----:B------:R-:W1:Y:S01]  /*1090*/  LDC.64 R2, c[0x0][0x3a0] ;  /* 0x0000e800ff027b82 */ /* 0x000e620000000a00 */
[----:B------:R-:W-:-:S04]  /*10a0*/  MOV R4, 0x400 ;  /* 0x0000040000047802 */ /* 0x000fc80000000f00 */
[----:B------:R-:W-:-:S04]  /*10b0*/  IADD3 R4, PT, PT, R4, 0x100, RZ ;  /* 0x0000010004047810 */ /* 0x000fc80007ffe0ff */
[----:B0-----:R-:W-:-:S07]  /*10c0*/  LEA R22, R5, R4, 0x18 ;  /* 0x0000000405167211 */ /* 0x001fce00078ec0ff */
.L_x_16573:
        /* <DEDUP_REMOVED lines=37> */
.L_x_16570:
[----:B------:R-:W-:Y:S05]  /*1320*/  BSYNC.RECONVERGENT B0 ;  /* 0x0000000000007941 */ /* 0x000fea0003800200 */
.L_x_16569:
[C---:B-1-3--:R-:W-:Y:S01]  /*1330*/  IMAD.SHL.U32 R2, R0.reuse, 0x4, RZ ;  /* 0x0000000400027824 */ /* 0x04afe200078e00ff */
[----:B------:R-:W-:-:S04]  /*1340*/  IADD3 R17, PT, PT, R0, R17, RZ ;  /* 0x0000001100117210 */ /* 0x000fc80007ffe0ff */
[----:B------:R-:W-:-:S13]  /*1350*/  ISETP.GE.U32.AND P0, PT, R17, R2, PT ;  /* 0x000000021100720c */ /* 0x000fda0003f06070 */
[----:B------:R-:W-:Y:S05]  /*1360*/  @!P0 BRA `(.L_x_16574) ;  /* 0xfffffff000688947 */ /* 0x000fea000383ffff */
[----:B------:R-:W-:Y:S05]  /*1370*/  EXIT ;  /* 0x000000000000794d */ /* 0x000fea0003800000 */
.L_x_16567:
[----:B------:R-:W-:Y:S01]  /*1380*/  HFMA2 R24, -RZ, RZ, 0, 0.005977630615234375 ;  /* 0x00001e1fff187431 */ /* 0x000fe200000001ff */
[----:B------:R-:W-:Y:S01]  /*1390*/  BSSY B0, `(.L_x_16575) ;  /* 0x0000006000007945 */ /* 0x000fe20003800000 */
[----:B------:R-:W-:Y:S02]  /*13a0*/  IMAD.MOV.U32 R22, RZ, RZ, R15 ;  /* 0x000000ffff167224 */ /* 0x000fe400078e000f */
[----:B------:R-:W-:-:S07]  /*13b0*/  IMAD.MOV.U32 R11, RZ, RZ, -0x1 ;  /* 0xffffffffff0b7424 */ /* 0x000fce00078e00ff */
[----:B012---:R-:W-:Y:S05]  /*13c0*/  WARPSYNC.COLLECTIVE R11, `(.L_x_16576) ;  /* 0x000000000b087348 */ /* 0x007fea0003c00000 */
[----:B--2---:R2:W3:Y:S02]  /*13d0*/  SHFL.IDX P1, R10, R7, R22, R24 ;  /* 0x00000016070a7389 */ /* 0x0044e40000020018 */
[----:B0123--:R-:W-:Y:S05]  /*13e0*/  ENDCOLLECTIVE ;  /* 0x000000000000791b */ /* 0x00ffea0003800000 */
.L_x_16576:
[----:B------:R-:W-:Y:S05]  /*13f0*/  BSYNC B0 ;  /* 0x0000000000007941 */ /* 0x000fea0003800000 */
.L_x_16575:
[----:B------:R-:W-:Y:S01]  /*1400*/  MOV R22, R16 ;  /* 0x0000001000167202 */ /* 0x000fe20000000f00 */
[----:B------:R-:W-:Y:S01]  /*1410*/  IMAD.MOV.U32 R24, RZ, RZ, 0x1e1f ;  /* 0x00001e1fff187424 */ /* 0x000fe200078e00ff */
[----:B------:R-:W-:Y:S01]  /*1420*/  MOV R11, 0xffffffff ;  /* 0xffffffff000b7802 */ /* 0x000fe20000000f00 */
[----:B------:R-:W-:-:S07]  /*1430*/  IMAD.MOV.U32 R9, RZ, RZ, R10 ;  /* 0x000000ffff097224 */ /* 0x000fce00078e000a */
[----:B------:R-:W-:Y:S05]  /*1440*/  WARPSYNC.COLLECTIVE R11, `(.L_x_16577) ;  /* 0x000000000b087348 */ /* 0x000fea0003c00000 */
[----:B------:R0:W1:Y:S02]  /*1450*/  SHFL.IDX P1, R10, R7, R22, R24 ;  /* 0x00000016070a7389 */ /* 0x0000640000020018 */
[----:B01----:R-:W-:Y:S05]  /*1460*/  ENDCOLLECTIVE ;  /* 0x000000000000791b */ /* 0x003fea0003800000 */
.L_x_16577:
[----:B------:R-:W-:Y:S01]  /*1470*/  IMAD R8, R2, R9, RZ ;  /* 0x0000000902087224 */ /* 0x000fe200078e02ff */
[----:B------:R-:W-:Y:S06]  /*1480*/  BRA `(.L_x_16578) ;  /* 0xfffffff800247947 */ /* 0x000fec000383ffff */
.L_x_16579:
        /* <DEDUP_REMOVED lines=15> */
.L_x_58375:


//--------------------- .text._Z9cuda_gemmIiLi256ELi4ELi1ELi32ELi2ELi2ELi32ELi0ELi0EEviiiPT_S1_S1_ii --------------------------
	.section	.text._Z9cuda_gemmIiLi256ELi4ELi1ELi32ELi2ELi2ELi32ELi0ELi0EEviiiPT_S1_S1_ii,"ax",@progbits
	.align	128
        .global         _Z9cuda_gemmIiLi256ELi4ELi1ELi32ELi2ELi2ELi32ELi0ELi0EEviiiPT_S1_S1_ii
        .type           _Z9cuda_gemmIiLi256ELi4ELi1ELi32ELi2ELi2ELi32ELi0ELi0EEviiiPT_S1_S1_ii,@function
        .size           _Z9cuda_gemmIiLi256ELi4ELi1ELi32ELi2ELi2ELi32ELi0ELi0EEviiiPT_S1_S1_ii,(.L_x_58376 - _Z9cuda_gemmIiLi256ELi4ELi1ELi32ELi2ELi2ELi32ELi0ELi0EEviiiPT_S1_S1_ii)
        .other          _Z9cuda_gemmIiLi256ELi4ELi1ELi32ELi2ELi2ELi32ELi0ELi0EEviiiPT_S1_S1_ii,@"STO_CUDA_ENTRY STV_DEFAULT"
_Z9cuda_gemmIiLi256ELi4ELi1ELi32ELi2ELi2ELi32ELi0ELi0EEviiiPT_S1_S1_ii:
.text._Z9cuda_gemmIiLi256ELi4ELi1ELi32ELi2ELi2ELi32ELi0ELi0EEviiiPT_S1_S1_ii:
        /* <DEDUP_REMOVED lines=36> */
.L_x_16582:
        /* <DEDUP_REMOVED lines=25> */
.L_x_16581:
[----:B------:R-:W-:Y:S05]  /*03d0*/  BSYNC.RECONVERGENT B0 ;  /* 0x0000000000007941 */ /* 0x000fea0003800200 */
.L_x_16580:
        /* <DEDUP_REMOVED lines=162> */
.L_x_16629:
        /* <DEDUP_REMOVED lines=29> */
.L_x_16586:
[----:B------:R-:W-:Y:S05]  /*0fd0*/  BSYNC.RECONVERGENT B1 ;  /* 0x0000000000017941 */ /* 0x000fea0003800200 */
.L_x_16585:
        /* <DEDUP_REMOVED lines=11> */
.L_x_16589:
        /* <DEDUP_REMOVED lines=27> */
.L_x_16588:
[----:B------:R-:W-:Y:S05]  /*1240*/  BSYNC.RECONVERGENT B1 ;  /* 0x0000000000017941 */ /* 0x000fea0003800200 */
.L_x_16587:
        /* <DEDUP_REMOVED lines=12> */
.L_x_16591:
[----:B------:R-:W-:Y:S05]  /*1310*/  BSYNC.RECONVERGENT B1 ;  /* 0x0000000000017941 */ /* 0x000fea0003800200 */
.L_x_16590:
[----:B------:R-:W-:Y:S05]  /*1320*/  @!P2 BRA `(.L_x_16584) ;  /* 0x000000000038a947 */ /* 0x000fea0003800000 */
[----:B------:R-:W2:Y:S01]  /*1330*/  S2R R18, SR_CgaCtaId ;  /* 0x0000000000127919 */ /* 0x000ea20000008800 */
[----:B------:R-:W-:-:S05]  /*1340*/  MOV R17, 0x400 ;  /* 0x0000040000117802 */ /* 0x000fca0000000f00 */
[----:B------:R-:W-:-:S05]  /*1350*/  VIADD R17, R17, 0x100 ;  /* 0x0000010011117836 */ /* 0x000fca0000000000 */
[----:B--2---:R-:W-:-:S07]  /*1360*/  LEA R21, R18, R17, 0x18 ;  /* 0x0000001112157211 */ /* 0x004fce00078ec0ff */
.L_x_16592:
        /* <DEDUP_REMOVED lines=10> */
.L_x_16584:
[----:B------:R-:W-:Y:S05]  /*1410*/  BSYNC.RECONVERGENT B0 ;  /* 0x0000000000007941 */ /* 0x000fea0003800200 */
.L_x_16583:
[----:B------:R-:W-:Y:S01]  /*1420*/  BAR.SYNC.DEFER_BLOCKING 0x0 ;  /* 0x0000000000007b1d */ /* 0x000fe20000010000 */
[----:B------:R-:W-:-:S09]  /*1430*/  UISETP.GE.AND UP0, UPT, UR6, 0x1, UPT ;  /* 0x000000010600788c */ /* 0x000fd2000bf06270 */
[----:B------:R-:W-:Y:S05]  /*1440*/  BRA.U !UP0, `(.L_x_16593) ;  /* 0x0000001108087547 */ /* 0x000fea000b800000 */
[----:B------:R-:W-:-:S09]  /*1450*/  UISETP.NE.AND UP0, UPT, UR25, 0x1, UPT ;  /* 0x000000011900788c */ /* 0x000fd2000bf05270 */
[----:B------:R-:W-:Y:S05]  /*1460*/  BRA.U UP0, `(.L_x_16594) ;  /* 0x00000005004c7547 */ /* 0x000fea000b800000 */
[----:B------:R-:W-:Y:S01]  /*1470*/  BSSY B1, `(.L_x_16595) ;  /* 0x0000051000017945 */ /* 0x000fe20003800000 */
[----:B------:R-:W-:-:S07]  /*1480*/  IMAD.MOV.U32 R21, RZ, RZ, RZ ;  /* 0x000000ffff157224 */ /* 0x000fce00078e00ff */
.L_x_16605:
        /* <DEDUP_REMOVED lines=16> */
.L_x_16596:
        /* <DEDUP_REMOVED lines=8> */
.L_x_16597:
        /* <DEDUP_REMOVED lines=30> */
.L_x_16604:
        /* <DEDUP_REMOVED lines=8> */
.L_x_16632:
[----:B--23--:R-:W-:-:S07]  /*1870*/  IMAD R29, R30, R18, RZ ;  /* 0x000000121e1d7224 */ /* 0x00cfce00078e02ff */
.L_x_16600:
[----:B------:R-:W-:Y:S05]  /*1880*/  @!P3 BRA `(.L_x_16602) ;  /* 0x000000000014b947 */ /* 0x000fea0003800000 */
[----:B------:R-:W-:-:S03]  /*1890*/  UMOV UR12, 0xffffffff ;  /* 0xffffffff000c7882 */ /* 0x000fc60000000000 */
[----:B------:R-:W-:Y:S05]  /*18a0*/  BRA.DIV UR12, `(.L_x_16603) ;  /* 0x0000001a0cd47947 */ /* 0x000fea000b800000 */
[----:B------:R-:W-:-:S05]  /*18b0*/  MOV R17, UR10 ;  /* 0x0000000a00117c02 */ /* 0x000fca0008000f00 */
[----:B0-----:R0:W2:Y:S02]  /*18c0*/  SHFL.IDX PT, R18, R16, R6, R17 ;  /* 0x0000000610127389 */ /* 0x0010a400000e0011 */
.L_x_16635:
[----:B--2---:R-:W-:-:S07]  /*18d0*/  IMAD R29, R28, R18, R29 ;  /* 0x000000121c1d7224 */ /* 0x004fce00078e021d */
.L_x_16602:
        /* <DEDUP_REMOVED lines=8> */
.L_x_16599:
[----:B------:R-:W-:Y:S05]  /*1960*/  BSYNC B0 ;  /* 0x0000000000007941 */ /* 0x000fea0003800000 */
.L_x_16598:
[----:B------:R-:W-:Y:S05]  /*1970*/  @!P4 BRA `(.L_x_16605) ;  /* 0xfffffff800c4c947 */ /* 0x000fea000383ffff */
[----:B------:R-:W-:Y:S05]  /*1980*/  BSYNC B1 ;  /* 0x0000000000017941 */ /* 0x000fea0003800000 */
.L_x_16595:
[----:B------:R-:W-:Y:S05]  /*1990*/  BRA `(.L_x_16593) ;  /* 0x0000000800b47947 */ /* 0x000fea0003800000 */
.L_x_16594:
[----:B------:R-:W3:Y:S02]  /*19a0*/  LDCU UR12, c[0x0][0x3ac] ;  /* 0x00007580ff0c77ac */ /* 0x000ee40008000800 */
[----:B---3--:R-:W-:-:S09]  /*19b0*/  UISETP.GT.U32.AND UP0, UPT, UR12, 0x1f, UPT ;  /* 0x0000001f0c00788c */ /* 0x008fd2000bf04070 */
[----:B------:R-:W-:Y:S05]  /*19c0*/  BRA.U UP0, `(.L_x_16606) ;  /* 0x0000000500047547 */ /* 0x000fea000b800000 */
[----:B------:R-:W-:-:S07]  /*19d0*/  IMAD.MOV.U32 R21, RZ, RZ, RZ ;  /* 0x000000ffff157224 */ /* 0x000fce00078e00ff */
.L_x_16613:
        /* <DEDUP_REMOVED lines=42> */
.L_x_16612:
[----:B0-----:R-:W-:Y:S01]  /*1c80*/  IMAD R16, R27, 0xc, R22 ;  /* 0x0000000c1b107824 */ /* 0x001fe200078e0216 */
[----:B------:R-:W-:-:S05]  /*1c90*/  UMOV UR12, 0xffffffff ;  /* 0xffffffff000c7882 */ /* 0x000fca0000000000 */
[----:B------:R-:W0:Y:S01]  /*1ca0*/  LDS R16, [R16] ;  /* 0x0000000010107984 */ /* 0x000e220000000800 */
[----:B------:R-:W-:Y:S05]  /*1cb0*/  BRA.DIV UR12, `(.L_x_16609) ;  /* 0x000000160cf47947 */ /* 0x000fea000b800000 */
[----:B------:R-:W-:-:S06]  /*1cc0*/  MOV R18, UR10 ;  /* 0x0000000a00127c02 */ /* 0x000fcc0008000f00 */
[----:B0-----:R0:W4:Y:S02]  /*1cd0*/  SHFL.IDX PT, R18, R16, R25, R18 ;  /* 0x0000001910127389 */ /* 0x00112400000e0012 */
.L_x_16638:
[----:B---34-:R-:W-:Y:S01]  /*1ce0*/  IMAD R29, R30, R18, RZ ;  /* 0x000000121e1d7224 */ /* 0x018fe200078e02ff */
[----:B------:R-:W-:Y:S06]  /*1cf0*/  @!P4 BRA `(.L_x_16610) ;  /* 0x000000000014c947 */ /* 0x000fec0003800000 */
[----:B------:R-:W-:-:S03]  /*1d00*/  UMOV UR12, 0xffffffff ;  /* 0xffffffff000c7882 */ /* 0x000fc60000000000 */
[----:B------:R-:W-:Y:S05]  /*1d10*/  BRA.DIV UR12, `(.L_x_16611) ;  /* 0x0000001a0c007947 */ /* 0x000fea000b800000 */
[----:B------:R-:W-:-:S05]  /*1d20*/  IMAD.U32 R17, RZ, RZ, UR10 ;  /* 0x0000000aff117e24 */ /* 0x000fca000f8e00ff */
[----:B------:R3:W4:Y:S02]  /*1d30*/  SHFL.IDX PT, R18, R16, R6, R17 ;  /* 0x0000000610127389 */ /* 0x00072400000e0011 */
.L_x_16641:
[----:B--2-4-:R-:W-:-:S07]  /*1d40*/  IMAD R29, R28, R18, R29 ;  /* 0x000000121c1d7224 */ /* 0x014fce00078e021d */
.L_x_16610:
[C---:B---3--:R-:W-:Y:S01]  /*1d50*/  IMAD R17, R27.reuse, UR6, R23 ;  /* 0x000000061b117c24 */ /* 0x048fe2000f8e0217 */
[----:B------:R-:W-:-:S03]  /*1d60*/  IADD3 R27, PT, PT, R27, UR8, RZ ;  /* 0x000000081b1b7c10 */ /* 0x000fc6000fffe0ff */
[----:B0-----:R-:W-:Y:S01]  /*1d70*/  IMAD R16, R17, 0x4, R20 ;  /* 0x0000000411107824 */ /* 0x001fe200078e0214 */
[----:B------:R-:W-:-:S04]  /*1d80*/  ISETP.GE.AND P0, PT, R27, UR31, PT ;  /* 0x0000001f1b007c0c */ /* 0x000fc8000bf06270 */
[----:B------:R0:W-:Y:S09]  /*1d90*/  STS [R16], R29 ;  /* 0x0000001d10007388 */ /* 0x0001f20000000800 */
[----:B------:R-:W-:Y:S05]  /*1da0*/  @!P0 BRA `(.L_x_16612) ;  /* 0xfffffffc00b48947 */ /* 0x000fea000383ffff */
.L_x_16608:
[----:B------:R-:W-:Y:S05]  /*1db0*/  BSYNC B0 ;  /* 0x0000000000007941 */ /* 0x000fea0003800000 */
.L_x_16607:
[----:B------:R-:W-:Y:S05]  /*1dc0*/  @!P2 BRA `(.L_x_16613) ;  /* 0xfffffffc0004a947 */ /* 0x000fea000383ffff */
[----:B------:R-:W-:Y:S05]  /*1dd0*/  BRA `(.L_x_16593) ;  /* 0x0000000400a47947 */ /* 0x000fea0003800000 */
.L_x_16606:
[----:B------:R-:W-:-:S07]  /*1de0*/  IMAD.MOV.U32 R21, RZ, RZ, RZ ;  /* 0x000000ffff157224 */ /* 0x000fce00078e00ff */
.L_x_16623:
        /* <DEDUP_REMOVED lines=16> */
.L_x_16614:
        /* <DEDUP_REMOVED lines=8> */
.L_x_16615:
        /* <DEDUP_REMOVED lines=27> */
.L_x_16622:
        /* <DEDUP_REMOVED lines=8> */
.L_x_16643:
[----:B--23--:R-:W-:-:S07]  /*21a0*/  IMAD R29, R30, R29, RZ ;  /* 0x0000001d1e1d7224 */ /* 0x00cfce00078e02ff */
.L_x_16617:
[----:B------:R-:W-:Y:S05]  /*21b0*/  @!P3 BRA `(.L_x_16619) ;  /* 0x000000000014b947 */ /* 0x000fea0003800000 */
[----:B------:R-:W-:-:S03]  /*21c0*/  UMOV UR12, 0xffffffff ;  /* 0xffffffff000c7882 */ /* 0x000fc60000000000 */
[----:B------:R-:W-:Y:S05]  /*21d0*/  BRA.DIV UR12, `(.L_x_16620) ;  /* 0x000000160c147947 */ /* 0x000fea000b800000 */
[----:B------:R-:W-:-:S05]  /*21e0*/  IMAD.U32 R17, RZ, RZ, UR10 ;  /* 0x0000000aff117e24 */ /* 0x000fca000f8e00ff */
[----:B0-----:R0:W2:Y:S02]  /*21f0*/  SHFL.IDX PT, R18, R16, R6, R17 ;  /* 0x0000000610127389 */ /* 0x0010a400000e0011 */
.L_x_16646:
[----:B--2---:R-:W-:-:S07]  /*2200*/  IMAD R29, R28, R18, R29 ;  /* 0x000000121c1d7224 */ /* 0x004fce00078e021d */
.L_x_16619:
[----:B0-----:R-:W-:-:S07]  /*2210*/  IMAD.U32 R16, RZ, RZ, UR24 ;  /* 0x00000018ff107e24 */ /* 0x001fce000f8e00ff */
.L_x_16621:
        /* <DEDUP_REMOVED lines=36> */
.L_x_16616:
[----:B------:R-:W-:Y:S05]  /*2460*/  @!P4 BRA `(.L_x_16623) ;  /* 0xfffffff80060c947 */ /* 0x000fea000383ffff */
.L_x_16593:
        /* <DEDUP_REMOVED lines=117> */
.L_x_16627:
[----:B------:R-:W-:Y:S05]  /*2bc0*/  BSYNC.RECONVERGENT B1 ;  /* 0x0000000000017941 */ /* 0x000fea0003800200 */
.L_x_16626:
        /* <DEDUP_REMOVED lines=13> */
.L_x_16628:
        /* <DEDUP_REMOVED lines=104> */
.L_x_16625:
[----:B------:R-:W-:Y:S05]  /*3320*/  BSYNC.RECONVERGENT B0 ;  /* 0x0000000000007941 */ /* 0x000fea0003800200 */
.L_x_16624:
[----:B------:R-:W-:-:S04]  /*3330*/  UIADD3 UR9, UPT, UPT, UR27, UR9, URZ ;  /* 0x000000091b097290 */ /* 0x000fc8000fffe0ff */
[----:B------:R-:W-:-:S09]  /*3340*/  UISETP.GE.U32.AND UP0, UPT, UR9, UR28, UPT ;  /* 0x0000001c0900728c */ /* 0x000fd2000bf06070 */
[----:B------:R-:W-:Y:S05]  /*3350*/  BRA.U !UP0, `(.L_x_16629) ;  /* 0xffffffd908a87547 */ /* 0x000fea000b83ffff */
[----:B------:R-:W-:Y:S05]  /*3360*/  EXIT ;  /* 0x000000000000794d */ /* 0x000fea0003800000 */
.L_x_16601:
[----:B------:R-:W-:Y:S01]  /*3370*/  BSSY B2, `(.L_x_16630) ;  /* 0x0000007000027945 */ /* 0x000fe20003800000 */
[----:B------:R-:W-:Y:S01]  /*3380*/  MOV R18, UR10 ;  /* 0x0000000a00127c02 */ /* 0x000fe20008000f00 */
[----:B------:R-:W-:Y:S01]  /*3390*/  IMAD.MOV.U32 R17, RZ, RZ, R25 ;  /* 0x000000ffff117224 */ /* 0x000fe200078e0019 */
[----:B------:R-:W-:-:S07]  /*33a0*/  MOV R19, 0xffffffff ;  /* 0xffffffff00137802 */ /* 0x000fce0000000f00 */
[----:B01-3--:R-:W-:Y:S05]  /*33b0*/  WARPSYNC.COLLECTIVE R19, `(.L_x_16631) ;  /* 0x0000000013087348 */ /* 0x00bfea0003c00000 */
[----:B0-----:R0:W2:Y:S02]  /*33c0*/  SHFL.IDX P0, R18, R16, R17, R18 ;  /* 0x0000001110127389 */ /* 0x0010a40000000012 */
[----:B0123--:R-:W-:Y:S05]  /*33d0*/  ENDCOLLECTIVE ;  /* 0x000000000000791b */ /* 0x00ffea0003800000 */
.L_x_16631:
[----:B------:R-:W-:Y:S05]  /*33e0*/  BSYNC B2 ;  /* 0x0000000000027941 */ /* 0x000fea0003800000 */
.L_x_16630:
[----:B------:R-:W-:Y:S05]  /*33f0*/  BRA `(.L_x_16632) ;  /* 0xffffffe4001c7947 */ /* 0x000fea000383ffff */
.L_x_16603:
[----:B------:R-:W-:Y:S01]  /*3400*/  BSSY B2, `(.L_x_16633) ;  /* 0x0000007000027945 */ /* 0x000fe20003800000 */
[----:B------:R-:W-:Y:S01]  /*3410*/  IMAD.U32 R18, RZ, RZ, UR10 ;  /* 0x0000000aff127e24 */ /* 0x000fe2000f8e00ff */
[----:B------:R-:W-:Y:S01]  /*3420*/  MOV R17, R6 ;  /* 0x0000000600117202 */ /* 0x000fe20000000f00 */
[----:B------:R-:W-:-:S07]  /*3430*/  IMAD.MOV.U32 R19, RZ, RZ, -0x1 ;  /* 0xffffffffff137424 */ /* 0x000fce00078e00ff */
[----:B01-3--:R-:W-:Y:S05]  /*3440*/  WARPSYNC.COLLECTIVE R19, `(.L_x_16634) ;  /* 0x0000000013087348 */ /* 0x00bfea0003c00000 */
[----:B0-----:R0:W2:Y:S02]  /*3450*/  SHFL.IDX P0, R18, R16, R17, R18 ;  /* 0x0000001110127389 */ /* 0x0010a40000000012 */
[----:B0123--:R-:W-:Y:S05]  /*3460*/  ENDCOLLECTIVE ;  /* 0x000000000000791b */ /* 0x00ffea0003800000 */
.L_x_16634:
[----:B------:R-:W-:Y:S05]  /*3470*/  BSYNC B2 ;  /* 0x0000000000027941 */ /* 0x000fea0003800000 */
.L_x_16633:
[----:B------:R-:W-:Y:S05]  /*3480*/  BRA `(.L_x_16635) ;  /* 0xffffffe400107947 */ /* 0x000fea000383ffff */
.L_x_16609:
[----:B------:R-:W-:Y:S01]  /*3490*/  BSSY B1, `(.L_x_16636) ;  /* 0x0000007000017945 */ /* 0x000fe20003800000 */
[----:B------:R-:W-:Y:S01]  /*34a0*/  MOV R18, UR10 ;  /* 0x0000000a00127c02 */ /* 0x000fe20008000f00 */
[----:B------:R-:W-:Y:S01]  /*34b0*/  IMAD.MOV.U32 R17, RZ, RZ, R25 ;  /* 0x000000ffff117224 */ /* 0x000fe200078e0019 */
[----:B------:R-:W-:-:S07]  /*34c0*/  MOV R19, 0xffffffff ;  /* 0xffffffff00137802 */ /* 0x000fce0000000f00 */
[----:B0123--:R-:W-:Y:S05]  /*34d0*/  WARPSYNC.COLLECTIVE R19, `(.L_x_16637) ;  /* 0x0000000013087348 */ /* 0x00ffea0003c00000 */
[----:B0-----:R0:W4:Y:S02]  /*34e0*/  SHFL.IDX P0, R18, R16, R17, R18 ;  /* 0x0000001110127389 */ /* 0x0011240000000012 */
[----:B01234-:R-:W-:Y:S05]  /*34f0*/  ENDCOLLECTIVE ;  /* 0x000000000000791b */ /* 0x01ffea0003800000 */
.L_x_16637:
[----:B------:R-:W-:Y:S05]  /*3500*/  BSYNC B1 ;  /* 0x0000000000017941 */ /* 0x000fea0003800000 */
.L_x_16636:
[----:B------:R-:W-:Y:S05]  /*3510*/  BRA `(.L_x_16638) ;  /* 0xffffffe400f07947 */ /* 0x000fea000383ffff */
.L_x_16611:
[----:B------:R-:W-:Y:S01]  /*3520*/  BSSY B1, `(.L_x_16639) ;  /* 0x0000007000017945 */ /* 0x000fe20003800000 */
[----:B------:R-:W-:Y:S01]  /*3530*/  IMAD.U32 R18, RZ, RZ, UR10 ;  /* 0x0000000aff127e24 */ /* 0x000fe2000f8e00ff */
[----:B------:R-:W-:Y:S01]  /*3540*/  MOV R17, R6 ;  /* 0x0000000600117202 */ /* 0x000fe20000000f00 */
[----:B------:R-:W-:-:S07]  /*3550*/  IMAD.MOV.U32 R19, RZ, RZ, -0x1 ;  /* 0xffffffffff137424 */ /* 0x000fce00078e00ff */
[----:B012---:R-:W-:Y:S05]  /*3560*/  WARPSYNC.COLLECTIVE R19, `(.L_x_16640) ;  /* 0x0000000013087348 */ /* 0x007fea0003c00000 */
[----:B------:R3:W4:Y:S02]  /*3570*/  SHFL.IDX P0, R18, R16, R17, R18 ;  /* 0x0000001110127389 */ /* 0x0007240000000012 */
[----:B01234-:R-:W-:Y:S05]  /*3580*/  ENDCOLLECTIVE ;  /* 0x000000000000791b */ /* 0x01ffea0003800000 */
.L_x_16640:
[----:B------:R-:W-:Y:S05]  /*3590*/  BSYNC B1 ;  /* 0x0000000000017941 */ /* 0x000fea0003800000 */
.L_x_16639:
[----:B------:R-:W-:Y:S05]  /*35a0*/  BRA `(.L_x_16641) ;  /* 0xffffffe400e47947 */ /* 0x000fea000383ffff */
.L_x_16618:
[----:B------:R-:W-:Y:S01]  /*35b0*/  MOV R18, UR10 ;  /* 0x0000000a00127c02 */ /* 0x000fe20008000f00 */
[----:B------:R-:W-:Y:S01]  /*35c0*/  IMAD.MOV.U32 R17, RZ, RZ, R25 ;  /* 0x000000ffff117224 */ /* 0x000fe200078e0019 */
[----:B------:R-:W-:-:S07]  /*35d0*/  MOV R19, 0xffffffff ;  /* 0xffffffff00137802 */ /* 0x000fce0000000f00 */
[----:B01-3--:R-:W-:Y:S05]  /*35e0*/  WARPSYNC.COLLECTIVE R19, `(.L_x_16642) ;  /* 0x0000000013087348 */ /* 0x00bfea0003c00000 */
[----:B0-----:R0:W2:Y:S02]  /*35f0*/  SHFL.IDX P0, R18, R16, R17, R18 ;  /* 0x0000001110127389 */ /* 0x0010a40000000012 */
[----:B0123--:R-:W-:Y:S05]  /*3600*/  ENDCOLLECTIVE ;  /* 0x000000000000791b */ /* 0x00ffea0003800000 */
.L_x_16642:
[----:B------:R-:W-:Y:S01]  /*3610*/  IMAD.MOV.U32 R29, RZ, RZ, R18 ;  /* 0x000000ffff1d7224 */ /* 0x000fe200078e0012 */
[----:B------:R-:W-:Y:S06]  /*3620*/  BRA `(.L_x_16643) ;  /* 0xffffffe800dc7947 */ /* 0x000fec000383ffff */
.L_x_16620:
[----:B------:R-:W-:Y:S01]  /*3630*/  BSSY B0, `(.L_x_16644) ;  /* 0x0000007000007945 */ /* 0x000fe20003800000 */
[----:B------:R-:W-:Y:S01]  /*3640*/  MOV R18, UR10 ;  /* 0x0000000a00127c02 */ /* 0x000fe20008000f00 */
[----:B------:R-:W-:Y:S01]  /*3650*/  IMAD.MOV.U32 R17, RZ, RZ, R6 ;  /* 0x000000ffff117224 */ /* 0x000fe200078e0006 */
[----:B------:R-:W-:-:S07]  /*3660*/  MOV R19, 0xffffffff ;  /* 0xffffffff00137802 */ /* 0x000fce0000000f00 */
[----:B01-3--:R-:W-:Y:S05]  /*3670*/  WARPSYNC.COLLECTIVE R19, `(.L_x_16645) ;  /* 0x0000000013087348 */ /* 0x00bfea0003c00000 */
[----:B0-----:R0:W2:Y:S02]  /*3680*/  SHFL.IDX P0, R18, R16, R17, R18 ;  /* 0x0000001110127389 */ /* 0x0010a40000000012 */
[----:B0123--:R-:W-:Y:S05]  /*3690*/  ENDCOLLECTIVE ;  /* 0x000000000000791b */ /* 0x00ffea0003800000 */
.L_x_16645:
[----:B------:R-:W-:Y:S05]  /*36a0*/  BSYNC B0 ;  /* 0x0000000000007941 */ /* 0x000fea0003800000 */
.L_x_16644:
[----:B------:R-:W-:Y:S05]  /*36b0*/  BRA `(.L_x_16646) ;  /* 0xffffffe800d07947 */ /* 0x000fea000383ffff */
.L_x_16647:
        /* <DEDUP_REMOVED lines=12> */
.L_x_58376:


//--------------------- .text._Z9cuda_gemmIiLi256ELi4ELi1ELi16ELi128ELi128ELi32ELi1ELi1EEviiiPT_S1_S1_ii --------------------------
	.section	.text._Z9cuda_gemmIiLi256ELi4ELi1ELi16ELi128ELi128ELi32ELi1ELi1EEviiiPT_S1_S1_ii,"ax",@progbits
	.align	128
        .global         _Z9cuda_gemmIiLi256ELi4ELi1ELi16ELi128ELi128ELi32ELi1ELi1EEviiiPT_S1_S1_ii
        .type           _Z9cuda_gemmIiLi256ELi4ELi1ELi16ELi128ELi128ELi32ELi1ELi1EEviiiPT_S1_S1_ii,@function
        .size           _Z9cuda_gemmIiLi256ELi4ELi1ELi16ELi128ELi128ELi32ELi1ELi1EEviiiPT_S1_S1_ii,(.L_x_58031 - _Z9cuda_gemmIiLi256ELi4ELi1ELi16ELi128ELi128ELi32ELi1ELi1EEviiiPT_S1_S1_ii)
        .other          _Z9cuda_gemmIiLi256ELi4ELi1ELi16ELi128ELi128ELi32ELi1ELi1EEviiiPT_S1_S1_ii,@"STO_CUDA_ENTRY STV_DEFAULT"
_Z9cuda_gemmIiLi256ELi4ELi1ELi16ELi128ELi128ELi32ELi1ELi1EEviiiPT_S1_S1_ii:
.text._Z9cuda_gemmIiLi256ELi4ELi1ELi16ELi128ELi128ELi32ELi1ELi1EEviiiPT_S1_S1_ii:
        /* <DEDUP_REMOVED lines=10> */
[----:B0-----:R-:W0:Y:S01]  /*00a0*/  I2F.U32.RP R8, UR8 ;  /* 0x0000000800087d06 */ /* 0x001e220008209000 */
[----:B------:R-:W-:Y:S01]  /*00b0*/  ISETP.NE.U32.AND P2, PT, RZ, UR8, PT ;  /* 0x00000008ff007c0c */ /* 0x000fe2000bf45070 */
[----:B------:R-:W-:Y:S02]  /*00c0*/  USHF.R.U32.HI UR6, URZ, 0x5, UR8 ;  /* 0x00000005ff067899 */ /* 0x000fe40008011608 */
[----:B------:R-:W-:-:S04]  /*00d0*/  USHF.L.U32 UR7, UR8, 0x2, URZ ;  /* 0x0000000208077899 */ /* 0x000fc800080006ff */
[----:B------:R-:W-:-:S05]  /*00e0*/  IMAD.U32 R13, RZ, RZ, UR6 ;  /* 0x00000006ff0d7e24 */ /* 0x000fca000f8e00ff */
[----:B------:R-:W-:Y:S01]  /*00f0*/  LOP3.LUT R13, R13, 0xff, RZ, 0xc0, !PT ;  /* 0x000000ff0d0d7812 */ /* 0x000fe200078ec0ff */
        /* <DEDUP_REMOVED lines=11> */
[----:B------:R-:W-:Y:S01]  /*01b0*/  IMAD.HI.U32 R5, R5, R9, R4 ;  /* 0x0000000905057227 */ /* 0x000fe200078e0004 */
[----:B------:R-:W-:Y:S01]  /*01c0*/  LOP3.LUT R9, R2, 0x1f, RZ, 0xc0, !PT ;  /* 0x0000001f02097812 */ /* 0x000fe200078ec0ff */
[----:B------:R-:W0:Y:S04]  /*01d0*/  S2R R4, SR_CTAID.X ;  /* 0x0000000000047919 */ /* 0x000e280000002500 */
[----:B------:R-:W-:-:S05]  /*01e0*/  IMAD.HI.U32 R8, R5, R6, RZ ;  /* 0x0000000605087227 */ /* 0x000fca00078e00ff */
[----:B------:R-:W-:-:S05]  /*01f0*/  IADD3 R5, PT, PT, -R8, RZ, RZ ;  /* 0x000000ff08057210 */ /* 0x000fca0007ffe1ff */
[----:B------:R-:W-:Y:S01]  /*0200*/  IMAD R6, R5, UR8, R6 ;  /* 0x0000000805067c24 */ /* 0x000fe2000f8e0206 */
[----:B------:R-:W-:-:S04]  /*0210*/  MOV R5, 0x400 ;  /* 0x0000040000057802 */ /* 0x000fc80000000f00 */
[----:B------:R-:W-:Y:S02]  /*0220*/  ISETP.GE.U32.AND P0, PT, R6, UR8, PT ;  /* 0x0000000806007c0c */ /* 0x000fe4000bf06070 */
[----:B--2---:R-:W-:-:S05]  /*0230*/  LEA R10, R11, R5, 0x18 ;  /* 0x000000050b0a7211 */ /* 0x004fca00078ec0ff */
[----:B------:R-:W-:-:S06]  /*0240*/  IMAD R10, R9, 0x204, R10 ;  /* 0x00000204090a7824 */ /* 0x000fcc00078e020a */
[----:B------:R-:W-:Y:S01]  /*0250*/  @P0 VIADD R6, R6, -UR8 ;  /* 0x8000000806060c36 */ /* 0x000fe20008000000 */
[----:B0-----:R-:W-:Y:S01]  /*0260*/  LEA R9, R4, R9, 0x5 ;  /* 0x0000000904097211 */ /* 0x001fe200078e28ff */
[----:B------:R-:W-:-:S03]  /*0270*/  @P0 VIADD R8, R8, 0x1 ;  /* 0x0000000108080836 */ /* 0x000fc60000000000 */
[----:B------:R-:W-:Y:S01]  /*0280*/  ISETP.GE.U32.AND P1, PT, R6, UR8, PT ;  /* 0x0000000806007c0c */ /* 0x000fe2000bf26070 */
[----:B------:R-:W-:Y:S01]  /*0290*/  VIADD R6, R5, 0x4080 ;  /* 0x0000408005067836 */ /* 0x000fe20000000000 */
[----:B------:R-:W-:-:S04]  /*02a0*/  SHF.R.U32.HI R5, RZ, 0x5, R2 ;  /* 0x00000005ff057819 */ /* 0x000fc80000011602 */
[----:B------:R-:W-:-:S05]  /*02b0*/  LEA R11, R11, R6, 0x18 ;  /* 0x000000060b0b7211 */ /* 0x000fca00078ec0ff */
[----:B------:R-:W-:Y:S02]  /*02c0*/  IMAD R11, R2, 0x4, R11 ;  /* 0x00000004020b7824 */ /* 0x000fe400078e020b */
[----:B------:R-:W-:Y:S02]  /*02d0*/  @P1 IADD3 R8, PT, PT, R8, 0x1, RZ ;  /* 0x0000000108081810 */ /* 0x000fe40007ffe0ff */
[----:B------:R-:W-:-:S05]  /*02e0*/  @!P2 LOP3.LUT R8, RZ, UR8, RZ, 0x33, !PT ;  /* 0x00000008ff08ac12 */ /* 0x000fca000f8e33ff */
[----:B------:R-:W-:Y:S01]  /*02f0*/  IMAD.IADD R6, R7, 0x1, R8 ;  /* 0x0000000107067824 */ /* 0x000fe200078e0208 */
[----:B------:R-:W-:Y:S01]  /*0300*/  MOV R7, UR4 ;  /* 0x0000000400077c02 */ /* 0x000fe20008000f00 */
[----:B------:R-:W-:-:S05]  /*0310*/  VIADD R8, R5, UR6 ;  /* 0x0000000605087c36 */ /* 0x000fca0008000000 */
[----:B------:R-:W-:-:S04]  /*0320*/  LOP3.LUT R12, R8, 0x7f, RZ, 0x3c, !PT ;  /* 0x0000007f080c7812 */ /* 0x000fc800078e3cff */
[----:B------:R-:W-:-:S07]  /*0330*/  LOP3.LUT R14, R12, 0xff, RZ, 0xc0, !PT ;  /* 0x000000ff0c0e7812 */ /* 0x000fce00078ec0ff */
[----:B------:R-:W-:Y:S05]  /*0340*/  CALL.REL.NOINC `($__internal_80_$__cuda_sm20_div_u16) ;  /* 0x0000000800807944 */ /* 0x000fea0003c00000 */
[----:B------:R-:W-:Y:S01]  /*0350*/  MOV R21, UR6 ;  /* 0x0000000600157c02 */ /* 0x000fe20008000f00 */
[----:B------:R-:W-:Y:S01]  /*0360*/  IMAD R20, R5, 0x4, R10 ;  /* 0x0000000405147824 */ /* 0x000fe200078e020a */
[----:B------:R-:W-:Y:S01]  /*0370*/  LOP3.LUT R22, R22, 0x3, RZ, 0xc0, !PT ;  /* 0x0000000316167812 */ /* 0x000fe200078ec0ff */
[----:B------:R-:W-:Y:S01]  /*0380*/  VIADD R24, R8, UR6 ;  /* 0x0000000608187c36 */ /* 0x000fe20008000000 */
[----:B------:R-:W0:Y:S01]  /*0390*/  LDCU.64 UR10, c[0x0][0x358] ;  /* 0x00006b00ff0a77ac */ /* 0x000e220008000a00 */
[----:B------:R-:W-:-:S07]  /*03a0*/  IMAD R26, R21, 0x4, R20 ;  /* 0x00000004151a7824 */ /* 0x000fce00078e0214 */
.L_x_16663:
[----:B------:R-:W-:Y:S01]  /*03b0*/  ISETP.GT.U32.AND P0, PT, R2, 0xf, PT ;  /* 0x0000000f0200780c */ /* 0x000fe20003f04070 */
[----:B------:R-:W-:-:S12]  /*03c0*/  BSSY.RECONVERGENT B0, `(.L_x_16648) ;  /* 0x000003a000007945 */ /* 0x000fd80003800200 */
[----:B0-2---:R-:W-:Y:S05]  /*03d0*/  @P0 BRA `(.L_x_16649) ;  /* 0x0000000000e00947 */ /* 0x005fea0003800000 */
[C---:B------:R-:W-:Y:S01]  /*03e0*/  LOP3.LUT R16, R6.reuse, 0x3, RZ, 0xc0, !PT ;  /* 0x0000000306107812 */ /* 0x040fe200078ec0ff */
[----:B------:R-:W-:Y:S01]  /*03f0*/  BSSY.RECONVERGENT B1, `(.L_x_16650) ;  /* 0x0000019000017945 */ /* 0x000fe20003800200 */
[----:B------:R-:W-:Y:S02]  /*0400*/  ISETP.GE.U32.AND P0, PT, R6, 0x3, PT ;  /* 0x000000030600780c */ /* 0x000fe40003f06070 */
[----:B------:R-:W-:Y:S02]  /*0410*/  ISETP.NE.AND P1, PT, R16, 0x3, PT ;  /* 0x000000031000780c */ /* 0x000fe40003f25270 */
[----:B------:R-:W-:-:S11]  /*0420*/  MOV R28, R2 ;  /* 0x00000002001c7202 */ /* 0x000fd60000000f00 */
[----:B------:R-:W-:Y:S05]  /*0430*/  @!P1 BRA `(.L_x_16651) ;  /* 0x0000000000509947 */ /* 0x000fea0003800000 */
[----:B------:R-:W1:Y:S01]  /*0440*/  LDC.64 R12, c[0x0][0x390] ;  /* 0x0000e400ff0c7b82 */ /* 0x000e620000000a00 */
[----:B------:R-:W-:-:S04]  /*0450*/  IMAD R15, R7, 0x10, R2 ;  /* 0x00000010070f7824 */ /* 0x000fc800078e0202 */
[----:B-1----:R-:W-:-:S05]  /*0460*/  IMAD.WIDE R12, R15, 0x4, R12 ;  /* 0x000000040f0c7825 */ /* 0x002fca00078e020c */
[----:B0-----:R-:W2:Y:S01]  /*0470*/  LDG.E R14, desc[UR10][R12.64] ;  /* 0x0000000a0c0e7981 */ /* 0x001ea2000c1e1900 */
[----:B------:R-:W-:Y:S01]  /*0480*/  ISETP.NE.AND P1, PT, R16, RZ, PT ;  /* 0x000000ff1000720c */ /* 0x000fe20003f25270 */
[----:B------:R-:W-:Y:S02]  /*0490*/  IMAD.MOV.U32 R28, RZ, RZ, R3 ;  /* 0x000000ffff1c7224 */ /* 0x000fe400078e0003 */
[----:B--2---:R1:W-:Y:S10]  /*04a0*/  STS [R11], R14 ;  /* 0x0000000e0b007388 */ /* 0x0043f40000000800 */
        /* <DEDUP_REMOVED lines=13> */
.L_x_16651:
[----:B0-----:R-:W-:Y:S05]  /*0580*/  BSYNC.RECONVERGENT B1 ;  /* 0x0000000000017941 */ /* 0x001fea0003800200 */
.L_x_16650:
[----:B------:R-:W-:Y:S05]  /*0590*/  @!P0 BRA `(.L_x_16649) ;  /* 0x0000000000708947 */ /* 0x000fea0003800000 */
[----:B------:R-:W0:Y:S01]  /*05a0*/  S2UR UR5, SR_CgaCtaId ;  /* 0x00000000000579c3 */ /* 0x000e220000008800 */
[----:B------:R-:W-:Y:S01]  /*05b0*/  UMOV UR4, 0x400 ;  /* 0x0000040000047882 */ /* 0x000fe20000000000 */
[----:B------:R-:W-:Y:S01]  /*05c0*/  IMAD R25, R7, 0x10, R28 ;  /* 0x0000001007197824 */ /* 0x000fe200078e021c */
[----:B------:R-:W-:-:S04]  /*05d0*/  UIADD3 UR4, UPT, UPT, UR4, 0x4080, URZ ;  /* 0x0000408004047890 */ /* 0x000fc8000fffe0ff */
[----:B0-----:R-:W-:-:S06]  /*05e0*/  ULEA UR4, UR5, UR4, 0x18 ;  /* 0x0000000405047291 */ /* 0x001fcc000f8ec0ff */
[----:B------:R-:W-:-:S07]  /*05f0*/  LEA R23, R28, UR4, 0x2 ;  /* 0x000000041c177c11 */ /* 0x000fce000f8e10ff */
.L_x_16652:
[----:B--2---:R-:W0:Y:S08]  /*0600*/  LDC.64 R16, c[0x0][0x390] ;  /* 0x0000e400ff107b82 */ /* 0x004e300000000a00 */
[----:B---3--:R-:W2:Y:S01]  /*0610*/  LDC R13, c[0x0][0x360] ;  /* 0x0000d800ff0d7b82 */ /* 0x008ea20000000800 */
[----:B0-----:R-:W-:-:S05]  /*0620*/  IMAD.WIDE R16, R25, 0x4, R16 ;  /* 0x0000000419107825 */ /* 0x001fca00078e0210 */
[----:B------:R0:W3:Y:S01]  /*0630*/  LDG.E R27, desc[UR10][R16.64] ;  /* 0x0000000a101b7981 */ /* 0x0000e2000c1e1900 */
[----:B--2---:R-:W-:-:S04]  /*0640*/  IMAD.WIDE.U32 R18, R13, 0x4, R16 ;  /* 0x000000040d127825 */ /* 0x004fc800078e0010 */
[C-C-:B-1----:R-:W-:Y:S02]  /*0650*/  IMAD.WIDE.U32 R14, R13.reuse, 0x8, R16.reuse ;  /* 0x000000080d0e7825 */ /* 0x142fe400078e0010 */
[----:B------:R-:W2:Y:S02]  /*0660*/  LDG.E R18, desc[UR10][R18.64] ;  /* 0x0000000a12127981 */ /* 0x000ea4000c1e1900 */
[----:B------:R-:W-:Y:S02]  /*0670*/  IMAD.WIDE.U32 R12, R13, 0xc, R16 ;  /* 0x0000000c0d0c7825 */ /* 0x000fe400078e0010 */
[----:B------:R-:W4:Y:S04]  /*0680*/  LDG.E R14, desc[UR10][R14.64] ;  /* 0x0000000a0e0e7981 */ /* 0x000f28000c1e1900 */
[----:B------:R1:W5:Y:S01]  /*0690*/  LDG.E R12, desc[UR10][R12.64] ;  /* 0x0000000a0c0c7981 */ /* 0x000362000c1e1900 */
[----:B0-----:R-:W0:Y:S01]  /*06a0*/  LDC R16, c[0x0][0x360] ;  /* 0x0000d800ff107b82 */ /* 0x001e220000000800 */
[----:B------:R-:W-:-:S05]  /*06b0*/  VIADD R28, R28, UR7 ;  /* 0x000000071c1c7c36 */ /* 0x000fca0008000000 */
[----:B------:R-:W-:Y:S02]  /*06c0*/  ISETP.GE.U32.AND P0, PT, R28, 0x10, PT ;  /* 0x000000101c00780c */ /* 0x000fe40003f06070 */
[C---:B0-----:R-:W-:Y:S01]  /*06d0*/  LEA R29, R16.reuse, R23, 0x3 ;  /* 0x00000017101d7211 */ /* 0x041fe200078e18ff */
[C-C-:B-1----:R-:W-:Y:S01]  /*06e0*/  IMAD R13, R16.reuse, 0xc, R23.reuse ;  /* 0x0000000c100d7824 */ /* 0x142fe200078e0217 */
[----:B------:R-:W-:Y:S01]  /*06f0*/  IADD3 R25, PT, PT, R25, UR7, RZ ;  /* 0x0000000719197c10 */ /* 0x000fe2000fffe0ff */
[----:B---3--:R-:W-:Y:S04]  /*0700*/  STS [R23], R27 ;  /* 0x0000001b17007388 */ /* 0x008fe80000000800 */
[----:B--2---:R0:W-:Y:S04]  /*0710*/  STS [R23+UR7], R18 ;  /* 0x0000001217007988 */ /* 0x0041e80008000807 */
[----:B----4-:R3:W-:Y:S04]  /*0720*/  STS [R29], R14 ;  /* 0x0000000e1d007388 */ /* 0x0107e80000000800 */
[----:B-----5:R3:W-:Y:S01]  /*0730*/  STS [R13], R12 ;  /* 0x0000000c0d007388 */ /* 0x0207e20000000800 */
[----:B0-----:R-:W-:Y:S01]  /*0740*/  IMAD R23, R16, 0x10, R23 ;  /* 0x0000001010177824 */ /* 0x001fe200078e0217 */
[----:B------:R-:W-:Y:S06]  /*0750*/  @!P0 BRA `(.L_x_16652) ;  /* 0xfffffffc00a88947 */ /* 0x000fec000383ffff */
.L_x_16649:
[----:B0-----:R-:W-:Y:S05]  /*0760*/  BSYNC.RECONVERGENT B0 ;  /* 0x0000000000007941 */ /* 0x001fea0003800200 */
.L_x_16648:
[----:B--23--:R-:W0:Y:S01]  /*0770*/  LDC.64 R12, c[0x0][0x398] ;  /* 0x0000e600ff0c7b82 */ /* 0x00ce220000000a00 */
[----:B------:R-:W-:Y:S01]  /*0780*/  ISETP.GT.U32.AND P0, PT, R2, 0x3, PT ;  /* 0x000000030200780c */ /* 0x000fe20003f04070 */
[----:B------:R-:W-:Y:S01]  /*0790*/  BSSY.RECONVERGENT B0, `(.L_x_16653) ;  /* 0x000000d000007945 */ /* 0x000fe20003800200 */
[----:B------:R-:W-:-:S11]  /*07a0*/  ISETP.NE.AND P2, PT, R22, 0x2, PT ;  /* 0x000000021600780c */ /* 0x000fd60003f45270 */
[----:B------:R-:W-:Y:S05]  /*07b0*/  @P0 BRA `(.L_x_16654) ;  /* 0x0000000000280947 */ /* 0x000fea0003800000 */
[----:B------:R-:W2:Y:S01]  /*07c0*/  S2R R16, SR_CgaCtaId ;  /* 0x0000000000107919 */ /* 0x000ea20000008800 */
[----:B------:R-:W-:Y:S01]  /*07d0*/  MOV R15, 0x400 ;  /* 0x00000400000f7802 */ /* 0x000fe20000000f00 */
[----:B-1----:R-:W-:-:S04]  /*07e0*/  IMAD.MOV.U32 R14, RZ, RZ, R2 ;  /* 0x000000ffff0e7224 */ /* 0x002fc800078e0002 */
[----:B------:R-:W-:-:S05]  /*07f0*/  VIADD R15, R15, 0x4100 ;  /* 0x000041000f0f7836 */ /* 0x000fca0000000000 */
[----:B--2---:R-:W-:-:S07]  /*0800*/  LEA R15, R16, R15, 0x18 ;  /* 0x0000000f100f7211 */ /* 0x004fce00078ec0ff */
.L_x_16655:
[C---:B------:R-:W-:Y:S01]  /*0810*/  LEA R16, R14.reuse, R15, 0x2 ;  /* 0x0000000f0e107211 */ /* 0x040fe200078e10ff */
[----:B------:R-:W-:-:S04]  /*0820*/  VIADD R14, R14, UR8 ;  /* 0x000000080e0e7c36 */ /* 0x000fc80008000000 */
[----:B------:R2:W-:Y:S01]  /*0830*/  STS [R16], RZ ;  /* 0x000000ff10007388 */ /* 0x0005e20000000800 */
[----:B------:R-:W-:-:S13]  /*0840*/  ISETP.GE.U32.AND P1, PT, R14, 0x4, PT ;  /* 0x000000040e00780c */ /* 0x000fda0003f26070 */
[----:B--2---:R-:W-:Y:S05]  /*0850*/  @!P1 BRA `(.L_x_16655) ;  /* 0xfffffffc00ec9947 */ /* 0x004fea000383ffff */
.L_x_16654:
[----:B------:R-:W-:Y:S05]  /*0860*/  BSYNC.RECONVERGENT B0 ;  /* 0x0000000000007941 */ /* 0x000fea0003800200 */
.L_x_16653:
[----:B------:R-:W-:Y:S01]  /*0870*/  BSSY.RECONVERGENT B0, `(.L_x_16656) ;  /* 0x0000017000007945 */ /* 0x000fe20003800200 */
[----:B------:R-:W-:-:S03]  /*0880*/  IMAD.MOV.U32 R23, RZ, RZ, R5 ;  /* 0x000000ffff177224 */ /* 0x000fc600078e0005 */
[----:B------:R-:W-:Y:S05]  /*0890*/  @!P2 BRA `(.L_x_16657) ;  /* 0x000000000050a947 */ /* 0x000fea0003800000 */
[----:B-1----:R-:W1:Y:S01]  /*08a0*/  LDC.64 R14, c[0x0][0x398] ;  /* 0x0000e600ff0e7b82 */ /* 0x002e620000000a00 */
[----:B------:R-:W-:-:S05]  /*08b0*/  LEA R17, R5, R9, 0x7 ;  /* 0x0000000905117211 */ /* 0x000fca00078e38ff */
[----:B-1----:R-:W-:-:S06]  /*08c0*/  IMAD.WIDE.U32 R16, R17, 0x4, R14 ;  /* 0x0000000411107825 */ /* 0x002fcc00078e000e */
[----:B------:R-:W2:Y:S01]  /*08d0*/  LDG.E R17, desc[UR10][R16.64] ;  /* 0x0000000a10117981 */ /* 0x000ea2000c1e1900 */
[----:B------:R-:W-:Y:S01]  /*08e0*/  ISETP.NE.AND P1, PT, R22, 0x3, PT ;  /* 0x000000031600780c */ /* 0x000fe20003f25270 */
[----:B------:R-:W-:Y:S02]  /*08f0*/  IMAD.MOV.U32 R23, RZ, RZ, R8 ;  /* 0x000000ffff177224 */ /* 0x000fe400078e0008 */
[----:B--2---:R2:W-:Y:S10]  /*0900*/  STS [R20], R17 ;  /* 0x0000001114007388 */ /* 0x0045f40000000800 */
[----:B------:R-:W-:Y:S05]  /*0910*/  @!P1 BRA `(.L_x_16657) ;  /* 0x0000000000309947 */ /* 0x000fea0003800000 */
[----:B------:R-:W-:Y:S01]  /*0920*/  ISETP.NE.AND P1, PT, R22, RZ, PT ;  /* 0x000000ff1600720c */ /* 0x000fe20003f25270 */
[----:B--2---:R-:W-:-:S04]  /*0930*/  IMAD R17, R8, 0x80, R9 ;  /* 0x0000008008117824 */ /* 0x004fc800078e0209 */
[----:B------:R-:W-:-:S06]  /*0940*/  IMAD.WIDE.U32 R16, R17, 0x4, R14 ;  /* 0x0000000411107825 */ /* 0x000fcc00078e000e */
[----:B------:R-:W2:Y:S02]  /*0950*/  LDG.E R17, desc[UR10][R16.64] ;  /* 0x0000000a10117981 */ /* 0x000ea4000c1e1900 */
[----:B------:R-:W-:-:S05]  /*0960*/  @P1 LEA R19, R24, R9, 0x7 ;  /* 0x0000000918131211 */ /* 0x000fca00078e38ff */
[----:B------:R-:W-:-:S06]  /*0970*/  @P1 IMAD.WIDE.U32 R14, R19, 0x4, R14 ;  /* 0x00000004130e1825 */ /* 0x000fcc00078e000e */
[----:B------:R-:W3:Y:S01]  /*0980*/  @P1 LDG.E R14, desc[UR10][R14.64] ;  /* 0x0000000a0e0e1981 */ /* 0x000ee2000c1e1900 */
[----:B------:R-:W-:Y:S02]  /*0990*/  @P1 IMAD R19, R21, 0x4, R26 ;  /* 0x0000000415131824 */ /* 0x000fe400078e021a */
[----:B------:R-:W-:Y:S01]  /*09a0*/  IMAD.MOV.U32 R23, RZ, RZ, R24 ;  /* 0x000000ffff177224 */ /* 0x000fe200078e0018 */
[----:B------:R-:W-:Y:S01]  /*09b0*/  @P1 IADD3 R23, PT, PT, R24, UR6, RZ ;  /* 0x0000000618171c10 */ /* 0x000fe2000fffe0ff */
[----:B--2---:R4:W-:Y:S04]  /*09c0*/  STS [R26], R17 ;  /* 0x000000111a007388 */ /* 0x0049e80000000800 */
[----:B---3--:R4:W-:Y:S02]  /*09d0*/  @P1 STS [R19], R14 ;  /* 0x0000000e13001388 */ /* 0x0089e40000000800 */
.L_x_16657:
[----:B------:R-:W-:Y:S05]  /*09e0*/  BSYNC.RECONVERGENT B0 ;  /* 0x0000000000007941 */ /* 0x000fea0003800200 */
.L_x_16656:
[----:B------:R-:W-:Y:S01]  /*09f0*/  BSSY.RECONVERGENT B0, `(.L_x_16658) ;  /* 0x000001b000007945 */ /* 0x000fe20003800200 */
.L_x_16659:
[C---:B01--4-:R-:W-:Y:S02]  /*0a00*/  VIADD R14, R23.reuse, UR6 ;  /* 0x00000006170e7c36 */ /* 0x053fe40008000000 */
[--C-:B------:R-:W-:Y:S02]  /*0a10*/  IMAD R29, R23, 0x80, R9.reuse ;  /* 0x00000080171d7824 */ /* 0x100fe400078e0209 */
[C---:B------:R-:W-:Y:S01]  /*0a20*/  IMAD R15, R14.reuse, 0x80, R9 ;  /* 0x000000800e0f7824 */ /* 0x040fe200078e0209 */
[----:B------:R-:W-:Y:S01]  /*0a30*/  IADD3 R16, PT, PT, R14, UR6, RZ ;  /* 0x000000060e107c10 */ /* 0x000fe2000fffe0ff */
[----:B0-----:R-:W-:-:S04]  /*0a40*/  IMAD.WIDE.U32 R28, R29, 0x4, R12 ;  /* 0x000000041d1c7825 */ /* 0x001fc800078e000c */
[C---:B------:R-:W-:Y:S01]  /*0a50*/  VIADD R18, R16.reuse, UR6 ;  /* 0x0000000610127c36 */ /* 0x040fe20008000000 */
[----:B--2---:R-:W-:Y:S01]  /*0a60*/  LEA R17, R16, R9, 0x7 ;  /* 0x0000000910117211 */ /* 0x004fe200078e38ff */
[----:B------:R-:W-:Y:S01]  /*0a70*/  IMAD.WIDE.U32 R14, R15, 0x4, R12 ;  /* 0x000000040f0e7825 */ /* 0x000fe200078e000c */
[----:B------:R0:W2:Y:S03]  /*0a80*/  LDG.E R28, desc[UR10][R28.64] ;  /* 0x0000000a1c1c7981 */ /* 0x0000a6000c1e1900 */
[----:B------:R-:W-:Y:S02]  /*0a90*/  IMAD R19, R18, 0x80, R9 ;  /* 0x0000008012137824 */ /* 0x000fe400078e0209 */
[--C-:B------:R-:W-:Y:S01]  /*0aa0*/  IMAD.WIDE.U32 R16, R17, 0x4, R12.reuse ;  /* 0x0000000411107825 */ /* 0x100fe200078e000c */
[----:B------:R1:W3:Y:S03]  /*0ab0*/  LDG.E R14, desc[UR10][R14.64] ;  /* 0x0000000a0e0e7981 */ /* 0x0002e6000c1e1900 */
[----:B------:R-:W-:-:S02]  /*0ac0*/  IMAD.WIDE.U32 R18, R19, 0x4, R12 ;  /* 0x0000000413127825 */ /* 0x000fc400078e000c */
[----:B------:R-:W4:Y:S04]  /*0ad0*/  LDG.E R16, desc[UR10][R16.64] ;  /* 0x0000000a10107981 */ /* 0x000f28000c1e1900 */
[----:B------:R-:W5:Y:S01]  /*0ae0*/  LDG.E R18, desc[UR10][R18.64] ;  /* 0x0000000a12127981 */ /* 0x000f62000c1e1900 */
[----:B------:R-:W-:-:S05]  /*0af0*/  IMAD R25, R23, 0x4, R10 ;  /* 0x0000000417197824 */ /* 0x000fca00078e020a */
[----:B------:R-:W-:-:S05]  /*0b00*/  LEA R27, R21, R25, 0x2 ;  /* 0x00000019151b7211 */ /* 0x000fca00078e10ff */
[----:B0-----:R-:W-:-:S04]  /*0b10*/  IMAD R29, R21, 0x4, R27 ;  /* 0x00000004151d7824 */ /* 0x001fc800078e021b */
[C---:B-1----:R-:W-:Y:S01]  /*0b20*/  IMAD R15, R21.reuse, 0x4, R29 ;  /* 0x00000004150f7824 */ /* 0x042fe200078e021d */
        /* <DEDUP_REMOVED lines=8> */
.L_x_16658:
[----:B------:R-:W-:Y:S06]  /*0bb0*/  BAR.SYNC.DEFER_BLOCKING 0x0 ;  /* 0x0000000000007b1d */ /* 0x000fec0000010000 */
[----:B------:R-:W-:Y:S02]  /*0bc0*/  BSSY.RECONVERGENT B0, `(.L_x_16660) ;  /* 0x0000013000007945 */ /* 0x000fe40003800200 */
[----:B------:R-:W-:Y:S06]  /*0bd0*/  BAR.SYNC.DEFER_BLOCKING 0x0 ;  /* 0x0000000000007b1d */ /* 0x000fec0000010000 */
[----:B------:R-:W-:Y:S05]  /*0be0*/  @P0 BRA `(.L_x_16661) ;  /* 0x0000000000400947 */ /* 0x000fea0003800000 */
[----:B0-----:R-:W0:Y:S01]  /*0bf0*/  S2R R16, SR_CgaCtaId ;  /* 0x0000000000107919 */ /* 0x001e220000008800 */
[----:B------:R-:W1:Y:S01]  /*0c00*/  LDC.64 R12, c[0x0][0x3a0] ;  /* 0x0000e800ff0c7b82 */ /* 0x000e620000000a00 */
[----:B------:R-:W-:-:S05]  /*0c10*/  MOV R14, 0x400 ;  /* 0x00000400000e7802 */ /* 0x000fca0000000f00 */
[----:B------:R-:W-:Y:S02]  /*0c20*/  VIADD R15, R14, 0x4100 ;  /* 0x000041000e0f7836 */ /* 0x000fe40000000000 */
[----:B------:R-:W-:-:S04]  /*0c30*/  IMAD R14, R7, 0x4, R4 ;  /* 0x00000004070e7824 */ /* 0x000fc800078e0204 */
[----:B------:R-:W-:Y:S01]  /*0c40*/  IMAD.SHL.U32 R19, R14, 0x4, RZ ;  /* 0x000000040e137824 */ /* 0x000fe200078e00ff */
[----:B0-----:R-:W-:Y:S02]  /*0c50*/  LEA R23, R16, R15, 0x18 ;  /* 0x0000000f10177211 */ /* 0x001fe400078ec0ff */
[----:B------:R-:W-:-:S07]  /*0c60*/  MOV R16, R2 ;  /* 0x0000000200107202 */ /* 0x000fce0000000f00 */
.L_x_16662:
[C---:B--2---:R-:W-:Y:S01]  /*0c70*/  IMAD R17, R16.reuse, 0x4, R23 ;  /* 0x0000000410117824 */ /* 0x044fe200078e0217 */
[----:B------:R-:W-:Y:S01]  /*0c80*/  IADD3 R15, PT, PT, R19, R16, RZ ;  /* 0x00000010130f7210 */ /* 0x000fe20007ffe0ff */
[----:B------:R-:W-:-:S04]  /*0c90*/  VIADD R16, R16, UR8 ;  /* 0x0000000810107c36 */ /* 0x000fc80008000000 */
[----:B------:R-:W0:Y:S01]  /*0ca0*/  LDS R17, [R17] ;  /* 0x0000000011117984 */ /* 0x000e220000000800 */
[----:B-1----:R-:W-:Y:S01]  /*0cb0*/  IMAD.WIDE R14, R15, 0x4, R12 ;  /* 0x000000040f0e7825 */ /* 0x002fe200078e020c */
[----:B------:R-:W-:-:S04]  /*0cc0*/  ISETP.GE.U32.AND P0, PT, R16, 0x4, PT ;  /* 0x000000041000780c */ /* 0x000fc80003f06070 */
[----:B0-----:R2:W-:Y:S09]  /*0cd0*/  STG.E desc[UR10][R14.64], R17 ;  /* 0x000000110e007986 */ /* 0x0015f2000c10190a */
[----:B------:R-:W-:Y:S05]  /*0ce0*/  @!P0 BRA `(.L_x_16662) ;  /* 0xfffffffc00e08947 */ /* 0x000fea000383ffff */
.L_x_16661:
[----:B------:R-:W-:Y:S05]  /*0cf0*/  BSYNC.RECONVERGENT B0 ;  /* 0x0000000000007941 */ /* 0x000fea0003800200 */
.L_x_16660:
[C---:B------:R-:W-:Y:S01]  /*0d00*/  IMAD.IADD R7, R0.reuse, 0x1, R7 ;  /* 0x0000000100077824 */ /* 0x040fe200078e0207 */
[----:B------:R-:W-:-:S04]  /*0d10*/  SHF.L.U32 R12, R0, 0x2, RZ ;  /* 0x00000002000c7819 */ /* 0x000fc800000006ff */
[----:B------:R-:W-:-:S13]  /*0d20*/  ISETP.GE.U32.AND P0, PT, R7, R12, PT ;  /* 0x0000000c0700720c */ /* 0x000fda0003f06070 */
[----:B------:R-:W-:Y:S05]  /*0d30*/  @!P0 BRA `(.L_x_16663) ;  /* 0xfffffff4009c8947 */ /* 0x000fea000383ffff */
[----:B------:R-:W-:Y:S05]  /*0d40*/  EXIT ;  /* 0x000000000000794d */ /* 0x000fea0003800000 */
        .weak           $__internal_80_$__cuda_sm20_div_u16
        .type           $__internal_80_$__cuda_sm20_div_u16,@function
        .size           $__internal_80_$__cuda_sm20_div_u16,(.L_x_58031 - $__internal_80_$__cuda_sm20_div_u16)
$__internal_80_$__cuda_sm20_div_u16:
[----:B------:R-:W0:Y:S01]  /*0d50*/  I2F.U16 R12, R13 ;  /* 0x0000000d000c7306 */ /* 0x000e220000101000 */
[----:B------:R-:W-:-:S07]  /*0d60*/  IMAD.MOV.U32 R15, RZ, RZ, 0x4b800000 ;  /* 0x4b800000ff0f7424 */ /* 0x000fce00078e00ff */
[----:B------:R-:W-:Y:S01]  /*0d70*/  I2F.U16.RZ R14, R14 ;  /* 0x0000000e000e7306 */ /* 0x000fe2000010d000 */
[C---:B0-----:R-:W-:Y:S02]  /*0d80*/  FSETP.GEU.AND P1, PT, |R12|.reuse, 1.175494350822287508e-38, PT ;  /* 0x008000000c00780b */ /* 0x041fe40003f2e200 */
[----:B------:R-:W-:Y:S02]  /*0d90*/  FSETP.GT.AND P0, PT, |R12|, 8.50705917302346158658e+37, PT ;  /* 0x7e8000000c00780b */ /* 0x000fe40003f04200 */
[----:B------:R-:W-:-:S04]  /*0da0*/  FSEL R15, R15, 1, !P1 ;  /* 0x3f8000000f0f7808 */ /* 0x000fc80004800000 */
[----:B------:R-:W-:Y:S02]  /*0db0*/  FSEL R15, R15, 0.25, !P0 ;  /* 0x3e8000000f0f7808 */ /* 0x000fe40004000000 */
[----:B------:R-:W-:Y:S01]  /*0dc0*/  ISETP.NE.U32.AND P0, PT, R13, RZ, PT ;  /* 0x000000ff0d00720c */ /* 0x000fe20003f05070 */
[----:B------:R-:W-:Y:S02]  /*0dd0*/  HFMA2 R13, -RZ, RZ, 0, 0 ;  /* 0x00000000ff0d7431 */ /* 0x000fe400000001ff */
[----:B------:R-:W-:Y:S01]  /*0de0*/  FMUL R16, R12, R15 ;  /* 0x0000000f0c107220 */ /* 0x000fe20000400000 */
[----:B------:R-:W-:-:S05]  /*0df0*/  IMAD.MOV.U32 R12, RZ, RZ, R17 ;  /* 0x000000ffff0c7224 */ /* 0x000fca00078e0011 */
[----:B------:R-:W0:Y:S02]  /*0e00*/  MUFU.RCP R16, R16 ;  /* 0x0000001000107308 */ /* 0x000e240000001000 */
[----:B0-----:R-:W-:-:S04]  /*0e10*/  FMUL R15, R15, R16 ;  /* 0x000000100f0f7220 */ /* 0x001fc80000400000 */
[----:B------:R-:W-:-:S04]  /*0e20*/  VIADD R15, R15, 0x2 ;  /* 0x000000020f0f7836 */ /* 0x000fc80000000000 */
[----:B------:R-:W-:-:S06]  /*0e30*/  FMUL.RZ R15, R14, R15 ;  /* 0x0000000f0e0f7220 */ /* 0x000fcc000040c000 */
[----:B------:R-:W0:Y:S02]  /*0e40*/  F2I.U32.TRUNC.NTZ R15, R15 ;  /* 0x0000000f000f7305 */ /* 0x000e24000020f000 */
[----:B0-----:R-:W-:Y:S02]  /*0e50*/  LOP3.LUT R22, R15, 0xffff, RZ, 0xc0, !PT ;  /* 0x0000ffff0f167812 */ /* 0x001fe400078ec0ff */
[----:B------:R-:W-:Y:S01]  /*0e60*/  @!P0 MOV R22, 0xffffffff ;  /* 0xffffffff00168802 */ /* 0x000fe20000000f00 */
[----:B------:R-:W-:Y:S06]  /*0e70*/  RET.REL.NODEC R12 `(_Z9cuda_gemmIiLi256ELi4ELi1ELi16ELi128ELi128ELi32ELi1ELi1EEviiiPT_S1_S1_ii) ;  /* 0xfffffff00c607950 */ /* 0x000fec0003c3ffff */
.L_x_16664:
        /* <DEDUP_REMOVED lines=16> */
.L_x_58031:


//--------------------- .text._Z9cuda_gemmIiLi256ELi4ELi1ELi16ELi128ELi128ELi32ELi1ELi0EEviiiPT_S1_S1_ii --------------------------
	.section	.text._Z9cuda_gemmIiLi256ELi4ELi1ELi16ELi128ELi128ELi32ELi1ELi0EEviiiPT_S1_S1_ii,"ax",@progbits
	.align	128
        .global         _Z9cuda_gemmIiLi256ELi4ELi1ELi16ELi128ELi128ELi32ELi1ELi0EEviiiPT_S1_S1_ii
        .type           _Z9cuda_gemmIiLi256ELi4ELi1ELi16ELi128ELi128ELi32ELi1ELi0EEviiiPT_S1_S1_ii,@function
        .size           _Z9cuda_gemmIiLi256ELi4ELi1ELi16ELi128ELi128ELi32ELi1ELi0EEviiiPT_S1_S1_ii,(.L_x_58378 - _Z9cuda_gemmIiLi256ELi4ELi1ELi16ELi128ELi128ELi32ELi1ELi0EEviiiPT_S1_S1_ii)
        .other          _Z9cuda_gemmIiLi256ELi4ELi1ELi16ELi128ELi128ELi32ELi1ELi0EEviiiPT_S1_S1_ii,@"STO_CUDA_ENTRY STV_DEFAULT"
_Z9cuda_gemmIiLi256ELi4ELi1ELi16ELi128ELi128ELi32ELi1ELi0EEviiiPT_S1_S1_ii:
.text._Z9cuda_gemmIiLi256ELi4ELi1ELi16ELi128ELi128ELi32ELi1ELi0EEviiiPT_S1_S1_ii:
[----:B------:R-:W-:Y:S01]  /*0000*/  LDC R1, c[0x0][0x37c] ;  /* 0x0000df00ff017b82 */ /* 0x000fe20000000800 */
[----:B------:R-:W0:Y:S07]  /*0010*/  LDCU UR10, c[0x0][0x3ac] ;  /* 0x00007580ff0a77ac */ /* 0x000e2e0008000800 */
[----:B------:R-:W1:Y:S01]  /*0020*/  S2UR UR11, SR_CTAID.Y ;  /* 0x00000000000b79c3 */ /* 0x000e620000002600 */
[----:B------:R-:W2:Y:S01]  /*0030*/  S2R R25, SR_TID.X ;  /* 0x0000000000197919 */ /* 0x000ea20000002100 */
[----:B------:R-:W-:Y:S01]  /*0040*/  UMOV UR4, URZ ;  /* 0x000000ff00047c82 */ /* 0x000fe20008000000 */
[----:B------:R-:W3:Y:S05]  /*0050*/  LDCU UR17, c[0x0][0x360] ;  /* 0x00006c00ff1177ac */ /* 0x000eea0008000800 */
[----:B------:R-:W4:Y:S01]  /*0060*/  LDC R3, c[0x0][0x374] ;  /* 0x0000dd00ff037b82 */ /* 0x000f220000000800 */
[----:B0-----:R-:W-:Y:S01]  /*0070*/  IMAD.U32 R0, RZ, RZ, UR10 ;  /* 0x0000000aff007e24 */ /* 0x001fe2000f8e00ff */
[----:B------:R-:W-:-:S04]  /*0080*/  USHF.R.U32.HI UR13, URZ, 0x4, UR10 ;  /* 0x00000004ff0d7899 */ /* 0x000fc8000801160a */
[----:B------:R-:W-:-:S04]  /*0090*/  IABS R0, R0 ;  /* 0x0000000000007213 */ /* 0x000fc80000000000 */
[----:B------:R-:W-:Y:S01]  /*00a0*/  R2UR UR7, R0 ;  /* 0x00000000000772ca */ /* 0x000fe200000e0000 */
[----:B----4-:R-:W-:-:S05]  /*00b0*/  IMAD.SHL.U32 R3, R3, 0x4, RZ ;  /* 0x0000000403037824 */ /* 0x010fca00078e00ff */
[----:B-1----:R-:W-:-:S07]  /*00c0*/  ISETP.LE.U32.AND P0, PT, R3, UR11, PT ;  /* 0x0000000b03007c0c */ /* 0x002fce000bf03070 */
[----:B------:R-:W0:Y:S08]  /*00d0*/  I2F.RP R0, UR7 ;  /* 0x0000000700007d06 */ /* 0x000e300008209400 */
[----:B0-----:R-:W0:Y:S02]  /*00e0*/  MUFU.RCP R0, R0 ;  /* 0x0000000000007308 */ /* 0x001e240000001000 */
[----:B0-----:R-:W-:-:S06]  /*00f0*/  VIADD R2, R0, 0xffffffe ;  /* 0x0ffffffe00027836 */ /* 0x001fcc0000000000 */
        /* <DEDUP_REMOVED lines=15> */
[----:B------:R-:W-:Y:S01]  /*01f0*/  USEL UR16, UR13, 0x1, UP1 ;  /* 0x000000010d107887 */ /* 0x000fe20008800000 */
[----:B------:R-:W-:Y:S02]  /*0200*/  UMOV UR4, URZ ;  /* 0x000000ff00047c82 */ /* 0x000fe40008000000 */
[----:B------:R-:W-:Y:S02]  /*0210*/  @UP0 UIADD3 UR5, UPT, UPT, UR5, 0x1, URZ ;  /* 0x0000000105050890 */ /* 0x000fe4000fffe0ff */
[----:B------:R-:W-:-:S04]  /*0220*/  UISETP.NE.AND UP0, UPT, UR10, URZ, UPT ;  /* 0x000000ff0a00728c */ /* 0x000fc8000bf05270 */
[----:B------:R-:W-:Y:S01]  /*0230*/  I2F.U32.RP R6, UR16 ;  /* 0x0000001000067d06 */ /* 0x000fe20008209000 */
[----:B------:R-:W-:Y:S02]  /*0240*/  UMOV UR6, UR5 ;  /* 0x0000000500067c82 */ /* 0x000fe40008000000 */
[----:B------:R-:W-:-:S04]  /*0250*/  @!UP2 UIADD3 UR6, UPT, UPT, -UR6, URZ, URZ ;  /* 0x000000ff0606a290 */ /* 0x000fc8000fffe1ff */
[----:B------:R-:W-:-:S04]  /*0260*/  @!UP0 ULOP3.LUT UR6, URZ, UR10, URZ, 0x33, !UPT ;  /* 0x0000000aff068292 */ /* 0x000fc8000f8e33ff */
[----:B------:R-:W-:-:S04]  /*0270*/  UIMAD UR7, UR16, UR6, URZ ;  /* 0x00000006100772a4 */ /* 0x000fc8000f8e02ff */
[----:B------:R-:W-:-:S04]  /*0280*/  UISETP.LT.AND UP0, UPT, UR7, 0x100, UPT ;  /* 0x000001000700788c */ /* 0x000fc8000bf01270 */
[----:B------:R-:W-:-:S04]  /*0290*/  USEL UR7, UR7, 0x100, UP0 ;  /* 0x0000010007077887 */ /* 0x000fc80008000000 */
[----:B------:R-:W-:-:S05]  /*02a0*/  UIADD3 UR8, UPT, UPT, URZ, -UR7, URZ ;  /* 0x80000007ff087290 */ /* 0x000fca000fffe0ff */
[----:B------:R-:W0:Y:S08]  /*02b0*/  I2F.U32.RP R0, UR7 ;  /* 0x0000000700007d06 */ /* 0x000e300008209000 */
[----:B0-----:R-:W0:Y:S02]  /*02c0*/  MUFU.RCP R0, R0 ;  /* 0x0000000000007308 */ /* 0x001e240000001000 */
[----:B0-----:R-:W-:-:S06]  /*02d0*/  VIADD R2, R0, 0xffffffe ;  /* 0x0ffffffe00027836 */ /* 0x001fcc0000000000 */
[----:B------:R-:W0:Y:S02]  /*02e0*/  F2I.FTZ.U32.TRUNC.NTZ R2, R2 ;  /* 0x0000000200027305 */ /* 0x000e24000021f000 */
[----:B0-----:R-:W-:-:S13]  /*02f0*/  R2UR UR5, R2 ;  /* 0x00000000020572ca */ /* 0x001fda00000e0000 */
[----:B------:R-:W-:-:S04]  /*0300*/  UIMAD UR8, UR8, UR5, URZ ;  /* 0x00000005080872a4 */ /* 0x000fc8000f8e02ff */
[----:B------:R-:W-:Y:S01]  /*0310*/  UIMAD.WIDE.U32 UR4, UR5, UR8, UR4 ;  /* 0x00000008050472a5 */ /* 0x000fe2000f8e0004 */
[----:B--23--:R-:W-:Y:S11]  /*0320*/  @P0 EXIT ;  /* 0x000000000000094d */ /* 0x00cff60003800000 */
[C---:B------:R-:W-:Y:S01]  /*0330*/  IMAD.HI.U32 R24, R25.reuse, UR5, RZ ;  /* 0x0000000519187c27 */ /* 0x040fe2000f8e00ff */
[----:B------:R-:W0:Y:S01]  /*0340*/  I2F.U32.RP R7, UR17 ;  /* 0x0000001100077d06 */ /* 0x000e220008209000 */
[----:B------:R-:W-:Y:S01]  /*0350*/  ULOP3.LUT UR9, URZ, UR7, URZ, 0x33, !UPT ;  /* 0x00000007ff097292 */ /* 0x000fe2000f8e33ff */
[----:B------:R-:W-:Y:S01]  /*0360*/  ISETP.NE.U32.AND P5, PT, RZ, UR17, PT ;  /* 0x00000011ff007c0c */ /* 0x000fe2000bfa5070 */
[----:B------:R-:W-:Y:S01]  /*0370*/  IMAD.MOV R0, RZ, RZ, -R24 ;  /* 0x000000ffff007224 */ /* 0x000fe200078e0a18 */
[----:B------:R-:W-:Y:S01]  /*0380*/  UISETP.NE.U32.AND UP0, UPT, UR7, URZ, UPT ;  /* 0x000000ff0700728c */ /* 0x000fe2000bf05070 */
[----:B------:R-:W-:Y:S01]  /*0390*/  LOP3.LUT R21, R25, 0x1f, RZ, 0xc0, !PT ;  /* 0x0000001f19157812 */ /* 0x000fe200078ec0ff */
[----:B------:R-:W-:Y:S01]  /*03a0*/  UISETP.LT.U32.AND UP1, UPT, UR10, 0x10, UPT ;  /* 0x000000100a00788c */ /* 0x000fe2000bf21070 */
[----:B------:R-:W-:Y:S01]  /*03b0*/  IMAD R0, R0, UR7, R25 ;  /* 0x0000000700007c24 */ /* 0x000fe2000f8e0219 */
[----:B------:R-:W1:Y:S01]  /*03c0*/  MUFU.RCP R6, R6 ;  /* 0x0000000600067308 */ /* 0x000e620000001000 */
[----:B------:R-:W-:Y:S01]  /*03d0*/  IMAD.U32 R9, RZ, RZ, UR9 ;  /* 0x00000009ff097e24 */ /* 0x000fe2000f8e00ff */
[----:B------:R-:W-:-:S02]  /*03e0*/  USEL UR12, UR10, 0x10, UP1 ;  /* 0x000000100a0c7887 */ /* 0x000fc40008800000 */
[C---:B------:R-:W-:Y:S01]  /*03f0*/  ISETP.GE.U32.AND P0, PT, R0.reuse, UR7, PT ;  /* 0x0000000700007c0c */ /* 0x040fe2000bf06070 */
[----:B------:R-:W-:Y:S01]  /*0400*/  UIMAD.WIDE.U32 UR4, UR5, UR17, URZ ;  /* 0x00000011050472a5 */ /* 0x000fe2000f8e00ff */
[----:B------:R-:W2:Y:S02]  /*0410*/  LDCU UR8, c[0x0][0x3a8] ;  /* 0x00007500ff0877ac */ /* 0x000ea40008000800 */
[----:B0-----:R-:W0:Y:S01]  /*0420*/  MUFU.RCP R7, R7 ;  /* 0x0000000700077308 */ /* 0x001e220000001000 */
[----:B------:R-:W-:Y:S01]  /*0430*/  IMAD.U32 R43, RZ, RZ, UR12 ;  /* 0x0000000cff2b7e24 */ /* 0x000fe2000f8e00ff */
[----:B------:R-:W-:Y:S01]  /*0440*/  USHF.L.U32 UR18, UR17, 0x2, URZ ;  /* 0x0000000211127899 */ /* 0x000fe200080006ff */
[----:B------:R-:W3:Y:S06]  /*0450*/  LDCU.64 UR14, c[0x0][0x358] ;  /* 0x00006b00ff0e77ac */ /* 0x000eec0008000a00 */
[----:B------:R-:W-:Y:S01]  /*0460*/  @P0 IADD3 R0, PT, PT, R0, -UR7, RZ ;  /* 0x8000000700000c10 */ /* 0x000fe2000fffe0ff */
[----:B-1----:R-:W-:Y:S01]  /*0470*/  VIADD R2, R6, 0xffffffe ;  /* 0x0ffffffe06027836 */ /* 0x002fe20000000000 */
[----:B------:R-:W-:Y:S01]  /*0480*/  IADD3 R6, PT, PT, R25, UR17, RZ ;  /* 0x0000001119067c10 */ /* 0x000fe2000fffe0ff */
[----:B------:R-:W-:Y:S01]  /*0490*/  @P0 VIADD R24, R24, 0x1 ;  /* 0x0000000118180836 */ /* 0x000fe20000000000 */
[----:B------:R-:W-:Y:S01]  /*04a0*/  ISETP.GE.U32.AND P1, PT, R0, UR7, PT ;  /* 0x0000000700007c0c */ /* 0x000fe2000bf26070 */
[----:B------:R1:W4:Y:S01]  /*04b0*/  F2I.FTZ.U32.TRUNC.NTZ R3, R2 ;  /* 0x0000000200037305 */ /* 0x000322000021f000 */
[----:B------:R-:W-:Y:S01]  /*04c0*/  PLOP3.LUT P0, PT, PT, PT, UP0, 0x80, 0x8 ;  /* 0x000000000008781c */ /* 0x000fe20003f0f008 */
[----:B0-----:R-:W-:Y:S01]  /*04d0*/  VIADD R4, R7, 0xffffffe ;  /* 0x0ffffffe07047836 */ /* 0x001fe20000000000 */
[----:B--2---:R-:W-:Y:S01]  /*04e0*/  UISETP.LT.AND UP3, UPT, UR8, 0x20, UPT ;  /* 0x000000200800788c */ /* 0x004fe2000bf61270 */
[----:B------:R-:W-:-:S04]  /*04f0*/  IMAD R7, RZ, RZ, -UR16 ;  /* 0x80000010ff077e24 */ /* 0x000fc8000f8e02ff */
[----:B------:R-:W0:Y:S01]  /*0500*/  F2I.FTZ.U32.TRUNC.NTZ R5, R4 ;  /* 0x0000000400057305 */ /* 0x000e22000021f000 */
[----:B-1----:R-:W-:Y:S01]  /*0510*/  IMAD.MOV.U32 R2, RZ, RZ, RZ ;  /* 0x000000ffff027224 */ /* 0x002fe200078e00ff */
[----:B------:R-:W-:Y:S02]  /*0520*/  USEL UR8, UR8, 0x20, UP3 ;  /* 0x0000002008087887 */ /* 0x000fe40009800000 */
[----:B------:R-:W-:Y:S02]  /*0530*/  @P1 VIADD R24, R24, 0x1 ;  /* 0x0000000118181836 */ /* 0x000fe40000000000 */
[----:B----4-:R-:W-:-:S03]  /*0540*/  IMAD R7, R7, R3, RZ ;  /* 0x0000000307077224 */ /* 0x010fc600078e02ff */
[----:B------:R-:W-:Y:S01]  /*0550*/  SEL R24, R9, R24, !P0 ;  /* 0x0000001809187207 */ /* 0x000fe20004000000 */
[----:B------:R-:W-:Y:S01]  /*0560*/  IMAD.HI.U32 R2, R3, R7, R2 ;  /* 0x0000000703027227 */ /* 0x000fe200078e0002 */
[C---:B------:R-:W-:Y:S02]  /*0570*/  ISETP.GE.U32.AND P0, PT, R6.reuse, 0x10, PT ;  /* 0x000000100600780c */ /* 0x040fe40003f06070 */
[----:B------:R-:W-:Y:S01]  /*0580*/  VIMNMX.U32 R3, PT, PT, R6, 0x10, !PT ;  /* 0x0000001006037848 */ /* 0x000fe20007fe0000 */
[----:B0-----:R-:W-:Y:S01]  /*0590*/  IMAD.MOV R4, RZ, RZ, -R5 ;  /* 0x000000ffff047224 */ /* 0x001fe200078e0a05 */
[----:B------:R-:W-:Y:S01]  /*05a0*/  SEL R22, RZ, 0x1, P0 ;  /* 0x00000001ff167807 */ /* 0x000fe20000000000 */
[----:B------:R-:W-:Y:S02]  /*05b0*/  IMAD.MOV R0, RZ, RZ, -R24 ;  /* 0x000000ffff007224 */ /* 0x000fe400078e0a18 */
[----:B------:R-:W-:Y:S01]  /*05c0*/  IMAD R7, R4, UR17, RZ ;  /* 0x0000001104077c24 */ /* 0x000fe2000f8e02ff */
[----:B------:R-:W-:Y:S01]  /*05d0*/  IADD3 R3, PT, PT, R3, -R6, -R22 ;  /* 0x8000000603037210 */ /* 0x000fe20007ffe816 */
[----:B------:R-:W-:-:S02]  /*05e0*/  IMAD R0, R0, UR7, R25 ;  /* 0x0000000700007c24 */ /* 0x000fc4000f8e0219 */
[----:B------:R-:W-:Y:S02]  /*05f0*/  IMAD.MOV.U32 R4, RZ, RZ, RZ ;  /* 0x000000ffff047224 */ /* 0x000fe400078e00ff */
[----:B------:R-:W-:-:S04]  /*0600*/  IMAD.HI.U32 R23, R2, R0, RZ ;  /* 0x0000000002177227 */ /* 0x000fc800078e00ff */
[----:B------:R-:W-:-:S04]  /*0610*/  IMAD.HI.U32 R4, R5, R7, R4 ;  /* 0x0000000705047227 */ /* 0x000fc800078e0004 */
[----:B------:R-:W-:Y:S02]  /*0620*/  IMAD.MOV R7, RZ, RZ, -R23 ;  /* 0x000000ffff077224 */ /* 0x000fe400078e0a17 */
[----:B------:R-:W-:-:S04]  /*0630*/  IMAD.HI.U32 R5, R4, R3, RZ ;  /* 0x0000000304057227 */ /* 0x000fc800078e00ff */
[----:B------:R-:W-:-:S04]  /*0640*/  IMAD.HI.U32 R2, R2, R25, RZ ;  /* 0x0000001902027227 */ /* 0x000fc800078e00ff */
[----:B------:R-:W-:Y:S02]  /*0650*/  IMAD R0, R7, UR16, R0 ;  /* 0x0000001007007c24 */ /* 0x000fe4000f8e0200 */
[----:B------:R-:W-:Y:S02]  /*0660*/  IMAD.MOV R6, RZ, RZ, -R5 ;  /* 0x000000ffff067224 */ /* 0x000fe400078e0a05 */
[----:B------:R-:W-:Y:S01]  /*0670*/  IMAD.MOV R4, RZ, RZ, -R2 ;  /* 0x000000ffff047224 */ /* 0x000fe200078e0a02 */
[----:B------:R-:W-:Y:S01]  /*0680*/  ISETP.GE.U32.AND P2, PT, R0, UR16, PT ;  /* 0x0000001000007c0c */ /* 0x000fe2000bf46070 */
[----:B------:R-:W-:Y:S02]  /*0690*/  IMAD R2, R6, UR17, R3 ;  /* 0x0000001106027c24 */ /* 0x000fe4000f8e0203 */
[----:B------:R-:W-:-:S03]  /*06a0*/  IMAD R3, R4, UR16, R25 ;  /* 0x0000001004037c24 */ /* 0x000fc6000f8e0219 */
[----:B------:R-:W-:Y:S02]  /*06b0*/  ISETP.GE.U32.AND P0, PT, R2, UR17, PT ;  /* 0x0000001102007c0c */ /* 0x000fe4000bf06070 */
[----:B------:R-:W-:-:S05]  /*06c0*/  ISETP.GE.U32.AND P3, PT, R3, UR16, PT ;  /* 0x0000001003007c0c */ /* 0x000fca000bf66070 */
[----:B------:R-:W-:Y:S01]  /*06d0*/  @P2 IADD3 R0, PT, PT, R0, -UR16, RZ ;  /* 0x8000001000002c10 */ /* 0x000fe2000fffe0ff */
[----:B------:R-:W-:Y:S01]  /*06e0*/  @P2 VIADD R23, R23, 0x1 ;  /* 0x0000000117172836 */ /* 0x000fe20000000000 */
[----:B------:R-:W-:Y:S02]  /*06f0*/  ISETP.NE.U32.AND P2, PT, RZ, UR16, PT ;  /* 0x00000010ff007c0c */ /* 0x000fe4000bf45070 */
[----:B------:R-:W-:Y:S02]  /*0700*/  ISETP.GE.U32.AND P1, PT, R0, UR16, PT ;  /* 0x0000001000007c0c */ /* 0x000fe4000bf26070 */
[----:B------:R-:W-:Y:S01]  /*0710*/  LOP3.LUT R0, RZ, UR16, RZ, 0x33, !PT ;  /* 0x00000010ff007c12 */ /* 0x000fe2000f8e33ff */
[----:B------:R-:W-:Y:S02]  /*0720*/  @P0 VIADD R2, R2, -UR17 ;  /* 0x8000001102020c36 */ /* 0x000fe40008000000 */
[----:B------:R-:W-:Y:S02]  /*0730*/  @P3 VIADD R3, R3, -UR16 ;  /* 0x8000001003033c36 */ /* 0x000fe40008000000 */
[----:B------:R-:W-:Y:S01]  /*0740*/  @P0 VIADD R5, R5, 0x1 ;  /* 0x0000000105050836 */ /* 0x000fe20000000000 */
[----:B------:R-:W-:-:S02]  /*0750*/  ISETP.GE.U32.AND P4, PT, R2, UR17, PT ;  /* 0x0000001102007c0c */ /* 0x000fc4000bf86070 */
[----:B------:R-:W-:-:S03]  /*0760*/  ISETP.GE.U32.AND P3, PT, R3, UR16, PT ;  /* 0x0000001003007c0c */ /* 0x000fc6000bf66070 */
[----:B------:R-:W-:-:S05]  /*0770*/  @P1 VIADD R23, R23, 0x1 ;  /* 0x0000000117171836 */ /* 0x000fca0000000000 */
[----:B------:R-:W-:-:S03]  /*0780*/  SEL R23, R0, R23, !P2 ;  /* 0x0000001700177207 */ /* 0x000fc60005000000 */
[----:B------:R-:W-:Y:S01]  /*0790*/  @P4 VIADD R5, R5, 0x1 ;  /* 0x0000000105054836 */ /* 0x000fe20000000000 */
[C---:B------:R-:W-:Y:S01]  /*07a0*/  LOP3.LUT R2, R23.reuse, 0xf, RZ, 0xc0, !PT ;  /* 0x0000000f17027812 */ /* 0x040fe200078ec0ff */
[----:B------:R-:W-:Y:S01]  /*07b0*/  VIADD R17, R23, 0x2 ;  /* 0x0000000217117836 */ /* 0x000fe20000000000 */
[----:B------:R-:W-:Y:S02]  /*07c0*/  @P3 IADD3 R3, PT, PT, R3, -UR16, RZ ;  /* 0x8000001003033c10 */ /* 0x000fe4000fffe0ff */
[----:B------:R-:W-:Y:S01]  /*07d0*/  @!P5 LOP3.LUT R5, RZ, UR17, RZ, 0x33, !PT ;  /* 0x00000011ff05dc12 */ /* 0x000fe2000f8e33ff */
[----:B------:R-:W-:Y:S01]  /*07e0*/  VIADD R4, R2, 0x3 ;  /* 0x0000000302047836 */ /* 0x000fe20000000000 */
[----:B------:R-:W-:Y:S01]  /*07f0*/  SEL R20, R0, R3, !P2 ;  /* 0x0000000300147207 */ /* 0x000fe20005000000 */
[C---:B------:R-:W-:Y:S01]  /*0800*/  VIADD R0, R2.reuse, 0x1 ;  /* 0x0000000102007836 */ /* 0x040fe20000000000 */
[C---:B------:R-:W-:Y:S01]  /*0810*/  ISETP.GE.U32.AND P2, PT, R2.reuse, UR10, PT ;  /* 0x0000000a02007c0c */ /* 0x040fe2000bf46070 */
[----:B------:R-:W-:Y:S01]  /*0820*/  VIADD R3, R2, 0x2 ;  /* 0x0000000202037836 */ /* 0x000fe20000000000 */
[----:B------:R-:W-:Y:S01]  /*0830*/  UMOV UR10, UR5 ;  /* 0x00000005000a7c82 */ /* 0x000fe20008000000 */
[----:B------:R-:W-:Y:S01]  /*0840*/  ISETP.GE.U32.AND P4, PT, R4, UR12, PT ;  /* 0x0000000c04007c0c */ /* 0x000fe2000bf86070 */
[----:B------:R-:W-:Y:S01]  /*0850*/  VIADD R4, R2, 0x7 ;  /* 0x0000000702047836 */ /* 0x000fe20000000000 */
[----:B------:R-:W-:Y:S01]  /*0860*/  ISETP.GE.U32.AND P1, PT, R0, UR12, PT ;  /* 0x0000000c00007c0c */ /* 0x000fe2000bf26070 */
[----:B------:R-:W-:Y:S01]  /*0870*/  UIADD3 UR4, UPT, UPT, -UR10, URZ, URZ ;  /* 0x000000ff0a047290 */ /* 0x000fe2000fffe1ff */
[----:B------:R-:W-:Y:S01]  /*0880*/  IADD3 R0, PT, PT, R2, 0x5, RZ ;  /* 0x0000000502007810 */ /* 0x000fe20007ffe0ff */
[----:B------:R-:W-:Y:S01]  /*0890*/  IMAD.IADD R22, R22, 0x1, R5 ;  /* 0x0000000116167824 */ /* 0x000fe200078e0205 */
[----:B------:R-:W-:Y:S01]  /*08a0*/  ISETP.GE.U32.AND P0, PT, R3, UR12, PT ;  /* 0x0000000c03007c0c */ /* 0x000fe2000bf06070 */
[----:B------:R-:W-:Y:S01]  /*08b0*/  VIADD R3, R2, 0x6 ;  /* 0x0000000602037836 */ /* 0x000fe20000000000 */
[----:B------:R-:W-:Y:S01]  /*08c0*/  ISETP.GE.U32.AND P5, PT, R0, UR12, PT ;  /* 0x0000000c00007c0c */ /* 0x000fe2000bfa6070 */
[C---:B------:R-:W-:Y:S01]  /*08d0*/  VIADD R0, R2.reuse, 0x8 ;  /* 0x0000000802007836 */ /* 0x040fe20000000000 */
[----:B------:R-:W-:Y:S01]  /*08e0*/  SEL R15, R43, RZ, P1 ;  /* 0x000000ff2b0f7207 */ /* 0x000fe20000800000 */
[C---:B------:R-:W-:Y:S01]  /*08f0*/  VIADD R5, R2.reuse, 0x4 ;  /* 0x0000000402057836 */ /* 0x040fe20000000000 */
[----:B------:R-:W-:Y:S01]  /*0900*/  ISETP.GE.U32.AND P3, PT, R3, UR12, PT ;  /* 0x0000000c03007c0c */ /* 0x000fe2000bf66070 */
[----:B------:R-:W-:Y:S01]  /*0910*/  UIMAD UR4, UR7, UR4, UR17 ;  /* 0x00000004070472a4 */ /* 0x000fe2000f8e0211 */
[----:B------:R-:W-:Y:S01]  /*0920*/  SEL R3, R43, RZ, P2 ;  /* 0x000000ff2b037207 */ /* 0x000fe20001000000 */
[----:B------:R-:W-:Y:S01]  /*0930*/  VIADD R6, R2, 0xb ;  /* 0x0000000b02067836 */ /* 0x000fe20000000000 */
[----:B------:R-:W-:Y:S01]  /*0940*/  ISETP.GE.U32.AND P1, PT, R0, UR12, PT ;  /* 0x0000000c00007c0c */ /* 0x000fe2000bf26070 */
[----:B------:R-:W-:Y:S01]  /*0950*/  UISETP.GE.U32.AND UP1, UPT, UR4, UR7, UPT ;  /* 0x000000070400728c */ /* 0x000fe2000bf26070 */
[----:B------:R-:W-:Y:S01]  /*0960*/  ISETP.GE.U32.AND P2, PT, R4, UR12, PT ;  /* 0x0000000c04007c0c */ /* 0x000fe2000bf46070 */
[----:B------:R-:W0:Y:S01]  /*0970*/  S2R R0, SR_CTAID.X ;  /* 0x0000000000007919 */ /* 0x000e220000002500 */
[----:B------:R-:W-:Y:S01]  /*0980*/  VIADD R4, R2, 0x9 ;  /* 0x0000000902047836 */ /* 0x000fe20000000000 */
[----:B------:R-:W-:Y:S01]  /*0990*/  ISETP.GE.U32.AND P6, PT, R5, UR12, PT ;  /* 0x0000000c05007c0c */ /* 0x000fe2000bfc6070 */
[----:B------:R-:W-:Y:S01]  /*09a0*/  IMAD.SHL.U32 R20, R20, 0x10, RZ ;  /* 0x0000001014147824 */ /* 0x000fe200078e00ff */
[C---:B------:R-:W-:Y:S01]  /*09b0*/  SEL R5, R43.reuse, RZ, P0 ;  /* 0x000000ff2b057207 */ /* 0x040fe20000000000 */
[----:B------:R-:W-:Y:S01]  /*09c0*/  UMOV UR5, 0xffffff00 ;  /* 0xffffff0000057882 */ /* 0x000fe20000000000 */
[----:B------:R-:W-:Y:S01]  /*09d0*/  ISETP.GE.U32.AND P0, PT, R4, UR12, PT ;  /* 0x0000000c04007c0c */ /* 0x000fe2000bf06070 */
[----:B------:R-:W-:Y:S01]  /*09e0*/  VIADD R4, R2, 0xa ;  /* 0x0000000a02047836 */ /* 0x000fe20000000000 */
[C---:B------:R-:W-:Y:S01]  /*09f0*/  SEL R13, R43.reuse, RZ, P4 ;  /* 0x000000ff2b0d7207 */ /* 0x040fe20002000000 */
[----:B------:R-:W-:Y:S01]  /*0a00*/  @UP1 UIADD3 UR4, UPT, UPT, -UR7, UR4, URZ ;  /* 0x0000000407041290 */ /* 0x000fe2000fffe1ff */
[C---:B------:R-:W-:Y:S01]  /*0a10*/  SEL R7, R43.reuse, RZ, P6 ;  /* 0x000000ff2b077207 */ /* 0x040fe20003000000 */
[----:B------:R-:W-:Y:S01]  /*0a20*/  @UP1 UIADD3 UR10, UPT, UPT, UR10, 0x1, URZ ;  /* 0x000000010a0a1890 */ /* 0x000fe2000fffe0ff */
[----:B------:R-:W-:Y:S01]  /*0a30*/  ISETP.GE.U32.AND P4, PT, R4, UR12, PT ;  /* 0x0000000c04007c0c */ /* 0x000fe2000bf86070 */
[----:B------:R-:W-:Y:S01]  /*0a40*/  UISETP.GE.U32.AND UP2, UPT, UR4, UR7, UPT ;  /* 0x000000070400728c */ /* 0x000fe2000bf46070 */
[----:B------:R-:W-:Y:S01]  /*0a50*/  IADD3 R4, PT, PT, R2, 0xc, RZ ;  /* 0x0000000c02047810 */ /* 0x000fe20007ffe0ff */
[----:B------:R-:W-:Y:S01]  /*0a60*/  UIMAD UR5, UR16, UR5, 0x201f ;  /* 0x0000201f100574a4 */ /* 0x000fe2000f8e0205 */
[----:B------:R-:W-:-:S02]  /*0a70*/  SEL R11, R43, RZ, P5 ;  /* 0x000000ff2b0b7207 */ /* 0x000fc40002800000 */
[----:B------:R-:W-:Y:S01]  /*0a80*/  ISETP.GE.U32.AND P6, PT, R6, UR12, PT ;  /* 0x0000000c06007c0c */ /* 0x000fe2000bfc6070 */
[----:B------:R-:W-:Y:S01]  /*0a90*/  VIADD R6, R2, 0xd ;  /* 0x0000000d02067836 */ /* 0x000fe20000000000 */
[----:B------:R-:W-:Y:S01]  /*0aa0*/  ISETP.GE.U32.AND P5, PT, R4, UR12, PT ;  /* 0x0000000c04007c0c */ /* 0x000fe2000bfa6070 */
[C---:B------:R-:W-:Y:S01]  /*0ab0*/  VIADD R4, R2.reuse, 0xe ;  /* 0x0000000e02047836 */ /* 0x040fe20000000000 */
[C---:B------:R-:W-:Y:S01]  /*0ac0*/  SEL R9, R43.reuse, RZ, P3 ;  /* 0x000000ff2b097207 */ /* 0x040fe20001800000 */
[----:B------:R-:W-:Y:S01]  /*0ad0*/  VIADD R2, R2, 0xf ;  /* 0x0000000f02027836 */ /* 0x000fe20000000000 */
[C---:B------:R-:W-:Y:S01]  /*0ae0*/  SEL R27, R43.reuse, RZ, P2 ;  /* 0x000000ff2b1b7207 */ /* 0x040fe20001000000 */
[----:B------:R-:W-:Y:S01]  /*0af0*/  @UP2 UIADD3 UR10, UPT, UPT, UR10, 0x1, URZ ;  /* 0x000000010a0a2890 */ /* 0x000fe2000fffe0ff */
[----:B------:R-:W-:Y:S02]  /*0b00*/  ISETP.GE.U32.AND P3, PT, R6, UR12, PT ;  /* 0x0000000c06007c0c */ /* 0x000fe4000bf66070 */
[----:B------:R-:W-:Y:S01]  /*0b10*/  ISETP.GE.U32.AND P2, PT, R4, UR12, PT ;  /* 0x0000000c04007c0c */ /* 0x000fe2000bf46070 */
[----:B------:R-:W-:Y:S01]  /*0b20*/  USEL UR9, UR9, UR10, !UP0 ;  /* 0x0000000a09097287 */ /* 0x000fe2000c000000 */
[----:B------:R-:W-:-:S02]  /*0b30*/  SEL R29, R43, RZ, P1 ;  /* 0x000000ff2b1d7207 */ /* 0x000fc40000800000 */
[----:B------:R-:W-:Y:S01]  /*0b40*/  ISETP.GE.U32.AND P1, PT, R2, UR12, PT ;  /* 0x0000000c02007c0c */ /* 0x000fe2000bf26070 */
[----:B0-----:R-:W-:Y:S01]  /*0b50*/  IMAD R19, R0, 0x20, R21 ;  /* 0x0000002000137824 */ /* 0x001fe200078e0215 */
[----:B------:R-:W-:Y:S01]  /*0b60*/  LOP3.LUT R18, R20, 0xf, R23, 0xf8, !PT ;  /* 0x0000000f14127812 */ /* 0x000fe200078ef817 */
[----:B------:R-:W-:Y:S01]  /*0b70*/  UMOV UR10, UR11 ;  /* 0x0000000b000a7c82 */ /* 0x000fe20008000000 */
        /* <DEDUP_REMOVED lines=23> */
[----:B---3--:R-:W-:-:S07]  /*0cf0*/  IMAD.IADD R0, R18, 0x1, -R43 ;  /* 0x0000000112007824 */ /* 0x008fce00078e0a2b */
.L_x_16742:
        /* <DEDUP_REMOVED lines=37> */
.L_x_16668:
[----:B------:R-:W-:Y:S05]  /*0f50*/  BSYNC.RECONVERGENT B1 ;  /* 0x0000000000017941 */ /* 0x000fea0003800200 */
.L_x_16667:
        /* <DEDUP_REMOVED lines=8> */
.L_x_16669:
[----:B-1----:R-:W1:Y:S08]  /*0fe0*/  LDC.64 R28, c[0x0][0x390] ;  /* 0x0000e400ff1c7b82 */ /* 0x002e700000000a00 */
        /* <DEDUP_REMOVED lines=15> */
[----:B---3--:R-:W-:Y:S04]  /*10e0*/  STS [R51], R28 ;  /* 0x0000001c33007388 */ /* 0x008fe80000000800 */
[----:B--2---:R0:W-:Y:S04]  /*10f0*/  STS [R51+UR18], R30 ;  /* 0x0000001e33007988 */ /* 0x0041e80008000812 */
[----:B----4-:R2:W-:Y:S04]  /*1100*/  STS [R55], R32 ;  /* 0x0000002037007388 */ /* 0x0105e80000000800 */
[----:B-----5:R2:W-:Y:S01]  /*1110*/  STS [R57], R34 ;  /* 0x0000002239007388 */ /* 0x0205e20000000800 */
[----:B0-----:R-:W-:Y:S01]  /*1120*/  LEA R51, R52, R51, 0x4 ;  /* 0x0000003334337211 */ /* 0x001fe200078e20ff */
[----:B------:R-:W-:Y:S06]  /*1130*/  @!P0 BRA `(.L_x_16669) ;  /* 0xfffffffc00a88947 */ /* 0x000fec000383ffff */
.L_x_16666:
[----:B------:R-:W-:Y:S05]  /*1140*/  BSYNC.RECONVERGENT B0 ;  /* 0x0000000000007941 */ /* 0x000fea0003800200 */
.L_x_16665:
[----:B------:R-:W3:Y:S01]  /*1150*/  LDCU UR19, c[0x0][0x3ac] ;  /* 0x00007580ff1377ac */ /* 0x000ee20008000800 */
[----:B------:R-:W-:Y:S01]  /*1160*/  ISETP.GT.U32.AND P0, PT, R25, 0x3, PT ;  /* 0x000000031900780c */ /* 0x000fe20003f04070 */
[----:B------:R-:W-:Y:S01]  /*1170*/  BSSY.RECONVERGENT B0, `(.L_x_16670) ;  /* 0x0000010000007945 */ /* 0x000fe20003800200 */
[----:B------:R-:W-:Y:S01]  /*1180*/  SHF.R.U32.HI R31, RZ, 0x5, R25 ;  /* 0x00000005ff1f7819 */ /* 0x000fe20000011619 */
[----:B------:R-:W4:Y:S01]  /*1190*/  LDCU UR4, c[0x0][0x3a8] ;  /* 0x00007500ff0477ac */ /* 0x000f220008000800 */
[----:B-1----:R-:W-:Y:S02]  /*11a0*/  P2R R28, PR, RZ, 0x1 ;  /* 0x00000001ff1c7803 */ /* 0x002fe40000000000 */
[----:B---3--:R-:W-:-:S07]  /*11b0*/  ISETP.GE.AND P1, PT, R31, UR19, PT ;  /* 0x000000131f007c0c */ /* 0x008fce000bf26270 */
[----:B------:R-:W-:Y:S06]  /*11c0*/  @P0 BRA `(.L_x_16671) ;  /* 0x0000000000280947 */ /* 0x000fec0003800000 */
[----:B0-----:R-:W0:Y:S01]  /*11d0*/  S2R R30, SR_CgaCtaId ;  /* 0x00000000001e7919 */ /* 0x001e220000008800 */
[----:B------:R-:W-:Y:S01]  /*11e0*/  MOV R29, 0x400 ;  /* 0x00000400001d7802 */ /* 0x000fe20000000f00 */
[----:B------:R-:W-:-:S04]  /*11f0*/  IMAD.MOV.U32 R28, RZ, RZ, R25 ;  /* 0x000000ffff1c7224 */ /* 0x000fc800078e0019 */
[----:B------:R-:W-:-:S05]  /*1200*/  VIADD R29, R29, 0x4100 ;  /* 0x000041001d1d7836 */ /* 0x000fca0000000000 */
[----:B0-----:R-:W-:-:S07]  /*1210*/  LEA R29, R30, R29, 0x18 ;  /* 0x0000001d1e1d7211 */ /* 0x001fce00078ec0ff */
.L_x_16672:
[C---:B------:R-:W-:Y:S02]  /*1220*/  IMAD R30, R28.reuse, 0x4, R29 ;  /* 0x000000041c1e7824 */ /* 0x040fe400078e021d */
[----:B------:R-:W-:-:S03]  /*1230*/  VIADD R28, R28, UR17 ;  /* 0x000000111c1c7c36 */ /* 0x000fc60008000000 */
[----:B------:R1:W-:Y:S02]  /*1240*/  STS [R30], RZ ;  /* 0x000000ff1e007388 */ /* 0x0003e40000000800 */
[----:B------:R-:W-:-:S13]  /*1250*/  ISETP.GE.U32.AND P0, PT, R28, 0x4, PT ;  /* 0x000000041c00780c */ /* 0x000fda0003f06070 */
[----:B-1----:R-:W-:Y:S05]  /*1260*/  @!P0 BRA `(.L_x_16672) ;  /* 0xfffffffc00ec8947 */ /* 0x002fea000383ffff */
.L_x_16671:
[----:B----4-:R-:W-:Y:S05]  /*1270*/  BSYNC.RECONVERGENT B0 ;  /* 0x0000000000007941 */ /* 0x010fea0003800200 */
.L_x_16670:
[----:B------:R-:W-:Y:S04]  /*1280*/  BSSY.RECONVERGENT B0, `(.L_x_16673) ;  /* 0x0000010000007945 */ /* 0x000fe80003800200 */
[----:B------:R-:W-:Y:S05]  /*1290*/  @P1 BRA `(.L_x_16674) ;  /* 0x0000000000381947 */ /* 0x000fea0003800000 */
[----:B------:R-:W1:Y:S01]  /*12a0*/  S2R R29, SR_CgaCtaId ;  /* 0x00000000001d7919 */ /* 0x000e620000008800 */
[----:B------:R-:W-:-:S04]  /*12b0*/  MOV R28, 0x400 ;  /* 0x00000400001c7802 */ /* 0x000fc80000000f00 */
[----:B-1----:R-:W-:-:S05]  /*12c0*/  LEA R28, R29, R28, 0x18 ;  /* 0x0000001c1d1c7211 */ /* 0x002fca00078ec0ff */
[----:B0-----:R-:W-:-:S07]  /*12d0*/  IMAD R30, R21, 0x204, R28 ;  /* 0x00000204151e7824 */ /* 0x001fce00078e021c */
.L_x_16675:
[----:B-1----:R-:W0:Y:S01]  /*12e0*/  LDC.64 R28, c[0x0][0x398] ;  /* 0x0000e600ff1c7b82 */ /* 0x002e220000000a00 */
[----:B------:R-:W-:-:S04]  /*12f0*/  IMAD R33, R31, UR4, R19 ;  /* 0x000000041f217c24 */ /* 0x000fc8000f8e0213 */
[----:B0-----:R-:W-:-:S06]  /*1300*/  IMAD.WIDE R28, R33, 0x4, R28 ;  /* 0x00000004211c7825 */ /* 0x001fcc00078e021c */
[----:B------:R-:W3:Y:S01]  /*1310*/  LDG.E R28, desc[UR14][R28.64] ;  /* 0x0000000e1c1c7981 */ /* 0x000ee2000c1e1900 */
[----:B--2---:R-:W0:Y:S01]  /*1320*/  LDC R32, c[0x0][0x360] ;  /* 0x0000d800ff207b82 */ /* 0x004e220000000800 */
[----:B------:R-:W-:Y:S01]  /*1330*/  IMAD R33, R31, 0x4, R30 ;  /* 0x000000041f217824 */ /* 0x000fe200078e021e */
[----:B0-----:R-:W-:-:S04]  /*1340*/  LEA.HI R31, R32, R31, RZ, 0x1b ;  /* 0x0000001f201f7211 */ /* 0x001fc800078fd8ff */
[----:B------:R-:W-:Y:S01]  /*1350*/  ISETP.GE.AND P0, PT, R31, UR19, PT ;  /* 0x000000131f007c0c */ /* 0x000fe2000bf06270 */
[----:B---3--:R1:W-:-:S12]  /*1360*/  STS [R33], R28 ;  /* 0x0000001c21007388 */ /* 0x0083d80000000800 */
[----:B------:R-:W-:Y:S05]  /*1370*/  @!P0 BRA `(.L_x_16675) ;  /* 0xfffffffc00d88947 */ /* 0x000fea000383ffff */
.L_x_16674:
[----:B------:R-:W-:Y:S05]  /*1380*/  BSYNC.RECONVERGENT B0 ;  /* 0x0000000000007941 */ /* 0x000fea0003800200 */
.L_x_16673:
[----:B------:R-:W-:Y:S01]  /*1390*/  BAR.SYNC.DEFER_BLOCKING 0x0 ;  /* 0x0000000000007b1d */ /* 0x000fe20000010000 */
[----:B------:R-:W-:-:S09]  /*13a0*/  UISETP.GE.AND UP0, UPT, UR6, 0x1, UPT ;  /* 0x000000010600788c */ /* 0x000fd2000bf06270 */
[----:B------:R-:W-:Y:S05]  /*13b0*/  BRA.U !UP0, `(.L_x_16676) ;  /* 0x0000003108507547 */ /* 0x000fea000b800000 */
[----:B------:R-:W-:Y:S01]  /*13c0*/  UISETP.NE.AND UP0, UPT, UR16, 0x1, UPT ;  /* 0x000000011000788c */ /* 0x000fe2000bf05270 */
[C---:B01----:R-:W-:Y:S01]  /*13d0*/  VIADD R33, R23.reuse, 0x4 ;  /* 0x0000000417217836 */ /* 0x043fe20000000000 */
[C---:B--2---:R-:W-:Y:S01]  /*13e0*/  IADD3 R34, PT, PT, R23.reuse, 0x1, RZ ;  /* 0x0000000117227810 */ /* 0x044fe20007ffe0ff */
[C---:B------:R-:W-:Y:S01]  /*13f0*/  VIADD R32, R23.reuse, 0x3 ;  /* 0x0000000317207836 */ /* 0x040fe20000000000 */
[C---:B------:R-:W-:Y:S01]  /*1400*/  LOP3.LUT R28, R23.reuse, 0xf, RZ, 0xc0, !PT ;  /* 0x0000000f171c7812 */ /* 0x040fe200078ec0ff */
[C---:B------:R-:W-:Y:S01]  /*1410*/  VIADD R31, R23.reuse, 0x6 ;  /* 0x00000006171f7836 */ /* 0x040fe20000000000 */
[----:B------:R-:W-:Y:S01]  /*1420*/  LOP3.LUT R34, R34, 0xf, RZ, 0xc0, !PT ;  /* 0x0000000f22227812 */ /* 0x000fe200078ec0ff */
[----:B------:R-:W-:Y:S01]  /*1430*/  VIADD R30, R23, 0x5 ;  /* 0x00000005171e7836 */ /* 0x000fe20000000000 */
[----:B------:R-:W-:Y:S02]  /*1440*/  LOP3.LUT R33, R33, 0xf, RZ, 0xc0, !PT ;  /* 0x0000000f21217812 */ /* 0x000fe400078ec0ff */
[----:B------:R-:W-:-:S02]  /*1450*/  LOP3.LUT R32, R32, 0xf, RZ, 0xc0, !PT ;  /* 0x0000000f20207812 */ /* 0x000fc400078ec0ff */
[----:B------:R-:W-:Y:S02]  /*1460*/  LOP3.LUT R31, R31, 0xf, RZ, 0xc0, !PT ;  /* 0x0000000f1f1f7812 */ /* 0x000fe400078ec0ff */
[----:B------:R-:W-:Y:S02]  /*1470*/  LOP3.LUT R30, R30, 0xf, RZ, 0xc0, !PT ;  /* 0x0000000f1e1e7812 */ /* 0x000fe400078ec0ff */
[----:B------:R-:W-:Y:S01]  /*1480*/  LOP3.LUT R28, R28, 0x8, RZ, 0x3c, !PT ;  /* 0x000000081c1c7812 */ /* 0x000fe200078e3cff */
[----:B------:R-:W-:Y:S06]  /*1490*/  BRA.U UP0, `(.L_x_16677) ;  /* 0x0000000d00e07547 */ /* 0x000fec000b800000 */
[----:B------:R-:W-:-:S05]  /*14a0*/  UMOV UR4, URZ ;  /* 0x000000ff00047c82 */ /* 0x000fca0008000000 */
.L_x_16697:
[----:B0-----:R-:W0:Y:S01]  /*14b0*/  LDC R35, c[0x0][0x3ac] ;  /* 0x0000eb00ff237b82 */ /* 0x001e220000000800 */
[----:B------:R-:W-:Y:S01]  /*14c0*/  VIADD R29, R23, UR4 ;  /* 0x00000004171d7c36 */ /* 0x000fe20008000000 */
        /* <DEDUP_REMOVED lines=9> */
[----:B-1234-:R-:W-:Y:S10]  /*1560*/  @!P5 BRA `(.L_x_16678) ;  /* 0x00000000001cd947 */ /* 0x01eff40003800000 */
[----:B------:R-:W0:Y:S01]  /*1570*/  S2UR UR12, SR_CgaCtaId ;  /* 0x00000000000c79c3 */ /* 0x000e220000008800 */
[----:B------:R-:W-:Y:S01]  /*1580*/  UMOV UR11, 0x400 ;  /* 0x00000400000b7882 */ /* 0x000fe20000000000 */
[----:B------:R-:W-:Y:S01]  /*1590*/  IMAD R26, R29, R35, R18 ;  /* 0x000000231d1a7224 */ /* 0x000fe200078e0212 */
[----:B------:R-:W-:-:S04]  /*15a0*/  UIADD3 UR11, UPT, UPT, UR11, 0x4080, URZ ;  /* 0x000040800b0b7890 */ /* 0x000fc8000fffe0ff */
[----:B0-----:R-:W-:-:S06]  /*15b0*/  ULEA UR11, UR12, UR11, 0x18 ;  /* 0x0000000b0c0b7291 */ /* 0x001fcc000f8ec0ff */
[----:B------:R-:W-:-:S06]  /*15c0*/  LEA R26, R26, UR11, 0x2 ;  /* 0x0000000b1a1a7c11 */ /* 0x000fcc000f8e10ff */
[----:B------:R-:W0:Y:S02]  /*15d0*/  LDS R26, [R26] ;  /* 0x000000001a1a7984 */ /* 0x000e240000000800 */
.L_x_16678:
        /* <DEDUP_REMOVED lines=8> */
.L_x_16679:
        /* <DEDUP_REMOVED lines=8> */
.L_x_16680:
        /* <DEDUP_REMOVED lines=8> */
.L_x_16681:
        /* <DEDUP_REMOVED lines=8> */
.L_x_16682:
        /* <DEDUP_REMOVED lines=9> */
.L_x_16683:
        /* <DEDUP_REMOVED lines=9> */
.L_x_16684:
        /* <DEDUP_REMOVED lines=11> */
.L_x_16685:
        /* <DEDUP_REMOVED lines=9> */
.L_x_16686:
[----:B------:R-:W-:Y:S01]  /*1a40*/  ISETP.GE.AND P6, PT, R35, 0xb, PT ;  /* 0x0000000b2300780c */ /* 0x000fe20003fc6270 */
[----:B------:R-:W-:-:S12]  /*1a50*/  @!P0 BRA `(.L_x_16687) ;  /* 0x0000000000248947 */ /* 0x000fd80003800000 */
[----:B------:R-:W5:Y:S01]  /*1a60*/  S2UR UR12, SR_CgaCtaId ;  /* 0x00000000000c79c3 */ /* 0x000f620000008800 */
[----:B------:R-:W-:Y:S01]  /*1a70*/  VIADD R43, R23, 0x9 ;  /* 0x00000009172b7836 */ /* 0x000fe20000000000 */
[----:B------:R-:W-:Y:S02]  /*1a80*/  UMOV UR11, 0x400 ;  /* 0x00000400000b7882 */ /* 0x000fe40000000000 */
[----:B------:R-:W-:Y:S02]  /*1a90*/  UIADD3 UR11, UPT, UPT, UR11, 0x4080, URZ ;  /* 0x000040800b0b7890 */ /* 0x000fe4000fffe0ff */
[----:B0-----:R-:W-:-:S05]  /*1aa0*/  LOP3.LUT R50, R43, 0xf, RZ, 0xc0, !PT ;  /* 0x0000000f2b327812 */ /* 0x001fca00078ec0ff */
[----:B------:R-:W-:Y:S01]  /*1ab0*/  IMAD.IADD R50, R51, 0x1, R50 ;  /* 0x0000000133327824 */ /* 0x000fe200078e0232 */
[----:B-----5:R-:W-:-:S06]  /*1ac0*/  ULEA UR11, UR12, UR11, 0x18 ;  /* 0x0000000b0c0b7291 */ /* 0x020fcc000f8ec0ff */
[----:B------:R-:W-:-:S05]  /*1ad0*/  LEA R50, R50, UR11, 0x2 ;  /* 0x0000000b32327c11 */ /* 0x000fca000f8e10ff */
[----:B------:R0:W0:Y:S02]  /*1ae0*/  LDS R43, [R50] ;  /* 0x00000000322b7984 */ /* 0x0000240000000800 */
.L_x_16687:
        /* <DEDUP_REMOVED lines=11> */
.L_x_16688:
        /* <DEDUP_REMOVED lines=11> */
.L_x_16689:
        /* <DEDUP_REMOVED lines=11> */
.L_x_16690:
        /* <DEDUP_REMOVED lines=11> */
.L_x_16691:
        /* <DEDUP_REMOVED lines=11> */
.L_x_16692:
[----:B------:R-:W-:Y:S01]  /*1e60*/  ISETP.GE.AND P6, PT, R24, UR8, PT ;  /* 0x0000000818007c0c */ /* 0x000fe2000bfc6270 */
[----:B------:R-:W-:-:S12]  /*1e70*/  @!P0 BRA `(.L_x_16693) ;  /* 0x0000000000248947 */ /* 0x000fd80003800000 */
[----:B------:R-:W5:Y:S01]  /*1e80*/  S2UR UR12, SR_CgaCtaId ;  /* 0x00000000000c79c3 */ /* 0x000f620000008800 */
[----:B------:R-:W-:Y:S01]  /*1e90*/  VIADD R35, R23, 0xffffffff ;  /* 0xffffffff17237836 */ /* 0x000fe20000000000 */
[----:B------:R-:W-:Y:S02]  /*1ea0*/  UMOV UR11, 0x400 ;  /* 0x00000400000b7882 */ /* 0x000fe40000000000 */
[----:B------:R-:W-:Y:S02]  /*1eb0*/  UIADD3 UR11, UPT, UPT, UR11, 0x4080, URZ ;  /* 0x000040800b0b7890 */ /* 0x000fe4000fffe0ff */
[----:B0-----:R-:W-:-:S04]  /*1ec0*/  LOP3.LUT R50, R35, 0xf, RZ, 0xc0, !PT ;  /* 0x0000000f23327812 */ /* 0x001fc800078ec0ff */
[----:B------:R-:W-:Y:S01]  /*1ed0*/  IADD3 R50, PT, PT, R51, R50, RZ ;  /* 0x0000003233327210 */ /* 0x000fe20007ffe0ff */
[----:B-----5:R-:W-:-:S06]  /*1ee0*/  ULEA UR11, UR12, UR11, 0x18 ;  /* 0x0000000b0c0b7291 */ /* 0x020fcc000f8ec0ff */
[----:B------:R-:W-:-:S05]  /*1ef0*/  LEA R50, R50, UR11, 0x2 ;  /* 0x0000000b32327c11 */ /* 0x000fca000f8e10ff */
[----:B------:R0:W0:Y:S02]  /*1f00*/  LDS R49, [R50] ;  /* 0x0000000032317984 */ /* 0x0000240000000800 */
.L_x_16693:
[----:B------:R-:W-:Y:S04]  /*1f10*/  BSSY.RECONVERGENT B0, `(.L_x_16694) ;  /* 0x000004e000007945 */ /* 0x000fe80003800200 */
[----:B------:R-:W-:Y:S05]  /*1f20*/  @P6 BRA `(.L_x_16695) ;  /* 0x0000000400306947 */ /* 0x000fea0003800000 */
[----:B------:R-:W5:Y:S01]  /*1f30*/  S2R R35, SR_CgaCtaId ;  /* 0x0000000000237919 */ /* 0x000f620000008800 */
[----:B0-----:R-:W-:Y:S01]  /*1f40*/  MOV R50, 0x400 ;  /* 0x0000040000327802 */ /* 0x001fe20000000f00 */
[----:B------:R-:W-:-:S04]  /*1f50*/  IMAD.MOV.U32 R51, RZ, RZ, R24 ;  /* 0x000000ffff337224 */ /* 0x000fc800078e0018 */
[----:B------:R-:W-:Y:S01]  /*1f60*/  VIADD R52, R50, 0x4100 ;  /* 0x0000410032347836 */ /* 0x000fe20000000000 */
[----:B-----5:R-:W-:-:S04]  /*1f70*/  LEA R50, R35, R50, 0x18 ;  /* 0x0000003223327211 */ /* 0x020fc800078ec0ff */
[----:B------:R-:W-:-:S07]  /*1f80*/  LEA R35, R35, R52, 0x18 ;  /* 0x0000003423237211 */ /* 0x000fce00078ec0ff */
.L_x_16696:
[----:B------:R-:W-:Y:S01]  /*1f90*/  IMAD R53, R51, 0x204, R50 ;  /* 0x0000020433357824 */ /* 0x000fe200078e0232 */
[----:B0-----:R-:W0:Y:S01]  /*1fa0*/  LDC R54, c[0x0][0x3ac] ;  /* 0x0000eb00ff367b82 */ /* 0x001e220000000800 */
[----:B------:R-:W-:Y:S02]  /*1fb0*/  IMAD.MOV.U32 R52, RZ, RZ, RZ ;  /* 0x000000ffff347224 */ /* 0x000fe400078e00ff */
[--C-:B------:R-:W-:Y:S01]  /*1fc0*/  @P5 IMAD R55, R16, 0x4, R53.reuse ;  /* 0x0000000410375824 */ /* 0x100fe200078e0235 */
[----:B------:R-:W-:Y:S01]  /*1fd0*/  @P2 LEA R58, R13, R53, 0x2 ;  /* 0x000000350d3a2211 */ /* 0x000fe200078e10ff */
[--C-:B------:R-:W-:Y:S02]  /*1fe0*/  @P4 IMAD R56, R15, 0x4, R53.reuse ;  /* 0x000000040f384824 */ /* 0x100fe400078e0235 */
[----:B------:R-:W-:Y:S02]  /*1ff0*/  @P3 IMAD R57, R14, 0x4, R53 ;  /* 0x000000040e393824 */ /* 0x000fe400078e0235 */
[----:B------:R-:W5:Y:S04]  /*2000*/  @P5 LDS R55, [R55] ;  /* 0x0000000037375984 */ /* 0x000f680000000800 */
[----:B------:R-:W1:Y:S04]  /*2010*/  @P4 LDS R56, [R56+0x4] ;  /* 0x0000040038384984 */ /* 0x000e680000000800 */
[----:B------:R-:W2:Y:S04]  /*2020*/  @P3 LDS R57, [R57+0x8] ;  /* 0x0000080039393984 */ /* 0x000ea80000000800 */
[----:B------:R-:W3:Y:S01]  /*2030*/  @P2 LDS R58, [R58+0xc] ;  /* 0x00000c003a3a2984 */ /* 0x000ee20000000800 */
[----:B0-----:R-:W-:Y:S01]  /*2040*/  ISETP.GE.AND P0, PT, R54, 0x6, PT ;  /* 0x000000063600780c */ /* 0x001fe20003f06270 */
[----:B-----5:R-:W-:-:S02]  /*2050*/  @P5 IMAD R52, R26, R55, RZ ;  /* 0x000000371a345224 */ /* 0x020fc400078e02ff */
[----:B------:R-:W-:Y:S02]  /*2060*/  @P1 IMAD R55, R12, 0x4, R53 ;  /* 0x000000040c371824 */ /* 0x000fe400078e0235 */
[----:B-1----:R-:W-:-:S08]  /*2070*/  @P4 IMAD R52, R27, R56, R52 ;  /* 0x000000381b344224 */ /* 0x002fd000078e0234 */
[----:B------:R-:W-:Y:S01]  /*2080*/  @P0 IMAD R56, R11, 0x4, R53 ;  /* 0x000000040b380824 */ /* 0x000fe200078e0235 */
[----:B------:R-:W4:Y:S01]  /*2090*/  @P1 LDS R55, [R55+0x10] ;  /* 0x0000100037371984 */ /* 0x000f220000000800 */
[----:B--2---:R-:W-:-:S04]  /*20a0*/  @P3 IMAD R52, R36, R57, R52 ;  /* 0x0000003924343224 */ /* 0x004fc800078e0234 */
[----:B------:R-:W0:Y:S01]  /*20b0*/  @P0 LDS R56, [R56+0x14] ;  /* 0x0000140038380984 */ /* 0x000e220000000800 */
[----:B---3--:R-:W-:-:S04]  /*20c0*/  @P2 IMAD R52, R37, R58, R52 ;  /* 0x0000003a25342224 */ /* 0x008fc800078e0234 */
[----:B----4-:R-:W-:-:S04]  /*20d0*/  @P1 IMAD R52, R38, R55, R52 ;  /* 0x0000003726341224 */ /* 0x010fc800078e0234 */
        /* <DEDUP_REMOVED lines=45> */
[----:B------:R-:W-:-:S04]  /*23b0*/  ISETP.GE.AND P0, PT, R51, UR8, PT ;  /* 0x0000000833007c0c */ /* 0x000fc8000bf06270 */
[----:B------:R-:W-:-:S05]  /*23c0*/  IADD3 R55, PT, PT, R55, R52, RZ ;  /* 0x0000003437377210 */ /* 0x000fca0007ffe0ff */
[----:B------:R0:W-:Y:S04]  /*23d0*/  STS [R54], R55 ;  /* 0x0000003736007388 */ /* 0x0001e80000000800 */
[----:B------:R-:W-:Y:S05]  /*23e0*/  @!P0 BRA `(.L_x_16696) ;  /* 0xfffffff800e88947 */ /* 0x000fea000383ffff */
.L_x_16695:
[----:B------:R-:W-:Y:S05]  /*23f0*/  BSYNC.RECONVERGENT B0 ;  /* 0x0000000000007941 */ /* 0x000fea0003800200 */
.L_x_16694:
[----:B------:R-:W-:Y:S05]  /*2400*/  BRA.U !UP0, `(.L_x_16697) ;  /* 0xfffffff108287547 */ /* 0x000fea000b83ffff */
[----:B------:R-:W-:Y:S05]  /*2410*/  BRA `(.L_x_16676) ;  /* 0x0000002000387947 */ /* 0x000fea0003800000 */
.L_x_16677:
[----:B------:R-:W-:-:S09]  /*2420*/  UISETP.GT.U32.AND UP0, UPT, UR19, 0x1f, UPT ;  /* 0x0000001f1300788c */ /* 0x000fd2000bf04070 */
[----:B------:R-:W-:Y:S05]  /*2430*/  BRA.U UP0, `(.L_x_16698) ;  /* 0x0000000d00d87547 */ /* 0x000fea000b800000 */
[----:B------:R-:W-:-:S05]  /*2440*/  UMOV UR4, URZ ;  /* 0x000000ff00047c82 */ /* 0x000fca0008000000 */
.L_x_16718:
[----:B0-----:R-:W0:Y:S01]  /*2450*/  LDC R50, c[0x0][0x3ac] ;  /* 0x0000eb00ff327b82 */ /* 0x001e220000000800 */
[----:B------:R-:W-:Y:S01]  /*2460*/  VIADD R29, R23, UR4 ;  /* 0x00000004171d7c36 */ /* 0x000fe20008000000 */
        /* <DEDUP_REMOVED lines=17> */
.L_x_16699:
        /* <DEDUP_REMOVED lines=8> */
.L_x_16700:
        /* <DEDUP_REMOVED lines=8> */
.L_x_16701:
        /* <DEDUP_REMOVED lines=8> */
.L_x_16702:
        /* <DEDUP_REMOVED lines=8> */
.L_x_16703:
        /* <DEDUP_REMOVED lines=9> */
.L_x_16704:
        /* <DEDUP_REMOVED lines=9> */
.L_x_16705:
        /* <DEDUP_REMOVED lines=11> */
.L_x_16706:
        /* <DEDUP_REMOVED lines=9> */
.L_x_16707:
        /* <DEDUP_REMOVED lines=11> */
.L_x_16708:
        /* <DEDUP_REMOVED lines=11> */
.L_x_16709:
        /* <DEDUP_REMOVED lines=11> */
.L_x_16710:
        /* <DEDUP_REMOVED lines=11> */
.L_x_16711:
        /* <DEDUP_REMOVED lines=11> */
.L_x_16712:
        /* <DEDUP_REMOVED lines=11> */
.L_x_16713:
        /* <DEDUP_REMOVED lines=11> */
.L_x_16714:
[----:B------:R-:W-:Y:S04]  /*2eb0*/  BSSY.RECONVERGENT B0, `(.L_x_16715) ;  /* 0x000004c000007945 */ /* 0x000fe80003800200 */
[----:B------:R-:W-:Y:S05]  /*2ec0*/  @P6 BRA `(.L_x_16716) ;  /* 0x0000000400286947 */ /* 0x000fea0003800000 */
[----:B0-----:R-:W0:Y:S01]  /*2ed0*/  S2R R35, SR_CgaCtaId ;  /* 0x0000000000237919 */ /* 0x001e220000008800 */
[----:B------:R-:W-:Y:S01]  /*2ee0*/  MOV R50, 0x400 ;  /* 0x0000040000327802 */ /* 0x000fe20000000f00 */
[----:B------:R-:W-:-:S04]  /*2ef0*/  IMAD.MOV.U32 R51, RZ, RZ, R24 ;  /* 0x000000ffff337224 */ /* 0x000fc800078e0018 */
[----:B------:R-:W-:Y:S01]  /*2f00*/  VIADD R52, R50, 0x4100 ;  /* 0x0000410032347836 */ /* 0x000fe20000000000 */
[----:B0-----:R-:W-:-:S04]  /*2f10*/  LEA R50, R35, R50, 0x18 ;  /* 0x0000003223327211 */ /* 0x001fc800078ec0ff */
[----:B------:R-:W-:-:S07]  /*2f20*/  LEA R35, R35, R52, 0x18 ;  /* 0x0000003423237211 */ /* 0x000fce00078ec0ff */
.L_x_16717:
[----:B------:R-:W-:Y:S01]  /*2f30*/  IMAD R53, R51, 0x204, R50 ;  /* 0x0000020433357824 */ /* 0x000fe200078e0232 */
[----:B0-----:R-:W0:Y:S01]  /*2f40*/  LDC R54, c[0x0][0x3ac] ;  /* 0x0000eb00ff367b82 */ /* 0x001e220000000800 */
[----:B------:R-:W-:Y:S02]  /*2f50*/  IMAD.MOV.U32 R52, RZ, RZ, RZ ;  /* 0x000000ffff347224 */ /* 0x000fe400078e00ff */
[--C-:B------:R-:W-:Y:S01]  /*2f60*/  @P4 IMAD R56, R15, 0x4, R53.reuse ;  /* 0x000000040f384824 */ /* 0x100fe200078e0235 */
[----:B------:R-:W-:Y:S01]  /*2f70*/  @P5 LEA R55, R16, R53, 0x2 ;  /* 0x0000003510375211 */ /* 0x000fe200078e10ff */
[--C-:B------:R-:W-:Y:S02]  /*2f80*/  @P3 IMAD R57, R14, 0x4, R53.reuse ;  /* 0x000000040e393824 */ /* 0x100fe400078e0235 */
[----:B------:R-:W-:Y:S02]  /*2f90*/  @P2 IMAD R58, R13, 0x4, R53 ;  /* 0x000000040d3a2824 */ /* 0x000fe400078e0235 */
[----:B------:R-:W-:Y:S04]  /*2fa0*/  @P4 LDS R56, [R56+0x4] ;  /* 0x0000040038384984 */ /* 0x000fe80000000800 */
[----:B------:R-:W5:Y:S04]  /*2fb0*/  @P5 LDS R55, [R55] ;  /* 0x0000000037375984 */ /* 0x000f680000000800 */
        /* <DEDUP_REMOVED lines=56> */
[----:B------:R-:W-:-:S04]  /*3340*/  ISETP.GE.AND P0, PT, R51, UR8, PT ;  /* 0x0000000833007c0c */ /* 0x000fc8000bf06270 */
[----:B------:R0:W-:Y:S09]  /*3350*/  STS [R57], R52 ;  /* 0x0000003439007388 */ /* 0x0001f20000000800 */
[----:B------:R-:W-:Y:S05]  /*3360*/  @!P0 BRA `(.L_x_16717) ;  /* 0xfffffff800f08947 */ /* 0x000fea000383ffff */
.L_x_16716:
[----:B------:R-:W-:Y:S05]  /*3370*/  BSYNC.RECONVERGENT B0 ;  /* 0x0000000000007941 */ /* 0x000fea0003800200 */
.L_x_16715:
[----:B------:R-:W-:Y:S05]  /*3380*/  BRA.U !UP0, `(.L_x_16718) ;  /* 0xfffffff108307547 */ /* 0x000fea000b83ffff */
[----:B------:R-:W-:Y:S05]  /*3390*/  BRA `(.L_x_16676) ;  /* 0x0000001000587947 */ /* 0x000fea0003800000 */
.L_x_16698:
[----:B------:R-:W-:-:S07]  /*33a0*/  IMAD.MOV.U32 R50, RZ, RZ, RZ ;  /* 0x000000ffff327224 */ /* 0x000fce00078e00ff */
.L_x_16738:
[----:B0-----:R-:W0:Y:S01]  /*33b0*/  LDCU UR12, c[0x0][0x3ac] ;  /* 0x00007580ff0c77ac */ /* 0x001e220008000800 */
[----:B------:R-:W-:Y:S01]  /*33c0*/  ISETP.GE.AND P5, PT, R24, UR8, PT ;  /* 0x0000000818007c0c */ /* 0x000fe2000bfa6270 */
[----:B0-2---:R-:W-:Y:S01]  /*33d0*/  IMAD.U32 R28, RZ, RZ, UR12 ;  /* 0x0000000cff1c7e24 */ /* 0x005fe2000f8e00ff */
[----:B------:R-:W-:Y:S02]  /*33e0*/  UISETP.GE.AND UP1, UPT, UR12, 0xa, UPT ;  /* 0x0000000a0c00788c */ /* 0x000fe4000bf26270 */
[----:B------:R-:W-:Y:S01]  /*33f0*/  IMAD.U32 R35, RZ, RZ, UR12 ;  /* 0x0000000cff237e24 */ /* 0x000fe2000f8e00ff */
[----:B----4-:R-:W-:Y:S01]  /*3400*/  MOV R29, UR12 ;  /* 0x0000000c001d7c02 */ /* 0x010fe20008000f00 */
        /* <DEDUP_REMOVED lines=15> */
[----:B-1-3--:R-:W-:Y:S10]  /*3500*/  @!P0 BRA `(.L_x_16719) ;  /* 0x00000000001c8947 */ /* 0x00aff40003800000 */
[----:B------:R-:W0:Y:S01]  /*3510*/  S2UR UR11, SR_CgaCtaId ;  /* 0x00000000000b79c3 */ /* 0x000e220000008800 */
[----:B------:R-:W-:Y:S01]  /*3520*/  UMOV UR4, 0x400 ;  /* 0x0000040000047882 */ /* 0x000fe20000000000 */
[----:B------:R-:W-:Y:S01]  /*3530*/  IMAD R26, R35, UR12, R18 ;  /* 0x0000000c231a7c24 */ /* 0x000fe2000f8e0212 */
[----:B------:R-:W-:-:S04]  /*3540*/  UIADD3 UR4, UPT, UPT, UR4, 0x4080, URZ ;  /* 0x0000408004047890 */ /* 0x000fc8000fffe0ff */
[----:B0-----:R-:W-:-:S06]  /*3550*/  ULEA UR4, UR11, UR4, 0x18 ;  /* 0x000000040b047291 */ /* 0x001fcc000f8ec0ff */
[----:B------:R-:W-:-:S06]  /*3560*/  LEA R26, R26, UR4, 0x2 ;  /* 0x000000041a1a7c11 */ /* 0x000fcc000f8e10ff */
[----:B------:R-:W0:Y:S02]  /*3570*/  LDS R26, [R26] ;  /* 0x000000001a1a7984 */ /* 0x000e240000000800 */
.L_x_16719:
        /* <DEDUP_REMOVED lines=8> */
.L_x_16720:
[----:B------:R-:W-:Y:S05]  /*3600*/  @!P2 BRA `(.L_x_16721) ;  /* 0x00000000001ca947 */ /* 0x000fea0003800000 */
[----:B------:R-:W2:Y:S01]  /*3610*/  S2UR UR11, SR_CgaCtaId ;  /* 0x00000000000b79c3 */ /* 0x000ea20000008800 */
[----:B------:R-:W-:Y:S01]  /*3620*/  UMOV UR4, 0x400 ;  /* 0x0000040000047882 */ /* 0x000fe20000000000 */
[----:B------:R-:W-:Y:S01]  /*3630*/  IMAD.IADD R29, R17, 0x1, R28 ;  /* 0x00000001111d7824 */ /* 0x000fe200078e021c */
[----:B------:R-:W-:-:S04]  /*3640*/  UIADD3 UR4, UPT, UPT, UR4, 0x4080, URZ ;  /* 0x0000408004047890 */ /* 0x000fc8000fffe0ff */
[----:B--2---:R-:W-:-:S06]  /*3650*/  ULEA UR4, UR11, UR4, 0x18 ;  /* 0x000000040b047291 */ /* 0x004fcc000f8ec0ff */
[----:B------:R-:W-:-:S05]  /*3660*/  LEA R29, R29, UR4, 0x2 ;  /* 0x000000041d1d7c11 */ /* 0x000fca000f8e10ff */
[----:B------:R2:W3:Y:S02]  /*3670*/  LDS R36, [R29] ;  /* 0x000000001d247984 */ /* 0x0004e40000000800 */
.L_x_16721:
[----:B------:R-:W-:Y:S05]  /*3680*/  @!P3 BRA `(.L_x_16722) ;  /* 0x00000000001cb947 */ /* 0x000fea0003800000 */
[----:B------:R-:W4:Y:S01]  /*3690*/  S2UR UR11, SR_CgaCtaId ;  /* 0x00000000000b79c3 */ /* 0x000f220000008800 */
[----:B------:R-:W-:Y:S01]  /*36a0*/  UMOV UR4, 0x400 ;  /* 0x0000040000047882 */ /* 0x000fe20000000000 */
[----:B--2---:R-:W-:Y:S01]  /*36b0*/  IADD3 R29, PT, PT, R32, R28, RZ ;  /* 0x0000001c201d7210 */ /* 0x004fe20007ffe0ff */
[----:B------:R-:W-:-:S04]  /*36c0*/  UIADD3 UR4, UPT, UPT, UR4, 0x4080, URZ ;  /* 0x0000408004047890 */ /* 0x000fc8000fffe0ff */
[----:B----4-:R-:W-:-:S06]  /*36d0*/  ULEA UR4, UR11, UR4, 0x18 ;  /* 0x000000040b047291 */ /* 0x010fcc000f8ec0ff */
[----:B------:R-:W-:-:S05]  /*36e0*/  LEA R29, R29, UR4, 0x2 ;  /* 0x000000041d1d7c11 */ /* 0x000fca000f8e10ff */
[----:B------:R4:W2:Y:S02]  /*36f0*/  LDS R37, [R29] ;  /* 0x000000001d257984 */ /* 0x0008a40000000800 */
.L_x_16722:
[----:B------:R-:W-:-:S09]  /*3700*/  UISETP.GE.AND UP6, UPT, UR12, 0x5, UPT ;  /* 0x000000050c00788c */ /* 0x000fd2000bfc6270 */
[----:B------:R-:W-:Y:S05]  /*3710*/  BRA.U !UP6, `(.L_x_16723) ;  /* 0x000000010e1c7547 */ /* 0x000fea000b800000 */
[----:B------:R-:W5:Y:S01]  /*3720*/  S2UR UR11, SR_CgaCtaId ;  /* 0x00000000000b79c3 */ /* 0x000f620000008800 */
[----:B------:R-:W-:Y:S01]  /*3730*/  UMOV UR4, 0x400 ;  /* 0x0000040000047882 */ /* 0x000fe20000000000 */
[----:B--2-4-:R-:W-:Y:S01]  /*3740*/  IMAD.IADD R29, R33, 0x1, R28 ;  /* 0x00000001211d7824 */ /* 0x014fe200078e021c */
[----:B------:R-:W-:-:S04]  /*3750*/  UIADD3 UR4, UPT, UPT, UR4, 0x4080, URZ ;  /* 0x0000408004047890 */ /* 0x000fc8000fffe0ff */
[----:B-----5:R-:W-:-:S06]  /*3760*/  ULEA UR4, UR11, UR4, 0x18 ;  /* 0x000000040b047291 */ /* 0x020fcc000f8ec0ff */
[----:B------:R-:W-:-:S05]  /*3770*/  LEA R29, R29, UR4, 0x2 ;  /* 0x000000041d1d7c11 */ /* 0x000fca000f8e10ff */
[----:B------:R2:W4:Y:S02]  /*3780*/  LDS R38, [R29] ;  /* 0x000000001d267984 */ /* 0x0005240000000800 */
.L_x_16723:
        /* <DEDUP_REMOVED lines=9> */
.L_x_16724:
        /* <DEDUP_REMOVED lines=9> */
.L_x_16725:
[----:B------:R-:W-:-:S09]  /*38b0*/  UISETP.GE.AND UP6, UPT, UR12, 0x8, UPT ;  /* 0x000000080c00788c */ /* 0x000fd2000bfc6270 */
[----:B------:R-:W-:Y:S05]  /*38c0*/  BRA.U !UP6, `(.L_x_16726) ;  /* 0x000000010e247547 */ /* 0x000fea000b800000 */
        /* <DEDUP_REMOVED lines=9> */
.L_x_16726:
[----:B------:R-:W-:-:S09]  /*3960*/  UISETP.GE.AND UP6, UPT, UR12, 0x9, UPT ;  /* 0x000000090c00788c */ /* 0x000fd2000bfc6270 */
[----:B------:R-:W-:Y:S05]  /*3970*/  BRA.U !UP6, `(.L_x_16727) ;  /* 0x000000010e247547 */ /* 0x000fea000b800000 */
[----:B------:R-:W5:Y:S01]  /*3980*/  S2UR UR11, SR_CgaCtaId ;  /* 0x00000000000b79c3 */ /* 0x000f620000008800 */
[----:B------:R-:W-:Y:S01]  /*3990*/  UMOV UR4, 0x400 ;  /* 0x0000040000047882 */ /* 0x000fe20000000000 */
[----:B--2-4-:R-:W-:Y:S01]  /*39a0*/  LOP3.LUT R29, R23, 0xf, RZ, 0xc0, !PT ;  /* 0x0000000f171d7812 */ /* 0x014fe200078ec0ff */
[----:B------:R-:W-:-:S03]  /*39b0*/  UIADD3 UR4, UPT, UPT, UR4, 0x4080, URZ ;  /* 0x0000408004047890 */ /* 0x000fc6000fffe0ff */
[----:B------:R-:W-:-:S04]  /*39c0*/  LOP3.LUT R29, R29, 0x8, RZ, 0x3c, !PT ;  /* 0x000000081d1d7812 */ /* 0x000fc800078e3cff */
[----:B------:R-:W-:Y:S01]  /*39d0*/  IADD3 R29, PT, PT, R28, R29, RZ ;  /* 0x0000001d1c1d7210 */ /* 0x000fe20007ffe0ff */
[----:B-----5:R-:W-:-:S06]  /*39e0*/  ULEA UR4, UR11, UR4, 0x18 ;  /* 0x000000040b047291 */ /* 0x020fcc000f8ec0ff */
[----:B------:R-:W-:-:S05]  /*39f0*/  LEA R29, R29, UR4, 0x2 ;  /* 0x000000041d1d7c11 */ /* 0x000fca000f8e10ff */
[----:B------:R2:W4:Y:S02]  /*3a00*/  LDS R42, [R29] ;  /* 0x000000001d2a7984 */ /* 0x0005240000000800 */
.L_x_16727:
        /* <DEDUP_REMOVED lines=11> */
.L_x_16728:
        /* <DEDUP_REMOVED lines=10> */
.L_x_16729:
[----:B------:R-:W-:Y:S05]  /*3b60*/  BRA.U !UP1, `(.L_x_16730) ;  /* 0x0000000109247547 */ /* 0x000fea000b800000 */
        /* <DEDUP_REMOVED lines=9> */
.L_x_16730:
        /* <DEDUP_REMOVED lines=10> */
.L_x_16731:
        /* <DEDUP_REMOVED lines=10> */
.L_x_16732:
        /* <DEDUP_REMOVED lines=10> */
.L_x_16733:
        /* <DEDUP_REMOVED lines=10> */
.L_x_16734:
[----:B------:R-:W-:Y:S05]  /*3e80*/  @P5 BRA `(.L_x_16735) ;  /* 0x0000000400985947 */ /* 0x000fea0003800000 */
[----:B------:R-:W-:-:S07]  /*3e90*/  IMAD.MOV.U32 R52, RZ, RZ, R24 ;  /* 0x000000ffff347224 */ /* 0x000fce00078e0018 */
.L_x_16737:
[----:B------:R-:W4:Y:S01]  /*3ea0*/  S2R R51, SR_CgaCtaId ;  /* 0x0000000000337919 */ /* 0x000f220000008800 */
[----:B------:R-:W-:Y:S01]  /*3eb0*/  MOV R54, 0x400 ;  /* 0x0000040000367802 */ /* 0x000fe20000000f00 */
[----:B--2---:R-:W2:Y:S01]  /*3ec0*/  LDC R28, c[0x0][0x3ac] ;  /* 0x0000eb00ff1c7b82 */ /* 0x004ea20000000800 */
[----:B------:R-:W-:Y:S01]  /*3ed0*/  IMAD.MOV.U32 R56, RZ, RZ, RZ ;  /* 0x000000ffff387224 */ /* 0x000fe200078e00ff */
[----:B--2---:R-:W-:Y:S02]  /*3ee0*/  ISETP.GE.AND P5, PT, R28, 0x5, PT ;  /* 0x000000051c00780c */ /* 0x004fe40003fa6270 */
[----:B----4-:R-:W-:-:S05]  /*3ef0*/  LEA R29, R51, R54, 0x18 ;  /* 0x00000036331d7211 */ /* 0x010fca00078ec0ff */
[----:B------:R-:W-:-:S04]  /*3f00*/  IMAD R29, R52, 0x204, R29 ;  /* 0x00000204341d7824 */ /* 0x000fc800078e021d */
[--C-:B------:R-:W-:Y:S01]  /*3f10*/  @P0 IMAD R53, R16, 0x4, R29.reuse ;  /* 0x0000000410350824 */ /* 0x100fe200078e021d */
[----:B------:R-:W-:Y:S01]  /*3f20*/  @P1 LEA R55, R15, R29, 0x2 ;  /* 0x0000001d0f371211 */ /* 0x000fe200078e10ff */
[--C-:B------:R-:W-:Y:S02]  /*3f30*/  @P2 IMAD R57, R14, 0x4, R29.reuse ;  /* 0x000000040e392824 */ /* 0x100fe400078e021d */
[----:B------:R-:W-:Y:S02]  /*3f40*/  @P3 IMAD R58, R13, 0x4, R29 ;  /* 0x000000040d3a3824 */ /* 0x000fe400078e021d */
[----:B------:R-:W0:Y:S04]  /*3f50*/  @P0 LDS R53, [R53] ;  /* 0x0000000035350984 */ /* 0x000e280000000800 */
[----:B------:R-:W1:Y:S04]  /*3f60*/  @P1 LDS R55, [R55+0x4] ;  /* 0x0000040037371984 */ /* 0x000e680000000800 */
[----:B------:R-:W3:Y:S04]  /*3f70*/  @P2 LDS R57, [R57+0x8] ;  /* 0x0000080039392984 */ /* 0x000ee80000000800 */
[----:B------:R-:W2:Y:S01]  /*3f80*/  @P3 LDS R58, [R58+0xc] ;  /* 0x00000c003a3a3984 */ /* 0x000ea20000000800 */
[----:B0-----:R-:W-:-:S02]  /*3f90*/  @P0 IMAD R56, R26, R53, RZ ;  /* 0x000000351a380224 */ /* 0x001fc400078e02ff */
[----:B------:R-:W-:Y:S02]  /*3fa0*/  @P5 IMAD R53, R12, 0x4, R29 ;  /* 0x000000040c355824 */ /* 0x000fe400078e021d */
[----:B-1----:R-:W-:-:S04]  /*3fb0*/  @P1 IMAD R56, R27, R55, R56 ;  /* 0x000000371b381224 */ /* 0x002fc800078e0238 */
[----:B------:R-:W0:Y:S01]  /*3fc0*/  @P5 LDS R53, [R53+0x10] ;  /* 0x0000100035355984 */ /* 0x000e220000000800 */
[----:B---3--:R-:W-:-:S04]  /*3fd0*/  @P2 IMAD R56, R36, R57, R56 ;  /* 0x0000003924382224 */ /* 0x008fc800078e0238 */
[----:B--2---:R-:W-:-:S04]  /*3fe0*/  @P3 IMAD R56, R37, R58, R56 ;  /* 0x0000003a25383224 */ /* 0x004fc800078e0238 */
        /* <DEDUP_REMOVED lines=45> */
[----:B0-----:R-:W-:-:S07]  /*42c0*/  @P5 IMAD R56, R49, R29, R56 ;  /* 0x0000001d31385224 */ /* 0x001fce00078e0238 */
.L_x_16736:
        /* <DEDUP_REMOVED lines=34> */
.L_x_16735:
[----:B------:R-:W-:Y:S05]  /*44f0*/  @!P4 BRA `(.L_x_16738) ;  /* 0xffffffec00acc947 */ /* 0x000fea000383ffff */
.L_x_16676:
[----:B------:R-:W-:Y:S01]  /*4500*/  ISETP.GT.U32.AND P0, PT, R25, 0x3, PT ;  /* 0x000000031900780c */ /* 0x000fe20003f04070 */
[----:B------:R-:W-:Y:S05]  /*4510*/  WARPSYNC.ALL ;  /* 0x0000000000007948 */ /* 0x000fea0003800000 */
[----:B------:R-:W-:Y:S06]  /*4520*/  BAR.SYNC.DEFER_BLOCKING 0x0 ;  /* 0x0000000000007b1d */ /* 0x000fec0000010000 */
[----:B------:R-:W-:Y:S04]  /*4530*/  BSSY.RECONVERGENT B0, `(.L_x_16739) ;  /* 0x0000014000007945 */ /* 0x000fe80003800200 */
[----:B------:R-:W-:Y:S05]  /*4540*/  @P0 BRA `(.L_x_16740) ;  /* 0x0000000000480947 */ /* 0x000fea0003800000 */
[----:B------:R-:W5:Y:S01]  /*4550*/  S2UR UR4, SR_CTAID.X ;  /* 0x00000000000479c3 */ /* 0x000f620000002500 */
[----:B------:R-:W3:Y:S01]  /*4560*/  S2R R31, SR_CgaCtaId ;  /* 0x00000000001f7919 */ /* 0x000ee20000008800 */
[----:B0-----:R-:W-:Y:S02]  /*4570*/  MOV R30, 0x400 ;  /* 0x00000400001e7802 */ /* 0x001fe40000000f00 */
[----:B--2---:R-:W-:-:S03]  /*4580*/  MOV R32, R25 ;  /* 0x0000001900207202 */ /* 0x004fc60000000f00 */
[----:B------:R-:W-:Y:S01]  /*4590*/  VIADD R30, R30, 0x4100 ;  /* 0x000041001e1e7836 */ /* 0x000fe20000000000 */
[----:B-1--4-:R-:W0:Y:S01]  /*45a0*/  LDC.64 R28, c[0x0][0x3a0] ;  /* 0x0000e800ff1c7b82 */ /* 0x012e220000000a00 */
[----:B-----5:R-:W-:-:S06]  /*45b0*/  ULEA UR4, UR10, UR4, 0x2 ;  /* 0x000000040a047291 */ /* 0x020fcc000f8e10ff */
[----:B------:R-:W-:Y:S01]  /*45c0*/  IMAD.U32 R35, RZ, RZ, UR4 ;  /* 0x00000004ff237e24 */ /* 0x000fe2000f8e00ff */
[----:B---3--:R-:W-:-:S03]  /*45d0*/  LEA R51, R31, R30, 0x18 ;  /* 0x0000001e1f337211 */ /* 0x008fc600078ec0ff */
[----:B------:R-:W-:-:S07]  /*45e0*/  IMAD.SHL.U32 R35, R35, 0x4, RZ ;  /* 0x0000000423237824 */ /* 0x000fce00078e00ff */
.L_x_16741:
[C---:B0-----:R-:W-:Y:S02]  /*45f0*/  IMAD R33, R32.reuse, 0x4, R51 ;  /* 0x0000000420217824 */ /* 0x041fe400078e0233 */
[----:B------:R-:W-:Y:S02]  /*4600*/  IMAD.IADD R31, R35, 0x1, R32 ;  /* 0x00000001231f7824 */ /* 0x000fe400078e0220 */
[----:B------:R-:W-:Y:S02]  /*4610*/  VIADD R32, R32, UR17 ;  /* 0x0000001120207c36 */ /* 0x000fe40008000000 */
[----:B------:R-:W1:Y:S01]  /*4620*/  LDS R33, [R33] ;  /* 0x0000000021217984 */ /* 0x000e620000000800 */
[----:B0-----:R-:W-:Y:S02]  /*4630*/  IMAD.WIDE R30, R31, 0x4, R28 ;  /* 0x000000041f1e7825 */ /* 0x001fe400078e021c */
[----:B------:R-:W-:-:S03]  /*4640*/  ISETP.GE.U32.AND P0, PT, R32, 0x4, PT ;  /* 0x000000042000780c */ /* 0x000fc60003f06070 */
[----:B-1----:R0:W-:Y:S10]  /*4650*/  STG.E desc[UR14][R30.64], R33 ;  /* 0x000000211e007986 */ /* 0x0021f4000c10190e */
[----:B------:R-:W-:Y:S05]  /*4660*/  @!P0 BRA `(.L_x_16741) ;  /* 0xfffffffc00e08947 */ /* 0x000fea000383ffff */
.L_x_16740:
[----:B------:R-:W-:Y:S05]  /*4670*/  BSYNC.RECONVERGENT B0 ;  /* 0x0000000000007941 */ /* 0x000fea0003800200 */
.L_x_16739:
[----:B------:R-:W5:Y:S02]  /*4680*/  LDCU UR4, c[0x0][0x374] ;  /* 0x00006e80ff0477ac */ /* 0x000f640008000800 */
[----:B-----5:R-:W-:Y:S02]  /*4690*/  UIADD3 UR10, UPT, UPT, UR4, UR10, URZ ;  /* 0x0000000a040a7290 */ /* 0x020fe4000fffe0ff */
[----:B------:R-:W-:-:S04]  /*46a0*/  USHF.L.U32 UR4, UR4, 0x2, URZ ;  /* 0x0000000204047899 */ /* 0x000fc800080006ff */
[----:B------:R-:W-:-:S09]  /*46b0*/  UISETP.GE.U32.AND UP0, UPT, UR10, UR4, UPT ;  /* 0x000000040a00728c */ /* 0x000fd2000bf06070 */
[----:B------:R-:W-:Y:S05]  /*46c0*/  BRA.U !UP0, `(.L_x_16742) ;  /* 0xffffffc5088c7547 */ /* 0x000fea000b83ffff */
[----:B------:R-:W-:Y:S05]  /*46d0*/  EXIT ;  /* 0x000000000000794d */ /* 0x000fea0003800000 */
.L_x_16743:
        /* <DEDUP_REMOVED lines=10> */
.L_x_58378:


//--------------------- .text._Z9cuda_gemmIiLi256ELi4ELi1ELi16ELi128ELi128ELi32ELi0ELi1EEviiiPT_S1_S1_ii --------------------------
	.section	.text._Z9cuda_gemmIiLi256ELi4ELi1ELi16ELi128ELi128ELi32ELi0ELi1EEviiiPT_S1_S1_ii,"ax",@progbits
	.align	128
        .global         _Z9cuda_gemmIiLi256ELi4ELi1ELi16ELi128ELi128ELi32ELi0ELi1EEviiiPT_S1_S1_ii
        .type           _Z9cuda_gemmIiLi256ELi4ELi1ELi16ELi128ELi128ELi32ELi0ELi1EEviiiPT_S1_S1_ii,@function
        .size           _Z9cuda_gemmIiLi256ELi4ELi1ELi16ELi128ELi128ELi32ELi0ELi1EEviiiPT_S1_S1_ii,(.L_x_58032 - _Z9cuda_gemmIiLi256ELi4ELi1ELi16ELi128ELi128ELi32ELi0ELi1EEviiiPT_S1_S1_ii)
        .other          _Z9cuda_gemmIiLi256ELi4ELi1ELi16ELi128ELi128ELi32ELi0ELi1EEviiiPT_S1_S1_ii,@"STO_CUDA_ENTRY STV_DEFAULT"
_Z9cuda_gemmIiLi256ELi4ELi1ELi16ELi128ELi128ELi32ELi0ELi1EEviiiPT_S1_S1_ii:
.text._Z9cuda_gemmIiLi256ELi4ELi1ELi16ELi128ELi128ELi32ELi0ELi1EEviiiPT_S1_S1_ii:
        /* <DEDUP_REMOVED lines=39> */
.L_x_16744:
[----:B------:R-:W0:Y:S02]  /*0270*/  S2UR UR5, SR_CTAID.X ;  /* 0x00000000000579c3 */ /* 0x000e240000002500 */
[----:B0-----:R-:W-:Y:S02]  /*0280*/  USHF.R.U32.HI UR4, URZ, 0x6, UR5 ;  /* 0x00000006ff047899 */ /* 0x001fe40008011605 */
[----:B------:R-:W-:-:S12]  /*0290*/  ULOP3.LUT UR5, UR5, 0x3f, URZ, 0xc0, !UPT ;  /* 0x0000003f05057892 */ /* 0x000fd8000f8ec0ff */
.L_x_16745:
        /* <DEDUP_REMOVED lines=51> */
[----:B------:R-:W-:Y:S05]  /*05d0*/  CALL.REL.NOINC `($__internal_81_$__cuda_sm20_div_u16) ;  /* 0x0000000800387944 */ /* 0x000fea0003c00000 */
[----:B------:R-:W0:Y:S01]  /*05e0*/  LDCU.64 UR4, c[0x0][0x390] ;  /* 0x00007200ff0477ac */ /* 0x000e220008000a00 */
[----:B------:R-:W-:Y:S01]  /*05f0*/  LOP3.LUT R6, R11, 0x3, RZ, 0xc0, !PT ;  /* 0x000000030b067812 */ /* 0x000fe200078ec0ff */
[----:B------:R-:W1:Y:S01]  /*0600*/  LDCU.64 UR18, c[0x0][0x358] ;  /* 0x00006b00ff1277ac */ /* 0x000e620008000a00 */
[----:B0-----:R-:W-:Y:S02]  /*0610*/  UIMAD.WIDE.U32 UR12, UR17, 0x4, UR4 ;  /* 0x00000004110c78a5 */ /* 0x001fe4000f8e0004 */
[----:B------:R-:W-:Y:S02]  /*0620*/  UIMAD.WIDE.U32 UR14, UR17, 0x8, UR4 ;  /* 0x00000008110e78a5 */ /* 0x000fe4000f8e0004 */
[----:B-1----:R-:W-:-:S12]  /*0630*/  UIMAD.WIDE.U32 UR4, UR17, 0xc, UR4 ;  /* 0x0000000c110478a5 */ /* 0x002fd8000f8e0004 */
.L_x_16755:
        /* <DEDUP_REMOVED lines=33> */
.L_x_16749:
[----:B------:R-:W-:Y:S05]  /*0850*/  BSYNC.RECONVERGENT B1 ;  /* 0x0000000000017941 */ /* 0x000fea0003800200 */
.L_x_16748:
        /* <DEDUP_REMOVED lines=11> */
.L_x_16750:
        /* <DEDUP_REMOVED lines=23> */
.L_x_16747:
[----:B------:R-:W-:Y:S05]  /*0a80*/  BSYNC.RECONVERGENT B0 ;  /* 0x0000000000007941 */ /* 0x000fea0003800200 */
.L_x_16746:
        /* <DEDUP_REMOVED lines=29> */
.L_x_16752:
[----:B------:R-:W-:Y:S05]  /*0c60*/  BSYNC.RECONVERGENT B0 ;  /* 0x0000000000007941 */ /* 0x000fea0003800200 */
.L_x_16751:
[----:B------:R-:W-:Y:S01]  /*0c70*/  BSSY.RECONVERGENT B0, `(.L_x_16753) ;  /* 0x000001d000007945 */ /* 0x000fe20003800200 */
.L_x_16754:
        /* <DEDUP_REMOVED lines=29> */
.L_x_16753:
[----:B------:R-:W-:Y:S01]  /*0e50*/  BAR.SYNC.DEFER_BLOCKING 0x0 ;  /* 0x0000000000007b1d */ /* 0x000fe20000010000 */
[----:B------:R-:W-:Y:S02]  /*0e60*/  USHF.L.U32 UR7, UR16, 0x2, URZ ;  /* 0x0000000210077899 */ /* 0x000fe400080006ff */
[----:B------:R-:W-:-:S04]  /*0e70*/  UIADD3 UR6, UPT, UPT, UR16, UR6, URZ ;  /* 0x0000000610067290 */ /* 0x000fc8000fffe0ff */
[----:B------:R-:W-:Y:S01]  /*0e80*/  UISETP.GE.U32.AND UP0, UPT, UR6, UR7, UPT ;  /* 0x000000070600728c */ /* 0x000fe2000bf06070 */
[----:B------:R-:W-:Y:S08]  /*0e90*/  BAR.SYNC.DEFER_BLOCKING 0x0 ;  /* 0x0000000000007b1d */ /* 0x000ff00000010000 */
[----:B------:R-:W-:Y:S05]  /*0ea0*/  BRA.U !UP0, `(.L_x_16755) ;  /* 0xfffffff508e47547 */ /* 0x000fea000b83ffff */
[----:B------:R-:W-:Y:S05]  /*0eb0*/  EXIT ;  /* 0x000000000000794d */ /* 0x000fea0003800000 */
        .weak           $__internal_81_$__cuda_sm20_div_u16
        .type           $__internal_81_$__cuda_sm20_div_u16,@function
        .size           $__internal_81_$__cuda_sm20_div_u16,(.L_x_58032 - $__internal_81_$__cuda_sm20_div_u16)
$__internal_81_$__cuda_sm20_div_u16:
        /* <DEDUP_REMOVED lines=18> */
[----:B------:R-:W-:Y:S06]  /*0fe0*/  RET.REL.NODEC R6 `(_Z9cuda_gemmIiLi256ELi4ELi1ELi16ELi128ELi128ELi32ELi0ELi1EEviiiPT_S1_S1_ii) ;  /* 0xfffffff006047950 */ /* 0x000fec0003c3ffff */
.L_x_16756:
        /* <DEDUP_REMOVED lines=9> */
.L_x_58032:


//--------------------- .text._Z9cuda_gemmIiLi256ELi4ELi1ELi16ELi128ELi128ELi32ELi0ELi0EEviiiPT_S1_S1_ii --------------------------
	.section	.text._Z9cuda_gemmIiLi256ELi4ELi1ELi16ELi128ELi128ELi32ELi0ELi0EEviiiPT_S1_S1_ii,"ax",@progbits
	.align	128
        .global         _Z9cuda_gemmIiLi256ELi4ELi1ELi16ELi128ELi128ELi32ELi0ELi0EEviiiPT_S1_S1_ii
        .type           _Z9cuda_gemmIiLi256ELi4ELi1ELi16ELi128ELi128ELi32ELi0ELi0EEviiiPT_S1_S1_ii,@function
        .size           _Z9cuda_gemmIiLi256ELi4ELi1ELi16ELi128ELi128ELi32ELi0ELi0EEviiiPT_S1_S1_ii,(.L_x_58380 - _Z9cuda_gemmIiLi256ELi4ELi1ELi16ELi128ELi128ELi32ELi0ELi0EEviiiPT_S1_S1_ii)
        .other          _Z9cuda_gemmIiLi256ELi4ELi1ELi16ELi128ELi128ELi32ELi0ELi0EEviiiPT_S1_S1_ii,@"STO_CUDA_ENTRY STV_DEFAULT"
_Z9cuda_gemmIiLi256ELi4ELi1ELi16ELi128ELi128ELi32ELi0ELi0EEviiiPT_S1_S1_ii:
.text._Z9cuda_gemmIiLi256ELi4ELi1ELi16ELi128ELi128ELi32ELi0ELi0EEviiiPT_S1_S1_ii:
        /* <DEDUP_REMOVED lines=41> */
.L_x_16757:
[----:B------:R-:W0:Y:S02]  /*0290*/  S2UR UR9, SR_CTAID.X ;  /* 0x00000000000979c3 */ /* 0x000e240000002500 */
[----:B0-----:R-:W-:Y:S02]  /*02a0*/  USHF.R.U32.HI UR8, URZ, 0x6, UR9 ;  /* 0x00000006ff087899 */ /* 0x001fe40008011609 */
[----:B------:R-:W-:-:S12]  /*02b0*/  ULOP3.LUT UR9, UR9, 0x3f, URZ, 0xc0, !UPT ;  /* 0x0000003f09097892 */ /* 0x000fd8000f8ec0ff */
.L_x_16758:
[----:B------:R-:W-:Y:S01]  /*02c0*/  IMAD.U32 R0, RZ, RZ, UR11 ;  /* 0x0000000bff007e24 */ /* 0x000fe2000f8e00ff */
[----:B------:R-:W-:Y:S01]  /*02d0*/  UISETP.GE.AND UP2, UPT, UR11, 0x10, UPT ;  /* 0x000000100b00788c */ /* 0x000fe2000bf46270 */
[----:B------:R-:W0:Y:S01]  /*02e0*/  S2UR UR13, SR_CTAID.Y ;  /* 0x00000000000d79c3 */ /* 0x000e220000002600 */
[----:B------:R-:W1:Y:S01]  /*02f0*/  LDCU UR19, c[0x0][0x360] ;  /* 0x00006c00ff1377ac */ /* 0x000e620008000800 */
[----:B------:R-:W2:Y:S01]  /*0300*/  S2R R25, SR_TID.X ;  /* 0x0000000000197919 */ /* 0x000ea20000002100 */
[----:B------:R-:W-:Y:S01]  /*0310*/  IABS R5, R0 ;  /* 0x0000000000057213 */ /* 0x000fe20000000000 */
[----:B------:R-:W-:-:S03]  /*0320*/  USEL UR18, UR15, 0x1, UP2 ;  /* 0x000000010f127887 */ /* 0x000fc60009000000 */
[----:B------:R-:W3:Y:S08]  /*0330*/  I2F.RP R0, R5 ;  /* 0x0000000500007306 */ /* 0x000ef00000209400 */
[----:B------:R-:W-:Y:S08]  /*0340*/  I2F.U32.RP R6, UR18 ;  /* 0x0000001200067d06 */ /* 0x000ff00008209000 */
[----:B---3--:R-:W3:Y:S02]  /*0350*/  MUFU.RCP R0, R0 ;  /* 0x0000000000007308 */ /* 0x008ee40000001000 */
[----:B---3--:R-:W-:-:S06]  /*0360*/  VIADD R2, R0, 0xffffffe ;  /* 0x0ffffffe00027836 */ /* 0x008fcc0000000000 */
[----:B------:R3:W4:Y:S02]  /*0370*/  F2I.FTZ.U32.TRUNC.NTZ R3, R2 ;  /* 0x0000000200037305 */ /* 0x000724000021f000 */
[----:B---3--:R-:W-:-:S05]  /*0380*/  IMAD.MOV.U32 R2, RZ, RZ, RZ ;  /* 0x000000ffff027224 */ /* 0x008fca00078e00ff */
[----:B------:R-:W-:Y:S01]  /*0390*/  R2UR UR4, R2 ;  /* 0x00000000020472ca */ /* 0x000fe200000e0000 */
[----:B----4-:R-:W-:Y:S01]  /*03a0*/  IMAD.MOV R4, RZ, RZ, -R3 ;  /* 0x000000ffff047224 */ /* 0x010fe200078e0a03 */
[----:B------:R-:W-:-:S03]  /*03b0*/  R2UR UR5, R3 ;  /* 0x00000000030572ca */ /* 0x000fc600000e0000 */
[----:B------:R-:W-:-:S10]  /*03c0*/  IMAD R7, R4, R5, RZ ;  /* 0x0000000504077224 */ /* 0x000fd400078e02ff */
[----:B------:R-:W-:Y:S02]  /*03d0*/  IMAD.HI.U32 R7, R3, R7, UR4 ;  /* 0x0000000403077e27 */ /* 0x000fe4000f8e0007 */
[----:B------:R-:W3:Y:S03]  /*03e0*/  LDC R3, c[0x0][0x374] ;  /* 0x0000dd00ff037b82 */ /* 0x000ee60000000800 */
[----:B------:R-:W-:-:S13]  /*03f0*/  R2UR UR4, R7 ;  /* 0x00000000070472ca */ /* 0x000fda00000e0000 */
[----:B------:R-:W-:Y:S02]  /*0400*/  UIMAD.WIDE.U32 UR4, UR4, 0x10, URZ ;  /* 0x00000010040478a5 */ /* 0x000fe4000f8e00ff */
[----:B------:R-:W-:-:S04]  /*0410*/  ULOP3.LUT UR4, UR11, 0x10, URZ, 0x3c, !UPT ;  /* 0x000000100b047892 */ /* 0x000fc8000f8e3cff */
[----:B------:R-:W-:Y:S02]  /*0420*/  IMAD R0, RZ, RZ, -UR5 ;  /* 0x80000005ff007e24 */ /* 0x000fe4000f8e02ff */
[----:B---3--:R-:W-:Y:S02]  /*0430*/  IMAD.SHL.U32 R3, R3, 0x4, RZ ;  /* 0x0000000403037824 */ /* 0x008fe400078e00ff */
[----:B------:R-:W-:-:S05]  /*0440*/  IMAD R0, R5, R0, 0x10 ;  /* 0x0000001005007424 */ /* 0x000fca00078e0200 */
[----:B------:R-:W-:-:S13]  /*0450*/  ISETP.GT.U32.AND P0, PT, R5, R0, PT ;  /* 0x000000000500720c */ /* 0x000fda0003f04070 */
[----:B------:R-:W-:Y:S01]  /*0460*/  VOTEU.ANY UP0, P0 ;  /* 0x0000000000ff7886 */ /* 0x000fe20000000100 */
[----:B------:R-:W-:-:S04]  /*0470*/  PLOP3.LUT P0, PT, PT, PT, UP0, 0x80, 0x8 ;  /* 0x000000000008781c */ /* 0x000fc80003f0f008 */
[----:B------:R-:W-:Y:S02]  /*0480*/  @!UP0 UIADD3 UR5, UPT, UPT, UR5, 0x1, URZ ;  /* 0x0000000105058890 */ /* 0x000fe4000fffe0ff */
[----:B------:R-:W-:-:S03]  /*0490*/  UISETP.GE.AND UP0, UPT, UR4, URZ, UPT ;  /* 0x000000ff0400728c */ /* 0x000fc6000bf06270 */
[----:B------:R-:W-:-:S04]  /*04a0*/  UMOV UR4, URZ ;  /* 0x000000ff00047c82 */ /* 0x000fc80008000000 */
[----:B------:R-:W-:-:S04]  /*04b0*/  @!P0 IADD3 R0, PT, PT, R0, -R5, RZ ;  /* 0x8000000500008210 */ /* 0x000fc80007ffe0ff */
[----:B------:R-:W-:-:S13]  /*04c0*/  ISETP.GE.U32.AND P0, PT, R0, R5, PT ;  /* 0x000000050000720c */ /* 0x000fda0003f06070 */
[----:B------:R-:W-:Y:S01]  /*04d0*/  VOTEU.ANY UP1, P0 ;  /* 0x0000000000ff7886 */ /* 0x000fe20000020100 */
[----:B0-----:R-:W-:-:S04]  /*04e0*/  ISETP.LE.U32.AND P0, PT, R3, UR13, PT ;  /* 0x0000000d03007c0c */ /* 0x001fc8000bf03070 */
        /* <DEDUP_REMOVED lines=16> */
[----:B-12---:R-:W-:Y:S11]  /*05f0*/  @P0 EXIT ;  /* 0x000000000000094d */ /* 0x006ff60003800000 */
[C---:B------:R-:W-:Y:S01]  /*0600*/  IMAD.HI.U32 R23, R25.reuse, UR5, RZ ;  /* 0x0000000519177c27 */ /* 0x040fe2000f8e00ff */
[----:B------:R-:W0:Y:S01]  /*0610*/  I2F.U32.RP R7, UR19 ;  /* 0x0000001300077d06 */ /* 0x000e220008209000 */
[----:B------:R-:W-:Y:S01]  /*0620*/  ULOP3.LUT UR10, URZ, UR7, URZ, 0x33, !UPT ;  /* 0x00000007ff0a7292 */ /* 0x000fe2000f8e33ff */
[----:B------:R-:W-:Y:S01]  /*0630*/  ISETP.NE.U32.AND P5, PT, RZ, UR19, PT ;  /* 0x00000013ff007c0c */ /* 0x000fe2000bfa5070 */
[----:B------:R-:W-:Y:S01]  /*0640*/  IMAD.MOV R0, RZ, RZ, -R23 ;  /* 0x000000ffff007224 */ /* 0x000fe200078e0a17 */
[----:B------:R-:W-:Y:S01]  /*0650*/  UISETP.NE.U32.AND UP0, UPT, UR7, URZ, UPT ;  /* 0x000000ff0700728c */ /* 0x000fe2000bf05070 */
[----:B------:R-:W-:Y:S01]  /*0660*/  IMAD.MOV.U32 R22, RZ, RZ, -0x100 ;  /* 0xffffff00ff167424 */ /* 0x000fe200078e00ff */
[----:B------:R-:W-:Y:S01]  /*0670*/  UISETP.LT.U32.AND UP1, UPT, UR11, 0x10, UPT ;  /* 0x000000100b00788c */ /* 0x000fe2000bf21070 */
[----:B------:R-:W-:Y:S01]  /*0680*/  IMAD R0, R0, UR7, R25 ;  /* 0x0000000700007c24 */ /* 0x000fe2000f8e0219 */
[----:B------:R-:W1:Y:S01]  /*0690*/  MUFU.RCP R6, R6 ;  /* 0x0000000600067308 */ /* 0x000e620000001000 */
[----:B------:R-:W-:Y:S01]  /*06a0*/  UIMAD.WIDE.U32 UR4, UR5, UR19, URZ ;  /* 0x00000013050472a5 */ /* 0x000fe2000f8e00ff */
[----:B------:R-:W-:Y:S01]  /*06b0*/  LOP3.LUT R20, R25, 0x1f, RZ, 0xc0, !PT ;  /* 0x0000001f19147812 */ /* 0x000fe200078ec0ff */
[----:B------:R-:W-:Y:S01]  /*06c0*/  USEL UR21, UR11, 0x10, UP1 ;  /* 0x000000100b157887 */ /* 0x000fe20008800000 */
[C---:B------:R-:W-:Y:S01]  /*06d0*/  ISETP.GE.U32.AND P0, PT, R0.reuse, UR7, PT ;  /* 0x0000000700007c0c */ /* 0x040fe2000bf06070 */
[----:B------:R-:W2:Y:S03]  /*06e0*/  LDCU UR14, c[0x0][0x3a8] ;  /* 0x00007500ff0e77ac */ /* 0x000ea60008000800 */
[----:B0-----:R-:W0:Y:S01]  /*06f0*/  MUFU.RCP R7, R7 ;  /* 0x0000000700077308 */ /* 0x001e220000001000 */
[----:B------:R-:W-:Y:S01]  /*0700*/  MOV R38, UR21 ;  /* 0x0000001500267c02 */ /* 0x000fe20008000f00 */
[----:B------:R-:W-:Y:S01]  /*0710*/  USHF.L.U32 UR20, UR9, 0x4, URZ ;  /* 0x0000000409147899 */ /* 0x000fe200080006ff */
[----:B------:R-:W3:Y:S06]  /*0720*/  LDCU.64 UR16, c[0x0][0x358] ;  /* 0x00006b00ff1077ac */ /* 0x000eec0008000a00 */
[----:B------:R-:W-:Y:S01]  /*0730*/  @P0 VIADD R0, R0, -UR7 ;  /* 0x8000000700000c36 */ /* 0x000fe20008000000 */
[----:B------:R-:W-:Y:S01]  /*0740*/  @P0 IADD3 R23, PT, PT, R23, 0x1, RZ ;  /* 0x0000000117170810 */ /* 0x000fe20007ffe0ff */
[----:B-1----:R-:W-:Y:S01]  /*0750*/  VIADD R2, R6, 0xffffffe ;  /* 0x0ffffffe06027836 */ /* 0x002fe20000000000 */
[----:B------:R-:W-:Y:S01]  /*0760*/  PLOP3.LUT P0, PT, PT, PT, UP0, 0x80, 0x8 ;  /* 0x000000000008781c */ /* 0x000fe20003f0f008 */
[----:B------:R-:W-:Y:S01]  /*0770*/  VIADD R6, R25, UR19 ;  /* 0x0000001319067c36 */ /* 0x000fe20008000000 */
[----:B------:R-:W-:Y:S01]  /*0780*/  ISETP.GE.U32.AND P1, PT, R0, UR7, PT ;  /* 0x0000000700007c0c */ /* 0x000fe2000bf26070 */
[----:B------:R1:W4:Y:S01]  /*0790*/  F2I.FTZ.U32.TRUNC.NTZ R3, R2 ;  /* 0x0000000200037305 */ /* 0x000322000021f000 */
[----:B------:R-:W-:Y:S01]  /*07a0*/  IMAD.U32 R0, RZ, RZ, UR10 ;  /* 0x0000000aff007e24 */ /* 0x000fe2000f8e00ff */
[----:B--2---:R-:W-:Y:S01]  /*07b0*/  UISETP.LT.AND UP2, UPT, UR14, 0x20, UPT ;  /* 0x000000200e00788c */ /* 0x004fe2000bf41270 */
[----:B0-----:R-:W-:-:S05]  /*07c0*/  VIADD R4, R7, 0xffffffe ;  /* 0x0ffffffe07047836 */ /* 0x001fca0000000000 */
[----:B------:R-:W0:Y:S01]  /*07d0*/  F2I.FTZ.U32.TRUNC.NTZ R5, R4 ;  /* 0x0000000400057305 */ /* 0x000e22000021f000 */
[----:B-1----:R-:W-:-:S03]  /*07e0*/  IMAD.MOV.U32 R2, RZ, RZ, RZ ;  /* 0x000000ffff027224 */ /* 0x002fc600078e00ff */
[----:B------:R-:W-:Y:S02]  /*07f0*/  @P1 VIADD R23, R23, 0x1 ;  /* 0x0000000117171836 */ /* 0x000fe40000000000 */
[----:B----4-:R-:W-:-:S03]  /*0800*/  IMAD.MOV R7, RZ, RZ, -R3 ;  /* 0x000000ffff077224 */ /* 0x010fc600078e0a03 */
[----:B------:R-:W-:Y:S01]  /*0810*/  SEL R23, R0, R23, !P0 ;  /* 0x0000001700177207 */ /* 0x000fe20004000000 */
[----:B------:R-:W-:Y:S01]  /*0820*/  IMAD R7, R7, UR18, RZ ;  /* 0x0000001207077c24 */ /* 0x000fe2000f8e02ff */
[C---:B------:R-:W-:Y:S02]  /*0830*/  ISETP.GE.U32.AND P0, PT, R6.reuse, 0x10, PT ;  /* 0x000000100600780c */ /* 0x040fe40003f06070 */
[----:B------:R-:W-:Y:S01]  /*0840*/  IADD3 R0, PT, PT, -R23, RZ, RZ ;  /* 0x000000ff17007210 */ /* 0x000fe20007ffe1ff */
[----:B0-----:R-:W-:Y:S01]  /*0850*/  IMAD.MOV R4, RZ, RZ, -R5 ;  /* 0x000000ffff047224 */ /* 0x001fe200078e0a05 */
[----:B------:R-:W-:Y:S01]  /*0860*/  SEL R21, RZ, 0x1, P0 ;  /* 0x00000001ff157807 */ /* 0x000fe20000000000 */
[----:B------:R-:W-:Y:S01]  /*0870*/  IMAD.HI.U32 R2, R3, R7, R2 ;  /* 0x0000000703027227 */ /* 0x000fe200078e0002 */
[----:B------:R-:W-:-:S03]  /*0880*/  VIMNMX.U32 R3, PT, PT, R6, 0x10, !PT ;  /* 0x0000001006037848 */ /* 0x000fc60007fe0000 */
[----:B------:R-:W-:Y:S01]  /*0890*/  IMAD R0, R0, UR7, R25 ;  /* 0x0000000700007c24 */ /* 0x000fe2000f8e0219 */
[----:B------:R-:W-:Y:S01]  /*08a0*/  IADD3 R3, PT, PT, R3, -R6, -R21 ;  /* 0x8000000603037210 */ /* 0x000fe20007ffe815 */
[----:B------:R-:W-:Y:S02]  /*08b0*/  IMAD R7, R4, UR19, RZ ;  /* 0x0000001304077c24 */ /* 0x000fe4000f8e02ff */
[----:B------:R-:W-:Y:S02]  /*08c0*/  IMAD.MOV.U32 R4, RZ, RZ, RZ ;  /* 0x000000ffff047224 */ /* 0x000fe400078e00ff */
[----:B------:R-:W-:-:S04]  /*08d0*/  IMAD.HI.U32 R24, R2, R0, RZ ;  /* 0x0000000002187227 */ /* 0x000fc800078e00ff */
[----:B------:R-:W-:-:S04]  /*08e0*/  IMAD.HI.U32 R4, R5, R7, R4 ;  /* 0x0000000705047227 */ /* 0x000fc800078e0004 */
[----:B------:R-:W-:Y:S02]  /*08f0*/  IMAD.MOV R5, RZ, RZ, -R24 ;  /* 0x000000ffff057224 */ /* 0x000fe400078e0a18 */
[----:B------:R-:W-:-:S04]  /*0900*/  IMAD.HI.U32 R2, R2, R25, RZ ;  /* 0x0000001902027227 */ /* 0x000fc800078e00ff */
[----:B------:R-:W-:Y:S02]  /*0910*/  IMAD R0, R5, UR18, R0 ;  /* 0x0000001205007c24 */ /* 0x000fe4000f8e0200 */
[----:B------:R-:W-:-:S03]  /*0920*/  IMAD.HI.U32 R4, R4, R3, RZ ;  /* 0x0000000304047227 */ /* 0x000fc600078e00ff */
[----:B------:R-:W-:Y:S01]  /*0930*/  ISETP.GE.U32.AND P2, PT, R0, UR18, PT ;  /* 0x0000001200007c0c */ /* 0x000fe2000bf46070 */
[----:B------:R-:W-:Y:S02]  /*0940*/  IMAD.MOV R2, RZ, RZ, -R2 ;  /* 0x000000ffff027224 */ /* 0x000fe400078e0a02 */
[----:B------:R-:W-:Y:S02]  /*0950*/  IMAD.MOV R6, RZ, RZ, -R4 ;  /* 0x000000ffff067224 */ /* 0x000fe400078e0a04 */
[----:B------:R-:W-:Y:S02]  /*0960*/  IMAD R2, R2, UR18, R25 ;  /* 0x0000001202027c24 */ /* 0x000fe4000f8e0219 */
[----:B------:R-:W-:Y:S02]  /*0970*/  IMAD R3, R6, UR19, R3 ;  /* 0x0000001306037c24 */ /* 0x000fe4000f8e0203 */
[----:B------:R-:W-:Y:S01]  /*0980*/  IMAD.U32 R5, RZ, RZ, UR18 ;  /* 0x00000012ff057e24 */ /* 0x000fe2000f8e00ff */
[----:B------:R-:W-:-:S02]  /*0990*/  ISETP.GE.U32.AND P3, PT, R2, UR18, PT ;  /* 0x0000001202007c0c */ /* 0x000fc4000bf66070 */
[----:B------:R-:W-:Y:S01]  /*09a0*/  ISETP.GE.U32.AND P0, PT, R3, UR19, PT ;  /* 0x0000001303007c0c */ /* 0x000fe2000bf06070 */
[----:B------:R-:W-:Y:S02]  /*09b0*/  @P2 VIADD R0, R0, -UR18 ;  /* 0x8000001200002c36 */ /* 0x000fe40008000000 */
[----:B------:R-:W-:Y:S02]  /*09c0*/  @P2 VIADD R24, R24, 0x1 ;  /* 0x0000000118182836 */ /* 0x000fe40000000000 */
[----:B------:R-:W-:Y:S01]  /*09d0*/  IMAD R22, R22, R5, 0x201f ;  /* 0x0000201f16167424 */ /* 0x000fe200078e0205 */
[----:B------:R-:W-:-:S05]  /*09e0*/  ISETP.GE.U32.AND P1, PT, R0, UR18, PT ;  /* 0x0000001200007c0c */ /* 0x000fca000bf26070 */
[----:B------:R-:W-:Y:S02]  /*09f0*/  @P3 IADD3 R2, PT, PT, R2, -UR18, RZ ;  /* 0x8000001202023c10 */ /* 0x000fe4000fffe0ff */
[----:B------:R-:W-:Y:S01]  /*0a00*/  @P0 VIADD R3, R3, -UR19 ;  /* 0x8000001303030c36 */ /* 0x000fe20008000000 */
[----:B------:R-:W-:Y:S01]  /*0a10*/  ISETP.NE.U32.AND P3, PT, RZ, UR18, PT ;  /* 0x00000012ff007c0c */ /* 0x000fe2000bf65070 */
[----:B------:R-:W-:Y:S01]  /*0a20*/  @P0 VIADD R4, R4, 0x1 ;  /* 0x0000000104040836 */ /* 0x000fe20000000000 */
[----:B------:R-:W-:Y:S02]  /*0a30*/  ISETP.GE.U32.AND P2, PT, R2, UR18, PT ;  /* 0x0000001202007c0c */ /* 0x000fe4000bf46070 */
[----:B------:R-:W-:Y:S01]  /*0a40*/  ISETP.GE.U32.AND P4, PT, R3, UR19, PT ;  /* 0x0000001303007c0c */ /* 0x000fe2000bf86070 */
[----:B------:R-:W-:Y:S01]  /*0a50*/  @P1 VIADD R24, R24, 0x1 ;  /* 0x0000000118181836 */ /* 0x000fe20000000000 */
[----:B------:R-:W-:-:S04]  /*0a60*/  LOP3.LUT R3, RZ, UR18, RZ, 0x33, !PT ;  /* 0x00000012ff037c12 */ /* 0x000fc8000f8e33ff */
[----:B------:R-:W-:-:S04]  /*0a70*/  SEL R24, R3, R24, !P3 ;  /* 0x0000001803187207 */ /* 0x000fc80005800000 */
[----:B------:R-:W-:Y:S02]  /*0a80*/  LOP3.LUT R0, R24, 0xf, RZ, 0xc0, !PT ;  /* 0x0000000f18007812 */ /* 0x000fe400078ec0ff */
[----:B------:R-:W-:Y:S01]  /*0a90*/  @P2 IADD3 R2, PT, PT, R2, -UR18, RZ ;  /* 0x8000001202022c10 */ /* 0x000fe2000fffe0ff */
[----:B------:R-:W-:Y:S01]  /*0aa0*/  @P4 VIADD R4, R4, 0x1 ;  /* 0x0000000104044836 */ /* 0x000fe20000000000 */
[----:B------:R-:W-:Y:S01]  /*0ab0*/  @!P5 LOP3.LUT R4, RZ, UR19, RZ, 0x33, !PT ;  /* 0x00000013ff04dc12 */ /* 0x000fe2000f8e33ff */
[C---:B------:R-:W-:Y:S01]  /*0ac0*/  VIADD R6, R0.reuse, 0x1 ;  /* 0x0000000100067836 */ /* 0x040fe20000000000 */
[----:B------:R-:W-:Y:S01]  /*0ad0*/  SEL R19, R3, R2, !P3 ;  /* 0x0000000203137207 */ /* 0x000fe20005800000 */
[C---:B------:R-:W-:Y:S01]  /*0ae0*/  VIADD R3, R0.reuse, 0x3 ;  /* 0x0000000300037836 */ /* 0x040fe20000000000 */
[C---:B------:R-:W-:Y:S01]  /*0af0*/  ISETP.GE.U32.AND P2, PT, R0.reuse, UR11, PT ;  /* 0x0000000b00007c0c */ /* 0x040fe2000bf46070 */
[C---:B------:R-:W-:Y:S01]  /*0b00*/  VIADD R2, R0.reuse, 0x2 ;  /* 0x0000000200027836 */ /* 0x040fe20000000000 */
[----:B------:R-:W-:Y:S01]  /*0b10*/  UMOV UR11, UR5 ;  /* 0x00000005000b7c82 */ /* 0x000fe20008000000 */
[----:B------:R-:W-:Y:S01]  /*0b20*/  IMAD.IADD R21, R21, 0x1, R4 ;  /* 0x0000000115157824 */ /* 0x000fe200078e0204 */
[----:B------:R-:W-:Y:S01]  /*0b30*/  ISETP.GE.U32.AND P4, PT, R3, UR21, PT ;  /* 0x0000001503007c0c */ /* 0x000fe2000bf86070 */
[----:B------:R-:W-:Y:S01]  /*0b40*/  VIADD R3, R0, 0x7 ;  /* 0x0000000700037836 */ /* 0x000fe20000000000 */
[----:B------:R-:W-:Y:S01]  /*0b50*/  UIADD3 UR4, UPT, UPT, -UR11, URZ, URZ ;  /* 0x000000ff0b047290 */ /* 0x000fe2000fffe1ff */
[----:B------:R-:W-:Y:S01]  /*0b60*/  ISETP.GE.U32.AND P0, PT, R2, UR21, PT ;  /* 0x0000001502007c0c */ /* 0x000fe2000bf06070 */
[----:B------:R-:W-:Y:S01]  /*0b70*/  VIADD R4, R0, 0x4 ;  /* 0x0000000400047836 */ /* 0x000fe20000000000 */
[----:B------:R-:W-:Y:S01]  /*0b80*/  SEL R16, R38, RZ, P2 ;  /* 0x000000ff26107207 */ /* 0x000fe20001000000 */
[C---:B------:R-:W-:Y:S01]  /*0b90*/  VIADD R5, R0.reuse, 0x5 ;  /* 0x0000000500057836 */ /* 0x040fe20000000000 */
[----:B------:R-:W-:Y:S01]  /*0ba0*/  ISETP.GE.U32.AND P2, PT, R3, UR21, PT ;  /* 0x0000001503007c0c */ /* 0x000fe2000bf46070 */
[----:B------:R-:W-:Y:S01]  /*0bb0*/  VIADD R2, R0, 0x6 ;  /* 0x0000000600027836 */ /* 0x000fe20000000000 */
[----:B------:R-:W-:Y:S01]  /*0bc0*/  UIMAD UR4, UR7, UR4, UR19 ;  /* 0x00000004070472a4 */ /* 0x000fe2000f8e0213 */
[----:B------:R-:W-:Y:S01]  /*0bd0*/  ISETP.GE.U32.AND P1, PT, R6, UR21, PT ;  /* 0x0000001506007c0c */ /* 0x000fe2000bf26070 */
[----:B------:R-:W-:Y:S01]  /*0be0*/  VIADD R3, R0, 0x8 ;  /* 0x0000000800037836 */ /* 0x000fe20000000000 */
[----:B------:R-:W-:Y:S01]  /*0bf0*/  ISETP.GE.U32.AND P6, PT, R4, UR21, PT ;  /* 0x0000001504007c0c */ /* 0x000fe2000bfc6070 */
[----:B------:R-:W-:Y:S01]  /*0c00*/  UISETP.GE.U32.AND UP1, UPT, UR4, UR7, UPT ;  /* 0x000000070400728c */ /* 0x000fe2000bf26070 */
[----:B------:R-:W-:Y:S01]  /*0c10*/  ISETP.GE.U32.AND P5, PT, R5, UR21, PT ;  /* 0x0000001505007c0c */ /* 0x000fe2000bfa6070 */
[----:B------:R-:W-:Y:S01]  /*0c20*/  VIADD R4, R0, 0x9 ;  /* 0x0000000900047836 */ /* 0x000fe20000000000 */
[----:B------:R-:W-:Y:S01]  /*0c30*/  ISETP.GE.U32.AND P3, PT, R2, UR21, PT ;  /* 0x0000001502007c0c */ /* 0x000fe2000bf66070 */
[----:B------:R-:W-:Y:S01]  /*0c40*/  VIADD R5, R0, 0xb ;  /* 0x0000000b00057836 */ /* 0x000fe20000000000 */
[----:B------:R-:W-:Y:S01]  /*0c50*/  SEL R2, R38, RZ, P1 ;  /* 0x000000ff26027207 */ /* 0x000fe20000800000 */
[----:B------:R-:W-:Y:S01]  /*0c60*/  USHF.R.S32.HI UR5, URZ, 0x1f, UR12 ;  /* 0x0000001fff057899 */ /* 0x000fe2000801140c */
[----:B------:R-:W-:Y:S01]  /*0c70*/  ISETP.GE.U32.AND P1, PT, R3, UR21, PT ;  /* 0x0000001503007c0c */ /* 0x000fe2000bf26070 */
[----:B------:R-:W-:Y:S01]  /*0c80*/  VIADD R3, R0, 0xa ;  /* 0x0000000a00037836 */ /* 0x000fe20000000000 */
[C---:B------:R-:W-:Y:S01]  /*0c90*/  SEL R14, R38.reuse, RZ, P0 ;  /* 0x000000ff260e7207 */ /* 0x040fe20000000000 */
[----:B------:R-:W-:Y:S01]  /*0ca0*/  ULEA.HI UR12, UR5, UR12, URZ, 0x2 ;  /* 0x0000000c050c7291 */ /* 0x000fe2000f8f10ff */
[----:B------:R-:W-:Y:S01]  /*0cb0*/  SEL R12, R38, RZ, P6 ;  /* 0x000000ff260c7207 */ /* 0x000fe20003000000 */
[----:B------:R-:W-:Y:S01]  /*0cc0*/  @UP1 UIADD3 UR4, UPT, UPT, -UR7, UR4, URZ ;  /* 0x0000000407041290 */ /* 0x000fe2000fffe1ff */
[----:B------:R-:W-:Y:S01]  /*0cd0*/  ISETP.GE.U32.AND P0, PT, R4, UR21, PT ;  /* 0x0000001504007c0c */ /* 0x000fe2000bf06070 */
[----:B------:R-:W-:Y:S01]  /*0ce0*/  USEL UR5, UR14, 0x20, UP2 ;  /* 0x000000200e057887 */ /* 0x000fe20009000000 */
[----:B------:R-:W-:Y:S01]  /*0cf0*/  ISETP.GE.U32.AND P6, PT, R5, UR21, PT ;  /* 0x0000001505007c0c */ /* 0x000fe2000bfc6070 */
[----:B------:R-:W-:Y:S01]  /*0d00*/  VIADD R5, R0, 0xd ;  /* 0x0000000d00057836 */ /* 0x000fe20000000000 */
[----:B------:R-:W-:Y:S01]  /*0d10*/  SEL R4, R38, RZ, P4 ;  /* 0x000000ff26047207 */ /* 0x000fe20002000000 */
[----:B------:R-:W-:Y:S01]  /*0d20*/  UISETP.GE.U32.AND UP2, UPT, UR4, UR7, UPT ;  /* 0x000000070400728c */ /* 0x000fe2000bf46070 */
[----:B------:R-:W-:Y:S01]  /*0d30*/  ISETP.GE.U32.AND P4, PT, R3, UR21, PT ;  /* 0x0000001503007c0c */ /* 0x000fe2000bf86070 */
[----:B------:R-:W-:Y:S01]  /*0d40*/  IMAD.SHL.U32 R19, R19, 0x10, RZ ;  /* 0x0000001013137824 */ /* 0x000fe200078e00ff */
[----:B------:R-:W-:Y:S01]  /*0d50*/  IADD3 R3, PT, PT, R0, 0xc, RZ ;  /* 0x0000000c00037810 */ /* 0x000fe20007ffe0ff */
[----:B------:R-:W-:Y:S01]  /*0d60*/  USHF.R.S32.HI UR12, URZ, 0x2, UR12 ;  /* 0x00000002ff0c7899 */ /* 0x000fe2000801140c */
[C---:B------:R-:W-:Y:S01]  /*0d70*/  SEL R10, R38.reuse, RZ, P3 ;  /* 0x000000ff260a7207 */ /* 0x040fe20001800000 */
[----:B------:R-:W-:Y:S01]  /*0d80*/  @UP1 UIADD3 UR11, UPT, UPT, UR11, 0x1, URZ ;  /* 0x000000010b0b1890 */ /* 0x000fe2000fffe0ff */
[----:B------:R-:W-:Y:S01]  /*0d90*/  SEL R6, R38, RZ, P5 ;  /* 0x000000ff26067207 */ /* 0x000fe20002800000 */
[----:B------:R-:W-:Y:S01]  /*0da0*/  UIMAD UR12, UR12, UR8, URZ ;  /* 0x000000080c0c72a4 */ /* 0x000fe2000f8e02ff */
[----:B------:R-:W-:Y:S01]  /*0db0*/  ISETP.GE.U32.AND P3, PT, R5, UR21, PT ;  /* 0x0000001505007c0c */ /* 0x000fe2000bf66070 */
[C---:B------:R-:W-:Y:S01]  /*0dc0*/  VIADD R5, R0.reuse, 0xe ;  /* 0x0000000e00057836 */ /* 0x040fe20000000000 */
[----:B------:R-:W-:Y:S01]  /*0dd0*/  ISETP.GE.U32.AND P5, PT, R3, UR21, PT ;  /* 0x0000001503007c0c */ /* 0x000fe2000bfa6070 */
[----:B------:R-:W-:Y:S01]  /*0de0*/  VIADD R3, R0, 0xf ;  /* 0x0000000f00037836 */ /* 0x000fe20000000000 */
[----:B------:R-:W-:Y:S01]  /*0df0*/  SEL R0, R38, RZ, P2 ;  /* 0x000000ff26007207 */ /* 0x000fe20001000000 */
[----:B------:R-:W-:Y:S01]  /*0e00*/  @UP2 UIADD3 UR11, UPT, UPT, UR11, 0x1, URZ ;  /* 0x000000010b0b2890 */ /* 0x000fe2000fffe0ff */
[----:B------:R-:W-:-:S02]  /*0e10*/  ISETP.GE.U32.AND P2, PT, R5, UR21, PT ;  /* 0x0000001505007c0c */ /* 0x000fc4000bf46070 */
[C---:B------:R-:W-:Y:S02]  /*0e20*/  SEL R8, R38.reuse, RZ, P1 ;  /* 0x000000ff26087207 */ /* 0x040fe40000800000 */
[----:B------:R-:W-:Y:S01]  /*0e30*/  ISETP.GE.U32.AND P1, PT, R3, UR21, PT ;  /* 0x0000001503007c0c */ /* 0x000fe2000bf26070 */
[----:B------:R-:W-:Y:S01]  /*0e40*/  IMAD.U32 R3, RZ, RZ, UR8 ;  /* 0x00000008ff037e24 */ /* 0x000fe2000f8e00ff */
[----:B------:R-:W-:Y:S01]  /*0e50*/  LOP3.LUT R17, R19, 0xf, R24, 0xf8, !PT ;  /* 0x0000000f13117812 */ /* 0x000fe200078ef818 */
[----:B------:R-:W-:Y:S01]  /*0e60*/  UIMAD UR8, UR6, UR9, UR12 ;  /* 0x00000009060872a4 */ /* 0x000fe2000f8e020c */
[C---:B------:R-:W-:Y:S01]  /*0e70*/  SEL R26, R38.reuse, RZ, P0 ;  /* 0x000000ff261a7207 */ /* 0x040fe20000000000 */
[----:B------:R-:W-:Y:S01]  /*0e80*/  IMAD R18, R3, 0x20, R20 ;  /* 0x0000002003127824 */ /* 0x000fe200078e0214 */
        /* <DEDUP_REMOVED lines=14> */
[C---:B------:R-:W-:Y:S01]  /*0f70*/  IADD3 R16, PT, PT, R17.reuse, -R16, RZ ;  /* 0x8000001011107210 */ /* 0x040fe20007ffe0ff */
[C---:B------:R-:W-:Y:S01]  /*0f80*/  IMAD.IADD R7, R17.reuse, 0x1, -R26 ;  /* 0x0000000111077824 */ /* 0x040fe200078e0a1a */
[C---:B------:R-:W-:Y:S01]  /*0f90*/  IADD3 R2, PT, PT, R17.reuse, -R36, RZ ;  /* 0x8000002411027210 */ /* 0x040fe20007ffe0ff */
[C---:B------:R-:W-:Y:S01]  /*0fa0*/  IMAD.IADD R6, R17.reuse, 0x1, -R28 ;  /* 0x0000000111067824 */ /* 0x040fe200078e0a1c */
[----:B------:R-:W-:Y:S01]  /*0fb0*/  USEL UR9, UR10, UR11, !UP0 ;  /* 0x0000000b0a097287 */ /* 0x000fe2000c000000 */
[----:B------:R-:W-:-:S02]  /*0fc0*/  IMAD.IADD R5, R17, 0x1, -R30 ;  /* 0x0000000111057824 */ /* 0x000fc400078e0a1e */
[C---:B------:R-:W-:Y:S01]  /*0fd0*/  IMAD.IADD R4, R17.reuse, 0x1, -R32 ;  /* 0x0000000111047824 */ /* 0x040fe200078e0a20 */
[----:B------:R-:W-:Y:S01]  /*0fe0*/  UMOV UR10, UR13 ;  /* 0x0000000d000a7c82 */ /* 0x000fe20008000000 */
[C---:B------:R-:W-:Y:S02]  /*0ff0*/  IMAD.IADD R3, R17.reuse, 0x1, -R34 ;  /* 0x0000000111037824 */ /* 0x040fe400078e0a22 */
[----:B---3--:R-:W-:-:S07]  /*1000*/  IMAD.IADD R0, R17, 0x1, -R38 ;  /* 0x0000000111007824 */ /* 0x008fce00078e0a26 */
.L_x_16836:
        /* <DEDUP_REMOVED lines=32> */
[----:B------:R-:W-:-:S04]  /*1210*/  MOV R32, UR4 ;  /* 0x0000000400207c02 */ /* 0x000fc80008000f00 */
[----:B------:R-:W-:Y:S01]  /*1220*/  @P0 IADD3 R35, PT, PT, R32, UR4, R33 ;  /* 0x0000000420230c10 */ /* 0x000fe2000fffe021 */
[----:B------:R-:W-:-:S05]  /*1230*/  IMAD.U32 R50, RZ, RZ, UR19 ;  /* 0x00000013ff327e24 */ /* 0x000fca000f8e00ff */
[----:B------:R-:W-:-:S05]  /*1240*/  IADD3 R50, PT, PT, R50, UR19, R25 ;  /* 0x0000001332327c10 */ /* 0x000fca000fffe019 */
[----:B------:R-:W-:Y:S01]  /*1250*/  @P0 VIADD R50, R50, UR19 ;  /* 0x0000001332320c36 */ /* 0x000fe20008000000 */
[----:B--2---:R1:W-:Y:S04]  /*1260*/  STS [R33+UR4], R28 ;  /* 0x0000001c21007988 */ /* 0x0043e80008000804 */
[----:B---3--:R1:W-:Y:S02]  /*1270*/  @P0 STS [R35], R30 ;  /* 0x0000001e23000388 */ /* 0x0083e40000000800 */
.L_x_16762:
[----:B------:R-:W-:Y:S05]  /*1280*/  BSYNC.RECONVERGENT B1 ;  /* 0x0000000000017941 */ /* 0x000fea0003800200 */
.L_x_16761:
        /* <DEDUP_REMOVED lines=9> */
.L_x_16763:
[----:B------:R-:W1:Y:S01]  /*1320*/  LDC.64 R28, c[0x0][0x390] ;  /* 0x0000e400ff1c7b82 */ /* 0x000e620000000a00 */
[----:B------:R-:W-:Y:S02]  /*1330*/  IMAD.U32 R31, RZ, RZ, UR19 ;  /* 0x00000013ff1f7e24 */ /* 0x000fe4000f8e00ff */
[----:B0-----:R-:W-:Y:S02]  /*1340*/  IMAD.U32 R33, RZ, RZ, UR19 ;  /* 0x00000013ff217e24 */ /* 0x001fe4000f8e00ff */
[----:B------:R-:W-:Y:S02]  /*1350*/  IMAD.U32 R35, RZ, RZ, UR19 ;  /* 0x00000013ff237e24 */ /* 0x000fe4000f8e00ff */
[----:B-1----:R-:W-:-:S04]  /*1360*/  IMAD.WIDE R28, R51, 0x4, R28 ;  /* 0x00000004331c7825 */ /* 0x002fc800078e021c */
[----:B--2---:R-:W-:-:S04]  /*1370*/  IMAD.WIDE.U32 R30, R31, 0x4, R28 ;  /* 0x000000041f1e7825 */ /* 0x004fc800078e001c */
[--C-:B------:R-:W-:Y:S02]  /*1380*/  IMAD.WIDE.U32 R32, R33, 0x8, R28.reuse ;  /* 0x0000000821207825 */ /* 0x100fe400078e001c */
[----:B------:R0:W2:Y:S02]  /*1390*/  LDG.E R30, desc[UR16][R30.64] ;  /* 0x000000101e1e7981 */ /* 0x0000a4000c1e1900 */
[----:B------:R-:W-:Y:S02]  /*13a0*/  IMAD.WIDE.U32 R34, R35, 0xc, R28 ;  /* 0x0000000c23227825 */ /* 0x000fe400078e001c */
[----:B------:R1:W3:Y:S04]  /*13b0*/  LDG.E R29, desc[UR16][R28.64] ;  /* 0x000000101c1d7981 */ /* 0x0002e8000c1e1900 */
[----:B------:R-:W4:Y:S04]  /*13c0*/  LDG.E R32, desc[UR16][R32.64] ;  /* 0x0000001020207981 */ /* 0x000f28000c1e1900 */
[----:B------:R-:W5:Y:S01]  /*13d0*/  LDG.E R34, desc[UR16][R34.64] ;  /* 0x0000001022227981 */ /* 0x000f62000c1e1900 */
[----:B------:R-:W-:Y:S01]  /*13e0*/  MOV R53, UR19 ;  /* 0x0000001300357c02 */ /* 0x000fe20008000f00 */
[----:B------:R-:W-:-:S02]  /*13f0*/  IMAD.U32 R55, RZ, RZ, UR19 ;  /* 0x00000013ff377e24 */ /* 0x000fc4000f8e00ff */
[----:B------:R-:W-:Y:S02]  /*1400*/  IMAD.U32 R57, RZ, RZ, UR19 ;  /* 0x00000013ff397e24 */ /* 0x000fe4000f8e00ff */
[--C-:B------:R-:W-:Y:S02]  /*1410*/  IMAD R53, R53, 0x4, R52.reuse ;  /* 0x0000000435357824 */ /* 0x100fe400078e0234 */
[--C-:B------:R-:W-:Y:S02]  /*1420*/  IMAD R55, R55, 0x8, R52.reuse ;  /* 0x0000000837377824 */ /* 0x100fe400078e0234 */
[----:B------:R-:W-:Y:S02]  /*1430*/  IMAD R57, R57, 0xc, R52 ;  /* 0x0000000c39397824 */ /* 0x000fe400078e0234 */
[----:B0-----:R-:W-:-:S04]  /*1440*/  IMAD.U32 R31, RZ, RZ, UR19 ;  /* 0x00000013ff1f7e24 */ /* 0x001fc8000f8e00ff */
[----:B------:R-:W-:-:S05]  /*1450*/  IMAD R50, R31, 0x4, R50 ;  /* 0x000000041f327824 */ /* 0x000fca00078e0232 */
[----:B------:R-:W-:Y:S02]  /*1460*/  ISETP.GE.U32.AND P0, PT, R50, 0x10, PT ;  /* 0x000000103200780c */ /* 0x000fe40003f06070 */
[----:B-1----:R-:W-:-:S05]  /*1470*/  MOV R28, UR19 ;  /* 0x00000013001c7c02 */ /* 0x002fca0008000f00 */
[----:B------:R-:W-:Y:S01]  /*1480*/  IMAD R51, R28, 0x4, R51 ;  /* 0x000000041c337824 */ /* 0x000fe200078e0233 */
[----:B---3--:R0:W-:Y:S04]  /*1490*/  STS [R52], R29 ;  /* 0x0000001d34007388 */ /* 0x0081e80000000800 */
[----:B--2---:R2:W-:Y:S04]  /*14a0*/  STS [R53], R30 ;  /* 0x0000001e35007388 */ /* 0x0045e80000000800 */
[----:B----4-:R2:W-:Y:S04]  /*14b0*/  STS [R55], R32 ;  /* 0x0000002037007388 */ /* 0x0105e80000000800 */
[----:B-----5:R2:W-:Y:S01]  /*14c0*/  STS [R57], R34 ;  /* 0x0000002239007388 */ /* 0x0205e20000000800 */
[----:B0-----:R-:W-:Y:S01]  /*14d0*/  IMAD R52, R31, 0x10, R52 ;  /* 0x000000101f347824 */ /* 0x001fe200078e0234 */
[----:B------:R-:W-:Y:S06]  /*14e0*/  @!P0 BRA `(.L_x_16763) ;  /* 0xfffffffc008c8947 */ /* 0x000fec000383ffff */
.L_x_16760:
[----:B------:R-:W-:Y:S05]  /*14f0*/  BSYNC.RECONVERGENT B0 ;  /* 0x0000000000007941 */ /* 0x000fea0003800200 */
.L_x_16759:
[----:B------:R-:W-:Y:S01]  /*1500*/  ISETP.GT.U32.AND P0, PT, R25, 0x3, PT ;  /* 0x000000031900780c */ /* 0x000fe20003f04070 */
[----:B------:R-:W-:Y:S03]  /*1510*/  BSSY.RECONVERGENT B0, `(.L_x_16764) ;  /* 0x000000d000007945 */ /* 0x000fe60003800200 */
[----:B-1----:R-:W-:-:S09]  /*1520*/  P2R R28, PR, RZ, 0x1 ;  /* 0x00000001ff1c7803 */ /* 0x002fd20000000000 */
[----:B------:R-:W-:Y:S05]  /*1530*/  @P0 BRA `(.L_x_16765) ;  /* 0x0000000000280947 */ /* 0x000fea0003800000 */
[----:B0-2---:R-:W0:Y:S01]  /*1540*/  S2R R30, SR_CgaCtaId ;  /* 0x00000000001e7919 */ /* 0x005e220000008800 */
[----:B------:R-:W-:Y:S01]  /*1550*/  MOV R29, 0x400 ;  /* 0x00000400001d7802 */ /* 0x000fe20000000f00 */
[----:B------:R-:W-:-:S04]  /*1560*/  IMAD.MOV.U32 R28, RZ, RZ, R25 ;  /* 0x000000ffff1c7224 */ /* 0x000fc800078e0019 */
[----:B------:R-:W-:-:S05]  /*1570*/  VIADD R29, R29, 0x4100 ;  /* 0x000041001d1d7836 */ /* 0x000fca0000000000 */
[----:B0-----:R-:W-:-:S07]  /*1580*/  LEA R29, R30, R29, 0x18 ;  /* 0x0000001d1e1d7211 */ /* 0x001fce00078ec0ff */
.L_x_16766:
[C---:B------:R-:W-:Y:S02]  /*1590*/  IMAD R30, R28.reuse, 0x4, R29 ;  /* 0x000000041c1e7824 */ /* 0x040fe400078e021d */
[----:B------:R-:W-:-:S03]  /*15a0*/  VIADD R28, R28, UR19 ;  /* 0x000000131c1c7c36 */ /* 0x000fc60008000000 */
[----:B------:R1:W-:Y:S02]  /*15b0*/  STS [R30], RZ ;  /* 0x000000ff1e007388 */ /* 0x0003e40000000800 */
[----:B------:R-:W-:-:S13]  /*15c0*/  ISETP.GE.U32.AND P0, PT, R28, 0x4, PT ;  /* 0x000000041c00780c */ /* 0x000fda0003f06070 */
[----:B-1----:R-:W-:Y:S05]  /*15d0*/  @!P0 BRA `(.L_x_16766) ;  /* 0xfffffffc00ec8947 */ /* 0x002fea000383ffff */
.L_x_16765:
[----:B------:R-:W-:Y:S05]  /*15e0*/  BSYNC.RECONVERGENT B0 ;  /* 0x0000000000007941 */ /* 0x000fea0003800200 */
.L_x_16764:
[----:B------:R-:W0:Y:S01]  /*15f0*/  LDCU UR4, c[0x0][0x3ac] ;  /* 0x00007580ff0477ac */ /* 0x000e220008000800 */
[----:B------:R-:W-:Y:S01]  /*1600*/  SHF.R.U32.HI R29, RZ, 0x5, R25 ;  /* 0x00000005ff1d7819 */ /* 0x000fe20000011619 */
[----:B------:R-:W-:Y:S01]  /*1610*/  BSSY.RECONVERGENT B0, `(.L_x_16767) ;  /* 0x0000014000007945 */ /* 0x000fe20003800200 */
[----:B0-2---:R-:W-:Y:S01]  /*1620*/  MOV R30, UR4 ;  /* 0x00000004001e7c02 */ /* 0x005fe20008000f00 */
[----:B------:R-:W0:Y:S03]  /*1630*/  LDCU UR4, c[0x0][0x3a8] ;  /* 0x00007500ff0477ac */ /* 0x000e260008000800 */
[----:B------:R-:W-:-:S13]  /*1640*/  ISETP.GE.AND P0, PT, R29, R30, PT ;  /* 0x0000001e1d00720c */ /* 0x000fda0003f06270 */
[----:B------:R-:W-:Y:S05]  /*1650*/  @P0 BRA `(.L_x_16768) ;  /* 0x00000000003c0947 */ /* 0x000fea0003800000 */
[----:B------:R-:W1:Y:S01]  /*1660*/  S2R R28, SR_CgaCtaId ;  /* 0x00000000001c7919 */ /* 0x000e620000008800 */
[----:B------:R-:W-:Y:S01]  /*1670*/  MOV R33, 0x400 ;  /* 0x0000040000217802 */ /* 0x000fe20000000f00 */
[----:B------:R-:W-:-:S03]  /*1680*/  IMAD.MOV.U32 R31, RZ, RZ, R29 ;  /* 0x000000ffff1f7224 */ /* 0x000fc600078e001d */
[----:B-1----:R-:W-:-:S05]  /*1690*/  LEA R33, R28, R33, 0x18 ;  /* 0x000000211c217211 */ /* 0x002fca00078ec0ff */
[----:B------:R-:W-:-:S07]  /*16a0*/  IMAD R32, R20, 0x204, R33 ;  /* 0x0000020414207824 */ /* 0x000fce00078e0221 */
.L_x_16769:
[----:B-1----:R-:W1:Y:S01]  /*16b0*/  LDC.64 R28, c[0x0][0x398] ;  /* 0x0000e600ff1c7b82 */ /* 0x002e620000000a00 */
[----:B0-----:R-:W-:-:S04]  /*16c0*/  IMAD R33, R31, UR4, R18 ;  /* 0x000000041f217c24 */ /* 0x001fc8000f8e0212 */
[----:B-1----:R-:W-:-:S06]  /*16d0*/  IMAD.WIDE R28, R33, 0x4, R28 ;  /* 0x00000004211c7825 */ /* 0x002fcc00078e021c */
[----:B------:R-:W2:Y:S01]  /*16e0*/  LDG.E R28, desc[UR16][R28.64] ;  /* 0x000000101c1c7981 */ /* 0x000ea2000c1e1900 */
[----:B------:R-:W-:Y:S02]  /*16f0*/  IMAD R33, R31, 0x4, R32 ;  /* 0x000000041f217824 */ /* 0x000fe400078e0220 */
[----:B------:R-:W-:-:S05]  /*1700*/  IMAD.U32 R34, RZ, RZ, UR19 ;  /* 0x00000013ff227e24 */ /* 0x000fca000f8e00ff */
[----:B------:R-:W-:-:S04]  /*1710*/  LEA.HI R31, R34, R31, RZ, 0x1b ;  /* 0x0000001f221f7211 */ /* 0x000fc800078fd8ff */
[----:B------:R-:W-:Y:S01]  /*1720*/  ISETP.GE.AND P0, PT, R31, R30, PT ;  /* 0x0000001e1f00720c */ /* 0x000fe20003f06270 */
[----:B--2---:R1:W-:-:S12]  /*1730*/  STS [R33], R28 ;  /* 0x0000001c21007388 */ /* 0x0043d80000000800 */
[----:B------:R-:W-:Y:S05]  /*1740*/  @!P0 BRA `(.L_x_16769) ;  /* 0xfffffffc00d88947 */ /* 0x000fea000383ffff */
.L_x_16768:
[----:B0-----:R-:W-:Y:S05]  /*1750*/  BSYNC.RECONVERGENT B0 ;  /* 0x0000000000007941 */ /* 0x001fea0003800200 */
.L_x_16767:
[----:B------:R-:W-:Y:S01]  /*1760*/  BAR.SYNC.DEFER_BLOCKING 0x0 ;  /* 0x0000000000007b1d */ /* 0x000fe20000010000 */
[----:B------:R-:W-:-:S09]  /*1770*/  UISETP.GE.AND UP0, UPT, UR6, 0x1, UPT ;  /* 0x000000010600788c */ /* 0x000fd2000bf06270 */
[----:B------:R-:W-:Y:S05]  /*1780*/  BRA.U !UP0, `(.L_x_16770) ;  /* 0x0000003108847547 */ /* 0x000fea000b800000 */
[----:B-1----:R-:W-:Y:S01]  /*1790*/  IMAD.U32 R28, RZ, RZ, UR18 ;  /* 0x00000012ff1c7e24 */ /* 0x002fe2000f8e00ff */
[C---:B------:R-:W-:Y:S01]  /*17a0*/  IADD3 R31, PT, PT, R24.reuse, 0x2, RZ ;  /* 0x00000002181f7810 */ /* 0x040fe20007ffe0ff */
[C---:B------:R-:W-:Y:S02]  /*17b0*/  VIADD R33, R24.reuse, 0x1 ;  /* 0x0000000118217836 */ /* 0x040fe40000000000 */
[----:B------:R-:W-:Y:S01]  /*17c0*/  VIADD R32, R24, 0x3 ;  /* 0x0000000318207836 */ /* 0x000fe20000000000 */
[----:B------:R-:W-:Y:S01]  /*17d0*/  ISETP.NE.AND P0, PT, R28, 0x1, PT ;  /* 0x000000011c00780c */ /* 0x000fe20003f05270 */
[----:B------:R-:W-:Y:S01]  /*17e0*/  VIADD R28, R24, 0x5 ;  /* 0x00000005181c7836 */ /* 0x000fe20000000000 */
[----:B------:R-:W-:Y:S02]  /*17f0*/  LOP3.LUT R33, R33, 0xf, RZ, 0xc0, !PT ;  /* 0x0000000f21217812 */ /* 0x000fe400078ec0ff */
[----:B------:R-:W-:Y:S02]  /*1800*/  LOP3.LUT R32, R32, 0xf, RZ, 0xc0, !PT ;  /* 0x0000000f20207812 */ /* 0x000fe400078ec0ff */
[----:B------:R-:W-:-:S02]  /*1810*/  LOP3.LUT R31, R31, 0xf, RZ, 0xc0, !PT ;  /* 0x0000000f1f1f7812 */ /* 0x000fc400078ec0ff */
[----:B------:R-:W-:-:S05]  /*1820*/  LOP3.LUT R28, R28, 0xf, RZ, 0xc0, !PT ;  /* 0x0000000f1c1c7812 */ /* 0x000fca00078ec0ff */
[----:B------:R-:W-:Y:S05]  /*1830*/  @P0 BRA `(.L_x_16771) ;  /* 0x0000000c00fc0947 */ /* 0x000fea0003800000 */
[----:B------:R-:W-:-:S05]  /*1840*/  UMOV UR4, URZ ;  /* 0x000000ff00047c82 */ /* 0x000fca0008000000 */
.L_x_16791:
[----:B0-----:R-:W0:Y:S01]  /*1850*/  LDCU UR11, c[0x0][0x3ac] ;  /* 0x00007580ff0b77ac */ /* 0x001e220008000800 */
[----:B------:R-:W-:Y:S01]  /*1860*/  VIADD R29, R24, UR4 ;  /* 0x00000004181d7c36 */ /* 0x000fe20008000000 */
        /* <DEDUP_REMOVED lines=18> */
.L_x_16772:
        /* <DEDUP_REMOVED lines=8> */
.L_x_16773:
        /* <DEDUP_REMOVED lines=8> */
.L_x_16774:
        /* <DEDUP_REMOVED lines=8> */
.L_x_16775:
[----:B------:R-:W-:Y:S05]  /*1b10*/  @!P1 BRA `(.L_x_16776) ;  /* 0x0000000000249947 */ /* 0x000fea0003800000 */
        /* <DEDUP_REMOVED lines=9> */
.L_x_16776:
[----:B------:R-:W-:Y:S01]  /*1bb0*/  ISETP.GE.AND P6, PT, R30, 0x7, PT ;  /* 0x000000071e00780c */ /* 0x000fe20003fc6270 */
[----:B------:R-:W-:-:S12]  /*1bc0*/  @!P0 BRA `(.L_x_16777) ;  /* 0x00000000001c8947 */ /* 0x000fd80003800000 */
[----:B------:R-:W5:Y:S01]  /*1bd0*/  S2UR UR12, SR_CgaCtaId ;  /* 0x00000000000c79c3 */ /* 0x000f620000008800 */
[----:B------:R-:W-:Y:S01]  /*1be0*/  UMOV UR11, 0x400 ;  /* 0x00000400000b7882 */ /* 0x000fe20000000000 */
[----:B--2-4-:R-:W-:Y:S01]  /*1bf0*/  IMAD.IADD R35, R28, 0x1, R34 ;  /* 0x000000011c237824 */ /* 0x014fe200078e0222 */
[----:B------:R-:W-:-:S04]  /*1c00*/  UIADD3 UR11, UPT, UPT, UR11, 0x4080, URZ ;  /* 0x000040800b0b7890 */ /* 0x000fc8000fffe0ff */
[----:B-----5:R-:W-:-:S06]  /*1c10*/  ULEA UR11, UR12, UR11, 0x18 ;  /* 0x0000000b0c0b7291 */ /* 0x020fcc000f8ec0ff */
[----:B------:R-:W-:-:S05]  /*1c20*/  LEA R35, R35, UR11, 0x2 ;  /* 0x0000000b23237c11 */ /* 0x000fca000f8e10ff */
[----:B------:R2:W4:Y:S02]  /*1c30*/  LDS R39, [R35] ;  /* 0x0000000023277984 */ /* 0x0005240000000800 */
.L_x_16777:
        /* <DEDUP_REMOVED lines=11> */
.L_x_16778:
        /* <DEDUP_REMOVED lines=11> */
.L_x_16779:
[----:B------:R-:W-:Y:S01]  /*1da0*/  ISETP.GE.AND P0, PT, R30, 0xa, PT ;  /* 0x0000000a1e00780c */ /* 0x000fe20003f06270 */
[----:B------:R-:W-:-:S12]  /*1db0*/  @!P6 BRA `(.L_x_16780) ;  /* 0x000000000024e947 */ /* 0x000fd80003800000 */
        /* <DEDUP_REMOVED lines=9> */
.L_x_16780:
        /* <DEDUP_REMOVED lines=11> */
.L_x_16781:
        /* <DEDUP_REMOVED lines=11> */
.L_x_16782:
        /* <DEDUP_REMOVED lines=11> */
.L_x_16783:
        /* <DEDUP_REMOVED lines=11> */
.L_x_16784:
        /* <DEDUP_REMOVED lines=11> */
.L_x_16785:
        /* <DEDUP_REMOVED lines=11> */
.L_x_16786:
        /* <DEDUP_REMOVED lines=11> */
.L_x_16787:
        /* <DEDUP_REMOVED lines=9> */
.L_x_16790:
[----:B------:R-:W-:Y:S01]  /*23b0*/  IMAD R51, R50, 0x204, R34 ;  /* 0x0000020432337824 */ /* 0x000fe200078e0222 */
[----:B----4-:R-:W-:Y:S01]  /*23c0*/  ISETP.GE.AND P0, PT, R30, 0x6, PT ;  /* 0x000000061e00780c */ /* 0x010fe20003f06270 */
[----:B------:R-:W-:Y:S02]  /*23d0*/  IMAD.MOV.U32 R52, RZ, RZ, RZ ;  /* 0x000000ffff347224 */ /* 0x000fe400078e00ff */
[--C-:B------:R-:W-:Y:S01]  /*23e0*/  @P5 IMAD R54, R16, 0x4, R51.reuse ;  /* 0x0000000410365824 */ /* 0x100fe200078e0233 */
[----:B0-----:R-:W-:Y:S01]  /*23f0*/  @P2 LEA R56, R13, R51, 0x2 ;  /* 0x000000330d382211 */ /* 0x001fe200078e10ff */
[--C-:B------:R-:W-:Y:S02]  /*2400*/  @P3 IMAD R55, R14, 0x4, R51.reuse ;  /* 0x000000040e373824 */ /* 0x100fe400078e0233 */
[--C-:B------:R-:W-:Y:S01]  /*2410*/  @P1 IMAD R57, R12, 0x4, R51.reuse ;  /* 0x000000040c391824 */ /* 0x100fe200078e0233 */
[----:B------:R2:W0:Y:S04]  /*2420*/  @P5 LDS R53, [R54] ;  /* 0x0000000036355984 */ /* 0x0004280000000800 */
[----:B------:R-:W-:Y:S04]  /*2430*/  @P3 LDS R55, [R55+0x8] ;  /* 0x0000080037373984 */ /* 0x000fe80000000800 */
[----:B------:R-:W-:Y:S01]  /*2440*/  @P2 LDS R56, [R56+0xc] ;  /* 0x00000c0038382984 */ /* 0x000fe20000000800 */
[----:B--2---:R-:W-:-:S03]  /*2450*/  @P0 IMAD R54, R11, 0x4, R51 ;  /* 0x000000040b360824 */ /* 0x004fc600078e0233 */
[----:B------:R-:W-:Y:S04]  /*2460*/  @P1 LDS R57, [R57+0x10] ;  /* 0x0000100039391984 */ /* 0x000fe80000000800 */
[----:B------:R-:W-:Y:S01]  /*2470*/  @P0 LDS R54, [R54+0x14] ;  /* 0x0000140036360984 */ /* 0x000fe20000000800 */
[----:B0-----:R-:W-:Y:S02]  /*2480*/  @P5 IMAD R52, R26, R53, RZ ;  /* 0x000000351a345224 */ /* 0x001fe400078e02ff */
[----:B------:R-:W-:-:S06]  /*2490*/  @P4 IMAD R53, R15, 0x4, R51 ;  /* 0x000000040f354824 */ /* 0x000fcc00078e0233 */
[----:B------:R-:W1:Y:S02]  /*24a0*/  @P4 LDS R53, [R53+0x4] ;  /* 0x0000040035354984 */ /* 0x000e640000000800 */
[----:B-1----:R-:W-:-:S04]  /*24b0*/  @P4 IMAD R52, R27, R53, R52 ;  /* 0x000000351b344224 */ /* 0x002fc800078e0234 */
[----:B---3--:R-:W-:-:S04]  /*24c0*/  @P3 IMAD R52, R36, R55, R52 ;  /* 0x0000003724343224 */ /* 0x008fc800078e0234 */
[----:B------:R-:W-:Y:S02]  /*24d0*/  @P2 IMAD R52, R37, R56, R52 ;  /* 0x0000003825342224 */ /* 0x000fe400078e0234 */
[----:B------:R-:W-:Y:S02]  /*24e0*/  IMAD R56, R50, UR6, R29 ;  /* 0x0000000632387c24 */ /* 0x000fe4000f8e021d */
[----:B------:R-:W-:Y:S02]  /*24f0*/  @P1 IMAD R52, R38, R57, R52 ;  /* 0x0000003926341224 */ /* 0x000fe400078e0234 */
[----:B------:R-:W-:Y:S02]  /*2500*/  IMAD R56, R56, 0x4, R35 ;  /* 0x0000000438387824 */ /* 0x000fe400078e0223 */
[----:B------:R-:W-:Y:S01]  /*2510*/  @P0 IMAD R52, R39, R54, R52 ;  /* 0x0000003627340224 */ /* 0x000fe200078e0234 */
        /* <DEDUP_REMOVED lines=46> */
.L_x_16789:
[----:B------:R-:W-:Y:S05]  /*2800*/  BSYNC.RECONVERGENT B0 ;  /* 0x0000000000007941 */ /* 0x000fea0003800200 */
.L_x_16788:
[----:B------:R-:W-:Y:S05]  /*2810*/  BRA.U !UP0, `(.L_x_16791) ;  /* 0xfffffff1080c7547 */ /* 0x000fea000b83ffff */
[----:B------:R-:W-:Y:S05]  /*2820*/  BRA `(.L_x_16770) ;  /* 0x00000020005c7947 */ /* 0x000fea0003800000 */
.L_x_16771:
[----:B------:R-:W-:-:S13]  /*2830*/  ISETP.GT.U32.AND P0, PT, R30, 0x1f, PT ;  /* 0x0000001f1e00780c */ /* 0x000fda0003f04070 */
[----:B------:R-:W-:Y:S05]  /*2840*/  @P0 BRA `(.L_x_16792) ;  /* 0x0000000c00f40947 */ /* 0x000fea0003800000 */
[----:B------:R-:W-:-:S05]  /*2850*/  UMOV UR4, URZ ;  /* 0x000000ff00047c82 */ /* 0x000fca0008000000 */
.L_x_16812:
[----:B0-----:R-:W0:Y:S01]  /*2860*/  LDCU UR11, c[0x0][0x3ac] ;  /* 0x00007580ff0b77ac */ /* 0x001e220008000800 */
[----:B------:R-:W-:Y:S01]  /*2870*/  VIADD R29, R24, UR4 ;  /* 0x00000004181d7c36 */ /* 0x000fe20008000000 */
[----:B------:R-:W-:-:S04]  /*2880*/  UIADD3 UR4, UPT, UPT, UR7, UR4, URZ ;  /* 0x0000000407047290 */ /* 0x000fc8000fffe0ff */
[----:B------:R-:W-:Y:S01]  /*2890*/  UISETP.GE.AND UP0, UPT, UR4, UR6, UPT ;  /* 0x000000060400728c */ /* 0x000fe2000bf06270 */
[----:B0-----:R-:W-:-:S04]  /*28a0*/  IMAD.U32 R30, RZ, RZ, UR11 ;  /* 0x0000000bff1e7e24 */ /* 0x001fc8000f8e00ff */
[----:B--2---:R-:W-:Y:S01]  /*28b0*/  IMAD R34, R29, R30, R19 ;  /* 0x0000001e1d227224 */ /* 0x004fe200078e0213 */
[C---:B------:R-:W-:Y:S02]  /*28c0*/  ISETP.NE.AND P5, PT, R30.reuse, RZ, PT ;  /* 0x000000ff1e00720c */ /* 0x040fe40003fa5270 */
[C---:B------:R-:W-:Y:S02]  /*28d0*/  ISETP.GE.AND P4, PT, R30.reuse, 0x2, PT ;  /* 0x000000021e00780c */ /* 0x040fe40003f86270 */
[C---:B------:R-:W-:Y:S02]  /*28e0*/  ISETP.GE.AND P3, PT, R30.reuse, 0x3, PT ;  /* 0x000000031e00780c */ /* 0x040fe40003f66270 */
[C---:B------:R-:W-:Y:S02]  /*28f0*/  ISETP.GE.AND P2, PT, R30.reuse, 0x4, PT ;  /* 0x000000041e00780c */ /* 0x040fe40003f46270 */
[C---:B------:R-:W-:Y:S02]  /*2900*/  ISETP.GE.AND P1, PT, R30.reuse, 0x5, PT ;  /* 0x000000051e00780c */ /* 0x040fe40003f26270 */
[----:B------:R-:W-:-:S03]  /*2910*/  ISETP.GE.AND P0, PT, R30, 0x6, PT ;  /* 0x000000061e00780c */ /* 0x000fc60003f06270 */
[----:B-1-34-:R-:W-:Y:S10]  /*2920*/  @!P5 BRA `(.L_x_16793) ;  /* 0x00000000001cd947 */ /* 0x01aff40003800000 */
[----:B------:R-:W0:Y:S01]  /*2930*/  S2UR UR12, SR_CgaCtaId ;  /* 0x00000000000c79c3 */ /* 0x000e220000008800 */
[----:B------:R-:W-:Y:S01]  /*2940*/  UMOV UR11, 0x400 ;  /* 0x00000400000b7882 */ /* 0x000fe20000000000 */
[----:B------:R-:W-:Y:S01]  /*2950*/  IMAD R26, R29, R30, R17 ;  /* 0x0000001e1d1a7224 */ /* 0x000fe200078e0211 */
[----:B------:R-:W-:-:S04]  /*2960*/  UIADD3 UR11, UPT, UPT, UR11, 0x4080, URZ ;  /* 0x000040800b0b7890 */ /* 0x000fc8000fffe0ff */
[----:B0-----:R-:W-:-:S06]  /*2970*/  ULEA UR11, UR12, UR11, 0x18 ;  /* 0x0000000b0c0b7291 */ /* 0x001fcc000f8ec0ff */
[----:B------:R-:W-:-:S06]  /*2980*/  LEA R26, R26, UR11, 0x2 ;  /* 0x0000000b1a1a7c11 */ /* 0x000fcc000f8e10ff */
[----:B------:R-:W0:Y:S02]  /*2990*/  LDS R26, [R26] ;  /* 0x000000001a1a7984 */ /* 0x000e240000000800 */
.L_x_16793:
        /* <DEDUP_REMOVED lines=8> */
.L_x_16794:
        /* <DEDUP_REMOVED lines=8> */
.L_x_16795:
        /* <DEDUP_REMOVED lines=8> */
.L_x_16796:
        /* <DEDUP_REMOVED lines=10> */
.L_x_16797:
        /* <DEDUP_REMOVED lines=9> */
.L_x_16798:
        /* <DEDUP_REMOVED lines=11> */
.L_x_16799:
        /* <DEDUP_REMOVED lines=11> */
.L_x_16800:
        /* <DEDUP_REMOVED lines=11> */
.L_x_16801:
        /* <DEDUP_REMOVED lines=11> */
.L_x_16802:
        /* <DEDUP_REMOVED lines=11> */
.L_x_16803:
        /* <DEDUP_REMOVED lines=11> */
.L_x_16804:
        /* <DEDUP_REMOVED lines=11> */
.L_x_16805:
        /* <DEDUP_REMOVED lines=11> */
.L_x_16806:
        /* <DEDUP_REMOVED lines=11> */
.L_x_16807:
        /* <DEDUP_REMOVED lines=11> */
.L_x_16808:
        /* <DEDUP_REMOVED lines=9> */
.L_x_16811:
[----:B------:R-:W-:Y:S01]  /*33c0*/  IMAD R51, R50, 0x204, R34 ;  /* 0x0000020432337824 */ /* 0x000fe200078e0222 */
[----:B----4-:R-:W-:Y:S01]  /*33d0*/  ISETP.GE.AND P0, PT, R30, 0x6, PT ;  /* 0x000000061e00780c */ /* 0x010fe20003f06270 */
[----:B0-----:R-:W-:Y:S02]  /*33e0*/  IMAD.MOV.U32 R52, RZ, RZ, RZ ;  /* 0x000000ffff347224 */ /* 0x001fe400078e00ff */
[--C-:B------:R-:W-:Y:S01]  /*33f0*/  @P5 IMAD R54, R16, 0x4, R51.reuse ;  /* 0x0000000410365824 */ /* 0x100fe200078e0233 */
[----:B------:R-:W-:Y:S01]  /*3400*/  @P2 LEA R56, R13, R51, 0x2 ;  /* 0x000000330d382211 */ /* 0x000fe200078e10ff */
        /* <DEDUP_REMOVED lines=14> */
[C---:B------:R-:W-:Y:S01]  /*34f0*/  IMAD R56, R50.reuse, UR6, R29 ;  /* 0x0000000632387c24 */ /* 0x040fe2000f8e021d */
[----:B------:R-:W-:Y:S01]  /*3500*/  IADD3 R50, PT, PT, R50, UR9, RZ ;  /* 0x0000000932327c10 */ /* 0x000fe2000fffe0ff */
        /* <DEDUP_REMOVED lines=46> */
.L_x_16810:
[----:B------:R-:W-:Y:S05]  /*37f0*/  BSYNC.RECONVERGENT B0 ;  /* 0x0000000000007941 */ /* 0x000fea0003800200 */
.L_x_16809:
[----:B------:R-:W-:Y:S05]  /*3800*/  BRA.U !UP0, `(.L_x_16812) ;  /* 0xfffffff108147547 */ /* 0x000fea000b83ffff */
[----:B------:R-:W-:Y:S05]  /*3810*/  BRA `(.L_x_16770) ;  /* 0x0000001000607947 */ /* 0x000fea0003800000 */
.L_x_16792:
[----:B------:R-:W-:-:S07]  /*3820*/  IMAD.MOV.U32 R35, RZ, RZ, RZ ;  /* 0x000000ffff237224 */ /* 0x000fce00078e00ff */
.L_x_16832:
[----:B0-----:R-:W0:Y:S01]  /*3830*/  LDCU UR4, c[0x0][0x3ac] ;  /* 0x00007580ff0477ac */ /* 0x001e220008000800 */
[----:B------:R-:W-:Y:S01]  /*3840*/  IMAD.IADD R34, R24, 0x1, R35 ;  /* 0x0000000118227824 */ /* 0x000fe200078e0223 */
[----:B------:R-:W-:Y:S01]  /*3850*/  ISETP.GE.AND P4, PT, R23, UR5, PT ;  /* 0x0000000517007c0c */ /* 0x000fe2000bf86270 */
[----:B------:R-:W-:Y:S02]  /*3860*/  VIADD R35, R35, UR7 ;  /* 0x0000000723237c36 */ /* 0x000fe40008000000 */
[----:B0-----:R-:W-:-:S04]  /*3870*/  IMAD.U32 R30, RZ, RZ, UR4 ;  /* 0x00000004ff1e7e24 */ /* 0x001fc8000f8e00ff */
[----:B--2---:R-:W-:Y:S01]  /*3880*/  IMAD R28, R34, R30, R19 ;  /* 0x0000001e221c7224 */ /* 0x004fe200078e0213 */
[C---:B------:R-:W-:Y:S02]  /*3890*/  ISETP.GE.AND P3, PT, R30.reuse, 0x1, PT ;  /* 0x000000011e00780c */ /* 0x040fe40003f66270 */
[C---:B------:R-:W-:Y:S02]  /*38a0*/  ISETP.GE.AND P2, PT, R30.reuse, 0x2, PT ;  /* 0x000000021e00780c */ /* 0x040fe40003f46270 */
[C---:B------:R-:W-:Y:S02]  /*38b0*/  ISETP.GE.AND P1, PT, R30.reuse, 0x3, PT ;  /* 0x000000031e00780c */ /* 0x040fe40003f26270 */
[C---:B------:R-:W-:Y:S02]  /*38c0*/  ISETP.GE.AND P0, PT, R30.reuse, 0x4, PT ;  /* 0x000000041e00780c */ /* 0x040fe40003f06270 */
[----:B------:R-:W-:-:S05]  /*38d0*/  ISETP.GE.AND P5, PT, R30, 0x5, PT ;  /* 0x000000051e00780c */ /* 0x000fca0003fa6270 */
[----:B-1-34-:R-:W-:Y:S08]  /*38e0*/  @!P3 BRA `(.L_x_16813) ;  /* 0x00000000001cb947 */ /* 0x01aff00003800000 */
[----:B------:R-:W0:Y:S01]  /*38f0*/  S2UR UR11, SR_CgaCtaId ;  /* 0x00000000000b79c3 */ /* 0x000e220000008800 */
[----:B------:R-:W-:Y:S01]  /*3900*/  UMOV UR4, 0x400 ;  /* 0x0000040000047882 */ /* 0x000fe20000000000 */
[----:B------:R-:W-:Y:S01]  /*3910*/  IMAD R26, R34, R30, R17 ;  /* 0x0000001e221a7224 */ /* 0x000fe200078e0211 */
[----:B------:R-:W-:-:S04]  /*3920*/  UIADD3 UR4, UPT, UPT, UR4, 0x4080, URZ ;  /* 0x0000408004047890 */ /* 0x000fc8000fffe0ff */
[----:B0-----:R-:W-:-:S06]  /*3930*/  ULEA UR4, UR11, UR4, 0x18 ;  /* 0x000000040b047291 */ /* 0x001fcc000f8ec0ff */
[----:B------:R-:W-:-:S06]  /*3940*/  LEA R26, R26, UR4, 0x2 ;  /* 0x000000041a1a7c11 */ /* 0x000fcc000f8e10ff */
[----:B------:R-:W0:Y:S02]  /*3950*/  LDS R26, [R26] ;  /* 0x000000001a1a7984 */ /* 0x000e240000000800 */
.L_x_16813:
        /* <DEDUP_REMOVED lines=8> */
.L_x_16814:
        /* <DEDUP_REMOVED lines=8> */
.L_x_16815:
        /* <DEDUP_REMOVED lines=8> */
.L_x_16816:
        /* <DEDUP_REMOVED lines=11> */
.L_x_16817:
        /* <DEDUP_REMOVED lines=11> */
.L_x_16818:
        /* <DEDUP_REMOVED lines=11> */
.L_x_16819:
        /* <DEDUP_REMOVED lines=11> */
.L_x_16820:
        /* <DEDUP_REMOVED lines=11> */
.L_x_16821:
        /* <DEDUP_REMOVED lines=11> */
.L_x_16822:
        /* <DEDUP_REMOVED lines=11> */
.L_x_16823:
        /* <DEDUP_REMOVED lines=11> */
.L_x_16824:
        /* <DEDUP_REMOVED lines=11> */
.L_x_16825:
        /* <DEDUP_REMOVED lines=11> */
.L_x_16826:
        /* <DEDUP_REMOVED lines=11> */
.L_x_16827:
        /* <DEDUP_REMOVED lines=11> */
.L_x_16828:
[----:B------:R-:W-:Y:S05]  /*4320*/  @P4 BRA `(.L_x_16829) ;  /* 0x0000000400984947 */ /* 0x000fea0003800000 */
[----:B------:R-:W-:-:S07]  /*4330*/  IMAD.MOV.U32 R51, RZ, RZ, R23 ;  /* 0x000000ffff337224 */ /* 0x000fce00078e0017 */
.L_x_16831:
[----:B------:R-:W2:Y:S01]  /*4340*/  S2R R50, SR_CgaCtaId ;  /* 0x0000000000327919 */ /* 0x000ea20000008800 */
[----:B------:R-:W5:Y:S01]  /*4350*/  LDCU UR4, c[0x0][0x3ac] ;  /* 0x00007580ff0477ac */ /* 0x000f620008000800 */
[----:B------:R-:W-:Y:S01]  /*4360*/  MOV R53, 0x400 ;  /* 0x0000040000357802 */ /* 0x000fe20000000f00 */
[----:B------:R-:W-:Y:S02]  /*4370*/  IMAD.MOV.U32 R52, RZ, RZ, RZ ;  /* 0x000000ffff347224 */ /* 0x000fe400078e00ff */
[----:B-----5:R-:W-:-:S05]  /*4380*/  IMAD.U32 R30, RZ, RZ, UR4 ;  /* 0x00000004ff1e7e24 */ /* 0x020fca000f8e00ff */
[----:B------:R-:W-:Y:S02]  /*4390*/  ISETP.GE.AND P4, PT, R30, 0x5, PT ;  /* 0x000000051e00780c */ /* 0x000fe40003f86270 */
[----:B--2---:R-:W-:-:S05]  /*43a0*/  LEA R28, R50, R53, 0x18 ;  /* 0x00000035321c7211 */ /* 0x004fca00078ec0ff */
[----:B----4-:R-:W-:-:S04]  /*43b0*/  IMAD R29, R51, 0x204, R28 ;  /* 0x00000204331d7824 */ /* 0x010fc800078e021c */
[--C-:B------:R-:W-:Y:S01]  /*43c0*/  @P3 IMAD R28, R16, 0x4, R29.reuse ;  /* 0x00000004101c3824 */ /* 0x100fe200078e021d */
[----:B------:R-:W-:Y:S01]  /*43d0*/  @P2 LEA R54, R15, R29, 0x2 ;  /* 0x0000001d0f362211 */ /* 0x000fe200078e10ff */
[--C-:B------:R-:W-:Y:S02]  /*43e0*/  @P1 IMAD R56, R14, 0x4, R29.reuse ;  /* 0x000000040e381824 */ /* 0x100fe400078e021d */
[--C-:B------:R-:W-:Y:S01]  /*43f0*/  @P0 IMAD R58, R13, 0x4, R29.reuse ;  /* 0x000000040d3a0824 */ /* 0x100fe200078e021d */
[----:B------:R-:W0:Y:S01]  /*4400*/  @P3 LDS R55, [R28] ;  /* 0x000000001c373984 */ /* 0x000e220000000800 */
[----:B------:R-:W-:-:S03]  /*4410*/  @P4 IMAD R59, R12, 0x4, R29 ;  /* 0x000000040c3b4824 */ /* 0x000fc600078e021d */
[----:B------:R-:W1:Y:S04]  /*4420*/  @P2 LDS R54, [R54+0x4] ;  /* 0x0000040036362984 */ /* 0x000e680000000800 */
[----:B------:R-:W3:Y:S04]  /*4430*/  @P1 LDS R57, [R56+0x8] ;  /* 0x0000080038391984 */ /* 0x000ee80000000800 */
[----:B------:R-:W2:Y:S04]  /*4440*/  @P0 LDS R58, [R58+0xc] ;  /* 0x00000c003a3a0984 */ /* 0x000ea80000000800 */
[----:B------:R-:W4:Y:S01]  /*4450*/  @P4 LDS R59, [R59+0x10] ;  /* 0x000010003b3b4984 */ /* 0x000f220000000800 */
[----:B0-----:R-:W-:-:S04]  /*4460*/  @P3 IMAD R52, R26, R55, RZ ;  /* 0x000000371a343224 */ /* 0x001fc800078e02ff */
[----:B-1----:R-:W-:-:S04]  /*4470*/  @P2 IMAD R52, R27, R54, R52 ;  /* 0x000000361b342224 */ /* 0x002fc800078e0234 */
[----:B---3--:R-:W-:-:S04]  /*4480*/  @P1 IMAD R52, R36, R57, R52 ;  /* 0x0000003924341224 */ /* 0x008fc800078e0234 */
[----:B--2---:R-:W-:-:S04]  /*4490*/  @P0 IMAD R52, R37, R58, R52 ;  /* 0x0000003a25340224 */ /* 0x004fc800078e0234 */
[----:B----4-:R-:W-:Y:S01]  /*44a0*/  @P4 IMAD R52, R38, R59, R52 ;  /* 0x0000003b26344224 */ /* 0x010fe200078e0234 */
        /* <DEDUP_REMOVED lines=45> */
.L_x_16830:
        /* <DEDUP_REMOVED lines=33> */
.L_x_16829:
[----:B------:R-:W-:Y:S05]  /*4990*/  @!P5 BRA `(.L_x_16832) ;  /* 0xffffffec00a4d947 */ /* 0x000fea000383ffff */
.L_x_16770:
[----:B------:R-:W-:Y:S01]  /*49a0*/  ISETP.GT.U32.AND P0, PT, R25, 0x3, PT ;  /* 0x000000031900780c */ /* 0x000fe20003f04070 */
[----:B------:R-:W-:Y:S05]  /*49b0*/  WARPSYNC.ALL ;  /* 0x0000000000007948 */ /* 0x000fea0003800000 */
[----:B------:R-:W-:Y:S06]  /*49c0*/  BAR.SYNC.DEFER_BLOCKING 0x0 ;  /* 0x0000000000007b1d */ /* 0x000fec0000010000 */
[----:B------:R-:W-:Y:S04]  /*49d0*/  BSSY.RECONVERGENT B0, `(.L_x_16833) ;  /* 0x000004a000007945 */ /* 0x000fe80003800200 */
[----:B------:R-:W-:Y:S05]  /*49e0*/  @P0 BRA `(.L_x_16834) ;  /* 0x0000000400200947 */ /* 0x000fea0003800000 */
[----:B------:R-:W-:Y:S01]  /*49f0*/  IABS R32, R30 ;  /* 0x0000001e00207213 */ /* 0x000fe20000000000 */
[----:B-1----:R-:W1:Y:S01]  /*4a00*/  LDC R33, c[0x0][0x388] ;  /* 0x0000e200ff217b82 */ /* 0x002e620000000800 */
[----:B------:R-:W-:Y:S02]  /*4a10*/  IABS R31, UR6 ;  /* 0x00000006001f7c13 */ /* 0x000fe40008000000 */
[----:B--2-4-:R-:W2:Y:S01]  /*4a20*/  I2F.RP R35, R32 ;  /* 0x0000002000237306 */ /* 0x014ea20000209400 */
[----:B------:R-:W-:-:S07]  /*4a30*/  ISETP.NE.AND P3, PT, RZ, UR6, PT ;  /* 0x00000006ff007c0c */ /* 0x000fce000bf65270 */
[----:B------:R-:W4:Y:S08]  /*4a40*/  I2F.RP R34, R31 ;  /* 0x0000001f00227306 */ /* 0x000f300000209400 */
[----:B--2---:R-:W2:Y:S08]  /*4a50*/  MUFU.RCP R35, R35 ;  /* 0x0000002300237308 */ /* 0x004eb00000001000 */
[----:B----4-:R-:W-:Y:S01]  /*4a60*/  MUFU.RCP R34, R34 ;  /* 0x0000002200227308 */ /* 0x010fe20000001000 */
[----:B--2---:R-:W-:Y:S01]  /*4a70*/  VIADD R28, R35, 0xffffffe ;  /* 0x0ffffffe231c7836 */ /* 0x004fe20000000000 */
[----:B-1----:R-:W-:-:S02]  /*4a80*/  IABS R35, R33 ;  /* 0x0000002100237213 */ /* 0x002fc40000000000 */
[----:B------:R-:W-:-:S04]  /*4a90*/  LOP3.LUT R33, R33, R30, RZ, 0x3c, !PT ;  /* 0x0000001e21217212 */ /* 0x000fc800078e3cff */
[----:B------:R1:W2:Y:S01]  /*4aa0*/  F2I.FTZ.U32.TRUNC.NTZ R29, R28 ;  /* 0x0000001c001d7305 */ /* 0x0002a2000021f000 */
[----:B------:R-:W-:Y:S01]  /*4ab0*/  ISETP.GE.AND P2, PT, R33, RZ, PT ;  /* 0x000000ff2100720c */ /* 0x000fe20003f46270 */
[----:B-1----:R-:W-:Y:S02]  /*4ac0*/  HFMA2 R28, -RZ, RZ, 0, 0 ;  /* 0x00000000ff1c7431 */ /* 0x002fe400000001ff */
[----:B--2---:R-:W-:-:S04]  /*4ad0*/  IMAD.MOV R51, RZ, RZ, -R29 ;  /* 0x000000ffff337224 */ /* 0x004fc800078e0a1d */
[----:B------:R-:W-:-:S04]  /*4ae0*/  IMAD R51, R51, R32, RZ ;  /* 0x0000002033337224 */ /* 0x000fc800078e02ff */
[----:B------:R-:W-:-:S06]  /*4af0*/  IMAD.HI.U32 R50, R29, R51, R28 ;  /* 0x000000331d327227 */ /* 0x000fcc00078e001c */
[----:B------:R-:W-:Y:S02]  /*4b00*/  IMAD.HI.U32 R28, R50, R35, RZ ;  /* 0x00000023321c7227 */ /* 0x000fe400078e00ff */
[----:B------:R-:W1:Y:S02]  /*4b10*/  S2R R50, SR_CgaCtaId ;  /* 0x0000000000327919 */ /* 0x000e640000008800 */
[----:B------:R-:W-:-:S04]  /*4b20*/  IMAD.MOV R29, RZ, RZ, -R28 ;  /* 0x000000ffff1d7224 */ /* 0x000fc800078e0a1c */
[----:B------:R-:W-:Y:S02]  /*4b30*/  IMAD R35, R32, R29, R35 ;  /* 0x0000001d20237224 */ /* 0x000fe400078e0223 */
[----:B------:R-:W-:-:S03]  /*4b40*/  VIADD R29, R34, 0xffffffe ;  /* 0x0ffffffe221d7836 */ /* 0x000fc60000000000 */
[----:B------:R-:W-:-:S03]  /*4b50*/  ISETP.GT.U32.AND P1, PT, R32, R35, PT ;  /* 0x000000232000720c */ /* 0x000fc60003f24070 */
[----:B------:R-:W2:Y:S10]  /*4b60*/  F2I.FTZ.U32.TRUNC.NTZ R29, R29 ;  /* 0x0000001d001d7305 */ /* 0x000eb4000021f000 */
[----:B------:R-:W-:-:S02]  /*4b70*/  @!P1 IMAD.IADD R35, R35, 0x1, -R32 ;  /* 0x0000000123239824 */ /* 0x000fc400078e0a20 */
[----:B------:R-:W-:Y:S01]  /*4b80*/  @!P1 VIADD R28, R28, 0x1 ;  /* 0x000000011c1c9836 */ /* 0x000fe20000000000 */
[----:B------:R-:W-:Y:S02]  /*4b90*/  ISETP.NE.AND P1, PT, R30, RZ, PT ;  /* 0x000000ff1e00720c */ /* 0x000fe40003f25270 */
[----:B------:R-:W-:Y:S01]  /*4ba0*/  ISETP.GE.U32.AND P0, PT, R35, R32, PT ;  /* 0x000000202300720c */ /* 0x000fe20003f06070 */
[----:B--2---:R-:W-:Y:S01]  /*4bb0*/  IMAD.MOV R34, RZ, RZ, -R29 ;  /* 0x000000ffff227224 */ /* 0x004fe200078e0a1d */
[----:B------:R-:W2:Y:S01]  /*4bc0*/  LDC R35, c[0x0][0x384] ;  /* 0x0000e100ff237b82 */ /* 0x000ea20000000800 */
[----:B------:R-:W-:Y:S02]  /*4bd0*/  MOV R32, 0x400 ;  /* 0x0000040000207802 */ /* 0x000fe40000000f00 */
[----:B------:R-:W-:-:S03]  /*4be0*/  IMAD R51, R34, R31, RZ ;  /* 0x0000001f22337224 */ /* 0x000fc600078e02ff */
[----:B------:R-:W-:-:S05]  /*4bf0*/  VIADD R33, R32, 0x4100 ;  /* 0x0000410020217836 */ /* 0x000fca0000000000 */
[----:B------:R-:W-:Y:S02]  /*4c00*/  @P0 IADD3 R28, PT, PT, R28, 0x1, RZ ;  /* 0x000000011c1c0810 */ /* 0x000fe40007ffe0ff */
[----:B-1----:R-:W-:Y:S01]  /*4c10*/  LEA R33, R50, R33, 0x18 ;  /* 0x0000002132217211 */ /* 0x002fe200078ec0ff */
[----:B------:R-:W-:Y:S02]  /*4c20*/  IMAD.U32 R50, RZ, RZ, UR10 ;  /* 0x0000000aff327e24 */ /* 0x000fe4000f8e00ff */
[----:B------:R-:W-:Y:S02]  /*4c30*/  IMAD.MOV.U32 R32, RZ, RZ, R28 ;  /* 0x000000ffff207224 */ /* 0x000fe400078e001c */
[----:B------:R-:W-:Y:S02]  /*4c40*/  IMAD.MOV.U32 R28, RZ, RZ, RZ ;  /* 0x000000ffff1c7224 */ /* 0x000fe400078e00ff */
[----:B------:R-:W-:Y:S01]  /*4c50*/  @!P2 IMAD.MOV R32, RZ, RZ, -R32 ;  /* 0x000000ffff20a224 */ /* 0x000fe200078e0a20 */
[----:B------:R-:W-:Y:S01]  /*4c60*/  @!P1 LOP3.LUT R32, RZ, R30, RZ, 0x33, !PT ;  /* 0x0000001eff209212 */ /* 0x000fe200078e33ff */
[----:B------:R-:W-:Y:S01]  /*4c70*/  IMAD.HI.U32 R34, R29, R51, R28 ;  /* 0x000000331d227227 */ /* 0x000fe200078e001c */
[----:B------:R-:W-:-:S03]  /*4c80*/  LOP3.LUT R30, RZ, UR6, RZ, 0x33, !PT ;  /* 0x00000006ff1e7c12 */ /* 0x000fc6000f8e33ff */
[----:B--2---:R-:W-:Y:S01]  /*4c90*/  IMAD R35, R50, R35, UR8 ;  /* 0x0000000832237e24 */ /* 0x004fe2000f8e0223 */
[----:B------:R-:W-:-:S07]  /*4ca0*/  MOV R50, R25 ;  /* 0x0000001900327202 */ /* 0x000fce0000000f00 */
.L_x_16835:
[----:B0-----:R-:W-:Y:S01]  /*4cb0*/  IABS R28, UR6 ;  /* 0x00000006001c7c13 */ /* 0x001fe20008000000 */
[----:B0-----:R-:W-:Y:S01]  /*4cc0*/  IMAD R53, R50, 0x4, R33 ;  /* 0x0000000432357824 */ /* 0x001fe200078e0221 */
[----:B------:R-:W-:-:S03]  /*4cd0*/  IABS R29, R50 ;  /* 0x00000032001d7213 */ /* 0x000fc60000000000 */
[----:B------:R-:W-:Y:S02]  /*4ce0*/  IMAD.MOV R52, RZ, RZ, -R28 ;  /* 0x000000ffff347224 */ /* 0x000fe400078e0a1c */
[----:B------:R-:W-:Y:S01]  /*4cf0*/  IMAD.HI.U32 R28, R34, R29, RZ ;  /* 0x0000001d221c7227 */ /* 0x000fe200078e00ff */
[----:B------:R-:W0:Y:S03]  /*4d00*/  LDS R53, [R53] ;  /* 0x0000000035357984 */ /* 0x000e260000000800 */
[----:B------:R-:W-:Y:S01]  /*4d10*/  IMAD R52, R28, R52, R29 ;  /* 0x000000341c347224 */ /* 0x000fe200078e021d */
[----:B------:R-:W-:-:S04]  /*4d20*/  IABS R29, UR6 ;  /* 0x00000006001d7c13 */ /* 0x000fc80008000000 */
[----:B------:R-:W-:-:S13]  /*4d30*/  ISETP.GT.U32.AND P1, PT, R31, R52, PT ;  /* 0x000000341f00720c */ /* 0x000fda0003f24070 */
[----:B------:R-:W-:Y:S01]  /*4d40*/  @!P1 IMAD.IADD R52, R52, 0x1, -R29 ;  /* 0x0000000134349824 */ /* 0x000fe200078e0a1d */
[----:B------:R-:W-:Y:S01]  /*4d50*/  LOP3.LUT R29, R50, UR6, RZ, 0x3c, !PT ;  /* 0x00000006321d7c12 */ /* 0x000fe2000f8e3cff */
[----:B------:R-:W-:-:S03]  /*4d60*/  @!P1 VIADD R28, R28, 0x1 ;  /* 0x000000011c1c9836 */ /* 0x000fc60000000000 */
[----:B------:R-:W-:Y:S02]  /*4d70*/  ISETP.GE.U32.AND P0, PT, R52, R31, PT ;  /* 0x0000001f3400720c */ /* 0x000fe40003f06070 */
[----:B------:R-:W-:-:S11]  /*4d80*/  ISETP.GE.AND P2, PT, R29, RZ, PT ;  /* 0x000000ff1d00720c */ /* 0x000fd60003f46270 */
[----:B------:R-:W-:-:S05]  /*4d90*/  @P0 VIADD R28, R28, 0x1 ;  /* 0x000000011c1c0836 */ /* 0x000fca0000000000 */
[----:B------:R-:W-:Y:S02]  /*4da0*/  MOV R51, R28 ;  /* 0x0000001c00337202 */ /* 0x000fe40000000f00 */
[----:B------:R-:W1:Y:S03]  /*4db0*/  LDC.64 R28, c[0x0][0x3a0] ;  /* 0x0000e800ff1c7b82 */ /* 0x000e660000000a00 */
[----:B------:R-:W-:-:S05]  /*4dc0*/  @!P2 IMAD.MOV R51, RZ, RZ, -R51 ;  /* 0x000000ffff33a224 */ /* 0x000fca00078e0a33 */
[----:B------:R-:W-:-:S05]  /*4dd0*/  SEL R51, R30, R51, !P3 ;  /* 0x000000331e337207 */ /* 0x000fca0005800000 */
[----:B------:R-:W-:Y:S02]  /*4de0*/  IMAD.MOV R55, RZ, RZ, -R51 ;  /* 0x000000ffff377224 */ /* 0x000fe400078e0a33 */
[----:B------:R-:W-:Y:S02]  /*4df0*/  IMAD R52, R32, R51, R35 ;  /* 0x0000003320347224 */ /* 0x000fe400078e0223 */
[----:B------:R-:W-:Y:S02]  /*4e00*/  IMAD R51, R55, UR6, R50 ;  /* 0x0000000637337c24 */ /* 0x000fe4000f8e0232 */
[----:B------:R-:W-:Y:S02]  /*4e10*/  VIADD R50, R50, UR19 ;  /* 0x0000001332327c36 */ /* 0x000fe40008000000 */
[----:B------:R-:W-:-:S03]  /*4e20*/  IMAD.IADD R51, R51, 0x1, R52 ;  /* 0x0000000133337824 */ /* 0x000fc600078e0234 */
[----:B------:R-:W-:Y:S01]  /*4e30*/  ISETP.GE.U32.AND P0, PT, R50, 0x4, PT ;  /* 0x000000043200780c */ /* 0x000fe20003f06070 */
[----:B-1----:R-:W-:-:S05]  /*4e40*/  IMAD.WIDE R28, R51, 0x4, R28 ;  /* 0x00000004331c7825 */ /* 0x002fca00078e021c */
[----:B0-----:R0:W-:Y:S07]  /*4e50*/  STG.E desc[UR16][R28.64], R53 ;  /* 0x000000351c007986 */ /* 0x0011ee000c101910 */
[----:B------:R-:W-:Y:S05]  /*4e60*/  @!P0 BRA `(.L_x_16835) ;  /* 0xfffffffc00908947 */ /* 0x000fea000383ffff */
.L_x_16834:
[----:B------:R-:W-:Y:S05]  /*4e70*/  BSYNC.RECONVERGENT B0 ;  /* 0x0000000000007941 */ /* 0x000fea0003800200 */
.L_x_16833:
[----:B------:R-:W5:Y:S02]  /*4e80*/  LDCU UR4, c[0x0][0x374] ;  /* 0x00006e80ff0477ac */ /* 0x000f640008000800 */
[----:B-----5:R-:W-:Y:S02]  /*4e90*/  UIADD3 UR10, UPT, UPT, UR4, UR10, URZ ;  /* 0x0000000a040a7290 */ /* 0x020fe4000fffe0ff */
[----:B------:R-:W-:-:S04]  /*4ea0*/  USHF.L.U32 UR4, UR4, 0x2, URZ ;  /* 0x0000000204047899 */ /* 0x000fc800080006ff */
[----:B------:R-:W-:-:S09]  /*4eb0*/  UISETP.GE.U32.AND UP0, UPT, UR10, UR4, UPT ;  /* 0x000000040a00728c */ /* 0x000fd2000bf06070 */
[----:B------:R-:W-:Y:S05]  /*4ec0*/  BRA.U !UP0, `(.L_x_16836) ;  /* 0xffffffc108507547 */ /* 0x000fea000b83ffff */
[----:B------:R-:W-:Y:S05]  /*4ed0*/  EXIT ;  /* 0x000000000000794d */ /* 0x000fea0003800000 */
.L_x_16837:
        /* <DEDUP_REMOVED lines=10> */
.L_x_58380:


//--------------------- .text._Z9cuda_gemmIiLi256ELi4ELi1ELi16ELi64ELi64ELi32ELi1ELi1EEviiiPT_S1_S1_ii --------------------------
	.section	.text._Z9cuda_gemmIiLi256ELi4ELi1ELi16ELi64ELi64ELi32ELi1ELi1EEviiiPT_S1_S1_ii,"ax",@progbits
	.align	128
        .global         _Z9cuda_gemmIiLi256ELi4ELi1ELi16ELi64ELi64ELi32ELi1ELi1EEviiiPT_S1_S1_ii
        .type           _Z9cuda_gemmIiLi256ELi4ELi1ELi16ELi64ELi64ELi32ELi1ELi1EEviiiPT_S1_S1_ii,@function
        .size           _Z9cuda_gemmIiLi256ELi4ELi1ELi16ELi64ELi64ELi32ELi1ELi1EEviiiPT_S1_S1_ii,(.L_x_58033 - _Z9cuda_gemmIiLi256ELi4ELi1ELi16ELi64ELi64ELi32ELi1ELi1EEviiiPT_S1_S1_ii)
        .other          _Z9cuda_gemmIiLi256ELi4ELi1ELi16ELi64ELi64ELi32ELi1ELi1EEviiiPT_S1_S1_ii,@"STO_CUDA_ENTRY STV_DEFAULT"
_Z9cuda_gemmIiLi256ELi4ELi1ELi16ELi64ELi64ELi32ELi1ELi1EEviiiPT_S1_S1_ii:
.text._Z9cuda_gemmIiLi256ELi4ELi1ELi16ELi64ELi64ELi32ELi1ELi1EEviiiPT_S1_S1_ii:
        /* <DEDUP_REMOVED lines=71> */
[----:B------:R-:W-:Y:S05]  /*0470*/  CALL.REL.NOINC `($__internal_82_$__cuda_sm20_div_u16) ;  /* 0x0000000c007c7944 */ /* 0x000fea0003c00000 */
[----:B------:R-:W-:Y:S01]  /*0480*/  LOP3.LUT R22, R22, 0x3, RZ, 0xc0, !PT ;  /* 0x0000000316167812 */ /* 0x000fe200078ec0ff */
[----:B------:R-:W-:Y:S01]  /*0490*/  VIADD R24, R8, UR6 ;  /* 0x0000000608187c36 */ /* 0x000fe20008000000 */
[----:B------:R-:W0:Y:S06]  /*04a0*/  LDCU.64 UR8, c[0x0][0x358] ;  /* 0x00006b00ff0877ac */ /* 0x000e2c0008000a00 */
.L_x_16857:
        /* <DEDUP_REMOVED lines=29> */
.L_x_16841:
[----:B0-----:R-:W-:Y:S05]  /*0680*/  BSYNC.RECONVERGENT B1 ;  /* 0x0000000000017941 */ /* 0x001fea0003800200 */
.L_x_16840:
[----:B------:R-:W-:Y:S05]  /*0690*/  @!P0 BRA `(.L_x_16839) ;  /* 0x00000000006c8947 */ /* 0x000fea0003800000 */
[----:B------:R-:W0:Y:S01]  /*06a0*/  S2UR UR5, SR_CgaCtaId ;  /* 0x00000000000579c3 */ /* 0x000e220000008800 */
[----:B------:R-:W-:Y:S01]  /*06b0*/  UMOV UR4, 0x400 ;  /* 0x0000040000047882 */ /* 0x000fe20000000000 */
[----:B------:R-:W-:Y:S01]  /*06c0*/  IMAD R25, R9, 0x10, R26 ;  /* 0x0000001009197824 */ /* 0x000fe200078e021a */
[----:B------:R-:W-:-:S04]  /*06d0*/  UIADD3 UR4, UPT, UPT, UR4, 0x2080, URZ ;  /* 0x0000208004047890 */ /* 0x000fc8000fffe0ff */
[----:B0-----:R-:W-:-:S06]  /*06e0*/  ULEA UR4, UR5, UR4, 0x18 ;  /* 0x0000000405047291 */ /* 0x001fcc000f8ec0ff */
[----:B------:R-:W-:-:S07]  /*06f0*/  LEA R23, R26, UR4, 0x2 ;  /* 0x000000041a177c11 */ /* 0x000fce000f8e10ff */
.L_x_16842:
        /* <DEDUP_REMOVED lines=21> */
.L_x_16839:
[----:B0-----:R-:W-:Y:S05]  /*0850*/  BSYNC.RECONVERGENT B0 ;  /* 0x0000000000007941 */ /* 0x001fea0003800200 */
.L_x_16838:
        /* <DEDUP_REMOVED lines=19> */
.L_x_16846:
[----:B------:R-:W-:Y:S05]  /*0990*/  BSYNC.RECONVERGENT B1 ;  /* 0x0000000000017941 */ /* 0x000fea0003800200 */
.L_x_16845:
[----:B------:R-:W-:Y:S05]  /*09a0*/  @!P1 BRA `(.L_x_16844) ;  /* 0x0000000000389947 */ /* 0x000fea0003800000 */
[----:B-1----:R-:W1:Y:S01]  /*09b0*/  S2R R16, SR_CgaCtaId ;  /* 0x0000000000107919 */ /* 0x002e620000008800 */
[----:B------:R-:W-:-:S04]  /*09c0*/  MOV R15, 0x400 ;  /* 0x00000400000f7802 */ /* 0x000fc80000000f00 */
[----:B------:R-:W-:-:S04]  /*09d0*/  IADD3 R15, PT, PT, R15, 0x2100, RZ ;  /* 0x000021000f0f7810 */ /* 0x000fc80007ffe0ff */
[----:B-1----:R-:W-:-:S07]  /*09e0*/  LEA R21, R16, R15, 0x18 ;  /* 0x0000000f10157211 */ /* 0x002fce00078ec0ff */
.L_x_16847:
        /* <DEDUP_REMOVED lines=10> */
.L_x_16844:
[----:B------:R-:W-:Y:S05]  /*0a90*/  BSYNC.RECONVERGENT B0 ;  /* 0x0000000000007941 */ /* 0x000fea0003800200 */
.L_x_16843:
        /* <DEDUP_REMOVED lines=27> */
.L_x_16849:
[----:B------:R-:W-:Y:S05]  /*0c50*/  BSYNC.RECONVERGENT B0 ;  /* 0x0000000000007941 */ /* 0x000fea0003800200 */
.L_x_16848:
[----:B------:R-:W-:Y:S01]  /*0c60*/  BSSY.RECONVERGENT B0, `(.L_x_16850) ;  /* 0x000001d000007945 */ /* 0x000fe20003800200 */
.L_x_16851:
        /* <DEDUP_REMOVED lines=29> */
.L_x_16850:
        /* <DEDUP_REMOVED lines=31> */
.L_x_16855:
[----:B------:R-:W-:Y:S05]  /*1030*/  BSYNC.RECONVERGENT B1 ;  /* 0x0000000000017941 */ /* 0x000fea0003800200 */
.L_x_16854:
[----:B------:R-:W-:Y:S05]  /*1040*/  @!P0 BRA `(.L_x_16853) ;  /* 0x00000000006c8947 */ /* 0x000fea0003800000 */
[----:B------:R-:W3:Y:S01]  /*1050*/  S2R R23, SR_CgaCtaId ;  /* 0x0000000000177919 */ /* 0x000ee20000008800 */
[----:B-12---:R-:W-:-:S05]  /*1060*/  MOV R14, 0x400 ;  /* 0x00000400000e7802 */ /* 0x006fca0000000f00 */
[----:B------:R-:W-:-:S05]  /*1070*/  VIADD R14, R14, 0x2100 ;  /* 0x000021000e0e7836 */ /* 0x000fca0000000000 */
[----:B---3--:R-:W-:-:S07]  /*1080*/  LEA R23, R23, R14, 0x18 ;  /* 0x0000000e17177211 */ /* 0x008fce00078ec0ff */
.L_x_16856:
        /* <DEDUP_REMOVED lines=23> */
.L_x_16853:
[----:B------:R-:W-:Y:S05]  /*1200*/  BSYNC.RECONVERGENT B0 ;  /* 0x0000000000007941 */ /* 0x000fea0003800200 */
.L_x_16852:
[----:B012---:R-:W0:Y:S02]  /*1210*/  LDC R14, c[0x0][0x374] ;  /* 0x0000dd00ff0e7b82 */ /* 0x007e240000000800 */
[C---:B0-----:R-:W-:Y:S02]  /*1220*/  IMAD.IADD R9, R14.reuse, 0x1, R9 ;  /* 0x000000010e097824 */ /* 0x041fe400078e0209 */
[----:B------:R-:W-:-:S05]  /*1230*/  IMAD.SHL.U32 R14, R14, 0x4, RZ ;  /* 0x000000040e0e7824 */ /* 0x000fca00078e00ff */
[----:B------:R-:W-:-:S13]  /*1240*/  ISETP.GE.U32.AND P0, PT, R9, R14, PT ;  /* 0x0000000e0900720c */ /* 0x000fda0003f06070 */
[----:B------:R-:W-:Y:S05]  /*1250*/  @!P0 BRA `(.L_x_16857) ;  /* 0xfffffff000948947 */ /* 0x000fea000383ffff */
[----:B------:R-:W-:Y:S05]  /*1260*/  EXIT ;  /* 0x000000000000794d */ /* 0x000fea0003800000 */
        .weak           $__internal_82_$__cuda_sm20_div_u16
        .type           $__internal_82_$__cuda_sm20_div_u16,@function
        .size           $__internal_82_$__cuda_sm20_div_u16,(.L_x_58033 - $__internal_82_$__cuda_sm20_div_u16)
$__internal_82_$__cuda_sm20_div_u16:
        /* <DEDUP_REMOVED lines=18> */
[----:B------:R-:W-:Y:S06]  /*1390*/  RET.REL.NODEC R14 `(_Z9cuda_gemmIiLi256ELi4ELi1ELi16ELi64ELi64ELi32ELi1ELi1EEviiiPT_S1_S1_ii) ;  /* 0xffffffec0e187950 */ /* 0x000fec0003c3ffff */
.L_x_16858:
        /* <DEDUP_REMOVED lines=14> */
.L_x_58033:


//--------------------- .text._Z9cuda_gemmIiLi256ELi4ELi1ELi16ELi64ELi64ELi32ELi1ELi0EEviiiPT_S1_S1_ii --------------------------
	.section	.text._Z9cuda_gemmIiLi256ELi4ELi1ELi16ELi64ELi64ELi32ELi1ELi0EEviiiPT_S1_S1_ii,"ax",@progbits
	.align	128
        .global         _Z9cuda_gemmIiLi256ELi4ELi1ELi16ELi64ELi64ELi32ELi1ELi0EEviiiPT_S1_S1_ii
        .type           _Z9cuda_gemmIiLi256ELi4ELi1ELi16ELi64ELi64ELi32ELi1ELi0EEviiiPT_S1_S1_ii,@function
        .size           _Z9cuda_gemmIiLi256ELi4ELi1ELi16ELi64ELi64ELi32ELi1ELi0EEviiiPT_S1_S1_ii,(.L_x_58382 - _Z9cuda_gemmIiLi256ELi4ELi1ELi16ELi64ELi64ELi32ELi1ELi0EEviiiPT_S1_S1_ii)
        .other          _Z9cuda_gemmIiLi256ELi4ELi1ELi16ELi64ELi64ELi32ELi1ELi0EEviiiPT_S1_S1_ii,@"STO_CUDA_ENTRY STV_DEFAULT"
_Z9cuda_gemmIiLi256ELi4ELi1ELi16ELi64ELi64ELi32ELi1ELi0EEviiiPT_S1_S1_ii:
.text._Z9cuda_gemmIiLi256ELi4ELi1ELi16ELi64ELi64ELi32ELi1ELi0EEviiiPT_S1_S1_ii:
        /* <DEDUP_REMOVED lines=222> */
.L_x_16940:
        /* <DEDUP_REMOVED lines=36> */
.L_x_16862:
[----:B------:R-:W-:Y:S05]  /*1020*/  BSYNC.RECONVERGENT B1 ;  /* 0x0000000000017941 */ /* 0x000fea0003800200 */
.L_x_16861:
        /* <DEDUP_REMOVED lines=8> */
.L_x_16863:
        /* <DEDUP_REMOVED lines=21> */
.L_x_16860:
[----:B------:R-:W-:Y:S05]  /*1200*/  BSYNC.RECONVERGENT B0 ;  /* 0x0000000000007941 */ /* 0x000fea0003800200 */
.L_x_16859:
        /* <DEDUP_REMOVED lines=25> */
.L_x_16867:
[----:B------:R-:W-:Y:S05]  /*13a0*/  BSYNC.RECONVERGENT B1 ;  /* 0x0000000000017941 */ /* 0x000fea0003800200 */
.L_x_16866:
[----:B------:R-:W-:Y:S05]  /*13b0*/  @!P1 BRA `(.L_x_16865) ;  /* 0x0000000000389947 */ /* 0x000fea0003800000 */
[----:B0-2---:R-:W0:Y:S01]  /*13c0*/  S2R R30, SR_CgaCtaId ;  /* 0x00000000001e7919 */ /* 0x005e220000008800 */
[----:B-1----:R-:W-:-:S05]  /*13d0*/  MOV R29, 0x400 ;  /* 0x00000400001d7802 */ /* 0x002fca0000000f00 */
[----:B------:R-:W-:-:S05]  /*13e0*/  VIADD R29, R29, 0x2100 ;  /* 0x000021001d1d7836 */ /* 0x000fca0000000000 */
[----:B0-----:R-:W-:-:S07]  /*13f0*/  LEA R33, R30, R29, 0x18 ;  /* 0x0000001d1e217211 */ /* 0x001fce00078ec0ff */
.L_x_16868:
        /* <DEDUP_REMOVED lines=10> */
.L_x_16865:
[----:B------:R-:W-:Y:S05]  /*14a0*/  BSYNC.RECONVERGENT B0 ;  /* 0x0000000000007941 */ /* 0x000fea0003800200 */
.L_x_16864:
        /* <DEDUP_REMOVED lines=12> */
.L_x_16871:
        /* <DEDUP_REMOVED lines=10> */
.L_x_16870:
[----:B------:R-:W-:Y:S05]  /*1610*/  BSYNC.RECONVERGENT B0 ;  /* 0x0000000000007941 */ /* 0x000fea0003800200 */
.L_x_16869:
        /* <DEDUP_REMOVED lines=10> */
.L_x_16893:
        /* <DEDUP_REMOVED lines=19> */
.L_x_16874:
        /* <DEDUP_REMOVED lines=10> */
.L_x_16875:
        /* <DEDUP_REMOVED lines=8> */
.L_x_16876:
        /* <DEDUP_REMOVED lines=8> */
.L_x_16877:
        /* <DEDUP_REMOVED lines=10> */
.L_x_16878:
        /* <DEDUP_REMOVED lines=11> */
.L_x_16879:
        /* <DEDUP_REMOVED lines=11> */
.L_x_16880:
        /* <DEDUP_REMOVED lines=11> */
.L_x_16881:
        /* <DEDUP_REMOVED lines=11> */
.L_x_16882:
        /* <DEDUP_REMOVED lines=11> */
.L_x_16883:
        /* <DEDUP_REMOVED lines=11> */
.L_x_16884:
        /* <DEDUP_REMOVED lines=11> */
.L_x_16885:
        /* <DEDUP_REMOVED lines=11> */
.L_x_16886:
        /* <DEDUP_REMOVED lines=11> */
.L_x_16887:
        /* <DEDUP_REMOVED lines=11> */
.L_x_16888:
        /* <DEDUP_REMOVED lines=11> */
.L_x_16889:
        /* <DEDUP_REMOVED lines=8> */
.L_x_16892:
        /* <DEDUP_REMOVED lines=70> */
.L_x_16891:
[----:B------:R-:W-:Y:S05]  /*26a0*/  BSYNC.RECONVERGENT B0 ;  /* 0x0000000000007941 */ /* 0x000fea0003800200 */
.L_x_16890:
[----:B------:R-:W-:Y:S05]  /*26b0*/  BRA.U !UP0, `(.L_x_16893) ;  /* 0xfffffff108007547 */ /* 0x000fea000b83ffff */
[----:B------:R-:W-:Y:S05]  /*26c0*/  BRA `(.L_x_16872) ;  /* 0x0000002000887947 */ /* 0x000fea0003800000 */
.L_x_16873:
[----:B------:R-:W-:-:S09]  /*26d0*/  UISETP.GT.U32.AND UP0, UPT, UR18, 0x1f, UPT ;  /* 0x0000001f1200788c */ /* 0x000fd2000bf04070 */
[----:B------:R-:W-:Y:S05]  /*26e0*/  BRA.U UP0, `(.L_x_16894) ;  /* 0x0000001100007547 */ /* 0x000fea000b800000 */
[----:B------:R-:W-:-:S05]  /*26f0*/  UMOV UR4, URZ ;  /* 0x000000ff00047c82 */ /* 0x000fca0008000000 */
.L_x_16914:
        /* <DEDUP_REMOVED lines=19> */
.L_x_16895:
        /* <DEDUP_REMOVED lines=10> */
.L_x_16896:
        /* <DEDUP_REMOVED lines=8> */
.L_x_16897:
        /* <DEDUP_REMOVED lines=8> */
.L_x_16898:
        /* <DEDUP_REMOVED lines=10> */
.L_x_16899:
        /* <DEDUP_REMOVED lines=11> */
.L_x_16900:
        /* <DEDUP_REMOVED lines=11> */
.L_x_16901:
        /* <DEDUP_REMOVED lines=11> */
.L_x_16902:
        /* <DEDUP_REMOVED lines=11> */
.L_x_16903:
        /* <DEDUP_REMOVED lines=11> */
.L_x_16904:
        /* <DEDUP_REMOVED lines=11> */
.L_x_16905:
        /* <DEDUP_REMOVED lines=11> */
.L_x_16906:
        /* <DEDUP_REMOVED lines=11> */
.L_x_16907:
        /* <DEDUP_REMOVED lines=11> */
.L_x_16908:
        /* <DEDUP_REMOVED lines=11> */
.L_x_16909:
        /* <DEDUP_REMOVED lines=11> */
.L_x_16910:
        /* <DEDUP_REMOVED lines=8> */
.L_x_16913:
        /* <DEDUP_REMOVED lines=68> */
.L_x_16912:
[----:B------:R-:W-:Y:S05]  /*36c0*/  BSYNC.RECONVERGENT B0 ;  /* 0x0000000000007941 */ /* 0x000fea0003800200 */
.L_x_16911:
[----:B------:R-:W-:Y:S05]  /*36d0*/  BRA.U !UP0, `(.L_x_16914) ;  /* 0xfffffff108087547 */ /* 0x000fea000b83ffff */
[----:B------:R-:W-:Y:S05]  /*36e0*/  BRA `(.L_x_16872) ;  /* 0x0000001000807947 */ /* 0x000fea0003800000 */
.L_x_16894:
[----:B------:R-:W-:-:S07]  /*36f0*/  IMAD.MOV.U32 R32, RZ, RZ, RZ ;  /* 0x000000ffff207224 */ /* 0x000fce00078e00ff */
.L_x_16934:
        /* <DEDUP_REMOVED lines=29> */
.L_x_16915:
        /* <DEDUP_REMOVED lines=10> */
.L_x_16916:
        /* <DEDUP_REMOVED lines=10> */
.L_x_16917:
        /* <DEDUP_REMOVED lines=8> */
.L_x_16918:
        /* <DEDUP_REMOVED lines=11> */
.L_x_16919:
        /* <DEDUP_REMOVED lines=11> */
.L_x_16920:
        /* <DEDUP_REMOVED lines=11> */
.L_x_16921:
        /* <DEDUP_REMOVED lines=11> */
.L_x_16922:
        /* <DEDUP_REMOVED lines=11> */
.L_x_16923:
        /* <DEDUP_REMOVED lines=11> */
.L_x_16924:
        /* <DEDUP_REMOVED lines=10> */
.L_x_16925:
        /* <DEDUP_REMOVED lines=10> */
.L_x_16926:
        /* <DEDUP_REMOVED lines=10> */
.L_x_16927:
        /* <DEDUP_REMOVED lines=10> */
.L_x_16928:
        /* <DEDUP_REMOVED lines=10> */
.L_x_16929:
        /* <DEDUP_REMOVED lines=10> */
.L_x_16930:
[----:B------:R-:W-:Y:S05]  /*4270*/  @P5 BRA `(.L_x_16931) ;  /* 0x0000000400985947 */ /* 0x000fea0003800000 */
[----:B------:R-:W-:-:S07]  /*4280*/  IMAD.MOV.U32 R34, RZ, RZ, R3 ;  /* 0x000000ffff227224 */ /* 0x000fce00078e0003 */
.L_x_16933:
        /* <DEDUP_REMOVED lines=67> */
.L_x_16932:
        /* <DEDUP_REMOVED lines=34> */
.L_x_16931:
[----:B------:R-:W-:Y:S05]  /*48e0*/  @!P4 BRA `(.L_x_16934) ;  /* 0xffffffec0084c947 */ /* 0x000fea000383ffff */
.L_x_16872:
        /* <DEDUP_REMOVED lines=40> */
.L_x_16938:
[----:B------:R-:W-:Y:S05]  /*4b70*/  BSYNC.RECONVERGENT B1 ;  /* 0x0000000000017941 */ /* 0x000fea0003800200 */
.L_x_16937:
[----:B------:R-:W-:Y:S05]  /*4b80*/  @!P2 BRA `(.L_x_16936) ;  /* 0x00000000006ca947 */ /* 0x000fea0003800000 */
[----:B------:R-:W5:Y:S01]  /*4b90*/  S2R R55, SR_CgaCtaId ;  /* 0x0000000000377919 */ /* 0x000f620000008800 */
[----:B0-234-:R-:W-:-:S05]  /*4ba0*/  MOV R28, 0x400 ;  /* 0x00000400001c7802 */ /* 0x01dfca0000000f00 */
[----:B------:R-:W-:-:S05]  /*4bb0*/  VIADD R28, R28, 0x2100 ;  /* 0x000021001c1c7836 */ /* 0x000fca0000000000 */
[----:B-----5:R-:W-:-:S07]  /*4bc0*/  LEA R55, R55, R28, 0x18 ;  /* 0x0000001c37377211 */ /* 0x020fce00078ec0ff */
.L_x_16939:
        /* <DEDUP_REMOVED lines=23> */
.L_x_16936:
[----:B------:R-:W-:Y:S05]  /*4d40*/  BSYNC.RECONVERGENT B0 ;  /* 0x0000000000007941 */ /* 0x000fea0003800200 */
.L_x_16935:
[----:B------:R-:W5:Y:S02]  /*4d50*/  LDCU UR4, c[0x0][0x374] ;  /* 0x00006e80ff0477ac */ /* 0x000f640008000800 */
[----:B-----5:R-:W-:Y:S02]  /*4d60*/  UIADD3 UR10, UPT, UPT, UR4, UR10, URZ ;  /* 0x0000000a040a7290 */ /* 0x020fe4000fffe0ff */
[----:B------:R-:W-:-:S04]  /*4d70*/  USHF.L.U32 UR4, UR4, 0x2, URZ ;  /* 0x0000000204047899 */ /* 0x000fc800080006ff */
[----:B------:R-:W-:-:S09]  /*4d80*/  UISETP.GE.U32.AND UP0, UPT, UR10, UR4, UPT ;  /* 0x000000040a00728c */ /* 0x000fd2000bf06070 */
[----:B------:R-:W-:Y:S05]  /*4d90*/  BRA.U !UP0, `(.L_x_16940) ;  /* 0xffffffc108107547 */ /* 0x000fea000b83ffff */
[----:B------:R-:W-:Y:S05]  /*4da0*/  EXIT ;  /* 0x000000000000794d */ /* 0x000fea0003800000 */
.L_x_16941:
        /* <DEDUP_REMOVED lines=13> */
.L_x_58382:


//--------------------- .text._Z9cuda_gemmIiLi256ELi4ELi1ELi16ELi64ELi64ELi32ELi0ELi1EEviiiPT_S1_S1_ii --------------------------
	.section	.text._Z9cuda_gemmIiLi256ELi4ELi1ELi16ELi64ELi64ELi32ELi0ELi1EEviiiPT_S1_S1_ii,"ax",@progbits
	.align	128
        .global         _Z9cuda_gemmIiLi256ELi4ELi1ELi16ELi64ELi64ELi32ELi0ELi1EEviiiPT_S1_S1_ii
        .type           _Z9cuda_gemmIiLi256ELi4ELi1ELi16ELi64ELi64ELi32ELi0ELi1EEviiiPT_S1_S1_ii,@function
        .size           _Z9cuda_gemmIiLi256ELi4ELi1ELi16ELi64ELi64ELi32ELi0ELi1EEviiiPT_S1_S1_ii,(.L_x_58034 - _Z9cuda_gemmIiLi256ELi4ELi1ELi16ELi64ELi64ELi32ELi0ELi1EEviiiPT_S1_S1_ii)
        .other          _Z9cuda_gemmIiLi256ELi4ELi1ELi16ELi64ELi64ELi32ELi0ELi1EEviiiPT_S1_S1_ii,@"STO_CUDA_ENTRY STV_DEFAULT"
_Z9cuda_gemmIiLi256ELi4ELi1ELi16ELi64ELi64ELi32ELi0ELi1EEviiiPT_S1_S1_ii:
.text._Z9cuda_gemmIiLi256ELi4ELi1ELi16ELi64ELi64ELi32ELi0ELi1EEviiiPT_S1_S1_ii:
        /* <DEDUP_REMOVED lines=39> */
.L_x_16942:
[----:B------:R-:W0:Y:S02]  /*0270*/  S2UR UR5, SR_CTAID.X ;  /* 0x00000000000579c3 */ /* 0x000e240000002500 */
[----:B0-----:R-:W-:Y:S02]  /*0280*/  USHF.R.U32.HI UR4, URZ, 0x6, UR5 ;  /* 0x00000006ff047899 */ /* 0x001fe40008011605 */
[----:B------:R-:W-:-:S12]  /*0290*/  ULOP3.LUT UR5, UR5, 0x3f, URZ, 0xc0, !UPT ;  /* 0x0000003f05057892 */ /* 0x000fd8000f8ec0ff */
.L_x_16943:
        /* <DEDUP_REMOVED lines=51> */
[----:B------:R-:W-:Y:S05]  /*05d0*/  CALL.REL.NOINC `($__internal_83_$__cuda_sm20_div_u16) ;  /* 0x0000000800387944 */ /* 0x000fea0003c00000 */
[----:B------:R-:W0:Y:S01]  /*05e0*/  LDCU.64 UR4, c[0x0][0x390] ;  /* 0x00007200ff0477ac */ /* 0x000e220008000a00 */
[----:B------:R-:W-:Y:S01]  /*05f0*/  LOP3.LUT R6, R11, 0x3, RZ, 0xc0, !PT ;  /* 0x000000030b067812 */ /* 0x000fe200078ec0ff */
[----:B------:R-:W1:Y:S01]  /*0600*/  LDCU.64 UR18, c[0x0][0x358] ;  /* 0x00006b00ff1277ac */ /* 0x000e620008000a00 */
[----:B0-----:R-:W-:Y:S02]  /*0610*/  UIMAD.WIDE.U32 UR12, UR17, 0x4, UR4 ;  /* 0x00000004110c78a5 */ /* 0x001fe4000f8e0004 */
[----:B------:R-:W-:Y:S02]  /*0620*/  UIMAD.WIDE.U32 UR14, UR17, 0x8, UR4 ;  /* 0x00000008110e78a5 */ /* 0x000fe4000f8e0004 */
[----:B-1----:R-:W-:-:S12]  /*0630*/  UIMAD.WIDE.U32 UR4, UR17, 0xc, UR4 ;  /* 0x0000000c110478a5 */ /* 0x002fd8000f8e0004 */
.L_x_16953:
        /* <DEDUP_REMOVED lines=33> */
.L_x_16947:
[----:B------:R-:W-:Y:S05]  /*0850*/  BSYNC.RECONVERGENT B1 ;  /* 0x0000000000017941 */ /* 0x000fea0003800200 */
.L_x_16946:
        /* <DEDUP_REMOVED lines=11> */
.L_x_16948:
        /* <DEDUP_REMOVED lines=23> */
.L_x_16945:
[----:B------:R-:W-:Y:S05]  /*0a80*/  BSYNC.RECONVERGENT B0 ;  /* 0x0000000000007941 */ /* 0x000fea0003800200 */
.L_x_16944:
        /* <DEDUP_REMOVED lines=29> */
.L_x_16950:
[----:B------:R-:W-:Y:S05]  /*0c60*/  BSYNC.RECONVERGENT B0 ;  /* 0x0000000000007941 */ /* 0x000fea0003800200 */
.L_x_16949:
[----:B------:R-:W-:Y:S01]  /*0c70*/  BSSY.RECONVERGENT B0, `(.L_x_16951) ;  /* 0x000001d000007945 */ /* 0x000fe20003800200 */
.L_x_16952:
        /* <DEDUP_REMOVED lines=29> */
.L_x_16951:
[----:B------:R-:W-:Y:S01]  /*0e50*/  BAR.SYNC.DEFER_BLOCKING 0x0 ;  /* 0x0000000000007b1d */ /* 0x000fe20000010000 */
[----:B------:R-:W-:Y:S02]  /*0e60*/  USHF.L.U32 UR7, UR16, 0x2, URZ ;  /* 0x0000000210077899 */ /* 0x000fe400080006ff */
[----:B------:R-:W-:-:S04]  /*0e70*/  UIADD3 UR6, UPT, UPT, UR16, UR6, URZ ;  /* 0x0000000610067290 */ /* 0x000fc8000fffe0ff */
[----:B------:R-:W-:Y:S01]  /*0e80*/  UISETP.GE.U32.AND UP0, UPT, UR6, UR7, UPT ;  /* 0x000000070600728c */ /* 0x000fe2000bf06070 */
[----:B------:R-:W-:Y:S08]  /*0e90*/  BAR.SYNC.DEFER_BLOCKING 0x0 ;  /* 0x0000000000007b1d */ /* 0x000ff00000010000 */
[----:B------:R-:W-:Y:S05]  /*0ea0*/  BRA.U !UP0, `(.L_x_16953) ;  /* 0xfffffff508e47547 */ /* 0x000fea000b83ffff */
[----:B------:R-:W-:Y:S05]  /*0eb0*/  EXIT ;  /* 0x000000000000794d */ /* 0x000fea0003800000 */
        .weak           $__internal_83_$__cuda_sm20_div_u16
        .type           $__internal_83_$__cuda_sm20_div_u16,@function
        .size           $__internal_83_$__cuda_sm20_div_u16,(.L_x_58034 - $__internal_83_$__cuda_sm20_div_u16)
$__internal_83_$__cuda_sm20_div_u16:
        /* <DEDUP_REMOVED lines=18> */
[----:B------:R-:W-:Y:S06]  /*0fe0*/  RET.REL.NODEC R6 `(_Z9cuda_gemmIiLi256ELi4ELi1ELi16ELi64ELi64ELi32ELi0ELi1EEviiiPT_S1_S1_ii) ;  /* 0xfffffff006047950 */ /* 0x000fec0003c3ffff */
.L_x_16954:
        /* <DEDUP_REMOVED lines=9> */
.L_x_58034:


//--------------------- .text._Z9cuda_gemmIiLi256ELi4ELi1ELi16ELi64ELi64ELi32ELi0ELi0EEviiiPT_S1_S1_ii --------------------------
	.section	.text._Z9cuda_gemmIiLi256ELi4ELi1ELi16ELi64ELi64ELi32ELi0ELi0EEviiiPT_S1_S1_ii,"ax",@progbits
	.align	128
        .global         _Z9cuda_gemmIiLi256ELi4ELi1ELi16ELi64ELi64ELi32ELi0ELi0EEviiiPT_S1_S1_ii
        .type           _Z9cuda_gemmIiLi256ELi4ELi1ELi16ELi64ELi64ELi32ELi0ELi0EEviiiPT_S1_S1_ii,@function
        .size           _Z9cuda_gemmIiLi256ELi4ELi1ELi16ELi64ELi64ELi32ELi0ELi0EEviiiPT_S1_S1_ii,(.L_x_58384 - _Z9cuda_gemmIiLi256ELi4ELi1ELi16ELi64ELi64ELi32ELi0ELi0EEviiiPT_S1_S1_ii)
        .other          _Z9cuda_gemmIiLi256ELi4ELi1ELi16ELi64ELi64ELi32ELi0ELi0EEviiiPT_S1_S1_ii,@"STO_CUDA_ENTRY STV_DEFAULT"
_Z9cuda_gemmIiLi256ELi4ELi1ELi16ELi64ELi64ELi32ELi0ELi0EEviiiPT_S1_S1_ii:
.text._Z9cuda_gemmIiLi256ELi4ELi1ELi16ELi64ELi64ELi32ELi0ELi0EEviiiPT_S1_S1_ii:
        /* <DEDUP_REMOVED lines=41> */
.L_x_16955:
[----:B------:R-:W0:Y:S02]  /*0290*/  S2UR UR11, SR_CTAID.X ;  /* 0x00000000000b79c3 */ /* 0x000e240000002500 */
[----:B0-----:R-:W-:Y:S02]  /*02a0*/  USHF.R.U32.HI UR10, URZ, 0x6, UR11 ;  /* 0x00000006ff0a7899 */ /* 0x001fe4000801160b */
[----:B------:R-:W-:-:S12]  /*02b0*/  ULOP3.LUT UR11, UR11, 0x3f, URZ, 0xc0, !UPT ;  /* 0x0000003f0b0b7892 */ /* 0x000fd8000f8ec0ff */
.L_x_16956:
        /* <DEDUP_REMOVED lines=224> */
.L_x_17038:
        /* <DEDUP_REMOVED lines=37> */
.L_x_16960:
[----:B------:R-:W-:Y:S05]  /*1310*/  BSYNC.RECONVERGENT B1 ;  /* 0x0000000000017941 */ /* 0x000fea0003800200 */
.L_x_16959:
        /* <DEDUP_REMOVED lines=9> */
.L_x_16961:
        /* <DEDUP_REMOVED lines=22> */
.L_x_16958:
[----:B------:R-:W-:Y:S05]  /*1510*/  BSYNC.RECONVERGENT B0 ;  /* 0x0000000000007941 */ /* 0x000fea0003800200 */
.L_x_16957:
        /* <DEDUP_REMOVED lines=27> */
.L_x_16965:
[----:B------:R-:W-:Y:S05]  /*16d0*/  BSYNC.RECONVERGENT B1 ;  /* 0x0000000000017941 */ /* 0x000fea0003800200 */
.L_x_16964:
[----:B------:R-:W-:Y:S05]  /*16e0*/  @!P1 BRA `(.L_x_16963) ;  /* 0x0000000000389947 */ /* 0x000fea0003800000 */
[----:B-1----:R-:W1:Y:S01]  /*16f0*/  S2R R30, SR_CgaCtaId ;  /* 0x00000000001e7919 */ /* 0x002e620000008800 */
[----:B0-----:R-:W-:-:S05]  /*1700*/  MOV R29, 0x400 ;  /* 0x00000400001d7802 */ /* 0x001fca0000000f00 */
[----:B------:R-:W-:-:S05]  /*1710*/  VIADD R29, R29, 0x2100 ;  /* 0x000021001d1d7836 */ /* 0x000fca0000000000 */
[----:B-1----:R-:W-:-:S07]  /*1720*/  LEA R35, R30, R29, 0x18 ;  /* 0x0000001d1e237211 */ /* 0x002fce00078ec0ff */
.L_x_16966:
        /* <DEDUP_REMOVED lines=10> */
.L_x_16963:
[----:B------:R-:W-:Y:S05]  /*17d0*/  BSYNC.RECONVERGENT B0 ;  /* 0x0000000000007941 */ /* 0x000fea0003800200 */
.L_x_16962:
        /* <DEDUP_REMOVED lines=13> */
.L_x_16969:
        /* <DEDUP_REMOVED lines=10> */
.L_x_16968:
[----:B0-----:R-:W-:Y:S05]  /*1950*/  BSYNC.RECONVERGENT B0 ;  /* 0x0000000000007941 */ /* 0x001fea0003800200 */
.L_x_16967:
[----:B------:R-:W-:Y:S01]  /*1960*/  BAR.SYNC.DEFER_BLOCKING 0x0 ;  /* 0x0000000000007b1d */ /* 0x000fe20000010000 */
[----:B------:R-:W-:-:S09]  /*1970*/  UISETP.GE.AND UP0, UPT, UR5, 0x1, UPT ;  /* 0x000000010500788c */ /* 0x000fd2000bf06270 */
[----:B------:R-:W-:Y:S05]  /*1980*/  BRA.U !UP0, `(.L_x_16970) ;  /* 0x0000003108bc7547 */ /* 0x000fea000b800000 */
[----:B------:R-:W-:-:S09]  /*1990*/  UISETP.NE.AND UP0, UPT, UR19, 0x1, UPT ;  /* 0x000000011300788c */ /* 0x000fd2000bf05270 */
[----:B------:R-:W-:Y:S05]  /*19a0*/  BRA.U UP0, `(.L_x_16971) ;  /* 0x00000011001c7547 */ /* 0x000fea000b800000 */
[----:B------:R-:W-:-:S05]  /*19b0*/  UMOV UR4, URZ ;  /* 0x000000ff00047c82 */ /* 0x000fca0008000000 */
.L_x_16991:
        /* <DEDUP_REMOVED lines=20> */
.L_x_16972:
        /* <DEDUP_REMOVED lines=10> */
.L_x_16973:
        /* <DEDUP_REMOVED lines=10> */
.L_x_16974:
        /* <DEDUP_REMOVED lines=10> */
.L_x_16975:
        /* <DEDUP_REMOVED lines=10> */
.L_x_16976:
        /* <DEDUP_REMOVED lines=11> */
.L_x_16977:
        /* <DEDUP_REMOVED lines=11> */
.L_x_16978:
        /* <DEDUP_REMOVED lines=11> */
.L_x_16979:
        /* <DEDUP_REMOVED lines=11> */
.L_x_16980:
        /* <DEDUP_REMOVED lines=11> */
.L_x_16981:
        /* <DEDUP_REMOVED lines=11> */
.L_x_16982:
        /* <DEDUP_REMOVED lines=11> */
.L_x_16983:
        /* <DEDUP_REMOVED lines=11> */
.L_x_16984:
        /* <DEDUP_REMOVED lines=11> */
.L_x_16985:
        /* <DEDUP_REMOVED lines=11> */
.L_x_16986:
        /* <DEDUP_REMOVED lines=11> */
.L_x_16987:
        /* <DEDUP_REMOVED lines=9> */
.L_x_16990:
        /* <DEDUP_REMOVED lines=69> */
.L_x_16989:
[----:B------:R-:W-:Y:S05]  /*29f0*/  BSYNC.RECONVERGENT B0 ;  /* 0x0000000000007941 */ /* 0x000fea0003800200 */
.L_x_16988:
[----:B------:R-:W-:Y:S05]  /*2a00*/  BRA.U !UP0, `(.L_x_16991) ;  /* 0xffffffed08ec7547 */ /* 0x000fea000b83ffff */
[----:B------:R-:W-:Y:S05]  /*2a10*/  BRA `(.L_x_16970) ;  /* 0x0000002000987947 */ /* 0x000fea0003800000 */
.L_x_16971:
[----:B------:R-:W-:-:S13]  /*2a20*/  ISETP.GT.U32.AND P0, PT, R30, 0x1f, PT ;  /* 0x0000001f1e00780c */ /* 0x000fda0003f04070 */
[----:B------:R-:W-:Y:S05]  /*2a30*/  @P0 BRA `(.L_x_16992) ;  /* 0x0000001000140947 */ /* 0x000fea0003800000 */
[----:B------:R-:W-:-:S05]  /*2a40*/  UMOV UR4, URZ ;  /* 0x000000ff00047c82 */ /* 0x000fca0008000000 */
.L_x_17012:
        /* <DEDUP_REMOVED lines=20> */
.L_x_16993:
        /* <DEDUP_REMOVED lines=10> */
.L_x_16994:
        /* <DEDUP_REMOVED lines=10> */
.L_x_16995:
        /* <DEDUP_REMOVED lines=10> */
.L_x_16996:
        /* <DEDUP_REMOVED lines=10> */
.L_x_16997:
        /* <DEDUP_REMOVED lines=11> */
.L_x_16998:
        /* <DEDUP_REMOVED lines=11> */
.L_x_16999:
        /* <DEDUP_REMOVED lines=11> */
.L_x_17000:
        /* <DEDUP_REMOVED lines=11> */
.L_x_17001:
        /* <DEDUP_REMOVED lines=11> */
.L_x_17002:
        /* <DEDUP_REMOVED lines=11> */
.L_x_17003:
        /* <DEDUP_REMOVED lines=11> */
.L_x_17004:
        /* <DEDUP_REMOVED lines=11> */
.L_x_17005:
        /* <DEDUP_REMOVED lines=11> */
.L_x_17006:
        /* <DEDUP_REMOVED lines=11> */
.L_x_17007:
        /* <DEDUP_REMOVED lines=11> */
.L_x_17008:
        /* <DEDUP_REMOVED lines=9> */
.L_x_17011:
        /* <DEDUP_REMOVED lines=67> */
.L_x_17010:
[----:B------:R-:W-:Y:S05]  /*3a60*/  BSYNC.RECONVERGENT B0 ;  /* 0x0000000000007941 */ /* 0x000fea0003800200 */
.L_x_17009:
[----:B------:R-:W-:Y:S05]  /*3a70*/  BRA.U !UP0, `(.L_x_17012) ;  /* 0xffffffed08f47547 */ /* 0x000fea000b83ffff */
[----:B------:R-:W-:Y:S05]  /*3a80*/  BRA `(.L_x_16970) ;  /* 0x00000010007c7947 */ /* 0x000fea0003800000 */
.L_x_16992:
[----:B-1----:R-:W-:-:S07]  /*3a90*/  IMAD.MOV.U32 R35, RZ, RZ, RZ ;  /* 0x000000ffff237224 */ /* 0x002fce00078e00ff */
.L_x_17032:
        /* <DEDUP_REMOVED lines=19> */
.L_x_17013:
        /* <DEDUP_REMOVED lines=10> */
.L_x_17014:
        /* <DEDUP_REMOVED lines=10> */
.L_x_17015:
        /* <DEDUP_REMOVED lines=10> */
.L_x_17016:
        /* <DEDUP_REMOVED lines=11> */
.L_x_17017:
        /* <DEDUP_REMOVED lines=11> */
.L_x_17018:
        /* <DEDUP_REMOVED lines=11> */
.L_x_17019:
        /* <DEDUP_REMOVED lines=11> */
.L_x_17020:
        /* <DEDUP_REMOVED lines=11> */
.L_x_17021:
        /* <DEDUP_REMOVED lines=11> */
.L_x_17022:
        /* <DEDUP_REMOVED lines=11> */
.L_x_17023:
        /* <DEDUP_REMOVED lines=11> */
.L_x_17024:
        /* <DEDUP_REMOVED lines=11> */
.L_x_17025:
        /* <DEDUP_REMOVED lines=11> */
.L_x_17026:
        /* <DEDUP_REMOVED lines=11> */
.L_x_17027:
        /* <DEDUP_REMOVED lines=11> */
.L_x_17028:
[----:B------:R-:W-:Y:S05]  /*45f0*/  @P4 BRA `(.L_x_17029) ;  /* 0x00000004009c4947 */ /* 0x000fea0003800000 */
[----:B------:R-:W-:-:S07]  /*4600*/  IMAD.MOV.U32 R51, RZ, RZ, R48 ;  /* 0x000000ffff337224 */ /* 0x000fce00078e0030 */
.L_x_17031:
        /* <DEDUP_REMOVED lines=68> */
.L_x_17030:
        /* <DEDUP_REMOVED lines=34> */
.L_x_17029:
[----:B------:R-:W-:Y:S05]  /*4c70*/  @!P5 BRA `(.L_x_17032) ;  /* 0xffffffec0088d947 */ /* 0x000fea000383ffff */
.L_x_16970:
        /* <DEDUP_REMOVED lines=123> */
.L_x_17036:
[----:B------:R-:W-:Y:S05]  /*5430*/  BSYNC.RECONVERGENT B1 ;  /* 0x0000000000017941 */ /* 0x000fea0003800200 */
.L_x_17035:
        /* <DEDUP_REMOVED lines=13> */
.L_x_17037:
        /* <DEDUP_REMOVED lines=105> */
.L_x_17034:
[----:B------:R-:W-:Y:S05]  /*5ba0*/  BSYNC.RECONVERGENT B0 ;  /* 0x0000000000007941 */ /* 0x000fea0003800200 */
.L_x_17033:
[----:B------:R-:W5:Y:S02]  /*5bb0*/  LDCU UR4, c[0x0][0x374] ;  /* 0x00006e80ff0477ac */ /* 0x000f640008000800 */
[----:B-----5:R-:W-:Y:S02]  /*5bc0*/  UIADD3 UR11, UPT, UPT, UR4, UR11, URZ ;  /* 0x0000000b040b7290 */ /* 0x020fe4000fffe0ff */
[----:B------:R-:W-:-:S04]  /*5bd0*/  USHF.L.U32 UR4, UR4, 0x2, URZ ;  /* 0x0000000204047899 */ /* 0x000fc800080006ff */
[----:B------:R-:W-:-:S09]  /*5be0*/  UISETP.GE.U32.AND UP0, UPT, UR11, UR4, UPT ;  /* 0x000000040b00728c */ /* 0x000fd2000bf06070 */
[----:B------:R-:W-:Y:S05]  /*5bf0*/  BRA.U !UP0, `(.L_x_17038) ;  /* 0xffffffb508307547 */ /* 0x000fea000b83ffff */
[----:B------:R-:W-:Y:S05]  /*5c00*/  EXIT ;  /* 0x000000000000794d */ /* 0x000fea0003800000 */
.L_x_17039:
        /* <DEDUP_REMOVED lines=15> */
.L_x_58384:


//--------------------- .text._Z9cuda_gemmIiLi256ELi4ELi1ELi16ELi32ELi32ELi32ELi1ELi1EEviiiPT_S1_S1_ii --------------------------
	.section	.text._Z9cuda_gemmIiLi256ELi4ELi1ELi16ELi32ELi32ELi32ELi1ELi1EEviiiPT_S1_S1_ii,"ax",@progbits
	.align	128
        .global         _Z9cuda_gemmIiLi256ELi4ELi1ELi16ELi32ELi32ELi32ELi1ELi1EEviiiPT_S1_S1_ii
        .type           _Z9cuda_gemmIiLi256ELi4ELi1ELi16ELi32ELi32ELi32ELi1ELi1EEviiiPT_S1_S1_ii,@function
        .size           _Z9cuda_gemmIiLi256ELi4ELi1ELi16ELi32ELi32ELi32ELi1ELi1EEviiiPT_S1_S1_ii,(.L_x_58035 - _Z9cuda_gemmIiLi256ELi4ELi1ELi16ELi32ELi32ELi32ELi1ELi1EEviiiPT_S1_S1_ii)
        .other          _Z9cuda_gemmIiLi256ELi4ELi1ELi16ELi32ELi32ELi32ELi1ELi1EEviiiPT_S1_S1_ii,@"STO_CUDA_ENTRY STV_DEFAULT"
_Z9cuda_gemmIiLi256ELi4ELi1ELi16ELi32ELi32ELi32ELi1ELi1EEviiiPT_S1_S1_ii:
.text._Z9cuda_gemmIiLi256ELi4ELi1ELi16ELi32ELi32ELi32ELi1ELi1EEviiiPT_S1_S1_ii:
        /* <DEDUP_REMOVED lines=8> */
[----:B------:R-:W-:Y:S05]  /*0080*/  CALL.REL.NOINC `($__internal_84_$__cuda_sm20_div_u16) ;  /* 0x00000010004c7944 */ /* 0x000fea0003c00000 */
        /* <DEDUP_REMOVED lines=15> */
.L_x_17042:
[----:B---34-:R-:W-:-:S06]  /*0180*/  IMAD.WIDE.U32 R6, R11, 0x4, R4 ;  /* 0x000000040b067825 */ /* 0x018fcc00078e0004 */
[----:B--2---:R-:W2:Y:S01]  /*0190*/  LDG.E R6, desc[UR14][R6.64] ;  /* 0x0000000e06067981 */ /* 0x004ea2000c1e1900 */
[----:B------:R-:W-:Y:S01]  /*01a0*/  LOP3.LUT R15, R11, 0x1f, RZ, 0xc0, !PT ;  /* 0x0000001f0b0f7812 */ /* 0x000fe200078ec0ff */
[----:B------:R-:W-:Y:S01]  /*01b0*/  VIADD R13, R13, 0x1 ;  /* 0x000000010d0d7836 */ /* 0x000fe20000000000 */
[----:B------:R-:W-:Y:S01]  /*01c0*/  SHF.R.U32.HI R14, RZ, 0x3, R11 ;  /* 0x00000003ff0e7819 */ /* 0x000fe2000001160b */
[----:B------:R-:W-:Y:S02]  /*01d0*/  VIADD R11, R11, UR9 ;  /* 0x000000090b0b7c36 */ /* 0x000fe40008000000 */
[----:B------:R-:W-:Y:S01]  /*01e0*/  IMAD R15, R15, 0x84, R12 ;  /* 0x000000840f0f7824 */ /* 0x000fe200078e020c */
[----:B------:R-:W-:-:S04]  /*01f0*/  LOP3.LUT R14, R14, 0x1ffffffc, RZ, 0xc0, !PT ;  /* 0x1ffffffc0e0e7812 */ /* 0x000fc800078ec0ff */
[----:B------:R-:W-:Y:S02]  /*0200*/  IADD3 R15, PT, PT, R15, R14, RZ ;  /* 0x0000000e0f0f7210 */ /* 0x000fe40007ffe0ff */
[----:B------:R-:W-:-:S04]  /*0210*/  LOP3.LUT R14, R13, R16, RZ, 0x3c, !PT ;  /* 0x000000100d0e7212 */ /* 0x000fc800078e3cff */
[----:B------:R-:W-:Y:S01]  /*0220*/  ISETP.NE.AND P0, PT, R14, 0x2, PT ;  /* 0x000000020e00780c */ /* 0x000fe20003f05270 */
[----:B--2---:R3:W-:-:S12]  /*0230*/  STS [R15], R6 ;  /* 0x000000060f007388 */ /* 0x0047d80000000800 */
[----:B------:R-:W-:Y:S05]  /*0240*/  @P0 BRA `(.L_x_17042) ;  /* 0xfffffffc00cc0947 */ /* 0x000fea000383ffff */
.L_x_17041:
[----:B--2---:R-:W-:Y:S05]  /*0250*/  BSYNC.RECONVERGENT B0 ;  /* 0x0000000000007941 */ /* 0x004fea0003800200 */
.L_x_17040:
[----:B------:R-:W-:Y:S01]  /*0260*/  BSSY.RECONVERGENT B0, `(.L_x_17043) ;  /* 0x0000028000007945 */ /* 0x000fe20003800200 */
[----:B0-----:R-:W-:-:S07]  /*0270*/  LEA R12, R8, R9, 0x18 ;  /* 0x00000009080c7211 */ /* 0x001fce00078ec0ff */
.L_x_17044:
[C---:B------:R-:W-:Y:S02]  /*0280*/  VIADD R25, R11.reuse, UR9 ;  /* 0x000000090b197c36 */ /* 0x040fe40008000000 */
[----:B01----:R-:W-:-:S04]  /*0290*/  IMAD.WIDE.U32 R20, R11, 0x4, R2 ;  /* 0x000000040b147825 */ /* 0x003fc800078e0002 */
[C---:B------:R-:W-:Y:S01]  /*02a0*/  VIADD R17, R25.reuse, UR9 ;  /* 0x0000000919117c36 */ /* 0x040fe20008000000 */
[----:B------:R0:W2:Y:S01]  /*02b0*/  LDG.E R14, desc[UR14][R20.64] ;  /* 0x0000000e140e7981 */ /* 0x0000a2000c1e1900 */
[----:B------:R-:W-:-:S03]  /*02c0*/  IMAD.WIDE.U32 R18, R25, 0x4, R2 ;  /* 0x0000000419127825 */ /* 0x000fc600078e0002 */
[C---:B------:R-:W-:Y:S01]  /*02d0*/  IADD3 R13, PT, PT, R17.reuse, UR9, RZ ;  /* 0x00000009110d7c10 */ /* 0x040fe2000fffe0ff */
[--C-:B---3--:R-:W-:Y:S01]  /*02e0*/  IMAD.WIDE.U32 R6, R17, 0x4, R2.reuse ;  /* 0x0000000411067825 */ /* 0x108fe200078e0002 */
[----:B------:R-:W3:Y:S03]  /*02f0*/  LDG.E R15, desc[UR14][R18.64] ;  /* 0x0000000e120f7981 */ /* 0x000ee6000c1e1900 */
[----:B------:R-:W-:Y:S02]  /*0300*/  IMAD.WIDE.U32 R4, R13, 0x4, R2 ;  /* 0x000000040d047825 */ /* 0x000fe400078e0002 */
[----:B------:R1:W4:Y:S04]  /*0310*/  LDG.E R6, desc[UR14][R6.64] ;  /* 0x0000000e06067981 */ /* 0x000328000c1e1900 */
[----:B------:R5:W4:Y:S01]  /*0320*/  LDG.E R4, desc[UR14][R4.64] ;  /* 0x0000000e04047981 */ /* 0x000b22000c1e1900 */
[----:B------:R-:W-:-:S02]  /*0330*/  SHF.R.U32.HI R16, RZ, 0x3, R11 ;  /* 0x00000003ff107819 */ /* 0x000fc4000001160b */
[----:B------:R-:W-:Y:S02]  /*0340*/  LOP3.LUT R23, R11, 0x1f, RZ, 0xc0, !PT ;  /* 0x0000001f0b177812 */ /* 0x000fe400078ec0ff */
[----:B------:R-:W-:Y:S02]  /*0350*/  LOP3.LUT R22, R16, 0x1ffffffc, RZ, 0xc0, !PT ;  /* 0x1ffffffc10167812 */ /* 0x000fe400078ec0ff */
[----:B------:R-:W-:Y:S02]  /*0360*/  LOP3.LUT R11, R25, 0x1f, RZ, 0xc0, !PT ;  /* 0x0000001f190b7812 */ /* 0x000fe400078ec0ff */
[----:B------:R-:W-:Y:S02]  /*0370*/  SHF.R.U32.HI R16, RZ, 0x3, R25 ;  /* 0x00000003ff107819 */ /* 0x000fe40000011619 */
[----:B0-----:R-:W-:Y:S02]  /*0380*/  LOP3.LUT R21, R17, 0x1f, RZ, 0xc0, !PT ;  /* 0x0000001f11157812 */ /* 0x001fe400078ec0ff */
[----:B------:R-:W-:-:S02]  /*0390*/  SHF.R.U32.HI R17, RZ, 0x3, R17 ;  /* 0x00000003ff117819 */ /* 0x000fc40000011611 */
[----:B-1----:R-:W-:Y:S02]  /*03a0*/  LOP3.LUT R7, R13, 0x1f, RZ, 0xc0, !PT ;  /* 0x0000001f0d077812 */ /* 0x002fe400078ec0ff */
[----:B-----5:R-:W-:Y:S01]  /*03b0*/  SHF.R.U32.HI R5, RZ, 0x3, R13 ;  /* 0x00000003ff057819 */ /* 0x020fe2000001160d */
[--C-:B------:R-:W-:Y:S01]  /*03c0*/  IMAD R23, R23, 0x84, R12.reuse ;  /* 0x0000008417177824 */ /* 0x100fe200078e020c */
[----:B------:R-:W-:Y:S01]  /*03d0*/  LOP3.LUT R16, R16, 0x1ffffffc, RZ, 0xc0, !PT ;  /* 0x1ffffffc10107812 */ /* 0x000fe200078ec0ff */
[--C-:B------:R-:W-:Y:S01]  /*03e0*/  IMAD R11, R11, 0x84, R12.reuse ;  /* 0x000000840b0b7824 */ /* 0x100fe200078e020c */
[----:B------:R-:W-:Y:S01]  /*03f0*/  LOP3.LUT R18, R17, 0x1ffffffc, RZ, 0xc0, !PT ;  /* 0x1ffffffc11127812 */ /* 0x000fe200078ec0ff */
[--C-:B------:R-:W-:Y:S01]  /*0400*/  IMAD R21, R21, 0x84, R12.reuse ;  /* 0x0000008415157824 */ /* 0x100fe200078e020c */
[----:B------:R-:W-:Y:S01]  /*0410*/  LOP3.LUT R20, R5, 0x1ffffffc, RZ, 0xc0, !PT ;  /* 0x1ffffffc05147812 */ /* 0x000fe200078ec0ff */
[----:B------:R-:W-:Y:S02]  /*0420*/  IMAD R7, R7, 0x84, R12 ;  /* 0x0000008407077824 */ /* 0x000fe400078e020c */
[----:B------:R-:W-:-:S02]  /*0430*/  IMAD.IADD R23, R23, 0x1, R22 ;  /* 0x0000000117177824 */ /* 0x000fc400078e0216 */
        /* <DEDUP_REMOVED lines=11> */
.L_x_17043:
        /* <DEDUP_REMOVED lines=8> */
[----:B------:R-:W-:Y:S01]  /*0570*/  VIMNMX.U32 R5, PT, PT, R10, 0x10, !PT ;  /* 0x000000100a057848 */ /* 0x000fe20007fe0000 */
[----:B------:R-:W-:Y:S01]  /*0580*/  IMAD.U32 R15, RZ, RZ, UR6 ;  /* 0x00000006ff0f7e24 */ /* 0x000fe2000f8e00ff */
[----:B------:R-:W-:Y:S01]  /*0590*/  SEL R14, RZ, 0x1, P0 ;  /* 0x00000001ff0e7807 */ /* 0x000fe20000000000 */
[----:B------:R-:W-:Y:S02]  /*05a0*/  USHF.L.U32 UR8, UR9, 0x2, URZ ;  /* 0x0000000209087899 */ /* 0x000fe400080006ff */
        /* <DEDUP_REMOVED lines=18> */
[----:B------:R-:W-:Y:S01]  /*06d0*/  ISETP.GE.U32.AND P1, PT, R5, UR9, PT ;  /* 0x0000000905007c0c */ /* 0x000fe2000bf26070 */
[C---:B------:R-:W-:Y:S01]  /*06e0*/  VIADD R5, R9.reuse, 0x1080 ;  /* 0x0000108009057836 */ /* 0x040fe20000000000 */
[----:B------:R-:W-:-:S04]  /*06f0*/  IADD3 R9, PT, PT, R9, 0x1100, RZ ;  /* 0x0000110009097810 */ /* 0x000fc80007ffe0ff */
[C---:B------:R-:W-:Y:S02]  /*0700*/  LEA R5, R8.reuse, R5, 0x18 ;  /* 0x0000000508057211 */ /* 0x040fe400078ec0ff */
[----:B------:R-:W-:-:S03]  /*0710*/  LEA R9, R8, R9, 0x18 ;  /* 0x0000000908097211 */ /* 0x000fc600078ec0ff */
[C---:B------:R-:W-:Y:S02]  /*0720*/  IMAD R16, R0.reuse, 0x4, R5 ;  /* 0x0000000400107824 */ /* 0x040fe400078e0205 */
[----:B------:R-:W-:Y:S01]  /*0730*/  @P1 VIADD R3, R3, 0x1 ;  /* 0x0000000103031836 */ /* 0x000fe20000000000 */
[----:B------:R-:W-:Y:S01]  /*0740*/  @!P2 LOP3.LUT R3, RZ, UR9, RZ, 0x33, !PT ;  /* 0x00000009ff03ac12 */ /* 0x000fe2000f8e33ff */
[----:B------:R-:W-:-:S04]  /*0750*/  IMAD R17, R0, 0x4, R9 ;  /* 0x0000000400117824 */ /* 0x000fc800078e0209 */
[----:B------:R-:W-:-:S07]  /*0760*/  IMAD.IADD R14, R14, 0x1, R3 ;  /* 0x000000010e0e7824 */ /* 0x000fce00078e0203 */
.L_x_17060:
[----:B------:R-:W-:Y:S01]  /*0770*/  ISETP.GT.U32.AND P0, PT, R0, 0xf, PT ;  /* 0x0000000f0000780c */ /* 0x000fe20003f04070 */
[----:B------:R-:W-:-:S12]  /*0780*/  BSSY.RECONVERGENT B0, `(.L_x_17045) ;  /* 0x0000061000007945 */ /* 0x000fd80003800200 */
[----:B0-2---:R-:W-:Y:S05]  /*0790*/  @P0 BRA `(.L_x_17046) ;  /* 0x00000004007c0947 */ /* 0x005fea0003800000 */
[C---:B------:R-:W-:Y:S01]  /*07a0*/  LOP3.LUT R4, R14.reuse, 0x3, RZ, 0xc0, !PT ;  /* 0x000000030e047812 */ /* 0x040fe200078ec0ff */
[----:B------:R-:W-:Y:S01]  /*07b0*/  BSSY.RECONVERGENT B1, `(.L_x_17047) ;  /* 0x000001b000017945 */ /* 0x000fe20003800200 */
[----:B------:R-:W-:Y:S01]  /*07c0*/  ISETP.GE.U32.AND P2, PT, R14, 0x3, PT ;  /* 0x000000030e00780c */ /* 0x000fe20003f46070 */
[----:B------:R-:W-:Y:S01]  /*07d0*/  IMAD.MOV.U32 R20, RZ, RZ, R0 ;  /* 0x000000ffff147224 */ /* 0x000fe200078e0000 */
[----:B------:R-:W-:Y:S02]  /*07e0*/  ISETP.NE.AND P1, PT, R4, 0x3, PT ;  /* 0x000000030400780c */ /* 0x000fe40003f25270 */
[----:B------:R-:W-:-:S11]  /*07f0*/  MOV R18, R0 ;  /* 0x0000000000127202 */ /* 0x000fd60000000f00 */
[----:B------:R-:W-:Y:S05]  /*0800*/  @!P1 BRA `(.L_x_17048) ;  /* 0x0000000000549947 */ /* 0x000fea0003800000 */
[----:B------:R-:W0:Y:S01]  /*0810*/  LDC.64 R2, c[0x0][0x390] ;  /* 0x0000e400ff027b82 */ /* 0x000e220000000a00 */
        /* <DEDUP_REMOVED lines=15> */
[----:B------:R-:W-:-:S04]  /*0910*/  VIADD R20, R10, UR9 ;  /* 0x000000090a147c36 */ /* 0x000fc80008000000 */
[----:B------:R-:W-:-:S05]  /*0920*/  VIADD R6, R20, UR9 ;  /* 0x0000000914067c36 */ /* 0x000fca0008000000 */
[----:B------:R-:W-:Y:S01]  /*0930*/  @P3 MOV R20, R6 ;  /* 0x0000000600143202 */ /* 0x000fe20000000f00 */
[----:B--2---:R1:W-:Y:S04]  /*0940*/  STS [R16+UR8], R3 ;  /* 0x0000000310007988 */ /* 0x0043e80008000808 */
[----:B---3--:R1:W-:Y:S02]  /*0950*/  @P3 STS [R7+UR8], R4 ;  /* 0x0000000407003988 */ /* 0x0083e40008000808 */
.L_x_17048:
[----:B------:R-:W-:Y:S05]  /*0960*/  BSYNC.RECONVERGENT B1 ;  /* 0x0000000000017941 */ /* 0x000fea0003800200 */
.L_x_17047:
[----:B------:R-:W-:Y:S04]  /*0970*/  BSSY.RECONVERGENT B1, `(.L_x_17049) ;  /* 0x0000023000017945 */ /* 0x000fe80003800200 */
[----:B------:R-:W-:Y:S05]  /*0980*/  @!P2 BRA `(.L_x_17050) ;  /* 0x000000000084a947 */ /* 0x000fea0003800000 */
[----:B------:R-:W2:Y:S01]  /*0990*/  S2UR UR7, SR_CgaCtaId ;  /* 0x00000000000779c3 */ /* 0x000ea20000008800 */
[----:B------:R-:W-:Y:S01]  /*09a0*/  UMOV UR6, 0x400 ;  /* 0x0000040000067882 */ /* 0x000fe20000000000 */
[----:B------:R-:W-:Y:S01]  /*09b0*/  IMAD R21, R15, 0x10, R20 ;  /* 0x000000100f157824 */ /* 0x000fe200078e0214 */
[----:B------:R-:W-:-:S05]  /*09c0*/  UIADD3 UR6, UPT, UPT, UR6, 0x1080, URZ ;  /* 0x0000108006067890 */ /* 0x000fca000fffe0ff */
[----:B-1----:R-:W1:Y:S01]  /*09d0*/  LDC.64 R2, c[0x0][0x390] ;  /* 0x0000e400ff027b82 */ /* 0x002e620000000a00 */
[----:B--2---:R-:W-:-:S06]  /*09e0*/  ULEA UR6, UR7, UR6, 0x18 ;  /* 0x0000000607067291 */ /* 0x004fcc000f8ec0ff */
[----:B------:R-:W-:-:S07]  /*09f0*/  LEA R19, R20, UR6, 0x2 ;  /* 0x0000000614137c11 */ /* 0x000fce000f8e10ff */
.L_x_17051:
[----:B------:R-:W-:Y:S01]  /*0a00*/  IMAD.U32 R8, RZ, RZ, UR10 ;  /* 0x0000000aff087e24 */ /* 0x000fe2000f8e00ff */
[----:B--2---:R-:W-:Y:S01]  /*0a10*/  MOV R12, UR12 ;  /* 0x0000000c000c7c02 */ /* 0x004fe20008000f00 */
[----:B------:R-:W-:Y:S02]  /*0a20*/  IMAD.U32 R9, RZ, RZ, UR11 ;  /* 0x0000000bff097e24 */ /* 0x000fe4000f8e00ff */
[----:B------:R-:W-:Y:S02]  /*0a30*/  IMAD.U32 R13, RZ, RZ, UR13 ;  /* 0x0000000dff0d7e24 */ /* 0x000fe4000f8e00ff */
        /* <DEDUP_REMOVED lines=22> */
.L_x_17050:
[----:B------:R-:W-:Y:S05]  /*0ba0*/  BSYNC.RECONVERGENT B1 ;  /* 0x0000000000017941 */ /* 0x000fea0003800200 */
.L_x_17049:
[----:B------:R-:W-:Y:S04]  /*0bb0*/  BSSY.RECONVERGENT B1, `(.L_x_17052) ;  /* 0x000000e000017945 */ /* 0x000fe80003800200 */
[----:B------:R-:W-:Y:S05]  /*0bc0*/  @!P1 BRA `(.L_x_17053) ;  /* 0x0000000000309947 */ /* 0x000fea0003800000 */
[----:B------:R3:W-:Y:S01]  /*0bd0*/  STS [R17], RZ ;  /* 0x000000ff11007388 */ /* 0x0007e20000000800 */
[----:B------:R-:W-:Y:S02]  /*0be0*/  LOP3.LUT R2, R14, 0x3, RZ, 0xc0, !PT ;  /* 0x000000030e027812 */ /* 0x000fe400078ec0ff */
[----:B------:R-:W-:Y:S02]  /*0bf0*/  MOV R18, R10 ;  /* 0x0000000a00127202 */ /* 0x000fe40000000f00 */
[----:B------:R-:W-:-:S13]  /*0c00*/  ISETP.NE.AND P1, PT, R2, RZ, PT ;  /* 0x000000ff0200720c */ /* 0x000fda0003f25270 */
[----:B---3--:R-:W-:Y:S05]  /*0c10*/  @!P1 BRA `(.L_x_17053) ;  /* 0x00000000001c9947 */ /* 0x008fea0003800000 */
[----:B------:R-:W-:Y:S01]  /*0c20*/  ISETP.NE.AND P1, PT, R2, 0x1, PT ;  /* 0x000000010200780c */ /* 0x000fe20003f25270 */
[----:B------:R-:W-:Y:S01]  /*0c30*/  VIADD R2, R17, UR8 ;  /* 0x0000000811027c36 */ /* 0x000fe20008000000 */
[----:B------:R3:W-:Y:S01]  /*0c40*/  STS [R17+UR8], RZ ;  /* 0x000000ff11007988 */ /* 0x0007e20008000808 */
[----:B------:R-:W-:-:S04]  /*0c50*/  VIADD R18, R10, UR9 ;  /* 0x000000090a127c36 */ /* 0x000fc80008000000 */
[----:B-1----:R-:W-:-:S06]  /*0c60*/  VIADD R3, R18, UR9 ;  /* 0x0000000912037c36 */ /* 0x002fcc0008000000 */
[----:B------:R3:W-:Y:S01]  /*0c70*/  @P1 STS [R2+UR8], RZ ;  /* 0x000000ff02001988 */ /* 0x0007e20008000808 */
[----:B------:R-:W-:-:S07]  /*0c80*/  @P1 MOV R18, R3 ;  /* 0x0000000300121202 */ /* 0x000fce0000000f00 */
.L_x_17053:
[----:B------:R-:W-:Y:S05]  /*0c90*/  BSYNC.RECONVERGENT B1 ;  /* 0x0000000000017941 */ /* 0x000fea0003800200 */
.L_x_17052:
[----:B------:R-:W-:Y:S05]  /*0ca0*/  @!P2 BRA `(.L_x_17046) ;  /* 0x000000000038a947 */ /* 0x000fea0003800000 */
[----:B-1----:R-:W0:Y:S01]  /*0cb0*/  S2R R3, SR_CgaCtaId ;  /* 0x0000000000037919 */ /* 0x002e220000008800 */
[----:B---3--:R-:W-:-:S05]  /*0cc0*/  MOV R2, 0x400 ;  /* 0x0000040000027802 */ /* 0x008fca0000000f00 */
[----:B------:R-:W-:-:S05]  /*0cd0*/  VIADD R2, R2, 0x1100 ;  /* 0x0000110002027836 */ /* 0x000fca0000000000 */
[----:B0-----:R-:W-:-:S07]  /*0ce0*/  LEA R5, R3, R2, 0x18 ;  /* 0x0000000203057211 */ /* 0x001fce00078ec0ff */
.L_x_17054:
        /* <DEDUP_REMOVED lines=10> */
.L_x_17046:
[----:B------:R-:W-:Y:S05]  /*0d90*/  BSYNC.RECONVERGENT B0 ;  /* 0x0000000000007941 */ /* 0x000fea0003800200 */
.L_x_17045:
[----:B------:R-:W-:Y:S06]  /*0da0*/  BAR.SYNC.DEFER_BLOCKING 0x0 ;  /* 0x0000000000007b1d */ /* 0x000fec0000010000 */
[----:B------:R-:W-:Y:S02]  /*0db0*/  BSSY.RECONVERGENT B0, `(.L_x_17055) ;  /* 0x000003b000007945 */ /* 0x000fe40003800200 */
[----:B------:R-:W-:Y:S06]  /*0dc0*/  BAR.SYNC.DEFER_BLOCKING 0x0 ;  /* 0x0000000000007b1d */ /* 0x000fec0000010000 */
[----:B------:R-:W-:Y:S05]  /*0dd0*/  @P0 BRA `(.L_x_17056) ;  /* 0x0000000000e00947 */ /* 0x000fea0003800000 */
[C---:B-1--4-:R-:W-:Y:S01]  /*0de0*/  LOP3.LUT R4, R14.reuse, 0x3, RZ, 0xc0, !PT ;  /* 0x000000030e047812 */ /* 0x052fe200078ec0ff */
[----:B------:R-:W-:Y:S01]  /*0df0*/  BSSY.RECONVERGENT B1, `(.L_x_17057) ;  /* 0x000001a000017945 */ /* 0x000fe20003800200 */
[----:B------:R-:W-:Y:S01]  /*0e00*/  ISETP.GE.U32.AND P0, PT, R14, 0x3, PT ;  /* 0x000000030e00780c */ /* 0x000fe20003f06070 */
[----:B------:R-:W-:Y:S01]  /*0e10*/  IMAD.MOV.U32 R18, RZ, RZ, R0 ;  /* 0x000000ffff127224 */ /* 0x000fe200078e0000 */
[----:B------:R-:W-:-:S13]  /*0e20*/  ISETP.NE.AND P1, PT, R4, 0x3, PT ;  /* 0x000000030400780c */ /* 0x000fda0003f25270 */
[----:B------:R-:W-:Y:S05]  /*0e30*/  @!P1 BRA `(.L_x_17058) ;  /* 0x0000000000549947 */ /* 0x000fea0003800000 */
[----:B0-----:R-:W0:Y:S01]  /*0e40*/  LDS R5, [R17] ;  /* 0x0000000011057984 */ /* 0x001e220000000800 */
[----:B---3--:R-:W1:Y:S01]  /*0e50*/  LDC.64 R2, c[0x0][0x3a0] ;  /* 0x0000e800ff027b82 */ /* 0x008e620000000a00 */
[----:B------:R-:W-:Y:S01]  /*0e60*/  IMAD R7, R15, 0x10, R0 ;  /* 0x000000100f077824 */ /* 0x000fe200078e0200 */
[----:B------:R-:W-:Y:S02]  /*0e70*/  ISETP.NE.AND P1, PT, R4, RZ, PT ;  /* 0x000000ff0400720c */ /* 0x000fe40003f25270 */
[----:B------:R-:W-:Y:S01]  /*0e80*/  MOV R18, R10 ;  /* 0x0000000a00127202 */ /* 0x000fe20000000f00 */
[----:B-1----:R-:W-:-:S05]  /*0e90*/  IMAD.WIDE R2, R7, 0x4, R2 ;  /* 0x0000000407027825 */ /* 0x002fca00078e0202 */
[----:B0-----:R1:W-:Y:S05]  /*0ea0*/  STG.E desc[UR14][R2.64], R5 ;  /* 0x0000000502007986 */ /* 0x0013ea000c10190e */
[----:B------:R-:W-:Y:S05]  /*0eb0*/  @!P1 BRA `(.L_x_17058) ;  /* 0x0000000000349947 */ /* 0x000fea0003800000 */
[----:B------:R-:W-:Y:S01]  /*0ec0*/  ISETP.NE.AND P2, PT, R4, 0x1, PT ;  /* 0x000000010400780c */ /* 0x000fe20003f45270 */
[----:B------:R-:W-:Y:S01]  /*0ed0*/  VIADD R9, R17, UR8 ;  /* 0x0000000811097c36 */ /* 0x000fe20008000000 */
[----:B------:R-:W0:Y:S01]  /*0ee0*/  LDS R7, [R17+UR8] ;  /* 0x0000000811077984 */ /* 0x000e220008000800 */
[----:B-1----:R-:W-:Y:S02]  /*0ef0*/  IADD3 R2, P1, PT, R2, UR8, RZ ;  /* 0x0000000802027c10 */ /* 0x002fe4000ff3e0ff */
[----:B------:R-:W-:-:S03]  /*0f00*/  IADD3 R18, PT, PT, R10, UR9, RZ ;  /* 0x000000090a127c10 */ /* 0x000fc6000fffe0ff */
[----:B------:R-:W-:Y:S02]  /*0f10*/  IMAD.X R3, RZ, RZ, R3, P1 ;  /* 0x000000ffff037224 */ /* 0x000fe400008e0603 */
[----:B--2---:R-:W-:-:S03]  /*0f20*/  VIADD R6, R18, UR9 ;  /* 0x0000000912067c36 */ /* 0x004fc60008000000 */
[----:B------:R-:W1:Y:S01]  /*0f30*/  @P2 LDS R9, [R9+UR8] ;  /* 0x0000000809092984 */ /* 0x000e620008000800 */
[----:B------:R-:W-:Y:S01]  /*0f40*/  @P2 IADD3 R4, P1, PT, R2, UR8, RZ ;  /* 0x0000000802042c10 */ /* 0x000fe2000ff3e0ff */
[----:B------:R-:W-:-:S04]  /*0f50*/  @P2 IMAD.MOV.U32 R18, RZ, RZ, R6 ;  /* 0x000000ffff122224 */ /* 0x000fc800078e0006 */
[----:B------:R-:W-:Y:S01]  /*0f60*/  @P2 IMAD.X R5, RZ, RZ, R3, P1 ;  /* 0x000000ffff052224 */ /* 0x000fe200008e0603 */
[----:B0-----:R4:W-:Y:S04]  /*0f70*/  STG.E desc[UR14][R2.64], R7 ;  /* 0x0000000702007986 */ /* 0x0019e8000c10190e */
[----:B-1----:R4:W-:Y:S03]  /*0f80*/  @P2 STG.E desc[UR14][R4.64], R9 ;  /* 0x0000000904002986 */ /* 0x0029e6000c10190e */
.L_x_17058:
[----:B------:R-:W-:Y:S05]  /*0f90*/  BSYNC.RECONVERGENT B1 ;  /* 0x0000000000017941 */ /* 0x000fea0003800200 */
.L_x_17057:
[----:B------:R-:W-:Y:S05]  /*0fa0*/  @!P0 BRA `(.L_x_17056) ;  /* 0x00000000006c8947 */ /* 0x000fea0003800000 */
[----:B01--4-:R-:W0:Y:S01]  /*0fb0*/  S2R R5, SR_CgaCtaId ;  /* 0x0000000000057919 */ /* 0x013e220000008800 */
[----:B---3--:R-:W1:Y:S01]  /*0fc0*/  LDC.64 R2, c[0x0][0x3a0] ;  /* 0x0000e800ff027b82 */ /* 0x008e620000000a00 */
[----:B------:R-:W-:-:S05]  /*0fd0*/  MOV R4, 0x400 ;  /* 0x0000040000047802 */ /* 0x000fca0000000f00 */
[----:B------:R-:W-:-:S05]  /*0fe0*/  VIADD R4, R4, 0x1100 ;  /* 0x0000110004047836 */ /* 0x000fca0000000000 */
[----:B0-----:R-:W-:-:S07]  /*0ff0*/  LEA R29, R5, R4, 0x18 ;  /* 0x00000004051d7211 */ /* 0x001fce00078ec0ff */
.L_x_17059:
[C---:B------:R-:W-:Y:S01]  /*1000*/  LEA R19, R18.reuse, R29, 0x2 ;  /* 0x0000001d12137211 */ /* 0x040fe200078e10ff */
[----:B0-----:R-:W-:Y:S02]  /*1010*/  IMAD R5, R15, 0x10, R18 ;  /* 0x000000100f057824 */ /* 0x001fe400078e0212 */
[----:B------:R-:W-:Y:S02]  /*1020*/  VIADD R18, R18, UR8 ;  /* 0x0000000812127c36 */ /* 0x000fe40008000000 */
[----:B------:R-:W-:Y:S01]  /*1030*/  VIADD R20, R19, UR8 ;  /* 0x0000000813147c36 */ /* 0x000fe20008000000 */
[----:B------:R-:W0:Y:S01]  /*1040*/  LDS R21, [R19] ;  /* 0x0000000013157984 */ /* 0x000e220000000800 */
[----:B-1----:R-:W-:-:S03]  /*1050*/  IMAD.WIDE R4, R5, 0x4, R2 ;  /* 0x0000000405047825 */ /* 0x002fc600078e0202 */
[----:B--2---:R-:W1:Y:S01]  /*1060*/  LDS R23, [R19+UR8] ;  /* 0x0000000813177984 */ /* 0x004e620008000800 */
[----:B------:R-:W-:Y:S01]  /*1070*/  VIADD R22, R20, UR8 ;  /* 0x0000000814167c36 */ /* 0x000fe20008000000 */
[----:B------:R-:W-:Y:S02]  /*1080*/  IADD3 R6, P0, PT, R4, UR8, RZ ;  /* 0x0000000804067c10 */ /* 0x000fe4000ff1e0ff */
[----:B------:R-:W2:Y:S02]  /*1090*/  LDS R25, [R20+UR8] ;  /* 0x0000000814197984 */ /* 0x000ea40008000800 */
[----:B------:R-:W-:Y:S02]  /*10a0*/  IADD3.X R7, PT, PT, RZ, R5, RZ, P0, !PT ;  /* 0x00000005ff077210 */ /* 0x000fe400007fe4ff */
[----:B------:R-:W3:Y:S01]  /*10b0*/  LDS R27, [R22+UR8] ;  /* 0x00000008161b7984 */ /* 0x000ee20008000800 */
[----:B------:R-:W-:-:S05]  /*10c0*/  IADD3 R8, P0, PT, R6, UR8, RZ ;  /* 0x0000000806087c10 */ /* 0x000fca000ff1e0ff */
[----:B------:R-:W-:Y:S01]  /*10d0*/  IMAD.X R9, RZ, RZ, R7, P0 ;  /* 0x000000ffff097224 */ /* 0x000fe200000e0607 */
        /* <DEDUP_REMOVED lines=8> */
.L_x_17056:
[----:B------:R-:W-:Y:S05]  /*1160*/  BSYNC.RECONVERGENT B0 ;  /* 0x0000000000007941 */ /* 0x000fea0003800200 */
.L_x_17055:
[C---:B-1-34-:R-:W-:Y:S01]  /*1170*/  IMAD.SHL.U32 R2, R11.reuse, 0x4, RZ ;  /* 0x000000040b027824 */ /* 0x05afe200078e00ff */
[----:B------:R-:W-:-:S04]  /*1180*/  IADD3 R15, PT, PT, R11, R15, RZ ;  /* 0x0000000f0b0f7210 */ /* 0x000fc80007ffe0ff */
[----:B------:R-:W-:-:S13]  /*1190*/  ISETP.GE.U32.AND P0, PT, R15, R2, PT ;  /* 0x000000020f00720c */ /* 0x000fda0003f06070 */
[----:B------:R-:W-:Y:S05]  /*11a0*/  @!P0 BRA `(.L_x_17060) ;  /* 0xfffffff400708947 */ /* 0x000fea000383ffff */
[----:B------:R-:W-:Y:S05]  /*11b0*/  EXIT ;  /* 0x000000000000794d */ /* 0x000fea0003800000 */
        .weak           $__internal_84_$__cuda_sm20_div_u16
        .type           $__internal_84_$__cuda_sm20_div_u16,@function
        .size           $__internal_84_$__cuda_sm20_div_u16,(.L_x_58035 - $__internal_84_$__cuda_sm20_div_u16)
$__internal_84_$__cuda_sm20_div_u16:
        /* <DEDUP_REMOVED lines=18> */
[----:B------:R-:W-:Y:S06]  /*12e0*/  RET.REL.NODEC R2 `(_Z9cuda_gemmIiLi256ELi4ELi1ELi16ELi32ELi32ELi32ELi1ELi1EEviiiPT_S1_S1_ii) ;  /* 0xffffffec02447950 */ /* 0x000fec0003c3ffff */
.L_x_17061:
        /* <DEDUP_REMOVED lines=9> */
.L_x_58035:


//--------------------- .text._Z9cuda_gemmIiLi256ELi4ELi1ELi16ELi32ELi32ELi32ELi1ELi0EEviiiPT_S1_S1_ii --------------------------
	.section	.text._Z9cuda_gemmIiLi256ELi4ELi1ELi16ELi32ELi32ELi32ELi1ELi0EEviiiPT_S1_S1_ii,"ax",@progbits
	.align	128
        .global         _Z9cuda_gemmIiLi256ELi4ELi1ELi16ELi32ELi32ELi32ELi1ELi0EEviiiPT_S1_S1_ii
        .type           _Z9cuda_gemmIiLi256ELi4ELi1ELi16ELi32ELi32ELi32ELi1ELi0EEviiiPT_S1_S1_ii,@function
        .size           _Z9cuda_gemmIiLi256ELi4ELi1ELi16ELi32ELi32ELi32ELi1ELi0EEviiiPT_S1_S1_ii,(.L_x_58386 - _Z9cuda_gemmIiLi256ELi4ELi1ELi16ELi32ELi32ELi32ELi1ELi0EEviiiPT_S1_S1_ii)
        .other          _Z9cuda_gemmIiLi256ELi4ELi1ELi16ELi32ELi32ELi32ELi1ELi0EEviiiPT_S1_S1_ii,@"STO_CUDA_ENTRY STV_DEFAULT"
_Z9cuda_gemmIiLi256ELi4ELi1ELi16ELi32ELi32ELi32ELi1ELi0EEviiiPT_S1_S1_ii:
.text._Z9cuda_gemmIiLi256ELi4ELi1ELi16ELi32ELi32ELi32ELi1ELi0EEviiiPT_S1_S1_ii:
        /* <DEDUP_REMOVED lines=37> */
.L_x_17064:
        /* <DEDUP_REMOVED lines=25> */
.L_x_17063:
[----:B------:R-:W-:Y:S05]  /*03e0*/  BSYNC.RECONVERGENT B0 ;  /* 0x0000000000007941 */ /* 0x000fea0003800200 */
.L_x_17062:
        /* <DEDUP_REMOVED lines=216> */
.L_x_17240:
        /* <DEDUP_REMOVED lines=38> */
.L_x_17068:
[----:B------:R-:W-:Y:S05]  /*13d0*/  BSYNC.RECONVERGENT B1 ;  /* 0x0000000000017941 */ /* 0x000fea0003800200 */
.L_x_17067:
        /* <DEDUP_REMOVED lines=9> */
.L_x_17071:
        /* <DEDUP_REMOVED lines=21> */
.L_x_17070:
[----:B------:R-:W-:Y:S05]  /*15c0*/  BSYNC.RECONVERGENT B1 ;  /* 0x0000000000017941 */ /* 0x000fea0003800200 */
.L_x_17069:
        /* <DEDUP_REMOVED lines=22> */
.L_x_17073:
[----:B------:R-:W-:Y:S05]  /*1730*/  BSYNC.RECONVERGENT B1 ;  /* 0x0000000000017941 */ /* 0x000fea0003800200 */
.L_x_17072:
[----:B------:R-:W-:Y:S05]  /*1740*/  @!P1 BRA `(.L_x_17066) ;  /* 0x0000000000389947 */ /* 0x000fea0003800000 */
[----:B------:R-:W2:Y:S01]  /*1750*/  S2R R30, SR_CgaCtaId ;  /* 0x00000000001e7919 */ /* 0x000ea20000008800 */
[----:B-1----:R-:W-:-:S05]  /*1760*/  MOV R29, 0x400 ;  /* 0x00000400001d7802 */ /* 0x002fca0000000f00 */
[----:B------:R-:W-:-:S05]  /*1770*/  VIADD R29, R29, 0x1100 ;  /* 0x000011001d1d7836 */ /* 0x000fca0000000000 */
[----:B--2---:R-:W-:-:S07]  /*1780*/  LEA R33, R30, R29, 0x18 ;  /* 0x0000001d1e217211 */ /* 0x004fce00078ec0ff */
.L_x_17074:
        /* <DEDUP_REMOVED lines=10> */
.L_x_17066:
[----:B------:R-:W-:Y:S05]  /*1830*/  BSYNC.RECONVERGENT B0 ;  /* 0x0000000000007941 */ /* 0x000fea0003800200 */
.L_x_17065:
[----:B------:R-:W-:Y:S01]  /*1840*/  BAR.SYNC.DEFER_BLOCKING 0x0 ;  /* 0x0000000000007b1d */ /* 0x000fe20000010000 */
[----:B------:R-:W-:-:S09]  /*1850*/  UISETP.GE.AND UP0, UPT, UR4, 0x1, UPT ;  /* 0x000000010400788c */ /* 0x000fd2000bf06270 */
[----:B------:R-:W-:Y:S05]  /*1860*/  BRA.U !UP0, `(.L_x_17075) ;  /* 0x0000003908687547 */ /* 0x000fea000b800000 */
[----:B------:R-:W-:-:S09]  /*1870*/  UISETP.NE.AND UP0, UPT, UR14, 0x1, UPT ;  /* 0x000000010e00788c */ /* 0x000fd2000bf05270 */
[----:B------:R-:W-:Y:S05]  /*1880*/  BRA.U UP0, `(.L_x_17076) ;  /* 0x0000001100b47547 */ /* 0x000fea000b800000 */
[----:B------:R-:W-:Y:S01]  /*1890*/  BSSY B1, `(.L_x_17077) ;  /* 0x000012b000017945 */ /* 0x000fe20003800000 */
[----:B0-2---:R-:W-:-:S07]  /*18a0*/  IMAD.MOV.U32 R31, RZ, RZ, RZ ;  /* 0x000000ffff1f7224 */ /* 0x005fce00078e00ff */
.L_x_17129:
        /* <DEDUP_REMOVED lines=18> */
.L_x_17078:
        /* <DEDUP_REMOVED lines=10> */
.L_x_17079:
        /* <DEDUP_REMOVED lines=8> */
.L_x_17080:
        /* <DEDUP_REMOVED lines=8> */
.L_x_17081:
        /* <DEDUP_REMOVED lines=10> */
.L_x_17082:
        /* <DEDUP_REMOVED lines=11> */
.L_x_17083:
        /* <DEDUP_REMOVED lines=11> */
.L_x_17084:
        /* <DEDUP_REMOVED lines=11> */
.L_x_17085:
        /* <DEDUP_REMOVED lines=10> */
.L_x_17086:
        /* <DEDUP_REMOVED lines=9> */
.L_x_17087:
        /* <DEDUP_REMOVED lines=9> */
.L_x_17088:
        /* <DEDUP_REMOVED lines=9> */
.L_x_17089:
        /* <DEDUP_REMOVED lines=9> */
.L_x_17090:
        /* <DEDUP_REMOVED lines=9> */
.L_x_17091:
        /* <DEDUP_REMOVED lines=9> */
.L_x_17092:
        /* <DEDUP_REMOVED lines=9> */
.L_x_17093:
        /* <DEDUP_REMOVED lines=32> */
.L_x_17128:
[----:B0-----:R-:W-:Y:S02]  /*24b0*/  IMAD R32, R55, 0x84, R33 ;  /* 0x0000008437207824 */ /* 0x001fe400078e0221 */
[----:B------:R-:W-:-:S04]  /*24c0*/  IMAD.MOV.U32 R57, RZ, RZ, RZ ;  /* 0x000000ffff397224 */ /* 0x000fc800078e00ff */
[----:B------:R-:W0:Y:S01]  /*24d0*/  LDS R32, [R32] ;  /* 0x0000000020207984 */ /* 0x000e220000000800 */
[----:B-1----:R-:W-:Y:S05]  /*24e0*/  @!P5 BRA `(.L_x_17096) ;  /* 0x000000000010d947 */ /* 0x002fea0003800000 */
[----:B------:R-:W-:-:S03]  /*24f0*/  UMOV UR9, 0xffffffff ;  /* 0xffffffff00097882 */ /* 0x000fc60000000000 */
[----:B------:R-:W-:Y:S05]  /*2500*/  BRA.DIV UR9, `(.L_x_17097) ;  /* 0x0000003209787947 */ /* 0x000fea000b800000 */
[----:B0-----:R0:W1:Y:S02]  /*2510*/  SHFL.IDX PT, R28, R32, R27, R0 ;  /* 0x0000001b201c7389 */ /* 0x00106400000e0000 */
.L_x_17243:
[----:B-12---:R-:W-:-:S07]  /*2520*/  IMAD R57, R34, R28, RZ ;  /* 0x0000001c22397224 */ /* 0x006fce00078e02ff */
.L_x_17096:
[----:B------:R-:W-:Y:S05]  /*2530*/  @!P4 BRA `(.L_x_17098) ;  /* 0x000000000010c947 */ /* 0x000fea0003800000 */
[----:B------:R-:W-:-:S03]  /*2540*/  UMOV UR9, 0xffffffff ;  /* 0xffffffff00097882 */ /* 0x000fc60000000000 */
[----:B------:R-:W-:Y:S05]  /*2550*/  BRA.DIV UR9, `(.L_x_17099) ;  /* 0x0000003209847947 */ /* 0x000fea000b800000 */
[----:B0-----:R0:W1:Y:S02]  /*2560*/  SHFL.IDX PT, R28, R32, R16, R0 ;  /* 0x00000010201c7389 */ /* 0x00106400000e0000 */
.L_x_17246:
[----:B-1--4-:R-:W-:-:S07]  /*2570*/  IMAD R57, R35, R28, R57 ;  /* 0x0000001c23397224 */ /* 0x012fce00078e0239 */
.L_x_17098:
[----:B------:R-:W-:Y:S05]  /*2580*/  @!P3 BRA `(.L_x_17100) ;  /* 0x000000000010b947 */ /* 0x000fea0003800000 */
[----:B------:R-:W-:-:S03]  /*2590*/  UMOV UR9, 0xffffffff ;  /* 0xffffffff00097882 */ /* 0x000fc60000000000 */
[----:B------:R-:W-:Y:S05]  /*25a0*/  BRA.DIV UR9, `(.L_x_17101) ;  /* 0x0000003209907947 */ /* 0x000fea000b800000 */
[----:B0-----:R0:W1:Y:S02]  /*25b0*/  SHFL.IDX PT, R28, R32, R15, R0 ;  /* 0x0000000f201c7389 */ /* 0x00106400000e0000 */
.L_x_17249:
[----:B-1----:R-:W-:-:S07]  /*25c0*/  IMAD R57, R36, R28, R57 ;  /* 0x0000001c24397224 */ /* 0x002fce00078e0239 */
.L_x_17100:
[----:B------:R-:W-:Y:S05]  /*25d0*/  @!P2 BRA `(.L_x_17102) ;  /* 0x000000000010a947 */ /* 0x000fea0003800000 */
[----:B------:R-:W-:-:S03]  /*25e0*/  UMOV UR9, 0xffffffff ;  /* 0xffffffff00097882 */ /* 0x000fc60000000000 */
[----:B------:R-:W-:Y:S05]  /*25f0*/  BRA.DIV UR9, `(.L_x_17103) ;  /* 0x00000032099c7947 */ /* 0x000fea000b800000 */
[----:B0-----:R0:W1:Y:S02]  /*2600*/  SHFL.IDX PT, R28, R32, R14, R0 ;  /* 0x0000000e201c7389 */ /* 0x00106400000e0000 */
.L_x_17252:
[----:B-1----:R-:W-:-:S07]  /*2610*/  IMAD R57, R37, R28, R57 ;  /* 0x0000001c25397224 */ /* 0x002fce00078e0239 */
.L_x_17102:
[----:B------:R-:W-:Y:S05]  /*2620*/  @!P1 BRA `(.L_x_17104) ;  /* 0x0000000000109947 */ /* 0x000fea0003800000 */
[----:B------:R-:W-:-:S03]  /*2630*/  UMOV UR9, 0xffffffff ;  /* 0xffffffff00097882 */ /* 0x000fc60000000000 */
[----:B------:R-:W-:Y:S05]  /*2640*/  BRA.DIV UR9, `(.L_x_17105) ;  /* 0x0000003209a87947 */ /* 0x000fea000b800000 */
[----:B0-----:R0:W1:Y:S02]  /*2650*/  SHFL.IDX PT, R28, R32, R13, R0 ;  /* 0x0000000d201c7389 */ /* 0x00106400000e0000 */
.L_x_17255:
[----:B-1----:R-:W-:-:S07]  /*2660*/  IMAD R57, R38, R28, R57 ;  /* 0x0000001c26397224 */ /* 0x002fce00078e0239 */
.L_x_17104:
[----:B------:R-:W1:Y:S02]  /*2670*/  LDC R58, c[0x0][0x3ac] ;  /* 0x0000eb00ff3a7b82 */ /* 0x000e640000000800 */
[----:B-1----:R-:W-:-:S13]  /*2680*/  ISETP.GE.AND P0, PT, R58, 0x6, PT ;  /* 0x000000063a00780c */ /* 0x002fda0003f06270 */
[----:B------:R-:W-:Y:S05]  /*2690*/  @!P0 BRA `(.L_x_17106) ;  /* 0x0000000000108947 */ /* 0x000fea0003800000 */
[----:B------:R-:W-:-:S03]  /*26a0*/  UMOV UR9, 0xffffffff ;  /* 0xffffffff00097882 */ /* 0x000fc60000000000 */
[----:B------:R-:W-:Y:S05]  /*26b0*/  BRA.DIV UR9, `(.L_x_17107) ;  /* 0x0000003209ac7947 */ /* 0x000fea000b800000 */
[----:B0-----:R0:W1:Y:S02]  /*26c0*/  SHFL.IDX PT, R28, R32, R12, R0 ;  /* 0x0000000c201c7389 */ /* 0x00106400000e0000 */
.L_x_17258:
[----:B-1----:R-:W-:-:S07]  /*26d0*/  IMAD R57, R39, R28, R57 ;  /* 0x0000001c27397224 */ /* 0x002fce00078e0239 */
.L_x_17106:
[----:B------:R-:W-:-:S13]  /*26e0*/  ISETP.GE.AND P0, PT, R58, 0x7, PT ;  /* 0x000000073a00780c */ /* 0x000fda0003f06270 */
[----:B------:R-:W-:Y:S05]  /*26f0*/  @!P0 BRA `(.L_x_17108) ;  /* 0x0000000000108947 */ /* 0x000fea0003800000 */
[----:B------:R-:W-:-:S03]  /*2700*/  UMOV UR9, 0xffffffff ;  /* 0xffffffff00097882 */ /* 0x000fc60000000000 */
[----:B------:R-:W-:Y:S05]  /*2710*/  BRA.DIV UR9, `(.L_x_17109) ;  /* 0x0000003209b47947 */ /* 0x000fea000b800000 */
[----:B0-----:R0:W1:Y:S02]  /*2720*/  SHFL.IDX PT, R28, R32, R11, R0 ;  /* 0x0000000b201c7389 */ /* 0x00106400000e0000 */
.L_x_17261:
[----:B-1----:R-:W-:-:S07]  /*2730*/  IMAD R57, R40, R28, R57 ;  /* 0x0000001c28397224 */ /* 0x002fce00078e0239 */
.L_x_17108:
[----:B------:R-:W-:-:S13]  /*2740*/  ISETP.GE.AND P0, PT, R58, 0x8, PT ;  /* 0x000000083a00780c */ /* 0x000fda0003f06270 */
[----:B------:R-:W-:Y:S05]  /*2750*/  @!P0 BRA `(.L_x_17110) ;  /* 0x0000000000108947 */ /* 0x000fea0003800000 */
[----:B------:R-:W-:-:S03]  /*2760*/  UMOV UR9, 0xffffffff ;  /* 0xffffffff00097882 */ /* 0x000fc60000000000 */
[----:B------:R-:W-:Y:S05]  /*2770*/  BRA.DIV UR9, `(.L_x_17111) ;  /* 0x0000003209bc7947 */ /* 0x000fea000b800000 */
[----:B0-----:R0:W1:Y:S02]  /*2780*/  SHFL.IDX PT, R28, R32, R10, R0 ;  /* 0x0000000a201c7389 */ /* 0x00106400000e0000 */
.L_x_17264:
[----:B-1----:R-:W-:-:S07]  /*2790*/  IMAD R57, R41, R28, R57 ;  /* 0x0000001c29397224 */ /* 0x002fce00078e0239 */
.L_x_17110:
[----:B------:R-:W-:-:S13]  /*27a0*/  ISETP.GE.AND P0, PT, R58, 0x9, PT ;  /* 0x000000093a00780c */ /* 0x000fda0003f06270 */
[----:B------:R-:W-:Y:S05]  /*27b0*/  @!P0 BRA `(.L_x_17112) ;  /* 0x0000000000108947 */ /* 0x000fea0003800000 */
[----:B------:R-:W-:-:S03]  /*27c0*/  UMOV UR9, 0xffffffff ;  /* 0xffffffff00097882 */ /* 0x000fc60000000000 */
[----:B------:R-:W-:Y:S05]  /*27d0*/  BRA.DIV UR9, `(.L_x_17113) ;  /* 0x0000003209c47947 */ /* 0x000fea000b800000 */
[----:B0-----:R0:W1:Y:S02]  /*27e0*/  SHFL.IDX PT, R28, R32, R9, R0 ;  /* 0x00000009201c7389 */ /* 0x00106400000e0000 */
.L_x_17267:
[----:B-1----:R-:W-:-:S07]  /*27f0*/  IMAD R57, R42, R28, R57 ;  /* 0x0000001c2a397224 */ /* 0x002fce00078e0239 */
.L_x_17112:
[----:B------:R-:W-:-:S13]  /*2800*/  ISETP.GE.AND P0, PT, R58, 0xa, PT ;  /* 0x0000000a3a00780c */ /* 0x000fda0003f06270 */
[----:B------:R-:W-:Y:S05]  /*2810*/  @!P0 BRA `(.L_x_17114) ;  /* 0x0000000000108947 */ /* 0x000fea0003800000 */
[----:B------:R-:W-:-:S03]  /*2820*/  UMOV UR9, 0xffffffff ;  /* 0xffffffff00097882 */ /* 0x000fc60000000000 */
[----:B------:R-:W-:Y:S05]  /*2830*/  BRA.DIV UR9, `(.L_x_17115) ;  /* 0x0000003209cc7947 */ /* 0x000fea000b800000 */
[----:B0-----:R0:W1:Y:S02]  /*2840*/  SHFL.IDX PT, R28, R32, R8, R0 ;  /* 0x00000008201c7389 */ /* 0x00106400000e0000 */
.L_x_17270:
[----:B-1----:R-:W-:-:S07]  /*2850*/  IMAD R57, R43, R28, R57 ;  /* 0x0000001c2b397224 */ /* 0x002fce00078e0239 */
.L_x_17114:
[----:B------:R-:W-:-:S13]  /*2860*/  ISETP.GE.AND P0, PT, R58, 0xb, PT ;  /* 0x0000000b3a00780c */ /* 0x000fda0003f06270 */
[----:B------:R-:W-:Y:S05]  /*2870*/  @!P0 BRA `(.L_x_17116) ;  /* 0x0000000000108947 */ /* 0x000fea0003800000 */
[----:B------:R-:W-:-:S03]  /*2880*/  UMOV UR9, 0xffffffff ;  /* 0xffffffff00097882 */ /* 0x000fc60000000000 */
[----:B------:R-:W-:Y:S05]  /*2890*/  BRA.DIV UR9, `(.L_x_17117) ;  /* 0x0000003209d47947 */ /* 0x000fea000b800000 */
[----:B0-----:R0:W1:Y:S02]  /*28a0*/  SHFL.IDX PT, R28, R32, R7, R0 ;  /* 0x00000007201c7389 */ /* 0x00106400000e0000 */
.L_x_17273:
[----:B-1----:R-:W-:-:S07]  /*28b0*/  IMAD R57, R44, R28, R57 ;  /* 0x0000001c2c397224 */ /* 0x002fce00078e0239 */
.L_x_17116:
[----:B------:R-:W-:-:S13]  /*28c0*/  ISETP.GE.AND P0, PT, R58, 0xc, PT ;  /* 0x0000000c3a00780c */ /* 0x000fda0003f06270 */
[----:B------:R-:W-:Y:S05]  /*28d0*/  @!P0 BRA `(.L_x_17118) ;  /* 0x0000000000108947 */ /* 0x000fea0003800000 */
[----:B------:R-:W-:-:S03]  /*28e0*/  UMOV UR9, 0xffffffff ;  /* 0xffffffff00097882 */ /* 0x000fc60000000000 */
[----:B------:R-:W-:Y:S05]  /*28f0*/  BRA.DIV UR9, `(.L_x_17119) ;  /* 0x0000003209dc7947 */ /* 0x000fea000b800000 */
[----:B0-----:R0:W1:Y:S02]  /*2900*/  SHFL.IDX PT, R28, R32, R6, R0 ;  /* 0x00000006201c7389 */ /* 0x00106400000e0000 */
.L_x_17276:
[----:B-1----:R-:W-:-:S07]  /*2910*/  IMAD R57, R45, R28, R57 ;  /* 0x0000001c2d397224 */ /* 0x002fce00078e0239 */
.L_x_17118:
[----:B------:R-:W-:-:S13]  /*2920*/  ISETP.GE.AND P0, PT, R58, 0xd, PT ;  /* 0x0000000d3a00780c */ /* 0x000fda0003f06270 */
[----:B------:R-:W-:Y:S05]  /*2930*/  @!P0 BRA `(.L_x_17120) ;  /* 0x0000000000108947 */ /* 0x000fea0003800000 */
[----:B------:R-:W-:-:S03]  /*2940*/  UMOV UR9, 0xffffffff ;  /* 0xffffffff00097882 */ /* 0x000fc60000000000 */
[----:B------:R-:W-:Y:S05]  /*2950*/  BRA.DIV UR9, `(.L_x_17121) ;  /* 0x0000003209e47947 */ /* 0x000fea000b800000 */
[----:B0-----:R0:W1:Y:S02]  /*2960*/  SHFL.IDX PT, R28, R32, R5, R0 ;  /* 0x00000005201c7389 */ /* 0x00106400000e0000 */
.L_x_17279:
[----:B-1----:R-:W-:-:S07]  /*2970*/  IMAD R57, R46, R28, R57 ;  /* 0x0000001c2e397224 */ /* 0x002fce00078e0239 */
.L_x_17120:
[----:B------:R-:W-:-:S13]  /*2980*/  ISETP.GE.AND P0, PT, R58, 0xe, PT ;  /* 0x0000000e3a00780c */ /* 0x000fda0003f06270 */
[----:B------:R-:W-:Y:S05]  /*2990*/  @!P0 BRA `(.L_x_17122) ;  /* 0x0000000000108947 */ /* 0x000fea0003800000 */
[----:B------:R-:W-:-:S03]  /*29a0*/  UMOV UR9, 0xffffffff ;  /* 0xffffffff00097882 */ /* 0x000fc60000000000 */
[----:B------:R-:W-:Y:S05]  /*29b0*/  BRA.DIV UR9, `(.L_x_17123) ;  /* 0x0000003209ec7947 */ /* 0x000fea000b800000 */
[----:B0-----:R0:W1:Y:S02]  /*29c0*/  SHFL.IDX PT, R28, R32, R4, R0 ;  /* 0x00000004201c7389 */ /* 0x00106400000e0000 */
.L_x_17282:
[----:B-1----:R-:W-:-:S07]  /*29d0*/  IMAD R57, R47, R28, R57 ;  /* 0x0000001c2f397224 */ /* 0x002fce00078e0239 */
.L_x_17122:
[----:B------:R-:W-:-:S13]  /*29e0*/  ISETP.GE.AND P0, PT, R58, 0xf, PT ;  /* 0x0000000f3a00780c */ /* 0x000fda0003f06270 */
[----:B------:R-:W-:Y:S05]  /*29f0*/  @!P0 BRA `(.L_x_17124) ;  /* 0x0000000000108947 */ /* 0x000fea0003800000 */
[----:B------:R-:W-:-:S03]  /*2a00*/  UMOV UR9, 0xffffffff ;  /* 0xffffffff00097882 */ /* 0x000fc60000000000 */
[----:B------:R-:W-:Y:S05]  /*2a10*/  BRA.DIV UR9, `(.L_x_17125) ;  /* 0x0000003209f47947 */ /* 0x000fea000b800000 */
[----:B0-----:R0:W1:Y:S02]  /*2a20*/  SHFL.IDX PT, R28, R32, R3, R0 ;  /* 0x00000003201c7389 */ /* 0x00106400000e0000 */
.L_x_17285:
[----:B-1----:R-:W-:-:S07]  /*2a30*/  IMAD R57, R48, R28, R57 ;  /* 0x0000001c30397224 */ /* 0x002fce00078e0239 */
.L_x_17124:
[----:B------:R-:W-:-:S13]  /*2a40*/  ISETP.GE.AND P0, PT, R58, 0x10, PT ;  /* 0x000000103a00780c */ /* 0x000fda0003f06270 */
[----:B------:R-:W-:Y:S05]  /*2a50*/  @!P0 BRA `(.L_x_17126) ;  /* 0x0000000000108947 */ /* 0x000fea0003800000 */
[----:B------:R-:W-:-:S03]  /*2a60*/  UMOV UR9, 0xffffffff ;  /* 0xffffffff00097882 */ /* 0x000fc60000000000 */
[----:B------:R-:W-:Y:S05]  /*2a70*/  BRA.DIV UR9, `(.L_x_17127) ;  /* 0x0000003209fc7947 */ /* 0x000fea000b800000 */
[----:B0-----:R0:W1:Y:S02]  /*2a80*/  SHFL.IDX PT, R28, R32, R2, R0 ;  /* 0x00000002201c7389 */ /* 0x00106400000e0000 */
.L_x_17288:
[----:B-1----:R-:W-:-:S07]  /*2a90*/  IMAD R57, R49, R28, R57 ;  /* 0x0000001c31397224 */ /* 0x002fce00078e0239 */
.L_x_17126:
        /* <DEDUP_REMOVED lines=8> */
.L_x_17095:
[----:B------:R-:W-:Y:S05]  /*2b20*/  BSYNC B0 ;  /* 0x0000000000007941 */ /* 0x000fea0003800000 */
.L_x_17094:
[----:B------:R-:W-:Y:S05]  /*2b30*/  @!P6 BRA `(.L_x_17129) ;  /* 0xffffffec005ce947 */ /* 0x000fea000383ffff */
[----:B------:R-:W-:Y:S05]  /*2b40*/  BSYNC B1 ;  /* 0x0000000000017941 */ /* 0x000fea0003800000 */
.L_x_17077:
[----:B------:R-:W-:Y:S05]  /*2b50*/  BRA `(.L_x_17075) ;  /* 0x0000002400ac7947 */ /* 0x000fea0003800000 */
.L_x_17076:
[----:B------:R-:W3:Y:S02]  /*2b60*/  LDCU UR9, c[0x0][0x3ac] ;  /* 0x00007580ff0977ac */ /* 0x000ee40008000800 */
[----:B---3--:R-:W-:-:S09]  /*2b70*/  UISETP.GT.U32.AND UP0, UPT, UR9, 0x1f, UPT ;  /* 0x0000001f0900788c */ /* 0x008fd2000bf04070 */
[----:B------:R-:W-:Y:S05]  /*2b80*/  BRA.U UP0, `(.L_x_17130) ;  /* 0x0000001100907547 */ /* 0x000fea000b800000 */
[----:B0-2---:R-:W-:-:S07]  /*2b90*/  HFMA2 R31, -RZ, RZ, 0, 0 ;  /* 0x00000000ff1f7431 */ /* 0x005fce00000001ff */
.L_x_17182:
        /* <DEDUP_REMOVED lines=18> */
.L_x_17131:
        /* <DEDUP_REMOVED lines=10> */
.L_x_17132:
        /* <DEDUP_REMOVED lines=8> */
.L_x_17133:
        /* <DEDUP_REMOVED lines=8> */
.L_x_17134:
        /* <DEDUP_REMOVED lines=10> */
.L_x_17135:
        /* <DEDUP_REMOVED lines=11> */
.L_x_17136:
        /* <DEDUP_REMOVED lines=11> */
.L_x_17137:
        /* <DEDUP_REMOVED lines=11> */
.L_x_17138:
        /* <DEDUP_REMOVED lines=10> */
.L_x_17139:
        /* <DEDUP_REMOVED lines=9> */
.L_x_17140:
        /* <DEDUP_REMOVED lines=9> */
.L_x_17141:
        /* <DEDUP_REMOVED lines=9> */
.L_x_17142:
        /* <DEDUP_REMOVED lines=9> */
.L_x_17143:
        /* <DEDUP_REMOVED lines=9> */
.L_x_17144:
        /* <DEDUP_REMOVED lines=9> */
.L_x_17145:
        /* <DEDUP_REMOVED lines=9> */
.L_x_17146:
        /* <DEDUP_REMOVED lines=27> */
.L_x_17181:
[----:B0-----:R-:W-:Y:S02]  /*3750*/  IMAD R32, R55, 0x84, R33 ;  /* 0x0000008437207824 */ /* 0x001fe400078e0221 */
[----:B-1----:R-:W-:-:S04]  /*3760*/  IMAD.MOV.U32 R57, RZ, RZ, RZ ;  /* 0x000000ffff397224 */ /* 0x002fc800078e00ff */
[----:B------:R-:W0:Y:S01]  /*3770*/  LDS R32, [R32] ;  /* 0x0000000020207984 */ /* 0x000e220000000800 */
[----:B------:R-:W-:Y:S05]  /*3780*/  @!P5 BRA `(.L_x_17149) ;  /* 0x000000000010d947 */ /* 0x000fea0003800000 */
[----:B------:R-:W-:-:S03]  /*3790*/  UMOV UR9, 0xffffffff ;  /* 0xffffffff00097882 */ /* 0x000fc60000000000 */
[----:B------:R-:W-:Y:S05]  /*37a0*/  BRA.DIV UR9, `(.L_x_17150) ;  /* 0x0000002609d07947 */ /* 0x000fea000b800000 */
[----:B0-----:R0:W1:Y:S02]  /*37b0*/  SHFL.IDX PT, R28, R32, R27, R0 ;  /* 0x0000001b201c7389 */ /* 0x00106400000e0000 */
.L_x_17291:
[----:B-1----:R-:W-:-:S07]  /*37c0*/  IMAD R57, R34, R28, RZ ;  /* 0x0000001c22397224 */ /* 0x002fce00078e02ff */
.L_x_17149:
[----:B------:R-:W-:Y:S05]  /*37d0*/  @!P4 BRA `(.L_x_17151) ;  /* 0x000000000010c947 */ /* 0x000fea0003800000 */
[----:B------:R-:W-:-:S03]  /*37e0*/  UMOV UR9, 0xffffffff ;  /* 0xffffffff00097882 */ /* 0x000fc60000000000 */
[----:B------:R-:W-:Y:S05]  /*37f0*/  BRA.DIV UR9, `(.L_x_17152) ;  /* 0x0000002609dc7947 */ /* 0x000fea000b800000 */
[----:B0-----:R0:W1:Y:S02]  /*3800*/  SHFL.IDX PT, R28, R32, R16, R0 ;  /* 0x00000010201c7389 */ /* 0x00106400000e0000 */
.L_x_17294:
[----:B-1--4-:R-:W-:-:S07]  /*3810*/  IMAD R57, R35, R28, R57 ;  /* 0x0000001c23397224 */ /* 0x012fce00078e0239 */
.L_x_17151:
[----:B------:R-:W-:Y:S05]  /*3820*/  @!P3 BRA `(.L_x_17153) ;  /* 0x000000000010b947 */ /* 0x000fea0003800000 */
[----:B------:R-:W-:-:S03]  /*3830*/  UMOV UR9, 0xffffffff ;  /* 0xffffffff00097882 */ /* 0x000fc60000000000 */
[----:B------:R-:W-:Y:S05]  /*3840*/  BRA.DIV UR9, `(.L_x_17154) ;  /* 0x0000002609e87947 */ /* 0x000fea000b800000 */
[----:B0-----:R0:W1:Y:S02]  /*3850*/  SHFL.IDX PT, R28, R32, R15, R0 ;  /* 0x0000000f201c7389 */ /* 0x00106400000e0000 */
.L_x_17297:
[----:B-1----:R-:W-:-:S07]  /*3860*/  IMAD R57, R36, R28, R57 ;  /* 0x0000001c24397224 */ /* 0x002fce00078e0239 */
.L_x_17153:
[----:B------:R-:W-:Y:S05]  /*3870*/  @!P2 BRA `(.L_x_17155) ;  /* 0x000000000010a947 */ /* 0x000fea0003800000 */
[----:B------:R-:W-:-:S03]  /*3880*/  UMOV UR9, 0xffffffff ;  /* 0xffffffff00097882 */ /* 0x000fc60000000000 */
[----:B------:R-:W-:Y:S05]  /*3890*/  BRA.DIV UR9, `(.L_x_17156) ;  /* 0x0000002609f47947 */ /* 0x000fea000b800000 */
[----:B0-----:R0:W1:Y:S02]  /*38a0*/  SHFL.IDX PT, R28, R32, R14, R0 ;  /* 0x0000000e201c7389 */ /* 0x00106400000e0000 */
.L_x_17300:
[----:B-1----:R-:W-:-:S07]  /*38b0*/  IMAD R57, R37, R28, R57 ;  /* 0x0000001c25397224 */ /* 0x002fce00078e0239 */
.L_x_17155:
[----:B------:R-:W-:Y:S05]  /*38c0*/  @!P1 BRA `(.L_x_17157) ;  /* 0x0000000000109947 */ /* 0x000fea0003800000 */
[----:B------:R-:W-:-:S03]  /*38d0*/  UMOV UR9, 0xffffffff ;  /* 0xffffffff00097882 */ /* 0x000fc60000000000 */
[----:B------:R-:W-:Y:S05]  /*38e0*/  BRA.DIV UR9, `(.L_x_17158) ;  /* 0x0000002a09007947 */ /* 0x000fea000b800000 */
[----:B0-----:R0:W1:Y:S02]  /*38f0*/  SHFL.IDX PT, R28, R32, R13, R0 ;  /* 0x0000000d201c7389 */ /* 0x00106400000e0000 */
.L_x_17303:
[----:B-1----:R-:W-:-:S07]  /*3900*/  IMAD R57, R38, R28, R57 ;  /* 0x0000001c26397224 */ /* 0x002fce00078e0239 */
.L_x_17157:
[----:B------:R-:W1:Y:S02]  /*3910*/  LDC R58, c[0x0][0x3ac] ;  /* 0x0000eb00ff3a7b82 */ /* 0x000e640000000800 */
[----:B-1----:R-:W-:-:S13]  /*3920*/  ISETP.GE.AND P0, PT, R58, 0x6, PT ;  /* 0x000000063a00780c */ /* 0x002fda0003f06270 */
[----:B------:R-:W-:Y:S05]  /*3930*/  @!P0 BRA `(.L_x_17159) ;  /* 0x0000000000108947 */ /* 0x000fea0003800000 */
[----:B------:R-:W-:-:S03]  /*3940*/  UMOV UR9, 0xffffffff ;  /* 0xffffffff00097882 */ /* 0x000fc60000000000 */
[----:B------:R-:W-:Y:S05]  /*3950*/  BRA.DIV UR9, `(.L_x_17160) ;  /* 0x0000002a09047947 */ /* 0x000fea000b800000 */
[----:B0-----:R0:W1:Y:S02]  /*3960*/  SHFL.IDX PT, R28, R32, R12, R0 ;  /* 0x0000000c201c7389 */ /* 0x00106400000e0000 */
.L_x_17306:
[----:B-1----:R-:W-:-:S07]  /*3970*/  IMAD R57, R39, R28, R57 ;  /* 0x0000001c27397224 */ /* 0x002fce00078e0239 */
.L_x_17159:
[----:B------:R-:W-:-:S13]  /*3980*/  ISETP.GE.AND P0, PT, R58, 0x7, PT ;  /* 0x000000073a00780c */ /* 0x000fda0003f06270 */
[----:B------:R-:W-:Y:S05]  /*3990*/  @!P0 BRA `(.L_x_17161) ;  /* 0x0000000000108947 */ /* 0x000fea0003800000 */
[----:B------:R-:W-:-:S03]  /*39a0*/  UMOV UR9, 0xffffffff ;  /* 0xffffffff00097882 */ /* 0x000fc60000000000 */
[----:B------:R-:W-:Y:S05]  /*39b0*/  BRA.DIV UR9, `(.L_x_17162) ;  /* 0x0000002a090c7947 */ /* 0x000fea000b800000 */
[----:B0-----:R0:W1:Y:S02]  /*39c0*/  SHFL.IDX PT, R28, R32, R11, R0 ;  /* 0x0000000b201c7389 */ /* 0x00106400000e0000 */
.L_x_17309:
[----:B-1----:R-:W-:-:S07]  /*39d0*/  IMAD R57, R40, R28, R57 ;  /* 0x0000001c28397224 */ /* 0x002fce00078e0239 */
.L_x_17161:
[----:B------:R-:W-:-:S13]  /*39e0*/  ISETP.GE.AND P0, PT, R58, 0x8, PT ;  /* 0x000000083a00780c */ /* 0x000fda0003f06270 */
[----:B------:R-:W-:Y:S05]  /*39f0*/  @!P0 BRA `(.L_x_17163) ;  /* 0x0000000000108947 */ /* 0x000fea0003800000 */
[----:B------:R-:W-:-:S03]  /*3a00*/  UMOV UR9, 0xffffffff ;  /* 0xffffffff00097882 */ /* 0x000fc60000000000 */
[----:B------:R-:W-:Y:S05]  /*3a10*/  BRA.DIV UR9, `(.L_x_17164) ;  /* 0x0000002a09147947 */ /* 0x000fea000b800000 */
[----:B0-----:R0:W1:Y:S02]  /*3a20*/  SHFL.IDX PT, R28, R32, R10, R0 ;  /* 0x0000000a201c7389 */ /* 0x00106400000e0000 */
.L_x_17312:
[----:B-1----:R-:W-:-:S07]  /*3a30*/  IMAD R57, R41, R28, R57 ;  /* 0x0000001c29397224 */ /* 0x002fce00078e0239 */
.L_x_17163:
[----:B------:R-:W-:-:S13]  /*3a40*/  ISETP.GE.AND P0, PT, R58, 0x9, PT ;  /* 0x000000093a00780c */ /* 0x000fda0003f06270 */
[----:B------:R-:W-:Y:S05]  /*3a50*/  @!P0 BRA `(.L_x_17165) ;  /* 0x0000000000108947 */ /* 0x000fea0003800000 */
[----:B------:R-:W-:-:S03]  /*3a60*/  UMOV UR9, 0xffffffff ;  /* 0xffffffff00097882 */ /* 0x000fc60000000000 */
[----:B------:R-:W-:Y:S05]  /*3a70*/  BRA.DIV UR9, `(.L_x_17166) ;  /* 0x0000002a091c7947 */ /* 0x000fea000b800000 */
[----:B0-----:R0:W1:Y:S02]  /*3a80*/  SHFL.IDX PT, R28, R32, R9, R0 ;  /* 0x00000009201c7389 */ /* 0x00106400000e0000 */
.L_x_17315:
[----:B-1----:R-:W-:-:S07]  /*3a90*/  IMAD R57, R42, R28, R57 ;  /* 0x0000001c2a397224 */ /* 0x002fce00078e0239 */
.L_x_17165:
[----:B------:R-:W-:-:S13]  /*3aa0*/  ISETP.GE.AND P0, PT, R58, 0xa, PT ;  /* 0x0000000a3a00780c */ /* 0x000fda0003f06270 */
[----:B------:R-:W-:Y:S05]  /*3ab0*/  @!P0 BRA `(.L_x_17167) ;  /* 0x0000000000108947 */ /* 0x000fea0003800000 */
[----:B------:R-:W-:-:S03]  /*3ac0*/  UMOV UR9, 0xffffffff ;  /* 0xffffffff00097882 */ /* 0x000fc60000000000 */
[----:B------:R-:W-:Y:S05]  /*3ad0*/  BRA.DIV UR9, `(.L_x_17168) ;  /* 0x0000002a09247947 */ /* 0x000fea000b800000 */
[----:B0-----:R0:W1:Y:S02]  /*3ae0*/  SHFL.IDX PT, R28, R32, R8, R0 ;  /* 0x00000008201c7389 */ /* 0x00106400000e0000 */
.L_x_17318:
[----:B-1----:R-:W-:-:S07]  /*3af0*/  IMAD R57, R43, R28, R57 ;  /* 0x0000001c2b397224 */ /* 0x002fce00078e0239 */
.L_x_17167:
[----:B------:R-:W-:-:S13]  /*3b00*/  ISETP.GE.AND P0, PT, R58, 0xb, PT ;  /* 0x0000000b3a00780c */ /* 0x000fda0003f06270 */
[----:B------:R-:W-:Y:S05]  /*3b10*/  @!P0 BRA `(.L_x_17169) ;  /* 0x0000000000108947 */ /* 0x000fea0003800000 */
[----:B------:R-:W-:-:S03]  /*3b20*/  UMOV UR9, 0xffffffff ;  /* 0xffffffff00097882 */ /* 0x000fc60000000000 */
[----:B------:R-:W-:Y:S05]  /*3b30*/  BRA.DIV UR9, `(.L_x_17170) ;  /* 0x0000002a092c7947 */ /* 0x000fea000b800000 */
[----:B0-----:R0:W1:Y:S02]  /*3b40*/  SHFL.IDX PT, R28, R32, R7, R0 ;  /* 0x00000007201c7389 */ /* 0x00106400000e0000 */
.L_x_17321:
[----:B-1----:R-:W-:-:S07]  /*3b50*/  IMAD R57, R44, R28, R57 ;  /* 0x0000001c2c397224 */ /* 0x002fce00078e0239 */
.L_x_17169:
[----:B------:R-:W-:-:S13]  /*3b60*/  ISETP.GE.AND P0, PT, R58, 0xc, PT ;  /* 0x0000000c3a00780c */ /* 0x000fda0003f06270 */
[----:B------:R-:W-:Y:S05]  /*3b70*/  @!P0 BRA `(.L_x_17171) ;  /* 0x0000000000108947 */ /* 0x000fea0003800000 */
[----:B------:R-:W-:-:S03]  /*3b80*/  UMOV UR9, 0xffffffff ;  /* 0xffffffff00097882 */ /* 0x000fc60000000000 */
[----:B------:R-:W-:Y:S05]  /*3b90*/  BRA.DIV UR9, `(.L_x_17172) ;  /* 0x0000002a09347947 */ /* 0x000fea000b800000 */
[----:B0-----:R0:W1:Y:S02]  /*3ba0*/  SHFL.IDX PT, R28, R32, R6, R0 ;  /* 0x00000006201c7389 */ /* 0x00106400000e0000 */
.L_x_17324:
[----:B-1----:R-:W-:-:S07]  /*3bb0*/  IMAD R57, R45, R28, R57 ;  /* 0x0000001c2d397224 */ /* 0x002fce00078e0239 */
.L_x_17171:
[----:B------:R-:W-:-:S13]  /*3bc0*/  ISETP.GE.AND P0, PT, R58, 0xd, PT ;  /* 0x0000000d3a00780c */ /* 0x000fda0003f06270 */
[----:B------:R-:W-:Y:S05]  /*3bd0*/  @!P0 BRA `(.L_x_17173) ;  /* 0x0000000000108947 */ /* 0x000fea0003800000 */
[----:B------:R-:W-:-:S03]  /*3be0*/  UMOV UR9, 0xffffffff ;  /* 0xffffffff00097882 */ /* 0x000fc60000000000 */
[----:B------:R-:W-:Y:S05]  /*3bf0*/  BRA.DIV UR9, `(.L_x_17174) ;  /* 0x0000002a093c7947 */ /* 0x000fea000b800000 */
[----:B0-----:R0:W1:Y:S02]  /*3c00*/  SHFL.IDX PT, R28, R32, R5, R0 ;  /* 0x00000005201c7389 */ /* 0x00106400000e0000 */
.L_x_17327:
[----:B-1----:R-:W-:-:S07]  /*3c10*/  IMAD R57, R46, R28, R57 ;  /* 0x0000001c2e397224 */ /* 0x002fce00078e0239 */
.L_x_17173:
[----:B------:R-:W-:-:S13]  /*3c20*/  ISETP.GE.AND P0, PT, R58, 0xe, PT ;  /* 0x0000000e3a00780c */ /* 0x000fda0003f06270 */
[----:B------:R-:W-:Y:S05]  /*3c30*/  @!P0 BRA `(.L_x_17175) ;  /* 0x0000000000108947 */ /* 0x000fea0003800000 */
[----:B------:R-:W-:-:S03]  /*3c40*/  UMOV UR9, 0xffffffff ;  /* 0xffffffff00097882 */ /* 0x000fc60000000000 */
[----:B------:R-:W-:Y:S05]  /*3c50*/  BRA.DIV UR9, `(.L_x_17176) ;  /* 0x0000002a09447947 */ /* 0x000fea000b800000 */
[----:B0-----:R0:W1:Y:S02]  /*3c60*/  SHFL.IDX PT, R28, R32, R4, R0 ;  /* 0x00000004201c7389 */ /* 0x00106400000e0000 */
.L_x_17330:
[----:B-1----:R-:W-:-:S07]  /*3c70*/  IMAD R57, R47, R28, R57 ;  /* 0x0000001c2f397224 */ /* 0x002fce00078e0239 */
.L_x_17175:
[----:B------:R-:W-:-:S13]  /*3c80*/  ISETP.GE.AND P0, PT, R58, 0xf, PT ;  /* 0x0000000f3a00780c */ /* 0x000fda0003f06270 */
[----:B------:R-:W-:Y:S05]  /*3c90*/  @!P0 BRA `(.L_x_17177) ;  /* 0x0000000000108947 */ /* 0x000fea0003800000 */
[----:B------:R-:W-:-:S03]  /*3ca0*/  UMOV UR9, 0xffffffff ;  /* 0xffffffff00097882 */ /* 0x000fc60000000000 */
[----:B------:R-:W-:Y:S05]  /*3cb0*/  BRA.DIV UR9, `(.L_x_17178) ;  /* 0x0000002a094c7947 */ /* 0x000fea000b800000 */
[----:B0-----:R0:W1:Y:S02]  /*3cc0*/  SHFL.IDX PT, R28, R32, R3, R0 ;  /* 0x00000003201c7389 */ /* 0x00106400000e0000 */
.L_x_17333:
[----:B-1----:R-:W-:-:S07]  /*3cd0*/  IMAD R57, R48, R28, R57 ;  /* 0x0000001c30397224 */ /* 0x002fce00078e0239 */
.L_x_17177:
[----:B------:R-:W-:-:S13]  /*3ce0*/  ISETP.GE.AND P0, PT, R58, 0x10, PT ;  /* 0x000000103a00780c */ /* 0x000fda0003f06270 */
[----:B------:R-:W-:Y:S05]  /*3cf0*/  @!P0 BRA `(.L_x_17179) ;  /* 0x0000000000108947 */ /* 0x000fea0003800000 */
[----:B------:R-:W-:-:S03]  /*3d00*/  UMOV UR9, 0xffffffff ;  /* 0xffffffff00097882 */ /* 0x000fc60000000000 */
[----:B------:R-:W-:Y:S05]  /*3d10*/  BRA.DIV UR9, `(.L_x_17180) ;  /* 0x0000002a09547947 */ /* 0x000fea000b800000 */
[----:B0-----:R0:W1:Y:S02]  /*3d20*/  SHFL.IDX PT, R28, R32, R2, R0 ;  /* 0x00000002201c7389 */ /* 0x00106400000e0000 */
.L_x_17336:
[----:B-1----:R-:W-:-:S07]  /*3d30*/  IMAD R57, R49, R28, R57 ;  /* 0x0000001c31397224 */ /* 0x002fce00078e0239 */
.L_x_17179:
[C---:B------:R-:W-:Y:S01]  /*3d40*/  IMAD R29, R55.reuse, UR4, R30 ;  /* 0x00000004371d7c24 */ /* 0x040fe2000f8e021e */
[----:B------:R-:W-:-:S03]  /*3d50*/  IADD3 R55, PT, PT, R55, UR6, RZ ;  /* 0x0000000637377c10 */ /* 0x000fc6000fffe0ff */
[----:B------:R-:W-:Y:S01]  /*3d60*/  IMAD R28, R29, 0x4, R56 ;  /* 0x000000041d1c7824 */ /* 0x000fe200078e0238 */
[----:B------:R-:W-:-:S04]  /*3d70*/  ISETP.GE.AND P0, PT, R55, UR16, PT ;  /* 0x0000001037007c0c */ /* 0x000fc8000bf06270 */
[----:B------:R1:W-:Y:S09]  /*3d80*/  STS [R28], R57 ;  /* 0x000000391c007388 */ /* 0x0003f20000000800 */
[----:B------:R-:W-:Y:S05]  /*3d90*/  @!P0 BRA `(.L_x_17181) ;  /* 0xfffffff8006c8947 */ /* 0x000fea000383ffff */
.L_x_17148:
[----:B------:R-:W-:Y:S05]  /*3da0*/  BSYNC B0 ;  /* 0x0000000000007941 */ /* 0x000fea0003800000 */
.L_x_17147:
[----:B------:R-:W-:Y:S05]  /*3db0*/  @!P6 BRA `(.L_x_17182) ;  /* 0xffffffec0078e947 */ /* 0x000fea000383ffff */
[----:B------:R-:W-:Y:S05]  /*3dc0*/  BRA `(.L_x_17075) ;  /* 0x0000001400107947 */ /* 0x000fea0003800000 */
.L_x_17130:
[----:B0-2---:R-:W-:-:S07]  /*3dd0*/  IMAD.MOV.U32 R31, RZ, RZ, RZ ;  /* 0x000000ffff1f7224 */ /* 0x005fce00078e00ff */
.L_x_17234:
        /* <DEDUP_REMOVED lines=18> */
.L_x_17183:
        /* <DEDUP_REMOVED lines=10> */
.L_x_17184:
        /* <DEDUP_REMOVED lines=8> */
.L_x_17185:
        /* <DEDUP_REMOVED lines=8> */
.L_x_17186:
        /* <DEDUP_REMOVED lines=11> */
.L_x_17187:
        /* <DEDUP_REMOVED lines=11> */
.L_x_17188:
        /* <DEDUP_REMOVED lines=11> */
.L_x_17189:
        /* <DEDUP_REMOVED lines=11> */
.L_x_17190:
        /* <DEDUP_REMOVED lines=10> */
.L_x_17191:
        /* <DEDUP_REMOVED lines=9> */
.L_x_17192:
        /* <DEDUP_REMOVED lines=9> */
.L_x_17193:
        /* <DEDUP_REMOVED lines=9> */
.L_x_17194:
        /* <DEDUP_REMOVED lines=9> */
.L_x_17195:
        /* <DEDUP_REMOVED lines=9> */
.L_x_17196:
        /* <DEDUP_REMOVED lines=9> */
.L_x_17197:
        /* <DEDUP_REMOVED lines=9> */
.L_x_17198:
        /* <DEDUP_REMOVED lines=28> */
.L_x_17233:
[----:B------:R-:W-:Y:S02]  /*49b0*/  IMAD R32, R33, 0x84, R55 ;  /* 0x0000008421207824 */ /* 0x000fe400078e0237 */
[----:B------:R-:W-:-:S04]  /*49c0*/  IMAD.MOV.U32 R56, RZ, RZ, RZ ;  /* 0x000000ffff387224 */ /* 0x000fc800078e00ff */
[----:B------:R-:W0:Y:S01]  /*49d0*/  LDS R32, [R32] ;  /* 0x0000000020207984 */ /* 0x000e220000000800 */
[----:B------:R-:W-:Y:S05]  /*49e0*/  @!P4 BRA `(.L_x_17200) ;  /* 0x000000000010c947 */ /* 0x000fea0003800000 */
[----:B------:R-:W-:-:S03]  /*49f0*/  UMOV UR9, 0xffffffff ;  /* 0xffffffff00097882 */ /* 0x000fc60000000000 */
[----:B------:R-:W-:Y:S05]  /*4a00*/  BRA.DIV UR9, `(.L_x_17201) ;  /* 0x0000001e09387947 */ /* 0x000fea000b800000 */
[----:B0-----:R0:W1:Y:S02]  /*4a10*/  SHFL.IDX PT, R57, R32, R27, R0 ;  /* 0x0000001b20397389 */ /* 0x00106400000e0000 */
.L_x_17338:
[----:B-1----:R-:W-:-:S07]  /*4a20*/  IMAD R56, R34, R57, RZ ;  /* 0x0000003922387224 */ /* 0x002fce00078e02ff */
.L_x_17200:
[----:B------:R-:W-:Y:S05]  /*4a30*/  @!P3 BRA `(.L_x_17202) ;  /* 0x000000000010b947 */ /* 0x000fea0003800000 */
[----:B------:R-:W-:-:S03]  /*4a40*/  UMOV UR9, 0xffffffff ;  /* 0xffffffff00097882 */ /* 0x000fc60000000000 */
[----:B------:R-:W-:Y:S05]  /*4a50*/  BRA.DIV UR9, `(.L_x_17203) ;  /* 0x0000001e09407947 */ /* 0x000fea000b800000 */
[----:B0-----:R0:W1:Y:S02]  /*4a60*/  SHFL.IDX PT, R28, R32, R16, R0 ;  /* 0x00000010201c7389 */ /* 0x00106400000e0000 */
.L_x_17341:
[----:B-1--4-:R-:W-:-:S07]  /*4a70*/  IMAD R56, R35, R28, R56 ;  /* 0x0000001c23387224 */ /* 0x012fce00078e0238 */
.L_x_17202:
[----:B------:R-:W-:Y:S05]  /*4a80*/  @!P2 BRA `(.L_x_17204) ;  /* 0x000000000010a947 */ /* 0x000fea0003800000 */
[----:B------:R-:W-:-:S03]  /*4a90*/  UMOV UR9, 0xffffffff ;  /* 0xffffffff00097882 */ /* 0x000fc60000000000 */
[----:B------:R-:W-:Y:S05]  /*4aa0*/  BRA.DIV UR9, `(.L_x_17205) ;  /* 0x0000001e094c7947 */ /* 0x000fea000b800000 */
[----:B0-----:R0:W1:Y:S02]  /*4ab0*/  SHFL.IDX PT, R28, R32, R15, R0 ;  /* 0x0000000f201c7389 */ /* 0x00106400000e0000 */
.L_x_17344:
[----:B-1----:R-:W-:-:S07]  /*4ac0*/  IMAD R56, R36, R28, R56 ;  /* 0x0000001c24387224 */ /* 0x002fce00078e0238 */
.L_x_17204:
[----:B------:R-:W-:Y:S05]  /*4ad0*/  @!P1 BRA `(.L_x_17206) ;  /* 0x0000000000109947 */ /* 0x000fea0003800000 */
[----:B------:R-:W-:-:S03]  /*4ae0*/  UMOV UR9, 0xffffffff ;  /* 0xffffffff00097882 */ /* 0x000fc60000000000 */
[----:B------:R-:W-:Y:S05]  /*4af0*/  BRA.DIV UR9, `(.L_x_17207) ;  /* 0x0000001e09587947 */ /* 0x000fea000b800000 */
[----:B0-----:R0:W1:Y:S02]  /*4b00*/  SHFL.IDX PT, R28, R32, R14, R0 ;  /* 0x0000000e201c7389 */ /* 0x00106400000e0000 */
.L_x_17347:
[----:B-1----:R-:W-:-:S07]  /*4b10*/  IMAD R56, R37, R28, R56 ;  /* 0x0000001c25387224 */ /* 0x002fce00078e0238 */
.L_x_17206:
[----:B------:R-:W1:Y:S02]  /*4b20*/  LDC R57, c[0x0][0x3ac] ;  /* 0x0000eb00ff397b82 */ /* 0x000e640000000800 */
[----:B-1----:R-:W-:-:S13]  /*4b30*/  ISETP.GE.AND P0, PT, R57, 0x5, PT ;  /* 0x000000053900780c */ /* 0x002fda0003f06270 */
[----:B------:R-:W-:Y:S05]  /*4b40*/  @!P0 BRA `(.L_x_17208) ;  /* 0x0000000000108947 */ /* 0x000fea0003800000 */
[----:B------:R-:W-:-:S03]  /*4b50*/  UMOV UR9, 0xffffffff ;  /* 0xffffffff00097882 */ /* 0x000fc60000000000 */
[----:B------:R-:W-:Y:S05]  /*4b60*/  BRA.DIV UR9, `(.L_x_17209) ;  /* 0x0000001e095c7947 */ /* 0x000fea000b800000 */
[----:B0-----:R0:W1:Y:S02]  /*4b70*/  SHFL.IDX PT, R28, R32, R13, R0 ;  /* 0x0000000d201c7389 */ /* 0x00106400000e0000 */
.L_x_17350:
[----:B-1----:R-:W-:-:S07]  /*4b80*/  IMAD R56, R38, R28, R56 ;  /* 0x0000001c26387224 */ /* 0x002fce00078e0238 */
.L_x_17208:
[----:B------:R-:W-:-:S13]  /*4b90*/  ISETP.GE.AND P0, PT, R57, 0x6, PT ;  /* 0x000000063900780c */ /* 0x000fda0003f06270 */
[----:B------:R-:W-:Y:S05]  /*4ba0*/  @!P0 BRA `(.L_x_17210) ;  /* 0x0000000000108947 */ /* 0x000fea0003800000 */
[----:B------:R-:W-:-:S03]  /*4bb0*/  UMOV UR9, 0xffffffff ;  /* 0xffffffff00097882 */ /* 0x000fc60000000000 */
[----:B------:R-:W-:Y:S05]  /*4bc0*/  BRA.DIV UR9, `(.L_x_17211) ;  /* 0x0000001e09647947 */ /* 0x000fea000b800000 */
[----:B0-----:R0:W1:Y:S02]  /*4bd0*/  SHFL.IDX PT, R28, R32, R12, R0 ;  /* 0x0000000c201c7389 */ /* 0x00106400000e0000 */
.L_x_17353:
[----:B-1----:R-:W-:-:S07]  /*4be0*/  IMAD R56, R39, R28, R56 ;  /* 0x0000001c27387224 */ /* 0x002fce00078e0238 */
.L_x_17210:
[----:B------:R-:W-:-:S13]  /*4bf0*/  ISETP.GE.AND P0, PT, R57, 0x7, PT ;  /* 0x000000073900780c */ /* 0x000fda0003f06270 */
[----:B------:R-:W-:Y:S05]  /*4c00*/  @!P0 BRA `(.L_x_17212) ;  /* 0x0000000000108947 */ /* 0x000fea0003800000 */
[----:B------:R-:W-:-:S03]  /*4c10*/  UMOV UR9, 0xffffffff ;  /* 0xffffffff00097882 */ /* 0x000fc60000000000 */
[----:B------:R-:W-:Y:S05]  /*4c20*/  BRA.DIV UR9, `(.L_x_17213) ;  /* 0x0000001e096c7947 */ /* 0x000fea000b800000 */
[----:B0-----:R0:W1:Y:S02]  /*4c30*/  SHFL.IDX PT, R28, R32, R11, R0 ;  /* 0x0000000b201c7389 */ /* 0x00106400000e0000 */
.L_x_17356:
[----:B-1----:R-:W-:-:S07]  /*4c40*/  IMAD R56, R40, R28, R56 ;  /* 0x0000001c28387224 */ /* 0x002fce00078e0238 */
.L_x_17212:
[----:B------:R-:W-:-:S13]  /*4c50*/  ISETP.GE.AND P0, PT, R57, 0x8, PT ;  /* 0x000000083900780c */ /* 0x000fda0003f06270 */
[----:B------:R-:W-:Y:S05]  /*4c60*/  @!P0 BRA `(.L_x_17214) ;  /* 0x0000000000108947 */ /* 0x000fea0003800000 */
[----:B------:R-:W-:-:S03]  /*4c70*/  UMOV UR9, 0xffffffff ;  /* 0xffffffff00097882 */ /* 0x000fc60000000000 */
[----:B------:R-:W-:Y:S05]  /*4c80*/  BRA.DIV UR9, `(.L_x_17215) ;  /* 0x0000001e09747947 */ /* 0x000fea000b800000 */
[----:B0-----:R0:W1:Y:S02]  /*4c90*/  SHFL.IDX PT, R28, R32, R10, R0 ;  /* 0x0000000a201c7389 */ /* 0x00106400000e0000 */
.L_x_17359:
[----:B-1----:R-:W-:-:S07]  /*4ca0*/  IMAD R56, R41, R28, R56 ;  /* 0x0000001c29387224 */ /* 0x002fce00078e0238 */
.L_x_17214:
[----:B------:R-:W-:-:S13]  /*4cb0*/  ISETP.GE.AND P0, PT, R57, 0x9, PT ;  /* 0x000000093900780c */ /* 0x000fda0003f06270 */
[----:B------:R-:W-:Y:S05]  /*4cc0*/  @!P0 BRA `(.L_x_17216) ;  /* 0x0000000000108947 */ /* 0x000fea0003800000 */
[----:B------:R-:W-:-:S03]  /*4cd0*/  UMOV UR9, 0xffffffff ;  /* 0xffffffff00097882 */ /* 0x000fc60000000000 */
[----:B------:R-:W-:Y:S05]  /*4ce0*/  BRA.DIV UR9, `(.L_x_17217) ;  /* 0x0000001e097c7947 */ /* 0x000fea000b800000 */
[----:B0-----:R0:W1:Y:S02]  /*4cf0*/  SHFL.IDX PT, R28, R32, R9, R0 ;  /* 0x00000009201c7389 */ /* 0x00106400000e0000 */
.L_x_17362:
[----:B-1----:R-:W-:-:S07]  /*4d00*/  IMAD R56, R42, R28, R56 ;  /* 0x0000001c2a387224 */ /* 0x002fce00078e0238 */
.L_x_17216:
[----:B------:R-:W-:-:S13]  /*4d10*/  ISETP.GE.AND P0, PT, R57, 0xa, PT ;  /* 0x0000000a3900780c */ /* 0x000fda0003f06270 */
[----:B------:R-:W-:Y:S05]  /*4d20*/  @!P0 BRA `(.L_x_17218) ;  /* 0x0000000000108947 */ /* 0x000fea0003800000 */
[----:B------:R-:W-:-:S03]  /*4d30*/  UMOV UR9, 0xffffffff ;  /* 0xffffffff00097882 */ /* 0x000fc60000000000 */
[----:B------:R-:W-:Y:S05]  /*4d40*/  BRA.DIV UR9, `(.L_x_17219) ;  /* 0x0000001e09847947 */ /* 0x000fea000b800000 */
[----:B0-----:R0:W1:Y:S02]  /*4d50*/  SHFL.IDX PT, R28, R32, R8, R0 ;  /* 0x00000008201c7389 */ /* 0x00106400000e0000 */
.L_x_17365:
[----:B-1----:R-:W-:-:S07]  /*4d60*/  IMAD R56, R43, R28, R56 ;  /* 0x0000001c2b387224 */ /* 0x002fce00078e0238 */
.L_x_17218:
[----:B------:R-:W-:-:S13]  /*4d70*/  ISETP.GE.AND P0, PT, R57, 0xb, PT ;  /* 0x0000000b3900780c */ /* 0x000fda0003f06270 */
[----:B------:R-:W-:Y:S05]  /*4d80*/  @!P0 BRA `(.L_x_17220) ;  /* 0x0000000000108947 */ /* 0x000fea0003800000 */
[----:B------:R-:W-:-:S03]  /*4d90*/  UMOV UR9, 0xffffffff ;  /* 0xffffffff00097882 */ /* 0x000fc60000000000 */
[----:B------:R-:W-:Y:S05]  /*4da0*/  BRA.DIV UR9, `(.L_x_17221) ;  /* 0x0000001e098c7947 */ /* 0x000fea000b800000 */
[----:B0-----:R0:W1:Y:S02]  /*4db0*/  SHFL.IDX PT, R28, R32, R7, R0 ;  /* 0x00000007201c7389 */ /* 0x00106400000e0000 */
.L_x_17368:
[----:B-1----:R-:W-:-:S07]  /*4dc0*/  IMAD R56, R44, R28, R56 ;  /* 0x0000001c2c387224 */ /* 0x002fce00078e0238 */
.L_x_17220:
[----:B------:R-:W-:-:S13]  /*4dd0*/  ISETP.GE.AND P0, PT, R57, 0xc, PT ;  /* 0x0000000c3900780c */ /* 0x000fda0003f06270 */
[----:B------:R-:W-:Y:S05]  /*4de0*/  @!P0 BRA `(.L_x_17222) ;  /* 0x0000000000108947 */ /* 0x000fea0003800000 */
[----:B------:R-:W-:-:S03]  /*4df0*/  UMOV UR9, 0xffffffff ;  /* 0xffffffff00097882 */ /* 0x000fc60000000000 */
[----:B------:R-:W-:Y:S05]  /*4e00*/  BRA.DIV UR9, `(.L_x_17223) ;  /* 0x0000001e09947947 */ /* 0x000fea000b800000 */
[----:B0-----:R0:W1:Y:S02]  /*4e10*/  SHFL.IDX PT, R28, R32, R6, R0 ;  /* 0x00000006201c7389 */ /* 0x00106400000e0000 */
.L_x_17371:
[----:B-1----:R-:W-:-:S07]  /*4e20*/  IMAD R56, R45, R28, R56 ;  /* 0x0000001c2d387224 */ /* 0x002fce00078e0238 */
.L_x_17222:
[----:B------:R-:W-:-:S13]  /*4e30*/  ISETP.GE.AND P0, PT, R57, 0xd, PT ;  /* 0x0000000d3900780c */ /* 0x000fda0003f06270 */
[----:B------:R-:W-:Y:S05]  /*4e40*/  @!P0 BRA `(.L_x_17224) ;  /* 0x0000000000108947 */ /* 0x000fea0003800000 */
[----:B------:R-:W-:-:S03]  /*4e50*/  UMOV UR9, 0xffffffff ;  /* 0xffffffff00097882 */ /* 0x000fc60000000000 */
[----:B------:R-:W-:Y:S05]  /*4e60*/  BRA.DIV UR9, `(.L_x_17225) ;  /* 0x0000001e099c7947 */ /* 0x000fea000b800000 */
[----:B0-----:R0:W1:Y:S02]  /*4e70*/  SHFL.IDX PT, R28, R32, R5, R0 ;  /* 0x00000005201c7389 */ /* 0x00106400000e0000 */
.L_x_17374:
[----:B-1----:R-:W-:-:S07]  /*4e80*/  IMAD R56, R46, R28, R56 ;  /* 0x0000001c2e387224 */ /* 0x002fce00078e0238 */
.L_x_17224:
[----:B------:R-:W-:-:S13]  /*4e90*/  ISETP.GE.AND P0, PT, R57, 0xe, PT ;  /* 0x0000000e3900780c */ /* 0x000fda0003f06270 */
[----:B------:R-:W-:Y:S05]  /*4ea0*/  @!P0 BRA `(.L_x_17226) ;  /* 0x0000000000108947 */ /* 0x000fea0003800000 */
[----:B------:R-:W-:-:S03]  /*4eb0*/  UMOV UR9, 0xffffffff ;  /* 0xffffffff00097882 */ /* 0x000fc60000000000 */
[----:B------:R-:W-:Y:S05]  /*4ec0*/  BRA.DIV UR9, `(.L_x_17227) ;  /* 0x0000001e09a47947 */ /* 0x000fea000b800000 */
[----:B0-----:R0:W1:Y:S02]  /*4ed0*/  SHFL.IDX PT, R28, R32, R4, R0 ;  /* 0x00000004201c7389 */ /* 0x00106400000e0000 */
.L_x_17377:
[----:B-1----:R-:W-:-:S07]  /*4ee0*/  IMAD R56, R47, R28, R56 ;  /* 0x0000001c2f387224 */ /* 0x002fce00078e0238 */
.L_x_17226:
[----:B------:R-:W-:-:S13]  /*4ef0*/  ISETP.GE.AND P0, PT, R57, 0xf, PT ;  /* 0x0000000f3900780c */ /* 0x000fda0003f06270 */
[----:B------:R-:W-:Y:S05]  /*4f00*/  @!P0 BRA `(.L_x_17228) ;  /* 0x0000000000108947 */ /* 0x000fea0003800000 */
[----:B------:R-:W-:-:S03]  /*4f10*/  UMOV UR9, 0xffffffff ;  /* 0xffffffff00097882 */ /* 0x000fc60000000000 */
[----:B------:R-:W-:Y:S05]  /*4f20*/  BRA.DIV UR9, `(.L_x_17229) ;  /* 0x0000001e09ac7947 */ /* 0x000fea000b800000 */
[----:B0-----:R0:W1:Y:S02]  /*4f30*/  SHFL.IDX PT, R28, R32, R3, R0 ;  /* 0x00000003201c7389 */ /* 0x00106400000e0000 */
.L_x_17380:
[----:B-1----:R-:W-:-:S07]  /*4f40*/  IMAD R56, R48, R28, R56 ;  /* 0x0000001c30387224 */ /* 0x002fce00078e0238 */
.L_x_17228:
[----:B------:R-:W-:-:S13]  /*4f50*/  ISETP.GE.AND P0, PT, R57, 0x10, PT ;  /* 0x000000103900780c */ /* 0x000fda0003f06270 */
[----:B------:R-:W-:Y:S05]  /*4f60*/  @!P0 BRA `(.L_x_17230) ;  /* 0x0000000000108947 */ /* 0x000fea0003800000 */
[----:B------:R-:W-:-:S03]  /*4f70*/  UMOV UR9, 0xffffffff ;  /* 0xffffffff00097882 */ /* 0x000fc60000000000 */
[----:B------:R-:W-:Y:S05]  /*4f80*/  BRA.DIV UR9, `(.L_x_17231) ;  /* 0x0000001e09b47947 */ /* 0x000fea000b800000 */
[----:B0-----:R0:W1:Y:S02]  /*4f90*/  SHFL.IDX PT, R28, R32, R2, R0 ;  /* 0x00000002201c7389 */ /* 0x00106400000e0000 */
.L_x_17383:
[----:B-1----:R-:W-:-:S07]  /*4fa0*/  IMAD R56, R49, R28, R56 ;  /* 0x0000001c31387224 */ /* 0x002fce00078e0238 */
.L_x_17230:
[----:B------:R-:W-:-:S07]  /*4fb0*/  IMAD.U32 R28, RZ, RZ, UR11 ;  /* 0x0000000bff1c7e24 */ /* 0x000fce000f8e00ff */
.L_x_17232:
        /* <DEDUP_REMOVED lines=36> */
.L_x_17199:
[----:B------:R-:W-:Y:S05]  /*5200*/  @!P5 BRA `(.L_x_17234) ;  /* 0xffffffe800f4d947 */ /* 0x000fea000383ffff */
.L_x_17075:
        /* <DEDUP_REMOVED lines=41> */
.L_x_17238:
[----:B------:R-:W-:Y:S05]  /*54a0*/  BSYNC.RECONVERGENT B1 ;  /* 0x0000000000017941 */ /* 0x000fea0003800200 */
.L_x_17237:
[----:B------:R-:W-:Y:S05]  /*54b0*/  @!P2 BRA `(.L_x_17236) ;  /* 0x000000000070a947 */ /* 0x000fea0003800000 */
[----:B-1-3--:R-:W1:Y:S01]  /*54c0*/  S2R R29, SR_CgaCtaId ;  /* 0x00000000001d7919 */ /* 0x00ae620000008800 */
[----:B------:R-:W-:-:S04]  /*54d0*/  MOV R28, 0x400 ;  /* 0x00000400001c7802 */ /* 0x000fc80000000f00 */
[----:B------:R-:W-:-:S04]  /*54e0*/  IADD3 R28, PT, PT, R28, 0x1100, RZ ;  /* 0x000011001c1c7810 */ /* 0x000fc80007ffe0ff */
[----:B-1----:R-:W-:-:S07]  /*54f0*/  LEA R56, R29, R28, 0x18 ;  /* 0x0000001c1d387211 */ /* 0x002fce00078ec0ff */
.L_x_17239:
        /* <DEDUP_REMOVED lines=24> */
.L_x_17236:
[----:B------:R-:W-:Y:S05]  /*5680*/  BSYNC.RECONVERGENT B0 ;  /* 0x0000000000007941 */ /* 0x000fea0003800200 */
.L_x_17235:
[----:B------:R-:W5:Y:S02]  /*5690*/  LDCU UR9, c[0x0][0x374] ;  /* 0x00006e80ff0977ac */ /* 0x000f640008000800 */
[----:B-----5:R-:W-:Y:S02]  /*56a0*/  UIADD3 UR8, UPT, UPT, UR9, UR8, URZ ;  /* 0x0000000809087290 */ /* 0x020fe4000fffe0ff */
[----:B------:R-:W-:-:S04]  /*56b0*/  USHF.L.U32 UR9, UR9, 0x2, URZ ;  /* 0x0000000209097899 */ /* 0x000fc800080006ff */
[----:B------:R-:W-:-:S09]  /*56c0*/  UISETP.GE.U32.AND UP0, UPT, UR8, UR9, UPT ;  /* 0x000000090800728c */ /* 0x000fd2000bf06070 */
[----:B------:R-:W-:Y:S05]  /*56d0*/  BRA.U !UP0, `(.L_x_17240) ;  /* 0xffffffb908a47547 */ /* 0x000fea000b83ffff */
[----:B------:R-:W-:Y:S05]  /*56e0*/  EXIT ;  /* 0x000000000000794d */ /* 0x000fea0003800000 */
.L_x_17097:
[----:B------:R-:W-:Y:S01]  /*56f0*/  BSSY B2, `(.L_x_17241) ;  /* 0x0000006000027945 */ /* 0x000fe20003800000 */
[----:B------:R-:W-:Y:S02]  /*5700*/  IMAD.MOV.U32 R29, RZ, RZ, R27 ;  /* 0x000000ffff1d7224 */ /* 0x000fe400078e001b */
[----:B------:R-:W-:-:S07]  /*5710*/  IMAD.MOV.U32 R28, RZ, RZ, -0x1 ;  /* 0xffffffffff1c7424 */ /* 0x000fce00078e00ff */
[----:B0-2-4-:R-:W-:Y:S05]  /*5720*/  WARPSYNC.COLLECTIVE R28, `(.L_x_17242) ;  /* 0x000000001c087348 */ /* 0x015fea0003c00000 */
[----:B0-----:R0:W1:Y:S02]  /*5730*/  SHFL.IDX P0, R28, R32, R29, R0 ;  /* 0x0000001d201c7389 */ /* 0x0010640000000000 */
[----:B012-4-:R-:W-:Y:S05]  /*5740*/  ENDCOLLECTIVE ;  /* 0x000000000000791b */ /* 0x017fea0003800000 */
.L_x_17242:
[----:B------:R-:W-:Y:S05]  /*5750*/  BSYNC B2 ;  /* 0x0000000000027941 */ /* 0x000fea0003800000 */
.L_x_17241:
[----:B------:R-:W-:Y:S05]  /*5760*/  BRA `(.L_x_17243) ;  /* 0xffffffcc006c7947 */ /* 0x000fea000383ffff */
.L_x_17099:
[----:B------:R-:W-:Y:S01]  /*5770*/  BSSY B2, `(.L_x_17244) ;  /* 0x0000006000027945 */ /* 0x000fe20003800000 */
[----:B------:R-:W-:Y:S01]  /*5780*/  MOV R29, R16 ;  /* 0x00000010001d7202 */ /* 0x000fe20000000f00 */
[----:B------:R-:W-:-:S07]  /*5790*/  IMAD.MOV.U32 R28, RZ, RZ, -0x1 ;  /* 0xffffffffff1c7424 */ /* 0x000fce00078e00ff */
[----:B0-2-4-:R-:W-:Y:S05]  /*57a0*/  WARPSYNC.COLLECTIVE R28, `(.L_x_17245) ;  /* 0x000000001c087348 */ /* 0x015fea0003c00000 */
[----:B0-----:R0:W1:Y:S02]  /*57b0*/  SHFL.IDX P0, R28, R32, R29, R0 ;  /* 0x0000001d201c7389 */ /* 0x0010640000000000 */
[----:B012-4-:R-:W-:Y:S05]  /*57c0*/  ENDCOLLECTIVE ;  /* 0x000000000000791b */ /* 0x017fea0003800000 */
.L_x_17245:
[----:B------:R-:W-:Y:S05]  /*57d0*/  BSYNC B2 ;  /* 0x0000000000027941 */ /* 0x000fea0003800000 */
.L_x_17244:
[----:B------:R-:W-:Y:S05]  /*57e0*/  BRA `(.L_x_17246) ;  /* 0xffffffcc00607947 */ /* 0x000fea000383ffff */
.L_x_17101:
[----:B------:R-:W-:Y:S01]  /*57f0*/  BSSY B2, `(.L_x_17247) ;  /* 0x0000006000027945 */ /* 0x000fe20003800000 */
[----:B------:R-:W-:Y:S02]  /*5800*/  IMAD.MOV.U32 R29, RZ, RZ, R15 ;  /* 0x000000ffff1d7224 */ /* 0x000fe400078e000f */
[----:B------:R-:W-:-:S07]  /*5810*/  IMAD.MOV.U32 R28, RZ, RZ, -0x1 ;  /* 0xffffffffff1c7424 */ /* 0x000fce00078e00ff */
[----:B0-2-4-:R-:W-:Y:S05]  /*5820*/  WARPSYNC.COLLECTIVE R28, `(.L_x_17248) ;  /* 0x000000001c087348 */ /* 0x015fea0003c00000 */
[----:B0-----:R0:W1:Y:S02]  /*5830*/  SHFL.IDX P0, R28, R32, R29, R0 ;  /* 0x0000001d201c7389 */ /* 0x0010640000000000 */
[----:B012-4-:R-:W-:Y:S05]  /*5840*/  ENDCOLLECTIVE ;  /* 0x000000000000791b */ /* 0x017fea0003800000 */
.L_x_17248:
[----:B------:R-:W-:Y:S05]  /*5850*/  BSYNC B2 ;  /* 0x0000000000027941 */ /* 0x000fea0003800000 */
.L_x_17247:
[----:B------:R-:W-:Y:S05]  /*5860*/  BRA `(.L_x_17249) ;  /* 0xffffffcc00547947 */ /* 0x000fea000383ffff */
.L_x_17103:
[----:B------:R-:W-:Y:S01]  /*5870*/  BSSY B2, `(.L_x_17250) ;  /* 0x0000006000027945 */ /* 0x000fe20003800000 */
[----:B------:R-:W-:Y:S01]  /*5880*/  MOV R29, R14 ;  /* 0x0000000e001d7202 */ /* 0x000fe20000000f00 */
[----:B------:R-:W-:-:S07]  /*5890*/  IMAD.MOV.U32 R28, RZ, RZ, -0x1 ;  /* 0xffffffffff1c7424 */ /* 0x000fce00078e00ff */
[----:B0-2-4-:R-:W-:Y:S05]  /*58a0*/  WARPSYNC.COLLECTIVE R28, `(.L_x_17251) ;  /* 0x000000001c087348 */ /* 0x015fea0003c00000 */
[----:B0-----:R0:W1:Y:S02]  /*58b0*/  SHFL.IDX P0, R28, R32, R29, R0 ;  /* 0x0000001d201c7389 */ /* 0x0010640000000000 */
[----:B012-4-:R-:W-:Y:S05]  /*58c0*/  ENDCOLLECTIVE ;  /* 0x000000000000791b */ /* 0x017fea0003800000 */
.L_x_17251:
[----:B------:R-:W-:Y:S05]  /*58d0*/  BSYNC B2 ;  /* 0x0000000000027941 */ /* 0x000fea0003800000 */
.L_x_17250:
[----:B------:R-:W-:Y:S05]  /*58e0*/  BRA `(.L_x_17252) ;  /* 0xffffffcc00487947 */ /* 0x000fea000383ffff */
.L_x_17105:
[----:B------:R-:W-:Y:S01]  /*58f0*/  BSSY B2, `(.L_x_17253) ;  /* 0x0000006000027945 */ /* 0x000fe20003800000 */
[----:B------:R-:W-:Y:S02]  /*5900*/  IMAD.MOV.U32 R29, RZ, RZ, R13 ;  /* 0x000000ffff1d7224 */ /* 0x000fe400078e000d */
[----:B------:R-:W-:-:S07]  /*5910*/  IMAD.MOV.U32 R28, RZ, RZ, -0x1 ;  /* 0xffffffffff1c7424 */ /* 0x000fce00078e00ff */
[----:B0-2-4-:R-:W-:Y:S05]  /*5920*/  WARPSYNC.COLLECTIVE R28, `(.L_x_17254) ;  /* 0x000000001c087348 */ /* 0x015fea0003c00000 */
[----:B0-----:R0:W1:Y:S02]  /*5930*/  SHFL.IDX P0, R28, R32, R29, R0 ;  /* 0x0000001d201c7389 */ /* 0x0010640000000000 */
[----:B012-4-:R-:W-:Y:S05]  /*5940*/  ENDCOLLECTIVE ;  /* 0x000000000000791b */ /* 0x017fea0003800000 */
.L_x_17254:
[----:B------:R-:W-:Y:S05]  /*5950*/  BSYNC B2 ;  /* 0x0000000000027941 */ /* 0x000fea0003800000 */
.L_x_17253:
[----:B------:R-:W-:Y:S05]  /*5960*/  BRA `(.L_x_17255) ;  /* 0xffffffcc003c7947 */ /* 0x000fea000383ffff */
.L_x_17107:
[----:B------:R-:W-:Y:S01]  /*5970*/  BSSY B2, `(.L_x_17256) ;  /* 0x0000006000027945 */ /* 0x000fe20003800000 */
[----:B------:R-:W-:Y:S01]  /*5980*/  MOV R29, R12 ;  /* 0x0000000c001d7202 */ /* 0x000fe20000000f00 */
[----:B------:R-:W-:-:S07]  /*5990*/  IMAD.MOV.U32 R28, RZ, RZ, -0x1 ;  /* 0xffffffffff1c7424 */ /* 0x000fce00078e00ff */
[----:B0-2-4-:R-:W-:Y:S05]  /*59a0*/  WARPSYNC.COLLECTIVE R28, `(.L_x_17257) ;  /* 0x000000001c087348 */ /* 0x015fea0003c00000 */
[----:B0-----:R0:W1:Y:S02]  /*59b0*/  SHFL.IDX P0, R28, R32, R29, R0 ;  /* 0x0000001d201c7389 */ /* 0x0010640000000000 */
[----:B012-4-:R-:W-:Y:S05]  /*59c0*/  ENDCOLLECTIVE ;  /* 0x000000000000791b */ /* 0x017fea0003800000 */
.L_x_17257:
[----:B------:R-:W-:Y:S05]  /*59d0*/  BSYNC B2 ;  /* 0x0000000000027941 */ /* 0x000fea0003800000 */
.L_x_17256:
[----:B------:R-:W-:Y:S05]  /*59e0*/  BRA `(.L_x_17258) ;  /* 0xffffffcc00387947 */ /* 0x000fea000383ffff */
.L_x_17109:
[----:B------:R-:W-:Y:S01]  /*59f0*/  BSSY B2, `(.L_x_17259) ;  /* 0x0000006000027945 */ /* 0x000fe20003800000 */
[----:B------:R-:W-:Y:S02]  /*5a00*/  IMAD.MOV.U32 R29, RZ, RZ, R11 ;  /* 0x000000ffff1d7224 */ /* 0x000fe400078e000b */
[----:B------:R-:W-:-:S07]  /*5a10*/  IMAD.MOV.U32 R28, RZ, RZ, -0x1 ;  /* 0xffffffffff1c7424 */ /* 0x000fce00078e00ff */
[----:B0-2-4-:R-:W-:Y:S05]  /*5a20*/  WARPSYNC.COLLECTIVE R28, `(.L_x_17260) ;  /* 0x000000001c087348 */ /* 0x015fea0003c00000 */
[----:B0-----:R0:W1:Y:S02]  /*5a30*/  SHFL.IDX P0, R28, R32, R29, R0 ;  /* 0x0000001d201c7389 */ /* 0x0010640000000000 */
[----:B012-4-:R-:W-:Y:S05]  /*5a40*/  ENDCOLLECTIVE ;  /* 0x000000000000791b */ /* 0x017fea0003800000 */
.L_x_17260:
[----:B------:R-:W-:Y:S05]  /*5a50*/  BSYNC B2 ;  /* 0x0000000000027941 */ /* 0x000fea0003800000 */
.L_x_17259:
[----:B------:R-:W-:Y:S05]  /*5a60*/  BRA `(.L_x_17261) ;  /* 0xffffffcc00307947 */ /* 0x000fea000383ffff */
.L_x_17111:
[----:B------:R-:W-:Y:S01]  /*5a70*/  BSSY B2, `(.L_x_17262) ;  /* 0x0000006000027945 */ /* 0x000fe20003800000 */
[----:B------:R-:W-:Y:S01]  /*5a80*/  MOV R29, R10 ;  /* 0x0000000a001d7202 */ /* 0x000fe20000000f00 */
[----:B------:R-:W-:-:S07]  /*5a90*/  IMAD.MOV.U32 R28, RZ, RZ, -0x1 ;  /* 0xffffffffff1c7424 */ /* 0x000fce00078e00ff */
[----:B0-2-4-:R-:W-:Y:S05]  /*5aa0*/  WARPSYNC.COLLECTIVE R28, `(.L_x_17263) ;  /* 0x000000001c087348 */ /* 0x015fea0003c00000 */
[----:B0-----:R0:W1:Y:S02]  /*5ab0*/  SHFL.IDX P0, R28, R32, R29, R0 ;  /* 0x0000001d201c7389 */ /* 0x0010640000000000 */
[----:B012-4-:R-:W-:Y:S05]  /*5ac0*/  ENDCOLLECTIVE ;  /* 0x000000000000791b */ /* 0x017fea0003800000 */
.L_x_17263:
[----:B------:R-:W-:Y:S05]  /*5ad0*/  BSYNC B2 ;  /* 0x0000000000027941 */ /* 0x000fea0003800000 */
.L_x_17262:
[----:B------:R-:W-:Y:S05]  /*5ae0*/  BRA `(.L_x_17264) ;  /* 0xffffffcc00287947 */ /* 0x000fea000383ffff */
.L_x_17113:
[----:B------:R-:W-:Y:S01]  /*5af0*/  BSSY B2, `(.L_x_17265) ;  /* 0x0000006000027945 */ /* 0x000fe20003800000 */
[----:B------:R-:W-:Y:S02]  /*5b00*/  IMAD.MOV.U32 R29, RZ, RZ, R9 ;  /* 0x000000ffff1d7224 */ /* 0x000fe400078e0009 */
[----:B------:R-:W-:-:S07]  /*5b10*/  IMAD.MOV.U32 R28, RZ, RZ, -0x1 ;  /* 0xffffffffff1c7424 */ /* 0x000fce00078e00ff */
[----:B0-2-4-:R-:W-:Y:S05]  /*5b20*/  WARPSYNC.COLLECTIVE R28, `(.L_x_17266) ;  /* 0x000000001c087348 */ /* 0x015fea0003c00000 */
[----:B0-----:R0:W1:Y:S02]  /*5b30*/  SHFL.IDX P0, R28, R32, R29, R0 ;  /* 0x0000001d201c7389 */ /* 0x0010640000000000 */
[----:B012-4-:R-:W-:Y:S05]  /*5b40*/  ENDCOLLECTIVE ;  /* 0x000000000000791b */ /* 0x017fea0003800000 */
.L_x_17266:
[----:B------:R-:W-:Y:S05]  /*5b50*/  BSYNC B2 ;  /* 0x0000000000027941 */ /* 0x000fea0003800000 */
.L_x_17265:
[----:B------:R-:W-:Y:S05]  /*5b60*/  BRA `(.L_x_17267) ;  /* 0xffffffcc00207947 */ /* 0x000fea000383ffff */
.L_x_17115:
[----:B------:R-:W-:Y:S01]  /*5b70*/  BSSY B2, `(.L_x_17268) ;  /* 0x0000006000027945 */ /* 0x000fe20003800000 */
[----:B------:R-:W-:Y:S01]  /*5b80*/  MOV R29, R8 ;  /* 0x00000008001d7202 */ /* 0x000fe20000000f00 */
[----:B------:R-:W-:-:S07]  /*5b90*/  IMAD.MOV.U32 R28, RZ, RZ, -0x1 ;  /* 0xffffffffff1c7424 */ /* 0x000fce00078e00ff */
[----:B0-2-4-:R-:W-:Y:S05]  /*5ba0*/  WARPSYNC.COLLECTIVE R28, `(.L_x_17269) ;  /* 0x000000001c087348 */ /* 0x015fea0003c00000 */
[----:B0-----:R0:W1:Y:S02]  /*5bb0*/  SHFL.IDX P0, R28, R32, R29, R0 ;  /* 0x0000001d201c7389 */ /* 0x0010640000000000 */
[----:B012-4-:R-:W-:Y:S05]  /*5bc0*/  ENDCOLLECTIVE ;  /* 0x000000000000791b */ /* 0x017fea0003800000 */
.L_x_17269:
[----:B------:R-:W-:Y:S05]  /*5bd0*/  BSYNC B2 ;  /* 0x0000000000027941 */ /* 0x000fea0003800000 */
.L_x_17268:
[----:B------:R-:W-:Y:S05]  /*5be0*/  BRA `(.L_x_17270) ;  /* 0xffffffcc00187947 */ /* 0x000fea000383ffff */
.L_x_17117:
[----:B------:R-:W-:Y:S01]  /*5bf0*/  BSSY B2, `(.L_x_17271) ;  /* 0x0000006000027945 */ /* 0x000fe20003800000 */
[----:B------:R-:W-:Y:S02]  /*5c00*/  IMAD.MOV.U32 R29, RZ, RZ, R7 ;  /* 0x000000ffff1d7224 */ /* 0x000fe400078e0007 */
[----:B------:R-:W-:-:S07]  /*5c10*/  IMAD.MOV.U32 R28, RZ, RZ, -0x1 ;  /* 0xffffffffff1c7424 */ /* 0x000fce00078e00ff */
[----:B0-2-4-:R-:W-:Y:S05]  /*5c20*/  WARPSYNC.COLLECTIVE R28, `(.L_x_17272) ;  /* 0x000000001c087348 */ /* 0x015fea0003c00000 */
[----:B0-----:R0:W1:Y:S02]  /*5c30*/  SHFL.IDX P0, R28, R32, R29, R0 ;  /* 0x0000001d201c7389 */ /* 0x0010640000000000 */
[----:B012-4-:R-:W-:Y:S05]  /*5c40*/  ENDCOLLECTIVE ;  /* 0x000000000000791b */ /* 0x017fea0003800000 */
.L_x_17272:
[----:B------:R-:W-:Y:S05]  /*5c50*/  BSYNC B2 ;  /* 0x0000000000027941 */ /* 0x000fea0003800000 */
.L_x_17271:
[----:B------:R-:W-:Y:S05]  /*5c60*/  BRA `(.L_x_17273) ;  /* 0xffffffcc00107947 */ /* 0x000fea000383ffff */
.L_x_17119:
[----:B------:R-:W-:Y:S01]  /*5c70*/  BSSY B2, `(.L_x_17274) ;  /* 0x0000006000027945 */ /* 0x000fe20003800000 */
[----:B------:R-:W-:Y:S01]  /*5c80*/  MOV R29, R6 ;  /* 0x00000006001d7202 */ /* 0x000fe20000000f00 */
[----:B------:R-:W-:-:S07]  /*5c90*/  IMAD.MOV.U32 R28, RZ, RZ, -0x1 ;  /* 0xffffffffff1c7424 */ /* 0x000fce00078e00ff */
[----:B0-2-4-:R-:W-:Y:S05]  /*5ca0*/  WARPSYNC.COLLECTIVE R28, `(.L_x_17275) ;  /* 0x000000001c087348 */ /* 0x015fea0003c00000 */
[----:B0-----:R0:W1:Y:S02]  /*5cb0*/  SHFL.IDX P0, R28, R32, R29, R0 ;  /* 0x0000001d201c7389 */ /* 0x0010640000000000 */
[----:B012-4-:R-:W-:Y:S05]  /*5cc0*/  ENDCOLLECTIVE ;  /* 0x000000000000791b */ /* 0x017fea0003800000 */
.L_x_17275:
[----:B------:R-:W-:Y:S05]  /*5cd0*/  BSYNC B2 ;  /* 0x0000000000027941 */ /* 0x000fea0003800000 */
.L_x_17274:
[----:B------:R-:W-:Y:S05]  /*5ce0*/  BRA `(.L_x_17276) ;  /* 0xffffffcc00087947 */ /* 0x000fea000383ffff */
.L_x_17121:
[----:B------:R-:W-:Y:S01]  /*5cf0*/  BSSY B2, `(.L_x_17277) ;  /* 0x0000006000027945 */ /* 0x000fe20003800000 */
[----:B------:R-:W-:Y:S02]  /*5d00*/  IMAD.MOV.U32 R29, RZ, RZ, R5 ;  /* 0x000000ffff1d7224 */ /* 0x000fe400078e0005 */
[----:B------:R-:W-:-:S07]  /*5d10*/  IMAD.MOV.U32 R28, RZ, RZ, -0x1 ;  /* 0xffffffffff1c7424 */ /* 0x000fce00078e00ff */
[----:B0-2-4-:R-:W-:Y:S05]  /*5d20*/  WARPSYNC.COLLECTIVE R28, `(.L_x_17278) ;  /* 0x000000001c087348 */ /* 0x015fea0003c00000 */
[----:B0-----:R0:W1:Y:S02]  /*5d30*/  SHFL.IDX P0, R28, R32, R29, R0 ;  /* 0x0000001d201c7389 */ /* 0x0010640000000000 */
[----:B012-4-:R-:W-:Y:S05]  /*5d40*/  ENDCOLLECTIVE ;  /* 0x000000000000791b */ /* 0x017fea0003800000 */
.L_x_17278:
[----:B------:R-:W-:Y:S05]  /*5d50*/  BSYNC B2 ;  /* 0x0000000000027941 */ /* 0x000fea0003800000 */
.L_x_17277:
[----:B------:R-:W-:Y:S05]  /*5d60*/  BRA `(.L_x_17279) ;  /* 0xffffffcc00007947 */ /* 0x000fea000383ffff */
.L_x_17123:
[----:B------:R-:W-:Y:S01]  /*5d70*/  BSSY B2, `(.L_x_17280) ;  /* 0x0000006000027945 */ /* 0x000fe20003800000 */
[----:B------:R-:W-:Y:S01]  /*5d80*/  MOV R29, R4 ;  /* 0x00000004001d7202 */ /* 0x000fe20000000f00 */
[----:B------:R-:W-:-:S07]  /*5d90*/  IMAD.MOV.U32 R28, RZ, RZ, -0x1 ;  /* 0xffffffffff1c7424 */ /* 0x000fce00078e00ff */
[----:B0-2-4-:R-:W-:Y:S05]  /*5da0*/  WARPSYNC.COLLECTIVE R28, `(.L_x_17281) ;  /* 0x000000001c087348 */ /* 0x015fea0003c00000 */
[----:B0-----:R0:W1:Y:S02]  /*5db0*/  SHFL.IDX P0, R28, R32, R29, R0 ;  /* 0x0000001d201c7389 */ /* 0x0010640000000000 */
[----:B012-4-:R-:W-:Y:S05]  /*5dc0*/  ENDCOLLECTIVE ;  /* 0x000000000000791b */ /* 0x017fea0003800000 */
.L_x_17281:
[----:B------:R-:W-:Y:S05]  /*5dd0*/  BSYNC B2 ;  /* 0x0000000000027941 */ /* 0x000fea0003800000 */
.L_x_17280:
[----:B------:R-:W-:Y:S05]  /*5de0*/  BRA `(.L_x_17282) ;  /* 0xffffffc800f87947 */ /* 0x000fea000383ffff */
.L_x_17125:
[----:B------:R-:W-:Y:S01]  /*5df0*/  BSSY B2, `(.L_x_17283) ;  /* 0x0000006000027945 */ /* 0x000fe20003800000 */
[----:B------:R-:W-:Y:S02]  /*5e00*/  IMAD.MOV.U32 R29, RZ, RZ, R3 ;  /* 0x000000ffff1d7224 */ /* 0x000fe400078e0003 */
[----:B------:R-:W-:-:S07]  /*5e10*/  IMAD.MOV.U32 R28, RZ, RZ, -0x1 ;  /* 0xffffffffff1c7424 */ /* 0x000fce00078e00ff */
[----:B0-2-4-:R-:W-:Y:S05]  /*5e20*/  WARPSYNC.COLLECTIVE R28, `(.L_x_17284) ;  /* 0x000000001c087348 */ /* 0x015fea0003c00000 */
[----:B0-----:R0:W1:Y:S02]  /*5e30*/  SHFL.IDX P0, R28, R32, R29, R0 ;  /* 0x0000001d201c7389 */ /* 0x0010640000000000 */
[----:B012-4-:R-:W-:Y:S05]  /*5e40*/  ENDCOLLECTIVE ;  /* 0x000000000000791b */ /* 0x017fea0003800000 */
.L_x_17284:
[----:B------:R-:W-:Y:S05]  /*5e50*/  BSYNC B2 ;  /* 0x0000000000027941 */ /* 0x000fea0003800000 */
.L_x_17283:
[----:B------:R-:W-:Y:S05]  /*5e60*/  BRA `(.L_x_17285) ;  /* 0xffffffc800f07947 */ /* 0x000fea000383ffff */
.L_x_17127:
[----:B------:R-:W-:Y:S01]  /*5e70*/  BSSY B2, `(.L_x_17286) ;  /* 0x0000006000027945 */ /* 0x000fe20003800000 */
[----:B------:R-:W-:Y:S01]  /*5e80*/  MOV R29, R2 ;  /* 0x00000002001d7202 */ /* 0x000fe20000000f00 */
[----:B------:R-:W-:-:S07]  /*5e90*/  IMAD.MOV.U32 R28, RZ, RZ, -0x1 ;  /* 0xffffffffff1c7424 */ /* 0x000fce00078e00ff */
[----:B0-2-4-:R-:W-:Y:S05]  /*5ea0*/  WARPSYNC.COLLECTIVE R28, `(.L_x_17287) ;  /* 0x000000001c087348 */ /* 0x015fea0003c00000 */
[----:B0-----:R0:W1:Y:S02]  /*5eb0*/  SHFL.IDX P0, R28, R32, R29, R0 ;  /* 0x0000001d201c7389 */ /* 0x0010640000000000 */
[----:B012-4-:R-:W-:Y:S05]  /*5ec0*/  ENDCOLLECTIVE ;  /* 0x000000000000791b */ /* 0x017fea0003800000 */
.L_x_17287:
[----:B------:R-:W-:Y:S05]  /*5ed0*/  BSYNC B2 ;  /* 0x0000000000027941 */ /* 0x000fea0003800000 */
.L_x_17286:
[----:B------:R-:W-:Y:S05]  /*5ee0*/  BRA `(.L_x_17288) ;  /* 0xffffffc800e87947 */ /* 0x000fea000383ffff */
.L_x_17150:
[----:B------:R-:W-:Y:S01]  /*5ef0*/  BSSY B1, `(.L_x_17289) ;  /* 0x0000006000017945 */ /* 0x000fe20003800000 */
[----:B------:R-:W-:Y:S02]  /*5f00*/  IMAD.MOV.U32 R29, RZ, RZ, R27 ;  /* 0x000000ffff1d7224 */ /* 0x000fe400078e001b */
[----:B------:R-:W-:-:S07]  /*5f10*/  IMAD.MOV.U32 R28, RZ, RZ, -0x1 ;  /* 0xffffffffff1c7424 */ /* 0x000fce00078e00ff */
[----:B0---4-:R-:W-:Y:S05]  /*5f20*/  WARPSYNC.COLLECTIVE R28, `(.L_x_17290) ;  /* 0x000000001c087348 */ /* 0x011fea0003c00000 */
[----:B0-----:R0:W1:Y:S02]  /*5f30*/  SHFL.IDX P0, R28, R32, R29, R0 ;  /* 0x0000001d201c7389 */ /* 0x0010640000000000 */
[----:B01--4-:R-:W-:Y:S05]  /*5f40*/  ENDCOLLECTIVE ;  /* 0x000000000000791b */ /* 0x013fea0003800000 */
.L_x_17290:
[----:B------:R-:W-:Y:S05]  /*5f50*/  BSYNC B1 ;  /* 0x0000000000017941 */ /* 0x000fea0003800000 */
.L_x_17289:
[----:B------:R-:W-:Y:S05]  /*5f60*/  BRA `(.L_x_17291) ;  /* 0xffffffd800147947 */ /* 0x000fea000383ffff */
.L_x_17152:
[----:B------:R-:W-:Y:S01]  /*5f70*/  BSSY B1, `(.L_x_17292) ;  /* 0x0000006000017945 */ /* 0x000fe20003800000 */
[----:B------:R-:W-:Y:S01]  /*5f80*/  MOV R29, R16 ;  /* 0x00000010001d7202 */ /* 0x000fe20000000f00 */
[----:B------:R-:W-:-:S07]  /*5f90*/  IMAD.MOV.U32 R28, RZ, RZ, -0x1 ;  /* 0xffffffffff1c7424 */ /* 0x000fce00078e00ff */
[----:B0---4-:R-:W-:Y:S05]  /*5fa0*/  WARPSYNC.COLLECTIVE R28, `(.L_x_17293) ;  /* 0x000000001c087348 */ /* 0x011fea0003c00000 */
[----:B0-----:R0:W1:Y:S02]  /*5fb0*/  SHFL.IDX P0, R28, R32, R29, R0 ;  /* 0x0000001d201c7389 */ /* 0x0010640000000000 */
[----:B01--4-:R-:W-:Y:S05]  /*5fc0*/  ENDCOLLECTIVE ;  /* 0x000000000000791b */ /* 0x013fea0003800000 */
.L_x_17293:
[----:B------:R-:W-:Y:S05]  /*5fd0*/  BSYNC B1 ;  /* 0x0000000000017941 */ /* 0x000fea0003800000 */
.L_x_17292:
[----:B------:R-:W-:Y:S05]  /*5fe0*/  BRA `(.L_x_17294) ;  /* 0xffffffd800087947 */ /* 0x000fea000383ffff */
.L_x_17154:
[----:B------:R-:W-:Y:S01]  /*5ff0*/  BSSY B1, `(.L_x_17295) ;  /* 0x0000006000017945 */ /* 0x000fe20003800000 */
[----:B------:R-:W-:Y:S02]  /*6000*/  IMAD.MOV.U32 R29, RZ, RZ, R15 ;  /* 0x000000ffff1d7224 */ /* 0x000fe400078e000f */
[----:B------:R-:W-:-:S07]  /*6010*/  IMAD.MOV.U32 R28, RZ, RZ, -0x1 ;  /* 0xffffffffff1c7424 */ /* 0x000fce00078e00ff */
[----:B0---4-:R-:W-:Y:S05]  /*6020*/  WARPSYNC.COLLECTIVE R28, `(.L_x_17296) ;  /* 0x000000001c087348 */ /* 0x011fea0003c00000 */
[----:B0-----:R0:W1:Y:S02]  /*6030*/  SHFL.IDX P0, R28, R32, R29, R0 ;  /* 0x0000001d201c7389 */ /* 0x0010640000000000 */
[----:B01--4-:R-:W-:Y:S05]  /*6040*/  ENDCOLLECTIVE ;  /* 0x000000000000791b */ /* 0x013fea0003800000 */
.L_x_17296:
[----:B------:R-:W-:Y:S05]  /*6050*/  BSYNC B1 ;  /* 0x0000000000017941 */ /* 0x000fea0003800000 */
.L_x_17295:
[----:B------:R-:W-:Y:S05]  /*6060*/  BRA `(.L_x_17297) ;  /* 0xffffffd400fc7947 */ /* 0x000fea000383ffff */
.L_x_17156:
[----:B------:R-:W-:Y:S01]  /*6070*/  BSSY B1, `(.L_x_17298) ;  /* 0x0000006000017945 */ /* 0x000fe20003800000 */
[----:B------:R-:W-:Y:S01]  /*6080*/  MOV R29, R14 ;  /* 0x0000000e001d7202 */ /* 0x000fe20000000f00 */
[----:B------:R-:W-:-:S07]  /*6090*/  IMAD.MOV.U32 R28, RZ, RZ, -0x1 ;  /* 0xffffffffff1c7424 */ /* 0x000fce00078e00ff */
[----:B0---4-:R-:W-:Y:S05]  /*60a0*/  WARPSYNC.COLLECTIVE R28, `(.L_x_17299) ;  /* 0x000000001c087348 */ /* 0x011fea0003c00000 */
[----:B0-----:R0:W1:Y:S02]  /*60b0*/  SHFL.IDX P0, R28, R32, R29, R0 ;  /* 0x0000001d201c7389 */ /* 0x0010640000000000 */
[----:B01--4-:R-:W-:Y:S05]  /*60c0*/  ENDCOLLECTIVE ;  /* 0x000000000000791b */ /* 0x013fea0003800000 */
.L_x_17299:
[----:B------:R-:W-:Y:S05]  /*60d0*/  BSYNC B1 ;  /* 0x0000000000017941 */ /* 0x000fea0003800000 */
.L_x_17298:
[----:B------:R-:W-:Y:S05]  /*60e0*/  BRA `(.L_x_17300) ;  /* 0xffffffd400f07947 */ /* 0x000fea000383ffff */
.L_x_17158:
[----:B------:R-:W-:Y:S01]  /*60f0*/  BSSY B1, `(.L_x_17301) ;  /* 0x0000006000017945 */ /* 0x000fe20003800000 */
[----:B------:R-:W-:Y:S02]  /*6100*/  IMAD.MOV.U32 R29, RZ, RZ, R13 ;  /* 0x000000ffff1d7224 */ /* 0x000fe400078e000d */
[----:B------:R-:W-:-:S07]  /*6110*/  IMAD.MOV.U32 R28, RZ, RZ, -0x1 ;  /* 0xffffffffff1c7424 */ /* 0x000fce00078e00ff */
[----:B0---4-:R-:W-:Y:S05]  /*6120*/  WARPSYNC.COLLECTIVE R28, `(.L_x_17302) ;  /* 0x000000001c087348 */ /* 0x011fea0003c00000 */
[----:B0-----:R0:W1:Y:S02]  /*6130*/  SHFL.IDX P0, R28, R32, R29, R0 ;  /* 0x0000001d201c7389 */ /* 0x0010640000000000 */
[----:B01--4-:R-:W-:Y:S05]  /*6140*/  ENDCOLLECTIVE ;  /* 0x000000000000791b */ /* 0x013fea0003800000 */
.L_x_17302:
[----:B------:R-:W-:Y:S05]  /*6150*/  BSYNC B1 ;  /* 0x0000000000017941 */ /* 0x000fea0003800000 */
.L_x_17301:
[----:B------:R-:W-:Y:S05]  /*6160*/  BRA `(.L_x_17303) ;  /* 0xffffffd400e47947 */ /* 0x000fea000383ffff */
.L_x_17160:
[----:B------:R-:W-:Y:S01]  /*6170*/  BSSY B1, `(.L_x_17304) ;  /* 0x0000006000017945 */ /* 0x000fe20003800000 */
[----:B------:R-:W-:Y:S01]  /*6180*/  MOV R29, R12 ;  /* 0x0000000c001d7202 */ /* 0x000fe20000000f00 */
[----:B------:R-:W-:-:S07]  /*6190*/  IMAD.MOV.U32 R28, RZ, RZ, -0x1 ;  /* 0xffffffffff1c7424 */ /* 0x000fce00078e00ff */
[----:B0---4-:R-:W-:Y:S05]  /*61a0*/  WARPSYNC.COLLECTIVE R28, `(.L_x_17305) ;  /* 0x000000001c087348 */ /* 0x011fea0003c00000 */
[----:B0-----:R0:W1:Y:S02]  /*61b0*/  SHFL.IDX P0, R28, R32, R29, R0 ;  /* 0x0000001d201c7389 */ /* 0x0010640000000000 */
[----:B01--4-:R-:W-:Y:S05]  /*61c0*/  ENDCOLLECTIVE ;  /* 0x000000000000791b */ /* 0x013fea0003800000 */
.L_x_17305:
[----:B------:R-:W-:Y:S05]  /*61d0*/  BSYNC B1 ;  /* 0x0000000000017941 */ /* 0x000fea0003800000 */
.L_x_17304:
[----:B------:R-:W-:Y:S05]  /*61e0*/  BRA `(.L_x_17306) ;  /* 0xffffffd400e07947 */ /* 0x000fea000383ffff */
.L_x_17162:
[----:B------:R-:W-:Y:S01]  /*61f0*/  BSSY B1, `(.L_x_17307) ;  /* 0x0000006000017945 */ /* 0x000fe20003800000 */
[----:B------:R-:W-:Y:S02]  /*6200*/  IMAD.MOV.U32 R29, RZ, RZ, R11 ;  /* 0x000000ffff1d7224 */ /* 0x000fe400078e000b */
[----:B------:R-:W-:-:S07]  /*6210*/  IMAD.MOV.U32 R28, RZ, RZ, -0x1 ;  /* 0xffffffffff1c7424 */ /* 0x000fce00078e00ff */
[----:B0---4-:R-:W-:Y:S05]  /*6220*/  WARPSYNC.COLLECTIVE R28, `(.L_x_17308) ;  /* 0x000000001c087348 */ /* 0x011fea0003c00000 */
[----:B0-----:R0:W1:Y:S02]  /*6230*/  SHFL.IDX P0, R28, R32, R29, R0 ;  /* 0x0000001d201c7389 */ /* 0x0010640000000000 */
[----:B01--4-:R-:W-:Y:S05]  /*6240*/  ENDCOLLECTIVE ;  /* 0x000000000000791b */ /* 0x013fea0003800000 */
.L_x_17308:
[----:B------:R-:W-:Y:S05]  /*6250*/  BSYNC B1 ;  /* 0x0000000000017941 */ /* 0x000fea0003800000 */
.L_x_17307:
[----:B------:R-:W-:Y:S05]  /*6260*/  BRA `(.L_x_17309) ;  /* 0xffffffd400d87947 */ /* 0x000fea000383ffff */
.L_x_17164:
[----:B------:R-:W-:Y:S01]  /*6270*/  BSSY B1, `(.L_x_17310) ;  /* 0x0000006000017945 */ /* 0x000fe20003800000 */
[----:B------:R-:W-:Y:S01]  /*6280*/  MOV R29, R10 ;  /* 0x0000000a001d7202 */ /* 0x000fe20000000f00 */
[----:B------:R-:W-:-:S07]  /*6290*/  IMAD.MOV.U32 R28, RZ, RZ, -0x1 ;  /* 0xffffffffff1c7424 */ /* 0x000fce00078e00ff */
[----:B0---4-:R-:W-:Y:S05]  /*62a0*/  WARPSYNC.COLLECTIVE R28, `(.L_x_17311) ;  /* 0x000000001c087348 */ /* 0x011fea0003c00000 */
[----:B0-----:R0:W1:Y:S02]  /*62b0*/  SHFL.IDX P0, R28, R32, R29, R0 ;  /* 0x0000001d201c7389 */ /* 0x0010640000000000 */
[----:B01--4-:R-:W-:Y:S05]  /*62c0*/  ENDCOLLECTIVE ;  /* 0x000000000000791b */ /* 0x013fea0003800000 */
.L_x_17311:
[----:B------:R-:W-:Y:S05]  /*62d0*/  BSYNC B1 ;  /* 0x0000000000017941 */ /* 0x000fea0003800000 */
.L_x_17310:
[----:B------:R-:W-:Y:S05]  /*62e0*/  BRA `(.L_x_17312) ;  /* 0xffffffd400d07947 */ /* 0x000fea000383ffff */
.L_x_17166:
[----:B------:R-:W-:Y:S01]  /*62f0*/  BSSY B1, `(.L_x_17313) ;  /* 0x0000006000017945 */ /* 0x000fe20003800000 */
[----:B------:R-:W-:Y:S02]  /*6300*/  IMAD.MOV.U32 R29, RZ, RZ, R9 ;  /* 0x000000ffff1d7224 */ /* 0x000fe400078e0009 */
[----:B------:R-:W-:-:S07]  /*6310*/  IMAD.MOV.U32 R28, RZ, RZ, -0x1 ;  /* 0xffffffffff1c7424 */ /* 0x000fce00078e00ff */
[----:B0---4-:R-:W-:Y:S05]  /*6320*/  WARPSYNC.COLLECTIVE R28, `(.L_x_17314) ;  /* 0x000000001c087348 */ /* 0x011fea0003c00000 */
[----:B0-----:R0:W1:Y:S02]  /*6330*/  SHFL.IDX P0, R28, R32, R29, R0 ;  /* 0x0000001d201c7389 */ /* 0x0010640000000000 */
[----:B01--4-:R-:W-:Y:S05]  /*6340*/  ENDCOLLECTIVE ;  /* 0x000000000000791b */ /* 0x013fea0003800000 */
.L_x_17314:
[----:B------:R-:W-:Y:S05]  /*6350*/  BSYNC B1 ;  /* 0x0000000000017941 */ /* 0x000fea0003800000 */
.L_x_17313:
[----:B------:R-:W-:Y:S05]  /*6360*/  BRA `(.L_x_17315) ;  /* 0xffffffd400c87947 */ /* 0x000fea000383ffff */
.L_x_17168:
[----:B------:R-:W-:Y:S01]  /*6370*/  BSSY B1, `(.L_x_17316) ;  /* 0x0000006000017945 */ /* 0x000fe20003800000 */
[----:B------:R-:W-:Y:S01]  /*6380*/  MOV R29, R8 ;  /* 0x00000008001d7202 */ /* 0x000fe20000000f00 */
[----:B------:R-:W-:-:S07]  /*6390*/  IMAD.MOV.U32 R28, RZ, RZ, -0x1 ;  /* 0xffffffffff1c7424 */ /* 0x000fce00078e00ff */
[----:B0---4-:R-:W-:Y:S05]  /*63a0*/  WARPSYNC.COLLECTIVE R28, `(.L_x_17317) ;  /* 0x000000001c087348 */ /* 0x011fea0003c00000 */
[----:B0-----:R0:W1:Y:S02]  /*63b0*/  SHFL.IDX P0, R28, R32, R29, R0 ;  /* 0x0000001d201c7389 */ /* 0x0010640000000000 */
[----:B01--4-:R-:W-:Y:S05]  /*63c0*/  ENDCOLLECTIVE ;  /* 0x000000000000791b */ /* 0x013fea0003800000 */
.L_x_17317:
[----:B------:R-:W-:Y:S05]  /*63d0*/  BSYNC B1 ;  /* 0x0000000000017941 */ /* 0x000fea0003800000 */
.L_x_17316:
[----:B------:R-:W-:Y:S05]  /*63e0*/  BRA `(.L_x_17318) ;  /* 0xffffffd400c07947 */ /* 0x000fea000383ffff */
.L_x_17170:
[----:B------:R-:W-:Y:S01]  /*63f0*/  BSSY B1, `(.L_x_17319) ;  /* 0x0000006000017945 */ /* 0x000fe20003800000 */
[----:B------:R-:W-:Y:S02]  /*6400*/  IMAD.MOV.U32 R29, RZ, RZ, R7 ;  /* 0x000000ffff1d7224 */ /* 0x000fe400078e0007 */
[----:B------:R-:W-:-:S07]  /*6410*/  IMAD.MOV.U32 R28, RZ, RZ, -0x1 ;  /* 0xffffffffff1c7424 */ /* 0x000fce00078e00ff */
[----:B0---4-:R-:W-:Y:S05]  /*6420*/  WARPSYNC.COLLECTIVE R28, `(.L_x_17320) ;  /* 0x000000001c087348 */ /* 0x011fea0003c00000 */
[----:B0-----:R0:W1:Y:S02]  /*6430*/  SHFL.IDX P0, R28, R32, R29, R0 ;  /* 0x0000001d201c7389 */ /* 0x0010640000000000 */
[----:B01--4-:R-:W-:Y:S05]  /*6440*/  ENDCOLLECTIVE ;  /* 0x000000000000791b */ /* 0x013fea0003800000 */
.L_x_17320:
[----:B------:R-:W-:Y:S05]  /*6450*/  BSYNC B1 ;  /* 0x0000000000017941 */ /* 0x000fea0003800000 */
.L_x_17319:
[----:B------:R-:W-:Y:S05]  /*6460*/  BRA `(.L_x_17321) ;  /* 0xffffffd400b87947 */ /* 0x000fea000383ffff */
.L_x_17172:
[----:B------:R-:W-:Y:S01]  /*6470*/  BSSY B1, `(.L_x_17322) ;  /* 0x0000006000017945 */ /* 0x000fe20003800000 */
[----:B------:R-:W-:Y:S01]  /*6480*/  MOV R29, R6 ;  /* 0x00000006001d7202 */ /* 0x000fe20000000f00 */
[----:B------:R-:W-:-:S07]  /*6490*/  IMAD.MOV.U32 R28, RZ, RZ, -0x1 ;  /* 0xffffffffff1c7424 */ /* 0x000fce00078e00ff */
[----:B0---4-:R-:W-:Y:S05]  /*64a0*/  WARPSYNC.COLLECTIVE R28, `(.L_x_17323) ;  /* 0x000000001c087348 */ /* 0x011fea0003c00000 */
[----:B0-----:R0:W1:Y:S02]  /*64b0*/  SHFL.IDX P0, R28, R32, R29, R0 ;  /* 0x0000001d201c7389 */ /* 0x0010640000000000 */
[----:B01--4-:R-:W-:Y:S05]  /*64c0*/  ENDCOLLECTIVE ;  /* 0x000000000000791b */ /* 0x013fea0003800000 */
.L_x_17323:
[----:B------:R-:W-:Y:S05]  /*64d0*/  BSYNC B1 ;  /* 0x0000000000017941 */ /* 0x000fea0003800000 */
.L_x_17322:
[----:B------:R-:W-:Y:S05]  /*64e0*/  BRA `(.L_x_17324) ;  /* 0xffffffd400b07947 */ /* 0x000fea000383ffff */
.L_x_17174:
[----:B------:R-:W-:Y:S01]  /*64f0*/  BSSY B1, `(.L_x_17325) ;  /* 0x0000006000017945 */ /* 0x000fe20003800000 */
[----:B------:R-:W-:Y:S02]  /*6500*/  IMAD.MOV.U32 R29, RZ, RZ, R5 ;  /* 0x000000ffff1d7224 */ /* 0x000fe400078e0005 */
[----:B------:R-:W-:-:S07]  /*6510*/  IMAD.MOV.U32 R28, RZ, RZ, -0x1 ;  /* 0xffffffffff1c7424 */ /* 0x000fce00078e00ff */
[----:B0---4-:R-:W-:Y:S05]  /*6520*/  WARPSYNC.COLLECTIVE R28, `(.L_x_17326) ;  /* 0x000000001c087348 */ /* 0x011fea0003c00000 */
[----:B0-----:R0:W1:Y:S02]  /*6530*/  SHFL.IDX P0, R28, R32, R29, R0 ;  /* 0x0000001d201c7389 */ /* 0x0010640000000000 */
[----:B01--4-:R-:W-:Y:S05]  /*6540*/  ENDCOLLECTIVE ;  /* 0x000000000000791b */ /* 0x013fea0003800000 */
.L_x_17326:
[----:B------:R-:W-:Y:S05]  /*6550*/  BSYNC B1 ;  /* 0x0000000000017941 */ /* 0x000fea0003800000 */
.L_x_17325:
[----:B------:R-:W-:Y:S05]  /*6560*/  BRA `(.L_x_17327) ;  /* 0xffffffd400a87947 */ /* 0x000fea000383ffff */
.L_x_17176:
[----:B------:R-:W-:Y:S01]  /*6570*/  BSSY B1, `(.L_x_17328) ;  /* 0x0000006000017945 */ /* 0x000fe20003800000 */
[----:B------:R-:W-:Y:S01]  /*6580*/  MOV R29, R4 ;  /* 0x00000004001d7202 */ /* 0x000fe20000000f00 */
[----:B------:R-:W-:-:S07]  /*6590*/  IMAD.MOV.U32 R28, RZ, RZ, -0x1 ;  /* 0xffffffffff1c7424 */ /* 0x000fce00078e00ff */
[----:B0---4-:R-:W-:Y:S05]  /*65a0*/  WARPSYNC.COLLECTIVE R28, `(.L_x_17329) ;  /* 0x000000001c087348 */ /* 0x011fea0003c00000 */
[----:B0-----:R0:W1:Y:S02]  /*65b0*/  SHFL.IDX P0, R28, R32, R29, R0 ;  /* 0x0000001d201c7389 */ /* 0x0010640000000000 */
[----:B01--4-:R-:W-:Y:S05]  /*65c0*/  ENDCOLLECTIVE ;  /* 0x000000000000791b */ /* 0x013fea0003800000 */
.L_x_17329:
[----:B------:R-:W-:Y:S05]  /*65d0*/  BSYNC B1 ;  /* 0x0000000000017941 */ /* 0x000fea0003800000 */
.L_x_17328:
[----:B------:R-:W-:Y:S05]  /*65e0*/  BRA `(.L_x_17330) ;  /* 0xffffffd400a07947 */ /* 0x000fea000383ffff */
.L_x_17178:
[----:B------:R-:W-:Y:S01]  /*65f0*/  BSSY B1, `(.L_x_17331) ;  /* 0x0000006000017945 */ /* 0x000fe20003800000 */
[----:B------:R-:W-:Y:S02]  /*6600*/  IMAD.MOV.U32 R29, RZ, RZ, R3 ;  /* 0x000000ffff1d7224 */ /* 0x000fe400078e0003 */
[----:B------:R-:W-:-:S07]  /*6610*/  IMAD.MOV.U32 R28, RZ, RZ, -0x1 ;  /* 0xffffffffff1c7424 */ /* 0x000fce00078e00ff */
[----:B0---4-:R-:W-:Y:S05]  /*6620*/  WARPSYNC.COLLECTIVE R28, `(.L_x_17332) ;  /* 0x000000001c087348 */ /* 0x011fea0003c00000 */
[----:B0-----:R0:W1:Y:S02]  /*6630*/  SHFL.IDX P0, R28, R32, R29, R0 ;  /* 0x0000001d201c7389 */ /* 0x0010640000000000 */
[----:B01--4-:R-:W-:Y:S05]  /*6640*/  ENDCOLLECTIVE ;  /* 0x000000000000791b */ /* 0x013fea0003800000 */
.L_x_17332:
[----:B------:R-:W-:Y:S05]  /*6650*/  BSYNC B1 ;  /* 0x0000000000017941 */ /* 0x000fea0003800000 */
.L_x_17331:
[----:B------:R-:W-:Y:S05]  /*6660*/  BRA `(.L_x_17333) ;  /* 0xffffffd400987947 */ /* 0x000fea000383ffff */
.L_x_17180:
[----:B------:R-:W-:Y:S01]  /*6670*/  BSSY B1, `(.L_x_17334) ;  /* 0x0000006000017945 */ /* 0x000fe20003800000 */
[----:B------:R-:W-:Y:S01]  /*6680*/  MOV R29, R2 ;  /* 0x00000002001d7202 */ /* 0x000fe20000000f00 */
[----:B------:R-:W-:-:S07]  /*6690*/  IMAD.MOV.U32 R28, RZ, RZ, -0x1 ;  /* 0xffffffffff1c7424 */ /* 0x000fce00078e00ff */
[----:B0---4-:R-:W-:Y:S05]  /*66a0*/  WARPSYNC.COLLECTIVE R28, `(.L_x_17335) ;  /* 0x000000001c087348 */ /* 0x011fea0003c00000 */
[----:B0-----:R0:W1:Y:S02]  /*66b0*/  SHFL.IDX P0, R28, R32, R29, R0 ;  /* 0x0000001d201c7389 */ /* 0x0010640000000000 */
[----:B01--4-:R-:W-:Y:S05]  /*66c0*/  ENDCOLLECTIVE ;  /* 0x000000000000791b */ /* 0x013fea0003800000 */
.L_x_17335:
[----:B------:R-:W-:Y:S05]  /*66d0*/  BSYNC B1 ;  /* 0x0000000000017941 */ /* 0x000fea0003800000 */
.L_x_17334:
[----:B------:R-:W-:Y:S05]  /*66e0*/  BRA `(.L_x_17336) ;  /* 0xffffffd400907947 */ /* 0x000fea000383ffff */
.L_x_17201:
[----:B------:R-:W-:Y:S02]  /*66f0*/  IMAD.MOV.U32 R28, RZ, RZ, -0x1 ;  /* 0xffffffffff1c7424 */ /* 0x000fe400078e00ff */
[----:B------:R-:W-:-:S07]  /*6700*/  IMAD.MOV.U32 R29, RZ, RZ, R27 ;  /* 0x000000ffff1d7224 */ /* 0x000fce00078e001b */
[----:B0---4-:R-:W-:Y:S05]  /*6710*/  WARPSYNC.COLLECTIVE R28, `(.L_x_17337) ;  /* 0x000000001c087348 */ /* 0x011fea0003c00000 */
[----:B0-----:R0:W1:Y:S02]  /*6720*/  SHFL.IDX P0, R28, R32, R29, R0 ;  /* 0x0000001d201c7389 */ /* 0x0010640000000000 */
[----:B01--4-:R-:W-:Y:S05]  /*6730*/  ENDCOLLECTIVE ;  /* 0x000000000000791b */ /* 0x013fea0003800000 */
.L_x_17337:
[----:B------:R-:W-:Y:S01]  /*6740*/  MOV R57, R28 ;  /* 0x0000001c00397202 */ /* 0x000fe20000000f00 */
[----:B------:R-:W-:Y:S06]  /*6750*/  BRA `(.L_x_17338) ;  /* 0xffffffe000b07947 */ /* 0x000fec000383ffff */
.L_x_17203:
[----:B------:R-:W-:Y:S01]  /*6760*/  BSSY B0, `(.L_x_17339) ;  /* 0x0000006000007945 */ /* 0x000fe20003800000 */
[----:B------:R-:W-:Y:S02]  /*6770*/  IMAD.MOV.U32 R29, RZ, RZ, R16 ;  /* 0x000000ffff1d7224 */ /* 0x000fe400078e0010 */
[----:B------:R-:W-:-:S07]  /*6780*/  IMAD.MOV.U32 R28, RZ, RZ, -0x1 ;  /* 0xffffffffff1c7424 */ /* 0x000fce00078e00ff */
[----:B0---4-:R-:W-:Y:S05]  /*6790*/  WARPSYNC.COLLECTIVE R28, `(.L_x_17340) ;  /* 0x000000001c087348 */ /* 0x011fea0003c00000 */
[----:B0-----:R0:W1:Y:S02]  /*67a0*/  SHFL.IDX P0, R28, R32, R29, R0 ;  /* 0x0000001d201c7389 */ /* 0x0010640000000000 */
[----:B01--4-:R-:W-:Y:S05]  /*67b0*/  ENDCOLLECTIVE ;  /* 0x000000000000791b */ /* 0x013fea0003800000 */
.L_x_17340:
[----:B------:R-:W-:Y:S05]  /*67c0*/  BSYNC B0 ;  /* 0x0000000000007941 */ /* 0x000fea0003800000 */
.L_x_17339:
[----:B------:R-:W-:Y:S05]  /*67d0*/  BRA `(.L_x_17341) ;  /* 0xffffffe000a47947 */ /* 0x000fea000383ffff */
.L_x_17205:
[----:B------:R-:W-:Y:S01]  /*67e0*/  BSSY B0, `(.L_x_17342) ;  /* 0x0000006000007945 */ /* 0x000fe20003800000 */
[----:B------:R-:W-:Y:S01]  /*67f0*/  IMAD.MOV.U32 R29, RZ, RZ, R15 ;  /* 0x000000ffff1d7224 */ /* 0x000fe200078e000f */
[----:B------:R-:W-:-:S07]  /*6800*/  MOV R28, 0xffffffff ;  /* 0xffffffff001c7802 */ /* 0x000fce0000000f00 */
[----:B0---4-:R-:W-:Y:S05]  /*6810*/  WARPSYNC.COLLECTIVE R28, `(.L_x_17343) ;  /* 0x000000001c087348 */ /* 0x011fea0003c00000 */
[----:B0-----:R0:W1:Y:S02]  /*6820*/  SHFL.IDX P0, R28, R32, R29, R0 ;  /* 0x0000001d201c7389 */ /* 0x0010640000000000 */
[----:B01--4-:R-:W-:Y:S05]  /*6830*/  ENDCOLLECTIVE ;  /* 0x000000000000791b */ /* 0x013fea0003800000 */
.L_x_17343:
[----:B------:R-:W-:Y:S05]  /*6840*/  BSYNC B0 ;  /* 0x0000000000007941 */ /* 0x000fea0003800000 */
.L_x_17342:
[----:B------:R-:W-:Y:S05]  /*6850*/  BRA `(.L_x_17344) ;  /* 0xffffffe000987947 */ /* 0x000fea000383ffff */
.L_x_17207:
[----:B------:R-:W-:Y:S01]  /*6860*/  BSSY B0, `(.L_x_17345) ;  /* 0x0000006000007945 */ /* 0x000fe20003800000 */
[----:B------:R-:W-:Y:S02]  /*6870*/  IMAD.MOV.U32 R29, RZ, RZ, R14 ;  /* 0x000000ffff1d7224 */ /* 0x000fe400078e000e */
[----:B------:R-:W-:-:S07]  /*6880*/  IMAD.MOV.U32 R28, RZ, RZ, -0x1 ;  /* 0xffffffffff1c7424 */ /* 0x000fce00078e00ff */
[----:B0---4-:R-:W-:Y:S05]  /*6890*/  WARPSYNC.COLLECTIVE R28, `(.L_x_17346) ;  /* 0x000000001c087348 */ /* 0x011fea0003c00000 */
[----:B0-----:R0:W1:Y:S02]  /*68a0*/  SHFL.IDX P0, R28, R32, R29, R0 ;  /* 0x0000001d201c7389 */ /* 0x0010640000000000 */
[----:B01--4-:R-:W-:Y:S05]  /*68b0*/  ENDCOLLECTIVE ;  /* 0x000000000000791b */ /* 0x013fea0003800000 */
.L_x_17346:
[----:B------:R-:W-:Y:S05]  /*68c0*/  BSYNC B0 ;  /* 0x0000000000007941 */ /* 0x000fea0003800000 */
.L_x_17345:
[----:B------:R-:W-:Y:S05]  /*68d0*/  BRA `(.L_x_17347) ;  /* 0xffffffe0008c7947 */ /* 0x000fea000383ffff */
.L_x_17209:
[----:B------:R-:W-:Y:S01]  /*68e0*/  BSSY B0, `(.L_x_17348) ;  /* 0x0000006000007945 */ /* 0x000fe20003800000 */
[----:B------:R-:W-:Y:S01]  /*68f0*/  IMAD.MOV.U32 R29, RZ, RZ, R13 ;  /* 0x000000ffff1d7224 */ /* 0x000fe200078e000d */
[----:B------:R-:W-:-:S07]  /*6900*/  MOV R28, 0xffffffff ;  /* 0xffffffff001c7802 */ /* 0x000fce0000000f00 */
[----:B0---4-:R-:W-:Y:S05]  /*6910*/  WARPSYNC.COLLECTIVE R28, `(.L_x_17349) ;  /* 0x000000001c087348 */ /* 0x011fea0003c00000 */
[----:B0-----:R0:W1:Y:S02]  /*6920*/  SHFL.IDX P0, R28, R32, R29, R0 ;  /* 0x0000001d201c7389 */ /* 0x0010640000000000 */
[----:B01--4-:R-:W-:Y:S05]  /*6930*/  ENDCOLLECTIVE ;  /* 0x000000000000791b */ /* 0x013fea0003800000 */
.L_x_17349:
[----:B------:R-:W-:Y:S05]  /*6940*/  BSYNC B0 ;  /* 0x0000000000007941 */ /* 0x000fea0003800000 */
.L_x_17348:
[----:B------:R-:W-:Y:S05]  /*6950*/  BRA `(.L_x_17350) ;  /* 0xffffffe000887947 */ /* 0x000fea000383ffff */
.L_x_17211:
[----:B------:R-:W-:Y:S01]  /*6960*/  BSSY B0, `(.L_x_17351) ;  /* 0x0000006000007945 */ /* 0x000fe20003800000 */
[----:B------:R-:W-:Y:S02]  /*6970*/  IMAD.MOV.U32 R29, RZ, RZ, R12 ;  /* 0x000000ffff1d7224 */ /* 0x000fe400078e000c */
[----:B------:R-:W-:-:S07]  /*6980*/  IMAD.MOV.U32 R28, RZ, RZ, -0x1 ;  /* 0xffffffffff1c7424 */ /* 0x000fce00078e00ff */
[----:B0---4-:R-:W-:Y:S05]  /*6990*/  WARPSYNC.COLLECTIVE R28, `(.L_x_17352) ;  /* 0x000000001c087348 */ /* 0x011fea0003c00000 */
[----:B0-----:R0:W1:Y:S02]  /*69a0*/  SHFL.IDX P0, R28, R32, R29, R0 ;  /* 0x0000001d201c7389 */ /* 0x0010640000000000 */
[----:B01--4-:R-:W-:Y:S05]  /*69b0*/  ENDCOLLECTIVE ;  /* 0x000000000000791b */ /* 0x013fea0003800000 */
.L_x_17352:
[----:B------:R-:W-:Y:S05]  /*69c0*/  BSYNC B0 ;  /* 0x0000000000007941 */ /* 0x000fea0003800000 */
.L_x_17351:
[----:B------:R-:W-:Y:S05]  /*69d0*/  BRA `(.L_x_17353) ;  /* 0xffffffe000807947 */ /* 0x000fea000383ffff */
.L_x_17213:
[----:B------:R-:W-:Y:S01]  /*69e0*/  BSSY B0, `(.L_x_17354) ;  /* 0x0000006000007945 */ /* 0x000fe20003800000 */
[----:B------:R-:W-:Y:S01]  /*69f0*/  IMAD.MOV.U32 R29, RZ, RZ, R11 ;  /* 0x000000ffff1d7224 */ /* 0x000fe200078e000b */
[----:B------:R-:W-:-:S07]  /*6a00*/  MOV R28, 0xffffffff ;  /* 0xffffffff001c7802 */ /* 0x000fce0000000f00 */
[----:B0---4-:R-:W-:Y:S05]  /*6a10*/  WARPSYNC.COLLECTIVE R28, `(.L_x_17355) ;  /* 0x000000001c087348 */ /* 0x011fea0003c00000 */
[----:B0-----:R0:W1:Y:S02]  /*6a20*/  SHFL.IDX P0, R28, R32, R29, R0 ;  /* 0x0000001d201c7389 */ /* 0x0010640000000000 */
[----:B01--4-:R-:W-:Y:S05]  /*6a30*/  ENDCOLLECTIVE ;  /* 0x000000000000791b */ /* 0x013fea0003800000 */
.L_x_17355:
[----:B------:R-:W-:Y:S05]  /*6a40*/  BSYNC B0 ;  /* 0x0000000000007941 */ /* 0x000fea0003800000 */
.L_x_17354:
[----:B------:R-:W-:Y:S05]  /*6a50*/  BRA `(.L_x_17356) ;  /* 0xffffffe000787947 */ /* 0x000fea000383ffff */
.L_x_17215:
[----:B------:R-:W-:Y:S01]  /*6a60*/  BSSY B0, `(.L_x_17357) ;  /* 0x0000006000007945 */ /* 0x000fe20003800000 */
[----:B------:R-:W-:Y:S02]  /*6a70*/  IMAD.MOV.U32 R29, RZ, RZ, R10 ;  /* 0x000000ffff1d7224 */ /* 0x000fe400078e000a */
[----:B------:R-:W-:-:S07]  /*6a80*/  IMAD.MOV.U32 R28, RZ, RZ, -0x1 ;  /* 0xffffffffff1c7424 */ /* 0x000fce00078e00ff */
[----:B0---4-:R-:W-:Y:S05]  /*6a90*/  WARPSYNC.COLLECTIVE R28, `(.L_x_17358) ;  /* 0x000000001c087348 */ /* 0x011fea0003c00000 */
[----:B0-----:R0:W1:Y:S02]  /*6aa0*/  SHFL.IDX P0, R28, R32, R29, R0 ;  /* 0x0000001d201c7389 */ /* 0x0010640000000000 */
[----:B01--4-:R-:W-:Y:S05]  /*6ab0*/  ENDCOLLECTIVE ;  /* 0x000000000000791b */ /* 0x013fea0003800000 */
.L_x_17358:
[----:B------:R-:W-:Y:S05]  /*6ac0*/  BSYNC B0 ;  /* 0x0000000000007941 */ /* 0x000fea0003800000 */
.L_x_17357:
[----:B------:R-:W-:Y:S05]  /*6ad0*/  BRA `(.L_x_17359) ;  /* 0xffffffe000707947 */ /* 0x000fea000383ffff */
.L_x_17217:
[----:B------:R-:W-:Y:S01]  /*6ae0*/  BSSY B0, `(.L_x_17360) ;  /* 0x0000006000007945 */ /* 0x000fe20003800000 */
[----:B------:R-:W-:Y:S01]  /*6af0*/  IMAD.MOV.U32 R29, RZ, RZ, R9 ;  /* 0x000000ffff1d7224 */ /* 0x000fe200078e0009 */
[----:B------:R-:W-:-:S07]  /*6b00*/  MOV R28, 0xffffffff ;  /* 0xffffffff001c7802 */ /* 0x000fce0000000f00 */
[----:B0---4-:R-:W-:Y:S05]  /*6b10*/  WARPSYNC.COLLECTIVE R28, `(.L_x_17361) ;  /* 0x000000001c087348 */ /* 0x011fea0003c00000 */
[----:B0-----:R0:W1:Y:S02]  /*6b20*/  SHFL.IDX P0, R28, R32, R29, R0 ;  /* 0x0000001d201c7389 */ /* 0x0010640000000000 */
[----:B01--4-:R-:W-:Y:S05]  /*6b30*/  ENDCOLLECTIVE ;  /* 0x000000000000791b */ /* 0x013fea0003800000 */
.L_x_17361:
[----:B------:R-:W-:Y:S05]  /*6b40*/  BSYNC B0 ;  /* 0x0000000000007941 */ /* 0x000fea0003800000 */
.L_x_17360:
[----:B------:R-:W-:Y:S05]  /*6b50*/  BRA `(.L_x_17362) ;  /* 0xffffffe000687947 */ /* 0x000fea000383ffff */
.L_x_17219:
[----:B------:R-:W-:Y:S01]  /*6b60*/  BSSY B0, `(.L_x_17363) ;  /* 0x0000006000007945 */ /* 0x000fe20003800000 */
[----:B------:R-:W-:Y:S02]  /*6b70*/  IMAD.MOV.U32 R29, RZ, RZ, R8 ;  /* 0x000000ffff1d7224 */ /* 0x000fe400078e0008 */
[----:B------:R-:W-:-:S07]  /*6b80*/  IMAD.MOV.U32 R28, RZ, RZ, -0x1 ;  /* 0xffffffffff1c7424 */ /* 0x000fce00078e00ff */
[----:B0---4-:R-:W-:Y:S05]  /*6b90*/  WARPSYNC.COLLECTIVE R28, `(.L_x_17364) ;  /* 0x000000001c087348 */ /* 0x011fea0003c00000 */
[----:B0-----:R0:W1:Y:S02]  /*6ba0*/  SHFL.IDX P0, R28, R32, R29, R0 ;  /* 0x0000001d201c7389 */ /* 0x0010640000000000 */
[----:B01--4-:R-:W-:Y:S05]  /*6bb0*/  ENDCOLLECTIVE ;  /* 0x000000000000791b */ /* 0x013fea0003800000 */
.L_x_17364:
[----:B------:R-:W-:Y:S05]  /*6bc0*/  BSYNC B0 ;  /* 0x0000000000007941 */ /* 0x000fea0003800000 */
.L_x_17363:
[----:B------:R-:W-:Y:S05]  /*6bd0*/  BRA `(.L_x_17365) ;  /* 0xffffffe000607947 */ /* 0x000fea000383ffff */
.L_x_17221:
[----:B------:R-:W-:Y:S01]  /*6be0*/  BSSY B0, `(.L_x_17366) ;  /* 0x0000006000007945 */ /* 0x000fe20003800000 */
[----:B------:R-:W-:Y:S01]  /*6bf0*/  IMAD.MOV.U32 R29, RZ, RZ, R7 ;  /* 0x000000ffff1d7224 */ /* 0x000fe200078e0007 */
[----:B------:R-:W-:-:S07]  /*6c00*/  MOV R28, 0xffffffff ;  /* 0xffffffff001c7802 */ /* 0x000fce0000000f00 */
[----:B0---4-:R-:W-:Y:S05]  /*6c10*/  WARPSYNC.COLLECTIVE R28, `(.L_x_17367) ;  /* 0x000000001c087348 */ /* 0x011fea0003c00000 */
[----:B0-----:R0:W1:Y:S02]  /*6c20*/  SHFL.IDX P0, R28, R32, R29, R0 ;  /* 0x0000001d201c7389 */ /* 0x0010640000000000 */
[----:B01--4-:R-:W-:Y:S05]  /*6c30*/  ENDCOLLECTIVE ;  /* 0x000000000000791b */ /* 0x013fea0003800000 */
.L_x_17367:
[----:B------:R-:W-:Y:S05]  /*6c40*/  BSYNC B0 ;  /* 0x0000000000007941 */ /* 0x000fea0003800000 */
.L_x_17366:
[----:B------:R-:W-:Y:S05]  /*6c50*/  BRA `(.L_x_17368) ;  /* 0xffffffe000587947 */ /* 0x000fea000383ffff */
.L_x_17223:
[----:B------:R-:W-:Y:S01]  /*6c60*/  BSSY B0, `(.L_x_17369) ;  /* 0x0000006000007945 */ /* 0x000fe20003800000 */
[----:B------:R-:W-:Y:S02]  /*6c70*/  IMAD.MOV.U32 R29, RZ, RZ, R6 ;  /* 0x000000ffff1d7224 */ /* 0x000fe400078e0006 */
[----:B------:R-:W-:-:S07]  /*6c80*/  IMAD.MOV.U32 R28, RZ, RZ, -0x1 ;  /* 0xffffffffff1c7424 */ /* 0x000fce00078e00ff */
[----:B0---4-:R-:W-:Y:S05]  /*6c90*/  WARPSYNC.COLLECTIVE R28, `(.L_x_17370) ;  /* 0x000000001c087348 */ /* 0x011fea0003c00000 */
[----:B0-----:R0:W1:Y:S02]  /*6ca0*/  SHFL.IDX P0, R28, R32, R29, R0 ;  /* 0x0000001d201c7389 */ /* 0x0010640000000000 */
[----:B01--4-:R-:W-:Y:S05]  /*6cb0*/  ENDCOLLECTIVE ;  /* 0x000000000000791b */ /* 0x013fea0003800000 */
.L_x_17370:
[----:B------:R-:W-:Y:S05]  /*6cc0*/  BSYNC B0 ;  /* 0x0000000000007941 */ /* 0x000fea0003800000 */
.L_x_17369:
[----:B------:R-:W-:Y:S05]  /*6cd0*/  BRA `(.L_x_17371) ;  /* 0xffffffe000507947 */ /* 0x000fea000383ffff */
.L_x_17225:
[----:B------:R-:W-:Y:S01]  /*6ce0*/  BSSY B0, `(.L_x_17372) ;  /* 0x0000006000007945 */ /* 0x000fe20003800000 */
[----:B------:R-:W-:Y:S01]  /*6cf0*/  IMAD.MOV.U32 R29, RZ, RZ, R5 ;  /* 0x000000ffff1d7224 */ /* 0x000fe200078e0005 */
[----:B------:R-:W-:-:S07]  /*6d00*/  MOV R28, 0xffffffff ;  /* 0xffffffff001c7802 */ /* 0x000fce0000000f00 */
[----:B0---4-:R-:W-:Y:S05]  /*6d10*/  WARPSYNC.COLLECTIVE R28, `(.L_x_17373) ;  /* 0x000000001c087348 */ /* 0x011fea0003c00000 */
[----:B0-----:R0:W1:Y:S02]  /*6d20*/  SHFL.IDX P0, R28, R32, R29, R0 ;  /* 0x0000001d201c7389 */ /* 0x0010640000000000 */
[----:B01--4-:R-:W-:Y:S05]  /*6d30*/  ENDCOLLECTIVE ;  /* 0x000000000000791b */ /* 0x013fea0003800000 */
.L_x_17373:
[----:B------:R-:W-:Y:S05]  /*6d40*/  BSYNC B0 ;  /* 0x0000000000007941 */ /* 0x000fea0003800000 */
.L_x_17372:
[----:B------:R-:W-:Y:S05]  /*6d50*/  BRA `(.L_x_17374) ;  /* 0xffffffe000487947 */ /* 0x000fea000383ffff */
.L_x_17227:
[----:B------:R-:W-:Y:S01]  /*6d60*/  BSSY B0, `(.L_x_17375) ;  /* 0x0000006000007945 */ /* 0x000fe20003800000 */
[----:B------:R-:W-:Y:S02]  /*6d70*/  IMAD.MOV.U32 R29, RZ, RZ, R4 ;  /* 0x000000ffff1d7224 */ /* 0x000fe400078e0004 */
[----:B------:R-:W-:-:S07]  /*6d80*/  IMAD.MOV.U32 R28, RZ, RZ, -0x1 ;  /* 0xffffffffff1c7424 */ /* 0x000fce00078e00ff */
[----:B0---4-:R-:W-:Y:S05]  /*6d90*/  WARPSYNC.COLLECTIVE R28, `(.L_x_17376) ;  /* 0x000000001c087348 */ /* 0x011fea0003c00000 */
[----:B0-----:R0:W1:Y:S02]  /*6da0*/  SHFL.IDX P0, R28, R32, R29, R0 ;  /* 0x0000001d201c7389 */ /* 0x0010640000000000 */
[----:B01--4-:R-:W-:Y:S05]  /*6db0*/  ENDCOLLECTIVE ;  /* 0x000000000000791b */ /* 0x013fea0003800000 */
.L_x_17376:
[----:B------:R-:W-:Y:S05]  /*6dc0*/  BSYNC B0 ;  /* 0x0000000000007941 */ /* 0x000fea0003800000 */
.L_x_17375:
[----:B------:R-:W-:Y:S05]  /*6dd0*/  BRA `(.L_x_17377) ;  /* 0xffffffe000407947 */ /* 0x000fea000383ffff */
.L_x_17229:
[----:B------:R-:W-:Y:S01]  /*6de0*/  BSSY B0, `(.L_x_17378) ;  /* 0x0000006000007945 */ /* 0x000fe20003800000 */
[----:B------:R-:W-:Y:S01]  /*6df0*/  IMAD.MOV.U32 R29, RZ, RZ, R3 ;  /* 0x000000ffff1d7224 */ /* 0x000fe200078e0003 */
[----:B------:R-:W-:-:S07]  /*6e00*/  MOV R28, 0xffffffff ;  /* 0xffffffff001c7802 */ /* 0x000fce0000000f00 */
[----:B0---4-:R-:W-:Y:S05]  /*6e10*/  WARPSYNC.COLLECTIVE R28, `(.L_x_17379) ;  /* 0x000000001c087348 */ /* 0x011fea0003c00000 */
[----:B0-----:R0:W1:Y:S02]  /*6e20*/  SHFL.IDX P0, R28, R32, R29, R0 ;  /* 0x0000001d201c7389 */ /* 0x0010640000000000 */
[----:B01--4-:R-:W-:Y:S05]  /*6e30*/  ENDCOLLECTIVE ;  /* 0x000000000000791b */ /* 0x013fea0003800000 */
.L_x_17379:
[----:B------:R-:W-:Y:S05]  /*6e40*/  BSYNC B0 ;  /* 0x0000000000007941 */ /* 0x000fea0003800000 */
.L_x_17378:
[----:B------:R-:W-:Y:S05]  /*6e50*/  BRA `(.L_x_17380) ;  /* 0xffffffe000387947 */ /* 0x000fea000383ffff */
.L_x_17231:
[----:B------:R-:W-:Y:S01]  /*6e60*/  BSSY B0, `(.L_x_17381) ;  /* 0x0000006000007945 */ /* 0x000fe20003800000 */
[----:B------:R-:W-:Y:S02]  /*6e70*/  IMAD.MOV.U32 R29, RZ, RZ, R2 ;  /* 0x000000ffff1d7224 */ /* 0x000fe400078e0002 */
[----:B------:R-:W-:-:S07]  /*6e80*/  IMAD.MOV.U32 R28, RZ, RZ, -0x1 ;  /* 0xffffffffff1c7424 */ /* 0x000fce00078e00ff */
[----:B0---4-:R-:W-:Y:S05]  /*6e90*/  WARPSYNC.COLLECTIVE R28, `(.L_x_17382) ;  /* 0x000000001c087348 */ /* 0x011fea0003c00000 */
[----:B0-----:R0:W1:Y:S02]  /*6ea0*/  SHFL.IDX P0, R28, R32, R29, R0 ;  /* 0x0000001d201c7389 */ /* 0x0010640000000000 */
[----:B01--4-:R-:W-:Y:S05]  /*6eb0*/  ENDCOLLECTIVE ;  /* 0x000000000000791b */ /* 0x013fea0003800000 */
.L_x_17382:
[----:B------:R-:W-:Y:S05]  /*6ec0*/  BSYNC B0 ;  /* 0x0000000000007941 */ /* 0x000fea0003800000 */
.L_x_17381:
[----:B------:R-:W-:Y:S05]  /*6ed0*/  BRA `(.L_x_17383) ;  /* 0xffffffe000307947 */ /* 0x000fea000383ffff */
.L_x_17384:
        /* <DEDUP_REMOVED lines=10> */
.L_x_58386:


//--------------------- .text._Z9cuda_gemmIiLi256ELi4ELi1ELi16ELi32ELi32ELi32ELi0ELi1EEviiiPT_S1_S1_ii --------------------------
	.section	.text._Z9cuda_gemmIiLi256ELi4ELi1ELi16ELi32ELi32ELi32ELi0ELi1EEviiiPT_S1_S1_ii,"ax",@progbits
	.align	128
        .global         _Z9cuda_gemmIiLi256ELi4ELi1ELi16ELi32ELi32ELi32ELi0ELi1EEviiiPT_S1_S1_ii
        .type           _Z9cuda_gemmIiLi256ELi4ELi1ELi16ELi32ELi32ELi32ELi0ELi1EEviiiPT_S1_S1_ii,@function
        .size           _Z9cuda_gemmIiLi256ELi4ELi1ELi16ELi32ELi32ELi32ELi0ELi1EEviiiPT_S1_S1_ii,(.L_x_58036 - _Z9cuda_gemmIiLi256ELi4ELi1ELi16ELi32ELi32ELi32ELi0ELi1EEviiiPT_S1_S1_ii)
        .other          _Z9cuda_gemmIiLi256ELi4ELi1ELi16ELi32ELi32ELi32ELi0ELi1EEviiiPT_S1_S1_ii,@"STO_CUDA_ENTRY STV_DEFAULT"
_Z9cuda_gemmIiLi256ELi4ELi1ELi16ELi32ELi32ELi32ELi0ELi1EEviiiPT_S1_S1_ii:
.text._Z9cuda_gemmIiLi256ELi4ELi1ELi16ELi32ELi32ELi32ELi0ELi1EEviiiPT_S1_S1_ii:
        /* <DEDUP_REMOVED lines=8> */
[----:B------:R-:W-:Y:S05]  /*0080*/  CALL.REL.NOINC `($__internal_85_$__cuda_sm20_div_u16) ;  /* 0x0000000800e87944 */ /* 0x000fea0003c00000 */
        /* <DEDUP_REMOVED lines=15> */
.L_x_17387:
        /* <DEDUP_REMOVED lines=13> */
.L_x_17386:
[----:B--2---:R-:W-:Y:S05]  /*0250*/  BSYNC.RECONVERGENT B0 ;  /* 0x0000000000007941 */ /* 0x004fea0003800200 */
.L_x_17385:
[----:B------:R-:W-:Y:S01]  /*0260*/  BSSY.RECONVERGENT B0, `(.L_x_17388) ;  /* 0x0000028000007945 */ /* 0x000fe20003800200 */
[----:B0-----:R-:W-:-:S07]  /*0270*/  LEA R10, R8, R9, 0x18 ;  /* 0x00000009080a7211 */ /* 0x001fce00078ec0ff */
.L_x_17389:
[C---:B------:R-:W-:Y:S02]  /*0280*/  VIADD R25, R11.reuse, UR7 ;  /* 0x000000070b197c36 */ /* 0x040fe40008000000 */
[----:B01----:R-:W-:-:S03]  /*0290*/  IMAD.WIDE.U32 R20, R11, 0x4, R2 ;  /* 0x000000040b147825 */ /* 0x003fc600078e0002 */
[C---:B------:R-:W-:Y:S01]  /*02a0*/  IADD3 R17, PT, PT, R25.reuse, UR7, RZ ;  /* 0x0000000719117c10 */ /* 0x040fe2000fffe0ff */
[--C-:B------:R-:W-:Y:S01]  /*02b0*/  IMAD.WIDE.U32 R18, R25, 0x4, R2.reuse ;  /* 0x0000000419127825 */ /* 0x100fe200078e0002 */
[----:B------:R0:W2:Y:S03]  /*02c0*/  LDG.E R14, desc[UR14][R20.64] ;  /* 0x0000000e140e7981 */ /* 0x0000a6000c1e1900 */
[C---:B------:R-:W-:Y:S01]  /*02d0*/  VIADD R13, R17.reuse, UR7 ;  /* 0x00000007110d7c36 */ /* 0x040fe20008000000 */
[----:B---3--:R-:W3:Y:S01]  /*02e0*/  LDG.E R15, desc[UR14][R18.64] ;  /* 0x0000000e120f7981 */ /* 0x008ee2000c1e1900 */
[----:B------:R-:W-:-:S04]  /*02f0*/  IMAD.WIDE.U32 R6, R17, 0x4, R2 ;  /* 0x0000000411067825 */ /* 0x000fc800078e0002 */
[----:B------:R-:W-:Y:S02]  /*0300*/  IMAD.WIDE.U32 R4, R13, 0x4, R2 ;  /* 0x000000040d047825 */ /* 0x000fe400078e0002 */
[----:B------:R1:W4:Y:S04]  /*0310*/  LDG.E R6, desc[UR14][R6.64] ;  /* 0x0000000e06067981 */ /* 0x000328000c1e1900 */
[----:B------:R5:W4:Y:S01]  /*0320*/  LDG.E R4, desc[UR14][R4.64] ;  /* 0x0000000e04047981 */ /* 0x000b22000c1e1900 */
[----:B------:R-:W-:Y:S02]  /*0330*/  SHF.R.U32.HI R16, RZ, 0x3, R11 ;  /* 0x00000003ff107819 */ /* 0x000fe4000001160b */
[----:B------:R-:W-:Y:S02]  /*0340*/  LOP3.LUT R23, R11, 0x1f, RZ, 0xc0, !PT ;  /* 0x0000001f0b177812 */ /* 0x000fe400078ec0ff */
[----:B------:R-:W-:-:S02]  /*0350*/  LOP3.LUT R22, R16, 0x1ffffffc, RZ, 0xc0, !PT ;  /* 0x1ffffffc10167812 */ /* 0x000fc400078ec0ff */
[----:B------:R-:W-:Y:S02]  /*0360*/  LOP3.LUT R11, R25, 0x1f, RZ, 0xc0, !PT ;  /* 0x0000001f190b7812 */ /* 0x000fe400078ec0ff */
[----:B------:R-:W-:Y:S02]  /*0370*/  SHF.R.U32.HI R16, RZ, 0x3, R25 ;  /* 0x00000003ff107819 */ /* 0x000fe40000011619 */
[----:B0-----:R-:W-:Y:S02]  /*0380*/  LOP3.LUT R21, R17, 0x1f, RZ, 0xc0, !PT ;  /* 0x0000001f11157812 */ /* 0x001fe400078ec0ff */
[----:B------:R-:W-:Y:S02]  /*0390*/  SHF.R.U32.HI R17, RZ, 0x3, R17 ;  /* 0x00000003ff117819 */ /* 0x000fe40000011611 */
        /* <DEDUP_REMOVED lines=8> */
[----:B------:R-:W-:-:S02]  /*0420*/  IMAD R7, R7, 0x84, R10 ;  /* 0x0000008407077824 */ /* 0x000fc400078e020a */
[----:B------:R-:W-:Y:S01]  /*0430*/  IMAD.IADD R23, R23, 0x1, R22 ;  /* 0x0000000117177824 */ /* 0x000fe200078e0216 */
[----:B------:R-:W-:Y:S01]  /*0440*/  IADD3 R21, PT, PT, R21, R18, RZ ;  /* 0x0000001215157210 */ /* 0x000fe20007ffe0ff */
[----:B------:R-:W-:Y:S02]  /*0450*/  IMAD.IADD R16, R11, 0x1, R16 ;  /* 0x000000010b107824 */ /* 0x000fe400078e0210 */
        /* <DEDUP_REMOVED lines=9> */
.L_x_17388:
[----:B0-----:R-:W0:Y:S08]  /*04f0*/  LDC R14, c[0x0][0x374] ;  /* 0x0000dd00ff0e7b82 */ /* 0x001e300000000800 */
[----:B------:R-:W1:Y:S01]  /*0500*/  S2UR UR8, SR_CTAID.Y ;  /* 0x00000000000879c3 */ /* 0x000e620000002600 */
[----:B0-----:R-:W-:-:S05]  /*0510*/  IMAD.SHL.U32 R13, R14, 0x4, RZ ;  /* 0x000000040e0d7824 */ /* 0x001fca00078e00ff */
[----:B-1----:R-:W-:-:S13]  /*0520*/  ISETP.LE.U32.AND P0, PT, R13, UR8, PT ;  /* 0x000000080d007c0c */ /* 0x002fda000bf03070 */
[----:B------:R-:W-:Y:S05]  /*0530*/  @P0 EXIT ;  /* 0x000000000000094d */ /* 0x000fea0003800000 */
[----:B------:R-:W0:Y:S01]  /*0540*/  I2F.U32.RP R4, UR7 ;  /* 0x0000000700047d06 */ /* 0x000e220008209000 */
[C---:B------:R-:W-:Y:S01]  /*0550*/  ISETP.GE.U32.AND P0, PT, R0.reuse, 0x10, PT ;  /* 0x000000100000780c */ /* 0x040fe20003f06070 */
[----:B------:R-:W1:Y:S01]  /*0560*/  S2UR UR6, SR_CTAID.X ;  /* 0x00000000000679c3 */ /* 0x000e620000002500 */
[----:B------:R-:W-:Y:S01]  /*0570*/  VIMNMX.U32 R5, PT, PT, R0, 0x10, !PT ;  /* 0x0000001000057848 */ /* 0x000fe20007fe0000 */
[----:B------:R-:W2:Y:S01]  /*0580*/  LDCU.64 UR4, c[0x0][0x390] ;  /* 0x00007200ff0477ac */ /* 0x000ea20008000a00 */
[----:B------:R-:W-:Y:S01]  /*0590*/  SEL R16, RZ, 0x1, P0 ;  /* 0x00000001ff107807 */ /* 0x000fe20000000000 */
[----:B------:R-:W-:Y:S01]  /*05a0*/  VIADD R9, R9, 0x1080 ;  /* 0x0000108009097836 */ /* 0x000fe20000000000 */
[----:B------:R-:W-:Y:S01]  /*05b0*/  ISETP.NE.U32.AND P2, PT, RZ, UR7, PT ;  /* 0x00000007ff007c0c */ /* 0x000fe2000bf45070 */
[----:B------:R-:W-:Y:S01]  /*05c0*/  USHF.L.U32 UR9, UR7, 0x2, URZ ;  /* 0x0000000207097899 */ /* 0x000fe200080006ff */
[----:B------:R-:W-:Y:S01]  /*05d0*/  IADD3 R5, PT, PT, R5, -R0, -R16 ;  /* 0x8000000005057210 */ /* 0x000fe20007ffe810 */
[----:B------:R-:W-:Y:S01]  /*05e0*/  IMAD.U32 R17, RZ, RZ, UR8 ;  /* 0x00000008ff117e24 */ /* 0x000fe2000f8e00ff */
[----:B------:R-:W-:Y:S01]  /*05f0*/  LEA R9, R8, R9, 0x18 ;  /* 0x0000000908097211 */ /* 0x000fe200078ec0ff */
[----:B------:R-:W-:Y:S01]  /*0600*/  VIADD R18, R0, UR7 ;  /* 0x0000000700127c36 */ /* 0x000fe20008000000 */
[----:B0-----:R-:W0:Y:S02]  /*0610*/  MUFU.RCP R4, R4 ;  /* 0x0000000400047308 */ /* 0x001e240000001000 */
[----:B------:R-:W-:-:S04]  /*0620*/  LEA R15, R12, R9, 0x2 ;  /* 0x000000090c0f7211 */ /* 0x000fc800078e10ff */
[----:B------:R-:W-:Y:S01]  /*0630*/  IADD3 R19, PT, PT, R15, UR9, RZ ;  /* 0x000000090f137c10 */ /* 0x000fe2000fffe0ff */
[----:B--2---:R-:W-:Y:S02]  /*0640*/  UIMAD.WIDE.U32 UR10, UR7, 0x4, UR4 ;  /* 0x00000004070a78a5 */ /* 0x004fe4000f8e0004 */
[----:B------:R-:W-:Y:S02]  /*0650*/  UIMAD.WIDE.U32 UR12, UR7, 0x8, UR4 ;  /* 0x00000008070c78a5 */ /* 0x000fe4000f8e0004 */
[----:B-1----:R-:W-:Y:S02]  /*0660*/  USHF.L.U32 UR6, UR6, 0x4, URZ ;  /* 0x0000000406067899 */ /* 0x002fe400080006ff */
[----:B------:R-:W-:Y:S01]  /*0670*/  UIMAD.WIDE.U32 UR4, UR7, 0xc, UR4 ;  /* 0x0000000c070478a5 */ /* 0x000fe2000f8e0004 */
[----:B0-----:R-:W-:-:S04]  /*0680*/  IADD3 R2, PT, PT, R4, 0xffffffe, RZ ;  /* 0x0ffffffe04027810 */ /* 0x001fc80007ffe0ff */
        /* <DEDUP_REMOVED lines=9> */
[----:B------:R-:W-:Y:S01]  /*0720*/  @P0 IADD3 R5, PT, PT, R5, -UR7, RZ ;  /* 0x8000000705050c10 */ /* 0x000fe2000fffe0ff */
[----:B------:R-:W-:-:S03]  /*0730*/  @P0 VIADD R3, R3, 0x1 ;  /* 0x0000000103030836 */ /* 0x000fc60000000000 */
[----:B------:R-:W-:-:S13]  /*0740*/  ISETP.GE.U32.AND P1, PT, R5, UR7, PT ;  /* 0x0000000705007c0c */ /* 0x000fda000bf26070 */
[----:B------:R-:W-:Y:S01]  /*0750*/  @P1 VIADD R3, R3, 0x1 ;  /* 0x0000000103031836 */ /* 0x000fe20000000000 */
[----:B------:R-:W-:-:S05]  /*0760*/  @!P2 LOP3.LUT R3, RZ, UR7, RZ, 0x33, !PT ;  /* 0x00000007ff03ac12 */ /* 0x000fca000f8e33ff */
[----:B------:R-:W-:-:S07]  /*0770*/  IMAD.IADD R16, R16, 0x1, R3 ;  /* 0x0000000110107824 */ /* 0x000fce00078e0203 */
.L_x_17395:
[----:B------:R-:W-:Y:S01]  /*0780*/  ISETP.GT.U32.AND P0, PT, R12, 0xf, PT ;  /* 0x0000000f0c00780c */ /* 0x000fe20003f04070 */
[----:B------:R-:W-:-:S12]  /*0790*/  BSSY.RECONVERGENT B0, `(.L_x_17390) ;  /* 0x0000043000007945 */ /* 0x000fd80003800200 */
[----:B012---:R-:W-:Y:S05]  /*07a0*/  @P0 BRA `(.L_x_17391) ;  /* 0x0000000400040947 */ /* 0x007fea0003800000 */
[C---:B------:R-:W-:Y:S01]  /*07b0*/  LOP3.LUT R6, R16.reuse, 0x3, RZ, 0xc0, !PT ;  /* 0x0000000310067812 */ /* 0x040fe200078ec0ff */
        /* <DEDUP_REMOVED lines=22> */
[----:B------:R-:W0:Y:S01]  /*0920*/  @P1 LDC R7, c[0x0][0x360] ;  /* 0x0000d800ff071b82 */ /* 0x000e220000000800 */
[----:B------:R-:W-:Y:S02]  /*0930*/  IMAD.MOV.U32 R20, RZ, RZ, R18 ;  /* 0x000000ffff147224 */ /* 0x000fe400078e0012 */
[----:B0-----:R-:W-:Y:S01]  /*0940*/  @P1 IMAD.IADD R20, R18, 0x1, R7 ;  /* 0x0000000112141824 */ /* 0x001fe200078e0207 */
[----:B--2---:R1:W-:Y:S04]  /*0950*/  STS [R15+UR9], R2 ;  /* 0x000000020f007988 */ /* 0x0043e80008000809 */
[----:B---3--:R1:W-:Y:S02]  /*0960*/  @P1 STS [R19+UR9], R4 ;  /* 0x0000000413001988 */ /* 0x0083e40008000809 */
.L_x_17393:
[----:B------:R-:W-:Y:S05]  /*0970*/  BSYNC.RECONVERGENT B1 ;  /* 0x0000000000017941 */ /* 0x000fea0003800200 */
.L_x_17392:
[----:B------:R-:W-:Y:S05]  /*0980*/  @!P0 BRA `(.L_x_17391) ;  /* 0x00000000008c8947 */ /* 0x000fea0003800000 */
[----:B------:R-:W2:Y:S01]  /*0990*/  S2UR UR8, SR_CgaCtaId ;  /* 0x00000000000879c3 */ /* 0x000ea20000008800 */
[----:B------:R-:W3:Y:S01]  /*09a0*/  LDCU UR16, c[0x0][0x388] ;  /* 0x00007100ff1077ac */ /* 0x000ee20008000800 */
[----:B01----:R-:W-:Y:S01]  /*09b0*/  IADD3 R4, PT, PT, R20, UR6, RZ ;  /* 0x0000000614047c10 */ /* 0x003fe2000fffe0ff */
[----:B------:R-:W-:Y:S02]  /*09c0*/  UMOV UR7, 0x400 ;  /* 0x0000040000077882 */ /* 0x000fe40000000000 */
[----:B------:R-:W-:-:S03]  /*09d0*/  UIADD3 UR7, UPT, UPT, UR7, 0x1080, URZ ;  /* 0x0000108007077890 */ /* 0x000fc6000fffe0ff */
[----:B------:R-:W0:Y:S01]  /*09e0*/  LDC.64 R2, c[0x0][0x390] ;  /* 0x0000e400ff027b82 */ /* 0x000e220000000a00 */
[----:B---3--:R-:W-:Y:S01]  /*09f0*/  IMAD R23, R17, UR16, R4 ;  /* 0x0000001011177c24 */ /* 0x008fe2000f8e0204 */
[----:B--2---:R-:W-:-:S06]  /*0a00*/  ULEA UR7, UR8, UR7, 0x18 ;  /* 0x0000000708077291 */ /* 0x004fcc000f8ec0ff */
[----:B------:R-:W-:-:S07]  /*0a10*/  LEA R21, R20, UR7, 0x2 ;  /* 0x0000000714157c11 */ /* 0x000fce000f8e10ff */
.L_x_17394:
[----:B------:R-:W-:Y:S01]  /*0a20*/  IMAD.U32 R8, RZ, RZ, UR10 ;  /* 0x0000000aff087e24 */ /* 0x000fe2000f8e00ff */
[----:B------:R-:W-:Y:S01]  /*0a30*/  MOV R11, UR13 ;  /* 0x0000000d000b7c02 */ /* 0x000fe20008000f00 */
[----:B------:R-:W-:Y:S02]  /*0a40*/  IMAD.U32 R9, RZ, RZ, UR11 ;  /* 0x0000000bff097e24 */ /* 0x000fe4000f8e00ff */
        /* <DEDUP_REMOVED lines=23> */
.L_x_17391:
[----:B------:R-:W-:Y:S05]  /*0bc0*/  BSYNC.RECONVERGENT B0 ;  /* 0x0000000000007941 */ /* 0x000fea0003800200 */
.L_x_17390:
[----:B------:R-:W-:Y:S01]  /*0bd0*/  BAR.SYNC.DEFER_BLOCKING 0x0 ;  /* 0x0000000000007b1d */ /* 0x000fe20000010000 */
[----:B------:R-:W-:-:S07]  /*0be0*/  IMAD.IADD R17, R14, 0x1, R17 ;  /* 0x000000010e117824 */ /* 0x000fce00078e0211 */
[----:B------:R-:W-:Y:S01]  /*0bf0*/  BAR.SYNC.DEFER_BLOCKING 0x0 ;  /* 0x0000000000007b1d */ /* 0x000fe20000010000 */
[----:B------:R-:W-:-:S13]  /*0c00*/  ISETP.GE.U32.AND P0, PT, R17, R13, PT ;  /* 0x0000000d1100720c */ /* 0x000fda0003f06070 */
[----:B------:R-:W-:Y:S05]  /*0c10*/  @!P0 BRA `(.L_x_17395) ;  /* 0xfffffff800d88947 */ /* 0x000fea000383ffff */
[----:B------:R-:W-:Y:S05]  /*0c20*/  EXIT ;  /* 0x000000000000794d */ /* 0x000fea0003800000 */
        .weak           $__internal_85_$__cuda_sm20_div_u16
        .type           $__internal_85_$__cuda_sm20_div_u16,@function
        .size           $__internal_85_$__cuda_sm20_div_u16,(.L_x_58036 - $__internal_85_$__cuda_sm20_div_u16)
$__internal_85_$__cuda_sm20_div_u16:
        /* <DEDUP_REMOVED lines=18> */
[----:B------:R-:W-:Y:S06]  /*0d50*/  RET.REL.NODEC R2 `(_Z9cuda_gemmIiLi256ELi4ELi1ELi16ELi32ELi32ELi32ELi0ELi1EEviiiPT_S1_S1_ii) ;  /* 0xfffffff002a87950 */ /* 0x000fec0003c3ffff */
.L_x_17396:
        /* <DEDUP_REMOVED lines=10> */
.L_x_58036:


//--------------------- .text._Z9cuda_gemmIiLi256ELi4ELi1ELi16ELi32ELi32ELi32ELi0ELi0EEviiiPT_S1_S1_ii --------------------------
	.section	.text._Z9cuda_gemmIiLi256ELi4ELi1ELi16ELi32ELi32ELi32ELi0ELi0EEviiiPT_S1_S1_ii,"ax",@progbits
	.align	128
        .global         _Z9cuda_gemmIiLi256ELi4ELi1ELi16ELi32ELi32ELi32ELi0ELi0EEviiiPT_S1_S1_ii
        .type           _Z9cuda_gemmIiLi256ELi4ELi1ELi16ELi32ELi32ELi32ELi0ELi0EEviiiPT_S1_S1_ii,@function
        .size           _Z9cuda_gemmIiLi256ELi4ELi1ELi16ELi32ELi32ELi32ELi0ELi0EEviiiPT_S1_S1_ii,(.L_x_58388 - _Z9cuda_gemmIiLi256ELi4ELi1ELi16ELi32ELi32ELi32ELi0ELi0EEviiiPT_S1_S1_ii)
        .other          _Z9cuda_gemmIiLi256ELi4ELi1ELi16ELi32ELi32ELi32ELi0ELi0EEviiiPT_S1_S1_ii,@"STO_CUDA_ENTRY STV_DEFAULT"
_Z9cuda_gemmIiLi256ELi4ELi1ELi16ELi32ELi32ELi32ELi0ELi0EEviiiPT_S1_S1_ii:
.text._Z9cuda_gemmIiLi256ELi4ELi1ELi16ELi32ELi32ELi32ELi0ELi0EEviiiPT_S1_S1_ii:
        /* <DEDUP_REMOVED lines=37> */
.L_x_17399:
        /* <DEDUP_REMOVED lines=25> */
.L_x_17398:
[----:B------:R-:W-:Y:S05]  /*03e0*/  BSYNC.RECONVERGENT B0 ;  /* 0x0000000000007941 */ /* 0x000fea0003800200 */
.L_x_17397:
        /* <DEDUP_REMOVED lines=214> */
.L_x_17575:
        /* <DEDUP_REMOVED lines=43> */
.L_x_17403:
[----:B------:R-:W-:Y:S05]  /*1400*/  BSYNC.RECONVERGENT B1 ;  /* 0x0000000000017941 */ /* 0x000fea0003800200 */
.L_x_17402:
        /* <DEDUP_REMOVED lines=10> */
.L_x_17406:
        /* <DEDUP_REMOVED lines=22> */
.L_x_17405:
[----:B------:R-:W-:Y:S05]  /*1610*/  BSYNC.RECONVERGENT B1 ;  /* 0x0000000000017941 */ /* 0x000fea0003800200 */
.L_x_17404:
        /* <DEDUP_REMOVED lines=24> */
.L_x_17408:
[----:B------:R-:W-:Y:S05]  /*17a0*/  BSYNC.RECONVERGENT B1 ;  /* 0x0000000000017941 */ /* 0x000fea0003800200 */
.L_x_17407:
[----:B------:R-:W-:Y:S05]  /*17b0*/  @!P1 BRA `(.L_x_17401) ;  /* 0x0000000000389947 */ /* 0x000fea0003800000 */
[----:B-12---:R-:W1:Y:S01]  /*17c0*/  S2R R48, SR_CgaCtaId ;  /* 0x0000000000307919 */ /* 0x006e620000008800 */
[----:B---3--:R-:W-:-:S05]  /*17d0*/  MOV R31, 0x400 ;  /* 0x00000400001f7802 */ /* 0x008fca0000000f00 */
[----:B------:R-:W-:-:S05]  /*17e0*/  VIADD R31, R31, 0x1100 ;  /* 0x000011001f1f7836 */ /* 0x000fca0000000000 */
[----:B-1----:R-:W-:-:S07]  /*17f0*/  LEA R51, R48, R31, 0x18 ;  /* 0x0000001f30337211 */ /* 0x002fce00078ec0ff */
.L_x_17409:
        /* <DEDUP_REMOVED lines=10> */
.L_x_17401:
[----:B------:R-:W-:Y:S05]  /*18a0*/  BSYNC.RECONVERGENT B0 ;  /* 0x0000000000007941 */ /* 0x000fea0003800200 */
.L_x_17400:
[----:B------:R-:W-:Y:S01]  /*18b0*/  BAR.SYNC.DEFER_BLOCKING 0x0 ;  /* 0x0000000000007b1d */ /* 0x000fe20000010000 */
[----:B------:R-:W-:-:S09]  /*18c0*/  UISETP.GE.AND UP0, UPT, UR4, 0x1, UPT ;  /* 0x000000010400788c */ /* 0x000fd2000bf06270 */
[----:B------:R-:W-:Y:S05]  /*18d0*/  BRA.U !UP0, `(.L_x_17410) ;  /* 0x0000003908907547 */ /* 0x000fea000b800000 */
[----:B------:R-:W-:-:S09]  /*18e0*/  UISETP.NE.AND UP0, UPT, UR15, 0x1, UPT ;  /* 0x000000010f00788c */ /* 0x000fd2000bf05270 */
[----:B------:R-:W-:Y:S05]  /*18f0*/  BRA.U UP0, `(.L_x_17411) ;  /* 0x0000001100c07547 */ /* 0x000fea000b800000 */
[----:B0---4-:R-:W-:Y:S01]  /*1900*/  HFMA2 R49, -RZ, RZ, 0, 0 ;  /* 0x00000000ff317431 */ /* 0x011fe200000001ff */
[----:B------:R-:W-:Y:S06]  /*1910*/  BSSY B1, `(.L_x_17412) ;  /* 0x000012d000017945 */ /* 0x000fec0003800000 */
.L_x_17464:
        /* <DEDUP_REMOVED lines=18> */
.L_x_17413:
        /* <DEDUP_REMOVED lines=8> */
.L_x_17414:
        /* <DEDUP_REMOVED lines=8> */
.L_x_17415:
        /* <DEDUP_REMOVED lines=8> */
.L_x_17416:
        /* <DEDUP_REMOVED lines=8> */
.L_x_17417:
        /* <DEDUP_REMOVED lines=9> */
.L_x_17418:
        /* <DEDUP_REMOVED lines=9> */
.L_x_17419:
        /* <DEDUP_REMOVED lines=9> */
.L_x_17420:
        /* <DEDUP_REMOVED lines=10> */
.L_x_17421:
        /* <DEDUP_REMOVED lines=11> */
.L_x_17422:
        /* <DEDUP_REMOVED lines=11> */
.L_x_17423:
        /* <DEDUP_REMOVED lines=11> */
.L_x_17424:
        /* <DEDUP_REMOVED lines=11> */
.L_x_17425:
        /* <DEDUP_REMOVED lines=11> */
.L_x_17426:
        /* <DEDUP_REMOVED lines=11> */
.L_x_17427:
        /* <DEDUP_REMOVED lines=11> */
.L_x_17428:
        /* <DEDUP_REMOVED lines=31> */
.L_x_17463:
[----:B------:R-:W-:Y:S02]  /*2550*/  IMAD R50, R52, 0x84, R51 ;  /* 0x0000008434327824 */ /* 0x000fe400078e0233 */
[----:B-1----:R-:W-:-:S04]  /*2560*/  HFMA2 R55, -RZ, RZ, 0, 0 ;  /* 0x00000000ff377431 */ /* 0x002fc800000001ff */
[----:B------:R-:W1:Y:S01]  /*2570*/  LDS R50, [R50] ;  /* 0x0000000032327984 */ /* 0x000e620000000800 */
[----:B------:R-:W-:Y:S05]  /*2580*/  @!P5 BRA `(.L_x_17431) ;  /* 0x000000000010d947 */ /* 0x000fea0003800000 */
[----:B------:R-:W-:-:S03]  /*2590*/  UMOV UR10, 0xffffffff ;  /* 0xffffffff000a7882 */ /* 0x000fc60000000000 */
[----:B------:R-:W-:Y:S05]  /*25a0*/  BRA.DIV UR10, `(.L_x_17432) ;  /* 0x0000003e0a6c7947 */ /* 0x000fea000b800000 */
[----:B-1----:R1:W3:Y:S02]  /*25b0*/  SHFL.IDX PT, R30, R50, R28, R19 ;  /* 0x0000001c321e7389 */ /* 0x0022e400000e0013 */
.L_x_17578:
[----:B0--3--:R-:W-:-:S07]  /*25c0*/  IMAD R55, R29, R30, RZ ;  /* 0x0000001e1d377224 */ /* 0x009fce00078e02ff */
.L_x_17431:
[----:B------:R-:W-:Y:S05]  /*25d0*/  @!P4 BRA `(.L_x_17433) ;  /* 0x000000000010c947 */ /* 0x000fea0003800000 */
[----:B------:R-:W-:-:S03]  /*25e0*/  UMOV UR10, 0xffffffff ;  /* 0xffffffff000a7882 */ /* 0x000fc60000000000 */
[----:B------:R-:W-:Y:S05]  /*25f0*/  BRA.DIV UR10, `(.L_x_17434) ;  /* 0x0000003e0a787947 */ /* 0x000fea000b800000 */
[----:B-1----:R1:W3:Y:S02]  /*2600*/  SHFL.IDX PT, R30, R50, R4, R19 ;  /* 0x00000004321e7389 */ /* 0x0022e400000e0013 */
.L_x_17581:
[----:B--23--:R-:W-:-:S07]  /*2610*/  IMAD R55, R32, R30, R55 ;  /* 0x0000001e20377224 */ /* 0x00cfce00078e0237 */
.L_x_17433:
[----:B------:R-:W-:Y:S05]  /*2620*/  @!P3 BRA `(.L_x_17435) ;  /* 0x000000000010b947 */ /* 0x000fea0003800000 */
[----:B------:R-:W-:-:S03]  /*2630*/  UMOV UR10, 0xffffffff ;  /* 0xffffffff000a7882 */ /* 0x000fc60000000000 */
[----:B------:R-:W-:Y:S05]  /*2640*/  BRA.DIV UR10, `(.L_x_17436) ;  /* 0x0000003e0a847947 */ /* 0x000fea000b800000 */
[----:B-1----:R1:W3:Y:S02]  /*2650*/  SHFL.IDX PT, R30, R50, R5, R19 ;  /* 0x00000005321e7389 */ /* 0x0022e400000e0013 */
.L_x_17584:
[----:B---3--:R-:W-:-:S07]  /*2660*/  IMAD R55, R33, R30, R55 ;  /* 0x0000001e21377224 */ /* 0x008fce00078e0237 */
.L_x_17435:
[----:B------:R-:W-:Y:S05]  /*2670*/  @!P2 BRA `(.L_x_17437) ;  /* 0x000000000010a947 */ /* 0x000fea0003800000 */
[----:B------:R-:W-:-:S03]  /*2680*/  UMOV UR10, 0xffffffff ;  /* 0xffffffff000a7882 */ /* 0x000fc60000000000 */
[----:B------:R-:W-:Y:S05]  /*2690*/  BRA.DIV UR10, `(.L_x_17438) ;  /* 0x0000003e0a907947 */ /* 0x000fea000b800000 */
[----:B-1----:R1:W3:Y:S02]  /*26a0*/  SHFL.IDX PT, R30, R50, R6, R19 ;  /* 0x00000006321e7389 */ /* 0x0022e400000e0013 */
.L_x_17587:
[----:B---3--:R-:W-:-:S07]  /*26b0*/  IMAD R55, R34, R30, R55 ;  /* 0x0000001e22377224 */ /* 0x008fce00078e0237 */
.L_x_17437:
[----:B------:R-:W-:Y:S05]  /*26c0*/  @!P1 BRA `(.L_x_17439) ;  /* 0x0000000000109947 */ /* 0x000fea0003800000 */
[----:B------:R-:W-:-:S03]  /*26d0*/  UMOV UR10, 0xffffffff ;  /* 0xffffffff000a7882 */ /* 0x000fc60000000000 */
[----:B------:R-:W-:Y:S05]  /*26e0*/  BRA.DIV UR10, `(.L_x_17440) ;  /* 0x0000003e0a9c7947 */ /* 0x000fea000b800000 */
[----:B-1----:R1:W3:Y:S02]  /*26f0*/  SHFL.IDX PT, R30, R50, R7, R19 ;  /* 0x00000007321e7389 */ /* 0x0022e400000e0013 */
.L_x_17590:
[----:B---3--:R-:W-:-:S07]  /*2700*/  IMAD R55, R35, R30, R55 ;  /* 0x0000001e23377224 */ /* 0x008fce00078e0237 */
.L_x_17439:
[----:B------:R-:W3:Y:S02]  /*2710*/  LDC R56, c[0x0][0x3ac] ;  /* 0x0000eb00ff387b82 */ /* 0x000ee40000000800 */
[----:B---3--:R-:W-:-:S13]  /*2720*/  ISETP.GE.AND P0, PT, R56, 0x6, PT ;  /* 0x000000063800780c */ /* 0x008fda0003f06270 */
[----:B------:R-:W-:Y:S05]  /*2730*/  @!P0 BRA `(.L_x_17441) ;  /* 0x0000000000108947 */ /* 0x000fea0003800000 */
[----:B------:R-:W-:-:S03]  /*2740*/  UMOV UR10, 0xffffffff ;  /* 0xffffffff000a7882 */ /* 0x000fc60000000000 */
[----:B------:R-:W-:Y:S05]  /*2750*/  BRA.DIV UR10, `(.L_x_17442) ;  /* 0x0000003e0aa07947 */ /* 0x000fea000b800000 */
[----:B-1----:R1:W3:Y:S02]  /*2760*/  SHFL.IDX PT, R30, R50, R8, R19 ;  /* 0x00000008321e7389 */ /* 0x0022e400000e0013 */
.L_x_17593:
[----:B---3--:R-:W-:-:S07]  /*2770*/  IMAD R55, R36, R30, R55 ;  /* 0x0000001e24377224 */ /* 0x008fce00078e0237 */
.L_x_17441:
[----:B------:R-:W-:-:S13]  /*2780*/  ISETP.GE.AND P0, PT, R56, 0x7, PT ;  /* 0x000000073800780c */ /* 0x000fda0003f06270 */
[----:B------:R-:W-:Y:S05]  /*2790*/  @!P0 BRA `(.L_x_17443) ;  /* 0x0000000000108947 */ /* 0x000fea0003800000 */
[----:B------:R-:W-:-:S03]  /*27a0*/  UMOV UR10, 0xffffffff ;  /* 0xffffffff000a7882 */ /* 0x000fc60000000000 */
[----:B------:R-:W-:Y:S05]  /*27b0*/  BRA.DIV UR10, `(.L_x_17444) ;  /* 0x0000003e0aa87947 */ /* 0x000fea000b800000 */
[----:B-1----:R1:W3:Y:S02]  /*27c0*/  SHFL.IDX PT, R30, R50, R9, R19 ;  /* 0x00000009321e7389 */ /* 0x0022e400000e0013 */
.L_x_17596:
[----:B---3--:R-:W-:-:S07]  /*27d0*/  IMAD R55, R37, R30, R55 ;  /* 0x0000001e25377224 */ /* 0x008fce00078e0237 */
.L_x_17443:
[----:B------:R-:W-:-:S13]  /*27e0*/  ISETP.GE.AND P0, PT, R56, 0x8, PT ;  /* 0x000000083800780c */ /* 0x000fda0003f06270 */
[----:B------:R-:W-:Y:S05]  /*27f0*/  @!P0 BRA `(.L_x_17445) ;  /* 0x0000000000108947 */ /* 0x000fea0003800000 */
[----:B------:R-:W-:-:S03]  /*2800*/  UMOV UR10, 0xffffffff ;  /* 0xffffffff000a7882 */ /* 0x000fc60000000000 */
[----:B------:R-:W-:Y:S05]  /*2810*/  BRA.DIV UR10, `(.L_x_17446) ;  /* 0x0000003e0ab07947 */ /* 0x000fea000b800000 */
[----:B-1----:R1:W3:Y:S02]  /*2820*/  SHFL.IDX PT, R30, R50, R10, R19 ;  /* 0x0000000a321e7389 */ /* 0x0022e400000e0013 */
.L_x_17599:
[----:B---3--:R-:W-:-:S07]  /*2830*/  IMAD R55, R38, R30, R55 ;  /* 0x0000001e26377224 */ /* 0x008fce00078e0237 */
.L_x_17445:
[----:B------:R-:W-:-:S13]  /*2840*/  ISETP.GE.AND P0, PT, R56, 0x9, PT ;  /* 0x000000093800780c */ /* 0x000fda0003f06270 */
[----:B------:R-:W-:Y:S05]  /*2850*/  @!P0 BRA `(.L_x_17447) ;  /* 0x0000000000108947 */ /* 0x000fea0003800000 */
[----:B------:R-:W-:-:S03]  /*2860*/  UMOV UR10, 0xffffffff ;  /* 0xffffffff000a7882 */ /* 0x000fc60000000000 */
[----:B------:R-:W-:Y:S05]  /*2870*/  BRA.DIV UR10, `(.L_x_17448) ;  /* 0x0000003e0ab87947 */ /* 0x000fea000b800000 */
[----:B-1----:R1:W3:Y:S02]  /*2880*/  SHFL.IDX PT, R30, R50, R11, R19 ;  /* 0x0000000b321e7389 */ /* 0x0022e400000e0013 */
.L_x_17602:
[----:B---3--:R-:W-:-:S07]  /*2890*/  IMAD R55, R39, R30, R55 ;  /* 0x0000001e27377224 */ /* 0x008fce00078e0237 */
.L_x_17447:
[----:B------:R-:W-:-:S13]  /*28a0*/  ISETP.GE.AND P0, PT, R56, 0xa, PT ;  /* 0x0000000a3800780c */ /* 0x000fda0003f06270 */
[----:B------:R-:W-:Y:S05]  /*28b0*/  @!P0 BRA `(.L_x_17449) ;  /* 0x0000000000108947 */ /* 0x000fea0003800000 */
[----:B------:R-:W-:-:S03]  /*28c0*/  UMOV UR10, 0xffffffff ;  /* 0xffffffff000a7882 */ /* 0x000fc60000000000 */
[----:B------:R-:W-:Y:S05]  /*28d0*/  BRA.DIV UR10, `(.L_x_17450) ;  /* 0x0000003e0ac07947 */ /* 0x000fea000b800000 */
[----:B-1----:R1:W3:Y:S02]  /*28e0*/  SHFL.IDX PT, R30, R50, R12, R19 ;  /* 0x0000000c321e7389 */ /* 0x0022e400000e0013 */
.L_x_17605:
[----:B---3--:R-:W-:-:S07]  /*28f0*/  IMAD R55, R40, R30, R55 ;  /* 0x0000001e28377224 */ /* 0x008fce00078e0237 */
.L_x_17449:
[----:B------:R-:W-:-:S13]  /*2900*/  ISETP.GE.AND P0, PT, R56, 0xb, PT ;  /* 0x0000000b3800780c */ /* 0x000fda0003f06270 */
[----:B------:R-:W-:Y:S05]  /*2910*/  @!P0 BRA `(.L_x_17451) ;  /* 0x0000000000108947 */ /* 0x000fea0003800000 */
[----:B------:R-:W-:-:S03]  /*2920*/  UMOV UR10, 0xffffffff ;  /* 0xffffffff000a7882 */ /* 0x000fc60000000000 */
[----:B------:R-:W-:Y:S05]  /*2930*/  BRA.DIV UR10, `(.L_x_17452) ;  /* 0x0000003e0ac87947 */ /* 0x000fea000b800000 */
[----:B-1----:R1:W3:Y:S02]  /*2940*/  SHFL.IDX PT, R30, R50, R13, R19 ;  /* 0x0000000d321e7389 */ /* 0x0022e400000e0013 */
.L_x_17608:
[----:B---3--:R-:W-:-:S07]  /*2950*/  IMAD R55, R41, R30, R55 ;  /* 0x0000001e29377224 */ /* 0x008fce00078e0237 */
.L_x_17451:
[----:B------:R-:W-:-:S13]  /*2960*/  ISETP.GE.AND P0, PT, R56, 0xc, PT ;  /* 0x0000000c3800780c */ /* 0x000fda0003f06270 */
[----:B------:R-:W-:Y:S05]  /*2970*/  @!P0 BRA `(.L_x_17453) ;  /* 0x0000000000108947 */ /* 0x000fea0003800000 */
[----:B------:R-:W-:-:S03]  /*2980*/  UMOV UR10, 0xffffffff ;  /* 0xffffffff000a7882 */ /* 0x000fc60000000000 */
[----:B------:R-:W-:Y:S05]  /*2990*/  BRA.DIV UR10, `(.L_x_17454) ;  /* 0x0000003e0ad07947 */ /* 0x000fea000b800000 */
[----:B-1----:R1:W3:Y:S02]  /*29a0*/  SHFL.IDX PT, R30, R50, R14, R19 ;  /* 0x0000000e321e7389 */ /* 0x0022e400000e0013 */
.L_x_17611:
[----:B---3--:R-:W-:-:S07]  /*29b0*/  IMAD R55, R42, R30, R55 ;  /* 0x0000001e2a377224 */ /* 0x008fce00078e0237 */
.L_x_17453:
[----:B------:R-:W-:-:S13]  /*29c0*/  ISETP.GE.AND P0, PT, R56, 0xd, PT ;  /* 0x0000000d3800780c */ /* 0x000fda0003f06270 */
[----:B------:R-:W-:Y:S05]  /*29d0*/  @!P0 BRA `(.L_x_17455) ;  /* 0x0000000000108947 */ /* 0x000fea0003800000 */
[----:B------:R-:W-:-:S03]  /*29e0*/  UMOV UR10, 0xffffffff ;  /* 0xffffffff000a7882 */ /* 0x000fc60000000000 */
[----:B------:R-:W-:Y:S05]  /*29f0*/  BRA.DIV UR10, `(.L_x_17456) ;  /* 0x0000003e0ad87947 */ /* 0x000fea000b800000 */
[----:B-1----:R1:W3:Y:S02]  /*2a00*/  SHFL.IDX PT, R30, R50, R15, R19 ;  /* 0x0000000f321e7389 */ /* 0x0022e400000e0013 */
.L_x_17614:
[----:B---3--:R-:W-:-:S07]  /*2a10*/  IMAD R55, R43, R30, R55 ;  /* 0x0000001e2b377224 */ /* 0x008fce00078e0237 */
.L_x_17455:
[----:B------:R-:W-:-:S13]  /*2a20*/  ISETP.GE.AND P0, PT, R56, 0xe, PT ;  /* 0x0000000e3800780c */ /* 0x000fda0003f06270 */
[----:B------:R-:W-:Y:S05]  /*2a30*/  @!P0 BRA `(.L_x_17457) ;  /* 0x0000000000108947 */ /* 0x000fea0003800000 */
[----:B------:R-:W-:-:S03]  /*2a40*/  UMOV UR10, 0xffffffff ;  /* 0xffffffff000a7882 */ /* 0x000fc60000000000 */
[----:B------:R-:W-:Y:S05]  /*2a50*/  BRA.DIV UR10, `(.L_x_17458) ;  /* 0x0000003e0ae07947 */ /* 0x000fea000b800000 */
[----:B-1----:R1:W3:Y:S02]  /*2a60*/  SHFL.IDX PT, R30, R50, R16, R19 ;  /* 0x00000010321e7389 */ /* 0x0022e400000e0013 */
.L_x_17617:
[----:B---3--:R-:W-:-:S07]  /*2a70*/  IMAD R55, R44, R30, R55 ;  /* 0x0000001e2c377224 */ /* 0x008fce00078e0237 */
.L_x_17457:
[----:B------:R-:W-:-:S13]  /*2a80*/  ISETP.GE.AND P0, PT, R56, 0xf, PT ;  /* 0x0000000f3800780c */ /* 0x000fda0003f06270 */
[----:B------:R-:W-:Y:S05]  /*2a90*/  @!P0 BRA `(.L_x_17459) ;  /* 0x0000000000108947 */ /* 0x000fea0003800000 */
[----:B------:R-:W-:-:S03]  /*2aa0*/  UMOV UR10, 0xffffffff ;  /* 0xffffffff000a7882 */ /* 0x000fc60000000000 */
[----:B------:R-:W-:Y:S05]  /*2ab0*/  BRA.DIV UR10, `(.L_x_17460) ;  /* 0x0000003e0ae87947 */ /* 0x000fea000b800000 */
[----:B-1----:R1:W3:Y:S02]  /*2ac0*/  SHFL.IDX PT, R30, R50, R17, R19 ;  /* 0x00000011321e7389 */ /* 0x0022e400000e0013 */
.L_x_17620:
[----:B---3--:R-:W-:-:S07]  /*2ad0*/  IMAD R55, R45, R30, R55 ;  /* 0x0000001e2d377224 */ /* 0x008fce00078e0237 */
.L_x_17459:
[----:B------:R-:W-:-:S13]  /*2ae0*/  ISETP.GE.AND P0, PT, R56, 0x10, PT ;  /* 0x000000103800780c */ /* 0x000fda0003f06270 */
[----:B------:R-:W-:Y:S05]  /*2af0*/  @!P0 BRA `(.L_x_17461) ;  /* 0x0000000000108947 */ /* 0x000fea0003800000 */
[----:B------:R-:W-:-:S03]  /*2b00*/  UMOV UR10, 0xffffffff ;  /* 0xffffffff000a7882 */ /* 0x000fc60000000000 */
[----:B------:R-:W-:Y:S05]  /*2b10*/  BRA.DIV UR10, `(.L_x_17462) ;  /* 0x0000003e0af07947 */ /* 0x000fea000b800000 */
[----:B-1----:R1:W3:Y:S02]  /*2b20*/  SHFL.IDX PT, R30, R50, R18, R19 ;  /* 0x00000012321e7389 */ /* 0x0022e400000e0013 */
.L_x_17623:
[----:B---3--:R-:W-:-:S07]  /*2b30*/  IMAD R55, R46, R30, R55 ;  /* 0x0000001e2e377224 */ /* 0x008fce00078e0237 */
.L_x_17461:
        /* <DEDUP_REMOVED lines=8> */
.L_x_17430:
[----:B------:R-:W-:Y:S05]  /*2bc0*/  BSYNC B0 ;  /* 0x0000000000007941 */ /* 0x000fea0003800000 */
.L_x_17429:
[----:B------:R-:W-:Y:S05]  /*2bd0*/  @!P6 BRA `(.L_x_17464) ;  /* 0xffffffec0050e947 */ /* 0x000fea000383ffff */
[----:B------:R-:W-:Y:S05]  /*2be0*/  BSYNC B1 ;  /* 0x0000000000017941 */ /* 0x000fea0003800000 */
.L_x_17412:
[----:B------:R-:W-:Y:S05]  /*2bf0*/  BRA `(.L_x_17410) ;  /* 0x0000002400c87947 */ /* 0x000fea0003800000 */
.L_x_17411:
[----:B------:R-:W5:Y:S02]  /*2c00*/  LDCU UR10, c[0x0][0x3ac] ;  /* 0x00007580ff0a77ac */ /* 0x000f640008000800 */
[----:B-----5:R-:W-:-:S09]  /*2c10*/  UISETP.GT.U32.AND UP0, UPT, UR10, 0x1f, UPT ;  /* 0x0000001f0a00788c */ /* 0x020fd2000bf04070 */
[----:B------:R-:W-:Y:S05]  /*2c20*/  BRA.U UP0, `(.L_x_17465) ;  /* 0x0000001100a07547 */ /* 0x000fea000b800000 */
[----:B0---4-:R-:W-:-:S07]  /*2c30*/  HFMA2 R49, -RZ, RZ, 0, 0 ;  /* 0x00000000ff317431 */ /* 0x011fce00000001ff */
.L_x_17517:
        /* <DEDUP_REMOVED lines=18> */
.L_x_17466:
        /* <DEDUP_REMOVED lines=8> */
.L_x_17467:
        /* <DEDUP_REMOVED lines=8> */
.L_x_17468:
        /* <DEDUP_REMOVED lines=8> */
.L_x_17469:
        /* <DEDUP_REMOVED lines=8> */
.L_x_17470:
        /* <DEDUP_REMOVED lines=9> */
.L_x_17471:
        /* <DEDUP_REMOVED lines=9> */
.L_x_17472:
        /* <DEDUP_REMOVED lines=9> */
.L_x_17473:
        /* <DEDUP_REMOVED lines=10> */
.L_x_17474:
        /* <DEDUP_REMOVED lines=11> */
.L_x_17475:
        /* <DEDUP_REMOVED lines=11> */
.L_x_17476:
        /* <DEDUP_REMOVED lines=11> */
.L_x_17477:
        /* <DEDUP_REMOVED lines=11> */
.L_x_17478:
        /* <DEDUP_REMOVED lines=11> */
.L_x_17479:
        /* <DEDUP_REMOVED lines=11> */
.L_x_17480:
        /* <DEDUP_REMOVED lines=11> */
.L_x_17481:
        /* <DEDUP_REMOVED lines=27> */
.L_x_17516:
[----:B-1----:R-:W-:Y:S02]  /*3830*/  IMAD R50, R52, 0x84, R51 ;  /* 0x0000008434327824 */ /* 0x002fe400078e0233 */
[----:B------:R-:W-:-:S04]  /*3840*/  IMAD.MOV.U32 R55, RZ, RZ, RZ ;  /* 0x000000ffff377224 */ /* 0x000fc800078e00ff */
[----:B------:R-:W1:Y:S01]  /*3850*/  LDS R50, [R50] ;  /* 0x0000000032327984 */ /* 0x000e620000000800 */
[----:B------:R-:W-:Y:S05]  /*3860*/  @!P5 BRA `(.L_x_17484) ;  /* 0x000000000010d947 */ /* 0x000fea0003800000 */
[----:B------:R-:W-:-:S03]  /*3870*/  UMOV UR10, 0xffffffff ;  /* 0xffffffff000a7882 */ /* 0x000fc60000000000 */
[----:B------:R-:W-:Y:S05]  /*3880*/  BRA.DIV UR10, `(.L_x_17485) ;  /* 0x000000320ab47947 */ /* 0x000fea000b800000 */
[----:B-1----:R1:W3:Y:S02]  /*3890*/  SHFL.IDX PT, R30, R50, R28, R19 ;  /* 0x0000001c321e7389 */ /* 0x0022e400000e0013 */
.L_x_17626:
[----:B0--3--:R-:W-:-:S07]  /*38a0*/  IMAD R55, R29, R30, RZ ;  /* 0x0000001e1d377224 */ /* 0x009fce00078e02ff */
.L_x_17484:
[----:B------:R-:W-:Y:S05]  /*38b0*/  @!P4 BRA `(.L_x_17486) ;  /* 0x000000000010c947 */ /* 0x000fea0003800000 */
[----:B------:R-:W-:-:S03]  /*38c0*/  UMOV UR10, 0xffffffff ;  /* 0xffffffff000a7882 */ /* 0x000fc60000000000 */
[----:B------:R-:W-:Y:S05]  /*38d0*/  BRA.DIV UR10, `(.L_x_17487) ;  /* 0x000000320ac07947 */ /* 0x000fea000b800000 */
[----:B-1----:R1:W3:Y:S02]  /*38e0*/  SHFL.IDX PT, R30, R50, R4, R19 ;  /* 0x00000004321e7389 */ /* 0x0022e400000e0013 */
.L_x_17629:
[----:B--23--:R-:W-:-:S07]  /*38f0*/  IMAD R55, R32, R30, R55 ;  /* 0x0000001e20377224 */ /* 0x00cfce00078e0237 */
.L_x_17486:
[----:B------:R-:W-:Y:S05]  /*3900*/  @!P3 BRA `(.L_x_17488) ;  /* 0x000000000010b947 */ /* 0x000fea0003800000 */
[----:B------:R-:W-:-:S03]  /*3910*/  UMOV UR10, 0xffffffff ;  /* 0xffffffff000a7882 */ /* 0x000fc60000000000 */
[----:B------:R-:W-:Y:S05]  /*3920*/  BRA.DIV UR10, `(.L_x_17489) ;  /* 0x000000320acc7947 */ /* 0x000fea000b800000 */
[----:B-1----:R1:W3:Y:S02]  /*3930*/  SHFL.IDX PT, R30, R50, R5, R19 ;  /* 0x00000005321e7389 */ /* 0x0022e400000e0013 */
.L_x_17632:
[----:B---3--:R-:W-:-:S07]  /*3940*/  IMAD R55, R33, R30, R55 ;  /* 0x0000001e21377224 */ /* 0x008fce00078e0237 */
.L_x_17488:
[----:B------:R-:W-:Y:S05]  /*3950*/  @!P2 BRA `(.L_x_17490) ;  /* 0x000000000010a947 */ /* 0x000fea0003800000 */
[----:B------:R-:W-:-:S03]  /*3960*/  UMOV UR10, 0xffffffff ;  /* 0xffffffff000a7882 */ /* 0x000fc60000000000 */
[----:B------:R-:W-:Y:S05]  /*3970*/  BRA.DIV UR10, `(.L_x_17491) ;  /* 0x000000320ad87947 */ /* 0x000fea000b800000 */
[----:B-1----:R1:W3:Y:S02]  /*3980*/  SHFL.IDX PT, R30, R50, R6, R19 ;  /* 0x00000006321e7389 */ /* 0x0022e400000e0013 */
.L_x_17635:
[----:B---3--:R-:W-:-:S07]  /*3990*/  IMAD R55, R34, R30, R55 ;  /* 0x0000001e22377224 */ /* 0x008fce00078e0237 */
.L_x_17490:
[----:B------:R-:W-:Y:S05]  /*39a0*/  @!P1 BRA `(.L_x_17492) ;  /* 0x0000000000109947 */ /* 0x000fea0003800000 */
[----:B------:R-:W-:-:S03]  /*39b0*/  UMOV UR10, 0xffffffff ;  /* 0xffffffff000a7882 */ /* 0x000fc60000000000 */
[----:B------:R-:W-:Y:S05]  /*39c0*/  BRA.DIV UR10, `(.L_x_17493) ;  /* 0x000000320ae47947 */ /* 0x000fea000b800000 */
[----:B-1----:R1:W3:Y:S02]  /*39d0*/  SHFL.IDX PT, R30, R50, R7, R19 ;  /* 0x00000007321e7389 */ /* 0x0022e400000e0013 */
.L_x_17638:
[----:B---3--:R-:W-:-:S07]  /*39e0*/  IMAD R55, R35, R30, R55 ;  /* 0x0000001e23377224 */ /* 0x008fce00078e0237 */
.L_x_17492:
[----:B------:R-:W3:Y:S02]  /*39f0*/  LDC R56, c[0x0][0x3ac] ;  /* 0x0000eb00ff387b82 */ /* 0x000ee40000000800 */
[----:B---3--:R-:W-:-:S13]  /*3a00*/  ISETP.GE.AND P0, PT, R56, 0x6, PT ;  /* 0x000000063800780c */ /* 0x008fda0003f06270 */
[----:B------:R-:W-:Y:S05]  /*3a10*/  @!P0 BRA `(.L_x_17494) ;  /* 0x0000000000108947 */ /* 0x000fea0003800000 */
[----:B------:R-:W-:-:S03]  /*3a20*/  UMOV UR10, 0xffffffff ;  /* 0xffffffff000a7882 */ /* 0x000fc60000000000 */
[----:B------:R-:W-:Y:S05]  /*3a30*/  BRA.DIV UR10, `(.L_x_17495) ;  /* 0x000000320ae87947 */ /* 0x000fea000b800000 */
[----:B-1----:R1:W3:Y:S02]  /*3a40*/  SHFL.IDX PT, R30, R50, R8, R19 ;  /* 0x00000008321e7389 */ /* 0x0022e400000e0013 */
.L_x_17641:
[----:B---3--:R-:W-:-:S07]  /*3a50*/  IMAD R55, R36, R30, R55 ;  /* 0x0000001e24377224 */ /* 0x008fce00078e0237 */
.L_x_17494:
[----:B------:R-:W-:-:S13]  /*3a60*/  ISETP.GE.AND P0, PT, R56, 0x7, PT ;  /* 0x000000073800780c */ /* 0x000fda0003f06270 */
[----:B------:R-:W-:Y:S05]  /*3a70*/  @!P0 BRA `(.L_x_17496) ;  /* 0x0000000000108947 */ /* 0x000fea0003800000 */
[----:B------:R-:W-:-:S03]  /*3a80*/  UMOV UR10, 0xffffffff ;  /* 0xffffffff000a7882 */ /* 0x000fc60000000000 */
[----:B------:R-:W-:Y:S05]  /*3a90*/  BRA.DIV UR10, `(.L_x_17497) ;  /* 0x000000320af07947 */ /* 0x000fea000b800000 */
[----:B-1----:R1:W3:Y:S02]  /*3aa0*/  SHFL.IDX PT, R30, R50, R9, R19 ;  /* 0x00000009321e7389 */ /* 0x0022e400000e0013 */
.L_x_17644:
[----:B---3--:R-:W-:-:S07]  /*3ab0*/  IMAD R55, R37, R30, R55 ;  /* 0x0000001e25377224 */ /* 0x008fce00078e0237 */
.L_x_17496:
[----:B------:R-:W-:-:S13]  /*3ac0*/  ISETP.GE.AND P0, PT, R56, 0x8, PT ;  /* 0x000000083800780c */ /* 0x000fda0003f06270 */
[----:B------:R-:W-:Y:S05]  /*3ad0*/  @!P0 BRA `(.L_x_17498) ;  /* 0x0000000000108947 */ /* 0x000fea0003800000 */
[----:B------:R-:W-:-:S03]  /*3ae0*/  UMOV UR10, 0xffffffff ;  /* 0xffffffff000a7882 */ /* 0x000fc60000000000 */
[----:B------:R-:W-:Y:S05]  /*3af0*/  BRA.DIV UR10, `(.L_x_17499) ;  /* 0x000000320af87947 */ /* 0x000fea000b800000 */
[----:B-1----:R1:W3:Y:S02]  /*3b00*/  SHFL.IDX PT, R30, R50, R10, R19 ;  /* 0x0000000a321e7389 */ /* 0x0022e400000e0013 */
.L_x_17647:
[----:B---3--:R-:W-:-:S07]  /*3b10*/  IMAD R55, R38, R30, R55 ;  /* 0x0000001e26377224 */ /* 0x008fce00078e0237 */
.L_x_17498:
[----:B------:R-:W-:-:S13]  /*3b20*/  ISETP.GE.AND P0, PT, R56, 0x9, PT ;  /* 0x000000093800780c */ /* 0x000fda0003f06270 */
[----:B------:R-:W-:Y:S05]  /*3b30*/  @!P0 BRA `(.L_x_17500) ;  /* 0x0000000000108947 */ /* 0x000fea0003800000 */
[----:B------:R-:W-:-:S03]  /*3b40*/  UMOV UR10, 0xffffffff ;  /* 0xffffffff000a7882 */ /* 0x000fc60000000000 */
[----:B------:R-:W-:Y:S05]  /*3b50*/  BRA.DIV UR10, `(.L_x_17501) ;  /* 0x000000360a007947 */ /* 0x000fea000b800000 */
[----:B-1----:R1:W3:Y:S02]  /*3b60*/  SHFL.IDX PT, R30, R50, R11, R19 ;  /* 0x0000000b321e7389 */ /* 0x0022e400000e0013 */
.L_x_17650:
[----:B---3--:R-:W-:-:S07]  /*3b70*/  IMAD R55, R39, R30, R55 ;  /* 0x0000001e27377224 */ /* 0x008fce00078e0237 */
.L_x_17500:
[----:B------:R-:W-:-:S13]  /*3b80*/  ISETP.GE.AND P0, PT, R56, 0xa, PT ;  /* 0x0000000a3800780c */ /* 0x000fda0003f06270 */
[----:B------:R-:W-:Y:S05]  /*3b90*/  @!P0 BRA `(.L_x_17502) ;  /* 0x0000000000108947 */ /* 0x000fea0003800000 */
[----:B------:R-:W-:-:S03]  /*3ba0*/  UMOV UR10, 0xffffffff ;  /* 0xffffffff000a7882 */ /* 0x000fc60000000000 */
[----:B------:R-:W-:Y:S05]  /*3bb0*/  BRA.DIV UR10, `(.L_x_17503) ;  /* 0x000000360a087947 */ /* 0x000fea000b800000 */
[----:B-1----:R1:W3:Y:S02]  /*3bc0*/  SHFL.IDX PT, R30, R50, R12, R19 ;  /* 0x0000000c321e7389 */ /* 0x0022e400000e0013 */
.L_x_17653:
[----:B---3--:R-:W-:-:S07]  /*3bd0*/  IMAD R55, R40, R30, R55 ;  /* 0x0000001e28377224 */ /* 0x008fce00078e0237 */
.L_x_17502:
[----:B------:R-:W-:-:S13]  /*3be0*/  ISETP.GE.AND P0, PT, R56, 0xb, PT ;  /* 0x0000000b3800780c */ /* 0x000fda0003f06270 */
[----:B------:R-:W-:Y:S05]  /*3bf0*/  @!P0 BRA `(.L_x_17504) ;  /* 0x0000000000108947 */ /* 0x000fea0003800000 */
[----:B------:R-:W-:-:S03]  /*3c00*/  UMOV UR10, 0xffffffff ;  /* 0xffffffff000a7882 */ /* 0x000fc60000000000 */
[----:B------:R-:W-:Y:S05]  /*3c10*/  BRA.DIV UR10, `(.L_x_17505) ;  /* 0x000000360a107947 */ /* 0x000fea000b800000 */
[----:B-1----:R1:W3:Y:S02]  /*3c20*/  SHFL.IDX PT, R30, R50, R13, R19 ;  /* 0x0000000d321e7389 */ /* 0x0022e400000e0013 */
.L_x_17656:
[----:B---3--:R-:W-:-:S07]  /*3c30*/  IMAD R55, R41, R30, R55 ;  /* 0x0000001e29377224 */ /* 0x008fce00078e0237 */
.L_x_17504:
[----:B------:R-:W-:-:S13]  /*3c40*/  ISETP.GE.AND P0, PT, R56, 0xc, PT ;  /* 0x0000000c3800780c */ /* 0x000fda0003f06270 */
[----:B------:R-:W-:Y:S05]  /*3c50*/  @!P0 BRA `(.L_x_17506) ;  /* 0x0000000000108947 */ /* 0x000fea0003800000 */
[----:B------:R-:W-:-:S03]  /*3c60*/  UMOV UR10, 0xffffffff ;  /* 0xffffffff000a7882 */ /* 0x000fc60000000000 */
[----:B------:R-:W-:Y:S05]  /*3c70*/  BRA.DIV UR10, `(.L_x_17507) ;  /* 0x000000360a187947 */ /* 0x000fea000b800000 */
[----:B-1----:R1:W3:Y:S02]  /*3c80*/  SHFL.IDX PT, R30, R50, R14, R19 ;  /* 0x0000000e321e7389 */ /* 0x0022e400000e0013 */
.L_x_17659:
[----:B---3--:R-:W-:-:S07]  /*3c90*/  IMAD R55, R42, R30, R55 ;  /* 0x0000001e2a377224 */ /* 0x008fce00078e0237 */
.L_x_17506:
[----:B------:R-:W-:-:S13]  /*3ca0*/  ISETP.GE.AND P0, PT, R56, 0xd, PT ;  /* 0x0000000d3800780c */ /* 0x000fda0003f06270 */
[----:B------:R-:W-:Y:S05]  /*3cb0*/  @!P0 BRA `(.L_x_17508) ;  /* 0x0000000000108947 */ /* 0x000fea0003800000 */
[----:B------:R-:W-:-:S03]  /*3cc0*/  UMOV UR10, 0xffffffff ;  /* 0xffffffff000a7882 */ /* 0x000fc60000000000 */
[----:B------:R-:W-:Y:S05]  /*3cd0*/  BRA.DIV UR10, `(.L_x_17509) ;  /* 0x000000360a207947 */ /* 0x000fea000b800000 */
[----:B-1----:R1:W3:Y:S02]  /*3ce0*/  SHFL.IDX PT, R30, R50, R15, R19 ;  /* 0x0000000f321e7389 */ /* 0x0022e400000e0013 */
.L_x_17662:
[----:B---3--:R-:W-:-:S07]  /*3cf0*/  IMAD R55, R43, R30, R55 ;  /* 0x0000001e2b377224 */ /* 0x008fce00078e0237 */
.L_x_17508:
[----:B------:R-:W-:-:S13]  /*3d00*/  ISETP.GE.AND P0, PT, R56, 0xe, PT ;  /* 0x0000000e3800780c */ /* 0x000fda0003f06270 */
[----:B------:R-:W-:Y:S05]  /*3d10*/  @!P0 BRA `(.L_x_17510) ;  /* 0x0000000000108947 */ /* 0x000fea0003800000 */
[----:B------:R-:W-:-:S03]  /*3d20*/  UMOV UR10, 0xffffffff ;  /* 0xffffffff000a7882 */ /* 0x000fc60000000000 */
[----:B------:R-:W-:Y:S05]  /*3d30*/  BRA.DIV UR10, `(.L_x_17511) ;  /* 0x000000360a287947 */ /* 0x000fea000b800000 */
[----:B-1----:R1:W3:Y:S02]  /*3d40*/  SHFL.IDX PT, R30, R50, R16, R19 ;  /* 0x00000010321e7389 */ /* 0x0022e400000e0013 */
.L_x_17665:
[----:B---3--:R-:W-:-:S07]  /*3d50*/  IMAD R55, R44, R30, R55 ;  /* 0x0000001e2c377224 */ /* 0x008fce00078e0237 */
.L_x_17510:
[----:B------:R-:W-:-:S13]  /*3d60*/  ISETP.GE.AND P0, PT, R56, 0xf, PT ;  /* 0x0000000f3800780c */ /* 0x000fda0003f06270 */
[----:B------:R-:W-:Y:S05]  /*3d70*/  @!P0 BRA `(.L_x_17512) ;  /* 0x0000000000108947 */ /* 0x000fea0003800000 */
[----:B------:R-:W-:-:S03]  /*3d80*/  UMOV UR10, 0xffffffff ;  /* 0xffffffff000a7882 */ /* 0x000fc60000000000 */
[----:B------:R-:W-:Y:S05]  /*3d90*/  BRA.DIV UR10, `(.L_x_17513) ;  /* 0x000000360a307947 */ /* 0x000fea000b800000 */
[----:B-1----:R1:W3:Y:S02]  /*3da0*/  SHFL.IDX PT, R30, R50, R17, R19 ;  /* 0x00000011321e7389 */ /* 0x0022e400000e0013 */
.L_x_17668:
[----:B---3--:R-:W-:-:S07]  /*3db0*/  IMAD R55, R45, R30, R55 ;  /* 0x0000001e2d377224 */ /* 0x008fce00078e0237 */
.L_x_17512:
[----:B------:R-:W-:-:S13]  /*3dc0*/  ISETP.GE.AND P0, PT, R56, 0x10, PT ;  /* 0x000000103800780c */ /* 0x000fda0003f06270 */
[----:B------:R-:W-:Y:S05]  /*3dd0*/  @!P0 BRA `(.L_x_17514) ;  /* 0x0000000000108947 */ /* 0x000fea0003800000 */
[----:B------:R-:W-:-:S03]  /*3de0*/  UMOV UR10, 0xffffffff ;  /* 0xffffffff000a7882 */ /* 0x000fc60000000000 */
[----:B------:R-:W-:Y:S05]  /*3df0*/  BRA.DIV UR10, `(.L_x_17515) ;  /* 0x000000360a387947 */ /* 0x000fea000b800000 */
[----:B-1----:R1:W3:Y:S02]  /*3e00*/  SHFL.IDX PT, R30, R50, R18, R19 ;  /* 0x00000012321e7389 */ /* 0x0022e400000e0013 */
.L_x_17671:
[----:B---3--:R-:W-:-:S07]  /*3e10*/  IMAD R55, R46, R30, R55 ;  /* 0x0000001e2e377224 */ /* 0x008fce00078e0237 */
.L_x_17514:
[C---:B------:R-:W-:Y:S02]  /*3e20*/  IMAD R30, R52.reuse, UR4, R48 ;  /* 0x00000004341e7c24 */ /* 0x040fe4000f8e0230 */
[----:B------:R-:W-:-:S03]  /*3e30*/  VIADD R52, R52, UR6 ;  /* 0x0000000634347c36 */ /* 0x000fc60008000000 */
[----:B------:R-:W-:Y:S02]  /*3e40*/  LEA R30, R30, R53, 0x2 ;  /* 0x000000351e1e7211 */ /* 0x000fe400078e10ff */
[----:B------:R-:W-:-:S03]  /*3e50*/  ISETP.GE.AND P0, PT, R52, UR18, PT ;  /* 0x0000001234007c0c */ /* 0x000fc6000bf06270 */
[----:B------:R3:W-:Y:S10]  /*3e60*/  STS [R30], R55 ;  /* 0x000000371e007388 */ /* 0x0007f40000000800 */
[----:B---3--:R-:W-:Y:S05]  /*3e70*/  @!P0 BRA `(.L_x_17516) ;  /* 0xfffffff8006c8947 */ /* 0x008fea000383ffff */
.L_x_17483:
[----:B------:R-:W-:Y:S05]  /*3e80*/  BSYNC B0 ;  /* 0x0000000000007941 */ /* 0x000fea0003800000 */
.L_x_17482:
[----:B------:R-:W-:Y:S05]  /*3e90*/  @!P6 BRA `(.L_x_17517) ;  /* 0xffffffec0068e947 */ /* 0x000fea000383ffff */
[----:B------:R-:W-:Y:S05]  /*3ea0*/  BRA `(.L_x_17410) ;  /* 0x00000014001c7947 */ /* 0x000fea0003800000 */
.L_x_17465:
[----:B0---4-:R-:W-:-:S07]  /*3eb0*/  IMAD.MOV.U32 R49, RZ, RZ, RZ ;  /* 0x000000ffff317224 */ /* 0x011fce00078e00ff */
.L_x_17569:
        /* <DEDUP_REMOVED lines=18> */
.L_x_17518:
        /* <DEDUP_REMOVED lines=8> */
.L_x_17519:
        /* <DEDUP_REMOVED lines=8> */
.L_x_17520:
        /* <DEDUP_REMOVED lines=8> */
.L_x_17521:
        /* <DEDUP_REMOVED lines=9> */
.L_x_17522:
        /* <DEDUP_REMOVED lines=9> */
.L_x_17523:
        /* <DEDUP_REMOVED lines=9> */
.L_x_17524:
        /* <DEDUP_REMOVED lines=9> */
.L_x_17525:
        /* <DEDUP_REMOVED lines=10> */
.L_x_17526:
        /* <DEDUP_REMOVED lines=11> */
.L_x_17527:
        /* <DEDUP_REMOVED lines=11> */
.L_x_17528:
        /* <DEDUP_REMOVED lines=11> */
.L_x_17529:
        /* <DEDUP_REMOVED lines=11> */
.L_x_17530:
        /* <DEDUP_REMOVED lines=11> */
.L_x_17531:
        /* <DEDUP_REMOVED lines=11> */
.L_x_17532:
        /* <DEDUP_REMOVED lines=11> */
.L_x_17533:
        /* <DEDUP_REMOVED lines=27> */
.L_x_17568:
[----:B------:R-:W-:Y:S02]  /*4ac0*/  IMAD R50, R51, 0x84, R52 ;  /* 0x0000008433327824 */ /* 0x000fe400078e0234 */
[----:B------:R-:W-:-:S04]  /*4ad0*/  HFMA2 R53, -RZ, RZ, 0, 0 ;  /* 0x00000000ff357431 */ /* 0x000fc800000001ff */
[----:B------:R-:W0:Y:S01]  /*4ae0*/  LDS R50, [R50] ;  /* 0x0000000032327984 */ /* 0x000e220000000800 */
[----:B------:R-:W-:Y:S05]  /*4af0*/  @!P4 BRA `(.L_x_17535) ;  /* 0x000000000010c947 */ /* 0x000fea0003800000 */
[----:B------:R-:W-:-:S03]  /*4b00*/  UMOV UR10, 0xffffffff ;  /* 0xffffffff000a7882 */ /* 0x000fc60000000000 */
[----:B------:R-:W-:Y:S05]  /*4b10*/  BRA.DIV UR10, `(.L_x_17536) ;  /* 0x0000002a0a107947 */ /* 0x000fea000b800000 */
[----:B0-----:R0:W1:Y:S02]  /*4b20*/  SHFL.IDX PT, R56, R50, R28, R19 ;  /* 0x0000001c32387389 */ /* 0x00106400000e0013 */
.L_x_17673:
[----:B-1----:R-:W-:-:S07]  /*4b30*/  IMAD R53, R29, R56, RZ ;  /* 0x000000381d357224 */ /* 0x002fce00078e02ff */
.L_x_17535:
[----:B------:R-:W-:Y:S05]  /*4b40*/  @!P3 BRA `(.L_x_17537) ;  /* 0x000000000010b947 */ /* 0x000fea0003800000 */
[----:B------:R-:W-:-:S03]  /*4b50*/  UMOV UR10, 0xffffffff ;  /* 0xffffffff000a7882 */ /* 0x000fc60000000000 */
[----:B------:R-:W-:Y:S05]  /*4b60*/  BRA.DIV UR10, `(.L_x_17538) ;  /* 0x0000002a0a187947 */ /* 0x000fea000b800000 */
[----:B0-----:R0:W1:Y:S02]  /*4b70*/  SHFL.IDX PT, R30, R50, R4, R19 ;  /* 0x00000004321e7389 */ /* 0x00106400000e0013 */
.L_x_17676:
[----:B-12---:R-:W-:-:S07]  /*4b80*/  IMAD R53, R32, R30, R53 ;  /* 0x0000001e20357224 */ /* 0x006fce00078e0235 */
.L_x_17537:
[----:B------:R-:W-:Y:S05]  /*4b90*/  @!P2 BRA `(.L_x_17539) ;  /* 0x000000000010a947 */ /* 0x000fea0003800000 */
[----:B------:R-:W-:-:S03]  /*4ba0*/  UMOV UR10, 0xffffffff ;  /* 0xffffffff000a7882 */ /* 0x000fc60000000000 */
[----:B------:R-:W-:Y:S05]  /*4bb0*/  BRA.DIV UR10, `(.L_x_17540) ;  /* 0x0000002a0a247947 */ /* 0x000fea000b800000 */
[----:B0-----:R0:W1:Y:S02]  /*4bc0*/  SHFL.IDX PT, R30, R50, R5, R19 ;  /* 0x00000005321e7389 */ /* 0x00106400000e0013 */
.L_x_17679:
[----:B-1----:R-:W-:-:S07]  /*4bd0*/  IMAD R53, R33, R30, R53 ;  /* 0x0000001e21357224 */ /* 0x002fce00078e0235 */
.L_x_17539:
[----:B------:R-:W-:Y:S05]  /*4be0*/  @!P1 BRA `(.L_x_17541) ;  /* 0x0000000000109947 */ /* 0x000fea0003800000 */
[----:B------:R-:W-:-:S03]  /*4bf0*/  UMOV UR10, 0xffffffff ;  /* 0xffffffff000a7882 */ /* 0x000fc60000000000 */
[----:B------:R-:W-:Y:S05]  /*4c00*/  BRA.DIV UR10, `(.L_x_17542) ;  /* 0x0000002a0a307947 */ /* 0x000fea000b800000 */
[----:B0-----:R0:W1:Y:S02]  /*4c10*/  SHFL.IDX PT, R30, R50, R6, R19 ;  /* 0x00000006321e7389 */ /* 0x00106400000e0013 */
.L_x_17682:
[----:B-1----:R-:W-:-:S07]  /*4c20*/  IMAD R53, R34, R30, R53 ;  /* 0x0000001e22357224 */ /* 0x002fce00078e0235 */
.L_x_17541:
[----:B------:R-:W1:Y:S02]  /*4c30*/  LDC R55, c[0x0][0x3ac] ;  /* 0x0000eb00ff377b82 */ /* 0x000e640000000800 */
[----:B-1----:R-:W-:-:S13]  /*4c40*/  ISETP.GE.AND P0, PT, R55, 0x5, PT ;  /* 0x000000053700780c */ /* 0x002fda0003f06270 */
[----:B------:R-:W-:Y:S05]  /*4c50*/  @!P0 BRA `(.L_x_17543) ;  /* 0x0000000000108947 */ /* 0x000fea0003800000 */
[----:B------:R-:W-:-:S03]  /*4c60*/  UMOV UR10, 0xffffffff ;  /* 0xffffffff000a7882 */ /* 0x000fc60000000000 */
[----:B------:R-:W-:Y:S05]  /*4c70*/  BRA.DIV UR10, `(.L_x_17544) ;  /* 0x0000002a0a347947 */ /* 0x000fea000b800000 */
[----:B0-----:R0:W1:Y:S02]  /*4c80*/  SHFL.IDX PT, R30, R50, R7, R19 ;  /* 0x00000007321e7389 */ /* 0x00106400000e0013 */
.L_x_17685:
[----:B-1----:R-:W-:-:S07]  /*4c90*/  IMAD R53, R35, R30, R53 ;  /* 0x0000001e23357224 */ /* 0x002fce00078e0235 */
.L_x_17543:
[----:B------:R-:W-:-:S13]  /*4ca0*/  ISETP.GE.AND P0, PT, R55, 0x6, PT ;  /* 0x000000063700780c */ /* 0x000fda0003f06270 */
[----:B------:R-:W-:Y:S05]  /*4cb0*/  @!P0 BRA `(.L_x_17545) ;  /* 0x0000000000108947 */ /* 0x000fea0003800000 */
[----:B------:R-:W-:-:S03]  /*4cc0*/  UMOV UR10, 0xffffffff ;  /* 0xffffffff000a7882 */ /* 0x000fc60000000000 */
[----:B------:R-:W-:Y:S05]  /*4cd0*/  BRA.DIV UR10, `(.L_x_17546) ;  /* 0x0000002a0a3c7947 */ /* 0x000fea000b800000 */
[----:B0-----:R0:W1:Y:S02]  /*4ce0*/  SHFL.IDX PT, R30, R50, R8, R19 ;  /* 0x00000008321e7389 */ /* 0x00106400000e0013 */
.L_x_17688:
[----:B-1----:R-:W-:-:S07]  /*4cf0*/  IMAD R53, R36, R30, R53 ;  /* 0x0000001e24357224 */ /* 0x002fce00078e0235 */
.L_x_17545:
[----:B------:R-:W-:-:S13]  /*4d00*/  ISETP.GE.AND P0, PT, R55, 0x7, PT ;  /* 0x000000073700780c */ /* 0x000fda0003f06270 */
[----:B------:R-:W-:Y:S05]  /*4d10*/  @!P0 BRA `(.L_x_17547) ;  /* 0x0000000000108947 */ /* 0x000fea0003800000 */
[----:B------:R-:W-:-:S03]  /*4d20*/  UMOV UR10, 0xffffffff ;  /* 0xffffffff000a7882 */ /* 0x000fc60000000000 */
[----:B------:R-:W-:Y:S05]  /*4d30*/  BRA.DIV UR10, `(.L_x_17548) ;  /* 0x0000002a0a447947 */ /* 0x000fea000b800000 */
[----:B0-----:R0:W1:Y:S02]  /*4d40*/  SHFL.IDX PT, R30, R50, R9, R19 ;  /* 0x00000009321e7389 */ /* 0x00106400000e0013 */
.L_x_17691:
[----:B-1----:R-:W-:-:S07]  /*4d50*/  IMAD R53, R37, R30, R53 ;  /* 0x0000001e25357224 */ /* 0x002fce00078e0235 */
.L_x_17547:
[----:B------:R-:W-:-:S13]  /*4d60*/  ISETP.GE.AND P0, PT, R55, 0x8, PT ;  /* 0x000000083700780c */ /* 0x000fda0003f06270 */
[----:B------:R-:W-:Y:S05]  /*4d70*/  @!P0 BRA `(.L_x_17549) ;  /* 0x0000000000108947 */ /* 0x000fea0003800000 */
[----:B------:R-:W-:-:S03]  /*4d80*/  UMOV UR10, 0xffffffff ;  /* 0xffffffff000a7882 */ /* 0x000fc60000000000 */
[----:B------:R-:W-:Y:S05]  /*4d90*/  BRA.DIV UR10, `(.L_x_17550) ;  /* 0x0000002a0a4c7947 */ /* 0x000fea000b800000 */
[----:B0-----:R0:W1:Y:S02]  /*4da0*/  SHFL.IDX PT, R30, R50, R10, R19 ;  /* 0x0000000a321e7389 */ /* 0x00106400000e0013 */
.L_x_17694:
[----:B-1----:R-:W-:-:S07]  /*4db0*/  IMAD R53, R38, R30, R53 ;  /* 0x0000001e26357224 */ /* 0x002fce00078e0235 */
.L_x_17549:
[----:B------:R-:W-:-:S13]  /*4dc0*/  ISETP.GE.AND P0, PT, R55, 0x9, PT ;  /* 0x000000093700780c */ /* 0x000fda0003f06270 */
[----:B------:R-:W-:Y:S05]  /*4dd0*/  @!P0 BRA `(.L_x_17551) ;  /* 0x0000000000108947 */ /* 0x000fea0003800000 */
[----:B------:R-:W-:-:S03]  /*4de0*/  UMOV UR10, 0xffffffff ;  /* 0xffffffff000a7882 */ /* 0x000fc60000000000 */
[----:B------:R-:W-:Y:S05]  /*4df0*/  BRA.DIV UR10, `(.L_x_17552) ;  /* 0x0000002a0a547947 */ /* 0x000fea000b800000 */
[----:B0-----:R0:W1:Y:S02]  /*4e00*/  SHFL.IDX PT, R30, R50, R11, R19 ;  /* 0x0000000b321e7389 */ /* 0x00106400000e0013 */
.L_x_17697:
[----:B-1----:R-:W-:-:S07]  /*4e10*/  IMAD R53, R39, R30, R53 ;  /* 0x0000001e27357224 */ /* 0x002fce00078e0235 */
.L_x_17551:
[----:B------:R-:W-:-:S13]  /*4e20*/  ISETP.GE.AND P0, PT, R55, 0xa, PT ;  /* 0x0000000a3700780c */ /* 0x000fda0003f06270 */
[----:B------:R-:W-:Y:S05]  /*4e30*/  @!P0 BRA `(.L_x_17553) ;  /* 0x0000000000108947 */ /* 0x000fea0003800000 */
[----:B------:R-:W-:-:S03]  /*4e40*/  UMOV UR10, 0xffffffff ;  /* 0xffffffff000a7882 */ /* 0x000fc60000000000 */
[----:B------:R-:W-:Y:S05]  /*4e50*/  BRA.DIV UR10, `(.L_x_17554) ;  /* 0x0000002a0a5c7947 */ /* 0x000fea000b800000 */
[----:B0-----:R0:W1:Y:S02]  /*4e60*/  SHFL.IDX PT, R30, R50, R12, R19 ;  /* 0x0000000c321e7389 */ /* 0x00106400000e0013 */
.L_x_17700:
[----:B-1----:R-:W-:-:S07]  /*4e70*/  IMAD R53, R40, R30, R53 ;  /* 0x0000001e28357224 */ /* 0x002fce00078e0235 */
.L_x_17553:
[----:B------:R-:W-:-:S13]  /*4e80*/  ISETP.GE.AND P0, PT, R55, 0xb, PT ;  /* 0x0000000b3700780c */ /* 0x000fda0003f06270 */
[----:B------:R-:W-:Y:S05]  /*4e90*/  @!P0 BRA `(.L_x_17555) ;  /* 0x0000000000108947 */ /* 0x000fea0003800000 */
[----:B------:R-:W-:-:S03]  /*4ea0*/  UMOV UR10, 0xffffffff ;  /* 0xffffffff000a7882 */ /* 0x000fc60000000000 */
[----:B------:R-:W-:Y:S05]  /*4eb0*/  BRA.DIV UR10, `(.L_x_17556) ;  /* 0x0000002a0a647947 */ /* 0x000fea000b800000 */
[----:B0-----:R0:W1:Y:S02]  /*4ec0*/  SHFL.IDX PT, R30, R50, R13, R19 ;  /* 0x0000000d321e7389 */ /* 0x00106400000e0013 */
.L_x_17703:
[----:B-1----:R-:W-:-:S07]  /*4ed0*/  IMAD R53, R41, R30, R53 ;  /* 0x0000001e29357224 */ /* 0x002fce00078e0235 */
.L_x_17555:
[----:B------:R-:W-:-:S13]  /*4ee0*/  ISETP.GE.AND P0, PT, R55, 0xc, PT ;  /* 0x0000000c3700780c */ /* 0x000fda0003f06270 */
[----:B------:R-:W-:Y:S05]  /*4ef0*/  @!P0 BRA `(.L_x_17557) ;  /* 0x0000000000108947 */ /* 0x000fea0003800000 */
[----:B------:R-:W-:-:S03]  /*4f00*/  UMOV UR10, 0xffffffff ;  /* 0xffffffff000a7882 */ /* 0x000fc60000000000 */
[----:B------:R-:W-:Y:S05]  /*4f10*/  BRA.DIV UR10, `(.L_x_17558) ;  /* 0x0000002a0a6c7947 */ /* 0x000fea000b800000 */
[----:B0-----:R0:W1:Y:S02]  /*4f20*/  SHFL.IDX PT, R30, R50, R14, R19 ;  /* 0x0000000e321e7389 */ /* 0x00106400000e0013 */
.L_x_17706:
[----:B-1----:R-:W-:-:S07]  /*4f30*/  IMAD R53, R42, R30, R53 ;  /* 0x0000001e2a357224 */ /* 0x002fce00078e0235 */
.L_x_17557:
[----:B------:R-:W-:-:S13]  /*4f40*/  ISETP.GE.AND P0, PT, R55, 0xd, PT ;  /* 0x0000000d3700780c */ /* 0x000fda0003f06270 */
[----:B------:R-:W-:Y:S05]  /*4f50*/  @!P0 BRA `(.L_x_17559) ;  /* 0x0000000000108947 */ /* 0x000fea0003800000 */
[----:B------:R-:W-:-:S03]  /*4f60*/  UMOV UR10, 0xffffffff ;  /* 0xffffffff000a7882 */ /* 0x000fc60000000000 */
[----:B------:R-:W-:Y:S05]  /*4f70*/  BRA.DIV UR10, `(.L_x_17560) ;  /* 0x0000002a0a747947 */ /* 0x000fea000b800000 */
[----:B0-----:R0:W1:Y:S02]  /*4f80*/  SHFL.IDX PT, R30, R50, R15, R19 ;  /* 0x0000000f321e7389 */ /* 0x00106400000e0013 */
.L_x_17709:
[----:B-1----:R-:W-:-:S07]  /*4f90*/  IMAD R53, R43, R30, R53 ;  /* 0x0000001e2b357224 */ /* 0x002fce00078e0235 */
.L_x_17559:
[----:B------:R-:W-:-:S13]  /*4fa0*/  ISETP.GE.AND P0, PT, R55, 0xe, PT ;  /* 0x0000000e3700780c */ /* 0x000fda0003f06270 */
[----:B------:R-:W-:Y:S05]  /*4fb0*/  @!P0 BRA `(.L_x_17561) ;  /* 0x0000000000108947 */ /* 0x000fea0003800000 */
[----:B------:R-:W-:-:S03]  /*4fc0*/  UMOV UR10, 0xffffffff ;  /* 0xffffffff000a7882 */ /* 0x000fc60000000000 */
[----:B------:R-:W-:Y:S05]  /*4fd0*/  BRA.DIV UR10, `(.L_x_17562) ;  /* 0x0000002a0a7c7947 */ /* 0x000fea000b800000 */
[----:B0-----:R0:W1:Y:S02]  /*4fe0*/  SHFL.IDX PT, R30, R50, R16, R19 ;  /* 0x00000010321e7389 */ /* 0x00106400000e0013 */
.L_x_17712:
[----:B-1----:R-:W-:-:S07]  /*4ff0*/  IMAD R53, R44, R30, R53 ;  /* 0x0000001e2c357224 */ /* 0x002fce00078e0235 */
.L_x_17561:
[----:B------:R-:W-:-:S13]  /*5000*/  ISETP.GE.AND P0, PT, R55, 0xf, PT ;  /* 0x0000000f3700780c */ /* 0x000fda0003f06270 */
[----:B------:R-:W-:Y:S05]  /*5010*/  @!P0 BRA `(.L_x_17563) ;  /* 0x0000000000108947 */ /* 0x000fea0003800000 */
[----:B------:R-:W-:-:S03]  /*5020*/  UMOV UR10, 0xffffffff ;  /* 0xffffffff000a7882 */ /* 0x000fc60000000000 */
[----:B------:R-:W-:Y:S05]  /*5030*/  BRA.DIV UR10, `(.L_x_17564) ;  /* 0x0000002a0a847947 */ /* 0x000fea000b800000 */
[----:B0-----:R0:W1:Y:S02]  /*5040*/  SHFL.IDX PT, R30, R50, R17, R19 ;  /* 0x00000011321e7389 */ /* 0x00106400000e0013 */
.L_x_17715:
[----:B-1----:R-:W-:-:S07]  /*5050*/  IMAD R53, R45, R30, R53 ;  /* 0x0000001e2d357224 */ /* 0x002fce00078e0235 */
.L_x_17563:
[----:B------:R-:W-:-:S13]  /*5060*/  ISETP.GE.AND P0, PT, R55, 0x10, PT ;  /* 0x000000103700780c */ /* 0x000fda0003f06270 */
[----:B------:R-:W-:Y:S05]  /*5070*/  @!P0 BRA `(.L_x_17565) ;  /* 0x0000000000108947 */ /* 0x000fea0003800000 */
[----:B------:R-:W-:-:S03]  /*5080*/  UMOV UR10, 0xffffffff ;  /* 0xffffffff000a7882 */ /* 0x000fc60000000000 */
[----:B------:R-:W-:Y:S05]  /*5090*/  BRA.DIV UR10, `(.L_x_17566) ;  /* 0x0000002a0a8c7947 */ /* 0x000fea000b800000 */
[----:B0-----:R0:W1:Y:S02]  /*50a0*/  SHFL.IDX PT, R30, R50, R18, R19 ;  /* 0x00000012321e7389 */ /* 0x00106400000e0013 */
.L_x_17718:
[----:B-1----:R-:W-:-:S07]  /*50b0*/  IMAD R53, R46, R30, R53 ;  /* 0x0000001e2e357224 */ /* 0x002fce00078e0235 */
.L_x_17565:
[----:B------:R-:W-:-:S07]  /*50c0*/  IMAD.U32 R30, RZ, RZ, UR14 ;  /* 0x0000000eff1e7e24 */ /* 0x000fce000f8e00ff */
.L_x_17567:
        /* <DEDUP_REMOVED lines=36> */
.L_x_17534:
[----:B------:R-:W-:Y:S05]  /*5310*/  @!P5 BRA `(.L_x_17569) ;  /* 0xffffffe800e8d947 */ /* 0x000fea000383ffff */
.L_x_17410:
        /* <DEDUP_REMOVED lines=133> */
.L_x_17573:
[----:B------:R-:W-:Y:S05]  /*5b70*/  BSYNC.RECONVERGENT B1 ;  /* 0x0000000000017941 */ /* 0x000fea0003800200 */
.L_x_17572:
        /* <DEDUP_REMOVED lines=13> */
.L_x_17574:
        /* <DEDUP_REMOVED lines=106> */
.L_x_17571:
[----:B------:R-:W-:Y:S05]  /*62f0*/  BSYNC.RECONVERGENT B0 ;  /* 0x0000000000007941 */ /* 0x000fea0003800200 */
.L_x_17570:
[----:B------:R-:W5:Y:S02]  /*6300*/  LDCU UR10, c[0x0][0x374] ;  /* 0x00006e80ff0a77ac */ /* 0x000f640008000800 */
[----:B-----5:R-:W-:Y:S02]  /*6310*/  UIADD3 UR9, UPT, UPT, UR10, UR9, URZ ;  /* 0x000000090a097290 */ /* 0x020fe4000fffe0ff */
[----:B------:R-:W-:-:S04]  /*6320*/  USHF.L.U32 UR10, UR10, 0x2, URZ ;  /* 0x000000020a0a7899 */ /* 0x000fc800080006ff */
[----:B------:R-:W-:-:S09]  /*6330*/  UISETP.GE.U32.AND UP0, UPT, UR9, UR10, UPT ;  /* 0x0000000a0900728c */ /* 0x000fd2000bf06070 */
[----:B------:R-:W-:Y:S05]  /*6340*/  BRA.U !UP0, `(.L_x_17575) ;  /* 0xffffffad08807547 */ /* 0x000fea000b83ffff */
[----:B------:R-:W-:Y:S05]  /*6350*/  EXIT ;  /* 0x000000000000794d */ /* 0x000fea0003800000 */
.L_x_17432:
[----:B------:R-:W-:Y:S01]  /*6360*/  BSSY B2, `(.L_x_17576) ;  /* 0x0000006000027945 */ /* 0x000fe20003800000 */
[----:B------:R-:W-:Y:S02]  /*6370*/  IMAD.MOV.U32 R31, RZ, RZ, R28 ;  /* 0x000000ffff1f7224 */ /* 0x000fe400078e001c */
[----:B------:R-:W-:-:S07]  /*6380*/  IMAD.MOV.U32 R30, RZ, RZ, -0x1 ;  /* 0xffffffffff1e7424 */ /* 0x000fce00078e00ff */
[----:B012---:R-:W-:Y:S05]  /*6390*/  WARPSYNC.COLLECTIVE R30, `(.L_x_17577) ;  /* 0x000000001e087348 */ /* 0x007fea0003c00000 */
[----:B-1----:R1:W3:Y:S02]  /*63a0*/  SHFL.IDX P0, R30, R50, R31, R19 ;  /* 0x0000001f321e7389 */ /* 0x0022e40000000013 */
[----:B0123--:R-:W-:Y:S05]  /*63b0*/  ENDCOLLECTIVE ;  /* 0x000000000000791b */ /* 0x00ffea0003800000 */
.L_x_17577:
[----:B------:R-:W-:Y:S05]  /*63c0*/  BSYNC B2 ;  /* 0x0000000000027941 */ /* 0x000fea0003800000 */
.L_x_17576:
[----:B------:R-:W-:Y:S05]  /*63d0*/  BRA `(.L_x_17578) ;  /* 0xffffffc000787947 */ /* 0x000fea000383ffff */
.L_x_17434:
[----:B------:R-:W-:Y:S01]  /*63e0*/  BSSY B2, `(.L_x_17579) ;  /* 0x0000006000027945 */ /* 0x000fe20003800000 */
[----:B------:R-:W-:Y:S01]  /*63f0*/  MOV R31, R4 ;  /* 0x00000004001f7202 */ /* 0x000fe20000000f00 */
[----:B------:R-:W-:-:S07]  /*6400*/  IMAD.MOV.U32 R30, RZ, RZ, -0x1 ;  /* 0xffffffffff1e7424 */ /* 0x000fce00078e00ff */
[----:B012---:R-:W-:Y:S05]  /*6410*/  WARPSYNC.COLLECTIVE R30, `(.L_x_17580) ;  /* 0x000000001e087348 */ /* 0x007fea0003c00000 */
[----:B-1----:R1:W3:Y:S02]  /*6420*/  SHFL.IDX P0, R30, R50, R31, R19 ;  /* 0x0000001f321e7389 */ /* 0x0022e40000000013 */
[----:B0123--:R-:W-:Y:S05]  /*6430*/  ENDCOLLECTIVE ;  /* 0x000000000000791b */ /* 0x00ffea0003800000 */
.L_x_17580:
[----:B------:R-:W-:Y:S05]  /*6440*/  BSYNC B2 ;  /* 0x0000000000027941 */ /* 0x000fea0003800000 */
.L_x_17579:
[----:B------:R-:W-:Y:S05]  /*6450*/  BRA `(.L_x_17581) ;  /* 0xffffffc0006c7947 */ /* 0x000fea000383ffff */
.L_x_17436:
[----:B------:R-:W-:Y:S01]  /*6460*/  BSSY B2, `(.L_x_17582) ;  /* 0x0000006000027945 */ /* 0x000fe20003800000 */
[----:B------:R-:W-:Y:S02]  /*6470*/  IMAD.MOV.U32 R31, RZ, RZ, R5 ;  /* 0x000000ffff1f7224 */ /* 0x000fe400078e0005 */
[----:B------:R-:W-:-:S07]  /*6480*/  IMAD.MOV.U32 R30, RZ, RZ, -0x1 ;  /* 0xffffffffff1e7424 */ /* 0x000fce00078e00ff */
[----:B012---:R-:W-:Y:S05]  /*6490*/  WARPSYNC.COLLECTIVE R30, `(.L_x_17583) ;  /* 0x000000001e087348 */ /* 0x007fea0003c00000 */
[----:B-1----:R1:W3:Y:S02]  /*64a0*/  SHFL.IDX P0, R30, R50, R31, R19 ;  /* 0x0000001f321e7389 */ /* 0x0022e40000000013 */
[----:B0123--:R-:W-:Y:S05]  /*64b0*/  ENDCOLLECTIVE ;  /* 0x000000000000791b */ /* 0x00ffea0003800000 */
.L_x_17583:
[----:B------:R-:W-:Y:S05]  /*64c0*/  BSYNC B2 ;  /* 0x0000000000027941 */ /* 0x000fea0003800000 */
.L_x_17582:
[----:B------:R-:W-:Y:S05]  /*64d0*/  BRA `(.L_x_17584) ;  /* 0xffffffc000607947 */ /* 0x000fea000383ffff */
.L_x_17438:
[----:B------:R-:W-:Y:S01]  /*64e0*/  BSSY B2, `(.L_x_17585) ;  /* 0x0000006000027945 */ /* 0x000fe20003800000 */
[----:B------:R-:W-:Y:S01]  /*64f0*/  MOV R31, R6 ;  /* 0x00000006001f7202 */ /* 0x000fe20000000f00 */
[----:B------:R-:W-:-:S07]  /*6500*/  IMAD.MOV.U32 R30, RZ, RZ, -0x1 ;  /* 0xffffffffff1e7424 */ /* 0x000fce00078e00ff */
[----:B012---:R-:W-:Y:S05]  /*6510*/  WARPSYNC.COLLECTIVE R30, `(.L_x_17586) ;  /* 0x000000001e087348 */ /* 0x007fea0003c00000 */
[----:B-1----:R1:W3:Y:S02]  /*6520*/  SHFL.IDX P0, R30, R50, R31, R19 ;  /* 0x0000001f321e7389 */ /* 0x0022e40000000013 */
[----:B0123--:R-:W-:Y:S05]  /*6530*/  ENDCOLLECTIVE ;  /* 0x000000000000791b */ /* 0x00ffea0003800000 */
.L_x_17586:
[----:B------:R-:W-:Y:S05]  /*6540*/  BSYNC B2 ;  /* 0x0000000000027941 */ /* 0x000fea0003800000 */
.L_x_17585:
[----:B------:R-:W-:Y:S05]  /*6550*/  BRA `(.L_x_17587) ;  /* 0xffffffc000547947 */ /* 0x000fea000383ffff */
.L_x_17440:
[----:B------:R-:W-:Y:S01]  /*6560*/  BSSY B2, `(.L_x_17588) ;  /* 0x0000006000027945 */ /* 0x000fe20003800000 */
[----:B------:R-:W-:Y:S02]  /*6570*/  IMAD.MOV.U32 R31, RZ, RZ, R7 ;  /* 0x000000ffff1f7224 */ /* 0x000fe400078e0007 */
[----:B------:R-:W-:-:S07]  /*6580*/  IMAD.MOV.U32 R30, RZ, RZ, -0x1 ;  /* 0xffffffffff1e7424 */ /* 0x000fce00078e00ff */
[----:B012---:R-:W-:Y:S05]  /*6590*/  WARPSYNC.COLLECTIVE R30, `(.L_x_17589) ;  /* 0x000000001e087348 */ /* 0x007fea0003c00000 */
[----:B-1----:R1:W3:Y:S02]  /*65a0*/  SHFL.IDX P0, R30, R50, R31, R19 ;  /* 0x0000001f321e7389 */ /* 0x0022e40000000013 */
[----:B0123--:R-:W-:Y:S05]  /*65b0*/  ENDCOLLECTIVE ;  /* 0x000000000000791b */ /* 0x00ffea0003800000 */
.L_x_17589:
[----:B------:R-:W-:Y:S05]  /*65c0*/  BSYNC B2 ;  /* 0x0000000000027941 */ /* 0x000fea0003800000 */
.L_x_17588:
[----:B------:R-:W-:Y:S05]  /*65d0*/  BRA `(.L_x_17590) ;  /* 0xffffffc000487947 */ /* 0x000fea000383ffff */
.L_x_17442:
[----:B------:R-:W-:Y:S01]  /*65e0*/  BSSY B2, `(.L_x_17591) ;  /* 0x0000006000027945 */ /* 0x000fe20003800000 */
[----:B------:R-:W-:Y:S01]  /*65f0*/  MOV R31, R8 ;  /* 0x00000008001f7202 */ /* 0x000fe20000000f00 */
[----:B------:R-:W-:-:S07]  /*6600*/  IMAD.MOV.U32 R30, RZ, RZ, -0x1 ;  /* 0xffffffffff1e7424 */ /* 0x000fce00078e00ff */
[----:B012---:R-:W-:Y:S05]  /*6610*/  WARPSYNC.COLLECTIVE R30, `(.L_x_17592) ;  /* 0x000000001e087348 */ /* 0x007fea0003c00000 */
[----:B-1----:R1:W3:Y:S02]  /*6620*/  SHFL.IDX P0, R30, R50, R31, R19 ;  /* 0x0000001f321e7389 */ /* 0x0022e40000000013 */
[----:B0123--:R-:W-:Y:S05]  /*6630*/  ENDCOLLECTIVE ;  /* 0x000000000000791b */ /* 0x00ffea0003800000 */
.L_x_17592:
[----:B------:R-:W-:Y:S05]  /*6640*/  BSYNC B2 ;  /* 0x0000000000027941 */ /* 0x000fea0003800000 */
.L_x_17591:
[----:B------:R-:W-:Y:S05]  /*6650*/  BRA `(.L_x_17593) ;  /* 0xffffffc000447947 */ /* 0x000fea000383ffff */
.L_x_17444:
[----:B------:R-:W-:Y:S01]  /*6660*/  BSSY B2, `(.L_x_17594) ;  /* 0x0000006000027945 */ /* 0x000fe20003800000 */
[----:B------:R-:W-:Y:S02]  /*6670*/  IMAD.MOV.U32 R31, RZ, RZ, R9 ;  /* 0x000000ffff1f7224 */ /* 0x000fe400078e0009 */
[----:B------:R-:W-:-:S07]  /*6680*/  IMAD.MOV.U32 R30, RZ, RZ, -0x1 ;  /* 0xffffffffff1e7424 */ /* 0x000fce00078e00ff */
[----:B012---:R-:W-:Y:S05]  /*6690*/  WARPSYNC.COLLECTIVE R30, `(.L_x_17595) ;  /* 0x000000001e087348 */ /* 0x007fea0003c00000 */
[----:B-1----:R1:W3:Y:S02]  /*66a0*/  SHFL.IDX P0, R30, R50, R31, R19 ;  /* 0x0000001f321e7389 */ /* 0x0022e40000000013 */
[----:B0123--:R-:W-:Y:S05]  /*66b0*/  ENDCOLLECTIVE ;  /* 0x000000000000791b */ /* 0x00ffea0003800000 */
.L_x_17595:
[----:B------:R-:W-:Y:S05]  /*66c0*/  BSYNC B2 ;  /* 0x0000000000027941 */ /* 0x000fea0003800000 */
.L_x_17594:
[----:B------:R-:W-:Y:S05]  /*66d0*/  BRA `(.L_x_17596) ;  /* 0xffffffc0003c7947 */ /* 0x000fea000383ffff */
.L_x_17446:
[----:B------:R-:W-:Y:S01]  /*66e0*/  BSSY B2, `(.L_x_17597) ;  /* 0x0000006000027945 */ /* 0x000fe20003800000 */
[----:B------:R-:W-:Y:S01]  /*66f0*/  MOV R31, R10 ;  /* 0x0000000a001f7202 */ /* 0x000fe20000000f00 */
[----:B------:R-:W-:-:S07]  /*6700*/  IMAD.MOV.U32 R30, RZ, RZ, -0x1 ;  /* 0xffffffffff1e7424 */ /* 0x000fce00078e00ff */
[----:B012---:R-:W-:Y:S05]  /*6710*/  WARPSYNC.COLLECTIVE R30, `(.L_x_17598) ;  /* 0x000000001e087348 */ /* 0x007fea0003c00000 */
[----:B-1----:R1:W3:Y:S02]  /*6720*/  SHFL.IDX P0, R30, R50, R31, R19 ;  /* 0x0000001f321e7389 */ /* 0x0022e40000000013 */
[----:B0123--:R-:W-:Y:S05]  /*6730*/  ENDCOLLECTIVE ;  /* 0x000000000000791b */ /* 0x00ffea0003800000 */
.L_x_17598:
[----:B------:R-:W-:Y:S05]  /*6740*/  BSYNC B2 ;  /* 0x0000000000027941 */ /* 0x000fea0003800000 */
.L_x_17597:
[----:B------:R-:W-:Y:S05]  /*6750*/  BRA `(.L_x_17599) ;  /* 0xffffffc000347947 */ /* 0x000fea000383ffff */
.L_x_17448:
[----:B------:R-:W-:Y:S01]  /*6760*/  BSSY B2, `(.L_x_17600) ;  /* 0x0000006000027945 */ /* 0x000fe20003800000 */
[----:B------:R-:W-:Y:S02]  /*6770*/  IMAD.MOV.U32 R31, RZ, RZ, R11 ;  /* 0x000000ffff1f7224 */ /* 0x000fe400078e000b */
[----:B------:R-:W-:-:S07]  /*6780*/  IMAD.MOV.U32 R30, RZ, RZ, -0x1 ;  /* 0xffffffffff1e7424 */ /* 0x000fce00078e00ff */
[----:B012---:R-:W-:Y:S05]  /*6790*/  WARPSYNC.COLLECTIVE R30, `(.L_x_17601) ;  /* 0x000000001e087348 */ /* 0x007fea0003c00000 */
[----:B-1----:R1:W3:Y:S02]  /*67a0*/  SHFL.IDX P0, R30, R50, R31, R19 ;  /* 0x0000001f321e7389 */ /* 0x0022e40000000013 */
[----:B0123--:R-:W-:Y:S05]  /*67b0*/  ENDCOLLECTIVE ;  /* 0x000000000000791b */ /* 0x00ffea0003800000 */
.L_x_17601:
[----:B------:R-:W-:Y:S05]  /*67c0*/  BSYNC B2 ;  /* 0x0000000000027941 */ /* 0x000fea0003800000 */
.L_x_17600:
[----:B------:R-:W-:Y:S05]  /*67d0*/  BRA `(.L_x_17602) ;  /* 0xffffffc0002c7947 */ /* 0x000fea000383ffff */
.L_x_17450:
[----:B------:R-:W-:Y:S01]  /*67e0*/  BSSY B2, `(.L_x_17603) ;  /* 0x0000006000027945 */ /* 0x000fe20003800000 */
[----:B------:R-:W-:Y:S01]  /*67f0*/  MOV R31, R12 ;  /* 0x0000000c001f7202 */ /* 0x000fe20000000f00 */
[----:B------:R-:W-:-:S07]  /*6800*/  IMAD.MOV.U32 R30, RZ, RZ, -0x1 ;  /* 0xffffffffff1e7424 */ /* 0x000fce00078e00ff */
[----:B012---:R-:W-:Y:S05]  /*6810*/  WARPSYNC.COLLECTIVE R30, `(.L_x_17604) ;  /* 0x000000001e087348 */ /* 0x007fea0003c00000 */
[----:B-1----:R1:W3:Y:S02]  /*6820*/  SHFL.IDX P0, R30, R50, R31, R19 ;  /* 0x0000001f321e7389 */ /* 0x0022e40000000013 */
[----:B0123--:R-:W-:Y:S05]  /*6830*/  ENDCOLLECTIVE ;  /* 0x000000000000791b */ /* 0x00ffea0003800000 */
.L_x_17604:
[----:B------:R-:W-:Y:S05]  /*6840*/  BSYNC B2 ;  /* 0x0000000000027941 */ /* 0x000fea0003800000 */
.L_x_17603:
[----:B------:R-:W-:Y:S05]  /*6850*/  BRA `(.L_x_17605) ;  /* 0xffffffc000247947 */ /* 0x000fea000383ffff */
.L_x_17452:
[----:B------:R-:W-:Y:S01]  /*6860*/  BSSY B2, `(.L_x_17606) ;  /* 0x0000006000027945 */ /* 0x000fe20003800000 */
[----:B------:R-:W-:Y:S02]  /*6870*/  IMAD.MOV.U32 R31, RZ, RZ, R13 ;  /* 0x000000ffff1f7224 */ /* 0x000fe400078e000d */
[----:B------:R-:W-:-:S07]  /*6880*/  IMAD.MOV.U32 R30, RZ, RZ, -0x1 ;  /* 0xffffffffff1e7424 */ /* 0x000fce00078e00ff */
[----:B012---:R-:W-:Y:S05]  /*6890*/  WARPSYNC.COLLECTIVE R30, `(.L_x_17607) ;  /* 0x000000001e087348 */ /* 0x007fea0003c00000 */
[----:B-1----:R1:W3:Y:S02]  /*68a0*/  SHFL.IDX P0, R30, R50, R31, R19 ;  /* 0x0000001f321e7389 */ /* 0x0022e40000000013 */
[----:B0123--:R-:W-:Y:S05]  /*68b0*/  ENDCOLLECTIVE ;  /* 0x000000000000791b */ /* 0x00ffea0003800000 */
.L_x_17607:
[----:B------:R-:W-:Y:S05]  /*68c0*/  BSYNC B2 ;  /* 0x0000000000027941 */ /* 0x000fea0003800000 */
.L_x_17606:
[----:B------:R-:W-:Y:S05]  /*68d0*/  BRA `(.L_x_17608) ;  /* 0xffffffc0001c7947 */ /* 0x000fea000383ffff */
.L_x_17454:
[----:B------:R-:W-:Y:S01]  /*68e0*/  BSSY B2, `(.L_x_17609) ;  /* 0x0000006000027945 */ /* 0x000fe20003800000 */
[----:B------:R-:W-:Y:S01]  /*68f0*/  MOV R31, R14 ;  /* 0x0000000e001f7202 */ /* 0x000fe20000000f00 */
[----:B------:R-:W-:-:S07]  /*6900*/  IMAD.MOV.U32 R30, RZ, RZ, -0x1 ;  /* 0xffffffffff1e7424 */ /* 0x000fce00078e00ff */
[----:B012---:R-:W-:Y:S05]  /*6910*/  WARPSYNC.COLLECTIVE R30, `(.L_x_17610) ;  /* 0x000000001e087348 */ /* 0x007fea0003c00000 */
[----:B-1----:R1:W3:Y:S02]  /*6920*/  SHFL.IDX P0, R30, R50, R31, R19 ;  /* 0x0000001f321e7389 */ /* 0x0022e40000000013 */
[----:B0123--:R-:W-:Y:S05]  /*6930*/  ENDCOLLECTIVE ;  /* 0x000000000000791b */ /* 0x00ffea0003800000 */
.L_x_17610:
[----:B------:R-:W-:Y:S05]  /*6940*/  BSYNC B2 ;  /* 0x0000000000027941 */ /* 0x000fea0003800000 */
.L_x_17609:
[----:B------:R-:W-:Y:S05]  /*6950*/  BRA `(.L_x_17611) ;  /* 0xffffffc000147947 */ /* 0x000fea000383ffff */
.L_x_17456:
[----:B------:R-:W-:Y:S01]  /*6960*/  BSSY B2, `(.L_x_17612) ;  /* 0x0000006000027945 */ /* 0x000fe20003800000 */
[----:B------:R-:W-:Y:S02]  /*6970*/  IMAD.MOV.U32 R31, RZ, RZ, R15 ;  /* 0x000000ffff1f7224 */ /* 0x000fe400078e000f */
[----:B------:R-:W-:-:S07]  /*6980*/  IMAD.MOV.U32 R30, RZ, RZ, -0x1 ;  /* 0xffffffffff1e7424 */ /* 0x000fce00078e00ff */
[----:B012---:R-:W-:Y:S05]  /*6990*/  WARPSYNC.COLLECTIVE R30, `(.L_x_17613) ;  /* 0x000000001e087348 */ /* 0x007fea0003c00000 */
[----:B-1----:R1:W3:Y:S02]  /*69a0*/  SHFL.IDX P0, R30, R50, R31, R19 ;  /* 0x0000001f321e7389 */ /* 0x0022e40000000013 */
[----:B0123--:R-:W-:Y:S05]  /*69b0*/  ENDCOLLECTIVE ;  /* 0x000000000000791b */ /* 0x00ffea0003800000 */
.L_x_17613:
[----:B------:R-:W-:Y:S05]  /*69c0*/  BSYNC B2 ;  /* 0x0000000000027941 */ /* 0x000fea0003800000 */
.L_x_17612:
[----:B------:R-:W-:Y:S05]  /*69d0*/  BRA `(.L_x_17614) ;  /* 0xffffffc0000c7947 */ /* 0x000fea000383ffff */
.L_x_17458:
[----:B------:R-:W-:Y:S01]  /*69e0*/  BSSY B2, `(.L_x_17615) ;  /* 0x0000006000027945 */ /* 0x000fe20003800000 */
[----:B------:R-:W-:Y:S01]  /*69f0*/  MOV R31, R16 ;  /* 0x00000010001f7202 */ /* 0x000fe20000000f00 */
[----:B------:R-:W-:-:S07]  /*6a00*/  IMAD.MOV.U32 R30, RZ, RZ, -0x1 ;  /* 0xffffffffff1e7424 */ /* 0x000fce00078e00ff */
[----:B012---:R-:W-:Y:S05]  /*6a10*/  WARPSYNC.COLLECTIVE R30, `(.L_x_17616) ;  /* 0x000000001e087348 */ /* 0x007fea0003c00000 */
[----:B-1----:R1:W3:Y:S02]  /*6a20*/  SHFL.IDX P0, R30, R50, R31, R19 ;  /* 0x0000001f321e7389 */ /* 0x0022e40000000013 */
[----:B0123--:R-:W-:Y:S05]  /*6a30*/  ENDCOLLECTIVE ;  /* 0x000000000000791b */ /* 0x00ffea0003800000 */
.L_x_17616:
[----:B------:R-:W-:Y:S05]  /*6a40*/  BSYNC B2 ;  /* 0x0000000000027941 */ /* 0x000fea0003800000 */
.L_x_17615:
[----:B------:R-:W-:Y:S05]  /*6a50*/  BRA `(.L_x_17617) ;  /* 0xffffffc000047947 */ /* 0x000fea000383ffff */
.L_x_17460:
[----:B------:R-:W-:Y:S01]  /*6a60*/  BSSY B2, `(.L_x_17618) ;  /* 0x0000006000027945 */ /* 0x000fe20003800000 */
[----:B------:R-:W-:Y:S02]  /*6a70*/  IMAD.MOV.U32 R31, RZ, RZ, R17 ;  /* 0x000000ffff1f7224 */ /* 0x000fe400078e0011 */
[----:B------:R-:W-:-:S07]  /*6a80*/  IMAD.MOV.U32 R30, RZ, RZ, -0x1 ;  /* 0xffffffffff1e7424 */ /* 0x000fce00078e00ff */
[----:B012---:R-:W-:Y:S05]  /*6a90*/  WARPSYNC.COLLECTIVE R30, `(.L_x_17619) ;  /* 0x000000001e087348 */ /* 0x007fea0003c00000 */
[----:B-1----:R1:W3:Y:S02]  /*6aa0*/  SHFL.IDX P0, R30, R50, R31, R19 ;  /* 0x0000001f321e7389 */ /* 0x0022e40000000013 */
[----:B0123--:R-:W-:Y:S05]  /*6ab0*/  ENDCOLLECTIVE ;  /* 0x000000000000791b */ /* 0x00ffea0003800000 */
.L_x_17619:
[----:B------:R-:W-:Y:S05]  /*6ac0*/  BSYNC B2 ;  /* 0x0000000000027941 */ /* 0x000fea0003800000 */
.L_x_17618:
[----:B------:R-:W-:Y:S05]  /*6ad0*/  BRA `(.L_x_17620) ;  /* 0xffffffbc00fc7947 */ /* 0x000fea000383ffff */
.L_x_17462:
[----:B------:R-:W-:Y:S01]  /*6ae0*/  BSSY B2, `(.L_x_17621) ;  /* 0x0000006000027945 */ /* 0x000fe20003800000 */
[----:B------:R-:W-:Y:S01]  /*6af0*/  MOV R31, R18 ;  /* 0x00000012001f7202 */ /* 0x000fe20000000f00 */
[----:B------:R-:W-:-:S07]  /*6b00*/  IMAD.MOV.U32 R30, RZ, RZ, -0x1 ;  /* 0xffffffffff1e7424 */ /* 0x000fce00078e00ff */
[----:B012---:R-:W-:Y:S05]  /*6b10*/  WARPSYNC.COLLECTIVE R30, `(.L_x_17622) ;  /* 0x000000001e087348 */ /* 0x007fea0003c00000 */
[----:B-1----:R1:W3:Y:S02]  /*6b20*/  SHFL.IDX P0, R30, R50, R31, R19 ;  /* 0x0000001f321e7389 */ /* 0x0022e40000000013 */
[----:B0123--:R-:W-:Y:S05]  /*6b30*/  ENDCOLLECTIVE ;  /* 0x000000000000791b */ /* 0x00ffea0003800000 */
.L_x_17622:
[----:B------:R-:W-:Y:S05]  /*6b40*/  BSYNC B2 ;  /* 0x0000000000027941 */ /* 0x000fea0003800000 */
.L_x_17621:
[----:B------:R-:W-:Y:S05]  /*6b50*/  BRA `(.L_x_17623) ;  /* 0xffffffbc00f47947 */ /* 0x000fea000383ffff */
.L_x_17485:
[----:B------:R-:W-:Y:S01]  /*6b60*/  BSSY B1, `(.L_x_17624) ;  /* 0x0000006000017945 */ /* 0x000fe20003800000 */
[----:B------:R-:W-:Y:S02]  /*6b70*/  IMAD.MOV.U32 R31, RZ, RZ, R28 ;  /* 0x000000ffff1f7224 */ /* 0x000fe400078e001c */
[----:B------:R-:W-:-:S07]  /*6b80*/  IMAD.MOV.U32 R30, RZ, RZ, -0x1 ;  /* 0xffffffffff1e7424 */ /* 0x000fce00078e00ff */
[----:B012---:R-:W-:Y:S05]  /*6b90*/  WARPSYNC.COLLECTIVE R30, `(.L_x_17625) ;  /* 0x000000001e087348 */ /* 0x007fea0003c00000 */
[----:B-1----:R1:W3:Y:S02]  /*6ba0*/  SHFL.IDX P0, R30, R50, R31, R19 ;  /* 0x0000001f321e7389 */ /* 0x0022e40000000013 */
[----:B0123--:R-:W-:Y:S05]  /*6bb0*/  ENDCOLLECTIVE ;  /* 0x000000000000791b */ /* 0x00ffea0003800000 */
.L_x_17625:
[----:B------:R-:W-:Y:S05]  /*6bc0*/  BSYNC B1 ;  /* 0x0000000000017941 */ /* 0x000fea0003800000 */
.L_x_17624:
[----:B------:R-:W-:Y:S05]  /*6bd0*/  BRA `(.L_x_17626) ;  /* 0xffffffcc00307947 */ /* 0x000fea000383ffff */
.L_x_17487:
[----:B------:R-:W-:Y:S01]  /*6be0*/  BSSY B1, `(.L_x_17627) ;  /* 0x0000006000017945 */ /* 0x000fe20003800000 */
[----:B------:R-:W-:Y:S01]  /*6bf0*/  MOV R31, R4 ;  /* 0x00000004001f7202 */ /* 0x000fe20000000f00 */
[----:B------:R-:W-:-:S07]  /*6c00*/  IMAD.MOV.U32 R30, RZ, RZ, -0x1 ;  /* 0xffffffffff1e7424 */ /* 0x000fce00078e00ff */
[----:B012---:R-:W-:Y:S05]  /*6c10*/  WARPSYNC.COLLECTIVE R30, `(.L_x_17628) ;  /* 0x000000001e087348 */ /* 0x007fea0003c00000 */
[----:B-1----:R1:W3:Y:S02]  /*6c20*/  SHFL.IDX P0, R30, R50, R31, R19 ;  /* 0x0000001f321e7389 */ /* 0x0022e40000000013 */
[----:B0123--:R-:W-:Y:S05]  /*6c30*/  ENDCOLLECTIVE ;  /* 0x000000000000791b */ /* 0x00ffea0003800000 */
.L_x_17628:
[----:B------:R-:W-:Y:S05]  /*6c40*/  BSYNC B1 ;  /* 0x0000000000017941 */ /* 0x000fea0003800000 */
.L_x_17627:
[----:B------:R-:W-:Y:S05]  /*6c50*/  BRA `(.L_x_17629) ;  /* 0xffffffcc00247947 */ /* 0x000fea000383ffff */
.L_x_17489:
[----:B------:R-:W-:Y:S01]  /*6c60*/  BSSY B1, `(.L_x_17630) ;  /* 0x0000006000017945 */ /* 0x000fe20003800000 */
[----:B------:R-:W-:Y:S02]  /*6c70*/  IMAD.MOV.U32 R31, RZ, RZ, R5 ;  /* 0x000000ffff1f7224 */ /* 0x000fe400078e0005 */
[----:B------:R-:W-:-:S07]  /*6c80*/  IMAD.MOV.U32 R30, RZ, RZ, -0x1 ;  /* 0xffffffffff1e7424 */ /* 0x000fce00078e00ff */
[----:B012---:R-:W-:Y:S05]  /*6c90*/  WARPSYNC.COLLECTIVE R30, `(.L_x_17631) ;  /* 0x000000001e087348 */ /* 0x007fea0003c00000 */
[----:B-1----:R1:W3:Y:S02]  /*6ca0*/  SHFL.IDX P0, R30, R50, R31, R19 ;  /* 0x0000001f321e7389 */ /* 0x0022e40000000013 */
[----:B0123--:R-:W-:Y:S05]  /*6cb0*/  ENDCOLLECTIVE ;  /* 0x000000000000791b */ /* 0x00ffea0003800000 */
.L_x_17631:
[----:B------:R-:W-:Y:S05]  /*6cc0*/  BSYNC B1 ;  /* 0x0000000000017941 */ /* 0x000fea0003800000 */
.L_x_17630:
[----:B------:R-:W-:Y:S05]  /*6cd0*/  BRA `(.L_x_17632) ;  /* 0xffffffcc00187947 */ /* 0x000fea000383ffff */
.L_x_17491:
[----:B------:R-:W-:Y:S01]  /*6ce0*/  BSSY B1, `(.L_x_17633) ;  /* 0x0000006000017945 */ /* 0x000fe20003800000 */
[----:B------:R-:W-:Y:S01]  /*6cf0*/  MOV R31, R6 ;  /* 0x00000006001f7202 */ /* 0x000fe20000000f00 */
[----:B------:R-:W-:-:S07]  /*6d00*/  IMAD.MOV.U32 R30, RZ, RZ, -0x1 ;  /* 0xffffffffff1e7424 */ /* 0x000fce00078e00ff */
[----:B012---:R-:W-:Y:S05]  /*6d10*/  WARPSYNC.COLLECTIVE R30, `(.L_x_17634) ;  /* 0x000000001e087348 */ /* 0x007fea0003c00000 */
[----:B-1----:R1:W3:Y:S02]  /*6d20*/  SHFL.IDX P0, R30, R50, R31, R19 ;  /* 0x0000001f321e7389 */ /* 0x0022e40000000013 */
[----:B0123--:R-:W-:Y:S05]  /*6d30*/  ENDCOLLECTIVE ;  /* 0x000000000000791b */ /* 0x00ffea0003800000 */
.L_x_17634:
[----:B------:R-:W-:Y:S05]  /*6d40*/  BSYNC B1 ;  /* 0x0000000000017941 */ /* 0x000fea0003800000 */
.L_x_17633:
[----:B------:R-:W-:Y:S05]  /*6d50*/  BRA `(.L_x_17635) ;  /* 0xffffffcc000c7947 */ /* 0x000fea000383ffff */
.L_x_17493:
[----:B------:R-:W-:Y:S01]  /*6d60*/  BSSY B1, `(.L_x_17636) ;  /* 0x0000006000017945 */ /* 0x000fe20003800000 */
[----:B------:R-:W-:Y:S02]  /*6d70*/  IMAD.MOV.U32 R31, RZ, RZ, R7 ;  /* 0x000000ffff1f7224 */ /* 0x000fe400078e0007 */
[----:B------:R-:W-:-:S07]  /*6d80*/  IMAD.MOV.U32 R30, RZ, RZ, -0x1 ;  /* 0xffffffffff1e7424 */ /* 0x000fce00078e00ff */
[----:B012---:R-:W-:Y:S05]  /*6d90*/  WARPSYNC.COLLECTIVE R30, `(.L_x_17637) ;  /* 0x000000001e087348 */ /* 0x007fea0003c00000 */
[----:B-1----:R1:W3:Y:S02]  /*6da0*/  SHFL.IDX P0, R30, R50, R31, R19 ;  /* 0x0000001f321e7389 */ /* 0x0022e40000000013 */
[----:B0123--:R-:W-:Y:S05]  /*6db0*/  ENDCOLLECTIVE ;  /* 0x000000000000791b */ /* 0x00ffea0003800000 */
.L_x_17637:
[----:B------:R-:W-:Y:S05]  /*6dc0*/  BSYNC B1 ;  /* 0x0000000000017941 */ /* 0x000fea0003800000 */
.L_x_17636:
[----:B------:R-:W-:Y:S05]  /*6dd0*/  BRA `(.L_x_17638) ;  /* 0xffffffcc00007947 */ /* 0x000fea000383ffff */
.L_x_17495:
[----:B------:R-:W-:Y:S01]  /*6de0*/  BSSY B1, `(.L_x_17639) ;  /* 0x0000006000017945 */ /* 0x000fe20003800000 */
[----:B------:R-:W-:Y:S01]  /*6df0*/  MOV R31, R8 ;  /* 0x00000008001f7202 */ /* 0x000fe20000000f00 */
[----:B------:R-:W-:-:S07]  /*6e00*/  IMAD.MOV.U32 R30, RZ, RZ, -0x1 ;  /* 0xffffffffff1e7424 */ /* 0x000fce00078e00ff */
[----:B012---:R-:W-:Y:S05]  /*6e10*/  WARPSYNC.COLLECTIVE R30, `(.L_x_17640) ;  /* 0x000000001e087348 */ /* 0x007fea0003c00000 */
[----:B-1----:R1:W3:Y:S02]  /*6e20*/  SHFL.IDX P0, R30, R50, R31, R19 ;  /* 0x0000001f321e7389 */ /* 0x0022e40000000013 */
[----:B0123--:R-:W-:Y:S05]  /*6e30*/  ENDCOLLECTIVE ;  /* 0x000000000000791b */ /* 0x00ffea0003800000 */
.L_x_17640:
[----:B------:R-:W-:Y:S05]  /*6e40*/  BSYNC B1 ;  /* 0x0000000000017941 */ /* 0x000fea0003800000 */
.L_x_17639:
[----:B------:R-:W-:Y:S05]  /*6e50*/  BRA `(.L_x_17641) ;  /* 0xffffffc800fc7947 */ /* 0x000fea000383ffff */
.L_x_17497:
[----:B------:R-:W-:Y:S01]  /*6e60*/  BSSY B1, `(.L_x_17642) ;  /* 0x0000006000017945 */ /* 0x000fe20003800000 */
[----:B------:R-:W-:Y:S02]  /*6e70*/  IMAD.MOV.U32 R31, RZ, RZ, R9 ;  /* 0x000000ffff1f7224 */ /* 0x000fe400078e0009 */
[----:B------:R-:W-:-:S07]  /*6e80*/  IMAD.MOV.U32 R30, RZ, RZ, -0x1 ;  /* 0xffffffffff1e7424 */ /* 0x000fce00078e00ff */
[----:B012---:R-:W-:Y:S05]  /*6e90*/  WARPSYNC.COLLECTIVE R30, `(.L_x_17643) ;  /* 0x000000001e087348 */ /* 0x007fea0003c00000 */
[----:B-1----:R1:W3:Y:S02]  /*6ea0*/  SHFL.IDX P0, R30, R50, R31, R19 ;  /* 0x0000001f321e7389 */ /* 0x0022e40000000013 */
[----:B0123--:R-:W-:Y:S05]  /*6eb0*/  ENDCOLLECTIVE ;  /* 0x000000000000791b */ /* 0x00ffea0003800000 */
.L_x_17643:
[----:B------:R-:W-:Y:S05]  /*6ec0*/  BSYNC B1 ;  /* 0x0000000000017941 */ /* 0x000fea0003800000 */
.L_x_17642:
[----:B------:R-:W-:Y:S05]  /*6ed0*/  BRA `(.L_x_17644) ;  /* 0xffffffc800f47947 */ /* 0x000fea000383ffff */
.L_x_17499:
[----:B------:R-:W-:Y:S01]  /*6ee0*/  BSSY B1, `(.L_x_17645) ;  /* 0x0000006000017945 */ /* 0x000fe20003800000 */
[----:B------:R-:W-:Y:S01]  /*6ef0*/  MOV R31, R10 ;  /* 0x0000000a001f7202 */ /* 0x000fe20000000f00 */
[----:B------:R-:W-:-:S07]  /*6f00*/  IMAD.MOV.U32 R30, RZ, RZ, -0x1 ;  /* 0xffffffffff1e7424 */ /* 0x000fce00078e00ff */
[----:B012---:R-:W-:Y:S05]  /*6f10*/  WARPSYNC.COLLECTIVE R30, `(.L_x_17646) ;  /* 0x000000001e087348 */ /* 0x007fea0003c00000 */
[----:B-1----:R1:W3:Y:S02]  /*6f20*/  SHFL.IDX P0, R30, R50, R31, R19 ;  /* 0x0000001f321e7389 */ /* 0x0022e40000000013 */
[----:B0123--:R-:W-:Y:S05]  /*6f30*/  ENDCOLLECTIVE ;  /* 0x000000000000791b */ /* 0x00ffea0003800000 */
.L_x_17646:
[----:B------:R-:W-:Y:S05]  /*6f40*/  BSYNC B1 ;  /* 0x0000000000017941 */ /* 0x000fea0003800000 */
.L_x_17645:
[----:B------:R-:W-:Y:S05]  /*6f50*/  BRA `(.L_x_17647) ;  /* 0xffffffc800ec7947 */ /* 0x000fea000383ffff */
.L_x_17501:
[----:B------:R-:W-:Y:S01]  /*6f60*/  BSSY B1, `(.L_x_17648) ;  /* 0x0000006000017945 */ /* 0x000fe20003800000 */
[----:B------:R-:W-:Y:S02]  /*6f70*/  IMAD.MOV.U32 R31, RZ, RZ, R11 ;  /* 0x000000ffff1f7224 */ /* 0x000fe400078e000b */
[----:B------:R-:W-:-:S07]  /*6f80*/  IMAD.MOV.U32 R30, RZ, RZ, -0x1 ;  /* 0xffffffffff1e7424 */ /* 0x000fce00078e00ff */
[----:B012---:R-:W-:Y:S05]  /*6f90*/  WARPSYNC.COLLECTIVE R30, `(.L_x_17649) ;  /* 0x000000001e087348 */ /* 0x007fea0003c00000 */
[----:B-1----:R1:W3:Y:S02]  /*6fa0*/  SHFL.IDX P0, R30, R50, R31, R19 ;  /* 0x0000001f321e7389 */ /* 0x0022e40000000013 */
[----:B0123--:R-:W-:Y:S05]  /*6fb0*/  ENDCOLLECTIVE ;  /* 0x000000000000791b */ /* 0x00ffea0003800000 */
.L_x_17649:
[----:B------:R-:W-:Y:S05]  /*6fc0*/  BSYNC B1 ;  /* 0x0000000000017941 */ /* 0x000fea0003800000 */
.L_x_17648:
[----:B------:R-:W-:Y:S05]  /*6fd0*/  BRA `(.L_x_17650) ;  /* 0xffffffc800e47947 */ /* 0x000fea000383ffff */
.L_x_17503:
[----:B------:R-:W-:Y:S01]  /*6fe0*/  BSSY B1, `(.L_x_17651) ;  /* 0x0000006000017945 */ /* 0x000fe20003800000 */
[----:B------:R-:W-:Y:S01]  /*6ff0*/  MOV R31, R12 ;  /* 0x0000000c001f7202 */ /* 0x000fe20000000f00 */
[----:B------:R-:W-:-:S07]  /*7000*/  IMAD.MOV.U32 R30, RZ, RZ, -0x1 ;  /* 0xffffffffff1e7424 */ /* 0x000fce00078e00ff */
[----:B012---:R-:W-:Y:S05]  /*7010*/  WARPSYNC.COLLECTIVE R30, `(.L_x_17652) ;  /* 0x000000001e087348 */ /* 0x007fea0003c00000 */
[----:B-1----:R1:W3:Y:S02]  /*7020*/  SHFL.IDX P0, R30, R50, R31, R19 ;  /* 0x0000001f321e7389 */ /* 0x0022e40000000013 */
[----:B0123--:R-:W-:Y:S05]  /*7030*/  ENDCOLLECTIVE ;  /* 0x000000000000791b */ /* 0x00ffea0003800000 */
.L_x_17652:
[----:B------:R-:W-:Y:S05]  /*7040*/  BSYNC B1 ;  /* 0x0000000000017941 */ /* 0x000fea0003800000 */
.L_x_17651:
[----:B------:R-:W-:Y:S05]  /*7050*/  BRA `(.L_x_17653) ;  /* 0xffffffc800dc7947 */ /* 0x000fea000383ffff */
.L_x_17505:
[----:B------:R-:W-:Y:S01]  /*7060*/  BSSY B1, `(.L_x_17654) ;  /* 0x0000006000017945 */ /* 0x000fe20003800000 */
[----:B------:R-:W-:Y:S02]  /*7070*/  IMAD.MOV.U32 R31, RZ, RZ, R13 ;  /* 0x000000ffff1f7224 */ /* 0x000fe400078e000d */
[----:B------:R-:W-:-:S07]  /*7080*/  IMAD.MOV.U32 R30, RZ, RZ, -0x1 ;  /* 0xffffffffff1e7424 */ /* 0x000fce00078e00ff */
[----:B012---:R-:W-:Y:S05]  /*7090*/  WARPSYNC.COLLECTIVE R30, `(.L_x_17655) ;  /* 0x000000001e087348 */ /* 0x007fea0003c00000 */
[----:B-1----:R1:W3:Y:S02]  /*70a0*/  SHFL.IDX P0, R30, R50, R31, R19 ;  /* 0x0000001f321e7389 */ /* 0x0022e40000000013 */
[----:B0123--:R-:W-:Y:S05]  /*70b0*/  ENDCOLLECTIVE ;  /* 0x000000000000791b */ /* 0x00ffea0003800000 */
.L_x_17655:
[----:B------:R-:W-:Y:S05]  /*70c0*/  BSYNC B1 ;  /* 0x0000000000017941 */ /* 0x000fea0003800000 */
.L_x_17654:
[----:B------:R-:W-:Y:S05]  /*70d0*/  BRA `(.L_x_17656) ;  /* 0xffffffc800d47947 */ /* 0x000fea000383ffff */
.L_x_17507:
[----:B------:R-:W-:Y:S01]  /*70e0*/  BSSY B1, `(.L_x_17657) ;  /* 0x0000006000017945 */ /* 0x000fe20003800000 */
[----:B------:R-:W-:Y:S01]  /*70f0*/  MOV R31, R14 ;  /* 0x0000000e001f7202 */ /* 0x000fe20000000f00 */
[----:B------:R-:W-:-:S07]  /*7100*/  IMAD.MOV.U32 R30, RZ, RZ, -0x1 ;  /* 0xffffffffff1e7424 */ /* 0x000fce00078e00ff */
[----:B012---:R-:W-:Y:S05]  /*7110*/  WARPSYNC.COLLECTIVE R30, `(.L_x_17658) ;  /* 0x000000001e087348 */ /* 0x007fea0003c00000 */
[----:B-1----:R1:W3:Y:S02]  /*7120*/  SHFL.IDX P0, R30, R50, R31, R19 ;  /* 0x0000001f321e7389 */ /* 0x0022e40000000013 */
[----:B0123--:R-:W-:Y:S05]  /*7130*/  ENDCOLLECTIVE ;  /* 0x000000000000791b */ /* 0x00ffea0003800000 */
.L_x_17658:
[----:B------:R-:W-:Y:S05]  /*7140*/  BSYNC B1 ;  /* 0x0000000000017941 */ /* 0x000fea0003800000 */
.L_x_17657:
[----:B------:R-:W-:Y:S05]  /*7150*/  BRA `(.L_x_17659) ;  /* 0xffffffc800cc7947 */ /* 0x000fea000383ffff */
.L_x_17509:
[----:B------:R-:W-:Y:S01]  /*7160*/  BSSY B1, `(.L_x_17660) ;  /* 0x0000006000017945 */ /* 0x000fe20003800000 */
[----:B------:R-:W-:Y:S02]  /*7170*/  IMAD.MOV.U32 R31, RZ, RZ, R15 ;  /* 0x000000ffff1f7224 */ /* 0x000fe400078e000f */
[----:B------:R-:W-:-:S07]  /*7180*/  IMAD.MOV.U32 R30, RZ, RZ, -0x1 ;  /* 0xffffffffff1e7424 */ /* 0x000fce00078e00ff */
[----:B012---:R-:W-:Y:S05]  /*7190*/  WARPSYNC.COLLECTIVE R30, `(.L_x_17661) ;  /* 0x000000001e087348 */ /* 0x007fea0003c00000 */
[----:B-1----:R1:W3:Y:S02]  /*71a0*/  SHFL.IDX P0, R30, R50, R31, R19 ;  /* 0x0000001f321e7389 */ /* 0x0022e40000000013 */
[----:B0123--:R-:W-:Y:S05]  /*71b0*/  ENDCOLLECTIVE ;  /* 0x000000000000791b */ /* 0x00ffea0003800000 */
.L_x_17661:
[----:B------:R-:W-:Y:S05]  /*71c0*/  BSYNC B1 ;  /* 0x0000000000017941 */ /* 0x000fea0003800000 */
.L_x_17660:
[----:B------:R-:W-:Y:S05]  /*71d0*/  BRA `(.L_x_17662) ;  /* 0xffffffc800c47947 */ /* 0x000fea000383ffff */
.L_x_17511:
[----:B------:R-:W-:Y:S01]  /*71e0*/  BSSY B1, `(.L_x_17663) ;  /* 0x0000006000017945 */ /* 0x000fe20003800000 */
[----:B------:R-:W-:Y:S01]  /*71f0*/  MOV R31, R16 ;  /* 0x00000010001f7202 */ /* 0x000fe20000000f00 */
[----:B------:R-:W-:-:S07]  /*7200*/  IMAD.MOV.U32 R30, RZ, RZ, -0x1 ;  /* 0xffffffffff1e7424 */ /* 0x000fce00078e00ff */
[----:B012---:R-:W-:Y:S05]  /*7210*/  WARPSYNC.COLLECTIVE R30, `(.L_x_17664) ;  /* 0x000000001e087348 */ /* 0x007fea0003c00000 */
[----:B-1----:R1:W3:Y:S02]  /*7220*/  SHFL.IDX P0, R30, R50, R31, R19 ;  /* 0x0000001f321e7389 */ /* 0x0022e40000000013 */
[----:B0123--:R-:W-:Y:S05]  /*7230*/  ENDCOLLECTIVE ;  /* 0x000000000000791b */ /* 0x00ffea0003800000 */
.L_x_17664:
[----:B------:R-:W-:Y:S05]  /*7240*/  BSYNC B1 ;  /* 0x0000000000017941 */ /* 0x000fea0003800000 */
.L_x_17663:
[----:B------:R-:W-:Y:S05]  /*7250*/  BRA `(.L_x_17665) ;  /* 0xffffffc800bc7947 */ /* 0x000fea000383ffff */
.L_x_17513:
[----:B------:R-:W-:Y:S01]  /*7260*/  BSSY B1, `(.L_x_17666) ;  /* 0x0000006000017945 */ /* 0x000fe20003800000 */
[----:B------:R-:W-:Y:S02]  /*7270*/  IMAD.MOV.U32 R31, RZ, RZ, R17 ;  /* 0x000000ffff1f7224 */ /* 0x000fe400078e0011 */
[----:B------:R-:W-:-:S07]  /*7280*/  IMAD.MOV.U32 R30, RZ, RZ, -0x1 ;  /* 0xffffffffff1e7424 */ /* 0x000fce00078e00ff */
[----:B012---:R-:W-:Y:S05]  /*7290*/  WARPSYNC.COLLECTIVE R30, `(.L_x_17667) ;  /* 0x000000001e087348 */ /* 0x007fea0003c00000 */
[----:B-1----:R1:W3:Y:S02]  /*72a0*/  SHFL.IDX P0, R30, R50, R31, R19 ;  /* 0x0000001f321e7389 */ /* 0x0022e40000000013 */
[----:B0123--:R-:W-:Y:S05]  /*72b0*/  ENDCOLLECTIVE ;  /* 0x000000000000791b */ /* 0x00ffea0003800000 */
.L_x_17667:
[----:B------:R-:W-:Y:S05]  /*72c0*/  BSYNC B1 ;  /* 0x0000000000017941 */ /* 0x000fea0003800000 */
.L_x_17666:
[----:B------:R-:W-:Y:S05]  /*72d0*/  BRA `(.L_x_17668) ;  /* 0xffffffc800b47947 */ /* 0x000fea000383ffff */
.L_x_17515:
[----:B------:R-:W-:Y:S01]  /*72e0*/  BSSY B1, `(.L_x_17669) ;  /* 0x0000006000017945 */ /* 0x000fe20003800000 */
[----:B------:R-:W-:Y:S01]  /*72f0*/  MOV R31, R18 ;  /* 0x00000012001f7202 */ /* 0x000fe20000000f00 */
[----:B------:R-:W-:-:S07]  /*7300*/  IMAD.MOV.U32 R30, RZ, RZ, -0x1 ;  /* 0xffffffffff1e7424 */ /* 0x000fce00078e00ff */
[----:B012---:R-:W-:Y:S05]  /*7310*/  WARPSYNC.COLLECTIVE R30, `(.L_x_17670) ;  /* 0x000000001e087348 */ /* 0x007fea0003c00000 */
[----:B-1----:R1:W3:Y:S02]  /*7320*/  SHFL.IDX P0, R30, R50, R31, R19 ;  /* 0x0000001f321e7389 */ /* 0x0022e40000000013 */
[----:B0123--:R-:W-:Y:S05]  /*7330*/  ENDCOLLECTIVE ;  /* 0x000000000000791b */ /* 0x00ffea0003800000 */
.L_x_17670:
[----:B------:R-:W-:Y:S05]  /*7340*/  BSYNC B1 ;  /* 0x0000000000017941 */ /* 0x000fea0003800000 */
.L_x_17669:
[----:B------:R-:W-:Y:S05]  /*7350*/  BRA `(.L_x_17671) ;  /* 0xffffffc800ac7947 */ /* 0x000fea000383ffff */
.L_x_17536:
[----:B------:R-:W-:Y:S02]  /*7360*/  IMAD.MOV.U32 R30, RZ, RZ, -0x1 ;  /* 0xffffffffff1e7424 */ /* 0x000fe400078e00ff */
[----:B------:R-:W-:-:S07]  /*7370*/  IMAD.MOV.U32 R31, RZ, RZ, R28 ;  /* 0x000000ffff1f7224 */ /* 0x000fce00078e001c */
[----:B0-2---:R-:W-:Y:S05]  /*7380*/  WARPSYNC.COLLECTIVE R30, `(.L_x_17672) ;  /* 0x000000001e087348 */ /* 0x005fea0003c00000 */
[----:B0-----:R0:W1:Y:S02]  /*7390*/  SHFL.IDX P0, R30, R50, R31, R19 ;  /* 0x0000001f321e7389 */ /* 0x0010640000000013 */
[----:B012---:R-:W-:Y:S05]  /*73a0*/  ENDCOLLECTIVE ;  /* 0x000000000000791b */ /* 0x007fea0003800000 */
.L_x_17672:
[----:B------:R-:W-:Y:S01]  /*73b0*/  MOV R56, R30 ;  /* 0x0000001e00387202 */ /* 0x000fe20000000f00 */
[----:B------:R-:W-:Y:S06]  /*73c0*/  BRA `(.L_x_17673) ;  /* 0xffffffd400d87947 */ /* 0x000fec000383ffff */
.L_x_17538:
[----:B------:R-:W-:Y:S01]  /*73d0*/  BSSY B0, `(.L_x_17674) ;  /* 0x0000006000007945 */ /* 0x000fe20003800000 */
[----:B------:R-:W-:Y:S02]  /*73e0*/  IMAD.MOV.U32 R31, RZ, RZ, R4 ;  /* 0x000000ffff1f7224 */ /* 0x000fe400078e0004 */
[----:B------:R-:W-:-:S07]  /*73f0*/  IMAD.MOV.U32 R30, RZ, RZ, -0x1 ;  /* 0xffffffffff1e7424 */ /* 0x000fce00078e00ff */
[----:B0-2---:R-:W-:Y:S05]  /*7400*/  WARPSYNC.COLLECTIVE R30, `(.L_x_17675) ;  /* 0x000000001e087348 */ /* 0x005fea0003c00000 */
[----:B0-----:R0:W1:Y:S02]  /*7410*/  SHFL.IDX P0, R30, R50, R31, R19 ;  /* 0x0000001f321e7389 */ /* 0x0010640000000013 */
[----:B012---:R-:W-:Y:S05]  /*7420*/  ENDCOLLECTIVE ;  /* 0x000000000000791b */ /* 0x007fea0003800000 */
.L_x_17675:
[----:B------:R-:W-:Y:S05]  /*7430*/  BSYNC B0 ;  /* 0x0000000000007941 */ /* 0x000fea0003800000 */
.L_x_17674:
[----:B------:R-:W-:Y:S05]  /*7440*/  BRA `(.L_x_17676) ;  /* 0xffffffd400cc7947 */ /* 0x000fea000383ffff */
.L_x_17540:
[----:B------:R-:W-:Y:S01]  /*7450*/  BSSY B0, `(.L_x_17677) ;  /* 0x0000006000007945 */ /* 0x000fe20003800000 */
[----:B------:R-:W-:Y:S01]  /*7460*/  IMAD.MOV.U32 R31, RZ, RZ, R5 ;  /* 0x000000ffff1f7224 */ /* 0x000fe200078e0005 */
[----:B------:R-:W-:-:S07]  /*7470*/  MOV R30, 0xffffffff ;  /* 0xffffffff001e7802 */ /* 0x000fce0000000f00 */
[----:B0-2---:R-:W-:Y:S05]  /*7480*/  WARPSYNC.COLLECTIVE R30, `(.L_x_17678) ;  /* 0x000000001e087348 */ /* 0x005fea0003c00000 */
[----:B0-----:R0:W1:Y:S02]  /*7490*/  SHFL.IDX P0, R30, R50, R31, R19 ;  /* 0x0000001f321e7389 */ /* 0x0010640000000013 */
[----:B012---:R-:W-:Y:S05]  /*74a0*/  ENDCOLLECTIVE ;  /* 0x000000000000791b */ /* 0x007fea0003800000 */
.L_x_17678:
[----:B------:R-:W-:Y:S05]  /*74b0*/  BSYNC B0 ;  /* 0x0000000000007941 */ /* 0x000fea0003800000 */
.L_x_17677:
[----:B------:R-:W-:Y:S05]  /*74c0*/  BRA `(.L_x_17679) ;  /* 0xffffffd400c07947 */ /* 0x000fea000383ffff */
.L_x_17542:
[----:B------:R-:W-:Y:S01]  /*74d0*/  BSSY B0, `(.L_x_17680) ;  /* 0x0000006000007945 */ /* 0x000fe20003800000 */
[----:B------:R-:W-:Y:S02]  /*74e0*/  IMAD.MOV.U32 R31, RZ, RZ, R6 ;  /* 0x000000ffff1f7224 */ /* 0x000fe400078e0006 */
[----:B------:R-:W-:-:S07]  /*74f0*/  IMAD.MOV.U32 R30, RZ, RZ, -0x1 ;  /* 0xffffffffff1e7424 */ /* 0x000fce00078e00ff */
[----:B0-2---:R-:W-:Y:S05]  /*7500*/  WARPSYNC.COLLECTIVE R30, `(.L_x_17681) ;  /* 0x000000001e087348 */ /* 0x005fea0003c00000 */
[----:B0-----:R0:W1:Y:S02]  /*7510*/  SHFL.IDX P0, R30, R50, R31, R19 ;  /* 0x0000001f321e7389 */ /* 0x0010640000000013 */
[----:B012---:R-:W-:Y:S05]  /*7520*/  ENDCOLLECTIVE ;  /* 0x000000000000791b */ /* 0x007fea0003800000 */
.L_x_17681:
[----:B------:R-:W-:Y:S05]  /*7530*/  BSYNC B0 ;  /* 0x0000000000007941 */ /* 0x000fea0003800000 */
.L_x_17680:
[----:B------:R-:W-:Y:S05]  /*7540*/  BRA `(.L_x_17682) ;  /* 0xffffffd400b47947 */ /* 0x000fea000383ffff */
.L_x_17544:
[----:B------:R-:W-:Y:S01]  /*7550*/  BSSY B0, `(.L_x_17683) ;  /* 0x0000006000007945 */ /* 0x000fe20003800000 */
[----:B------:R-:W-:Y:S01]  /*7560*/  IMAD.MOV.U32 R31, RZ, RZ, R7 ;  /* 0x000000ffff1f7224 */ /* 0x000fe200078e0007 */
[----:B------:R-:W-:-:S07]  /*7570*/  MOV R30, 0xffffffff ;  /* 0xffffffff001e7802 */ /* 0x000fce0000000f00 */
[----:B0-2---:R-:W-:Y:S05]  /*7580*/  WARPSYNC.COLLECTIVE R30, `(.L_x_17684) ;  /* 0x000000001e087348 */ /* 0x005fea0003c00000 */
[----:B0-----:R0:W1:Y:S02]  /*7590*/  SHFL.IDX P0, R30, R50, R31, R19 ;  /* 0x0000001f321e7389 */ /* 0x0010640000000013 */
[----:B012---:R-:W-:Y:S05]  /*75a0*/  ENDCOLLECTIVE ;  /* 0x000000000000791b */ /* 0x007fea0003800000 */
.L_x_17684:
[----:B------:R-:W-:Y:S05]  /*75b0*/  BSYNC B0 ;  /* 0x0000000000007941 */ /* 0x000fea0003800000 */
.L_x_17683:
[----:B------:R-:W-:Y:S05]  /*75c0*/  BRA `(.L_x_17685) ;  /* 0xffffffd400b07947 */ /* 0x000fea000383ffff */
.L_x_17546:
[----:B------:R-:W-:Y:S01]  /*75d0*/  BSSY B0, `(.L_x_17686) ;  /* 0x0000006000007945 */ /* 0x000fe20003800000 */
[----:B------:R-:W-:Y:S02]  /*75e0*/  IMAD.MOV.U32 R31, RZ, RZ, R8 ;  /* 0x000000ffff1f7224 */ /* 0x000fe400078e0008 */
[----:B------:R-:W-:-:S07]  /*75f0*/  IMAD.MOV.U32 R30, RZ, RZ, -0x1 ;  /* 0xffffffffff1e7424 */ /* 0x000fce00078e00ff */
[----:B0-2---:R-:W-:Y:S05]  /*7600*/  WARPSYNC.COLLECTIVE R30, `(.L_x_17687) ;  /* 0x000000001e087348 */ /* 0x005fea0003c00000 */
[----:B0-----:R0:W1:Y:S02]  /*7610*/  SHFL.IDX P0, R30, R50, R31, R19 ;  /* 0x0000001f321e7389 */ /* 0x0010640000000013 */
[----:B012---:R-:W-:Y:S05]  /*7620*/  ENDCOLLECTIVE ;  /* 0x000000000000791b */ /* 0x007fea0003800000 */
.L_x_17687:
[----:B------:R-:W-:Y:S05]  /*7630*/  BSYNC B0 ;  /* 0x0000000000007941 */ /* 0x000fea0003800000 */
.L_x_17686:
[----:B------:R-:W-:Y:S05]  /*7640*/  BRA `(.L_x_17688) ;  /* 0xffffffd400a87947 */ /* 0x000fea000383ffff */
.L_x_17548:
[----:B------:R-:W-:Y:S01]  /*7650*/  BSSY B0, `(.L_x_17689) ;  /* 0x0000006000007945 */ /* 0x000fe20003800000 */
[----:B------:R-:W-:Y:S01]  /*7660*/  IMAD.MOV.U32 R31, RZ, RZ, R9 ;  /* 0x000000ffff1f7224 */ /* 0x000fe200078e0009 */
[----:B------:R-:W-:-:S07]  /*7670*/  MOV R30, 0xffffffff ;  /* 0xffffffff001e7802 */ /* 0x000fce0000000f00 */
[----:B0-2---:R-:W-:Y:S05]  /*7680*/  WARPSYNC.COLLECTIVE R30, `(.L_x_17690) ;  /* 0x000000001e087348 */ /* 0x005fea0003c00000 */
[----:B0-----:R0:W1:Y:S02]  /*7690*/  SHFL.IDX P0, R30, R50, R31, R19 ;  /* 0x0000001f321e7389 */ /* 0x0010640000000013 */
[----:B012---:R-:W-:Y:S05]  /*76a0*/  ENDCOLLECTIVE ;  /* 0x000000000000791b */ /* 0x007fea0003800000 */
.L_x_17690:
[----:B------:R-:W-:Y:S05]  /*76b0*/  BSYNC B0 ;  /* 0x0000000000007941 */ /* 0x000fea0003800000 */
.L_x_17689:
[----:B------:R-:W-:Y:S05]  /*76c0*/  BRA `(.L_x_17691) ;  /* 0xffffffd400a07947 */ /* 0x000fea000383ffff */
.L_x_17550:
[----:B------:R-:W-:Y:S01]  /*76d0*/  BSSY B0, `(.L_x_17692) ;  /* 0x0000006000007945 */ /* 0x000fe20003800000 */
[----:B------:R-:W-:Y:S02]  /*76e0*/  IMAD.MOV.U32 R31, RZ, RZ, R10 ;  /* 0x000000ffff1f7224 */ /* 0x000fe400078e000a */
[----:B------:R-:W-:-:S07]  /*76f0*/  IMAD.MOV.U32 R30, RZ, RZ, -0x1 ;  /* 0xffffffffff1e7424 */ /* 0x000fce00078e00ff */
[----:B0-2---:R-:W-:Y:S05]  /*7700*/  WARPSYNC.COLLECTIVE R30, `(.L_x_17693) ;  /* 0x000000001e087348 */ /* 0x005fea0003c00000 */
[----:B0-----:R0:W1:Y:S02]  /*7710*/  SHFL.IDX P0, R30, R50, R31, R19 ;  /* 0x0000001f321e7389 */ /* 0x0010640000000013 */
[----:B012---:R-:W-:Y:S05]  /*7720*/  ENDCOLLECTIVE ;  /* 0x000000000000791b */ /* 0x007fea0003800000 */
.L_x_17693:
[----:B------:R-:W-:Y:S05]  /*7730*/  BSYNC B0 ;  /* 0x0000000000007941 */ /* 0x000fea0003800000 */
.L_x_17692:
[----:B------:R-:W-:Y:S05]  /*7740*/  BRA `(.L_x_17694) ;  /* 0xffffffd400987947 */ /* 0x000fea000383ffff */
.L_x_17552:
[----:B------:R-:W-:Y:S01]  /*7750*/  BSSY B0, `(.L_x_17695) ;  /* 0x0000006000007945 */ /* 0x000fe20003800000 */
[----:B------:R-:W-:Y:S01]  /*7760*/  IMAD.MOV.U32 R31, RZ, RZ, R11 ;  /* 0x000000ffff1f7224 */ /* 0x000fe200078e000b */
[----:B------:R-:W-:-:S07]  /*7770*/  MOV R30, 0xffffffff ;  /* 0xffffffff001e7802 */ /* 0x000fce0000000f00 */
[----:B0-2---:R-:W-:Y:S05]  /*7780*/  WARPSYNC.COLLECTIVE R30, `(.L_x_17696) ;  /* 0x000000001e087348 */ /* 0x005fea0003c00000 */
[----:B0-----:R0:W1:Y:S02]  /*7790*/  SHFL.IDX P0, R30, R50, R31, R19 ;  /* 0x0000001f321e7389 */ /* 0x0010640000000013 */
[----:B012---:R-:W-:Y:S05]  /*77a0*/  ENDCOLLECTIVE ;  /* 0x000000000000791b */ /* 0x007fea0003800000 */
.L_x_17696:
[----:B------:R-:W-:Y:S05]  /*77b0*/  BSYNC B0 ;  /* 0x0000000000007941 */ /* 0x000fea0003800000 */
.L_x_17695:
[----:B------:R-:W-:Y:S05]  /*77c0*/  BRA `(.L_x_17697) ;  /* 0xffffffd400907947 */ /* 0x000fea000383ffff */
.L_x_17554:
[----:B------:R-:W-:Y:S01]  /*77d0*/  BSSY B0, `(.L_x_17698) ;  /* 0x0000006000007945 */ /* 0x000fe20003800000 */
[----:B------:R-:W-:Y:S02]  /*77e0*/  IMAD.MOV.U32 R31, RZ, RZ, R12 ;  /* 0x000000ffff1f7224 */ /* 0x000fe400078e000c */
[----:B------:R-:W-:-:S07]  /*77f0*/  IMAD.MOV.U32 R30, RZ, RZ, -0x1 ;  /* 0xffffffffff1e7424 */ /* 0x000fce00078e00ff */
[----:B0-2---:R-:W-:Y:S05]  /*7800*/  WARPSYNC.COLLECTIVE R30, `(.L_x_17699) ;  /* 0x000000001e087348 */ /* 0x005fea0003c00000 */
[----:B0-----:R0:W1:Y:S02]  /*7810*/  SHFL.IDX P0, R30, R50, R31, R19 ;  /* 0x0000001f321e7389 */ /* 0x0010640000000013 */
[----:B012---:R-:W-:Y:S05]  /*7820*/  ENDCOLLECTIVE ;  /* 0x000000000000791b */ /* 0x007fea0003800000 */
.L_x_17699:
[----:B------:R-:W-:Y:S05]  /*7830*/  BSYNC B0 ;  /* 0x0000000000007941 */ /* 0x000fea0003800000 */
.L_x_17698:
[----:B------:R-:W-:Y:S05]  /*7840*/  BRA `(.L_x_17700) ;  /* 0xffffffd400887947 */ /* 0x000fea000383ffff */
.L_x_17556:
[----:B------:R-:W-:Y:S01]  /*7850*/  BSSY B0, `(.L_x_17701) ;  /* 0x0000006000007945 */ /* 0x000fe20003800000 */
[----:B------:R-:W-:Y:S01]  /*7860*/  IMAD.MOV.U32 R31, RZ, RZ, R13 ;  /* 0x000000ffff1f7224 */ /* 0x000fe200078e000d */
[----:B------:R-:W-:-:S07]  /*7870*/  MOV R30, 0xffffffff ;  /* 0xffffffff001e7802 */ /* 0x000fce0000000f00 */
[----:B0-2---:R-:W-:Y:S05]  /*7880*/  WARPSYNC.COLLECTIVE R30, `(.L_x_17702) ;  /* 0x000000001e087348 */ /* 0x005fea0003c00000 */
[----:B0-----:R0:W1:Y:S02]  /*7890*/  SHFL.IDX P0, R30, R50, R31, R19 ;  /* 0x0000001f321e7389 */ /* 0x0010640000000013 */
[----:B012---:R-:W-:Y:S05]  /*78a0*/  ENDCOLLECTIVE ;  /* 0x000000000000791b */ /* 0x007fea0003800000 */
.L_x_17702:
[----:B------:R-:W-:Y:S05]  /*78b0*/  BSYNC B0 ;  /* 0x0000000000007941 */ /* 0x000fea0003800000 */
.L_x_17701:
[----:B------:R-:W-:Y:S05]  /*78c0*/  BRA `(.L_x_17703) ;  /* 0xffffffd400807947 */ /* 0x000fea000383ffff */
.L_x_17558:
[----:B------:R-:W-:Y:S01]  /*78d0*/  BSSY B0, `(.L_x_17704) ;  /* 0x0000006000007945 */ /* 0x000fe20003800000 */
[----:B------:R-:W-:Y:S02]  /*78e0*/  IMAD.MOV.U32 R31, RZ, RZ, R14 ;  /* 0x000000ffff1f7224 */ /* 0x000fe400078e000e */
[----:B------:R-:W-:-:S07]  /*78f0*/  IMAD.MOV.U32 R30, RZ, RZ, -0x1 ;  /* 0xffffffffff1e7424 */ /* 0x000fce00078e00ff */
[----:B0-2---:R-:W-:Y:S05]  /*7900*/  WARPSYNC.COLLECTIVE R30, `(.L_x_17705) ;  /* 0x000000001e087348 */ /* 0x005fea0003c00000 */
[----:B0-----:R0:W1:Y:S02]  /*7910*/  SHFL.IDX P0, R30, R50, R31, R19 ;  /* 0x0000001f321e7389 */ /* 0x0010640000000013 */
[----:B012---:R-:W-:Y:S05]  /*7920*/  ENDCOLLECTIVE ;  /* 0x000000000000791b */ /* 0x007fea0003800000 */
.L_x_17705:
[----:B------:R-:W-:Y:S05]  /*7930*/  BSYNC B0 ;  /* 0x0000000000007941 */ /* 0x000fea0003800000 */
.L_x_17704:
[----:B------:R-:W-:Y:S05]  /*7940*/  BRA `(.L_x_17706) ;  /* 0xffffffd400787947 */ /* 0x000fea000383ffff */
.L_x_17560:
[----:B------:R-:W-:Y:S01]  /*7950*/  BSSY B0, `(.L_x_17707) ;  /* 0x0000006000007945 */ /* 0x000fe20003800000 */
[----:B------:R-:W-:Y:S01]  /*7960*/  IMAD.MOV.U32 R31, RZ, RZ, R15 ;  /* 0x000000ffff1f7224 */ /* 0x000fe200078e000f */
[----:B------:R-:W-:-:S07]  /*7970*/  MOV R30, 0xffffffff ;  /* 0xffffffff001e7802 */ /* 0x000fce0000000f00 */
[----:B0-2---:R-:W-:Y:S05]  /*7980*/  WARPSYNC.COLLECTIVE R30, `(.L_x_17708) ;  /* 0x000000001e087348 */ /* 0x005fea0003c00000 */
[----:B0-----:R0:W1:Y:S02]  /*7990*/  SHFL.IDX P0, R30, R50, R31, R19 ;  /* 0x0000001f321e7389 */ /* 0x0010640000000013 */
[----:B012---:R-:W-:Y:S05]  /*79a0*/  ENDCOLLECTIVE ;  /* 0x000000000000791b */ /* 0x007fea0003800000 */
.L_x_17708:
[----:B------:R-:W-:Y:S05]  /*79b0*/  BSYNC B0 ;  /* 0x0000000000007941 */ /* 0x000fea0003800000 */
.L_x_17707:
[----:B------:R-:W-:Y:S05]  /*79c0*/  BRA `(.L_x_17709) ;  /* 0xffffffd400707947 */ /* 0x000fea000383ffff */
.L_x_17562:
[----:B------:R-:W-:Y:S01]  /*79d0*/  BSSY B0, `(.L_x_17710) ;  /* 0x0000006000007945 */ /* 0x000fe20003800000 */
[----:B------:R-:W-:Y:S02]  /*79e0*/  IMAD.MOV.U32 R31, RZ, RZ, R16 ;  /* 0x000000ffff1f7224 */ /* 0x000fe400078e0010 */
[----:B------:R-:W-:-:S07]  /*79f0*/  IMAD.MOV.U32 R30, RZ, RZ, -0x1 ;  /* 0xffffffffff1e7424 */ /* 0x000fce00078e00ff */
[----:B0-2---:R-:W-:Y:S05]  /*7a00*/  WARPSYNC.COLLECTIVE R30, `(.L_x_17711) ;  /* 0x000000001e087348 */ /* 0x005fea0003c00000 */
[----:B0-----:R0:W1:Y:S02]  /*7a10*/  SHFL.IDX P0, R30, R50, R31, R19 ;  /* 0x0000001f321e7389 */ /* 0x0010640000000013 */
[----:B012---:R-:W-:Y:S05]  /*7a20*/  ENDCOLLECTIVE ;  /* 0x000000000000791b */ /* 0x007fea0003800000 */
.L_x_17711:
[----:B------:R-:W-:Y:S05]  /*7a30*/  BSYNC B0 ;  /* 0x0000000000007941 */ /* 0x000fea0003800000 */
.L_x_17710:
[----:B------:R-:W-:Y:S05]  /*7a40*/  BRA `(.L_x_17712) ;  /* 0xffffffd400687947 */ /* 0x000fea000383ffff */
.L_x_17564:
[----:B------:R-:W-:Y:S01]  /*7a50*/  BSSY B0, `(.L_x_17713) ;  /* 0x0000006000007945 */ /* 0x000fe20003800000 */
[----:B------:R-:W-:Y:S01]  /*7a60*/  IMAD.MOV.U32 R31, RZ, RZ, R17 ;  /* 0x000000ffff1f7224 */ /* 0x000fe200078e0011 */
[----:B------:R-:W-:-:S07]  /*7a70*/  MOV R30, 0xffffffff ;  /* 0xffffffff001e7802 */ /* 0x000fce0000000f00 */
[----:B0-2---:R-:W-:Y:S05]  /*7a80*/  WARPSYNC.COLLECTIVE R30, `(.L_x_17714) ;  /* 0x000000001e087348 */ /* 0x005fea0003c00000 */
[----:B0-----:R0:W1:Y:S02]  /*7a90*/  SHFL.IDX P0, R30, R50, R31, R19 ;  /* 0x0000001f321e7389 */ /* 0x0010640000000013 */
[----:B012---:R-:W-:Y:S05]  /*7aa0*/  ENDCOLLECTIVE ;  /* 0x000000000000791b */ /* 0x007fea0003800000 */
.L_x_17714:
[----:B------:R-:W-:Y:S05]  /*7ab0*/  BSYNC B0 ;  /* 0x0000000000007941 */ /* 0x000fea0003800000 */
.L_x_17713:
[----:B------:R-:W-:Y:S05]  /*7ac0*/  BRA `(.L_x_17715) ;  /* 0xffffffd400607947 */ /* 0x000fea000383ffff */
.L_x_17566:
[----:B------:R-:W-:Y:S01]  /*7ad0*/  BSSY B0, `(.L_x_17716) ;  /* 0x0000006000007945 */ /* 0x000fe20003800000 */
[----:B------:R-:W-:Y:S02]  /*7ae0*/  IMAD.MOV.U32 R31, RZ, RZ, R18 ;  /* 0x000000ffff1f7224 */ /* 0x000fe400078e0012 */
[----:B------:R-:W-:-:S07]  /*7af0*/  IMAD.MOV.U32 R30, RZ, RZ, -0x1 ;  /* 0xffffffffff1e7424 */ /* 0x000fce00078e00ff */
[----:B0-2---:R-:W-:Y:S05]  /*7b00*/  WARPSYNC.COLLECTIVE R30, `(.L_x_17717) ;  /* 0x000000001e087348 */ /* 0x005fea0003c00000 */
[----:B0-----:R0:W1:Y:S02]  /*7b10*/  SHFL.IDX P0, R30, R50, R31, R19 ;  /* 0x0000001f321e7389 */ /* 0x0010640000000013 */
[----:B012---:R-:W-:Y:S05]  /*7b20*/  ENDCOLLECTIVE ;  /* 0x000000000000791b */ /* 0x007fea0003800000 */
.L_x_17717:
[----:B------:R-:W-:Y:S05]  /*7b30*/  BSYNC B0 ;  /* 0x0000000000007941 */ /* 0x000fea0003800000 */
.L_x_17716:
[----:B------:R-:W-:Y:S05]  /*7b40*/  BRA `(.L_x_17718) ;  /* 0xffffffd400587947 */ /* 0x000fea000383ffff */
.L_x_17719:
        /* <DEDUP_REMOVED lines=11> */
.L_x_58388:


//--------------------- .text._Z9cuda_gemmIiLi256ELi4ELi1ELi16ELi16ELi16ELi32ELi1ELi1EEviiiPT_S1_S1_ii --------------------------
	.section	.text._Z9cuda_gemmIiLi256ELi4ELi1ELi16ELi16ELi16ELi32ELi1ELi1EEviiiPT_S1_S1_ii,"ax",@progbits
	.align	128
        .global         _Z9cuda_gemmIiLi256ELi4ELi1ELi16ELi16ELi16ELi32ELi1ELi1EEviiiPT_S1_S1_ii
        .type           _Z9cuda_gemmIiLi256ELi4ELi1ELi16ELi16ELi16ELi32ELi1ELi1EEviiiPT_S1_S1_ii,@function
        .size           _Z9cuda_gemmIiLi256ELi4ELi1ELi16ELi16ELi16ELi32ELi1ELi1EEviiiPT_S1_S1_ii,(.L_x_58389 - _Z9cuda_gemmIiLi256ELi4ELi1ELi16ELi16ELi16ELi32ELi1ELi1EEviiiPT_S1_S1_ii)
        .other          _Z9cuda_gemmIiLi256ELi4ELi1ELi16ELi16ELi16ELi32ELi1ELi1EEviiiPT_S1_S1_ii,@"STO_CUDA_ENTRY STV_DEFAULT"
_Z9cuda_gemmIiLi256ELi4ELi1ELi16ELi16ELi16ELi32ELi1ELi1EEviiiPT_S1_S1_ii:
.text._Z9cuda_gemmIiLi256ELi4ELi1ELi16ELi16ELi16ELi32ELi1ELi1EEviiiPT_S1_S1_ii:
        /* <DEDUP_REMOVED lines=12> */
[----:B------:R-:W-:-:S04]  /*00c0*/  SEL R2, RZ, 0x1, P0 ;  /* 0x00000001ff027807 */ /* 0x000fc80000000000 */
[----:B------:R-:W-:Y:S02]  /*00d0*/  IADD3 R3, PT, PT, R3, -R0, -R2 ;  /* 0x8000000003037210 */ /* 0x000fe40007ffe802 */
[----:B0-----:R-:W-:-:S06]  /*00e0*/  IADD3 R9, PT, PT, R4, 0xffffffe, RZ ;  /* 0x0ffffffe04097810 */ /* 0x001fcc0007ffe0ff */
[----:B------:R-:W0:Y:S02]  /*00f0*/  F2I.FTZ.U32.TRUNC.NTZ R9, R9 ;  /* 0x0000000900097305 */ /* 0x000e24000021f000 */
[----:B0-----:R-:W-:-:S04]  /*0100*/  IMAD.MOV R5, RZ, RZ, -R9 ;  /* 0x000000ffff057224 */ /* 0x001fc800078e0a09 */
[----:B------:R-:W-:-:S04]  /*0110*/  IMAD R5, R5, UR14, RZ ;  /* 0x0000000e05057c24 */ /* 0x000fc8000f8e02ff */
[----:B------:R-:W-:Y:S01]  /*0120*/  IMAD.HI.U32 R8, R9, R5, R8 ;  /* 0x0000000509087227 */ /* 0x000fe200078e0008 */
[----:B------:R-:W-:-:S05]  /*0130*/  LOP3.LUT R9, RZ, UR14, RZ, 0x33, !PT ;  /* 0x0000000eff097c12 */ /* 0x000fca000f8e33ff */
[----:B------:R-:W-:-:S05]  /*0140*/  IMAD.HI.U32 R4, R8, R3, RZ ;  /* 0x0000000308047227 */ /* 0x000fca00078e00ff */
[----:B------:R-:W-:-:S05]  /*0150*/  IADD3 R6, PT, PT, -R4, RZ, RZ ;  /* 0x000000ff04067210 */ /* 0x000fca0007ffe1ff */
[----:B------:R-:W-:-:S05]  /*0160*/  IMAD R3, R6, UR14, R3 ;  /* 0x0000000e06037c24 */ /* 0x000fca000f8e0203 */
[----:B------:R-:W-:-:S13]  /*0170*/  ISETP.GE.U32.AND P0, PT, R3, UR14, PT ;  /* 0x0000000e03007c0c */ /* 0x000fda000bf06070 */
[----:B------:R-:W-:Y:S01]  /*0180*/  @P0 VIADD R3, R3, -UR14 ;  /* 0x8000000e03030c36 */ /* 0x000fe20008000000 */
[----:B------:R-:W-:Y:S02]  /*0190*/  @P0 IADD3 R4, PT, PT, R4, 0x1, RZ ;  /* 0x0000000104040810 */ /* 0x000fe40007ffe0ff */
[----:B------:R-:W-:Y:S02]  /*01a0*/  ISETP.NE.U32.AND P0, PT, RZ, UR14, PT ;  /* 0x0000000eff007c0c */ /* 0x000fe4000bf05070 */
[----:B------:R-:W-:-:S13]  /*01b0*/  ISETP.GE.U32.AND P1, PT, R3, UR14, PT ;  /* 0x0000000e03007c0c */ /* 0x000fda000bf26070 */
[----:B------:R-:W-:-:S05]  /*01c0*/  @P1 VIADD R4, R4, 0x1 ;  /* 0x0000000104041836 */ /* 0x000fca0000000000 */
[----:B------:R-:W-:-:S04]  /*01d0*/  SEL R3, R9, R4, !P0 ;  /* 0x0000000409037207 */ /* 0x000fc80004000000 */
[----:B------:R-:W-:-:S04]  /*01e0*/  IADD3 R4, PT, PT, R2, R3, RZ ;  /* 0x0000000302047210 */ /* 0x000fc80007ffe0ff */
[C---:B------:R-:W-:Y:S02]  /*01f0*/  LOP3.LUT R2, R4.reuse, 0x3, RZ, 0xc0, !PT ;  /* 0x0000000304027812 */ /* 0x040fe400078ec0ff */
[----:B------:R-:W-:Y:S02]  /*0200*/  ISETP.GE.U32.AND P2, PT, R4, 0x3, PT ;  /* 0x000000030400780c */ /* 0x000fe40003f46070 */
[----:B------:R-:W-:-:S13]  /*0210*/  ISETP.NE.AND P1, PT, R2, 0x3, PT ;  /* 0x000000030200780c */ /* 0x000fda0003f25270 */
[----:B--2---:R-:W-:Y:S05]  /*0220*/  @!P1 BRA `(.L_x_17721) ;  /* 0x0000000000509947 */ /* 0x004fea0003800000 */
[----:B------:R-:W0:Y:S01]  /*0230*/  S2R R6, SR_CgaCtaId ;  /* 0x0000000000067919 */ /* 0x000e220000008800 */
[----:B------:R-:W1:Y:S01]  /*0240*/  LDC.64 R2, c[0x0][0x398] ;  /* 0x0000e600ff027b82 */ /* 0x000e620000000a00 */
[----:B------:R-:W-:Y:S01]  /*0250*/  MOV R5, 0x400 ;  /* 0x0000040000057802 */ /* 0x000fe20000000f00 */
[----:B------:R-:W-:Y:S01]  /*0260*/  IMAD.MOV.U32 R7, RZ, RZ, RZ ;  /* 0x000000ffff077224 */ /* 0x000fe200078e00ff */
[----:B------:R-:W-:Y:S02]  /*0270*/  IADD3 R4, PT, PT, R4, 0x1, RZ ;  /* 0x0000000104047810 */ /* 0x000fe40007ffe0ff */
[----:B------:R-:W-:Y:S02]  /*0280*/  MOV R11, R10 ;  /* 0x0000000a000b7202 */ /* 0x000fe40000000f00 */
[----:B0-----:R-:W-:Y:S02]  /*0290*/  LEA R13, R6, R5, 0x18 ;  /* 0x00000005060d7211 */ /* 0x001fe400078ec0ff */
[----:B------:R-:W-:-:S07]  /*02a0*/  LOP3.LUT R6, R4, 0x3, RZ, 0xc0, !PT ;  /* 0x0000000304067812 */ /* 0x000fce00078ec0ff */
.L_x_17722:
        /* <DEDUP_REMOVED lines=12> */
.L_x_17721:
[----:B------:R-:W-:Y:S05]  /*0370*/  BSYNC.RECONVERGENT B0 ;  /* 0x0000000000007941 */ /* 0x000fea0003800200 */
.L_x_17720:
[----:B------:R-:W-:Y:S04]  /*0380*/  BSSY.RECONVERGENT B0, `(.L_x_17723) ;  /* 0x000002c000007945 */ /* 0x000fe80003800200 */
[----:B------:R-:W-:Y:S05]  /*0390*/  @!P2 BRA `(.L_x_17724) ;  /* 0x0000000000a8a947 */ /* 0x000fea0003800000 */
[----:B------:R-:W1:Y:S01]  /*03a0*/  S2R R5, SR_CgaCtaId ;  /* 0x0000000000057919 */ /* 0x000e620000008800 */
[----:B------:R-:W2:Y:S01]  /*03b0*/  LDC.64 R2, c[0x0][0x398] ;  /* 0x0000e600ff027b82 */ /* 0x000ea20000000a00 */
[----:B------:R-:W-:-:S04]  /*03c0*/  MOV R10, 0x400 ;  /* 0x00000400000a7802 */ /* 0x000fc80000000f00 */
[----:B-1----:R-:W-:-:S07]  /*03d0*/  LEA R10, R5, R10, 0x18 ;  /* 0x0000000a050a7211 */ /* 0x002fce00078ec0ff */
.L_x_17725:
[C---:B------:R-:W-:Y:S01]  /*03e0*/  IADD3 R23, PT, PT, R11.reuse, UR14, RZ ;  /* 0x0000000e0b177c10 */ /* 0x040fe2000fffe0ff */
[----:B-12---:R-:W-:-:S04]  /*03f0*/  IMAD.WIDE.U32 R18, R11, 0x4, R2 ;  /* 0x000000040b127825 */ /* 0x006fc800078e0002 */
[C---:B0-----:R-:W-:Y:S01]  /*0400*/  VIADD R15, R23.reuse, UR14 ;  /* 0x0000000e170f7c36 */ /* 0x041fe20008000000 */
[----:B------:R0:W2:Y:S01]  /*0410*/  LDG.E R12, desc[UR12][R18.64] ;  /* 0x0000000c120c7981 */ /* 0x0000a2000c1e1900 */
[----:B------:R-:W-:-:S03]  /*0420*/  IMAD.WIDE.U32 R16, R23, 0x4, R2 ;  /* 0x0000000417107825 */ /* 0x000fc600078e0002 */
[C---:B------:R-:W-:Y:S01]  /*0430*/  IADD3 R13, PT, PT, R15.reuse, UR14, RZ ;  /* 0x0000000e0f0d7c10 */ /* 0x040fe2000fffe0ff */
[--C-:B------:R-:W-:Y:S01]  /*0440*/  IMAD.WIDE.U32 R6, R15, 0x4, R2.reuse ;  /* 0x000000040f067825 */ /* 0x100fe200078e0002 */
        /* <DEDUP_REMOVED lines=8> */
[----:B0-----:R-:W-:Y:S02]  /*04d0*/  LOP3.LUT R19, R15, 0xf, RZ, 0xc0, !PT ;  /* 0x0000000f0f137812 */ /* 0x001fe400078ec0ff */
[----:B------:R-:W-:Y:S02]  /*04e0*/  SHF.R.U32.HI R20, RZ, 0x2, R23 ;  /* 0x00000002ff147819 */ /* 0x000fe40000011617 */
[----:B------:R-:W-:-:S02]  /*04f0*/  SHF.R.U32.HI R15, RZ, 0x2, R15 ;  /* 0x00000002ff0f7819 */ /* 0x000fc4000001160f */
[----:B-1----:R-:W-:Y:S01]  /*0500*/  LOP3.LUT R7, R13, 0xf, RZ, 0xc0, !PT ;  /* 0x0000000f0d077812 */ /* 0x002fe200078ec0ff */
[--C-:B------:R-:W-:Y:S01]  /*0510*/  IMAD R21, R21, 0x44, R10.reuse ;  /* 0x0000004415157824 */ /* 0x100fe200078e020a */
        /* <DEDUP_REMOVED lines=16> */
[----:B------:R1:W-:Y:S01]  /*0620*/  STS [R7], R4 ;  /* 0x0000000407007388 */ /* 0x0003e20000000800 */
[----:B------:R-:W-:Y:S05]  /*0630*/  @!P1 BRA `(.L_x_17725) ;  /* 0xfffffffc00689947 */ /* 0x000fea000383ffff */
.L_x_17724:
[----:B------:R-:W-:Y:S05]  /*0640*/  BSYNC.RECONVERGENT B0 ;  /* 0x0000000000007941 */ /* 0x000fea0003800200 */
.L_x_17723:
[----:B------:R-:W2:Y:S01]  /*0650*/  S2UR UR7, SR_CTAID.Y ;  /* 0x00000000000779c3 */ /* 0x000ea20000002600 */
[----:B------:R-:W3:Y:S02]  /*0660*/  LDCU UR15, c[0x0][0x374] ;  /* 0x00006e80ff0f77ac */ /* 0x000ee40008000800 */
[----:B---3--:R-:W-:-:S04]  /*0670*/  USHF.L.U32 UR4, UR15, 0x2, URZ ;  /* 0x000000020f047899 */ /* 0x008fc800080006ff */
[----:B--2---:R-:W-:-:S06]  /*0680*/  UISETP.GE.U32.AND UP0, UPT, UR7, UR4, UPT ;  /* 0x000000040700728c */ /* 0x004fcc000bf06070 */
[----:B------:R-:W-:-:S13]  /*0690*/  PLOP3.LUT P1, PT, PT, PT, UP0, 0x80, 0x8 ;  /* 0x000000000008781c */ /* 0x000fda0003f2f008 */
[----:B------:R-:W-:Y:S05]  /*06a0*/  @P1 EXIT ;  /* 0x000000000000194d */ /* 0x000fea0003800000 */
[C---:B------:R-:W-:Y:S01]  /*06b0*/  ISETP.GE.U32.AND P1, PT, R0.reuse, 0x10, PT ;  /* 0x000000100000780c */ /* 0x040fe20003f26070 */
[----:B------:R-:W2:Y:S01]  /*06c0*/  S2UR UR8, SR_CgaCtaId ;  /* 0x00000000000879c3 */ /* 0x000ea20000008800 */
[----:B------:R-:W-:Y:S01]  /*06d0*/  VIMNMX.U32 R3, PT, PT, R0, 0x10, !PT ;  /* 0x0000001000037848 */ /* 0x000fe20007fe0000 */
[----:B01----:R-:W0:Y:S01]  /*06e0*/  S2R R4, SR_TID.X ;  /* 0x0000000000047919 */ /* 0x003e220000002100 */
[----:B------:R-:W-:Y:S01]  /*06f0*/  SEL R25, RZ, 0x1, P1 ;  /* 0x00000001ff197807 */ /* 0x000fe20000800000 */
[----:B------:R-:W1:Y:S03]  /*0700*/  LDCU.64 UR4, c[0x0][0x390] ;  /* 0x00007200ff0477ac */ /* 0x000e660008000a00 */
[----:B------:R-:W-:Y:S01]  /*0710*/  IADD3 R3, PT, PT, R3, -R0, -R25 ;  /* 0x8000000003037210 */ /* 0x000fe20007ffe819 */
[----:B------:R-:W-:Y:S01]  /*0720*/  UMOV UR6, 0x400 ;  /* 0x0000040000067882 */ /* 0x000fe20000000000 */
[----:B------:R-:W-:-:S03]  /*0730*/  USHF.L.U32 UR9, UR14, 0x2, URZ ;  /* 0x000000020e097899 */ /* 0x000fc600080006ff */
[----:B------:R-:W-:-:S05]  /*0740*/  IMAD.HI.U32 R8, R8, R3, RZ ;  /* 0x0000000308087227 */ /* 0x000fca00078e00ff */
[----:B------:R-:W-:-:S05]  /*0750*/  IADD3 R0, PT, PT, -R8, RZ, RZ ;  /* 0x000000ff08007210 */ /* 0x000fca0007ffe1ff */
[----:B------:R-:W-:Y:S01]  /*0760*/  IMAD R3, R0, UR14, R3 ;  /* 0x0000000e00037c24 */ /* 0x000fe2000f8e0203 */
[----:B-1----:R-:W-:Y:S02]  /*0770*/  UIMAD.WIDE.U32 UR10, UR14, 0x8, UR4 ;  /* 0x000000080e0a78a5 */ /* 0x002fe4000f8e0004 */
[----:B--2---:R-:W-:Y:S02]  /*0780*/  ULEA UR16, UR8, UR6, 0x18 ;  /* 0x0000000608107291 */ /* 0x004fe4000f8ec0ff */
[----:B------:R-:W-:Y:S01]  /*0790*/  ISETP.GE.U32.AND P1, PT, R3, UR14, PT ;  /* 0x0000000e03007c0c */ /* 0x000fe2000bf26070 */
[----:B------:R-:W-:Y:S02]  /*07a0*/  UIADD3 UR6, UPT, UPT, UR6, 0x500, URZ ;  /* 0x0000050006067890 */ /* 0x000fe4000fffe0ff */
[----:B------:R-:W-:Y:S02]  /*07b0*/  UIMAD.WIDE.U32 UR4, UR14, 0xc, UR4 ;  /* 0x0000000c0e0478a5 */ /* 0x000fe4000f8e0004 */
[----:B------:R-:W-:Y:S01]  /*07c0*/  ULEA UR6, UR8, UR6, 0x18 ;  /* 0x0000000608067291 */ /* 0x000fe2000f8ec0ff */
[----:B0-----:R-:W-:-:S05]  /*07d0*/  LEA R29, R4, UR16, 0x2 ;  /* 0x00000010041d7c11 */ /* 0x001fca000f8e10ff */
[----:B------:R-:W-:Y:S01]  /*07e0*/  LEA R24, R4, UR6, 0x2 ;  /* 0x0000000604187c11 */ /* 0x000fe2000f8e10ff */
[----:B------:R-:W-:Y:S01]  /*07f0*/  UMOV UR6, UR7 ;  /* 0x0000000700067c82 */ /* 0x000fe20008000000 */
[----:B------:R-:W-:Y:S01]  /*0800*/  @P1 VIADD R3, R3, -UR14 ;  /* 0x8000000e03031c36 */ /* 0x000fe20008000000 */
[----:B------:R-:W-:-:S04]  /*0810*/  @P1 IADD3 R8, PT, PT, R8, 0x1, RZ ;  /* 0x0000000108081810 */ /* 0x000fc80007ffe0ff */
[----:B------:R-:W-:-:S13]  /*0820*/  ISETP.GE.U32.AND P2, PT, R3, UR14, PT ;  /* 0x0000000e03007c0c */ /* 0x000fda000bf46070 */
[----:B------:R-:W-:-:S05]  /*0830*/  @P2 VIADD R8, R8, 0x1 ;  /* 0x0000000108082836 */ /* 0x000fca0000000000 */
[----:B------:R-:W-:-:S04]  /*0840*/  SEL R8, R9, R8, !P0 ;  /* 0x0000000809087207 */ /* 0x000fc80004000000 */
[----:B------:R-:W-:-:S07]  /*0850*/  IADD3 R25, PT, PT, R25, R8, RZ ;  /* 0x0000000819197210 */ /* 0x000fce0007ffe0ff */
.L_x_17747:
[----:B-1--4-:R-:W0:Y:S01]  /*0860*/  S2R R6, SR_TID.X ;  /* 0x0000000000067919 */ /* 0x012e220000002100 */
[----:B------:R-:W-:Y:S01]  /*0870*/  BSSY.RECONVERGENT B0, `(.L_x_17726) ;  /* 0x0000069000007945 */ /* 0x000fe20003800200 */
[----:B0-----:R-:W-:-:S13]  /*0880*/  ISETP.GT.U32.AND P0, PT, R6, 0xf, PT ;  /* 0x0000000f0600780c */ /* 0x001fda0003f04070 */
[----:B--23--:R-:W-:Y:S05]  /*0890*/  @P0 BRA `(.L_x_17727) ;  /* 0x0000000400980947 */ /* 0x00cfea0003800000 */
[C---:B------:R-:W-:Y:S01]  /*08a0*/  VIADD R0, R25.reuse, 0x1 ;  /* 0x0000000119007836 */ /* 0x040fe20000000000 */
[----:B------:R-:W-:Y:S01]  /*08b0*/  IADD3 R12, PT, PT, R6, UR14, RZ ;  /* 0x0000000e060c7c10 */ /* 0x000fe2000fffe0ff */
[----:B------:R-:W-:Y:S01]  /*08c0*/  BSSY.RECONVERGENT B1, `(.L_x_17728) ;  /* 0x0000023000017945 */ /* 0x000fe20003800200 */
[----:B------:R-:W-:Y:S01]  /*08d0*/  ISETP.GE.U32.AND P2, PT, R25, 0x3, PT ;  /* 0x000000031900780c */ /* 0x000fe20003f46070 */
[----:B------:R-:W-:Y:S01]  /*08e0*/  IMAD.MOV.U32 R14, RZ, RZ, R6 ;  /* 0x000000ffff0e7224 */ /* 0x000fe200078e0006 */
[----:B------:R-:W-:Y:S01]  /*08f0*/  LOP3.LUT R0, R0, 0x3, RZ, 0xc0, !PT ;  /* 0x0000000300007812 */ /* 0x000fe200078ec0ff */
[----:B------:R-:W-:Y:S01]  /*0900*/  VIADD R13, R12, UR14 ;  /* 0x0000000e0c0d7c36 */ /* 0x000fe20008000000 */
[----:B------:R-:W-:Y:S02]  /*0910*/  MOV R15, R6 ;  /* 0x00000006000f7202 */ /* 0x000fe40000000f00 */
[----:B------:R-:W-:Y:S02]  /*0920*/  ISETP.NE.AND P1, PT, R0, RZ, PT ;  /* 0x000000ff0000720c */ /* 0x000fe40003f25270 */
[----:B------:R-:W-:-:S11]  /*0930*/  IADD3 R18, PT, PT, R13, UR14, RZ ;  /* 0x0000000e0d127c10 */ /* 0x000fd6000fffe0ff */
        /* <DEDUP_REMOVED lines=22> */
[----:B------:R-:W-:Y:S02]  /*0aa0*/  IADD3 R9, PT, PT, R7, UR9, RZ ;  /* 0x0000000907097c10 */ /* 0x000fe4000fffe0ff */
[----:B------:R-:W-:Y:S01]  /*0ab0*/  MOV R15, R13 ;  /* 0x0000000d000f7202 */ /* 0x000fe20000000f00 */
[----:B------:R-:W-:Y:S01]  /*0ac0*/  @P3 IMAD.MOV.U32 R15, RZ, RZ, R18 ;  /* 0x000000ffff0f3224 */ /* 0x000fe200078e0012 */
[----:B--2---:R1:W-:Y:S04]  /*0ad0*/  STS [R7+UR9], R2 ;  /* 0x0000000207007988 */ /* 0x0043e80008000809 */
[----:B---3--:R1:W-:Y:S02]  /*0ae0*/  @P3 STS [R9+UR9], R4 ;  /* 0x0000000409003988 */ /* 0x0083e40008000809 */
.L_x_17729:
[----:B------:R-:W-:Y:S05]  /*0af0*/  BSYNC.RECONVERGENT B1 ;  /* 0x0000000000017941 */ /* 0x000fea0003800200 */
.L_x_17728:
[----:B------:R-:W-:Y:S04]  /*0b00*/  BSSY.RECONVERGENT B1, `(.L_x_17730) ;  /* 0x0000023000017945 */ /* 0x000fe80003800200 */
[----:B------:R-:W-:Y:S05]  /*0b10*/  @!P2 BRA `(.L_x_17731) ;  /* 0x000000000084a947 */ /* 0x000fea0003800000 */
[----:B------:R-:W2:Y:S01]  /*0b20*/  S2UR UR8, SR_CgaCtaId ;  /* 0x00000000000879c3 */ /* 0x000ea20000008800 */
[----:B------:R-:W-:Y:S01]  /*0b30*/  UMOV UR7, 0x400 ;  /* 0x0000040000077882 */ /* 0x000fe20000000000 */
[----:B01----:R-:W-:Y:S01]  /*0b40*/  MOV R4, UR6 ;  /* 0x0000000600047c02 */ /* 0x003fe20008000f00 */
[----:B------:R-:W-:-:S03]  /*0b50*/  UIADD3 UR7, UPT, UPT, UR7, 0x480, URZ ;  /* 0x0000048007077890 */ /* 0x000fc6000fffe0ff */
[----:B------:R-:W-:Y:S02]  /*0b60*/  LEA R17, R4, R15, 0x4 ;  /* 0x0000000f04117211 */ /* 0x000fe400078e20ff */
[----:B------:R-:W0:Y:S01]  /*0b70*/  LDC.64 R2, c[0x0][0x390] ;  /* 0x0000e400ff027b82 */ /* 0x000e220000000a00 */
[----:B--2---:R-:W-:-:S06]  /*0b80*/  ULEA UR7, UR8, UR7, 0x18 ;  /* 0x0000000708077291 */ /* 0x004fcc000f8ec0ff */
[----:B------:R-:W-:-:S07]  /*0b90*/  LEA R16, R15, UR7, 0x2 ;  /* 0x000000070f107c11 */ /* 0x000fce000f8e10ff */
.L_x_17732:
[----:B------:R-:W1:Y:S01]  /*0ba0*/  LDC R7, c[0x0][0x360] ;  /* 0x0000d800ff077b82 */ /* 0x000e620000000800 */
[C---:B0-----:R-:W-:Y:S01]  /*0bb0*/  IMAD.WIDE R4, R17.reuse, 0x4, R2 ;  /* 0x0000000411047825 */ /* 0x041fe200078e0202 */
[----:B------:R-:W-:Y:S02]  /*0bc0*/  MOV R11, UR11 ;  /* 0x0000000b000b7c02 */ /* 0x000fe40008000f00 */
[----:B--2---:R-:W-:Y:S01]  /*0bd0*/  MOV R8, UR4 ;  /* 0x0000000400087c02 */ /* 0x004fe20008000f00 */
[----:B------:R-:W-:Y:S02]  /*0be0*/  IMAD.U32 R10, RZ, RZ, UR10 ;  /* 0x0000000aff0a7e24 */ /* 0x000fe4000f8e00ff */
[----:B------:R-:W-:Y:S02]  /*0bf0*/  IMAD.U32 R9, RZ, RZ, UR5 ;  /* 0x00000005ff097e24 */ /* 0x000fe4000f8e00ff */
[----:B------:R-:W-:-:S04]  /*0c00*/  IMAD.WIDE R10, R17, 0x4, R10 ;  /* 0x00000004110a7825 */ /* 0x000fc800078e020a */
[----:B------:R-:W-:Y:S02]  /*0c10*/  IMAD.WIDE R8, R17, 0x4, R8 ;  /* 0x0000000411087825 */ /* 0x000fe400078e0208 */
[----:B------:R-:W2:Y:S04]  /*0c20*/  LDG.E R10, desc[UR12][R10.64] ;  /* 0x0000000c0a0a7981 */ /* 0x000ea8000c1e1900 */
[----:B------:R-:W3:Y:S01]  /*0c30*/  LDG.E R8, desc[UR12][R8.64] ;  /* 0x0000000c08087981 */ /* 0x000ee2000c1e1900 */
[----:B-1----:R-:W-:-:S03]  /*0c40*/  IMAD.WIDE.U32 R6, R7, 0x4, R4 ;  /* 0x0000000407067825 */ /* 0x002fc600078e0004 */
[----:B------:R-:W4:Y:S04]  /*0c50*/  LDG.E R5, desc[UR12][R4.64] ;  /* 0x0000000c04057981 */ /* 0x000f28000c1e1900 */
[----:B------:R-:W5:Y:S01]  /*0c60*/  LDG.E R7, desc[UR12][R6.64] ;  /* 0x0000000c06077981 */ /* 0x000f62000c1e1900 */
[----:B------:R-:W0:Y:S01]  /*0c70*/  LDC R23, c[0x0][0x360] ;  /* 0x0000d800ff177b82 */ /* 0x000e220000000800 */
[----:B------:R-:W-:-:S04]  /*0c80*/  IADD3 R15, PT, PT, R15, UR9, RZ ;  /* 0x000000090f0f7c10 */ /* 0x000fc8000fffe0ff */
[----:B------:R-:W-:Y:S02]  /*0c90*/  ISETP.GE.U32.AND P3, PT, R15, 0x10, PT ;  /* 0x000000100f00780c */ /* 0x000fe40003f66070 */
[C---:B0-----:R-:W-:Y:S01]  /*0ca0*/  LEA R19, R23.reuse, R16, 0x3 ;  /* 0x0000001017137211 */ /* 0x041fe200078e18ff */
[--C-:B------:R-:W-:Y:S01]  /*0cb0*/  IMAD R21, R23, 0xc, R16.reuse ;  /* 0x0000000c17157824 */ /* 0x100fe200078e0210 */
[----:B------:R-:W-:Y:S01]  /*0cc0*/  IADD3 R17, PT, PT, R17, UR9, RZ ;  /* 0x0000000911117c10 */ /* 0x000fe2000fffe0ff */
[----:B----4-:R-:W-:Y:S04]  /*0cd0*/  STS [R16], R5 ;  /* 0x0000000510007388 */ /* 0x010fe80000000800 */
[----:B-----5:R0:W-:Y:S04]  /*0ce0*/  STS [R16+UR9], R7 ;  /* 0x0000000710007988 */ /* 0x0201e80008000809 */
[----:B--2---:R2:W-:Y:S04]  /*0cf0*/  STS [R19], R10 ;  /* 0x0000000a13007388 */ /* 0x0045e80000000800 */
[----:B---3--:R2:W-:Y:S01]  /*0d00*/  STS [R21], R8 ;  /* 0x0000000815007388 */ /* 0x0085e20000000800 */
[----:B0-----:R-:W-:Y:S01]  /*0d10*/  IMAD R16, R23, 0x10, R16 ;  /* 0x0000001017107824 */ /* 0x001fe200078e0210 */
[----:B------:R-:W-:Y:S06]  /*0d20*/  @!P3 BRA `(.L_x_17732) ;  /* 0xfffffffc009cb947 */ /* 0x000fec000383ffff */
.L_x_17731:
[----:B------:R-:W-:Y:S05]  /*0d30*/  BSYNC.RECONVERGENT B1 ;  /* 0x0000000000017941 */ /* 0x000fea0003800200 */
.L_x_17730:
[----:B------:R-:W-:Y:S04]  /*0d40*/  BSSY.RECONVERGENT B1, `(.L_x_17733) ;  /* 0x000000c000017945 */ /* 0x000fe80003800200 */
[----:B------:R-:W-:Y:S05]  /*0d50*/  @!P1 BRA `(.L_x_17734) ;  /* 0x0000000000289947 */ /* 0x000fea0003800000 */
[----:B------:R3:W-:Y:S01]  /*0d60*/  STS [R24], RZ ;  /* 0x000000ff18007388 */ /* 0x0007e20000000800 */
[----:B------:R-:W-:Y:S02]  /*0d70*/  ISETP.NE.AND P1, PT, R0, 0x1, PT ;  /* 0x000000010000780c */ /* 0x000fe40003f25270 */
[----:B------:R-:W-:-:S11]  /*0d80*/  MOV R14, R12 ;  /* 0x0000000c000e7202 */ /* 0x000fd60000000f00 */
[----:B---3--:R-:W-:Y:S05]  /*0d90*/  @!P1 BRA `(.L_x_17734) ;  /* 0x0000000000189947 */ /* 0x008fea0003800000 */
[----:B------:R-:W-:Y:S01]  /*0da0*/  ISETP.NE.AND P1, PT, R0, 0x2, PT ;  /* 0x000000020000780c */ /* 0x000fe20003f25270 */
[----:B------:R-:W-:Y:S01]  /*0db0*/  VIADD R0, R24, UR9 ;  /* 0x0000000918007c36 */ /* 0x000fe20008000000 */
[----:B------:R3:W-:Y:S01]  /*0dc0*/  STS [R24+UR9], RZ ;  /* 0x000000ff18007988 */ /* 0x0007e20008000809 */
[----:B------:R-:W-:-:S10]  /*0dd0*/  MOV R14, R13 ;  /* 0x0000000d000e7202 */ /* 0x000fd40000000f00 */
[----:B------:R3:W-:Y:S01]  /*0de0*/  @P1 STS [R0+UR9], RZ ;  /* 0x000000ff00001988 */ /* 0x0007e20008000809 */
[----:B------:R-:W-:-:S07]  /*0df0*/  @P1 MOV R14, R18 ;  /* 0x00000012000e1202 */ /* 0x000fce0000000f00 */
.L_x_17734:
[----:B------:R-:W-:Y:S05]  /*0e00*/  BSYNC.RECONVERGENT B1 ;  /* 0x0000000000017941 */ /* 0x000fea0003800200 */
.L_x_17733:
[----:B------:R-:W-:Y:S05]  /*0e10*/  @!P2 BRA `(.L_x_17727) ;  /* 0x000000000038a947 */ /* 0x000fea0003800000 */
[----:B------:R-:W4:Y:S01]  /*0e20*/  S2R R3, SR_CgaCtaId ;  /* 0x0000000000037919 */ /* 0x000f220000008800 */
[----:B---3--:R-:W-:-:S05]  /*0e30*/  MOV R0, 0x400 ;  /* 0x0000040000007802 */ /* 0x008fca0000000f00 */
[----:B------:R-:W-:-:S05]  /*0e40*/  VIADD R0, R0, 0x500 ;  /* 0x0000050000007836 */ /* 0x000fca0000000000 */
[----:B----4-:R-:W-:-:S07]  /*0e50*/  LEA R5, R3, R0, 0x18 ;  /* 0x0000000003057211 */ /* 0x010fce00078ec0ff */
.L_x_17735:
[C---:B----4-:R-:W-:Y:S02]  /*0e60*/  LEA R0, R14.reuse, R5, 0x2 ;  /* 0x000000050e007211 */ /* 0x050fe400078e10ff */
[----:B------:R-:W-:Y:S02]  /*0e70*/  IADD3 R14, PT, PT, R14, UR9, RZ ;  /* 0x000000090e0e7c10 */ /* 0x000fe4000fffe0ff */
[----:B-1----:R-:W-:Y:S01]  /*0e80*/  IADD3 R2, PT, PT, R0, UR9, RZ ;  /* 0x0000000900027c10 */ /* 0x002fe2000fffe0ff */
[----:B------:R4:W-:Y:S01]  /*0e90*/  STS [R0], RZ ;  /* 0x000000ff00007388 */ /* 0x0009e20000000800 */
[----:B------:R-:W-:-:S03]  /*0ea0*/  ISETP.GE.U32.AND P1, PT, R14, 0x10, PT ;  /* 0x000000100e00780c */ /* 0x000fc60003f26070 */
[----:B------:R-:W-:Y:S01]  /*0eb0*/  VIADD R3, R2, UR9 ;  /* 0x0000000902037c36 */ /* 0x000fe20008000000 */
[----:B------:R4:W-:Y:S04]  /*0ec0*/  STS [R0+UR9], RZ ;  /* 0x000000ff00007988 */ /* 0x0009e80008000809 */
[----:B------:R4:W-:Y:S04]  /*0ed0*/  STS [R2+UR9], RZ ;  /* 0x000000ff02007988 */ /* 0x0009e80008000809 */
[----:B------:R4:W-:Y:S01]  /*0ee0*/  STS [R3+UR9], RZ ;  /* 0x000000ff03007988 */ /* 0x0009e20008000809 */
[----:B------:R-:W-:Y:S05]  /*0ef0*/  @!P1 BRA `(.L_x_17735) ;  /* 0xfffffffc00d89947 */ /* 0x000fea000383ffff */
.L_x_17727:
[----:B------:R-:W-:Y:S05]  /*0f00*/  BSYNC.RECONVERGENT B0 ;  /* 0x0000000000007941 */ /* 0x000fea0003800200 */
.L_x_17726:
[----:B------:R-:W-:Y:S08]  /*0f10*/  BAR.SYNC.DEFER_BLOCKING 0x0 ;  /* 0x0000000000007b1d */ /* 0x000ff00000010000 */
[----:B------:R-:W0:Y:S01]  /*0f20*/  S2UR UR8, SR_CgaCtaId ;  /* 0x00000000000879c3 */ /* 0x000e220000008800 */
[----:B------:R-:W-:Y:S01]  /*0f30*/  UMOV UR7, 0x400 ;  /* 0x0000040000077882 */ /* 0x000fe20000000000 */
[----:B------:R-:W-:Y:S05]  /*0f40*/  @P0 BRA `(.L_x_17736) ;  /* 0x00000008002c0947 */ /* 0x000fea0003800000 */
[----:B-1--4-:R-:W1:Y:S01]  /*0f50*/  S2R R2, SR_TID.X ;  /* 0x0000000000027919 */ /* 0x012e620000002100 */
[----:B---3--:R-:W-:Y:S01]  /*0f60*/  LOP3.LUT R0, R25, 0x1, RZ, 0xc0, !PT ;  /* 0x0000000119007812 */ /* 0x008fe200078ec0ff */
[----:B0-----:R-:W-:Y:S01]  /*0f70*/  ULEA UR16, UR8, UR7, 0x18 ;  /* 0x0000000708107291 */ /* 0x001fe2000f8ec0ff */
[----:B------:R-:W-:Y:S02]  /*0f80*/  BSSY B0, `(.L_x_17737) ;  /* 0x0000031000007945 */ /* 0x000fe40003800000 */
[----:B------:R-:W-:-:S06]  /*0f90*/  ISETP.NE.U32.AND P1, PT, R0, 0x1, PT ;  /* 0x000000010000780c */ /* 0x000fcc0003f25070 */
[----:B--2---:R-:W0:Y:S04]  /*0fa0*/  LDS.128 R16, [UR16+0x480] ;  /* 0x00048010ff107984 */ /* 0x004e280008000c00 */
[----:B------:R-:W2:Y:S04]  /*0fb0*/  LDS.128 R12, [UR16+0x490] ;  /* 0x00049010ff0c7984 */ /* 0x000ea80008000c00 */
[----:B------:R-:W3:Y:S04]  /*0fc0*/  LDS.128 R8, [UR16+0x4a0] ;  /* 0x0004a010ff087984 */ /* 0x000ee80008000c00 */
[----:B------:R-:W4:Y:S01]  /*0fd0*/  LDS.128 R4, [UR16+0x4b0] ;  /* 0x0004b010ff047984 */ /* 0x000f220008000c00 */
[----:B-1----:R-:W-:Y:S01]  /*0fe0*/  MOV R23, R2 ;  /* 0x0000000200177202 */ /* 0x002fe20000000f00 */
[----:B------:R-:W-:Y:S06]  /*0ff0*/  @!P1 BRA `(.L_x_17738) ;  /* 0x0000000000a49947 */ /* 0x000fec0003800000 */
[----:B------:R-:W-:Y:S01]  /*1000*/  IMAD R26, R2, 0x44, R29 ;  /* 0x00000044021a7824 */ /* 0x000fe200078e021d */
[----:B------:R-:W-:-:S05]  /*1010*/  UMOV UR16, 0xffffffff ;  /* 0xffffffff00107882 */ /* 0x000fca0000000000 */
[----:B------:R-:W1:Y:S01]  /*1020*/  LDS R26, [R26] ;  /* 0x000000001a1a7984 */ /* 0x000e620000000800 */
[----:B------:R-:W-:Y:S05]  /*1030*/  BRA.DIV UR16, `(.L_x_17739) ;  /* 0x0000000e10087947 */ /* 0x000fea000b800000 */
[----:B-1----:R-:W0:Y:S04]  /*1040*/  SHFL.IDX PT, R3, R26, RZ, 0x101f ;  /* 0x00101fff1a037589 */ /* 0x002e2800000e0000 */
[----:B------:R-:W1:Y:S04]  /*1050*/  SHFL.IDX PT, R28, R26, 0x1, 0x101f ;  /* 0x00301f001a1c7f89 */ /* 0x000e6800000e0000 */
[----:B------:R-:W5:Y:S04]  /*1060*/  SHFL.IDX PT, R23, R26, 0x2, 0x101f ;  /* 0x00501f001a177f89 */ /* 0x000f6800000e0000 */
[----:B------:R-:W2:Y:S04]  /*1070*/  SHFL.IDX PT, R27, R26, 0x3, 0x101f ;  /* 0x00701f001a1b7f89 */ /* 0x000ea800000e0000 */
[----:B------:R-:W3:Y:S01]  /*1080*/  SHFL.IDX PT, R2, R26, 0x4, 0x101f ;  /* 0x00901f001a027f89 */ /* 0x000ee200000e0000 */
[----:B0-----:R-:W-:-:S04]  /*1090*/  IMAD R0, R16, R3, RZ ;  /* 0x0000000310007224 */ /* 0x001fc800078e02ff */
[----:B-1----:R-:W-:Y:S02]  /*10a0*/  IMAD R3, R17, R28, R0 ;  /* 0x0000001c11037224 */ /* 0x002fe400078e0200 */
[----:B------:R-:W0:Y:S02]  /*10b0*/  SHFL.IDX PT, R28, R26, 0x5, 0x101f ;  /* 0x00b01f001a1c7f89 */ /* 0x000e2400000e0000 */
[----:B-----5:R-:W-:Y:S02]  /*10c0*/  IMAD R0, R18, R23, R3 ;  /* 0x0000001712007224 */ /* 0x020fe400078e0203 */
[----:B------:R-:W1:Y:S02]  /*10d0*/  SHFL.IDX PT, R23, R26, 0x6, 0x101f ;  /* 0x00d01f001a177f89 */ /* 0x000e6400000e0000 */
[----:B--2---:R-:W-:Y:S02]  /*10e0*/  IMAD R3, R19, R27, R0 ;  /* 0x0000001b13037224 */ /* 0x004fe400078e0200 */
[----:B------:R-:W2:Y:S02]  /*10f0*/  SHFL.IDX PT, R27, R26, 0x7, 0x101f ;  /* 0x00f01f001a1b7f89 */ /* 0x000ea400000e0000 */
[----:B---3--:R-:W-:-:S02]  /*1100*/  IMAD R0, R12, R2, R3 ;  /* 0x000000020c007224 */ /* 0x008fc400078e0203 */
[----:B------:R-:W3:Y:S02]  /*1110*/  SHFL.IDX PT, R2, R26, 0x8, 0x101f ;  /* 0x01101f001a027f89 */ /* 0x000ee400000e0000 */
[----:B0-----:R-:W-:Y:S02]  /*1120*/  IMAD R3, R13, R28, R0 ;  /* 0x0000001c0d037224 */ /* 0x001fe400078e0200 */
[----:B------:R-:W0:Y:S02]  /*1130*/  SHFL.IDX PT, R28, R26, 0x9, 0x101f ;  /* 0x01301f001a1c7f89 */ /* 0x000e2400000e0000 */
[----:B-1----:R-:W-:Y:S02]  /*1140*/  IMAD R0, R14, R23, R3 ;  /* 0x000000170e007224 */ /* 0x002fe400078e0203 */
[----:B------:R-:W1:Y:S02]  /*1150*/  SHFL.IDX PT, R23, R26, 0xa, 0x101f ;  /* 0x01501f001a177f89 */ /* 0x000e6400000e0000 */
[----:B--2---:R-:W-:-:S02]  /*1160*/  IMAD R3, R15, R27, R0 ;  /* 0x0000001b0f037224 */ /* 0x004fc400078e0200 */
[----:B------:R-:W2:Y:S02]  /*1170*/  SHFL.IDX PT, R0, R26, 0xb, 0x101f ;  /* 0x01701f001a007f89 */ /* 0x000ea400000e0000 */
[----:B---3--:R-:W-:Y:S02]  /*1180*/  IMAD R3, R8, R2, R3 ;  /* 0x0000000208037224 */ /* 0x008fe400078e0203 */
[----:B------:R-:W4:Y:S04]  /*1190*/  SHFL.IDX PT, R27, R26, 0xc, 0x101f ;  /* 0x01901f001a1b7f89 */ /* 0x000f2800000e0000 */
[----:B------:R-:W-:Y:S01]  /*11a0*/  SHFL.IDX PT, R2, R26, 0xf, 0x101f ;  /* 0x01f01f001a027f89 */ /* 0x000fe200000e0000 */
[----:B0-----:R-:W-:-:S03]  /*11b0*/  IMAD R3, R9, R28, R3 ;  /* 0x0000001c09037224 */ /* 0x001fc600078e0203 */
[----:B------:R-:W0:Y:S01]  /*11c0*/  SHFL.IDX PT, R28, R26, 0xd, 0x101f ;  /* 0x01b01f001a1c7f89 */ /* 0x000e2200000e0000 */
[----:B-1----:R-:W-:-:S03]  /*11d0*/  IMAD R3, R10, R23, R3 ;  /* 0x000000170a037224 */ /* 0x002fc600078e0203 */
[----:B------:R-:W1:Y:S01]  /*11e0*/  SHFL.IDX PT, R23, R26, 0xe, 0x101f ;  /* 0x01d01f001a177f89 */ /* 0x000e6200000e0000 */
[----:B--2---:R-:W-:-:S04]  /*11f0*/  IMAD R0, R11, R0, R3 ;  /* 0x000000000b007224 */ /* 0x004fc800078e0203 */
[----:B----4-:R-:W-:-:S04]  /*1200*/  IMAD R0, R4, R27, R0 ;  /* 0x0000001b04007224 */ /* 0x010fc800078e0200 */
[----:B0-----:R-:W-:-:S04]  /*1210*/  IMAD R0, R5, R28, R0 ;  /* 0x0000001c05007224 */ /* 0x001fc800078e0200 */
[----:B-1----:R-:W-:-:S07]  /*1220*/  IMAD R0, R6, R23, R0 ;  /* 0x0000001706007224 */ /* 0x002fce00078e0200 */
.L_x_17764:
[----:B------:R-:W0:Y:S01]  /*1230*/  LDS R3, [R24] ;  /* 0x0000000018037984 */ /* 0x000e220000000800 */
[----:B------:R-:W-:Y:S01]  /*1240*/  IMAD R0, R7, R2, R0 ;  /* 0x0000000207007224 */ /* 0x000fe200078e0200 */
[----:B------:R-:W1:Y:S02]  /*1250*/  S2R R20, SR_TID.X ;  /* 0x0000000000147919 */ /* 0x000e640000002100 */
[----:B-1----:R-:W-:Y:S01]  /*1260*/  IADD3 R23, PT, PT, R20, UR14, RZ ;  /* 0x0000000e14177c10 */ /* 0x002fe2000fffe0ff */
[----:B0-----:R-:W-:-:S05]  /*1270*/  IMAD.IADD R3, R0, 0x1, R3 ;  /* 0x0000000100037824 */ /* 0x001fca00078e0203 */
[----:B------:R1:W-:Y:S02]  /*1280*/  STS [R24], R3 ;  /* 0x0000000318007388 */ /* 0x0003e40000000800 */
.L_x_17738:
[----:B------:R-:W-:Y:S05]  /*1290*/  BSYNC B0 ;  /* 0x0000000000007941 */ /* 0x000fea0003800000 */
.L_x_17737:
[----:B------:R-:W-:-:S13]  /*12a0*/  ISETP.NE.AND P1, PT, R25, RZ, PT ;  /* 0x000000ff1900720c */ /* 0x000fda0003f25270 */
[----:B------:R-:W-:Y:S05]  /*12b0*/  @!P1 BRA `(.L_x_17736) ;  /* 0x0000000400509947 */ /* 0x000fea0003800000 */
[----:B------:R-:W-:Y:S01]  /*12c0*/  UIADD3 UR16, UPT, UPT, UR7, 0x500, URZ ;  /* 0x0000050007107890 */ /* 0x000fe2000fffe0ff */
[----:B-1----:R-:W-:-:S05]  /*12d0*/  MOV R3, UR8 ;  /* 0x0000000800037c02 */ /* 0x002fca0008000f00 */
[----:B------:R-:W-:-:S07]  /*12e0*/  LEA R3, R3, UR16, 0x18 ;  /* 0x0000001003037c11 */ /* 0x000fce000f8ec0ff */
.L_x_17741:
[----:B-1----:R-:W-:Y:S01]  /*12f0*/  IMAD R27, R23, 0x44, R29 ;  /* 0x00000044171b7824 */ /* 0x002fe200078e021d */
[----:B------:R-:W-:-:S04]  /*1300*/  UMOV UR16, 0xffffffff ;  /* 0xffffffff00107882 */ /* 0x000fc80000000000 */
[----:B0-----:R1:W0:Y:S01]  /*1310*/  LDS R26, [R27] ;  /* 0x000000001b1a7984 */ /* 0x0012220000000800 */
[----:B------:R-:W-:Y:S05]  /*1320*/  BRA.DIV UR16, `(.L_x_17740) ;  /* 0x0000000e10c47947 */ /* 0x000fea000b800000 */
[----:B0-----:R-:W0:Y:S01]  /*1330*/  SHFL.IDX PT, R0, R26, RZ, 0x101f ;  /* 0x00101fff1a007589 */ /* 0x001e2200000e0000 */
[----:B------:R-:W-:-:S03]  /*1340*/  IMAD R2, R23, 0x4, R3 ;  /* 0x0000000417027824 */ /* 0x000fc600078e0203 */
[----:B------:R-:W5:Y:S04]  /*1350*/  SHFL.IDX PT, R28, R26, 0x1, 0x101f ;  /* 0x00301f001a1c7f89 */ /* 0x000f6800000e0000 */
[----:B------:R-:W-:Y:S04]  /*1360*/  LDS R21, [R2] ;  /* 0x0000000002157984 */ /* 0x000fe80000000800 */
[----:B------:R-:W-:Y:S01]  /*1370*/  SHFL.IDX PT, R20, R26, 0xf, 0x101f ;  /* 0x01f01f001a147f89 */ /* 0x000fe200000e0000 */
[----:B0-----:R-:W-:-:S04]  /*1380*/  IMAD R0, R16, R0, RZ ;  /* 0x0000000010007224 */ /* 0x001fc800078e02ff */
[----:B-----5:R-:W-:Y:S02]  /*1390*/  IMAD R0, R17, R28, R0 ;  /* 0x0000001c11007224 */ /* 0x020fe400078e0200 */
[----:B------:R-:W0:Y:S02]  /*13a0*/  SHFL.IDX PT, R28, R26, 0x2, 0x101f ;  /* 0x00501f001a1c7f89 */ /* 0x000e2400000e0000 */
[----:B0-----:R-:W-:Y:S02]  /*13b0*/  IMAD R0, R18, R28, R0 ;  /* 0x0000001c12007224 */ /* 0x001fe400078e0200 */
[----:B------:R-:W0:Y:S02]  /*13c0*/  SHFL.IDX PT, R28, R26, 0x3, 0x101f ;  /* 0x00701f001a1c7f89 */ /* 0x000e2400000e0000 */
[----:B0-----:R-:W-:Y:S02]  /*13d0*/  IMAD R0, R19, R28, R0 ;  /* 0x0000001c13007224 */ /* 0x001fe400078e0200 */
[----:B------:R-:W2:Y:S02]  /*13e0*/  SHFL.IDX PT, R28, R26, 0x4, 0x101f ;  /* 0x00901f001a1c7f89 */ /* 0x000ea400000e0000 */
[----:B--2---:R-:W-:-:S02]  /*13f0*/  IMAD R0, R12, R28, R0 ;  /* 0x0000001c0c007224 */ /* 0x004fc400078e0200 */
[----:B------:R-:W0:Y:S02]  /*1400*/  SHFL.IDX PT, R28, R26, 0x5, 0x101f ;  /* 0x00b01f001a1c7f89 */ /* 0x000e2400000e0000 */
[----:B0-----:R-:W-:Y:S02]  /*1410*/  IMAD R0, R13, R28, R0 ;  /* 0x0000001c0d007224 */ /* 0x001fe400078e0200 */
[----:B------:R-:W0:Y:S02]  /*1420*/  SHFL.IDX PT, R28, R26, 0x6, 0x101f ;  /* 0x00d01f001a1c7f89 */ /* 0x000e2400000e0000 */
[----:B0-----:R-:W-:Y:S02]  /*1430*/  IMAD R0, R14, R28, R0 ;  /* 0x0000001c0e007224 */ /* 0x001fe400078e0200 */
[----:B------:R-:W0:Y:S02]  /*1440*/  SHFL.IDX PT, R28, R26, 0x7, 0x101f ;  /* 0x00f01f001a1c7f89 */ /* 0x000e2400000e0000 */
[----:B0-----:R-:W-:-:S02]  /*1450*/  IMAD R0, R15, R28, R0 ;  /* 0x0000001c0f007224 */ /* 0x001fc400078e0200 */
[----:B------:R-:W3:Y:S02]  /*1460*/  SHFL.IDX PT, R28, R26, 0x8, 0x101f ;  /* 0x01101f001a1c7f89 */ /* 0x000ee400000e0000 */
[----:B---3--:R-:W-:Y:S02]  /*1470*/  IMAD R0, R8, R28, R0 ;  /* 0x0000001c08007224 */ /* 0x008fe400078e0200 */
[----:B------:R-:W0:Y:S02]  /*1480*/  SHFL.IDX PT, R28, R26, 0x9, 0x101f ;  /* 0x01301f001a1c7f89 */ /* 0x000e2400000e0000 */
[----:B0-----:R-:W-:Y:S02]  /*1490*/  IMAD R0, R9, R28, R0 ;  /* 0x0000001c09007224 */ /* 0x001fe400078e0200 */
[----:B------:R-:W0:Y:S02]  /*14a0*/  SHFL.IDX PT, R28, R26, 0xa, 0x101f ;  /* 0x01501f001a1c7f89 */ /* 0x000e2400000e0000 */
[----:B0-----:R-:W-:-:S02]  /*14b0*/  IMAD R0, R10, R28, R0 ;  /* 0x0000001c0a007224 */ /* 0x001fc400078e0200 */
[----:B------:R-:W0:Y:S02]  /*14c0*/  SHFL.IDX PT, R28, R26, 0xb, 0x101f ;  /* 0x01701f001a1c7f89 */ /* 0x000e2400000e0000 */
[----:B0-----:R-:W-:Y:S02]  /*14d0*/  IMAD R0, R11, R28, R0 ;  /* 0x0000001c0b007224 */ /* 0x001fe400078e0200 */
[----:B------:R-:W4:Y:S02]  /*14e0*/  SHFL.IDX PT, R28, R26, 0xc, 0x101f ;  /* 0x01901f001a1c7f89 */ /* 0x000f2400000e0000 */
[----:B----4-:R-:W-:Y:S02]  /*14f0*/  IMAD R0, R4, R28, R0 ;  /* 0x0000001c04007224 */ /* 0x010fe400078e0200 */
[----:B------:R-:W0:Y:S02]  /*1500*/  SHFL.IDX PT, R28, R26, 0xd, 0x101f ;  /* 0x01b01f001a1c7f89 */ /* 0x000e2400000e0000 */
[----:B0-----:R-:W-:-:S02]  /*1510*/  IMAD R0, R5, R28, R0 ;  /* 0x0000001c05007224 */ /* 0x001fc400078e0200 */
[----:B------:R-:W0:Y:S02]  /*1520*/  SHFL.IDX PT, R28, R26, 0xe, 0x101f ;  /* 0x01d01f001a1c7f89 */ /* 0x000e2400000e0000 */
[----:B0-----:R-:W-:-:S04]  /*1530*/  IMAD R0, R6, R28, R0 ;  /* 0x0000001c06007224 */ /* 0x001fc800078e0200 */
[----:B------:R-:W-:-:S05]  /*1540*/  IMAD R0, R7, R20, R0 ;  /* 0x0000001407007224 */ /* 0x000fca00078e0200 */
[----:B------:R-:W-:Y:S02]  /*1550*/  IADD3 R21, PT, PT, R0, R21, RZ ;  /* 0x0000001500157210 */ /* 0x000fe40007ffe0ff */
[----:B------:R-:W0:Y:S03]  /*1560*/  LDC R0, c[0x0][0x360] ;  /* 0x0000d800ff007b82 */ /* 0x000e260000000800 */
[----:B------:R-:W-:Y:S01]  /*1570*/  STS [R2], R21 ;  /* 0x0000001502007388 */ /* 0x000fe20000000800 */
[----:B0-----:R-:W-:-:S05]  /*1580*/  IMAD R20, R0, 0x44, R27 ;  /* 0x0000004400147824 */ /* 0x001fca00078e021b */
[----:B------:R-:W1:Y:S04]  /*1590*/  LDS R26, [R20] ;  /* 0x00000000141a7984 */ /* 0x000e680000000800 */
[----:B-1----:R-:W0:Y:S04]  /*15a0*/  SHFL.IDX PT, R27, R26, RZ, 0x101f ;  /* 0x00101fff1a1b7589 */ /* 0x002e2800000e0000 */
[----:B------:R-:W1:Y:S01]  /*15b0*/  SHFL.IDX PT, R22, R26, 0x1, 0x101f ;  /* 0x00301f001a167f89 */ /* 0x000e6200000e0000 */
[----:B0-----:R-:W-:-:S04]  /*15c0*/  IMAD R28, R16, R27, RZ ;  /* 0x0000001b101c7224 */ /* 0x001fc800078e02ff */
[----:B-1----:R-:W-:Y:S02]  /*15d0*/  IMAD R27, R17, R22, R28 ;  /* 0x00000016111b7224 */ /* 0x002fe400078e021c */
[----:B------:R-:W0:Y:S02]  /*15e0*/  SHFL.IDX PT, R28, R26, 0x2, 0x101f ;  /* 0x00501f001a1c7f89 */ /* 0x000e2400000e0000 */
[----:B0-----:R-:W-:Y:S02]  /*15f0*/  IMAD R27, R18, R28, R27 ;  /* 0x0000001c121b7224 */ /* 0x001fe400078e021b */
[----:B------:R-:W0:Y:S02]  /*1600*/  SHFL.IDX PT, R28, R26, 0x3, 0x101f ;  /* 0x00701f001a1c7f89 */ /* 0x000e2400000e0000 */
[----:B0-----:R-:W-:Y:S02]  /*1610*/  IMAD R27, R19, R28, R27 ;  /* 0x0000001c131b7224 */ /* 0x001fe400078e021b */
[----:B------:R-:W0:Y:S02]  /*1620*/  SHFL.IDX PT, R28, R26, 0x4, 0x101f ;  /* 0x00901f001a1c7f89 */ /* 0x000e2400000e0000 */
[----:B0-----:R-:W-:-:S02]  /*1630*/  IMAD R27, R12, R28, R27 ;  /* 0x0000001c0c1b7224 */ /* 0x001fc400078e021b */
        /* <DEDUP_REMOVED lines=20> */
[----:B------:R0:W1:Y:S05]  /*1780*/  SHFL.IDX PT, R28, R26, 0xf, 0x101f ;  /* 0x01f01f001a1c7f89 */ /* 0x00006a00000e0000 */
.L_x_17798:
[----:B------:R-:W2:Y:S01]  /*1790*/  LDS R20, [R2+UR9] ;  /* 0x0000000902147984 */ /* 0x000ea20008000800 */
[----:B-1----:R-:W-:Y:S02]  /*17a0*/  IMAD R27, R7, R28, R27 ;  /* 0x0000001c071b7224 */ /* 0x002fe400078e021b */
[----:B------:R-:W-:-:S05]  /*17b0*/  IMAD R23, R0, 0x2, R23 ;  /* 0x0000000200177824 */ /* 0x000fca00078e0217 */
[----:B------:R-:W-:Y:S02]  /*17c0*/  ISETP.GE.U32.AND P1, PT, R23, 0x10, PT ;  /* 0x000000101700780c */ /* 0x000fe40003f26070 */
[----:B--2---:R-:W-:-:S05]  /*17d0*/  IADD3 R27, PT, PT, R27, R20, RZ ;  /* 0x000000141b1b7210 */ /* 0x004fca0007ffe0ff */
[----:B------:R1:W-:Y:S06]  /*17e0*/  STS [R2+UR9], R27 ;  /* 0x0000001b02007988 */ /* 0x0003ec0008000809 */
[----:B------:R-:W-:Y:S05]  /*17f0*/  @!P1 BRA `(.L_x_17741) ;  /* 0xfffffff800bc9947 */ /* 0x000fea000383ffff */
.L_x_17736:
[----:B------:R-:W-:Y:S05]  /*1800*/  WARPSYNC.ALL ;  /* 0x0000000000007948 */ /* 0x000fea0003800000 */
[----:B------:R-:W-:Y:S06]  /*1810*/  BAR.SYNC.DEFER_BLOCKING 0x0 ;  /* 0x0000000000007b1d */ /* 0x000fec0000010000 */
[----:B------:R-:W-:Y:S04]  /*1820*/  BSSY.RECONVERGENT B0, `(.L_x_17742) ;  /* 0x000003e000007945 */ /* 0x000fe80003800200 */
[----:B------:R-:W-:Y:S05]  /*1830*/  @P0 BRA `(.L_x_17743) ;  /* 0x0000000000f00947 */ /* 0x000fea0003800000 */
[----:B------:R-:W5:Y:S01]  /*1840*/  S2R R20, SR_TID.X ;  /* 0x0000000000147919 */ /* 0x000f620000002100 */
[C---:B---34-:R-:W-:Y:S01]  /*1850*/  IADD3 R0, PT, PT, R25.reuse, 0x1, RZ ;  /* 0x0000000119007810 */ /* 0x058fe20007ffe0ff */
[----:B------:R-:W-:Y:S01]  /*1860*/  BSSY.RECONVERGENT B1, `(.L_x_17744) ;  /* 0x000001c000017945 */ /* 0x000fe20003800200 */
[----:B------:R-:W-:Y:S02]  /*1870*/  ISETP.GE.U32.AND P0, PT, R25, 0x3, PT ;  /* 0x000000031900780c */ /* 0x000fe40003f06070 */
[----:B01----:R-:W-:-:S04]  /*1880*/  LOP3.LUT R4, R0, 0x3, RZ, 0xc0, !PT ;  /* 0x0000000300047812 */ /* 0x003fc800078ec0ff */
[----:B------:R-:W-:Y:S02]  /*1890*/  ISETP.NE.AND P1, PT, R4, RZ, PT ;  /* 0x000000ff0400720c */ /* 0x000fe40003f25270 */
[----:B-----5:R-:W-:-:S11]  /*18a0*/  MOV R0, R20 ;  /* 0x0000001400007202 */ /* 0x020fd60000000f00 */
[----:B------:R-:W-:Y:S05]  /*18b0*/  @!P1 BRA `(.L_x_17745) ;  /* 0x0000000000589947 */ /* 0x000fea0003800000 */
[----:B------:R-:W0:Y:S01]  /*18c0*/  LDS R5, [R24] ;  /* 0x0000000018057984 */ /* 0x000e220000000800 */
[----:B------:R-:W1:Y:S01]  /*18d0*/  LDC.64 R2, c[0x0][0x3a0] ;  /* 0x0000e800ff027b82 */ /* 0x000e620000000a00 */
[----:B------:R-:W-:Y:S01]  /*18e0*/  IMAD.U32 R7, RZ, RZ, UR6 ;  /* 0x00000006ff077e24 */ /* 0x000fe2000f8e00ff */
[----:B------:R-:W-:Y:S02]  /*18f0*/  ISETP.NE.AND P1, PT, R4, 0x1, PT ;  /* 0x000000010400780c */ /* 0x000fe40003f25270 */
[----:B------:R-:W-:Y:S02]  /*1900*/  IADD3 R0, PT, PT, R20, UR14, RZ ;  /* 0x0000000e14007c10 */ /* 0x000fe4000fffe0ff */
[----:B------:R-:W-:-:S05]  /*1910*/  LEA R7, R7, R20, 0x4 ;  /* 0x0000001407077211 */ /* 0x000fca00078e20ff */
[----:B-1----:R-:W-:-:S05]  /*1920*/  IMAD.WIDE R2, R7, 0x4, R2 ;  /* 0x0000000407027825 */ /* 0x002fca00078e0202 */
[----:B0-----:R0:W-:Y:S01]  /*1930*/  STG.E desc[UR12][R2.64], R5 ;  /* 0x0000000502007986 */ /* 0x0011e2000c10190c */
        /* <DEDUP_REMOVED lines=9> */
[----:B------:R-:W-:Y:S02]  /*19d0*/  @P2 IADD3 R4, P1, PT, R2, UR9, RZ ;  /* 0x0000000902042c10 */ /* 0x000fe4000ff3e0ff */
[----:B------:R-:W-:Y:S02]  /*19e0*/  @P2 MOV R0, R6 ;  /* 0x0000000600002202 */ /* 0x000fe40000000f00 */
[----:B------:R-:W-:Y:S01]  /*19f0*/  @P2 IADD3.X R5, PT, PT, RZ, R3, RZ, P1, !PT ;  /* 0x00000003ff052210 */ /* 0x000fe20000ffe4ff */
[----:B-1----:R1:W-:Y:S04]  /*1a00*/  STG.E desc[UR12][R2.64], R7 ;  /* 0x0000000702007986 */ /* 0x0023e8000c10190c */
[----:B0-----:R1:W-:Y:S04]  /*1a10*/  @P2 STG.E desc[UR12][R4.64], R9 ;  /* 0x0000000904002986 */ /* 0x0013e8000c10190c */
.L_x_17745:
[----:B------:R-:W-:Y:S05]  /*1a20*/  BSYNC.RECONVERGENT B1 ;  /* 0x0000000000017941 */ /* 0x000fea0003800200 */
.L_x_17744:
[----:B------:R-:W-:Y:S05]  /*1a30*/  @!P0 BRA `(.L_x_17743) ;  /* 0x0000000000708947 */ /* 0x000fea0003800000 */
[----:B01----:R-:W0:Y:S01]  /*1a40*/  LDC.64 R2, c[0x0][0x3a0] ;  /* 0x0000e800ff027b82 */ /* 0x003e220000000a00 */
[----:B------:R-:W-:Y:S01]  /*1a50*/  UIADD3 UR16, UPT, UPT, UR7, 0x500, URZ ;  /* 0x0000050007107890 */ /* 0x000fe2000fffe0ff */
[----:B------:R-:W-:-:S05]  /*1a60*/  IMAD.U32 R4, RZ, RZ, UR8 ;  /* 0x00000008ff047e24 */ /* 0x000fca000f8e00ff */
[----:B--2---:R-:W-:-:S04]  /*1a70*/  MOV R21, UR16 ;  /* 0x0000001000157c02 */ /* 0x004fc80008000f00 */
[----:B------:R-:W-:-:S07]  /*1a80*/  LEA R21, R4, R21, 0x18 ;  /* 0x0000001504157211 */ /* 0x000fce00078ec0ff */
.L_x_17746:
[----:B------:R-:W-:Y:S02]  /*1a90*/  LEA R12, R0, R21, 0x2 ;  /* 0x00000015000c7211 */ /* 0x000fe400078e10ff */
[----:B-1----:R-:W-:-:S03]  /*1aa0*/  MOV R5, UR6 ;  /* 0x0000000600057c02 */ /* 0x002fc60008000f00 */
[----:B------:R-:W-:Y:S01]  /*1ab0*/  VIADD R14, R12, UR9 ;  /* 0x000000090c0e7c36 */ /* 0x000fe20008000000 */
[----:B------:R-:W1:Y:S01]  /*1ac0*/  LDS R13, [R12] ;  /* 0x000000000c0d7984 */ /* 0x000e620000000800 */
[----:B------:R-:W-:Y:S01]  /*1ad0*/  IMAD R5, R5, 0x10, R0 ;  /* 0x0000001005057824 */ /* 0x000fe200078e0200 */
[----:B------:R-:W-:Y:S02]  /*1ae0*/  IADD3 R0, PT, PT, R0, UR9, RZ ;  /* 0x0000000900007c10 */ /* 0x000fe4000fffe0ff */
[----:B------:R-:W-:Y:S01]  /*1af0*/  IADD3 R16, PT, PT, R14, UR9, RZ ;  /* 0x000000090e107c10 */ /* 0x000fe2000fffe0ff */
[----:B------:R-:W2:Y:S01]  /*1b00*/  LDS R15, [R12+UR9] ;  /* 0x000000090c0f7984 */ /* 0x000ea20008000800 */
[----:B0-----:R-:W-:-:S03]  /*1b10*/  IMAD.WIDE R4, R5, 0x4, R2 ;  /* 0x0000000405047825 */ /* 0x001fc600078e0202 */
[----:B------:R-:W0:Y:S01]  /*1b20*/  LDS R17, [R14+UR9] ;  /* 0x000000090e117984 */ /* 0x000e220008000800 */
[----:B------:R-:W-:-:S03]  /*1b30*/  IADD3 R6, P0, PT, R4, UR9, RZ ;  /* 0x0000000904067c10 */ /* 0x000fc6000ff1e0ff */
[----:B------:R-:W3:Y:S01]  /*1b40*/  LDS R19, [R16+UR9] ;  /* 0x0000000910137984 */ /* 0x000ee20008000800 */
[----:B------:R-:W-:Y:S02]  /*1b50*/  IADD3.X R7, PT, PT, RZ, R5, RZ, P0, !PT ;  /* 0x00000005ff077210 */ /* 0x000fe400007fe4ff */
[----:B------:R-:W-:-:S04]  /*1b60*/  IADD3 R8, P0, PT, R6, UR9, RZ ;  /* 0x0000000906087c10 */ /* 0x000fc8000ff1e0ff */
[----:B------:R-:W-:Y:S02]  /*1b70*/  IADD3.X R9, PT, PT, RZ, R7, RZ, P0, !PT ;  /* 0x00000007ff097210 */ /* 0x000fe400007fe4ff */
[----:B------:R-:W-:-:S05]  /*1b80*/  IADD3 R10, P0, PT, R8, UR9, RZ ;  /* 0x00000009080a7c10 */ /* 0x000fca000ff1e0ff */
[----:B------:R-:W-:Y:S01]  /*1b90*/  IMAD.X R11, RZ, RZ, R9, P0 ;  /* 0x000000ffff0b7224 */ /* 0x000fe200000e0609 */
[----:B------:R-:W-:Y:S01]  /*1ba0*/  ISETP.GE.U32.AND P0, PT, R0, 0x10, PT ;  /* 0x000000100000780c */ /* 0x000fe20003f06070 */
[----:B-1----:R1:W-:Y:S04]  /*1bb0*/  STG.E desc[UR12][R4.64], R13 ;  /* 0x0000000d04007986 */ /* 0x0023e8000c10190c */
[----:B--2---:R1:W-:Y:S04]  /*1bc0*/  STG.E desc[UR12][R6.64], R15 ;  /* 0x0000000f06007986 */ /* 0x0043e8000c10190c */
[----:B0-----:R1:W-:Y:S04]  /*1bd0*/  STG.E desc[UR12][R8.64], R17 ;  /* 0x0000001108007986 */ /* 0x0013e8000c10190c */
[----:B---3--:R1:W-:Y:S01]  /*1be0*/  STG.E desc[UR12][R10.64], R19 ;  /* 0x000000130a007986 */ /* 0x0083e2000c10190c */
[----:B------:R-:W-:Y:S05]  /*1bf0*/  @!P0 BRA `(.L_x_17746) ;  /* 0xfffffffc00a48947 */ /* 0x000fea000383ffff */
.L_x_17743:
[----:B0-----:R-:W-:Y:S05]  /*1c00*/  BSYNC.RECONVERGENT B0 ;  /* 0x0000000000007941 */ /* 0x001fea0003800200 */
.L_x_17742:
[----:B------:R-:W-:Y:S02]  /*1c10*/  USHF.L.U32 UR7, UR15, 0x2, URZ ;  /* 0x000000020f077899 */ /* 0x000fe400080006ff */
[----:B------:R-:W-:-:S04]  /*1c20*/  UIADD3 UR6, UPT, UPT, UR15, UR6, URZ ;  /* 0x000000060f067290 */ /* 0x000fc8000fffe0ff */
[----:B------:R-:W-:-:S09]  /*1c30*/  UISETP.GE.U32.AND UP0, UPT, UR6, UR7, UPT ;  /* 0x000000070600728c */ /* 0x000fd2000bf06070 */
[----:B------:R-:W-:Y:S05]  /*1c40*/  BRA.U !UP0, `(.L_x_17747) ;  /* 0xffffffed08047547 */ /* 0x000fea000b83ffff */
[----:B------:R-:W-:Y:S05]  /*1c50*/  EXIT ;  /* 0x000000000000794d */ /* 0x000fea0003800000 */
.L_x_17739:
[----:B------:R-:W-:Y:S02]  /*1c60*/  HFMA2 R22, -RZ, RZ, 0, 0 ;  /* 0x00000000ff167431 */ /* 0x000fe400000001ff */
[----:B------:R-:W-:Y:S01]  /*1c70*/  IMAD.MOV.U32 R21, RZ, RZ, 0x101f ;  /* 0x0000101fff157424 */ /* 0x000fe200078e00ff */
[----:B------:R-:W-:-:S07]  /*1c80*/  MOV R20, 0xffffffff ;  /* 0xffffffff00147802 */ /* 0x000fce0000000f00 */
[----:B01234-:R-:W-:Y:S05]  /*1c90*/  WARPSYNC.COLLECTIVE R20, `(.L_x_17748) ;  /* 0x0000000014087348 */ /* 0x01ffea0003c00000 */
[----:B-1----:R1:W0:Y:S02]  /*1ca0*/  SHFL.IDX P1, R28, R26, R22, R21 ;  /* 0x000000161a1c7389 */ /* 0x0022240000020015 */
[----:B01234-:R-:W-:Y:S05]  /*1cb0*/  ENDCOLLECTIVE ;  /* 0x000000000000791b */ /* 0x01ffea0003800000 */
.L_x_17748:
[----:B------:R-:W-:Y:S01]  /*1cc0*/  IMAD.MOV.U32 R22, RZ, RZ, 0x1 ;  /* 0x00000001ff167424 */ /* 0x000fe200078e00ff */
[----:B------:R-:W-:-:S07]  /*1cd0*/  MOV R3, R28 ;  /* 0x0000001c00037202 */ /* 0x000fce0000000f00 */
[----:B------:R-:W-:Y:S05]  /*1ce0*/  WARPSYNC.COLLECTIVE R20, `(.L_x_17749) ;  /* 0x0000000014087348 */ /* 0x000fea0003c00000 */
[----:B------:R0:W1:Y:S02]  /*1cf0*/  SHFL.IDX P1, R28, R26, R22, R21 ;  /* 0x000000161a1c7389 */ /* 0x0000640000020015 */
[----:B01----:R-:W-:Y:S05]  /*1d00*/  ENDCOLLECTIVE ;  /* 0x000000000000791b */ /* 0x003fea0003800000 */
.L_x_17749:
[----:B------:R-:W-:Y:S02]  /*1d10*/  IMAD R0, R16, R3, RZ ;  /* 0x0000000310007224 */ /* 0x000fe400078e02ff */
[----:B------:R-:W-:Y:S02]  /*1d20*/  HFMA2 R22, -RZ, RZ, 0, 1.1920928955078125e-07 ;  /* 0x00000002ff167431 */ /* 0x000fe400000001ff */
[----:B------:R-:W-:-:S07]  /*1d30*/  IMAD R3, R17, R28, R0 ;  /* 0x0000001c11037224 */ /* 0x000fce00078e0200 */
[----:B------:R-:W-:Y:S05]  /*1d40*/  WARPSYNC.COLLECTIVE R20, `(.L_x_17750) ;  /* 0x0000000014087348 */ /* 0x000fea0003c00000 */
[----:B------:R0:W1:Y:S02]  /*1d50*/  SHFL.IDX P1, R28, R26, R22, R21 ;  /* 0x000000161a1c7389 */ /* 0x0000640000020015 */
[----:B01----:R-:W-:Y:S05]  /*1d60*/  ENDCOLLECTIVE ;  /* 0x000000000000791b */ /* 0x003fea0003800000 */
.L_x_17750:
[----:B------:R-:W-:Y:S01]  /*1d70*/  IMAD.MOV.U32 R22, RZ, RZ, 0x3 ;  /* 0x00000003ff167424 */ /* 0x000fe200078e00ff */
[----:B------:R-:W-:-:S07]  /*1d80*/  MOV R23, R28 ;  /* 0x0000001c00177202 */ /* 0x000fce0000000f00 */
[----:B------:R-:W-:Y:S05]  /*1d90*/  WARPSYNC.COLLECTIVE R20, `(.L_x_17751) ;  /* 0x0000000014087348 */ /* 0x000fea0003c00000 */
[----:B------:R0:W1:Y:S02]  /*1da0*/  SHFL.IDX P1, R28, R26, R22, R21 ;  /* 0x000000161a1c7389 */ /* 0x0000640000020015 */
[----:B01----:R-:W-:Y:S05]  /*1db0*/  ENDCOLLECTIVE ;  /* 0x000000000000791b */ /* 0x003fea0003800000 */
.L_x_17751:
[----:B------:R-:W-:Y:S02]  /*1dc0*/  IMAD R0, R18, R23, R3 ;  /* 0x0000001712007224 */ /* 0x000fe400078e0203 */
[----:B------:R-:W-:Y:S01]  /*1dd0*/  HFMA2 R22, -RZ, RZ, 0, 2.384185791015625e-07 ;  /* 0x00000004ff167431 */ /* 0x000fe200000001ff */
[----:B------:R-:W-:-:S07]  /*1de0*/  MOV R27, R28 ;  /* 0x0000001c001b7202 */ /* 0x000fce0000000f00 */
[----:B------:R-:W-:Y:S05]  /*1df0*/  WARPSYNC.COLLECTIVE R20, `(.L_x_17752) ;  /* 0x0000000014087348 */ /* 0x000fea0003c00000 */
[----:B------:R0:W1:Y:S02]  /*1e00*/  SHFL.IDX P1, R28, R26, R22, R21 ;  /* 0x000000161a1c7389 */ /* 0x0000640000020015 */
[----:B01----:R-:W-:Y:S05]  /*1e10*/  ENDCOLLECTIVE ;  /* 0x000000000000791b */ /* 0x003fea0003800000 */
.L_x_17752:
[----:B------:R-:W-:Y:S01]  /*1e20*/  IMAD R3, R19, R27, R0 ;  /* 0x0000001b13037224 */ /* 0x000fe200078e0200 */
[----:B------:R-:W-:Y:S01]  /*1e30*/  MOV R22, 0x5 ;  /* 0x0000000500167802 */ /* 0x000fe20000000f00 */
[----:B------:R-:W-:-:S07]  /*1e40*/  IMAD.MOV.U32 R2, RZ, RZ, R28 ;  /* 0x000000ffff027224 */ /* 0x000fce00078e001c */
[----:B------:R-:W-:Y:S05]  /*1e50*/  WARPSYNC.COLLECTIVE R20, `(.L_x_17753) ;  /* 0x0000000014087348 */ /* 0x000fea0003c00000 */
[----:B------:R0:W1:Y:S02]  /*1e60*/  SHFL.IDX P1, R28, R26, R22, R21 ;  /* 0x000000161a1c7389 */ /* 0x0000640000020015 */
[----:B01----:R-:W-:Y:S05]  /*1e70*/  ENDCOLLECTIVE ;  /* 0x000000000000791b */ /* 0x003fea0003800000 */
.L_x_17753:
[----:B------:R-:W-:Y:S02]  /*1e80*/  IMAD R0, R12, R2, R3 ;  /* 0x000000020c007224 */ /* 0x000fe400078e0203 */
[----:B------:R-:W-:Y:S02]  /*1e90*/  HFMA2 R22, -RZ, RZ, 0, 3.5762786865234375e-07 ;  /* 0x00000006ff167431 */ /* 0x000fe400000001ff */
[----:B------:R-:W-:-:S07]  /*1ea0*/  IMAD R3, R13, R28, R0 ;  /* 0x0000001c0d037224 */ /* 0x000fce00078e0200 */
[----:B------:R-:W-:Y:S05]  /*1eb0*/  WARPSYNC.COLLECTIVE R20, `(.L_x_17754) ;  /* 0x0000000014087348 */ /* 0x000fea0003c00000 */
[----:B------:R0:W1:Y:S02]  /*1ec0*/  SHFL.IDX P1, R28, R26, R22, R21 ;  /* 0x000000161a1c7389 */ /* 0x0000640000020015 */
[----:B01----:R-:W-:Y:S05]  /*1ed0*/  ENDCOLLECTIVE ;  /* 0x000000000000791b */ /* 0x003fea0003800000 */
.L_x_17754:
[----:B------:R-:W-:Y:S01]  /*1ee0*/  MOV R22, 0x7 ;  /* 0x0000000700167802 */ /* 0x000fe20000000f00 */
[----:B------:R-:W-:-:S07]  /*1ef0*/  IMAD.MOV.U32 R23, RZ, RZ, R28 ;  /* 0x000000ffff177224 */ /* 0x000fce00078e001c */
[----:B------:R-:W-:Y:S05]  /*1f00*/  WARPSYNC.COLLECTIVE R20, `(.L_x_17755) ;  /* 0x0000000014087348 */ /* 0x000fea0003c00000 */
[----:B------:R0:W1:Y:S02]  /*1f10*/  SHFL.IDX P1, R28, R26, R22, R21 ;  /* 0x000000161a1c7389 */ /* 0x0000640000020015 */
[----:B01----:R-:W-:Y:S05]  /*1f20*/  ENDCOLLECTIVE ;  /* 0x000000000000791b */ /* 0x003fea0003800000 */
.L_x_17755:
[----:B------:R-:W-:Y:S02]  /*1f30*/  IMAD R0, R14, R23, R3 ;  /* 0x000000170e007224 */ /* 0x000fe400078e0203 */
[----:B------:R-:W-:Y:S01]  /*1f40*/  IMAD.MOV.U32 R22, RZ, RZ, 0x8 ;  /* 0x00000008ff167424 */ /* 0x000fe200078e00ff */
[----:B------:R-:W-:-:S07]  /*1f50*/  MOV R27, R28 ;  /* 0x0000001c001b7202 */ /* 0x000fce0000000f00 */
[----:B------:R-:W-:Y:S05]  /*1f60*/  WARPSYNC.COLLECTIVE R20, `(.L_x_17756) ;  /* 0x0000000014087348 */ /* 0x000fea0003c00000 */
[----:B------:R0:W1:Y:S02]  /*1f70*/  SHFL.IDX P1, R28, R26, R22, R21 ;  /* 0x000000161a1c7389 */ /* 0x0000640000020015 */
[----:B01----:R-:W-:Y:S05]  /*1f80*/  ENDCOLLECTIVE ;  /* 0x000000000000791b */ /* 0x003fea0003800000 */
.L_x_17756:
[----:B------:R-:W-:Y:S02]  /*1f90*/  IMAD R3, R15, R27, R0 ;  /* 0x0000001b0f037224 */ /* 0x000fe400078e0200 */
[----:B------:R-:W-:Y:S01]  /*1fa0*/  HFMA2 R22, -RZ, RZ, 0, 5.36441802978515625e-07 ;  /* 0x00000009ff167431 */ /* 0x000fe200000001ff */
[----:B------:R-:W-:-:S07]  /*1fb0*/  MOV R2, R28 ;  /* 0x0000001c00027202 */ /* 0x000fce0000000f00 */
[----:B------:R-:W-:Y:S05]  /*1fc0*/  WARPSYNC.COLLECTIVE R20, `(.L_x_17757) ;  /* 0x0000000014087348 */ /* 0x000fea0003c00000 */
[----:B------:R0:W1:Y:S02]  /*1fd0*/  SHFL.IDX P1, R28, R26, R22, R21 ;  /* 0x000000161a1c7389 */ /* 0x0000640000020015 */
[----:B01----:R-:W-:Y:S05]  /*1fe0*/  ENDCOLLECTIVE ;  /* 0x000000000000791b */ /* 0x003fea0003800000 */
.L_x_17757:
[----:B------:R-:W-:Y:S02]  /*1ff0*/  IMAD R3, R8, R2, R3 ;  /* 0x0000000208037224 */ /* 0x000fe400078e0203 */
[----:B------:R-:W-:Y:S02]  /*2000*/  IMAD.MOV.U32 R22, RZ, RZ, 0xa ;  /* 0x0000000aff167424 */ /* 0x000fe400078e00ff */
[----:B------:R-:W-:-:S07]  /*2010*/  IMAD R3, R9, R28, R3 ;  /* 0x0000001c09037224 */ /* 0x000fce00078e0203 */
[----:B------:R-:W-:Y:S05]  /*2020*/  WARPSYNC.COLLECTIVE R20, `(.L_x_17758) ;  /* 0x0000000014087348 */ /* 0x000fea0003c00000 */
[----:B------:R0:W1:Y:S02]  /*2030*/  SHFL.IDX P1, R28, R26, R22, R21 ;  /* 0x000000161a1c7389 */ /* 0x0000640000020015 */
[----:B01----:R-:W-:Y:S05]  /*2040*/  ENDCOLLECTIVE ;  /* 0x000000000000791b */ /* 0x003fea0003800000 */
.L_x_17758:
[----:B------:R-:W-:Y:S01]  /*2050*/  HFMA2 R22, -RZ, RZ, 0, 6.55651092529296875e-07 ;  /* 0x0000000bff167431 */ /* 0x000fe200000001ff */
[----:B------:R-:W-:-:S07]  /*2060*/  MOV R23, R28 ;  /* 0x0000001c00177202 */ /* 0x000fce0000000f00 */
[----:B------:R-:W-:Y:S05]  /*2070*/  WARPSYNC.COLLECTIVE R20, `(.L_x_17759) ;  /* 0x0000000014087348 */ /* 0x000fea0003c00000 */
[----:B------:R0:W1:Y:S02]  /*2080*/  SHFL.IDX P1, R28, R26, R22, R21 ;  /* 0x000000161a1c7389 */ /* 0x0000640000020015 */
[----:B01----:R-:W-:Y:S05]  /*2090*/  ENDCOLLECTIVE ;  /* 0x000000000000791b */ /* 0x003fea0003800000 */
.L_x_17759:
[----:B------:R-:W-:Y:S01]  /*20a0*/  IMAD R3, R10, R23, R3 ;  /* 0x000000170a037224 */ /* 0x000fe200078e0203 */
[----:B------:R-:W-:Y:S01]  /*20b0*/  MOV R22, 0xc ;  /* 0x0000000c00167802 */ /* 0x000fe20000000f00 */
[----:B------:R-:W-:-:S07]  /*20c0*/  IMAD.MOV.U32 R0, RZ, RZ, R28 ;  /* 0x000000ffff007224 */ /* 0x000fce00078e001c */
[----:B------:R-:W-:Y:S05]  /*20d0*/  WARPSYNC.COLLECTIVE R20, `(.L_x_17760) ;  /* 0x0000000014087348 */ /* 0x000fea0003c00000 */
[----:B------:R0:W1:Y:S02]  /*20e0*/  SHFL.IDX P1, R28, R26, R22, R21 ;  /* 0x000000161a1c7389 */ /* 0x0000640000020015 */
[----:B01----:R-:W-:Y:S05]  /*20f0*/  ENDCOLLECTIVE ;  /* 0x000000000000791b */ /* 0x003fea0003800000 */
.L_x_17760:
[----:B------:R-:W-:Y:S02]  /*2100*/  IMAD R0, R11, R0, R3 ;  /* 0x000000000b007224 */ /* 0x000fe400078e0203 */
[----:B------:R-:W-:Y:S01]  /*2110*/  IMAD.MOV.U32 R22, RZ, RZ, 0xd ;  /* 0x0000000dff167424 */ /* 0x000fe200078e00ff */
[----:B------:R-:W-:-:S07]  /*2120*/  MOV R27, R28 ;  /* 0x0000001c001b7202 */ /* 0x000fce0000000f00 */
[----:B------:R-:W-:Y:S05]  /*2130*/  WARPSYNC.COLLECTIVE R20, `(.L_x_17761) ;  /* 0x0000000014087348 */ /* 0x000fea0003c00000 */
[----:B------:R0:W1:Y:S02]  /*2140*/  SHFL.IDX P1, R28, R26, R22, R21 ;  /* 0x000000161a1c7389 */ /* 0x0000640000020015 */
[----:B01----:R-:W-:Y:S05]  /*2150*/  ENDCOLLECTIVE ;  /* 0x000000000000791b */ /* 0x003fea0003800000 */
.L_x_17761:
[----:B------:R-:W-:Y:S02]  /*2160*/  IMAD R0, R4, R27, R0 ;  /* 0x0000001b04007224 */ /* 0x000fe400078e0200 */
[----:B------:R-:W-:Y:S02]  /*2170*/  HFMA2 R22, -RZ, RZ, 0, 8.3446502685546875e-07 ;  /* 0x0000000eff167431 */ /* 0x000fe400000001ff */
[----:B------:R-:W-:-:S07]  /*2180*/  IMAD R0, R5, R28, R0 ;  /* 0x0000001c05007224 */ /* 0x000fce00078e0200 */
[----:B------:R-:W-:Y:S05]  /*2190*/  WARPSYNC.COLLECTIVE R20, `(.L_x_17762) ;  /* 0x0000000014087348 */ /* 0x000fea0003c00000 */
[----:B------:R0:W1:Y:S02]  /*21a0*/  SHFL.IDX P1, R28, R26, R22, R21 ;  /* 0x000000161a1c7389 */ /* 0x0000640000020015 */
[----:B01----:R-:W-:Y:S05]  /*21b0*/  ENDCOLLECTIVE ;  /* 0x000000000000791b */ /* 0x003fea0003800000 */
.L_x_17762:
[----:B------:R-:W-:Y:S01]  /*21c0*/  IMAD.MOV.U32 R22, RZ, RZ, 0xf ;  /* 0x0000000fff167424 */ /* 0x000fe200078e00ff */
[----:B------:R-:W-:-:S07]  /*21d0*/  MOV R23, R28 ;  /* 0x0000001c00177202 */ /* 0x000fce0000000f00 */
[----:B------:R-:W-:Y:S05]  /*21e0*/  WARPSYNC.COLLECTIVE R20, `(.L_x_17763) ;  /* 0x0000000014087348 */ /* 0x000fea0003c00000 */
[----:B------:R0:W1:Y:S02]  /*21f0*/  SHFL.IDX P1, R28, R26, R22, R21 ;  /* 0x000000161a1c7389 */ /* 0x0000640000020015 */
[----:B01----:R-:W-:Y:S05]  /*2200*/  ENDCOLLECTIVE ;  /* 0x000000000000791b */ /* 0x003fea0003800000 */
.L_x_17763:
[----:B------:R-:W-:Y:S01]  /*2210*/  IMAD R0, R6, R23, R0 ;  /* 0x0000001706007224 */ /* 0x000fe200078e0200 */
[----:B------:R-:W-:Y:S01]  /*2220*/  MOV R2, R28 ;  /* 0x0000001c00027202 */ /* 0x000fe20000000f00 */
[----:B------:R-:W-:Y:S06]  /*2230*/  BRA `(.L_x_17764) ;  /* 0xffffffec00fc7947 */ /* 0x000fec000383ffff */
.L_x_17740:
[----:B------:R-:W-:Y:S01]  /*2240*/  HFMA2 R22, -RZ, RZ, 0, 0 ;  /* 0x00000000ff167431 */ /* 0x000fe200000001ff */
[----:B------:R-:W-:Y:S01]  /*2250*/  BSSY B0, `(.L_x_17765) ;  /* 0x0000006000007945 */ /* 0x000fe20003800000 */
[----:B------:R-:W-:Y:S01]  /*2260*/  IMAD.MOV.U32 R21, RZ, RZ, 0x101f ;  /* 0x0000101fff157424 */ /* 0x000fe200078e00ff */
[----:B------:R-:W-:-:S07]  /*2270*/  MOV R20, 0xffffffff ;  /* 0xffffffff00147802 */ /* 0x000fce0000000f00 */
[----:B01234-:R-:W-:Y:S05]  /*2280*/  WARPSYNC.COLLECTIVE R20, `(.L_x_17766) ;  /* 0x0000000014087348 */ /* 0x01ffea0003c00000 */
[----:B0-----:R0:W0:Y:S02]  /*2290*/  SHFL.IDX P1, R28, R26, R22, R21 ;  /* 0x000000161a1c7389 */ /* 0x0010240000020015 */
[----:B01234-:R-:W-:Y:S05]  /*22a0*/  ENDCOLLECTIVE ;  /* 0x000000000000791b */ /* 0x01ffea0003800000 */
.L_x_17766:
[----:B------:R-:W-:Y:S05]  /*22b0*/  BSYNC B0 ;  /* 0x0000000000007941 */ /* 0x000fea0003800000 */
.L_x_17765:
[----:B------:R-:W-:Y:S02]  /*22c0*/  HFMA2 R21, -RZ, RZ, 0, 0.000503063201904296875 ;  /* 0x0000101fff157431 */ /* 0x000fe400000001ff */
[----:B------:R-:W-:Y:S01]  /*22d0*/  IMAD.MOV.U32 R22, RZ, RZ, 0x1 ;  /* 0x00000001ff167424 */ /* 0x000fe200078e00ff */
[----:B------:R-:W-:Y:S01]  /*22e0*/  MOV R20, 0xffffffff ;  /* 0xffffffff00147802 */ /* 0x000fe20000000f00 */
[----:B------:R-:W-:Y:S01]  /*22f0*/  IMAD R2, R23, 0x4, R3 ;  /* 0x0000000417027824 */ /* 0x000fe200078e0203 */
[----:B------:R-:W-:-:S07]  /*2300*/  MOV R0, R28 ;  /* 0x0000001c00007202 */ /* 0x000fce0000000f00 */
[----:B------:R-:W-:Y:S05]  /*2310*/  WARPSYNC.COLLECTIVE R20, `(.L_x_17767) ;  /* 0x0000000014087348 */ /* 0x000fea0003c00000 */
[----:B------:R0:W1:Y:S02]  /*2320*/  SHFL.IDX P1, R28, R26, R22, R21 ;  /* 0x000000161a1c7389 */ /* 0x0000640000020015 */
[----:B01----:R-:W-:Y:S05]  /*2330*/  ENDCOLLECTIVE ;  /* 0x000000000000791b */ /* 0x003fea0003800000 */
.L_x_17767:
[----:B------:R-:W-:Y:S02]  /*2340*/  IMAD R0, R16, R0, RZ ;  /* 0x0000000010007224 */ /* 0x000fe400078e02ff */
[----:B------:R-:W-:Y:S02]  /*2350*/  IMAD.MOV.U32 R22, RZ, RZ, 0x2 ;  /* 0x00000002ff167424 */ /* 0x000fe400078e00ff */
[----:B------:R-:W-:-:S07]  /*2360*/  IMAD R0, R17, R28, R0 ;  /* 0x0000001c11007224 */ /* 0x000fce00078e0200 */
[----:B------:R-:W-:Y:S05]  /*2370*/  WARPSYNC.COLLECTIVE R20, `(.L_x_17768) ;  /* 0x0000000014087348 */ /* 0x000fea0003c00000 */
[----:B------:R0:W1:Y:S02]  /*2380*/  SHFL.IDX P1, R28, R26, R22, R21 ;  /* 0x000000161a1c7389 */ /* 0x0000640000020015 */
[----:B01----:R-:W-:Y:S05]  /*2390*/  ENDCOLLECTIVE ;  /* 0x000000000000791b */ /* 0x003fea0003800000 */
.L_x_17768:
[----:B------:R-:W-:Y:S02]  /*23a0*/  HFMA2 R22, -RZ, RZ, 0, 1.78813934326171875e-07 ;  /* 0x00000003ff167431 */ /* 0x000fe400000001ff */
[----:B------:R-:W-:-:S07]  /*23b0*/  IMAD R0, R18, R28, R0 ;  /* 0x0000001c12007224 */ /* 0x000fce00078e0200 */
[----:B------:R-:W-:Y:S05]  /*23c0*/  WARPSYNC.COLLECTIVE R20, `(.L_x_17769) ;  /* 0x0000000014087348 */ /* 0x000fea0003c00000 */
[----:B------:R0:W1:Y:S02]  /*23d0*/  SHFL.IDX P1, R28, R26, R22, R21 ;  /* 0x000000161a1c7389 */ /* 0x0000640000020015 */
[----:B01----:R-:W-:Y:S05]  /*23e0*/  ENDCOLLECTIVE ;  /* 0x000000000000791b */ /* 0x003fea0003800000 */
.L_x_17769:
[----:B------:R-:W-:Y:S01]  /*23f0*/  MOV R22, 0x4 ;  /* 0x0000000400167802 */ /* 0x000fe20000000f00 */
[----:B------:R-:W-:-:S07]  /*2400*/  IMAD R0, R19, R28, R0 ;  /* 0x0000001c13007224 */ /* 0x000fce00078e0200 */
[----:B------:R-:W-:Y:S05]  /*2410*/  WARPSYNC.COLLECTIVE R20, `(.L_x_17770) ;  /* 0x0000000014087348 */ /* 0x000fea0003c00000 */
[----:B------:R0:W1:Y:S02]  /*2420*/  SHFL.IDX P1, R28, R26, R22, R21 ;  /* 0x000000161a1c7389 */ /* 0x0000640000020015 */
[----:B01----:R-:W-:Y:S05]  /*2430*/  ENDCOLLECTIVE ;  /* 0x000000000000791b */ /* 0x003fea0003800000 */
.L_x_17770:
[----:B------:R-:W-:Y:S02]  /*2440*/  IMAD.MOV.U32 R22, RZ, RZ, 0x5 ;  /* 0x00000005ff167424 */ /* 0x000fe400078e00ff */
[----:B------:R-:W-:-:S07]  /*2450*/  IMAD R0, R12, R28, R0 ;  /* 0x0000001c0c007224 */ /* 0x000fce00078e0200 */
[----:B------:R-:W-:Y:S05]  /*2460*/  WARPSYNC.COLLECTIVE R20, `(.L_x_17771) ;  /* 0x0000000014087348 */ /* 0x000fea0003c00000 */
[----:B------:R0:W1:Y:S02]  /*2470*/  SHFL.IDX P1, R28, R26, R22, R21 ;  /* 0x000000161a1c7389 */ /* 0x0000640000020015 */
[----:B01----:R-:W-:Y:S05]  /*2480*/  ENDCOLLECTIVE ;  /* 0x000000000000791b */ /* 0x003fea0003800000 */
.L_x_17771:
[----:B------:R-:W-:Y:S02]  /*2490*/  HFMA2 R22, -RZ, RZ, 0, 3.5762786865234375e-07 ;  /* 0x00000006ff167431 */ /* 0x000fe400000001ff */
[----:B------:R-:W-:-:S07]  /*24a0*/  IMAD R0, R13, R28, R0 ;  /* 0x0000001c0d007224 */ /* 0x000fce00078e0200 */
[----:B------:R-:W-:Y:S05]  /*24b0*/  WARPSYNC.COLLECTIVE R20, `(.L_x_17772) ;  /* 0x0000000014087348 */ /* 0x000fea0003c00000 */
[----:B------:R0:W1:Y:S02]  /*24c0*/  SHFL.IDX P1, R28, R26, R22, R21 ;  /* 0x000000161a1c7389 */ /* 0x0000640000020015 */
[----:B01----:R-:W-:Y:S05]  /*24d0*/  ENDCOLLECTIVE ;  /* 0x000000000000791b */ /* 0x003fea0003800000 */
.L_x_17772:
[----:B------:R-:W-:Y:S01]  /*24e0*/  MOV R22, 0x7 ;  /* 0x0000000700167802 */ /* 0x000fe20000000f00 */
[----:B------:R-:W-:-:S07]  /*24f0*/  IMAD R0, R14, R28, R0 ;  /* 0x0000001c0e007224 */ /* 0x000fce00078e0200 */
[----:B------:R-:W-:Y:S05]  /*2500*/  WARPSYNC.COLLECTIVE R20, `(.L_x_17773) ;  /* 0x0000000014087348 */ /* 0x000fea0003c00000 */
[----:B------:R0:W1:Y:S02]  /*2510*/  SHFL.IDX P1, R28, R26, R22, R21 ;  /* 0x000000161a1c7389 */ /* 0x0000640000020015 */
[----:B01----:R-:W-:Y:S05]  /*2520*/  ENDCOLLECTIVE ;  /* 0x000000000000791b */ /* 0x003fea0003800000 */
.L_x_17773:
[----:B------:R-:W-:Y:S02]  /*2530*/  IMAD.MOV.U32 R22, RZ, RZ, 0x8 ;  /* 0x00000008ff167424 */ /* 0x000fe400078e00ff */
[----:B------:R-:W-:-:S07]  /*2540*/  IMAD R0, R15, R28, R0 ;  /* 0x0000001c0f007224 */ /* 0x000fce00078e0200 */
[----:B------:R-:W-:Y:S05]  /*2550*/  WARPSYNC.COLLECTIVE R20, `(.L_x_17774) ;  /* 0x0000000014087348 */ /* 0x000fea0003c00000 */
[----:B------:R0:W1:Y:S02]  /*2560*/  SHFL.IDX P1, R28, R26, R22, R21 ;  /* 0x000000161a1c7389 */ /* 0x0000640000020015 */
[----:B01----:R-:W-:Y:S05]  /*2570*/  ENDCOLLECTIVE ;  /* 0x000000000000791b */ /* 0x003fea0003800000 */
.L_x_17774:
[----:B------:R-:W-:Y:S02]  /*2580*/  HFMA2 R22, -RZ, RZ, 0, 5.36441802978515625e-07 ;  /* 0x00000009ff167431 */ /* 0x000fe400000001ff */
[----:B------:R-:W-:-:S07]  /*2590*/  IMAD R0, R8, R28, R0 ;  /* 0x0000001c08007224 */ /* 0x000fce00078e0200 */
[----:B------:R-:W-:Y:S05]  /*25a0*/  WARPSYNC.COLLECTIVE R20, `(.L_x_17775) ;  /* 0x0000000014087348 */ /* 0x000fea0003c00000 */
[----:B------:R0:W1:Y:S02]  /*25b0*/  SHFL.IDX P1, R28, R26, R22, R21 ;  /* 0x000000161a1c7389 */ /* 0x0000640000020015 */
[----:B01----:R-:W-:Y:S05]  /*25c0*/  ENDCOLLECTIVE ;  /* 0x000000000000791b */ /* 0x003fea0003800000 */
.L_x_17775:
[----:B------:R-:W-:Y:S01]  /*25d0*/  MOV R22, 0xa ;  /* 0x0000000a00167802 */ /* 0x000fe20000000f00 */
[----:B------:R-:W-:-:S07]  /*25e0*/  IMAD R0, R9, R28, R0 ;  /* 0x0000001c09007224 */ /* 0x000fce00078e0200 */
[----:B------:R-:W-:Y:S05]  /*25f0*/  WARPSYNC.COLLECTIVE R20, `(.L_x_17776) ;  /* 0x0000000014087348 */ /* 0x000fea0003c00000 */
[----:B------:R0:W1:Y:S02]  /*2600*/  SHFL.IDX P1, R28, R26, R22, R21 ;  /* 0x000000161a1c7389 */ /* 0x0000640000020015 */
[----:B01----:R-:W-:Y:S05]  /*2610*/  ENDCOLLECTIVE ;  /* 0x000000000000791b */ /* 0x003fea0003800000 */
.L_x_17776:
[----:B------:R-:W-:Y:S02]  /*2620*/  IMAD.MOV.U32 R22, RZ, RZ, 0xb ;  /* 0x0000000bff167424 */ /* 0x000fe400078e00ff */
[----:B------:R-:W-:-:S07]  /*2630*/  IMAD R0, R10, R28, R0 ;  /* 0x0000001c0a007224 */ /* 0x000fce00078e0200 */
[----:B------:R-:W-:Y:S05]  /*2640*/  WARPSYNC.COLLECTIVE R20, `(.L_x_17777) ;  /* 0x0000000014087348 */ /* 0x000fea0003c00000 */
[----:B------:R0:W1:Y:S02]  /*2650*/  SHFL.IDX P1, R28, R26, R22, R21 ;  /* 0x000000161a1c7389 */ /* 0x0000640000020015 */
[----:B01----:R-:W-:Y:S05]  /*2660*/  ENDCOLLECTIVE ;  /* 0x000000000000791b */ /* 0x003fea0003800000 */
.L_x_17777:
[----:B------:R-:W-:Y:S02]  /*2670*/  HFMA2 R22, -RZ, RZ, 0, 7.152557373046875e-07 ;  /* 0x0000000cff167431 */ /* 0x000fe400000001ff */
[----:B------:R-:W-:-:S07]  /*2680*/  IMAD R0, R11, R28, R0 ;  /* 0x0000001c0b007224 */ /* 0x000fce00078e0200 */
[----:B------:R-:W-:Y:S05]  /*2690*/  WARPSYNC.COLLECTIVE R20, `(.L_x_17778) ;  /* 0x0000000014087348 */ /* 0x000fea0003c00000 */
[----:B------:R0:W1:Y:S02]  /*26a0*/  SHFL.IDX P1, R28, R26, R22, R21 ;  /* 0x000000161a1c7389 */ /* 0x0000640000020015 */
[----:B01----:R-:W-:Y:S05]  /*26b0*/  ENDCOLLECTIVE ;  /* 0x000000000000791b */ /* 0x003fea0003800000 */
.L_x_17778:
[----:B------:R-:W-:Y:S01]  /*26c0*/  MOV R22, 0xd ;  /* 0x0000000d00167802 */ /* 0x000fe20000000f00 */
[----:B------:R-:W-:-:S07]  /*26d0*/  IMAD R0, R4, R28, R0 ;  /* 0x0000001c04007224 */ /* 0x000fce00078e0200 */
[----:B------:R-:W-:Y:S05]  /*26e0*/  WARPSYNC.COLLECTIVE R20, `(.L_x_17779) ;  /* 0x0000000014087348 */ /* 0x000fea0003c00000 */
[----:B------:R0:W1:Y:S02]  /*26f0*/  SHFL.IDX P1, R28, R26, R22, R21 ;  /* 0x000000161a1c7389 */ /* 0x0000640000020015 */
[----:B01----:R-:W-:Y:S05]  /*2700*/  ENDCOLLECTIVE ;  /* 0x000000000000791b */ /* 0x003fea0003800000 */
.L_x_17779:
[----:B------:R-:W-:Y:S02]  /*2710*/  IMAD.MOV.U32 R22, RZ, RZ, 0xe ;  /* 0x0000000eff167424 */ /* 0x000fe400078e00ff */
[----:B------:R-:W-:-:S07]  /*2720*/  IMAD R0, R5, R28, R0 ;  /* 0x0000001c05007224 */ /* 0x000fce00078e0200 */
[----:B------:R-:W-:Y:S05]  /*2730*/  WARPSYNC.COLLECTIVE R20, `(.L_x_17780) ;  /* 0x0000000014087348 */ /* 0x000fea0003c00000 */
[----:B------:R0:W1:Y:S02]  /*2740*/  SHFL.IDX P1, R28, R26, R22, R21 ;  /* 0x000000161a1c7389 */ /* 0x0000640000020015 */
[----:B01----:R-:W-:Y:S05]  /*2750*/  ENDCOLLECTIVE ;  /* 0x000000000000791b */ /* 0x003fea0003800000 */
.L_x_17780:
[----:B------:R-:W-:Y:S02]  /*2760*/  HFMA2 R22, -RZ, RZ, 0, 8.94069671630859375e-07 ;  /* 0x0000000fff167431 */ /* 0x000fe400000001ff */
[----:B------:R-:W-:-:S07]  /*2770*/  IMAD R0, R6, R28, R0 ;  /* 0x0000001c06007224 */ /* 0x000fce00078e0200 */
[----:B------:R-:W-:Y:S05]  /*2780*/  WARPSYNC.COLLECTIVE R20, `(.L_x_17781) ;  /* 0x0000000014087348 */ /* 0x000fea0003c00000 */
[----:B------:R0:W1:Y:S02]  /*2790*/  SHFL.IDX P1, R28, R26, R22, R21 ;  /* 0x000000161a1c7389 */ /* 0x0000640000020015 */
[----:B01----:R-:W-:Y:S05]  /*27a0*/  ENDCOLLECTIVE ;  /* 0x000000000000791b */ /* 0x003fea0003800000 */
.L_x_17781:
[----:B------:R-:W-:Y:S01]  /*27b0*/  HFMA2 R22, -RZ, RZ, 0, 0 ;  /* 0x00000000ff167431 */ /* 0x000fe200000001ff */
[----:B------:R-:W-:Y:S02]  /*27c0*/  MOV R20, R28 ;  /* 0x0000001c00147202 */ /* 0x000fe40000000f00 */
[----:B------:R-:W0:Y:S03]  /*27d0*/  LDS R28, [R2] ;  /* 0x00000000021c7984 */ /* 0x000e260000000800 */
[----:B------:R-:W-:Y:S02]  /*27e0*/  IMAD R0, R7, R20, R0 ;  /* 0x0000001407007224 */ /* 0x000fe400078e0200 */
[----:B------:R-:W-:-:S03]  /*27f0*/  IMAD.MOV.U32 R20, RZ, RZ, -0x1 ;  /* 0xffffffffff147424 */ /* 0x000fc600078e00ff */
[----:B0-----:R-:W-:-:S05]  /*2800*/  IADD3 R0, PT, PT, R0, R28, RZ ;  /* 0x0000001c00007210 */ /* 0x001fca0007ffe0ff */
[----:B------:R0:W-:Y:S02]  /*2810*/  STS [R2], R0 ;  /* 0x0000000002007388 */ /* 0x0001e40000000800 */
[----:B0-----:R-:W0:Y:S02]  /*2820*/  LDC R0, c[0x0][0x360] ;  /* 0x0000d800ff007b82 */ /* 0x001e240000000800 */
[----:B0-----:R-:W-:-:S05]  /*2830*/  IMAD R27, R0, 0x44, R27 ;  /* 0x00000044001b7824 */ /* 0x001fca00078e021b */
[----:B------:R0:W1:Y:S02]  /*2840*/  LDS R26, [R27] ;  /* 0x000000001b1a7984 */ /* 0x0000640000000800 */
[----:B01----:R-:W-:Y:S05]  /*2850*/  WARPSYNC.COLLECTIVE R20, `(.L_x_17782) ;  /* 0x0000000014087348 */ /* 0x003fea0003c00000 */
[----:B-1----:R1:W2:Y:S02]  /*2860*/  SHFL.IDX P1, R28, R26, R22, R21 ;  /* 0x000000161a1c7389 */ /* 0x0022a40000020015 */
[----:B012---:R-:W-:Y:S05]  /*2870*/  ENDCOLLECTIVE ;  /* 0x000000000000791b */ /* 0x007fea0003800000 */
.L_x_17782:
[----:B------:R-:W-:Y:S01]  /*2880*/  HFMA2 R22, -RZ, RZ, 0, 5.9604644775390625e-08 ;  /* 0x00000001ff167431 */ /* 0x000fe200000001ff */
[----:B------:R-:W-:-:S07]  /*2890*/  MOV R27, R28 ;  /* 0x0000001c001b7202 */ /* 0x000fce0000000f00 */
[----:B------:R-:W-:Y:S05]  /*28a0*/  WARPSYNC.COLLECTIVE R20, `(.L_x_17783) ;  /* 0x0000000014087348 */ /* 0x000fea0003c00000 */
[----:B------:R0:W1:Y:S02]  /*28b0*/  SHFL.IDX P1, R28, R26, R22, R21 ;  /* 0x000000161a1c7389 */ /* 0x0000640000020015 */
[----:B01----:R-:W-:Y:S05]  /*28c0*/  ENDCOLLECTIVE ;  /* 0x000000000000791b */ /* 0x003fea0003800000 */
.L_x_17783:
[----:B------:R-:W-:Y:S02]  /*28d0*/  IMAD.MOV.U32 R22, RZ, RZ, R28 ;  /* 0x000000ffff167224 */ /* 0x000fe400078e001c */
[----:B------:R-:W-:-:S04]  /*28e0*/  IMAD R28, R16, R27, RZ ;  /* 0x0000001b101c7224 */ /* 0x000fc800078e02ff */
[----:B------:R-:W-:Y:S01]  /*28f0*/  IMAD R27, R17, R22, R28 ;  /* 0x00000016111b7224 */ /* 0x000fe200078e021c */
[----:B------:R-:W-:-:S07]  /*2900*/  MOV R22, 0x2 ;  /* 0x0000000200167802 */ /* 0x000fce0000000f00 */
[----:B------:R-:W-:Y:S05]  /*2910*/  WARPSYNC.COLLECTIVE R20, `(.L_x_17784) ;  /* 0x0000000014087348 */ /* 0x000fea0003c00000 */
[----:B------:R0:W1:Y:S02]  /*2920*/  SHFL.IDX P1, R28, R26, R22, R21 ;  /* 0x000000161a1c7389 */ /* 0x0000640000020015 */
[----:B01----:R-:W-:Y:S05]  /*2930*/  ENDCOLLECTIVE ;  /* 0x000000000000791b */ /* 0x003fea0003800000 */
.L_x_17784:
[----:B------:R-:W-:Y:S02]  /*2940*/  HFMA2 R22, -RZ, RZ, 0, 1.78813934326171875e-07 ;  /* 0x00000003ff167431 */ /* 0x000fe400000001ff */
[----:B------:R-:W-:-:S07]  /*2950*/  IMAD R27, R18, R28, R27 ;  /* 0x0000001c121b7224 */ /* 0x000fce00078e021b */
[----:B------:R-:W-:Y:S05]  /*2960*/  WARPSYNC.COLLECTIVE R20, `(.L_x_17785) ;  /* 0x0000000014087348 */ /* 0x000fea0003c00000 */
[----:B------:R0:W1:Y:S02]  /*2970*/  SHFL.IDX P1, R28, R26, R22, R21 ;  /* 0x000000161a1c7389 */ /* 0x0000640000020015 */
[----:B01----:R-:W-:Y:S05]  /*2980*/  ENDCOLLECTIVE ;  /* 0x000000000000791b */ /* 0x003fea0003800000 */
.L_x_17785:
[----:B------:R-:W-:Y:S02]  /*2990*/  IMAD.MOV.U32 R22, RZ, RZ, 0x4 ;  /* 0x00000004ff167424 */ /* 0x000fe400078e00ff */
[----:B------:R-:W-:-:S07]  /*29a0*/  IMAD R27, R19, R28, R27 ;  /* 0x0000001c131b7224 */ /* 0x000fce00078e021b */
[----:B------:R-:W-:Y:S05]  /*29b0*/  WARPSYNC.COLLECTIVE R20, `(.L_x_17786) ;  /* 0x0000000014087348 */ /* 0x000fea0003c00000 */
[----:B------:R0:W1:Y:S02]  /*29c0*/  SHFL.IDX P1, R28, R26, R22, R21 ;  /* 0x000000161a1c7389 */ /* 0x0000640000020015 */
[----:B01----:R-:W-:Y:S05]  /*29d0*/  ENDCOLLECTIVE ;  /* 0x000000000000791b */ /* 0x003fea0003800000 */
.L_x_17786:
[----:B------:R-:W-:Y:S01]  /*29e0*/  MOV R22, 0x5 ;  /* 0x0000000500167802 */ /* 0x000fe20000000f00 */
[----:B------:R-:W-:-:S07]  /*29f0*/  IMAD R27, R12, R28, R27 ;  /* 0x0000001c0c1b7224 */ /* 0x000fce00078e021b */
[----:B------:R-:W-:Y:S05]  /*2a00*/  WARPSYNC.COLLECTIVE R20, `(.L_x_17787) ;  /* 0x0000000014087348 */ /* 0x000fea0003c00000 */
[----:B------:R0:W1:Y:S02]  /*2a10*/  SHFL.IDX P1, R28, R26, R22, R21 ;  /* 0x000000161a1c7389 */ /* 0x0000640000020015 */
[----:B01----:R-:W-:Y:S05]  /*2a20*/  ENDCOLLECTIVE ;  /* 0x000000000000791b */ /* 0x003fea0003800000 */
.L_x_17787:
[----:B------:R-:W-:Y:S02]  /*2a30*/  HFMA2 R22, -RZ, RZ, 0, 3.5762786865234375e-07 ;  /* 0x00000006ff167431 */ /* 0x000fe400000001ff */
[----:B------:R-:W-:-:S07]  /*2a40*/  IMAD R27, R13, R28, R27 ;  /* 0x0000001c0d1b7224 */ /* 0x000fce00078e021b */
[----:B------:R-:W-:Y:S05]  /*2a50*/  WARPSYNC.COLLECTIVE R20, `(.L_x_17788) ;  /* 0x0000000014087348 */ /* 0x000fea0003c00000 */
[----:B------:R0:W1:Y:S02]  /*2a60*/  SHFL.IDX P1, R28, R26, R22, R21 ;  /* 0x000000161a1c7389 */ /* 0x0000640000020015 */
[----:B01----:R-:W-:Y:S05]  /*2a70*/  ENDCOLLECTIVE ;  /* 0x000000000000791b */ /* 0x003fea0003800000 */
.L_x_17788:
[----:B------:R-:W-:Y:S02]  /*2a80*/  IMAD.MOV.U32 R22, RZ, RZ, 0x7 ;  /* 0x00000007ff167424 */ /* 0x000fe400078e00ff */
[----:B------:R-:W-:-:S07]  /*2a90*/  IMAD R27, R14, R28, R27 ;  /* 0x0000001c0e1b7224 */ /* 0x000fce00078e021b */
[----:B------:R-:W-:Y:S05]  /*2aa0*/  WARPSYNC.COLLECTIVE R20, `(.L_x_17789) ;  /* 0x0000000014087348 */ /* 0x000fea0003c00000 */
[----:B------:R0:W1:Y:S02]  /*2ab0*/  SHFL.IDX P1, R28, R26, R22, R21 ;  /* 0x000000161a1c7389 */ /* 0x0000640000020015 */
[----:B01----:R-:W-:Y:S05]  /*2ac0*/  ENDCOLLECTIVE ;  /* 0x000000000000791b */ /* 0x003fea0003800000 */
.L_x_17789:
[----:B------:R-:W-:Y:S01]  /*2ad0*/  MOV R22, 0x8 ;  /* 0x0000000800167802 */ /* 0x000fe20000000f00 */
[----:B------:R-:W-:-:S07]  /*2ae0*/  IMAD R27, R15, R28, R27 ;  /* 0x0000001c0f1b7224 */ /* 0x000fce00078e021b */
[----:B------:R-:W-:Y:S05]  /*2af0*/  WARPSYNC.COLLECTIVE R20, `(.L_x_17790) ;  /* 0x0000000014087348 */ /* 0x000fea0003c00000 */
[----:B------:R0:W1:Y:S02]  /*2b00*/  SHFL.IDX P1, R28, R26, R22, R21 ;  /* 0x000000161a1c7389 */ /* 0x0000640000020015 */
[----:B01----:R-:W-:Y:S05]  /*2b10*/  ENDCOLLECTIVE ;  /* 0x000000000000791b */ /* 0x003fea0003800000 */
.L_x_17790:
[----:B------:R-:W-:Y:S02]  /*2b20*/  HFMA2 R22, -RZ, RZ, 0, 5.36441802978515625e-07 ;  /* 0x00000009ff167431 */ /* 0x000fe400000001ff */
[----:B------:R-:W-:-:S07]  /*2b30*/  IMAD R27, R8, R28, R27 ;  /* 0x0000001c081b7224 */ /* 0x000fce00078e021b */
[----:B------:R-:W-:Y:S05]  /*2b40*/  WARPSYNC.COLLECTIVE R20, `(.L_x_17791) ;  /* 0x0000000014087348 */ /* 0x000fea0003c00000 */
[----:B------:R0:W1:Y:S02]  /*2b50*/  SHFL.IDX P1, R28, R26, R22, R21 ;  /* 0x000000161a1c7389 */ /* 0x0000640000020015 */
[----:B01----:R-:W-:Y:S05]  /*2b60*/  ENDCOLLECTIVE ;  /* 0x000000000000791b */ /* 0x003fea0003800000 */
.L_x_17791:
[----:B------:R-:W-:Y:S02]  /*2b70*/  IMAD.MOV.U32 R22, RZ, RZ, 0xa ;  /* 0x0000000aff167424 */ /* 0x000fe400078e00ff */
[----:B------:R-:W-:-:S07]  /*2b80*/  IMAD R27, R9, R28, R27 ;  /* 0x0000001c091b7224 */ /* 0x000fce00078e021b */
[----:B------:R-:W-:Y:S05]  /*2b90*/  WARPSYNC.COLLECTIVE R20, `(.L_x_17792) ;  /* 0x0000000014087348 */ /* 0x000fea0003c00000 */
[----:B------:R0:W1:Y:S02]  /*2ba0*/  SHFL.IDX P1, R28, R26, R22, R21 ;  /* 0x000000161a1c7389 */ /* 0x0000640000020015 */
[----:B01----:R-:W-:Y:S05]  /*2bb0*/  ENDCOLLECTIVE ;  /* 0x000000000000791b */ /* 0x003fea0003800000 */
.L_x_17792:
[----:B------:R-:W-:Y:S01]  /*2bc0*/  MOV R22, 0xb ;  /* 0x0000000b00167802 */ /* 0x000fe20000000f00 */
[----:B------:R-:W-:-:S07]  /*2bd0*/  IMAD R27, R10, R28, R27 ;  /* 0x0000001c0a1b7224 */ /* 0x000fce00078e021b */
[----:B------:R-:W-:Y:S05]  /*2be0*/  WARPSYNC.COLLECTIVE R20, `(.L_x_17793) ;  /* 0x0000000014087348 */ /* 0x000fea0003c00000 */
[----:B------:R0:W1:Y:S02]  /*2bf0*/  SHFL.IDX P1, R28, R26, R22, R21 ;  /* 0x000000161a1c7389 */ /* 0x0000640000020015 */
[----:B01----:R-:W-:Y:S05]  /*2c00*/  ENDCOLLECTIVE ;  /* 0x000000000000791b */ /* 0x003fea0003800000 */
.L_x_17793:
[----:B------:R-:W-:Y:S02]  /*2c10*/  HFMA2 R22, -RZ, RZ, 0, 7.152557373046875e-07 ;  /* 0x0000000cff167431 */ /* 0x000fe400000001ff */
[----:B------:R-:W-:-:S07]  /*2c20*/  IMAD R27, R11, R28, R27 ;  /* 0x0000001c0b1b7224 */ /* 0x000fce00078e021b */
[----:B------:R-:W-:Y:S05]  /*2c30*/  WARPSYNC.COLLECTIVE R20, `(.L_x_17794) ;  /* 0x0000000014087348 */ /* 0x000fea0003c00000 */
[----:B------:R0:W1:Y:S02]  /*2c40*/  SHFL.IDX P1, R28, R26, R22, R21 ;  /* 0x000000161a1c7389 */ /* 0x0000640000020015 */
[----:B01----:R-:W-:Y:S05]  /*2c50*/  ENDCOLLECTIVE ;  /* 0x000000000000791b */ /* 0x003fea0003800000 */
.L_x_17794:
[----:B------:R-:W-:Y:S02]  /*2c60*/  IMAD.MOV.U32 R22, RZ, RZ, 0xd ;  /* 0x0000000dff167424 */ /* 0x000fe400078e00ff */
[----:B------:R-:W-:-:S07]  /*2c70*/  IMAD R27, R4, R28, R27 ;  /* 0x0000001c041b7224 */ /* 0x000fce00078e021b */
[----:B------:R-:W-:Y:S05]  /*2c80*/  WARPSYNC.COLLECTIVE R20, `(.L_x_17795) ;  /* 0x0000000014087348 */ /* 0x000fea0003c00000 */
[----:B------:R0:W1:Y:S02]  /*2c90*/  SHFL.IDX P1, R28, R26, R22, R21 ;  /* 0x000000161a1c7389 */ /* 0x0000640000020015 */
[----:B01----:R-:W-:Y:S05]  /*2ca0*/  ENDCOLLECTIVE ;  /* 0x000000000000791b */ /* 0x003fea0003800000 */
.L_x_17795:
[----:B------:R-:W-:Y:S01]  /*2cb0*/  MOV R22, 0xe ;  /* 0x0000000e00167802 */ /* 0x000fe20000000f00 */
[----:B------:R-:W-:-:S07]  /*2cc0*/  IMAD R27, R5, R28, R27 ;  /* 0x0000001c051b7224 */ /* 0x000fce00078e021b */
[----:B------:R-:W-:Y:S05]  /*2cd0*/  WARPSYNC.COLLECTIVE R20, `(.L_x_17796) ;  /* 0x0000000014087348 */ /* 0x000fea0003c00000 */
[----:B------:R0:W1:Y:S02]  /*2ce0*/  SHFL.IDX P1, R28, R26, R22, R21 ;  /* 0x000000161a1c7389 */ /* 0x0000640000020015 */
[----:B01----:R-:W-:Y:S05]  /*2cf0*/  ENDCOLLECTIVE ;  /* 0x000000000000791b */ /* 0x003fea0003800000 */
.L_x_17796:
[----:B------:R-:W-:Y:S02]  /*2d00*/  HFMA2 R22, -RZ, RZ, 0, 8.94069671630859375e-07 ;  /* 0x0000000fff167431 */ /* 0x000fe400000001ff */
[----:B------:R-:W-:-:S07]  /*2d10*/  IMAD R27, R6, R28, R27 ;  /* 0x0000001c061b7224 */ /* 0x000fce00078e021b */
[----:B------:R-:W-:Y:S05]  /*2d20*/  WARPSYNC.COLLECTIVE R20, `(.L_x_17797) ;  /* 0x0000000014087348 */ /* 0x000fea0003c00000 */
[----:B------:R0:W1:Y:S02]  /*2d30*/  SHFL.IDX P1, R28, R26, R22, R21 ;  /* 0x000000161a1c7389 */ /* 0x0000640000020015 */
[----:B01----:R-:W-:Y:S05]  /*2d40*/  ENDCOLLECTIVE ;  /* 0x000000000000791b */ /* 0x003fea0003800000 */
.L_x_17797:
[----:B------:R-:W-:Y:S05]  /*2d50*/  BRA `(.L_x_17798) ;  /* 0xffffffe8008c7947 */ /* 0x000fea000383ffff */
.L_x_17799:
        /* <DEDUP_REMOVED lines=10> */
.L_x_58389:


//--------------------- .text._Z9cuda_gemmIiLi256ELi4ELi1ELi16ELi16ELi16ELi32ELi1ELi0EEviiiPT_S1_S1_ii --------------------------
	.section	.text._Z9cuda_gemmIiLi256ELi4ELi1ELi16ELi16ELi16ELi32ELi1ELi0EEviiiPT_S1_S1_ii,"ax",@progbits
	.align	128
        .global         _Z9cuda_gemmIiLi256ELi4ELi1ELi16ELi16ELi16ELi32ELi1ELi0EEviiiPT_S1_S1_ii
        .type           _Z9cuda_gemmIiLi256ELi4ELi1ELi16ELi16ELi16ELi32ELi1ELi0EEviiiPT_S1_S1_ii,@function
        .size           _Z9cuda_gemmIiLi256ELi4ELi1ELi16ELi16ELi16ELi32ELi1ELi0EEviiiPT_S1_S1_ii,(.L_x_58390 - _Z9cuda_gemmIiLi256ELi4ELi1ELi16ELi16ELi16ELi32ELi1ELi0EEviiiPT_S1_S1_ii)
        .other          _Z9cuda_gemmIiLi256ELi4ELi1ELi16ELi16ELi16ELi32ELi1ELi0EEviiiPT_S1_S1_ii,@"STO_CUDA_ENTRY STV_DEFAULT"
_Z9cuda_gemmIiLi256ELi4ELi1ELi16ELi16ELi16ELi32ELi1ELi0EEviiiPT_S1_S1_ii:
.text._Z9cuda_gemmIiLi256ELi4ELi1ELi16ELi16ELi16ELi32ELi1ELi0EEviiiPT_S1_S1_ii:
        /* <DEDUP_REMOVED lines=37> */
.L_x_17802:
        /* <DEDUP_REMOVED lines=25> */
.L_x_17801:
[----:B------:R-:W-:Y:S05]  /*03e0*/  BSYNC.RECONVERGENT B0 ;  /* 0x0000000000007941 */ /* 0x000fea0003800200 */
.L_x_17800:
        /* <DEDUP_REMOVED lines=216> */
.L_x_17978:
        /* <DEDUP_REMOVED lines=38> */
.L_x_17806:
[----:B------:R-:W-:Y:S05]  /*13d0*/  BSYNC.RECONVERGENT B1 ;  /* 0x0000000000017941 */ /* 0x000fea0003800200 */
.L_x_17805:
        /* <DEDUP_REMOVED lines=9> */
.L_x_17809:
        /* <DEDUP_REMOVED lines=21> */
.L_x_17808:
[----:B------:R-:W-:Y:S05]  /*15c0*/  BSYNC.RECONVERGENT B1 ;  /* 0x0000000000017941 */ /* 0x000fea0003800200 */
.L_x_17807:
        /* <DEDUP_REMOVED lines=22> */
.L_x_17811:
[----:B------:R-:W-:Y:S05]  /*1730*/  BSYNC.RECONVERGENT B1 ;  /* 0x0000000000017941 */ /* 0x000fea0003800200 */
.L_x_17810:
[----:B------:R-:W-:Y:S05]  /*1740*/  @!P1 BRA `(.L_x_17804) ;  /* 0x0000000000389947 */ /* 0x000fea0003800000 */
[----:B------:R-:W2:Y:S01]  /*1750*/  S2R R30, SR_CgaCtaId ;  /* 0x00000000001e7919 */ /* 0x000ea20000008800 */
[----:B-1----:R-:W-:-:S05]  /*1760*/  MOV R29, 0x400 ;  /* 0x00000400001d7802 */ /* 0x002fca0000000f00 */
[----:B------:R-:W-:-:S05]  /*1770*/  VIADD R29, R29, 0x500 ;  /* 0x000005001d1d7836 */ /* 0x000fca0000000000 */
[----:B--2---:R-:W-:-:S07]  /*1780*/  LEA R33, R30, R29, 0x18 ;  /* 0x0000001d1e217211 */ /* 0x004fce00078ec0ff */
.L_x_17812:
        /* <DEDUP_REMOVED lines=10> */
.L_x_17804:
[----:B------:R-:W-:Y:S05]  /*1830*/  BSYNC.RECONVERGENT B0 ;  /* 0x0000000000007941 */ /* 0x000fea0003800200 */
.L_x_17803:
[----:B------:R-:W-:Y:S01]  /*1840*/  BAR.SYNC.DEFER_BLOCKING 0x0 ;  /* 0x0000000000007b1d */ /* 0x000fe20000010000 */
[----:B------:R-:W-:-:S09]  /*1850*/  UISETP.GE.AND UP0, UPT, UR4, 0x1, UPT ;  /* 0x000000010400788c */ /* 0x000fd2000bf06270 */
[----:B------:R-:W-:Y:S05]  /*1860*/  BRA.U !UP0, `(.L_x_17813) ;  /* 0x0000003908687547 */ /* 0x000fea000b800000 */
[----:B------:R-:W-:-:S09]  /*1870*/  UISETP.NE.AND UP0, UPT, UR14, 0x1, UPT ;  /* 0x000000010e00788c */ /* 0x000fd2000bf05270 */
[----:B------:R-:W-:Y:S05]  /*1880*/  BRA.U UP0, `(.L_x_17814) ;  /* 0x0000001100b47547 */ /* 0x000fea000b800000 */
[----:B------:R-:W-:Y:S01]  /*1890*/  BSSY B1, `(.L_x_17815) ;  /* 0x000012b000017945 */ /* 0x000fe20003800000 */
[----:B0-2---:R-:W-:-:S07]  /*18a0*/  IMAD.MOV.U32 R31, RZ, RZ, RZ ;  /* 0x000000ffff1f7224 */ /* 0x005fce00078e00ff */
.L_x_17867:
        /* <DEDUP_REMOVED lines=18> */
.L_x_17816:
        /* <DEDUP_REMOVED lines=10> */
.L_x_17817:
        /* <DEDUP_REMOVED lines=8> */
.L_x_17818:
        /* <DEDUP_REMOVED lines=8> */
.L_x_17819:
        /* <DEDUP_REMOVED lines=10> */
.L_x_17820:
        /* <DEDUP_REMOVED lines=11> */
.L_x_17821:
        /* <DEDUP_REMOVED lines=11> */
.L_x_17822:
        /* <DEDUP_REMOVED lines=11> */
.L_x_17823:
        /* <DEDUP_REMOVED lines=10> */
.L_x_17824:
        /* <DEDUP_REMOVED lines=9> */
.L_x_17825:
        /* <DEDUP_REMOVED lines=9> */
.L_x_17826:
        /* <DEDUP_REMOVED lines=9> */
.L_x_17827:
        /* <DEDUP_REMOVED lines=9> */
.L_x_17828:
        /* <DEDUP_REMOVED lines=9> */
.L_x_17829:
        /* <DEDUP_REMOVED lines=9> */
.L_x_17830:
        /* <DEDUP_REMOVED lines=9> */
.L_x_17831:
        /* <DEDUP_REMOVED lines=32> */
.L_x_17866:
[----:B0-----:R-:W-:Y:S02]  /*24b0*/  IMAD R32, R55, 0x44, R33 ;  /* 0x0000004437207824 */ /* 0x001fe400078e0221 */
[----:B------:R-:W-:-:S04]  /*24c0*/  IMAD.MOV.U32 R57, RZ, RZ, RZ ;  /* 0x000000ffff397224 */ /* 0x000fc800078e00ff */
[----:B------:R-:W0:Y:S01]  /*24d0*/  LDS R32, [R32] ;  /* 0x0000000020207984 */ /* 0x000e220000000800 */
[----:B-1----:R-:W-:Y:S05]  /*24e0*/  @!P5 BRA `(.L_x_17834) ;  /* 0x000000000010d947 */ /* 0x002fea0003800000 */
[----:B------:R-:W-:-:S03]  /*24f0*/  UMOV UR9, 0xffffffff ;  /* 0xffffffff00097882 */ /* 0x000fc60000000000 */
[----:B------:R-:W-:Y:S05]  /*2500*/  BRA.DIV UR9, `(.L_x_17835) ;  /* 0x0000003209787947 */ /* 0x000fea000b800000 */
[----:B0-----:R0:W1:Y:S02]  /*2510*/  SHFL.IDX PT, R28, R32, R27, R0 ;  /* 0x0000001b201c7389 */ /* 0x00106400000e0000 */
.L_x_17981:
[----:B-12---:R-:W-:-:S07]  /*2520*/  IMAD R57, R34, R28, RZ ;  /* 0x0000001c22397224 */ /* 0x006fce00078e02ff */
.L_x_17834:
[----:B------:R-:W-:Y:S05]  /*2530*/  @!P4 BRA `(.L_x_17836) ;  /* 0x000000000010c947 */ /* 0x000fea0003800000 */
[----:B------:R-:W-:-:S03]  /*2540*/  UMOV UR9, 0xffffffff ;  /* 0xffffffff00097882 */ /* 0x000fc60000000000 */
[----:B------:R-:W-:Y:S05]  /*2550*/  BRA.DIV UR9, `(.L_x_17837) ;  /* 0x0000003209847947 */ /* 0x000fea000b800000 */
[----:B0-----:R0:W1:Y:S02]  /*2560*/  SHFL.IDX PT, R28, R32, R16, R0 ;  /* 0x00000010201c7389 */ /* 0x00106400000e0000 */
.L_x_17984:
[----:B-1--4-:R-:W-:-:S07]  /*2570*/  IMAD R57, R35, R28, R57 ;  /* 0x0000001c23397224 */ /* 0x012fce00078e0239 */
.L_x_17836:
[----:B------:R-:W-:Y:S05]  /*2580*/  @!P3 BRA `(.L_x_17838) ;  /* 0x000000000010b947 */ /* 0x000fea0003800000 */
[----:B------:R-:W-:-:S03]  /*2590*/  UMOV UR9, 0xffffffff ;  /* 0xffffffff00097882 */ /* 0x000fc60000000000 */
[----:B------:R-:W-:Y:S05]  /*25a0*/  BRA.DIV UR9, `(.L_x_17839) ;  /* 0x0000003209907947 */ /* 0x000fea000b800000 */
[----:B0-----:R0:W1:Y:S02]  /*25b0*/  SHFL.IDX PT, R28, R32, R15, R0 ;  /* 0x0000000f201c7389 */ /* 0x00106400000e0000 */
.L_x_17987:
[----:B-1----:R-:W-:-:S07]  /*25c0*/  IMAD R57, R36, R28, R57 ;  /* 0x0000001c24397224 */ /* 0x002fce00078e0239 */
.L_x_17838:
[----:B------:R-:W-:Y:S05]  /*25d0*/  @!P2 BRA `(.L_x_17840) ;  /* 0x000000000010a947 */ /* 0x000fea0003800000 */
[----:B------:R-:W-:-:S03]  /*25e0*/  UMOV UR9, 0xffffffff ;  /* 0xffffffff00097882 */ /* 0x000fc60000000000 */
[----:B------:R-:W-:Y:S05]  /*25f0*/  BRA.DIV UR9, `(.L_x_17841) ;  /* 0x00000032099c7947 */ /* 0x000fea000b800000 */
[----:B0-----:R0:W1:Y:S02]  /*2600*/  SHFL.IDX PT, R28, R32, R14, R0 ;  /* 0x0000000e201c7389 */ /* 0x00106400000e0000 */
.L_x_17990:
[----:B-1----:R-:W-:-:S07]  /*2610*/  IMAD R57, R37, R28, R57 ;  /* 0x0000001c25397224 */ /* 0x002fce00078e0239 */
.L_x_17840:
[----:B------:R-:W-:Y:S05]  /*2620*/  @!P1 BRA `(.L_x_17842) ;  /* 0x0000000000109947 */ /* 0x000fea0003800000 */
[----:B------:R-:W-:-:S03]  /*2630*/  UMOV UR9, 0xffffffff ;  /* 0xffffffff00097882 */ /* 0x000fc60000000000 */
[----:B------:R-:W-:Y:S05]  /*2640*/  BRA.DIV UR9, `(.L_x_17843) ;  /* 0x0000003209a87947 */ /* 0x000fea000b800000 */
[----:B0-----:R0:W1:Y:S02]  /*2650*/  SHFL.IDX PT, R28, R32, R13, R0 ;  /* 0x0000000d201c7389 */ /* 0x00106400000e0000 */
.L_x_17993:
[----:B-1----:R-:W-:-:S07]  /*2660*/  IMAD R57, R38, R28, R57 ;  /* 0x0000001c26397224 */ /* 0x002fce00078e0239 */
.L_x_17842:
[----:B------:R-:W1:Y:S02]  /*2670*/  LDC R58, c[0x0][0x3ac] ;  /* 0x0000eb00ff3a7b82 */ /* 0x000e640000000800 */
[----:B-1----:R-:W-:-:S13]  /*2680*/  ISETP.GE.AND P0, PT, R58, 0x6, PT ;  /* 0x000000063a00780c */ /* 0x002fda0003f06270 */
[----:B------:R-:W-:Y:S05]  /*2690*/  @!P0 BRA `(.L_x_17844) ;  /* 0x0000000000108947 */ /* 0x000fea0003800000 */
[----:B------:R-:W-:-:S03]  /*26a0*/  UMOV UR9, 0xffffffff ;  /* 0xffffffff00097882 */ /* 0x000fc60000000000 */
[----:B------:R-:W-:Y:S05]  /*26b0*/  BRA.DIV UR9, `(.L_x_17845) ;  /* 0x0000003209ac7947 */ /* 0x000fea000b800000 */
[----:B0-----:R0:W1:Y:S02]  /*26c0*/  SHFL.IDX PT, R28, R32, R12, R0 ;  /* 0x0000000c201c7389 */ /* 0x00106400000e0000 */
.L_x_17996:
[----:B-1----:R-:W-:-:S07]  /*26d0*/  IMAD R57, R39, R28, R57 ;  /* 0x0000001c27397224 */ /* 0x002fce00078e0239 */
.L_x_17844:
[----:B------:R-:W-:-:S13]  /*26e0*/  ISETP.GE.AND P0, PT, R58, 0x7, PT ;  /* 0x000000073a00780c */ /* 0x000fda0003f06270 */
[----:B------:R-:W-:Y:S05]  /*26f0*/  @!P0 BRA `(.L_x_17846) ;  /* 0x0000000000108947 */ /* 0x000fea0003800000 */
[----:B------:R-:W-:-:S03]  /*2700*/  UMOV UR9, 0xffffffff ;  /* 0xffffffff00097882 */ /* 0x000fc60000000000 */
[----:B------:R-:W-:Y:S05]  /*2710*/  BRA.DIV UR9, `(.L_x_17847) ;  /* 0x0000003209b47947 */ /* 0x000fea000b800000 */
[----:B0-----:R0:W1:Y:S02]  /*2720*/  SHFL.IDX PT, R28, R32, R11, R0 ;  /* 0x0000000b201c7389 */ /* 0x00106400000e0000 */
.L_x_17999:
[----:B-1----:R-:W-:-:S07]  /*2730*/  IMAD R57, R40, R28, R57 ;  /* 0x0000001c28397224 */ /* 0x002fce00078e0239 */
.L_x_17846:
[----:B------:R-:W-:-:S13]  /*2740*/  ISETP.GE.AND P0, PT, R58, 0x8, PT ;  /* 0x000000083a00780c */ /* 0x000fda0003f06270 */
[----:B------:R-:W-:Y:S05]  /*2750*/  @!P0 BRA `(.L_x_17848) ;  /* 0x0000000000108947 */ /* 0x000fea0003800000 */
[----:B------:R-:W-:-:S03]  /*2760*/  UMOV UR9, 0xffffffff ;  /* 0xffffffff00097882 */ /* 0x000fc60000000000 */
[----:B------:R-:W-:Y:S05]  /*2770*/  BRA.DIV UR9, `(.L_x_17849) ;  /* 0x0000003209bc7947 */ /* 0x000fea000b800000 */
[----:B0-----:R0:W1:Y:S02]  /*2780*/  SHFL.IDX PT, R28, R32, R10, R0 ;  /* 0x0000000a201c7389 */ /* 0x00106400000e0000 */
.L_x_18002:
[----:B-1----:R-:W-:-:S07]  /*2790*/  IMAD R57, R41, R28, R57 ;  /* 0x0000001c29397224 */ /* 0x002fce00078e0239 */
.L_x_17848:
[----:B------:R-:W-:-:S13]  /*27a0*/  ISETP.GE.AND P0, PT, R58, 0x9, PT ;  /* 0x000000093a00780c */ /* 0x000fda0003f06270 */
[----:B------:R-:W-:Y:S05]  /*27b0*/  @!P0 BRA `(.L_x_17850) ;  /* 0x0000000000108947 */ /* 0x000fea0003800000 */
[----:B------:R-:W-:-:S03]  /*27c0*/  UMOV UR9, 0xffffffff ;  /* 0xffffffff00097882 */ /* 0x000fc60000000000 */
[----:B------:R-:W-:Y:S05]  /*27d0*/  BRA.DIV UR9, `(.L_x_17851) ;  /* 0x0000003209c47947 */ /* 0x000fea000b800000 */
[----:B0-----:R0:W1:Y:S02]  /*27e0*/  SHFL.IDX PT, R28, R32, R9, R0 ;  /* 0x00000009201c7389 */ /* 0x00106400000e0000 */
.L_x_18005:
[----:B-1----:R-:W-:-:S07]  /*27f0*/  IMAD R57, R42, R28, R57 ;  /* 0x0000001c2a397224 */ /* 0x002fce00078e0239 */
.L_x_17850:
[----:B------:R-:W-:-:S13]  /*2800*/  ISETP.GE.AND P0, PT, R58, 0xa, PT ;  /* 0x0000000a3a00780c */ /* 0x000fda0003f06270 */
[----:B------:R-:W-:Y:S05]  /*2810*/  @!P0 BRA `(.L_x_17852) ;  /* 0x0000000000108947 */ /* 0x000fea0003800000 */
[----:B------:R-:W-:-:S03]  /*2820*/  UMOV UR9, 0xffffffff ;  /* 0xffffffff00097882 */ /* 0x000fc60000000000 */
[----:B------:R-:W-:Y:S05]  /*2830*/  BRA.DIV UR9, `(.L_x_17853) ;  /* 0x0000003209cc7947 */ /* 0x000fea000b800000 */
[----:B0-----:R0:W1:Y:S02]  /*2840*/  SHFL.IDX PT, R28, R32, R8, R0 ;  /* 0x00000008201c7389 */ /* 0x00106400000e0000 */
.L_x_18008:
[----:B-1----:R-:W-:-:S07]  /*2850*/  IMAD R57, R43, R28, R57 ;  /* 0x0000001c2b397224 */ /* 0x002fce00078e0239 */
.L_x_17852:
[----:B------:R-:W-:-:S13]  /*2860*/  ISETP.GE.AND P0, PT, R58, 0xb, PT ;  /* 0x0000000b3a00780c */ /* 0x000fda0003f06270 */
[----:B------:R-:W-:Y:S05]  /*2870*/  @!P0 BRA `(.L_x_17854) ;  /* 0x0000000000108947 */ /* 0x000fea0003800000 */
[----:B------:R-:W-:-:S03]  /*2880*/  UMOV UR9, 0xffffffff ;  /* 0xffffffff00097882 */ /* 0x000fc60000000000 */
[----:B------:R-:W-:Y:S05]  /*2890*/  BRA.DIV UR9, `(.L_x_17855) ;  /* 0x0000003209d47947 */ /* 0x000fea000b800000 */
[----:B0-----:R0:W1:Y:S02]  /*28a0*/  SHFL.IDX PT, R28, R32, R7, R0 ;  /* 0x00000007201c7389 */ /* 0x00106400000e0000 */
.L_x_18011:
[----:B-1----:R-:W-:-:S07]  /*28b0*/  IMAD R57, R44, R28, R57 ;  /* 0x0000001c2c397224 */ /* 0x002fce00078e0239 */
.L_x_17854:
[----:B------:R-:W-:-:S13]  /*28c0*/  ISETP.GE.AND P0, PT, R58, 0xc, PT ;  /* 0x0000000c3a00780c */ /* 0x000fda0003f06270 */
[----:B------:R-:W-:Y:S05]  /*28d0*/  @!P0 BRA `(.L_x_17856) ;  /* 0x0000000000108947 */ /* 0x000fea0003800000 */
[----:B------:R-:W-:-:S03]  /*28e0*/  UMOV UR9, 0xffffffff ;  /* 0xffffffff00097882 */ /* 0x000fc60000000000 */
[----:B------:R-:W-:Y:S05]  /*28f0*/  BRA.DIV UR9, `(.L_x_17857) ;  /* 0x0000003209dc7947 */ /* 0x000fea000b800000 */
[----:B0-----:R0:W1:Y:S02]  /*2900*/  SHFL.IDX PT, R28, R32, R6, R0 ;  /* 0x00000006201c7389 */ /* 0x00106400000e0000 */
.L_x_18014:
[----:B-1----:R-:W-:-:S07]  /*2910*/  IMAD R57, R45, R28, R57 ;  /* 0x0000001c2d397224 */ /* 0x002fce00078e0239 */
.L_x_17856:
[----:B------:R-:W-:-:S13]  /*2920*/  ISETP.GE.AND P0, PT, R58, 0xd, PT ;  /* 0x0000000d3a00780c */ /* 0x000fda0003f06270 */
[----:B------:R-:W-:Y:S05]  /*2930*/  @!P0 BRA `(.L_x_17858) ;  /* 0x0000000000108947 */ /* 0x000fea0003800000 */
[----:B------:R-:W-:-:S03]  /*2940*/  UMOV UR9, 0xffffffff ;  /* 0xffffffff00097882 */ /* 0x000fc60000000000 */
[----:B------:R-:W-:Y:S05]  /*2950*/  BRA.DIV UR9, `(.L_x_17859) ;  /* 0x0000003209e47947 */ /* 0x000fea000b800000 */
[----:B0-----:R0:W1:Y:S02]  /*2960*/  SHFL.IDX PT, R28, R32, R5, R0 ;  /* 0x00000005201c7389 */ /* 0x00106400000e0000 */
.L_x_18017:
[----:B-1----:R-:W-:-:S07]  /*2970*/  IMAD R57, R46, R28, R57 ;  /* 0x0000001c2e397224 */ /* 0x002fce00078e0239 */
.L_x_17858:
[----:B------:R-:W-:-:S13]  /*2980*/  ISETP.GE.AND P0, PT, R58, 0xe, PT ;  /* 0x0000000e3a00780c */ /* 0x000fda0003f06270 */
[----:B------:R-:W-:Y:S05]  /*2990*/  @!P0 BRA `(.L_x_17860) ;  /* 0x0000000000108947 */ /* 0x000fea0003800000 */
[----:B------:R-:W-:-:S03]  /*29a0*/  UMOV UR9, 0xffffffff ;  /* 0xffffffff00097882 */ /* 0x000fc60000000000 */
[----:B------:R-:W-:Y:S05]  /*29b0*/  BRA.DIV UR9, `(.L_x_17861) ;  /* 0x0000003209ec7947 */ /* 0x000fea000b800000 */
[----:B0-----:R0:W1:Y:S02]  /*29c0*/  SHFL.IDX PT, R28, R32, R4, R0 ;  /* 0x00000004201c7389 */ /* 0x00106400000e0000 */
.L_x_18020:
[----:B-1----:R-:W-:-:S07]  /*29d0*/  IMAD R57, R47, R28, R57 ;  /* 0x0000001c2f397224 */ /* 0x002fce00078e0239 */
.L_x_17860:
[----:B------:R-:W-:-:S13]  /*29e0*/  ISETP.GE.AND P0, PT, R58, 0xf, PT ;  /* 0x0000000f3a00780c */ /* 0x000fda0003f06270 */
[----:B------:R-:W-:Y:S05]  /*29f0*/  @!P0 BRA `(.L_x_17862) ;  /* 0x0000000000108947 */ /* 0x000fea0003800000 */
[----:B------:R-:W-:-:S03]  /*2a00*/  UMOV UR9, 0xffffffff ;  /* 0xffffffff00097882 */ /* 0x000fc60000000000 */
[----:B------:R-:W-:Y:S05]  /*2a10*/  BRA.DIV UR9, `(.L_x_17863) ;  /* 0x0000003209f47947 */ /* 0x000fea000b800000 */
[----:B0-----:R0:W1:Y:S02]  /*2a20*/  SHFL.IDX PT, R28, R32, R3, R0 ;  /* 0x00000003201c7389 */ /* 0x00106400000e0000 */
.L_x_18023:
[----:B-1----:R-:W-:-:S07]  /*2a30*/  IMAD R57, R48, R28, R57 ;  /* 0x0000001c30397224 */ /* 0x002fce00078e0239 */
.L_x_17862:
[----:B------:R-:W-:-:S13]  /*2a40*/  ISETP.GE.AND P0, PT, R58, 0x10, PT ;  /* 0x000000103a00780c */ /* 0x000fda0003f06270 */
[----:B------:R-:W-:Y:S05]  /*2a50*/  @!P0 BRA `(.L_x_17864) ;  /* 0x0000000000108947 */ /* 0x000fea0003800000 */
[----:B------:R-:W-:-:S03]  /*2a60*/  UMOV UR9, 0xffffffff ;  /* 0xffffffff00097882 */ /* 0x000fc60000000000 */
[----:B------:R-:W-:Y:S05]  /*2a70*/  BRA.DIV UR9, `(.L_x_17865) ;  /* 0x0000003209fc7947 */ /* 0x000fea000b800000 */
[----:B0-----:R0:W1:Y:S02]  /*2a80*/  SHFL.IDX PT, R28, R32, R2, R0 ;  /* 0x00000002201c7389 */ /* 0x00106400000e0000 */
.L_x_18026:
[----:B-1----:R-:W-:-:S07]  /*2a90*/  IMAD R57, R49, R28, R57 ;  /* 0x0000001c31397224 */ /* 0x002fce00078e0239 */
.L_x_17864:
        /* <DEDUP_REMOVED lines=8> */
.L_x_17833:
[----:B------:R-:W-:Y:S05]  /*2b20*/  BSYNC B0 ;  /* 0x0000000000007941 */ /* 0x000fea0003800000 */
.L_x_17832:
[----:B------:R-:W-:Y:S05]  /*2b30*/  @!P6 BRA `(.L_x_17867) ;  /* 0xffffffec005ce947 */ /* 0x000fea000383ffff */
[----:B------:R-:W-:Y:S05]  /*2b40*/  BSYNC B1 ;  /* 0x0000000000017941 */ /* 0x000fea0003800000 */
.L_x_17815:
[----:B------:R-:W-:Y:S05]  /*2b50*/  BRA `(.L_x_17813) ;  /* 0x0000002400ac7947 */ /* 0x000fea0003800000 */
.L_x_17814:
[----:B------:R-:W3:Y:S02]  /*2b60*/  LDCU UR9, c[0x0][0x3ac] ;  /* 0x00007580ff0977ac */ /* 0x000ee40008000800 */
[----:B---3--:R-:W-:-:S09]  /*2b70*/  UISETP.GT.U32.AND UP0, UPT, UR9, 0x1f, UPT ;  /* 0x0000001f0900788c */ /* 0x008fd2000bf04070 */
[----:B------:R-:W-:Y:S05]  /*2b80*/  BRA.U UP0, `(.L_x_17868) ;  /* 0x0000001100907547 */ /* 0x000fea000b800000 */
[----:B0-2---:R-:W-:-:S07]  /*2b90*/  HFMA2 R31, -RZ, RZ, 0, 0 ;  /* 0x00000000ff1f7431 */ /* 0x005fce00000001ff */
.L_x_17920:
        /* <DEDUP_REMOVED lines=18> */
.L_x_17869:
        /* <DEDUP_REMOVED lines=10> */
.L_x_17870:
        /* <DEDUP_REMOVED lines=8> */
.L_x_17871:
        /* <DEDUP_REMOVED lines=8> */
.L_x_17872:
        /* <DEDUP_REMOVED lines=10> */
.L_x_17873:
        /* <DEDUP_REMOVED lines=11> */
.L_x_17874:
        /* <DEDUP_REMOVED lines=11> */
.L_x_17875:
        /* <DEDUP_REMOVED lines=11> */
.L_x_17876:
        /* <DEDUP_REMOVED lines=10> */
.L_x_17877:
        /* <DEDUP_REMOVED lines=9> */
.L_x_17878:
        /* <DEDUP_REMOVED lines=9> */
.L_x_17879:
        /* <DEDUP_REMOVED lines=9> */
.L_x_17880:
        /* <DEDUP_REMOVED lines=9> */
.L_x_17881:
        /* <DEDUP_REMOVED lines=9> */
.L_x_17882:
        /* <DEDUP_REMOVED lines=9> */
.L_x_17883:
        /* <DEDUP_REMOVED lines=9> */
.L_x_17884:
        /* <DEDUP_REMOVED lines=27> */
.L_x_17919:
[----:B0-----:R-:W-:Y:S02]  /*3750*/  IMAD R32, R55, 0x44, R33 ;  /* 0x0000004437207824 */ /* 0x001fe400078e0221 */
[----:B-1----:R-:W-:-:S04]  /*3760*/  IMAD.MOV.U32 R57, RZ, RZ, RZ ;  /* 0x000000ffff397224 */ /* 0x002fc800078e00ff */
[----:B------:R-:W0:Y:S01]  /*3770*/  LDS R32, [R32] ;  /* 0x0000000020207984 */ /* 0x000e220000000800 */
[----:B------:R-:W-:Y:S05]  /*3780*/  @!P5 BRA `(.L_x_17887) ;  /* 0x000000000010d947 */ /* 0x000fea0003800000 */
[----:B------:R-:W-:-:S03]  /*3790*/  UMOV UR9, 0xffffffff ;  /* 0xffffffff00097882 */ /* 0x000fc60000000000 */
[----:B------:R-:W-:Y:S05]  /*37a0*/  BRA.DIV UR9, `(.L_x_17888) ;  /* 0x0000002609d07947 */ /* 0x000fea000b800000 */
[----:B0-----:R0:W1:Y:S02]  /*37b0*/  SHFL.IDX PT, R28, R32, R27, R0 ;  /* 0x0000001b201c7389 */ /* 0x00106400000e0000 */
.L_x_18029:
[----:B-1----:R-:W-:-:S07]  /*37c0*/  IMAD R57, R34, R28, RZ ;  /* 0x0000001c22397224 */ /* 0x002fce00078e02ff */
.L_x_17887:
[----:B------:R-:W-:Y:S05]  /*37d0*/  @!P4 BRA `(.L_x_17889) ;  /* 0x000000000010c947 */ /* 0x000fea0003800000 */
[----:B------:R-:W-:-:S03]  /*37e0*/  UMOV UR9, 0xffffffff ;  /* 0xffffffff00097882 */ /* 0x000fc60000000000 */
[----:B------:R-:W-:Y:S05]  /*37f0*/  BRA.DIV UR9, `(.L_x_17890) ;  /* 0x0000002609dc7947 */ /* 0x000fea000b800000 */
[----:B0-----:R0:W1:Y:S02]  /*3800*/  SHFL.IDX PT, R28, R32, R16, R0 ;  /* 0x00000010201c7389 */ /* 0x00106400000e0000 */
.L_x_18032:
[----:B-1--4-:R-:W-:-:S07]  /*3810*/  IMAD R57, R35, R28, R57 ;  /* 0x0000001c23397224 */ /* 0x012fce00078e0239 */
.L_x_17889:
[----:B------:R-:W-:Y:S05]  /*3820*/  @!P3 BRA `(.L_x_17891) ;  /* 0x000000000010b947 */ /* 0x000fea0003800000 */
[----:B------:R-:W-:-:S03]  /*3830*/  UMOV UR9, 0xffffffff ;  /* 0xffffffff00097882 */ /* 0x000fc60000000000 */
[----:B------:R-:W-:Y:S05]  /*3840*/  BRA.DIV UR9, `(.L_x_17892) ;  /* 0x0000002609e87947 */ /* 0x000fea000b800000 */
[----:B0-----:R0:W1:Y:S02]  /*3850*/  SHFL.IDX PT, R28, R32, R15, R0 ;  /* 0x0000000f201c7389 */ /* 0x00106400000e0000 */
.L_x_18035:
[----:B-1----:R-:W-:-:S07]  /*3860*/  IMAD R57, R36, R28, R57 ;  /* 0x0000001c24397224 */ /* 0x002fce00078e0239 */
.L_x_17891:
[----:B------:R-:W-:Y:S05]  /*3870*/  @!P2 BRA `(.L_x_17893) ;  /* 0x000000000010a947 */ /* 0x000fea0003800000 */
[----:B------:R-:W-:-:S03]  /*3880*/  UMOV UR9, 0xffffffff ;  /* 0xffffffff00097882 */ /* 0x000fc60000000000 */
[----:B------:R-:W-:Y:S05]  /*3890*/  BRA.DIV UR9, `(.L_x_17894) ;  /* 0x0000002609f47947 */ /* 0x000fea000b800000 */
[----:B0-----:R0:W1:Y:S02]  /*38a0*/  SHFL.IDX PT, R28, R32, R14, R0 ;  /* 0x0000000e201c7389 */ /* 0x00106400000e0000 */
.L_x_18038:
[----:B-1----:R-:W-:-:S07]  /*38b0*/  IMAD R57, R37, R28, R57 ;  /* 0x0000001c25397224 */ /* 0x002fce00078e0239 */
.L_x_17893:
[----:B------:R-:W-:Y:S05]  /*38c0*/  @!P1 BRA `(.L_x_17895) ;  /* 0x0000000000109947 */ /* 0x000fea0003800000 */
[----:B------:R-:W-:-:S03]  /*38d0*/  UMOV UR9, 0xffffffff ;  /* 0xffffffff00097882 */ /* 0x000fc60000000000 */
[----:B------:R-:W-:Y:S05]  /*38e0*/  BRA.DIV UR9, `(.L_x_17896) ;  /* 0x0000002a09007947 */ /* 0x000fea000b800000 */
[----:B0-----:R0:W1:Y:S02]  /*38f0*/  SHFL.IDX PT, R28, R32, R13, R0 ;  /* 0x0000000d201c7389 */ /* 0x00106400000e0000 */
.L_x_18041:
[----:B-1----:R-:W-:-:S07]  /*3900*/  IMAD R57, R38, R28, R57 ;  /* 0x0000001c26397224 */ /* 0x002fce00078e0239 */
.L_x_17895:
[----:B------:R-:W1:Y:S02]  /*3910*/  LDC R58, c[0x0][0x3ac] ;  /* 0x0000eb00ff3a7b82 */ /* 0x000e640000000800 */
[----:B-1----:R-:W-:-:S13]  /*3920*/  ISETP.GE.AND P0, PT, R58, 0x6, PT ;  /* 0x000000063a00780c */ /* 0x002fda0003f06270 */
[----:B------:R-:W-:Y:S05]  /*3930*/  @!P0 BRA `(.L_x_17897) ;  /* 0x0000000000108947 */ /* 0x000fea0003800000 */
[----:B------:R-:W-:-:S03]  /*3940*/  UMOV UR9, 0xffffffff ;  /* 0xffffffff00097882 */ /* 0x000fc60000000000 */
[----:B------:R-:W-:Y:S05]  /*3950*/  BRA.DIV UR9, `(.L_x_17898) ;  /* 0x0000002a09047947 */ /* 0x000fea000b800000 */
[----:B0-----:R0:W1:Y:S02]  /*3960*/  SHFL.IDX PT, R28, R32, R12, R0 ;  /* 0x0000000c201c7389 */ /* 0x00106400000e0000 */
.L_x_18044:
[----:B-1----:R-:W-:-:S07]  /*3970*/  IMAD R57, R39, R28, R57 ;  /* 0x0000001c27397224 */ /* 0x002fce00078e0239 */
.L_x_17897:
[----:B------:R-:W-:-:S13]  /*3980*/  ISETP.GE.AND P0, PT, R58, 0x7, PT ;  /* 0x000000073a00780c */ /* 0x000fda0003f06270 */
[----:B------:R-:W-:Y:S05]  /*3990*/  @!P0 BRA `(.L_x_17899) ;  /* 0x0000000000108947 */ /* 0x000fea0003800000 */
[----:B------:R-:W-:-:S03]  /*39a0*/  UMOV UR9, 0xffffffff ;  /* 0xffffffff00097882 */ /* 0x000fc60000000000 */
[----:B------:R-:W-:Y:S05]  /*39b0*/  BRA.DIV UR9, `(.L_x_17900) ;  /* 0x0000002a090c7947 */ /* 0x000fea000b800000 */
[----:B0-----:R0:W1:Y:S02]  /*39c0*/  SHFL.IDX PT, R28, R32, R11, R0 ;  /* 0x0000000b201c7389 */ /* 0x00106400000e0000 */
.L_x_18047:
[----:B-1----:R-:W-:-:S07]  /*39d0*/  IMAD R57, R40, R28, R57 ;  /* 0x0000001c28397224 */ /* 0x002fce00078e0239 */
.L_x_17899:
[----:B------:R-:W-:-:S13]  /*39e0*/  ISETP.GE.AND P0, PT, R58, 0x8, PT ;  /* 0x000000083a00780c */ /* 0x000fda0003f06270 */
[----:B------:R-:W-:Y:S05]  /*39f0*/  @!P0 BRA `(.L_x_17901) ;  /* 0x0000000000108947 */ /* 0x000fea0003800000 */
[----:B------:R-:W-:-:S03]  /*3a00*/  UMOV UR9, 0xffffffff ;  /* 0xffffffff00097882 */ /* 0x000fc60000000000 */
[----:B------:R-:W-:Y:S05]  /*3a10*/  BRA.DIV UR9, `(.L_x_17902) ;  /* 0x0000002a09147947 */ /* 0x000fea000b800000 */
[----:B0-----:R0:W1:Y:S02]  /*3a20*/  SHFL.IDX PT, R28, R32, R10, R0 ;  /* 0x0000000a201c7389 */ /* 0x00106400000e0000 */
.L_x_18050:
[----:B-1----:R-:W-:-:S07]  /*3a30*/  IMAD R57, R41, R28, R57 ;  /* 0x0000001c29397224 */ /* 0x002fce00078e0239 */
.L_x_17901:
[----:B------:R-:W-:-:S13]  /*3a40*/  ISETP.GE.AND P0, PT, R58, 0x9, PT ;  /* 0x000000093a00780c */ /* 0x000fda0003f06270 */
[----:B------:R-:W-:Y:S05]  /*3a50*/  @!P0 BRA `(.L_x_17903) ;  /* 0x0000000000108947 */ /* 0x000fea0003800000 */
[----:B------:R-:W-:-:S03]  /*3a60*/  UMOV UR9, 0xffffffff ;  /* 0xffffffff00097882 */ /* 0x000fc60000000000 */
[----:B------:R-:W-:Y:S05]  /*3a70*/  BRA.DIV UR9, `(.L_x_17904) ;  /* 0x0000002a091c7947 */ /* 0x000fea000b800000 */
[----:B0-----:R0:W1:Y:S02]  /*3a80*/  SHFL.IDX PT, R28, R32, R9, R0 ;  /* 0x00000009201c7389 */ /* 0x00106400000e0000 */
.L_x_18053:
[----:B-1----:R-:W-:-:S07]  /*3a90*/  IMAD R57, R42, R28, R57 ;  /* 0x0000001c2a397224 */ /* 0x002fce00078e0239 */
.L_x_17903:
[----:B------:R-:W-:-:S13]  /*3aa0*/  ISETP.GE.AND P0, PT, R58, 0xa, PT ;  /* 0x0000000a3a00780c */ /* 0x000fda0003f06270 */
[----:B------:R-:W-:Y:S05]  /*3ab0*/  @!P0 BRA `(.L_x_17905) ;  /* 0x0000000000108947 */ /* 0x000fea0003800000 */
[----:B------:R-:W-:-:S03]  /*3ac0*/  UMOV UR9, 0xffffffff ;  /* 0xffffffff00097882 */ /* 0x000fc60000000000 */
[----:B------:R-:W-:Y:S05]  /*3ad0*/  BRA.DIV UR9, `(.L_x_17906) ;  /* 0x0000002a09247947 */ /* 0x000fea000b800000 */
[----:B0-----:R0:W1:Y:S02]  /*3ae0*/  SHFL.IDX PT, R28, R32, R8, R0 ;  /* 0x00000008201c7389 */ /* 0x00106400000e0000 */
.L_x_18056:
[----:B-1----:R-:W-:-:S07]  /*3af0*/  IMAD R57, R43, R28, R57 ;  /* 0x0000001c2b397224 */ /* 0x002fce00078e0239 */
.L_x_17905:
[----:B------:R-:W-:-:S13]  /*3b00*/  ISETP.GE.AND P0, PT, R58, 0xb, PT ;  /* 0x0000000b3a00780c */ /* 0x000fda0003f06270 */
[----:B------:R-:W-:Y:S05]  /*3b10*/  @!P0 BRA `(.L_x_17907) ;  /* 0x0000000000108947 */ /* 0x000fea0003800000 */
[----:B------:R-:W-:-:S03]  /*3b20*/  UMOV UR9, 0xffffffff ;  /* 0xffffffff00097882 */ /* 0x000fc60000000000 */
[----:B------:R-:W-:Y:S05]  /*3b30*/  BRA.DIV UR9, `(.L_x_17908) ;  /* 0x0000002a092c7947 */ /* 0x000fea000b800000 */
[----:B0-----:R0:W1:Y:S02]  /*3b40*/  SHFL.IDX PT, R28, R32, R7, R0 ;  /* 0x00000007201c7389 */ /* 0x00106400000e0000 */
.L_x_18059:
[----:B-1----:R-:W-:-:S07]  /*3b50*/  IMAD R57, R44, R28, R57 ;  /* 0x0000001c2c397224 */ /* 0x002fce00078e0239 */
.L_x_17907:
[----:B------:R-:W-:-:S13]  /*3b60*/  ISETP.GE.AND P0, PT, R58, 0xc, PT ;  /* 0x0000000c3a00780c */ /* 0x000fda0003f06270 */
[----:B------:R-:W-:Y:S05]  /*3b70*/  @!P0 BRA `(.L_x_17909) ;  /* 0x0000000000108947 */ /* 0x000fea0003800000 */
[----:B------:R-:W-:-:S03]  /*3b80*/  UMOV UR9, 0xffffffff ;  /* 0xffffffff00097882 */ /* 0x000fc60000000000 */
[----:B------:R-:W-:Y:S05]  /*3b90*/  BRA.DIV UR9, `(.L_x_17910) ;  /* 0x0000002a09347947 */ /* 0x000fea000b800000 */
[----:B0-----:R0:W1:Y:S02]  /*3ba0*/  SHFL.IDX PT, R28, R32, R6, R0 ;  /* 0x00000006201c7389 */ /* 0x00106400000e0000 */
.L_x_18062:
[----:B-1----:R-:W-:-:S07]  /*3bb0*/  IMAD R57, R45, R28, R57 ;  /* 0x0000001c2d397224 */ /* 0x002fce00078e0239 */
.L_x_17909:
[----:B------:R-:W-:-:S13]  /*3bc0*/  ISETP.GE.AND P0, PT, R58, 0xd, PT ;  /* 0x0000000d3a00780c */ /* 0x000fda0003f06270 */
[----:B------:R-:W-:Y:S05]  /*3bd0*/  @!P0 BRA `(.L_x_17911) ;  /* 0x0000000000108947 */ /* 0x000fea0003800000 */
[----:B------:R-:W-:-:S03]  /*3be0*/  UMOV UR9, 0xffffffff ;  /* 0xffffffff00097882 */ /* 0x000fc60000000000 */
[----:B------:R-:W-:Y:S05]  /*3bf0*/  BRA.DIV UR9, `(.L_x_17912) ;  /* 0x0000002a093c7947 */ /* 0x000fea000b800000 */
[----:B0-----:R0:W1:Y:S02]  /*3c00*/  SHFL.IDX PT, R28, R32, R5, R0 ;  /* 0x00000005201c7389 */ /* 0x00106400000e0000 */
.L_x_18065:
[----:B-1----:R-:W-:-:S07]  /*3c10*/  IMAD R57, R46, R28, R57 ;  /* 0x0000001c2e397224 */ /* 0x002fce00078e0239 */
.L_x_17911:
[----:B------:R-:W-:-:S13]  /*3c20*/  ISETP.GE.AND P0, PT, R58, 0xe, PT ;  /* 0x0000000e3a00780c */ /* 0x000fda0003f06270 */
[----:B------:R-:W-:Y:S05]  /*3c30*/  @!P0 BRA `(.L_x_17913) ;  /* 0x0000000000108947 */ /* 0x000fea0003800000 */
[----:B------:R-:W-:-:S03]  /*3c40*/  UMOV UR9, 0xffffffff ;  /* 0xffffffff00097882 */ /* 0x000fc60000000000 */
[----:B------:R-:W-:Y:S05]  /*3c50*/  BRA.DIV UR9, `(.L_x_17914) ;  /* 0x0000002a09447947 */ /* 0x000fea000b800000 */
[----:B0-----:R0:W1:Y:S02]  /*3c60*/  SHFL.IDX PT, R28, R32, R4, R0 ;  /* 0x00000004201c7389 */ /* 0x00106400000e0000 */
.L_x_18068:
[----:B-1----:R-:W-:-:S07]  /*3c70*/  IMAD R57, R47, R28, R57 ;  /* 0x0000001c2f397224 */ /* 0x002fce00078e0239 */
.L_x_17913:
[----:B------:R-:W-:-:S13]  /*3c80*/  ISETP.GE.AND P0, PT, R58, 0xf, PT ;  /* 0x0000000f3a00780c */ /* 0x000fda0003f06270 */
[----:B------:R-:W-:Y:S05]  /*3c90*/  @!P0 BRA `(.L_x_17915) ;  /* 0x0000000000108947 */ /* 0x000fea0003800000 */
[----:B------:R-:W-:-:S03]  /*3ca0*/  UMOV UR9, 0xffffffff ;  /* 0xffffffff00097882 */ /* 0x000fc60000000000 */
[----:B------:R-:W-:Y:S05]  /*3cb0*/  BRA.DIV UR9, `(.L_x_17916) ;  /* 0x0000002a094c7947 */ /* 0x000fea000b800000 */
[----:B0-----:R0:W1:Y:S02]  /*3cc0*/  SHFL.IDX PT, R28, R32, R3, R0 ;  /* 0x00000003201c7389 */ /* 0x00106400000e0000 */
.L_x_18071:
[----:B-1----:R-:W-:-:S07]  /*3cd0*/  IMAD R57, R48, R28, R57 ;  /* 0x0000001c30397224 */ /* 0x002fce00078e0239 */
.L_x_17915:
[----:B------:R-:W-:-:S13]  /*3ce0*/  ISETP.GE.AND P0, PT, R58, 0x10, PT ;  /* 0x000000103a00780c */ /* 0x000fda0003f06270 */
[----:B------:R-:W-:Y:S05]  /*3cf0*/  @!P0 BRA `(.L_x_17917) ;  /* 0x0000000000108947 */ /* 0x000fea0003800000 */
[----:B------:R-:W-:-:S03]  /*3d00*/  UMOV UR9, 0xffffffff ;  /* 0xffffffff00097882 */ /* 0x000fc60000000000 */
[----:B------:R-:W-:Y:S05]  /*3d10*/  BRA.DIV UR9, `(.L_x_17918) ;  /* 0x0000002a09547947 */ /* 0x000fea000b800000 */
[----:B0-----:R0:W1:Y:S02]  /*3d20*/  SHFL.IDX PT, R28, R32, R2, R0 ;  /* 0x00000002201c7389 */ /* 0x00106400000e0000 */
.L_x_18074:
[----:B-1----:R-:W-:-:S07]  /*3d30*/  IMAD R57, R49, R28, R57 ;  /* 0x0000001c31397224 */ /* 0x002fce00078e0239 */
.L_x_17917:
[C---:B------:R-:W-:Y:S01]  /*3d40*/  IMAD R29, R55.reuse, UR4, R30 ;  /* 0x00000004371d7c24 */ /* 0x040fe2000f8e021e */
[----:B------:R-:W-:-:S03]  /*3d50*/  IADD3 R55, PT, PT, R55, UR6, RZ ;  /* 0x0000000637377c10 */ /* 0x000fc6000fffe0ff */
[----:B------:R-:W-:Y:S01]  /*3d60*/  IMAD R28, R29, 0x4, R56 ;  /* 0x000000041d1c7824 */ /* 0x000fe200078e0238 */
[----:B------:R-:W-:-:S04]  /*3d70*/  ISETP.GE.AND P0, PT, R55, UR16, PT ;  /* 0x0000001037007c0c */ /* 0x000fc8000bf06270 */
[----:B------:R1:W-:Y:S09]  /*3d80*/  STS [R28], R57 ;  /* 0x000000391c007388 */ /* 0x0003f20000000800 */
[----:B------:R-:W-:Y:S05]  /*3d90*/  @!P0 BRA `(.L_x_17919) ;  /* 0xfffffff8006c8947 */ /* 0x000fea000383ffff */
.L_x_17886:
[----:B------:R-:W-:Y:S05]  /*3da0*/  BSYNC B0 ;  /* 0x0000000000007941 */ /* 0x000fea0003800000 */
.L_x_17885:
[----:B------:R-:W-:Y:S05]  /*3db0*/  @!P6 BRA `(.L_x_17920) ;  /* 0xffffffec0078e947 */ /* 0x000fea000383ffff */
[----:B------:R-:W-:Y:S05]  /*3dc0*/  BRA `(.L_x_17813) ;  /* 0x0000001400107947 */ /* 0x000fea0003800000 */
.L_x_17868:
[----:B0-2---:R-:W-:-:S07]  /*3dd0*/  IMAD.MOV.U32 R31, RZ, RZ, RZ ;  /* 0x000000ffff1f7224 */ /* 0x005fce00078e00ff */
.L_x_17972:
        /* <DEDUP_REMOVED lines=18> */
.L_x_17921:
        /* <DEDUP_REMOVED lines=10> */
.L_x_17922:
        /* <DEDUP_REMOVED lines=8> */
.L_x_17923:
        /* <DEDUP_REMOVED lines=8> */
.L_x_17924:
        /* <DEDUP_REMOVED lines=11> */
.L_x_17925:
        /* <DEDUP_REMOVED lines=11> */
.L_x_17926:
        /* <DEDUP_REMOVED lines=11> */
.L_x_17927:
        /* <DEDUP_REMOVED lines=11> */
.L_x_17928:
        /* <DEDUP_REMOVED lines=10> */
.L_x_17929:
        /* <DEDUP_REMOVED lines=9> */
.L_x_17930:
        /* <DEDUP_REMOVED lines=9> */
.L_x_17931:
        /* <DEDUP_REMOVED lines=9> */
.L_x_17932:
        /* <DEDUP_REMOVED lines=9> */
.L_x_17933:
        /* <DEDUP_REMOVED lines=9> */
.L_x_17934:
        /* <DEDUP_REMOVED lines=9> */
.L_x_17935:
        /* <DEDUP_REMOVED lines=9> */
.L_x_17936:
        /* <DEDUP_REMOVED lines=28> */
.L_x_17971:
[----:B------:R-:W-:Y:S02]  /*49b0*/  IMAD R32, R33, 0x44, R55 ;  /* 0x0000004421207824 */ /* 0x000fe400078e0237 */
[----:B------:R-:W-:-:S04]  /*49c0*/  IMAD.MOV.U32 R56, RZ, RZ, RZ ;  /* 0x000000ffff387224 */ /* 0x000fc800078e00ff */
[----:B------:R-:W0:Y:S01]  /*49d0*/  LDS R32, [R32] ;  /* 0x0000000020207984 */ /* 0x000e220000000800 */
[----:B------:R-:W-:Y:S05]  /*49e0*/  @!P4 BRA `(.L_x_17938) ;  /* 0x000000000010c947 */ /* 0x000fea0003800000 */
[----:B------:R-:W-:-:S03]  /*49f0*/  UMOV UR9, 0xffffffff ;  /* 0xffffffff00097882 */ /* 0x000fc60000000000 */
[----:B------:R-:W-:Y:S05]  /*4a00*/  BRA.DIV UR9, `(.L_x_17939) ;  /* 0x0000001e09387947 */ /* 0x000fea000b800000 */
[----:B0-----:R0:W1:Y:S02]  /*4a10*/  SHFL.IDX PT, R57, R32, R27, R0 ;  /* 0x0000001b20397389 */ /* 0x00106400000e0000 */
.L_x_18076:
[----:B-1----:R-:W-:-:S07]  /*4a20*/  IMAD R56, R34, R57, RZ ;  /* 0x0000003922387224 */ /* 0x002fce00078e02ff */
.L_x_17938:
[----:B------:R-:W-:Y:S05]  /*4a30*/  @!P3 BRA `(.L_x_17940) ;  /* 0x000000000010b947 */ /* 0x000fea0003800000 */
[----:B------:R-:W-:-:S03]  /*4a40*/  UMOV UR9, 0xffffffff ;  /* 0xffffffff00097882 */ /* 0x000fc60000000000 */
[----:B------:R-:W-:Y:S05]  /*4a50*/  BRA.DIV UR9, `(.L_x_17941) ;  /* 0x0000001e09407947 */ /* 0x000fea000b800000 */
[----:B0-----:R0:W1:Y:S02]  /*4a60*/  SHFL.IDX PT, R28, R32, R16, R0 ;  /* 0x00000010201c7389 */ /* 0x00106400000e0000 */
.L_x_18079:
[----:B-1--4-:R-:W-:-:S07]  /*4a70*/  IMAD R56, R35, R28, R56 ;  /* 0x0000001c23387224 */ /* 0x012fce00078e0238 */
.L_x_17940:
[----:B------:R-:W-:Y:S05]  /*4a80*/  @!P2 BRA `(.L_x_17942) ;  /* 0x000000000010a947 */ /* 0x000fea0003800000 */
[----:B------:R-:W-:-:S03]  /*4a90*/  UMOV UR9, 0xffffffff ;  /* 0xffffffff00097882 */ /* 0x000fc60000000000 */
[----:B------:R-:W-:Y:S05]  /*4aa0*/  BRA.DIV UR9, `(.L_x_17943) ;  /* 0x0000001e094c7947 */ /* 0x000fea000b800000 */
[----:B0-----:R0:W1:Y:S02]  /*4ab0*/  SHFL.IDX PT, R28, R32, R15, R0 ;  /* 0x0000000f201c7389 */ /* 0x00106400000e0000 */
.L_x_18082:
[----:B-1----:R-:W-:-:S07]  /*4ac0*/  IMAD R56, R36, R28, R56 ;  /* 0x0000001c24387224 */ /* 0x002fce00078e0238 */
.L_x_17942:
[----:B------:R-:W-:Y:S05]  /*4ad0*/  @!P1 BRA `(.L_x_17944) ;  /* 0x0000000000109947 */ /* 0x000fea0003800000 */
[----:B------:R-:W-:-:S03]  /*4ae0*/  UMOV UR9, 0xffffffff ;  /* 0xffffffff00097882 */ /* 0x000fc60000000000 */
[----:B------:R-:W-:Y:S05]  /*4af0*/  BRA.DIV UR9, `(.L_x_17945) ;  /* 0x0000001e09587947 */ /* 0x000fea000b800000 */
[----:B0-----:R0:W1:Y:S02]  /*4b00*/  SHFL.IDX PT, R28, R32, R14, R0 ;  /* 0x0000000e201c7389 */ /* 0x00106400000e0000 */
.L_x_18085:
[----:B-1----:R-:W-:-:S07]  /*4b10*/  IMAD R56, R37, R28, R56 ;  /* 0x0000001c25387224 */ /* 0x002fce00078e0238 */
.L_x_17944:
[----:B------:R-:W1:Y:S02]  /*4b20*/  LDC R57, c[0x0][0x3ac] ;  /* 0x0000eb00ff397b82 */ /* 0x000e640000000800 */
[----:B-1----:R-:W-:-:S13]  /*4b30*/  ISETP.GE.AND P0, PT, R57, 0x5, PT ;  /* 0x000000053900780c */ /* 0x002fda0003f06270 */
[----:B------:R-:W-:Y:S05]  /*4b40*/  @!P0 BRA `(.L_x_17946) ;  /* 0x0000000000108947 */ /* 0x000fea0003800000 */
[----:B------:R-:W-:-:S03]  /*4b50*/  UMOV UR9, 0xffffffff ;  /* 0xffffffff00097882 */ /* 0x000fc60000000000 */
[----:B------:R-:W-:Y:S05]  /*4b60*/  BRA.DIV UR9, `(.L_x_17947) ;  /* 0x0000001e095c7947 */ /* 0x000fea000b800000 */
[----:B0-----:R0:W1:Y:S02]  /*4b70*/  SHFL.IDX PT, R28, R32, R13, R0 ;  /* 0x0000000d201c7389 */ /* 0x00106400000e0000 */
.L_x_18088:
[----:B-1----:R-:W-:-:S07]  /*4b80*/  IMAD R56, R38, R28, R56 ;  /* 0x0000001c26387224 */ /* 0x002fce00078e0238 */
.L_x_17946:
[----:B------:R-:W-:-:S13]  /*4b90*/  ISETP.GE.AND P0, PT, R57, 0x6, PT ;  /* 0x000000063900780c */ /* 0x000fda0003f06270 */
[----:B------:R-:W-:Y:S05]  /*4ba0*/  @!P0 BRA `(.L_x_17948) ;  /* 0x0000000000108947 */ /* 0x000fea0003800000 */
[----:B------:R-:W-:-:S03]  /*4bb0*/  UMOV UR9, 0xffffffff ;  /* 0xffffffff00097882 */ /* 0x000fc60000000000 */
[----:B------:R-:W-:Y:S05]  /*4bc0*/  BRA.DIV UR9, `(.L_x_17949) ;  /* 0x0000001e09647947 */ /* 0x000fea000b800000 */
[----:B0-----:R0:W1:Y:S02]  /*4bd0*/  SHFL.IDX PT, R28, R32, R12, R0 ;  /* 0x0000000c201c7389 */ /* 0x00106400000e0000 */
.L_x_18091:
[----:B-1----:R-:W-:-:S07]  /*4be0*/  IMAD R56, R39, R28, R56 ;  /* 0x0000001c27387224 */ /* 0x002fce00078e0238 */
.L_x_17948:
[----:B------:R-:W-:-:S13]  /*4bf0*/  ISETP.GE.AND P0, PT, R57, 0x7, PT ;  /* 0x000000073900780c */ /* 0x000fda0003f06270 */
[----:B------:R-:W-:Y:S05]  /*4c00*/  @!P0 BRA `(.L_x_17950) ;  /* 0x0000000000108947 */ /* 0x000fea0003800000 */
[----:B------:R-:W-:-:S03]  /*4c10*/  UMOV UR9, 0xffffffff ;  /* 0xffffffff00097882 */ /* 0x000fc60000000000 */
[----:B------:R-:W-:Y:S05]  /*4c20*/  BRA.DIV UR9, `(.L_x_17951) ;  /* 0x0000001e096c7947 */ /* 0x000fea000b800000 */
[----:B0-----:R0:W1:Y:S02]  /*4c30*/  SHFL.IDX PT, R28, R32, R11, R0 ;  /* 0x0000000b201c7389 */ /* 0x00106400000e0000 */
.L_x_18094:
[----:B-1----:R-:W-:-:S07]  /*4c40*/  IMAD R56, R40, R28, R56 ;  /* 0x0000001c28387224 */ /* 0x002fce00078e0238 */
.L_x_17950:
[----:B------:R-:W-:-:S13]  /*4c50*/  ISETP.GE.AND P0, PT, R57, 0x8, PT ;  /* 0x000000083900780c */ /* 0x000fda0003f06270 */
[----:B------:R-:W-:Y:S05]  /*4c60*/  @!P0 BRA `(.L_x_17952) ;  /* 0x0000000000108947 */ /* 0x000fea0003800000 */
[----:B------:R-:W-:-:S03]  /*4c70*/  UMOV UR9, 0xffffffff ;  /* 0xffffffff00097882 */ /* 0x000fc60000000000 */
[----:B------:R-:W-:Y:S05]  /*4c80*/  BRA.DIV UR9, `(.L_x_17953) ;  /* 0x0000001e09747947 */ /* 0x000fea000b800000 */
[----:B0-----:R0:W1:Y:S02]  /*4c90*/  SHFL.IDX PT, R28, R32, R10, R0 ;  /* 0x0000000a201c7389 */ /* 0x00106400000e0000 */
.L_x_18097:
[----:B-1----:R-:W-:-:S07]  /*4ca0*/  IMAD R56, R41, R28, R56 ;  /* 0x0000001c29387224 */ /* 0x002fce00078e0238 */
.L_x_17952:
[----:B------:R-:W-:-:S13]  /*4cb0*/  ISETP.GE.AND P0, PT, R57, 0x9, PT ;  /* 0x000000093900780c */ /* 0x000fda0003f06270 */
[----:B------:R-:W-:Y:S05]  /*4cc0*/  @!P0 BRA `(.L_x_17954) ;  /* 0x0000000000108947 */ /* 0x000fea0003800000 */
[----:B------:R-:W-:-:S03]  /*4cd0*/  UMOV UR9, 0xffffffff ;  /* 0xffffffff00097882 */ /* 0x000fc60000000000 */
[----:B------:R-:W-:Y:S05]  /*4ce0*/  BRA.DIV UR9, `(.L_x_17955) ;  /* 0x0000001e097c7947 */ /* 0x000fea000b800000 */
[----:B0-----:R0:W1:Y:S02]  /*4cf0*/  SHFL.IDX PT, R28, R32, R9, R0 ;  /* 0x00000009201c7389 */ /* 0x00106400000e0000 */
.L_x_18100:
[----:B-1----:R-:W-:-:S07]  /*4d00*/  IMAD R56, R42, R28, R56 ;  /* 0x0000001c2a387224 */ /* 0x002fce00078e0238 */
.L_x_17954:
[----:B------:R-:W-:-:S13]  /*4d10*/  ISETP.GE.AND P0, PT, R57, 0xa, PT ;  /* 0x0000000a3900780c */ /* 0x000fda0003f06270 */
[----:B------:R-:W-:Y:S05]  /*4d20*/  @!P0 BRA `(.L_x_17956) ;  /* 0x0000000000108947 */ /* 0x000fea0003800000 */
[----:B------:R-:W-:-:S03]  /*4d30*/  UMOV UR9, 0xffffffff ;  /* 0xffffffff00097882 */ /* 0x000fc60000000000 */
[----:B------:R-:W-:Y:S05]  /*4d40*/  BRA.DIV UR9, `(.L_x_17957) ;  /* 0x0000001e09847947 */ /* 0x000fea000b800000 */
[----:B0-----:R0:W1:Y:S02]  /*4d50*/  SHFL.IDX PT, R28, R32, R8, R0 ;  /* 0x00000008201c7389 */ /* 0x00106400000e0000 */
.L_x_18103:
[----:B-1----:R-:W-:-:S07]  /*4d60*/  IMAD R56, R43, R28, R56 ;  /* 0x0000001c2b387224 */ /* 0x002fce00078e0238 */
.L_x_17956:
[----:B------:R-:W-:-:S13]  /*4d70*/  ISETP.GE.AND P0, PT, R57, 0xb, PT ;  /* 0x0000000b3900780c */ /* 0x000fda0003f06270 */
[----:B------:R-:W-:Y:S05]  /*4d80*/  @!P0 BRA `(.L_x_17958) ;  /* 0x0000000000108947 */ /* 0x000fea0003800000 */
[----:B------:R-:W-:-:S03]  /*4d90*/  UMOV UR9, 0xffffffff ;  /* 0xffffffff00097882 */ /* 0x000fc60000000000 */
[----:B------:R-:W-:Y:S05]  /*4da0*/  BRA.DIV UR9, `(.L_x_17959) ;  /* 0x0000001e098c7947 */ /* 0x000fea000b800000 */
[----:B0-----:R0:W1:Y:S02]  /*4db0*/  SHFL.IDX PT, R28, R32, R7, R0 ;  /* 0x00000007201c7389 */ /* 0x00106400000e0000 */
.L_x_18106:
[----:B-1----:R-:W-:-:S07]  /*4dc0*/  IMAD R56, R44, R28, R56 ;  /* 0x0000001c2c387224 */ /* 0x002fce00078e0238 */
.L_x_17958:
[----:B------:R-:W-:-:S13]  /*4dd0*/  ISETP.GE.AND P0, PT, R57, 0xc, PT ;  /* 0x0000000c3900780c */ /* 0x000fda0003f06270 */
[----:B------:R-:W-:Y:S05]  /*4de0*/  @!P0 BRA `(.L_x_17960) ;  /* 0x0000000000108947 */ /* 0x000fea0003800000 */
[----:B------:R-:W-:-:S03]  /*4df0*/  UMOV UR9, 0xffffffff ;  /* 0xffffffff00097882 */ /* 0x000fc60000000000 */
[----:B------:R-:W-:Y:S05]  /*4e00*/  BRA.DIV UR9, `(.L_x_17961) ;  /* 0x0000001e09947947 */ /* 0x000fea000b800000 */
[----:B0-----:R0:W1:Y:S02]  /*4e10*/  SHFL.IDX PT, R28, R32, R6, R0 ;  /* 0x00000006201c7389 */ /* 0x00106400000e0000 */
.L_x_18109:
[----:B-1----:R-:W-:-:S07]  /*4e20*/  IMAD R56, R45, R28, R56 ;  /* 0x0000001c2d387224 */ /* 0x002fce00078e0238 */
.L_x_17960:
[----:B------:R-:W-:-:S13]  /*4e30*/  ISETP.GE.AND P0, PT, R57, 0xd, PT ;  /* 0x0000000d3900780c */ /* 0x000fda0003f06270 */
[----:B------:R-:W-:Y:S05]  /*4e40*/  @!P0 BRA `(.L_x_17962) ;  /* 0x0000000000108947 */ /* 0x000fea0003800000 */
[----:B------:R-:W-:-:S03]  /*4e50*/  UMOV UR9, 0xffffffff ;  /* 0xffffffff00097882 */ /* 0x000fc60000000000 */
[----:B------:R-:W-:Y:S05]  /*4e60*/  BRA.DIV UR9, `(.L_x_17963) ;  /* 0x0000001e099c7947 */ /* 0x000fea000b800000 */
[----:B0-----:R0:W1:Y:S02]  /*4e70*/  SHFL.IDX PT, R28, R32, R5, R0 ;  /* 0x00000005201c7389 */ /* 0x00106400000e0000 */
.L_x_18112:
[----:B-1----:R-:W-:-:S07]  /*4e80*/  IMAD R56, R46, R28, R56 ;  /* 0x0000001c2e387224 */ /* 0x002fce00078e0238 */
.L_x_17962:
[----:B------:R-:W-:-:S13]  /*4e90*/  ISETP.GE.AND P0, PT, R57, 0xe, PT ;  /* 0x0000000e3900780c */ /* 0x000fda0003f06270 */
[----:B------:R-:W-:Y:S05]  /*4ea0*/  @!P0 BRA `(.L_x_17964) ;  /* 0x0000000000108947 */ /* 0x000fea0003800000 */
[----:B------:R-:W-:-:S03]  /*4eb0*/  UMOV UR9, 0xffffffff ;  /* 0xffffffff00097882 */ /* 0x000fc60000000000 */
[----:B------:R-:W-:Y:S05]  /*4ec0*/  BRA.DIV UR9, `(.L_x_17965) ;  /* 0x0000001e09a47947 */ /* 0x000fea000b800000 */
[----:B0-----:R0:W1:Y:S02]  /*4ed0*/  SHFL.IDX PT, R28, R32, R4, R0 ;  /* 0x00000004201c7389 */ /* 0x00106400000e0000 */
.L_x_18115:
[----:B-1----:R-:W-:-:S07]  /*4ee0*/  IMAD R56, R47, R28, R56 ;  /* 0x0000001c2f387224 */ /* 0x002fce00078e0238 */
.L_x_17964:
[----:B------:R-:W-:-:S13]  /*4ef0*/  ISETP.GE.AND P0, PT, R57, 0xf, PT ;  /* 0x0000000f3900780c */ /* 0x000fda0003f06270 */
[----:B------:R-:W-:Y:S05]  /*4f00*/  @!P0 BRA `(.L_x_17966) ;  /* 0x0000000000108947 */ /* 0x000fea0003800000 */
[----:B------:R-:W-:-:S03]  /*4f10*/  UMOV UR9, 0xffffffff ;  /* 0xffffffff00097882 */ /* 0x000fc60000000000 */
[----:B------:R-:W-:Y:S05]  /*4f20*/  BRA.DIV UR9, `(.L_x_17967) ;  /* 0x0000001e09ac7947 */ /* 0x000fea000b800000 */
[----:B0-----:R0:W1:Y:S02]  /*4f30*/  SHFL.IDX PT, R28, R32, R3, R0 ;  /* 0x00000003201c7389 */ /* 0x00106400000e0000 */
.L_x_18118:
[----:B-1----:R-:W-:-:S07]  /*4f40*/  IMAD R56, R48, R28, R56 ;  /* 0x0000001c30387224 */ /* 0x002fce00078e0238 */
.L_x_17966:
[----:B------:R-:W-:-:S13]  /*4f50*/  ISETP.GE.AND P0, PT, R57, 0x10, PT ;  /* 0x000000103900780c */ /* 0x000fda0003f06270 */
[----:B------:R-:W-:Y:S05]  /*4f60*/  @!P0 BRA `(.L_x_17968) ;  /* 0x0000000000108947 */ /* 0x000fea0003800000 */
[----:B------:R-:W-:-:S03]  /*4f70*/  UMOV UR9, 0xffffffff ;  /* 0xffffffff00097882 */ /* 0x000fc60000000000 */
[----:B------:R-:W-:Y:S05]  /*4f80*/  BRA.DIV UR9, `(.L_x_17969) ;  /* 0x0000001e09b47947 */ /* 0x000fea000b800000 */
[----:B0-----:R0:W1:Y:S02]  /*4f90*/  SHFL.IDX PT, R28, R32, R2, R0 ;  /* 0x00000002201c7389 */ /* 0x00106400000e0000 */
.L_x_18121:
[----:B-1----:R-:W-:-:S07]  /*4fa0*/  IMAD R56, R49, R28, R56 ;  /* 0x0000001c31387224 */ /* 0x002fce00078e0238 */
.L_x_17968:
[----:B------:R-:W-:-:S07]  /*4fb0*/  IMAD.U32 R28, RZ, RZ, UR11 ;  /* 0x0000000bff1c7e24 */ /* 0x000fce000f8e00ff */
.L_x_17970:
        /* <DEDUP_REMOVED lines=36> */
.L_x_17937:
[----:B------:R-:W-:Y:S05]  /*5200*/  @!P5 BRA `(.L_x_17972) ;  /* 0xffffffe800f4d947 */ /* 0x000fea000383ffff */
.L_x_17813:
        /* <DEDUP_REMOVED lines=41> */
.L_x_17976:
[----:B------:R-:W-:Y:S05]  /*54a0*/  BSYNC.RECONVERGENT B1 ;  /* 0x0000000000017941 */ /* 0x000fea0003800200 */
.L_x_17975:
[----:B------:R-:W-:Y:S05]  /*54b0*/  @!P2 BRA `(.L_x_17974) ;  /* 0x000000000070a947 */ /* 0x000fea0003800000 */
[----:B-1-3--:R-:W1:Y:S01]  /*54c0*/  S2R R29, SR_CgaCtaId ;  /* 0x00000000001d7919 */ /* 0x00ae620000008800 */
[----:B------:R-:W-:-:S04]  /*54d0*/  MOV R28, 0x400 ;  /* 0x00000400001c7802 */ /* 0x000fc80000000f00 */
[----:B------:R-:W-:-:S04]  /*54e0*/  IADD3 R28, PT, PT, R28, 0x500, RZ ;  /* 0x000005001c1c7810 */ /* 0x000fc80007ffe0ff */
[----:B-1----:R-:W-:-:S07]  /*54f0*/  LEA R56, R29, R28, 0x18 ;  /* 0x0000001c1d387211 */ /* 0x002fce00078ec0ff */
.L_x_17977:
        /* <DEDUP_REMOVED lines=24> */
.L_x_17974:
[----:B------:R-:W-:Y:S05]  /*5680*/  BSYNC.RECONVERGENT B0 ;  /* 0x0000000000007941 */ /* 0x000fea0003800200 */
.L_x_17973:
[----:B------:R-:W5:Y:S02]  /*5690*/  LDCU UR9, c[0x0][0x374] ;  /* 0x00006e80ff0977ac */ /* 0x000f640008000800 */
[----:B-----5:R-:W-:Y:S02]  /*56a0*/  UIADD3 UR8, UPT, UPT, UR9, UR8, URZ ;  /* 0x0000000809087290 */ /* 0x020fe4000fffe0ff */
[----:B------:R-:W-:-:S04]  /*56b0*/  USHF.L.U32 UR9, UR9, 0x2, URZ ;  /* 0x0000000209097899 */ /* 0x000fc800080006ff */
[----:B------:R-:W-:-:S09]  /*56c0*/  UISETP.GE.U32.AND UP0, UPT, UR8, UR9, UPT ;  /* 0x000000090800728c */ /* 0x000fd2000bf06070 */
[----:B------:R-:W-:Y:S05]  /*56d0*/  BRA.U !UP0, `(.L_x_17978) ;  /* 0xffffffb908a47547 */ /* 0x000fea000b83ffff */
[----:B------:R-:W-:Y:S05]  /*56e0*/  EXIT ;  /* 0x000000000000794d */ /* 0x000fea0003800000 */
.L_x_17835:
[----:B------:R-:W-:Y:S01]  /*56f0*/  BSSY B2, `(.L_x_17979) ;  /* 0x0000006000027945 */ /* 0x000fe20003800000 */
[----:B------:R-:W-:Y:S02]  /*5700*/  IMAD.MOV.U32 R29, RZ, RZ, R27 ;  /* 0x000000ffff1d7224 */ /* 0x000fe400078e001b */
[----:B------:R-:W-:-:S07]  /*5710*/  IMAD.MOV.U32 R28, RZ, RZ, -0x1 ;  /* 0xffffffffff1c7424 */ /* 0x000fce00078e00ff */
[----:B0-2-4-:R-:W-:Y:S05]  /*5720*/  WARPSYNC.COLLECTIVE R28, `(.L_x_17980) ;  /* 0x000000001c087348 */ /* 0x015fea0003c00000 */
[----:B0-----:R0:W1:Y:S02]  /*5730*/  SHFL.IDX P0, R28, R32, R29, R0 ;  /* 0x0000001d201c7389 */ /* 0x0010640000000000 */
[----:B012-4-:R-:W-:Y:S05]  /*5740*/  ENDCOLLECTIVE ;  /* 0x000000000000791b */ /* 0x017fea0003800000 */
.L_x_17980:
[----:B------:R-:W-:Y:S05]  /*5750*/  BSYNC B2 ;  /* 0x0000000000027941 */ /* 0x000fea0003800000 */
.L_x_17979:
[----:B------:R-:W-:Y:S05]  /*5760*/  BRA `(.L_x_17981) ;  /* 0xffffffcc006c7947 */ /* 0x000fea000383ffff */
.L_x_17837:
[----:B------:R-:W-:Y:S01]  /*5770*/  BSSY B2, `(.L_x_17982) ;  /* 0x0000006000027945 */ /* 0x000fe20003800000 */
[----:B------:R-:W-:Y:S01]  /*5780*/  MOV R29, R16 ;  /* 0x00000010001d7202 */ /* 0x000fe20000000f00 */
[----:B------:R-:W-:-:S07]  /*5790*/  IMAD.MOV.U32 R28, RZ, RZ, -0x1 ;  /* 0xffffffffff1c7424 */ /* 0x000fce00078e00ff */
[----:B0-2-4-:R-:W-:Y:S05]  /*57a0*/  WARPSYNC.COLLECTIVE R28, `(.L_x_17983) ;  /* 0x000000001c087348 */ /* 0x015fea0003c00000 */
[----:B0-----:R0:W1:Y:S02]  /*57b0*/  SHFL.IDX P0, R28, R32, R29, R0 ;  /* 0x0000001d201c7389 */ /* 0x0010640000000000 */
[----:B012-4-:R-:W-:Y:S05]  /*57c0*/  ENDCOLLECTIVE ;  /* 0x000000000000791b */ /* 0x017fea0003800000 */
.L_x_17983:
[----:B------:R-:W-:Y:S05]  /*57d0*/  BSYNC B2 ;  /* 0x0000000000027941 */ /* 0x000fea0003800000 */
.L_x_17982:
[----:B------:R-:W-:Y:S05]  /*57e0*/  BRA `(.L_x_17984) ;  /* 0xffffffcc00607947 */ /* 0x000fea000383ffff */
.L_x_17839:
[----:B------:R-:W-:Y:S01]  /*57f0*/  BSSY B2, `(.L_x_17985) ;  /* 0x0000006000027945 */ /* 0x000fe20003800000 */
[----:B------:R-:W-:Y:S02]  /*5800*/  IMAD.MOV.U32 R29, RZ, RZ, R15 ;  /* 0x000000ffff1d7224 */ /* 0x000fe400078e000f */
[----:B------:R-:W-:-:S07]  /*5810*/  IMAD.MOV.U32 R28, RZ, RZ, -0x1 ;  /* 0xffffffffff1c7424 */ /* 0x000fce00078e00ff */
[----:B0-2-4-:R-:W-:Y:S05]  /*5820*/  WARPSYNC.COLLECTIVE R28, `(.L_x_17986) ;  /* 0x000000001c087348 */ /* 0x015fea0003c00000 */
[----:B0-----:R0:W1:Y:S02]  /*5830*/  SHFL.IDX P0, R28, R32, R29, R0 ;  /* 0x0000001d201c7389 */ /* 0x0010640000000000 */
[----:B012-4-:R-:W-:Y:S05]  /*5840*/  ENDCOLLECTIVE ;  /* 0x000000000000791b */ /* 0x017fea0003800000 */
.L_x_17986:
[----:B------:R-:W-:Y:S05]  /*5850*/  BSYNC B2 ;  /* 0x0000000000027941 */ /* 0x000fea0003800000 */
.L_x_17985:
[----:B------:R-:W-:Y:S05]  /*5860*/  BRA `(.L_x_17987) ;  /* 0xffffffcc00547947 */ /* 0x000fea000383ffff */
.L_x_17841:
[----:B------:R-:W-:Y:S01]  /*5870*/  BSSY B2, `(.L_x_17988) ;  /* 0x0000006000027945 */ /* 0x000fe20003800000 */
[----:B------:R-:W-:Y:S01]  /*5880*/  MOV R29, R14 ;  /* 0x0000000e001d7202 */ /* 0x000fe20000000f00 */
[----:B------:R-:W-:-:S07]  /*5890*/  IMAD.MOV.U32 R28, RZ, RZ, -0x1 ;  /* 0xffffffffff1c7424 */ /* 0x000fce00078e00ff */
[----:B0-2-4-:R-:W-:Y:S05]  /*58a0*/  WARPSYNC.COLLECTIVE R28, `(.L_x_17989) ;  /* 0x000000001c087348 */ /* 0x015fea0003c00000 */
[----:B0-----:R0:W1:Y:S02]  /*58b0*/  SHFL.IDX P0, R28, R32, R29, R0 ;  /* 0x0000001d201c7389 */ /* 0x0010640000000000 */
[----:B012-4-:R-:W-:Y:S05]  /*58c0*/  ENDCOLLECTIVE ;  /* 0x000000000000791b */ /* 0x017fea0003800000 */
.L_x_17989:
[----:B------:R-:W-:Y:S05]  /*58d0*/  BSYNC B2 ;  /* 0x0000000000027941 */ /* 0x000fea0003800000 */
.L_x_17988:
[----:B------:R-:W-:Y:S05]  /*58e0*/  BRA `(.L_x_17990) ;  /* 0xffffffcc00487947 */ /* 0x000fea000383ffff */
.L_x_17843:
[----:B------:R-:W-:Y:S01]  /*58f0*/  BSSY B2, `(.L_x_17991) ;  /* 0x0000006000027945 */ /* 0x000fe20003800000 */
[----:B------:R-:W-:Y:S02]  /*5900*/  IMAD.MOV.U32 R29, RZ, RZ, R13 ;  /* 0x000000ffff1d7224 */ /* 0x000fe400078e000d */
[----:B------:R-:W-:-:S07]  /*5910*/  IMAD.MOV.U32 R28, RZ, RZ, -0x1 ;  /* 0xffffffffff1c7424 */ /* 0x000fce00078e00ff */
[----:B0-2-4-:R-:W-:Y:S05]  /*5920*/  WARPSYNC.COLLECTIVE R28, `(.L_x_17992) ;  /* 0x000000001c087348 */ /* 0x015fea0003c00000 */
[----:B0-----:R0:W1:Y:S02]  /*5930*/  SHFL.IDX P0, R28, R32, R29, R0 ;  /* 0x0000001d201c7389 */ /* 0x0010640000000000 */
[----:B012-4-:R-:W-:Y:S05]  /*5940*/  ENDCOLLECTIVE ;  /* 0x000000000000791b */ /* 0x017fea0003800000 */
.L_x_17992:
[----:B------:R-:W-:Y:S05]  /*5950*/  BSYNC B2 ;  /* 0x0000000000027941 */ /* 0x000fea0003800000 */
.L_x_17991:
[----:B------:R-:W-:Y:S05]  /*5960*/  BRA `(.L_x_17993) ;  /* 0xffffffcc003c7947 */ /* 0x000fea000383ffff */
.L_x_17845:
[----:B------:R-:W-:Y:S01]  /*5970*/  BSSY B2, `(.L_x_17994) ;  /* 0x0000006000027945 */ /* 0x000fe20003800000 */
[----:B------:R-:W-:Y:S01]  /*5980*/  MOV R29, R12 ;  /* 0x0000000c001d7202 */ /* 0x000fe20000000f00 */
[----:B------:R-:W-:-:S07]  /*5990*/  IMAD.MOV.U32 R28, RZ, RZ, -0x1 ;  /* 0xffffffffff1c7424 */ /* 0x000fce00078e00ff */
[----:B0-2-4-:R-:W-:Y:S05]  /*59a0*/  WARPSYNC.COLLECTIVE R28, `(.L_x_17995) ;  /* 0x000000001c087348 */ /* 0x015fea0003c00000 */
[----:B0-----:R0:W1:Y:S02]  /*59b0*/  SHFL.IDX P0, R28, R32, R29, R0 ;  /* 0x0000001d201c7389 */ /* 0x0010640000000000 */
[----:B012-4-:R-:W-:Y:S05]  /*59c0*/  ENDCOLLECTIVE ;  /* 0x000000000000791b */ /* 0x017fea0003800000 */
.L_x_17995:
[----:B------:R-:W-:Y:S05]  /*59d0*/  BSYNC B2 ;  /* 0x0000000000027941 */ /* 0x000fea0003800000 */
.L_x_17994:
[----:B------:R-:W-:Y:S05]  /*59e0*/  BRA `(.L_x_17996) ;  /* 0xffffffcc00387947 */ /* 0x000fea000383ffff */
.L_x_17847:
[----:B------:R-:W-:Y:S01]  /*59f0*/  BSSY B2, `(.L_x_17997) ;  /* 0x0000006000027945 */ /* 0x000fe20003800000 */
[----:B------:R-:W-:Y:S02]  /*5a00*/  IMAD.MOV.U32 R29, RZ, RZ, R11 ;  /* 0x000000ffff1d7224 */ /* 0x000fe400078e000b */
[----:B------:R-:W-:-:S07]  /*5a10*/  IMAD.MOV.U32 R28, RZ, RZ, -0x1 ;  /* 0xffffffffff1c7424 */ /* 0x000fce00078e00ff */
[----:B0-2-4-:R-:W-:Y:S05]  /*5a20*/  WARPSYNC.COLLECTIVE R28, `(.L_x_17998) ;  /* 0x000000001c087348 */ /* 0x015fea0003c00000 */
[----:B0-----:R0:W1:Y:S02]  /*5a30*/  SHFL.IDX P0, R28, R32, R29, R0 ;  /* 0x0000001d201c7389 */ /* 0x0010640000000000 */
[----:B012-4-:R-:W-:Y:S05]  /*5a40*/  ENDCOLLECTIVE ;  /* 0x000000000000791b */ /* 0x017fea0003800000 */
.L_x_17998:
[----:B------:R-:W-:Y:S05]  /*5a50*/  BSYNC B2 ;  /* 0x0000000000027941 */ /* 0x000fea0003800000 */
.L_x_17997:
[----:B------:R-:W-:Y:S05]  /*5a60*/  BRA `(.L_x_17999) ;  /* 0xffffffcc00307947 */ /* 0x000fea000383ffff */
.L_x_17849:
[----:B------:R-:W-:Y:S01]  /*5a70*/  BSSY B2, `(.L_x_18000) ;  /* 0x0000006000027945 */ /* 0x000fe20003800000 */
[----:B------:R-:W-:Y:S01]  /*5a80*/  MOV R29, R10 ;  /* 0x0000000a001d7202 */ /* 0x000fe20000000f00 */
[----:B------:R-:W-:-:S07]  /*5a90*/  IMAD.MOV.U32 R28, RZ, RZ, -0x1 ;  /* 0xffffffffff1c7424 */ /* 0x000fce00078e00ff */
[----:B0-2-4-:R-:W-:Y:S05]  /*5aa0*/  WARPSYNC.COLLECTIVE R28, `(.L_x_18001) ;  /* 0x000000001c087348 */ /* 0x015fea0003c00000 */
[----:B0-----:R0:W1:Y:S02]  /*5ab0*/  SHFL.IDX P0, R28, R32, R29, R0 ;  /* 0x0000001d201c7389 */ /* 0x0010640000000000 */
[----:B012-4-:R-:W-:Y:S05]  /*5ac0*/  ENDCOLLECTIVE ;  /* 0x000000000000791b */ /* 0x017fea0003800000 */
.L_x_18001:
[----:B------:R-:W-:Y:S05]  /*5ad0*/  BSYNC B2 ;  /* 0x0000000000027941 */ /* 0x000fea0003800000 */
.L_x_18000:
[----:B------:R-:W-:Y:S05]  /*5ae0*/  BRA `(.L_x_18002) ;  /* 0xffffffcc00287947 */ /* 0x000fea000383ffff */
.L_x_17851:
[----:B------:R-:W-:Y:S01]  /*5af0*/  BSSY B2, `(.L_x_18003) ;  /* 0x0000006000027945 */ /* 0x000fe20003800000 */
[----:B------:R-:W-:Y:S02]  /*5b00*/  IMAD.MOV.U32 R29, RZ, RZ, R9 ;  /* 0x000000ffff1d7224 */ /* 0x000fe400078e0009 */
[----:B------:R-:W-:-:S07]  /*5b10*/  IMAD.MOV.U32 R28, RZ, RZ, -0x1 ;  /* 0xffffffffff1c7424 */ /* 0x000fce00078e00ff */
[----:B0-2-4-:R-:W-:Y:S05]  /*5b20*/  WARPSYNC.COLLECTIVE R28, `(.L_x_18004) ;  /* 0x000000001c087348 */ /* 0x015fea0003c00000 */
[----:B0-----:R0:W1:Y:S02]  /*5b30*/  SHFL.IDX P0, R28, R32, R29, R0 ;  /* 0x0000001d201c7389 */ /* 0x0010640000000000 */
[----:B012-4-:R-:W-:Y:S05]  /*5b40*/  ENDCOLLECTIVE ;  /* 0x000000000000791b */ /* 0x017fea0003800000 */
.L_x_18004:
[----:B------:R-:W-:Y:S05]  /*5b50*/  BSYNC B2 ;  /* 0x0000000000027941 */ /* 0x000fea0003800000 */
.L_x_18003:
[----:B------:R-:W-:Y:S05]  /*5b60*/  BRA `(.L_x_18005) ;  /* 0xffffffcc00207947 */ /* 0x000fea000383ffff */
.L_x_17853:
[----:B------:R-:W-:Y:S01]  /*5b70*/  BSSY B2, `(.L_x_18006) ;  /* 0x0000006000027945 */ /* 0x000fe20003800000 */
[----:B------:R-:W-:Y:S01]  /*5b80*/  MOV R29, R8 ;  /* 0x00000008001d7202 */ /* 0x000fe20000000f00 */
[----:B------:R-:W-:-:S07]  /*5b90*/  IMAD.MOV.U32 R28, RZ, RZ, -0x1 ;  /* 0xffffffffff1c7424 */ /* 0x000fce00078e00ff */
[----:B0-2-4-:R-:W-:Y:S05]  /*5ba0*/  WARPSYNC.COLLECTIVE R28, `(.L_x_18007) ;  /* 0x000000001c087348 */ /* 0x015fea0003c00000 */
[----:B0-----:R0:W1:Y:S02]  /*5bb0*/  SHFL.IDX P0, R28, R32, R29, R0 ;  /* 0x0000001d201c7389 */ /* 0x0010640000000000 */
[----:B012-4-:R-:W-:Y:S05]  /*5bc0*/  ENDCOLLECTIVE ;  /* 0x000000000000791b */ /* 0x017fea0003800000 */
.L_x_18007:
[----:B------:R-:W-:Y:S05]  /*5bd0*/  BSYNC B2 ;  /* 0x0000000000027941 */ /* 0x000fea0003800000 */
.L_x_18006:
[----:B------:R-:W-:Y:S05]  /*5be0*/  BRA `(.L_x_18008) ;  /* 0xffffffcc00187947 */ /* 0x000fea000383ffff */
.L_x_17855:
[----:B------:R-:W-:Y:S01]  /*5bf0*/  BSSY B2, `(.L_x_18009) ;  /* 0x0000006000027945 */ /* 0x000fe20003800000 */
[----:B------:R-:W-:Y:S02]  /*5c00*/  IMAD.MOV.U32 R29, RZ, RZ, R7 ;  /* 0x000000ffff1d7224 */ /* 0x000fe400078e0007 */
[----:B------:R-:W-:-:S07]  /*5c10*/  IMAD.MOV.U32 R28, RZ, RZ, -0x1 ;  /* 0xffffffffff1c7424 */ /* 0x000fce00078e00ff */
[----:B0-2-4-:R-:W-:Y:S05]  /*5c20*/  WARPSYNC.COLLECTIVE R28, `(.L_x_18010) ;  /* 0x000000001c087348 */ /* 0x015fea0003c00000 */
[----:B0-----:R0:W1:Y:S02]  /*5c30*/  SHFL.IDX P0, R28, R32, R29, R0 ;  /* 0x0000001d201c7389 */ /* 0x0010640000000000 */
[----:B012-4-:R-:W-:Y:S05]  /*5c40*/  ENDCOLLECTIVE ;  /* 0x000000000000791b */ /* 0x017fea0003800000 */
.L_x_18010:
[----:B------:R-:W-:Y:S05]  /*5c50*/  BSYNC B2 ;  /* 0x0000000000027941 */ /* 0x000fea0003800000 */
.L_x_18009:
[----:B------:R-:W-:Y:S05]  /*5c60*/  BRA `(.L_x_18011) ;  /* 0xffffffcc00107947 */ /* 0x000fea000383ffff */
.L_x_17857:
[----:B------:R-:W-:Y:S01]  /*5c70*/  BSSY B2, `(.L_x_18012) ;  /* 0x0000006000027945 */ /* 0x000fe20003800000 */
[----:B------:R-:W-:Y:S01]  /*5c80*/  MOV R29, R6 ;  /* 0x00000006001d7202 */ /* 0x000fe20000000f00 */
[----:B------:R-:W-:-:S07]  /*5c90*/  IMAD.MOV.U32 R28, RZ, RZ, -0x1 ;  /* 0xffffffffff1c7424 */ /* 0x000fce00078e00ff */
[----:B0-2-4-:R-:W-:Y:S05]  /*5ca0*/  WARPSYNC.COLLECTIVE R28, `(.L_x_18013) ;  /* 0x000000001c087348 */ /* 0x015fea0003c00000 */
[----:B0-----:R0:W1:Y:S02]  /*5cb0*/  SHFL.IDX P0, R28, R32, R29, R0 ;  /* 0x0000001d201c7389 */ /* 0x0010640000000000 */
[----:B012-4-:R-:W-:Y:S05]  /*5cc0*/  ENDCOLLECTIVE ;  /* 0x000000000000791b */ /* 0x017fea0003800000 */
.L_x_18013:
[----:B------:R-:W-:Y:S05]  /*5cd0*/  BSYNC B2 ;  /* 0x0000000000027941 */ /* 0x000fea0003800000 */
.L_x_18012:
[----:B------:R-:W-:Y:S05]  /*5ce0*/  BRA `(.L_x_18014) ;  /* 0xffffffcc00087947 */ /* 0x000fea000383ffff */
.L_x_17859:
[----:B------:R-:W-:Y:S01]  /*5cf0*/  BSSY B2, `(.L_x_18015) ;  /* 0x0000006000027945 */ /* 0x000fe20003800000 */
[----:B------:R-:W-:Y:S02]  /*5d00*/  IMAD.MOV.U32 R29, RZ, RZ, R5 ;  /* 0x000000ffff1d7224 */ /* 0x000fe400078e0005 */
[----:B------:R-:W-:-:S07]  /*5d10*/  IMAD.MOV.U32 R28, RZ, RZ, -0x1 ;  /* 0xffffffffff1c7424 */ /* 0x000fce00078e00ff */
[----:B0-2-4-:R-:W-:Y:S05]  /*5d20*/  WARPSYNC.COLLECTIVE R28, `(.L_x_18016) ;  /* 0x000000001c087348 */ /* 0x015fea0003c00000 */
[----:B0-----:R0:W1:Y:S02]  /*5d30*/  SHFL.IDX P0, R28, R32, R29, R0 ;  /* 0x0000001d201c7389 */ /* 0x0010640000000000 */
[----:B012-4-:R-:W-:Y:S05]  /*5d40*/  ENDCOLLECTIVE ;  /* 0x000000000000791b */ /* 0x017fea0003800000 */
.L_x_18016:
[----:B------:R-:W-:Y:S05]  /*5d50*/  BSYNC B2 ;  /* 0x0000000000027941 */ /* 0x000fea0003800000 */
.L_x_18015:
[----:B------:R-:W-:Y:S05]  /*5d60*/  BRA `(.L_x_18017) ;  /* 0xffffffcc00007947 */ /* 0x000fea000383ffff */
.L_x_17861:
[----:B------:R-:W-:Y:S01]  /*5d70*/  BSSY B2, `(.L_x_18018) ;  /* 0x0000006000027945 */ /* 0x000fe20003800000 */
[----:B------:R-:W-:Y:S01]  /*5d80*/  MOV R29, R4 ;  /* 0x00000004001d7202 */ /* 0x000fe20000000f00 */
[----:B------:R-:W-:-:S07]  /*5d90*/  IMAD.MOV.U32 R28, RZ, RZ, -0x1 ;  /* 0xffffffffff1c7424 */ /* 0x000fce00078e00ff */
[----:B0-2-4-:R-:W-:Y:S05]  /*5da0*/  WARPSYNC.COLLECTIVE R28, `(.L_x_18019) ;  /* 0x000000001c087348 */ /* 0x015fea0003c00000 */
[----:B0-----:R0:W1:Y:S02]  /*5db0*/  SHFL.IDX P0, R28, R32, R29, R0 ;  /* 0x0000001d201c7389 */ /* 0x0010640000000000 */
[----:B012-4-:R-:W-:Y:S05]  /*5dc0*/  ENDCOLLECTIVE ;  /* 0x000000000000791b */ /* 0x017fea0003800000 */
.L_x_18019:
[----:B------:R-:W-:Y:S05]  /*5dd0*/  BSYNC B2 ;  /* 0x0000000000027941 */ /* 0x000fea0003800000 */
.L_x_18018:
[----:B------:R-:W-:Y:S05]  /*5de0*/  BRA `(.L_x_18020) ;  /* 0xffffffc800f87947 */ /* 0x000fea000383ffff */
.L_x_17863:
[----:B------:R-:W-:Y:S01]  /*5df0*/  BSSY B2, `(.L_x_18021) ;  /* 0x0000006000027945 */ /* 0x000fe20003800000 */
[----:B------:R-:W-:Y:S02]  /*5e00*/  IMAD.MOV.U32 R29, RZ, RZ, R3 ;  /* 0x000000ffff1d7224 */ /* 0x000fe400078e0003 */
[----:B------:R-:W-:-:S07]  /*5e10*/  IMAD.MOV.U32 R28, RZ, RZ, -0x1 ;  /* 0xffffffffff1c7424 */ /* 0x000fce00078e00ff */
[----:B0-2-4-:R-:W-:Y:S05]  /*5e20*/  WARPSYNC.COLLECTIVE R28, `(.L_x_18022) ;  /* 0x000000001c087348 */ /* 0x015fea0003c00000 */
[----:B0-----:R0:W1:Y:S02]  /*5e30*/  SHFL.IDX P0, R28, R32, R29, R0 ;  /* 0x0000001d201c7389 */ /* 0x0010640000000000 */
[----:B012-4-:R-:W-:Y:S05]  /*5e40*/  ENDCOLLECTIVE ;  /* 0x000000000000791b */ /* 0x017fea0003800000 */
.L_x_18022:
[----:B------:R-:W-:Y:S05]  /*5e50*/  BSYNC B2 ;  /* 0x0000000000027941 */ /* 0x000fea0003800000 */
.L_x_18021:
[----:B------:R-:W-:Y:S05]  /*5e60*/  BRA `(.L_x_18023) ;  /* 0xffffffc800f07947 */ /* 0x000fea000383ffff */
.L_x_17865:
[----:B------:R-:W-:Y:S01]  /*5e70*/  BSSY B2, `(.L_x_18024) ;  /* 0x0000006000027945 */ /* 0x000fe20003800000 */
[----:B------:R-:W-:Y:S01]  /*5e80*/  MOV R29, R2 ;  /* 0x00000002001d7202 */ /* 0x000fe20000000f00 */
[----:B------:R-:W-:-:S07]  /*5e90*/  IMAD.MOV.U32 R28, RZ, RZ, -0x1 ;  /* 0xffffffffff1c7424 */ /* 0x000fce00078e00ff */
[----:B0-2-4-:R-:W-:Y:S05]  /*5ea0*/  WARPSYNC.COLLECTIVE R28, `(.L_x_18025) ;  /* 0x000000001c087348 */ /* 0x015fea0003c00000 */
[----:B0-----:R0:W1:Y:S02]  /*5eb0*/  SHFL.IDX P0, R28, R32, R29, R0 ;  /* 0x0000001d201c7389 */ /* 0x0010640000000000 */
[----:B012-4-:R-:W-:Y:S05]  /*5ec0*/  ENDCOLLECTIVE ;  /* 0x000000000000791b */ /* 0x017fea0003800000 */
.L_x_18025:
[----:B------:R-:W-:Y:S05]  /*5ed0*/  BSYNC B2 ;  /* 0x0000000000027941 */ /* 0x000fea0003800000 */
.L_x_18024:
[----:B------:R-:W-:Y:S05]  /*5ee0*/  BRA `(.L_x_18026) ;  /* 0xffffffc800e87947 */ /* 0x000fea000383ffff */
.L_x_17888:
[----:B------:R-:W-:Y:S01]  /*5ef0*/  BSSY B1, `(.L_x_18027) ;  /* 0x0000006000017945 */ /* 0x000fe20003800000 */
[----:B------:R-:W-:Y:S02]  /*5f00*/  IMAD.MOV.U32 R29, RZ, RZ, R27 ;  /* 0x000000ffff1d7224 */ /* 0x000fe400078e001b */
[----:B------:R-:W-:-:S07]  /*5f10*/  IMAD.MOV.U32 R28, RZ, RZ, -0x1 ;  /* 0xffffffffff1c7424 */ /* 0x000fce00078e00ff */
[----:B0---4-:R-:W-:Y:S05]  /*5f20*/  WARPSYNC.COLLECTIVE R28, `(.L_x_18028) ;  /* 0x000000001c087348 */ /* 0x011fea0003c00000 */
[----:B0-----:R0:W1:Y:S02]  /*5f30*/  SHFL.IDX P0, R28, R32, R29, R0 ;  /* 0x0000001d201c7389 */ /* 0x0010640000000000 */
[----:B01--4-:R-:W-:Y:S05]  /*5f40*/  ENDCOLLECTIVE ;  /* 0x000000000000791b */ /* 0x013fea0003800000 */
.L_x_18028:
[----:B------:R-:W-:Y:S05]  /*5f50*/  BSYNC B1 ;  /* 0x0000000000017941 */ /* 0x000fea0003800000 */
.L_x_18027:
[----:B------:R-:W-:Y:S05]  /*5f60*/  BRA `(.L_x_18029) ;  /* 0xffffffd800147947 */ /* 0x000fea000383ffff */
.L_x_17890:
[----:B------:R-:W-:Y:S01]  /*5f70*/  BSSY B1, `(.L_x_18030) ;  /* 0x0000006000017945 */ /* 0x000fe20003800000 */
[----:B------:R-:W-:Y:S01]  /*5f80*/  MOV R29, R16 ;  /* 0x00000010001d7202 */ /* 0x000fe20000000f00 */
[----:B------:R-:W-:-:S07]  /*5f90*/  IMAD.MOV.U32 R28, RZ, RZ, -0x1 ;  /* 0xffffffffff1c7424 */ /* 0x000fce00078e00ff */
[----:B0---4-:R-:W-:Y:S05]  /*5fa0*/  WARPSYNC.COLLECTIVE R28, `(.L_x_18031) ;  /* 0x000000001c087348 */ /* 0x011fea0003c00000 */
[----:B0-----:R0:W1:Y:S02]  /*5fb0*/  SHFL.IDX P0, R28, R32, R29, R0 ;  /* 0x0000001d201c7389 */ /* 0x0010640000000000 */
[----:B01--4-:R-:W-:Y:S05]  /*5fc0*/  ENDCOLLECTIVE ;  /* 0x000000000000791b */ /* 0x013fea0003800000 */
.L_x_18031:
[----:B------:R-:W-:Y:S05]  /*5fd0*/  BSYNC B1 ;  /* 0x0000000000017941 */ /* 0x000fea0003800000 */
.L_x_18030:
[----:B------:R-:W-:Y:S05]  /*5fe0*/  BRA `(.L_x_18032) ;  /* 0xffffffd800087947 */ /* 0x000fea000383ffff */
.L_x_17892:
[----:B------:R-:W-:Y:S01]  /*5ff0*/  BSSY B1, `(.L_x_18033) ;  /* 0x0000006000017945 */ /* 0x000fe20003800000 */
[----:B------:R-:W-:Y:S02]  /*6000*/  IMAD.MOV.U32 R29, RZ, RZ, R15 ;  /* 0x000000ffff1d7224 */ /* 0x000fe400078e000f */
[----:B------:R-:W-:-:S07]  /*6010*/  IMAD.MOV.U32 R28, RZ, RZ, -0x1 ;  /* 0xffffffffff1c7424 */ /* 0x000fce00078e00ff */
[----:B0---4-:R-:W-:Y:S05]  /*6020*/  WARPSYNC.COLLECTIVE R28, `(.L_x_18034) ;  /* 0x000000001c087348 */ /* 0x011fea0003c00000 */
[----:B0-----:R0:W1:Y:S02]  /*6030*/  SHFL.IDX P0, R28, R32, R29, R0 ;  /* 0x0000001d201c7389 */ /* 0x0010640000000000 */
[----:B01--4-:R-:W-:Y:S05]  /*6040*/  ENDCOLLECTIVE ;  /* 0x000000000000791b */ /* 0x013fea0003800000 */
.L_x_18034:
[----:B------:R-:W-:Y:S05]  /*6050*/  BSYNC B1 ;  /* 0x0000000000017941 */ /* 0x000fea0003800000 */
.L_x_18033:
[----:B------:R-:W-:Y:S05]  /*6060*/  BRA `(.L_x_18035) ;  /* 0xffffffd400fc7947 */ /* 0x000fea000383ffff */
.L_x_17894:
[----:B------:R-:W-:Y:S01]  /*6070*/  BSSY B1, `(.L_x_18036) ;  /* 0x0000006000017945 */ /* 0x000fe20003800000 */
[----:B------:R-:W-:Y:S01]  /*6080*/  MOV R29, R14 ;  /* 0x0000000e001d7202 */ /* 0x000fe20000000f00 */
[----:B------:R-:W-:-:S07]  /*6090*/  IMAD.MOV.U32 R28, RZ, RZ, -0x1 ;  /* 0xffffffffff1c7424 */ /* 0x000fce00078e00ff */
[----:B0---4-:R-:W-:Y:S05]  /*60a0*/  WARPSYNC.COLLECTIVE R28, `(.L_x_18037) ;  /* 0x000000001c087348 */ /* 0x011fea0003c00000 */
[----:B0-----:R0:W1:Y:S02]  /*60b0*/  SHFL.IDX P0, R28, R32, R29, R0 ;  /* 0x0000001d201c7389 */ /* 0x0010640000000000 */
[----:B01--4-:R-:W-:Y:S05]  /*60c0*/  ENDCOLLECTIVE ;  /* 0x000000000000791b */ /* 0x013fea0003800000 */
.L_x_18037:
[----:B------:R-:W-:Y:S05]  /*60d0*/  BSYNC B1 ;  /* 0x0000000000017941 */ /* 0x000fea0003800000 */
.L_x_18036:
[----:B------:R-:W-:Y:S05]  /*60e0*/  BRA `(.L_x_18038) ;  /* 0xffffffd400f07947 */ /* 0x000fea000383ffff */
.L_x_17896:
[----:B------:R-:W-:Y:S01]  /*60f0*/  BSSY B1, `(.L_x_18039) ;  /* 0x0000006000017945 */ /* 0x000fe20003800000 */
[----:B------:R-:W-:Y:S02]  /*6100*/  IMAD.MOV.U32 R29, RZ, RZ, R13 ;  /* 0x000000ffff1d7224 */ /* 0x000fe400078e000d */
[----:B------:R-:W-:-:S07]  /*6110*/  IMAD.MOV.U32 R28, RZ, RZ, -0x1 ;  /* 0xffffffffff1c7424 */ /* 0x000fce00078e00ff */
[----:B0---4-:R-:W-:Y:S05]  /*6120*/  WARPSYNC.COLLECTIVE R28, `(.L_x_18040) ;  /* 0x000000001c087348 */ /* 0x011fea0003c00000 */
[----:B0-----:R0:W1:Y:S02]  /*6130*/  SHFL.IDX P0, R28, R32, R29, R0 ;  /* 0x0000001d201c7389 */ /* 0x0010640000000000 */
[----:B01--4-:R-:W-:Y:S05]  /*6140*/  ENDCOLLECTIVE ;  /* 0x000000000000791b */ /* 0x013fea0003800000 */
.L_x_18040:
[----:B------:R-:W-:Y:S05]  /*6150*/  BSYNC B1 ;  /* 0x0000000000017941 */ /* 0x000fea0003800000 */
.L_x_18039:
[----:B------:R-:W-:Y:S05]  /*6160*/  BRA `(.L_x_18041) ;  /* 0xffffffd400e47947 */ /* 0x000fea000383ffff */
.L_x_17898:
[----:B------:R-:W-:Y:S01]  /*6170*/  BSSY B1, `(.L_x_18042) ;  /* 0x0000006000017945 */ /* 0x000fe20003800000 */
[----:B------:R-:W-:Y:S01]  /*6180*/  MOV R29, R12 ;  /* 0x0000000c001d7202 */ /* 0x000fe20000000f00 */
[----:B------:R-:W-:-:S07]  /*6190*/  IMAD.MOV.U32 R28, RZ, RZ, -0x1 ;  /* 0xffffffffff1c7424 */ /* 0x000fce00078e00ff */
[----:B0---4-:R-:W-:Y:S05]  /*61a0*/  WARPSYNC.COLLECTIVE R28, `(.L_x_18043) ;  /* 0x000000001c087348 */ /* 0x011fea0003c00000 */
[----:B0-----:R0:W1:Y:S02]  /*61b0*/  SHFL.IDX P0, R28, R32, R29, R0 ;  /* 0x0000001d201c7389 */ /* 0x0010640000000000 */
[----:B01--4-:R-:W-:Y:S05]  /*61c0*/  ENDCOLLECTIVE ;  /* 0x000000000000791b */ /* 0x013fea0003800000 */
.L_x_18043:
[----:B------:R-:W-:Y:S05]  /*61d0*/  BSYNC B1 ;  /* 0x0000000000017941 */ /* 0x000fea0003800000 */
.L_x_18042:
[----:B------:R-:W-:Y:S05]  /*61e0*/  BRA `(.L_x_18044) ;  /* 0xffffffd400e07947 */ /* 0x000fea000383ffff */
.L_x_17900:
[----:B------:R-:W-:Y:S01]  /*61f0*/  BSSY B1, `(.L_x_18045) ;  /* 0x0000006000017945 */ /* 0x000fe20003800000 */
[----:B------:R-:W-:Y:S02]  /*6200*/  IMAD.MOV.U32 R29, RZ, RZ, R11 ;  /* 0x000000ffff1d7224 */ /* 0x000fe400078e000b */
[----:B------:R-:W-:-:S07]  /*6210*/  IMAD.MOV.U32 R28, RZ, RZ, -0x1 ;  /* 0xffffffffff1c7424 */ /* 0x000fce00078e00ff */
[----:B0---4-:R-:W-:Y:S05]  /*6220*/  WARPSYNC.COLLECTIVE R28, `(.L_x_18046) ;  /* 0x000000001c087348 */ /* 0x011fea0003c00000 */
[----:B0-----:R0:W1:Y:S02]  /*6230*/  SHFL.IDX P0, R28, R32, R29, R0 ;  /* 0x0000001d201c7389 */ /* 0x0010640000000000 */
[----:B01--4-:R-:W-:Y:S05]  /*6240*/  ENDCOLLECTIVE ;  /* 0x000000000000791b */ /* 0x013fea0003800000 */
.L_x_18046:
[----:B------:R-:W-:Y:S05]  /*6250*/  BSYNC B1 ;  /* 0x0000000000017941 */ /* 0x000fea0003800000 */
.L_x_18045:
[----:B------:R-:W-:Y:S05]  /*6260*/  BRA `(.L_x_18047) ;  /* 0xffffffd400d87947 */ /* 0x000fea000383ffff */
.L_x_17902:
[----:B------:R-:W-:Y:S01]  /*6270*/  BSSY B1, `(.L_x_18048) ;  /* 0x0000006000017945 */ /* 0x000fe20003800000 */
[----:B------:R-:W-:Y:S01]  /*6280*/  MOV R29, R10 ;  /* 0x0000000a001d7202 */ /* 0x000fe20000000f00 */
[----:B------:R-:W-:-:S07]  /*6290*/  IMAD.MOV.U32 R28, RZ, RZ, -0x1 ;  /* 0xffffffffff1c7424 */ /* 0x000fce00078e00ff */
[----:B0---4-:R-:W-:Y:S05]  /*62a0*/  WARPSYNC.COLLECTIVE R28, `(.L_x_18049) ;  /* 0x000000001c087348 */ /* 0x011fea0003c00000 */
[----:B0-----:R0:W1:Y:S02]  /*62b0*/  SHFL.IDX P0, R28, R32, R29, R0 ;  /* 0x0000001d201c7389 */ /* 0x0010640000000000 */
[----:B01--4-:R-:W-:Y:S05]  /*62c0*/  ENDCOLLECTIVE ;  /* 0x000000000000791b */ /* 0x013fea0003800000 */
.L_x_18049:
[----:B------:R-:W-:Y:S05]  /*62d0*/  BSYNC B1 ;  /* 0x0000000000017941 */ /* 0x000fea0003800000 */
.L_x_18048:
[----:B------:R-:W-:Y:S05]  /*62e0*/  BRA `(.L_x_18050) ;  /* 0xffffffd400d07947 */ /* 0x000fea000383ffff */
.L_x_17904:
[----:B------:R-:W-:Y:S01]  /*62f0*/  BSSY B1, `(.L_x_18051) ;  /* 0x0000006000017945 */ /* 0x000fe20003800000 */
[----:B------:R-:W-:Y:S02]  /*6300*/  IMAD.MOV.U32 R29, RZ, RZ, R9 ;  /* 0x000000ffff1d7224 */ /* 0x000fe400078e0009 */
[----:B------:R-:W-:-:S07]  /*6310*/  IMAD.MOV.U32 R28, RZ, RZ, -0x1 ;  /* 0xffffffffff1c7424 */ /* 0x000fce00078e00ff */
[----:B0---4-:R-:W-:Y:S05]  /*6320*/  WARPSYNC.COLLECTIVE R28, `(.L_x_18052) ;  /* 0x000000001c087348 */ /* 0x011fea0003c00000 */
[----:B0-----:R0:W1:Y:S02]  /*6330*/  SHFL.IDX P0, R28, R32, R29, R0 ;  /* 0x0000001d201c7389 */ /* 0x0010640000000000 */
[----:B01--4-:R-:W-:Y:S05]  /*6340*/  ENDCOLLECTIVE ;  /* 0x000000000000791b */ /* 0x013fea0003800000 */
.L_x_18052:
[----:B------:R-:W-:Y:S05]  /*6350*/  BSYNC B1 ;  /* 0x0000000000017941 */ /* 0x000fea0003800000 */
.L_x_18051:
[----:B------:R-:W-:Y:S05]  /*6360*/  BRA `(.L_x_18053) ;  /* 0xffffffd400c87947 */ /* 0x000fea000383ffff */
.L_x_17906:
[----:B------:R-:W-:Y:S01]  /*6370*/  BSSY B1, `(.L_x_18054) ;  /* 0x0000006000017945 */ /* 0x000fe20003800000 */
[----:B------:R-:W-:Y:S01]  /*6380*/  MOV R29, R8 ;  /* 0x00000008001d7202 */ /* 0x000fe20000000f00 */
[----:B------:R-:W-:-:S07]  /*6390*/  IMAD.MOV.U32 R28, RZ, RZ, -0x1 ;  /* 0xffffffffff1c7424 */ /* 0x000fce00078e00ff */
[----:B0---4-:R-:W-:Y:S05]  /*63a0*/  WARPSYNC.COLLECTIVE R28, `(.L_x_18055) ;  /* 0x000000001c087348 */ /* 0x011fea0003c00000 */
[----:B0-----:R0:W1:Y:S02]  /*63b0*/  SHFL.IDX P0, R28, R32, R29, R0 ;  /* 0x0000001d201c7389 */ /* 0x0010640000000000 */
[----:B01--4-:R-:W-:Y:S05]  /*63c0*/  ENDCOLLECTIVE ;  /* 0x000000000000791b */ /* 0x013fea0003800000 */
.L_x_18055:
[----:B------:R-:W-:Y:S05]  /*63d0*/  BSYNC B1 ;  /* 0x0000000000017941 */ /* 0x000fea0003800000 */
.L_x_18054:
[----:B------:R-:W-:Y:S05]  /*63e0*/  BRA `(.L_x_18056) ;  /* 0xffffffd400c07947 */ /* 0x000fea000383ffff */
.L_x_17908:
[----:B------:R-:W-:Y:S01]  /*63f0*/  BSSY B1, `(.L_x_18057) ;  /* 0x0000006000017945 */ /* 0x000fe20003800000 */
[----:B------:R-:W-:Y:S02]  /*6400*/  IMAD.MOV.U32 R29, RZ, RZ, R7 ;  /* 0x000000ffff1d7224 */ /* 0x000fe400078e0007 */
[----:B------:R-:W-:-:S07]  /*6410*/  IMAD.MOV.U32 R28, RZ, RZ, -0x1 ;  /* 0xffffffffff1c7424 */ /* 0x000fce00078e00ff */
[----:B0---4-:R-:W-:Y:S05]  /*6420*/  WARPSYNC.COLLECTIVE R28, `(.L_x_18058) ;  /* 0x000000001c087348 */ /* 0x011fea0003c00000 */
[----:B0-----:R0:W1:Y:S02]  /*6430*/  SHFL.IDX P0, R28, R32, R29, R0 ;  /* 0x0000001d201c7389 */ /* 0x0010640000000000 */
[----:B01--4-:R-:W-:Y:S05]  /*6440*/  ENDCOLLECTIVE ;  /* 0x000000000000791b */ /* 0x013fea0003800000 */
.L_x_18058:
[----:B------:R-:W-:Y:S05]  /*6450*/  BSYNC B1 ;  /* 0x0000000000017941 */ /* 0x000fea0003800000 */
.L_x_18057:
[----:B------:R-:W-:Y:S05]  /*6460*/  BRA `(.L_x_18059) ;  /* 0xffffffd400b87947 */ /* 0x000fea000383ffff */
.L_x_17910:
[----:B------:R-:W-:Y:S01]  /*6470*/  BSSY B1, `(.L_x_18060) ;  /* 0x0000006000017945 */ /* 0x000fe20003800000 */
[----:B------:R-:W-:Y:S01]  /*6480*/  MOV R29, R6 ;  /* 0x00000006001d7202 */ /* 0x000fe20000000f00 */
[----:B------:R-:W-:-:S07]  /*6490*/  IMAD.MOV.U32 R28, RZ, RZ, -0x1 ;  /* 0xffffffffff1c7424 */ /* 0x000fce00078e00ff */
[----:B0---4-:R-:W-:Y:S05]  /*64a0*/  WARPSYNC.COLLECTIVE R28, `(.L_x_18061) ;  /* 0x000000001c087348 */ /* 0x011fea0003c00000 */
[----:B0-----:R0:W1:Y:S02]  /*64b0*/  SHFL.IDX P0, R28, R32, R29, R0 ;  /* 0x0000001d201c7389 */ /* 0x0010640000000000 */
[----:B01--4-:R-:W-:Y:S05]  /*64c0*/  ENDCOLLECTIVE ;  /* 0x000000000000791b */ /* 0x013fea0003800000 */
.L_x_18061:
[----:B------:R-:W-:Y:S05]  /*64d0*/  BSYNC B1 ;  /* 0x0000000000017941 */ /* 0x000fea0003800000 */
.L_x_18060:
[----:B------:R-:W-:Y:S05]  /*64e0*/  BRA `(.L_x_18062) ;  /* 0xffffffd400b07947 */ /* 0x000fea000383ffff */
.L_x_17912:
[----:B------:R-:W-:Y:S01]  /*64f0*/  BSSY B1, `(.L_x_18063) ;  /* 0x0000006000017945 */ /* 0x000fe20003800000 */
[----:B------:R-:W-:Y:S02]  /*6500*/  IMAD.MOV.U32 R29, RZ, RZ, R5 ;  /* 0x000000ffff1d7224 */ /* 0x000fe400078e0005 */
[----:B------:R-:W-:-:S07]  /*6510*/  IMAD.MOV.U32 R28, RZ, RZ, -0x1 ;  /* 0xffffffffff1c7424 */ /* 0x000fce00078e00ff */
[----:B0---4-:R-:W-:Y:S05]  /*6520*/  WARPSYNC.COLLECTIVE R28, `(.L_x_18064) ;  /* 0x000000001c087348 */ /* 0x011fea0003c00000 */
[----:B0-----:R0:W1:Y:S02]  /*6530*/  SHFL.IDX P0, R28, R32, R29, R0 ;  /* 0x0000001d201c7389 */ /* 0x0010640000000000 */
[----:B01--4-:R-:W-:Y:S05]  /*6540*/  ENDCOLLECTIVE ;  /* 0x000000000000791b */ /* 0x013fea0003800000 */
.L_x_18064:
[----:B------:R-:W-:Y:S05]  /*6550*/  BSYNC B1 ;  /* 0x0000000000017941 */ /* 0x000fea0003800000 */
.L_x_18063:
[----:B------:R-:W-:Y:S05]  /*6560*/  BRA `(.L_x_18065) ;  /* 0xffffffd400a87947 */ /* 0x000fea000383ffff */
.L_x_17914:
[----:B------:R-:W-:Y:S01]  /*6570*/  BSSY B1, `(.L_x_18066) ;  /* 0x0000006000017945 */ /* 0x000fe20003800000 */
[----:B------:R-:W-:Y:S01]  /*6580*/  MOV R29, R4 ;  /* 0x00000004001d7202 */ /* 0x000fe20000000f00 */
[----:B------:R-:W-:-:S07]  /*6590*/  IMAD.MOV.U32 R28, RZ, RZ, -0x1 ;  /* 0xffffffffff1c7424 */ /* 0x000fce00078e00ff */
[----:B0---4-:R-:W-:Y:S05]  /*65a0*/  WARPSYNC.COLLECTIVE R28, `(.L_x_18067) ;  /* 0x000000001c087348 */ /* 0x011fea0003c00000 */
[----:B0-----:R0:W1:Y:S02]  /*65b0*/  SHFL.IDX P0, R28, R32, R29, R0 ;  /* 0x0000001d201c7389 */ /* 0x0010640000000000 */
[----:B01--4-:R-:W-:Y:S05]  /*65c0*/  ENDCOLLECTIVE ;  /* 0x000000000000791b */ /* 0x013fea0003800000 */
.L_x_18067:
[----:B------:R-:W-:Y:S05]  /*65d0*/  BSYNC B1 ;  /* 0x0000000000017941 */ /* 0x000fea0003800000 */
.L_x_18066:
[----:B------:R-:W-:Y:S05]  /*65e0*/  BRA `(.L_x_18068) ;  /* 0xffffffd400a07947 */ /* 0x000fea000383ffff */
.L_x_17916:
[----:B------:R-:W-:Y:S01]  /*65f0*/  BSSY B1, `(.L_x_18069) ;  /* 0x0000006000017945 */ /* 0x000fe20003800000 */
[----:B------:R-:W-:Y:S02]  /*6600*/  IMAD.MOV.U32 R29, RZ, RZ, R3 ;  /* 0x000000ffff1d7224 */ /* 0x000fe400078e0003 */
[----:B------:R-:W-:-:S07]  /*6610*/  IMAD.MOV.U32 R28, RZ, RZ, -0x1 ;  /* 0xffffffffff1c7424 */ /* 0x000fce00078e00ff */
[----:B0---4-:R-:W-:Y:S05]  /*6620*/  WARPSYNC.COLLECTIVE R28, `(.L_x_18070) ;  /* 0x000000001c087348 */ /* 0x011fea0003c00000 */
[----:B0-----:R0:W1:Y:S02]  /*6630*/  SHFL.IDX P0, R28, R32, R29, R0 ;  /* 0x0000001d201c7389 */ /* 0x0010640000000000 */
[----:B01--4-:R-:W-:Y:S05]  /*6640*/  ENDCOLLECTIVE ;  /* 0x000000000000791b */ /* 0x013fea0003800000 */
.L_x_18070:
[----:B------:R-:W-:Y:S05]  /*6650*/  BSYNC B1 ;  /* 0x0000000000017941 */ /* 0x000fea0003800000 */
.L_x_18069:
[----:B------:R-:W-:Y:S05]  /*6660*/  BRA `(.L_x_18071) ;  /* 0xffffffd400987947 */ /* 0x000fea000383ffff */
.L_x_17918:
[----:B------:R-:W-:Y:S01]  /*6670*/  BSSY B1, `(.L_x_18072) ;  /* 0x0000006000017945 */ /* 0x000fe20003800000 */
[----:B------:R-:W-:Y:S01]  /*6680*/  MOV R29, R2 ;  /* 0x00000002001d7202 */ /* 0x000fe20000000f00 */
[----:B------:R-:W-:-:S07]  /*6690*/  IMAD.MOV.U32 R28, RZ, RZ, -0x1 ;  /* 0xffffffffff1c7424 */ /* 0x000fce00078e00ff */
[----:B0---4-:R-:W-:Y:S05]  /*66a0*/  WARPSYNC.COLLECTIVE R28, `(.L_x_18073) ;  /* 0x000000001c087348 */ /* 0x011fea0003c00000 */
[----:B0-----:R0:W1:Y:S02]  /*66b0*/  SHFL.IDX P0, R28, R32, R29, R0 ;  /* 0x0000001d201c7389 */ /* 0x0010640000000000 */
[----:B01--4-:R-:W-:Y:S05]  /*66c0*/  ENDCOLLECTIVE ;  /* 0x000000000000791b */ /* 0x013fea0003800000 */
.L_x_18073:
[----:B------:R-:W-:Y:S05]  /*66d0*/  BSYNC B1 ;  /* 0x0000000000017941 */ /* 0x000fea0003800000 */
.L_x_18072:
[----:B------:R-:W-:Y:S05]  /*66e0*/  BRA `(.L_x_18074) ;  /* 0xffffffd400907947 */ /* 0x000fea000383ffff */
.L_x_17939:
[----:B------:R-:W-:Y:S02]  /*66f0*/  IMAD.MOV.U32 R28, RZ, RZ, -0x1 ;  /* 0xffffffffff1c7424 */ /* 0x000fe400078e00ff */
[----:B------:R-:W-:-:S07]  /*6700*/  IMAD.MOV.U32 R29, RZ, RZ, R27 ;  /* 0x000000ffff1d7224 */ /* 0x000fce00078e001b */
[----:B0---4-:R-:W-:Y:S05]  /*6710*/  WARPSYNC.COLLECTIVE R28, `(.L_x_18075) ;  /* 0x000000001c087348 */ /* 0x011fea0003c00000 */
[----:B0-----:R0:W1:Y:S02]  /*6720*/  SHFL.IDX P0, R28, R32, R29, R0 ;  /* 0x0000001d201c7389 */ /* 0x0010640000000000 */
[----:B01--4-:R-:W-:Y:S05]  /*6730*/  ENDCOLLECTIVE ;  /* 0x000000000000791b */ /* 0x013fea0003800000 */
.L_x_18075:
[----:B------:R-:W-:Y:S01]  /*6740*/  MOV R57, R28 ;  /* 0x0000001c00397202 */ /* 0x000fe20000000f00 */
[----:B------:R-:W-:Y:S06]  /*6750*/  BRA `(.L_x_18076) ;  /* 0xffffffe000b07947 */ /* 0x000fec000383ffff */
.L_x_17941:
[----:B------:R-:W-:Y:S01]  /*6760*/  BSSY B0, `(.L_x_18077) ;  /* 0x0000006000007945 */ /* 0x000fe20003800000 */
[----:B------:R-:W-:Y:S02]  /*6770*/  IMAD.MOV.U32 R29, RZ, RZ, R16 ;  /* 0x000000ffff1d7224 */ /* 0x000fe400078e0010 */
[----:B------:R-:W-:-:S07]  /*6780*/  IMAD.MOV.U32 R28, RZ, RZ, -0x1 ;  /* 0xffffffffff1c7424 */ /* 0x000fce00078e00ff */
[----:B0---4-:R-:W-:Y:S05]  /*6790*/  WARPSYNC.COLLECTIVE R28, `(.L_x_18078) ;  /* 0x000000001c087348 */ /* 0x011fea0003c00000 */
[----:B0-----:R0:W1:Y:S02]  /*67a0*/  SHFL.IDX P0, R28, R32, R29, R0 ;  /* 0x0000001d201c7389 */ /* 0x0010640000000000 */
[----:B01--4-:R-:W-:Y:S05]  /*67b0*/  ENDCOLLECTIVE ;  /* 0x000000000000791b */ /* 0x013fea0003800000 */
.L_x_18078:
[----:B------:R-:W-:Y:S05]  /*67c0*/  BSYNC B0 ;  /* 0x0000000000007941 */ /* 0x000fea0003800000 */
.L_x_18077:
[----:B------:R-:W-:Y:S05]  /*67d0*/  BRA `(.L_x_18079) ;  /* 0xffffffe000a47947 */ /* 0x000fea000383ffff */
.L_x_17943:
[----:B------:R-:W-:Y:S01]  /*67e0*/  BSSY B0, `(.L_x_18080) ;  /* 0x0000006000007945 */ /* 0x000fe20003800000 */
[----:B------:R-:W-:Y:S01]  /*67f0*/  IMAD.MOV.U32 R29, RZ, RZ, R15 ;  /* 0x000000ffff1d7224 */ /* 0x000fe200078e000f */
[----:B------:R-:W-:-:S07]  /*6800*/  MOV R28, 0xffffffff ;  /* 0xffffffff001c7802 */ /* 0x000fce0000000f00 */
[----:B0---4-:R-:W-:Y:S05]  /*6810*/  WARPSYNC.COLLECTIVE R28, `(.L_x_18081) ;  /* 0x000000001c087348 */ /* 0x011fea0003c00000 */
[----:B0-----:R0:W1:Y:S02]  /*6820*/  SHFL.IDX P0, R28, R32, R29, R0 ;  /* 0x0000001d201c7389 */ /* 0x0010640000000000 */
[----:B01--4-:R-:W-:Y:S05]  /*6830*/  ENDCOLLECTIVE ;  /* 0x000000000000791b */ /* 0x013fea0003800000 */
.L_x_18081:
[----:B------:R-:W-:Y:S05]  /*6840*/  BSYNC B0 ;  /* 0x0000000000007941 */ /* 0x000fea0003800000 */
.L_x_18080:
[----:B------:R-:W-:Y:S05]  /*6850*/  BRA `(.L_x_18082) ;  /* 0xffffffe000987947 */ /* 0x000fea000383ffff */
.L_x_17945:
[----:B------:R-:W-:Y:S01]  /*6860*/  BSSY B0, `(.L_x_18083) ;  /* 0x0000006000007945 */ /* 0x000fe20003800000 */
[----:B------:R-:W-:Y:S02]  /*6870*/  IMAD.MOV.U32 R29, RZ, RZ, R14 ;  /* 0x000000ffff1d7224 */ /* 0x000fe400078e000e */
[----:B------:R-:W-:-:S07]  /*6880*/  IMAD.MOV.U32 R28, RZ, RZ, -0x1 ;  /* 0xffffffffff1c7424 */ /* 0x000fce00078e00ff */
[----:B0---4-:R-:W-:Y:S05]  /*6890*/  WARPSYNC.COLLECTIVE R28, `(.L_x_18084) ;  /* 0x000000001c087348 */ /* 0x011fea0003c00000 */
[----:B0-----:R0:W1:Y:S02]  /*68a0*/  SHFL.IDX P0, R28, R32, R29, R0 ;  /* 0x0000001d201c7389 */ /* 0x0010640000000000 */
[----:B01--4-:R-:W-:Y:S05]  /*68b0*/  ENDCOLLECTIVE ;  /* 0x000000000000791b */ /* 0x013fea0003800000 */
.L_x_18084:
[----:B------:R-:W-:Y:S05]  /*68c0*/  BSYNC B0 ;  /* 0x0000000000007941 */ /* 0x000fea0003800000 */
.L_x_18083:
[----:B------:R-:W-:Y:S05]  /*68d0*/  BRA `(.L_x_18085) ;  /* 0xffffffe0008c7947 */ /* 0x000fea000383ffff */
.L_x_17947:
[----:B------:R-:W-:Y:S01]  /*68e0*/  BSSY B0, `(.L_x_18086) ;  /* 0x0000006000007945 */ /* 0x000fe20003800000 */
[----:B------:R-:W-:Y:S01]  /*68f0*/  IMAD.MOV.U32 R29, RZ, RZ, R13 ;  /* 0x000000ffff1d7224 */ /* 0x000fe200078e000d */
[----:B------:R-:W-:-:S07]  /*6900*/  MOV R28, 0xffffffff ;  /* 0xffffffff001c7802 */ /* 0x000fce0000000f00 */
[----:B0---4-:R-:W-:Y:S05]  /*6910*/  WARPSYNC.COLLECTIVE R28, `(.L_x_18087) ;  /* 0x000000001c087348 */ /* 0x011fea0003c00000 */
[----:B0-----:R0:W1:Y:S02]  /*6920*/  SHFL.IDX P0, R28, R32, R29, R0 ;  /* 0x0000001d201c7389 */ /* 0x0010640000000000 */
[----:B01--4-:R-:W-:Y:S05]  /*6930*/  ENDCOLLECTIVE ;  /* 0x000000000000791b */ /* 0x013fea0003800000 */
.L_x_18087:
[----:B------:R-:W-:Y:S05]  /*6940*/  BSYNC B0 ;  /* 0x0000000000007941 */ /* 0x000fea0003800000 */
.L_x_18086:
[----:B------:R-:W-:Y:S05]  /*6950*/  BRA `(.L_x_18088) ;  /* 0xffffffe000887947 */ /* 0x000fea000383ffff */
.L_x_17949:
[----:B------:R-:W-:Y:S01]  /*6960*/  BSSY B0, `(.L_x_18089) ;  /* 0x0000006000007945 */ /* 0x000fe20003800000 */
[----:B------:R-:W-:Y:S02]  /*6970*/  IMAD.MOV.U32 R29, RZ, RZ, R12 ;  /* 0x000000ffff1d7224 */ /* 0x000fe400078e000c */
[----:B------:R-:W-:-:S07]  /*6980*/  IMAD.MOV.U32 R28, RZ, RZ, -0x1 ;  /* 0xffffffffff1c7424 */ /* 0x000fce00078e00ff */
[----:B0---4-:R-:W-:Y:S05]  /*6990*/  WARPSYNC.COLLECTIVE R28, `(.L_x_18090) ;  /* 0x000000001c087348 */ /* 0x011fea0003c00000 */
[----:B0-----:R0:W1:Y:S02]  /*69a0*/  SHFL.IDX P0, R28, R32, R29, R0 ;  /* 0x0000001d201c7389 */ /* 0x0010640000000000 */
[----:B01--4-:R-:W-:Y:S05]  /*69b0*/  ENDCOLLECTIVE ;  /* 0x000000000000791b */ /* 0x013fea0003800000 */
.L_x_18090:
[----:B------:R-:W-:Y:S05]  /*69c0*/  BSYNC B0 ;  /* 0x0000000000007941 */ /* 0x000fea0003800000 */
.L_x_18089:
[----:B------:R-:W-:Y:S05]  /*69d0*/  BRA `(.L_x_18091) ;  /* 0xffffffe000807947 */ /* 0x000fea000383ffff */
.L_x_17951:
[----:B------:R-:W-:Y:S01]  /*69e0*/  BSSY B0, `(.L_x_18092) ;  /* 0x0000006000007945 */ /* 0x000fe20003800000 */
[----:B------:R-:W-:Y:S01]  /*69f0*/  IMAD.MOV.U32 R29, RZ, RZ, R11 ;  /* 0x000000ffff1d7224 */ /* 0x000fe200078e000b */
[----:B------:R-:W-:-:S07]  /*6a00*/  MOV R28, 0xffffffff ;  /* 0xffffffff001c7802 */ /* 0x000fce0000000f00 */
[----:B0---4-:R-:W-:Y:S05]  /*6a10*/  WARPSYNC.COLLECTIVE R28, `(.L_x_18093) ;  /* 0x000000001c087348 */ /* 0x011fea0003c00000 */
[----:B0-----:R0:W1:Y:S02]  /*6a20*/  SHFL.IDX P0, R28, R32, R29, R0 ;  /* 0x0000001d201c7389 */ /* 0x0010640000000000 */
[----:B01--4-:R-:W-:Y:S05]  /*6a30*/  ENDCOLLECTIVE ;  /* 0x000000000000791b */ /* 0x013fea0003800000 */
.L_x_18093:
[----:B------:R-:W-:Y:S05]  /*6a40*/  BSYNC B0 ;  /* 0x0000000000007941 */ /* 0x000fea0003800000 */
.L_x_18092:
[----:B------:R-:W-:Y:S05]  /*6a50*/  BRA `(.L_x_18094) ;  /* 0xffffffe000787947 */ /* 0x000fea000383ffff */
.L_x_17953:
[----:B------:R-:W-:Y:S01]  /*6a60*/  BSSY B0, `(.L_x_18095) ;  /* 0x0000006000007945 */ /* 0x000fe20003800000 */
[----:B------:R-:W-:Y:S02]  /*6a70*/  IMAD.MOV.U32 R29, RZ, RZ, R10 ;  /* 0x000000ffff1d7224 */ /* 0x000fe400078e000a */
[----:B------:R-:W-:-:S07]  /*6a80*/  IMAD.MOV.U32 R28, RZ, RZ, -0x1 ;  /* 0xffffffffff1c7424 */ /* 0x000fce00078e00ff */
[----:B0---4-:R-:W-:Y:S05]  /*6a90*/  WARPSYNC.COLLECTIVE R28, `(.L_x_18096) ;  /* 0x000000001c087348 */ /* 0x011fea0003c00000 */
[----:B0-----:R0:W1:Y:S02]  /*6aa0*/  SHFL.IDX P0, R28, R32, R29, R0 ;  /* 0x0000001d201c7389 */ /* 0x0010640000000000 */
[----:B01--4-:R-:W-:Y:S05]  /*6ab0*/  ENDCOLLECTIVE ;  /* 0x000000000000791b */ /* 0x013fea0003800000 */
.L_x_18096:
[----:B------:R-:W-:Y:S05]  /*6ac0*/  BSYNC B0 ;  /* 0x0000000000007941 */ /* 0x000fea0003800000 */
.L_x_18095:
[----:B------:R-:W-:Y:S05]  /*6ad0*/  BRA `(.L_x_18097) ;  /* 0xffffffe000707947 */ /* 0x000fea000383ffff */
.L_x_17955:
[----:B------:R-:W-:Y:S01]  /*6ae0*/  BSSY B0, `(.L_x_18098) ;  /* 0x0000006000007945 */ /* 0x000fe20003800000 */
[----:B------:R-:W-:Y:S01]  /*6af0*/  IMAD.MOV.U32 R29, RZ, RZ, R9 ;  /* 0x000000ffff1d7224 */ /* 0x000fe200078e0009 */
[----:B------:R-:W-:-:S07]  /*6b00*/  MOV R28, 0xffffffff ;  /* 0xffffffff001c7802 */ /* 0x000fce0000000f00 */
[----:B0---4-:R-:W-:Y:S05]  /*6b10*/  WARPSYNC.COLLECTIVE R28, `(.L_x_18099) ;  /* 0x000000001c087348 */ /* 0x011fea0003c00000 */
[----:B0-----:R0:W1:Y:S02]  /*6b20*/  SHFL.IDX P0, R28, R32, R29, R0 ;  /* 0x0000001d201c7389 */ /* 0x0010640000000000 */
[----:B01--4-:R-:W-:Y:S05]  /*6b30*/  ENDCOLLECTIVE ;  /* 0x000000000000791b */ /* 0x013fea0003800000 */
.L_x_18099:
[----:B------:R-:W-:Y:S05]  /*6b40*/  BSYNC B0 ;  /* 0x0000000000007941 */ /* 0x000fea0003800000 */
.L_x_18098:
[----:B------:R-:W-:Y:S05]  /*6b50*/  BRA `(.L_x_18100) ;  /* 0xffffffe000687947 */ /* 0x000fea000383ffff */
.L_x_17957:
[----:B------:R-:W-:Y:S01]  /*6b60*/  BSSY B0, `(.L_x_18101) ;  /* 0x0000006000007945 */ /* 0x000fe20003800000 */
[----:B------:R-:W-:Y:S02]  /*6b70*/  IMAD.MOV.U32 R29, RZ, RZ, R8 ;  /* 0x000000ffff1d7224 */ /* 0x000fe400078e0008 */
[----:B------:R-:W-:-:S07]  /*6b80*/  IMAD.MOV.U32 R28, RZ, RZ, -0x1 ;  /* 0xffffffffff1c7424 */ /* 0x000fce00078e00ff */
[----:B0---4-:R-:W-:Y:S05]  /*6b90*/  WARPSYNC.COLLECTIVE R28, `(.L_x_18102) ;  /* 0x000000001c087348 */ /* 0x011fea0003c00000 */
[----:B0-----:R0:W1:Y:S02]  /*6ba0*/  SHFL.IDX P0, R28, R32, R29, R0 ;  /* 0x0000001d201c7389 */ /* 0x0010640000000000 */
[----:B01--4-:R-:W-:Y:S05]  /*6bb0*/  ENDCOLLECTIVE ;  /* 0x000000000000791b */ /* 0x013fea0003800000 */
.L_x_18102:
[----:B------:R-:W-:Y:S05]  /*6bc0*/  BSYNC B0 ;  /* 0x0000000000007941 */ /* 0x000fea0003800000 */
.L_x_18101:
[----:B------:R-:W-:Y:S05]  /*6bd0*/  BRA `(.L_x_18103) ;  /* 0xffffffe000607947 */ /* 0x000fea000383ffff */
.L_x_17959:
[----:B------:R-:W-:Y:S01]  /*6be0*/  BSSY B0, `(.L_x_18104) ;  /* 0x0000006000007945 */ /* 0x000fe20003800000 */
[----:B------:R-:W-:Y:S01]  /*6bf0*/  IMAD.MOV.U32 R29, RZ, RZ, R7 ;  /* 0x000000ffff1d7224 */ /* 0x000fe200078e0007 */
[----:B------:R-:W-:-:S07]  /*6c00*/  MOV R28, 0xffffffff ;  /* 0xffffffff001c7802 */ /* 0x000fce0000000f00 */
[----:B0---4-:R-:W-:Y:S05]  /*6c10*/  WARPSYNC.COLLECTIVE R28, `(.L_x_18105) ;  /* 0x000000001c087348 */ /* 0x011fea0003c00000 */
[----:B0-----:R0:W1:Y:S02]  /*6c20*/  SHFL.IDX P0, R28, R32, R29, R0 ;  /* 0x0000001d201c7389 */ /* 0x0010640000000000 */
[----:B01--4-:R-:W-:Y:S05]  /*6c30*/  ENDCOLLECTIVE ;  /* 0x000000000000791b */ /* 0x013fea0003800000 */
.L_x_18105:
[----:B------:R-:W-:Y:S05]  /*6c40*/  BSYNC B0 ;  /* 0x0000000000007941 */ /* 0x000fea0003800000 */
.L_x_18104:
[----:B------:R-:W-:Y:S05]  /*6c50*/  BRA `(.L_x_18106) ;  /* 0xffffffe000587947 */ /* 0x000fea000383ffff */
.L_x_17961:
[----:B------:R-:W-:Y:S01]  /*6c60*/  BSSY B0, `(.L_x_18107) ;  /* 0x0000006000007945 */ /* 0x000fe20003800000 */
[----:B------:R-:W-:Y:S02]  /*6c70*/  IMAD.MOV.U32 R29, RZ, RZ, R6 ;  /* 0x000000ffff1d7224 */ /* 0x000fe400078e0006 */
[----:B------:R-:W-:-:S07]  /*6c80*/  IMAD.MOV.U32 R28, RZ, RZ, -0x1 ;  /* 0xffffffffff1c7424 */ /* 0x000fce00078e00ff */
[----:B0---4-:R-:W-:Y:S05]  /*6c90*/  WARPSYNC.COLLECTIVE R28, `(.L_x_18108) ;  /* 0x000000001c087348 */ /* 0x011fea0003c00000 */
[----:B0-----:R0:W1:Y:S02]  /*6ca0*/  SHFL.IDX P0, R28, R32, R29, R0 ;  /* 0x0000001d201c7389 */ /* 0x0010640000000000 */
[----:B01--4-:R-:W-:Y:S05]  /*6cb0*/  ENDCOLLECTIVE ;  /* 0x000000000000791b */ /* 0x013fea0003800000 */
.L_x_18108:
[----:B------:R-:W-:Y:S05]  /*6cc0*/  BSYNC B0 ;  /* 0x0000000000007941 */ /* 0x000fea0003800000 */
.L_x_18107:
[----:B------:R-:W-:Y:S05]  /*6cd0*/  BRA `(.L_x_18109) ;  /* 0xffffffe000507947 */ /* 0x000fea000383ffff */
.L_x_17963:
[----:B------:R-:W-:Y:S01]  /*6ce0*/  BSSY B0, `(.L_x_18110) ;  /* 0x0000006000007945 */ /* 0x000fe20003800000 */
[----:B------:R-:W-:Y:S01]  /*6cf0*/  IMAD.MOV.U32 R29, RZ, RZ, R5 ;  /* 0x000000ffff1d7224 */ /* 0x000fe200078e0005 */
[----:B------:R-:W-:-:S07]  /*6d00*/  MOV R28, 0xffffffff ;  /* 0xffffffff001c7802 */ /* 0x000fce0000000f00 */
[----:B0---4-:R-:W-:Y:S05]  /*6d10*/  WARPSYNC.COLLECTIVE R28, `(.L_x_18111) ;  /* 0x000000001c087348 */ /* 0x011fea0003c00000 */
[----:B0-----:R0:W1:Y:S02]  /*6d20*/  SHFL.IDX P0, R28, R32, R29, R0 ;  /* 0x0000001d201c7389 */ /* 0x0010640000000000 */
[----:B01--4-:R-:W-:Y:S05]  /*6d30*/  ENDCOLLECTIVE ;  /* 0x000000000000791b */ /* 0x013fea0003800000 */
.L_x_18111:
[----:B------:R-:W-:Y:S05]  /*6d40*/  BSYNC B0 ;  /* 0x0000000000007941 */ /* 0x000fea0003800000 */
.L_x_18110:
[----:B------:R-:W-:Y:S05]  /*6d50*/  BRA `(.L_x_18112) ;  /* 0xffffffe000487947 */ /* 0x000fea000383ffff */
.L_x_17965:
[----:B------:R-:W-:Y:S01]  /*6d60*/  BSSY B0, `(.L_x_18113) ;  /* 0x0000006000007945 */ /* 0x000fe20003800000 */
[----:B------:R-:W-:Y:S02]  /*6d70*/  IMAD.MOV.U32 R29, RZ, RZ, R4 ;  /* 0x000000ffff1d7224 */ /* 0x000fe400078e0004 */
[----:B------:R-:W-:-:S07]  /*6d80*/  IMAD.MOV.U32 R28, RZ, RZ, -0x1 ;  /* 0xffffffffff1c7424 */ /* 0x000fce00078e00ff */
[----:B0---4-:R-:W-:Y:S05]  /*6d90*/  WARPSYNC.COLLECTIVE R28, `(.L_x_18114) ;  /* 0x000000001c087348 */ /* 0x011fea0003c00000 */
[----:B0-----:R0:W1:Y:S02]  /*6da0*/  SHFL.IDX P0, R28, R32, R29, R0 ;  /* 0x0000001d201c7389 */ /* 0x0010640000000000 */
[----:B01--4-:R-:W-:Y:S05]  /*6db0*/  ENDCOLLECTIVE ;  /* 0x000000000000791b */ /* 0x013fea0003800000 */
.L_x_18114:
[----:B------:R-:W-:Y:S05]  /*6dc0*/  BSYNC B0 ;  /* 0x0000000000007941 */ /* 0x000fea0003800000 */
.L_x_18113:
[----:B------:R-:W-:Y:S05]  /*6dd0*/  BRA `(.L_x_18115) ;  /* 0xffffffe000407947 */ /* 0x000fea000383ffff */
.L_x_17967:
[----:B------:R-:W-:Y:S01]  /*6de0*/  BSSY B0, `(.L_x_18116) ;  /* 0x0000006000007945 */ /* 0x000fe20003800000 */
[----:B------:R-:W-:Y:S01]  /*6df0*/  IMAD.MOV.U32 R29, RZ, RZ, R3 ;  /* 0x000000ffff1d7224 */ /* 0x000fe200078e0003 */
[----:B------:R-:W-:-:S07]  /*6e00*/  MOV R28, 0xffffffff ;  /* 0xffffffff001c7802 */ /* 0x000fce0000000f00 */
[----:B0---4-:R-:W-:Y:S05]  /*6e10*/  WARPSYNC.COLLECTIVE R28, `(.L_x_18117) ;  /* 0x000000001c087348 */ /* 0x011fea0003c00000 */
[----:B0-----:R0:W1:Y:S02]  /*6e20*/  SHFL.IDX P0, R28, R32, R29, R0 ;  /* 0x0000001d201c7389 */ /* 0x0010640000000000 */
[----:B01--4-:R-:W-:Y:S05]  /*6e30*/  ENDCOLLECTIVE ;  /* 0x000000000000791b */ /* 0x013fea0003800000 */
.L_x_18117:
[----:B------:R-:W-:Y:S05]  /*6e40*/  BSYNC B0 ;  /* 0x0000000000007941 */ /* 0x000fea0003800000 */
.L_x_18116:
[----:B------:R-:W-:Y:S05]  /*6e50*/  BRA `(.L_x_18118) ;  /* 0xffffffe000387947 */ /* 0x000fea000383ffff */
.L_x_17969:
[----:B------:R-:W-:Y:S01]  /*6e60*/  BSSY B0, `(.L_x_18119) ;  /* 0x0000006000007945 */ /* 0x000fe20003800000 */
[----:B------:R-:W-:Y:S02]  /*6e70*/  IMAD.MOV.U32 R29, RZ, RZ, R2 ;  /* 0x000000ffff1d7224 */ /* 0x000fe400078e0002 */
[----:B------:R-:W-:-:S07]  /*6e80*/  IMAD.MOV.U32 R28, RZ, RZ, -0x1 ;  /* 0xffffffffff1c7424 */ /* 0x000fce00078e00ff */
[----:B0---4-:R-:W-:Y:S05]  /*6e90*/  WARPSYNC.COLLECTIVE R28, `(.L_x_18120) ;  /* 0x000000001c087348 */ /* 0x011fea0003c00000 */
[----:B0-----:R0:W1:Y:S02]  /*6ea0*/  SHFL.IDX P0, R28, R32, R29, R0 ;  /* 0x0000001d201c7389 */ /* 0x0010640000000000 */
[----:B01--4-:R-:W-:Y:S05]  /*6eb0*/  ENDCOLLECTIVE ;  /* 0x000000000000791b */ /* 0x013fea0003800000 */
.L_x_18120:
[----:B------:R-:W-:Y:S05]  /*6ec0*/  BSYNC B0 ;  /* 0x0000000000007941 */ /* 0x000fea0003800000 */
.L_x_18119:
[----:B------:R-:W-:Y:S05]  /*6ed0*/  BRA `(.L_x_18121) ;  /* 0xffffffe000307947 */ /* 0x000fea000383ffff */
.L_x_18122:
        /* <DEDUP_REMOVED lines=10> */
.L_x_58390:


//--------------------- .text._Z9cuda_gemmIiLi256ELi4ELi1ELi16ELi16ELi16ELi32ELi0ELi1EEviiiPT_S1_S1_ii --------------------------
	.section	.text._Z9cuda_gemmIiLi256ELi4ELi1ELi16ELi16ELi16ELi32ELi0ELi1EEviiiPT_S1_S1_ii,"ax",@progbits
	.align	128
        .global         _Z9cuda_gemmIiLi256ELi4ELi1ELi16ELi16ELi16ELi32ELi0ELi1EEviiiPT_S1_S1_ii
        .type           _Z9cuda_gemmIiLi256ELi4ELi1ELi16ELi16ELi16ELi32ELi0ELi1EEviiiPT_S1_S1_ii,@function
        .size           _Z9cuda_gemmIiLi256ELi4ELi1ELi16ELi16ELi16ELi32ELi0ELi1EEviiiPT_S1_S1_ii,(.L_x_58391 - _Z9cuda_gemmIiLi256ELi4ELi1ELi16ELi16ELi16ELi32ELi0ELi1EEviiiPT_S1_S1_ii)
        .other          _Z9cuda_gemmIiLi256ELi4ELi1ELi16ELi16ELi16ELi32ELi0ELi1EEviiiPT_S1_S1_ii,@"STO_CUDA_ENTRY STV_DEFAULT"
_Z9cuda_gemmIiLi256ELi4ELi1ELi16ELi16ELi16ELi32ELi0ELi1EEviiiPT_S1_S1_ii:
.text._Z9cuda_gemmIiLi256ELi4ELi1ELi16ELi16ELi16ELi32ELi0ELi1EEviiiPT_S1_S1_ii:
[----:B------:R-:W-:Y:S01]  /*0000*/  LDC R1, c[0x0][0x37c] ;  /* 0x0000df00ff017b82 */ /* 0x000fe20000000800 */
[----:B------:R-:W0:Y:S01]  /*0010*/  LDCU UR11, c[0x0][0x360] ;  /* 0x00006c00ff0b77ac */ /* 0x000e220008000800 */
[----:B------:R-:W1:Y:S01]  /*0020*/  S2R R27, SR_TID.X ;  /* 0x00000000001b7919 */ /* 0x000e620000002100 */
[----:B------:R-:W-:Y:S01]  /*0030*/  BSSY.RECONVERGENT B0, `(.L_x_18123) ;  /* 0x0000034000007945 */ /* 0x000fe20003800200 */
[----:B------:R-:W2:Y:S01]  /*0040*/  LDCU.64 UR12, c[0x0][0x358] ;  /* 0x00006b00ff0c77ac */ /* 0x000ea20008000a00 */
[----:B0-----:R-:W0:Y:S08]  /*0050*/  I2F.U32.RP R0, UR11 ;  /* 0x0000000b00007d06 */ /* 0x001e300008209000 */
[----:B0-----:R-:W0:Y:S01]  /*0060*/  MUFU.RCP R0, R0 ;  /* 0x0000000000007308 */ /* 0x001e220000001000 */
[----:B-1----:R-:W-:-:S05]  /*0070*/  VIADD R25, R27, UR11 ;  /* 0x0000000b1b197c36 */ /* 0x002fca0008000000 */
[C---:B------:R-:W-:Y:S02]  /*0080*/  ISETP.GE.U32.AND P0, PT, R25.reuse, 0x100, PT ;  /* 0x000001001900780c */ /* 0x040fe40003f06070 */
[----:B------:R-:W-:Y:S02]  /*0090*/  VIMNMX.U32 R4, PT, PT, R25, 0x100, !PT ;  /* 0x0000010019047848 */ /* 0x000fe40007fe0000 */
[----:B------:R-:W-:Y:S02]  /*00a0*/  SEL R5, RZ, 0x1, P0 ;  /* 0x00000001ff057807 */ /* 0x000fe40000000000 */
[----:B0-----:R-:W-:-:S04]  /*00b0*/  IADD3 R2, PT, PT, R0, 0xffffffe, RZ ;  /* 0x0ffffffe00027810 */ /* 0x001fc80007ffe0ff */
[----:B------:R0:W1:Y:S02]  /*00c0*/  F2I.FTZ.U32.TRUNC.NTZ R3, R2 ;  /* 0x0000000200037305 */ /* 0x000064000021f000 */
[----:B0-----:R-:W-:Y:S01]  /*00d0*/  HFMA2 R2, -RZ, RZ, 0, 0 ;  /* 0x00000000ff027431 */ /* 0x001fe200000001ff */
[----:B-1----:R-:W-:-:S05]  /*00e0*/  IADD3 R7, PT, PT, RZ, -R3, RZ ;  /* 0x80000003ff077210 */ /* 0x002fca0007ffe0ff */
[----:B------:R-:W-:-:S04]  /*00f0*/  IMAD R7, R7, UR11, RZ ;  /* 0x0000000b07077c24 */ /* 0x000fc8000f8e02ff */
[----:B------:R-:W-:Y:S01]  /*0100*/  IMAD.HI.U32 R0, R3, R7, R2 ;  /* 0x0000000703007227 */ /* 0x000fe200078e0002 */
[----:B------:R-:W-:-:S05]  /*0110*/  IADD3 R3, PT, PT, R4, -R25, -R5 ;  /* 0x8000001904037210 */ /* 0x000fca0007ffe805 */
[----:B------:R-:W-:-:S05]  /*0120*/  IMAD.HI.U32 R7, R0, R3, RZ ;  /* 0x0000000300077227 */ /* 0x000fca00078e00ff */
[----:B------:R-:W-:-:S05]  /*0130*/  IADD3 R2, PT, PT, -R7, RZ, RZ ;  /* 0x000000ff07027210 */ /* 0x000fca0007ffe1ff */
[----:B------:R-:W-:Y:S01]  /*0140*/  IMAD R3, R2, UR11, R3 ;  /* 0x0000000b02037c24 */ /* 0x000fe2000f8e0203 */
[----:B------:R-:W-:-:S04]  /*0150*/  LOP3.LUT R2, RZ, UR11, RZ, 0x33, !PT ;  /* 0x0000000bff027c12 */ /* 0x000fc8000f8e33ff */
[----:B------:R-:W-:-:S13]  /*0160*/  ISETP.GE.U32.AND P0, PT, R3, UR11, PT ;  /* 0x0000000b03007c0c */ /* 0x000fda000bf06070 */
[----:B------:R-:W-:Y:S01]  /*0170*/  @P0 VIADD R3, R3, -UR11 ;  /* 0x8000000b03030c36 */ /* 0x000fe20008000000 */
[----:B------:R-:W-:Y:S02]  /*0180*/  @P0 IADD3 R7, PT, PT, R7, 0x1, RZ ;  /* 0x0000000107070810 */ /* 0x000fe40007ffe0ff */
[----:B------:R-:W-:Y:S02]  /*0190*/  ISETP.NE.U32.AND P0, PT, RZ, UR11, PT ;  /* 0x0000000bff007c0c */ /* 0x000fe4000bf05070 */
[----:B------:R-:W-:-:S13]  /*01a0*/  ISETP.GE.U32.AND P1, PT, R3, UR11, PT ;  /* 0x0000000b03007c0c */ /* 0x000fda000bf26070 */
[----:B------:R-:W-:-:S04]  /*01b0*/  @P1 IADD3 R7, PT, PT, R7, 0x1, RZ ;  /* 0x0000000107071810 */ /* 0x000fc80007ffe0ff */
[----:B------:R-:W-:-:S05]  /*01c0*/  SEL R4, R2, R7, !P0 ;  /* 0x0000000702047207 */ /* 0x000fca0004000000 */
[----:B------:R-:W-:-:S05]  /*01d0*/  IMAD.IADD R6, R5, 0x1, R4 ;  /* 0x0000000105067824 */ /* 0x000fca00078e0204 */
[C---:B------:R-:W-:Y:S02]  /*01e0*/  LOP3.LUT R3, R6.reuse, 0x3, RZ, 0xc0, !PT ;  /* 0x0000000306037812 */ /* 0x040fe400078ec0ff */
[----:B------:R-:W-:Y:S02]  /*01f0*/  ISETP.GE.U32.AND P2, PT, R6, 0x3, PT ;  /* 0x000000030600780c */ /* 0x000fe40003f46070 */
[----:B------:R-:W-:Y:S02]  /*0200*/  ISETP.NE.AND P1, PT, R3, 0x3, PT ;  /* 0x000000030300780c */ /* 0x000fe40003f25270 */
[----:B------:R-:W-:-:S11]  /*0210*/  MOV R3, R27 ;  /* 0x0000001b00037202 */ /* 0x000fd60000000f00 */
[----:B--2---:R-:W-:Y:S05]  /*0220*/  @!P1 BRA `(.L_x_18124) ;  /* 0x0000000000509947 */ /* 0x004fea0003800000 */
[----:B------:R-:W0:Y:S01]  /*0230*/  S2R R8, SR_CgaCtaId ;  /* 0x0000000000087919 */ /* 0x000e220000008800 */
[----:B------:R-:W1:Y:S01]  /*0240*/  LDC.64 R4, c[0x0][0x398] ;  /* 0x0000e600ff047b82 */ /* 0x000e620000000a00 */
[----:B------:R-:W-:Y:S01]  /*0250*/  MOV R3, 0x400 ;  /* 0x0000040000037802 */ /* 0x000fe20000000f00 */
[----:B------:R-:W-:Y:S01]  /*0260*/  IMAD.MOV.U32 R9, RZ, RZ, RZ ;  /* 0x000000ffff097224 */ /* 0x000fe200078e00ff */
[----:B------:R-:W-:Y:S02]  /*0270*/  IADD3 R6, PT, PT, R6, 0x1, RZ ;  /* 0x0000000106067810 */ /* 0x000fe40007ffe0ff */
[----:B0-----:R-:W-:Y:S02]  /*0280*/  LEA R11, R8, R3, 0x18 ;  /* 0x00000003080b7211 */ /* 0x001fe400078ec0ff */
[----:B------:R-:W-:Y:S02]  /*0290*/  MOV R3, R27 ;  /* 0x0000001b00037202 */ /* 0x000fe40000000f00 */
[----:B------:R-:W-:-:S07]  /*02a0*/  LOP3.LUT R8, R6, 0x3, RZ, 0xc0, !PT ;  /* 0x0000000306087812 */ /* 0x000fce00078ec0ff */
.L_x_18125:
        /* <DEDUP_REMOVED lines=8> */
[----:B------:R-:W-:Y:S02]  /*0330*/  ISETP.NE.AND P1, PT, R9, R8, PT ;  /* 0x000000080900720c */ /* 0x000fe40003f25270 */
[----:B------:R-:W-:-:S05]  /*0340*/  IADD3 R13, PT, PT, R10, R13, RZ ;  /* 0x0000000d0a0d7210 */ /* 0x000fca0007ffe0ff */
[----:B--2---:R0:W-:Y:S06]  /*0350*/  STS [R13], R6 ;  /* 0x000000060d007388 */ /* 0x0041ec0000000800 */
[----:B------:R-:W-:Y:S05]  /*0360*/  @P1 BRA `(.L_x_18125) ;  /* 0xfffffffc00d01947 */ /* 0x000fea000383ffff */
.L_x_18124:
[----:B------:R-:W-:Y:S05]  /*0370*/  BSYNC.RECONVERGENT B0 ;  /* 0x0000000000007941 */ /* 0x000fea0003800200 */
.L_x_18123:
[----:B------:R-:W-:Y:S04]  /*0380*/  BSSY.RECONVERGENT B0, `(.L_x_18126) ;  /* 0x000002c000007945 */ /* 0x000fe80003800200 */
[----:B------:R-:W-:Y:S05]  /*0390*/  @!P2 BRA `(.L_x_18127) ;  /* 0x0000000000a8a947 */ /* 0x000fea0003800000 */
[----:B------:R-:W1:Y:S01]  /*03a0*/  S2R R7, SR_CgaCtaId ;  /* 0x0000000000077919 */ /* 0x000e620000008800 */
[----:B------:R-:W2:Y:S01]  /*03b0*/  LDC.64 R4, c[0x0][0x398] ;  /* 0x0000e600ff047b82 */ /* 0x000ea20000000a00 */
[----:B0-----:R-:W-:-:S04]  /*03c0*/  MOV R6, 0x400 ;  /* 0x0000040000067802 */ /* 0x001fc80000000f00 */
[----:B-1----:R-:W-:-:S07]  /*03d0*/  LEA R6, R7, R6, 0x18 ;  /* 0x0000000607067211 */ /* 0x002fce00078ec0ff */
.L_x_18128:
[C---:B------:R-:W-:Y:S01]  /*03e0*/  IADD3 R23, PT, PT, R3.reuse, UR11, RZ ;  /* 0x0000000b03177c10 */ /* 0x040fe2000fffe0ff */
[----:B-12---:R-:W-:-:S04]  /*03f0*/  IMAD.WIDE.U32 R16, R3, 0x4, R4 ;  /* 0x0000000403107825 */ /* 0x006fc800078e0004 */
[C---:B------:R-:W-:Y:S01]  /*0400*/  VIADD R19, R23.reuse, UR11 ;  /* 0x0000000b17137c36 */ /* 0x040fe20008000000 */
[----:B------:R0:W2:Y:S01]  /*0410*/  LDG.E R8, desc[UR12][R16.64] ;  /* 0x0000000c10087981 */ /* 0x0000a2000c1e1900 */
[----:B------:R-:W-:-:S03]  /*0420*/  IMAD.WIDE.U32 R10, R23, 0x4, R4 ;  /* 0x00000004170a7825 */ /* 0x000fc600078e0004 */
[C---:B------:R-:W-:Y:S01]  /*0430*/  IADD3 R7, PT, PT, R19.reuse, UR11, RZ ;  /* 0x0000000b13077c10 */ /* 0x040fe2000fffe0ff */
[--C-:B------:R-:W-:Y:S01]  /*0440*/  IMAD.WIDE.U32 R12, R19, 0x4, R4.reuse ;  /* 0x00000004130c7825 */ /* 0x100fe200078e0004 */
[----:B------:R1:W3:Y:S03]  /*0450*/  LDG.E R9, desc[UR12][R10.64] ;  /* 0x0000000c0a097981 */ /* 0x0002e6000c1e1900 */
[----:B------:R-:W-:Y:S02]  /*0460*/  IMAD.WIDE.U32 R14, R7, 0x4, R4 ;  /* 0x00000004070e7825 */ /* 0x000fe400078e0004 */
[----:B------:R4:W5:Y:S04]  /*0470*/  LDG.E R12, desc[UR12][R12.64] ;  /* 0x0000000c0c0c7981 */ /* 0x000968000c1e1900 */
[----:B------:R-:W5:Y:S01]  /*0480*/  LDG.E R14, desc[UR12][R14.64] ;  /* 0x0000000c0e0e7981 */ /* 0x000f62000c1e1900 */
[----:B------:R-:W-:-:S02]  /*0490*/  SHF.R.U32.HI R18, RZ, 0x2, R3 ;  /* 0x00000002ff127819 */ /* 0x000fc40000011603 */
[----:B------:R-:W-:Y:S02]  /*04a0*/  LOP3.LUT R21, R3, 0xf, RZ, 0xc0, !PT ;  /* 0x0000000f03157812 */ /* 0x000fe400078ec0ff */
[----:B------:R-:W-:Y:S02]  /*04b0*/  LOP3.LUT R20, R18, 0x3ffffffc, RZ, 0xc0, !PT ;  /* 0x3ffffffc12147812 */ /* 0x000fe400078ec0ff */
[----:B------:R-:W-:Y:S02]  /*04c0*/  LOP3.LUT R3, R23, 0xf, RZ, 0xc0, !PT ;  /* 0x0000000f17037812 */ /* 0x000fe400078ec0ff */
[----:B------:R-:W-:Y:S02]  /*04d0*/  SHF.R.U32.HI R18, RZ, 0x2, R23 ;  /* 0x00000002ff127819 */ /* 0x000fe40000011617 */
[----:B0-----:R-:W-:Y:S02]  /*04e0*/  LOP3.LUT R17, R19, 0xf, RZ, 0xc0, !PT ;  /* 0x0000000f13117812 */ /* 0x001fe400078ec0ff */
[----:B-1----:R-:W-:Y:S01]  /*04f0*/  LOP3.LUT R11, R7, 0xf, RZ, 0xc0, !PT ;  /* 0x0000000f070b7812 */ /* 0x002fe200078ec0ff */
[----:B------:R-:W-:Y:S01]  /*0500*/  IMAD R21, R21, 0x44, R6 ;  /* 0x0000004415157824 */ /* 0x000fe200078e0206 */
[----:B------:R-:W-:-:S02]  /*0510*/  SHF.R.U32.HI R19, RZ, 0x2, R19 ;  /* 0x00000002ff137819 */ /* 0x000fc40000011613 */
        /* <DEDUP_REMOVED lines=8> */
[----:B------:R-:W-:Y:S02]  /*05a0*/  IADD3 R21, PT, PT, R21, R20, RZ ;  /* 0x0000001415157210 */ /* 0x000fe40007ffe0ff */
[----:B------:R-:W-:-:S02]  /*05b0*/  IADD3 R17, PT, PT, R17, R10, RZ ;  /* 0x0000000a11117210 */ /* 0x000fc40007ffe0ff */
[----:B------:R-:W-:Y:S01]  /*05c0*/  IADD3 R11, PT, PT, R11, R16, RZ ;  /* 0x000000100b0b7210 */ /* 0x000fe20007ffe0ff */
[----:B------:R-:W-:-:S05]  /*05d0*/  VIADD R3, R7, UR11 ;  /* 0x0000000b07037c36 */ /* 0x000fca0008000000 */
[----:B------:R-:W-:Y:S01]  /*05e0*/  ISETP.GE.U32.AND P1, PT, R3, 0x100, PT ;  /* 0x000001000300780c */ /* 0x000fe20003f26070 */
[----:B--2---:R1:W-:Y:S04]  /*05f0*/  STS [R21], R8 ;  /* 0x0000000815007388 */ /* 0x0043e80000000800 */
[----:B---3--:R1:W-:Y:S04]  /*0600*/  STS [R18], R9 ;  /* 0x0000000912007388 */ /* 0x0083e80000000800 */
[----:B-----5:R1:W-:Y:S04]  /*0610*/  STS [R17], R12 ;  /* 0x0000000c11007388 */ /* 0x0203e80000000800 */
[----:B------:R1:W-:Y:S01]  /*0620*/  STS [R11], R14 ;  /* 0x0000000e0b007388 */ /* 0x0003e20000000800 */
[----:B------:R-:W-:Y:S05]  /*0630*/  @!P1 BRA `(.L_x_18128) ;  /* 0xfffffffc00689947 */ /* 0x000fea000383ffff */
.L_x_18127:
[----:B------:R-:W-:Y:S05]  /*0640*/  BSYNC.RECONVERGENT B0 ;  /* 0x0000000000007941 */ /* 0x000fea0003800200 */
.L_x_18126:
        /* <DEDUP_REMOVED lines=9> */
[----:B------:R-:W3:Y:S01]  /*06e0*/  LDCU UR6, c[0x0][0x388] ;  /* 0x00007100ff0677ac */ /* 0x000ee20008000800 */
[----:B------:R-:W-:Y:S01]  /*06f0*/  SEL R23, RZ, 0x1, P1 ;  /* 0x00000001ff177807 */ /* 0x000fe20000800000 */
[----:B------:R-:W4:Y:S01]  /*0700*/  S2R R24, SR_CTAID.X ;  /* 0x0000000000187919 */ /* 0x000f220000002500 */
[----:B------:R-:W-:Y:S02]  /*0710*/  UMOV UR7, 0x400 ;  /* 0x0000040000077882 */ /* 0x000fe40000000000 */
[----:B------:R-:W-:Y:S01]  /*0720*/  IADD3 R3, PT, PT, R4, -R25, -R23 ;  /* 0x8000001904037210 */ /* 0x000fe20007ffe817 */
[----:B------:R-:W-:Y:S02]  /*0730*/  UIADD3 UR5, UPT, UPT, UR7, 0x480, URZ ;  /* 0x0000048007057890 */ /* 0x000fe4000fffe0ff */
[----:B------:R-:W-:-:S02]  /*0740*/  USHF.L.U32 UR10, UR11, 0x2, URZ ;  /* 0x000000020b0a7899 */ /* 0x000fc400080006ff */
[----:B------:R-:W-:-:S05]  /*0750*/  IMAD.HI.U32 R5, R0, R3, RZ ;  /* 0x0000000300057227 */ /* 0x000fca00078e00ff */
[----:B------:R-:W-:Y:S01]  /*0760*/  IADD3 R0, PT, PT, -R5, RZ, RZ ;  /* 0x000000ff05007210 */ /* 0x000fe20007ffe1ff */
[----:B---3--:R-:W-:-:S04]  /*0770*/  USHF.R.S32.HI UR4, URZ, 0x1f, UR6 ;  /* 0x0000001fff047899 */ /* 0x008fc80008011406 */
[----:B------:R-:W-:Y:S01]  /*0780*/  IMAD R3, R0, UR11, R3 ;  /* 0x0000000b00037c24 */ /* 0x000fe2000f8e0203 */
[----:B--2---:R-:W-:Y:S02]  /*0790*/  ULEA UR15, UR9, UR7, 0x18 ;  /* 0x00000007090f7291 */ /* 0x004fe4000f8ec0ff */
[----:B------:R-:W-:Y:S02]  /*07a0*/  UIADD3 UR7, UPT, UPT, UR7, 0x500, URZ ;  /* 0x0000050007077890 */ /* 0x000fe4000fffe0ff */
[----:B------:R-:W-:Y:S01]  /*07b0*/  ISETP.GE.U32.AND P1, PT, R3, UR11, PT ;  /* 0x0000000b03007c0c */ /* 0x000fe2000bf26070 */
[----:B------:R-:W-:Y:S02]  /*07c0*/  ULEA.HI UR4, UR4, UR6, URZ, 0x4 ;  /* 0x0000000604047291 */ /* 0x000fe4000f8f20ff */
[----:B------:R-:W-:Y:S01]  /*07d0*/  ULEA UR6, UR9, UR5, 0x18 ;  /* 0x0000000509067291 */ /* 0x000fe2000f8ec0ff */
[----:B------:R-:W-:Y:S01]  /*07e0*/  LEA R22, R27, UR15, 0x2 ;  /* 0x0000000f1b167c11 */ /* 0x000fe2000f8e10ff */
[----:B------:R-:W-:-:S02]  /*07f0*/  ULEA UR7, UR9, UR7, 0x18 ;  /* 0x0000000709077291 */ /* 0x000fc4000f8ec0ff */
[----:B------:R-:W-:Y:S02]  /*0800*/  USHF.R.S32.HI UR5, URZ, 0x4, UR4 ;  /* 0x00000004ff057899 */ /* 0x000fe40008011404 */
[C---:B-1----:R-:W-:Y:S01]  /*0810*/  LEA R21, R27.reuse, UR6, 0x2 ;  /* 0x000000061b157c11 */ /* 0x042fe2000f8e10ff */
[----:B------:R-:W-:Y:S01]  /*0820*/  UMOV UR4, UR8 ;  /* 0x0000000800047c82 */ /* 0x000fe20008000000 */
[----:B------:R-:W-:Y:S02]  /*0830*/  LEA R20, R27, UR7, 0x2 ;  /* 0x000000071b147c11 */ /* 0x000fe4000f8e10ff */
[----:B------:R-:W-:Y:S01]  /*0840*/  @P1 IADD3 R3, PT, PT, R3, -UR11, RZ ;  /* 0x8000000b03031c10 */ /* 0x000fe2000fffe0ff */
[----:B------:R-:W-:-:S03]  /*0850*/  @P1 VIADD R5, R5, 0x1 ;  /* 0x0000000105051836 */ /* 0x000fc60000000000 */
[----:B------:R-:W-:-:S13]  /*0860*/  ISETP.GE.U32.AND P2, PT, R3, UR11, PT ;  /* 0x0000000b03007c0c */ /* 0x000fda000bf46070 */
[----:B------:R-:W-:-:S04]  /*0870*/  @P2 IADD3 R5, PT, PT, R5, 0x1, RZ ;  /* 0x0000000105052810 */ /* 0x000fc80007ffe0ff */
[----:B------:R-:W-:-:S04]  /*0880*/  SEL R2, R2, R5, !P0 ;  /* 0x0000000502027207 */ /* 0x000fc80004000000 */
[----:B----4-:R-:W-:-:S07]  /*0890*/  IADD3 R23, PT, PT, R23, R2, RZ ;  /* 0x0000000217177210 */ /* 0x010fce0007ffe0ff */
.L_x_18150:
[----:B------:R-:W-:Y:S01]  /*08a0*/  ISETP.GT.U32.AND P0, PT, R27, 0xf, PT ;  /* 0x0000000f1b00780c */ /* 0x000fe20003f04070 */
[----:B------:R-:W-:-:S12]  /*08b0*/  BSSY.RECONVERGENT B0, `(.L_x_18129) ;  /* 0x0000063000007945 */ /* 0x000fd80003800200 */
[----:B-1234-:R-:W-:Y:S05]  /*08c0*/  @P0 BRA `(.L_x_18130) ;  /* 0x0000000400840947 */ /* 0x01efea0003800000 */
[----:B------:R-:W-:Y:S01]  /*08d0*/  VIADD R5, R23, 0x1 ;  /* 0x0000000117057836 */ /* 0x000fe20000000000 */
[----:B------:R-:W-:Y:S01]  /*08e0*/  IADD3 R4, PT, PT, R25, UR11, RZ ;  /* 0x0000000b19047c10 */ /* 0x000fe2000fffe0ff */
[----:B------:R-:W-:Y:S01]  /*08f0*/  BSSY.RECONVERGENT B1, `(.L_x_18131) ;  /* 0x0000020000017945 */ /* 0x000fe20003800200 */
[----:B------:R-:W-:Y:S01]  /*0900*/  ISETP.GE.U32.AND P2, PT, R23, 0x3, PT ;  /* 0x000000031700780c */ /* 0x000fe20003f46070 */
[----:B------:R-:W-:Y:S01]  /*0910*/  IMAD.MOV.U32 R15, RZ, RZ, R27 ;  /* 0x000000ffff0f7224 */ /* 0x000fe200078e001b */
[----:B------:R-:W-:Y:S02]  /*0920*/  LOP3.LUT R5, R5, 0x3, RZ, 0xc0, !PT ;  /* 0x0000000305057812 */ /* 0x000fe400078ec0ff */
[----:B------:R-:W-:Y:S02]  /*0930*/  SHF.L.U32 R8, R24, 0x4, RZ ;  /* 0x0000000418087819 */ /* 0x000fe400000006ff */
[----:B------:R-:W-:Y:S02]  /*0940*/  ISETP.NE.AND P1, PT, R5, RZ, PT ;  /* 0x000000ff0500720c */ /* 0x000fe40003f25270 */
[----:B------:R-:W-:-:S02]  /*0950*/  MOV R0, R27 ;  /* 0x0000001b00007202 */ /* 0x000fc40000000f00 */
[----:B------:R-:W-:-:S09]  /*0960*/  IADD3 R14, PT, PT, R4, UR11, RZ ;  /* 0x0000000b040e7c10 */ /* 0x000fd2000fffe0ff */
[----:B------:R-:W-:Y:S05]  /*0970*/  @!P1 BRA `(.L_x_18132) ;  /* 0x00000000005c9947 */ /* 0x000fea0003800000 */
[----:B------:R-:W1:Y:S01]  /*0980*/  LDCU UR6, c[0x0][0x388] ;  /* 0x00007100ff0677ac */ /* 0x000e620008000800 */
[----:B------:R-:W2:Y:S01]  /*0990*/  LDC.64 R2, c[0x0][0x390] ;  /* 0x0000e400ff027b82 */ /* 0x000ea20000000a00 */
[----:B-1----:R-:W-:-:S04]  /*09a0*/  IMAD.U32 R7, RZ, RZ, UR6 ;  /* 0x00000006ff077e24 */ /* 0x002fc8000f8e00ff */
[----:B0-----:R-:W-:-:S05]  /*09b0*/  IMAD R6, R7, UR4, R8 ;  /* 0x0000000407067c24 */ /* 0x001fca000f8e0208 */
[----:B------:R-:W-:-:S05]  /*09c0*/  IADD3 R7, PT, PT, R6, R27, RZ ;  /* 0x0000001b06077210 */ /* 0x000fca0007ffe0ff */
[----:B--2---:R-:W-:-:S05]  /*09d0*/  IMAD.WIDE R2, R7, 0x4, R2 ;  /* 0x0000000407027825 */ /* 0x004fca00078e0202 */
[----:B------:R-:W2:Y:S01]  /*09e0*/  LDG.E R6, desc[UR12][R2.64] ;  /* 0x0000000c02067981 */ /* 0x000ea2000c1e1900 */
[----:B------:R-:W-:Y:S02]  /*09f0*/  ISETP.NE.AND P3, PT, R5, 0x1, PT ;  /* 0x000000010500780c */ /* 0x000fe40003f65270 */
[----:B------:R-:W-:Y:S01]  /*0a00*/  MOV R15, R25 ;  /* 0x00000019000f7202 */ /* 0x000fe20000000f00 */
[----:B--2---:R1:W-:Y:S10]  /*0a10*/  STS [R21], R6 ;  /* 0x0000000615007388 */ /* 0x0043f40000000800 */
[----:B------:R-:W-:Y:S05]  /*0a20*/  @!P3 BRA `(.L_x_18132) ;  /* 0x000000000030b947 */ /* 0x000fea0003800000 */
[----:B------:R-:W-:Y:S02]  /*0a30*/  ISETP.NE.AND P3, PT, R5, 0x2, PT ;  /* 0x000000020500780c */ /* 0x000fe40003f65270 */
[----:B------:R-:W-:-:S05]  /*0a40*/  IADD3 R2, P4, PT, R2, UR10, RZ ;  /* 0x0000000a02027c10 */ /* 0x000fca000ff9e0ff */
[----:B------:R-:W-:-:S06]  /*0a50*/  IMAD.X R3, RZ, RZ, R3, P4 ;  /* 0x000000ffff037224 */ /* 0x000fcc00020e0603 */
[----:B-1----:R-:W-:Y:S02]  /*0a60*/  @P3 IADD3 R6, P4, PT, R2, UR10, RZ ;  /* 0x0000000a02063c10 */ /* 0x002fe4000ff9e0ff */
[----:B------:R-:W2:Y:S02]  /*0a70*/  LDG.E R2, desc[UR12][R2.64] ;  /* 0x0000000c02027981 */ /* 0x000ea4000c1e1900 */
[----:B------:R-:W-:-:S05]  /*0a80*/  @P3 IADD3.X R7, PT, PT, RZ, R3, RZ, P4, !PT ;  /* 0x00000003ff073210 */ /* 0x000fca00027fe4ff */
[----:B------:R-:W3:Y:S01]  /*0a90*/  @P3 LDG.E R6, desc[UR12][R6.64] ;  /* 0x0000000c06063981 */ /* 0x000ee2000c1e1900 */
[----:B------:R-:W-:Y:S01]  /*0aa0*/  IADD3 R9, PT, PT, R21, UR10, RZ ;  /* 0x0000000a15097c10 */ /* 0x000fe2000fffe0ff */
[----:B------:R-:W-:Y:S01]  /*0ab0*/  IMAD.MOV.U32 R15, RZ, RZ, R4 ;  /* 0x000000ffff0f7224 */ /* 0x000fe200078e0004 */
[----:B------:R-:W-:Y:S01]  /*0ac0*/  @P3 MOV R15, R14 ;  /* 0x0000000e000f3202 */ /* 0x000fe20000000f00 */
[----:B--2---:R2:W-:Y:S04]  /*0ad0*/  STS [R21+UR10], R2 ;  /* 0x0000000215007988 */ /* 0x0045e8000800080a */
[----:B---3--:R2:W-:Y:S02]  /*0ae0*/  @P3 STS [R9+UR10], R6 ;  /* 0x0000000609003988 */ /* 0x0085e4000800080a */
.L_x_18132:
[----:B------:R-:W-:Y:S05]  /*0af0*/  BSYNC.RECONVERGENT B1 ;  /* 0x0000000000017941 */ /* 0x000fea0003800200 */
.L_x_18131:
[----:B------:R-:W-:Y:S04]  /*0b00*/  BSSY.RECONVERGENT B1, `(.L_x_18133) ;  /* 0x0000021000017945 */ /* 0x000fe80003800200 */
[----:B------:R-:W-:Y:S05]  /*0b10*/  @!P2 BRA `(.L_x_18134) ;  /* 0x00000000007ca947 */ /* 0x000fea0003800000 */
[----:B------:R-:W3:Y:S01]  /*0b20*/  S2UR UR7, SR_CgaCtaId ;  /* 0x00000000000779c3 */ /* 0x000ee20000008800 */
[----:B------:R-:W4:Y:S01]  /*0b30*/  LDCU UR8, c[0x0][0x388] ;  /* 0x00007100ff0877ac */ /* 0x000f220008000800 */
[----:B------:R-:W-:Y:S01]  /*0b40*/  IADD3 R8, PT, PT, R8, R15, RZ ;  /* 0x0000000f08087210 */ /* 0x000fe20007ffe0ff */
[----:B------:R-:W-:Y:S02]  /*0b50*/  UMOV UR6, 0x400 ;  /* 0x0000040000067882 */ /* 0x000fe40000000000 */
[----:B------:R-:W-:-:S03]  /*0b60*/  UIADD3 UR6, UPT, UPT, UR6, 0x480, URZ ;  /* 0x0000048006067890 */ /* 0x000fc6000fffe0ff */
[----:B--2---:R-:W2:Y:S01]  /*0b70*/  LDC.64 R2, c[0x0][0x390] ;  /* 0x0000e400ff027b82 */ /* 0x004ea20000000a00 */
[----:B----4-:R-:W-:-:S04]  /*0b80*/  IMAD.U32 R17, RZ, RZ, UR8 ;  /* 0x00000008ff117e24 */ /* 0x010fc8000f8e00ff */
[----:B------:R-:W-:Y:S01]  /*0b90*/  IMAD R17, R17, UR4, R8 ;  /* 0x0000000411117c24 */ /* 0x000fe2000f8e0208 */
[----:B---3--:R-:W-:-:S06]  /*0ba0*/  ULEA UR6, UR7, UR6, 0x18 ;  /* 0x0000000607067291 */ /* 0x008fcc000f8ec0ff */
[----:B------:R-:W-:-:S07]  /*0bb0*/  LEA R16, R15, UR6, 0x2 ;  /* 0x000000060f107c11 */ /* 0x000fce000f8e10ff */
.L_x_18135:
[----:B0-----:R-:W0:Y:S01]  /*0bc0*/  LDC R13, c[0x0][0x360] ;  /* 0x0000d800ff0d7b82 */ /* 0x001e220000000800 */
[----:B-12---:R-:W-:-:S04]  /*0bd0*/  IMAD.WIDE R6, R17, 0x4, R2 ;  /* 0x0000000411067825 */ /* 0x006fc800078e0202 */
[----:B0-----:R-:W-:-:S04]  /*0be0*/  IMAD.WIDE.U32 R8, R13, 0x4, R6 ;  /* 0x000000040d087825 */ /* 0x001fc800078e0006 */
[C-C-:B---3--:R-:W-:Y:S02]  /*0bf0*/  IMAD.WIDE.U32 R10, R13.reuse, 0x8, R6.reuse ;  /* 0x000000080d0a7825 */ /* 0x148fe400078e0006 */
[----:B------:R-:W2:Y:S02]  /*0c00*/  LDG.E R9, desc[UR12][R8.64] ;  /* 0x0000000c08097981 */ /* 0x000ea4000c1e1900 */
[----:B------:R-:W-:Y:S02]  /*0c10*/  IMAD.WIDE.U32 R12, R13, 0xc, R6 ;  /* 0x0000000c0d0c7825 */ /* 0x000fe400078e0006 */
[----:B------:R-:W3:Y:S04]  /*0c20*/  LDG.E R7, desc[UR12][R6.64] ;  /* 0x0000000c06077981 */ /* 0x000ee8000c1e1900 */
        /* <DEDUP_REMOVED lines=8> */
[----:B---3--:R-:W-:Y:S04]  /*0cb0*/  STS [R16], R7 ;  /* 0x0000000710007388 */ /* 0x008fe80000000800 */
[----:B--2---:R0:W-:Y:S04]  /*0cc0*/  STS [R16+UR10], R9 ;  /* 0x0000000910007988 */ /* 0x0041e8000800080a */
[----:B----4-:R3:W-:Y:S04]  /*0cd0*/  STS [R19], R10 ;  /* 0x0000000a13007388 */ /* 0x0107e80000000800 */
[----:B-----5:R3:W-:Y:S01]  /*0ce0*/  STS [R29], R12 ;  /* 0x0000000c1d007388 */ /* 0x0207e20000000800 */
[----:B0-----:R-:W-:Y:S01]  /*0cf0*/  IMAD R16, R31, 0x10, R16 ;  /* 0x000000101f107824 */ /* 0x001fe200078e0210 */
[----:B------:R-:W-:Y:S06]  /*0d00*/  @!P3 BRA `(.L_x_18135) ;  /* 0xfffffffc00acb947 */ /* 0x000fec000383ffff */
.L_x_18134:
[----:B------:R-:W-:Y:S05]  /*0d10*/  BSYNC.RECONVERGENT B1 ;  /* 0x0000000000017941 */ /* 0x000fea0003800200 */
.L_x_18133:
[----:B------:R-:W-:Y:S04]  /*0d20*/  BSSY.RECONVERGENT B1, `(.L_x_18136) ;  /* 0x000000c000017945 */ /* 0x000fe80003800200 */
[----:B------:R-:W-:Y:S05]  /*0d30*/  @!P1 BRA `(.L_x_18137) ;  /* 0x0000000000289947 */ /* 0x000fea0003800000 */
[----:B------:R4:W-:Y:S01]  /*0d40*/  STS [R20], RZ ;  /* 0x000000ff14007388 */ /* 0x0009e20000000800 */
[----:B------:R-:W-:Y:S02]  /*0d50*/  ISETP.NE.AND P1, PT, R5, 0x1, PT ;  /* 0x000000010500780c */ /* 0x000fe40003f25270 */
[----:B------:R-:W-:-:S11]  /*0d60*/  MOV R0, R25 ;  /* 0x0000001900007202 */ /* 0x000fd60000000f00 */
[----:B----4-:R-:W-:Y:S05]  /*0d70*/  @!P1 BRA `(.L_x_18137) ;  /* 0x0000000000189947 */ /* 0x010fea0003800000 */
[----:B------:R-:W-:Y:S01]  /*0d80*/  ISETP.NE.AND P1, PT, R5, 0x2, PT ;  /* 0x000000020500780c */ /* 0x000fe20003f25270 */
[----:B--2---:R-:W-:Y:S01]  /*0d90*/  VIADD R2, R20, UR10 ;  /* 0x0000000a14027c36 */ /* 0x004fe20008000000 */
[----:B------:R4:W-:Y:S01]  /*0da0*/  STS [R20+UR10], RZ ;  /* 0x000000ff14007988 */ /* 0x0009e2000800080a */
[----:B------:R-:W-:-:S10]  /*0db0*/  MOV R0, R4 ;  /* 0x0000000400007202 */ /* 0x000fd40000000f00 */
[----:B------:R4:W-:Y:S01]  /*0dc0*/  @P1 STS [R2+UR10], RZ ;  /* 0x000000ff02001988 */ /* 0x0009e2000800080a */
[----:B------:R-:W-:-:S07]  /*0dd0*/  @P1 MOV R0, R14 ;  /* 0x0000000e00001202 */ /* 0x000fce0000000f00 */
.L_x_18137:
[----:B------:R-:W-:Y:S05]  /*0de0*/  BSYNC.RECONVERGENT B1 ;  /* 0x0000000000017941 */ /* 0x000fea0003800200 */
.L_x_18136:
[----:B------:R-:W-:Y:S05]  /*0df0*/  @!P2 BRA `(.L_x_18130) ;  /* 0x000000000038a947 */ /* 0x000fea0003800000 */
[----:B------:R-:W5:Y:S01]  /*0e00*/  S2R R3, SR_CgaCtaId ;  /* 0x0000000000037919 */ /* 0x000f620000008800 */
[----:B--2-4-:R-:W-:-:S05]  /*0e10*/  MOV R2, 0x400 ;  /* 0x0000040000027802 */ /* 0x014fca0000000f00 */
[----:B------:R-:W-:-:S05]  /*0e20*/  VIADD R2, R2, 0x500 ;  /* 0x0000050002027836 */ /* 0x000fca0000000000 */
[----:B-----5:R-:W-:-:S07]  /*0e30*/  LEA R5, R3, R2, 0x18 ;  /* 0x0000000203057211 */ /* 0x020fce00078ec0ff */
.L_x_18138:
[C---:B--2---:R-:W-:Y:S02]  /*0e40*/  LEA R2, R0.reuse, R5, 0x2 ;  /* 0x0000000500027211 */ /* 0x044fe400078e10ff */
[----:B------:R-:W-:Y:S02]  /*0e50*/  IADD3 R0, PT, PT, R0, UR10, RZ ;  /* 0x0000000a00007c10 */ /* 0x000fe4000fffe0ff */
        /* <DEDUP_REMOVED lines=8> */
.L_x_18130:
[----:B------:R-:W-:Y:S05]  /*0ee0*/  BSYNC.RECONVERGENT B0 ;  /* 0x0000000000007941 */ /* 0x000fea0003800200 */
.L_x_18129:
[----:B------:R-:W-:Y:S08]  /*0ef0*/  BAR.SYNC.DEFER_BLOCKING 0x0 ;  /* 0x0000000000007b1d */ /* 0x000ff00000010000 */
[----:B------:R-:W0:Y:S01]  /*0f00*/  S2UR UR8, SR_CgaCtaId ;  /* 0x00000000000879c3 */ /* 0x000e220000008800 */
[----:B------:R-:W-:Y:S01]  /*0f10*/  UMOV UR7, 0x400 ;  /* 0x0000040000077882 */ /* 0x000fe20000000000 */
[----:B------:R-:W-:Y:S05]  /*0f20*/  @P0 BRA `(.L_x_18139) ;  /* 0x0000000800240947 */ /* 0x000fea0003800000 */
[----:B------:R-:W-:Y:S01]  /*0f30*/  LOP3.LUT R0, R23, 0x1, RZ, 0xc0, !PT ;  /* 0x0000000117007812 */ /* 0x000fe200078ec0ff */
[----:B0-----:R-:W-:Y:S01]  /*0f40*/  ULEA UR6, UR8, UR7, 0x18 ;  /* 0x0000000708067291 */ /* 0x001fe2000f8ec0ff */
[----:B------:R-:W-:Y:S01]  /*0f50*/  BSSY B0, `(.L_x_18140) ;  /* 0x0000030000007945 */ /* 0x000fe20003800000 */
[----:B--2---:R-:W-:Y:S02]  /*0f60*/  MOV R3, R27 ;  /* 0x0000001b00037202 */ /* 0x004fe40000000f00 */
[----:B------:R-:W-:-:S05]  /*0f70*/  ISETP.NE.U32.AND P1, PT, R0, 0x1, PT ;  /* 0x000000010000780c */ /* 0x000fca0003f25070 */
[----:B-1----:R-:W0:Y:S04]  /*0f80*/  LDS.128 R4, [UR6+0x480] ;  /* 0x00048006ff047984 */ /* 0x002e280008000c00 */
[----:B---3--:R-:W1:Y:S04]  /*0f90*/  LDS.128 R8, [UR6+0x490] ;  /* 0x00049006ff087984 */ /* 0x008e680008000c00 */
[----:B------:R-:W2:Y:S04]  /*0fa0*/  LDS.128 R12, [UR6+0x4a0] ;  /* 0x0004a006ff0c7984 */ /* 0x000ea80008000c00 */
[----:B------:R-:W3:Y:S01]  /*0fb0*/  LDS.128 R16, [UR6+0x4b0] ;  /* 0x0004b006ff107984 */ /* 0x000ee20008000c00 */
[----:B------:R-:W-:Y:S05]  /*0fc0*/  @!P1 BRA `(.L_x_18141) ;  /* 0x0000000000a09947 */ /* 0x000fea0003800000 */
[----:B------:R-:W-:Y:S01]  /*0fd0*/  IMAD R28, R27, 0x44, R22 ;  /* 0x000000441b1c7824 */ /* 0x000fe200078e0216 */
[----:B------:R-:W-:-:S05]  /*0fe0*/  UMOV UR6, 0xffffffff ;  /* 0xffffffff00067882 */ /* 0x000fca0000000000 */
[----:B------:R-:W0:Y:S01]  /*0ff0*/  LDS R28, [R28] ;  /* 0x000000001c1c7984 */ /* 0x000e220000000800 */
[----:B------:R-:W-:Y:S05]  /*1000*/  BRA.DIV UR6, `(.L_x_18142) ;  /* 0x0000000e06107947 */ /* 0x000fea000b800000 */
[----:B0-----:R-:W0:Y:S04]  /*1010*/  SHFL.IDX PT, R3, R28, RZ, 0x101f ;  /* 0x00101fff1c037589 */ /* 0x001e2800000e0000 */
[----:B----4-:R-:W4:Y:S04]  /*1020*/  SHFL.IDX PT, R2, R28, 0x1, 0x101f ;  /* 0x00301f001c027f89 */ /* 0x010f2800000e0000 */
[----:B------:R-:W5:Y:S04]  /*1030*/  SHFL.IDX PT, R26, R28, 0x2, 0x101f ;  /* 0x00501f001c1a7f89 */ /* 0x000f6800000e0000 */
[----:B------:R-:W1:Y:S04]  /*1040*/  SHFL.IDX PT, R32, R28, 0x3, 0x101f ;  /* 0x00701f001c207f89 */ /* 0x000e6800000e0000 */
[----:B------:R-:W2:Y:S04]  /*1050*/  SHFL.IDX PT, R35, R28, 0x4, 0x101f ;  /* 0x00901f001c237f89 */ /* 0x000ea800000e0000 */
[----:B------:R-:W3:Y:S01]  /*1060*/  SHFL.IDX PT, R33, R28, 0x5, 0x101f ;  /* 0x00b01f001c217f89 */ /* 0x000ee200000e0000 */
[----:B0-----:R-:W-:-:S03]  /*1070*/  IMAD R0, R4, R3, RZ ;  /* 0x0000000304007224 */ /* 0x001fc600078e02ff */
[----:B------:R-:W0:Y:S01]  /*1080*/  SHFL.IDX PT, R3, R28, 0x6, 0x101f ;  /* 0x00d01f001c037f89 */ /* 0x000e2200000e0000 */
[----:B----4-:R-:W-:-:S03]  /*1090*/  IMAD R37, R5, R2, R0 ;  /* 0x0000000205257224 */ /* 0x010fc600078e0200 */
[----:B------:R-:W4:Y:S01]  /*10a0*/  SHFL.IDX PT, R0, R28, 0x7, 0x101f ;  /* 0x00f01f001c007f89 */ /* 0x000f2200000e0000 */
[----:B-----5:R-:W-:-:S03]  /*10b0*/  IMAD R26, R6, R26, R37 ;  /* 0x0000001a061a7224 */ /* 0x020fc600078e0225 */
[----:B------:R-:W5:Y:S01]  /*10c0*/  SHFL.IDX PT, R37, R28, 0x8, 0x101f ;  /* 0x01101f001c257f89 */ /* 0x000f6200000e0000 */
[----:B-1----:R-:W-:-:S03]  /*10d0*/  IMAD R26, R7, R32, R26 ;  /* 0x00000020071a7224 */ /* 0x002fc600078e021a */
[----:B------:R-:W1:Y:S01]  /*10e0*/  SHFL.IDX PT, R2, R28, 0x9, 0x101f ;  /* 0x01301f001c027f89 */ /* 0x000e6200000e0000 */
[----:B--2---:R-:W-:-:S03]  /*10f0*/  IMAD R26, R8, R35, R26 ;  /* 0x00000023081a7224 */ /* 0x004fc600078e021a */
[----:B------:R-:W2:Y:S01]  /*1100*/  SHFL.IDX PT, R35, R28, 0xa, 0x101f ;  /* 0x01501f001c237f89 */ /* 0x000ea200000e0000 */
[----:B---3--:R-:W-:-:S03]  /*1110*/  IMAD R26, R9, R33, R26 ;  /* 0x00000021091a7224 */ /* 0x008fc600078e021a */
[----:B------:R-:W3:Y:S01]  /*1120*/  SHFL.IDX PT, R33, R28, 0xb, 0x101f ;  /* 0x01701f001c217f89 */ /* 0x000ee200000e0000 */
[----:B0-----:R-:W-:-:S03]  /*1130*/  IMAD R3, R10, R3, R26 ;  /* 0x000000030a037224 */ /* 0x001fc600078e021a */
[----:B------:R-:W-:Y:S01]  /*1140*/  SHFL.IDX PT, R32, R28, 0xf, 0x101f ;  /* 0x01f01f001c207f89 */ /* 0x000fe200000e0000 */
[----:B----4-:R-:W-:-:S03]  /*1150*/  IMAD R3, R11, R0, R3 ;  /* 0x000000000b037224 */ /* 0x010fc600078e0203 */
[----:B------:R-:W0:Y:S01]  /*1160*/  SHFL.IDX PT, R26, R28, 0xc, 0x101f ;  /* 0x01901f001c1a7f89 */ /* 0x000e2200000e0000 */
[----:B-----5:R-:W-:-:S03]  /*1170*/  IMAD R37, R12, R37, R3 ;  /* 0x000000250c257224 */ /* 0x020fc600078e0203 */
[----:B------:R-:W4:Y:S01]  /*1180*/  SHFL.IDX PT, R0, R28, 0xd, 0x101f ;  /* 0x01b01f001c007f89 */ /* 0x000f2200000e0000 */
[----:B-1----:R-:W-:-:S03]  /*1190*/  IMAD R2, R13, R2, R37 ;  /* 0x000000020d027224 */ /* 0x002fc600078e0225 */
[----:B------:R-:W1:Y:S01]  /*11a0*/  SHFL.IDX PT, R3, R28, 0xe, 0x101f ;  /* 0x01d01f001c037f89 */ /* 0x000e6200000e0000 */
[----:B--2---:R-:W-:-:S04]  /*11b0*/  IMAD R2, R14, R35, R2 ;  /* 0x000000230e027224 */ /* 0x004fc800078e0202 */
[----:B---3--:R-:W-:-:S04]  /*11c0*/  IMAD R35, R15, R33, R2 ;  /* 0x000000210f237224 */ /* 0x008fc800078e0202 */
[----:B0-----:R-:W-:-:S04]  /*11d0*/  IMAD R26, R16, R26, R35 ;  /* 0x0000001a101a7224 */ /* 0x001fc800078e0223 */
[----:B----4-:R-:W-:-:S04]  /*11e0*/  IMAD R0, R17, R0, R26 ;  /* 0x0000000011007224 */ /* 0x010fc800078e021a */
[----:B-1----:R-:W-:-:S07]  /*11f0*/  IMAD R0, R18, R3, R0 ;  /* 0x0000000312007224 */ /* 0x002fce00078e0200 */
.L_x_18167:
[----:B------:R-:W0:Y:S01]  /*1200*/  LDS R3, [R20] ;  /* 0x0000000014037984 */ /* 0x000e220000000800 */
[----:B------:R-:W-:-:S04]  /*1210*/  IMAD R0, R19, R32, R0 ;  /* 0x0000002013007224 */ /* 0x000fc800078e0200 */
[----:B0-----:R-:W-:Y:S01]  /*1220*/  IMAD.IADD R29, R0, 0x1, R3 ;  /* 0x00000001001d7824 */ /* 0x001fe200078e0203 */
[----:B------:R-:W-:-:S04]  /*1230*/  MOV R3, R25 ;  /* 0x0000001900037202 */ /* 0x000fc80000000f00 */
[----:B------:R0:W-:Y:S03]  /*1240*/  STS [R20], R29 ;  /* 0x0000001d14007388 */ /* 0x0001e60000000800 */
.L_x_18141:
[----:B------:R-:W-:Y:S05]  /*1250*/  BSYNC B0 ;  /* 0x0000000000007941 */ /* 0x000fea0003800000 */
.L_x_18140:
[----:B------:R-:W-:-:S13]  /*1260*/  ISETP.NE.AND P1, PT, R23, RZ, PT ;  /* 0x000000ff1700720c */ /* 0x000fda0003f25270 */
[----:B------:R-:W-:Y:S05]  /*1270*/  @!P1 BRA `(.L_x_18139) ;  /* 0x0000000400509947 */ /* 0x000fea0003800000 */
[----:B------:R-:W-:Y:S01]  /*1280*/  UIADD3 UR6, UPT, UPT, UR7, 0x500, URZ ;  /* 0x0000050007067890 */ /* 0x000fe2000fffe0ff */
[----:B----4-:R-:W-:-:S05]  /*1290*/  MOV R2, UR8 ;  /* 0x0000000800027c02 */ /* 0x010fca0008000f00 */
[----:B------:R-:W-:-:S07]  /*12a0*/  LEA R2, R2, UR6, 0x18 ;  /* 0x0000000602027c11 */ /* 0x000fce000f8ec0ff */
.L_x_18144:
[----:B0-----:R-:W-:Y:S01]  /*12b0*/  IMAD R35, R3, 0x44, R22 ;  /* 0x0000004403237824 */ /* 0x001fe200078e0216 */
[----:B------:R-:W-:-:S04]  /*12c0*/  UMOV UR6, 0xffffffff ;  /* 0xffffffff00067882 */ /* 0x000fc80000000000 */
[----:B------:R4:W0:Y:S01]  /*12d0*/  LDS R28, [R35] ;  /* 0x00000000231c7984 */ /* 0x0008220000000800 */
[----:B------:R-:W-:Y:S05]  /*12e0*/  BRA.DIV UR6, `(.L_x_18143) ;  /* 0x0000000e06d87947 */ /* 0x000fea000b800000 */
[----:B0-----:R-:W0:Y:S04]  /*12f0*/  SHFL.IDX PT, R37, R28, RZ, 0x101f ;  /* 0x00101fff1c257589 */ /* 0x001e2800000e0000 */
[----:B------:R-:W5:Y:S04]  /*1300*/  SHFL.IDX PT, R33, R28, 0x1, 0x101f ;  /* 0x00301f001c217f89 */ /* 0x000f6800000e0000 */
[----:B------:R-:W1:Y:S04]  /*1310*/  SHFL.IDX PT, R26, R28, 0x2, 0x101f ;  /* 0x00501f001c1a7f89 */ /* 0x000e6800000e0000 */
[----:B------:R-:W2:Y:S04]  /*1320*/  SHFL.IDX PT, R36, R28, 0x3, 0x101f ;  /* 0x00701f001c247f89 */ /* 0x000ea800000e0000 */
[----:B------:R-:W3:Y:S04]  /*1330*/  SHFL.IDX PT, R34, R28, 0x4, 0x101f ;  /* 0x00901f001c227f89 */ /* 0x000ee800000e0000 */
[----:B------:R-:W4:Y:S01]  /*1340*/  SHFL.IDX PT, R32, R28, 0x5, 0x101f ;  /* 0x00b01f001c207f89 */ /* 0x000f2200000e0000 */
[----:B0-----:R-:W-:-:S04]  /*1350*/  IMAD R0, R4, R37, RZ ;  /* 0x0000002504007224 */ /* 0x001fc800078e02ff */
[----:B-----5:R-:W-:Y:S02]  /*1360*/  IMAD R37, R5, R33, R0 ;  /* 0x0000002105257224 */ /* 0x020fe400078e0200 */
[----:B------:R-:W0:Y:S02]  /*1370*/  SHFL.IDX PT, R33, R28, 0x6, 0x101f ;  /* 0x00d01f001c217f89 */ /* 0x000e2400000e0000 */
[----:B-1----:R-:W-:Y:S02]  /*1380*/  IMAD R0, R6, R26, R37 ;  /* 0x0000001a06007224 */ /* 0x002fe400078e0225 */
[----:B------:R-:W1:Y:S02]  /*1390*/  SHFL.IDX PT, R26, R28, 0x7, 0x101f ;  /* 0x00f01f001c1a7f89 */ /* 0x000e6400000e0000 */
[----:B--2---:R-:W-:Y:S02]  /*13a0*/  IMAD R37, R7, R36, R0 ;  /* 0x0000002407257224 */ /* 0x004fe400078e0200 */
[----:B------:R-:W2:Y:S02]  /*13b0*/  SHFL.IDX PT, R0, R28, 0x8, 0x101f ;  /* 0x01101f001c007f89 */ /* 0x000ea400000e0000 */
[----:B---3--:R-:W-:-:S02]  /*13c0*/  IMAD R37, R8, R34, R37 ;  /* 0x0000002208257224 */ /* 0x008fc400078e0225 */
[----:B------:R-:W3:Y:S02]  /*13d0*/  SHFL.IDX PT, R36, R28, 0x9, 0x101f ;  /* 0x01301f001c247f89 */ /* 0x000ee400000e0000 */
[----:B----4-:R-:W-:Y:S02]  /*13e0*/  IMAD R32, R9, R32, R37 ;  /* 0x0000002009207224 */ /* 0x010fe400078e0225 */
[----:B------:R-:W4:Y:S02]  /*13f0*/  SHFL.IDX PT, R34, R28, 0xa, 0x101f ;  /* 0x01501f001c227f89 */ /* 0x000f2400000e0000 */
[----:B0-----:R-:W-:Y:S02]  /*1400*/  IMAD R32, R10, R33, R32 ;  /* 0x000000210a207224 */ /* 0x001fe400078e0220 */
[----:B------:R-:W-:Y:S02]  /*1410*/  SHFL.IDX PT, R33, R28, 0xe, 0x101f ;  /* 0x01d01f001c217f89 */ /* 0x000fe400000e0000 */
[----:B-1----:R-:W-:-:S02]  /*1420*/  IMAD R37, R11, R26, R32 ;  /* 0x0000001a0b257224 */ /* 0x002fc400078e0220 */
[----:B------:R-:W-:Y:S02]  /*1430*/  SHFL.IDX PT, R32, R28, 0xc, 0x101f ;  /* 0x01901f001c207f89 */ /* 0x000fe400000e0000 */
[----:B--2---:R-:W-:Y:S02]  /*1440*/  IMAD R0, R12, R0, R37 ;  /* 0x000000000c007224 */ /* 0x004fe400078e0225 */
[----:B------:R-:W0:Y:S02]  /*1450*/  SHFL.IDX PT, R37, R28, 0xb, 0x101f ;  /* 0x01701f001c257f89 */ /* 0x000e2400000e0000 */
[----:B---3--:R-:W-:Y:S02]  /*1460*/  IMAD R26, R13, R36, R0 ;  /* 0x000000240d1a7224 */ /* 0x008fe400078e0200 */
[----:B------:R-:W-:Y:S01]  /*1470*/  IMAD R0, R3, 0x4, R2 ;  /* 0x0000000403007824 */ /* 0x000fe200078e0202 */
[----:B------:R-:W-:Y:S01]  /*1480*/  SHFL.IDX PT, R36, R28, 0xf, 0x101f ;  /* 0x01f01f001c247f89 */ /* 0x000fe200000e0000 */
[----:B----4-:R-:W-:-:S03]  /*1490*/  IMAD R26, R14, R34, R26 ;  /* 0x000000220e1a7224 */ /* 0x010fc600078e021a */
[----:B------:R-:W-:Y:S04]  /*14a0*/  LDS R29, [R0] ;  /* 0x00000000001d7984 */ /* 0x000fe80000000800 */
[----:B------:R-:W1:Y:S01]  /*14b0*/  SHFL.IDX PT, R34, R28, 0xd, 0x101f ;  /* 0x01b01f001c227f89 */ /* 0x000e6200000e0000 */
[----:B0-----:R-:W-:Y:S02]  /*14c0*/  IMAD R37, R15, R37, R26 ;  /* 0x000000250f257224 */ /* 0x001fe400078e021a */
[----:B------:R-:W0:Y:S02]  /*14d0*/  LDC R26, c[0x0][0x360] ;  /* 0x0000d800ff1a7b82 */ /* 0x000e240000000800 */
[----:B------:R-:W-:-:S04]  /*14e0*/  IMAD R32, R16, R32, R37 ;  /* 0x0000002010207224 */ /* 0x000fc800078e0225 */
[----:B-1----:R-:W-:-:S04]  /*14f0*/  IMAD R32, R17, R34, R32 ;  /* 0x0000002211207224 */ /* 0x002fc800078e0220 */
[----:B------:R-:W-:-:S04]  /*1500*/  IMAD R32, R18, R33, R32 ;  /* 0x0000002112207224 */ /* 0x000fc800078e0220 */
[----:B------:R-:W-:-:S05]  /*1510*/  IMAD R32, R19, R36, R32 ;  /* 0x0000002413207224 */ /* 0x000fca00078e0220 */
[----:B------:R-:W-:Y:S01]  /*1520*/  IADD3 R31, PT, PT, R32, R29, RZ ;  /* 0x0000001d201f7210 */ /* 0x000fe20007ffe0ff */
[----:B0-----:R-:W-:-:S04]  /*1530*/  IMAD R30, R26, 0x44, R35 ;  /* 0x000000441a1e7824 */ /* 0x001fc800078e0223 */
[----:B------:R-:W-:Y:S04]  /*1540*/  STS [R0], R31 ;  /* 0x0000001f00007388 */ /* 0x000fe80000000800 */
[----:B------:R-:W0:Y:S04]  /*1550*/  LDS R28, [R30] ;  /* 0x000000001e1c7984 */ /* 0x000e280000000800 */
[----:B0-----:R-:W0:Y:S04]  /*1560*/  SHFL.IDX PT, R35, R28, RZ, 0x101f ;  /* 0x00101fff1c237589 */ /* 0x001e2800000e0000 */
[----:B------:R-:W1:Y:S04]  /*1570*/  SHFL.IDX PT, R36, R28, 0x1, 0x101f ;  /* 0x00301f001c247f89 */ /* 0x000e6800000e0000 */
[----:B------:R-:W2:Y:S04]  /*1580*/  SHFL.IDX PT, R37, R28, 0x2, 0x101f ;  /* 0x00501f001c257f89 */ /* 0x000ea800000e0000 */
[----:B------:R-:W3:Y:S04]  /*1590*/  SHFL.IDX PT, R34, R28, 0x3, 0x101f ;  /* 0x00701f001c227f89 */ /* 0x000ee800000e0000 */
[----:B------:R-:W4:Y:S04]  /*15a0*/  SHFL.IDX PT, R33, R28, 0x4, 0x101f ;  /* 0x00901f001c217f89 */ /* 0x000f2800000e0000 */
[----:B------:R-:W5:Y:S01]  /*15b0*/  SHFL.IDX PT, R29, R28, 0x5, 0x101f ;  /* 0x00b01f001c1d7f89 */ /* 0x000f6200000e0000 */
[----:B0-----:R-:W-:-:S04]  /*15c0*/  IMAD R32, R4, R35, RZ ;  /* 0x0000002304207224 */ /* 0x001fc800078e02ff */
[----:B-1----:R-:W-:Y:S02]  /*15d0*/  IMAD R35, R5, R36, R32 ;  /* 0x0000002405237224 */ /* 0x002fe400078e0220 */
[----:B------:R-:W0:Y:S02]  /*15e0*/  SHFL.IDX PT, R36, R28, 0x6, 0x101f ;  /* 0x00d01f001c247f89 */ /* 0x000e2400000e0000 */
[----:B--2---:R-:W-:Y:S02]  /*15f0*/  IMAD R32, R6, R37, R35 ;  /* 0x0000002506207224 */ /* 0x004fe400078e0223 */
[----:B------:R-:W-:Y:S02]  /*1600*/  SHFL.IDX PT, R37, R28, 0x8, 0x101f ;  /* 0x01101f001c257f89 */ /* 0x000fe400000e0000 */
[----:B---3--:R-:W-:Y:S02]  /*1610*/  IMAD R35, R7, R34, R32 ;  /* 0x0000002207237224 */ /* 0x008fe400078e0220 */
[----:B------:R-:W1:Y:S02]  /*1620*/  SHFL.IDX PT, R34, R28, 0x7, 0x101f ;  /* 0x00f01f001c227f89 */ /* 0x000e6400000e0000 */
[----:B----4-:R-:W-:-:S02]  /*1630*/  IMAD R32, R8, R33, R35 ;  /* 0x0000002108207224 */ /* 0x010fc400078e0223 */
[----:B------:R-:W2:Y:S02]  /*1640*/  SHFL.IDX PT, R33, R28, 0x9, 0x101f ;  /* 0x01301f001c217f89 */ /* 0x000ea400000e0000 */
[----:B-----5:R-:W-:-:S04]  /*1650*/  IMAD R35, R9, R29, R32 ;  /* 0x0000001d09237224 */ /* 0x020fc800078e0220 */
[----:B0-----:R-:W-:Y:S02]  /*1660*/  IMAD R32, R10, R36, R35 ;  /* 0x000000240a207224 */ /* 0x001fe400078e0223 */
[----:B------:R-:W0:Y:S04]  /*1670*/  SHFL.IDX PT, R35, R28, 0xa, 0x101f ;  /* 0x01501f001c237f89 */ /* 0x000e2800000e0000 */
[----:B------:R-:W-:Y:S01]  /*1680*/  SHFL.IDX PT, R36, R28, 0xe, 0x101f ;  /* 0x01d01f001c247f89 */ /* 0x000fe200000e0000 */
[----:B-1----:R-:W-:-:S03]  /*1690*/  IMAD R32, R11, R34, R32 ;  /* 0x000000220b207224 */ /* 0x002fc600078e0220 */
[----:B------:R-:W1:Y:S01]  /*16a0*/  SHFL.IDX PT, R34, R28, 0xb, 0x101f ;  /* 0x01701f001c227f89 */ /* 0x000e6200000e0000 */
[----:B------:R-:W-:-:S03]  /*16b0*/  IMAD R32, R12, R37, R32 ;  /* 0x000000250c207224 */ /* 0x000fc600078e0220 */
[----:B------:R-:W3:Y:S01]  /*16c0*/  SHFL.IDX PT, R37, R28, 0xc, 0x101f ;  /* 0x01901f001c257f89 */ /* 0x000ee200000e0000 */
[----:B--2---:R-:W-:-:S03]  /*16d0*/  IMAD R32, R13, R33, R32 ;  /* 0x000000210d207224 */ /* 0x004fc600078e0220 */
[----:B------:R-:W2:Y:S01]  /*16e0*/  SHFL.IDX PT, R33, R28, 0xd, 0x101f ;  /* 0x01b01f001c217f89 */ /* 0x000ea200000e0000 */
[----:B0-----:R-:W-:-:S03]  /*16f0*/  IMAD R32, R14, R35, R32 ;  /* 0x000000230e207224 */ /* 0x001fc600078e0220 */
[----:B------:R0:W4:Y:S01]  /*1700*/  SHFL.IDX PT, R35, R28, 0xf, 0x101f ;  /* 0x01f01f001c237f89 */ /* 0x00012200000e0000 */
[----:B-1----:R-:W-:-:S04]  /*1710*/  IMAD R32, R15, R34, R32 ;  /* 0x000000220f207224 */ /* 0x002fc800078e0220 */
[----:B---3--:R-:W-:-:S04]  /*1720*/  IMAD R32, R16, R37, R32 ;  /* 0x0000002510207224 */ /* 0x008fc800078e0220 */
[----:B--2---:R-:W-:-:S04]  /*1730*/  IMAD R37, R17, R33, R32 ;  /* 0x0000002111257224 */ /* 0x004fc800078e0220 */
[----:B0-----:R-:W-:-:S07]  /*1740*/  IMAD R36, R18, R36, R37 ;  /* 0x0000002412247224 */ /* 0x001fce00078e0225 */
.L_x_18201:
[----:B------:R-:W0:Y:S01]  /*1750*/  LDS R28, [R0+UR10] ;  /* 0x0000000a001c7984 */ /* 0x000e220008000800 */
[----:B----4-:R-:W-:Y:S02]  /*1760*/  IMAD R35, R19, R35, R36 ;  /* 0x0000002313237224 */ /* 0x010fe400078e0224 */
[----:B------:R-:W-:-:S05]  /*1770*/  IMAD R3, R26, 0x2, R3 ;  /* 0x000000021a037824 */ /* 0x000fca00078e0203 */
[----:B------:R-:W-:Y:S02]  /*1780*/  ISETP.GE.U32.AND P1, PT, R3, 0x10, PT ;  /* 0x000000100300780c */ /* 0x000fe40003f26070 */
[----:B0-----:R-:W-:-:S05]  /*1790*/  IADD3 R35, PT, PT, R35, R28, RZ ;  /* 0x0000001c23237210 */ /* 0x001fca0007ffe0ff */
[----:B------:R0:W-:Y:S06]  /*17a0*/  STS [R0+UR10], R35 ;  /* 0x0000002300007988 */ /* 0x0001ec000800080a */
[----:B------:R-:W-:Y:S05]  /*17b0*/  @!P1 BRA `(.L_x_18144) ;  /* 0xfffffff800bc9947 */ /* 0x000fea000383ffff */
.L_x_18139:
[----:B------:R-:W-:Y:S05]  /*17c0*/  WARPSYNC.ALL ;  /* 0x0000000000007948 */ /* 0x000fea0003800000 */
[----:B------:R-:W-:Y:S06]  /*17d0*/  BAR.SYNC.DEFER_BLOCKING 0x0 ;  /* 0x0000000000007b1d */ /* 0x000fec0000010000 */
[----:B------:R-:W-:Y:S04]  /*17e0*/  BSSY.RECONVERGENT B0, `(.L_x_18145) ;  /* 0x0000041000007945 */ /* 0x000fe80003800200 */
[----:B------:R-:W-:Y:S05]  /*17f0*/  @P0 BRA `(.L_x_18146) ;  /* 0x0000000000fc0947 */ /* 0x000fea0003800000 */
[----:B------:R-:W5:Y:S01]  /*1800*/  LDCU UR6, c[0x0][0x384] ;  /* 0x00007080ff0677ac */ /* 0x000f620008000800 */
[C---:B0-----:R-:W-:Y:S01]  /*1810*/  IADD3 R0, PT, PT, R23.reuse, 0x1, RZ ;  /* 0x0000000117007810 */ /* 0x041fe20007ffe0ff */
[----:B------:R-:W-:Y:S01]  /*1820*/  BSSY.RECONVERGENT B1, `(.L_x_18147) ;  /* 0x000001d000017945 */ /* 0x000fe20003800200 */
[----:B------:R-:W-:Y:S01]  /*1830*/  ISETP.GE.U32.AND P1, PT, R23, 0x3, PT ;  /* 0x000000031700780c */ /* 0x000fe20003f26070 */
[----:B--2---:R-:W-:Y:S01]  /*1840*/  IMAD.MOV.U32 R13, RZ, RZ, R27 ;  /* 0x000000ffff0d7224 */ /* 0x004fe200078e001b */
[----:B-1----:R-:W-:-:S04]  /*1850*/  LOP3.LUT R6, R0, 0x3, RZ, 0xc0, !PT ;  /* 0x0000000300067812 */ /* 0x002fc800078ec0ff */
[----:B------:R-:W-:Y:S02]  /*1860*/  ISETP.NE.AND P0, PT, R6, RZ, PT ;  /* 0x000000ff0600720c */ /* 0x000fe40003f05270 */
[----:B-----5:R-:W-:-:S05]  /*1870*/  MOV R3, UR6 ;  /* 0x0000000600037c02 */ /* 0x020fca0008000f00 */
[----:B------:R-:W-:-:S06]  /*1880*/  IMAD R0, R3, UR4, R24 ;  /* 0x0000000403007c24 */ /* 0x000fcc000f8e0218 */
[----:B------:R-:W-:Y:S05]  /*1890*/  @!P0 BRA `(.L_x_18148) ;  /* 0x0000000000548947 */ /* 0x000fea0003800000 */
[----:B------:R-:W0:Y:S01]  /*18a0*/  LDS R7, [R20] ;  /* 0x0000000014077984 */ /* 0x000e220000000800 */
[----:B----4-:R-:W1:Y:S01]  /*18b0*/  LDC.64 R2, c[0x0][0x3a0] ;  /* 0x0000e800ff027b82 */ /* 0x010e620000000a00 */
        /* <DEDUP_REMOVED lines=8> */
[----:B------:R-:W-:Y:S01]  /*1940*/  IADD3 R11, PT, PT, R20, UR10, RZ ;  /* 0x0000000a140b7c10 */ /* 0x000fe2000fffe0ff */
[C---:B------:R-:W-:Y:S02]  /*1950*/  VIADD R13, R25.reuse, UR11 ;  /* 0x0000000b190d7c36 */ /* 0x040fe40008000000 */
[----:B------:R-:W-:-:S03]  /*1960*/  IMAD R5, R25, UR5, R0 ;  /* 0x0000000519057c24 */ /* 0x000fc6000f8e0200 */
[----:B------:R-:W-:Y:S01]  /*1970*/  IADD3 R6, PT, PT, R13, UR11, RZ ;  /* 0x0000000b0d067c10 */ /* 0x000fe2000fffe0ff */
[----:B------:R-:W-:-:S04]  /*1980*/  IMAD.WIDE R4, R5, 0x4, R2 ;  /* 0x0000000405047825 */ /* 0x000fc800078e0202 */
[----:B------:R-:W1:Y:S01]  /*1990*/  @P0 LDS R11, [R11+UR10] ;  /* 0x0000000a0b0b0984 */ /* 0x000e620008000800 */
[----:B------:R-:W-:Y:S01]  /*19a0*/  @P0 IMAD R9, R13, UR5, R0 ;  /* 0x000000050d090c24 */ /* 0x000fe2000f8e0200 */
[----:B------:R-:W-:-:S03]  /*19b0*/  @P0 MOV R13, R6 ;  /* 0x00000006000d0202 */ /* 0x000fc60000000f00 */
[----:B------:R-:W-:Y:S01]  /*19c0*/  @P0 IMAD.WIDE R2, R9, 0x4, R2 ;  /* 0x0000000409020825 */ /* 0x000fe200078e0202 */
[----:B0-----:R2:W-:Y:S04]  /*19d0*/  STG.E desc[UR12][R4.64], R7 ;  /* 0x0000000704007986 */ /* 0x0015e8000c10190c */
[----:B-1----:R2:W-:Y:S02]  /*19e0*/  @P0 STG.E desc[UR12][R2.64], R11 ;  /* 0x0000000b02000986 */ /* 0x0025e4000c10190c */
.L_x_18148:
[----:B------:R-:W-:Y:S05]  /*19f0*/  BSYNC.RECONVERGENT B1 ;  /* 0x0000000000017941 */ /* 0x000fea0003800200 */
.L_x_18147:
[----:B------:R-:W-:Y:S05]  /*1a00*/  @!P1 BRA `(.L_x_18146) ;  /* 0x0000000000789947 */ /* 0x000fea0003800000 */
[----:B--2-4-:R-:W1:Y:S01]  /*1a10*/  LDC.64 R2, c[0x0][0x3a0] ;  /* 0x0000e800ff027b82 */ /* 0x014e620000000a00 */
[----:B------:R-:W-:Y:S01]  /*1a20*/  UIADD3 UR6, UPT, UPT, UR7, 0x500, URZ ;  /* 0x0000050007067890 */ /* 0x000fe2000fffe0ff */
[----:B0-----:R-:W-:-:S05]  /*1a30*/  IMAD.U32 R5, RZ, RZ, UR8 ;  /* 0x00000008ff057e24 */ /* 0x001fca000f8e00ff */
[----:B---3--:R-:W-:-:S04]  /*1a40*/  MOV R12, UR6 ;  /* 0x00000006000c7c02 */ /* 0x008fc80008000f00 */
[----:B------:R-:W-:-:S07]  /*1a50*/  LEA R12, R5, R12, 0x18 ;  /* 0x0000000c050c7211 */ /* 0x000fce00078ec0ff */
.L_x_18149:
[C---:B0-----:R-:W-:Y:S01]  /*1a60*/  LEA R6, R13.reuse, R12, 0x2 ;  /* 0x0000000c0d067211 */ /* 0x041fe200078e10ff */
[C---:B------:R-:W-:Y:S01]  /*1a70*/  IMAD R5, R13.reuse, UR5, R0 ;  /* 0x000000050d057c24 */ /* 0x040fe2000f8e0200 */
[----:B------:R-:W-:-:S03]  /*1a80*/  IADD3 R7, PT, PT, R13, UR11, RZ ;  /* 0x0000000b0d077c10 */ /* 0x000fc6000fffe0ff */
[----:B------:R-:W-:Y:S01]  /*1a90*/  VIADD R8, R6, UR10 ;  /* 0x0000000a06087c36 */ /* 0x000fe20008000000 */
[----:B------:R-:W0:Y:S01]  /*1aa0*/  LDS R15, [R6] ;  /* 0x00000000060f7984 */ /* 0x000e220000000800 */
[C---:B------:R-:W-:Y:S02]  /*1ab0*/  VIADD R9, R7.reuse, UR11 ;  /* 0x0000000b07097c36 */ /* 0x040fe40008000000 */
[--C-:B------:R-:W-:Y:S01]  /*1ac0*/  IMAD R7, R7, UR5, R0.reuse ;  /* 0x0000000507077c24 */ /* 0x100fe2000f8e0200 */
[----:B------:R-:W-:Y:S01]  /*1ad0*/  IADD3 R10, PT, PT, R8, UR10, RZ ;  /* 0x0000000a080a7c10 */ /* 0x000fe2000fffe0ff */
[----:B------:R2:W3:Y:S01]  /*1ae0*/  LDS R17, [R6+UR10] ;  /* 0x0000000a06117984 */ /* 0x0004e20008000800 */
[C---:B------:R-:W-:Y:S01]  /*1af0*/  IADD3 R29, PT, PT, R9.reuse, UR11, RZ ;  /* 0x0000000b091d7c10 */ /* 0x040fe2000fffe0ff */
[----:B------:R-:W-:Y:S02]  /*1b00*/  IMAD R9, R9, UR5, R0 ;  /* 0x0000000509097c24 */ /* 0x000fe4000f8e0200 */
[----:B------:R4:W5:Y:S01]  /*1b10*/  LDS R19, [R8+UR10] ;  /* 0x0000000a08137984 */ /* 0x0009620008000800 */
[----:B-1----:R-:W-:Y:S01]  /*1b20*/  IMAD.WIDE R4, R5, 0x4, R2 ;  /* 0x0000000405047825 */ /* 0x002fe200078e0202 */
[----:B------:R-:W-:-:S02]  /*1b30*/  IADD3 R13, PT, PT, R29, UR11, RZ ;  /* 0x0000000b1d0d7c10 */ /* 0x000fc4000fffe0ff */
[----:B------:R1:W5:Y:S01]  /*1b40*/  LDS R31, [R10+UR10] ;  /* 0x0000000a0a1f7984 */ /* 0x0003620008000800 */
[----:B------:R-:W-:Y:S01]  /*1b50*/  IMAD R11, R29, UR5, R0 ;  /* 0x000000051d0b7c24 */ /* 0x000fe2000f8e0200 */
[----:B------:R-:W-:Y:S01]  /*1b60*/  ISETP.GE.U32.AND P0, PT, R13, 0x10, PT ;  /* 0x000000100d00780c */ /* 0x000fe20003f06070 */
[----:B--2---:R-:W-:-:S04]  /*1b70*/  IMAD.WIDE R6, R7, 0x4, R2 ;  /* 0x0000000407067825 */ /* 0x004fc800078e0202 */
[----:B----4-:R-:W-:-:S04]  /*1b80*/  IMAD.WIDE R8, R9, 0x4, R2 ;  /* 0x0000000409087825 */ /* 0x010fc800078e0202 */
[----:B-1----:R-:W-:Y:S01]  /*1b90*/  IMAD.WIDE R10, R11, 0x4, R2 ;  /* 0x000000040b0a7825 */ /* 0x002fe200078e0202 */
[----:B0-----:R0:W-:Y:S04]  /*1ba0*/  STG.E desc[UR12][R4.64], R15 ;  /* 0x0000000f04007986 */ /* 0x0011e8000c10190c */
[----:B---3--:R0:W-:Y:S04]  /*1bb0*/  STG.E desc[UR12][R6.64], R17 ;  /* 0x0000001106007986 */ /* 0x0081e8000c10190c */
[----:B-----5:R0:W-:Y:S04]  /*1bc0*/  STG.E desc[UR12][R8.64], R19 ;  /* 0x0000001308007986 */ /* 0x0201e8000c10190c */
[----:B------:R0:W-:Y:S01]  /*1bd0*/  STG.E desc[UR12][R10.64], R31 ;  /* 0x0000001f0a007986 */ /* 0x0001e2000c10190c */
[----:B------:R-:W-:Y:S05]  /*1be0*/  @!P0 BRA `(.L_x_18149) ;  /* 0xfffffffc009c8947 */ /* 0x000fea000383ffff */
.L_x_18146:
[----:B0-----:R-:W-:Y:S05]  /*1bf0*/  BSYNC.RECONVERGENT B0 ;  /* 0x0000000000007941 */ /* 0x001fea0003800200 */
.L_x_18145:
[----:B------:R-:W-:Y:S02]  /*1c00*/  USHF.L.U32 UR6, UR14, 0x2, URZ ;  /* 0x000000020e067899 */ /* 0x000fe400080006ff */
[----:B------:R-:W-:-:S04]  /*1c10*/  UIADD3 UR4, UPT, UPT, UR14, UR4, URZ ;  /* 0x000000040e047290 */ /* 0x000fc8000fffe0ff */
[----:B------:R-:W-:-:S09]  /*1c20*/  UISETP.GE.U32.AND UP0, UPT, UR4, UR6, UPT ;  /* 0x000000060400728c */ /* 0x000fd2000bf06070 */
[----:B------:R-:W-:Y:S05]  /*1c30*/  BRA.U !UP0, `(.L_x_18150) ;  /* 0xffffffed08187547 */ /* 0x000fea000b83ffff */
[----:B------:R-:W-:Y:S05]  /*1c40*/  EXIT ;  /* 0x000000000000794d */ /* 0x000fea0003800000 */
.L_x_18142:
[----:B------:R-:W-:Y:S02]  /*1c50*/  HFMA2 R30, -RZ, RZ, 0, 0.000503063201904296875 ;  /* 0x0000101fff1e7431 */ /* 0x000fe400000001ff */
[----:B------:R-:W-:Y:S01]  /*1c60*/  IMAD.MOV.U32 R31, RZ, RZ, RZ ;  /* 0x000000ffff1f7224 */ /* 0x000fe200078e00ff */
[----:B------:R-:W-:-:S07]  /*1c70*/  MOV R29, 0xffffffff ;  /* 0xffffffff001d7802 */ /* 0x000fce0000000f00 */
[----:B01234-:R-:W-:Y:S05]  /*1c80*/  WARPSYNC.COLLECTIVE R29, `(.L_x_18151) ;  /* 0x000000001d087348 */ /* 0x01ffea0003c00000 */
[----:B0-----:R0:W0:Y:S02]  /*1c90*/  SHFL.IDX P1, R33, R28, R31, R30 ;  /* 0x0000001f1c217389 */ /* 0x001024000002001e */
[----:B01234-:R-:W-:Y:S05]  /*1ca0*/  ENDCOLLECTIVE ;  /* 0x000000000000791b */ /* 0x01ffea0003800000 */
.L_x_18151:
[----:B------:R-:W-:Y:S02]  /*1cb0*/  HFMA2 R31, -RZ, RZ, 0, 5.9604644775390625e-08 ;  /* 0x00000001ff1f7431 */ /* 0x000fe400000001ff */
[----:B------:R-:W-:-:S07]  /*1cc0*/  IMAD.MOV.U32 R3, RZ, RZ, R33 ;  /* 0x000000ffff037224 */ /* 0x000fce00078e0021 */
[----:B------:R-:W-:Y:S05]  /*1cd0*/  WARPSYNC.COLLECTIVE R29, `(.L_x_18152) ;  /* 0x000000001d087348 */ /* 0x000fea0003c00000 */
[----:B------:R0:W1:Y:S02]  /*1ce0*/  SHFL.IDX P1, R33, R28, R31, R30 ;  /* 0x0000001f1c217389 */ /* 0x000064000002001e */
[----:B01----:R-:W-:Y:S05]  /*1cf0*/  ENDCOLLECTIVE ;  /* 0x000000000000791b */ /* 0x003fea0003800000 */
.L_x_18152:
[----:B------:R-:W-:Y:S02]  /*1d00*/  IMAD R0, R4, R3, RZ ;  /* 0x0000000304007224 */ /* 0x000fe400078e02ff */
[----:B------:R-:W-:Y:S01]  /*1d10*/  IMAD.MOV.U32 R31, RZ, RZ, 0x2 ;  /* 0x00000002ff1f7424 */ /* 0x000fe200078e00ff */
[----:B------:R-:W-:-:S07]  /*1d20*/  MOV R2, R33 ;  /* 0x0000002100027202 */ /* 0x000fce0000000f00 */
[----:B------:R-:W-:Y:S05]  /*1d30*/  WARPSYNC.COLLECTIVE R29, `(.L_x_18153) ;  /* 0x000000001d087348 */ /* 0x000fea0003c00000 */
[----:B------:R0:W1:Y:S02]  /*1d40*/  SHFL.IDX P1, R33, R28, R31, R30 ;  /* 0x0000001f1c217389 */ /* 0x000064000002001e */
[----:B01----:R-:W-:Y:S05]  /*1d50*/  ENDCOLLECTIVE ;  /* 0x000000000000791b */ /* 0x003fea0003800000 */
.L_x_18153:
[----:B------:R-:W-:Y:S02]  /*1d60*/  IMAD R37, R5, R2, R0 ;  /* 0x0000000205257224 */ /* 0x000fe400078e0200 */
[----:B------:R-:W-:Y:S01]  /*1d70*/  HFMA2 R31, -RZ, RZ, 0, 1.78813934326171875e-07 ;  /* 0x00000003ff1f7431 */ /* 0x000fe200000001ff */
[----:B------:R-:W-:-:S07]  /*1d80*/  MOV R26, R33 ;  /* 0x00000021001a7202 */ /* 0x000fce0000000f00 */
[----:B------:R-:W-:Y:S05]  /*1d90*/  WARPSYNC.COLLECTIVE R29, `(.L_x_18154) ;  /* 0x000000001d087348 */ /* 0x000fea0003c00000 */
[----:B------:R0:W1:Y:S02]  /*1da0*/  SHFL.IDX P1, R33, R28, R31, R30 ;  /* 0x0000001f1c217389 */ /* 0x000064000002001e */
[----:B01----:R-:W-:Y:S05]  /*1db0*/  ENDCOLLECTIVE ;  /* 0x000000000000791b */ /* 0x003fea0003800000 */
.L_x_18154:
[----:B------:R-:W-:Y:S01]  /*1dc0*/  IMAD R26, R6, R26, R37 ;  /* 0x0000001a061a7224 */ /* 0x000fe200078e0225 */
[----:B------:R-:W-:Y:S01]  /*1dd0*/  MOV R31, 0x4 ;  /* 0x00000004001f7802 */ /* 0x000fe20000000f00 */
[----:B------:R-:W-:-:S07]  /*1de0*/  IMAD.MOV.U32 R32, RZ, RZ, R33 ;  /* 0x000000ffff207224 */ /* 0x000fce00078e0021 */
[----:B------:R-:W-:Y:S05]  /*1df0*/  WARPSYNC.COLLECTIVE R29, `(.L_x_18155) ;  /* 0x000000001d087348 */ /* 0x000fea0003c00000 */
[----:B------:R0:W1:Y:S02]  /*1e00*/  SHFL.IDX P1, R33, R28, R31, R30 ;  /* 0x0000001f1c217389 */ /* 0x000064000002001e */
[----:B01----:R-:W-:Y:S05]  /*1e10*/  ENDCOLLECTIVE ;  /* 0x000000000000791b */ /* 0x003fea0003800000 */
.L_x_18155:
[----:B------:R-:W-:Y:S02]  /*1e20*/  IMAD R26, R7, R32, R26 ;  /* 0x00000020071a7224 */ /* 0x000fe400078e021a */
[----:B------:R-:W-:Y:S01]  /*1e30*/  IMAD.MOV.U32 R31, RZ, RZ, 0x5 ;  /* 0x00000005ff1f7424 */ /* 0x000fe200078e00ff */
[----:B------:R-:W-:-:S07]  /*1e40*/  MOV R35, R33 ;  /* 0x0000002100237202 */ /* 0x000fce0000000f00 */
[----:B------:R-:W-:Y:S05]  /*1e50*/  WARPSYNC.COLLECTIVE R29, `(.L_x_18156) ;  /* 0x000000001d087348 */ /* 0x000fea0003c00000 */
[----:B------:R0:W1:Y:S02]  /*1e60*/  SHFL.IDX P1, R33, R28, R31, R30 ;  /* 0x0000001f1c217389 */ /* 0x000064000002001e */
[----:B01----:R-:W-:Y:S05]  /*1e70*/  ENDCOLLECTIVE ;  /* 0x000000000000791b */ /* 0x003fea0003800000 */
.L_x_18156:
[----:B------:R-:W-:Y:S02]  /*1e80*/  IMAD R26, R8, R35, R26 ;  /* 0x00000023081a7224 */ /* 0x000fe400078e021a */
[----:B------:R-:W-:Y:S02]  /*1e90*/  HFMA2 R31, -RZ, RZ, 0, 3.5762786865234375e-07 ;  /* 0x00000006ff1f7431 */ /* 0x000fe400000001ff */
[----:B------:R-:W-:-:S07]  /*1ea0*/  IMAD R26, R9, R33, R26 ;  /* 0x00000021091a7224 */ /* 0x000fce00078e021a */
[----:B------:R-:W-:Y:S05]  /*1eb0*/  WARPSYNC.COLLECTIVE R29, `(.L_x_18157) ;  /* 0x000000001d087348 */ /* 0x000fea0003c00000 */
[----:B------:R0:W1:Y:S02]  /*1ec0*/  SHFL.IDX P1, R33, R28, R31, R30 ;  /* 0x0000001f1c217389 */ /* 0x000064000002001e */
[----:B01----:R-:W-:Y:S05]  /*1ed0*/  ENDCOLLECTIVE ;  /* 0x000000000000791b */ /* 0x003fea0003800000 */
.L_x_18157:
[----:B------:R-:W-:Y:S01]  /*1ee0*/  IMAD.MOV.U32 R31, RZ, RZ, 0x7 ;  /* 0x00000007ff1f7424 */ /* 0x000fe200078e00ff */
[----:B------:R-:W-:-:S07]  /*1ef0*/  MOV R3, R33 ;  /* 0x0000002100037202 */ /* 0x000fce0000000f00 */
[----:B------:R-:W-:Y:S05]  /*1f00*/  WARPSYNC.COLLECTIVE R29, `(.L_x_18158) ;  /* 0x000000001d087348 */ /* 0x000fea0003c00000 */
[----:B------:R0:W1:Y:S02]  /*1f10*/  SHFL.IDX P1, R33, R28, R31, R30 ;  /* 0x0000001f1c217389 */ /* 0x000064000002001e */
[----:B01----:R-:W-:Y:S05]  /*1f20*/  ENDCOLLECTIVE ;  /* 0x000000000000791b */ /* 0x003fea0003800000 */
.L_x_18158:
[----:B------:R-:W-:Y:S02]  /*1f30*/  IMAD R3, R10, R3, R26 ;  /* 0x000000030a037224 */ /* 0x000fe400078e021a */
[----:B------:R-:W-:Y:S01]  /*1f40*/  HFMA2 R31, -RZ, RZ, 0, 4.76837158203125e-07 ;  /* 0x00000008ff1f7431 */ /* 0x000fe200000001ff */
[----:B------:R-:W-:-:S07]  /*1f50*/  MOV R0, R33 ;  /* 0x0000002100007202 */ /* 0x000fce0000000f00 */
[----:B------:R-:W-:Y:S05]  /*1f60*/  WARPSYNC.COLLECTIVE R29, `(.L_x_18159) ;  /* 0x000000001d087348 */ /* 0x000fea0003c00000 */
[----:B------:R0:W1:Y:S02]  /*1f70*/  SHFL.IDX P1, R33, R28, R31, R30 ;  /* 0x0000001f1c217389 */ /* 0x000064000002001e */
[----:B01----:R-:W-:Y:S05]  /*1f80*/  ENDCOLLECTIVE ;  /* 0x000000000000791b */ /* 0x003fea0003800000 */
.L_x_18159:
[----:B------:R-:W-:Y:S01]  /*1f90*/  IMAD R3, R11, R0, R3 ;  /* 0x000000000b037224 */ /* 0x000fe200078e0203 */
[----:B------:R-:W-:Y:S01]  /*1fa0*/  MOV R31, 0x9 ;  /* 0x00000009001f7802 */ /* 0x000fe20000000f00 */
[----:B------:R-:W-:-:S07]  /*1fb0*/  IMAD.MOV.U32 R37, RZ, RZ, R33 ;  /* 0x000000ffff257224 */ /* 0x000fce00078e0021 */
[----:B------:R-:W-:Y:S05]  /*1fc0*/  WARPSYNC.COLLECTIVE R29, `(.L_x_18160) ;  /* 0x000000001d087348 */ /* 0x000fea0003c00000 */
[----:B------:R0:W1:Y:S02]  /*1fd0*/  SHFL.IDX P1, R33, R28, R31, R30 ;  /* 0x0000001f1c217389 */ /* 0x000064000002001e */
[----:B01----:R-:W-:Y:S05]  /*1fe0*/  ENDCOLLECTIVE ;  /* 0x000000000000791b */ /* 0x003fea0003800000 */
.L_x_18160:
[----:B------:R-:W-:Y:S02]  /*1ff0*/  IMAD R37, R12, R37, R3 ;  /* 0x000000250c257224 */ /* 0x000fe400078e0203 */
[----:B------:R-:W-:Y:S01]  /*2000*/  IMAD.MOV.U32 R31, RZ, RZ, 0xa ;  /* 0x0000000aff1f7424 */ /* 0x000fe200078e00ff */
[----:B------:R-:W-:-:S07]  /*2010*/  MOV R2, R33 ;  /* 0x0000002100027202 */ /* 0x000fce0000000f00 */
[----:B------:R-:W-:Y:S05]  /*2020*/  WARPSYNC.COLLECTIVE R29, `(.L_x_18161) ;  /* 0x000000001d087348 */ /* 0x000fea0003c00000 */
[----:B------:R0:W1:Y:S02]  /*2030*/  SHFL.IDX P1, R33, R28, R31, R30 ;  /* 0x0000001f1c217389 */ /* 0x000064000002001e */
[----:B01----:R-:W-:Y:S05]  /*2040*/  ENDCOLLECTIVE ;  /* 0x000000000000791b */ /* 0x003fea0003800000 */
.L_x_18161:
[----:B------:R-:W-:Y:S02]  /*2050*/  IMAD R2, R13, R2, R37 ;  /* 0x000000020d027224 */ /* 0x000fe400078e0225 */
[----:B------:R-:W-:Y:S01]  /*2060*/  HFMA2 R31, -RZ, RZ, 0, 6.55651092529296875e-07 ;  /* 0x0000000bff1f7431 */ /* 0x000fe200000001ff */
[----:B------:R-:W-:-:S07]  /*2070*/  MOV R35, R33 ;  /* 0x0000002100237202 */ /* 0x000fce0000000f00 */
[----:B------:R-:W-:Y:S05]  /*2080*/  WARPSYNC.COLLECTIVE R29, `(.L_x_18162) ;  /* 0x000000001d087348 */ /* 0x000fea0003c00000 */
[----:B------:R0:W1:Y:S02]  /*2090*/  SHFL.IDX P1, R33, R28, R31, R30 ;  /* 0x0000001f1c217389 */ /* 0x000064000002001e */
[----:B01----:R-:W-:Y:S05]  /*20a0*/  ENDCOLLECTIVE ;  /* 0x000000000000791b */ /* 0x003fea0003800000 */
.L_x_18162:
[----:B------:R-:W-:Y:S02]  /*20b0*/  IMAD R2, R14, R35, R2 ;  /* 0x000000230e027224 */ /* 0x000fe400078e0202 */
[----:B------:R-:W-:Y:S02]  /*20c0*/  IMAD.MOV.U32 R31, RZ, RZ, 0xc ;  /* 0x0000000cff1f7424 */ /* 0x000fe400078e00ff */
[----:B------:R-:W-:-:S07]  /*20d0*/  IMAD R35, R15, R33, R2 ;  /* 0x000000210f237224 */ /* 0x000fce00078e0202 */
[----:B------:R-:W-:Y:S05]  /*20e0*/  WARPSYNC.COLLECTIVE R29, `(.L_x_18163) ;  /* 0x000000001d087348 */ /* 0x000fea0003c00000 */
[----:B------:R0:W1:Y:S02]  /*20f0*/  SHFL.IDX P1, R33, R28, R31, R30 ;  /* 0x0000001f1c217389 */ /* 0x000064000002001e */
[----:B01----:R-:W-:Y:S05]  /*2100*/  ENDCOLLECTIVE ;  /* 0x000000000000791b */ /* 0x003fea0003800000 */
.L_x_18163:
[----:B------:R-:W-:Y:S01]  /*2110*/  HFMA2 R31, -RZ, RZ, 0, 7.74860382080078125e-07 ;  /* 0x0000000dff1f7431 */ /* 0x000fe200000001ff */
[----:B------:R-:W-:-:S07]  /*2120*/  MOV R26, R33 ;  /* 0x00000021001a7202 */ /* 0x000fce0000000f00 */
[----:B------:R-:W-:Y:S05]  /*2130*/  WARPSYNC.COLLECTIVE R29, `(.L_x_18164) ;  /* 0x000000001d087348 */ /* 0x000fea0003c00000 */
[----:B------:R0:W1:Y:S02]  /*2140*/  SHFL.IDX P1, R33, R28, R31, R30 ;  /* 0x0000001f1c217389 */ /* 0x000064000002001e */
[----:B01----:R-:W-:Y:S05]  /*2150*/  ENDCOLLECTIVE ;  /* 0x000000000000791b */ /* 0x003fea0003800000 */
.L_x_18164:
[----:B------:R-:W-:Y:S01]  /*2160*/  IMAD R26, R16, R26, R35 ;  /* 0x0000001a101a7224 */ /* 0x000fe200078e0223 */
[----:B------:R-:W-:Y:S01]  /*2170*/  MOV R31, 0xe ;  /* 0x0000000e001f7802 */ /* 0x000fe20000000f00 */
[----:B------:R-:W-:-:S07]  /*2180*/  IMAD.MOV.U32 R0, RZ, RZ, R33 ;  /* 0x000000ffff007224 */ /* 0x000fce00078e0021 */
[----:B------:R-:W-:Y:S05]  /*2190*/  WARPSYNC.COLLECTIVE R29, `(.L_x_18165) ;  /* 0x000000001d087348 */ /* 0x000fea0003c00000 */
[----:B------:R0:W1:Y:S02]  /*21a0*/  SHFL.IDX P1, R33, R28, R31, R30 ;  /* 0x0000001f1c217389 */ /* 0x000064000002001e */
[----:B01----:R-:W-:Y:S05]  /*21b0*/  ENDCOLLECTIVE ;  /* 0x000000000000791b */ /* 0x003fea0003800000 */
.L_x_18165:
[----:B------:R-:W-:Y:S02]  /*21c0*/  IMAD R0, R17, R0, R26 ;  /* 0x0000000011007224 */ /* 0x000fe400078e021a */
[----:B------:R-:W-:Y:S01]  /*21d0*/  IMAD.MOV.U32 R31, RZ, RZ, 0xf ;  /* 0x0000000fff1f7424 */ /* 0x000fe200078e00ff */
[----:B------:R-:W-:-:S07]  /*21e0*/  MOV R3, R33 ;  /* 0x0000002100037202 */ /* 0x000fce0000000f00 */
[----:B------:R-:W-:Y:S05]  /*21f0*/  WARPSYNC.COLLECTIVE R29, `(.L_x_18166) ;  /* 0x000000001d087348 */ /* 0x000fea0003c00000 */
[----:B------:R0:W1:Y:S02]  /*2200*/  SHFL.IDX P1, R33, R28, R31, R30 ;  /* 0x0000001f1c217389 */ /* 0x000064000002001e */
[----:B01----:R-:W-:Y:S05]  /*2210*/  ENDCOLLECTIVE ;  /* 0x000000000000791b */ /* 0x003fea0003800000 */
.L_x_18166:
[----:B------:R-:W-:Y:S01]  /*2220*/  IMAD R0, R18, R3, R0 ;  /* 0x0000000312007224 */ /* 0x000fe200078e0200 */
[----:B------:R-:W-:Y:S01]  /*2230*/  MOV R32, R33 ;  /* 0x0000002100207202 */ /* 0x000fe20000000f00 */
[----:B------:R-:W-:Y:S06]  /*2240*/  BRA `(.L_x_18167) ;  /* 0xffffffec00ec7947 */ /* 0x000fec000383ffff */
.L_x_18143:
[----:B------:R-:W-:Y:S01]  /*2250*/  HFMA2 R31, -RZ, RZ, 0, 0 ;  /* 0x00000000ff1f7431 */ /* 0x000fe200000001ff */
[----:B------:R-:W-:Y:S01]  /*2260*/  BSSY B0, `(.L_x_18168) ;  /* 0x0000006000007945 */ /* 0x000fe20003800000 */
[----:B------:R-:W-:Y:S01]  /*2270*/  IMAD.MOV.U32 R30, RZ, RZ, 0x101f ;  /* 0x0000101fff1e7424 */ /* 0x000fe200078e00ff */
[----:B0-----:R-:W-:-:S07]  /*2280*/  MOV R29, 0xffffffff ;  /* 0xffffffff001d7802 */ /* 0x001fce0000000f00 */
[----:B-1234-:R-:W-:Y:S05]  /*2290*/  WARPSYNC.COLLECTIVE R29, `(.L_x_18169) ;  /* 0x000000001d087348 */ /* 0x01efea0003c00000 */
[----:B------:R0:W0:Y:S02]  /*22a0*/  SHFL.IDX P1, R33, R28, R31, R30 ;  /* 0x0000001f1c217389 */ /* 0x000024000002001e */
[----:B01234-:R-:W-:Y:S05]  /*22b0*/  ENDCOLLECTIVE ;  /* 0x000000000000791b */ /* 0x01ffea0003800000 */
.L_x_18169:
[----:B------:R-:W-:Y:S05]  /*22c0*/  BSYNC B0 ;  /* 0x0000000000007941 */ /* 0x000fea0003800000 */
.L_x_18168:
[----:B------:R-:W-:Y:S02]  /*22d0*/  HFMA2 R30, -RZ, RZ, 0, 0.000503063201904296875 ;  /* 0x0000101fff1e7431 */ /* 0x000fe400000001ff */
[----:B------:R-:W-:Y:S01]  /*22e0*/  IMAD.MOV.U32 R31, RZ, RZ, 0x1 ;  /* 0x00000001ff1f7424 */ /* 0x000fe200078e00ff */
[----:B------:R-:W-:Y:S02]  /*22f0*/  MOV R29, 0xffffffff ;  /* 0xffffffff001d7802 */ /* 0x000fe40000000f00 */
[----:B------:R-:W-:-:S07]  /*2300*/  MOV R37, R33 ;  /* 0x0000002100257202 */ /* 0x000fce0000000f00 */
[----:B------:R-:W-:Y:S05]  /*2310*/  WARPSYNC.COLLECTIVE R29, `(.L_x_18170) ;  /* 0x000000001d087348 */ /* 0x000fea0003c00000 */
[----:B------:R0:W1:Y:S02]  /*2320*/  SHFL.IDX P1, R33, R28, R31, R30 ;  /* 0x0000001f1c217389 */ /* 0x000064000002001e */
[----:B01----:R-:W-:Y:S05]  /*2330*/  ENDCOLLECTIVE ;  /* 0x000000000000791b */ /* 0x003fea0003800000 */
.L_x_18170:
[----:B------:R-:W-:Y:S02]  /*2340*/  IMAD R0, R4, R37, RZ ;  /* 0x0000002504007224 */ /* 0x000fe400078e02ff */
[----:B------:R-:W-:Y:S02]  /*2350*/  IMAD.MOV.U32 R31, RZ, RZ, 0x2 ;  /* 0x00000002ff1f7424 */ /* 0x000fe400078e00ff */
[----:B------:R-:W-:-:S07]  /*2360*/  IMAD R37, R5, R33, R0 ;  /* 0x0000002105257224 */ /* 0x000fce00078e0200 */
[----:B------:R-:W-:Y:S05]  /*2370*/  WARPSYNC.COLLECTIVE R29, `(.L_x_18171) ;  /* 0x000000001d087348 */ /* 0x000fea0003c00000 */
[----:B------:R0:W1:Y:S02]  /*2380*/  SHFL.IDX P1, R33, R28, R31, R30 ;  /* 0x0000001f1c217389 */ /* 0x000064000002001e */
[----:B01----:R-:W-:Y:S05]  /*2390*/  ENDCOLLECTIVE ;  /* 0x000000000000791b */ /* 0x003fea0003800000 */
.L_x_18171:
[----:B------:R-:W-:Y:S01]  /*23a0*/  HFMA2 R31, -RZ, RZ, 0, 1.78813934326171875e-07 ;  /* 0x00000003ff1f7431 */ /* 0x000fe200000001ff */
[----:B------:R-:W-:-:S07]  /*23b0*/  MOV R26, R33 ;  /* 0x00000021001a7202 */ /* 0x000fce0000000f00 */
[----:B------:R-:W-:Y:S05]  /*23c0*/  WARPSYNC.COLLECTIVE R29, `(.L_x_18172) ;  /* 0x000000001d087348 */ /* 0x000fea0003c00000 */
[----:B------:R0:W1:Y:S02]  /*23d0*/  SHFL.IDX P1, R33, R28, R31, R30 ;  /* 0x0000001f1c217389 */ /* 0x000064000002001e */
[----:B01----:R-:W-:Y:S05]  /*23e0*/  ENDCOLLECTIVE ;  /* 0x000000000000791b */ /* 0x003fea0003800000 */
.L_x_18172:
[----:B------:R-:W-:Y:S01]  /*23f0*/  IMAD R0, R6, R26, R37 ;  /* 0x0000001a06007224 */ /* 0x000fe200078e0225 */
[----:B------:R-:W-:Y:S01]  /*2400*/  MOV R31, 0x4 ;  /* 0x00000004001f7802 */ /* 0x000fe20000000f00 */
[----:B------:R-:W-:-:S07]  /*2410*/  IMAD.MOV.U32 R36, RZ, RZ, R33 ;  /* 0x000000ffff247224 */ /* 0x000fce00078e0021 */
[----:B------:R-:W-:Y:S05]  /*2420*/  WARPSYNC.COLLECTIVE R29, `(.L_x_18173) ;  /* 0x000000001d087348 */ /* 0x000fea0003c00000 */
[----:B------:R0:W1:Y:S02]  /*2430*/  SHFL.IDX P1, R33, R28, R31, R30 ;  /* 0x0000001f1c217389 */ /* 0x000064000002001e */
[----:B01----:R-:W-:Y:S05]  /*2440*/  ENDCOLLECTIVE ;  /* 0x000000000000791b */ /* 0x003fea0003800000 */
.L_x_18173:
[----:B------:R-:W-:Y:S02]  /*2450*/  IMAD R37, R7, R36, R0 ;  /* 0x0000002407257224 */ /* 0x000fe400078e0200 */
[----:B------:R-:W-:Y:S01]  /*2460*/  IMAD.MOV.U32 R31, RZ, RZ, 0x5 ;  /* 0x00000005ff1f7424 */ /* 0x000fe200078e00ff */
[----:B------:R-:W-:-:S07]  /*2470*/  MOV R34, R33 ;  /* 0x0000002100227202 */ /* 0x000fce0000000f00 */
[----:B------:R-:W-:Y:S05]  /*2480*/  WARPSYNC.COLLECTIVE R29, `(.L_x_18174) ;  /* 0x000000001d087348 */ /* 0x000fea0003c00000 */
[----:B------:R0:W1:Y:S02]  /*2490*/  SHFL.IDX P1, R33, R28, R31, R30 ;  /* 0x0000001f1c217389 */ /* 0x000064000002001e */
[----:B01----:R-:W-:Y:S05]  /*24a0*/  ENDCOLLECTIVE ;  /* 0x000000000000791b */ /* 0x003fea0003800000 */
.L_x_18174:
[----:B------:R-:W-:Y:S02]  /*24b0*/  IMAD R37, R8, R34, R37 ;  /* 0x0000002208257224 */ /* 0x000fe400078e0225 */
[----:B------:R-:W-:Y:S01]  /*24c0*/  HFMA2 R31, -RZ, RZ, 0, 3.5762786865234375e-07 ;  /* 0x00000006ff1f7431 */ /* 0x000fe200000001ff */
[----:B------:R-:W-:-:S07]  /*24d0*/  MOV R32, R33 ;  /* 0x0000002100207202 */ /* 0x000fce0000000f00 */
[----:B------:R-:W-:Y:S05]  /*24e0*/  WARPSYNC.COLLECTIVE R29, `(.L_x_18175) ;  /* 0x000000001d087348 */ /* 0x000fea0003c00000 */
[----:B------:R0:W1:Y:S02]  /*24f0*/  SHFL.IDX P1, R33, R28, R31, R30 ;  /* 0x0000001f1c217389 */ /* 0x000064000002001e */
[----:B01----:R-:W-:Y:S05]  /*2500*/  ENDCOLLECTIVE ;  /* 0x000000000000791b */ /* 0x003fea0003800000 */
.L_x_18175:
[----:B------:R-:W-:Y:S02]  /*2510*/  IMAD R32, R9, R32, R37 ;  /* 0x0000002009207224 */ /* 0x000fe400078e0225 */
[----:B------:R-:W-:Y:S02]  /*2520*/  IMAD.MOV.U32 R31, RZ, RZ, 0x7 ;  /* 0x00000007ff1f7424 */ /* 0x000fe400078e00ff */
[----:B------:R-:W-:-:S07]  /*2530*/  IMAD R32, R10, R33, R32 ;  /* 0x000000210a207224 */ /* 0x000fce00078e0220 */
[----:B------:R-:W-:Y:S05]  /*2540*/  WARPSYNC.COLLECTIVE R29, `(.L_x_18176) ;  /* 0x000000001d087348 */ /* 0x000fea0003c00000 */
[----:B------:R0:W1:Y:S02]  /*2550*/  SHFL.IDX P1, R33, R28, R31, R30 ;  /* 0x0000001f1c217389 */ /* 0x000064000002001e */
[----:B01----:R-:W-:Y:S05]  /*2560*/  ENDCOLLECTIVE ;  /* 0x000000000000791b */ /* 0x003fea0003800000 */
.L_x_18176:
[----:B------:R-:W-:Y:S01]  /*2570*/  HFMA2 R31, -RZ, RZ, 0, 4.76837158203125e-07 ;  /* 0x00000008ff1f7431 */ /* 0x000fe200000001ff */
[----:B------:R-:W-:-:S07]  /*2580*/  MOV R26, R33 ;  /* 0x00000021001a7202 */ /* 0x000fce0000000f00 */
[----:B------:R-:W-:Y:S05]  /*2590*/  WARPSYNC.COLLECTIVE R29, `(.L_x_18177) ;  /* 0x000000001d087348 */ /* 0x000fea0003c00000 */
[----:B------:R0:W1:Y:S02]  /*25a0*/  SHFL.IDX P1, R33, R28, R31, R30 ;  /* 0x0000001f1c217389 */ /* 0x000064000002001e */
[----:B01----:R-:W-:Y:S05]  /*25b0*/  ENDCOLLECTIVE ;  /* 0x000000000000791b */ /* 0x003fea0003800000 */
.L_x_18177:
[----:B------:R-:W-:Y:S01]  /*25c0*/  IMAD R37, R11, R26, R32 ;  /* 0x0000001a0b257224 */ /* 0x000fe200078e0220 */
[----:B------:R-:W-:Y:S01]  /*25d0*/  MOV R31, 0x9 ;  /* 0x00000009001f7802 */ /* 0x000fe20000000f00 */
[----:B------:R-:W-:-:S07]  /*25e0*/  IMAD.MOV.U32 R0, RZ, RZ, R33 ;  /* 0x000000ffff007224 */ /* 0x000fce00078e0021 */
[----:B------:R-:W-:Y:S05]  /*25f0*/  WARPSYNC.COLLECTIVE R29, `(.L_x_18178) ;  /* 0x000000001d087348 */ /* 0x000fea0003c00000 */
[----:B------:R0:W1:Y:S02]  /*2600*/  SHFL.IDX P1, R33, R28, R31, R30 ;  /* 0x0000001f1c217389 */ /* 0x000064000002001e */
[----:B01----:R-:W-:Y:S05]  /*2610*/  ENDCOLLECTIVE ;  /* 0x000000000000791b */ /* 0x003fea0003800000 */
.L_x_18178:
[----:B------:R-:W-:Y:S02]  /*2620*/  IMAD R0, R12, R0, R37 ;  /* 0x000000000c007224 */ /* 0x000fe400078e0225 */
[----:B------:R-:W-:Y:S01]  /*2630*/  IMAD.MOV.U32 R31, RZ, RZ, 0xa ;  /* 0x0000000aff1f7424 */ /* 0x000fe200078e00ff */
[----:B------:R-:W-:-:S07]  /*2640*/  MOV R36, R33 ;  /* 0x0000002100247202 */ /* 0x000fce0000000f00 */
[----:B------:R-:W-:Y:S05]  /*2650*/  WARPSYNC.COLLECTIVE R29, `(.L_x_18179) ;  /* 0x000000001d087348 */ /* 0x000fea0003c00000 */
[----:B------:R0:W1:Y:S02]  /*2660*/  SHFL.IDX P1, R33, R28, R31, R30 ;  /* 0x0000001f1c217389 */ /* 0x000064000002001e */
[----:B01----:R-:W-:Y:S05]  /*2670*/  ENDCOLLECTIVE ;  /* 0x000000000000791b */ /* 0x003fea0003800000 */
.L_x_18179:
[----:B------:R-:W-:Y:S01]  /*2680*/  IMAD R26, R13, R36, R0 ;  /* 0x000000240d1a7224 */ /* 0x000fe200078e0200 */
[----:B------:R-:W-:Y:S01]  /*2690*/  LEA R0, R3, R2, 0x2 ;  /* 0x0000000203007211 */ /* 0x000fe200078e10ff */
[----:B------:R-:W-:Y:S01]  /*26a0*/  HFMA2 R31, -RZ, RZ, 0, 6.55651092529296875e-07 ;  /* 0x0000000bff1f7431 */ /* 0x000fe200000001ff */
[----:B------:R-:W-:-:S07]  /*26b0*/  MOV R34, R33 ;  /* 0x0000002100227202 */ /* 0x000fce0000000f00 */
[----:B------:R-:W-:Y:S05]  /*26c0*/  WARPSYNC.COLLECTIVE R29, `(.L_x_18180) ;  /* 0x000000001d087348 */ /* 0x000fea0003c00000 */
[----:B------:R0:W1:Y:S02]  /*26d0*/  SHFL.IDX P1, R33, R28, R31, R30 ;  /* 0x0000001f1c217389 */ /* 0x000064000002001e */
[----:B01----:R-:W-:Y:S05]  /*26e0*/  ENDCOLLECTIVE ;  /* 0x000000000000791b */ /* 0x003fea0003800000 */
.L_x_18180:
[----:B------:R-:W-:Y:S01]  /*26f0*/  IMAD R26, R14, R34, R26 ;  /* 0x000000220e1a7224 */ /* 0x000fe200078e021a */
[----:B------:R-:W-:Y:S01]  /*2700*/  MOV R31, 0xc ;  /* 0x0000000c001f7802 */ /* 0x000fe20000000f00 */
[----:B------:R-:W-:-:S07]  /*2710*/  IMAD.MOV.U32 R37, RZ, RZ, R33 ;  /* 0x000000ffff257224 */ /* 0x000fce00078e0021 */
[----:B------:R-:W-:Y:S05]  /*2720*/  WARPSYNC.COLLECTIVE R29, `(.L_x_18181) ;  /* 0x000000001d087348 */ /* 0x000fea0003c00000 */
[----:B------:R0:W1:Y:S02]  /*2730*/  SHFL.IDX P1, R33, R28, R31, R30 ;  /* 0x0000001f1c217389 */ /* 0x000064000002001e */
[----:B01----:R-:W-:Y:S05]  /*2740*/  ENDCOLLECTIVE ;  /* 0x000000000000791b */ /* 0x003fea0003800000 */
.L_x_18181:
[----:B------:R-:W-:Y:S02]  /*2750*/  IMAD R37, R15, R37, R26 ;  /* 0x000000250f257224 */ /* 0x000fe400078e021a */
[----:B------:R-:W0:Y:S01]  /*2760*/  LDC R26, c[0x0][0x360] ;  /* 0x0000d800ff1a7b82 */ /* 0x000e220000000800 */
[----:B------:R-:W-:Y:S01]  /*2770*/  IMAD.MOV.U32 R31, RZ, RZ, 0xd ;  /* 0x0000000dff1f7424 */ /* 0x000fe200078e00ff */
[----:B------:R-:W-:-:S07]  /*2780*/  MOV R32, R33 ;  /* 0x0000002100207202 */ /* 0x000fce0000000f00 */
[----:B0-----:R-:W-:Y:S05]  /*2790*/  WARPSYNC.COLLECTIVE R29, `(.L_x_18182) ;  /* 0x000000001d087348 */ /* 0x001fea0003c00000 */
[----:B------:R1:W2:Y:S02]  /*27a0*/  SHFL.IDX P1, R33, R28, R31, R30 ;  /* 0x0000001f1c217389 */ /* 0x0002a4000002001e */
[----:B012---:R-:W-:Y:S05]  /*27b0*/  ENDCOLLECTIVE ;  /* 0x000000000000791b */ /* 0x007fea0003800000 */
.L_x_18182:
[----:B------:R-:W-:Y:S02]  /*27c0*/  IMAD R32, R16, R32, R37 ;  /* 0x0000002010207224 */ /* 0x000fe400078e0225 */
[----:B------:R-:W-:Y:S01]  /*27d0*/  HFMA2 R31, -RZ, RZ, 0, 8.3446502685546875e-07 ;  /* 0x0000000eff1f7431 */ /* 0x000fe200000001ff */
[----:B------:R-:W-:-:S07]  /*27e0*/  MOV R34, R33 ;  /* 0x0000002100227202 */ /* 0x000fce0000000f00 */
[----:B------:R-:W-:Y:S05]  /*27f0*/  WARPSYNC.COLLECTIVE R29, `(.L_x_18183) ;  /* 0x000000001d087348 */ /* 0x000fea0003c00000 */
[----:B------:R0:W1:Y:S02]  /*2800*/  SHFL.IDX P1, R33, R28, R31, R30 ;  /* 0x0000001f1c217389 */ /* 0x000064000002001e */
[----:B01----:R-:W-:Y:S05]  /*2810*/  ENDCOLLECTIVE ;  /* 0x000000000000791b */ /* 0x003fea0003800000 */
.L_x_18183:
[----:B------:R-:W-:Y:S02]  /*2820*/  IMAD R32, R17, R34, R32 ;  /* 0x0000002211207224 */ /* 0x000fe400078e0220 */
[----:B------:R-:W-:Y:S02]  /*2830*/  IMAD.MOV.U32 R31, RZ, RZ, 0xf ;  /* 0x0000000fff1f7424 */ /* 0x000fe400078e00ff */
[----:B------:R-:W-:-:S07]  /*2840*/  IMAD R32, R18, R33, R32 ;  /* 0x0000002112207224 */ /* 0x000fce00078e0220 */
[----:B------:R-:W-:Y:S05]  /*2850*/  WARPSYNC.COLLECTIVE R29, `(.L_x_18184) ;  /* 0x000000001d087348 */ /* 0x000fea0003c00000 */
[----:B------:R0:W1:Y:S02]  /*2860*/  SHFL.IDX P1, R33, R28, R31, R30 ;  /* 0x0000001f1c217389 */ /* 0x000064000002001e */
[----:B01----:R-:W-:Y:S05]  /*2870*/  ENDCOLLECTIVE ;  /* 0x000000000000791b */ /* 0x003fea0003800000 */
.L_x_18184:
[----:B------:R-:W-:Y:S01]  /*2880*/  HFMA2 R31, -RZ, RZ, 0, 0 ;  /* 0x00000000ff1f7431 */ /* 0x000fe200000001ff */
[----:B------:R-:W-:Y:S02]  /*2890*/  MOV R36, R33 ;  /* 0x0000002100247202 */ /* 0x000fe40000000f00 */
[----:B------:R-:W0:Y:S03]  /*28a0*/  LDS R33, [R0] ;  /* 0x0000000000217984 */ /* 0x000e260000000800 */
[----:B------:R-:W-:-:S04]  /*28b0*/  IMAD R32, R19, R36, R32 ;  /* 0x0000002413207224 */ /* 0x000fc800078e0220 */
[----:B0-----:R-:W-:Y:S02]  /*28c0*/  IMAD.IADD R37, R32, 0x1, R33 ;  /* 0x0000000120257824 */ /* 0x001fe400078e0221 */
[----:B------:R-:W-:-:S03]  /*28d0*/  IMAD R32, R26, 0x44, R35 ;  /* 0x000000441a207824 */ /* 0x000fc600078e0223 */
[----:B------:R0:W-:Y:S04]  /*28e0*/  STS [R0], R37 ;  /* 0x0000002500007388 */ /* 0x0001e80000000800 */
[----:B------:R0:W1:Y:S02]  /*28f0*/  LDS R28, [R32] ;  /* 0x00000000201c7984 */ /* 0x0000640000000800 */
[----:B01----:R-:W-:Y:S05]  /*2900*/  WARPSYNC.COLLECTIVE R29, `(.L_x_18185) ;  /* 0x000000001d087348 */ /* 0x003fea0003c00000 */
[----:B-1----:R1:W2:Y:S02]  /*2910*/  SHFL.IDX P1, R33, R28, R31, R30 ;  /* 0x0000001f1c217389 */ /* 0x0022a4000002001e */
[----:B012---:R-:W-:Y:S05]  /*2920*/  ENDCOLLECTIVE ;  /* 0x000000000000791b */ /* 0x007fea0003800000 */
.L_x_18185:
[----:B------:R-:W-:Y:S01]  /*2930*/  IMAD.MOV.U32 R31, RZ, RZ, 0x1 ;  /* 0x00000001ff1f7424 */ /* 0x000fe200078e00ff */
[----:B------:R-:W-:-:S07]  /*2940*/  MOV R35, R33 ;  /* 0x0000002100237202 */ /* 0x000fce0000000f00 */
[----:B------:R-:W-:Y:S05]  /*2950*/  WARPSYNC.COLLECTIVE R29, `(.L_x_18186) ;  /* 0x000000001d087348 */ /* 0x000fea0003c00000 */
[----:B------:R0:W1:Y:S02]  /*2960*/  SHFL.IDX P1, R33, R28, R31, R30 ;  /* 0x0000001f1c217389 */ /* 0x000064000002001e */
[----:B01----:R-:W-:Y:S05]  /*2970*/  ENDCOLLECTIVE ;  /* 0x000000000000791b */ /* 0x003fea0003800000 */
.L_x_18186:
[----:B------:R-:W-:Y:S02]  /*2980*/  IMAD R32, R4, R35, RZ ;  /* 0x0000002304207224 */ /* 0x000fe400078e02ff */
[----:B------:R-:W-:Y:S01]  /*2990*/  HFMA2 R31, -RZ, RZ, 0, 1.1920928955078125e-07 ;  /* 0x00000002ff1f7431 */ /* 0x000fe200000001ff */
[----:B------:R-:W-:-:S07]  /*29a0*/  MOV R36, R33 ;  /* 0x0000002100247202 */ /* 0x000fce0000000f00 */
[----:B------:R-:W-:Y:S05]  /*29b0*/  WARPSYNC.COLLECTIVE R29, `(.L_x_18187) ;  /* 0x000000001d087348 */ /* 0x000fea0003c00000 */
[----:B------:R0:W1:Y:S02]  /*29c0*/  SHFL.IDX P1, R33, R28, R31, R30 ;  /* 0x0000001f1c217389 */ /* 0x000064000002001e */
[----:B01----:R-:W-:Y:S05]  /*29d0*/  ENDCOLLECTIVE ;  /* 0x000000000000791b */ /* 0x003fea0003800000 */
.L_x_18187:
[----:B------:R-:W-:Y:S02]  /*29e0*/  IMAD R35, R5, R36, R32 ;  /* 0x0000002405237224 */ /* 0x000fe400078e0220 */
[----:B------:R-:W-:Y:S01]  /*29f0*/  IMAD.MOV.U32 R31, RZ, RZ, 0x3 ;  /* 0x00000003ff1f7424 */ /* 0x000fe200078e00ff */
[----:B------:R-:W-:-:S07]  /*2a00*/  MOV R37, R33 ;  /* 0x0000002100257202 */ /* 0x000fce0000000f00 */
[----:B------:R-:W-:Y:S05]  /*2a10*/  WARPSYNC.COLLECTIVE R29, `(.L_x_18188) ;  /* 0x000000001d087348 */ /* 0x000fea0003c00000 */
[----:B------:R0:W1:Y:S02]  /*2a20*/  SHFL.IDX P1, R33, R28, R31, R30 ;  /* 0x0000001f1c217389 */ /* 0x000064000002001e */
[----:B01----:R-:W-:Y:S05]  /*2a30*/  ENDCOLLECTIVE ;  /* 0x000000000000791b */ /* 0x003fea0003800000 */
.L_x_18188:
[----:B------:R-:W-:Y:S02]  /*2a40*/  IMAD R32, R6, R37, R35 ;  /* 0x0000002506207224 */ /* 0x000fe400078e0223 */
[----:B------:R-:W-:Y:S01]  /*2a50*/  HFMA2 R31, -RZ, RZ, 0, 2.384185791015625e-07 ;  /* 0x00000004ff1f7431 */ /* 0x000fe200000001ff */
[----:B------:R-:W-:-:S07]  /*2a60*/  MOV R34, R33 ;  /* 0x0000002100227202 */ /* 0x000fce0000000f00 */
[----:B------:R-:W-:Y:S05]  /*2a70*/  WARPSYNC.COLLECTIVE R29, `(.L_x_18189) ;  /* 0x000000001d087348 */ /* 0x000fea0003c00000 */
[----:B------:R0:W1:Y:S02]  /*2a80*/  SHFL.IDX P1, R33, R28, R31, R30 ;  /* 0x0000001f1c217389 */ /* 0x000064000002001e */
[----:B01----:R-:W-:Y:S05]  /*2a90*/  ENDCOLLECTIVE ;  /* 0x000000000000791b */ /* 0x003fea0003800000 */
.L_x_18189:
[----:B------:R-:W-:Y:S01]  /*2aa0*/  IMAD R35, R7, R34, R32 ;  /* 0x0000002207237224 */ /* 0x000fe200078e0220 */
[----:B------:R-:W-:-:S03]  /*2ab0*/  MOV R31, 0x5 ;  /* 0x00000005001f7802 */ /* 0x000fc60000000f00 */
[----:B------:R-:W-:-:S07]  /*2ac0*/  IMAD R32, R8, R33, R35 ;  /* 0x0000002108207224 */ /* 0x000fce00078e0223 */
[----:B------:R-:W-:Y:S05]  /*2ad0*/  WARPSYNC.COLLECTIVE R29, `(.L_x_18190) ;  /* 0x000000001d087348 */ /* 0x000fea0003c00000 */
[----:B------:R0:W1:Y:S02]  /*2ae0*/  SHFL.IDX P1, R33, R28, R31, R30 ;  /* 0x0000001f1c217389 */ /* 0x000064000002001e */
[----:B01----:R-:W-:Y:S05]  /*2af0*/  ENDCOLLECTIVE ;  /* 0x000000000000791b */ /* 0x003fea0003800000 */
.L_x_18190:
[----:B------:R-:W-:Y:S02]  /*2b00*/  HFMA2 R31, -RZ, RZ, 0, 3.5762786865234375e-07 ;  /* 0x00000006ff1f7431 */ /* 0x000fe400000001ff */
[----:B------:R-:W-:-:S04]  /*2b10*/  IMAD.MOV.U32 R29, RZ, RZ, R33 ;  /* 0x000000ffff1d7224 */ /* 0x000fc800078e0021 */
[----:B------:R-:W-:Y:S01]  /*2b20*/  IMAD R35, R9, R29, R32 ;  /* 0x0000001d09237224 */ /* 0x000fe200078e0220 */
[----:B------:R-:W-:-:S07]  /*2b30*/  MOV R29, 0xffffffff ;  /* 0xffffffff001d7802 */ /* 0x000fce0000000f00 */
[----:B------:R-:W-:Y:S05]  /*2b40*/  WARPSYNC.COLLECTIVE R29, `(.L_x_18191) ;  /* 0x000000001d087348 */ /* 0x000fea0003c00000 */
[----:B------:R0:W1:Y:S02]  /*2b50*/  SHFL.IDX P1, R33, R28, R31, R30 ;  /* 0x0000001f1c217389 */ /* 0x000064000002001e */
[----:B01----:R-:W-:Y:S05]  /*2b60*/  ENDCOLLECTIVE ;  /* 0x000000000000791b */ /* 0x003fea0003800000 */
.L_x_18191:
[----:B------:R-:W-:Y:S01]  /*2b70*/  IMAD.MOV.U32 R31, RZ, RZ, 0x7 ;  /* 0x00000007ff1f7424 */ /* 0x000fe200078e00ff */
[----:B------:R-:W-:-:S07]  /*2b80*/  MOV R36, R33 ;  /* 0x0000002100247202 */ /* 0x000fce0000000f00 */
[----:B------:R-:W-:Y:S05]  /*2b90*/  WARPSYNC.COLLECTIVE R29, `(.L_x_18192) ;  /* 0x000000001d087348 */ /* 0x000fea0003c00000 */
[----:B------:R0:W1:Y:S02]  /*2ba0*/  SHFL.IDX P1, R33, R28, R31, R30 ;  /* 0x0000001f1c217389 */ /* 0x000064000002001e */
[----:B01----:R-:W-:Y:S05]  /*2bb0*/  ENDCOLLECTIVE ;  /* 0x000000000000791b */ /* 0x003fea0003800000 */
.L_x_18192:
[----:B------:R-:W-:Y:S02]  /*2bc0*/  IMAD R32, R10, R36, R35 ;  /* 0x000000240a207224 */ /* 0x000fe400078e0223 */
[----:B------:R-:W-:Y:S01]  /*2bd0*/  HFMA2 R31, -RZ, RZ, 0, 4.76837158203125e-07 ;  /* 0x00000008ff1f7431 */ /* 0x000fe200000001ff */
[----:B------:R-:W-:-:S07]  /*2be0*/  MOV R34, R33 ;  /* 0x0000002100227202 */ /* 0x000fce0000000f00 */
[----:B------:R-:W-:Y:S05]  /*2bf0*/  WARPSYNC.COLLECTIVE R29, `(.L_x_18193) ;  /* 0x000000001d087348 */ /* 0x000fea0003c00000 */
[----:B------:R0:W1:Y:S02]  /*2c00*/  SHFL.IDX P1, R33, R28, R31, R30 ;  /* 0x0000001f1c217389 */ /* 0x000064000002001e */
[----:B01----:R-:W-:Y:S05]  /*2c10*/  ENDCOLLECTIVE ;  /* 0x000000000000791b */ /* 0x003fea0003800000 */
.L_x_18193:
[----:B------:R-:W-:Y:S02]  /*2c20*/  IMAD R32, R11, R34, R32 ;  /* 0x000000220b207224 */ /* 0x000fe400078e0220 */
[----:B------:R-:W-:Y:S01]  /*2c30*/  IMAD.MOV.U32 R31, RZ, RZ, 0x9 ;  /* 0x00000009ff1f7424 */ /* 0x000fe200078e00ff */
[----:B------:R-:W-:-:S07]  /*2c40*/  MOV R37, R33 ;  /* 0x0000002100257202 */ /* 0x000fce0000000f00 */
[----:B------:R-:W-:Y:S05]  /*2c50*/  WARPSYNC.COLLECTIVE R29, `(.L_x_18194) ;  /* 0x000000001d087348 */ /* 0x000fea0003c00000 */
[----:B------:R0:W1:Y:S02]  /*2c60*/  SHFL.IDX P1, R33, R28, R31, R30 ;  /* 0x0000001f1c217389 */ /* 0x000064000002001e */
[----:B01----:R-:W-:Y:S05]  /*2c70*/  ENDCOLLECTIVE ;  /* 0x000000000000791b */ /* 0x003fea0003800000 */
.L_x_18194:
[----:B------:R-:W-:Y:S02]  /*2c80*/  IMAD R32, R12, R37, R32 ;  /* 0x000000250c207224 */ /* 0x000fe400078e0220 */
[----:B------:R-:W-:Y:S02]  /*2c90*/  HFMA2 R31, -RZ, RZ, 0, 5.9604644775390625e-07 ;  /* 0x0000000aff1f7431 */ /* 0x000fe400000001ff */
[----:B------:R-:W-:-:S07]  /*2ca0*/  IMAD R32, R13, R33, R32 ;  /* 0x000000210d207224 */ /* 0x000fce00078e0220 */
[----:B------:R-:W-:Y:S05]  /*2cb0*/  WARPSYNC.COLLECTIVE R29, `(.L_x_18195) ;  /* 0x000000001d087348 */ /* 0x000fea0003c00000 */
[----:B------:R0:W1:Y:S02]  /*2cc0*/  SHFL.IDX P1, R33, R28, R31, R30 ;  /* 0x0000001f1c217389 */ /* 0x000064000002001e */
[----:B01----:R-:W-:Y:S05]  /*2cd0*/  ENDCOLLECTIVE ;  /* 0x000000000000791b */ /* 0x003fea0003800000 */
.L_x_18195:
[----:B------:R-:W-:Y:S01]  /*2ce0*/  HFMA2 R31, -RZ, RZ, 0, 6.55651092529296875e-07 ;  /* 0x0000000bff1f7431 */ /* 0x000fe200000001ff */
[----:B------:R-:W-:-:S07]  /*2cf0*/  MOV R35, R33 ;  /* 0x0000002100237202 */ /* 0x000fce0000000f00 */
[----:B------:R-:W-:Y:S05]  /*2d00*/  WARPSYNC.COLLECTIVE R29, `(.L_x_18196) ;  /* 0x000000001d087348 */ /* 0x000fea0003c00000 */
[----:B------:R0:W1:Y:S02]  /*2d10*/  SHFL.IDX P1, R33, R28, R31, R30 ;  /* 0x0000001f1c217389 */ /* 0x000064000002001e */
[----:B01----:R-:W-:Y:S05]  /*2d20*/  ENDCOLLECTIVE ;  /* 0x000000000000791b */ /* 0x003fea0003800000 */
.L_x_18196:
[----:B------:R-:W-:Y:S01]  /*2d30*/  IMAD R32, R14, R35, R32 ;  /* 0x000000230e207224 */ /* 0x000fe200078e0220 */
[----:B------:R-:W-:Y:S01]  /*2d40*/  MOV R31, 0xc ;  /* 0x0000000c001f7802 */ /* 0x000fe20000000f00 */
[----:B------:R-:W-:-:S07]  /*2d50*/  IMAD.MOV.U32 R34, RZ, RZ, R33 ;  /* 0x000000ffff227224 */ /* 0x000fce00078e0021 */
[----:B------:R-:W-:Y:S05]  /*2d60*/  WARPSYNC.COLLECTIVE R29, `(.L_x_18197) ;  /* 0x000000001d087348 */ /* 0x000fea0003c00000 */
[----:B------:R0:W1:Y:S02]  /*2d70*/  SHFL.IDX P1, R33, R28, R31, R30 ;  /* 0x0000001f1c217389 */ /* 0x000064000002001e */
[----:B01----:R-:W-:Y:S05]  /*2d80*/  ENDCOLLECTIVE ;  /* 0x000000000000791b */ /* 0x003fea0003800000 */
.L_x_18197:
[----:B------:R-:W-:Y:S02]  /*2d90*/  IMAD R32, R15, R34, R32 ;  /* 0x000000220f207224 */ /* 0x000fe400078e0220 */
[----:B------:R-:W-:Y:S01]  /*2da0*/  HFMA2 R31, -RZ, RZ, 0, 7.74860382080078125e-07 ;  /* 0x0000000dff1f7431 */ /* 0x000fe200000001ff */
[----:B------:R-:W-:-:S07]  /*2db0*/  MOV R37, R33 ;  /* 0x0000002100257202 */ /* 0x000fce0000000f00 */
[----:B------:R-:W-:Y:S05]  /*2dc0*/  WARPSYNC.COLLECTIVE R29, `(.L_x_18198) ;  /* 0x000000001d087348 */ /* 0x000fea0003c00000 */
[----:B------:R0:W1:Y:S02]  /*2dd0*/  SHFL.IDX P1, R33, R28, R31, R30 ;  /* 0x0000001f1c217389 */ /* 0x000064000002001e */
[----:B01----:R-:W-:Y:S05]  /*2de0*/  ENDCOLLECTIVE ;  /* 0x000000000000791b */ /* 0x003fea0003800000 */
.L_x_18198:
[----:B------:R-:W-:Y:S02]  /*2df0*/  IMAD R32, R16, R37, R32 ;  /* 0x0000002510207224 */ /* 0x000fe400078e0220 */
[----:B------:R-:W-:Y:S02]  /*2e00*/  IMAD.MOV.U32 R31, RZ, RZ, 0xe ;  /* 0x0000000eff1f7424 */ /* 0x000fe400078e00ff */
[----:B------:R-:W-:-:S07]  /*2e10*/  IMAD R37, R17, R33, R32 ;  /* 0x0000002111257224 */ /* 0x000fce00078e0220 */
[----:B------:R-:W-:Y:S05]  /*2e20*/  WARPSYNC.COLLECTIVE R29, `(.L_x_18199) ;  /* 0x000000001d087348 */ /* 0x000fea0003c00000 */
[----:B------:R0:W1:Y:S02]  /*2e30*/  SHFL.IDX P1, R33, R28, R31, R30 ;  /* 0x0000001f1c217389 */ /* 0x000064000002001e */
[----:B01----:R-:W-:Y:S05]  /*2e40*/  ENDCOLLECTIVE ;  /* 0x000000000000791b */ /* 0x003fea0003800000 */
.L_x_18199:
[----:B------:R-:W-:Y:S01]  /*2e50*/  HFMA2 R31, -RZ, RZ, 0, 8.94069671630859375e-07 ;  /* 0x0000000fff1f7431 */ /* 0x000fe200000001ff */
[----:B------:R-:W-:-:S07]  /*2e60*/  MOV R36, R33 ;  /* 0x0000002100247202 */ /* 0x000fce0000000f00 */
[----:B------:R-:W-:Y:S05]  /*2e70*/  WARPSYNC.COLLECTIVE R29, `(.L_x_18200) ;  /* 0x000000001d087348 */ /* 0x000fea0003c00000 */
[----:B------:R0:W1:Y:S02]  /*2e80*/  SHFL.IDX P1, R33, R28, R31, R30 ;  /* 0x0000001f1c217389 */ /* 0x000064000002001e */
[----:B01----:R-:W-:Y:S05]  /*2e90*/  ENDCOLLECTIVE ;  /* 0x000000000000791b */ /* 0x003fea0003800000 */
.L_x_18200:
[----:B------:R-:W-:Y:S01]  /*2ea0*/  IMAD R36, R18, R36, R37 ;  /* 0x0000002412247224 */ /* 0x000fe200078e0225 */
[----:B------:R-:W-:Y:S01]  /*2eb0*/  MOV R35, R33 ;  /* 0x0000002100237202 */ /* 0x000fe20000000f00 */
[----:B------:R-:W-:Y:S06]  /*2ec0*/  BRA `(.L_x_18201) ;  /* 0xffffffe800207947 */ /* 0x000fec000383ffff */
.L_x_18202:
        /* <DEDUP_REMOVED lines=11> */
.L_x_58391:


//--------------------- .text._Z9cuda_gemmIiLi256ELi4ELi1ELi16ELi16ELi16ELi32ELi0ELi0EEviiiPT_S1_S1_ii --------------------------
	.section	.text._Z9cuda_gemmIiLi256ELi4ELi1ELi16ELi16ELi16ELi32ELi0ELi0EEviiiPT_S1_S1_ii,"ax",@progbits
	.align	128
        .global         _Z9cuda_gemmIiLi256ELi4ELi1ELi16ELi16ELi16ELi32ELi0ELi0EEviiiPT_S1_S1_ii
        .type           _Z9cuda_gemmIiLi256ELi4ELi1ELi16ELi16ELi16ELi32ELi0ELi0EEviiiPT_S1_S1_ii,@function
        .size           _Z9cuda_gemmIiLi256ELi4ELi1ELi16ELi16ELi16ELi32ELi0ELi0EEviiiPT_S1_S1_ii,(.L_x_58392 - _Z9cuda_gemmIiLi256ELi4ELi1ELi16ELi16ELi16ELi32ELi0ELi0EEviiiPT_S1_S1_ii)
        .other          _Z9cuda_gemmIiLi256ELi4ELi1ELi16ELi16ELi16ELi32ELi0ELi0EEviiiPT_S1_S1_ii,@"STO_CUDA_ENTRY STV_DEFAULT"
_Z9cuda_gemmIiLi256ELi4ELi1ELi16ELi16ELi16ELi32ELi0ELi0EEviiiPT_S1_S1_ii:
.text._Z9cuda_gemmIiLi256ELi4ELi1ELi16ELi16ELi16ELi32ELi0ELi0EEviiiPT_S1_S1_ii:
        /* <DEDUP_REMOVED lines=37> */
.L_x_18205:
        /* <DEDUP_REMOVED lines=25> */
.L_x_18204:
[----:B------:R-:W-:Y:S05]  /*03e0*/  BSYNC.RECONVERGENT B0 ;  /* 0x0000000000007941 */ /* 0x000fea0003800200 */
.L_x_18203:
        /* <DEDUP_REMOVED lines=214> */
.L_x_18381:
        /* <DEDUP_REMOVED lines=43> */
.L_x_18209:
[----:B------:R-:W-:Y:S05]  /*1400*/  BSYNC.RECONVERGENT B1 ;  /* 0x0000000000017941 */ /* 0x000fea0003800200 */
.L_x_18208:
        /* <DEDUP_REMOVED lines=10> */
.L_x_18212:
        /* <DEDUP_REMOVED lines=22> */
.L_x_18211:
[----:B------:R-:W-:Y:S05]  /*1610*/  BSYNC.RECONVERGENT B1 ;  /* 0x0000000000017941 */ /* 0x000fea0003800200 */
.L_x_18210:
        /* <DEDUP_REMOVED lines=24> */
.L_x_18214:
[----:B------:R-:W-:Y:S05]  /*17a0*/  BSYNC.RECONVERGENT B1 ;  /* 0x0000000000017941 */ /* 0x000fea0003800200 */
.L_x_18213:
[----:B------:R-:W-:Y:S05]  /*17b0*/  @!P1 BRA `(.L_x_18207) ;  /* 0x0000000000389947 */ /* 0x000fea0003800000 */
[----:B-12---:R-:W1:Y:S01]  /*17c0*/  S2R R48, SR_CgaCtaId ;  /* 0x0000000000307919 */ /* 0x006e620000008800 */
[----:B---3--:R-:W-:-:S05]  /*17d0*/  MOV R31, 0x400 ;  /* 0x00000400001f7802 */ /* 0x008fca0000000f00 */
[----:B------:R-:W-:-:S05]  /*17e0*/  VIADD R31, R31, 0x500 ;  /* 0x000005001f1f7836 */ /* 0x000fca0000000000 */
[----:B-1----:R-:W-:-:S07]  /*17f0*/  LEA R51, R48, R31, 0x18 ;  /* 0x0000001f30337211 */ /* 0x002fce00078ec0ff */
.L_x_18215:
        /* <DEDUP_REMOVED lines=10> */
.L_x_18207:
[----:B------:R-:W-:Y:S05]  /*18a0*/  BSYNC.RECONVERGENT B0 ;  /* 0x0000000000007941 */ /* 0x000fea0003800200 */
.L_x_18206:
[----:B------:R-:W-:Y:S01]  /*18b0*/  BAR.SYNC.DEFER_BLOCKING 0x0 ;  /* 0x0000000000007b1d */ /* 0x000fe20000010000 */
[----:B------:R-:W-:-:S09]  /*18c0*/  UISETP.GE.AND UP0, UPT, UR4, 0x1, UPT ;  /* 0x000000010400788c */ /* 0x000fd2000bf06270 */
[----:B------:R-:W-:Y:S05]  /*18d0*/  BRA.U !UP0, `(.L_x_18216) ;  /* 0x0000003908907547 */ /* 0x000fea000b800000 */
[----:B------:R-:W-:-:S09]  /*18e0*/  UISETP.NE.AND UP0, UPT, UR15, 0x1, UPT ;  /* 0x000000010f00788c */ /* 0x000fd2000bf05270 */
[----:B------:R-:W-:Y:S05]  /*18f0*/  BRA.U UP0, `(.L_x_18217) ;  /* 0x0000001100c07547 */ /* 0x000fea000b800000 */
[----:B0---4-:R-:W-:Y:S01]  /*1900*/  HFMA2 R49, -RZ, RZ, 0, 0 ;  /* 0x00000000ff317431 */ /* 0x011fe200000001ff */
[----:B------:R-:W-:Y:S06]  /*1910*/  BSSY B1, `(.L_x_18218) ;  /* 0x000012d000017945 */ /* 0x000fec0003800000 */
.L_x_18270:
        /* <DEDUP_REMOVED lines=18> */
.L_x_18219:
        /* <DEDUP_REMOVED lines=8> */
.L_x_18220:
        /* <DEDUP_REMOVED lines=8> */
.L_x_18221:
        /* <DEDUP_REMOVED lines=8> */
.L_x_18222:
        /* <DEDUP_REMOVED lines=8> */
.L_x_18223:
        /* <DEDUP_REMOVED lines=9> */
.L_x_18224:
        /* <DEDUP_REMOVED lines=9> */
.L_x_18225:
        /* <DEDUP_REMOVED lines=9> */
.L_x_18226:
        /* <DEDUP_REMOVED lines=10> */
.L_x_18227:
        /* <DEDUP_REMOVED lines=11> */
.L_x_18228:
        /* <DEDUP_REMOVED lines=11> */
.L_x_18229:
        /* <DEDUP_REMOVED lines=11> */
.L_x_18230:
        /* <DEDUP_REMOVED lines=11> */
.L_x_18231:
        /* <DEDUP_REMOVED lines=11> */
.L_x_18232:
        /* <DEDUP_REMOVED lines=11> */
.L_x_18233:
        /* <DEDUP_REMOVED lines=11> */
.L_x_18234:
        /* <DEDUP_REMOVED lines=31> */
.L_x_18269:
[----:B------:R-:W-:Y:S02]  /*2550*/  IMAD R50, R52, 0x44, R51 ;  /* 0x0000004434327824 */ /* 0x000fe400078e0233 */
[----:B-1----:R-:W-:-:S04]  /*2560*/  HFMA2 R55, -RZ, RZ, 0, 0 ;  /* 0x00000000ff377431 */ /* 0x002fc800000001ff */
[----:B------:R-:W1:Y:S01]  /*2570*/  LDS R50, [R50] ;  /* 0x0000000032327984 */ /* 0x000e620000000800 */
[----:B------:R-:W-:Y:S05]  /*2580*/  @!P5 BRA `(.L_x_18237) ;  /* 0x000000000010d947 */ /* 0x000fea0003800000 */
[----:B------:R-:W-:-:S03]  /*2590*/  UMOV UR10, 0xffffffff ;  /* 0xffffffff000a7882 */ /* 0x000fc60000000000 */
[----:B------:R-:W-:Y:S05]  /*25a0*/  BRA.DIV UR10, `(.L_x_18238) ;  /* 0x0000003e0a6c7947 */ /* 0x000fea000b800000 */
[----:B-1----:R1:W3:Y:S02]  /*25b0*/  SHFL.IDX PT, R30, R50, R28, R19 ;  /* 0x0000001c321e7389 */ /* 0x0022e400000e0013 */
.L_x_18384:
[----:B0--3--:R-:W-:-:S07]  /*25c0*/  IMAD R55, R29, R30, RZ ;  /* 0x0000001e1d377224 */ /* 0x009fce00078e02ff */
.L_x_18237:
[----:B------:R-:W-:Y:S05]  /*25d0*/  @!P4 BRA `(.L_x_18239) ;  /* 0x000000000010c947 */ /* 0x000fea0003800000 */
[----:B------:R-:W-:-:S03]  /*25e0*/  UMOV UR10, 0xffffffff ;  /* 0xffffffff000a7882 */ /* 0x000fc60000000000 */
[----:B------:R-:W-:Y:S05]  /*25f0*/  BRA.DIV UR10, `(.L_x_18240) ;  /* 0x0000003e0a787947 */ /* 0x000fea000b800000 */
[----:B-1----:R1:W3:Y:S02]  /*2600*/  SHFL.IDX PT, R30, R50, R4, R19 ;  /* 0x00000004321e7389 */ /* 0x0022e400000e0013 */
.L_x_18387:
[----:B--23--:R-:W-:-:S07]  /*2610*/  IMAD R55, R32, R30, R55 ;  /* 0x0000001e20377224 */ /* 0x00cfce00078e0237 */
.L_x_18239:
[----:B------:R-:W-:Y:S05]  /*2620*/  @!P3 BRA `(.L_x_18241) ;  /* 0x000000000010b947 */ /* 0x000fea0003800000 */
[----:B------:R-:W-:-:S03]  /*2630*/  UMOV UR10, 0xffffffff ;  /* 0xffffffff000a7882 */ /* 0x000fc60000000000 */
[----:B------:R-:W-:Y:S05]  /*2640*/  BRA.DIV UR10, `(.L_x_18242) ;  /* 0x0000003e0a847947 */ /* 0x000fea000b800000 */
[----:B-1----:R1:W3:Y:S02]  /*2650*/  SHFL.IDX PT, R30, R50, R5, R19 ;  /* 0x00000005321e7389 */ /* 0x0022e400000e0013 */
.L_x_18390:
[----:B---3--:R-:W-:-:S07]  /*2660*/  IMAD R55, R33, R30, R55 ;  /* 0x0000001e21377224 */ /* 0x008fce00078e0237 */
.L_x_18241:
[----:B------:R-:W-:Y:S05]  /*2670*/  @!P2 BRA `(.L_x_18243) ;  /* 0x000000000010a947 */ /* 0x000fea0003800000 */
[----:B------:R-:W-:-:S03]  /*2680*/  UMOV UR10, 0xffffffff ;  /* 0xffffffff000a7882 */ /* 0x000fc60000000000 */
[----:B------:R-:W-:Y:S05]  /*2690*/  BRA.DIV UR10, `(.L_x_18244) ;  /* 0x0000003e0a907947 */ /* 0x000fea000b800000 */
[----:B-1----:R1:W3:Y:S02]  /*26a0*/  SHFL.IDX PT, R30, R50, R6, R19 ;  /* 0x00000006321e7389 */ /* 0x0022e400000e0013 */
.L_x_18393:
[----:B---3--:R-:W-:-:S07]  /*26b0*/  IMAD R55, R34, R30, R55 ;  /* 0x0000001e22377224 */ /* 0x008fce00078e0237 */
.L_x_18243:
[----:B------:R-:W-:Y:S05]  /*26c0*/  @!P1 BRA `(.L_x_18245) ;  /* 0x0000000000109947 */ /* 0x000fea0003800000 */
[----:B------:R-:W-:-:S03]  /*26d0*/  UMOV UR10, 0xffffffff ;  /* 0xffffffff000a7882 */ /* 0x000fc60000000000 */
[----:B------:R-:W-:Y:S05]  /*26e0*/  BRA.DIV UR10, `(.L_x_18246) ;  /* 0x0000003e0a9c7947 */ /* 0x000fea000b800000 */
[----:B-1----:R1:W3:Y:S02]  /*26f0*/  SHFL.IDX PT, R30, R50, R7, R19 ;  /* 0x00000007321e7389 */ /* 0x0022e400000e0013 */
.L_x_18396:
[----:B---3--:R-:W-:-:S07]  /*2700*/  IMAD R55, R35, R30, R55 ;  /* 0x0000001e23377224 */ /* 0x008fce00078e0237 */
.L_x_18245:
[----:B------:R-:W3:Y:S02]  /*2710*/  LDC R56, c[0x0][0x3ac] ;  /* 0x0000eb00ff387b82 */ /* 0x000ee40000000800 */
[----:B---3--:R-:W-:-:S13]  /*2720*/  ISETP.GE.AND P0, PT, R56, 0x6, PT ;  /* 0x000000063800780c */ /* 0x008fda0003f06270 */
[----:B------:R-:W-:Y:S05]  /*2730*/  @!P0 BRA `(.L_x_18247) ;  /* 0x0000000000108947 */ /* 0x000fea0003800000 */
[----:B------:R-:W-:-:S03]  /*2740*/  UMOV UR10, 0xffffffff ;  /* 0xffffffff000a7882 */ /* 0x000fc60000000000 */
[----:B------:R-:W-:Y:S05]  /*2750*/  BRA.DIV UR10, `(.L_x_18248) ;  /* 0x0000003e0aa07947 */ /* 0x000fea000b800000 */
[----:B-1----:R1:W3:Y:S02]  /*2760*/  SHFL.IDX PT, R30, R50, R8, R19 ;  /* 0x00000008321e7389 */ /* 0x0022e400000e0013 */
.L_x_18399:
[----:B---3--:R-:W-:-:S07]  /*2770*/  IMAD R55, R36, R30, R55 ;  /* 0x0000001e24377224 */ /* 0x008fce00078e0237 */
.L_x_18247:
[----:B------:R-:W-:-:S13]  /*2780*/  ISETP.GE.AND P0, PT, R56, 0x7, PT ;  /* 0x000000073800780c */ /* 0x000fda0003f06270 */
[----:B------:R-:W-:Y:S05]  /*2790*/  @!P0 BRA `(.L_x_18249) ;  /* 0x0000000000108947 */ /* 0x000fea0003800000 */
[----:B------:R-:W-:-:S03]  /*27a0*/  UMOV UR10, 0xffffffff ;  /* 0xffffffff000a7882 */ /* 0x000fc60000000000 */
[----:B------:R-:W-:Y:S05]  /*27b0*/  BRA.DIV UR10, `(.L_x_18250) ;  /* 0x0000003e0aa87947 */ /* 0x000fea000b800000 */
[----:B-1----:R1:W3:Y:S02]  /*27c0*/  SHFL.IDX PT, R30, R50, R9, R19 ;  /* 0x00000009321e7389 */ /* 0x0022e400000e0013 */
.L_x_18402:
[----:B---3--:R-:W-:-:S07]  /*27d0*/  IMAD R55, R37, R30, R55 ;  /* 0x0000001e25377224 */ /* 0x008fce00078e0237 */
.L_x_18249:
[----:B------:R-:W-:-:S13]  /*27e0*/  ISETP.GE.AND P0, PT, R56, 0x8, PT ;  /* 0x000000083800780c */ /* 0x000fda0003f06270 */
[----:B------:R-:W-:Y:S05]  /*27f0*/  @!P0 BRA `(.L_x_18251) ;  /* 0x0000000000108947 */ /* 0x000fea0003800000 */
[----:B------:R-:W-:-:S03]  /*2800*/  UMOV UR10, 0xffffffff ;  /* 0xffffffff000a7882 */ /* 0x000fc60000000000 */
[----:B------:R-:W-:Y:S05]  /*2810*/  BRA.DIV UR10, `(.L_x_18252) ;  /* 0x0000003e0ab07947 */ /* 0x000fea000b800000 */
[----:B-1----:R1:W3:Y:S02]  /*2820*/  SHFL.IDX PT, R30, R50, R10, R19 ;  /* 0x0000000a321e7389 */ /* 0x0022e400000e0013 */
.L_x_18405:
[----:B---3--:R-:W-:-:S07]  /*2830*/  IMAD R55, R38, R30, R55 ;  /* 0x0000001e26377224 */ /* 0x008fce00078e0237 */
.L_x_18251:
[----:B------:R-:W-:-:S13]  /*2840*/  ISETP.GE.AND P0, PT, R56, 0x9, PT ;  /* 0x000000093800780c */ /* 0x000fda0003f06270 */
[----:B------:R-:W-:Y:S05]  /*2850*/  @!P0 BRA `(.L_x_18253) ;  /* 0x0000000000108947 */ /* 0x000fea0003800000 */
[----:B------:R-:W-:-:S03]  /*2860*/  UMOV UR10, 0xffffffff ;  /* 0xffffffff000a7882 */ /* 0x000fc60000000000 */
[----:B------:R-:W-:Y:S05]  /*2870*/  BRA.DIV UR10, `(.L_x_18254) ;  /* 0x0000003e0ab87947 */ /* 0x000fea000b800000 */
[----:B-1----:R1:W3:Y:S02]  /*2880*/  SHFL.IDX PT, R30, R50, R11, R19 ;  /* 0x0000000b321e7389 */ /* 0x0022e400000e0013 */
.L_x_18408:
[----:B---3--:R-:W-:-:S07]  /*2890*/  IMAD R55, R39, R30, R55 ;  /* 0x0000001e27377224 */ /* 0x008fce00078e0237 */
.L_x_18253:
[----:B------:R-:W-:-:S13]  /*28a0*/  ISETP.GE.AND P0, PT, R56, 0xa, PT ;  /* 0x0000000a3800780c */ /* 0x000fda0003f06270 */
[----:B------:R-:W-:Y:S05]  /*28b0*/  @!P0 BRA `(.L_x_18255) ;  /* 0x0000000000108947 */ /* 0x000fea0003800000 */
[----:B------:R-:W-:-:S03]  /*28c0*/  UMOV UR10, 0xffffffff ;  /* 0xffffffff000a7882 */ /* 0x000fc60000000000 */
[----:B------:R-:W-:Y:S05]  /*28d0*/  BRA.DIV UR10, `(.L_x_18256) ;  /* 0x0000003e0ac07947 */ /* 0x000fea000b800000 */
[----:B-1----:R1:W3:Y:S02]  /*28e0*/  SHFL.IDX PT, R30, R50, R12, R19 ;  /* 0x0000000c321e7389 */ /* 0x0022e400000e0013 */
.L_x_18411:
[----:B---3--:R-:W-:-:S07]  /*28f0*/  IMAD R55, R40, R30, R55 ;  /* 0x0000001e28377224 */ /* 0x008fce00078e0237 */
.L_x_18255:
[----:B------:R-:W-:-:S13]  /*2900*/  ISETP.GE.AND P0, PT, R56, 0xb, PT ;  /* 0x0000000b3800780c */ /* 0x000fda0003f06270 */
[----:B------:R-:W-:Y:S05]  /*2910*/  @!P0 BRA `(.L_x_18257) ;  /* 0x0000000000108947 */ /* 0x000fea0003800000 */
[----:B------:R-:W-:-:S03]  /*2920*/  UMOV UR10, 0xffffffff ;  /* 0xffffffff000a7882 */ /* 0x000fc60000000000 */
[----:B------:R-:W-:Y:S05]  /*2930*/  BRA.DIV UR10, `(.L_x_18258) ;  /* 0x0000003e0ac87947 */ /* 0x000fea000b800000 */
[----:B-1----:R1:W3:Y:S02]  /*2940*/  SHFL.IDX PT, R30, R50, R13, R19 ;  /* 0x0000000d321e7389 */ /* 0x0022e400000e0013 */
.L_x_18414:
[----:B---3--:R-:W-:-:S07]  /*2950*/  IMAD R55, R41, R30, R55 ;  /* 0x0000001e29377224 */ /* 0x008fce00078e0237 */
.L_x_18257:
[----:B------:R-:W-:-:S13]  /*2960*/  ISETP.GE.AND P0, PT, R56, 0xc, PT ;  /* 0x0000000c3800780c */ /* 0x000fda0003f06270 */
[----:B------:R-:W-:Y:S05]  /*2970*/  @!P0 BRA `(.L_x_18259) ;  /* 0x0000000000108947 */ /* 0x000fea0003800000 */
[----:B------:R-:W-:-:S03]  /*2980*/  UMOV UR10, 0xffffffff ;  /* 0xffffffff000a7882 */ /* 0x000fc60000000000 */
[----:B------:R-:W-:Y:S05]  /*2990*/  BRA.DIV UR10, `(.L_x_18260) ;  /* 0x0000003e0ad07947 */ /* 0x000fea000b800000 */
[----:B-1----:R1:W3:Y:S02]  /*29a0*/  SHFL.IDX PT, R30, R50, R14, R19 ;  /* 0x0000000e321e7389 */ /* 0x0022e400000e0013 */
.L_x_18417:
[----:B---3--:R-:W-:-:S07]  /*29b0*/  IMAD R55, R42, R30, R55 ;  /* 0x0000001e2a377224 */ /* 0x008fce00078e0237 */
.L_x_18259:
[----:B------:R-:W-:-:S13]  /*29c0*/  ISETP.GE.AND P0, PT, R56, 0xd, PT ;  /* 0x0000000d3800780c */ /* 0x000fda0003f06270 */
[----:B------:R-:W-:Y:S05]  /*29d0*/  @!P0 BRA `(.L_x_18261) ;  /* 0x0000000000108947 */ /* 0x000fea0003800000 */
[----:B------:R-:W-:-:S03]  /*29e0*/  UMOV UR10, 0xffffffff ;  /* 0xffffffff000a7882 */ /* 0x000fc60000000000 */
[----:B------:R-:W-:Y:S05]  /*29f0*/  BRA.DIV UR10, `(.L_x_18262) ;  /* 0x0000003e0ad87947 */ /* 0x000fea000b800000 */
[----:B-1----:R1:W3:Y:S02]  /*2a00*/  SHFL.IDX PT, R30, R50, R15, R19 ;  /* 0x0000000f321e7389 */ /* 0x0022e400000e0013 */
.L_x_18420:
[----:B---3--:R-:W-:-:S07]  /*2a10*/  IMAD R55, R43, R30, R55 ;  /* 0x0000001e2b377224 */ /* 0x008fce00078e0237 */
.L_x_18261:
[----:B------:R-:W-:-:S13]  /*2a20*/  ISETP.GE.AND P0, PT, R56, 0xe, PT ;  /* 0x0000000e3800780c */ /* 0x000fda0003f06270 */
[----:B------:R-:W-:Y:S05]  /*2a30*/  @!P0 BRA `(.L_x_18263) ;  /* 0x0000000000108947 */ /* 0x000fea0003800000 */
[----:B------:R-:W-:-:S03]  /*2a40*/  UMOV UR10, 0xffffffff ;  /* 0xffffffff000a7882 */ /* 0x000fc60000000000 */
[----:B------:R-:W-:Y:S05]  /*2a50*/  BRA.DIV UR10, `(.L_x_18264) ;  /* 0x0000003e0ae07947 */ /* 0x000fea000b800000 */
[----:B-1----:R1:W3:Y:S02]  /*2a60*/  SHFL.IDX PT, R30, R50, R16, R19 ;  /* 0x00000010321e7389 */ /* 0x0022e400000e0013 */
.L_x_18423:
[----:B---3--:R-:W-:-:S07]  /*2a70*/  IMAD R55, R44, R30, R55 ;  /* 0x0000001e2c377224 */ /* 0x008fce00078e0237 */
.L_x_18263:
[----:B------:R-:W-:-:S13]  /*2a80*/  ISETP.GE.AND P0, PT, R56, 0xf, PT ;  /* 0x0000000f3800780c */ /* 0x000fda0003f06270 */
[----:B------:R-:W-:Y:S05]  /*2a90*/  @!P0 BRA `(.L_x_18265) ;  /* 0x0000000000108947 */ /* 0x000fea0003800000 */
[----:B------:R-:W-:-:S03]  /*2aa0*/  UMOV UR10, 0xffffffff ;  /* 0xffffffff000a7882 */ /* 0x000fc60000000000 */
[----:B------:R-:W-:Y:S05]  /*2ab0*/  BRA.DIV UR10, `(.L_x_18266) ;  /* 0x0000003e0ae87947 */ /* 0x000fea000b800000 */
[----:B-1----:R1:W3:Y:S02]  /*2ac0*/  SHFL.IDX PT, R30, R50, R17, R19 ;  /* 0x00000011321e7389 */ /* 0x0022e400000e0013 */
.L_x_18426:
[----:B---3--:R-:W-:-:S07]  /*2ad0*/  IMAD R55, R45, R30, R55 ;  /* 0x0000001e2d377224 */ /* 0x008fce00078e0237 */
.L_x_18265:
[----:B------:R-:W-:-:S13]  /*2ae0*/  ISETP.GE.AND P0, PT, R56, 0x10, PT ;  /* 0x000000103800780c */ /* 0x000fda0003f06270 */
[----:B------:R-:W-:Y:S05]  /*2af0*/  @!P0 BRA `(.L_x_18267) ;  /* 0x0000000000108947 */ /* 0x000fea0003800000 */
[----:B------:R-:W-:-:S03]  /*2b00*/  UMOV UR10, 0xffffffff ;  /* 0xffffffff000a7882 */ /* 0x000fc60000000000 */
[----:B------:R-:W-:Y:S05]  /*2b10*/  BRA.DIV UR10, `(.L_x_18268) ;  /* 0x0000003e0af07947 */ /* 0x000fea000b800000 */
[----:B-1----:R1:W3:Y:S02]  /*2b20*/  SHFL.IDX PT, R30, R50, R18, R19 ;  /* 0x00000012321e7389 */ /* 0x0022e400000e0013 */
.L_x_18429:
[----:B---3--:R-:W-:-:S07]  /*2b30*/  IMAD R55, R46, R30, R55 ;  /* 0x0000001e2e377224 */ /* 0x008fce00078e0237 */
.L_x_18267:
        /* <DEDUP_REMOVED lines=8> */
.L_x_18236:
[----:B------:R-:W-:Y:S05]  /*2bc0*/  BSYNC B0 ;  /* 0x0000000000007941 */ /* 0x000fea0003800000 */
.L_x_18235:
[----:B------:R-:W-:Y:S05]  /*2bd0*/  @!P6 BRA `(.L_x_18270) ;  /* 0xffffffec0050e947 */ /* 0x000fea000383ffff */
[----:B------:R-:W-:Y:S05]  /*2be0*/  BSYNC B1 ;  /* 0x0000000000017941 */ /* 0x000fea0003800000 */
.L_x_18218:
[----:B------:R-:W-:Y:S05]  /*2bf0*/  BRA `(.L_x_18216) ;  /* 0x0000002400c87947 */ /* 0x000fea0003800000 */
.L_x_18217:
[----:B------:R-:W5:Y:S02]  /*2c00*/  LDCU UR10, c[0x0][0x3ac] ;  /* 0x00007580ff0a77ac */ /* 0x000f640008000800 */
[----:B-----5:R-:W-:-:S09]  /*2c10*/  UISETP.GT.U32.AND UP0, UPT, UR10, 0x1f, UPT ;  /* 0x0000001f0a00788c */ /* 0x020fd2000bf04070 */
[----:B------:R-:W-:Y:S05]  /*2c20*/  BRA.U UP0, `(.L_x_18271) ;  /* 0x0000001100a07547 */ /* 0x000fea000b800000 */
[----:B0---4-:R-:W-:-:S07]  /*2c30*/  HFMA2 R49, -RZ, RZ, 0, 0 ;  /* 0x00000000ff317431 */ /* 0x011fce00000001ff */
.L_x_18323:
        /* <DEDUP_REMOVED lines=18> */
.L_x_18272:
        /* <DEDUP_REMOVED lines=8> */
.L_x_18273:
        /* <DEDUP_REMOVED lines=8> */
.L_x_18274:
        /* <DEDUP_REMOVED lines=8> */
.L_x_18275:
        /* <DEDUP_REMOVED lines=8> */
.L_x_18276:
        /* <DEDUP_REMOVED lines=9> */
.L_x_18277:
        /* <DEDUP_REMOVED lines=9> */
.L_x_18278:
        /* <DEDUP_REMOVED lines=9> */
.L_x_18279:
        /* <DEDUP_REMOVED lines=10> */
.L_x_18280:
        /* <DEDUP_REMOVED lines=11> */
.L_x_18281:
        /* <DEDUP_REMOVED lines=11> */
.L_x_18282:
        /* <DEDUP_REMOVED lines=11> */
.L_x_18283:
        /* <DEDUP_REMOVED lines=11> */
.L_x_18284:
        /* <DEDUP_REMOVED lines=11> */
.L_x_18285:
        /* <DEDUP_REMOVED lines=11> */
.L_x_18286:
        /* <DEDUP_REMOVED lines=11> */
.L_x_18287:
        /* <DEDUP_REMOVED lines=27> */
.L_x_18322:
[----:B-1----:R-:W-:Y:S02]  /*3830*/  IMAD R50, R52, 0x44, R51 ;  /* 0x0000004434327824 */ /* 0x002fe400078e0233 */
[----:B------:R-:W-:-:S04]  /*3840*/  IMAD.MOV.U32 R55, RZ, RZ, RZ ;  /* 0x000000ffff377224 */ /* 0x000fc800078e00ff */
[----:B------:R-:W1:Y:S01]  /*3850*/  LDS R50, [R50] ;  /* 0x0000000032327984 */ /* 0x000e620000000800 */
[----:B------:R-:W-:Y:S05]  /*3860*/  @!P5 BRA `(.L_x_18290) ;  /* 0x000000000010d947 */ /* 0x000fea0003800000 */
[----:B------:R-:W-:-:S03]  /*3870*/  UMOV UR10, 0xffffffff ;  /* 0xffffffff000a7882 */ /* 0x000fc60000000000 */
[----:B------:R-:W-:Y:S05]  /*3880*/  BRA.DIV UR10, `(.L_x_18291) ;  /* 0x000000320ab47947 */ /* 0x000fea000b800000 */
[----:B-1----:R1:W3:Y:S02]  /*3890*/  SHFL.IDX PT, R30, R50, R28, R19 ;  /* 0x0000001c321e7389 */ /* 0x0022e400000e0013 */
.L_x_18432:
[----:B0--3--:R-:W-:-:S07]  /*38a0*/  IMAD R55, R29, R30, RZ ;  /* 0x0000001e1d377224 */ /* 0x009fce00078e02ff */
.L_x_18290:
[----:B------:R-:W-:Y:S05]  /*38b0*/  @!P4 BRA `(.L_x_18292) ;  /* 0x000000000010c947 */ /* 0x000fea0003800000 */
[----:B------:R-:W-:-:S03]  /*38c0*/  UMOV UR10, 0xffffffff ;  /* 0xffffffff000a7882 */ /* 0x000fc60000000000 */
[----:B------:R-:W-:Y:S05]  /*38d0*/  BRA.DIV UR10, `(.L_x_18293) ;  /* 0x000000320ac07947 */ /* 0x000fea000b800000 */
[----:B-1----:R1:W3:Y:S02]  /*38e0*/  SHFL.IDX PT, R30, R50, R4, R19 ;  /* 0x00000004321e7389 */ /* 0x0022e400000e0013 */
.L_x_18435:
[----:B--23--:R-:W-:-:S07]  /*38f0*/  IMAD R55, R32, R30, R55 ;  /* 0x0000001e20377224 */ /* 0x00cfce00078e0237 */
.L_x_18292:
[----:B------:R-:W-:Y:S05]  /*3900*/  @!P3 BRA `(.L_x_18294) ;  /* 0x000000000010b947 */ /* 0x000fea0003800000 */
[----:B------:R-:W-:-:S03]  /*3910*/  UMOV UR10, 0xffffffff ;  /* 0xffffffff000a7882 */ /* 0x000fc60000000000 */
[----:B------:R-:W-:Y:S05]  /*3920*/  BRA.DIV UR10, `(.L_x_18295) ;  /* 0x000000320acc7947 */ /* 0x000fea000b800000 */
[----:B-1----:R1:W3:Y:S02]  /*3930*/  SHFL.IDX PT, R30, R50, R5, R19 ;  /* 0x00000005321e7389 */ /* 0x0022e400000e0013 */
.L_x_18438:
[----:B---3--:R-:W-:-:S07]  /*3940*/  IMAD R55, R33, R30, R55 ;  /* 0x0000001e21377224 */ /* 0x008fce00078e0237 */
.L_x_18294:
[----:B------:R-:W-:Y:S05]  /*3950*/  @!P2 BRA `(.L_x_18296) ;  /* 0x000000000010a947 */ /* 0x000fea0003800000 */
[----:B------:R-:W-:-:S03]  /*3960*/  UMOV UR10, 0xffffffff ;  /* 0xffffffff000a7882 */ /* 0x000fc60000000000 */
[----:B------:R-:W-:Y:S05]  /*3970*/  BRA.DIV UR10, `(.L_x_18297) ;  /* 0x000000320ad87947 */ /* 0x000fea000b800000 */
[----:B-1----:R1:W3:Y:S02]  /*3980*/  SHFL.IDX PT, R30, R50, R6, R19 ;  /* 0x00000006321e7389 */ /* 0x0022e400000e0013 */
.L_x_18441:
[----:B---3--:R-:W-:-:S07]  /*3990*/  IMAD R55, R34, R30, R55 ;  /* 0x0000001e22377224 */ /* 0x008fce00078e0237 */
.L_x_18296:
[----:B------:R-:W-:Y:S05]  /*39a0*/  @!P1 BRA `(.L_x_18298) ;  /* 0x0000000000109947 */ /* 0x000fea0003800000 */
[----:B------:R-:W-:-:S03]  /*39b0*/  UMOV UR10, 0xffffffff ;  /* 0xffffffff000a7882 */ /* 0x000fc60000000000 */
[----:B------:R-:W-:Y:S05]  /*39c0*/  BRA.DIV UR10, `(.L_x_18299) ;  /* 0x000000320ae47947 */ /* 0x000fea000b800000 */
[----:B-1----:R1:W3:Y:S02]  /*39d0*/  SHFL.IDX PT, R30, R50, R7, R19 ;  /* 0x00000007321e7389 */ /* 0x0022e400000e0013 */
.L_x_18444:
[----:B---3--:R-:W-:-:S07]  /*39e0*/  IMAD R55, R35, R30, R55 ;  /* 0x0000001e23377224 */ /* 0x008fce00078e0237 */
.L_x_18298:
[----:B------:R-:W3:Y:S02]  /*39f0*/  LDC R56, c[0x0][0x3ac] ;  /* 0x0000eb00ff387b82 */ /* 0x000ee40000000800 */
[----:B---3--:R-:W-:-:S13]  /*3a00*/  ISETP.GE.AND P0, PT, R56, 0x6, PT ;  /* 0x000000063800780c */ /* 0x008fda0003f06270 */
[----:B------:R-:W-:Y:S05]  /*3a10*/  @!P0 BRA `(.L_x_18300) ;  /* 0x0000000000108947 */ /* 0x000fea0003800000 */
[----:B------:R-:W-:-:S03]  /*3a20*/  UMOV UR10, 0xffffffff ;  /* 0xffffffff000a7882 */ /* 0x000fc60000000000 */
[----:B------:R-:W-:Y:S05]  /*3a30*/  BRA.DIV UR10, `(.L_x_18301) ;  /* 0x000000320ae87947 */ /* 0x000fea000b800000 */
[----:B-1----:R1:W3:Y:S02]  /*3a40*/  SHFL.IDX PT, R30, R50, R8, R19 ;  /* 0x00000008321e7389 */ /* 0x0022e400000e0013 */
.L_x_18447:
[----:B---3--:R-:W-:-:S07]  /*3a50*/  IMAD R55, R36, R30, R55 ;  /* 0x0000001e24377224 */ /* 0x008fce00078e0237 */
.L_x_18300:
[----:B------:R-:W-:-:S13]  /*3a60*/  ISETP.GE.AND P0, PT, R56, 0x7, PT ;  /* 0x000000073800780c */ /* 0x000fda0003f06270 */
[----:B------:R-:W-:Y:S05]  /*3a70*/  @!P0 BRA `(.L_x_18302) ;  /* 0x0000000000108947 */ /* 0x000fea0003800000 */
[----:B------:R-:W-:-:S03]  /*3a80*/  UMOV UR10, 0xffffffff ;  /* 0xffffffff000a7882 */ /* 0x000fc60000000000 */
[----:B------:R-:W-:Y:S05]  /*3a90*/  BRA.DIV UR10, `(.L_x_18303) ;  /* 0x000000320af07947 */ /* 0x000fea000b800000 */
[----:B-1----:R1:W3:Y:S02]  /*3aa0*/  SHFL.IDX PT, R30, R50, R9, R19 ;  /* 0x00000009321e7389 */ /* 0x0022e400000e0013 */
.L_x_18450:
[----:B---3--:R-:W-:-:S07]  /*3ab0*/  IMAD R55, R37, R30, R55 ;  /* 0x0000001e25377224 */ /* 0x008fce00078e0237 */
.L_x_18302:
[----:B------:R-:W-:-:S13]  /*3ac0*/  ISETP.GE.AND P0, PT, R56, 0x8, PT ;  /* 0x000000083800780c */ /* 0x000fda0003f06270 */
[----:B------:R-:W-:Y:S05]  /*3ad0*/  @!P0 BRA `(.L_x_18304) ;  /* 0x0000000000108947 */ /* 0x000fea0003800000 */
[----:B------:R-:W-:-:S03]  /*3ae0*/  UMOV UR10, 0xffffffff ;  /* 0xffffffff000a7882 */ /* 0x000fc60000000000 */
[----:B------:R-:W-:Y:S05]  /*3af0*/  BRA.DIV UR10, `(.L_x_18305) ;  /* 0x000000320af87947 */ /* 0x000fea000b800000 */
[----:B-1----:R1:W3:Y:S02]  /*3b00*/  SHFL.IDX PT, R30, R50, R10, R19 ;  /* 0x0000000a321e7389 */ /* 0x0022e400000e0013 */
.L_x_18453:
[----:B---3--:R-:W-:-:S07]  /*3b10*/  IMAD R55, R38, R30, R55 ;  /* 0x0000001e26377224 */ /* 0x008fce00078e0237 */
.L_x_18304:
[----:B------:R-:W-:-:S13]  /*3b20*/  ISETP.GE.AND P0, PT, R56, 0x9, PT ;  /* 0x000000093800780c */ /* 0x000fda0003f06270 */
[----:B------:R-:W-:Y:S05]  /*3b30*/  @!P0 BRA `(.L_x_18306) ;  /* 0x0000000000108947 */ /* 0x000fea0003800000 */
[----:B------:R-:W-:-:S03]  /*3b40*/  UMOV UR10, 0xffffffff ;  /* 0xffffffff000a7882 */ /* 0x000fc60000000000 */
[----:B------:R-:W-:Y:S05]  /*3b50*/  BRA.DIV UR10, `(.L_x_18307) ;  /* 0x000000360a007947 */ /* 0x000fea000b800000 */
[----:B-1----:R1:W3:Y:S02]  /*3b60*/  SHFL.IDX PT, R30, R50, R11, R19 ;  /* 0x0000000b321e7389 */ /* 0x0022e400000e0013 */
.L_x_18456:
[----:B---3--:R-:W-:-:S07]  /*3b70*/  IMAD R55, R39, R30, R55 ;  /* 0x0000001e27377224 */ /* 0x008fce00078e0237 */
.L_x_18306:
[----:B------:R-:W-:-:S13]  /*3b80*/  ISETP.GE.AND P0, PT, R56, 0xa, PT ;  /* 0x0000000a3800780c */ /* 0x000fda0003f06270 */
[----:B------:R-:W-:Y:S05]  /*3b90*/  @!P0 BRA `(.L_x_18308) ;  /* 0x0000000000108947 */ /* 0x000fea0003800000 */
[----:B------:R-:W-:-:S03]  /*3ba0*/  UMOV UR10, 0xffffffff ;  /* 0xffffffff000a7882 */ /* 0x000fc60000000000 */
[----:B------:R-:W-:Y:S05]  /*3bb0*/  BRA.DIV UR10, `(.L_x_18309) ;  /* 0x000000360a087947 */ /* 0x000fea000b800000 */
[----:B-1----:R1:W3:Y:S02]  /*3bc0*/  SHFL.IDX PT, R30, R50, R12, R19 ;  /* 0x0000000c321e7389 */ /* 0x0022e400000e0013 */
.L_x_18459:
[----:B---3--:R-:W-:-:S07]  /*3bd0*/  IMAD R55, R40, R30, R55 ;  /* 0x0000001e28377224 */ /* 0x008fce00078e0237 */
.L_x_18308:
[----:B------:R-:W-:-:S13]  /*3be0*/  ISETP.GE.AND P0, PT, R56, 0xb, PT ;  /* 0x0000000b3800780c */ /* 0x000fda0003f06270 */
[----:B------:R-:W-:Y:S05]  /*3bf0*/  @!P0 BRA `(.L_x_18310) ;  /* 0x0000000000108947 */ /* 0x000fea0003800000 */
[----:B------:R-:W-:-:S03]  /*3c00*/  UMOV UR10, 0xffffffff ;  /* 0xffffffff000a7882 */ /* 0x000fc60000000000 */
[----:B------:R-:W-:Y:S05]  /*3c10*/  BRA.DIV UR10, `(.L_x_18311) ;  /* 0x000000360a107947 */ /* 0x000fea000b800000 */
[----:B-1----:R1:W3:Y:S02]  /*3c20*/  SHFL.IDX PT, R30, R50, R13, R19 ;  /* 0x0000000d321e7389 */ /* 0x0022e400000e0013 */
.L_x_18462:
[----:B---3--:R-:W-:-:S07]  /*3c30*/  IMAD R55, R41, R30, R55 ;  /* 0x0000001e29377224 */ /* 0x008fce00078e0237 */
.L_x_18310:
[----:B------:R-:W-:-:S13]  /*3c40*/  ISETP.GE.AND P0, PT, R56, 0xc, PT ;  /* 0x0000000c3800780c */ /* 0x000fda0003f06270 */
[----:B------:R-:W-:Y:S05]  /*3c50*/  @!P0 BRA `(.L_x_18312) ;  /* 0x0000000000108947 */ /* 0x000fea0003800000 */
[----:B------:R-:W-:-:S03]  /*3c60*/  UMOV UR10, 0xffffffff ;  /* 0xffffffff000a7882 */ /* 0x000fc60000000000 */
[----:B------:R-:W-:Y:S05]  /*3c70*/  BRA.DIV UR10, `(.L_x_18313) ;  /* 0x000000360a187947 */ /* 0x000fea000b800000 */
[----:B-1----:R1:W3:Y:S02]  /*3c80*/  SHFL.IDX PT, R30, R50, R14, R19 ;  /* 0x0000000e321e7389 */ /* 0x0022e400000e0013 */
.L_x_18465:
[----:B---3--:R-:W-:-:S07]  /*3c90*/  IMAD R55, R42, R30, R55 ;  /* 0x0000001e2a377224 */ /* 0x008fce00078e0237 */
.L_x_18312:
[----:B------:R-:W-:-:S13]  /*3ca0*/  ISETP.GE.AND P0, PT, R56, 0xd, PT ;  /* 0x0000000d3800780c */ /* 0x000fda0003f06270 */
[----:B------:R-:W-:Y:S05]  /*3cb0*/  @!P0 BRA `(.L_x_18314) ;  /* 0x0000000000108947 */ /* 0x000fea0003800000 */
[----:B------:R-:W-:-:S03]  /*3cc0*/  UMOV UR10, 0xffffffff ;  /* 0xffffffff000a7882 */ /* 0x000fc60000000000 */
[----:B------:R-:W-:Y:S05]  /*3cd0*/  BRA.DIV UR10, `(.L_x_18315) ;  /* 0x000000360a207947 */ /* 0x000fea000b800000 */
[----:B-1----:R1:W3:Y:S02]  /*3ce0*/  SHFL.IDX PT, R30, R50, R15, R19 ;  /* 0x0000000f321e7389 */ /* 0x0022e400000e0013 */
.L_x_18468:
[----:B---3--:R-:W-:-:S07]  /*3cf0*/  IMAD R55, R43, R30, R55 ;  /* 0x0000001e2b377224 */ /* 0x008fce00078e0237 */
.L_x_18314:
[----:B------:R-:W-:-:S13]  /*3d00*/  ISETP.GE.AND P0, PT, R56, 0xe, PT ;  /* 0x0000000e3800780c */ /* 0x000fda0003f06270 */
[----:B------:R-:W-:Y:S05]  /*3d10*/  @!P0 BRA `(.L_x_18316) ;  /* 0x0000000000108947 */ /* 0x000fea0003800000 */
[----:B------:R-:W-:-:S03]  /*3d20*/  UMOV UR10, 0xffffffff ;  /* 0xffffffff000a7882 */ /* 0x000fc60000000000 */
[----:B------:R-:W-:Y:S05]  /*3d30*/  BRA.DIV UR10, `(.L_x_18317) ;  /* 0x000000360a287947 */ /* 0x000fea000b800000 */
[----:B-1----:R1:W3:Y:S02]  /*3d40*/  SHFL.IDX PT, R30, R50, R16, R19 ;  /* 0x00000010321e7389 */ /* 0x0022e400000e0013 */
.L_x_18471:
[----:B---3--:R-:W-:-:S07]  /*3d50*/  IMAD R55, R44, R30, R55 ;  /* 0x0000001e2c377224 */ /* 0x008fce00078e0237 */
.L_x_18316:
[----:B------:R-:W-:-:S13]  /*3d60*/  ISETP.GE.AND P0, PT, R56, 0xf, PT ;  /* 0x0000000f3800780c */ /* 0x000fda0003f06270 */
[----:B------:R-:W-:Y:S05]  /*3d70*/  @!P0 BRA `(.L_x_18318) ;  /* 0x0000000000108947 */ /* 0x000fea0003800000 */
[----:B------:R-:W-:-:S03]  /*3d80*/  UMOV UR10, 0xffffffff ;  /* 0xffffffff000a7882 */ /* 0x000fc60000000000 */
[----:B------:R-:W-:Y:S05]  /*3d90*/  BRA.DIV UR10, `(.L_x_18319) ;  /* 0x000000360a307947 */ /* 0x000fea000b800000 */
[----:B-1----:R1:W3:Y:S02]  /*3da0*/  SHFL.IDX PT, R30, R50, R17, R19 ;  /* 0x00000011321e7389 */ /* 0x0022e400000e0013 */
.L_x_18474:
[----:B---3--:R-:W-:-:S07]  /*3db0*/  IMAD R55, R45, R30, R55 ;  /* 0x0000001e2d377224 */ /* 0x008fce00078e0237 */
.L_x_18318:
[----:B------:R-:W-:-:S13]  /*3dc0*/  ISETP.GE.AND P0, PT, R56, 0x10, PT ;  /* 0x000000103800780c */ /* 0x000fda0003f06270 */
[----:B------:R-:W-:Y:S05]  /*3dd0*/  @!P0 BRA `(.L_x_18320) ;  /* 0x0000000000108947 */ /* 0x000fea0003800000 */
[----:B------:R-:W-:-:S03]  /*3de0*/  UMOV UR10, 0xffffffff ;  /* 0xffffffff000a7882 */ /* 0x000fc60000000000 */
[----:B------:R-:W-:Y:S05]  /*3df0*/  BRA.DIV UR10, `(.L_x_18321) ;  /* 0x000000360a387947 */ /* 0x000fea000b800000 */
[----:B-1----:R1:W3:Y:S02]  /*3e00*/  SHFL.IDX PT, R30, R50, R18, R19 ;  /* 0x00000012321e7389 */ /* 0x0022e400000e0013 */
.L_x_18477:
[----:B---3--:R-:W-:-:S07]  /*3e10*/  IMAD R55, R46, R30, R55 ;  /* 0x0000001e2e377224 */ /* 0x008fce00078e0237 */
.L_x_18320:
[C---:B------:R-:W-:Y:S02]  /*3e20*/  IMAD R30, R52.reuse, UR4, R48 ;  /* 0x00000004341e7c24 */ /* 0x040fe4000f8e0230 */
[----:B------:R-:W-:-:S03]  /*3e30*/  VIADD R52, R52, UR6 ;  /* 0x0000000634347c36 */ /* 0x000fc60008000000 */
[----:B------:R-:W-:Y:S02]  /*3e40*/  LEA R30, R30, R53, 0x2 ;  /* 0x000000351e1e7211 */ /* 0x000fe400078e10ff */
[----:B------:R-:W-:-:S03]  /*3e50*/  ISETP.GE.AND P0, PT, R52, UR18, PT ;  /* 0x0000001234007c0c */ /* 0x000fc6000bf06270 */
[----:B------:R3:W-:Y:S10]  /*3e60*/  STS [R30], R55 ;  /* 0x000000371e007388 */ /* 0x0007f40000000800 */
[----:B---3--:R-:W-:Y:S05]  /*3e70*/  @!P0 BRA `(.L_x_18322) ;  /* 0xfffffff8006c8947 */ /* 0x008fea000383ffff */
.L_x_18289:
[----:B------:R-:W-:Y:S05]  /*3e80*/  BSYNC B0 ;  /* 0x0000000000007941 */ /* 0x000fea0003800000 */
.L_x_18288:
[----:B------:R-:W-:Y:S05]  /*3e90*/  @!P6 BRA `(.L_x_18323) ;  /* 0xffffffec0068e947 */ /* 0x000fea000383ffff */
[----:B------:R-:W-:Y:S05]  /*3ea0*/  BRA `(.L_x_18216) ;  /* 0x00000014001c7947 */ /* 0x000fea0003800000 */
.L_x_18271:
[----:B0---4-:R-:W-:-:S07]  /*3eb0*/  IMAD.MOV.U32 R49, RZ, RZ, RZ ;  /* 0x000000ffff317224 */ /* 0x011fce00078e00ff */
.L_x_18375:
        /* <DEDUP_REMOVED lines=18> */
.L_x_18324:
        /* <DEDUP_REMOVED lines=8> */
.L_x_18325:
        /* <DEDUP_REMOVED lines=8> */
.L_x_18326:
        /* <DEDUP_REMOVED lines=8> */
.L_x_18327:
        /* <DEDUP_REMOVED lines=9> */
.L_x_18328:
        /* <DEDUP_REMOVED lines=9> */
.L_x_18329:
        /* <DEDUP_REMOVED lines=9> */
.L_x_18330:
        /* <DEDUP_REMOVED lines=9> */
.L_x_18331:
        /* <DEDUP_REMOVED lines=10> */
.L_x_18332:
        /* <DEDUP_REMOVED lines=11> */
.L_x_18333:
        /* <DEDUP_REMOVED lines=11> */
.L_x_18334:
        /* <DEDUP_REMOVED lines=11> */
.L_x_18335:
        /* <DEDUP_REMOVED lines=11> */
.L_x_18336:
        /* <DEDUP_REMOVED lines=11> */
.L_x_18337:
        /* <DEDUP_REMOVED lines=11> */
.L_x_18338:
        /* <DEDUP_REMOVED lines=11> */
.L_x_18339:
        /* <DEDUP_REMOVED lines=27> */
.L_x_18374:
[----:B------:R-:W-:Y:S02]  /*4ac0*/  IMAD R50, R51, 0x44, R52 ;  /* 0x0000004433327824 */ /* 0x000fe400078e0234 */
[----:B------:R-:W-:-:S04]  /*4ad0*/  HFMA2 R53, -RZ, RZ, 0, 0 ;  /* 0x00000000ff357431 */ /* 0x000fc800000001ff */
[----:B------:R-:W0:Y:S01]  /*4ae0*/  LDS R50, [R50] ;  /* 0x0000000032327984 */ /* 0x000e220000000800 */
[----:B------:R-:W-:Y:S05]  /*4af0*/  @!P4 BRA `(.L_x_18341) ;  /* 0x000000000010c947 */ /* 0x000fea0003800000 */
[----:B------:R-:W-:-:S03]  /*4b00*/  UMOV UR10, 0xffffffff ;  /* 0xffffffff000a7882 */ /* 0x000fc60000000000 */
[----:B------:R-:W-:Y:S05]  /*4b10*/  BRA.DIV UR10, `(.L_x_18342) ;  /* 0x0000002a0a107947 */ /* 0x000fea000b800000 */
[----:B0-----:R0:W1:Y:S02]  /*4b20*/  SHFL.IDX PT, R56, R50, R28, R19 ;  /* 0x0000001c32387389 */ /* 0x00106400000e0013 */
.L_x_18479:
[----:B-1----:R-:W-:-:S07]  /*4b30*/  IMAD R53, R29, R56, RZ ;  /* 0x000000381d357224 */ /* 0x002fce00078e02ff */
.L_x_18341:
[----:B------:R-:W-:Y:S05]  /*4b40*/  @!P3 BRA `(.L_x_18343) ;  /* 0x000000000010b947 */ /* 0x000fea0003800000 */
[----:B------:R-:W-:-:S03]  /*4b50*/  UMOV UR10, 0xffffffff ;  /* 0xffffffff000a7882 */ /* 0x000fc60000000000 */
[----:B------:R-:W-:Y:S05]  /*4b60*/  BRA.DIV UR10, `(.L_x_18344) ;  /* 0x0000002a0a187947 */ /* 0x000fea000b800000 */
[----:B0-----:R0:W1:Y:S02]  /*4b70*/  SHFL.IDX PT, R30, R50, R4, R19 ;  /* 0x00000004321e7389 */ /* 0x00106400000e0013 */
.L_x_18482:
[----:B-12---:R-:W-:-:S07]  /*4b80*/  IMAD R53, R32, R30, R53 ;  /* 0x0000001e20357224 */ /* 0x006fce00078e0235 */
.L_x_18343:
[----:B------:R-:W-:Y:S05]  /*4b90*/  @!P2 BRA `(.L_x_18345) ;  /* 0x000000000010a947 */ /* 0x000fea0003800000 */
[----:B------:R-:W-:-:S03]  /*4ba0*/  UMOV UR10, 0xffffffff ;  /* 0xffffffff000a7882 */ /* 0x000fc60000000000 */
[----:B------:R-:W-:Y:S05]  /*4bb0*/  BRA.DIV UR10, `(.L_x_18346) ;  /* 0x0000002a0a247947 */ /* 0x000fea000b800000 */
[----:B0-----:R0:W1:Y:S02]  /*4bc0*/  SHFL.IDX PT, R30, R50, R5, R19 ;  /* 0x00000005321e7389 */ /* 0x00106400000e0013 */
.L_x_18485:
[----:B-1----:R-:W-:-:S07]  /*4bd0*/  IMAD R53, R33, R30, R53 ;  /* 0x0000001e21357224 */ /* 0x002fce00078e0235 */
.L_x_18345:
[----:B------:R-:W-:Y:S05]  /*4be0*/  @!P1 BRA `(.L_x_18347) ;  /* 0x0000000000109947 */ /* 0x000fea0003800000 */
[----:B------:R-:W-:-:S03]  /*4bf0*/  UMOV UR10, 0xffffffff ;  /* 0xffffffff000a7882 */ /* 0x000fc60000000000 */
[----:B------:R-:W-:Y:S05]  /*4c00*/  BRA.DIV UR10, `(.L_x_18348) ;  /* 0x0000002a0a307947 */ /* 0x000fea000b800000 */
[----:B0-----:R0:W1:Y:S02]  /*4c10*/  SHFL.IDX PT, R30, R50, R6, R19 ;  /* 0x00000006321e7389 */ /* 0x00106400000e0013 */
.L_x_18488:
[----:B-1----:R-:W-:-:S07]  /*4c20*/  IMAD R53, R34, R30, R53 ;  /* 0x0000001e22357224 */ /* 0x002fce00078e0235 */
.L_x_18347:
[----:B------:R-:W1:Y:S02]  /*4c30*/  LDC R55, c[0x0][0x3ac] ;  /* 0x0000eb00ff377b82 */ /* 0x000e640000000800 */
[----:B-1----:R-:W-:-:S13]  /*4c40*/  ISETP.GE.AND P0, PT, R55, 0x5, PT ;  /* 0x000000053700780c */ /* 0x002fda0003f06270 */
[----:B------:R-:W-:Y:S05]  /*4c50*/  @!P0 BRA `(.L_x_18349) ;  /* 0x0000000000108947 */ /* 0x000fea0003800000 */
[----:B------:R-:W-:-:S03]  /*4c60*/  UMOV UR10, 0xffffffff ;  /* 0xffffffff000a7882 */ /* 0x000fc60000000000 */
[----:B------:R-:W-:Y:S05]  /*4c70*/  BRA.DIV UR10, `(.L_x_18350) ;  /* 0x0000002a0a347947 */ /* 0x000fea000b800000 */
[----:B0-----:R0:W1:Y:S02]  /*4c80*/  SHFL.IDX PT, R30, R50, R7, R19 ;  /* 0x00000007321e7389 */ /* 0x00106400000e0013 */
.L_x_18491:
[----:B-1----:R-:W-:-:S07]  /*4c90*/  IMAD R53, R35, R30, R53 ;  /* 0x0000001e23357224 */ /* 0x002fce00078e0235 */
.L_x_18349:
[----:B------:R-:W-:-:S13]  /*4ca0*/  ISETP.GE.AND P0, PT, R55, 0x6, PT ;  /* 0x000000063700780c */ /* 0x000fda0003f06270 */
[----:B------:R-:W-:Y:S05]  /*4cb0*/  @!P0 BRA `(.L_x_18351) ;  /* 0x0000000000108947 */ /* 0x000fea0003800000 */
[----:B------:R-:W-:-:S03]  /*4cc0*/  UMOV UR10, 0xffffffff ;  /* 0xffffffff000a7882 */ /* 0x000fc60000000000 */
[----:B------:R-:W-:Y:S05]  /*4cd0*/  BRA.DIV UR10, `(.L_x_18352) ;  /* 0x0000002a0a3c7947 */ /* 0x000fea000b800000 */
[----:B0-----:R0:W1:Y:S02]  /*4ce0*/  SHFL.IDX PT, R30, R50, R8, R19 ;  /* 0x00000008321e7389 */ /* 0x00106400000e0013 */
.L_x_18494:
[----:B-1----:R-:W-:-:S07]  /*4cf0*/  IMAD R53, R36, R30, R53 ;  /* 0x0000001e24357224 */ /* 0x002fce00078e0235 */
.L_x_18351:
[----:B------:R-:W-:-:S13]  /*4d00*/  ISETP.GE.AND P0, PT, R55, 0x7, PT ;  /* 0x000000073700780c */ /* 0x000fda0003f06270 */
[----:B------:R-:W-:Y:S05]  /*4d10*/  @!P0 BRA `(.L_x_18353) ;  /* 0x0000000000108947 */ /* 0x000fea0003800000 */
[----:B------:R-:W-:-:S03]  /*4d20*/  UMOV UR10, 0xffffffff ;  /* 0xffffffff000a7882 */ /* 0x000fc60000000000 */
[----:B------:R-:W-:Y:S05]  /*4d30*/  BRA.DIV UR10, `(.L_x_18354) ;  /* 0x0000002a0a447947 */ /* 0x000fea000b800000 */
[----:B0-----:R0:W1:Y:S02]  /*4d40*/  SHFL.IDX PT, R30, R50, R9, R19 ;  /* 0x00000009321e7389 */ /* 0x00106400000e0013 */
.L_x_18497:
[----:B-1----:R-:W-:-:S07]  /*4d50*/  IMAD R53, R37, R30, R53 ;  /* 0x0000001e25357224 */ /* 0x002fce00078e0235 */
.L_x_18353:
[----:B------:R-:W-:-:S13]  /*4d60*/  ISETP.GE.AND P0, PT, R55, 0x8, PT ;  /* 0x000000083700780c */ /* 0x000fda0003f06270 */
[----:B------:R-:W-:Y:S05]  /*4d70*/  @!P0 BRA `(.L_x_18355) ;  /* 0x0000000000108947 */ /* 0x000fea0003800000 */
[----:B------:R-:W-:-:S03]  /*4d80*/  UMOV UR10, 0xffffffff ;  /* 0xffffffff000a7882 */ /* 0x000fc60000000000 */
[----:B------:R-:W-:Y:S05]  /*4d90*/  BRA.DIV UR10, `(.L_x_18356) ;  /* 0x0000002a0a4c7947 */ /* 0x000fea000b800000 */
[----:B0-----:R0:W1:Y:S02]  /*4da0*/  SHFL.IDX PT, R30, R50, R10, R19 ;  /* 0x0000000a321e7389 */ /* 0x00106400000e0013 */
.L_x_18500:
[----:B-1----:R-:W-:-:S07]  /*4db0*/  IMAD R53, R38, R30, R53 ;  /* 0x0000001e26357224 */ /* 0x002fce00078e0235 */
.L_x_18355:
[----:B------:R-:W-:-:S13]  /*4dc0*/  ISETP.GE.AND P0, PT, R55, 0x9, PT ;  /* 0x000000093700780c */ /* 0x000fda0003f06270 */
[----:B------:R-:W-:Y:S05]  /*4dd0*/  @!P0 BRA `(.L_x_18357) ;  /* 0x0000000000108947 */ /* 0x000fea0003800000 */
[----:B------:R-:W-:-:S03]  /*4de0*/  UMOV UR10, 0xffffffff ;  /* 0xffffffff000a7882 */ /* 0x000fc60000000000 */
[----:B------:R-:W-:Y:S05]  /*4df0*/  BRA.DIV UR10, `(.L_x_18358) ;  /* 0x0000002a0a547947 */ /* 0x000fea000b800000 */
[----:B0-----:R0:W1:Y:S02]  /*4e00*/  SHFL.IDX PT, R30, R50, R11, R19 ;  /* 0x0000000b321e7389 */ /* 0x00106400000e0013 */
.L_x_18503:
[----:B-1----:R-:W-:-:S07]  /*4e10*/  IMAD R53, R39, R30, R53 ;  /* 0x0000001e27357224 */ /* 0x002fce00078e0235 */
.L_x_18357:
[----:B------:R-:W-:-:S13]  /*4e20*/  ISETP.GE.AND P0, PT, R55, 0xa, PT ;  /* 0x0000000a3700780c */ /* 0x000fda0003f06270 */
[----:B------:R-:W-:Y:S05]  /*4e30*/  @!P0 BRA `(.L_x_18359) ;  /* 0x0000000000108947 */ /* 0x000fea0003800000 */
[----:B------:R-:W-:-:S03]  /*4e40*/  UMOV UR10, 0xffffffff ;  /* 0xffffffff000a7882 */ /* 0x000fc60000000000 */
[----:B------:R-:W-:Y:S05]  /*4e50*/  BRA.DIV UR10, `(.L_x_18360) ;  /* 0x0000002a0a5c7947 */ /* 0x000fea000b800000 */
[----:B0-----:R0:W1:Y:S02]  /*4e60*/  SHFL.IDX PT, R30, R50, R12, R19 ;  /* 0x0000000c321e7389 */ /* 0x00106400000e0013 */
.L_x_18506:
[----:B-1----:R-:W-:-:S07]  /*4e70*/  IMAD R53, R40, R30, R53 ;  /* 0x0000001e28357224 */ /* 0x002fce00078e0235 */
.L_x_18359:
[----:B------:R-:W-:-:S13]  /*4e80*/  ISETP.GE.AND P0, PT, R55, 0xb, PT ;  /* 0x0000000b3700780c */ /* 0x000fda0003f06270 */
[----:B------:R-:W-:Y:S05]  /*4e90*/  @!P0 BRA `(.L_x_18361) ;  /* 0x0000000000108947 */ /* 0x000fea0003800000 */
[----:B------:R-:W-:-:S03]  /*4ea0*/  UMOV UR10, 0xffffffff ;  /* 0xffffffff000a7882 */ /* 0x000fc60000000000 */
[----:B------:R-:W-:Y:S05]  /*4eb0*/  BRA.DIV UR10, `(.L_x_18362) ;  /* 0x0000002a0a647947 */ /* 0x000fea000b800000 */
[----:B0-----:R0:W1:Y:S02]  /*4ec0*/  SHFL.IDX PT, R30, R50, R13, R19 ;  /* 0x0000000d321e7389 */ /* 0x00106400000e0013 */
.L_x_18509:
[----:B-1----:R-:W-:-:S07]  /*4ed0*/  IMAD R53, R41, R30, R53 ;  /* 0x0000001e29357224 */ /* 0x002fce00078e0235 */
.L_x_18361:
[----:B------:R-:W-:-:S13]  /*4ee0*/  ISETP.GE.AND P0, PT, R55, 0xc, PT ;  /* 0x0000000c3700780c */ /* 0x000fda0003f06270 */
[----:B------:R-:W-:Y:S05]  /*4ef0*/  @!P0 BRA `(.L_x_18363) ;  /* 0x0000000000108947 */ /* 0x000fea0003800000 */
[----:B------:R-:W-:-:S03]  /*4f00*/  UMOV UR10, 0xffffffff ;  /* 0xffffffff000a7882 */ /* 0x000fc60000000000 */
[----:B------:R-:W-:Y:S05]  /*4f10*/  BRA.DIV UR10, `(.L_x_18364) ;  /* 0x0000002a0a6c7947 */ /* 0x000fea000b800000 */
[----:B0-----:R0:W1:Y:S02]  /*4f20*/  SHFL.IDX PT, R30, R50, R14, R19 ;  /* 0x0000000e321e7389 */ /* 0x00106400000e0013 */
.L_x_18512:
[----:B-1----:R-:W-:-:S07]  /*4f30*/  IMAD R53, R42, R30, R53 ;  /* 0x0000001e2a357224 */ /* 0x002fce00078e0235 */
.L_x_18363:
[----:B------:R-:W-:-:S13]  /*4f40*/  ISETP.GE.AND P0, PT, R55, 0xd, PT ;  /* 0x0000000d3700780c */ /* 0x000fda0003f06270 */
[----:B------:R-:W-:Y:S05]  /*4f50*/  @!P0 BRA `(.L_x_18365) ;  /* 0x0000000000108947 */ /* 0x000fea0003800000 */
[----:B------:R-:W-:-:S03]  /*4f60*/  UMOV UR10, 0xffffffff ;  /* 0xffffffff000a7882 */ /* 0x000fc60000000000 */
[----:B------:R-:W-:Y:S05]  /*4f70*/  BRA.DIV UR10, `(.L_x_18366) ;  /* 0x0000002a0a747947 */ /* 0x000fea000b800000 */
[----:B0-----:R0:W1:Y:S02]  /*4f80*/  SHFL.IDX PT, R30, R50, R15, R19 ;  /* 0x0000000f321e7389 */ /* 0x00106400000e0013 */
.L_x_18515:
[----:B-1----:R-:W-:-:S07]  /*4f90*/  IMAD R53, R43, R30, R53 ;  /* 0x0000001e2b357224 */ /* 0x002fce00078e0235 */
.L_x_18365:
[----:B------:R-:W-:-:S13]  /*4fa0*/  ISETP.GE.AND P0, PT, R55, 0xe, PT ;  /* 0x0000000e3700780c */ /* 0x000fda0003f06270 */
[----:B------:R-:W-:Y:S05]  /*4fb0*/  @!P0 BRA `(.L_x_18367) ;  /* 0x0000000000108947 */ /* 0x000fea0003800000 */
[----:B------:R-:W-:-:S03]  /*4fc0*/  UMOV UR10, 0xffffffff ;  /* 0xffffffff000a7882 */ /* 0x000fc60000000000 */
[----:B------:R-:W-:Y:S05]  /*4fd0*/  BRA.DIV UR10, `(.L_x_18368) ;  /* 0x0000002a0a7c7947 */ /* 0x000fea000b800000 */
[----:B0-----:R0:W1:Y:S02]  /*4fe0*/  SHFL.IDX PT, R30, R50, R16, R19 ;  /* 0x00000010321e7389 */ /* 0x00106400000e0013 */
.L_x_18518:
[----:B-1----:R-:W-:-:S07]  /*4ff0*/  IMAD R53, R44, R30, R53 ;  /* 0x0000001e2c357224 */ /* 0x002fce00078e0235 */
.L_x_18367:
[----:B------:R-:W-:-:S13]  /*5000*/  ISETP.GE.AND P0, PT, R55, 0xf, PT ;  /* 0x0000000f3700780c */ /* 0x000fda0003f06270 */
[----:B------:R-:W-:Y:S05]  /*5010*/  @!P0 BRA `(.L_x_18369) ;  /* 0x0000000000108947 */ /* 0x000fea0003800000 */
[----:B------:R-:W-:-:S03]  /*5020*/  UMOV UR10, 0xffffffff ;  /* 0xffffffff000a7882 */ /* 0x000fc60000000000 */
[----:B------:R-:W-:Y:S05]  /*5030*/  BRA.DIV UR10, `(.L_x_18370) ;  /* 0x0000002a0a847947 */ /* 0x000fea000b800000 */
[----:B0-----:R0:W1:Y:S02]  /*5040*/  SHFL.IDX PT, R30, R50, R17, R19 ;  /* 0x00000011321e7389 */ /* 0x00106400000e0013 */
.L_x_18521:
[----:B-1----:R-:W-:-:S07]  /*5050*/  IMAD R53, R45, R30, R53 ;  /* 0x0000001e2d357224 */ /* 0x002fce00078e0235 */
.L_x_18369:
[----:B------:R-:W-:-:S13]  /*5060*/  ISETP.GE.AND P0, PT, R55, 0x10, PT ;  /* 0x000000103700780c */ /* 0x000fda0003f06270 */
[----:B------:R-:W-:Y:S05]  /*5070*/  @!P0 BRA `(.L_x_18371) ;  /* 0x0000000000108947 */ /* 0x000fea0003800000 */
[----:B------:R-:W-:-:S03]  /*5080*/  UMOV UR10, 0xffffffff ;  /* 0xffffffff000a7882 */ /* 0x000fc60000000000 */
[----:B------:R-:W-:Y:S05]  /*5090*/  BRA.DIV UR10, `(.L_x_18372) ;  /* 0x0000002a0a8c7947 */ /* 0x000fea000b800000 */
[----:B0-----:R0:W1:Y:S02]  /*50a0*/  SHFL.IDX PT, R30, R50, R18, R19 ;  /* 0x00000012321e7389 */ /* 0x00106400000e0013 */
.L_x_18524:
[----:B-1----:R-:W-:-:S07]  /*50b0*/  IMAD R53, R46, R30, R53 ;  /* 0x0000001e2e357224 */ /* 0x002fce00078e0235 */
.L_x_18371:
[----:B------:R-:W-:-:S07]  /*50c0*/  IMAD.U32 R30, RZ, RZ, UR14 ;  /* 0x0000000eff1e7e24 */ /* 0x000fce000f8e00ff */
.L_x_18373:
        /* <DEDUP_REMOVED lines=36> */
.L_x_18340:
[----:B------:R-:W-:Y:S05]  /*5310*/  @!P5 BRA `(.L_x_18375) ;  /* 0xffffffe800e8d947 */ /* 0x000fea000383ffff */
.L_x_18216:
        /* <DEDUP_REMOVED lines=133> */
.L_x_18379:
[----:B------:R-:W-:Y:S05]  /*5b70*/  BSYNC.RECONVERGENT B1 ;  /* 0x0000000000017941 */ /* 0x000fea0003800200 */
.L_x_18378:
        /* <DEDUP_REMOVED lines=13> */
.L_x_18380:
        /* <DEDUP_REMOVED lines=106> */
.L_x_18377:
[----:B------:R-:W-:Y:S05]  /*62f0*/  BSYNC.RECONVERGENT B0 ;  /* 0x0000000000007941 */ /* 0x000fea0003800200 */
.L_x_18376:
[----:B------:R-:W5:Y:S02]  /*6300*/  LDCU UR10, c[0x0][0x374] ;  /* 0x00006e80ff0a77ac */ /* 0x000f640008000800 */
[----:B-----5:R-:W-:Y:S02]  /*6310*/  UIADD3 UR9, UPT, UPT, UR10, UR9, URZ ;  /* 0x000000090a097290 */ /* 0x020fe4000fffe0ff */
[----:B------:R-:W-:-:S04]  /*6320*/  USHF.L.U32 UR10, UR10, 0x2, URZ ;  /* 0x000000020a0a7899 */ /* 0x000fc800080006ff */
[----:B------:R-:W-:-:S09]  /*6330*/  UISETP.GE.U32.AND UP0, UPT, UR9, UR10, UPT ;  /* 0x0000000a0900728c */ /* 0x000fd2000bf06070 */
[----:B------:R-:W-:Y:S05]  /*6340*/  BRA.U !UP0, `(.L_x_18381) ;  /* 0xffffffad08807547 */ /* 0x000fea000b83ffff */
[----:B------:R-:W-:Y:S05]  /*6350*/  EXIT ;  /* 0x000000000000794d */ /* 0x000fea0003800000 */
.L_x_18238:
[----:B------:R-:W-:Y:S01]  /*6360*/  BSSY B2, `(.L_x_18382) ;  /* 0x0000006000027945 */ /* 0x000fe20003800000 */
[----:B------:R-:W-:Y:S02]  /*6370*/  IMAD.MOV.U32 R31, RZ, RZ, R28 ;  /* 0x000000ffff1f7224 */ /* 0x000fe400078e001c */
[----:B------:R-:W-:-:S07]  /*6380*/  IMAD.MOV.U32 R30, RZ, RZ, -0x1 ;  /* 0xffffffffff1e7424 */ /* 0x000fce00078e00ff */
[----:B012---:R-:W-:Y:S05]  /*6390*/  WARPSYNC.COLLECTIVE R30, `(.L_x_18383) ;  /* 0x000000001e087348 */ /* 0x007fea0003c00000 */
[----:B-1----:R1:W3:Y:S02]  /*63a0*/  SHFL.IDX P0, R30, R50, R31, R19 ;  /* 0x0000001f321e7389 */ /* 0x0022e40000000013 */
[----:B0123--:R-:W-:Y:S05]  /*63b0*/  ENDCOLLECTIVE ;  /* 0x000000000000791b */ /* 0x00ffea0003800000 */
.L_x_18383:
[----:B------:R-:W-:Y:S05]  /*63c0*/  BSYNC B2 ;  /* 0x0000000000027941 */ /* 0x000fea0003800000 */
.L_x_18382:
[----:B------:R-:W-:Y:S05]  /*63d0*/  BRA `(.L_x_18384) ;  /* 0xffffffc000787947 */ /* 0x000fea000383ffff */
.L_x_18240:
[----:B------:R-:W-:Y:S01]  /*63e0*/  BSSY B2, `(.L_x_18385) ;  /* 0x0000006000027945 */ /* 0x000fe20003800000 */
[----:B------:R-:W-:Y:S01]  /*63f0*/  MOV R31, R4 ;  /* 0x00000004001f7202 */ /* 0x000fe20000000f00 */
[----:B------:R-:W-:-:S07]  /*6400*/  IMAD.MOV.U32 R30, RZ, RZ, -0x1 ;  /* 0xffffffffff1e7424 */ /* 0x000fce00078e00ff */
[----:B012---:R-:W-:Y:S05]  /*6410*/  WARPSYNC.COLLECTIVE R30, `(.L_x_18386) ;  /* 0x000000001e087348 */ /* 0x007fea0003c00000 */
[----:B-1----:R1:W3:Y:S02]  /*6420*/  SHFL.IDX P0, R30, R50, R31, R19 ;  /* 0x0000001f321e7389 */ /* 0x0022e40000000013 */
[----:B0123--:R-:W-:Y:S05]  /*6430*/  ENDCOLLECTIVE ;  /* 0x000000000000791b */ /* 0x00ffea0003800000 */
.L_x_18386:
[----:B------:R-:W-:Y:S05]  /*6440*/  BSYNC B2 ;  /* 0x0000000000027941 */ /* 0x000fea0003800000 */
.L_x_18385:
[----:B------:R-:W-:Y:S05]  /*6450*/  BRA `(.L_x_18387) ;  /* 0xffffffc0006c7947 */ /* 0x000fea000383ffff */
.L_x_18242:
[----:B------:R-:W-:Y:S01]  /*6460*/  BSSY B2, `(.L_x_18388) ;  /* 0x0000006000027945 */ /* 0x000fe20003800000 */
[----:B------:R-:W-:Y:S02]  /*6470*/  IMAD.MOV.U32 R31, RZ, RZ, R5 ;  /* 0x000000ffff1f7224 */ /* 0x000fe400078e0005 */
[----:B------:R-:W-:-:S07]  /*6480*/  IMAD.MOV.U32 R30, RZ, RZ, -0x1 ;  /* 0xffffffffff1e7424 */ /* 0x000fce00078e00ff */
[----:B012---:R-:W-:Y:S05]  /*6490*/  WARPSYNC.COLLECTIVE R30, `(.L_x_18389) ;  /* 0x000000001e087348 */ /* 0x007fea0003c00000 */
[----:B-1----:R1:W3:Y:S02]  /*64a0*/  SHFL.IDX P0, R30, R50, R31, R19 ;  /* 0x0000001f321e7389 */ /* 0x0022e40000000013 */
[----:B0123--:R-:W-:Y:S05]  /*64b0*/  ENDCOLLECTIVE ;  /* 0x000000000000791b */ /* 0x00ffea0003800000 */
.L_x_18389:
[----:B------:R-:W-:Y:S05]  /*64c0*/  BSYNC B2 ;  /* 0x0000000000027941 */ /* 0x000fea0003800000 */
.L_x_18388:
[----:B------:R-:W-:Y:S05]  /*64d0*/  BRA `(.L_x_18390) ;  /* 0xffffffc000607947 */ /* 0x000fea000383ffff */
.L_x_18244:
[----:B------:R-:W-:Y:S01]  /*64e0*/  BSSY B2, `(.L_x_18391) ;  /* 0x0000006000027945 */ /* 0x000fe20003800000 */
[----:B------:R-:W-:Y:S01]  /*64f0*/  MOV R31, R6 ;  /* 0x00000006001f7202 */ /* 0x000fe20000000f00 */
[----:B------:R-:W-:-:S07]  /*6500*/  IMAD.MOV.U32 R30, RZ, RZ, -0x1 ;  /* 0xffffffffff1e7424 */ /* 0x000fce00078e00ff */
[----:B012---:R-:W-:Y:S05]  /*6510*/  WARPSYNC.COLLECTIVE R30, `(.L_x_18392) ;  /* 0x000000001e087348 */ /* 0x007fea0003c00000 */
[----:B-1----:R1:W3:Y:S02]  /*6520*/  SHFL.IDX P0, R30, R50, R31, R19 ;  /* 0x0000001f321e7389 */ /* 0x0022e40000000013 */
[----:B0123--:R-:W-:Y:S05]  /*6530*/  ENDCOLLECTIVE ;  /* 0x000000000000791b */ /* 0x00ffea0003800000 */
.L_x_18392:
[----:B------:R-:W-:Y:S05]  /*6540*/  BSYNC B2 ;  /* 0x0000000000027941 */ /* 0x000fea0003800000 */
.L_x_18391:
[----:B------:R-:W-:Y:S05]  /*6550*/  BRA `(.L_x_18393) ;  /* 0xffffffc000547947 */ /* 0x000fea000383ffff */
.L_x_18246:
[----:B------:R-:W-:Y:S01]  /*6560*/  BSSY B2, `(.L_x_18394) ;  /* 0x0000006000027945 */ /* 0x000fe20003800000 */
[----:B------:R-:W-:Y:S02]  /*6570*/  IMAD.MOV.U32 R31, RZ, RZ, R7 ;  /* 0x000000ffff1f7224 */ /* 0x000fe400078e0007 */
[----:B------:R-:W-:-:S07]  /*6580*/  IMAD.MOV.U32 R30, RZ, RZ, -0x1 ;  /* 0xffffffffff1e7424 */ /* 0x000fce00078e00ff */
[----:B012---:R-:W-:Y:S05]  /*6590*/  WARPSYNC.COLLECTIVE R30, `(.L_x_18395) ;  /* 0x000000001e087348 */ /* 0x007fea0003c00000 */
[----:B-1----:R1:W3:Y:S02]  /*65a0*/  SHFL.IDX P0, R30, R50, R31, R19 ;  /* 0x0000001f321e7389 */ /* 0x0022e40000000013 */
[----:B0123--:R-:W-:Y:S05]  /*65b0*/  ENDCOLLECTIVE ;  /* 0x000000000000791b */ /* 0x00ffea0003800000 */
.L_x_18395:
[----:B------:R-:W-:Y:S05]  /*65c0*/  BSYNC B2 ;  /* 0x0000000000027941 */ /* 0x000fea0003800000 */
.L_x_18394:
[----:B------:R-:W-:Y:S05]  /*65d0*/  BRA `(.L_x_18396) ;  /* 0xffffffc000487947 */ /* 0x000fea000383ffff */
.L_x_18248:
[----:B------:R-:W-:Y:S01]  /*65e0*/  BSSY B2, `(.L_x_18397) ;  /* 0x0000006000027945 */ /* 0x000fe20003800000 */
[----:B------:R-:W-:Y:S01]  /*65f0*/  MOV R31, R8 ;  /* 0x00000008001f7202 */ /* 0x000fe20000000f00 */
[----:B------:R-:W-:-:S07]  /*6600*/  IMAD.MOV.U32 R30, RZ, RZ, -0x1 ;  /* 0xffffffffff1e7424 */ /* 0x000fce00078e00ff */
[----:B012---:R-:W-:Y:S05]  /*6610*/  WARPSYNC.COLLECTIVE R30, `(.L_x_18398) ;  /* 0x000000001e087348 */ /* 0x007fea0003c00000 */
[----:B-1----:R1:W3:Y:S02]  /*6620*/  SHFL.IDX P0, R30, R50, R31, R19 ;  /* 0x0000001f321e7389 */ /* 0x0022e40000000013 */
[----:B0123--:R-:W-:Y:S05]  /*6630*/  ENDCOLLECTIVE ;  /* 0x000000000000791b */ /* 0x00ffea0003800000 */
.L_x_18398:
[----:B------:R-:W-:Y:S05]  /*6640*/  BSYNC B2 ;  /* 0x0000000000027941 */ /* 0x000fea0003800000 */
.L_x_18397:
[----:B------:R-:W-:Y:S05]  /*6650*/  BRA `(.L_x_18399) ;  /* 0xffffffc000447947 */ /* 0x000fea000383ffff */
.L_x_18250:
[----:B------:R-:W-:Y:S01]  /*6660*/  BSSY B2, `(.L_x_18400) ;  /* 0x0000006000027945 */ /* 0x000fe20003800000 */
[----:B------:R-:W-:Y:S02]  /*6670*/  IMAD.MOV.U32 R31, RZ, RZ, R9 ;  /* 0x000000ffff1f7224 */ /* 0x000fe400078e0009 */
[----:B------:R-:W-:-:S07]  /*6680*/  IMAD.MOV.U32 R30, RZ, RZ, -0x1 ;  /* 0xffffffffff1e7424 */ /* 0x000fce00078e00ff */
[----:B012---:R-:W-:Y:S05]  /*6690*/  WARPSYNC.COLLECTIVE R30, `(.L_x_18401) ;  /* 0x000000001e087348 */ /* 0x007fea0003c00000 */
[----:B-1----:R1:W3:Y:S02]  /*66a0*/  SHFL.IDX P0, R30, R50, R31, R19 ;  /* 0x0000001f321e7389 */ /* 0x0022e40000000013 */
[----:B0123--:R-:W-:Y:S05]  /*66b0*/  ENDCOLLECTIVE ;  /* 0x000000000000791b */ /* 0x00ffea0003800000 */
.L_x_18401:
[----:B------:R-:W-:Y:S05]  /*66c0*/  BSYNC B2 ;  /* 0x0000000000027941 */ /* 0x000fea0003800000 */
.L_x_18400:
[----:B------:R-:W-:Y:S05]  /*66d0*/  BRA `(.L_x_18402) ;  /* 0xffffffc0003c7947 */ /* 0x000fea000383ffff */
.L_x_18252:
[----:B------:R-:W-:Y:S01]  /*66e0*/  BSSY B2, `(.L_x_18403) ;  /* 0x0000006000027945 */ /* 0x000fe20003800000 */
[----:B------:R-:W-:Y:S01]  /*66f0*/  MOV R31, R10 ;  /* 0x0000000a001f7202 */ /* 0x000fe20000000f00 */
[----:B------:R-:W-:-:S07]  /*6700*/  IMAD.MOV.U32 R30, RZ, RZ, -0x1 ;  /* 0xffffffffff1e7424 */ /* 0x000fce00078e00ff */
[----:B012---:R-:W-:Y:S05]  /*6710*/  WARPSYNC.COLLECTIVE R30, `(.L_x_18404) ;  /* 0x000000001e087348 */ /* 0x007fea0003c00000 */
[----:B-1----:R1:W3:Y:S02]  /*6720*/  SHFL.IDX P0, R30, R50, R31, R19 ;  /* 0x0000001f321e7389 */ /* 0x0022e40000000013 */
[----:B0123--:R-:W-:Y:S05]  /*6730*/  ENDCOLLECTIVE ;  /* 0x000000000000791b */ /* 0x00ffea0003800000 */
.L_x_18404:
[----:B------:R-:W-:Y:S05]  /*6740*/  BSYNC B2 ;  /* 0x0000000000027941 */ /* 0x000fea0003800000 */
.L_x_18403:
[----:B------:R-:W-:Y:S05]  /*6750*/  BRA `(.L_x_18405) ;  /* 0xffffffc000347947 */ /* 0x000fea000383ffff */
.L_x_18254:
[----:B------:R-:W-:Y:S01]  /*6760*/  BSSY B2, `(.L_x_18406) ;  /* 0x0000006000027945 */ /* 0x000fe20003800000 */
[----:B------:R-:W-:Y:S02]  /*6770*/  IMAD.MOV.U32 R31, RZ, RZ, R11 ;  /* 0x000000ffff1f7224 */ /* 0x000fe400078e000b */
[----:B------:R-:W-:-:S07]  /*6780*/  IMAD.MOV.U32 R30, RZ, RZ, -0x1 ;  /* 0xffffffffff1e7424 */ /* 0x000fce00078e00ff */
[----:B012---:R-:W-:Y:S05]  /*6790*/  WARPSYNC.COLLECTIVE R30, `(.L_x_18407) ;  /* 0x000000001e087348 */ /* 0x007fea0003c00000 */
[----:B-1----:R1:W3:Y:S02]  /*67a0*/  SHFL.IDX P0, R30, R50, R31, R19 ;  /* 0x0000001f321e7389 */ /* 0x0022e40000000013 */
[----:B0123--:R-:W-:Y:S05]  /*67b0*/  ENDCOLLECTIVE ;  /* 0x000000000000791b */ /* 0x00ffea0003800000 */
.L_x_18407:
[----:B------:R-:W-:Y:S05]  /*67c0*/  BSYNC B2 ;  /* 0x0000000000027941 */ /* 0x000fea0003800000 */
.L_x_18406:
[----:B------:R-:W-:Y:S05]  /*67d0*/  BRA `(.L_x_18408) ;  /* 0xffffffc0002c7947 */ /* 0x000fea000383ffff */
.L_x_18256:
[----:B------:R-:W-:Y:S01]  /*67e0*/  BSSY B2, `(.L_x_18409) ;  /* 0x0000006000027945 */ /* 0x000fe20003800000 */
[----:B------:R-:W-:Y:S01]  /*67f0*/  MOV R31, R12 ;  /* 0x0000000c001f7202 */ /* 0x000fe20000000f00 */
[----:B------:R-:W-:-:S07]  /*6800*/  IMAD.MOV.U32 R30, RZ, RZ, -0x1 ;  /* 0xffffffffff1e7424 */ /* 0x000fce00078e00ff */
[----:B012---:R-:W-:Y:S05]  /*6810*/  WARPSYNC.COLLECTIVE R30, `(.L_x_18410) ;  /* 0x000000001e087348 */ /* 0x007fea0003c00000 */
[----:B-1----:R1:W3:Y:S02]  /*6820*/  SHFL.IDX P0, R30, R50, R31, R19 ;  /* 0x0000001f321e7389 */ /* 0x0022e40000000013 */
[----:B0123--:R-:W-:Y:S05]  /*6830*/  ENDCOLLECTIVE ;  /* 0x000000000000791b */ /* 0x00ffea0003800000 */
.L_x_18410:
[----:B------:R-:W-:Y:S05]  /*6840*/  BSYNC B2 ;  /* 0x0000000000027941 */ /* 0x000fea0003800000 */
.L_x_18409:
[----:B------:R-:W-:Y:S05]  /*6850*/  BRA `(.L_x_18411) ;  /* 0xffffffc000247947 */ /* 0x000fea000383ffff */
.L_x_18258:
[----:B------:R-:W-:Y:S01]  /*6860*/  BSSY B2, `(.L_x_18412) ;  /* 0x0000006000027945 */ /* 0x000fe20003800000 */
[----:B------:R-:W-:Y:S02]  /*6870*/  IMAD.MOV.U32 R31, RZ, RZ, R13 ;  /* 0x000000ffff1f7224 */ /* 0x000fe400078e000d */
[----:B------:R-:W-:-:S07]  /*6880*/  IMAD.MOV.U32 R30, RZ, RZ, -0x1 ;  /* 0xffffffffff1e7424 */ /* 0x000fce00078e00ff */
[----:B012---:R-:W-:Y:S05]  /*6890*/  WARPSYNC.COLLECTIVE R30, `(.L_x_18413) ;  /* 0x000000001e087348 */ /* 0x007fea0003c00000 */
[----:B-1----:R1:W3:Y:S02]  /*68a0*/  SHFL.IDX P0, R30, R50, R31, R19 ;  /* 0x0000001f321e7389 */ /* 0x0022e40000000013 */
[----:B0123--:R-:W-:Y:S05]  /*68b0*/  ENDCOLLECTIVE ;  /* 0x000000000000791b */ /* 0x00ffea0003800000 */
.L_x_18413:
[----:B------:R-:W-:Y:S05]  /*68c0*/  BSYNC B2 ;  /* 0x0000000000027941 */ /* 0x000fea0003800000 */
.L_x_18412:
[----:B------:R-:W-:Y:S05]  /*68d0*/  BRA `(.L_x_18414) ;  /* 0xffffffc0001c7947 */ /* 0x000fea000383ffff */
.L_x_18260:
[----:B------:R-:W-:Y:S01]  /*68e0*/  BSSY B2, `(.L_x_18415) ;  /* 0x0000006000027945 */ /* 0x000fe20003800000 */
[----:B------:R-:W-:Y:S01]  /*68f0*/  MOV R31, R14 ;  /* 0x0000000e001f7202 */ /* 0x000fe20000000f00 */
[----:B------:R-:W-:-:S07]  /*6900*/  IMAD.MOV.U32 R30, RZ, RZ, -0x1 ;  /* 0xffffffffff1e7424 */ /* 0x000fce00078e00ff */
[----:B012---:R-:W-:Y:S05]  /*6910*/  WARPSYNC.COLLECTIVE R30, `(.L_x_18416) ;  /* 0x000000001e087348 */ /* 0x007fea0003c00000 */
[----:B-1----:R1:W3:Y:S02]  /*6920*/  SHFL.IDX P0, R30, R50, R31, R19 ;  /* 0x0000001f321e7389 */ /* 0x0022e40000000013 */
[----:B0123--:R-:W-:Y:S05]  /*6930*/  ENDCOLLECTIVE ;  /* 0x000000000000791b */ /* 0x00ffea0003800000 */
.L_x_18416:
[----:B------:R-:W-:Y:S05]  /*6940*/  BSYNC B2 ;  /* 0x0000000000027941 */ /* 0x000fea0003800000 */
.L_x_18415:
[----:B------:R-:W-:Y:S05]  /*6950*/  BRA `(.L_x_18417) ;  /* 0xffffffc000147947 */ /* 0x000fea000383ffff */
.L_x_18262:
[----:B------:R-:W-:Y:S01]  /*6960*/  BSSY B2, `(.L_x_18418) ;  /* 0x0000006000027945 */ /* 0x000fe20003800000 */
[----:B------:R-:W-:Y:S02]  /*6970*/  IMAD.MOV.U32 R31, RZ, RZ, R15 ;  /* 0x000000ffff1f7224 */ /* 0x000fe400078e000f */
[----:B------:R-:W-:-:S07]  /*6980*/  IMAD.MOV.U32 R30, RZ, RZ, -0x1 ;  /* 0xffffffffff1e7424 */ /* 0x000fce00078e00ff */
[----:B012---:R-:W-:Y:S05]  /*6990*/  WARPSYNC.COLLECTIVE R30, `(.L_x_18419) ;  /* 0x000000001e087348 */ /* 0x007fea0003c00000 */
[----:B-1----:R1:W3:Y:S02]  /*69a0*/  SHFL.IDX P0, R30, R50, R31, R19 ;  /* 0x0000001f321e7389 */ /* 0x0022e40000000013 */
[----:B0123--:R-:W-:Y:S05]  /*69b0*/  ENDCOLLECTIVE ;  /* 0x000000000000791b */ /* 0x00ffea0003800000 */
.L_x_18419:
[----:B------:R-:W-:Y:S05]  /*69c0*/  BSYNC B2 ;  /* 0x0000000000027941 */ /* 0x000fea0003800000 */
.L_x_18418:
[----:B------:R-:W-:Y:S05]  /*69d0*/  BRA `(.L_x_18420) ;  /* 0xffffffc0000c7947 */ /* 0x000fea000383ffff */
.L_x_18264:
[----:B------:R-:W-:Y:S01]  /*69e0*/  BSSY B2, `(.L_x_18421) ;  /* 0x0000006000027945 */ /* 0x000fe20003800000 */
[----:B------:R-:W-:Y:S01]  /*69f0*/  MOV R31, R16 ;  /* 0x00000010001f7202 */ /* 0x000fe20000000f00 */
[----:B------:R-:W-:-:S07]  /*6a00*/  IMAD.MOV.U32 R30, RZ, RZ, -0x1 ;  /* 0xffffffffff1e7424 */ /* 0x000fce00078e00ff */
[----:B012---:R-:W-:Y:S05]  /*6a10*/  WARPSYNC.COLLECTIVE R30, `(.L_x_18422) ;  /* 0x000000001e087348 */ /* 0x007fea0003c00000 */
[----:B-1----:R1:W3:Y:S02]  /*6a20*/  SHFL.IDX P0, R30, R50, R31, R19 ;  /* 0x0000001f321e7389 */ /* 0x0022e40000000013 */
[----:B0123--:R-:W-:Y:S05]  /*6a30*/  ENDCOLLECTIVE ;  /* 0x000000000000791b */ /* 0x00ffea0003800000 */
.L_x_18422:
[----:B------:R-:W-:Y:S05]  /*6a40*/  BSYNC B2 ;  /* 0x0000000000027941 */ /* 0x000fea0003800000 */
.L_x_18421:
[----:B------:R-:W-:Y:S05]  /*6a50*/  BRA `(.L_x_18423) ;  /* 0xffffffc000047947 */ /* 0x000fea000383ffff */
.L_x_18266:
[----:B------:R-:W-:Y:S01]  /*6a60*/  BSSY B2, `(.L_x_18424) ;  /* 0x0000006000027945 */ /* 0x000fe20003800000 */
[----:B------:R-:W-:Y:S02]  /*6a70*/  IMAD.MOV.U32 R31, RZ, RZ, R17 ;  /* 0x000000ffff1f7224 */ /* 0x000fe400078e0011 */
[----:B------:R-:W-:-:S07]  /*6a80*/  IMAD.MOV.U32 R30, RZ, RZ, -0x1 ;  /* 0xffffffffff1e7424 */ /* 0x000fce00078e00ff */
[----:B012---:R-:W-:Y:S05]  /*6a90*/  WARPSYNC.COLLECTIVE R30, `(.L_x_18425) ;  /* 0x000000001e087348 */ /* 0x007fea0003c00000 */
[----:B-1----:R1:W3:Y:S02]  /*6aa0*/  SHFL.IDX P0, R30, R50, R31, R19 ;  /* 0x0000001f321e7389 */ /* 0x0022e40000000013 */
[----:B0123--:R-:W-:Y:S05]  /*6ab0*/  ENDCOLLECTIVE ;  /* 0x000000000000791b */ /* 0x00ffea0003800000 */
.L_x_18425:
[----:B------:R-:W-:Y:S05]  /*6ac0*/  BSYNC B2 ;  /* 0x0000000000027941 */ /* 0x000fea0003800000 */
.L_x_18424:
[----:B------:R-:W-:Y:S05]  /*6ad0*/  BRA `(.L_x_18426) ;  /* 0xffffffbc00fc7947 */ /* 0x000fea000383ffff */
.L_x_18268:
[----:B------:R-:W-:Y:S01]  /*6ae0*/  BSSY B2, `(.L_x_18427) ;  /* 0x0000006000027945 */ /* 0x000fe20003800000 */
[----:B------:R-:W-:Y:S01]  /*6af0*/  MOV R31, R18 ;  /* 0x00000012001f7202 */ /* 0x000fe20000000f00 */
[----:B------:R-:W-:-:S07]  /*6b00*/  IMAD.MOV.U32 R30, RZ, RZ, -0x1 ;  /* 0xffffffffff1e7424 */ /* 0x000fce00078e00ff */
[----:B012---:R-:W-:Y:S05]  /*6b10*/  WARPSYNC.COLLECTIVE R30, `(.L_x_18428) ;  /* 0x000000001e087348 */ /* 0x007fea0003c00000 */
[----:B-1----:R1:W3:Y:S02]  /*6b20*/  SHFL.IDX P0, R30, R50, R31, R19 ;  /* 0x0000001f321e7389 */ /* 0x0022e40000000013 */
[----:B0123--:R-:W-:Y:S05]  /*6b30*/  ENDCOLLECTIVE ;  /* 0x000000000000791b */ /* 0x00ffea0003800000 */
.L_x_18428:
[----:B------:R-:W-:Y:S05]  /*6b40*/  BSYNC B2 ;  /* 0x0000000000027941 */ /* 0x000fea0003800000 */
.L_x_18427:
[----:B------:R-:W-:Y:S05]  /*6b50*/  BRA `(.L_x_18429) ;  /* 0xffffffbc00f47947 */ /* 0x000fea000383ffff */
.L_x_18291:
[----:B------:R-:W-:Y:S01]  /*6b60*/  BSSY B1, `(.L_x_18430) ;  /* 0x0000006000017945 */ /* 0x000fe20003800000 */
[----:B------:R-:W-:Y:S02]  /*6b70*/  IMAD.MOV.U32 R31, RZ, RZ, R28 ;  /* 0x000000ffff1f7224 */ /* 0x000fe400078e001c */
[----:B------:R-:W-:-:S07]  /*6b80*/  IMAD.MOV.U32 R30, RZ, RZ, -0x1 ;  /* 0xffffffffff1e7424 */ /* 0x000fce00078e00ff */
[----:B012---:R-:W-:Y:S05]  /*6b90*/  WARPSYNC.COLLECTIVE R30, `(.L_x_18431) ;  /* 0x000000001e087348 */ /* 0x007fea0003c00000 */
[----:B-1----:R1:W3:Y:S02]  /*6ba0*/  SHFL.IDX P0, R30, R50, R31, R19 ;  /* 0x0000001f321e7389 */ /* 0x0022e40000000013 */
[----:B0123--:R-:W-:Y:S05]  /*6bb0*/  ENDCOLLECTIVE ;  /* 0x000000000000791b */ /* 0x00ffea0003800000 */
.L_x_18431:
[----:B------:R-:W-:Y:S05]  /*6bc0*/  BSYNC B1 ;  /* 0x0000000000017941 */ /* 0x000fea0003800000 */
.L_x_18430:
[----:B------:R-:W-:Y:S05]  /*6bd0*/  BRA `(.L_x_18432) ;  /* 0xffffffcc00307947 */ /* 0x000fea000383ffff */
.L_x_18293:
[----:B------:R-:W-:Y:S01]  /*6be0*/  BSSY B1, `(.L_x_18433) ;  /* 0x0000006000017945 */ /* 0x000fe20003800000 */
[----:B------:R-:W-:Y:S01]  /*6bf0*/  MOV R31, R4 ;  /* 0x00000004001f7202 */ /* 0x000fe20000000f00 */
[----:B------:R-:W-:-:S07]  /*6c00*/  IMAD.MOV.U32 R30, RZ, RZ, -0x1 ;  /* 0xffffffffff1e7424 */ /* 0x000fce00078e00ff */
[----:B012---:R-:W-:Y:S05]  /*6c10*/  WARPSYNC.COLLECTIVE R30, `(.L_x_18434) ;  /* 0x000000001e087348 */ /* 0x007fea0003c00000 */
[----:B-1----:R1:W3:Y:S02]  /*6c20*/  SHFL.IDX P0, R30, R50, R31, R19 ;  /* 0x0000001f321e7389 */ /* 0x0022e40000000013 */
[----:B0123--:R-:W-:Y:S05]  /*6c30*/  ENDCOLLECTIVE ;  /* 0x000000000000791b */ /* 0x00ffea0003800000 */
.L_x_18434:
[----:B------:R-:W-:Y:S05]  /*6c40*/  BSYNC B1 ;  /* 0x0000000000017941 */ /* 0x000fea0003800000 */
.L_x_18433:
[----:B------:R-:W-:Y:S05]  /*6c50*/  BRA `(.L_x_18435) ;  /* 0xffffffcc00247947 */ /* 0x000fea000383ffff */
.L_x_18295:
[----:B------:R-:W-:Y:S01]  /*6c60*/  BSSY B1, `(.L_x_18436) ;  /* 0x0000006000017945 */ /* 0x000fe20003800000 */
[----:B------:R-:W-:Y:S02]  /*6c70*/  IMAD.MOV.U32 R31, RZ, RZ, R5 ;  /* 0x000000ffff1f7224 */ /* 0x000fe400078e0005 */
[----:B------:R-:W-:-:S07]  /*6c80*/  IMAD.MOV.U32 R30, RZ, RZ, -0x1 ;  /* 0xffffffffff1e7424 */ /* 0x000fce00078e00ff */
[----:B012---:R-:W-:Y:S05]  /*6c90*/  WARPSYNC.COLLECTIVE R30, `(.L_x_18437) ;  /* 0x000000001e087348 */ /* 0x007fea0003c00000 */
[----:B-1----:R1:W3:Y:S02]  /*6ca0*/  SHFL.IDX P0, R30, R50, R31, R19 ;  /* 0x0000001f321e7389 */ /* 0x0022e40000000013 */
[----:B0123--:R-:W-:Y:S05]  /*6cb0*/  ENDCOLLECTIVE ;  /* 0x000000000000791b */ /* 0x00ffea0003800000 */
.L_x_18437:
[----:B------:R-:W-:Y:S05]  /*6cc0*/  BSYNC B1 ;  /* 0x0000000000017941 */ /* 0x000fea0003800000 */
.L_x_18436:
[----:B------:R-:W-:Y:S05]  /*6cd0*/  BRA `(.L_x_18438) ;  /* 0xffffffcc00187947 */ /* 0x000fea000383ffff */
.L_x_18297:
[----:B------:R-:W-:Y:S01]  /*6ce0*/  BSSY B1, `(.L_x_18439) ;  /* 0x0000006000017945 */ /* 0x000fe20003800000 */
[----:B------:R-:W-:Y:S01]  /*6cf0*/  MOV R31, R6 ;  /* 0x00000006001f7202 */ /* 0x000fe20000000f00 */
[----:B------:R-:W-:-:S07]  /*6d00*/  IMAD.MOV.U32 R30, RZ, RZ, -0x1 ;  /* 0xffffffffff1e7424 */ /* 0x000fce00078e00ff */
[----:B012---:R-:W-:Y:S05]  /*6d10*/  WARPSYNC.COLLECTIVE R30, `(.L_x_18440) ;  /* 0x000000001e087348 */ /* 0x007fea0003c00000 */
[----:B-1----:R1:W3:Y:S02]  /*6d20*/  SHFL.IDX P0, R30, R50, R31, R19 ;  /* 0x0000001f321e7389 */ /* 0x0022e40000000013 */
[----:B0123--:R-:W-:Y:S05]  /*6d30*/  ENDCOLLECTIVE ;  /* 0x000000000000791b */ /* 0x00ffea0003800000 */
.L_x_18440:
[----:B------:R-:W-:Y:S05]  /*6d40*/  BSYNC B1 ;  /* 0x0000000000017941 */ /* 0x000fea0003800000 */
.L_x_18439:
[----:B------:R-:W-:Y:S05]  /*6d50*/  BRA `(.L_x_18441) ;  /* 0xffffffcc000c7947 */ /* 0x000fea000383ffff */
.L_x_18299:
[----:B------:R-:W-:Y:S01]  /*6d60*/  BSSY B1, `(.L_x_18442) ;  /* 0x0000006000017945 */ /* 0x000fe20003800000 */
[----:B------:R-:W-:Y:S02]  /*6d70*/  IMAD.MOV.U32 R31, RZ, RZ, R7 ;  /* 0x000000ffff1f7224 */ /* 0x000fe400078e0007 */
[----:B------:R-:W-:-:S07]  /*6d80*/  IMAD.MOV.U32 R30, RZ, RZ, -0x1 ;  /* 0xffffffffff1e7424 */ /* 0x000fce00078e00ff */
[----:B012---:R-:W-:Y:S05]  /*6d90*/  WARPSYNC.COLLECTIVE R30, `(.L_x_18443) ;  /* 0x000000001e087348 */ /* 0x007fea0003c00000 */
[----:B-1----:R1:W3:Y:S02]  /*6da0*/  SHFL.IDX P0, R30, R50, R31, R19 ;  /* 0x0000001f321e7389 */ /* 0x0022e40000000013 */
[----:B0123--:R-:W-:Y:S05]  /*6db0*/  ENDCOLLECTIVE ;  /* 0x000000000000791b */ /* 0x00ffea0003800000 */
.L_x_18443:
[----:B------:R-:W-:Y:S05]  /*6dc0*/  BSYNC B1 ;  /* 0x0000000000017941 */ /* 0x000fea0003800000 */
.L_x_18442:
[----:B------:R-:W-:Y:S05]  /*6dd0*/  BRA `(.L_x_18444) ;  /* 0xffffffcc00007947 */ /* 0x000fea000383ffff */
.L_x_18301:
[----:B------:R-:W-:Y:S01]  /*6de0*/  BSSY B1, `(.L_x_18445) ;  /* 0x0000006000017945 */ /* 0x000fe20003800000 */
[----:B------:R-:W-:Y:S01]  /*6df0*/  MOV R31, R8 ;  /* 0x00000008001f7202 */ /* 0x000fe20000000f00 */
[----:B------:R-:W-:-:S07]  /*6e00*/  IMAD.MOV.U32 R30, RZ, RZ, -0x1 ;  /* 0xffffffffff1e7424 */ /* 0x000fce00078e00ff */
[----:B012---:R-:W-:Y:S05]  /*6e10*/  WARPSYNC.COLLECTIVE R30, `(.L_x_18446) ;  /* 0x000000001e087348 */ /* 0x007fea0003c00000 */
[----:B-1----:R1:W3:Y:S02]  /*6e20*/  SHFL.IDX P0, R30, R50, R31, R19 ;  /* 0x0000001f321e7389 */ /* 0x0022e40000000013 */
[----:B0123--:R-:W-:Y:S05]  /*6e30*/  ENDCOLLECTIVE ;  /* 0x000000000000791b */ /* 0x00ffea0003800000 */
.L_x_18446:
[----:B------:R-:W-:Y:S05]  /*6e40*/  BSYNC B1 ;  /* 0x0000000000017941 */ /* 0x000fea0003800000 */
.L_x_18445:
[----:B------:R-:W-:Y:S05]  /*6e50*/  BRA `(.L_x_18447) ;  /* 0xffffffc800fc7947 */ /* 0x000fea000383ffff */
.L_x_18303:
[----:B------:R-:W-:Y:S01]  /*6e60*/  BSSY B1, `(.L_x_18448) ;  /* 0x0000006000017945 */ /* 0x000fe20003800000 */
[----:B------:R-:W-:Y:S02]  /*6e70*/  IMAD.MOV.U32 R31, RZ, RZ, R9 ;  /* 0x000000ffff1f7224 */ /* 0x000fe400078e0009 */
[----:B------:R-:W-:-:S07]  /*6e80*/  IMAD.MOV.U32 R30, RZ, RZ, -0x1 ;  /* 0xffffffffff1e7424 */ /* 0x000fce00078e00ff */
[----:B012---:R-:W-:Y:S05]  /*6e90*/  WARPSYNC.COLLECTIVE R30, `(.L_x_18449) ;  /* 0x000000001e087348 */ /* 0x007fea0003c00000 */
[----:B-1----:R1:W3:Y:S02]  /*6ea0*/  SHFL.IDX P0, R30, R50, R31, R19 ;  /* 0x0000001f321e7389 */ /* 0x0022e40000000013 */
[----:B0123--:R-:W-:Y:S05]  /*6eb0*/  ENDCOLLECTIVE ;  /* 0x000000000000791b */ /* 0x00ffea0003800000 */
.L_x_18449:
[----:B------:R-:W-:Y:S05]  /*6ec0*/  BSYNC B1 ;  /* 0x0000000000017941 */ /* 0x000fea0003800000 */
.L_x_18448:
[----:B------:R-:W-:Y:S05]  /*6ed0*/  BRA `(.L_x_18450) ;  /* 0xffffffc800f47947 */ /* 0x000fea000383ffff */
.L_x_18305:
[----:B------:R-:W-:Y:S01]  /*6ee0*/  BSSY B1, `(.L_x_18451) ;  /* 0x0000006000017945 */ /* 0x000fe20003800000 */
[----:B------:R-:W-:Y:S01]  /*6ef0*/  MOV R31, R10 ;  /* 0x0000000a001f7202 */ /* 0x000fe20000000f00 */
[----:B------:R-:W-:-:S07]  /*6f00*/  IMAD.MOV.U32 R30, RZ, RZ, -0x1 ;  /* 0xffffffffff1e7424 */ /* 0x000fce00078e00ff */
[----:B012---:R-:W-:Y:S05]  /*6f10*/  WARPSYNC.COLLECTIVE R30, `(.L_x_18452) ;  /* 0x000000001e087348 */ /* 0x007fea0003c00000 */
[----:B-1----:R1:W3:Y:S02]  /*6f20*/  SHFL.IDX P0, R30, R50, R31, R19 ;  /* 0x0000001f321e7389 */ /* 0x0022e40000000013 */
[----:B0123--:R-:W-:Y:S05]  /*6f30*/  ENDCOLLECTIVE ;  /* 0x000000000000791b */ /* 0x00ffea0003800000 */
.L_x_18452:
[----:B------:R-:W-:Y:S05]  /*6f40*/  BSYNC B1 ;  /* 0x0000000000017941 */ /* 0x000fea0003800000 */
.L_x_18451:
[----:B------:R-:W-:Y:S05]  /*6f50*/  BRA `(.L_x_18453) ;  /* 0xffffffc800ec7947 */ /* 0x000fea000383ffff */
.L_x_18307:
[----:B------:R-:W-:Y:S01]  /*6f60*/  BSSY B1, `(.L_x_18454) ;  /* 0x0000006000017945 */ /* 0x000fe20003800000 */
[----:B------:R-:W-:Y:S02]  /*6f70*/  IMAD.MOV.U32 R31, RZ, RZ, R11 ;  /* 0x000000ffff1f7224 */ /* 0x000fe400078e000b */
[----:B------:R-:W-:-:S07]  /*6f80*/  IMAD.MOV.U32 R30, RZ, RZ, -0x1 ;  /* 0xffffffffff1e7424 */ /* 0x000fce00078e00ff */
[----:B012---:R-:W-:Y:S05]  /*6f90*/  WARPSYNC.COLLECTIVE R30, `(.L_x_18455) ;  /* 0x000000001e087348 */ /* 0x007fea0003c00000 */
[----:B-1----:R1:W3:Y:S02]  /*6fa0*/  SHFL.IDX P0, R30, R50, R31, R19 ;  /* 0x0000001f321e7389 */ /* 0x0022e40000000013 */
[----:B0123--:R-:W-:Y:S05]  /*6fb0*/  ENDCOLLECTIVE ;  /* 0x000000000000791b */ /* 0x00ffea0003800000 */
.L_x_18455:
[----:B------:R-:W-:Y:S05]  /*6fc0*/  BSYNC B1 ;  /* 0x0000000000017941 */ /* 0x000fea0003800000 */
.L_x_18454:
[----:B------:R-:W-:Y:S05]  /*6fd0*/  BRA `(.L_x_18456) ;  /* 0xffffffc800e47947 */ /* 0x000fea000383ffff */
.L_x_18309:
[----:B------:R-:W-:Y:S01]  /*6fe0*/  BSSY B1, `(.L_x_18457) ;  /* 0x0000006000017945 */ /* 0x000fe20003800000 */
[----:B------:R-:W-:Y:S01]  /*6ff0*/  MOV R31, R12 ;  /* 0x0000000c001f7202 */ /* 0x000fe20000000f00 */
[----:B------:R-:W-:-:S07]  /*7000*/  IMAD.MOV.U32 R30, RZ, RZ, -0x1 ;  /* 0xffffffffff1e7424 */ /* 0x000fce00078e00ff */
[----:B012---:R-:W-:Y:S05]  /*7010*/  WARPSYNC.COLLECTIVE R30, `(.L_x_18458) ;  /* 0x000000001e087348 */ /* 0x007fea0003c00000 */
[----:B-1----:R1:W3:Y:S02]  /*7020*/  SHFL.IDX P0, R30, R50, R31, R19 ;  /* 0x0000001f321e7389 */ /* 0x0022e40000000013 */
[----:B0123--:R-:W-:Y:S05]  /*7030*/  ENDCOLLECTIVE ;  /* 0x000000000000791b */ /* 0x00ffea0003800000 */
.L_x_18458:
[----:B------:R-:W-:Y:S05]  /*7040*/  BSYNC B1 ;  /* 0x0000000000017941 */ /* 0x000fea0003800000 */
.L_x_18457:
[----:B------:R-:W-:Y:S05]  /*7050*/  BRA `(.L_x_18459) ;  /* 0xffffffc800dc7947 */ /* 0x000fea000383ffff */
.L_x_18311:
[----:B------:R-:W-:Y:S01]  /*7060*/  BSSY B1, `(.L_x_18460) ;  /* 0x0000006000017945 */ /* 0x000fe20003800000 */
[----:B------:R-:W-:Y:S02]  /*7070*/  IMAD.MOV.U32 R31, RZ, RZ, R13 ;  /* 0x000000ffff1f7224 */ /* 0x000fe400078e000d */
[----:B------:R-:W-:-:S07]  /*7080*/  IMAD.MOV.U32 R30, RZ, RZ, -0x1 ;  /* 0xffffffffff1e7424 */ /* 0x000fce00078e00ff */
[----:B012---:R-:W-:Y:S05]  /*7090*/  WARPSYNC.COLLECTIVE R30, `(.L_x_18461) ;  /* 0x000000001e087348 */ /* 0x007fea0003c00000 */
[----:B-1----:R1:W3:Y:S02]  /*70a0*/  SHFL.IDX P0, R30, R50, R31, R19 ;  /* 0x0000001f321e7389 */ /* 0x0022e40000000013 */
[----:B0123--:R-:W-:Y:S05]  /*70b0*/  ENDCOLLECTIVE ;  /* 0x000000000000791b */ /* 0x00ffea0003800000 */
.L_x_18461:
[----:B------:R-:W-:Y:S05]  /*70c0*/  BSYNC B1 ;  /* 0x0000000000017941 */ /* 0x000fea0003800000 */
.L_x_18460:
[----:B------:R-:W-:Y:S05]  /*70d0*/  BRA `(.L_x_18462) ;  /* 0xffffffc800d47947 */ /* 0x000fea000383ffff */
.L_x_18313:
[----:B------:R-:W-:Y:S01]  /*70e0*/  BSSY B1, `(.L_x_18463) ;  /* 0x0000006000017945 */ /* 0x000fe20003800000 */
[----:B------:R-:W-:Y:S01]  /*70f0*/  MOV R31, R14 ;  /* 0x0000000e001f7202 */ /* 0x000fe20000000f00 */
[----:B------:R-:W-:-:S07]  /*7100*/  IMAD.MOV.U32 R30, RZ, RZ, -0x1 ;  /* 0xffffffffff1e7424 */ /* 0x000fce00078e00ff */
[----:B012---:R-:W-:Y:S05]  /*7110*/  WARPSYNC.COLLECTIVE R30, `(.L_x_18464) ;  /* 0x000000001e087348 */ /* 0x007fea0003c00000 */
[----:B-1----:R1:W3:Y:S02]  /*7120*/  SHFL.IDX P0, R30, R50, R31, R19 ;  /* 0x0000001f321e7389 */ /* 0x0022e40000000013 */
[----:B0123--:R-:W-:Y:S05]  /*7130*/  ENDCOLLECTIVE ;  /* 0x000000000000791b */ /* 0x00ffea0003800000 */
.L_x_18464:
[----:B------:R-:W-:Y:S05]  /*7140*/  BSYNC B1 ;  /* 0x0000000000017941 */ /* 0x000fea0003800000 */
.L_x_18463:
[----:B------:R-:W-:Y:S05]  /*7150*/  BRA `(.L_x_18465) ;  /* 0xffffffc800cc7947 */ /* 0x000fea000383ffff */
.L_x_18315:
[----:B------:R-:W-:Y:S01]  /*7160*/  BSSY B1, `(.L_x_18466) ;  /* 0x0000006000017945 */ /* 0x000fe20003800000 */
[----:B------:R-:W-:Y:S02]  /*7170*/  IMAD.MOV.U32 R31, RZ, RZ, R15 ;  /* 0x000000ffff1f7224 */ /* 0x000fe400078e000f */
[----:B------:R-:W-:-:S07]  /*7180*/  IMAD.MOV.U32 R30, RZ, RZ, -0x1 ;  /* 0xffffffffff1e7424 */ /* 0x000fce00078e00ff */
[----:B012---:R-:W-:Y:S05]  /*7190*/  WARPSYNC.COLLECTIVE R30, `(.L_x_18467) ;  /* 0x000000001e087348 */ /* 0x007fea0003c00000 */
[----:B-1----:R1:W3:Y:S02]  /*71a0*/  SHFL.IDX P0, R30, R50, R31, R19 ;  /* 0x0000001f321e7389 */ /* 0x0022e40000000013 */
[----:B0123--:R-:W-:Y:S05]  /*71b0*/  ENDCOLLECTIVE ;  /* 0x000000000000791b */ /* 0x00ffea0003800000 */
.L_x_18467:
[----:B------:R-:W-:Y:S05]  /*71c0*/  BSYNC B1 ;  /* 0x0000000000017941 */ /* 0x000fea0003800000 */
.L_x_18466:
[----:B------:R-:W-:Y:S05]  /*71d0*/  BRA `(.L_x_18468) ;  /* 0xffffffc800c47947 */ /* 0x000fea000383ffff */
.L_x_18317:
[----:B------:R-:W-:Y:S01]  /*71e0*/  BSSY B1, `(.L_x_18469) ;  /* 0x0000006000017945 */ /* 0x000fe20003800000 */
[----:B------:R-:W-:Y:S01]  /*71f0*/  MOV R31, R16 ;  /* 0x00000010001f7202 */ /* 0x000fe20000000f00 */
[----:B------:R-:W-:-:S07]  /*7200*/  IMAD.MOV.U32 R30, RZ, RZ, -0x1 ;  /* 0xffffffffff1e7424 */ /* 0x000fce00078e00ff */
[----:B012---:R-:W-:Y:S05]  /*7210*/  WARPSYNC.COLLECTIVE R30, `(.L_x_18470) ;  /* 0x000000001e087348 */ /* 0x007fea0003c00000 */
[----:B-1----:R1:W3:Y:S02]  /*7220*/  SHFL.IDX P0, R30, R50, R31, R19 ;  /* 0x0000001f321e7389 */ /* 0x0022e40000000013 */
[----:B0123--:R-:W-:Y:S05]  /*7230*/  ENDCOLLECTIVE ;  /* 0x000000000000791b */ /* 0x00ffea0003800000 */
.L_x_18470:
[----:B------:R-:W-:Y:S05]  /*7240*/  BSYNC B1 ;  /* 0x0000000000017941 */ /* 0x000fea0003800000 */
.L_x_18469:
[----:B------:R-:W-:Y:S05]  /*7250*/  BRA `(.L_x_18471) ;  /* 0xffffffc800bc7947 */ /* 0x000fea000383ffff */
.L_x_18319:
[----:B------:R-:W-:Y:S01]  /*7260*/  BSSY B1, `(.L_x_18472) ;  /* 0x0000006000017945 */ /* 0x000fe20003800000 */
[----:B------:R-:W-:Y:S02]  /*7270*/  IMAD.MOV.U32 R31, RZ, RZ, R17 ;  /* 0x000000ffff1f7224 */ /* 0x000fe400078e0011 */
[----:B------:R-:W-:-:S07]  /*7280*/  IMAD.MOV.U32 R30, RZ, RZ, -0x1 ;  /* 0xffffffffff1e7424 */ /* 0x000fce00078e00ff */
[----:B012---:R-:W-:Y:S05]  /*7290*/  WARPSYNC.COLLECTIVE R30, `(.L_x_18473) ;  /* 0x000000001e087348 */ /* 0x007fea0003c00000 */
[----:B-1----:R1:W3:Y:S02]  /*72a0*/  SHFL.IDX P0, R30, R50, R31, R19 ;  /* 0x0000001f321e7389 */ /* 0x0022e40000000013 */
[----:B0123--:R-:W-:Y:S05]  /*72b0*/  ENDCOLLECTIVE ;  /* 0x000000000000791b */ /* 0x00ffea0003800000 */
.L_x_18473:
[----:B------:R-:W-:Y:S05]  /*72c0*/  BSYNC B1 ;  /* 0x0000000000017941 */ /* 0x000fea0003800000 */
.L_x_18472:
[----:B------:R-:W-:Y:S05]  /*72d0*/  BRA `(.L_x_18474) ;  /* 0xffffffc800b47947 */ /* 0x000fea000383ffff */
.L_x_18321:
[----:B------:R-:W-:Y:S01]  /*72e0*/  BSSY B1, `(.L_x_18475) ;  /* 0x0000006000017945 */ /* 0x000fe20003800000 */
[----:B------:R-:W-:Y:S01]  /*72f0*/  MOV R31, R18 ;  /* 0x00000012001f7202 */ /* 0x000fe20000000f00 */
[----:B------:R-:W-:-:S07]  /*7300*/  IMAD.MOV.U32 R30, RZ, RZ, -0x1 ;  /* 0xffffffffff1e7424 */ /* 0x000fce00078e00ff */
[----:B012---:R-:W-:Y:S05]  /*7310*/  WARPSYNC.COLLECTIVE R30, `(.L_x_18476) ;  /* 0x000000001e087348 */ /* 0x007fea0003c00000 */
[----:B-1----:R1:W3:Y:S02]  /*7320*/  SHFL.IDX P0, R30, R50, R31, R19 ;  /* 0x0000001f321e7389 */ /* 0x0022e40000000013 */
[----:B0123--:R-:W-:Y:S05]  /*7330*/  ENDCOLLECTIVE ;  /* 0x000000000000791b */ /* 0x00ffea0003800000 */
.L_x_18476:
[----:B------:R-:W-:Y:S05]  /*7340*/  BSYNC B1 ;  /* 0x0000000000017941 */ /* 0x000fea0003800000 */
.L_x_18475:
[----:B------:R-:W-:Y:S05]  /*7350*/  BRA `(.L_x_18477) ;  /* 0xffffffc800ac7947 */ /* 0x000fea000383ffff */
.L_x_18342:
[----:B------:R-:W-:Y:S02]  /*7360*/  IMAD.MOV.U32 R30, RZ, RZ, -0x1 ;  /* 0xffffffffff1e7424 */ /* 0x000fe400078e00ff */
[----:B------:R-:W-:-:S07]  /*7370*/  IMAD.MOV.U32 R31, RZ, RZ, R28 ;  /* 0x000000ffff1f7224 */ /* 0x000fce00078e001c */
[----:B0-2---:R-:W-:Y:S05]  /*7380*/  WARPSYNC.COLLECTIVE R30, `(.L_x_18478) ;  /* 0x000000001e087348 */ /* 0x005fea0003c00000 */
[----:B0-----:R0:W1:Y:S02]  /*7390*/  SHFL.IDX P0, R30, R50, R31, R19 ;  /* 0x0000001f321e7389 */ /* 0x0010640000000013 */
[----:B012---:R-:W-:Y:S05]  /*73a0*/  ENDCOLLECTIVE ;  /* 0x000000000000791b */ /* 0x007fea0003800000 */
.L_x_18478:
[----:B------:R-:W-:Y:S01]  /*73b0*/  MOV R56, R30 ;  /* 0x0000001e00387202 */ /* 0x000fe20000000f00 */
[----:B------:R-:W-:Y:S06]  /*73c0*/  BRA `(.L_x_18479) ;  /* 0xffffffd400d87947 */ /* 0x000fec000383ffff */
.L_x_18344:
[----:B------:R-:W-:Y:S01]  /*73d0*/  BSSY B0, `(.L_x_18480) ;  /* 0x0000006000007945 */ /* 0x000fe20003800000 */
[----:B------:R-:W-:Y:S02]  /*73e0*/  IMAD.MOV.U32 R31, RZ, RZ, R4 ;  /* 0x000000ffff1f7224 */ /* 0x000fe400078e0004 */
[----:B------:R-:W-:-:S07]  /*73f0*/  IMAD.MOV.U32 R30, RZ, RZ, -0x1 ;  /* 0xffffffffff1e7424 */ /* 0x000fce00078e00ff */
[----:B0-2---:R-:W-:Y:S05]  /*7400*/  WARPSYNC.COLLECTIVE R30, `(.L_x_18481) ;  /* 0x000000001e087348 */ /* 0x005fea0003c00000 */
[----:B0-----:R0:W1:Y:S02]  /*7410*/  SHFL.IDX P0, R30, R50, R31, R19 ;  /* 0x0000001f321e7389 */ /* 0x0010640000000013 */
[----:B012---:R-:W-:Y:S05]  /*7420*/  ENDCOLLECTIVE ;  /* 0x000000000000791b */ /* 0x007fea0003800000 */
.L_x_18481:
[----:B------:R-:W-:Y:S05]  /*7430*/  BSYNC B0 ;  /* 0x0000000000007941 */ /* 0x000fea0003800000 */
.L_x_18480:
[----:B------:R-:W-:Y:S05]  /*7440*/  BRA `(.L_x_18482) ;  /* 0xffffffd400cc7947 */ /* 0x000fea000383ffff */
.L_x_18346:
[----:B------:R-:W-:Y:S01]  /*7450*/  BSSY B0, `(.L_x_18483) ;  /* 0x0000006000007945 */ /* 0x000fe20003800000 */
[----:B------:R-:W-:Y:S01]  /*7460*/  IMAD.MOV.U32 R31, RZ, RZ, R5 ;  /* 0x000000ffff1f7224 */ /* 0x000fe200078e0005 */
[----:B------:R-:W-:-:S07]  /*7470*/  MOV R30, 0xffffffff ;  /* 0xffffffff001e7802 */ /* 0x000fce0000000f00 */
[----:B0-2---:R-:W-:Y:S05]  /*7480*/  WARPSYNC.COLLECTIVE R30, `(.L_x_18484) ;  /* 0x000000001e087348 */ /* 0x005fea0003c00000 */
[----:B0-----:R0:W1:Y:S02]  /*7490*/  SHFL.IDX P0, R30, R50, R31, R19 ;  /* 0x0000001f321e7389 */ /* 0x0010640000000013 */
[----:B012---:R-:W-:Y:S05]  /*74a0*/  ENDCOLLECTIVE ;  /* 0x000000000000791b */ /* 0x007fea0003800000 */
.L_x_18484:
[----:B------:R-:W-:Y:S05]  /*74b0*/  BSYNC B0 ;  /* 0x0000000000007941 */ /* 0x000fea0003800000 */
.L_x_18483:
[----:B------:R-:W-:Y:S05]  /*74c0*/  BRA `(.L_x_18485) ;  /* 0xffffffd400c07947 */ /* 0x000fea000383ffff */
.L_x_18348:
[----:B------:R-:W-:Y:S01]  /*74d0*/  BSSY B0, `(.L_x_18486) ;  /* 0x0000006000007945 */ /* 0x000fe20003800000 */
[----:B------:R-:W-:Y:S02]  /*74e0*/  IMAD.MOV.U32 R31, RZ, RZ, R6 ;  /* 0x000000ffff1f7224 */ /* 0x000fe400078e0006 */
[----:B------:R-:W-:-:S07]  /*74f0*/  IMAD.MOV.U32 R30, RZ, RZ, -0x1 ;  /* 0xffffffffff1e7424 */ /* 0x000fce00078e00ff */
[----:B0-2---:R-:W-:Y:S05]  /*7500*/  WARPSYNC.COLLECTIVE R30, `(.L_x_18487) ;  /* 0x000000001e087348 */ /* 0x005fea0003c00000 */
[----:B0-----:R0:W1:Y:S02]  /*7510*/  SHFL.IDX P0, R30, R50, R31, R19 ;  /* 0x0000001f321e7389 */ /* 0x0010640000000013 */
[----:B012---:R-:W-:Y:S05]  /*7520*/  ENDCOLLECTIVE ;  /* 0x000000000000791b */ /* 0x007fea0003800000 */
.L_x_18487:
[----:B------:R-:W-:Y:S05]  /*7530*/  BSYNC B0 ;  /* 0x0000000000007941 */ /* 0x000fea0003800000 */
.L_x_18486:
[----:B------:R-:W-:Y:S05]  /*7540*/  BRA `(.L_x_18488) ;  /* 0xffffffd400b47947 */ /* 0x000fea000383ffff */
.L_x_18350:
[----:B------:R-:W-:Y:S01]  /*7550*/  BSSY B0, `(.L_x_18489) ;  /* 0x0000006000007945 */ /* 0x000fe20003800000 */
[----:B------:R-:W-:Y:S01]  /*7560*/  IMAD.MOV.U32 R31, RZ, RZ, R7 ;  /* 0x000000ffff1f7224 */ /* 0x000fe200078e0007 */
[----:B------:R-:W-:-:S07]  /*7570*/  MOV R30, 0xffffffff ;  /* 0xffffffff001e7802 */ /* 0x000fce0000000f00 */
[----:B0-2---:R-:W-:Y:S05]  /*7580*/  WARPSYNC.COLLECTIVE R30, `(.L_x_18490) ;  /* 0x000000001e087348 */ /* 0x005fea0003c00000 */
[----:B0-----:R0:W1:Y:S02]  /*7590*/  SHFL.IDX P0, R30, R50, R31, R19 ;  /* 0x0000001f321e7389 */ /* 0x0010640000000013 */
[----:B012---:R-:W-:Y:S05]  /*75a0*/  ENDCOLLECTIVE ;  /* 0x000000000000791b */ /* 0x007fea0003800000 */
.L_x_18490:
[----:B------:R-:W-:Y:S05]  /*75b0*/  BSYNC B0 ;  /* 0x0000000000007941 */ /* 0x000fea0003800000 */
.L_x_18489:
[----:B------:R-:W-:Y:S05]  /*75c0*/  BRA `(.L_x_18491) ;  /* 0xffffffd400b07947 */ /* 0x000fea000383ffff */
.L_x_18352:
[----:B------:R-:W-:Y:S01]  /*75d0*/  BSSY B0, `(.L_x_18492) ;  /* 0x0000006000007945 */ /* 0x000fe20003800000 */
[----:B------:R-:W-:Y:S02]  /*75e0*/  IMAD.MOV.U32 R31, RZ, RZ, R8 ;  /* 0x000000ffff1f7224 */ /* 0x000fe400078e0008 */
[----:B------:R-:W-:-:S07]  /*75f0*/  IMAD.MOV.U32 R30, RZ, RZ, -0x1 ;  /* 0xffffffffff1e7424 */ /* 0x000fce00078e00ff */
[----:B0-2---:R-:W-:Y:S05]  /*7600*/  WARPSYNC.COLLECTIVE R30, `(.L_x_18493) ;  /* 0x000000001e087348 */ /* 0x005fea0003c00000 */
[----:B0-----:R0:W1:Y:S02]  /*7610*/  SHFL.IDX P0, R30, R50, R31, R19 ;  /* 0x0000001f321e7389 */ /* 0x0010640000000013 */
[----:B012---:R-:W-:Y:S05]  /*7620*/  ENDCOLLECTIVE ;  /* 0x000000000000791b */ /* 0x007fea0003800000 */
.L_x_18493:
[----:B------:R-:W-:Y:S05]  /*7630*/  BSYNC B0 ;  /* 0x0000000000007941 */ /* 0x000fea0003800000 */
.L_x_18492:
[----:B------:R-:W-:Y:S05]  /*7640*/  BRA `(.L_x_18494) ;  /* 0xffffffd400a87947 */ /* 0x000fea000383ffff */
.L_x_18354:
[----:B------:R-:W-:Y:S01]  /*7650*/  BSSY B0, `(.L_x_18495) ;  /* 0x0000006000007945 */ /* 0x000fe20003800000 */
[----:B------:R-:W-:Y:S01]  /*7660*/  IMAD.MOV.U32 R31, RZ, RZ, R9 ;  /* 0x000000ffff1f7224 */ /* 0x000fe200078e0009 */
[----:B------:R-:W-:-:S07]  /*7670*/  MOV R30, 0xffffffff ;  /* 0xffffffff001e7802 */ /* 0x000fce0000000f00 */
[----:B0-2---:R-:W-:Y:S05]  /*7680*/  WARPSYNC.COLLECTIVE R30, `(.L_x_18496) ;  /* 0x000000001e087348 */ /* 0x005fea0003c00000 */
[----:B0-----:R0:W1:Y:S02]  /*7690*/  SHFL.IDX P0, R30, R50, R31, R19 ;  /* 0x0000001f321e7389 */ /* 0x0010640000000013 */
[----:B012---:R-:W-:Y:S05]  /*76a0*/  ENDCOLLECTIVE ;  /* 0x000000000000791b */ /* 0x007fea0003800000 */
.L_x_18496:
[----:B------:R-:W-:Y:S05]  /*76b0*/  BSYNC B0 ;  /* 0x0000000000007941 */ /* 0x000fea0003800000 */
.L_x_18495:
[----:B------:R-:W-:Y:S05]  /*76c0*/  BRA `(.L_x_18497) ;  /* 0xffffffd400a07947 */ /* 0x000fea000383ffff */
.L_x_18356:
[----:B------:R-:W-:Y:S01]  /*76d0*/  BSSY B0, `(.L_x_18498) ;  /* 0x0000006000007945 */ /* 0x000fe20003800000 */
[----:B------:R-:W-:Y:S02]  /*76e0*/  IMAD.MOV.U32 R31, RZ, RZ, R10 ;  /* 0x000000ffff1f7224 */ /* 0x000fe400078e000a */
[----:B------:R-:W-:-:S07]  /*76f0*/  IMAD.MOV.U32 R30, RZ, RZ, -0x1 ;  /* 0xffffffffff1e7424 */ /* 0x000fce00078e00ff */
[----:B0-2---:R-:W-:Y:S05]  /*7700*/  WARPSYNC.COLLECTIVE R30, `(.L_x_18499) ;  /* 0x000000001e087348 */ /* 0x005fea0003c00000 */
[----:B0-----:R0:W1:Y:S02]  /*7710*/  SHFL.IDX P0, R30, R50, R31, R19 ;  /* 0x0000001f321e7389 */ /* 0x0010640000000013 */
[----:B012---:R-:W-:Y:S05]  /*7720*/  ENDCOLLECTIVE ;  /* 0x000000000000791b */ /* 0x007fea0003800000 */
.L_x_18499:
[----:B------:R-:W-:Y:S05]  /*7730*/  BSYNC B0 ;  /* 0x0000000000007941 */ /* 0x000fea0003800000 */
.L_x_18498:
[----:B------:R-:W-:Y:S05]  /*7740*/  BRA `(.L_x_18500) ;  /* 0xffffffd400987947 */ /* 0x000fea000383ffff */
.L_x_18358:
[----:B------:R-:W-:Y:S01]  /*7750*/  BSSY B0, `(.L_x_18501) ;  /* 0x0000006000007945 */ /* 0x000fe20003800000 */
[----:B------:R-:W-:Y:S01]  /*7760*/  IMAD.MOV.U32 R31, RZ, RZ, R11 ;  /* 0x000000ffff1f7224 */ /* 0x000fe200078e000b */
[----:B------:R-:W-:-:S07]  /*7770*/  MOV R30, 0xffffffff ;  /* 0xffffffff001e7802 */ /* 0x000fce0000000f00 */
[----:B0-2---:R-:W-:Y:S05]  /*7780*/  WARPSYNC.COLLECTIVE R30, `(.L_x_18502) ;  /* 0x000000001e087348 */ /* 0x005fea0003c00000 */
[----:B0-----:R0:W1:Y:S02]  /*7790*/  SHFL.IDX P0, R30, R50, R31, R19 ;  /* 0x0000001f321e7389 */ /* 0x0010640000000013 */
[----:B012---:R-:W-:Y:S05]  /*77a0*/  ENDCOLLECTIVE ;  /* 0x000000000000791b */ /* 0x007fea0003800000 */
.L_x_18502:
[----:B------:R-:W-:Y:S05]  /*77b0*/  BSYNC B0 ;  /* 0x0000000000007941 */ /* 0x000fea0003800000 */
.L_x_18501:
[----:B------:R-:W-:Y:S05]  /*77c0*/  BRA `(.L_x_18503) ;  /* 0xffffffd400907947 */ /* 0x000fea000383ffff */
.L_x_18360:
[----:B------:R-:W-:Y:S01]  /*77d0*/  BSSY B0, `(.L_x_18504) ;  /* 0x0000006000007945 */ /* 0x000fe20003800000 */
[----:B------:R-:W-:Y:S02]  /*77e0*/  IMAD.MOV.U32 R31, RZ, RZ, R12 ;  /* 0x000000ffff1f7224 */ /* 0x000fe400078e000c */
[----:B------:R-:W-:-:S07]  /*77f0*/  IMAD.MOV.U32 R30, RZ, RZ, -0x1 ;  /* 0xffffffffff1e7424 */ /* 0x000fce00078e00ff */
[----:B0-2---:R-:W-:Y:S05]  /*7800*/  WARPSYNC.COLLECTIVE R30, `(.L_x_18505) ;  /* 0x000000001e087348 */ /* 0x005fea0003c00000 */
[----:B0-----:R0:W1:Y:S02]  /*7810*/  SHFL.IDX P0, R30, R50, R31, R19 ;  /* 0x0000001f321e7389 */ /* 0x0010640000000013 */
[----:B012---:R-:W-:Y:S05]  /*7820*/  ENDCOLLECTIVE ;  /* 0x000000000000791b */ /* 0x007fea0003800000 */
.L_x_18505:
[----:B------:R-:W-:Y:S05]  /*7830*/  BSYNC B0 ;  /* 0x0000000000007941 */ /* 0x000fea0003800000 */
.L_x_18504:
[----:B------:R-:W-:Y:S05]  /*7840*/  BRA `(.L_x_18506) ;  /* 0xffffffd400887947 */ /* 0x000fea000383ffff */
.L_x_18362:
[----:B------:R-:W-:Y:S01]  /*7850*/  BSSY B0, `(.L_x_18507) ;  /* 0x0000006000007945 */ /* 0x000fe20003800000 */
[----:B------:R-:W-:Y:S01]  /*7860*/  IMAD.MOV.U32 R31, RZ, RZ, R13 ;  /* 0x000000ffff1f7224 */ /* 0x000fe200078e000d */
[----:B------:R-:W-:-:S07]  /*7870*/  MOV R30, 0xffffffff ;  /* 0xffffffff001e7802 */ /* 0x000fce0000000f00 */
[----:B0-2---:R-:W-:Y:S05]  /*7880*/  WARPSYNC.COLLECTIVE R30, `(.L_x_18508) ;  /* 0x000000001e087348 */ /* 0x005fea0003c00000 */
[----:B0-----:R0:W1:Y:S02]  /*7890*/  SHFL.IDX P0, R30, R50, R31, R19 ;  /* 0x0000001f321e7389 */ /* 0x0010640000000013 */
[----:B012---:R-:W-:Y:S05]  /*78a0*/  ENDCOLLECTIVE ;  /* 0x000000000000791b */ /* 0x007fea0003800000 */
.L_x_18508:
[----:B------:R-:W-:Y:S05]  /*78b0*/  BSYNC B0 ;  /* 0x0000000000007941 */ /* 0x000fea0003800000 */
.L_x_18507:
[----:B------:R-:W-:Y:S05]  /*78c0*/  BRA `(.L_x_18509) ;  /* 0xffffffd400807947 */ /* 0x000fea000383ffff */
.L_x_18364:
[----:B------:R-:W-:Y:S01]  /*78d0*/  BSSY B0, `(.L_x_18510) ;  /* 0x0000006000007945 */ /* 0x000fe20003800000 */
[----:B------:R-:W-:Y:S02]  /*78e0*/  IMAD.MOV.U32 R31, RZ, RZ, R14 ;  /* 0x000000ffff1f7224 */ /* 0x000fe400078e000e */
[----:B------:R-:W-:-:S07]  /*78f0*/  IMAD.MOV.U32 R30, RZ, RZ, -0x1 ;  /* 0xffffffffff1e7424 */ /* 0x000fce00078e00ff */
[----:B0-2---:R-:W-:Y:S05]  /*7900*/  WARPSYNC.COLLECTIVE R30, `(.L_x_18511) ;  /* 0x000000001e087348 */ /* 0x005fea0003c00000 */
[----:B0-----:R0:W1:Y:S02]  /*7910*/  SHFL.IDX P0, R30, R50, R31, R19 ;  /* 0x0000001f321e7389 */ /* 0x0010640000000013 */
[----:B012---:R-:W-:Y:S05]  /*7920*/  ENDCOLLECTIVE ;  /* 0x000000000000791b */ /* 0x007fea0003800000 */
.L_x_18511:
[----:B------:R-:W-:Y:S05]  /*7930*/  BSYNC B0 ;  /* 0x0000000000007941 */ /* 0x000fea0003800000 */
.L_x_18510:
[----:B------:R-:W-:Y:S05]  /*7940*/  BRA `(.L_x_18512) ;  /* 0xffffffd400787947 */ /* 0x000fea000383ffff */
.L_x_18366:
[----:B------:R-:W-:Y:S01]  /*7950*/  BSSY B0, `(.L_x_18513) ;  /* 0x0000006000007945 */ /* 0x000fe20003800000 */
[----:B------:R-:W-:Y:S01]  /*7960*/  IMAD.MOV.U32 R31, RZ, RZ, R15 ;  /* 0x000000ffff1f7224 */ /* 0x000fe200078e000f */
[----:B------:R-:W-:-:S07]  /*7970*/  MOV R30, 0xffffffff ;  /* 0xffffffff001e7802 */ /* 0x000fce0000000f00 */
[----:B0-2---:R-:W-:Y:S05]  /*7980*/  WARPSYNC.COLLECTIVE R30, `(.L_x_18514) ;  /* 0x000000001e087348 */ /* 0x005fea0003c00000 */
[----:B0-----:R0:W1:Y:S02]  /*7990*/  SHFL.IDX P0, R30, R50, R31, R19 ;  /* 0x0000001f321e7389 */ /* 0x0010640000000013 */
[----:B012---:R-:W-:Y:S05]  /*79a0*/  ENDCOLLECTIVE ;  /* 0x000000000000791b */ /* 0x007fea0003800000 */
.L_x_18514:
[----:B------:R-:W-:Y:S05]  /*79b0*/  BSYNC B0 ;  /* 0x0000000000007941 */ /* 0x000fea0003800000 */
.L_x_18513:
[----:B------:R-:W-:Y:S05]  /*79c0*/  BRA `(.L_x_18515) ;  /* 0xffffffd400707947 */ /* 0x000fea000383ffff */
.L_x_18368:
[----:B------:R-:W-:Y:S01]  /*79d0*/  BSSY B0, `(.L_x_18516) ;  /* 0x0000006000007945 */ /* 0x000fe20003800000 */
[----:B------:R-:W-:Y:S02]  /*79e0*/  IMAD.MOV.U32 R31, RZ, RZ, R16 ;  /* 0x000000ffff1f7224 */ /* 0x000fe400078e0010 */
[----:B------:R-:W-:-:S07]  /*79f0*/  IMAD.MOV.U32 R30, RZ, RZ, -0x1 ;  /* 0xffffffffff1e7424 */ /* 0x000fce00078e00ff */
[----:B0-2---:R-:W-:Y:S05]  /*7a00*/  WARPSYNC.COLLECTIVE R30, `(.L_x_18517) ;  /* 0x000000001e087348 */ /* 0x005fea0003c00000 */
[----:B0-----:R0:W1:Y:S02]  /*7a10*/  SHFL.IDX P0, R30, R50, R31, R19 ;  /* 0x0000001f321e7389 */ /* 0x0010640000000013 */
[----:B012---:R-:W-:Y:S05]  /*7a20*/  ENDCOLLECTIVE ;  /* 0x000000000000791b */ /* 0x007fea0003800000 */
.L_x_18517:
[----:B------:R-:W-:Y:S05]  /*7a30*/  BSYNC B0 ;  /* 0x0000000000007941 */ /* 0x000fea0003800000 */
.L_x_18516:
[----:B------:R-:W-:Y:S05]  /*7a40*/  BRA `(.L_x_18518) ;  /* 0xffffffd400687947 */ /* 0x000fea000383ffff */
.L_x_18370:
[----:B------:R-:W-:Y:S01]  /*7a50*/  BSSY B0, `(.L_x_18519) ;  /* 0x0000006000007945 */ /* 0x000fe20003800000 */
[----:B------:R-:W-:Y:S01]  /*7a60*/  IMAD.MOV.U32 R31, RZ, RZ, R17 ;  /* 0x000000ffff1f7224 */ /* 0x000fe200078e0011 */
[----:B------:R-:W-:-:S07]  /*7a70*/  MOV R30, 0xffffffff ;  /* 0xffffffff001e7802 */ /* 0x000fce0000000f00 */
[----:B0-2---:R-:W-:Y:S05]  /*7a80*/  WARPSYNC.COLLECTIVE R30, `(.L_x_18520) ;  /* 0x000000001e087348 */ /* 0x005fea0003c00000 */
[----:B0-----:R0:W1:Y:S02]  /*7a90*/  SHFL.IDX P0, R30, R50, R31, R19 ;  /* 0x0000001f321e7389 */ /* 0x0010640000000013 */
[----:B012---:R-:W-:Y:S05]  /*7aa0*/  ENDCOLLECTIVE ;  /* 0x000000000000791b */ /* 0x007fea0003800000 */
.L_x_18520:
[----:B------:R-:W-:Y:S05]  /*7ab0*/  BSYNC B0 ;  /* 0x0000000000007941 */ /* 0x000fea0003800000 */
.L_x_18519:
[----:B------:R-:W-:Y:S05]  /*7ac0*/  BRA `(.L_x_18521) ;  /* 0xffffffd400607947 */ /* 0x000fea000383ffff */
.L_x_18372:
[----:B------:R-:W-:Y:S01]  /*7ad0*/  BSSY B0, `(.L_x_18522) ;  /* 0x0000006000007945 */ /* 0x000fe20003800000 */
[----:B------:R-:W-:Y:S02]  /*7ae0*/  IMAD.MOV.U32 R31, RZ, RZ, R18 ;  /* 0x000000ffff1f7224 */ /* 0x000fe400078e0012 */
[----:B------:R-:W-:-:S07]  /*7af0*/  IMAD.MOV.U32 R30, RZ, RZ, -0x1 ;  /* 0xffffffffff1e7424 */ /* 0x000fce00078e00ff */
[----:B0-2---:R-:W-:Y:S05]  /*7b00*/  WARPSYNC.COLLECTIVE R30, `(.L_x_18523) ;  /* 0x000000001e087348 */ /* 0x005fea0003c00000 */
[----:B0-----:R0:W1:Y:S02]  /*7b10*/  SHFL.IDX P0, R30, R50, R31, R19 ;  /* 0x0000001f321e7389 */ /* 0x0010640000000013 */
[----:B012---:R-:W-:Y:S05]  /*7b20*/  ENDCOLLECTIVE ;  /* 0x000000000000791b */ /* 0x007fea0003800000 */
.L_x_18523:
[----:B------:R-:W-:Y:S05]  /*7b30*/  BSYNC B0 ;  /* 0x0000000000007941 */ /* 0x000fea0003800000 */
.L_x_18522:
[----:B------:R-:W-:Y:S05]  /*7b40*/  BRA `(.L_x_18524) ;  /* 0xffffffd400587947 */ /* 0x000fea000383ffff */
.L_x_18525:
        /* <DEDUP_REMOVED lines=11> */
.L_x_58392:


//--------------------- .text._Z9cuda_gemmIiLi256ELi4ELi1ELi16ELi8ELi8ELi32ELi1ELi1EEviiiPT_S1_S1_ii --------------------------
	.section	.text._Z9cuda_gemmIiLi256ELi4ELi1ELi16ELi8ELi8ELi32ELi1ELi1EEviiiPT_S1_S1_ii,"ax",@progbits
	.align	128
        .global         _Z9cuda_gemmIiLi256ELi4ELi1ELi16ELi8ELi8ELi32ELi1ELi1EEviiiPT_S1_S1_ii
        .type           _Z9cuda_gemmIiLi256ELi4ELi1ELi16ELi8ELi8ELi32ELi1ELi1EEviiiPT_S1_S1_ii,@function
        .size           _Z9cuda_gemmIiLi256ELi4ELi1ELi16ELi8ELi8ELi32ELi1ELi1EEviiiPT_S1_S1_ii,(.L_x_58393 - _Z9cuda_gemmIiLi256ELi4ELi1ELi16ELi8ELi8ELi32ELi1ELi1EEviiiPT_S1_S1_ii)
        .other          _Z9cuda_gemmIiLi256ELi4ELi1ELi16ELi8ELi8ELi32ELi1ELi1EEviiiPT_S1_S1_ii,@"STO_CUDA_ENTRY STV_DEFAULT"
_Z9cuda_gemmIiLi256ELi4ELi1ELi16ELi8ELi8ELi32ELi1ELi1EEviiiPT_S1_S1_ii:
.text._Z9cuda_gemmIiLi256ELi4ELi1ELi16ELi8ELi8ELi32ELi1ELi1EEviiiPT_S1_S1_ii:
        /* <DEDUP_REMOVED lines=45> */
.L_x_18530:
        /* <DEDUP_REMOVED lines=12> */
.L_x_18529:
[----:B------:R-:W-:Y:S05]  /*0390*/  BSYNC.RECONVERGENT B1 ;  /* 0x0000000000017941 */ /* 0x000fea0003800200 */
.L_x_18528:
[----:B------:R-:W-:Y:S05]  /*03a0*/  @!P1 BRA `(.L_x_18527) ;  /* 0x0000000000a89947 */ /* 0x000fea0003800000 */
[----:B------:R-:W1:Y:S01]  /*03b0*/  S2R R7, SR_CgaCtaId ;  /* 0x0000000000077919 */ /* 0x000e620000008800 */
[----:B------:R-:W2:Y:S01]  /*03c0*/  LDC.64 R4, c[0x0][0x398] ;  /* 0x0000e600ff047b82 */ /* 0x000ea20000000a00 */
[----:B------:R-:W-:-:S04]  /*03d0*/  MOV R2, 0x400 ;  /* 0x0000040000027802 */ /* 0x000fc80000000f00 */
[----:B-1----:R-:W-:-:S07]  /*03e0*/  LEA R2, R7, R2, 0x18 ;  /* 0x0000000207027211 */ /* 0x002fce00078ec0ff */
.L_x_18531:
[----:B------:R-:W-:Y:S02]  /*03f0*/  IMAD.IADD R22, R3, 0x1, R0 ;  /* 0x0000000103167824 */ /* 0x000fe400078e0200 */
[----:B--2---:R-:W-:-:S03]  /*0400*/  IMAD.WIDE.U32 R16, R0, 0x4, R4 ;  /* 0x0000000400107825 */ /* 0x004fc600078e0004 */
[C---:B-1----:R-:W-:Y:S01]  /*0410*/  IADD3 R18, PT, PT, R22.reuse, R3, RZ ;  /* 0x0000000316127210 */ /* 0x042fe20007ffe0ff */
[----:B0-----:R-:W-:Y:S01]  /*0420*/  IMAD.WIDE.U32 R12, R22, 0x4, R4 ;  /* 0x00000004160c7825 */ /* 0x001fe200078e0004 */
[----:B------:R0:W2:Y:S03]  /*0430*/  LDG.E R7, desc[UR16][R16.64] ;  /* 0x0000001010077981 */ /* 0x0000a6000c1e1900 */
        /* <DEDUP_REMOVED lines=10> */
[----:B0-----:R-:W-:Y:S02]  /*04e0*/  LOP3.LUT R17, R18, 0x7, RZ, 0xc0, !PT ;  /* 0x0000000712117812 */ /* 0x001fe400078ec0ff */
[----:B------:R-:W-:Y:S02]  /*04f0*/  SHF.R.U32.HI R0, RZ, 0x1, R22 ;  /* 0x00000001ff007819 */ /* 0x000fe40000011616 */
        /* <DEDUP_REMOVED lines=21> */
.L_x_18527:
[----:B------:R-:W-:Y:S05]  /*0650*/  BSYNC.RECONVERGENT B0 ;  /* 0x0000000000007941 */ /* 0x000fea0003800200 */
.L_x_18526:
        /* <DEDUP_REMOVED lines=8> */
[C---:B------:R-:W-:Y:S01]  /*06e0*/  LOP3.LUT R24, R26.reuse, 0x1, RZ, 0xc0, !PT ;  /* 0x000000011a187812 */ /* 0x040fe200078ec0ff */
[----:B------:R-:W-:Y:S01]  /*06f0*/  IMAD.SHL.U32 R25, R26, 0x4, RZ ;  /* 0x000000041a197824 */ /* 0x000fe200078e00ff */
[----:B------:R-:W4:Y:S02]  /*0700*/  LDCU.64 UR4, c[0x0][0x390] ;  /* 0x00007200ff0477ac */ /* 0x000f240008000a00 */
[C---:B------:R-:W-:Y:S01]  /*0710*/  LOP3.LUT R21, R24.reuse, 0x4, RZ, 0xfc, !PT ;  /* 0x0000000418157812 */ /* 0x040fe200078efcff */
[----:B-1----:R-:W-:Y:S01]  /*0720*/  VIADD R20, R24, 0xffffffff ;  /* 0xffffffff18147836 */ /* 0x002fe20000000000 */
[----:B------:R-:W-:Y:S01]  /*0730*/  UMOV UR6, 0x400 ;  /* 0x0000040000067882 */ /* 0x000fe20000000000 */
[----:B------:R-:W-:-:S03]  /*0740*/  LOP3.LUT R22, R25, 0x1c, RZ, 0xc0, !PT ;  /* 0x0000001c19167812 */ /* 0x000fc600078ec0ff */
[----:B------:R-:W-:Y:S01]  /*0750*/  LOP3.LUT R20, R20, 0x7, RZ, 0xc0, !PT ;  /* 0x0000000714147812 */ /* 0x000fe200078ec0ff */
[----:B--2---:R-:W1:Y:S01]  /*0760*/  I2F.U32.RP R4, UR19 ;  /* 0x0000001300047d06 */ /* 0x004e620008209000 */
[----:B------:R-:W-:Y:S01]  /*0770*/  IADD3 R0, PT, PT, R26, UR19, RZ ;  /* 0x000000131a007c10 */ /* 0x000fe2000fffe0ff */
[----:B------:R-:W-:Y:S02]  /*0780*/  USHF.L.U32 UR10, UR19, 0x2, URZ ;  /* 0x00000002130a7899 */ /* 0x000fe400080006ff */
[----:B------:R-:W-:Y:S01]  /*0790*/  ISETP.NE.U32.AND P2, PT, RZ, UR19, PT ;  /* 0x00000013ff007c0c */ /* 0x000fe2000bf45070 */
[----:B----4-:R-:W-:Y:S01]  /*07a0*/  UIMAD.WIDE.U32 UR12, UR19, 0x4, UR4 ;  /* 0x00000004130c78a5 */ /* 0x010fe2000f8e0004 */
[C---:B------:R-:W-:Y:S01]  /*07b0*/  ISETP.GE.U32.AND P0, PT, R0.reuse, 0x10, PT ;  /* 0x000000100000780c */ /* 0x040fe20003f06070 */
[----:B------:R-:W-:Y:S01]  /*07c0*/  UIMAD.WIDE.U32 UR14, UR19, 0x8, UR4 ;  /* 0x00000008130e78a5 */ /* 0x000fe2000f8e0004 */
[----:B------:R-:W-:Y:S01]  /*07d0*/  VIMNMX.U32 R5, PT, PT, R0, 0x10, !PT ;  /* 0x0000001000057848 */ /* 0x000fe20007fe0000 */
[----:B---3--:R-:W-:Y:S01]  /*07e0*/  ULEA UR9, UR7, UR6, 0x18 ;  /* 0x0000000607097291 */ /* 0x008fe2000f8ec0ff */
[----:B------:R-:W-:Y:S01]  /*07f0*/  SEL R23, RZ, 0x1, P0 ;  /* 0x00000001ff177807 */ /* 0x000fe20000000000 */
[----:B------:R-:W-:-:S02]  /*0800*/  UIADD3 UR6, UPT, UPT, UR6, 0x200, URZ ;  /* 0x0000020006067890 */ /* 0x000fc4000fffe0ff */
[----:B------:R-:W-:Y:S01]  /*0810*/  UIMAD.WIDE.U32 UR4, UR19, 0xc, UR4 ;  /* 0x0000000c130478a5 */ /* 0x000fe2000f8e0004 */
[----:B------:R-:W-:Y:S01]  /*0820*/  IADD3 R5, PT, PT, R5, -R0, -R23 ;  /* 0x8000000005057210 */ /* 0x000fe20007ffe817 */
[----:B------:R-:W-:Y:S01]  /*0830*/  ULEA UR7, UR7, UR6, 0x18 ;  /* 0x0000000607077291 */ /* 0x000fe2000f8ec0ff */
[----:B-1----:R-:W1:Y:S01]  /*0840*/  MUFU.RCP R4, R4 ;  /* 0x0000000400047308 */ /* 0x002e620000001000 */
[----:B------:R-:W-:Y:S01]  /*0850*/  IADD3 R22, PT, PT, R22, UR9, RZ ;  /* 0x0000000916167c10 */ /* 0x000fe2000fffe0ff */
[----:B------:R-:W-:Y:S01]  /*0860*/  USHF.R.U32.HI UR11, URZ, 0x1, UR19 ;  /* 0x00000001ff0b7899 */ /* 0x000fe20008011613 */
[----:B------:R-:W-:Y:S02]  /*0870*/  UMOV UR6, UR8 ;  /* 0x0000000800067c82 */ /* 0x000fe40008000000 */
[----:B------:R-:W-:Y:S02]  /*0880*/  VIADD R19, R25, UR7 ;  /* 0x0000000719137c36 */ /* 0x000fe40008000000 */
[----:B-1----:R-:W-:-:S04]  /*0890*/  VIADD R2, R4, 0xffffffe ;  /* 0x0ffffffe04027836 */ /* 0x002fc80000000000 */
[----:B------:R1:W2:Y:S02]  /*08a0*/  F2I.FTZ.U32.TRUNC.NTZ R3, R2 ;  /* 0x0000000200037305 */ /* 0x0002a4000021f000 */
[----:B-1----:R-:W-:Y:S02]  /*08b0*/  IMAD.MOV.U32 R2, RZ, RZ, RZ ;  /* 0x000000ffff027224 */ /* 0x002fe400078e00ff */
[----:B--2---:R-:W-:-:S04]  /*08c0*/  IMAD.MOV R7, RZ, RZ, -R3 ;  /* 0x000000ffff077224 */ /* 0x004fc800078e0a03 */
        /* <DEDUP_REMOVED lines=9> */
[----:B------:R-:W-:Y:S02]  /*0960*/  @P1 IADD3 R4, PT, PT, R4, 0x1, RZ ;  /* 0x0000000104041810 */ /* 0x000fe40007ffe0ff */
[----:B------:R-:W-:-:S05]  /*0970*/  @!P2 LOP3.LUT R4, RZ, UR19, RZ, 0x33, !PT ;  /* 0x00000013ff04ac12 */ /* 0x000fca000f8e33ff */
[----:B------:R-:W-:-:S07]  /*0980*/  IMAD.IADD R23, R23, 0x1, R4 ;  /* 0x0000000117177824 */ /* 0x000fce00078e0204 */
.L_x_18550:
[----:B------:R-:W-:Y:S01]  /*0990*/  ISETP.GT.U32.AND P0, PT, R26, 0xf, PT ;  /* 0x0000000f1a00780c */ /* 0x000fe20003f04070 */
[----:B------:R-:W-:-:S12]  /*09a0*/  BSSY.RECONVERGENT B0, `(.L_x_18532) ;  /* 0x0000069000007945 */ /* 0x000fd80003800200 */
[----:B01234-:R-:W-:Y:S05]  /*09b0*/  @P0 BRA `(.L_x_18533) ;  /* 0x00000004009c0947 */ /* 0x01ffea0003800000 */
[C---:B0-----:R-:W-:Y:S01]  /*09c0*/  VIADD R13, R23.reuse, 0x1 ;  /* 0x00000001170d7836 */ /* 0x041fe20000000000 */
[----:B------:R-:W-:Y:S01]  /*09d0*/  BSSY.RECONVERGENT B1, `(.L_x_18534) ;  /* 0x0000023000017945 */ /* 0x000fe20003800200 */
[----:B------:R-:W-:Y:S01]  /*09e0*/  ISETP.GE.U32.AND P2, PT, R23, 0x3, PT ;  /* 0x000000031700780c */ /* 0x000fe20003f46070 */
[----:B------:R-:W-:Y:S01]  /*09f0*/  IMAD.MOV.U32 R0, RZ, RZ, R26 ;  /* 0x000000ffff007224 */ /* 0x000fe200078e001a */
[----:B------:R-:W-:Y:S02]  /*0a00*/  MOV R12, R26 ;  /* 0x0000001a000c7202 */ /* 0x000fe40000000f00 */
[----:B------:R-:W-:-:S04]  /*0a10*/  LOP3.LUT R13, R13, 0x3, RZ, 0xc0, !PT ;  /* 0x000000030d0d7812 */ /* 0x000fc800078ec0ff */
[----:B------:R-:W-:-:S13]  /*0a20*/  ISETP.NE.AND P1, PT, R13, RZ, PT ;  /* 0x000000ff0d00720c */ /* 0x000fda0003f25270 */
        /* <DEDUP_REMOVED lines=29> */
.L_x_18535:
[----:B------:R-:W-:Y:S05]  /*0c00*/  BSYNC.RECONVERGENT B1 ;  /* 0x0000000000017941 */ /* 0x000fea0003800200 */
.L_x_18534:
[----:B------:R-:W-:Y:S04]  /*0c10*/  BSSY.RECONVERGENT B1, `(.L_x_18536) ;  /* 0x0000024000017945 */ /* 0x000fe80003800200 */
[----:B------:R-:W-:Y:S05]  /*0c20*/  @!P2 BRA `(.L_x_18537) ;  /* 0x000000000088a947 */ /* 0x000fea0003800000 */
[----:B------:R-:W2:Y:S01]  /*0c30*/  S2UR UR9, SR_CgaCtaId ;  /* 0x00000000000979c3 */ /* 0x000ea20000008800 */
[----:B------:R-:W-:Y:S01]  /*0c40*/  UMOV UR8, 0x400 ;  /* 0x0000040000087882 */ /* 0x000fe20000000000 */
[----:B------:R-:W-:Y:S01]  /*0c50*/  IMAD.U32 R15, RZ, RZ, UR6 ;  /* 0x00000006ff0f7e24 */ /* 0x000fe2000f8e00ff */
[----:B------:R-:W-:-:S03]  /*0c60*/  UIADD3 UR8, UPT, UPT, UR8, 0x180, URZ ;  /* 0x0000018008087890 */ /* 0x000fc6000fffe0ff */
[----:B------:R-:W-:Y:S02]  /*0c70*/  IMAD R15, R15, 0x10, R0 ;  /* 0x000000100f0f7824 */ /* 0x000fe400078e0200 */
[----:B-1----:R-:W1:Y:S01]  /*0c80*/  LDC.64 R2, c[0x0][0x390] ;  /* 0x0000e400ff027b82 */ /* 0x002e620000000a00 */
[----:B--2---:R-:W-:-:S06]  /*0c90*/  ULEA UR8, UR9, UR8, 0x18 ;  /* 0x0000000809087291 */ /* 0x004fcc000f8ec0ff */
[----:B------:R-:W-:-:S07]  /*0ca0*/  LEA R14, R0, UR8, 0x2 ;  /* 0x00000008000e7c11 */ /* 0x000fce000f8e10ff */
.L_x_18538:
[----:B------:R-:W-:Y:S01]  /*0cb0*/  MOV R8, UR12 ;  /* 0x0000000c00087c02 */ /* 0x000fe20008000f00 */
[----:B------:R-:W-:Y:S01]  /*0cc0*/  IMAD.U32 R9, RZ, RZ, UR13 ;  /* 0x0000000dff097e24 */ /* 0x000fe2000f8e00ff */
[----:B------:R-:W-:Y:S01]  /*0cd0*/  MOV R11, UR15 ;  /* 0x0000000f000b7c02 */ /* 0x000fe20008000f00 */
[----:B--2---:R-:W-:Y:S02]  /*0ce0*/  IMAD.U32 R10, RZ, RZ, UR14 ;  /* 0x0000000eff0a7e24 */ /* 0x004fe4000f8e00ff */
[----:B0-----:R-:W-:Y:S02]  /*0cf0*/  IMAD.U32 R4, RZ, RZ, UR4 ;  /* 0x00000004ff047e24 */ /* 0x001fe4000f8e00ff */
        /* <DEDUP_REMOVED lines=21> */
.L_x_18537:
[----:B------:R-:W-:Y:S05]  /*0e50*/  BSYNC.RECONVERGENT B1 ;  /* 0x0000000000017941 */ /* 0x000fea0003800200 */
.L_x_18536:
[----:B------:R-:W-:Y:S04]  /*0e60*/  BSSY.RECONVERGENT B1, `(.L_x_18539) ;  /* 0x000000d000017945 */ /* 0x000fe80003800200 */
[----:B------:R-:W-:Y:S05]  /*0e70*/  @!P1 BRA `(.L_x_18540) ;  /* 0x00000000002c9947 */ /* 0x000fea0003800000 */
[----:B------:R3:W-:Y:S01]  /*0e80*/  STS [R25+UR7], RZ ;  /* 0x000000ff19007988 */ /* 0x0007e20008000807 */
[----:B------:R-:W-:Y:S01]  /*0e90*/  ISETP.NE.AND P1, PT, R13, 0x1, PT ;  /* 0x000000010d00780c */ /* 0x000fe20003f25270 */
[----:B------:R-:W-:-:S12]  /*0ea0*/  VIADD R12, R26, UR19 ;  /* 0x000000131a0c7c36 */ /* 0x000fd80008000000 */
[----:B---3--:R-:W-:Y:S05]  /*0eb0*/  @!P1 BRA `(.L_x_18540) ;  /* 0x00000000001c9947 */ /* 0x008fea0003800000 */
[----:B------:R-:W-:Y:S01]  /*0ec0*/  ISETP.NE.AND P1, PT, R13, 0x2, PT ;  /* 0x000000020d00780c */ /* 0x000fe20003f25270 */
[----:B-1----:R-:W-:Y:S01]  /*0ed0*/  VIADD R2, R19, UR10 ;  /* 0x0000000a13027c36 */ /* 0x002fe20008000000 */
[----:B------:R3:W-:Y:S01]  /*0ee0*/  STS [R19+UR10], RZ ;  /* 0x000000ff13007988 */ /* 0x0007e2000800080a */
[----:B------:R-:W-:-:S05]  /*0ef0*/  IADD3 R12, PT, PT, R12, UR19, RZ ;  /* 0x000000130c0c7c10 */ /* 0x000fca000fffe0ff */
[----:B------:R-:W-:-:S05]  /*0f00*/  VIADD R0, R12, UR19 ;  /* 0x000000130c007c36 */ /* 0x000fca0008000000 */
[----:B------:R3:W-:Y:S01]  /*0f10*/  @P1 STS [R2+UR10], RZ ;  /* 0x000000ff02001988 */ /* 0x0007e2000800080a */
[----:B------:R-:W-:-:S07]  /*0f20*/  @P1 IMAD.MOV.U32 R12, RZ, RZ, R0 ;  /* 0x000000ffff0c1224 */ /* 0x000fce00078e0000 */
.L_x_18540:
[----:B------:R-:W-:Y:S05]  /*0f30*/  BSYNC.RECONVERGENT B1 ;  /* 0x0000000000017941 */ /* 0x000fea0003800200 */
.L_x_18539:
[----:B------:R-:W-:Y:S05]  /*0f40*/  @!P2 BRA `(.L_x_18533) ;  /* 0x000000000038a947 */ /* 0x000fea0003800000 */
[----:B------:R-:W0:Y:S01]  /*0f50*/  S2R R3, SR_CgaCtaId ;  /* 0x0000000000037919 */ /* 0x000e220000008800 */
[----:B------:R-:W-:-:S04]  /*0f60*/  MOV R0, 0x400 ;  /* 0x0000040000007802 */ /* 0x000fc80000000f00 */
[----:B------:R-:W-:-:S04]  /*0f70*/  IADD3 R0, PT, PT, R0, 0x200, RZ ;  /* 0x0000020000007810 */ /* 0x000fc80007ffe0ff */
[----:B0-----:R-:W-:-:S07]  /*0f80*/  LEA R5, R3, R0, 0x18 ;  /* 0x0000000003057211 */ /* 0x001fce00078ec0ff */
.L_x_18541:
[C---:B----4-:R-:W-:Y:S02]  /*0f90*/  IMAD R0, R12.reuse, 0x4, R5 ;  /* 0x000000040c007824 */ /* 0x050fe400078e0205 */
[----:B------:R-:W-:Y:S02]  /*0fa0*/  VIADD R12, R12, UR10 ;  /* 0x0000000a0c0c7c36 */ /* 0x000fe40008000000 */
[----:B-1-3--:R-:W-:Y:S01]  /*0fb0*/  VIADD R2, R0, UR10 ;  /* 0x0000000a00027c36 */ /* 0x00afe20008000000 */
[----:B------:R4:W-:Y:S02]  /*0fc0*/  STS [R0], RZ ;  /* 0x000000ff00007388 */ /* 0x0009e40000000800 */
[----:B------:R-:W-:Y:S02]  /*0fd0*/  ISETP.GE.U32.AND P1, PT, R12, 0x10, PT ;  /* 0x000000100c00780c */ /* 0x000fe40003f26070 */
[----:B------:R-:W-:Y:S01]  /*0fe0*/  IADD3 R3, PT, PT, R2, UR10, RZ ;  /* 0x0000000a02037c10 */ /* 0x000fe2000fffe0ff */
[----:B------:R4:W-:Y:S04]  /*0ff0*/  STS [R0+UR10], RZ ;  /* 0x000000ff00007988 */ /* 0x0009e8000800080a */
[----:B------:R4:W-:Y:S04]  /*1000*/  STS [R2+UR10], RZ ;  /* 0x000000ff02007988 */ /* 0x0009e8000800080a */
[----:B------:R4:W-:Y:S02]  /*1010*/  STS [R3+UR10], RZ ;  /* 0x000000ff03007988 */ /* 0x0009e4000800080a */
[----:B------:R-:W-:Y:S05]  /*1020*/  @!P1 BRA `(.L_x_18541) ;  /* 0xfffffffc00d89947 */ /* 0x000fea000383ffff */
.L_x_18533:
[----:B------:R-:W-:Y:S05]  /*1030*/  BSYNC.RECONVERGENT B0 ;  /* 0x0000000000007941 */ /* 0x000fea0003800200 */
.L_x_18532:
[----:B------:R-:W-:Y:S06]  /*1040*/  BAR.SYNC.DEFER_BLOCKING 0x0 ;  /* 0x0000000000007b1d */ /* 0x000fec0000010000 */
[----:B------:R-:W-:Y:S05]  /*1050*/  @P0 BRA `(.L_x_18542) ;  /* 0x0000000000ec0947 */ /* 0x000fea0003800000 */
[----:B----4-:R-:W4:Y:S01]  /*1060*/  S2R R3, SR_CgaCtaId ;  /* 0x0000000000037919 */ /* 0x010f220000008800 */
[----:B------:R-:W5:Y:S01]  /*1070*/  S2UR UR9, SR_CgaCtaId ;  /* 0x00000000000979c3 */ /* 0x000f620000008800 */
[----:B------:R-:W-:Y:S01]  /*1080*/  UMOV UR8, 0x400 ;  /* 0x0000040000087882 */ /* 0x000fe20000000000 */
[----:B------:R-:W-:Y:S01]  /*1090*/  MOV R0, 0x400 ;  /* 0x0000040000007802 */ /* 0x000fe20000000f00 */
[----:B------:R-:W-:Y:S01]  /*10a0*/  UIADD3 UR8, UPT, UPT, UR8, 0x180, URZ ;  /* 0x0000018008087890 */ /* 0x000fe2000fffe0ff */
[C---:B--2---:R-:W-:Y:S01]  /*10b0*/  IMAD R17, R24.reuse, 0x8, R21 ;  /* 0x0000000818117824 */ /* 0x044fe200078e0215 */
[----:B-1----:R-:W-:Y:S01]  /*10c0*/  SHF.R.U32.HI R9, RZ, 0x1, R26 ;  /* 0x00000001ff097819 */ /* 0x002fe2000001161a */
[----:B0-----:R-:W-:Y:S01]  /*10d0*/  VIADD R4, R24, 0xffffffff ;  /* 0xffffffff18047836 */ /* 0x001fe20000000000 */
[C---:B---3--:R-:W-:Y:S01]  /*10e0*/  IADD3 R2, PT, PT, R0.reuse, 0x180, RZ ;  /* 0x0000018000027810 */ /* 0x048fe20007ffe0ff */
[----:B------:R-:W-:Y:S01]  /*10f0*/  VIADD R10, R0, 0x200 ;  /* 0x00000200000a7836 */ /* 0x000fe20000000000 */
[C---:B------:R-:W-:Y:S01]  /*1100*/  IADD3 R8, PT, PT, R24.reuse, 0x1, RZ ;  /* 0x0000000118087810 */ /* 0x040fe20007ffe0ff */
[----:B------:R-:W-:Y:S01]  /*1110*/  VIADD R6, R24, 0x3 ;  /* 0x0000000318067836 */ /* 0x000fe20000000000 */
[----:B------:R-:W-:-:S02]  /*1120*/  LOP3.LUT R5, R4, 0x1c, RZ, 0xc0, !PT ;  /* 0x0000001c04057812 */ /* 0x000fc400078ec0ff */
[C---:B------:R-:W-:Y:S02]  /*1130*/  LOP3.LUT R4, R24.reuse, 0x6, RZ, 0xfc, !PT ;  /* 0x0000000618047812 */ /* 0x040fe400078efcff */
[----:B------:R-:W-:Y:S01]  /*1140*/  LEA R5, R24, R5, 0x5 ;  /* 0x0000000518057211 */ /* 0x000fe200078e28ff */
[----:B-----5:R-:W-:-:S06]  /*1150*/  ULEA UR8, UR9, UR8, 0x18 ;  /* 0x0000000809087291 */ /* 0x020fcc000f8ec0ff */
[----:B------:R-:W-:Y:S01]  /*1160*/  IMAD.U32 R7, RZ, RZ, UR8 ;  /* 0x00000008ff077e24 */ /* 0x000fe2000f8e00ff */
[C---:B----4-:R-:W-:Y:S02]  /*1170*/  LEA R2, R3.reuse, R2, 0x18 ;  /* 0x0000000203027211 */ /* 0x050fe400078ec0ff */
[----:B------:R0:W1:Y:S01]  /*1180*/  LDS R18, [R5+UR8] ;  /* 0x0000000805127984 */ /* 0x0000620008000800 */
[----:B------:R-:W-:Y:S02]  /*1190*/  LEA R10, R3, R10, 0x18 ;  /* 0x0000000a030a7211 */ /* 0x000fe400078ec0ff */
[----:B------:R-:W-:Y:S02]  /*11a0*/  IMAD.U32 R17, R17, 0x4, R2 ;  /* 0x0000000411117824 */ /* 0x000fe400078e0002 */
[C---:B------:R-:W-:Y:S01]  /*11b0*/  IMAD R2, R24.reuse, 0x24, R7 ;  /* 0x0000002418027824 */ /* 0x040fe200078e0207 */
[C---:B------:R-:W-:Y:S01]  /*11c0*/  LOP3.LUT R7, R24.reuse, 0x2, RZ, 0xfc, !PT ;  /* 0x0000000218077812 */ /* 0x040fe200078efcff */
[----:B0-----:R-:W-:-:S02]  /*11d0*/  VIADD R5, R24, 0x5 ;  /* 0x0000000518057836 */ /* 0x001fc40000000000 */
[----:B------:R-:W0:Y:S04]  /*11e0*/  LDS R17, [R17] ;  /* 0x0000000011117984 */ /* 0x000e280000000800 */
[----:B------:R2:W3:Y:S04]  /*11f0*/  LDS R16, [R2] ;  /* 0x0000000002107984 */ /* 0x0004e80000000800 */
[----:B------:R2:W4:Y:S04]  /*1200*/  LDS R15, [R2+0x4] ;  /* 0x00000400020f7984 */ /* 0x0005280000000800 */
[----:B------:R2:W0:Y:S04]  /*1210*/  LDS R14, [R2+0x8] ;  /* 0x00000800020e7984 */ /* 0x0004280000000800 */
[----:B------:R2:W0:Y:S04]  /*1220*/  LDS R13, [R2+0xc] ;  /* 0x00000c00020d7984 */ /* 0x0004280000000800 */
[----:B------:R2:W0:Y:S04]  /*1230*/  LDS R12, [R2+0x14] ;  /* 0x00001400020c7984 */ /* 0x0004280000000800 */
[----:B------:R2:W0:Y:S02]  /*1240*/  LDS R11, [R2+0x18] ;  /* 0x00001800020b7984 */ /* 0x0004240000000800 */
.L_x_18544:
[----:B------:R-:W-:Y:S01]  /*1250*/  IMAD R27, R9, 0x24, R22 ;  /* 0x00000024091b7824 */ /* 0x000fe200078e0216 */
[----:B------:R-:W-:-:S05]  /*1260*/  UMOV UR8, 0xffffffff ;  /* 0xffffffff00087882 */ /* 0x000fca0000000000 */
[----:B0-----:R-:W0:Y:S01]  /*1270*/  LDS R27, [R27] ;  /* 0x000000001b1b7984 */ /* 0x001e220000000800 */
[----:B------:R-:W-:Y:S05]  /*1280*/  BRA.DIV UR8, `(.L_x_18543) ;  /* 0x0000000608747947 */ /* 0x000fea000b800000 */
[----:B0-----:R-:W3:Y:S04]  /*1290*/  SHFL.IDX PT, R29, R27, R24, 0x181f ;  /* 0x00181f181b1d7589 */ /* 0x001ee800000e0000 */
[----:B------:R-:W4:Y:S01]  /*12a0*/  SHFL.IDX PT, R0, R27, R8, 0x181f ;  /* 0x00181f081b007589 */ /* 0x000f2200000e0000 */
[----:B---3--:R-:W-:-:S04]  /*12b0*/  IMAD R28, R16, R29, RZ ;  /* 0x0000001d101c7224 */ /* 0x008fc800078e02ff */
[----:B----4-:R-:W-:Y:S02]  /*12c0*/  IMAD R29, R15, R0, R28 ;  /* 0x000000000f1d7224 */ /* 0x010fe400078e021c */
[----:B------:R-:W0:Y:S04]  /*12d0*/  SHFL.IDX PT, R28, R27, R7, 0x181f ;  /* 0x00181f071b1c7589 */ /* 0x000e2800000e0000 */
[----:B------:R-:W-:Y:S01]  /*12e0*/  SHFL.IDX PT, R0, R27, R20, 0x181f ;  /* 0x00181f141b007589 */ /* 0x000fe200000e0000 */
[----:B0-----:R-:W-:-:S03]  /*12f0*/  IMAD R28, R14, R28, R29 ;  /* 0x0000001c0e1c7224 */ /* 0x001fc600078e021d */
        /* <DEDUP_REMOVED lines=8> */
.L_x_18560:
[C---:B------:R-:W-:Y:S01]  /*1380*/  LEA R3, R9.reuse, R24, 0x1 ;  /* 0x0000001809037211 */ /* 0x040fe200078e08ff */
[----:B-1----:R-:W-:Y:S01]  /*1390*/  IMAD R0, R18, R0, R29 ;  /* 0x0000000012007224 */ /* 0x002fe200078e021d */
[----:B------:R-:W-:-:S03]  /*13a0*/  IADD3 R9, PT, PT, R9, UR11, RZ ;  /* 0x0000000b09097c10 */ /* 0x000fc6000fffe0ff */
[----:B--2---:R-:W-:Y:S01]  /*13b0*/  IMAD.U32 R2, R3, 0x4, R10 ;  /* 0x0000000403027824 */ /* 0x004fe200078e000a */
[----:B------:R-:W-:-:S04]  /*13c0*/  ISETP.GE.U32.AND P1, PT, R9, 0x8, PT ;  /* 0x000000080900780c */ /* 0x000fc80003f26070 */
[----:B------:R-:W0:Y:S02]  /*13d0*/  LDS R3, [R2] ;  /* 0x0000000002037984 */ /* 0x000e240000000800 */
[----:B0-----:R-:W-:-:S05]  /*13e0*/  IMAD.IADD R3, R0, 0x1, R3 ;  /* 0x0000000100037824 */ /* 0x001fca00078e0203 */
[----:B------:R0:W-:Y:S02]  /*13f0*/  STS [R2], R3 ;  /* 0x0000000302007388 */ /* 0x0001e40000000800 */
[----:B------:R-:W-:Y:S05]  /*1400*/  @!P1 BRA `(.L_x_18544) ;  /* 0xfffffffc00909947 */ /* 0x000fea000383ffff */
.L_x_18542:
[----:B------:R-:W-:Y:S05]  /*1410*/  WARPSYNC.ALL ;  /* 0x0000000000007948 */ /* 0x000fea0003800000 */
[----:B------:R-:W-:Y:S06]  /*1420*/  BAR.SYNC.DEFER_BLOCKING 0x0 ;  /* 0x0000000000007b1d */ /* 0x000fec0000010000 */
[----:B------:R-:W-:Y:S04]  /*1430*/  BSSY.RECONVERGENT B0, `(.L_x_18545) ;  /* 0x000003d000007945 */ /* 0x000fe80003800200 */
[----:B------:R-:W-:Y:S05]  /*1440*/  @P0 BRA `(.L_x_18546) ;  /* 0x0000000000ec0947 */ /* 0x000fea0003800000 */
[C---:B----4-:R-:W-:Y:S01]  /*1450*/  VIADD R0, R23.reuse, 0x1 ;  /* 0x0000000117007836 */ /* 0x050fe20000000000 */
[----:B------:R-:W-:Y:S01]  /*1460*/  BSSY.RECONVERGENT B1, `(.L_x_18547) ;  /* 0x000001c000017945 */ /* 0x000fe20003800200 */
[----:B------:R-:W-:-:S03]  /*1470*/  ISETP.GE.U32.AND P0, PT, R23, 0x3, PT ;  /* 0x000000031700780c */ /* 0x000fc60003f06070 */
[----:B012---:R-:W-:Y:S01]  /*1480*/  LOP3.LUT R4, R0, 0x3, RZ, 0xc0, !PT ;  /* 0x0000000300047812 */ /* 0x007fe200078ec0ff */
[----:B------:R-:W-:-:S03]  /*1490*/  IMAD.MOV.U32 R0, RZ, RZ, R26 ;  /* 0x000000ffff007224 */ /* 0x000fc600078e001a */
[----:B------:R-:W-:-:S13]  /*14a0*/  ISETP.NE.AND P1, PT, R4, RZ, PT ;  /* 0x000000ff0400720c */ /* 0x000fda0003f25270 */
[----:B------:R-:W-:Y:S05]  /*14b0*/  @!P1 BRA `(.L_x_18548) ;  /* 0x0000000000589947 */ /* 0x000fea0003800000 */
[----:B------:R-:W0:Y:S01]  /*14c0*/  LDS R5, [R25+UR7] ;  /* 0x0000000719057984 */ /* 0x000e220008000800 */
[----:B---3--:R-:W1:Y:S01]  /*14d0*/  LDC.64 R2, c[0x0][0x3a0] ;  /* 0x0000e800ff027b82 */ /* 0x008e620000000a00 */
[----:B------:R-:W-:Y:S01]  /*14e0*/  MOV R7, UR6 ;  /* 0x0000000600077c02 */ /* 0x000fe20008000f00 */
[----:B------:R-:W-:Y:S01]  /*14f0*/  VIADD R0, R26, UR19 ;  /* 0x000000131a007c36 */ /* 0x000fe20008000000 */
[----:B------:R-:W-:-:S03]  /*1500*/  ISETP.NE.AND P1, PT, R4, 0x1, PT ;  /* 0x000000010400780c */ /* 0x000fc60003f25270 */
[----:B------:R-:W-:-:S04]  /*1510*/  IMAD R7, R7, 0x10, R26 ;  /* 0x0000001007077824 */ /* 0x000fc800078e021a */
[----:B-1----:R-:W-:-:S05]  /*1520*/  IMAD.WIDE R2, R7, 0x4, R2 ;  /* 0x0000000407027825 */ /* 0x002fca00078e0202 */
[----:B0-----:R0:W-:Y:S01]  /*1530*/  STG.E desc[UR16][R2.64], R5 ;  /* 0x0000000502007986 */ /* 0x0011e2000c101910 */
[----:B------:R-:W-:Y:S05]  /*1540*/  @!P1 BRA `(.L_x_18548) ;  /* 0x0000000000349947 */ /* 0x000fea0003800000 */
[----:B------:R-:W-:Y:S01]  /*1550*/  ISETP.NE.AND P2, PT, R4, 0x2, PT ;  /* 0x000000020400780c */ /* 0x000fe20003f45270 */
[----:B------:R-:W1:Y:S01]  /*1560*/  LDS R7, [R19+UR10] ;  /* 0x0000000a13077984 */ /* 0x000e620008000800 */
[----:B------:R-:W-:Y:S02]  /*1570*/  IADD3 R9, PT, PT, R19, UR10, RZ ;  /* 0x0000000a13097c10 */ /* 0x000fe4000fffe0ff */
[----:B0-----:R-:W-:Y:S02]  /*1580*/  IADD3 R2, P1, PT, R2, UR10, RZ ;  /* 0x0000000a02027c10 */ /* 0x001fe4000ff3e0ff */
[----:B------:R-:W-:-:S03]  /*1590*/  IADD3 R0, PT, PT, R0, UR19, RZ ;  /* 0x0000001300007c10 */ /* 0x000fc6000fffe0ff */
[----:B------:R-:W-:Y:S02]  /*15a0*/  IMAD.X R3, RZ, RZ, R3, P1 ;  /* 0x000000ffff037224 */ /* 0x000fe400008e0603 */
[----:B------:R-:W-:Y:S02]  /*15b0*/  VIADD R6, R0, UR19 ;  /* 0x0000001300067c36 */ /* 0x000fe40008000000 */
[----:B------:R-:W0:Y:S01]  /*15c0*/  @P2 LDS R9, [R9+UR10] ;  /* 0x0000000a09092984 */ /* 0x000e220008000800 */
[----:B------:R-:W-:Y:S01]  /*15d0*/  @P2 IADD3 R4, P1, PT, R2, UR10, RZ ;  /* 0x0000000a02042c10 */ /* 0x000fe2000ff3e0ff */
[----:B------:R-:W-:-:S04]  /*15e0*/  @P2 IMAD.MOV.U32 R0, RZ, RZ, R6 ;  /* 0x000000ffff002224 */ /* 0x000fc800078e0006 */
[----:B------:R-:W-:Y:S01]  /*15f0*/  @P2 IMAD.X R5, RZ, RZ, R3, P1 ;  /* 0x000000ffff052224 */ /* 0x000fe200008e0603 */
[----:B-1----:R1:W-:Y:S04]  /*1600*/  STG.E desc[UR16][R2.64], R7 ;  /* 0x0000000702007986 */ /* 0x0023e8000c101910 */
[----:B0-----:R1:W-:Y:S03]  /*1610*/  @P2 STG.E desc[UR16][R4.64], R9 ;  /* 0x0000000904002986 */ /* 0x0013e6000c101910 */
.L_x_18548:
[----:B------:R-:W-:Y:S05]  /*1620*/  BSYNC.RECONVERGENT B1 ;  /* 0x0000000000017941 */ /* 0x000fea0003800200 */
.L_x_18547:
[----:B------:R-:W-:Y:S05]  /*1630*/  @!P0 BRA `(.L_x_18546) ;  /* 0x0000000000708947 */ /* 0x000fea0003800000 */
[----:B01----:R-:W0:Y:S01]  /*1640*/  S2R R5, SR_CgaCtaId ;  /* 0x0000000000057919 */ /* 0x003e220000008800 */
[----:B---3--:R-:W1:Y:S01]  /*1650*/  LDC.64 R2, c[0x0][0x3a0] ;  /* 0x0000e800ff027b82 */ /* 0x008e620000000a00 */
[----:B------:R-:W-:-:S04]  /*1660*/  MOV R4, 0x400 ;  /* 0x0000040000047802 */ /* 0x000fc80000000f00 */
[----:B------:R-:W-:-:S04]  /*1670*/  IADD3 R4, PT, PT, R4, 0x200, RZ ;  /* 0x0000020004047810 */ /* 0x000fc80007ffe0ff */
[----:B0-----:R-:W-:-:S07]  /*1680*/  LEA R29, R5, R4, 0x18 ;  /* 0x00000004051d7211 */ /* 0x001fce00078ec0ff */
.L_x_18549:
        /* <DEDUP_REMOVED lines=23> */
.L_x_18546:
[----:B------:R-:W-:Y:S05]  /*1800*/  BSYNC.RECONVERGENT B0 ;  /* 0x0000000000007941 */ /* 0x000fea0003800200 */
.L_x_18545:
[----:B------:R-:W-:Y:S02]  /*1810*/  USHF.L.U32 UR8, UR18, 0x2, URZ ;  /* 0x0000000212087899 */ /* 0x000fe400080006ff */
[----:B------:R-:W-:-:S04]  /*1820*/  UIADD3 UR6, UPT, UPT, UR18, UR6, URZ ;  /* 0x0000000612067290 */ /* 0x000fc8000fffe0ff */
[----:B------:R-:W-:-:S09]  /*1830*/  UISETP.GE.U32.AND UP0, UPT, UR6, UR8, UPT ;  /* 0x000000080600728c */ /* 0x000fd2000bf06070 */
[----:B------:R-:W-:Y:S05]  /*1840*/  BRA.U !UP0, `(.L_x_18550) ;  /* 0xfffffff108507547 */ /* 0x000fea000b83ffff */
[----:B------:R-:W-:Y:S05]  /*1850*/  EXIT ;  /* 0x000000000000794d */ /* 0x000fea0003800000 */
.L_x_18543:
[----:B------:R-:W-:Y:S01]  /*1860*/  BSSY B0, `(.L_x_18551) ;  /* 0x0000007000007945 */ /* 0x000fe20003800000 */
[----:B--2---:R-:W-:Y:S01]  /*1870*/  IMAD.MOV.U32 R2, RZ, RZ, R24 ;  /* 0x000000ffff027224 */ /* 0x004fe200078e0018 */
[----:B------:R-:W-:Y:S01]  /*1880*/  MOV R0, 0xffffffff ;  /* 0xffffffff00007802 */ /* 0x000fe20000000f00 */
[----:B------:R-:W-:-:S07]  /*1890*/  IMAD.MOV.U32 R3, RZ, RZ, 0x181f ;  /* 0x0000181fff037424 */ /* 0x000fce00078e00ff */
[----:B01-34-:R-:W-:Y:S05]  /*18a0*/  WARPSYNC.COLLECTIVE R0, `(.L_x_18552) ;  /* 0x0000000000087348 */ /* 0x01bfea0003c00000 */
[----:B0-----:R0:W2:Y:S02]  /*18b0*/  SHFL.IDX P1, R0, R27, R2, R3 ;  /* 0x000000021b007389 */ /* 0x0010a40000020003 */
[----:B01234-:R-:W-:Y:S05]  /*18c0*/  ENDCOLLECTIVE ;  /* 0x000000000000791b */ /* 0x01ffea0003800000 */
.L_x_18552:
[----:B------:R-:W-:Y:S05]  /*18d0*/  BSYNC B0 ;  /* 0x0000000000007941 */ /* 0x000fea0003800000 */
.L_x_18551:
        /* <DEDUP_REMOVED lines=8> */
.L_x_18553:
[----:B------:R-:W-:Y:S01]  /*1960*/  MOV R2, R7 ;  /* 0x0000000700027202 */ /* 0x000fe20000000f00 */
[----:B------:R-:W-:Y:S02]  /*1970*/  IMAD R29, R15, R0, R28 ;  /* 0x000000000f1d7224 */ /* 0x000fe400078e021c */
[----:B------:R-:W-:-:S07]  /*1980*/  IMAD.MOV.U32 R0, RZ, RZ, -0x1 ;  /* 0xffffffffff007424 */ /* 0x000fce00078e00ff */
[----:B------:R-:W-:Y:S05]  /*1990*/  WARPSYNC.COLLECTIVE R0, `(.L_x_18554) ;  /* 0x0000000000087348 */ /* 0x000fea0003c00000 */
[----:B------:R0:W1:Y:S02]  /*19a0*/  SHFL.IDX P1, R0, R27, R2, R3 ;  /* 0x000000021b007389 */ /* 0x0000640000020003 */
[----:B01----:R-:W-:Y:S05]  /*19b0*/  ENDCOLLECTIVE ;  /* 0x000000000000791b */ /* 0x003fea0003800000 */
.L_x_18554:
[----:B------:R-:W-:Y:S01]  /*19c0*/  IMAD.MOV.U32 R2, RZ, RZ, R6 ;  /* 0x000000ffff027224 */ /* 0x000fe200078e0006 */
[----:B------:R-:W-:Y:S02]  /*19d0*/  MOV R28, R0 ;  /* 0x00000000001c7202 */ /* 0x000fe40000000f00 */
[----:B------:R-:W-:-:S03]  /*19e0*/  MOV R0, 0xffffffff ;  /* 0xffffffff00007802 */ /* 0x000fc60000000f00 */
[----:B------:R-:W-:-:S07]  /*19f0*/  IMAD R28, R14, R28, R29 ;  /* 0x0000001c0e1c7224 */ /* 0x000fce00078e021d */
[----:B------:R-:W-:Y:S05]  /*1a00*/  WARPSYNC.COLLECTIVE R0, `(.L_x_18555) ;  /* 0x0000000000087348 */ /* 0x000fea0003c00000 */
[----:B------:R0:W1:Y:S02]  /*1a10*/  SHFL.IDX P1, R0, R27, R2, R3 ;  /* 0x000000021b007389 */ /* 0x0000640000020003 */
[----:B01----:R-:W-:Y:S05]  /*1a20*/  ENDCOLLECTIVE ;  /* 0x000000000000791b */ /* 0x003fea0003800000 */
.L_x_18555:
[----:B------:R-:W-:Y:S01]  /*1a30*/  MOV R2, R21 ;  /* 0x0000001500027202 */ /* 0x000fe20000000f00 */
[----:B------:R-:W-:Y:S02]  /*1a40*/  IMAD.MOV.U32 R29, RZ, RZ, R0 ;  /* 0x000000ffff1d7224 */ /* 0x000fe400078e0000 */
[----:B------:R-:W-:Y:S02]  /*1a50*/  IMAD.MOV.U32 R0, RZ, RZ, -0x1 ;  /* 0xffffffffff007424 */ /* 0x000fe400078e00ff */
[----:B------:R-:W-:-:S07]  /*1a60*/  IMAD R28, R13, R29, R28 ;  /* 0x0000001d0d1c7224 */ /* 0x000fce00078e021c */
[----:B------:R-:W-:Y:S05]  /*1a70*/  WARPSYNC.COLLECTIVE R0, `(.L_x_18556) ;  /* 0x0000000000087348 */ /* 0x000fea0003c00000 */
[----:B------:R0:W1:Y:S02]  /*1a80*/  SHFL.IDX P1, R0, R27, R2, R3 ;  /* 0x000000021b007389 */ /* 0x0000640000020003 */
[----:B01----:R-:W-:Y:S05]  /*1a90*/  ENDCOLLECTIVE ;  /* 0x000000000000791b */ /* 0x003fea0003800000 */
.L_x_18556:
[----:B------:R-:W-:Y:S01]  /*1aa0*/  IMAD.MOV.U32 R2, RZ, RZ, R5 ;  /* 0x000000ffff027224 */ /* 0x000fe200078e0005 */
[----:B------:R-:W-:Y:S02]  /*1ab0*/  MOV R29, R0 ;  /* 0x00000000001d7202 */ /* 0x000fe40000000f00 */
[----:B------:R-:W-:-:S03]  /*1ac0*/  MOV R0, 0xffffffff ;  /* 0xffffffff00007802 */ /* 0x000fc60000000f00 */
[----:B------:R-:W-:-:S07]  /*1ad0*/  IMAD R29, R17, R29, R28 ;  /* 0x0000001d111d7224 */ /* 0x000fce00078e021c */
[----:B------:R-:W-:Y:S05]  /*1ae0*/  WARPSYNC.COLLECTIVE R0, `(.L_x_18557) ;  /* 0x0000000000087348 */ /* 0x000fea0003c00000 */
[----:B------:R0:W1:Y:S02]  /*1af0*/  SHFL.IDX P1, R0, R27, R2, R3 ;  /* 0x000000021b007389 */ /* 0x0000640000020003 */
[----:B01----:R-:W-:Y:S05]  /*1b00*/  ENDCOLLECTIVE ;  /* 0x000000000000791b */ /* 0x003fea0003800000 */
.L_x_18557:
[----:B------:R-:W-:Y:S01]  /*1b10*/  MOV R2, R4 ;  /* 0x0000000400027202 */ /* 0x000fe20000000f00 */
[----:B------:R-:W-:Y:S02]  /*1b20*/  IMAD.MOV.U32 R28, RZ, RZ, R0 ;  /* 0x000000ffff1c7224 */ /* 0x000fe400078e0000 */
[----:B------:R-:W-:Y:S02]  /*1b30*/  IMAD.MOV.U32 R0, RZ, RZ, -0x1 ;  /* 0xffffffffff007424 */ /* 0x000fe400078e00ff */
[----:B------:R-:W-:-:S07]  /*1b40*/  IMAD R28, R12, R28, R29 ;  /* 0x0000001c0c1c7224 */ /* 0x000fce00078e021d */
[----:B------:R-:W-:Y:S05]  /*1b50*/  WARPSYNC.COLLECTIVE R0, `(.L_x_18558) ;  /* 0x0000000000087348 */ /* 0x000fea0003c00000 */
[----:B------:R0:W1:Y:S02]  /*1b60*/  SHFL.IDX P1, R0, R27, R2, R3 ;  /* 0x000000021b007389 */ /* 0x0000640000020003 */
[----:B01----:R-:W-:Y:S05]  /*1b70*/  ENDCOLLECTIVE ;  /* 0x000000000000791b */ /* 0x003fea0003800000 */
.L_x_18558:
[----:B------:R-:W-:Y:S01]  /*1b80*/  IMAD.MOV.U32 R2, RZ, RZ, R20 ;  /* 0x000000ffff027224 */ /* 0x000fe200078e0014 */
[----:B------:R-:W-:Y:S02]  /*1b90*/  MOV R29, R0 ;  /* 0x00000000001d7202 */ /* 0x000fe40000000f00 */
[----:B------:R-:W-:-:S03]  /*1ba0*/  MOV R0, 0xffffffff ;  /* 0xffffffff00007802 */ /* 0x000fc60000000f00 */
[----:B------:R-:W-:-:S07]  /*1bb0*/  IMAD R29, R11, R29, R28 ;  /* 0x0000001d0b1d7224 */ /* 0x000fce00078e021c */
[----:B------:R-:W-:Y:S05]  /*1bc0*/  WARPSYNC.COLLECTIVE R0, `(.L_x_18559) ;  /* 0x0000000000087348 */ /* 0x000fea0003c00000 */
[----:B------:R0:W1:Y:S02]  /*1bd0*/  SHFL.IDX P1, R0, R27, R2, R3 ;  /* 0x000000021b007389 */ /* 0x0000640000020003 */
[----:B01----:R-:W-:Y:S05]  /*1be0*/  ENDCOLLECTIVE ;  /* 0x000000000000791b */ /* 0x003fea0003800000 */
.L_x_18559:
[----:B------:R-:W-:Y:S05]  /*1bf0*/  BRA `(.L_x_18560) ;  /* 0xfffffff400e07947 */ /* 0x000fea000383ffff */
.L_x_18561:
        /* <DEDUP_REMOVED lines=16> */
.L_x_58393:


//--------------------- .text._Z9cuda_gemmIiLi256ELi4ELi1ELi16ELi8ELi8ELi32ELi1ELi0EEviiiPT_S1_S1_ii --------------------------
	.section	.text._Z9cuda_gemmIiLi256ELi4ELi1ELi16ELi8ELi8ELi32ELi1ELi0EEviiiPT_S1_S1_ii,"ax",@progbits
	.align	128
        .global         _Z9cuda_gemmIiLi256ELi4ELi1ELi16ELi8ELi8ELi32ELi1ELi0EEviiiPT_S1_S1_ii
        .type           _Z9cuda_gemmIiLi256ELi4ELi1ELi16ELi8ELi8ELi32ELi1ELi0EEviiiPT_S1_S1_ii,@function
        .size           _Z9cuda_gemmIiLi256ELi4ELi1ELi16ELi8ELi8ELi32ELi1ELi0EEviiiPT_S1_S1_ii,(.L_x_58394 - _Z9cuda_gemmIiLi256ELi4ELi1ELi16ELi8ELi8ELi32ELi1ELi0EEviiiPT_S1_S1_ii)
        .other          _Z9cuda_gemmIiLi256ELi4ELi1ELi16ELi8ELi8ELi32ELi1ELi0EEviiiPT_S1_S1_ii,@"STO_CUDA_ENTRY STV_DEFAULT"
_Z9cuda_gemmIiLi256ELi4ELi1ELi16ELi8ELi8ELi32ELi1ELi0EEviiiPT_S1_S1_ii:
.text._Z9cuda_gemmIiLi256ELi4ELi1ELi16ELi8ELi8ELi32ELi1ELi0EEviiiPT_S1_S1_ii:
        /* <DEDUP_REMOVED lines=36> */
.L_x_18564:
        /* <DEDUP_REMOVED lines=25> */
.L_x_18563:
[----:B------:R-:W-:Y:S05]  /*03d0*/  BSYNC.RECONVERGENT B0 ;  /* 0x0000000000007941 */ /* 0x000fea0003800200 */
.L_x_18562:
        /* <DEDUP_REMOVED lines=185> */
.L_x_18668:
        /* <DEDUP_REMOVED lines=35> */
.L_x_18568:
[----:B------:R-:W-:Y:S05]  /*11a0*/  BSYNC.RECONVERGENT B1 ;  /* 0x0000000000017941 */ /* 0x000fea0003800200 */
.L_x_18567:
        /* <DEDUP_REMOVED lines=9> */
.L_x_18571:
        /* <DEDUP_REMOVED lines=21> */
.L_x_18570:
[----:B------:R-:W-:Y:S05]  /*1390*/  BSYNC.RECONVERGENT B1 ;  /* 0x0000000000017941 */ /* 0x000fea0003800200 */
.L_x_18569:
        /* <DEDUP_REMOVED lines=13> */
.L_x_18573:
[----:B------:R-:W-:Y:S05]  /*1470*/  BSYNC.RECONVERGENT B1 ;  /* 0x0000000000017941 */ /* 0x000fea0003800200 */
.L_x_18572:
[----:B------:R-:W-:Y:S05]  /*1480*/  @!P1 BRA `(.L_x_18566) ;  /* 0x0000000000389947 */ /* 0x000fea0003800000 */
[----:B0-----:R-:W0:Y:S01]  /*1490*/  S2R R30, SR_CgaCtaId ;  /* 0x00000000001e7919 */ /* 0x001e220000008800 */
[----:B-1----:R-:W-:-:S05]  /*14a0*/  MOV R23, 0x400 ;  /* 0x0000040000177802 */ /* 0x002fca0000000f00 */
[----:B------:R-:W-:-:S05]  /*14b0*/  VIADD R23, R23, 0x200 ;  /* 0x0000020017177836 */ /* 0x000fca0000000000 */
[----:B0-----:R-:W-:-:S07]  /*14c0*/  LEA R39, R30, R23, 0x18 ;  /* 0x000000171e277211 */ /* 0x001fce00078ec0ff */
.L_x_18574:
        /* <DEDUP_REMOVED lines=10> */
.L_x_18566:
[----:B------:R-:W-:Y:S05]  /*1570*/  BSYNC.RECONVERGENT B0 ;  /* 0x0000000000007941 */ /* 0x000fea0003800200 */
.L_x_18565:
[----:B------:R-:W-:Y:S01]  /*1580*/  BAR.SYNC.DEFER_BLOCKING 0x0 ;  /* 0x0000000000007b1d */ /* 0x000fe20000010000 */
[----:B------:R-:W-:-:S09]  /*1590*/  UISETP.GE.AND UP0, UPT, UR4, 0x1, UPT ;  /* 0x000000010400788c */ /* 0x000fd2000bf06270 */
[----:B------:R-:W-:Y:S05]  /*15a0*/  BRA.U !UP0, `(.L_x_18575) ;  /* 0x0000002108487547 */ /* 0x000fea000b800000 */
[----:B------:R-:W-:-:S09]  /*15b0*/  UISETP.NE.AND UP0, UPT, UR14, 0x1, UPT ;  /* 0x000000010e00788c */ /* 0x000fd2000bf05270 */
[----:B------:R-:W-:Y:S05]  /*15c0*/  BRA.U UP0, `(.L_x_18576) ;  /* 0x0000000900a87547 */ /* 0x000fea000b800000 */
[----:B------:R-:W-:Y:S01]  /*15d0*/  BSSY B1, `(.L_x_18577) ;  /* 0x00000a8000017945 */ /* 0x000fe20003800000 */
[----:B--2---:R-:W-:-:S07]  /*15e0*/  IMAD.MOV.U32 R31, RZ, RZ, RZ ;  /* 0x000000ffff1f7224 */ /* 0x004fce00078e00ff */
.L_x_18605:
        /* <DEDUP_REMOVED lines=18> */
.L_x_18578:
        /* <DEDUP_REMOVED lines=8> */
.L_x_18579:
        /* <DEDUP_REMOVED lines=8> */
.L_x_18580:
        /* <DEDUP_REMOVED lines=8> */
.L_x_18581:
        /* <DEDUP_REMOVED lines=9> */
.L_x_18582:
        /* <DEDUP_REMOVED lines=9> */
.L_x_18583:
        /* <DEDUP_REMOVED lines=9> */
.L_x_18584:
        /* <DEDUP_REMOVED lines=9> */
.L_x_18585:
        /* <DEDUP_REMOVED lines=31> */
.L_x_18604:
[----:B0-----:R-:W-:Y:S01]  /*1cc0*/  IMAD R38, R39, 0x24, R40 ;  /* 0x0000002427267824 */ /* 0x001fe200078e0228 */
[----:B------:R-:W-:-:S05]  /*1cd0*/  MOV R42, RZ ;  /* 0x000000ff002a7202 */ /* 0x000fca0000000f00 */
[----:B------:R-:W0:Y:S01]  /*1ce0*/  LDS R38, [R38] ;  /* 0x0000000026267984 */ /* 0x000e220000000800 */
[----:B-1----:R-:W-:Y:S05]  /*1cf0*/  @!P5 BRA `(.L_x_18588) ;  /* 0x000000000010d947 */ /* 0x002fea0003800000 */
[----:B------:R-:W-:-:S03]  /*1d00*/  UMOV UR9, 0xffffffff ;  /* 0xffffffff00097882 */ /* 0x000fc60000000000 */
[----:B------:R-:W-:Y:S05]  /*1d10*/  BRA.DIV UR9, `(.L_x_18589) ;  /* 0x0000001e09787947 */ /* 0x000fea000b800000 */
[----:B0-----:R0:W1:Y:S02]  /*1d20*/  SHFL.IDX PT, R22, R38, R19, R11 ;  /* 0x0000001326167389 */ /* 0x00106400000e000b */
.L_x_18671:
[----:B-1----:R-:W-:-:S07]  /*1d30*/  IMAD R42, R21, R22, RZ ;  /* 0x00000016152a7224 */ /* 0x002fce00078e02ff */
.L_x_18588:
[----:B------:R-:W-:Y:S05]  /*1d40*/  @!P4 BRA `(.L_x_18590) ;  /* 0x000000000010c947 */ /* 0x000fea0003800000 */
[----:B------:R-:W-:-:S03]  /*1d50*/  UMOV UR9, 0xffffffff ;  /* 0xffffffff00097882 */ /* 0x000fc60000000000 */
[----:B------:R-:W-:Y:S05]  /*1d60*/  BRA.DIV UR9, `(.L_x_18591) ;  /* 0x0000001e09847947 */ /* 0x000fea000b800000 */
[----:B0-----:R0:W1:Y:S02]  /*1d70*/  SHFL.IDX PT, R22, R38, R4, R11 ;  /* 0x0000000426167389 */ /* 0x00106400000e000b */
.L_x_18674:
[----:B-1-3--:R-:W-:-:S07]  /*1d80*/  IMAD R42, R24, R22, R42 ;  /* 0x00000016182a7224 */ /* 0x00afce00078e022a */
.L_x_18590:
[----:B------:R-:W-:Y:S05]  /*1d90*/  @!P3 BRA `(.L_x_18592) ;  /* 0x000000000010b947 */ /* 0x000fea0003800000 */
[----:B------:R-:W-:-:S03]  /*1da0*/  UMOV UR9, 0xffffffff ;  /* 0xffffffff00097882 */ /* 0x000fc60000000000 */
[----:B------:R-:W-:Y:S05]  /*1db0*/  BRA.DIV UR9, `(.L_x_18593) ;  /* 0x0000001e09907947 */ /* 0x000fea000b800000 */
[----:B0-----:R0:W1:Y:S02]  /*1dc0*/  SHFL.IDX PT, R22, R38, R5, R11 ;  /* 0x0000000526167389 */ /* 0x00106400000e000b */
.L_x_18677:
[----:B-1----:R-:W-:-:S07]  /*1dd0*/  IMAD R42, R25, R22, R42 ;  /* 0x00000016192a7224 */ /* 0x002fce00078e022a */
.L_x_18592:
[----:B------:R-:W-:Y:S05]  /*1de0*/  @!P2 BRA `(.L_x_18594) ;  /* 0x000000000010a947 */ /* 0x000fea0003800000 */
[----:B------:R-:W-:-:S03]  /*1df0*/  UMOV UR9, 0xffffffff ;  /* 0xffffffff00097882 */ /* 0x000fc60000000000 */
[----:B------:R-:W-:Y:S05]  /*1e00*/  BRA.DIV UR9, `(.L_x_18595) ;  /* 0x0000001e099c7947 */ /* 0x000fea000b800000 */
[----:B0-----:R0:W1:Y:S02]  /*1e10*/  SHFL.IDX PT, R22, R38, R6, R11 ;  /* 0x0000000626167389 */ /* 0x00106400000e000b */
.L_x_18680:
[----:B-1----:R-:W-:-:S07]  /*1e20*/  IMAD R42, R26, R22, R42 ;  /* 0x000000161a2a7224 */ /* 0x002fce00078e022a */
.L_x_18594:
[----:B------:R-:W-:Y:S05]  /*1e30*/  @!P1 BRA `(.L_x_18596) ;  /* 0x0000000000109947 */ /* 0x000fea0003800000 */
[----:B------:R-:W-:-:S03]  /*1e40*/  UMOV UR9, 0xffffffff ;  /* 0xffffffff00097882 */ /* 0x000fc60000000000 */
[----:B------:R-:W-:Y:S05]  /*1e50*/  BRA.DIV UR9, `(.L_x_18597) ;  /* 0x0000001e09a87947 */ /* 0x000fea000b800000 */
[----:B0-----:R0:W1:Y:S02]  /*1e60*/  SHFL.IDX PT, R22, R38, R7, R11 ;  /* 0x0000000726167389 */ /* 0x00106400000e000b */
.L_x_18683:
[----:B-1----:R-:W-:-:S07]  /*1e70*/  IMAD R42, R27, R22, R42 ;  /* 0x000000161b2a7224 */ /* 0x002fce00078e022a */
.L_x_18596:
[----:B------:R-:W1:Y:S02]  /*1e80*/  LDC R43, c[0x0][0x3ac] ;  /* 0x0000eb00ff2b7b82 */ /* 0x000e640000000800 */
[----:B-1----:R-:W-:-:S13]  /*1e90*/  ISETP.GE.AND P0, PT, R43, 0x6, PT ;  /* 0x000000062b00780c */ /* 0x002fda0003f06270 */
[----:B------:R-:W-:Y:S05]  /*1ea0*/  @!P0 BRA `(.L_x_18598) ;  /* 0x0000000000108947 */ /* 0x000fea0003800000 */
[----:B------:R-:W-:-:S03]  /*1eb0*/  UMOV UR9, 0xffffffff ;  /* 0xffffffff00097882 */ /* 0x000fc60000000000 */
[----:B------:R-:W-:Y:S05]  /*1ec0*/  BRA.DIV UR9, `(.L_x_18599) ;  /* 0x0000001e09ac7947 */ /* 0x000fea000b800000 */
[----:B0-----:R0:W1:Y:S02]  /*1ed0*/  SHFL.IDX PT, R22, R38, R8, R11 ;  /* 0x0000000826167389 */ /* 0x00106400000e000b */
.L_x_18686:
[----:B-1----:R-:W-:-:S07]  /*1ee0*/  IMAD R42, R28, R22, R42 ;  /* 0x000000161c2a7224 */ /* 0x002fce00078e022a */
.L_x_18598:
[----:B------:R-:W-:-:S13]  /*1ef0*/  ISETP.GE.AND P0, PT, R43, 0x7, PT ;  /* 0x000000072b00780c */ /* 0x000fda0003f06270 */
[----:B------:R-:W-:Y:S05]  /*1f00*/  @!P0 BRA `(.L_x_18600) ;  /* 0x0000000000108947 */ /* 0x000fea0003800000 */
[----:B------:R-:W-:-:S03]  /*1f10*/  UMOV UR9, 0xffffffff ;  /* 0xffffffff00097882 */ /* 0x000fc60000000000 */
[----:B------:R-:W-:Y:S05]  /*1f20*/  BRA.DIV UR9, `(.L_x_18601) ;  /* 0x0000001e09b47947 */ /* 0x000fea000b800000 */
[----:B0-----:R0:W1:Y:S02]  /*1f30*/  SHFL.IDX PT, R22, R38, R9, R11 ;  /* 0x0000000926167389 */ /* 0x00106400000e000b */
.L_x_18689:
[----:B-1----:R-:W-:-:S07]  /*1f40*/  IMAD R42, R29, R22, R42 ;  /* 0x000000161d2a7224 */ /* 0x002fce00078e022a */
.L_x_18600:
[----:B------:R-:W-:-:S13]  /*1f50*/  ISETP.GE.AND P0, PT, R43, 0x8, PT ;  /* 0x000000082b00780c */ /* 0x000fda0003f06270 */
[----:B------:R-:W-:Y:S05]  /*1f60*/  @!P0 BRA `(.L_x_18602) ;  /* 0x0000000000108947 */ /* 0x000fea0003800000 */
[----:B------:R-:W-:-:S03]  /*1f70*/  UMOV UR9, 0xffffffff ;  /* 0xffffffff00097882 */ /* 0x000fc60000000000 */
[----:B------:R-:W-:Y:S05]  /*1f80*/  BRA.DIV UR9, `(.L_x_18603) ;  /* 0x0000001e09bc7947 */ /* 0x000fea000b800000 */
[----:B0-----:R0:W1:Y:S02]  /*1f90*/  SHFL.IDX PT, R22, R38, R10, R11 ;  /* 0x0000000a26167389 */ /* 0x00106400000e000b */
.L_x_18692:
[----:B-1----:R-:W-:-:S07]  /*1fa0*/  IMAD R42, R20, R22, R42 ;  /* 0x00000016142a7224 */ /* 0x002fce00078e022a */
.L_x_18602:
        /* <DEDUP_REMOVED lines=8> */
.L_x_18587:
[----:B------:R-:W-:Y:S05]  /*2030*/  BSYNC B0 ;  /* 0x0000000000007941 */ /* 0x000fea0003800000 */
.L_x_18586:
[----:B------:R-:W-:Y:S05]  /*2040*/  @!P6 BRA `(.L_x_18605) ;  /* 0xfffffff40068e947 */ /* 0x000fea000383ffff */
[----:B------:R-:W-:Y:S05]  /*2050*/  BSYNC B1 ;  /* 0x0000000000017941 */ /* 0x000fea0003800000 */
.L_x_18577:
[----:B------:R-:W-:Y:S05]  /*2060*/  BRA `(.L_x_18575) ;  /* 0x0000001400987947 */ /* 0x000fea0003800000 */
.L_x_18576:
[----:B------:R-:W3:Y:S02]  /*2070*/  LDCU UR9, c[0x0][0x3ac] ;  /* 0x00007580ff0977ac */ /* 0x000ee40008000800 */
[----:B---3--:R-:W-:-:S09]  /*2080*/  UISETP.GT.U32.AND UP0, UPT, UR9, 0x1f, UPT ;  /* 0x0000001f0900788c */ /* 0x008fd2000bf04070 */
[----:B------:R-:W-:Y:S05]  /*2090*/  BRA.U UP0, `(.L_x_18606) ;  /* 0x0000000900887547 */ /* 0x000fea000b800000 */
[----:B--2---:R-:W-:-:S07]  /*20a0*/  HFMA2 R31, -RZ, RZ, 0, 0 ;  /* 0x00000000ff1f7431 */ /* 0x004fce00000001ff */
.L_x_18634:
        /* <DEDUP_REMOVED lines=18> */
.L_x_18607:
        /* <DEDUP_REMOVED lines=8> */
.L_x_18608:
        /* <DEDUP_REMOVED lines=8> */
.L_x_18609:
        /* <DEDUP_REMOVED lines=8> */
.L_x_18610:
        /* <DEDUP_REMOVED lines=9> */
.L_x_18611:
        /* <DEDUP_REMOVED lines=9> */
.L_x_18612:
        /* <DEDUP_REMOVED lines=9> */
.L_x_18613:
        /* <DEDUP_REMOVED lines=9> */
.L_x_18614:
        /* <DEDUP_REMOVED lines=27> */
.L_x_18633:
[----:B0-----:R-:W-:Y:S01]  /*2740*/  IMAD R38, R39, 0x24, R40 ;  /* 0x0000002427267824 */ /* 0x001fe200078e0228 */
[----:B------:R-:W-:-:S05]  /*2750*/  MOV R42, RZ ;  /* 0x000000ff002a7202 */ /* 0x000fca0000000f00 */
[----:B------:R-:W0:Y:S01]  /*2760*/  LDS R38, [R38] ;  /* 0x0000000026267984 */ /* 0x000e220000000800 */
[----:B------:R-:W-:Y:S05]  /*2770*/  @!P5 BRA `(.L_x_18617) ;  /* 0x000000000010d947 */ /* 0x000fea0003800000 */
[----:B------:R-:W-:-:S03]  /*2780*/  UMOV UR9, 0xffffffff ;  /* 0xffffffff00097882 */ /* 0x000fc60000000000 */
[----:B------:R-:W-:Y:S05]  /*2790*/  BRA.DIV UR9, `(.L_x_18618) ;  /* 0x0000001609d87947 */ /* 0x000fea000b800000 */
[----:B0-----:R0:W1:Y:S02]  /*27a0*/  SHFL.IDX PT, R22, R38, R19, R11 ;  /* 0x0000001326167389 */ /* 0x00106400000e000b */
.L_x_18695:
[----:B-1----:R-:W-:-:S07]  /*27b0*/  IMAD R42, R21, R22, RZ ;  /* 0x00000016152a7224 */ /* 0x002fce00078e02ff */
.L_x_18617:
[----:B------:R-:W-:Y:S05]  /*27c0*/  @!P4 BRA `(.L_x_18619) ;  /* 0x000000000010c947 */ /* 0x000fea0003800000 */
[----:B------:R-:W-:-:S03]  /*27d0*/  UMOV UR9, 0xffffffff ;  /* 0xffffffff00097882 */ /* 0x000fc60000000000 */
[----:B------:R-:W-:Y:S05]  /*27e0*/  BRA.DIV UR9, `(.L_x_18620) ;  /* 0x0000001609e47947 */ /* 0x000fea000b800000 */
[----:B0-----:R0:W1:Y:S02]  /*27f0*/  SHFL.IDX PT, R22, R38, R4, R11 ;  /* 0x0000000426167389 */ /* 0x00106400000e000b */
.L_x_18698:
[----:B-1-3--:R-:W-:-:S07]  /*2800*/  IMAD R42, R24, R22, R42 ;  /* 0x00000016182a7224 */ /* 0x00afce00078e022a */
.L_x_18619:
[----:B------:R-:W-:Y:S05]  /*2810*/  @!P3 BRA `(.L_x_18621) ;  /* 0x000000000010b947 */ /* 0x000fea0003800000 */
[----:B------:R-:W-:-:S03]  /*2820*/  UMOV UR9, 0xffffffff ;  /* 0xffffffff00097882 */ /* 0x000fc60000000000 */
[----:B------:R-:W-:Y:S05]  /*2830*/  BRA.DIV UR9, `(.L_x_18622) ;  /* 0x0000001609f07947 */ /* 0x000fea000b800000 */
[----:B0-----:R0:W1:Y:S02]  /*2840*/  SHFL.IDX PT, R22, R38, R5, R11 ;  /* 0x0000000526167389 */ /* 0x00106400000e000b */
.L_x_18701:
[----:B-1----:R-:W-:-:S07]  /*2850*/  IMAD R42, R25, R22, R42 ;  /* 0x00000016192a7224 */ /* 0x002fce00078e022a */
.L_x_18621:
[----:B------:R-:W-:Y:S05]  /*2860*/  @!P2 BRA `(.L_x_18623) ;  /* 0x000000000010a947 */ /* 0x000fea0003800000 */
[----:B------:R-:W-:-:S03]  /*2870*/  UMOV UR9, 0xffffffff ;  /* 0xffffffff00097882 */ /* 0x000fc60000000000 */
[----:B------:R-:W-:Y:S05]  /*2880*/  BRA.DIV UR9, `(.L_x_18624) ;  /* 0x0000001609fc7947 */ /* 0x000fea000b800000 */
[----:B0-----:R0:W1:Y:S02]  /*2890*/  SHFL.IDX PT, R22, R38, R6, R11 ;  /* 0x0000000626167389 */ /* 0x00106400000e000b */
.L_x_18704:
[----:B-1----:R-:W-:-:S07]  /*28a0*/  IMAD R42, R26, R22, R42 ;  /* 0x000000161a2a7224 */ /* 0x002fce00078e022a */
.L_x_18623:
[----:B------:R-:W-:Y:S05]  /*28b0*/  @!P1 BRA `(.L_x_18625) ;  /* 0x0000000000109947 */ /* 0x000fea0003800000 */
[----:B------:R-:W-:-:S03]  /*28c0*/  UMOV UR9, 0xffffffff ;  /* 0xffffffff00097882 */ /* 0x000fc60000000000 */
[----:B------:R-:W-:Y:S05]  /*28d0*/  BRA.DIV UR9, `(.L_x_18626) ;  /* 0x0000001a09087947 */ /* 0x000fea000b800000 */
[----:B0-----:R0:W1:Y:S02]  /*28e0*/  SHFL.IDX PT, R22, R38, R7, R11 ;  /* 0x0000000726167389 */ /* 0x00106400000e000b */
.L_x_18707:
[----:B-1----:R-:W-:-:S07]  /*28f0*/  IMAD R42, R27, R22, R42 ;  /* 0x000000161b2a7224 */ /* 0x002fce00078e022a */
.L_x_18625:
[----:B------:R-:W1:Y:S02]  /*2900*/  LDC R43, c[0x0][0x3ac] ;  /* 0x0000eb00ff2b7b82 */ /* 0x000e640000000800 */
[----:B-1----:R-:W-:-:S13]  /*2910*/  ISETP.GE.AND P0, PT, R43, 0x6, PT ;  /* 0x000000062b00780c */ /* 0x002fda0003f06270 */
[----:B------:R-:W-:Y:S05]  /*2920*/  @!P0 BRA `(.L_x_18627) ;  /* 0x0000000000108947 */ /* 0x000fea0003800000 */
[----:B------:R-:W-:-:S03]  /*2930*/  UMOV UR9, 0xffffffff ;  /* 0xffffffff00097882 */ /* 0x000fc60000000000 */
[----:B------:R-:W-:Y:S05]  /*2940*/  BRA.DIV UR9, `(.L_x_18628) ;  /* 0x0000001a090c7947 */ /* 0x000fea000b800000 */
[----:B0-----:R0:W1:Y:S02]  /*2950*/  SHFL.IDX PT, R22, R38, R8, R11 ;  /* 0x0000000826167389 */ /* 0x00106400000e000b */
.L_x_18710:
[----:B-1----:R-:W-:-:S07]  /*2960*/  IMAD R42, R28, R22, R42 ;  /* 0x000000161c2a7224 */ /* 0x002fce00078e022a */
.L_x_18627:
[----:B------:R-:W-:-:S13]  /*2970*/  ISETP.GE.AND P0, PT, R43, 0x7, PT ;  /* 0x000000072b00780c */ /* 0x000fda0003f06270 */
[----:B------:R-:W-:Y:S05]  /*2980*/  @!P0 BRA `(.L_x_18629) ;  /* 0x0000000000108947 */ /* 0x000fea0003800000 */
[----:B------:R-:W-:-:S03]  /*2990*/  UMOV UR9, 0xffffffff ;  /* 0xffffffff00097882 */ /* 0x000fc60000000000 */
[----:B------:R-:W-:Y:S05]  /*29a0*/  BRA.DIV UR9, `(.L_x_18630) ;  /* 0x0000001a09147947 */ /* 0x000fea000b800000 */
[----:B0-----:R0:W1:Y:S02]  /*29b0*/  SHFL.IDX PT, R22, R38, R9, R11 ;  /* 0x0000000926167389 */ /* 0x00106400000e000b */
.L_x_18713:
[----:B-1----:R-:W-:-:S07]  /*29c0*/  IMAD R42, R29, R22, R42 ;  /* 0x000000161d2a7224 */ /* 0x002fce00078e022a */
.L_x_18629:
[----:B------:R-:W-:-:S13]  /*29d0*/  ISETP.GE.AND P0, PT, R43, 0x8, PT ;  /* 0x000000082b00780c */ /* 0x000fda0003f06270 */
[----:B------:R-:W-:Y:S05]  /*29e0*/  @!P0 BRA `(.L_x_18631) ;  /* 0x0000000000108947 */ /* 0x000fea0003800000 */
[----:B------:R-:W-:-:S03]  /*29f0*/  UMOV UR9, 0xffffffff ;  /* 0xffffffff00097882 */ /* 0x000fc60000000000 */
[----:B------:R-:W-:Y:S05]  /*2a00*/  BRA.DIV UR9, `(.L_x_18632) ;  /* 0x0000001a091c7947 */ /* 0x000fea000b800000 */
[----:B0-----:R0:W1:Y:S02]  /*2a10*/  SHFL.IDX PT, R22, R38, R10, R11 ;  /* 0x0000000a26167389 */ /* 0x00106400000e000b */
.L_x_18716:
[----:B-1----:R-:W-:-:S07]  /*2a20*/  IMAD R42, R20, R22, R42 ;  /* 0x00000016142a7224 */ /* 0x002fce00078e022a */
.L_x_18631:
[C---:B------:R-:W-:Y:S02]  /*2a30*/  IMAD R22, R39.reuse, UR4, R30 ;  /* 0x0000000427167c24 */ /* 0x040fe4000f8e021e */
[----:B------:R-:W-:Y:S02]  /*2a40*/  VIADD R39, R39, UR6 ;  /* 0x0000000627277c36 */ /* 0x000fe40008000000 */
[----:B------:R-:W-:-:S03]  /*2a50*/  IMAD R23, R22, 0x4, R41 ;  /* 0x0000000416177824 */ /* 0x000fc600078e0229 */
[----:B------:R-:W-:Y:S02]  /*2a60*/  ISETP.GE.AND P0, PT, R39, UR17, PT ;  /* 0x0000001127007c0c */ /* 0x000fe4000bf06270 */
[----:B------:R1:W-:Y:S11]  /*2a70*/  STS [R23], R42 ;  /* 0x0000002a17007388 */ /* 0x0003f60000000800 */
[----:B-1----:R-:W-:Y:S05]  /*2a80*/  @!P0 BRA `(.L_x_18633) ;  /* 0xfffffffc002c8947 */ /* 0x002fea000383ffff */
.L_x_18616:
[----:B------:R-:W-:Y:S05]  /*2a90*/  BSYNC B0 ;  /* 0x0000000000007941 */ /* 0x000fea0003800000 */
.L_x_18615:
[----:B------:R-:W-:Y:S05]  /*2aa0*/  @!P6 BRA `(.L_x_18634) ;  /* 0xfffffff40080e947 */ /* 0x000fea000383ffff */
[----:B------:R-:W-:Y:S05]  /*2ab0*/  BRA `(.L_x_18575) ;  /* 0x0000000c00047947 */ /* 0x000fea0003800000 */
.L_x_18606:
[----:B--2---:R-:W-:-:S07]  /*2ac0*/  IMAD.MOV.U32 R31, RZ, RZ, RZ ;  /* 0x000000ffff1f7224 */ /* 0x004fce00078e00ff */
.L_x_18662:
        /* <DEDUP_REMOVED lines=18> */
.L_x_18635:
        /* <DEDUP_REMOVED lines=8> */
.L_x_18636:
        /* <DEDUP_REMOVED lines=8> */
.L_x_18637:
        /* <DEDUP_REMOVED lines=8> */
.L_x_18638:
        /* <DEDUP_REMOVED lines=10> */
.L_x_18639:
        /* <DEDUP_REMOVED lines=9> */
.L_x_18640:
        /* <DEDUP_REMOVED lines=9> */
.L_x_18641:
        /* <DEDUP_REMOVED lines=9> */
.L_x_18642:
        /* <DEDUP_REMOVED lines=27> */
.L_x_18661:
[----:B------:R-:W-:Y:S02]  /*3170*/  IMAD R38, R39, 0x24, R40 ;  /* 0x0000002427267824 */ /* 0x000fe400078e0228 */
[----:B------:R-:W-:-:S04]  /*3180*/  IMAD.MOV.U32 R41, RZ, RZ, RZ ;  /* 0x000000ffff297224 */ /* 0x000fc800078e00ff */
[----:B------:R-:W0:Y:S01]  /*3190*/  LDS R38, [R38] ;  /* 0x0000000026267984 */ /* 0x000e220000000800 */
[----:B------:R-:W-:Y:S05]  /*31a0*/  @!P4 BRA `(.L_x_18644) ;  /* 0x000000000010c947 */ /* 0x000fea0003800000 */
[----:B------:R-:W-:-:S03]  /*31b0*/  UMOV UR9, 0xffffffff ;  /* 0xffffffff00097882 */ /* 0x000fc60000000000 */
[----:B------:R-:W-:Y:S05]  /*31c0*/  BRA.DIV UR9, `(.L_x_18645) ;  /* 0x00000012094c7947 */ /* 0x000fea000b800000 */
[----:B0-----:R0:W1:Y:S02]  /*31d0*/  SHFL.IDX PT, R42, R38, R19, R11 ;  /* 0x00000013262a7389 */ /* 0x00106400000e000b */
.L_x_18718:
[----:B-1----:R-:W-:-:S07]  /*31e0*/  IMAD R41, R21, R42, RZ ;  /* 0x0000002a15297224 */ /* 0x002fce00078e02ff */
.L_x_18644:
[----:B------:R-:W-:Y:S05]  /*31f0*/  @!P3 BRA `(.L_x_18646) ;  /* 0x000000000010b947 */ /* 0x000fea0003800000 */
[----:B------:R-:W-:-:S03]  /*3200*/  UMOV UR9, 0xffffffff ;  /* 0xffffffff00097882 */ /* 0x000fc60000000000 */
[----:B------:R-:W-:Y:S05]  /*3210*/  BRA.DIV UR9, `(.L_x_18647) ;  /* 0x0000001209547947 */ /* 0x000fea000b800000 */
[----:B0-----:R0:W1:Y:S02]  /*3220*/  SHFL.IDX PT, R22, R38, R4, R11 ;  /* 0x0000000426167389 */ /* 0x00106400000e000b */
.L_x_18721:
[----:B-1-3--:R-:W-:-:S07]  /*3230*/  IMAD R41, R24, R22, R41 ;  /* 0x0000001618297224 */ /* 0x00afce00078e0229 */
.L_x_18646:
[----:B------:R-:W-:Y:S05]  /*3240*/  @!P2 BRA `(.L_x_18648) ;  /* 0x000000000010a947 */ /* 0x000fea0003800000 */
[----:B------:R-:W-:-:S03]  /*3250*/  UMOV UR9, 0xffffffff ;  /* 0xffffffff00097882 */ /* 0x000fc60000000000 */
[----:B------:R-:W-:Y:S05]  /*3260*/  BRA.DIV UR9, `(.L_x_18649) ;  /* 0x0000001209607947 */ /* 0x000fea000b800000 */
[----:B0-----:R0:W1:Y:S02]  /*3270*/  SHFL.IDX PT, R22, R38, R5, R11 ;  /* 0x0000000526167389 */ /* 0x00106400000e000b */
.L_x_18724:
[----:B-1----:R-:W-:-:S07]  /*3280*/  IMAD R41, R25, R22, R41 ;  /* 0x0000001619297224 */ /* 0x002fce00078e0229 */
.L_x_18648:
[----:B------:R-:W-:Y:S05]  /*3290*/  @!P1 BRA `(.L_x_18650) ;  /* 0x0000000000109947 */ /* 0x000fea0003800000 */
[----:B------:R-:W-:-:S03]  /*32a0*/  UMOV UR9, 0xffffffff ;  /* 0xffffffff00097882 */ /* 0x000fc60000000000 */
[----:B------:R-:W-:Y:S05]  /*32b0*/  BRA.DIV UR9, `(.L_x_18651) ;  /* 0x00000012096c7947 */ /* 0x000fea000b800000 */
[----:B0-----:R0:W1:Y:S02]  /*32c0*/  SHFL.IDX PT, R22, R38, R6, R11 ;  /* 0x0000000626167389 */ /* 0x00106400000e000b */
.L_x_18727:
[----:B-1----:R-:W-:-:S07]  /*32d0*/  IMAD R41, R26, R22, R41 ;  /* 0x000000161a297224 */ /* 0x002fce00078e0229 */
.L_x_18650:
[----:B------:R-:W1:Y:S02]  /*32e0*/  LDC R42, c[0x0][0x3ac] ;  /* 0x0000eb00ff2a7b82 */ /* 0x000e640000000800 */
[----:B-1----:R-:W-:-:S13]  /*32f0*/  ISETP.GE.AND P0, PT, R42, 0x5, PT ;  /* 0x000000052a00780c */ /* 0x002fda0003f06270 */
[----:B------:R-:W-:Y:S05]  /*3300*/  @!P0 BRA `(.L_x_18652) ;  /* 0x0000000000108947 */ /* 0x000fea0003800000 */
[----:B------:R-:W-:-:S03]  /*3310*/  UMOV UR9, 0xffffffff ;  /* 0xffffffff00097882 */ /* 0x000fc60000000000 */
[----:B------:R-:W-:Y:S05]  /*3320*/  BRA.DIV UR9, `(.L_x_18653) ;  /* 0x0000001209707947 */ /* 0x000fea000b800000 */
[----:B0-----:R0:W1:Y:S02]  /*3330*/  SHFL.IDX PT, R22, R38, R7, R11 ;  /* 0x0000000726167389 */ /* 0x00106400000e000b */
.L_x_18730:
[----:B-1----:R-:W-:-:S07]  /*3340*/  IMAD R41, R27, R22, R41 ;  /* 0x000000161b297224 */ /* 0x002fce00078e0229 */
.L_x_18652:
[----:B------:R-:W-:-:S13]  /*3350*/  ISETP.GE.AND P0, PT, R42, 0x6, PT ;  /* 0x000000062a00780c */ /* 0x000fda0003f06270 */
[----:B------:R-:W-:Y:S05]  /*3360*/  @!P0 BRA `(.L_x_18654) ;  /* 0x0000000000108947 */ /* 0x000fea0003800000 */
[----:B------:R-:W-:-:S03]  /*3370*/  UMOV UR9, 0xffffffff ;  /* 0xffffffff00097882 */ /* 0x000fc60000000000 */
[----:B------:R-:W-:Y:S05]  /*3380*/  BRA.DIV UR9, `(.L_x_18655) ;  /* 0x0000001209787947 */ /* 0x000fea000b800000 */
[----:B0-----:R0:W1:Y:S02]  /*3390*/  SHFL.IDX PT, R22, R38, R8, R11 ;  /* 0x0000000826167389 */ /* 0x00106400000e000b */
.L_x_18733:
[----:B-1----:R-:W-:-:S07]  /*33a0*/  IMAD R41, R28, R22, R41 ;  /* 0x000000161c297224 */ /* 0x002fce00078e0229 */
.L_x_18654:
[----:B------:R-:W-:-:S13]  /*33b0*/  ISETP.GE.AND P0, PT, R42, 0x7, PT ;  /* 0x000000072a00780c */ /* 0x000fda0003f06270 */
[----:B------:R-:W-:Y:S05]  /*33c0*/  @!P0 BRA `(.L_x_18656) ;  /* 0x0000000000108947 */ /* 0x000fea0003800000 */
[----:B------:R-:W-:-:S03]  /*33d0*/  UMOV UR9, 0xffffffff ;  /* 0xffffffff00097882 */ /* 0x000fc60000000000 */
[----:B------:R-:W-:Y:S05]  /*33e0*/  BRA.DIV UR9, `(.L_x_18657) ;  /* 0x0000001209807947 */ /* 0x000fea000b800000 */
[----:B0-----:R0:W1:Y:S02]  /*33f0*/  SHFL.IDX PT, R22, R38, R9, R11 ;  /* 0x0000000926167389 */ /* 0x00106400000e000b */
.L_x_18736:
[----:B-1----:R-:W-:-:S07]  /*3400*/  IMAD R41, R29, R22, R41 ;  /* 0x000000161d297224 */ /* 0x002fce00078e0229 */
.L_x_18656:
[----:B------:R-:W-:-:S13]  /*3410*/  ISETP.GE.AND P0, PT, R42, 0x8, PT ;  /* 0x000000082a00780c */ /* 0x000fda0003f06270 */
[----:B------:R-:W-:Y:S05]  /*3420*/  @!P0 BRA `(.L_x_18658) ;  /* 0x0000000000108947 */ /* 0x000fea0003800000 */
[----:B------:R-:W-:-:S03]  /*3430*/  UMOV UR9, 0xffffffff ;  /* 0xffffffff00097882 */ /* 0x000fc60000000000 */
[----:B------:R-:W-:Y:S05]  /*3440*/  BRA.DIV UR9, `(.L_x_18659) ;  /* 0x0000001209887947 */ /* 0x000fea000b800000 */
[----:B0-----:R0:W1:Y:S02]  /*3450*/  SHFL.IDX PT, R22, R38, R10, R11 ;  /* 0x0000000a26167389 */ /* 0x00106400000e000b */
.L_x_18739:
[----:B-1----:R-:W-:-:S07]  /*3460*/  IMAD R41, R20, R22, R41 ;  /* 0x0000001614297224 */ /* 0x002fce00078e0229 */
.L_x_18658:
[----:B------:R-:W-:-:S07]  /*3470*/  IMAD.U32 R22, RZ, RZ, UR11 ;  /* 0x0000000bff167e24 */ /* 0x000fce000f8e00ff */
.L_x_18660:
        /* <DEDUP_REMOVED lines=36> */
.L_x_18643:
[----:B------:R-:W-:Y:S05]  /*36c0*/  @!P5 BRA `(.L_x_18662) ;  /* 0xfffffff40000d947 */ /* 0x000fea000383ffff */
.L_x_18575:
        /* <DEDUP_REMOVED lines=31> */
.L_x_18666:
[----:B------:R-:W-:Y:S05]  /*38c0*/  BSYNC.RECONVERGENT B1 ;  /* 0x0000000000017941 */ /* 0x000fea0003800200 */
.L_x_18665:
[----:B------:R-:W-:Y:S05]  /*38d0*/  @!P2 BRA `(.L_x_18664) ;  /* 0x000000000070a947 */ /* 0x000fea0003800000 */
[----:B0-----:R-:W0:Y:S01]  /*38e0*/  S2R R31, SR_CgaCtaId ;  /* 0x00000000001f7919 */ /* 0x001e220000008800 */
[----:B-1----:R-:W-:-:S05]  /*38f0*/  MOV R22, 0x400 ;  /* 0x0000040000167802 */ /* 0x002fca0000000f00 */
[----:B------:R-:W-:-:S05]  /*3900*/  VIADD R22, R22, 0x200 ;  /* 0x0000020016167836 */ /* 0x000fca0000000000 */
[----:B0-----:R-:W-:-:S07]  /*3910*/  LEA R31, R31, R22, 0x18 ;  /* 0x000000161f1f7211 */ /* 0x001fce00078ec0ff */
.L_x_18667:
        /* <DEDUP_REMOVED lines=24> */
.L_x_18664:
[----:B------:R-:W-:Y:S05]  /*3aa0*/  BSYNC.RECONVERGENT B0 ;  /* 0x0000000000007941 */ /* 0x000fea0003800200 */
.L_x_18663:
[----:B------:R-:W-:Y:S02]  /*3ab0*/  UIADD3 UR8, UPT, UPT, UR15, UR8, URZ ;  /* 0x000000080f087290 */ /* 0x000fe4000fffe0ff */
[----:B------:R-:W-:-:S04]  /*3ac0*/  USHF.L.U32 UR9, UR15, 0x2, URZ ;  /* 0x000000020f097899 */ /* 0x000fc800080006ff */
[----:B------:R-:W-:-:S09]  /*3ad0*/  UISETP.GE.U32.AND UP0, UPT, UR8, UR9, UPT ;  /* 0x000000090800728c */ /* 0x000fd2000bf06070 */
[----:B------:R-:W-:Y:S05]  /*3ae0*/  BRA.U !UP0, `(.L_x_18668) ;  /* 0xffffffd508207547 */ /* 0x000fea000b83ffff */
[----:B------:R-:W-:Y:S05]  /*3af0*/  EXIT ;  /* 0x000000000000794d */ /* 0x000fea0003800000 */
.L_x_18589:
[----:B------:R-:W-:Y:S01]  /*3b00*/  BSSY B2, `(.L_x_18669) ;  /* 0x0000006000027945 */ /* 0x000fe20003800000 */
[----:B------:R-:W-:Y:S02]  /*3b10*/  IMAD.MOV.U32 R23, RZ, RZ, R19 ;  /* 0x000000ffff177224 */ /* 0x000fe400078e0013 */
[----:B------:R-:W-:-:S07]  /*3b20*/  IMAD.MOV.U32 R22, RZ, RZ, -0x1 ;  /* 0xffffffffff167424 */ /* 0x000fce00078e00ff */
[----:B0--3--:R-:W-:Y:S05]  /*3b30*/  WARPSYNC.COLLECTIVE R22, `(.L_x_18670) ;  /* 0x0000000016087348 */ /* 0x009fea0003c00000 */
[----:B0-----:R0:W1:Y:S02]  /*3b40*/  SHFL.IDX P0, R22, R38, R23, R11 ;  /* 0x0000001726167389 */ /* 0x001064000000000b */
[----:B01-3--:R-:W-:Y:S05]  /*3b50*/  ENDCOLLECTIVE ;  /* 0x000000000000791b */ /* 0x00bfea0003800000 */
.L_x_18670:
[----:B------:R-:W-:Y:S05]  /*3b60*/  BSYNC B2 ;  /* 0x0000000000027941 */ /* 0x000fea0003800000 */
.L_x_18669:
[----:B------:R-:W-:Y:S05]  /*3b70*/  BRA `(.L_x_18671) ;  /* 0xffffffe0006c7947 */ /* 0x000fea000383ffff */
.L_x_18591:
[----:B------:R-:W-:Y:S01]  /*3b80*/  BSSY B2, `(.L_x_18672) ;  /* 0x0000006000027945 */ /* 0x000fe20003800000 */
[----:B------:R-:W-:Y:S01]  /*3b90*/  MOV R23, R4 ;  /* 0x0000000400177202 */ /* 0x000fe20000000f00 */
[----:B------:R-:W-:-:S07]  /*3ba0*/  IMAD.MOV.U32 R22, RZ, RZ, -0x1 ;  /* 0xffffffffff167424 */ /* 0x000fce00078e00ff */
[----:B0--3--:R-:W-:Y:S05]  /*3bb0*/  WARPSYNC.COLLECTIVE R22, `(.L_x_18673) ;  /* 0x0000000016087348 */ /* 0x009fea0003c00000 */
[----:B0-----:R0:W1:Y:S02]  /*3bc0*/  SHFL.IDX P0, R22, R38, R23, R11 ;  /* 0x0000001726167389 */ /* 0x001064000000000b */
[----:B01-3--:R-:W-:Y:S05]  /*3bd0*/  ENDCOLLECTIVE ;  /* 0x000000000000791b */ /* 0x00bfea0003800000 */
.L_x_18673:
[----:B------:R-:W-:Y:S05]  /*3be0*/  BSYNC B2 ;  /* 0x0000000000027941 */ /* 0x000fea0003800000 */
.L_x_18672:
[----:B------:R-:W-:Y:S05]  /*3bf0*/  BRA `(.L_x_18674) ;  /* 0xffffffe000607947 */ /* 0x000fea000383ffff */
.L_x_18593:
[----:B------:R-:W-:Y:S01]  /*3c00*/  BSSY B2, `(.L_x_18675) ;  /* 0x0000006000027945 */ /* 0x000fe20003800000 */
[----:B------:R-:W-:Y:S01]  /*3c10*/  IMAD.MOV.U32 R23, RZ, RZ, R5 ;  /* 0x000000ffff177224 */ /* 0x000fe200078e0005 */
[----:B------:R-:W-:-:S07]  /*3c20*/  MOV R22, 0xffffffff ;  /* 0xffffffff00167802 */ /* 0x000fce0000000f00 */
[----:B0--3--:R-:W-:Y:S05]  /*3c30*/  WARPSYNC.COLLECTIVE R22, `(.L_x_18676) ;  /* 0x0000000016087348 */ /* 0x009fea0003c00000 */
[----:B0-----:R0:W1:Y:S02]  /*3c40*/  SHFL.IDX P0, R22, R38, R23, R11 ;  /* 0x0000001726167389 */ /* 0x001064000000000b */
[----:B01-3--:R-:W-:Y:S05]  /*3c50*/  ENDCOLLECTIVE ;  /* 0x000000000000791b */ /* 0x00bfea0003800000 */
.L_x_18676:
[----:B------:R-:W-:Y:S05]  /*3c60*/  BSYNC B2 ;  /* 0x0000000000027941 */ /* 0x000fea0003800000 */
.L_x_18675:
[----:B------:R-:W-:Y:S05]  /*3c70*/  BRA `(.L_x_18677) ;  /* 0xffffffe000547947 */ /* 0x000fea000383ffff */
.L_x_18595:
[----:B------:R-:W-:Y:S01]  /*3c80*/  BSSY B2, `(.L_x_18678) ;  /* 0x0000006000027945 */ /* 0x000fe20003800000 */
[----:B------:R-:W-:Y:S02]  /*3c90*/  IMAD.MOV.U32 R23, RZ, RZ, R6 ;  /* 0x000000ffff177224 */ /* 0x000fe400078e0006 */
[----:B------:R-:W-:-:S07]  /*3ca0*/  IMAD.MOV.U32 R22, RZ, RZ, -0x1 ;  /* 0xffffffffff167424 */ /* 0x000fce00078e00ff */
[----:B0--3--:R-:W-:Y:S05]  /*3cb0*/  WARPSYNC.COLLECTIVE R22, `(.L_x_18679) ;  /* 0x0000000016087348 */ /* 0x009fea0003c00000 */
[----:B0-----:R0:W1:Y:S02]  /*3cc0*/  SHFL.IDX P0, R22, R38, R23, R11 ;  /* 0x0000001726167389 */ /* 0x001064000000000b */
[----:B01-3--:R-:W-:Y:S05]  /*3cd0*/  ENDCOLLECTIVE ;  /* 0x000000000000791b */ /* 0x00bfea0003800000 */
.L_x_18679:
[----:B------:R-:W-:Y:S05]  /*3ce0*/  BSYNC B2 ;  /* 0x0000000000027941 */ /* 0x000fea0003800000 */
.L_x_18678:
[----:B------:R-:W-:Y:S05]  /*3cf0*/  BRA `(.L_x_18680) ;  /* 0xffffffe000487947 */ /* 0x000fea000383ffff */
.L_x_18597:
[----:B------:R-:W-:Y:S01]  /*3d00*/  BSSY B2, `(.L_x_18681) ;  /* 0x0000006000027945 */ /* 0x000fe20003800000 */
[----:B------:R-:W-:Y:S01]  /*3d10*/  MOV R23, R7 ;  /* 0x0000000700177202 */ /* 0x000fe20000000f00 */
[----:B------:R-:W-:-:S07]  /*3d20*/  IMAD.MOV.U32 R22, RZ, RZ, -0x1 ;  /* 0xffffffffff167424 */ /* 0x000fce00078e00ff */
[----:B0--3--:R-:W-:Y:S05]  /*3d30*/  WARPSYNC.COLLECTIVE R22, `(.L_x_18682) ;  /* 0x0000000016087348 */ /* 0x009fea0003c00000 */
[----:B0-----:R0:W1:Y:S02]  /*3d40*/  SHFL.IDX P0, R22, R38, R23, R11 ;  /* 0x0000001726167389 */ /* 0x001064000000000b */
[----:B01-3--:R-:W-:Y:S05]  /*3d50*/  ENDCOLLECTIVE ;  /* 0x000000000000791b */ /* 0x00bfea0003800000 */
.L_x_18682:
[----:B------:R-:W-:Y:S05]  /*3d60*/  BSYNC B2 ;  /* 0x0000000000027941 */ /* 0x000fea0003800000 */
.L_x_18681:
[----:B------:R-:W-:Y:S05]  /*3d70*/  BRA `(.L_x_18683) ;  /* 0xffffffe0003c7947 */ /* 0x000fea000383ffff */
.L_x_18599:
[----:B------:R-:W-:Y:S01]  /*3d80*/  BSSY B2, `(.L_x_18684) ;  /* 0x0000006000027945 */ /* 0x000fe20003800000 */
[----:B------:R-:W-:Y:S01]  /*3d90*/  IMAD.MOV.U32 R23, RZ, RZ, R8 ;  /* 0x000000ffff177224 */ /* 0x000fe200078e0008 */
[----:B------:R-:W-:-:S07]  /*3da0*/  MOV R22, 0xffffffff ;  /* 0xffffffff00167802 */ /* 0x000fce0000000f00 */
[----:B0--3--:R-:W-:Y:S05]  /*3db0*/  WARPSYNC.COLLECTIVE R22, `(.L_x_18685) ;  /* 0x0000000016087348 */ /* 0x009fea0003c00000 */
[----:B0-----:R0:W1:Y:S02]  /*3dc0*/  SHFL.IDX P0, R22, R38, R23, R11 ;  /* 0x0000001726167389 */ /* 0x001064000000000b */
[----:B01-3--:R-:W-:Y:S05]  /*3dd0*/  ENDCOLLECTIVE ;  /* 0x000000000000791b */ /* 0x00bfea0003800000 */
.L_x_18685:
[----:B------:R-:W-:Y:S05]  /*3de0*/  BSYNC B2 ;  /* 0x0000000000027941 */ /* 0x000fea0003800000 */
.L_x_18684:
[----:B------:R-:W-:Y:S05]  /*3df0*/  BRA `(.L_x_18686) ;  /* 0xffffffe000387947 */ /* 0x000fea000383ffff */
.L_x_18601:
[----:B------:R-:W-:Y:S01]  /*3e00*/  BSSY B2, `(.L_x_18687) ;  /* 0x0000006000027945 */ /* 0x000fe20003800000 */
[----:B------:R-:W-:Y:S02]  /*3e10*/  IMAD.MOV.U32 R23, RZ, RZ, R9 ;  /* 0x000000ffff177224 */ /* 0x000fe400078e0009 */
[----:B------:R-:W-:-:S07]  /*3e20*/  IMAD.MOV.U32 R22, RZ, RZ, -0x1 ;  /* 0xffffffffff167424 */ /* 0x000fce00078e00ff */
[----:B0--3--:R-:W-:Y:S05]  /*3e30*/  WARPSYNC.COLLECTIVE R22, `(.L_x_18688) ;  /* 0x0000000016087348 */ /* 0x009fea0003c00000 */
[----:B0-----:R0:W1:Y:S02]  /*3e40*/  SHFL.IDX P0, R22, R38, R23, R11 ;  /* 0x0000001726167389 */ /* 0x001064000000000b */
[----:B01-3--:R-:W-:Y:S05]  /*3e50*/  ENDCOLLECTIVE ;  /* 0x000000000000791b */ /* 0x00bfea0003800000 */
.L_x_18688:
[----:B------:R-:W-:Y:S05]  /*3e60*/  BSYNC B2 ;  /* 0x0000000000027941 */ /* 0x000fea0003800000 */
.L_x_18687:
[----:B------:R-:W-:Y:S05]  /*3e70*/  BRA `(.L_x_18689) ;  /* 0xffffffe000307947 */ /* 0x000fea000383ffff */
.L_x_18603:
[----:B------:R-:W-:Y:S01]  /*3e80*/  BSSY B2, `(.L_x_18690) ;  /* 0x0000006000027945 */ /* 0x000fe20003800000 */
[----:B------:R-:W-:Y:S01]  /*3e90*/  MOV R23, R10 ;  /* 0x0000000a00177202 */ /* 0x000fe20000000f00 */
[----:B------:R-:W-:-:S07]  /*3ea0*/  IMAD.MOV.U32 R22, RZ, RZ, -0x1 ;  /* 0xffffffffff167424 */ /* 0x000fce00078e00ff */
[----:B0--3--:R-:W-:Y:S05]  /*3eb0*/  WARPSYNC.COLLECTIVE R22, `(.L_x_18691) ;  /* 0x0000000016087348 */ /* 0x009fea0003c00000 */
[----:B0-----:R0:W1:Y:S02]  /*3ec0*/  SHFL.IDX P0, R22, R38, R23, R11 ;  /* 0x0000001726167389 */ /* 0x001064000000000b */
[----:B01-3--:R-:W-:Y:S05]  /*3ed0*/  ENDCOLLECTIVE ;  /* 0x000000000000791b */ /* 0x00bfea0003800000 */
.L_x_18691:
[----:B------:R-:W-:Y:S05]  /*3ee0*/  BSYNC B2 ;  /* 0x0000000000027941 */ /* 0x000fea0003800000 */
.L_x_18690:
[----:B------:R-:W-:Y:S05]  /*3ef0*/  BRA `(.L_x_18692) ;  /* 0xffffffe000287947 */ /* 0x000fea000383ffff */
.L_x_18618:
[----:B------:R-:W-:Y:S01]  /*3f00*/  BSSY B1, `(.L_x_18693) ;  /* 0x0000006000017945 */ /* 0x000fe20003800000 */
[----:B------:R-:W-:Y:S01]  /*3f10*/  IMAD.MOV.U32 R23, RZ, RZ, R19 ;  /* 0x000000ffff177224 */ /* 0x000fe200078e0013 */
[----:B------:R-:W-:-:S07]  /*3f20*/  MOV R22, 0xffffffff ;  /* 0xffffffff00167802 */ /* 0x000fce0000000f00 */
[----:B0--3--:R-:W-:Y:S05]  /*3f30*/  WARPSYNC.COLLECTIVE R22, `(.L_x_18694) ;  /* 0x0000000016087348 */ /* 0x009fea0003c00000 */
[----:B0-----:R0:W1:Y:S02]  /*3f40*/  SHFL.IDX P0, R22, R38, R23, R11 ;  /* 0x0000001726167389 */ /* 0x001064000000000b */
[----:B01-3--:R-:W-:Y:S05]  /*3f50*/  ENDCOLLECTIVE ;  /* 0x000000000000791b */ /* 0x00bfea0003800000 */
.L_x_18694:
[----:B------:R-:W-:Y:S05]  /*3f60*/  BSYNC B1 ;  /* 0x0000000000017941 */ /* 0x000fea0003800000 */
.L_x_18693:
[----:B------:R-:W-:Y:S05]  /*3f70*/  BRA `(.L_x_18695) ;  /* 0xffffffe8000c7947 */ /* 0x000fea000383ffff */
.L_x_18620:
[----:B------:R-:W-:Y:S01]  /*3f80*/  BSSY B1, `(.L_x_18696) ;  /* 0x0000006000017945 */ /* 0x000fe20003800000 */
[----:B------:R-:W-:Y:S02]  /*3f90*/  IMAD.MOV.U32 R23, RZ, RZ, R4 ;  /* 0x000000ffff177224 */ /* 0x000fe400078e0004 */
[----:B------:R-:W-:-:S07]  /*3fa0*/  IMAD.MOV.U32 R22, RZ, RZ, -0x1 ;  /* 0xffffffffff167424 */ /* 0x000fce00078e00ff */
[----:B0--3--:R-:W-:Y:S05]  /*3fb0*/  WARPSYNC.COLLECTIVE R22, `(.L_x_18697) ;  /* 0x0000000016087348 */ /* 0x009fea0003c00000 */
[----:B0-----:R0:W1:Y:S02]  /*3fc0*/  SHFL.IDX P0, R22, R38, R23, R11 ;  /* 0x0000001726167389 */ /* 0x001064000000000b */
[----:B01-3--:R-:W-:Y:S05]  /*3fd0*/  ENDCOLLECTIVE ;  /* 0x000000000000791b */ /* 0x00bfea0003800000 */
.L_x_18697:
[----:B------:R-:W-:Y:S05]  /*3fe0*/  BSYNC B1 ;  /* 0x0000000000017941 */ /* 0x000fea0003800000 */
.L_x_18696:
[----:B------:R-:W-:Y:S05]  /*3ff0*/  BRA `(.L_x_18698) ;  /* 0xffffffe800007947 */ /* 0x000fea000383ffff */
.L_x_18622:
[----:B------:R-:W-:Y:S01]  /*4000*/  BSSY B1, `(.L_x_18699) ;  /* 0x0000006000017945 */ /* 0x000fe20003800000 */
[----:B------:R-:W-:Y:S01]  /*4010*/  MOV R23, R5 ;  /* 0x0000000500177202 */ /* 0x000fe20000000f00 */
[----:B------:R-:W-:-:S07]  /*4020*/  IMAD.MOV.U32 R22, RZ, RZ, -0x1 ;  /* 0xffffffffff167424 */ /* 0x000fce00078e00ff */
[----:B0--3--:R-:W-:Y:S05]  /*4030*/  WARPSYNC.COLLECTIVE R22, `(.L_x_18700) ;  /* 0x0000000016087348 */ /* 0x009fea0003c00000 */
[----:B0-----:R0:W1:Y:S02]  /*4040*/  SHFL.IDX P0, R22, R38, R23, R11 ;  /* 0x0000001726167389 */ /* 0x001064000000000b */
[----:B01-3--:R-:W-:Y:S05]  /*4050*/  ENDCOLLECTIVE ;  /* 0x000000000000791b */ /* 0x00bfea0003800000 */
.L_x_18700:
[----:B------:R-:W-:Y:S05]  /*4060*/  BSYNC B1 ;  /* 0x0000000000017941 */ /* 0x000fea0003800000 */
.L_x_18699:
[----:B------:R-:W-:Y:S05]  /*4070*/  BRA `(.L_x_18701) ;  /* 0xffffffe400f47947 */ /* 0x000fea000383ffff */
.L_x_18624:
[----:B------:R-:W-:Y:S01]  /*4080*/  BSSY B1, `(.L_x_18702) ;  /* 0x0000006000017945 */ /* 0x000fe20003800000 */
[----:B------:R-:W-:Y:S01]  /*4090*/  IMAD.MOV.U32 R23, RZ, RZ, R6 ;  /* 0x000000ffff177224 */ /* 0x000fe200078e0006 */
[----:B------:R-:W-:-:S07]  /*40a0*/  MOV R22, 0xffffffff ;  /* 0xffffffff00167802 */ /* 0x000fce0000000f00 */
[----:B0--3--:R-:W-:Y:S05]  /*40b0*/  WARPSYNC.COLLECTIVE R22, `(.L_x_18703) ;  /* 0x0000000016087348 */ /* 0x009fea0003c00000 */
[----:B0-----:R0:W1:Y:S02]  /*40c0*/  SHFL.IDX P0, R22, R38, R23, R11 ;  /* 0x0000001726167389 */ /* 0x001064000000000b */
[----:B01-3--:R-:W-:Y:S05]  /*40d0*/  ENDCOLLECTIVE ;  /* 0x000000000000791b */ /* 0x00bfea0003800000 */
.L_x_18703:
[----:B------:R-:W-:Y:S05]  /*40e0*/  BSYNC B1 ;  /* 0x0000000000017941 */ /* 0x000fea0003800000 */
.L_x_18702:
[----:B------:R-:W-:Y:S05]  /*40f0*/  BRA `(.L_x_18704) ;  /* 0xffffffe400e87947 */ /* 0x000fea000383ffff */
.L_x_18626:
[----:B------:R-:W-:Y:S01]  /*4100*/  BSSY B1, `(.L_x_18705) ;  /* 0x0000006000017945 */ /* 0x000fe20003800000 */
[----:B------:R-:W-:Y:S02]  /*4110*/  IMAD.MOV.U32 R23, RZ, RZ, R7 ;  /* 0x000000ffff177224 */ /* 0x000fe400078e0007 */
[----:B------:R-:W-:-:S07]  /*4120*/  IMAD.MOV.U32 R22, RZ, RZ, -0x1 ;  /* 0xffffffffff167424 */ /* 0x000fce00078e00ff */
[----:B0--3--:R-:W-:Y:S05]  /*4130*/  WARPSYNC.COLLECTIVE R22, `(.L_x_18706) ;  /* 0x0000000016087348 */ /* 0x009fea0003c00000 */
[----:B0-----:R0:W1:Y:S02]  /*4140*/  SHFL.IDX P0, R22, R38, R23, R11 ;  /* 0x0000001726167389 */ /* 0x001064000000000b */
[----:B01-3--:R-:W-:Y:S05]  /*4150*/  ENDCOLLECTIVE ;  /* 0x000000000000791b */ /* 0x00bfea0003800000 */
.L_x_18706:
[----:B------:R-:W-:Y:S05]  /*4160*/  BSYNC B1 ;  /* 0x0000000000017941 */ /* 0x000fea0003800000 */
.L_x_18705:
[----:B------:R-:W-:Y:S05]  /*4170*/  BRA `(.L_x_18707) ;  /* 0xffffffe400dc7947 */ /* 0x000fea000383ffff */
.L_x_18628:
[----:B------:R-:W-:Y:S01]  /*4180*/  BSSY B1, `(.L_x_18708) ;  /* 0x0000006000017945 */ /* 0x000fe20003800000 */
[----:B------:R-:W-:Y:S01]  /*4190*/  MOV R23, R8 ;  /* 0x0000000800177202 */ /* 0x000fe20000000f00 */
[----:B------:R-:W-:-:S07]  /*41a0*/  IMAD.MOV.U32 R22, RZ, RZ, -0x1 ;  /* 0xffffffffff167424 */ /* 0x000fce00078e00ff */
[----:B0--3--:R-:W-:Y:S05]  /*41b0*/  WARPSYNC.COLLECTIVE R22, `(.L_x_18709) ;  /* 0x0000000016087348 */ /* 0x009fea0003c00000 */
[----:B0-----:R0:W1:Y:S02]  /*41c0*/  SHFL.IDX P0, R22, R38, R23, R11 ;  /* 0x0000001726167389 */ /* 0x001064000000000b */
[----:B01-3--:R-:W-:Y:S05]  /*41d0*/  ENDCOLLECTIVE ;  /* 0x000000000000791b */ /* 0x00bfea0003800000 */
.L_x_18709:
[----:B------:R-:W-:Y:S05]  /*41e0*/  BSYNC B1 ;  /* 0x0000000000017941 */ /* 0x000fea0003800000 */
.L_x_18708:
[----:B------:R-:W-:Y:S05]  /*41f0*/  BRA `(.L_x_18710) ;  /* 0xffffffe400d87947 */ /* 0x000fea000383ffff */
.L_x_18630:
[----:B------:R-:W-:Y:S01]  /*4200*/  BSSY B1, `(.L_x_18711) ;  /* 0x0000006000017945 */ /* 0x000fe20003800000 */
[----:B------:R-:W-:Y:S01]  /*4210*/  IMAD.MOV.U32 R23, RZ, RZ, R9 ;  /* 0x000000ffff177224 */ /* 0x000fe200078e0009 */
[----:B------:R-:W-:-:S07]  /*4220*/  MOV R22, 0xffffffff ;  /* 0xffffffff00167802 */ /* 0x000fce0000000f00 */
[----:B0--3--:R-:W-:Y:S05]  /*4230*/  WARPSYNC.COLLECTIVE R22, `(.L_x_18712) ;  /* 0x0000000016087348 */ /* 0x009fea0003c00000 */
[----:B0-----:R0:W1:Y:S02]  /*4240*/  SHFL.IDX P0, R22, R38, R23, R11 ;  /* 0x0000001726167389 */ /* 0x001064000000000b */
[----:B01-3--:R-:W-:Y:S05]  /*4250*/  ENDCOLLECTIVE ;  /* 0x000000000000791b */ /* 0x00bfea0003800000 */
.L_x_18712:
[----:B------:R-:W-:Y:S05]  /*4260*/  BSYNC B1 ;  /* 0x0000000000017941 */ /* 0x000fea0003800000 */
.L_x_18711:
[----:B------:R-:W-:Y:S05]  /*4270*/  BRA `(.L_x_18713) ;  /* 0xffffffe400d07947 */ /* 0x000fea000383ffff */
.L_x_18632:
[----:B------:R-:W-:Y:S01]  /*4280*/  BSSY B1, `(.L_x_18714) ;  /* 0x0000006000017945 */ /* 0x000fe20003800000 */
[----:B------:R-:W-:Y:S02]  /*4290*/  IMAD.MOV.U32 R23, RZ, RZ, R10 ;  /* 0x000000ffff177224 */ /* 0x000fe400078e000a */
[----:B------:R-:W-:-:S07]  /*42a0*/  IMAD.MOV.U32 R22, RZ, RZ, -0x1 ;  /* 0xffffffffff167424 */ /* 0x000fce00078e00ff */
[----:B0--3--:R-:W-:Y:S05]  /*42b0*/  WARPSYNC.COLLECTIVE R22, `(.L_x_18715) ;  /* 0x0000000016087348 */ /* 0x009fea0003c00000 */
[----:B0-----:R0:W1:Y:S02]  /*42c0*/  SHFL.IDX P0, R22, R38, R23, R11 ;  /* 0x0000001726167389 */ /* 0x001064000000000b */
[----:B01-3--:R-:W-:Y:S05]  /*42d0*/  ENDCOLLECTIVE ;  /* 0x000000000000791b */ /* 0x00bfea0003800000 */
.L_x_18715:
[----:B------:R-:W-:Y:S05]  /*42e0*/  BSYNC B1 ;  /* 0x0000000000017941 */ /* 0x000fea0003800000 */
.L_x_18714:
[----:B------:R-:W-:Y:S05]  /*42f0*/  BRA `(.L_x_18716) ;  /* 0xffffffe400c87947 */ /* 0x000fea000383ffff */
.L_x_18645:
[----:B------:R-:W-:Y:S01]  /*4300*/  IMAD.MOV.U32 R22, RZ, RZ, -0x1 ;  /* 0xffffffffff167424 */ /* 0x000fe200078e00ff */
[----:B------:R-:W-:-:S07]  /*4310*/  MOV R23, R19 ;  /* 0x0000001300177202 */ /* 0x000fce0000000f00 */
[----:B0--3--:R-:W-:Y:S05]  /*4320*/  WARPSYNC.COLLECTIVE R22, `(.L_x_18717) ;  /* 0x0000000016087348 */ /* 0x009fea0003c00000 */
[----:B0-----:R0:W1:Y:S02]  /*4330*/  SHFL.IDX P0, R22, R38, R23, R11 ;  /* 0x0000001726167389 */ /* 0x001064000000000b */
[----:B01-3--:R-:W-:Y:S05]  /*4340*/  ENDCOLLECTIVE ;  /* 0x000000000000791b */ /* 0x00bfea0003800000 */
.L_x_18717:
[----:B------:R-:W-:Y:S01]  /*4350*/  IMAD.MOV.U32 R42, RZ, RZ, R22 ;  /* 0x000000ffff2a7224 */ /* 0x000fe200078e0016 */
[----:B------:R-:W-:Y:S06]  /*4360*/  BRA `(.L_x_18718) ;  /* 0xffffffec009c7947 */ /* 0x000fec000383ffff */
.L_x_18647:
[----:B------:R-:W-:Y:S01]  /*4370*/  BSSY B0, `(.L_x_18719) ;  /* 0x0000006000007945 */ /* 0x000fe20003800000 */
[----:B------:R-:W-:Y:S01]  /*4380*/  MOV R23, R4 ;  /* 0x0000000400177202 */ /* 0x000fe20000000f00 */
[----:B------:R-:W-:-:S07]  /*4390*/  IMAD.MOV.U32 R22, RZ, RZ, -0x1 ;  /* 0xffffffffff167424 */ /* 0x000fce00078e00ff */
[----:B0--3--:R-:W-:Y:S05]  /*43a0*/  WARPSYNC.COLLECTIVE R22, `(.L_x_18720) ;  /* 0x0000000016087348 */ /* 0x009fea0003c00000 */
[----:B0-----:R0:W1:Y:S02]  /*43b0*/  SHFL.IDX P0, R22, R38, R23, R11 ;  /* 0x0000001726167389 */ /* 0x001064000000000b */
[----:B01-3--:R-:W-:Y:S05]  /*43c0*/  ENDCOLLECTIVE ;  /* 0x000000000000791b */ /* 0x00bfea0003800000 */
.L_x_18720:
[----:B------:R-:W-:Y:S05]  /*43d0*/  BSYNC B0 ;  /* 0x0000000000007941 */ /* 0x000fea0003800000 */
.L_x_18719:
[----:B------:R-:W-:Y:S05]  /*43e0*/  BRA `(.L_x_18721) ;  /* 0xffffffec00907947 */ /* 0x000fea000383ffff */
.L_x_18649:
[----:B------:R-:W-:Y:S01]  /*43f0*/  BSSY B0, `(.L_x_18722) ;  /* 0x0000006000007945 */ /* 0x000fe20003800000 */
[----:B------:R-:W-:Y:S01]  /*4400*/  IMAD.MOV.U32 R23, RZ, RZ, R5 ;  /* 0x000000ffff177224 */ /* 0x000fe200078e0005 */
[----:B------:R-:W-:-:S07]  /*4410*/  MOV R22, 0xffffffff ;  /* 0xffffffff00167802 */ /* 0x000fce0000000f00 */
[----:B0--3--:R-:W-:Y:S05]  /*4420*/  WARPSYNC.COLLECTIVE R22, `(.L_x_18723) ;  /* 0x0000000016087348 */ /* 0x009fea0003c00000 */
[----:B0-----:R0:W1:Y:S02]  /*4430*/  SHFL.IDX P0, R22, R38, R23, R11 ;  /* 0x0000001726167389 */ /* 0x001064000000000b */
[----:B01-3--:R-:W-:Y:S05]  /*4440*/  ENDCOLLECTIVE ;  /* 0x000000000000791b */ /* 0x00bfea0003800000 */
.L_x_18723:
[----:B------:R-:W-:Y:S05]  /*4450*/  BSYNC B0 ;  /* 0x0000000000007941 */ /* 0x000fea0003800000 */
.L_x_18722:
[----:B------:R-:W-:Y:S05]  /*4460*/  BRA `(.L_x_18724) ;  /* 0xffffffec00847947 */ /* 0x000fea000383ffff */
.L_x_18651:
[----:B------:R-:W-:Y:S01]  /*4470*/  BSSY B0, `(.L_x_18725) ;  /* 0x0000006000007945 */ /* 0x000fe20003800000 */
[----:B------:R-:W-:Y:S02]  /*4480*/  IMAD.MOV.U32 R23, RZ, RZ, R6 ;  /* 0x000000ffff177224 */ /* 0x000fe400078e0006 */
[----:B------:R-:W-:-:S07]  /*4490*/  IMAD.MOV.U32 R22, RZ, RZ, -0x1 ;  /* 0xffffffffff167424 */ /* 0x000fce00078e00ff */
[----:B0--3--:R-:W-:Y:S05]  /*44a0*/  WARPSYNC.COLLECTIVE R22, `(.L_x_18726) ;  /* 0x0000000016087348 */ /* 0x009fea0003c00000 */
[----:B0-----:R0:W1:Y:S02]  /*44b0*/  SHFL.IDX P0, R22, R38, R23, R11 ;  /* 0x0000001726167389 */ /* 0x001064000000000b */
[----:B01-3--:R-:W-:Y:S05]  /*44c0*/  ENDCOLLECTIVE ;  /* 0x000000000000791b */ /* 0x00bfea0003800000 */
.L_x_18726:
[----:B------:R-:W-:Y:S05]  /*44d0*/  BSYNC B0 ;  /* 0x0000000000007941 */ /* 0x000fea0003800000 */
.L_x_18725:
[----:B------:R-:W-:Y:S05]  /*44e0*/  BRA `(.L_x_18727) ;  /* 0xffffffec00787947 */ /* 0x000fea000383ffff */
.L_x_18653:
[----:B------:R-:W-:Y:S01]  /*44f0*/  BSSY B0, `(.L_x_18728) ;  /* 0x0000006000007945 */ /* 0x000fe20003800000 */
[----:B------:R-:W-:Y:S01]  /*4500*/  MOV R23, R7 ;  /* 0x0000000700177202 */ /* 0x000fe20000000f00 */
[----:B------:R-:W-:-:S07]  /*4510*/  IMAD.MOV.U32 R22, RZ, RZ, -0x1 ;  /* 0xffffffffff167424 */ /* 0x000fce00078e00ff */
[----:B0--3--:R-:W-:Y:S05]  /*4520*/  WARPSYNC.COLLECTIVE R22, `(.L_x_18729) ;  /* 0x0000000016087348 */ /* 0x009fea0003c00000 */
[----:B0-----:R0:W1:Y:S02]  /*4530*/  SHFL.IDX P0, R22, R38, R23, R11 ;  /* 0x0000001726167389 */ /* 0x001064000000000b */
[----:B01-3--:R-:W-:Y:S05]  /*4540*/  ENDCOLLECTIVE ;  /* 0x000000000000791b */ /* 0x00bfea0003800000 */
.L_x_18729:
[----:B------:R-:W-:Y:S05]  /*4550*/  BSYNC B0 ;  /* 0x0000000000007941 */ /* 0x000fea0003800000 */
.L_x_18728:
[----:B------:R-:W-:Y:S05]  /*4560*/  BRA `(.L_x_18730) ;  /* 0xffffffec00747947 */ /* 0x000fea000383ffff */
.L_x_18655:
[----:B------:R-:W-:Y:S01]  /*4570*/  BSSY B0, `(.L_x_18731) ;  /* 0x0000006000007945 */ /* 0x000fe20003800000 */
[----:B------:R-:W-:Y:S01]  /*4580*/  IMAD.MOV.U32 R23, RZ, RZ, R8 ;  /* 0x000000ffff177224 */ /* 0x000fe200078e0008 */
[----:B------:R-:W-:-:S07]  /*4590*/  MOV R22, 0xffffffff ;  /* 0xffffffff00167802 */ /* 0x000fce0000000f00 */
[----:B0--3--:R-:W-:Y:S05]  /*45a0*/  WARPSYNC.COLLECTIVE R22, `(.L_x_18732) ;  /* 0x0000000016087348 */ /* 0x009fea0003c00000 */
[----:B0-----:R0:W1:Y:S02]  /*45b0*/  SHFL.IDX P0, R22, R38, R23, R11 ;  /* 0x0000001726167389 */ /* 0x001064000000000b */
[----:B01-3--:R-:W-:Y:S05]  /*45c0*/  ENDCOLLECTIVE ;  /* 0x000000000000791b */ /* 0x00bfea0003800000 */
.L_x_18732:
[----:B------:R-:W-:Y:S05]  /*45d0*/  BSYNC B0 ;  /* 0x0000000000007941 */ /* 0x000fea0003800000 */
.L_x_18731:
[----:B------:R-:W-:Y:S05]  /*45e0*/  BRA `(.L_x_18733) ;  /* 0xffffffec006c7947 */ /* 0x000fea000383ffff */
.L_x_18657:
[----:B------:R-:W-:Y:S01]  /*45f0*/  BSSY B0, `(.L_x_18734) ;  /* 0x0000006000007945 */ /* 0x000fe20003800000 */
[----:B------:R-:W-:Y:S02]  /*4600*/  IMAD.MOV.U32 R23, RZ, RZ, R9 ;  /* 0x000000ffff177224 */ /* 0x000fe400078e0009 */
[----:B------:R-:W-:-:S07]  /*4610*/  IMAD.MOV.U32 R22, RZ, RZ, -0x1 ;  /* 0xffffffffff167424 */ /* 0x000fce00078e00ff */
[----:B0--3--:R-:W-:Y:S05]  /*4620*/  WARPSYNC.COLLECTIVE R22, `(.L_x_18735) ;  /* 0x0000000016087348 */ /* 0x009fea0003c00000 */
[----:B0-----:R0:W1:Y:S02]  /*4630*/  SHFL.IDX P0, R22, R38, R23, R11 ;  /* 0x0000001726167389 */ /* 0x001064000000000b */
[----:B01-3--:R-:W-:Y:S05]  /*4640*/  ENDCOLLECTIVE ;  /* 0x000000000000791b */ /* 0x00bfea0003800000 */
.L_x_18735:
[----:B------:R-:W-:Y:S05]  /*4650*/  BSYNC B0 ;  /* 0x0000000000007941 */ /* 0x000fea0003800000 */
.L_x_18734:
[----:B------:R-:W-:Y:S05]  /*4660*/  BRA `(.L_x_18736) ;  /* 0xffffffec00647947 */ /* 0x000fea000383ffff */
.L_x_18659:
[----:B------:R-:W-:Y:S01]  /*4670*/  BSSY B0, `(.L_x_18737) ;  /* 0x0000006000007945 */ /* 0x000fe20003800000 */
[----:B------:R-:W-:Y:S01]  /*4680*/  MOV R23, R10 ;  /* 0x0000000a00177202 */ /* 0x000fe20000000f00 */
[----:B------:R-:W-:-:S07]  /*4690*/  IMAD.MOV.U32 R22, RZ, RZ, -0x1 ;  /* 0xffffffffff167424 */ /* 0x000fce00078e00ff */
[----:B0--3--:R-:W-:Y:S05]  /*46a0*/  WARPSYNC.COLLECTIVE R22, `(.L_x_18738) ;  /* 0x0000000016087348 */ /* 0x009fea0003c00000 */
[----:B0-----:R0:W1:Y:S02]  /*46b0*/  SHFL.IDX P0, R22, R38, R23, R11 ;  /* 0x0000001726167389 */ /* 0x001064000000000b */
[----:B01-3--:R-:W-:Y:S05]  /*46c0*/  ENDCOLLECTIVE ;  /* 0x000000000000791b */ /* 0x00bfea0003800000 */
.L_x_18738:
[----:B------:R-:W-:Y:S05]  /*46d0*/  BSYNC B0 ;  /* 0x0000000000007941 */ /* 0x000fea0003800000 */
.L_x_18737:
[----:B------:R-:W-:Y:S05]  /*46e0*/  BRA `(.L_x_18739) ;  /* 0xffffffec005c7947 */ /* 0x000fea000383ffff */
.L_x_18740:
        /* <DEDUP_REMOVED lines=9> */
.L_x_58394:


//--------------------- .text._Z9cuda_gemmIiLi256ELi4ELi1ELi16ELi8ELi8ELi32ELi0ELi1EEviiiPT_S1_S1_ii --------------------------
	.section	.text._Z9cuda_gemmIiLi256ELi4ELi1ELi16ELi8ELi8ELi32ELi0ELi1EEviiiPT_S1_S1_ii,"ax",@progbits
	.align	128
        .global         _Z9cuda_gemmIiLi256ELi4ELi1ELi16ELi8ELi8ELi32ELi0ELi1EEviiiPT_S1_S1_ii
        .type           _Z9cuda_gemmIiLi256ELi4ELi1ELi16ELi8ELi8ELi32ELi0ELi1EEviiiPT_S1_S1_ii,@function
        .size           _Z9cuda_gemmIiLi256ELi4ELi1ELi16ELi8ELi8ELi32ELi0ELi1EEviiiPT_S1_S1_ii,(.L_x_58395 - _Z9cuda_gemmIiLi256ELi4ELi1ELi16ELi8ELi8ELi32ELi0ELi1EEviiiPT_S1_S1_ii)
        .other          _Z9cuda_gemmIiLi256ELi4ELi1ELi16ELi8ELi8ELi32ELi0ELi1EEviiiPT_S1_S1_ii,@"STO_CUDA_ENTRY STV_DEFAULT"
_Z9cuda_gemmIiLi256ELi4ELi1ELi16ELi8ELi8ELi32ELi0ELi1EEviiiPT_S1_S1_ii:
.text._Z9cuda_gemmIiLi256ELi4ELi1ELi16ELi8ELi8ELi32ELi0ELi1EEviiiPT_S1_S1_ii:
        /* <DEDUP_REMOVED lines=45> */
.L_x_18745:
        /* <DEDUP_REMOVED lines=12> */
.L_x_18744:
[----:B------:R-:W-:Y:S05]  /*0390*/  BSYNC.RECONVERGENT B1 ;  /* 0x0000000000017941 */ /* 0x000fea0003800200 */
.L_x_18743:
[----:B------:R-:W-:Y:S05]  /*03a0*/  @!P1 BRA `(.L_x_18742) ;  /* 0x0000000000a89947 */ /* 0x000fea0003800000 */
[----:B------:R-:W1:Y:S01]  /*03b0*/  S2R R7, SR_CgaCtaId ;  /* 0x0000000000077919 */ /* 0x000e620000008800 */
[----:B------:R-:W2:Y:S01]  /*03c0*/  LDC.64 R4, c[0x0][0x398] ;  /* 0x0000e600ff047b82 */ /* 0x000ea20000000a00 */
[----:B------:R-:W-:-:S04]  /*03d0*/  MOV R2, 0x400 ;  /* 0x0000040000027802 */ /* 0x000fc80000000f00 */
[----:B-1----:R-:W-:-:S07]  /*03e0*/  LEA R2, R7, R2, 0x18 ;  /* 0x0000000207027211 */ /* 0x002fce00078ec0ff */
.L_x_18746:
        /* <DEDUP_REMOVED lines=38> */
.L_x_18742:
[----:B------:R-:W-:Y:S05]  /*0650*/  BSYNC.RECONVERGENT B0 ;  /* 0x0000000000007941 */ /* 0x000fea0003800200 */
.L_x_18741:
[----:B------:R-:W2:Y:S01]  /*0660*/  LDCU UR11, c[0x0][0x360] ;  /* 0x00006c00ff0b77ac */ /* 0x000ea20008000800 */
[----:B------:R-:W3:Y:S08]  /*0670*/  LDC R26, c[0x0][0x374] ;  /* 0x0000dd00ff1a7b82 */ /* 0x000ef00000000800 */
[----:B------:R-:W4:Y:S01]  /*0680*/  S2UR UR14, SR_CTAID.Y ;  /* 0x00000000000e79c3 */ /* 0x000f220000002600 */
[----:B---3--:R-:W-:-:S05]  /*0690*/  IMAD.SHL.U32 R0, R26, 0x4, RZ ;  /* 0x000000041a007824 */ /* 0x008fca00078e00ff */
[----:B----4-:R-:W-:-:S13]  /*06a0*/  ISETP.LE.U32.AND P0, PT, R0, UR14, PT ;  /* 0x0000000e00007c0c */ /* 0x010fda000bf03070 */
[----:B--2---:R-:W-:Y:S05]  /*06b0*/  @P0 EXIT ;  /* 0x000000000000094d */ /* 0x004fea0003800000 */
[----:B------:R-:W2:Y:S01]  /*06c0*/  I2F.U32.RP R4, UR11 ;  /* 0x0000000b00047d06 */ /* 0x000ea20008209000 */
[----:B------:R-:W-:Y:S01]  /*06d0*/  VIADD R0, R24, UR11 ;  /* 0x0000000b18007c36 */ /* 0x000fe20008000000 */
[----:B------:R-:W3:Y:S01]  /*06e0*/  S2UR UR8, SR_CgaCtaId ;  /* 0x00000000000879c3 */ /* 0x000ee20000008800 */
[----:B------:R-:W4:Y:S01]  /*06f0*/  LDCU UR5, c[0x0][0x388] ;  /* 0x00007100ff0577ac */ /* 0x000f220008000800 */
[----:B------:R-:W-:Y:S01]  /*0700*/  ISETP.NE.U32.AND P2, PT, RZ, UR11, PT ;  /* 0x0000000bff007c0c */ /* 0x000fe2000bf45070 */
[----:B------:R-:W-:Y:S01]  /*0710*/  IMAD.U32 R23, RZ, RZ, UR14 ;  /* 0x0000000eff177e24 */ /* 0x000fe2000f8e00ff */
[C---:B------:R-:W-:Y:S01]  /*0720*/  ISETP.GE.U32.AND P0, PT, R0.reuse, 0x10, PT ;  /* 0x000000100000780c */ /* 0x040fe20003f06070 */
[----:B------:R-:W-:Y:S01]  /*0730*/  UMOV UR7, 0x400 ;  /* 0x0000040000077882 */ /* 0x000fe20000000000 */
[----:B------:R-:W-:Y:S01]  /*0740*/  VIMNMX.U32 R5, PT, PT, R0, 0x10, !PT ;  /* 0x0000001000057848 */ /* 0x000fe20007fe0000 */
[----:B------:R-:W-:Y:S01]  /*0750*/  USHF.L.U32 UR10, UR11, 0x2, URZ ;  /* 0x000000020b0a7899 */ /* 0x000fe200080006ff */
[----:B------:R-:W-:Y:S01]  /*0760*/  SEL R25, RZ, 0x1, P0 ;  /* 0x00000001ff197807 */ /* 0x000fe20000000000 */
[----:B------:R-:W5:Y:S03]  /*0770*/  S2UR UR6, SR_CTAID.X ;  /* 0x00000000000679c3 */ /* 0x000f660000002500 */
[----:B------:R-:W-:Y:S01]  /*0780*/  IADD3 R5, PT, PT, R5, -R0, -R25 ;  /* 0x8000000005057210 */ /* 0x000fe20007ffe819 */
[----:B--2---:R-:W2:Y:S01]  /*0790*/  MUFU.RCP R4, R4 ;  /* 0x0000000400047308 */ /* 0x004ea20000001000 */
[----:B----4-:R-:W-:-:S04]  /*07a0*/  USHF.R.S32.HI UR4, URZ, 0x1f, UR5 ;  /* 0x0000001fff047899 */ /* 0x010fc80008011405 */
[----:B------:R-:W-:Y:S02]  /*07b0*/  ULEA.HI UR5, UR4, UR5, URZ, 0x3 ;  /* 0x0000000504057291 */ /* 0x000fe4000f8f18ff */
[----:B---3--:R-:W-:Y:S02]  /*07c0*/  ULEA UR7, UR8, UR7, 0x18 ;  /* 0x0000000708077291 */ /* 0x008fe4000f8ec0ff */
[----:B------:R-:W-:Y:S01]  /*07d0*/  USHF.R.S32.HI UR5, URZ, 0x3, UR5 ;  /* 0x00000003ff057899 */ /* 0x000fe20008011405 */
[----:B--2---:R-:W-:Y:S01]  /*07e0*/  VIADD R2, R4, 0xffffffe ;  /* 0x0ffffffe04027836 */ /* 0x004fe20000000000 */
[----:B-----5:R-:W-:-:S03]  /*07f0*/  USHF.L.U32 UR9, UR6, 0x4, URZ ;  /* 0x0000000406097899 */ /* 0x020fc600080006ff */
[----:B------:R2:W1:Y:S01]  /*0800*/  F2I.FTZ.U32.TRUNC.NTZ R3, R2 ;  /* 0x0000000200037305 */ /* 0x000462000021f000 */
[----:B------:R-:W-:Y:S01]  /*0810*/  USHF.L.U32 UR4, UR6, 0x1, URZ ;  /* 0x0000000106047899 */ /* 0x000fe200080006ff */
[----:B--2---:R-:W-:Y:S01]  /*0820*/  IMAD.MOV.U32 R2, RZ, RZ, RZ ;  /* 0x000000ffff027224 */ /* 0x004fe200078e00ff */
[----:B-1----:R-:W-:-:S05]  /*0830*/  IADD3 R7, PT, PT, RZ, -R3, RZ ;  /* 0x80000003ff077210 */ /* 0x002fca0007ffe0ff */
[----:B------:R-:W-:-:S04]  /*0840*/  IMAD R7, R7, UR11, RZ ;  /* 0x0000000b07077c24 */ /* 0x000fc8000f8e02ff */
[----:B------:R-:W-:-:S06]  /*0850*/  IMAD.HI.U32 R4, R3, R7, R2 ;  /* 0x0000000703047227 */ /* 0x000fcc00078e0002 */
[----:B------:R-:W-:-:S05]  /*0860*/  IMAD.HI.U32 R4, R4, R5, RZ ;  /* 0x0000000504047227 */ /* 0x000fca00078e00ff */
[----:B------:R-:W-:-:S05]  /*0870*/  IADD3 R0, PT, PT, -R4, RZ, RZ ;  /* 0x000000ff04007210 */ /* 0x000fca0007ffe1ff */
[----:B------:R-:W-:Y:S02]  /*0880*/  IMAD R5, R0, UR11, R5 ;  /* 0x0000000b00057c24 */ /* 0x000fe4000f8e0205 */
[C---:B------:R-:W-:Y:S01]  /*0890*/  IMAD.SHL.U32 R0, R24.reuse, 0x4, RZ ;  /* 0x0000000418007824 */ /* 0x040fe200078e00ff */
[----:B------:R-:W-:Y:S02]  /*08a0*/  LOP3.LUT R24, R24, 0x1, RZ, 0xc0, !PT ;  /* 0x0000000118187812 */ /* 0x000fe400078ec0ff */
[----:B------:R-:W-:Y:S02]  /*08b0*/  ISETP.GE.U32.AND P0, PT, R5, UR11, PT ;  /* 0x0000000b05007c0c */ /* 0x000fe4000bf06070 */
[----:B------:R-:W-:Y:S02]  /*08c0*/  LOP3.LUT R0, R0, 0x1c, RZ, 0xc0, !PT ;  /* 0x0000001c00007812 */ /* 0x000fe400078ec0ff */
[C---:B------:R-:W-:Y:S02]  /*08d0*/  IADD3 R20, PT, PT, R24.reuse, -0x1, RZ ;  /* 0xffffffff18147810 */ /* 0x040fe40007ffe0ff */
[----:B------:R-:W-:Y:S01]  /*08e0*/  LOP3.LUT R21, R24, 0x4, RZ, 0xfc, !PT ;  /* 0x0000000418157812 */ /* 0x000fe200078efcff */
[----:B------:R-:W-:Y:S01]  /*08f0*/  VIADD R22, R0, UR7 ;  /* 0x0000000700167c36 */ /* 0x000fe20008000000 */
[----:B------:R-:W-:-:S05]  /*0900*/  LOP3.LUT R20, R20, 0x7, RZ, 0xc0, !PT ;  /* 0x0000000714147812 */ /* 0x000fca00078ec0ff */
[----:B------:R-:W-:Y:S02]  /*0910*/  @P0 VIADD R5, R5, -UR11 ;  /* 0x8000000b05050c36 */ /* 0x000fe40008000000 */
[----:B------:R-:W-:-:S03]  /*0920*/  @P0 VIADD R4, R4, 0x1 ;  /* 0x0000000104040836 */ /* 0x000fc60000000000 */
[----:B------:R-:W-:-:S13]  /*0930*/  ISETP.GE.U32.AND P1, PT, R5, UR11, PT ;  /* 0x0000000b05007c0c */ /* 0x000fda000bf26070 */
[----:B------:R-:W-:Y:S02]  /*0940*/  @P1 IADD3 R4, PT, PT, R4, 0x1, RZ ;  /* 0x0000000104041810 */ /* 0x000fe40007ffe0ff */
[----:B------:R-:W-:-:S05]  /*0950*/  @!P2 LOP3.LUT R4, RZ, UR11, RZ, 0x33, !PT ;  /* 0x0000000bff04ac12 */ /* 0x000fca000f8e33ff */
[----:B------:R-:W-:-:S07]  /*0960*/  IMAD.IADD R25, R25, 0x1, R4 ;  /* 0x0000000119197824 */ /* 0x000fce00078e0204 */
.L_x_18765:
[----:B-1----:R-:W1:Y:S01]  /*0970*/  S2R R0, SR_TID.X ;  /* 0x0000000000007919 */ /* 0x002e620000002100 */
[----:B------:R-:W-:Y:S01]  /*0980*/  BSSY.RECONVERGENT B0, `(.L_x_18747) ;  /* 0x000006c000007945 */ /* 0x000fe20003800200 */
[----:B-1----:R-:W-:-:S13]  /*0990*/  ISETP.GT.U32.AND P0, PT, R0, 0xf, PT ;  /* 0x0000000f0000780c */ /* 0x002fda0003f04070 */
[----:B0-234-:R-:W-:Y:S05]  /*09a0*/  @P0 BRA `(.L_x_18748) ;  /* 0x0000000400a40947 */ /* 0x01dfea0003800000 */
[C---:B------:R-:W-:Y:S01]  /*09b0*/  IADD3 R12, PT, PT, R25.reuse, 0x1, RZ ;  /* 0x00000001190c7810 */ /* 0x040fe20007ffe0ff */
[----:B------:R-:W-:Y:S01]  /*09c0*/  BSSY.RECONVERGENT B1, `(.L_x_18749) ;  /* 0x0000022000017945 */ /* 0x000fe20003800200 */
[----:B------:R-:W-:Y:S01]  /*09d0*/  ISETP.GE.U32.AND P2, PT, R25, 0x3, PT ;  /* 0x000000031900780c */ /* 0x000fe20003f46070 */
[----:B0-----:R-:W-:Y:S01]  /*09e0*/  IMAD.MOV.U32 R13, RZ, RZ, R0 ;  /* 0x000000ffff0d7224 */ /* 0x001fe200078e0000 */
        /* <DEDUP_REMOVED lines=31> */
.L_x_18750:
[----:B------:R-:W-:Y:S05]  /*0be0*/  BSYNC.RECONVERGENT B1 ;  /* 0x0000000000017941 */ /* 0x000fea0003800200 */
.L_x_18749:
        /* <DEDUP_REMOVED lines=11> */
.L_x_18753:
[----:B------:R-:W1:Y:S01]  /*0ca0*/  LDC R11, c[0x0][0x360] ;  /* 0x0000d800ff0b7b82 */ /* 0x000e620000000800 */
[----:B0-----:R-:W-:-:S04]  /*0cb0*/  IMAD.WIDE R4, R15, 0x4, R2 ;  /* 0x000000040f047825 */ /* 0x001fc800078e0202 */
[----:B-1----:R-:W-:-:S04]  /*0cc0*/  IMAD.WIDE.U32 R6, R11, 0x4, R4 ;  /* 0x000000040b067825 */ /* 0x002fc800078e0004 */
        /* <DEDUP_REMOVED lines=18> */
.L_x_18752:
[----:B------:R-:W-:Y:S05]  /*0df0*/  BSYNC.RECONVERGENT B1 ;  /* 0x0000000000017941 */ /* 0x000fea0003800200 */
.L_x_18751:
[----:B------:R-:W-:Y:S01]  /*0e00*/  BSSY.RECONVERGENT B1, `(.L_x_18754) ;  /* 0x0000014000017945 */ /* 0x000fe20003800200 */
[----:B-1----:R-:W-:-:S03]  /*0e10*/  IMAD.MOV.U32 R2, RZ, RZ, R0 ;  /* 0x000000ffff027224 */ /* 0x002fc600078e0000 */
[----:B------:R-:W-:Y:S05]  /*0e20*/  @!P1 BRA `(.L_x_18755) ;  /* 0x0000000000449947 */ /* 0x000fea0003800000 */
[----:B------:R-:W1:Y:S01]  /*0e30*/  S2UR UR7, SR_CgaCtaId ;  /* 0x00000000000779c3 */ /* 0x000e620000008800 */
[----:B------:R-:W-:Y:S01]  /*0e40*/  UMOV UR6, 0x400 ;  /* 0x0000040000067882 */ /* 0x000fe20000000000 */
[----:B------:R-:W-:Y:S01]  /*0e50*/  ISETP.NE.AND P1, PT, R12, 0x1, PT ;  /* 0x000000010c00780c */ /* 0x000fe20003f25270 */
[----:B------:R-:W-:Y:S01]  /*0e60*/  UIADD3 UR6, UPT, UPT, UR6, 0x200, URZ ;  /* 0x0000020006067890 */ /* 0x000fe2000fffe0ff */
[C---:B------:R-:W-:Y:S01]  /*0e70*/  IMAD.SHL.U32 R3, R0.reuse, 0x4, RZ ;  /* 0x0000000400037824 */ /* 0x040fe200078e00ff */
[----:B------:R-:W-:Y:S02]  /*0e80*/  IADD3 R2, PT, PT, R0, UR11, RZ ;  /* 0x0000000b00027c10 */ /* 0x000fe4000fffe0ff */
[----:B-1----:R-:W-:-:S06]  /*0e90*/  ULEA UR6, UR7, UR6, 0x18 ;  /* 0x0000000607067291 */ /* 0x002fcc000f8ec0ff */
[----:B0-----:R-:W-:-:S03]  /*0ea0*/  VIADD R4, R3, UR6 ;  /* 0x0000000603047c36 */ /* 0x001fc60008000000 */
[----:B------:R1:W-:Y:S01]  /*0eb0*/  STS [R3+UR6], RZ ;  /* 0x000000ff03007988 */ /* 0x0003e20008000806 */
[----:B------:R-:W-:Y:S05]  /*0ec0*/  @!P1 BRA `(.L_x_18755) ;  /* 0x00000000001c9947 */ /* 0x000fea0003800000 */
[----:B------:R-:W-:Y:S01]  /*0ed0*/  ISETP.NE.AND P1, PT, R12, 0x2, PT ;  /* 0x000000020c00780c */ /* 0x000fe20003f25270 */
[----:B-1----:R-:W-:Y:S01]  /*0ee0*/  VIADD R3, R4, UR10 ;  /* 0x0000000a04037c36 */ /* 0x002fe20008000000 */
[----:B------:R3:W-:Y:S01]  /*0ef0*/  STS [R4+UR10], RZ ;  /* 0x000000ff04007988 */ /* 0x0007e2000800080a */
[----:B------:R-:W-:-:S05]  /*0f00*/  IADD3 R2, PT, PT, R2, UR11, RZ ;  /* 0x0000000b02027c10 */ /* 0x000fca000fffe0ff */
[----:B------:R-:W-:-:S05]  /*0f10*/  VIADD R5, R2, UR11 ;  /* 0x0000000b02057c36 */ /* 0x000fca0008000000 */
[----:B------:R3:W-:Y:S01]  /*0f20*/  @P1 STS [R3+UR10], RZ ;  /* 0x000000ff03001988 */ /* 0x0007e2000800080a */
[----:B------:R-:W-:-:S07]  /*0f30*/  @P1 IMAD.MOV.U32 R2, RZ, RZ, R5 ;  /* 0x000000ffff021224 */ /* 0x000fce00078e0005 */
.L_x_18755:
[----:B------:R-:W-:Y:S05]  /*0f40*/  BSYNC.RECONVERGENT B1 ;  /* 0x0000000000017941 */ /* 0x000fea0003800200 */
.L_x_18754:
[----:B------:R-:W-:Y:S05]  /*0f50*/  @!P2 BRA `(.L_x_18748) ;  /* 0x000000000038a947 */ /* 0x000fea0003800000 */
[----:B0--3--:R-:W0:Y:S01]  /*0f60*/  S2R R4, SR_CgaCtaId ;  /* 0x0000000000047919 */ /* 0x009e220000008800 */
[----:B-1----:R-:W-:-:S04]  /*0f70*/  MOV R3, 0x400 ;  /* 0x0000040000037802 */ /* 0x002fc80000000f00 */
[----:B------:R-:W-:-:S04]  /*0f80*/  IADD3 R3, PT, PT, R3, 0x200, RZ ;  /* 0x0000020003037810 */ /* 0x000fc80007ffe0ff */
[----:B0-----:R-:W-:-:S07]  /*0f90*/  LEA R7, R4, R3, 0x18 ;  /* 0x0000000304077211 */ /* 0x001fce00078ec0ff */
.L_x_18756:
        /* <DEDUP_REMOVED lines=10> */
.L_x_18748:
[----:B------:R-:W-:Y:S05]  /*1040*/  BSYNC.RECONVERGENT B0 ;  /* 0x0000000000007941 */ /* 0x000fea0003800200 */
.L_x_18747:
[----:B------:R-:W-:Y:S06]  /*1050*/  BAR.SYNC.DEFER_BLOCKING 0x0 ;  /* 0x0000000000007b1d */ /* 0x000fec0000010000 */
[----:B------:R-:W-:Y:S05]  /*1060*/  @P0 BRA `(.L_x_18757) ;  /* 0x0000000000f00947 */ /* 0x000fea0003800000 */
[----:B0--34-:R-:W0:Y:S01]  /*1070*/  S2R R4, SR_CgaCtaId ;  /* 0x0000000000047919 */ /* 0x019e220000008800 */
[----:B-1----:R-:W-:Y:S01]  /*1080*/  MOV R3, 0x400 ;  /* 0x0000040000037802 */ /* 0x002fe20000000f00 */
[----:B------:R-:W1:Y:S01]  /*1090*/  LDC R28, c[0x0][0x360] ;  /* 0x0000d800ff1c7b82 */ /* 0x000e620000000800 */
[----:B------:R-:W-:Y:S01]  /*10a0*/  MOV R2, 0x400 ;  /* 0x0000040000027802 */ /* 0x000fe20000000f00 */
[----:B--2---:R-:W2:Y:S01]  /*10b0*/  S2R R10, SR_CgaCtaId ;  /* 0x00000000000a7919 */ /* 0x004ea20000008800 */
[----:B------:R-:W-:Y:S01]  /*10c0*/  SHF.R.U32.HI R11, RZ, 0x1, R0 ;  /* 0x00000001ff0b7819 */ /* 0x000fe20000011600 */
[----:B------:R-:W-:Y:S01]  /*10d0*/  VIADD R7, R3, 0x180 ;  /* 0x0000018003077836 */ /* 0x000fe20000000000 */
[----:B------:R-:W-:Y:S01]  /*10e0*/  SHF.L.U32 R3, R24, 0x3, RZ ;  /* 0x0000000318037819 */ /* 0x000fe200000006ff */
[----:B------:R-:W-:Y:S01]  /*10f0*/  VIADD R5, R2, 0x180 ;  /* 0x0000018002057836 */ /* 0x000fe20000000000 */
[C---:B------:R-:W-:Y:S01]  /*1100*/  LOP3.LUT R8, R24.reuse, 0x2, RZ, 0xfc, !PT ;  /* 0x0000000218087812 */ /* 0x040fe200078efcff */
[----:B------:R-:W-:-:S02]  /*1110*/  VIADD R9, R24, 0x1 ;  /* 0x0000000118097836 */ /* 0x000fc40000000000 */
[----:B------:R-:W-:Y:S01]  /*1120*/  VIADD R6, R24, 0x5 ;  /* 0x0000000518067836 */ /* 0x000fe20000000000 */
[----:B0-----:R-:W-:Y:S02]  /*1130*/  LEA R7, R4, R7, 0x18 ;  /* 0x0000000704077211 */ /* 0x001fe400078ec0ff */
[C---:B------:R-:W-:Y:S02]  /*1140*/  LOP3.LUT R4, R3.reuse, 0x4, R24, 0xfe, !PT ;  /* 0x0000000403047812 */ /* 0x040fe400078efe18 */
[----:B--2---:R-:W-:Y:S01]  /*1150*/  LEA R5, R10, R5, 0x18 ;  /* 0x000000050a057211 */ /* 0x004fe200078ec0ff */
[C---:B------:R-:W-:Y:S01]  /*1160*/  IMAD R27, R24.reuse, 0x24, R7 ;  /* 0x00000024181b7824 */ /* 0x040fe200078e0207 */
[----:B------:R-:W-:Y:S02]  /*1170*/  LOP3.LUT R3, R3, R20, RZ, 0xfc, !PT ;  /* 0x0000001403037212 */ /* 0x000fe400078efcff */
[----:B------:R-:W-:Y:S01]  /*1180*/  IADD3 R7, PT, PT, R24, 0x3, RZ ;  /* 0x0000000318077810 */ /* 0x000fe20007ffe0ff */
[----:B------:R-:W-:Y:S01]  /*1190*/  IMAD R4, R4, 0x4, R5 ;  /* 0x0000000404047824 */ /* 0x000fe200078e0205 */
[----:B------:R-:W-:Y:S01]  /*11a0*/  LEA R3, R3, R5, 0x2 ;  /* 0x0000000503037211 */ /* 0x000fe200078e10ff */
[----:B------:R-:W0:Y:S01]  /*11b0*/  LDS R17, [R27] ;  /* 0x000000001b117984 */ /* 0x000e220000000800 */
[----:B------:R-:W-:-:S03]  /*11c0*/  VIADD R5, R2, 0x200 ;  /* 0x0000020002057836 */ /* 0x000fc60000000000 */
[----:B------:R-:W2:Y:S02]  /*11d0*/  LDS R18, [R3] ;  /* 0x0000000003127984 */ /* 0x000ea40000000800 */
[----:B------:R-:W-:Y:S02]  /*11e0*/  LEA R10, R10, R5, 0x18 ;  /* 0x000000050a0a7211 */ /* 0x000fe400078ec0ff */
[----:B------:R-:W3:Y:S01]  /*11f0*/  LDS R16, [R27+0x4] ;  /* 0x000004001b107984 */ /* 0x000ee20000000800 */
[----:B------:R-:W-:-:S03]  /*1200*/  LOP3.LUT R5, R24, 0x6, RZ, 0xfc, !PT ;  /* 0x0000000618057812 */ /* 0x000fc600078efcff */
[----:B------:R-:W4:Y:S04]  /*1210*/  LDS R15, [R27+0x8] ;  /* 0x000008001b0f7984 */ /* 0x000f280000000800 */
[----:B------:R-:W0:Y:S04]  /*1220*/  LDS R14, [R27+0xc] ;  /* 0x00000c001b0e7984 */ /* 0x000e280000000800 */
[----:B------:R-:W0:Y:S04]  /*1230*/  LDS R13, [R27+0x14] ;  /* 0x000014001b0d7984 */ /* 0x000e280000000800 */
[----:B------:R-:W0:Y:S04]  /*1240*/  LDS R12, [R27+0x18] ;  /* 0x000018001b0c7984 */ /* 0x000e280000000800 */
[----:B------:R1:W0:Y:S02]  /*1250*/  LDS R19, [R4] ;  /* 0x0000000004137984 */ /* 0x0002240000000800 */
[----:B-1----:R-:W-:-:S07]  /*1260*/  SHF.R.U32.HI R4, RZ, 0x1, R28 ;  /* 0x00000001ff047819 */ /* 0x002fce000001161c */
.L_x_18759:
[----:B------:R-:W-:Y:S01]  /*1270*/  IMAD R27, R11, 0x24, R22 ;  /* 0x000000240b1b7824 */ /* 0x000fe200078e0216 */
[----:B------:R-:W-:-:S05]  /*1280*/  UMOV UR6, 0xffffffff ;  /* 0xffffffff00067882 */ /* 0x000fca0000000000 */
[----:B------:R-:W1:Y:S01]  /*1290*/  LDS R27, [R27] ;  /* 0x000000001b1b7984 */ /* 0x000e620000000800 */
[----:B0-----:R-:W-:Y:S05]  /*12a0*/  BRA.DIV UR6, `(.L_x_18758) ;  /* 0x0000000606e07947 */ /* 0x001fea000b800000 */
[----:B-1----:R-:W0:Y:S04]  /*12b0*/  SHFL.IDX PT, R28, R27, R24, 0x181f ;  /* 0x00181f181b1c7589 */ /* 0x002e2800000e0000 */
[----:B------:R-:W3:Y:S01]  /*12c0*/  SHFL.IDX PT, R0, R27, R9, 0x181f ;  /* 0x00181f091b007589 */ /* 0x000ee200000e0000 */
[----:B0-----:R-:W-:-:S04]  /*12d0*/  IMAD R29, R17, R28, RZ ;  /* 0x0000001c111d7224 */ /* 0x001fc800078e02ff */
[----:B---3--:R-:W-:Y:S02]  /*12e0*/  IMAD R28, R16, R0, R29 ;  /* 0x00000000101c7224 */ /* 0x008fe400078e021d */
[----:B------:R-:W4:Y:S04]  /*12f0*/  SHFL.IDX PT, R29, R27, R8, 0x181f ;  /* 0x00181f081b1d7589 */ /* 0x000f2800000e0000 */
[----:B------:R-:W-:Y:S01]  /*1300*/  SHFL.IDX PT, R0, R27, R20, 0x181f ;  /* 0x00181f141b007589 */ /* 0x000fe200000e0000 */
[----:B----4-:R-:W-:-:S03]  /*1310*/  IMAD R29, R15, R29, R28 ;  /* 0x0000001d0f1d7224 */ /* 0x010fc600078e021c */
        /* <DEDUP_REMOVED lines=8> */
.L_x_18775:
[----:B------:R-:W-:Y:S02]  /*13a0*/  IMAD R3, R11, 0x2, R24 ;  /* 0x000000020b037824 */ /* 0x000fe400078e0218 */
[----:B--2---:R-:W-:Y:S02]  /*13b0*/  IMAD R0, R18, R0, R29 ;  /* 0x0000000012007224 */ /* 0x004fe400078e021d */
[----:B------:R-:W-:Y:S01]  /*13c0*/  IMAD.IADD R11, R4, 0x1, R11 ;  /* 0x00000001040b7824 */ /* 0x000fe200078e020b */
[----:B------:R-:W-:-:S04]  /*13d0*/  LEA R2, R3, R10, 0x2 ;  /* 0x0000000a03027211 */ /* 0x000fc800078e10ff */
[----:B------:R-:W-:Y:S01]  /*13e0*/  ISETP.GE.U32.AND P1, PT, R11, 0x8, PT ;  /* 0x000000080b00780c */ /* 0x000fe20003f26070 */
[----:B------:R-:W0:Y:S02]  /*13f0*/  LDS R3, [R2] ;  /* 0x0000000002037984 */ /* 0x000e240000000800 */
[----:B0-----:R-:W-:-:S05]  /*1400*/  IMAD.IADD R3, R0, 0x1, R3 ;  /* 0x0000000100037824 */ /* 0x001fca00078e0203 */
[----:B------:R0:W-:Y:S05]  /*1410*/  STS [R2], R3 ;  /* 0x0000000302007388 */ /* 0x0001ea0000000800 */
[----:B------:R-:W-:Y:S05]  /*1420*/  @!P1 BRA `(.L_x_18759) ;  /* 0xfffffffc00909947 */ /* 0x000fea000383ffff */
.L_x_18757:
[----:B------:R-:W-:Y:S05]  /*1430*/  WARPSYNC.ALL ;  /* 0x0000000000007948 */ /* 0x000fea0003800000 */
[----:B------:R-:W-:Y:S06]  /*1440*/  BAR.SYNC.DEFER_BLOCKING 0x0 ;  /* 0x0000000000007b1d */ /* 0x000fec0000010000 */
[----:B------:R-:W-:Y:S04]  /*1450*/  BSSY.RECONVERGENT B0, `(.L_x_18760) ;  /* 0x0000058000007945 */ /* 0x000fe80003800200 */
[----:B------:R-:W-:Y:S05]  /*1460*/  @P0 BRA `(.L_x_18761) ;  /* 0x0000000400580947 */ /* 0x000fea0003800000 */
[----:B------:R-:W5:Y:S01]  /*1470*/  LDC R0, c[0x0][0x384] ;  /* 0x0000e100ff007b82 */ /* 0x000f620000000800 */
[C---:B0-----:R-:W-:Y:S01]  /*1480*/  IADD3 R2, PT, PT, R25.reuse, 0x1, RZ ;  /* 0x0000000119027810 */ /* 0x041fe20007ffe0ff */
[----:B------:R-:W0:Y:S01]  /*1490*/  S2R R29, SR_TID.X ;  /* 0x00000000001d7919 */ /* 0x000e220000002100 */
[----:B------:R-:W-:Y:S01]  /*14a0*/  BSSY.RECONVERGENT B1, `(.L_x_18762) ;  /* 0x000002a000017945 */ /* 0x000fe20003800200 */
[----:B------:R-:W-:Y:S02]  /*14b0*/  ISETP.GE.U32.AND P1, PT, R25, 0x3, PT ;  /* 0x000000031900780c */ /* 0x000fe40003f26070 */
[----:B------:R-:W-:-:S04]  /*14c0*/  LOP3.LUT R6, R2, 0x3, RZ, 0xc0, !PT ;  /* 0x0000000302067812 */ /* 0x000fc800078ec0ff */
[----:B------:R-:W-:Y:S01]  /*14d0*/  ISETP.NE.AND P0, PT, R6, RZ, PT ;  /* 0x000000ff0600720c */ /* 0x000fe20003f05270 */
[----:B-----5:R-:W-:-:S12]  /*14e0*/  IMAD R0, R23, R0, UR4 ;  /* 0x0000000417007e24 */ /* 0x020fd8000f8e0200 */
[----:B0-----:R-:W-:Y:S05]  /*14f0*/  @!P0 BRA `(.L_x_18763) ;  /* 0x0000000000908947 */ /* 0x001fea0003800000 */
[----:B------:R-:W0:Y:S01]  /*1500*/  S2UR UR7, SR_CgaCtaId ;  /* 0x00000000000779c3 */ /* 0x000e220000008800 */
[----:B------:R-:W-:Y:S01]  /*1510*/  UMOV UR6, 0x400 ;  /* 0x0000040000067882 */ /* 0x000fe20000000000 */
[----:B--2---:R-:W-:Y:S01]  /*1520*/  IMAD.SHL.U32 R8, R29, 0x4, RZ ;  /* 0x000000041d087824 */ /* 0x004fe200078e00ff */
[----:B------:R-:W-:Y:S01]  /*1530*/  UIADD3 UR6, UPT, UPT, UR6, 0x200, URZ ;  /* 0x0000020006067890 */ /* 0x000fe2000fffe0ff */
[----:B----4-:R-:W-:Y:S02]  /*1540*/  SHF.R.U32.HI R5, RZ, 0x1, R29 ;  /* 0x00000001ff057819 */ /* 0x010fe4000001161d */
[----:B------:R-:W-:Y:S02]  /*1550*/  ISETP.NE.AND P0, PT, R6, 0x1, PT ;  /* 0x000000010600780c */ /* 0x000fe40003f05270 */
[----:B-1-3--:R-:W1:Y:S01]  /*1560*/  LDC.64 R2, c[0x0][0x3a0] ;  /* 0x0000e800ff027b82 */ /* 0x00ae620000000a00 */
[----:B------:R-:W-:Y:S01]  /*1570*/  IMAD R5, R5, UR5, R24 ;  /* 0x0000000505057c24 */ /* 0x000fe2000f8e0218 */
[----:B------:R-:W-:-:S03]  /*1580*/  IADD3 R29, PT, PT, R29, UR11, RZ ;  /* 0x0000000b1d1d7c10 */ /* 0x000fc6000fffe0ff */
[----:B------:R-:W-:Y:S01]  /*1590*/  IMAD.IADD R5, R0, 0x1, R5 ;  /* 0x0000000100057824 */ /* 0x000fe200078e0205 */
[----:B0-----:R-:W-:-:S06]  /*15a0*/  ULEA UR6, UR7, UR6, 0x18 ;  /* 0x0000000607067291 */ /* 0x001fcc000f8ec0ff */
[----:B------:R-:W-:Y:S02]  /*15b0*/  VIADD R10, R8, UR6 ;  /* 0x00000006080a7c36 */ /* 0x000fe40008000000 */
[----:B-1----:R-:W-:Y:S01]  /*15c0*/  IMAD.WIDE R4, R5, 0x4, R2 ;  /* 0x0000000405047825 */ /* 0x002fe200078e0202 */
[----:B------:R-:W0:Y:S04]  /*15d0*/  LDS R7, [R8+UR6] ;  /* 0x0000000608077984 */ /* 0x000e280008000800 */
[----:B0-----:R0:W-:Y:S01]  /*15e0*/  STG.E desc[UR12][R4.64], R7 ;  /* 0x0000000704007986 */ /* 0x0011e2000c10190c */
[----:B------:R-:W-:Y:S05]  /*15f0*/  @!P0 BRA `(.L_x_18763) ;  /* 0x0000000000508947 */ /* 0x000fea0003800000 */
[----:B------:R-:W-:Y:S01]  /*1600*/  ISETP.NE.AND P0, PT, R6, 0x2, PT ;  /* 0x000000020600780c */ /* 0x000fe20003f05270 */
[----:B------:R-:W-:Y:S01]  /*1610*/  VIADD R11, R10, UR10 ;  /* 0x0000000a0a0b7c36 */ /* 0x000fe20008000000 */
[----:B0-----:R-:W0:Y:S01]  /*1620*/  LDS R7, [R10+UR10] ;  /* 0x0000000a0a077984 */ /* 0x001e220008000800 */
[C---:B------:R-:W-:Y:S02]  /*1630*/  IADD3 R8, PT, PT, R29.reuse, UR11, RZ ;  /* 0x0000000b1d087c10 */ /* 0x040fe4000fffe0ff */
[----:B------:R-:W-:Y:S02]  /*1640*/  LOP3.LUT R4, R29, 0x1, RZ, 0xc0, !PT ;  /* 0x000000011d047812 */ /* 0x000fe400078ec0ff */
[----:B------:R-:W-:Y:S01]  /*1650*/  SHF.R.U32.HI R5, RZ, 0x1, R29 ;  /* 0x00000001ff057819 */ /* 0x000fe2000001161d */
[----:B------:R-:W-:-:S04]  /*1660*/  IMAD.MOV.U32 R29, RZ, RZ, R8 ;  /* 0x000000ffff1d7224 */ /* 0x000fc800078e0008 */
[----:B------:R-:W-:Y:S01]  /*1670*/  IMAD R5, R5, UR5, R4 ;  /* 0x0000000505057c24 */ /* 0x000fe2000f8e0204 */
[----:B------:R-:W1:Y:S01]  /*1680*/  @P0 LDS R11, [R11+UR10] ;  /* 0x0000000a0b0b0984 */ /* 0x000e620008000800 */
[----:B------:R-:W-:Y:S02]  /*1690*/  @P0 LOP3.LUT R6, R8, 0x1, RZ, 0xc0, !PT ;  /* 0x0000000108060812 */ /* 0x000fe400078ec0ff */
[----:B------:R-:W-:Y:S01]  /*16a0*/  @P0 SHF.R.U32.HI R9, RZ, 0x1, R8 ;  /* 0x00000001ff090819 */ /* 0x000fe20000011608 */
[----:B------:R-:W-:-:S04]  /*16b0*/  IMAD.IADD R5, R0, 0x1, R5 ;  /* 0x0000000100057824 */ /* 0x000fc800078e0205 */
[----:B------:R-:W-:Y:S01]  /*16c0*/  @P0 IMAD R9, R9, UR5, R6 ;  /* 0x0000000509090c24 */ /* 0x000fe2000f8e0206 */
[----:B------:R-:W-:Y:S01]  /*16d0*/  IADD3 R6, PT, PT, R8, UR11, RZ ;  /* 0x0000000b08067c10 */ /* 0x000fe2000fffe0ff */
[----:B------:R-:W-:-:S04]  /*16e0*/  IMAD.WIDE R4, R5, 0x4, R2 ;  /* 0x0000000405047825 */ /* 0x000fc800078e0202 */
[----:B------:R-:W-:Y:S02]  /*16f0*/  @P0 IMAD.IADD R9, R0, 0x1, R9 ;  /* 0x0000000100090824 */ /* 0x000fe400078e0209 */
[----:B------:R-:W-:Y:S02]  /*1700*/  @P0 IMAD.MOV.U32 R29, RZ, RZ, R6 ;  /* 0x000000ffff1d0224 */ /* 0x000fe400078e0006 */
[----:B------:R-:W-:Y:S01]  /*1710*/  @P0 IMAD.WIDE R2, R9, 0x4, R2 ;  /* 0x0000000409020825 */ /* 0x000fe200078e0202 */
[----:B0-----:R0:W-:Y:S04]  /*1720*/  STG.E desc[UR12][R4.64], R7 ;  /* 0x0000000704007986 */ /* 0x0011e8000c10190c */
[----:B-1----:R0:W-:Y:S02]  /*1730*/  @P0 STG.E desc[UR12][R2.64], R11 ;  /* 0x0000000b02000986 */ /* 0x0021e4000c10190c */
.L_x_18763:
[----:B------:R-:W-:Y:S05]  /*1740*/  BSYNC.RECONVERGENT B1 ;  /* 0x0000000000017941 */ /* 0x000fea0003800200 */
.L_x_18762:
[----:B------:R-:W-:Y:S05]  /*1750*/  @!P1 BRA `(.L_x_18761) ;  /* 0x00000000009c9947 */ /* 0x000fea0003800000 */
[----:B0-----:R-:W0:Y:S01]  /*1760*/  S2R R7, SR_CgaCtaId ;  /* 0x0000000000077919 */ /* 0x001e220000008800 */
[----:B-1-34-:R-:W1:Y:S01]  /*1770*/  LDC.64 R2, c[0x0][0x3a0] ;  /* 0x0000e800ff027b82 */ /* 0x01ae620000000a00 */
[----:B------:R-:W-:Y:S02]  /*1780*/  MOV R6, 0x400 ;  /* 0x0000040000067802 */ /* 0x000fe40000000f00 */
[C---:B------:R-:W-:Y:S02]  /*1790*/  IADD3 R4, PT, PT, R29.reuse, UR11, RZ ;  /* 0x0000000b1d047c10 */ /* 0x040fe4000fffe0ff */
[----:B------:R-:W-:Y:S01]  /*17a0*/  LOP3.LUT R5, R29, 0x1, RZ, 0xc0, !PT ;  /* 0x000000011d057812 */ /* 0x000fe200078ec0ff */
[----:B------:R-:W-:Y:S01]  /*17b0*/  VIADD R6, R6, 0x200 ;  /* 0x0000020006067836 */ /* 0x000fe20000000000 */
[----:B------:R-:W-:-:S03]  /*17c0*/  LOP3.LUT R13, R4, 0x1, RZ, 0xc0, !PT ;  /* 0x00000001040d7812 */ /* 0x000fc600078ec0ff */
[C---:B------:R-:W-:Y:S01]  /*17d0*/  IMAD.IADD R12, R0.reuse, 0x1, R5 ;  /* 0x00000001000c7824 */ /* 0x040fe200078e0205 */
[----:B------:R-:W-:Y:S02]  /*17e0*/  IADD3 R13, PT, PT, R0, R13, RZ ;  /* 0x0000000d000d7210 */ /* 0x000fe40007ffe0ff */
[----:B0-----:R-:W-:-:S07]  /*17f0*/  LEA R0, R7, R6, 0x18 ;  /* 0x0000000607007211 */ /* 0x001fce00078ec0ff */
.L_x_18764:
[C---:B0-----:R-:W-:Y:S02]  /*1800*/  IMAD R4, R29.reuse, 0x4, R0 ;  /* 0x000000041d047824 */ /* 0x041fe400078e0200 */
[----:B------:R-:W-:Y:S01]  /*1810*/  VIADD R5, R29, UR11 ;  /* 0x0000000b1d057c36 */ /* 0x000fe20008000000 */
[----:B------:R-:W-:Y:S01]  /*1820*/  SHF.R.U32.HI R29, RZ, 0x1, R29 ;  /* 0x00000001ff1d7819 */ /* 0x000fe2000001161d */
[----:B--2---:R-:W-:Y:S01]  /*1830*/  VIADD R19, R4, UR10 ;  /* 0x0000000a04137c36 */ /* 0x004fe20008000000 */
[----:B------:R-:W0:Y:S02]  /*1840*/  LDS R15, [R4] ;  /* 0x00000000040f7984 */ /* 0x000e240000000800 */
[----:B------:R-:W-:Y:S02]  /*1850*/  IADD3 R7, PT, PT, R5, UR11, RZ ;  /* 0x0000000b05077c10 */ /* 0x000fe4000fffe0ff */
[----:B------:R-:W-:Y:S01]  /*1860*/  IADD3 R17, PT, PT, R19, UR10, RZ ;  /* 0x0000000a13117c10 */ /* 0x000fe2000fffe0ff */
[----:B------:R1:W2:Y:S01]  /*1870*/  LDS R27, [R4+UR10] ;  /* 0x0000000a041b7984 */ /* 0x0002a20008000800 */
[----:B------:R-:W-:Y:S01]  /*1880*/  SHF.R.U32.HI R6, RZ, 0x1, R5 ;  /* 0x00000001ff067819 */ /* 0x000fe20000011605 */
[----:B------:R-:W-:Y:S01]  /*1890*/  VIADD R14, R7, UR11 ;  /* 0x0000000b070e7c36 */ /* 0x000fe20008000000 */
[----:B------:R-:W-:Y:S01]  /*18a0*/  SHF.R.U32.HI R9, RZ, 0x1, R7 ;  /* 0x00000001ff097819 */ /* 0x000fe20000011607 */
[----:B------:R-:W3:Y:S01]  /*18b0*/  LDS R19, [R19+UR10] ;  /* 0x0000000a13137984 */ /* 0x000ee20008000800 */
[----:B------:R-:W-:-:S02]  /*18c0*/  IMAD R5, R29, UR5, R12 ;  /* 0x000000051d057c24 */ /* 0x000fc4000f8e020c */
[----:B------:R-:W-:Y:S01]  /*18d0*/  SHF.R.U32.HI R8, RZ, 0x1, R14 ;  /* 0x00000001ff087819 */ /* 0x000fe2000001160e */
[----:B------:R-:W4:Y:S01]  /*18e0*/  LDS R17, [R17+UR10] ;  /* 0x0000000a11117984 */ /* 0x000f220008000800 */
[--C-:B------:R-:W-:Y:S01]  /*18f0*/  IMAD R7, R6, UR5, R13.reuse ;  /* 0x0000000506077c24 */ /* 0x100fe2000f8e020d */
        /* <DEDUP_REMOVED lines=9> */
[----:B--2---:R0:W-:Y:S04]  /*1990*/  STG.E desc[UR12][R6.64], R27 ;  /* 0x0000001b06007986 */ /* 0x0041e8000c10190c */
[----:B---3--:R0:W-:Y:S04]  /*19a0*/  STG.E desc[UR12][R8.64], R19 ;  /* 0x0000001308007986 */ /* 0x0081e8000c10190c */
[----:B----4-:R0:W-:Y:S01]  /*19b0*/  STG.E desc[UR12][R10.64], R17 ;  /* 0x000000110a007986 */ /* 0x0101e2000c10190c */
[----:B------:R-:W-:Y:S05]  /*19c0*/  @!P0 BRA `(.L_x_18764) ;  /* 0xfffffffc008c8947 */ /* 0x000fea000383ffff */
.L_x_18761:
[----:B------:R-:W-:Y:S05]  /*19d0*/  BSYNC.RECONVERGENT B0 ;  /* 0x0000000000007941 */ /* 0x000fea0003800200 */
.L_x_18760:
[C---:B------:R-:W-:Y:S01]  /*19e0*/  IMAD.IADD R23, R26.reuse, 0x1, R23 ;  /* 0x000000011a177824 */ /* 0x040fe200078e0217 */
[----:B------:R-:W-:-:S04]  /*19f0*/  SHF.L.U32 R0, R26, 0x2, RZ ;  /* 0x000000021a007819 */ /* 0x000fc800000006ff */
[----:B------:R-:W-:-:S13]  /*1a00*/  ISETP.GE.U32.AND P0, PT, R23, R0, PT ;  /* 0x000000001700720c */ /* 0x000fda0003f06070 */
[----:B------:R-:W-:Y:S05]  /*1a10*/  @!P0 BRA `(.L_x_18765) ;  /* 0xffffffec00d48947 */ /* 0x000fea000383ffff */
[----:B------:R-:W-:Y:S05]  /*1a20*/  EXIT ;  /* 0x000000000000794d */ /* 0x000fea0003800000 */
.L_x_18758:
[----:B------:R-:W-:Y:S01]  /*1a30*/  HFMA2 R3, -RZ, RZ, 0, 0.0020122528076171875 ;  /* 0x0000181fff037431 */ /* 0x000fe200000001ff */
[----:B------:R-:W-:Y:S01]  /*1a40*/  BSSY B0, `(.L_x_18766) ;  /* 0x0000006000007945 */ /* 0x000fe20003800000 */
[----:B------:R-:W-:Y:S02]  /*1a50*/  IMAD.MOV.U32 R2, RZ, RZ, R24 ;  /* 0x000000ffff027224 */ /* 0x000fe400078e0018 */
[----:B------:R-:W-:-:S07]  /*1a60*/  IMAD.MOV.U32 R0, RZ, RZ, -0x1 ;  /* 0xffffffffff007424 */ /* 0x000fce00078e00ff */
[----:B01234-:R-:W-:Y:S05]  /*1a70*/  WARPSYNC.COLLECTIVE R0, `(.L_x_18767) ;  /* 0x0000000000087348 */ /* 0x01ffea0003c00000 */
[----:B-1----:R1:W0:Y:S02]  /*1a80*/  SHFL.IDX P1, R0, R27, R2, R3 ;  /* 0x000000021b007389 */ /* 0x0022240000020003 */
[----:B01234-:R-:W-:Y:S05]  /*1a90*/  ENDCOLLECTIVE ;  /* 0x000000000000791b */ /* 0x01ffea0003800000 */
.L_x_18767:
[----:B------:R-:W-:Y:S05]  /*1aa0*/  BSYNC B0 ;  /* 0x0000000000007941 */ /* 0x000fea0003800000 */
.L_x_18766:
[----:B------:R-:W-:Y:S01]  /*1ab0*/  MOV R28, R0 ;  /* 0x00000000001c7202 */ /* 0x000fe20000000f00 */
[----:B------:R-:W-:Y:S02]  /*1ac0*/  HFMA2 R3, -RZ, RZ, 0, 0.0020122528076171875 ;  /* 0x0000181fff037431 */ /* 0x000fe400000001ff */
[----:B------:R-:W-:Y:S02]  /*1ad0*/  IMAD.MOV.U32 R0, RZ, RZ, -0x1 ;  /* 0xffffffffff007424 */ /* 0x000fe400078e00ff */
[----:B------:R-:W-:Y:S02]  /*1ae0*/  IMAD.MOV.U32 R2, RZ, RZ, R9 ;  /* 0x000000ffff027224 */ /* 0x000fe400078e0009 */
[----:B------:R-:W-:-:S07]  /*1af0*/  IMAD R29, R17, R28, RZ ;  /* 0x0000001c111d7224 */ /* 0x000fce00078e02ff */
[----:B------:R-:W-:Y:S05]  /*1b00*/  WARPSYNC.COLLECTIVE R0, `(.L_x_18768) ;  /* 0x0000000000087348 */ /* 0x000fea0003c00000 */
[----:B------:R0:W1:Y:S02]  /*1b10*/  SHFL.IDX P1, R0, R27, R2, R3 ;  /* 0x000000021b007389 */ /* 0x0000640000020003 */
[----:B01----:R-:W-:Y:S05]  /*1b20*/  ENDCOLLECTIVE ;  /* 0x000000000000791b */ /* 0x003fea0003800000 */
.L_x_18768:
[----:B------:R-:W-:Y:S01]  /*1b30*/  MOV R2, R8 ;  /* 0x0000000800027202 */ /* 0x000fe20000000f00 */
[----:B------:R-:W-:Y:S02]  /*1b40*/  IMAD R28, R16, R0, R29 ;  /* 0x00000000101c7224 */ /* 0x000fe400078e021d */
[----:B------:R-:W-:-:S07]  /*1b50*/  IMAD.MOV.U32 R0, RZ, RZ, -0x1 ;  /* 0xffffffffff007424 */ /* 0x000fce00078e00ff */
[----:B------:R-:W-:Y:S05]  /*1b60*/  WARPSYNC.COLLECTIVE R0, `(.L_x_18769) ;  /* 0x0000000000087348 */ /* 0x000fea0003c00000 */
[----:B------:R0:W1:Y:S02]  /*1b70*/  SHFL.IDX P1, R0, R27, R2, R3 ;  /* 0x000000021b007389 */ /* 0x0000640000020003 */
[----:B01----:R-:W-:Y:S05]  /*1b80*/  ENDCOLLECTIVE ;  /* 0x000000000000791b */ /* 0x003fea0003800000 */
.L_x_18769:
[----:B------:R-:W-:Y:S01]  /*1b90*/  IMAD.MOV.U32 R2, RZ, RZ, R7 ;  /* 0x000000ffff027224 */ /* 0x000fe200078e0007 */
[----:B------:R-:W-:Y:S02]  /*1ba0*/  MOV R29, R0 ;  /* 0x00000000001d7202 */ /* 0x000fe40000000f00 */
[----:B------:R-:W-:-:S03]  /*1bb0*/  MOV R0, 0xffffffff ;  /* 0xffffffff00007802 */ /* 0x000fc60000000f00 */
[----:B------:R-:W-:-:S07]  /*1bc0*/  IMAD R29, R15, R29, R28 ;  /* 0x0000001d0f1d7224 */ /* 0x000fce00078e021c */
[----:B------:R-:W-:Y:S05]  /*1bd0*/  WARPSYNC.COLLECTIVE R0, `(.L_x_18770) ;  /* 0x0000000000087348 */ /* 0x000fea0003c00000 */
[----:B------:R0:W1:Y:S02]  /*1be0*/  SHFL.IDX P1, R0, R27, R2, R3 ;  /* 0x000000021b007389 */ /* 0x0000640000020003 */
[----:B01----:R-:W-:Y:S05]  /*1bf0*/  ENDCOLLECTIVE ;  /* 0x000000000000791b */ /* 0x003fea0003800000 */
.L_x_18770:
[----:B------:R-:W-:Y:S01]  /*1c00*/  MOV R2, R21 ;  /* 0x0000001500027202 */ /* 0x000fe20000000f00 */
[----:B------:R-:W-:Y:S02]  /*1c10*/  IMAD.MOV.U32 R28, RZ, RZ, R0 ;  /* 0x000000ffff1c7224 */ /* 0x000fe400078e0000 */
[----:B------:R-:W-:Y:S02]  /*1c20*/  IMAD.MOV.U32 R0, RZ, RZ, -0x1 ;  /* 0xffffffffff007424 */ /* 0x000fe400078e00ff */
[----:B------:R-:W-:-:S07]  /*1c30*/  IMAD R28, R14, R28, R29 ;  /* 0x0000001c0e1c7224 */ /* 0x000fce00078e021d */
[----:B------:R-:W-:Y:S05]  /*1c40*/  WARPSYNC.COLLECTIVE R0, `(.L_x_18771) ;  /* 0x0000000000087348 */ /* 0x000fea0003c00000 */
[----:B------:R0:W1:Y:S02]  /*1c50*/  SHFL.IDX P1, R0, R27, R2, R3 ;  /* 0x000000021b007389 */ /* 0x0000640000020003 */
[----:B01----:R-:W-:Y:S05]  /*1c60*/  ENDCOLLECTIVE ;  /* 0x000000000000791b */ /* 0x003fea0003800000 */
.L_x_18771:
[----:B------:R-:W-:Y:S01]  /*1c70*/  IMAD.MOV.U32 R2, RZ, RZ, R6 ;  /* 0x000000ffff027224 */ /* 0x000fe200078e0006 */
[----:B------:R-:W-:Y:S02]  /*1c80*/  MOV R29, R0 ;  /* 0x00000000001d7202 */ /* 0x000fe40000000f00 */
[----:B------:R-:W-:-:S03]  /*1c90*/  MOV R0, 0xffffffff ;  /* 0xffffffff00007802 */ /* 0x000fc60000000f00 */
[----:B------:R-:W-:-:S07]  /*1ca0*/  IMAD R28, R19, R29, R28 ;  /* 0x0000001d131c7224 */ /* 0x000fce00078e021c */
[----:B------:R-:W-:Y:S05]  /*1cb0*/  WARPSYNC.COLLECTIVE R0, `(.L_x_18772) ;  /* 0x0000000000087348 */ /* 0x000fea0003c00000 */
[----:B------:R0:W1:Y:S02]  /*1cc0*/  SHFL.IDX P1, R0, R27, R2, R3 ;  /* 0x000000021b007389 */ /* 0x0000640000020003 */
[----:B01----:R-:W-:Y:S05]  /*1cd0*/  ENDCOLLECTIVE ;  /* 0x000000000000791b */ /* 0x003fea0003800000 */
.L_x_18772:
[----:B------:R-:W-:Y:S01]  /*1ce0*/  MOV R2, R5 ;  /* 0x0000000500027202 */ /* 0x000fe20000000f00 */
[----:B------:R-:W-:Y:S02]  /*1cf0*/  IMAD.MOV.U32 R29, RZ, RZ, R0 ;  /* 0x000000ffff1d7224 */ /* 0x000fe400078e0000 */
[----:B------:R-:W-:Y:S02]  /*1d00*/  IMAD.MOV.U32 R0, RZ, RZ, -0x1 ;  /* 0xffffffffff007424 */ /* 0x000fe400078e00ff */
[----:B------:R-:W-:-:S07]  /*1d10*/  IMAD R29, R13, R29, R28 ;  /* 0x0000001d0d1d7224 */ /* 0x000fce00078e021c */
[----:B------:R-:W-:Y:S05]  /*1d20*/  WARPSYNC.COLLECTIVE R0, `(.L_x_18773) ;  /* 0x0000000000087348 */ /* 0x000fea0003c00000 */
[----:B------:R0:W1:Y:S02]  /*1d30*/  SHFL.IDX P1, R0, R27, R2, R3 ;  /* 0x000000021b007389 */ /* 0x0000640000020003 */
[----:B01----:R-:W-:Y:S05]  /*1d40*/  ENDCOLLECTIVE ;  /* 0x000000000000791b */ /* 0x003fea0003800000 */
.L_x_18773:
[----:B------:R-:W-:Y:S01]  /*1d50*/  IMAD.MOV.U32 R2, RZ, RZ, R20 ;  /* 0x000000ffff027224 */ /* 0x000fe200078e0014 */
[----:B------:R-:W-:Y:S02]  /*1d60*/  MOV R28, R0 ;  /* 0x00000000001c7202 */ /* 0x000fe40000000f00 */
[----:B------:R-:W-:-:S03]  /*1d70*/  MOV R0, 0xffffffff ;  /* 0xffffffff00007802 */ /* 0x000fc60000000f00 */
[----:B------:R-:W-:-:S07]  /*1d80*/  IMAD R29, R12, R28, R29 ;  /* 0x0000001c0c1d7224 */ /* 0x000fce00078e021d */
[----:B------:R-:W-:Y:S05]  /*1d90*/  WARPSYNC.COLLECTIVE R0, `(.L_x_18774) ;  /* 0x0000000000087348 */ /* 0x000fea0003c00000 */
[----:B------:R0:W1:Y:S02]  /*1da0*/  SHFL.IDX P1, R0, R27, R2, R3 ;  /* 0x000000021b007389 */ /* 0x0000640000020003 */
[----:B01----:R-:W-:Y:S05]  /*1db0*/  ENDCOLLECTIVE ;  /* 0x000000000000791b */ /* 0x003fea0003800000 */
.L_x_18774:
[----:B------:R-:W-:Y:S05]  /*1dc0*/  BRA `(.L_x_18775) ;  /* 0xfffffff400747947 */ /* 0x000fea000383ffff */
.L_x_18776:
        /* <DEDUP_REMOVED lines=11> */
.L_x_58395:


//--------------------- .text._Z9cuda_gemmIiLi256ELi4ELi1ELi16ELi8ELi8ELi32ELi0ELi0EEviiiPT_S1_S1_ii --------------------------
	.section	.text._Z9cuda_gemmIiLi256ELi4ELi1ELi16ELi8ELi8ELi32ELi0ELi0EEviiiPT_S1_S1_ii,"ax",@progbits
	.align	128
        .global         _Z9cuda_gemmIiLi256ELi4ELi1ELi16ELi8ELi8ELi32ELi0ELi0EEviiiPT_S1_S1_ii
        .type           _Z9cuda_gemmIiLi256ELi4ELi1ELi16ELi8ELi8ELi32ELi0ELi0EEviiiPT_S1_S1_ii,@function
        .size           _Z9cuda_gemmIiLi256ELi4ELi1ELi16ELi8ELi8ELi32ELi0ELi0EEviiiPT_S1_S1_ii,(.L_x_58396 - _Z9cuda_gemmIiLi256ELi4ELi1ELi16ELi8ELi8ELi32ELi0ELi0EEviiiPT_S1_S1_ii)
        .other          _Z9cuda_gemmIiLi256ELi4ELi1ELi16ELi8ELi8ELi32ELi0ELi0EEviiiPT_S1_S1_ii,@"STO_CUDA_ENTRY STV_DEFAULT"
_Z9cuda_gemmIiLi256ELi4ELi1ELi16ELi8ELi8ELi32ELi0ELi0EEviiiPT_S1_S1_ii:
.text._Z9cuda_gemmIiLi256ELi4ELi1ELi16ELi8ELi8ELi32ELi0ELi0EEviiiPT_S1_S1_ii:
        /* <DEDUP_REMOVED lines=36> */
.L_x_18779:
        /* <DEDUP_REMOVED lines=25> */
.L_x_18778:
[----:B------:R-:W-:Y:S05]  /*03d0*/  BSYNC.RECONVERGENT B0 ;  /* 0x0000000000007941 */ /* 0x000fea0003800200 */
.L_x_18777:
        /* <DEDUP_REMOVED lines=198> */
.L_x_18883:
        /* <DEDUP_REMOVED lines=31> */
.L_x_18783:
[----:B------:R-:W-:Y:S05]  /*1230*/  BSYNC.RECONVERGENT B1 ;  /* 0x0000000000017941 */ /* 0x000fea0003800200 */
.L_x_18782:
        /* <DEDUP_REMOVED lines=11> */
.L_x_18786:
        /* <DEDUP_REMOVED lines=27> */
.L_x_18785:
[----:B------:R-:W-:Y:S05]  /*14a0*/  BSYNC.RECONVERGENT B1 ;  /* 0x0000000000017941 */ /* 0x000fea0003800200 */
.L_x_18784:
        /* <DEDUP_REMOVED lines=11> */
.L_x_18788:
[----:B------:R-:W-:Y:S05]  /*1560*/  BSYNC.RECONVERGENT B1 ;  /* 0x0000000000017941 */ /* 0x000fea0003800200 */
.L_x_18787:
[----:B------:R-:W-:Y:S05]  /*1570*/  @!P1 BRA `(.L_x_18781) ;  /* 0x0000000000389947 */ /* 0x000fea0003800000 */
[----:B-1----:R-:W0:Y:S01]  /*1580*/  S2R R29, SR_CgaCtaId ;  /* 0x00000000001d7919 */ /* 0x002e220000008800 */
[----:B---3--:R-:W-:-:S05]  /*1590*/  MOV R28, 0x400 ;  /* 0x00000400001c7802 */ /* 0x008fca0000000f00 */
[----:B------:R-:W-:-:S05]  /*15a0*/  VIADD R28, R28, 0x200 ;  /* 0x000002001c1c7836 */ /* 0x000fca0000000000 */
[----:B0-----:R-:W-:-:S07]  /*15b0*/  LEA R31, R29, R28, 0x18 ;  /* 0x0000001c1d1f7211 */ /* 0x001fce00078ec0ff */
.L_x_18789:
        /* <DEDUP_REMOVED lines=10> */
.L_x_18781:
[----:B------:R-:W-:Y:S05]  /*1660*/  BSYNC.RECONVERGENT B0 ;  /* 0x0000000000007941 */ /* 0x000fea0003800200 */
.L_x_18780:
[----:B------:R-:W-:Y:S01]  /*1670*/  BAR.SYNC.DEFER_BLOCKING 0x0 ;  /* 0x0000000000007b1d */ /* 0x000fe20000010000 */
[----:B------:R-:W-:-:S09]  /*1680*/  UISETP.GE.AND UP0, UPT, UR6, 0x1, UPT ;  /* 0x000000010600788c */ /* 0x000fd2000bf06270 */
[----:B------:R-:W-:Y:S05]  /*1690*/  BRA.U !UP0, `(.L_x_18790) ;  /* 0x0000002108447547 */ /* 0x000fea000b800000 */
[----:B------:R-:W-:-:S09]  /*16a0*/  UISETP.NE.AND UP0, UPT, UR21, 0x1, UPT ;  /* 0x000000011500788c */ /* 0x000fd2000bf05270 */
[----:B------:R-:W-:Y:S05]  /*16b0*/  BRA.U UP0, `(.L_x_18791) ;  /* 0x0000000900ac7547 */ /* 0x000fea000b800000 */
[----:B01----:R-:W-:Y:S01]  /*16c0*/  HFMA2 R31, -RZ, RZ, 0, 0 ;  /* 0x00000000ff1f7431 */ /* 0x003fe200000001ff */
[----:B------:R-:W-:Y:S06]  /*16d0*/  BSSY B1, `(.L_x_18792) ;  /* 0x00000a8000017945 */ /* 0x000fec0003800000 */
.L_x_18820:
        /* <DEDUP_REMOVED lines=18> */
.L_x_18793:
        /* <DEDUP_REMOVED lines=8> */
.L_x_18794:
        /* <DEDUP_REMOVED lines=8> */
.L_x_18795:
        /* <DEDUP_REMOVED lines=8> */
.L_x_18796:
        /* <DEDUP_REMOVED lines=8> */
.L_x_18797:
        /* <DEDUP_REMOVED lines=9> */
.L_x_18798:
        /* <DEDUP_REMOVED lines=9> */
.L_x_18799:
        /* <DEDUP_REMOVED lines=9> */
.L_x_18800:
        /* <DEDUP_REMOVED lines=33> */
.L_x_18819:
[----:B0-----:R-:W-:Y:S02]  /*1dc0*/  IMAD R33, R29, 0x24, R32 ;  /* 0x000000241d217824 */ /* 0x001fe400078e0220 */
[----:B------:R-:W-:-:S03]  /*1dd0*/  HFMA2 R34, -RZ, RZ, 0, 0 ;  /* 0x00000000ff227431 */ /* 0x000fc600000001ff */
[----:B---3--:R0:W3:Y:S01]  /*1de0*/  LDS R50, [R33] ;  /* 0x0000000021327984 */ /* 0x0080e20000000800 */
[----:B------:R-:W-:Y:S05]  /*1df0*/  @!P5 BRA `(.L_x_18803) ;  /* 0x000000000010d947 */ /* 0x000fea0003800000 */
[----:B------:R-:W-:-:S03]  /*1e00*/  UMOV UR12, 0xffffffff ;  /* 0xffffffff000c7882 */ /* 0x000fc60000000000 */
[----:B------:R-:W-:Y:S05]  /*1e10*/  BRA.DIV UR12, `(.L_x_18804) ;  /* 0x0000002a0c287947 */ /* 0x000fea000b800000 */
[----:B---3--:R3:W0:Y:S02]  /*1e20*/  SHFL.IDX PT, R35, R50, R38, R19 ;  /* 0x0000002632237389 */ /* 0x00862400000e0013 */
.L_x_18886:
[----:B01----:R-:W-:-:S07]  /*1e30*/  IMAD R34, R40, R35, RZ ;  /* 0x0000002328227224 */ /* 0x003fce00078e02ff */
.L_x_18803:
[----:B------:R-:W-:Y:S05]  /*1e40*/  @!P4 BRA `(.L_x_18805) ;  /* 0x000000000010c947 */ /* 0x000fea0003800000 */
[----:B------:R-:W-:-:S03]  /*1e50*/  UMOV UR12, 0xffffffff ;  /* 0xffffffff000c7882 */ /* 0x000fc60000000000 */
[----:B------:R-:W-:Y:S05]  /*1e60*/  BRA.DIV UR12, `(.L_x_18806) ;  /* 0x0000002a0c347947 */ /* 0x000fea000b800000 */
[----:B---3--:R3:W0:Y:S02]  /*1e70*/  SHFL.IDX PT, R35, R50, R6, R19 ;  /* 0x0000000632237389 */ /* 0x00862400000e0013 */
.L_x_18889:
[----:B0---4-:R-:W-:-:S07]  /*1e80*/  IMAD R34, R41, R35, R34 ;  /* 0x0000002329227224 */ /* 0x011fce00078e0222 */
.L_x_18805:
[----:B------:R-:W-:Y:S05]  /*1e90*/  @!P3 BRA `(.L_x_18807) ;  /* 0x000000000010b947 */ /* 0x000fea0003800000 */
[----:B------:R-:W-:-:S03]  /*1ea0*/  UMOV UR12, 0xffffffff ;  /* 0xffffffff000c7882 */ /* 0x000fc60000000000 */
[----:B------:R-:W-:Y:S05]  /*1eb0*/  BRA.DIV UR12, `(.L_x_18808) ;  /* 0x0000002a0c407947 */ /* 0x000fea000b800000 */
[----:B---3--:R3:W0:Y:S02]  /*1ec0*/  SHFL.IDX PT, R35, R50, R7, R19 ;  /* 0x0000000732237389 */ /* 0x00862400000e0013 */
.L_x_18892:
[----:B0-----:R-:W-:-:S07]  /*1ed0*/  IMAD R34, R42, R35, R34 ;  /* 0x000000232a227224 */ /* 0x001fce00078e0222 */
.L_x_18807:
[----:B------:R-:W-:Y:S05]  /*1ee0*/  @!P2 BRA `(.L_x_18809) ;  /* 0x000000000010a947 */ /* 0x000fea0003800000 */
[----:B------:R-:W-:-:S03]  /*1ef0*/  UMOV UR12, 0xffffffff ;  /* 0xffffffff000c7882 */ /* 0x000fc60000000000 */
[----:B------:R-:W-:Y:S05]  /*1f00*/  BRA.DIV UR12, `(.L_x_18810) ;  /* 0x0000002a0c4c7947 */ /* 0x000fea000b800000 */
[----:B---3--:R3:W0:Y:S02]  /*1f10*/  SHFL.IDX PT, R35, R50, R8, R19 ;  /* 0x0000000832237389 */ /* 0x00862400000e0013 */
.L_x_18895:
[----:B0-----:R-:W-:-:S07]  /*1f20*/  IMAD R34, R43, R35, R34 ;  /* 0x000000232b227224 */ /* 0x001fce00078e0222 */
.L_x_18809:
[----:B------:R-:W-:Y:S05]  /*1f30*/  @!P1 BRA `(.L_x_18811) ;  /* 0x0000000000109947 */ /* 0x000fea0003800000 */
[----:B------:R-:W-:-:S03]  /*1f40*/  UMOV UR12, 0xffffffff ;  /* 0xffffffff000c7882 */ /* 0x000fc60000000000 */
[----:B------:R-:W-:Y:S05]  /*1f50*/  BRA.DIV UR12, `(.L_x_18812) ;  /* 0x0000002a0c587947 */ /* 0x000fea000b800000 */
[----:B---3--:R3:W0:Y:S02]  /*1f60*/  SHFL.IDX PT, R35, R50, R9, R19 ;  /* 0x0000000932237389 */ /* 0x00862400000e0013 */
.L_x_18898:
[----:B0-----:R-:W-:-:S07]  /*1f70*/  IMAD R34, R44, R35, R34 ;  /* 0x000000232c227224 */ /* 0x001fce00078e0222 */
.L_x_18811:
[----:B0-----:R-:W0:Y:S02]  /*1f80*/  LDC R33, c[0x0][0x3ac] ;  /* 0x0000eb00ff217b82 */ /* 0x001e240000000800 */
[----:B0-----:R-:W-:-:S13]  /*1f90*/  ISETP.GE.AND P0, PT, R33, 0x6, PT ;  /* 0x000000062100780c */ /* 0x001fda0003f06270 */
[----:B------:R-:W-:Y:S05]  /*1fa0*/  @!P0 BRA `(.L_x_18813) ;  /* 0x0000000000108947 */ /* 0x000fea0003800000 */
[----:B------:R-:W-:-:S03]  /*1fb0*/  UMOV UR12, 0xffffffff ;  /* 0xffffffff000c7882 */ /* 0x000fc60000000000 */
[----:B------:R-:W-:Y:S05]  /*1fc0*/  BRA.DIV UR12, `(.L_x_18814) ;  /* 0x0000002a0c5c7947 */ /* 0x000fea000b800000 */
[----:B---3--:R0:W3:Y:S02]  /*1fd0*/  SHFL.IDX PT, R35, R50, R10, R19 ;  /* 0x0000000a32237389 */ /* 0x0080e400000e0013 */
.L_x_18901:
[----:B---3--:R-:W-:-:S07]  /*1fe0*/  IMAD R34, R45, R35, R34 ;  /* 0x000000232d227224 */ /* 0x008fce00078e0222 */
.L_x_18813:
[----:B------:R-:W-:-:S13]  /*1ff0*/  ISETP.GE.AND P0, PT, R33, 0x7, PT ;  /* 0x000000072100780c */ /* 0x000fda0003f06270 */
[----:B------:R-:W-:Y:S05]  /*2000*/  @!P0 BRA `(.L_x_18815) ;  /* 0x0000000000108947 */ /* 0x000fea0003800000 */
[----:B------:R-:W-:-:S03]  /*2010*/  UMOV UR12, 0xffffffff ;  /* 0xffffffff000c7882 */ /* 0x000fc60000000000 */
[----:B------:R-:W-:Y:S05]  /*2020*/  BRA.DIV UR12, `(.L_x_18816) ;  /* 0x0000002a0c647947 */ /* 0x000fea000b800000 */
[----:B---3--:R3:W0:Y:S02]  /*2030*/  SHFL.IDX PT, R35, R50, R11, R19 ;  /* 0x0000000b32237389 */ /* 0x00862400000e0013 */
.L_x_18904:
[----:B0-----:R-:W-:-:S07]  /*2040*/  IMAD R34, R46, R35, R34 ;  /* 0x000000232e227224 */ /* 0x001fce00078e0222 */
.L_x_18815:
[----:B------:R-:W-:-:S13]  /*2050*/  ISETP.GE.AND P0, PT, R33, 0x8, PT ;  /* 0x000000082100780c */ /* 0x000fda0003f06270 */
[----:B------:R-:W-:Y:S05]  /*2060*/  @!P0 BRA `(.L_x_18817) ;  /* 0x0000000000108947 */ /* 0x000fea0003800000 */
[----:B------:R-:W-:-:S03]  /*2070*/  UMOV UR12, 0xffffffff ;  /* 0xffffffff000c7882 */ /* 0x000fc60000000000 */
[----:B------:R-:W-:Y:S05]  /*2080*/  BRA.DIV UR12, `(.L_x_18818) ;  /* 0x0000002a0c6c7947 */ /* 0x000fea000b800000 */
[----:B---3--:R3:W0:Y:S02]  /*2090*/  SHFL.IDX PT, R35, R50, R12, R19 ;  /* 0x0000000c32237389 */ /* 0x00862400000e0013 */
.L_x_18907:
[----:B0-----:R-:W-:-:S07]  /*20a0*/  IMAD R34, R47, R35, R34 ;  /* 0x000000232f227224 */ /* 0x001fce00078e0222 */
.L_x_18817:
        /* <DEDUP_REMOVED lines=8> */
.L_x_18802:
[----:B------:R-:W-:Y:S05]  /*2130*/  BSYNC B0 ;  /* 0x0000000000007941 */ /* 0x000fea0003800000 */
.L_x_18801:
[----:B------:R-:W-:Y:S05]  /*2140*/  @!P6 BRA `(.L_x_18820) ;  /* 0xfffffff40064e947 */ /* 0x000fea000383ffff */
[----:B------:R-:W-:Y:S05]  /*2150*/  BSYNC B1 ;  /* 0x0000000000017941 */ /* 0x000fea0003800000 */
.L_x_18792:
[----:B------:R-:W-:Y:S05]  /*2160*/  BRA `(.L_x_18790) ;  /* 0x0000001400907947 */ /* 0x000fea0003800000 */
.L_x_18791:
[----:B------:R-:W5:Y:S02]  /*2170*/  LDCU UR12, c[0x0][0x3ac] ;  /* 0x00007580ff0c77ac */ /* 0x000f640008000800 */
[----:B-----5:R-:W-:-:S09]  /*2180*/  UISETP.GT.U32.AND UP0, UPT, UR12, 0x1f, UPT ;  /* 0x0000001f0c00788c */ /* 0x020fd2000bf04070 */
[----:B------:R-:W-:Y:S05]  /*2190*/  BRA.U UP0, `(.L_x_18821) ;  /* 0x0000000900847547 */ /* 0x000fea000b800000 */
[----:B01----:R-:W-:-:S07]  /*21a0*/  IMAD.MOV.U32 R31, RZ, RZ, RZ ;  /* 0x000000ffff1f7224 */ /* 0x003fce00078e00ff */
.L_x_18849:
        /* <DEDUP_REMOVED lines=18> */
.L_x_18822:
        /* <DEDUP_REMOVED lines=8> */
.L_x_18823:
        /* <DEDUP_REMOVED lines=8> */
.L_x_18824:
        /* <DEDUP_REMOVED lines=8> */
.L_x_18825:
        /* <DEDUP_REMOVED lines=8> */
.L_x_18826:
        /* <DEDUP_REMOVED lines=9> */
.L_x_18827:
        /* <DEDUP_REMOVED lines=9> */
.L_x_18828:
        /* <DEDUP_REMOVED lines=9> */
.L_x_18829:
        /* <DEDUP_REMOVED lines=27> */
.L_x_18848:
[----:B------:R-:W-:Y:S02]  /*2830*/  IMAD R33, R29, 0x24, R32 ;  /* 0x000000241d217824 */ /* 0x000fe400078e0220 */
[----:B------:R-:W-:-:S03]  /*2840*/  HFMA2 R34, -RZ, RZ, 0, 0 ;  /* 0x00000000ff227431 */ /* 0x000fc600000001ff */
[----:B---3--:R0:W3:Y:S01]  /*2850*/  LDS R50, [R33] ;  /* 0x0000000021327984 */ /* 0x0080e20000000800 */
[----:B------:R-:W-:Y:S05]  /*2860*/  @!P5 BRA `(.L_x_18832) ;  /* 0x000000000010d947 */ /* 0x000fea0003800000 */
[----:B------:R-:W-:-:S03]  /*2870*/  UMOV UR12, 0xffffffff ;  /* 0xffffffff000c7882 */ /* 0x000fc60000000000 */
[----:B------:R-:W-:Y:S05]  /*2880*/  BRA.DIV UR12, `(.L_x_18833) ;  /* 0x000000220c8c7947 */ /* 0x000fea000b800000 */
[----:B---3--:R3:W0:Y:S02]  /*2890*/  SHFL.IDX PT, R35, R50, R38, R19 ;  /* 0x0000002632237389 */ /* 0x00862400000e0013 */
.L_x_18910:
[----:B01----:R-:W-:-:S07]  /*28a0*/  IMAD R34, R40, R35, RZ ;  /* 0x0000002328227224 */ /* 0x003fce00078e02ff */
.L_x_18832:
[----:B------:R-:W-:Y:S05]  /*28b0*/  @!P4 BRA `(.L_x_18834) ;  /* 0x000000000010c947 */ /* 0x000fea0003800000 */
[----:B------:R-:W-:-:S03]  /*28c0*/  UMOV UR12, 0xffffffff ;  /* 0xffffffff000c7882 */ /* 0x000fc60000000000 */
[----:B------:R-:W-:Y:S05]  /*28d0*/  BRA.DIV UR12, `(.L_x_18835) ;  /* 0x000000220c987947 */ /* 0x000fea000b800000 */
[----:B---3--:R3:W0:Y:S02]  /*28e0*/  SHFL.IDX PT, R35, R50, R6, R19 ;  /* 0x0000000632237389 */ /* 0x00862400000e0013 */
.L_x_18913:
[----:B0---4-:R-:W-:-:S07]  /*28f0*/  IMAD R34, R41, R35, R34 ;  /* 0x0000002329227224 */ /* 0x011fce00078e0222 */
.L_x_18834:
[----:B------:R-:W-:Y:S05]  /*2900*/  @!P3 BRA `(.L_x_18836) ;  /* 0x000000000010b947 */ /* 0x000fea0003800000 */
[----:B------:R-:W-:-:S03]  /*2910*/  UMOV UR12, 0xffffffff ;  /* 0xffffffff000c7882 */ /* 0x000fc60000000000 */
[----:B------:R-:W-:Y:S05]  /*2920*/  BRA.DIV UR12, `(.L_x_18837) ;  /* 0x000000220ca47947 */ /* 0x000fea000b800000 */
[----:B---3--:R3:W0:Y:S02]  /*2930*/  SHFL.IDX PT, R35, R50, R7, R19 ;  /* 0x0000000732237389 */ /* 0x00862400000e0013 */
.L_x_18916:
[----:B0-----:R-:W-:-:S07]  /*2940*/  IMAD R34, R42, R35, R34 ;  /* 0x000000232a227224 */ /* 0x001fce00078e0222 */
.L_x_18836:
[----:B------:R-:W-:Y:S05]  /*2950*/  @!P2 BRA `(.L_x_18838) ;  /* 0x000000000010a947 */ /* 0x000fea0003800000 */
[----:B------:R-:W-:-:S03]  /*2960*/  UMOV UR12, 0xffffffff ;  /* 0xffffffff000c7882 */ /* 0x000fc60000000000 */
[----:B------:R-:W-:Y:S05]  /*2970*/  BRA.DIV UR12, `(.L_x_18839) ;  /* 0x000000220cb07947 */ /* 0x000fea000b800000 */
[----:B---3--:R3:W0:Y:S02]  /*2980*/  SHFL.IDX PT, R35, R50, R8, R19 ;  /* 0x0000000832237389 */ /* 0x00862400000e0013 */
.L_x_18919:
[----:B0-----:R-:W-:-:S07]  /*2990*/  IMAD R34, R43, R35, R34 ;  /* 0x000000232b227224 */ /* 0x001fce00078e0222 */
.L_x_18838:
[----:B------:R-:W-:Y:S05]  /*29a0*/  @!P1 BRA `(.L_x_18840) ;  /* 0x0000000000109947 */ /* 0x000fea0003800000 */
[----:B------:R-:W-:-:S03]  /*29b0*/  UMOV UR12, 0xffffffff ;  /* 0xffffffff000c7882 */ /* 0x000fc60000000000 */
[----:B------:R-:W-:Y:S05]  /*29c0*/  BRA.DIV UR12, `(.L_x_18841) ;  /* 0x000000220cbc7947 */ /* 0x000fea000b800000 */
[----:B---3--:R3:W0:Y:S02]  /*29d0*/  SHFL.IDX PT, R35, R50, R9, R19 ;  /* 0x0000000932237389 */ /* 0x00862400000e0013 */
.L_x_18922:
[----:B0-----:R-:W-:-:S07]  /*29e0*/  IMAD R34, R44, R35, R34 ;  /* 0x000000232c227224 */ /* 0x001fce00078e0222 */
.L_x_18840:
[----:B0-----:R-:W0:Y:S02]  /*29f0*/  LDC R33, c[0x0][0x3ac] ;  /* 0x0000eb00ff217b82 */ /* 0x001e240000000800 */
[----:B0-----:R-:W-:-:S13]  /*2a00*/  ISETP.GE.AND P0, PT, R33, 0x6, PT ;  /* 0x000000062100780c */ /* 0x001fda0003f06270 */
[----:B------:R-:W-:Y:S05]  /*2a10*/  @!P0 BRA `(.L_x_18842) ;  /* 0x0000000000108947 */ /* 0x000fea0003800000 */
[----:B------:R-:W-:-:S03]  /*2a20*/  UMOV UR12, 0xffffffff ;  /* 0xffffffff000c7882 */ /* 0x000fc60000000000 */
[----:B------:R-:W-:Y:S05]  /*2a30*/  BRA.DIV UR12, `(.L_x_18843) ;  /* 0x000000220cc07947 */ /* 0x000fea000b800000 */
[----:B---3--:R0:W3:Y:S02]  /*2a40*/  SHFL.IDX PT, R35, R50, R10, R19 ;  /* 0x0000000a32237389 */ /* 0x0080e400000e0013 */
.L_x_18925:
[----:B---3--:R-:W-:-:S07]  /*2a50*/  IMAD R34, R45, R35, R34 ;  /* 0x000000232d227224 */ /* 0x008fce00078e0222 */
.L_x_18842:
[----:B------:R-:W-:-:S13]  /*2a60*/  ISETP.GE.AND P0, PT, R33, 0x7, PT ;  /* 0x000000072100780c */ /* 0x000fda0003f06270 */
[----:B------:R-:W-:Y:S05]  /*2a70*/  @!P0 BRA `(.L_x_18844) ;  /* 0x0000000000108947 */ /* 0x000fea0003800000 */
[----:B------:R-:W-:-:S03]  /*2a80*/  UMOV UR12, 0xffffffff ;  /* 0xffffffff000c7882 */ /* 0x000fc60000000000 */
[----:B------:R-:W-:Y:S05]  /*2a90*/  BRA.DIV UR12, `(.L_x_18845) ;  /* 0x000000220cc87947 */ /* 0x000fea000b800000 */
[----:B---3--:R3:W0:Y:S02]  /*2aa0*/  SHFL.IDX PT, R35, R50, R11, R19 ;  /* 0x0000000b32237389 */ /* 0x00862400000e0013 */
.L_x_18928:
[----:B0-----:R-:W-:-:S07]  /*2ab0*/  IMAD R34, R46, R35, R34 ;  /* 0x000000232e227224 */ /* 0x001fce00078e0222 */
.L_x_18844:
[----:B------:R-:W-:-:S13]  /*2ac0*/  ISETP.GE.AND P0, PT, R33, 0x8, PT ;  /* 0x000000082100780c */ /* 0x000fda0003f06270 */
[----:B------:R-:W-:Y:S05]  /*2ad0*/  @!P0 BRA `(.L_x_18846) ;  /* 0x0000000000108947 */ /* 0x000fea0003800000 */
[----:B------:R-:W-:-:S03]  /*2ae0*/  UMOV UR12, 0xffffffff ;  /* 0xffffffff000c7882 */ /* 0x000fc60000000000 */
[----:B------:R-:W-:Y:S05]  /*2af0*/  BRA.DIV UR12, `(.L_x_18847) ;  /* 0x000000220cd07947 */ /* 0x000fea000b800000 */
[----:B---3--:R3:W0:Y:S02]  /*2b00*/  SHFL.IDX PT, R35, R50, R12, R19 ;  /* 0x0000000c32237389 */ /* 0x00862400000e0013 */
.L_x_18931:
[----:B0-----:R-:W-:-:S07]  /*2b10*/  IMAD R34, R47, R35, R34 ;  /* 0x000000232f227224 */ /* 0x001fce00078e0222 */
.L_x_18846:
[C---:B------:R-:W-:Y:S02]  /*2b20*/  IMAD R33, R29.reuse, UR6, R30 ;  /* 0x000000061d217c24 */ /* 0x040fe4000f8e021e */
[----:B------:R-:W-:Y:S02]  /*2b30*/  VIADD R29, R29, UR8 ;  /* 0x000000081d1d7c36 */ /* 0x000fe40008000000 */
[----:B------:R-:W-:-:S03]  /*2b40*/  IMAD R33, R33, 0x4, R28 ;  /* 0x0000000421217824 */ /* 0x000fc600078e021c */
[----:B------:R-:W-:Y:S02]  /*2b50*/  ISETP.GE.AND P0, PT, R29, UR29, PT ;  /* 0x0000001d1d007c0c */ /* 0x000fe4000bf06270 */
[----:B------:R0:W-:Y:S11]  /*2b60*/  STS [R33], R34 ;  /* 0x0000002221007388 */ /* 0x0001f60000000800 */
[----:B0-----:R-:W-:Y:S05]  /*2b70*/  @!P0 BRA `(.L_x_18848) ;  /* 0xfffffffc002c8947 */ /* 0x001fea000383ffff */
.L_x_18831:
[----:B------:R-:W-:Y:S05]  /*2b80*/  BSYNC B0 ;  /* 0x0000000000007941 */ /* 0x000fea0003800000 */
.L_x_18830:
[----:B------:R-:W-:Y:S05]  /*2b90*/  @!P6 BRA `(.L_x_18849) ;  /* 0xfffffff40084e947 */ /* 0x000fea000383ffff */
[----:B------:R-:W-:Y:S05]  /*2ba0*/  BRA `(.L_x_18790) ;  /* 0x0000000c00007947 */ /* 0x000fea0003800000 */
.L_x_18821:
[----:B01----:R-:W-:-:S07]  /*2bb0*/  HFMA2 R31, -RZ, RZ, 0, 0 ;  /* 0x00000000ff1f7431 */ /* 0x003fce00000001ff */
.L_x_18877:
        /* <DEDUP_REMOVED lines=18> */
.L_x_18850:
        /* <DEDUP_REMOVED lines=8> */
.L_x_18851:
        /* <DEDUP_REMOVED lines=8> */
.L_x_18852:
        /* <DEDUP_REMOVED lines=8> */
.L_x_18853:
        /* <DEDUP_REMOVED lines=9> */
.L_x_18854:
        /* <DEDUP_REMOVED lines=9> */
.L_x_18855:
        /* <DEDUP_REMOVED lines=9> */
.L_x_18856:
        /* <DEDUP_REMOVED lines=9> */
.L_x_18857:
        /* <DEDUP_REMOVED lines=27> */
.L_x_18876:
[----:B------:R-:W-:Y:S02]  /*3250*/  IMAD R28, R33, 0x24, R32 ;  /* 0x00000024211c7824 */ /* 0x000fe400078e0220 */
[----:B------:R-:W-:-:S03]  /*3260*/  IMAD.MOV.U32 R34, RZ, RZ, RZ ;  /* 0x000000ffff227224 */ /* 0x000fc600078e00ff */
[----:B01----:R0:W1:Y:S01]  /*3270*/  LDS R50, [R28] ;  /* 0x000000001c327984 */ /* 0x0030620000000800 */
[----:B------:R-:W-:Y:S05]  /*3280*/  @!P4 BRA `(.L_x_18859) ;  /* 0x000000000010c947 */ /* 0x000fea0003800000 */
[----:B------:R-:W-:-:S03]  /*3290*/  UMOV UR12, 0xffffffff ;  /* 0xffffffff000c7882 */ /* 0x000fc60000000000 */
[----:B------:R-:W-:Y:S05]  /*32a0*/  BRA.DIV UR12, `(.L_x_18860) ;  /* 0x0000001e0c047947 */ /* 0x000fea000b800000 */
[----:B-1----:R1:W3:Y:S02]  /*32b0*/  SHFL.IDX PT, R29, R50, R38, R19 ;  /* 0x00000026321d7389 */ /* 0x0022e400000e0013 */
.L_x_18933:
[----:B---3--:R-:W-:-:S07]  /*32c0*/  IMAD R34, R40, R29, RZ ;  /* 0x0000001d28227224 */ /* 0x008fce00078e02ff */
.L_x_18859:
[----:B------:R-:W-:Y:S05]  /*32d0*/  @!P3 BRA `(.L_x_18861) ;  /* 0x000000000010b947 */ /* 0x000fea0003800000 */
[----:B------:R-:W-:-:S03]  /*32e0*/  UMOV UR12, 0xffffffff ;  /* 0xffffffff000c7882 */ /* 0x000fc60000000000 */
[----:B------:R-:W-:Y:S05]  /*32f0*/  BRA.DIV UR12, `(.L_x_18862) ;  /* 0x0000001e0c0c7947 */ /* 0x000fea000b800000 */
[----:B-1----:R1:W3:Y:S02]  /*3300*/  SHFL.IDX PT, R35, R50, R6, R19 ;  /* 0x0000000632237389 */ /* 0x0022e400000e0013 */
.L_x_18936:
[----:B---34-:R-:W-:-:S07]  /*3310*/  IMAD R34, R41, R35, R34 ;  /* 0x0000002329227224 */ /* 0x018fce00078e0222 */
.L_x_18861:
[----:B------:R-:W-:Y:S05]  /*3320*/  @!P2 BRA `(.L_x_18863) ;  /* 0x000000000010a947 */ /* 0x000fea0003800000 */
[----:B------:R-:W-:-:S03]  /*3330*/  UMOV UR12, 0xffffffff ;  /* 0xffffffff000c7882 */ /* 0x000fc60000000000 */
[----:B------:R-:W-:Y:S05]  /*3340*/  BRA.DIV UR12, `(.L_x_18864) ;  /* 0x0000001e0c187947 */ /* 0x000fea000b800000 */
[----:B-1----:R1:W3:Y:S02]  /*3350*/  SHFL.IDX PT, R35, R50, R7, R19 ;  /* 0x0000000732237389 */ /* 0x0022e400000e0013 */
.L_x_18939:
[----:B---3--:R-:W-:-:S07]  /*3360*/  IMAD R34, R42, R35, R34 ;  /* 0x000000232a227224 */ /* 0x008fce00078e0222 */
.L_x_18863:
[----:B------:R-:W-:Y:S05]  /*3370*/  @!P1 BRA `(.L_x_18865) ;  /* 0x0000000000109947 */ /* 0x000fea0003800000 */
[----:B------:R-:W-:-:S03]  /*3380*/  UMOV UR12, 0xffffffff ;  /* 0xffffffff000c7882 */ /* 0x000fc60000000000 */
[----:B------:R-:W-:Y:S05]  /*3390*/  BRA.DIV UR12, `(.L_x_18866) ;  /* 0x0000001e0c247947 */ /* 0x000fea000b800000 */
[----:B-1----:R1:W3:Y:S02]  /*33a0*/  SHFL.IDX PT, R35, R50, R8, R19 ;  /* 0x0000000832237389 */ /* 0x0022e400000e0013 */
.L_x_18942:
[----:B---3--:R-:W-:-:S07]  /*33b0*/  IMAD R34, R43, R35, R34 ;  /* 0x000000232b227224 */ /* 0x008fce00078e0222 */
.L_x_18865:
[----:B0-----:R-:W0:Y:S02]  /*33c0*/  LDC R28, c[0x0][0x3ac] ;  /* 0x0000eb00ff1c7b82 */ /* 0x001e240000000800 */
[----:B0-----:R-:W-:-:S13]  /*33d0*/  ISETP.GE.AND P0, PT, R28, 0x5, PT ;  /* 0x000000051c00780c */ /* 0x001fda0003f06270 */
[----:B------:R-:W-:Y:S05]  /*33e0*/  @!P0 BRA `(.L_x_18867) ;  /* 0x0000000000108947 */ /* 0x000fea0003800000 */
[----:B------:R-:W-:-:S03]  /*33f0*/  UMOV UR12, 0xffffffff ;  /* 0xffffffff000c7882 */ /* 0x000fc60000000000 */
[----:B------:R-:W-:Y:S05]  /*3400*/  BRA.DIV UR12, `(.L_x_18868) ;  /* 0x0000001e0c287947 */ /* 0x000fea000b800000 */
[----:B-1----:R0:W1:Y:S02]  /*3410*/  SHFL.IDX PT, R35, R50, R9, R19 ;  /* 0x0000000932237389 */ /* 0x00206400000e0013 */
.L_x_18945:
[----:B-1----:R-:W-:-:S07]  /*3420*/  IMAD R34, R44, R35, R34 ;  /* 0x000000232c227224 */ /* 0x002fce00078e0222 */
.L_x_18867:
[----:B------:R-:W-:-:S13]  /*3430*/  ISETP.GE.AND P0, PT, R28, 0x6, PT ;  /* 0x000000061c00780c */ /* 0x000fda0003f06270 */
[----:B------:R-:W-:Y:S05]  /*3440*/  @!P0 BRA `(.L_x_18869) ;  /* 0x0000000000108947 */ /* 0x000fea0003800000 */
[----:B------:R-:W-:-:S03]  /*3450*/  UMOV UR12, 0xffffffff ;  /* 0xffffffff000c7882 */ /* 0x000fc60000000000 */
[----:B------:R-:W-:Y:S05]  /*3460*/  BRA.DIV UR12, `(.L_x_18870) ;  /* 0x0000001e0c307947 */ /* 0x000fea000b800000 */
[----:B-1----:R1:W3:Y:S02]  /*3470*/  SHFL.IDX PT, R35, R50, R10, R19 ;  /* 0x0000000a32237389 */ /* 0x0022e400000e0013 */
.L_x_18948:
[----:B---3--:R-:W-:-:S07]  /*3480*/  IMAD R34, R45, R35, R34 ;  /* 0x000000232d227224 */ /* 0x008fce00078e0222 */
.L_x_18869:
[----:B------:R-:W-:-:S13]  /*3490*/  ISETP.GE.AND P0, PT, R28, 0x7, PT ;  /* 0x000000071c00780c */ /* 0x000fda0003f06270 */
[----:B------:R-:W-:Y:S05]  /*34a0*/  @!P0 BRA `(.L_x_18871) ;  /* 0x0000000000108947 */ /* 0x000fea0003800000 */
[----:B------:R-:W-:-:S03]  /*34b0*/  UMOV UR12, 0xffffffff ;  /* 0xffffffff000c7882 */ /* 0x000fc60000000000 */
[----:B------:R-:W-:Y:S05]  /*34c0*/  BRA.DIV UR12, `(.L_x_18872) ;  /* 0x0000001e0c387947 */ /* 0x000fea000b800000 */
[----:B-1----:R1:W3:Y:S02]  /*34d0*/  SHFL.IDX PT, R35, R50, R11, R19 ;  /* 0x0000000b32237389 */ /* 0x0022e400000e0013 */
.L_x_18951:
[----:B---3--:R-:W-:-:S07]  /*34e0*/  IMAD R34, R46, R35, R34 ;  /* 0x000000232e227224 */ /* 0x008fce00078e0222 */
.L_x_18871:
[----:B------:R-:W-:-:S13]  /*34f0*/  ISETP.GE.AND P0, PT, R28, 0x8, PT ;  /* 0x000000081c00780c */ /* 0x000fda0003f06270 */
[----:B------:R-:W-:Y:S05]  /*3500*/  @!P0 BRA `(.L_x_18873) ;  /* 0x0000000000108947 */ /* 0x000fea0003800000 */
[----:B------:R-:W-:-:S03]  /*3510*/  UMOV UR12, 0xffffffff ;  /* 0xffffffff000c7882 */ /* 0x000fc60000000000 */
[----:B------:R-:W-:Y:S05]  /*3520*/  BRA.DIV UR12, `(.L_x_18874) ;  /* 0x0000001e0c407947 */ /* 0x000fea000b800000 */
[----:B-1----:R1:W3:Y:S02]  /*3530*/  SHFL.IDX PT, R35, R50, R12, R19 ;  /* 0x0000000c32237389 */ /* 0x0022e400000e0013 */
.L_x_18954:
[----:B---3--:R-:W-:-:S07]  /*3540*/  IMAD R34, R47, R35, R34 ;  /* 0x000000232f227224 */ /* 0x008fce00078e0222 */
.L_x_18873:
[----:B------:R-:W-:-:S07]  /*3550*/  IMAD.U32 R28, RZ, RZ, UR20 ;  /* 0x00000014ff1c7e24 */ /* 0x000fce000f8e00ff */
.L_x_18875:
        /* <DEDUP_REMOVED lines=36> */
.L_x_18858:
[----:B------:R-:W-:Y:S05]  /*37a0*/  @!P5 BRA `(.L_x_18877) ;  /* 0xfffffff40004d947 */ /* 0x000fea000383ffff */
.L_x_18790:
        /* <DEDUP_REMOVED lines=118> */
.L_x_18881:
[----:B------:R-:W-:Y:S05]  /*3f10*/  BSYNC.RECONVERGENT B1 ;  /* 0x0000000000017941 */ /* 0x000fea0003800200 */
.L_x_18880:
        /* <DEDUP_REMOVED lines=13> */
.L_x_18882:
        /* <DEDUP_REMOVED lines=104> */
.L_x_18879:
[----:B------:R-:W-:Y:S05]  /*4670*/  BSYNC.RECONVERGENT B0 ;  /* 0x0000000000007941 */ /* 0x000fea0003800200 */
.L_x_18878:
[----:B------:R-:W-:-:S04]  /*4680*/  UIADD3 UR11, UPT, UPT, UR25, UR11, URZ ;  /* 0x0000000b190b7290 */ /* 0x000fc8000fffe0ff */
[----:B------:R-:W-:-:S09]  /*4690*/  UISETP.GE.U32.AND UP0, UPT, UR11, UR26, UPT ;  /* 0x0000001a0b00728c */ /* 0x000fd2000bf06070 */
[----:B------:R-:W-:Y:S05]  /*46a0*/  BRA.U !UP0, `(.L_x_18883) ;  /* 0xffffffc908647547 */ /* 0x000fea000b83ffff */
[----:B------:R-:W-:Y:S05]  /*46b0*/  EXIT ;  /* 0x000000000000794d */ /* 0x000fea0003800000 */
.L_x_18804:
[----:B------:R-:W-:Y:S01]  /*46c0*/  BSSY B2, `(.L_x_18884) ;  /* 0x0000006000027945 */ /* 0x000fe20003800000 */
[----:B------:R-:W-:Y:S02]  /*46d0*/  IMAD.MOV.U32 R48, RZ, RZ, R38 ;  /* 0x000000ffff307224 */ /* 0x000fe400078e0026 */
[----:B------:R-:W-:-:S07]  /*46e0*/  IMAD.MOV.U32 R35, RZ, RZ, -0x1 ;  /* 0xffffffffff237424 */ /* 0x000fce00078e00ff */
[----:B01234-:R-:W-:Y:S05]  /*46f0*/  WARPSYNC.COLLECTIVE R35, `(.L_x_18885) ;  /* 0x0000000023087348 */ /* 0x01ffea0003c00000 */
[----:B---3--:R3:W0:Y:S02]  /*4700*/  SHFL.IDX P0, R35, R50, R48, R19 ;  /* 0x0000003032237389 */ /* 0x0086240000000013 */
[----:B01234-:R-:W-:Y:S05]  /*4710*/  ENDCOLLECTIVE ;  /* 0x000000000000791b */ /* 0x01ffea0003800000 */
.L_x_18885:
[----:B------:R-:W-:Y:S05]  /*4720*/  BSYNC B2 ;  /* 0x0000000000027941 */ /* 0x000fea0003800000 */
.L_x_18884:
[----:B------:R-:W-:Y:S05]  /*4730*/  BRA `(.L_x_18886) ;  /* 0xffffffd400bc7947 */ /* 0x000fea000383ffff */
.L_x_18806:
[----:B------:R-:W-:Y:S01]  /*4740*/  BSSY B2, `(.L_x_18887) ;  /* 0x0000006000027945 */ /* 0x000fe20003800000 */
[----:B------:R-:W-:Y:S01]  /*4750*/  MOV R48, R6 ;  /* 0x0000000600307202 */ /* 0x000fe20000000f00 */
[----:B------:R-:W-:-:S07]  /*4760*/  IMAD.MOV.U32 R35, RZ, RZ, -0x1 ;  /* 0xffffffffff237424 */ /* 0x000fce00078e00ff */
[----:B01234-:R-:W-:Y:S05]  /*4770*/  WARPSYNC.COLLECTIVE R35, `(.L_x_18888) ;  /* 0x0000000023087348 */ /* 0x01ffea0003c00000 */
[----:B---3--:R3:W0:Y:S02]  /*4780*/  SHFL.IDX P0, R35, R50, R48, R19 ;  /* 0x0000003032237389 */ /* 0x0086240000000013 */
[----:B01234-:R-:W-:Y:S05]  /*4790*/  ENDCOLLECTIVE ;  /* 0x000000000000791b */ /* 0x01ffea0003800000 */
.L_x_18888:
[----:B------:R-:W-:Y:S05]  /*47a0*/  BSYNC B2 ;  /* 0x0000000000027941 */ /* 0x000fea0003800000 */
.L_x_18887:
[----:B------:R-:W-:Y:S05]  /*47b0*/  BRA `(.L_x_18889) ;  /* 0xffffffd400b07947 */ /* 0x000fea000383ffff */
.L_x_18808:
[----:B------:R-:W-:Y:S01]  /*47c0*/  BSSY B2, `(.L_x_18890) ;  /* 0x0000006000027945 */ /* 0x000fe20003800000 */
[----:B------:R-:W-:Y:S01]  /*47d0*/  IMAD.MOV.U32 R48, RZ, RZ, R7 ;  /* 0x000000ffff307224 */ /* 0x000fe200078e0007 */
[----:B------:R-:W-:-:S07]  /*47e0*/  MOV R35, 0xffffffff ;  /* 0xffffffff00237802 */ /* 0x000fce0000000f00 */
[----:B01234-:R-:W-:Y:S05]  /*47f0*/  WARPSYNC.COLLECTIVE R35, `(.L_x_18891) ;  /* 0x0000000023087348 */ /* 0x01ffea0003c00000 */
[----:B---3--:R3:W0:Y:S02]  /*4800*/  SHFL.IDX P0, R35, R50, R48, R19 ;  /* 0x0000003032237389 */ /* 0x0086240000000013 */
[----:B01234-:R-:W-:Y:S05]  /*4810*/  ENDCOLLECTIVE ;  /* 0x000000000000791b */ /* 0x01ffea0003800000 */
.L_x_18891:
[----:B------:R-:W-:Y:S05]  /*4820*/  BSYNC B2 ;  /* 0x0000000000027941 */ /* 0x000fea0003800000 */
.L_x_18890:
[----:B------:R-:W-:Y:S05]  /*4830*/  BRA `(.L_x_18892) ;  /* 0xffffffd400a47947 */ /* 0x000fea000383ffff */
.L_x_18810:
[----:B------:R-:W-:Y:S01]  /*4840*/  BSSY B2, `(.L_x_18893) ;  /* 0x0000006000027945 */ /* 0x000fe20003800000 */
[----:B------:R-:W-:Y:S02]  /*4850*/  IMAD.MOV.U32 R48, RZ, RZ, R8 ;  /* 0x000000ffff307224 */ /* 0x000fe400078e0008 */
[----:B------:R-:W-:-:S07]  /*4860*/  IMAD.MOV.U32 R35, RZ, RZ, -0x1 ;  /* 0xffffffffff237424 */ /* 0x000fce00078e00ff */
[----:B01234-:R-:W-:Y:S05]  /*4870*/  WARPSYNC.COLLECTIVE R35, `(.L_x_18894) ;  /* 0x0000000023087348 */ /* 0x01ffea0003c00000 */
[----:B---3--:R3:W0:Y:S02]  /*4880*/  SHFL.IDX P0, R35, R50, R48, R19 ;  /* 0x0000003032237389 */ /* 0x0086240000000013 */
[----:B01234-:R-:W-:Y:S05]  /*4890*/  ENDCOLLECTIVE ;  /* 0x000000000000791b */ /* 0x01ffea0003800000 */
.L_x_18894:
[----:B------:R-:W-:Y:S05]  /*48a0*/  BSYNC B2 ;  /* 0x0000000000027941 */ /* 0x000fea0003800000 */
.L_x_18893:
[----:B------:R-:W-:Y:S05]  /*48b0*/  BRA `(.L_x_18895) ;  /* 0xffffffd400987947 */ /* 0x000fea000383ffff */
.L_x_18812:
[----:B------:R-:W-:Y:S01]  /*48c0*/  BSSY B2, `(.L_x_18896) ;  /* 0x0000006000027945 */ /* 0x000fe20003800000 */
[----:B------:R-:W-:Y:S01]  /*48d0*/  MOV R48, R9 ;  /* 0x0000000900307202 */ /* 0x000fe20000000f00 */
[----:B------:R-:W-:-:S07]  /*48e0*/  IMAD.MOV.U32 R35, RZ, RZ, -0x1 ;  /* 0xffffffffff237424 */ /* 0x000fce00078e00ff */
[----:B01234-:R-:W-:Y:S05]  /*48f0*/  WARPSYNC.COLLECTIVE R35, `(.L_x_18897) ;  /* 0x0000000023087348 */ /* 0x01ffea0003c00000 */
[----:B---3--:R3:W0:Y:S02]  /*4900*/  SHFL.IDX P0, R35, R50, R48, R19 ;  /* 0x0000003032237389 */ /* 0x0086240000000013 */
[----:B01234-:R-:W-:Y:S05]  /*4910*/  ENDCOLLECTIVE ;  /* 0x000000000000791b */ /* 0x01ffea0003800000 */
.L_x_18897:
[----:B------:R-:W-:Y:S05]  /*4920*/  BSYNC B2 ;  /* 0x0000000000027941 */ /* 0x000fea0003800000 */
.L_x_18896:
[----:B------:R-:W-:Y:S05]  /*4930*/  BRA `(.L_x_18898) ;  /* 0xffffffd4008c7947 */ /* 0x000fea000383ffff */
.L_x_18814:
[----:B------:R-:W-:Y:S01]  /*4940*/  BSSY B2, `(.L_x_18899) ;  /* 0x0000006000027945 */ /* 0x000fe20003800000 */
[----:B------:R-:W-:Y:S01]  /*4950*/  IMAD.MOV.U32 R48, RZ, RZ, R10 ;  /* 0x000000ffff307224 */ /* 0x000fe200078e000a */
[----:B------:R-:W-:-:S07]  /*4960*/  MOV R35, 0xffffffff ;  /* 0xffffffff00237802 */ /* 0x000fce0000000f00 */
[----:B-1234-:R-:W-:Y:S05]  /*4970*/  WARPSYNC.COLLECTIVE R35, `(.L_x_18900) ;  /* 0x0000000023087348 */ /* 0x01efea0003c00000 */
[----:B---3--:R0:W3:Y:S02]  /*4980*/  SHFL.IDX P0, R35, R50, R48, R19 ;  /* 0x0000003032237389 */ /* 0x0080e40000000013 */
[----:B01234-:R-:W-:Y:S05]  /*4990*/  ENDCOLLECTIVE ;  /* 0x000000000000791b */ /* 0x01ffea0003800000 */
.L_x_18900:
[----:B------:R-:W-:Y:S05]  /*49a0*/  BSYNC B2 ;  /* 0x0000000000027941 */ /* 0x000fea0003800000 */
.L_x_18899:
[----:B------:R-:W-:Y:S05]  /*49b0*/  BRA `(.L_x_18901) ;  /* 0xffffffd400887947 */ /* 0x000fea000383ffff */
.L_x_18816:
[----:B------:R-:W-:Y:S01]  /*49c0*/  BSSY B2, `(.L_x_18902) ;  /* 0x0000006000027945 */ /* 0x000fe20003800000 */
[----:B------:R-:W-:Y:S02]  /*49d0*/  IMAD.MOV.U32 R48, RZ, RZ, R11 ;  /* 0x000000ffff307224 */ /* 0x000fe400078e000b */
[----:B------:R-:W-:-:S07]  /*49e0*/  IMAD.MOV.U32 R35, RZ, RZ, -0x1 ;  /* 0xffffffffff237424 */ /* 0x000fce00078e00ff */
[----:B01234-:R-:W-:Y:S05]  /*49f0*/  WARPSYNC.COLLECTIVE R35, `(.L_x_18903) ;  /* 0x0000000023087348 */ /* 0x01ffea0003c00000 */
[----:B---3--:R3:W0:Y:S02]  /*4a00*/  SHFL.IDX P0, R35, R50, R48, R19 ;  /* 0x0000003032237389 */ /* 0x0086240000000013 */
[----:B01234-:R-:W-:Y:S05]  /*4a10*/  ENDCOLLECTIVE ;  /* 0x000000000000791b */ /* 0x01ffea0003800000 */
.L_x_18903:
[----:B------:R-:W-:Y:S05]  /*4a20*/  BSYNC B2 ;  /* 0x0000000000027941 */ /* 0x000fea0003800000 */
.L_x_18902:
[----:B------:R-:W-:Y:S05]  /*4a30*/  BRA `(.L_x_18904) ;  /* 0xffffffd400807947 */ /* 0x000fea000383ffff */
.L_x_18818:
[----:B------:R-:W-:Y:S01]  /*4a40*/  BSSY B2, `(.L_x_18905) ;  /* 0x0000006000027945 */ /* 0x000fe20003800000 */
[----:B------:R-:W-:Y:S01]  /*4a50*/  MOV R48, R12 ;  /* 0x0000000c00307202 */ /* 0x000fe20000000f00 */
[----:B------:R-:W-:-:S07]  /*4a60*/  IMAD.MOV.U32 R35, RZ, RZ, -0x1 ;  /* 0xffffffffff237424 */ /* 0x000fce00078e00ff */
[----:B01234-:R-:W-:Y:S05]  /*4a70*/  WARPSYNC.COLLECTIVE R35, `(.L_x_18906) ;  /* 0x0000000023087348 */ /* 0x01ffea0003c00000 */
[----:B---3--:R3:W0:Y:S02]  /*4a80*/  SHFL.IDX P0, R35, R50, R48, R19 ;  /* 0x0000003032237389 */ /* 0x0086240000000013 */
[----:B01234-:R-:W-:Y:S05]  /*4a90*/  ENDCOLLECTIVE ;  /* 0x000000000000791b */ /* 0x01ffea0003800000 */
.L_x_18906:
[----:B------:R-:W-:Y:S05]  /*4aa0*/  BSYNC B2 ;  /* 0x0000000000027941 */ /* 0x000fea0003800000 */
.L_x_18905:
[----:B------:R-:W-:Y:S05]  /*4ab0*/  BRA `(.L_x_18907) ;  /* 0xffffffd400787947 */ /* 0x000fea000383ffff */
.L_x_18833:
[----:B------:R-:W-:Y:S01]  /*4ac0*/  BSSY B1, `(.L_x_18908) ;  /* 0x0000006000017945 */ /* 0x000fe20003800000 */
[----:B------:R-:W-:Y:S01]  /*4ad0*/  IMAD.MOV.U32 R48, RZ, RZ, R38 ;  /* 0x000000ffff307224 */ /* 0x000fe200078e0026 */
[----:B------:R-:W-:-:S07]  /*4ae0*/  MOV R35, 0xffffffff ;  /* 0xffffffff00237802 */ /* 0x000fce0000000f00 */
[----:B01234-:R-:W-:Y:S05]  /*4af0*/  WARPSYNC.COLLECTIVE R35, `(.L_x_18909) ;  /* 0x0000000023087348 */ /* 0x01ffea0003c00000 */
[----:B---3--:R3:W0:Y:S02]  /*4b00*/  SHFL.IDX P0, R35, R50, R48, R19 ;  /* 0x0000003032237389 */ /* 0x0086240000000013 */
[----:B01234-:R-:W-:Y:S05]  /*4b10*/  ENDCOLLECTIVE ;  /* 0x000000000000791b */ /* 0x01ffea0003800000 */
.L_x_18909:
[----:B------:R-:W-:Y:S05]  /*4b20*/  BSYNC B1 ;  /* 0x0000000000017941 */ /* 0x000fea0003800000 */
.L_x_18908:
[----:B------:R-:W-:Y:S05]  /*4b30*/  BRA `(.L_x_18910) ;  /* 0xffffffdc00587947 */ /* 0x000fea000383ffff */
.L_x_18835:
[----:B------:R-:W-:Y:S01]  /*4b40*/  BSSY B1, `(.L_x_18911) ;  /* 0x0000006000017945 */ /* 0x000fe20003800000 */
[----:B------:R-:W-:Y:S02]  /*4b50*/  IMAD.MOV.U32 R48, RZ, RZ, R6 ;  /* 0x000000ffff307224 */ /* 0x000fe400078e0006 */
[----:B------:R-:W-:-:S07]  /*4b60*/  IMAD.MOV.U32 R35, RZ, RZ, -0x1 ;  /* 0xffffffffff237424 */ /* 0x000fce00078e00ff */
[----:B01234-:R-:W-:Y:S05]  /*4b70*/  WARPSYNC.COLLECTIVE R35, `(.L_x_18912) ;  /* 0x0000000023087348 */ /* 0x01ffea0003c00000 */
[----:B---3--:R3:W0:Y:S02]  /*4b80*/  SHFL.IDX P0, R35, R50, R48, R19 ;  /* 0x0000003032237389 */ /* 0x0086240000000013 */
[----:B01234-:R-:W-:Y:S05]  /*4b90*/  ENDCOLLECTIVE ;  /* 0x000000000000791b */ /* 0x01ffea0003800000 */
.L_x_18912:
[----:B------:R-:W-:Y:S05]  /*4ba0*/  BSYNC B1 ;  /* 0x0000000000017941 */ /* 0x000fea0003800000 */
.L_x_18911:
[----:B------:R-:W-:Y:S05]  /*4bb0*/  BRA `(.L_x_18913) ;  /* 0xffffffdc004c7947 */ /* 0x000fea000383ffff */
.L_x_18837:
[----:B------:R-:W-:Y:S01]  /*4bc0*/  BSSY B1, `(.L_x_18914) ;  /* 0x0000006000017945 */ /* 0x000fe20003800000 */
[----:B------:R-:W-:Y:S01]  /*4bd0*/  MOV R48, R7 ;  /* 0x0000000700307202 */ /* 0x000fe20000000f00 */
[----:B------:R-:W-:-:S07]  /*4be0*/  IMAD.MOV.U32 R35, RZ, RZ, -0x1 ;  /* 0xffffffffff237424 */ /* 0x000fce00078e00ff */
[----:B01234-:R-:W-:Y:S05]  /*4bf0*/  WARPSYNC.COLLECTIVE R35, `(.L_x_18915) ;  /* 0x0000000023087348 */ /* 0x01ffea0003c00000 */
[----:B---3--:R3:W0:Y:S02]  /*4c00*/  SHFL.IDX P0, R35, R50, R48, R19 ;  /* 0x0000003032237389 */ /* 0x0086240000000013 */
[----:B01234-:R-:W-:Y:S05]  /*4c10*/  ENDCOLLECTIVE ;  /* 0x000000000000791b */ /* 0x01ffea0003800000 */
.L_x_18915:
[----:B------:R-:W-:Y:S05]  /*4c20*/  BSYNC B1 ;  /* 0x0000000000017941 */ /* 0x000fea0003800000 */
.L_x_18914:
[----:B------:R-:W-:Y:S05]  /*4c30*/  BRA `(.L_x_18916) ;  /* 0xffffffdc00407947 */ /* 0x000fea000383ffff */
.L_x_18839:
[----:B------:R-:W-:Y:S01]  /*4c40*/  BSSY B1, `(.L_x_18917) ;  /* 0x0000006000017945 */ /* 0x000fe20003800000 */
[----:B------:R-:W-:Y:S01]  /*4c50*/  IMAD.MOV.U32 R48, RZ, RZ, R8 ;  /* 0x000000ffff307224 */ /* 0x000fe200078e0008 */
[----:B------:R-:W-:-:S07]  /*4c60*/  MOV R35, 0xffffffff ;  /* 0xffffffff00237802 */ /* 0x000fce0000000f00 */
[----:B01234-:R-:W-:Y:S05]  /*4c70*/  WARPSYNC.COLLECTIVE R35, `(.L_x_18918) ;  /* 0x0000000023087348 */ /* 0x01ffea0003c00000 */
[----:B---3--:R3:W0:Y:S02]  /*4c80*/  SHFL.IDX P0, R35, R50, R48, R19 ;  /* 0x0000003032237389 */ /* 0x0086240000000013 */
[----:B01234-:R-:W-:Y:S05]  /*4c90*/  ENDCOLLECTIVE ;  /* 0x000000000000791b */ /* 0x01ffea0003800000 */
.L_x_18918:
[----:B------:R-:W-:Y:S05]  /*4ca0*/  BSYNC B1 ;  /* 0x0000000000017941 */ /* 0x000fea0003800000 */
.L_x_18917:
[----:B------:R-:W-:Y:S05]  /*4cb0*/  BRA `(.L_x_18919) ;  /* 0xffffffdc00347947 */ /* 0x000fea000383ffff */
.L_x_18841:
[----:B------:R-:W-:Y:S01]  /*4cc0*/  BSSY B1, `(.L_x_18920) ;  /* 0x0000006000017945 */ /* 0x000fe20003800000 */
[----:B------:R-:W-:Y:S02]  /*4cd0*/  IMAD.MOV.U32 R48, RZ, RZ, R9 ;  /* 0x000000ffff307224 */ /* 0x000fe400078e0009 */
[----:B------:R-:W-:-:S07]  /*4ce0*/  IMAD.MOV.U32 R35, RZ, RZ, -0x1 ;  /* 0xffffffffff237424 */ /* 0x000fce00078e00ff */
[----:B01234-:R-:W-:Y:S05]  /*4cf0*/  WARPSYNC.COLLECTIVE R35, `(.L_x_18921) ;  /* 0x0000000023087348 */ /* 0x01ffea0003c00000 */
[----:B---3--:R3:W0:Y:S02]  /*4d00*/  SHFL.IDX P0, R35, R50, R48, R19 ;  /* 0x0000003032237389 */ /* 0x0086240000000013 */
[----:B01234-:R-:W-:Y:S05]  /*4d10*/  ENDCOLLECTIVE ;  /* 0x000000000000791b */ /* 0x01ffea0003800000 */
.L_x_18921:
[----:B------:R-:W-:Y:S05]  /*4d20*/  BSYNC B1 ;  /* 0x0000000000017941 */ /* 0x000fea0003800000 */
.L_x_18920:
[----:B------:R-:W-:Y:S05]  /*4d30*/  BRA `(.L_x_18922) ;  /* 0xffffffdc00287947 */ /* 0x000fea000383ffff */
.L_x_18843:
[----:B------:R-:W-:Y:S01]  /*4d40*/  BSSY B1, `(.L_x_18923) ;  /* 0x0000006000017945 */ /* 0x000fe20003800000 */
[----:B------:R-:W-:Y:S01]  /*4d50*/  MOV R48, R10 ;  /* 0x0000000a00307202 */ /* 0x000fe20000000f00 */
[----:B------:R-:W-:-:S07]  /*4d60*/  IMAD.MOV.U32 R35, RZ, RZ, -0x1 ;  /* 0xffffffffff237424 */ /* 0x000fce00078e00ff */
[----:B-1234-:R-:W-:Y:S05]  /*4d70*/  WARPSYNC.COLLECTIVE R35, `(.L_x_18924) ;  /* 0x0000000023087348 */ /* 0x01efea0003c00000 */
[----:B---3--:R0:W3:Y:S02]  /*4d80*/  SHFL.IDX P0, R35, R50, R48, R19 ;  /* 0x0000003032237389 */ /* 0x0080e40000000013 */
[----:B01234-:R-:W-:Y:S05]  /*4d90*/  ENDCOLLECTIVE ;  /* 0x000000000000791b */ /* 0x01ffea0003800000 */
.L_x_18924:
[----:B------:R-:W-:Y:S05]  /*4da0*/  BSYNC B1 ;  /* 0x0000000000017941 */ /* 0x000fea0003800000 */
.L_x_18923:
[----:B------:R-:W-:Y:S05]  /*4db0*/  BRA `(.L_x_18925) ;  /* 0xffffffdc00247947 */ /* 0x000fea000383ffff */
.L_x_18845:
[----:B------:R-:W-:Y:S01]  /*4dc0*/  BSSY B1, `(.L_x_18926) ;  /* 0x0000006000017945 */ /* 0x000fe20003800000 */
[----:B------:R-:W-:Y:S01]  /*4dd0*/  IMAD.MOV.U32 R48, RZ, RZ, R11 ;  /* 0x000000ffff307224 */ /* 0x000fe200078e000b */
[----:B------:R-:W-:-:S07]  /*4de0*/  MOV R35, 0xffffffff ;  /* 0xffffffff00237802 */ /* 0x000fce0000000f00 */
[----:B01234-:R-:W-:Y:S05]  /*4df0*/  WARPSYNC.COLLECTIVE R35, `(.L_x_18927) ;  /* 0x0000000023087348 */ /* 0x01ffea0003c00000 */
[----:B---3--:R3:W0:Y:S02]  /*4e00*/  SHFL.IDX P0, R35, R50, R48, R19 ;  /* 0x0000003032237389 */ /* 0x0086240000000013 */
[----:B01234-:R-:W-:Y:S05]  /*4e10*/  ENDCOLLECTIVE ;  /* 0x000000000000791b */ /* 0x01ffea0003800000 */
.L_x_18927:
[----:B------:R-:W-:Y:S05]  /*4e20*/  BSYNC B1 ;  /* 0x0000000000017941 */ /* 0x000fea0003800000 */
.L_x_18926:
[----:B------:R-:W-:Y:S05]  /*4e30*/  BRA `(.L_x_18928) ;  /* 0xffffffdc001c7947 */ /* 0x000fea000383ffff */
.L_x_18847:
[----:B------:R-:W-:Y:S01]  /*4e40*/  BSSY B1, `(.L_x_18929) ;  /* 0x0000006000017945 */ /* 0x000fe20003800000 */
[----:B------:R-:W-:Y:S02]  /*4e50*/  IMAD.MOV.U32 R48, RZ, RZ, R12 ;  /* 0x000000ffff307224 */ /* 0x000fe400078e000c */
[----:B------:R-:W-:-:S07]  /*4e60*/  IMAD.MOV.U32 R35, RZ, RZ, -0x1 ;  /* 0xffffffffff237424 */ /* 0x000fce00078e00ff */
[----:B01234-:R-:W-:Y:S05]  /*4e70*/  WARPSYNC.COLLECTIVE R35, `(.L_x_18930) ;  /* 0x0000000023087348 */ /* 0x01ffea0003c00000 */
[----:B---3--:R3:W0:Y:S02]  /*4e80*/  SHFL.IDX P0, R35, R50, R48, R19 ;  /* 0x0000003032237389 */ /* 0x0086240000000013 */
[----:B01234-:R-:W-:Y:S05]  /*4e90*/  ENDCOLLECTIVE ;  /* 0x000000000000791b */ /* 0x01ffea0003800000 */
.L_x_18930:
[----:B------:R-:W-:Y:S05]  /*4ea0*/  BSYNC B1 ;  /* 0x0000000000017941 */ /* 0x000fea0003800000 */
.L_x_18929:
[----:B------:R-:W-:Y:S05]  /*4eb0*/  BRA `(.L_x_18931) ;  /* 0xffffffdc00147947 */ /* 0x000fea000383ffff */
.L_x_18860:
[----:B------:R-:W-:Y:S01]  /*4ec0*/  IMAD.MOV.U32 R35, RZ, RZ, -0x1 ;  /* 0xffffffffff237424 */ /* 0x000fe200078e00ff */
[----:B------:R-:W-:-:S07]  /*4ed0*/  MOV R48, R38 ;  /* 0x0000002600307202 */ /* 0x000fce0000000f00 */
[----:B012-4-:R-:W-:Y:S05]  /*4ee0*/  WARPSYNC.COLLECTIVE R35, `(.L_x_18932) ;  /* 0x0000000023087348 */ /* 0x017fea0003c00000 */
[----:B-1----:R1:W3:Y:S02]  /*4ef0*/  SHFL.IDX P0, R35, R50, R48, R19 ;  /* 0x0000003032237389 */ /* 0x0022e40000000013 */
[----:B01234-:R-:W-:Y:S05]  /*4f00*/  ENDCOLLECTIVE ;  /* 0x000000000000791b */ /* 0x01ffea0003800000 */
.L_x_18932:
[----:B------:R-:W-:Y:S01]  /*4f10*/  IMAD.MOV.U32 R29, RZ, RZ, R35 ;  /* 0x000000ffff1d7224 */ /* 0x000fe200078e0023 */
[----:B------:R-:W-:Y:S06]  /*4f20*/  BRA `(.L_x_18933) ;  /* 0xffffffe000e47947 */ /* 0x000fec000383ffff */
.L_x_18862:
[----:B------:R-:W-:Y:S01]  /*4f30*/  BSSY B0, `(.L_x_18934) ;  /* 0x0000006000007945 */ /* 0x000fe20003800000 */
[----:B------:R-:W-:Y:S01]  /*4f40*/  MOV R48, R6 ;  /* 0x0000000600307202 */ /* 0x000fe20000000f00 */
[----:B------:R-:W-:-:S07]  /*4f50*/  IMAD.MOV.U32 R35, RZ, RZ, -0x1 ;  /* 0xffffffffff237424 */ /* 0x000fce00078e00ff */
[----:B012-4-:R-:W-:Y:S05]  /*4f60*/  WARPSYNC.COLLECTIVE R35, `(.L_x_18935) ;  /* 0x0000000023087348 */ /* 0x017fea0003c00000 */
[----:B-1----:R1:W3:Y:S02]  /*4f70*/  SHFL.IDX P0, R35, R50, R48, R19 ;  /* 0x0000003032237389 */ /* 0x0022e40000000013 */
[----:B01234-:R-:W-:Y:S05]  /*4f80*/  ENDCOLLECTIVE ;  /* 0x000000000000791b */ /* 0x01ffea0003800000 */
.L_x_18935:
[----:B------:R-:W-:Y:S05]  /*4f90*/  BSYNC B0 ;  /* 0x0000000000007941 */ /* 0x000fea0003800000 */
.L_x_18934:
[----:B------:R-:W-:Y:S05]  /*4fa0*/  BRA `(.L_x_18936) ;  /* 0xffffffe000d87947 */ /* 0x000fea000383ffff */
.L_x_18864:
[----:B------:R-:W-:Y:S01]  /*4fb0*/  BSSY B0, `(.L_x_18937) ;  /* 0x0000006000007945 */ /* 0x000fe20003800000 */
[----:B------:R-:W-:Y:S01]  /*4fc0*/  IMAD.MOV.U32 R48, RZ, RZ, R7 ;  /* 0x000000ffff307224 */ /* 0x000fe200078e0007 */
[----:B------:R-:W-:-:S07]  /*4fd0*/  MOV R35, 0xffffffff ;  /* 0xffffffff00237802 */ /* 0x000fce0000000f00 */
[----:B012-4-:R-:W-:Y:S05]  /*4fe0*/  WARPSYNC.COLLECTIVE R35, `(.L_x_18938) ;  /* 0x0000000023087348 */ /* 0x017fea0003c00000 */
[----:B-1----:R1:W3:Y:S02]  /*4ff0*/  SHFL.IDX P0, R35, R50, R48, R19 ;  /* 0x0000003032237389 */ /* 0x0022e40000000013 */
[----:B01234-:R-:W-:Y:S05]  /*5000*/  ENDCOLLECTIVE ;  /* 0x000000000000791b */ /* 0x01ffea0003800000 */
.L_x_18938:
[----:B------:R-:W-:Y:S05]  /*5010*/  BSYNC B0 ;  /* 0x0000000000007941 */ /* 0x000fea0003800000 */
.L_x_18937:
[----:B------:R-:W-:Y:S05]  /*5020*/  BRA `(.L_x_18939) ;  /* 0xffffffe000cc7947 */ /* 0x000fea000383ffff */
.L_x_18866:
[----:B------:R-:W-:Y:S01]  /*5030*/  BSSY B0, `(.L_x_18940) ;  /* 0x0000006000007945 */ /* 0x000fe20003800000 */
[----:B------:R-:W-:Y:S02]  /*5040*/  IMAD.MOV.U32 R48, RZ, RZ, R8 ;  /* 0x000000ffff307224 */ /* 0x000fe400078e0008 */
[----:B------:R-:W-:-:S07]  /*5050*/  IMAD.MOV.U32 R35, RZ, RZ, -0x1 ;  /* 0xffffffffff237424 */ /* 0x000fce00078e00ff */
[----:B012-4-:R-:W-:Y:S05]  /*5060*/  WARPSYNC.COLLECTIVE R35, `(.L_x_18941) ;  /* 0x0000000023087348 */ /* 0x017fea0003c00000 */
[----:B-1----:R1:W3:Y:S02]  /*5070*/  SHFL.IDX P0, R35, R50, R48, R19 ;  /* 0x0000003032237389 */ /* 0x0022e40000000013 */
[----:B01234-:R-:W-:Y:S05]  /*5080*/  ENDCOLLECTIVE ;  /* 0x000000000000791b */ /* 0x01ffea0003800000 */
.L_x_18941:
[----:B------:R-:W-:Y:S05]  /*5090*/  BSYNC B0 ;  /* 0x0000000000007941 */ /* 0x000fea0003800000 */
.L_x_18940:
[----:B------:R-:W-:Y:S05]  /*50a0*/  BRA `(.L_x_18942) ;  /* 0xffffffe000c07947 */ /* 0x000fea000383ffff */
.L_x_18868:
[----:B------:R-:W-:Y:S01]  /*50b0*/  BSSY B0, `(.L_x_18943) ;  /* 0x0000006000007945 */ /* 0x000fe20003800000 */
[----:B------:R-:W-:Y:S01]  /*50c0*/  MOV R48, R9 ;  /* 0x0000000900307202 */ /* 0x000fe20000000f00 */
[----:B------:R-:W-:-:S07]  /*50d0*/  IMAD.MOV.U32 R35, RZ, RZ, -0x1 ;  /* 0xffffffffff237424 */ /* 0x000fce00078e00ff */
[----:B-12-4-:R-:W-:Y:S05]  /*50e0*/  WARPSYNC.COLLECTIVE R35, `(.L_x_18944) ;  /* 0x0000000023087348 */ /* 0x016fea0003c00000 */
[----:B-1----:R0:W1:Y:S02]  /*50f0*/  SHFL.IDX P0, R35, R50, R48, R19 ;  /* 0x0000003032237389 */ /* 0x0020640000000013 */
[----:B012-4-:R-:W-:Y:S05]  /*5100*/  ENDCOLLECTIVE ;  /* 0x000000000000791b */ /* 0x017fea0003800000 */
.L_x_18944:
[----:B------:R-:W-:Y:S05]  /*5110*/  BSYNC B0 ;  /* 0x0000000000007941 */ /* 0x000fea0003800000 */
.L_x_18943:
[----:B------:R-:W-:Y:S05]  /*5120*/  BRA `(.L_x_18945) ;  /* 0xffffffe000bc7947 */ /* 0x000fea000383ffff */
.L_x_18870:
[----:B------:R-:W-:Y:S01]  /*5130*/  BSSY B0, `(.L_x_18946) ;  /* 0x0000006000007945 */ /* 0x000fe20003800000 */
[----:B------:R-:W-:Y:S01]  /*5140*/  IMAD.MOV.U32 R48, RZ, RZ, R10 ;  /* 0x000000ffff307224 */ /* 0x000fe200078e000a */
[----:B------:R-:W-:-:S07]  /*5150*/  MOV R35, 0xffffffff ;  /* 0xffffffff00237802 */ /* 0x000fce0000000f00 */
[----:B012-4-:R-:W-:Y:S05]  /*5160*/  WARPSYNC.COLLECTIVE R35, `(.L_x_18947) ;  /* 0x0000000023087348 */ /* 0x017fea0003c00000 */
[----:B-1----:R1:W3:Y:S02]  /*5170*/  SHFL.IDX P0, R35, R50, R48, R19 ;  /* 0x0000003032237389 */ /* 0x0022e40000000013 */
[----:B01234-:R-:W-:Y:S05]  /*5180*/  ENDCOLLECTIVE ;  /* 0x000000000000791b */ /* 0x01ffea0003800000 */
.L_x_18947:
[----:B------:R-:W-:Y:S05]  /*5190*/  BSYNC B0 ;  /* 0x0000000000007941 */ /* 0x000fea0003800000 */
.L_x_18946:
[----:B------:R-:W-:Y:S05]  /*51a0*/  BRA `(.L_x_18948) ;  /* 0xffffffe000b47947 */ /* 0x000fea000383ffff */
.L_x_18872:
[----:B------:R-:W-:Y:S01]  /*51b0*/  BSSY B0, `(.L_x_18949) ;  /* 0x0000006000007945 */ /* 0x000fe20003800000 */
[----:B------:R-:W-:Y:S02]  /*51c0*/  IMAD.MOV.U32 R48, RZ, RZ, R11 ;  /* 0x000000ffff307224 */ /* 0x000fe400078e000b */
[----:B------:R-:W-:-:S07]  /*51d0*/  IMAD.MOV.U32 R35, RZ, RZ, -0x1 ;  /* 0xffffffffff237424 */ /* 0x000fce00078e00ff */
[----:B012-4-:R-:W-:Y:S05]  /*51e0*/  WARPSYNC.COLLECTIVE R35, `(.L_x_18950) ;  /* 0x0000000023087348 */ /* 0x017fea0003c00000 */
[----:B-1----:R1:W3:Y:S02]  /*51f0*/  SHFL.IDX P0, R35, R50, R48, R19 ;  /* 0x0000003032237389 */ /* 0x0022e40000000013 */
[----:B01234-:R-:W-:Y:S05]  /*5200*/  ENDCOLLECTIVE ;  /* 0x000000000000791b */ /* 0x01ffea0003800000 */
.L_x_18950:
[----:B------:R-:W-:Y:S05]  /*5210*/  BSYNC B0 ;  /* 0x0000000000007941 */ /* 0x000fea0003800000 */
.L_x_18949:
[----:B------:R-:W-:Y:S05]  /*5220*/  BRA `(.L_x_18951) ;  /* 0xffffffe000ac7947 */ /* 0x000fea000383ffff */
.L_x_18874:
[----:B------:R-:W-:Y:S01]  /*5230*/  BSSY B0, `(.L_x_18952) ;  /* 0x0000006000007945 */ /* 0x000fe20003800000 */
[----:B------:R-:W-:Y:S01]  /*5240*/  MOV R48, R12 ;  /* 0x0000000c00307202 */ /* 0x000fe20000000f00 */
[----:B------:R-:W-:-:S07]  /*5250*/  IMAD.MOV.U32 R35, RZ, RZ, -0x1 ;  /* 0xffffffffff237424 */ /* 0x000fce00078e00ff */
[----:B012-4-:R-:W-:Y:S05]  /*5260*/  WARPSYNC.COLLECTIVE R35, `(.L_x_18953) ;  /* 0x0000000023087348 */ /* 0x017fea0003c00000 */
[----:B-1----:R1:W3:Y:S02]  /*5270*/  SHFL.IDX P0, R35, R50, R48, R19 ;  /* 0x0000003032237389 */ /* 0x0022e40000000013 */
[----:B01234-:R-:W-:Y:S05]  /*5280*/  ENDCOLLECTIVE ;  /* 0x000000000000791b */ /* 0x01ffea0003800000 */
.L_x_18953:
[----:B------:R-:W-:Y:S05]  /*5290*/  BSYNC B0 ;  /* 0x0000000000007941 */ /* 0x000fea0003800000 */
.L_x_18952:
[----:B------:R-:W-:Y:S05]  /*52a0*/  BRA `(.L_x_18954) ;  /* 0xffffffe000a47947 */ /* 0x000fea000383ffff */
.L_x_18955:
        /* <DEDUP_REMOVED lines=13> */
.L_x_58396:


//--------------------- .text._Z9cuda_gemmIiLi256ELi4ELi1ELi16ELi4ELi4ELi32ELi1ELi1EEviiiPT_S1_S1_ii --------------------------
	.section	.text._Z9cuda_gemmIiLi256ELi4ELi1ELi16ELi4ELi4ELi32ELi1ELi1EEviiiPT_S1_S1_ii,"ax",@progbits
	.align	128
        .global         _Z9cuda_gemmIiLi256ELi4ELi1ELi16ELi4ELi4ELi32ELi1ELi1EEviiiPT_S1_S1_ii
        .type           _Z9cuda_gemmIiLi256ELi4ELi1ELi16ELi4ELi4ELi32ELi1ELi1EEviiiPT_S1_S1_ii,@function
        .size           _Z9cuda_gemmIiLi256ELi4ELi1ELi16ELi4ELi4ELi32ELi1ELi1EEviiiPT_S1_S1_ii,(.L_x_58397 - _Z9cuda_gemmIiLi256ELi4ELi1ELi16ELi4ELi4ELi32ELi1ELi1EEviiiPT_S1_S1_ii)
        .other          _Z9cuda_gemmIiLi256ELi4ELi1ELi16ELi4ELi4ELi32ELi1ELi1EEviiiPT_S1_S1_ii,@"STO_CUDA_ENTRY STV_DEFAULT"
_Z9cuda_gemmIiLi256ELi4ELi1ELi16ELi4ELi4ELi32ELi1ELi1EEviiiPT_S1_S1_ii:
.text._Z9cuda_gemmIiLi256ELi4ELi1ELi16ELi4ELi4ELi32ELi1ELi1EEviiiPT_S1_S1_ii:
        /* <DEDUP_REMOVED lines=12> */
.L_x_18958:
        /* <DEDUP_REMOVED lines=10> */
.L_x_18957:
[----:B------:R-:W-:Y:S05]  /*0160*/  BSYNC.RECONVERGENT B0 ;  /* 0x0000000000007941 */ /* 0x000fea0003800200 */
.L_x_18956:
        /* <DEDUP_REMOVED lines=23> */
[----:B------:R-:W-:-:S03]  /*02e0*/  UIMAD.WIDE.U32 UR4, UR16, 0xc, UR4 ;  /* 0x0000000c100478a5 */ /* 0x000fc6000f8e0004 */
[----:B------:R-:W-:Y:S01]  /*02f0*/  LEA R11, R0, UR6, 0x2 ;  /* 0x00000006000b7c11 */ /* 0x000fe2000f8e10ff */
[----:B0-----:R-:W-:Y:S02]  /*0300*/  VIADD R4, R8, 0xffffffe ;  /* 0x0ffffffe08047836 */ /* 0x001fe40000000000 */
[----:B------:R-:W-:Y:S02]  /*0310*/  VIADD R8, R0, 0xffffffff ;  /* 0xffffffff00087836 */ /* 0x000fe40000000000 */
[----:B------:R0:W1:Y:S03]  /*0320*/  F2I.FTZ.U32.TRUNC.NTZ R5, R4 ;  /* 0x0000000400057305 */ /* 0x000066000021f000 */
[----:B------:R-:W-:Y:S01]  /*0330*/  LOP3.LUT R8, R8, 0x3, RZ, 0xc0, !PT ;  /* 0x0000000308087812 */ /* 0x000fe200078ec0ff */
[----:B0-----:R-:W-:Y:S02]  /*0340*/  HFMA2 R4, -RZ, RZ, 0, 0 ;  /* 0x00000000ff047431 */ /* 0x001fe400000001ff */
[----:B-1----:R-:W-:-:S04]  /*0350*/  IMAD.MOV R9, RZ, RZ, -R5 ;  /* 0x000000ffff097224 */ /* 0x002fc800078e0a05 */
[----:B------:R-:W-:-:S04]  /*0360*/  IMAD R9, R9, UR16, RZ ;  /* 0x0000001009097c24 */ /* 0x000fc8000f8e02ff */
[----:B------:R-:W-:-:S06]  /*0370*/  IMAD.HI.U32 R5, R5, R9, R4 ;  /* 0x0000000905057227 */ /* 0x000fcc00078e0004 */
[----:B------:R-:W-:-:S04]  /*0380*/  IMAD.HI.U32 R4, R5, R6, RZ ;  /* 0x0000000605047227 */ /* 0x000fc800078e00ff */
[----:B------:R-:W-:-:S04]  /*0390*/  IMAD.MOV R5, RZ, RZ, -R4 ;  /* 0x000000ffff057224 */ /* 0x000fc800078e0a04 */
[----:B------:R-:W-:Y:S01]  /*03a0*/  IMAD R6, R5, UR16, R6 ;  /* 0x0000001005067c24 */ /* 0x000fe2000f8e0206 */
[----:B------:R-:W-:-:S04]  /*03b0*/  LOP3.LUT R5, R0, 0x3, RZ, 0xc0, !PT ;  /* 0x0000000300057812 */ /* 0x000fc800078ec0ff */
[----:B------:R-:W-:Y:S01]  /*03c0*/  ISETP.GE.U32.AND P0, PT, R6, UR16, PT ;  /* 0x0000001006007c0c */ /* 0x000fe2000bf06070 */
[C---:B------:R-:W-:Y:S01]  /*03d0*/  IMAD.SHL.U32 R10, R5.reuse, 0x4, RZ ;  /* 0x00000004050a7824 */ /* 0x040fe200078e00ff */
[----:B------:R-:W-:-:S03]  /*03e0*/  LOP3.LUT R9, R5, 0x2, RZ, 0x3c, !PT ;  /* 0x0000000205097812 */ /* 0x000fc600078e3cff */
[----:B------:R-:W-:-:S08]  /*03f0*/  VIADD R10, R10, UR17 ;  /* 0x000000110a0a7c36 */ /* 0x000fd00008000000 */
        /* <DEDUP_REMOVED lines=8> */
[----:B------:R-:W-:-:S07]  /*0480*/  MOV R7, UR9 ;  /* 0x0000000900077c02 */ /* 0x000fce0008000f00 */
.L_x_18977:
[----:B------:R-:W-:Y:S01]  /*0490*/  ISETP.GT.U32.AND P0, PT, R0, 0xf, PT ;  /* 0x0000000f0000780c */ /* 0x000fe20003f04070 */
[----:B------:R-:W-:-:S12]  /*04a0*/  BSSY.RECONVERGENT B0, `(.L_x_18959) ;  /* 0x0000067000007945 */ /* 0x000fd80003800200 */
[----:B------:R-:W-:Y:S05]  /*04b0*/  @P0 BRA `(.L_x_18960) ;  /* 0x0000000400940947 */ /* 0x000fea0003800000 */
[C---:B------:R-:W-:Y:S01]  /*04c0*/  VIADD R12, R4.reuse, 0x1 ;  /* 0x00000001040c7836 */ /* 0x040fe20000000000 */
        /* <DEDUP_REMOVED lines=32> */
.L_x_18962:
[----:B------:R-:W-:Y:S05]  /*06d0*/  BSYNC.RECONVERGENT B1 ;  /* 0x0000000000017941 */ /* 0x000fea0003800200 */
.L_x_18961:
        /* <DEDUP_REMOVED lines=8> */
.L_x_18965:
        /* <DEDUP_REMOVED lines=27> */
.L_x_18964:
[----:B------:R-:W-:Y:S05]  /*0910*/  BSYNC.RECONVERGENT B1 ;  /* 0x0000000000017941 */ /* 0x000fea0003800200 */
.L_x_18963:
[----:B------:R-:W-:Y:S04]  /*0920*/  BSSY.RECONVERGENT B1, `(.L_x_18966) ;  /* 0x000000f000017945 */ /* 0x000fe80003800200 */
[----:B------:R-:W-:Y:S05]  /*0930*/  @!P1 BRA `(.L_x_18967) ;  /* 0x0000000000349947 */ /* 0x000fea0003800000 */
[----:B-12---:R-:W-:Y:S01]  /*0940*/  VIADD R12, R4, 0x1 ;  /* 0x00000001040c7836 */ /* 0x006fe20000000000 */
[----:B------:R3:W-:Y:S01]  /*0950*/  STS [R11], RZ ;  /* 0x000000ff0b007388 */ /* 0x0007e20000000800 */
[----:B------:R-:W-:-:S03]  /*0960*/  MOV R20, R3 ;  /* 0x0000000300147202 */ /* 0x000fc60000000f00 */
[----:B------:R-:W-:-:S04]  /*0970*/  LOP3.LUT R12, R12, 0x3, RZ, 0xc0, !PT ;  /* 0x000000030c0c7812 */ /* 0x000fc800078ec0ff */
[----:B------:R-:W-:-:S13]  /*0980*/  ISETP.NE.AND P1, PT, R12, 0x1, PT ;  /* 0x000000010c00780c */ /* 0x000fda0003f25270 */
[----:B---3--:R-:W-:Y:S05]  /*0990*/  @!P1 BRA `(.L_x_18967) ;  /* 0x00000000001c9947 */ /* 0x008fea0003800000 */
[----:B------:R-:W-:Y:S01]  /*09a0*/  ISETP.NE.AND P1, PT, R12, 0x2, PT ;  /* 0x000000020c00780c */ /* 0x000fe20003f25270 */
[----:B------:R-:W-:Y:S01]  /*09b0*/  VIADD R12, R11, UR8 ;  /* 0x000000080b0c7c36 */ /* 0x000fe20008000000 */
[----:B------:R3:W-:Y:S01]  /*09c0*/  STS [R11+UR8], RZ ;  /* 0x000000ff0b007988 */ /* 0x0007e20008000808 */
[----:B------:R-:W-:-:S05]  /*09d0*/  VIADD R20, R3, UR16 ;  /* 0x0000001003147c36 */ /* 0x000fca0008000000 */
[----:B------:R-:W-:-:S05]  /*09e0*/  IADD3 R13, PT, PT, R20, UR16, RZ ;  /* 0x00000010140d7c10 */ /* 0x000fca000fffe0ff */
[----:B------:R3:W-:Y:S01]  /*09f0*/  @P1 STS [R12+UR8], RZ ;  /* 0x000000ff0c001988 */ /* 0x0007e20008000808 */
[----:B------:R-:W-:-:S07]  /*0a00*/  @P1 IMAD.MOV.U32 R20, RZ, RZ, R13 ;  /* 0x000000ffff141224 */ /* 0x000fce00078e000d */
.L_x_18967:
[----:B------:R-:W-:Y:S05]  /*0a10*/  BSYNC.RECONVERGENT B1 ;  /* 0x0000000000017941 */ /* 0x000fea0003800200 */
.L_x_18966:
[----:B------:R-:W-:Y:S05]  /*0a20*/  @!P2 BRA `(.L_x_18960) ;  /* 0x000000000038a947 */ /* 0x000fea0003800000 */
[----:B------:R-:W4:Y:S01]  /*0a30*/  S2R R13, SR_CgaCtaId ;  /* 0x00000000000d7919 */ /* 0x000f220000008800 */
[----:B-123--:R-:W-:-:S05]  /*0a40*/  MOV R12, 0x400 ;  /* 0x00000400000c7802 */ /* 0x00efca0000000f00 */
[----:B------:R-:W-:-:S05]  /*0a50*/  VIADD R12, R12, 0x100 ;  /* 0x000001000c0c7836 */ /* 0x000fca0000000000 */
[----:B----4-:R-:W-:-:S07]  /*0a60*/  LEA R15, R13, R12, 0x18 ;  /* 0x0000000c0d0f7211 */ /* 0x010fce00078ec0ff */
.L_x_18968:
        /* <DEDUP_REMOVED lines=10> */
.L_x_18960:
[----:B------:R-:W-:Y:S05]  /*0b10*/  BSYNC.RECONVERGENT B0 ;  /* 0x0000000000007941 */ /* 0x000fea0003800200 */
.L_x_18959:
[----:B------:R-:W-:Y:S06]  /*0b20*/  BAR.SYNC.DEFER_BLOCKING 0x0 ;  /* 0x0000000000007b1d */ /* 0x000fec0000010000 */
[----:B------:R-:W-:Y:S05]  /*0b30*/  @P0 BRA `(.L_x_18969) ;  /* 0x0000000000b40947 */ /* 0x000fea0003800000 */
[----:B-1----:R-:W1:Y:S01]  /*0b40*/  S2R R19, SR_CgaCtaId ;  /* 0x0000000000137919 */ /* 0x002e620000008800 */
[----:B------:R-:W5:Y:S01]  /*0b50*/  S2UR UR7, SR_CgaCtaId ;  /* 0x00000000000779c3 */ /* 0x000f620000008800 */
[----:B0-----:R-:W-:Y:S01]  /*0b60*/  MOV R17, 0x400 ;  /* 0x0000040000117802 */ /* 0x001fe20000000f00 */
[----:B------:R-:W-:Y:S01]  /*0b70*/  UMOV UR6, 0x400 ;  /* 0x0000040000067882 */ /* 0x000fe20000000000 */
[C---:B--234-:R-:W-:Y:S01]  /*0b80*/  IMAD.SHL.U32 R12, R5.reuse, 0x4, RZ ;  /* 0x00000004050c7824 */ /* 0x05cfe200078e00ff */
[----:B------:R-:W-:Y:S01]  /*0b90*/  UIADD3 UR6, UPT, UPT, UR6, 0x80, URZ ;  /* 0x0000008006067890 */ /* 0x000fe2000fffe0ff */
[----:B------:R-:W-:Y:S01]  /*0ba0*/  SHF.L.U32 R21, R5, 0x2, RZ ;  /* 0x0000000205157819 */ /* 0x000fe200000006ff */
[C---:B------:R-:W-:Y:S01]  /*0bb0*/  VIADD R14, R17.reuse, 0x80 ;  /* 0x00000080110e7836 */ /* 0x040fe20000000000 */
[----:B------:R-:W-:Y:S02]  /*0bc0*/  IADD3 R18, PT, PT, R17, 0x100, RZ ;  /* 0x0000010011127810 */ /* 0x000fe40007ffe0ff */
[----:B------:R-:W-:-:S02]  /*0bd0*/  LOP3.LUT R13, R12, 0x2, R5, 0xf6, !PT ;  /* 0x000000020c0d7812 */ /* 0x000fc400078ef605 */
[----:B------:R-:W-:Y:S02]  /*0be0*/  LOP3.LUT R15, R12, R8, RZ, 0xfc, !PT ;  /* 0x000000080c0f7212 */ /* 0x000fe400078efcff */
[----:B------:R-:W-:Y:S01]  /*0bf0*/  LOP3.LUT R21, R21, R6, RZ, 0xfc, !PT ;  /* 0x0000000615157212 */ /* 0x000fe200078efcff */
[----:B-----5:R-:W-:Y:S01]  /*0c00*/  ULEA UR6, UR7, UR6, 0x18 ;  /* 0x0000000607067291 */ /* 0x020fe2000f8ec0ff */
[C---:B-1----:R-:W-:Y:S02]  /*0c10*/  LEA R16, R19.reuse, R14, 0x18 ;  /* 0x0000000e13107211 */ /* 0x042fe400078ec0ff */
[----:B------:R-:W-:Y:S02]  /*0c20*/  LEA R17, R19, R18, 0x18 ;  /* 0x0000001213117211 */ /* 0x000fe400078ec0ff */
[----:B------:R-:W-:Y:S01]  /*0c30*/  SHF.R.U32.HI R19, RZ, 0x2, R0 ;  /* 0x00000002ff137819 */ /* 0x000fe20000011600 */
[--C-:B------:R-:W-:Y:S02]  /*0c40*/  IMAD R13, R13, 0x4, R16.reuse ;  /* 0x000000040d0d7824 */ /* 0x100fe400078e0210 */
[----:B------:R-:W-:-:S02]  /*0c50*/  IMAD R14, R5, 0x14, R16 ;  /* 0x00000014050e7824 */ /* 0x000fc400078e0210 */
[----:B------:R-:W-:Y:S01]  /*0c60*/  IMAD R15, R15, 0x4, R16 ;  /* 0x000000040f0f7824 */ /* 0x000fe200078e0210 */
[----:B------:R-:W-:Y:S01]  /*0c70*/  LEA R16, R21, UR6, 0x2 ;  /* 0x0000000615107c11 */ /* 0x000fe2000f8e10ff */
[----:B------:R-:W0:Y:S04]  /*0c80*/  LDS R13, [R13] ;  /* 0x000000000d0d7984 */ /* 0x000e280000000800 */
[----:B------:R-:W1:Y:S04]  /*0c90*/  LDS R14, [R14] ;  /* 0x000000000e0e7984 */ /* 0x000e680000000800 */
[----:B------:R-:W2:Y:S04]  /*0ca0*/  LDS R15, [R15] ;  /* 0x000000000f0f7984 */ /* 0x000ea80000000800 */
[----:B------:R-:W3:Y:S02]  /*0cb0*/  LDS R16, [R16] ;  /* 0x0000000010107984 */ /* 0x000ee40000000800 */
.L_x_18971:
[----:B------:R-:W-:Y:S01]  /*0cc0*/  IMAD R18, R19, 0x14, R10 ;  /* 0x0000001413127824 */ /* 0x000fe200078e020a */
[----:B------:R-:W-:-:S04]  /*0cd0*/  UMOV UR6, 0xffffffff ;  /* 0xffffffff00067882 */ /* 0x000fc80000000000 */
[----:B0-----:R4:W0:Y:S01]  /*0ce0*/  LDS R20, [R18] ;  /* 0x0000000012147984 */ /* 0x0018220000000800 */
[----:B------:R-:W-:Y:S05]  /*0cf0*/  BRA.DIV UR6, `(.L_x_18970) ;  /* 0x00000006064c7947 */ /* 0x000fea000b800000 */
[----:B0-----:R-:W1:Y:S04]  /*0d00*/  SHFL.IDX PT, R21, R20, R5, 0x1c1f ;  /* 0x001c1f0514157589 */ /* 0x001e6800000e0000 */
[----:B----4-:R-:W3:Y:S04]  /*0d10*/  SHFL.IDX PT, R18, R20, R6, 0x1c1f ;  /* 0x001c1f0614127589 */ /* 0x010ee800000e0000 */
[----:B------:R-:W0:Y:S04]  /*0d20*/  SHFL.IDX PT, R22, R20, R9, 0x1c1f ;  /* 0x001c1f0914167589 */ /* 0x000e2800000e0000 */
[----:B------:R4:W2:Y:S01]  /*0d30*/  SHFL.IDX PT, R23, R20, R8, 0x1c1f ;  /* 0x001c1f0814177589 */ /* 0x0008a200000e0000 */
[----:B-1----:R-:W-:-:S04]  /*0d40*/  IMAD R21, R14, R21, RZ ;  /* 0x000000150e157224 */ /* 0x002fc800078e02ff */
[----:B---3--:R-:W-:-:S04]  /*0d50*/  IMAD R18, R16, R18, R21 ;  /* 0x0000001210127224 */ /* 0x008fc800078e0215 */
[----:B0---4-:R-:W-:-:S07]  /*0d60*/  IMAD R18, R13, R22, R18 ;  /* 0x000000160d127224 */ /* 0x011fce00078e0212 */
.L_x_18983:
[----:B------:R-:W-:Y:S01]  /*0d70*/  IMAD R20, R19, 0x10, R12 ;  /* 0x0000001013147824 */ /* 0x000fe200078e020c */
[----:B------:R-:W0:Y:S01]  /*0d80*/  LDC R22, c[0x0][0x360] ;  /* 0x0000d800ff167b82 */ /* 0x000e220000000800 */
[----:B--2---:R-:W-:Y:S02]  /*0d90*/  IMAD R18, R15, R23, R18 ;  /* 0x000000170f127224 */ /* 0x004fe400078e0212 */
[----:B------:R-:W-:-:S05]  /*0da0*/  IMAD.IADD R20, R17, 0x1, R20 ;  /* 0x0000000111147824 */ /* 0x000fca00078e0214 */
[----:B------:R-:W1:Y:S01]  /*0db0*/  LDS R21, [R20] ;  /* 0x0000000014157984 */ /* 0x000e620000000800 */
[----:B0-----:R-:W-:-:S04]  /*0dc0*/  LEA.HI R19, R22, R19, RZ, 0x1e ;  /* 0x0000001316137211 */ /* 0x001fc800078ff0ff */
[----:B------:R-:W-:Y:S02]  /*0dd0*/  ISETP.GE.U32.AND P1, PT, R19, 0x4, PT ;  /* 0x000000041300780c */ /* 0x000fe40003f26070 */
[----:B-1----:R-:W-:-:S05]  /*0de0*/  IADD3 R21, PT, PT, R18, R21, RZ ;  /* 0x0000001512157210 */ /* 0x002fca0007ffe0ff */
[----:B------:R0:W-:Y:S06]  /*0df0*/  STS [R20], R21 ;  /* 0x0000001514007388 */ /* 0x0001ec0000000800 */
[----:B------:R-:W-:Y:S05]  /*0e00*/  @!P1 BRA `(.L_x_18971) ;  /* 0xfffffffc00ac9947 */ /* 0x000fea000383ffff */
.L_x_18969:
[----:B------:R-:W-:Y:S05]  /*0e10*/  WARPSYNC.ALL ;  /* 0x0000000000007948 */ /* 0x000fea0003800000 */
[----:B------:R-:W-:Y:S06]  /*0e20*/  BAR.SYNC.DEFER_BLOCKING 0x0 ;  /* 0x0000000000007b1d */ /* 0x000fec0000010000 */
[----:B------:R-:W-:Y:S04]  /*0e30*/  BSSY.RECONVERGENT B0, `(.L_x_18972) ;  /* 0x000003a000007945 */ /* 0x000fe80003800200 */
[----:B------:R-:W-:Y:S05]  /*0e40*/  @P0 BRA `(.L_x_18973) ;  /* 0x0000000000e00947 */ /* 0x000fea0003800000 */
[C---:B-1234-:R-:W-:Y:S01]  /*0e50*/  VIADD R12, R4.reuse, 0x1 ;  /* 0x00000001040c7836 */ /* 0x05efe20000000000 */
[----:B------:R-:W-:Y:S01]  /*0e60*/  BSSY.RECONVERGENT B1, `(.L_x_18974) ;  /* 0x000001a000017945 */ /* 0x000fe20003800200 */
[----:B------:R-:W-:Y:S01]  /*0e70*/  ISETP.GE.U32.AND P0, PT, R4, 0x3, PT ;  /* 0x000000030400780c */ /* 0x000fe20003f06070 */
[----:B------:R-:W-:Y:S02]  /*0e80*/  IMAD.MOV.U32 R22, RZ, RZ, R0 ;  /* 0x000000ffff167224 */ /* 0x000fe400078e0000 */
[----:B0-----:R-:W-:-:S04]  /*0e90*/  LOP3.LUT R14, R12, 0x3, RZ, 0xc0, !PT ;  /* 0x000000030c0e7812 */ /* 0x001fc800078ec0ff */
[----:B------:R-:W-:-:S13]  /*0ea0*/  ISETP.NE.AND P1, PT, R14, RZ, PT ;  /* 0x000000ff0e00720c */ /* 0x000fda0003f25270 */
[----:B------:R-:W-:Y:S05]  /*0eb0*/  @!P1 BRA `(.L_x_18975) ;  /* 0x0000000000509947 */ /* 0x000fea0003800000 */
[----:B------:R-:W0:Y:S01]  /*0ec0*/  LDS R15, [R11] ;  /* 0x000000000b0f7984 */ /* 0x000e220000000800 */
[----:B------:R-:W1:Y:S01]  /*0ed0*/  LDC.64 R12, c[0x0][0x3a0] ;  /* 0x0000e800ff0c7b82 */ /* 0x000e620000000a00 */
[----:B------:R-:W-:Y:S01]  /*0ee0*/  LEA R17, R7, R0, 0x4 ;  /* 0x0000000007117211 */ /* 0x000fe200078e20ff */
[----:B------:R-:W-:Y:S01]  /*0ef0*/  IMAD.MOV.U32 R22, RZ, RZ, R3 ;  /* 0x000000ffff167224 */ /* 0x000fe200078e0003 */
[----:B------:R-:W-:-:S03]  /*0f00*/  ISETP.NE.AND P1, PT, R14, 0x1, PT ;  /* 0x000000010e00780c */ /* 0x000fc60003f25270 */
        /* <DEDUP_REMOVED lines=8> */
[----:B------:R-:W-:-:S06]  /*0f90*/  IADD3.X R13, PT, PT, RZ, R13, RZ, P1, !PT ;  /* 0x0000000dff0d7210 */ /* 0x000fcc0000ffe4ff */
[----:B------:R-:W0:Y:S01]  /*0fa0*/  @P2 LDS R19, [R19+UR8] ;  /* 0x0000000813132984 */ /* 0x000e220008000800 */
[----:B------:R-:W-:Y:S02]  /*0fb0*/  @P2 IADD3 R14, P1, PT, R12, UR8, RZ ;  /* 0x000000080c0e2c10 */ /* 0x000fe4000ff3e0ff */
[----:B------:R-:W-:-:S03]  /*0fc0*/  @P2 IADD3 R22, PT, PT, R22, UR16, RZ ;  /* 0x0000001016162c10 */ /* 0x000fc6000fffe0ff */
[----:B------:R-:W-:Y:S01]  /*0fd0*/  @P2 IMAD.X R15, RZ, RZ, R13, P1 ;  /* 0x000000ffff0f2224 */ /* 0x000fe200008e060d */
[----:B-1----:R1:W-:Y:S04]  /*0fe0*/  STG.E desc[UR14][R12.64], R17 ;  /* 0x000000110c007986 */ /* 0x0023e8000c10190e */
[----:B0-----:R1:W-:Y:S03]  /*0ff0*/  @P2 STG.E desc[UR14][R14.64], R19 ;  /* 0x000000130e002986 */ /* 0x0013e6000c10190e */
.L_x_18975:
[----:B------:R-:W-:Y:S05]  /*1000*/  BSYNC.RECONVERGENT B1 ;  /* 0x0000000000017941 */ /* 0x000fea0003800200 */
.L_x_18974:
[----:B------:R-:W-:Y:S05]  /*1010*/  @!P0 BRA `(.L_x_18973) ;  /* 0x00000000006c8947 */ /* 0x000fea0003800000 */
[----:B------:R-:W2:Y:S01]  /*1020*/  S2R R23, SR_CgaCtaId ;  /* 0x0000000000177919 */ /* 0x000ea20000008800 */
[----:B01----:R-:W0:Y:S01]  /*1030*/  LDC.64 R12, c[0x0][0x3a0] ;  /* 0x0000e800ff0c7b82 */ /* 0x003e220000000a00 */
[----:B------:R-:W-:-:S05]  /*1040*/  MOV R14, 0x400 ;  /* 0x00000400000e7802 */ /* 0x000fca0000000f00 */
[----:B------:R-:W-:-:S05]  /*1050*/  VIADD R14, R14, 0x100 ;  /* 0x000001000e0e7836 */ /* 0x000fca0000000000 */
[----:B--2---:R-:W-:-:S07]  /*1060*/  LEA R23, R23, R14, 0x18 ;  /* 0x0000000e17177211 */ /* 0x004fce00078ec0ff */
.L_x_18976:
[C---:B------:R-:W-:Y:S02]  /*1070*/  IMAD R24, R22.reuse, 0x4, R23 ;  /* 0x0000000416187824 */ /* 0x040fe400078e0217 */
[----:B-1----:R-:W-:Y:S01]  /*1080*/  IMAD R21, R7, 0x10, R22 ;  /* 0x0000001007157824 */ /* 0x002fe200078e0216 */
[----:B------:R-:W-:Y:S02]  /*1090*/  IADD3 R22, PT, PT, R22, UR8, RZ ;  /* 0x0000000816167c10 */ /* 0x000fe4000fffe0ff */
[----:B------:R-:W-:Y:S01]  /*10a0*/  IADD3 R26, PT, PT, R24, UR8, RZ ;  /* 0x00000008181a7c10 */ /* 0x000fe2000fffe0ff */
[----:B------:R-:W1:Y:S01]  /*10b0*/  LDS R27, [R24] ;  /* 0x00000000181b7984 */ /* 0x000e620000000800 */
[----:B0-----:R-:W-:-:S03]  /*10c0*/  IMAD.WIDE R20, R21, 0x4, R12 ;  /* 0x0000000415147825 */ /* 0x001fc600078e020c */
[----:B------:R-:W0:Y:S01]  /*10d0*/  LDS R25, [R24+UR8] ;  /* 0x0000000818197984 */ /* 0x000e220008000800 */
        /* <DEDUP_REMOVED lines=15> */
.L_x_18973:
[----:B------:R-:W-:Y:S05]  /*11d0*/  BSYNC.RECONVERGENT B0 ;  /* 0x0000000000007941 */ /* 0x000fea0003800200 */
.L_x_18972:
[C---:B------:R-:W-:Y:S02]  /*11e0*/  IMAD.IADD R7, R2.reuse, 0x1, R7 ;  /* 0x0000000102077824 */ /* 0x040fe400078e0207 */
[----:B01234-:R-:W-:-:S05]  /*11f0*/  IMAD.SHL.U32 R12, R2, 0x4, RZ ;  /* 0x00000004020c7824 */ /* 0x01ffca00078e00ff */
[----:B------:R-:W-:-:S13]  /*1200*/  ISETP.GE.U32.AND P0, PT, R7, R12, PT ;  /* 0x0000000c0700720c */ /* 0x000fda0003f06070 */
[----:B------:R-:W-:Y:S05]  /*1210*/  @!P0 BRA `(.L_x_18977) ;  /* 0xfffffff0009c8947 */ /* 0x000fea000383ffff */
[----:B------:R-:W-:Y:S05]  /*1220*/  EXIT ;  /* 0x000000000000794d */ /* 0x000fea0003800000 */
.L_x_18970:
[----:B------:R-:W-:Y:S01]  /*1230*/  BSSY B0, `(.L_x_18978) ;  /* 0x0000007000007945 */ /* 0x000fe20003800000 */
[----:B------:R-:W-:Y:S01]  /*1240*/  MOV R25, R5 ;  /* 0x0000000500197202 */ /* 0x000fe20000000f00 */
[----:B------:R-:W-:Y:S02]  /*1250*/  IMAD.MOV.U32 R27, RZ, RZ, 0x1c1f ;  /* 0x00001c1fff1b7424 */ /* 0x000fe400078e00ff */
[----:B------:R-:W-:-:S07]  /*1260*/  IMAD.MOV.U32 R24, RZ, RZ, -0x1 ;  /* 0xffffffffff187424 */ /* 0x000fce00078e00ff */
[----:B01234-:R-:W-:Y:S05]  /*1270*/  WARPSYNC.COLLECTIVE R24, `(.L_x_18979) ;  /* 0x0000000018087348 */ /* 0x01ffea0003c00000 */
[----:B0-----:R0:W0:Y:S02]  /*1280*/  SHFL.IDX P1, R22, R20, R25, R27 ;  /* 0x0000001914167389 */ /* 0x001024000002001b */
[----:B01234-:R-:W-:Y:S05]  /*1290*/  ENDCOLLECTIVE ;  /* 0x000000000000791b */ /* 0x01ffea0003800000 */
.L_x_18979:
[----:B------:R-:W-:Y:S05]  /*12a0*/  BSYNC B0 ;  /* 0x0000000000007941 */ /* 0x000fea0003800000 */
.L_x_18978:
[----:B------:R-:W-:Y:S01]  /*12b0*/  IMAD.MOV.U32 R25, RZ, RZ, R6 ;  /* 0x000000ffff197224 */ /* 0x000fe200078e0006 */
[----:B------:R-:W-:Y:S01]  /*12c0*/  MOV R24, 0xffffffff ;  /* 0xffffffff00187802 */ /* 0x000fe20000000f00 */
[----:B------:R-:W-:Y:S01]  /*12d0*/  IMAD.MOV.U32 R27, RZ, RZ, 0x1c1f ;  /* 0x00001c1fff1b7424 */ /* 0x000fe200078e00ff */
[----:B------:R-:W-:-:S07]  /*12e0*/  MOV R21, R22 ;  /* 0x0000001600157202 */ /* 0x000fce0000000f00 */
[----:B------:R-:W-:Y:S05]  /*12f0*/  WARPSYNC.COLLECTIVE R24, `(.L_x_18980) ;  /* 0x0000000018087348 */ /* 0x000fea0003c00000 */
[----:B------:R0:W1:Y:S02]  /*1300*/  SHFL.IDX P1, R22, R20, R25, R27 ;  /* 0x0000001914167389 */ /* 0x000064000002001b */
[----:B01----:R-:W-:Y:S05]  /*1310*/  ENDCOLLECTIVE ;  /* 0x000000000000791b */ /* 0x003fea0003800000 */
.L_x_18980:
[----:B------:R-:W-:Y:S02]  /*1320*/  IMAD R21, R14, R21, RZ ;  /* 0x000000150e157224 */ /* 0x000fe400078e02ff */
[----:B------:R-:W-:Y:S02]  /*1330*/  IMAD.MOV.U32 R25, RZ, RZ, R9 ;  /* 0x000000ffff197224 */ /* 0x000fe400078e0009 */
[----:B------:R-:W-:-:S07]  /*1340*/  IMAD.MOV.U32 R18, RZ, RZ, R22 ;  /* 0x000000ffff127224 */ /* 0x000fce00078e0016 */
[----:B------:R-:W-:Y:S05]  /*1350*/  WARPSYNC.COLLECTIVE R24, `(.L_x_18981) ;  /* 0x0000000018087348 */ /* 0x000fea0003c00000 */
[----:B------:R0:W1:Y:S02]  /*1360*/  SHFL.IDX P1, R22, R20, R25, R27 ;  /* 0x0000001914167389 */ /* 0x000064000002001b */
[----:B01----:R-:W-:Y:S05]  /*1370*/  ENDCOLLECTIVE ;  /* 0x000000000000791b */ /* 0x003fea0003800000 */
.L_x_18981:
[----:B------:R-:W-:Y:S01]  /*1380*/  IMAD R18, R16, R18, R21 ;  /* 0x0000001210127224 */ /* 0x000fe200078e0215 */
[----:B------:R-:W-:-:S03]  /*1390*/  MOV R25, R8 ;  /* 0x0000000800197202 */ /* 0x000fc60000000f00 */
[----:B------:R-:W-:-:S07]  /*13a0*/  IMAD R18, R13, R22, R18 ;  /* 0x000000160d127224 */ /* 0x000fce00078e0212 */
[----:B------:R-:W-:Y:S05]  /*13b0*/  WARPSYNC.COLLECTIVE R24, `(.L_x_18982) ;  /* 0x0000000018087348 */ /* 0x000fea0003c00000 */
[----:B------:R0:W1:Y:S02]  /*13c0*/  SHFL.IDX P1, R22, R20, R25, R27 ;  /* 0x0000001914167389 */ /* 0x000064000002001b */
[----:B01----:R-:W-:Y:S05]  /*13d0*/  ENDCOLLECTIVE ;  /* 0x000000000000791b */ /* 0x003fea0003800000 */
.L_x_18982:
[----:B------:R-:W-:Y:S01]  /*13e0*/  IMAD.MOV.U32 R23, RZ, RZ, R22 ;  /* 0x000000ffff177224 */ /* 0x000fe200078e0016 */
[----:B------:R-:W-:Y:S06]  /*13f0*/  BRA `(.L_x_18983) ;  /* 0xfffffff8005c7947 */ /* 0x000fec000383ffff */
.L_x_18984:
        /* <DEDUP_REMOVED lines=16> */
.L_x_58397:


//--------------------- .text._Z9cuda_gemmIiLi256ELi4ELi1ELi16ELi4ELi4ELi32ELi1ELi0EEviiiPT_S1_S1_ii --------------------------
	.section	.text._Z9cuda_gemmIiLi256ELi4ELi1ELi16ELi4ELi4ELi32ELi1ELi0EEviiiPT_S1_S1_ii,"ax",@progbits
	.align	128
        .global         _Z9cuda_gemmIiLi256ELi4ELi1ELi16ELi4ELi4ELi32ELi1ELi0EEviiiPT_S1_S1_ii
        .type           _Z9cuda_gemmIiLi256ELi4ELi1ELi16ELi4ELi4ELi32ELi1ELi0EEviiiPT_S1_S1_ii,@function
        .size           _Z9cuda_gemmIiLi256ELi4ELi1ELi16ELi4ELi4ELi32ELi1ELi0EEviiiPT_S1_S1_ii,(.L_x_58398 - _Z9cuda_gemmIiLi256ELi4ELi1ELi16ELi4ELi4ELi32ELi1ELi0EEviiiPT_S1_S1_ii)
        .other          _Z9cuda_gemmIiLi256ELi4ELi1ELi16ELi4ELi4ELi32ELi1ELi0EEviiiPT_S1_S1_ii,@"STO_CUDA_ENTRY STV_DEFAULT"
_Z9cuda_gemmIiLi256ELi4ELi1ELi16ELi4ELi4ELi32ELi1ELi0EEviiiPT_S1_S1_ii:
.text._Z9cuda_gemmIiLi256ELi4ELi1ELi16ELi4ELi4ELi32ELi1ELi0EEviiiPT_S1_S1_ii:
        /* <DEDUP_REMOVED lines=35> */
.L_x_18987:
        /* <DEDUP_REMOVED lines=25> */
.L_x_18986:
[----:B------:R-:W-:Y:S05]  /*03c0*/  BSYNC.RECONVERGENT B0 ;  /* 0x0000000000007941 */ /* 0x000fea0003800200 */
.L_x_18985:
        /* <DEDUP_REMOVED lines=170> */
.L_x_19055:
        /* <DEDUP_REMOVED lines=28> */
.L_x_18991:
[----:B------:R-:W-:Y:S05]  /*1030*/  BSYNC.RECONVERGENT B1 ;  /* 0x0000000000017941 */ /* 0x000fea0003800200 */
.L_x_18990:
        /* <DEDUP_REMOVED lines=9> */
.L_x_18994:
        /* <DEDUP_REMOVED lines=28> */
.L_x_18993:
[----:B------:R-:W-:Y:S05]  /*1290*/  BSYNC.RECONVERGENT B1 ;  /* 0x0000000000017941 */ /* 0x000fea0003800200 */
.L_x_18992:
        /* <DEDUP_REMOVED lines=12> */
.L_x_18996:
[----:B------:R-:W-:Y:S05]  /*1360*/  BSYNC.RECONVERGENT B1 ;  /* 0x0000000000017941 */ /* 0x000fea0003800200 */
.L_x_18995:
[----:B------:R-:W-:Y:S05]  /*1370*/  @!P2 BRA `(.L_x_18989) ;  /* 0x000000000038a947 */ /* 0x000fea0003800000 */
[----:B------:R-:W4:Y:S01]  /*1380*/  S2R R20, SR_CgaCtaId ;  /* 0x0000000000147919 */ /* 0x000f220000008800 */
[----:B-1----:R-:W-:-:S05]  /*1390*/  MOV R19, 0x400 ;  /* 0x0000040000137802 */ /* 0x002fca0000000f00 */
[----:B------:R-:W-:-:S05]  /*13a0*/  VIADD R19, R19, 0x100 ;  /* 0x0000010013137836 */ /* 0x000fca0000000000 */
[----:B----4-:R-:W-:-:S07]  /*13b0*/  LEA R25, R20, R19, 0x18 ;  /* 0x0000001314197211 */ /* 0x010fce00078ec0ff */
.L_x_18997:
        /* <DEDUP_REMOVED lines=10> */
.L_x_18989:
[----:B------:R-:W-:Y:S05]  /*1460*/  BSYNC.RECONVERGENT B0 ;  /* 0x0000000000007941 */ /* 0x000fea0003800200 */
.L_x_18988:
[----:B------:R-:W-:Y:S01]  /*1470*/  BAR.SYNC.DEFER_BLOCKING 0x0 ;  /* 0x0000000000007b1d */ /* 0x000fe20000010000 */
[----:B------:R-:W-:-:S09]  /*1480*/  UISETP.GE.AND UP0, UPT, UR6, 0x1, UPT ;  /* 0x000000010600788c */ /* 0x000fd2000bf06270 */
[----:B------:R-:W-:Y:S05]  /*1490*/  BRA.U !UP0, `(.L_x_18998) ;  /* 0x0000001508687547 */ /* 0x000fea000b800000 */
[----:B------:R-:W-:-:S09]  /*14a0*/  UISETP.NE.AND UP0, UPT, UR21, 0x1, UPT ;  /* 0x000000011500788c */ /* 0x000fd2000bf05270 */
[----:B------:R-:W-:Y:S05]  /*14b0*/  BRA.U UP0, `(.L_x_18999) ;  /* 0x0000000500b47547 */ /* 0x000fea000b800000 */
[----:B------:R-:W-:Y:S01]  /*14c0*/  BSSY B1, `(.L_x_19000) ;  /* 0x000006b000017945 */ /* 0x000fe20003800000 */
[----:B01--4-:R-:W-:-:S07]  /*14d0*/  IMAD.MOV.U32 R21, RZ, RZ, RZ ;  /* 0x000000ffff157224 */ /* 0x013fce00078e00ff */
.L_x_19016:
        /* <DEDUP_REMOVED lines=18> */
.L_x_19001:
        /* <DEDUP_REMOVED lines=8> */
.L_x_19002:
        /* <DEDUP_REMOVED lines=8> */
.L_x_19003:
        /* <DEDUP_REMOVED lines=8> */
.L_x_19004:
        /* <DEDUP_REMOVED lines=30> */
.L_x_19015:
[----:B--2---:R-:W-:Y:S02]  /*1960*/  IMAD R18, R25, 0x14, R30 ;  /* 0x0000001419127824 */ /* 0x004fe400078e021e */
[----:B------:R-:W-:-:S04]  /*1970*/  HFMA2 R35, -RZ, RZ, 0, 0 ;  /* 0x00000000ff237431 */ /* 0x000fc800000001ff */
[----:B------:R-:W2:Y:S01]  /*1980*/  LDS R18, [R18] ;  /* 0x0000000012127984 */ /* 0x000ea20000000800 */
[----:B------:R-:W-:Y:S05]  /*1990*/  @!P2 BRA `(.L_x_19007) ;  /* 0x000000000010a947 */ /* 0x000fea0003800000 */
[----:B------:R-:W-:-:S03]  /*19a0*/  UMOV UR11, 0xffffffff ;  /* 0xffffffff000b7882 */ /* 0x000fc60000000000 */
[----:B------:R-:W-:Y:S05]  /*19b0*/  BRA.DIV UR11, `(.L_x_19008) ;  /* 0x000000160b207947 */ /* 0x000fea000b800000 */
[----:B--2---:R2:W0:Y:S02]  /*19c0*/  SHFL.IDX PT, R34, R18, R12, R7 ;  /* 0x0000000c12227389 */ /* 0x00442400000e0007 */
.L_x_19058:
[----:B0-----:R-:W-:-:S07]  /*19d0*/  IMAD R35, R15, R34, RZ ;  /* 0x000000220f237224 */ /* 0x001fce00078e02ff */
.L_x_19007:
[----:B------:R-:W-:Y:S05]  /*19e0*/  @!P3 BRA `(.L_x_19009) ;  /* 0x000000000010b947 */ /* 0x000fea0003800000 */
[----:B------:R-:W-:-:S03]  /*19f0*/  UMOV UR11, 0xffffffff ;  /* 0xffffffff000b7882 */ /* 0x000fc60000000000 */
[----:B------:R-:W-:Y:S05]  /*1a00*/  BRA.DIV UR11, `(.L_x_19010) ;  /* 0x000000160b2c7947 */ /* 0x000fea000b800000 */
[----:B--2---:R2:W0:Y:S02]  /*1a10*/  SHFL.IDX PT, R34, R18, R4, R7 ;  /* 0x0000000412227389 */ /* 0x00442400000e0007 */
.L_x_19061:
[----:B01----:R-:W-:-:S07]  /*1a20*/  IMAD R35, R16, R34, R35 ;  /* 0x0000002210237224 */ /* 0x003fce00078e0223 */
.L_x_19009:
[----:B------:R-:W-:Y:S05]  /*1a30*/  @!P4 BRA `(.L_x_19011) ;  /* 0x000000000010c947 */ /* 0x000fea0003800000 */
[----:B------:R-:W-:-:S03]  /*1a40*/  UMOV UR11, 0xffffffff ;  /* 0xffffffff000b7882 */ /* 0x000fc60000000000 */
[----:B------:R-:W-:Y:S05]  /*1a50*/  BRA.DIV UR11, `(.L_x_19012) ;  /* 0x000000160b387947 */ /* 0x000fea000b800000 */
[----:B--2---:R2:W0:Y:S02]  /*1a60*/  SHFL.IDX PT, R34, R18, R5, R7 ;  /* 0x0000000512227389 */ /* 0x00442400000e0007 */
.L_x_19064:
[----:B0---4-:R-:W-:-:S07]  /*1a70*/  IMAD R35, R17, R34, R35 ;  /* 0x0000002211237224 */ /* 0x011fce00078e0223 */
.L_x_19011:
[----:B------:R-:W-:Y:S05]  /*1a80*/  @!P5 BRA `(.L_x_19013) ;  /* 0x000000000010d947 */ /* 0x000fea0003800000 */
[----:B------:R-:W-:-:S03]  /*1a90*/  UMOV UR11, 0xffffffff ;  /* 0xffffffff000b7882 */ /* 0x000fc60000000000 */
[----:B------:R-:W-:Y:S05]  /*1aa0*/  BRA.DIV UR11, `(.L_x_19014) ;  /* 0x000000160b447947 */ /* 0x000fea000b800000 */
[----:B--2---:R2:W0:Y:S02]  /*1ab0*/  SHFL.IDX PT, R34, R18, R6, R7 ;  /* 0x0000000612227389 */ /* 0x00442400000e0007 */
.L_x_19067:
[----:B0-----:R-:W-:-:S07]  /*1ac0*/  IMAD R35, R14, R34, R35 ;  /* 0x000000220e237224 */ /* 0x001fce00078e0223 */
.L_x_19013:
        /* <DEDUP_REMOVED lines=8> */
.L_x_19006:
[----:B------:R-:W-:Y:S05]  /*1b50*/  BSYNC B0 ;  /* 0x0000000000007941 */ /* 0x000fea0003800000 */
.L_x_19005:
[----:B------:R-:W-:Y:S05]  /*1b60*/  @!P6 BRA `(.L_x_19016) ;  /* 0xfffffff8005ce947 */ /* 0x000fea000383ffff */
[----:B------:R-:W-:Y:S05]  /*1b70*/  BSYNC B1 ;  /* 0x0000000000017941 */ /* 0x000fea0003800000 */
.L_x_19000:
[----:B------:R-:W-:Y:S05]  /*1b80*/  BRA `(.L_x_18998) ;  /* 0x0000000c00ac7947 */ /* 0x000fea0003800000 */
.L_x_18999:
[----:B------:R-:W5:Y:S02]  /*1b90*/  LDCU UR11, c[0x0][0x3ac] ;  /* 0x00007580ff0b77ac */ /* 0x000f640008000800 */
[----:B-----5:R-:W-:-:S09]  /*1ba0*/  UISETP.GT.U32.AND UP0, UPT, UR11, 0x1f, UPT ;  /* 0x0000001f0b00788c */ /* 0x020fd2000bf04070 */
[----:B------:R-:W-:Y:S05]  /*1bb0*/  BRA.U UP0, `(.L_x_19017) ;  /* 0x0000000500947547 */ /* 0x000fea000b800000 */
[----:B01--4-:R-:W-:-:S07]  /*1bc0*/  IMAD.MOV.U32 R21, RZ, RZ, RZ ;  /* 0x000000ffff157224 */ /* 0x013fce00078e00ff */
.L_x_19033:
        /* <DEDUP_REMOVED lines=18> */
.L_x_19018:
        /* <DEDUP_REMOVED lines=8> */
.L_x_19019:
        /* <DEDUP_REMOVED lines=8> */
.L_x_19020:
        /* <DEDUP_REMOVED lines=8> */
.L_x_19021:
        /* <DEDUP_REMOVED lines=26> */
.L_x_19032:
[----:B------:R-:W-:Y:S02]  /*2010*/  IMAD R18, R25, 0x14, R30 ;  /* 0x0000001419127824 */ /* 0x000fe400078e021e */
[----:B------:R-:W-:-:S04]  /*2020*/  IMAD.MOV.U32 R35, RZ, RZ, RZ ;  /* 0x000000ffff237224 */ /* 0x000fc800078e00ff */
[----:B------:R-:W3:Y:S01]  /*2030*/  LDS R18, [R18] ;  /* 0x0000000012127984 */ /* 0x000ee20000000800 */
[----:B------:R-:W-:Y:S05]  /*2040*/  @!P2 BRA `(.L_x_19024) ;  /* 0x000000000010a947 */ /* 0x000fea0003800000 */
[----:B------:R-:W-:-:S03]  /*2050*/  UMOV UR11, 0xffffffff ;  /* 0xffffffff000b7882 */ /* 0x000fc60000000000 */
[----:B------:R-:W-:Y:S05]  /*2060*/  BRA.DIV UR11, `(.L_x_19025) ;  /* 0x0000000e0bf47947 */ /* 0x000fea000b800000 */
[----:B---3--:R3:W0:Y:S02]  /*2070*/  SHFL.IDX PT, R34, R18, R12, R7 ;  /* 0x0000000c12227389 */ /* 0x00862400000e0007 */
.L_x_19070:
[----:B0-----:R-:W-:-:S07]  /*2080*/  IMAD R35, R15, R34, RZ ;  /* 0x000000220f237224 */ /* 0x001fce00078e02ff */
.L_x_19024:
[----:B------:R-:W-:Y:S05]  /*2090*/  @!P3 BRA `(.L_x_19026) ;  /* 0x000000000010b947 */ /* 0x000fea0003800000 */
[----:B------:R-:W-:-:S03]  /*20a0*/  UMOV UR11, 0xffffffff ;  /* 0xffffffff000b7882 */ /* 0x000fc60000000000 */
[----:B------:R-:W-:Y:S05]  /*20b0*/  BRA.DIV UR11, `(.L_x_19027) ;  /* 0x000000120b007947 */ /* 0x000fea000b800000 */
[----:B---3--:R3:W0:Y:S02]  /*20c0*/  SHFL.IDX PT, R34, R18, R4, R7 ;  /* 0x0000000412227389 */ /* 0x00862400000e0007 */
.L_x_19073:
[----:B01----:R-:W-:-:S07]  /*20d0*/  IMAD R35, R16, R34, R35 ;  /* 0x0000002210237224 */ /* 0x003fce00078e0223 */
.L_x_19026:
[----:B------:R-:W-:Y:S05]  /*20e0*/  @!P4 BRA `(.L_x_19028) ;  /* 0x000000000010c947 */ /* 0x000fea0003800000 */
[----:B------:R-:W-:-:S03]  /*20f0*/  UMOV UR11, 0xffffffff ;  /* 0xffffffff000b7882 */ /* 0x000fc60000000000 */
[----:B------:R-:W-:Y:S05]  /*2100*/  BRA.DIV UR11, `(.L_x_19029) ;  /* 0x000000120b0c7947 */ /* 0x000fea000b800000 */
[----:B---3--:R3:W0:Y:S02]  /*2110*/  SHFL.IDX PT, R34, R18, R5, R7 ;  /* 0x0000000512227389 */ /* 0x00862400000e0007 */
.L_x_19076:
[----:B0-2---:R-:W-:-:S07]  /*2120*/  IMAD R35, R17, R34, R35 ;  /* 0x0000002211237224 */ /* 0x005fce00078e0223 */
.L_x_19028:
[----:B------:R-:W-:Y:S05]  /*2130*/  @!P5 BRA `(.L_x_19030) ;  /* 0x000000000010d947 */ /* 0x000fea0003800000 */
[----:B------:R-:W-:-:S03]  /*2140*/  UMOV UR11, 0xffffffff ;  /* 0xffffffff000b7882 */ /* 0x000fc60000000000 */
[----:B------:R-:W-:Y:S05]  /*2150*/  BRA.DIV UR11, `(.L_x_19031) ;  /* 0x000000120b187947 */ /* 0x000fea000b800000 */
[----:B---3--:R3:W0:Y:S02]  /*2160*/  SHFL.IDX PT, R34, R18, R6, R7 ;  /* 0x0000000612227389 */ /* 0x00862400000e0007 */
.L_x_19079:
[----:B0---4-:R-:W-:-:S07]  /*2170*/  IMAD R35, R14, R34, R35 ;  /* 0x000000220e237224 */ /* 0x011fce00078e0223 */
.L_x_19030:
[C---:B---3--:R-:W-:Y:S02]  /*2180*/  IMAD R18, R25.reuse, UR6, R20 ;  /* 0x0000000619127c24 */ /* 0x048fe4000f8e0214 */
[----:B------:R-:W-:-:S03]  /*2190*/  VIADD R25, R25, UR8 ;  /* 0x0000000819197c36 */ /* 0x000fc60008000000 */
[----:B------:R-:W-:Y:S02]  /*21a0*/  LEA R18, R18, R31, 0x2 ;  /* 0x0000001f12127211 */ /* 0x000fe400078e10ff */
[----:B------:R-:W-:-:S03]  /*21b0*/  ISETP.GE.AND P0, PT, R25, UR27, PT ;  /* 0x0000001b19007c0c */ /* 0x000fc6000bf06270 */
[----:B------:R3:W-:Y:S10]  /*21c0*/  STS [R18], R35 ;  /* 0x0000002312007388 */ /* 0x0007f40000000800 */
[----:B---3--:R-:W-:Y:S05]  /*21d0*/  @!P0 BRA `(.L_x_19032) ;  /* 0xfffffffc008c8947 */ /* 0x008fea000383ffff */
.L_x_19023:
[----:B------:R-:W-:Y:S05]  /*21e0*/  BSYNC B0 ;  /* 0x0000000000007941 */ /* 0x000fea0003800000 */
.L_x_19022:
[----:B------:R-:W-:Y:S05]  /*21f0*/  @!P6 BRA `(.L_x_19033) ;  /* 0xfffffff80074e947 */ /* 0x000fea000383ffff */
[----:B------:R-:W-:Y:S05]  /*2200*/  BRA `(.L_x_18998) ;  /* 0x00000008000c7947 */ /* 0x000fea0003800000 */
.L_x_19017:
[----:B----4-:R-:W-:-:S07]  /*2210*/  IMAD.MOV.U32 R20, RZ, RZ, RZ ;  /* 0x000000ffff147224 */ /* 0x010fce00078e00ff */
.L_x_19049:
        /* <DEDUP_REMOVED lines=18> */
.L_x_19034:
        /* <DEDUP_REMOVED lines=8> */
.L_x_19035:
        /* <DEDUP_REMOVED lines=8> */
.L_x_19036:
        /* <DEDUP_REMOVED lines=8> */
.L_x_19037:
        /* <DEDUP_REMOVED lines=27> */
.L_x_19048:
[----:B------:R-:W-:Y:S02]  /*2670*/  IMAD R18, R25, 0x14, R30 ;  /* 0x0000001419127824 */ /* 0x000fe400078e021e */
[----:B------:R-:W-:-:S04]  /*2680*/  IMAD.MOV.U32 R31, RZ, RZ, RZ ;  /* 0x000000ffff1f7224 */ /* 0x000fc800078e00ff */
[----:B------:R-:W3:Y:S01]  /*2690*/  LDS R18, [R18] ;  /* 0x0000000012127984 */ /* 0x000ee20000000800 */
[----:B------:R-:W-:Y:S05]  /*26a0*/  @!P2 BRA `(.L_x_19039) ;  /* 0x000000000010a947 */ /* 0x000fea0003800000 */
[----:B------:R-:W-:-:S03]  /*26b0*/  UMOV UR11, 0xffffffff ;  /* 0xffffffff000b7882 */ /* 0x000fc60000000000 */
[----:B------:R-:W-:Y:S05]  /*26c0*/  BRA.DIV UR11, `(.L_x_19040) ;  /* 0x0000000a0bdc7947 */ /* 0x000fea000b800000 */
[----:B---3--:R3:W0:Y:S02]  /*26d0*/  SHFL.IDX PT, R31, R18, R12, R7 ;  /* 0x0000000c121f7389 */ /* 0x00862400000e0007 */
.L_x_19081:
[----:B0-----:R-:W-:-:S07]  /*26e0*/  IMAD R31, R15, R31, RZ ;  /* 0x0000001f0f1f7224 */ /* 0x001fce00078e02ff */
.L_x_19039:
[----:B------:R-:W-:Y:S05]  /*26f0*/  @!P3 BRA `(.L_x_19041) ;  /* 0x000000000010b947 */ /* 0x000fea0003800000 */
[----:B------:R-:W-:-:S03]  /*2700*/  UMOV UR11, 0xffffffff ;  /* 0xffffffff000b7882 */ /* 0x000fc60000000000 */
[----:B------:R-:W-:Y:S05]  /*2710*/  BRA.DIV UR11, `(.L_x_19042) ;  /* 0x0000000a0be47947 */ /* 0x000fea000b800000 */
[----:B---3--:R3:W0:Y:S02]  /*2720*/  SHFL.IDX PT, R34, R18, R4, R7 ;  /* 0x0000000412227389 */ /* 0x00862400000e0007 */
.L_x_19084:
[----:B01----:R-:W-:-:S07]  /*2730*/  IMAD R31, R16, R34, R31 ;  /* 0x00000022101f7224 */ /* 0x003fce00078e021f */
.L_x_19041:
[----:B------:R-:W-:Y:S05]  /*2740*/  @!P4 BRA `(.L_x_19043) ;  /* 0x000000000010c947 */ /* 0x000fea0003800000 */
[----:B------:R-:W-:-:S03]  /*2750*/  UMOV UR11, 0xffffffff ;  /* 0xffffffff000b7882 */ /* 0x000fc60000000000 */
[----:B------:R-:W-:Y:S05]  /*2760*/  BRA.DIV UR11, `(.L_x_19044) ;  /* 0x0000000a0bf07947 */ /* 0x000fea000b800000 */
[----:B---3--:R3:W0:Y:S02]  /*2770*/  SHFL.IDX PT, R34, R18, R5, R7 ;  /* 0x0000000512227389 */ /* 0x00862400000e0007 */
.L_x_19087:
[----:B0-2---:R-:W-:-:S07]  /*2780*/  IMAD R31, R17, R34, R31 ;  /* 0x00000022111f7224 */ /* 0x005fce00078e021f */
.L_x_19043:
[----:B------:R-:W-:Y:S05]  /*2790*/  @!P5 BRA `(.L_x_19045) ;  /* 0x000000000010d947 */ /* 0x000fea0003800000 */
[----:B------:R-:W-:-:S03]  /*27a0*/  UMOV UR11, 0xffffffff ;  /* 0xffffffff000b7882 */ /* 0x000fc60000000000 */
[----:B------:R-:W-:Y:S05]  /*27b0*/  BRA.DIV UR11, `(.L_x_19046) ;  /* 0x0000000a0bfc7947 */ /* 0x000fea000b800000 */
[----:B---3--:R3:W0:Y:S02]  /*27c0*/  SHFL.IDX PT, R34, R18, R6, R7 ;  /* 0x0000000612227389 */ /* 0x00862400000e0007 */
.L_x_19090:
[----:B0---4-:R-:W-:-:S07]  /*27d0*/  IMAD R31, R14, R34, R31 ;  /* 0x000000220e1f7224 */ /* 0x011fce00078e021f */
.L_x_19045:
[----:B---3--:R-:W-:-:S07]  /*27e0*/  MOV R18, UR20 ;  /* 0x0000001400127c02 */ /* 0x008fce0008000f00 */
.L_x_19047:
        /* <DEDUP_REMOVED lines=36> */
.L_x_19038:
[----:B------:R-:W-:Y:S05]  /*2a30*/  @!P6 BRA `(.L_x_19049) ;  /* 0xfffffff400f8e947 */ /* 0x000fea000383ffff */
.L_x_18998:
        /* <DEDUP_REMOVED lines=29> */
.L_x_19053:
[----:B------:R-:W-:Y:S05]  /*2c10*/  BSYNC.RECONVERGENT B1 ;  /* 0x0000000000017941 */ /* 0x000fea0003800200 */
.L_x_19052:
[----:B------:R-:W-:Y:S05]  /*2c20*/  @!P2 BRA `(.L_x_19051) ;  /* 0x000000000070a947 */ /* 0x000fea0003800000 */
[----:B01--4-:R-:W0:Y:S01]  /*2c30*/  S2R R21, SR_CgaCtaId ;  /* 0x0000000000157919 */ /* 0x013e220000008800 */
[----:B--2---:R-:W-:-:S04]  /*2c40*/  MOV R18, 0x400 ;  /* 0x0000040000127802 */ /* 0x004fc80000000f00 */
[----:B------:R-:W-:-:S04]  /*2c50*/  IADD3 R18, PT, PT, R18, 0x100, RZ ;  /* 0x0000010012127810 */ /* 0x000fc80007ffe0ff */
[----:B0-----:R-:W-:-:S07]  /*2c60*/  LEA R21, R21, R18, 0x18 ;  /* 0x0000001215157211 */ /* 0x001fce00078ec0ff */
.L_x_19054:
        /* <DEDUP_REMOVED lines=24> */
.L_x_19051:
[----:B------:R-:W-:Y:S05]  /*2df0*/  BSYNC.RECONVERGENT B0 ;  /* 0x0000000000007941 */ /* 0x000fea0003800200 */
.L_x_19050:
[----:B------:R-:W-:-:S04]  /*2e00*/  UIADD3 UR10, UPT, UPT, UR22, UR10, URZ ;  /* 0x0000000a160a7290 */ /* 0x000fc8000fffe0ff */
[----:B------:R-:W-:-:S09]  /*2e10*/  UISETP.GE.U32.AND UP0, UPT, UR10, UR23, UPT ;  /* 0x000000170a00728c */ /* 0x000fd2000bf06070 */
[----:B------:R-:W-:Y:S05]  /*2e20*/  BRA.U !UP0, `(.L_x_19055) ;  /* 0xffffffe108107547 */ /* 0x000fea000b83ffff */
[----:B------:R-:W-:Y:S05]  /*2e30*/  EXIT ;  /* 0x000000000000794d */ /* 0x000fea0003800000 */
.L_x_19008:
[----:B------:R-:W-:Y:S01]  /*2e40*/  BSSY B2, `(.L_x_19056) ;  /* 0x0000006000027945 */ /* 0x000fe20003800000 */
[----:B------:R-:W-:Y:S02]  /*2e50*/  IMAD.MOV.U32 R19, RZ, RZ, R12 ;  /* 0x000000ffff137224 */ /* 0x000fe400078e000c */
[----:B------:R-:W-:-:S07]  /*2e60*/  IMAD.MOV.U32 R34, RZ, RZ, -0x1 ;  /* 0xffffffffff227424 */ /* 0x000fce00078e00ff */
[----:B01234-:R-:W-:Y:S05]  /*2e70*/  WARPSYNC.COLLECTIVE R34, `(.L_x_19057) ;  /* 0x0000000022087348 */ /* 0x01ffea0003c00000 */
[----:B--2---:R2:W0:Y:S02]  /*2e80*/  SHFL.IDX P0, R34, R18, R19, R7 ;  /* 0x0000001312227389 */ /* 0x0044240000000007 */
[----:B01234-:R-:W-:Y:S05]  /*2e90*/  ENDCOLLECTIVE ;  /* 0x000000000000791b */ /* 0x01ffea0003800000 */
.L_x_19057:
[----:B------:R-:W-:Y:S05]  /*2ea0*/  BSYNC B2 ;  /* 0x0000000000027941 */ /* 0x000fea0003800000 */
.L_x_19056:
[----:B------:R-:W-:Y:S05]  /*2eb0*/  BRA `(.L_x_19058) ;  /* 0xffffffe800c47947 */ /* 0x000fea000383ffff */
.L_x_19010:
[----:B------:R-:W-:Y:S01]  /*2ec0*/  BSSY B2, `(.L_x_19059) ;  /* 0x0000006000027945 */ /* 0x000fe20003800000 */
[----:B------:R-:W-:Y:S01]  /*2ed0*/  MOV R19, R4 ;  /* 0x0000000400137202 */ /* 0x000fe20000000f00 */
[----:B------:R-:W-:-:S07]  /*2ee0*/  IMAD.MOV.U32 R34, RZ, RZ, -0x1 ;  /* 0xffffffffff227424 */ /* 0x000fce00078e00ff */
[----:B01234-:R-:W-:Y:S05]  /*2ef0*/  WARPSYNC.COLLECTIVE R34, `(.L_x_19060) ;  /* 0x0000000022087348 */ /* 0x01ffea0003c00000 */
[----:B--2---:R2:W0:Y:S02]  /*2f00*/  SHFL.IDX P0, R34, R18, R19, R7 ;  /* 0x0000001312227389 */ /* 0x0044240000000007 */
[----:B01234-:R-:W-:Y:S05]  /*2f10*/  ENDCOLLECTIVE ;  /* 0x000000000000791b */ /* 0x01ffea0003800000 */
.L_x_19060:
[----:B------:R-:W-:Y:S05]  /*2f20*/  BSYNC B2 ;  /* 0x0000000000027941 */ /* 0x000fea0003800000 */
.L_x_19059:
[----:B------:R-:W-:Y:S05]  /*2f30*/  BRA `(.L_x_19061) ;  /* 0xffffffe800b87947 */ /* 0x000fea000383ffff */
.L_x_19012:
[----:B------:R-:W-:Y:S01]  /*2f40*/  BSSY B2, `(.L_x_19062) ;  /* 0x0000006000027945 */ /* 0x000fe20003800000 */
[----:B------:R-:W-:Y:S01]  /*2f50*/  IMAD.MOV.U32 R19, RZ, RZ, R5 ;  /* 0x000000ffff137224 */ /* 0x000fe200078e0005 */
[----:B------:R-:W-:-:S07]  /*2f60*/  MOV R34, 0xffffffff ;  /* 0xffffffff00227802 */ /* 0x000fce0000000f00 */
[----:B01234-:R-:W-:Y:S05]  /*2f70*/  WARPSYNC.COLLECTIVE R34, `(.L_x_19063) ;  /* 0x0000000022087348 */ /* 0x01ffea0003c00000 */
[----:B--2---:R2:W0:Y:S02]  /*2f80*/  SHFL.IDX P0, R34, R18, R19, R7 ;  /* 0x0000001312227389 */ /* 0x0044240000000007 */
[----:B01234-:R-:W-:Y:S05]  /*2f90*/  ENDCOLLECTIVE ;  /* 0x000000000000791b */ /* 0x01ffea0003800000 */
.L_x_19063:
[----:B------:R-:W-:Y:S05]  /*2fa0*/  BSYNC B2 ;  /* 0x0000000000027941 */ /* 0x000fea0003800000 */
.L_x_19062:
[----:B------:R-:W-:Y:S05]  /*2fb0*/  BRA `(.L_x_19064) ;  /* 0xffffffe800ac7947 */ /* 0x000fea000383ffff */
.L_x_19014:
[----:B------:R-:W-:Y:S01]  /*2fc0*/  BSSY B2, `(.L_x_19065) ;  /* 0x0000006000027945 */ /* 0x000fe20003800000 */
[----:B------:R-:W-:Y:S02]  /*2fd0*/  IMAD.MOV.U32 R19, RZ, RZ, R6 ;  /* 0x000000ffff137224 */ /* 0x000fe400078e0006 */
[----:B------:R-:W-:-:S07]  /*2fe0*/  IMAD.MOV.U32 R34, RZ, RZ, -0x1 ;  /* 0xffffffffff227424 */ /* 0x000fce00078e00ff */
[----:B01234-:R-:W-:Y:S05]  /*2ff0*/  WARPSYNC.COLLECTIVE R34, `(.L_x_19066) ;  /* 0x0000000022087348 */ /* 0x01ffea0003c00000 */
[----:B--2---:R2:W0:Y:S02]  /*3000*/  SHFL.IDX P0, R34, R18, R19, R7 ;  /* 0x0000001312227389 */ /* 0x0044240000000007 */
[----:B01234-:R-:W-:Y:S05]  /*3010*/  ENDCOLLECTIVE ;  /* 0x000000000000791b */ /* 0x01ffea0003800000 */
.L_x_19066:
[----:B------:R-:W-:Y:S05]  /*3020*/  BSYNC B2 ;  /* 0x0000000000027941 */ /* 0x000fea0003800000 */
.L_x_19065:
[----:B------:R-:W-:Y:S05]  /*3030*/  BRA `(.L_x_19067) ;  /* 0xffffffe800a07947 */ /* 0x000fea000383ffff */
.L_x_19025:
[----:B------:R-:W-:Y:S01]  /*3040*/  BSSY B1, `(.L_x_19068) ;  /* 0x0000006000017945 */ /* 0x000fe20003800000 */
[----:B------:R-:W-:Y:S01]  /*3050*/  MOV R19, R12 ;  /* 0x0000000c00137202 */ /* 0x000fe20000000f00 */
[----:B------:R-:W-:-:S07]  /*3060*/  IMAD.MOV.U32 R34, RZ, RZ, -0x1 ;  /* 0xffffffffff227424 */ /* 0x000fce00078e00ff */
[----:B01234-:R-:W-:Y:S05]  /*3070*/  WARPSYNC.COLLECTIVE R34, `(.L_x_19069) ;  /* 0x0000000022087348 */ /* 0x01ffea0003c00000 */
[----:B---3--:R3:W0:Y:S02]  /*3080*/  SHFL.IDX P0, R34, R18, R19, R7 ;  /* 0x0000001312227389 */ /* 0x0086240000000007 */
[----:B01234-:R-:W-:Y:S05]  /*3090*/  ENDCOLLECTIVE ;  /* 0x000000000000791b */ /* 0x01ffea0003800000 */
.L_x_19069:
[----:B------:R-:W-:Y:S05]  /*30a0*/  BSYNC B1 ;  /* 0x0000000000017941 */ /* 0x000fea0003800000 */
.L_x_19068:
[----:B------:R-:W-:Y:S05]  /*30b0*/  BRA `(.L_x_19070) ;  /* 0xffffffec00f07947 */ /* 0x000fea000383ffff */
.L_x_19027:
[----:B------:R-:W-:Y:S01]  /*30c0*/  BSSY B1, `(.L_x_19071) ;  /* 0x0000006000017945 */ /* 0x000fe20003800000 */
[----:B------:R-:W-:Y:S01]  /*30d0*/  IMAD.MOV.U32 R19, RZ, RZ, R4 ;  /* 0x000000ffff137224 */ /* 0x000fe200078e0004 */
[----:B------:R-:W-:-:S07]  /*30e0*/  MOV R34, 0xffffffff ;  /* 0xffffffff00227802 */ /* 0x000fce0000000f00 */
[----:B01234-:R-:W-:Y:S05]  /*30f0*/  WARPSYNC.COLLECTIVE R34, `(.L_x_19072) ;  /* 0x0000000022087348 */ /* 0x01ffea0003c00000 */
[----:B---3--:R3:W0:Y:S02]  /*3100*/  SHFL.IDX P0, R34, R18, R19, R7 ;  /* 0x0000001312227389 */ /* 0x0086240000000007 */
[----:B01234-:R-:W-:Y:S05]  /*3110*/  ENDCOLLECTIVE ;  /* 0x000000000000791b */ /* 0x01ffea0003800000 */
.L_x_19072:
[----:B------:R-:W-:Y:S05]  /*3120*/  BSYNC B1 ;  /* 0x0000000000017941 */ /* 0x000fea0003800000 */
.L_x_19071:
[----:B------:R-:W-:Y:S05]  /*3130*/  BRA `(.L_x_19073) ;  /* 0xffffffec00e47947 */ /* 0x000fea000383ffff */
.L_x_19029:
[----:B------:R-:W-:Y:S01]  /*3140*/  BSSY B1, `(.L_x_19074) ;  /* 0x0000006000017945 */ /* 0x000fe20003800000 */
[----:B------:R-:W-:Y:S02]  /*3150*/  IMAD.MOV.U32 R19, RZ, RZ, R5 ;  /* 0x000000ffff137224 */ /* 0x000fe400078e0005 */
[----:B------:R-:W-:-:S07]  /*3160*/  IMAD.MOV.U32 R34, RZ, RZ, -0x1 ;  /* 0xffffffffff227424 */ /* 0x000fce00078e00ff */
[----:B01234-:R-:W-:Y:S05]  /*3170*/  WARPSYNC.COLLECTIVE R34, `(.L_x_19075) ;  /* 0x0000000022087348 */ /* 0x01ffea0003c00000 */
[----:B---3--:R3:W0:Y:S02]  /*3180*/  SHFL.IDX P0, R34, R18, R19, R7 ;  /* 0x0000001312227389 */ /* 0x0086240000000007 */
[----:B01234-:R-:W-:Y:S05]  /*3190*/  ENDCOLLECTIVE ;  /* 0x000000000000791b */ /* 0x01ffea0003800000 */
.L_x_19075:
[----:B------:R-:W-:Y:S05]  /*31a0*/  BSYNC B1 ;  /* 0x0000000000017941 */ /* 0x000fea0003800000 */
.L_x_19074:
[----:B------:R-:W-:Y:S05]  /*31b0*/  BRA `(.L_x_19076) ;  /* 0xffffffec00d87947 */ /* 0x000fea000383ffff */
.L_x_19031:
[----:B------:R-:W-:Y:S01]  /*31c0*/  BSSY B1, `(.L_x_19077) ;  /* 0x0000006000017945 */ /* 0x000fe20003800000 */
[----:B------:R-:W-:Y:S01]  /*31d0*/  MOV R19, R6 ;  /* 0x0000000600137202 */ /* 0x000fe20000000f00 */
[----:B------:R-:W-:-:S07]  /*31e0*/  IMAD.MOV.U32 R34, RZ, RZ, -0x1 ;  /* 0xffffffffff227424 */ /* 0x000fce00078e00ff */
[----:B01234-:R-:W-:Y:S05]  /*31f0*/  WARPSYNC.COLLECTIVE R34, `(.L_x_19078) ;  /* 0x0000000022087348 */ /* 0x01ffea0003c00000 */
[----:B---3--:R3:W0:Y:S02]  /*3200*/  SHFL.IDX P0, R34, R18, R19, R7 ;  /* 0x0000001312227389 */ /* 0x0086240000000007 */
[----:B01234-:R-:W-:Y:S05]  /*3210*/  ENDCOLLECTIVE ;  /* 0x000000000000791b */ /* 0x01ffea0003800000 */
.L_x_19078:
[----:B------:R-:W-:Y:S05]  /*3220*/  BSYNC B1 ;  /* 0x0000000000017941 */ /* 0x000fea0003800000 */
.L_x_19077:
[----:B------:R-:W-:Y:S05]  /*3230*/  BRA `(.L_x_19079) ;  /* 0xffffffec00cc7947 */ /* 0x000fea000383ffff */
.L_x_19040:
[----:B------:R-:W-:Y:S01]  /*3240*/  MOV R34, 0xffffffff ;  /* 0xffffffff00227802 */ /* 0x000fe20000000f00 */
[----:B------:R-:W-:-:S07]  /*3250*/  IMAD.MOV.U32 R19, RZ, RZ, R12 ;  /* 0x000000ffff137224 */ /* 0x000fce00078e000c */
[----:B01234-:R-:W-:Y:S05]  /*3260*/  WARPSYNC.COLLECTIVE R34, `(.L_x_19080) ;  /* 0x0000000022087348 */ /* 0x01ffea0003c00000 */
[----:B---3--:R3:W0:Y:S02]  /*3270*/  SHFL.IDX P0, R34, R18, R19, R7 ;  /* 0x0000001312227389 */ /* 0x0086240000000007 */
[----:B01234-:R-:W-:Y:S05]  /*3280*/  ENDCOLLECTIVE ;  /* 0x000000000000791b */ /* 0x01ffea0003800000 */
.L_x_19080:
[----:B------:R-:W-:Y:S01]  /*3290*/  IMAD.MOV.U32 R31, RZ, RZ, R34 ;  /* 0x000000ffff1f7224 */ /* 0x000fe200078e0022 */
[----:B------:R-:W-:Y:S06]  /*32a0*/  BRA `(.L_x_19081) ;  /* 0xfffffff4000c7947 */ /* 0x000fec000383ffff */
.L_x_19042:
[----:B------:R-:W-:Y:S01]  /*32b0*/  BSSY B0, `(.L_x_19082) ;  /* 0x0000006000007945 */ /* 0x000fe20003800000 */
[----:B------:R-:W-:Y:S01]  /*32c0*/  IMAD.MOV.U32 R19, RZ, RZ, R4 ;  /* 0x000000ffff137224 */ /* 0x000fe200078e0004 */
[----:B------:R-:W-:-:S07]  /*32d0*/  MOV R34, 0xffffffff ;  /* 0xffffffff00227802 */ /* 0x000fce0000000f00 */
[----:B01234-:R-:W-:Y:S05]  /*32e0*/  WARPSYNC.COLLECTIVE R34, `(.L_x_19083) ;  /* 0x0000000022087348 */ /* 0x01ffea0003c00000 */
[----:B---3--:R3:W0:Y:S02]  /*32f0*/  SHFL.IDX P0, R34, R18, R19, R7 ;  /* 0x0000001312227389 */ /* 0x0086240000000007 */
[----:B01234-:R-:W-:Y:S05]  /*3300*/  ENDCOLLECTIVE ;  /* 0x000000000000791b */ /* 0x01ffea0003800000 */
.L_x_19083:
[----:B------:R-:W-:Y:S05]  /*3310*/  BSYNC B0 ;  /* 0x0000000000007941 */ /* 0x000fea0003800000 */
.L_x_19082:
[----:B------:R-:W-:Y:S05]  /*3320*/  BRA `(.L_x_19084) ;  /* 0xfffffff400007947 */ /* 0x000fea000383ffff */
.L_x_19044:
[----:B------:R-:W-:Y:S01]  /*3330*/  BSSY B0, `(.L_x_19085) ;  /* 0x0000006000007945 */ /* 0x000fe20003800000 */
[----:B------:R-:W-:Y:S02]  /*3340*/  IMAD.MOV.U32 R19, RZ, RZ, R5 ;  /* 0x000000ffff137224 */ /* 0x000fe400078e0005 */
[----:B------:R-:W-:-:S07]  /*3350*/  IMAD.MOV.U32 R34, RZ, RZ, -0x1 ;  /* 0xffffffffff227424 */ /* 0x000fce00078e00ff */
[----:B01234-:R-:W-:Y:S05]  /*3360*/  WARPSYNC.COLLECTIVE R34, `(.L_x_19086) ;  /* 0x0000000022087348 */ /* 0x01ffea0003c00000 */
[----:B---3--:R3:W0:Y:S02]  /*3370*/  SHFL.IDX P0, R34, R18, R19, R7 ;  /* 0x0000001312227389 */ /* 0x0086240000000007 */
[----:B01234-:R-:W-:Y:S05]  /*3380*/  ENDCOLLECTIVE ;  /* 0x000000000000791b */ /* 0x01ffea0003800000 */
.L_x_19086:
[----:B------:R-:W-:Y:S05]  /*3390*/  BSYNC B0 ;  /* 0x0000000000007941 */ /* 0x000fea0003800000 */
.L_x_19085:
[----:B------:R-:W-:Y:S05]  /*33a0*/  BRA `(.L_x_19087) ;  /* 0xfffffff000f47947 */ /* 0x000fea000383ffff */
.L_x_19046:
[----:B------:R-:W-:Y:S01]  /*33b0*/  BSSY B0, `(.L_x_19088) ;  /* 0x0000006000007945 */ /* 0x000fe20003800000 */
[----:B------:R-:W-:Y:S01]  /*33c0*/  MOV R19, R6 ;  /* 0x0000000600137202 */ /* 0x000fe20000000f00 */
[----:B------:R-:W-:-:S07]  /*33d0*/  IMAD.MOV.U32 R34, RZ, RZ, -0x1 ;  /* 0xffffffffff227424 */ /* 0x000fce00078e00ff */
[----:B01234-:R-:W-:Y:S05]  /*33e0*/  WARPSYNC.COLLECTIVE R34, `(.L_x_19089) ;  /* 0x0000000022087348 */ /* 0x01ffea0003c00000 */
[----:B---3--:R3:W0:Y:S02]  /*33f0*/  SHFL.IDX P0, R34, R18, R19, R7 ;  /* 0x0000001312227389 */ /* 0x0086240000000007 */
[----:B01234-:R-:W-:Y:S05]  /*3400*/  ENDCOLLECTIVE ;  /* 0x000000000000791b */ /* 0x01ffea0003800000 */
.L_x_19089:
[----:B------:R-:W-:Y:S05]  /*3410*/  BSYNC B0 ;  /* 0x0000000000007941 */ /* 0x000fea0003800000 */
.L_x_19088:
[----:B------:R-:W-:Y:S05]  /*3420*/  BRA `(.L_x_19090) ;  /* 0xfffffff000e87947 */ /* 0x000fea000383ffff */
.L_x_19091:
        /* <DEDUP_REMOVED lines=13> */
.L_x_58398:


//--------------------- .text._Z9cuda_gemmIiLi256ELi4ELi1ELi16ELi4ELi4ELi32ELi0ELi1EEviiiPT_S1_S1_ii --------------------------
	.section	.text._Z9cuda_gemmIiLi256ELi4ELi1ELi16ELi4ELi4ELi32ELi0ELi1EEviiiPT_S1_S1_ii,"ax",@progbits
	.align	128
        .global         _Z9cuda_gemmIiLi256ELi4ELi1ELi16ELi4ELi4ELi32ELi0ELi1EEviiiPT_S1_S1_ii
        .type           _Z9cuda_gemmIiLi256ELi4ELi1ELi16ELi4ELi4ELi32ELi0ELi1EEviiiPT_S1_S1_ii,@function
        .size           _Z9cuda_gemmIiLi256ELi4ELi1ELi16ELi4ELi4ELi32ELi0ELi1EEviiiPT_S1_S1_ii,(.L_x_58399 - _Z9cuda_gemmIiLi256ELi4ELi1ELi16ELi4ELi4ELi32ELi0ELi1EEviiiPT_S1_S1_ii)
        .other          _Z9cuda_gemmIiLi256ELi4ELi1ELi16ELi4ELi4ELi32ELi0ELi1EEviiiPT_S1_S1_ii,@"STO_CUDA_ENTRY STV_DEFAULT"
_Z9cuda_gemmIiLi256ELi4ELi1ELi16ELi4ELi4ELi32ELi0ELi1EEviiiPT_S1_S1_ii:
.text._Z9cuda_gemmIiLi256ELi4ELi1ELi16ELi4ELi4ELi32ELi0ELi1EEviiiPT_S1_S1_ii:
        /* <DEDUP_REMOVED lines=12> */
.L_x_19094:
        /* <DEDUP_REMOVED lines=10> */
.L_x_19093:
[----:B------:R-:W-:Y:S05]  /*0160*/  BSYNC.RECONVERGENT B0 ;  /* 0x0000000000007941 */ /* 0x000fea0003800200 */
.L_x_19092:
[----:B------:R-:W1:Y:S01]  /*0170*/  LDCU UR11, c[0x0][0x360] ;  /* 0x00006c00ff0b77ac */ /* 0x000e620008000800 */
[----:B------:R-:W2:Y:S08]  /*0180*/  LDC R18, c[0x0][0x374] ;  /* 0x0000dd00ff127b82 */ /* 0x000eb00000000800 */
[----:B------:R-:W3:Y:S01]  /*0190*/  S2UR UR14, SR_CTAID.Y ;  /* 0x00000000000e79c3 */ /* 0x000ee20000002600 */
[----:B--2---:R-:W-:-:S05]  /*01a0*/  IMAD.SHL.U32 R0, R18, 0x4, RZ ;  /* 0x0000000412007824 */ /* 0x004fca00078e00ff */
[----:B---3--:R-:W-:-:S13]  /*01b0*/  ISETP.LE.U32.AND P0, PT, R0, UR14, PT ;  /* 0x0000000e00007c0c */ /* 0x008fda000bf03070 */
[----:B-1----:R-:W-:Y:S05]  /*01c0*/  @P0 EXIT ;  /* 0x000000000000094d */ /* 0x002fea0003800000 */
[----:B------:R-:W1:Y:S01]  /*01d0*/  I2F.U32.RP R4, UR11 ;  /* 0x0000000b00047d06 */ /* 0x000e620008209000 */
[C---:B------:R-:W-:Y:S01]  /*01e0*/  VIADD R0, R19.reuse, UR11 ;  /* 0x0000000b13007c36 */ /* 0x040fe20008000000 */
[----:B------:R-:W2:Y:S01]  /*01f0*/  S2UR UR8, SR_CgaCtaId ;  /* 0x00000000000879c3 */ /* 0x000ea20000008800 */
[----:B------:R-:W3:Y:S01]  /*0200*/  LDCU UR7, c[0x0][0x388] ;  /* 0x00007100ff0777ac */ /* 0x000ee20008000800 */
[----:B------:R-:W-:Y:S01]  /*0210*/  ISETP.NE.U32.AND P2, PT, RZ, UR11, PT ;  /* 0x0000000bff007c0c */ /* 0x000fe2000bf45070 */
[C---:B------:R-:W-:Y:S01]  /*0220*/  IMAD.SHL.U32 R16, R19.reuse, 0x4, RZ ;  /* 0x0000000413107824 */ /* 0x040fe200078e00ff */
[C---:B------:R-:W-:Y:S01]  /*0230*/  ISETP.GE.U32.AND P0, PT, R0.reuse, 0x10, PT ;  /* 0x000000100000780c */ /* 0x040fe20003f06070 */
[----:B------:R-:W-:Y:S01]  /*0240*/  UMOV UR6, 0x400 ;  /* 0x0000040000067882 */ /* 0x000fe20000000000 */
[----:B------:R-:W-:Y:S01]  /*0250*/  VIMNMX.U32 R5, PT, PT, R0, 0x10, !PT ;  /* 0x0000001000057848 */ /* 0x000fe20007fe0000 */
[C---:B------:R-:W-:Y:S01]  /*0260*/  VIADD R12, R19.reuse, 0xffffffff ;  /* 0xffffffff130c7836 */ /* 0x040fe20000000000 */
[----:B------:R-:W-:Y:S01]  /*0270*/  SEL R17, RZ, 0x1, P0 ;  /* 0x00000001ff117807 */ /* 0x000fe20000000000 */
[----:B------:R-:W4:Y:S01]  /*0280*/  S2UR UR4, SR_CTAID.X ;  /* 0x00000000000479c3 */ /* 0x000f220000002500 */
[----:B------:R-:W-:Y:S01]  /*0290*/  IADD3 R13, PT, PT, R19, 0x1, RZ ;  /* 0x00000001130d7810 */ /* 0x000fe20007ffe0ff */
[----:B------:R-:W-:Y:S01]  /*02a0*/  IMAD.U32 R15, RZ, RZ, UR14 ;  /* 0x0000000eff0f7e24 */ /* 0x000fe2000f8e00ff */
[----:B------:R-:W-:Y:S01]  /*02b0*/  IADD3 R5, PT, PT, R5, -R0, -R17 ;  /* 0x8000000005057210 */ /* 0x000fe20007ffe811 */
[----:B-1----:R-:W0:Y:S01]  /*02c0*/  MUFU.RCP R4, R4 ;  /* 0x0000000400047308 */ /* 0x002e220000001000 */
[----:B------:R-:W-:Y:S01]  /*02d0*/  LOP3.LUT R14, R19, 0x3, RZ, 0xc0, !PT ;  /* 0x00000003130e7812 */ /* 0x000fe200078ec0ff */
[----:B------:R-:W-:Y:S01]  /*02e0*/  USHF.L.U32 UR10, UR11, 0x2, URZ ;  /* 0x000000020b0a7899 */ /* 0x000fe200080006ff */
[----:B------:R-:W-:-:S02]  /*02f0*/  LOP3.LUT R10, R16, 0xc, RZ, 0xc0, !PT ;  /* 0x0000000c100a7812 */ /* 0x000fc400078ec0ff */
[----:B------:R-:W-:Y:S01]  /*0300*/  LOP3.LUT R13, R13, 0x3, RZ, 0xc0, !PT ;  /* 0x000000030d0d7812 */ /* 0x000fe200078ec0ff */
[----:B---3--:R-:W-:Y:S01]  /*0310*/  USHF.R.S32.HI UR5, URZ, 0x1f, UR7 ;  /* 0x0000001fff057899 */ /* 0x008fe20008011407 */
[----:B------:R-:W-:Y:S02]  /*0320*/  LOP3.LUT R12, R12, 0x3, RZ, 0xc0, !PT ;  /* 0x000000030c0c7812 */ /* 0x000fe400078ec0ff */
[----:B------:R-:W-:Y:S01]  /*0330*/  LOP3.LUT R11, R14, 0x2, RZ, 0x3c, !PT ;  /* 0x000000020e0b7812 */ /* 0x000fe200078e3cff */
[----:B------:R-:W-:Y:S02]  /*0340*/  ULEA.HI UR5, UR5, UR7, URZ, 0x2 ;  /* 0x0000000705057291 */ /* 0x000fe4000f8f10ff */
[----:B--2---:R-:W-:Y:S02]  /*0350*/  ULEA UR15, UR8, UR6, 0x18 ;  /* 0x00000006080f7291 */ /* 0x004fe4000f8ec0ff */
[----:B------:R-:W-:Y:S02]  /*0360*/  UIADD3 UR6, UPT, UPT, UR6, 0x100, URZ ;  /* 0x0000010006067890 */ /* 0x000fe4000fffe0ff */
[----:B------:R-:W-:Y:S01]  /*0370*/  USHF.R.S32.HI UR5, URZ, 0x2, UR5 ;  /* 0x00000002ff057899 */ /* 0x000fe20008011405 */
[----:B0-----:R-:W-:Y:S01]  /*0380*/  VIADD R2, R4, 0xffffffe ;  /* 0x0ffffffe04027836 */ /* 0x001fe20000000000 */
[----:B------:R-:W-:Y:S01]  /*0390*/  ULEA UR6, UR8, UR6, 0x18 ;  /* 0x0000000608067291 */ /* 0x000fe2000f8ec0ff */
[----:B------:R-:W-:Y:S01]  /*03a0*/  IADD3 R10, PT, PT, R10, UR15, RZ ;  /* 0x0000000f0a0a7c10 */ /* 0x000fe2000fffe0ff */
[----:B----4-:R-:W-:Y:S01]  /*03b0*/  USHF.L.U32 UR9, UR4, 0x4, URZ ;  /* 0x0000000404097899 */ /* 0x010fe200080006ff */
[----:B------:R0:W1:Y:S01]  /*03c0*/  F2I.FTZ.U32.TRUNC.NTZ R3, R2 ;  /* 0x0000000200037305 */ /* 0x000062000021f000 */
[----:B------:R-:W-:Y:S01]  /*03d0*/  USHF.L.U32 UR4, UR4, 0x2, URZ ;  /* 0x0000000204047899 */ /* 0x000fe200080006ff */
[----:B0-----:R-:W-:Y:S01]  /*03e0*/  IMAD.MOV.U32 R2, RZ, RZ, RZ ;  /* 0x000000ffff027224 */ /* 0x001fe200078e00ff */
[----:B-1----:R-:W-:-:S05]  /*03f0*/  IADD3 R7, PT, PT, RZ, -R3, RZ ;  /* 0x80000003ff077210 */ /* 0x002fca0007ffe0ff */
[----:B------:R-:W-:-:S04]  /*0400*/  IMAD R7, R7, UR11, RZ ;  /* 0x0000000b07077c24 */ /* 0x000fc8000f8e02ff */
[----:B------:R-:W-:-:S06]  /*0410*/  IMAD.HI.U32 R4, R3, R7, R2 ;  /* 0x0000000703047227 */ /* 0x000fcc00078e0002 */
[----:B------:R-:W-:-:S05]  /*0420*/  IMAD.HI.U32 R4, R4, R5, RZ ;  /* 0x0000000504047227 */ /* 0x000fca00078e00ff */
[----:B------:R-:W-:-:S05]  /*0430*/  IADD3 R0, PT, PT, -R4, RZ, RZ ;  /* 0x000000ff04007210 */ /* 0x000fca0007ffe1ff */
[----:B------:R-:W-:Y:S02]  /*0440*/  IMAD R5, R0, UR11, R5 ;  /* 0x0000000b00057c24 */ /* 0x000fe4000f8e0205 */
[----:B------:R-:W-:-:S03]  /*0450*/  VIADD R0, R16, UR6 ;  /* 0x0000000610007c36 */ /* 0x000fc60008000000 */
[----:B------:R-:W-:-:S13]  /*0460*/  ISETP.GE.U32.AND P0, PT, R5, UR11, PT ;  /* 0x0000000b05007c0c */ /* 0x000fda000bf06070 */
[----:B------:R-:W-:Y:S02]  /*0470*/  @P0 VIADD R5, R5, -UR11 ;  /* 0x8000000b05050c36 */ /* 0x000fe40008000000 */
[----:B------:R-:W-:-:S03]  /*0480*/  @P0 VIADD R4, R4, 0x1 ;  /* 0x0000000104040836 */ /* 0x000fc60000000000 */
[----:B------:R-:W-:-:S13]  /*0490*/  ISETP.GE.U32.AND P1, PT, R5, UR11, PT ;  /* 0x0000000b05007c0c */ /* 0x000fda000bf26070 */
[----:B------:R-:W-:Y:S02]  /*04a0*/  @P1 IADD3 R4, PT, PT, R4, 0x1, RZ ;  /* 0x0000000104041810 */ /* 0x000fe40007ffe0ff */
[----:B------:R-:W-:-:S05]  /*04b0*/  @!P2 LOP3.LUT R4, RZ, UR11, RZ, 0x33, !PT ;  /* 0x0000000bff04ac12 */ /* 0x000fca000f8e33ff */
[----:B------:R-:W-:-:S07]  /*04c0*/  IMAD.IADD R17, R17, 0x1, R4 ;  /* 0x0000000111117824 */ /* 0x000fce00078e0204 */
.L_x_19113:
[----:B------:R-:W-:Y:S01]  /*04d0*/  ISETP.GT.U32.AND P0, PT, R19, 0xf, PT ;  /* 0x0000000f1300780c */ /* 0x000fe20003f04070 */
[----:B------:R-:W-:-:S12]  /*04e0*/  BSSY.RECONVERGENT B0, `(.L_x_19095) ;  /* 0x0000067000007945 */ /* 0x000fd80003800200 */
[----:B01-3--:R-:W-:Y:S05]  /*04f0*/  @P0 BRA `(.L_x_19096) ;  /* 0x0000000400940947 */ /* 0x00bfea0003800000 */
        /* <DEDUP_REMOVED lines=35> */
.L_x_19098:
[----:B------:R-:W-:Y:S05]  /*0730*/  BSYNC.RECONVERGENT B1 ;  /* 0x0000000000017941 */ /* 0x000fea0003800200 */
.L_x_19097:
        /* <DEDUP_REMOVED lines=10> */
.L_x_19101:
        /* <DEDUP_REMOVED lines=22> */
.L_x_19100:
[----:B------:R-:W-:Y:S05]  /*0940*/  BSYNC.RECONVERGENT B1 ;  /* 0x0000000000017941 */ /* 0x000fea0003800200 */
.L_x_19099:
        /* <DEDUP_REMOVED lines=11> */
[----:B------:R-:W-:Y:S01]  /*0a00*/  IADD3 R3, PT, PT, R0, UR10, RZ ;  /* 0x0000000a00037c10 */ /* 0x000fe2000fffe0ff */
[----:B------:R-:W-:-:S04]  /*0a10*/  VIADD R2, R2, UR11 ;  /* 0x0000000b02027c36 */ /* 0x000fc80008000000 */
[----:B0-----:R-:W-:-:S06]  /*0a20*/  VIADD R4, R2, UR11 ;  /* 0x0000000b02047c36 */ /* 0x001fcc0008000000 */
[----:B------:R1:W-:Y:S01]  /*0a30*/  @P1 STS [R3+UR10], RZ ;  /* 0x000000ff03001988 */ /* 0x0003e2000800080a */
[----:B------:R-:W-:-:S07]  /*0a40*/  @P1 MOV R2, R4 ;  /* 0x0000000400021202 */ /* 0x000fce0000000f00 */
.L_x_19103:
[----:B------:R-:W-:Y:S05]  /*0a50*/  BSYNC.RECONVERGENT B1 ;  /* 0x0000000000017941 */ /* 0x000fea0003800200 */
.L_x_19102:
[----:B------:R-:W-:Y:S05]  /*0a60*/  @!P2 BRA `(.L_x_19096) ;  /* 0x000000000038a947 */ /* 0x000fea0003800000 */
[----:B0-----:R-:W0:Y:S01]  /*0a70*/  S2R R4, SR_CgaCtaId ;  /* 0x0000000000047919 */ /* 0x001e220000008800 */
[----:B-1----:R-:W-:-:S05]  /*0a80*/  MOV R3, 0x400 ;  /* 0x0000040000037802 */ /* 0x002fca0000000f00 */
[----:B------:R-:W-:-:S05]  /*0a90*/  VIADD R3, R3, 0x100 ;  /* 0x0000010003037836 */ /* 0x000fca0000000000 */
[----:B0-----:R-:W-:-:S07]  /*0aa0*/  LEA R7, R4, R3, 0x18 ;  /* 0x0000000304077211 */ /* 0x001fce00078ec0ff */
.L_x_19104:
        /* <DEDUP_REMOVED lines=10> */
.L_x_19096:
[----:B------:R-:W-:Y:S05]  /*0b50*/  BSYNC.RECONVERGENT B0 ;  /* 0x0000000000007941 */ /* 0x000fea0003800200 */
.L_x_19095:
[----:B------:R-:W-:Y:S06]  /*0b60*/  BAR.SYNC.DEFER_BLOCKING 0x0 ;  /* 0x0000000000007b1d */ /* 0x000fec0000010000 */
[----:B------:R-:W-:Y:S05]  /*0b70*/  @P0 BRA `(.L_x_19105) ;  /* 0x0000000000a00947 */ /* 0x000fea0003800000 */
[----:B------:R-:W4:Y:S01]  /*0b80*/  S2R R9, SR_CgaCtaId ;  /* 0x0000000000097919 */ /* 0x000f220000008800 */
[----:B------:R-:W-:Y:S02]  /*0b90*/  MOV R7, 0x400 ;  /* 0x0000040000077802 */ /* 0x000fe40000000f00 */
[----:B-1-3--:R-:W-:-:S03]  /*0ba0*/  SHF.L.U32 R3, R14, 0x2, RZ ;  /* 0x000000020e037819 */ /* 0x00afc600000006ff */
[----:B0-----:R-:W-:Y:S01]  /*0bb0*/  VIADD R4, R7, 0x80 ;  /* 0x0000008007047836 */ /* 0x001fe20000000000 */
[----:B------:R-:W-:Y:S01]  /*0bc0*/  LOP3.LUT R2, R3, R13, RZ, 0xfc, !PT ;  /* 0x0000000d03027212 */ /* 0x000fe200078efcff */
[----:B--2---:R-:W-:Y:S01]  /*0bd0*/  VIADD R8, R7, 0x100 ;  /* 0x0000010007087836 */ /* 0x004fe20000000000 */
[----:B------:R-:W-:Y:S02]  /*0be0*/  LOP3.LUT R6, R3, R12, RZ, 0xfc, !PT ;  /* 0x0000000c03067212 */ /* 0x000fe400078efcff */
[----:B----4-:R-:W-:Y:S02]  /*0bf0*/  LEA R21, R9, R4, 0x18 ;  /* 0x0000000409157211 */ /* 0x010fe400078ec0ff */
[----:B------:R-:W-:Y:S02]  /*0c00*/  LOP3.LUT R4, R3, 0x2, R14, 0xf6, !PT ;  /* 0x0000000203047812 */ /* 0x000fe400078ef60e */
[----:B------:R-:W-:Y:S01]  /*0c10*/  LEA R7, R9, R8, 0x18 ;  /* 0x0000000809077211 */ /* 0x000fe200078ec0ff */
[--C-:B------:R-:W-:Y:S01]  /*0c20*/  IMAD R2, R2, 0x4, R21.reuse ;  /* 0x0000000402027824 */ /* 0x100fe200078e0215 */
[----:B------:R-:W-:Y:S01]  /*0c30*/  LEA R4, R4, R21, 0x2 ;  /* 0x0000001504047211 */ /* 0x000fe200078e10ff */
[----:B------:R-:W-:Y:S01]  /*0c40*/  IMAD R5, R14, 0x14, R21 ;  /* 0x000000140e057824 */ /* 0x000fe200078e0215 */
[----:B------:R-:W-:Y:S01]  /*0c50*/  SHF.R.U32.HI R8, RZ, 0x2, R19 ;  /* 0x00000002ff087819 */ /* 0x000fe20000011613 */
[----:B------:R-:W-:-:S02]  /*0c60*/  IMAD R6, R6, 0x4, R21 ;  /* 0x0000000406067824 */ /* 0x000fc400078e0215 */
[----:B------:R-:W0:Y:S04]  /*0c70*/  LDS R2, [R2] ;  /* 0x0000000002027984 */ /* 0x000e280000000800 */
[----:B------:R-:W1:Y:S04]  /*0c80*/  LDS R4, [R4] ;  /* 0x0000000004047984 */ /* 0x000e680000000800 */
[----:B------:R-:W2:Y:S04]  /*0c90*/  LDS R5, [R5] ;  /* 0x0000000005057984 */ /* 0x000ea80000000800 */
[----:B------:R-:W3:Y:S02]  /*0ca0*/  LDS R6, [R6] ;  /* 0x0000000006067984 */ /* 0x000ee40000000800 */
.L_x_19107:
[----:B----4-:R-:W-:Y:S01]  /*0cb0*/  IMAD R9, R8, 0x14, R10 ;  /* 0x0000001408097824 */ /* 0x010fe200078e020a */
[----:B------:R-:W-:-:S04]  /*0cc0*/  UMOV UR7, 0xffffffff ;  /* 0xffffffff00077882 */ /* 0x000fc80000000000 */
[----:B------:R4:W0:Y:S01]  /*0cd0*/  LDS R20, [R9] ;  /* 0x0000000009147984 */ /* 0x0008220000000800 */
[----:B------:R-:W-:Y:S05]  /*0ce0*/  BRA.DIV UR7, `(.L_x_19106) ;  /* 0x0000000607b87947 */ /* 0x000fea000b800000 */
[----:B0-----:R-:W2:Y:S04]  /*0cf0*/  SHFL.IDX PT, R22, R20, R14, 0x1c1f ;  /* 0x001c1f0e14167589 */ /* 0x001ea800000e0000 */
[----:B------:R-:W0:Y:S04]  /*0d00*/  SHFL.IDX PT, R21, R20, R13, 0x1c1f ;  /* 0x001c1f0d14157589 */ /* 0x000e2800000e0000 */
[----:B------:R-:W1:Y:S04]  /*0d10*/  SHFL.IDX PT, R23, R20, R11, 0x1c1f ;  /* 0x001c1f0b14177589 */ /* 0x000e6800000e0000 */
[----:B------:R0:W3:Y:S01]  /*0d20*/  SHFL.IDX PT, R24, R20, R12, 0x1c1f ;  /* 0x001c1f0c14187589 */ /* 0x0000e200000e0000 */
[----:B--2-4-:R-:W-:-:S04]  /*0d30*/  IMAD R9, R5, R22, RZ ;  /* 0x0000001605097224 */ /* 0x014fc800078e02ff */
[----:B0-----:R-:W-:-:S04]  /*0d40*/  IMAD R9, R2, R21, R9 ;  /* 0x0000001502097224 */ /* 0x001fc800078e0209 */
[----:B-1----:R-:W-:-:S07]  /*0d50*/  IMAD R9, R4, R23, R9 ;  /* 0x0000001704097224 */ /* 0x002fce00078e0209 */
.L_x_19119:
[----:B------:R-:W-:Y:S01]  /*0d60*/  LEA R20, R8, R3, 0x4 ;  /* 0x0000000308147211 */ /* 0x000fe200078e20ff */
        /* <DEDUP_REMOVED lines=9> */
.L_x_19105:
[----:B------:R-:W-:Y:S05]  /*0e00*/  WARPSYNC.ALL ;  /* 0x0000000000007948 */ /* 0x000fea0003800000 */
[----:B------:R-:W-:Y:S06]  /*0e10*/  BAR.SYNC.DEFER_BLOCKING 0x0 ;  /* 0x0000000000007b1d */ /* 0x000fec0000010000 */
[----:B------:R-:W-:Y:S04]  /*0e20*/  BSSY.RECONVERGENT B0, `(.L_x_19108) ;  /* 0x0000055000007945 */ /* 0x000fe80003800200 */
[----:B------:R-:W-:Y:S05]  /*0e30*/  @P0 BRA `(.L_x_19109) ;  /* 0x00000004004c0947 */ /* 0x000fea0003800000 */
[----:B----4-:R-:W4:Y:S01]  /*0e40*/  LDC R20, c[0x0][0x384] ;  /* 0x0000e100ff147b82 */ /* 0x010f220000000800 */
[C---:B------:R-:W-:Y:S01]  /*0e50*/  IADD3 R2, PT, PT, R17.reuse, 0x1, RZ ;  /* 0x0000000111027810 */ /* 0x040fe20007ffe0ff */
[----:B------:R-:W-:Y:S01]  /*0e60*/  BSSY.RECONVERGENT B1, `(.L_x_19110) ;  /* 0x0000024000017945 */ /* 0x000fe20003800200 */
[----:B------:R-:W-:Y:S01]  /*0e70*/  ISETP.GE.U32.AND P1, PT, R17, 0x3, PT ;  /* 0x000000031100780c */ /* 0x000fe20003f26070 */
[----:B------:R-:W-:Y:S01]  /*0e80*/  IMAD.MOV.U32 R24, RZ, RZ, R19 ;  /* 0x000000ffff187224 */ /* 0x000fe200078e0013 */
[----:B--2---:R-:W-:-:S04]  /*0e90*/  LOP3.LUT R6, R2, 0x3, RZ, 0xc0, !PT ;  /* 0x0000000302067812 */ /* 0x004fc800078ec0ff */
[----:B------:R-:W-:Y:S01]  /*0ea0*/  ISETP.NE.AND P0, PT, R6, RZ, PT ;  /* 0x000000ff0600720c */ /* 0x000fe20003f05270 */
[----:B----4-:R-:W-:-:S12]  /*0eb0*/  IMAD R20, R15, R20, UR4 ;  /* 0x000000040f147e24 */ /* 0x010fd8000f8e0214 */
[----:B------:R-:W-:Y:S05]  /*0ec0*/  @!P0 BRA `(.L_x_19111) ;  /* 0x0000000000748947 */ /* 0x000fea0003800000 */
[----:B------:R-:W2:Y:S01]  /*0ed0*/  LDS R7, [R16+UR6] ;  /* 0x0000000610077984 */ /* 0x000ea20008000800 */
[----:B0--3--:R-:W0:Y:S01]  /*0ee0*/  LDC.64 R4, c[0x0][0x3a0] ;  /* 0x0000e800ff047b82 */ /* 0x009e220000000a00 */
[----:B-1----:R-:W-:Y:S02]  /*0ef0*/  SHF.R.U32.HI R3, RZ, 0x2, R19 ;  /* 0x00000002ff037819 */ /* 0x002fe40000011613 */
[----:B------:R-:W-:Y:S02]  /*0f00*/  ISETP.NE.AND P0, PT, R6, 0x1, PT ;  /* 0x000000010600780c */ /* 0x000fe40003f05270 */
[----:B------:R-:W-:Y:S01]  /*0f10*/  IADD3 R8, PT, PT, R19, UR11, RZ ;  /* 0x0000000b13087c10 */ /* 0x000fe2000fffe0ff */
[----:B------:R-:W-:-:S04]  /*0f20*/  IMAD R3, R3, UR5, R14 ;  /* 0x0000000503037c24 */ /* 0x000fc8000f8e020e */
[----:B------:R-:W-:Y:S02]  /*0f30*/  IMAD.IADD R3, R20, 0x1, R3 ;  /* 0x0000000114037824 */ /* 0x000fe400078e0203 */
[----:B------:R-:W-:Y:S02]  /*0f40*/  IMAD.MOV.U32 R24, RZ, RZ, R8 ;  /* 0x000000ffff187224 */ /* 0x000fe400078e0008 */
[----:B0-----:R-:W-:-:S05]  /*0f50*/  IMAD.WIDE R2, R3, 0x4, R4 ;  /* 0x0000000403027825 */ /* 0x001fca00078e0204 */
[----:B--2---:R2:W-:Y:S01]  /*0f60*/  STG.E desc[UR12][R2.64], R7 ;  /* 0x0000000702007986 */ /* 0x0045e2000c10190c */
[----:B------:R-:W-:Y:S05]  /*0f70*/  @!P0 BRA `(.L_x_19111) ;  /* 0x0000000000488947 */ /* 0x000fea0003800000 */
[----:B------:R-:W-:Y:S01]  /*0f80*/  ISETP.NE.AND P0, PT, R6, 0x2, PT ;  /* 0x000000020600780c */ /* 0x000fe20003f05270 */
[----:B------:R-:W-:Y:S01]  /*0f90*/  VIADD R9, R0, UR10 ;  /* 0x0000000a00097c36 */ /* 0x000fe20008000000 */
[----:B--2---:R-:W0:Y:S01]  /*0fa0*/  LDS R7, [R0+UR10] ;  /* 0x0000000a00077984 */ /* 0x004e220008000800 */
[C---:B------:R-:W-:Y:S02]  /*0fb0*/  IADD3 R24, PT, PT, R8.reuse, UR11, RZ ;  /* 0x0000000b08187c10 */ /* 0x040fe4000fffe0ff */
[----:B------:R-:W-:Y:S02]  /*0fc0*/  LOP3.LUT R2, R8, 0x3, RZ, 0xc0, !PT ;  /* 0x0000000308027812 */ /* 0x000fe400078ec0ff */
[----:B------:R-:W-:-:S05]  /*0fd0*/  SHF.R.U32.HI R3, RZ, 0x2, R8 ;  /* 0x00000002ff037819 */ /* 0x000fca0000011608 */
[----:B------:R-:W-:Y:S01]  /*0fe0*/  IMAD R3, R3, UR5, R2 ;  /* 0x0000000503037c24 */ /* 0x000fe2000f8e0202 */
[----:B------:R-:W1:Y:S01]  /*0ff0*/  @P0 LDS R9, [R9+UR10] ;  /* 0x0000000a09090984 */ /* 0x000e620008000800 */
[----:B------:R-:W-:Y:S02]  /*1000*/  @P0 LOP3.LUT R6, R24, 0x3, RZ, 0xc0, !PT ;  /* 0x0000000318060812 */ /* 0x000fe400078ec0ff */
[----:B------:R-:W-:Y:S01]  /*1010*/  @P0 SHF.R.U32.HI R21, RZ, 0x2, R24 ;  /* 0x00000002ff150819 */ /* 0x000fe20000011618 */
[----:B------:R-:W-:Y:S01]  /*1020*/  IMAD.IADD R3, R20, 0x1, R3 ;  /* 0x0000000114037824 */ /* 0x000fe200078e0203 */
[----:B------:R-:W-:-:S03]  /*1030*/  @P0 IADD3 R24, PT, PT, R24, UR11, RZ ;  /* 0x0000000b18180c10 */ /* 0x000fc6000fffe0ff */
[----:B------:R-:W-:Y:S02]  /*1040*/  @P0 IMAD R21, R21, UR5, R6 ;  /* 0x0000000515150c24 */ /* 0x000fe4000f8e0206 */
[----:B------:R-:W-:-:S04]  /*1050*/  IMAD.WIDE R2, R3, 0x4, R4 ;  /* 0x0000000403027825 */ /* 0x000fc800078e0204 */
[----:B------:R-:W-:-:S04]  /*1060*/  @P0 IMAD.IADD R21, R20, 0x1, R21 ;  /* 0x0000000114150824 */ /* 0x000fc800078e0215 */
[----:B------:R-:W-:Y:S01]  /*1070*/  @P0 IMAD.WIDE R4, R21, 0x4, R4 ;  /* 0x0000000415040825 */ /* 0x000fe200078e0204 */
[----:B0-----:R4:W-:Y:S04]  /*1080*/  STG.E desc[UR12][R2.64], R7 ;  /* 0x0000000702007986 */ /* 0x0019e8000c10190c */
[----:B-1----:R4:W-:Y:S02]  /*1090*/  @P0 STG.E desc[UR12][R4.64], R9 ;  /* 0x0000000904000986 */ /* 0x0029e4000c10190c */
.L_x_19111:
[----:B------:R-:W-:Y:S05]  /*10a0*/  BSYNC.RECONVERGENT B1 ;  /* 0x0000000000017941 */ /* 0x000fea0003800200 */
.L_x_19110:
[----:B------:R-:W-:Y:S05]  /*10b0*/  @!P1 BRA `(.L_x_19109) ;  /* 0x0000000000ac9947 */ /* 0x000fea0003800000 */
[----:B------:R-:W5:Y:S01]  /*10c0*/  S2R R22, SR_CgaCtaId ;  /* 0x0000000000167919 */ /* 0x000f620000008800 */
[----:B-1234-:R-:W1:Y:S01]  /*10d0*/  LDC.64 R2, c[0x0][0x3a0] ;  /* 0x0000e800ff027b82 */ /* 0x01ee620000000a00 */
[----:B0-----:R-:W-:Y:S01]  /*10e0*/  MOV R5, 0x400 ;  /* 0x0000040000057802 */ /* 0x001fe20000000f00 */
[C---:B------:R-:W-:Y:S01]  /*10f0*/  VIADD R4, R24.reuse, UR11 ;  /* 0x0000000b18047c36 */ /* 0x040fe20008000000 */
[----:B------:R-:W-:-:S03]  /*1100*/  LOP3.LUT R23, R24, 0x3, RZ, 0xc0, !PT ;  /* 0x0000000318177812 */ /* 0x000fc600078ec0ff */
[----:B------:R-:W-:Y:S01]  /*1110*/  VIADD R5, R5, 0x100 ;  /* 0x0000010005057836 */ /* 0x000fe20000000000 */
[----:B------:R-:W-:Y:S02]  /*1120*/  LOP3.LUT R21, R4, 0x3, RZ, 0xc0, !PT ;  /* 0x0000000304157812 */ /* 0x000fe400078ec0ff */
[----:B------:R-:W-:-:S03]  /*1130*/  IADD3 R23, PT, PT, R20, R23, RZ ;  /* 0x0000001714177210 */ /* 0x000fc60007ffe0ff */
[----:B------:R-:W-:Y:S01]  /*1140*/  IMAD.IADD R21, R20, 0x1, R21 ;  /* 0x0000000114157824 */ /* 0x000fe200078e0215 */
[----:B-----5:R-:W-:-:S07]  /*1150*/  LEA R22, R22, R5, 0x18 ;  /* 0x0000000516167211 */ /* 0x020fce00078ec0ff */
.L_x_19112:
[C---:B--2---:R-:W-:Y:S01]  /*1160*/  IMAD R8, R24.reuse, 0x4, R22 ;  /* 0x0000000418087824 */ /* 0x044fe200078e0216 */
[----:B------:R-:W-:Y:S01]  /*1170*/  SHF.R.U32.HI R4, RZ, 0x2, R24 ;  /* 0x00000002ff047819 */ /* 0x000fe20000011618 */
[----:B------:R-:W-:-:S03]  /*1180*/  VIADD R6, R24, UR11 ;  /* 0x0000000b18067c36 */ /* 0x000fc60008000000 */
[----:B------:R-:W-:Y:S01]  /*1190*/  IADD3 R27, PT, PT, R8, UR10, RZ ;  /* 0x0000000a081b7c10 */ /* 0x000fe2000fffe0ff */
[----:B------:R-:W0:Y:S01]  /*11a0*/  LDS R7, [R8] ;  /* 0x0000000008077984 */ /* 0x000e220000000800 */
[----:B------:R-:W-:Y:S01]  /*11b0*/  IADD3 R24, PT, PT, R6, UR11, RZ ;  /* 0x0000000b06187c10 */ /* 0x000fe2000fffe0ff */
[----:B------:R-:W-:Y:S02]  /*11c0*/  IMAD R5, R4, UR5, R23 ;  /* 0x0000000504057c24 */ /* 0x000fe4000f8e0217 */
[----:B------:R-:W-:Y:S01]  /*11d0*/  VIADD R25, R27, UR10 ;  /* 0x0000000a1b197c36 */ /* 0x000fe20008000000 */
[----:B------:R2:W3:Y:S01]  /*11e0*/  LDS R29, [R8+UR10] ;  /* 0x0000000a081d7984 */ /* 0x0004e20008000800 */
[C---:B------:R-:W-:Y:S01]  /*11f0*/  LOP3.LUT R26, R24.reuse, 0x3, RZ, 0xc0, !PT ;  /* 0x00000003181a7812 */ /* 0x040fe200078ec0ff */
[----:B-1----:R-:W-:Y:S01]  /*1200*/  IMAD.WIDE R4, R5, 0x4, R2 ;  /* 0x0000000405047825 */ /* 0x002fe200078e0202 */
[----:B------:R-:W-:Y:S01]  /*1210*/  SHF.R.U32.HI R9, RZ, 0x2, R24 ;  /* 0x00000002ff097819 */ /* 0x000fe20000011618 */
[----:B------:R-:W1:Y:S02]  /*1220*/  LDS R27, [R27+UR10] ;  /* 0x0000000a1b1b7984 */ /* 0x000e640008000800 */
[----:B------:R-:W-:-:S02]  /*1230*/  VIADD R24, R24, UR11 ;  /* 0x0000000b18187c36 */ /* 0x000fc40008000000 */
[----:B------:R-:W4:Y:S01]  /*1240*/  LDS R25, [R25+UR10] ;  /* 0x0000000a19197984 */ /* 0x000f220008000800 */
[----:B------:R-:W-:Y:S01]  /*1250*/  IMAD.IADD R26, R20, 0x1, R26 ;  /* 0x00000001141a7824 */ /* 0x000fe200078e021a */
[----:B--2---:R-:W-:Y:S02]  /*1260*/  SHF.R.U32.HI R8, RZ, 0x2, R6 ;  /* 0x00000002ff087819 */ /* 0x004fe40000011606 */
[----:B------:R-:W-:Y:S01]  /*1270*/  LOP3.LUT R28, R24, 0x3, RZ, 0xc0, !PT ;  /* 0x00000003181c7812 */ /* 0x000fe200078ec0ff */
[----:B------:R-:W-:Y:S01]  /*1280*/  IMAD R6, R9, UR5, R26 ;  /* 0x0000000509067c24 */ /* 0x000fe2000f8e021a */
[----:B------:R-:W-:Y:S01]  /*1290*/  SHF.R.U32.HI R26, RZ, 0x2, R24 ;  /* 0x00000002ff1a7819 */ /* 0x000fe20000011618 */
[----:B------:R-:W-:Y:S01]  /*12a0*/  IMAD R9, R8, UR5, R21 ;  /* 0x0000000508097c24 */ /* 0x000fe2000f8e0215 */
[----:B------:R-:W-:Y:S01]  /*12b0*/  IADD3 R28, PT, PT, R20, R28, RZ ;  /* 0x0000001c141c7210 */ /* 0x000fe20007ffe0ff */
[----:B------:R-:W-:Y:S02]  /*12c0*/  VIADD R24, R24, UR11 ;  /* 0x0000000b18187c36 */ /* 0x000fe40008000000 */
[----:B------:R-:W-:-:S03]  /*12d0*/  IMAD.WIDE R8, R9, 0x4, R2 ;  /* 0x0000000409087825 */ /* 0x000fc600078e0202 */
[----:B------:R-:W-:Y:S01]  /*12e0*/  ISETP.GE.U32.AND P0, PT, R24, 0x10, PT ;  /* 0x000000101800780c */ /* 0x000fe20003f06070 */
[----:B0-----:R0:W-:Y:S04]  /*12f0*/  STG.E desc[UR12][R4.64], R7 ;  /* 0x0000000704007986 */ /* 0x0011e8000c10190c */
[----:B---3--:R2:W-:Y:S01]  /*1300*/  STG.E desc[UR12][R8.64], R29 ;  /* 0x0000001d08007986 */ /* 0x0085e2000c10190c */
[----:B0-----:R-:W-:Y:S02]  /*1310*/  IMAD R7, R26, UR5, R28 ;  /* 0x000000051a077c24 */ /* 0x001fe4000f8e021c */
[----:B------:R-:W-:-:S04]  /*1320*/  IMAD.WIDE R4, R6, 0x4, R2 ;  /* 0x0000000406047825 */ /* 0x000fc800078e0202 */
[----:B------:R-:W-:Y:S01]  /*1330*/  IMAD.WIDE R6, R7, 0x4, R2 ;  /* 0x0000000407067825 */ /* 0x000fe200078e0202 */
[----:B-1----:R2:W-:Y:S04]  /*1340*/  STG.E desc[UR12][R4.64], R27 ;  /* 0x0000001b04007986 */ /* 0x0025e8000c10190c */
[----:B----4-:R2:W-:Y:S01]  /*1350*/  STG.E desc[UR12][R6.64], R25 ;  /* 0x0000001906007986 */ /* 0x0105e2000c10190c */
[----:B------:R-:W-:Y:S05]  /*1360*/  @!P0 BRA `(.L_x_19112) ;  /* 0xfffffffc007c8947 */ /* 0x000fea000383ffff */
.L_x_19109:
[----:B------:R-:W-:Y:S05]  /*1370*/  BSYNC.RECONVERGENT B0 ;  /* 0x0000000000007941 */ /* 0x000fea0003800200 */
.L_x_19108:
[C---:B--2-4-:R-:W-:Y:S01]  /*1380*/  IMAD.SHL.U32 R2, R18.reuse, 0x4, RZ ;  /* 0x0000000412027824 */ /* 0x054fe200078e00ff */
[----:B------:R-:W-:-:S04]  /*1390*/  IADD3 R15, PT, PT, R18, R15, RZ ;  /* 0x0000000f120f7210 */ /* 0x000fc80007ffe0ff */
[----:B------:R-:W-:-:S13]  /*13a0*/  ISETP.GE.U32.AND P0, PT, R15, R2, PT ;  /* 0x000000020f00720c */ /* 0x000fda0003f06070 */
[----:B------:R-:W-:Y:S05]  /*13b0*/  @!P0 BRA `(.L_x_19113) ;  /* 0xfffffff000448947 */ /* 0x000fea000383ffff */
[----:B------:R-:W-:Y:S05]  /*13c0*/  EXIT ;  /* 0x000000000000794d */ /* 0x000fea0003800000 */
.L_x_19106:
[----:B------:R-:W-:Y:S01]  /*13d0*/  BSSY B0, `(.L_x_19114) ;  /* 0x0000007000007945 */ /* 0x000fe20003800000 */
[----:B------:R-:W-:Y:S01]  /*13e0*/  MOV R26, R14 ;  /* 0x0000000e001a7202 */ /* 0x000fe20000000f00 */
[----:B------:R-:W-:Y:S01]  /*13f0*/  IMAD.MOV.U32 R27, RZ, RZ, 0x1c1f ;  /* 0x00001c1fff1b7424 */ /* 0x000fe200078e00ff */
[----:B------:R-:W-:-:S07]  /*1400*/  MOV R25, 0xffffffff ;  /* 0xffffffff00197802 */ /* 0x000fce0000000f00 */
[----:B01234-:R-:W-:Y:S05]  /*1410*/  WARPSYNC.COLLECTIVE R25, `(.L_x_19115) ;  /* 0x0000000019087348 */ /* 0x01ffea0003c00000 */
[----:B0-----:R0:W0:Y:S02]  /*1420*/  SHFL.IDX P1, R23, R20, R26, R27 ;  /* 0x0000001a14177389 */ /* 0x001024000002001b */
[----:B01234-:R-:W-:Y:S05]  /*1430*/  ENDCOLLECTIVE ;  /* 0x000000000000791b */ /* 0x01ffea0003800000 */
.L_x_19115:
[----:B------:R-:W-:Y:S05]  /*1440*/  BSYNC B0 ;  /* 0x0000000000007941 */ /* 0x000fea0003800000 */
.L_x_19114:
[----:B------:R-:W-:Y:S01]  /*1450*/  MOV R26, R13 ;  /* 0x0000000d001a7202 */ /* 0x000fe20000000f00 */
[----:B------:R-:W-:Y:S01]  /*1460*/  IMAD.MOV.U32 R27, RZ, RZ, 0x1c1f ;  /* 0x00001c1fff1b7424 */ /* 0x000fe200078e00ff */
[----:B------:R-:W-:Y:S01]  /*1470*/  MOV R25, 0xffffffff ;  /* 0xffffffff00197802 */ /* 0x000fe20000000f00 */
[----:B------:R-:W-:-:S07]  /*1480*/  IMAD.MOV.U32 R22, RZ, RZ, R23 ;  /* 0x000000ffff167224 */ /* 0x000fce00078e0017 */
[----:B------:R-:W-:Y:S05]  /*1490*/  WARPSYNC.COLLECTIVE R25, `(.L_x_19116) ;  /* 0x0000000019087348 */ /* 0x000fea0003c00000 */
[----:B------:R0:W1:Y:S02]  /*14a0*/  SHFL.IDX P1, R23, R20, R26, R27 ;  /* 0x0000001a14177389 */ /* 0x000064000002001b */
[----:B01----:R-:W-:Y:S05]  /*14b0*/  ENDCOLLECTIVE ;  /* 0x000000000000791b */ /* 0x003fea0003800000 */
.L_x_19116:
[----:B------:R-:W-:Y:S01]  /*14c0*/  IMAD R9, R5, R22, RZ ;  /* 0x0000001605097224 */ /* 0x000fe200078e02ff */
[----:B------:R-:W-:Y:S01]  /*14d0*/  MOV R26, R11 ;  /* 0x0000000b001a7202 */ /* 0x000fe20000000f00 */
[----:B------:R-:W-:-:S07]  /*14e0*/  IMAD.MOV.U32 R21, RZ, RZ, R23 ;  /* 0x000000ffff157224 */ /* 0x000fce00078e0017 */
[----:B------:R-:W-:Y:S05]  /*14f0*/  WARPSYNC.COLLECTIVE R25, `(.L_x_19117) ;  /* 0x0000000019087348 */ /* 0x000fea0003c00000 */
[----:B------:R0:W1:Y:S02]  /*1500*/  SHFL.IDX P1, R23, R20, R26, R27 ;  /* 0x0000001a14177389 */ /* 0x000064000002001b */
[----:B01----:R-:W-:Y:S05]  /*1510*/  ENDCOLLECTIVE ;  /* 0x000000000000791b */ /* 0x003fea0003800000 */
.L_x_19117:
[----:B------:R-:W-:Y:S02]  /*1520*/  IMAD R9, R2, R21, R9 ;  /* 0x0000001502097224 */ /* 0x000fe400078e0209 */
[----:B------:R-:W-:Y:S02]  /*1530*/  IMAD.MOV.U32 R26, RZ, RZ, R12 ;  /* 0x000000ffff1a7224 */ /* 0x000fe400078e000c */
[----:B------:R-:W-:-:S07]  /*1540*/  IMAD R9, R4, R23, R9 ;  /* 0x0000001704097224 */ /* 0x000fce00078e0209 */
[----:B------:R-:W-:Y:S05]  /*1550*/  WARPSYNC.COLLECTIVE R25, `(.L_x_19118) ;  /* 0x0000000019087348 */ /* 0x000fea0003c00000 */
[----:B------:R0:W1:Y:S02]  /*1560*/  SHFL.IDX P1, R23, R20, R26, R27 ;  /* 0x0000001a14177389 */ /* 0x000064000002001b */
[----:B01----:R-:W-:Y:S05]  /*1570*/  ENDCOLLECTIVE ;  /* 0x000000000000791b */ /* 0x003fea0003800000 */
.L_x_19118:
[----:B------:R-:W-:Y:S01]  /*1580*/  MOV R24, R23 ;  /* 0x0000001700187202 */ /* 0x000fe20000000f00 */
[----:B------:R-:W-:Y:S06]  /*1590*/  BRA `(.L_x_19119) ;  /* 0xfffffff400f07947 */ /* 0x000fec000383ffff */
.L_x_19120:
        /* <DEDUP_REMOVED lines=14> */
.L_x_58399:


//--------------------- .text._Z9cuda_gemmIiLi256ELi4ELi1ELi16ELi4ELi4ELi32ELi0ELi0EEviiiPT_S1_S1_ii --------------------------
	.section	.text._Z9cuda_gemmIiLi256ELi4ELi1ELi16ELi4ELi4ELi32ELi0ELi0EEviiiPT_S1_S1_ii,"ax",@progbits
	.align	128
        .global         _Z9cuda_gemmIiLi256ELi4ELi1ELi16ELi4ELi4ELi32ELi0ELi0EEviiiPT_S1_S1_ii
        .type           _Z9cuda_gemmIiLi256ELi4ELi1ELi16ELi4ELi4ELi32ELi0ELi0EEviiiPT_S1_S1_ii,@function
        .size           _Z9cuda_gemmIiLi256ELi4ELi1ELi16ELi4ELi4ELi32ELi0ELi0EEviiiPT_S1_S1_ii,(.L_x_58400 - _Z9cuda_gemmIiLi256ELi4ELi1ELi16ELi4ELi4ELi32ELi0ELi0EEviiiPT_S1_S1_ii)
        .other          _Z9cuda_gemmIiLi256ELi4ELi1ELi16ELi4ELi4ELi32ELi0ELi0EEviiiPT_S1_S1_ii,@"STO_CUDA_ENTRY STV_DEFAULT"
_Z9cuda_gemmIiLi256ELi4ELi1ELi16ELi4ELi4ELi32ELi0ELi0EEviiiPT_S1_S1_ii:
.text._Z9cuda_gemmIiLi256ELi4ELi1ELi16ELi4ELi4ELi32ELi0ELi0EEviiiPT_S1_S1_ii:
        /* <DEDUP_REMOVED lines=36> */
.L_x_19123:
        /* <DEDUP_REMOVED lines=25> */
.L_x_19122:
[----:B------:R-:W-:Y:S05]  /*03d0*/  BSYNC.RECONVERGENT B0 ;  /* 0x0000000000007941 */ /* 0x000fea0003800200 */
.L_x_19121:
        /* <DEDUP_REMOVED lines=172> */
.L_x_19191:
        /* <DEDUP_REMOVED lines=30> */
.L_x_19127:
[----:B------:R-:W-:Y:S05]  /*1080*/  BSYNC.RECONVERGENT B1 ;  /* 0x0000000000017941 */ /* 0x000fea0003800200 */
.L_x_19126:
        /* <DEDUP_REMOVED lines=11> */
.L_x_19130:
        /* <DEDUP_REMOVED lines=24> */
.L_x_19129:
[----:B------:R-:W-:Y:S05]  /*12c0*/  BSYNC.RECONVERGENT B1 ;  /* 0x0000000000017941 */ /* 0x000fea0003800200 */
.L_x_19128:
        /* <DEDUP_REMOVED lines=11> */
.L_x_19132:
[----:B------:R-:W-:Y:S05]  /*1380*/  BSYNC.RECONVERGENT B1 ;  /* 0x0000000000017941 */ /* 0x000fea0003800200 */
.L_x_19131:
[----:B------:R-:W-:Y:S05]  /*1390*/  @!P2 BRA `(.L_x_19125) ;  /* 0x000000000038a947 */ /* 0x000fea0003800000 */
[----:B-1----:R-:W0:Y:S01]  /*13a0*/  S2R R23, SR_CgaCtaId ;  /* 0x0000000000177919 */ /* 0x002e220000008800 */
[----:B--2---:R-:W-:-:S05]  /*13b0*/  MOV R22, 0x400 ;  /* 0x0000040000167802 */ /* 0x004fca0000000f00 */
[----:B------:R-:W-:-:S05]  /*13c0*/  VIADD R22, R22, 0x100 ;  /* 0x0000010016167836 */ /* 0x000fca0000000000 */
[----:B0-----:R-:W-:-:S07]  /*13d0*/  LEA R25, R23, R22, 0x18 ;  /* 0x0000001617197211 */ /* 0x001fce00078ec0ff */
.L_x_19133:
        /* <DEDUP_REMOVED lines=10> */
.L_x_19125:
[----:B------:R-:W-:Y:S05]  /*1480*/  BSYNC.RECONVERGENT B0 ;  /* 0x0000000000007941 */ /* 0x000fea0003800200 */
.L_x_19124:
[----:B------:R-:W-:Y:S01]  /*1490*/  BAR.SYNC.DEFER_BLOCKING 0x0 ;  /* 0x0000000000007b1d */ /* 0x000fe20000010000 */
[----:B------:R-:W-:-:S09]  /*14a0*/  UISETP.GE.AND UP0, UPT, UR6, 0x1, UPT ;  /* 0x000000010600788c */ /* 0x000fd2000bf06270 */
[----:B------:R-:W-:Y:S05]  /*14b0*/  BRA.U !UP0, `(.L_x_19134) ;  /* 0x0000001508687547 */ /* 0x000fea000b800000 */
[----:B------:R-:W-:-:S09]  /*14c0*/  UISETP.NE.AND UP0, UPT, UR19, 0x1, UPT ;  /* 0x000000011300788c */ /* 0x000fd2000bf05270 */
[----:B------:R-:W-:Y:S05]  /*14d0*/  BRA.U UP0, `(.L_x_19135) ;  /* 0x0000000500b47547 */ /* 0x000fea000b800000 */
[----:B01----:R-:W-:Y:S01]  /*14e0*/  HFMA2 R25, -RZ, RZ, 0, 0 ;  /* 0x00000000ff197431 */ /* 0x003fe200000001ff */
[----:B------:R-:W-:Y:S06]  /*14f0*/  BSSY B1, `(.L_x_19136) ;  /* 0x000006a000017945 */ /* 0x000fec0003800000 */
.L_x_19152:
        /* <DEDUP_REMOVED lines=18> */
.L_x_19137:
        /* <DEDUP_REMOVED lines=8> */
.L_x_19138:
        /* <DEDUP_REMOVED lines=8> */
.L_x_19139:
        /* <DEDUP_REMOVED lines=8> */
.L_x_19140:
        /* <DEDUP_REMOVED lines=30> */
.L_x_19151:
[----:B0-----:R-:W-:Y:S02]  /*1980*/  IMAD R22, R35, 0x14, R34 ;  /* 0x0000001423167824 */ /* 0x001fe400078e0222 */
[----:B------:R-:W-:-:S03]  /*1990*/  IMAD.MOV.U32 R36, RZ, RZ, RZ ;  /* 0x000000ffff247224 */ /* 0x000fc600078e00ff */
[----:B--2---:R0:W2:Y:S01]  /*19a0*/  LDS R24, [R22] ;  /* 0x0000000016187984 */ /* 0x0040a20000000800 */
[----:B------:R-:W-:Y:S05]  /*19b0*/  @!P2 BRA `(.L_x_19143) ;  /* 0x000000000010a947 */ /* 0x000fea0003800000 */
[----:B------:R-:W-:-:S03]  /*19c0*/  UMOV UR12, 0xffffffff ;  /* 0xffffffff000c7882 */ /* 0x000fc60000000000 */
[----:B------:R-:W-:Y:S05]  /*19d0*/  BRA.DIV UR12, `(.L_x_19144) ;  /* 0x0000001e0ce07947 */ /* 0x000fea000b800000 */
[----:B0-2---:R0:W2:Y:S02]  /*19e0*/  SHFL.IDX PT, R22, R24, R28, R13 ;  /* 0x0000001c18167389 */ /* 0x0050a400000e000d */
.L_x_19194:
[----:B-12---:R-:W-:-:S07]  /*19f0*/  IMAD R36, R30, R22, RZ ;  /* 0x000000161e247224 */ /* 0x006fce00078e02ff */
.L_x_19143:
[----:B------:R-:W-:Y:S05]  /*1a00*/  @!P3 BRA `(.L_x_19145) ;  /* 0x000000000010b947 */ /* 0x000fea0003800000 */
[----:B------:R-:W-:-:S03]  /*1a10*/  UMOV UR12, 0xffffffff ;  /* 0xffffffff000c7882 */ /* 0x000fc60000000000 */
[----:B------:R-:W-:Y:S05]  /*1a20*/  BRA.DIV UR12, `(.L_x_19146) ;  /* 0x0000001e0cec7947 */ /* 0x000fea000b800000 */
[----:B0-2---:R0:W2:Y:S02]  /*1a30*/  SHFL.IDX PT, R22, R24, R6, R13 ;  /* 0x0000000618167389 */ /* 0x0050a400000e000d */
.L_x_19197:
[----:B--2-4-:R-:W-:-:S07]  /*1a40*/  IMAD R36, R31, R22, R36 ;  /* 0x000000161f247224 */ /* 0x014fce00078e0224 */
.L_x_19145:
[----:B------:R-:W-:Y:S05]  /*1a50*/  @!P4 BRA `(.L_x_19147) ;  /* 0x000000000010c947 */ /* 0x000fea0003800000 */
[----:B------:R-:W-:-:S03]  /*1a60*/  UMOV UR12, 0xffffffff ;  /* 0xffffffff000c7882 */ /* 0x000fc60000000000 */
[----:B------:R-:W-:Y:S05]  /*1a70*/  BRA.DIV UR12, `(.L_x_19148) ;  /* 0x0000001e0cf87947 */ /* 0x000fea000b800000 */
[----:B0-2---:R0:W2:Y:S02]  /*1a80*/  SHFL.IDX PT, R22, R24, R7, R13 ;  /* 0x0000000718167389 */ /* 0x0050a400000e000d */
.L_x_19200:
[----:B--2---:R-:W-:-:S07]  /*1a90*/  IMAD R36, R32, R22, R36 ;  /* 0x0000001620247224 */ /* 0x004fce00078e0224 */
.L_x_19147:
[----:B------:R-:W-:Y:S05]  /*1aa0*/  @!P5 BRA `(.L_x_19149) ;  /* 0x000000000010d947 */ /* 0x000fea0003800000 */
[----:B------:R-:W-:-:S03]  /*1ab0*/  UMOV UR12, 0xffffffff ;  /* 0xffffffff000c7882 */ /* 0x000fc60000000000 */
[----:B------:R-:W-:Y:S05]  /*1ac0*/  BRA.DIV UR12, `(.L_x_19150) ;  /* 0x000000220c047947 */ /* 0x000fea000b800000 */
[----:B0-2---:R0:W2:Y:S02]  /*1ad0*/  SHFL.IDX PT, R22, R24, R8, R13 ;  /* 0x0000000818167389 */ /* 0x0050a400000e000d */
.L_x_19203:
[----:B--2---:R-:W-:-:S07]  /*1ae0*/  IMAD R36, R33, R22, R36 ;  /* 0x0000001621247224 */ /* 0x004fce00078e0224 */
.L_x_19149:
        /* <DEDUP_REMOVED lines=8> */
.L_x_19142:
[----:B------:R-:W-:Y:S05]  /*1b70*/  BSYNC B0 ;  /* 0x0000000000007941 */ /* 0x000fea0003800000 */
.L_x_19141:
[----:B------:R-:W-:Y:S05]  /*1b80*/  @!P6 BRA `(.L_x_19152) ;  /* 0xfffffff8005ce947 */ /* 0x000fea000383ffff */
[----:B------:R-:W-:Y:S05]  /*1b90*/  BSYNC B1 ;  /* 0x0000000000017941 */ /* 0x000fea0003800000 */
.L_x_19136:
[----:B------:R-:W-:Y:S05]  /*1ba0*/  BRA `(.L_x_19134) ;  /* 0x0000000c00ac7947 */ /* 0x000fea0003800000 */
.L_x_19135:
[----:B------:R-:W5:Y:S02]  /*1bb0*/  LDCU UR12, c[0x0][0x3ac] ;  /* 0x00007580ff0c77ac */ /* 0x000f640008000800 */
[----:B-----5:R-:W-:-:S09]  /*1bc0*/  UISETP.GT.U32.AND UP0, UPT, UR12, 0x1f, UPT ;  /* 0x0000001f0c00788c */ /* 0x020fd2000bf04070 */
[----:B------:R-:W-:Y:S05]  /*1bd0*/  BRA.U UP0, `(.L_x_19153) ;  /* 0x0000000500947547 */ /* 0x000fea000b800000 */
[----:B01----:R-:W-:-:S07]  /*1be0*/  HFMA2 R25, -RZ, RZ, 0, 0 ;  /* 0x00000000ff197431 */ /* 0x003fce00000001ff */
.L_x_19169:
        /* <DEDUP_REMOVED lines=18> */
.L_x_19154:
        /* <DEDUP_REMOVED lines=8> */
.L_x_19155:
        /* <DEDUP_REMOVED lines=8> */
.L_x_19156:
        /* <DEDUP_REMOVED lines=8> */
.L_x_19157:
        /* <DEDUP_REMOVED lines=26> */
.L_x_19168:
[----:B------:R-:W-:Y:S02]  /*2030*/  IMAD R22, R35, 0x14, R34 ;  /* 0x0000001423167824 */ /* 0x000fe400078e0222 */
[----:B0-----:R-:W-:-:S03]  /*2040*/  IMAD.MOV.U32 R36, RZ, RZ, RZ ;  /* 0x000000ffff247224 */ /* 0x001fc600078e00ff */
[----:B--2---:R0:W2:Y:S01]  /*2050*/  LDS R24, [R22] ;  /* 0x0000000016187984 */ /* 0x0040a20000000800 */
[----:B------:R-:W-:Y:S05]  /*2060*/  @!P2 BRA `(.L_x_19160) ;  /* 0x000000000010a947 */ /* 0x000fea0003800000 */
[----:B------:R-:W-:-:S03]  /*2070*/  UMOV UR12, 0xffffffff ;  /* 0xffffffff000c7882 */ /* 0x000fc60000000000 */
[----:B------:R-:W-:Y:S05]  /*2080*/  BRA.DIV UR12, `(.L_x_19161) ;  /* 0x0000001a0cb47947 */ /* 0x000fea000b800000 */
[----:B0-2---:R0:W2:Y:S02]  /*2090*/  SHFL.IDX PT, R22, R24, R28, R13 ;  /* 0x0000001c18167389 */ /* 0x0050a400000e000d */
.L_x_19206:
[----:B-12---:R-:W-:-:S07]  /*20a0*/  IMAD R36, R30, R22, RZ ;  /* 0x000000161e247224 */ /* 0x006fce00078e02ff */
.L_x_19160:
[----:B------:R-:W-:Y:S05]  /*20b0*/  @!P3 BRA `(.L_x_19162) ;  /* 0x000000000010b947 */ /* 0x000fea0003800000 */
[----:B------:R-:W-:-:S03]  /*20c0*/  UMOV UR12, 0xffffffff ;  /* 0xffffffff000c7882 */ /* 0x000fc60000000000 */
[----:B------:R-:W-:Y:S05]  /*20d0*/  BRA.DIV UR12, `(.L_x_19163) ;  /* 0x0000001a0cc07947 */ /* 0x000fea000b800000 */
[----:B0-2---:R0:W2:Y:S02]  /*20e0*/  SHFL.IDX PT, R22, R24, R6, R13 ;  /* 0x0000000618167389 */ /* 0x0050a400000e000d */
.L_x_19209:
[----:B--2---:R-:W-:-:S07]  /*20f0*/  IMAD R36, R31, R22, R36 ;  /* 0x000000161f247224 */ /* 0x004fce00078e0224 */
.L_x_19162:
[----:B------:R-:W-:Y:S05]  /*2100*/  @!P4 BRA `(.L_x_19164) ;  /* 0x000000000010c947 */ /* 0x000fea0003800000 */
[----:B------:R-:W-:-:S03]  /*2110*/  UMOV UR12, 0xffffffff ;  /* 0xffffffff000c7882 */ /* 0x000fc60000000000 */
[----:B------:R-:W-:Y:S05]  /*2120*/  BRA.DIV UR12, `(.L_x_19165) ;  /* 0x0000001a0ccc7947 */ /* 0x000fea000b800000 */
[----:B0-2---:R0:W2:Y:S02]  /*2130*/  SHFL.IDX PT, R22, R24, R7, R13 ;  /* 0x0000000718167389 */ /* 0x0050a400000e000d */
.L_x_19212:
[----:B--2---:R-:W-:-:S07]  /*2140*/  IMAD R36, R32, R22, R36 ;  /* 0x0000001620247224 */ /* 0x004fce00078e0224 */
.L_x_19164:
[----:B------:R-:W-:Y:S05]  /*2150*/  @!P5 BRA `(.L_x_19166) ;  /* 0x000000000010d947 */ /* 0x000fea0003800000 */
[----:B------:R-:W-:-:S03]  /*2160*/  UMOV UR12, 0xffffffff ;  /* 0xffffffff000c7882 */ /* 0x000fc60000000000 */
[----:B------:R-:W-:Y:S05]  /*2170*/  BRA.DIV UR12, `(.L_x_19167) ;  /* 0x0000001a0cd87947 */ /* 0x000fea000b800000 */
[----:B0-2---:R0:W2:Y:S02]  /*2180*/  SHFL.IDX PT, R22, R24, R8, R13 ;  /* 0x0000000818167389 */ /* 0x0050a400000e000d */
.L_x_19215:
[----:B--2---:R-:W-:-:S07]  /*2190*/  IMAD R36, R33, R22, R36 ;  /* 0x0000001621247224 */ /* 0x004fce00078e0224 */
.L_x_19166:
[C---:B0-----:R-:W-:Y:S01]  /*21a0*/  IMAD R22, R35.reuse, UR6, R26 ;  /* 0x0000000623167c24 */ /* 0x041fe2000f8e021a */
[----:B------:R-:W-:-:S03]  /*21b0*/  IADD3 R35, PT, PT, R35, UR8, RZ ;  /* 0x0000000823237c10 */ /* 0x000fc6000fffe0ff */
[----:B------:R-:W-:Y:S01]  /*21c0*/  IMAD R23, R22, 0x4, R27 ;  /* 0x0000000416177824 */ /* 0x000fe200078e021b */
[----:B------:R-:W-:-:S04]  /*21d0*/  ISETP.GE.AND P0, PT, R35, UR27, PT ;  /* 0x0000001b23007c0c */ /* 0x000fc8000bf06270 */
[----:B------:R0:W-:Y:S09]  /*21e0*/  STS [R23], R36 ;  /* 0x0000002417007388 */ /* 0x0001f20000000800 */
[----:B------:R-:W-:Y:S05]  /*21f0*/  @!P0 BRA `(.L_x_19168) ;  /* 0xfffffffc008c8947 */ /* 0x000fea000383ffff */
.L_x_19159:
[----:B------:R-:W-:Y:S05]  /*2200*/  BSYNC B0 ;  /* 0x0000000000007941 */ /* 0x000fea0003800000 */
.L_x_19158:
[----:B------:R-:W-:Y:S05]  /*2210*/  @!P6 BRA `(.L_x_19169) ;  /* 0xfffffff80074e947 */ /* 0x000fea000383ffff */
[----:B------:R-:W-:Y:S05]  /*2220*/  BRA `(.L_x_19134) ;  /* 0x00000008000c7947 */ /* 0x000fea0003800000 */
.L_x_19153:
[----:B01----:R-:W-:-:S07]  /*2230*/  IMAD.MOV.U32 R25, RZ, RZ, RZ ;  /* 0x000000ffff197224 */ /* 0x003fce00078e00ff */
.L_x_19185:
        /* <DEDUP_REMOVED lines=18> */
.L_x_19170:
        /* <DEDUP_REMOVED lines=8> */
.L_x_19171:
        /* <DEDUP_REMOVED lines=8> */
.L_x_19172:
        /* <DEDUP_REMOVED lines=8> */
.L_x_19173:
        /* <DEDUP_REMOVED lines=27> */
.L_x_19184:
[----:B------:R-:W-:Y:S02]  /*2690*/  IMAD R22, R27, 0x14, R34 ;  /* 0x000000141b167824 */ /* 0x000fe400078e0222 */
[----:B------:R-:W-:-:S03]  /*26a0*/  IMAD.MOV.U32 R36, RZ, RZ, RZ ;  /* 0x000000ffff247224 */ /* 0x000fc600078e00ff */
[----:B------:R0:W2:Y:S01]  /*26b0*/  LDS R24, [R22] ;  /* 0x0000000016187984 */ /* 0x0000a20000000800 */
[----:B------:R-:W-:Y:S05]  /*26c0*/  @!P2 BRA `(.L_x_19175) ;  /* 0x000000000010a947 */ /* 0x000fea0003800000 */
[----:B------:R-:W-:-:S03]  /*26d0*/  UMOV UR12, 0xffffffff ;  /* 0xffffffff000c7882 */ /* 0x000fc60000000000 */
[----:B------:R-:W-:Y:S05]  /*26e0*/  BRA.DIV UR12, `(.L_x_19176) ;  /* 0x000000160c9c7947 */ /* 0x000fea000b800000 */
[----:B--2---:R2:W3:Y:S02]  /*26f0*/  SHFL.IDX PT, R35, R24, R28, R13 ;  /* 0x0000001c18237389 */ /* 0x0044e400000e000d */
.L_x_19217:
[----:B-1-3--:R-:W-:-:S07]  /*2700*/  IMAD R36, R30, R35, RZ ;  /* 0x000000231e247224 */ /* 0x00afce00078e02ff */
.L_x_19175:
[----:B------:R-:W-:Y:S05]  /*2710*/  @!P3 BRA `(.L_x_19177) ;  /* 0x000000000010b947 */ /* 0x000fea0003800000 */
[----:B------:R-:W-:-:S03]  /*2720*/  UMOV UR12, 0xffffffff ;  /* 0xffffffff000c7882 */ /* 0x000fc60000000000 */
[----:B------:R-:W-:Y:S05]  /*2730*/  BRA.DIV UR12, `(.L_x_19178) ;  /* 0x000000160ca47947 */ /* 0x000fea000b800000 */
[----:B0-2---:R0:W2:Y:S02]  /*2740*/  SHFL.IDX PT, R22, R24, R6, R13 ;  /* 0x0000000618167389 */ /* 0x0050a400000e000d */
.L_x_19220:
[----:B--2-4-:R-:W-:-:S07]  /*2750*/  IMAD R36, R31, R22, R36 ;  /* 0x000000161f247224 */ /* 0x014fce00078e0224 */
.L_x_19177:
[----:B------:R-:W-:Y:S05]  /*2760*/  @!P4 BRA `(.L_x_19179) ;  /* 0x000000000010c947 */ /* 0x000fea0003800000 */
[----:B------:R-:W-:-:S03]  /*2770*/  UMOV UR12, 0xffffffff ;  /* 0xffffffff000c7882 */ /* 0x000fc60000000000 */
[----:B------:R-:W-:Y:S05]  /*2780*/  BRA.DIV UR12, `(.L_x_19180) ;  /* 0x000000160cb07947 */ /* 0x000fea000b800000 */
[----:B0-2---:R0:W2:Y:S02]  /*2790*/  SHFL.IDX PT, R22, R24, R7, R13 ;  /* 0x0000000718167389 */ /* 0x0050a400000e000d */
.L_x_19223:
[----:B--2---:R-:W-:-:S07]  /*27a0*/  IMAD R36, R32, R22, R36 ;  /* 0x0000001620247224 */ /* 0x004fce00078e0224 */
.L_x_19179:
[----:B------:R-:W-:Y:S05]  /*27b0*/  @!P5 BRA `(.L_x_19181) ;  /* 0x000000000010d947 */ /* 0x000fea0003800000 */
[----:B------:R-:W-:-:S03]  /*27c0*/  UMOV UR12, 0xffffffff ;  /* 0xffffffff000c7882 */ /* 0x000fc60000000000 */
[----:B------:R-:W-:Y:S05]  /*27d0*/  BRA.DIV UR12, `(.L_x_19182) ;  /* 0x000000160cbc7947 */ /* 0x000fea000b800000 */
[----:B0-2---:R0:W2:Y:S02]  /*27e0*/  SHFL.IDX PT, R22, R24, R8, R13 ;  /* 0x0000000818167389 */ /* 0x0050a400000e000d */
.L_x_19226:
[----:B--2---:R-:W-:-:S07]  /*27f0*/  IMAD R36, R33, R22, R36 ;  /* 0x0000001621247224 */ /* 0x004fce00078e0224 */
.L_x_19181:
[----:B0-----:R-:W-:-:S07]  /*2800*/  IMAD.U32 R22, RZ, RZ, UR18 ;  /* 0x00000012ff167e24 */ /* 0x001fce000f8e00ff */
.L_x_19183:
        /* <DEDUP_REMOVED lines=36> */
.L_x_19174:
[----:B------:R-:W-:Y:S05]  /*2a50*/  @!P6 BRA `(.L_x_19185) ;  /* 0xfffffff400f8e947 */ /* 0x000fea000383ffff */
.L_x_19134:
        /* <DEDUP_REMOVED lines=117> */
.L_x_19189:
[----:B------:R-:W-:Y:S05]  /*31b0*/  BSYNC.RECONVERGENT B1 ;  /* 0x0000000000017941 */ /* 0x000fea0003800200 */
.L_x_19188:
        /* <DEDUP_REMOVED lines=13> */
.L_x_19190:
        /* <DEDUP_REMOVED lines=104> */
.L_x_19187:
[----:B------:R-:W-:Y:S05]  /*3910*/  BSYNC.RECONVERGENT B0 ;  /* 0x0000000000007941 */ /* 0x000fea0003800200 */
.L_x_19186:
[----:B------:R-:W-:-:S04]  /*3920*/  UIADD3 UR11, UPT, UPT, UR21, UR11, URZ ;  /* 0x0000000b150b7290 */ /* 0x000fc8000fffe0ff */
[----:B------:R-:W-:-:S09]  /*3930*/  UISETP.GE.U32.AND UP0, UPT, UR11, UR24, UPT ;  /* 0x000000180b00728c */ /* 0x000fd2000bf06070 */
[----:B------:R-:W-:Y:S05]  /*3940*/  BRA.U !UP0, `(.L_x_19191) ;  /* 0xffffffd508547547 */ /* 0x000fea000b83ffff */
[----:B------:R-:W-:Y:S05]  /*3950*/  EXIT ;  /* 0x000000000000794d */ /* 0x000fea0003800000 */
.L_x_19144:
[----:B------:R-:W-:Y:S01]  /*3960*/  BSSY B2, `(.L_x_19192) ;  /* 0x0000006000027945 */ /* 0x000fe20003800000 */
[----:B------:R-:W-:Y:S02]  /*3970*/  IMAD.MOV.U32 R23, RZ, RZ, R28 ;  /* 0x000000ffff177224 */ /* 0x000fe400078e001c */
[----:B0-----:R-:W-:-:S07]  /*3980*/  IMAD.MOV.U32 R22, RZ, RZ, -0x1 ;  /* 0xffffffffff167424 */ /* 0x001fce00078e00ff */
[----:B-1234-:R-:W-:Y:S05]  /*3990*/  WARPSYNC.COLLECTIVE R22, `(.L_x_19193) ;  /* 0x0000000016087348 */ /* 0x01efea0003c00000 */
[----:B--2---:R0:W2:Y:S02]  /*39a0*/  SHFL.IDX P0, R22, R24, R23, R13 ;  /* 0x0000001718167389 */ /* 0x0040a4000000000d */
[----:B01234-:R-:W-:Y:S05]  /*39b0*/  ENDCOLLECTIVE ;  /* 0x000000000000791b */ /* 0x01ffea0003800000 */
.L_x_19193:
[----:B------:R-:W-:Y:S05]  /*39c0*/  BSYNC B2 ;  /* 0x0000000000027941 */ /* 0x000fea0003800000 */
.L_x_19192:
[----:B------:R-:W-:Y:S05]  /*39d0*/  BRA `(.L_x_19194) ;  /* 0xffffffe000047947 */ /* 0x000fea000383ffff */
.L_x_19146:
[----:B------:R-:W-:Y:S01]  /*39e0*/  BSSY B2, `(.L_x_19195) ;  /* 0x0000006000027945 */ /* 0x000fe20003800000 */
[----:B------:R-:W-:Y:S01]  /*39f0*/  MOV R23, R6 ;  /* 0x0000000600177202 */ /* 0x000fe20000000f00 */
[----:B0-----:R-:W-:-:S07]  /*3a00*/  IMAD.MOV.U32 R22, RZ, RZ, -0x1 ;  /* 0xffffffffff167424 */ /* 0x001fce00078e00ff */
[----:B-1234-:R-:W-:Y:S05]  /*3a10*/  WARPSYNC.COLLECTIVE R22, `(.L_x_19196) ;  /* 0x0000000016087348 */ /* 0x01efea0003c00000 */
[----:B--2---:R0:W2:Y:S02]  /*3a20*/  SHFL.IDX P0, R22, R24, R23, R13 ;  /* 0x0000001718167389 */ /* 0x0040a4000000000d */
[----:B01234-:R-:W-:Y:S05]  /*3a30*/  ENDCOLLECTIVE ;  /* 0x000000000000791b */ /* 0x01ffea0003800000 */
.L_x_19196:
[----:B------:R-:W-:Y:S05]  /*3a40*/  BSYNC B2 ;  /* 0x0000000000027941 */ /* 0x000fea0003800000 */
.L_x_19195:
[----:B------:R-:W-:Y:S05]  /*3a50*/  BRA `(.L_x_19197) ;  /* 0xffffffdc00f87947 */ /* 0x000fea000383ffff */
.L_x_19148:
[----:B------:R-:W-:Y:S01]  /*3a60*/  BSSY B2, `(.L_x_19198) ;  /* 0x0000006000027945 */ /* 0x000fe20003800000 */
[----:B------:R-:W-:Y:S01]  /*3a70*/  IMAD.MOV.U32 R23, RZ, RZ, R7 ;  /* 0x000000ffff177224 */ /* 0x000fe200078e0007 */
[----:B0-----:R-:W-:-:S07]  /*3a80*/  MOV R22, 0xffffffff ;  /* 0xffffffff00167802 */ /* 0x001fce0000000f00 */
[----:B-1234-:R-:W-:Y:S05]  /*3a90*/  WARPSYNC.COLLECTIVE R22, `(.L_x_19199) ;  /* 0x0000000016087348 */ /* 0x01efea0003c00000 */
[----:B--2---:R0:W2:Y:S02]  /*3aa0*/  SHFL.IDX P0, R22, R24, R23, R13 ;  /* 0x0000001718167389 */ /* 0x0040a4000000000d */
[----:B01234-:R-:W-:Y:S05]  /*3ab0*/  ENDCOLLECTIVE ;  /* 0x000000000000791b */ /* 0x01ffea0003800000 */
.L_x_19199:
[----:B------:R-:W-:Y:S05]  /*3ac0*/  BSYNC B2 ;  /* 0x0000000000027941 */ /* 0x000fea0003800000 */
.L_x_19198:
[----:B------:R-:W-:Y:S05]  /*3ad0*/  BRA `(.L_x_19200) ;  /* 0xffffffdc00ec7947 */ /* 0x000fea000383ffff */
.L_x_19150:
[----:B------:R-:W-:Y:S01]  /*3ae0*/  BSSY B2, `(.L_x_19201) ;  /* 0x0000006000027945 */ /* 0x000fe20003800000 */
[----:B------:R-:W-:Y:S02]  /*3af0*/  IMAD.MOV.U32 R23, RZ, RZ, R8 ;  /* 0x000000ffff177224 */ /* 0x000fe400078e0008 */
[----:B0-----:R-:W-:-:S07]  /*3b00*/  IMAD.MOV.U32 R22, RZ, RZ, -0x1 ;  /* 0xffffffffff167424 */ /* 0x001fce00078e00ff */
[----:B-1234-:R-:W-:Y:S05]  /*3b10*/  WARPSYNC.COLLECTIVE R22, `(.L_x_19202) ;  /* 0x0000000016087348 */ /* 0x01efea0003c00000 */
[----:B--2---:R0:W2:Y:S02]  /*3b20*/  SHFL.IDX P0, R22, R24, R23, R13 ;  /* 0x0000001718167389 */ /* 0x0040a4000000000d */
[----:B01234-:R-:W-:Y:S05]  /*3b30*/  ENDCOLLECTIVE ;  /* 0x000000000000791b */ /* 0x01ffea0003800000 */
.L_x_19202:
[----:B------:R-:W-:Y:S05]  /*3b40*/  BSYNC B2 ;  /* 0x0000000000027941 */ /* 0x000fea0003800000 */
.L_x_19201:
[----:B------:R-:W-:Y:S05]  /*3b50*/  BRA `(.L_x_19203) ;  /* 0xffffffdc00e07947 */ /* 0x000fea000383ffff */
.L_x_19161:
[----:B------:R-:W-:Y:S01]  /*3b60*/  BSSY B1, `(.L_x_19204) ;  /* 0x0000006000017945 */ /* 0x000fe20003800000 */
[----:B------:R-:W-:Y:S01]  /*3b70*/  MOV R23, R28 ;  /* 0x0000001c00177202 */ /* 0x000fe20000000f00 */
[----:B0-----:R-:W-:-:S07]  /*3b80*/  IMAD.MOV.U32 R22, RZ, RZ, -0x1 ;  /* 0xffffffffff167424 */ /* 0x001fce00078e00ff */
[----:B-123--:R-:W-:Y:S05]  /*3b90*/  WARPSYNC.COLLECTIVE R22, `(.L_x_19205) ;  /* 0x0000000016087348 */ /* 0x00efea0003c00000 */
[----:B--2---:R0:W2:Y:S02]  /*3ba0*/  SHFL.IDX P0, R22, R24, R23, R13 ;  /* 0x0000001718167389 */ /* 0x0040a4000000000d */
[----:B0123--:R-:W-:Y:S05]  /*3bb0*/  ENDCOLLECTIVE ;  /* 0x000000000000791b */ /* 0x00ffea0003800000 */
.L_x_19205:
[----:B------:R-:W-:Y:S05]  /*3bc0*/  BSYNC B1 ;  /* 0x0000000000017941 */ /* 0x000fea0003800000 */
.L_x_19204:
[----:B------:R-:W-:Y:S05]  /*3bd0*/  BRA `(.L_x_19206) ;  /* 0xffffffe400307947 */ /* 0x000fea000383ffff */
.L_x_19163:
[----:B------:R-:W-:Y:S01]  /*3be0*/  BSSY B1, `(.L_x_19207) ;  /* 0x0000006000017945 */ /* 0x000fe20003800000 */
[----:B------:R-:W-:Y:S01]  /*3bf0*/  IMAD.MOV.U32 R23, RZ, RZ, R6 ;  /* 0x000000ffff177224 */ /* 0x000fe200078e0006 */
[----:B0-----:R-:W-:-:S07]  /*3c00*/  MOV R22, 0xffffffff ;  /* 0xffffffff00167802 */ /* 0x001fce0000000f00 */
[----:B-123--:R-:W-:Y:S05]  /*3c10*/  WARPSYNC.COLLECTIVE R22, `(.L_x_19208) ;  /* 0x0000000016087348 */ /* 0x00efea0003c00000 */
[----:B--2---:R0:W2:Y:S02]  /*3c20*/  SHFL.IDX P0, R22, R24, R23, R13 ;  /* 0x0000001718167389 */ /* 0x0040a4000000000d */
[----:B0123--:R-:W-:Y:S05]  /*3c30*/  ENDCOLLECTIVE ;  /* 0x000000000000791b */ /* 0x00ffea0003800000 */
.L_x_19208:
[----:B------:R-:W-:Y:S05]  /*3c40*/  BSYNC B1 ;  /* 0x0000000000017941 */ /* 0x000fea0003800000 */
.L_x_19207:
[----:B------:R-:W-:Y:S05]  /*3c50*/  BRA `(.L_x_19209) ;  /* 0xffffffe400247947 */ /* 0x000fea000383ffff */
.L_x_19165:
[----:B------:R-:W-:Y:S01]  /*3c60*/  BSSY B1, `(.L_x_19210) ;  /* 0x0000006000017945 */ /* 0x000fe20003800000 */
[----:B------:R-:W-:Y:S02]  /*3c70*/  IMAD.MOV.U32 R23, RZ, RZ, R7 ;  /* 0x000000ffff177224 */ /* 0x000fe400078e0007 */
[----:B0-----:R-:W-:-:S07]  /*3c80*/  IMAD.MOV.U32 R22, RZ, RZ, -0x1 ;  /* 0xffffffffff167424 */ /* 0x001fce00078e00ff */
[----:B-123--:R-:W-:Y:S05]  /*3c90*/  WARPSYNC.COLLECTIVE R22, `(.L_x_19211) ;  /* 0x0000000016087348 */ /* 0x00efea0003c00000 */
[----:B--2---:R0:W2:Y:S02]  /*3ca0*/  SHFL.IDX P0, R22, R24, R23, R13 ;  /* 0x0000001718167389 */ /* 0x0040a4000000000d */
[----:B0123--:R-:W-:Y:S05]  /*3cb0*/  ENDCOLLECTIVE ;  /* 0x000000000000791b */ /* 0x00ffea0003800000 */
.L_x_19211:
[----:B------:R-:W-:Y:S05]  /*3cc0*/  BSYNC B1 ;  /* 0x0000000000017941 */ /* 0x000fea0003800000 */
.L_x_19210:
[----:B------:R-:W-:Y:S05]  /*3cd0*/  BRA `(.L_x_19212) ;  /* 0xffffffe400187947 */ /* 0x000fea000383ffff */
.L_x_19167:
[----:B------:R-:W-:Y:S01]  /*3ce0*/  BSSY B1, `(.L_x_19213) ;  /* 0x0000006000017945 */ /* 0x000fe20003800000 */
[----:B------:R-:W-:Y:S01]  /*3cf0*/  MOV R23, R8 ;  /* 0x0000000800177202 */ /* 0x000fe20000000f00 */
[----:B0-----:R-:W-:-:S07]  /*3d00*/  IMAD.MOV.U32 R22, RZ, RZ, -0x1 ;  /* 0xffffffffff167424 */ /* 0x001fce00078e00ff */
[----:B-123--:R-:W-:Y:S05]  /*3d10*/  WARPSYNC.COLLECTIVE R22, `(.L_x_19214) ;  /* 0x0000000016087348 */ /* 0x00efea0003c00000 */
[----:B--2---:R0:W2:Y:S02]  /*3d20*/  SHFL.IDX P0, R22, R24, R23, R13 ;  /* 0x0000001718167389 */ /* 0x0040a4000000000d */
[----:B0123--:R-:W-:Y:S05]  /*3d30*/  ENDCOLLECTIVE ;  /* 0x000000000000791b */ /* 0x00ffea0003800000 */
.L_x_19214:
[----:B------:R-:W-:Y:S05]  /*3d40*/  BSYNC B1 ;  /* 0x0000000000017941 */ /* 0x000fea0003800000 */
.L_x_19213:
[----:B------:R-:W-:Y:S05]  /*3d50*/  BRA `(.L_x_19215) ;  /* 0xffffffe4000c7947 */ /* 0x000fea000383ffff */
.L_x_19176:
[----:B0-----:R-:W-:Y:S01]  /*3d60*/  MOV R22, 0xffffffff ;  /* 0xffffffff00167802 */ /* 0x001fe20000000f00 */
[----:B------:R-:W-:-:S07]  /*3d70*/  IMAD.MOV.U32 R23, RZ, RZ, R28 ;  /* 0x000000ffff177224 */ /* 0x000fce00078e001c */
[----:B-12-4-:R-:W-:Y:S05]  /*3d80*/  WARPSYNC.COLLECTIVE R22, `(.L_x_19216) ;  /* 0x0000000016087348 */ /* 0x016fea0003c00000 */
[----:B--2---:R0:W2:Y:S02]  /*3d90*/  SHFL.IDX P0, R22, R24, R23, R13 ;  /* 0x0000001718167389 */ /* 0x0040a4000000000d */
[----:B012-4-:R-:W-:Y:S05]  /*3da0*/  ENDCOLLECTIVE ;  /* 0x000000000000791b */ /* 0x017fea0003800000 */
.L_x_19216:
[----:B------:R-:W-:Y:S01]  /*3db0*/  IMAD.MOV.U32 R35, RZ, RZ, R22 ;  /* 0x000000ffff237224 */ /* 0x000fe200078e0016 */
[----:B------:R-:W-:Y:S06]  /*3dc0*/  BRA `(.L_x_19217) ;  /* 0xffffffe8004c7947 */ /* 0x000fec000383ffff */
.L_x_19178:
[----:B------:R-:W-:Y:S01]  /*3dd0*/  BSSY B0, `(.L_x_19218) ;  /* 0x0000006000007945 */ /* 0x000fe20003800000 */
[----:B------:R-:W-:Y:S01]  /*3de0*/  IMAD.MOV.U32 R23, RZ, RZ, R6 ;  /* 0x000000ffff177224 */ /* 0x000fe200078e0006 */
[----:B0-----:R-:W-:-:S07]  /*3df0*/  MOV R22, 0xffffffff ;  /* 0xffffffff00167802 */ /* 0x001fce0000000f00 */
[----:B-12-4-:R-:W-:Y:S05]  /*3e00*/  WARPSYNC.COLLECTIVE R22, `(.L_x_19219) ;  /* 0x0000000016087348 */ /* 0x016fea0003c00000 */
[----:B--2---:R0:W2:Y:S02]  /*3e10*/  SHFL.IDX P0, R22, R24, R23, R13 ;  /* 0x0000001718167389 */ /* 0x0040a4000000000d */
[----:B012-4-:R-:W-:Y:S05]  /*3e20*/  ENDCOLLECTIVE ;  /* 0x000000000000791b */ /* 0x017fea0003800000 */
.L_x_19219:
[----:B------:R-:W-:Y:S05]  /*3e30*/  BSYNC B0 ;  /* 0x0000000000007941 */ /* 0x000fea0003800000 */
.L_x_19218:
[----:B------:R-:W-:Y:S05]  /*3e40*/  BRA `(.L_x_19220) ;  /* 0xffffffe800407947 */ /* 0x000fea000383ffff */
.L_x_19180:
[----:B------:R-:W-:Y:S01]  /*3e50*/  BSSY B0, `(.L_x_19221) ;  /* 0x0000006000007945 */ /* 0x000fe20003800000 */
[----:B------:R-:W-:Y:S02]  /*3e60*/  IMAD.MOV.U32 R23, RZ, RZ, R7 ;  /* 0x000000ffff177224 */ /* 0x000fe400078e0007 */
[----:B0-----:R-:W-:-:S07]  /*3e70*/  IMAD.MOV.U32 R22, RZ, RZ, -0x1 ;  /* 0xffffffffff167424 */ /* 0x001fce00078e00ff */
[----:B-12-4-:R-:W-:Y:S05]  /*3e80*/  WARPSYNC.COLLECTIVE R22, `(.L_x_19222) ;  /* 0x0000000016087348 */ /* 0x016fea0003c00000 */
[----:B--2---:R0:W2:Y:S02]  /*3e90*/  SHFL.IDX P0, R22, R24, R23, R13 ;  /* 0x0000001718167389 */ /* 0x0040a4000000000d */
[----:B012-4-:R-:W-:Y:S05]  /*3ea0*/  ENDCOLLECTIVE ;  /* 0x000000000000791b */ /* 0x017fea0003800000 */
.L_x_19222:
[----:B------:R-:W-:Y:S05]  /*3eb0*/  BSYNC B0 ;  /* 0x0000000000007941 */ /* 0x000fea0003800000 */
.L_x_19221:
[----:B------:R-:W-:Y:S05]  /*3ec0*/  BRA `(.L_x_19223) ;  /* 0xffffffe800347947 */ /* 0x000fea000383ffff */
.L_x_19182:
[----:B------:R-:W-:Y:S01]  /*3ed0*/  BSSY B0, `(.L_x_19224) ;  /* 0x0000006000007945 */ /* 0x000fe20003800000 */
[----:B------:R-:W-:Y:S01]  /*3ee0*/  MOV R23, R8 ;  /* 0x0000000800177202 */ /* 0x000fe20000000f00 */
[----:B0-----:R-:W-:-:S07]  /*3ef0*/  IMAD.MOV.U32 R22, RZ, RZ, -0x1 ;  /* 0xffffffffff167424 */ /* 0x001fce00078e00ff */
[----:B-12-4-:R-:W-:Y:S05]  /*3f00*/  WARPSYNC.COLLECTIVE R22, `(.L_x_19225) ;  /* 0x0000000016087348 */ /* 0x016fea0003c00000 */
[----:B--2---:R0:W2:Y:S02]  /*3f10*/  SHFL.IDX P0, R22, R24, R23, R13 ;  /* 0x0000001718167389 */ /* 0x0040a4000000000d */
[----:B012-4-:R-:W-:Y:S05]  /*3f20*/  ENDCOLLECTIVE ;  /* 0x000000000000791b */ /* 0x017fea0003800000 */
.L_x_19225:
[----:B------:R-:W-:Y:S05]  /*3f30*/  BSYNC B0 ;  /* 0x0000000000007941 */ /* 0x000fea0003800000 */
.L_x_19224:
[----:B------:R-:W-:Y:S05]  /*3f40*/  BRA `(.L_x_19226) ;  /* 0xffffffe800287947 */ /* 0x000fea000383ffff */
.L_x_19227:
        /* <DEDUP_REMOVED lines=11> */
.L_x_58400:


//--------------------- .text._Z9cuda_gemmIiLi256ELi4ELi1ELi16ELi2ELi2ELi32ELi1ELi1EEviiiPT_S1_S1_ii --------------------------
	.section	.text._Z9cuda_gemmIiLi256ELi4ELi1ELi16ELi2ELi2ELi32ELi1ELi1EEviiiPT_S1_S1_ii,"ax",@progbits
	.align	128
        .global         _Z9cuda_gemmIiLi256ELi4ELi1ELi16ELi2ELi2ELi32ELi1ELi1EEviiiPT_S1_S1_ii
        .type           _Z9cuda_gemmIiLi256ELi4ELi1ELi16ELi2ELi2ELi32ELi1ELi1EEviiiPT_S1_S1_ii,@function
        .size           _Z9cuda_gemmIiLi256ELi4ELi1ELi16ELi2ELi2ELi32ELi1ELi1EEviiiPT_S1_S1_ii,(.L_x_58401 - _Z9cuda_gemmIiLi256ELi4ELi1ELi16ELi2ELi2ELi32ELi1ELi1EEviiiPT_S1_S1_ii)
        .other          _Z9cuda_gemmIiLi256ELi4ELi1ELi16ELi2ELi2ELi32ELi1ELi1EEviiiPT_S1_S1_ii,@"STO_CUDA_ENTRY STV_DEFAULT"
_Z9cuda_gemmIiLi256ELi4ELi1ELi16ELi2ELi2ELi32ELi1ELi1EEviiiPT_S1_S1_ii:
.text._Z9cuda_gemmIiLi256ELi4ELi1ELi16ELi2ELi2ELi32ELi1ELi1EEviiiPT_S1_S1_ii:
        /* <DEDUP_REMOVED lines=12> */
.L_x_19230:
        /* <DEDUP_REMOVED lines=11> */
.L_x_19229:
[----:B------:R-:W-:Y:S05]  /*0170*/  BSYNC.RECONVERGENT B0 ;  /* 0x0000000000007941 */ /* 0x000fea0003800200 */
.L_x_19228:
        /* <DEDUP_REMOVED lines=49> */
.L_x_19249:
        /* <DEDUP_REMOVED lines=36> */
.L_x_19234:
[----:B------:R-:W-:Y:S05]  /*06d0*/  BSYNC.RECONVERGENT B1 ;  /* 0x0000000000017941 */ /* 0x000fea0003800200 */
.L_x_19233:
        /* <DEDUP_REMOVED lines=8> */
.L_x_19237:
        /* <DEDUP_REMOVED lines=27> */
.L_x_19236:
[----:B------:R-:W-:Y:S05]  /*0910*/  BSYNC.RECONVERGENT B1 ;  /* 0x0000000000017941 */ /* 0x000fea0003800200 */
.L_x_19235:
        /* <DEDUP_REMOVED lines=16> */
.L_x_19239:
[----:B------:R-:W-:Y:S05]  /*0a20*/  BSYNC.RECONVERGENT B1 ;  /* 0x0000000000017941 */ /* 0x000fea0003800200 */
.L_x_19238:
[----:B------:R-:W-:Y:S05]  /*0a30*/  @!P2 BRA `(.L_x_19232) ;  /* 0x000000000038a947 */ /* 0x000fea0003800000 */
[----:B0-----:R-:W0:Y:S01]  /*0a40*/  S2R R14, SR_CgaCtaId ;  /* 0x00000000000e7919 */ /* 0x001e220000008800 */
[----:B-1----:R-:W-:-:S05]  /*0a50*/  MOV R13, 0x400 ;  /* 0x00000400000d7802 */ /* 0x002fca0000000f00 */
[----:B------:R-:W-:-:S05]  /*0a60*/  VIADD R13, R13, 0x100 ;  /* 0x000001000d0d7836 */ /* 0x000fca0000000000 */
[----:B0-----:R-:W-:-:S07]  /*0a70*/  LEA R17, R14, R13, 0x18 ;  /* 0x0000000d0e117211 */ /* 0x001fce00078ec0ff */
.L_x_19240:
        /* <DEDUP_REMOVED lines=10> */
.L_x_19232:
[----:B------:R-:W-:Y:S05]  /*0b20*/  BSYNC.RECONVERGENT B0 ;  /* 0x0000000000007941 */ /* 0x000fea0003800200 */
.L_x_19231:
        /* <DEDUP_REMOVED lines=18> */
.L_x_19243:
[----:B---3--:R-:W-:Y:S01]  /*0c50*/  IMAD R16, R15, 0xc, R10 ;  /* 0x0000000c0f107824 */ /* 0x008fe200078e020a */
[----:B------:R-:W-:-:S05]  /*0c60*/  UMOV UR7, 0xffffffff ;  /* 0xffffffff00077882 */ /* 0x000fca0000000000 */
[----:B------:R-:W2:Y:S01]  /*0c70*/  LDS R16, [R16] ;  /* 0x0000000010107984 */ /* 0x000ea20000000800 */
[----:B------:R-:W-:Y:S05]  /*0c80*/  BRA.DIV UR7, `(.L_x_19242) ;  /* 0x00000006073c7947 */ /* 0x000fea000b800000 */
[----:B--2---:R-:W1:Y:S04]  /*0c90*/  SHFL.IDX PT, R17, R16, R8, 0x1e1f ;  /* 0x001e1f0810117589 */ /* 0x004e6800000e0000 */
[----:B------:R2:W3:Y:S01]  /*0ca0*/  SHFL.IDX PT, R19, R16, R9, 0x1e1f ;  /* 0x001e1f0910137589 */ /* 0x0004e200000e0000 */
[----:B-1----:R-:W-:-:S07]  /*0cb0*/  IMAD R18, R12, R17, RZ ;  /* 0x000000110c127224 */ /* 0x002fce00078e02ff */
.L_x_19253:
        /* <DEDUP_REMOVED lines=10> */
.L_x_19241:
        /* <DEDUP_REMOVED lines=31> */
.L_x_19247:
[----:B------:R-:W-:Y:S05]  /*0f50*/  BSYNC.RECONVERGENT B1 ;  /* 0x0000000000017941 */ /* 0x000fea0003800200 */
.L_x_19246:
[----:B------:R-:W-:Y:S05]  /*0f60*/  @!P0 BRA `(.L_x_19245) ;  /* 0x00000000006c8947 */ /* 0x000fea0003800000 */
[----:B------:R-:W4:Y:S01]  /*0f70*/  S2R R21, SR_CgaCtaId ;  /* 0x0000000000157919 */ /* 0x000f220000008800 */
[----:B012---:R-:W0:Y:S01]  /*0f80*/  LDC.64 R12, c[0x0][0x3a0] ;  /* 0x0000e800ff0c7b82 */ /* 0x007e220000000a00 */
[----:B------:R-:W-:-:S05]  /*0f90*/  MOV R14, 0x400 ;  /* 0x00000400000e7802 */ /* 0x000fca0000000f00 */
[----:B------:R-:W-:-:S05]  /*0fa0*/  VIADD R14, R14, 0x100 ;  /* 0x000001000e0e7836 */ /* 0x000fca0000000000 */
[----:B----4-:R-:W-:-:S07]  /*0fb0*/  LEA R21, R21, R14, 0x18 ;  /* 0x0000000e15157211 */ /* 0x010fce00078ec0ff */
.L_x_19248:
        /* <DEDUP_REMOVED lines=22> */
.L_x_19245:
[----:B------:R-:W-:Y:S05]  /*1120*/  BSYNC.RECONVERGENT B0 ;  /* 0x0000000000007941 */ /* 0x000fea0003800200 */
.L_x_19244:
[C---:B------:R-:W-:Y:S01]  /*1130*/  IMAD.IADD R7, R2.reuse, 0x1, R7 ;  /* 0x0000000102077824 */ /* 0x040fe200078e0207 */
[----:B0-2---:R-:W-:-:S04]  /*1140*/  SHF.L.U32 R12, R2, 0x2, RZ ;  /* 0x00000002020c7819 */ /* 0x005fc800000006ff */
[----:B------:R-:W-:-:S13]  /*1150*/  ISETP.GE.U32.AND P0, PT, R7, R12, PT ;  /* 0x0000000c0700720c */ /* 0x000fda0003f06070 */
[----:B------:R-:W-:Y:S05]  /*1160*/  @!P0 BRA `(.L_x_19249) ;  /* 0xfffffff000c88947 */ /* 0x000fea000383ffff */
[----:B------:R-:W-:Y:S05]  /*1170*/  EXIT ;  /* 0x000000000000794d */ /* 0x000fea0003800000 */
.L_x_19242:
[----:B------:R-:W-:Y:S01]  /*1180*/  BSSY B0, `(.L_x_19250) ;  /* 0x0000007000007945 */ /* 0x000fe20003800000 */
[----:B------:R-:W-:Y:S01]  /*1190*/  IMAD.MOV.U32 R22, RZ, RZ, R8 ;  /* 0x000000ffff167224 */ /* 0x000fe200078e0008 */
[----:B------:R-:W-:Y:S01]  /*11a0*/  MOV R21, 0xffffffff ;  /* 0xffffffff00157802 */ /* 0x000fe20000000f00 */
[----:B------:R-:W-:-:S07]  /*11b0*/  IMAD.MOV.U32 R23, RZ, RZ, 0x1e1f ;  /* 0x00001e1fff177424 */ /* 0x000fce00078e00ff */
[----:B012---:R-:W-:Y:S05]  /*11c0*/  WARPSYNC.COLLECTIVE R21, `(.L_x_19251) ;  /* 0x0000000015087348 */ /* 0x007fea0003c00000 */
[----:B--2---:R2:W3:Y:S02]  /*11d0*/  SHFL.IDX P1, R19, R16, R22, R23 ;  /* 0x0000001610137389 */ /* 0x0044e40000020017 */
[----:B0123--:R-:W-:Y:S05]  /*11e0*/  ENDCOLLECTIVE ;  /* 0x000000000000791b */ /* 0x00ffea0003800000 */
.L_x_19251:
[----:B------:R-:W-:Y:S05]  /*11f0*/  BSYNC B0 ;  /* 0x0000000000007941 */ /* 0x000fea0003800000 */
.L_x_19250:
[----:B------:R-:W-:Y:S02]  /*1200*/  HFMA2 R23, -RZ, RZ, 0, 0.005977630615234375 ;  /* 0x00001e1fff177431 */ /* 0x000fe400000001ff */
[----:B------:R-:W-:Y:S02]  /*1210*/  IMAD.MOV.U32 R22, RZ, RZ, R9 ;  /* 0x000000ffff167224 */ /* 0x000fe400078e0009 */
[----:B------:R-:W-:Y:S02]  /*1220*/  IMAD.MOV.U32 R21, RZ, RZ, -0x1 ;  /* 0xffffffffff157424 */ /* 0x000fe400078e00ff */
[----:B------:R-:W-:-:S07]  /*1230*/  IMAD.MOV.U32 R17, RZ, RZ, R19 ;  /* 0x000000ffff117224 */ /* 0x000fce00078e0013 */
[----:B------:R-:W-:Y:S05]  /*1240*/  WARPSYNC.COLLECTIVE R21, `(.L_x_19252) ;  /* 0x0000000015087348 */ /* 0x000fea0003c00000 */
[----:B------:R0:W1:Y:S02]  /*1250*/  SHFL.IDX P1, R19, R16, R22, R23 ;  /* 0x0000001610137389 */ /* 0x0000640000020017 */
[----:B01----:R-:W-:Y:S05]  /*1260*/  ENDCOLLECTIVE ;  /* 0x000000000000791b */ /* 0x003fea0003800000 */
.L_x_19252:
[----:B------:R-:W-:Y:S01]  /*1270*/  IMAD R18, R12, R17, RZ ;  /* 0x000000110c127224 */ /* 0x000fe200078e02ff */
[----:B------:R-:W-:Y:S06]  /*1280*/  BRA `(.L_x_19253) ;  /* 0xfffffff8008c7947 */ /* 0x000fec000383ffff */
.L_x_19254:
        /* <DEDUP_REMOVED lines=15> */
.L_x_58401:


//--------------------- .text._Z9cuda_gemmIiLi256ELi4ELi1ELi16ELi2ELi2ELi32ELi1ELi0EEviiiPT_S1_S1_ii --------------------------
	.section	.text._Z9cuda_gemmIiLi256ELi4ELi1ELi16ELi2ELi2ELi32ELi1ELi0EEviiiPT_S1_S1_ii,"ax",@progbits
	.align	128
        .global         _Z9cuda_gemmIiLi256ELi4ELi1ELi16ELi2ELi2ELi32ELi1ELi0EEviiiPT_S1_S1_ii
        .type           _Z9cuda_gemmIiLi256ELi4ELi1ELi16ELi2ELi2ELi32ELi1ELi0EEviiiPT_S1_S1_ii,@function
        .size           _Z9cuda_gemmIiLi256ELi4ELi1ELi16ELi2ELi2ELi32ELi1ELi0EEviiiPT_S1_S1_ii,(.L_x_58402 - _Z9cuda_gemmIiLi256ELi4ELi1ELi16ELi2ELi2ELi32ELi1ELi0EEviiiPT_S1_S1_ii)
        .other          _Z9cuda_gemmIiLi256ELi4ELi1ELi16ELi2ELi2ELi32ELi1ELi0EEviiiPT_S1_S1_ii,@"STO_CUDA_ENTRY STV_DEFAULT"
_Z9cuda_gemmIiLi256ELi4ELi1ELi16ELi2ELi2ELi32ELi1ELi0EEviiiPT_S1_S1_ii:
.text._Z9cuda_gemmIiLi256ELi4ELi1ELi16ELi2ELi2ELi32ELi1ELi0EEviiiPT_S1_S1_ii:
        /* <DEDUP_REMOVED lines=36> */
.L_x_19257:
        /* <DEDUP_REMOVED lines=25> */
.L_x_19256:
[----:B------:R-:W-:Y:S05]  /*03d0*/  BSYNC.RECONVERGENT B0 ;  /* 0x0000000000007941 */ /* 0x000fea0003800200 */
.L_x_19255:
        /* <DEDUP_REMOVED lines=142> */
.L_x_19304:
        /* <DEDUP_REMOVED lines=36> */
.L_x_19261:
[----:B------:R-:W-:Y:S05]  /*0f00*/  BSYNC.RECONVERGENT B1 ;  /* 0x0000000000017941 */ /* 0x000fea0003800200 */
.L_x_19260:
        /* <DEDUP_REMOVED lines=9> */
.L_x_19264:
        /* <DEDUP_REMOVED lines=21> */
.L_x_19263:
[----:B------:R-:W-:Y:S05]  /*10f0*/  BSYNC.RECONVERGENT B1 ;  /* 0x0000000000017941 */ /* 0x000fea0003800200 */
.L_x_19262:
        /* <DEDUP_REMOVED lines=20> */
.L_x_19266:
[----:B------:R-:W-:Y:S05]  /*1240*/  BSYNC.RECONVERGENT B1 ;  /* 0x0000000000017941 */ /* 0x000fea0003800200 */
.L_x_19265:
[----:B------:R-:W-:Y:S05]  /*1250*/  @!P1 BRA `(.L_x_19259) ;  /* 0x0000000000389947 */ /* 0x000fea0003800000 */
[----:B0-2---:R-:W0:Y:S01]  /*1260*/  S2R R14, SR_CgaCtaId ;  /* 0x00000000000e7919 */ /* 0x005e220000008800 */
[----:B------:R-:W-:-:S05]  /*1270*/  MOV R13, 0x400 ;  /* 0x00000400000d7802 */ /* 0x000fca0000000f00 */
[----:B------:R-:W-:-:S05]  /*1280*/  VIADD R13, R13, 0x100 ;  /* 0x000001000d0d7836 */ /* 0x000fca0000000000 */
[----:B0-----:R-:W-:-:S07]  /*1290*/  LEA R17, R14, R13, 0x18 ;  /* 0x0000000d0e117211 */ /* 0x001fce00078ec0ff */
.L_x_19267:
        /* <DEDUP_REMOVED lines=10> */
.L_x_19259:
[----:B------:R-:W-:Y:S05]  /*1340*/  BSYNC.RECONVERGENT B0 ;  /* 0x0000000000007941 */ /* 0x000fea0003800200 */
.L_x_19258:
[----:B------:R-:W-:Y:S01]  /*1350*/  BAR.SYNC.DEFER_BLOCKING 0x0 ;  /* 0x0000000000007b1d */ /* 0x000fe20000010000 */
[----:B------:R-:W-:-:S09]  /*1360*/  UISETP.GE.AND UP0, UPT, UR7, 0x1, UPT ;  /* 0x000000010700788c */ /* 0x000fd2000bf06270 */
[----:B------:R-:W-:Y:S05]  /*1370*/  BRA.U !UP0, `(.L_x_19268) ;  /* 0x0000000d08fc7547 */ /* 0x000fea000b800000 */
[----:B------:R-:W-:-:S09]  /*1380*/  UISETP.NE.AND UP0, UPT, UR18, 0x1, UPT ;  /* 0x000000011200788c */ /* 0x000fd2000bf05270 */
[----:B------:R-:W-:Y:S05]  /*1390*/  BRA.U UP0, `(.L_x_19269) ;  /* 0x0000000500487547 */ /* 0x000fea000b800000 */
[----:B------:R-:W-:Y:S01]  /*13a0*/  BSSY B1, `(.L_x_19270) ;  /* 0x0000050000017945 */ /* 0x000fe20003800000 */
[----:B------:R-:W-:-:S07]  /*13b0*/  IMAD.MOV.U32 R16, RZ, RZ, RZ ;  /* 0x000000ffff107224 */ /* 0x000fce00078e00ff */
.L_x_19280:
        /* <DEDUP_REMOVED lines=16> */
.L_x_19271:
        /* <DEDUP_REMOVED lines=9> */
.L_x_19272:
        /* <DEDUP_REMOVED lines=30> */
.L_x_19279:
[----:B0-----:R-:W-:Y:S02]  /*1730*/  IMAD R12, R17, 0xc, R20 ;  /* 0x0000000c110c7824 */ /* 0x001fe400078e0214 */
[----:B------:R-:W-:-:S03]  /*1740*/  IMAD.MOV.U32 R19, RZ, RZ, RZ ;  /* 0x000000ffff137224 */ /* 0x000fc600078e00ff */
[----:B------:R0:W1:Y:S01]  /*1750*/  LDS R14, [R12] ;  /* 0x000000000c0e7984 */ /* 0x0000620000000800 */
[----:B------:R-:W-:Y:S05]  /*1760*/  @!P1 BRA `(.L_x_19275) ;  /* 0x0000000000109947 */ /* 0x000fea0003800000 */
[----:B------:R-:W-:-:S03]  /*1770*/  UMOV UR6, 0xffffffff ;  /* 0xffffffff00067882 */ /* 0x000fc60000000000 */
[----:B------:R-:W-:Y:S05]  /*1780*/  BRA.DIV UR6, `(.L_x_19276) ;  /* 0x0000001206207947 */ /* 0x000fea000b800000 */
[----:B01----:R0:W1:Y:S02]  /*1790*/  SHFL.IDX PT, R12, R14, R23, R10 ;  /* 0x000000170e0c7389 */ /* 0x00306400000e000a */
.L_x_19307:
[----:B-12---:R-:W-:-:S07]  /*17a0*/  IMAD R19, R24, R12, RZ ;  /* 0x0000000c18137224 */ /* 0x006fce00078e02ff */
.L_x_19275:
[----:B------:R-:W-:Y:S05]  /*17b0*/  @!P2 BRA `(.L_x_19277) ;  /* 0x000000000010a947 */ /* 0x000fea0003800000 */
[----:B------:R-:W-:-:S03]  /*17c0*/  UMOV UR6, 0xffffffff ;  /* 0xffffffff00067882 */ /* 0x000fc60000000000 */
[----:B------:R-:W-:Y:S05]  /*17d0*/  BRA.DIV UR6, `(.L_x_19278) ;  /* 0x00000012062c7947 */ /* 0x000fea000b800000 */
[----:B01----:R0:W1:Y:S02]  /*17e0*/  SHFL.IDX PT, R12, R14, R5, R10 ;  /* 0x000000050e0c7389 */ /* 0x00306400000e000a */
.L_x_19310:
[----:B-1--4-:R-:W-:-:S07]  /*17f0*/  IMAD R19, R22, R12, R19 ;  /* 0x0000000c16137224 */ /* 0x012fce00078e0213 */
.L_x_19277:
        /* <DEDUP_REMOVED lines=8> */
.L_x_19274:
[----:B------:R-:W-:Y:S05]  /*1880*/  BSYNC B0 ;  /* 0x0000000000007941 */ /* 0x000fea0003800000 */
.L_x_19273:
[----:B------:R-:W-:Y:S05]  /*1890*/  @!P3 BRA `(.L_x_19280) ;  /* 0xfffffff800c8b947 */ /* 0x000fea000383ffff */
[----:B------:R-:W-:Y:S05]  /*18a0*/  BSYNC B1 ;  /* 0x0000000000017941 */ /* 0x000fea0003800000 */
.L_x_19270:
[----:B------:R-:W-:Y:S05]  /*18b0*/  BRA `(.L_x_19268) ;  /* 0x0000000800ac7947 */ /* 0x000fea0003800000 */
.L_x_19269:
[----:B------:R-:W4:Y:S02]  /*18c0*/  LDCU UR6, c[0x0][0x3ac] ;  /* 0x00007580ff0677ac */ /* 0x000f240008000800 */
[----:B----4-:R-:W-:-:S09]  /*18d0*/  UISETP.GT.U32.AND UP0, UPT, UR6, 0x1f, UPT ;  /* 0x0000001f0600788c */ /* 0x010fd2000bf04070 */
[----:B------:R-:W-:Y:S05]  /*18e0*/  BRA.U UP0, `(.L_x_19281) ;  /* 0x0000000500007547 */ /* 0x000fea000b800000 */
[----:B------:R-:W-:-:S07]  /*18f0*/  IMAD.MOV.U32 R18, RZ, RZ, RZ ;  /* 0x000000ffff127224 */ /* 0x000fce00078e00ff */
.L_x_19288:
        /* <DEDUP_REMOVED lines=43> */
.L_x_19287:
[----:B------:R-:W-:Y:S01]  /*1bb0*/  IMAD R12, R19, 0xc, R17 ;  /* 0x0000000c130c7824 */ /* 0x000fe200078e0211 */
[----:B------:R-:W-:-:S04]  /*1bc0*/  UMOV UR6, 0xffffffff ;  /* 0xffffffff00067882 */ /* 0x000fc80000000000 */
[----:B01----:R0:W3:Y:S01]  /*1bd0*/  LDS R14, [R12] ;  /* 0x000000000c0e7984 */ /* 0x0030e20000000800 */
[----:B------:R-:W-:Y:S05]  /*1be0*/  BRA.DIV UR6, `(.L_x_19284) ;  /* 0x0000000e06487947 */ /* 0x000fea000b800000 */
[----:B0--3--:R0:W3:Y:S02]  /*1bf0*/  SHFL.IDX PT, R12, R14, R23, R10 ;  /* 0x000000170e0c7389 */ /* 0x0090e400000e000a */
.L_x_19313:
[----:B-1-3--:R-:W-:Y:S01]  /*1c00*/  IMAD R21, R24, R12, RZ ;  /* 0x0000000c18157224 */ /* 0x00afe200078e02ff */
[----:B------:R-:W-:Y:S06]  /*1c10*/  @!P3 BRA `(.L_x_19285) ;  /* 0x000000000010b947 */ /* 0x000fec0003800000 */
[----:B------:R-:W-:-:S03]  /*1c20*/  UMOV UR6, 0xffffffff ;  /* 0xffffffff00067882 */ /* 0x000fc60000000000 */
[----:B------:R-:W-:Y:S05]  /*1c30*/  BRA.DIV UR6, `(.L_x_19286) ;  /* 0x0000000e06547947 */ /* 0x000fea000b800000 */
[----:B------:R1:W3:Y:S02]  /*1c40*/  SHFL.IDX PT, R12, R14, R5, R10 ;  /* 0x000000050e0c7389 */ /* 0x0002e400000e000a */
.L_x_19316:
[----:B--23--:R-:W-:-:S07]  /*1c50*/  IMAD R21, R22, R12, R21 ;  /* 0x0000000c16157224 */ /* 0x00cfce00078e0215 */
.L_x_19285:
[C---:B------:R-:W-:Y:S02]  /*1c60*/  IMAD R12, R19.reuse, UR7, R16 ;  /* 0x00000007130c7c24 */ /* 0x040fe4000f8e0210 */
[----:B------:R-:W-:Y:S02]  /*1c70*/  VIADD R19, R19, UR9 ;  /* 0x0000000913137c36 */ /* 0x000fe40008000000 */
[----:B------:R-:W-:-:S03]  /*1c80*/  IMAD R12, R12, 0x4, R15 ;  /* 0x000000040c0c7824 */ /* 0x000fc600078e020f */
[----:B------:R-:W-:Y:S02]  /*1c90*/  ISETP.GE.AND P0, PT, R19, UR14, PT ;  /* 0x0000000e13007c0c */ /* 0x000fe4000bf06270 */
[----:B------:R3:W-:Y:S11]  /*1ca0*/  STS [R12], R21 ;  /* 0x000000150c007388 */ /* 0x0007f60000000800 */
[----:B---3--:R-:W-:Y:S05]  /*1cb0*/  @!P0 BRA `(.L_x_19287) ;  /* 0xfffffffc00bc8947 */ /* 0x008fea000383ffff */
.L_x_19283:
[----:B------:R-:W-:Y:S05]  /*1cc0*/  BSYNC B0 ;  /* 0x0000000000007941 */ /* 0x000fea0003800000 */
.L_x_19282:
[----:B------:R-:W-:Y:S05]  /*1cd0*/  @!P1 BRA `(.L_x_19288) ;  /* 0xfffffffc00089947 */ /* 0x000fea000383ffff */
[----:B------:R-:W-:Y:S05]  /*1ce0*/  BRA `(.L_x_19268) ;  /* 0x0000000400a07947 */ /* 0x000fea0003800000 */
.L_x_19281:
[----:B------:R-:W-:-:S07]  /*1cf0*/  HFMA2 R16, -RZ, RZ, 0, 0 ;  /* 0x00000000ff107431 */ /* 0x000fce00000001ff */
.L_x_19298:
        /* <DEDUP_REMOVED lines=16> */
.L_x_19289:
        /* <DEDUP_REMOVED lines=9> */
.L_x_19290:
        /* <DEDUP_REMOVED lines=27> */
.L_x_19297:
[----:B------:R-:W-:Y:S02]  /*2040*/  IMAD R12, R15, 0xc, R20 ;  /* 0x0000000c0f0c7824 */ /* 0x000fe400078e0214 */
[----:B------:R-:W-:-:S03]  /*2050*/  IMAD.MOV.U32 R17, RZ, RZ, RZ ;  /* 0x000000ffff117224 */ /* 0x000fc600078e00ff */
[----:B------:R0:W1:Y:S01]  /*2060*/  LDS R14, [R12] ;  /* 0x000000000c0e7984 */ /* 0x0000620000000800 */
[----:B------:R-:W-:Y:S05]  /*2070*/  @!P1 BRA `(.L_x_19292) ;  /* 0x0000000000109947 */ /* 0x000fea0003800000 */
[----:B------:R-:W-:-:S03]  /*2080*/  UMOV UR6, 0xffffffff ;  /* 0xffffffff00067882 */ /* 0x000fc60000000000 */
[----:B------:R-:W-:Y:S05]  /*2090*/  BRA.DIV UR6, `(.L_x_19293) ;  /* 0x0000000a065c7947 */ /* 0x000fea000b800000 */
[----:B-1----:R1:W3:Y:S02]  /*20a0*/  SHFL.IDX PT, R17, R14, R23, R10 ;  /* 0x000000170e117389 */ /* 0x0022e400000e000a */
.L_x_19318:
[----:B--23--:R-:W-:-:S07]  /*20b0*/  IMAD R17, R24, R17, RZ ;  /* 0x0000001118117224 */ /* 0x00cfce00078e02ff */
.L_x_19292:
[----:B------:R-:W-:Y:S05]  /*20c0*/  @!P2 BRA `(.L_x_19294) ;  /* 0x000000000010a947 */ /* 0x000fea0003800000 */
[----:B------:R-:W-:-:S03]  /*20d0*/  UMOV UR6, 0xffffffff ;  /* 0xffffffff00067882 */ /* 0x000fc60000000000 */
[----:B------:R-:W-:Y:S05]  /*20e0*/  BRA.DIV UR6, `(.L_x_19295) ;  /* 0x0000000a06647947 */ /* 0x000fea000b800000 */
[----:B01----:R0:W1:Y:S02]  /*20f0*/  SHFL.IDX PT, R12, R14, R5, R10 ;  /* 0x000000050e0c7389 */ /* 0x00306400000e000a */
.L_x_19321:
[----:B-1--4-:R-:W-:-:S07]  /*2100*/  IMAD R17, R22, R12, R17 ;  /* 0x0000000c16117224 */ /* 0x012fce00078e0211 */
.L_x_19294:
[----:B0-----:R-:W-:-:S07]  /*2110*/  IMAD.U32 R12, RZ, RZ, UR11 ;  /* 0x0000000bff0c7e24 */ /* 0x001fce000f8e00ff */
.L_x_19296:
        /* <DEDUP_REMOVED lines=36> */
.L_x_19291:
[----:B------:R-:W-:Y:S05]  /*2360*/  @!P3 BRA `(.L_x_19298) ;  /* 0xfffffff80064b947 */ /* 0x000fea000383ffff */
.L_x_19268:
        /* <DEDUP_REMOVED lines=38> */
.L_x_19302:
[----:B------:R-:W-:Y:S05]  /*25d0*/  BSYNC.RECONVERGENT B1 ;  /* 0x0000000000017941 */ /* 0x000fea0003800200 */
.L_x_19301:
[----:B------:R-:W-:Y:S05]  /*25e0*/  @!P2 BRA `(.L_x_19300) ;  /* 0x000000000070a947 */ /* 0x000fea0003800000 */
[----:B01----:R-:W0:Y:S01]  /*25f0*/  S2R R15, SR_CgaCtaId ;  /* 0x00000000000f7919 */ /* 0x003e220000008800 */
[----:B------:R-:W1:Y:S01]  /*2600*/  LDC.64 R12, c[0x0][0x3a0] ;  /* 0x0000e800ff0c7b82 */ /* 0x000e620000000a00 */
[----:B------:R-:W-:-:S04]  /*2610*/  MOV R14, 0x400 ;  /* 0x00000400000e7802 */ /* 0x000fc80000000f00 */
[----:B------:R-:W-:-:S04]  /*2620*/  IADD3 R14, PT, PT, R14, 0x100, RZ ;  /* 0x000001000e0e7810 */ /* 0x000fc80007ffe0ff */
[----:B0-----:R-:W-:-:S07]  /*2630*/  LEA R26, R15, R14, 0x18 ;  /* 0x0000000e0f1a7211 */ /* 0x001fce00078ec0ff */
.L_x_19303:
        /* <DEDUP_REMOVED lines=23> */
.L_x_19300:
[----:B------:R-:W-:Y:S05]  /*27b0*/  BSYNC.RECONVERGENT B0 ;  /* 0x0000000000007941 */ /* 0x000fea0003800200 */
.L_x_19299:
[----:B------:R-:W-:Y:S02]  /*27c0*/  UIADD3 UR4, UPT, UPT, UR17, UR4, URZ ;  /* 0x0000000411047290 */ /* 0x000fe4000fffe0ff */
[----:B------:R-:W-:-:S04]  /*27d0*/  USHF.L.U32 UR6, UR17, 0x2, URZ ;  /* 0x0000000211067899 */ /* 0x000fc800080006ff */
[----:B------:R-:W-:-:S09]  /*27e0*/  UISETP.GE.U32.AND UP0, UPT, UR4, UR6, UPT ;  /* 0x000000060400728c */ /* 0x000fd2000bf06070 */
[----:B------:R-:W-:Y:S05]  /*27f0*/  BRA.U !UP0, `(.L_x_19304) ;  /* 0xffffffe508307547 */ /* 0x000fea000b83ffff */
[----:B------:R-:W-:Y:S05]  /*2800*/  EXIT ;  /* 0x000000000000794d */ /* 0x000fea0003800000 */
.L_x_19276:
[----:B------:R-:W-:Y:S01]  /*2810*/  BSSY B2, `(.L_x_19305) ;  /* 0x0000006000027945 */ /* 0x000fe20003800000 */
[----:B------:R-:W-:Y:S02]  /*2820*/  IMAD.MOV.U32 R13, RZ, RZ, R23 ;  /* 0x000000ffff0d7224 */ /* 0x000fe400078e0017 */
[----:B0-----:R-:W-:-:S07]  /*2830*/  IMAD.MOV.U32 R12, RZ, RZ, -0x1 ;  /* 0xffffffffff0c7424 */ /* 0x001fce00078e00ff */
[----:B-12-4-:R-:W-:Y:S05]  /*2840*/  WARPSYNC.COLLECTIVE R12, `(.L_x_19306) ;  /* 0x000000000c087348 */ /* 0x016fea0003c00000 */
[----:B-1----:R0:W1:Y:S02]  /*2850*/  SHFL.IDX P0, R12, R14, R13, R10 ;  /* 0x0000000d0e0c7389 */ /* 0x002064000000000a */
[----:B012-4-:R-:W-:Y:S05]  /*2860*/  ENDCOLLECTIVE ;  /* 0x000000000000791b */ /* 0x017fea0003800000 */
.L_x_19306:
[----:B------:R-:W-:Y:S05]  /*2870*/  BSYNC B2 ;  /* 0x0000000000027941 */ /* 0x000fea0003800000 */
.L_x_19305:
[----:B------:R-:W-:Y:S05]  /*2880*/  BRA `(.L_x_19307) ;  /* 0xffffffec00c47947 */ /* 0x000fea000383ffff */
.L_x_19278:
[----:B------:R-:W-:Y:S01]  /*2890*/  BSSY B2, `(.L_x_19308) ;  /* 0x0000006000027945 */ /* 0x000fe20003800000 */
[----:B------:R-:W-:Y:S01]  /*28a0*/  MOV R13, R5 ;  /* 0x00000005000d7202 */ /* 0x000fe20000000f00 */
[----:B0-----:R-:W-:-:S07]  /*28b0*/  IMAD.MOV.U32 R12, RZ, RZ, -0x1 ;  /* 0xffffffffff0c7424 */ /* 0x001fce00078e00ff */
[----:B-12-4-:R-:W-:Y:S05]  /*28c0*/  WARPSYNC.COLLECTIVE R12, `(.L_x_19309) ;  /* 0x000000000c087348 */ /* 0x016fea0003c00000 */
[----:B-1----:R0:W1:Y:S02]  /*28d0*/  SHFL.IDX P0, R12, R14, R13, R10 ;  /* 0x0000000d0e0c7389 */ /* 0x002064000000000a */
[----:B012-4-:R-:W-:Y:S05]  /*28e0*/  ENDCOLLECTIVE ;  /* 0x000000000000791b */ /* 0x017fea0003800000 */
.L_x_19309:
[----:B------:R-:W-:Y:S05]  /*28f0*/  BSYNC B2 ;  /* 0x0000000000027941 */ /* 0x000fea0003800000 */
.L_x_19308:
[----:B------:R-:W-:Y:S05]  /*2900*/  BRA `(.L_x_19310) ;  /* 0xffffffec00b87947 */ /* 0x000fea000383ffff */
.L_x_19284:
[----:B------:R-:W-:Y:S01]  /*2910*/  BSSY B1, `(.L_x_19311) ;  /* 0x0000006000017945 */ /* 0x000fe20003800000 */
[----:B------:R-:W-:Y:S01]  /*2920*/  IMAD.MOV.U32 R13, RZ, RZ, R23 ;  /* 0x000000ffff0d7224 */ /* 0x000fe200078e0017 */
[----:B0-----:R-:W-:-:S07]  /*2930*/  MOV R12, 0xffffffff ;  /* 0xffffffff000c7802 */ /* 0x001fce0000000f00 */
[----:B-123--:R-:W-:Y:S05]  /*2940*/  WARPSYNC.COLLECTIVE R12, `(.L_x_19312) ;  /* 0x000000000c087348 */ /* 0x00efea0003c00000 */
[----:B---3--:R0:W3:Y:S02]  /*2950*/  SHFL.IDX P0, R12, R14, R13, R10 ;  /* 0x0000000d0e0c7389 */ /* 0x0080e4000000000a */
[----:B0123--:R-:W-:Y:S05]  /*2960*/  ENDCOLLECTIVE ;  /* 0x000000000000791b */ /* 0x00ffea0003800000 */
.L_x_19312:
[----:B------:R-:W-:Y:S05]  /*2970*/  BSYNC B1 ;  /* 0x0000000000017941 */ /* 0x000fea0003800000 */
.L_x_19311:
[----:B------:R-:W-:Y:S05]  /*2980*/  BRA `(.L_x_19313) ;  /* 0xfffffff0009c7947 */ /* 0x000fea000383ffff */
.L_x_19286:
[----:B------:R-:W-:Y:S01]  /*2990*/  BSSY B1, `(.L_x_19314) ;  /* 0x0000006000017945 */ /* 0x000fe20003800000 */
[----:B------:R-:W-:Y:S02]  /*29a0*/  IMAD.MOV.U32 R13, RZ, RZ, R5 ;  /* 0x000000ffff0d7224 */ /* 0x000fe400078e0005 */
[----:B------:R-:W-:-:S07]  /*29b0*/  IMAD.MOV.U32 R12, RZ, RZ, -0x1 ;  /* 0xffffffffff0c7424 */ /* 0x000fce00078e00ff */
[----:B0-2---:R-:W-:Y:S05]  /*29c0*/  WARPSYNC.COLLECTIVE R12, `(.L_x_19315) ;  /* 0x000000000c087348 */ /* 0x005fea0003c00000 */
[----:B------:R1:W3:Y:S02]  /*29d0*/  SHFL.IDX P0, R12, R14, R13, R10 ;  /* 0x0000000d0e0c7389 */ /* 0x0002e4000000000a */
[----:B0123--:R-:W-:Y:S05]  /*29e0*/  ENDCOLLECTIVE ;  /* 0x000000000000791b */ /* 0x00ffea0003800000 */
.L_x_19315:
[----:B------:R-:W-:Y:S05]  /*29f0*/  BSYNC B1 ;  /* 0x0000000000017941 */ /* 0x000fea0003800000 */
.L_x_19314:
[----:B------:R-:W-:Y:S05]  /*2a00*/  BRA `(.L_x_19316) ;  /* 0xfffffff000907947 */ /* 0x000fea000383ffff */
.L_x_19293:
[----:B0-----:R-:W-:Y:S01]  /*2a10*/  IMAD.MOV.U32 R12, RZ, RZ, -0x1 ;  /* 0xffffffffff0c7424 */ /* 0x001fe200078e00ff */
[----:B------:R-:W-:-:S07]  /*2a20*/  MOV R13, R23 ;  /* 0x00000017000d7202 */ /* 0x000fce0000000f00 */
[----:B-12-4-:R-:W-:Y:S05]  /*2a30*/  WARPSYNC.COLLECTIVE R12, `(.L_x_19317) ;  /* 0x000000000c087348 */ /* 0x016fea0003c00000 */
[----:B-1----:R0:W1:Y:S02]  /*2a40*/  SHFL.IDX P0, R12, R14, R13, R10 ;  /* 0x0000000d0e0c7389 */ /* 0x002064000000000a */
[----:B012-4-:R-:W-:Y:S05]  /*2a50*/  ENDCOLLECTIVE ;  /* 0x000000000000791b */ /* 0x017fea0003800000 */
.L_x_19317:
[----:B------:R-:W-:Y:S01]  /*2a60*/  IMAD.MOV.U32 R17, RZ, RZ, R12 ;  /* 0x000000ffff117224 */ /* 0x000fe200078e000c */
[----:B------:R-:W-:Y:S06]  /*2a70*/  BRA `(.L_x_19318) ;  /* 0xfffffff4008c7947 */ /* 0x000fec000383ffff */
.L_x_19295:
[----:B------:R-:W-:Y:S01]  /*2a80*/  BSSY B0, `(.L_x_19319) ;  /* 0x0000006000007945 */ /* 0x000fe20003800000 */
[----:B------:R-:W-:Y:S01]  /*2a90*/  MOV R13, R5 ;  /* 0x00000005000d7202 */ /* 0x000fe20000000f00 */
[----:B0-----:R-:W-:-:S07]  /*2aa0*/  IMAD.MOV.U32 R12, RZ, RZ, -0x1 ;  /* 0xffffffffff0c7424 */ /* 0x001fce00078e00ff */
[----:B-12-4-:R-:W-:Y:S05]  /*2ab0*/  WARPSYNC.COLLECTIVE R12, `(.L_x_19320) ;  /* 0x000000000c087348 */ /* 0x016fea0003c00000 */
[----:B-1----:R0:W1:Y:S02]  /*2ac0*/  SHFL.IDX P0, R12, R14, R13, R10 ;  /* 0x0000000d0e0c7389 */ /* 0x002064000000000a */
[----:B012-4-:R-:W-:Y:S05]  /*2ad0*/  ENDCOLLECTIVE ;  /* 0x000000000000791b */ /* 0x017fea0003800000 */
.L_x_19320:
[----:B------:R-:W-:Y:S05]  /*2ae0*/  BSYNC B0 ;  /* 0x0000000000007941 */ /* 0x000fea0003800000 */
.L_x_19319:
[----:B------:R-:W-:Y:S05]  /*2af0*/  BRA `(.L_x_19321) ;  /* 0xfffffff400807947 */ /* 0x000fea000383ffff */
.L_x_19322:
        /* <DEDUP_REMOVED lines=16> */
.L_x_58402:


//--------------------- .text._Z9cuda_gemmIiLi256ELi4ELi1ELi16ELi2ELi2ELi32ELi0ELi1EEviiiPT_S1_S1_ii --------------------------
	.section	.text._Z9cuda_gemmIiLi256ELi4ELi1ELi16ELi2ELi2ELi32ELi0ELi1EEviiiPT_S1_S1_ii,"ax",@progbits
	.align	128
        .global         _Z9cuda_gemmIiLi256ELi4ELi1ELi16ELi2ELi2ELi32ELi0ELi1EEviiiPT_S1_S1_ii
        .type           _Z9cuda_gemmIiLi256ELi4ELi1ELi16ELi2ELi2ELi32ELi0ELi1EEviiiPT_S1_S1_ii,@function
        .size           _Z9cuda_gemmIiLi256ELi4ELi1ELi16ELi2ELi2ELi32ELi0ELi1EEviiiPT_S1_S1_ii,(.L_x_58403 - _Z9cuda_gemmIiLi256ELi4ELi1ELi16ELi2ELi2ELi32ELi0ELi1EEviiiPT_S1_S1_ii)
        .other          _Z9cuda_gemmIiLi256ELi4ELi1ELi16ELi2ELi2ELi32ELi0ELi1EEviiiPT_S1_S1_ii,@"STO_CUDA_ENTRY STV_DEFAULT"
_Z9cuda_gemmIiLi256ELi4ELi1ELi16ELi2ELi2ELi32ELi0ELi1EEviiiPT_S1_S1_ii:
.text._Z9cuda_gemmIiLi256ELi4ELi1ELi16ELi2ELi2ELi32ELi0ELi1EEviiiPT_S1_S1_ii:
        /* <DEDUP_REMOVED lines=12> */
.L_x_19325:
        /* <DEDUP_REMOVED lines=11> */
.L_x_19324:
[----:B------:R-:W-:Y:S05]  /*0170*/  BSYNC.RECONVERGENT B0 ;  /* 0x0000000000007941 */ /* 0x000fea0003800200 */
.L_x_19323:
        /* <DEDUP_REMOVED lines=57> */
.L_x_19344:
        /* <DEDUP_REMOVED lines=33> */
.L_x_19329:
[----:B------:R-:W-:Y:S05]  /*0720*/  BSYNC.RECONVERGENT B1 ;  /* 0x0000000000017941 */ /* 0x000fea0003800200 */
.L_x_19328:
        /* <DEDUP_REMOVED lines=11> */
.L_x_19332:
        /* <DEDUP_REMOVED lines=26> */
.L_x_19331:
[----:B------:R-:W-:Y:S05]  /*0980*/  BSYNC.RECONVERGENT B1 ;  /* 0x0000000000017941 */ /* 0x000fea0003800200 */
.L_x_19330:
        /* <DEDUP_REMOVED lines=16> */
.L_x_19334:
[----:B------:R-:W-:Y:S05]  /*0a90*/  BSYNC.RECONVERGENT B1 ;  /* 0x0000000000017941 */ /* 0x000fea0003800200 */
.L_x_19333:
[----:B------:R-:W-:Y:S05]  /*0aa0*/  @!P2 BRA `(.L_x_19327) ;  /* 0x000000000038a947 */ /* 0x000fea0003800000 */
[----:B------:R-:W4:Y:S01]  /*0ab0*/  S2R R4, SR_CgaCtaId ;  /* 0x0000000000047919 */ /* 0x000f220000008800 */
[----:B---3--:R-:W-:-:S05]  /*0ac0*/  MOV R3, 0x400 ;  /* 0x0000040000037802 */ /* 0x008fca0000000f00 */
[----:B------:R-:W-:-:S05]  /*0ad0*/  VIADD R3, R3, 0x100 ;  /* 0x0000010003037836 */ /* 0x000fca0000000000 */
[----:B----4-:R-:W-:-:S07]  /*0ae0*/  LEA R7, R4, R3, 0x18 ;  /* 0x0000000304077211 */ /* 0x010fce00078ec0ff */
.L_x_19335:
        /* <DEDUP_REMOVED lines=10> */
.L_x_19327:
[----:B------:R-:W-:Y:S05]  /*0b90*/  BSYNC.RECONVERGENT B0 ;  /* 0x0000000000007941 */ /* 0x000fea0003800200 */
.L_x_19326:
        /* <DEDUP_REMOVED lines=17> */
.L_x_19338:
[----:B0-----:R-:W-:Y:S01]  /*0cb0*/  IMAD R7, R5, 0xc, R18 ;  /* 0x0000000c05077824 */ /* 0x001fe200078e0212 */
[----:B------:R-:W-:-:S05]  /*0cc0*/  UMOV UR10, 0xffffffff ;  /* 0xffffffff000a7882 */ /* 0x000fca0000000000 */
[----:B------:R-:W2:Y:S01]  /*0cd0*/  LDS R7, [R7] ;  /* 0x0000000007077984 */ /* 0x000ea20000000800 */
[----:B------:R-:W-:Y:S05]  /*0ce0*/  BRA.DIV UR10, `(.L_x_19337) ;  /* 0x000000060aa47947 */ /* 0x000fea000b800000 */
[----:B--2---:R-:W1:Y:S04]  /*0cf0*/  SHFL.IDX PT, R9, R7, R15, 0x1e1f ;  /* 0x001e1f0f07097589 */ /* 0x004e6800000e0000 */
[----:B------:R2:W3:Y:S01]  /*0d00*/  SHFL.IDX PT, R10, R7, R16, 0x1e1f ;  /* 0x001e1f10070a7589 */ /* 0x0004e200000e0000 */
[----:B-1----:R-:W-:-:S07]  /*0d10*/  IMAD R8, R2, R9, RZ ;  /* 0x0000000902087224 */ /* 0x002fce00078e02ff */
.L_x_19348:
        /* <DEDUP_REMOVED lines=10> */
.L_x_19336:
        /* <DEDUP_REMOVED lines=42> */
.L_x_19342:
[----:B------:R-:W-:Y:S05]  /*1060*/  BSYNC.RECONVERGENT B1 ;  /* 0x0000000000017941 */ /* 0x000fea0003800200 */
.L_x_19341:
[----:B------:R-:W-:Y:S05]  /*1070*/  @!P1 BRA `(.L_x_19340) ;  /* 0x0000000000a89947 */ /* 0x000fea0003800000 */
[----:B0--3--:R-:W0:Y:S01]  /*1080*/  S2R R5, SR_CgaCtaId ;  /* 0x0000000000057919 */ /* 0x009e220000008800 */
[----:B------:R-:W1:Y:S01]  /*1090*/  LDC.64 R2, c[0x0][0x3a0] ;  /* 0x0000e800ff027b82 */ /* 0x000e620000000a00 */
[----:B------:R-:W-:-:S04]  /*10a0*/  MOV R4, 0x400 ;  /* 0x0000040000047802 */ /* 0x000fc80000000f00 */
[----:B------:R-:W-:-:S04]  /*10b0*/  IADD3 R4, PT, PT, R4, 0x100, RZ ;  /* 0x0000010004047810 */ /* 0x000fc80007ffe0ff */
[----:B0-----:R-:W-:-:S07]  /*10c0*/  LEA R22, R5, R4, 0x18 ;  /* 0x0000000405167211 */ /* 0x001fce00078ec0ff */
.L_x_19343:
        /* <DEDUP_REMOVED lines=37> */
.L_x_19340:
[----:B------:R-:W-:Y:S05]  /*1320*/  BSYNC.RECONVERGENT B0 ;  /* 0x0000000000007941 */ /* 0x000fea0003800200 */
.L_x_19339:
[C---:B-1-3--:R-:W-:Y:S01]  /*1330*/  IMAD.SHL.U32 R2, R0.reuse, 0x4, RZ ;  /* 0x0000000400027824 */ /* 0x04afe200078e00ff */
[----:B------:R-:W-:-:S04]  /*1340*/  IADD3 R17, PT, PT, R0, R17, RZ ;  /* 0x0000001100117210 */ /* 0x000fc80007ffe0ff */
[----:B------:R-:W-:-:S13]  /*1350*/  ISETP.GE.U32.AND P0, PT, R17, R2, PT ;  /* 0x000000021100720c */ /* 0x000fda0003f06070 */
[----:B------:R-:W-:Y:S05]  /*1360*/  @!P0 BRA `(.L_x_19344) ;  /* 0xfffffff000688947 */ /* 0x000fea000383ffff */
[----:B------:R-:W-:Y:S05]  /*1370*/  EXIT ;  /* 0x000000000000794d */ /* 0x000fea0003800000 */
.L_x_19337:
[----:B------:R-:W-:Y:S01]  /*1380*/  HFMA2 R24, -RZ, RZ, 0, 0.005977630615234375 ;  /* 0x00001e1fff187431 */ /* 0x000fe200000001ff */
[----:B------:R-:W-:Y:S01]  /*1390*/  BSSY B0, `(.L_x_19345) ;  /* 0x0000006000007945 */ /* 0x000fe20003800000 */
[----:B------:R-:W-:Y:S02]  /*13a0*/  IMAD.MOV.U32 R22, RZ, RZ, R15 ;  /* 0x000000ffff167224 */ /* 0x000fe400078e000f */
[----:B------:R-:W-:-:S07]  /*13b0*/  IMAD.MOV.U32 R11, RZ, RZ, -0x1 ;  /* 0xffffffffff0b7424 */ /* 0x000fce00078e00ff */
[----:B012---:R-:W-:Y:S05]  /*13c0*/  WARPSYNC.COLLECTIVE R11, `(.L_x_19346) ;  /* 0x000000000b087348 */ /* 0x007fea0003c00000 */
[----:B--2---:R2:W3:Y:S02]  /*13d0*/  SHFL.IDX P1, R10, R7, R22, R24 ;  /* 0x00000016070a7389 */ /* 0x0044e40000020018 */
[----:B0123--:R-:W-:Y:S05]  /*13e0*/  ENDCOLLECTIVE ;  /* 0x000000000000791b */ /* 0x00ffea0003800000 */
.L_x_19346:
[----:B------:R-:W-:Y:S05]  /*13f0*/  BSYNC B0 ;  /* 0x0000000000007941 */ /* 0x000fea0003800000 */
.L_x_19345:
[----:B------:R-:W-:Y:S01]  /*1400*/  MOV R22, R16 ;  /* 0x0000001000167202 */ /* 0x000fe20000000f00 */
[----:B------:R-:W-:Y:S01]  /*1410*/  IMAD.MOV.U32 R24, RZ, RZ, 0x1e1f ;  /* 0x00001e1fff187424 */ /* 0x000fe200078e00ff */
[----:B------:R-:W-:Y:S01]  /*1420*/  MOV R11, 0xffffffff ;  /* 0xffffffff000b7802 */ /* 0x000fe20000000f00 */
[----:B------:R-:W-:-:S07]  /*1430*/  IMAD.MOV.U32 R9, RZ, RZ, R10 ;  /* 0x000000ffff097224 */ /* 0x000fce00078e000a */
[----:B------:R-:W-:Y:S05]  /*1440*/  WARPSYNC.COLLECTIVE R11, `(.L_x_19347) ;  /* 0x000000000b087348 */ /* 0x000fea0003c00000 */
[----:B------:R0:W1:Y:S02]  /*1450*/  SHFL.IDX P1, R10, R7, R22, R24 ;  /* 0x00000016070a7389 */ /* 0x0000640000020018 */
[----:B01----:R-:W-:Y:S05]  /*1460*/  ENDCOLLECTIVE ;  /* 0x000000000000791b */ /* 0x003fea0003800000 */
.L_x_19347:
[----:B------:R-:W-:Y:S01]  /*1470*/  IMAD R8, R2, R9, RZ ;  /* 0x0000000902087224 */ /* 0x000fe200078e02ff */
[----:B------:R-:W-:Y:S06]  /*1480*/  BRA `(.L_x_19348) ;  /* 0xfffffff800247947 */ /* 0x000fec000383ffff */
.L_x_19349:
        /* <DEDUP_REMOVED lines=15> */
.L_x_58403:


//--------------------- .text._Z9cuda_gemmIiLi256ELi4ELi1ELi16ELi2ELi2ELi32ELi0ELi0EEviiiPT_S1_S1_ii --------------------------
	.section	.text._Z9cuda_gemmIiLi256ELi4ELi1ELi16ELi2ELi2ELi32ELi0ELi0EEviiiPT_S1_S1_ii,"ax",@progbits
	.align	128
        .global         _Z9cuda_gemmIiLi256ELi4ELi1ELi16ELi2ELi2ELi32ELi0ELi0EEviiiPT_S1_S1_ii
        .type           _Z9cuda_gemmIiLi256ELi4ELi1ELi16ELi2ELi2ELi32ELi0ELi0EEviiiPT_S1_S1_ii,@function
        .size           _Z9cuda_gemmIiLi256ELi4ELi1ELi16ELi2ELi2ELi32ELi0ELi0EEviiiPT_S1_S1_ii,(.L_x_58404 - _Z9cuda_gemmIiLi256ELi4ELi1ELi16ELi2ELi2ELi32ELi0ELi0EEviiiPT_S1_S1_ii)
        .other          _Z9cuda_gemmIiLi256ELi4ELi1ELi16ELi2ELi2ELi32ELi0ELi0EEviiiPT_S1_S1_ii,@"STO_CUDA_ENTRY STV_DEFAULT"
_Z9cuda_gemmIiLi256ELi4ELi1ELi16ELi2ELi2ELi32ELi0ELi0EEviiiPT_S1_S1_ii:
.text._Z9cuda_gemmIiLi256ELi4ELi1ELi16ELi2ELi2ELi32ELi0ELi0EEviiiPT_S1_S1_ii:
        /* <DEDUP_REMOVED lines=36> */
.L_x_19352:
        /* <DEDUP_REMOVED lines=25> */
.L_x_19351:
[----:B------:R-:W-:Y:S05]  /*03d0*/  BSYNC.RECONVERGENT B0 ;  /* 0x0000000000007941 */ /* 0x000fea0003800200 */
.L_x_19350:
        /* <DEDUP_REMOVED lines=162> */
.L_x_19399:
        /* <DEDUP_REMOVED lines=29> */
.L_x_19356:
[----:B------:R-:W-:Y:S05]  /*0fd0*/  BSYNC.RECONVERGENT B1 ;  /* 0x0000000000017941 */ /* 0x000fea0003800200 */
.L_x_19355:
        /* <DEDUP_REMOVED lines=11> */
.L_x_19359:
        /* <DEDUP_REMOVED lines=27> */
.L_x_19358:
[----:B------:R-:W-:Y:S05]  /*1240*/  BSYNC.RECONVERGENT B1 ;  /* 0x0000000000017941 */ /* 0x000fea0003800200 */
.L_x_19357:
        /* <DEDUP_REMOVED lines=12> */
.L_x_19361:
[----:B------:R-:W-:Y:S05]  /*1310*/  BSYNC.RECONVERGENT B1 ;  /* 0x0000000000017941 */ /* 0x000fea0003800200 */
.L_x_19360:
[----:B------:R-:W-:Y:S05]  /*1320*/  @!P2 BRA `(.L_x_19354) ;  /* 0x000000000038a947 */ /* 0x000fea0003800000 */
[----:B------:R-:W2:Y:S01]  /*1330*/  S2R R18, SR_CgaCtaId ;  /* 0x0000000000127919 */ /* 0x000ea20000008800 */
[----:B------:R-:W-:-:S05]  /*1340*/  MOV R17, 0x400 ;  /* 0x0000040000117802 */ /* 0x000fca0000000f00 */
[----:B------:R-:W-:-:S05]  /*1350*/  VIADD R17, R17, 0x100 ;  /* 0x0000010011117836 */ /* 0x000fca0000000000 */
[----:B--2---:R-:W-:-:S07]  /*1360*/  LEA R21, R18, R17, 0x18 ;  /* 0x0000001112157211 */ /* 0x004fce00078ec0ff */
.L_x_19362:
        /* <DEDUP_REMOVED lines=10> */
.L_x_19354:
[----:B------:R-:W-:Y:S05]  /*1410*/  BSYNC.RECONVERGENT B0 ;  /* 0x0000000000007941 */ /* 0x000fea0003800200 */
.L_x_19353:
[----:B------:R-:W-:Y:S01]  /*1420*/  BAR.SYNC.DEFER_BLOCKING 0x0 ;  /* 0x0000000000007b1d */ /* 0x000fe20000010000 */
[----:B------:R-:W-:-:S09]  /*1430*/  UISETP.GE.AND UP0, UPT, UR6, 0x1, UPT ;  /* 0x000000010600788c */ /* 0x000fd2000bf06270 */
[----:B------:R-:W-:Y:S05]  /*1440*/  BRA.U !UP0, `(.L_x_19363) ;  /* 0x0000001108087547 */ /* 0x000fea000b800000 */
[----:B------:R-:W-:-:S09]  /*1450*/  UISETP.NE.AND UP0, UPT, UR25, 0x1, UPT ;  /* 0x000000011900788c */ /* 0x000fd2000bf05270 */
[----:B------:R-:W-:Y:S05]  /*1460*/  BRA.U UP0, `(.L_x_19364) ;  /* 0x00000005004c7547 */ /* 0x000fea000b800000 */
[----:B------:R-:W-:Y:S01]  /*1470*/  BSSY B1, `(.L_x_19365) ;  /* 0x0000051000017945 */ /* 0x000fe20003800000 */
[----:B------:R-:W-:-:S07]  /*1480*/  IMAD.MOV.U32 R21, RZ, RZ, RZ ;  /* 0x000000ffff157224 */ /* 0x000fce00078e00ff */
.L_x_19375:
        /* <DEDUP_REMOVED lines=16> */
.L_x_19366:
        /* <DEDUP_REMOVED lines=8> */
.L_x_19367:
        /* <DEDUP_REMOVED lines=30> */
.L_x_19374:
        /* <DEDUP_REMOVED lines=8> */
.L_x_19402:
[----:B--23--:R-:W-:-:S07]  /*1870*/  IMAD R29, R30, R18, RZ ;  /* 0x000000121e1d7224 */ /* 0x00cfce00078e02ff */
.L_x_19370:
[----:B------:R-:W-:Y:S05]  /*1880*/  @!P3 BRA `(.L_x_19372) ;  /* 0x000000000014b947 */ /* 0x000fea0003800000 */
[----:B------:R-:W-:-:S03]  /*1890*/  UMOV UR12, 0xffffffff ;  /* 0xffffffff000c7882 */ /* 0x000fc60000000000 */
[----:B------:R-:W-:Y:S05]  /*18a0*/  BRA.DIV UR12, `(.L_x_19373) ;  /* 0x0000001a0cd47947 */ /* 0x000fea000b800000 */
[----:B------:R-:W-:-:S05]  /*18b0*/  MOV R17, UR10 ;  /* 0x0000000a00117c02 */ /* 0x000fca0008000f00 */
[----:B0-----:R0:W2:Y:S02]  /*18c0*/  SHFL.IDX PT, R18, R16, R6, R17 ;  /* 0x0000000610127389 */ /* 0x0010a400000e0011 */
.L_x_19405:
[----:B--2---:R-:W-:-:S07]  /*18d0*/  IMAD R29, R28, R18, R29 ;  /* 0x000000121c1d7224 */ /* 0x004fce00078e021d */
.L_x_19372:
        /* <DEDUP_REMOVED lines=8> */
.L_x_19369:
[----:B------:R-:W-:Y:S05]  /*1960*/  BSYNC B0 ;  /* 0x0000000000007941 */ /* 0x000fea0003800000 */
.L_x_19368:
[----:B------:R-:W-:Y:S05]  /*1970*/  @!P4 BRA `(.L_x_19375) ;  /* 0xfffffff800c4c947 */ /* 0x000fea000383ffff */
[----:B------:R-:W-:Y:S05]  /*1980*/  BSYNC B1 ;  /* 0x0000000000017941 */ /* 0x000fea0003800000 */
.L_x_19365:
[----:B------:R-:W-:Y:S05]  /*1990*/  BRA `(.L_x_19363) ;  /* 0x0000000800b47947 */ /* 0x000fea0003800000 */
.L_x_19364:
[----:B------:R-:W3:Y:S02]  /*19a0*/  LDCU UR12, c[0x0][0x3ac] ;  /* 0x00007580ff0c77ac */ /* 0x000ee40008000800 */
[----:B---3--:R-:W-:-:S09]  /*19b0*/  UISETP.GT.U32.AND UP0, UPT, UR12, 0x1f, UPT ;  /* 0x0000001f0c00788c */ /* 0x008fd2000bf04070 */
[----:B------:R-:W-:Y:S05]  /*19c0*/  BRA.U UP0, `(.L_x_19376) ;  /* 0x0000000500047547 */ /* 0x000fea000b800000 */
[----:B------:R-:W-:-:S07]  /*19d0*/  IMAD.MOV.U32 R21, RZ, RZ, RZ ;  /* 0x000000ffff157224 */ /* 0x000fce00078e00ff */
.L_x_19383:
        /* <DEDUP_REMOVED lines=42> */
.L_x_19382:
[----:B0-----:R-:W-:Y:S01]  /*1c80*/  IMAD R16, R27, 0xc, R22 ;  /* 0x0000000c1b107824 */ /* 0x001fe200078e0216 */
[----:B------:R-:W-:-:S05]  /*1c90*/  UMOV UR12, 0xffffffff ;  /* 0xffffffff000c7882 */ /* 0x000fca0000000000 */
[----:B------:R-:W0:Y:S01]  /*1ca0*/  LDS R16, [R16] ;  /* 0x0000000010107984 */ /* 0x000e220000000800 */
[----:B------:R-:W-:Y:S05]  /*1cb0*/  BRA.DIV UR12, `(.L_x_19379) ;  /* 0x000000160cf47947 */ /* 0x000fea000b800000 */
[----:B------:R-:W-:-:S06]  /*1cc0*/  MOV R18, UR10 ;  /* 0x0000000a00127c02 */ /* 0x000fcc0008000f00 */
[----:B0-----:R0:W4:Y:S02]  /*1cd0*/  SHFL.IDX PT, R18, R16, R25, R18 ;  /* 0x0000001910127389 */ /* 0x00112400000e0012 */
.L_x_19408:
[----:B---34-:R-:W-:Y:S01]  /*1ce0*/  IMAD R29, R30, R18, RZ ;  /* 0x000000121e1d7224 */ /* 0x018fe200078e02ff */
[----:B------:R-:W-:Y:S06]  /*1cf0*/  @!P4 BRA `(.L_x_19380) ;  /* 0x000000000014c947 */ /* 0x000fec0003800000 */
[----:B------:R-:W-:-:S03]  /*1d00*/  UMOV UR12, 0xffffffff ;  /* 0xffffffff000c7882 */ /* 0x000fc60000000000 */
[----:B------:R-:W-:Y:S05]  /*1d10*/  BRA.DIV UR12, `(.L_x_19381) ;  /* 0x0000001a0c007947 */ /* 0x000fea000b800000 */
[----:B------:R-:W-:-:S05]  /*1d20*/  IMAD.U32 R17, RZ, RZ, UR10 ;  /* 0x0000000aff117e24 */ /* 0x000fca000f8e00ff */
[----:B------:R3:W4:Y:S02]  /*1d30*/  SHFL.IDX PT, R18, R16, R6, R17 ;  /* 0x0000000610127389 */ /* 0x00072400000e0011 */
.L_x_19411:
[----:B--2-4-:R-:W-:-:S07]  /*1d40*/  IMAD R29, R28, R18, R29 ;  /* 0x000000121c1d7224 */ /* 0x014fce00078e021d */
.L_x_19380:
[C---:B---3--:R-:W-:Y:S01]  /*1d50*/  IMAD R17, R27.reuse, UR6, R23 ;  /* 0x000000061b117c24 */ /* 0x048fe2000f8e0217 */
[----:B------:R-:W-:-:S03]  /*1d60*/  IADD3 R27, PT, PT, R27, UR8, RZ ;  /* 0x000000081b1b7c10 */ /* 0x000fc6000fffe0ff */
[----:B0-----:R-:W-:Y:S01]  /*1d70*/  IMAD R16, R17, 0x4, R20 ;  /* 0x0000000411107824 */ /* 0x001fe200078e0214 */
[----:B------:R-:W-:-:S04]  /*1d80*/  ISETP.GE.AND P0, PT, R27, UR31, PT ;  /* 0x0000001f1b007c0c */ /* 0x000fc8000bf06270 */
[----:B------:R0:W-:Y:S09]  /*1d90*/  STS [R16], R29 ;  /* 0x0000001d10007388 */ /* 0x0001f20000000800 */
[----:B------:R-:W-:Y:S05]  /*1da0*/  @!P0 BRA `(.L_x_19382) ;  /* 0xfffffffc00b48947 */ /* 0x000fea000383ffff */
.L_x_19378:
[----:B------:R-:W-:Y:S05]  /*1db0*/  BSYNC B0 ;  /* 0x0000000000007941 */ /* 0x000fea0003800000 */
.L_x_19377:
[----:B------:R-:W-:Y:S05]  /*1dc0*/  @!P2 BRA `(.L_x_19383) ;  /* 0xfffffffc0004a947 */ /* 0x000fea000383ffff */
[----:B------:R-:W-:Y:S05]  /*1dd0*/  BRA `(.L_x_19363) ;  /* 0x0000000400a47947 */ /* 0x000fea0003800000 */
.L_x_19376:
[----:B------:R-:W-:-:S07]  /*1de0*/  IMAD.MOV.U32 R21, RZ, RZ, RZ ;  /* 0x000000ffff157224 */ /* 0x000fce00078e00ff */
.L_x_19393:
        /* <DEDUP_REMOVED lines=16> */
.L_x_19384:
        /* <DEDUP_REMOVED lines=8> */
.L_x_19385:
        /* <DEDUP_REMOVED lines=27> */
.L_x_19392:
        /* <DEDUP_REMOVED lines=8> */
.L_x_19413:
[----:B--23--:R-:W-:-:S07]  /*21a0*/  IMAD R29, R30, R29, RZ ;  /* 0x0000001d1e1d7224 */ /* 0x00cfce00078e02ff */
.L_x_19387:
[----:B------:R-:W-:Y:S05]  /*21b0*/  @!P3 BRA `(.L_x_19389) ;  /* 0x000000000014b947 */ /* 0x000fea0003800000 */
[----:B------:R-:W-:-:S03]  /*21c0*/  UMOV UR12, 0xffffffff ;  /* 0xffffffff000c7882 */ /* 0x000fc60000000000 */
[----:B------:R-:W-:Y:S05]  /*21d0*/  BRA.DIV UR12, `(.L_x_19390) ;  /* 0x000000160c147947 */ /* 0x000fea000b800000 */
[----:B------:R-:W-:-:S05]  /*21e0*/  IMAD.U32 R17, RZ, RZ, UR10 ;  /* 0x0000000aff117e24 */ /* 0x000fca000f8e00ff */
[----:B0-----:R0:W2:Y:S02]  /*21f0*/  SHFL.IDX PT, R18, R16, R6, R17 ;  /* 0x0000000610127389 */ /* 0x0010a400000e0011 */
.L_x_19416:
[----:B--2---:R-:W-:-:S07]  /*2200*/  IMAD R29, R28, R18, R29 ;  /* 0x000000121c1d7224 */ /* 0x004fce00078e021d */
.L_x_19389:
[----:B0-----:R-:W-:-:S07]  /*2210*/  IMAD.U32 R16, RZ, RZ, UR24 ;  /* 0x00000018ff107e24 */ /* 0x001fce000f8e00ff */
.L_x_19391:
        /* <DEDUP_REMOVED lines=36> */
.L_x_19386:
[----:B------:R-:W-:Y:S05]  /*2460*/  @!P4 BRA `(.L_x_19393) ;  /* 0xfffffff80060c947 */ /* 0x000fea000383ffff */
.L_x_19363:
        /* <DEDUP_REMOVED lines=117> */
.L_x_19397:
[----:B------:R-:W-:Y:S05]  /*2bc0*/  BSYNC.RECONVERGENT B1 ;  /* 0x0000000000017941 */ /* 0x000fea0003800200 */
.L_x_19396:
        /* <DEDUP_REMOVED lines=13> */
.L_x_19398:
        /* <DEDUP_REMOVED lines=104> */
.L_x_19395:
[----:B------:R-:W-:Y:S05]  /*3320*/  BSYNC.RECONVERGENT B0 ;  /* 0x0000000000007941 */ /* 0x000fea0003800200 */
.L_x_19394:
[----:B------:R-:W-:-:S04]  /*3330*/  UIADD3 UR9, UPT, UPT, UR27, UR9, URZ ;  /* 0x000000091b097290 */ /* 0x000fc8000fffe0ff */
[----:B------:R-:W-:-:S09]  /*3340*/  UISETP.GE.U32.AND UP0, UPT, UR9, UR28, UPT ;  /* 0x0000001c0900728c */ /* 0x000fd2000bf06070 */
[----:B------:R-:W-:Y:S05]  /*3350*/  BRA.U !UP0, `(.L_x_19399) ;  /* 0xffffffd908a87547 */ /* 0x000fea000b83ffff */
[----:B------:R-:W-:Y:S05]  /*3360*/  EXIT ;  /* 0x000000000000794d */ /* 0x000fea0003800000 */
.L_x_19371:
[----:B------:R-:W-:Y:S01]  /*3370*/  BSSY B2, `(.L_x_19400) ;  /* 0x0000007000027945 */ /* 0x000fe20003800000 */
[----:B------:R-:W-:Y:S01]  /*3380*/  MOV R18, UR10 ;  /* 0x0000000a00127c02 */ /* 0x000fe20008000f00 */
[----:B------:R-:W-:Y:S01]  /*3390*/  IMAD.MOV.U32 R17, RZ, RZ, R25 ;  /* 0x000000ffff117224 */ /* 0x000fe200078e0019 */
[----:B------:R-:W-:-:S07]  /*33a0*/  MOV R19, 0xffffffff ;  /* 0xffffffff00137802 */ /* 0x000fce0000000f00 */
[----:B01-3--:R-:W-:Y:S05]  /*33b0*/  WARPSYNC.COLLECTIVE R19, `(.L_x_19401) ;  /* 0x0000000013087348 */ /* 0x00bfea0003c00000 */
[----:B0-----:R0:W2:Y:S02]  /*33c0*/  SHFL.IDX P0, R18, R16, R17, R18 ;  /* 0x0000001110127389 */ /* 0x0010a40000000012 */
[----:B0123--:R-:W-:Y:S05]  /*33d0*/  ENDCOLLECTIVE ;  /* 0x000000000000791b */ /* 0x00ffea0003800000 */
.L_x_19401:
[----:B------:R-:W-:Y:S05]  /*33e0*/  BSYNC B2 ;  /* 0x0000000000027941 */ /* 0x000fea0003800000 */
.L_x_19400:
[----:B------:R-:W-:Y:S05]  /*33f0*/  BRA `(.L_x_19402) ;  /* 0xffffffe4001c7947 */ /* 0x000fea000383ffff */
.L_x_19373:
[----:B------:R-:W-:Y:S01]  /*3400*/  BSSY B2, `(.L_x_19403) ;  /* 0x0000007000027945 */ /* 0x000fe20003800000 */
[----:B------:R-:W-:Y:S01]  /*3410*/  IMAD.U32 R18, RZ, RZ, UR10 ;  /* 0x0000000aff127e24 */ /* 0x000fe2000f8e00ff */
[----:B------:R-:W-:Y:S01]  /*3420*/  MOV R17, R6 ;  /* 0x0000000600117202 */ /* 0x000fe20000000f00 */
[----:B------:R-:W-:-:S07]  /*3430*/  IMAD.MOV.U32 R19, RZ, RZ, -0x1 ;  /* 0xffffffffff137424 */ /* 0x000fce00078e00ff */
[----:B01-3--:R-:W-:Y:S05]  /*3440*/  WARPSYNC.COLLECTIVE R19, `(.L_x_19404) ;  /* 0x0000000013087348 */ /* 0x00bfea0003c00000 */
[----:B0-----:R0:W2:Y:S02]  /*3450*/  SHFL.IDX P0, R18, R16, R17, R18 ;  /* 0x0000001110127389 */ /* 0x0010a40000000012 */
[----:B0123--:R-:W-:Y:S05]  /*3460*/  ENDCOLLECTIVE ;  /* 0x000000000000791b */ /* 0x00ffea0003800000 */
.L_x_19404:
[----:B------:R-:W-:Y:S05]  /*3470*/  BSYNC B2 ;  /* 0x0000000000027941 */ /* 0x000fea0003800000 */
.L_x_19403:
[----:B------:R-:W-:Y:S05]  /*3480*/  BRA `(.L_x_19405) ;  /* 0xffffffe400107947 */ /* 0x000fea000383ffff */
.L_x_19379:
[----:B------:R-:W-:Y:S01]  /*3490*/  BSSY B1, `(.L_x_19406) ;  /* 0x0000007000017945 */ /* 0x000fe20003800000 */
[----:B------:R-:W-:Y:S01]  /*34a0*/  MOV R18, UR10 ;  /* 0x0000000a00127c02 */ /* 0x000fe20008000f00 */
[----:B------:R-:W-:Y:S01]  /*34b0*/  IMAD.MOV.U32 R17, RZ, RZ, R25 ;  /* 0x000000ffff117224 */ /* 0x000fe200078e0019 */
[----:B------:R-:W-:-:S07]  /*34c0*/  MOV R19, 0xffffffff ;  /* 0xffffffff00137802 */ /* 0x000fce0000000f00 */
[----:B0123--:R-:W-:Y:S05]  /*34d0*/  WARPSYNC.COLLECTIVE R19, `(.L_x_19407) ;  /* 0x0000000013087348 */ /* 0x00ffea0003c00000 */
[----:B0-----:R0:W4:Y:S02]  /*34e0*/  SHFL.IDX P0, R18, R16, R17, R18 ;  /* 0x0000001110127389 */ /* 0x0011240000000012 */
[----:B01234-:R-:W-:Y:S05]  /*34f0*/  ENDCOLLECTIVE ;  /* 0x000000000000791b */ /* 0x01ffea0003800000 */
.L_x_19407:
[----:B------:R-:W-:Y:S05]  /*3500*/  BSYNC B1 ;  /* 0x0000000000017941 */ /* 0x000fea0003800000 */
.L_x_19406:
[----:B------:R-:W-:Y:S05]  /*3510*/  BRA `(.L_x_19408) ;  /* 0xffffffe400f07947 */ /* 0x000fea000383ffff */
.L_x_19381:
[----:B------:R-:W-:Y:S01]  /*3520*/  BSSY B1, `(.L_x_19409) ;  /* 0x0000007000017945 */ /* 0x000fe20003800000 */
[----:B------:R-:W-:Y:S01]  /*3530*/  IMAD.U32 R18, RZ, RZ, UR10 ;  /* 0x0000000aff127e24 */ /* 0x000fe2000f8e00ff */
[----:B------:R-:W-:Y:S01]  /*3540*/  MOV R17, R6 ;  /* 0x0000000600117202 */ /* 0x000fe20000000f00 */
[----:B------:R-:W-:-:S07]  /*3550*/  IMAD.MOV.U32 R19, RZ, RZ, -0x1 ;  /* 0xffffffffff137424 */ /* 0x000fce00078e00ff */
[----:B012---:R-:W-:Y:S05]  /*3560*/  WARPSYNC.COLLECTIVE R19, `(.L_x_19410) ;  /* 0x0000000013087348 */ /* 0x007fea0003c00000 */
[----:B------:R3:W4:Y:S02]  /*3570*/  SHFL.IDX P0, R18, R16, R17, R18 ;  /* 0x0000001110127389 */ /* 0x0007240000000012 */
[----:B01234-:R-:W-:Y:S05]  /*3580*/  ENDCOLLECTIVE ;  /* 0x000000000000791b */ /* 0x01ffea0003800000 */
.L_x_19410:
[----:B------:R-:W-:Y:S05]  /*3590*/  BSYNC B1 ;  /* 0x0000000000017941 */ /* 0x000fea0003800000 */
.L_x_19409:
[----:B------:R-:W-:Y:S05]  /*35a0*/  BRA `(.L_x_19411) ;  /* 0xffffffe400e47947 */ /* 0x000fea000383ffff */
.L_x_19388:
[----:B------:R-:W-:Y:S01]  /*35b0*/  MOV R18, UR10 ;  /* 0x0000000a00127c02 */ /* 0x000fe20008000f00 */
[----:B------:R-:W-:Y:S01]  /*35c0*/  IMAD.MOV.U32 R17, RZ, RZ, R25 ;  /* 0x000000ffff117224 */ /* 0x000fe200078e0019 */
[----:B------:R-:W-:-:S07]  /*35d0*/  MOV R19, 0xffffffff ;  /* 0xffffffff00137802 */ /* 0x000fce0000000f00 */
[----:B01-3--:R-:W-:Y:S05]  /*35e0*/  WARPSYNC.COLLECTIVE R19, `(.L_x_19412) ;  /* 0x0000000013087348 */ /* 0x00bfea0003c00000 */
[----:B0-----:R0:W2:Y:S02]  /*35f0*/  SHFL.IDX P0, R18, R16, R17, R18 ;  /* 0x0000001110127389 */ /* 0x0010a40000000012 */
[----:B0123--:R-:W-:Y:S05]  /*3600*/  ENDCOLLECTIVE ;  /* 0x000000000000791b */ /* 0x00ffea0003800000 */
.L_x_19412:
[----:B------:R-:W-:Y:S01]  /*3610*/  IMAD.MOV.U32 R29, RZ, RZ, R18 ;  /* 0x000000ffff1d7224 */ /* 0x000fe200078e0012 */
[----:B------:R-:W-:Y:S06]  /*3620*/  BRA `(.L_x_19413) ;  /* 0xffffffe800dc7947 */ /* 0x000fec000383ffff */
.L_x_19390:
[----:B------:R-:W-:Y:S01]  /*3630*/  BSSY B0, `(.L_x_19414) ;  /* 0x0000007000007945 */ /* 0x000fe20003800000 */
[----:B------:R-:W-:Y:S01]  /*3640*/  MOV R18, UR10 ;  /* 0x0000000a00127c02 */ /* 0x000fe20008000f00 */
[----:B------:R-:W-:Y:S01]  /*3650*/  IMAD.MOV.U32 R17, RZ, RZ, R6 ;  /* 0x000000ffff117224 */ /* 0x000fe200078e0006 */
[----:B------:R-:W-:-:S07]  /*3660*/  MOV R19, 0xffffffff ;  /* 0xffffffff00137802 */ /* 0x000fce0000000f00 */
[----:B01-3--:R-:W-:Y:S05]  /*3670*/  WARPSYNC.COLLECTIVE R19, `(.L_x_19415) ;  /* 0x0000000013087348 */ /* 0x00bfea0003c00000 */
[----:B0-----:R0:W2:Y:S02]  /*3680*/  SHFL.IDX P0, R18, R16, R17, R18 ;  /* 0x0000001110127389 */ /* 0x0010a40000000012 */
[----:B0123--:R-:W-:Y:S05]  /*3690*/  ENDCOLLECTIVE ;  /* 0x000000000000791b */ /* 0x00ffea0003800000 */
.L_x_19415:
[----:B------:R-:W-:Y:S05]  /*36a0*/  BSYNC B0 ;  /* 0x0000000000007941 */ /* 0x000fea0003800000 */
.L_x_19414:
[----:B------:R-:W-:Y:S05]  /*36b0*/  BRA `(.L_x_19416) ;  /* 0xffffffe800d07947 */ /* 0x000fea000383ffff */
.L_x_19417:
        /* <DEDUP_REMOVED lines=12> */
.L_x_58404:


//--------------------- .text._Z9cuda_gemmIiLi256ELi2ELi1ELi1024ELi128ELi128ELi32ELi1ELi1EEviiiPT_S1_S1_ii --------------------------
	.section	.text._Z9cuda_gemmIiLi256ELi2ELi1ELi1024ELi128ELi128ELi32ELi1ELi1EEviiiPT_S1_S1_ii,"ax",@progbits
	.align	128
        .global         _Z9cuda_gemmIiLi256ELi2ELi1ELi1024ELi128ELi128ELi32ELi1ELi1EEviiiPT_S1_S1_ii
        .type           _Z9cuda_gemmIiLi256ELi2ELi1ELi1024ELi128ELi128ELi32ELi1ELi1EEviiiPT_S1_S1_ii,@function
        .size           _Z9cuda_gemmIiLi256ELi2ELi1ELi1024ELi128ELi128ELi32ELi1ELi1EEviiiPT_S1_S1_ii,(.L_x_58037 - _Z9cuda_gemmIiLi256ELi2ELi1ELi1024ELi128ELi128ELi32ELi1ELi1EEviiiPT_S1_S1_ii)
        .other          _Z9cuda_gemmIiLi256ELi2ELi1ELi1024ELi128ELi128ELi32ELi1ELi1EEviiiPT_S1_S1_ii,@"STO_CUDA_ENTRY STV_DEFAULT"
_Z9cuda_gemmIiLi256ELi2ELi1ELi1024ELi128ELi128ELi32ELi1ELi1EEviiiPT_S1_S1_ii:
.text._Z9cuda_gemmIiLi256ELi2ELi1ELi1024ELi128ELi128ELi32ELi1ELi1EEviiiPT_S1_S1_ii:
        /* <DEDUP_REMOVED lines=30> */
[----:B------:R-:W-:Y:S05]  /*01e0*/  CALL.REL.NOINC `($__internal_86_$__cuda_sm20_div_u16) ;  /* 0x0000001800b87944 */ /* 0x000fea0003c00000 */
        /* <DEDUP_REMOVED lines=36> */
[----:B------:R-:W-:Y:S05]  /*0430*/  CALL.REL.NOINC `($__internal_86_$__cuda_sm20_div_u16) ;  /* 0x0000001800247944 */ /* 0x000fea0003c00000 */
        /* <DEDUP_REMOVED lines=21> */
.L_x_19438:
        /* <DEDUP_REMOVED lines=39> */
.L_x_19419:
[----:B01----:R-:W-:Y:S05]  /*0800*/  BSYNC.RECONVERGENT B0 ;  /* 0x0000000000007941 */ /* 0x003fea0003800200 */
.L_x_19418:
[----:B------:R-:W-:Y:S01]  /*0810*/  UIADD3 UR6, UPT, UPT, UR20, 0x4080, URZ ;  /* 0x0000408014067890 */ /* 0x000fe2000fffe0ff */
[----:B------:R-:W-:Y:S01]  /*0820*/  BSSY.RECONVERGENT B0, `(.L_x_19420) ;  /* 0x000001f000007945 */ /* 0x000fe20003800200 */
[----:B------:R-:W-:Y:S02]  /*0830*/  VIADD R31, R29, UR17 ;  /* 0x000000111d1f7c36 */ /* 0x000fe40008000000 */
[----:B------:R-:W-:-:S06]  /*0840*/  ULEA UR6, UR7, UR6, 0x18 ;  /* 0x0000000607067291 */ /* 0x000fcc000f8ec0ff */
[----:B------:R-:W-:-:S07]  /*0850*/  LEA R30, R29, UR6, 0x2 ;  /* 0x000000061d1e7c11 */ /* 0x000fce000f8e10ff */
.L_x_19421:
        /* <DEDUP_REMOVED lines=28> */
.L_x_19420:
        /* <DEDUP_REMOVED lines=17> */
.L_x_19423:
[----:B------:R-:W-:Y:S05]  /*0b30*/  BSYNC.RECONVERGENT B0 ;  /* 0x0000000000007941 */ /* 0x000fea0003800200 */
.L_x_19422:
[----:B------:R-:W-:Y:S04]  /*0b40*/  BSSY.RECONVERGENT B0, `(.L_x_19424) ;  /* 0x0000010000007945 */ /* 0x000fe80003800200 */
[----:B------:R-:W-:Y:S05]  /*0b50*/  @!P1 BRA `(.L_x_19425) ;  /* 0x0000000000389947 */ /* 0x000fea0003800000 */
[----:B------:R-:W-:Y:S01]  /*0b60*/  UIADD3 UR6, UPT, UPT, UR20, 0x5080, URZ ;  /* 0x0000508014067890 */ /* 0x000fe2000fffe0ff */
[----:B------:R-:W-:-:S05]  /*0b70*/  IMAD.U32 R6, RZ, RZ, UR7 ;  /* 0x00000007ff067e24 */ /* 0x000fca000f8e00ff */
[----:B------:R-:W-:-:S04]  /*0b80*/  MOV R9, UR6 ;  /* 0x0000000600097c02 */ /* 0x000fc80008000f00 */
[----:B------:R-:W-:-:S07]  /*0b90*/  LEA R9, R6, R9, 0x18 ;  /* 0x0000000906097211 */ /* 0x000fce00078ec0ff */
.L_x_19426:
        /* <DEDUP_REMOVED lines=10> */
.L_x_19425:
[----:B------:R-:W-:Y:S05]  /*0c40*/  BSYNC.RECONVERGENT B0 ;  /* 0x0000000000007941 */ /* 0x000fea0003800200 */
.L_x_19424:
        /* <DEDUP_REMOVED lines=24> */
.L_x_19428:
[----:B------:R-:W-:Y:S05]  /*0dd0*/  BSYNC.RECONVERGENT B0 ;  /* 0x0000000000007941 */ /* 0x000fea0003800200 */
.L_x_19427:
[----:B------:R-:W-:Y:S01]  /*0de0*/  BSSY.RECONVERGENT B0, `(.L_x_19429) ;  /* 0x000001d000007945 */ /* 0x000fe20003800200 */
.L_x_19430:
        /* <DEDUP_REMOVED lines=29> */
.L_x_19429:
        /* <DEDUP_REMOVED lines=48> */
.L_x_19432:
        /* <DEDUP_REMOVED lines=57> */
.L_x_19443:
        /* <DEDUP_REMOVED lines=45> */
.L_x_19434:
[----:B------:R-:W-:Y:S05]  /*1920*/  BSYNC.RECONVERGENT B0 ;  /* 0x0000000000007941 */ /* 0x000fea0003800200 */
.L_x_19433:
[----:B------:R-:W-:Y:S04]  /*1930*/  BSSY.RECONVERGENT B0, `(.L_x_19435) ;  /* 0x000001e000007945 */ /* 0x000fe80003800200 */
[----:B------:R-:W-:Y:S05]  /*1940*/  @!P2 BRA `(.L_x_19436) ;  /* 0x000000000070a947 */ /* 0x000fea0003800000 */
[----:B0-2---:R-:W0:Y:S01]  /*1950*/  S2R R5, SR_CgaCtaId ;  /* 0x0000000000057919 */ /* 0x005e220000008800 */
[----:B------:R-:W-:-:S05]  /*1960*/  MOV R4, 0x400 ;  /* 0x0000040000047802 */ /* 0x000fca0000000f00 */
[----:B------:R-:W-:-:S05]  /*1970*/  VIADD R4, R4, 0x5080 ;  /* 0x0000508004047836 */ /* 0x000fca0000000000 */
[----:B0-----:R-:W-:-:S07]  /*1980*/  LEA R39, R5, R4, 0x18 ;  /* 0x0000000405277211 */ /* 0x001fce00078ec0ff */
.L_x_19437:
        /* <DEDUP_REMOVED lines=24> */
.L_x_19436:
[----:B------:R-:W-:Y:S05]  /*1b10*/  BSYNC.RECONVERGENT B0 ;  /* 0x0000000000007941 */ /* 0x000fea0003800200 */
.L_x_19435:
[----:B------:R-:W-:Y:S05]  /*1b20*/  BRA.U !UP0, `(.L_x_19438) ;  /* 0xffffffe908987547 */ /* 0x000fea000b83ffff */
[----:B------:R-:W-:Y:S05]  /*1b30*/  EXIT ;  /* 0x000000000000794d */ /* 0x000fea0003800000 */
.L_x_19431:
        /* <DEDUP_REMOVED lines=8> */
.L_x_19440:
[----:B------:R-:W-:Y:S05]  /*1bc0*/  BSYNC B0 ;  /* 0x0000000000007941 */ /* 0x000fea0003800000 */
.L_x_19439:
        /* <DEDUP_REMOVED lines=8> */
.L_x_19441:
[----:B------:R-:W-:Y:S01]  /*1c50*/  HFMA2 R41, -RZ, RZ, 0, 5.9604644775390625e-08 ;  /* 0x00000001ff297431 */ /* 0x000fe200000001ff */
[----:B------:R-:W-:-:S05]  /*1c60*/  MOV R37, R40 ;  /* 0x0000002800257202 */ /* 0x000fca0000000f00 */
[----:B------:R-:W-:-:S04]  /*1c70*/  IMAD.IADD R37, R38, 0x1, R37 ;  /* 0x0000000126257824 */ /* 0x000fc800078e0225 */
[----:B------:R-:W-:-:S07]  /*1c80*/  IMAD.MOV.U32 R38, RZ, RZ, R37 ;  /* 0x000000ffff267224 */ /* 0x000fce00078e0025 */
[----:B------:R-:W-:Y:S05]  /*1c90*/  WARPSYNC.COLLECTIVE R39, `(.L_x_19442) ;  /* 0x0000000027087348 */ /* 0x000fea0003c00000 */
[----:B------:R0:W1:Y:S02]  /*1ca0*/  SHFL.DOWN P6, R40, R38, R41, R42 ;  /* 0x0800002926287389 */ /* 0x00006400000c002a */
[----:B01----:R-:W-:Y:S05]  /*1cb0*/  ENDCOLLECTIVE ;  /* 0x000000000000791b */ /* 0x003fea0003800000 */
.L_x_19442:
[----:B------:R-:W-:Y:S05]  /*1cc0*/  BRA `(.L_x_19443) ;  /* 0xfffffff800607947 */ /* 0x000fea000383ffff */
        .weak           $__internal_86_$__cuda_sm20_div_u16
        .type           $__internal_86_$__cuda_sm20_div_u16,@function
        .size           $__internal_86_$__cuda_sm20_div_u16,(.L_x_58037 - $__internal_86_$__cuda_sm20_div_u16)
$__internal_86_$__cuda_sm20_div_u16:
        /* <DEDUP_REMOVED lines=18> */
[----:B------:R-:W-:Y:S06]  /*1df0*/  RET.REL.NODEC R6 `(_Z9cuda_gemmIiLi256ELi2ELi1ELi1024ELi128ELi128ELi32ELi1ELi1EEviiiPT_S1_S1_ii) ;  /* 0xffffffe006807950 */ /* 0x000fec0003c3ffff */
.L_x_19444:
        /* <DEDUP_REMOVED lines=16> */
.L_x_58037:


//--------------------- .text._Z9cuda_gemmIiLi256ELi2ELi1ELi1024ELi128ELi128ELi32ELi1ELi0EEviiiPT_S1_S1_ii --------------------------
	.section	.text._Z9cuda_gemmIiLi256ELi2ELi1ELi1024ELi128ELi128ELi32ELi1ELi0EEviiiPT_S1_S1_ii,"ax",@progbits
	.align	128
        .global         _Z9cuda_gemmIiLi256ELi2ELi1ELi1024ELi128ELi128ELi32ELi1ELi0EEviiiPT_S1_S1_ii
        .type           _Z9cuda_gemmIiLi256ELi2ELi1ELi1024ELi128ELi128ELi32ELi1ELi0EEviiiPT_S1_S1_ii,@function
        .size           _Z9cuda_gemmIiLi256ELi2ELi1ELi1024ELi128ELi128ELi32ELi1ELi0EEviiiPT_S1_S1_ii,(.L_x_58038 - _Z9cuda_gemmIiLi256ELi2ELi1ELi1024ELi128ELi128ELi32ELi1ELi0EEviiiPT_S1_S1_ii)
        .other          _Z9cuda_gemmIiLi256ELi2ELi1ELi1024ELi128ELi128ELi32ELi1ELi0EEviiiPT_S1_S1_ii,@"STO_CUDA_ENTRY STV_DEFAULT"
_Z9cuda_gemmIiLi256ELi2ELi1ELi1024ELi128ELi128ELi32ELi1ELi0EEviiiPT_S1_S1_ii:
.text._Z9cuda_gemmIiLi256ELi2ELi1ELi1024ELi128ELi128ELi32ELi1ELi0EEviiiPT_S1_S1_ii:
        /* <DEDUP_REMOVED lines=113> */
[----:B------:R-:W-:Y:S05]  /*0710*/  CALL.REL.NOINC `($__internal_87_$__cuda_sm20_div_u16) ;  /* 0x0000004400b47944 */ /* 0x000fea0003c00000 */
        /* <DEDUP_REMOVED lines=104> */
.L_x_19525:
        /* <DEDUP_REMOVED lines=35> */
.L_x_19446:
[----:B------:R-:W-:Y:S05]  /*0fd0*/  BSYNC.RECONVERGENT B0 ;  /* 0x0000000000007941 */ /* 0x000fea0003800200 */
.L_x_19445:
[----:B------:R-:W-:Y:S01]  /*0fe0*/  BSSY.RECONVERGENT B0, `(.L_x_19447) ;  /* 0x000001e000007945 */ /* 0x000fe20003800200 */
[----:B------:R-:W-:Y:S01]  /*0ff0*/  LEA R38, R56, R33, 0x2 ;  /* 0x0000002138267211 */ /* 0x000fe200078e10ff */
[----:B------:R-:W-:-:S07]  /*1000*/  IMAD R39, R39, 0x400, R56 ;  /* 0x0000040027277824 */ /* 0x000fce00078e0238 */
.L_x_19448:
        /* <DEDUP_REMOVED lines=28> */
.L_x_19447:
        /* <DEDUP_REMOVED lines=24> */
.L_x_19450:
[----:B-1----:R-:W-:Y:S05]  /*1350*/  BSYNC.RECONVERGENT B0 ;  /* 0x0000000000007941 */ /* 0x002fea0003800200 */
.L_x_19449:
[----:B------:R-:W-:Y:S04]  /*1360*/  BSSY.RECONVERGENT B0, `(.L_x_19451) ;  /* 0x000000e000007945 */ /* 0x000fe80003800200 */
[----:B------:R-:W-:Y:S05]  /*1370*/  @!P4 BRA `(.L_x_19452) ;  /* 0x000000000030c947 */ /* 0x000fea0003800000 */
[----:B0-2---:R-:W-:-:S04]  /*1380*/  IADD3 R29, PT, PT, R37, 0x5080, RZ ;  /* 0x00005080251d7810 */ /* 0x005fc80007ffe0ff */
[----:B------:R-:W-:-:S07]  /*1390*/  LEA R35, R36, R29, 0x18 ;  /* 0x0000001d24237211 */ /* 0x000fce00078ec0ff */
.L_x_19453:
        /* <DEDUP_REMOVED lines=10> */
.L_x_19452:
[----:B------:R-:W-:Y:S05]  /*1440*/  BSYNC.RECONVERGENT B0 ;  /* 0x0000000000007941 */ /* 0x000fea0003800200 */
.L_x_19451:
[----:B------:R-:W-:Y:S04]  /*1450*/  BSSY.RECONVERGENT B0, `(.L_x_19454) ;  /* 0x000000f000007945 */ /* 0x000fe80003800200 */
[----:B------:R-:W-:Y:S05]  /*1460*/  @P1 BRA `(.L_x_19455) ;  /* 0x0000000000341947 */ /* 0x000fea0003800000 */
[----:B------:R-:W-:Y:S02]  /*1470*/  LEA R36, R36, R37, 0x18 ;  /* 0x0000002524247211 */ /* 0x000fe400078ec0ff */
[----:B012---:R-:W-:-:S05]  /*1480*/  LOP3.LUT R29, R0, 0x1f, RZ, 0xc0, !PT ;  /* 0x0000001f001d7812 */ /* 0x007fca00078ec0ff */
[----:B------:R-:W-:-:S07]  /*1490*/  IMAD R36, R29, 0x204, R36 ;  /* 0x000002041d247824 */ /* 0x000fce00078e0224 */
.L_x_19456:
        /* <DEDUP_REMOVED lines=10> */
.L_x_19455:
[----:B------:R-:W-:Y:S05]  /*1540*/  BSYNC.RECONVERGENT B0 ;  /* 0x0000000000007941 */ /* 0x000fea0003800200 */
.L_x_19454:
[----:B------:R-:W-:Y:S01]  /*1550*/  BAR.SYNC.DEFER_BLOCKING 0x0 ;  /* 0x0000000000007b1d */ /* 0x000fe20000010000 */
[----:B------:R-:W-:-:S09]  /*1560*/  UISETP.GE.AND UP0, UPT, UR5, 0x1, UPT ;  /* 0x000000010500788c */ /* 0x000fd2000bf06270 */
[----:B------:R-:W-:Y:S05]  /*1570*/  BRA.U !UP0, `(.L_x_19457) ;  /* 0x0000003108fc7547 */ /* 0x000fea000b800000 */
[----:B------:R-:W-:-:S09]  /*1580*/  UISETP.NE.AND UP0, UPT, UR23, 0x1, UPT ;  /* 0x000000011700788c */ /* 0x000fd2000bf05270 */
[----:B------:R-:W-:Y:S05]  /*1590*/  BRA.U UP0, `(.L_x_19458) ;  /* 0x00000011001c7547 */ /* 0x000fea000b800000 */
[----:B------:R-:W-:-:S05]  /*15a0*/  UMOV UR4, URZ ;  /* 0x000000ff00047c82 */ /* 0x000fca0008000000 */
.L_x_19478:
        /* <DEDUP_REMOVED lines=18> */
.L_x_19459:
        /* <DEDUP_REMOVED lines=10> */
.L_x_19460:
        /* <DEDUP_REMOVED lines=10> */
.L_x_19461:
        /* <DEDUP_REMOVED lines=10> */
.L_x_19462:
        /* <DEDUP_REMOVED lines=11> */
.L_x_19463:
        /* <DEDUP_REMOVED lines=11> */
.L_x_19464:
        /* <DEDUP_REMOVED lines=11> */
.L_x_19465:
        /* <DEDUP_REMOVED lines=11> */
.L_x_19466:
        /* <DEDUP_REMOVED lines=11> */
.L_x_19467:
        /* <DEDUP_REMOVED lines=11> */
.L_x_19468:
        /* <DEDUP_REMOVED lines=11> */
.L_x_19469:
        /* <DEDUP_REMOVED lines=11> */
.L_x_19470:
        /* <DEDUP_REMOVED lines=11> */
.L_x_19471:
        /* <DEDUP_REMOVED lines=11> */
.L_x_19472:
        /* <DEDUP_REMOVED lines=11> */
.L_x_19473:
        /* <DEDUP_REMOVED lines=11> */
.L_x_19474:
        /* <DEDUP_REMOVED lines=8> */
.L_x_19477:
        /* <DEDUP_REMOVED lines=71> */
.L_x_19476:
[----:B------:R-:W-:Y:S05]  /*25e0*/  BSYNC.RECONVERGENT B0 ;  /* 0x0000000000007941 */ /* 0x000fea0003800200 */
.L_x_19475:
[----:B------:R-:W-:Y:S05]  /*25f0*/  BRA.U !UP0, `(.L_x_19478) ;  /* 0xffffffed08ec7547 */ /* 0x000fea000b83ffff */
[----:B------:R-:W-:Y:S05]  /*2600*/  BRA `(.L_x_19457) ;  /* 0x0000002000d87947 */ /* 0x000fea0003800000 */
.L_x_19458:
[----:B------:R-:W-:-:S09]  /*2610*/  UISETP.GT.U32.AND UP0, UPT, UR24, 0x1f, UPT ;  /* 0x0000001f1800788c */ /* 0x000fd2000bf04070 */
[----:B------:R-:W-:Y:S05]  /*2620*/  BRA.U UP0, `(.L_x_19479) ;  /* 0x0000001100407547 */ /* 0x000fea000b800000 */
[----:B------:R-:W-:-:S05]  /*2630*/  UMOV UR4, URZ ;  /* 0x000000ff00047c82 */ /* 0x000fca0008000000 */
.L_x_19499:
        /* <DEDUP_REMOVED lines=22> */
.L_x_19480:
        /* <DEDUP_REMOVED lines=10> */
.L_x_19481:
        /* <DEDUP_REMOVED lines=10> */
.L_x_19482:
        /* <DEDUP_REMOVED lines=10> */
.L_x_19483:
        /* <DEDUP_REMOVED lines=11> */
.L_x_19484:
        /* <DEDUP_REMOVED lines=11> */
.L_x_19485:
        /* <DEDUP_REMOVED lines=11> */
.L_x_19486:
        /* <DEDUP_REMOVED lines=11> */
.L_x_19487:
        /* <DEDUP_REMOVED lines=11> */
.L_x_19488:
        /* <DEDUP_REMOVED lines=11> */
.L_x_19489:
        /* <DEDUP_REMOVED lines=11> */
.L_x_19490:
        /* <DEDUP_REMOVED lines=11> */
.L_x_19491:
        /* <DEDUP_REMOVED lines=11> */
.L_x_19492:
        /* <DEDUP_REMOVED lines=11> */
.L_x_19493:
        /* <DEDUP_REMOVED lines=10> */
.L_x_19494:
        /* <DEDUP_REMOVED lines=10> */
.L_x_19495:
        /* <DEDUP_REMOVED lines=8> */
.L_x_19498:
        /* <DEDUP_REMOVED lines=78> */
.L_x_19497:
[----:B------:R-:W-:Y:S05]  /*3700*/  BSYNC.RECONVERGENT B0 ;  /* 0x0000000000007941 */ /* 0x000fea0003800200 */
.L_x_19496:
[----:B------:R-:W-:Y:S05]  /*3710*/  BRA.U !UP5, `(.L_x_19499) ;  /* 0xffffffed0dc87547 */ /* 0x000fea000b83ffff */
[----:B------:R-:W-:Y:S05]  /*3720*/  BRA `(.L_x_19457) ;  /* 0x0000001000907947 */ /* 0x000fea0003800000 */
.L_x_19479:
[----:B-12---:R-:W-:-:S07]  /*3730*/  IMAD.MOV.U32 R30, RZ, RZ, RZ ;  /* 0x000000ffff1e7224 */ /* 0x006fce00078e00ff */
.L_x_19519:
        /* <DEDUP_REMOVED lines=28> */
.L_x_19500:
        /* <DEDUP_REMOVED lines=10> */
.L_x_19501:
        /* <DEDUP_REMOVED lines=10> */
.L_x_19502:
        /* <DEDUP_REMOVED lines=11> */
.L_x_19503:
        /* <DEDUP_REMOVED lines=11> */
.L_x_19504:
        /* <DEDUP_REMOVED lines=11> */
.L_x_19505:
        /* <DEDUP_REMOVED lines=11> */
.L_x_19506:
        /* <DEDUP_REMOVED lines=11> */
.L_x_19507:
        /* <DEDUP_REMOVED lines=11> */
.L_x_19508:
        /* <DEDUP_REMOVED lines=11> */
.L_x_19509:
        /* <DEDUP_REMOVED lines=10> */
.L_x_19510:
        /* <DEDUP_REMOVED lines=10> */
.L_x_19511:
        /* <DEDUP_REMOVED lines=10> */
.L_x_19512:
        /* <DEDUP_REMOVED lines=10> */
.L_x_19513:
        /* <DEDUP_REMOVED lines=10> */
.L_x_19514:
        /* <DEDUP_REMOVED lines=10> */
.L_x_19515:
[----:B------:R-:W-:Y:S05]  /*42d0*/  @P5 BRA `(.L_x_19516) ;  /* 0x0000000400a05947 */ /* 0x000fea0003800000 */
[----:B------:R-:W-:-:S07]  /*42e0*/  MOV R33, R2 ;  /* 0x0000000200217202 */ /* 0x000fce0000000f00 */
.L_x_19518:
        /* <DEDUP_REMOVED lines=68> */
.L_x_19517:
        /* <DEDUP_REMOVED lines=35> */
.L_x_19516:
[----:B------:R-:W-:Y:S05]  /*4960*/  @!P3 BRA `(.L_x_19519) ;  /* 0xffffffec0074b947 */ /* 0x000fea000383ffff */
.L_x_19457:
        /* <DEDUP_REMOVED lines=35> */
.L_x_19521:
[----:B------:R-:W-:Y:S05]  /*4ba0*/  BSYNC.RECONVERGENT B0 ;  /* 0x0000000000007941 */ /* 0x000fea0003800200 */
.L_x_19520:
[----:B------:R-:W-:Y:S04]  /*4bb0*/  BSSY.RECONVERGENT B0, `(.L_x_19522) ;  /* 0x000001d000007945 */ /* 0x000fe80003800200 */
[----:B------:R-:W-:Y:S05]  /*4bc0*/  @!P4 BRA `(.L_x_19523) ;  /* 0x00000000006cc947 */ /* 0x000fea0003800000 */
[----:B0-----:R-:W0:Y:S01]  /*4bd0*/  S2R R37, SR_CgaCtaId ;  /* 0x0000000000257919 */ /* 0x001e220000008800 */
[----:B-1-3--:R-:W-:-:S05]  /*4be0*/  MOV R28, 0x400 ;  /* 0x00000400001c7802 */ /* 0x00afca0000000f00 */
[----:B------:R-:W-:-:S05]  /*4bf0*/  VIADD R28, R28, 0x5080 ;  /* 0x000050801c1c7836 */ /* 0x000fca0000000000 */
[----:B0-----:R-:W-:-:S07]  /*4c00*/  LEA R37, R37, R28, 0x18 ;  /* 0x0000001c25257211 */ /* 0x001fce00078ec0ff */
.L_x_19524:
        /* <DEDUP_REMOVED lines=23> */
.L_x_19523:
[----:B------:R-:W-:Y:S05]  /*4d80*/  BSYNC.RECONVERGENT B0 ;  /* 0x0000000000007941 */ /* 0x000fea0003800200 */
.L_x_19522:
[----:B------:R-:W5:Y:S02]  /*4d90*/  LDCU UR4, c[0x0][0x374] ;  /* 0x00006e80ff0477ac */ /* 0x000f640008000800 */
[----:B-----5:R-:W-:Y:S02]  /*4da0*/  UIADD3 UR10, UPT, UPT, UR4, UR10, URZ ;  /* 0x0000000a040a7290 */ /* 0x020fe4000fffe0ff */
[----:B------:R-:W-:-:S04]  /*4db0*/  USHF.L.U32 UR4, UR4, 0x1, URZ ;  /* 0x0000000104047899 */ /* 0x000fc800080006ff */
[----:B------:R-:W-:-:S09]  /*4dc0*/  UISETP.GE.U32.AND UP0, UPT, UR10, UR4, UPT ;  /* 0x000000040a00728c */ /* 0x000fd2000bf06070 */
[----:B------:R-:W-:Y:S05]  /*4dd0*/  BRA.U !UP0, `(.L_x_19525) ;  /* 0xffffffbd08f07547 */ /* 0x000fea000b83ffff */
[----:B------:R-:W-:Y:S05]  /*4de0*/  EXIT ;  /* 0x000000000000794d */ /* 0x000fea0003800000 */
        .weak           $__internal_87_$__cuda_sm20_div_u16
        .type           $__internal_87_$__cuda_sm20_div_u16,@function
        .size           $__internal_87_$__cuda_sm20_div_u16,(.L_x_58038 - $__internal_87_$__cuda_sm20_div_u16)
$__internal_87_$__cuda_sm20_div_u16:
        /* <DEDUP_REMOVED lines=18> */
[----:B------:R-:W-:Y:S06]  /*4f10*/  RET.REL.NODEC R10 `(_Z9cuda_gemmIiLi256ELi2ELi1ELi1024ELi128ELi128ELi32ELi1ELi0EEviiiPT_S1_S1_ii) ;  /* 0xffffffb00a387950 */ /* 0x000fec0003c3ffff */
.L_x_19526:
        /* <DEDUP_REMOVED lines=14> */
.L_x_58038:


//--------------------- .text._Z9cuda_gemmIiLi256ELi2ELi1ELi1024ELi128ELi128ELi32ELi0ELi1EEviiiPT_S1_S1_ii --------------------------
	.section	.text._Z9cuda_gemmIiLi256ELi2ELi1ELi1024ELi128ELi128ELi32ELi0ELi1EEviiiPT_S1_S1_ii,"ax",@progbits
	.align	128
        .global         _Z9cuda_gemmIiLi256ELi2ELi1ELi1024ELi128ELi128ELi32ELi0ELi1EEviiiPT_S1_S1_ii
        .type           _Z9cuda_gemmIiLi256ELi2ELi1ELi1024ELi128ELi128ELi32ELi0ELi1EEviiiPT_S1_S1_ii,@function
        .size           _Z9cuda_gemmIiLi256ELi2ELi1ELi1024ELi128ELi128ELi32ELi0ELi1EEviiiPT_S1_S1_ii,(.L_x_58039 - _Z9cuda_gemmIiLi256ELi2ELi1ELi1024ELi128ELi128ELi32ELi0ELi1EEviiiPT_S1_S1_ii)
        .other          _Z9cuda_gemmIiLi256ELi2ELi1ELi1024ELi128ELi128ELi32ELi0ELi1EEviiiPT_S1_S1_ii,@"STO_CUDA_ENTRY STV_DEFAULT"
_Z9cuda_gemmIiLi256ELi2ELi1ELi1024ELi128ELi128ELi32ELi0ELi1EEviiiPT_S1_S1_ii:
.text._Z9cuda_gemmIiLi256ELi2ELi1ELi1024ELi128ELi128ELi32ELi0ELi1EEviiiPT_S1_S1_ii:
        /* <DEDUP_REMOVED lines=40> */
.L_x_19527:
[----:B------:R-:W0:Y:S02]  /*0280*/  S2UR UR5, SR_CTAID.X ;  /* 0x00000000000579c3 */ /* 0x000e240000002500 */
[----:B0-----:R-:W-:Y:S02]  /*0290*/  USHF.R.U32.HI UR4, URZ, 0x6, UR5 ;  /* 0x00000006ff047899 */ /* 0x001fe40008011605 */
[----:B------:R-:W-:-:S12]  /*02a0*/  ULOP3.LUT UR5, UR5, 0x3f, URZ, 0xc0, !UPT ;  /* 0x0000003f05057892 */ /* 0x000fd8000f8ec0ff */
.L_x_19528:
        /* <DEDUP_REMOVED lines=36> */
[----:B------:R-:W-:Y:S05]  /*04f0*/  CALL.REL.NOINC `($__internal_88_$__cuda_sm20_div_u16) ;  /* 0x0000001c00207944 */ /* 0x000fea0003c00000 */
        /* <DEDUP_REMOVED lines=36> */
[----:B------:R-:W-:Y:S05]  /*0740*/  CALL.REL.NOINC `($__internal_88_$__cuda_sm20_div_u16) ;  /* 0x00000018008c7944 */ /* 0x000fea0003c00000 */
        /* <DEDUP_REMOVED lines=34> */
.L_x_19549:
        /* <DEDUP_REMOVED lines=36> */
.L_x_19530:
[----:B0-----:R-:W-:Y:S05]  /*0bb0*/  BSYNC.RECONVERGENT B0 ;  /* 0x0000000000007941 */ /* 0x001fea0003800200 */
.L_x_19529:
        /* <DEDUP_REMOVED lines=9> */
.L_x_19532:
        /* <DEDUP_REMOVED lines=28> */
.L_x_19531:
        /* <DEDUP_REMOVED lines=19> */
.L_x_19534:
[----:B------:R-:W-:Y:S05]  /*0f40*/  BSYNC.RECONVERGENT B0 ;  /* 0x0000000000007941 */ /* 0x000fea0003800200 */
.L_x_19533:
[----:B------:R-:W-:Y:S04]  /*0f50*/  BSSY.RECONVERGENT B0, `(.L_x_19535) ;  /* 0x0000010000007945 */ /* 0x000fe80003800200 */
[----:B------:R-:W-:Y:S05]  /*0f60*/  @!P1 BRA `(.L_x_19536) ;  /* 0x0000000000389947 */ /* 0x000fea0003800000 */
[----:B------:R-:W-:Y:S01]  /*0f70*/  UIADD3 UR7, UPT, UPT, UR21, 0x5080, URZ ;  /* 0x0000508015077890 */ /* 0x000fe2000fffe0ff */
[----:B------:R-:W-:-:S05]  /*0f80*/  IMAD.U32 R4, RZ, RZ, UR10 ;  /* 0x0000000aff047e24 */ /* 0x000fca000f8e00ff */
[----:B------:R-:W-:-:S04]  /*0f90*/  MOV R7, UR7 ;  /* 0x0000000700077c02 */ /* 0x000fc80008000f00 */
[----:B------:R-:W-:-:S07]  /*0fa0*/  LEA R7, R4, R7, 0x18 ;  /* 0x0000000704077211 */ /* 0x000fce00078ec0ff */
.L_x_19537:
        /* <DEDUP_REMOVED lines=10> */
.L_x_19536:
[----:B------:R-:W-:Y:S05]  /*1050*/  BSYNC.RECONVERGENT B0 ;  /* 0x0000000000007941 */ /* 0x000fea0003800200 */
.L_x_19535:
        /* <DEDUP_REMOVED lines=27> */
.L_x_19539:
[----:B------:R-:W-:Y:S05]  /*1210*/  BSYNC.RECONVERGENT B0 ;  /* 0x0000000000007941 */ /* 0x000fea0003800200 */
.L_x_19538:
[----:B------:R-:W-:Y:S01]  /*1220*/  BSSY.RECONVERGENT B0, `(.L_x_19540) ;  /* 0x000001d000007945 */ /* 0x000fe20003800200 */
.L_x_19541:
        /* <DEDUP_REMOVED lines=29> */
.L_x_19540:
        /* <DEDUP_REMOVED lines=27> */
.L_x_19543:
        /* <DEDUP_REMOVED lines=57> */
.L_x_19554:
        /* <DEDUP_REMOVED lines=55> */
.L_x_19545:
[----:B------:R-:W-:Y:S05]  /*1cb0*/  BSYNC.RECONVERGENT B0 ;  /* 0x0000000000007941 */ /* 0x000fea0003800200 */
.L_x_19544:
[----:B------:R-:W-:Y:S04]  /*1cc0*/  BSSY.RECONVERGENT B0, `(.L_x_19546) ;  /* 0x000002d000007945 */ /* 0x000fe80003800200 */
[----:B------:R-:W-:Y:S05]  /*1cd0*/  @!P1 BRA `(.L_x_19547) ;  /* 0x0000000000ac9947 */ /* 0x000fea0003800000 */
[----:B--2---:R-:W1:Y:S01]  /*1ce0*/  S2R R3, SR_CgaCtaId ;  /* 0x0000000000037919 */ /* 0x004e620000008800 */
[----:B------:R-:W-:-:S04]  /*1cf0*/  MOV R2, 0x400 ;  /* 0x0000040000027802 */ /* 0x000fc80000000f00 */
[----:B------:R-:W-:-:S04]  /*1d00*/  IADD3 R2, PT, PT, R2, 0x5080, RZ ;  /* 0x0000508002027810 */ /* 0x000fc80007ffe0ff */
[----:B-1----:R-:W-:-:S07]  /*1d10*/  LEA R28, R3, R2, 0x18 ;  /* 0x00000002031c7211 */ /* 0x002fce00078ec0ff */
.L_x_19548:
        /* <DEDUP_REMOVED lines=39> */
.L_x_19547:
[----:B------:R-:W-:Y:S05]  /*1f90*/  BSYNC.RECONVERGENT B0 ;  /* 0x0000000000007941 */ /* 0x000fea0003800200 */
.L_x_19546:
[----:B------:R-:W-:Y:S02]  /*1fa0*/  USHF.L.U32 UR7, UR17, 0x1, URZ ;  /* 0x0000000111077899 */ /* 0x000fe400080006ff */
[----:B------:R-:W-:-:S04]  /*1fb0*/  UIADD3 UR6, UPT, UPT, UR17, UR6, URZ ;  /* 0x0000000611067290 */ /* 0x000fc8000fffe0ff */
[----:B------:R-:W-:-:S09]  /*1fc0*/  UISETP.GE.U32.AND UP0, UPT, UR6, UR7, UPT ;  /* 0x000000070600728c */ /* 0x000fd2000bf06070 */
[----:B------:R-:W-:Y:S05]  /*1fd0*/  BRA.U !UP0, `(.L_x_19549) ;  /* 0xffffffe908647547 */ /* 0x000fea000b83ffff */
[----:B------:R-:W-:Y:S05]  /*1fe0*/  EXIT ;  /* 0x000000000000794d */ /* 0x000fea0003800000 */
.L_x_19542:
        /* <DEDUP_REMOVED lines=8> */
.L_x_19551:
[----:B------:R-:W-:Y:S05]  /*2070*/  BSYNC B0 ;  /* 0x0000000000007941 */ /* 0x000fea0003800000 */
.L_x_19550:
        /* <DEDUP_REMOVED lines=8> */
.L_x_19552:
[----:B------:R-:W-:Y:S01]  /*2100*/  IMAD.MOV.U32 R41, RZ, RZ, 0x1 ;  /* 0x00000001ff297424 */ /* 0x000fe200078e00ff */
[----:B------:R-:W-:-:S05]  /*2110*/  MOV R37, R40 ;  /* 0x0000002800257202 */ /* 0x000fca0000000f00 */
[----:B------:R-:W-:-:S05]  /*2120*/  IMAD.IADD R37, R38, 0x1, R37 ;  /* 0x0000000126257824 */ /* 0x000fca00078e0225 */
[----:B------:R-:W-:-:S07]  /*2130*/  MOV R38, R37 ;  /* 0x0000002500267202 */ /* 0x000fce0000000f00 */
[----:B------:R-:W-:Y:S05]  /*2140*/  WARPSYNC.COLLECTIVE R39, `(.L_x_19553) ;  /* 0x0000000027087348 */ /* 0x000fea0003c00000 */
[----:B------:R0:W1:Y:S02]  /*2150*/  SHFL.DOWN P6, R40, R38, R41, R42 ;  /* 0x0800002926287389 */ /* 0x00006400000c002a */
[----:B01----:R-:W-:Y:S05]  /*2160*/  ENDCOLLECTIVE ;  /* 0x000000000000791b */ /* 0x003fea0003800000 */
.L_x_19553:
[----:B------:R-:W-:Y:S05]  /*2170*/  BRA `(.L_x_19554) ;  /* 0xfffffff400f07947 */ /* 0x000fea000383ffff */
        .weak           $__internal_88_$__cuda_sm20_div_u16
        .type           $__internal_88_$__cuda_sm20_div_u16,@function
        .size           $__internal_88_$__cuda_sm20_div_u16,(.L_x_58039 - $__internal_88_$__cuda_sm20_div_u16)
$__internal_88_$__cuda_sm20_div_u16:
        /* <DEDUP_REMOVED lines=18> */
[----:B------:R-:W-:Y:S06]  /*22a0*/  RET.REL.NODEC R8 `(_Z9cuda_gemmIiLi256ELi2ELi1ELi1024ELi128ELi128ELi32ELi0ELi1EEviiiPT_S1_S1_ii) ;  /* 0xffffffdc08547950 */ /* 0x000fec0003c3ffff */
.L_x_19555:
        /* <DEDUP_REMOVED lines=13> */
.L_x_58039:


//--------------------- .text._Z9cuda_gemmIiLi256ELi2ELi1ELi1024ELi128ELi128ELi32ELi0ELi0EEviiiPT_S1_S1_ii --------------------------
	.section	.text._Z9cuda_gemmIiLi256ELi2ELi1ELi1024ELi128ELi128ELi32ELi0ELi0EEviiiPT_S1_S1_ii,"ax",@progbits
	.align	128
        .global         _Z9cuda_gemmIiLi256ELi2ELi1ELi1024ELi128ELi128ELi32ELi0ELi0EEviiiPT_S1_S1_ii
        .type           _Z9cuda_gemmIiLi256ELi2ELi1ELi1024ELi128ELi128ELi32ELi0ELi0EEviiiPT_S1_S1_ii,@function
        .size           _Z9cuda_gemmIiLi256ELi2ELi1ELi1024ELi128ELi128ELi32ELi0ELi0EEviiiPT_S1_S1_ii,(.L_x_58040 - _Z9cuda_gemmIiLi256ELi2ELi1ELi1024ELi128ELi128ELi32ELi0ELi0EEviiiPT_S1_S1_ii)
        .other          _Z9cuda_gemmIiLi256ELi2ELi1ELi1024ELi128ELi128ELi32ELi0ELi0EEviiiPT_S1_S1_ii,@"STO_CUDA_ENTRY STV_DEFAULT"
_Z9cuda_gemmIiLi256ELi2ELi1ELi1024ELi128ELi128ELi32ELi0ELi0EEviiiPT_S1_S1_ii:
.text._Z9cuda_gemmIiLi256ELi2ELi1ELi1024ELi128ELi128ELi32ELi0ELi0EEviiiPT_S1_S1_ii:
        /* <DEDUP_REMOVED lines=41> */
.L_x_19556:
[----:B------:R-:W0:Y:S02]  /*0290*/  S2UR UR10, SR_CTAID.X ;  /* 0x00000000000a79c3 */ /* 0x000e240000002500 */
[----:B0-----:R-:W-:Y:S02]  /*02a0*/  USHF.R.U32.HI UR7, URZ, 0x6, UR10 ;  /* 0x00000006ff077899 */ /* 0x001fe4000801160a */
[----:B------:R-:W-:-:S12]  /*02b0*/  ULOP3.LUT UR10, UR10, 0x3f, URZ, 0xc0, !UPT ;  /* 0x0000003f0a0a7892 */ /* 0x000fd8000f8ec0ff */
.L_x_19557:
        /* <DEDUP_REMOVED lines=117> */
[----:B------:R-:W-:Y:S05]  /*0a10*/  CALL.REL.NOINC `($__internal_89_$__cuda_sm20_div_u16) ;  /* 0x00000050001c7944 */ /* 0x000fea0003c00000 */
        /* <DEDUP_REMOVED lines=96> */
.L_x_19638:
        /* <DEDUP_REMOVED lines=38> */
.L_x_19559:
[----:B------:R-:W-:Y:S05]  /*1280*/  BSYNC.RECONVERGENT B0 ;  /* 0x0000000000007941 */ /* 0x000fea0003800200 */
.L_x_19558:
[C---:B------:R-:W-:Y:S01]  /*1290*/  VIADD R55, R52.reuse, UR19 ;  /* 0x0000001334377c36 */ /* 0x040fe20008000000 */
[----:B------:R-:W-:Y:S01]  /*12a0*/  BSSY.RECONVERGENT B0, `(.L_x_19560) ;  /* 0x0000019000007945 */ /* 0x000fe20003800200 */
[----:B------:R-:W-:Y:S02]  /*12b0*/  IMAD R54, R52, 0x4, R33 ;  /* 0x0000000434367824 */ /* 0x000fe400078e0221 */
[----:B-1----:R-:W-:-:S07]  /*12c0*/  IMAD R55, R32, UR9, R55 ;  /* 0x0000000920377c24 */ /* 0x002fce000f8e0237 */
.L_x_19561:
        /* <DEDUP_REMOVED lines=23> */
.L_x_19560:
        /* <DEDUP_REMOVED lines=21> */
.L_x_19563:
[----:B------:R-:W-:Y:S05]  /*1590*/  BSYNC.RECONVERGENT B0 ;  /* 0x0000000000007941 */ /* 0x000fea0003800200 */
.L_x_19562:
[----:B------:R-:W-:Y:S04]  /*15a0*/  BSSY.RECONVERGENT B0, `(.L_x_19564) ;  /* 0x000000e000007945 */ /* 0x000fe80003800200 */
[----:B------:R-:W-:Y:S05]  /*15b0*/  @!P1 BRA `(.L_x_19565) ;  /* 0x0000000000309947 */ /* 0x000fea0003800000 */
[----:B01----:R-:W-:-:S05]  /*15c0*/  VIADD R29, R49, 0x5080 ;  /* 0x00005080311d7836 */ /* 0x003fca0000000000 */
[----:B------:R-:W-:-:S07]  /*15d0*/  LEA R33, R50, R29, 0x18 ;  /* 0x0000001d32217211 */ /* 0x000fce00078ec0ff */
.L_x_19566:
        /* <DEDUP_REMOVED lines=10> */
.L_x_19565:
[----:B------:R-:W-:Y:S05]  /*1680*/  BSYNC.RECONVERGENT B0 ;  /* 0x0000000000007941 */ /* 0x000fea0003800200 */
.L_x_19564:
        /* <DEDUP_REMOVED lines=11> */
.L_x_19569:
        /* <DEDUP_REMOVED lines=9> */
.L_x_19568:
[----:B--2---:R-:W-:Y:S05]  /*17d0*/  BSYNC.RECONVERGENT B0 ;  /* 0x0000000000007941 */ /* 0x004fea0003800200 */
.L_x_19567:
[----:B------:R-:W-:Y:S01]  /*17e0*/  BAR.SYNC.DEFER_BLOCKING 0x0 ;  /* 0x0000000000007b1d */ /* 0x000fe20000010000 */
[----:B------:R-:W-:-:S09]  /*17f0*/  UISETP.GE.AND UP0, UPT, UR5, 0x1, UPT ;  /* 0x000000010500788c */ /* 0x000fd2000bf06270 */
[----:B------:R-:W-:Y:S05]  /*1800*/  BRA.U !UP0, `(.L_x_19570) ;  /* 0x0000003108c07547 */ /* 0x000fea000b800000 */
[----:B------:R-:W-:-:S09]  /*1810*/  UISETP.NE.AND UP0, UPT, UR20, 0x1, UPT ;  /* 0x000000011400788c */ /* 0x000fd2000bf05270 */
[----:B------:R-:W-:Y:S05]  /*1820*/  BRA.U UP0, `(.L_x_19571) ;  /* 0x00000011001c7547 */ /* 0x000fea000b800000 */
[----:B------:R-:W-:-:S05]  /*1830*/  UMOV UR4, URZ ;  /* 0x000000ff00047c82 */ /* 0x000fca0008000000 */
.L_x_19591:
        /* <DEDUP_REMOVED lines=20> */
.L_x_19572:
        /* <DEDUP_REMOVED lines=10> */
.L_x_19573:
        /* <DEDUP_REMOVED lines=10> */
.L_x_19574:
        /* <DEDUP_REMOVED lines=10> */
.L_x_19575:
        /* <DEDUP_REMOVED lines=10> */
.L_x_19576:
        /* <DEDUP_REMOVED lines=11> */
.L_x_19577:
        /* <DEDUP_REMOVED lines=11> */
.L_x_19578:
        /* <DEDUP_REMOVED lines=11> */
.L_x_19579:
        /* <DEDUP_REMOVED lines=11> */
.L_x_19580:
        /* <DEDUP_REMOVED lines=11> */
.L_x_19581:
        /* <DEDUP_REMOVED lines=11> */
.L_x_19582:
        /* <DEDUP_REMOVED lines=11> */
.L_x_19583:
        /* <DEDUP_REMOVED lines=11> */
.L_x_19584:
        /* <DEDUP_REMOVED lines=11> */
.L_x_19585:
        /* <DEDUP_REMOVED lines=11> */
.L_x_19586:
        /* <DEDUP_REMOVED lines=11> */
.L_x_19587:
        /* <DEDUP_REMOVED lines=9> */
.L_x_19590:
        /* <DEDUP_REMOVED lines=69> */
.L_x_19589:
[----:B------:R-:W-:Y:S05]  /*2870*/  BSYNC.RECONVERGENT B0 ;  /* 0x0000000000007941 */ /* 0x000fea0003800200 */
.L_x_19588:
[----:B------:R-:W-:Y:S05]  /*2880*/  BRA.U !UP0, `(.L_x_19591) ;  /* 0xffffffed08ec7547 */ /* 0x000fea000b83ffff */
[----:B------:R-:W-:Y:S05]  /*2890*/  BRA `(.L_x_19570) ;  /* 0x00000020009c7947 */ /* 0x000fea0003800000 */
.L_x_19571:
[----:B------:R-:W-:-:S13]  /*28a0*/  ISETP.GT.U32.AND P0, PT, R31, 0x1f, PT ;  /* 0x0000001f1f00780c */ /* 0x000fda0003f04070 */
[----:B------:R-:W-:Y:S05]  /*28b0*/  @P0 BRA `(.L_x_19592) ;  /* 0x0000001000140947 */ /* 0x000fea0003800000 */
[----:B------:R-:W-:-:S05]  /*28c0*/  UMOV UR4, URZ ;  /* 0x000000ff00047c82 */ /* 0x000fca0008000000 */
.L_x_19612:
        /* <DEDUP_REMOVED lines=20> */
.L_x_19593:
        /* <DEDUP_REMOVED lines=10> */
.L_x_19594:
        /* <DEDUP_REMOVED lines=10> */
.L_x_19595:
        /* <DEDUP_REMOVED lines=10> */
.L_x_19596:
        /* <DEDUP_REMOVED lines=10> */
.L_x_19597:
        /* <DEDUP_REMOVED lines=11> */
.L_x_19598:
        /* <DEDUP_REMOVED lines=11> */
.L_x_19599:
        /* <DEDUP_REMOVED lines=11> */
.L_x_19600:
        /* <DEDUP_REMOVED lines=11> */
.L_x_19601:
        /* <DEDUP_REMOVED lines=11> */
.L_x_19602:
        /* <DEDUP_REMOVED lines=11> */
.L_x_19603:
        /* <DEDUP_REMOVED lines=11> */
.L_x_19604:
        /* <DEDUP_REMOVED lines=11> */
.L_x_19605:
        /* <DEDUP_REMOVED lines=11> */
.L_x_19606:
        /* <DEDUP_REMOVED lines=11> */
.L_x_19607:
        /* <DEDUP_REMOVED lines=11> */
.L_x_19608:
        /* <DEDUP_REMOVED lines=9> */
.L_x_19611:
        /* <DEDUP_REMOVED lines=67> */
.L_x_19610:
[----:B------:R-:W-:Y:S05]  /*38e0*/  BSYNC.RECONVERGENT B0 ;  /* 0x0000000000007941 */ /* 0x000fea0003800200 */
.L_x_19609:
[----:B------:R-:W-:Y:S05]  /*38f0*/  BRA.U !UP0, `(.L_x_19612) ;  /* 0xffffffed08f47547 */ /* 0x000fea000b83ffff */
[----:B------:R-:W-:Y:S05]  /*3900*/  BRA `(.L_x_19570) ;  /* 0x0000001000807947 */ /* 0x000fea0003800000 */
.L_x_19592:
[----:B-1----:R-:W-:-:S07]  /*3910*/  IMAD.MOV.U32 R30, RZ, RZ, RZ ;  /* 0x000000ffff1e7224 */ /* 0x002fce00078e00ff */
.L_x_19632:
        /* <DEDUP_REMOVED lines=19> */
.L_x_19613:
        /* <DEDUP_REMOVED lines=10> */
.L_x_19614:
        /* <DEDUP_REMOVED lines=10> */
.L_x_19615:
        /* <DEDUP_REMOVED lines=10> */
.L_x_19616:
        /* <DEDUP_REMOVED lines=11> */
.L_x_19617:
        /* <DEDUP_REMOVED lines=11> */
.L_x_19618:
        /* <DEDUP_REMOVED lines=11> */
.L_x_19619:
        /* <DEDUP_REMOVED lines=11> */
.L_x_19620:
        /* <DEDUP_REMOVED lines=11> */
.L_x_19621:
        /* <DEDUP_REMOVED lines=11> */
.L_x_19622:
        /* <DEDUP_REMOVED lines=11> */
.L_x_19623:
        /* <DEDUP_REMOVED lines=11> */
.L_x_19624:
        /* <DEDUP_REMOVED lines=11> */
.L_x_19625:
        /* <DEDUP_REMOVED lines=11> */
.L_x_19626:
        /* <DEDUP_REMOVED lines=11> */
.L_x_19627:
        /* <DEDUP_REMOVED lines=11> */
.L_x_19628:
[----:B------:R-:W-:Y:S05]  /*4470*/  @P4 BRA `(.L_x_19629) ;  /* 0x0000000400a04947 */ /* 0x000fea0003800000 */
[----:B------:R-:W-:-:S07]  /*4480*/  MOV R34, R2 ;  /* 0x0000000200227202 */ /* 0x000fce0000000f00 */
.L_x_19631:
        /* <DEDUP_REMOVED lines=68> */
.L_x_19630:
        /* <DEDUP_REMOVED lines=35> */
.L_x_19629:
[----:B------:R-:W-:Y:S05]  /*4b00*/  @!P5 BRA `(.L_x_19632) ;  /* 0xffffffec0084d947 */ /* 0x000fea000383ffff */
.L_x_19570:
        /* <DEDUP_REMOVED lines=121> */
.L_x_19634:
[----:B------:R-:W-:Y:S05]  /*52a0*/  BSYNC.RECONVERGENT B0 ;  /* 0x0000000000007941 */ /* 0x000fea0003800200 */
.L_x_19633:
        /* <DEDUP_REMOVED lines=14> */
.L_x_19637:
        /* <DEDUP_REMOVED lines=105> */
.L_x_19636:
[----:B------:R-:W-:Y:S05]  /*5a20*/  BSYNC.RECONVERGENT B0 ;  /* 0x0000000000007941 */ /* 0x000fea0003800200 */
.L_x_19635:
[----:B------:R-:W3:Y:S02]  /*5a30*/  LDCU UR4, c[0x0][0x374] ;  /* 0x00006e80ff0477ac */ /* 0x000ee40008000800 */
[----:B---3--:R-:W-:Y:S02]  /*5a40*/  UIADD3 UR9, UPT, UPT, UR4, UR9, URZ ;  /* 0x0000000904097290 */ /* 0x008fe4000fffe0ff */
[----:B------:R-:W-:-:S04]  /*5a50*/  USHF.L.U32 UR4, UR4, 0x1, URZ ;  /* 0x0000000104047899 */ /* 0x000fc800080006ff */
[----:B------:R-:W-:-:S09]  /*5a60*/  UISETP.GE.U32.AND UP0, UPT, UR9, UR4, UPT ;  /* 0x000000040900728c */ /* 0x000fd2000bf06070 */
[----:B------:R-:W-:Y:S05]  /*5a70*/  BRA.U !UP0, `(.L_x_19638) ;  /* 0xffffffb508687547 */ /* 0x000fea000b83ffff */
[----:B------:R-:W-:Y:S05]  /*5a80*/  EXIT ;  /* 0x000000000000794d */ /* 0x000fea0003800000 */
        .weak           $__internal_89_$__cuda_sm20_div_u16
        .type           $__internal_89_$__cuda_sm20_div_u16,@function
        .size           $__internal_89_$__cuda_sm20_div_u16,(.L_x_58040 - $__internal_89_$__cuda_sm20_div_u16)
$__internal_89_$__cuda_sm20_div_u16:
        /* <DEDUP_REMOVED lines=18> */
[----:B------:R-:W-:Y:S06]  /*5bb0*/  RET.REL.NODEC R8 `(_Z9cuda_gemmIiLi256ELi2ELi1ELi1024ELi128ELi128ELi32ELi0ELi0EEviiiPT_S1_S1_ii) ;  /* 0xffffffa408107950 */ /* 0x000fec0003c3ffff */
.L_x_19639:
        /* <DEDUP_REMOVED lines=12> */
.L_x_58040:


//--------------------- .text._Z9cuda_gemmIiLi256ELi2ELi1ELi1024ELi64ELi64ELi32ELi1ELi1EEviiiPT_S1_S1_ii --------------------------
	.section	.text._Z9cuda_gemmIiLi256ELi2ELi1ELi1024ELi64ELi64ELi32ELi1ELi1EEviiiPT_S1_S1_ii,"ax",@progbits
	.align	128
        .global         _Z9cuda_gemmIiLi256ELi2ELi1ELi1024ELi64ELi64ELi32ELi1ELi1EEviiiPT_S1_S1_ii
        .type           _Z9cuda_gemmIiLi256ELi2ELi1ELi1024ELi64ELi64ELi32ELi1ELi1EEviiiPT_S1_S1_ii,@function
        .size           _Z9cuda_gemmIiLi256ELi2ELi1ELi1024ELi64ELi64ELi32ELi1ELi1EEviiiPT_S1_S1_ii,(.L_x_58041 - _Z9cuda_gemmIiLi256ELi2ELi1ELi1024ELi64ELi64ELi32ELi1ELi1EEviiiPT_S1_S1_ii)
        .other          _Z9cuda_gemmIiLi256ELi2ELi1ELi1024ELi64ELi64ELi32ELi1ELi1EEviiiPT_S1_S1_ii,@"STO_CUDA_ENTRY STV_DEFAULT"
_Z9cuda_gemmIiLi256ELi2ELi1ELi1024ELi64ELi64ELi32ELi1ELi1EEviiiPT_S1_S1_ii:
.text._Z9cuda_gemmIiLi256ELi2ELi1ELi1024ELi64ELi64ELi32ELi1ELi1EEviiiPT_S1_S1_ii:
        /* <DEDUP_REMOVED lines=28> */
[----:B------:R-:W-:Y:S05]  /*01c0*/  CALL.REL.NOINC `($__internal_90_$__cuda_sm20_div_u16) ;  /* 0x0000001c00707944 */ /* 0x000fea0003c00000 */
        /* <DEDUP_REMOVED lines=8> */
[----:B------:R-:W-:Y:S05]  /*0250*/  CALL.REL.NOINC `($__internal_90_$__cuda_sm20_div_u16) ;  /* 0x0000001c004c7944 */ /* 0x000fea0003c00000 */
        /* <DEDUP_REMOVED lines=13> */
[----:B------:R-:W-:Y:S05]  /*0330*/  CALL.REL.NOINC `($__internal_90_$__cuda_sm20_div_u16) ;  /* 0x0000001c00147944 */ /* 0x000fea0003c00000 */
        /* <DEDUP_REMOVED lines=10> */
.L_x_19660:
        /* <DEDUP_REMOVED lines=36> */
.L_x_19641:
[----:B------:R-:W-:Y:S05]  /*0620*/  BSYNC.RECONVERGENT B0 ;  /* 0x0000000000007941 */ /* 0x000fea0003800200 */
.L_x_19640:
[----:B------:R-:W2:Y:S01]  /*0630*/  S2UR UR9, SR_CgaCtaId ;  /* 0x00000000000979c3 */ /* 0x000ea20000008800 */
[----:B------:R-:W-:Y:S01]  /*0640*/  UMOV UR19, 0x400 ;  /* 0x0000040000137882 */ /* 0x000fe20000000000 */
[----:B------:R-:W-:Y:S01]  /*0650*/  BSSY.RECONVERGENT B0, `(.L_x_19642) ;  /* 0x0000020000007945 */ /* 0x000fe20003800200 */
[----:B------:R-:W-:Y:S01]  /*0660*/  UIADD3 UR8, UPT, UPT, UR19, 0x2080, URZ ;  /* 0x0000208013087890 */ /* 0x000fe2000fffe0ff */
[----:B------:R-:W-:-:S03]  /*0670*/  IADD3 R23, PT, PT, R20, UR7, RZ ;  /* 0x0000000714177c10 */ /* 0x000fc6000fffe0ff */
[----:B--2---:R-:W-:-:S06]  /*0680*/  ULEA UR8, UR9, UR8, 0x18 ;  /* 0x0000000809087291 */ /* 0x004fcc000f8ec0ff */
[----:B------:R-:W-:-:S07]  /*0690*/  LEA R21, R20, UR8, 0x2 ;  /* 0x0000000814157c11 */ /* 0x000fce000f8e10ff */
.L_x_19643:
        /* <DEDUP_REMOVED lines=28> */
.L_x_19642:
        /* <DEDUP_REMOVED lines=23> */
.L_x_19645:
[----:B-1----:R-:W-:Y:S05]  /*09d0*/  BSYNC.RECONVERGENT B0 ;  /* 0x0000000000007941 */ /* 0x002fea0003800200 */
.L_x_19644:
[----:B------:R-:W-:Y:S04]  /*09e0*/  BSSY.RECONVERGENT B0, `(.L_x_19646) ;  /* 0x0000010000007945 */ /* 0x000fe80003800200 */
[----:B------:R-:W-:Y:S05]  /*09f0*/  @!P1 BRA `(.L_x_19647) ;  /* 0x0000000000389947 */ /* 0x000fea0003800000 */
[----:B------:R-:W-:Y:S01]  /*0a00*/  UIADD3 UR10, UPT, UPT, UR19, 0x3080, URZ ;  /* 0x00003080130a7890 */ /* 0x000fe2000fffe0ff */
[----:B------:R-:W-:-:S05]  /*0a10*/  IMAD.U32 R14, RZ, RZ, UR9 ;  /* 0x00000009ff0e7e24 */ /* 0x000fca000f8e00ff */
[----:B------:R-:W-:-:S05]  /*0a20*/  IMAD.U32 R17, RZ, RZ, UR10 ;  /* 0x0000000aff117e24 */ /* 0x000fca000f8e00ff */
[----:B------:R-:W-:-:S07]  /*0a30*/  LEA R17, R14, R17, 0x18 ;  /* 0x000000110e117211 */ /* 0x000fce00078ec0ff */
.L_x_19648:
        /* <DEDUP_REMOVED lines=10> */
.L_x_19647:
[----:B------:R-:W-:Y:S05]  /*0ae0*/  BSYNC.RECONVERGENT B0 ;  /* 0x0000000000007941 */ /* 0x000fea0003800200 */
.L_x_19646:
        /* <DEDUP_REMOVED lines=26> */
.L_x_19650:
[----:B------:R-:W-:Y:S05]  /*0c90*/  BSYNC.RECONVERGENT B0 ;  /* 0x0000000000007941 */ /* 0x000fea0003800200 */
.L_x_19649:
[----:B------:R-:W-:Y:S01]  /*0ca0*/  BSSY.RECONVERGENT B0, `(.L_x_19651) ;  /* 0x000001c000007945 */ /* 0x000fe20003800200 */
.L_x_19652:
        /* <DEDUP_REMOVED lines=28> */
.L_x_19651:
        /* <DEDUP_REMOVED lines=97> */
.L_x_19654:
        /* <DEDUP_REMOVED lines=81> */
.L_x_19664:
        /* <DEDUP_REMOVED lines=45> */
.L_x_19656:
[----:B------:R-:W-:Y:S05]  /*1c60*/  BSYNC.RECONVERGENT B0 ;  /* 0x0000000000007941 */ /* 0x000fea0003800200 */
.L_x_19655:
[----:B------:R-:W-:Y:S04]  /*1c70*/  BSSY.RECONVERGENT B0, `(.L_x_19657) ;  /* 0x000001d000007945 */ /* 0x000fe80003800200 */
[----:B------:R-:W-:Y:S05]  /*1c80*/  @!P2 BRA `(.L_x_19658) ;  /* 0x00000000006ca947 */ /* 0x000fea0003800000 */
[----:B--2---:R-:W1:Y:S01]  /*1c90*/  S2R R13, SR_CgaCtaId ;  /* 0x00000000000d7919 */ /* 0x004e620000008800 */
[----:B0-----:R-:W0:Y:S01]  /*1ca0*/  LDC.64 R10, c[0x0][0x3a0] ;  /* 0x0000e800ff0a7b82 */ /* 0x001e220000000a00 */
[----:B------:R-:W-:-:S05]  /*1cb0*/  MOV R12, 0x400 ;  /* 0x00000400000c7802 */ /* 0x000fca0000000f00 */
[----:B------:R-:W-:-:S05]  /*1cc0*/  VIADD R12, R12, 0x3080 ;  /* 0x000030800c0c7836 */ /* 0x000fca0000000000 */
[----:B-1----:R-:W-:-:S07]  /*1cd0*/  LEA R31, R13, R12, 0x18 ;  /* 0x0000000c0d1f7211 */ /* 0x002fce00078ec0ff */
.L_x_19659:
        /* <DEDUP_REMOVED lines=22> */
.L_x_19658:
[----:B------:R-:W-:Y:S05]  /*1e40*/  BSYNC.RECONVERGENT B0 ;  /* 0x0000000000007941 */ /* 0x000fea0003800200 */
.L_x_19657:
[----:B------:R-:W-:Y:S05]  /*1e50*/  BRA.U !UP0, `(.L_x_19660) ;  /* 0xffffffe508607547 */ /* 0x000fea000b83ffff */
[----:B------:R-:W-:Y:S05]  /*1e60*/  EXIT ;  /* 0x000000000000794d */ /* 0x000fea0003800000 */
.L_x_19653:
[----:B------:R-:W-:Y:S01]  /*1e70*/  BSSY B0, `(.L_x_19661) ;  /* 0x0000007000007945 */ /* 0x000fe20003800000 */
[----:B------:R-:W-:Y:S01]  /*1e80*/  IMAD.MOV.U32 R32, RZ, RZ, 0x2 ;  /* 0x00000002ff207424 */ /* 0x000fe200078e00ff */
[----:B------:R-:W-:Y:S01]  /*1e90*/  MOV R30, 0xffffffff ;  /* 0xffffffff001e7802 */ /* 0x000fe20000000f00 */
[----:B------:R-:W-:-:S07]  /*1ea0*/  IMAD.MOV.U32 R33, RZ, RZ, 0x1c1f ;  /* 0x00001c1fff217424 */ /* 0x000fce00078e00ff */
[----:B------:R-:W-:Y:S05]  /*1eb0*/  WARPSYNC.COLLECTIVE R30, `(.L_x_19662) ;  /* 0x000000001e087348 */ /* 0x000fea0003c00000 */
[----:B------:R0:W1:Y:S02]  /*1ec0*/  SHFL.DOWN P6, R31, R29, R32, R33 ;  /* 0x080000201d1f7389 */ /* 0x00006400000c0021 */
[----:B01----:R-:W-:Y:S05]  /*1ed0*/  ENDCOLLECTIVE ;  /* 0x000000000000791b */ /* 0x003fea0003800000 */
.L_x_19662:
[----:B------:R-:W-:Y:S05]  /*1ee0*/  BSYNC B0 ;  /* 0x0000000000007941 */ /* 0x000fea0003800000 */
.L_x_19661:
        /* <DEDUP_REMOVED lines=9> */
.L_x_19663:
[----:B------:R-:W-:Y:S05]  /*1f80*/  BRA `(.L_x_19664) ;  /* 0xfffffff800807947 */ /* 0x000fea000383ffff */
        .weak           $__internal_90_$__cuda_sm20_div_u16
        .type           $__internal_90_$__cuda_sm20_div_u16,@function
        .size           $__internal_90_$__cuda_sm20_div_u16,(.L_x_58041 - $__internal_90_$__cuda_sm20_div_u16)
$__internal_90_$__cuda_sm20_div_u16:
        /* <DEDUP_REMOVED lines=18> */
[----:B------:R-:W-:Y:S06]  /*20b0*/  RET.REL.NODEC R12 `(_Z9cuda_gemmIiLi256ELi2ELi1ELi1024ELi64ELi64ELi32ELi1ELi1EEviiiPT_S1_S1_ii) ;  /* 0xffffffdc0cd07950 */ /* 0x000fec0003c3ffff */
.L_x_19665:
        /* <DEDUP_REMOVED lines=12> */
.L_x_58041:


//--------------------- .text._Z9cuda_gemmIiLi256ELi2ELi1ELi1024ELi64ELi64ELi32ELi1ELi0EEviiiPT_S1_S1_ii --------------------------
	.section	.text._Z9cuda_gemmIiLi256ELi2ELi1ELi1024ELi64ELi64ELi32ELi1ELi0EEviiiPT_S1_S1_ii,"ax",@progbits
	.align	128
        .global         _Z9cuda_gemmIiLi256ELi2ELi1ELi1024ELi64ELi64ELi32ELi1ELi0EEviiiPT_S1_S1_ii
        .type           _Z9cuda_gemmIiLi256ELi2ELi1ELi1024ELi64ELi64ELi32ELi1ELi0EEviiiPT_S1_S1_ii,@function
        .size           _Z9cuda_gemmIiLi256ELi2ELi1ELi1024ELi64ELi64ELi32ELi1ELi0EEviiiPT_S1_S1_ii,(.L_x_58042 - _Z9cuda_gemmIiLi256ELi2ELi1ELi1024ELi64ELi64ELi32ELi1ELi0EEviiiPT_S1_S1_ii)
        .other          _Z9cuda_gemmIiLi256ELi2ELi1ELi1024ELi64ELi64ELi32ELi1ELi0EEviiiPT_S1_S1_ii,@"STO_CUDA_ENTRY STV_DEFAULT"
_Z9cuda_gemmIiLi256ELi2ELi1ELi1024ELi64ELi64ELi32ELi1ELi0EEviiiPT_S1_S1_ii:
.text._Z9cuda_gemmIiLi256ELi2ELi1ELi1024ELi64ELi64ELi32ELi1ELi0EEviiiPT_S1_S1_ii:
        /* <DEDUP_REMOVED lines=111> */
[----:B------:R-:W-:Y:S05]  /*06f0*/  CALL.REL.NOINC `($__internal_91_$__cuda_sm20_div_u16) ;  /* 0x0000004400807944 */ /* 0x000fea0003c00000 */
        /* <DEDUP_REMOVED lines=9> */
[----:B------:R-:W-:Y:S05]  /*0790*/  CALL.REL.NOINC `($__internal_91_$__cuda_sm20_div_u16) ;  /* 0x0000004400587944 */ /* 0x000fea0003c00000 */
        /* <DEDUP_REMOVED lines=80> */
.L_x_19746:
        /* <DEDUP_REMOVED lines=35> */
.L_x_19667:
[----:B------:R-:W-:Y:S05]  /*0ed0*/  BSYNC.RECONVERGENT B0 ;  /* 0x0000000000007941 */ /* 0x000fea0003800200 */
.L_x_19666:
[----:B------:R-:W-:Y:S01]  /*0ee0*/  BSSY.RECONVERGENT B0, `(.L_x_19668) ;  /* 0x000001e000007945 */ /* 0x000fe20003800200 */
[----:B------:R-:W-:Y:S02]  /*0ef0*/  IMAD R38, R56, 0x4, R33 ;  /* 0x0000000438267824 */ /* 0x000fe400078e0221 */
[----:B------:R-:W-:-:S07]  /*0f00*/  IMAD R39, R39, 0x400, R56 ;  /* 0x0000040027277824 */ /* 0x000fce00078e0238 */
.L_x_19669:
        /* <DEDUP_REMOVED lines=28> */
.L_x_19668:
        /* <DEDUP_REMOVED lines=25> */
.L_x_19671:
[----:B-1----:R-:W-:Y:S05]  /*1260*/  BSYNC.RECONVERGENT B0 ;  /* 0x0000000000007941 */ /* 0x002fea0003800200 */
.L_x_19670:
[----:B------:R-:W-:Y:S04]  /*1270*/  BSSY.RECONVERGENT B0, `(.L_x_19672) ;  /* 0x000000e000007945 */ /* 0x000fe80003800200 */
[----:B------:R-:W-:Y:S05]  /*1280*/  @!P4 BRA `(.L_x_19673) ;  /* 0x000000000030c947 */ /* 0x000fea0003800000 */
[----:B0-2---:R-:W-:-:S05]  /*1290*/  VIADD R29, R37, 0x3080 ;  /* 0x00003080251d7836 */ /* 0x005fca0000000000 */
[----:B------:R-:W-:-:S07]  /*12a0*/  LEA R35, R36, R29, 0x18 ;  /* 0x0000001d24237211 */ /* 0x000fce00078ec0ff */
.L_x_19674:
        /* <DEDUP_REMOVED lines=10> */
.L_x_19673:
[----:B------:R-:W-:Y:S05]  /*1350*/  BSYNC.RECONVERGENT B0 ;  /* 0x0000000000007941 */ /* 0x000fea0003800200 */
.L_x_19672:
[----:B------:R-:W-:Y:S04]  /*1360*/  BSSY.RECONVERGENT B0, `(.L_x_19675) ;  /* 0x000000f000007945 */ /* 0x000fe80003800200 */
[----:B------:R-:W-:Y:S05]  /*1370*/  @P1 BRA `(.L_x_19676) ;  /* 0x0000000000341947 */ /* 0x000fea0003800000 */
[----:B------:R-:W-:Y:S02]  /*1380*/  LEA R36, R36, R37, 0x18 ;  /* 0x0000002524247211 */ /* 0x000fe400078ec0ff */
[----:B012---:R-:W-:-:S05]  /*1390*/  LOP3.LUT R29, R0, 0x1f, RZ, 0xc0, !PT ;  /* 0x0000001f001d7812 */ /* 0x007fca00078ec0ff */
[----:B------:R-:W-:-:S07]  /*13a0*/  IMAD R36, R29, 0x104, R36 ;  /* 0x000001041d247824 */ /* 0x000fce00078e0224 */
.L_x_19677:
        /* <DEDUP_REMOVED lines=10> */
.L_x_19676:
[----:B------:R-:W-:Y:S05]  /*1450*/  BSYNC.RECONVERGENT B0 ;  /* 0x0000000000007941 */ /* 0x000fea0003800200 */
.L_x_19675:
[----:B------:R-:W-:Y:S01]  /*1460*/  BAR.SYNC.DEFER_BLOCKING 0x0 ;  /* 0x0000000000007b1d */ /* 0x000fe20000010000 */
[----:B------:R-:W-:-:S09]  /*1470*/  UISETP.GE.AND UP0, UPT, UR5, 0x1, UPT ;  /* 0x000000010500788c */ /* 0x000fd2000bf06270 */
[----:B------:R-:W-:Y:S05]  /*1480*/  BRA.U !UP0, `(.L_x_19678) ;  /* 0x0000003108fc7547 */ /* 0x000fea000b800000 */
[----:B------:R-:W-:-:S09]  /*1490*/  UISETP.NE.AND UP0, UPT, UR23, 0x1, UPT ;  /* 0x000000011700788c */ /* 0x000fd2000bf05270 */
[----:B------:R-:W-:Y:S05]  /*14a0*/  BRA.U UP0, `(.L_x_19679) ;  /* 0x00000011001c7547 */ /* 0x000fea000b800000 */
[----:B------:R-:W-:-:S05]  /*14b0*/  UMOV UR4, URZ ;  /* 0x000000ff00047c82 */ /* 0x000fca0008000000 */
.L_x_19699:
        /* <DEDUP_REMOVED lines=18> */
.L_x_19680:
        /* <DEDUP_REMOVED lines=10> */
.L_x_19681:
        /* <DEDUP_REMOVED lines=10> */
.L_x_19682:
        /* <DEDUP_REMOVED lines=10> */
.L_x_19683:
        /* <DEDUP_REMOVED lines=11> */
.L_x_19684:
        /* <DEDUP_REMOVED lines=11> */
.L_x_19685:
        /* <DEDUP_REMOVED lines=11> */
.L_x_19686:
        /* <DEDUP_REMOVED lines=11> */
.L_x_19687:
        /* <DEDUP_REMOVED lines=11> */
.L_x_19688:
        /* <DEDUP_REMOVED lines=11> */
.L_x_19689:
        /* <DEDUP_REMOVED lines=11> */
.L_x_19690:
        /* <DEDUP_REMOVED lines=11> */
.L_x_19691:
        /* <DEDUP_REMOVED lines=11> */
.L_x_19692:
        /* <DEDUP_REMOVED lines=11> */
.L_x_19693:
        /* <DEDUP_REMOVED lines=11> */
.L_x_19694:
        /* <DEDUP_REMOVED lines=11> */
.L_x_19695:
        /* <DEDUP_REMOVED lines=8> */
.L_x_19698:
        /* <DEDUP_REMOVED lines=71> */
.L_x_19697:
[----:B------:R-:W-:Y:S05]  /*24f0*/  BSYNC.RECONVERGENT B0 ;  /* 0x0000000000007941 */ /* 0x000fea0003800200 */
.L_x_19696:
[----:B------:R-:W-:Y:S05]  /*2500*/  BRA.U !UP0, `(.L_x_19699) ;  /* 0xffffffed08ec7547 */ /* 0x000fea000b83ffff */
[----:B------:R-:W-:Y:S05]  /*2510*/  BRA `(.L_x_19678) ;  /* 0x0000002000d87947 */ /* 0x000fea0003800000 */
.L_x_19679:
[----:B------:R-:W-:-:S09]  /*2520*/  UISETP.GT.U32.AND UP0, UPT, UR24, 0x1f, UPT ;  /* 0x0000001f1800788c */ /* 0x000fd2000bf04070 */
[----:B------:R-:W-:Y:S05]  /*2530*/  BRA.U UP0, `(.L_x_19700) ;  /* 0x0000001100407547 */ /* 0x000fea000b800000 */
[----:B------:R-:W-:-:S05]  /*2540*/  UMOV UR4, URZ ;  /* 0x000000ff00047c82 */ /* 0x000fca0008000000 */
.L_x_19720:
        /* <DEDUP_REMOVED lines=22> */
.L_x_19701:
        /* <DEDUP_REMOVED lines=10> */
.L_x_19702:
        /* <DEDUP_REMOVED lines=10> */
.L_x_19703:
        /* <DEDUP_REMOVED lines=10> */
.L_x_19704:
        /* <DEDUP_REMOVED lines=11> */
.L_x_19705:
        /* <DEDUP_REMOVED lines=11> */
.L_x_19706:
        /* <DEDUP_REMOVED lines=11> */
.L_x_19707:
        /* <DEDUP_REMOVED lines=11> */
.L_x_19708:
        /* <DEDUP_REMOVED lines=11> */
.L_x_19709:
        /* <DEDUP_REMOVED lines=11> */
.L_x_19710:
        /* <DEDUP_REMOVED lines=11> */
.L_x_19711:
        /* <DEDUP_REMOVED lines=11> */
.L_x_19712:
        /* <DEDUP_REMOVED lines=11> */
.L_x_19713:
        /* <DEDUP_REMOVED lines=11> */
.L_x_19714:
        /* <DEDUP_REMOVED lines=10> */
.L_x_19715:
        /* <DEDUP_REMOVED lines=10> */
.L_x_19716:
        /* <DEDUP_REMOVED lines=8> */
.L_x_19719:
        /* <DEDUP_REMOVED lines=78> */
.L_x_19718:
[----:B------:R-:W-:Y:S05]  /*3610*/  BSYNC.RECONVERGENT B0 ;  /* 0x0000000000007941 */ /* 0x000fea0003800200 */
.L_x_19717:
[----:B------:R-:W-:Y:S05]  /*3620*/  BRA.U !UP5, `(.L_x_19720) ;  /* 0xffffffed0dc87547 */ /* 0x000fea000b83ffff */
[----:B------:R-:W-:Y:S05]  /*3630*/  BRA `(.L_x_19678) ;  /* 0x0000001000907947 */ /* 0x000fea0003800000 */
.L_x_19700:
[----:B------:R-:W-:-:S07]  /*3640*/  IMAD.MOV.U32 R33, RZ, RZ, RZ ;  /* 0x000000ffff217224 */ /* 0x000fce00078e00ff */
.L_x_19740:
        /* <DEDUP_REMOVED lines=28> */
.L_x_19721:
        /* <DEDUP_REMOVED lines=10> */
.L_x_19722:
        /* <DEDUP_REMOVED lines=10> */
.L_x_19723:
        /* <DEDUP_REMOVED lines=11> */
.L_x_19724:
        /* <DEDUP_REMOVED lines=11> */
.L_x_19725:
        /* <DEDUP_REMOVED lines=11> */
.L_x_19726:
        /* <DEDUP_REMOVED lines=11> */
.L_x_19727:
        /* <DEDUP_REMOVED lines=11> */
.L_x_19728:
        /* <DEDUP_REMOVED lines=11> */
.L_x_19729:
        /* <DEDUP_REMOVED lines=11> */
.L_x_19730:
        /* <DEDUP_REMOVED lines=10> */
.L_x_19731:
        /* <DEDUP_REMOVED lines=10> */
.L_x_19732:
        /* <DEDUP_REMOVED lines=10> */
.L_x_19733:
        /* <DEDUP_REMOVED lines=10> */
.L_x_19734:
        /* <DEDUP_REMOVED lines=10> */
.L_x_19735:
        /* <DEDUP_REMOVED lines=10> */
.L_x_19736:
[----:B------:R-:W-:Y:S05]  /*41e0*/  @P5 BRA `(.L_x_19737) ;  /* 0x0000000400a05947 */ /* 0x000fea0003800000 */
[----:B------:R-:W-:-:S07]  /*41f0*/  MOV R35, R2 ;  /* 0x0000000200237202 */ /* 0x000fce0000000f00 */
.L_x_19739:
        /* <DEDUP_REMOVED lines=68> */
.L_x_19738:
        /* <DEDUP_REMOVED lines=35> */
.L_x_19737:
[----:B------:R-:W-:Y:S05]  /*4870*/  @!P3 BRA `(.L_x_19740) ;  /* 0xffffffec0074b947 */ /* 0x000fea000383ffff */
.L_x_19678:
        /* <DEDUP_REMOVED lines=35> */
.L_x_19742:
[----:B------:R-:W-:Y:S05]  /*4ab0*/  BSYNC.RECONVERGENT B0 ;  /* 0x0000000000007941 */ /* 0x000fea0003800200 */
.L_x_19741:
[----:B------:R-:W-:Y:S04]  /*4ac0*/  BSSY.RECONVERGENT B0, `(.L_x_19743) ;  /* 0x000001d000007945 */ /* 0x000fe80003800200 */
[----:B------:R-:W-:Y:S05]  /*4ad0*/  @!P4 BRA `(.L_x_19744) ;  /* 0x00000000006cc947 */ /* 0x000fea0003800000 */
[----:B0-----:R-:W0:Y:S01]  /*4ae0*/  S2R R37, SR_CgaCtaId ;  /* 0x0000000000257919 */ /* 0x001e220000008800 */
[----:B-1-3--:R-:W-:-:S05]  /*4af0*/  MOV R28, 0x400 ;  /* 0x00000400001c7802 */ /* 0x00afca0000000f00 */
[----:B------:R-:W-:-:S05]  /*4b00*/  VIADD R28, R28, 0x3080 ;  /* 0x000030801c1c7836 */ /* 0x000fca0000000000 */
[----:B0-----:R-:W-:-:S07]  /*4b10*/  LEA R37, R37, R28, 0x18 ;  /* 0x0000001c25257211 */ /* 0x001fce00078ec0ff */
.L_x_19745:
        /* <DEDUP_REMOVED lines=23> */
.L_x_19744:
[----:B------:R-:W-:Y:S05]  /*4c90*/  BSYNC.RECONVERGENT B0 ;  /* 0x0000000000007941 */ /* 0x000fea0003800200 */
.L_x_19743:
[----:B------:R-:W5:Y:S02]  /*4ca0*/  LDCU UR4, c[0x0][0x374] ;  /* 0x00006e80ff0477ac */ /* 0x000f640008000800 */
[----:B-----5:R-:W-:Y:S02]  /*4cb0*/  UIADD3 UR10, UPT, UPT, UR4, UR10, URZ ;  /* 0x0000000a040a7290 */ /* 0x020fe4000fffe0ff */
[----:B------:R-:W-:-:S04]  /*4cc0*/  USHF.L.U32 UR4, UR4, 0x1, URZ ;  /* 0x0000000104047899 */ /* 0x000fc800080006ff */
[----:B------:R-:W-:-:S09]  /*4cd0*/  UISETP.GE.U32.AND UP0, UPT, UR10, UR4, UPT ;  /* 0x000000040a00728c */ /* 0x000fd2000bf06070 */
[----:B------:R-:W-:Y:S05]  /*4ce0*/  BRA.U !UP0, `(.L_x_19746) ;  /* 0xffffffbd08ec7547 */ /* 0x000fea000b83ffff */
[----:B------:R-:W-:Y:S05]  /*4cf0*/  EXIT ;  /* 0x000000000000794d */ /* 0x000fea0003800000 */
        .weak           $__internal_91_$__cuda_sm20_div_u16
        .type           $__internal_91_$__cuda_sm20_div_u16,@function
        .size           $__internal_91_$__cuda_sm20_div_u16,(.L_x_58042 - $__internal_91_$__cuda_sm20_div_u16)
$__internal_91_$__cuda_sm20_div_u16:
        /* <DEDUP_REMOVED lines=18> */
[----:B------:R-:W-:Y:S06]  /*4e20*/  RET.REL.NODEC R10 `(_Z9cuda_gemmIiLi256ELi2ELi1ELi1024ELi64ELi64ELi32ELi1ELi0EEviiiPT_S1_S1_ii) ;  /* 0xffffffb00a747950 */ /* 0x000fec0003c3ffff */
.L_x_19747:
        /* <DEDUP_REMOVED lines=13> */
.L_x_58042:


//--------------------- .text._Z9cuda_gemmIiLi256ELi2ELi1ELi1024ELi64ELi64ELi32ELi0ELi1EEviiiPT_S1_S1_ii --------------------------
	.section	.text._Z9cuda_gemmIiLi256ELi2ELi1ELi1024ELi64ELi64ELi32ELi0ELi1EEviiiPT_S1_S1_ii,"ax",@progbits
	.align	128
        .global         _Z9cuda_gemmIiLi256ELi2ELi1ELi1024ELi64ELi64ELi32ELi0ELi1EEviiiPT_S1_S1_ii
        .type           _Z9cuda_gemmIiLi256ELi2ELi1ELi1024ELi64ELi64ELi32ELi0ELi1EEviiiPT_S1_S1_ii,@function
        .size           _Z9cuda_gemmIiLi256ELi2ELi1ELi1024ELi64ELi64ELi32ELi0ELi1EEviiiPT_S1_S1_ii,(.L_x_58043 - _Z9cuda_gemmIiLi256ELi2ELi1ELi1024ELi64ELi64ELi32ELi0ELi1EEviiiPT_S1_S1_ii)
        .other          _Z9cuda_gemmIiLi256ELi2ELi1ELi1024ELi64ELi64ELi32ELi0ELi1EEviiiPT_S1_S1_ii,@"STO_CUDA_ENTRY STV_DEFAULT"
_Z9cuda_gemmIiLi256ELi2ELi1ELi1024ELi64ELi64ELi32ELi0ELi1EEviiiPT_S1_S1_ii:
.text._Z9cuda_gemmIiLi256ELi2ELi1ELi1024ELi64ELi64ELi32ELi0ELi1EEviiiPT_S1_S1_ii:
        /* <DEDUP_REMOVED lines=40> */
.L_x_19748:
[----:B------:R-:W0:Y:S02]  /*0280*/  S2UR UR5, SR_CTAID.X ;  /* 0x00000000000579c3 */ /* 0x000e240000002500 */
[----:B0-----:R-:W-:Y:S02]  /*0290*/  USHF.R.U32.HI UR4, URZ, 0x6, UR5 ;  /* 0x00000006ff047899 */ /* 0x001fe40008011605 */
[----:B------:R-:W-:-:S12]  /*02a0*/  ULOP3.LUT UR5, UR5, 0x3f, URZ, 0xc0, !UPT ;  /* 0x0000003f05057892 */ /* 0x000fd8000f8ec0ff */
.L_x_19749:
        /* <DEDUP_REMOVED lines=33> */
[----:B------:R-:W-:Y:S05]  /*04c0*/  CALL.REL.NOINC `($__internal_92_$__cuda_sm20_div_u16) ;  /* 0x0000001c00d07944 */ /* 0x000fea0003c00000 */
        /* <DEDUP_REMOVED lines=9> */
[----:B------:R-:W-:Y:S05]  /*0560*/  CALL.REL.NOINC `($__internal_92_$__cuda_sm20_div_u16) ;  /* 0x0000001c00a87944 */ /* 0x000fea0003c00000 */
        /* <DEDUP_REMOVED lines=14> */
[----:B------:R-:W-:Y:S05]  /*0650*/  CALL.REL.NOINC `($__internal_92_$__cuda_sm20_div_u16) ;  /* 0x0000001c006c7944 */ /* 0x000fea0003c00000 */
        /* <DEDUP_REMOVED lines=56> */
.L_x_19770:
        /* <DEDUP_REMOVED lines=31> */
.L_x_19751:
[----:B01----:R-:W-:Y:S05]  /*0bd0*/  BSYNC.RECONVERGENT B0 ;  /* 0x0000000000007941 */ /* 0x003fea0003800200 */
.L_x_19750:
        /* <DEDUP_REMOVED lines=9> */
.L_x_19753:
        /* <DEDUP_REMOVED lines=28> */
.L_x_19752:
        /* <DEDUP_REMOVED lines=19> */
.L_x_19755:
[----:B------:R-:W-:Y:S05]  /*0f60*/  BSYNC.RECONVERGENT B0 ;  /* 0x0000000000007941 */ /* 0x000fea0003800200 */
.L_x_19754:
[----:B------:R-:W-:Y:S04]  /*0f70*/  BSSY.RECONVERGENT B0, `(.L_x_19756) ;  /* 0x0000010000007945 */ /* 0x000fe80003800200 */
[----:B------:R-:W-:Y:S05]  /*0f80*/  @!P1 BRA `(.L_x_19757) ;  /* 0x0000000000389947 */ /* 0x000fea0003800000 */
[----:B------:R-:W-:Y:S01]  /*0f90*/  UIADD3 UR11, UPT, UPT, UR21, 0x3080, URZ ;  /* 0x00003080150b7890 */ /* 0x000fe2000fffe0ff */
[----:B------:R-:W-:-:S05]  /*0fa0*/  MOV R4, UR10 ;  /* 0x0000000a00047c02 */ /* 0x000fca0008000f00 */
[----:B------:R-:W-:-:S05]  /*0fb0*/  IMAD.U32 R7, RZ, RZ, UR11 ;  /* 0x0000000bff077e24 */ /* 0x000fca000f8e00ff */
[----:B------:R-:W-:-:S07]  /*0fc0*/  LEA R7, R4, R7, 0x18 ;  /* 0x0000000704077211 */ /* 0x000fce00078ec0ff */
.L_x_19758:
        /* <DEDUP_REMOVED lines=10> */
.L_x_19757:
[----:B------:R-:W-:Y:S05]  /*1070*/  BSYNC.RECONVERGENT B0 ;  /* 0x0000000000007941 */ /* 0x000fea0003800200 */
.L_x_19756:
        /* <DEDUP_REMOVED lines=27> */
.L_x_19760:
[----:B------:R-:W-:Y:S05]  /*1230*/  BSYNC.RECONVERGENT B0 ;  /* 0x0000000000007941 */ /* 0x000fea0003800200 */
.L_x_19759:
[----:B------:R-:W-:Y:S01]  /*1240*/  BSSY.RECONVERGENT B0, `(.L_x_19761) ;  /* 0x000001d000007945 */ /* 0x000fe20003800200 */
.L_x_19762:
        /* <DEDUP_REMOVED lines=29> */
.L_x_19761:
        /* <DEDUP_REMOVED lines=48> */
.L_x_19764:
        /* <DEDUP_REMOVED lines=81> */
.L_x_19774:
        /* <DEDUP_REMOVED lines=56> */
.L_x_19766:
[----:B------:R-:W-:Y:S05]  /*1fb0*/  BSYNC.RECONVERGENT B0 ;  /* 0x0000000000007941 */ /* 0x000fea0003800200 */
.L_x_19765:
[----:B------:R-:W-:Y:S04]  /*1fc0*/  BSSY.RECONVERGENT B0, `(.L_x_19767) ;  /* 0x000002d000007945 */ /* 0x000fe80003800200 */
[----:B------:R-:W-:Y:S05]  /*1fd0*/  @!P1 BRA `(.L_x_19768) ;  /* 0x0000000000ac9947 */ /* 0x000fea0003800000 */
[----:B--2---:R-:W1:Y:S01]  /*1fe0*/  S2R R35, SR_CgaCtaId ;  /* 0x0000000000237919 */ /* 0x004e620000008800 */
[----:B------:R-:W-:-:S05]  /*1ff0*/  MOV R2, 0x400 ;  /* 0x0000040000027802 */ /* 0x000fca0000000f00 */
[----:B------:R-:W-:-:S05]  /*2000*/  VIADD R2, R2, 0x3080 ;  /* 0x0000308002027836 */ /* 0x000fca0000000000 */
[----:B-1----:R-:W-:-:S07]  /*2010*/  LEA R35, R35, R2, 0x18 ;  /* 0x0000000223237211 */ /* 0x002fce00078ec0ff */
.L_x_19769:
        /* <DEDUP_REMOVED lines=39> */
.L_x_19768:
[----:B------:R-:W-:Y:S05]  /*2290*/  BSYNC.RECONVERGENT B0 ;  /* 0x0000000000007941 */ /* 0x000fea0003800200 */
.L_x_19767:
[----:B------:R-:W-:Y:S02]  /*22a0*/  USHF.L.U32 UR7, UR17, 0x1, URZ ;  /* 0x0000000111077899 */ /* 0x000fe400080006ff */
[----:B------:R-:W-:-:S04]  /*22b0*/  UIADD3 UR6, UPT, UPT, UR17, UR6, URZ ;  /* 0x0000000611067290 */ /* 0x000fc8000fffe0ff */
[----:B------:R-:W-:-:S09]  /*22c0*/  UISETP.GE.U32.AND UP0, UPT, UR6, UR7, UPT ;  /* 0x000000070600728c */ /* 0x000fd2000bf06070 */
[----:B------:R-:W-:Y:S05]  /*22d0*/  BRA.U !UP0, `(.L_x_19770) ;  /* 0xffffffe508c07547 */ /* 0x000fea000b83ffff */
[----:B------:R-:W-:Y:S05]  /*22e0*/  EXIT ;  /* 0x000000000000794d */ /* 0x000fea0003800000 */
.L_x_19763:
[----:B------:R-:W-:Y:S01]  /*22f0*/  BSSY B0, `(.L_x_19771) ;  /* 0x0000007000007945 */ /* 0x000fe20003800000 */
[----:B------:R-:W-:Y:S01]  /*2300*/  MOV R48, 0x2 ;  /* 0x0000000200307802 */ /* 0x000fe20000000f00 */
[----:B------:R-:W-:Y:S02]  /*2310*/  IMAD.MOV.U32 R49, RZ, RZ, 0x1c1f ;  /* 0x00001c1fff317424 */ /* 0x000fe400078e00ff */
[----:B------:R-:W-:-:S07]  /*2320*/  IMAD.MOV.U32 R47, RZ, RZ, -0x1 ;  /* 0xffffffffff2f7424 */ /* 0x000fce00078e00ff */
[----:B------:R-:W-:Y:S05]  /*2330*/  WARPSYNC.COLLECTIVE R47, `(.L_x_19772) ;  /* 0x000000002f087348 */ /* 0x000fea0003c00000 */
[----:B------:R0:W1:Y:S02]  /*2340*/  SHFL.DOWN P6, R44, R46, R48, R49 ;  /* 0x080000302e2c7389 */ /* 0x00006400000c0031 */
[----:B01----:R-:W-:Y:S05]  /*2350*/  ENDCOLLECTIVE ;  /* 0x000000000000791b */ /* 0x003fea0003800000 */
.L_x_19772:
[----:B------:R-:W-:Y:S05]  /*2360*/  BSYNC B0 ;  /* 0x0000000000007941 */ /* 0x000fea0003800000 */
.L_x_19771:
        /* <DEDUP_REMOVED lines=9> */
.L_x_19773:
[----:B------:R-:W-:Y:S05]  /*2400*/  BRA `(.L_x_19774) ;  /* 0xfffffff800087947 */ /* 0x000fea000383ffff */
        .weak           $__internal_92_$__cuda_sm20_div_u16
        .type           $__internal_92_$__cuda_sm20_div_u16,@function
        .size           $__internal_92_$__cuda_sm20_div_u16,(.L_x_58043 - $__internal_92_$__cuda_sm20_div_u16)
$__internal_92_$__cuda_sm20_div_u16:
        /* <DEDUP_REMOVED lines=18> */
[----:B------:R-:W-:Y:S06]  /*2530*/  RET.REL.NODEC R6 `(_Z9cuda_gemmIiLi256ELi2ELi1ELi1024ELi64ELi64ELi32ELi0ELi1EEviiiPT_S1_S1_ii) ;  /* 0xffffffd806b07950 */ /* 0x000fec0003c3ffff */
.L_x_19775:
        /* <DEDUP_REMOVED lines=12> */
.L_x_58043:


//--------------------- .text._Z9cuda_gemmIiLi256ELi2ELi1ELi1024ELi64ELi64ELi32ELi0ELi0EEviiiPT_S1_S1_ii --------------------------
	.section	.text._Z9cuda_gemmIiLi256ELi2ELi1ELi1024ELi64ELi64ELi32ELi0ELi0EEviiiPT_S1_S1_ii,"ax",@progbits
	.align	128
        .global         _Z9cuda_gemmIiLi256ELi2ELi1ELi1024ELi64ELi64ELi32ELi0ELi0EEviiiPT_S1_S1_ii
        .type           _Z9cuda_gemmIiLi256ELi2ELi1ELi1024ELi64ELi64ELi32ELi0ELi0EEviiiPT_S1_S1_ii,@function
        .size           _Z9cuda_gemmIiLi256ELi2ELi1ELi1024ELi64ELi64ELi32ELi0ELi0EEviiiPT_S1_S1_ii,(.L_x_58044 - _Z9cuda_gemmIiLi256ELi2ELi1ELi1024ELi64ELi64ELi32ELi0ELi0EEviiiPT_S1_S1_ii)
        .other          _Z9cuda_gemmIiLi256ELi2ELi1ELi1024ELi64ELi64ELi32ELi0ELi0EEviiiPT_S1_S1_ii,@"STO_CUDA_ENTRY STV_DEFAULT"
_Z9cuda_gemmIiLi256ELi2ELi1ELi1024ELi64ELi64ELi32ELi0ELi0EEviiiPT_S1_S1_ii:
.text._Z9cuda_gemmIiLi256ELi2ELi1ELi1024ELi64ELi64ELi32ELi0ELi0EEviiiPT_S1_S1_ii:
        /* <DEDUP_REMOVED lines=41> */
.L_x_19776:
[----:B------:R-:W0:Y:S02]  /*0290*/  S2UR UR10, SR_CTAID.X ;  /* 0x00000000000a79c3 */ /* 0x000e240000002500 */
[----:B0-----:R-:W-:Y:S02]  /*02a0*/  USHF.R.U32.HI UR7, URZ, 0x6, UR10 ;  /* 0x00000006ff077899 */ /* 0x001fe4000801160a */
[----:B------:R-:W-:-:S12]  /*02b0*/  ULOP3.LUT UR10, UR10, 0x3f, URZ, 0xc0, !UPT ;  /* 0x0000003f0a0a7892 */ /* 0x000fd8000f8ec0ff */
.L_x_19777:
        /* <DEDUP_REMOVED lines=114> */
[----:B------:R-:W-:Y:S05]  /*09e0*/  CALL.REL.NOINC `($__internal_93_$__cuda_sm20_div_u16) ;  /* 0x0000004c00e47944 */ /* 0x000fea0003c00000 */
        /* <DEDUP_REMOVED lines=9> */
[----:B------:R-:W-:Y:S05]  /*0a80*/  CALL.REL.NOINC `($__internal_93_$__cuda_sm20_div_u16) ;  /* 0x0000004c00bc7944 */ /* 0x000fea0003c00000 */
        /* <DEDUP_REMOVED lines=71> */
.L_x_19858:
        /* <DEDUP_REMOVED lines=38> */
.L_x_19779:
[----:B------:R-:W-:Y:S05]  /*1160*/  BSYNC.RECONVERGENT B0 ;  /* 0x0000000000007941 */ /* 0x000fea0003800200 */
.L_x_19778:
[C---:B------:R-:W-:Y:S01]  /*1170*/  IADD3 R55, PT, PT, R52.reuse, UR19, RZ ;  /* 0x0000001334377c10 */ /* 0x040fe2000fffe0ff */
[----:B------:R-:W-:Y:S01]  /*1180*/  BSSY.RECONVERGENT B0, `(.L_x_19780) ;  /* 0x0000019000007945 */ /* 0x000fe20003800200 */
[----:B------:R-:W-:-:S03]  /*1190*/  IMAD R54, R52, 0x4, R33 ;  /* 0x0000000434367824 */ /* 0x000fc600078e0221 */
[----:B-1----:R-:W-:-:S07]  /*11a0*/  IMAD R55, R32, UR9, R55 ;  /* 0x0000000920377c24 */ /* 0x002fce000f8e0237 */
.L_x_19781:
        /* <DEDUP_REMOVED lines=23> */
.L_x_19780:
        /* <DEDUP_REMOVED lines=22> */
.L_x_19783:
[----:B------:R-:W-:Y:S05]  /*1480*/  BSYNC.RECONVERGENT B0 ;  /* 0x0000000000007941 */ /* 0x000fea0003800200 */
.L_x_19782:
[----:B------:R-:W-:Y:S04]  /*1490*/  BSSY.RECONVERGENT B0, `(.L_x_19784) ;  /* 0x000000e000007945 */ /* 0x000fe80003800200 */
[----:B------:R-:W-:Y:S05]  /*14a0*/  @!P1 BRA `(.L_x_19785) ;  /* 0x0000000000309947 */ /* 0x000fea0003800000 */
[----:B01----:R-:W-:-:S05]  /*14b0*/  VIADD R29, R49, 0x3080 ;  /* 0x00003080311d7836 */ /* 0x003fca0000000000 */
[----:B------:R-:W-:-:S07]  /*14c0*/  LEA R33, R50, R29, 0x18 ;  /* 0x0000001d32217211 */ /* 0x000fce00078ec0ff */
.L_x_19786:
        /* <DEDUP_REMOVED lines=10> */
.L_x_19785:
[----:B------:R-:W-:Y:S05]  /*1570*/  BSYNC.RECONVERGENT B0 ;  /* 0x0000000000007941 */ /* 0x000fea0003800200 */
.L_x_19784:
        /* <DEDUP_REMOVED lines=11> */
.L_x_19789:
        /* <DEDUP_REMOVED lines=9> */
.L_x_19788:
[----:B--2---:R-:W-:Y:S05]  /*16c0*/  BSYNC.RECONVERGENT B0 ;  /* 0x0000000000007941 */ /* 0x004fea0003800200 */
.L_x_19787:
[----:B------:R-:W-:Y:S01]  /*16d0*/  BAR.SYNC.DEFER_BLOCKING 0x0 ;  /* 0x0000000000007b1d */ /* 0x000fe20000010000 */
[----:B------:R-:W-:-:S09]  /*16e0*/  UISETP.GE.AND UP0, UPT, UR5, 0x1, UPT ;  /* 0x000000010500788c */ /* 0x000fd2000bf06270 */
[----:B------:R-:W-:Y:S05]  /*16f0*/  BRA.U !UP0, `(.L_x_19790) ;  /* 0x0000003108c07547 */ /* 0x000fea000b800000 */
[----:B------:R-:W-:-:S09]  /*1700*/  UISETP.NE.AND UP0, UPT, UR15, 0x1, UPT ;  /* 0x000000010f00788c */ /* 0x000fd2000bf05270 */
[----:B------:R-:W-:Y:S05]  /*1710*/  BRA.U UP0, `(.L_x_19791) ;  /* 0x00000011001c7547 */ /* 0x000fea000b800000 */
[----:B------:R-:W-:-:S05]  /*1720*/  UMOV UR4, URZ ;  /* 0x000000ff00047c82 */ /* 0x000fca0008000000 */
.L_x_19811:
        /* <DEDUP_REMOVED lines=20> */
.L_x_19792:
        /* <DEDUP_REMOVED lines=10> */
.L_x_19793:
        /* <DEDUP_REMOVED lines=10> */
.L_x_19794:
        /* <DEDUP_REMOVED lines=10> */
.L_x_19795:
        /* <DEDUP_REMOVED lines=10> */
.L_x_19796:
        /* <DEDUP_REMOVED lines=11> */
.L_x_19797:
        /* <DEDUP_REMOVED lines=11> */
.L_x_19798:
        /* <DEDUP_REMOVED lines=11> */
.L_x_19799:
        /* <DEDUP_REMOVED lines=11> */
.L_x_19800:
        /* <DEDUP_REMOVED lines=11> */
.L_x_19801:
        /* <DEDUP_REMOVED lines=11> */
.L_x_19802:
        /* <DEDUP_REMOVED lines=11> */
.L_x_19803:
        /* <DEDUP_REMOVED lines=11> */
.L_x_19804:
        /* <DEDUP_REMOVED lines=11> */
.L_x_19805:
        /* <DEDUP_REMOVED lines=11> */
.L_x_19806:
        /* <DEDUP_REMOVED lines=11> */
.L_x_19807:
        /* <DEDUP_REMOVED lines=9> */
.L_x_19810:
        /* <DEDUP_REMOVED lines=69> */
.L_x_19809:
[----:B------:R-:W-:Y:S05]  /*2760*/  BSYNC.RECONVERGENT B0 ;  /* 0x0000000000007941 */ /* 0x000fea0003800200 */
.L_x_19808:
[----:B------:R-:W-:Y:S05]  /*2770*/  BRA.U !UP0, `(.L_x_19811) ;  /* 0xffffffed08ec7547 */ /* 0x000fea000b83ffff */
[----:B------:R-:W-:Y:S05]  /*2780*/  BRA `(.L_x_19790) ;  /* 0x00000020009c7947 */ /* 0x000fea0003800000 */
.L_x_19791:
[----:B------:R-:W-:-:S13]  /*2790*/  ISETP.GT.U32.AND P0, PT, R31, 0x1f, PT ;  /* 0x0000001f1f00780c */ /* 0x000fda0003f04070 */
[----:B------:R-:W-:Y:S05]  /*27a0*/  @P0 BRA `(.L_x_19812) ;  /* 0x0000001000140947 */ /* 0x000fea0003800000 */
[----:B------:R-:W-:-:S05]  /*27b0*/  UMOV UR4, URZ ;  /* 0x000000ff00047c82 */ /* 0x000fca0008000000 */
.L_x_19832:
        /* <DEDUP_REMOVED lines=20> */
.L_x_19813:
        /* <DEDUP_REMOVED lines=10> */
.L_x_19814:
        /* <DEDUP_REMOVED lines=10> */
.L_x_19815:
        /* <DEDUP_REMOVED lines=10> */
.L_x_19816:
        /* <DEDUP_REMOVED lines=10> */
.L_x_19817:
        /* <DEDUP_REMOVED lines=11> */
.L_x_19818:
        /* <DEDUP_REMOVED lines=11> */
.L_x_19819:
        /* <DEDUP_REMOVED lines=11> */
.L_x_19820:
        /* <DEDUP_REMOVED lines=11> */
.L_x_19821:
        /* <DEDUP_REMOVED lines=11> */
.L_x_19822:
        /* <DEDUP_REMOVED lines=11> */
.L_x_19823:
        /* <DEDUP_REMOVED lines=11> */
.L_x_19824:
        /* <DEDUP_REMOVED lines=11> */
.L_x_19825:
        /* <DEDUP_REMOVED lines=11> */
.L_x_19826:
        /* <DEDUP_REMOVED lines=11> */
.L_x_19827:
        /* <DEDUP_REMOVED lines=11> */
.L_x_19828:
        /* <DEDUP_REMOVED lines=9> */
.L_x_19831:
        /* <DEDUP_REMOVED lines=67> */
.L_x_19830:
[----:B------:R-:W-:Y:S05]  /*37d0*/  BSYNC.RECONVERGENT B0 ;  /* 0x0000000000007941 */ /* 0x000fea0003800200 */
.L_x_19829:
[----:B------:R-:W-:Y:S05]  /*37e0*/  BRA.U !UP0, `(.L_x_19832) ;  /* 0xffffffed08f47547 */ /* 0x000fea000b83ffff */
[----:B------:R-:W-:Y:S05]  /*37f0*/  BRA `(.L_x_19790) ;  /* 0x0000001000807947 */ /* 0x000fea0003800000 */
.L_x_19812:
[----:B-1----:R-:W-:-:S07]  /*3800*/  IMAD.MOV.U32 R30, RZ, RZ, RZ ;  /* 0x000000ffff1e7224 */ /* 0x002fce00078e00ff */
.L_x_19852:
        /* <DEDUP_REMOVED lines=19> */
.L_x_19833:
        /* <DEDUP_REMOVED lines=10> */
.L_x_19834:
        /* <DEDUP_REMOVED lines=10> */
.L_x_19835:
        /* <DEDUP_REMOVED lines=10> */
.L_x_19836:
        /* <DEDUP_REMOVED lines=11> */
.L_x_19837:
        /* <DEDUP_REMOVED lines=11> */
.L_x_19838:
        /* <DEDUP_REMOVED lines=11> */
.L_x_19839:
        /* <DEDUP_REMOVED lines=11> */
.L_x_19840:
        /* <DEDUP_REMOVED lines=11> */
.L_x_19841:
        /* <DEDUP_REMOVED lines=11> */
.L_x_19842:
        /* <DEDUP_REMOVED lines=11> */
.L_x_19843:
        /* <DEDUP_REMOVED lines=11> */
.L_x_19844:
        /* <DEDUP_REMOVED lines=11> */
.L_x_19845:
        /* <DEDUP_REMOVED lines=11> */
.L_x_19846:
        /* <DEDUP_REMOVED lines=11> */
.L_x_19847:
        /* <DEDUP_REMOVED lines=11> */
.L_x_19848:
[----:B------:R-:W-:Y:S05]  /*4360*/  @P4 BRA `(.L_x_19849) ;  /* 0x0000000400a04947 */ /* 0x000fea0003800000 */
[----:B------:R-:W-:-:S07]  /*4370*/  MOV R34, R2 ;  /* 0x0000000200227202 */ /* 0x000fce0000000f00 */
.L_x_19851:
        /* <DEDUP_REMOVED lines=68> */
.L_x_19850:
        /* <DEDUP_REMOVED lines=35> */
.L_x_19849:
[----:B------:R-:W-:Y:S05]  /*49f0*/  @!P5 BRA `(.L_x_19852) ;  /* 0xffffffec0084d947 */ /* 0x000fea000383ffff */
.L_x_19790:
        /* <DEDUP_REMOVED lines=121> */
.L_x_19854:
[----:B------:R-:W-:Y:S05]  /*5190*/  BSYNC.RECONVERGENT B0 ;  /* 0x0000000000007941 */ /* 0x000fea0003800200 */
.L_x_19853:
        /* <DEDUP_REMOVED lines=14> */
.L_x_19857:
        /* <DEDUP_REMOVED lines=105> */
.L_x_19856:
[----:B------:R-:W-:Y:S05]  /*5910*/  BSYNC.RECONVERGENT B0 ;  /* 0x0000000000007941 */ /* 0x000fea0003800200 */
.L_x_19855:
[----:B------:R-:W3:Y:S02]  /*5920*/  LDCU UR4, c[0x0][0x374] ;  /* 0x00006e80ff0477ac */ /* 0x000ee40008000800 */
[----:B---3--:R-:W-:Y:S02]  /*5930*/  UIADD3 UR9, UPT, UPT, UR4, UR9, URZ ;  /* 0x0000000904097290 */ /* 0x008fe4000fffe0ff */
[----:B------:R-:W-:-:S04]  /*5940*/  USHF.L.U32 UR4, UR4, 0x1, URZ ;  /* 0x0000000104047899 */ /* 0x000fc800080006ff */
[----:B------:R-:W-:-:S09]  /*5950*/  UISETP.GE.U32.AND UP0, UPT, UR9, UR4, UPT ;  /* 0x000000040900728c */ /* 0x000fd2000bf06070 */
[----:B------:R-:W-:Y:S05]  /*5960*/  BRA.U !UP0, `(.L_x_19858) ;  /* 0xffffffb508647547 */ /* 0x000fea000b83ffff */
[----:B------:R-:W-:Y:S05]  /*5970*/  EXIT ;  /* 0x000000000000794d */ /* 0x000fea0003800000 */
        .weak           $__internal_93_$__cuda_sm20_div_u16
        .type           $__internal_93_$__cuda_sm20_div_u16,@function
        .size           $__internal_93_$__cuda_sm20_div_u16,(.L_x_58044 - $__internal_93_$__cuda_sm20_div_u16)
$__internal_93_$__cuda_sm20_div_u16:
        /* <DEDUP_REMOVED lines=18> */
[----:B------:R-:W-:Y:S06]  /*5aa0*/  RET.REL.NODEC R8 `(_Z9cuda_gemmIiLi256ELi2ELi1ELi1024ELi64ELi64ELi32ELi0ELi0EEviiiPT_S1_S1_ii) ;  /* 0xffffffa408547950 */ /* 0x000fec0003c3ffff */
.L_x_19859:
        /* <DEDUP_REMOVED lines=13> */
.L_x_58044:


//--------------------- .text._Z9cuda_gemmIiLi256ELi2ELi1ELi1024ELi32ELi32ELi32ELi1ELi1EEviiiPT_S1_S1_ii --------------------------
	.section	.text._Z9cuda_gemmIiLi256ELi2ELi1ELi1024ELi32ELi32ELi32ELi1ELi1EEviiiPT_S1_S1_ii,"ax",@progbits
	.align	128
        .global         _Z9cuda_gemmIiLi256ELi2ELi1ELi1024ELi32ELi32ELi32ELi1ELi1EEviiiPT_S1_S1_ii
        .type           _Z9cuda_gemmIiLi256ELi2ELi1ELi1024ELi32ELi32ELi32ELi1ELi1EEviiiPT_S1_S1_ii,@function
        .size           _Z9cuda_gemmIiLi256ELi2ELi1ELi1024ELi32ELi32ELi32ELi1ELi1EEviiiPT_S1_S1_ii,(.L_x_58045 - _Z9cuda_gemmIiLi256ELi2ELi1ELi1024ELi32ELi32ELi32ELi1ELi1EEviiiPT_S1_S1_ii)
        .other          _Z9cuda_gemmIiLi256ELi2ELi1ELi1024ELi32ELi32ELi32ELi1ELi1EEviiiPT_S1_S1_ii,@"STO_CUDA_ENTRY STV_DEFAULT"
_Z9cuda_gemmIiLi256ELi2ELi1ELi1024ELi32ELi32ELi32ELi1ELi1EEviiiPT_S1_S1_ii:
.text._Z9cuda_gemmIiLi256ELi2ELi1ELi1024ELi32ELi32ELi32ELi1ELi1EEviiiPT_S1_S1_ii:
        /* <DEDUP_REMOVED lines=8> */
[----:B------:R-:W-:Y:S05]  /*0080*/  CALL.REL.NOINC `($__internal_94_$__cuda_sm20_div_u16) ;  /* 0x00000020000c7944 */ /* 0x000fea0003c00000 */
        /* <DEDUP_REMOVED lines=16> */
.L_x_19862:
        /* <DEDUP_REMOVED lines=13> */
.L_x_19861:
[----:B------:R-:W-:Y:S05]  /*0260*/  BSYNC.RECONVERGENT B0 ;  /* 0x0000000000007941 */ /* 0x000fea0003800200 */
.L_x_19860:
[----:B------:R-:W-:Y:S01]  /*0270*/  BSSY.RECONVERGENT B0, `(.L_x_19863) ;  /* 0x0000028000007945 */ /* 0x000fe20003800200 */
.L_x_19864:
        /* <DEDUP_REMOVED lines=40> */
.L_x_19863:
        /* <DEDUP_REMOVED lines=82> */
.L_x_19881:
        /* <DEDUP_REMOVED lines=34> */
.L_x_19866:
[----:B0-----:R-:W-:Y:S05]  /*0c40*/  BSYNC.RECONVERGENT B0 ;  /* 0x0000000000007941 */ /* 0x001fea0003800200 */
.L_x_19865:
        /* <DEDUP_REMOVED lines=8> */
.L_x_19868:
        /* <DEDUP_REMOVED lines=28> */
.L_x_19867:
        /* <DEDUP_REMOVED lines=15> */
.L_x_19870:
[----:B------:R-:W-:Y:S05]  /*0f80*/  BSYNC.RECONVERGENT B0 ;  /* 0x0000000000007941 */ /* 0x000fea0003800200 */
.L_x_19869:
[----:B------:R-:W-:Y:S01]  /*0f90*/  UMOV UR9, 0x400 ;  /* 0x0000040000097882 */ /* 0x000fe20000000000 */
[----:B------:R-:W-:Y:S01]  /*0fa0*/  BSSY.RECONVERGENT B0, `(.L_x_19871) ;  /* 0x000000d000007945 */ /* 0x000fe20003800200 */
[----:B------:R-:W-:-:S04]  /*0fb0*/  UIADD3 UR9, UPT, UPT, UR9, 0x2080, URZ ;  /* 0x0000208009097890 */ /* 0x000fc8000fffe0ff */
[----:B------:R-:W-:-:S12]  /*0fc0*/  ULEA UR9, UR8, UR9, 0x18 ;  /* 0x0000000908097291 */ /* 0x000fd8000f8ec0ff */
.L_x_19872:
        /* <DEDUP_REMOVED lines=11> */
.L_x_19871:
        /* <DEDUP_REMOVED lines=64> */
.L_x_19876:
        /* <DEDUP_REMOVED lines=35> */
.L_x_19898:
        /* <DEDUP_REMOVED lines=14> */
.L_x_19875:
[----:B------:R-:W-:Y:S05]  /*1790*/  BSYNC.RECONVERGENT B0 ;  /* 0x0000000000007941 */ /* 0x000fea0003800200 */
.L_x_19874:
        /* <DEDUP_REMOVED lines=31> */
.L_x_19878:
[----:B------:R-:W-:Y:S05]  /*1990*/  BSYNC.RECONVERGENT B0 ;  /* 0x0000000000007941 */ /* 0x000fea0003800200 */
.L_x_19877:
[----:B------:R-:W2:Y:S01]  /*19a0*/  S2UR UR8, SR_CgaCtaId ;  /* 0x00000000000879c3 */ /* 0x000ea20000008800 */
[----:B------:R-:W-:Y:S01]  /*19b0*/  UMOV UR6, 0x400 ;  /* 0x0000040000067882 */ /* 0x000fe20000000000 */
[----:B------:R-:W-:Y:S01]  /*19c0*/  BSSY.RECONVERGENT B0, `(.L_x_19879) ;  /* 0x000001a000007945 */ /* 0x000fe20003800200 */
[----:B------:R-:W-:-:S04]  /*19d0*/  UIADD3 UR6, UPT, UPT, UR6, 0x2080, URZ ;  /* 0x0000208006067890 */ /* 0x000fc8000fffe0ff */
[----:B--2---:R-:W-:-:S12]  /*19e0*/  ULEA UR6, UR8, UR6, 0x18 ;  /* 0x0000000608067291 */ /* 0x004fd8000f8ec0ff */
.L_x_19880:
        /* <DEDUP_REMOVED lines=24> */
.L_x_19879:
[----:B------:R-:W-:Y:S05]  /*1b70*/  @!P0 BRA `(.L_x_19881) ;  /* 0xffffffec00a88947 */ /* 0x000fea000383ffff */
[----:B------:R-:W-:Y:S05]  /*1b80*/  EXIT ;  /* 0x000000000000794d */ /* 0x000fea0003800000 */
.L_x_19873:
[----:B------:R-:W-:Y:S01]  /*1b90*/  IMAD.MOV.U32 R52, RZ, RZ, R7 ;  /* 0x000000ffff347224 */ /* 0x000fe200078e0007 */
[----:B------:R-:W-:Y:S01]  /*1ba0*/  MOV R50, 0xffffffff ;  /* 0xffffffff00327802 */ /* 0x000fe20000000f00 */
[----:B------:R-:W-:-:S07]  /*1bb0*/  IMAD.MOV.U32 R51, RZ, RZ, 0x1f ;  /* 0x0000001fff337424 */ /* 0x000fce00078e00ff */
[----:B01----:R-:W-:Y:S05]  /*1bc0*/  WARPSYNC.COLLECTIVE R50, `(.L_x_19882) ;  /* 0x0000000032087348 */ /* 0x003fea0003c00000 */
[----:B-1----:R1:W2:Y:S02]  /*1bd0*/  SHFL.IDX P2, R53, R49, R52, R51 ;  /* 0x0000003431357389 */ /* 0x0022a40000040033 */
[----:B012---:R-:W-:Y:S05]  /*1be0*/  ENDCOLLECTIVE ;  /* 0x000000000000791b */ /* 0x007fea0003800000 */
.L_x_19882:
[----:B------:R-:W-:Y:S02]  /*1bf0*/  IMAD.MOV.U32 R52, RZ, RZ, R14 ;  /* 0x000000ffff347224 */ /* 0x000fe400078e000e */
[----:B------:R-:W-:-:S07]  /*1c00*/  IMAD.MOV.U32 R55, RZ, RZ, R53 ;  /* 0x000000ffff377224 */ /* 0x000fce00078e0035 */
[----:B------:R-:W-:Y:S05]  /*1c10*/  WARPSYNC.COLLECTIVE R50, `(.L_x_19883) ;  /* 0x0000000032087348 */ /* 0x000fea0003c00000 */
[----:B------:R0:W1:Y:S02]  /*1c20*/  SHFL.IDX P2, R53, R49, R52, R51 ;  /* 0x0000003431357389 */ /* 0x0000640000040033 */
[----:B01----:R-:W-:Y:S05]  /*1c30*/  ENDCOLLECTIVE ;  /* 0x000000000000791b */ /* 0x003fea0003800000 */
.L_x_19883:
[----:B------:R-:W-:Y:S02]  /*1c40*/  IMAD R55, R34, R55, RZ ;  /* 0x0000003722377224 */ /* 0x000fe400078e02ff */
[----:B------:R-:W-:Y:S02]  /*1c50*/  IMAD.MOV.U32 R52, RZ, RZ, R5 ;  /* 0x000000ffff347224 */ /* 0x000fe400078e0005 */
[----:B------:R-:W-:-:S07]  /*1c60*/  IMAD R54, R46, R53, R55 ;  /* 0x000000352e367224 */ /* 0x000fce00078e0237 */
[----:B------:R-:W-:Y:S05]  /*1c70*/  WARPSYNC.COLLECTIVE R50, `(.L_x_19884) ;  /* 0x0000000032087348 */ /* 0x000fea0003c00000 */
[----:B------:R0:W1:Y:S02]  /*1c80*/  SHFL.IDX P2, R53, R49, R52, R51 ;  /* 0x0000003431357389 */ /* 0x0000640000040033 */
[----:B01----:R-:W-:Y:S05]  /*1c90*/  ENDCOLLECTIVE ;  /* 0x000000000000791b */ /* 0x003fea0003800000 */
.L_x_19884:
[----:B------:R-:W-:Y:S02]  /*1ca0*/  IMAD.MOV.U32 R52, RZ, RZ, R15 ;  /* 0x000000ffff347224 */ /* 0x000fe400078e000f */
[----:B------:R-:W-:-:S07]  /*1cb0*/  IMAD R54, R47, R53, R54 ;  /* 0x000000352f367224 */ /* 0x000fce00078e0236 */
[----:B------:R-:W-:Y:S05]  /*1cc0*/  WARPSYNC.COLLECTIVE R50, `(.L_x_19885) ;  /* 0x0000000032087348 */ /* 0x000fea0003c00000 */
[----:B------:R0:W1:Y:S02]  /*1cd0*/  SHFL.IDX P2, R53, R49, R52, R51 ;  /* 0x0000003431357389 */ /* 0x0000640000040033 */
[----:B01----:R-:W-:Y:S05]  /*1ce0*/  ENDCOLLECTIVE ;  /* 0x000000000000791b */ /* 0x003fea0003800000 */
.L_x_19885:
[----:B------:R-:W-:Y:S02]  /*1cf0*/  IMAD.MOV.U32 R52, RZ, RZ, R16 ;  /* 0x000000ffff347224 */ /* 0x000fe400078e0010 */
[----:B------:R-:W-:-:S07]  /*1d00*/  IMAD R55, R43, R53, R54 ;  /* 0x000000352b377224 */ /* 0x000fce00078e0236 */
[----:B------:R-:W-:Y:S05]  /*1d10*/  WARPSYNC.COLLECTIVE R50, `(.L_x_19886) ;  /* 0x0000000032087348 */ /* 0x000fea0003c00000 */
[----:B------:R0:W1:Y:S02]  /*1d20*/  SHFL.IDX P2, R53, R49, R52, R51 ;  /* 0x0000003431357389 */ /* 0x0000640000040033 */
[----:B01----:R-:W-:Y:S05]  /*1d30*/  ENDCOLLECTIVE ;  /* 0x000000000000791b */ /* 0x003fea0003800000 */
.L_x_19886:
[----:B------:R-:W-:Y:S01]  /*1d40*/  MOV R52, R17 ;  /* 0x0000001100347202 */ /* 0x000fe20000000f00 */
[----:B------:R-:W-:-:S07]  /*1d50*/  IMAD R54, R42, R53, R55 ;  /* 0x000000352a367224 */ /* 0x000fce00078e0237 */
[----:B------:R-:W-:Y:S05]  /*1d60*/  WARPSYNC.COLLECTIVE R50, `(.L_x_19887) ;  /* 0x0000000032087348 */ /* 0x000fea0003c00000 */
[----:B------:R0:W1:Y:S02]  /*1d70*/  SHFL.IDX P2, R53, R49, R52, R51 ;  /* 0x0000003431357389 */ /* 0x0000640000040033 */
[----:B01----:R-:W-:Y:S05]  /*1d80*/  ENDCOLLECTIVE ;  /* 0x000000000000791b */ /* 0x003fea0003800000 */
.L_x_19887:
[----:B------:R-:W-:Y:S02]  /*1d90*/  IMAD.MOV.U32 R52, RZ, RZ, R18 ;  /* 0x000000ffff347224 */ /* 0x000fe400078e0012 */
[----:B------:R-:W-:-:S07]  /*1da0*/  IMAD R55, R41, R53, R54 ;  /* 0x0000003529377224 */ /* 0x000fce00078e0236 */
[----:B------:R-:W-:Y:S05]  /*1db0*/  WARPSYNC.COLLECTIVE R50, `(.L_x_19888) ;  /* 0x0000000032087348 */ /* 0x000fea0003c00000 */
[----:B------:R0:W1:Y:S02]  /*1dc0*/  SHFL.IDX P2, R53, R49, R52, R51 ;  /* 0x0000003431357389 */ /* 0x0000640000040033 */
[----:B01----:R-:W-:Y:S05]  /*1dd0*/  ENDCOLLECTIVE ;  /* 0x000000000000791b */ /* 0x003fea0003800000 */
.L_x_19888:
[----:B------:R-:W-:Y:S02]  /*1de0*/  IMAD.MOV.U32 R52, RZ, RZ, R19 ;  /* 0x000000ffff347224 */ /* 0x000fe400078e0013 */
[----:B------:R-:W-:-:S07]  /*1df0*/  IMAD R54, R40, R53, R55 ;  /* 0x0000003528367224 */ /* 0x000fce00078e0237 */
[----:B------:R-:W-:Y:S05]  /*1e00*/  WARPSYNC.COLLECTIVE R50, `(.L_x_19889) ;  /* 0x0000000032087348 */ /* 0x000fea0003c00000 */
[----:B------:R0:W1:Y:S02]  /*1e10*/  SHFL.IDX P2, R53, R49, R52, R51 ;  /* 0x0000003431357389 */ /* 0x0000640000040033 */
[----:B01----:R-:W-:Y:S05]  /*1e20*/  ENDCOLLECTIVE ;  /* 0x000000000000791b */ /* 0x003fea0003800000 */
.L_x_19889:
[----:B------:R-:W-:Y:S02]  /*1e30*/  IMAD.MOV.U32 R52, RZ, RZ, R6 ;  /* 0x000000ffff347224 */ /* 0x000fe400078e0006 */
[----:B------:R-:W-:-:S07]  /*1e40*/  IMAD R55, R45, R53, R54 ;  /* 0x000000352d377224 */ /* 0x000fce00078e0236 */
[----:B------:R-:W-:Y:S05]  /*1e50*/  WARPSYNC.COLLECTIVE R50, `(.L_x_19890) ;  /* 0x0000000032087348 */ /* 0x000fea0003c00000 */
[----:B------:R0:W1:Y:S02]  /*1e60*/  SHFL.IDX P2, R53, R49, R52, R51 ;  /* 0x0000003431357389 */ /* 0x0000640000040033 */
[----:B01----:R-:W-:Y:S05]  /*1e70*/  ENDCOLLECTIVE ;  /* 0x000000000000791b */ /* 0x003fea0003800000 */
.L_x_19890:
[----:B------:R-:W-:Y:S02]  /*1e80*/  IMAD.MOV.U32 R52, RZ, RZ, R8 ;  /* 0x000000ffff347224 */ /* 0x000fe400078e0008 */
[----:B------:R-:W-:-:S07]  /*1e90*/  IMAD R55, R44, R53, R55 ;  /* 0x000000352c377224 */ /* 0x000fce00078e0237 */
[----:B------:R-:W-:Y:S05]  /*1ea0*/  WARPSYNC.COLLECTIVE R50, `(.L_x_19891) ;  /* 0x0000000032087348 */ /* 0x000fea0003c00000 */
[----:B------:R0:W1:Y:S02]  /*1eb0*/  SHFL.IDX P2, R53, R49, R52, R51 ;  /* 0x0000003431357389 */ /* 0x0000640000040033 */
[----:B01----:R-:W-:Y:S05]  /*1ec0*/  ENDCOLLECTIVE ;  /* 0x000000000000791b */ /* 0x003fea0003800000 */
.L_x_19891:
[----:B------:R-:W-:Y:S02]  /*1ed0*/  IMAD.MOV.U32 R52, RZ, RZ, R9 ;  /* 0x000000ffff347224 */ /* 0x000fe400078e0009 */
[----:B------:R-:W-:-:S07]  /*1ee0*/  IMAD R54, R30, R53, R55 ;  /* 0x000000351e367224 */ /* 0x000fce00078e0237 */
[----:B------:R-:W-:Y:S05]  /*1ef0*/  WARPSYNC.COLLECTIVE R50, `(.L_x_19892) ;  /* 0x0000000032087348 */ /* 0x000fea0003c00000 */
[----:B------:R0:W1:Y:S02]  /*1f00*/  SHFL.IDX P2, R53, R49, R52, R51 ;  /* 0x0000003431357389 */ /* 0x0000640000040033 */
[----:B01----:R-:W-:Y:S05]  /*1f10*/  ENDCOLLECTIVE ;  /* 0x000000000000791b */ /* 0x003fea0003800000 */
.L_x_19892:
[----:B------:R-:W-:Y:S01]  /*1f20*/  MOV R52, R10 ;  /* 0x0000000a00347202 */ /* 0x000fe20000000f00 */
[----:B------:R-:W-:-:S07]  /*1f30*/  IMAD R55, R29, R53, R54 ;  /* 0x000000351d377224 */ /* 0x000fce00078e0236 */
[----:B------:R-:W-:Y:S05]  /*1f40*/  WARPSYNC.COLLECTIVE R50, `(.L_x_19893) ;  /* 0x0000000032087348 */ /* 0x000fea0003c00000 */
[----:B------:R0:W1:Y:S02]  /*1f50*/  SHFL.IDX P2, R53, R49, R52, R51 ;  /* 0x0000003431357389 */ /* 0x0000640000040033 */
[----:B01----:R-:W-:Y:S05]  /*1f60*/  ENDCOLLECTIVE ;  /* 0x000000000000791b */ /* 0x003fea0003800000 */
.L_x_19893:
[----:B------:R-:W-:Y:S02]  /*1f70*/  IMAD.MOV.U32 R52, RZ, RZ, R11 ;  /* 0x000000ffff347224 */ /* 0x000fe400078e000b */
[----:B------:R-:W-:-:S07]  /*1f80*/  IMAD R54, R28, R53, R55 ;  /* 0x000000351c367224 */ /* 0x000fce00078e0237 */
[----:B------:R-:W-:Y:S05]  /*1f90*/  WARPSYNC.COLLECTIVE R50, `(.L_x_19894) ;  /* 0x0000000032087348 */ /* 0x000fea0003c00000 */
[----:B------:R0:W1:Y:S02]  /*1fa0*/  SHFL.IDX P2, R53, R49, R52, R51 ;  /* 0x0000003431357389 */ /* 0x0000640000040033 */
[----:B01----:R-:W-:Y:S05]  /*1fb0*/  ENDCOLLECTIVE ;  /* 0x000000000000791b */ /* 0x003fea0003800000 */
.L_x_19894:
[----:B------:R-:W-:Y:S02]  /*1fc0*/  IMAD.MOV.U32 R52, RZ, RZ, R12 ;  /* 0x000000ffff347224 */ /* 0x000fe400078e000c */
[----:B------:R-:W-:-:S07]  /*1fd0*/  IMAD R55, R33, R53, R54 ;  /* 0x0000003521377224 */ /* 0x000fce00078e0236 */
[----:B------:R-:W-:Y:S05]  /*1fe0*/  WARPSYNC.COLLECTIVE R50, `(.L_x_19895) ;  /* 0x0000000032087348 */ /* 0x000fea0003c00000 */
[----:B------:R0:W1:Y:S02]  /*1ff0*/  SHFL.IDX P2, R53, R49, R52, R51 ;  /* 0x0000003431357389 */ /* 0x0000640000040033 */
[----:B01----:R-:W-:Y:S05]  /*2000*/  ENDCOLLECTIVE ;  /* 0x000000000000791b */ /* 0x003fea0003800000 */
.L_x_19895:
[----:B------:R-:W-:Y:S02]  /*2010*/  IMAD.MOV.U32 R52, RZ, RZ, R13 ;  /* 0x000000ffff347224 */ /* 0x000fe400078e000d */
[----:B------:R-:W-:-:S07]  /*2020*/  IMAD R54, R32, R53, R55 ;  /* 0x0000003520367224 */ /* 0x000fce00078e0237 */
[----:B------:R-:W-:Y:S05]  /*2030*/  WARPSYNC.COLLECTIVE R50, `(.L_x_19896) ;  /* 0x0000000032087348 */ /* 0x000fea0003c00000 */
[----:B------:R0:W1:Y:S02]  /*2040*/  SHFL.IDX P2, R53, R49, R52, R51 ;  /* 0x0000003431357389 */ /* 0x0000640000040033 */
[----:B01----:R-:W-:Y:S05]  /*2050*/  ENDCOLLECTIVE ;  /* 0x000000000000791b */ /* 0x003fea0003800000 */
.L_x_19896:
[----:B------:R-:W-:Y:S02]  /*2060*/  IMAD.MOV.U32 R52, RZ, RZ, R20 ;  /* 0x000000ffff347224 */ /* 0x000fe400078e0014 */
[----:B------:R-:W-:-:S07]  /*2070*/  IMAD R54, R31, R53, R54 ;  /* 0x000000351f367224 */ /* 0x000fce00078e0236 */
[----:B------:R-:W-:Y:S05]  /*2080*/  WARPSYNC.COLLECTIVE R50, `(.L_x_19897) ;  /* 0x0000000032087348 */ /* 0x000fea0003c00000 */
[----:B------:R0:W1:Y:S02]  /*2090*/  SHFL.IDX P2, R53, R49, R52, R51 ;  /* 0x0000003431357389 */ /* 0x0000640000040033 */
[----:B01----:R-:W-:Y:S05]  /*20a0*/  ENDCOLLECTIVE ;  /* 0x000000000000791b */ /* 0x003fea0003800000 */
.L_x_19897:
[----:B------:R-:W-:Y:S05]  /*20b0*/  BRA `(.L_x_19898) ;  /* 0xfffffff4007c7947 */ /* 0x000fea000383ffff */
        .weak           $__internal_94_$__cuda_sm20_div_u16
        .type           $__internal_94_$__cuda_sm20_div_u16,@function
        .size           $__internal_94_$__cuda_sm20_div_u16,(.L_x_58045 - $__internal_94_$__cuda_sm20_div_u16)
$__internal_94_$__cuda_sm20_div_u16:
        /* <DEDUP_REMOVED lines=18> */
[----:B------:R-:W-:Y:S06]  /*21e0*/  RET.REL.NODEC R2 `(_Z9cuda_gemmIiLi256ELi2ELi1ELi1024ELi32ELi32ELi32ELi1ELi1EEviiiPT_S1_S1_ii) ;  /* 0xffffffdc02847950 */ /* 0x000fec0003c3ffff */
.L_x_19899:
        /* <DEDUP_REMOVED lines=9> */
.L_x_58045:


//--------------------- .text._Z9cuda_gemmIiLi256ELi2ELi1ELi1024ELi32ELi32ELi32ELi1ELi0EEviiiPT_S1_S1_ii --------------------------
	.section	.text._Z9cuda_gemmIiLi256ELi2ELi1ELi1024ELi32ELi32ELi32ELi1ELi0EEviiiPT_S1_S1_ii,"ax",@progbits
	.align	128
        .global         _Z9cuda_gemmIiLi256ELi2ELi1ELi1024ELi32ELi32ELi32ELi1ELi0EEviiiPT_S1_S1_ii
        .type           _Z9cuda_gemmIiLi256ELi2ELi1ELi1024ELi32ELi32ELi32ELi1ELi0EEviiiPT_S1_S1_ii,@function
        .size           _Z9cuda_gemmIiLi256ELi2ELi1ELi1024ELi32ELi32ELi32ELi1ELi0EEviiiPT_S1_S1_ii,(.L_x_58046 - _Z9cuda_gemmIiLi256ELi2ELi1ELi1024ELi32ELi32ELi32ELi1ELi0EEviiiPT_S1_S1_ii)
        .other          _Z9cuda_gemmIiLi256ELi2ELi1ELi1024ELi32ELi32ELi32ELi1ELi0EEviiiPT_S1_S1_ii,@"STO_CUDA_ENTRY STV_DEFAULT"
_Z9cuda_gemmIiLi256ELi2ELi1ELi1024ELi32ELi32ELi32ELi1ELi0EEviiiPT_S1_S1_ii:
.text._Z9cuda_gemmIiLi256ELi2ELi1ELi1024ELi32ELi32ELi32ELi1ELi0EEviiiPT_S1_S1_ii:
        /* <DEDUP_REMOVED lines=36> */
.L_x_19902:
        /* <DEDUP_REMOVED lines=25> */
.L_x_19901:
[----:B------:R-:W-:Y:S05]  /*03d0*/  BSYNC.RECONVERGENT B0 ;  /* 0x0000000000007941 */ /* 0x000fea0003800200 */
.L_x_19900:
        /* <DEDUP_REMOVED lines=104> */
[----:B------:R-:W-:Y:S05]  /*0a60*/  CALL.REL.NOINC `($__internal_95_$__cuda_sm20_div_u16) ;  /* 0x00000064000c7944 */ /* 0x000fea0003c00000 */
        /* <DEDUP_REMOVED lines=81> */
.L_x_20075:
        /* <DEDUP_REMOVED lines=33> */
.L_x_19904:
[----:B0-----:R-:W-:Y:S05]  /*1190*/  BSYNC.RECONVERGENT B0 ;  /* 0x0000000000007941 */ /* 0x001fea0003800200 */
.L_x_19903:
[----:B------:R-:W-:Y:S01]  /*11a0*/  UIADD3 UR12, UPT, UPT, UR14, 0x1080, URZ ;  /* 0x000010800e0c7890 */ /* 0x000fe2000fffe0ff */
[----:B-12---:R-:W-:Y:S01]  /*11b0*/  MOV R28, UR9 ;  /* 0x00000009001c7c02 */ /* 0x006fe20008000f00 */
[----:B------:R-:W-:Y:S02]  /*11c0*/  BSSY.RECONVERGENT B0, `(.L_x_19905) ;  /* 0x000001f000007945 */ /* 0x000fe40003800200 */
[----:B------:R-:W-:Y:S02]  /*11d0*/  ULEA UR12, UR15, UR12, 0x18 ;  /* 0x0000000c0f0c7291 */ /* 0x000fe4000f8ec0ff */
[----:B------:R-:W-:-:S04]  /*11e0*/  IMAD R37, R28, 0x400, R53 ;  /* 0x000004001c257824 */ /* 0x000fc800078e0235 */
[----:B------:R-:W-:-:S07]  /*11f0*/  LEA R28, R53, UR12, 0x2 ;  /* 0x0000000c351c7c11 */ /* 0x000fce000f8e10ff */
.L_x_19906:
        /* <DEDUP_REMOVED lines=28> */
.L_x_19905:
        /* <DEDUP_REMOVED lines=17> */
.L_x_19908:
[----:B------:R-:W-:Y:S05]  /*14d0*/  BSYNC.RECONVERGENT B0 ;  /* 0x0000000000007941 */ /* 0x000fea0003800200 */
.L_x_19907:
[----:B------:R-:W-:Y:S01]  /*14e0*/  UIADD3 UR14, UPT, UPT, UR14, 0x2080, URZ ;  /* 0x000020800e0e7890 */ /* 0x000fe2000fffe0ff */
[----:B------:R-:W-:Y:S03]  /*14f0*/  BSSY.RECONVERGENT B0, `(.L_x_19909) ;  /* 0x000000d000007945 */ /* 0x000fe60003800200 */
[----:B------:R-:W-:-:S06]  /*1500*/  ULEA UR14, UR15, UR14, 0x18 ;  /* 0x0000000e0f0e7291 */ /* 0x000fcc000f8ec0ff */
[----:B------:R-:W-:-:S07]  /*1510*/  IMAD.U32 R33, RZ, RZ, UR14 ;  /* 0x0000000eff217e24 */ /* 0x000fce000f8e00ff */
.L_x_19910:
        /* <DEDUP_REMOVED lines=11> */
.L_x_19909:
[----:B------:R-:W-:Y:S01]  /*15d0*/  BAR.SYNC.DEFER_BLOCKING 0x0 ;  /* 0x0000000000007b1d */ /* 0x000fe20000010000 */
[----:B------:R-:W-:-:S09]  /*15e0*/  UISETP.GE.AND UP0, UPT, UR6, 0x1, UPT ;  /* 0x000000010600788c */ /* 0x000fd2000bf06270 */
[----:B------:R-:W-:Y:S05]  /*15f0*/  BRA.U !UP0, `(.L_x_19911) ;  /* 0x0000003d081c7547 */ /* 0x000fea000b800000 */
[----:B------:R-:W-:-:S09]  /*1600*/  UISETP.NE.AND UP0, UPT, UR24, 0x1, UPT ;  /* 0x000000011800788c */ /* 0x000fd2000bf05270 */
[----:B------:R-:W-:Y:S05]  /*1610*/  BRA.U UP0, `(.L_x_19912) ;  /* 0x0000001100f07547 */ /* 0x000fea000b800000 */
[----:B------:R-:W-:Y:S01]  /*1620*/  BSSY B1, `(.L_x_19913) ;  /* 0x000013a000017945 */ /* 0x000fe20003800000 */
[----:B------:R-:W-:-:S07]  /*1630*/  IMAD.MOV.U32 R35, RZ, RZ, RZ ;  /* 0x000000ffff237224 */ /* 0x000fce00078e00ff */
.L_x_19965:
        /* <DEDUP_REMOVED lines=17> */
.L_x_19914:
        /* <DEDUP_REMOVED lines=10> */
.L_x_19915:
        /* <DEDUP_REMOVED lines=10> */
.L_x_19916:
        /* <DEDUP_REMOVED lines=10> */
.L_x_19917:
        /* <DEDUP_REMOVED lines=10> */
.L_x_19918:
        /* <DEDUP_REMOVED lines=11> */
.L_x_19919:
        /* <DEDUP_REMOVED lines=11> */
.L_x_19920:
        /* <DEDUP_REMOVED lines=11> */
.L_x_19921:
        /* <DEDUP_REMOVED lines=10> */
.L_x_19922:
        /* <DEDUP_REMOVED lines=11> */
.L_x_19923:
        /* <DEDUP_REMOVED lines=11> */
.L_x_19924:
        /* <DEDUP_REMOVED lines=11> */
.L_x_19925:
        /* <DEDUP_REMOVED lines=11> */
.L_x_19926:
        /* <DEDUP_REMOVED lines=11> */
.L_x_19927:
        /* <DEDUP_REMOVED lines=11> */
.L_x_19928:
        /* <DEDUP_REMOVED lines=10> */
.L_x_19929:
        /* <DEDUP_REMOVED lines=31> */
.L_x_19964:
[----:B0-----:R-:W-:Y:S02]  /*2330*/  IMAD R30, R37, 0x84, R34 ;  /* 0x00000084251e7824 */ /* 0x001fe400078e0222 */
[----:B------:R-:W-:-:S04]  /*2340*/  IMAD.MOV.U32 R54, RZ, RZ, RZ ;  /* 0x000000ffff367224 */ /* 0x000fc800078e00ff */
[----:B------:R-:W0:Y:S01]  /*2350*/  LDS R30, [R30] ;  /* 0x000000001e1e7984 */ /* 0x000e220000000800 */
[----:B-1----:R-:W-:Y:S05]  /*2360*/  @!P5 BRA `(.L_x_19932) ;  /* 0x000000000010d947 */ /* 0x002fea0003800000 */
[----:B------:R-:W-:-:S03]  /*2370*/  UMOV UR12, 0xffffffff ;  /* 0xffffffff000c7882 */ /* 0x000fc60000000000 */
[----:B------:R-:W-:Y:S05]  /*2380*/  BRA.DIV UR12, `(.L_x_19933) ;  /* 0x000000320cc87947 */ /* 0x000fea000b800000 */
[----:B0-----:R0:W1:Y:S02]  /*2390*/  SHFL.IDX PT, R28, R30, R26, R27 ;  /* 0x0000001a1e1c7389 */ /* 0x00106400000e001b */
.L_x_20078:
[----:B-12---:R-:W-:-:S07]  /*23a0*/  IMAD R54, R38, R28, RZ ;  /* 0x0000001c26367224 */ /* 0x006fce00078e02ff */
.L_x_19932:
[----:B------:R-:W-:Y:S05]  /*23b0*/  @!P4 BRA `(.L_x_19934) ;  /* 0x000000000010c947 */ /* 0x000fea0003800000 */
[----:B------:R-:W-:-:S03]  /*23c0*/  UMOV UR12, 0xffffffff ;  /* 0xffffffff000c7882 */ /* 0x000fc60000000000 */
[----:B------:R-:W-:Y:S05]  /*23d0*/  BRA.DIV UR12, `(.L_x_19935) ;  /* 0x000000320cd47947 */ /* 0x000fea000b800000 */
[----:B0-----:R0:W1:Y:S02]  /*23e0*/  SHFL.IDX PT, R28, R30, R8, R27 ;  /* 0x000000081e1c7389 */ /* 0x00106400000e001b */
.L_x_20081:
[----:B-1--4-:R-:W-:-:S07]  /*23f0*/  IMAD R54, R39, R28, R54 ;  /* 0x0000001c27367224 */ /* 0x012fce00078e0236 */
.L_x_19934:
[----:B------:R-:W-:Y:S05]  /*2400*/  @!P3 BRA `(.L_x_19936) ;  /* 0x000000000010b947 */ /* 0x000fea0003800000 */
[----:B------:R-:W-:-:S03]  /*2410*/  UMOV UR12, 0xffffffff ;  /* 0xffffffff000c7882 */ /* 0x000fc60000000000 */
[----:B------:R-:W-:Y:S05]  /*2420*/  BRA.DIV UR12, `(.L_x_19937) ;  /* 0x000000320ce07947 */ /* 0x000fea000b800000 */
[----:B0-----:R0:W1:Y:S02]  /*2430*/  SHFL.IDX PT, R28, R30, R9, R27 ;  /* 0x000000091e1c7389 */ /* 0x00106400000e001b */
.L_x_20084:
[----:B-1----:R-:W-:-:S07]  /*2440*/  IMAD R54, R40, R28, R54 ;  /* 0x0000001c28367224 */ /* 0x002fce00078e0236 */
.L_x_19936:
[----:B------:R-:W-:Y:S05]  /*2450*/  @!P2 BRA `(.L_x_19938) ;  /* 0x000000000010a947 */ /* 0x000fea0003800000 */
[----:B------:R-:W-:-:S03]  /*2460*/  UMOV UR12, 0xffffffff ;  /* 0xffffffff000c7882 */ /* 0x000fc60000000000 */
[----:B------:R-:W-:Y:S05]  /*2470*/  BRA.DIV UR12, `(.L_x_19939) ;  /* 0x000000320cec7947 */ /* 0x000fea000b800000 */
[----:B0-----:R0:W1:Y:S02]  /*2480*/  SHFL.IDX PT, R28, R30, R10, R27 ;  /* 0x0000000a1e1c7389 */ /* 0x00106400000e001b */
.L_x_20087:
[----:B-1----:R-:W-:-:S07]  /*2490*/  IMAD R54, R41, R28, R54 ;  /* 0x0000001c29367224 */ /* 0x002fce00078e0236 */
.L_x_19938:
[----:B------:R-:W-:Y:S05]  /*24a0*/  @!P1 BRA `(.L_x_19940) ;  /* 0x0000000000109947 */ /* 0x000fea0003800000 */
[----:B------:R-:W-:-:S03]  /*24b0*/  UMOV UR12, 0xffffffff ;  /* 0xffffffff000c7882 */ /* 0x000fc60000000000 */
[----:B------:R-:W-:Y:S05]  /*24c0*/  BRA.DIV UR12, `(.L_x_19941) ;  /* 0x000000320cf87947 */ /* 0x000fea000b800000 */
[----:B0-----:R0:W1:Y:S02]  /*24d0*/  SHFL.IDX PT, R28, R30, R11, R27 ;  /* 0x0000000b1e1c7389 */ /* 0x00106400000e001b */
.L_x_20090:
[----:B-1----:R-:W-:-:S07]  /*24e0*/  IMAD R54, R42, R28, R54 ;  /* 0x0000001c2a367224 */ /* 0x002fce00078e0236 */
.L_x_19940:
[----:B------:R-:W1:Y:S02]  /*24f0*/  LDC R53, c[0x0][0x3ac] ;  /* 0x0000eb00ff357b82 */ /* 0x000e640000000800 */
[----:B-1----:R-:W-:-:S13]  /*2500*/  ISETP.GE.AND P0, PT, R53, 0x6, PT ;  /* 0x000000063500780c */ /* 0x002fda0003f06270 */
[----:B------:R-:W-:Y:S05]  /*2510*/  @!P0 BRA `(.L_x_19942) ;  /* 0x0000000000108947 */ /* 0x000fea0003800000 */
[----:B------:R-:W-:-:S03]  /*2520*/  UMOV UR12, 0xffffffff ;  /* 0xffffffff000c7882 */ /* 0x000fc60000000000 */
[----:B------:R-:W-:Y:S05]  /*2530*/  BRA.DIV UR12, `(.L_x_19943) ;  /* 0x000000320cfc7947 */ /* 0x000fea000b800000 */
[----:B0-----:R0:W1:Y:S02]  /*2540*/  SHFL.IDX PT, R28, R30, R12, R27 ;  /* 0x0000000c1e1c7389 */ /* 0x00106400000e001b */
.L_x_20093:
[----:B-1----:R-:W-:-:S07]  /*2550*/  IMAD R54, R43, R28, R54 ;  /* 0x0000001c2b367224 */ /* 0x002fce00078e0236 */
.L_x_19942:
[----:B------:R-:W-:-:S13]  /*2560*/  ISETP.GE.AND P0, PT, R53, 0x7, PT ;  /* 0x000000073500780c */ /* 0x000fda0003f06270 */
[----:B------:R-:W-:Y:S05]  /*2570*/  @!P0 BRA `(.L_x_19944) ;  /* 0x0000000000108947 */ /* 0x000fea0003800000 */
[----:B------:R-:W-:-:S03]  /*2580*/  UMOV UR12, 0xffffffff ;  /* 0xffffffff000c7882 */ /* 0x000fc60000000000 */
[----:B------:R-:W-:Y:S05]  /*2590*/  BRA.DIV UR12, `(.L_x_19945) ;  /* 0x000000360c047947 */ /* 0x000fea000b800000 */
[----:B0-----:R0:W1:Y:S02]  /*25a0*/  SHFL.IDX PT, R28, R30, R13, R27 ;  /* 0x0000000d1e1c7389 */ /* 0x00106400000e001b */
.L_x_20096:
[----:B-1----:R-:W-:-:S07]  /*25b0*/  IMAD R54, R44, R28, R54 ;  /* 0x0000001c2c367224 */ /* 0x002fce00078e0236 */
.L_x_19944:
[----:B------:R-:W-:-:S13]  /*25c0*/  ISETP.GE.AND P0, PT, R53, 0x8, PT ;  /* 0x000000083500780c */ /* 0x000fda0003f06270 */
[----:B------:R-:W-:Y:S05]  /*25d0*/  @!P0 BRA `(.L_x_19946) ;  /* 0x0000000000108947 */ /* 0x000fea0003800000 */
[----:B------:R-:W-:-:S03]  /*25e0*/  UMOV UR12, 0xffffffff ;  /* 0xffffffff000c7882 */ /* 0x000fc60000000000 */
[----:B------:R-:W-:Y:S05]  /*25f0*/  BRA.DIV UR12, `(.L_x_19947) ;  /* 0x000000360c0c7947 */ /* 0x000fea000b800000 */
[----:B0-----:R0:W1:Y:S02]  /*2600*/  SHFL.IDX PT, R28, R30, R14, R27 ;  /* 0x0000000e1e1c7389 */ /* 0x00106400000e001b */
.L_x_20099:
[----:B-1----:R-:W-:-:S07]  /*2610*/  IMAD R54, R45, R28, R54 ;  /* 0x0000001c2d367224 */ /* 0x002fce00078e0236 */
.L_x_19946:
[----:B------:R-:W-:-:S13]  /*2620*/  ISETP.GE.AND P0, PT, R53, 0x9, PT ;  /* 0x000000093500780c */ /* 0x000fda0003f06270 */
[----:B------:R-:W-:Y:S05]  /*2630*/  @!P0 BRA `(.L_x_19948) ;  /* 0x0000000000108947 */ /* 0x000fea0003800000 */
[----:B------:R-:W-:-:S03]  /*2640*/  UMOV UR12, 0xffffffff ;  /* 0xffffffff000c7882 */ /* 0x000fc60000000000 */
[----:B------:R-:W-:Y:S05]  /*2650*/  BRA.DIV UR12, `(.L_x_19949) ;  /* 0x000000360c147947 */ /* 0x000fea000b800000 */
[----:B0-----:R0:W1:Y:S02]  /*2660*/  SHFL.IDX PT, R28, R30, R15, R27 ;  /* 0x0000000f1e1c7389 */ /* 0x00106400000e001b */
.L_x_20102:
[----:B-1----:R-:W-:-:S07]  /*2670*/  IMAD R54, R46, R28, R54 ;  /* 0x0000001c2e367224 */ /* 0x002fce00078e0236 */
.L_x_19948:
[----:B------:R-:W-:-:S13]  /*2680*/  ISETP.GE.AND P0, PT, R53, 0xa, PT ;  /* 0x0000000a3500780c */ /* 0x000fda0003f06270 */
[----:B------:R-:W-:Y:S05]  /*2690*/  @!P0 BRA `(.L_x_19950) ;  /* 0x0000000000108947 */ /* 0x000fea0003800000 */
[----:B------:R-:W-:-:S03]  /*26a0*/  UMOV UR12, 0xffffffff ;  /* 0xffffffff000c7882 */ /* 0x000fc60000000000 */
[----:B------:R-:W-:Y:S05]  /*26b0*/  BRA.DIV UR12, `(.L_x_19951) ;  /* 0x000000360c1c7947 */ /* 0x000fea000b800000 */
[----:B0-----:R0:W1:Y:S02]  /*26c0*/  SHFL.IDX PT, R28, R30, R16, R27 ;  /* 0x000000101e1c7389 */ /* 0x00106400000e001b */
.L_x_20105:
[----:B-1----:R-:W-:-:S07]  /*26d0*/  IMAD R54, R47, R28, R54 ;  /* 0x0000001c2f367224 */ /* 0x002fce00078e0236 */
.L_x_19950:
[----:B------:R-:W-:-:S13]  /*26e0*/  ISETP.GE.AND P0, PT, R53, 0xb, PT ;  /* 0x0000000b3500780c */ /* 0x000fda0003f06270 */
[----:B------:R-:W-:Y:S05]  /*26f0*/  @!P0 BRA `(.L_x_19952) ;  /* 0x0000000000108947 */ /* 0x000fea0003800000 */
[----:B------:R-:W-:-:S03]  /*2700*/  UMOV UR12, 0xffffffff ;  /* 0xffffffff000c7882 */ /* 0x000fc60000000000 */
[----:B------:R-:W-:Y:S05]  /*2710*/  BRA.DIV UR12, `(.L_x_19953) ;  /* 0x000000360c247947 */ /* 0x000fea000b800000 */
[----:B0-----:R0:W1:Y:S02]  /*2720*/  SHFL.IDX PT, R28, R30, R17, R27 ;  /* 0x000000111e1c7389 */ /* 0x00106400000e001b */
.L_x_20108:
[----:B-1----:R-:W-:-:S07]  /*2730*/  IMAD R54, R48, R28, R54 ;  /* 0x0000001c30367224 */ /* 0x002fce00078e0236 */
.L_x_19952:
[----:B------:R-:W-:-:S13]  /*2740*/  ISETP.GE.AND P0, PT, R53, 0xc, PT ;  /* 0x0000000c3500780c */ /* 0x000fda0003f06270 */
[----:B------:R-:W-:Y:S05]  /*2750*/  @!P0 BRA `(.L_x_19954) ;  /* 0x0000000000108947 */ /* 0x000fea0003800000 */
[----:B------:R-:W-:-:S03]  /*2760*/  UMOV UR12, 0xffffffff ;  /* 0xffffffff000c7882 */ /* 0x000fc60000000000 */
[----:B------:R-:W-:Y:S05]  /*2770*/  BRA.DIV UR12, `(.L_x_19955) ;  /* 0x000000360c2c7947 */ /* 0x000fea000b800000 */
[----:B0-----:R0:W1:Y:S02]  /*2780*/  SHFL.IDX PT, R28, R30, R18, R27 ;  /* 0x000000121e1c7389 */ /* 0x00106400000e001b */
.L_x_20111:
[----:B-1----:R-:W-:-:S07]  /*2790*/  IMAD R54, R49, R28, R54 ;  /* 0x0000001c31367224 */ /* 0x002fce00078e0236 */
.L_x_19954:
[----:B------:R-:W-:-:S13]  /*27a0*/  ISETP.GE.AND P0, PT, R53, 0xd, PT ;  /* 0x0000000d3500780c */ /* 0x000fda0003f06270 */
[----:B------:R-:W-:Y:S05]  /*27b0*/  @!P0 BRA `(.L_x_19956) ;  /* 0x0000000000108947 */ /* 0x000fea0003800000 */
[----:B------:R-:W-:-:S03]  /*27c0*/  UMOV UR12, 0xffffffff ;  /* 0xffffffff000c7882 */ /* 0x000fc60000000000 */
[----:B------:R-:W-:Y:S05]  /*27d0*/  BRA.DIV UR12, `(.L_x_19957) ;  /* 0x000000360c347947 */ /* 0x000fea000b800000 */
[----:B0-----:R0:W1:Y:S02]  /*27e0*/  SHFL.IDX PT, R28, R30, R19, R27 ;  /* 0x000000131e1c7389 */ /* 0x00106400000e001b */
.L_x_20114:
[----:B-1----:R-:W-:-:S07]  /*27f0*/  IMAD R54, R50, R28, R54 ;  /* 0x0000001c32367224 */ /* 0x002fce00078e0236 */
.L_x_19956:
[----:B------:R-:W-:-:S13]  /*2800*/  ISETP.GE.AND P0, PT, R53, 0xe, PT ;  /* 0x0000000e3500780c */ /* 0x000fda0003f06270 */
[----:B------:R-:W-:Y:S05]  /*2810*/  @!P0 BRA `(.L_x_19958) ;  /* 0x0000000000108947 */ /* 0x000fea0003800000 */
[----:B------:R-:W-:-:S03]  /*2820*/  UMOV UR12, 0xffffffff ;  /* 0xffffffff000c7882 */ /* 0x000fc60000000000 */
[----:B------:R-:W-:Y:S05]  /*2830*/  BRA.DIV UR12, `(.L_x_19959) ;  /* 0x000000360c3c7947 */ /* 0x000fea000b800000 */
[----:B0-----:R0:W1:Y:S02]  /*2840*/  SHFL.IDX PT, R28, R30, R20, R27 ;  /* 0x000000141e1c7389 */ /* 0x00106400000e001b */
.L_x_20117:
[----:B-1----:R-:W-:-:S07]  /*2850*/  IMAD R54, R51, R28, R54 ;  /* 0x0000001c33367224 */ /* 0x002fce00078e0236 */
.L_x_19958:
[----:B------:R-:W-:-:S13]  /*2860*/  ISETP.GE.AND P0, PT, R53, 0xf, PT ;  /* 0x0000000f3500780c */ /* 0x000fda0003f06270 */
[----:B------:R-:W-:Y:S05]  /*2870*/  @!P0 BRA `(.L_x_19960) ;  /* 0x0000000000108947 */ /* 0x000fea0003800000 */
[----:B------:R-:W-:-:S03]  /*2880*/  UMOV UR12, 0xffffffff ;  /* 0xffffffff000c7882 */ /* 0x000fc60000000000 */
[----:B------:R-:W-:Y:S05]  /*2890*/  BRA.DIV UR12, `(.L_x_19961) ;  /* 0x000000360c447947 */ /* 0x000fea000b800000 */
[----:B0-----:R0:W1:Y:S02]  /*28a0*/  SHFL.IDX PT, R28, R30, R21, R27 ;  /* 0x000000151e1c7389 */ /* 0x00106400000e001b */
.L_x_20120:
[----:B-1----:R-:W-:-:S07]  /*28b0*/  IMAD R54, R52, R28, R54 ;  /* 0x0000001c34367224 */ /* 0x002fce00078e0236 */
.L_x_19960:
[----:B------:R-:W-:-:S13]  /*28c0*/  ISETP.GE.AND P0, PT, R53, 0x10, PT ;  /* 0x000000103500780c */ /* 0x000fda0003f06270 */
[----:B------:R-:W-:Y:S05]  /*28d0*/  @!P0 BRA `(.L_x_19962) ;  /* 0x0000000000108947 */ /* 0x000fea0003800000 */
[----:B------:R-:W-:-:S03]  /*28e0*/  UMOV UR12, 0xffffffff ;  /* 0xffffffff000c7882 */ /* 0x000fc60000000000 */
[----:B------:R-:W-:Y:S05]  /*28f0*/  BRA.DIV UR12, `(.L_x_19963) ;  /* 0x000000360c4c7947 */ /* 0x000fea000b800000 */
[----:B0-----:R0:W1:Y:S02]  /*2900*/  SHFL.IDX PT, R28, R30, R22, R27 ;  /* 0x000000161e1c7389 */ /* 0x00106400000e001b */
.L_x_20123:
[----:B-1----:R-:W-:-:S07]  /*2910*/  IMAD R54, R29, R28, R54 ;  /* 0x0000001c1d367224 */ /* 0x002fce00078e0236 */
.L_x_19962:
        /* <DEDUP_REMOVED lines=8> */
.L_x_19931:
[----:B------:R-:W-:Y:S05]  /*29a0*/  BSYNC B0 ;  /* 0x0000000000007941 */ /* 0x000fea0003800000 */
.L_x_19930:
[----:B------:R-:W-:Y:S05]  /*29b0*/  @!P6 BRA `(.L_x_19965) ;  /* 0xffffffec0020e947 */ /* 0x000fea000383ffff */
[----:B------:R-:W-:Y:S05]  /*29c0*/  BSYNC B1 ;  /* 0x0000000000017941 */ /* 0x000fea0003800000 */
.L_x_19913:
[----:B------:R-:W-:Y:S05]  /*29d0*/  BRA `(.L_x_19911) ;  /* 0x0000002800247947 */ /* 0x000fea0003800000 */
.L_x_19912:
[----:B------:R-:W0:Y:S02]  /*29e0*/  LDCU UR12, c[0x0][0x3ac] ;  /* 0x00007580ff0c77ac */ /* 0x000e240008000800 */
[----:B0-----:R-:W-:-:S09]  /*29f0*/  UISETP.GT.U32.AND UP0, UPT, UR12, 0x1f, UPT ;  /* 0x0000001f0c00788c */ /* 0x001fd2000bf04070 */
[----:B------:R-:W-:Y:S05]  /*2a00*/  BRA.U UP0, `(.L_x_19966) ;  /* 0x0000001100d07547 */ /* 0x000fea000b800000 */
[----:B------:R-:W-:-:S07]  /*2a10*/  IMAD.MOV.U32 R35, RZ, RZ, RZ ;  /* 0x000000ffff237224 */ /* 0x000fce00078e00ff */
.L_x_20018:
        /* <DEDUP_REMOVED lines=17> */
.L_x_19967:
        /* <DEDUP_REMOVED lines=10> */
.L_x_19968:
        /* <DEDUP_REMOVED lines=10> */
.L_x_19969:
        /* <DEDUP_REMOVED lines=10> */
.L_x_19970:
        /* <DEDUP_REMOVED lines=10> */
.L_x_19971:
        /* <DEDUP_REMOVED lines=11> */
.L_x_19972:
        /* <DEDUP_REMOVED lines=11> */
.L_x_19973:
        /* <DEDUP_REMOVED lines=11> */
.L_x_19974:
        /* <DEDUP_REMOVED lines=10> */
.L_x_19975:
        /* <DEDUP_REMOVED lines=11> */
.L_x_19976:
        /* <DEDUP_REMOVED lines=11> */
.L_x_19977:
        /* <DEDUP_REMOVED lines=11> */
.L_x_19978:
        /* <DEDUP_REMOVED lines=11> */
.L_x_19979:
        /* <DEDUP_REMOVED lines=11> */
.L_x_19980:
        /* <DEDUP_REMOVED lines=11> */
.L_x_19981:
        /* <DEDUP_REMOVED lines=10> */
.L_x_19982:
        /* <DEDUP_REMOVED lines=27> */
.L_x_20017:
[----:B0-----:R-:W-:Y:S02]  /*36d0*/  IMAD R30, R37, 0x84, R34 ;  /* 0x00000084251e7824 */ /* 0x001fe400078e0222 */
[----:B------:R-:W-:-:S04]  /*36e0*/  IMAD.MOV.U32 R54, RZ, RZ, RZ ;  /* 0x000000ffff367224 */ /* 0x000fc800078e00ff */
[----:B------:R-:W0:Y:S01]  /*36f0*/  LDS R30, [R30] ;  /* 0x000000001e1e7984 */ /* 0x000e220000000800 */
[----:B------:R-:W-:Y:S05]  /*3700*/  @!P5 BRA `(.L_x_19985) ;  /* 0x000000000010d947 */ /* 0x000fea0003800000 */
[----:B------:R-:W-:-:S03]  /*3710*/  UMOV UR12, 0xffffffff ;  /* 0xffffffff000c7882 */ /* 0x000fc60000000000 */
[----:B------:R-:W-:Y:S05]  /*3720*/  BRA.DIV UR12, `(.L_x_19986) ;  /* 0x000000260ce07947 */ /* 0x000fea000b800000 */
[----:B0-----:R0:W1:Y:S02]  /*3730*/  SHFL.IDX PT, R28, R30, R26, R27 ;  /* 0x0000001a1e1c7389 */ /* 0x00106400000e001b */
.L_x_20126:
[----:B-12---:R-:W-:-:S07]  /*3740*/  IMAD R54, R38, R28, RZ ;  /* 0x0000001c26367224 */ /* 0x006fce00078e02ff */
.L_x_19985:
[----:B------:R-:W-:Y:S05]  /*3750*/  @!P4 BRA `(.L_x_19987) ;  /* 0x000000000010c947 */ /* 0x000fea0003800000 */
[----:B------:R-:W-:-:S03]  /*3760*/  UMOV UR12, 0xffffffff ;  /* 0xffffffff000c7882 */ /* 0x000fc60000000000 */
[----:B------:R-:W-:Y:S05]  /*3770*/  BRA.DIV UR12, `(.L_x_19988) ;  /* 0x000000260cec7947 */ /* 0x000fea000b800000 */
[----:B0-----:R0:W1:Y:S02]  /*3780*/  SHFL.IDX PT, R28, R30, R8, R27 ;  /* 0x000000081e1c7389 */ /* 0x00106400000e001b */
.L_x_20129:
[----:B-1--4-:R-:W-:-:S07]  /*3790*/  IMAD R54, R39, R28, R54 ;  /* 0x0000001c27367224 */ /* 0x012fce00078e0236 */
.L_x_19987:
[----:B------:R-:W-:Y:S05]  /*37a0*/  @!P3 BRA `(.L_x_19989) ;  /* 0x000000000010b947 */ /* 0x000fea0003800000 */
[----:B------:R-:W-:-:S03]  /*37b0*/  UMOV UR12, 0xffffffff ;  /* 0xffffffff000c7882 */ /* 0x000fc60000000000 */
[----:B------:R-:W-:Y:S05]  /*37c0*/  BRA.DIV UR12, `(.L_x_19990) ;  /* 0x000000260cf87947 */ /* 0x000fea000b800000 */
[----:B0-----:R0:W1:Y:S02]  /*37d0*/  SHFL.IDX PT, R28, R30, R9, R27 ;  /* 0x000000091e1c7389 */ /* 0x00106400000e001b */
.L_x_20132:
[----:B-1----:R-:W-:-:S07]  /*37e0*/  IMAD R54, R40, R28, R54 ;  /* 0x0000001c28367224 */ /* 0x002fce00078e0236 */
.L_x_19989:
[----:B------:R-:W-:Y:S05]  /*37f0*/  @!P2 BRA `(.L_x_19991) ;  /* 0x000000000010a947 */ /* 0x000fea0003800000 */
[----:B------:R-:W-:-:S03]  /*3800*/  UMOV UR12, 0xffffffff ;  /* 0xffffffff000c7882 */ /* 0x000fc60000000000 */
[----:B------:R-:W-:Y:S05]  /*3810*/  BRA.DIV UR12, `(.L_x_19992) ;  /* 0x0000002a0c047947 */ /* 0x000fea000b800000 */
[----:B0-----:R0:W1:Y:S02]  /*3820*/  SHFL.IDX PT, R28, R30, R10, R27 ;  /* 0x0000000a1e1c7389 */ /* 0x00106400000e001b */
.L_x_20135:
[----:B-1----:R-:W-:-:S07]  /*3830*/  IMAD R54, R41, R28, R54 ;  /* 0x0000001c29367224 */ /* 0x002fce00078e0236 */
.L_x_19991:
[----:B------:R-:W-:Y:S05]  /*3840*/  @!P1 BRA `(.L_x_19993) ;  /* 0x0000000000109947 */ /* 0x000fea0003800000 */
[----:B------:R-:W-:-:S03]  /*3850*/  UMOV UR12, 0xffffffff ;  /* 0xffffffff000c7882 */ /* 0x000fc60000000000 */
[----:B------:R-:W-:Y:S05]  /*3860*/  BRA.DIV UR12, `(.L_x_19994) ;  /* 0x0000002a0c107947 */ /* 0x000fea000b800000 */
[----:B0-----:R0:W1:Y:S02]  /*3870*/  SHFL.IDX PT, R28, R30, R11, R27 ;  /* 0x0000000b1e1c7389 */ /* 0x00106400000e001b */
.L_x_20138:
[----:B-1----:R-:W-:-:S07]  /*3880*/  IMAD R54, R42, R28, R54 ;  /* 0x0000001c2a367224 */ /* 0x002fce00078e0236 */
.L_x_19993:
[----:B------:R-:W1:Y:S02]  /*3890*/  LDC R53, c[0x0][0x3ac] ;  /* 0x0000eb00ff357b82 */ /* 0x000e640000000800 */
[----:B-1----:R-:W-:-:S13]  /*38a0*/  ISETP.GE.AND P0, PT, R53, 0x6, PT ;  /* 0x000000063500780c */ /* 0x002fda0003f06270 */
[----:B------:R-:W-:Y:S05]  /*38b0*/  @!P0 BRA `(.L_x_19995) ;  /* 0x0000000000108947 */ /* 0x000fea0003800000 */
[----:B------:R-:W-:-:S03]  /*38c0*/  UMOV UR12, 0xffffffff ;  /* 0xffffffff000c7882 */ /* 0x000fc60000000000 */
[----:B------:R-:W-:Y:S05]  /*38d0*/  BRA.DIV UR12, `(.L_x_19996) ;  /* 0x0000002a0c147947 */ /* 0x000fea000b800000 */
[----:B0-----:R0:W1:Y:S02]  /*38e0*/  SHFL.IDX PT, R28, R30, R12, R27 ;  /* 0x0000000c1e1c7389 */ /* 0x00106400000e001b */
.L_x_20141:
[----:B-1----:R-:W-:-:S07]  /*38f0*/  IMAD R54, R43, R28, R54 ;  /* 0x0000001c2b367224 */ /* 0x002fce00078e0236 */
.L_x_19995:
[----:B------:R-:W-:-:S13]  /*3900*/  ISETP.GE.AND P0, PT, R53, 0x7, PT ;  /* 0x000000073500780c */ /* 0x000fda0003f06270 */
[----:B------:R-:W-:Y:S05]  /*3910*/  @!P0 BRA `(.L_x_19997) ;  /* 0x0000000000108947 */ /* 0x000fea0003800000 */
[----:B------:R-:W-:-:S03]  /*3920*/  UMOV UR12, 0xffffffff ;  /* 0xffffffff000c7882 */ /* 0x000fc60000000000 */
[----:B------:R-:W-:Y:S05]  /*3930*/  BRA.DIV UR12, `(.L_x_19998) ;  /* 0x0000002a0c1c7947 */ /* 0x000fea000b800000 */
[----:B0-----:R0:W1:Y:S02]  /*3940*/  SHFL.IDX PT, R28, R30, R13, R27 ;  /* 0x0000000d1e1c7389 */ /* 0x00106400000e001b */
.L_x_20144:
[----:B-1----:R-:W-:-:S07]  /*3950*/  IMAD R54, R44, R28, R54 ;  /* 0x0000001c2c367224 */ /* 0x002fce00078e0236 */
.L_x_19997:
[----:B------:R-:W-:-:S13]  /*3960*/  ISETP.GE.AND P0, PT, R53, 0x8, PT ;  /* 0x000000083500780c */ /* 0x000fda0003f06270 */
[----:B------:R-:W-:Y:S05]  /*3970*/  @!P0 BRA `(.L_x_19999) ;  /* 0x0000000000108947 */ /* 0x000fea0003800000 */
[----:B------:R-:W-:-:S03]  /*3980*/  UMOV UR12, 0xffffffff ;  /* 0xffffffff000c7882 */ /* 0x000fc60000000000 */
[----:B------:R-:W-:Y:S05]  /*3990*/  BRA.DIV UR12, `(.L_x_20000) ;  /* 0x0000002a0c247947 */ /* 0x000fea000b800000 */
[----:B0-----:R0:W1:Y:S02]  /*39a0*/  SHFL.IDX PT, R28, R30, R14, R27 ;  /* 0x0000000e1e1c7389 */ /* 0x00106400000e001b */
.L_x_20147:
[----:B-1----:R-:W-:-:S07]  /*39b0*/  IMAD R54, R45, R28, R54 ;  /* 0x0000001c2d367224 */ /* 0x002fce00078e0236 */
.L_x_19999:
[----:B------:R-:W-:-:S13]  /*39c0*/  ISETP.GE.AND P0, PT, R53, 0x9, PT ;  /* 0x000000093500780c */ /* 0x000fda0003f06270 */
[----:B------:R-:W-:Y:S05]  /*39d0*/  @!P0 BRA `(.L_x_20001) ;  /* 0x0000000000108947 */ /* 0x000fea0003800000 */
[----:B------:R-:W-:-:S03]  /*39e0*/  UMOV UR12, 0xffffffff ;  /* 0xffffffff000c7882 */ /* 0x000fc60000000000 */
[----:B------:R-:W-:Y:S05]  /*39f0*/  BRA.DIV UR12, `(.L_x_20002) ;  /* 0x0000002a0c2c7947 */ /* 0x000fea000b800000 */
[----:B0-----:R0:W1:Y:S02]  /*3a00*/  SHFL.IDX PT, R28, R30, R15, R27 ;  /* 0x0000000f1e1c7389 */ /* 0x00106400000e001b */
.L_x_20150:
[----:B-1----:R-:W-:-:S07]  /*3a10*/  IMAD R54, R46, R28, R54 ;  /* 0x0000001c2e367224 */ /* 0x002fce00078e0236 */
.L_x_20001:
[----:B------:R-:W-:-:S13]  /*3a20*/  ISETP.GE.AND P0, PT, R53, 0xa, PT ;  /* 0x0000000a3500780c */ /* 0x000fda0003f06270 */
[----:B------:R-:W-:Y:S05]  /*3a30*/  @!P0 BRA `(.L_x_20003) ;  /* 0x0000000000108947 */ /* 0x000fea0003800000 */
[----:B------:R-:W-:-:S03]  /*3a40*/  UMOV UR12, 0xffffffff ;  /* 0xffffffff000c7882 */ /* 0x000fc60000000000 */
[----:B------:R-:W-:Y:S05]  /*3a50*/  BRA.DIV UR12, `(.L_x_20004) ;  /* 0x0000002a0c347947 */ /* 0x000fea000b800000 */
[----:B0-----:R0:W1:Y:S02]  /*3a60*/  SHFL.IDX PT, R28, R30, R16, R27 ;  /* 0x000000101e1c7389 */ /* 0x00106400000e001b */
.L_x_20153:
[----:B-1----:R-:W-:-:S07]  /*3a70*/  IMAD R54, R47, R28, R54 ;  /* 0x0000001c2f367224 */ /* 0x002fce00078e0236 */
.L_x_20003:
[----:B------:R-:W-:-:S13]  /*3a80*/  ISETP.GE.AND P0, PT, R53, 0xb, PT ;  /* 0x0000000b3500780c */ /* 0x000fda0003f06270 */
[----:B------:R-:W-:Y:S05]  /*3a90*/  @!P0 BRA `(.L_x_20005) ;  /* 0x0000000000108947 */ /* 0x000fea0003800000 */
[----:B------:R-:W-:-:S03]  /*3aa0*/  UMOV UR12, 0xffffffff ;  /* 0xffffffff000c7882 */ /* 0x000fc60000000000 */
[----:B------:R-:W-:Y:S05]  /*3ab0*/  BRA.DIV UR12, `(.L_x_20006) ;  /* 0x0000002a0c3c7947 */ /* 0x000fea000b800000 */
[----:B0-----:R0:W1:Y:S02]  /*3ac0*/  SHFL.IDX PT, R28, R30, R17, R27 ;  /* 0x000000111e1c7389 */ /* 0x00106400000e001b */
.L_x_20156:
[----:B-1----:R-:W-:-:S07]  /*3ad0*/  IMAD R54, R48, R28, R54 ;  /* 0x0000001c30367224 */ /* 0x002fce00078e0236 */
.L_x_20005:
[----:B------:R-:W-:-:S13]  /*3ae0*/  ISETP.GE.AND P0, PT, R53, 0xc, PT ;  /* 0x0000000c3500780c */ /* 0x000fda0003f06270 */
[----:B------:R-:W-:Y:S05]  /*3af0*/  @!P0 BRA `(.L_x_20007) ;  /* 0x0000000000108947 */ /* 0x000fea0003800000 */
[----:B------:R-:W-:-:S03]  /*3b00*/  UMOV UR12, 0xffffffff ;  /* 0xffffffff000c7882 */ /* 0x000fc60000000000 */
[----:B------:R-:W-:Y:S05]  /*3b10*/  BRA.DIV UR12, `(.L_x_20008) ;  /* 0x0000002a0c447947 */ /* 0x000fea000b800000 */
[----:B0-----:R0:W1:Y:S02]  /*3b20*/  SHFL.IDX PT, R28, R30, R18, R27 ;  /* 0x000000121e1c7389 */ /* 0x00106400000e001b */
.L_x_20159:
[----:B-1----:R-:W-:-:S07]  /*3b30*/  IMAD R54, R49, R28, R54 ;  /* 0x0000001c31367224 */ /* 0x002fce00078e0236 */
.L_x_20007:
[----:B------:R-:W-:-:S13]  /*3b40*/  ISETP.GE.AND P0, PT, R53, 0xd, PT ;  /* 0x0000000d3500780c */ /* 0x000fda0003f06270 */
[----:B------:R-:W-:Y:S05]  /*3b50*/  @!P0 BRA `(.L_x_20009) ;  /* 0x0000000000108947 */ /* 0x000fea0003800000 */
[----:B------:R-:W-:-:S03]  /*3b60*/  UMOV UR12, 0xffffffff ;  /* 0xffffffff000c7882 */ /* 0x000fc60000000000 */
[----:B------:R-:W-:Y:S05]  /*3b70*/  BRA.DIV UR12, `(.L_x_20010) ;  /* 0x0000002a0c4c7947 */ /* 0x000fea000b800000 */
[----:B0-----:R0:W1:Y:S02]  /*3b80*/  SHFL.IDX PT, R28, R30, R19, R27 ;  /* 0x000000131e1c7389 */ /* 0x00106400000e001b */
.L_x_20162:
[----:B-1----:R-:W-:-:S07]  /*3b90*/  IMAD R54, R50, R28, R54 ;  /* 0x0000001c32367224 */ /* 0x002fce00078e0236 */
.L_x_20009:
[----:B------:R-:W-:-:S13]  /*3ba0*/  ISETP.GE.AND P0, PT, R53, 0xe, PT ;  /* 0x0000000e3500780c */ /* 0x000fda0003f06270 */
[----:B------:R-:W-:Y:S05]  /*3bb0*/  @!P0 BRA `(.L_x_20011) ;  /* 0x0000000000108947 */ /* 0x000fea0003800000 */
[----:B------:R-:W-:-:S03]  /*3bc0*/  UMOV UR12, 0xffffffff ;  /* 0xffffffff000c7882 */ /* 0x000fc60000000000 */
[----:B------:R-:W-:Y:S05]  /*3bd0*/  BRA.DIV UR12, `(.L_x_20012) ;  /* 0x0000002a0c547947 */ /* 0x000fea000b800000 */
[----:B0-----:R0:W1:Y:S02]  /*3be0*/  SHFL.IDX PT, R28, R30, R20, R27 ;  /* 0x000000141e1c7389 */ /* 0x00106400000e001b */
.L_x_20165:
[----:B-1----:R-:W-:-:S07]  /*3bf0*/  IMAD R54, R51, R28, R54 ;  /* 0x0000001c33367224 */ /* 0x002fce00078e0236 */
.L_x_20011:
[----:B------:R-:W-:-:S13]  /*3c00*/  ISETP.GE.AND P0, PT, R53, 0xf, PT ;  /* 0x0000000f3500780c */ /* 0x000fda0003f06270 */
[----:B------:R-:W-:Y:S05]  /*3c10*/  @!P0 BRA `(.L_x_20013) ;  /* 0x0000000000108947 */ /* 0x000fea0003800000 */
[----:B------:R-:W-:-:S03]  /*3c20*/  UMOV UR12, 0xffffffff ;  /* 0xffffffff000c7882 */ /* 0x000fc60000000000 */
[----:B------:R-:W-:Y:S05]  /*3c30*/  BRA.DIV UR12, `(.L_x_20014) ;  /* 0x0000002a0c5c7947 */ /* 0x000fea000b800000 */
[----:B0-----:R0:W1:Y:S02]  /*3c40*/  SHFL.IDX PT, R28, R30, R21, R27 ;  /* 0x000000151e1c7389 */ /* 0x00106400000e001b */
.L_x_20168:
[----:B-1----:R-:W-:-:S07]  /*3c50*/  IMAD R54, R52, R28, R54 ;  /* 0x0000001c34367224 */ /* 0x002fce00078e0236 */
.L_x_20013:
[----:B------:R-:W-:-:S13]  /*3c60*/  ISETP.GE.AND P0, PT, R53, 0x10, PT ;  /* 0x000000103500780c */ /* 0x000fda0003f06270 */
[----:B------:R-:W-:Y:S05]  /*3c70*/  @!P0 BRA `(.L_x_20015) ;  /* 0x0000000000108947 */ /* 0x000fea0003800000 */
[----:B------:R-:W-:-:S03]  /*3c80*/  UMOV UR12, 0xffffffff ;  /* 0xffffffff000c7882 */ /* 0x000fc60000000000 */
[----:B------:R-:W-:Y:S05]  /*3c90*/  BRA.DIV UR12, `(.L_x_20016) ;  /* 0x0000002a0c647947 */ /* 0x000fea000b800000 */
[----:B0-----:R0:W1:Y:S02]  /*3ca0*/  SHFL.IDX PT, R28, R30, R22, R27 ;  /* 0x000000161e1c7389 */ /* 0x00106400000e001b */
.L_x_20171:
[----:B-1----:R-:W-:-:S07]  /*3cb0*/  IMAD R54, R29, R28, R54 ;  /* 0x0000001c1d367224 */ /* 0x002fce00078e0236 */
.L_x_20015:
[C---:B------:R-:W-:Y:S02]  /*3cc0*/  IMAD R28, R37.reuse, UR6, R32 ;  /* 0x00000006251c7c24 */ /* 0x040fe4000f8e0220 */
[----:B------:R-:W-:-:S03]  /*3cd0*/  VIADD R37, R37, UR8 ;  /* 0x0000000825257c36 */ /* 0x000fc60008000000 */
[----:B------:R-:W-:Y:S02]  /*3ce0*/  LEA R31, R28, R33, 0x2 ;  /* 0x000000211c1f7211 */ /* 0x000fe400078e10ff */
[----:B------:R-:W-:-:S03]  /*3cf0*/  ISETP.GE.AND P0, PT, R37, UR10, PT ;  /* 0x0000000a25007c0c */ /* 0x000fc6000bf06270 */
[----:B------:R1:W-:Y:S10]  /*3d00*/  STS [R31], R54 ;  /* 0x000000361f007388 */ /* 0x0003f40000000800 */
[----:B-1----:R-:W-:Y:S05]  /*3d10*/  @!P0 BRA `(.L_x_20017) ;  /* 0xfffffff8006c8947 */ /* 0x002fea000383ffff */
.L_x_19984:
[----:B------:R-:W-:Y:S05]  /*3d20*/  BSYNC B0 ;  /* 0x0000000000007941 */ /* 0x000fea0003800000 */
.L_x_19983:
[----:B------:R-:W-:Y:S05]  /*3d30*/  @!P6 BRA `(.L_x_20018) ;  /* 0xffffffec0038e947 */ /* 0x000fea000383ffff */
[----:B------:R-:W-:Y:S05]  /*3d40*/  BRA `(.L_x_19911) ;  /* 0x0000001400487947 */ /* 0x000fea0003800000 */
.L_x_19966:
[----:B------:R-:W-:-:S07]  /*3d50*/  IMAD.MOV.U32 R35, RZ, RZ, RZ ;  /* 0x000000ffff237224 */ /* 0x000fce00078e00ff */
.L_x_20070:
        /* <DEDUP_REMOVED lines=18> */
.L_x_20019:
        /* <DEDUP_REMOVED lines=10> */
.L_x_20020:
        /* <DEDUP_REMOVED lines=10> */
.L_x_20021:
        /* <DEDUP_REMOVED lines=10> */
.L_x_20022:
        /* <DEDUP_REMOVED lines=11> */
.L_x_20023:
        /* <DEDUP_REMOVED lines=11> */
.L_x_20024:
        /* <DEDUP_REMOVED lines=11> */
.L_x_20025:
        /* <DEDUP_REMOVED lines=11> */
.L_x_20026:
        /* <DEDUP_REMOVED lines=10> */
.L_x_20027:
        /* <DEDUP_REMOVED lines=11> */
.L_x_20028:
        /* <DEDUP_REMOVED lines=11> */
.L_x_20029:
        /* <DEDUP_REMOVED lines=11> */
.L_x_20030:
        /* <DEDUP_REMOVED lines=11> */
.L_x_20031:
        /* <DEDUP_REMOVED lines=11> */
.L_x_20032:
        /* <DEDUP_REMOVED lines=11> */
.L_x_20033:
        /* <DEDUP_REMOVED lines=11> */
.L_x_20034:
        /* <DEDUP_REMOVED lines=28> */
.L_x_20069:
[----:B------:R-:W-:Y:S02]  /*4a50*/  IMAD R30, R37, 0x84, R34 ;  /* 0x00000084251e7824 */ /* 0x000fe400078e0222 */
[----:B------:R-:W-:-:S04]  /*4a60*/  HFMA2 R54, -RZ, RZ, 0, 0 ;  /* 0x00000000ff367431 */ /* 0x000fc800000001ff */
[----:B------:R-:W0:Y:S01]  /*4a70*/  LDS R30, [R30] ;  /* 0x000000001e1e7984 */ /* 0x000e220000000800 */
[----:B------:R-:W-:Y:S05]  /*4a80*/  @!P4 BRA `(.L_x_20036) ;  /* 0x000000000010c947 */ /* 0x000fea0003800000 */
[----:B------:R-:W-:-:S03]  /*4a90*/  UMOV UR12, 0xffffffff ;  /* 0xffffffff000c7882 */ /* 0x000fc60000000000 */
[----:B------:R-:W-:Y:S05]  /*4aa0*/  BRA.DIV UR12, `(.L_x_20037) ;  /* 0x0000001e0c007947 */ /* 0x000fea000b800000 */
[----:B0-----:R0:W1:Y:S02]  /*4ab0*/  SHFL.IDX PT, R53, R30, R26, R27 ;  /* 0x0000001a1e357389 */ /* 0x00106400000e001b */
.L_x_20173:
[----:B-12---:R-:W-:-:S07]  /*4ac0*/  IMAD R54, R38, R53, RZ ;  /* 0x0000003526367224 */ /* 0x006fce00078e02ff */
.L_x_20036:
[----:B------:R-:W-:Y:S05]  /*4ad0*/  @!P3 BRA `(.L_x_20038) ;  /* 0x000000000010b947 */ /* 0x000fea0003800000 */
[----:B------:R-:W-:-:S03]  /*4ae0*/  UMOV UR12, 0xffffffff ;  /* 0xffffffff000c7882 */ /* 0x000fc60000000000 */
[----:B------:R-:W-:Y:S05]  /*4af0*/  BRA.DIV UR12, `(.L_x_20039) ;  /* 0x0000001e0c087947 */ /* 0x000fea000b800000 */
[----:B0-----:R0:W1:Y:S02]  /*4b00*/  SHFL.IDX PT, R28, R30, R8, R27 ;  /* 0x000000081e1c7389 */ /* 0x00106400000e001b */
.L_x_20176:
[----:B-1--4-:R-:W-:-:S07]  /*4b10*/  IMAD R54, R39, R28, R54 ;  /* 0x0000001c27367224 */ /* 0x012fce00078e0236 */
.L_x_20038:
[----:B------:R-:W-:Y:S05]  /*4b20*/  @!P2 BRA `(.L_x_20040) ;  /* 0x000000000010a947 */ /* 0x000fea0003800000 */
[----:B------:R-:W-:-:S03]  /*4b30*/  UMOV UR12, 0xffffffff ;  /* 0xffffffff000c7882 */ /* 0x000fc60000000000 */
[----:B------:R-:W-:Y:S05]  /*4b40*/  BRA.DIV UR12, `(.L_x_20041) ;  /* 0x0000001e0c147947 */ /* 0x000fea000b800000 */
[----:B0-----:R0:W1:Y:S02]  /*4b50*/  SHFL.IDX PT, R28, R30, R9, R27 ;  /* 0x000000091e1c7389 */ /* 0x00106400000e001b */
.L_x_20179:
[----:B-1----:R-:W-:-:S07]  /*4b60*/  IMAD R54, R40, R28, R54 ;  /* 0x0000001c28367224 */ /* 0x002fce00078e0236 */
.L_x_20040:
[----:B------:R-:W-:Y:S05]  /*4b70*/  @!P1 BRA `(.L_x_20042) ;  /* 0x0000000000109947 */ /* 0x000fea0003800000 */
[----:B------:R-:W-:-:S03]  /*4b80*/  UMOV UR12, 0xffffffff ;  /* 0xffffffff000c7882 */ /* 0x000fc60000000000 */
[----:B------:R-:W-:Y:S05]  /*4b90*/  BRA.DIV UR12, `(.L_x_20043) ;  /* 0x0000001e0c207947 */ /* 0x000fea000b800000 */
[----:B0-----:R0:W1:Y:S02]  /*4ba0*/  SHFL.IDX PT, R28, R30, R10, R27 ;  /* 0x0000000a1e1c7389 */ /* 0x00106400000e001b */
.L_x_20182:
[----:B-1----:R-:W-:-:S07]  /*4bb0*/  IMAD R54, R41, R28, R54 ;  /* 0x0000001c29367224 */ /* 0x002fce00078e0236 */
.L_x_20042:
[----:B------:R-:W1:Y:S02]  /*4bc0*/  LDC R53, c[0x0][0x3ac] ;  /* 0x0000eb00ff357b82 */ /* 0x000e640000000800 */
[----:B-1----:R-:W-:-:S13]  /*4bd0*/  ISETP.GE.AND P0, PT, R53, 0x5, PT ;  /* 0x000000053500780c */ /* 0x002fda0003f06270 */
[----:B------:R-:W-:Y:S05]  /*4be0*/  @!P0 BRA `(.L_x_20044) ;  /* 0x0000000000108947 */ /* 0x000fea0003800000 */
[----:B------:R-:W-:-:S03]  /*4bf0*/  UMOV UR12, 0xffffffff ;  /* 0xffffffff000c7882 */ /* 0x000fc60000000000 */
[----:B------:R-:W-:Y:S05]  /*4c00*/  BRA.DIV UR12, `(.L_x_20045) ;  /* 0x0000001e0c247947 */ /* 0x000fea000b800000 */
[----:B0-----:R0:W1:Y:S02]  /*4c10*/  SHFL.IDX PT, R28, R30, R11, R27 ;  /* 0x0000000b1e1c7389 */ /* 0x00106400000e001b */
.L_x_20185:
[----:B-1----:R-:W-:-:S07]  /*4c20*/  IMAD R54, R42, R28, R54 ;  /* 0x0000001c2a367224 */ /* 0x002fce00078e0236 */
.L_x_20044:
[----:B------:R-:W-:-:S13]  /*4c30*/  ISETP.GE.AND P0, PT, R53, 0x6, PT ;  /* 0x000000063500780c */ /* 0x000fda0003f06270 */
[----:B------:R-:W-:Y:S05]  /*4c40*/  @!P0 BRA `(.L_x_20046) ;  /* 0x0000000000108947 */ /* 0x000fea0003800000 */
[----:B------:R-:W-:-:S03]  /*4c50*/  UMOV UR12, 0xffffffff ;  /* 0xffffffff000c7882 */ /* 0x000fc60000000000 */
[----:B------:R-:W-:Y:S05]  /*4c60*/  BRA.DIV UR12, `(.L_x_20047) ;  /* 0x0000001e0c2c7947 */ /* 0x000fea000b800000 */
[----:B0-----:R0:W1:Y:S02]  /*4c70*/  SHFL.IDX PT, R28, R30, R12, R27 ;  /* 0x0000000c1e1c7389 */ /* 0x00106400000e001b */
.L_x_20188:
[----:B-1----:R-:W-:-:S07]  /*4c80*/  IMAD R54, R43, R28, R54 ;  /* 0x0000001c2b367224 */ /* 0x002fce00078e0236 */
.L_x_20046:
[----:B------:R-:W-:-:S13]  /*4c90*/  ISETP.GE.AND P0, PT, R53, 0x7, PT ;  /* 0x000000073500780c */ /* 0x000fda0003f06270 */
[----:B------:R-:W-:Y:S05]  /*4ca0*/  @!P0 BRA `(.L_x_20048) ;  /* 0x0000000000108947 */ /* 0x000fea0003800000 */
[----:B------:R-:W-:-:S03]  /*4cb0*/  UMOV UR12, 0xffffffff ;  /* 0xffffffff000c7882 */ /* 0x000fc60000000000 */
[----:B------:R-:W-:Y:S05]  /*4cc0*/  BRA.DIV UR12, `(.L_x_20049) ;  /* 0x0000001e0c347947 */ /* 0x000fea000b800000 */
[----:B0-----:R0:W1:Y:S02]  /*4cd0*/  SHFL.IDX PT, R28, R30, R13, R27 ;  /* 0x0000000d1e1c7389 */ /* 0x00106400000e001b */
.L_x_20191:
[----:B-1----:R-:W-:-:S07]  /*4ce0*/  IMAD R54, R44, R28, R54 ;  /* 0x0000001c2c367224 */ /* 0x002fce00078e0236 */
.L_x_20048:
[----:B------:R-:W-:-:S13]  /*4cf0*/  ISETP.GE.AND P0, PT, R53, 0x8, PT ;  /* 0x000000083500780c */ /* 0x000fda0003f06270 */
[----:B------:R-:W-:Y:S05]  /*4d00*/  @!P0 BRA `(.L_x_20050) ;  /* 0x0000000000108947 */ /* 0x000fea0003800000 */
[----:B------:R-:W-:-:S03]  /*4d10*/  UMOV UR12, 0xffffffff ;  /* 0xffffffff000c7882 */ /* 0x000fc60000000000 */
[----:B------:R-:W-:Y:S05]  /*4d20*/  BRA.DIV UR12, `(.L_x_20051) ;  /* 0x0000001e0c3c7947 */ /* 0x000fea000b800000 */
[----:B0-----:R0:W1:Y:S02]  /*4d30*/  SHFL.IDX PT, R28, R30, R14, R27 ;  /* 0x0000000e1e1c7389 */ /* 0x00106400000e001b */
.L_x_20194:
[----:B-1----:R-:W-:-:S07]  /*4d40*/  IMAD R54, R45, R28, R54 ;  /* 0x0000001c2d367224 */ /* 0x002fce00078e0236 */
.L_x_20050:
[----:B------:R-:W-:-:S13]  /*4d50*/  ISETP.GE.AND P0, PT, R53, 0x9, PT ;  /* 0x000000093500780c */ /* 0x000fda0003f06270 */
[----:B------:R-:W-:Y:S05]  /*4d60*/  @!P0 BRA `(.L_x_20052) ;  /* 0x0000000000108947 */ /* 0x000fea0003800000 */
[----:B------:R-:W-:-:S03]  /*4d70*/  UMOV UR12, 0xffffffff ;  /* 0xffffffff000c7882 */ /* 0x000fc60000000000 */
[----:B------:R-:W-:Y:S05]  /*4d80*/  BRA.DIV UR12, `(.L_x_20053) ;  /* 0x0000001e0c447947 */ /* 0x000fea000b800000 */
[----:B0-----:R0:W1:Y:S02]  /*4d90*/  SHFL.IDX PT, R28, R30, R15, R27 ;  /* 0x0000000f1e1c7389 */ /* 0x00106400000e001b */
.L_x_20197:
[----:B-1----:R-:W-:-:S07]  /*4da0*/  IMAD R54, R46, R28, R54 ;  /* 0x0000001c2e367224 */ /* 0x002fce00078e0236 */
.L_x_20052:
[----:B------:R-:W-:-:S13]  /*4db0*/  ISETP.GE.AND P0, PT, R53, 0xa, PT ;  /* 0x0000000a3500780c */ /* 0x000fda0003f06270 */
[----:B------:R-:W-:Y:S05]  /*4dc0*/  @!P0 BRA `(.L_x_20054) ;  /* 0x0000000000108947 */ /* 0x000fea0003800000 */
[----:B------:R-:W-:-:S03]  /*4dd0*/  UMOV UR12, 0xffffffff ;  /* 0xffffffff000c7882 */ /* 0x000fc60000000000 */
[----:B------:R-:W-:Y:S05]  /*4de0*/  BRA.DIV UR12, `(.L_x_20055) ;  /* 0x0000001e0c4c7947 */ /* 0x000fea000b800000 */
[----:B0-----:R0:W1:Y:S02]  /*4df0*/  SHFL.IDX PT, R28, R30, R16, R27 ;  /* 0x000000101e1c7389 */ /* 0x00106400000e001b */
.L_x_20200:
[----:B-1----:R-:W-:-:S07]  /*4e00*/  IMAD R54, R47, R28, R54 ;  /* 0x0000001c2f367224 */ /* 0x002fce00078e0236 */
.L_x_20054:
[----:B------:R-:W-:-:S13]  /*4e10*/  ISETP.GE.AND P0, PT, R53, 0xb, PT ;  /* 0x0000000b3500780c */ /* 0x000fda0003f06270 */
[----:B------:R-:W-:Y:S05]  /*4e20*/  @!P0 BRA `(.L_x_20056) ;  /* 0x0000000000108947 */ /* 0x000fea0003800000 */
[----:B------:R-:W-:-:S03]  /*4e30*/  UMOV UR12, 0xffffffff ;  /* 0xffffffff000c7882 */ /* 0x000fc60000000000 */
[----:B------:R-:W-:Y:S05]  /*4e40*/  BRA.DIV UR12, `(.L_x_20057) ;  /* 0x0000001e0c547947 */ /* 0x000fea000b800000 */
[----:B0-----:R0:W1:Y:S02]  /*4e50*/  SHFL.IDX PT, R28, R30, R17, R27 ;  /* 0x000000111e1c7389 */ /* 0x00106400000e001b */
.L_x_20203:
[----:B-1----:R-:W-:-:S07]  /*4e60*/  IMAD R54, R48, R28, R54 ;  /* 0x0000001c30367224 */ /* 0x002fce00078e0236 */
.L_x_20056:
[----:B------:R-:W-:-:S13]  /*4e70*/  ISETP.GE.AND P0, PT, R53, 0xc, PT ;  /* 0x0000000c3500780c */ /* 0x000fda0003f06270 */
[----:B------:R-:W-:Y:S05]  /*4e80*/  @!P0 BRA `(.L_x_20058) ;  /* 0x0000000000108947 */ /* 0x000fea0003800000 */
[----:B------:R-:W-:-:S03]  /*4e90*/  UMOV UR12, 0xffffffff ;  /* 0xffffffff000c7882 */ /* 0x000fc60000000000 */
[----:B------:R-:W-:Y:S05]  /*4ea0*/  BRA.DIV UR12, `(.L_x_20059) ;  /* 0x0000001e0c5c7947 */ /* 0x000fea000b800000 */
[----:B0-----:R0:W1:Y:S02]  /*4eb0*/  SHFL.IDX PT, R28, R30, R18, R27 ;  /* 0x000000121e1c7389 */ /* 0x00106400000e001b */
.L_x_20206:
[----:B-1----:R-:W-:-:S07]  /*4ec0*/  IMAD R54, R49, R28, R54 ;  /* 0x0000001c31367224 */ /* 0x002fce00078e0236 */
.L_x_20058:
[----:B------:R-:W-:-:S13]  /*4ed0*/  ISETP.GE.AND P0, PT, R53, 0xd, PT ;  /* 0x0000000d3500780c */ /* 0x000fda0003f06270 */
[----:B------:R-:W-:Y:S05]  /*4ee0*/  @!P0 BRA `(.L_x_20060) ;  /* 0x0000000000108947 */ /* 0x000fea0003800000 */
[----:B------:R-:W-:-:S03]  /*4ef0*/  UMOV UR12, 0xffffffff ;  /* 0xffffffff000c7882 */ /* 0x000fc60000000000 */
[----:B------:R-:W-:Y:S05]  /*4f00*/  BRA.DIV UR12, `(.L_x_20061) ;  /* 0x0000001e0c647947 */ /* 0x000fea000b800000 */
[----:B0-----:R0:W1:Y:S02]  /*4f10*/  SHFL.IDX PT, R28, R30, R19, R27 ;  /* 0x000000131e1c7389 */ /* 0x00106400000e001b */
.L_x_20209:
[----:B-1----:R-:W-:-:S07]  /*4f20*/  IMAD R54, R50, R28, R54 ;  /* 0x0000001c32367224 */ /* 0x002fce00078e0236 */
.L_x_20060:
[----:B------:R-:W-:-:S13]  /*4f30*/  ISETP.GE.AND P0, PT, R53, 0xe, PT ;  /* 0x0000000e3500780c */ /* 0x000fda0003f06270 */
[----:B------:R-:W-:Y:S05]  /*4f40*/  @!P0 BRA `(.L_x_20062) ;  /* 0x0000000000108947 */ /* 0x000fea0003800000 */
[----:B------:R-:W-:-:S03]  /*4f50*/  UMOV UR12, 0xffffffff ;  /* 0xffffffff000c7882 */ /* 0x000fc60000000000 */
[----:B------:R-:W-:Y:S05]  /*4f60*/  BRA.DIV UR12, `(.L_x_20063) ;  /* 0x0000001e0c6c7947 */ /* 0x000fea000b800000 */
[----:B0-----:R0:W1:Y:S02]  /*4f70*/  SHFL.IDX PT, R28, R30, R20, R27 ;  /* 0x000000141e1c7389 */ /* 0x00106400000e001b */
.L_x_20212:
[----:B-1----:R-:W-:-:S07]  /*4f80*/  IMAD R54, R51, R28, R54 ;  /* 0x0000001c33367224 */ /* 0x002fce00078e0236 */
.L_x_20062:
[----:B------:R-:W-:-:S13]  /*4f90*/  ISETP.GE.AND P0, PT, R53, 0xf, PT ;  /* 0x0000000f3500780c */ /* 0x000fda0003f06270 */
[----:B------:R-:W-:Y:S05]  /*4fa0*/  @!P0 BRA `(.L_x_20064) ;  /* 0x0000000000108947 */ /* 0x000fea0003800000 */
[----:B------:R-:W-:-:S03]  /*4fb0*/  UMOV UR12, 0xffffffff ;  /* 0xffffffff000c7882 */ /* 0x000fc60000000000 */
[----:B------:R-:W-:Y:S05]  /*4fc0*/  BRA.DIV UR12, `(.L_x_20065) ;  /* 0x0000001e0c747947 */ /* 0x000fea000b800000 */
[----:B0-----:R0:W1:Y:S02]  /*4fd0*/  SHFL.IDX PT, R28, R30, R21, R27 ;  /* 0x000000151e1c7389 */ /* 0x00106400000e001b */
.L_x_20215:
[----:B-1----:R-:W-:-:S07]  /*4fe0*/  IMAD R54, R52, R28, R54 ;  /* 0x0000001c34367224 */ /* 0x002fce00078e0236 */
.L_x_20064:
[----:B------:R-:W-:-:S13]  /*4ff0*/  ISETP.GE.AND P0, PT, R53, 0x10, PT ;  /* 0x000000103500780c */ /* 0x000fda0003f06270 */
[----:B------:R-:W-:Y:S05]  /*5000*/  @!P0 BRA `(.L_x_20066) ;  /* 0x0000000000108947 */ /* 0x000fea0003800000 */
[----:B------:R-:W-:-:S03]  /*5010*/  UMOV UR12, 0xffffffff ;  /* 0xffffffff000c7882 */ /* 0x000fc60000000000 */
[----:B------:R-:W-:Y:S05]  /*5020*/  BRA.DIV UR12, `(.L_x_20067) ;  /* 0x0000001e0c7c7947 */ /* 0x000fea000b800000 */
[----:B0-----:R0:W1:Y:S02]  /*5030*/  SHFL.IDX PT, R28, R30, R22, R27 ;  /* 0x000000161e1c7389 */ /* 0x00106400000e001b */
.L_x_20218:
[----:B-1----:R-:W-:-:S07]  /*5040*/  IMAD R54, R29, R28, R54 ;  /* 0x0000001c1d367224 */ /* 0x002fce00078e0236 */
.L_x_20066:
[----:B------:R-:W-:-:S07]  /*5050*/  IMAD.U32 R28, RZ, RZ, UR22 ;  /* 0x00000016ff1c7e24 */ /* 0x000fce000f8e00ff */
.L_x_20068:
        /* <DEDUP_REMOVED lines=32> */
.L_x_20035:
[----:B------:R-:W-:Y:S05]  /*5260*/  @!P6 BRA `(.L_x_20070) ;  /* 0xffffffe800bce947 */ /* 0x000fea000383ffff */
.L_x_19911:
        /* <DEDUP_REMOVED lines=35> */
.L_x_20072:
[----:B------:R-:W-:Y:S05]  /*54a0*/  BSYNC.RECONVERGENT B0 ;  /* 0x0000000000007941 */ /* 0x000fea0003800200 */
.L_x_20071:
[----:B------:R-:W-:Y:S01]  /*54b0*/  BSSY.RECONVERGENT B0, `(.L_x_20073) ;  /* 0x0000019000007945 */ /* 0x000fe20003800200 */
.L_x_20074:
        /* <DEDUP_REMOVED lines=25> */
.L_x_20073:
[----:B------:R-:W0:Y:S02]  /*5650*/  LDCU UR12, c[0x0][0x374] ;  /* 0x00006e80ff0c77ac */ /* 0x000e240008000800 */
[----:B0-----:R-:W-:Y:S02]  /*5660*/  UIADD3 UR9, UPT, UPT, UR12, UR9, URZ ;  /* 0x000000090c097290 */ /* 0x001fe4000fffe0ff */
[----:B------:R-:W-:-:S04]  /*5670*/  USHF.L.U32 UR12, UR12, 0x1, URZ ;  /* 0x000000010c0c7899 */ /* 0x000fc800080006ff */
[----:B------:R-:W-:-:S09]  /*5680*/  UISETP.GE.U32.AND UP0, UPT, UR9, UR12, UPT ;  /* 0x0000000c0900728c */ /* 0x000fd2000bf06070 */
[----:B------:R-:W-:Y:S05]  /*5690*/  BRA.U !UP0, `(.L_x_20075) ;  /* 0xffffffb908387547 */ /* 0x000fea000b83ffff */
[----:B------:R-:W-:Y:S05]  /*56a0*/  EXIT ;  /* 0x000000000000794d */ /* 0x000fea0003800000 */
.L_x_19933:
[----:B------:R-:W-:Y:S01]  /*56b0*/  BSSY B2, `(.L_x_20076) ;  /* 0x0000006000027945 */ /* 0x000fe20003800000 */
[----:B------:R-:W-:Y:S02]  /*56c0*/  IMAD.MOV.U32 R31, RZ, RZ, R26 ;  /* 0x000000ffff1f7224 */ /* 0x000fe400078e001a */
[----:B------:R-:W-:-:S07]  /*56d0*/  IMAD.MOV.U32 R28, RZ, RZ, -0x1 ;  /* 0xffffffffff1c7424 */ /* 0x000fce00078e00ff */
[----:B0-2-4-:R-:W-:Y:S05]  /*56e0*/  WARPSYNC.COLLECTIVE R28, `(.L_x_20077) ;  /* 0x000000001c087348 */ /* 0x015fea0003c00000 */
[----:B0-----:R0:W1:Y:S02]  /*56f0*/  SHFL.IDX P0, R28, R30, R31, R27 ;  /* 0x0000001f1e1c7389 */ /* 0x001064000000001b */
[----:B012-4-:R-:W-:Y:S05]  /*5700*/  ENDCOLLECTIVE ;  /* 0x000000000000791b */ /* 0x017fea0003800000 */
.L_x_20077:
[----:B------:R-:W-:Y:S05]  /*5710*/  BSYNC B2 ;  /* 0x0000000000027941 */ /* 0x000fea0003800000 */
.L_x_20076:
[----:B------:R-:W-:Y:S05]  /*5720*/  BRA `(.L_x_20078) ;  /* 0xffffffcc001c7947 */ /* 0x000fea000383ffff */
.L_x_19935:
[----:B------:R-:W-:Y:S01]  /*5730*/  BSSY B2, `(.L_x_20079) ;  /* 0x0000006000027945 */ /* 0x000fe20003800000 */
[----:B------:R-:W-:Y:S01]  /*5740*/  IMAD.MOV.U32 R31, RZ, RZ, R8 ;  /* 0x000000ffff1f7224 */ /* 0x000fe200078e0008 */
[----:B------:R-:W-:-:S07]  /*5750*/  MOV R28, 0xffffffff ;  /* 0xffffffff001c7802 */ /* 0x000fce0000000f00 */
[----:B0-2-4-:R-:W-:Y:S05]  /*5760*/  WARPSYNC.COLLECTIVE R28, `(.L_x_20080) ;  /* 0x000000001c087348 */ /* 0x015fea0003c00000 */
[----:B0-----:R0:W1:Y:S02]  /*5770*/  SHFL.IDX P0, R28, R30, R31, R27 ;  /* 0x0000001f1e1c7389 */ /* 0x001064000000001b */
[----:B012-4-:R-:W-:Y:S05]  /*5780*/  ENDCOLLECTIVE ;  /* 0x000000000000791b */ /* 0x017fea0003800000 */
.L_x_20080:
[----:B------:R-:W-:Y:S05]  /*5790*/  BSYNC B2 ;  /* 0x0000000000027941 */ /* 0x000fea0003800000 */
.L_x_20079:
[----:B------:R-:W-:Y:S05]  /*57a0*/  BRA `(.L_x_20081) ;  /* 0xffffffcc00107947 */ /* 0x000fea000383ffff */
.L_x_19937:
[----:B------:R-:W-:Y:S01]  /*57b0*/  BSSY B2, `(.L_x_20082) ;  /* 0x0000006000027945 */ /* 0x000fe20003800000 */
[----:B------:R-:W-:Y:S02]  /*57c0*/  IMAD.MOV.U32 R31, RZ, RZ, R9 ;  /* 0x000000ffff1f7224 */ /* 0x000fe400078e0009 */
[----:B------:R-:W-:-:S07]  /*57d0*/  IMAD.MOV.U32 R28, RZ, RZ, -0x1 ;  /* 0xffffffffff1c7424 */ /* 0x000fce00078e00ff */
[----:B0-2-4-:R-:W-:Y:S05]  /*57e0*/  WARPSYNC.COLLECTIVE R28, `(.L_x_20083) ;  /* 0x000000001c087348 */ /* 0x015fea0003c00000 */
[----:B0-----:R0:W1:Y:S02]  /*57f0*/  SHFL.IDX P0, R28, R30, R31, R27 ;  /* 0x0000001f1e1c7389 */ /* 0x001064000000001b */
[----:B012-4-:R-:W-:Y:S05]  /*5800*/  ENDCOLLECTIVE ;  /* 0x000000000000791b */ /* 0x017fea0003800000 */
.L_x_20083:
[----:B------:R-:W-:Y:S05]  /*5810*/  BSYNC B2 ;  /* 0x0000000000027941 */ /* 0x000fea0003800000 */
.L_x_20082:
[----:B------:R-:W-:Y:S05]  /*5820*/  BRA `(.L_x_20084) ;  /* 0xffffffcc00047947 */ /* 0x000fea000383ffff */
.L_x_19939:
[----:B------:R-:W-:Y:S01]  /*5830*/  BSSY B2, `(.L_x_20085) ;  /* 0x0000006000027945 */ /* 0x000fe20003800000 */
[----:B------:R-:W-:Y:S01]  /*5840*/  IMAD.MOV.U32 R31, RZ, RZ, R10 ;  /* 0x000000ffff1f7224 */ /* 0x000fe200078e000a */
[----:B------:R-:W-:-:S07]  /*5850*/  MOV R28, 0xffffffff ;  /* 0xffffffff001c7802 */ /* 0x000fce0000000f00 */
[----:B0-2-4-:R-:W-:Y:S05]  /*5860*/  WARPSYNC.COLLECTIVE R28, `(.L_x_20086) ;  /* 0x000000001c087348 */ /* 0x015fea0003c00000 */
[----:B0-----:R0:W1:Y:S02]  /*5870*/  SHFL.IDX P0, R28, R30, R31, R27 ;  /* 0x0000001f1e1c7389 */ /* 0x001064000000001b */
[----:B012-4-:R-:W-:Y:S05]  /*5880*/  ENDCOLLECTIVE ;  /* 0x000000000000791b */ /* 0x017fea0003800000 */
.L_x_20086:
[----:B------:R-:W-:Y:S05]  /*5890*/  BSYNC B2 ;  /* 0x0000000000027941 */ /* 0x000fea0003800000 */
.L_x_20085:
[----:B------:R-:W-:Y:S05]  /*58a0*/  BRA `(.L_x_20087) ;  /* 0xffffffc800f87947 */ /* 0x000fea000383ffff */
.L_x_19941:
[----:B------:R-:W-:Y:S01]  /*58b0*/  BSSY B2, `(.L_x_20088) ;  /* 0x0000006000027945 */ /* 0x000fe20003800000 */
[----:B------:R-:W-:Y:S02]  /*58c0*/  IMAD.MOV.U32 R31, RZ, RZ, R11 ;  /* 0x000000ffff1f7224 */ /* 0x000fe400078e000b */
[----:B------:R-:W-:-:S07]  /*58d0*/  IMAD.MOV.U32 R28, RZ, RZ, -0x1 ;  /* 0xffffffffff1c7424 */ /* 0x000fce00078e00ff */
[----:B0-2-4-:R-:W-:Y:S05]  /*58e0*/  WARPSYNC.COLLECTIVE R28, `(.L_x_20089) ;  /* 0x000000001c087348 */ /* 0x015fea0003c00000 */
[----:B0-----:R0:W1:Y:S02]  /*58f0*/  SHFL.IDX P0, R28, R30, R31, R27 ;  /* 0x0000001f1e1c7389 */ /* 0x001064000000001b */
[----:B012-4-:R-:W-:Y:S05]  /*5900*/  ENDCOLLECTIVE ;  /* 0x000000000000791b */ /* 0x017fea0003800000 */
.L_x_20089:
[----:B------:R-:W-:Y:S05]  /*5910*/  BSYNC B2 ;  /* 0x0000000000027941 */ /* 0x000fea0003800000 */
.L_x_20088:
[----:B------:R-:W-:Y:S05]  /*5920*/  BRA `(.L_x_20090) ;  /* 0xffffffc800ec7947 */ /* 0x000fea000383ffff */
.L_x_19943:
[----:B------:R-:W-:Y:S01]  /*5930*/  BSSY B2, `(.L_x_20091) ;  /* 0x0000006000027945 */ /* 0x000fe20003800000 */
[----:B------:R-:W-:Y:S01]  /*5940*/  IMAD.MOV.U32 R31, RZ, RZ, R12 ;  /* 0x000000ffff1f7224 */ /* 0x000fe200078e000c */
[----:B------:R-:W-:-:S07]  /*5950*/  MOV R28, 0xffffffff ;  /* 0xffffffff001c7802 */ /* 0x000fce0000000f00 */
[----:B0-2-4-:R-:W-:Y:S05]  /*5960*/  WARPSYNC.COLLECTIVE R28, `(.L_x_20092) ;  /* 0x000000001c087348 */ /* 0x015fea0003c00000 */
[----:B0-----:R0:W1:Y:S02]  /*5970*/  SHFL.IDX P0, R28, R30, R31, R27 ;  /* 0x0000001f1e1c7389 */ /* 0x001064000000001b */
[----:B012-4-:R-:W-:Y:S05]  /*5980*/  ENDCOLLECTIVE ;  /* 0x000000000000791b */ /* 0x017fea0003800000 */
.L_x_20092:
[----:B------:R-:W-:Y:S05]  /*5990*/  BSYNC B2 ;  /* 0x0000000000027941 */ /* 0x000fea0003800000 */
.L_x_20091:
[----:B------:R-:W-:Y:S05]  /*59a0*/  BRA `(.L_x_20093) ;  /* 0xffffffc800e87947 */ /* 0x000fea000383ffff */
.L_x_19945:
[----:B------:R-:W-:Y:S01]  /*59b0*/  BSSY B2, `(.L_x_20094) ;  /* 0x0000006000027945 */ /* 0x000fe20003800000 */
[----:B------:R-:W-:Y:S02]  /*59c0*/  IMAD.MOV.U32 R31, RZ, RZ, R13 ;  /* 0x000000ffff1f7224 */ /* 0x000fe400078e000d */
[----:B------:R-:W-:-:S07]  /*59d0*/  IMAD.MOV.U32 R28, RZ, RZ, -0x1 ;  /* 0xffffffffff1c7424 */ /* 0x000fce00078e00ff */
[----:B0-2-4-:R-:W-:Y:S05]  /*59e0*/  WARPSYNC.COLLECTIVE R28, `(.L_x_20095) ;  /* 0x000000001c087348 */ /* 0x015fea0003c00000 */
[----:B0-----:R0:W1:Y:S02]  /*59f0*/  SHFL.IDX P0, R28, R30, R31, R27 ;  /* 0x0000001f1e1c7389 */ /* 0x001064000000001b */
[----:B012-4-:R-:W-:Y:S05]  /*5a00*/  ENDCOLLECTIVE ;  /* 0x000000000000791b */ /* 0x017fea0003800000 */
.L_x_20095:
[----:B------:R-:W-:Y:S05]  /*5a10*/  BSYNC B2 ;  /* 0x0000000000027941 */ /* 0x000fea0003800000 */
.L_x_20094:
[----:B------:R-:W-:Y:S05]  /*5a20*/  BRA `(.L_x_20096) ;  /* 0xffffffc800e07947 */ /* 0x000fea000383ffff */
.L_x_19947:
[----:B------:R-:W-:Y:S01]  /*5a30*/  BSSY B2, `(.L_x_20097) ;  /* 0x0000006000027945 */ /* 0x000fe20003800000 */
[----:B------:R-:W-:Y:S01]  /*5a40*/  IMAD.MOV.U32 R31, RZ, RZ, R14 ;  /* 0x000000ffff1f7224 */ /* 0x000fe200078e000e */
[----:B------:R-:W-:-:S07]  /*5a50*/  MOV R28, 0xffffffff ;  /* 0xffffffff001c7802 */ /* 0x000fce0000000f00 */
[----:B0-2-4-:R-:W-:Y:S05]  /*5a60*/  WARPSYNC.COLLECTIVE R28, `(.L_x_20098) ;  /* 0x000000001c087348 */ /* 0x015fea0003c00000 */
[----:B0-----:R0:W1:Y:S02]  /*5a70*/  SHFL.IDX P0, R28, R30, R31, R27 ;  /* 0x0000001f1e1c7389 */ /* 0x001064000000001b */
[----:B012-4-:R-:W-:Y:S05]  /*5a80*/  ENDCOLLECTIVE ;  /* 0x000000000000791b */ /* 0x017fea0003800000 */
.L_x_20098:
[----:B------:R-:W-:Y:S05]  /*5a90*/  BSYNC B2 ;  /* 0x0000000000027941 */ /* 0x000fea0003800000 */
.L_x_20097:
[----:B------:R-:W-:Y:S05]  /*5aa0*/  BRA `(.L_x_20099) ;  /* 0xffffffc800d87947 */ /* 0x000fea000383ffff */
.L_x_19949:
[----:B------:R-:W-:Y:S01]  /*5ab0*/  BSSY B2, `(.L_x_20100) ;  /* 0x0000006000027945 */ /* 0x000fe20003800000 */
[----:B------:R-:W-:Y:S02]  /*5ac0*/  IMAD.MOV.U32 R31, RZ, RZ, R15 ;  /* 0x000000ffff1f7224 */ /* 0x000fe400078e000f */
[----:B------:R-:W-:-:S07]  /*5ad0*/  IMAD.MOV.U32 R28, RZ, RZ, -0x1 ;  /* 0xffffffffff1c7424 */ /* 0x000fce00078e00ff */
[----:B0-2-4-:R-:W-:Y:S05]  /*5ae0*/  WARPSYNC.COLLECTIVE R28, `(.L_x_20101) ;  /* 0x000000001c087348 */ /* 0x015fea0003c00000 */
[----:B0-----:R0:W1:Y:S02]  /*5af0*/  SHFL.IDX P0, R28, R30, R31, R27 ;  /* 0x0000001f1e1c7389 */ /* 0x001064000000001b */
[----:B012-4-:R-:W-:Y:S05]  /*5b00*/  ENDCOLLECTIVE ;  /* 0x000000000000791b */ /* 0x017fea0003800000 */
.L_x_20101:
[----:B------:R-:W-:Y:S05]  /*5b10*/  BSYNC B2 ;  /* 0x0000000000027941 */ /* 0x000fea0003800000 */
.L_x_20100:
[----:B------:R-:W-:Y:S05]  /*5b20*/  BRA `(.L_x_20102) ;  /* 0xffffffc800d07947 */ /* 0x000fea000383ffff */
.L_x_19951:
[----:B------:R-:W-:Y:S01]  /*5b30*/  BSSY B2, `(.L_x_20103) ;  /* 0x0000006000027945 */ /* 0x000fe20003800000 */
[----:B------:R-:W-:Y:S01]  /*5b40*/  IMAD.MOV.U32 R31, RZ, RZ, R16 ;  /* 0x000000ffff1f7224 */ /* 0x000fe200078e0010 */
[----:B------:R-:W-:-:S07]  /*5b50*/  MOV R28, 0xffffffff ;  /* 0xffffffff001c7802 */ /* 0x000fce0000000f00 */
[----:B0-2-4-:R-:W-:Y:S05]  /*5b60*/  WARPSYNC.COLLECTIVE R28, `(.L_x_20104) ;  /* 0x000000001c087348 */ /* 0x015fea0003c00000 */
[----:B0-----:R0:W1:Y:S02]  /*5b70*/  SHFL.IDX P0, R28, R30, R31, R27 ;  /* 0x0000001f1e1c7389 */ /* 0x001064000000001b */
[----:B012-4-:R-:W-:Y:S05]  /*5b80*/  ENDCOLLECTIVE ;  /* 0x000000000000791b */ /* 0x017fea0003800000 */
.L_x_20104:
[----:B------:R-:W-:Y:S05]  /*5b90*/  BSYNC B2 ;  /* 0x0000000000027941 */ /* 0x000fea0003800000 */
.L_x_20103:
[----:B------:R-:W-:Y:S05]  /*5ba0*/  BRA `(.L_x_20105) ;  /* 0xffffffc800c87947 */ /* 0x000fea000383ffff */
.L_x_19953:
[----:B------:R-:W-:Y:S01]  /*5bb0*/  BSSY B2, `(.L_x_20106) ;  /* 0x0000006000027945 */ /* 0x000fe20003800000 */
[----:B------:R-:W-:Y:S02]  /*5bc0*/  IMAD.MOV.U32 R31, RZ, RZ, R17 ;  /* 0x000000ffff1f7224 */ /* 0x000fe400078e0011 */
[----:B------:R-:W-:-:S07]  /*5bd0*/  IMAD.MOV.U32 R28, RZ, RZ, -0x1 ;  /* 0xffffffffff1c7424 */ /* 0x000fce00078e00ff */
[----:B0-2-4-:R-:W-:Y:S05]  /*5be0*/  WARPSYNC.COLLECTIVE R28, `(.L_x_20107) ;  /* 0x000000001c087348 */ /* 0x015fea0003c00000 */
[----:B0-----:R0:W1:Y:S02]  /*5bf0*/  SHFL.IDX P0, R28, R30, R31, R27 ;  /* 0x0000001f1e1c7389 */ /* 0x001064000000001b */
[----:B012-4-:R-:W-:Y:S05]  /*5c00*/  ENDCOLLECTIVE ;  /* 0x000000000000791b */ /* 0x017fea0003800000 */
.L_x_20107:
[----:B------:R-:W-:Y:S05]  /*5c10*/  BSYNC B2 ;  /* 0x0000000000027941 */ /* 0x000fea0003800000 */
.L_x_20106:
[----:B------:R-:W-:Y:S05]  /*5c20*/  BRA `(.L_x_20108) ;  /* 0xffffffc800c07947 */ /* 0x000fea000383ffff */
.L_x_19955:
[----:B------:R-:W-:Y:S01]  /*5c30*/  BSSY B2, `(.L_x_20109) ;  /* 0x0000006000027945 */ /* 0x000fe20003800000 */
[----:B------:R-:W-:Y:S01]  /*5c40*/  IMAD.MOV.U32 R31, RZ, RZ, R18 ;  /* 0x000000ffff1f7224 */ /* 0x000fe200078e0012 */
[----:B------:R-:W-:-:S07]  /*5c50*/  MOV R28, 0xffffffff ;  /* 0xffffffff001c7802 */ /* 0x000fce0000000f00 */
[----:B0-2-4-:R-:W-:Y:S05]  /*5c60*/  WARPSYNC.COLLECTIVE R28, `(.L_x_20110) ;  /* 0x000000001c087348 */ /* 0x015fea0003c00000 */
[----:B0-----:R0:W1:Y:S02]  /*5c70*/  SHFL.IDX P0, R28, R30, R31, R27 ;  /* 0x0000001f1e1c7389 */ /* 0x001064000000001b */
[----:B012-4-:R-:W-:Y:S05]  /*5c80*/  ENDCOLLECTIVE ;  /* 0x000000000000791b */ /* 0x017fea0003800000 */
.L_x_20110:
[----:B------:R-:W-:Y:S05]  /*5c90*/  BSYNC B2 ;  /* 0x0000000000027941 */ /* 0x000fea0003800000 */
.L_x_20109:
[----:B------:R-:W-:Y:S05]  /*5ca0*/  BRA `(.L_x_20111) ;  /* 0xffffffc800b87947 */ /* 0x000fea000383ffff */
.L_x_19957:
[----:B------:R-:W-:Y:S01]  /*5cb0*/  BSSY B2, `(.L_x_20112) ;  /* 0x0000006000027945 */ /* 0x000fe20003800000 */
[----:B------:R-:W-:Y:S02]  /*5cc0*/  IMAD.MOV.U32 R31, RZ, RZ, R19 ;  /* 0x000000ffff1f7224 */ /* 0x000fe400078e0013 */
[----:B------:R-:W-:-:S07]  /*5cd0*/  IMAD.MOV.U32 R28, RZ, RZ, -0x1 ;  /* 0xffffffffff1c7424 */ /* 0x000fce00078e00ff */
[----:B0-2-4-:R-:W-:Y:S05]  /*5ce0*/  WARPSYNC.COLLECTIVE R28, `(.L_x_20113) ;  /* 0x000000001c087348 */ /* 0x015fea0003c00000 */
[----:B0-----:R0:W1:Y:S02]  /*5cf0*/  SHFL.IDX P0, R28, R30, R31, R27 ;  /* 0x0000001f1e1c7389 */ /* 0x001064000000001b */
[----:B012-4-:R-:W-:Y:S05]  /*5d00*/  ENDCOLLECTIVE ;  /* 0x000000000000791b */ /* 0x017fea0003800000 */
.L_x_20113:
[----:B------:R-:W-:Y:S05]  /*5d10*/  BSYNC B2 ;  /* 0x0000000000027941 */ /* 0x000fea0003800000 */
.L_x_20112:
[----:B------:R-:W-:Y:S05]  /*5d20*/  BRA `(.L_x_20114) ;  /* 0xffffffc800b07947 */ /* 0x000fea000383ffff */
.L_x_19959:
[----:B------:R-:W-:Y:S01]  /*5d30*/  BSSY B2, `(.L_x_20115) ;  /* 0x0000006000027945 */ /* 0x000fe20003800000 */
[----:B------:R-:W-:Y:S01]  /*5d40*/  IMAD.MOV.U32 R31, RZ, RZ, R20 ;  /* 0x000000ffff1f7224 */ /* 0x000fe200078e0014 */
[----:B------:R-:W-:-:S07]  /*5d50*/  MOV R28, 0xffffffff ;  /* 0xffffffff001c7802 */ /* 0x000fce0000000f00 */
[----:B0-2-4-:R-:W-:Y:S05]  /*5d60*/  WARPSYNC.COLLECTIVE R28, `(.L_x_20116) ;  /* 0x000000001c087348 */ /* 0x015fea0003c00000 */
[----:B0-----:R0:W1:Y:S02]  /*5d70*/  SHFL.IDX P0, R28, R30, R31, R27 ;  /* 0x0000001f1e1c7389 */ /* 0x001064000000001b */
[----:B012-4-:R-:W-:Y:S05]  /*5d80*/  ENDCOLLECTIVE ;  /* 0x000000000000791b */ /* 0x017fea0003800000 */
.L_x_20116:
[----:B------:R-:W-:Y:S05]  /*5d90*/  BSYNC B2 ;  /* 0x0000000000027941 */ /* 0x000fea0003800000 */
.L_x_20115:
[----:B------:R-:W-:Y:S05]  /*5da0*/  BRA `(.L_x_20117) ;  /* 0xffffffc800a87947 */ /* 0x000fea000383ffff */
.L_x_19961:
[----:B------:R-:W-:Y:S01]  /*5db0*/  BSSY B2, `(.L_x_20118) ;  /* 0x0000006000027945 */ /* 0x000fe20003800000 */
[----:B------:R-:W-:Y:S02]  /*5dc0*/  IMAD.MOV.U32 R31, RZ, RZ, R21 ;  /* 0x000000ffff1f7224 */ /* 0x000fe400078e0015 */
[----:B------:R-:W-:-:S07]  /*5dd0*/  IMAD.MOV.U32 R28, RZ, RZ, -0x1 ;  /* 0xffffffffff1c7424 */ /* 0x000fce00078e00ff */
[----:B0-2-4-:R-:W-:Y:S05]  /*5de0*/  WARPSYNC.COLLECTIVE R28, `(.L_x_20119) ;  /* 0x000000001c087348 */ /* 0x015fea0003c00000 */
[----:B0-----:R0:W1:Y:S02]  /*5df0*/  SHFL.IDX P0, R28, R30, R31, R27 ;  /* 0x0000001f1e1c7389 */ /* 0x001064000000001b */
[----:B012-4-:R-:W-:Y:S05]  /*5e00*/  ENDCOLLECTIVE ;  /* 0x000000000000791b */ /* 0x017fea0003800000 */
.L_x_20119:
[----:B------:R-:W-:Y:S05]  /*5e10*/  BSYNC B2 ;  /* 0x0000000000027941 */ /* 0x000fea0003800000 */
.L_x_20118:
[----:B------:R-:W-:Y:S05]  /*5e20*/  BRA `(.L_x_20120) ;  /* 0xffffffc800a07947 */ /* 0x000fea000383ffff */
.L_x_19963:
[----:B------:R-:W-:Y:S01]  /*5e30*/  BSSY B2, `(.L_x_20121) ;  /* 0x0000006000027945 */ /* 0x000fe20003800000 */
[----:B------:R-:W-:Y:S01]  /*5e40*/  IMAD.MOV.U32 R31, RZ, RZ, R22 ;  /* 0x000000ffff1f7224 */ /* 0x000fe200078e0016 */
[----:B------:R-:W-:-:S07]  /*5e50*/  MOV R28, 0xffffffff ;  /* 0xffffffff001c7802 */ /* 0x000fce0000000f00 */
[----:B0-2-4-:R-:W-:Y:S05]  /*5e60*/  WARPSYNC.COLLECTIVE R28, `(.L_x_20122) ;  /* 0x000000001c087348 */ /* 0x015fea0003c00000 */
[----:B0-----:R0:W1:Y:S02]  /*5e70*/  SHFL.IDX P0, R28, R30, R31, R27 ;  /* 0x0000001f1e1c7389 */ /* 0x001064000000001b */
[----:B012-4-:R-:W-:Y:S05]  /*5e80*/  ENDCOLLECTIVE ;  /* 0x000000000000791b */ /* 0x017fea0003800000 */
.L_x_20122:
[----:B------:R-:W-:Y:S05]  /*5e90*/  BSYNC B2 ;  /* 0x0000000000027941 */ /* 0x000fea0003800000 */
.L_x_20121:
[----:B------:R-:W-:Y:S05]  /*5ea0*/  BRA `(.L_x_20123) ;  /* 0xffffffc800987947 */ /* 0x000fea000383ffff */
.L_x_19986:
[----:B------:R-:W-:Y:S01]  /*5eb0*/  BSSY B1, `(.L_x_20124) ;  /* 0x0000006000017945 */ /* 0x000fe20003800000 */
[----:B------:R-:W-:Y:S02]  /*5ec0*/  IMAD.MOV.U32 R31, RZ, RZ, R26 ;  /* 0x000000ffff1f7224 */ /* 0x000fe400078e001a */
[----:B------:R-:W-:-:S07]  /*5ed0*/  IMAD.MOV.U32 R28, RZ, RZ, -0x1 ;  /* 0xffffffffff1c7424 */ /* 0x000fce00078e00ff */
[----:B0-2-4-:R-:W-:Y:S05]  /*5ee0*/  WARPSYNC.COLLECTIVE R28, `(.L_x_20125) ;  /* 0x000000001c087348 */ /* 0x015fea0003c00000 */
[----:B0-----:R0:W1:Y:S02]  /*5ef0*/  SHFL.IDX P0, R28, R30, R31, R27 ;  /* 0x0000001f1e1c7389 */ /* 0x001064000000001b */
[----:B012-4-:R-:W-:Y:S05]  /*5f00*/  ENDCOLLECTIVE ;  /* 0x000000000000791b */ /* 0x017fea0003800000 */
.L_x_20125:
[----:B------:R-:W-:Y:S05]  /*5f10*/  BSYNC B1 ;  /* 0x0000000000017941 */ /* 0x000fea0003800000 */
.L_x_20124:
[----:B------:R-:W-:Y:S05]  /*5f20*/  BRA `(.L_x_20126) ;  /* 0xffffffd800047947 */ /* 0x000fea000383ffff */
.L_x_19988:
[----:B------:R-:W-:Y:S01]  /*5f30*/  BSSY B1, `(.L_x_20127) ;  /* 0x0000006000017945 */ /* 0x000fe20003800000 */
[----:B------:R-:W-:Y:S01]  /*5f40*/  IMAD.MOV.U32 R31, RZ, RZ, R8 ;  /* 0x000000ffff1f7224 */ /* 0x000fe200078e0008 */
[----:B------:R-:W-:-:S07]  /*5f50*/  MOV R28, 0xffffffff ;  /* 0xffffffff001c7802 */ /* 0x000fce0000000f00 */
[----:B0-2-4-:R-:W-:Y:S05]  /*5f60*/  WARPSYNC.COLLECTIVE R28, `(.L_x_20128) ;  /* 0x000000001c087348 */ /* 0x015fea0003c00000 */
[----:B0-----:R0:W1:Y:S02]  /*5f70*/  SHFL.IDX P0, R28, R30, R31, R27 ;  /* 0x0000001f1e1c7389 */ /* 0x001064000000001b */
[----:B012-4-:R-:W-:Y:S05]  /*5f80*/  ENDCOLLECTIVE ;  /* 0x000000000000791b */ /* 0x017fea0003800000 */
.L_x_20128:
[----:B------:R-:W-:Y:S05]  /*5f90*/  BSYNC B1 ;  /* 0x0000000000017941 */ /* 0x000fea0003800000 */
.L_x_20127:
[----:B------:R-:W-:Y:S05]  /*5fa0*/  BRA `(.L_x_20129) ;  /* 0xffffffd400f87947 */ /* 0x000fea000383ffff */
.L_x_19990:
[----:B------:R-:W-:Y:S01]  /*5fb0*/  BSSY B1, `(.L_x_20130) ;  /* 0x0000006000017945 */ /* 0x000fe20003800000 */
[----:B------:R-:W-:Y:S02]  /*5fc0*/  IMAD.MOV.U32 R31, RZ, RZ, R9 ;  /* 0x000000ffff1f7224 */ /* 0x000fe400078e0009 */
[----:B------:R-:W-:-:S07]  /*5fd0*/  IMAD.MOV.U32 R28, RZ, RZ, -0x1 ;  /* 0xffffffffff1c7424 */ /* 0x000fce00078e00ff */
[----:B0-2-4-:R-:W-:Y:S05]  /*5fe0*/  WARPSYNC.COLLECTIVE R28, `(.L_x_20131) ;  /* 0x000000001c087348 */ /* 0x015fea0003c00000 */
[----:B0-----:R0:W1:Y:S02]  /*5ff0*/  SHFL.IDX P0, R28, R30, R31, R27 ;  /* 0x0000001f1e1c7389 */ /* 0x001064000000001b */
[----:B012-4-:R-:W-:Y:S05]  /*6000*/  ENDCOLLECTIVE ;  /* 0x000000000000791b */ /* 0x017fea0003800000 */
.L_x_20131:
[----:B------:R-:W-:Y:S05]  /*6010*/  BSYNC B1 ;  /* 0x0000000000017941 */ /* 0x000fea0003800000 */
.L_x_20130:
[----:B------:R-:W-:Y:S05]  /*6020*/  BRA `(.L_x_20132) ;  /* 0xffffffd400ec7947 */ /* 0x000fea000383ffff */
.L_x_19992:
[----:B------:R-:W-:Y:S01]  /*6030*/  BSSY B1, `(.L_x_20133) ;  /* 0x0000006000017945 */ /* 0x000fe20003800000 */
[----:B------:R-:W-:Y:S01]  /*6040*/  IMAD.MOV.U32 R31, RZ, RZ, R10 ;  /* 0x000000ffff1f7224 */ /* 0x000fe200078e000a */
[----:B------:R-:W-:-:S07]  /*6050*/  MOV R28, 0xffffffff ;  /* 0xffffffff001c7802 */ /* 0x000fce0000000f00 */
[----:B0-2-4-:R-:W-:Y:S05]  /*6060*/  WARPSYNC.COLLECTIVE R28, `(.L_x_20134) ;  /* 0x000000001c087348 */ /* 0x015fea0003c00000 */
[----:B0-----:R0:W1:Y:S02]  /*6070*/  SHFL.IDX P0, R28, R30, R31, R27 ;  /* 0x0000001f1e1c7389 */ /* 0x001064000000001b */
[----:B012-4-:R-:W-:Y:S05]  /*6080*/  ENDCOLLECTIVE ;  /* 0x000000000000791b */ /* 0x017fea0003800000 */
.L_x_20134:
[----:B------:R-:W-:Y:S05]  /*6090*/  BSYNC B1 ;  /* 0x0000000000017941 */ /* 0x000fea0003800000 */
.L_x_20133:
[----:B------:R-:W-:Y:S05]  /*60a0*/  BRA `(.L_x_20135) ;  /* 0xffffffd400e07947 */ /* 0x000fea000383ffff */
.L_x_19994:
[----:B------:R-:W-:Y:S01]  /*60b0*/  BSSY B1, `(.L_x_20136) ;  /* 0x0000006000017945 */ /* 0x000fe20003800000 */
[----:B------:R-:W-:Y:S02]  /*60c0*/  IMAD.MOV.U32 R31, RZ, RZ, R11 ;  /* 0x000000ffff1f7224 */ /* 0x000fe400078e000b */
[----:B------:R-:W-:-:S07]  /*60d0*/  IMAD.MOV.U32 R28, RZ, RZ, -0x1 ;  /* 0xffffffffff1c7424 */ /* 0x000fce00078e00ff */
[----:B0-2-4-:R-:W-:Y:S05]  /*60e0*/  WARPSYNC.COLLECTIVE R28, `(.L_x_20137) ;  /* 0x000000001c087348 */ /* 0x015fea0003c00000 */
[----:B0-----:R0:W1:Y:S02]  /*60f0*/  SHFL.IDX P0, R28, R30, R31, R27 ;  /* 0x0000001f1e1c7389 */ /* 0x001064000000001b */
[----:B012-4-:R-:W-:Y:S05]  /*6100*/  ENDCOLLECTIVE ;  /* 0x000000000000791b */ /* 0x017fea0003800000 */
.L_x_20137:
[----:B------:R-:W-:Y:S05]  /*6110*/  BSYNC B1 ;  /* 0x0000000000017941 */ /* 0x000fea0003800000 */
.L_x_20136:
[----:B------:R-:W-:Y:S05]  /*6120*/  BRA `(.L_x_20138) ;  /* 0xffffffd400d47947 */ /* 0x000fea000383ffff */
.L_x_19996:
[----:B------:R-:W-:Y:S01]  /*6130*/  BSSY B1, `(.L_x_20139) ;  /* 0x0000006000017945 */ /* 0x000fe20003800000 */
[----:B------:R-:W-:Y:S01]  /*6140*/  IMAD.MOV.U32 R31, RZ, RZ, R12 ;  /* 0x000000ffff1f7224 */ /* 0x000fe200078e000c */
[----:B------:R-:W-:-:S07]  /*6150*/  MOV R28, 0xffffffff ;  /* 0xffffffff001c7802 */ /* 0x000fce0000000f00 */
[----:B0-2-4-:R-:W-:Y:S05]  /*6160*/  WARPSYNC.COLLECTIVE R28, `(.L_x_20140) ;  /* 0x000000001c087348 */ /* 0x015fea0003c00000 */
[----:B0-----:R0:W1:Y:S02]  /*6170*/  SHFL.IDX P0, R28, R30, R31, R27 ;  /* 0x0000001f1e1c7389 */ /* 0x001064000000001b */
[----:B012-4-:R-:W-:Y:S05]  /*6180*/  ENDCOLLECTIVE ;  /* 0x000000000000791b */ /* 0x017fea0003800000 */
.L_x_20140:
[----:B------:R-:W-:Y:S05]  /*6190*/  BSYNC B1 ;  /* 0x0000000000017941 */ /* 0x000fea0003800000 */
.L_x_20139:
[----:B------:R-:W-:Y:S05]  /*61a0*/  BRA `(.L_x_20141) ;  /* 0xffffffd400d07947 */ /* 0x000fea000383ffff */
.L_x_19998:
[----:B------:R-:W-:Y:S01]  /*61b0*/  BSSY B1, `(.L_x_20142) ;  /* 0x0000006000017945 */ /* 0x000fe20003800000 */
[----:B------:R-:W-:Y:S02]  /*61c0*/  IMAD.MOV.U32 R31, RZ, RZ, R13 ;  /* 0x000000ffff1f7224 */ /* 0x000fe400078e000d */
[----:B------:R-:W-:-:S07]  /*61d0*/  IMAD.MOV.U32 R28, RZ, RZ, -0x1 ;  /* 0xffffffffff1c7424 */ /* 0x000fce00078e00ff */
[----:B0-2-4-:R-:W-:Y:S05]  /*61e0*/  WARPSYNC.COLLECTIVE R28, `(.L_x_20143) ;  /* 0x000000001c087348 */ /* 0x015fea0003c00000 */
[----:B0-----:R0:W1:Y:S02]  /*61f0*/  SHFL.IDX P0, R28, R30, R31, R27 ;  /* 0x0000001f1e1c7389 */ /* 0x001064000000001b */
[----:B012-4-:R-:W-:Y:S05]  /*6200*/  ENDCOLLECTIVE ;  /* 0x000000000000791b */ /* 0x017fea0003800000 */
.L_x_20143:
[----:B------:R-:W-:Y:S05]  /*6210*/  BSYNC B1 ;  /* 0x0000000000017941 */ /* 0x000fea0003800000 */
.L_x_20142:
[----:B------:R-:W-:Y:S05]  /*6220*/  BRA `(.L_x_20144) ;  /* 0xffffffd400c87947 */ /* 0x000fea000383ffff */
.L_x_20000:
[----:B------:R-:W-:Y:S01]  /*6230*/  BSSY B1, `(.L_x_20145) ;  /* 0x0000006000017945 */ /* 0x000fe20003800000 */
[----:B------:R-:W-:Y:S01]  /*6240*/  IMAD.MOV.U32 R31, RZ, RZ, R14 ;  /* 0x000000ffff1f7224 */ /* 0x000fe200078e000e */
[----:B------:R-:W-:-:S07]  /*6250*/  MOV R28, 0xffffffff ;  /* 0xffffffff001c7802 */ /* 0x000fce0000000f00 */
[----:B0-2-4-:R-:W-:Y:S05]  /*6260*/  WARPSYNC.COLLECTIVE R28, `(.L_x_20146) ;  /* 0x000000001c087348 */ /* 0x015fea0003c00000 */
[----:B0-----:R0:W1:Y:S02]  /*6270*/  SHFL.IDX P0, R28, R30, R31, R27 ;  /* 0x0000001f1e1c7389 */ /* 0x001064000000001b */
[----:B012-4-:R-:W-:Y:S05]  /*6280*/  ENDCOLLECTIVE ;  /* 0x000000000000791b */ /* 0x017fea0003800000 */
.L_x_20146:
[----:B------:R-:W-:Y:S05]  /*6290*/  BSYNC B1 ;  /* 0x0000000000017941 */ /* 0x000fea0003800000 */
.L_x_20145:
[----:B------:R-:W-:Y:S05]  /*62a0*/  BRA `(.L_x_20147) ;  /* 0xffffffd400c07947 */ /* 0x000fea000383ffff */
.L_x_20002:
[----:B------:R-:W-:Y:S01]  /*62b0*/  BSSY B1, `(.L_x_20148) ;  /* 0x0000006000017945 */ /* 0x000fe20003800000 */
[----:B------:R-:W-:Y:S02]  /*62c0*/  IMAD.MOV.U32 R31, RZ, RZ, R15 ;  /* 0x000000ffff1f7224 */ /* 0x000fe400078e000f */
[----:B------:R-:W-:-:S07]  /*62d0*/  IMAD.MOV.U32 R28, RZ, RZ, -0x1 ;  /* 0xffffffffff1c7424 */ /* 0x000fce00078e00ff */
[----:B0-2-4-:R-:W-:Y:S05]  /*62e0*/  WARPSYNC.COLLECTIVE R28, `(.L_x_20149) ;  /* 0x000000001c087348 */ /* 0x015fea0003c00000 */
[----:B0-----:R0:W1:Y:S02]  /*62f0*/  SHFL.IDX P0, R28, R30, R31, R27 ;  /* 0x0000001f1e1c7389 */ /* 0x001064000000001b */
[----:B012-4-:R-:W-:Y:S05]  /*6300*/  ENDCOLLECTIVE ;  /* 0x000000000000791b */ /* 0x017fea0003800000 */
.L_x_20149:
[----:B------:R-:W-:Y:S05]  /*6310*/  BSYNC B1 ;  /* 0x0000000000017941 */ /* 0x000fea0003800000 */
.L_x_20148:
[----:B------:R-:W-:Y:S05]  /*6320*/  BRA `(.L_x_20150) ;  /* 0xffffffd400b87947 */ /* 0x000fea000383ffff */
.L_x_20004:
[----:B------:R-:W-:Y:S01]  /*6330*/  BSSY B1, `(.L_x_20151) ;  /* 0x0000006000017945 */ /* 0x000fe20003800000 */
[----:B------:R-:W-:Y:S01]  /*6340*/  IMAD.MOV.U32 R31, RZ, RZ, R16 ;  /* 0x000000ffff1f7224 */ /* 0x000fe200078e0010 */
[----:B------:R-:W-:-:S07]  /*6350*/  MOV R28, 0xffffffff ;  /* 0xffffffff001c7802 */ /* 0x000fce0000000f00 */
[----:B0-2-4-:R-:W-:Y:S05]  /*6360*/  WARPSYNC.COLLECTIVE R28, `(.L_x_20152) ;  /* 0x000000001c087348 */ /* 0x015fea0003c00000 */
[----:B0-----:R0:W1:Y:S02]  /*6370*/  SHFL.IDX P0, R28, R30, R31, R27 ;  /* 0x0000001f1e1c7389 */ /* 0x001064000000001b */
[----:B012-4-:R-:W-:Y:S05]  /*6380*/  ENDCOLLECTIVE ;  /* 0x000000000000791b */ /* 0x017fea0003800000 */
.L_x_20152:
[----:B------:R-:W-:Y:S05]  /*6390*/  BSYNC B1 ;  /* 0x0000000000017941 */ /* 0x000fea0003800000 */
.L_x_20151:
[----:B------:R-:W-:Y:S05]  /*63a0*/  BRA `(.L_x_20153) ;  /* 0xffffffd400b07947 */ /* 0x000fea000383ffff */
.L_x_20006:
[----:B------:R-:W-:Y:S01]  /*63b0*/  BSSY B1, `(.L_x_20154) ;  /* 0x0000006000017945 */ /* 0x000fe20003800000 */
[----:B------:R-:W-:Y:S02]  /*63c0*/  IMAD.MOV.U32 R31, RZ, RZ, R17 ;  /* 0x000000ffff1f7224 */ /* 0x000fe400078e0011 */
[----:B------:R-:W-:-:S07]  /*63d0*/  IMAD.MOV.U32 R28, RZ, RZ, -0x1 ;  /* 0xffffffffff1c7424 */ /* 0x000fce00078e00ff */
[----:B0-2-4-:R-:W-:Y:S05]  /*63e0*/  WARPSYNC.COLLECTIVE R28, `(.L_x_20155) ;  /* 0x000000001c087348 */ /* 0x015fea0003c00000 */
[----:B0-----:R0:W1:Y:S02]  /*63f0*/  SHFL.IDX P0, R28, R30, R31, R27 ;  /* 0x0000001f1e1c7389 */ /* 0x001064000000001b */
[----:B012-4-:R-:W-:Y:S05]  /*6400*/  ENDCOLLECTIVE ;  /* 0x000000000000791b */ /* 0x017fea0003800000 */
.L_x_20155:
[----:B------:R-:W-:Y:S05]  /*6410*/  BSYNC B1 ;  /* 0x0000000000017941 */ /* 0x000fea0003800000 */
.L_x_20154:
[----:B------:R-:W-:Y:S05]  /*6420*/  BRA `(.L_x_20156) ;  /* 0xffffffd400a87947 */ /* 0x000fea000383ffff */
.L_x_20008:
[----:B------:R-:W-:Y:S01]  /*6430*/  BSSY B1, `(.L_x_20157) ;  /* 0x0000006000017945 */ /* 0x000fe20003800000 */
[----:B------:R-:W-:Y:S01]  /*6440*/  IMAD.MOV.U32 R31, RZ, RZ, R18 ;  /* 0x000000ffff1f7224 */ /* 0x000fe200078e0012 */
[----:B------:R-:W-:-:S07]  /*6450*/  MOV R28, 0xffffffff ;  /* 0xffffffff001c7802 */ /* 0x000fce0000000f00 */
[----:B0-2-4-:R-:W-:Y:S05]  /*6460*/  WARPSYNC.COLLECTIVE R28, `(.L_x_20158) ;  /* 0x000000001c087348 */ /* 0x015fea0003c00000 */
[----:B0-----:R0:W1:Y:S02]  /*6470*/  SHFL.IDX P0, R28, R30, R31, R27 ;  /* 0x0000001f1e1c7389 */ /* 0x001064000000001b */
[----:B012-4-:R-:W-:Y:S05]  /*6480*/  ENDCOLLECTIVE ;  /* 0x000000000000791b */ /* 0x017fea0003800000 */
.L_x_20158:
[----:B------:R-:W-:Y:S05]  /*6490*/  BSYNC B1 ;  /* 0x0000000000017941 */ /* 0x000fea0003800000 */
.L_x_20157:
[----:B------:R-:W-:Y:S05]  /*64a0*/  BRA `(.L_x_20159) ;  /* 0xffffffd400a07947 */ /* 0x000fea000383ffff */
.L_x_20010:
[----:B------:R-:W-:Y:S01]  /*64b0*/  BSSY B1, `(.L_x_20160) ;  /* 0x0000006000017945 */ /* 0x000fe20003800000 */
[----:B------:R-:W-:Y:S02]  /*64c0*/  IMAD.MOV.U32 R31, RZ, RZ, R19 ;  /* 0x000000ffff1f7224 */ /* 0x000fe400078e0013 */
[----:B------:R-:W-:-:S07]  /*64d0*/  IMAD.MOV.U32 R28, RZ, RZ, -0x1 ;  /* 0xffffffffff1c7424 */ /* 0x000fce00078e00ff */
[----:B0-2-4-:R-:W-:Y:S05]  /*64e0*/  WARPSYNC.COLLECTIVE R28, `(.L_x_20161) ;  /* 0x000000001c087348 */ /* 0x015fea0003c00000 */
[----:B0-----:R0:W1:Y:S02]  /*64f0*/  SHFL.IDX P0, R28, R30, R31, R27 ;  /* 0x0000001f1e1c7389 */ /* 0x001064000000001b */
[----:B012-4-:R-:W-:Y:S05]  /*6500*/  ENDCOLLECTIVE ;  /* 0x000000000000791b */ /* 0x017fea0003800000 */
.L_x_20161:
[----:B------:R-:W-:Y:S05]  /*6510*/  BSYNC B1 ;  /* 0x0000000000017941 */ /* 0x000fea0003800000 */
.L_x_20160:
[----:B------:R-:W-:Y:S05]  /*6520*/  BRA `(.L_x_20162) ;  /* 0xffffffd400987947 */ /* 0x000fea000383ffff */
.L_x_20012:
[----:B------:R-:W-:Y:S01]  /*6530*/  BSSY B1, `(.L_x_20163) ;  /* 0x0000006000017945 */ /* 0x000fe20003800000 */
[----:B------:R-:W-:Y:S01]  /*6540*/  IMAD.MOV.U32 R31, RZ, RZ, R20 ;  /* 0x000000ffff1f7224 */ /* 0x000fe200078e0014 */
[----:B------:R-:W-:-:S07]  /*6550*/  MOV R28, 0xffffffff ;  /* 0xffffffff001c7802 */ /* 0x000fce0000000f00 */
[----:B0-2-4-:R-:W-:Y:S05]  /*6560*/  WARPSYNC.COLLECTIVE R28, `(.L_x_20164) ;  /* 0x000000001c087348 */ /* 0x015fea0003c00000 */
[----:B0-----:R0:W1:Y:S02]  /*6570*/  SHFL.IDX P0, R28, R30, R31, R27 ;  /* 0x0000001f1e1c7389 */ /* 0x001064000000001b */
[----:B012-4-:R-:W-:Y:S05]  /*6580*/  ENDCOLLECTIVE ;  /* 0x000000000000791b */ /* 0x017fea0003800000 */
.L_x_20164:
[----:B------:R-:W-:Y:S05]  /*6590*/  BSYNC B1 ;  /* 0x0000000000017941 */ /* 0x000fea0003800000 */
.L_x_20163:
[----:B------:R-:W-:Y:S05]  /*65a0*/  BRA `(.L_x_20165) ;  /* 0xffffffd400907947 */ /* 0x000fea000383ffff */
.L_x_20014:
[----:B------:R-:W-:Y:S01]  /*65b0*/  BSSY B1, `(.L_x_20166) ;  /* 0x0000006000017945 */ /* 0x000fe20003800000 */
[----:B------:R-:W-:Y:S02]  /*65c0*/  IMAD.MOV.U32 R31, RZ, RZ, R21 ;  /* 0x000000ffff1f7224 */ /* 0x000fe400078e0015 */
[----:B------:R-:W-:-:S07]  /*65d0*/  IMAD.MOV.U32 R28, RZ, RZ, -0x1 ;  /* 0xffffffffff1c7424 */ /* 0x000fce00078e00ff */
[----:B0-2-4-:R-:W-:Y:S05]  /*65e0*/  WARPSYNC.COLLECTIVE R28, `(.L_x_20167) ;  /* 0x000000001c087348 */ /* 0x015fea0003c00000 */
[----:B0-----:R0:W1:Y:S02]  /*65f0*/  SHFL.IDX P0, R28, R30, R31, R27 ;  /* 0x0000001f1e1c7389 */ /* 0x001064000000001b */
[----:B012-4-:R-:W-:Y:S05]  /*6600*/  ENDCOLLECTIVE ;  /* 0x000000000000791b */ /* 0x017fea0003800000 */
.L_x_20167:
[----:B------:R-:W-:Y:S05]  /*6610*/  BSYNC B1 ;  /* 0x0000000000017941 */ /* 0x000fea0003800000 */
.L_x_20166:
[----:B------:R-:W-:Y:S05]  /*6620*/  BRA `(.L_x_20168) ;  /* 0xffffffd400887947 */ /* 0x000fea000383ffff */
.L_x_20016:
[----:B------:R-:W-:Y:S01]  /*6630*/  BSSY B1, `(.L_x_20169) ;  /* 0x0000006000017945 */ /* 0x000fe20003800000 */
[----:B------:R-:W-:Y:S01]  /*6640*/  IMAD.MOV.U32 R31, RZ, RZ, R22 ;  /* 0x000000ffff1f7224 */ /* 0x000fe200078e0016 */
[----:B------:R-:W-:-:S07]  /*6650*/  MOV R28, 0xffffffff ;  /* 0xffffffff001c7802 */ /* 0x000fce0000000f00 */
[----:B0-2-4-:R-:W-:Y:S05]  /*6660*/  WARPSYNC.COLLECTIVE R28, `(.L_x_20170) ;  /* 0x000000001c087348 */ /* 0x015fea0003c00000 */
[----:B0-----:R0:W1:Y:S02]  /*6670*/  SHFL.IDX P0, R28, R30, R31, R27 ;  /* 0x0000001f1e1c7389 */ /* 0x001064000000001b */
[----:B012-4-:R-:W-:Y:S05]  /*6680*/  ENDCOLLECTIVE ;  /* 0x000000000000791b */ /* 0x017fea0003800000 */
.L_x_20170:
[----:B------:R-:W-:Y:S05]  /*6690*/  BSYNC B1 ;  /* 0x0000000000017941 */ /* 0x000fea0003800000 */
.L_x_20169:
[----:B------:R-:W-:Y:S05]  /*66a0*/  BRA `(.L_x_20171) ;  /* 0xffffffd400807947 */ /* 0x000fea000383ffff */
.L_x_20037:
[----:B------:R-:W-:Y:S02]  /*66b0*/  IMAD.MOV.U32 R28, RZ, RZ, -0x1 ;  /* 0xffffffffff1c7424 */ /* 0x000fe400078e00ff */
[----:B------:R-:W-:-:S07]  /*66c0*/  IMAD.MOV.U32 R31, RZ, RZ, R26 ;  /* 0x000000ffff1f7224 */ /* 0x000fce00078e001a */
[----:B0-2-4-:R-:W-:Y:S05]  /*66d0*/  WARPSYNC.COLLECTIVE R28, `(.L_x_20172) ;  /* 0x000000001c087348 */ /* 0x015fea0003c00000 */
[----:B0-----:R0:W1:Y:S02]  /*66e0*/  SHFL.IDX P0, R28, R30, R31, R27 ;  /* 0x0000001f1e1c7389 */ /* 0x001064000000001b */
[----:B012-4-:R-:W-:Y:S05]  /*66f0*/  ENDCOLLECTIVE ;  /* 0x000000000000791b */ /* 0x017fea0003800000 */
.L_x_20172:
[----:B------:R-:W-:Y:S01]  /*6700*/  IMAD.MOV.U32 R53, RZ, RZ, R28 ;  /* 0x000000ffff357224 */ /* 0x000fe200078e001c */
[----:B------:R-:W-:Y:S06]  /*6710*/  BRA `(.L_x_20173) ;  /* 0xffffffe000e87947 */ /* 0x000fec000383ffff */
.L_x_20039:
[----:B------:R-:W-:Y:S01]  /*6720*/  BSSY B0, `(.L_x_20174) ;  /* 0x0000006000007945 */ /* 0x000fe20003800000 */
[----:B------:R-:W-:Y:S01]  /*6730*/  MOV R31, R8 ;  /* 0x00000008001f7202 */ /* 0x000fe20000000f00 */
[----:B------:R-:W-:-:S07]  /*6740*/  IMAD.MOV.U32 R28, RZ, RZ, -0x1 ;  /* 0xffffffffff1c7424 */ /* 0x000fce00078e00ff */
[----:B0-2-4-:R-:W-:Y:S05]  /*6750*/  WARPSYNC.COLLECTIVE R28, `(.L_x_20175) ;  /* 0x000000001c087348 */ /* 0x015fea0003c00000 */
[----:B0-----:R0:W1:Y:S02]  /*6760*/  SHFL.IDX P0, R28, R30, R31, R27 ;  /* 0x0000001f1e1c7389 */ /* 0x001064000000001b */
[----:B012-4-:R-:W-:Y:S05]  /*6770*/  ENDCOLLECTIVE ;  /* 0x000000000000791b */ /* 0x017fea0003800000 */
.L_x_20175:
[----:B------:R-:W-:Y:S05]  /*6780*/  BSYNC B0 ;  /* 0x0000000000007941 */ /* 0x000fea0003800000 */
.L_x_20174:
[----:B------:R-:W-:Y:S05]  /*6790*/  BRA `(.L_x_20176) ;  /* 0xffffffe000dc7947 */ /* 0x000fea000383ffff */
.L_x_20041:
[----:B------:R-:W-:Y:S01]  /*67a0*/  BSSY B0, `(.L_x_20177) ;  /* 0x0000006000007945 */ /* 0x000fe20003800000 */
[----:B------:R-:W-:Y:S02]  /*67b0*/  IMAD.MOV.U32 R31, RZ, RZ, R9 ;  /* 0x000000ffff1f7224 */ /* 0x000fe400078e0009 */
[----:B------:R-:W-:-:S07]  /*67c0*/  IMAD.MOV.U32 R28, RZ, RZ, -0x1 ;  /* 0xffffffffff1c7424 */ /* 0x000fce00078e00ff */
[----:B0-2-4-:R-:W-:Y:S05]  /*67d0*/  WARPSYNC.COLLECTIVE R28, `(.L_x_20178) ;  /* 0x000000001c087348 */ /* 0x015fea0003c00000 */
[----:B0-----:R0:W1:Y:S02]  /*67e0*/  SHFL.IDX P0, R28, R30, R31, R27 ;  /* 0x0000001f1e1c7389 */ /* 0x001064000000001b */
[----:B012-4-:R-:W-:Y:S05]  /*67f0*/  ENDCOLLECTIVE ;  /* 0x000000000000791b */ /* 0x017fea0003800000 */
.L_x_20178:
[----:B------:R-:W-:Y:S05]  /*6800*/  BSYNC B0 ;  /* 0x0000000000007941 */ /* 0x000fea0003800000 */
.L_x_20177:
[----:B------:R-:W-:Y:S05]  /*6810*/  BRA `(.L_x_20179) ;  /* 0xffffffe000d07947 */ /* 0x000fea000383ffff */
.L_x_20043:
[----:B------:R-:W-:Y:S01]  /*6820*/  BSSY B0, `(.L_x_20180) ;  /* 0x0000006000007945 */ /* 0x000fe20003800000 */
[----:B------:R-:W-:Y:S01]  /*6830*/  MOV R31, R10 ;  /* 0x0000000a001f7202 */ /* 0x000fe20000000f00 */
[----:B------:R-:W-:-:S07]  /*6840*/  IMAD.MOV.U32 R28, RZ, RZ, -0x1 ;  /* 0xffffffffff1c7424 */ /* 0x000fce00078e00ff */
[----:B0-2-4-:R-:W-:Y:S05]  /*6850*/  WARPSYNC.COLLECTIVE R28, `(.L_x_20181) ;  /* 0x000000001c087348 */ /* 0x015fea0003c00000 */
[----:B0-----:R0:W1:Y:S02]  /*6860*/  SHFL.IDX P0, R28, R30, R31, R27 ;  /* 0x0000001f1e1c7389 */ /* 0x001064000000001b */
[----:B012-4-:R-:W-:Y:S05]  /*6870*/  ENDCOLLECTIVE ;  /* 0x000000000000791b */ /* 0x017fea0003800000 */
.L_x_20181:
[----:B------:R-:W-:Y:S05]  /*6880*/  BSYNC B0 ;  /* 0x0000000000007941 */ /* 0x000fea0003800000 */
.L_x_20180:
[----:B------:R-:W-:Y:S05]  /*6890*/  BRA `(.L_x_20182) ;  /* 0xffffffe000c47947 */ /* 0x000fea000383ffff */
.L_x_20045:
[----:B------:R-:W-:Y:S01]  /*68a0*/  BSSY B0, `(.L_x_20183) ;  /* 0x0000006000007945 */ /* 0x000fe20003800000 */
[----:B------:R-:W-:Y:S02]  /*68b0*/  IMAD.MOV.U32 R31, RZ, RZ, R11 ;  /* 0x000000ffff1f7224 */ /* 0x000fe400078e000b */
[----:B------:R-:W-:-:S07]  /*68c0*/  IMAD.MOV.U32 R28, RZ, RZ, -0x1 ;  /* 0xffffffffff1c7424 */ /* 0x000fce00078e00ff */
[----:B0-2-4-:R-:W-:Y:S05]  /*68d0*/  WARPSYNC.COLLECTIVE R28, `(.L_x_20184) ;  /* 0x000000001c087348 */ /* 0x015fea0003c00000 */
[----:B0-----:R0:W1:Y:S02]  /*68e0*/  SHFL.IDX P0, R28, R30, R31, R27 ;  /* 0x0000001f1e1c7389 */ /* 0x001064000000001b */
[----:B012-4-:R-:W-:Y:S05]  /*68f0*/  ENDCOLLECTIVE ;  /* 0x000000000000791b */ /* 0x017fea0003800000 */
.L_x_20184:
[----:B------:R-:W-:Y:S05]  /*6900*/  BSYNC B0 ;  /* 0x0000000000007941 */ /* 0x000fea0003800000 */
.L_x_20183:
[----:B------:R-:W-:Y:S05]  /*6910*/  BRA `(.L_x_20185) ;  /* 0xffffffe000c07947 */ /* 0x000fea000383ffff */
.L_x_20047:
[----:B------:R-:W-:Y:S01]  /*6920*/  BSSY B0, `(.L_x_20186) ;  /* 0x0000006000007945 */ /* 0x000fe20003800000 */
[----:B------:R-:W-:Y:S01]  /*6930*/  MOV R31, R12 ;  /* 0x0000000c001f7202 */ /* 0x000fe20000000f00 */
[----:B------:R-:W-:-:S07]  /*6940*/  IMAD.MOV.U32 R28, RZ, RZ, -0x1 ;  /* 0xffffffffff1c7424 */ /* 0x000fce00078e00ff */
[----:B0-2-4-:R-:W-:Y:S05]  /*6950*/  WARPSYNC.COLLECTIVE R28, `(.L_x_20187) ;  /* 0x000000001c087348 */ /* 0x015fea0003c00000 */
[----:B0-----:R0:W1:Y:S02]  /*6960*/  SHFL.IDX P0, R28, R30, R31, R27 ;  /* 0x0000001f1e1c7389 */ /* 0x001064000000001b */
[----:B012-4-:R-:W-:Y:S05]  /*6970*/  ENDCOLLECTIVE ;  /* 0x000000000000791b */ /* 0x017fea0003800000 */
.L_x_20187:
[----:B------:R-:W-:Y:S05]  /*6980*/  BSYNC B0 ;  /* 0x0000000000007941 */ /* 0x000fea0003800000 */
.L_x_20186:
[----:B------:R-:W-:Y:S05]  /*6990*/  BRA `(.L_x_20188) ;  /* 0xffffffe000b87947 */ /* 0x000fea000383ffff */
.L_x_20049:
[----:B------:R-:W-:Y:S01]  /*69a0*/  BSSY B0, `(.L_x_20189) ;  /* 0x0000006000007945 */ /* 0x000fe20003800000 */
[----:B------:R-:W-:Y:S02]  /*69b0*/  IMAD.MOV.U32 R31, RZ, RZ, R13 ;  /* 0x000000ffff1f7224 */ /* 0x000fe400078e000d */
[----:B------:R-:W-:-:S07]  /*69c0*/  IMAD.MOV.U32 R28, RZ, RZ, -0x1 ;  /* 0xffffffffff1c7424 */ /* 0x000fce00078e00ff */
[----:B0-2-4-:R-:W-:Y:S05]  /*69d0*/  WARPSYNC.COLLECTIVE R28, `(.L_x_20190) ;  /* 0x000000001c087348 */ /* 0x015fea0003c00000 */
[----:B0-----:R0:W1:Y:S02]  /*69e0*/  SHFL.IDX P0, R28, R30, R31, R27 ;  /* 0x0000001f1e1c7389 */ /* 0x001064000000001b */
[----:B012-4-:R-:W-:Y:S05]  /*69f0*/  ENDCOLLECTIVE ;  /* 0x000000000000791b */ /* 0x017fea0003800000 */
.L_x_20190:
[----:B------:R-:W-:Y:S05]  /*6a00*/  BSYNC B0 ;  /* 0x0000000000007941 */ /* 0x000fea0003800000 */
.L_x_20189:
[----:B------:R-:W-:Y:S05]  /*6a10*/  BRA `(.L_x_20191) ;  /* 0xffffffe000b07947 */ /* 0x000fea000383ffff */
.L_x_20051:
[----:B------:R-:W-:Y:S01]  /*6a20*/  BSSY B0, `(.L_x_20192) ;  /* 0x0000006000007945 */ /* 0x000fe20003800000 */
[----:B------:R-:W-:Y:S01]  /*6a30*/  MOV R31, R14 ;  /* 0x0000000e001f7202 */ /* 0x000fe20000000f00 */
[----:B------:R-:W-:-:S07]  /*6a40*/  IMAD.MOV.U32 R28, RZ, RZ, -0x1 ;  /* 0xffffffffff1c7424 */ /* 0x000fce00078e00ff */
[----:B0-2-4-:R-:W-:Y:S05]  /*6a50*/  WARPSYNC.COLLECTIVE R28, `(.L_x_20193) ;  /* 0x000000001c087348 */ /* 0x015fea0003c00000 */
[----:B0-----:R0:W1:Y:S02]  /*6a60*/  SHFL.IDX P0, R28, R30, R31, R27 ;  /* 0x0000001f1e1c7389 */ /* 0x001064000000001b */
[----:B012-4-:R-:W-:Y:S05]  /*6a70*/  ENDCOLLECTIVE ;  /* 0x000000000000791b */ /* 0x017fea0003800000 */
.L_x_20193:
[----:B------:R-:W-:Y:S05]  /*6a80*/  BSYNC B0 ;  /* 0x0000000000007941 */ /* 0x000fea0003800000 */
.L_x_20192:
[----:B------:R-:W-:Y:S05]  /*6a90*/  BRA `(.L_x_20194) ;  /* 0xffffffe000a87947 */ /* 0x000fea000383ffff */
.L_x_20053:
[----:B------:R-:W-:Y:S01]  /*6aa0*/  BSSY B0, `(.L_x_20195) ;  /* 0x0000006000007945 */ /* 0x000fe20003800000 */
[----:B------:R-:W-:Y:S02]  /*6ab0*/  IMAD.MOV.U32 R31, RZ, RZ, R15 ;  /* 0x000000ffff1f7224 */ /* 0x000fe400078e000f */
[----:B------:R-:W-:-:S07]  /*6ac0*/  IMAD.MOV.U32 R28, RZ, RZ, -0x1 ;  /* 0xffffffffff1c7424 */ /* 0x000fce00078e00ff */
[----:B0-2-4-:R-:W-:Y:S05]  /*6ad0*/  WARPSYNC.COLLECTIVE R28, `(.L_x_20196) ;  /* 0x000000001c087348 */ /* 0x015fea0003c00000 */
[----:B0-----:R0:W1:Y:S02]  /*6ae0*/  SHFL.IDX P0, R28, R30, R31, R27 ;  /* 0x0000001f1e1c7389 */ /* 0x001064000000001b */
[----:B012-4-:R-:W-:Y:S05]  /*6af0*/  ENDCOLLECTIVE ;  /* 0x000000000000791b */ /* 0x017fea0003800000 */
.L_x_20196:
[----:B------:R-:W-:Y:S05]  /*6b00*/  BSYNC B0 ;  /* 0x0000000000007941 */ /* 0x000fea0003800000 */
.L_x_20195:
[----:B------:R-:W-:Y:S05]  /*6b10*/  BRA `(.L_x_20197) ;  /* 0xffffffe000a07947 */ /* 0x000fea000383ffff */
.L_x_20055:
[----:B------:R-:W-:Y:S01]  /*6b20*/  BSSY B0, `(.L_x_20198) ;  /* 0x0000006000007945 */ /* 0x000fe20003800000 */
[----:B------:R-:W-:Y:S01]  /*6b30*/  MOV R31, R16 ;  /* 0x00000010001f7202 */ /* 0x000fe20000000f00 */
[----:B------:R-:W-:-:S07]  /*6b40*/  IMAD.MOV.U32 R28, RZ, RZ, -0x1 ;  /* 0xffffffffff1c7424 */ /* 0x000fce00078e00ff */
[----:B0-2-4-:R-:W-:Y:S05]  /*6b50*/  WARPSYNC.COLLECTIVE R28, `(.L_x_20199) ;  /* 0x000000001c087348 */ /* 0x015fea0003c00000 */
[----:B0-----:R0:W1:Y:S02]  /*6b60*/  SHFL.IDX P0, R28, R30, R31, R27 ;  /* 0x0000001f1e1c7389 */ /* 0x001064000000001b */
[----:B012-4-:R-:W-:Y:S05]  /*6b70*/  ENDCOLLECTIVE ;  /* 0x000000000000791b */ /* 0x017fea0003800000 */
.L_x_20199:
[----:B------:R-:W-:Y:S05]  /*6b80*/  BSYNC B0 ;  /* 0x0000000000007941 */ /* 0x000fea0003800000 */
.L_x_20198:
[----:B------:R-:W-:Y:S05]  /*6b90*/  BRA `(.L_x_20200) ;  /* 0xffffffe000987947 */ /* 0x000fea000383ffff */
.L_x_20057:
[----:B------:R-:W-:Y:S01]  /*6ba0*/  BSSY B0, `(.L_x_20201) ;  /* 0x0000006000007945 */ /* 0x000fe20003800000 */
[----:B------:R-:W-:Y:S02]  /*6bb0*/  IMAD.MOV.U32 R31, RZ, RZ, R17 ;  /* 0x000000ffff1f7224 */ /* 0x000fe400078e0011 */
[----:B------:R-:W-:-:S07]  /*6bc0*/  IMAD.MOV.U32 R28, RZ, RZ, -0x1 ;  /* 0xffffffffff1c7424 */ /* 0x000fce00078e00ff */
[----:B0-2-4-:R-:W-:Y:S05]  /*6bd0*/  WARPSYNC.COLLECTIVE R28, `(.L_x_20202) ;  /* 0x000000001c087348 */ /* 0x015fea0003c00000 */
[----:B0-----:R0:W1:Y:S02]  /*6be0*/  SHFL.IDX P0, R28, R30, R31, R27 ;  /* 0x0000001f1e1c7389 */ /* 0x001064000000001b */
[----:B012-4-:R-:W-:Y:S05]  /*6bf0*/  ENDCOLLECTIVE ;  /* 0x000000000000791b */ /* 0x017fea0003800000 */
.L_x_20202:
[----:B------:R-:W-:Y:S05]  /*6c00*/  BSYNC B0 ;  /* 0x0000000000007941 */ /* 0x000fea0003800000 */
.L_x_20201:
[----:B------:R-:W-:Y:S05]  /*6c10*/  BRA `(.L_x_20203) ;  /* 0xffffffe000907947 */ /* 0x000fea000383ffff */
.L_x_20059:
[----:B------:R-:W-:Y:S01]  /*6c20*/  BSSY B0, `(.L_x_20204) ;  /* 0x0000006000007945 */ /* 0x000fe20003800000 */
[----:B------:R-:W-:Y:S01]  /*6c30*/  MOV R31, R18 ;  /* 0x00000012001f7202 */ /* 0x000fe20000000f00 */
[----:B------:R-:W-:-:S07]  /*6c40*/  IMAD.MOV.U32 R28, RZ, RZ, -0x1 ;  /* 0xffffffffff1c7424 */ /* 0x000fce00078e00ff */
[----:B0-2-4-:R-:W-:Y:S05]  /*6c50*/  WARPSYNC.COLLECTIVE R28, `(.L_x_20205) ;  /* 0x000000001c087348 */ /* 0x015fea0003c00000 */
[----:B0-----:R0:W1:Y:S02]  /*6c60*/  SHFL.IDX P0, R28, R30, R31, R27 ;  /* 0x0000001f1e1c7389 */ /* 0x001064000000001b */
[----:B012-4-:R-:W-:Y:S05]  /*6c70*/  ENDCOLLECTIVE ;  /* 0x000000000000791b */ /* 0x017fea0003800000 */
.L_x_20205:
[----:B------:R-:W-:Y:S05]  /*6c80*/  BSYNC B0 ;  /* 0x0000000000007941 */ /* 0x000fea0003800000 */
.L_x_20204:
[----:B------:R-:W-:Y:S05]  /*6c90*/  BRA `(.L_x_20206) ;  /* 0xffffffe000887947 */ /* 0x000fea000383ffff */
.L_x_20061:
[----:B------:R-:W-:Y:S01]  /*6ca0*/  BSSY B0, `(.L_x_20207) ;  /* 0x0000006000007945 */ /* 0x000fe20003800000 */
[----:B------:R-:W-:Y:S02]  /*6cb0*/  IMAD.MOV.U32 R31, RZ, RZ, R19 ;  /* 0x000000ffff1f7224 */ /* 0x000fe400078e0013 */
[----:B------:R-:W-:-:S07]  /*6cc0*/  IMAD.MOV.U32 R28, RZ, RZ, -0x1 ;  /* 0xffffffffff1c7424 */ /* 0x000fce00078e00ff */
[----:B0-2-4-:R-:W-:Y:S05]  /*6cd0*/  WARPSYNC.COLLECTIVE R28, `(.L_x_20208) ;  /* 0x000000001c087348 */ /* 0x015fea0003c00000 */
[----:B0-----:R0:W1:Y:S02]  /*6ce0*/  SHFL.IDX P0, R28, R30, R31, R27 ;  /* 0x0000001f1e1c7389 */ /* 0x001064000000001b */
[----:B012-4-:R-:W-:Y:S05]  /*6cf0*/  ENDCOLLECTIVE ;  /* 0x000000000000791b */ /* 0x017fea0003800000 */
.L_x_20208:
[----:B------:R-:W-:Y:S05]  /*6d00*/  BSYNC B0 ;  /* 0x0000000000007941 */ /* 0x000fea0003800000 */
.L_x_20207:
[----:B------:R-:W-:Y:S05]  /*6d10*/  BRA `(.L_x_20209) ;  /* 0xffffffe000807947 */ /* 0x000fea000383ffff */
.L_x_20063:
[----:B------:R-:W-:Y:S01]  /*6d20*/  BSSY B0, `(.L_x_20210) ;  /* 0x0000006000007945 */ /* 0x000fe20003800000 */
[----:B------:R-:W-:Y:S01]  /*6d30*/  MOV R31, R20 ;  /* 0x00000014001f7202 */ /* 0x000fe20000000f00 */
[----:B------:R-:W-:-:S07]  /*6d40*/  IMAD.MOV.U32 R28, RZ, RZ, -0x1 ;  /* 0xffffffffff1c7424 */ /* 0x000fce00078e00ff */
[----:B0-2-4-:R-:W-:Y:S05]  /*6d50*/  WARPSYNC.COLLECTIVE R28, `(.L_x_20211) ;  /* 0x000000001c087348 */ /* 0x015fea0003c00000 */
[----:B0-----:R0:W1:Y:S02]  /*6d60*/  SHFL.IDX P0, R28, R30, R31, R27 ;  /* 0x0000001f1e1c7389 */ /* 0x001064000000001b */
[----:B012-4-:R-:W-:Y:S05]  /*6d70*/  ENDCOLLECTIVE ;  /* 0x000000000000791b */ /* 0x017fea0003800000 */
.L_x_20211:
[----:B------:R-:W-:Y:S05]  /*6d80*/  BSYNC B0 ;  /* 0x0000000000007941 */ /* 0x000fea0003800000 */
.L_x_20210:
[----:B------:R-:W-:Y:S05]  /*6d90*/  BRA `(.L_x_20212) ;  /* 0xffffffe000787947 */ /* 0x000fea000383ffff */
.L_x_20065:
[----:B------:R-:W-:Y:S01]  /*6da0*/  BSSY B0, `(.L_x_20213) ;  /* 0x0000006000007945 */ /* 0x000fe20003800000 */
[----:B------:R-:W-:Y:S02]  /*6db0*/  IMAD.MOV.U32 R31, RZ, RZ, R21 ;  /* 0x000000ffff1f7224 */ /* 0x000fe400078e0015 */
[----:B------:R-:W-:-:S07]  /*6dc0*/  IMAD.MOV.U32 R28, RZ, RZ, -0x1 ;  /* 0xffffffffff1c7424 */ /* 0x000fce00078e00ff */
[----:B0-2-4-:R-:W-:Y:S05]  /*6dd0*/  WARPSYNC.COLLECTIVE R28, `(.L_x_20214) ;  /* 0x000000001c087348 */ /* 0x015fea0003c00000 */
[----:B0-----:R0:W1:Y:S02]  /*6de0*/  SHFL.IDX P0, R28, R30, R31, R27 ;  /* 0x0000001f1e1c7389 */ /* 0x001064000000001b */
[----:B012-4-:R-:W-:Y:S05]  /*6df0*/  ENDCOLLECTIVE ;  /* 0x000000000000791b */ /* 0x017fea0003800000 */
.L_x_20214:
[----:B------:R-:W-:Y:S05]  /*6e00*/  BSYNC B0 ;  /* 0x0000000000007941 */ /* 0x000fea0003800000 */
.L_x_20213:
[----:B------:R-:W-:Y:S05]  /*6e10*/  BRA `(.L_x_20215) ;  /* 0xffffffe000707947 */ /* 0x000fea000383ffff */
.L_x_20067:
[----:B------:R-:W-:Y:S01]  /*6e20*/  BSSY B0, `(.L_x_20216) ;  /* 0x0000006000007945 */ /* 0x000fe20003800000 */
[----:B------:R-:W-:Y:S01]  /*6e30*/  MOV R31, R22 ;  /* 0x00000016001f7202 */ /* 0x000fe20000000f00 */
[----:B------:R-:W-:-:S07]  /*6e40*/  IMAD.MOV.U32 R28, RZ, RZ, -0x1 ;  /* 0xffffffffff1c7424 */ /* 0x000fce00078e00ff */
[----:B0-2-4-:R-:W-:Y:S05]  /*6e50*/  WARPSYNC.COLLECTIVE R28, `(.L_x_20217) ;  /* 0x000000001c087348 */ /* 0x015fea0003c00000 */
[----:B0-----:R0:W1:Y:S02]  /*6e60*/  SHFL.IDX P0, R28, R30, R31, R27 ;  /* 0x0000001f1e1c7389 */ /* 0x001064000000001b */
[----:B012-4-:R-:W-:Y:S05]  /*6e70*/  ENDCOLLECTIVE ;  /* 0x000000000000791b */ /* 0x017fea0003800000 */
.L_x_20217:
[----:B------:R-:W-:Y:S05]  /*6e80*/  BSYNC B0 ;  /* 0x0000000000007941 */ /* 0x000fea0003800000 */
.L_x_20216:
[----:B------:R-:W-:Y:S05]  /*6e90*/  BRA `(.L_x_20218) ;  /* 0xffffffe000687947 */ /* 0x000fea000383ffff */
        .weak           $__internal_95_$__cuda_sm20_div_u16
        .type           $__internal_95_$__cuda_sm20_div_u16,@function
        .size           $__internal_95_$__cuda_sm20_div_u16,(.L_x_58046 - $__internal_95_$__cuda_sm20_div_u16)
$__internal_95_$__cuda_sm20_div_u16:
        /* <DEDUP_REMOVED lines=18> */
[----:B------:R-:W-:Y:S06]  /*6fc0*/  RET.REL.NODEC R8 `(_Z9cuda_gemmIiLi256ELi2ELi1ELi1024ELi32ELi32ELi32ELi1ELi0EEviiiPT_S1_S1_ii) ;  /* 0xffffff90080c7950 */ /* 0x000fec0003c3ffff */
.L_x_20219:
        /* <DEDUP_REMOVED lines=11> */
.L_x_58046:


//--------------------- .text._Z9cuda_gemmIiLi256ELi2ELi1ELi1024ELi32ELi32ELi32ELi0ELi1EEviiiPT_S1_S1_ii --------------------------
	.section	.text._Z9cuda_gemmIiLi256ELi2ELi1ELi1024ELi32ELi32ELi32ELi0ELi1EEviiiPT_S1_S1_ii,"ax",@progbits
	.align	128
        .global         _Z9cuda_gemmIiLi256ELi2ELi1ELi1024ELi32ELi32ELi32ELi0ELi1EEviiiPT_S1_S1_ii
        .type           _Z9cuda_gemmIiLi256ELi2ELi1ELi1024ELi32ELi32ELi32ELi0ELi1EEviiiPT_S1_S1_ii,@function
        .size           _Z9cuda_gemmIiLi256ELi2ELi1ELi1024ELi32ELi32ELi32ELi0ELi1EEviiiPT_S1_S1_ii,(.L_x_58047 - _Z9cuda_gemmIiLi256ELi2ELi1ELi1024ELi32ELi32ELi32ELi0ELi1EEviiiPT_S1_S1_ii)
        .other          _Z9cuda_gemmIiLi256ELi2ELi1ELi1024ELi32ELi32ELi32ELi0ELi1EEviiiPT_S1_S1_ii,@"STO_CUDA_ENTRY STV_DEFAULT"
_Z9cuda_gemmIiLi256ELi2ELi1ELi1024ELi32ELi32ELi32ELi0ELi1EEviiiPT_S1_S1_ii:
.text._Z9cuda_gemmIiLi256ELi2ELi1ELi1024ELi32ELi32ELi32ELi0ELi1EEviiiPT_S1_S1_ii:
        /* <DEDUP_REMOVED lines=8> */
[----:B------:R-:W-:Y:S05]  /*0080*/  CALL.REL.NOINC `($__internal_96_$__cuda_sm20_div_u16) ;  /* 0x0000002000987944 */ /* 0x000fea0003c00000 */
        /* <DEDUP_REMOVED lines=16> */
.L_x_20222:
        /* <DEDUP_REMOVED lines=13> */
.L_x_20221:
[----:B------:R-:W-:Y:S05]  /*0260*/  BSYNC.RECONVERGENT B0 ;  /* 0x0000000000007941 */ /* 0x000fea0003800200 */
.L_x_20220:
[----:B------:R-:W-:Y:S01]  /*0270*/  BSSY.RECONVERGENT B0, `(.L_x_20223) ;  /* 0x0000028000007945 */ /* 0x000fe20003800200 */
.L_x_20224:
        /* <DEDUP_REMOVED lines=40> */
.L_x_20223:
        /* <DEDUP_REMOVED lines=89> */
.L_x_20241:
        /* <DEDUP_REMOVED lines=33> */
.L_x_20226:
[----:B0-----:R-:W-:Y:S05]  /*0ca0*/  BSYNC.RECONVERGENT B0 ;  /* 0x0000000000007941 */ /* 0x001fea0003800200 */
.L_x_20225:
        /* <DEDUP_REMOVED lines=8> */
.L_x_20228:
        /* <DEDUP_REMOVED lines=28> */
.L_x_20227:
        /* <DEDUP_REMOVED lines=14> */
.L_x_20230:
[----:B------:R-:W-:Y:S05]  /*0fd0*/  BSYNC.RECONVERGENT B0 ;  /* 0x0000000000007941 */ /* 0x000fea0003800200 */
.L_x_20229:
[----:B------:R-:W-:Y:S01]  /*0fe0*/  UMOV UR8, 0x400 ;  /* 0x0000040000087882 */ /* 0x000fe20000000000 */
[----:B------:R-:W-:Y:S01]  /*0ff0*/  BSSY.RECONVERGENT B0, `(.L_x_20231) ;  /* 0x000000d000007945 */ /* 0x000fe20003800200 */
[----:B------:R-:W-:-:S04]  /*1000*/  UIADD3 UR8, UPT, UPT, UR8, 0x2080, URZ ;  /* 0x0000208008087890 */ /* 0x000fc8000fffe0ff */
[----:B------:R-:W-:-:S12]  /*1010*/  ULEA UR8, UR10, UR8, 0x18 ;  /* 0x000000080a087291 */ /* 0x000fd8000f8ec0ff */
.L_x_20232:
        /* <DEDUP_REMOVED lines=11> */
.L_x_20231:
        /* <DEDUP_REMOVED lines=62> */
.L_x_20236:
        /* <DEDUP_REMOVED lines=35> */
.L_x_20258:
        /* <DEDUP_REMOVED lines=14> */
.L_x_20235:
[----:B------:R-:W-:Y:S05]  /*17c0*/  BSYNC.RECONVERGENT B0 ;  /* 0x0000000000007941 */ /* 0x000fea0003800200 */
.L_x_20234:
        /* <DEDUP_REMOVED lines=44> */
.L_x_20238:
[----:B------:R-:W-:Y:S05]  /*1a90*/  BSYNC.RECONVERGENT B0 ;  /* 0x0000000000007941 */ /* 0x000fea0003800200 */
.L_x_20237:
[----:B------:R-:W3:Y:S01]  /*1aa0*/  S2UR UR10, SR_CgaCtaId ;  /* 0x00000000000a79c3 */ /* 0x000ee20000008800 */
[----:B------:R-:W-:Y:S01]  /*1ab0*/  UMOV UR8, 0x400 ;  /* 0x0000040000087882 */ /* 0x000fe20000000000 */
[----:B------:R-:W-:Y:S01]  /*1ac0*/  BSSY.RECONVERGENT B0, `(.L_x_20239) ;  /* 0x0000029000007945 */ /* 0x000fe20003800200 */
[----:B------:R-:W-:-:S04]  /*1ad0*/  UIADD3 UR8, UPT, UPT, UR8, 0x2080, URZ ;  /* 0x0000208008087890 */ /* 0x000fc8000fffe0ff */
[----:B---3--:R-:W-:-:S12]  /*1ae0*/  ULEA UR8, UR10, UR8, 0x18 ;  /* 0x000000080a087291 */ /* 0x008fd8000f8ec0ff */
.L_x_20240:
        /* <DEDUP_REMOVED lines=39> */
.L_x_20239:
[C---:B------:R-:W-:Y:S02]  /*1d60*/  IMAD.IADD R10, R37.reuse, 0x1, R10 ;  /* 0x00000001250a7824 */ /* 0x040fe400078e020a */
[----:B0-----:R-:W-:-:S05]  /*1d70*/  IMAD.SHL.U32 R29, R37, 0x2, RZ ;  /* 0x00000002251d7824 */ /* 0x001fca00078e00ff */
[----:B------:R-:W-:-:S13]  /*1d80*/  ISETP.GE.U32.AND P0, PT, R10, R29, PT ;  /* 0x0000001d0a00720c */ /* 0x000fda0003f06070 */
[----:B------:R-:W-:Y:S05]  /*1d90*/  @!P0 BRA `(.L_x_20241) ;  /* 0xffffffec003c8947 */ /* 0x000fea000383ffff */
[----:B------:R-:W-:Y:S05]  /*1da0*/  EXIT ;  /* 0x000000000000794d */ /* 0x000fea0003800000 */
.L_x_20233:
[----:B------:R-:W-:Y:S02]  /*1db0*/  HFMA2 R50, -RZ, RZ, 0, 1.847743988037109375e-06 ;  /* 0x0000001fff327431 */ /* 0x000fe400000001ff */
[----:B------:R-:W-:Y:S02]  /*1dc0*/  IMAD.MOV.U32 R51, RZ, RZ, R25 ;  /* 0x000000ffff337224 */ /* 0x000fe400078e0019 */
[----:B------:R-:W-:-:S07]  /*1dd0*/  IMAD.MOV.U32 R49, RZ, RZ, -0x1 ;  /* 0xffffffffff317424 */ /* 0x000fce00078e00ff */
[----:B01----:R-:W-:Y:S05]  /*1de0*/  WARPSYNC.COLLECTIVE R49, `(.L_x_20242) ;  /* 0x0000000031087348 */ /* 0x003fea0003c00000 */
[----:B-1----:R1:W2:Y:S02]  /*1df0*/  SHFL.IDX P1, R52, R47, R51, R50 ;  /* 0x000000332f347389 */ /* 0x0022a40000020032 */
[----:B012---:R-:W-:Y:S05]  /*1e00*/  ENDCOLLECTIVE ;  /* 0x000000000000791b */ /* 0x007fea0003800000 */
.L_x_20242:
[----:B------:R-:W-:Y:S02]  /*1e10*/  IMAD.MOV.U32 R51, RZ, RZ, R18 ;  /* 0x000000ffff337224 */ /* 0x000fe400078e0012 */
[----:B------:R-:W-:-:S07]  /*1e20*/  IMAD.MOV.U32 R54, RZ, RZ, R52 ;  /* 0x000000ffff367224 */ /* 0x000fce00078e0034 */
[----:B------:R-:W-:Y:S05]  /*1e30*/  WARPSYNC.COLLECTIVE R49, `(.L_x_20243) ;  /* 0x0000000031087348 */ /* 0x000fea0003c00000 */
[----:B------:R0:W1:Y:S02]  /*1e40*/  SHFL.IDX P1, R52, R47, R51, R50 ;  /* 0x000000332f347389 */ /* 0x0000640000020032 */
[----:B01----:R-:W-:Y:S05]  /*1e50*/  ENDCOLLECTIVE ;  /* 0x000000000000791b */ /* 0x003fea0003800000 */
.L_x_20243:
[----:B------:R-:W-:Y:S02]  /*1e60*/  IMAD R54, R35, R54, RZ ;  /* 0x0000003623367224 */ /* 0x000fe400078e02ff */
[----:B------:R-:W-:Y:S02]  /*1e70*/  IMAD.MOV.U32 R51, RZ, RZ, R17 ;  /* 0x000000ffff337224 */ /* 0x000fe400078e0011 */
[----:B------:R-:W-:-:S07]  /*1e80*/  IMAD R53, R33, R52, R54 ;  /* 0x0000003421357224 */ /* 0x000fce00078e0236 */
[----:B------:R-:W-:Y:S05]  /*1e90*/  WARPSYNC.COLLECTIVE R49, `(.L_x_20244) ;  /* 0x0000000031087348 */ /* 0x000fea0003c00000 */
[----:B------:R0:W1:Y:S02]  /*1ea0*/  SHFL.IDX P1, R52, R47, R51, R50 ;  /* 0x000000332f347389 */ /* 0x0000640000020032 */
[----:B01----:R-:W-:Y:S05]  /*1eb0*/  ENDCOLLECTIVE ;  /* 0x000000000000791b */ /* 0x003fea0003800000 */
.L_x_20244:
[----:B------:R-:W-:Y:S01]  /*1ec0*/  MOV R51, R16 ;  /* 0x0000001000337202 */ /* 0x000fe20000000f00 */
[----:B------:R-:W-:-:S07]  /*1ed0*/  IMAD R54, R32, R52, R53 ;  /* 0x0000003420367224 */ /* 0x000fce00078e0235 */
[----:B------:R-:W-:Y:S05]  /*1ee0*/  WARPSYNC.COLLECTIVE R49, `(.L_x_20245) ;  /* 0x0000000031087348 */ /* 0x000fea0003c00000 */
[----:B------:R0:W1:Y:S02]  /*1ef0*/  SHFL.IDX P1, R52, R47, R51, R50 ;  /* 0x000000332f347389 */ /* 0x0000640000020032 */
[----:B01----:R-:W-:Y:S05]  /*1f00*/  ENDCOLLECTIVE ;  /* 0x000000000000791b */ /* 0x003fea0003800000 */
.L_x_20245:
[----:B------:R-:W-:Y:S02]  /*1f10*/  IMAD.MOV.U32 R51, RZ, RZ, R15 ;  /* 0x000000ffff337224 */ /* 0x000fe400078e000f */
[----:B------:R-:W-:-:S07]  /*1f20*/  IMAD R53, R31, R52, R54 ;  /* 0x000000341f357224 */ /* 0x000fce00078e0236 */
[----:B------:R-:W-:Y:S05]  /*1f30*/  WARPSYNC.COLLECTIVE R49, `(.L_x_20246) ;  /* 0x0000000031087348 */ /* 0x000fea0003c00000 */
[----:B------:R0:W1:Y:S02]  /*1f40*/  SHFL.IDX P1, R52, R47, R51, R50 ;  /* 0x000000332f347389 */ /* 0x0000640000020032 */
[----:B01----:R-:W-:Y:S05]  /*1f50*/  ENDCOLLECTIVE ;  /* 0x000000000000791b */ /* 0x003fea0003800000 */
.L_x_20246:
[----:B------:R-:W-:Y:S02]  /*1f60*/  IMAD.MOV.U32 R51, RZ, RZ, R14 ;  /* 0x000000ffff337224 */ /* 0x000fe400078e000e */
[----:B------:R-:W-:-:S07]  /*1f70*/  IMAD R54, R30, R52, R53 ;  /* 0x000000341e367224 */ /* 0x000fce00078e0235 */
[----:B------:R-:W-:Y:S05]  /*1f80*/  WARPSYNC.COLLECTIVE R49, `(.L_x_20247) ;  /* 0x0000000031087348 */ /* 0x000fea0003c00000 */
[----:B------:R0:W1:Y:S02]  /*1f90*/  SHFL.IDX P1, R52, R47, R51, R50 ;  /* 0x000000332f347389 */ /* 0x0000640000020032 */
[----:B01----:R-:W-:Y:S05]  /*1fa0*/  ENDCOLLECTIVE ;  /* 0x000000000000791b */ /* 0x003fea0003800000 */
.L_x_20247:
[----:B------:R-:W-:Y:S02]  /*1fb0*/  IMAD.MOV.U32 R51, RZ, RZ, R13 ;  /* 0x000000ffff337224 */ /* 0x000fe400078e000d */
[----:B------:R-:W-:-:S07]  /*1fc0*/  IMAD R53, R29, R52, R54 ;  /* 0x000000341d357224 */ /* 0x000fce00078e0236 */
[----:B------:R-:W-:Y:S05]  /*1fd0*/  WARPSYNC.COLLECTIVE R49, `(.L_x_20248) ;  /* 0x0000000031087348 */ /* 0x000fea0003c00000 */
[----:B------:R0:W1:Y:S02]  /*1fe0*/  SHFL.IDX P1, R52, R47, R51, R50 ;  /* 0x000000332f347389 */ /* 0x0000640000020032 */
[----:B01----:R-:W-:Y:S05]  /*1ff0*/  ENDCOLLECTIVE ;  /* 0x000000000000791b */ /* 0x003fea0003800000 */
.L_x_20248:
[----:B------:R-:W-:Y:S02]  /*2000*/  IMAD.MOV.U32 R51, RZ, RZ, R12 ;  /* 0x000000ffff337224 */ /* 0x000fe400078e000c */
[----:B------:R-:W-:-:S07]  /*2010*/  IMAD R54, R28, R52, R53 ;  /* 0x000000341c367224 */ /* 0x000fce00078e0235 */
[----:B------:R-:W-:Y:S05]  /*2020*/  WARPSYNC.COLLECTIVE R49, `(.L_x_20249) ;  /* 0x0000000031087348 */ /* 0x000fea0003c00000 */
[----:B------:R0:W1:Y:S02]  /*2030*/  SHFL.IDX P1, R52, R47, R51, R50 ;  /* 0x000000332f347389 */ /* 0x0000640000020032 */
[----:B01----:R-:W-:Y:S05]  /*2040*/  ENDCOLLECTIVE ;  /* 0x000000000000791b */ /* 0x003fea0003800000 */
.L_x_20249:
[----:B------:R-:W-:Y:S01]  /*2050*/  MOV R51, R26 ;  /* 0x0000001a00337202 */ /* 0x000fe20000000f00 */
[----:B------:R-:W-:-:S07]  /*2060*/  IMAD R53, R39, R52, R54 ;  /* 0x0000003427357224 */ /* 0x000fce00078e0236 */
[----:B------:R-:W-:Y:S05]  /*2070*/  WARPSYNC.COLLECTIVE R49, `(.L_x_20250) ;  /* 0x0000000031087348 */ /* 0x000fea0003c00000 */
[----:B------:R0:W1:Y:S02]  /*2080*/  SHFL.IDX P1, R52, R47, R51, R50 ;  /* 0x000000332f347389 */ /* 0x0000640000020032 */
[----:B01----:R-:W-:Y:S05]  /*2090*/  ENDCOLLECTIVE ;  /* 0x000000000000791b */ /* 0x003fea0003800000 */
.L_x_20250:
[----:B------:R-:W-:Y:S02]  /*20a0*/  IMAD.MOV.U32 R51, RZ, RZ, R24 ;  /* 0x000000ffff337224 */ /* 0x000fe400078e0018 */
[----:B------:R-:W-:-:S07]  /*20b0*/  IMAD R53, R34, R52, R53 ;  /* 0x0000003422357224 */ /* 0x000fce00078e0235 */
[----:B------:R-:W-:Y:S05]  /*20c0*/  WARPSYNC.COLLECTIVE R49, `(.L_x_20251) ;  /* 0x0000000031087348 */ /* 0x000fea0003c00000 */
[----:B------:R0:W1:Y:S02]  /*20d0*/  SHFL.IDX P1, R52, R47, R51, R50 ;  /* 0x000000332f347389 */ /* 0x0000640000020032 */
[----:B01----:R-:W-:Y:S05]  /*20e0*/  ENDCOLLECTIVE ;  /* 0x000000000000791b */ /* 0x003fea0003800000 */
.L_x_20251:
[----:B------:R-:W-:Y:S02]  /*20f0*/  IMAD.MOV.U32 R51, RZ, RZ, R23 ;  /* 0x000000ffff337224 */ /* 0x000fe400078e0017 */
[----:B------:R-:W-:-:S07]  /*2100*/  IMAD R54, R46, R52, R53 ;  /* 0x000000342e367224 */ /* 0x000fce00078e0235 */
[----:B------:R-:W-:Y:S05]  /*2110*/  WARPSYNC.COLLECTIVE R49, `(.L_x_20252) ;  /* 0x0000000031087348 */ /* 0x000fea0003c00000 */
[----:B------:R0:W1:Y:S02]  /*2120*/  SHFL.IDX P1, R52, R47, R51, R50 ;  /* 0x000000332f347389 */ /* 0x0000640000020032 */
[----:B01----:R-:W-:Y:S05]  /*2130*/  ENDCOLLECTIVE ;  /* 0x000000000000791b */ /* 0x003fea0003800000 */
.L_x_20252:
[----:B------:R-:W-:Y:S02]  /*2140*/  IMAD.MOV.U32 R51, RZ, RZ, R22 ;  /* 0x000000ffff337224 */ /* 0x000fe400078e0016 */
[----:B------:R-:W-:-:S07]  /*2150*/  IMAD R53, R45, R52, R54 ;  /* 0x000000342d357224 */ /* 0x000fce00078e0236 */
[----:B------:R-:W-:Y:S05]  /*2160*/  WARPSYNC.COLLECTIVE R49, `(.L_x_20253) ;  /* 0x0000000031087348 */ /* 0x000fea0003c00000 */
[----:B------:R0:W1:Y:S02]  /*2170*/  SHFL.IDX P1, R52, R47, R51, R50 ;  /* 0x000000332f347389 */ /* 0x0000640000020032 */
[----:B01----:R-:W-:Y:S05]  /*2180*/  ENDCOLLECTIVE ;  /* 0x000000000000791b */ /* 0x003fea0003800000 */
.L_x_20253:
[----:B------:R-:W-:Y:S02]  /*2190*/  IMAD.MOV.U32 R51, RZ, RZ, R21 ;  /* 0x000000ffff337224 */ /* 0x000fe400078e0015 */
[----:B------:R-:W-:-:S07]  /*21a0*/  IMAD R54, R44, R52, R53 ;  /* 0x000000342c367224 */ /* 0x000fce00078e0235 */
[----:B------:R-:W-:Y:S05]  /*21b0*/  WARPSYNC.COLLECTIVE R49, `(.L_x_20254) ;  /* 0x0000000031087348 */ /* 0x000fea0003c00000 */
[----:B------:R0:W1:Y:S02]  /*21c0*/  SHFL.IDX P1, R52, R47, R51, R50 ;  /* 0x000000332f347389 */ /* 0x0000640000020032 */
[----:B01----:R-:W-:Y:S05]  /*21d0*/  ENDCOLLECTIVE ;  /* 0x000000000000791b */ /* 0x003fea0003800000 */
.L_x_20254:
[----:B------:R-:W-:Y:S01]  /*21e0*/  MOV R51, R20 ;  /* 0x0000001400337202 */ /* 0x000fe20000000f00 */
[----:B------:R-:W-:-:S07]  /*21f0*/  IMAD R53, R43, R52, R54 ;  /* 0x000000342b357224 */ /* 0x000fce00078e0236 */
[----:B------:R-:W-:Y:S05]  /*2200*/  WARPSYNC.COLLECTIVE R49, `(.L_x_20255) ;  /* 0x0000000031087348 */ /* 0x000fea0003c00000 */
[----:B------:R0:W1:Y:S02]  /*2210*/  SHFL.IDX P1, R52, R47, R51, R50 ;  /* 0x000000332f347389 */ /* 0x0000640000020032 */
[----:B01----:R-:W-:Y:S05]  /*2220*/  ENDCOLLECTIVE ;  /* 0x000000000000791b */ /* 0x003fea0003800000 */
.L_x_20255:
[----:B------:R-:W-:Y:S02]  /*2230*/  IMAD.MOV.U32 R51, RZ, RZ, R19 ;  /* 0x000000ffff337224 */ /* 0x000fe400078e0013 */
[----:B------:R-:W-:-:S07]  /*2240*/  IMAD R54, R42, R52, R53 ;  /* 0x000000342a367224 */ /* 0x000fce00078e0235 */
[----:B------:R-:W-:Y:S05]  /*2250*/  WARPSYNC.COLLECTIVE R49, `(.L_x_20256) ;  /* 0x0000000031087348 */ /* 0x000fea0003c00000 */
[----:B------:R0:W1:Y:S02]  /*2260*/  SHFL.IDX P1, R52, R47, R51, R50 ;  /* 0x000000332f347389 */ /* 0x0000640000020032 */
[----:B01----:R-:W-:Y:S05]  /*2270*/  ENDCOLLECTIVE ;  /* 0x000000000000791b */ /* 0x003fea0003800000 */
.L_x_20256:
[----:B------:R-:W-:Y:S02]  /*2280*/  IMAD.MOV.U32 R51, RZ, RZ, R11 ;  /* 0x000000ffff337224 */ /* 0x000fe400078e000b */
[----:B------:R-:W-:-:S07]  /*2290*/  IMAD R53, R41, R52, R54 ;  /* 0x0000003429357224 */ /* 0x000fce00078e0236 */
[----:B------:R-:W-:Y:S05]  /*22a0*/  WARPSYNC.COLLECTIVE R49, `(.L_x_20257) ;  /* 0x0000000031087348 */ /* 0x000fea0003c00000 */
[----:B------:R0:W1:Y:S02]  /*22b0*/  SHFL.IDX P1, R52, R47, R51, R50 ;  /* 0x000000332f347389 */ /* 0x0000640000020032 */
[----:B01----:R-:W-:Y:S05]  /*22c0*/  ENDCOLLECTIVE ;  /* 0x000000000000791b */ /* 0x003fea0003800000 */
.L_x_20257:
[----:B------:R-:W-:Y:S01]  /*22d0*/  IMAD.MOV.U32 R55, RZ, RZ, R52 ;  /* 0x000000ffff377224 */ /* 0x000fe200078e0034 */
[----:B------:R-:W-:Y:S06]  /*22e0*/  BRA `(.L_x_20258) ;  /* 0xfffffff000fc7947 */ /* 0x000fec000383ffff */
        .weak           $__internal_96_$__cuda_sm20_div_u16
        .type           $__internal_96_$__cuda_sm20_div_u16,@function
        .size           $__internal_96_$__cuda_sm20_div_u16,(.L_x_58047 - $__internal_96_$__cuda_sm20_div_u16)
$__internal_96_$__cuda_sm20_div_u16:
        /* <DEDUP_REMOVED lines=18> */
[----:B------:R-:W-:Y:S06]  /*2410*/  RET.REL.NODEC R2 `(_Z9cuda_gemmIiLi256ELi2ELi1ELi1024ELi32ELi32ELi32ELi0ELi1EEviiiPT_S1_S1_ii) ;  /* 0xffffffd802f87950 */ /* 0x000fec0003c3ffff */
.L_x_20259:
        /* <DEDUP_REMOVED lines=14> */
.L_x_58047:


//--------------------- .text._Z9cuda_gemmIiLi256ELi2ELi1ELi1024ELi32ELi32ELi32ELi0ELi0EEviiiPT_S1_S1_ii --------------------------
	.section	.text._Z9cuda_gemmIiLi256ELi2ELi1ELi1024ELi32ELi32ELi32ELi0ELi0EEviiiPT_S1_S1_ii,"ax",@progbits
	.align	128
        .global         _Z9cuda_gemmIiLi256ELi2ELi1ELi1024ELi32ELi32ELi32ELi0ELi0EEviiiPT_S1_S1_ii
        .type           _Z9cuda_gemmIiLi256ELi2ELi1ELi1024ELi32ELi32ELi32ELi0ELi0EEviiiPT_S1_S1_ii,@function
        .size           _Z9cuda_gemmIiLi256ELi2ELi1ELi1024ELi32ELi32ELi32ELi0ELi0EEviiiPT_S1_S1_ii,(.L_x_58048 - _Z9cuda_gemmIiLi256ELi2ELi1ELi1024ELi32ELi32ELi32ELi0ELi0EEviiiPT_S1_S1_ii)
        .other          _Z9cuda_gemmIiLi256ELi2ELi1ELi1024ELi32ELi32ELi32ELi0ELi0EEviiiPT_S1_S1_ii,@"STO_CUDA_ENTRY STV_DEFAULT"
_Z9cuda_gemmIiLi256ELi2ELi1ELi1024ELi32ELi32ELi32ELi0ELi0EEviiiPT_S1_S1_ii:
.text._Z9cuda_gemmIiLi256ELi2ELi1ELi1024ELi32ELi32ELi32ELi0ELi0EEviiiPT_S1_S1_ii:
        /* <DEDUP_REMOVED lines=36> */
.L_x_20262:
        /* <DEDUP_REMOVED lines=25> */
.L_x_20261:
[----:B------:R-:W-:Y:S05]  /*03d0*/  BSYNC.RECONVERGENT B0 ;  /* 0x0000000000007941 */ /* 0x000fea0003800200 */
.L_x_20260:
        /* <DEDUP_REMOVED lines=105> */
[----:B------:R-:W-:Y:S05]  /*0a70*/  CALL.REL.NOINC `($__internal_97_$__cuda_sm20_div_u16) ;  /* 0x0000006c00947944 */ /* 0x000fea0003c00000 */
        /* <DEDUP_REMOVED lines=83> */
.L_x_20435:
        /* <DEDUP_REMOVED lines=36> */
.L_x_20264:
[----:B-1----:R-:W-:Y:S05]  /*11f0*/  BSYNC.RECONVERGENT B0 ;  /* 0x0000000000007941 */ /* 0x002fea0003800200 */
.L_x_20263:
[----:B------:R-:W-:Y:S01]  /*1200*/  UIADD3 UR13, UPT, UPT, UR15, 0x1080, URZ ;  /* 0x000010800f0d7890 */ /* 0x000fe2000fffe0ff */
[----:B------:R-:W-:Y:S01]  /*1210*/  IADD3 R39, PT, PT, R55, UR9, RZ ;  /* 0x0000000937277c10 */ /* 0x000fe2000fffe0ff */
[----:B------:R-:W-:Y:S02]  /*1220*/  BSSY.RECONVERGENT B0, `(.L_x_20265) ;  /* 0x000001f000007945 */ /* 0x000fe40003800200 */
[----:B------:R-:W-:Y:S02]  /*1230*/  ULEA UR13, UR18, UR13, 0x18 ;  /* 0x0000000d120d7291 */ /* 0x000fe4000f8ec0ff */
[----:B0-----:R-:W-:-:S04]  /*1240*/  IMAD R39, R34, UR10, R39 ;  /* 0x0000000a22277c24 */ /* 0x001fc8000f8e0227 */
[----:B------:R-:W-:-:S07]  /*1250*/  LEA R36, R55, UR13, 0x2 ;  /* 0x0000000d37247c11 */ /* 0x000fce000f8e10ff */
.L_x_20266:
        /* <DEDUP_REMOVED lines=28> */
.L_x_20265:
        /* <DEDUP_REMOVED lines=17> */
.L_x_20268:
[----:B------:R-:W-:Y:S05]  /*1530*/  BSYNC.RECONVERGENT B0 ;  /* 0x0000000000007941 */ /* 0x000fea0003800200 */
.L_x_20267:
[----:B------:R-:W-:Y:S01]  /*1540*/  BSSY.RECONVERGENT B0, `(.L_x_20269) ;  /* 0x000000d000007945 */ /* 0x000fe20003800200 */
[----:B------:R-:W-:-:S04]  /*1550*/  UIADD3 UR13, UPT, UPT, UR15, 0x2080, URZ ;  /* 0x000020800f0d7890 */ /* 0x000fc8000fffe0ff */
[----:B------:R-:W-:-:S12]  /*1560*/  ULEA UR13, UR18, UR13, 0x18 ;  /* 0x0000000d120d7291 */ /* 0x000fd8000f8ec0ff */
.L_x_20270:
        /* <DEDUP_REMOVED lines=11> */
.L_x_20269:
        /* <DEDUP_REMOVED lines=8> */
.L_x_20325:
        /* <DEDUP_REMOVED lines=18> */
.L_x_20274:
        /* <DEDUP_REMOVED lines=8> */
.L_x_20275:
        /* <DEDUP_REMOVED lines=10> */
.L_x_20276:
        /* <DEDUP_REMOVED lines=8> */
.L_x_20277:
        /* <DEDUP_REMOVED lines=10> */
.L_x_20278:
        /* <DEDUP_REMOVED lines=11> */
.L_x_20279:
        /* <DEDUP_REMOVED lines=11> */
.L_x_20280:
        /* <DEDUP_REMOVED lines=11> */
.L_x_20281:
        /* <DEDUP_REMOVED lines=10> */
.L_x_20282:
        /* <DEDUP_REMOVED lines=11> */
.L_x_20283:
        /* <DEDUP_REMOVED lines=11> */
.L_x_20284:
        /* <DEDUP_REMOVED lines=11> */
.L_x_20285:
        /* <DEDUP_REMOVED lines=11> */
.L_x_20286:
        /* <DEDUP_REMOVED lines=11> */
.L_x_20287:
        /* <DEDUP_REMOVED lines=11> */
.L_x_20288:
        /* <DEDUP_REMOVED lines=11> */
.L_x_20289:
        /* <DEDUP_REMOVED lines=30> */
.L_x_20324:
[----:B0-----:R-:W-:Y:S01]  /*2360*/  IMAD R35, R32, 0x84, R39 ;  /* 0x0000008420237824 */ /* 0x001fe200078e0227 */
[----:B------:R-:W-:-:S05]  /*2370*/  MOV R34, RZ ;  /* 0x000000ff00227202 */ /* 0x000fca0000000f00 */
[----:B------:R-:W0:Y:S01]  /*2380*/  LDS R35, [R35] ;  /* 0x0000000023237984 */ /* 0x000e220000000800 */
[----:B--2---:R-:W-:Y:S05]  /*2390*/  @!P5 BRA `(.L_x_20292) ;  /* 0x000000000010d947 */ /* 0x004fea0003800000 */
[----:B------:R-:W-:-:S03]  /*23a0*/  UMOV UR14, 0xffffffff ;  /* 0xffffffff000e7882 */ /* 0x000fc60000000000 */
[----:B------:R-:W-:Y:S05]  /*23b0*/  BRA.DIV UR14, `(.L_x_20293) ;  /* 0x0000003e0e487947 */ /* 0x000fea000b800000 */
[----:B0-----:R0:W2:Y:S02]  /*23c0*/  SHFL.IDX PT, R28, R35, R25, R26 ;  /* 0x00000019231c7389 */ /* 0x0010a400000e001a */
.L_x_20438:
[----:B-12---:R-:W-:-:S07]  /*23d0*/  IMAD R34, R40, R28, RZ ;  /* 0x0000001c28227224 */ /* 0x006fce00078e02ff */
.L_x_20292:
[----:B------:R-:W-:Y:S05]  /*23e0*/  @!P4 BRA `(.L_x_20294) ;  /* 0x000000000010c947 */ /* 0x000fea0003800000 */
[----:B------:R-:W-:-:S03]  /*23f0*/  UMOV UR14, 0xffffffff ;  /* 0xffffffff000e7882 */ /* 0x000fc60000000000 */
[----:B------:R-:W-:Y:S05]  /*2400*/  BRA.DIV UR14, `(.L_x_20295) ;  /* 0x0000003e0e547947 */ /* 0x000fea000b800000 */
[----:B0-----:R0:W2:Y:S02]  /*2410*/  SHFL.IDX PT, R28, R35, R7, R26 ;  /* 0x00000007231c7389 */ /* 0x0010a400000e001a */
.L_x_20441:
[----:B--23--:R-:W-:-:S07]  /*2420*/  IMAD R34, R41, R28, R34 ;  /* 0x0000001c29227224 */ /* 0x00cfce00078e0222 */
.L_x_20294:
[----:B------:R-:W-:Y:S05]  /*2430*/  @!P3 BRA `(.L_x_20296) ;  /* 0x000000000010b947 */ /* 0x000fea0003800000 */
[----:B------:R-:W-:-:S03]  /*2440*/  UMOV UR14, 0xffffffff ;  /* 0xffffffff000e7882 */ /* 0x000fc60000000000 */
[----:B------:R-:W-:Y:S05]  /*2450*/  BRA.DIV UR14, `(.L_x_20297) ;  /* 0x0000003e0e607947 */ /* 0x000fea000b800000 */
[----:B0-----:R0:W2:Y:S02]  /*2460*/  SHFL.IDX PT, R28, R35, R8, R26 ;  /* 0x00000008231c7389 */ /* 0x0010a400000e001a */
.L_x_20444:
[----:B--2---:R-:W-:-:S07]  /*2470*/  IMAD R34, R42, R28, R34 ;  /* 0x0000001c2a227224 */ /* 0x004fce00078e0222 */
.L_x_20296:
[----:B------:R-:W-:Y:S05]  /*2480*/  @!P2 BRA `(.L_x_20298) ;  /* 0x000000000010a947 */ /* 0x000fea0003800000 */
[----:B------:R-:W-:-:S03]  /*2490*/  UMOV UR14, 0xffffffff ;  /* 0xffffffff000e7882 */ /* 0x000fc60000000000 */
[----:B------:R-:W-:Y:S05]  /*24a0*/  BRA.DIV UR14, `(.L_x_20299) ;  /* 0x0000003e0e6c7947 */ /* 0x000fea000b800000 */
[----:B0-----:R0:W2:Y:S02]  /*24b0*/  SHFL.IDX PT, R28, R35, R9, R26 ;  /* 0x00000009231c7389 */ /* 0x0010a400000e001a */
.L_x_20447:
[----:B--2---:R-:W-:-:S07]  /*24c0*/  IMAD R34, R43, R28, R34 ;  /* 0x0000001c2b227224 */ /* 0x004fce00078e0222 */
.L_x_20298:
[----:B------:R-:W-:Y:S05]  /*24d0*/  @!P1 BRA `(.L_x_20300) ;  /* 0x0000000000109947 */ /* 0x000fea0003800000 */
[----:B------:R-:W-:-:S03]  /*24e0*/  UMOV UR14, 0xffffffff ;  /* 0xffffffff000e7882 */ /* 0x000fc60000000000 */
[----:B------:R-:W-:Y:S05]  /*24f0*/  BRA.DIV UR14, `(.L_x_20301) ;  /* 0x0000003e0e787947 */ /* 0x000fea000b800000 */
[----:B0-----:R0:W2:Y:S02]  /*2500*/  SHFL.IDX PT, R28, R35, R10, R26 ;  /* 0x0000000a231c7389 */ /* 0x0010a400000e001a */
.L_x_20450:
[----:B--2---:R-:W-:-:S07]  /*2510*/  IMAD R34, R44, R28, R34 ;  /* 0x0000001c2c227224 */ /* 0x004fce00078e0222 */
.L_x_20300:
[----:B------:R-:W2:Y:S02]  /*2520*/  LDC R36, c[0x0][0x3ac] ;  /* 0x0000eb00ff247b82 */ /* 0x000ea40000000800 */
[----:B--2---:R-:W-:-:S13]  /*2530*/  ISETP.GE.AND P0, PT, R36, 0x6, PT ;  /* 0x000000062400780c */ /* 0x004fda0003f06270 */
[----:B------:R-:W-:Y:S05]  /*2540*/  @!P0 BRA `(.L_x_20302) ;  /* 0x0000000000108947 */ /* 0x000fea0003800000 */
[----:B------:R-:W-:-:S03]  /*2550*/  UMOV UR14, 0xffffffff ;  /* 0xffffffff000e7882 */ /* 0x000fc60000000000 */
[----:B------:R-:W-:Y:S05]  /*2560*/  BRA.DIV UR14, `(.L_x_20303) ;  /* 0x0000003e0e7c7947 */ /* 0x000fea000b800000 */
[----:B0-----:R0:W2:Y:S02]  /*2570*/  SHFL.IDX PT, R28, R35, R11, R26 ;  /* 0x0000000b231c7389 */ /* 0x0010a400000e001a */
.L_x_20453:
[----:B--2---:R-:W-:-:S07]  /*2580*/  IMAD R34, R45, R28, R34 ;  /* 0x0000001c2d227224 */ /* 0x004fce00078e0222 */
.L_x_20302:
[----:B------:R-:W-:-:S13]  /*2590*/  ISETP.GE.AND P0, PT, R36, 0x7, PT ;  /* 0x000000072400780c */ /* 0x000fda0003f06270 */
[----:B------:R-:W-:Y:S05]  /*25a0*/  @!P0 BRA `(.L_x_20304) ;  /* 0x0000000000108947 */ /* 0x000fea0003800000 */
[----:B------:R-:W-:-:S03]  /*25b0*/  UMOV UR14, 0xffffffff ;  /* 0xffffffff000e7882 */ /* 0x000fc60000000000 */
[----:B------:R-:W-:Y:S05]  /*25c0*/  BRA.DIV UR14, `(.L_x_20305) ;  /* 0x0000003e0e847947 */ /* 0x000fea000b800000 */
[----:B0-----:R0:W2:Y:S02]  /*25d0*/  SHFL.IDX PT, R28, R35, R12, R26 ;  /* 0x0000000c231c7389 */ /* 0x0010a400000e001a */
.L_x_20456:
[----:B--2---:R-:W-:-:S07]  /*25e0*/  IMAD R34, R46, R28, R34 ;  /* 0x0000001c2e227224 */ /* 0x004fce00078e0222 */
.L_x_20304:
[----:B------:R-:W-:-:S13]  /*25f0*/  ISETP.GE.AND P0, PT, R36, 0x8, PT ;  /* 0x000000082400780c */ /* 0x000fda0003f06270 */
[----:B------:R-:W-:Y:S05]  /*2600*/  @!P0 BRA `(.L_x_20306) ;  /* 0x0000000000108947 */ /* 0x000fea0003800000 */
[----:B------:R-:W-:-:S03]  /*2610*/  UMOV UR14, 0xffffffff ;  /* 0xffffffff000e7882 */ /* 0x000fc60000000000 */
[----:B------:R-:W-:Y:S05]  /*2620*/  BRA.DIV UR14, `(.L_x_20307) ;  /* 0x0000003e0e8c7947 */ /* 0x000fea000b800000 */
[----:B0-----:R0:W2:Y:S02]  /*2630*/  SHFL.IDX PT, R28, R35, R13, R26 ;  /* 0x0000000d231c7389 */ /* 0x0010a400000e001a */
.L_x_20459:
[----:B--2---:R-:W-:-:S07]  /*2640*/  IMAD R34, R47, R28, R34 ;  /* 0x0000001c2f227224 */ /* 0x004fce00078e0222 */
.L_x_20306:
[----:B------:R-:W-:-:S13]  /*2650*/  ISETP.GE.AND P0, PT, R36, 0x9, PT ;  /* 0x000000092400780c */ /* 0x000fda0003f06270 */
[----:B------:R-:W-:Y:S05]  /*2660*/  @!P0 BRA `(.L_x_20308) ;  /* 0x0000000000108947 */ /* 0x000fea0003800000 */
[----:B------:R-:W-:-:S03]  /*2670*/  UMOV UR14, 0xffffffff ;  /* 0xffffffff000e7882 */ /* 0x000fc60000000000 */
[----:B------:R-:W-:Y:S05]  /*2680*/  BRA.DIV UR14, `(.L_x_20309) ;  /* 0x0000003e0e947947 */ /* 0x000fea000b800000 */
[----:B0-----:R0:W2:Y:S02]  /*2690*/  SHFL.IDX PT, R28, R35, R14, R26 ;  /* 0x0000000e231c7389 */ /* 0x0010a400000e001a */
.L_x_20462:
[----:B--2---:R-:W-:-:S07]  /*26a0*/  IMAD R34, R48, R28, R34 ;  /* 0x0000001c30227224 */ /* 0x004fce00078e0222 */
.L_x_20308:
[----:B------:R-:W-:-:S13]  /*26b0*/  ISETP.GE.AND P0, PT, R36, 0xa, PT ;  /* 0x0000000a2400780c */ /* 0x000fda0003f06270 */
[----:B------:R-:W-:Y:S05]  /*26c0*/  @!P0 BRA `(.L_x_20310) ;  /* 0x0000000000108947 */ /* 0x000fea0003800000 */
[----:B------:R-:W-:-:S03]  /*26d0*/  UMOV UR14, 0xffffffff ;  /* 0xffffffff000e7882 */ /* 0x000fc60000000000 */
[----:B------:R-:W-:Y:S05]  /*26e0*/  BRA.DIV UR14, `(.L_x_20311) ;  /* 0x0000003e0e9c7947 */ /* 0x000fea000b800000 */
[----:B0-----:R0:W2:Y:S02]  /*26f0*/  SHFL.IDX PT, R28, R35, R15, R26 ;  /* 0x0000000f231c7389 */ /* 0x0010a400000e001a */
.L_x_20465:
[----:B--2---:R-:W-:-:S07]  /*2700*/  IMAD R34, R49, R28, R34 ;  /* 0x0000001c31227224 */ /* 0x004fce00078e0222 */
.L_x_20310:
[----:B------:R-:W-:-:S13]  /*2710*/  ISETP.GE.AND P0, PT, R36, 0xb, PT ;  /* 0x0000000b2400780c */ /* 0x000fda0003f06270 */
[----:B------:R-:W-:Y:S05]  /*2720*/  @!P0 BRA `(.L_x_20312) ;  /* 0x0000000000108947 */ /* 0x000fea0003800000 */
[----:B------:R-:W-:-:S03]  /*2730*/  UMOV UR14, 0xffffffff ;  /* 0xffffffff000e7882 */ /* 0x000fc60000000000 */
[----:B------:R-:W-:Y:S05]  /*2740*/  BRA.DIV UR14, `(.L_x_20313) ;  /* 0x0000003e0ea47947 */ /* 0x000fea000b800000 */
[----:B0-----:R0:W2:Y:S02]  /*2750*/  SHFL.IDX PT, R28, R35, R16, R26 ;  /* 0x00000010231c7389 */ /* 0x0010a400000e001a */
.L_x_20468:
[----:B--2---:R-:W-:-:S07]  /*2760*/  IMAD R34, R50, R28, R34 ;  /* 0x0000001c32227224 */ /* 0x004fce00078e0222 */
.L_x_20312:
[----:B------:R-:W-:-:S13]  /*2770*/  ISETP.GE.AND P0, PT, R36, 0xc, PT ;  /* 0x0000000c2400780c */ /* 0x000fda0003f06270 */
[----:B------:R-:W-:Y:S05]  /*2780*/  @!P0 BRA `(.L_x_20314) ;  /* 0x0000000000108947 */ /* 0x000fea0003800000 */
[----:B------:R-:W-:-:S03]  /*2790*/  UMOV UR14, 0xffffffff ;  /* 0xffffffff000e7882 */ /* 0x000fc60000000000 */
[----:B------:R-:W-:Y:S05]  /*27a0*/  BRA.DIV UR14, `(.L_x_20315) ;  /* 0x0000003e0eac7947 */ /* 0x000fea000b800000 */
[----:B0-----:R0:W2:Y:S02]  /*27b0*/  SHFL.IDX PT, R28, R35, R17, R26 ;  /* 0x00000011231c7389 */ /* 0x0010a400000e001a */
.L_x_20471:
[----:B--2---:R-:W-:-:S07]  /*27c0*/  IMAD R34, R51, R28, R34 ;  /* 0x0000001c33227224 */ /* 0x004fce00078e0222 */
.L_x_20314:
[----:B------:R-:W-:-:S13]  /*27d0*/  ISETP.GE.AND P0, PT, R36, 0xd, PT ;  /* 0x0000000d2400780c */ /* 0x000fda0003f06270 */
[----:B------:R-:W-:Y:S05]  /*27e0*/  @!P0 BRA `(.L_x_20316) ;  /* 0x0000000000108947 */ /* 0x000fea0003800000 */
[----:B------:R-:W-:-:S03]  /*27f0*/  UMOV UR14, 0xffffffff ;  /* 0xffffffff000e7882 */ /* 0x000fc60000000000 */
[----:B------:R-:W-:Y:S05]  /*2800*/  BRA.DIV UR14, `(.L_x_20317) ;  /* 0x0000003e0eb47947 */ /* 0x000fea000b800000 */
[----:B0-----:R0:W2:Y:S02]  /*2810*/  SHFL.IDX PT, R28, R35, R18, R26 ;  /* 0x00000012231c7389 */ /* 0x0010a400000e001a */
.L_x_20474:
[----:B--2---:R-:W-:-:S07]  /*2820*/  IMAD R34, R52, R28, R34 ;  /* 0x0000001c34227224 */ /* 0x004fce00078e0222 */
.L_x_20316:
[----:B------:R-:W-:-:S13]  /*2830*/  ISETP.GE.AND P0, PT, R36, 0xe, PT ;  /* 0x0000000e2400780c */ /* 0x000fda0003f06270 */
[----:B------:R-:W-:Y:S05]  /*2840*/  @!P0 BRA `(.L_x_20318) ;  /* 0x0000000000108947 */ /* 0x000fea0003800000 */
[----:B------:R-:W-:-:S03]  /*2850*/  UMOV UR14, 0xffffffff ;  /* 0xffffffff000e7882 */ /* 0x000fc60000000000 */
[----:B------:R-:W-:Y:S05]  /*2860*/  BRA.DIV UR14, `(.L_x_20319) ;  /* 0x0000003e0ebc7947 */ /* 0x000fea000b800000 */
[----:B0-----:R0:W2:Y:S02]  /*2870*/  SHFL.IDX PT, R28, R35, R19, R26 ;  /* 0x00000013231c7389 */ /* 0x0010a400000e001a */
.L_x_20477:
[----:B--2---:R-:W-:-:S07]  /*2880*/  IMAD R34, R53, R28, R34 ;  /* 0x0000001c35227224 */ /* 0x004fce00078e0222 */
.L_x_20318:
[----:B------:R-:W-:-:S13]  /*2890*/  ISETP.GE.AND P0, PT, R36, 0xf, PT ;  /* 0x0000000f2400780c */ /* 0x000fda0003f06270 */
[----:B------:R-:W-:Y:S05]  /*28a0*/  @!P0 BRA `(.L_x_20320) ;  /* 0x0000000000108947 */ /* 0x000fea0003800000 */
[----:B------:R-:W-:-:S03]  /*28b0*/  UMOV UR14, 0xffffffff ;  /* 0xffffffff000e7882 */ /* 0x000fc60000000000 */
[----:B------:R-:W-:Y:S05]  /*28c0*/  BRA.DIV UR14, `(.L_x_20321) ;  /* 0x0000003e0ec47947 */ /* 0x000fea000b800000 */
[----:B0-----:R0:W2:Y:S02]  /*28d0*/  SHFL.IDX PT, R28, R35, R20, R26 ;  /* 0x00000014231c7389 */ /* 0x0010a400000e001a */
.L_x_20480:
[----:B--2---:R-:W-:-:S07]  /*28e0*/  IMAD R34, R54, R28, R34 ;  /* 0x0000001c36227224 */ /* 0x004fce00078e0222 */
.L_x_20320:
[----:B------:R-:W-:-:S13]  /*28f0*/  ISETP.GE.AND P0, PT, R36, 0x10, PT ;  /* 0x000000102400780c */ /* 0x000fda0003f06270 */
[----:B------:R-:W-:Y:S05]  /*2900*/  @!P0 BRA `(.L_x_20322) ;  /* 0x0000000000108947 */ /* 0x000fea0003800000 */
[----:B------:R-:W-:-:S03]  /*2910*/  UMOV UR14, 0xffffffff ;  /* 0xffffffff000e7882 */ /* 0x000fc60000000000 */
[----:B------:R-:W-:Y:S05]  /*2920*/  BRA.DIV UR14, `(.L_x_20323) ;  /* 0x0000003e0ecc7947 */ /* 0x000fea000b800000 */
[----:B0-----:R0:W2:Y:S02]  /*2930*/  SHFL.IDX PT, R28, R35, R21, R26 ;  /* 0x00000015231c7389 */ /* 0x0010a400000e001a */
.L_x_20483:
[----:B--2---:R-:W-:-:S07]  /*2940*/  IMAD R34, R37, R28, R34 ;  /* 0x0000001c25227224 */ /* 0x004fce00078e0222 */
.L_x_20322:
        /* <DEDUP_REMOVED lines=8> */
.L_x_20291:
[----:B------:R-:W-:Y:S05]  /*29d0*/  BSYNC B0 ;  /* 0x0000000000007941 */ /* 0x000fea0003800000 */
.L_x_20290:
[----:B------:R-:W-:Y:S05]  /*29e0*/  @!P6 BRA `(.L_x_20325) ;  /* 0xffffffec002ce947 */ /* 0x000fea000383ffff */
[----:B------:R-:W-:Y:S05]  /*29f0*/  BSYNC B1 ;  /* 0x0000000000017941 */ /* 0x000fea0003800000 */
.L_x_20273:
[----:B------:R-:W-:Y:S05]  /*2a00*/  BRA `(.L_x_20271) ;  /* 0x0000002800047947 */ /* 0x000fea0003800000 */
.L_x_20272:
[----:B------:R-:W0:Y:S02]  /*2a10*/  LDCU UR14, c[0x0][0x3ac] ;  /* 0x00007580ff0e77ac */ /* 0x000e240008000800 */
[----:B0-----:R-:W-:-:S09]  /*2a20*/  UISETP.GT.U32.AND UP0, UPT, UR14, 0x1f, UPT ;  /* 0x0000001f0e00788c */ /* 0x001fd2000bf04070 */
[----:B------:R-:W-:Y:S05]  /*2a30*/  BRA.U UP0, `(.L_x_20326) ;  /* 0x0000001100c07547 */ /* 0x000fea000b800000 */
[----:B------:R-:W-:-:S07]  /*2a40*/  IMAD.MOV.U32 R31, RZ, RZ, RZ ;  /* 0x000000ffff1f7224 */ /* 0x000fce00078e00ff */
.L_x_20378:
        /* <DEDUP_REMOVED lines=18> */
.L_x_20327:
        /* <DEDUP_REMOVED lines=8> */
.L_x_20328:
        /* <DEDUP_REMOVED lines=10> */
.L_x_20329:
        /* <DEDUP_REMOVED lines=8> */
.L_x_20330:
        /* <DEDUP_REMOVED lines=10> */
.L_x_20331:
        /* <DEDUP_REMOVED lines=11> */
.L_x_20332:
        /* <DEDUP_REMOVED lines=11> */
.L_x_20333:
        /* <DEDUP_REMOVED lines=11> */
.L_x_20334:
        /* <DEDUP_REMOVED lines=10> */
.L_x_20335:
        /* <DEDUP_REMOVED lines=11> */
.L_x_20336:
        /* <DEDUP_REMOVED lines=11> */
.L_x_20337:
        /* <DEDUP_REMOVED lines=11> */
.L_x_20338:
        /* <DEDUP_REMOVED lines=11> */
.L_x_20339:
        /* <DEDUP_REMOVED lines=11> */
.L_x_20340:
        /* <DEDUP_REMOVED lines=11> */
.L_x_20341:
        /* <DEDUP_REMOVED lines=11> */
.L_x_20342:
        /* <DEDUP_REMOVED lines=25> */
.L_x_20377:
[----:B0-----:R-:W-:Y:S02]  /*36c0*/  IMAD R35, R32, 0x84, R39 ;  /* 0x0000008420237824 */ /* 0x001fe400078e0227 */
[----:B------:R-:W-:-:S04]  /*36d0*/  IMAD.MOV.U32 R34, RZ, RZ, RZ ;  /* 0x000000ffff227224 */ /* 0x000fc800078e00ff */
[----:B------:R-:W0:Y:S01]  /*36e0*/  LDS R35, [R35] ;  /* 0x0000000023237984 */ /* 0x000e220000000800 */
[----:B------:R-:W-:Y:S05]  /*36f0*/  @!P5 BRA `(.L_x_20345) ;  /* 0x000000000010d947 */ /* 0x000fea0003800000 */
[----:B------:R-:W-:-:S03]  /*3700*/  UMOV UR14, 0xffffffff ;  /* 0xffffffff000e7882 */ /* 0x000fc60000000000 */
[----:B------:R-:W-:Y:S05]  /*3710*/  BRA.DIV UR14, `(.L_x_20346) ;  /* 0x000000320e707947 */ /* 0x000fea000b800000 */
[----:B0-----:R0:W2:Y:S02]  /*3720*/  SHFL.IDX PT, R28, R35, R25, R26 ;  /* 0x00000019231c7389 */ /* 0x0010a400000e001a */
.L_x_20486:
[----:B-12---:R-:W-:-:S07]  /*3730*/  IMAD R34, R40, R28, RZ ;  /* 0x0000001c28227224 */ /* 0x006fce00078e02ff */
.L_x_20345:
[----:B------:R-:W-:Y:S05]  /*3740*/  @!P4 BRA `(.L_x_20347) ;  /* 0x000000000010c947 */ /* 0x000fea0003800000 */
[----:B------:R-:W-:-:S03]  /*3750*/  UMOV UR14, 0xffffffff ;  /* 0xffffffff000e7882 */ /* 0x000fc60000000000 */
[----:B------:R-:W-:Y:S05]  /*3760*/  BRA.DIV UR14, `(.L_x_20348) ;  /* 0x000000320e7c7947 */ /* 0x000fea000b800000 */
[----:B0-----:R0:W2:Y:S02]  /*3770*/  SHFL.IDX PT, R28, R35, R7, R26 ;  /* 0x00000007231c7389 */ /* 0x0010a400000e001a */
.L_x_20489:
[----:B--23--:R-:W-:-:S07]  /*3780*/  IMAD R34, R41, R28, R34 ;  /* 0x0000001c29227224 */ /* 0x00cfce00078e0222 */
.L_x_20347:
[----:B------:R-:W-:Y:S05]  /*3790*/  @!P3 BRA `(.L_x_20349) ;  /* 0x000000000010b947 */ /* 0x000fea0003800000 */
[----:B------:R-:W-:-:S03]  /*37a0*/  UMOV UR14, 0xffffffff ;  /* 0xffffffff000e7882 */ /* 0x000fc60000000000 */
[----:B------:R-:W-:Y:S05]  /*37b0*/  BRA.DIV UR14, `(.L_x_20350) ;  /* 0x000000320e887947 */ /* 0x000fea000b800000 */
[----:B0-----:R0:W2:Y:S02]  /*37c0*/  SHFL.IDX PT, R28, R35, R8, R26 ;  /* 0x00000008231c7389 */ /* 0x0010a400000e001a */
.L_x_20492:
[----:B--2---:R-:W-:-:S07]  /*37d0*/  IMAD R34, R42, R28, R34 ;  /* 0x0000001c2a227224 */ /* 0x004fce00078e0222 */
.L_x_20349:
[----:B------:R-:W-:Y:S05]  /*37e0*/  @!P2 BRA `(.L_x_20351) ;  /* 0x000000000010a947 */ /* 0x000fea0003800000 */
[----:B------:R-:W-:-:S03]  /*37f0*/  UMOV UR14, 0xffffffff ;  /* 0xffffffff000e7882 */ /* 0x000fc60000000000 */
[----:B------:R-:W-:Y:S05]  /*3800*/  BRA.DIV UR14, `(.L_x_20352) ;  /* 0x000000320e947947 */ /* 0x000fea000b800000 */
[----:B0-----:R0:W2:Y:S02]  /*3810*/  SHFL.IDX PT, R28, R35, R9, R26 ;  /* 0x00000009231c7389 */ /* 0x0010a400000e001a */
.L_x_20495:
[----:B--2---:R-:W-:-:S07]  /*3820*/  IMAD R34, R43, R28, R34 ;  /* 0x0000001c2b227224 */ /* 0x004fce00078e0222 */
.L_x_20351:
[----:B------:R-:W-:Y:S05]  /*3830*/  @!P1 BRA `(.L_x_20353) ;  /* 0x0000000000109947 */ /* 0x000fea0003800000 */
[----:B------:R-:W-:-:S03]  /*3840*/  UMOV UR14, 0xffffffff ;  /* 0xffffffff000e7882 */ /* 0x000fc60000000000 */
[----:B------:R-:W-:Y:S05]  /*3850*/  BRA.DIV UR14, `(.L_x_20354) ;  /* 0x000000320ea07947 */ /* 0x000fea000b800000 */
[----:B0-----:R0:W2:Y:S02]  /*3860*/  SHFL.IDX PT, R28, R35, R10, R26 ;  /* 0x0000000a231c7389 */ /* 0x0010a400000e001a */
.L_x_20498:
[----:B--2---:R-:W-:-:S07]  /*3870*/  IMAD R34, R44, R28, R34 ;  /* 0x0000001c2c227224 */ /* 0x004fce00078e0222 */
.L_x_20353:
[----:B------:R-:W2:Y:S02]  /*3880*/  LDC R36, c[0x0][0x3ac] ;  /* 0x0000eb00ff247b82 */ /* 0x000ea40000000800 */
[----:B--2---:R-:W-:-:S13]  /*3890*/  ISETP.GE.AND P0, PT, R36, 0x6, PT ;  /* 0x000000062400780c */ /* 0x004fda0003f06270 */
[----:B------:R-:W-:Y:S05]  /*38a0*/  @!P0 BRA `(.L_x_20355) ;  /* 0x0000000000108947 */ /* 0x000fea0003800000 */
[----:B------:R-:W-:-:S03]  /*38b0*/  UMOV UR14, 0xffffffff ;  /* 0xffffffff000e7882 */ /* 0x000fc60000000000 */
[----:B------:R-:W-:Y:S05]  /*38c0*/  BRA.DIV UR14, `(.L_x_20356) ;  /* 0x000000320ea47947 */ /* 0x000fea000b800000 */
[----:B0-----:R0:W2:Y:S02]  /*38d0*/  SHFL.IDX PT, R28, R35, R11, R26 ;  /* 0x0000000b231c7389 */ /* 0x0010a400000e001a */
.L_x_20501:
[----:B--2---:R-:W-:-:S07]  /*38e0*/  IMAD R34, R45, R28, R34 ;  /* 0x0000001c2d227224 */ /* 0x004fce00078e0222 */
.L_x_20355:
[----:B------:R-:W-:-:S13]  /*38f0*/  ISETP.GE.AND P0, PT, R36, 0x7, PT ;  /* 0x000000072400780c */ /* 0x000fda0003f06270 */
[----:B------:R-:W-:Y:S05]  /*3900*/  @!P0 BRA `(.L_x_20357) ;  /* 0x0000000000108947 */ /* 0x000fea0003800000 */
[----:B------:R-:W-:-:S03]  /*3910*/  UMOV UR14, 0xffffffff ;  /* 0xffffffff000e7882 */ /* 0x000fc60000000000 */
[----:B------:R-:W-:Y:S05]  /*3920*/  BRA.DIV UR14, `(.L_x_20358) ;  /* 0x000000320eac7947 */ /* 0x000fea000b800000 */
[----:B0-----:R0:W2:Y:S02]  /*3930*/  SHFL.IDX PT, R28, R35, R12, R26 ;  /* 0x0000000c231c7389 */ /* 0x0010a400000e001a */
.L_x_20504:
[----:B--2---:R-:W-:-:S07]  /*3940*/  IMAD R34, R46, R28, R34 ;  /* 0x0000001c2e227224 */ /* 0x004fce00078e0222 */
.L_x_20357:
[----:B------:R-:W-:-:S13]  /*3950*/  ISETP.GE.AND P0, PT, R36, 0x8, PT ;  /* 0x000000082400780c */ /* 0x000fda0003f06270 */
[----:B------:R-:W-:Y:S05]  /*3960*/  @!P0 BRA `(.L_x_20359) ;  /* 0x0000000000108947 */ /* 0x000fea0003800000 */
[----:B------:R-:W-:-:S03]  /*3970*/  UMOV UR14, 0xffffffff ;  /* 0xffffffff000e7882 */ /* 0x000fc60000000000 */
[----:B------:R-:W-:Y:S05]  /*3980*/  BRA.DIV UR14, `(.L_x_20360) ;  /* 0x000000320eb47947 */ /* 0x000fea000b800000 */
[----:B0-----:R0:W2:Y:S02]  /*3990*/  SHFL.IDX PT, R28, R35, R13, R26 ;  /* 0x0000000d231c7389 */ /* 0x0010a400000e001a */
.L_x_20507:
[----:B--2---:R-:W-:-:S07]  /*39a0*/  IMAD R34, R47, R28, R34 ;  /* 0x0000001c2f227224 */ /* 0x004fce00078e0222 */
.L_x_20359:
[----:B------:R-:W-:-:S13]  /*39b0*/  ISETP.GE.AND P0, PT, R36, 0x9, PT ;  /* 0x000000092400780c */ /* 0x000fda0003f06270 */
[----:B------:R-:W-:Y:S05]  /*39c0*/  @!P0 BRA `(.L_x_20361) ;  /* 0x0000000000108947 */ /* 0x000fea0003800000 */
[----:B------:R-:W-:-:S03]  /*39d0*/  UMOV UR14, 0xffffffff ;  /* 0xffffffff000e7882 */ /* 0x000fc60000000000 */
[----:B------:R-:W-:Y:S05]  /*39e0*/  BRA.DIV UR14, `(.L_x_20362) ;  /* 0x000000320ebc7947 */ /* 0x000fea000b800000 */
[----:B0-----:R0:W2:Y:S02]  /*39f0*/  SHFL.IDX PT, R28, R35, R14, R26 ;  /* 0x0000000e231c7389 */ /* 0x0010a400000e001a */
.L_x_20510:
[----:B--2---:R-:W-:-:S07]  /*3a00*/  IMAD R34, R48, R28, R34 ;  /* 0x0000001c30227224 */ /* 0x004fce00078e0222 */
.L_x_20361:
[----:B------:R-:W-:-:S13]  /*3a10*/  ISETP.GE.AND P0, PT, R36, 0xa, PT ;  /* 0x0000000a2400780c */ /* 0x000fda0003f06270 */
[----:B------:R-:W-:Y:S05]  /*3a20*/  @!P0 BRA `(.L_x_20363) ;  /* 0x0000000000108947 */ /* 0x000fea0003800000 */
[----:B------:R-:W-:-:S03]  /*3a30*/  UMOV UR14, 0xffffffff ;  /* 0xffffffff000e7882 */ /* 0x000fc60000000000 */
[----:B------:R-:W-:Y:S05]  /*3a40*/  BRA.DIV UR14, `(.L_x_20364) ;  /* 0x000000320ec47947 */ /* 0x000fea000b800000 */
[----:B0-----:R0:W2:Y:S02]  /*3a50*/  SHFL.IDX PT, R28, R35, R15, R26 ;  /* 0x0000000f231c7389 */ /* 0x0010a400000e001a */
.L_x_20513:
[----:B--2---:R-:W-:-:S07]  /*3a60*/  IMAD R34, R49, R28, R34 ;  /* 0x0000001c31227224 */ /* 0x004fce00078e0222 */
.L_x_20363:
[----:B------:R-:W-:-:S13]  /*3a70*/  ISETP.GE.AND P0, PT, R36, 0xb, PT ;  /* 0x0000000b2400780c */ /* 0x000fda0003f06270 */
[----:B------:R-:W-:Y:S05]  /*3a80*/  @!P0 BRA `(.L_x_20365) ;  /* 0x0000000000108947 */ /* 0x000fea0003800000 */
[----:B------:R-:W-:-:S03]  /*3a90*/  UMOV UR14, 0xffffffff ;  /* 0xffffffff000e7882 */ /* 0x000fc60000000000 */
[----:B------:R-:W-:Y:S05]  /*3aa0*/  BRA.DIV UR14, `(.L_x_20366) ;  /* 0x000000320ecc7947 */ /* 0x000fea000b800000 */
[----:B0-----:R0:W2:Y:S02]  /*3ab0*/  SHFL.IDX PT, R28, R35, R16, R26 ;  /* 0x00000010231c7389 */ /* 0x0010a400000e001a */
.L_x_20516:
[----:B--2---:R-:W-:-:S07]  /*3ac0*/  IMAD R34, R50, R28, R34 ;  /* 0x0000001c32227224 */ /* 0x004fce00078e0222 */
.L_x_20365:
[----:B------:R-:W-:-:S13]  /*3ad0*/  ISETP.GE.AND P0, PT, R36, 0xc, PT ;  /* 0x0000000c2400780c */ /* 0x000fda0003f06270 */
[----:B------:R-:W-:Y:S05]  /*3ae0*/  @!P0 BRA `(.L_x_20367) ;  /* 0x0000000000108947 */ /* 0x000fea0003800000 */
[----:B------:R-:W-:-:S03]  /*3af0*/  UMOV UR14, 0xffffffff ;  /* 0xffffffff000e7882 */ /* 0x000fc60000000000 */
[----:B------:R-:W-:Y:S05]  /*3b00*/  BRA.DIV UR14, `(.L_x_20368) ;  /* 0x000000320ed47947 */ /* 0x000fea000b800000 */
[----:B0-----:R0:W2:Y:S02]  /*3b10*/  SHFL.IDX PT, R28, R35, R17, R26 ;  /* 0x00000011231c7389 */ /* 0x0010a400000e001a */
.L_x_20519:
[----:B--2---:R-:W-:-:S07]  /*3b20*/  IMAD R34, R51, R28, R34 ;  /* 0x0000001c33227224 */ /* 0x004fce00078e0222 */
.L_x_20367:
[----:B------:R-:W-:-:S13]  /*3b30*/  ISETP.GE.AND P0, PT, R36, 0xd, PT ;  /* 0x0000000d2400780c */ /* 0x000fda0003f06270 */
[----:B------:R-:W-:Y:S05]  /*3b40*/  @!P0 BRA `(.L_x_20369) ;  /* 0x0000000000108947 */ /* 0x000fea0003800000 */
[----:B------:R-:W-:-:S03]  /*3b50*/  UMOV UR14, 0xffffffff ;  /* 0xffffffff000e7882 */ /* 0x000fc60000000000 */
[----:B------:R-:W-:Y:S05]  /*3b60*/  BRA.DIV UR14, `(.L_x_20370) ;  /* 0x000000320edc7947 */ /* 0x000fea000b800000 */
[----:B0-----:R0:W2:Y:S02]  /*3b70*/  SHFL.IDX PT, R28, R35, R18, R26 ;  /* 0x00000012231c7389 */ /* 0x0010a400000e001a */
.L_x_20522:
[----:B--2---:R-:W-:-:S07]  /*3b80*/  IMAD R34, R52, R28, R34 ;  /* 0x0000001c34227224 */ /* 0x004fce00078e0222 */
.L_x_20369:
[----:B------:R-:W-:-:S13]  /*3b90*/  ISETP.GE.AND P0, PT, R36, 0xe, PT ;  /* 0x0000000e2400780c */ /* 0x000fda0003f06270 */
[----:B------:R-:W-:Y:S05]  /*3ba0*/  @!P0 BRA `(.L_x_20371) ;  /* 0x0000000000108947 */ /* 0x000fea0003800000 */
[----:B------:R-:W-:-:S03]  /*3bb0*/  UMOV UR14, 0xffffffff ;  /* 0xffffffff000e7882 */ /* 0x000fc60000000000 */
[----:B------:R-:W-:Y:S05]  /*3bc0*/  BRA.DIV UR14, `(.L_x_20372) ;  /* 0x000000320ee47947 */ /* 0x000fea000b800000 */
[----:B0-----:R0:W2:Y:S02]  /*3bd0*/  SHFL.IDX PT, R28, R35, R19, R26 ;  /* 0x00000013231c7389 */ /* 0x0010a400000e001a */
.L_x_20525:
[----:B--2---:R-:W-:-:S07]  /*3be0*/  IMAD R34, R53, R28, R34 ;  /* 0x0000001c35227224 */ /* 0x004fce00078e0222 */
.L_x_20371:
[----:B------:R-:W-:-:S13]  /*3bf0*/  ISETP.GE.AND P0, PT, R36, 0xf, PT ;  /* 0x0000000f2400780c */ /* 0x000fda0003f06270 */
[----:B------:R-:W-:Y:S05]  /*3c00*/  @!P0 BRA `(.L_x_20373) ;  /* 0x0000000000108947 */ /* 0x000fea0003800000 */
[----:B------:R-:W-:-:S03]  /*3c10*/  UMOV UR14, 0xffffffff ;  /* 0xffffffff000e7882 */ /* 0x000fc60000000000 */
[----:B------:R-:W-:Y:S05]  /*3c20*/  BRA.DIV UR14, `(.L_x_20374) ;  /* 0x000000320eec7947 */ /* 0x000fea000b800000 */
[----:B0-----:R0:W2:Y:S02]  /*3c30*/  SHFL.IDX PT, R28, R35, R20, R26 ;  /* 0x00000014231c7389 */ /* 0x0010a400000e001a */
.L_x_20528:
[----:B--2---:R-:W-:-:S07]  /*3c40*/  IMAD R34, R54, R28, R34 ;  /* 0x0000001c36227224 */ /* 0x004fce00078e0222 */
.L_x_20373:
[----:B------:R-:W-:-:S13]  /*3c50*/  ISETP.GE.AND P0, PT, R36, 0x10, PT ;  /* 0x000000102400780c */ /* 0x000fda0003f06270 */
[----:B------:R-:W-:Y:S05]  /*3c60*/  @!P0 BRA `(.L_x_20375) ;  /* 0x0000000000108947 */ /* 0x000fea0003800000 */
[----:B------:R-:W-:-:S03]  /*3c70*/  UMOV UR14, 0xffffffff ;  /* 0xffffffff000e7882 */ /* 0x000fc60000000000 */
[----:B------:R-:W-:Y:S05]  /*3c80*/  BRA.DIV UR14, `(.L_x_20376) ;  /* 0x000000320ef47947 */ /* 0x000fea000b800000 */
[----:B0-----:R0:W2:Y:S02]  /*3c90*/  SHFL.IDX PT, R28, R35, R21, R26 ;  /* 0x00000015231c7389 */ /* 0x0010a400000e001a */
.L_x_20531:
[----:B--2---:R-:W-:-:S07]  /*3ca0*/  IMAD R34, R37, R28, R34 ;  /* 0x0000001c25227224 */ /* 0x004fce00078e0222 */
.L_x_20375:
[C---:B------:R-:W-:Y:S02]  /*3cb0*/  IMAD R28, R32.reuse, UR6, R33 ;  /* 0x00000006201c7c24 */ /* 0x040fe4000f8e0221 */
[----:B------:R-:W-:-:S03]  /*3cc0*/  VIADD R32, R32, UR8 ;  /* 0x0000000820207c36 */ /* 0x000fc60008000000 */
[----:B------:R-:W-:Y:S02]  /*3cd0*/  LEA R29, R28, UR13, 0x2 ;  /* 0x0000000d1c1d7c11 */ /* 0x000fe4000f8e10ff */
[----:B------:R-:W-:-:S03]  /*3ce0*/  ISETP.GE.AND P0, PT, R32, UR11, PT ;  /* 0x0000000b20007c0c */ /* 0x000fc6000bf06270 */
[----:B------:R2:W-:Y:S10]  /*3cf0*/  STS [R29], R34 ;  /* 0x000000221d007388 */ /* 0x0005f40000000800 */
[----:B--2---:R-:W-:Y:S05]  /*3d00*/  @!P0 BRA `(.L_x_20377) ;  /* 0xfffffff8006c8947 */ /* 0x004fea000383ffff */
.L_x_20344:
[----:B------:R-:W-:Y:S05]  /*3d10*/  BSYNC B0 ;  /* 0x0000000000007941 */ /* 0x000fea0003800000 */
.L_x_20343:
[----:B------:R-:W-:Y:S05]  /*3d20*/  @!P6 BRA `(.L_x_20378) ;  /* 0xffffffec0048e947 */ /* 0x000fea000383ffff */
[----:B------:R-:W-:Y:S05]  /*3d30*/  BRA `(.L_x_20271) ;  /* 0x0000001400387947 */ /* 0x000fea0003800000 */
.L_x_20326:
[----:B------:R-:W-:-:S07]  /*3d40*/  IMAD.MOV.U32 R33, RZ, RZ, RZ ;  /* 0x000000ffff217224 */ /* 0x000fce00078e00ff */
.L_x_20430:
        /* <DEDUP_REMOVED lines=18> */
.L_x_20379:
        /* <DEDUP_REMOVED lines=8> */
.L_x_20380:
        /* <DEDUP_REMOVED lines=10> */
.L_x_20381:
        /* <DEDUP_REMOVED lines=8> */
.L_x_20382:
        /* <DEDUP_REMOVED lines=11> */
.L_x_20383:
        /* <DEDUP_REMOVED lines=11> */
.L_x_20384:
        /* <DEDUP_REMOVED lines=11> */
.L_x_20385:
        /* <DEDUP_REMOVED lines=11> */
.L_x_20386:
        /* <DEDUP_REMOVED lines=10> */
.L_x_20387:
        /* <DEDUP_REMOVED lines=11> */
.L_x_20388:
        /* <DEDUP_REMOVED lines=11> */
.L_x_20389:
        /* <DEDUP_REMOVED lines=11> */
.L_x_20390:
        /* <DEDUP_REMOVED lines=11> */
.L_x_20391:
        /* <DEDUP_REMOVED lines=11> */
.L_x_20392:
        /* <DEDUP_REMOVED lines=11> */
.L_x_20393:
        /* <DEDUP_REMOVED lines=11> */
.L_x_20394:
        /* <DEDUP_REMOVED lines=28> */
.L_x_20429:
[----:B------:R-:W-:Y:S02]  /*4a00*/  IMAD R35, R32, 0x84, R39 ;  /* 0x0000008420237824 */ /* 0x000fe400078e0227 */
[----:B------:R-:W-:-:S04]  /*4a10*/  IMAD.MOV.U32 R34, RZ, RZ, RZ ;  /* 0x000000ffff227224 */ /* 0x000fc800078e00ff */
[----:B------:R-:W0:Y:S01]  /*4a20*/  LDS R35, [R35] ;  /* 0x0000000023237984 */ /* 0x000e220000000800 */
[----:B------:R-:W-:Y:S05]  /*4a30*/  @!P4 BRA `(.L_x_20396) ;  /* 0x000000000010c947 */ /* 0x000fea0003800000 */
[----:B------:R-:W-:-:S03]  /*4a40*/  UMOV UR14, 0xffffffff ;  /* 0xffffffff000e7882 */ /* 0x000fc60000000000 */
[----:B------:R-:W-:Y:S05]  /*4a50*/  BRA.DIV UR14, `(.L_x_20397) ;  /* 0x000000260ea07947 */ /* 0x000fea000b800000 */
[----:B0-----:R0:W1:Y:S02]  /*4a60*/  SHFL.IDX PT, R55, R35, R25, R26 ;  /* 0x0000001923377389 */ /* 0x00106400000e001a */
.L_x_20533:
[----:B-1----:R-:W-:-:S07]  /*4a70*/  IMAD R34, R40, R55, RZ ;  /* 0x0000003728227224 */ /* 0x002fce00078e02ff */
.L_x_20396:
[----:B------:R-:W-:Y:S05]  /*4a80*/  @!P3 BRA `(.L_x_20398) ;  /* 0x000000000010b947 */ /* 0x000fea0003800000 */
[----:B------:R-:W-:-:S03]  /*4a90*/  UMOV UR14, 0xffffffff ;  /* 0xffffffff000e7882 */ /* 0x000fc60000000000 */
[----:B------:R-:W-:Y:S05]  /*4aa0*/  BRA.DIV UR14, `(.L_x_20399) ;  /* 0x000000260ea87947 */ /* 0x000fea000b800000 */
[----:B0-----:R0:W1:Y:S02]  /*4ab0*/  SHFL.IDX PT, R28, R35, R7, R26 ;  /* 0x00000007231c7389 */ /* 0x00106400000e001a */
.L_x_20536:
[----:B-1-3--:R-:W-:-:S07]  /*4ac0*/  IMAD R34, R41, R28, R34 ;  /* 0x0000001c29227224 */ /* 0x00afce00078e0222 */
.L_x_20398:
[----:B------:R-:W-:Y:S05]  /*4ad0*/  @!P2 BRA `(.L_x_20400) ;  /* 0x000000000010a947 */ /* 0x000fea0003800000 */
[----:B------:R-:W-:-:S03]  /*4ae0*/  UMOV UR14, 0xffffffff ;  /* 0xffffffff000e7882 */ /* 0x000fc60000000000 */
[----:B------:R-:W-:Y:S05]  /*4af0*/  BRA.DIV UR14, `(.L_x_20401) ;  /* 0x000000260eb47947 */ /* 0x000fea000b800000 */
[----:B0-----:R0:W1:Y:S02]  /*4b00*/  SHFL.IDX PT, R28, R35, R8, R26 ;  /* 0x00000008231c7389 */ /* 0x00106400000e001a */
.L_x_20539:
[----:B-1----:R-:W-:-:S07]  /*4b10*/  IMAD R34, R42, R28, R34 ;  /* 0x0000001c2a227224 */ /* 0x002fce00078e0222 */
.L_x_20400:
[----:B------:R-:W-:Y:S05]  /*4b20*/  @!P1 BRA `(.L_x_20402) ;  /* 0x0000000000109947 */ /* 0x000fea0003800000 */
[----:B------:R-:W-:-:S03]  /*4b30*/  UMOV UR14, 0xffffffff ;  /* 0xffffffff000e7882 */ /* 0x000fc60000000000 */
[----:B------:R-:W-:Y:S05]  /*4b40*/  BRA.DIV UR14, `(.L_x_20403) ;  /* 0x000000260ec07947 */ /* 0x000fea000b800000 */
[----:B0-----:R0:W1:Y:S02]  /*4b50*/  SHFL.IDX PT, R28, R35, R9, R26 ;  /* 0x00000009231c7389 */ /* 0x00106400000e001a */
.L_x_20542:
[----:B-1----:R-:W-:-:S07]  /*4b60*/  IMAD R34, R43, R28, R34 ;  /* 0x0000001c2b227224 */ /* 0x002fce00078e0222 */
.L_x_20402:
[----:B------:R-:W1:Y:S02]  /*4b70*/  LDC R36, c[0x0][0x3ac] ;  /* 0x0000eb00ff247b82 */ /* 0x000e640000000800 */
[----:B-1----:R-:W-:-:S13]  /*4b80*/  ISETP.GE.AND P0, PT, R36, 0x5, PT ;  /* 0x000000052400780c */ /* 0x002fda0003f06270 */
[----:B------:R-:W-:Y:S05]  /*4b90*/  @!P0 BRA `(.L_x_20404) ;  /* 0x0000000000108947 */ /* 0x000fea0003800000 */
[----:B------:R-:W-:-:S03]  /*4ba0*/  UMOV UR14, 0xffffffff ;  /* 0xffffffff000e7882 */ /* 0x000fc60000000000 */
[----:B------:R-:W-:Y:S05]  /*4bb0*/  BRA.DIV UR14, `(.L_x_20405) ;  /* 0x000000260ec47947 */ /* 0x000fea000b800000 */
[----:B0-----:R0:W1:Y:S02]  /*4bc0*/  SHFL.IDX PT, R28, R35, R10, R26 ;  /* 0x0000000a231c7389 */ /* 0x00106400000e001a */
.L_x_20545:
[----:B-1----:R-:W-:-:S07]  /*4bd0*/  IMAD R34, R44, R28, R34 ;  /* 0x0000001c2c227224 */ /* 0x002fce00078e0222 */
.L_x_20404:
[----:B------:R-:W-:-:S13]  /*4be0*/  ISETP.GE.AND P0, PT, R36, 0x6, PT ;  /* 0x000000062400780c */ /* 0x000fda0003f06270 */
[----:B------:R-:W-:Y:S05]  /*4bf0*/  @!P0 BRA `(.L_x_20406) ;  /* 0x0000000000108947 */ /* 0x000fea0003800000 */
[----:B------:R-:W-:-:S03]  /*4c00*/  UMOV UR14, 0xffffffff ;  /* 0xffffffff000e7882 */ /* 0x000fc60000000000 */
[----:B------:R-:W-:Y:S05]  /*4c10*/  BRA.DIV UR14, `(.L_x_20407) ;  /* 0x000000260ecc7947 */ /* 0x000fea000b800000 */
[----:B0-----:R0:W1:Y:S02]  /*4c20*/  SHFL.IDX PT, R28, R35, R11, R26 ;  /* 0x0000000b231c7389 */ /* 0x00106400000e001a */
.L_x_20548:
[----:B-1----:R-:W-:-:S07]  /*4c30*/  IMAD R34, R45, R28, R34 ;  /* 0x0000001c2d227224 */ /* 0x002fce00078e0222 */
.L_x_20406:
[----:B------:R-:W-:-:S13]  /*4c40*/  ISETP.GE.AND P0, PT, R36, 0x7, PT ;  /* 0x000000072400780c */ /* 0x000fda0003f06270 */
[----:B------:R-:W-:Y:S05]  /*4c50*/  @!P0 BRA `(.L_x_20408) ;  /* 0x0000000000108947 */ /* 0x000fea0003800000 */
[----:B------:R-:W-:-:S03]  /*4c60*/  UMOV UR14, 0xffffffff ;  /* 0xffffffff000e7882 */ /* 0x000fc60000000000 */
[----:B------:R-:W-:Y:S05]  /*4c70*/  BRA.DIV UR14, `(.L_x_20409) ;  /* 0x000000260ed47947 */ /* 0x000fea000b800000 */
[----:B0-----:R0:W1:Y:S02]  /*4c80*/  SHFL.IDX PT, R28, R35, R12, R26 ;  /* 0x0000000c231c7389 */ /* 0x00106400000e001a */
.L_x_20551:
[----:B-1----:R-:W-:-:S07]  /*4c90*/  IMAD R34, R46, R28, R34 ;  /* 0x0000001c2e227224 */ /* 0x002fce00078e0222 */
.L_x_20408:
[----:B------:R-:W-:-:S13]  /*4ca0*/  ISETP.GE.AND P0, PT, R36, 0x8, PT ;  /* 0x000000082400780c */ /* 0x000fda0003f06270 */
[----:B------:R-:W-:Y:S05]  /*4cb0*/  @!P0 BRA `(.L_x_20410) ;  /* 0x0000000000108947 */ /* 0x000fea0003800000 */
[----:B------:R-:W-:-:S03]  /*4cc0*/  UMOV UR14, 0xffffffff ;  /* 0xffffffff000e7882 */ /* 0x000fc60000000000 */
[----:B------:R-:W-:Y:S05]  /*4cd0*/  BRA.DIV UR14, `(.L_x_20411) ;  /* 0x000000260edc7947 */ /* 0x000fea000b800000 */
[----:B0-----:R0:W1:Y:S02]  /*4ce0*/  SHFL.IDX PT, R28, R35, R13, R26 ;  /* 0x0000000d231c7389 */ /* 0x00106400000e001a */
.L_x_20554:
[----:B-1----:R-:W-:-:S07]  /*4cf0*/  IMAD R34, R47, R28, R34 ;  /* 0x0000001c2f227224 */ /* 0x002fce00078e0222 */
.L_x_20410:
[----:B------:R-:W-:-:S13]  /*4d00*/  ISETP.GE.AND P0, PT, R36, 0x9, PT ;  /* 0x000000092400780c */ /* 0x000fda0003f06270 */
[----:B------:R-:W-:Y:S05]  /*4d10*/  @!P0 BRA `(.L_x_20412) ;  /* 0x0000000000108947 */ /* 0x000fea0003800000 */
[----:B------:R-:W-:-:S03]  /*4d20*/  UMOV UR14, 0xffffffff ;  /* 0xffffffff000e7882 */ /* 0x000fc60000000000 */
[----:B------:R-:W-:Y:S05]  /*4d30*/  BRA.DIV UR14, `(.L_x_20413) ;  /* 0x000000260ee47947 */ /* 0x000fea000b800000 */
[----:B0-----:R0:W1:Y:S02]  /*4d40*/  SHFL.IDX PT, R28, R35, R14, R26 ;  /* 0x0000000e231c7389 */ /* 0x00106400000e001a */
.L_x_20557:
[----:B-1----:R-:W-:-:S07]  /*4d50*/  IMAD R34, R48, R28, R34 ;  /* 0x0000001c30227224 */ /* 0x002fce00078e0222 */
.L_x_20412:
[----:B------:R-:W-:-:S13]  /*4d60*/  ISETP.GE.AND P0, PT, R36, 0xa, PT ;  /* 0x0000000a2400780c */ /* 0x000fda0003f06270 */
[----:B------:R-:W-:Y:S05]  /*4d70*/  @!P0 BRA `(.L_x_20414) ;  /* 0x0000000000108947 */ /* 0x000fea0003800000 */
[----:B------:R-:W-:-:S03]  /*4d80*/  UMOV UR14, 0xffffffff ;  /* 0xffffffff000e7882 */ /* 0x000fc60000000000 */
[----:B------:R-:W-:Y:S05]  /*4d90*/  BRA.DIV UR14, `(.L_x_20415) ;  /* 0x000000260eec7947 */ /* 0x000fea000b800000 */
[----:B0-----:R0:W1:Y:S02]  /*4da0*/  SHFL.IDX PT, R28, R35, R15, R26 ;  /* 0x0000000f231c7389 */ /* 0x00106400000e001a */
.L_x_20560:
[----:B-1----:R-:W-:-:S07]  /*4db0*/  IMAD R34, R49, R28, R34 ;  /* 0x0000001c31227224 */ /* 0x002fce00078e0222 */
.L_x_20414:
[----:B------:R-:W-:-:S13]  /*4dc0*/  ISETP.GE.AND P0, PT, R36, 0xb, PT ;  /* 0x0000000b2400780c */ /* 0x000fda0003f06270 */
[----:B------:R-:W-:Y:S05]  /*4dd0*/  @!P0 BRA `(.L_x_20416) ;  /* 0x0000000000108947 */ /* 0x000fea0003800000 */
[----:B------:R-:W-:-:S03]  /*4de0*/  UMOV UR14, 0xffffffff ;  /* 0xffffffff000e7882 */ /* 0x000fc60000000000 */
[----:B------:R-:W-:Y:S05]  /*4df0*/  BRA.DIV UR14, `(.L_x_20417) ;  /* 0x000000260ef47947 */ /* 0x000fea000b800000 */
[----:B0-----:R0:W1:Y:S02]  /*4e00*/  SHFL.IDX PT, R28, R35, R16, R26 ;  /* 0x00000010231c7389 */ /* 0x00106400000e001a */
.L_x_20563:
[----:B-1----:R-:W-:-:S07]  /*4e10*/  IMAD R34, R50, R28, R34 ;  /* 0x0000001c32227224 */ /* 0x002fce00078e0222 */
.L_x_20416:
[----:B------:R-:W-:-:S13]  /*4e20*/  ISETP.GE.AND P0, PT, R36, 0xc, PT ;  /* 0x0000000c2400780c */ /* 0x000fda0003f06270 */
[----:B------:R-:W-:Y:S05]  /*4e30*/  @!P0 BRA `(.L_x_20418) ;  /* 0x0000000000108947 */ /* 0x000fea0003800000 */
[----:B------:R-:W-:-:S03]  /*4e40*/  UMOV UR14, 0xffffffff ;  /* 0xffffffff000e7882 */ /* 0x000fc60000000000 */
[----:B------:R-:W-:Y:S05]  /*4e50*/  BRA.DIV UR14, `(.L_x_20419) ;  /* 0x000000260efc7947 */ /* 0x000fea000b800000 */
[----:B0-----:R0:W1:Y:S02]  /*4e60*/  SHFL.IDX PT, R28, R35, R17, R26 ;  /* 0x00000011231c7389 */ /* 0x00106400000e001a */
.L_x_20566:
[----:B-1----:R-:W-:-:S07]  /*4e70*/  IMAD R34, R51, R28, R34 ;  /* 0x0000001c33227224 */ /* 0x002fce00078e0222 */
.L_x_20418:
[----:B------:R-:W-:-:S13]  /*4e80*/  ISETP.GE.AND P0, PT, R36, 0xd, PT ;  /* 0x0000000d2400780c */ /* 0x000fda0003f06270 */
[----:B------:R-:W-:Y:S05]  /*4e90*/  @!P0 BRA `(.L_x_20420) ;  /* 0x0000000000108947 */ /* 0x000fea0003800000 */
[----:B------:R-:W-:-:S03]  /*4ea0*/  UMOV UR14, 0xffffffff ;  /* 0xffffffff000e7882 */ /* 0x000fc60000000000 */
[----:B------:R-:W-:Y:S05]  /*4eb0*/  BRA.DIV UR14, `(.L_x_20421) ;  /* 0x0000002a0e047947 */ /* 0x000fea000b800000 */
[----:B0-----:R0:W1:Y:S02]  /*4ec0*/  SHFL.IDX PT, R28, R35, R18, R26 ;  /* 0x00000012231c7389 */ /* 0x00106400000e001a */
.L_x_20569:
[----:B-1----:R-:W-:-:S07]  /*4ed0*/  IMAD R34, R52, R28, R34 ;  /* 0x0000001c34227224 */ /* 0x002fce00078e0222 */
.L_x_20420:
[----:B------:R-:W-:-:S13]  /*4ee0*/  ISETP.GE.AND P0, PT, R36, 0xe, PT ;  /* 0x0000000e2400780c */ /* 0x000fda0003f06270 */
[----:B------:R-:W-:Y:S05]  /*4ef0*/  @!P0 BRA `(.L_x_20422) ;  /* 0x0000000000108947 */ /* 0x000fea0003800000 */
[----:B------:R-:W-:-:S03]  /*4f00*/  UMOV UR14, 0xffffffff ;  /* 0xffffffff000e7882 */ /* 0x000fc60000000000 */
[----:B------:R-:W-:Y:S05]  /*4f10*/  BRA.DIV UR14, `(.L_x_20423) ;  /* 0x0000002a0e0c7947 */ /* 0x000fea000b800000 */
[----:B0-----:R0:W1:Y:S02]  /*4f20*/  SHFL.IDX PT, R28, R35, R19, R26 ;  /* 0x00000013231c7389 */ /* 0x00106400000e001a */
.L_x_20572:
[----:B-1----:R-:W-:-:S07]  /*4f30*/  IMAD R34, R53, R28, R34 ;  /* 0x0000001c35227224 */ /* 0x002fce00078e0222 */
.L_x_20422:
[----:B------:R-:W-:-:S13]  /*4f40*/  ISETP.GE.AND P0, PT, R36, 0xf, PT ;  /* 0x0000000f2400780c */ /* 0x000fda0003f06270 */
[----:B------:R-:W-:Y:S05]  /*4f50*/  @!P0 BRA `(.L_x_20424) ;  /* 0x0000000000108947 */ /* 0x000fea0003800000 */
[----:B------:R-:W-:-:S03]  /*4f60*/  UMOV UR14, 0xffffffff ;  /* 0xffffffff000e7882 */ /* 0x000fc60000000000 */
[----:B------:R-:W-:Y:S05]  /*4f70*/  BRA.DIV UR14, `(.L_x_20425) ;  /* 0x0000002a0e147947 */ /* 0x000fea000b800000 */
[----:B0-----:R0:W1:Y:S02]  /*4f80*/  SHFL.IDX PT, R28, R35, R20, R26 ;  /* 0x00000014231c7389 */ /* 0x00106400000e001a */
.L_x_20575:
[----:B-1----:R-:W-:-:S07]  /*4f90*/  IMAD R34, R54, R28, R34 ;  /* 0x0000001c36227224 */ /* 0x002fce00078e0222 */
.L_x_20424:
[----:B------:R-:W-:-:S13]  /*4fa0*/  ISETP.GE.AND P0, PT, R36, 0x10, PT ;  /* 0x000000102400780c */ /* 0x000fda0003f06270 */
[----:B------:R-:W-:Y:S05]  /*4fb0*/  @!P0 BRA `(.L_x_20426) ;  /* 0x0000000000108947 */ /* 0x000fea0003800000 */
[----:B------:R-:W-:-:S03]  /*4fc0*/  UMOV UR14, 0xffffffff ;  /* 0xffffffff000e7882 */ /* 0x000fc60000000000 */
[----:B------:R-:W-:Y:S05]  /*4fd0*/  BRA.DIV UR14, `(.L_x_20427) ;  /* 0x0000002a0e1c7947 */ /* 0x000fea000b800000 */
[----:B0-----:R0:W1:Y:S02]  /*4fe0*/  SHFL.IDX PT, R28, R35, R21, R26 ;  /* 0x00000015231c7389 */ /* 0x00106400000e001a */
.L_x_20578:
[----:B-1----:R-:W-:-:S07]  /*4ff0*/  IMAD R34, R37, R28, R34 ;  /* 0x0000001c25227224 */ /* 0x002fce00078e0222 */
.L_x_20426:
[----:B------:R-:W-:-:S07]  /*5000*/  MOV R28, UR25 ;  /* 0x00000019001c7c02 */ /* 0x000fce0008000f00 */
.L_x_20428:
        /* <DEDUP_REMOVED lines=32> */
.L_x_20395:
[----:B------:R-:W-:Y:S05]  /*5210*/  @!P5 BRA `(.L_x_20430) ;  /* 0xffffffe800ccd947 */ /* 0x000fea000383ffff */
.L_x_20271:
        /* <DEDUP_REMOVED lines=117> */
.L_x_20432:
[----:B------:R-:W-:Y:S05]  /*5970*/  BSYNC.RECONVERGENT B0 ;  /* 0x0000000000007941 */ /* 0x000fea0003800200 */
.L_x_20431:
        /* <DEDUP_REMOVED lines=12> */
.L_x_20434:
        /* <DEDUP_REMOVED lines=100> */
.L_x_20433:
[----:B------:R-:W1:Y:S02]  /*6080*/  LDCU UR13, c[0x0][0x374] ;  /* 0x00006e80ff0d77ac */ /* 0x000e640008000800 */
[----:B-1----:R-:W-:Y:S02]  /*6090*/  UIADD3 UR10, UPT, UPT, UR13, UR10, URZ ;  /* 0x0000000a0d0a7290 */ /* 0x002fe4000fffe0ff */
[----:B------:R-:W-:-:S04]  /*60a0*/  USHF.L.U32 UR13, UR13, 0x1, URZ ;  /* 0x000000010d0d7899 */ /* 0x000fc800080006ff */
[----:B------:R-:W-:-:S09]  /*60b0*/  UISETP.GE.U32.AND UP0, UPT, UR10, UR13, UPT ;  /* 0x0000000d0a00728c */ /* 0x000fd2000bf06070 */
[----:B------:R-:W-:Y:S05]  /*60c0*/  BRA.U !UP0, `(.L_x_20435) ;  /* 0xffffffad08b87547 */ /* 0x000fea000b83ffff */
[----:B------:R-:W-:Y:S05]  /*60d0*/  EXIT ;  /* 0x000000000000794d */ /* 0x000fea0003800000 */
.L_x_20293:
[----:B------:R-:W-:Y:S01]  /*60e0*/  BSSY B2, `(.L_x_20436) ;  /* 0x0000006000027945 */ /* 0x000fe20003800000 */
[----:B------:R-:W-:Y:S02]  /*60f0*/  IMAD.MOV.U32 R29, RZ, RZ, R25 ;  /* 0x000000ffff1d7224 */ /* 0x000fe400078e0019 */
[----:B------:R-:W-:-:S07]  /*6100*/  IMAD.MOV.U32 R28, RZ, RZ, -0x1 ;  /* 0xffffffffff1c7424 */ /* 0x000fce00078e00ff */
[----:B01-3--:R-:W-:Y:S05]  /*6110*/  WARPSYNC.COLLECTIVE R28, `(.L_x_20437) ;  /* 0x000000001c087348 */ /* 0x00bfea0003c00000 */
[----:B0-----:R0:W2:Y:S02]  /*6120*/  SHFL.IDX P0, R28, R35, R29, R26 ;  /* 0x0000001d231c7389 */ /* 0x0010a4000000001a */
[----:B0123--:R-:W-:Y:S05]  /*6130*/  ENDCOLLECTIVE ;  /* 0x000000000000791b */ /* 0x00ffea0003800000 */
.L_x_20437:
[----:B------:R-:W-:Y:S05]  /*6140*/  BSYNC B2 ;  /* 0x0000000000027941 */ /* 0x000fea0003800000 */
.L_x_20436:
[----:B------:R-:W-:Y:S05]  /*6150*/  BRA `(.L_x_20438) ;  /* 0xffffffc0009c7947 */ /* 0x000fea000383ffff */
.L_x_20295:
[----:B------:R-:W-:Y:S01]  /*6160*/  BSSY B2, `(.L_x_20439) ;  /* 0x0000006000027945 */ /* 0x000fe20003800000 */
[----:B------:R-:W-:Y:S01]  /*6170*/  IMAD.MOV.U32 R29, RZ, RZ, R7 ;  /* 0x000000ffff1d7224 */ /* 0x000fe200078e0007 */
[----:B------:R-:W-:-:S07]  /*6180*/  MOV R28, 0xffffffff ;  /* 0xffffffff001c7802 */ /* 0x000fce0000000f00 */
[----:B01-3--:R-:W-:Y:S05]  /*6190*/  WARPSYNC.COLLECTIVE R28, `(.L_x_20440) ;  /* 0x000000001c087348 */ /* 0x00bfea0003c00000 */
[----:B0-----:R0:W2:Y:S02]  /*61a0*/  SHFL.IDX P0, R28, R35, R29, R26 ;  /* 0x0000001d231c7389 */ /* 0x0010a4000000001a */
[----:B0123--:R-:W-:Y:S05]  /*61b0*/  ENDCOLLECTIVE ;  /* 0x000000000000791b */ /* 0x00ffea0003800000 */
.L_x_20440:
[----:B------:R-:W-:Y:S05]  /*61c0*/  BSYNC B2 ;  /* 0x0000000000027941 */ /* 0x000fea0003800000 */
.L_x_20439:
[----:B------:R-:W-:Y:S05]  /*61d0*/  BRA `(.L_x_20441) ;  /* 0xffffffc000907947 */ /* 0x000fea000383ffff */
.L_x_20297:
[----:B------:R-:W-:Y:S01]  /*61e0*/  BSSY B2, `(.L_x_20442) ;  /* 0x0000006000027945 */ /* 0x000fe20003800000 */
[----:B------:R-:W-:Y:S02]  /*61f0*/  IMAD.MOV.U32 R29, RZ, RZ, R8 ;  /* 0x000000ffff1d7224 */ /* 0x000fe400078e0008 */
[----:B------:R-:W-:-:S07]  /*6200*/  IMAD.MOV.U32 R28, RZ, RZ, -0x1 ;  /* 0xffffffffff1c7424 */ /* 0x000fce00078e00ff */
[----:B01-3--:R-:W-:Y:S05]  /*6210*/  WARPSYNC.COLLECTIVE R28, `(.L_x_20443) ;  /* 0x000000001c087348 */ /* 0x00bfea0003c00000 */
[----:B0-----:R0:W2:Y:S02]  /*6220*/  SHFL.IDX P0, R28, R35, R29, R26 ;  /* 0x0000001d231c7389 */ /* 0x0010a4000000001a */
[----:B0123--:R-:W-:Y:S05]  /*6230*/  ENDCOLLECTIVE ;  /* 0x000000000000791b */ /* 0x00ffea0003800000 */
.L_x_20443:
[----:B------:R-:W-:Y:S05]  /*6240*/  BSYNC B2 ;  /* 0x0000000000027941 */ /* 0x000fea0003800000 */
.L_x_20442:
[----:B------:R-:W-:Y:S05]  /*6250*/  BRA `(.L_x_20444) ;  /* 0xffffffc000847947 */ /* 0x000fea000383ffff */
.L_x_20299:
[----:B------:R-:W-:Y:S01]  /*6260*/  BSSY B2, `(.L_x_20445) ;  /* 0x0000006000027945 */ /* 0x000fe20003800000 */
[----:B------:R-:W-:Y:S01]  /*6270*/  IMAD.MOV.U32 R29, RZ, RZ, R9 ;  /* 0x000000ffff1d7224 */ /* 0x000fe200078e0009 */
[----:B------:R-:W-:-:S07]  /*6280*/  MOV R28, 0xffffffff ;  /* 0xffffffff001c7802 */ /* 0x000fce0000000f00 */
[----:B01-3--:R-:W-:Y:S05]  /*6290*/  WARPSYNC.COLLECTIVE R28, `(.L_x_20446) ;  /* 0x000000001c087348 */ /* 0x00bfea0003c00000 */
[----:B0-----:R0:W2:Y:S02]  /*62a0*/  SHFL.IDX P0, R28, R35, R29, R26 ;  /* 0x0000001d231c7389 */ /* 0x0010a4000000001a */
[----:B0123--:R-:W-:Y:S05]  /*62b0*/  ENDCOLLECTIVE ;  /* 0x000000000000791b */ /* 0x00ffea0003800000 */
.L_x_20446:
[----:B------:R-:W-:Y:S05]  /*62c0*/  BSYNC B2 ;  /* 0x0000000000027941 */ /* 0x000fea0003800000 */
.L_x_20445:
[----:B------:R-:W-:Y:S05]  /*62d0*/  BRA `(.L_x_20447) ;  /* 0xffffffc000787947 */ /* 0x000fea000383ffff */
.L_x_20301:
[----:B------:R-:W-:Y:S01]  /*62e0*/  BSSY B2, `(.L_x_20448) ;  /* 0x0000006000027945 */ /* 0x000fe20003800000 */
[----:B------:R-:W-:Y:S02]  /*62f0*/  IMAD.MOV.U32 R29, RZ, RZ, R10 ;  /* 0x000000ffff1d7224 */ /* 0x000fe400078e000a */
[----:B------:R-:W-:-:S07]  /*6300*/  IMAD.MOV.U32 R28, RZ, RZ, -0x1 ;  /* 0xffffffffff1c7424 */ /* 0x000fce00078e00ff */
[----:B01-3--:R-:W-:Y:S05]  /*6310*/  WARPSYNC.COLLECTIVE R28, `(.L_x_20449) ;  /* 0x000000001c087348 */ /* 0x00bfea0003c00000 */
[----:B0-----:R0:W2:Y:S02]  /*6320*/  SHFL.IDX P0, R28, R35, R29, R26 ;  /* 0x0000001d231c7389 */ /* 0x0010a4000000001a */
[----:B0123--:R-:W-:Y:S05]  /*6330*/  ENDCOLLECTIVE ;  /* 0x000000000000791b */ /* 0x00ffea0003800000 */
.L_x_20449:
[----:B------:R-:W-:Y:S05]  /*6340*/  BSYNC B2 ;  /* 0x0000000000027941 */ /* 0x000fea0003800000 */
.L_x_20448:
[----:B------:R-:W-:Y:S05]  /*6350*/  BRA `(.L_x_20450) ;  /* 0xffffffc0006c7947 */ /* 0x000fea000383ffff */
.L_x_20303:
[----:B------:R-:W-:Y:S01]  /*6360*/  BSSY B2, `(.L_x_20451) ;  /* 0x0000006000027945 */ /* 0x000fe20003800000 */
[----:B------:R-:W-:Y:S01]  /*6370*/  IMAD.MOV.U32 R29, RZ, RZ, R11 ;  /* 0x000000ffff1d7224 */ /* 0x000fe200078e000b */
[----:B------:R-:W-:-:S07]  /*6380*/  MOV R28, 0xffffffff ;  /* 0xffffffff001c7802 */ /* 0x000fce0000000f00 */
[----:B01-3--:R-:W-:Y:S05]  /*6390*/  WARPSYNC.COLLECTIVE R28, `(.L_x_20452) ;  /* 0x000000001c087348 */ /* 0x00bfea0003c00000 */
[----:B0-----:R0:W2:Y:S02]  /*63a0*/  SHFL.IDX P0, R28, R35, R29, R26 ;  /* 0x0000001d231c7389 */ /* 0x0010a4000000001a */
[----:B0123--:R-:W-:Y:S05]  /*63b0*/  ENDCOLLECTIVE ;  /* 0x000000000000791b */ /* 0x00ffea0003800000 */
.L_x_20452:
[----:B------:R-:W-:Y:S05]  /*63c0*/  BSYNC B2 ;  /* 0x0000000000027941 */ /* 0x000fea0003800000 */
.L_x_20451:
[----:B------:R-:W-:Y:S05]  /*63d0*/  BRA `(.L_x_20453) ;  /* 0xffffffc000687947 */ /* 0x000fea000383ffff */
.L_x_20305:
[----:B------:R-:W-:Y:S01]  /*63e0*/  BSSY B2, `(.L_x_20454) ;  /* 0x0000006000027945 */ /* 0x000fe20003800000 */
[----:B------:R-:W-:Y:S02]  /*63f0*/  IMAD.MOV.U32 R29, RZ, RZ, R12 ;  /* 0x000000ffff1d7224 */ /* 0x000fe400078e000c */
[----:B------:R-:W-:-:S07]  /*6400*/  IMAD.MOV.U32 R28, RZ, RZ, -0x1 ;  /* 0xffffffffff1c7424 */ /* 0x000fce00078e00ff */
[----:B01-3--:R-:W-:Y:S05]  /*6410*/  WARPSYNC.COLLECTIVE R28, `(.L_x_20455) ;  /* 0x000000001c087348 */ /* 0x00bfea0003c00000 */
[----:B0-----:R0:W2:Y:S02]  /*6420*/  SHFL.IDX P0, R28, R35, R29, R26 ;  /* 0x0000001d231c7389 */ /* 0x0010a4000000001a */
[----:B0123--:R-:W-:Y:S05]  /*6430*/  ENDCOLLECTIVE ;  /* 0x000000000000791b */ /* 0x00ffea0003800000 */
.L_x_20455:
[----:B------:R-:W-:Y:S05]  /*6440*/  BSYNC B2 ;  /* 0x0000000000027941 */ /* 0x000fea0003800000 */
.L_x_20454:
[----:B------:R-:W-:Y:S05]  /*6450*/  BRA `(.L_x_20456) ;  /* 0xffffffc000607947 */ /* 0x000fea000383ffff */
.L_x_20307:
[----:B------:R-:W-:Y:S01]  /*6460*/  BSSY B2, `(.L_x_20457) ;  /* 0x0000006000027945 */ /* 0x000fe20003800000 */
[----:B------:R-:W-:Y:S01]  /*6470*/  IMAD.MOV.U32 R29, RZ, RZ, R13 ;  /* 0x000000ffff1d7224 */ /* 0x000fe200078e000d */
[----:B------:R-:W-:-:S07]  /*6480*/  MOV R28, 0xffffffff ;  /* 0xffffffff001c7802 */ /* 0x000fce0000000f00 */
[----:B01-3--:R-:W-:Y:S05]  /*6490*/  WARPSYNC.COLLECTIVE R28, `(.L_x_20458) ;  /* 0x000000001c087348 */ /* 0x00bfea0003c00000 */
[----:B0-----:R0:W2:Y:S02]  /*64a0*/  SHFL.IDX P0, R28, R35, R29, R26 ;  /* 0x0000001d231c7389 */ /* 0x0010a4000000001a */
[----:B0123--:R-:W-:Y:S05]  /*64b0*/  ENDCOLLECTIVE ;  /* 0x000000000000791b */ /* 0x00ffea0003800000 */
.L_x_20458:
[----:B------:R-:W-:Y:S05]  /*64c0*/  BSYNC B2 ;  /* 0x0000000000027941 */ /* 0x000fea0003800000 */
.L_x_20457:
[----:B------:R-:W-:Y:S05]  /*64d0*/  BRA `(.L_x_20459) ;  /* 0xffffffc000587947 */ /* 0x000fea000383ffff */
.L_x_20309:
[----:B------:R-:W-:Y:S01]  /*64e0*/  BSSY B2, `(.L_x_20460) ;  /* 0x0000006000027945 */ /* 0x000fe20003800000 */
[----:B------:R-:W-:Y:S02]  /*64f0*/  IMAD.MOV.U32 R29, RZ, RZ, R14 ;  /* 0x000000ffff1d7224 */ /* 0x000fe400078e000e */
[----:B------:R-:W-:-:S07]  /*6500*/  IMAD.MOV.U32 R28, RZ, RZ, -0x1 ;  /* 0xffffffffff1c7424 */ /* 0x000fce00078e00ff */
[----:B01-3--:R-:W-:Y:S05]  /*6510*/  WARPSYNC.COLLECTIVE R28, `(.L_x_20461) ;  /* 0x000000001c087348 */ /* 0x00bfea0003c00000 */
[----:B0-----:R0:W2:Y:S02]  /*6520*/  SHFL.IDX P0, R28, R35, R29, R26 ;  /* 0x0000001d231c7389 */ /* 0x0010a4000000001a */
[----:B0123--:R-:W-:Y:S05]  /*6530*/  ENDCOLLECTIVE ;  /* 0x000000000000791b */ /* 0x00ffea0003800000 */
.L_x_20461:
[----:B------:R-:W-:Y:S05]  /*6540*/  BSYNC B2 ;  /* 0x0000000000027941 */ /* 0x000fea0003800000 */
.L_x_20460:
[----:B------:R-:W-:Y:S05]  /*6550*/  BRA `(.L_x_20462) ;  /* 0xffffffc000507947 */ /* 0x000fea000383ffff */
.L_x_20311:
[----:B------:R-:W-:Y:S01]  /*6560*/  BSSY B2, `(.L_x_20463) ;  /* 0x0000006000027945 */ /* 0x000fe20003800000 */
[----:B------:R-:W-:Y:S01]  /*6570*/  IMAD.MOV.U32 R29, RZ, RZ, R15 ;  /* 0x000000ffff1d7224 */ /* 0x000fe200078e000f */
[----:B------:R-:W-:-:S07]  /*6580*/  MOV R28, 0xffffffff ;  /* 0xffffffff001c7802 */ /* 0x000fce0000000f00 */
[----:B01-3--:R-:W-:Y:S05]  /*6590*/  WARPSYNC.COLLECTIVE R28, `(.L_x_20464) ;  /* 0x000000001c087348 */ /* 0x00bfea0003c00000 */
[----:B0-----:R0:W2:Y:S02]  /*65a0*/  SHFL.IDX P0, R28, R35, R29, R26 ;  /* 0x0000001d231c7389 */ /* 0x0010a4000000001a */
[----:B0123--:R-:W-:Y:S05]  /*65b0*/  ENDCOLLECTIVE ;  /* 0x000000000000791b */ /* 0x00ffea0003800000 */
.L_x_20464:
[----:B------:R-:W-:Y:S05]  /*65c0*/  BSYNC B2 ;  /* 0x0000000000027941 */ /* 0x000fea0003800000 */
.L_x_20463:
[----:B------:R-:W-:Y:S05]  /*65d0*/  BRA `(.L_x_20465) ;  /* 0xffffffc000487947 */ /* 0x000fea000383ffff */
.L_x_20313:
[----:B------:R-:W-:Y:S01]  /*65e0*/  BSSY B2, `(.L_x_20466) ;  /* 0x0000006000027945 */ /* 0x000fe20003800000 */
[----:B------:R-:W-:Y:S02]  /*65f0*/  IMAD.MOV.U32 R29, RZ, RZ, R16 ;  /* 0x000000ffff1d7224 */ /* 0x000fe400078e0010 */
[----:B------:R-:W-:-:S07]  /*6600*/  IMAD.MOV.U32 R28, RZ, RZ, -0x1 ;  /* 0xffffffffff1c7424 */ /* 0x000fce00078e00ff */
[----:B01-3--:R-:W-:Y:S05]  /*6610*/  WARPSYNC.COLLECTIVE R28, `(.L_x_20467) ;  /* 0x000000001c087348 */ /* 0x00bfea0003c00000 */
[----:B0-----:R0:W2:Y:S02]  /*6620*/  SHFL.IDX P0, R28, R35, R29, R26 ;  /* 0x0000001d231c7389 */ /* 0x0010a4000000001a */
[----:B0123--:R-:W-:Y:S05]  /*6630*/  ENDCOLLECTIVE ;  /* 0x000000000000791b */ /* 0x00ffea0003800000 */
.L_x_20467:
[----:B------:R-:W-:Y:S05]  /*6640*/  BSYNC B2 ;  /* 0x0000000000027941 */ /* 0x000fea0003800000 */
.L_x_20466:
[----:B------:R-:W-:Y:S05]  /*6650*/  BRA `(.L_x_20468) ;  /* 0xffffffc000407947 */ /* 0x000fea000383ffff */
.L_x_20315:
[----:B------:R-:W-:Y:S01]  /*6660*/  BSSY B2, `(.L_x_20469) ;  /* 0x0000006000027945 */ /* 0x000fe20003800000 */
[----:B------:R-:W-:Y:S01]  /*6670*/  IMAD.MOV.U32 R29, RZ, RZ, R17 ;  /* 0x000000ffff1d7224 */ /* 0x000fe200078e0011 */
[----:B------:R-:W-:-:S07]  /*6680*/  MOV R28, 0xffffffff ;  /* 0xffffffff001c7802 */ /* 0x000fce0000000f00 */
[----:B01-3--:R-:W-:Y:S05]  /*6690*/  WARPSYNC.COLLECTIVE R28, `(.L_x_20470) ;  /* 0x000000001c087348 */ /* 0x00bfea0003c00000 */
[----:B0-----:R0:W2:Y:S02]  /*66a0*/  SHFL.IDX P0, R28, R35, R29, R26 ;  /* 0x0000001d231c7389 */ /* 0x0010a4000000001a */
[----:B0123--:R-:W-:Y:S05]  /*66b0*/  ENDCOLLECTIVE ;  /* 0x000000000000791b */ /* 0x00ffea0003800000 */
.L_x_20470:
[----:B------:R-:W-:Y:S05]  /*66c0*/  BSYNC B2 ;  /* 0x0000000000027941 */ /* 0x000fea0003800000 */
.L_x_20469:
[----:B------:R-:W-:Y:S05]  /*66d0*/  BRA `(.L_x_20471) ;  /* 0xffffffc000387947 */ /* 0x000fea000383ffff */
.L_x_20317:
[----:B------:R-:W-:Y:S01]  /*66e0*/  BSSY B2, `(.L_x_20472) ;  /* 0x0000006000027945 */ /* 0x000fe20003800000 */
[----:B------:R-:W-:Y:S02]  /*66f0*/  IMAD.MOV.U32 R29, RZ, RZ, R18 ;  /* 0x000000ffff1d7224 */ /* 0x000fe400078e0012 */
[----:B------:R-:W-:-:S07]  /*6700*/  IMAD.MOV.U32 R28, RZ, RZ, -0x1 ;  /* 0xffffffffff1c7424 */ /* 0x000fce00078e00ff */
[----:B01-3--:R-:W-:Y:S05]  /*6710*/  WARPSYNC.COLLECTIVE R28, `(.L_x_20473) ;  /* 0x000000001c087348 */ /* 0x00bfea0003c00000 */
[----:B0-----:R0:W2:Y:S02]  /*6720*/  SHFL.IDX P0, R28, R35, R29, R26 ;  /* 0x0000001d231c7389 */ /* 0x0010a4000000001a */
[----:B0123--:R-:W-:Y:S05]  /*6730*/  ENDCOLLECTIVE ;  /* 0x000000000000791b */ /* 0x00ffea0003800000 */
.L_x_20473:
[----:B------:R-:W-:Y:S05]  /*6740*/  BSYNC B2 ;  /* 0x0000000000027941 */ /* 0x000fea0003800000 */
.L_x_20472:
[----:B------:R-:W-:Y:S05]  /*6750*/  BRA `(.L_x_20474) ;  /* 0xffffffc000307947 */ /* 0x000fea000383ffff */
.L_x_20319:
[----:B------:R-:W-:Y:S01]  /*6760*/  BSSY B2, `(.L_x_20475) ;  /* 0x0000006000027945 */ /* 0x000fe20003800000 */
[----:B------:R-:W-:Y:S01]  /*6770*/  IMAD.MOV.U32 R29, RZ, RZ, R19 ;  /* 0x000000ffff1d7224 */ /* 0x000fe200078e0013 */
[----:B------:R-:W-:-:S07]  /*6780*/  MOV R28, 0xffffffff ;  /* 0xffffffff001c7802 */ /* 0x000fce0000000f00 */
[----:B01-3--:R-:W-:Y:S05]  /*6790*/  WARPSYNC.COLLECTIVE R28, `(.L_x_20476) ;  /* 0x000000001c087348 */ /* 0x00bfea0003c00000 */
[----:B0-----:R0:W2:Y:S02]  /*67a0*/  SHFL.IDX P0, R28, R35, R29, R26 ;  /* 0x0000001d231c7389 */ /* 0x0010a4000000001a */
[----:B0123--:R-:W-:Y:S05]  /*67b0*/  ENDCOLLECTIVE ;  /* 0x000000000000791b */ /* 0x00ffea0003800000 */
.L_x_20476:
[----:B------:R-:W-:Y:S05]  /*67c0*/  BSYNC B2 ;  /* 0x0000000000027941 */ /* 0x000fea0003800000 */
.L_x_20475:
[----:B------:R-:W-:Y:S05]  /*67d0*/  BRA `(.L_x_20477) ;  /* 0xffffffc000287947 */ /* 0x000fea000383ffff */
.L_x_20321:
[----:B------:R-:W-:Y:S01]  /*67e0*/  BSSY B2, `(.L_x_20478) ;  /* 0x0000006000027945 */ /* 0x000fe20003800000 */
[----:B------:R-:W-:Y:S02]  /*67f0*/  IMAD.MOV.U32 R29, RZ, RZ, R20 ;  /* 0x000000ffff1d7224 */ /* 0x000fe400078e0014 */
[----:B------:R-:W-:-:S07]  /*6800*/  IMAD.MOV.U32 R28, RZ, RZ, -0x1 ;  /* 0xffffffffff1c7424 */ /* 0x000fce00078e00ff */
[----:B01-3--:R-:W-:Y:S05]  /*6810*/  WARPSYNC.COLLECTIVE R28, `(.L_x_20479) ;  /* 0x000000001c087348 */ /* 0x00bfea0003c00000 */
[----:B0-----:R0:W2:Y:S02]  /*6820*/  SHFL.IDX P0, R28, R35, R29, R26 ;  /* 0x0000001d231c7389 */ /* 0x0010a4000000001a */
[----:B0123--:R-:W-:Y:S05]  /*6830*/  ENDCOLLECTIVE ;  /* 0x000000000000791b */ /* 0x00ffea0003800000 */
.L_x_20479:
[----:B------:R-:W-:Y:S05]  /*6840*/  BSYNC B2 ;  /* 0x0000000000027941 */ /* 0x000fea0003800000 */
.L_x_20478:
[----:B------:R-:W-:Y:S05]  /*6850*/  BRA `(.L_x_20480) ;  /* 0xffffffc000207947 */ /* 0x000fea000383ffff */
.L_x_20323:
[----:B------:R-:W-:Y:S01]  /*6860*/  BSSY B2, `(.L_x_20481) ;  /* 0x0000006000027945 */ /* 0x000fe20003800000 */
[----:B------:R-:W-:Y:S01]  /*6870*/  IMAD.MOV.U32 R29, RZ, RZ, R21 ;  /* 0x000000ffff1d7224 */ /* 0x000fe200078e0015 */
[----:B------:R-:W-:-:S07]  /*6880*/  MOV R28, 0xffffffff ;  /* 0xffffffff001c7802 */ /* 0x000fce0000000f00 */
[----:B01-3--:R-:W-:Y:S05]  /*6890*/  WARPSYNC.COLLECTIVE R28, `(.L_x_20482) ;  /* 0x000000001c087348 */ /* 0x00bfea0003c00000 */
[----:B0-----:R0:W2:Y:S02]  /*68a0*/  SHFL.IDX P0, R28, R35, R29, R26 ;  /* 0x0000001d231c7389 */ /* 0x0010a4000000001a */
[----:B0123--:R-:W-:Y:S05]  /*68b0*/  ENDCOLLECTIVE ;  /* 0x000000000000791b */ /* 0x00ffea0003800000 */
.L_x_20482:
[----:B------:R-:W-:Y:S05]  /*68c0*/  BSYNC B2 ;  /* 0x0000000000027941 */ /* 0x000fea0003800000 */
.L_x_20481:
[----:B------:R-:W-:Y:S05]  /*68d0*/  BRA `(.L_x_20483) ;  /* 0xffffffc000187947 */ /* 0x000fea000383ffff */
.L_x_20346:
[----:B------:R-:W-:Y:S01]  /*68e0*/  BSSY B1, `(.L_x_20484) ;  /* 0x0000006000017945 */ /* 0x000fe20003800000 */
[----:B------:R-:W-:Y:S02]  /*68f0*/  IMAD.MOV.U32 R29, RZ, RZ, R25 ;  /* 0x000000ffff1d7224 */ /* 0x000fe400078e0019 */
[----:B------:R-:W-:-:S07]  /*6900*/  IMAD.MOV.U32 R28, RZ, RZ, -0x1 ;  /* 0xffffffffff1c7424 */ /* 0x000fce00078e00ff */
[----:B01-3--:R-:W-:Y:S05]  /*6910*/  WARPSYNC.COLLECTIVE R28, `(.L_x_20485) ;  /* 0x000000001c087348 */ /* 0x00bfea0003c00000 */
[----:B0-----:R0:W2:Y:S02]  /*6920*/  SHFL.IDX P0, R28, R35, R29, R26 ;  /* 0x0000001d231c7389 */ /* 0x0010a4000000001a */
[----:B0123--:R-:W-:Y:S05]  /*6930*/  ENDCOLLECTIVE ;  /* 0x000000000000791b */ /* 0x00ffea0003800000 */
.L_x_20485:
[----:B------:R-:W-:Y:S05]  /*6940*/  BSYNC B1 ;  /* 0x0000000000017941 */ /* 0x000fea0003800000 */
.L_x_20484:
[----:B------:R-:W-:Y:S05]  /*6950*/  BRA `(.L_x_20486) ;  /* 0xffffffcc00747947 */ /* 0x000fea000383ffff */
.L_x_20348:
[----:B------:R-:W-:Y:S01]  /*6960*/  BSSY B1, `(.L_x_20487) ;  /* 0x0000006000017945 */ /* 0x000fe20003800000 */
[----:B------:R-:W-:Y:S01]  /*6970*/  IMAD.MOV.U32 R29, RZ, RZ, R7 ;  /* 0x000000ffff1d7224 */ /* 0x000fe200078e0007 */
[----:B------:R-:W-:-:S07]  /*6980*/  MOV R28, 0xffffffff ;  /* 0xffffffff001c7802 */ /* 0x000fce0000000f00 */
[----:B01-3--:R-:W-:Y:S05]  /*6990*/  WARPSYNC.COLLECTIVE R28, `(.L_x_20488) ;  /* 0x000000001c087348 */ /* 0x00bfea0003c00000 */
[----:B0-----:R0:W2:Y:S02]  /*69a0*/  SHFL.IDX P0, R28, R35, R29, R26 ;  /* 0x0000001d231c7389 */ /* 0x0010a4000000001a */
[----:B0123--:R-:W-:Y:S05]  /*69b0*/  ENDCOLLECTIVE ;  /* 0x000000000000791b */ /* 0x00ffea0003800000 */
.L_x_20488:
[----:B------:R-:W-:Y:S05]  /*69c0*/  BSYNC B1 ;  /* 0x0000000000017941 */ /* 0x000fea0003800000 */
.L_x_20487:
[----:B------:R-:W-:Y:S05]  /*69d0*/  BRA `(.L_x_20489) ;  /* 0xffffffcc00687947 */ /* 0x000fea000383ffff */
.L_x_20350:
[----:B------:R-:W-:Y:S01]  /*69e0*/  BSSY B1, `(.L_x_20490) ;  /* 0x0000006000017945 */ /* 0x000fe20003800000 */
[----:B------:R-:W-:Y:S02]  /*69f0*/  IMAD.MOV.U32 R29, RZ, RZ, R8 ;  /* 0x000000ffff1d7224 */ /* 0x000fe400078e0008 */
[----:B------:R-:W-:-:S07]  /*6a00*/  IMAD.MOV.U32 R28, RZ, RZ, -0x1 ;  /* 0xffffffffff1c7424 */ /* 0x000fce00078e00ff */
[----:B01-3--:R-:W-:Y:S05]  /*6a10*/  WARPSYNC.COLLECTIVE R28, `(.L_x_20491) ;  /* 0x000000001c087348 */ /* 0x00bfea0003c00000 */
[----:B0-----:R0:W2:Y:S02]  /*6a20*/  SHFL.IDX P0, R28, R35, R29, R26 ;  /* 0x0000001d231c7389 */ /* 0x0010a4000000001a */
[----:B0123--:R-:W-:Y:S05]  /*6a30*/  ENDCOLLECTIVE ;  /* 0x000000000000791b */ /* 0x00ffea0003800000 */
.L_x_20491:
[----:B------:R-:W-:Y:S05]  /*6a40*/  BSYNC B1 ;  /* 0x0000000000017941 */ /* 0x000fea0003800000 */
.L_x_20490:
[----:B------:R-:W-:Y:S05]  /*6a50*/  BRA `(.L_x_20492) ;  /* 0xffffffcc005c7947 */ /* 0x000fea000383ffff */
.L_x_20352:
[----:B------:R-:W-:Y:S01]  /*6a60*/  BSSY B1, `(.L_x_20493) ;  /* 0x0000006000017945 */ /* 0x000fe20003800000 */
[----:B------:R-:W-:Y:S01]  /*6a70*/  IMAD.MOV.U32 R29, RZ, RZ, R9 ;  /* 0x000000ffff1d7224 */ /* 0x000fe200078e0009 */
[----:B------:R-:W-:-:S07]  /*6a80*/  MOV R28, 0xffffffff ;  /* 0xffffffff001c7802 */ /* 0x000fce0000000f00 */
[----:B01-3--:R-:W-:Y:S05]  /*6a90*/  WARPSYNC.COLLECTIVE R28, `(.L_x_20494) ;  /* 0x000000001c087348 */ /* 0x00bfea0003c00000 */
[----:B0-----:R0:W2:Y:S02]  /*6aa0*/  SHFL.IDX P0, R28, R35, R29, R26 ;  /* 0x0000001d231c7389 */ /* 0x0010a4000000001a */
[----:B0123--:R-:W-:Y:S05]  /*6ab0*/  ENDCOLLECTIVE ;  /* 0x000000000000791b */ /* 0x00ffea0003800000 */
.L_x_20494:
[----:B------:R-:W-:Y:S05]  /*6ac0*/  BSYNC B1 ;  /* 0x0000000000017941 */ /* 0x000fea0003800000 */
.L_x_20493:
[----:B------:R-:W-:Y:S05]  /*6ad0*/  BRA `(.L_x_20495) ;  /* 0xffffffcc00507947 */ /* 0x000fea000383ffff */
.L_x_20354:
[----:B------:R-:W-:Y:S01]  /*6ae0*/  BSSY B1, `(.L_x_20496) ;  /* 0x0000006000017945 */ /* 0x000fe20003800000 */
[----:B------:R-:W-:Y:S02]  /*6af0*/  IMAD.MOV.U32 R29, RZ, RZ, R10 ;  /* 0x000000ffff1d7224 */ /* 0x000fe400078e000a */
[----:B------:R-:W-:-:S07]  /*6b00*/  IMAD.MOV.U32 R28, RZ, RZ, -0x1 ;  /* 0xffffffffff1c7424 */ /* 0x000fce00078e00ff */
[----:B01-3--:R-:W-:Y:S05]  /*6b10*/  WARPSYNC.COLLECTIVE R28, `(.L_x_20497) ;  /* 0x000000001c087348 */ /* 0x00bfea0003c00000 */
[----:B0-----:R0:W2:Y:S02]  /*6b20*/  SHFL.IDX P0, R28, R35, R29, R26 ;  /* 0x0000001d231c7389 */ /* 0x0010a4000000001a */
[----:B0123--:R-:W-:Y:S05]  /*6b30*/  ENDCOLLECTIVE ;  /* 0x000000000000791b */ /* 0x00ffea0003800000 */
.L_x_20497:
[----:B------:R-:W-:Y:S05]  /*6b40*/  BSYNC B1 ;  /* 0x0000000000017941 */ /* 0x000fea0003800000 */
.L_x_20496:
[----:B------:R-:W-:Y:S05]  /*6b50*/  BRA `(.L_x_20498) ;  /* 0xffffffcc00447947 */ /* 0x000fea000383ffff */
.L_x_20356:
[----:B------:R-:W-:Y:S01]  /*6b60*/  BSSY B1, `(.L_x_20499) ;  /* 0x0000006000017945 */ /* 0x000fe20003800000 */
[----:B------:R-:W-:Y:S01]  /*6b70*/  IMAD.MOV.U32 R29, RZ, RZ, R11 ;  /* 0x000000ffff1d7224 */ /* 0x000fe200078e000b */
[----:B------:R-:W-:-:S07]  /*6b80*/  MOV R28, 0xffffffff ;  /* 0xffffffff001c7802 */ /* 0x000fce0000000f00 */
[----:B01-3--:R-:W-:Y:S05]  /*6b90*/  WARPSYNC.COLLECTIVE R28, `(.L_x_20500) ;  /* 0x000000001c087348 */ /* 0x00bfea0003c00000 */
[----:B0-----:R0:W2:Y:S02]  /*6ba0*/  SHFL.IDX P0, R28, R35, R29, R26 ;  /* 0x0000001d231c7389 */ /* 0x0010a4000000001a */
[----:B0123--:R-:W-:Y:S05]  /*6bb0*/  ENDCOLLECTIVE ;  /* 0x000000000000791b */ /* 0x00ffea0003800000 */
.L_x_20500:
[----:B------:R-:W-:Y:S05]  /*6bc0*/  BSYNC B1 ;  /* 0x0000000000017941 */ /* 0x000fea0003800000 */
.L_x_20499:
[----:B------:R-:W-:Y:S05]  /*6bd0*/  BRA `(.L_x_20501) ;  /* 0xffffffcc00407947 */ /* 0x000fea000383ffff */
.L_x_20358:
[----:B------:R-:W-:Y:S01]  /*6be0*/  BSSY B1, `(.L_x_20502) ;  /* 0x0000006000017945 */ /* 0x000fe20003800000 */
[----:B------:R-:W-:Y:S02]  /*6bf0*/  IMAD.MOV.U32 R29, RZ, RZ, R12 ;  /* 0x000000ffff1d7224 */ /* 0x000fe400078e000c */
[----:B------:R-:W-:-:S07]  /*6c00*/  IMAD.MOV.U32 R28, RZ, RZ, -0x1 ;  /* 0xffffffffff1c7424 */ /* 0x000fce00078e00ff */
[----:B01-3--:R-:W-:Y:S05]  /*6c10*/  WARPSYNC.COLLECTIVE R28, `(.L_x_20503) ;  /* 0x000000001c087348 */ /* 0x00bfea0003c00000 */
[----:B0-----:R0:W2:Y:S02]  /*6c20*/  SHFL.IDX P0, R28, R35, R29, R26 ;  /* 0x0000001d231c7389 */ /* 0x0010a4000000001a */
[----:B0123--:R-:W-:Y:S05]  /*6c30*/  ENDCOLLECTIVE ;  /* 0x000000000000791b */ /* 0x00ffea0003800000 */
.L_x_20503:
[----:B------:R-:W-:Y:S05]  /*6c40*/  BSYNC B1 ;  /* 0x0000000000017941 */ /* 0x000fea0003800000 */
.L_x_20502:
[----:B------:R-:W-:Y:S05]  /*6c50*/  BRA `(.L_x_20504) ;  /* 0xffffffcc00387947 */ /* 0x000fea000383ffff */
.L_x_20360:
[----:B------:R-:W-:Y:S01]  /*6c60*/  BSSY B1, `(.L_x_20505) ;  /* 0x0000006000017945 */ /* 0x000fe20003800000 */
[----:B------:R-:W-:Y:S01]  /*6c70*/  IMAD.MOV.U32 R29, RZ, RZ, R13 ;  /* 0x000000ffff1d7224 */ /* 0x000fe200078e000d */
[----:B------:R-:W-:-:S07]  /*6c80*/  MOV R28, 0xffffffff ;  /* 0xffffffff001c7802 */ /* 0x000fce0000000f00 */
[----:B01-3--:R-:W-:Y:S05]  /*6c90*/  WARPSYNC.COLLECTIVE R28, `(.L_x_20506) ;  /* 0x000000001c087348 */ /* 0x00bfea0003c00000 */
[----:B0-----:R0:W2:Y:S02]  /*6ca0*/  SHFL.IDX P0, R28, R35, R29, R26 ;  /* 0x0000001d231c7389 */ /* 0x0010a4000000001a */
[----:B0123--:R-:W-:Y:S05]  /*6cb0*/  ENDCOLLECTIVE ;  /* 0x000000000000791b */ /* 0x00ffea0003800000 */
.L_x_20506:
[----:B------:R-:W-:Y:S05]  /*6cc0*/  BSYNC B1 ;  /* 0x0000000000017941 */ /* 0x000fea0003800000 */
.L_x_20505:
[----:B------:R-:W-:Y:S05]  /*6cd0*/  BRA `(.L_x_20507) ;  /* 0xffffffcc00307947 */ /* 0x000fea000383ffff */
.L_x_20362:
[----:B------:R-:W-:Y:S01]  /*6ce0*/  BSSY B1, `(.L_x_20508) ;  /* 0x0000006000017945 */ /* 0x000fe20003800000 */
[----:B------:R-:W-:Y:S02]  /*6cf0*/  IMAD.MOV.U32 R29, RZ, RZ, R14 ;  /* 0x000000ffff1d7224 */ /* 0x000fe400078e000e */
[----:B------:R-:W-:-:S07]  /*6d00*/  IMAD.MOV.U32 R28, RZ, RZ, -0x1 ;  /* 0xffffffffff1c7424 */ /* 0x000fce00078e00ff */
[----:B01-3--:R-:W-:Y:S05]  /*6d10*/  WARPSYNC.COLLECTIVE R28, `(.L_x_20509) ;  /* 0x000000001c087348 */ /* 0x00bfea0003c00000 */
[----:B0-----:R0:W2:Y:S02]  /*6d20*/  SHFL.IDX P0, R28, R35, R29, R26 ;  /* 0x0000001d231c7389 */ /* 0x0010a4000000001a */
[----:B0123--:R-:W-:Y:S05]  /*6d30*/  ENDCOLLECTIVE ;  /* 0x000000000000791b */ /* 0x00ffea0003800000 */
.L_x_20509:
[----:B------:R-:W-:Y:S05]  /*6d40*/  BSYNC B1 ;  /* 0x0000000000017941 */ /* 0x000fea0003800000 */
.L_x_20508:
[----:B------:R-:W-:Y:S05]  /*6d50*/  BRA `(.L_x_20510) ;  /* 0xffffffcc00287947 */ /* 0x000fea000383ffff */
.L_x_20364:
[----:B------:R-:W-:Y:S01]  /*6d60*/  BSSY B1, `(.L_x_20511) ;  /* 0x0000006000017945 */ /* 0x000fe20003800000 */
[----:B------:R-:W-:Y:S01]  /*6d70*/  IMAD.MOV.U32 R29, RZ, RZ, R15 ;  /* 0x000000ffff1d7224 */ /* 0x000fe200078e000f */
[----:B------:R-:W-:-:S07]  /*6d80*/  MOV R28, 0xffffffff ;  /* 0xffffffff001c7802 */ /* 0x000fce0000000f00 */
[----:B01-3--:R-:W-:Y:S05]  /*6d90*/  WARPSYNC.COLLECTIVE R28, `(.L_x_20512) ;  /* 0x000000001c087348 */ /* 0x00bfea0003c00000 */
[----:B0-----:R0:W2:Y:S02]  /*6da0*/  SHFL.IDX P0, R28, R35, R29, R26 ;  /* 0x0000001d231c7389 */ /* 0x0010a4000000001a */
[----:B0123--:R-:W-:Y:S05]  /*6db0*/  ENDCOLLECTIVE ;  /* 0x000000000000791b */ /* 0x00ffea0003800000 */
.L_x_20512:
[----:B------:R-:W-:Y:S05]  /*6dc0*/  BSYNC B1 ;  /* 0x0000000000017941 */ /* 0x000fea0003800000 */
.L_x_20511:
[----:B------:R-:W-:Y:S05]  /*6dd0*/  BRA `(.L_x_20513) ;  /* 0xffffffcc00207947 */ /* 0x000fea000383ffff */
.L_x_20366:
[----:B------:R-:W-:Y:S01]  /*6de0*/  BSSY B1, `(.L_x_20514) ;  /* 0x0000006000017945 */ /* 0x000fe20003800000 */
[----:B------:R-:W-:Y:S02]  /*6df0*/  IMAD.MOV.U32 R29, RZ, RZ, R16 ;  /* 0x000000ffff1d7224 */ /* 0x000fe400078e0010 */
[----:B------:R-:W-:-:S07]  /*6e00*/  IMAD.MOV.U32 R28, RZ, RZ, -0x1 ;  /* 0xffffffffff1c7424 */ /* 0x000fce00078e00ff */
[----:B01-3--:R-:W-:Y:S05]  /*6e10*/  WARPSYNC.COLLECTIVE R28, `(.L_x_20515) ;  /* 0x000000001c087348 */ /* 0x00bfea0003c00000 */
[----:B0-----:R0:W2:Y:S02]  /*6e20*/  SHFL.IDX P0, R28, R35, R29, R26 ;  /* 0x0000001d231c7389 */ /* 0x0010a4000000001a */
[----:B0123--:R-:W-:Y:S05]  /*6e30*/  ENDCOLLECTIVE ;  /* 0x000000000000791b */ /* 0x00ffea0003800000 */
.L_x_20515:
[----:B------:R-:W-:Y:S05]  /*6e40*/  BSYNC B1 ;  /* 0x0000000000017941 */ /* 0x000fea0003800000 */
.L_x_20514:
[----:B------:R-:W-:Y:S05]  /*6e50*/  BRA `(.L_x_20516) ;  /* 0xffffffcc00187947 */ /* 0x000fea000383ffff */
.L_x_20368:
[----:B------:R-:W-:Y:S01]  /*6e60*/  BSSY B1, `(.L_x_20517) ;  /* 0x0000006000017945 */ /* 0x000fe20003800000 */
[----:B------:R-:W-:Y:S01]  /*6e70*/  IMAD.MOV.U32 R29, RZ, RZ, R17 ;  /* 0x000000ffff1d7224 */ /* 0x000fe200078e0011 */
[----:B------:R-:W-:-:S07]  /*6e80*/  MOV R28, 0xffffffff ;  /* 0xffffffff001c7802 */ /* 0x000fce0000000f00 */
[----:B01-3--:R-:W-:Y:S05]  /*6e90*/  WARPSYNC.COLLECTIVE R28, `(.L_x_20518) ;  /* 0x000000001c087348 */ /* 0x00bfea0003c00000 */
[----:B0-----:R0:W2:Y:S02]  /*6ea0*/  SHFL.IDX P0, R28, R35, R29, R26 ;  /* 0x0000001d231c7389 */ /* 0x0010a4000000001a */
[----:B0123--:R-:W-:Y:S05]  /*6eb0*/  ENDCOLLECTIVE ;  /* 0x000000000000791b */ /* 0x00ffea0003800000 */
.L_x_20518:
[----:B------:R-:W-:Y:S05]  /*6ec0*/  BSYNC B1 ;  /* 0x0000000000017941 */ /* 0x000fea0003800000 */
.L_x_20517:
[----:B------:R-:W-:Y:S05]  /*6ed0*/  BRA `(.L_x_20519) ;  /* 0xffffffcc00107947 */ /* 0x000fea000383ffff */
.L_x_20370:
[----:B------:R-:W-:Y:S01]  /*6ee0*/  BSSY B1, `(.L_x_20520) ;  /* 0x0000006000017945 */ /* 0x000fe20003800000 */
[----:B------:R-:W-:Y:S02]  /*6ef0*/  IMAD.MOV.U32 R29, RZ, RZ, R18 ;  /* 0x000000ffff1d7224 */ /* 0x000fe400078e0012 */
[----:B------:R-:W-:-:S07]  /*6f00*/  IMAD.MOV.U32 R28, RZ, RZ, -0x1 ;  /* 0xffffffffff1c7424 */ /* 0x000fce00078e00ff */
[----:B01-3--:R-:W-:Y:S05]  /*6f10*/  WARPSYNC.COLLECTIVE R28, `(.L_x_20521) ;  /* 0x000000001c087348 */ /* 0x00bfea0003c00000 */
[----:B0-----:R0:W2:Y:S02]  /*6f20*/  SHFL.IDX P0, R28, R35, R29, R26 ;  /* 0x0000001d231c7389 */ /* 0x0010a4000000001a */
[----:B0123--:R-:W-:Y:S05]  /*6f30*/  ENDCOLLECTIVE ;  /* 0x000000000000791b */ /* 0x00ffea0003800000 */
.L_x_20521:
[----:B------:R-:W-:Y:S05]  /*6f40*/  BSYNC B1 ;  /* 0x0000000000017941 */ /* 0x000fea0003800000 */
.L_x_20520:
[----:B------:R-:W-:Y:S05]  /*6f50*/  BRA `(.L_x_20522) ;  /* 0xffffffcc00087947 */ /* 0x000fea000383ffff */
.L_x_20372:
[----:B------:R-:W-:Y:S01]  /*6f60*/  BSSY B1, `(.L_x_20523) ;  /* 0x0000006000017945 */ /* 0x000fe20003800000 */
[----:B------:R-:W-:Y:S01]  /*6f70*/  IMAD.MOV.U32 R29, RZ, RZ, R19 ;  /* 0x000000ffff1d7224 */ /* 0x000fe200078e0013 */
[----:B------:R-:W-:-:S07]  /*6f80*/  MOV R28, 0xffffffff ;  /* 0xffffffff001c7802 */ /* 0x000fce0000000f00 */
[----:B01-3--:R-:W-:Y:S05]  /*6f90*/  WARPSYNC.COLLECTIVE R28, `(.L_x_20524) ;  /* 0x000000001c087348 */ /* 0x00bfea0003c00000 */
[----:B0-----:R0:W2:Y:S02]  /*6fa0*/  SHFL.IDX P0, R28, R35, R29, R26 ;  /* 0x0000001d231c7389 */ /* 0x0010a4000000001a */
[----:B0123--:R-:W-:Y:S05]  /*6fb0*/  ENDCOLLECTIVE ;  /* 0x000000000000791b */ /* 0x00ffea0003800000 */
.L_x_20524:
[----:B------:R-:W-:Y:S05]  /*6fc0*/  BSYNC B1 ;  /* 0x0000000000017941 */ /* 0x000fea0003800000 */
.L_x_20523:
[----:B------:R-:W-:Y:S05]  /*6fd0*/  BRA `(.L_x_20525) ;  /* 0xffffffcc00007947 */ /* 0x000fea000383ffff */
.L_x_20374:
[----:B------:R-:W-:Y:S01]  /*6fe0*/  BSSY B1, `(.L_x_20526) ;  /* 0x0000006000017945 */ /* 0x000fe20003800000 */
[----:B------:R-:W-:Y:S02]  /*6ff0*/  IMAD.MOV.U32 R29, RZ, RZ, R20 ;  /* 0x000000ffff1d7224 */ /* 0x000fe400078e0014 */
[----:B------:R-:W-:-:S07]  /*7000*/  IMAD.MOV.U32 R28, RZ, RZ, -0x1 ;  /* 0xffffffffff1c7424 */ /* 0x000fce00078e00ff */
[----:B01-3--:R-:W-:Y:S05]  /*7010*/  WARPSYNC.COLLECTIVE R28, `(.L_x_20527) ;  /* 0x000000001c087348 */ /* 0x00bfea0003c00000 */
[----:B0-----:R0:W2:Y:S02]  /*7020*/  SHFL.IDX P0, R28, R35, R29, R26 ;  /* 0x0000001d231c7389 */ /* 0x0010a4000000001a */
[----:B0123--:R-:W-:Y:S05]  /*7030*/  ENDCOLLECTIVE ;  /* 0x000000000000791b */ /* 0x00ffea0003800000 */
.L_x_20527:
[----:B------:R-:W-:Y:S05]  /*7040*/  BSYNC B1 ;  /* 0x0000000000017941 */ /* 0x000fea0003800000 */
.L_x_20526:
[----:B------:R-:W-:Y:S05]  /*7050*/  BRA `(.L_x_20528) ;  /* 0xffffffc800f87947 */ /* 0x000fea000383ffff */
.L_x_20376:
[----:B------:R-:W-:Y:S01]  /*7060*/  BSSY B1, `(.L_x_20529) ;  /* 0x0000006000017945 */ /* 0x000fe20003800000 */
[----:B------:R-:W-:Y:S01]  /*7070*/  IMAD.MOV.U32 R29, RZ, RZ, R21 ;  /* 0x000000ffff1d7224 */ /* 0x000fe200078e0015 */
[----:B------:R-:W-:-:S07]  /*7080*/  MOV R28, 0xffffffff ;  /* 0xffffffff001c7802 */ /* 0x000fce0000000f00 */
[----:B01-3--:R-:W-:Y:S05]  /*7090*/  WARPSYNC.COLLECTIVE R28, `(.L_x_20530) ;  /* 0x000000001c087348 */ /* 0x00bfea0003c00000 */
[----:B0-----:R0:W2:Y:S02]  /*70a0*/  SHFL.IDX P0, R28, R35, R29, R26 ;  /* 0x0000001d231c7389 */ /* 0x0010a4000000001a */
[----:B0123--:R-:W-:Y:S05]  /*70b0*/  ENDCOLLECTIVE ;  /* 0x000000000000791b */ /* 0x00ffea0003800000 */
.L_x_20530:
[----:B------:R-:W-:Y:S05]  /*70c0*/  BSYNC B1 ;  /* 0x0000000000017941 */ /* 0x000fea0003800000 */
.L_x_20529:
[----:B------:R-:W-:Y:S05]  /*70d0*/  BRA `(.L_x_20531) ;  /* 0xffffffc800f07947 */ /* 0x000fea000383ffff */
.L_x_20397:
[----:B------:R-:W-:Y:S02]  /*70e0*/  IMAD.MOV.U32 R28, RZ, RZ, -0x1 ;  /* 0xffffffffff1c7424 */ /* 0x000fe400078e00ff */
[----:B------:R-:W-:-:S07]  /*70f0*/  IMAD.MOV.U32 R29, RZ, RZ, R25 ;  /* 0x000000ffff1d7224 */ /* 0x000fce00078e0019 */
[----:B0--3--:R-:W-:Y:S05]  /*7100*/  WARPSYNC.COLLECTIVE R28, `(.L_x_20532) ;  /* 0x000000001c087348 */ /* 0x009fea0003c00000 */
[----:B0-----:R0:W1:Y:S02]  /*7110*/  SHFL.IDX P0, R28, R35, R29, R26 ;  /* 0x0000001d231c7389 */ /* 0x001064000000001a */
[----:B01-3--:R-:W-:Y:S05]  /*7120*/  ENDCOLLECTIVE ;  /* 0x000000000000791b */ /* 0x00bfea0003800000 */
.L_x_20532:
[----:B------:R-:W-:Y:S01]  /*7130*/  IMAD.MOV.U32 R55, RZ, RZ, R28 ;  /* 0x000000ffff377224 */ /* 0x000fe200078e001c */
[----:B------:R-:W-:Y:S06]  /*7140*/  BRA `(.L_x_20533) ;  /* 0xffffffd800487947 */ /* 0x000fec000383ffff */
.L_x_20399:
[----:B------:R-:W-:Y:S01]  /*7150*/  BSSY B0, `(.L_x_20534) ;  /* 0x0000006000007945 */ /* 0x000fe20003800000 */
[----:B------:R-:W-:Y:S01]  /*7160*/  MOV R29, R7 ;  /* 0x00000007001d7202 */ /* 0x000fe20000000f00 */
[----:B------:R-:W-:-:S07]  /*7170*/  IMAD.MOV.U32 R28, RZ, RZ, -0x1 ;  /* 0xffffffffff1c7424 */ /* 0x000fce00078e00ff */
[----:B0--3--:R-:W-:Y:S05]  /*7180*/  WARPSYNC.COLLECTIVE R28, `(.L_x_20535) ;  /* 0x000000001c087348 */ /* 0x009fea0003c00000 */
[----:B0-----:R0:W1:Y:S02]  /*7190*/  SHFL.IDX P0, R28, R35, R29, R26 ;  /* 0x0000001d231c7389 */ /* 0x001064000000001a */
[----:B01-3--:R-:W-:Y:S05]  /*71a0*/  ENDCOLLECTIVE ;  /* 0x000000000000791b */ /* 0x00bfea0003800000 */
.L_x_20535:
[----:B------:R-:W-:Y:S05]  /*71b0*/  BSYNC B0 ;  /* 0x0000000000007941 */ /* 0x000fea0003800000 */
.L_x_20534:
[----:B------:R-:W-:Y:S05]  /*71c0*/  BRA `(.L_x_20536) ;  /* 0xffffffd8003c7947 */ /* 0x000fea000383ffff */
.L_x_20401:
[----:B------:R-:W-:Y:S01]  /*71d0*/  BSSY B0, `(.L_x_20537) ;  /* 0x0000006000007945 */ /* 0x000fe20003800000 */
[----:B------:R-:W-:Y:S02]  /*71e0*/  IMAD.MOV.U32 R29, RZ, RZ, R8 ;  /* 0x000000ffff1d7224 */ /* 0x000fe400078e0008 */
[----:B------:R-:W-:-:S07]  /*71f0*/  IMAD.MOV.U32 R28, RZ, RZ, -0x1 ;  /* 0xffffffffff1c7424 */ /* 0x000fce00078e00ff */
[----:B0--3--:R-:W-:Y:S05]  /*7200*/  WARPSYNC.COLLECTIVE R28, `(.L_x_20538) ;  /* 0x000000001c087348 */ /* 0x009fea0003c00000 */
[----:B0-----:R0:W1:Y:S02]  /*7210*/  SHFL.IDX P0, R28, R35, R29, R26 ;  /* 0x0000001d231c7389 */ /* 0x001064000000001a */
[----:B01-3--:R-:W-:Y:S05]  /*7220*/  ENDCOLLECTIVE ;  /* 0x000000000000791b */ /* 0x00bfea0003800000 */
.L_x_20538:
[----:B------:R-:W-:Y:S05]  /*7230*/  BSYNC B0 ;  /* 0x0000000000007941 */ /* 0x000fea0003800000 */
.L_x_20537:
[----:B------:R-:W-:Y:S05]  /*7240*/  BRA `(.L_x_20539) ;  /* 0xffffffd800307947 */ /* 0x000fea000383ffff */
.L_x_20403:
[----:B------:R-:W-:Y:S01]  /*7250*/  BSSY B0, `(.L_x_20540) ;  /* 0x0000006000007945 */ /* 0x000fe20003800000 */
[----:B------:R-:W-:Y:S01]  /*7260*/  MOV R29, R9 ;  /* 0x00000009001d7202 */ /* 0x000fe20000000f00 */
[----:B------:R-:W-:-:S07]  /*7270*/  IMAD.MOV.U32 R28, RZ, RZ, -0x1 ;  /* 0xffffffffff1c7424 */ /* 0x000fce00078e00ff */
[----:B0--3--:R-:W-:Y:S05]  /*7280*/  WARPSYNC.COLLECTIVE R28, `(.L_x_20541) ;  /* 0x000000001c087348 */ /* 0x009fea0003c00000 */
[----:B0-----:R0:W1:Y:S02]  /*7290*/  SHFL.IDX P0, R28, R35, R29, R26 ;  /* 0x0000001d231c7389 */ /* 0x001064000000001a */
[----:B01-3--:R-:W-:Y:S05]  /*72a0*/  ENDCOLLECTIVE ;  /* 0x000000000000791b */ /* 0x00bfea0003800000 */
.L_x_20541:
[----:B------:R-:W-:Y:S05]  /*72b0*/  BSYNC B0 ;  /* 0x0000000000007941 */ /* 0x000fea0003800000 */
.L_x_20540:
[----:B------:R-:W-:Y:S05]  /*72c0*/  BRA `(.L_x_20542) ;  /* 0xffffffd800247947 */ /* 0x000fea000383ffff */
.L_x_20405:
[----:B------:R-:W-:Y:S01]  /*72d0*/  BSSY B0, `(.L_x_20543) ;  /* 0x0000006000007945 */ /* 0x000fe20003800000 */
[----:B------:R-:W-:Y:S02]  /*72e0*/  IMAD.MOV.U32 R29, RZ, RZ, R10 ;  /* 0x000000ffff1d7224 */ /* 0x000fe400078e000a */
[----:B------:R-:W-:-:S07]  /*72f0*/  IMAD.MOV.U32 R28, RZ, RZ, -0x1 ;  /* 0xffffffffff1c7424 */ /* 0x000fce00078e00ff */
[----:B0--3--:R-:W-:Y:S05]  /*7300*/  WARPSYNC.COLLECTIVE R28, `(.L_x_20544) ;  /* 0x000000001c087348 */ /* 0x009fea0003c00000 */
[----:B0-----:R0:W1:Y:S02]  /*7310*/  SHFL.IDX P0, R28, R35, R29, R26 ;  /* 0x0000001d231c7389 */ /* 0x001064000000001a */
[----:B01-3--:R-:W-:Y:S05]  /*7320*/  ENDCOLLECTIVE ;  /* 0x000000000000791b */ /* 0x00bfea0003800000 */
.L_x_20544:
[----:B------:R-:W-:Y:S05]  /*7330*/  BSYNC B0 ;  /* 0x0000000000007941 */ /* 0x000fea0003800000 */
.L_x_20543:
[----:B------:R-:W-:Y:S05]  /*7340*/  BRA `(.L_x_20545) ;  /* 0xffffffd800207947 */ /* 0x000fea000383ffff */
.L_x_20407:
[----:B------:R-:W-:Y:S01]  /*7350*/  BSSY B0, `(.L_x_20546) ;  /* 0x0000006000007945 */ /* 0x000fe20003800000 */
[----:B------:R-:W-:Y:S01]  /*7360*/  MOV R29, R11 ;  /* 0x0000000b001d7202 */ /* 0x000fe20000000f00 */
[----:B------:R-:W-:-:S07]  /*7370*/  IMAD.MOV.U32 R28, RZ, RZ, -0x1 ;  /* 0xffffffffff1c7424 */ /* 0x000fce00078e00ff */
[----:B0--3--:R-:W-:Y:S05]  /*7380*/  WARPSYNC.COLLECTIVE R28, `(.L_x_20547) ;  /* 0x000000001c087348 */ /* 0x009fea0003c00000 */
[----:B0-----:R0:W1:Y:S02]  /*7390*/  SHFL.IDX P0, R28, R35, R29, R26 ;  /* 0x0000001d231c7389 */ /* 0x001064000000001a */
[----:B01-3--:R-:W-:Y:S05]  /*73a0*/  ENDCOLLECTIVE ;  /* 0x000000000000791b */ /* 0x00bfea0003800000 */
.L_x_20547:
[----:B------:R-:W-:Y:S05]  /*73b0*/  BSYNC B0 ;  /* 0x0000000000007941 */ /* 0x000fea0003800000 */
.L_x_20546:
[----:B------:R-:W-:Y:S05]  /*73c0*/  BRA `(.L_x_20548) ;  /* 0xffffffd800187947 */ /* 0x000fea000383ffff */
.L_x_20409:
[----:B------:R-:W-:Y:S01]  /*73d0*/  BSSY B0, `(.L_x_20549) ;  /* 0x0000006000007945 */ /* 0x000fe20003800000 */
[----:B------:R-:W-:Y:S02]  /*73e0*/  IMAD.MOV.U32 R29, RZ, RZ, R12 ;  /* 0x000000ffff1d7224 */ /* 0x000fe400078e000c */
[----:B------:R-:W-:-:S07]  /*73f0*/  IMAD.MOV.U32 R28, RZ, RZ, -0x1 ;  /* 0xffffffffff1c7424 */ /* 0x000fce00078e00ff */
[----:B0--3--:R-:W-:Y:S05]  /*7400*/  WARPSYNC.COLLECTIVE R28, `(.L_x_20550) ;  /* 0x000000001c087348 */ /* 0x009fea0003c00000 */
[----:B0-----:R0:W1:Y:S02]  /*7410*/  SHFL.IDX P0, R28, R35, R29, R26 ;  /* 0x0000001d231c7389 */ /* 0x001064000000001a */
[----:B01-3--:R-:W-:Y:S05]  /*7420*/  ENDCOLLECTIVE ;  /* 0x000000000000791b */ /* 0x00bfea0003800000 */
.L_x_20550:
[----:B------:R-:W-:Y:S05]  /*7430*/  BSYNC B0 ;  /* 0x0000000000007941 */ /* 0x000fea0003800000 */
.L_x_20549:
[----:B------:R-:W-:Y:S05]  /*7440*/  BRA `(.L_x_20551) ;  /* 0xffffffd800107947 */ /* 0x000fea000383ffff */
.L_x_20411:
[----:B------:R-:W-:Y:S01]  /*7450*/  BSSY B0, `(.L_x_20552) ;  /* 0x0000006000007945 */ /* 0x000fe20003800000 */
[----:B------:R-:W-:Y:S01]  /*7460*/  MOV R29, R13 ;  /* 0x0000000d001d7202 */ /* 0x000fe20000000f00 */
[----:B------:R-:W-:-:S07]  /*7470*/  IMAD.MOV.U32 R28, RZ, RZ, -0x1 ;  /* 0xffffffffff1c7424 */ /* 0x000fce00078e00ff */
[----:B0--3--:R-:W-:Y:S05]  /*7480*/  WARPSYNC.COLLECTIVE R28, `(.L_x_20553) ;  /* 0x000000001c087348 */ /* 0x009fea0003c00000 */
[----:B0-----:R0:W1:Y:S02]  /*7490*/  SHFL.IDX P0, R28, R35, R29, R26 ;  /* 0x0000001d231c7389 */ /* 0x001064000000001a */
[----:B01-3--:R-:W-:Y:S05]  /*74a0*/  ENDCOLLECTIVE ;  /* 0x000000000000791b */ /* 0x00bfea0003800000 */
.L_x_20553:
[----:B------:R-:W-:Y:S05]  /*74b0*/  BSYNC B0 ;  /* 0x0000000000007941 */ /* 0x000fea0003800000 */
.L_x_20552:
[----:B------:R-:W-:Y:S05]  /*74c0*/  BRA `(.L_x_20554) ;  /* 0xffffffd800087947 */ /* 0x000fea000383ffff */
.L_x_20413:
[----:B------:R-:W-:Y:S01]  /*74d0*/  BSSY B0, `(.L_x_20555) ;  /* 0x0000006000007945 */ /* 0x000fe20003800000 */
[----:B------:R-:W-:Y:S02]  /*74e0*/  IMAD.MOV.U32 R29, RZ, RZ, R14 ;  /* 0x000000ffff1d7224 */ /* 0x000fe400078e000e */
[----:B------:R-:W-:-:S07]  /*74f0*/  IMAD.MOV.U32 R28, RZ, RZ, -0x1 ;  /* 0xffffffffff1c7424 */ /* 0x000fce00078e00ff */
[----:B0--3--:R-:W-:Y:S05]  /*7500*/  WARPSYNC.COLLECTIVE R28, `(.L_x_20556) ;  /* 0x000000001c087348 */ /* 0x009fea0003c00000 */
[----:B0-----:R0:W1:Y:S02]  /*7510*/  SHFL.IDX P0, R28, R35, R29, R26 ;  /* 0x0000001d231c7389 */ /* 0x001064000000001a */
[----:B01-3--:R-:W-:Y:S05]  /*7520*/  ENDCOLLECTIVE ;  /* 0x000000000000791b */ /* 0x00bfea0003800000 */
.L_x_20556:
[----:B------:R-:W-:Y:S05]  /*7530*/  BSYNC B0 ;  /* 0x0000000000007941 */ /* 0x000fea0003800000 */
.L_x_20555:
[----:B------:R-:W-:Y:S05]  /*7540*/  BRA `(.L_x_20557) ;  /* 0xffffffd800007947 */ /* 0x000fea000383ffff */
.L_x_20415:
[----:B------:R-:W-:Y:S01]  /*7550*/  BSSY B0, `(.L_x_20558) ;  /* 0x0000006000007945 */ /* 0x000fe20003800000 */
[----:B------:R-:W-:Y:S01]  /*7560*/  MOV R29, R15 ;  /* 0x0000000f001d7202 */ /* 0x000fe20000000f00 */
[----:B------:R-:W-:-:S07]  /*7570*/  IMAD.MOV.U32 R28, RZ, RZ, -0x1 ;  /* 0xffffffffff1c7424 */ /* 0x000fce00078e00ff */
[----:B0--3--:R-:W-:Y:S05]  /*7580*/  WARPSYNC.COLLECTIVE R28, `(.L_x_20559) ;  /* 0x000000001c087348 */ /* 0x009fea0003c00000 */
[----:B0-----:R0:W1:Y:S02]  /*7590*/  SHFL.IDX P0, R28, R35, R29, R26 ;  /* 0x0000001d231c7389 */ /* 0x001064000000001a */
[----:B01-3--:R-:W-:Y:S05]  /*75a0*/  ENDCOLLECTIVE ;  /* 0x000000000000791b */ /* 0x00bfea0003800000 */
.L_x_20559:
[----:B------:R-:W-:Y:S05]  /*75b0*/  BSYNC B0 ;  /* 0x0000000000007941 */ /* 0x000fea0003800000 */
.L_x_20558:
[----:B------:R-:W-:Y:S05]  /*75c0*/  BRA `(.L_x_20560) ;  /* 0xffffffd400f87947 */ /* 0x000fea000383ffff */
.L_x_20417:
[----:B------:R-:W-:Y:S01]  /*75d0*/  BSSY B0, `(.L_x_20561) ;  /* 0x0000006000007945 */ /* 0x000fe20003800000 */
[----:B------:R-:W-:Y:S02]  /*75e0*/  IMAD.MOV.U32 R29, RZ, RZ, R16 ;  /* 0x000000ffff1d7224 */ /* 0x000fe400078e0010 */
[----:B------:R-:W-:-:S07]  /*75f0*/  IMAD.MOV.U32 R28, RZ, RZ, -0x1 ;  /* 0xffffffffff1c7424 */ /* 0x000fce00078e00ff */
[----:B0--3--:R-:W-:Y:S05]  /*7600*/  WARPSYNC.COLLECTIVE R28, `(.L_x_20562) ;  /* 0x000000001c087348 */ /* 0x009fea0003c00000 */
[----:B0-----:R0:W1:Y:S02]  /*7610*/  SHFL.IDX P0, R28, R35, R29, R26 ;  /* 0x0000001d231c7389 */ /* 0x001064000000001a */
[----:B01-3--:R-:W-:Y:S05]  /*7620*/  ENDCOLLECTIVE ;  /* 0x000000000000791b */ /* 0x00bfea0003800000 */
.L_x_20562:
[----:B------:R-:W-:Y:S05]  /*7630*/  BSYNC B0 ;  /* 0x0000000000007941 */ /* 0x000fea0003800000 */
.L_x_20561:
[----:B------:R-:W-:Y:S05]  /*7640*/  BRA `(.L_x_20563) ;  /* 0xffffffd400f07947 */ /* 0x000fea000383ffff */
.L_x_20419:
[----:B------:R-:W-:Y:S01]  /*7650*/  BSSY B0, `(.L_x_20564) ;  /* 0x0000006000007945 */ /* 0x000fe20003800000 */
[----:B------:R-:W-:Y:S01]  /*7660*/  MOV R29, R17 ;  /* 0x00000011001d7202 */ /* 0x000fe20000000f00 */
[----:B------:R-:W-:-:S07]  /*7670*/  IMAD.MOV.U32 R28, RZ, RZ, -0x1 ;  /* 0xffffffffff1c7424 */ /* 0x000fce00078e00ff */
[----:B0--3--:R-:W-:Y:S05]  /*7680*/  WARPSYNC.COLLECTIVE R28, `(.L_x_20565) ;  /* 0x000000001c087348 */ /* 0x009fea0003c00000 */
[----:B0-----:R0:W1:Y:S02]  /*7690*/  SHFL.IDX P0, R28, R35, R29, R26 ;  /* 0x0000001d231c7389 */ /* 0x001064000000001a */
[----:B01-3--:R-:W-:Y:S05]  /*76a0*/  ENDCOLLECTIVE ;  /* 0x000000000000791b */ /* 0x00bfea0003800000 */
.L_x_20565:
[----:B------:R-:W-:Y:S05]  /*76b0*/  BSYNC B0 ;  /* 0x0000000000007941 */ /* 0x000fea0003800000 */
.L_x_20564:
[----:B------:R-:W-:Y:S05]  /*76c0*/  BRA `(.L_x_20566) ;  /* 0xffffffd400e87947 */ /* 0x000fea000383ffff */
.L_x_20421:
[----:B------:R-:W-:Y:S01]  /*76d0*/  BSSY B0, `(.L_x_20567) ;  /* 0x0000006000007945 */ /* 0x000fe20003800000 */
[----:B------:R-:W-:Y:S02]  /*76e0*/  IMAD.MOV.U32 R29, RZ, RZ, R18 ;  /* 0x000000ffff1d7224 */ /* 0x000fe400078e0012 */
[----:B------:R-:W-:-:S07]  /*76f0*/  IMAD.MOV.U32 R28, RZ, RZ, -0x1 ;  /* 0xffffffffff1c7424 */ /* 0x000fce00078e00ff */
[----:B0--3--:R-:W-:Y:S05]  /*7700*/  WARPSYNC.COLLECTIVE R28, `(.L_x_20568) ;  /* 0x000000001c087348 */ /* 0x009fea0003c00000 */
[----:B0-----:R0:W1:Y:S02]  /*7710*/  SHFL.IDX P0, R28, R35, R29, R26 ;  /* 0x0000001d231c7389 */ /* 0x001064000000001a */
[----:B01-3--:R-:W-:Y:S05]  /*7720*/  ENDCOLLECTIVE ;  /* 0x000000000000791b */ /* 0x00bfea0003800000 */
.L_x_20568:
[----:B------:R-:W-:Y:S05]  /*7730*/  BSYNC B0 ;  /* 0x0000000000007941 */ /* 0x000fea0003800000 */
.L_x_20567:
[----:B------:R-:W-:Y:S05]  /*7740*/  BRA `(.L_x_20569) ;  /* 0xffffffd400e07947 */ /* 0x000fea000383ffff */
.L_x_20423:
[----:B------:R-:W-:Y:S01]  /*7750*/  BSSY B0, `(.L_x_20570) ;  /* 0x0000006000007945 */ /* 0x000fe20003800000 */
[----:B------:R-:W-:Y:S01]  /*7760*/  MOV R29, R19 ;  /* 0x00000013001d7202 */ /* 0x000fe20000000f00 */
[----:B------:R-:W-:-:S07]  /*7770*/  IMAD.MOV.U32 R28, RZ, RZ, -0x1 ;  /* 0xffffffffff1c7424 */ /* 0x000fce00078e00ff */
[----:B0--3--:R-:W-:Y:S05]  /*7780*/  WARPSYNC.COLLECTIVE R28, `(.L_x_20571) ;  /* 0x000000001c087348 */ /* 0x009fea0003c00000 */
[----:B0-----:R0:W1:Y:S02]  /*7790*/  SHFL.IDX P0, R28, R35, R29, R26 ;  /* 0x0000001d231c7389 */ /* 0x001064000000001a */
[----:B01-3--:R-:W-:Y:S05]  /*77a0*/  ENDCOLLECTIVE ;  /* 0x000000000000791b */ /* 0x00bfea0003800000 */
.L_x_20571:
[----:B------:R-:W-:Y:S05]  /*77b0*/  BSYNC B0 ;  /* 0x0000000000007941 */ /* 0x000fea0003800000 */
.L_x_20570:
[----:B------:R-:W-:Y:S05]  /*77c0*/  BRA `(.L_x_20572) ;  /* 0xffffffd400d87947 */ /* 0x000fea000383ffff */
.L_x_20425:
[----:B------:R-:W-:Y:S01]  /*77d0*/  BSSY B0, `(.L_x_20573) ;  /* 0x0000006000007945 */ /* 0x000fe20003800000 */
[----:B------:R-:W-:Y:S02]  /*77e0*/  IMAD.MOV.U32 R29, RZ, RZ, R20 ;  /* 0x000000ffff1d7224 */ /* 0x000fe400078e0014 */
[----:B------:R-:W-:-:S07]  /*77f0*/  IMAD.MOV.U32 R28, RZ, RZ, -0x1 ;  /* 0xffffffffff1c7424 */ /* 0x000fce00078e00ff */
[----:B0--3--:R-:W-:Y:S05]  /*7800*/  WARPSYNC.COLLECTIVE R28, `(.L_x_20574) ;  /* 0x000000001c087348 */ /* 0x009fea0003c00000 */
[----:B0-----:R0:W1:Y:S02]  /*7810*/  SHFL.IDX P0, R28, R35, R29, R26 ;  /* 0x0000001d231c7389 */ /* 0x001064000000001a */
[----:B01-3--:R-:W-:Y:S05]  /*7820*/  ENDCOLLECTIVE ;  /* 0x000000000000791b */ /* 0x00bfea0003800000 */
.L_x_20574:
[----:B------:R-:W-:Y:S05]  /*7830*/  BSYNC B0 ;  /* 0x0000000000007941 */ /* 0x000fea0003800000 */
.L_x_20573:
[----:B------:R-:W-:Y:S05]  /*7840*/  BRA `(.L_x_20575) ;  /* 0xffffffd400d07947 */ /* 0x000fea000383ffff */
.L_x_20427:
[----:B------:R-:W-:Y:S01]  /*7850*/  BSSY B0, `(.L_x_20576) ;  /* 0x0000006000007945 */ /* 0x000fe20003800000 */
[----:B------:R-:W-:Y:S01]  /*7860*/  MOV R29, R21 ;  /* 0x00000015001d7202 */ /* 0x000fe20000000f00 */
[----:B------:R-:W-:-:S07]  /*7870*/  IMAD.MOV.U32 R28, RZ, RZ, -0x1 ;  /* 0xffffffffff1c7424 */ /* 0x000fce00078e00ff */
[----:B0--3--:R-:W-:Y:S05]  /*7880*/  WARPSYNC.COLLECTIVE R28, `(.L_x_20577) ;  /* 0x000000001c087348 */ /* 0x009fea0003c00000 */
[----:B0-----:R0:W1:Y:S02]  /*7890*/  SHFL.IDX P0, R28, R35, R29, R26 ;  /* 0x0000001d231c7389 */ /* 0x001064000000001a */
[----:B01-3--:R-:W-:Y:S05]  /*78a0*/  ENDCOLLECTIVE ;  /* 0x000000000000791b */ /* 0x00bfea0003800000 */
.L_x_20577:
[----:B------:R-:W-:Y:S05]  /*78b0*/  BSYNC B0 ;  /* 0x0000000000007941 */ /* 0x000fea0003800000 */
.L_x_20576:
[----:B------:R-:W-:Y:S05]  /*78c0*/  BRA `(.L_x_20578) ;  /* 0xffffffd400c87947 */ /* 0x000fea000383ffff */
        .weak           $__internal_97_$__cuda_sm20_div_u16
        .type           $__internal_97_$__cuda_sm20_div_u16,@function
        .size           $__internal_97_$__cuda_sm20_div_u16,(.L_x_58048 - $__internal_97_$__cuda_sm20_div_u16)
$__internal_97_$__cuda_sm20_div_u16:
        /* <DEDUP_REMOVED lines=18> */
[----:B------:R-:W-:Y:S06]  /*79f0*/  RET.REL.NODEC R8 `(_Z9cuda_gemmIiLi256ELi2ELi1ELi1024ELi32ELi32ELi32ELi0ELi0EEviiiPT_S1_S1_ii) ;  /* 0xffffff8408807950 */ /* 0x000fec0003c3ffff */
.L_x_20579:
        /* <DEDUP_REMOVED lines=16> */
.L_x_58048:


//--------------------- .text._Z9cuda_gemmIiLi256ELi2ELi1ELi1024ELi16ELi16ELi32ELi1ELi1EEviiiPT_S1_S1_ii --------------------------
	.section	.text._Z9cuda_gemmIiLi256ELi2ELi1ELi1024ELi16ELi16ELi32ELi1ELi1EEviiiPT_S1_S1_ii,"ax",@progbits
	.align	128
        .global         _Z9cuda_gemmIiLi256ELi2ELi1ELi1024ELi16ELi16ELi32ELi1ELi1EEviiiPT_S1_S1_ii
        .type           _Z9cuda_gemmIiLi256ELi2ELi1ELi1024ELi16ELi16ELi32ELi1ELi1EEviiiPT_S1_S1_ii,@function
        .size           _Z9cuda_gemmIiLi256ELi2ELi1ELi1024ELi16ELi16ELi32ELi1ELi1EEviiiPT_S1_S1_ii,(.L_x_58049 - _Z9cuda_gemmIiLi256ELi2ELi1ELi1024ELi16ELi16ELi32ELi1ELi1EEviiiPT_S1_S1_ii)
        .other          _Z9cuda_gemmIiLi256ELi2ELi1ELi1024ELi16ELi16ELi32ELi1ELi1EEviiiPT_S1_S1_ii,@"STO_CUDA_ENTRY STV_DEFAULT"
_Z9cuda_gemmIiLi256ELi2ELi1ELi1024ELi16ELi16ELi32ELi1ELi1EEviiiPT_S1_S1_ii:
.text._Z9cuda_gemmIiLi256ELi2ELi1ELi1024ELi16ELi16ELi32ELi1ELi1EEviiiPT_S1_S1_ii:
        /* <DEDUP_REMOVED lines=43> */
.L_x_20582:
        /* <DEDUP_REMOVED lines=12> */
.L_x_20581:
[----:B------:R-:W-:Y:S05]  /*0370*/  BSYNC.RECONVERGENT B0 ;  /* 0x0000000000007941 */ /* 0x000fea0003800200 */
.L_x_20580:
[----:B------:R-:W-:Y:S04]  /*0380*/  BSSY.RECONVERGENT B0, `(.L_x_20583) ;  /* 0x000002c000007945 */ /* 0x000fe80003800200 */
[----:B------:R-:W-:Y:S05]  /*0390*/  @!P1 BRA `(.L_x_20584) ;  /* 0x0000000000a89947 */ /* 0x000fea0003800000 */
[----:B------:R-:W2:Y:S01]  /*03a0*/  S2R R7, SR_CgaCtaId ;  /* 0x0000000000077919 */ /* 0x000ea20000008800 */
[----:B-1----:R-:W1:Y:S01]  /*03b0*/  LDC.64 R4, c[0x0][0x398] ;  /* 0x0000e600ff047b82 */ /* 0x002e620000000a00 */
[----:B------:R-:W-:-:S04]  /*03c0*/  MOV R6, 0x400 ;  /* 0x0000040000067802 */ /* 0x000fc80000000f00 */
[----:B--2---:R-:W-:-:S07]  /*03d0*/  LEA R18, R7, R6, 0x18 ;  /* 0x0000000607127211 */ /* 0x004fce00078ec0ff */
.L_x_20585:
        /* <DEDUP_REMOVED lines=38> */
.L_x_20584:
[----:B------:R-:W-:Y:S05]  /*0640*/  BSYNC.RECONVERGENT B0 ;  /* 0x0000000000007941 */ /* 0x000fea0003800200 */
.L_x_20583:
        /* <DEDUP_REMOVED lines=18> */
[----:B------:R-:W-:Y:S05]  /*0770*/  CALL.REL.NOINC `($__internal_98_$__cuda_sm20_div_u16) ;  /* 0x0000001800187944 */ /* 0x000fea0003c00000 */
        /* <DEDUP_REMOVED lines=55> */
.L_x_20600:
        /* <DEDUP_REMOVED lines=35> */
.L_x_20587:
[----:B0-----:R-:W-:Y:S05]  /*0d20*/  BSYNC.RECONVERGENT B0 ;  /* 0x0000000000007941 */ /* 0x001fea0003800200 */
.L_x_20586:
        /* <DEDUP_REMOVED lines=8> */
.L_x_20589:
        /* <DEDUP_REMOVED lines=28> */
.L_x_20588:
        /* <DEDUP_REMOVED lines=16> */
.L_x_20591:
[----:B------:R-:W-:Y:S05]  /*1070*/  BSYNC.RECONVERGENT B0 ;  /* 0x0000000000007941 */ /* 0x000fea0003800200 */
.L_x_20590:
[----:B------:R-:W-:Y:S01]  /*1080*/  BSSY.RECONVERGENT B0, `(.L_x_20592) ;  /* 0x000000d000007945 */ /* 0x000fe20003800200 */
[----:B------:R-:W-:-:S04]  /*1090*/  UIADD3 UR6, UPT, UPT, UR9, 0x1480, URZ ;  /* 0x0000148009067890 */ /* 0x000fc8000fffe0ff */
[----:B------:R-:W-:-:S12]  /*10a0*/  ULEA UR6, UR8, UR6, 0x18 ;  /* 0x0000000608067291 */ /* 0x000fd8000f8ec0ff */
.L_x_20593:
        /* <DEDUP_REMOVED lines=11> */
.L_x_20592:
        /* <DEDUP_REMOVED lines=45> */
.L_x_20595:
        /* <DEDUP_REMOVED lines=35> */
.L_x_20618:
        /* <DEDUP_REMOVED lines=37> */
.L_x_20597:
[----:B------:R-:W-:Y:S05]  /*18b0*/  BSYNC.RECONVERGENT B0 ;  /* 0x0000000000007941 */ /* 0x000fea0003800200 */
.L_x_20596:
[----:B------:R-:W-:Y:S01]  /*18c0*/  BSSY.RECONVERGENT B0, `(.L_x_20598) ;  /* 0x0000018000007945 */ /* 0x000fe20003800200 */
.L_x_20599:
        /* <DEDUP_REMOVED lines=24> */
.L_x_20598:
[----:B------:R-:W-:Y:S05]  /*1a50*/  @!P0 BRA `(.L_x_20600) ;  /* 0xfffffff000248947 */ /* 0x000fea000383ffff */
[----:B------:R-:W-:Y:S05]  /*1a60*/  EXIT ;  /* 0x000000000000794d */ /* 0x000fea0003800000 */
.L_x_20594:
[----:B------:R-:W-:Y:S01]  /*1a70*/  HFMA2 R52, -RZ, RZ, 0, 0.000503063201904296875 ;  /* 0x0000101fff347431 */ /* 0x000fe200000001ff */
[----:B------:R-:W-:Y:S01]  /*1a80*/  BSSY B0, `(.L_x_20601) ;  /* 0x0000006000007945 */ /* 0x000fe20003800000 */
[----:B------:R-:W-:Y:S02]  /*1a90*/  IMAD.MOV.U32 R53, RZ, RZ, R6 ;  /* 0x000000ffff357224 */ /* 0x000fe400078e0006 */
[----:B------:R-:W-:-:S07]  /*1aa0*/  IMAD.MOV.U32 R51, RZ, RZ, -0x1 ;  /* 0xffffffffff337424 */ /* 0x000fce00078e00ff */
[----:B01----:R-:W-:Y:S05]  /*1ab0*/  WARPSYNC.COLLECTIVE R51, `(.L_x_20602) ;  /* 0x0000000033087348 */ /* 0x003fea0003c00000 */
[----:B-1----:R1:W2:Y:S02]  /*1ac0*/  SHFL.IDX P1, R54, R50, R53, R52 ;  /* 0x0000003532367389 */ /* 0x0022a40000020034 */
[----:B012---:R-:W-:Y:S05]  /*1ad0*/  ENDCOLLECTIVE ;  /* 0x000000000000791b */ /* 0x007fea0003800000 */
.L_x_20602:
[----:B------:R-:W-:Y:S05]  /*1ae0*/  BSYNC B0 ;  /* 0x0000000000007941 */ /* 0x000fea0003800000 */
.L_x_20601:
[----:B------:R-:W-:Y:S01]  /*1af0*/  IMAD.MOV.U32 R53, RZ, RZ, R17 ;  /* 0x000000ffff357224 */ /* 0x000fe200078e0011 */
[----:B------:R-:W-:Y:S01]  /*1b00*/  MOV R52, 0x101f ;  /* 0x0000101f00347802 */ /* 0x000fe20000000f00 */
[----:B------:R-:W-:Y:S02]  /*1b10*/  IMAD.MOV.U32 R51, RZ, RZ, -0x1 ;  /* 0xffffffffff337424 */ /* 0x000fe400078e00ff */
[----:B------:R-:W-:-:S07]  /*1b20*/  IMAD.MOV.U32 R56, RZ, RZ, R54 ;  /* 0x000000ffff387224 */ /* 0x000fce00078e0036 */
[----:B------:R-:W-:Y:S05]  /*1b30*/  WARPSYNC.COLLECTIVE R51, `(.L_x_20603) ;  /* 0x0000000033087348 */ /* 0x000fea0003c00000 */
[----:B------:R0:W1:Y:S02]  /*1b40*/  SHFL.IDX P1, R54, R50, R53, R52 ;  /* 0x0000003532367389 */ /* 0x0000640000020034 */
[----:B01----:R-:W-:Y:S05]  /*1b50*/  ENDCOLLECTIVE ;  /* 0x000000000000791b */ /* 0x003fea0003800000 */
.L_x_20603:
[----:B------:R-:W-:Y:S02]  /*1b60*/  IMAD R55, R47, R56, RZ ;  /* 0x000000382f377224 */ /* 0x000fe400078e02ff */
[----:B------:R-:W-:Y:S02]  /*1b70*/  IMAD.MOV.U32 R53, RZ, RZ, R18 ;  /* 0x000000ffff357224 */ /* 0x000fe400078e0012 */
[----:B------:R-:W-:-:S07]  /*1b80*/  IMAD R56, R46, R54, R55 ;  /* 0x000000362e387224 */ /* 0x000fce00078e0237 */
[----:B------:R-:W-:Y:S05]  /*1b90*/  WARPSYNC.COLLECTIVE R51, `(.L_x_20604) ;  /* 0x0000000033087348 */ /* 0x000fea0003c00000 */
[----:B------:R0:W1:Y:S02]  /*1ba0*/  SHFL.IDX P1, R54, R50, R53, R52 ;  /* 0x0000003532367389 */ /* 0x0000640000020034 */
[----:B01----:R-:W-:Y:S05]  /*1bb0*/  ENDCOLLECTIVE ;  /* 0x000000000000791b */ /* 0x003fea0003800000 */
.L_x_20604:
[----:B------:R-:W-:Y:S02]  /*1bc0*/  IMAD.MOV.U32 R53, RZ, RZ, R19 ;  /* 0x000000ffff357224 */ /* 0x000fe400078e0013 */
[----:B------:R-:W-:-:S07]  /*1bd0*/  IMAD R56, R33, R54, R56 ;  /* 0x0000003621387224 */ /* 0x000fce00078e0238 */
[----:B------:R-:W-:Y:S05]  /*1be0*/  WARPSYNC.COLLECTIVE R51, `(.L_x_20605) ;  /* 0x0000000033087348 */ /* 0x000fea0003c00000 */
[----:B------:R0:W1:Y:S02]  /*1bf0*/  SHFL.IDX P1, R54, R50, R53, R52 ;  /* 0x0000003532367389 */ /* 0x0000640000020034 */
[----:B01----:R-:W-:Y:S05]  /*1c00*/  ENDCOLLECTIVE ;  /* 0x000000000000791b */ /* 0x003fea0003800000 */
.L_x_20605:
[----:B------:R-:W-:Y:S01]  /*1c10*/  MOV R53, R20 ;  /* 0x0000001400357202 */ /* 0x000fe20000000f00 */
[----:B------:R-:W-:-:S07]  /*1c20*/  IMAD R55, R45, R54, R56 ;  /* 0x000000362d377224 */ /* 0x000fce00078e0238 */
[----:B------:R-:W-:Y:S05]  /*1c30*/  WARPSYNC.COLLECTIVE R51, `(.L_x_20606) ;  /* 0x0000000033087348 */ /* 0x000fea0003c00000 */
[----:B------:R0:W1:Y:S02]  /*1c40*/  SHFL.IDX P1, R54, R50, R53, R52 ;  /* 0x0000003532367389 */ /* 0x0000640000020034 */
[----:B01----:R-:W-:Y:S05]  /*1c50*/  ENDCOLLECTIVE ;  /* 0x000000000000791b */ /* 0x003fea0003800000 */
.L_x_20606:
[----:B------:R-:W-:Y:S02]  /*1c60*/  IMAD.MOV.U32 R53, RZ, RZ, R21 ;  /* 0x000000ffff357224 */ /* 0x000fe400078e0015 */
[----:B------:R-:W-:-:S07]  /*1c70*/  IMAD R55, R44, R54, R55 ;  /* 0x000000362c377224 */ /* 0x000fce00078e0237 */
[----:B------:R-:W-:Y:S05]  /*1c80*/  WARPSYNC.COLLECTIVE R51, `(.L_x_20607) ;  /* 0x0000000033087348 */ /* 0x000fea0003c00000 */
[----:B------:R0:W1:Y:S02]  /*1c90*/  SHFL.IDX P1, R54, R50, R53, R52 ;  /* 0x0000003532367389 */ /* 0x0000640000020034 */
[----:B01----:R-:W-:Y:S05]  /*1ca0*/  ENDCOLLECTIVE ;  /* 0x000000000000791b */ /* 0x003fea0003800000 */
.L_x_20607:
[----:B------:R-:W-:Y:S02]  /*1cb0*/  IMAD.MOV.U32 R53, RZ, RZ, R22 ;  /* 0x000000ffff357224 */ /* 0x000fe400078e0016 */
[----:B------:R-:W-:-:S07]  /*1cc0*/  IMAD R55, R48, R54, R55 ;  /* 0x0000003630377224 */ /* 0x000fce00078e0237 */
[----:B------:R-:W-:Y:S05]  /*1cd0*/  WARPSYNC.COLLECTIVE R51, `(.L_x_20608) ;  /* 0x0000000033087348 */ /* 0x000fea0003c00000 */
[----:B------:R0:W1:Y:S02]  /*1ce0*/  SHFL.IDX P1, R54, R50, R53, R52 ;  /* 0x0000003532367389 */ /* 0x0000640000020034 */
[----:B01----:R-:W-:Y:S05]  /*1cf0*/  ENDCOLLECTIVE ;  /* 0x000000000000791b */ /* 0x003fea0003800000 */
.L_x_20608:
[----:B------:R-:W-:Y:S02]  /*1d00*/  IMAD.MOV.U32 R53, RZ, RZ, R10 ;  /* 0x000000ffff357224 */ /* 0x000fe400078e000a */
[----:B------:R-:W-:-:S07]  /*1d10*/  IMAD R55, R34, R54, R55 ;  /* 0x0000003622377224 */ /* 0x000fce00078e0237 */
[----:B------:R-:W-:Y:S05]  /*1d20*/  WARPSYNC.COLLECTIVE R51, `(.L_x_20609) ;  /* 0x0000000033087348 */ /* 0x000fea0003c00000 */
[----:B------:R0:W1:Y:S02]  /*1d30*/  SHFL.IDX P1, R54, R50, R53, R52 ;  /* 0x0000003532367389 */ /* 0x0000640000020034 */
[----:B01----:R-:W-:Y:S05]  /*1d40*/  ENDCOLLECTIVE ;  /* 0x000000000000791b */ /* 0x003fea0003800000 */
.L_x_20609:
[----:B------:R-:W-:Y:S01]  /*1d50*/  MOV R53, R9 ;  /* 0x0000000900357202 */ /* 0x000fe20000000f00 */
[----:B------:R-:W-:-:S07]  /*1d60*/  IMAD R56, R32, R54, R55 ;  /* 0x0000003620387224 */ /* 0x000fce00078e0237 */
[----:B------:R-:W-:Y:S05]  /*1d70*/  WARPSYNC.COLLECTIVE R51, `(.L_x_20610) ;  /* 0x0000000033087348 */ /* 0x000fea0003c00000 */
[----:B------:R0:W1:Y:S02]  /*1d80*/  SHFL.IDX P1, R54, R50, R53, R52 ;  /* 0x0000003532367389 */ /* 0x0000640000020034 */
[----:B01----:R-:W-:Y:S05]  /*1d90*/  ENDCOLLECTIVE ;  /* 0x000000000000791b */ /* 0x003fea0003800000 */
.L_x_20610:
[----:B------:R-:W-:Y:S02]  /*1da0*/  IMAD.MOV.U32 R53, RZ, RZ, R23 ;  /* 0x000000ffff357224 */ /* 0x000fe400078e0017 */
[----:B------:R-:W-:-:S07]  /*1db0*/  IMAD R56, R35, R54, R56 ;  /* 0x0000003623387224 */ /* 0x000fce00078e0238 */
[----:B------:R-:W-:Y:S05]  /*1dc0*/  WARPSYNC.COLLECTIVE R51, `(.L_x_20611) ;  /* 0x0000000033087348 */ /* 0x000fea0003c00000 */
[----:B------:R0:W1:Y:S02]  /*1dd0*/  SHFL.IDX P1, R54, R50, R53, R52 ;  /* 0x0000003532367389 */ /* 0x0000640000020034 */
[----:B01----:R-:W-:Y:S05]  /*1de0*/  ENDCOLLECTIVE ;  /* 0x000000000000791b */ /* 0x003fea0003800000 */
.L_x_20611:
[----:B------:R-:W-:Y:S02]  /*1df0*/  IMAD.MOV.U32 R53, RZ, RZ, R11 ;  /* 0x000000ffff357224 */ /* 0x000fe400078e000b */
[----:B------:R-:W-:-:S07]  /*1e00*/  IMAD R56, R49, R54, R56 ;  /* 0x0000003631387224 */ /* 0x000fce00078e0238 */
[----:B------:R-:W-:Y:S05]  /*1e10*/  WARPSYNC.COLLECTIVE R51, `(.L_x_20612) ;  /* 0x0000000033087348 */ /* 0x000fea0003c00000 */
[----:B------:R0:W1:Y:S02]  /*1e20*/  SHFL.IDX P1, R54, R50, R53, R52 ;  /* 0x0000003532367389 */ /* 0x0000640000020034 */
[----:B01----:R-:W-:Y:S05]  /*1e30*/  ENDCOLLECTIVE ;  /* 0x000000000000791b */ /* 0x003fea0003800000 */
.L_x_20612:
[----:B------:R-:W-:Y:S02]  /*1e40*/  IMAD.MOV.U32 R53, RZ, RZ, R12 ;  /* 0x000000ffff357224 */ /* 0x000fe400078e000c */
[----:B------:R-:W-:-:S07]  /*1e50*/  IMAD R55, R31, R54, R56 ;  /* 0x000000361f377224 */ /* 0x000fce00078e0238 */
[----:B------:R-:W-:Y:S05]  /*1e60*/  WARPSYNC.COLLECTIVE R51, `(.L_x_20613) ;  /* 0x0000000033087348 */ /* 0x000fea0003c00000 */
[----:B------:R0:W1:Y:S02]  /*1e70*/  SHFL.IDX P1, R54, R50, R53, R52 ;  /* 0x0000003532367389 */ /* 0x0000640000020034 */
[----:B01----:R-:W-:Y:S05]  /*1e80*/  ENDCOLLECTIVE ;  /* 0x000000000000791b */ /* 0x003fea0003800000 */
.L_x_20613:
[----:B------:R-:W-:Y:S01]  /*1e90*/  MOV R53, R13 ;  /* 0x0000000d00357202 */ /* 0x000fe20000000f00 */
[----:B------:R-:W-:-:S07]  /*1ea0*/  IMAD R56, R30, R54, R55 ;  /* 0x000000361e387224 */ /* 0x000fce00078e0237 */
[----:B------:R-:W-:Y:S05]  /*1eb0*/  WARPSYNC.COLLECTIVE R51, `(.L_x_20614) ;  /* 0x0000000033087348 */ /* 0x000fea0003c00000 */
[----:B------:R0:W1:Y:S02]  /*1ec0*/  SHFL.IDX P1, R54, R50, R53, R52 ;  /* 0x0000003532367389 */ /* 0x0000640000020034 */
[----:B01----:R-:W-:Y:S05]  /*1ed0*/  ENDCOLLECTIVE ;  /* 0x000000000000791b */ /* 0x003fea0003800000 */
.L_x_20614:
[----:B------:R-:W-:Y:S02]  /*1ee0*/  IMAD.MOV.U32 R53, RZ, RZ, R14 ;  /* 0x000000ffff357224 */ /* 0x000fe400078e000e */
[----:B------:R-:W-:-:S07]  /*1ef0*/  IMAD R55, R29, R54, R56 ;  /* 0x000000361d377224 */ /* 0x000fce00078e0238 */
[----:B------:R-:W-:Y:S05]  /*1f00*/  WARPSYNC.COLLECTIVE R51, `(.L_x_20615) ;  /* 0x0000000033087348 */ /* 0x000fea0003c00000 */
[----:B------:R0:W1:Y:S02]  /*1f10*/  SHFL.IDX P1, R54, R50, R53, R52 ;  /* 0x0000003532367389 */ /* 0x0000640000020034 */
[----:B01----:R-:W-:Y:S05]  /*1f20*/  ENDCOLLECTIVE ;  /* 0x000000000000791b */ /* 0x003fea0003800000 */
.L_x_20615:
[----:B------:R-:W-:Y:S02]  /*1f30*/  IMAD.MOV.U32 R53, RZ, RZ, R15 ;  /* 0x000000ffff357224 */ /* 0x000fe400078e000f */
[----:B------:R-:W-:-:S07]  /*1f40*/  IMAD R56, R28, R54, R55 ;  /* 0x000000361c387224 */ /* 0x000fce00078e0237 */
[----:B------:R-:W-:Y:S05]  /*1f50*/  WARPSYNC.COLLECTIVE R51, `(.L_x_20616) ;  /* 0x0000000033087348 */ /* 0x000fea0003c00000 */
[----:B------:R0:W1:Y:S02]  /*1f60*/  SHFL.IDX P1, R54, R50, R53, R52 ;  /* 0x0000003532367389 */ /* 0x0000640000020034 */
[----:B01----:R-:W-:Y:S05]  /*1f70*/  ENDCOLLECTIVE ;  /* 0x000000000000791b */ /* 0x003fea0003800000 */
.L_x_20616:
[----:B------:R-:W-:Y:S02]  /*1f80*/  IMAD.MOV.U32 R53, RZ, RZ, R16 ;  /* 0x000000ffff357224 */ /* 0x000fe400078e0010 */
[----:B------:R-:W-:-:S07]  /*1f90*/  IMAD R55, R43, R54, R56 ;  /* 0x000000362b377224 */ /* 0x000fce00078e0238 */
[----:B------:R-:W-:Y:S05]  /*1fa0*/  WARPSYNC.COLLECTIVE R51, `(.L_x_20617) ;  /* 0x0000000033087348 */ /* 0x000fea0003c00000 */
[----:B------:R0:W1:Y:S02]  /*1fb0*/  SHFL.IDX P1, R54, R50, R53, R52 ;  /* 0x0000003532367389 */ /* 0x0000640000020034 */
[----:B01----:R-:W-:Y:S05]  /*1fc0*/  ENDCOLLECTIVE ;  /* 0x000000000000791b */ /* 0x003fea0003800000 */
.L_x_20617:
[----:B------:R-:W-:Y:S05]  /*1fd0*/  BRA `(.L_x_20618) ;  /* 0xfffffff400a07947 */ /* 0x000fea000383ffff */
        .weak           $__internal_98_$__cuda_sm20_div_u16
        .type           $__internal_98_$__cuda_sm20_div_u16,@function
        .size           $__internal_98_$__cuda_sm20_div_u16,(.L_x_58049 - $__internal_98_$__cuda_sm20_div_u16)
$__internal_98_$__cuda_sm20_div_u16:
        /* <DEDUP_REMOVED lines=18> */
[----:B------:R-:W-:Y:S06]  /*2100*/  RET.REL.NODEC R8 `(_Z9cuda_gemmIiLi256ELi2ELi1ELi1024ELi16ELi16ELi32ELi1ELi1EEviiiPT_S1_S1_ii) ;  /* 0xffffffdc08bc7950 */ /* 0x000fec0003c3ffff */
.L_x_20619:
        /* <DEDUP_REMOVED lines=15> */
.L_x_58049:


//--------------------- .text._Z9cuda_gemmIiLi256ELi2ELi1ELi1024ELi16ELi16ELi32ELi1ELi0EEviiiPT_S1_S1_ii --------------------------
	.section	.text._Z9cuda_gemmIiLi256ELi2ELi1ELi1024ELi16ELi16ELi32ELi1ELi0EEviiiPT_S1_S1_ii,"ax",@progbits
	.align	128
        .global         _Z9cuda_gemmIiLi256ELi2ELi1ELi1024ELi16ELi16ELi32ELi1ELi0EEviiiPT_S1_S1_ii
        .type           _Z9cuda_gemmIiLi256ELi2ELi1ELi1024ELi16ELi16ELi32ELi1ELi0EEviiiPT_S1_S1_ii,@function
        .size           _Z9cuda_gemmIiLi256ELi2ELi1ELi1024ELi16ELi16ELi32ELi1ELi0EEviiiPT_S1_S1_ii,(.L_x_58050 - _Z9cuda_gemmIiLi256ELi2ELi1ELi1024ELi16ELi16ELi32ELi1ELi0EEviiiPT_S1_S1_ii)
        .other          _Z9cuda_gemmIiLi256ELi2ELi1ELi1024ELi16ELi16ELi32ELi1ELi0EEviiiPT_S1_S1_ii,@"STO_CUDA_ENTRY STV_DEFAULT"
_Z9cuda_gemmIiLi256ELi2ELi1ELi1024ELi16ELi16ELi32ELi1ELi0EEviiiPT_S1_S1_ii:
.text._Z9cuda_gemmIiLi256ELi2ELi1ELi1024ELi16ELi16ELi32ELi1ELi0EEviiiPT_S1_S1_ii:
        /* <DEDUP_REMOVED lines=36> */
.L_x_20622:
        /* <DEDUP_REMOVED lines=25> */
.L_x_20621:
[----:B------:R-:W-:Y:S05]  /*03d0*/  BSYNC.RECONVERGENT B0 ;  /* 0x0000000000007941 */ /* 0x000fea0003800200 */
.L_x_20620:
        /* <DEDUP_REMOVED lines=104> */
[----:B------:R-:W-:Y:S05]  /*0a60*/  CALL.REL.NOINC `($__internal_99_$__cuda_sm20_div_u16) ;  /* 0x00000064000c7944 */ /* 0x000fea0003c00000 */
        /* <DEDUP_REMOVED lines=81> */
.L_x_20795:
        /* <DEDUP_REMOVED lines=33> */
.L_x_20624:
[----:B0-----:R-:W-:Y:S05]  /*1190*/  BSYNC.RECONVERGENT B0 ;  /* 0x0000000000007941 */ /* 0x001fea0003800200 */
.L_x_20623:
[----:B------:R-:W-:Y:S01]  /*11a0*/  UIADD3 UR12, UPT, UPT, UR14, 0x480, URZ ;  /* 0x000004800e0c7890 */ /* 0x000fe2000fffe0ff */
[----:B-12---:R-:W-:Y:S01]  /*11b0*/  MOV R28, UR9 ;  /* 0x00000009001c7c02 */ /* 0x006fe20008000f00 */
[----:B------:R-:W-:Y:S02]  /*11c0*/  BSSY.RECONVERGENT B0, `(.L_x_20625) ;  /* 0x000001f000007945 */ /* 0x000fe40003800200 */
[----:B------:R-:W-:Y:S02]  /*11d0*/  ULEA UR12, UR15, UR12, 0x18 ;  /* 0x0000000c0f0c7291 */ /* 0x000fe4000f8ec0ff */
[----:B------:R-:W-:-:S04]  /*11e0*/  IMAD R37, R28, 0x400, R53 ;  /* 0x000004001c257824 */ /* 0x000fc800078e0235 */
[----:B------:R-:W-:-:S07]  /*11f0*/  LEA R28, R53, UR12, 0x2 ;  /* 0x0000000c351c7c11 */ /* 0x000fce000f8e10ff */
.L_x_20626:
        /* <DEDUP_REMOVED lines=28> */
.L_x_20625:
        /* <DEDUP_REMOVED lines=17> */
.L_x_20628:
[----:B------:R-:W-:Y:S05]  /*14d0*/  BSYNC.RECONVERGENT B0 ;  /* 0x0000000000007941 */ /* 0x000fea0003800200 */
.L_x_20627:
[----:B------:R-:W-:Y:S01]  /*14e0*/  UIADD3 UR14, UPT, UPT, UR14, 0x1480, URZ ;  /* 0x000014800e0e7890 */ /* 0x000fe2000fffe0ff */
[----:B------:R-:W-:Y:S03]  /*14f0*/  BSSY.RECONVERGENT B0, `(.L_x_20629) ;  /* 0x000000d000007945 */ /* 0x000fe60003800200 */
[----:B------:R-:W-:-:S06]  /*1500*/  ULEA UR14, UR15, UR14, 0x18 ;  /* 0x0000000e0f0e7291 */ /* 0x000fcc000f8ec0ff */
[----:B------:R-:W-:-:S07]  /*1510*/  IMAD.U32 R33, RZ, RZ, UR14 ;  /* 0x0000000eff217e24 */ /* 0x000fce000f8e00ff */
.L_x_20630:
        /* <DEDUP_REMOVED lines=11> */
.L_x_20629:
[----:B------:R-:W-:Y:S01]  /*15d0*/  BAR.SYNC.DEFER_BLOCKING 0x0 ;  /* 0x0000000000007b1d */ /* 0x000fe20000010000 */
[----:B------:R-:W-:-:S09]  /*15e0*/  UISETP.GE.AND UP0, UPT, UR6, 0x1, UPT ;  /* 0x000000010600788c */ /* 0x000fd2000bf06270 */
[----:B------:R-:W-:Y:S05]  /*15f0*/  BRA.U !UP0, `(.L_x_20631) ;  /* 0x0000003d081c7547 */ /* 0x000fea000b800000 */
[----:B------:R-:W-:-:S09]  /*1600*/  UISETP.NE.AND UP0, UPT, UR24, 0x1, UPT ;  /* 0x000000011800788c */ /* 0x000fd2000bf05270 */
[----:B------:R-:W-:Y:S05]  /*1610*/  BRA.U UP0, `(.L_x_20632) ;  /* 0x0000001100f07547 */ /* 0x000fea000b800000 */
[----:B------:R-:W-:Y:S01]  /*1620*/  BSSY B1, `(.L_x_20633) ;  /* 0x000013a000017945 */ /* 0x000fe20003800000 */
[----:B------:R-:W-:-:S07]  /*1630*/  IMAD.MOV.U32 R35, RZ, RZ, RZ ;  /* 0x000000ffff237224 */ /* 0x000fce00078e00ff */
.L_x_20685:
        /* <DEDUP_REMOVED lines=17> */
.L_x_20634:
        /* <DEDUP_REMOVED lines=10> */
.L_x_20635:
        /* <DEDUP_REMOVED lines=10> */
.L_x_20636:
        /* <DEDUP_REMOVED lines=10> */
.L_x_20637:
        /* <DEDUP_REMOVED lines=10> */
.L_x_20638:
        /* <DEDUP_REMOVED lines=11> */
.L_x_20639:
        /* <DEDUP_REMOVED lines=11> */
.L_x_20640:
        /* <DEDUP_REMOVED lines=11> */
.L_x_20641:
        /* <DEDUP_REMOVED lines=10> */
.L_x_20642:
        /* <DEDUP_REMOVED lines=11> */
.L_x_20643:
        /* <DEDUP_REMOVED lines=11> */
.L_x_20644:
        /* <DEDUP_REMOVED lines=11> */
.L_x_20645:
        /* <DEDUP_REMOVED lines=11> */
.L_x_20646:
        /* <DEDUP_REMOVED lines=11> */
.L_x_20647:
        /* <DEDUP_REMOVED lines=11> */
.L_x_20648:
        /* <DEDUP_REMOVED lines=10> */
.L_x_20649:
        /* <DEDUP_REMOVED lines=31> */
.L_x_20684:
[----:B0-----:R-:W-:Y:S02]  /*2330*/  IMAD R30, R37, 0x44, R34 ;  /* 0x00000044251e7824 */ /* 0x001fe400078e0222 */
[----:B------:R-:W-:-:S04]  /*2340*/  IMAD.MOV.U32 R54, RZ, RZ, RZ ;  /* 0x000000ffff367224 */ /* 0x000fc800078e00ff */
[----:B------:R-:W0:Y:S01]  /*2350*/  LDS R30, [R30] ;  /* 0x000000001e1e7984 */ /* 0x000e220000000800 */
[----:B-1----:R-:W-:Y:S05]  /*2360*/  @!P5 BRA `(.L_x_20652) ;  /* 0x000000000010d947 */ /* 0x002fea0003800000 */
[----:B------:R-:W-:-:S03]  /*2370*/  UMOV UR12, 0xffffffff ;  /* 0xffffffff000c7882 */ /* 0x000fc60000000000 */
[----:B------:R-:W-:Y:S05]  /*2380*/  BRA.DIV UR12, `(.L_x_20653) ;  /* 0x000000320cc87947 */ /* 0x000fea000b800000 */
[----:B0-----:R0:W1:Y:S02]  /*2390*/  SHFL.IDX PT, R28, R30, R26, R27 ;  /* 0x0000001a1e1c7389 */ /* 0x00106400000e001b */
.L_x_20798:
[----:B-12---:R-:W-:-:S07]  /*23a0*/  IMAD R54, R38, R28, RZ ;  /* 0x0000001c26367224 */ /* 0x006fce00078e02ff */
.L_x_20652:
[----:B------:R-:W-:Y:S05]  /*23b0*/  @!P4 BRA `(.L_x_20654) ;  /* 0x000000000010c947 */ /* 0x000fea0003800000 */
[----:B------:R-:W-:-:S03]  /*23c0*/  UMOV UR12, 0xffffffff ;  /* 0xffffffff000c7882 */ /* 0x000fc60000000000 */
[----:B------:R-:W-:Y:S05]  /*23d0*/  BRA.DIV UR12, `(.L_x_20655) ;  /* 0x000000320cd47947 */ /* 0x000fea000b800000 */
[----:B0-----:R0:W1:Y:S02]  /*23e0*/  SHFL.IDX PT, R28, R30, R8, R27 ;  /* 0x000000081e1c7389 */ /* 0x00106400000e001b */
.L_x_20801:
[----:B-1--4-:R-:W-:-:S07]  /*23f0*/  IMAD R54, R39, R28, R54 ;  /* 0x0000001c27367224 */ /* 0x012fce00078e0236 */
.L_x_20654:
[----:B------:R-:W-:Y:S05]  /*2400*/  @!P3 BRA `(.L_x_20656) ;  /* 0x000000000010b947 */ /* 0x000fea0003800000 */
[----:B------:R-:W-:-:S03]  /*2410*/  UMOV UR12, 0xffffffff ;  /* 0xffffffff000c7882 */ /* 0x000fc60000000000 */
[----:B------:R-:W-:Y:S05]  /*2420*/  BRA.DIV UR12, `(.L_x_20657) ;  /* 0x000000320ce07947 */ /* 0x000fea000b800000 */
[----:B0-----:R0:W1:Y:S02]  /*2430*/  SHFL.IDX PT, R28, R30, R9, R27 ;  /* 0x000000091e1c7389 */ /* 0x00106400000e001b */
.L_x_20804:
[----:B-1----:R-:W-:-:S07]  /*2440*/  IMAD R54, R40, R28, R54 ;  /* 0x0000001c28367224 */ /* 0x002fce00078e0236 */
.L_x_20656:
[----:B------:R-:W-:Y:S05]  /*2450*/  @!P2 BRA `(.L_x_20658) ;  /* 0x000000000010a947 */ /* 0x000fea0003800000 */
[----:B------:R-:W-:-:S03]  /*2460*/  UMOV UR12, 0xffffffff ;  /* 0xffffffff000c7882 */ /* 0x000fc60000000000 */
[----:B------:R-:W-:Y:S05]  /*2470*/  BRA.DIV UR12, `(.L_x_20659) ;  /* 0x000000320cec7947 */ /* 0x000fea000b800000 */
[----:B0-----:R0:W1:Y:S02]  /*2480*/  SHFL.IDX PT, R28, R30, R10, R27 ;  /* 0x0000000a1e1c7389 */ /* 0x00106400000e001b */
.L_x_20807:
[----:B-1----:R-:W-:-:S07]  /*2490*/  IMAD R54, R41, R28, R54 ;  /* 0x0000001c29367224 */ /* 0x002fce00078e0236 */
.L_x_20658:
[----:B------:R-:W-:Y:S05]  /*24a0*/  @!P1 BRA `(.L_x_20660) ;  /* 0x0000000000109947 */ /* 0x000fea0003800000 */
[----:B------:R-:W-:-:S03]  /*24b0*/  UMOV UR12, 0xffffffff ;  /* 0xffffffff000c7882 */ /* 0x000fc60000000000 */
[----:B------:R-:W-:Y:S05]  /*24c0*/  BRA.DIV UR12, `(.L_x_20661) ;  /* 0x000000320cf87947 */ /* 0x000fea000b800000 */
[----:B0-----:R0:W1:Y:S02]  /*24d0*/  SHFL.IDX PT, R28, R30, R11, R27 ;  /* 0x0000000b1e1c7389 */ /* 0x00106400000e001b */
.L_x_20810:
[----:B-1----:R-:W-:-:S07]  /*24e0*/  IMAD R54, R42, R28, R54 ;  /* 0x0000001c2a367224 */ /* 0x002fce00078e0236 */
.L_x_20660:
[----:B------:R-:W1:Y:S02]  /*24f0*/  LDC R53, c[0x0][0x3ac] ;  /* 0x0000eb00ff357b82 */ /* 0x000e640000000800 */
[----:B-1----:R-:W-:-:S13]  /*2500*/  ISETP.GE.AND P0, PT, R53, 0x6, PT ;  /* 0x000000063500780c */ /* 0x002fda0003f06270 */
[----:B------:R-:W-:Y:S05]  /*2510*/  @!P0 BRA `(.L_x_20662) ;  /* 0x0000000000108947 */ /* 0x000fea0003800000 */
[----:B------:R-:W-:-:S03]  /*2520*/  UMOV UR12, 0xffffffff ;  /* 0xffffffff000c7882 */ /* 0x000fc60000000000 */
[----:B------:R-:W-:Y:S05]  /*2530*/  BRA.DIV UR12, `(.L_x_20663) ;  /* 0x000000320cfc7947 */ /* 0x000fea000b800000 */
[----:B0-----:R0:W1:Y:S02]  /*2540*/  SHFL.IDX PT, R28, R30, R12, R27 ;  /* 0x0000000c1e1c7389 */ /* 0x00106400000e001b */
.L_x_20813:
[----:B-1----:R-:W-:-:S07]  /*2550*/  IMAD R54, R43, R28, R54 ;  /* 0x0000001c2b367224 */ /* 0x002fce00078e0236 */
.L_x_20662:
[----:B------:R-:W-:-:S13]  /*2560*/  ISETP.GE.AND P0, PT, R53, 0x7, PT ;  /* 0x000000073500780c */ /* 0x000fda0003f06270 */
[----:B------:R-:W-:Y:S05]  /*2570*/  @!P0 BRA `(.L_x_20664) ;  /* 0x0000000000108947 */ /* 0x000fea0003800000 */
[----:B------:R-:W-:-:S03]  /*2580*/  UMOV UR12, 0xffffffff ;  /* 0xffffffff000c7882 */ /* 0x000fc60000000000 */
[----:B------:R-:W-:Y:S05]  /*2590*/  BRA.DIV UR12, `(.L_x_20665) ;  /* 0x000000360c047947 */ /* 0x000fea000b800000 */
[----:B0-----:R0:W1:Y:S02]  /*25a0*/  SHFL.IDX PT, R28, R30, R13, R27 ;  /* 0x0000000d1e1c7389 */ /* 0x00106400000e001b */
.L_x_20816:
[----:B-1----:R-:W-:-:S07]  /*25b0*/  IMAD R54, R44, R28, R54 ;  /* 0x0000001c2c367224 */ /* 0x002fce00078e0236 */
.L_x_20664:
[----:B------:R-:W-:-:S13]  /*25c0*/  ISETP.GE.AND P0, PT, R53, 0x8, PT ;  /* 0x000000083500780c */ /* 0x000fda0003f06270 */
[----:B------:R-:W-:Y:S05]  /*25d0*/  @!P0 BRA `(.L_x_20666) ;  /* 0x0000000000108947 */ /* 0x000fea0003800000 */
[----:B------:R-:W-:-:S03]  /*25e0*/  UMOV UR12, 0xffffffff ;  /* 0xffffffff000c7882 */ /* 0x000fc60000000000 */
[----:B------:R-:W-:Y:S05]  /*25f0*/  BRA.DIV UR12, `(.L_x_20667) ;  /* 0x000000360c0c7947 */ /* 0x000fea000b800000 */
[----:B0-----:R0:W1:Y:S02]  /*2600*/  SHFL.IDX PT, R28, R30, R14, R27 ;  /* 0x0000000e1e1c7389 */ /* 0x00106400000e001b */
.L_x_20819:
[----:B-1----:R-:W-:-:S07]  /*2610*/  IMAD R54, R45, R28, R54 ;  /* 0x0000001c2d367224 */ /* 0x002fce00078e0236 */
.L_x_20666:
[----:B------:R-:W-:-:S13]  /*2620*/  ISETP.GE.AND P0, PT, R53, 0x9, PT ;  /* 0x000000093500780c */ /* 0x000fda0003f06270 */
[----:B------:R-:W-:Y:S05]  /*2630*/  @!P0 BRA `(.L_x_20668) ;  /* 0x0000000000108947 */ /* 0x000fea0003800000 */
[----:B------:R-:W-:-:S03]  /*2640*/  UMOV UR12, 0xffffffff ;  /* 0xffffffff000c7882 */ /* 0x000fc60000000000 */
[----:B------:R-:W-:Y:S05]  /*2650*/  BRA.DIV UR12, `(.L_x_20669) ;  /* 0x000000360c147947 */ /* 0x000fea000b800000 */
[----:B0-----:R0:W1:Y:S02]  /*2660*/  SHFL.IDX PT, R28, R30, R15, R27 ;  /* 0x0000000f1e1c7389 */ /* 0x00106400000e001b */
.L_x_20822:
[----:B-1----:R-:W-:-:S07]  /*2670*/  IMAD R54, R46, R28, R54 ;  /* 0x0000001c2e367224 */ /* 0x002fce00078e0236 */
.L_x_20668:
[----:B------:R-:W-:-:S13]  /*2680*/  ISETP.GE.AND P0, PT, R53, 0xa, PT ;  /* 0x0000000a3500780c */ /* 0x000fda0003f06270 */
[----:B------:R-:W-:Y:S05]  /*2690*/  @!P0 BRA `(.L_x_20670) ;  /* 0x0000000000108947 */ /* 0x000fea0003800000 */
[----:B------:R-:W-:-:S03]  /*26a0*/  UMOV UR12, 0xffffffff ;  /* 0xffffffff000c7882 */ /* 0x000fc60000000000 */
[----:B------:R-:W-:Y:S05]  /*26b0*/  BRA.DIV UR12, `(.L_x_20671) ;  /* 0x000000360c1c7947 */ /* 0x000fea000b800000 */
[----:B0-----:R0:W1:Y:S02]  /*26c0*/  SHFL.IDX PT, R28, R30, R16, R27 ;  /* 0x000000101e1c7389 */ /* 0x00106400000e001b */
.L_x_20825:
[----:B-1----:R-:W-:-:S07]  /*26d0*/  IMAD R54, R47, R28, R54 ;  /* 0x0000001c2f367224 */ /* 0x002fce00078e0236 */
.L_x_20670:
[----:B------:R-:W-:-:S13]  /*26e0*/  ISETP.GE.AND P0, PT, R53, 0xb, PT ;  /* 0x0000000b3500780c */ /* 0x000fda0003f06270 */
[----:B------:R-:W-:Y:S05]  /*26f0*/  @!P0 BRA `(.L_x_20672) ;  /* 0x0000000000108947 */ /* 0x000fea0003800000 */
[----:B------:R-:W-:-:S03]  /*2700*/  UMOV UR12, 0xffffffff ;  /* 0xffffffff000c7882 */ /* 0x000fc60000000000 */
[----:B------:R-:W-:Y:S05]  /*2710*/  BRA.DIV UR12, `(.L_x_20673) ;  /* 0x000000360c247947 */ /* 0x000fea000b800000 */
[----:B0-----:R0:W1:Y:S02]  /*2720*/  SHFL.IDX PT, R28, R30, R17, R27 ;  /* 0x000000111e1c7389 */ /* 0x00106400000e001b */
.L_x_20828:
[----:B-1----:R-:W-:-:S07]  /*2730*/  IMAD R54, R48, R28, R54 ;  /* 0x0000001c30367224 */ /* 0x002fce00078e0236 */
.L_x_20672:
[----:B------:R-:W-:-:S13]  /*2740*/  ISETP.GE.AND P0, PT, R53, 0xc, PT ;  /* 0x0000000c3500780c */ /* 0x000fda0003f06270 */
[----:B------:R-:W-:Y:S05]  /*2750*/  @!P0 BRA `(.L_x_20674) ;  /* 0x0000000000108947 */ /* 0x000fea0003800000 */
[----:B------:R-:W-:-:S03]  /*2760*/  UMOV UR12, 0xffffffff ;  /* 0xffffffff000c7882 */ /* 0x000fc60000000000 */
[----:B------:R-:W-:Y:S05]  /*2770*/  BRA.DIV UR12, `(.L_x_20675) ;  /* 0x000000360c2c7947 */ /* 0x000fea000b800000 */
[----:B0-----:R0:W1:Y:S02]  /*2780*/  SHFL.IDX PT, R28, R30, R18, R27 ;  /* 0x000000121e1c7389 */ /* 0x00106400000e001b */
.L_x_20831:
[----:B-1----:R-:W-:-:S07]  /*2790*/  IMAD R54, R49, R28, R54 ;  /* 0x0000001c31367224 */ /* 0x002fce00078e0236 */
.L_x_20674:
[----:B------:R-:W-:-:S13]  /*27a0*/  ISETP.GE.AND P0, PT, R53, 0xd, PT ;  /* 0x0000000d3500780c */ /* 0x000fda0003f06270 */
[----:B------:R-:W-:Y:S05]  /*27b0*/  @!P0 BRA `(.L_x_20676) ;  /* 0x0000000000108947 */ /* 0x000fea0003800000 */
[----:B------:R-:W-:-:S03]  /*27c0*/  UMOV UR12, 0xffffffff ;  /* 0xffffffff000c7882 */ /* 0x000fc60000000000 */
[----:B------:R-:W-:Y:S05]  /*27d0*/  BRA.DIV UR12, `(.L_x_20677) ;  /* 0x000000360c347947 */ /* 0x000fea000b800000 */
[----:B0-----:R0:W1:Y:S02]  /*27e0*/  SHFL.IDX PT, R28, R30, R19, R27 ;  /* 0x000000131e1c7389 */ /* 0x00106400000e001b */
.L_x_20834:
[----:B-1----:R-:W-:-:S07]  /*27f0*/  IMAD R54, R50, R28, R54 ;  /* 0x0000001c32367224 */ /* 0x002fce00078e0236 */
.L_x_20676:
[----:B------:R-:W-:-:S13]  /*2800*/  ISETP.GE.AND P0, PT, R53, 0xe, PT ;  /* 0x0000000e3500780c */ /* 0x000fda0003f06270 */
[----:B------:R-:W-:Y:S05]  /*2810*/  @!P0 BRA `(.L_x_20678) ;  /* 0x0000000000108947 */ /* 0x000fea0003800000 */
[----:B------:R-:W-:-:S03]  /*2820*/  UMOV UR12, 0xffffffff ;  /* 0xffffffff000c7882 */ /* 0x000fc60000000000 */
[----:B------:R-:W-:Y:S05]  /*2830*/  BRA.DIV UR12, `(.L_x_20679) ;  /* 0x000000360c3c7947 */ /* 0x000fea000b800000 */
[----:B0-----:R0:W1:Y:S02]  /*2840*/  SHFL.IDX PT, R28, R30, R20, R27 ;  /* 0x000000141e1c7389 */ /* 0x00106400000e001b */
.L_x_20837:
[----:B-1----:R-:W-:-:S07]  /*2850*/  IMAD R54, R51, R28, R54 ;  /* 0x0000001c33367224 */ /* 0x002fce00078e0236 */
.L_x_20678:
[----:B------:R-:W-:-:S13]  /*2860*/  ISETP.GE.AND P0, PT, R53, 0xf, PT ;  /* 0x0000000f3500780c */ /* 0x000fda0003f06270 */
[----:B------:R-:W-:Y:S05]  /*2870*/  @!P0 BRA `(.L_x_20680) ;  /* 0x0000000000108947 */ /* 0x000fea0003800000 */
[----:B------:R-:W-:-:S03]  /*2880*/  UMOV UR12, 0xffffffff ;  /* 0xffffffff000c7882 */ /* 0x000fc60000000000 */
[----:B------:R-:W-:Y:S05]  /*2890*/  BRA.DIV UR12, `(.L_x_20681) ;  /* 0x000000360c447947 */ /* 0x000fea000b800000 */
[----:B0-----:R0:W1:Y:S02]  /*28a0*/  SHFL.IDX PT, R28, R30, R21, R27 ;  /* 0x000000151e1c7389 */ /* 0x00106400000e001b */
.L_x_20840:
[----:B-1----:R-:W-:-:S07]  /*28b0*/  IMAD R54, R52, R28, R54 ;  /* 0x0000001c34367224 */ /* 0x002fce00078e0236 */
.L_x_20680:
[----:B------:R-:W-:-:S13]  /*28c0*/  ISETP.GE.AND P0, PT, R53, 0x10, PT ;  /* 0x000000103500780c */ /* 0x000fda0003f06270 */
[----:B------:R-:W-:Y:S05]  /*28d0*/  @!P0 BRA `(.L_x_20682) ;  /* 0x0000000000108947 */ /* 0x000fea0003800000 */
[----:B------:R-:W-:-:S03]  /*28e0*/  UMOV UR12, 0xffffffff ;  /* 0xffffffff000c7882 */ /* 0x000fc60000000000 */
[----:B------:R-:W-:Y:S05]  /*28f0*/  BRA.DIV UR12, `(.L_x_20683) ;  /* 0x000000360c4c7947 */ /* 0x000fea000b800000 */
[----:B0-----:R0:W1:Y:S02]  /*2900*/  SHFL.IDX PT, R28, R30, R22, R27 ;  /* 0x000000161e1c7389 */ /* 0x00106400000e001b */
.L_x_20843:
[----:B-1----:R-:W-:-:S07]  /*2910*/  IMAD R54, R29, R28, R54 ;  /* 0x0000001c1d367224 */ /* 0x002fce00078e0236 */
.L_x_20682:
        /* <DEDUP_REMOVED lines=8> */
.L_x_20651:
[----:B------:R-:W-:Y:S05]  /*29a0*/  BSYNC B0 ;  /* 0x0000000000007941 */ /* 0x000fea0003800000 */
.L_x_20650:
[----:B------:R-:W-:Y:S05]  /*29b0*/  @!P6 BRA `(.L_x_20685) ;  /* 0xffffffec0020e947 */ /* 0x000fea000383ffff */
[----:B------:R-:W-:Y:S05]  /*29c0*/  BSYNC B1 ;  /* 0x0000000000017941 */ /* 0x000fea0003800000 */
.L_x_20633:
[----:B------:R-:W-:Y:S05]  /*29d0*/  BRA `(.L_x_20631) ;  /* 0x0000002800247947 */ /* 0x000fea0003800000 */
.L_x_20632:
[----:B------:R-:W0:Y:S02]  /*29e0*/  LDCU UR12, c[0x0][0x3ac] ;  /* 0x00007580ff0c77ac */ /* 0x000e240008000800 */
[----:B0-----:R-:W-:-:S09]  /*29f0*/  UISETP.GT.U32.AND UP0, UPT, UR12, 0x1f, UPT ;  /* 0x0000001f0c00788c */ /* 0x001fd2000bf04070 */
[----:B------:R-:W-:Y:S05]  /*2a00*/  BRA.U UP0, `(.L_x_20686) ;  /* 0x0000001100d07547 */ /* 0x000fea000b800000 */
[----:B------:R-:W-:-:S07]  /*2a10*/  IMAD.MOV.U32 R35, RZ, RZ, RZ ;  /* 0x000000ffff237224 */ /* 0x000fce00078e00ff */
.L_x_20738:
        /* <DEDUP_REMOVED lines=17> */
.L_x_20687:
        /* <DEDUP_REMOVED lines=10> */
.L_x_20688:
        /* <DEDUP_REMOVED lines=10> */
.L_x_20689:
        /* <DEDUP_REMOVED lines=10> */
.L_x_20690:
        /* <DEDUP_REMOVED lines=10> */
.L_x_20691:
        /* <DEDUP_REMOVED lines=11> */
.L_x_20692:
        /* <DEDUP_REMOVED lines=11> */
.L_x_20693:
        /* <DEDUP_REMOVED lines=11> */
.L_x_20694:
        /* <DEDUP_REMOVED lines=10> */
.L_x_20695:
        /* <DEDUP_REMOVED lines=11> */
.L_x_20696:
        /* <DEDUP_REMOVED lines=11> */
.L_x_20697:
        /* <DEDUP_REMOVED lines=11> */
.L_x_20698:
        /* <DEDUP_REMOVED lines=11> */
.L_x_20699:
        /* <DEDUP_REMOVED lines=11> */
.L_x_20700:
        /* <DEDUP_REMOVED lines=11> */
.L_x_20701:
        /* <DEDUP_REMOVED lines=10> */
.L_x_20702:
        /* <DEDUP_REMOVED lines=27> */
.L_x_20737:
[----:B0-----:R-:W-:Y:S02]  /*36d0*/  IMAD R30, R37, 0x44, R34 ;  /* 0x00000044251e7824 */ /* 0x001fe400078e0222 */
[----:B------:R-:W-:-:S04]  /*36e0*/  IMAD.MOV.U32 R54, RZ, RZ, RZ ;  /* 0x000000ffff367224 */ /* 0x000fc800078e00ff */
[----:B------:R-:W0:Y:S01]  /*36f0*/  LDS R30, [R30] ;  /* 0x000000001e1e7984 */ /* 0x000e220000000800 */
[----:B------:R-:W-:Y:S05]  /*3700*/  @!P5 BRA `(.L_x_20705) ;  /* 0x000000000010d947 */ /* 0x000fea0003800000 */
[----:B------:R-:W-:-:S03]  /*3710*/  UMOV UR12, 0xffffffff ;  /* 0xffffffff000c7882 */ /* 0x000fc60000000000 */
[----:B------:R-:W-:Y:S05]  /*3720*/  BRA.DIV UR12, `(.L_x_20706) ;  /* 0x000000260ce07947 */ /* 0x000fea000b800000 */
[----:B0-----:R0:W1:Y:S02]  /*3730*/  SHFL.IDX PT, R28, R30, R26, R27 ;  /* 0x0000001a1e1c7389 */ /* 0x00106400000e001b */
.L_x_20846:
[----:B-12---:R-:W-:-:S07]  /*3740*/  IMAD R54, R38, R28, RZ ;  /* 0x0000001c26367224 */ /* 0x006fce00078e02ff */
.L_x_20705:
[----:B------:R-:W-:Y:S05]  /*3750*/  @!P4 BRA `(.L_x_20707) ;  /* 0x000000000010c947 */ /* 0x000fea0003800000 */
[----:B------:R-:W-:-:S03]  /*3760*/  UMOV UR12, 0xffffffff ;  /* 0xffffffff000c7882 */ /* 0x000fc60000000000 */
[----:B------:R-:W-:Y:S05]  /*3770*/  BRA.DIV UR12, `(.L_x_20708) ;  /* 0x000000260cec7947 */ /* 0x000fea000b800000 */
[----:B0-----:R0:W1:Y:S02]  /*3780*/  SHFL.IDX PT, R28, R30, R8, R27 ;  /* 0x000000081e1c7389 */ /* 0x00106400000e001b */
.L_x_20849:
[----:B-1--4-:R-:W-:-:S07]  /*3790*/  IMAD R54, R39, R28, R54 ;  /* 0x0000001c27367224 */ /* 0x012fce00078e0236 */
.L_x_20707:
[----:B------:R-:W-:Y:S05]  /*37a0*/  @!P3 BRA `(.L_x_20709) ;  /* 0x000000000010b947 */ /* 0x000fea0003800000 */
[----:B------:R-:W-:-:S03]  /*37b0*/  UMOV UR12, 0xffffffff ;  /* 0xffffffff000c7882 */ /* 0x000fc60000000000 */
[----:B------:R-:W-:Y:S05]  /*37c0*/  BRA.DIV UR12, `(.L_x_20710) ;  /* 0x000000260cf87947 */ /* 0x000fea000b800000 */
[----:B0-----:R0:W1:Y:S02]  /*37d0*/  SHFL.IDX PT, R28, R30, R9, R27 ;  /* 0x000000091e1c7389 */ /* 0x00106400000e001b */
.L_x_20852:
[----:B-1----:R-:W-:-:S07]  /*37e0*/  IMAD R54, R40, R28, R54 ;  /* 0x0000001c28367224 */ /* 0x002fce00078e0236 */
.L_x_20709:
[----:B------:R-:W-:Y:S05]  /*37f0*/  @!P2 BRA `(.L_x_20711) ;  /* 0x000000000010a947 */ /* 0x000fea0003800000 */
[----:B------:R-:W-:-:S03]  /*3800*/  UMOV UR12, 0xffffffff ;  /* 0xffffffff000c7882 */ /* 0x000fc60000000000 */
[----:B------:R-:W-:Y:S05]  /*3810*/  BRA.DIV UR12, `(.L_x_20712) ;  /* 0x0000002a0c047947 */ /* 0x000fea000b800000 */
[----:B0-----:R0:W1:Y:S02]  /*3820*/  SHFL.IDX PT, R28, R30, R10, R27 ;  /* 0x0000000a1e1c7389 */ /* 0x00106400000e001b */
.L_x_20855:
[----:B-1----:R-:W-:-:S07]  /*3830*/  IMAD R54, R41, R28, R54 ;  /* 0x0000001c29367224 */ /* 0x002fce00078e0236 */
.L_x_20711:
[----:B------:R-:W-:Y:S05]  /*3840*/  @!P1 BRA `(.L_x_20713) ;  /* 0x0000000000109947 */ /* 0x000fea0003800000 */
[----:B------:R-:W-:-:S03]  /*3850*/  UMOV UR12, 0xffffffff ;  /* 0xffffffff000c7882 */ /* 0x000fc60000000000 */
[----:B------:R-:W-:Y:S05]  /*3860*/  BRA.DIV UR12, `(.L_x_20714) ;  /* 0x0000002a0c107947 */ /* 0x000fea000b800000 */
[----:B0-----:R0:W1:Y:S02]  /*3870*/  SHFL.IDX PT, R28, R30, R11, R27 ;  /* 0x0000000b1e1c7389 */ /* 0x00106400000e001b */
.L_x_20858:
[----:B-1----:R-:W-:-:S07]  /*3880*/  IMAD R54, R42, R28, R54 ;  /* 0x0000001c2a367224 */ /* 0x002fce00078e0236 */
.L_x_20713:
[----:B------:R-:W1:Y:S02]  /*3890*/  LDC R53, c[0x0][0x3ac] ;  /* 0x0000eb00ff357b82 */ /* 0x000e640000000800 */
[----:B-1----:R-:W-:-:S13]  /*38a0*/  ISETP.GE.AND P0, PT, R53, 0x6, PT ;  /* 0x000000063500780c */ /* 0x002fda0003f06270 */
[----:B------:R-:W-:Y:S05]  /*38b0*/  @!P0 BRA `(.L_x_20715) ;  /* 0x0000000000108947 */ /* 0x000fea0003800000 */
[----:B------:R-:W-:-:S03]  /*38c0*/  UMOV UR12, 0xffffffff ;  /* 0xffffffff000c7882 */ /* 0x000fc60000000000 */
[----:B------:R-:W-:Y:S05]  /*38d0*/  BRA.DIV UR12, `(.L_x_20716) ;  /* 0x0000002a0c147947 */ /* 0x000fea000b800000 */
[----:B0-----:R0:W1:Y:S02]  /*38e0*/  SHFL.IDX PT, R28, R30, R12, R27 ;  /* 0x0000000c1e1c7389 */ /* 0x00106400000e001b */
.L_x_20861:
[----:B-1----:R-:W-:-:S07]  /*38f0*/  IMAD R54, R43, R28, R54 ;  /* 0x0000001c2b367224 */ /* 0x002fce00078e0236 */
.L_x_20715:
[----:B------:R-:W-:-:S13]  /*3900*/  ISETP.GE.AND P0, PT, R53, 0x7, PT ;  /* 0x000000073500780c */ /* 0x000fda0003f06270 */
[----:B------:R-:W-:Y:S05]  /*3910*/  @!P0 BRA `(.L_x_20717) ;  /* 0x0000000000108947 */ /* 0x000fea0003800000 */
[----:B------:R-:W-:-:S03]  /*3920*/  UMOV UR12, 0xffffffff ;  /* 0xffffffff000c7882 */ /* 0x000fc60000000000 */
[----:B------:R-:W-:Y:S05]  /*3930*/  BRA.DIV UR12, `(.L_x_20718) ;  /* 0x0000002a0c1c7947 */ /* 0x000fea000b800000 */
[----:B0-----:R0:W1:Y:S02]  /*3940*/  SHFL.IDX PT, R28, R30, R13, R27 ;  /* 0x0000000d1e1c7389 */ /* 0x00106400000e001b */
.L_x_20864:
[----:B-1----:R-:W-:-:S07]  /*3950*/  IMAD R54, R44, R28, R54 ;  /* 0x0000001c2c367224 */ /* 0x002fce00078e0236 */
.L_x_20717:
[----:B------:R-:W-:-:S13]  /*3960*/  ISETP.GE.AND P0, PT, R53, 0x8, PT ;  /* 0x000000083500780c */ /* 0x000fda0003f06270 */
[----:B------:R-:W-:Y:S05]  /*3970*/  @!P0 BRA `(.L_x_20719) ;  /* 0x0000000000108947 */ /* 0x000fea0003800000 */
[----:B------:R-:W-:-:S03]  /*3980*/  UMOV UR12, 0xffffffff ;  /* 0xffffffff000c7882 */ /* 0x000fc60000000000 */
[----:B------:R-:W-:Y:S05]  /*3990*/  BRA.DIV UR12, `(.L_x_20720) ;  /* 0x0000002a0c247947 */ /* 0x000fea000b800000 */
[----:B0-----:R0:W1:Y:S02]  /*39a0*/  SHFL.IDX PT, R28, R30, R14, R27 ;  /* 0x0000000e1e1c7389 */ /* 0x00106400000e001b */
.L_x_20867:
[----:B-1----:R-:W-:-:S07]  /*39b0*/  IMAD R54, R45, R28, R54 ;  /* 0x0000001c2d367224 */ /* 0x002fce00078e0236 */
.L_x_20719:
[----:B------:R-:W-:-:S13]  /*39c0*/  ISETP.GE.AND P0, PT, R53, 0x9, PT ;  /* 0x000000093500780c */ /* 0x000fda0003f06270 */
[----:B------:R-:W-:Y:S05]  /*39d0*/  @!P0 BRA `(.L_x_20721) ;  /* 0x0000000000108947 */ /* 0x000fea0003800000 */
[----:B------:R-:W-:-:S03]  /*39e0*/  UMOV UR12, 0xffffffff ;  /* 0xffffffff000c7882 */ /* 0x000fc60000000000 */
[----:B------:R-:W-:Y:S05]  /*39f0*/  BRA.DIV UR12, `(.L_x_20722) ;  /* 0x0000002a0c2c7947 */ /* 0x000fea000b800000 */
[----:B0-----:R0:W1:Y:S02]  /*3a00*/  SHFL.IDX PT, R28, R30, R15, R27 ;  /* 0x0000000f1e1c7389 */ /* 0x00106400000e001b */
.L_x_20870:
[----:B-1----:R-:W-:-:S07]  /*3a10*/  IMAD R54, R46, R28, R54 ;  /* 0x0000001c2e367224 */ /* 0x002fce00078e0236 */
.L_x_20721:
[----:B------:R-:W-:-:S13]  /*3a20*/  ISETP.GE.AND P0, PT, R53, 0xa, PT ;  /* 0x0000000a3500780c */ /* 0x000fda0003f06270 */
[----:B------:R-:W-:Y:S05]  /*3a30*/  @!P0 BRA `(.L_x_20723) ;  /* 0x0000000000108947 */ /* 0x000fea0003800000 */
[----:B------:R-:W-:-:S03]  /*3a40*/  UMOV UR12, 0xffffffff ;  /* 0xffffffff000c7882 */ /* 0x000fc60000000000 */
[----:B------:R-:W-:Y:S05]  /*3a50*/  BRA.DIV UR12, `(.L_x_20724) ;  /* 0x0000002a0c347947 */ /* 0x000fea000b800000 */
[----:B0-----:R0:W1:Y:S02]  /*3a60*/  SHFL.IDX PT, R28, R30, R16, R27 ;  /* 0x000000101e1c7389 */ /* 0x00106400000e001b */
.L_x_20873:
[----:B-1----:R-:W-:-:S07]  /*3a70*/  IMAD R54, R47, R28, R54 ;  /* 0x0000001c2f367224 */ /* 0x002fce00078e0236 */
.L_x_20723:
[----:B------:R-:W-:-:S13]  /*3a80*/  ISETP.GE.AND P0, PT, R53, 0xb, PT ;  /* 0x0000000b3500780c */ /* 0x000fda0003f06270 */
[----:B------:R-:W-:Y:S05]  /*3a90*/  @!P0 BRA `(.L_x_20725) ;  /* 0x0000000000108947 */ /* 0x000fea0003800000 */
[----:B------:R-:W-:-:S03]  /*3aa0*/  UMOV UR12, 0xffffffff ;  /* 0xffffffff000c7882 */ /* 0x000fc60000000000 */
[----:B------:R-:W-:Y:S05]  /*3ab0*/  BRA.DIV UR12, `(.L_x_20726) ;  /* 0x0000002a0c3c7947 */ /* 0x000fea000b800000 */
[----:B0-----:R0:W1:Y:S02]  /*3ac0*/  SHFL.IDX PT, R28, R30, R17, R27 ;  /* 0x000000111e1c7389 */ /* 0x00106400000e001b */
.L_x_20876:
[----:B-1----:R-:W-:-:S07]  /*3ad0*/  IMAD R54, R48, R28, R54 ;  /* 0x0000001c30367224 */ /* 0x002fce00078e0236 */
.L_x_20725:
[----:B------:R-:W-:-:S13]  /*3ae0*/  ISETP.GE.AND P0, PT, R53, 0xc, PT ;  /* 0x0000000c3500780c */ /* 0x000fda0003f06270 */
[----:B------:R-:W-:Y:S05]  /*3af0*/  @!P0 BRA `(.L_x_20727) ;  /* 0x0000000000108947 */ /* 0x000fea0003800000 */
[----:B------:R-:W-:-:S03]  /*3b00*/  UMOV UR12, 0xffffffff ;  /* 0xffffffff000c7882 */ /* 0x000fc60000000000 */
[----:B------:R-:W-:Y:S05]  /*3b10*/  BRA.DIV UR12, `(.L_x_20728) ;  /* 0x0000002a0c447947 */ /* 0x000fea000b800000 */
[----:B0-----:R0:W1:Y:S02]  /*3b20*/  SHFL.IDX PT, R28, R30, R18, R27 ;  /* 0x000000121e1c7389 */ /* 0x00106400000e001b */
.L_x_20879:
[----:B-1----:R-:W-:-:S07]  /*3b30*/  IMAD R54, R49, R28, R54 ;  /* 0x0000001c31367224 */ /* 0x002fce00078e0236 */
.L_x_20727:
[----:B------:R-:W-:-:S13]  /*3b40*/  ISETP.GE.AND P0, PT, R53, 0xd, PT ;  /* 0x0000000d3500780c */ /* 0x000fda0003f06270 */
[----:B------:R-:W-:Y:S05]  /*3b50*/  @!P0 BRA `(.L_x_20729) ;  /* 0x0000000000108947 */ /* 0x000fea0003800000 */
[----:B------:R-:W-:-:S03]  /*3b60*/  UMOV UR12, 0xffffffff ;  /* 0xffffffff000c7882 */ /* 0x000fc60000000000 */
[----:B------:R-:W-:Y:S05]  /*3b70*/  BRA.DIV UR12, `(.L_x_20730) ;  /* 0x0000002a0c4c7947 */ /* 0x000fea000b800000 */
[----:B0-----:R0:W1:Y:S02]  /*3b80*/  SHFL.IDX PT, R28, R30, R19, R27 ;  /* 0x000000131e1c7389 */ /* 0x00106400000e001b */
.L_x_20882:
[----:B-1----:R-:W-:-:S07]  /*3b90*/  IMAD R54, R50, R28, R54 ;  /* 0x0000001c32367224 */ /* 0x002fce00078e0236 */
.L_x_20729:
[----:B------:R-:W-:-:S13]  /*3ba0*/  ISETP.GE.AND P0, PT, R53, 0xe, PT ;  /* 0x0000000e3500780c */ /* 0x000fda0003f06270 */
[----:B------:R-:W-:Y:S05]  /*3bb0*/  @!P0 BRA `(.L_x_20731) ;  /* 0x0000000000108947 */ /* 0x000fea0003800000 */
[----:B------:R-:W-:-:S03]  /*3bc0*/  UMOV UR12, 0xffffffff ;  /* 0xffffffff000c7882 */ /* 0x000fc60000000000 */
[----:B------:R-:W-:Y:S05]  /*3bd0*/  BRA.DIV UR12, `(.L_x_20732) ;  /* 0x0000002a0c547947 */ /* 0x000fea000b800000 */
[----:B0-----:R0:W1:Y:S02]  /*3be0*/  SHFL.IDX PT, R28, R30, R20, R27 ;  /* 0x000000141e1c7389 */ /* 0x00106400000e001b */
.L_x_20885:
[----:B-1----:R-:W-:-:S07]  /*3bf0*/  IMAD R54, R51, R28, R54 ;  /* 0x0000001c33367224 */ /* 0x002fce00078e0236 */
.L_x_20731:
[----:B------:R-:W-:-:S13]  /*3c00*/  ISETP.GE.AND P0, PT, R53, 0xf, PT ;  /* 0x0000000f3500780c */ /* 0x000fda0003f06270 */
[----:B------:R-:W-:Y:S05]  /*3c10*/  @!P0 BRA `(.L_x_20733) ;  /* 0x0000000000108947 */ /* 0x000fea0003800000 */
[----:B------:R-:W-:-:S03]  /*3c20*/  UMOV UR12, 0xffffffff ;  /* 0xffffffff000c7882 */ /* 0x000fc60000000000 */
[----:B------:R-:W-:Y:S05]  /*3c30*/  BRA.DIV UR12, `(.L_x_20734) ;  /* 0x0000002a0c5c7947 */ /* 0x000fea000b800000 */
[----:B0-----:R0:W1:Y:S02]  /*3c40*/  SHFL.IDX PT, R28, R30, R21, R27 ;  /* 0x000000151e1c7389 */ /* 0x00106400000e001b */
.L_x_20888:
[----:B-1----:R-:W-:-:S07]  /*3c50*/  IMAD R54, R52, R28, R54 ;  /* 0x0000001c34367224 */ /* 0x002fce00078e0236 */
.L_x_20733:
[----:B------:R-:W-:-:S13]  /*3c60*/  ISETP.GE.AND P0, PT, R53, 0x10, PT ;  /* 0x000000103500780c */ /* 0x000fda0003f06270 */
[----:B------:R-:W-:Y:S05]  /*3c70*/  @!P0 BRA `(.L_x_20735) ;  /* 0x0000000000108947 */ /* 0x000fea0003800000 */
[----:B------:R-:W-:-:S03]  /*3c80*/  UMOV UR12, 0xffffffff ;  /* 0xffffffff000c7882 */ /* 0x000fc60000000000 */
[----:B------:R-:W-:Y:S05]  /*3c90*/  BRA.DIV UR12, `(.L_x_20736) ;  /* 0x0000002a0c647947 */ /* 0x000fea000b800000 */
[----:B0-----:R0:W1:Y:S02]  /*3ca0*/  SHFL.IDX PT, R28, R30, R22, R27 ;  /* 0x000000161e1c7389 */ /* 0x00106400000e001b */
.L_x_20891:
[----:B-1----:R-:W-:-:S07]  /*3cb0*/  IMAD R54, R29, R28, R54 ;  /* 0x0000001c1d367224 */ /* 0x002fce00078e0236 */
.L_x_20735:
[C---:B------:R-:W-:Y:S02]  /*3cc0*/  IMAD R28, R37.reuse, UR6, R32 ;  /* 0x00000006251c7c24 */ /* 0x040fe4000f8e0220 */
[----:B------:R-:W-:-:S03]  /*3cd0*/  VIADD R37, R37, UR8 ;  /* 0x0000000825257c36 */ /* 0x000fc60008000000 */
[----:B------:R-:W-:Y:S02]  /*3ce0*/  LEA R31, R28, R33, 0x2 ;  /* 0x000000211c1f7211 */ /* 0x000fe400078e10ff */
[----:B------:R-:W-:-:S03]  /*3cf0*/  ISETP.GE.AND P0, PT, R37, UR10, PT ;  /* 0x0000000a25007c0c */ /* 0x000fc6000bf06270 */
[----:B------:R1:W-:Y:S10]  /*3d00*/  STS [R31], R54 ;  /* 0x000000361f007388 */ /* 0x0003f40000000800 */
[----:B-1----:R-:W-:Y:S05]  /*3d10*/  @!P0 BRA `(.L_x_20737) ;  /* 0xfffffff8006c8947 */ /* 0x002fea000383ffff */
.L_x_20704:
[----:B------:R-:W-:Y:S05]  /*3d20*/  BSYNC B0 ;  /* 0x0000000000007941 */ /* 0x000fea0003800000 */
.L_x_20703:
[----:B------:R-:W-:Y:S05]  /*3d30*/  @!P6 BRA `(.L_x_20738) ;  /* 0xffffffec0038e947 */ /* 0x000fea000383ffff */
[----:B------:R-:W-:Y:S05]  /*3d40*/  BRA `(.L_x_20631) ;  /* 0x0000001400487947 */ /* 0x000fea0003800000 */
.L_x_20686:
[----:B------:R-:W-:-:S07]  /*3d50*/  IMAD.MOV.U32 R35, RZ, RZ, RZ ;  /* 0x000000ffff237224 */ /* 0x000fce00078e00ff */
.L_x_20790:
        /* <DEDUP_REMOVED lines=18> */
.L_x_20739:
        /* <DEDUP_REMOVED lines=10> */
.L_x_20740:
        /* <DEDUP_REMOVED lines=10> */
.L_x_20741:
        /* <DEDUP_REMOVED lines=10> */
.L_x_20742:
        /* <DEDUP_REMOVED lines=11> */
.L_x_20743:
        /* <DEDUP_REMOVED lines=11> */
.L_x_20744:
        /* <DEDUP_REMOVED lines=11> */
.L_x_20745:
        /* <DEDUP_REMOVED lines=11> */
.L_x_20746:
        /* <DEDUP_REMOVED lines=10> */
.L_x_20747:
        /* <DEDUP_REMOVED lines=11> */
.L_x_20748:
        /* <DEDUP_REMOVED lines=11> */
.L_x_20749:
        /* <DEDUP_REMOVED lines=11> */
.L_x_20750:
        /* <DEDUP_REMOVED lines=11> */
.L_x_20751:
        /* <DEDUP_REMOVED lines=11> */
.L_x_20752:
        /* <DEDUP_REMOVED lines=11> */
.L_x_20753:
        /* <DEDUP_REMOVED lines=11> */
.L_x_20754:
        /* <DEDUP_REMOVED lines=28> */
.L_x_20789:
[----:B------:R-:W-:Y:S02]  /*4a50*/  IMAD R30, R37, 0x44, R34 ;  /* 0x00000044251e7824 */ /* 0x000fe400078e0222 */
[----:B------:R-:W-:-:S04]  /*4a60*/  HFMA2 R54, -RZ, RZ, 0, 0 ;  /* 0x00000000ff367431 */ /* 0x000fc800000001ff */
[----:B------:R-:W0:Y:S01]  /*4a70*/  LDS R30, [R30] ;  /* 0x000000001e1e7984 */ /* 0x000e220000000800 */
[----:B------:R-:W-:Y:S05]  /*4a80*/  @!P4 BRA `(.L_x_20756) ;  /* 0x000000000010c947 */ /* 0x000fea0003800000 */
[----:B------:R-:W-:-:S03]  /*4a90*/  UMOV UR12, 0xffffffff ;  /* 0xffffffff000c7882 */ /* 0x000fc60000000000 */
[----:B------:R-:W-:Y:S05]  /*4aa0*/  BRA.DIV UR12, `(.L_x_20757) ;  /* 0x0000001e0c007947 */ /* 0x000fea000b800000 */
[----:B0-----:R0:W1:Y:S02]  /*4ab0*/  SHFL.IDX PT, R53, R30, R26, R27 ;  /* 0x0000001a1e357389 */ /* 0x00106400000e001b */
.L_x_20893:
[----:B-12---:R-:W-:-:S07]  /*4ac0*/  IMAD R54, R38, R53, RZ ;  /* 0x0000003526367224 */ /* 0x006fce00078e02ff */
.L_x_20756:
[----:B------:R-:W-:Y:S05]  /*4ad0*/  @!P3 BRA `(.L_x_20758) ;  /* 0x000000000010b947 */ /* 0x000fea0003800000 */
[----:B------:R-:W-:-:S03]  /*4ae0*/  UMOV UR12, 0xffffffff ;  /* 0xffffffff000c7882 */ /* 0x000fc60000000000 */
[----:B------:R-:W-:Y:S05]  /*4af0*/  BRA.DIV UR12, `(.L_x_20759) ;  /* 0x0000001e0c087947 */ /* 0x000fea000b800000 */
[----:B0-----:R0:W1:Y:S02]  /*4b00*/  SHFL.IDX PT, R28, R30, R8, R27 ;  /* 0x000000081e1c7389 */ /* 0x00106400000e001b */
.L_x_20896:
[----:B-1--4-:R-:W-:-:S07]  /*4b10*/  IMAD R54, R39, R28, R54 ;  /* 0x0000001c27367224 */ /* 0x012fce00078e0236 */
.L_x_20758:
[----:B------:R-:W-:Y:S05]  /*4b20*/  @!P2 BRA `(.L_x_20760) ;  /* 0x000000000010a947 */ /* 0x000fea0003800000 */
[----:B------:R-:W-:-:S03]  /*4b30*/  UMOV UR12, 0xffffffff ;  /* 0xffffffff000c7882 */ /* 0x000fc60000000000 */
[----:B------:R-:W-:Y:S05]  /*4b40*/  BRA.DIV UR12, `(.L_x_20761) ;  /* 0x0000001e0c147947 */ /* 0x000fea000b800000 */
[----:B0-----:R0:W1:Y:S02]  /*4b50*/  SHFL.IDX PT, R28, R30, R9, R27 ;  /* 0x000000091e1c7389 */ /* 0x00106400000e001b */
.L_x_20899:
[----:B-1----:R-:W-:-:S07]  /*4b60*/  IMAD R54, R40, R28, R54 ;  /* 0x0000001c28367224 */ /* 0x002fce00078e0236 */
.L_x_20760:
[----:B------:R-:W-:Y:S05]  /*4b70*/  @!P1 BRA `(.L_x_20762) ;  /* 0x0000000000109947 */ /* 0x000fea0003800000 */
[----:B------:R-:W-:-:S03]  /*4b80*/  UMOV UR12, 0xffffffff ;  /* 0xffffffff000c7882 */ /* 0x000fc60000000000 */
[----:B------:R-:W-:Y:S05]  /*4b90*/  BRA.DIV UR12, `(.L_x_20763) ;  /* 0x0000001e0c207947 */ /* 0x000fea000b800000 */
[----:B0-----:R0:W1:Y:S02]  /*4ba0*/  SHFL.IDX PT, R28, R30, R10, R27 ;  /* 0x0000000a1e1c7389 */ /* 0x00106400000e001b */
.L_x_20902:
[----:B-1----:R-:W-:-:S07]  /*4bb0*/  IMAD R54, R41, R28, R54 ;  /* 0x0000001c29367224 */ /* 0x002fce00078e0236 */
.L_x_20762:
[----:B------:R-:W1:Y:S02]  /*4bc0*/  LDC R53, c[0x0][0x3ac] ;  /* 0x0000eb00ff357b82 */ /* 0x000e640000000800 */
[----:B-1----:R-:W-:-:S13]  /*4bd0*/  ISETP.GE.AND P0, PT, R53, 0x5, PT ;  /* 0x000000053500780c */ /* 0x002fda0003f06270 */
[----:B------:R-:W-:Y:S05]  /*4be0*/  @!P0 BRA `(.L_x_20764) ;  /* 0x0000000000108947 */ /* 0x000fea0003800000 */
[----:B------:R-:W-:-:S03]  /*4bf0*/  UMOV UR12, 0xffffffff ;  /* 0xffffffff000c7882 */ /* 0x000fc60000000000 */
[----:B------:R-:W-:Y:S05]  /*4c00*/  BRA.DIV UR12, `(.L_x_20765) ;  /* 0x0000001e0c247947 */ /* 0x000fea000b800000 */
[----:B0-----:R0:W1:Y:S02]  /*4c10*/  SHFL.IDX PT, R28, R30, R11, R27 ;  /* 0x0000000b1e1c7389 */ /* 0x00106400000e001b */
.L_x_20905:
[----:B-1----:R-:W-:-:S07]  /*4c20*/  IMAD R54, R42, R28, R54 ;  /* 0x0000001c2a367224 */ /* 0x002fce00078e0236 */
.L_x_20764:
[----:B------:R-:W-:-:S13]  /*4c30*/  ISETP.GE.AND P0, PT, R53, 0x6, PT ;  /* 0x000000063500780c */ /* 0x000fda0003f06270 */
[----:B------:R-:W-:Y:S05]  /*4c40*/  @!P0 BRA `(.L_x_20766) ;  /* 0x0000000000108947 */ /* 0x000fea0003800000 */
[----:B------:R-:W-:-:S03]  /*4c50*/  UMOV UR12, 0xffffffff ;  /* 0xffffffff000c7882 */ /* 0x000fc60000000000 */
[----:B------:R-:W-:Y:S05]  /*4c60*/  BRA.DIV UR12, `(.L_x_20767) ;  /* 0x0000001e0c2c7947 */ /* 0x000fea000b800000 */
[----:B0-----:R0:W1:Y:S02]  /*4c70*/  SHFL.IDX PT, R28, R30, R12, R27 ;  /* 0x0000000c1e1c7389 */ /* 0x00106400000e001b */
.L_x_20908:
[----:B-1----:R-:W-:-:S07]  /*4c80*/  IMAD R54, R43, R28, R54 ;  /* 0x0000001c2b367224 */ /* 0x002fce00078e0236 */
.L_x_20766:
[----:B------:R-:W-:-:S13]  /*4c90*/  ISETP.GE.AND P0, PT, R53, 0x7, PT ;  /* 0x000000073500780c */ /* 0x000fda0003f06270 */
[----:B------:R-:W-:Y:S05]  /*4ca0*/  @!P0 BRA `(.L_x_20768) ;  /* 0x0000000000108947 */ /* 0x000fea0003800000 */
[----:B------:R-:W-:-:S03]  /*4cb0*/  UMOV UR12, 0xffffffff ;  /* 0xffffffff000c7882 */ /* 0x000fc60000000000 */
[----:B------:R-:W-:Y:S05]  /*4cc0*/  BRA.DIV UR12, `(.L_x_20769) ;  /* 0x0000001e0c347947 */ /* 0x000fea000b800000 */
[----:B0-----:R0:W1:Y:S02]  /*4cd0*/  SHFL.IDX PT, R28, R30, R13, R27 ;  /* 0x0000000d1e1c7389 */ /* 0x00106400000e001b */
.L_x_20911:
[----:B-1----:R-:W-:-:S07]  /*4ce0*/  IMAD R54, R44, R28, R54 ;  /* 0x0000001c2c367224 */ /* 0x002fce00078e0236 */
.L_x_20768:
[----:B------:R-:W-:-:S13]  /*4cf0*/  ISETP.GE.AND P0, PT, R53, 0x8, PT ;  /* 0x000000083500780c */ /* 0x000fda0003f06270 */
[----:B------:R-:W-:Y:S05]  /*4d00*/  @!P0 BRA `(.L_x_20770) ;  /* 0x0000000000108947 */ /* 0x000fea0003800000 */
[----:B------:R-:W-:-:S03]  /*4d10*/  UMOV UR12, 0xffffffff ;  /* 0xffffffff000c7882 */ /* 0x000fc60000000000 */
[----:B------:R-:W-:Y:S05]  /*4d20*/  BRA.DIV UR12, `(.L_x_20771) ;  /* 0x0000001e0c3c7947 */ /* 0x000fea000b800000 */
[----:B0-----:R0:W1:Y:S02]  /*4d30*/  SHFL.IDX PT, R28, R30, R14, R27 ;  /* 0x0000000e1e1c7389 */ /* 0x00106400000e001b */
.L_x_20914:
[----:B-1----:R-:W-:-:S07]  /*4d40*/  IMAD R54, R45, R28, R54 ;  /* 0x0000001c2d367224 */ /* 0x002fce00078e0236 */
.L_x_20770:
[----:B------:R-:W-:-:S13]  /*4d50*/  ISETP.GE.AND P0, PT, R53, 0x9, PT ;  /* 0x000000093500780c */ /* 0x000fda0003f06270 */
[----:B------:R-:W-:Y:S05]  /*4d60*/  @!P0 BRA `(.L_x_20772) ;  /* 0x0000000000108947 */ /* 0x000fea0003800000 */
[----:B------:R-:W-:-:S03]  /*4d70*/  UMOV UR12, 0xffffffff ;  /* 0xffffffff000c7882 */ /* 0x000fc60000000000 */
[----:B------:R-:W-:Y:S05]  /*4d80*/  BRA.DIV UR12, `(.L_x_20773) ;  /* 0x0000001e0c447947 */ /* 0x000fea000b800000 */
[----:B0-----:R0:W1:Y:S02]  /*4d90*/  SHFL.IDX PT, R28, R30, R15, R27 ;  /* 0x0000000f1e1c7389 */ /* 0x00106400000e001b */
.L_x_20917:
[----:B-1----:R-:W-:-:S07]  /*4da0*/  IMAD R54, R46, R28, R54 ;  /* 0x0000001c2e367224 */ /* 0x002fce00078e0236 */
.L_x_20772:
[----:B------:R-:W-:-:S13]  /*4db0*/  ISETP.GE.AND P0, PT, R53, 0xa, PT ;  /* 0x0000000a3500780c */ /* 0x000fda0003f06270 */
[----:B------:R-:W-:Y:S05]  /*4dc0*/  @!P0 BRA `(.L_x_20774) ;  /* 0x0000000000108947 */ /* 0x000fea0003800000 */
[----:B------:R-:W-:-:S03]  /*4dd0*/  UMOV UR12, 0xffffffff ;  /* 0xffffffff000c7882 */ /* 0x000fc60000000000 */
[----:B------:R-:W-:Y:S05]  /*4de0*/  BRA.DIV UR12, `(.L_x_20775) ;  /* 0x0000001e0c4c7947 */ /* 0x000fea000b800000 */
[----:B0-----:R0:W1:Y:S02]  /*4df0*/  SHFL.IDX PT, R28, R30, R16, R27 ;  /* 0x000000101e1c7389 */ /* 0x00106400000e001b */
.L_x_20920:
[----:B-1----:R-:W-:-:S07]  /*4e00*/  IMAD R54, R47, R28, R54 ;  /* 0x0000001c2f367224 */ /* 0x002fce00078e0236 */
.L_x_20774:
[----:B------:R-:W-:-:S13]  /*4e10*/  ISETP.GE.AND P0, PT, R53, 0xb, PT ;  /* 0x0000000b3500780c */ /* 0x000fda0003f06270 */
[----:B------:R-:W-:Y:S05]  /*4e20*/  @!P0 BRA `(.L_x_20776) ;  /* 0x0000000000108947 */ /* 0x000fea0003800000 */
[----:B------:R-:W-:-:S03]  /*4e30*/  UMOV UR12, 0xffffffff ;  /* 0xffffffff000c7882 */ /* 0x000fc60000000000 */
[----:B------:R-:W-:Y:S05]  /*4e40*/  BRA.DIV UR12, `(.L_x_20777) ;  /* 0x0000001e0c547947 */ /* 0x000fea000b800000 */
[----:B0-----:R0:W1:Y:S02]  /*4e50*/  SHFL.IDX PT, R28, R30, R17, R27 ;  /* 0x000000111e1c7389 */ /* 0x00106400000e001b */
.L_x_20923:
[----:B-1----:R-:W-:-:S07]  /*4e60*/  IMAD R54, R48, R28, R54 ;  /* 0x0000001c30367224 */ /* 0x002fce00078e0236 */
.L_x_20776:
[----:B------:R-:W-:-:S13]  /*4e70*/  ISETP.GE.AND P0, PT, R53, 0xc, PT ;  /* 0x0000000c3500780c */ /* 0x000fda0003f06270 */
[----:B------:R-:W-:Y:S05]  /*4e80*/  @!P0 BRA `(.L_x_20778) ;  /* 0x0000000000108947 */ /* 0x000fea0003800000 */
[----:B------:R-:W-:-:S03]  /*4e90*/  UMOV UR12, 0xffffffff ;  /* 0xffffffff000c7882 */ /* 0x000fc60000000000 */
[----:B------:R-:W-:Y:S05]  /*4ea0*/  BRA.DIV UR12, `(.L_x_20779) ;  /* 0x0000001e0c5c7947 */ /* 0x000fea000b800000 */
[----:B0-----:R0:W1:Y:S02]  /*4eb0*/  SHFL.IDX PT, R28, R30, R18, R27 ;  /* 0x000000121e1c7389 */ /* 0x00106400000e001b */
.L_x_20926:
[----:B-1----:R-:W-:-:S07]  /*4ec0*/  IMAD R54, R49, R28, R54 ;  /* 0x0000001c31367224 */ /* 0x002fce00078e0236 */
.L_x_20778:
[----:B------:R-:W-:-:S13]  /*4ed0*/  ISETP.GE.AND P0, PT, R53, 0xd, PT ;  /* 0x0000000d3500780c */ /* 0x000fda0003f06270 */
[----:B------:R-:W-:Y:S05]  /*4ee0*/  @!P0 BRA `(.L_x_20780) ;  /* 0x0000000000108947 */ /* 0x000fea0003800000 */
[----:B------:R-:W-:-:S03]  /*4ef0*/  UMOV UR12, 0xffffffff ;  /* 0xffffffff000c7882 */ /* 0x000fc60000000000 */
[----:B------:R-:W-:Y:S05]  /*4f00*/  BRA.DIV UR12, `(.L_x_20781) ;  /* 0x0000001e0c647947 */ /* 0x000fea000b800000 */
[----:B0-----:R0:W1:Y:S02]  /*4f10*/  SHFL.IDX PT, R28, R30, R19, R27 ;  /* 0x000000131e1c7389 */ /* 0x00106400000e001b */
.L_x_20929:
[----:B-1----:R-:W-:-:S07]  /*4f20*/  IMAD R54, R50, R28, R54 ;  /* 0x0000001c32367224 */ /* 0x002fce00078e0236 */
.L_x_20780:
[----:B------:R-:W-:-:S13]  /*4f30*/  ISETP.GE.AND P0, PT, R53, 0xe, PT ;  /* 0x0000000e3500780c */ /* 0x000fda0003f06270 */
[----:B------:R-:W-:Y:S05]  /*4f40*/  @!P0 BRA `(.L_x_20782) ;  /* 0x0000000000108947 */ /* 0x000fea0003800000 */
[----:B------:R-:W-:-:S03]  /*4f50*/  UMOV UR12, 0xffffffff ;  /* 0xffffffff000c7882 */ /* 0x000fc60000000000 */
[----:B------:R-:W-:Y:S05]  /*4f60*/  BRA.DIV UR12, `(.L_x_20783) ;  /* 0x0000001e0c6c7947 */ /* 0x000fea000b800000 */
[----:B0-----:R0:W1:Y:S02]  /*4f70*/  SHFL.IDX PT, R28, R30, R20, R27 ;  /* 0x000000141e1c7389 */ /* 0x00106400000e001b */
.L_x_20932:
[----:B-1----:R-:W-:-:S07]  /*4f80*/  IMAD R54, R51, R28, R54 ;  /* 0x0000001c33367224 */ /* 0x002fce00078e0236 */
.L_x_20782:
[----:B------:R-:W-:-:S13]  /*4f90*/  ISETP.GE.AND P0, PT, R53, 0xf, PT ;  /* 0x0000000f3500780c */ /* 0x000fda0003f06270 */
[----:B------:R-:W-:Y:S05]  /*4fa0*/  @!P0 BRA `(.L_x_20784) ;  /* 0x0000000000108947 */ /* 0x000fea0003800000 */
[----:B------:R-:W-:-:S03]  /*4fb0*/  UMOV UR12, 0xffffffff ;  /* 0xffffffff000c7882 */ /* 0x000fc60000000000 */
[----:B------:R-:W-:Y:S05]  /*4fc0*/  BRA.DIV UR12, `(.L_x_20785) ;  /* 0x0000001e0c747947 */ /* 0x000fea000b800000 */
[----:B0-----:R0:W1:Y:S02]  /*4fd0*/  SHFL.IDX PT, R28, R30, R21, R27 ;  /* 0x000000151e1c7389 */ /* 0x00106400000e001b */
.L_x_20935:
[----:B-1----:R-:W-:-:S07]  /*4fe0*/  IMAD R54, R52, R28, R54 ;  /* 0x0000001c34367224 */ /* 0x002fce00078e0236 */
.L_x_20784:
[----:B------:R-:W-:-:S13]  /*4ff0*/  ISETP.GE.AND P0, PT, R53, 0x10, PT ;  /* 0x000000103500780c */ /* 0x000fda0003f06270 */
[----:B------:R-:W-:Y:S05]  /*5000*/  @!P0 BRA `(.L_x_20786) ;  /* 0x0000000000108947 */ /* 0x000fea0003800000 */
[----:B------:R-:W-:-:S03]  /*5010*/  UMOV UR12, 0xffffffff ;  /* 0xffffffff000c7882 */ /* 0x000fc60000000000 */
[----:B------:R-:W-:Y:S05]  /*5020*/  BRA.DIV UR12, `(.L_x_20787) ;  /* 0x0000001e0c7c7947 */ /* 0x000fea000b800000 */
[----:B0-----:R0:W1:Y:S02]  /*5030*/  SHFL.IDX PT, R28, R30, R22, R27 ;  /* 0x000000161e1c7389 */ /* 0x00106400000e001b */
.L_x_20938:
[----:B-1----:R-:W-:-:S07]  /*5040*/  IMAD R54, R29, R28, R54 ;  /* 0x0000001c1d367224 */ /* 0x002fce00078e0236 */
.L_x_20786:
[----:B------:R-:W-:-:S07]  /*5050*/  IMAD.U32 R28, RZ, RZ, UR22 ;  /* 0x00000016ff1c7e24 */ /* 0x000fce000f8e00ff */
.L_x_20788:
        /* <DEDUP_REMOVED lines=32> */
.L_x_20755:
[----:B------:R-:W-:Y:S05]  /*5260*/  @!P6 BRA `(.L_x_20790) ;  /* 0xffffffe800bce947 */ /* 0x000fea000383ffff */
.L_x_20631:
        /* <DEDUP_REMOVED lines=35> */
.L_x_20792:
[----:B------:R-:W-:Y:S05]  /*54a0*/  BSYNC.RECONVERGENT B0 ;  /* 0x0000000000007941 */ /* 0x000fea0003800200 */
.L_x_20791:
[----:B------:R-:W-:Y:S01]  /*54b0*/  BSSY.RECONVERGENT B0, `(.L_x_20793) ;  /* 0x0000019000007945 */ /* 0x000fe20003800200 */
.L_x_20794:
        /* <DEDUP_REMOVED lines=25> */
.L_x_20793:
[----:B------:R-:W0:Y:S02]  /*5650*/  LDCU UR12, c[0x0][0x374] ;  /* 0x00006e80ff0c77ac */ /* 0x000e240008000800 */
[----:B0-----:R-:W-:Y:S02]  /*5660*/  UIADD3 UR9, UPT, UPT, UR12, UR9, URZ ;  /* 0x000000090c097290 */ /* 0x001fe4000fffe0ff */
[----:B------:R-:W-:-:S04]  /*5670*/  USHF.L.U32 UR12, UR12, 0x1, URZ ;  /* 0x000000010c0c7899 */ /* 0x000fc800080006ff */
[----:B------:R-:W-:-:S09]  /*5680*/  UISETP.GE.U32.AND UP0, UPT, UR9, UR12, UPT ;  /* 0x0000000c0900728c */ /* 0x000fd2000bf06070 */
[----:B------:R-:W-:Y:S05]  /*5690*/  BRA.U !UP0, `(.L_x_20795) ;  /* 0xffffffb908387547 */ /* 0x000fea000b83ffff */
[----:B------:R-:W-:Y:S05]  /*56a0*/  EXIT ;  /* 0x000000000000794d */ /* 0x000fea0003800000 */
.L_x_20653:
[----:B------:R-:W-:Y:S01]  /*56b0*/  BSSY B2, `(.L_x_20796) ;  /* 0x0000006000027945 */ /* 0x000fe20003800000 */
[----:B------:R-:W-:Y:S02]  /*56c0*/  IMAD.MOV.U32 R31, RZ, RZ, R26 ;  /* 0x000000ffff1f7224 */ /* 0x000fe400078e001a */
[----:B------:R-:W-:-:S07]  /*56d0*/  IMAD.MOV.U32 R28, RZ, RZ, -0x1 ;  /* 0xffffffffff1c7424 */ /* 0x000fce00078e00ff */
[----:B0-2-4-:R-:W-:Y:S05]  /*56e0*/  WARPSYNC.COLLECTIVE R28, `(.L_x_20797) ;  /* 0x000000001c087348 */ /* 0x015fea0003c00000 */
[----:B0-----:R0:W1:Y:S02]  /*56f0*/  SHFL.IDX P0, R28, R30, R31, R27 ;  /* 0x0000001f1e1c7389 */ /* 0x001064000000001b */
[----:B012-4-:R-:W-:Y:S05]  /*5700*/  ENDCOLLECTIVE ;  /* 0x000000000000791b */ /* 0x017fea0003800000 */
.L_x_20797:
[----:B------:R-:W-:Y:S05]  /*5710*/  BSYNC B2 ;  /* 0x0000000000027941 */ /* 0x000fea0003800000 */
.L_x_20796:
[----:B------:R-:W-:Y:S05]  /*5720*/  BRA `(.L_x_20798) ;  /* 0xffffffcc001c7947 */ /* 0x000fea000383ffff */
.L_x_20655:
[----:B------:R-:W-:Y:S01]  /*5730*/  BSSY B2, `(.L_x_20799) ;  /* 0x0000006000027945 */ /* 0x000fe20003800000 */
[----:B------:R-:W-:Y:S01]  /*5740*/  IMAD.MOV.U32 R31, RZ, RZ, R8 ;  /* 0x000000ffff1f7224 */ /* 0x000fe200078e0008 */
[----:B------:R-:W-:-:S07]  /*5750*/  MOV R28, 0xffffffff ;  /* 0xffffffff001c7802 */ /* 0x000fce0000000f00 */
[----:B0-2-4-:R-:W-:Y:S05]  /*5760*/  WARPSYNC.COLLECTIVE R28, `(.L_x_20800) ;  /* 0x000000001c087348 */ /* 0x015fea0003c00000 */
[----:B0-----:R0:W1:Y:S02]  /*5770*/  SHFL.IDX P0, R28, R30, R31, R27 ;  /* 0x0000001f1e1c7389 */ /* 0x001064000000001b */
[----:B012-4-:R-:W-:Y:S05]  /*5780*/  ENDCOLLECTIVE ;  /* 0x000000000000791b */ /* 0x017fea0003800000 */
.L_x_20800:
[----:B------:R-:W-:Y:S05]  /*5790*/  BSYNC B2 ;  /* 0x0000000000027941 */ /* 0x000fea0003800000 */
.L_x_20799:
[----:B------:R-:W-:Y:S05]  /*57a0*/  BRA `(.L_x_20801) ;  /* 0xffffffcc00107947 */ /* 0x000fea000383ffff */
.L_x_20657:
[----:B------:R-:W-:Y:S01]  /*57b0*/  BSSY B2, `(.L_x_20802) ;  /* 0x0000006000027945 */ /* 0x000fe20003800000 */
[----:B------:R-:W-:Y:S02]  /*57c0*/  IMAD.MOV.U32 R31, RZ, RZ, R9 ;  /* 0x000000ffff1f7224 */ /* 0x000fe400078e0009 */
[----:B------:R-:W-:-:S07]  /*57d0*/  IMAD.MOV.U32 R28, RZ, RZ, -0x1 ;  /* 0xffffffffff1c7424 */ /* 0x000fce00078e00ff */
[----:B0-2-4-:R-:W-:Y:S05]  /*57e0*/  WARPSYNC.COLLECTIVE R28, `(.L_x_20803) ;  /* 0x000000001c087348 */ /* 0x015fea0003c00000 */
[----:B0-----:R0:W1:Y:S02]  /*57f0*/  SHFL.IDX P0, R28, R30, R31, R27 ;  /* 0x0000001f1e1c7389 */ /* 0x001064000000001b */
[----:B012-4-:R-:W-:Y:S05]  /*5800*/  ENDCOLLECTIVE ;  /* 0x000000000000791b */ /* 0x017fea0003800000 */
.L_x_20803:
[----:B------:R-:W-:Y:S05]  /*5810*/  BSYNC B2 ;  /* 0x0000000000027941 */ /* 0x000fea0003800000 */
.L_x_20802:
[----:B------:R-:W-:Y:S05]  /*5820*/  BRA `(.L_x_20804) ;  /* 0xffffffcc00047947 */ /* 0x000fea000383ffff */
.L_x_20659:
[----:B------:R-:W-:Y:S01]  /*5830*/  BSSY B2, `(.L_x_20805) ;  /* 0x0000006000027945 */ /* 0x000fe20003800000 */
[----:B------:R-:W-:Y:S01]  /*5840*/  IMAD.MOV.U32 R31, RZ, RZ, R10 ;  /* 0x000000ffff1f7224 */ /* 0x000fe200078e000a */
[----:B------:R-:W-:-:S07]  /*5850*/  MOV R28, 0xffffffff ;  /* 0xffffffff001c7802 */ /* 0x000fce0000000f00 */
[----:B0-2-4-:R-:W-:Y:S05]  /*5860*/  WARPSYNC.COLLECTIVE R28, `(.L_x_20806) ;  /* 0x000000001c087348 */ /* 0x015fea0003c00000 */
[----:B0-----:R0:W1:Y:S02]  /*5870*/  SHFL.IDX P0, R28, R30, R31, R27 ;  /* 0x0000001f1e1c7389 */ /* 0x001064000000001b */
[----:B012-4-:R-:W-:Y:S05]  /*5880*/  ENDCOLLECTIVE ;  /* 0x000000000000791b */ /* 0x017fea0003800000 */
.L_x_20806:
[----:B------:R-:W-:Y:S05]  /*5890*/  BSYNC B2 ;  /* 0x0000000000027941 */ /* 0x000fea0003800000 */
.L_x_20805:
[----:B------:R-:W-:Y:S05]  /*58a0*/  BRA `(.L_x_20807) ;  /* 0xffffffc800f87947 */ /* 0x000fea000383ffff */
.L_x_20661:
[----:B------:R-:W-:Y:S01]  /*58b0*/  BSSY B2, `(.L_x_20808) ;  /* 0x0000006000027945 */ /* 0x000fe20003800000 */
[----:B------:R-:W-:Y:S02]  /*58c0*/  IMAD.MOV.U32 R31, RZ, RZ, R11 ;  /* 0x000000ffff1f7224 */ /* 0x000fe400078e000b */
[----:B------:R-:W-:-:S07]  /*58d0*/  IMAD.MOV.U32 R28, RZ, RZ, -0x1 ;  /* 0xffffffffff1c7424 */ /* 0x000fce00078e00ff */
[----:B0-2-4-:R-:W-:Y:S05]  /*58e0*/  WARPSYNC.COLLECTIVE R28, `(.L_x_20809) ;  /* 0x000000001c087348 */ /* 0x015fea0003c00000 */
[----:B0-----:R0:W1:Y:S02]  /*58f0*/  SHFL.IDX P0, R28, R30, R31, R27 ;  /* 0x0000001f1e1c7389 */ /* 0x001064000000001b */
[----:B012-4-:R-:W-:Y:S05]  /*5900*/  ENDCOLLECTIVE ;  /* 0x000000000000791b */ /* 0x017fea0003800000 */
.L_x_20809:
[----:B------:R-:W-:Y:S05]  /*5910*/  BSYNC B2 ;  /* 0x0000000000027941 */ /* 0x000fea0003800000 */
.L_x_20808:
[----:B------:R-:W-:Y:S05]  /*5920*/  BRA `(.L_x_20810) ;  /* 0xffffffc800ec7947 */ /* 0x000fea000383ffff */
.L_x_20663:
[----:B------:R-:W-:Y:S01]  /*5930*/  BSSY B2, `(.L_x_20811) ;  /* 0x0000006000027945 */ /* 0x000fe20003800000 */
[----:B------:R-:W-:Y:S01]  /*5940*/  IMAD.MOV.U32 R31, RZ, RZ, R12 ;  /* 0x000000ffff1f7224 */ /* 0x000fe200078e000c */
[----:B------:R-:W-:-:S07]  /*5950*/  MOV R28, 0xffffffff ;  /* 0xffffffff001c7802 */ /* 0x000fce0000000f00 */
[----:B0-2-4-:R-:W-:Y:S05]  /*5960*/  WARPSYNC.COLLECTIVE R28, `(.L_x_20812) ;  /* 0x000000001c087348 */ /* 0x015fea0003c00000 */
[----:B0-----:R0:W1:Y:S02]  /*5970*/  SHFL.IDX P0, R28, R30, R31, R27 ;  /* 0x0000001f1e1c7389 */ /* 0x001064000000001b */
[----:B012-4-:R-:W-:Y:S05]  /*5980*/  ENDCOLLECTIVE ;  /* 0x000000000000791b */ /* 0x017fea0003800000 */
.L_x_20812:
[----:B------:R-:W-:Y:S05]  /*5990*/  BSYNC B2 ;  /* 0x0000000000027941 */ /* 0x000fea0003800000 */
.L_x_20811:
[----:B------:R-:W-:Y:S05]  /*59a0*/  BRA `(.L_x_20813) ;  /* 0xffffffc800e87947 */ /* 0x000fea000383ffff */
.L_x_20665:
[----:B------:R-:W-:Y:S01]  /*59b0*/  BSSY B2, `(.L_x_20814) ;  /* 0x0000006000027945 */ /* 0x000fe20003800000 */
[----:B------:R-:W-:Y:S02]  /*59c0*/  IMAD.MOV.U32 R31, RZ, RZ, R13 ;  /* 0x000000ffff1f7224 */ /* 0x000fe400078e000d */
[----:B------:R-:W-:-:S07]  /*59d0*/  IMAD.MOV.U32 R28, RZ, RZ, -0x1 ;  /* 0xffffffffff1c7424 */ /* 0x000fce00078e00ff */
[----:B0-2-4-:R-:W-:Y:S05]  /*59e0*/  WARPSYNC.COLLECTIVE R28, `(.L_x_20815) ;  /* 0x000000001c087348 */ /* 0x015fea0003c00000 */
[----:B0-----:R0:W1:Y:S02]  /*59f0*/  SHFL.IDX P0, R28, R30, R31, R27 ;  /* 0x0000001f1e1c7389 */ /* 0x001064000000001b */
[----:B012-4-:R-:W-:Y:S05]  /*5a00*/  ENDCOLLECTIVE ;  /* 0x000000000000791b */ /* 0x017fea0003800000 */
.L_x_20815:
[----:B------:R-:W-:Y:S05]  /*5a10*/  BSYNC B2 ;  /* 0x0000000000027941 */ /* 0x000fea0003800000 */
.L_x_20814:
[----:B------:R-:W-:Y:S05]  /*5a20*/  BRA `(.L_x_20816) ;  /* 0xffffffc800e07947 */ /* 0x000fea000383ffff */
.L_x_20667:
[----:B------:R-:W-:Y:S01]  /*5a30*/  BSSY B2, `(.L_x_20817) ;  /* 0x0000006000027945 */ /* 0x000fe20003800000 */
[----:B------:R-:W-:Y:S01]  /*5a40*/  IMAD.MOV.U32 R31, RZ, RZ, R14 ;  /* 0x000000ffff1f7224 */ /* 0x000fe200078e000e */
[----:B------:R-:W-:-:S07]  /*5a50*/  MOV R28, 0xffffffff ;  /* 0xffffffff001c7802 */ /* 0x000fce0000000f00 */
[----:B0-2-4-:R-:W-:Y:S05]  /*5a60*/  WARPSYNC.COLLECTIVE R28, `(.L_x_20818) ;  /* 0x000000001c087348 */ /* 0x015fea0003c00000 */
[----:B0-----:R0:W1:Y:S02]  /*5a70*/  SHFL.IDX P0, R28, R30, R31, R27 ;  /* 0x0000001f1e1c7389 */ /* 0x001064000000001b */
[----:B012-4-:R-:W-:Y:S05]  /*5a80*/  ENDCOLLECTIVE ;  /* 0x000000000000791b */ /* 0x017fea0003800000 */
.L_x_20818:
[----:B------:R-:W-:Y:S05]  /*5a90*/  BSYNC B2 ;  /* 0x0000000000027941 */ /* 0x000fea0003800000 */
.L_x_20817:
[----:B------:R-:W-:Y:S05]  /*5aa0*/  BRA `(.L_x_20819) ;  /* 0xffffffc800d87947 */ /* 0x000fea000383ffff */
.L_x_20669:
[----:B------:R-:W-:Y:S01]  /*5ab0*/  BSSY B2, `(.L_x_20820) ;  /* 0x0000006000027945 */ /* 0x000fe20003800000 */
[----:B------:R-:W-:Y:S02]  /*5ac0*/  IMAD.MOV.U32 R31, RZ, RZ, R15 ;  /* 0x000000ffff1f7224 */ /* 0x000fe400078e000f */
[----:B------:R-:W-:-:S07]  /*5ad0*/  IMAD.MOV.U32 R28, RZ, RZ, -0x1 ;  /* 0xffffffffff1c7424 */ /* 0x000fce00078e00ff */
[----:B0-2-4-:R-:W-:Y:S05]  /*5ae0*/  WARPSYNC.COLLECTIVE R28, `(.L_x_20821) ;  /* 0x000000001c087348 */ /* 0x015fea0003c00000 */
[----:B0-----:R0:W1:Y:S02]  /*5af0*/  SHFL.IDX P0, R28, R30, R31, R27 ;  /* 0x0000001f1e1c7389 */ /* 0x001064000000001b */
[----:B012-4-:R-:W-:Y:S05]  /*5b00*/  ENDCOLLECTIVE ;  /* 0x000000000000791b */ /* 0x017fea0003800000 */
.L_x_20821:
[----:B------:R-:W-:Y:S05]  /*5b10*/  BSYNC B2 ;  /* 0x0000000000027941 */ /* 0x000fea0003800000 */
.L_x_20820:
[----:B------:R-:W-:Y:S05]  /*5b20*/  BRA `(.L_x_20822) ;  /* 0xffffffc800d07947 */ /* 0x000fea000383ffff */
.L_x_20671:
[----:B------:R-:W-:Y:S01]  /*5b30*/  BSSY B2, `(.L_x_20823) ;  /* 0x0000006000027945 */ /* 0x000fe20003800000 */
[----:B------:R-:W-:Y:S01]  /*5b40*/  IMAD.MOV.U32 R31, RZ, RZ, R16 ;  /* 0x000000ffff1f7224 */ /* 0x000fe200078e0010 */
[----:B------:R-:W-:-:S07]  /*5b50*/  MOV R28, 0xffffffff ;  /* 0xffffffff001c7802 */ /* 0x000fce0000000f00 */
[----:B0-2-4-:R-:W-:Y:S05]  /*5b60*/  WARPSYNC.COLLECTIVE R28, `(.L_x_20824) ;  /* 0x000000001c087348 */ /* 0x015fea0003c00000 */
[----:B0-----:R0:W1:Y:S02]  /*5b70*/  SHFL.IDX P0, R28, R30, R31, R27 ;  /* 0x0000001f1e1c7389 */ /* 0x001064000000001b */
[----:B012-4-:R-:W-:Y:S05]  /*5b80*/  ENDCOLLECTIVE ;  /* 0x000000000000791b */ /* 0x017fea0003800000 */
.L_x_20824:
[----:B------:R-:W-:Y:S05]  /*5b90*/  BSYNC B2 ;  /* 0x0000000000027941 */ /* 0x000fea0003800000 */
.L_x_20823:
[----:B------:R-:W-:Y:S05]  /*5ba0*/  BRA `(.L_x_20825) ;  /* 0xffffffc800c87947 */ /* 0x000fea000383ffff */
.L_x_20673:
[----:B------:R-:W-:Y:S01]  /*5bb0*/  BSSY B2, `(.L_x_20826) ;  /* 0x0000006000027945 */ /* 0x000fe20003800000 */
[----:B------:R-:W-:Y:S02]  /*5bc0*/  IMAD.MOV.U32 R31, RZ, RZ, R17 ;  /* 0x000000ffff1f7224 */ /* 0x000fe400078e0011 */
[----:B------:R-:W-:-:S07]  /*5bd0*/  IMAD.MOV.U32 R28, RZ, RZ, -0x1 ;  /* 0xffffffffff1c7424 */ /* 0x000fce00078e00ff */
[----:B0-2-4-:R-:W-:Y:S05]  /*5be0*/  WARPSYNC.COLLECTIVE R28, `(.L_x_20827) ;  /* 0x000000001c087348 */ /* 0x015fea0003c00000 */
[----:B0-----:R0:W1:Y:S02]  /*5bf0*/  SHFL.IDX P0, R28, R30, R31, R27 ;  /* 0x0000001f1e1c7389 */ /* 0x001064000000001b */
[----:B012-4-:R-:W-:Y:S05]  /*5c00*/  ENDCOLLECTIVE ;  /* 0x000000000000791b */ /* 0x017fea0003800000 */
.L_x_20827:
[----:B------:R-:W-:Y:S05]  /*5c10*/  BSYNC B2 ;  /* 0x0000000000027941 */ /* 0x000fea0003800000 */
.L_x_20826:
[----:B------:R-:W-:Y:S05]  /*5c20*/  BRA `(.L_x_20828) ;  /* 0xffffffc800c07947 */ /* 0x000fea000383ffff */
.L_x_20675:
[----:B------:R-:W-:Y:S01]  /*5c30*/  BSSY B2, `(.L_x_20829) ;  /* 0x0000006000027945 */ /* 0x000fe20003800000 */
[----:B------:R-:W-:Y:S01]  /*5c40*/  IMAD.MOV.U32 R31, RZ, RZ, R18 ;  /* 0x000000ffff1f7224 */ /* 0x000fe200078e0012 */
[----:B------:R-:W-:-:S07]  /*5c50*/  MOV R28, 0xffffffff ;  /* 0xffffffff001c7802 */ /* 0x000fce0000000f00 */
[----:B0-2-4-:R-:W-:Y:S05]  /*5c60*/  WARPSYNC.COLLECTIVE R28, `(.L_x_20830) ;  /* 0x000000001c087348 */ /* 0x015fea0003c00000 */
[----:B0-----:R0:W1:Y:S02]  /*5c70*/  SHFL.IDX P0, R28, R30, R31, R27 ;  /* 0x0000001f1e1c7389 */ /* 0x001064000000001b */
[----:B012-4-:R-:W-:Y:S05]  /*5c80*/  ENDCOLLECTIVE ;  /* 0x000000000000791b */ /* 0x017fea0003800000 */
.L_x_20830:
[----:B------:R-:W-:Y:S05]  /*5c90*/  BSYNC B2 ;  /* 0x0000000000027941 */ /* 0x000fea0003800000 */
.L_x_20829:
[----:B------:R-:W-:Y:S05]  /*5ca0*/  BRA `(.L_x_20831) ;  /* 0xffffffc800b87947 */ /* 0x000fea000383ffff */
.L_x_20677:
[----:B------:R-:W-:Y:S01]  /*5cb0*/  BSSY B2, `(.L_x_20832) ;  /* 0x0000006000027945 */ /* 0x000fe20003800000 */
[----:B------:R-:W-:Y:S02]  /*5cc0*/  IMAD.MOV.U32 R31, RZ, RZ, R19 ;  /* 0x000000ffff1f7224 */ /* 0x000fe400078e0013 */
[----:B------:R-:W-:-:S07]  /*5cd0*/  IMAD.MOV.U32 R28, RZ, RZ, -0x1 ;  /* 0xffffffffff1c7424 */ /* 0x000fce00078e00ff */
[----:B0-2-4-:R-:W-:Y:S05]  /*5ce0*/  WARPSYNC.COLLECTIVE R28, `(.L_x_20833) ;  /* 0x000000001c087348 */ /* 0x015fea0003c00000 */
[----:B0-----:R0:W1:Y:S02]  /*5cf0*/  SHFL.IDX P0, R28, R30, R31, R27 ;  /* 0x0000001f1e1c7389 */ /* 0x001064000000001b */
[----:B012-4-:R-:W-:Y:S05]  /*5d00*/  ENDCOLLECTIVE ;  /* 0x000000000000791b */ /* 0x017fea0003800000 */
.L_x_20833:
[----:B------:R-:W-:Y:S05]  /*5d10*/  BSYNC B2 ;  /* 0x0000000000027941 */ /* 0x000fea0003800000 */
.L_x_20832:
[----:B------:R-:W-:Y:S05]  /*5d20*/  BRA `(.L_x_20834) ;  /* 0xffffffc800b07947 */ /* 0x000fea000383ffff */
.L_x_20679:
[----:B------:R-:W-:Y:S01]  /*5d30*/  BSSY B2, `(.L_x_20835) ;  /* 0x0000006000027945 */ /* 0x000fe20003800000 */
[----:B------:R-:W-:Y:S01]  /*5d40*/  IMAD.MOV.U32 R31, RZ, RZ, R20 ;  /* 0x000000ffff1f7224 */ /* 0x000fe200078e0014 */
[----:B------:R-:W-:-:S07]  /*5d50*/  MOV R28, 0xffffffff ;  /* 0xffffffff001c7802 */ /* 0x000fce0000000f00 */
[----:B0-2-4-:R-:W-:Y:S05]  /*5d60*/  WARPSYNC.COLLECTIVE R28, `(.L_x_20836) ;  /* 0x000000001c087348 */ /* 0x015fea0003c00000 */
[----:B0-----:R0:W1:Y:S02]  /*5d70*/  SHFL.IDX P0, R28, R30, R31, R27 ;  /* 0x0000001f1e1c7389 */ /* 0x001064000000001b */
[----:B012-4-:R-:W-:Y:S05]  /*5d80*/  ENDCOLLECTIVE ;  /* 0x000000000000791b */ /* 0x017fea0003800000 */
.L_x_20836:
[----:B------:R-:W-:Y:S05]  /*5d90*/  BSYNC B2 ;  /* 0x0000000000027941 */ /* 0x000fea0003800000 */
.L_x_20835:
[----:B------:R-:W-:Y:S05]  /*5da0*/  BRA `(.L_x_20837) ;  /* 0xffffffc800a87947 */ /* 0x000fea000383ffff */
.L_x_20681:
[----:B------:R-:W-:Y:S01]  /*5db0*/  BSSY B2, `(.L_x_20838) ;  /* 0x0000006000027945 */ /* 0x000fe20003800000 */
[----:B------:R-:W-:Y:S02]  /*5dc0*/  IMAD.MOV.U32 R31, RZ, RZ, R21 ;  /* 0x000000ffff1f7224 */ /* 0x000fe400078e0015 */
[----:B------:R-:W-:-:S07]  /*5dd0*/  IMAD.MOV.U32 R28, RZ, RZ, -0x1 ;  /* 0xffffffffff1c7424 */ /* 0x000fce00078e00ff */
[----:B0-2-4-:R-:W-:Y:S05]  /*5de0*/  WARPSYNC.COLLECTIVE R28, `(.L_x_20839) ;  /* 0x000000001c087348 */ /* 0x015fea0003c00000 */
[----:B0-----:R0:W1:Y:S02]  /*5df0*/  SHFL.IDX P0, R28, R30, R31, R27 ;  /* 0x0000001f1e1c7389 */ /* 0x001064000000001b */
[----:B012-4-:R-:W-:Y:S05]  /*5e00*/  ENDCOLLECTIVE ;  /* 0x000000000000791b */ /* 0x017fea0003800000 */
.L_x_20839:
[----:B------:R-:W-:Y:S05]  /*5e10*/  BSYNC B2 ;  /* 0x0000000000027941 */ /* 0x000fea0003800000 */
.L_x_20838:
[----:B------:R-:W-:Y:S05]  /*5e20*/  BRA `(.L_x_20840) ;  /* 0xffffffc800a07947 */ /* 0x000fea000383ffff */
.L_x_20683:
[----:B------:R-:W-:Y:S01]  /*5e30*/  BSSY B2, `(.L_x_20841) ;  /* 0x0000006000027945 */ /* 0x000fe20003800000 */
[----:B------:R-:W-:Y:S01]  /*5e40*/  IMAD.MOV.U32 R31, RZ, RZ, R22 ;  /* 0x000000ffff1f7224 */ /* 0x000fe200078e0016 */
[----:B------:R-:W-:-:S07]  /*5e50*/  MOV R28, 0xffffffff ;  /* 0xffffffff001c7802 */ /* 0x000fce0000000f00 */
[----:B0-2-4-:R-:W-:Y:S05]  /*5e60*/  WARPSYNC.COLLECTIVE R28, `(.L_x_20842) ;  /* 0x000000001c087348 */ /* 0x015fea0003c00000 */
[----:B0-----:R0:W1:Y:S02]  /*5e70*/  SHFL.IDX P0, R28, R30, R31, R27 ;  /* 0x0000001f1e1c7389 */ /* 0x001064000000001b */
[----:B012-4-:R-:W-:Y:S05]  /*5e80*/  ENDCOLLECTIVE ;  /* 0x000000000000791b */ /* 0x017fea0003800000 */
.L_x_20842:
[----:B------:R-:W-:Y:S05]  /*5e90*/  BSYNC B2 ;  /* 0x0000000000027941 */ /* 0x000fea0003800000 */
.L_x_20841:
[----:B------:R-:W-:Y:S05]  /*5ea0*/  BRA `(.L_x_20843) ;  /* 0xffffffc800987947 */ /* 0x000fea000383ffff */
.L_x_20706:
[----:B------:R-:W-:Y:S01]  /*5eb0*/  BSSY B1, `(.L_x_20844) ;  /* 0x0000006000017945 */ /* 0x000fe20003800000 */
[----:B------:R-:W-:Y:S02]  /*5ec0*/  IMAD.MOV.U32 R31, RZ, RZ, R26 ;  /* 0x000000ffff1f7224 */ /* 0x000fe400078e001a */
[----:B------:R-:W-:-:S07]  /*5ed0*/  IMAD.MOV.U32 R28, RZ, RZ, -0x1 ;  /* 0xffffffffff1c7424 */ /* 0x000fce00078e00ff */
[----:B0-2-4-:R-:W-:Y:S05]  /*5ee0*/  WARPSYNC.COLLECTIVE R28, `(.L_x_20845) ;  /* 0x000000001c087348 */ /* 0x015fea0003c00000 */
[----:B0-----:R0:W1:Y:S02]  /*5ef0*/  SHFL.IDX P0, R28, R30, R31, R27 ;  /* 0x0000001f1e1c7389 */ /* 0x001064000000001b */
[----:B012-4-:R-:W-:Y:S05]  /*5f00*/  ENDCOLLECTIVE ;  /* 0x000000000000791b */ /* 0x017fea0003800000 */
.L_x_20845:
[----:B------:R-:W-:Y:S05]  /*5f10*/  BSYNC B1 ;  /* 0x0000000000017941 */ /* 0x000fea0003800000 */
.L_x_20844:
[----:B------:R-:W-:Y:S05]  /*5f20*/  BRA `(.L_x_20846) ;  /* 0xffffffd800047947 */ /* 0x000fea000383ffff */
.L_x_20708:
[----:B------:R-:W-:Y:S01]  /*5f30*/  BSSY B1, `(.L_x_20847) ;  /* 0x0000006000017945 */ /* 0x000fe20003800000 */
[----:B------:R-:W-:Y:S01]  /*5f40*/  IMAD.MOV.U32 R31, RZ, RZ, R8 ;  /* 0x000000ffff1f7224 */ /* 0x000fe200078e0008 */
[----:B------:R-:W-:-:S07]  /*5f50*/  MOV R28, 0xffffffff ;  /* 0xffffffff001c7802 */ /* 0x000fce0000000f00 */
[----:B0-2-4-:R-:W-:Y:S05]  /*5f60*/  WARPSYNC.COLLECTIVE R28, `(.L_x_20848) ;  /* 0x000000001c087348 */ /* 0x015fea0003c00000 */
[----:B0-----:R0:W1:Y:S02]  /*5f70*/  SHFL.IDX P0, R28, R30, R31, R27 ;  /* 0x0000001f1e1c7389 */ /* 0x001064000000001b */
[----:B012-4-:R-:W-:Y:S05]  /*5f80*/  ENDCOLLECTIVE ;  /* 0x000000000000791b */ /* 0x017fea0003800000 */
.L_x_20848:
[----:B------:R-:W-:Y:S05]  /*5f90*/  BSYNC B1 ;  /* 0x0000000000017941 */ /* 0x000fea0003800000 */
.L_x_20847:
[----:B------:R-:W-:Y:S05]  /*5fa0*/  BRA `(.L_x_20849) ;  /* 0xffffffd400f87947 */ /* 0x000fea000383ffff */
.L_x_20710:
[----:B------:R-:W-:Y:S01]  /*5fb0*/  BSSY B1, `(.L_x_20850) ;  /* 0x0000006000017945 */ /* 0x000fe20003800000 */
[----:B------:R-:W-:Y:S02]  /*5fc0*/  IMAD.MOV.U32 R31, RZ, RZ, R9 ;  /* 0x000000ffff1f7224 */ /* 0x000fe400078e0009 */
[----:B------:R-:W-:-:S07]  /*5fd0*/  IMAD.MOV.U32 R28, RZ, RZ, -0x1 ;  /* 0xffffffffff1c7424 */ /* 0x000fce00078e00ff */
[----:B0-2-4-:R-:W-:Y:S05]  /*5fe0*/  WARPSYNC.COLLECTIVE R28, `(.L_x_20851) ;  /* 0x000000001c087348 */ /* 0x015fea0003c00000 */
[----:B0-----:R0:W1:Y:S02]  /*5ff0*/  SHFL.IDX P0, R28, R30, R31, R27 ;  /* 0x0000001f1e1c7389 */ /* 0x001064000000001b */
[----:B012-4-:R-:W-:Y:S05]  /*6000*/  ENDCOLLECTIVE ;  /* 0x000000000000791b */ /* 0x017fea0003800000 */
.L_x_20851:
[----:B------:R-:W-:Y:S05]  /*6010*/  BSYNC B1 ;  /* 0x0000000000017941 */ /* 0x000fea0003800000 */
.L_x_20850:
[----:B------:R-:W-:Y:S05]  /*6020*/  BRA `(.L_x_20852) ;  /* 0xffffffd400ec7947 */ /* 0x000fea000383ffff */
.L_x_20712:
[----:B------:R-:W-:Y:S01]  /*6030*/  BSSY B1, `(.L_x_20853) ;  /* 0x0000006000017945 */ /* 0x000fe20003800000 */
[----:B------:R-:W-:Y:S01]  /*6040*/  IMAD.MOV.U32 R31, RZ, RZ, R10 ;  /* 0x000000ffff1f7224 */ /* 0x000fe200078e000a */
[----:B------:R-:W-:-:S07]  /*6050*/  MOV R28, 0xffffffff ;  /* 0xffffffff001c7802 */ /* 0x000fce0000000f00 */
[----:B0-2-4-:R-:W-:Y:S05]  /*6060*/  WARPSYNC.COLLECTIVE R28, `(.L_x_20854) ;  /* 0x000000001c087348 */ /* 0x015fea0003c00000 */
[----:B0-----:R0:W1:Y:S02]  /*6070*/  SHFL.IDX P0, R28, R30, R31, R27 ;  /* 0x0000001f1e1c7389 */ /* 0x001064000000001b */
[----:B012-4-:R-:W-:Y:S05]  /*6080*/  ENDCOLLECTIVE ;  /* 0x000000000000791b */ /* 0x017fea0003800000 */
.L_x_20854:
[----:B------:R-:W-:Y:S05]  /*6090*/  BSYNC B1 ;  /* 0x0000000000017941 */ /* 0x000fea0003800000 */
.L_x_20853:
[----:B------:R-:W-:Y:S05]  /*60a0*/  BRA `(.L_x_20855) ;  /* 0xffffffd400e07947 */ /* 0x000fea000383ffff */
.L_x_20714:
[----:B------:R-:W-:Y:S01]  /*60b0*/  BSSY B1, `(.L_x_20856) ;  /* 0x0000006000017945 */ /* 0x000fe20003800000 */
[----:B------:R-:W-:Y:S02]  /*60c0*/  IMAD.MOV.U32 R31, RZ, RZ, R11 ;  /* 0x000000ffff1f7224 */ /* 0x000fe400078e000b */
[----:B------:R-:W-:-:S07]  /*60d0*/  IMAD.MOV.U32 R28, RZ, RZ, -0x1 ;  /* 0xffffffffff1c7424 */ /* 0x000fce00078e00ff */
[----:B0-2-4-:R-:W-:Y:S05]  /*60e0*/  WARPSYNC.COLLECTIVE R28, `(.L_x_20857) ;  /* 0x000000001c087348 */ /* 0x015fea0003c00000 */
[----:B0-----:R0:W1:Y:S02]  /*60f0*/  SHFL.IDX P0, R28, R30, R31, R27 ;  /* 0x0000001f1e1c7389 */ /* 0x001064000000001b */
[----:B012-4-:R-:W-:Y:S05]  /*6100*/  ENDCOLLECTIVE ;  /* 0x000000000000791b */ /* 0x017fea0003800000 */
.L_x_20857:
[----:B------:R-:W-:Y:S05]  /*6110*/  BSYNC B1 ;  /* 0x0000000000017941 */ /* 0x000fea0003800000 */
.L_x_20856:
[----:B------:R-:W-:Y:S05]  /*6120*/  BRA `(.L_x_20858) ;  /* 0xffffffd400d47947 */ /* 0x000fea000383ffff */
.L_x_20716:
[----:B------:R-:W-:Y:S01]  /*6130*/  BSSY B1, `(.L_x_20859) ;  /* 0x0000006000017945 */ /* 0x000fe20003800000 */
[----:B------:R-:W-:Y:S01]  /*6140*/  IMAD.MOV.U32 R31, RZ, RZ, R12 ;  /* 0x000000ffff1f7224 */ /* 0x000fe200078e000c */
[----:B------:R-:W-:-:S07]  /*6150*/  MOV R28, 0xffffffff ;  /* 0xffffffff001c7802 */ /* 0x000fce0000000f00 */
[----:B0-2-4-:R-:W-:Y:S05]  /*6160*/  WARPSYNC.COLLECTIVE R28, `(.L_x_20860) ;  /* 0x000000001c087348 */ /* 0x015fea0003c00000 */
[----:B0-----:R0:W1:Y:S02]  /*6170*/  SHFL.IDX P0, R28, R30, R31, R27 ;  /* 0x0000001f1e1c7389 */ /* 0x001064000000001b */
[----:B012-4-:R-:W-:Y:S05]  /*6180*/  ENDCOLLECTIVE ;  /* 0x000000000000791b */ /* 0x017fea0003800000 */
.L_x_20860:
[----:B------:R-:W-:Y:S05]  /*6190*/  BSYNC B1 ;  /* 0x0000000000017941 */ /* 0x000fea0003800000 */
.L_x_20859:
[----:B------:R-:W-:Y:S05]  /*61a0*/  BRA `(.L_x_20861) ;  /* 0xffffffd400d07947 */ /* 0x000fea000383ffff */
.L_x_20718:
[----:B------:R-:W-:Y:S01]  /*61b0*/  BSSY B1, `(.L_x_20862) ;  /* 0x0000006000017945 */ /* 0x000fe20003800000 */
[----:B------:R-:W-:Y:S02]  /*61c0*/  IMAD.MOV.U32 R31, RZ, RZ, R13 ;  /* 0x000000ffff1f7224 */ /* 0x000fe400078e000d */
[----:B------:R-:W-:-:S07]  /*61d0*/  IMAD.MOV.U32 R28, RZ, RZ, -0x1 ;  /* 0xffffffffff1c7424 */ /* 0x000fce00078e00ff */
[----:B0-2-4-:R-:W-:Y:S05]  /*61e0*/  WARPSYNC.COLLECTIVE R28, `(.L_x_20863) ;  /* 0x000000001c087348 */ /* 0x015fea0003c00000 */
[----:B0-----:R0:W1:Y:S02]  /*61f0*/  SHFL.IDX P0, R28, R30, R31, R27 ;  /* 0x0000001f1e1c7389 */ /* 0x001064000000001b */
[----:B012-4-:R-:W-:Y:S05]  /*6200*/  ENDCOLLECTIVE ;  /* 0x000000000000791b */ /* 0x017fea0003800000 */
.L_x_20863:
[----:B------:R-:W-:Y:S05]  /*6210*/  BSYNC B1 ;  /* 0x0000000000017941 */ /* 0x000fea0003800000 */
.L_x_20862:
[----:B------:R-:W-:Y:S05]  /*6220*/  BRA `(.L_x_20864) ;  /* 0xffffffd400c87947 */ /* 0x000fea000383ffff */
.L_x_20720:
[----:B------:R-:W-:Y:S01]  /*6230*/  BSSY B1, `(.L_x_20865) ;  /* 0x0000006000017945 */ /* 0x000fe20003800000 */
[----:B------:R-:W-:Y:S01]  /*6240*/  IMAD.MOV.U32 R31, RZ, RZ, R14 ;  /* 0x000000ffff1f7224 */ /* 0x000fe200078e000e */
[----:B------:R-:W-:-:S07]  /*6250*/  MOV R28, 0xffffffff ;  /* 0xffffffff001c7802 */ /* 0x000fce0000000f00 */
[----:B0-2-4-:R-:W-:Y:S05]  /*6260*/  WARPSYNC.COLLECTIVE R28, `(.L_x_20866) ;  /* 0x000000001c087348 */ /* 0x015fea0003c00000 */
[----:B0-----:R0:W1:Y:S02]  /*6270*/  SHFL.IDX P0, R28, R30, R31, R27 ;  /* 0x0000001f1e1c7389 */ /* 0x001064000000001b */
[----:B012-4-:R-:W-:Y:S05]  /*6280*/  ENDCOLLECTIVE ;  /* 0x000000000000791b */ /* 0x017fea0003800000 */
.L_x_20866:
[----:B------:R-:W-:Y:S05]  /*6290*/  BSYNC B1 ;  /* 0x0000000000017941 */ /* 0x000fea0003800000 */
.L_x_20865:
[----:B------:R-:W-:Y:S05]  /*62a0*/  BRA `(.L_x_20867) ;  /* 0xffffffd400c07947 */ /* 0x000fea000383ffff */
.L_x_20722:
[----:B------:R-:W-:Y:S01]  /*62b0*/  BSSY B1, `(.L_x_20868) ;  /* 0x0000006000017945 */ /* 0x000fe20003800000 */
[----:B------:R-:W-:Y:S02]  /*62c0*/  IMAD.MOV.U32 R31, RZ, RZ, R15 ;  /* 0x000000ffff1f7224 */ /* 0x000fe400078e000f */
[----:B------:R-:W-:-:S07]  /*62d0*/  IMAD.MOV.U32 R28, RZ, RZ, -0x1 ;  /* 0xffffffffff1c7424 */ /* 0x000fce00078e00ff */
[----:B0-2-4-:R-:W-:Y:S05]  /*62e0*/  WARPSYNC.COLLECTIVE R28, `(.L_x_20869) ;  /* 0x000000001c087348 */ /* 0x015fea0003c00000 */
[----:B0-----:R0:W1:Y:S02]  /*62f0*/  SHFL.IDX P0, R28, R30, R31, R27 ;  /* 0x0000001f1e1c7389 */ /* 0x001064000000001b */
[----:B012-4-:R-:W-:Y:S05]  /*6300*/  ENDCOLLECTIVE ;  /* 0x000000000000791b */ /* 0x017fea0003800000 */
.L_x_20869:
[----:B------:R-:W-:Y:S05]  /*6310*/  BSYNC B1 ;  /* 0x0000000000017941 */ /* 0x000fea0003800000 */
.L_x_20868:
[----:B------:R-:W-:Y:S05]  /*6320*/  BRA `(.L_x_20870) ;  /* 0xffffffd400b87947 */ /* 0x000fea000383ffff */
.L_x_20724:
[----:B------:R-:W-:Y:S01]  /*6330*/  BSSY B1, `(.L_x_20871) ;  /* 0x0000006000017945 */ /* 0x000fe20003800000 */
[----:B------:R-:W-:Y:S01]  /*6340*/  IMAD.MOV.U32 R31, RZ, RZ, R16 ;  /* 0x000000ffff1f7224 */ /* 0x000fe200078e0010 */
[----:B------:R-:W-:-:S07]  /*6350*/  MOV R28, 0xffffffff ;  /* 0xffffffff001c7802 */ /* 0x000fce0000000f00 */
[----:B0-2-4-:R-:W-:Y:S05]  /*6360*/  WARPSYNC.COLLECTIVE R28, `(.L_x_20872) ;  /* 0x000000001c087348 */ /* 0x015fea0003c00000 */
[----:B0-----:R0:W1:Y:S02]  /*6370*/  SHFL.IDX P0, R28, R30, R31, R27 ;  /* 0x0000001f1e1c7389 */ /* 0x001064000000001b */
[----:B012-4-:R-:W-:Y:S05]  /*6380*/  ENDCOLLECTIVE ;  /* 0x000000000000791b */ /* 0x017fea0003800000 */
.L_x_20872:
[----:B------:R-:W-:Y:S05]  /*6390*/  BSYNC B1 ;  /* 0x0000000000017941 */ /* 0x000fea0003800000 */
.L_x_20871:
[----:B------:R-:W-:Y:S05]  /*63a0*/  BRA `(.L_x_20873) ;  /* 0xffffffd400b07947 */ /* 0x000fea000383ffff */
.L_x_20726:
[----:B------:R-:W-:Y:S01]  /*63b0*/  BSSY B1, `(.L_x_20874) ;  /* 0x0000006000017945 */ /* 0x000fe20003800000 */
[----:B------:R-:W-:Y:S02]  /*63c0*/  IMAD.MOV.U32 R31, RZ, RZ, R17 ;  /* 0x000000ffff1f7224 */ /* 0x000fe400078e0011 */
[----:B------:R-:W-:-:S07]  /*63d0*/  IMAD.MOV.U32 R28, RZ, RZ, -0x1 ;  /* 0xffffffffff1c7424 */ /* 0x000fce00078e00ff */
[----:B0-2-4-:R-:W-:Y:S05]  /*63e0*/  WARPSYNC.COLLECTIVE R28, `(.L_x_20875) ;  /* 0x000000001c087348 */ /* 0x015fea0003c00000 */
[----:B0-----:R0:W1:Y:S02]  /*63f0*/  SHFL.IDX P0, R28, R30, R31, R27 ;  /* 0x0000001f1e1c7389 */ /* 0x001064000000001b */
[----:B012-4-:R-:W-:Y:S05]  /*6400*/  ENDCOLLECTIVE ;  /* 0x000000000000791b */ /* 0x017fea0003800000 */
.L_x_20875:
[----:B------:R-:W-:Y:S05]  /*6410*/  BSYNC B1 ;  /* 0x0000000000017941 */ /* 0x000fea0003800000 */
.L_x_20874:
[----:B------:R-:W-:Y:S05]  /*6420*/  BRA `(.L_x_20876) ;  /* 0xffffffd400a87947 */ /* 0x000fea000383ffff */
.L_x_20728:
[----:B------:R-:W-:Y:S01]  /*6430*/  BSSY B1, `(.L_x_20877) ;  /* 0x0000006000017945 */ /* 0x000fe20003800000 */
[----:B------:R-:W-:Y:S01]  /*6440*/  IMAD.MOV.U32 R31, RZ, RZ, R18 ;  /* 0x000000ffff1f7224 */ /* 0x000fe200078e0012 */
[----:B------:R-:W-:-:S07]  /*6450*/  MOV R28, 0xffffffff ;  /* 0xffffffff001c7802 */ /* 0x000fce0000000f00 */
[----:B0-2-4-:R-:W-:Y:S05]  /*6460*/  WARPSYNC.COLLECTIVE R28, `(.L_x_20878) ;  /* 0x000000001c087348 */ /* 0x015fea0003c00000 */
[----:B0-----:R0:W1:Y:S02]  /*6470*/  SHFL.IDX P0, R28, R30, R31, R27 ;  /* 0x0000001f1e1c7389 */ /* 0x001064000000001b */
[----:B012-4-:R-:W-:Y:S05]  /*6480*/  ENDCOLLECTIVE ;  /* 0x000000000000791b */ /* 0x017fea0003800000 */
.L_x_20878:
[----:B------:R-:W-:Y:S05]  /*6490*/  BSYNC B1 ;  /* 0x0000000000017941 */ /* 0x000fea0003800000 */
.L_x_20877:
[----:B------:R-:W-:Y:S05]  /*64a0*/  BRA `(.L_x_20879) ;  /* 0xffffffd400a07947 */ /* 0x000fea000383ffff */
.L_x_20730:
[----:B------:R-:W-:Y:S01]  /*64b0*/  BSSY B1, `(.L_x_20880) ;  /* 0x0000006000017945 */ /* 0x000fe20003800000 */
[----:B------:R-:W-:Y:S02]  /*64c0*/  IMAD.MOV.U32 R31, RZ, RZ, R19 ;  /* 0x000000ffff1f7224 */ /* 0x000fe400078e0013 */
[----:B------:R-:W-:-:S07]  /*64d0*/  IMAD.MOV.U32 R28, RZ, RZ, -0x1 ;  /* 0xffffffffff1c7424 */ /* 0x000fce00078e00ff */
[----:B0-2-4-:R-:W-:Y:S05]  /*64e0*/  WARPSYNC.COLLECTIVE R28, `(.L_x_20881) ;  /* 0x000000001c087348 */ /* 0x015fea0003c00000 */
[----:B0-----:R0:W1:Y:S02]  /*64f0*/  SHFL.IDX P0, R28, R30, R31, R27 ;  /* 0x0000001f1e1c7389 */ /* 0x001064000000001b */
[----:B012-4-:R-:W-:Y:S05]  /*6500*/  ENDCOLLECTIVE ;  /* 0x000000000000791b */ /* 0x017fea0003800000 */
.L_x_20881:
[----:B------:R-:W-:Y:S05]  /*6510*/  BSYNC B1 ;  /* 0x0000000000017941 */ /* 0x000fea0003800000 */
.L_x_20880:
[----:B------:R-:W-:Y:S05]  /*6520*/  BRA `(.L_x_20882) ;  /* 0xffffffd400987947 */ /* 0x000fea000383ffff */
.L_x_20732:
[----:B------:R-:W-:Y:S01]  /*6530*/  BSSY B1, `(.L_x_20883) ;  /* 0x0000006000017945 */ /* 0x000fe20003800000 */
[----:B------:R-:W-:Y:S01]  /*6540*/  IMAD.MOV.U32 R31, RZ, RZ, R20 ;  /* 0x000000ffff1f7224 */ /* 0x000fe200078e0014 */
[----:B------:R-:W-:-:S07]  /*6550*/  MOV R28, 0xffffffff ;  /* 0xffffffff001c7802 */ /* 0x000fce0000000f00 */
[----:B0-2-4-:R-:W-:Y:S05]  /*6560*/  WARPSYNC.COLLECTIVE R28, `(.L_x_20884) ;  /* 0x000000001c087348 */ /* 0x015fea0003c00000 */
[----:B0-----:R0:W1:Y:S02]  /*6570*/  SHFL.IDX P0, R28, R30, R31, R27 ;  /* 0x0000001f1e1c7389 */ /* 0x001064000000001b */
[----:B012-4-:R-:W-:Y:S05]  /*6580*/  ENDCOLLECTIVE ;  /* 0x000000000000791b */ /* 0x017fea0003800000 */
.L_x_20884:
[----:B------:R-:W-:Y:S05]  /*6590*/  BSYNC B1 ;  /* 0x0000000000017941 */ /* 0x000fea0003800000 */
.L_x_20883:
[----:B------:R-:W-:Y:S05]  /*65a0*/  BRA `(.L_x_20885) ;  /* 0xffffffd400907947 */ /* 0x000fea000383ffff */
.L_x_20734:
[----:B------:R-:W-:Y:S01]  /*65b0*/  BSSY B1, `(.L_x_20886) ;  /* 0x0000006000017945 */ /* 0x000fe20003800000 */
[----:B------:R-:W-:Y:S02]  /*65c0*/  IMAD.MOV.U32 R31, RZ, RZ, R21 ;  /* 0x000000ffff1f7224 */ /* 0x000fe400078e0015 */
[----:B------:R-:W-:-:S07]  /*65d0*/  IMAD.MOV.U32 R28, RZ, RZ, -0x1 ;  /* 0xffffffffff1c7424 */ /* 0x000fce00078e00ff */
[----:B0-2-4-:R-:W-:Y:S05]  /*65e0*/  WARPSYNC.COLLECTIVE R28, `(.L_x_20887) ;  /* 0x000000001c087348 */ /* 0x015fea0003c00000 */
[----:B0-----:R0:W1:Y:S02]  /*65f0*/  SHFL.IDX P0, R28, R30, R31, R27 ;  /* 0x0000001f1e1c7389 */ /* 0x001064000000001b */
[----:B012-4-:R-:W-:Y:S05]  /*6600*/  ENDCOLLECTIVE ;  /* 0x000000000000791b */ /* 0x017fea0003800000 */
.L_x_20887:
[----:B------:R-:W-:Y:S05]  /*6610*/  BSYNC B1 ;  /* 0x0000000000017941 */ /* 0x000fea0003800000 */
.L_x_20886:
[----:B------:R-:W-:Y:S05]  /*6620*/  BRA `(.L_x_20888) ;  /* 0xffffffd400887947 */ /* 0x000fea000383ffff */
.L_x_20736:
[----:B------:R-:W-:Y:S01]  /*6630*/  BSSY B1, `(.L_x_20889) ;  /* 0x0000006000017945 */ /* 0x000fe20003800000 */
[----:B------:R-:W-:Y:S01]  /*6640*/  IMAD.MOV.U32 R31, RZ, RZ, R22 ;  /* 0x000000ffff1f7224 */ /* 0x000fe200078e0016 */
[----:B------:R-:W-:-:S07]  /*6650*/  MOV R28, 0xffffffff ;  /* 0xffffffff001c7802 */ /* 0x000fce0000000f00 */
[----:B0-2-4-:R-:W-:Y:S05]  /*6660*/  WARPSYNC.COLLECTIVE R28, `(.L_x_20890) ;  /* 0x000000001c087348 */ /* 0x015fea0003c00000 */
[----:B0-----:R0:W1:Y:S02]  /*6670*/  SHFL.IDX P0, R28, R30, R31, R27 ;  /* 0x0000001f1e1c7389 */ /* 0x001064000000001b */
[----:B012-4-:R-:W-:Y:S05]  /*6680*/  ENDCOLLECTIVE ;  /* 0x000000000000791b */ /* 0x017fea0003800000 */
.L_x_20890:
[----:B------:R-:W-:Y:S05]  /*6690*/  BSYNC B1 ;  /* 0x0000000000017941 */ /* 0x000fea0003800000 */
.L_x_20889:
[----:B------:R-:W-:Y:S05]  /*66a0*/  BRA `(.L_x_20891) ;  /* 0xffffffd400807947 */ /* 0x000fea000383ffff */
.L_x_20757:
[----:B------:R-:W-:Y:S02]  /*66b0*/  IMAD.MOV.U32 R28, RZ, RZ, -0x1 ;  /* 0xffffffffff1c7424 */ /* 0x000fe400078e00ff */
[----:B------:R-:W-:-:S07]  /*66c0*/  IMAD.MOV.U32 R31, RZ, RZ, R26 ;  /* 0x000000ffff1f7224 */ /* 0x000fce00078e001a */
[----:B0-2-4-:R-:W-:Y:S05]  /*66d0*/  WARPSYNC.COLLECTIVE R28, `(.L_x_20892) ;  /* 0x000000001c087348 */ /* 0x015fea0003c00000 */
[----:B0-----:R0:W1:Y:S02]  /*66e0*/  SHFL.IDX P0, R28, R30, R31, R27 ;  /* 0x0000001f1e1c7389 */ /* 0x001064000000001b */
[----:B012-4-:R-:W-:Y:S05]  /*66f0*/  ENDCOLLECTIVE ;  /* 0x000000000000791b */ /* 0x017fea0003800000 */
.L_x_20892:
[----:B------:R-:W-:Y:S01]  /*6700*/  IMAD.MOV.U32 R53, RZ, RZ, R28 ;  /* 0x000000ffff357224 */ /* 0x000fe200078e001c */
[----:B------:R-:W-:Y:S06]  /*6710*/  BRA `(.L_x_20893) ;  /* 0xffffffe000e87947 */ /* 0x000fec000383ffff */
.L_x_20759:
[----:B------:R-:W-:Y:S01]  /*6720*/  BSSY B0, `(.L_x_20894) ;  /* 0x0000006000007945 */ /* 0x000fe20003800000 */
[----:B------:R-:W-:Y:S01]  /*6730*/  MOV R31, R8 ;  /* 0x00000008001f7202 */ /* 0x000fe20000000f00 */
[----:B------:R-:W-:-:S07]  /*6740*/  IMAD.MOV.U32 R28, RZ, RZ, -0x1 ;  /* 0xffffffffff1c7424 */ /* 0x000fce00078e00ff */
[----:B0-2-4-:R-:W-:Y:S05]  /*6750*/  WARPSYNC.COLLECTIVE R28, `(.L_x_20895) ;  /* 0x000000001c087348 */ /* 0x015fea0003c00000 */
[----:B0-----:R0:W1:Y:S02]  /*6760*/  SHFL.IDX P0, R28, R30, R31, R27 ;  /* 0x0000001f1e1c7389 */ /* 0x001064000000001b */
[----:B012-4-:R-:W-:Y:S05]  /*6770*/  ENDCOLLECTIVE ;  /* 0x000000000000791b */ /* 0x017fea0003800000 */
.L_x_20895:
[----:B------:R-:W-:Y:S05]  /*6780*/  BSYNC B0 ;  /* 0x0000000000007941 */ /* 0x000fea0003800000 */
.L_x_20894:
[----:B------:R-:W-:Y:S05]  /*6790*/  BRA `(.L_x_20896) ;  /* 0xffffffe000dc7947 */ /* 0x000fea000383ffff */
.L_x_20761:
[----:B------:R-:W-:Y:S01]  /*67a0*/  BSSY B0, `(.L_x_20897) ;  /* 0x0000006000007945 */ /* 0x000fe20003800000 */
[----:B------:R-:W-:Y:S02]  /*67b0*/  IMAD.MOV.U32 R31, RZ, RZ, R9 ;  /* 0x000000ffff1f7224 */ /* 0x000fe400078e0009 */
[----:B------:R-:W-:-:S07]  /*67c0*/  IMAD.MOV.U32 R28, RZ, RZ, -0x1 ;  /* 0xffffffffff1c7424 */ /* 0x000fce00078e00ff */
[----:B0-2-4-:R-:W-:Y:S05]  /*67d0*/  WARPSYNC.COLLECTIVE R28, `(.L_x_20898) ;  /* 0x000000001c087348 */ /* 0x015fea0003c00000 */
[----:B0-----:R0:W1:Y:S02]  /*67e0*/  SHFL.IDX P0, R28, R30, R31, R27 ;  /* 0x0000001f1e1c7389 */ /* 0x001064000000001b */
[----:B012-4-:R-:W-:Y:S05]  /*67f0*/  ENDCOLLECTIVE ;  /* 0x000000000000791b */ /* 0x017fea0003800000 */
.L_x_20898:
[----:B------:R-:W-:Y:S05]  /*6800*/  BSYNC B0 ;  /* 0x0000000000007941 */ /* 0x000fea0003800000 */
.L_x_20897:
[----:B------:R-:W-:Y:S05]  /*6810*/  BRA `(.L_x_20899) ;  /* 0xffffffe000d07947 */ /* 0x000fea000383ffff */
.L_x_20763:
[----:B------:R-:W-:Y:S01]  /*6820*/  BSSY B0, `(.L_x_20900) ;  /* 0x0000006000007945 */ /* 0x000fe20003800000 */
[----:B------:R-:W-:Y:S01]  /*6830*/  MOV R31, R10 ;  /* 0x0000000a001f7202 */ /* 0x000fe20000000f00 */
[----:B------:R-:W-:-:S07]  /*6840*/  IMAD.MOV.U32 R28, RZ, RZ, -0x1 ;  /* 0xffffffffff1c7424 */ /* 0x000fce00078e00ff */
[----:B0-2-4-:R-:W-:Y:S05]  /*6850*/  WARPSYNC.COLLECTIVE R28, `(.L_x_20901) ;  /* 0x000000001c087348 */ /* 0x015fea0003c00000 */
[----:B0-----:R0:W1:Y:S02]  /*6860*/  SHFL.IDX P0, R28, R30, R31, R27 ;  /* 0x0000001f1e1c7389 */ /* 0x001064000000001b */
[----:B012-4-:R-:W-:Y:S05]  /*6870*/  ENDCOLLECTIVE ;  /* 0x000000000000791b */ /* 0x017fea0003800000 */
.L_x_20901:
[----:B------:R-:W-:Y:S05]  /*6880*/  BSYNC B0 ;  /* 0x0000000000007941 */ /* 0x000fea0003800000 */
.L_x_20900:
[----:B------:R-:W-:Y:S05]  /*6890*/  BRA `(.L_x_20902) ;  /* 0xffffffe000c47947 */ /* 0x000fea000383ffff */
.L_x_20765:
[----:B------:R-:W-:Y:S01]  /*68a0*/  BSSY B0, `(.L_x_20903) ;  /* 0x0000006000007945 */ /* 0x000fe20003800000 */
[----:B------:R-:W-:Y:S02]  /*68b0*/  IMAD.MOV.U32 R31, RZ, RZ, R11 ;  /* 0x000000ffff1f7224 */ /* 0x000fe400078e000b */
[----:B------:R-:W-:-:S07]  /*68c0*/  IMAD.MOV.U32 R28, RZ, RZ, -0x1 ;  /* 0xffffffffff1c7424 */ /* 0x000fce00078e00ff */
[----:B0-2-4-:R-:W-:Y:S05]  /*68d0*/  WARPSYNC.COLLECTIVE R28, `(.L_x_20904) ;  /* 0x000000001c087348 */ /* 0x015fea0003c00000 */
[----:B0-----:R0:W1:Y:S02]  /*68e0*/  SHFL.IDX P0, R28, R30, R31, R27 ;  /* 0x0000001f1e1c7389 */ /* 0x001064000000001b */
[----:B012-4-:R-:W-:Y:S05]  /*68f0*/  ENDCOLLECTIVE ;  /* 0x000000000000791b */ /* 0x017fea0003800000 */
.L_x_20904:
[----:B------:R-:W-:Y:S05]  /*6900*/  BSYNC B0 ;  /* 0x0000000000007941 */ /* 0x000fea0003800000 */
.L_x_20903:
[----:B------:R-:W-:Y:S05]  /*6910*/  BRA `(.L_x_20905) ;  /* 0xffffffe000c07947 */ /* 0x000fea000383ffff */
.L_x_20767:
[----:B------:R-:W-:Y:S01]  /*6920*/  BSSY B0, `(.L_x_20906) ;  /* 0x0000006000007945 */ /* 0x000fe20003800000 */
[----:B------:R-:W-:Y:S01]  /*6930*/  MOV R31, R12 ;  /* 0x0000000c001f7202 */ /* 0x000fe20000000f00 */
[----:B------:R-:W-:-:S07]  /*6940*/  IMAD.MOV.U32 R28, RZ, RZ, -0x1 ;  /* 0xffffffffff1c7424 */ /* 0x000fce00078e00ff */
[----:B0-2-4-:R-:W-:Y:S05]  /*6950*/  WARPSYNC.COLLECTIVE R28, `(.L_x_20907) ;  /* 0x000000001c087348 */ /* 0x015fea0003c00000 */
[----:B0-----:R0:W1:Y:S02]  /*6960*/  SHFL.IDX P0, R28, R30, R31, R27 ;  /* 0x0000001f1e1c7389 */ /* 0x001064000000001b */
[----:B012-4-:R-:W-:Y:S05]  /*6970*/  ENDCOLLECTIVE ;  /* 0x000000000000791b */ /* 0x017fea0003800000 */
.L_x_20907:
[----:B------:R-:W-:Y:S05]  /*6980*/  BSYNC B0 ;  /* 0x0000000000007941 */ /* 0x000fea0003800000 */
.L_x_20906:
[----:B------:R-:W-:Y:S05]  /*6990*/  BRA `(.L_x_20908) ;  /* 0xffffffe000b87947 */ /* 0x000fea000383ffff */
.L_x_20769:
[----:B------:R-:W-:Y:S01]  /*69a0*/  BSSY B0, `(.L_x_20909) ;  /* 0x0000006000007945 */ /* 0x000fe20003800000 */
[----:B------:R-:W-:Y:S02]  /*69b0*/  IMAD.MOV.U32 R31, RZ, RZ, R13 ;  /* 0x000000ffff1f7224 */ /* 0x000fe400078e000d */
[----:B------:R-:W-:-:S07]  /*69c0*/  IMAD.MOV.U32 R28, RZ, RZ, -0x1 ;  /* 0xffffffffff1c7424 */ /* 0x000fce00078e00ff */
[----:B0-2-4-:R-:W-:Y:S05]  /*69d0*/  WARPSYNC.COLLECTIVE R28, `(.L_x_20910) ;  /* 0x000000001c087348 */ /* 0x015fea0003c00000 */
[----:B0-----:R0:W1:Y:S02]  /*69e0*/  SHFL.IDX P0, R28, R30, R31, R27 ;  /* 0x0000001f1e1c7389 */ /* 0x001064000000001b */
[----:B012-4-:R-:W-:Y:S05]  /*69f0*/  ENDCOLLECTIVE ;  /* 0x000000000000791b */ /* 0x017fea0003800000 */
.L_x_20910:
[----:B------:R-:W-:Y:S05]  /*6a00*/  BSYNC B0 ;  /* 0x0000000000007941 */ /* 0x000fea0003800000 */
.L_x_20909:
[----:B------:R-:W-:Y:S05]  /*6a10*/  BRA `(.L_x_20911) ;  /* 0xffffffe000b07947 */ /* 0x000fea000383ffff */
.L_x_20771:
[----:B------:R-:W-:Y:S01]  /*6a20*/  BSSY B0, `(.L_x_20912) ;  /* 0x0000006000007945 */ /* 0x000fe20003800000 */
[----:B------:R-:W-:Y:S01]  /*6a30*/  MOV R31, R14 ;  /* 0x0000000e001f7202 */ /* 0x000fe20000000f00 */
[----:B------:R-:W-:-:S07]  /*6a40*/  IMAD.MOV.U32 R28, RZ, RZ, -0x1 ;  /* 0xffffffffff1c7424 */ /* 0x000fce00078e00ff */
[----:B0-2-4-:R-:W-:Y:S05]  /*6a50*/  WARPSYNC.COLLECTIVE R28, `(.L_x_20913) ;  /* 0x000000001c087348 */ /* 0x015fea0003c00000 */
[----:B0-----:R0:W1:Y:S02]  /*6a60*/  SHFL.IDX P0, R28, R30, R31, R27 ;  /* 0x0000001f1e1c7389 */ /* 0x001064000000001b */
[----:B012-4-:R-:W-:Y:S05]  /*6a70*/  ENDCOLLECTIVE ;  /* 0x000000000000791b */ /* 0x017fea0003800000 */
.L_x_20913:
[----:B------:R-:W-:Y:S05]  /*6a80*/  BSYNC B0 ;  /* 0x0000000000007941 */ /* 0x000fea0003800000 */
.L_x_20912:
[----:B------:R-:W-:Y:S05]  /*6a90*/  BRA `(.L_x_20914) ;  /* 0xffffffe000a87947 */ /* 0x000fea000383ffff */
.L_x_20773:
[----:B------:R-:W-:Y:S01]  /*6aa0*/  BSSY B0, `(.L_x_20915) ;  /* 0x0000006000007945 */ /* 0x000fe20003800000 */
[----:B------:R-:W-:Y:S02]  /*6ab0*/  IMAD.MOV.U32 R31, RZ, RZ, R15 ;  /* 0x000000ffff1f7224 */ /* 0x000fe400078e000f */
[----:B------:R-:W-:-:S07]  /*6ac0*/  IMAD.MOV.U32 R28, RZ, RZ, -0x1 ;  /* 0xffffffffff1c7424 */ /* 0x000fce00078e00ff */
[----:B0-2-4-:R-:W-:Y:S05]  /*6ad0*/  WARPSYNC.COLLECTIVE R28, `(.L_x_20916) ;  /* 0x000000001c087348 */ /* 0x015fea0003c00000 */
[----:B0-----:R0:W1:Y:S02]  /*6ae0*/  SHFL.IDX P0, R28, R30, R31, R27 ;  /* 0x0000001f1e1c7389 */ /* 0x001064000000001b */
[----:B012-4-:R-:W-:Y:S05]  /*6af0*/  ENDCOLLECTIVE ;  /* 0x000000000000791b */ /* 0x017fea0003800000 */
.L_x_20916:
[----:B------:R-:W-:Y:S05]  /*6b00*/  BSYNC B0 ;  /* 0x0000000000007941 */ /* 0x000fea0003800000 */
.L_x_20915:
[----:B------:R-:W-:Y:S05]  /*6b10*/  BRA `(.L_x_20917) ;  /* 0xffffffe000a07947 */ /* 0x000fea000383ffff */
.L_x_20775:
[----:B------:R-:W-:Y:S01]  /*6b20*/  BSSY B0, `(.L_x_20918) ;  /* 0x0000006000007945 */ /* 0x000fe20003800000 */
[----:B------:R-:W-:Y:S01]  /*6b30*/  MOV R31, R16 ;  /* 0x00000010001f7202 */ /* 0x000fe20000000f00 */
[----:B------:R-:W-:-:S07]  /*6b40*/  IMAD.MOV.U32 R28, RZ, RZ, -0x1 ;  /* 0xffffffffff1c7424 */ /* 0x000fce00078e00ff */
[----:B0-2-4-:R-:W-:Y:S05]  /*6b50*/  WARPSYNC.COLLECTIVE R28, `(.L_x_20919) ;  /* 0x000000001c087348 */ /* 0x015fea0003c00000 */
[----:B0-----:R0:W1:Y:S02]  /*6b60*/  SHFL.IDX P0, R28, R30, R31, R27 ;  /* 0x0000001f1e1c7389 */ /* 0x001064000000001b */
[----:B012-4-:R-:W-:Y:S05]  /*6b70*/  ENDCOLLECTIVE ;  /* 0x000000000000791b */ /* 0x017fea0003800000 */
.L_x_20919:
[----:B------:R-:W-:Y:S05]  /*6b80*/  BSYNC B0 ;  /* 0x0000000000007941 */ /* 0x000fea0003800000 */
.L_x_20918:
[----:B------:R-:W-:Y:S05]  /*6b90*/  BRA `(.L_x_20920) ;  /* 0xffffffe000987947 */ /* 0x000fea000383ffff */
.L_x_20777:
[----:B------:R-:W-:Y:S01]  /*6ba0*/  BSSY B0, `(.L_x_20921) ;  /* 0x0000006000007945 */ /* 0x000fe20003800000 */
[----:B------:R-:W-:Y:S02]  /*6bb0*/  IMAD.MOV.U32 R31, RZ, RZ, R17 ;  /* 0x000000ffff1f7224 */ /* 0x000fe400078e0011 */
[----:B------:R-:W-:-:S07]  /*6bc0*/  IMAD.MOV.U32 R28, RZ, RZ, -0x1 ;  /* 0xffffffffff1c7424 */ /* 0x000fce00078e00ff */
[----:B0-2-4-:R-:W-:Y:S05]  /*6bd0*/  WARPSYNC.COLLECTIVE R28, `(.L_x_20922) ;  /* 0x000000001c087348 */ /* 0x015fea0003c00000 */
[----:B0-----:R0:W1:Y:S02]  /*6be0*/  SHFL.IDX P0, R28, R30, R31, R27 ;  /* 0x0000001f1e1c7389 */ /* 0x001064000000001b */
[----:B012-4-:R-:W-:Y:S05]  /*6bf0*/  ENDCOLLECTIVE ;  /* 0x000000000000791b */ /* 0x017fea0003800000 */
.L_x_20922:
[----:B------:R-:W-:Y:S05]  /*6c00*/  BSYNC B0 ;  /* 0x0000000000007941 */ /* 0x000fea0003800000 */
.L_x_20921:
[----:B------:R-:W-:Y:S05]  /*6c10*/  BRA `(.L_x_20923) ;  /* 0xffffffe000907947 */ /* 0x000fea000383ffff */
.L_x_20779:
[----:B------:R-:W-:Y:S01]  /*6c20*/  BSSY B0, `(.L_x_20924) ;  /* 0x0000006000007945 */ /* 0x000fe20003800000 */
[----:B------:R-:W-:Y:S01]  /*6c30*/  MOV R31, R18 ;  /* 0x00000012001f7202 */ /* 0x000fe20000000f00 */
[----:B------:R-:W-:-:S07]  /*6c40*/  IMAD.MOV.U32 R28, RZ, RZ, -0x1 ;  /* 0xffffffffff1c7424 */ /* 0x000fce00078e00ff */
[----:B0-2-4-:R-:W-:Y:S05]  /*6c50*/  WARPSYNC.COLLECTIVE R28, `(.L_x_20925) ;  /* 0x000000001c087348 */ /* 0x015fea0003c00000 */
[----:B0-----:R0:W1:Y:S02]  /*6c60*/  SHFL.IDX P0, R28, R30, R31, R27 ;  /* 0x0000001f1e1c7389 */ /* 0x001064000000001b */
[----:B012-4-:R-:W-:Y:S05]  /*6c70*/  ENDCOLLECTIVE ;  /* 0x000000000000791b */ /* 0x017fea0003800000 */
.L_x_20925:
[----:B------:R-:W-:Y:S05]  /*6c80*/  BSYNC B0 ;  /* 0x0000000000007941 */ /* 0x000fea0003800000 */
.L_x_20924:
[----:B------:R-:W-:Y:S05]  /*6c90*/  BRA `(.L_x_20926) ;  /* 0xffffffe000887947 */ /* 0x000fea000383ffff */
.L_x_20781:
[----:B------:R-:W-:Y:S01]  /*6ca0*/  BSSY B0, `(.L_x_20927) ;  /* 0x0000006000007945 */ /* 0x000fe20003800000 */
[----:B------:R-:W-:Y:S02]  /*6cb0*/  IMAD.MOV.U32 R31, RZ, RZ, R19 ;  /* 0x000000ffff1f7224 */ /* 0x000fe400078e0013 */
[----:B------:R-:W-:-:S07]  /*6cc0*/  IMAD.MOV.U32 R28, RZ, RZ, -0x1 ;  /* 0xffffffffff1c7424 */ /* 0x000fce00078e00ff */
[----:B0-2-4-:R-:W-:Y:S05]  /*6cd0*/  WARPSYNC.COLLECTIVE R28, `(.L_x_20928) ;  /* 0x000000001c087348 */ /* 0x015fea0003c00000 */
[----:B0-----:R0:W1:Y:S02]  /*6ce0*/  SHFL.IDX P0, R28, R30, R31, R27 ;  /* 0x0000001f1e1c7389 */ /* 0x001064000000001b */
[----:B012-4-:R-:W-:Y:S05]  /*6cf0*/  ENDCOLLECTIVE ;  /* 0x000000000000791b */ /* 0x017fea0003800000 */
.L_x_20928:
[----:B------:R-:W-:Y:S05]  /*6d00*/  BSYNC B0 ;  /* 0x0000000000007941 */ /* 0x000fea0003800000 */
.L_x_20927:
[----:B------:R-:W-:Y:S05]  /*6d10*/  BRA `(.L_x_20929) ;  /* 0xffffffe000807947 */ /* 0x000fea000383ffff */
.L_x_20783:
[----:B------:R-:W-:Y:S01]  /*6d20*/  BSSY B0, `(.L_x_20930) ;  /* 0x0000006000007945 */ /* 0x000fe20003800000 */
[----:B------:R-:W-:Y:S01]  /*6d30*/  MOV R31, R20 ;  /* 0x00000014001f7202 */ /* 0x000fe20000000f00 */
[----:B------:R-:W-:-:S07]  /*6d40*/  IMAD.MOV.U32 R28, RZ, RZ, -0x1 ;  /* 0xffffffffff1c7424 */ /* 0x000fce00078e00ff */
[----:B0-2-4-:R-:W-:Y:S05]  /*6d50*/  WARPSYNC.COLLECTIVE R28, `(.L_x_20931) ;  /* 0x000000001c087348 */ /* 0x015fea0003c00000 */
[----:B0-----:R0:W1:Y:S02]  /*6d60*/  SHFL.IDX P0, R28, R30, R31, R27 ;  /* 0x0000001f1e1c7389 */ /* 0x001064000000001b */
[----:B012-4-:R-:W-:Y:S05]  /*6d70*/  ENDCOLLECTIVE ;  /* 0x000000000000791b */ /* 0x017fea0003800000 */
.L_x_20931:
[----:B------:R-:W-:Y:S05]  /*6d80*/  BSYNC B0 ;  /* 0x0000000000007941 */ /* 0x000fea0003800000 */
.L_x_20930:
[----:B------:R-:W-:Y:S05]  /*6d90*/  BRA `(.L_x_20932) ;  /* 0xffffffe000787947 */ /* 0x000fea000383ffff */
.L_x_20785:
[----:B------:R-:W-:Y:S01]  /*6da0*/  BSSY B0, `(.L_x_20933) ;  /* 0x0000006000007945 */ /* 0x000fe20003800000 */
[----:B------:R-:W-:Y:S02]  /*6db0*/  IMAD.MOV.U32 R31, RZ, RZ, R21 ;  /* 0x000000ffff1f7224 */ /* 0x000fe400078e0015 */
[----:B------:R-:W-:-:S07]  /*6dc0*/  IMAD.MOV.U32 R28, RZ, RZ, -0x1 ;  /* 0xffffffffff1c7424 */ /* 0x000fce00078e00ff */
[----:B0-2-4-:R-:W-:Y:S05]  /*6dd0*/  WARPSYNC.COLLECTIVE R28, `(.L_x_20934) ;  /* 0x000000001c087348 */ /* 0x015fea0003c00000 */
[----:B0-----:R0:W1:Y:S02]  /*6de0*/  SHFL.IDX P0, R28, R30, R31, R27 ;  /* 0x0000001f1e1c7389 */ /* 0x001064000000001b */
[----:B012-4-:R-:W-:Y:S05]  /*6df0*/  ENDCOLLECTIVE ;  /* 0x000000000000791b */ /* 0x017fea0003800000 */
.L_x_20934:
[----:B------:R-:W-:Y:S05]  /*6e00*/  BSYNC B0 ;  /* 0x0000000000007941 */ /* 0x000fea0003800000 */
.L_x_20933:
[----:B------:R-:W-:Y:S05]  /*6e10*/  BRA `(.L_x_20935) ;  /* 0xffffffe000707947 */ /* 0x000fea000383ffff */
.L_x_20787:
[----:B------:R-:W-:Y:S01]  /*6e20*/  BSSY B0, `(.L_x_20936) ;  /* 0x0000006000007945 */ /* 0x000fe20003800000 */
[----:B------:R-:W-:Y:S01]  /*6e30*/  MOV R31, R22 ;  /* 0x00000016001f7202 */ /* 0x000fe20000000f00 */
[----:B------:R-:W-:-:S07]  /*6e40*/  IMAD.MOV.U32 R28, RZ, RZ, -0x1 ;  /* 0xffffffffff1c7424 */ /* 0x000fce00078e00ff */
[----:B0-2-4-:R-:W-:Y:S05]  /*6e50*/  WARPSYNC.COLLECTIVE R28, `(.L_x_20937) ;  /* 0x000000001c087348 */ /* 0x015fea0003c00000 */
[----:B0-----:R0:W1:Y:S02]  /*6e60*/  SHFL.IDX P0, R28, R30, R31, R27 ;  /* 0x0000001f1e1c7389 */ /* 0x001064000000001b */
[----:B012-4-:R-:W-:Y:S05]  /*6e70*/  ENDCOLLECTIVE ;  /* 0x000000000000791b */ /* 0x017fea0003800000 */
.L_x_20937:
[----:B------:R-:W-:Y:S05]  /*6e80*/  BSYNC B0 ;  /* 0x0000000000007941 */ /* 0x000fea0003800000 */
.L_x_20936:
[----:B------:R-:W-:Y:S05]  /*6e90*/  BRA `(.L_x_20938) ;  /* 0xffffffe000687947 */ /* 0x000fea000383ffff */
        .weak           $__internal_99_$__cuda_sm20_div_u16
        .type           $__internal_99_$__cuda_sm20_div_u16,@function
        .size           $__internal_99_$__cuda_sm20_div_u16,(.L_x_58050 - $__internal_99_$__cuda_sm20_div_u16)
$__internal_99_$__cuda_sm20_div_u16:
        /* <DEDUP_REMOVED lines=18> */
[----:B------:R-:W-:Y:S06]  /*6fc0*/  RET.REL.NODEC R8 `(_Z9cuda_gemmIiLi256ELi2ELi1ELi1024ELi16ELi16ELi32ELi1ELi0EEviiiPT_S1_S1_ii) ;  /* 0xffffff90080c7950 */ /* 0x000fec0003c3ffff */
.L_x_20939:
        /* <DEDUP_REMOVED lines=11> */
.L_x_58050:


//--------------------- .text._Z9cuda_gemmIiLi256ELi2ELi1ELi1024ELi16ELi16ELi32ELi0ELi1EEviiiPT_S1_S1_ii --------------------------
	.section	.text._Z9cuda_gemmIiLi256ELi2ELi1ELi1024ELi16ELi16ELi32ELi0ELi1EEviiiPT_S1_S1_ii,"ax",@progbits
	.align	128
        .global         _Z9cuda_gemmIiLi256ELi2ELi1ELi1024ELi16ELi16ELi32ELi0ELi1EEviiiPT_S1_S1_ii
        .type           _Z9cuda_gemmIiLi256ELi2ELi1ELi1024ELi16ELi16ELi32ELi0ELi1EEviiiPT_S1_S1_ii,@function
        .size           _Z9cuda_gemmIiLi256ELi2ELi1ELi1024ELi16ELi16ELi32ELi0ELi1EEviiiPT_S1_S1_ii,(.L_x_58051 - _Z9cuda_gemmIiLi256ELi2ELi1ELi1024ELi16ELi16ELi32ELi0ELi1EEviiiPT_S1_S1_ii)
        .other          _Z9cuda_gemmIiLi256ELi2ELi1ELi1024ELi16ELi16ELi32ELi0ELi1EEviiiPT_S1_S1_ii,@"STO_CUDA_ENTRY STV_DEFAULT"
_Z9cuda_gemmIiLi256ELi2ELi1ELi1024ELi16ELi16ELi32ELi0ELi1EEviiiPT_S1_S1_ii:
.text._Z9cuda_gemmIiLi256ELi2ELi1ELi1024ELi16ELi16ELi32ELi0ELi1EEviiiPT_S1_S1_ii:
        /* <DEDUP_REMOVED lines=43> */
.L_x_20942:
        /* <DEDUP_REMOVED lines=12> */
.L_x_20941:
[----:B------:R-:W-:Y:S05]  /*0370*/  BSYNC.RECONVERGENT B0 ;  /* 0x0000000000007941 */ /* 0x000fea0003800200 */
.L_x_20940:
[----:B------:R-:W-:Y:S04]  /*0380*/  BSSY.RECONVERGENT B0, `(.L_x_20943) ;  /* 0x000002c000007945 */ /* 0x000fe80003800200 */
[----:B------:R-:W-:Y:S05]  /*0390*/  @!P1 BRA `(.L_x_20944) ;  /* 0x0000000000a89947 */ /* 0x000fea0003800000 */
[----:B------:R-:W1:Y:S01]  /*03a0*/  S2R R5, SR_CgaCtaId ;  /* 0x0000000000057919 */ /* 0x000e620000008800 */
[----:B0-----:R-:W0:Y:S01]  /*03b0*/  LDC.64 R2, c[0x0][0x398] ;  /* 0x0000e600ff027b82 */ /* 0x001e220000000a00 */
[----:B------:R-:W-:-:S04]  /*03c0*/  MOV R4, 0x400 ;  /* 0x0000040000047802 */ /* 0x000fc80000000f00 */
[----:B-1----:R-:W-:-:S07]  /*03d0*/  LEA R16, R5, R4, 0x18 ;  /* 0x0000000405107211 */ /* 0x002fce00078ec0ff */
.L_x_20945:
        /* <DEDUP_REMOVED lines=38> */
.L_x_20944:
[----:B------:R-:W-:Y:S05]  /*0640*/  BSYNC.RECONVERGENT B0 ;  /* 0x0000000000007941 */ /* 0x000fea0003800200 */
.L_x_20943:
        /* <DEDUP_REMOVED lines=25> */
[----:B------:R-:W-:Y:S05]  /*07e0*/  CALL.REL.NOINC `($__internal_100_$__cuda_sm20_div_u16) ;  /* 0x0000001800847944 */ /* 0x000fea0003c00000 */
        /* <DEDUP_REMOVED lines=53> */
.L_x_20960:
        /* <DEDUP_REMOVED lines=36> */
.L_x_20947:
[----:B0-----:R-:W-:Y:S05]  /*0d80*/  BSYNC.RECONVERGENT B0 ;  /* 0x0000000000007941 */ /* 0x001fea0003800200 */
.L_x_20946:
        /* <DEDUP_REMOVED lines=8> */
.L_x_20949:
        /* <DEDUP_REMOVED lines=28> */
.L_x_20948:
        /* <DEDUP_REMOVED lines=15> */
.L_x_20951:
[----:B------:R-:W-:Y:S05]  /*10c0*/  BSYNC.RECONVERGENT B0 ;  /* 0x0000000000007941 */ /* 0x000fea0003800200 */
.L_x_20950:
[----:B------:R-:W-:Y:S01]  /*10d0*/  BSSY.RECONVERGENT B0, `(.L_x_20952) ;  /* 0x000000d000007945 */ /* 0x000fe20003800200 */
[----:B------:R-:W-:-:S04]  /*10e0*/  UIADD3 UR8, UPT, UPT, UR8, 0x1480, URZ ;  /* 0x0000148008087890 */ /* 0x000fc8000fffe0ff */
[----:B------:R-:W-:-:S12]  /*10f0*/  ULEA UR8, UR11, UR8, 0x18 ;  /* 0x000000080b087291 */ /* 0x000fd8000f8ec0ff */
.L_x_20953:
        /* <DEDUP_REMOVED lines=11> */
.L_x_20952:
        /* <DEDUP_REMOVED lines=43> */
.L_x_20955:
        /* <DEDUP_REMOVED lines=35> */
.L_x_20978:
        /* <DEDUP_REMOVED lines=48> */
.L_x_20957:
[----:B------:R-:W-:Y:S05]  /*1990*/  BSYNC.RECONVERGENT B0 ;  /* 0x0000000000007941 */ /* 0x000fea0003800200 */
.L_x_20956:
[----:B------:R-:W-:Y:S01]  /*19a0*/  BSSY.RECONVERGENT B0, `(.L_x_20958) ;  /* 0x0000027000007945 */ /* 0x000fe20003800200 */
.L_x_20959:
        /* <DEDUP_REMOVED lines=39> */
.L_x_20958:
[C---:B------:R-:W-:Y:S01]  /*1c20*/  IMAD.IADD R26, R37.reuse, 0x1, R26 ;  /* 0x00000001251a7824 */ /* 0x040fe200078e021a */
[----:B--2---:R-:W-:-:S04]  /*1c30*/  SHF.L.U32 R29, R37, 0x1, RZ ;  /* 0x00000001251d7819 */ /* 0x004fc800000006ff */
[----:B------:R-:W-:-:S13]  /*1c40*/  ISETP.GE.U32.AND P0, PT, R26, R29, PT ;  /* 0x0000001d1a00720c */ /* 0x000fda0003f06070 */
[----:B------:R-:W-:Y:S05]  /*1c50*/  @!P0 BRA `(.L_x_20960) ;  /* 0xffffffec00b88947 */ /* 0x000fea000383ffff */
[----:B------:R-:W-:Y:S05]  /*1c60*/  EXIT ;  /* 0x000000000000794d */ /* 0x000fea0003800000 */
.L_x_20954:
[----:B------:R-:W-:Y:S01]  /*1c70*/  BSSY B0, `(.L_x_20961) ;  /* 0x0000007000007945 */ /* 0x000fe20003800000 */
[----:B------:R-:W-:Y:S01]  /*1c80*/  IMAD.MOV.U32 R51, RZ, RZ, R25 ;  /* 0x000000ffff337224 */ /* 0x000fe200078e0019 */
[----:B------:R-:W-:Y:S01]  /*1c90*/  MOV R49, 0xffffffff ;  /* 0xffffffff00317802 */ /* 0x000fe20000000f00 */
[----:B------:R-:W-:-:S07]  /*1ca0*/  IMAD.MOV.U32 R50, RZ, RZ, 0x101f ;  /* 0x0000101fff327424 */ /* 0x000fce00078e00ff */
[----:B01----:R-:W-:Y:S05]  /*1cb0*/  WARPSYNC.COLLECTIVE R49, `(.L_x_20962) ;  /* 0x0000000031087348 */ /* 0x003fea0003c00000 */
[----:B-1----:R1:W2:Y:S02]  /*1cc0*/  SHFL.IDX P0, R52, R48, R51, R50 ;  /* 0x0000003330347389 */ /* 0x0022a40000000032 */
[----:B012---:R-:W-:Y:S05]  /*1cd0*/  ENDCOLLECTIVE ;  /* 0x000000000000791b */ /* 0x007fea0003800000 */
.L_x_20962:
[----:B------:R-:W-:Y:S05]  /*1ce0*/  BSYNC B0 ;  /* 0x0000000000007941 */ /* 0x000fea0003800000 */
.L_x_20961:
[----:B------:R-:W-:Y:S02]  /*1cf0*/  HFMA2 R50, -RZ, RZ, 0, 0.000503063201904296875 ;  /* 0x0000101fff327431 */ /* 0x000fe400000001ff */
[----:B------:R-:W-:Y:S02]  /*1d00*/  IMAD.MOV.U32 R51, RZ, RZ, R16 ;  /* 0x000000ffff337224 */ /* 0x000fe400078e0010 */
[----:B------:R-:W-:Y:S02]  /*1d10*/  IMAD.MOV.U32 R49, RZ, RZ, -0x1 ;  /* 0xffffffffff317424 */ /* 0x000fe400078e00ff */
[----:B------:R-:W-:-:S07]  /*1d20*/  IMAD.MOV.U32 R53, RZ, RZ, R52 ;  /* 0x000000ffff357224 */ /* 0x000fce00078e0034 */
[----:B------:R-:W-:Y:S05]  /*1d30*/  WARPSYNC.COLLECTIVE R49, `(.L_x_20963) ;  /* 0x0000000031087348 */ /* 0x000fea0003c00000 */
[----:B------:R0:W1:Y:S02]  /*1d40*/  SHFL.IDX P0, R52, R48, R51, R50 ;  /* 0x0000003330347389 */ /* 0x0000640000000032 */
[----:B01----:R-:W-:Y:S05]  /*1d50*/  ENDCOLLECTIVE ;  /* 0x000000000000791b */ /* 0x003fea0003800000 */
.L_x_20963:
[----:B------:R-:W-:Y:S01]  /*1d60*/  MOV R51, R15 ;  /* 0x0000000f00337202 */ /* 0x000fe20000000f00 */
[----:B------:R-:W-:Y:S02]  /*1d70*/  IMAD.MOV.U32 R54, RZ, RZ, R52 ;  /* 0x000000ffff367224 */ /* 0x000fe400078e0034 */
[----:B------:R-:W-:-:S04]  /*1d80*/  IMAD R52, R34, R53, RZ ;  /* 0x0000003522347224 */ /* 0x000fc800078e02ff */
[----:B------:R-:W-:-:S07]  /*1d90*/  IMAD R54, R35, R54, R52 ;  /* 0x0000003623367224 */ /* 0x000fce00078e0234 */
[----:B------:R-:W-:Y:S05]  /*1da0*/  WARPSYNC.COLLECTIVE R49, `(.L_x_20964) ;  /* 0x0000000031087348 */ /* 0x000fea0003c00000 */
[----:B------:R0:W1:Y:S02]  /*1db0*/  SHFL.IDX P0, R52, R48, R51, R50 ;  /* 0x0000003330347389 */ /* 0x0000640000000032 */
[----:B01----:R-:W-:Y:S05]  /*1dc0*/  ENDCOLLECTIVE ;  /* 0x000000000000791b */ /* 0x003fea0003800000 */
.L_x_20964:
[----:B------:R-:W-:Y:S02]  /*1dd0*/  IMAD.MOV.U32 R51, RZ, RZ, R14 ;  /* 0x000000ffff337224 */ /* 0x000fe400078e000e */
[----:B------:R-:W-:-:S07]  /*1de0*/  IMAD R53, R39, R52, R54 ;  /* 0x0000003427357224 */ /* 0x000fce00078e0236 */
[----:B------:R-:W-:Y:S05]  /*1df0*/  WARPSYNC.COLLECTIVE R49, `(.L_x_20965) ;  /* 0x0000000031087348 */ /* 0x000fea0003c00000 */
[----:B------:R0:W1:Y:S02]  /*1e00*/  SHFL.IDX P0, R52, R48, R51, R50 ;  /* 0x0000003330347389 */ /* 0x0000640000000032 */
[----:B01----:R-:W-:Y:S05]  /*1e10*/  ENDCOLLECTIVE ;  /* 0x000000000000791b */ /* 0x003fea0003800000 */
.L_x_20965:
[----:B------:R-:W-:Y:S02]  /*1e20*/  IMAD.MOV.U32 R51, RZ, RZ, R13 ;  /* 0x000000ffff337224 */ /* 0x000fe400078e000d */
[----:B------:R-:W-:-:S07]  /*1e30*/  IMAD R54, R40, R52, R53 ;  /* 0x0000003428367224 */ /* 0x000fce00078e0235 */
[----:B------:R-:W-:Y:S05]  /*1e40*/  WARPSYNC.COLLECTIVE R49, `(.L_x_20966) ;  /* 0x0000000031087348 */ /* 0x000fea0003c00000 */
[----:B------:R0:W1:Y:S02]  /*1e50*/  SHFL.IDX P0, R52, R48, R51, R50 ;  /* 0x0000003330347389 */ /* 0x0000640000000032 */
[----:B01----:R-:W-:Y:S05]  /*1e60*/  ENDCOLLECTIVE ;  /* 0x000000000000791b */ /* 0x003fea0003800000 */
.L_x_20966:
[----:B------:R-:W-:Y:S01]  /*1e70*/  MOV R51, R12 ;  /* 0x0000000c00337202 */ /* 0x000fe20000000f00 */
[----:B------:R-:W-:-:S07]  /*1e80*/  IMAD R53, R41, R52, R54 ;  /* 0x0000003429357224 */ /* 0x000fce00078e0236 */
[----:B------:R-:W-:Y:S05]  /*1e90*/  WARPSYNC.COLLECTIVE R49, `(.L_x_20967) ;  /* 0x0000000031087348 */ /* 0x000fea0003c00000 */
[----:B------:R0:W1:Y:S02]  /*1ea0*/  SHFL.IDX P0, R52, R48, R51, R50 ;  /* 0x0000003330347389 */ /* 0x0000640000000032 */
[----:B01----:R-:W-:Y:S05]  /*1eb0*/  ENDCOLLECTIVE ;  /* 0x000000000000791b */ /* 0x003fea0003800000 */
.L_x_20967:
[----:B------:R-:W-:Y:S02]  /*1ec0*/  IMAD.MOV.U32 R51, RZ, RZ, R11 ;  /* 0x000000ffff337224 */ /* 0x000fe400078e000b */
[----:B------:R-:W-:-:S07]  /*1ed0*/  IMAD R54, R42, R52, R53 ;  /* 0x000000342a367224 */ /* 0x000fce00078e0235 */
[----:B------:R-:W-:Y:S05]  /*1ee0*/  WARPSYNC.COLLECTIVE R49, `(.L_x_20968) ;  /* 0x0000000031087348 */ /* 0x000fea0003c00000 */
[----:B------:R0:W1:Y:S02]  /*1ef0*/  SHFL.IDX P0, R52, R48, R51, R50 ;  /* 0x0000003330347389 */ /* 0x0000640000000032 */
[----:B01----:R-:W-:Y:S05]  /*1f00*/  ENDCOLLECTIVE ;  /* 0x000000000000791b */ /* 0x003fea0003800000 */
.L_x_20968:
[----:B------:R-:W-:Y:S02]  /*1f10*/  IMAD.MOV.U32 R51, RZ, RZ, R10 ;  /* 0x000000ffff337224 */ /* 0x000fe400078e000a */
[----:B------:R-:W-:-:S07]  /*1f20*/  IMAD R53, R43, R52, R54 ;  /* 0x000000342b357224 */ /* 0x000fce00078e0236 */
[----:B------:R-:W-:Y:S05]  /*1f30*/  WARPSYNC.COLLECTIVE R49, `(.L_x_20969) ;  /* 0x0000000031087348 */ /* 0x000fea0003c00000 */
[----:B------:R0:W1:Y:S02]  /*1f40*/  SHFL.IDX P0, R52, R48, R51, R50 ;  /* 0x0000003330347389 */ /* 0x0000640000000032 */
[----:B01----:R-:W-:Y:S05]  /*1f50*/  ENDCOLLECTIVE ;  /* 0x000000000000791b */ /* 0x003fea0003800000 */
.L_x_20969:
[----:B------:R-:W-:Y:S01]  /*1f60*/  MOV R51, R22 ;  /* 0x0000001600337202 */ /* 0x000fe20000000f00 */
[----:B------:R-:W-:-:S07]  /*1f70*/  IMAD R54, R44, R52, R53 ;  /* 0x000000342c367224 */ /* 0x000fce00078e0235 */
[----:B------:R-:W-:Y:S05]  /*1f80*/  WARPSYNC.COLLECTIVE R49, `(.L_x_20970) ;  /* 0x0000000031087348 */ /* 0x000fea0003c00000 */
[----:B------:R0:W1:Y:S02]  /*1f90*/  SHFL.IDX P0, R52, R48, R51, R50 ;  /* 0x0000003330347389 */ /* 0x0000640000000032 */
[----:B01----:R-:W-:Y:S05]  /*1fa0*/  ENDCOLLECTIVE ;  /* 0x000000000000791b */ /* 0x003fea0003800000 */
.L_x_20970:
[----:B------:R-:W-:Y:S02]  /*1fb0*/  IMAD.MOV.U32 R51, RZ, RZ, R21 ;  /* 0x000000ffff337224 */ /* 0x000fe400078e0015 */
[----:B------:R-:W-:-:S07]  /*1fc0*/  IMAD R53, R33, R52, R54 ;  /* 0x0000003421357224 */ /* 0x000fce00078e0236 */
[----:B------:R-:W-:Y:S05]  /*1fd0*/  WARPSYNC.COLLECTIVE R49, `(.L_x_20971) ;  /* 0x0000000031087348 */ /* 0x000fea0003c00000 */
[----:B------:R0:W1:Y:S02]  /*1fe0*/  SHFL.IDX P0, R52, R48, R51, R50 ;  /* 0x0000003330347389 */ /* 0x0000640000000032 */
[----:B01----:R-:W-:Y:S05]  /*1ff0*/  ENDCOLLECTIVE ;  /* 0x000000000000791b */ /* 0x003fea0003800000 */
.L_x_20971:
[----:B------:R-:W-:Y:S02]  /*2000*/  IMAD.MOV.U32 R51, RZ, RZ, R20 ;  /* 0x000000ffff337224 */ /* 0x000fe400078e0014 */
[----:B------:R-:W-:-:S07]  /*2010*/  IMAD R54, R32, R52, R53 ;  /* 0x0000003420367224 */ /* 0x000fce00078e0235 */
[----:B------:R-:W-:Y:S05]  /*2020*/  WARPSYNC.COLLECTIVE R49, `(.L_x_20972) ;  /* 0x0000000031087348 */ /* 0x000fea0003c00000 */
[----:B------:R0:W1:Y:S02]  /*2030*/  SHFL.IDX P0, R52, R48, R51, R50 ;  /* 0x0000003330347389 */ /* 0x0000640000000032 */
[----:B01----:R-:W-:Y:S05]  /*2040*/  ENDCOLLECTIVE ;  /* 0x000000000000791b */ /* 0x003fea0003800000 */
.L_x_20972:
[----:B------:R-:W-:Y:S01]  /*2050*/  MOV R51, R19 ;  /* 0x0000001300337202 */ /* 0x000fe20000000f00 */
[----:B------:R-:W-:-:S07]  /*2060*/  IMAD R53, R31, R52, R54 ;  /* 0x000000341f357224 */ /* 0x000fce00078e0236 */
[----:B------:R-:W-:Y:S05]  /*2070*/  WARPSYNC.COLLECTIVE R49, `(.L_x_20973) ;  /* 0x0000000031087348 */ /* 0x000fea0003c00000 */
[----:B------:R0:W1:Y:S02]  /*2080*/  SHFL.IDX P0, R52, R48, R51, R50 ;  /* 0x0000003330347389 */ /* 0x0000640000000032 */
[----:B01----:R-:W-:Y:S05]  /*2090*/  ENDCOLLECTIVE ;  /* 0x000000000000791b */ /* 0x003fea0003800000 */
.L_x_20973:
[----:B------:R-:W-:Y:S02]  /*20a0*/  IMAD.MOV.U32 R51, RZ, RZ, R18 ;  /* 0x000000ffff337224 */ /* 0x000fe400078e0012 */
[----:B------:R-:W-:-:S07]  /*20b0*/  IMAD R54, R30, R52, R53 ;  /* 0x000000341e367224 */ /* 0x000fce00078e0235 */
[----:B------:R-:W-:Y:S05]  /*20c0*/  WARPSYNC.COLLECTIVE R49, `(.L_x_20974) ;  /* 0x0000000031087348 */ /* 0x000fea0003c00000 */
[----:B------:R0:W1:Y:S02]  /*20d0*/  SHFL.IDX P0, R52, R48, R51, R50 ;  /* 0x0000003330347389 */ /* 0x0000640000000032 */
[----:B01----:R-:W-:Y:S05]  /*20e0*/  ENDCOLLECTIVE ;  /* 0x000000000000791b */ /* 0x003fea0003800000 */
.L_x_20974:
[----:B------:R-:W-:Y:S02]  /*20f0*/  IMAD.MOV.U32 R51, RZ, RZ, R17 ;  /* 0x000000ffff337224 */ /* 0x000fe400078e0011 */
[----:B------:R-:W-:-:S07]  /*2100*/  IMAD R53, R29, R52, R54 ;  /* 0x000000341d357224 */ /* 0x000fce00078e0236 */
[----:B------:R-:W-:Y:S05]  /*2110*/  WARPSYNC.COLLECTIVE R49, `(.L_x_20975) ;  /* 0x0000000031087348 */ /* 0x000fea0003c00000 */
[----:B------:R0:W1:Y:S02]  /*2120*/  SHFL.IDX P0, R52, R48, R51, R50 ;  /* 0x0000003330347389 */ /* 0x0000640000000032 */
[----:B01----:R-:W-:Y:S05]  /*2130*/  ENDCOLLECTIVE ;  /* 0x000000000000791b */ /* 0x003fea0003800000 */
.L_x_20975:
[----:B------:R-:W-:Y:S01]  /*2140*/  MOV R51, R9 ;  /* 0x0000000900337202 */ /* 0x000fe20000000f00 */
[----:B------:R-:W-:-:S07]  /*2150*/  IMAD R54, R28, R52, R53 ;  /* 0x000000341c367224 */ /* 0x000fce00078e0235 */
[----:B------:R-:W-:Y:S05]  /*2160*/  WARPSYNC.COLLECTIVE R49, `(.L_x_20976) ;  /* 0x0000000031087348 */ /* 0x000fea0003c00000 */
[----:B------:R0:W1:Y:S02]  /*2170*/  SHFL.IDX P0, R52, R48, R51, R50 ;  /* 0x0000003330347389 */ /* 0x0000640000000032 */
[----:B01----:R-:W-:Y:S05]  /*2180*/  ENDCOLLECTIVE ;  /* 0x000000000000791b */ /* 0x003fea0003800000 */
.L_x_20976:
[----:B------:R-:W-:Y:S02]  /*2190*/  IMAD.MOV.U32 R51, RZ, RZ, R8 ;  /* 0x000000ffff337224 */ /* 0x000fe400078e0008 */
[----:B------:R-:W-:-:S07]  /*21a0*/  IMAD R54, R45, R52, R54 ;  /* 0x000000342d367224 */ /* 0x000fce00078e0236 */
[----:B------:R-:W-:Y:S05]  /*21b0*/  WARPSYNC.COLLECTIVE R49, `(.L_x_20977) ;  /* 0x0000000031087348 */ /* 0x000fea0003c00000 */
[----:B------:R0:W1:Y:S02]  /*21c0*/  SHFL.IDX P0, R52, R48, R51, R50 ;  /* 0x0000003330347389 */ /* 0x0000640000000032 */
[----:B01----:R-:W-:Y:S05]  /*21d0*/  ENDCOLLECTIVE ;  /* 0x000000000000791b */ /* 0x003fea0003800000 */
.L_x_20977:
[----:B------:R-:W-:Y:S01]  /*21e0*/  IMAD.MOV.U32 R53, RZ, RZ, R52 ;  /* 0x000000ffff357224 */ /* 0x000fe200078e0034 */
[----:B------:R-:W-:Y:S06]  /*21f0*/  BRA `(.L_x_20978) ;  /* 0xfffffff400247947 */ /* 0x000fec000383ffff */
        .weak           $__internal_100_$__cuda_sm20_div_u16
        .type           $__internal_100_$__cuda_sm20_div_u16,@function
        .size           $__internal_100_$__cuda_sm20_div_u16,(.L_x_58051 - $__internal_100_$__cuda_sm20_div_u16)
$__internal_100_$__cuda_sm20_div_u16:
        /* <DEDUP_REMOVED lines=18> */
[----:B------:R-:W-:Y:S06]  /*2320*/  RET.REL.NODEC R2 `(_Z9cuda_gemmIiLi256ELi2ELi1ELi1024ELi16ELi16ELi32ELi0ELi1EEviiiPT_S1_S1_ii) ;  /* 0xffffffdc02347950 */ /* 0x000fec0003c3ffff */
.L_x_20979:
        /* <DEDUP_REMOVED lines=13> */
.L_x_58051:


//--------------------- .text._Z9cuda_gemmIiLi256ELi2ELi1ELi1024ELi16ELi16ELi32ELi0ELi0EEviiiPT_S1_S1_ii --------------------------
	.section	.text._Z9cuda_gemmIiLi256ELi2ELi1ELi1024ELi16ELi16ELi32ELi0ELi0EEviiiPT_S1_S1_ii,"ax",@progbits
	.align	128
        .global         _Z9cuda_gemmIiLi256ELi2ELi1ELi1024ELi16ELi16ELi32ELi0ELi0EEviiiPT_S1_S1_ii
        .type           _Z9cuda_gemmIiLi256ELi2ELi1ELi1024ELi16ELi16ELi32ELi0ELi0EEviiiPT_S1_S1_ii,@function
        .size           _Z9cuda_gemmIiLi256ELi2ELi1ELi1024ELi16ELi16ELi32ELi0ELi0EEviiiPT_S1_S1_ii,(.L_x_58052 - _Z9cuda_gemmIiLi256ELi2ELi1ELi1024ELi16ELi16ELi32ELi0ELi0EEviiiPT_S1_S1_ii)
        .other          _Z9cuda_gemmIiLi256ELi2ELi1ELi1024ELi16ELi16ELi32ELi0ELi0EEviiiPT_S1_S1_ii,@"STO_CUDA_ENTRY STV_DEFAULT"
_Z9cuda_gemmIiLi256ELi2ELi1ELi1024ELi16ELi16ELi32ELi0ELi0EEviiiPT_S1_S1_ii:
.text._Z9cuda_gemmIiLi256ELi2ELi1ELi1024ELi16ELi16ELi32ELi0ELi0EEviiiPT_S1_S1_ii:
        /* <DEDUP_REMOVED lines=36> */
.L_x_20982:
        /* <DEDUP_REMOVED lines=25> */
.L_x_20981:
[----:B------:R-:W-:Y:S05]  /*03d0*/  BSYNC.RECONVERGENT B0 ;  /* 0x0000000000007941 */ /* 0x000fea0003800200 */
.L_x_20980:
        /* <DEDUP_REMOVED lines=105> */
[----:B------:R-:W-:Y:S05]  /*0a70*/  CALL.REL.NOINC `($__internal_101_$__cuda_sm20_div_u16) ;  /* 0x0000006c00947944 */ /* 0x000fea0003c00000 */
        /* <DEDUP_REMOVED lines=83> */
.L_x_21155:
        /* <DEDUP_REMOVED lines=36> */
.L_x_20984:
[----:B-1----:R-:W-:Y:S05]  /*11f0*/  BSYNC.RECONVERGENT B0 ;  /* 0x0000000000007941 */ /* 0x002fea0003800200 */
.L_x_20983:
[----:B------:R-:W-:Y:S01]  /*1200*/  UIADD3 UR13, UPT, UPT, UR15, 0x480, URZ ;  /* 0x000004800f0d7890 */ /* 0x000fe2000fffe0ff */
[----:B------:R-:W-:Y:S01]  /*1210*/  IADD3 R39, PT, PT, R55, UR9, RZ ;  /* 0x0000000937277c10 */ /* 0x000fe2000fffe0ff */
[----:B------:R-:W-:Y:S02]  /*1220*/  BSSY.RECONVERGENT B0, `(.L_x_20985) ;  /* 0x000001f000007945 */ /* 0x000fe40003800200 */
[----:B------:R-:W-:Y:S02]  /*1230*/  ULEA UR13, UR18, UR13, 0x18 ;  /* 0x0000000d120d7291 */ /* 0x000fe4000f8ec0ff */
[----:B0-----:R-:W-:-:S04]  /*1240*/  IMAD R39, R34, UR10, R39 ;  /* 0x0000000a22277c24 */ /* 0x001fc8000f8e0227 */
[----:B------:R-:W-:-:S07]  /*1250*/  LEA R36, R55, UR13, 0x2 ;  /* 0x0000000d37247c11 */ /* 0x000fce000f8e10ff */
.L_x_20986:
        /* <DEDUP_REMOVED lines=28> */
.L_x_20985:
        /* <DEDUP_REMOVED lines=17> */
.L_x_20988:
[----:B------:R-:W-:Y:S05]  /*1530*/  BSYNC.RECONVERGENT B0 ;  /* 0x0000000000007941 */ /* 0x000fea0003800200 */
.L_x_20987:
[----:B------:R-:W-:Y:S01]  /*1540*/  BSSY.RECONVERGENT B0, `(.L_x_20989) ;  /* 0x000000d000007945 */ /* 0x000fe20003800200 */
[----:B------:R-:W-:-:S04]  /*1550*/  UIADD3 UR13, UPT, UPT, UR15, 0x1480, URZ ;  /* 0x000014800f0d7890 */ /* 0x000fc8000fffe0ff */
[----:B------:R-:W-:-:S12]  /*1560*/  ULEA UR13, UR18, UR13, 0x18 ;  /* 0x0000000d120d7291 */ /* 0x000fd8000f8ec0ff */
.L_x_20990:
        /* <DEDUP_REMOVED lines=11> */
.L_x_20989:
        /* <DEDUP_REMOVED lines=8> */
.L_x_21045:
        /* <DEDUP_REMOVED lines=18> */
.L_x_20994:
        /* <DEDUP_REMOVED lines=8> */
.L_x_20995:
        /* <DEDUP_REMOVED lines=10> */
.L_x_20996:
        /* <DEDUP_REMOVED lines=8> */
.L_x_20997:
        /* <DEDUP_REMOVED lines=10> */
.L_x_20998:
        /* <DEDUP_REMOVED lines=11> */
.L_x_20999:
        /* <DEDUP_REMOVED lines=11> */
.L_x_21000:
        /* <DEDUP_REMOVED lines=11> */
.L_x_21001:
        /* <DEDUP_REMOVED lines=10> */
.L_x_21002:
        /* <DEDUP_REMOVED lines=11> */
.L_x_21003:
        /* <DEDUP_REMOVED lines=11> */
.L_x_21004:
        /* <DEDUP_REMOVED lines=11> */
.L_x_21005:
        /* <DEDUP_REMOVED lines=11> */
.L_x_21006:
        /* <DEDUP_REMOVED lines=11> */
.L_x_21007:
        /* <DEDUP_REMOVED lines=11> */
.L_x_21008:
        /* <DEDUP_REMOVED lines=11> */
.L_x_21009:
        /* <DEDUP_REMOVED lines=30> */
.L_x_21044:
[----:B0-----:R-:W-:Y:S01]  /*2360*/  IMAD R35, R32, 0x44, R39 ;  /* 0x0000004420237824 */ /* 0x001fe200078e0227 */
[----:B------:R-:W-:-:S05]  /*2370*/  MOV R34, RZ ;  /* 0x000000ff00227202 */ /* 0x000fca0000000f00 */
[----:B------:R-:W0:Y:S01]  /*2380*/  LDS R35, [R35] ;  /* 0x0000000023237984 */ /* 0x000e220000000800 */
[----:B--2---:R-:W-:Y:S05]  /*2390*/  @!P5 BRA `(.L_x_21012) ;  /* 0x000000000010d947 */ /* 0x004fea0003800000 */
[----:B------:R-:W-:-:S03]  /*23a0*/  UMOV UR14, 0xffffffff ;  /* 0xffffffff000e7882 */ /* 0x000fc60000000000 */
[----:B------:R-:W-:Y:S05]  /*23b0*/  BRA.DIV UR14, `(.L_x_21013) ;  /* 0x0000003e0e487947 */ /* 0x000fea000b800000 */
[----:B0-----:R0:W2:Y:S02]  /*23c0*/  SHFL.IDX PT, R28, R35, R25, R26 ;  /* 0x00000019231c7389 */ /* 0x0010a400000e001a */
.L_x_21158:
[----:B-12---:R-:W-:-:S07]  /*23d0*/  IMAD R34, R40, R28, RZ ;  /* 0x0000001c28227224 */ /* 0x006fce00078e02ff */
.L_x_21012:
[----:B------:R-:W-:Y:S05]  /*23e0*/  @!P4 BRA `(.L_x_21014) ;  /* 0x000000000010c947 */ /* 0x000fea0003800000 */
[----:B------:R-:W-:-:S03]  /*23f0*/  UMOV UR14, 0xffffffff ;  /* 0xffffffff000e7882 */ /* 0x000fc60000000000 */
[----:B------:R-:W-:Y:S05]  /*2400*/  BRA.DIV UR14, `(.L_x_21015) ;  /* 0x0000003e0e547947 */ /* 0x000fea000b800000 */
[----:B0-----:R0:W2:Y:S02]  /*2410*/  SHFL.IDX PT, R28, R35, R7, R26 ;  /* 0x00000007231c7389 */ /* 0x0010a400000e001a */
.L_x_21161:
[----:B--23--:R-:W-:-:S07]  /*2420*/  IMAD R34, R41, R28, R34 ;  /* 0x0000001c29227224 */ /* 0x00cfce00078e0222 */
.L_x_21014:
[----:B------:R-:W-:Y:S05]  /*2430*/  @!P3 BRA `(.L_x_21016) ;  /* 0x000000000010b947 */ /* 0x000fea0003800000 */
[----:B------:R-:W-:-:S03]  /*2440*/  UMOV UR14, 0xffffffff ;  /* 0xffffffff000e7882 */ /* 0x000fc60000000000 */
[----:B------:R-:W-:Y:S05]  /*2450*/  BRA.DIV UR14, `(.L_x_21017) ;  /* 0x0000003e0e607947 */ /* 0x000fea000b800000 */
[----:B0-----:R0:W2:Y:S02]  /*2460*/  SHFL.IDX PT, R28, R35, R8, R26 ;  /* 0x00000008231c7389 */ /* 0x0010a400000e001a */
.L_x_21164:
[----:B--2---:R-:W-:-:S07]  /*2470*/  IMAD R34, R42, R28, R34 ;  /* 0x0000001c2a227224 */ /* 0x004fce00078e0222 */
.L_x_21016:
[----:B------:R-:W-:Y:S05]  /*2480*/  @!P2 BRA `(.L_x_21018) ;  /* 0x000000000010a947 */ /* 0x000fea0003800000 */
[----:B------:R-:W-:-:S03]  /*2490*/  UMOV UR14, 0xffffffff ;  /* 0xffffffff000e7882 */ /* 0x000fc60000000000 */
[----:B------:R-:W-:Y:S05]  /*24a0*/  BRA.DIV UR14, `(.L_x_21019) ;  /* 0x0000003e0e6c7947 */ /* 0x000fea000b800000 */
[----:B0-----:R0:W2:Y:S02]  /*24b0*/  SHFL.IDX PT, R28, R35, R9, R26 ;  /* 0x00000009231c7389 */ /* 0x0010a400000e001a */
.L_x_21167:
[----:B--2---:R-:W-:-:S07]  /*24c0*/  IMAD R34, R43, R28, R34 ;  /* 0x0000001c2b227224 */ /* 0x004fce00078e0222 */
.L_x_21018:
[----:B------:R-:W-:Y:S05]  /*24d0*/  @!P1 BRA `(.L_x_21020) ;  /* 0x0000000000109947 */ /* 0x000fea0003800000 */
[----:B------:R-:W-:-:S03]  /*24e0*/  UMOV UR14, 0xffffffff ;  /* 0xffffffff000e7882 */ /* 0x000fc60000000000 */
[----:B------:R-:W-:Y:S05]  /*24f0*/  BRA.DIV UR14, `(.L_x_21021) ;  /* 0x0000003e0e787947 */ /* 0x000fea000b800000 */
[----:B0-----:R0:W2:Y:S02]  /*2500*/  SHFL.IDX PT, R28, R35, R10, R26 ;  /* 0x0000000a231c7389 */ /* 0x0010a400000e001a */
.L_x_21170:
[----:B--2---:R-:W-:-:S07]  /*2510*/  IMAD R34, R44, R28, R34 ;  /* 0x0000001c2c227224 */ /* 0x004fce00078e0222 */
.L_x_21020:
[----:B------:R-:W2:Y:S02]  /*2520*/  LDC R36, c[0x0][0x3ac] ;  /* 0x0000eb00ff247b82 */ /* 0x000ea40000000800 */
[----:B--2---:R-:W-:-:S13]  /*2530*/  ISETP.GE.AND P0, PT, R36, 0x6, PT ;  /* 0x000000062400780c */ /* 0x004fda0003f06270 */
[----:B------:R-:W-:Y:S05]  /*2540*/  @!P0 BRA `(.L_x_21022) ;  /* 0x0000000000108947 */ /* 0x000fea0003800000 */
[----:B------:R-:W-:-:S03]  /*2550*/  UMOV UR14, 0xffffffff ;  /* 0xffffffff000e7882 */ /* 0x000fc60000000000 */
[----:B------:R-:W-:Y:S05]  /*2560*/  BRA.DIV UR14, `(.L_x_21023) ;  /* 0x0000003e0e7c7947 */ /* 0x000fea000b800000 */
[----:B0-----:R0:W2:Y:S02]  /*2570*/  SHFL.IDX PT, R28, R35, R11, R26 ;  /* 0x0000000b231c7389 */ /* 0x0010a400000e001a */
.L_x_21173:
[----:B--2---:R-:W-:-:S07]  /*2580*/  IMAD R34, R45, R28, R34 ;  /* 0x0000001c2d227224 */ /* 0x004fce00078e0222 */
.L_x_21022:
[----:B------:R-:W-:-:S13]  /*2590*/  ISETP.GE.AND P0, PT, R36, 0x7, PT ;  /* 0x000000072400780c */ /* 0x000fda0003f06270 */
[----:B------:R-:W-:Y:S05]  /*25a0*/  @!P0 BRA `(.L_x_21024) ;  /* 0x0000000000108947 */ /* 0x000fea0003800000 */
[----:B------:R-:W-:-:S03]  /*25b0*/  UMOV UR14, 0xffffffff ;  /* 0xffffffff000e7882 */ /* 0x000fc60000000000 */
[----:B------:R-:W-:Y:S05]  /*25c0*/  BRA.DIV UR14, `(.L_x_21025) ;  /* 0x0000003e0e847947 */ /* 0x000fea000b800000 */
[----:B0-----:R0:W2:Y:S02]  /*25d0*/  SHFL.IDX PT, R28, R35, R12, R26 ;  /* 0x0000000c231c7389 */ /* 0x0010a400000e001a */
.L_x_21176:
[----:B--2---:R-:W-:-:S07]  /*25e0*/  IMAD R34, R46, R28, R34 ;  /* 0x0000001c2e227224 */ /* 0x004fce00078e0222 */
.L_x_21024:
[----:B------:R-:W-:-:S13]  /*25f0*/  ISETP.GE.AND P0, PT, R36, 0x8, PT ;  /* 0x000000082400780c */ /* 0x000fda0003f06270 */
[----:B------:R-:W-:Y:S05]  /*2600*/  @!P0 BRA `(.L_x_21026) ;  /* 0x0000000000108947 */ /* 0x000fea0003800000 */
[----:B------:R-:W-:-:S03]  /*2610*/  UMOV UR14, 0xffffffff ;  /* 0xffffffff000e7882 */ /* 0x000fc60000000000 */
[----:B------:R-:W-:Y:S05]  /*2620*/  BRA.DIV UR14, `(.L_x_21027) ;  /* 0x0000003e0e8c7947 */ /* 0x000fea000b800000 */
[----:B0-----:R0:W2:Y:S02]  /*2630*/  SHFL.IDX PT, R28, R35, R13, R26 ;  /* 0x0000000d231c7389 */ /* 0x0010a400000e001a */
.L_x_21179:
[----:B--2---:R-:W-:-:S07]  /*2640*/  IMAD R34, R47, R28, R34 ;  /* 0x0000001c2f227224 */ /* 0x004fce00078e0222 */
.L_x_21026:
[----:B------:R-:W-:-:S13]  /*2650*/  ISETP.GE.AND P0, PT, R36, 0x9, PT ;  /* 0x000000092400780c */ /* 0x000fda0003f06270 */
[----:B------:R-:W-:Y:S05]  /*2660*/  @!P0 BRA `(.L_x_21028) ;  /* 0x0000000000108947 */ /* 0x000fea0003800000 */
[----:B------:R-:W-:-:S03]  /*2670*/  UMOV UR14, 0xffffffff ;  /* 0xffffffff000e7882 */ /* 0x000fc60000000000 */
[----:B------:R-:W-:Y:S05]  /*2680*/  BRA.DIV UR14, `(.L_x_21029) ;  /* 0x0000003e0e947947 */ /* 0x000fea000b800000 */
[----:B0-----:R0:W2:Y:S02]  /*2690*/  SHFL.IDX PT, R28, R35, R14, R26 ;  /* 0x0000000e231c7389 */ /* 0x0010a400000e001a */
.L_x_21182:
[----:B--2---:R-:W-:-:S07]  /*26a0*/  IMAD R34, R48, R28, R34 ;  /* 0x0000001c30227224 */ /* 0x004fce00078e0222 */
.L_x_21028:
[----:B------:R-:W-:-:S13]  /*26b0*/  ISETP.GE.AND P0, PT, R36, 0xa, PT ;  /* 0x0000000a2400780c */ /* 0x000fda0003f06270 */
[----:B------:R-:W-:Y:S05]  /*26c0*/  @!P0 BRA `(.L_x_21030) ;  /* 0x0000000000108947 */ /* 0x000fea0003800000 */
[----:B------:R-:W-:-:S03]  /*26d0*/  UMOV UR14, 0xffffffff ;  /* 0xffffffff000e7882 */ /* 0x000fc60000000000 */
[----:B------:R-:W-:Y:S05]  /*26e0*/  BRA.DIV UR14, `(.L_x_21031) ;  /* 0x0000003e0e9c7947 */ /* 0x000fea000b800000 */
[----:B0-----:R0:W2:Y:S02]  /*26f0*/  SHFL.IDX PT, R28, R35, R15, R26 ;  /* 0x0000000f231c7389 */ /* 0x0010a400000e001a */
.L_x_21185:
[----:B--2---:R-:W-:-:S07]  /*2700*/  IMAD R34, R49, R28, R34 ;  /* 0x0000001c31227224 */ /* 0x004fce00078e0222 */
.L_x_21030:
[----:B------:R-:W-:-:S13]  /*2710*/  ISETP.GE.AND P0, PT, R36, 0xb, PT ;  /* 0x0000000b2400780c */ /* 0x000fda0003f06270 */
[----:B------:R-:W-:Y:S05]  /*2720*/  @!P0 BRA `(.L_x_21032) ;  /* 0x0000000000108947 */ /* 0x000fea0003800000 */
[----:B------:R-:W-:-:S03]  /*2730*/  UMOV UR14, 0xffffffff ;  /* 0xffffffff000e7882 */ /* 0x000fc60000000000 */
[----:B------:R-:W-:Y:S05]  /*2740*/  BRA.DIV UR14, `(.L_x_21033) ;  /* 0x0000003e0ea47947 */ /* 0x000fea000b800000 */
[----:B0-----:R0:W2:Y:S02]  /*2750*/  SHFL.IDX PT, R28, R35, R16, R26 ;  /* 0x00000010231c7389 */ /* 0x0010a400000e001a */
.L_x_21188:
[----:B--2---:R-:W-:-:S07]  /*2760*/  IMAD R34, R50, R28, R34 ;  /* 0x0000001c32227224 */ /* 0x004fce00078e0222 */
.L_x_21032:
[----:B------:R-:W-:-:S13]  /*2770*/  ISETP.GE.AND P0, PT, R36, 0xc, PT ;  /* 0x0000000c2400780c */ /* 0x000fda0003f06270 */
[----:B------:R-:W-:Y:S05]  /*2780*/  @!P0 BRA `(.L_x_21034) ;  /* 0x0000000000108947 */ /* 0x000fea0003800000 */
[----:B------:R-:W-:-:S03]  /*2790*/  UMOV UR14, 0xffffffff ;  /* 0xffffffff000e7882 */ /* 0x000fc60000000000 */
[----:B------:R-:W-:Y:S05]  /*27a0*/  BRA.DIV UR14, `(.L_x_21035) ;  /* 0x0000003e0eac7947 */ /* 0x000fea000b800000 */
[----:B0-----:R0:W2:Y:S02]  /*27b0*/  SHFL.IDX PT, R28, R35, R17, R26 ;  /* 0x00000011231c7389 */ /* 0x0010a400000e001a */
.L_x_21191:
[----:B--2---:R-:W-:-:S07]  /*27c0*/  IMAD R34, R51, R28, R34 ;  /* 0x0000001c33227224 */ /* 0x004fce00078e0222 */
.L_x_21034:
[----:B------:R-:W-:-:S13]  /*27d0*/  ISETP.GE.AND P0, PT, R36, 0xd, PT ;  /* 0x0000000d2400780c */ /* 0x000fda0003f06270 */
[----:B------:R-:W-:Y:S05]  /*27e0*/  @!P0 BRA `(.L_x_21036) ;  /* 0x0000000000108947 */ /* 0x000fea0003800000 */
[----:B------:R-:W-:-:S03]  /*27f0*/  UMOV UR14, 0xffffffff ;  /* 0xffffffff000e7882 */ /* 0x000fc60000000000 */
[----:B------:R-:W-:Y:S05]  /*2800*/  BRA.DIV UR14, `(.L_x_21037) ;  /* 0x0000003e0eb47947 */ /* 0x000fea000b800000 */
[----:B0-----:R0:W2:Y:S02]  /*2810*/  SHFL.IDX PT, R28, R35, R18, R26 ;  /* 0x00000012231c7389 */ /* 0x0010a400000e001a */
.L_x_21194:
[----:B--2---:R-:W-:-:S07]  /*2820*/  IMAD R34, R52, R28, R34 ;  /* 0x0000001c34227224 */ /* 0x004fce00078e0222 */
.L_x_21036:
[----:B------:R-:W-:-:S13]  /*2830*/  ISETP.GE.AND P0, PT, R36, 0xe, PT ;  /* 0x0000000e2400780c */ /* 0x000fda0003f06270 */
[----:B------:R-:W-:Y:S05]  /*2840*/  @!P0 BRA `(.L_x_21038) ;  /* 0x0000000000108947 */ /* 0x000fea0003800000 */
[----:B------:R-:W-:-:S03]  /*2850*/  UMOV UR14, 0xffffffff ;  /* 0xffffffff000e7882 */ /* 0x000fc60000000000 */
[----:B------:R-:W-:Y:S05]  /*2860*/  BRA.DIV UR14, `(.L_x_21039) ;  /* 0x0000003e0ebc7947 */ /* 0x000fea000b800000 */
[----:B0-----:R0:W2:Y:S02]  /*2870*/  SHFL.IDX PT, R28, R35, R19, R26 ;  /* 0x00000013231c7389 */ /* 0x0010a400000e001a */
.L_x_21197:
[----:B--2---:R-:W-:-:S07]  /*2880*/  IMAD R34, R53, R28, R34 ;  /* 0x0000001c35227224 */ /* 0x004fce00078e0222 */
.L_x_21038:
[----:B------:R-:W-:-:S13]  /*2890*/  ISETP.GE.AND P0, PT, R36, 0xf, PT ;  /* 0x0000000f2400780c */ /* 0x000fda0003f06270 */
[----:B------:R-:W-:Y:S05]  /*28a0*/  @!P0 BRA `(.L_x_21040) ;  /* 0x0000000000108947 */ /* 0x000fea0003800000 */
[----:B------:R-:W-:-:S03]  /*28b0*/  UMOV UR14, 0xffffffff ;  /* 0xffffffff000e7882 */ /* 0x000fc60000000000 */
[----:B------:R-:W-:Y:S05]  /*28c0*/  BRA.DIV UR14, `(.L_x_21041) ;  /* 0x0000003e0ec47947 */ /* 0x000fea000b800000 */
[----:B0-----:R0:W2:Y:S02]  /*28d0*/  SHFL.IDX PT, R28, R35, R20, R26 ;  /* 0x00000014231c7389 */ /* 0x0010a400000e001a */
.L_x_21200:
[----:B--2---:R-:W-:-:S07]  /*28e0*/  IMAD R34, R54, R28, R34 ;  /* 0x0000001c36227224 */ /* 0x004fce00078e0222 */
.L_x_21040:
[----:B------:R-:W-:-:S13]  /*28f0*/  ISETP.GE.AND P0, PT, R36, 0x10, PT ;  /* 0x000000102400780c */ /* 0x000fda0003f06270 */
[----:B------:R-:W-:Y:S05]  /*2900*/  @!P0 BRA `(.L_x_21042) ;  /* 0x0000000000108947 */ /* 0x000fea0003800000 */
[----:B------:R-:W-:-:S03]  /*2910*/  UMOV UR14, 0xffffffff ;  /* 0xffffffff000e7882 */ /* 0x000fc60000000000 */
[----:B------:R-:W-:Y:S05]  /*2920*/  BRA.DIV UR14, `(.L_x_21043) ;  /* 0x0000003e0ecc7947 */ /* 0x000fea000b800000 */
[----:B0-----:R0:W2:Y:S02]  /*2930*/  SHFL.IDX PT, R28, R35, R21, R26 ;  /* 0x00000015231c7389 */ /* 0x0010a400000e001a */
.L_x_21203:
[----:B--2---:R-:W-:-:S07]  /*2940*/  IMAD R34, R37, R28, R34 ;  /* 0x0000001c25227224 */ /* 0x004fce00078e0222 */
.L_x_21042:
        /* <DEDUP_REMOVED lines=8> */
.L_x_21011:
[----:B------:R-:W-:Y:S05]  /*29d0*/  BSYNC B0 ;  /* 0x0000000000007941 */ /* 0x000fea0003800000 */
.L_x_21010:
[----:B------:R-:W-:Y:S05]  /*29e0*/  @!P6 BRA `(.L_x_21045) ;  /* 0xffffffec002ce947 */ /* 0x000fea000383ffff */
[----:B------:R-:W-:Y:S05]  /*29f0*/  BSYNC B1 ;  /* 0x0000000000017941 */ /* 0x000fea0003800000 */
.L_x_20993:
[----:B------:R-:W-:Y:S05]  /*2a00*/  BRA `(.L_x_20991) ;  /* 0x0000002800047947 */ /* 0x000fea0003800000 */
.L_x_20992:
[----:B------:R-:W0:Y:S02]  /*2a10*/  LDCU UR14, c[0x0][0x3ac] ;  /* 0x00007580ff0e77ac */ /* 0x000e240008000800 */
[----:B0-----:R-:W-:-:S09]  /*2a20*/  UISETP.GT.U32.AND UP0, UPT, UR14, 0x1f, UPT ;  /* 0x0000001f0e00788c */ /* 0x001fd2000bf04070 */
[----:B------:R-:W-:Y:S05]  /*2a30*/  BRA.U UP0, `(.L_x_21046) ;  /* 0x0000001100c07547 */ /* 0x000fea000b800000 */
[----:B------:R-:W-:-:S07]  /*2a40*/  IMAD.MOV.U32 R31, RZ, RZ, RZ ;  /* 0x000000ffff1f7224 */ /* 0x000fce00078e00ff */
.L_x_21098:
        /* <DEDUP_REMOVED lines=18> */
.L_x_21047:
        /* <DEDUP_REMOVED lines=8> */
.L_x_21048:
        /* <DEDUP_REMOVED lines=10> */
.L_x_21049:
        /* <DEDUP_REMOVED lines=8> */
.L_x_21050:
        /* <DEDUP_REMOVED lines=10> */
.L_x_21051:
        /* <DEDUP_REMOVED lines=11> */
.L_x_21052:
        /* <DEDUP_REMOVED lines=11> */
.L_x_21053:
        /* <DEDUP_REMOVED lines=11> */
.L_x_21054:
        /* <DEDUP_REMOVED lines=10> */
.L_x_21055:
        /* <DEDUP_REMOVED lines=11> */
.L_x_21056:
        /* <DEDUP_REMOVED lines=11> */
.L_x_21057:
        /* <DEDUP_REMOVED lines=11> */
.L_x_21058:
        /* <DEDUP_REMOVED lines=11> */
.L_x_21059:
        /* <DEDUP_REMOVED lines=11> */
.L_x_21060:
        /* <DEDUP_REMOVED lines=11> */
.L_x_21061:
        /* <DEDUP_REMOVED lines=11> */
.L_x_21062:
        /* <DEDUP_REMOVED lines=25> */
.L_x_21097:
[----:B0-----:R-:W-:Y:S02]  /*36c0*/  IMAD R35, R32, 0x44, R39 ;  /* 0x0000004420237824 */ /* 0x001fe400078e0227 */
[----:B------:R-:W-:-:S04]  /*36d0*/  IMAD.MOV.U32 R34, RZ, RZ, RZ ;  /* 0x000000ffff227224 */ /* 0x000fc800078e00ff */
[----:B------:R-:W0:Y:S01]  /*36e0*/  LDS R35, [R35] ;  /* 0x0000000023237984 */ /* 0x000e220000000800 */
[----:B------:R-:W-:Y:S05]  /*36f0*/  @!P5 BRA `(.L_x_21065) ;  /* 0x000000000010d947 */ /* 0x000fea0003800000 */
[----:B------:R-:W-:-:S03]  /*3700*/  UMOV UR14, 0xffffffff ;  /* 0xffffffff000e7882 */ /* 0x000fc60000000000 */
[----:B------:R-:W-:Y:S05]  /*3710*/  BRA.DIV UR14, `(.L_x_21066) ;  /* 0x000000320e707947 */ /* 0x000fea000b800000 */
[----:B0-----:R0:W2:Y:S02]  /*3720*/  SHFL.IDX PT, R28, R35, R25, R26 ;  /* 0x00000019231c7389 */ /* 0x0010a400000e001a */
.L_x_21206:
[----:B-12---:R-:W-:-:S07]  /*3730*/  IMAD R34, R40, R28, RZ ;  /* 0x0000001c28227224 */ /* 0x006fce00078e02ff */
.L_x_21065:
[----:B------:R-:W-:Y:S05]  /*3740*/  @!P4 BRA `(.L_x_21067) ;  /* 0x000000000010c947 */ /* 0x000fea0003800000 */
[----:B------:R-:W-:-:S03]  /*3750*/  UMOV UR14, 0xffffffff ;  /* 0xffffffff000e7882 */ /* 0x000fc60000000000 */
[----:B------:R-:W-:Y:S05]  /*3760*/  BRA.DIV UR14, `(.L_x_21068) ;  /* 0x000000320e7c7947 */ /* 0x000fea000b800000 */
[----:B0-----:R0:W2:Y:S02]  /*3770*/  SHFL.IDX PT, R28, R35, R7, R26 ;  /* 0x00000007231c7389 */ /* 0x0010a400000e001a */
.L_x_21209:
[----:B--23--:R-:W-:-:S07]  /*3780*/  IMAD R34, R41, R28, R34 ;  /* 0x0000001c29227224 */ /* 0x00cfce00078e0222 */
.L_x_21067:
[----:B------:R-:W-:Y:S05]  /*3790*/  @!P3 BRA `(.L_x_21069) ;  /* 0x000000000010b947 */ /* 0x000fea0003800000 */
[----:B------:R-:W-:-:S03]  /*37a0*/  UMOV UR14, 0xffffffff ;  /* 0xffffffff000e7882 */ /* 0x000fc60000000000 */
[----:B------:R-:W-:Y:S05]  /*37b0*/  BRA.DIV UR14, `(.L_x_21070) ;  /* 0x000000320e887947 */ /* 0x000fea000b800000 */
[----:B0-----:R0:W2:Y:S02]  /*37c0*/  SHFL.IDX PT, R28, R35, R8, R26 ;  /* 0x00000008231c7389 */ /* 0x0010a400000e001a */
.L_x_21212:
[----:B--2---:R-:W-:-:S07]  /*37d0*/  IMAD R34, R42, R28, R34 ;  /* 0x0000001c2a227224 */ /* 0x004fce00078e0222 */
.L_x_21069:
[----:B------:R-:W-:Y:S05]  /*37e0*/  @!P2 BRA `(.L_x_21071) ;  /* 0x000000000010a947 */ /* 0x000fea0003800000 */
[----:B------:R-:W-:-:S03]  /*37f0*/  UMOV UR14, 0xffffffff ;  /* 0xffffffff000e7882 */ /* 0x000fc60000000000 */
[----:B------:R-:W-:Y:S05]  /*3800*/  BRA.DIV UR14, `(.L_x_21072) ;  /* 0x000000320e947947 */ /* 0x000fea000b800000 */
[----:B0-----:R0:W2:Y:S02]  /*3810*/  SHFL.IDX PT, R28, R35, R9, R26 ;  /* 0x00000009231c7389 */ /* 0x0010a400000e001a */
.L_x_21215:
[----:B--2---:R-:W-:-:S07]  /*3820*/  IMAD R34, R43, R28, R34 ;  /* 0x0000001c2b227224 */ /* 0x004fce00078e0222 */
.L_x_21071:
[----:B------:R-:W-:Y:S05]  /*3830*/  @!P1 BRA `(.L_x_21073) ;  /* 0x0000000000109947 */ /* 0x000fea0003800000 */
[----:B------:R-:W-:-:S03]  /*3840*/  UMOV UR14, 0xffffffff ;  /* 0xffffffff000e7882 */ /* 0x000fc60000000000 */
[----:B------:R-:W-:Y:S05]  /*3850*/  BRA.DIV UR14, `(.L_x_21074) ;  /* 0x000000320ea07947 */ /* 0x000fea000b800000 */
[----:B0-----:R0:W2:Y:S02]  /*3860*/  SHFL.IDX PT, R28, R35, R10, R26 ;  /* 0x0000000a231c7389 */ /* 0x0010a400000e001a */
.L_x_21218:
[----:B--2---:R-:W-:-:S07]  /*3870*/  IMAD R34, R44, R28, R34 ;  /* 0x0000001c2c227224 */ /* 0x004fce00078e0222 */
.L_x_21073:
[----:B------:R-:W2:Y:S02]  /*3880*/  LDC R36, c[0x0][0x3ac] ;  /* 0x0000eb00ff247b82 */ /* 0x000ea40000000800 */
[----:B--2---:R-:W-:-:S13]  /*3890*/  ISETP.GE.AND P0, PT, R36, 0x6, PT ;  /* 0x000000062400780c */ /* 0x004fda0003f06270 */
[----:B------:R-:W-:Y:S05]  /*38a0*/  @!P0 BRA `(.L_x_21075) ;  /* 0x0000000000108947 */ /* 0x000fea0003800000 */
[----:B------:R-:W-:-:S03]  /*38b0*/  UMOV UR14, 0xffffffff ;  /* 0xffffffff000e7882 */ /* 0x000fc60000000000 */
[----:B------:R-:W-:Y:S05]  /*38c0*/  BRA.DIV UR14, `(.L_x_21076) ;  /* 0x000000320ea47947 */ /* 0x000fea000b800000 */
[----:B0-----:R0:W2:Y:S02]  /*38d0*/  SHFL.IDX PT, R28, R35, R11, R26 ;  /* 0x0000000b231c7389 */ /* 0x0010a400000e001a */
.L_x_21221:
[----:B--2---:R-:W-:-:S07]  /*38e0*/  IMAD R34, R45, R28, R34 ;  /* 0x0000001c2d227224 */ /* 0x004fce00078e0222 */
.L_x_21075:
[----:B------:R-:W-:-:S13]  /*38f0*/  ISETP.GE.AND P0, PT, R36, 0x7, PT ;  /* 0x000000072400780c */ /* 0x000fda0003f06270 */
[----:B------:R-:W-:Y:S05]  /*3900*/  @!P0 BRA `(.L_x_21077) ;  /* 0x0000000000108947 */ /* 0x000fea0003800000 */
[----:B------:R-:W-:-:S03]  /*3910*/  UMOV UR14, 0xffffffff ;  /* 0xffffffff000e7882 */ /* 0x000fc60000000000 */
[----:B------:R-:W-:Y:S05]  /*3920*/  BRA.DIV UR14, `(.L_x_21078) ;  /* 0x000000320eac7947 */ /* 0x000fea000b800000 */
[----:B0-----:R0:W2:Y:S02]  /*3930*/  SHFL.IDX PT, R28, R35, R12, R26 ;  /* 0x0000000c231c7389 */ /* 0x0010a400000e001a */
.L_x_21224:
[----:B--2---:R-:W-:-:S07]  /*3940*/  IMAD R34, R46, R28, R34 ;  /* 0x0000001c2e227224 */ /* 0x004fce00078e0222 */
.L_x_21077:
[----:B------:R-:W-:-:S13]  /*3950*/  ISETP.GE.AND P0, PT, R36, 0x8, PT ;  /* 0x000000082400780c */ /* 0x000fda0003f06270 */
[----:B------:R-:W-:Y:S05]  /*3960*/  @!P0 BRA `(.L_x_21079) ;  /* 0x0000000000108947 */ /* 0x000fea0003800000 */
[----:B------:R-:W-:-:S03]  /*3970*/  UMOV UR14, 0xffffffff ;  /* 0xffffffff000e7882 */ /* 0x000fc60000000000 */
[----:B------:R-:W-:Y:S05]  /*3980*/  BRA.DIV UR14, `(.L_x_21080) ;  /* 0x000000320eb47947 */ /* 0x000fea000b800000 */
[----:B0-----:R0:W2:Y:S02]  /*3990*/  SHFL.IDX PT, R28, R35, R13, R26 ;  /* 0x0000000d231c7389 */ /* 0x0010a400000e001a */
.L_x_21227:
[----:B--2---:R-:W-:-:S07]  /*39a0*/  IMAD R34, R47, R28, R34 ;  /* 0x0000001c2f227224 */ /* 0x004fce00078e0222 */
.L_x_21079:
[----:B------:R-:W-:-:S13]  /*39b0*/  ISETP.GE.AND P0, PT, R36, 0x9, PT ;  /* 0x000000092400780c */ /* 0x000fda0003f06270 */
[----:B------:R-:W-:Y:S05]  /*39c0*/  @!P0 BRA `(.L_x_21081) ;  /* 0x0000000000108947 */ /* 0x000fea0003800000 */
[----:B------:R-:W-:-:S03]  /*39d0*/  UMOV UR14, 0xffffffff ;  /* 0xffffffff000e7882 */ /* 0x000fc60000000000 */
[----:B------:R-:W-:Y:S05]  /*39e0*/  BRA.DIV UR14, `(.L_x_21082) ;  /* 0x000000320ebc7947 */ /* 0x000fea000b800000 */
[----:B0-----:R0:W2:Y:S02]  /*39f0*/  SHFL.IDX PT, R28, R35, R14, R26 ;  /* 0x0000000e231c7389 */ /* 0x0010a400000e001a */
.L_x_21230:
[----:B--2---:R-:W-:-:S07]  /*3a00*/  IMAD R34, R48, R28, R34 ;  /* 0x0000001c30227224 */ /* 0x004fce00078e0222 */
.L_x_21081:
[----:B------:R-:W-:-:S13]  /*3a10*/  ISETP.GE.AND P0, PT, R36, 0xa, PT ;  /* 0x0000000a2400780c */ /* 0x000fda0003f06270 */
[----:B------:R-:W-:Y:S05]  /*3a20*/  @!P0 BRA `(.L_x_21083) ;  /* 0x0000000000108947 */ /* 0x000fea0003800000 */
[----:B------:R-:W-:-:S03]  /*3a30*/  UMOV UR14, 0xffffffff ;  /* 0xffffffff000e7882 */ /* 0x000fc60000000000 */
[----:B------:R-:W-:Y:S05]  /*3a40*/  BRA.DIV UR14, `(.L_x_21084) ;  /* 0x000000320ec47947 */ /* 0x000fea000b800000 */
[----:B0-----:R0:W2:Y:S02]  /*3a50*/  SHFL.IDX PT, R28, R35, R15, R26 ;  /* 0x0000000f231c7389 */ /* 0x0010a400000e001a */
.L_x_21233:
[----:B--2---:R-:W-:-:S07]  /*3a60*/  IMAD R34, R49, R28, R34 ;  /* 0x0000001c31227224 */ /* 0x004fce00078e0222 */
.L_x_21083:
[----:B------:R-:W-:-:S13]  /*3a70*/  ISETP.GE.AND P0, PT, R36, 0xb, PT ;  /* 0x0000000b2400780c */ /* 0x000fda0003f06270 */
[----:B------:R-:W-:Y:S05]  /*3a80*/  @!P0 BRA `(.L_x_21085) ;  /* 0x0000000000108947 */ /* 0x000fea0003800000 */
[----:B------:R-:W-:-:S03]  /*3a90*/  UMOV UR14, 0xffffffff ;  /* 0xffffffff000e7882 */ /* 0x000fc60000000000 */
[----:B------:R-:W-:Y:S05]  /*3aa0*/  BRA.DIV UR14, `(.L_x_21086) ;  /* 0x000000320ecc7947 */ /* 0x000fea000b800000 */
[----:B0-----:R0:W2:Y:S02]  /*3ab0*/  SHFL.IDX PT, R28, R35, R16, R26 ;  /* 0x00000010231c7389 */ /* 0x0010a400000e001a */
.L_x_21236:
[----:B--2---:R-:W-:-:S07]  /*3ac0*/  IMAD R34, R50, R28, R34 ;  /* 0x0000001c32227224 */ /* 0x004fce00078e0222 */
.L_x_21085:
[----:B------:R-:W-:-:S13]  /*3ad0*/  ISETP.GE.AND P0, PT, R36, 0xc, PT ;  /* 0x0000000c2400780c */ /* 0x000fda0003f06270 */
[----:B------:R-:W-:Y:S05]  /*3ae0*/  @!P0 BRA `(.L_x_21087) ;  /* 0x0000000000108947 */ /* 0x000fea0003800000 */
[----:B------:R-:W-:-:S03]  /*3af0*/  UMOV UR14, 0xffffffff ;  /* 0xffffffff000e7882 */ /* 0x000fc60000000000 */
[----:B------:R-:W-:Y:S05]  /*3b00*/  BRA.DIV UR14, `(.L_x_21088) ;  /* 0x000000320ed47947 */ /* 0x000fea000b800000 */
[----:B0-----:R0:W2:Y:S02]  /*3b10*/  SHFL.IDX PT, R28, R35, R17, R26 ;  /* 0x00000011231c7389 */ /* 0x0010a400000e001a */
.L_x_21239:
[----:B--2---:R-:W-:-:S07]  /*3b20*/  IMAD R34, R51, R28, R34 ;  /* 0x0000001c33227224 */ /* 0x004fce00078e0222 */
.L_x_21087:
[----:B------:R-:W-:-:S13]  /*3b30*/  ISETP.GE.AND P0, PT, R36, 0xd, PT ;  /* 0x0000000d2400780c */ /* 0x000fda0003f06270 */
[----:B------:R-:W-:Y:S05]  /*3b40*/  @!P0 BRA `(.L_x_21089) ;  /* 0x0000000000108947 */ /* 0x000fea0003800000 */
[----:B------:R-:W-:-:S03]  /*3b50*/  UMOV UR14, 0xffffffff ;  /* 0xffffffff000e7882 */ /* 0x000fc60000000000 */
[----:B------:R-:W-:Y:S05]  /*3b60*/  BRA.DIV UR14, `(.L_x_21090) ;  /* 0x000000320edc7947 */ /* 0x000fea000b800000 */
[----:B0-----:R0:W2:Y:S02]  /*3b70*/  SHFL.IDX PT, R28, R35, R18, R26 ;  /* 0x00000012231c7389 */ /* 0x0010a400000e001a */
.L_x_21242:
[----:B--2---:R-:W-:-:S07]  /*3b80*/  IMAD R34, R52, R28, R34 ;  /* 0x0000001c34227224 */ /* 0x004fce00078e0222 */
.L_x_21089:
[----:B------:R-:W-:-:S13]  /*3b90*/  ISETP.GE.AND P0, PT, R36, 0xe, PT ;  /* 0x0000000e2400780c */ /* 0x000fda0003f06270 */
[----:B------:R-:W-:Y:S05]  /*3ba0*/  @!P0 BRA `(.L_x_21091) ;  /* 0x0000000000108947 */ /* 0x000fea0003800000 */
[----:B------:R-:W-:-:S03]  /*3bb0*/  UMOV UR14, 0xffffffff ;  /* 0xffffffff000e7882 */ /* 0x000fc60000000000 */
[----:B------:R-:W-:Y:S05]  /*3bc0*/  BRA.DIV UR14, `(.L_x_21092) ;  /* 0x000000320ee47947 */ /* 0x000fea000b800000 */
[----:B0-----:R0:W2:Y:S02]  /*3bd0*/  SHFL.IDX PT, R28, R35, R19, R26 ;  /* 0x00000013231c7389 */ /* 0x0010a400000e001a */
.L_x_21245:
[----:B--2---:R-:W-:-:S07]  /*3be0*/  IMAD R34, R53, R28, R34 ;  /* 0x0000001c35227224 */ /* 0x004fce00078e0222 */
.L_x_21091:
[----:B------:R-:W-:-:S13]  /*3bf0*/  ISETP.GE.AND P0, PT, R36, 0xf, PT ;  /* 0x0000000f2400780c */ /* 0x000fda0003f06270 */
[----:B------:R-:W-:Y:S05]  /*3c00*/  @!P0 BRA `(.L_x_21093) ;  /* 0x0000000000108947 */ /* 0x000fea0003800000 */
[----:B------:R-:W-:-:S03]  /*3c10*/  UMOV UR14, 0xffffffff ;  /* 0xffffffff000e7882 */ /* 0x000fc60000000000 */
[----:B------:R-:W-:Y:S05]  /*3c20*/  BRA.DIV UR14, `(.L_x_21094) ;  /* 0x000000320eec7947 */ /* 0x000fea000b800000 */
[----:B0-----:R0:W2:Y:S02]  /*3c30*/  SHFL.IDX PT, R28, R35, R20, R26 ;  /* 0x00000014231c7389 */ /* 0x0010a400000e001a */
.L_x_21248:
[----:B--2---:R-:W-:-:S07]  /*3c40*/  IMAD R34, R54, R28, R34 ;  /* 0x0000001c36227224 */ /* 0x004fce00078e0222 */
.L_x_21093:
[----:B------:R-:W-:-:S13]  /*3c50*/  ISETP.GE.AND P0, PT, R36, 0x10, PT ;  /* 0x000000102400780c */ /* 0x000fda0003f06270 */
[----:B------:R-:W-:Y:S05]  /*3c60*/  @!P0 BRA `(.L_x_21095) ;  /* 0x0000000000108947 */ /* 0x000fea0003800000 */
[----:B------:R-:W-:-:S03]  /*3c70*/  UMOV UR14, 0xffffffff ;  /* 0xffffffff000e7882 */ /* 0x000fc60000000000 */
[----:B------:R-:W-:Y:S05]  /*3c80*/  BRA.DIV UR14, `(.L_x_21096) ;  /* 0x000000320ef47947 */ /* 0x000fea000b800000 */
[----:B0-----:R0:W2:Y:S02]  /*3c90*/  SHFL.IDX PT, R28, R35, R21, R26 ;  /* 0x00000015231c7389 */ /* 0x0010a400000e001a */
.L_x_21251:
[----:B--2---:R-:W-:-:S07]  /*3ca0*/  IMAD R34, R37, R28, R34 ;  /* 0x0000001c25227224 */ /* 0x004fce00078e0222 */
.L_x_21095:
[C---:B------:R-:W-:Y:S02]  /*3cb0*/  IMAD R28, R32.reuse, UR6, R33 ;  /* 0x00000006201c7c24 */ /* 0x040fe4000f8e0221 */
[----:B------:R-:W-:-:S03]  /*3cc0*/  VIADD R32, R32, UR8 ;  /* 0x0000000820207c36 */ /* 0x000fc60008000000 */
[----:B------:R-:W-:Y:S02]  /*3cd0*/  LEA R29, R28, UR13, 0x2 ;  /* 0x0000000d1c1d7c11 */ /* 0x000fe4000f8e10ff */
[----:B------:R-:W-:-:S03]  /*3ce0*/  ISETP.GE.AND P0, PT, R32, UR11, PT ;  /* 0x0000000b20007c0c */ /* 0x000fc6000bf06270 */
[----:B------:R2:W-:Y:S10]  /*3cf0*/  STS [R29], R34 ;  /* 0x000000221d007388 */ /* 0x0005f40000000800 */
[----:B--2---:R-:W-:Y:S05]  /*3d00*/  @!P0 BRA `(.L_x_21097) ;  /* 0xfffffff8006c8947 */ /* 0x004fea000383ffff */
.L_x_21064:
[----:B------:R-:W-:Y:S05]  /*3d10*/  BSYNC B0 ;  /* 0x0000000000007941 */ /* 0x000fea0003800000 */
.L_x_21063:
[----:B------:R-:W-:Y:S05]  /*3d20*/  @!P6 BRA `(.L_x_21098) ;  /* 0xffffffec0048e947 */ /* 0x000fea000383ffff */
[----:B------:R-:W-:Y:S05]  /*3d30*/  BRA `(.L_x_20991) ;  /* 0x0000001400387947 */ /* 0x000fea0003800000 */
.L_x_21046:
[----:B------:R-:W-:-:S07]  /*3d40*/  IMAD.MOV.U32 R33, RZ, RZ, RZ ;  /* 0x000000ffff217224 */ /* 0x000fce00078e00ff */
.L_x_21150:
        /* <DEDUP_REMOVED lines=18> */
.L_x_21099:
        /* <DEDUP_REMOVED lines=8> */
.L_x_21100:
        /* <DEDUP_REMOVED lines=10> */
.L_x_21101:
        /* <DEDUP_REMOVED lines=8> */
.L_x_21102:
        /* <DEDUP_REMOVED lines=11> */
.L_x_21103:
        /* <DEDUP_REMOVED lines=11> */
.L_x_21104:
        /* <DEDUP_REMOVED lines=11> */
.L_x_21105:
        /* <DEDUP_REMOVED lines=11> */
.L_x_21106:
        /* <DEDUP_REMOVED lines=10> */
.L_x_21107:
        /* <DEDUP_REMOVED lines=11> */
.L_x_21108:
        /* <DEDUP_REMOVED lines=11> */
.L_x_21109:
        /* <DEDUP_REMOVED lines=11> */
.L_x_21110:
        /* <DEDUP_REMOVED lines=11> */
.L_x_21111:
        /* <DEDUP_REMOVED lines=11> */
.L_x_21112:
        /* <DEDUP_REMOVED lines=11> */
.L_x_21113:
        /* <DEDUP_REMOVED lines=11> */
.L_x_21114:
        /* <DEDUP_REMOVED lines=28> */
.L_x_21149:
[----:B------:R-:W-:Y:S02]  /*4a00*/  IMAD R35, R32, 0x44, R39 ;  /* 0x0000004420237824 */ /* 0x000fe400078e0227 */
[----:B------:R-:W-:-:S04]  /*4a10*/  IMAD.MOV.U32 R34, RZ, RZ, RZ ;  /* 0x000000ffff227224 */ /* 0x000fc800078e00ff */
[----:B------:R-:W0:Y:S01]  /*4a20*/  LDS R35, [R35] ;  /* 0x0000000023237984 */ /* 0x000e220000000800 */
[----:B------:R-:W-:Y:S05]  /*4a30*/  @!P4 BRA `(.L_x_21116) ;  /* 0x000000000010c947 */ /* 0x000fea0003800000 */
[----:B------:R-:W-:-:S03]  /*4a40*/  UMOV UR14, 0xffffffff ;  /* 0xffffffff000e7882 */ /* 0x000fc60000000000 */
[----:B------:R-:W-:Y:S05]  /*4a50*/  BRA.DIV UR14, `(.L_x_21117) ;  /* 0x000000260ea07947 */ /* 0x000fea000b800000 */
[----:B0-----:R0:W1:Y:S02]  /*4a60*/  SHFL.IDX PT, R55, R35, R25, R26 ;  /* 0x0000001923377389 */ /* 0x00106400000e001a */
.L_x_21253:
[----:B-1----:R-:W-:-:S07]  /*4a70*/  IMAD R34, R40, R55, RZ ;  /* 0x0000003728227224 */ /* 0x002fce00078e02ff */
.L_x_21116:
[----:B------:R-:W-:Y:S05]  /*4a80*/  @!P3 BRA `(.L_x_21118) ;  /* 0x000000000010b947 */ /* 0x000fea0003800000 */
[----:B------:R-:W-:-:S03]  /*4a90*/  UMOV UR14, 0xffffffff ;  /* 0xffffffff000e7882 */ /* 0x000fc60000000000 */
[----:B------:R-:W-:Y:S05]  /*4aa0*/  BRA.DIV UR14, `(.L_x_21119) ;  /* 0x000000260ea87947 */ /* 0x000fea000b800000 */
[----:B0-----:R0:W1:Y:S02]  /*4ab0*/  SHFL.IDX PT, R28, R35, R7, R26 ;  /* 0x00000007231c7389 */ /* 0x00106400000e001a */
.L_x_21256:
[----:B-1-3--:R-:W-:-:S07]  /*4ac0*/  IMAD R34, R41, R28, R34 ;  /* 0x0000001c29227224 */ /* 0x00afce00078e0222 */
.L_x_21118:
[----:B------:R-:W-:Y:S05]  /*4ad0*/  @!P2 BRA `(.L_x_21120) ;  /* 0x000000000010a947 */ /* 0x000fea0003800000 */
[----:B------:R-:W-:-:S03]  /*4ae0*/  UMOV UR14, 0xffffffff ;  /* 0xffffffff000e7882 */ /* 0x000fc60000000000 */
[----:B------:R-:W-:Y:S05]  /*4af0*/  BRA.DIV UR14, `(.L_x_21121) ;  /* 0x000000260eb47947 */ /* 0x000fea000b800000 */
[----:B0-----:R0:W1:Y:S02]  /*4b00*/  SHFL.IDX PT, R28, R35, R8, R26 ;  /* 0x00000008231c7389 */ /* 0x00106400000e001a */
.L_x_21259:
[----:B-1----:R-:W-:-:S07]  /*4b10*/  IMAD R34, R42, R28, R34 ;  /* 0x0000001c2a227224 */ /* 0x002fce00078e0222 */
.L_x_21120:
[----:B------:R-:W-:Y:S05]  /*4b20*/  @!P1 BRA `(.L_x_21122) ;  /* 0x0000000000109947 */ /* 0x000fea0003800000 */
[----:B------:R-:W-:-:S03]  /*4b30*/  UMOV UR14, 0xffffffff ;  /* 0xffffffff000e7882 */ /* 0x000fc60000000000 */
[----:B------:R-:W-:Y:S05]  /*4b40*/  BRA.DIV UR14, `(.L_x_21123) ;  /* 0x000000260ec07947 */ /* 0x000fea000b800000 */
[----:B0-----:R0:W1:Y:S02]  /*4b50*/  SHFL.IDX PT, R28, R35, R9, R26 ;  /* 0x00000009231c7389 */ /* 0x00106400000e001a */
.L_x_21262:
[----:B-1----:R-:W-:-:S07]  /*4b60*/  IMAD R34, R43, R28, R34 ;  /* 0x0000001c2b227224 */ /* 0x002fce00078e0222 */
.L_x_21122:
[----:B------:R-:W1:Y:S02]  /*4b70*/  LDC R36, c[0x0][0x3ac] ;  /* 0x0000eb00ff247b82 */ /* 0x000e640000000800 */
[----:B-1----:R-:W-:-:S13]  /*4b80*/  ISETP.GE.AND P0, PT, R36, 0x5, PT ;  /* 0x000000052400780c */ /* 0x002fda0003f06270 */
[----:B------:R-:W-:Y:S05]  /*4b90*/  @!P0 BRA `(.L_x_21124) ;  /* 0x0000000000108947 */ /* 0x000fea0003800000 */
[----:B------:R-:W-:-:S03]  /*4ba0*/  UMOV UR14, 0xffffffff ;  /* 0xffffffff000e7882 */ /* 0x000fc60000000000 */
[----:B------:R-:W-:Y:S05]  /*4bb0*/  BRA.DIV UR14, `(.L_x_21125) ;  /* 0x000000260ec47947 */ /* 0x000fea000b800000 */
[----:B0-----:R0:W1:Y:S02]  /*4bc0*/  SHFL.IDX PT, R28, R35, R10, R26 ;  /* 0x0000000a231c7389 */ /* 0x00106400000e001a */
.L_x_21265:
[----:B-1----:R-:W-:-:S07]  /*4bd0*/  IMAD R34, R44, R28, R34 ;  /* 0x0000001c2c227224 */ /* 0x002fce00078e0222 */
.L_x_21124:
[----:B------:R-:W-:-:S13]  /*4be0*/  ISETP.GE.AND P0, PT, R36, 0x6, PT ;  /* 0x000000062400780c */ /* 0x000fda0003f06270 */
[----:B------:R-:W-:Y:S05]  /*4bf0*/  @!P0 BRA `(.L_x_21126) ;  /* 0x0000000000108947 */ /* 0x000fea0003800000 */
[----:B------:R-:W-:-:S03]  /*4c00*/  UMOV UR14, 0xffffffff ;  /* 0xffffffff000e7882 */ /* 0x000fc60000000000 */
[----:B------:R-:W-:Y:S05]  /*4c10*/  BRA.DIV UR14, `(.L_x_21127) ;  /* 0x000000260ecc7947 */ /* 0x000fea000b800000 */
[----:B0-----:R0:W1:Y:S02]  /*4c20*/  SHFL.IDX PT, R28, R35, R11, R26 ;  /* 0x0000000b231c7389 */ /* 0x00106400000e001a */
.L_x_21268:
[----:B-1----:R-:W-:-:S07]  /*4c30*/  IMAD R34, R45, R28, R34 ;  /* 0x0000001c2d227224 */ /* 0x002fce00078e0222 */
.L_x_21126:
[----:B------:R-:W-:-:S13]  /*4c40*/  ISETP.GE.AND P0, PT, R36, 0x7, PT ;  /* 0x000000072400780c */ /* 0x000fda0003f06270 */
[----:B------:R-:W-:Y:S05]  /*4c50*/  @!P0 BRA `(.L_x_21128) ;  /* 0x0000000000108947 */ /* 0x000fea0003800000 */
[----:B------:R-:W-:-:S03]  /*4c60*/  UMOV UR14, 0xffffffff ;  /* 0xffffffff000e7882 */ /* 0x000fc60000000000 */
[----:B------:R-:W-:Y:S05]  /*4c70*/  BRA.DIV UR14, `(.L_x_21129) ;  /* 0x000000260ed47947 */ /* 0x000fea000b800000 */
[----:B0-----:R0:W1:Y:S02]  /*4c80*/  SHFL.IDX PT, R28, R35, R12, R26 ;  /* 0x0000000c231c7389 */ /* 0x00106400000e001a */
.L_x_21271:
[----:B-1----:R-:W-:-:S07]  /*4c90*/  IMAD R34, R46, R28, R34 ;  /* 0x0000001c2e227224 */ /* 0x002fce00078e0222 */
.L_x_21128:
[----:B------:R-:W-:-:S13]  /*4ca0*/  ISETP.GE.AND P0, PT, R36, 0x8, PT ;  /* 0x000000082400780c */ /* 0x000fda0003f06270 */
[----:B------:R-:W-:Y:S05]  /*4cb0*/  @!P0 BRA `(.L_x_21130) ;  /* 0x0000000000108947 */ /* 0x000fea0003800000 */
[----:B------:R-:W-:-:S03]  /*4cc0*/  UMOV UR14, 0xffffffff ;  /* 0xffffffff000e7882 */ /* 0x000fc60000000000 */
[----:B------:R-:W-:Y:S05]  /*4cd0*/  BRA.DIV UR14, `(.L_x_21131) ;  /* 0x000000260edc7947 */ /* 0x000fea000b800000 */
[----:B0-----:R0:W1:Y:S02]  /*4ce0*/  SHFL.IDX PT, R28, R35, R13, R26 ;  /* 0x0000000d231c7389 */ /* 0x00106400000e001a */
.L_x_21274:
[----:B-1----:R-:W-:-:S07]  /*4cf0*/  IMAD R34, R47, R28, R34 ;  /* 0x0000001c2f227224 */ /* 0x002fce00078e0222 */
.L_x_21130:
[----:B------:R-:W-:-:S13]  /*4d00*/  ISETP.GE.AND P0, PT, R36, 0x9, PT ;  /* 0x000000092400780c */ /* 0x000fda0003f06270 */
[----:B------:R-:W-:Y:S05]  /*4d10*/  @!P0 BRA `(.L_x_21132) ;  /* 0x0000000000108947 */ /* 0x000fea0003800000 */
[----:B------:R-:W-:-:S03]  /*4d20*/  UMOV UR14, 0xffffffff ;  /* 0xffffffff000e7882 */ /* 0x000fc60000000000 */
[----:B------:R-:W-:Y:S05]  /*4d30*/  BRA.DIV UR14, `(.L_x_21133) ;  /* 0x000000260ee47947 */ /* 0x000fea000b800000 */
[----:B0-----:R0:W1:Y:S02]  /*4d40*/  SHFL.IDX PT, R28, R35, R14, R26 ;  /* 0x0000000e231c7389 */ /* 0x00106400000e001a */
.L_x_21277:
[----:B-1----:R-:W-:-:S07]  /*4d50*/  IMAD R34, R48, R28, R34 ;  /* 0x0000001c30227224 */ /* 0x002fce00078e0222 */
.L_x_21132:
[----:B------:R-:W-:-:S13]  /*4d60*/  ISETP.GE.AND P0, PT, R36, 0xa, PT ;  /* 0x0000000a2400780c */ /* 0x000fda0003f06270 */
[----:B------:R-:W-:Y:S05]  /*4d70*/  @!P0 BRA `(.L_x_21134) ;  /* 0x0000000000108947 */ /* 0x000fea0003800000 */
[----:B------:R-:W-:-:S03]  /*4d80*/  UMOV UR14, 0xffffffff ;  /* 0xffffffff000e7882 */ /* 0x000fc60000000000 */
[----:B------:R-:W-:Y:S05]  /*4d90*/  BRA.DIV UR14, `(.L_x_21135) ;  /* 0x000000260eec7947 */ /* 0x000fea000b800000 */
[----:B0-----:R0:W1:Y:S02]  /*4da0*/  SHFL.IDX PT, R28, R35, R15, R26 ;  /* 0x0000000f231c7389 */ /* 0x00106400000e001a */
.L_x_21280:
[----:B-1----:R-:W-:-:S07]  /*4db0*/  IMAD R34, R49, R28, R34 ;  /* 0x0000001c31227224 */ /* 0x002fce00078e0222 */
.L_x_21134:
[----:B------:R-:W-:-:S13]  /*4dc0*/  ISETP.GE.AND P0, PT, R36, 0xb, PT ;  /* 0x0000000b2400780c */ /* 0x000fda0003f06270 */
[----:B------:R-:W-:Y:S05]  /*4dd0*/  @!P0 BRA `(.L_x_21136) ;  /* 0x0000000000108947 */ /* 0x000fea0003800000 */
[----:B------:R-:W-:-:S03]  /*4de0*/  UMOV UR14, 0xffffffff ;  /* 0xffffffff000e7882 */ /* 0x000fc60000000000 */
[----:B------:R-:W-:Y:S05]  /*4df0*/  BRA.DIV UR14, `(.L_x_21137) ;  /* 0x000000260ef47947 */ /* 0x000fea000b800000 */
[----:B0-----:R0:W1:Y:S02]  /*4e00*/  SHFL.IDX PT, R28, R35, R16, R26 ;  /* 0x00000010231c7389 */ /* 0x00106400000e001a */
.L_x_21283:
[----:B-1----:R-:W-:-:S07]  /*4e10*/  IMAD R34, R50, R28, R34 ;  /* 0x0000001c32227224 */ /* 0x002fce00078e0222 */
.L_x_21136:
[----:B------:R-:W-:-:S13]  /*4e20*/  ISETP.GE.AND P0, PT, R36, 0xc, PT ;  /* 0x0000000c2400780c */ /* 0x000fda0003f06270 */
[----:B------:R-:W-:Y:S05]  /*4e30*/  @!P0 BRA `(.L_x_21138) ;  /* 0x0000000000108947 */ /* 0x000fea0003800000 */
[----:B------:R-:W-:-:S03]  /*4e40*/  UMOV UR14, 0xffffffff ;  /* 0xffffffff000e7882 */ /* 0x000fc60000000000 */
[----:B------:R-:W-:Y:S05]  /*4e50*/  BRA.DIV UR14, `(.L_x_21139) ;  /* 0x000000260efc7947 */ /* 0x000fea000b800000 */
[----:B0-----:R0:W1:Y:S02]  /*4e60*/  SHFL.IDX PT, R28, R35, R17, R26 ;  /* 0x00000011231c7389 */ /* 0x00106400000e001a */
.L_x_21286:
[----:B-1----:R-:W-:-:S07]  /*4e70*/  IMAD R34, R51, R28, R34 ;  /* 0x0000001c33227224 */ /* 0x002fce00078e0222 */
.L_x_21138:
[----:B------:R-:W-:-:S13]  /*4e80*/  ISETP.GE.AND P0, PT, R36, 0xd, PT ;  /* 0x0000000d2400780c */ /* 0x000fda0003f06270 */
[----:B------:R-:W-:Y:S05]  /*4e90*/  @!P0 BRA `(.L_x_21140) ;  /* 0x0000000000108947 */ /* 0x000fea0003800000 */
[----:B------:R-:W-:-:S03]  /*4ea0*/  UMOV UR14, 0xffffffff ;  /* 0xffffffff000e7882 */ /* 0x000fc60000000000 */
[----:B------:R-:W-:Y:S05]  /*4eb0*/  BRA.DIV UR14, `(.L_x_21141) ;  /* 0x0000002a0e047947 */ /* 0x000fea000b800000 */
[----:B0-----:R0:W1:Y:S02]  /*4ec0*/  SHFL.IDX PT, R28, R35, R18, R26 ;  /* 0x00000012231c7389 */ /* 0x00106400000e001a */
.L_x_21289:
[----:B-1----:R-:W-:-:S07]  /*4ed0*/  IMAD R34, R52, R28, R34 ;  /* 0x0000001c34227224 */ /* 0x002fce00078e0222 */
.L_x_21140:
[----:B------:R-:W-:-:S13]  /*4ee0*/  ISETP.GE.AND P0, PT, R36, 0xe, PT ;  /* 0x0000000e2400780c */ /* 0x000fda0003f06270 */
[----:B------:R-:W-:Y:S05]  /*4ef0*/  @!P0 BRA `(.L_x_21142) ;  /* 0x0000000000108947 */ /* 0x000fea0003800000 */
[----:B------:R-:W-:-:S03]  /*4f00*/  UMOV UR14, 0xffffffff ;  /* 0xffffffff000e7882 */ /* 0x000fc60000000000 */
[----:B------:R-:W-:Y:S05]  /*4f10*/  BRA.DIV UR14, `(.L_x_21143) ;  /* 0x0000002a0e0c7947 */ /* 0x000fea000b800000 */
[----:B0-----:R0:W1:Y:S02]  /*4f20*/  SHFL.IDX PT, R28, R35, R19, R26 ;  /* 0x00000013231c7389 */ /* 0x00106400000e001a */
.L_x_21292:
[----:B-1----:R-:W-:-:S07]  /*4f30*/  IMAD R34, R53, R28, R34 ;  /* 0x0000001c35227224 */ /* 0x002fce00078e0222 */
.L_x_21142:
[----:B------:R-:W-:-:S13]  /*4f40*/  ISETP.GE.AND P0, PT, R36, 0xf, PT ;  /* 0x0000000f2400780c */ /* 0x000fda0003f06270 */
[----:B------:R-:W-:Y:S05]  /*4f50*/  @!P0 BRA `(.L_x_21144) ;  /* 0x0000000000108947 */ /* 0x000fea0003800000 */
[----:B------:R-:W-:-:S03]  /*4f60*/  UMOV UR14, 0xffffffff ;  /* 0xffffffff000e7882 */ /* 0x000fc60000000000 */
[----:B------:R-:W-:Y:S05]  /*4f70*/  BRA.DIV UR14, `(.L_x_21145) ;  /* 0x0000002a0e147947 */ /* 0x000fea000b800000 */
[----:B0-----:R0:W1:Y:S02]  /*4f80*/  SHFL.IDX PT, R28, R35, R20, R26 ;  /* 0x00000014231c7389 */ /* 0x00106400000e001a */
.L_x_21295:
[----:B-1----:R-:W-:-:S07]  /*4f90*/  IMAD R34, R54, R28, R34 ;  /* 0x0000001c36227224 */ /* 0x002fce00078e0222 */
.L_x_21144:
[----:B------:R-:W-:-:S13]  /*4fa0*/  ISETP.GE.AND P0, PT, R36, 0x10, PT ;  /* 0x000000102400780c */ /* 0x000fda0003f06270 */
[----:B------:R-:W-:Y:S05]  /*4fb0*/  @!P0 BRA `(.L_x_21146) ;  /* 0x0000000000108947 */ /* 0x000fea0003800000 */
[----:B------:R-:W-:-:S03]  /*4fc0*/  UMOV UR14, 0xffffffff ;  /* 0xffffffff000e7882 */ /* 0x000fc60000000000 */
[----:B------:R-:W-:Y:S05]  /*4fd0*/  BRA.DIV UR14, `(.L_x_21147) ;  /* 0x0000002a0e1c7947 */ /* 0x000fea000b800000 */
[----:B0-----:R0:W1:Y:S02]  /*4fe0*/  SHFL.IDX PT, R28, R35, R21, R26 ;  /* 0x00000015231c7389 */ /* 0x00106400000e001a */
.L_x_21298:
[----:B-1----:R-:W-:-:S07]  /*4ff0*/  IMAD R34, R37, R28, R34 ;  /* 0x0000001c25227224 */ /* 0x002fce00078e0222 */
.L_x_21146:
[----:B------:R-:W-:-:S07]  /*5000*/  MOV R28, UR25 ;  /* 0x00000019001c7c02 */ /* 0x000fce0008000f00 */
.L_x_21148:
        /* <DEDUP_REMOVED lines=32> */
.L_x_21115:
[----:B------:R-:W-:Y:S05]  /*5210*/  @!P5 BRA `(.L_x_21150) ;  /* 0xffffffe800ccd947 */ /* 0x000fea000383ffff */
.L_x_20991:
        /* <DEDUP_REMOVED lines=117> */
.L_x_21152:
[----:B------:R-:W-:Y:S05]  /*5970*/  BSYNC.RECONVERGENT B0 ;  /* 0x0000000000007941 */ /* 0x000fea0003800200 */
.L_x_21151:
        /* <DEDUP_REMOVED lines=12> */
.L_x_21154:
        /* <DEDUP_REMOVED lines=100> */
.L_x_21153:
[----:B------:R-:W1:Y:S02]  /*6080*/  LDCU UR13, c[0x0][0x374] ;  /* 0x00006e80ff0d77ac */ /* 0x000e640008000800 */
[----:B-1----:R-:W-:Y:S02]  /*6090*/  UIADD3 UR10, UPT, UPT, UR13, UR10, URZ ;  /* 0x0000000a0d0a7290 */ /* 0x002fe4000fffe0ff */
[----:B------:R-:W-:-:S04]  /*60a0*/  USHF.L.U32 UR13, UR13, 0x1, URZ ;  /* 0x000000010d0d7899 */ /* 0x000fc800080006ff */
[----:B------:R-:W-:-:S09]  /*60b0*/  UISETP.GE.U32.AND UP0, UPT, UR10, UR13, UPT ;  /* 0x0000000d0a00728c */ /* 0x000fd2000bf06070 */
[----:B------:R-:W-:Y:S05]  /*60c0*/  BRA.U !UP0, `(.L_x_21155) ;  /* 0xffffffad08b87547 */ /* 0x000fea000b83ffff */
[----:B------:R-:W-:Y:S05]  /*60d0*/  EXIT ;  /* 0x000000000000794d */ /* 0x000fea0003800000 */
.L_x_21013:
[----:B------:R-:W-:Y:S01]  /*60e0*/  BSSY B2, `(.L_x_21156) ;  /* 0x0000006000027945 */ /* 0x000fe20003800000 */
[----:B------:R-:W-:Y:S02]  /*60f0*/  IMAD.MOV.U32 R29, RZ, RZ, R25 ;  /* 0x000000ffff1d7224 */ /* 0x000fe400078e0019 */
[----:B------:R-:W-:-:S07]  /*6100*/  IMAD.MOV.U32 R28, RZ, RZ, -0x1 ;  /* 0xffffffffff1c7424 */ /* 0x000fce00078e00ff */
[----:B01-3--:R-:W-:Y:S05]  /*6110*/  WARPSYNC.COLLECTIVE R28, `(.L_x_21157) ;  /* 0x000000001c087348 */ /* 0x00bfea0003c00000 */
[----:B0-----:R0:W2:Y:S02]  /*6120*/  SHFL.IDX P0, R28, R35, R29, R26 ;  /* 0x0000001d231c7389 */ /* 0x0010a4000000001a */
[----:B0123--:R-:W-:Y:S05]  /*6130*/  ENDCOLLECTIVE ;  /* 0x000000000000791b */ /* 0x00ffea0003800000 */
.L_x_21157:
[----:B------:R-:W-:Y:S05]  /*6140*/  BSYNC B2 ;  /* 0x0000000000027941 */ /* 0x000fea0003800000 */
.L_x_21156:
[----:B------:R-:W-:Y:S05]  /*6150*/  BRA `(.L_x_21158) ;  /* 0xffffffc0009c7947 */ /* 0x000fea000383ffff */
.L_x_21015:
[----:B------:R-:W-:Y:S01]  /*6160*/  BSSY B2, `(.L_x_21159) ;  /* 0x0000006000027945 */ /* 0x000fe20003800000 */
[----:B------:R-:W-:Y:S01]  /*6170*/  IMAD.MOV.U32 R29, RZ, RZ, R7 ;  /* 0x000000ffff1d7224 */ /* 0x000fe200078e0007 */
[----:B------:R-:W-:-:S07]  /*6180*/  MOV R28, 0xffffffff ;  /* 0xffffffff001c7802 */ /* 0x000fce0000000f00 */
[----:B01-3--:R-:W-:Y:S05]  /*6190*/  WARPSYNC.COLLECTIVE R28, `(.L_x_21160) ;  /* 0x000000001c087348 */ /* 0x00bfea0003c00000 */
[----:B0-----:R0:W2:Y:S02]  /*61a0*/  SHFL.IDX P0, R28, R35, R29, R26 ;  /* 0x0000001d231c7389 */ /* 0x0010a4000000001a */
[----:B0123--:R-:W-:Y:S05]  /*61b0*/  ENDCOLLECTIVE ;  /* 0x000000000000791b */ /* 0x00ffea0003800000 */
.L_x_21160:
[----:B------:R-:W-:Y:S05]  /*61c0*/  BSYNC B2 ;  /* 0x0000000000027941 */ /* 0x000fea0003800000 */
.L_x_21159:
[----:B------:R-:W-:Y:S05]  /*61d0*/  BRA `(.L_x_21161) ;  /* 0xffffffc000907947 */ /* 0x000fea000383ffff */
.L_x_21017:
[----:B------:R-:W-:Y:S01]  /*61e0*/  BSSY B2, `(.L_x_21162) ;  /* 0x0000006000027945 */ /* 0x000fe20003800000 */
[----:B------:R-:W-:Y:S02]  /*61f0*/  IMAD.MOV.U32 R29, RZ, RZ, R8 ;  /* 0x000000ffff1d7224 */ /* 0x000fe400078e0008 */
[----:B------:R-:W-:-:S07]  /*6200*/  IMAD.MOV.U32 R28, RZ, RZ, -0x1 ;  /* 0xffffffffff1c7424 */ /* 0x000fce00078e00ff */
[----:B01-3--:R-:W-:Y:S05]  /*6210*/  WARPSYNC.COLLECTIVE R28, `(.L_x_21163) ;  /* 0x000000001c087348 */ /* 0x00bfea0003c00000 */
[----:B0-----:R0:W2:Y:S02]  /*6220*/  SHFL.IDX P0, R28, R35, R29, R26 ;  /* 0x0000001d231c7389 */ /* 0x0010a4000000001a */
[----:B0123--:R-:W-:Y:S05]  /*6230*/  ENDCOLLECTIVE ;  /* 0x000000000000791b */ /* 0x00ffea0003800000 */
.L_x_21163:
[----:B------:R-:W-:Y:S05]  /*6240*/  BSYNC B2 ;  /* 0x0000000000027941 */ /* 0x000fea0003800000 */
.L_x_21162:
[----:B------:R-:W-:Y:S05]  /*6250*/  BRA `(.L_x_21164) ;  /* 0xffffffc000847947 */ /* 0x000fea000383ffff */
.L_x_21019:
[----:B------:R-:W-:Y:S01]  /*6260*/  BSSY B2, `(.L_x_21165) ;  /* 0x0000006000027945 */ /* 0x000fe20003800000 */
[----:B------:R-:W-:Y:S01]  /*6270*/  IMAD.MOV.U32 R29, RZ, RZ, R9 ;  /* 0x000000ffff1d7224 */ /* 0x000fe200078e0009 */
[----:B------:R-:W-:-:S07]  /*6280*/  MOV R28, 0xffffffff ;  /* 0xffffffff001c7802 */ /* 0x000fce0000000f00 */
[----:B01-3--:R-:W-:Y:S05]  /*6290*/  WARPSYNC.COLLECTIVE R28, `(.L_x_21166) ;  /* 0x000000001c087348 */ /* 0x00bfea0003c00000 */
[----:B0-----:R0:W2:Y:S02]  /*62a0*/  SHFL.IDX P0, R28, R35, R29, R26 ;  /* 0x0000001d231c7389 */ /* 0x0010a4000000001a */
[----:B0123--:R-:W-:Y:S05]  /*62b0*/  ENDCOLLECTIVE ;  /* 0x000000000000791b */ /* 0x00ffea0003800000 */
.L_x_21166:
[----:B------:R-:W-:Y:S05]  /*62c0*/  BSYNC B2 ;  /* 0x0000000000027941 */ /* 0x000fea0003800000 */
.L_x_21165:
[----:B------:R-:W-:Y:S05]  /*62d0*/  BRA `(.L_x_21167) ;  /* 0xffffffc000787947 */ /* 0x000fea000383ffff */
.L_x_21021:
[----:B------:R-:W-:Y:S01]  /*62e0*/  BSSY B2, `(.L_x_21168) ;  /* 0x0000006000027945 */ /* 0x000fe20003800000 */
[----:B------:R-:W-:Y:S02]  /*62f0*/  IMAD.MOV.U32 R29, RZ, RZ, R10 ;  /* 0x000000ffff1d7224 */ /* 0x000fe400078e000a */
[----:B------:R-:W-:-:S07]  /*6300*/  IMAD.MOV.U32 R28, RZ, RZ, -0x1 ;  /* 0xffffffffff1c7424 */ /* 0x000fce00078e00ff */
[----:B01-3--:R-:W-:Y:S05]  /*6310*/  WARPSYNC.COLLECTIVE R28, `(.L_x_21169) ;  /* 0x000000001c087348 */ /* 0x00bfea0003c00000 */
[----:B0-----:R0:W2:Y:S02]  /*6320*/  SHFL.IDX P0, R28, R35, R29, R26 ;  /* 0x0000001d231c7389 */ /* 0x0010a4000000001a */
[----:B0123--:R-:W-:Y:S05]  /*6330*/  ENDCOLLECTIVE ;  /* 0x000000000000791b */ /* 0x00ffea0003800000 */
.L_x_21169:
[----:B------:R-:W-:Y:S05]  /*6340*/  BSYNC B2 ;  /* 0x0000000000027941 */ /* 0x000fea0003800000 */
.L_x_21168:
[----:B------:R-:W-:Y:S05]  /*6350*/  BRA `(.L_x_21170) ;  /* 0xffffffc0006c7947 */ /* 0x000fea000383ffff */
.L_x_21023:
[----:B------:R-:W-:Y:S01]  /*6360*/  BSSY B2, `(.L_x_21171) ;  /* 0x0000006000027945 */ /* 0x000fe20003800000 */
[----:B------:R-:W-:Y:S01]  /*6370*/  IMAD.MOV.U32 R29, RZ, RZ, R11 ;  /* 0x000000ffff1d7224 */ /* 0x000fe200078e000b */
[----:B------:R-:W-:-:S07]  /*6380*/  MOV R28, 0xffffffff ;  /* 0xffffffff001c7802 */ /* 0x000fce0000000f00 */
[----:B01-3--:R-:W-:Y:S05]  /*6390*/  WARPSYNC.COLLECTIVE R28, `(.L_x_21172) ;  /* 0x000000001c087348 */ /* 0x00bfea0003c00000 */
[----:B0-----:R0:W2:Y:S02]  /*63a0*/  SHFL.IDX P0, R28, R35, R29, R26 ;  /* 0x0000001d231c7389 */ /* 0x0010a4000000001a */
[----:B0123--:R-:W-:Y:S05]  /*63b0*/  ENDCOLLECTIVE ;  /* 0x000000000000791b */ /* 0x00ffea0003800000 */
.L_x_21172:
[----:B------:R-:W-:Y:S05]  /*63c0*/  BSYNC B2 ;  /* 0x0000000000027941 */ /* 0x000fea0003800000 */
.L_x_21171:
[----:B------:R-:W-:Y:S05]  /*63d0*/  BRA `(.L_x_21173) ;  /* 0xffffffc000687947 */ /* 0x000fea000383ffff */
.L_x_21025:
[----:B------:R-:W-:Y:S01]  /*63e0*/  BSSY B2, `(.L_x_21174) ;  /* 0x0000006000027945 */ /* 0x000fe20003800000 */
[----:B------:R-:W-:Y:S02]  /*63f0*/  IMAD.MOV.U32 R29, RZ, RZ, R12 ;  /* 0x000000ffff1d7224 */ /* 0x000fe400078e000c */
[----:B------:R-:W-:-:S07]  /*6400*/  IMAD.MOV.U32 R28, RZ, RZ, -0x1 ;  /* 0xffffffffff1c7424 */ /* 0x000fce00078e00ff */
[----:B01-3--:R-:W-:Y:S05]  /*6410*/  WARPSYNC.COLLECTIVE R28, `(.L_x_21175) ;  /* 0x000000001c087348 */ /* 0x00bfea0003c00000 */
[----:B0-----:R0:W2:Y:S02]  /*6420*/  SHFL.IDX P0, R28, R35, R29, R26 ;  /* 0x0000001d231c7389 */ /* 0x0010a4000000001a */
[----:B0123--:R-:W-:Y:S05]  /*6430*/  ENDCOLLECTIVE ;  /* 0x000000000000791b */ /* 0x00ffea0003800000 */
.L_x_21175:
[----:B------:R-:W-:Y:S05]  /*6440*/  BSYNC B2 ;  /* 0x0000000000027941 */ /* 0x000fea0003800000 */
.L_x_21174:
[----:B------:R-:W-:Y:S05]  /*6450*/  BRA `(.L_x_21176) ;  /* 0xffffffc000607947 */ /* 0x000fea000383ffff */
.L_x_21027:
[----:B------:R-:W-:Y:S01]  /*6460*/  BSSY B2, `(.L_x_21177) ;  /* 0x0000006000027945 */ /* 0x000fe20003800000 */
[----:B------:R-:W-:Y:S01]  /*6470*/  IMAD.MOV.U32 R29, RZ, RZ, R13 ;  /* 0x000000ffff1d7224 */ /* 0x000fe200078e000d */
[----:B------:R-:W-:-:S07]  /*6480*/  MOV R28, 0xffffffff ;  /* 0xffffffff001c7802 */ /* 0x000fce0000000f00 */
[----:B01-3--:R-:W-:Y:S05]  /*6490*/  WARPSYNC.COLLECTIVE R28, `(.L_x_21178) ;  /* 0x000000001c087348 */ /* 0x00bfea0003c00000 */
[----:B0-----:R0:W2:Y:S02]  /*64a0*/  SHFL.IDX P0, R28, R35, R29, R26 ;  /* 0x0000001d231c7389 */ /* 0x0010a4000000001a */
[----:B0123--:R-:W-:Y:S05]  /*64b0*/  ENDCOLLECTIVE ;  /* 0x000000000000791b */ /* 0x00ffea0003800000 */
.L_x_21178:
[----:B------:R-:W-:Y:S05]  /*64c0*/  BSYNC B2 ;  /* 0x0000000000027941 */ /* 0x000fea0003800000 */
.L_x_21177:
[----:B------:R-:W-:Y:S05]  /*64d0*/  BRA `(.L_x_21179) ;  /* 0xffffffc000587947 */ /* 0x000fea000383ffff */
.L_x_21029:
[----:B------:R-:W-:Y:S01]  /*64e0*/  BSSY B2, `(.L_x_21180) ;  /* 0x0000006000027945 */ /* 0x000fe20003800000 */
[----:B------:R-:W-:Y:S02]  /*64f0*/  IMAD.MOV.U32 R29, RZ, RZ, R14 ;  /* 0x000000ffff1d7224 */ /* 0x000fe400078e000e */
[----:B------:R-:W-:-:S07]  /*6500*/  IMAD.MOV.U32 R28, RZ, RZ, -0x1 ;  /* 0xffffffffff1c7424 */ /* 0x000fce00078e00ff */
[----:B01-3--:R-:W-:Y:S05]  /*6510*/  WARPSYNC.COLLECTIVE R28, `(.L_x_21181) ;  /* 0x000000001c087348 */ /* 0x00bfea0003c00000 */
[----:B0-----:R0:W2:Y:S02]  /*6520*/  SHFL.IDX P0, R28, R35, R29, R26 ;  /* 0x0000001d231c7389 */ /* 0x0010a4000000001a */
[----:B0123--:R-:W-:Y:S05]  /*6530*/  ENDCOLLECTIVE ;  /* 0x000000000000791b */ /* 0x00ffea0003800000 */
.L_x_21181:
[----:B------:R-:W-:Y:S05]  /*6540*/  BSYNC B2 ;  /* 0x0000000000027941 */ /* 0x000fea0003800000 */
.L_x_21180:
[----:B------:R-:W-:Y:S05]  /*6550*/  BRA `(.L_x_21182) ;  /* 0xffffffc000507947 */ /* 0x000fea000383ffff */
.L_x_21031:
[----:B------:R-:W-:Y:S01]  /*6560*/  BSSY B2, `(.L_x_21183) ;  /* 0x0000006000027945 */ /* 0x000fe20003800000 */
[----:B------:R-:W-:Y:S01]  /*6570*/  IMAD.MOV.U32 R29, RZ, RZ, R15 ;  /* 0x000000ffff1d7224 */ /* 0x000fe200078e000f */
[----:B------:R-:W-:-:S07]  /*6580*/  MOV R28, 0xffffffff ;  /* 0xffffffff001c7802 */ /* 0x000fce0000000f00 */
[----:B01-3--:R-:W-:Y:S05]  /*6590*/  WARPSYNC.COLLECTIVE R28, `(.L_x_21184) ;  /* 0x000000001c087348 */ /* 0x00bfea0003c00000 */
[----:B0-----:R0:W2:Y:S02]  /*65a0*/  SHFL.IDX P0, R28, R35, R29, R26 ;  /* 0x0000001d231c7389 */ /* 0x0010a4000000001a */
[----:B0123--:R-:W-:Y:S05]  /*65b0*/  ENDCOLLECTIVE ;  /* 0x000000000000791b */ /* 0x00ffea0003800000 */
.L_x_21184:
[----:B------:R-:W-:Y:S05]  /*65c0*/  BSYNC B2 ;  /* 0x0000000000027941 */ /* 0x000fea0003800000 */
.L_x_21183:
[----:B------:R-:W-:Y:S05]  /*65d0*/  BRA `(.L_x_21185) ;  /* 0xffffffc000487947 */ /* 0x000fea000383ffff */
.L_x_21033:
[----:B------:R-:W-:Y:S01]  /*65e0*/  BSSY B2, `(.L_x_21186) ;  /* 0x0000006000027945 */ /* 0x000fe20003800000 */
[----:B------:R-:W-:Y:S02]  /*65f0*/  IMAD.MOV.U32 R29, RZ, RZ, R16 ;  /* 0x000000ffff1d7224 */ /* 0x000fe400078e0010 */
[----:B------:R-:W-:-:S07]  /*6600*/  IMAD.MOV.U32 R28, RZ, RZ, -0x1 ;  /* 0xffffffffff1c7424 */ /* 0x000fce00078e00ff */
[----:B01-3--:R-:W-:Y:S05]  /*6610*/  WARPSYNC.COLLECTIVE R28, `(.L_x_21187) ;  /* 0x000000001c087348 */ /* 0x00bfea0003c00000 */
[----:B0-----:R0:W2:Y:S02]  /*6620*/  SHFL.IDX P0, R28, R35, R29, R26 ;  /* 0x0000001d231c7389 */ /* 0x0010a4000000001a */
[----:B0123--:R-:W-:Y:S05]  /*6630*/  ENDCOLLECTIVE ;  /* 0x000000000000791b */ /* 0x00ffea0003800000 */
.L_x_21187:
[----:B------:R-:W-:Y:S05]  /*6640*/  BSYNC B2 ;  /* 0x0000000000027941 */ /* 0x000fea0003800000 */
.L_x_21186:
[----:B------:R-:W-:Y:S05]  /*6650*/  BRA `(.L_x_21188) ;  /* 0xffffffc000407947 */ /* 0x000fea000383ffff */
.L_x_21035:
[----:B------:R-:W-:Y:S01]  /*6660*/  BSSY B2, `(.L_x_21189) ;  /* 0x0000006000027945 */ /* 0x000fe20003800000 */
[----:B------:R-:W-:Y:S01]  /*6670*/  IMAD.MOV.U32 R29, RZ, RZ, R17 ;  /* 0x000000ffff1d7224 */ /* 0x000fe200078e0011 */
[----:B------:R-:W-:-:S07]  /*6680*/  MOV R28, 0xffffffff ;  /* 0xffffffff001c7802 */ /* 0x000fce0000000f00 */
[----:B01-3--:R-:W-:Y:S05]  /*6690*/  WARPSYNC.COLLECTIVE R28, `(.L_x_21190) ;  /* 0x000000001c087348 */ /* 0x00bfea0003c00000 */
[----:B0-----:R0:W2:Y:S02]  /*66a0*/  SHFL.IDX P0, R28, R35, R29, R26 ;  /* 0x0000001d231c7389 */ /* 0x0010a4000000001a */
[----:B0123--:R-:W-:Y:S05]  /*66b0*/  ENDCOLLECTIVE ;  /* 0x000000000000791b */ /* 0x00ffea0003800000 */
.L_x_21190:
[----:B------:R-:W-:Y:S05]  /*66c0*/  BSYNC B2 ;  /* 0x0000000000027941 */ /* 0x000fea0003800000 */
.L_x_21189:
[----:B------:R-:W-:Y:S05]  /*66d0*/  BRA `(.L_x_21191) ;  /* 0xffffffc000387947 */ /* 0x000fea000383ffff */
.L_x_21037:
[----:B------:R-:W-:Y:S01]  /*66e0*/  BSSY B2, `(.L_x_21192) ;  /* 0x0000006000027945 */ /* 0x000fe20003800000 */
[----:B------:R-:W-:Y:S02]  /*66f0*/  IMAD.MOV.U32 R29, RZ, RZ, R18 ;  /* 0x000000ffff1d7224 */ /* 0x000fe400078e0012 */
[----:B------:R-:W-:-:S07]  /*6700*/  IMAD.MOV.U32 R28, RZ, RZ, -0x1 ;  /* 0xffffffffff1c7424 */ /* 0x000fce00078e00ff */
[----:B01-3--:R-:W-:Y:S05]  /*6710*/  WARPSYNC.COLLECTIVE R28, `(.L_x_21193) ;  /* 0x000000001c087348 */ /* 0x00bfea0003c00000 */
[----:B0-----:R0:W2:Y:S02]  /*6720*/  SHFL.IDX P0, R28, R35, R29, R26 ;  /* 0x0000001d231c7389 */ /* 0x0010a4000000001a */
[----:B0123--:R-:W-:Y:S05]  /*6730*/  ENDCOLLECTIVE ;  /* 0x000000000000791b */ /* 0x00ffea0003800000 */
.L_x_21193:
[----:B------:R-:W-:Y:S05]  /*6740*/  BSYNC B2 ;  /* 0x0000000000027941 */ /* 0x000fea0003800000 */
.L_x_21192:
[----:B------:R-:W-:Y:S05]  /*6750*/  BRA `(.L_x_21194) ;  /* 0xffffffc000307947 */ /* 0x000fea000383ffff */
.L_x_21039:
[----:B------:R-:W-:Y:S01]  /*6760*/  BSSY B2, `(.L_x_21195) ;  /* 0x0000006000027945 */ /* 0x000fe20003800000 */
[----:B------:R-:W-:Y:S01]  /*6770*/  IMAD.MOV.U32 R29, RZ, RZ, R19 ;  /* 0x000000ffff1d7224 */ /* 0x000fe200078e0013 */
[----:B------:R-:W-:-:S07]  /*6780*/  MOV R28, 0xffffffff ;  /* 0xffffffff001c7802 */ /* 0x000fce0000000f00 */
[----:B01-3--:R-:W-:Y:S05]  /*6790*/  WARPSYNC.COLLECTIVE R28, `(.L_x_21196) ;  /* 0x000000001c087348 */ /* 0x00bfea0003c00000 */
[----:B0-----:R0:W2:Y:S02]  /*67a0*/  SHFL.IDX P0, R28, R35, R29, R26 ;  /* 0x0000001d231c7389 */ /* 0x0010a4000000001a */
[----:B0123--:R-:W-:Y:S05]  /*67b0*/  ENDCOLLECTIVE ;  /* 0x000000000000791b */ /* 0x00ffea0003800000 */
.L_x_21196:
[----:B------:R-:W-:Y:S05]  /*67c0*/  BSYNC B2 ;  /* 0x0000000000027941 */ /* 0x000fea0003800000 */
.L_x_21195:
[----:B------:R-:W-:Y:S05]  /*67d0*/  BRA `(.L_x_21197) ;  /* 0xffffffc000287947 */ /* 0x000fea000383ffff */
.L_x_21041:
[----:B------:R-:W-:Y:S01]  /*67e0*/  BSSY B2, `(.L_x_21198) ;  /* 0x0000006000027945 */ /* 0x000fe20003800000 */
[----:B------:R-:W-:Y:S02]  /*67f0*/  IMAD.MOV.U32 R29, RZ, RZ, R20 ;  /* 0x000000ffff1d7224 */ /* 0x000fe400078e0014 */
[----:B------:R-:W-:-:S07]  /*6800*/  IMAD.MOV.U32 R28, RZ, RZ, -0x1 ;  /* 0xffffffffff1c7424 */ /* 0x000fce00078e00ff */
[----:B01-3--:R-:W-:Y:S05]  /*6810*/  WARPSYNC.COLLECTIVE R28, `(.L_x_21199) ;  /* 0x000000001c087348 */ /* 0x00bfea0003c00000 */
[----:B0-----:R0:W2:Y:S02]  /*6820*/  SHFL.IDX P0, R28, R35, R29, R26 ;  /* 0x0000001d231c7389 */ /* 0x0010a4000000001a */
[----:B0123--:R-:W-:Y:S05]  /*6830*/  ENDCOLLECTIVE ;  /* 0x000000000000791b */ /* 0x00ffea0003800000 */
.L_x_21199:
[----:B------:R-:W-:Y:S05]  /*6840*/  BSYNC B2 ;  /* 0x0000000000027941 */ /* 0x000fea0003800000 */
.L_x_21198:
[----:B------:R-:W-:Y:S05]  /*6850*/  BRA `(.L_x_21200) ;  /* 0xffffffc000207947 */ /* 0x000fea000383ffff */
.L_x_21043:
[----:B------:R-:W-:Y:S01]  /*6860*/  BSSY B2, `(.L_x_21201) ;  /* 0x0000006000027945 */ /* 0x000fe20003800000 */
[----:B------:R-:W-:Y:S01]  /*6870*/  IMAD.MOV.U32 R29, RZ, RZ, R21 ;  /* 0x000000ffff1d7224 */ /* 0x000fe200078e0015 */
[----:B------:R-:W-:-:S07]  /*6880*/  MOV R28, 0xffffffff ;  /* 0xffffffff001c7802 */ /* 0x000fce0000000f00 */
[----:B01-3--:R-:W-:Y:S05]  /*6890*/  WARPSYNC.COLLECTIVE R28, `(.L_x_21202) ;  /* 0x000000001c087348 */ /* 0x00bfea0003c00000 */
[----:B0-----:R0:W2:Y:S02]  /*68a0*/  SHFL.IDX P0, R28, R35, R29, R26 ;  /* 0x0000001d231c7389 */ /* 0x0010a4000000001a */
[----:B0123--:R-:W-:Y:S05]  /*68b0*/  ENDCOLLECTIVE ;  /* 0x000000000000791b */ /* 0x00ffea0003800000 */
.L_x_21202:
[----:B------:R-:W-:Y:S05]  /*68c0*/  BSYNC B2 ;  /* 0x0000000000027941 */ /* 0x000fea0003800000 */
.L_x_21201:
[----:B------:R-:W-:Y:S05]  /*68d0*/  BRA `(.L_x_21203) ;  /* 0xffffffc000187947 */ /* 0x000fea000383ffff */
.L_x_21066:
[----:B------:R-:W-:Y:S01]  /*68e0*/  BSSY B1, `(.L_x_21204) ;  /* 0x0000006000017945 */ /* 0x000fe20003800000 */
[----:B------:R-:W-:Y:S02]  /*68f0*/  IMAD.MOV.U32 R29, RZ, RZ, R25 ;  /* 0x000000ffff1d7224 */ /* 0x000fe400078e0019 */
[----:B------:R-:W-:-:S07]  /*6900*/  IMAD.MOV.U32 R28, RZ, RZ, -0x1 ;  /* 0xffffffffff1c7424 */ /* 0x000fce00078e00ff */
[----:B01-3--:R-:W-:Y:S05]  /*6910*/  WARPSYNC.COLLECTIVE R28, `(.L_x_21205) ;  /* 0x000000001c087348 */ /* 0x00bfea0003c00000 */
[----:B0-----:R0:W2:Y:S02]  /*6920*/  SHFL.IDX P0, R28, R35, R29, R26 ;  /* 0x0000001d231c7389 */ /* 0x0010a4000000001a */
[----:B0123--:R-:W-:Y:S05]  /*6930*/  ENDCOLLECTIVE ;  /* 0x000000000000791b */ /* 0x00ffea0003800000 */
.L_x_21205:
[----:B------:R-:W-:Y:S05]  /*6940*/  BSYNC B1 ;  /* 0x0000000000017941 */ /* 0x000fea0003800000 */
.L_x_21204:
[----:B------:R-:W-:Y:S05]  /*6950*/  BRA `(.L_x_21206) ;  /* 0xffffffcc00747947 */ /* 0x000fea000383ffff */
.L_x_21068:
[----:B------:R-:W-:Y:S01]  /*6960*/  BSSY B1, `(.L_x_21207) ;  /* 0x0000006000017945 */ /* 0x000fe20003800000 */
[----:B------:R-:W-:Y:S01]  /*6970*/  IMAD.MOV.U32 R29, RZ, RZ, R7 ;  /* 0x000000ffff1d7224 */ /* 0x000fe200078e0007 */
[----:B------:R-:W-:-:S07]  /*6980*/  MOV R28, 0xffffffff ;  /* 0xffffffff001c7802 */ /* 0x000fce0000000f00 */
[----:B01-3--:R-:W-:Y:S05]  /*6990*/  WARPSYNC.COLLECTIVE R28, `(.L_x_21208) ;  /* 0x000000001c087348 */ /* 0x00bfea0003c00000 */
[----:B0-----:R0:W2:Y:S02]  /*69a0*/  SHFL.IDX P0, R28, R35, R29, R26 ;  /* 0x0000001d231c7389 */ /* 0x0010a4000000001a */
[----:B0123--:R-:W-:Y:S05]  /*69b0*/  ENDCOLLECTIVE ;  /* 0x000000000000791b */ /* 0x00ffea0003800000 */
.L_x_21208:
[----:B------:R-:W-:Y:S05]  /*69c0*/  BSYNC B1 ;  /* 0x0000000000017941 */ /* 0x000fea0003800000 */
.L_x_21207:
[----:B------:R-:W-:Y:S05]  /*69d0*/  BRA `(.L_x_21209) ;  /* 0xffffffcc00687947 */ /* 0x000fea000383ffff */
.L_x_21070:
[----:B------:R-:W-:Y:S01]  /*69e0*/  BSSY B1, `(.L_x_21210) ;  /* 0x0000006000017945 */ /* 0x000fe20003800000 */
[----:B------:R-:W-:Y:S02]  /*69f0*/  IMAD.MOV.U32 R29, RZ, RZ, R8 ;  /* 0x000000ffff1d7224 */ /* 0x000fe400078e0008 */
[----:B------:R-:W-:-:S07]  /*6a00*/  IMAD.MOV.U32 R28, RZ, RZ, -0x1 ;  /* 0xffffffffff1c7424 */ /* 0x000fce00078e00ff */
[----:B01-3--:R-:W-:Y:S05]  /*6a10*/  WARPSYNC.COLLECTIVE R28, `(.L_x_21211) ;  /* 0x000000001c087348 */ /* 0x00bfea0003c00000 */
[----:B0-----:R0:W2:Y:S02]  /*6a20*/  SHFL.IDX P0, R28, R35, R29, R26 ;  /* 0x0000001d231c7389 */ /* 0x0010a4000000001a */
[----:B0123--:R-:W-:Y:S05]  /*6a30*/  ENDCOLLECTIVE ;  /* 0x000000000000791b */ /* 0x00ffea0003800000 */
.L_x_21211:
[----:B------:R-:W-:Y:S05]  /*6a40*/  BSYNC B1 ;  /* 0x0000000000017941 */ /* 0x000fea0003800000 */
.L_x_21210:
[----:B------:R-:W-:Y:S05]  /*6a50*/  BRA `(.L_x_21212) ;  /* 0xffffffcc005c7947 */ /* 0x000fea000383ffff */
.L_x_21072:
[----:B------:R-:W-:Y:S01]  /*6a60*/  BSSY B1, `(.L_x_21213) ;  /* 0x0000006000017945 */ /* 0x000fe20003800000 */
[----:B------:R-:W-:Y:S01]  /*6a70*/  IMAD.MOV.U32 R29, RZ, RZ, R9 ;  /* 0x000000ffff1d7224 */ /* 0x000fe200078e0009 */
[----:B------:R-:W-:-:S07]  /*6a80*/  MOV R28, 0xffffffff ;  /* 0xffffffff001c7802 */ /* 0x000fce0000000f00 */
[----:B01-3--:R-:W-:Y:S05]  /*6a90*/  WARPSYNC.COLLECTIVE R28, `(.L_x_21214) ;  /* 0x000000001c087348 */ /* 0x00bfea0003c00000 */
[----:B0-----:R0:W2:Y:S02]  /*6aa0*/  SHFL.IDX P0, R28, R35, R29, R26 ;  /* 0x0000001d231c7389 */ /* 0x0010a4000000001a */
[----:B0123--:R-:W-:Y:S05]  /*6ab0*/  ENDCOLLECTIVE ;  /* 0x000000000000791b */ /* 0x00ffea0003800000 */
.L_x_21214:
[----:B------:R-:W-:Y:S05]  /*6ac0*/  BSYNC B1 ;  /* 0x0000000000017941 */ /* 0x000fea0003800000 */
.L_x_21213:
[----:B------:R-:W-:Y:S05]  /*6ad0*/  BRA `(.L_x_21215) ;  /* 0xffffffcc00507947 */ /* 0x000fea000383ffff */
.L_x_21074:
[----:B------:R-:W-:Y:S01]  /*6ae0*/  BSSY B1, `(.L_x_21216) ;  /* 0x0000006000017945 */ /* 0x000fe20003800000 */
[----:B------:R-:W-:Y:S02]  /*6af0*/  IMAD.MOV.U32 R29, RZ, RZ, R10 ;  /* 0x000000ffff1d7224 */ /* 0x000fe400078e000a */
[----:B------:R-:W-:-:S07]  /*6b00*/  IMAD.MOV.U32 R28, RZ, RZ, -0x1 ;  /* 0xffffffffff1c7424 */ /* 0x000fce00078e00ff */
[----:B01-3--:R-:W-:Y:S05]  /*6b10*/  WARPSYNC.COLLECTIVE R28, `(.L_x_21217) ;  /* 0x000000001c087348 */ /* 0x00bfea0003c00000 */
[----:B0-----:R0:W2:Y:S02]  /*6b20*/  SHFL.IDX P0, R28, R35, R29, R26 ;  /* 0x0000001d231c7389 */ /* 0x0010a4000000001a */
[----:B0123--:R-:W-:Y:S05]  /*6b30*/  ENDCOLLECTIVE ;  /* 0x000000000000791b */ /* 0x00ffea0003800000 */
.L_x_21217:
[----:B------:R-:W-:Y:S05]  /*6b40*/  BSYNC B1 ;  /* 0x0000000000017941 */ /* 0x000fea0003800000 */
.L_x_21216:
[----:B------:R-:W-:Y:S05]  /*6b50*/  BRA `(.L_x_21218) ;  /* 0xffffffcc00447947 */ /* 0x000fea000383ffff */
.L_x_21076:
[----:B------:R-:W-:Y:S01]  /*6b60*/  BSSY B1, `(.L_x_21219) ;  /* 0x0000006000017945 */ /* 0x000fe20003800000 */
[----:B------:R-:W-:Y:S01]  /*6b70*/  IMAD.MOV.U32 R29, RZ, RZ, R11 ;  /* 0x000000ffff1d7224 */ /* 0x000fe200078e000b */
[----:B------:R-:W-:-:S07]  /*6b80*/  MOV R28, 0xffffffff ;  /* 0xffffffff001c7802 */ /* 0x000fce0000000f00 */
[----:B01-3--:R-:W-:Y:S05]  /*6b90*/  WARPSYNC.COLLECTIVE R28, `(.L_x_21220) ;  /* 0x000000001c087348 */ /* 0x00bfea0003c00000 */
[----:B0-----:R0:W2:Y:S02]  /*6ba0*/  SHFL.IDX P0, R28, R35, R29, R26 ;  /* 0x0000001d231c7389 */ /* 0x0010a4000000001a */
[----:B0123--:R-:W-:Y:S05]  /*6bb0*/  ENDCOLLECTIVE ;  /* 0x000000000000791b */ /* 0x00ffea0003800000 */
.L_x_21220:
[----:B------:R-:W-:Y:S05]  /*6bc0*/  BSYNC B1 ;  /* 0x0000000000017941 */ /* 0x000fea0003800000 */
.L_x_21219:
[----:B------:R-:W-:Y:S05]  /*6bd0*/  BRA `(.L_x_21221) ;  /* 0xffffffcc00407947 */ /* 0x000fea000383ffff */
.L_x_21078:
[----:B------:R-:W-:Y:S01]  /*6be0*/  BSSY B1, `(.L_x_21222) ;  /* 0x0000006000017945 */ /* 0x000fe20003800000 */
[----:B------:R-:W-:Y:S02]  /*6bf0*/  IMAD.MOV.U32 R29, RZ, RZ, R12 ;  /* 0x000000ffff1d7224 */ /* 0x000fe400078e000c */
[----:B------:R-:W-:-:S07]  /*6c00*/  IMAD.MOV.U32 R28, RZ, RZ, -0x1 ;  /* 0xffffffffff1c7424 */ /* 0x000fce00078e00ff */
[----:B01-3--:R-:W-:Y:S05]  /*6c10*/  WARPSYNC.COLLECTIVE R28, `(.L_x_21223) ;  /* 0x000000001c087348 */ /* 0x00bfea0003c00000 */
[----:B0-----:R0:W2:Y:S02]  /*6c20*/  SHFL.IDX P0, R28, R35, R29, R26 ;  /* 0x0000001d231c7389 */ /* 0x0010a4000000001a */
[----:B0123--:R-:W-:Y:S05]  /*6c30*/  ENDCOLLECTIVE ;  /* 0x000000000000791b */ /* 0x00ffea0003800000 */
.L_x_21223:
[----:B------:R-:W-:Y:S05]  /*6c40*/  BSYNC B1 ;  /* 0x0000000000017941 */ /* 0x000fea0003800000 */
.L_x_21222:
[----:B------:R-:W-:Y:S05]  /*6c50*/  BRA `(.L_x_21224) ;  /* 0xffffffcc00387947 */ /* 0x000fea000383ffff */
.L_x_21080:
[----:B------:R-:W-:Y:S01]  /*6c60*/  BSSY B1, `(.L_x_21225) ;  /* 0x0000006000017945 */ /* 0x000fe20003800000 */
[----:B------:R-:W-:Y:S01]  /*6c70*/  IMAD.MOV.U32 R29, RZ, RZ, R13 ;  /* 0x000000ffff1d7224 */ /* 0x000fe200078e000d */
[----:B------:R-:W-:-:S07]  /*6c80*/  MOV R28, 0xffffffff ;  /* 0xffffffff001c7802 */ /* 0x000fce0000000f00 */
[----:B01-3--:R-:W-:Y:S05]  /*6c90*/  WARPSYNC.COLLECTIVE R28, `(.L_x_21226) ;  /* 0x000000001c087348 */ /* 0x00bfea0003c00000 */
[----:B0-----:R0:W2:Y:S02]  /*6ca0*/  SHFL.IDX P0, R28, R35, R29, R26 ;  /* 0x0000001d231c7389 */ /* 0x0010a4000000001a */
[----:B0123--:R-:W-:Y:S05]  /*6cb0*/  ENDCOLLECTIVE ;  /* 0x000000000000791b */ /* 0x00ffea0003800000 */
.L_x_21226:
[----:B------:R-:W-:Y:S05]  /*6cc0*/  BSYNC B1 ;  /* 0x0000000000017941 */ /* 0x000fea0003800000 */
.L_x_21225:
[----:B------:R-:W-:Y:S05]  /*6cd0*/  BRA `(.L_x_21227) ;  /* 0xffffffcc00307947 */ /* 0x000fea000383ffff */
.L_x_21082:
[----:B------:R-:W-:Y:S01]  /*6ce0*/  BSSY B1, `(.L_x_21228) ;  /* 0x0000006000017945 */ /* 0x000fe20003800000 */
[----:B------:R-:W-:Y:S02]  /*6cf0*/  IMAD.MOV.U32 R29, RZ, RZ, R14 ;  /* 0x000000ffff1d7224 */ /* 0x000fe400078e000e */
[----:B------:R-:W-:-:S07]  /*6d00*/  IMAD.MOV.U32 R28, RZ, RZ, -0x1 ;  /* 0xffffffffff1c7424 */ /* 0x000fce00078e00ff */
[----:B01-3--:R-:W-:Y:S05]  /*6d10*/  WARPSYNC.COLLECTIVE R28, `(.L_x_21229) ;  /* 0x000000001c087348 */ /* 0x00bfea0003c00000 */
[----:B0-----:R0:W2:Y:S02]  /*6d20*/  SHFL.IDX P0, R28, R35, R29, R26 ;  /* 0x0000001d231c7389 */ /* 0x0010a4000000001a */
[----:B0123--:R-:W-:Y:S05]  /*6d30*/  ENDCOLLECTIVE ;  /* 0x000000000000791b */ /* 0x00ffea0003800000 */
.L_x_21229:
[----:B------:R-:W-:Y:S05]  /*6d40*/  BSYNC B1 ;  /* 0x0000000000017941 */ /* 0x000fea0003800000 */
.L_x_21228:
[----:B------:R-:W-:Y:S05]  /*6d50*/  BRA `(.L_x_21230) ;  /* 0xffffffcc00287947 */ /* 0x000fea000383ffff */
.L_x_21084:
[----:B------:R-:W-:Y:S01]  /*6d60*/  BSSY B1, `(.L_x_21231) ;  /* 0x0000006000017945 */ /* 0x000fe20003800000 */
[----:B------:R-:W-:Y:S01]  /*6d70*/  IMAD.MOV.U32 R29, RZ, RZ, R15 ;  /* 0x000000ffff1d7224 */ /* 0x000fe200078e000f */
[----:B------:R-:W-:-:S07]  /*6d80*/  MOV R28, 0xffffffff ;  /* 0xffffffff001c7802 */ /* 0x000fce0000000f00 */
[----:B01-3--:R-:W-:Y:S05]  /*6d90*/  WARPSYNC.COLLECTIVE R28, `(.L_x_21232) ;  /* 0x000000001c087348 */ /* 0x00bfea0003c00000 */
[----:B0-----:R0:W2:Y:S02]  /*6da0*/  SHFL.IDX P0, R28, R35, R29, R26 ;  /* 0x0000001d231c7389 */ /* 0x0010a4000000001a */
[----:B0123--:R-:W-:Y:S05]  /*6db0*/  ENDCOLLECTIVE ;  /* 0x000000000000791b */ /* 0x00ffea0003800000 */
.L_x_21232:
[----:B------:R-:W-:Y:S05]  /*6dc0*/  BSYNC B1 ;  /* 0x0000000000017941 */ /* 0x000fea0003800000 */
.L_x_21231:
[----:B------:R-:W-:Y:S05]  /*6dd0*/  BRA `(.L_x_21233) ;  /* 0xffffffcc00207947 */ /* 0x000fea000383ffff */
.L_x_21086:
[----:B------:R-:W-:Y:S01]  /*6de0*/  BSSY B1, `(.L_x_21234) ;  /* 0x0000006000017945 */ /* 0x000fe20003800000 */
[----:B------:R-:W-:Y:S02]  /*6df0*/  IMAD.MOV.U32 R29, RZ, RZ, R16 ;  /* 0x000000ffff1d7224 */ /* 0x000fe400078e0010 */
[----:B------:R-:W-:-:S07]  /*6e00*/  IMAD.MOV.U32 R28, RZ, RZ, -0x1 ;  /* 0xffffffffff1c7424 */ /* 0x000fce00078e00ff */
[----:B01-3--:R-:W-:Y:S05]  /*6e10*/  WARPSYNC.COLLECTIVE R28, `(.L_x_21235) ;  /* 0x000000001c087348 */ /* 0x00bfea0003c00000 */
[----:B0-----:R0:W2:Y:S02]  /*6e20*/  SHFL.IDX P0, R28, R35, R29, R26 ;  /* 0x0000001d231c7389 */ /* 0x0010a4000000001a */
[----:B0123--:R-:W-:Y:S05]  /*6e30*/  ENDCOLLECTIVE ;  /* 0x000000000000791b */ /* 0x00ffea0003800000 */
.L_x_21235:
[----:B------:R-:W-:Y:S05]  /*6e40*/  BSYNC B1 ;  /* 0x0000000000017941 */ /* 0x000fea0003800000 */
.L_x_21234:
[----:B------:R-:W-:Y:S05]  /*6e50*/  BRA `(.L_x_21236) ;  /* 0xffffffcc00187947 */ /* 0x000fea000383ffff */
.L_x_21088:
[----:B------:R-:W-:Y:S01]  /*6e60*/  BSSY B1, `(.L_x_21237) ;  /* 0x0000006000017945 */ /* 0x000fe20003800000 */
[----:B------:R-:W-:Y:S01]  /*6e70*/  IMAD.MOV.U32 R29, RZ, RZ, R17 ;  /* 0x000000ffff1d7224 */ /* 0x000fe200078e0011 */
[----:B------:R-:W-:-:S07]  /*6e80*/  MOV R28, 0xffffffff ;  /* 0xffffffff001c7802 */ /* 0x000fce0000000f00 */
[----:B01-3--:R-:W-:Y:S05]  /*6e90*/  WARPSYNC.COLLECTIVE R28, `(.L_x_21238) ;  /* 0x000000001c087348 */ /* 0x00bfea0003c00000 */
[----:B0-----:R0:W2:Y:S02]  /*6ea0*/  SHFL.IDX P0, R28, R35, R29, R26 ;  /* 0x0000001d231c7389 */ /* 0x0010a4000000001a */
[----:B0123--:R-:W-:Y:S05]  /*6eb0*/  ENDCOLLECTIVE ;  /* 0x000000000000791b */ /* 0x00ffea0003800000 */
.L_x_21238:
[----:B------:R-:W-:Y:S05]  /*6ec0*/  BSYNC B1 ;  /* 0x0000000000017941 */ /* 0x000fea0003800000 */
.L_x_21237:
[----:B------:R-:W-:Y:S05]  /*6ed0*/  BRA `(.L_x_21239) ;  /* 0xffffffcc00107947 */ /* 0x000fea000383ffff */
.L_x_21090:
[----:B------:R-:W-:Y:S01]  /*6ee0*/  BSSY B1, `(.L_x_21240) ;  /* 0x0000006000017945 */ /* 0x000fe20003800000 */
[----:B------:R-:W-:Y:S02]  /*6ef0*/  IMAD.MOV.U32 R29, RZ, RZ, R18 ;  /* 0x000000ffff1d7224 */ /* 0x000fe400078e0012 */
[----:B------:R-:W-:-:S07]  /*6f00*/  IMAD.MOV.U32 R28, RZ, RZ, -0x1 ;  /* 0xffffffffff1c7424 */ /* 0x000fce00078e00ff */
[----:B01-3--:R-:W-:Y:S05]  /*6f10*/  WARPSYNC.COLLECTIVE R28, `(.L_x_21241) ;  /* 0x000000001c087348 */ /* 0x00bfea0003c00000 */
[----:B0-----:R0:W2:Y:S02]  /*6f20*/  SHFL.IDX P0, R28, R35, R29, R26 ;  /* 0x0000001d231c7389 */ /* 0x0010a4000000001a */
[----:B0123--:R-:W-:Y:S05]  /*6f30*/  ENDCOLLECTIVE ;  /* 0x000000000000791b */ /* 0x00ffea0003800000 */
.L_x_21241:
[----:B------:R-:W-:Y:S05]  /*6f40*/  BSYNC B1 ;  /* 0x0000000000017941 */ /* 0x000fea0003800000 */
.L_x_21240:
[----:B------:R-:W-:Y:S05]  /*6f50*/  BRA `(.L_x_21242) ;  /* 0xffffffcc00087947 */ /* 0x000fea000383ffff */
.L_x_21092:
[----:B------:R-:W-:Y:S01]  /*6f60*/  BSSY B1, `(.L_x_21243) ;  /* 0x0000006000017945 */ /* 0x000fe20003800000 */
[----:B------:R-:W-:Y:S01]  /*6f70*/  IMAD.MOV.U32 R29, RZ, RZ, R19 ;  /* 0x000000ffff1d7224 */ /* 0x000fe200078e0013 */
[----:B------:R-:W-:-:S07]  /*6f80*/  MOV R28, 0xffffffff ;  /* 0xffffffff001c7802 */ /* 0x000fce0000000f00 */
[----:B01-3--:R-:W-:Y:S05]  /*6f90*/  WARPSYNC.COLLECTIVE R28, `(.L_x_21244) ;  /* 0x000000001c087348 */ /* 0x00bfea0003c00000 */
[----:B0-----:R0:W2:Y:S02]  /*6fa0*/  SHFL.IDX P0, R28, R35, R29, R26 ;  /* 0x0000001d231c7389 */ /* 0x0010a4000000001a */
[----:B0123--:R-:W-:Y:S05]  /*6fb0*/  ENDCOLLECTIVE ;  /* 0x000000000000791b */ /* 0x00ffea0003800000 */
.L_x_21244:
[----:B------:R-:W-:Y:S05]  /*6fc0*/  BSYNC B1 ;  /* 0x0000000000017941 */ /* 0x000fea0003800000 */
.L_x_21243:
[----:B------:R-:W-:Y:S05]  /*6fd0*/  BRA `(.L_x_21245) ;  /* 0xffffffcc00007947 */ /* 0x000fea000383ffff */
.L_x_21094:
[----:B------:R-:W-:Y:S01]  /*6fe0*/  BSSY B1, `(.L_x_21246) ;  /* 0x0000006000017945 */ /* 0x000fe20003800000 */
[----:B------:R-:W-:Y:S02]  /*6ff0*/  IMAD.MOV.U32 R29, RZ, RZ, R20 ;  /* 0x000000ffff1d7224 */ /* 0x000fe400078e0014 */
[----:B------:R-:W-:-:S07]  /*7000*/  IMAD.MOV.U32 R28, RZ, RZ, -0x1 ;  /* 0xffffffffff1c7424 */ /* 0x000fce00078e00ff */
[----:B01-3--:R-:W-:Y:S05]  /*7010*/  WARPSYNC.COLLECTIVE R28, `(.L_x_21247) ;  /* 0x000000001c087348 */ /* 0x00bfea0003c00000 */
[----:B0-----:R0:W2:Y:S02]  /*7020*/  SHFL.IDX P0, R28, R35, R29, R26 ;  /* 0x0000001d231c7389 */ /* 0x0010a4000000001a */
[----:B0123--:R-:W-:Y:S05]  /*7030*/  ENDCOLLECTIVE ;  /* 0x000000000000791b */ /* 0x00ffea0003800000 */
.L_x_21247:
[----:B------:R-:W-:Y:S05]  /*7040*/  BSYNC B1 ;  /* 0x0000000000017941 */ /* 0x000fea0003800000 */
.L_x_21246:
[----:B------:R-:W-:Y:S05]  /*7050*/  BRA `(.L_x_21248) ;  /* 0xffffffc800f87947 */ /* 0x000fea000383ffff */
.L_x_21096:
[----:B------:R-:W-:Y:S01]  /*7060*/  BSSY B1, `(.L_x_21249) ;  /* 0x0000006000017945 */ /* 0x000fe20003800000 */
[----:B------:R-:W-:Y:S01]  /*7070*/  IMAD.MOV.U32 R29, RZ, RZ, R21 ;  /* 0x000000ffff1d7224 */ /* 0x000fe200078e0015 */
[----:B------:R-:W-:-:S07]  /*7080*/  MOV R28, 0xffffffff ;  /* 0xffffffff001c7802 */ /* 0x000fce0000000f00 */
[----:B01-3--:R-:W-:Y:S05]  /*7090*/  WARPSYNC.COLLECTIVE R28, `(.L_x_21250) ;  /* 0x000000001c087348 */ /* 0x00bfea0003c00000 */
[----:B0-----:R0:W2:Y:S02]  /*70a0*/  SHFL.IDX P0, R28, R35, R29, R26 ;  /* 0x0000001d231c7389 */ /* 0x0010a4000000001a */
[----:B0123--:R-:W-:Y:S05]  /*70b0*/  ENDCOLLECTIVE ;  /* 0x000000000000791b */ /* 0x00ffea0003800000 */
.L_x_21250:
[----:B------:R-:W-:Y:S05]  /*70c0*/  BSYNC B1 ;  /* 0x0000000000017941 */ /* 0x000fea0003800000 */
.L_x_21249:
[----:B------:R-:W-:Y:S05]  /*70d0*/  BRA `(.L_x_21251) ;  /* 0xffffffc800f07947 */ /* 0x000fea000383ffff */
.L_x_21117:
[----:B------:R-:W-:Y:S02]  /*70e0*/  IMAD.MOV.U32 R28, RZ, RZ, -0x1 ;  /* 0xffffffffff1c7424 */ /* 0x000fe400078e00ff */
[----:B------:R-:W-:-:S07]  /*70f0*/  IMAD.MOV.U32 R29, RZ, RZ, R25 ;  /* 0x000000ffff1d7224 */ /* 0x000fce00078e0019 */
[----:B0--3--:R-:W-:Y:S05]  /*7100*/  WARPSYNC.COLLECTIVE R28, `(.L_x_21252) ;  /* 0x000000001c087348 */ /* 0x009fea0003c00000 */
[----:B0-----:R0:W1:Y:S02]  /*7110*/  SHFL.IDX P0, R28, R35, R29, R26 ;  /* 0x0000001d231c7389 */ /* 0x001064000000001a */
[----:B01-3--:R-:W-:Y:S05]  /*7120*/  ENDCOLLECTIVE ;  /* 0x000000000000791b */ /* 0x00bfea0003800000 */
.L_x_21252:
[----:B------:R-:W-:Y:S01]  /*7130*/  IMAD.MOV.U32 R55, RZ, RZ, R28 ;  /* 0x000000ffff377224 */ /* 0x000fe200078e001c */
[----:B------:R-:W-:Y:S06]  /*7140*/  BRA `(.L_x_21253) ;  /* 0xffffffd800487947 */ /* 0x000fec000383ffff */
.L_x_21119:
[----:B------:R-:W-:Y:S01]  /*7150*/  BSSY B0, `(.L_x_21254) ;  /* 0x0000006000007945 */ /* 0x000fe20003800000 */
[----:B------:R-:W-:Y:S01]  /*7160*/  MOV R29, R7 ;  /* 0x00000007001d7202 */ /* 0x000fe20000000f00 */
[----:B------:R-:W-:-:S07]  /*7170*/  IMAD.MOV.U32 R28, RZ, RZ, -0x1 ;  /* 0xffffffffff1c7424 */ /* 0x000fce00078e00ff */
[----:B0--3--:R-:W-:Y:S05]  /*7180*/  WARPSYNC.COLLECTIVE R28, `(.L_x_21255) ;  /* 0x000000001c087348 */ /* 0x009fea0003c00000 */
[----:B0-----:R0:W1:Y:S02]  /*7190*/  SHFL.IDX P0, R28, R35, R29, R26 ;  /* 0x0000001d231c7389 */ /* 0x001064000000001a */
[----:B01-3--:R-:W-:Y:S05]  /*71a0*/  ENDCOLLECTIVE ;  /* 0x000000000000791b */ /* 0x00bfea0003800000 */
.L_x_21255:
[----:B------:R-:W-:Y:S05]  /*71b0*/  BSYNC B0 ;  /* 0x0000000000007941 */ /* 0x000fea0003800000 */
.L_x_21254:
[----:B------:R-:W-:Y:S05]  /*71c0*/  BRA `(.L_x_21256) ;  /* 0xffffffd8003c7947 */ /* 0x000fea000383ffff */
.L_x_21121:
[----:B------:R-:W-:Y:S01]  /*71d0*/  BSSY B0, `(.L_x_21257) ;  /* 0x0000006000007945 */ /* 0x000fe20003800000 */
[----:B------:R-:W-:Y:S02]  /*71e0*/  IMAD.MOV.U32 R29, RZ, RZ, R8 ;  /* 0x000000ffff1d7224 */ /* 0x000fe400078e0008 */
[----:B------:R-:W-:-:S07]  /*71f0*/  IMAD.MOV.U32 R28, RZ, RZ, -0x1 ;  /* 0xffffffffff1c7424 */ /* 0x000fce00078e00ff */
[----:B0--3--:R-:W-:Y:S05]  /*7200*/  WARPSYNC.COLLECTIVE R28, `(.L_x_21258) ;  /* 0x000000001c087348 */ /* 0x009fea0003c00000 */
[----:B0-----:R0:W1:Y:S02]  /*7210*/  SHFL.IDX P0, R28, R35, R29, R26 ;  /* 0x0000001d231c7389 */ /* 0x001064000000001a */
[----:B01-3--:R-:W-:Y:S05]  /*7220*/  ENDCOLLECTIVE ;  /* 0x000000000000791b */ /* 0x00bfea0003800000 */
.L_x_21258:
[----:B------:R-:W-:Y:S05]  /*7230*/  BSYNC B0 ;  /* 0x0000000000007941 */ /* 0x000fea0003800000 */
.L_x_21257:
[----:B------:R-:W-:Y:S05]  /*7240*/  BRA `(.L_x_21259) ;  /* 0xffffffd800307947 */ /* 0x000fea000383ffff */
.L_x_21123:
[----:B------:R-:W-:Y:S01]  /*7250*/  BSSY B0, `(.L_x_21260) ;  /* 0x0000006000007945 */ /* 0x000fe20003800000 */
[----:B------:R-:W-:Y:S01]  /*7260*/  MOV R29, R9 ;  /* 0x00000009001d7202 */ /* 0x000fe20000000f00 */
[----:B------:R-:W-:-:S07]  /*7270*/  IMAD.MOV.U32 R28, RZ, RZ, -0x1 ;  /* 0xffffffffff1c7424 */ /* 0x000fce00078e00ff */
[----:B0--3--:R-:W-:Y:S05]  /*7280*/  WARPSYNC.COLLECTIVE R28, `(.L_x_21261) ;  /* 0x000000001c087348 */ /* 0x009fea0003c00000 */
[----:B0-----:R0:W1:Y:S02]  /*7290*/  SHFL.IDX P0, R28, R35, R29, R26 ;  /* 0x0000001d231c7389 */ /* 0x001064000000001a */
[----:B01-3--:R-:W-:Y:S05]  /*72a0*/  ENDCOLLECTIVE ;  /* 0x000000000000791b */ /* 0x00bfea0003800000 */
.L_x_21261:
[----:B------:R-:W-:Y:S05]  /*72b0*/  BSYNC B0 ;  /* 0x0000000000007941 */ /* 0x000fea0003800000 */
.L_x_21260:
[----:B------:R-:W-:Y:S05]  /*72c0*/  BRA `(.L_x_21262) ;  /* 0xffffffd800247947 */ /* 0x000fea000383ffff */
.L_x_21125:
[----:B------:R-:W-:Y:S01]  /*72d0*/  BSSY B0, `(.L_x_21263) ;  /* 0x0000006000007945 */ /* 0x000fe20003800000 */
[----:B------:R-:W-:Y:S02]  /*72e0*/  IMAD.MOV.U32 R29, RZ, RZ, R10 ;  /* 0x000000ffff1d7224 */ /* 0x000fe400078e000a */
[----:B------:R-:W-:-:S07]  /*72f0*/  IMAD.MOV.U32 R28, RZ, RZ, -0x1 ;  /* 0xffffffffff1c7424 */ /* 0x000fce00078e00ff */
[----:B0--3--:R-:W-:Y:S05]  /*7300*/  WARPSYNC.COLLECTIVE R28, `(.L_x_21264) ;  /* 0x000000001c087348 */ /* 0x009fea0003c00000 */
[----:B0-----:R0:W1:Y:S02]  /*7310*/  SHFL.IDX P0, R28, R35, R29, R26 ;  /* 0x0000001d231c7389 */ /* 0x001064000000001a */
[----:B01-3--:R-:W-:Y:S05]  /*7320*/  ENDCOLLECTIVE ;  /* 0x000000000000791b */ /* 0x00bfea0003800000 */
.L_x_21264:
[----:B------:R-:W-:Y:S05]  /*7330*/  BSYNC B0 ;  /* 0x0000000000007941 */ /* 0x000fea0003800000 */
.L_x_21263:
[----:B------:R-:W-:Y:S05]  /*7340*/  BRA `(.L_x_21265) ;  /* 0xffffffd800207947 */ /* 0x000fea000383ffff */
.L_x_21127:
[----:B------:R-:W-:Y:S01]  /*7350*/  BSSY B0, `(.L_x_21266) ;  /* 0x0000006000007945 */ /* 0x000fe20003800000 */
[----:B------:R-:W-:Y:S01]  /*7360*/  MOV R29, R11 ;  /* 0x0000000b001d7202 */ /* 0x000fe20000000f00 */
[----:B------:R-:W-:-:S07]  /*7370*/  IMAD.MOV.U32 R28, RZ, RZ, -0x1 ;  /* 0xffffffffff1c7424 */ /* 0x000fce00078e00ff */
[----:B0--3--:R-:W-:Y:S05]  /*7380*/  WARPSYNC.COLLECTIVE R28, `(.L_x_21267) ;  /* 0x000000001c087348 */ /* 0x009fea0003c00000 */
[----:B0-----:R0:W1:Y:S02]  /*7390*/  SHFL.IDX P0, R28, R35, R29, R26 ;  /* 0x0000001d231c7389 */ /* 0x001064000000001a */
[----:B01-3--:R-:W-:Y:S05]  /*73a0*/  ENDCOLLECTIVE ;  /* 0x000000000000791b */ /* 0x00bfea0003800000 */
.L_x_21267:
[----:B------:R-:W-:Y:S05]  /*73b0*/  BSYNC B0 ;  /* 0x0000000000007941 */ /* 0x000fea0003800000 */
.L_x_21266:
[----:B------:R-:W-:Y:S05]  /*73c0*/  BRA `(.L_x_21268) ;  /* 0xffffffd800187947 */ /* 0x000fea000383ffff */
.L_x_21129:
[----:B------:R-:W-:Y:S01]  /*73d0*/  BSSY B0, `(.L_x_21269) ;  /* 0x0000006000007945 */ /* 0x000fe20003800000 */
[----:B------:R-:W-:Y:S02]  /*73e0*/  IMAD.MOV.U32 R29, RZ, RZ, R12 ;  /* 0x000000ffff1d7224 */ /* 0x000fe400078e000c */
[----:B------:R-:W-:-:S07]  /*73f0*/  IMAD.MOV.U32 R28, RZ, RZ, -0x1 ;  /* 0xffffffffff1c7424 */ /* 0x000fce00078e00ff */
[----:B0--3--:R-:W-:Y:S05]  /*7400*/  WARPSYNC.COLLECTIVE R28, `(.L_x_21270) ;  /* 0x000000001c087348 */ /* 0x009fea0003c00000 */
[----:B0-----:R0:W1:Y:S02]  /*7410*/  SHFL.IDX P0, R28, R35, R29, R26 ;  /* 0x0000001d231c7389 */ /* 0x001064000000001a */
[----:B01-3--:R-:W-:Y:S05]  /*7420*/  ENDCOLLECTIVE ;  /* 0x000000000000791b */ /* 0x00bfea0003800000 */
.L_x_21270:
[----:B------:R-:W-:Y:S05]  /*7430*/  BSYNC B0 ;  /* 0x0000000000007941 */ /* 0x000fea0003800000 */
.L_x_21269:
[----:B------:R-:W-:Y:S05]  /*7440*/  BRA `(.L_x_21271) ;  /* 0xffffffd800107947 */ /* 0x000fea000383ffff */
.L_x_21131:
[----:B------:R-:W-:Y:S01]  /*7450*/  BSSY B0, `(.L_x_21272) ;  /* 0x0000006000007945 */ /* 0x000fe20003800000 */
[----:B------:R-:W-:Y:S01]  /*7460*/  MOV R29, R13 ;  /* 0x0000000d001d7202 */ /* 0x000fe20000000f00 */
[----:B------:R-:W-:-:S07]  /*7470*/  IMAD.MOV.U32 R28, RZ, RZ, -0x1 ;  /* 0xffffffffff1c7424 */ /* 0x000fce00078e00ff */
[----:B0--3--:R-:W-:Y:S05]  /*7480*/  WARPSYNC.COLLECTIVE R28, `(.L_x_21273) ;  /* 0x000000001c087348 */ /* 0x009fea0003c00000 */
[----:B0-----:R0:W1:Y:S02]  /*7490*/  SHFL.IDX P0, R28, R35, R29, R26 ;  /* 0x0000001d231c7389 */ /* 0x001064000000001a */
[----:B01-3--:R-:W-:Y:S05]  /*74a0*/  ENDCOLLECTIVE ;  /* 0x000000000000791b */ /* 0x00bfea0003800000 */
.L_x_21273:
[----:B------:R-:W-:Y:S05]  /*74b0*/  BSYNC B0 ;  /* 0x0000000000007941 */ /* 0x000fea0003800000 */
.L_x_21272:
[----:B------:R-:W-:Y:S05]  /*74c0*/  BRA `(.L_x_21274) ;  /* 0xffffffd800087947 */ /* 0x000fea000383ffff */
.L_x_21133:
[----:B------:R-:W-:Y:S01]  /*74d0*/  BSSY B0, `(.L_x_21275) ;  /* 0x0000006000007945 */ /* 0x000fe20003800000 */
[----:B------:R-:W-:Y:S02]  /*74e0*/  IMAD.MOV.U32 R29, RZ, RZ, R14 ;  /* 0x000000ffff1d7224 */ /* 0x000fe400078e000e */
[----:B------:R-:W-:-:S07]  /*74f0*/  IMAD.MOV.U32 R28, RZ, RZ, -0x1 ;  /* 0xffffffffff1c7424 */ /* 0x000fce00078e00ff */
[----:B0--3--:R-:W-:Y:S05]  /*7500*/  WARPSYNC.COLLECTIVE R28, `(.L_x_21276) ;  /* 0x000000001c087348 */ /* 0x009fea0003c00000 */
[----:B0-----:R0:W1:Y:S02]  /*7510*/  SHFL.IDX P0, R28, R35, R29, R26 ;  /* 0x0000001d231c7389 */ /* 0x001064000000001a */
[----:B01-3--:R-:W-:Y:S05]  /*7520*/  ENDCOLLECTIVE ;  /* 0x000000000000791b */ /* 0x00bfea0003800000 */
.L_x_21276:
[----:B------:R-:W-:Y:S05]  /*7530*/  BSYNC B0 ;  /* 0x0000000000007941 */ /* 0x000fea0003800000 */
.L_x_21275:
[----:B------:R-:W-:Y:S05]  /*7540*/  BRA `(.L_x_21277) ;  /* 0xffffffd800007947 */ /* 0x000fea000383ffff */
.L_x_21135:
[----:B------:R-:W-:Y:S01]  /*7550*/  BSSY B0, `(.L_x_21278) ;  /* 0x0000006000007945 */ /* 0x000fe20003800000 */
[----:B------:R-:W-:Y:S01]  /*7560*/  MOV R29, R15 ;  /* 0x0000000f001d7202 */ /* 0x000fe20000000f00 */
[----:B------:R-:W-:-:S07]  /*7570*/  IMAD.MOV.U32 R28, RZ, RZ, -0x1 ;  /* 0xffffffffff1c7424 */ /* 0x000fce00078e00ff */
[----:B0--3--:R-:W-:Y:S05]  /*7580*/  WARPSYNC.COLLECTIVE R28, `(.L_x_21279) ;  /* 0x000000001c087348 */ /* 0x009fea0003c00000 */
[----:B0-----:R0:W1:Y:S02]  /*7590*/  SHFL.IDX P0, R28, R35, R29, R26 ;  /* 0x0000001d231c7389 */ /* 0x001064000000001a */
[----:B01-3--:R-:W-:Y:S05]  /*75a0*/  ENDCOLLECTIVE ;  /* 0x000000000000791b */ /* 0x00bfea0003800000 */
.L_x_21279:
[----:B------:R-:W-:Y:S05]  /*75b0*/  BSYNC B0 ;  /* 0x0000000000007941 */ /* 0x000fea0003800000 */
.L_x_21278:
[----:B------:R-:W-:Y:S05]  /*75c0*/  BRA `(.L_x_21280) ;  /* 0xffffffd400f87947 */ /* 0x000fea000383ffff */
.L_x_21137:
[----:B------:R-:W-:Y:S01]  /*75d0*/  BSSY B0, `(.L_x_21281) ;  /* 0x0000006000007945 */ /* 0x000fe20003800000 */
[----:B------:R-:W-:Y:S02]  /*75e0*/  IMAD.MOV.U32 R29, RZ, RZ, R16 ;  /* 0x000000ffff1d7224 */ /* 0x000fe400078e0010 */
[----:B------:R-:W-:-:S07]  /*75f0*/  IMAD.MOV.U32 R28, RZ, RZ, -0x1 ;  /* 0xffffffffff1c7424 */ /* 0x000fce00078e00ff */
[----:B0--3--:R-:W-:Y:S05]  /*7600*/  WARPSYNC.COLLECTIVE R28, `(.L_x_21282) ;  /* 0x000000001c087348 */ /* 0x009fea0003c00000 */
[----:B0-----:R0:W1:Y:S02]  /*7610*/  SHFL.IDX P0, R28, R35, R29, R26 ;  /* 0x0000001d231c7389 */ /* 0x001064000000001a */
[----:B01-3--:R-:W-:Y:S05]  /*7620*/  ENDCOLLECTIVE ;  /* 0x000000000000791b */ /* 0x00bfea0003800000 */
.L_x_21282:
[----:B------:R-:W-:Y:S05]  /*7630*/  BSYNC B0 ;  /* 0x0000000000007941 */ /* 0x000fea0003800000 */
.L_x_21281:
[----:B------:R-:W-:Y:S05]  /*7640*/  BRA `(.L_x_21283) ;  /* 0xffffffd400f07947 */ /* 0x000fea000383ffff */
.L_x_21139:
[----:B------:R-:W-:Y:S01]  /*7650*/  BSSY B0, `(.L_x_21284) ;  /* 0x0000006000007945 */ /* 0x000fe20003800000 */
[----:B------:R-:W-:Y:S01]  /*7660*/  MOV R29, R17 ;  /* 0x00000011001d7202 */ /* 0x000fe20000000f00 */
[----:B------:R-:W-:-:S07]  /*7670*/  IMAD.MOV.U32 R28, RZ, RZ, -0x1 ;  /* 0xffffffffff1c7424 */ /* 0x000fce00078e00ff */
[----:B0--3--:R-:W-:Y:S05]  /*7680*/  WARPSYNC.COLLECTIVE R28, `(.L_x_21285) ;  /* 0x000000001c087348 */ /* 0x009fea0003c00000 */
[----:B0-----:R0:W1:Y:S02]  /*7690*/  SHFL.IDX P0, R28, R35, R29, R26 ;  /* 0x0000001d231c7389 */ /* 0x001064000000001a */
[----:B01-3--:R-:W-:Y:S05]  /*76a0*/  ENDCOLLECTIVE ;  /* 0x000000000000791b */ /* 0x00bfea0003800000 */
.L_x_21285:
[----:B------:R-:W-:Y:S05]  /*76b0*/  BSYNC B0 ;  /* 0x0000000000007941 */ /* 0x000fea0003800000 */
.L_x_21284:
[----:B------:R-:W-:Y:S05]  /*76c0*/  BRA `(.L_x_21286) ;  /* 0xffffffd400e87947 */ /* 0x000fea000383ffff */
.L_x_21141:
[----:B------:R-:W-:Y:S01]  /*76d0*/  BSSY B0, `(.L_x_21287) ;  /* 0x0000006000007945 */ /* 0x000fe20003800000 */
[----:B------:R-:W-:Y:S02]  /*76e0*/  IMAD.MOV.U32 R29, RZ, RZ, R18 ;  /* 0x000000ffff1d7224 */ /* 0x000fe400078e0012 */
[----:B------:R-:W-:-:S07]  /*76f0*/  IMAD.MOV.U32 R28, RZ, RZ, -0x1 ;  /* 0xffffffffff1c7424 */ /* 0x000fce00078e00ff */
[----:B0--3--:R-:W-:Y:S05]  /*7700*/  WARPSYNC.COLLECTIVE R28, `(.L_x_21288) ;  /* 0x000000001c087348 */ /* 0x009fea0003c00000 */
[----:B0-----:R0:W1:Y:S02]  /*7710*/  SHFL.IDX P0, R28, R35, R29, R26 ;  /* 0x0000001d231c7389 */ /* 0x001064000000001a */
[----:B01-3--:R-:W-:Y:S05]  /*7720*/  ENDCOLLECTIVE ;  /* 0x000000000000791b */ /* 0x00bfea0003800000 */
.L_x_21288:
[----:B------:R-:W-:Y:S05]  /*7730*/  BSYNC B0 ;  /* 0x0000000000007941 */ /* 0x000fea0003800000 */
.L_x_21287:
[----:B------:R-:W-:Y:S05]  /*7740*/  BRA `(.L_x_21289) ;  /* 0xffffffd400e07947 */ /* 0x000fea000383ffff */
.L_x_21143:
[----:B------:R-:W-:Y:S01]  /*7750*/  BSSY B0, `(.L_x_21290) ;  /* 0x0000006000007945 */ /* 0x000fe20003800000 */
[----:B------:R-:W-:Y:S01]  /*7760*/  MOV R29, R19 ;  /* 0x00000013001d7202 */ /* 0x000fe20000000f00 */
[----:B------:R-:W-:-:S07]  /*7770*/  IMAD.MOV.U32 R28, RZ, RZ, -0x1 ;  /* 0xffffffffff1c7424 */ /* 0x000fce00078e00ff */
[----:B0--3--:R-:W-:Y:S05]  /*7780*/  WARPSYNC.COLLECTIVE R28, `(.L_x_21291) ;  /* 0x000000001c087348 */ /* 0x009fea0003c00000 */
[----:B0-----:R0:W1:Y:S02]  /*7790*/  SHFL.IDX P0, R28, R35, R29, R26 ;  /* 0x0000001d231c7389 */ /* 0x001064000000001a */
[----:B01-3--:R-:W-:Y:S05]  /*77a0*/  ENDCOLLECTIVE ;  /* 0x000000000000791b */ /* 0x00bfea0003800000 */
.L_x_21291:
[----:B------:R-:W-:Y:S05]  /*77b0*/  BSYNC B0 ;  /* 0x0000000000007941 */ /* 0x000fea0003800000 */
.L_x_21290:
[----:B------:R-:W-:Y:S05]  /*77c0*/  BRA `(.L_x_21292) ;  /* 0xffffffd400d87947 */ /* 0x000fea000383ffff */
.L_x_21145:
[----:B------:R-:W-:Y:S01]  /*77d0*/  BSSY B0, `(.L_x_21293) ;  /* 0x0000006000007945 */ /* 0x000fe20003800000 */
[----:B------:R-:W-:Y:S02]  /*77e0*/  IMAD.MOV.U32 R29, RZ, RZ, R20 ;  /* 0x000000ffff1d7224 */ /* 0x000fe400078e0014 */
[----:B------:R-:W-:-:S07]  /*77f0*/  IMAD.MOV.U32 R28, RZ, RZ, -0x1 ;  /* 0xffffffffff1c7424 */ /* 0x000fce00078e00ff */
[----:B0--3--:R-:W-:Y:S05]  /*7800*/  WARPSYNC.COLLECTIVE R28, `(.L_x_21294) ;  /* 0x000000001c087348 */ /* 0x009fea0003c00000 */
[----:B0-----:R0:W1:Y:S02]  /*7810*/  SHFL.IDX P0, R28, R35, R29, R26 ;  /* 0x0000001d231c7389 */ /* 0x001064000000001a */
[----:B01-3--:R-:W-:Y:S05]  /*7820*/  ENDCOLLECTIVE ;  /* 0x000000000000791b */ /* 0x00bfea0003800000 */
.L_x_21294:
[----:B------:R-:W-:Y:S05]  /*7830*/  BSYNC B0 ;  /* 0x0000000000007941 */ /* 0x000fea0003800000 */
.L_x_21293:
[----:B------:R-:W-:Y:S05]  /*7840*/  BRA `(.L_x_21295) ;  /* 0xffffffd400d07947 */ /* 0x000fea000383ffff */
.L_x_21147:
[----:B------:R-:W-:Y:S01]  /*7850*/  BSSY B0, `(.L_x_21296) ;  /* 0x0000006000007945 */ /* 0x000fe20003800000 */
[----:B------:R-:W-:Y:S01]  /*7860*/  MOV R29, R21 ;  /* 0x00000015001d7202 */ /* 0x000fe20000000f00 */
[----:B------:R-:W-:-:S07]  /*7870*/  IMAD.MOV.U32 R28, RZ, RZ, -0x1 ;  /* 0xffffffffff1c7424 */ /* 0x000fce00078e00ff */
[----:B0--3--:R-:W-:Y:S05]  /*7880*/  WARPSYNC.COLLECTIVE R28, `(.L_x_21297) ;  /* 0x000000001c087348 */ /* 0x009fea0003c00000 */
[----:B0-----:R0:W1:Y:S02]  /*7890*/  SHFL.IDX P0, R28, R35, R29, R26 ;  /* 0x0000001d231c7389 */ /* 0x001064000000001a */
[----:B01-3--:R-:W-:Y:S05]  /*78a0*/  ENDCOLLECTIVE ;  /* 0x000000000000791b */ /* 0x00bfea0003800000 */
.L_x_21297:
[----:B------:R-:W-:Y:S05]  /*78b0*/  BSYNC B0 ;  /* 0x0000000000007941 */ /* 0x000fea0003800000 */
.L_x_21296:
[----:B------:R-:W-:Y:S05]  /*78c0*/  BRA `(.L_x_21298) ;  /* 0xffffffd400c87947 */ /* 0x000fea000383ffff */
        .weak           $__internal_101_$__cuda_sm20_div_u16
        .type           $__internal_101_$__cuda_sm20_div_u16,@function
        .size           $__internal_101_$__cuda_sm20_div_u16,(.L_x_58052 - $__internal_101_$__cuda_sm20_div_u16)
$__internal_101_$__cuda_sm20_div_u16:
        /* <DEDUP_REMOVED lines=18> */
[----:B------:R-:W-:Y:S06]  /*79f0*/  RET.REL.NODEC R8 `(_Z9cuda_gemmIiLi256ELi2ELi1ELi1024ELi16ELi16ELi32ELi0ELi0EEviiiPT_S1_S1_ii) ;  /* 0xffffff8408807950 */ /* 0x000fec0003c3ffff */
.L_x_21299:
        /* <DEDUP_REMOVED lines=16> */
.L_x_58052:


//--------------------- .text._Z9cuda_gemmIiLi256ELi2ELi1ELi1024ELi8ELi8ELi32ELi1ELi1EEviiiPT_S1_S1_ii --------------------------
	.section	.text._Z9cuda_gemmIiLi256ELi2ELi1ELi1024ELi8ELi8ELi32ELi1ELi1EEviiiPT_S1_S1_ii,"ax",@progbits
	.align	128
        .global         _Z9cuda_gemmIiLi256ELi2ELi1ELi1024ELi8ELi8ELi32ELi1ELi1EEviiiPT_S1_S1_ii
        .type           _Z9cuda_gemmIiLi256ELi2ELi1ELi1024ELi8ELi8ELi32ELi1ELi1EEviiiPT_S1_S1_ii,@function
        .size           _Z9cuda_gemmIiLi256ELi2ELi1ELi1024ELi8ELi8ELi32ELi1ELi1EEviiiPT_S1_S1_ii,(.L_x_58053 - _Z9cuda_gemmIiLi256ELi2ELi1ELi1024ELi8ELi8ELi32ELi1ELi1EEviiiPT_S1_S1_ii)
        .other          _Z9cuda_gemmIiLi256ELi2ELi1ELi1024ELi8ELi8ELi32ELi1ELi1EEviiiPT_S1_S1_ii,@"STO_CUDA_ENTRY STV_DEFAULT"
_Z9cuda_gemmIiLi256ELi2ELi1ELi1024ELi8ELi8ELi32ELi1ELi1EEviiiPT_S1_S1_ii:
.text._Z9cuda_gemmIiLi256ELi2ELi1ELi1024ELi8ELi8ELi32ELi1ELi1EEviiiPT_S1_S1_ii:
        /* <DEDUP_REMOVED lines=45> */
.L_x_21304:
        /* <DEDUP_REMOVED lines=12> */
.L_x_21303:
[----:B------:R-:W-:Y:S05]  /*0390*/  BSYNC.RECONVERGENT B1 ;  /* 0x0000000000017941 */ /* 0x000fea0003800200 */
.L_x_21302:
[----:B------:R-:W-:Y:S05]  /*03a0*/  @!P1 BRA `(.L_x_21301) ;  /* 0x0000000000a89947 */ /* 0x000fea0003800000 */
[----:B------:R-:W1:Y:S01]  /*03b0*/  S2R R9, SR_CgaCtaId ;  /* 0x0000000000097919 */ /* 0x000e620000008800 */
[----:B------:R-:W2:Y:S01]  /*03c0*/  LDC.64 R6, c[0x0][0x398] ;  /* 0x0000e600ff067b82 */ /* 0x000ea20000000a00 */
[----:B------:R-:W-:-:S04]  /*03d0*/  MOV R2, 0x400 ;  /* 0x0000040000027802 */ /* 0x000fc80000000f00 */
[----:B-1----:R-:W-:-:S07]  /*03e0*/  LEA R2, R9, R2, 0x18 ;  /* 0x0000000209027211 */ /* 0x002fce00078ec0ff */
.L_x_21305:
        /* <DEDUP_REMOVED lines=38> */
.L_x_21301:
[----:B------:R-:W-:Y:S05]  /*0650*/  BSYNC.RECONVERGENT B0 ;  /* 0x0000000000007941 */ /* 0x000fea0003800200 */
.L_x_21300:
        /* <DEDUP_REMOVED lines=13> */
[----:B0-----:R-:W-:Y:S05]  /*0730*/  CALL.REL.NOINC `($__internal_102_$__cuda_sm20_div_u16) ;  /* 0x0000001000c07944 */ /* 0x001fea0003c00000 */
        /* <DEDUP_REMOVED lines=19> */
.L_x_21320:
        /* <DEDUP_REMOVED lines=31> */
.L_x_21307:
[----:B------:R-:W-:Y:S05]  /*0a60*/  BSYNC.RECONVERGENT B0 ;  /* 0x0000000000007941 */ /* 0x000fea0003800200 */
.L_x_21306:
[----:B------:R-:W2:Y:S01]  /*0a70*/  S2UR UR7, SR_CgaCtaId ;  /* 0x00000000000779c3 */ /* 0x000ea20000008800 */
[----:B------:R-:W-:Y:S01]  /*0a80*/  UMOV UR6, 0x400 ;  /* 0x0000040000067882 */ /* 0x000fe20000000000 */
[----:B------:R-:W-:Y:S01]  /*0a90*/  BSSY.RECONVERGENT B0, `(.L_x_21308) ;  /* 0x0000020000007945 */ /* 0x000fe20003800200 */
[----:B------:R-:W-:Y:S01]  /*0aa0*/  UIADD3 UR6, UPT, UPT, UR6, 0x180, URZ ;  /* 0x0000018006067890 */ /* 0x000fe2000fffe0ff */
[----:B------:R-:W-:-:S03]  /*0ab0*/  LEA R23, R3, R22, 0xa ;  /* 0x0000001603177211 */ /* 0x000fc600078e50ff */
[----:B--2---:R-:W-:-:S06]  /*0ac0*/  ULEA UR6, UR7, UR6, 0x18 ;  /* 0x0000000607067291 */ /* 0x004fcc000f8ec0ff */
[----:B------:R-:W-:-:S07]  /*0ad0*/  LEA R21, R22, UR6, 0x2 ;  /* 0x0000000616157c11 */ /* 0x000fce000f8e10ff */
.L_x_21309:
        /* <DEDUP_REMOVED lines=28> */
.L_x_21308:
        /* <DEDUP_REMOVED lines=22> */
.L_x_21311:
[----:B0-----:R-:W-:Y:S05]  /*0e00*/  BSYNC.RECONVERGENT B0 ;  /* 0x0000000000007941 */ /* 0x001fea0003800200 */
.L_x_21310:
[----:B------:R-:W-:Y:S01]  /*0e10*/  BSSY.RECONVERGENT B0, `(.L_x_21312) ;  /* 0x000000d000007945 */ /* 0x000fe20003800200 */
[----:B------:R-:W-:-:S04]  /*0e20*/  UIADD3 UR6, UPT, UPT, UR9, 0x1180, URZ ;  /* 0x0000118009067890 */ /* 0x000fc8000fffe0ff */
[----:B------:R-:W-:-:S12]  /*0e30*/  ULEA UR6, UR8, UR6, 0x18 ;  /* 0x0000000608067291 */ /* 0x000fd8000f8ec0ff */
.L_x_21313:
        /* <DEDUP_REMOVED lines=11> */
.L_x_21312:
        /* <DEDUP_REMOVED lines=34> */
.L_x_21315:
        /* <DEDUP_REMOVED lines=19> */
.L_x_21330:
        /* <DEDUP_REMOVED lines=42> */
.L_x_21317:
[----:B------:R-:W-:Y:S05]  /*14e0*/  BSYNC.RECONVERGENT B0 ;  /* 0x0000000000007941 */ /* 0x000fea0003800200 */
.L_x_21316:
[----:B------:R-:W-:Y:S01]  /*14f0*/  BSSY.RECONVERGENT B0, `(.L_x_21318) ;  /* 0x0000017000007945 */ /* 0x000fe20003800200 */
.L_x_21319:
        /* <DEDUP_REMOVED lines=23> */
.L_x_21318:
[C---:B------:R-:W-:Y:S02]  /*1670*/  IMAD.IADD R3, R0.reuse, 0x1, R3 ;  /* 0x0000000100037824 */ /* 0x040fe400078e0203 */
[----:B------:R-:W-:-:S05]  /*1680*/  IMAD.SHL.U32 R12, R0, 0x2, RZ ;  /* 0x00000002000c7824 */ /* 0x000fca00078e00ff */
[----:B------:R-:W-:-:S13]  /*1690*/  ISETP.GE.U32.AND P0, PT, R3, R12, PT ;  /* 0x0000000c0300720c */ /* 0x000fda0003f06070 */
[----:B------:R-:W-:Y:S05]  /*16a0*/  @!P0 BRA `(.L_x_21320) ;  /* 0xfffffff000708947 */ /* 0x000fea000383ffff */
[----:B------:R-:W-:Y:S05]  /*16b0*/  EXIT ;  /* 0x000000000000794d */ /* 0x000fea0003800000 */
.L_x_21314:
[----:B------:R-:W-:Y:S01]  /*16c0*/  BSSY B0, `(.L_x_21321) ;  /* 0x0000007000007945 */ /* 0x000fe20003800000 */
[----:B------:R-:W-:Y:S01]  /*16d0*/  MOV R25, R2 ;  /* 0x0000000200197202 */ /* 0x000fe20000000f00 */
[----:B------:R-:W-:Y:S02]  /*16e0*/  IMAD.MOV.U32 R24, RZ, RZ, 0x181f ;  /* 0x0000181fff187424 */ /* 0x000fe400078e00ff */
[----:B------:R-:W-:-:S07]  /*16f0*/  IMAD.MOV.U32 R23, RZ, RZ, -0x1 ;  /* 0xffffffffff177424 */ /* 0x000fce00078e00ff */
[----:B01234-:R-:W-:Y:S05]  /*1700*/  WARPSYNC.COLLECTIVE R23, `(.L_x_21322) ;  /* 0x0000000017087348 */ /* 0x01ffea0003c00000 */
[----:B0-----:R0:W0:Y:S02]  /*1710*/  SHFL.IDX P0, R27, R26, R25, R24 ;  /* 0x000000191a1b7389 */ /* 0x0010240000000018 */
[----:B01234-:R-:W-:Y:S05]  /*1720*/  ENDCOLLECTIVE ;  /* 0x000000000000791b */ /* 0x01ffea0003800000 */
.L_x_21322:
[----:B------:R-:W-:Y:S05]  /*1730*/  BSYNC B0 ;  /* 0x0000000000007941 */ /* 0x000fea0003800000 */
.L_x_21321:
[----:B------:R-:W-:Y:S01]  /*1740*/  MOV R25, R6 ;  /* 0x0000000600197202 */ /* 0x000fe20000000f00 */
[----:B------:R-:W-:Y:S02]  /*1750*/  IMAD.MOV.U32 R24, RZ, RZ, 0x181f ;  /* 0x0000181fff187424 */ /* 0x000fe400078e00ff */
[----:B------:R-:W-:Y:S02]  /*1760*/  IMAD.MOV.U32 R23, RZ, RZ, -0x1 ;  /* 0xffffffffff177424 */ /* 0x000fe400078e00ff */
[----:B------:R-:W-:-:S07]  /*1770*/  IMAD.MOV.U32 R28, RZ, RZ, R27 ;  /* 0x000000ffff1c7224 */ /* 0x000fce00078e001b */
[----:B------:R-:W-:Y:S05]  /*1780*/  WARPSYNC.COLLECTIVE R23, `(.L_x_21323) ;  /* 0x0000000017087348 */ /* 0x000fea0003c00000 */
[----:B------:R0:W1:Y:S02]  /*1790*/  SHFL.IDX P0, R27, R26, R25, R24 ;  /* 0x000000191a1b7389 */ /* 0x0000640000000018 */
[----:B01----:R-:W-:Y:S05]  /*17a0*/  ENDCOLLECTIVE ;  /* 0x000000000000791b */ /* 0x003fea0003800000 */
.L_x_21323:
[----:B------:R-:W-:Y:S01]  /*17b0*/  MOV R25, R7 ;  /* 0x0000000700197202 */ /* 0x000fe20000000f00 */
[----:B------:R-:W-:Y:S02]  /*17c0*/  IMAD.MOV.U32 R29, RZ, RZ, R27 ;  /* 0x000000ffff1d7224 */ /* 0x000fe400078e001b */
[----:B------:R-:W-:-:S04]  /*17d0*/  IMAD R27, R19, R28, RZ ;  /* 0x0000001c131b7224 */ /* 0x000fc800078e02ff */
[----:B------:R-:W-:-:S07]  /*17e0*/  IMAD R28, R18, R29, R27 ;  /* 0x0000001d121c7224 */ /* 0x000fce00078e021b */
[----:B------:R-:W-:Y:S05]  /*17f0*/  WARPSYNC.COLLECTIVE R23, `(.L_x_21324) ;  /* 0x0000000017087348 */ /* 0x000fea0003c00000 */
[----:B------:R0:W1:Y:S02]  /*1800*/  SHFL.IDX P0, R27, R26, R25, R24 ;  /* 0x000000191a1b7389 */ /* 0x0000640000000018 */
[----:B01----:R-:W-:Y:S05]  /*1810*/  ENDCOLLECTIVE ;  /* 0x000000000000791b */ /* 0x003fea0003800000 */
.L_x_21324:
[----:B------:R-:W-:Y:S02]  /*1820*/  IMAD.MOV.U32 R25, RZ, RZ, R8 ;  /* 0x000000ffff197224 */ /* 0x000fe400078e0008 */
[----:B------:R-:W-:-:S04]  /*1830*/  IMAD.MOV.U32 R23, RZ, RZ, R27 ;  /* 0x000000ffff177224 */ /* 0x000fc800078e001b */
[----:B------:R-:W-:Y:S02]  /*1840*/  IMAD R29, R17, R23, R28 ;  /* 0x00000017111d7224 */ /* 0x000fe400078e021c */
[----:B------:R-:W-:-:S07]  /*1850*/  IMAD.MOV.U32 R23, RZ, RZ, -0x1 ;  /* 0xffffffffff177424 */ /* 0x000fce00078e00ff */
[----:B------:R-:W-:Y:S05]  /*1860*/  WARPSYNC.COLLECTIVE R23, `(.L_x_21325) ;  /* 0x0000000017087348 */ /* 0x000fea0003c00000 */
[----:B------:R0:W1:Y:S02]  /*1870*/  SHFL.IDX P0, R27, R26, R25, R24 ;  /* 0x000000191a1b7389 */ /* 0x0000640000000018 */
[----:B01----:R-:W-:Y:S05]  /*1880*/  ENDCOLLECTIVE ;  /* 0x000000000000791b */ /* 0x003fea0003800000 */
.L_x_21325:
[----:B------:R-:W-:Y:S01]  /*1890*/  MOV R25, R5 ;  /* 0x0000000500197202 */ /* 0x000fe20000000f00 */
[----:B------:R-:W-:-:S07]  /*18a0*/  IMAD R28, R16, R27, R29 ;  /* 0x0000001b101c7224 */ /* 0x000fce00078e021d */
[----:B------:R-:W-:Y:S05]  /*18b0*/  WARPSYNC.COLLECTIVE R23, `(.L_x_21326) ;  /* 0x0000000017087348 */ /* 0x000fea0003c00000 */
[----:B------:R0:W1:Y:S02]  /*18c0*/  SHFL.IDX P0, R27, R26, R25, R24 ;  /* 0x000000191a1b7389 */ /* 0x0000640000000018 */
[----:B01----:R-:W-:Y:S05]  /*18d0*/  ENDCOLLECTIVE ;  /* 0x000000000000791b */ /* 0x003fea0003800000 */
.L_x_21326:
[----:B------:R-:W-:Y:S02]  /*18e0*/  IMAD.MOV.U32 R25, RZ, RZ, R9 ;  /* 0x000000ffff197224 */ /* 0x000fe400078e0009 */
[----:B------:R-:W-:-:S04]  /*18f0*/  IMAD.MOV.U32 R23, RZ, RZ, R27 ;  /* 0x000000ffff177224 */ /* 0x000fc800078e001b */
[----:B------:R-:W-:Y:S02]  /*1900*/  IMAD R29, R15, R23, R28 ;  /* 0x000000170f1d7224 */ /* 0x000fe400078e021c */
[----:B------:R-:W-:-:S07]  /*1910*/  IMAD.MOV.U32 R23, RZ, RZ, -0x1 ;  /* 0xffffffffff177424 */ /* 0x000fce00078e00ff */
[----:B------:R-:W-:Y:S05]  /*1920*/  WARPSYNC.COLLECTIVE R23, `(.L_x_21327) ;  /* 0x0000000017087348 */ /* 0x000fea0003c00000 */
[----:B------:R0:W1:Y:S02]  /*1930*/  SHFL.IDX P0, R27, R26, R25, R24 ;  /* 0x000000191a1b7389 */ /* 0x0000640000000018 */
[----:B01----:R-:W-:Y:S05]  /*1940*/  ENDCOLLECTIVE ;  /* 0x000000000000791b */ /* 0x003fea0003800000 */
.L_x_21327:
[----:B------:R-:W-:Y:S01]  /*1950*/  IMAD.MOV.U32 R25, RZ, RZ, R10 ;  /* 0x000000ffff197224 */ /* 0x000fe200078e000a */
[----:B------:R-:W-:-:S05]  /*1960*/  MOV R24, R27 ;  /* 0x0000001b00187202 */ /* 0x000fca0000000f00 */
[----:B------:R-:W-:Y:S02]  /*1970*/  IMAD R28, R14, R24, R29 ;  /* 0x000000180e1c7224 */ /* 0x000fe400078e021d */
[----:B------:R-:W-:-:S07]  /*1980*/  IMAD.MOV.U32 R24, RZ, RZ, 0x181f ;  /* 0x0000181fff187424 */ /* 0x000fce00078e00ff */
[----:B------:R-:W-:Y:S05]  /*1990*/  WARPSYNC.COLLECTIVE R23, `(.L_x_21328) ;  /* 0x0000000017087348 */ /* 0x000fea0003c00000 */
[----:B------:R0:W1:Y:S02]  /*19a0*/  SHFL.IDX P0, R27, R26, R25, R24 ;  /* 0x000000191a1b7389 */ /* 0x0000640000000018 */
[----:B01----:R-:W-:Y:S05]  /*19b0*/  ENDCOLLECTIVE ;  /* 0x000000000000791b */ /* 0x003fea0003800000 */
.L_x_21328:
[----:B------:R-:W-:Y:S01]  /*19c0*/  MOV R25, R11 ;  /* 0x0000000b00197202 */ /* 0x000fe20000000f00 */
[----:B------:R-:W-:-:S04]  /*19d0*/  IMAD.MOV.U32 R23, RZ, RZ, R27 ;  /* 0x000000ffff177224 */ /* 0x000fc800078e001b */
[----:B------:R-:W-:Y:S02]  /*19e0*/  IMAD R29, R13, R23, R28 ;  /* 0x000000170d1d7224 */ /* 0x000fe400078e021c */
[----:B------:R-:W-:-:S07]  /*19f0*/  IMAD.MOV.U32 R23, RZ, RZ, -0x1 ;  /* 0xffffffffff177424 */ /* 0x000fce00078e00ff */
[----:B------:R-:W-:Y:S05]  /*1a00*/  WARPSYNC.COLLECTIVE R23, `(.L_x_21329) ;  /* 0x0000000017087348 */ /* 0x000fea0003c00000 */
[----:B------:R0:W1:Y:S02]  /*1a10*/  SHFL.IDX P0, R27, R26, R25, R24 ;  /* 0x000000191a1b7389 */ /* 0x0000640000000018 */
[----:B01----:R-:W-:Y:S05]  /*1a20*/  ENDCOLLECTIVE ;  /* 0x000000000000791b */ /* 0x003fea0003800000 */
.L_x_21329:
[----:B------:R-:W-:Y:S05]  /*1a30*/  BRA `(.L_x_21330) ;  /* 0xfffffff800007947 */ /* 0x000fea000383ffff */
        .weak           $__internal_102_$__cuda_sm20_div_u16
        .type           $__internal_102_$__cuda_sm20_div_u16,@function
        .size           $__internal_102_$__cuda_sm20_div_u16,(.L_x_58053 - $__internal_102_$__cuda_sm20_div_u16)
$__internal_102_$__cuda_sm20_div_u16:
        /* <DEDUP_REMOVED lines=18> */
[----:B------:R-:W-:Y:S06]  /*1b60*/  RET.REL.NODEC R6 `(_Z9cuda_gemmIiLi256ELi2ELi1ELi1024ELi8ELi8ELi32ELi1ELi1EEviiiPT_S1_S1_ii) ;  /* 0xffffffe406247950 */ /* 0x000fec0003c3ffff */
.L_x_21331:
        /* <DEDUP_REMOVED lines=9> */
.L_x_58053:


//--------------------- .text._Z9cuda_gemmIiLi256ELi2ELi1ELi1024ELi8ELi8ELi32ELi1ELi0EEviiiPT_S1_S1_ii --------------------------
	.section	.text._Z9cuda_gemmIiLi256ELi2ELi1ELi1024ELi8ELi8ELi32ELi1ELi0EEviiiPT_S1_S1_ii,"ax",@progbits
	.align	128
        .global         _Z9cuda_gemmIiLi256ELi2ELi1ELi1024ELi8ELi8ELi32ELi1ELi0EEviiiPT_S1_S1_ii
        .type           _Z9cuda_gemmIiLi256ELi2ELi1ELi1024ELi8ELi8ELi32ELi1ELi0EEviiiPT_S1_S1_ii,@function
        .size           _Z9cuda_gemmIiLi256ELi2ELi1ELi1024ELi8ELi8ELi32ELi1ELi0EEviiiPT_S1_S1_ii,(.L_x_58054 - _Z9cuda_gemmIiLi256ELi2ELi1ELi1024ELi8ELi8ELi32ELi1ELi0EEviiiPT_S1_S1_ii)
        .other          _Z9cuda_gemmIiLi256ELi2ELi1ELi1024ELi8ELi8ELi32ELi1ELi0EEviiiPT_S1_S1_ii,@"STO_CUDA_ENTRY STV_DEFAULT"
_Z9cuda_gemmIiLi256ELi2ELi1ELi1024ELi8ELi8ELi32ELi1ELi0EEviiiPT_S1_S1_ii:
.text._Z9cuda_gemmIiLi256ELi2ELi1ELi1024ELi8ELi8ELi32ELi1ELi0EEviiiPT_S1_S1_ii:
        /* <DEDUP_REMOVED lines=36> */
.L_x_21334:
        /* <DEDUP_REMOVED lines=25> */
.L_x_21333:
[----:B------:R-:W-:Y:S05]  /*03d0*/  BSYNC.RECONVERGENT B0 ;  /* 0x0000000000007941 */ /* 0x000fea0003800200 */
.L_x_21332:
        /* <DEDUP_REMOVED lines=105> */
[----:B------:R-:W-:Y:S05]  /*0a70*/  CALL.REL.NOINC `($__internal_103_$__cuda_sm20_div_u16) ;  /* 0x0000003c00387944 */ /* 0x000fea0003c00000 */
        /* <DEDUP_REMOVED lines=49> */
.L_x_21435:
        /* <DEDUP_REMOVED lines=34> */
.L_x_21336:
[----:B------:R-:W-:Y:S05]  /*0fb0*/  BSYNC.RECONVERGENT B0 ;  /* 0x0000000000007941 */ /* 0x000fea0003800200 */
.L_x_21335:
[----:B------:R-:W-:Y:S01]  /*0fc0*/  UIADD3 UR12, UPT, UPT, UR14, 0x180, URZ ;  /* 0x000001800e0c7890 */ /* 0x000fe2000fffe0ff */
[----:B-1----:R-:W-:Y:S01]  /*0fd0*/  IMAD.U32 R28, RZ, RZ, UR9 ;  /* 0x00000009ff1c7e24 */ /* 0x002fe2000f8e00ff */
[----:B------:R-:W-:Y:S02]  /*0fe0*/  BSSY.RECONVERGENT B0, `(.L_x_21337) ;  /* 0x000001f000007945 */ /* 0x000fe40003800200 */
[----:B------:R-:W-:Y:S01]  /*0ff0*/  ULEA UR12, UR15, UR12, 0x18 ;  /* 0x0000000c0f0c7291 */ /* 0x000fe2000f8ec0ff */
[----:B------:R-:W-:-:S05]  /*1000*/  IMAD R28, R28, 0x400, R23 ;  /* 0x000004001c1c7824 */ /* 0x000fca00078e0217 */
[----:B0-----:R-:W-:-:S07]  /*1010*/  LEA R27, R23, UR12, 0x2 ;  /* 0x0000000c171b7c11 */ /* 0x001fce000f8e10ff */
.L_x_21338:
        /* <DEDUP_REMOVED lines=28> */
.L_x_21337:
        /* <DEDUP_REMOVED lines=18> */
.L_x_21340:
[----:B------:R-:W-:Y:S05]  /*1300*/  BSYNC.RECONVERGENT B0 ;  /* 0x0000000000007941 */ /* 0x000fea0003800200 */
.L_x_21339:
[----:B------:R-:W-:Y:S01]  /*1310*/  UIADD3 UR14, UPT, UPT, UR14, 0x1180, URZ ;  /* 0x000011800e0e7890 */ /* 0x000fe2000fffe0ff */
[----:B------:R-:W-:Y:S03]  /*1320*/  BSSY.RECONVERGENT B0, `(.L_x_21341) ;  /* 0x000000d000007945 */ /* 0x000fe60003800200 */
[----:B------:R-:W-:-:S06]  /*1330*/  ULEA UR14, UR15, UR14, 0x18 ;  /* 0x0000000e0f0e7291 */ /* 0x000fcc000f8ec0ff */
[----:B-1----:R-:W-:-:S07]  /*1340*/  IMAD.U32 R23, RZ, RZ, UR14 ;  /* 0x0000000eff177e24 */ /* 0x002fce000f8e00ff */
.L_x_21342:
        /* <DEDUP_REMOVED lines=11> */
.L_x_21341:
[----:B------:R-:W-:Y:S01]  /*1400*/  BAR.SYNC.DEFER_BLOCKING 0x0 ;  /* 0x0000000000007b1d */ /* 0x000fe20000010000 */
[----:B------:R-:W-:-:S09]  /*1410*/  UISETP.GE.AND UP0, UPT, UR6, 0x1, UPT ;  /* 0x000000010600788c */ /* 0x000fd2000bf06270 */
[----:B------:R-:W-:Y:S05]  /*1420*/  BRA.U !UP0, `(.L_x_21343) ;  /* 0x0000002108bc7547 */ /* 0x000fea000b800000 */
[----:B------:R-:W-:-:S09]  /*1430*/  UISETP.NE.AND UP0, UPT, UR24, 0x1, UPT ;  /* 0x000000011800788c */ /* 0x000fd2000bf05270 */
[----:B------:R-:W-:Y:S05]  /*1440*/  BRA.U UP0, `(.L_x_21344) ;  /* 0x0000000900d07547 */ /* 0x000fea000b800000 */
[----:B------:R-:W-:Y:S01]  /*1450*/  BSSY B1, `(.L_x_21345) ;  /* 0x00000b2000017945 */ /* 0x000fe20003800000 */
[----:B-1----:R-:W-:-:S07]  /*1460*/  IMAD.MOV.U32 R25, RZ, RZ, RZ ;  /* 0x000000ffff197224 */ /* 0x002fce00078e00ff */
.L_x_21373:
        /* <DEDUP_REMOVED lines=18> */
.L_x_21346:
        /* <DEDUP_REMOVED lines=10> */
.L_x_21347:
        /* <DEDUP_REMOVED lines=10> */
.L_x_21348:
        /* <DEDUP_REMOVED lines=10> */
.L_x_21349:
        /* <DEDUP_REMOVED lines=9> */
.L_x_21350:
        /* <DEDUP_REMOVED lines=11> */
.L_x_21351:
        /* <DEDUP_REMOVED lines=11> */
.L_x_21352:
        /* <DEDUP_REMOVED lines=10> */
.L_x_21353:
        /* <DEDUP_REMOVED lines=30> */
.L_x_21372:
[----:B-1----:R-:W-:Y:S02]  /*1be0*/  IMAD R18, R27, 0x24, R28 ;  /* 0x000000241b127824 */ /* 0x002fe400078e021c */
[----:B------:R-:W-:-:S04]  /*1bf0*/  HFMA2 R33, -RZ, RZ, 0, 0 ;  /* 0x00000000ff217431 */ /* 0x000fc800000001ff */
[----:B------:R-:W1:Y:S01]  /*1c00*/  LDS R18, [R18] ;  /* 0x0000000012127984 */ /* 0x000e620000000800 */
[----:B------:R-:W-:Y:S05]  /*1c10*/  @!P5 BRA `(.L_x_21356) ;  /* 0x000000000010d947 */ /* 0x000fea0003800000 */
[----:B------:R-:W-:-:S03]  /*1c20*/  UMOV UR12, 0xffffffff ;  /* 0xffffffff000c7882 */ /* 0x000fc60000000000 */
[----:B------:R-:W-:Y:S05]  /*1c30*/  BRA.DIV UR12, `(.L_x_21357) ;  /* 0x0000001e0ccc7947 */ /* 0x000fea000b800000 */
[----:B-1----:R1:W2:Y:S02]  /*1c40*/  SHFL.IDX PT, R34, R18, R12, R11 ;  /* 0x0000000c12227389 */ /* 0x0022a400000e000b */
.L_x_21438:
[----:B0-2---:R-:W-:-:S07]  /*1c50*/  IMAD R33, R14, R34, RZ ;  /* 0x000000220e217224 */ /* 0x005fce00078e02ff */
.L_x_21356:
[----:B------:R-:W-:Y:S05]  /*1c60*/  @!P4 BRA `(.L_x_21358) ;  /* 0x000000000010c947 */ /* 0x000fea0003800000 */
[----:B------:R-:W-:-:S03]  /*1c70*/  UMOV UR12, 0xffffffff ;  /* 0xffffffff000c7882 */ /* 0x000fc60000000000 */
[----:B------:R-:W-:Y:S05]  /*1c80*/  BRA.DIV UR12, `(.L_x_21359) ;  /* 0x0000001e0cd87947 */ /* 0x000fea000b800000 */
[----:B-1----:R1:W2:Y:S02]  /*1c90*/  SHFL.IDX PT, R34, R18, R4, R11 ;  /* 0x0000000412227389 */ /* 0x0022a400000e000b */
.L_x_21441:
[----:B--2---:R-:W-:-:S07]  /*1ca0*/  IMAD R33, R15, R34, R33 ;  /* 0x000000220f217224 */ /* 0x004fce00078e0221 */
.L_x_21358:
[----:B------:R-:W-:Y:S05]  /*1cb0*/  @!P3 BRA `(.L_x_21360) ;  /* 0x000000000010b947 */ /* 0x000fea0003800000 */
[----:B------:R-:W-:-:S03]  /*1cc0*/  UMOV UR12, 0xffffffff ;  /* 0xffffffff000c7882 */ /* 0x000fc60000000000 */
[----:B------:R-:W-:Y:S05]  /*1cd0*/  BRA.DIV UR12, `(.L_x_21361) ;  /* 0x0000001e0ce47947 */ /* 0x000fea000b800000 */
[----:B-1----:R1:W2:Y:S02]  /*1ce0*/  SHFL.IDX PT, R34, R18, R5, R11 ;  /* 0x0000000512227389 */ /* 0x0022a400000e000b */
.L_x_21444:
[----:B--23--:R-:W-:-:S07]  /*1cf0*/  IMAD R33, R16, R34, R33 ;  /* 0x0000002210217224 */ /* 0x00cfce00078e0221 */
.L_x_21360:
[----:B------:R-:W-:Y:S05]  /*1d00*/  @!P2 BRA `(.L_x_21362) ;  /* 0x000000000010a947 */ /* 0x000fea0003800000 */
[----:B------:R-:W-:-:S03]  /*1d10*/  UMOV UR12, 0xffffffff ;  /* 0xffffffff000c7882 */ /* 0x000fc60000000000 */
[----:B------:R-:W-:Y:S05]  /*1d20*/  BRA.DIV UR12, `(.L_x_21363) ;  /* 0x0000001e0cf07947 */ /* 0x000fea000b800000 */
[----:B-1----:R1:W2:Y:S02]  /*1d30*/  SHFL.IDX PT, R34, R18, R6, R11 ;  /* 0x0000000612227389 */ /* 0x0022a400000e000b */
.L_x_21447:
[----:B--2-4-:R-:W-:-:S07]  /*1d40*/  IMAD R33, R17, R34, R33 ;  /* 0x0000002211217224 */ /* 0x014fce00078e0221 */
.L_x_21362:
[----:B------:R-:W-:Y:S05]  /*1d50*/  @!P1 BRA `(.L_x_21364) ;  /* 0x0000000000109947 */ /* 0x000fea0003800000 */
[----:B------:R-:W-:-:S03]  /*1d60*/  UMOV UR12, 0xffffffff ;  /* 0xffffffff000c7882 */ /* 0x000fc60000000000 */
[----:B------:R-:W-:Y:S05]  /*1d70*/  BRA.DIV UR12, `(.L_x_21365) ;  /* 0x0000001e0cfc7947 */ /* 0x000fea000b800000 */
[----:B-1----:R1:W2:Y:S02]  /*1d80*/  SHFL.IDX PT, R34, R18, R7, R11 ;  /* 0x0000000712227389 */ /* 0x0022a400000e000b */
.L_x_21450:
[----:B0-2---:R-:W-:-:S07]  /*1d90*/  IMAD R33, R20, R34, R33 ;  /* 0x0000002214217224 */ /* 0x005fce00078e0221 */
.L_x_21364:
[----:B------:R-:W2:Y:S02]  /*1da0*/  LDC R35, c[0x0][0x3ac] ;  /* 0x0000eb00ff237b82 */ /* 0x000ea40000000800 */
[----:B--2---:R-:W-:-:S13]  /*1db0*/  ISETP.GE.AND P0, PT, R35, 0x6, PT ;  /* 0x000000062300780c */ /* 0x004fda0003f06270 */
[----:B------:R-:W-:Y:S05]  /*1dc0*/  @!P0 BRA `(.L_x_21366) ;  /* 0x0000000000108947 */ /* 0x000fea0003800000 */
[----:B------:R-:W-:-:S03]  /*1dd0*/  UMOV UR12, 0xffffffff ;  /* 0xffffffff000c7882 */ /* 0x000fc60000000000 */
[----:B------:R-:W-:Y:S05]  /*1de0*/  BRA.DIV UR12, `(.L_x_21367) ;  /* 0x000000220c007947 */ /* 0x000fea000b800000 */
[----:B-1----:R1:W2:Y:S02]  /*1df0*/  SHFL.IDX PT, R34, R18, R8, R11 ;  /* 0x0000000812227389 */ /* 0x0022a400000e000b */
.L_x_21453:
[----:B0-2---:R-:W-:-:S07]  /*1e00*/  IMAD R33, R21, R34, R33 ;  /* 0x0000002215217224 */ /* 0x005fce00078e0221 */
.L_x_21366:
[----:B------:R-:W-:-:S13]  /*1e10*/  ISETP.GE.AND P0, PT, R35, 0x7, PT ;  /* 0x000000072300780c */ /* 0x000fda0003f06270 */
[----:B------:R-:W-:Y:S05]  /*1e20*/  @!P0 BRA `(.L_x_21368) ;  /* 0x0000000000108947 */ /* 0x000fea0003800000 */
[----:B------:R-:W-:-:S03]  /*1e30*/  UMOV UR12, 0xffffffff ;  /* 0xffffffff000c7882 */ /* 0x000fc60000000000 */
[----:B------:R-:W-:Y:S05]  /*1e40*/  BRA.DIV UR12, `(.L_x_21369) ;  /* 0x000000220c087947 */ /* 0x000fea000b800000 */
[----:B-1----:R1:W2:Y:S02]  /*1e50*/  SHFL.IDX PT, R34, R18, R9, R11 ;  /* 0x0000000912227389 */ /* 0x0022a400000e000b */
.L_x_21456:
[----:B0-2---:R-:W-:-:S07]  /*1e60*/  IMAD R33, R22, R34, R33 ;  /* 0x0000002216217224 */ /* 0x005fce00078e0221 */
.L_x_21368:
[----:B------:R-:W-:-:S13]  /*1e70*/  ISETP.GE.AND P0, PT, R35, 0x8, PT ;  /* 0x000000082300780c */ /* 0x000fda0003f06270 */
[----:B------:R-:W-:Y:S05]  /*1e80*/  @!P0 BRA `(.L_x_21370) ;  /* 0x0000000000108947 */ /* 0x000fea0003800000 */
[----:B------:R-:W-:-:S03]  /*1e90*/  UMOV UR12, 0xffffffff ;  /* 0xffffffff000c7882 */ /* 0x000fc60000000000 */
[----:B------:R-:W-:Y:S05]  /*1ea0*/  BRA.DIV UR12, `(.L_x_21371) ;  /* 0x000000220c107947 */ /* 0x000fea000b800000 */
[----:B-1----:R1:W2:Y:S02]  /*1eb0*/  SHFL.IDX PT, R34, R18, R10, R11 ;  /* 0x0000000a12227389 */ /* 0x0022a400000e000b */
.L_x_21459:
[----:B0-2---:R-:W-:-:S07]  /*1ec0*/  IMAD R33, R13, R34, R33 ;  /* 0x000000220d217224 */ /* 0x005fce00078e0221 */
.L_x_21370:
        /* <DEDUP_REMOVED lines=8> */
.L_x_21355:
[----:B------:R-:W-:Y:S05]  /*1f50*/  BSYNC B0 ;  /* 0x0000000000007941 */ /* 0x000fea0003800000 */
.L_x_21354:
[----:B------:R-:W-:Y:S05]  /*1f60*/  @!P6 BRA `(.L_x_21373) ;  /* 0xfffffff40040e947 */ /* 0x000fea000383ffff */
[----:B------:R-:W-:Y:S05]  /*1f70*/  BSYNC B1 ;  /* 0x0000000000017941 */ /* 0x000fea0003800000 */
.L_x_21345:
[----:B------:R-:W-:Y:S05]  /*1f80*/  BRA `(.L_x_21343) ;  /* 0x0000001400e47947 */ /* 0x000fea0003800000 */
.L_x_21344:
[----:B------:R-:W0:Y:S02]  /*1f90*/  LDCU UR12, c[0x0][0x3ac] ;  /* 0x00007580ff0c77ac */ /* 0x000e240008000800 */
[----:B0-----:R-:W-:-:S09]  /*1fa0*/  UISETP.GT.U32.AND UP0, UPT, UR12, 0x1f, UPT ;  /* 0x0000001f0c00788c */ /* 0x001fd2000bf04070 */
[----:B------:R-:W-:Y:S05]  /*1fb0*/  BRA.U UP0, `(.L_x_21374) ;  /* 0x0000000900b07547 */ /* 0x000fea000b800000 */
[----:B-1----:R-:W-:-:S07]  /*1fc0*/  HFMA2 R25, -RZ, RZ, 0, 0 ;  /* 0x00000000ff197431 */ /* 0x002fce00000001ff */
.L_x_21402:
        /* <DEDUP_REMOVED lines=18> */
.L_x_21375:
        /* <DEDUP_REMOVED lines=10> */
.L_x_21376:
        /* <DEDUP_REMOVED lines=10> */
.L_x_21377:
        /* <DEDUP_REMOVED lines=10> */
.L_x_21378:
        /* <DEDUP_REMOVED lines=9> */
.L_x_21379:
        /* <DEDUP_REMOVED lines=11> */
.L_x_21380:
        /* <DEDUP_REMOVED lines=11> */
.L_x_21381:
        /* <DEDUP_REMOVED lines=10> */
.L_x_21382:
        /* <DEDUP_REMOVED lines=26> */
.L_x_21401:
[----:B------:R-:W-:Y:S01]  /*2700*/  IMAD R18, R27, 0x24, R28 ;  /* 0x000000241b127824 */ /* 0x000fe200078e021c */
[----:B------:R-:W-:-:S05]  /*2710*/  MOV R33, RZ ;  /* 0x000000ff00217202 */ /* 0x000fca0000000f00 */
[----:B------:R-:W0:Y:S01]  /*2720*/  LDS R18, [R18] ;  /* 0x0000000012127984 */ /* 0x000e220000000800 */
[----:B------:R-:W-:Y:S05]  /*2730*/  @!P5 BRA `(.L_x_21385) ;  /* 0x000000000010d947 */ /* 0x000fea0003800000 */
[----:B------:R-:W-:-:S03]  /*2740*/  UMOV UR12, 0xffffffff ;  /* 0xffffffff000c7882 */ /* 0x000fc60000000000 */
[----:B------:R-:W-:Y:S05]  /*2750*/  BRA.DIV UR12, `(.L_x_21386) ;  /* 0x0000001a0c047947 */ /* 0x000fea000b800000 */
[----:B0-----:R0:W1:Y:S02]  /*2760*/  SHFL.IDX PT, R34, R18, R12, R11 ;  /* 0x0000000c12227389 */ /* 0x00106400000e000b */
.L_x_21462:
[----:B-1----:R-:W-:-:S07]  /*2770*/  IMAD R33, R14, R34, RZ ;  /* 0x000000220e217224 */ /* 0x002fce00078e02ff */
.L_x_21385:
[----:B------:R-:W-:Y:S05]  /*2780*/  @!P4 BRA `(.L_x_21387) ;  /* 0x000000000010c947 */ /* 0x000fea0003800000 */
[----:B------:R-:W-:-:S03]  /*2790*/  UMOV UR12, 0xffffffff ;  /* 0xffffffff000c7882 */ /* 0x000fc60000000000 */
[----:B------:R-:W-:Y:S05]  /*27a0*/  BRA.DIV UR12, `(.L_x_21388) ;  /* 0x0000001a0c107947 */ /* 0x000fea000b800000 */
[----:B0-----:R0:W1:Y:S02]  /*27b0*/  SHFL.IDX PT, R34, R18, R4, R11 ;  /* 0x0000000412227389 */ /* 0x00106400000e000b */
.L_x_21465:
[----:B-1----:R-:W-:-:S07]  /*27c0*/  IMAD R33, R15, R34, R33 ;  /* 0x000000220f217224 */ /* 0x002fce00078e0221 */
.L_x_21387:
[----:B------:R-:W-:Y:S05]  /*27d0*/  @!P3 BRA `(.L_x_21389) ;  /* 0x000000000010b947 */ /* 0x000fea0003800000 */
[----:B------:R-:W-:-:S03]  /*27e0*/  UMOV UR12, 0xffffffff ;  /* 0xffffffff000c7882 */ /* 0x000fc60000000000 */
[----:B------:R-:W-:Y:S05]  /*27f0*/  BRA.DIV UR12, `(.L_x_21390) ;  /* 0x0000001a0c1c7947 */ /* 0x000fea000b800000 */
[----:B0-----:R0:W1:Y:S02]  /*2800*/  SHFL.IDX PT, R34, R18, R5, R11 ;  /* 0x0000000512227389 */ /* 0x00106400000e000b */
.L_x_21468:
[----:B-12---:R-:W-:-:S07]  /*2810*/  IMAD R33, R16, R34, R33 ;  /* 0x0000002210217224 */ /* 0x006fce00078e0221 */
.L_x_21389:
[----:B------:R-:W-:Y:S05]  /*2820*/  @!P2 BRA `(.L_x_21391) ;  /* 0x000000000010a947 */ /* 0x000fea0003800000 */
[----:B------:R-:W-:-:S03]  /*2830*/  UMOV UR12, 0xffffffff ;  /* 0xffffffff000c7882 */ /* 0x000fc60000000000 */
[----:B------:R-:W-:Y:S05]  /*2840*/  BRA.DIV UR12, `(.L_x_21392) ;  /* 0x0000001a0c287947 */ /* 0x000fea000b800000 */
[----:B0-----:R0:W1:Y:S02]  /*2850*/  SHFL.IDX PT, R34, R18, R6, R11 ;  /* 0x0000000612227389 */ /* 0x00106400000e000b */
.L_x_21471:
[----:B-1-3--:R-:W-:-:S07]  /*2860*/  IMAD R33, R17, R34, R33 ;  /* 0x0000002211217224 */ /* 0x00afce00078e0221 */
.L_x_21391:
[----:B------:R-:W-:Y:S05]  /*2870*/  @!P1 BRA `(.L_x_21393) ;  /* 0x0000000000109947 */ /* 0x000fea0003800000 */
[----:B------:R-:W-:-:S03]  /*2880*/  UMOV UR12, 0xffffffff ;  /* 0xffffffff000c7882 */ /* 0x000fc60000000000 */
[----:B------:R-:W-:Y:S05]  /*2890*/  BRA.DIV UR12, `(.L_x_21394) ;  /* 0x0000001a0c347947 */ /* 0x000fea000b800000 */
[----:B0-----:R0:W1:Y:S02]  /*28a0*/  SHFL.IDX PT, R34, R18, R7, R11 ;  /* 0x0000000712227389 */ /* 0x00106400000e000b */
.L_x_21474:
[----:B-1----:R-:W-:-:S07]  /*28b0*/  IMAD R33, R20, R34, R33 ;  /* 0x0000002214217224 */ /* 0x002fce00078e0221 */
.L_x_21393:
[----:B------:R-:W1:Y:S02]  /*28c0*/  LDC R35, c[0x0][0x3ac] ;  /* 0x0000eb00ff237b82 */ /* 0x000e640000000800 */
[----:B-1----:R-:W-:-:S13]  /*28d0*/  ISETP.GE.AND P0, PT, R35, 0x6, PT ;  /* 0x000000062300780c */ /* 0x002fda0003f06270 */
[----:B------:R-:W-:Y:S05]  /*28e0*/  @!P0 BRA `(.L_x_21395) ;  /* 0x0000000000108947 */ /* 0x000fea0003800000 */
[----:B------:R-:W-:-:S03]  /*28f0*/  UMOV UR12, 0xffffffff ;  /* 0xffffffff000c7882 */ /* 0x000fc60000000000 */
[----:B------:R-:W-:Y:S05]  /*2900*/  BRA.DIV UR12, `(.L_x_21396) ;  /* 0x0000001a0c387947 */ /* 0x000fea000b800000 */
[----:B0-----:R0:W1:Y:S02]  /*2910*/  SHFL.IDX PT, R34, R18, R8, R11 ;  /* 0x0000000812227389 */ /* 0x00106400000e000b */
.L_x_21477:
[----:B-1----:R-:W-:-:S07]  /*2920*/  IMAD R33, R21, R34, R33 ;  /* 0x0000002215217224 */ /* 0x002fce00078e0221 */
.L_x_21395:
[----:B------:R-:W-:-:S13]  /*2930*/  ISETP.GE.AND P0, PT, R35, 0x7, PT ;  /* 0x000000072300780c */ /* 0x000fda0003f06270 */
[----:B------:R-:W-:Y:S05]  /*2940*/  @!P0 BRA `(.L_x_21397) ;  /* 0x0000000000108947 */ /* 0x000fea0003800000 */
[----:B------:R-:W-:-:S03]  /*2950*/  UMOV UR12, 0xffffffff ;  /* 0xffffffff000c7882 */ /* 0x000fc60000000000 */
[----:B------:R-:W-:Y:S05]  /*2960*/  BRA.DIV UR12, `(.L_x_21398) ;  /* 0x0000001a0c407947 */ /* 0x000fea000b800000 */
[----:B0-----:R0:W1:Y:S02]  /*2970*/  SHFL.IDX PT, R34, R18, R9, R11 ;  /* 0x0000000912227389 */ /* 0x00106400000e000b */
.L_x_21480:
[----:B-1----:R-:W-:-:S07]  /*2980*/  IMAD R33, R22, R34, R33 ;  /* 0x0000002216217224 */ /* 0x002fce00078e0221 */
.L_x_21397:
[----:B------:R-:W-:-:S13]  /*2990*/  ISETP.GE.AND P0, PT, R35, 0x8, PT ;  /* 0x000000082300780c */ /* 0x000fda0003f06270 */
[----:B------:R-:W-:Y:S05]  /*29a0*/  @!P0 BRA `(.L_x_21399) ;  /* 0x0000000000108947 */ /* 0x000fea0003800000 */
[----:B------:R-:W-:-:S03]  /*29b0*/  UMOV UR12, 0xffffffff ;  /* 0xffffffff000c7882 */ /* 0x000fc60000000000 */
[----:B------:R-:W-:Y:S05]  /*29c0*/  BRA.DIV UR12, `(.L_x_21400) ;  /* 0x0000001a0c487947 */ /* 0x000fea000b800000 */
[----:B0-----:R0:W1:Y:S02]  /*29d0*/  SHFL.IDX PT, R34, R18, R10, R11 ;  /* 0x0000000a12227389 */ /* 0x00106400000e000b */
.L_x_21483:
[----:B-1----:R-:W-:-:S07]  /*29e0*/  IMAD R33, R13, R34, R33 ;  /* 0x000000220d217224 */ /* 0x002fce00078e0221 */
.L_x_21399:
[C---:B0-----:R-:W-:Y:S02]  /*29f0*/  IMAD R18, R27.reuse, UR6, R24 ;  /* 0x000000061b127c24 */ /* 0x041fe4000f8e0218 */
[----:B------:R-:W-:Y:S02]  /*2a00*/  VIADD R27, R27, UR8 ;  /* 0x000000081b1b7c36 */ /* 0x000fe40008000000 */
[----:B------:R-:W-:-:S03]  /*2a10*/  IMAD R18, R18, 0x4, R23 ;  /* 0x0000000412127824 */ /* 0x000fc600078e0217 */
[----:B------:R-:W-:Y:S02]  /*2a20*/  ISETP.GE.AND P0, PT, R27, UR10, PT ;  /* 0x0000000a1b007c0c */ /* 0x000fe4000bf06270 */
[----:B------:R0:W-:Y:S11]  /*2a30*/  STS [R18], R33 ;  /* 0x0000002112007388 */ /* 0x0001f60000000800 */
[----:B0-----:R-:W-:Y:S05]  /*2a40*/  @!P0 BRA `(.L_x_21401) ;  /* 0xfffffffc002c8947 */ /* 0x001fea000383ffff */
.L_x_21384:
[----:B------:R-:W-:Y:S05]  /*2a50*/  BSYNC B0 ;  /* 0x0000000000007941 */ /* 0x000fea0003800000 */
.L_x_21383:
[----:B------:R-:W-:Y:S05]  /*2a60*/  @!P6 BRA `(.L_x_21402) ;  /* 0xfffffff40058e947 */ /* 0x000fea000383ffff */
[----:B------:R-:W-:Y:S05]  /*2a70*/  BRA `(.L_x_21343) ;  /* 0x0000000c00287947 */ /* 0x000fea0003800000 */
.L_x_21374:
[----:B-1----:R-:W-:-:S07]  /*2a80*/  IMAD.MOV.U32 R24, RZ, RZ, RZ ;  /* 0x000000ffff187224 */ /* 0x002fce00078e00ff */
.L_x_21430:
        /* <DEDUP_REMOVED lines=18> */
.L_x_21403:
        /* <DEDUP_REMOVED lines=10> */
.L_x_21404:
        /* <DEDUP_REMOVED lines=10> */
.L_x_21405:
        /* <DEDUP_REMOVED lines=10> */
.L_x_21406:
        /* <DEDUP_REMOVED lines=10> */
.L_x_21407:
        /* <DEDUP_REMOVED lines=11> */
.L_x_21408:
        /* <DEDUP_REMOVED lines=11> */
.L_x_21409:
        /* <DEDUP_REMOVED lines=11> */
.L_x_21410:
        /* <DEDUP_REMOVED lines=28> */
.L_x_21429:
[----:B------:R-:W-:Y:S02]  /*3200*/  IMAD R18, R28, 0x24, R27 ;  /* 0x000000241c127824 */ /* 0x000fe400078e021b */
[----:B------:R-:W-:-:S04]  /*3210*/  IMAD.MOV.U32 R33, RZ, RZ, RZ ;  /* 0x000000ffff217224 */ /* 0x000fc800078e00ff */
[----:B------:R-:W0:Y:S01]  /*3220*/  LDS R18, [R18] ;  /* 0x0000000012127984 */ /* 0x000e220000000800 */
[----:B------:R-:W-:Y:S05]  /*3230*/  @!P4 BRA `(.L_x_21412) ;  /* 0x000000000010c947 */ /* 0x000fea0003800000 */
[----:B------:R-:W-:-:S03]  /*3240*/  UMOV UR12, 0xffffffff ;  /* 0xffffffff000c7882 */ /* 0x000fc60000000000 */
[----:B------:R-:W-:Y:S05]  /*3250*/  BRA.DIV UR12, `(.L_x_21413) ;  /* 0x000000120c447947 */ /* 0x000fea000b800000 */
[----:B0-----:R0:W1:Y:S02]  /*3260*/  SHFL.IDX PT, R33, R18, R12, R11 ;  /* 0x0000000c12217389 */ /* 0x00106400000e000b */
.L_x_21485:
[----:B-1----:R-:W-:-:S07]  /*3270*/  IMAD R33, R14, R33, RZ ;  /* 0x000000210e217224 */ /* 0x002fce00078e02ff */
.L_x_21412:
[----:B------:R-:W-:Y:S05]  /*3280*/  @!P3 BRA `(.L_x_21414) ;  /* 0x000000000010b947 */ /* 0x000fea0003800000 */
[----:B------:R-:W-:-:S03]  /*3290*/  UMOV UR12, 0xffffffff ;  /* 0xffffffff000c7882 */ /* 0x000fc60000000000 */
[----:B------:R-:W-:Y:S05]  /*32a0*/  BRA.DIV UR12, `(.L_x_21415) ;  /* 0x000000120c4c7947 */ /* 0x000fea000b800000 */
[----:B0-----:R0:W1:Y:S02]  /*32b0*/  SHFL.IDX PT, R34, R18, R4, R11 ;  /* 0x0000000412227389 */ /* 0x00106400000e000b */
.L_x_21488:
[----:B-1----:R-:W-:-:S07]  /*32c0*/  IMAD R33, R15, R34, R33 ;  /* 0x000000220f217224 */ /* 0x002fce00078e0221 */
.L_x_21414:
[----:B------:R-:W-:Y:S05]  /*32d0*/  @!P2 BRA `(.L_x_21416) ;  /* 0x000000000010a947 */ /* 0x000fea0003800000 */
[----:B------:R-:W-:-:S03]  /*32e0*/  UMOV UR12, 0xffffffff ;  /* 0xffffffff000c7882 */ /* 0x000fc60000000000 */
[----:B------:R-:W-:Y:S05]  /*32f0*/  BRA.DIV UR12, `(.L_x_21417) ;  /* 0x000000120c587947 */ /* 0x000fea000b800000 */
[----:B0-----:R0:W1:Y:S02]  /*3300*/  SHFL.IDX PT, R34, R18, R5, R11 ;  /* 0x0000000512227389 */ /* 0x00106400000e000b */
.L_x_21491:
[----:B-12---:R-:W-:-:S07]  /*3310*/  IMAD R33, R16, R34, R33 ;  /* 0x0000002210217224 */ /* 0x006fce00078e0221 */
.L_x_21416:
[----:B------:R-:W-:Y:S05]  /*3320*/  @!P1 BRA `(.L_x_21418) ;  /* 0x0000000000109947 */ /* 0x000fea0003800000 */
[----:B------:R-:W-:-:S03]  /*3330*/  UMOV UR12, 0xffffffff ;  /* 0xffffffff000c7882 */ /* 0x000fc60000000000 */
[----:B------:R-:W-:Y:S05]  /*3340*/  BRA.DIV UR12, `(.L_x_21419) ;  /* 0x000000120c647947 */ /* 0x000fea000b800000 */
[----:B0-----:R0:W1:Y:S02]  /*3350*/  SHFL.IDX PT, R34, R18, R6, R11 ;  /* 0x0000000612227389 */ /* 0x00106400000e000b */
.L_x_21494:
[----:B-1-3--:R-:W-:-:S07]  /*3360*/  IMAD R33, R17, R34, R33 ;  /* 0x0000002211217224 */ /* 0x00afce00078e0221 */
.L_x_21418:
[----:B------:R-:W1:Y:S02]  /*3370*/  LDC R35, c[0x0][0x3ac] ;  /* 0x0000eb00ff237b82 */ /* 0x000e640000000800 */
[----:B-1----:R-:W-:-:S13]  /*3380*/  ISETP.GE.AND P0, PT, R35, 0x5, PT ;  /* 0x000000052300780c */ /* 0x002fda0003f06270 */
[----:B------:R-:W-:Y:S05]  /*3390*/  @!P0 BRA `(.L_x_21420) ;  /* 0x0000000000108947 */ /* 0x000fea0003800000 */
[----:B------:R-:W-:-:S03]  /*33a0*/  UMOV UR12, 0xffffffff ;  /* 0xffffffff000c7882 */ /* 0x000fc60000000000 */
[----:B------:R-:W-:Y:S05]  /*33b0*/  BRA.DIV UR12, `(.L_x_21421) ;  /* 0x000000120c687947 */ /* 0x000fea000b800000 */
[----:B0-----:R0:W1:Y:S02]  /*33c0*/  SHFL.IDX PT, R34, R18, R7, R11 ;  /* 0x0000000712227389 */ /* 0x00106400000e000b */
.L_x_21497:
[----:B-1----:R-:W-:-:S07]  /*33d0*/  IMAD R33, R20, R34, R33 ;  /* 0x0000002214217224 */ /* 0x002fce00078e0221 */
.L_x_21420:
[----:B------:R-:W-:-:S13]  /*33e0*/  ISETP.GE.AND P0, PT, R35, 0x6, PT ;  /* 0x000000062300780c */ /* 0x000fda0003f06270 */
[----:B------:R-:W-:Y:S05]  /*33f0*/  @!P0 BRA `(.L_x_21422) ;  /* 0x0000000000108947 */ /* 0x000fea0003800000 */
[----:B------:R-:W-:-:S03]  /*3400*/  UMOV UR12, 0xffffffff ;  /* 0xffffffff000c7882 */ /* 0x000fc60000000000 */
[----:B------:R-:W-:Y:S05]  /*3410*/  BRA.DIV UR12, `(.L_x_21423) ;  /* 0x000000120c707947 */ /* 0x000fea000b800000 */
[----:B0-----:R0:W1:Y:S02]  /*3420*/  SHFL.IDX PT, R34, R18, R8, R11 ;  /* 0x0000000812227389 */ /* 0x00106400000e000b */
.L_x_21500:
[----:B-1----:R-:W-:-:S07]  /*3430*/  IMAD R33, R21, R34, R33 ;  /* 0x0000002215217224 */ /* 0x002fce00078e0221 */
.L_x_21422:
[----:B------:R-:W-:-:S13]  /*3440*/  ISETP.GE.AND P0, PT, R35, 0x7, PT ;  /* 0x000000072300780c */ /* 0x000fda0003f06270 */
[----:B------:R-:W-:Y:S05]  /*3450*/  @!P0 BRA `(.L_x_21424) ;  /* 0x0000000000108947 */ /* 0x000fea0003800000 */
[----:B------:R-:W-:-:S03]  /*3460*/  UMOV UR12, 0xffffffff ;  /* 0xffffffff000c7882 */ /* 0x000fc60000000000 */
[----:B------:R-:W-:Y:S05]  /*3470*/  BRA.DIV UR12, `(.L_x_21425) ;  /* 0x000000120c787947 */ /* 0x000fea000b800000 */
[----:B0-----:R0:W1:Y:S02]  /*3480*/  SHFL.IDX PT, R34, R18, R9, R11 ;  /* 0x0000000912227389 */ /* 0x00106400000e000b */
.L_x_21503:
[----:B-1----:R-:W-:-:S07]  /*3490*/  IMAD R33, R22, R34, R33 ;  /* 0x0000002216217224 */ /* 0x002fce00078e0221 */
.L_x_21424:
[----:B------:R-:W-:-:S13]  /*34a0*/  ISETP.GE.AND P0, PT, R35, 0x8, PT ;  /* 0x000000082300780c */ /* 0x000fda0003f06270 */
[----:B------:R-:W-:Y:S05]  /*34b0*/  @!P0 BRA `(.L_x_21426) ;  /* 0x0000000000108947 */ /* 0x000fea0003800000 */
[----:B------:R-:W-:-:S03]  /*34c0*/  UMOV UR12, 0xffffffff ;  /* 0xffffffff000c7882 */ /* 0x000fc60000000000 */
[----:B------:R-:W-:Y:S05]  /*34d0*/  BRA.DIV UR12, `(.L_x_21427) ;  /* 0x000000120c807947 */ /* 0x000fea000b800000 */
[----:B0-----:R0:W1:Y:S02]  /*34e0*/  SHFL.IDX PT, R34, R18, R10, R11 ;  /* 0x0000000a12227389 */ /* 0x00106400000e000b */
.L_x_21506:
[----:B-1----:R-:W-:-:S07]  /*34f0*/  IMAD R33, R13, R34, R33 ;  /* 0x000000220d217224 */ /* 0x002fce00078e0221 */
.L_x_21426:
[----:B0-----:R-:W-:-:S07]  /*3500*/  IMAD.U32 R18, RZ, RZ, UR22 ;  /* 0x00000016ff127e24 */ /* 0x001fce000f8e00ff */
.L_x_21428:
        /* <DEDUP_REMOVED lines=32> */
.L_x_21411:
[----:B------:R-:W-:Y:S05]  /*3710*/  @!P6 BRA `(.L_x_21430) ;  /* 0xfffffff000dce947 */ /* 0x000fea000383ffff */
.L_x_21343:
        /* <DEDUP_REMOVED lines=36> */
.L_x_21432:
[----:B------:R-:W-:Y:S05]  /*3960*/  BSYNC.RECONVERGENT B0 ;  /* 0x0000000000007941 */ /* 0x000fea0003800200 */
.L_x_21431:
[----:B------:R-:W-:Y:S01]  /*3970*/  BSSY.RECONVERGENT B0, `(.L_x_21433) ;  /* 0x0000019000007945 */ /* 0x000fe20003800200 */
.L_x_21434:
        /* <DEDUP_REMOVED lines=25> */
.L_x_21433:
[----:B------:R-:W1:Y:S02]  /*3b10*/  LDCU UR12, c[0x0][0x374] ;  /* 0x00006e80ff0c77ac */ /* 0x000e640008000800 */
[----:B-1----:R-:W-:Y:S02]  /*3b20*/  UIADD3 UR9, UPT, UPT, UR12, UR9, URZ ;  /* 0x000000090c097290 */ /* 0x002fe4000fffe0ff */
[----:B------:R-:W-:-:S04]  /*3b30*/  USHF.L.U32 UR12, UR12, 0x1, URZ ;  /* 0x000000010c0c7899 */ /* 0x000fc800080006ff */
[----:B------:R-:W-:-:S09]  /*3b40*/  UISETP.GE.U32.AND UP0, UPT, UR9, UR12, UPT ;  /* 0x0000000c0900728c */ /* 0x000fd2000bf06070 */
[----:B------:R-:W-:Y:S05]  /*3b50*/  BRA.U !UP0, `(.L_x_21435) ;  /* 0xffffffd1088c7547 */ /* 0x000fea000b83ffff */
[----:B------:R-:W-:Y:S05]  /*3b60*/  EXIT ;  /* 0x000000000000794d */ /* 0x000fea0003800000 */
.L_x_21357:
[----:B------:R-:W-:Y:S01]  /*3b70*/  BSSY B2, `(.L_x_21436) ;  /* 0x0000006000027945 */ /* 0x000fe20003800000 */
[----:B------:R-:W-:Y:S01]  /*3b80*/  IMAD.MOV.U32 R19, RZ, RZ, R12 ;  /* 0x000000ffff137224 */ /* 0x000fe200078e000c */
[----:B------:R-:W-:-:S07]  /*3b90*/  MOV R34, 0xffffffff ;  /* 0xffffffff00227802 */ /* 0x000fce0000000f00 */
[----:B01-34-:R-:W-:Y:S05]  /*3ba0*/  WARPSYNC.COLLECTIVE R34, `(.L_x_21437) ;  /* 0x0000000022087348 */ /* 0x01bfea0003c00000 */
[----:B-1----:R1:W2:Y:S02]  /*3bb0*/  SHFL.IDX P0, R34, R18, R19, R11 ;  /* 0x0000001312227389 */ /* 0x0022a4000000000b */
[----:B01234-:R-:W-:Y:S05]  /*3bc0*/  ENDCOLLECTIVE ;  /* 0x000000000000791b */ /* 0x01ffea0003800000 */
.L_x_21437:
[----:B------:R-:W-:Y:S05]  /*3bd0*/  BSYNC B2 ;  /* 0x0000000000027941 */ /* 0x000fea0003800000 */
.L_x_21436:
[----:B------:R-:W-:Y:S05]  /*3be0*/  BRA `(.L_x_21438) ;  /* 0xffffffe000187947 */ /* 0x000fea000383ffff */
.L_x_21359:
[----:B------:R-:W-:Y:S01]  /*3bf0*/  BSSY B2, `(.L_x_21439) ;  /* 0x0000006000027945 */ /* 0x000fe20003800000 */
[----:B------:R-:W-:Y:S02]  /*3c00*/  IMAD.MOV.U32 R19, RZ, RZ, R4 ;  /* 0x000000ffff137224 */ /* 0x000fe400078e0004 */
[----:B------:R-:W-:-:S07]  /*3c10*/  IMAD.MOV.U32 R34, RZ, RZ, -0x1 ;  /* 0xffffffffff227424 */ /* 0x000fce00078e00ff */
[----:B01-34-:R-:W-:Y:S05]  /*3c20*/  WARPSYNC.COLLECTIVE R34, `(.L_x_21440) ;  /* 0x0000000022087348 */ /* 0x01bfea0003c00000 */
[----:B-1----:R1:W2:Y:S02]  /*3c30*/  SHFL.IDX P0, R34, R18, R19, R11 ;  /* 0x0000001312227389 */ /* 0x0022a4000000000b */
[----:B01234-:R-:W-:Y:S05]  /*3c40*/  ENDCOLLECTIVE ;  /* 0x000000000000791b */ /* 0x01ffea0003800000 */
.L_x_21440:
[----:B------:R-:W-:Y:S05]  /*3c50*/  BSYNC B2 ;  /* 0x0000000000027941 */ /* 0x000fea0003800000 */
.L_x_21439:
[----:B------:R-:W-:Y:S05]  /*3c60*/  BRA `(.L_x_21441) ;  /* 0xffffffe0000c7947 */ /* 0x000fea000383ffff */
.L_x_21361:
[----:B------:R-:W-:Y:S01]  /*3c70*/  BSSY B2, `(.L_x_21442) ;  /* 0x0000006000027945 */ /* 0x000fe20003800000 */
[----:B------:R-:W-:Y:S01]  /*3c80*/  MOV R19, R5 ;  /* 0x0000000500137202 */ /* 0x000fe20000000f00 */
[----:B------:R-:W-:-:S07]  /*3c90*/  IMAD.MOV.U32 R34, RZ, RZ, -0x1 ;  /* 0xffffffffff227424 */ /* 0x000fce00078e00ff */
[----:B01-34-:R-:W-:Y:S05]  /*3ca0*/  WARPSYNC.COLLECTIVE R34, `(.L_x_21443) ;  /* 0x0000000022087348 */ /* 0x01bfea0003c00000 */
[----:B-1----:R1:W2:Y:S02]  /*3cb0*/  SHFL.IDX P0, R34, R18, R19, R11 ;  /* 0x0000001312227389 */ /* 0x0022a4000000000b */
[----:B01234-:R-:W-:Y:S05]  /*3cc0*/  ENDCOLLECTIVE ;  /* 0x000000000000791b */ /* 0x01ffea0003800000 */
.L_x_21443:
[----:B------:R-:W-:Y:S05]  /*3cd0*/  BSYNC B2 ;  /* 0x0000000000027941 */ /* 0x000fea0003800000 */
.L_x_21442:
[----:B------:R-:W-:Y:S05]  /*3ce0*/  BRA `(.L_x_21444) ;  /* 0xffffffe000007947 */ /* 0x000fea000383ffff */
.L_x_21363:
[----:B------:R-:W-:Y:S01]  /*3cf0*/  BSSY B2, `(.L_x_21445) ;  /* 0x0000006000027945 */ /* 0x000fe20003800000 */
[----:B------:R-:W-:Y:S01]  /*3d00*/  IMAD.MOV.U32 R19, RZ, RZ, R6 ;  /* 0x000000ffff137224 */ /* 0x000fe200078e0006 */
[----:B------:R-:W-:-:S07]  /*3d10*/  MOV R34, 0xffffffff ;  /* 0xffffffff00227802 */ /* 0x000fce0000000f00 */
[----:B01-34-:R-:W-:Y:S05]  /*3d20*/  WARPSYNC.COLLECTIVE R34, `(.L_x_21446) ;  /* 0x0000000022087348 */ /* 0x01bfea0003c00000 */
[----:B-1----:R1:W2:Y:S02]  /*3d30*/  SHFL.IDX P0, R34, R18, R19, R11 ;  /* 0x0000001312227389 */ /* 0x0022a4000000000b */
[----:B01234-:R-:W-:Y:S05]  /*3d40*/  ENDCOLLECTIVE ;  /* 0x000000000000791b */ /* 0x01ffea0003800000 */
.L_x_21446:
[----:B------:R-:W-:Y:S05]  /*3d50*/  BSYNC B2 ;  /* 0x0000000000027941 */ /* 0x000fea0003800000 */
.L_x_21445:
[----:B------:R-:W-:Y:S05]  /*3d60*/  BRA `(.L_x_21447) ;  /* 0xffffffdc00f47947 */ /* 0x000fea000383ffff */
.L_x_21365:
[----:B------:R-:W-:Y:S01]  /*3d70*/  BSSY B2, `(.L_x_21448) ;  /* 0x0000006000027945 */ /* 0x000fe20003800000 */
[----:B------:R-:W-:Y:S02]  /*3d80*/  IMAD.MOV.U32 R19, RZ, RZ, R7 ;  /* 0x000000ffff137224 */ /* 0x000fe400078e0007 */
[----:B------:R-:W-:-:S07]  /*3d90*/  IMAD.MOV.U32 R34, RZ, RZ, -0x1 ;  /* 0xffffffffff227424 */ /* 0x000fce00078e00ff */
[----:B01-34-:R-:W-:Y:S05]  /*3da0*/  WARPSYNC.COLLECTIVE R34, `(.L_x_21449) ;  /* 0x0000000022087348 */ /* 0x01bfea0003c00000 */
[----:B-1----:R1:W2:Y:S02]  /*3db0*/  SHFL.IDX P0, R34, R18, R19, R11 ;  /* 0x0000001312227389 */ /* 0x0022a4000000000b */
[----:B01234-:R-:W-:Y:S05]  /*3dc0*/  ENDCOLLECTIVE ;  /* 0x000000000000791b */ /* 0x01ffea0003800000 */
.L_x_21449:
[----:B------:R-:W-:Y:S05]  /*3dd0*/  BSYNC B2 ;  /* 0x0000000000027941 */ /* 0x000fea0003800000 */
.L_x_21448:
[----:B------:R-:W-:Y:S05]  /*3de0*/  BRA `(.L_x_21450) ;  /* 0xffffffdc00e87947 */ /* 0x000fea000383ffff */
.L_x_21367:
[----:B------:R-:W-:Y:S01]  /*3df0*/  BSSY B2, `(.L_x_21451) ;  /* 0x0000006000027945 */ /* 0x000fe20003800000 */
[----:B------:R-:W-:Y:S01]  /*3e00*/  MOV R19, R8 ;  /* 0x0000000800137202 */ /* 0x000fe20000000f00 */
[----:B------:R-:W-:-:S07]  /*3e10*/  IMAD.MOV.U32 R34, RZ, RZ, -0x1 ;  /* 0xffffffffff227424 */ /* 0x000fce00078e00ff */
[----:B01-34-:R-:W-:Y:S05]  /*3e20*/  WARPSYNC.COLLECTIVE R34, `(.L_x_21452) ;  /* 0x0000000022087348 */ /* 0x01bfea0003c00000 */
[----:B-1----:R1:W2:Y:S02]  /*3e30*/  SHFL.IDX P0, R34, R18, R19, R11 ;  /* 0x0000001312227389 */ /* 0x0022a4000000000b */
[----:B01234-:R-:W-:Y:S05]  /*3e40*/  ENDCOLLECTIVE ;  /* 0x000000000000791b */ /* 0x01ffea0003800000 */
.L_x_21452:
[----:B------:R-:W-:Y:S05]  /*3e50*/  BSYNC B2 ;  /* 0x0000000000027941 */ /* 0x000fea0003800000 */
.L_x_21451:
[----:B------:R-:W-:Y:S05]  /*3e60*/  BRA `(.L_x_21453) ;  /* 0xffffffdc00e47947 */ /* 0x000fea000383ffff */
.L_x_21369:
[----:B------:R-:W-:Y:S01]  /*3e70*/  BSSY B2, `(.L_x_21454) ;  /* 0x0000006000027945 */ /* 0x000fe20003800000 */
[----:B------:R-:W-:Y:S01]  /*3e80*/  IMAD.MOV.U32 R19, RZ, RZ, R9 ;  /* 0x000000ffff137224 */ /* 0x000fe200078e0009 */
[----:B------:R-:W-:-:S07]  /*3e90*/  MOV R34, 0xffffffff ;  /* 0xffffffff00227802 */ /* 0x000fce0000000f00 */
[----:B01-34-:R-:W-:Y:S05]  /*3ea0*/  WARPSYNC.COLLECTIVE R34, `(.L_x_21455) ;  /* 0x0000000022087348 */ /* 0x01bfea0003c00000 */
[----:B-1----:R1:W2:Y:S02]  /*3eb0*/  SHFL.IDX P0, R34, R18, R19, R11 ;  /* 0x0000001312227389 */ /* 0x0022a4000000000b */
[----:B01234-:R-:W-:Y:S05]  /*3ec0*/  ENDCOLLECTIVE ;  /* 0x000000000000791b */ /* 0x01ffea0003800000 */
.L_x_21455:
[----:B------:R-:W-:Y:S05]  /*3ed0*/  BSYNC B2 ;  /* 0x0000000000027941 */ /* 0x000fea0003800000 */
.L_x_21454:
[----:B------:R-:W-:Y:S05]  /*3ee0*/  BRA `(.L_x_21456) ;  /* 0xffffffdc00dc7947 */ /* 0x000fea000383ffff */
.L_x_21371:
[----:B------:R-:W-:Y:S01]  /*3ef0*/  BSSY B2, `(.L_x_21457) ;  /* 0x0000006000027945 */ /* 0x000fe20003800000 */
[----:B------:R-:W-:Y:S02]  /*3f00*/  IMAD.MOV.U32 R19, RZ, RZ, R10 ;  /* 0x000000ffff137224 */ /* 0x000fe400078e000a */
[----:B------:R-:W-:-:S07]  /*3f10*/  IMAD.MOV.U32 R34, RZ, RZ, -0x1 ;  /* 0xffffffffff227424 */ /* 0x000fce00078e00ff */
[----:B01-34-:R-:W-:Y:S05]  /*3f20*/  WARPSYNC.COLLECTIVE R34, `(.L_x_21458) ;  /* 0x0000000022087348 */ /* 0x01bfea0003c00000 */
[----:B-1----:R1:W2:Y:S02]  /*3f30*/  SHFL.IDX P0, R34, R18, R19, R11 ;  /* 0x0000001312227389 */ /* 0x0022a4000000000b */
[----:B01234-:R-:W-:Y:S05]  /*3f40*/  ENDCOLLECTIVE ;  /* 0x000000000000791b */ /* 0x01ffea0003800000 */
.L_x_21458:
[----:B------:R-:W-:Y:S05]  /*3f50*/  BSYNC B2 ;  /* 0x0000000000027941 */ /* 0x000fea0003800000 */
.L_x_21457:
[----:B------:R-:W-:Y:S05]  /*3f60*/  BRA `(.L_x_21459) ;  /* 0xffffffdc00d47947 */ /* 0x000fea000383ffff */
.L_x_21386:
[----:B------:R-:W-:Y:S01]  /*3f70*/  BSSY B1, `(.L_x_21460) ;  /* 0x0000006000017945 */ /* 0x000fe20003800000 */
[----:B------:R-:W-:Y:S01]  /*3f80*/  MOV R19, R12 ;  /* 0x0000000c00137202 */ /* 0x000fe20000000f00 */
[----:B------:R-:W-:-:S07]  /*3f90*/  IMAD.MOV.U32 R34, RZ, RZ, -0x1 ;  /* 0xffffffffff227424 */ /* 0x000fce00078e00ff */
[----:B0-23--:R-:W-:Y:S05]  /*3fa0*/  WARPSYNC.COLLECTIVE R34, `(.L_x_21461) ;  /* 0x0000000022087348 */ /* 0x00dfea0003c00000 */
[----:B0-----:R0:W1:Y:S02]  /*3fb0*/  SHFL.IDX P0, R34, R18, R19, R11 ;  /* 0x0000001312227389 */ /* 0x001064000000000b */
[----:B0123--:R-:W-:Y:S05]  /*3fc0*/  ENDCOLLECTIVE ;  /* 0x000000000000791b */ /* 0x00ffea0003800000 */
.L_x_21461:
[----:B------:R-:W-:Y:S05]  /*3fd0*/  BSYNC B1 ;  /* 0x0000000000017941 */ /* 0x000fea0003800000 */
.L_x_21460:
[----:B------:R-:W-:Y:S05]  /*3fe0*/  BRA `(.L_x_21462) ;  /* 0xffffffe400e07947 */ /* 0x000fea000383ffff */
.L_x_21388:
[----:B------:R-:W-:Y:S01]  /*3ff0*/  BSSY B1, `(.L_x_21463) ;  /* 0x0000006000017945 */ /* 0x000fe20003800000 */
[----:B------:R-:W-:Y:S01]  /*4000*/  IMAD.MOV.U32 R19, RZ, RZ, R4 ;  /* 0x000000ffff137224 */ /* 0x000fe200078e0004 */
[----:B------:R-:W-:-:S07]  /*4010*/  MOV R34, 0xffffffff ;  /* 0xffffffff00227802 */ /* 0x000fce0000000f00 */
[----:B0-23--:R-:W-:Y:S05]  /*4020*/  WARPSYNC.COLLECTIVE R34, `(.L_x_21464) ;  /* 0x0000000022087348 */ /* 0x00dfea0003c00000 */
[----:B0-----:R0:W1:Y:S02]  /*4030*/  SHFL.IDX P0, R34, R18, R19, R11 ;  /* 0x0000001312227389 */ /* 0x001064000000000b */
[----:B0123--:R-:W-:Y:S05]  /*4040*/  ENDCOLLECTIVE ;  /* 0x000000000000791b */ /* 0x00ffea0003800000 */
.L_x_21464:
[----:B------:R-:W-:Y:S05]  /*4050*/  BSYNC B1 ;  /* 0x0000000000017941 */ /* 0x000fea0003800000 */
.L_x_21463:
[----:B------:R-:W-:Y:S05]  /*4060*/  BRA `(.L_x_21465) ;  /* 0xffffffe400d47947 */ /* 0x000fea000383ffff */
.L_x_21390:
[----:B------:R-:W-:Y:S01]  /*4070*/  BSSY B1, `(.L_x_21466) ;  /* 0x0000006000017945 */ /* 0x000fe20003800000 */
[----:B------:R-:W-:Y:S02]  /*4080*/  IMAD.MOV.U32 R19, RZ, RZ, R5 ;  /* 0x000000ffff137224 */ /* 0x000fe400078e0005 */
[----:B------:R-:W-:-:S07]  /*4090*/  IMAD.MOV.U32 R34, RZ, RZ, -0x1 ;  /* 0xffffffffff227424 */ /* 0x000fce00078e00ff */
[----:B0-23--:R-:W-:Y:S05]  /*40a0*/  WARPSYNC.COLLECTIVE R34, `(.L_x_21467) ;  /* 0x0000000022087348 */ /* 0x00dfea0003c00000 */
[----:B0-----:R0:W1:Y:S02]  /*40b0*/  SHFL.IDX P0, R34, R18, R19, R11 ;  /* 0x0000001312227389 */ /* 0x001064000000000b */
[----:B0123--:R-:W-:Y:S05]  /*40c0*/  ENDCOLLECTIVE ;  /* 0x000000000000791b */ /* 0x00ffea0003800000 */
.L_x_21467:
[----:B------:R-:W-:Y:S05]  /*40d0*/  BSYNC B1 ;  /* 0x0000000000017941 */ /* 0x000fea0003800000 */
.L_x_21466:
[----:B------:R-:W-:Y:S05]  /*40e0*/  BRA `(.L_x_21468) ;  /* 0xffffffe400c87947 */ /* 0x000fea000383ffff */
.L_x_21392:
[----:B------:R-:W-:Y:S01]  /*40f0*/  BSSY B1, `(.L_x_21469) ;  /* 0x0000006000017945 */ /* 0x000fe20003800000 */
[----:B------:R-:W-:Y:S01]  /*4100*/  MOV R19, R6 ;  /* 0x0000000600137202 */ /* 0x000fe20000000f00 */
[----:B------:R-:W-:-:S07]  /*4110*/  IMAD.MOV.U32 R34, RZ, RZ, -0x1 ;  /* 0xffffffffff227424 */ /* 0x000fce00078e00ff */
[----:B0-23--:R-:W-:Y:S05]  /*4120*/  WARPSYNC.COLLECTIVE R34, `(.L_x_21470) ;  /* 0x0000000022087348 */ /* 0x00dfea0003c00000 */
[----:B0-----:R0:W1:Y:S02]  /*4130*/  SHFL.IDX P0, R34, R18, R19, R11 ;  /* 0x0000001312227389 */ /* 0x001064000000000b */
[----:B0123--:R-:W-:Y:S05]  /*4140*/  ENDCOLLECTIVE ;  /* 0x000000000000791b */ /* 0x00ffea0003800000 */
.L_x_21470:
[----:B------:R-:W-:Y:S05]  /*4150*/  BSYNC B1 ;  /* 0x0000000000017941 */ /* 0x000fea0003800000 */
.L_x_21469:
[----:B------:R-:W-:Y:S05]  /*4160*/  BRA `(.L_x_21471) ;  /* 0xffffffe400bc7947 */ /* 0x000fea000383ffff */
.L_x_21394:
[----:B------:R-:W-:Y:S01]  /*4170*/  BSSY B1, `(.L_x_21472) ;  /* 0x0000006000017945 */ /* 0x000fe20003800000 */
[----:B------:R-:W-:Y:S01]  /*4180*/  IMAD.MOV.U32 R19, RZ, RZ, R7 ;  /* 0x000000ffff137224 */ /* 0x000fe200078e0007 */
[----:B------:R-:W-:-:S07]  /*4190*/  MOV R34, 0xffffffff ;  /* 0xffffffff00227802 */ /* 0x000fce0000000f00 */
[----:B0-23--:R-:W-:Y:S05]  /*41a0*/  WARPSYNC.COLLECTIVE R34, `(.L_x_21473) ;  /* 0x0000000022087348 */ /* 0x00dfea0003c00000 */
[----:B0-----:R0:W1:Y:S02]  /*41b0*/  SHFL.IDX P0, R34, R18, R19, R11 ;  /* 0x0000001312227389 */ /* 0x001064000000000b */
[----:B0123--:R-:W-:Y:S05]  /*41c0*/  ENDCOLLECTIVE ;  /* 0x000000000000791b */ /* 0x00ffea0003800000 */
.L_x_21473:
[----:B------:R-:W-:Y:S05]  /*41d0*/  BSYNC B1 ;  /* 0x0000000000017941 */ /* 0x000fea0003800000 */
.L_x_21472:
[----:B------:R-:W-:Y:S05]  /*41e0*/  BRA `(.L_x_21474) ;  /* 0xffffffe400b07947 */ /* 0x000fea000383ffff */
.L_x_21396:
[----:B------:R-:W-:Y:S01]  /*41f0*/  BSSY B1, `(.L_x_21475) ;  /* 0x0000006000017945 */ /* 0x000fe20003800000 */
[----:B------:R-:W-:Y:S02]  /*4200*/  IMAD.MOV.U32 R19, RZ, RZ, R8 ;  /* 0x000000ffff137224 */ /* 0x000fe400078e0008 */
[----:B------:R-:W-:-:S07]  /*4210*/  IMAD.MOV.U32 R34, RZ, RZ, -0x1 ;  /* 0xffffffffff227424 */ /* 0x000fce00078e00ff */
[----:B0-23--:R-:W-:Y:S05]  /*4220*/  WARPSYNC.COLLECTIVE R34, `(.L_x_21476) ;  /* 0x0000000022087348 */ /* 0x00dfea0003c00000 */
[----:B0-----:R0:W1:Y:S02]  /*4230*/  SHFL.IDX P0, R34, R18, R19, R11 ;  /* 0x0000001312227389 */ /* 0x001064000000000b */
[----:B0123--:R-:W-:Y:S05]  /*4240*/  ENDCOLLECTIVE ;  /* 0x000000000000791b */ /* 0x00ffea0003800000 */
.L_x_21476:
[----:B------:R-:W-:Y:S05]  /*4250*/  BSYNC B1 ;  /* 0x0000000000017941 */ /* 0x000fea0003800000 */
.L_x_21475:
[----:B------:R-:W-:Y:S05]  /*4260*/  BRA `(.L_x_21477) ;  /* 0xffffffe400ac7947 */ /* 0x000fea000383ffff */
.L_x_21398:
[----:B------:R-:W-:Y:S01]  /*4270*/  BSSY B1, `(.L_x_21478) ;  /* 0x0000006000017945 */ /* 0x000fe20003800000 */
[----:B------:R-:W-:Y:S01]  /*4280*/  MOV R19, R9 ;  /* 0x0000000900137202 */ /* 0x000fe20000000f00 */
[----:B------:R-:W-:-:S07]  /*4290*/  IMAD.MOV.U32 R34, RZ, RZ, -0x1 ;  /* 0xffffffffff227424 */ /* 0x000fce00078e00ff */
[----:B0-23--:R-:W-:Y:S05]  /*42a0*/  WARPSYNC.COLLECTIVE R34, `(.L_x_21479) ;  /* 0x0000000022087348 */ /* 0x00dfea0003c00000 */
[----:B0-----:R0:W1:Y:S02]  /*42b0*/  SHFL.IDX P0, R34, R18, R19, R11 ;  /* 0x0000001312227389 */ /* 0x001064000000000b */
[----:B0123--:R-:W-:Y:S05]  /*42c0*/  ENDCOLLECTIVE ;  /* 0x000000000000791b */ /* 0x00ffea0003800000 */
.L_x_21479:
[----:B------:R-:W-:Y:S05]  /*42d0*/  BSYNC B1 ;  /* 0x0000000000017941 */ /* 0x000fea0003800000 */
.L_x_21478:
[----:B------:R-:W-:Y:S05]  /*42e0*/  BRA `(.L_x_21480) ;  /* 0xffffffe400a47947 */ /* 0x000fea000383ffff */
.L_x_21400:
[----:B------:R-:W-:Y:S01]  /*42f0*/  BSSY B1, `(.L_x_21481) ;  /* 0x0000006000017945 */ /* 0x000fe20003800000 */
[----:B------:R-:W-:Y:S01]  /*4300*/  IMAD.MOV.U32 R19, RZ, RZ, R10 ;  /* 0x000000ffff137224 */ /* 0x000fe200078e000a */
[----:B------:R-:W-:-:S07]  /*4310*/  MOV R34, 0xffffffff ;  /* 0xffffffff00227802 */ /* 0x000fce0000000f00 */
[----:B0-23--:R-:W-:Y:S05]  /*4320*/  WARPSYNC.COLLECTIVE R34, `(.L_x_21482) ;  /* 0x0000000022087348 */ /* 0x00dfea0003c00000 */
[----:B0-----:R0:W1:Y:S02]  /*4330*/  SHFL.IDX P0, R34, R18, R19, R11 ;  /* 0x0000001312227389 */ /* 0x001064000000000b */
[----:B0123--:R-:W-:Y:S05]  /*4340*/  ENDCOLLECTIVE ;  /* 0x000000000000791b */ /* 0x00ffea0003800000 */
.L_x_21482:
[----:B------:R-:W-:Y:S05]  /*4350*/  BSYNC B1 ;  /* 0x0000000000017941 */ /* 0x000fea0003800000 */
.L_x_21481:
[----:B------:R-:W-:Y:S05]  /*4360*/  BRA `(.L_x_21483) ;  /* 0xffffffe4009c7947 */ /* 0x000fea000383ffff */
.L_x_21413:
[----:B------:R-:W-:Y:S02]  /*4370*/  IMAD.MOV.U32 R34, RZ, RZ, -0x1 ;  /* 0xffffffffff227424 */ /* 0x000fe400078e00ff */
[----:B------:R-:W-:-:S07]  /*4380*/  IMAD.MOV.U32 R19, RZ, RZ, R12 ;  /* 0x000000ffff137224 */ /* 0x000fce00078e000c */
[----:B0-23--:R-:W-:Y:S05]  /*4390*/  WARPSYNC.COLLECTIVE R34, `(.L_x_21484) ;  /* 0x0000000022087348 */ /* 0x00dfea0003c00000 */
[----:B0-----:R0:W1:Y:S02]  /*43a0*/  SHFL.IDX P0, R34, R18, R19, R11 ;  /* 0x0000001312227389 */ /* 0x001064000000000b */
[----:B0123--:R-:W-:Y:S05]  /*43b0*/  ENDCOLLECTIVE ;  /* 0x000000000000791b */ /* 0x00ffea0003800000 */
.L_x_21484:
[----:B------:R-:W-:Y:S01]  /*43c0*/  MOV R33, R34 ;  /* 0x0000002200217202 */ /* 0x000fe20000000f00 */
[----:B------:R-:W-:Y:S06]  /*43d0*/  BRA `(.L_x_21485) ;  /* 0xffffffec00a47947 */ /* 0x000fec000383ffff */
.L_x_21415:
[----:B------:R-:W-:Y:S01]  /*43e0*/  BSSY B0, `(.L_x_21486) ;  /* 0x0000006000007945 */ /* 0x000fe20003800000 */
[----:B------:R-:W-:Y:S02]  /*43f0*/  IMAD.MOV.U32 R19, RZ, RZ, R4 ;  /* 0x000000ffff137224 */ /* 0x000fe400078e0004 */
[----:B------:R-:W-:-:S07]  /*4400*/  IMAD.MOV.U32 R34, RZ, RZ, -0x1 ;  /* 0xffffffffff227424 */ /* 0x000fce00078e00ff */
[----:B0-23--:R-:W-:Y:S05]  /*4410*/  WARPSYNC.COLLECTIVE R34, `(.L_x_21487) ;  /* 0x0000000022087348 */ /* 0x00dfea0003c00000 */
[----:B0-----:R0:W1:Y:S02]  /*4420*/  SHFL.IDX P0, R34, R18, R19, R11 ;  /* 0x0000001312227389 */ /* 0x001064000000000b */
[----:B0123--:R-:W-:Y:S05]  /*4430*/  ENDCOLLECTIVE ;  /* 0x000000000000791b */ /* 0x00ffea0003800000 */
.L_x_21487:
[----:B------:R-:W-:Y:S05]  /*4440*/  BSYNC B0 ;  /* 0x0000000000007941 */ /* 0x000fea0003800000 */
.L_x_21486:
[----:B------:R-:W-:Y:S05]  /*4450*/  BRA `(.L_x_21488) ;  /* 0xffffffec00987947 */ /* 0x000fea000383ffff */
.L_x_21417:
[----:B------:R-:W-:Y:S01]  /*4460*/  BSSY B0, `(.L_x_21489) ;  /* 0x0000006000007945 */ /* 0x000fe20003800000 */
[----:B------:R-:W-:Y:S01]  /*4470*/  MOV R19, R5 ;  /* 0x0000000500137202 */ /* 0x000fe20000000f00 */
[----:B------:R-:W-:-:S07]  /*4480*/  IMAD.MOV.U32 R34, RZ, RZ, -0x1 ;  /* 0xffffffffff227424 */ /* 0x000fce00078e00ff */
[----:B0-23--:R-:W-:Y:S05]  /*4490*/  WARPSYNC.COLLECTIVE R34, `(.L_x_21490) ;  /* 0x0000000022087348 */ /* 0x00dfea0003c00000 */
[----:B0-----:R0:W1:Y:S02]  /*44a0*/  SHFL.IDX P0, R34, R18, R19, R11 ;  /* 0x0000001312227389 */ /* 0x001064000000000b */
[----:B0123--:R-:W-:Y:S05]  /*44b0*/  ENDCOLLECTIVE ;  /* 0x000000000000791b */ /* 0x00ffea0003800000 */
.L_x_21490:
[----:B------:R-:W-:Y:S05]  /*44c0*/  BSYNC B0 ;  /* 0x0000000000007941 */ /* 0x000fea0003800000 */
.L_x_21489:
[----:B------:R-:W-:Y:S05]  /*44d0*/  BRA `(.L_x_21491) ;  /* 0xffffffec008c7947 */ /* 0x000fea000383ffff */
.L_x_21419:
[----:B------:R-:W-:Y:S01]  /*44e0*/  BSSY B0, `(.L_x_21492) ;  /* 0x0000006000007945 */ /* 0x000fe20003800000 */
[----:B------:R-:W-:Y:S01]  /*44f0*/  IMAD.MOV.U32 R19, RZ, RZ, R6 ;  /* 0x000000ffff137224 */ /* 0x000fe200078e0006 */
[----:B------:R-:W-:-:S07]  /*4500*/  MOV R34, 0xffffffff ;  /* 0xffffffff00227802 */ /* 0x000fce0000000f00 */
[----:B0-23--:R-:W-:Y:S05]  /*4510*/  WARPSYNC.COLLECTIVE R34, `(.L_x_21493) ;  /* 0x0000000022087348 */ /* 0x00dfea0003c00000 */
[----:B0-----:R0:W1:Y:S02]  /*4520*/  SHFL.IDX P0, R34, R18, R19, R11 ;  /* 0x0000001312227389 */ /* 0x001064000000000b */
[----:B0123--:R-:W-:Y:S05]  /*4530*/  ENDCOLLECTIVE ;  /* 0x000000000000791b */ /* 0x00ffea0003800000 */
.L_x_21493:
[----:B------:R-:W-:Y:S05]  /*4540*/  BSYNC B0 ;  /* 0x0000000000007941 */ /* 0x000fea0003800000 */
.L_x_21492:
[----:B------:R-:W-:Y:S05]  /*4550*/  BRA `(.L_x_21494) ;  /* 0xffffffec00807947 */ /* 0x000fea000383ffff */
.L_x_21421:
[----:B------:R-:W-:Y:S01]  /*4560*/  BSSY B0, `(.L_x_21495) ;  /* 0x0000006000007945 */ /* 0x000fe20003800000 */
[----:B------:R-:W-:Y:S02]  /*4570*/  IMAD.MOV.U32 R19, RZ, RZ, R7 ;  /* 0x000000ffff137224 */ /* 0x000fe400078e0007 */
[----:B------:R-:W-:-:S07]  /*4580*/  IMAD.MOV.U32 R34, RZ, RZ, -0x1 ;  /* 0xffffffffff227424 */ /* 0x000fce00078e00ff */
[----:B0-23--:R-:W-:Y:S05]  /*4590*/  WARPSYNC.COLLECTIVE R34, `(.L_x_21496) ;  /* 0x0000000022087348 */ /* 0x00dfea0003c00000 */
[----:B0-----:R0:W1:Y:S02]  /*45a0*/  SHFL.IDX P0, R34, R18, R19, R11 ;  /* 0x0000001312227389 */ /* 0x001064000000000b */
[----:B0123--:R-:W-:Y:S05]  /*45b0*/  ENDCOLLECTIVE ;  /* 0x000000000000791b */ /* 0x00ffea0003800000 */
.L_x_21496:
[----:B------:R-:W-:Y:S05]  /*45c0*/  BSYNC B0 ;  /* 0x0000000000007941 */ /* 0x000fea0003800000 */
.L_x_21495:
[----:B------:R-:W-:Y:S05]  /*45d0*/  BRA `(.L_x_21497) ;  /* 0xffffffec007c7947 */ /* 0x000fea000383ffff */
.L_x_21423:
[----:B------:R-:W-:Y:S01]  /*45e0*/  BSSY B0, `(.L_x_21498) ;  /* 0x0000006000007945 */ /* 0x000fe20003800000 */
[----:B------:R-:W-:Y:S01]  /*45f0*/  MOV R19, R8 ;  /* 0x0000000800137202 */ /* 0x000fe20000000f00 */
[----:B------:R-:W-:-:S07]  /*4600*/  IMAD.MOV.U32 R34, RZ, RZ, -0x1 ;  /* 0xffffffffff227424 */ /* 0x000fce00078e00ff */
[----:B0-23--:R-:W-:Y:S05]  /*4610*/  WARPSYNC.COLLECTIVE R34, `(.L_x_21499) ;  /* 0x0000000022087348 */ /* 0x00dfea0003c00000 */
[----:B0-----:R0:W1:Y:S02]  /*4620*/  SHFL.IDX P0, R34, R18, R19, R11 ;  /* 0x0000001312227389 */ /* 0x001064000000000b */
[----:B0123--:R-:W-:Y:S05]  /*4630*/  ENDCOLLECTIVE ;  /* 0x000000000000791b */ /* 0x00ffea0003800000 */
.L_x_21499:
[----:B------:R-:W-:Y:S05]  /*4640*/  BSYNC B0 ;  /* 0x0000000000007941 */ /* 0x000fea0003800000 */
.L_x_21498:
[----:B------:R-:W-:Y:S05]  /*4650*/  BRA `(.L_x_21500) ;  /* 0xffffffec00747947 */ /* 0x000fea000383ffff */
.L_x_21425:
[----:B------:R-:W-:Y:S01]  /*4660*/  BSSY B0, `(.L_x_21501) ;  /* 0x0000006000007945 */ /* 0x000fe20003800000 */
[----:B------:R-:W-:Y:S01]  /*4670*/  IMAD.MOV.U32 R19, RZ, RZ, R9 ;  /* 0x000000ffff137224 */ /* 0x000fe200078e0009 */
[----:B------:R-:W-:-:S07]  /*4680*/  MOV R34, 0xffffffff ;  /* 0xffffffff00227802 */ /* 0x000fce0000000f00 */
[----:B0-23--:R-:W-:Y:S05]  /*4690*/  WARPSYNC.COLLECTIVE R34, `(.L_x_21502) ;  /* 0x0000000022087348 */ /* 0x00dfea0003c00000 */
[----:B0-----:R0:W1:Y:S02]  /*46a0*/  SHFL.IDX P0, R34, R18, R19, R11 ;  /* 0x0000001312227389 */ /* 0x001064000000000b */
[----:B0123--:R-:W-:Y:S05]  /*46b0*/  ENDCOLLECTIVE ;  /* 0x000000000000791b */ /* 0x00ffea0003800000 */
.L_x_21502:
[----:B------:R-:W-:Y:S05]  /*46c0*/  BSYNC B0 ;  /* 0x0000000000007941 */ /* 0x000fea0003800000 */
.L_x_21501:
[----:B------:R-:W-:Y:S05]  /*46d0*/  BRA `(.L_x_21503) ;  /* 0xffffffec006c7947 */ /* 0x000fea000383ffff */
.L_x_21427:
[----:B------:R-:W-:Y:S01]  /*46e0*/  BSSY B0, `(.L_x_21504) ;  /* 0x0000006000007945 */ /* 0x000fe20003800000 */
[----:B------:R-:W-:Y:S02]  /*46f0*/  IMAD.MOV.U32 R19, RZ, RZ, R10 ;  /* 0x000000ffff137224 */ /* 0x000fe400078e000a */
[----:B------:R-:W-:-:S07]  /*4700*/  IMAD.MOV.U32 R34, RZ, RZ, -0x1 ;  /* 0xffffffffff227424 */ /* 0x000fce00078e00ff */
[----:B0-23--:R-:W-:Y:S05]  /*4710*/  WARPSYNC.COLLECTIVE R34, `(.L_x_21505) ;  /* 0x0000000022087348 */ /* 0x00dfea0003c00000 */
[----:B0-----:R0:W1:Y:S02]  /*4720*/  SHFL.IDX P0, R34, R18, R19, R11 ;  /* 0x0000001312227389 */ /* 0x001064000000000b */
[----:B0123--:R-:W-:Y:S05]  /*4730*/  ENDCOLLECTIVE ;  /* 0x000000000000791b */ /* 0x00ffea0003800000 */
.L_x_21505:
[----:B------:R-:W-:Y:S05]  /*4740*/  BSYNC B0 ;  /* 0x0000000000007941 */ /* 0x000fea0003800000 */
.L_x_21504:
[----:B------:R-:W-:Y:S05]  /*4750*/  BRA `(.L_x_21506) ;  /* 0xffffffec00647947 */ /* 0x000fea000383ffff */
        .weak           $__internal_103_$__cuda_sm20_div_u16
        .type           $__internal_103_$__cuda_sm20_div_u16,@function
        .size           $__internal_103_$__cuda_sm20_div_u16,(.L_x_58054 - $__internal_103_$__cuda_sm20_div_u16)
$__internal_103_$__cuda_sm20_div_u16:
        /* <DEDUP_REMOVED lines=18> */
[----:B------:R-:W-:Y:S06]  /*4880*/  RET.REL.NODEC R4 `(_Z9cuda_gemmIiLi256ELi2ELi1ELi1024ELi8ELi8ELi32ELi1ELi0EEviiiPT_S1_S1_ii) ;  /* 0xffffffb404dc7950 */ /* 0x000fec0003c3ffff */
.L_x_21507:
        /* <DEDUP_REMOVED lines=15> */
.L_x_58054:


//--------------------- .text._Z9cuda_gemmIiLi256ELi2ELi1ELi1024ELi8ELi8ELi32ELi0ELi1EEviiiPT_S1_S1_ii --------------------------
	.section	.text._Z9cuda_gemmIiLi256ELi2ELi1ELi1024ELi8ELi8ELi32ELi0ELi1EEviiiPT_S1_S1_ii,"ax",@progbits
	.align	128
        .global         _Z9cuda_gemmIiLi256ELi2ELi1ELi1024ELi8ELi8ELi32ELi0ELi1EEviiiPT_S1_S1_ii
        .type           _Z9cuda_gemmIiLi256ELi2ELi1ELi1024ELi8ELi8ELi32ELi0ELi1EEviiiPT_S1_S1_ii,@function
        .size           _Z9cuda_gemmIiLi256ELi2ELi1ELi1024ELi8ELi8ELi32ELi0ELi1EEviiiPT_S1_S1_ii,(.L_x_58055 - _Z9cuda_gemmIiLi256ELi2ELi1ELi1024ELi8ELi8ELi32ELi0ELi1EEviiiPT_S1_S1_ii)
        .other          _Z9cuda_gemmIiLi256ELi2ELi1ELi1024ELi8ELi8ELi32ELi0ELi1EEviiiPT_S1_S1_ii,@"STO_CUDA_ENTRY STV_DEFAULT"
_Z9cuda_gemmIiLi256ELi2ELi1ELi1024ELi8ELi8ELi32ELi0ELi1EEviiiPT_S1_S1_ii:
.text._Z9cuda_gemmIiLi256ELi2ELi1ELi1024ELi8ELi8ELi32ELi0ELi1EEviiiPT_S1_S1_ii:
        /* <DEDUP_REMOVED lines=45> */
.L_x_21512:
        /* <DEDUP_REMOVED lines=12> */
.L_x_21511:
[----:B------:R-:W-:Y:S05]  /*0390*/  BSYNC.RECONVERGENT B1 ;  /* 0x0000000000017941 */ /* 0x000fea0003800200 */
.L_x_21510:
[----:B------:R-:W-:Y:S05]  /*03a0*/  @!P1 BRA `(.L_x_21509) ;  /* 0x0000000000a89947 */ /* 0x000fea0003800000 */
[----:B------:R-:W1:Y:S01]  /*03b0*/  S2R R7, SR_CgaCtaId ;  /* 0x0000000000077919 */ /* 0x000e620000008800 */
[----:B0-----:R-:W0:Y:S01]  /*03c0*/  LDC.64 R4, c[0x0][0x398] ;  /* 0x0000e600ff047b82 */ /* 0x001e220000000a00 */
[----:B------:R-:W-:-:S04]  /*03d0*/  MOV R6, 0x400 ;  /* 0x0000040000067802 */ /* 0x000fc80000000f00 */
[----:B-1----:R-:W-:-:S07]  /*03e0*/  LEA R6, R7, R6, 0x18 ;  /* 0x0000000607067211 */ /* 0x002fce00078ec0ff */
.L_x_21513:
        /* <DEDUP_REMOVED lines=38> */
.L_x_21509:
[----:B------:R-:W-:Y:S05]  /*0650*/  BSYNC.RECONVERGENT B0 ;  /* 0x0000000000007941 */ /* 0x000fea0003800200 */
.L_x_21508:
        /* <DEDUP_REMOVED lines=28> */
[----:B------:R-:W-:Y:S05]  /*0820*/  CALL.REL.NOINC `($__internal_104_$__cuda_sm20_div_u16) ;  /* 0x0000001000fc7944 */ /* 0x000fea0003c00000 */
        /* <DEDUP_REMOVED lines=42> */
.L_x_21528:
        /* <DEDUP_REMOVED lines=32> */
.L_x_21515:
[----:B------:R-:W-:Y:S05]  /*0cd0*/  BSYNC.RECONVERGENT B0 ;  /* 0x0000000000007941 */ /* 0x000fea0003800200 */
.L_x_21514:
        /* <DEDUP_REMOVED lines=9> */
.L_x_21517:
        /* <DEDUP_REMOVED lines=28> */
.L_x_21516:
        /* <DEDUP_REMOVED lines=14> */
.L_x_21519:
[----:B------:R-:W-:Y:S05]  /*1010*/  BSYNC.RECONVERGENT B0 ;  /* 0x0000000000007941 */ /* 0x000fea0003800200 */
.L_x_21518:
[----:B------:R-:W2:Y:S01]  /*1020*/  S2UR UR11, SR_CgaCtaId ;  /* 0x00000000000b79c3 */ /* 0x000ea20000008800 */
[----:B------:R-:W-:Y:S01]  /*1030*/  UMOV UR10, 0x400 ;  /* 0x00000400000a7882 */ /* 0x000fe20000000000 */
[----:B------:R-:W-:Y:S01]  /*1040*/  BSSY.RECONVERGENT B0, `(.L_x_21520) ;  /* 0x000000d000007945 */ /* 0x000fe20003800200 */
[----:B------:R-:W-:-:S04]  /*1050*/  UIADD3 UR10, UPT, UPT, UR10, 0x1180, URZ ;  /* 0x000011800a0a7890 */ /* 0x000fc8000fffe0ff */
[----:B--2---:R-:W-:-:S12]  /*1060*/  ULEA UR10, UR11, UR10, 0x18 ;  /* 0x0000000a0b0a7291 */ /* 0x004fd8000f8ec0ff */
.L_x_21521:
        /* <DEDUP_REMOVED lines=11> */
.L_x_21520:
        /* <DEDUP_REMOVED lines=17> */
.L_x_21523:
        /* <DEDUP_REMOVED lines=19> */
.L_x_21538:
        /* <DEDUP_REMOVED lines=41> */
.L_x_21525:
[----:B------:R-:W-:Y:S05]  /*15f0*/  BSYNC.RECONVERGENT B0 ;  /* 0x0000000000007941 */ /* 0x000fea0003800200 */
.L_x_21524:
[----:B------:R-:W-:Y:S01]  /*1600*/  BSSY.RECONVERGENT B0, `(.L_x_21526) ;  /* 0x0000027000007945 */ /* 0x000fe20003800200 */
.L_x_21527:
        /* <DEDUP_REMOVED lines=39> */
.L_x_21526:
[C---:B--2---:R-:W-:Y:S01]  /*1880*/  IMAD.SHL.U32 R17, R2.reuse, 0x2, RZ ;  /* 0x0000000202117824 */ /* 0x044fe200078e00ff */
[----:B------:R-:W-:-:S04]  /*1890*/  IADD3 R4, PT, PT, R2, R4, RZ ;  /* 0x0000000402047210 */ /* 0x000fc80007ffe0ff */
[----:B------:R-:W-:-:S13]  /*18a0*/  ISETP.GE.U32.AND P0, PT, R4, R17, PT ;  /* 0x000000110400720c */ /* 0x000fda0003f06070 */
[----:B------:R-:W-:Y:S05]  /*18b0*/  @!P0 BRA `(.L_x_21528) ;  /* 0xfffffff000848947 */ /* 0x000fea000383ffff */
[----:B------:R-:W-:Y:S05]  /*18c0*/  EXIT ;  /* 0x000000000000794d */ /* 0x000fea0003800000 */
.L_x_21522:
[----:B0-----:R-:W-:Y:S01]  /*18d0*/  HFMA2 R17, -RZ, RZ, 0, 0.0020122528076171875 ;  /* 0x0000181fff117431 */ /* 0x001fe200000001ff */
[----:B------:R-:W-:Y:S01]  /*18e0*/  BSSY B0, `(.L_x_21529) ;  /* 0x0000006000007945 */ /* 0x000fe20003800000 */
[----:B------:R-:W-:Y:S02]  /*18f0*/  IMAD.MOV.U32 R18, RZ, RZ, R37 ;  /* 0x000000ffff127224 */ /* 0x000fe400078e0025 */
[----:B------:R-:W-:-:S07]  /*1900*/  IMAD.MOV.U32 R16, RZ, RZ, -0x1 ;  /* 0xffffffffff107424 */ /* 0x000fce00078e00ff */
[----:B-1234-:R-:W-:Y:S05]  /*1910*/  WARPSYNC.COLLECTIVE R16, `(.L_x_21530) ;  /* 0x0000000010087348 */ /* 0x01efea0003c00000 */
[----:B------:R0:W0:Y:S02]  /*1920*/  SHFL.IDX P0, R16, R34, R18, R17 ;  /* 0x0000001222107389 */ /* 0x0000240000000011 */
[----:B01234-:R-:W-:Y:S05]  /*1930*/  ENDCOLLECTIVE ;  /* 0x000000000000791b */ /* 0x01ffea0003800000 */
.L_x_21530:
[----:B------:R-:W-:Y:S05]  /*1940*/  BSYNC B0 ;  /* 0x0000000000007941 */ /* 0x000fea0003800000 */
.L_x_21529:
        /* <DEDUP_REMOVED lines=8> */
.L_x_21531:
[----:B------:R-:W-:Y:S01]  /*19d0*/  MOV R18, R9 ;  /* 0x0000000900127202 */ /* 0x000fe20000000f00 */
[----:B------:R-:W-:Y:S02]  /*19e0*/  IMAD R35, R32, R16, R35 ;  /* 0x0000001020237224 */ /* 0x000fe400078e0223 */
[----:B------:R-:W-:-:S07]  /*19f0*/  IMAD.MOV.U32 R16, RZ, RZ, -0x1 ;  /* 0xffffffffff107424 */ /* 0x000fce00078e00ff */
[----:B------:R-:W-:Y:S05]  /*1a00*/  WARPSYNC.COLLECTIVE R16, `(.L_x_21532) ;  /* 0x0000000010087348 */ /* 0x000fea0003c00000 */
[----:B------:R0:W1:Y:S02]  /*1a10*/  SHFL.IDX P0, R16, R34, R18, R17 ;  /* 0x0000001222107389 */ /* 0x0000640000000011 */
[----:B01----:R-:W-:Y:S05]  /*1a20*/  ENDCOLLECTIVE ;  /* 0x000000000000791b */ /* 0x003fea0003800000 */
.L_x_21532:
[----:B------:R-:W-:Y:S02]  /*1a30*/  IMAD.MOV.U32 R18, RZ, RZ, R25 ;  /* 0x000000ffff127224 */ /* 0x000fe400078e0019 */
[----:B------:R-:W-:Y:S01]  /*1a40*/  IMAD R35, R27, R16, R35 ;  /* 0x000000101b237224 */ /* 0x000fe200078e0223 */
[----:B------:R-:W-:-:S07]  /*1a50*/  MOV R16, 0xffffffff ;  /* 0xffffffff00107802 */ /* 0x000fce0000000f00 */
[----:B------:R-:W-:Y:S05]  /*1a60*/  WARPSYNC.COLLECTIVE R16, `(.L_x_21533) ;  /* 0x0000000010087348 */ /* 0x000fea0003c00000 */
[----:B------:R0:W1:Y:S02]  /*1a70*/  SHFL.IDX P0, R16, R34, R18, R17 ;  /* 0x0000001222107389 */ /* 0x0000640000000011 */
[----:B01----:R-:W-:Y:S05]  /*1a80*/  ENDCOLLECTIVE ;  /* 0x000000000000791b */ /* 0x003fea0003800000 */
.L_x_21533:
[----:B------:R-:W-:Y:S02]  /*1a90*/  IMAD.MOV.U32 R18, RZ, RZ, R30 ;  /* 0x000000ffff127224 */ /* 0x000fe400078e001e */
[----:B------:R-:W-:Y:S02]  /*1aa0*/  IMAD R35, R31, R16, R35 ;  /* 0x000000101f237224 */ /* 0x000fe400078e0223 */
[----:B------:R-:W-:-:S07]  /*1ab0*/  IMAD.MOV.U32 R16, RZ, RZ, -0x1 ;  /* 0xffffffffff107424 */ /* 0x000fce00078e00ff */
[----:B------:R-:W-:Y:S05]  /*1ac0*/  WARPSYNC.COLLECTIVE R16, `(.L_x_21534) ;  /* 0x0000000010087348 */ /* 0x000fea0003c00000 */
[----:B------:R0:W1:Y:S02]  /*1ad0*/  SHFL.IDX P0, R16, R34, R18, R17 ;  /* 0x0000001222107389 */ /* 0x0000640000000011 */
[----:B01----:R-:W-:Y:S05]  /*1ae0*/  ENDCOLLECTIVE ;  /* 0x000000000000791b */ /* 0x003fea0003800000 */
.L_x_21534:
[----:B------:R-:W-:Y:S01]  /*1af0*/  MOV R18, R10 ;  /* 0x0000000a00127202 */ /* 0x000fe20000000f00 */
[----:B------:R-:W-:Y:S02]  /*1b00*/  IMAD R35, R21, R16, R35 ;  /* 0x0000001015237224 */ /* 0x000fe400078e0223 */
[----:B------:R-:W-:-:S07]  /*1b10*/  IMAD.MOV.U32 R16, RZ, RZ, -0x1 ;  /* 0xffffffffff107424 */ /* 0x000fce00078e00ff */
[----:B------:R-:W-:Y:S05]  /*1b20*/  WARPSYNC.COLLECTIVE R16, `(.L_x_21535) ;  /* 0x0000000010087348 */ /* 0x000fea0003c00000 */
[----:B------:R0:W1:Y:S02]  /*1b30*/  SHFL.IDX P0, R16, R34, R18, R17 ;  /* 0x0000001222107389 */ /* 0x0000640000000011 */
[----:B01----:R-:W-:Y:S05]  /*1b40*/  ENDCOLLECTIVE ;  /* 0x000000000000791b */ /* 0x003fea0003800000 */
.L_x_21535:
[----:B------:R-:W-:Y:S02]  /*1b50*/  IMAD.MOV.U32 R18, RZ, RZ, R24 ;  /* 0x000000ffff127224 */ /* 0x000fe400078e0018 */
[----:B------:R-:W-:Y:S01]  /*1b60*/  IMAD R35, R20, R16, R35 ;  /* 0x0000001014237224 */ /* 0x000fe200078e0223 */
[----:B------:R-:W-:-:S07]  /*1b70*/  MOV R16, 0xffffffff ;  /* 0xffffffff00107802 */ /* 0x000fce0000000f00 */
[----:B------:R-:W-:Y:S05]  /*1b80*/  WARPSYNC.COLLECTIVE R16, `(.L_x_21536) ;  /* 0x0000000010087348 */ /* 0x000fea0003c00000 */
[----:B------:R0:W1:Y:S02]  /*1b90*/  SHFL.IDX P0, R16, R34, R18, R17 ;  /* 0x0000001222107389 */ /* 0x0000640000000011 */
[----:B01----:R-:W-:Y:S05]  /*1ba0*/  ENDCOLLECTIVE ;  /* 0x000000000000791b */ /* 0x003fea0003800000 */
.L_x_21536:
[----:B------:R-:W-:Y:S02]  /*1bb0*/  IMAD.MOV.U32 R18, RZ, RZ, R23 ;  /* 0x000000ffff127224 */ /* 0x000fe400078e0017 */
[----:B------:R-:W-:Y:S02]  /*1bc0*/  IMAD R35, R29, R16, R35 ;  /* 0x000000101d237224 */ /* 0x000fe400078e0223 */
[----:B------:R-:W-:-:S07]  /*1bd0*/  IMAD.MOV.U32 R16, RZ, RZ, -0x1 ;  /* 0xffffffffff107424 */ /* 0x000fce00078e00ff */
[----:B------:R-:W-:Y:S05]  /*1be0*/  WARPSYNC.COLLECTIVE R16, `(.L_x_21537) ;  /* 0x0000000010087348 */ /* 0x000fea0003c00000 */
[----:B------:R0:W1:Y:S02]  /*1bf0*/  SHFL.IDX P0, R16, R34, R18, R17 ;  /* 0x0000001222107389 */ /* 0x0000640000000011 */
[----:B01----:R-:W-:Y:S05]  /*1c00*/  ENDCOLLECTIVE ;  /* 0x000000000000791b */ /* 0x003fea0003800000 */
.L_x_21537:
[----:B------:R-:W-:Y:S05]  /*1c10*/  BRA `(.L_x_21538) ;  /* 0xfffffff400d07947 */ /* 0x000fea000383ffff */
        .weak           $__internal_104_$__cuda_sm20_div_u16
        .type           $__internal_104_$__cuda_sm20_div_u16,@function
        .size           $__internal_104_$__cuda_sm20_div_u16,(.L_x_58055 - $__internal_104_$__cuda_sm20_div_u16)
$__internal_104_$__cuda_sm20_div_u16:
        /* <DEDUP_REMOVED lines=18> */
[----:B------:R-:W-:Y:S06]  /*1d40*/  RET.REL.NODEC R6 `(_Z9cuda_gemmIiLi256ELi2ELi1ELi1024ELi8ELi8ELi32ELi0ELi1EEviiiPT_S1_S1_ii) ;  /* 0xffffffe006ac7950 */ /* 0x000fec0003c3ffff */
.L_x_21539:
        /* <DEDUP_REMOVED lines=11> */
.L_x_58055:


//--------------------- .text._Z9cuda_gemmIiLi256ELi2ELi1ELi1024ELi8ELi8ELi32ELi0ELi0EEviiiPT_S1_S1_ii --------------------------
	.section	.text._Z9cuda_gemmIiLi256ELi2ELi1ELi1024ELi8ELi8ELi32ELi0ELi0EEviiiPT_S1_S1_ii,"ax",@progbits
	.align	128
        .global         _Z9cuda_gemmIiLi256ELi2ELi1ELi1024ELi8ELi8ELi32ELi0ELi0EEviiiPT_S1_S1_ii
        .type           _Z9cuda_gemmIiLi256ELi2ELi1ELi1024ELi8ELi8ELi32ELi0ELi0EEviiiPT_S1_S1_ii,@function
        .size           _Z9cuda_gemmIiLi256ELi2ELi1ELi1024ELi8ELi8ELi32ELi0ELi0EEviiiPT_S1_S1_ii,(.L_x_58056 - _Z9cuda_gemmIiLi256ELi2ELi1ELi1024ELi8ELi8ELi32ELi0ELi0EEviiiPT_S1_S1_ii)
        .other          _Z9cuda_gemmIiLi256ELi2ELi1ELi1024ELi8ELi8ELi32ELi0ELi0EEviiiPT_S1_S1_ii,@"STO_CUDA_ENTRY STV_DEFAULT"
_Z9cuda_gemmIiLi256ELi2ELi1ELi1024ELi8ELi8ELi32ELi0ELi0EEviiiPT_S1_S1_ii:
.text._Z9cuda_gemmIiLi256ELi2ELi1ELi1024ELi8ELi8ELi32ELi0ELi0EEviiiPT_S1_S1_ii:
        /* <DEDUP_REMOVED lines=37> */
.L_x_21542:
        /* <DEDUP_REMOVED lines=25> */
.L_x_21541:
[----:B------:R-:W-:Y:S05]  /*03e0*/  BSYNC.RECONVERGENT B0 ;  /* 0x0000000000007941 */ /* 0x000fea0003800200 */
.L_x_21540:
        /* <DEDUP_REMOVED lines=109> */
[----:B------:R-:W-:Y:S05]  /*0ac0*/  CALL.REL.NOINC `($__internal_105_$__cuda_sm20_div_u16) ;  /* 0x0000004400d87944 */ /* 0x000fea0003c00000 */
        /* <DEDUP_REMOVED lines=75> */
.L_x_21643:
        /* <DEDUP_REMOVED lines=36> */
.L_x_21544:
[----:B------:R-:W-:Y:S05]  /*11c0*/  BSYNC.RECONVERGENT B0 ;  /* 0x0000000000007941 */ /* 0x000fea0003800200 */
.L_x_21543:
        /* <DEDUP_REMOVED lines=9> */
.L_x_21546:
        /* <DEDUP_REMOVED lines=28> */
.L_x_21545:
        /* <DEDUP_REMOVED lines=22> */
.L_x_21548:
[----:B------:R-:W-:Y:S05]  /*1580*/  BSYNC.RECONVERGENT B0 ;  /* 0x0000000000007941 */ /* 0x000fea0003800200 */
.L_x_21547:
[----:B------:R-:W-:Y:S01]  /*1590*/  BSSY.RECONVERGENT B0, `(.L_x_21549) ;  /* 0x000000d000007945 */ /* 0x000fe20003800200 */
[----:B------:R-:W-:-:S04]  /*15a0*/  UIADD3 UR13, UPT, UPT, UR13, 0x1180, URZ ;  /* 0x000011800d0d7890 */ /* 0x000fc8000fffe0ff */
[----:B------:R-:W-:-:S12]  /*15b0*/  ULEA UR13, UR15, UR13, 0x18 ;  /* 0x0000000d0f0d7291 */ /* 0x000fd8000f8ec0ff */
.L_x_21550:
        /* <DEDUP_REMOVED lines=11> */
.L_x_21549:
[----:B------:R-:W-:Y:S01]  /*1670*/  BAR.SYNC.DEFER_BLOCKING 0x0 ;  /* 0x0000000000007b1d */ /* 0x000fe20000010000 */
[----:B------:R-:W-:-:S09]  /*1680*/  UISETP.GE.AND UP0, UPT, UR6, 0x1, UPT ;  /* 0x000000010600788c */ /* 0x000fd2000bf06270 */
[----:B------:R-:W-:Y:S05]  /*1690*/  BRA.U !UP0, `(.L_x_21551) ;  /* 0x0000002108207547 */ /* 0x000fea000b800000 */
[----:B------:R-:W-:-:S09]  /*16a0*/  UISETP.NE.AND UP0, UPT, UR18, 0x1, UPT ;  /* 0x000000011200788c */ /* 0x000fd2000bf05270 */
[----:B------:R-:W-:Y:S05]  /*16b0*/  BRA.U UP0, `(.L_x_21552) ;  /* 0x00000009009c7547 */ /* 0x000fea000b800000 */
[----:B------:R-:W-:Y:S01]  /*16c0*/  BSSY B1, `(.L_x_21553) ;  /* 0x00000a5000017945 */ /* 0x000fe20003800000 */
[----:B--2---:R-:W-:-:S07]  /*16d0*/  IMAD.MOV.U32 R23, RZ, RZ, RZ ;  /* 0x000000ffff177224 */ /* 0x004fce00078e00ff */
.L_x_21581:
        /* <DEDUP_REMOVED lines=18> */
.L_x_21554:
        /* <DEDUP_REMOVED lines=8> */
.L_x_21555:
        /* <DEDUP_REMOVED lines=8> */
.L_x_21556:
        /* <DEDUP_REMOVED lines=8> */
.L_x_21557:
        /* <DEDUP_REMOVED lines=8> */
.L_x_21558:
        /* <DEDUP_REMOVED lines=9> */
.L_x_21559:
        /* <DEDUP_REMOVED lines=9> */
.L_x_21560:
        /* <DEDUP_REMOVED lines=9> */
.L_x_21561:
        /* <DEDUP_REMOVED lines=29> */
.L_x_21580:
[----:B0-----:R-:W-:Y:S02]  /*1d80*/  IMAD R20, R25, 0x24, R24 ;  /* 0x0000002419147824 */ /* 0x001fe400078e0218 */
[----:B------:R-:W-:-:S04]  /*1d90*/  IMAD.MOV.U32 R36, RZ, RZ, RZ ;  /* 0x000000ffff247224 */ /* 0x000fc800078e00ff */
[----:B------:R-:W0:Y:S01]  /*1da0*/  LDS R20, [R20] ;  /* 0x0000000014147984 */ /* 0x000e220000000800 */
[----:B------:R-:W-:Y:S05]  /*1db0*/  @!P5 BRA `(.L_x_21564) ;  /* 0x000000000010d947 */ /* 0x000fea0003800000 */
[----:B------:R-:W-:-:S03]  /*1dc0*/  UMOV UR14, 0xffffffff ;  /* 0xffffffff000e7882 */ /* 0x000fc60000000000 */
[----:B------:R-:W-:Y:S05]  /*1dd0*/  BRA.DIV UR14, `(.L_x_21565) ;  /* 0x0000002a0e187947 */ /* 0x000fea000b800000 */
[----:B0-----:R0:W1:Y:S02]  /*1de0*/  SHFL.IDX PT, R37, R20, R13, R12 ;  /* 0x0000000d14257389 */ /* 0x00106400000e000c */
.L_x_21646:
[----:B-1----:R-:W-:-:S07]  /*1df0*/  IMAD R36, R14, R37, RZ ;  /* 0x000000250e247224 */ /* 0x002fce00078e02ff */
.L_x_21564:
[----:B------:R-:W-:Y:S05]  /*1e00*/  @!P4 BRA `(.L_x_21566) ;  /* 0x000000000010c947 */ /* 0x000fea0003800000 */
[----:B------:R-:W-:-:S03]  /*1e10*/  UMOV UR14, 0xffffffff ;  /* 0xffffffff000e7882 */ /* 0x000fc60000000000 */
[----:B------:R-:W-:Y:S05]  /*1e20*/  BRA.DIV UR14, `(.L_x_21567) ;  /* 0x0000002a0e247947 */ /* 0x000fea000b800000 */
[----:B0-----:R0:W1:Y:S02]  /*1e30*/  SHFL.IDX PT, R37, R20, R7, R12 ;  /* 0x0000000714257389 */ /* 0x00106400000e000c */
.L_x_21649:
[----:B-12---:R-:W-:-:S07]  /*1e40*/  IMAD R36, R15, R37, R36 ;  /* 0x000000250f247224 */ /* 0x006fce00078e0224 */
.L_x_21566:
[----:B------:R-:W-:Y:S05]  /*1e50*/  @!P3 BRA `(.L_x_21568) ;  /* 0x000000000010b947 */ /* 0x000fea0003800000 */
[----:B------:R-:W-:-:S03]  /*1e60*/  UMOV UR14, 0xffffffff ;  /* 0xffffffff000e7882 */ /* 0x000fc60000000000 */
[----:B------:R-:W-:Y:S05]  /*1e70*/  BRA.DIV UR14, `(.L_x_21569) ;  /* 0x0000002a0e307947 */ /* 0x000fea000b800000 */
[----:B0-----:R0:W1:Y:S02]  /*1e80*/  SHFL.IDX PT, R37, R20, R6, R12 ;  /* 0x0000000614257389 */ /* 0x00106400000e000c */
.L_x_21652:
[----:B-1-3--:R-:W-:-:S07]  /*1e90*/  IMAD R36, R16, R37, R36 ;  /* 0x0000002510247224 */ /* 0x00afce00078e0224 */
.L_x_21568:
[----:B------:R-:W-:Y:S05]  /*1ea0*/  @!P2 BRA `(.L_x_21570) ;  /* 0x000000000010a947 */ /* 0x000fea0003800000 */
[----:B------:R-:W-:-:S03]  /*1eb0*/  UMOV UR14, 0xffffffff ;  /* 0xffffffff000e7882 */ /* 0x000fc60000000000 */
[----:B------:R-:W-:Y:S05]  /*1ec0*/  BRA.DIV UR14, `(.L_x_21571) ;  /* 0x0000002a0e3c7947 */ /* 0x000fea000b800000 */
[----:B0-----:R0:W1:Y:S02]  /*1ed0*/  SHFL.IDX PT, R37, R20, R5, R12 ;  /* 0x0000000514257389 */ /* 0x00106400000e000c */
.L_x_21655:
[----:B-1--4-:R-:W-:-:S07]  /*1ee0*/  IMAD R36, R17, R37, R36 ;  /* 0x0000002511247224 */ /* 0x012fce00078e0224 */
.L_x_21570:
[----:B------:R-:W-:Y:S05]  /*1ef0*/  @!P1 BRA `(.L_x_21572) ;  /* 0x0000000000109947 */ /* 0x000fea0003800000 */
[----:B------:R-:W-:-:S03]  /*1f00*/  UMOV UR14, 0xffffffff ;  /* 0xffffffff000e7882 */ /* 0x000fc60000000000 */
[----:B------:R-:W-:Y:S05]  /*1f10*/  BRA.DIV UR14, `(.L_x_21573) ;  /* 0x0000002a0e487947 */ /* 0x000fea000b800000 */
[----:B0-----:R0:W1:Y:S02]  /*1f20*/  SHFL.IDX PT, R37, R20, R4, R12 ;  /* 0x0000000414257389 */ /* 0x00106400000e000c */
.L_x_21658:
[----:B-1----:R-:W-:-:S07]  /*1f30*/  IMAD R36, R18, R37, R36 ;  /* 0x0000002512247224 */ /* 0x002fce00078e0224 */
.L_x_21572:
[----:B------:R-:W1:Y:S02]  /*1f40*/  LDC R38, c[0x0][0x3ac] ;  /* 0x0000eb00ff267b82 */ /* 0x000e640000000800 */
[----:B-1----:R-:W-:-:S13]  /*1f50*/  ISETP.GE.AND P0, PT, R38, 0x6, PT ;  /* 0x000000062600780c */ /* 0x002fda0003f06270 */
[----:B------:R-:W-:Y:S05]  /*1f60*/  @!P0 BRA `(.L_x_21574) ;  /* 0x0000000000108947 */ /* 0x000fea0003800000 */
[----:B------:R-:W-:-:S03]  /*1f70*/  UMOV UR14, 0xffffffff ;  /* 0xffffffff000e7882 */ /* 0x000fc60000000000 */
[----:B------:R-:W-:Y:S05]  /*1f80*/  BRA.DIV UR14, `(.L_x_21575) ;  /* 0x0000002a0e4c7947 */ /* 0x000fea000b800000 */
[----:B0-----:R0:W1:Y:S02]  /*1f90*/  SHFL.IDX PT, R37, R20, R3, R12 ;  /* 0x0000000314257389 */ /* 0x00106400000e000c */
.L_x_21661:
[----:B-1----:R-:W-:-:S07]  /*1fa0*/  IMAD R36, R19, R37, R36 ;  /* 0x0000002513247224 */ /* 0x002fce00078e0224 */
.L_x_21574:
[----:B------:R-:W-:-:S13]  /*1fb0*/  ISETP.GE.AND P0, PT, R38, 0x7, PT ;  /* 0x000000072600780c */ /* 0x000fda0003f06270 */
[----:B------:R-:W-:Y:S05]  /*1fc0*/  @!P0 BRA `(.L_x_21576) ;  /* 0x0000000000108947 */ /* 0x000fea0003800000 */
[----:B------:R-:W-:-:S03]  /*1fd0*/  UMOV UR14, 0xffffffff ;  /* 0xffffffff000e7882 */ /* 0x000fc60000000000 */
[----:B------:R-:W-:Y:S05]  /*1fe0*/  BRA.DIV UR14, `(.L_x_21577) ;  /* 0x0000002a0e547947 */ /* 0x000fea000b800000 */
[----:B0-----:R0:W1:Y:S02]  /*1ff0*/  SHFL.IDX PT, R37, R20, R2, R12 ;  /* 0x0000000214257389 */ /* 0x00106400000e000c */
.L_x_21664:
[----:B-1----:R-:W-:-:S07]  /*2000*/  IMAD R36, R26, R37, R36 ;  /* 0x000000251a247224 */ /* 0x002fce00078e0224 */
.L_x_21576:
[----:B------:R-:W-:-:S13]  /*2010*/  ISETP.GE.AND P0, PT, R38, 0x8, PT ;  /* 0x000000082600780c */ /* 0x000fda0003f06270 */
[----:B------:R-:W-:Y:S05]  /*2020*/  @!P0 BRA `(.L_x_21578) ;  /* 0x0000000000108947 */ /* 0x000fea0003800000 */
[----:B------:R-:W-:-:S03]  /*2030*/  UMOV UR14, 0xffffffff ;  /* 0xffffffff000e7882 */ /* 0x000fc60000000000 */
[----:B------:R-:W-:Y:S05]  /*2040*/  BRA.DIV UR14, `(.L_x_21579) ;  /* 0x0000002a0e5c7947 */ /* 0x000fea000b800000 */
[----:B0-----:R0:W1:Y:S02]  /*2050*/  SHFL.IDX PT, R37, R20, R0, R12 ;  /* 0x0000000014257389 */ /* 0x00106400000e000c */
.L_x_21667:
[----:B-1----:R-:W-:-:S07]  /*2060*/  IMAD R36, R27, R37, R36 ;  /* 0x000000251b247224 */ /* 0x002fce00078e0224 */
.L_x_21578:
        /* <DEDUP_REMOVED lines=8> */
.L_x_21563:
[----:B------:R-:W-:Y:S05]  /*20f0*/  BSYNC B0 ;  /* 0x0000000000007941 */ /* 0x000fea0003800000 */
.L_x_21562:
[----:B------:R-:W-:Y:S05]  /*2100*/  @!P6 BRA `(.L_x_21581) ;  /* 0xfffffff40074e947 */ /* 0x000fea000383ffff */
[----:B------:R-:W-:Y:S05]  /*2110*/  BSYNC B1 ;  /* 0x0000000000017941 */ /* 0x000fea0003800000 */
.L_x_21553:
[----:B------:R-:W-:Y:S05]  /*2120*/  BRA `(.L_x_21551) ;  /* 0x00000014007c7947 */ /* 0x000fea0003800000 */
.L_x_21552:
[----:B------:R-:W1:Y:S02]  /*2130*/  LDCU UR14, c[0x0][0x3ac] ;  /* 0x00007580ff0e77ac */ /* 0x000e640008000800 */
[----:B-1----:R-:W-:-:S09]  /*2140*/  UISETP.GT.U32.AND UP0, UPT, UR14, 0x1f, UPT ;  /* 0x0000001f0e00788c */ /* 0x002fd2000bf04070 */
[----:B------:R-:W-:Y:S05]  /*2150*/  BRA.U UP0, `(.L_x_21582) ;  /* 0x00000009007c7547 */ /* 0x000fea000b800000 */
[----:B--2---:R-:W-:-:S07]  /*2160*/  IMAD.MOV.U32 R23, RZ, RZ, RZ ;  /* 0x000000ffff177224 */ /* 0x004fce00078e00ff */
.L_x_21610:
        /* <DEDUP_REMOVED lines=18> */
.L_x_21583:
        /* <DEDUP_REMOVED lines=8> */
.L_x_21584:
        /* <DEDUP_REMOVED lines=8> */
.L_x_21585:
        /* <DEDUP_REMOVED lines=8> */
.L_x_21586:
        /* <DEDUP_REMOVED lines=8> */
.L_x_21587:
        /* <DEDUP_REMOVED lines=9> */
.L_x_21588:
        /* <DEDUP_REMOVED lines=9> */
.L_x_21589:
        /* <DEDUP_REMOVED lines=9> */
.L_x_21590:
        /* <DEDUP_REMOVED lines=25> */
.L_x_21609:
[----:B------:R-:W-:Y:S02]  /*27d0*/  IMAD R20, R25, 0x24, R24 ;  /* 0x0000002419147824 */ /* 0x000fe400078e0218 */
[----:B------:R-:W-:-:S04]  /*27e0*/  IMAD.MOV.U32 R36, RZ, RZ, RZ ;  /* 0x000000ffff247224 */ /* 0x000fc800078e00ff */
[----:B------:R-:W0:Y:S01]  /*27f0*/  LDS R20, [R20] ;  /* 0x0000000014147984 */ /* 0x000e220000000800 */
[----:B------:R-:W-:Y:S05]  /*2800*/  @!P5 BRA `(.L_x_21593) ;  /* 0x000000000010d947 */ /* 0x000fea0003800000 */
[----:B------:R-:W-:-:S03]  /*2810*/  UMOV UR14, 0xffffffff ;  /* 0xffffffff000e7882 */ /* 0x000fc60000000000 */
[----:B------:R-:W-:Y:S05]  /*2820*/  BRA.DIV UR14, `(.L_x_21594) ;  /* 0x000000220e847947 */ /* 0x000fea000b800000 */
[----:B0-----:R0:W1:Y:S02]  /*2830*/  SHFL.IDX PT, R37, R20, R13, R12 ;  /* 0x0000000d14257389 */ /* 0x00106400000e000c */
.L_x_21670:
[----:B-1----:R-:W-:-:S07]  /*2840*/  IMAD R36, R14, R37, RZ ;  /* 0x000000250e247224 */ /* 0x002fce00078e02ff */
.L_x_21593:
[----:B------:R-:W-:Y:S05]  /*2850*/  @!P4 BRA `(.L_x_21595) ;  /* 0x000000000010c947 */ /* 0x000fea0003800000 */
[----:B------:R-:W-:-:S03]  /*2860*/  UMOV UR14, 0xffffffff ;  /* 0xffffffff000e7882 */ /* 0x000fc60000000000 */
[----:B------:R-:W-:Y:S05]  /*2870*/  BRA.DIV UR14, `(.L_x_21596) ;  /* 0x000000220e907947 */ /* 0x000fea000b800000 */
[----:B0-----:R0:W1:Y:S02]  /*2880*/  SHFL.IDX PT, R37, R20, R7, R12 ;  /* 0x0000000714257389 */ /* 0x00106400000e000c */
.L_x_21673:
[----:B-12---:R-:W-:-:S07]  /*2890*/  IMAD R36, R15, R37, R36 ;  /* 0x000000250f247224 */ /* 0x006fce00078e0224 */
.L_x_21595:
[----:B------:R-:W-:Y:S05]  /*28a0*/  @!P3 BRA `(.L_x_21597) ;  /* 0x000000000010b947 */ /* 0x000fea0003800000 */
[----:B------:R-:W-:-:S03]  /*28b0*/  UMOV UR14, 0xffffffff ;  /* 0xffffffff000e7882 */ /* 0x000fc60000000000 */
[----:B------:R-:W-:Y:S05]  /*28c0*/  BRA.DIV UR14, `(.L_x_21598) ;  /* 0x000000220e9c7947 */ /* 0x000fea000b800000 */
[----:B0-----:R0:W1:Y:S02]  /*28d0*/  SHFL.IDX PT, R37, R20, R6, R12 ;  /* 0x0000000614257389 */ /* 0x00106400000e000c */
.L_x_21676:
[----:B-1-3--:R-:W-:-:S07]  /*28e0*/  IMAD R36, R16, R37, R36 ;  /* 0x0000002510247224 */ /* 0x00afce00078e0224 */
.L_x_21597:
[----:B------:R-:W-:Y:S05]  /*28f0*/  @!P2 BRA `(.L_x_21599) ;  /* 0x000000000010a947 */ /* 0x000fea0003800000 */
[----:B------:R-:W-:-:S03]  /*2900*/  UMOV UR14, 0xffffffff ;  /* 0xffffffff000e7882 */ /* 0x000fc60000000000 */
[----:B------:R-:W-:Y:S05]  /*2910*/  BRA.DIV UR14, `(.L_x_21600) ;  /* 0x000000220ea87947 */ /* 0x000fea000b800000 */
[----:B0-----:R0:W1:Y:S02]  /*2920*/  SHFL.IDX PT, R37, R20, R5, R12 ;  /* 0x0000000514257389 */ /* 0x00106400000e000c */
.L_x_21679:
[----:B-1--4-:R-:W-:-:S07]  /*2930*/  IMAD R36, R17, R37, R36 ;  /* 0x0000002511247224 */ /* 0x012fce00078e0224 */
.L_x_21599:
[----:B------:R-:W-:Y:S05]  /*2940*/  @!P1 BRA `(.L_x_21601) ;  /* 0x0000000000109947 */ /* 0x000fea0003800000 */
[----:B------:R-:W-:-:S03]  /*2950*/  UMOV UR14, 0xffffffff ;  /* 0xffffffff000e7882 */ /* 0x000fc60000000000 */
[----:B------:R-:W-:Y:S05]  /*2960*/  BRA.DIV UR14, `(.L_x_21602) ;  /* 0x000000220eb47947 */ /* 0x000fea000b800000 */
[----:B0-----:R0:W1:Y:S02]  /*2970*/  SHFL.IDX PT, R37, R20, R4, R12 ;  /* 0x0000000414257389 */ /* 0x00106400000e000c */
.L_x_21682:
[----:B-1----:R-:W-:-:S07]  /*2980*/  IMAD R36, R18, R37, R36 ;  /* 0x0000002512247224 */ /* 0x002fce00078e0224 */
.L_x_21601:
[----:B------:R-:W1:Y:S02]  /*2990*/  LDC R38, c[0x0][0x3ac] ;  /* 0x0000eb00ff267b82 */ /* 0x000e640000000800 */
[----:B-1----:R-:W-:-:S13]  /*29a0*/  ISETP.GE.AND P0, PT, R38, 0x6, PT ;  /* 0x000000062600780c */ /* 0x002fda0003f06270 */
[----:B------:R-:W-:Y:S05]  /*29b0*/  @!P0 BRA `(.L_x_21603) ;  /* 0x0000000000108947 */ /* 0x000fea0003800000 */
[----:B------:R-:W-:-:S03]  /*29c0*/  UMOV UR14, 0xffffffff ;  /* 0xffffffff000e7882 */ /* 0x000fc60000000000 */
[----:B------:R-:W-:Y:S05]  /*29d0*/  BRA.DIV UR14, `(.L_x_21604) ;  /* 0x000000220eb87947 */ /* 0x000fea000b800000 */
[----:B0-----:R0:W1:Y:S02]  /*29e0*/  SHFL.IDX PT, R37, R20, R3, R12 ;  /* 0x0000000314257389 */ /* 0x00106400000e000c */
.L_x_21685:
[----:B-1----:R-:W-:-:S07]  /*29f0*/  IMAD R36, R19, R37, R36 ;  /* 0x0000002513247224 */ /* 0x002fce00078e0224 */
.L_x_21603:
[----:B------:R-:W-:-:S13]  /*2a00*/  ISETP.GE.AND P0, PT, R38, 0x7, PT ;  /* 0x000000072600780c */ /* 0x000fda0003f06270 */
[----:B------:R-:W-:Y:S05]  /*2a10*/  @!P0 BRA `(.L_x_21605) ;  /* 0x0000000000108947 */ /* 0x000fea0003800000 */
[----:B------:R-:W-:-:S03]  /*2a20*/  UMOV UR14, 0xffffffff ;  /* 0xffffffff000e7882 */ /* 0x000fc60000000000 */
[----:B------:R-:W-:Y:S05]  /*2a30*/  BRA.DIV UR14, `(.L_x_21606) ;  /* 0x000000220ec07947 */ /* 0x000fea000b800000 */
[----:B0-----:R0:W1:Y:S02]  /*2a40*/  SHFL.IDX PT, R37, R20, R2, R12 ;  /* 0x0000000214257389 */ /* 0x00106400000e000c */
.L_x_21688:
[----:B-1----:R-:W-:-:S07]  /*2a50*/  IMAD R36, R26, R37, R36 ;  /* 0x000000251a247224 */ /* 0x002fce00078e0224 */
.L_x_21605:
[----:B------:R-:W-:-:S13]  /*2a60*/  ISETP.GE.AND P0, PT, R38, 0x8, PT ;  /* 0x000000082600780c */ /* 0x000fda0003f06270 */
[----:B------:R-:W-:Y:S05]  /*2a70*/  @!P0 BRA `(.L_x_21607) ;  /* 0x0000000000108947 */ /* 0x000fea0003800000 */
[----:B------:R-:W-:-:S03]  /*2a80*/  UMOV UR14, 0xffffffff ;  /* 0xffffffff000e7882 */ /* 0x000fc60000000000 */
[----:B------:R-:W-:Y:S05]  /*2a90*/  BRA.DIV UR14, `(.L_x_21608) ;  /* 0x000000220ec87947 */ /* 0x000fea000b800000 */
[----:B0-----:R0:W1:Y:S02]  /*2aa0*/  SHFL.IDX PT, R37, R20, R0, R12 ;  /* 0x0000000014257389 */ /* 0x00106400000e000c */
.L_x_21691:
[----:B-1----:R-:W-:-:S07]  /*2ab0*/  IMAD R36, R27, R37, R36 ;  /* 0x000000251b247224 */ /* 0x002fce00078e0224 */
.L_x_21607:
[C---:B0-----:R-:W-:Y:S01]  /*2ac0*/  IMAD R20, R25.reuse, UR6, R22 ;  /* 0x0000000619147c24 */ /* 0x041fe2000f8e0216 */
[----:B------:R-:W-:-:S04]  /*2ad0*/  IADD3 R25, PT, PT, R25, UR8, RZ ;  /* 0x0000000819197c10 */ /* 0x000fc8000fffe0ff */
[----:B------:R-:W-:Y:S02]  /*2ae0*/  LEA R21, R20, UR13, 0x2 ;  /* 0x0000000d14157c11 */ /* 0x000fe4000f8e10ff */
[----:B------:R-:W-:-:S03]  /*2af0*/  ISETP.GE.AND P0, PT, R25, UR11, PT ;  /* 0x0000000b19007c0c */ /* 0x000fc6000bf06270 */
[----:B------:R0:W-:Y:S10]  /*2b00*/  STS [R21], R36 ;  /* 0x0000002415007388 */ /* 0x0001f40000000800 */
[----:B0-----:R-:W-:Y:S05]  /*2b10*/  @!P0 BRA `(.L_x_21609) ;  /* 0xfffffffc002c8947 */ /* 0x001fea000383ffff */
.L_x_21592:
[----:B------:R-:W-:Y:S05]  /*2b20*/  BSYNC B0 ;  /* 0x0000000000007941 */ /* 0x000fea0003800000 */
.L_x_21591:
[----:B------:R-:W-:Y:S05]  /*2b30*/  @!P6 BRA `(.L_x_21610) ;  /* 0xfffffff4008ce947 */ /* 0x000fea000383ffff */
[----:B------:R-:W-:Y:S05]  /*2b40*/  BRA `(.L_x_21551) ;  /* 0x0000000800f47947 */ /* 0x000fea0003800000 */
.L_x_21582:
[----:B--2---:R-:W-:-:S07]  /*2b50*/  IMAD.MOV.U32 R22, RZ, RZ, RZ ;  /* 0x000000ffff167224 */ /* 0x004fce00078e00ff */
.L_x_21638:
        /* <DEDUP_REMOVED lines=18> */
.L_x_21611:
        /* <DEDUP_REMOVED lines=8> */
.L_x_21612:
        /* <DEDUP_REMOVED lines=8> */
.L_x_21613:
        /* <DEDUP_REMOVED lines=8> */
.L_x_21614:
        /* <DEDUP_REMOVED lines=9> */
.L_x_21615:
        /* <DEDUP_REMOVED lines=9> */
.L_x_21616:
        /* <DEDUP_REMOVED lines=9> */
.L_x_21617:
        /* <DEDUP_REMOVED lines=9> */
.L_x_21618:
        /* <DEDUP_REMOVED lines=28> */
.L_x_21637:
[----:B------:R-:W-:Y:S02]  /*3200*/  IMAD R20, R24, 0x24, R25 ;  /* 0x0000002418147824 */ /* 0x000fe400078e0219 */
[----:B------:R-:W-:-:S04]  /*3210*/  HFMA2 R36, -RZ, RZ, 0, 0 ;  /* 0x00000000ff247431 */ /* 0x000fc800000001ff */
[----:B------:R-:W0:Y:S01]  /*3220*/  LDS R20, [R20] ;  /* 0x0000000014147984 */ /* 0x000e220000000800 */
[----:B------:R-:W-:Y:S05]  /*3230*/  @!P4 BRA `(.L_x_21620) ;  /* 0x000000000010c947 */ /* 0x000fea0003800000 */
[----:B------:R-:W-:-:S03]  /*3240*/  UMOV UR14, 0xffffffff ;  /* 0xffffffff000e7882 */ /* 0x000fc60000000000 */
[----:B------:R-:W-:Y:S05]  /*3250*/  BRA.DIV UR14, `(.L_x_21621) ;  /* 0x0000001a0ef87947 */ /* 0x000fea000b800000 */
[----:B0-----:R0:W1:Y:S02]  /*3260*/  SHFL.IDX PT, R39, R20, R13, R12 ;  /* 0x0000000d14277389 */ /* 0x00106400000e000c */
.L_x_21693:
[----:B-1----:R-:W-:-:S07]  /*3270*/  IMAD R36, R14, R39, RZ ;  /* 0x000000270e247224 */ /* 0x002fce00078e02ff */
.L_x_21620:
[----:B------:R-:W-:Y:S05]  /*3280*/  @!P3 BRA `(.L_x_21622) ;  /* 0x000000000010b947 */ /* 0x000fea0003800000 */
[----:B------:R-:W-:-:S03]  /*3290*/  UMOV UR14, 0xffffffff ;  /* 0xffffffff000e7882 */ /* 0x000fc60000000000 */
[----:B------:R-:W-:Y:S05]  /*32a0*/  BRA.DIV UR14, `(.L_x_21623) ;  /* 0x0000001e0e007947 */ /* 0x000fea000b800000 */
[----:B0-----:R0:W1:Y:S02]  /*32b0*/  SHFL.IDX PT, R37, R20, R7, R12 ;  /* 0x0000000714257389 */ /* 0x00106400000e000c */
.L_x_21696:
[----:B-12---:R-:W-:-:S07]  /*32c0*/  IMAD R36, R15, R37, R36 ;  /* 0x000000250f247224 */ /* 0x006fce00078e0224 */
.L_x_21622:
[----:B------:R-:W-:Y:S05]  /*32d0*/  @!P2 BRA `(.L_x_21624) ;  /* 0x000000000010a947 */ /* 0x000fea0003800000 */
[----:B------:R-:W-:-:S03]  /*32e0*/  UMOV UR14, 0xffffffff ;  /* 0xffffffff000e7882 */ /* 0x000fc60000000000 */
[----:B------:R-:W-:Y:S05]  /*32f0*/  BRA.DIV UR14, `(.L_x_21625) ;  /* 0x0000001e0e0c7947 */ /* 0x000fea000b800000 */
[----:B0-----:R0:W1:Y:S02]  /*3300*/  SHFL.IDX PT, R37, R20, R6, R12 ;  /* 0x0000000614257389 */ /* 0x00106400000e000c */
.L_x_21699:
[----:B-1-3--:R-:W-:-:S07]  /*3310*/  IMAD R36, R16, R37, R36 ;  /* 0x0000002510247224 */ /* 0x00afce00078e0224 */
.L_x_21624:
[----:B------:R-:W-:Y:S05]  /*3320*/  @!P1 BRA `(.L_x_21626) ;  /* 0x0000000000109947 */ /* 0x000fea0003800000 */
[----:B------:R-:W-:-:S03]  /*3330*/  UMOV UR14, 0xffffffff ;  /* 0xffffffff000e7882 */ /* 0x000fc60000000000 */
[----:B------:R-:W-:Y:S05]  /*3340*/  BRA.DIV UR14, `(.L_x_21627) ;  /* 0x0000001e0e187947 */ /* 0x000fea000b800000 */
[----:B0-----:R0:W1:Y:S02]  /*3350*/  SHFL.IDX PT, R37, R20, R5, R12 ;  /* 0x0000000514257389 */ /* 0x00106400000e000c */
.L_x_21702:
[----:B-1--4-:R-:W-:-:S07]  /*3360*/  IMAD R36, R17, R37, R36 ;  /* 0x0000002511247224 */ /* 0x012fce00078e0224 */
.L_x_21626:
[----:B------:R-:W1:Y:S02]  /*3370*/  LDC R38, c[0x0][0x3ac] ;  /* 0x0000eb00ff267b82 */ /* 0x000e640000000800 */
[----:B-1----:R-:W-:-:S13]  /*3380*/  ISETP.GE.AND P0, PT, R38, 0x5, PT ;  /* 0x000000052600780c */ /* 0x002fda0003f06270 */
[----:B------:R-:W-:Y:S05]  /*3390*/  @!P0 BRA `(.L_x_21628) ;  /* 0x0000000000108947 */ /* 0x000fea0003800000 */
[----:B------:R-:W-:-:S03]  /*33a0*/  UMOV UR14, 0xffffffff ;  /* 0xffffffff000e7882 */ /* 0x000fc60000000000 */
[----:B------:R-:W-:Y:S05]  /*33b0*/  BRA.DIV UR14, `(.L_x_21629) ;  /* 0x0000001e0e1c7947 */ /* 0x000fea000b800000 */
[----:B0-----:R0:W1:Y:S02]  /*33c0*/  SHFL.IDX PT, R37, R20, R4, R12 ;  /* 0x0000000414257389 */ /* 0x00106400000e000c */
.L_x_21705:
[----:B-1----:R-:W-:-:S07]  /*33d0*/  IMAD R36, R18, R37, R36 ;  /* 0x0000002512247224 */ /* 0x002fce00078e0224 */
.L_x_21628:
[----:B------:R-:W-:-:S13]  /*33e0*/  ISETP.GE.AND P0, PT, R38, 0x6, PT ;  /* 0x000000062600780c */ /* 0x000fda0003f06270 */
[----:B------:R-:W-:Y:S05]  /*33f0*/  @!P0 BRA `(.L_x_21630) ;  /* 0x0000000000108947 */ /* 0x000fea0003800000 */
[----:B------:R-:W-:-:S03]  /*3400*/  UMOV UR14, 0xffffffff ;  /* 0xffffffff000e7882 */ /* 0x000fc60000000000 */
[----:B------:R-:W-:Y:S05]  /*3410*/  BRA.DIV UR14, `(.L_x_21631) ;  /* 0x0000001e0e247947 */ /* 0x000fea000b800000 */
[----:B0-----:R0:W1:Y:S02]  /*3420*/  SHFL.IDX PT, R37, R20, R3, R12 ;  /* 0x0000000314257389 */ /* 0x00106400000e000c */
.L_x_21708:
[----:B-1----:R-:W-:-:S07]  /*3430*/  IMAD R36, R19, R37, R36 ;  /* 0x0000002513247224 */ /* 0x002fce00078e0224 */
.L_x_21630:
[----:B------:R-:W-:-:S13]  /*3440*/  ISETP.GE.AND P0, PT, R38, 0x7, PT ;  /* 0x000000072600780c */ /* 0x000fda0003f06270 */
[----:B------:R-:W-:Y:S05]  /*3450*/  @!P0 BRA `(.L_x_21632) ;  /* 0x0000000000108947 */ /* 0x000fea0003800000 */
[----:B------:R-:W-:-:S03]  /*3460*/  UMOV UR14, 0xffffffff ;  /* 0xffffffff000e7882 */ /* 0x000fc60000000000 */
[----:B------:R-:W-:Y:S05]  /*3470*/  BRA.DIV UR14, `(.L_x_21633) ;  /* 0x0000001e0e2c7947 */ /* 0x000fea000b800000 */
[----:B0-----:R0:W1:Y:S02]  /*3480*/  SHFL.IDX PT, R37, R20, R2, R12 ;  /* 0x0000000214257389 */ /* 0x00106400000e000c */
.L_x_21711:
[----:B-1----:R-:W-:-:S07]  /*3490*/  IMAD R36, R26, R37, R36 ;  /* 0x000000251a247224 */ /* 0x002fce00078e0224 */
.L_x_21632:
[----:B------:R-:W-:-:S13]  /*34a0*/  ISETP.GE.AND P0, PT, R38, 0x8, PT ;  /* 0x000000082600780c */ /* 0x000fda0003f06270 */
[----:B------:R-:W-:Y:S05]  /*34b0*/  @!P0 BRA `(.L_x_21634) ;  /* 0x0000000000108947 */ /* 0x000fea0003800000 */
[----:B------:R-:W-:-:S03]  /*34c0*/  UMOV UR14, 0xffffffff ;  /* 0xffffffff000e7882 */ /* 0x000fc60000000000 */
[----:B------:R-:W-:Y:S05]  /*34d0*/  BRA.DIV UR14, `(.L_x_21635) ;  /* 0x0000001e0e347947 */ /* 0x000fea000b800000 */
[----:B0-----:R0:W1:Y:S02]  /*34e0*/  SHFL.IDX PT, R37, R20, R0, R12 ;  /* 0x0000000014257389 */ /* 0x00106400000e000c */
.L_x_21714:
[----:B-1----:R-:W-:-:S07]  /*34f0*/  IMAD R36, R27, R37, R36 ;  /* 0x000000251b247224 */ /* 0x002fce00078e0224 */
.L_x_21634:
[----:B0-----:R-:W-:-:S07]  /*3500*/  IMAD.U32 R20, RZ, RZ, UR27 ;  /* 0x0000001bff147e24 */ /* 0x001fce000f8e00ff */
.L_x_21636:
        /* <DEDUP_REMOVED lines=32> */
.L_x_21619:
[----:B------:R-:W-:Y:S05]  /*3710*/  @!P5 BRA `(.L_x_21638) ;  /* 0xfffffff40010d947 */ /* 0x000fea000383ffff */
.L_x_21551:
        /* <DEDUP_REMOVED lines=122> */
.L_x_21640:
[----:B------:R-:W-:Y:S05]  /*3ec0*/  BSYNC.RECONVERGENT B0 ;  /* 0x0000000000007941 */ /* 0x000fea0003800200 */
.L_x_21639:
        /* <DEDUP_REMOVED lines=12> */
.L_x_21642:
        /* <DEDUP_REMOVED lines=103> */
.L_x_21641:
[----:B------:R-:W-:-:S04]  /*4600*/  UIADD3 UR10, UPT, UPT, UR24, UR10, URZ ;  /* 0x0000000a180a7290 */ /* 0x000fc8000fffe0ff */
[----:B------:R-:W-:-:S09]  /*4610*/  UISETP.GE.U32.AND UP0, UPT, UR10, UR25, UPT ;  /* 0x000000190a00728c */ /* 0x000fd2000bf06070 */
[----:B------:R-:W-:Y:S05]  /*4620*/  BRA.U !UP0, `(.L_x_21643) ;  /* 0xffffffc908547547 */ /* 0x000fea000b83ffff */
[----:B------:R-:W-:Y:S05]  /*4630*/  EXIT ;  /* 0x000000000000794d */ /* 0x000fea0003800000 */
.L_x_21565:
[----:B------:R-:W-:Y:S01]  /*4640*/  BSSY B2, `(.L_x_21644) ;  /* 0x0000006000027945 */ /* 0x000fe20003800000 */
[----:B------:R-:W-:Y:S01]  /*4650*/  IMAD.MOV.U32 R21, RZ, RZ, R13 ;  /* 0x000000ffff157224 */ /* 0x000fe200078e000d */
[----:B------:R-:W-:-:S07]  /*4660*/  MOV R37, 0xffffffff ;  /* 0xffffffff00257802 */ /* 0x000fce0000000f00 */
[----:B0-234-:R-:W-:Y:S05]  /*4670*/  WARPSYNC.COLLECTIVE R37, `(.L_x_21645) ;  /* 0x0000000025087348 */ /* 0x01dfea0003c00000 */
[----:B0-----:R0:W1:Y:S02]  /*4680*/  SHFL.IDX P0, R37, R20, R21, R12 ;  /* 0x0000001514257389 */ /* 0x001064000000000c */
[----:B01234-:R-:W-:Y:S05]  /*4690*/  ENDCOLLECTIVE ;  /* 0x000000000000791b */ /* 0x01ffea0003800000 */
.L_x_21645:
[----:B------:R-:W-:Y:S05]  /*46a0*/  BSYNC B2 ;  /* 0x0000000000027941 */ /* 0x000fea0003800000 */
.L_x_21644:
[----:B------:R-:W-:Y:S05]  /*46b0*/  BRA `(.L_x_21646) ;  /* 0xffffffd400cc7947 */ /* 0x000fea000383ffff */
.L_x_21567:
[----:B------:R-:W-:Y:S01]  /*46c0*/  BSSY B2, `(.L_x_21647) ;  /* 0x0000006000027945 */ /* 0x000fe20003800000 */
[----:B------:R-:W-:Y:S02]  /*46d0*/  IMAD.MOV.U32 R21, RZ, RZ, R7 ;  /* 0x000000ffff157224 */ /* 0x000fe400078e0007 */
[----:B------:R-:W-:-:S07]  /*46e0*/  IMAD.MOV.U32 R37, RZ, RZ, -0x1 ;  /* 0xffffffffff257424 */ /* 0x000fce00078e00ff */
[----:B0-234-:R-:W-:Y:S05]  /*46f0*/  WARPSYNC.COLLECTIVE R37, `(.L_x_21648) ;  /* 0x0000000025087348 */ /* 0x01dfea0003c00000 */
[----:B0-----:R0:W1:Y:S02]  /*4700*/  SHFL.IDX P0, R37, R20, R21, R12 ;  /* 0x0000001514257389 */ /* 0x001064000000000c */
[----:B01234-:R-:W-:Y:S05]  /*4710*/  ENDCOLLECTIVE ;  /* 0x000000000000791b */ /* 0x01ffea0003800000 */
.L_x_21648:
[----:B------:R-:W-:Y:S05]  /*4720*/  BSYNC B2 ;  /* 0x0000000000027941 */ /* 0x000fea0003800000 */
.L_x_21647:
[----:B------:R-:W-:Y:S05]  /*4730*/  BRA `(.L_x_21649) ;  /* 0xffffffd400c07947 */ /* 0x000fea000383ffff */
.L_x_21569:
[----:B------:R-:W-:Y:S01]  /*4740*/  BSSY B2, `(.L_x_21650) ;  /* 0x0000006000027945 */ /* 0x000fe20003800000 */
[----:B------:R-:W-:Y:S01]  /*4750*/  MOV R21, R6 ;  /* 0x0000000600157202 */ /* 0x000fe20000000f00 */
[----:B------:R-:W-:-:S07]  /*4760*/  IMAD.MOV.U32 R37, RZ, RZ, -0x1 ;  /* 0xffffffffff257424 */ /* 0x000fce00078e00ff */
[----:B0-234-:R-:W-:Y:S05]  /*4770*/  WARPSYNC.COLLECTIVE R37, `(.L_x_21651) ;  /* 0x0000000025087348 */ /* 0x01dfea0003c00000 */
[----:B0-----:R0:W1:Y:S02]  /*4780*/  SHFL.IDX P0, R37, R20, R21, R12 ;  /* 0x0000001514257389 */ /* 0x001064000000000c */
[----:B01234-:R-:W-:Y:S05]  /*4790*/  ENDCOLLECTIVE ;  /* 0x000000000000791b */ /* 0x01ffea0003800000 */
.L_x_21651:
[----:B------:R-:W-:Y:S05]  /*47a0*/  BSYNC B2 ;  /* 0x0000000000027941 */ /* 0x000fea0003800000 */
.L_x_21650:
[----:B------:R-:W-:Y:S05]  /*47b0*/  BRA `(.L_x_21652) ;  /* 0xffffffd400b47947 */ /* 0x000fea000383ffff */
.L_x_21571:
[----:B------:R-:W-:Y:S01]  /*47c0*/  BSSY B2, `(.L_x_21653) ;  /* 0x0000006000027945 */ /* 0x000fe20003800000 */
[----:B------:R-:W-:Y:S01]  /*47d0*/  IMAD.MOV.U32 R21, RZ, RZ, R5 ;  /* 0x000000ffff157224 */ /* 0x000fe200078e0005 */
[----:B------:R-:W-:-:S07]  /*47e0*/  MOV R37, 0xffffffff ;  /* 0xffffffff00257802 */ /* 0x000fce0000000f00 */
[----:B0-234-:R-:W-:Y:S05]  /*47f0*/  WARPSYNC.COLLECTIVE R37, `(.L_x_21654) ;  /* 0x0000000025087348 */ /* 0x01dfea0003c00000 */
[----:B0-----:R0:W1:Y:S02]  /*4800*/  SHFL.IDX P0, R37, R20, R21, R12 ;  /* 0x0000001514257389 */ /* 0x001064000000000c */
[----:B01234-:R-:W-:Y:S05]  /*4810*/  ENDCOLLECTIVE ;  /* 0x000000000000791b */ /* 0x01ffea0003800000 */
.L_x_21654:
[----:B------:R-:W-:Y:S05]  /*4820*/  BSYNC B2 ;  /* 0x0000000000027941 */ /* 0x000fea0003800000 */
.L_x_21653:
[----:B------:R-:W-:Y:S05]  /*4830*/  BRA `(.L_x_21655) ;  /* 0xffffffd400a87947 */ /* 0x000fea000383ffff */
.L_x_21573:
[----:B------:R-:W-:Y:S01]  /*4840*/  BSSY B2, `(.L_x_21656) ;  /* 0x0000006000027945 */ /* 0x000fe20003800000 */
[----:B------:R-:W-:Y:S02]  /*4850*/  IMAD.MOV.U32 R21, RZ, RZ, R4 ;  /* 0x000000ffff157224 */ /* 0x000fe400078e0004 */
[----:B------:R-:W-:-:S07]  /*4860*/  IMAD.MOV.U32 R37, RZ, RZ, -0x1 ;  /* 0xffffffffff257424 */ /* 0x000fce00078e00ff */
[----:B0-234-:R-:W-:Y:S05]  /*4870*/  WARPSYNC.COLLECTIVE R37, `(.L_x_21657) ;  /* 0x0000000025087348 */ /* 0x01dfea0003c00000 */
[----:B0-----:R0:W1:Y:S02]  /*4880*/  SHFL.IDX P0, R37, R20, R21, R12 ;  /* 0x0000001514257389 */ /* 0x001064000000000c */
[----:B01234-:R-:W-:Y:S05]  /*4890*/  ENDCOLLECTIVE ;  /* 0x000000000000791b */ /* 0x01ffea0003800000 */
.L_x_21657:
[----:B------:R-:W-:Y:S05]  /*48a0*/  BSYNC B2 ;  /* 0x0000000000027941 */ /* 0x000fea0003800000 */
.L_x_21656:
[----:B------:R-:W-:Y:S05]  /*48b0*/  BRA `(.L_x_21658) ;  /* 0xffffffd4009c7947 */ /* 0x000fea000383ffff */
.L_x_21575:
[----:B------:R-:W-:Y:S01]  /*48c0*/  BSSY B2, `(.L_x_21659) ;  /* 0x0000006000027945 */ /* 0x000fe20003800000 */
[----:B------:R-:W-:Y:S01]  /*48d0*/  MOV R21, R3 ;  /* 0x0000000300157202 */ /* 0x000fe20000000f00 */
[----:B------:R-:W-:-:S07]  /*48e0*/  IMAD.MOV.U32 R37, RZ, RZ, -0x1 ;  /* 0xffffffffff257424 */ /* 0x000fce00078e00ff */
[----:B0-234-:R-:W-:Y:S05]  /*48f0*/  WARPSYNC.COLLECTIVE R37, `(.L_x_21660) ;  /* 0x0000000025087348 */ /* 0x01dfea0003c00000 */
[----:B0-----:R0:W1:Y:S02]  /*4900*/  SHFL.IDX P0, R37, R20, R21, R12 ;  /* 0x0000001514257389 */ /* 0x001064000000000c */
[----:B01234-:R-:W-:Y:S05]  /*4910*/  ENDCOLLECTIVE ;  /* 0x000000000000791b */ /* 0x01ffea0003800000 */
.L_x_21660:
[----:B------:R-:W-:Y:S05]  /*4920*/  BSYNC B2 ;  /* 0x0000000000027941 */ /* 0x000fea0003800000 */
.L_x_21659:
[----:B------:R-:W-:Y:S05]  /*4930*/  BRA `(.L_x_21661) ;  /* 0xffffffd400987947 */ /* 0x000fea000383ffff */
.L_x_21577:
[----:B------:R-:W-:Y:S01]  /*4940*/  BSSY B2, `(.L_x_21662) ;  /* 0x0000006000027945 */ /* 0x000fe20003800000 */
[----:B------:R-:W-:Y:S01]  /*4950*/  IMAD.MOV.U32 R21, RZ, RZ, R2 ;  /* 0x000000ffff157224 */ /* 0x000fe200078e0002 */
[----:B------:R-:W-:-:S07]  /*4960*/  MOV R37, 0xffffffff ;  /* 0xffffffff00257802 */ /* 0x000fce0000000f00 */
[----:B0-234-:R-:W-:Y:S05]  /*4970*/  WARPSYNC.COLLECTIVE R37, `(.L_x_21663) ;  /* 0x0000000025087348 */ /* 0x01dfea0003c00000 */
[----:B0-----:R0:W1:Y:S02]  /*4980*/  SHFL.IDX P0, R37, R20, R21, R12 ;  /* 0x0000001514257389 */ /* 0x001064000000000c */
[----:B01234-:R-:W-:Y:S05]  /*4990*/  ENDCOLLECTIVE ;  /* 0x000000000000791b */ /* 0x01ffea0003800000 */
.L_x_21663:
[----:B------:R-:W-:Y:S05]  /*49a0*/  BSYNC B2 ;  /* 0x0000000000027941 */ /* 0x000fea0003800000 */
.L_x_21662:
[----:B------:R-:W-:Y:S05]  /*49b0*/  BRA `(.L_x_21664) ;  /* 0xffffffd400907947 */ /* 0x000fea000383ffff */
.L_x_21579:
[----:B------:R-:W-:Y:S01]  /*49c0*/  BSSY B2, `(.L_x_21665) ;  /* 0x0000006000027945 */ /* 0x000fe20003800000 */
[----:B------:R-:W-:Y:S02]  /*49d0*/  IMAD.MOV.U32 R21, RZ, RZ, R0 ;  /* 0x000000ffff157224 */ /* 0x000fe400078e0000 */
[----:B------:R-:W-:-:S07]  /*49e0*/  IMAD.MOV.U32 R37, RZ, RZ, -0x1 ;  /* 0xffffffffff257424 */ /* 0x000fce00078e00ff */
[----:B0-234-:R-:W-:Y:S05]  /*49f0*/  WARPSYNC.COLLECTIVE R37, `(.L_x_21666) ;  /* 0x0000000025087348 */ /* 0x01dfea0003c00000 */
[----:B0-----:R0:W1:Y:S02]  /*4a00*/  SHFL.IDX P0, R37, R20, R21, R12 ;  /* 0x0000001514257389 */ /* 0x001064000000000c */
[----:B01234-:R-:W-:Y:S05]  /*4a10*/  ENDCOLLECTIVE ;  /* 0x000000000000791b */ /* 0x01ffea0003800000 */
.L_x_21666:
[----:B------:R-:W-:Y:S05]  /*4a20*/  BSYNC B2 ;  /* 0x0000000000027941 */ /* 0x000fea0003800000 */
.L_x_21665:
[----:B------:R-:W-:Y:S05]  /*4a30*/  BRA `(.L_x_21667) ;  /* 0xffffffd400887947 */ /* 0x000fea000383ffff */
.L_x_21594:
[----:B------:R-:W-:Y:S01]  /*4a40*/  BSSY B1, `(.L_x_21668) ;  /* 0x0000006000017945 */ /* 0x000fe20003800000 */
[----:B------:R-:W-:Y:S01]  /*4a50*/  MOV R21, R13 ;  /* 0x0000000d00157202 */ /* 0x000fe20000000f00 */
[----:B------:R-:W-:-:S07]  /*4a60*/  IMAD.MOV.U32 R37, RZ, RZ, -0x1 ;  /* 0xffffffffff257424 */ /* 0x000fce00078e00ff */
[----:B0-234-:R-:W-:Y:S05]  /*4a70*/  WARPSYNC.COLLECTIVE R37, `(.L_x_21669) ;  /* 0x0000000025087348 */ /* 0x01dfea0003c00000 */
[----:B0-----:R0:W1:Y:S02]  /*4a80*/  SHFL.IDX P0, R37, R20, R21, R12 ;  /* 0x0000001514257389 */ /* 0x001064000000000c */
[----:B01234-:R-:W-:Y:S05]  /*4a90*/  ENDCOLLECTIVE ;  /* 0x000000000000791b */ /* 0x01ffea0003800000 */
.L_x_21669:
[----:B------:R-:W-:Y:S05]  /*4aa0*/  BSYNC B1 ;  /* 0x0000000000017941 */ /* 0x000fea0003800000 */
.L_x_21668:
[----:B------:R-:W-:Y:S05]  /*4ab0*/  BRA `(.L_x_21670) ;  /* 0xffffffdc00607947 */ /* 0x000fea000383ffff */
.L_x_21596:
[----:B------:R-:W-:Y:S01]  /*4ac0*/  BSSY B1, `(.L_x_21671) ;  /* 0x0000006000017945 */ /* 0x000fe20003800000 */
[----:B------:R-:W-:Y:S01]  /*4ad0*/  IMAD.MOV.U32 R21, RZ, RZ, R7 ;  /* 0x000000ffff157224 */ /* 0x000fe200078e0007 */
[----:B------:R-:W-:-:S07]  /*4ae0*/  MOV R37, 0xffffffff ;  /* 0xffffffff00257802 */ /* 0x000fce0000000f00 */
[----:B0-234-:R-:W-:Y:S05]  /*4af0*/  WARPSYNC.COLLECTIVE R37, `(.L_x_21672) ;  /* 0x0000000025087348 */ /* 0x01dfea0003c00000 */
[----:B0-----:R0:W1:Y:S02]  /*4b00*/  SHFL.IDX P0, R37, R20, R21, R12 ;  /* 0x0000001514257389 */ /* 0x001064000000000c */
[----:B01234-:R-:W-:Y:S05]  /*4b10*/  ENDCOLLECTIVE ;  /* 0x000000000000791b */ /* 0x01ffea0003800000 */
.L_x_21672:
[----:B------:R-:W-:Y:S05]  /*4b20*/  BSYNC B1 ;  /* 0x0000000000017941 */ /* 0x000fea0003800000 */
.L_x_21671:
[----:B------:R-:W-:Y:S05]  /*4b30*/  BRA `(.L_x_21673) ;  /* 0xffffffdc00547947 */ /* 0x000fea000383ffff */
.L_x_21598:
[----:B------:R-:W-:Y:S01]  /*4b40*/  BSSY B1, `(.L_x_21674) ;  /* 0x0000006000017945 */ /* 0x000fe20003800000 */
[----:B------:R-:W-:Y:S02]  /*4b50*/  IMAD.MOV.U32 R21, RZ, RZ, R6 ;  /* 0x000000ffff157224 */ /* 0x000fe400078e0006 */
[----:B------:R-:W-:-:S07]  /*4b60*/  IMAD.MOV.U32 R37, RZ, RZ, -0x1 ;  /* 0xffffffffff257424 */ /* 0x000fce00078e00ff */
[----:B0-234-:R-:W-:Y:S05]  /*4b70*/  WARPSYNC.COLLECTIVE R37, `(.L_x_21675) ;  /* 0x0000000025087348 */ /* 0x01dfea0003c00000 */
[----:B0-----:R0:W1:Y:S02]  /*4b80*/  SHFL.IDX P0, R37, R20, R21, R12 ;  /* 0x0000001514257389 */ /* 0x001064000000000c */
[----:B01234-:R-:W-:Y:S05]  /*4b90*/  ENDCOLLECTIVE ;  /* 0x000000000000791b */ /* 0x01ffea0003800000 */
.L_x_21675:
[----:B------:R-:W-:Y:S05]  /*4ba0*/  BSYNC B1 ;  /* 0x0000000000017941 */ /* 0x000fea0003800000 */
.L_x_21674:
[----:B------:R-:W-:Y:S05]  /*4bb0*/  BRA `(.L_x_21676) ;  /* 0xffffffdc00487947 */ /* 0x000fea000383ffff */
.L_x_21600:
[----:B------:R-:W-:Y:S01]  /*4bc0*/  BSSY B1, `(.L_x_21677) ;  /* 0x0000006000017945 */ /* 0x000fe20003800000 */
[----:B------:R-:W-:Y:S01]  /*4bd0*/  MOV R21, R5 ;  /* 0x0000000500157202 */ /* 0x000fe20000000f00 */
[----:B------:R-:W-:-:S07]  /*4be0*/  IMAD.MOV.U32 R37, RZ, RZ, -0x1 ;  /* 0xffffffffff257424 */ /* 0x000fce00078e00ff */
[----:B0-234-:R-:W-:Y:S05]  /*4bf0*/  WARPSYNC.COLLECTIVE R37, `(.L_x_21678) ;  /* 0x0000000025087348 */ /* 0x01dfea0003c00000 */
[----:B0-----:R0:W1:Y:S02]  /*4c00*/  SHFL.IDX P0, R37, R20, R21, R12 ;  /* 0x0000001514257389 */ /* 0x001064000000000c */
[----:B01234-:R-:W-:Y:S05]  /*4c10*/  ENDCOLLECTIVE ;  /* 0x000000000000791b */ /* 0x01ffea0003800000 */
.L_x_21678:
[----:B------:R-:W-:Y:S05]  /*4c20*/  BSYNC B1 ;  /* 0x0000000000017941 */ /* 0x000fea0003800000 */
.L_x_21677:
[----:B------:R-:W-:Y:S05]  /*4c30*/  BRA `(.L_x_21679) ;  /* 0xffffffdc003c7947 */ /* 0x000fea000383ffff */
.L_x_21602:
[----:B------:R-:W-:Y:S01]  /*4c40*/  BSSY B1, `(.L_x_21680) ;  /* 0x0000006000017945 */ /* 0x000fe20003800000 */
[----:B------:R-:W-:Y:S01]  /*4c50*/  IMAD.MOV.U32 R21, RZ, RZ, R4 ;  /* 0x000000ffff157224 */ /* 0x000fe200078e0004 */
[----:B------:R-:W-:-:S07]  /*4c60*/  MOV R37, 0xffffffff ;  /* 0xffffffff00257802 */ /* 0x000fce0000000f00 */
[----:B0-234-:R-:W-:Y:S05]  /*4c70*/  WARPSYNC.COLLECTIVE R37, `(.L_x_21681) ;  /* 0x0000000025087348 */ /* 0x01dfea0003c00000 */
[----:B0-----:R0:W1:Y:S02]  /*4c80*/  SHFL.IDX P0, R37, R20, R21, R12 ;  /* 0x0000001514257389 */ /* 0x001064000000000c */
[----:B01234-:R-:W-:Y:S05]  /*4c90*/  ENDCOLLECTIVE ;  /* 0x000000000000791b */ /* 0x01ffea0003800000 */
.L_x_21681:
[----:B------:R-:W-:Y:S05]  /*4ca0*/  BSYNC B1 ;  /* 0x0000000000017941 */ /* 0x000fea0003800000 */
.L_x_21680:
[----:B------:R-:W-:Y:S05]  /*4cb0*/  BRA `(.L_x_21682) ;  /* 0xffffffdc00307947 */ /* 0x000fea000383ffff */
.L_x_21604:
[----:B------:R-:W-:Y:S01]  /*4cc0*/  BSSY B1, `(.L_x_21683) ;  /* 0x0000006000017945 */ /* 0x000fe20003800000 */
[----:B------:R-:W-:Y:S02]  /*4cd0*/  IMAD.MOV.U32 R21, RZ, RZ, R3 ;  /* 0x000000ffff157224 */ /* 0x000fe400078e0003 */
[----:B------:R-:W-:-:S07]  /*4ce0*/  IMAD.MOV.U32 R37, RZ, RZ, -0x1 ;  /* 0xffffffffff257424 */ /* 0x000fce00078e00ff */
[----:B0-234-:R-:W-:Y:S05]  /*4cf0*/  WARPSYNC.COLLECTIVE R37, `(.L_x_21684) ;  /* 0x0000000025087348 */ /* 0x01dfea0003c00000 */
[----:B0-----:R0:W1:Y:S02]  /*4d00*/  SHFL.IDX P0, R37, R20, R21, R12 ;  /* 0x0000001514257389 */ /* 0x001064000000000c */
[----:B01234-:R-:W-:Y:S05]  /*4d10*/  ENDCOLLECTIVE ;  /* 0x000000000000791b */ /* 0x01ffea0003800000 */
.L_x_21684:
[----:B------:R-:W-:Y:S05]  /*4d20*/  BSYNC B1 ;  /* 0x0000000000017941 */ /* 0x000fea0003800000 */
.L_x_21683:
[----:B------:R-:W-:Y:S05]  /*4d30*/  BRA `(.L_x_21685) ;  /* 0xffffffdc002c7947 */ /* 0x000fea000383ffff */
.L_x_21606:
[----:B------:R-:W-:Y:S01]  /*4d40*/  BSSY B1, `(.L_x_21686) ;  /* 0x0000006000017945 */ /* 0x000fe20003800000 */
[----:B------:R-:W-:Y:S01]  /*4d50*/  MOV R21, R2 ;  /* 0x0000000200157202 */ /* 0x000fe20000000f00 */
[----:B------:R-:W-:-:S07]  /*4d60*/  IMAD.MOV.U32 R37, RZ, RZ, -0x1 ;  /* 0xffffffffff257424 */ /* 0x000fce00078e00ff */
[----:B0-234-:R-:W-:Y:S05]  /*4d70*/  WARPSYNC.COLLECTIVE R37, `(.L_x_21687) ;  /* 0x0000000025087348 */ /* 0x01dfea0003c00000 */
[----:B0-----:R0:W1:Y:S02]  /*4d80*/  SHFL.IDX P0, R37, R20, R21, R12 ;  /* 0x0000001514257389 */ /* 0x001064000000000c */
[----:B01234-:R-:W-:Y:S05]  /*4d90*/  ENDCOLLECTIVE ;  /* 0x000000000000791b */ /* 0x01ffea0003800000 */
.L_x_21687:
[----:B------:R-:W-:Y:S05]  /*4da0*/  BSYNC B1 ;  /* 0x0000000000017941 */ /* 0x000fea0003800000 */
.L_x_21686:
[----:B------:R-:W-:Y:S05]  /*4db0*/  BRA `(.L_x_21688) ;  /* 0xffffffdc00247947 */ /* 0x000fea000383ffff */
.L_x_21608:
[----:B------:R-:W-:Y:S01]  /*4dc0*/  BSSY B1, `(.L_x_21689) ;  /* 0x0000006000017945 */ /* 0x000fe20003800000 */
[----:B------:R-:W-:Y:S01]  /*4dd0*/  IMAD.MOV.U32 R21, RZ, RZ, R0 ;  /* 0x000000ffff157224 */ /* 0x000fe200078e0000 */
[----:B------:R-:W-:-:S07]  /*4de0*/  MOV R37, 0xffffffff ;  /* 0xffffffff00257802 */ /* 0x000fce0000000f00 */
[----:B0-234-:R-:W-:Y:S05]  /*4df0*/  WARPSYNC.COLLECTIVE R37, `(.L_x_21690) ;  /* 0x0000000025087348 */ /* 0x01dfea0003c00000 */
[----:B0-----:R0:W1:Y:S02]  /*4e00*/  SHFL.IDX P0, R37, R20, R21, R12 ;  /* 0x0000001514257389 */ /* 0x001064000000000c */
[----:B01234-:R-:W-:Y:S05]  /*4e10*/  ENDCOLLECTIVE ;  /* 0x000000000000791b */ /* 0x01ffea0003800000 */
.L_x_21690:
[----:B------:R-:W-:Y:S05]  /*4e20*/  BSYNC B1 ;  /* 0x0000000000017941 */ /* 0x000fea0003800000 */
.L_x_21689:
[----:B------:R-:W-:Y:S05]  /*4e30*/  BRA `(.L_x_21691) ;  /* 0xffffffdc001c7947 */ /* 0x000fea000383ffff */
.L_x_21621:
[----:B------:R-:W-:Y:S02]  /*4e40*/  IMAD.MOV.U32 R37, RZ, RZ, -0x1 ;  /* 0xffffffffff257424 */ /* 0x000fe400078e00ff */
[----:B------:R-:W-:-:S07]  /*4e50*/  IMAD.MOV.U32 R21, RZ, RZ, R13 ;  /* 0x000000ffff157224 */ /* 0x000fce00078e000d */
[----:B0-234-:R-:W-:Y:S05]  /*4e60*/  WARPSYNC.COLLECTIVE R37, `(.L_x_21692) ;  /* 0x0000000025087348 */ /* 0x01dfea0003c00000 */
[----:B0-----:R0:W1:Y:S02]  /*4e70*/  SHFL.IDX P0, R37, R20, R21, R12 ;  /* 0x0000001514257389 */ /* 0x001064000000000c */
[----:B01234-:R-:W-:Y:S05]  /*4e80*/  ENDCOLLECTIVE ;  /* 0x000000000000791b */ /* 0x01ffea0003800000 */
.L_x_21692:
[----:B------:R-:W-:Y:S01]  /*4e90*/  MOV R39, R37 ;  /* 0x0000002500277202 */ /* 0x000fe20000000f00 */
[----:B------:R-:W-:Y:S06]  /*4ea0*/  BRA `(.L_x_21693) ;  /* 0xffffffe000f07947 */ /* 0x000fec000383ffff */
.L_x_21623:
[----:B------:R-:W-:Y:S01]  /*4eb0*/  BSSY B0, `(.L_x_21694) ;  /* 0x0000006000007945 */ /* 0x000fe20003800000 */
[----:B------:R-:W-:Y:S02]  /*4ec0*/  IMAD.MOV.U32 R21, RZ, RZ, R7 ;  /* 0x000000ffff157224 */ /* 0x000fe400078e0007 */
[----:B------:R-:W-:-:S07]  /*4ed0*/  IMAD.MOV.U32 R37, RZ, RZ, -0x1 ;  /* 0xffffffffff257424 */ /* 0x000fce00078e00ff */
[----:B0-234-:R-:W-:Y:S05]  /*4ee0*/  WARPSYNC.COLLECTIVE R37, `(.L_x_21695) ;  /* 0x0000000025087348 */ /* 0x01dfea0003c00000 */
[----:B0-----:R0:W1:Y:S02]  /*4ef0*/  SHFL.IDX P0, R37, R20, R21, R12 ;  /* 0x0000001514257389 */ /* 0x001064000000000c */
[----:B01234-:R-:W-:Y:S05]  /*4f00*/  ENDCOLLECTIVE ;  /* 0x000000000000791b */ /* 0x01ffea0003800000 */
.L_x_21695:
[----:B------:R-:W-:Y:S05]  /*4f10*/  BSYNC B0 ;  /* 0x0000000000007941 */ /* 0x000fea0003800000 */
.L_x_21694:
[----:B------:R-:W-:Y:S05]  /*4f20*/  BRA `(.L_x_21696) ;  /* 0xffffffe000e47947 */ /* 0x000fea000383ffff */
.L_x_21625:
[----:B------:R-:W-:Y:S01]  /*4f30*/  BSSY B0, `(.L_x_21697) ;  /* 0x0000006000007945 */ /* 0x000fe20003800000 */
[----:B------:R-:W-:Y:S01]  /*4f40*/  MOV R21, R6 ;  /* 0x0000000600157202 */ /* 0x000fe20000000f00 */
[----:B------:R-:W-:-:S07]  /*4f50*/  IMAD.MOV.U32 R37, RZ, RZ, -0x1 ;  /* 0xffffffffff257424 */ /* 0x000fce00078e00ff */
[----:B0-234-:R-:W-:Y:S05]  /*4f60*/  WARPSYNC.COLLECTIVE R37, `(.L_x_21698) ;  /* 0x0000000025087348 */ /* 0x01dfea0003c00000 */
[----:B0-----:R0:W1:Y:S02]  /*4f70*/  SHFL.IDX P0, R37, R20, R21, R12 ;  /* 0x0000001514257389 */ /* 0x001064000000000c */
[----:B01234-:R-:W-:Y:S05]  /*4f80*/  ENDCOLLECTIVE ;  /* 0x000000000000791b */ /* 0x01ffea0003800000 */
.L_x_21698:
[----:B------:R-:W-:Y:S05]  /*4f90*/  BSYNC B0 ;  /* 0x0000000000007941 */ /* 0x000fea0003800000 */
.L_x_21697:
[----:B------:R-:W-:Y:S05]  /*4fa0*/  BRA `(.L_x_21699) ;  /* 0xffffffe000d87947 */ /* 0x000fea000383ffff */
.L_x_21627:
[----:B------:R-:W-:Y:S01]  /*4fb0*/  BSSY B0, `(.L_x_21700) ;  /* 0x0000006000007945 */ /* 0x000fe20003800000 */
[----:B------:R-:W-:Y:S01]  /*4fc0*/  IMAD.MOV.U32 R21, RZ, RZ, R5 ;  /* 0x000000ffff157224 */ /* 0x000fe200078e0005 */
[----:B------:R-:W-:-:S07]  /*4fd0*/  MOV R37, 0xffffffff ;  /* 0xffffffff00257802 */ /* 0x000fce0000000f00 */
[----:B0-234-:R-:W-:Y:S05]  /*4fe0*/  WARPSYNC.COLLECTIVE R37, `(.L_x_21701) ;  /* 0x0000000025087348 */ /* 0x01dfea0003c00000 */
[----:B0-----:R0:W1:Y:S02]  /*4ff0*/  SHFL.IDX P0, R37, R20, R21, R12 ;  /* 0x0000001514257389 */ /* 0x001064000000000c */
[----:B01234-:R-:W-:Y:S05]  /*5000*/  ENDCOLLECTIVE ;  /* 0x000000000000791b */ /* 0x01ffea0003800000 */
.L_x_21701:
[----:B------:R-:W-:Y:S05]  /*5010*/  BSYNC B0 ;  /* 0x0000000000007941 */ /* 0x000fea0003800000 */
.L_x_21700:
[----:B------:R-:W-:Y:S05]  /*5020*/  BRA `(.L_x_21702) ;  /* 0xffffffe000cc7947 */ /* 0x000fea000383ffff */
.L_x_21629:
[----:B------:R-:W-:Y:S01]  /*5030*/  BSSY B0, `(.L_x_21703) ;  /* 0x0000006000007945 */ /* 0x000fe20003800000 */
[----:B------:R-:W-:Y:S02]  /*5040*/  IMAD.MOV.U32 R21, RZ, RZ, R4 ;  /* 0x000000ffff157224 */ /* 0x000fe400078e0004 */
[----:B------:R-:W-:-:S07]  /*5050*/  IMAD.MOV.U32 R37, RZ, RZ, -0x1 ;  /* 0xffffffffff257424 */ /* 0x000fce00078e00ff */
[----:B0-234-:R-:W-:Y:S05]  /*5060*/  WARPSYNC.COLLECTIVE R37, `(.L_x_21704) ;  /* 0x0000000025087348 */ /* 0x01dfea0003c00000 */
[----:B0-----:R0:W1:Y:S02]  /*5070*/  SHFL.IDX P0, R37, R20, R21, R12 ;  /* 0x0000001514257389 */ /* 0x001064000000000c */
[----:B01234-:R-:W-:Y:S05]  /*5080*/  ENDCOLLECTIVE ;  /* 0x000000000000791b */ /* 0x01ffea0003800000 */
.L_x_21704:
[----:B------:R-:W-:Y:S05]  /*5090*/  BSYNC B0 ;  /* 0x0000000000007941 */ /* 0x000fea0003800000 */
.L_x_21703:
[----:B------:R-:W-:Y:S05]  /*50a0*/  BRA `(.L_x_21705) ;  /* 0xffffffe000c87947 */ /* 0x000fea000383ffff */
.L_x_21631:
[----:B------:R-:W-:Y:S01]  /*50b0*/  BSSY B0, `(.L_x_21706) ;  /* 0x0000006000007945 */ /* 0x000fe20003800000 */
[----:B------:R-:W-:Y:S01]  /*50c0*/  MOV R21, R3 ;  /* 0x0000000300157202 */ /* 0x000fe20000000f00 */
[----:B------:R-:W-:-:S07]  /*50d0*/  IMAD.MOV.U32 R37, RZ, RZ, -0x1 ;  /* 0xffffffffff257424 */ /* 0x000fce00078e00ff */
[----:B0-234-:R-:W-:Y:S05]  /*50e0*/  WARPSYNC.COLLECTIVE R37, `(.L_x_21707) ;  /* 0x0000000025087348 */ /* 0x01dfea0003c00000 */
[----:B0-----:R0:W1:Y:S02]  /*50f0*/  SHFL.IDX P0, R37, R20, R21, R12 ;  /* 0x0000001514257389 */ /* 0x001064000000000c */
[----:B01234-:R-:W-:Y:S05]  /*5100*/  ENDCOLLECTIVE ;  /* 0x000000000000791b */ /* 0x01ffea0003800000 */
.L_x_21707:
[----:B------:R-:W-:Y:S05]  /*5110*/  BSYNC B0 ;  /* 0x0000000000007941 */ /* 0x000fea0003800000 */
.L_x_21706:
[----:B------:R-:W-:Y:S05]  /*5120*/  BRA `(.L_x_21708) ;  /* 0xffffffe000c07947 */ /* 0x000fea000383ffff */
.L_x_21633:
[----:B------:R-:W-:Y:S01]  /*5130*/  BSSY B0, `(.L_x_21709) ;  /* 0x0000006000007945 */ /* 0x000fe20003800000 */
[----:B------:R-:W-:Y:S01]  /*5140*/  IMAD.MOV.U32 R21, RZ, RZ, R2 ;  /* 0x000000ffff157224 */ /* 0x000fe200078e0002 */
[----:B------:R-:W-:-:S07]  /*5150*/  MOV R37, 0xffffffff ;  /* 0xffffffff00257802 */ /* 0x000fce0000000f00 */
[----:B0-234-:R-:W-:Y:S05]  /*5160*/  WARPSYNC.COLLECTIVE R37, `(.L_x_21710) ;  /* 0x0000000025087348 */ /* 0x01dfea0003c00000 */
[----:B0-----:R0:W1:Y:S02]  /*5170*/  SHFL.IDX P0, R37, R20, R21, R12 ;  /* 0x0000001514257389 */ /* 0x001064000000000c */
[----:B01234-:R-:W-:Y:S05]  /*5180*/  ENDCOLLECTIVE ;  /* 0x000000000000791b */ /* 0x01ffea0003800000 */
.L_x_21710:
[----:B------:R-:W-:Y:S05]  /*5190*/  BSYNC B0 ;  /* 0x0000000000007941 */ /* 0x000fea0003800000 */
.L_x_21709:
[----:B------:R-:W-:Y:S05]  /*51a0*/  BRA `(.L_x_21711) ;  /* 0xffffffe000b87947 */ /* 0x000fea000383ffff */
.L_x_21635:
[----:B------:R-:W-:Y:S01]  /*51b0*/  BSSY B0, `(.L_x_21712) ;  /* 0x0000006000007945 */ /* 0x000fe20003800000 */
[----:B------:R-:W-:Y:S02]  /*51c0*/  IMAD.MOV.U32 R21, RZ, RZ, R0 ;  /* 0x000000ffff157224 */ /* 0x000fe400078e0000 */
[----:B------:R-:W-:-:S07]  /*51d0*/  IMAD.MOV.U32 R37, RZ, RZ, -0x1 ;  /* 0xffffffffff257424 */ /* 0x000fce00078e00ff */
[----:B0-234-:R-:W-:Y:S05]  /*51e0*/  WARPSYNC.COLLECTIVE R37, `(.L_x_21713) ;  /* 0x0000000025087348 */ /* 0x01dfea0003c00000 */
[----:B0-----:R0:W1:Y:S02]  /*51f0*/  SHFL.IDX P0, R37, R20, R21, R12 ;  /* 0x0000001514257389 */ /* 0x001064000000000c */
[----:B01234-:R-:W-:Y:S05]  /*5200*/  ENDCOLLECTIVE ;  /* 0x000000000000791b */ /* 0x01ffea0003800000 */
.L_x_21713:
[----:B------:R-:W-:Y:S05]  /*5210*/  BSYNC B0 ;  /* 0x0000000000007941 */ /* 0x000fea0003800000 */
.L_x_21712:
[----:B------:R-:W-:Y:S05]  /*5220*/  BRA `(.L_x_21714) ;  /* 0xffffffe000b07947 */ /* 0x000fea000383ffff */
        .weak           $__internal_105_$__cuda_sm20_div_u16
        .type           $__internal_105_$__cuda_sm20_div_u16,@function
        .size           $__internal_105_$__cuda_sm20_div_u16,(.L_x_58056 - $__internal_105_$__cuda_sm20_div_u16)
$__internal_105_$__cuda_sm20_div_u16:
        /* <DEDUP_REMOVED lines=18> */
[----:B------:R-:W-:Y:S06]  /*5350*/  RET.REL.NODEC R2 `(_Z9cuda_gemmIiLi256ELi2ELi1ELi1024ELi8ELi8ELi32ELi0ELi0EEviiiPT_S1_S1_ii) ;  /* 0xffffffac02287950 */ /* 0x000fec0003c3ffff */
.L_x_21715:
        /* <DEDUP_REMOVED lines=10> */
.L_x_58056:


//--------------------- .text._Z9cuda_gemmIiLi256ELi2ELi1ELi1024ELi4ELi4ELi32ELi1ELi1EEviiiPT_S1_S1_ii --------------------------
	.section	.text._Z9cuda_gemmIiLi256ELi2ELi1ELi1024ELi4ELi4ELi32ELi1ELi1EEviiiPT_S1_S1_ii,"ax",@progbits
	.align	128
        .global         _Z9cuda_gemmIiLi256ELi2ELi1ELi1024ELi4ELi4ELi32ELi1ELi1EEviiiPT_S1_S1_ii
        .type           _Z9cuda_gemmIiLi256ELi2ELi1ELi1024ELi4ELi4ELi32ELi1ELi1EEviiiPT_S1_S1_ii,@function
        .size           _Z9cuda_gemmIiLi256ELi2ELi1ELi1024ELi4ELi4ELi32ELi1ELi1EEviiiPT_S1_S1_ii,(.L_x_58057 - _Z9cuda_gemmIiLi256ELi2ELi1ELi1024ELi4ELi4ELi32ELi1ELi1EEviiiPT_S1_S1_ii)
        .other          _Z9cuda_gemmIiLi256ELi2ELi1ELi1024ELi4ELi4ELi32ELi1ELi1EEviiiPT_S1_S1_ii,@"STO_CUDA_ENTRY STV_DEFAULT"
_Z9cuda_gemmIiLi256ELi2ELi1ELi1024ELi4ELi4ELi32ELi1ELi1EEviiiPT_S1_S1_ii:
.text._Z9cuda_gemmIiLi256ELi2ELi1ELi1024ELi4ELi4ELi32ELi1ELi1EEviiiPT_S1_S1_ii:
        /* <DEDUP_REMOVED lines=12> */
.L_x_21718:
        /* <DEDUP_REMOVED lines=10> */
.L_x_21717:
[----:B------:R-:W-:Y:S05]  /*0160*/  BSYNC.RECONVERGENT B0 ;  /* 0x0000000000007941 */ /* 0x000fea0003800200 */
.L_x_21716:
        /* <DEDUP_REMOVED lines=19> */
[----:B------:R-:W-:Y:S05]  /*02a0*/  CALL.REL.NOINC `($__internal_106_$__cuda_sm20_div_u16) ;  /* 0x0000000c00287944 */ /* 0x000fea0003c00000 */
        /* <DEDUP_REMOVED lines=19> */
.L_x_21732:
        /* <DEDUP_REMOVED lines=27> */
.L_x_21720:
[----:B0-----:R-:W-:Y:S05]  /*0590*/  BSYNC.RECONVERGENT B0 ;  /* 0x0000000000007941 */ /* 0x001fea0003800200 */
.L_x_21719:
        /* <DEDUP_REMOVED lines=8> */
.L_x_21722:
        /* <DEDUP_REMOVED lines=28> */
.L_x_21721:
        /* <DEDUP_REMOVED lines=14> */
.L_x_21724:
[----:B------:R-:W-:Y:S05]  /*08c0*/  BSYNC.RECONVERGENT B0 ;  /* 0x0000000000007941 */ /* 0x000fea0003800200 */
.L_x_21723:
[----:B------:R-:W-:Y:S01]  /*08d0*/  UMOV UR10, 0x400 ;  /* 0x00000400000a7882 */ /* 0x000fe20000000000 */
[----:B------:R-:W-:Y:S01]  /*08e0*/  BSSY.RECONVERGENT B0, `(.L_x_21725) ;  /* 0x000000d000007945 */ /* 0x000fe20003800200 */
[----:B------:R-:W-:-:S04]  /*08f0*/  UIADD3 UR10, UPT, UPT, UR10, 0x1080, URZ ;  /* 0x000010800a0a7890 */ /* 0x000fc8000fffe0ff */
[----:B------:R-:W-:-:S12]  /*0900*/  ULEA UR10, UR9, UR10, 0x18 ;  /* 0x0000000a090a7291 */ /* 0x000fd8000f8ec0ff */
.L_x_21726:
        /* <DEDUP_REMOVED lines=11> */
.L_x_21725:
        /* <DEDUP_REMOVED lines=17> */
.L_x_21727:
        /* <DEDUP_REMOVED lines=45> */
.L_x_21729:
[----:B------:R-:W-:Y:S05]  /*0da0*/  BSYNC.RECONVERGENT B0 ;  /* 0x0000000000007941 */ /* 0x000fea0003800200 */
.L_x_21728:
[----:B------:R-:W-:Y:S01]  /*0db0*/  BSSY.RECONVERGENT B0, `(.L_x_21730) ;  /* 0x0000017000007945 */ /* 0x000fe20003800200 */
.L_x_21731:
        /* <DEDUP_REMOVED lines=23> */
.L_x_21730:
[----:B------:R-:W-:Y:S05]  /*0f30*/  @!P0 BRA `(.L_x_21732) ;  /* 0xfffffff400288947 */ /* 0x000fea000383ffff */
[----:B------:R-:W-:Y:S05]  /*0f40*/  EXIT ;  /* 0x000000000000794d */ /* 0x000fea0003800000 */
        .weak           $__internal_106_$__cuda_sm20_div_u16
        .type           $__internal_106_$__cuda_sm20_div_u16,@function
        .size           $__internal_106_$__cuda_sm20_div_u16,(.L_x_58057 - $__internal_106_$__cuda_sm20_div_u16)
$__internal_106_$__cuda_sm20_div_u16:
        /* <DEDUP_REMOVED lines=18> */
[----:B------:R-:W-:Y:S06]  /*1070*/  RET.REL.NODEC R8 `(_Z9cuda_gemmIiLi256ELi2ELi1ELi1024ELi4ELi4ELi32ELi1ELi1EEviiiPT_S1_S1_ii) ;  /* 0xffffffec08e07950 */ /* 0x000fec0003c3ffff */
.L_x_21733:
        /* <DEDUP_REMOVED lines=16> */
.L_x_58057:


//--------------------- .text._Z9cuda_gemmIiLi256ELi2ELi1ELi1024ELi4ELi4ELi32ELi1ELi0EEviiiPT_S1_S1_ii --------------------------
	.section	.text._Z9cuda_gemmIiLi256ELi2ELi1ELi1024ELi4ELi4ELi32ELi1ELi0EEviiiPT_S1_S1_ii,"ax",@progbits
	.align	128
        .global         _Z9cuda_gemmIiLi256ELi2ELi1ELi1024ELi4ELi4ELi32ELi1ELi0EEviiiPT_S1_S1_ii
        .type           _Z9cuda_gemmIiLi256ELi2ELi1ELi1024ELi4ELi4ELi32ELi1ELi0EEviiiPT_S1_S1_ii,@function
        .size           _Z9cuda_gemmIiLi256ELi2ELi1ELi1024ELi4ELi4ELi32ELi1ELi0EEviiiPT_S1_S1_ii,(.L_x_58058 - _Z9cuda_gemmIiLi256ELi2ELi1ELi1024ELi4ELi4ELi32ELi1ELi0EEviiiPT_S1_S1_ii)
        .other          _Z9cuda_gemmIiLi256ELi2ELi1ELi1024ELi4ELi4ELi32ELi1ELi0EEviiiPT_S1_S1_ii,@"STO_CUDA_ENTRY STV_DEFAULT"
_Z9cuda_gemmIiLi256ELi2ELi1ELi1024ELi4ELi4ELi32ELi1ELi0EEviiiPT_S1_S1_ii:
.text._Z9cuda_gemmIiLi256ELi2ELi1ELi1024ELi4ELi4ELi32ELi1ELi0EEviiiPT_S1_S1_ii:
        /* <DEDUP_REMOVED lines=36> */
.L_x_21736:
        /* <DEDUP_REMOVED lines=25> */
.L_x_21735:
[----:B------:R-:W-:Y:S05]  /*03d0*/  BSYNC.RECONVERGENT B0 ;  /* 0x0000000000007941 */ /* 0x000fea0003800200 */
.L_x_21734:
        /* <DEDUP_REMOVED lines=105> */
[----:B------:R-:W-:Y:S05]  /*0a70*/  CALL.REL.NOINC `($__internal_107_$__cuda_sm20_div_u16) ;  /* 0x0000002400cc7944 */ /* 0x000fea0003c00000 */
        /* <DEDUP_REMOVED lines=47> */
.L_x_21801:
        /* <DEDUP_REMOVED lines=26> */
.L_x_21738:
[----:B0-----:R-:W-:Y:S05]  /*0f10*/  BSYNC.RECONVERGENT B0 ;  /* 0x0000000000007941 */ /* 0x001fea0003800200 */
.L_x_21737:
[----:B------:R-:W-:Y:S01]  /*0f20*/  UIADD3 UR13, UPT, UPT, UR12, 0x80, URZ ;  /* 0x000000800c0d7890 */ /* 0x000fe2000fffe0ff */
[----:B------:R-:W-:Y:S01]  /*0f30*/  BSSY.RECONVERGENT B0, `(.L_x_21739) ;  /* 0x0000021000007945 */ /* 0x000fe20003800200 */
[----:B------:R-:W-:Y:S01]  /*0f40*/  UIADD3 UR9, UPT, UPT, UR22, UR9, URZ ;  /* 0x0000000916097290 */ /* 0x000fe2000fffe0ff */
[----:B------:R-:W-:Y:S01]  /*0f50*/  IMAD R29, R27, 0x400, R34 ;  /* 0x000004001b1d7824 */ /* 0x000fe200078e0222 */
[----:B------:R-:W-:Y:S02]  /*0f60*/  ULEA UR13, UR14, UR13, 0x18 ;  /* 0x0000000d0e0d7291 */ /* 0x000fe4000f8ec0ff */
[----:B------:R-:W-:-:S04]  /*0f70*/  UISETP.GE.U32.AND UP1, UPT, UR9, UR23, UPT ;  /* 0x000000170900728c */ /* 0x000fc8000bf26070 */
[----:B------:R-:W-:-:S07]  /*0f80*/  LEA R26, R34, UR13, 0x2 ;  /* 0x0000000d221a7c11 */ /* 0x000fce000f8e10ff */
.L_x_21740:
        /* <DEDUP_REMOVED lines=28> */
.L_x_21739:
        /* <DEDUP_REMOVED lines=12> */
.L_x_21742:
[----:B------:R-:W-:Y:S05]  /*1210*/  BSYNC.RECONVERGENT B0 ;  /* 0x0000000000007941 */ /* 0x000fea0003800200 */
.L_x_21741:
[----:B------:R-:W-:Y:S01]  /*1220*/  BSSY.RECONVERGENT B0, `(.L_x_21743) ;  /* 0x000000d000007945 */ /* 0x000fe20003800200 */
[----:B------:R-:W-:-:S04]  /*1230*/  UIADD3 UR12, UPT, UPT, UR12, 0x1080, URZ ;  /* 0x000010800c0c7890 */ /* 0x000fc8000fffe0ff */
[----:B------:R-:W-:-:S12]  /*1240*/  ULEA UR12, UR14, UR12, 0x18 ;  /* 0x0000000c0e0c7291 */ /* 0x000fd8000f8ec0ff */
.L_x_21744:
        /* <DEDUP_REMOVED lines=11> */
.L_x_21743:
[----:B------:R-:W-:Y:S01]  /*1300*/  BAR.SYNC.DEFER_BLOCKING 0x0 ;  /* 0x0000000000007b1d */ /* 0x000fe20000010000 */
[----:B------:R-:W-:-:S09]  /*1310*/  UISETP.GE.AND UP0, UPT, UR6, 0x1, UPT ;  /* 0x000000010600788c */ /* 0x000fd2000bf06270 */
[----:B------:R-:W-:Y:S05]  /*1320*/  BRA.U !UP0, `(.L_x_21745) ;  /* 0x0000001508547547 */ /* 0x000fea000b800000 */
[----:B------:R-:W-:-:S09]  /*1330*/  UISETP.NE.AND UP0, UPT, UR15, 0x1, UPT ;  /* 0x000000010f00788c */ /* 0x000fd2000bf05270 */
[----:B------:R-:W-:Y:S05]  /*1340*/  BRA.U UP0, `(.L_x_21746) ;  /* 0x0000000500b07547 */ /* 0x000fea000b800000 */
[----:B------:R-:W-:Y:S01]  /*1350*/  BSSY B1, `(.L_x_21747) ;  /* 0x000006a000017945 */ /* 0x000fe20003800000 */
[----:B-1----:R-:W-:-:S07]  /*1360*/  IMAD.MOV.U32 R21, RZ, RZ, RZ ;  /* 0x000000ffff157224 */ /* 0x002fce00078e00ff */
.L_x_21763:
        /* <DEDUP_REMOVED lines=18> */
.L_x_21748:
        /* <DEDUP_REMOVED lines=8> */
.L_x_21749:
        /* <DEDUP_REMOVED lines=9> */
.L_x_21750:
        /* <DEDUP_REMOVED lines=8> */
.L_x_21751:
        /* <DEDUP_REMOVED lines=28> */
.L_x_21762:
[----:B------:R-:W-:Y:S02]  /*17e0*/  IMAD R34, R29, 0x14, R26 ;  /* 0x000000141d227824 */ /* 0x000fe400078e021a */
[----:B0-----:R-:W-:-:S04]  /*17f0*/  IMAD.MOV.U32 R33, RZ, RZ, RZ ;  /* 0x000000ffff217224 */ /* 0x001fc800078e00ff */
[----:B------:R-:W0:Y:S01]  /*1800*/  LDS R34, [R34] ;  /* 0x0000000022227984 */ /* 0x000e220000000800 */
[----:B------:R-:W-:Y:S05]  /*1810*/  @!P2 BRA `(.L_x_21754) ;  /* 0x000000000010a947 */ /* 0x000fea0003800000 */
[----:B------:R-:W-:-:S03]  /*1820*/  UMOV UR13, 0xffffffff ;  /* 0xffffffff000d7882 */ /* 0x000fc60000000000 */
[----:B------:R-:W-:Y:S05]  /*1830*/  BRA.DIV UR13, `(.L_x_21755) ;  /* 0x000000120de07947 */ /* 0x000fea000b800000 */
[----:B0-----:R0:W1:Y:S02]  /*1840*/  SHFL.IDX PT, R18, R34, R22, R23 ;  /* 0x0000001622127389 */ /* 0x00106400000e0017 */
.L_x_21804:
[----:B-12---:R-:W-:-:S07]  /*1850*/  IMAD R33, R30, R18, RZ ;  /* 0x000000121e217224 */ /* 0x006fce00078e02ff */
.L_x_21754:
[----:B------:R-:W-:Y:S05]  /*1860*/  @!P3 BRA `(.L_x_21756) ;  /* 0x000000000010b947 */ /* 0x000fea0003800000 */
[----:B------:R-:W-:-:S03]  /*1870*/  UMOV UR13, 0xffffffff ;  /* 0xffffffff000d7882 */ /* 0x000fc60000000000 */
[----:B------:R-:W-:Y:S05]  /*1880*/  BRA.DIV UR13, `(.L_x_21757) ;  /* 0x000000120dec7947 */ /* 0x000fea000b800000 */
[----:B0-----:R0:W1:Y:S02]  /*1890*/  SHFL.IDX PT, R18, R34, R8, R23 ;  /* 0x0000000822127389 */ /* 0x00106400000e0017 */
.L_x_21807:
[----:B-1--4-:R-:W-:-:S07]  /*18a0*/  IMAD R33, R31, R18, R33 ;  /* 0x000000121f217224 */ /* 0x012fce00078e0221 */
.L_x_21756:
[----:B------:R-:W-:Y:S05]  /*18b0*/  @!P4 BRA `(.L_x_21758) ;  /* 0x000000000010c947 */ /* 0x000fea0003800000 */
[----:B------:R-:W-:-:S03]  /*18c0*/  UMOV UR13, 0xffffffff ;  /* 0xffffffff000d7882 */ /* 0x000fc60000000000 */
[----:B------:R-:W-:Y:S05]  /*18d0*/  BRA.DIV UR13, `(.L_x_21759) ;  /* 0x000000120df87947 */ /* 0x000fea000b800000 */
[----:B0-----:R0:W1:Y:S02]  /*18e0*/  SHFL.IDX PT, R18, R34, R9, R23 ;  /* 0x0000000922127389 */ /* 0x00106400000e0017 */
.L_x_21810:
[----:B-1----:R-:W-:-:S07]  /*18f0*/  IMAD R33, R32, R18, R33 ;  /* 0x0000001220217224 */ /* 0x002fce00078e0221 */
.L_x_21758:
[----:B------:R-:W-:Y:S05]  /*1900*/  @!P5 BRA `(.L_x_21760) ;  /* 0x000000000010d947 */ /* 0x000fea0003800000 */
[----:B------:R-:W-:-:S03]  /*1910*/  UMOV UR13, 0xffffffff ;  /* 0xffffffff000d7882 */ /* 0x000fc60000000000 */
[----:B------:R-:W-:Y:S05]  /*1920*/  BRA.DIV UR13, `(.L_x_21761) ;  /* 0x000000160d047947 */ /* 0x000fea000b800000 */
[----:B0-----:R0:W1:Y:S02]  /*1930*/  SHFL.IDX PT, R18, R34, R10, R23 ;  /* 0x0000000a22127389 */ /* 0x00106400000e0017 */
.L_x_21813:
[----:B-1----:R-:W-:-:S07]  /*1940*/  IMAD R33, R28, R18, R33 ;  /* 0x000000121c217224 */ /* 0x002fce00078e0221 */
.L_x_21760:
        /* <DEDUP_REMOVED lines=8> */
.L_x_21753:
[----:B------:R-:W-:Y:S05]  /*19d0*/  BSYNC B0 ;  /* 0x0000000000007941 */ /* 0x000fea0003800000 */
.L_x_21752:
[----:B------:R-:W-:Y:S05]  /*19e0*/  @!P6 BRA `(.L_x_21763) ;  /* 0xfffffff80060e947 */ /* 0x000fea000383ffff */
[----:B------:R-:W-:Y:S05]  /*19f0*/  BSYNC B1 ;  /* 0x0000000000017941 */ /* 0x000fea0003800000 */
.L_x_21747:
[----:B------:R-:W-:Y:S05]  /*1a00*/  BRA `(.L_x_21745) ;  /* 0x0000000c009c7947 */ /* 0x000fea0003800000 */
.L_x_21746:
[----:B------:R-:W2:Y:S02]  /*1a10*/  LDCU UR13, c[0x0][0x3ac] ;  /* 0x00007580ff0d77ac */ /* 0x000ea40008000800 */
[----:B--2---:R-:W-:-:S09]  /*1a20*/  UISETP.GT.U32.AND UP0, UPT, UR13, 0x1f, UPT ;  /* 0x0000001f0d00788c */ /* 0x004fd2000bf04070 */
[----:B------:R-:W-:Y:S05]  /*1a30*/  BRA.U UP0, `(.L_x_21764) ;  /* 0x0000000500907547 */ /* 0x000fea000b800000 */
[----:B-1----:R-:W-:-:S07]  /*1a40*/  IMAD.MOV.U32 R21, RZ, RZ, RZ ;  /* 0x000000ffff157224 */ /* 0x002fce00078e00ff */
.L_x_21780:
        /* <DEDUP_REMOVED lines=18> */
.L_x_21765:
        /* <DEDUP_REMOVED lines=8> */
.L_x_21766:
        /* <DEDUP_REMOVED lines=9> */
.L_x_21767:
        /* <DEDUP_REMOVED lines=8> */
.L_x_21768:
        /* <DEDUP_REMOVED lines=24> */
.L_x_21779:
[----:B-1----:R-:W-:Y:S02]  /*1e80*/  IMAD R34, R29, 0x14, R26 ;  /* 0x000000141d227824 */ /* 0x002fe400078e021a */
[----:B------:R-:W-:-:S04]  /*1e90*/  IMAD.MOV.U32 R33, RZ, RZ, RZ ;  /* 0x000000ffff217224 */ /* 0x000fc800078e00ff */
[----:B------:R-:W1:Y:S01]  /*1ea0*/  LDS R34, [R34] ;  /* 0x0000000022227984 */ /* 0x000e620000000800 */
[----:B------:R-:W-:Y:S05]  /*1eb0*/  @!P2 BRA `(.L_x_21771) ;  /* 0x000000000010a947 */ /* 0x000fea0003800000 */
[----:B------:R-:W-:-:S03]  /*1ec0*/  UMOV UR13, 0xffffffff ;  /* 0xffffffff000d7882 */ /* 0x000fc60000000000 */
[----:B------:R-:W-:Y:S05]  /*1ed0*/  BRA.DIV UR13, `(.L_x_21772) ;  /* 0x0000000e0db87947 */ /* 0x000fea000b800000 */
[----:B-1----:R1:W3:Y:S02]  /*1ee0*/  SHFL.IDX PT, R18, R34, R22, R23 ;  /* 0x0000001622127389 */ /* 0x0022e400000e0017 */
.L_x_21816:
[----:B--23--:R-:W-:-:S07]  /*1ef0*/  IMAD R33, R30, R18, RZ ;  /* 0x000000121e217224 */ /* 0x00cfce00078e02ff */
.L_x_21771:
[----:B------:R-:W-:Y:S05]  /*1f00*/  @!P3 BRA `(.L_x_21773) ;  /* 0x000000000010b947 */ /* 0x000fea0003800000 */
[----:B------:R-:W-:-:S03]  /*1f10*/  UMOV UR13, 0xffffffff ;  /* 0xffffffff000d7882 */ /* 0x000fc60000000000 */
[----:B------:R-:W-:Y:S05]  /*1f20*/  BRA.DIV UR13, `(.L_x_21774) ;  /* 0x0000000e0dc47947 */ /* 0x000fea000b800000 */
[----:B-1----:R1:W3:Y:S02]  /*1f30*/  SHFL.IDX PT, R18, R34, R8, R23 ;  /* 0x0000000822127389 */ /* 0x0022e400000e0017 */
.L_x_21819:
[----:B---34-:R-:W-:-:S07]  /*1f40*/  IMAD R33, R31, R18, R33 ;  /* 0x000000121f217224 */ /* 0x018fce00078e0221 */
.L_x_21773:
[----:B------:R-:W-:Y:S05]  /*1f50*/  @!P4 BRA `(.L_x_21775) ;  /* 0x000000000010c947 */ /* 0x000fea0003800000 */
[----:B------:R-:W-:-:S03]  /*1f60*/  UMOV UR13, 0xffffffff ;  /* 0xffffffff000d7882 */ /* 0x000fc60000000000 */
[----:B------:R-:W-:Y:S05]  /*1f70*/  BRA.DIV UR13, `(.L_x_21776) ;  /* 0x0000000e0dd07947 */ /* 0x000fea000b800000 */
[----:B-1----:R1:W3:Y:S02]  /*1f80*/  SHFL.IDX PT, R18, R34, R9, R23 ;  /* 0x0000000922127389 */ /* 0x0022e400000e0017 */
.L_x_21822:
[----:B---3--:R-:W-:-:S07]  /*1f90*/  IMAD R33, R32, R18, R33 ;  /* 0x0000001220217224 */ /* 0x008fce00078e0221 */
.L_x_21775:
[----:B------:R-:W-:Y:S05]  /*1fa0*/  @!P5 BRA `(.L_x_21777) ;  /* 0x000000000010d947 */ /* 0x000fea0003800000 */
[----:B------:R-:W-:-:S03]  /*1fb0*/  UMOV UR13, 0xffffffff ;  /* 0xffffffff000d7882 */ /* 0x000fc60000000000 */
[----:B------:R-:W-:Y:S05]  /*1fc0*/  BRA.DIV UR13, `(.L_x_21778) ;  /* 0x0000000e0ddc7947 */ /* 0x000fea000b800000 */
[----:B-1----:R1:W3:Y:S02]  /*1fd0*/  SHFL.IDX PT, R18, R34, R10, R23 ;  /* 0x0000000a22127389 */ /* 0x0022e400000e0017 */
.L_x_21825:
[----:B---3--:R-:W-:-:S07]  /*1fe0*/  IMAD R33, R28, R18, R33 ;  /* 0x000000121c217224 */ /* 0x008fce00078e0221 */
.L_x_21777:
[C---:B------:R-:W-:Y:S02]  /*1ff0*/  IMAD R18, R29.reuse, UR6, R20 ;  /* 0x000000061d127c24 */ /* 0x040fe4000f8e0214 */
[----:B------:R-:W-:-:S03]  /*2000*/  VIADD R29, R29, UR8 ;  /* 0x000000081d1d7c36 */ /* 0x000fc60008000000 */
[----:B------:R-:W-:Y:S02]  /*2010*/  LEA R18, R18, UR12, 0x2 ;  /* 0x0000000c12127c11 */ /* 0x000fe4000f8e10ff */
[----:B------:R-:W-:-:S03]  /*2020*/  ISETP.GE.AND P0, PT, R29, UR10, PT ;  /* 0x0000000a1d007c0c */ /* 0x000fc6000bf06270 */
[----:B------:R3:W-:Y:S10]  /*2030*/  STS [R18], R33 ;  /* 0x0000002112007388 */ /* 0x0007f40000000800 */
[----:B---3--:R-:W-:Y:S05]  /*2040*/  @!P0 BRA `(.L_x_21779) ;  /* 0xfffffffc008c8947 */ /* 0x008fea000383ffff */
.L_x_21770:
[----:B------:R-:W-:Y:S05]  /*2050*/  BSYNC B0 ;  /* 0x0000000000007941 */ /* 0x000fea0003800000 */
.L_x_21769:
[----:B------:R-:W-:Y:S05]  /*2060*/  @!P6 BRA `(.L_x_21780) ;  /* 0xfffffff80078e947 */ /* 0x000fea000383ffff */
[----:B------:R-:W-:Y:S05]  /*2070*/  BRA `(.L_x_21745) ;  /* 0x0000000800007947 */ /* 0x000fea0003800000 */
.L_x_21764:
[----:B-1----:R-:W-:-:S07]  /*2080*/  HFMA2 R21, -RZ, RZ, 0, 0 ;  /* 0x00000000ff157431 */ /* 0x002fce00000001ff */
.L_x_21796:
        /* <DEDUP_REMOVED lines=18> */
.L_x_21781:
        /* <DEDUP_REMOVED lines=8> */
.L_x_21782:
        /* <DEDUP_REMOVED lines=9> */
.L_x_21783:
        /* <DEDUP_REMOVED lines=8> */
.L_x_21784:
        /* <DEDUP_REMOVED lines=27> */
.L_x_21795:
[----:B------:R-:W-:Y:S02]  /*24f0*/  IMAD R34, R29, 0x14, R26 ;  /* 0x000000141d227824 */ /* 0x000fe400078e021a */
[----:B------:R-:W-:-:S04]  /*2500*/  HFMA2 R33, -RZ, RZ, 0, 0 ;  /* 0x00000000ff217431 */ /* 0x000fc800000001ff */
[----:B------:R-:W0:Y:S01]  /*2510*/  LDS R34, [R34] ;  /* 0x0000000022227984 */ /* 0x000e220000000800 */
[----:B------:R-:W-:Y:S05]  /*2520*/  @!P2 BRA `(.L_x_21786) ;  /* 0x000000000010a947 */ /* 0x000fea0003800000 */
[----:B------:R-:W-:-:S03]  /*2530*/  UMOV UR13, 0xffffffff ;  /* 0xffffffff000d7882 */ /* 0x000fc60000000000 */
[----:B------:R-:W-:Y:S05]  /*2540*/  BRA.DIV UR13, `(.L_x_21787) ;  /* 0x0000000a0d9c7947 */ /* 0x000fea000b800000 */
[----:B0-----:R0:W1:Y:S02]  /*2550*/  SHFL.IDX PT, R33, R34, R22, R23 ;  /* 0x0000001622217389 */ /* 0x00106400000e0017 */
.L_x_21827:
[----:B-12---:R-:W-:-:S07]  /*2560*/  IMAD R33, R30, R33, RZ ;  /* 0x000000211e217224 */ /* 0x006fce00078e02ff */
.L_x_21786:
[----:B------:R-:W-:Y:S05]  /*2570*/  @!P3 BRA `(.L_x_21788) ;  /* 0x000000000010b947 */ /* 0x000fea0003800000 */
[----:B------:R-:W-:-:S03]  /*2580*/  UMOV UR13, 0xffffffff ;  /* 0xffffffff000d7882 */ /* 0x000fc60000000000 */
[----:B------:R-:W-:Y:S05]  /*2590*/  BRA.DIV UR13, `(.L_x_21789) ;  /* 0x0000000a0da47947 */ /* 0x000fea000b800000 */
[----:B0-----:R0:W1:Y:S02]  /*25a0*/  SHFL.IDX PT, R18, R34, R8, R23 ;  /* 0x0000000822127389 */ /* 0x00106400000e0017 */
.L_x_21830:
[----:B-1--4-:R-:W-:-:S07]  /*25b0*/  IMAD R33, R31, R18, R33 ;  /* 0x000000121f217224 */ /* 0x012fce00078e0221 */
.L_x_21788:
[----:B------:R-:W-:Y:S05]  /*25c0*/  @!P4 BRA `(.L_x_21790) ;  /* 0x000000000010c947 */ /* 0x000fea0003800000 */
[----:B------:R-:W-:-:S03]  /*25d0*/  UMOV UR13, 0xffffffff ;  /* 0xffffffff000d7882 */ /* 0x000fc60000000000 */
[----:B------:R-:W-:Y:S05]  /*25e0*/  BRA.DIV UR13, `(.L_x_21791) ;  /* 0x0000000a0db07947 */ /* 0x000fea000b800000 */
[----:B0-----:R0:W1:Y:S02]  /*25f0*/  SHFL.IDX PT, R18, R34, R9, R23 ;  /* 0x0000000922127389 */ /* 0x00106400000e0017 */
.L_x_21833:
[----:B-1----:R-:W-:-:S07]  /*2600*/  IMAD R33, R32, R18, R33 ;  /* 0x0000001220217224 */ /* 0x002fce00078e0221 */
.L_x_21790:
[----:B------:R-:W-:Y:S05]  /*2610*/  @!P5 BRA `(.L_x_21792) ;  /* 0x000000000010d947 */ /* 0x000fea0003800000 */
[----:B------:R-:W-:-:S03]  /*2620*/  UMOV UR13, 0xffffffff ;  /* 0xffffffff000d7882 */ /* 0x000fc60000000000 */
[----:B------:R-:W-:Y:S05]  /*2630*/  BRA.DIV UR13, `(.L_x_21793) ;  /* 0x0000000a0dbc7947 */ /* 0x000fea000b800000 */
[----:B0-----:R0:W1:Y:S02]  /*2640*/  SHFL.IDX PT, R18, R34, R10, R23 ;  /* 0x0000000a22127389 */ /* 0x00106400000e0017 */
.L_x_21836:
[----:B-1----:R-:W-:-:S07]  /*2650*/  IMAD R33, R28, R18, R33 ;  /* 0x000000121c217224 */ /* 0x002fce00078e0221 */
.L_x_21792:
[----:B------:R-:W-:-:S07]  /*2660*/  IMAD.U32 R18, RZ, RZ, UR25 ;  /* 0x00000019ff127e24 */ /* 0x000fce000f8e00ff */
.L_x_21794:
        /* <DEDUP_REMOVED lines=32> */
.L_x_21785:
[----:B------:R-:W-:Y:S05]  /*2870*/  @!P6 BRA `(.L_x_21796) ;  /* 0xfffffff80004e947 */ /* 0x000fea000383ffff */
.L_x_21745:
        /* <DEDUP_REMOVED lines=24> */
.L_x_21798:
[----:B------:R-:W-:Y:S05]  /*2a00*/  BSYNC.RECONVERGENT B0 ;  /* 0x0000000000007941 */ /* 0x000fea0003800200 */
.L_x_21797:
[----:B------:R-:W-:Y:S01]  /*2a10*/  BSSY.RECONVERGENT B0, `(.L_x_21799) ;  /* 0x0000018000007945 */ /* 0x000fe20003800200 */
.L_x_21800:
        /* <DEDUP_REMOVED lines=24> */
.L_x_21799:
[----:B------:R-:W-:Y:S05]  /*2ba0*/  BRA.U !UP1, `(.L_x_21801) ;  /* 0xffffffe109707547 */ /* 0x000fea000b83ffff */
[----:B------:R-:W-:Y:S05]  /*2bb0*/  EXIT ;  /* 0x000000000000794d */ /* 0x000fea0003800000 */
.L_x_21755:
[----:B------:R-:W-:Y:S01]  /*2bc0*/  BSSY B2, `(.L_x_21802) ;  /* 0x0000006000027945 */ /* 0x000fe20003800000 */
[----:B------:R-:W-:Y:S01]  /*2bd0*/  IMAD.MOV.U32 R19, RZ, RZ, R22 ;  /* 0x000000ffff137224 */ /* 0x000fe200078e0016 */
[----:B------:R-:W-:-:S07]  /*2be0*/  MOV R18, 0xffffffff ;  /* 0xffffffff00127802 */ /* 0x000fce0000000f00 */
[----:B0-2-4-:R-:W-:Y:S05]  /*2bf0*/  WARPSYNC.COLLECTIVE R18, `(.L_x_21803) ;  /* 0x0000000012087348 */ /* 0x015fea0003c00000 */
[----:B0-----:R0:W1:Y:S02]  /*2c00*/  SHFL.IDX P0, R18, R34, R19, R23 ;  /* 0x0000001322127389 */ /* 0x0010640000000017 */
[----:B012-4-:R-:W-:Y:S05]  /*2c10*/  ENDCOLLECTIVE ;  /* 0x000000000000791b */ /* 0x017fea0003800000 */
.L_x_21803:
[----:B------:R-:W-:Y:S05]  /*2c20*/  BSYNC B2 ;  /* 0x0000000000027941 */ /* 0x000fea0003800000 */
.L_x_21802:
[----:B------:R-:W-:Y:S05]  /*2c30*/  BRA `(.L_x_21804) ;  /* 0xffffffec00047947 */ /* 0x000fea000383ffff */
.L_x_21757:
[----:B------:R-:W-:Y:S01]  /*2c40*/  BSSY B2, `(.L_x_21805) ;  /* 0x0000006000027945 */ /* 0x000fe20003800000 */
[----:B------:R-:W-:Y:S02]  /*2c50*/  IMAD.MOV.U32 R19, RZ, RZ, R8 ;  /* 0x000000ffff137224 */ /* 0x000fe400078e0008 */
[----:B------:R-:W-:-:S07]  /*2c60*/  IMAD.MOV.U32 R18, RZ, RZ, -0x1 ;  /* 0xffffffffff127424 */ /* 0x000fce00078e00ff */
[----:B0-2-4-:R-:W-:Y:S05]  /*2c70*/  WARPSYNC.COLLECTIVE R18, `(.L_x_21806) ;  /* 0x0000000012087348 */ /* 0x015fea0003c00000 */
[----:B0-----:R0:W1:Y:S02]  /*2c80*/  SHFL.IDX P0, R18, R34, R19, R23 ;  /* 0x0000001322127389 */ /* 0x0010640000000017 */
[----:B012-4-:R-:W-:Y:S05]  /*2c90*/  ENDCOLLECTIVE ;  /* 0x000000000000791b */ /* 0x017fea0003800000 */
.L_x_21806:
[----:B------:R-:W-:Y:S05]  /*2ca0*/  BSYNC B2 ;  /* 0x0000000000027941 */ /* 0x000fea0003800000 */
.L_x_21805:
[----:B------:R-:W-:Y:S05]  /*2cb0*/  BRA `(.L_x_21807) ;  /* 0xffffffe800f87947 */ /* 0x000fea000383ffff */
.L_x_21759:
[----:B------:R-:W-:Y:S01]  /*2cc0*/  BSSY B2, `(.L_x_21808) ;  /* 0x0000006000027945 */ /* 0x000fe20003800000 */
[----:B------:R-:W-:Y:S01]  /*2cd0*/  MOV R19, R9 ;  /* 0x0000000900137202 */ /* 0x000fe20000000f00 */
[----:B------:R-:W-:-:S07]  /*2ce0*/  IMAD.MOV.U32 R18, RZ, RZ, -0x1 ;  /* 0xffffffffff127424 */ /* 0x000fce00078e00ff */
[----:B0-2-4-:R-:W-:Y:S05]  /*2cf0*/  WARPSYNC.COLLECTIVE R18, `(.L_x_21809) ;  /* 0x0000000012087348 */ /* 0x015fea0003c00000 */
[----:B0-----:R0:W1:Y:S02]  /*2d00*/  SHFL.IDX P0, R18, R34, R19, R23 ;  /* 0x0000001322127389 */ /* 0x0010640000000017 */
[----:B012-4-:R-:W-:Y:S05]  /*2d10*/  ENDCOLLECTIVE ;  /* 0x000000000000791b */ /* 0x017fea0003800000 */
.L_x_21809:
[----:B------:R-:W-:Y:S05]  /*2d20*/  BSYNC B2 ;  /* 0x0000000000027941 */ /* 0x000fea0003800000 */
.L_x_21808:
[----:B------:R-:W-:Y:S05]  /*2d30*/  BRA `(.L_x_21810) ;  /* 0xffffffe800ec7947 */ /* 0x000fea000383ffff */
.L_x_21761:
[----:B------:R-:W-:Y:S01]  /*2d40*/  BSSY B2, `(.L_x_21811) ;  /* 0x0000006000027945 */ /* 0x000fe20003800000 */
[----:B------:R-:W-:Y:S01]  /*2d50*/  IMAD.MOV.U32 R19, RZ, RZ, R10 ;  /* 0x000000ffff137224 */ /* 0x000fe200078e000a */
[----:B------:R-:W-:-:S07]  /*2d60*/  MOV R18, 0xffffffff ;  /* 0xffffffff00127802 */ /* 0x000fce0000000f00 */
[----:B0-2-4-:R-:W-:Y:S05]  /*2d70*/  WARPSYNC.COLLECTIVE R18, `(.L_x_21812) ;  /* 0x0000000012087348 */ /* 0x015fea0003c00000 */
[----:B0-----:R0:W1:Y:S02]  /*2d80*/  SHFL.IDX P0, R18, R34, R19, R23 ;  /* 0x0000001322127389 */ /* 0x0010640000000017 */
[----:B012-4-:R-:W-:Y:S05]  /*2d90*/  ENDCOLLECTIVE ;  /* 0x000000000000791b */ /* 0x017fea0003800000 */
.L_x_21812:
[----:B------:R-:W-:Y:S05]  /*2da0*/  BSYNC B2 ;  /* 0x0000000000027941 */ /* 0x000fea0003800000 */
.L_x_21811:
[----:B------:R-:W-:Y:S05]  /*2db0*/  BRA `(.L_x_21813) ;  /* 0xffffffe800e07947 */ /* 0x000fea000383ffff */
.L_x_21772:
[----:B------:R-:W-:Y:S01]  /*2dc0*/  BSSY B1, `(.L_x_21814) ;  /* 0x0000006000017945 */ /* 0x000fe20003800000 */
[----:B------:R-:W-:Y:S02]  /*2dd0*/  IMAD.MOV.U32 R19, RZ, RZ, R22 ;  /* 0x000000ffff137224 */ /* 0x000fe400078e0016 */
[----:B------:R-:W-:-:S07]  /*2de0*/  IMAD.MOV.U32 R18, RZ, RZ, -0x1 ;  /* 0xffffffffff127424 */ /* 0x000fce00078e00ff */
[----:B012-4-:R-:W-:Y:S05]  /*2df0*/  WARPSYNC.COLLECTIVE R18, `(.L_x_21815) ;  /* 0x0000000012087348 */ /* 0x017fea0003c00000 */
[----:B-1----:R1:W3:Y:S02]  /*2e00*/  SHFL.IDX P0, R18, R34, R19, R23 ;  /* 0x0000001322127389 */ /* 0x0022e40000000017 */
[----:B01234-:R-:W-:Y:S05]  /*2e10*/  ENDCOLLECTIVE ;  /* 0x000000000000791b */ /* 0x01ffea0003800000 */
.L_x_21815:
[----:B------:R-:W-:Y:S05]  /*2e20*/  BSYNC B1 ;  /* 0x0000000000017941 */ /* 0x000fea0003800000 */
.L_x_21814:
[----:B------:R-:W-:Y:S05]  /*2e30*/  BRA `(.L_x_21816) ;  /* 0xfffffff0002c7947 */ /* 0x000fea000383ffff */
.L_x_21774:
[----:B------:R-:W-:Y:S01]  /*2e40*/  BSSY B1, `(.L_x_21817) ;  /* 0x0000006000017945 */ /* 0x000fe20003800000 */
[----:B------:R-:W-:Y:S01]  /*2e50*/  MOV R19, R8 ;  /* 0x0000000800137202 */ /* 0x000fe20000000f00 */
[----:B------:R-:W-:-:S07]  /*2e60*/  IMAD.MOV.U32 R18, RZ, RZ, -0x1 ;  /* 0xffffffffff127424 */ /* 0x000fce00078e00ff */
[----:B012-4-:R-:W-:Y:S05]  /*2e70*/  WARPSYNC.COLLECTIVE R18, `(.L_x_21818) ;  /* 0x0000000012087348 */ /* 0x017fea0003c00000 */
[----:B-1----:R1:W3:Y:S02]  /*2e80*/  SHFL.IDX P0, R18, R34, R19, R23 ;  /* 0x0000001322127389 */ /* 0x0022e40000000017 */
[----:B01234-:R-:W-:Y:S05]  /*2e90*/  ENDCOLLECTIVE ;  /* 0x000000000000791b */ /* 0x01ffea0003800000 */
.L_x_21818:
[----:B------:R-:W-:Y:S05]  /*2ea0*/  BSYNC B1 ;  /* 0x0000000000017941 */ /* 0x000fea0003800000 */
.L_x_21817:
[----:B------:R-:W-:Y:S05]  /*2eb0*/  BRA `(.L_x_21819) ;  /* 0xfffffff000207947 */ /* 0x000fea000383ffff */
.L_x_21776:
[----:B------:R-:W-:Y:S01]  /*2ec0*/  BSSY B1, `(.L_x_21820) ;  /* 0x0000006000017945 */ /* 0x000fe20003800000 */
[----:B------:R-:W-:Y:S01]  /*2ed0*/  IMAD.MOV.U32 R19, RZ, RZ, R9 ;  /* 0x000000ffff137224 */ /* 0x000fe200078e0009 */
[----:B------:R-:W-:-:S07]  /*2ee0*/  MOV R18, 0xffffffff ;  /* 0xffffffff00127802 */ /* 0x000fce0000000f00 */
[----:B012-4-:R-:W-:Y:S05]  /*2ef0*/  WARPSYNC.COLLECTIVE R18, `(.L_x_21821) ;  /* 0x0000000012087348 */ /* 0x017fea0003c00000 */
[----:B-1----:R1:W3:Y:S02]  /*2f00*/  SHFL.IDX P0, R18, R34, R19, R23 ;  /* 0x0000001322127389 */ /* 0x0022e40000000017 */
[----:B01234-:R-:W-:Y:S05]  /*2f10*/  ENDCOLLECTIVE ;  /* 0x000000000000791b */ /* 0x01ffea0003800000 */
.L_x_21821:
[----:B------:R-:W-:Y:S05]  /*2f20*/  BSYNC B1 ;  /* 0x0000000000017941 */ /* 0x000fea0003800000 */
.L_x_21820:
[----:B------:R-:W-:Y:S05]  /*2f30*/  BRA `(.L_x_21822) ;  /* 0xfffffff000147947 */ /* 0x000fea000383ffff */
.L_x_21778:
[----:B------:R-:W-:Y:S01]  /*2f40*/  BSSY B1, `(.L_x_21823) ;  /* 0x0000006000017945 */ /* 0x000fe20003800000 */
[----:B------:R-:W-:Y:S02]  /*2f50*/  IMAD.MOV.U32 R19, RZ, RZ, R10 ;  /* 0x000000ffff137224 */ /* 0x000fe400078e000a */
[----:B------:R-:W-:-:S07]  /*2f60*/  IMAD.MOV.U32 R18, RZ, RZ, -0x1 ;  /* 0xffffffffff127424 */ /* 0x000fce00078e00ff */
[----:B012-4-:R-:W-:Y:S05]  /*2f70*/  WARPSYNC.COLLECTIVE R18, `(.L_x_21824) ;  /* 0x0000000012087348 */ /* 0x017fea0003c00000 */
[----:B-1----:R1:W3:Y:S02]  /*2f80*/  SHFL.IDX P0, R18, R34, R19, R23 ;  /* 0x0000001322127389 */ /* 0x0022e40000000017 */
[----:B01234-:R-:W-:Y:S05]  /*2f90*/  ENDCOLLECTIVE ;  /* 0x000000000000791b */ /* 0x01ffea0003800000 */
.L_x_21824:
[----:B------:R-:W-:Y:S05]  /*2fa0*/  BSYNC B1 ;  /* 0x0000000000017941 */ /* 0x000fea0003800000 */
.L_x_21823:
[----:B------:R-:W-:Y:S05]  /*2fb0*/  BRA `(.L_x_21825) ;  /* 0xfffffff000087947 */ /* 0x000fea000383ffff */
.L_x_21787:
[----:B------:R-:W-:Y:S01]  /*2fc0*/  IMAD.MOV.U32 R18, RZ, RZ, -0x1 ;  /* 0xffffffffff127424 */ /* 0x000fe200078e00ff */
[----:B------:R-:W-:-:S07]  /*2fd0*/  MOV R19, R22 ;  /* 0x0000001600137202 */ /* 0x000fce0000000f00 */
[----:B0-2-4-:R-:W-:Y:S05]  /*2fe0*/  WARPSYNC.COLLECTIVE R18, `(.L_x_21826) ;  /* 0x0000000012087348 */ /* 0x015fea0003c00000 */
[----:B0-----:R0:W1:Y:S02]  /*2ff0*/  SHFL.IDX P0, R18, R34, R19, R23 ;  /* 0x0000001322127389 */ /* 0x0010640000000017 */
[----:B012-4-:R-:W-:Y:S05]  /*3000*/  ENDCOLLECTIVE ;  /* 0x000000000000791b */ /* 0x017fea0003800000 */
.L_x_21826:
[----:B------:R-:W-:Y:S01]  /*3010*/  IMAD.MOV.U32 R33, RZ, RZ, R18 ;  /* 0x000000ffff217224 */ /* 0x000fe200078e0012 */
[----:B------:R-:W-:Y:S06]  /*3020*/  BRA `(.L_x_21827) ;  /* 0xfffffff4004c7947 */ /* 0x000fec000383ffff */
.L_x_21789:
[----:B------:R-:W-:Y:S01]  /*3030*/  BSSY B0, `(.L_x_21828) ;  /* 0x0000006000007945 */ /* 0x000fe20003800000 */
[----:B------:R-:W-:Y:S01]  /*3040*/  MOV R19, R8 ;  /* 0x0000000800137202 */ /* 0x000fe20000000f00 */
[----:B------:R-:W-:-:S07]  /*3050*/  IMAD.MOV.U32 R18, RZ, RZ, -0x1 ;  /* 0xffffffffff127424 */ /* 0x000fce00078e00ff */
[----:B0-2-4-:R-:W-:Y:S05]  /*3060*/  WARPSYNC.COLLECTIVE R18, `(.L_x_21829) ;  /* 0x0000000012087348 */ /* 0x015fea0003c00000 */
[----:B0-----:R0:W1:Y:S02]  /*3070*/  SHFL.IDX P0, R18, R34, R19, R23 ;  /* 0x0000001322127389 */ /* 0x0010640000000017 */
[----:B012-4-:R-:W-:Y:S05]  /*3080*/  ENDCOLLECTIVE ;  /* 0x000000000000791b */ /* 0x017fea0003800000 */
.L_x_21829:
[----:B------:R-:W-:Y:S05]  /*3090*/  BSYNC B0 ;  /* 0x0000000000007941 */ /* 0x000fea0003800000 */
.L_x_21828:
[----:B------:R-:W-:Y:S05]  /*30a0*/  BRA `(.L_x_21830) ;  /* 0xfffffff400407947 */ /* 0x000fea000383ffff */
.L_x_21791:
[----:B------:R-:W-:Y:S01]  /*30b0*/  BSSY B0, `(.L_x_21831) ;  /* 0x0000006000007945 */ /* 0x000fe20003800000 */
[----:B------:R-:W-:Y:S01]  /*30c0*/  IMAD.MOV.U32 R19, RZ, RZ, R9 ;  /* 0x000000ffff137224 */ /* 0x000fe200078e0009 */
[----:B------:R-:W-:-:S07]  /*30d0*/  MOV R18, 0xffffffff ;  /* 0xffffffff00127802 */ /* 0x000fce0000000f00 */
[----:B0-2-4-:R-:W-:Y:S05]  /*30e0*/  WARPSYNC.COLLECTIVE R18, `(.L_x_21832) ;  /* 0x0000000012087348 */ /* 0x015fea0003c00000 */
[----:B0-----:R0:W1:Y:S02]  /*30f0*/  SHFL.IDX P0, R18, R34, R19, R23 ;  /* 0x0000001322127389 */ /* 0x0010640000000017 */
[----:B012-4-:R-:W-:Y:S05]  /*3100*/  ENDCOLLECTIVE ;  /* 0x000000000000791b */ /* 0x017fea0003800000 */
.L_x_21832:
[----:B------:R-:W-:Y:S05]  /*3110*/  BSYNC B0 ;  /* 0x0000000000007941 */ /* 0x000fea0003800000 */
.L_x_21831:
[----:B------:R-:W-:Y:S05]  /*3120*/  BRA `(.L_x_21833) ;  /* 0xfffffff400347947 */ /* 0x000fea000383ffff */
.L_x_21793:
[----:B------:R-:W-:Y:S01]  /*3130*/  BSSY B0, `(.L_x_21834) ;  /* 0x0000006000007945 */ /* 0x000fe20003800000 */
[----:B------:R-:W-:Y:S02]  /*3140*/  IMAD.MOV.U32 R19, RZ, RZ, R10 ;  /* 0x000000ffff137224 */ /* 0x000fe400078e000a */
[----:B------:R-:W-:-:S07]  /*3150*/  IMAD.MOV.U32 R18, RZ, RZ, -0x1 ;  /* 0xffffffffff127424 */ /* 0x000fce00078e00ff */
[----:B0-2-4-:R-:W-:Y:S05]  /*3160*/  WARPSYNC.COLLECTIVE R18, `(.L_x_21835) ;  /* 0x0000000012087348 */ /* 0x015fea0003c00000 */
[----:B0-----:R0:W1:Y:S02]  /*3170*/  SHFL.IDX P0, R18, R34, R19, R23 ;  /* 0x0000001322127389 */ /* 0x0010640000000017 */
[----:B012-4-:R-:W-:Y:S05]  /*3180*/  ENDCOLLECTIVE ;  /* 0x000000000000791b */ /* 0x017fea0003800000 */
.L_x_21835:
[----:B------:R-:W-:Y:S05]  /*3190*/  BSYNC B0 ;  /* 0x0000000000007941 */ /* 0x000fea0003800000 */
.L_x_21834:
[----:B------:R-:W-:Y:S05]  /*31a0*/  BRA `(.L_x_21836) ;  /* 0xfffffff400287947 */ /* 0x000fea000383ffff */
        .weak           $__internal_107_$__cuda_sm20_div_u16
        .type           $__internal_107_$__cuda_sm20_div_u16,@function
        .size           $__internal_107_$__cuda_sm20_div_u16,(.L_x_58058 - $__internal_107_$__cuda_sm20_div_u16)
$__internal_107_$__cuda_sm20_div_u16:
        /* <DEDUP_REMOVED lines=18> */
[----:B------:R-:W-:Y:S06]  /*32d0*/  RET.REL.NODEC R8 `(_Z9cuda_gemmIiLi256ELi2ELi1ELi1024ELi4ELi4ELi32ELi1ELi0EEviiiPT_S1_S1_ii) ;  /* 0xffffffcc08487950 */ /* 0x000fec0003c3ffff */
.L_x_21837:
        /* <DEDUP_REMOVED lines=10> */
.L_x_58058:


//--------------------- .text._Z9cuda_gemmIiLi256ELi2ELi1ELi1024ELi4ELi4ELi32ELi0ELi1EEviiiPT_S1_S1_ii --------------------------
	.section	.text._Z9cuda_gemmIiLi256ELi2ELi1ELi1024ELi4ELi4ELi32ELi0ELi1EEviiiPT_S1_S1_ii,"ax",@progbits
	.align	128
        .global         _Z9cuda_gemmIiLi256ELi2ELi1ELi1024ELi4ELi4ELi32ELi0ELi1EEviiiPT_S1_S1_ii
        .type           _Z9cuda_gemmIiLi256ELi2ELi1ELi1024ELi4ELi4ELi32ELi0ELi1EEviiiPT_S1_S1_ii,@function
        .size           _Z9cuda_gemmIiLi256ELi2ELi1ELi1024ELi4ELi4ELi32ELi0ELi1EEviiiPT_S1_S1_ii,(.L_x_58059 - _Z9cuda_gemmIiLi256ELi2ELi1ELi1024ELi4ELi4ELi32ELi0ELi1EEviiiPT_S1_S1_ii)
        .other          _Z9cuda_gemmIiLi256ELi2ELi1ELi1024ELi4ELi4ELi32ELi0ELi1EEviiiPT_S1_S1_ii,@"STO_CUDA_ENTRY STV_DEFAULT"
_Z9cuda_gemmIiLi256ELi2ELi1ELi1024ELi4ELi4ELi32ELi0ELi1EEviiiPT_S1_S1_ii:
.text._Z9cuda_gemmIiLi256ELi2ELi1ELi1024ELi4ELi4ELi32ELi0ELi1EEviiiPT_S1_S1_ii:
        /* <DEDUP_REMOVED lines=12> */
.L_x_21840:
        /* <DEDUP_REMOVED lines=10> */
.L_x_21839:
[----:B------:R-:W-:Y:S05]  /*0160*/  BSYNC.RECONVERGENT B0 ;  /* 0x0000000000007941 */ /* 0x000fea0003800200 */
.L_x_21838:
        /* <DEDUP_REMOVED lines=22> */
[----:B0-----:R-:W-:Y:S05]  /*02d0*/  CALL.REL.NOINC `($__internal_108_$__cuda_sm20_div_u16) ;  /* 0x0000000c00b87944 */ /* 0x001fea0003c00000 */
        /* <DEDUP_REMOVED lines=20> */
.L_x_21854:
        /* <DEDUP_REMOVED lines=33> */
.L_x_21842:
[----:B-1----:R-:W-:Y:S05]  /*0630*/  BSYNC.RECONVERGENT B0 ;  /* 0x0000000000007941 */ /* 0x002fea0003800200 */
.L_x_21841:
        /* <DEDUP_REMOVED lines=9> */
.L_x_21844:
        /* <DEDUP_REMOVED lines=27> */
.L_x_21843:
        /* <DEDUP_REMOVED lines=17> */
.L_x_21846:
[----:B------:R-:W-:Y:S05]  /*0990*/  BSYNC.RECONVERGENT B0 ;  /* 0x0000000000007941 */ /* 0x000fea0003800200 */
.L_x_21845:
[----:B------:R-:W-:Y:S01]  /*09a0*/  UMOV UR11, 0x400 ;  /* 0x00000400000b7882 */ /* 0x000fe20000000000 */
[----:B------:R-:W-:Y:S01]  /*09b0*/  BSSY.RECONVERGENT B0, `(.L_x_21847) ;  /* 0x000000d000007945 */ /* 0x000fe20003800200 */
[----:B------:R-:W-:-:S04]  /*09c0*/  UIADD3 UR11, UPT, UPT, UR11, 0x1080, URZ ;  /* 0x000010800b0b7890 */ /* 0x000fc8000fffe0ff */
[----:B------:R-:W-:-:S12]  /*09d0*/  ULEA UR11, UR9, UR11, 0x18 ;  /* 0x0000000b090b7291 */ /* 0x000fd8000f8ec0ff */
.L_x_21848:
        /* <DEDUP_REMOVED lines=11> */
.L_x_21847:
        /* <DEDUP_REMOVED lines=15> */
.L_x_21849:
        /* <DEDUP_REMOVED lines=55> */
.L_x_21851:
[----:B------:R-:W-:Y:S05]  /*0ef0*/  BSYNC.RECONVERGENT B0 ;  /* 0x0000000000007941 */ /* 0x000fea0003800200 */
.L_x_21850:
[----:B------:R-:W-:Y:S01]  /*0f00*/  BSSY.RECONVERGENT B0, `(.L_x_21852) ;  /* 0x0000026000007945 */ /* 0x000fe20003800200 */
.L_x_21853:
        /* <DEDUP_REMOVED lines=38> */
.L_x_21852:
[C---:B------:R-:W-:Y:S02]  /*1170*/  IMAD.IADD R13, R0.reuse, 0x1, R13 ;  /* 0x00000001000d7824 */ /* 0x040fe400078e020d */
[----:B------:R-:W-:-:S05]  /*1180*/  IMAD.SHL.U32 R2, R0, 0x2, RZ ;  /* 0x0000000200027824 */ /* 0x000fca00078e00ff */
[----:B------:R-:W-:-:S13]  /*1190*/  ISETP.GE.U32.AND P0, PT, R13, R2, PT ;  /* 0x000000020d00720c */ /* 0x000fda0003f06070 */
[----:B------:R-:W-:Y:S05]  /*11a0*/  @!P0 BRA `(.L_x_21854) ;  /* 0xfffffff0009c8947 */ /* 0x000fea000383ffff */
[----:B------:R-:W-:Y:S05]  /*11b0*/  EXIT ;  /* 0x000000000000794d */ /* 0x000fea0003800000 */
        .weak           $__internal_108_$__cuda_sm20_div_u16
        .type           $__internal_108_$__cuda_sm20_div_u16,@function
        .size           $__internal_108_$__cuda_sm20_div_u16,(.L_x_58059 - $__internal_108_$__cuda_sm20_div_u16)
$__internal_108_$__cuda_sm20_div_u16:
        /* <DEDUP_REMOVED lines=18> */
[----:B------:R-:W-:Y:S06]  /*12e0*/  RET.REL.NODEC R4 `(_Z9cuda_gemmIiLi256ELi2ELi1ELi1024ELi4ELi4ELi32ELi0ELi1EEviiiPT_S1_S1_ii) ;  /* 0xffffffec04447950 */ /* 0x000fec0003c3ffff */
.L_x_21855:
        /* <DEDUP_REMOVED lines=9> */
.L_x_58059:


//--------------------- .text._Z9cuda_gemmIiLi256ELi2ELi1ELi1024ELi4ELi4ELi32ELi0ELi0EEviiiPT_S1_S1_ii --------------------------
	.section	.text._Z9cuda_gemmIiLi256ELi2ELi1ELi1024ELi4ELi4ELi32ELi0ELi0EEviiiPT_S1_S1_ii,"ax",@progbits
	.align	128
        .global         _Z9cuda_gemmIiLi256ELi2ELi1ELi1024ELi4ELi4ELi32ELi0ELi0EEviiiPT_S1_S1_ii
        .type           _Z9cuda_gemmIiLi256ELi2ELi1ELi1024ELi4ELi4ELi32ELi0ELi0EEviiiPT_S1_S1_ii,@function
        .size           _Z9cuda_gemmIiLi256ELi2ELi1ELi1024ELi4ELi4ELi32ELi0ELi0EEviiiPT_S1_S1_ii,(.L_x_58060 - _Z9cuda_gemmIiLi256ELi2ELi1ELi1024ELi4ELi4ELi32ELi0ELi0EEviiiPT_S1_S1_ii)
        .other          _Z9cuda_gemmIiLi256ELi2ELi1ELi1024ELi4ELi4ELi32ELi0ELi0EEviiiPT_S1_S1_ii,@"STO_CUDA_ENTRY STV_DEFAULT"
_Z9cuda_gemmIiLi256ELi2ELi1ELi1024ELi4ELi4ELi32ELi0ELi0EEviiiPT_S1_S1_ii:
.text._Z9cuda_gemmIiLi256ELi2ELi1ELi1024ELi4ELi4ELi32ELi0ELi0EEviiiPT_S1_S1_ii:
        /* <DEDUP_REMOVED lines=36> */
.L_x_21858:
        /* <DEDUP_REMOVED lines=25> */
.L_x_21857:
[----:B------:R-:W-:Y:S05]  /*03d0*/  BSYNC.RECONVERGENT B0 ;  /* 0x0000000000007941 */ /* 0x000fea0003800200 */
.L_x_21856:
        /* <DEDUP_REMOVED lines=107> */
[----:B------:R-:W-:Y:S05]  /*0a90*/  CALL.REL.NOINC `($__internal_109_$__cuda_sm20_div_u16) ;  /* 0x0000003000b07944 */ /* 0x000fea0003c00000 */
        /* <DEDUP_REMOVED lines=47> */
.L_x_21923:
        /* <DEDUP_REMOVED lines=26> */
.L_x_21860:
[----:B0-----:R-:W-:Y:S05]  /*0f30*/  BSYNC.RECONVERGENT B0 ;  /* 0x0000000000007941 */ /* 0x001fea0003800200 */
.L_x_21859:
        /* <DEDUP_REMOVED lines=9> */
.L_x_21862:
        /* <DEDUP_REMOVED lines=28> */
.L_x_21861:
        /* <DEDUP_REMOVED lines=12> */
.L_x_21864:
[----:B------:R-:W-:Y:S05]  /*1250*/  BSYNC.RECONVERGENT B0 ;  /* 0x0000000000007941 */ /* 0x000fea0003800200 */
.L_x_21863:
[----:B------:R-:W-:Y:S01]  /*1260*/  BSSY.RECONVERGENT B0, `(.L_x_21865) ;  /* 0x000000d000007945 */ /* 0x000fe20003800200 */
[----:B------:R-:W-:-:S04]  /*1270*/  UIADD3 UR13, UPT, UPT, UR13, 0x1080, URZ ;  /* 0x000010800d0d7890 */ /* 0x000fc8000fffe0ff */
[----:B------:R-:W-:-:S12]  /*1280*/  ULEA UR13, UR15, UR13, 0x18 ;  /* 0x0000000d0f0d7291 */ /* 0x000fd8000f8ec0ff */
.L_x_21866:
        /* <DEDUP_REMOVED lines=11> */
.L_x_21865:
        /* <DEDUP_REMOVED lines=8> */
.L_x_21885:
        /* <DEDUP_REMOVED lines=18> */
.L_x_21870:
        /* <DEDUP_REMOVED lines=8> */
.L_x_21871:
        /* <DEDUP_REMOVED lines=8> */
.L_x_21872:
        /* <DEDUP_REMOVED lines=8> */
.L_x_21873:
        /* <DEDUP_REMOVED lines=29> */
.L_x_21884:
[----:B0-----:R-:W-:Y:S02]  /*1830*/  IMAD R20, R24, 0x14, R33 ;  /* 0x0000001418147824 */ /* 0x001fe400078e0221 */
[----:B------:R-:W-:-:S03]  /*1840*/  HFMA2 R27, -RZ, RZ, 0, 0 ;  /* 0x00000000ff1b7431 */ /* 0x000fc600000001ff */
[----:B-1----:R0:W1:Y:S01]  /*1850*/  LDS R35, [R20] ;  /* 0x0000000014237984 */ /* 0x0020620000000800 */
[----:B------:R-:W-:Y:S05]  /*1860*/  @!P2 BRA `(.L_x_21876) ;  /* 0x000000000010a947 */ /* 0x000fea0003800000 */
[----:B------:R-:W-:-:S03]  /*1870*/  UMOV UR14, 0xffffffff ;  /* 0xffffffff000e7882 */ /* 0x000fc60000000000 */
[----:B------:R-:W-:Y:S05]  /*1880*/  BRA.DIV UR14, `(.L_x_21877) ;  /* 0x0000001e0ea87947 */ /* 0x000fea000b800000 */
[----:B01----:R0:W1:Y:S02]  /*1890*/  SHFL.IDX PT, R20, R35, R17, R18 ;  /* 0x0000001123147389 */ /* 0x00306400000e0012 */
.L_x_21926:
[----:B-12---:R-:W-:-:S07]  /*18a0*/  IMAD R27, R29, R20, RZ ;  /* 0x000000141d1b7224 */ /* 0x006fce00078e02ff */
.L_x_21876:
[----:B------:R-:W-:Y:S05]  /*18b0*/  @!P3 BRA `(.L_x_21878) ;  /* 0x000000000010b947 */ /* 0x000fea0003800000 */
[----:B------:R-:W-:-:S03]  /*18c0*/  UMOV UR14, 0xffffffff ;  /* 0xffffffff000e7882 */ /* 0x000fc60000000000 */
[----:B------:R-:W-:Y:S05]  /*18d0*/  BRA.DIV UR14, `(.L_x_21879) ;  /* 0x0000001e0eb47947 */ /* 0x000fea000b800000 */
[----:B01----:R0:W1:Y:S02]  /*18e0*/  SHFL.IDX PT, R20, R35, R7, R18 ;  /* 0x0000000723147389 */ /* 0x00306400000e0012 */
.L_x_21929:
[----:B-1--4-:R-:W-:-:S07]  /*18f0*/  IMAD R27, R30, R20, R27 ;  /* 0x000000141e1b7224 */ /* 0x012fce00078e021b */
.L_x_21878:
[----:B------:R-:W-:Y:S05]  /*1900*/  @!P4 BRA `(.L_x_21880) ;  /* 0x000000000010c947 */ /* 0x000fea0003800000 */
[----:B------:R-:W-:-:S03]  /*1910*/  UMOV UR14, 0xffffffff ;  /* 0xffffffff000e7882 */ /* 0x000fc60000000000 */
[----:B------:R-:W-:Y:S05]  /*1920*/  BRA.DIV UR14, `(.L_x_21881) ;  /* 0x0000001e0ec07947 */ /* 0x000fea000b800000 */
[----:B01----:R0:W1:Y:S02]  /*1930*/  SHFL.IDX PT, R20, R35, R8, R18 ;  /* 0x0000000823147389 */ /* 0x00306400000e0012 */
.L_x_21932:
[----:B-1----:R-:W-:-:S07]  /*1940*/  IMAD R27, R31, R20, R27 ;  /* 0x000000141f1b7224 */ /* 0x002fce00078e021b */
.L_x_21880:
[----:B------:R-:W-:Y:S05]  /*1950*/  @!P5 BRA `(.L_x_21882) ;  /* 0x000000000010d947 */ /* 0x000fea0003800000 */
[----:B------:R-:W-:-:S03]  /*1960*/  UMOV UR14, 0xffffffff ;  /* 0xffffffff000e7882 */ /* 0x000fc60000000000 */
[----:B------:R-:W-:Y:S05]  /*1970*/  BRA.DIV UR14, `(.L_x_21883) ;  /* 0x0000001e0ecc7947 */ /* 0x000fea000b800000 */
[----:B01----:R0:W1:Y:S02]  /*1980*/  SHFL.IDX PT, R20, R35, R9, R18 ;  /* 0x0000000923147389 */ /* 0x00306400000e0012 */
.L_x_21935:
[----:B-1----:R-:W-:-:S07]  /*1990*/  IMAD R27, R32, R20, R27 ;  /* 0x00000014201b7224 */ /* 0x002fce00078e021b */
.L_x_21882:
        /* <DEDUP_REMOVED lines=8> */
.L_x_21875:
[----:B------:R-:W-:Y:S05]  /*1a20*/  BSYNC B0 ;  /* 0x0000000000007941 */ /* 0x000fea0003800000 */
.L_x_21874:
[----:B------:R-:W-:Y:S05]  /*1a30*/  @!P6 BRA `(.L_x_21885) ;  /* 0xfffffff80060e947 */ /* 0x000fea000383ffff */
[----:B------:R-:W-:Y:S05]  /*1a40*/  BSYNC B1 ;  /* 0x0000000000017941 */ /* 0x000fea0003800000 */
.L_x_21869:
[----:B------:R-:W-:Y:S05]  /*1a50*/  BRA `(.L_x_21867) ;  /* 0x0000000c00987947 */ /* 0x000fea0003800000 */
.L_x_21868:
[----:B------:R-:W1:Y:S02]  /*1a60*/  LDCU UR14, c[0x0][0x3ac] ;  /* 0x00007580ff0e77ac */ /* 0x000e640008000800 */
[----:B-1----:R-:W-:-:S09]  /*1a70*/  UISETP.GT.U32.AND UP0, UPT, UR14, 0x1f, UPT ;  /* 0x0000001f0e00788c */ /* 0x002fd2000bf04070 */
[----:B------:R-:W-:Y:S05]  /*1a80*/  BRA.U UP0, `(.L_x_21886) ;  /* 0x00000005008c7547 */ /* 0x000fea000b800000 */
[----:B------:R-:W-:-:S07]  /*1a90*/  HFMA2 R23, -RZ, RZ, 0, 0 ;  /* 0x00000000ff177431 */ /* 0x000fce00000001ff */
.L_x_21902:
        /* <DEDUP_REMOVED lines=18> */
.L_x_21887:
        /* <DEDUP_REMOVED lines=8> */
.L_x_21888:
        /* <DEDUP_REMOVED lines=8> */
.L_x_21889:
        /* <DEDUP_REMOVED lines=8> */
.L_x_21890:
        /* <DEDUP_REMOVED lines=24> */
.L_x_21901:
[----:B------:R-:W-:Y:S02]  /*1ec0*/  IMAD R20, R26, 0x14, R24 ;  /* 0x000000141a147824 */ /* 0x000fe400078e0218 */
[----:B------:R-:W-:-:S03]  /*1ed0*/  IMAD.MOV.U32 R27, RZ, RZ, RZ ;  /* 0x000000ffff1b7224 */ /* 0x000fc600078e00ff */
[----:B-1----:R0:W1:Y:S01]  /*1ee0*/  LDS R33, [R20] ;  /* 0x0000000014217984 */ /* 0x0020620000000800 */
[----:B------:R-:W-:Y:S05]  /*1ef0*/  @!P2 BRA `(.L_x_21893) ;  /* 0x000000000010a947 */ /* 0x000fea0003800000 */
[----:B------:R-:W-:-:S03]  /*1f00*/  UMOV UR14, 0xffffffff ;  /* 0xffffffff000e7882 */ /* 0x000fc60000000000 */
[----:B------:R-:W-:Y:S05]  /*1f10*/  BRA.DIV UR14, `(.L_x_21894) ;  /* 0x0000001a0e847947 */ /* 0x000fea000b800000 */
[----:B01----:R0:W1:Y:S02]  /*1f20*/  SHFL.IDX PT, R20, R33, R17, R18 ;  /* 0x0000001121147389 */ /* 0x00306400000e0012 */
.L_x_21938:
[----:B-12---:R-:W-:-:S07]  /*1f30*/  IMAD R27, R29, R20, RZ ;  /* 0x000000141d1b7224 */ /* 0x006fce00078e02ff */
.L_x_21893:
[----:B------:R-:W-:Y:S05]  /*1f40*/  @!P3 BRA `(.L_x_21895) ;  /* 0x000000000010b947 */ /* 0x000fea0003800000 */
[----:B------:R-:W-:-:S03]  /*1f50*/  UMOV UR14, 0xffffffff ;  /* 0xffffffff000e7882 */ /* 0x000fc60000000000 */
[----:B------:R-:W-:Y:S05]  /*1f60*/  BRA.DIV UR14, `(.L_x_21896) ;  /* 0x0000001a0e947947 */ /* 0x000fea000b800000 */
[----:B01----:R0:W1:Y:S02]  /*1f70*/  SHFL.IDX PT, R20, R33, R7, R18 ;  /* 0x0000000721147389 */ /* 0x00306400000e0012 */
.L_x_21941:
[----:B-1--4-:R-:W-:-:S07]  /*1f80*/  IMAD R27, R30, R20, R27 ;  /* 0x000000141e1b7224 */ /* 0x012fce00078e021b */
.L_x_21895:
[----:B------:R-:W-:Y:S05]  /*1f90*/  @!P4 BRA `(.L_x_21897) ;  /* 0x000000000010c947 */ /* 0x000fea0003800000 */
[----:B------:R-:W-:-:S03]  /*1fa0*/  UMOV UR14, 0xffffffff ;  /* 0xffffffff000e7882 */ /* 0x000fc60000000000 */
[----:B------:R-:W-:Y:S05]  /*1fb0*/  BRA.DIV UR14, `(.L_x_21898) ;  /* 0x0000001a0ea47947 */ /* 0x000fea000b800000 */
[----:B01----:R0:W1:Y:S02]  /*1fc0*/  SHFL.IDX PT, R20, R33, R8, R18 ;  /* 0x0000000821147389 */ /* 0x00306400000e0012 */
.L_x_21944:
[----:B-1----:R-:W-:-:S07]  /*1fd0*/  IMAD R27, R31, R20, R27 ;  /* 0x000000141f1b7224 */ /* 0x002fce00078e021b */
.L_x_21897:
[----:B------:R-:W-:Y:S05]  /*1fe0*/  @!P5 BRA `(.L_x_21899) ;  /* 0x000000000010d947 */ /* 0x000fea0003800000 */
[----:B------:R-:W-:-:S03]  /*1ff0*/  UMOV UR14, 0xffffffff ;  /* 0xffffffff000e7882 */ /* 0x000fc60000000000 */
[----:B------:R-:W-:Y:S05]  /*2000*/  BRA.DIV UR14, `(.L_x_21900) ;  /* 0x0000001a0eb47947 */ /* 0x000fea000b800000 */
[----:B01----:R0:W1:Y:S02]  /*2010*/  SHFL.IDX PT, R20, R33, R9, R18 ;  /* 0x0000000921147389 */ /* 0x00306400000e0012 */
.L_x_21947:
[----:B-1----:R-:W-:-:S07]  /*2020*/  IMAD R27, R32, R20, R27 ;  /* 0x00000014201b7224 */ /* 0x002fce00078e021b */
.L_x_21899:
[C---:B0-----:R-:W-:Y:S01]  /*2030*/  IMAD R20, R26.reuse, UR6, R25 ;  /* 0x000000061a147c24 */ /* 0x041fe2000f8e0219 */
[----:B------:R-:W-:-:S04]  /*2040*/  IADD3 R26, PT, PT, R26, UR8, RZ ;  /* 0x000000081a1a7c10 */ /* 0x000fc8000fffe0ff */
[----:B------:R-:W-:Y:S02]  /*2050*/  LEA R20, R20, UR13, 0x2 ;  /* 0x0000000d14147c11 */ /* 0x000fe4000f8e10ff */
[----:B------:R-:W-:-:S03]  /*2060*/  ISETP.GE.AND P0, PT, R26, UR11, PT ;  /* 0x0000000b1a007c0c */ /* 0x000fc6000bf06270 */
[----:B------:R0:W-:Y:S10]  /*2070*/  STS [R20], R27 ;  /* 0x0000001b14007388 */ /* 0x0001f40000000800 */
[----:B0-----:R-:W-:Y:S05]  /*2080*/  @!P0 BRA `(.L_x_21901) ;  /* 0xfffffffc008c8947 */ /* 0x001fea000383ffff */
.L_x_21892:
[----:B------:R-:W-:Y:S05]  /*2090*/  BSYNC B0 ;  /* 0x0000000000007941 */ /* 0x000fea0003800000 */
.L_x_21891:
[----:B------:R-:W-:Y:S05]  /*20a0*/  @!P6 BRA `(.L_x_21902) ;  /* 0xfffffff8007ce947 */ /* 0x000fea000383ffff */
[----:B------:R-:W-:Y:S05]  /*20b0*/  BRA `(.L_x_21867) ;  /* 0x0000000800007947 */ /* 0x000fea0003800000 */
.L_x_21886:
[----:B------:R-:W-:-:S07]  /*20c0*/  IMAD.MOV.U32 R25, RZ, RZ, RZ ;  /* 0x000000ffff197224 */ /* 0x000fce00078e00ff */
.L_x_21918:
        /* <DEDUP_REMOVED lines=18> */
.L_x_21903:
        /* <DEDUP_REMOVED lines=8> */
.L_x_21904:
        /* <DEDUP_REMOVED lines=8> */
.L_x_21905:
        /* <DEDUP_REMOVED lines=8> */
.L_x_21906:
        /* <DEDUP_REMOVED lines=28> */
.L_x_21917:
[----:B------:R-:W-:Y:S02]  /*2530*/  IMAD R20, R24, 0x14, R27 ;  /* 0x0000001418147824 */ /* 0x000fe400078e021b */
[----:B------:R-:W-:-:S03]  /*2540*/  IMAD.MOV.U32 R33, RZ, RZ, RZ ;  /* 0x000000ffff217224 */ /* 0x000fc600078e00ff */
[----:B------:R0:W1:Y:S01]  /*2550*/  LDS R35, [R20] ;  /* 0x0000000014237984 */ /* 0x0000620000000800 */
[----:B------:R-:W-:Y:S05]  /*2560*/  @!P2 BRA `(.L_x_21908) ;  /* 0x000000000010a947 */ /* 0x000fea0003800000 */
[----:B------:R-:W-:-:S03]  /*2570*/  UMOV UR14, 0xffffffff ;  /* 0xffffffff000e7882 */ /* 0x000fc60000000000 */
[----:B------:R-:W-:Y:S05]  /*2580*/  BRA.DIV UR14, `(.L_x_21909) ;  /* 0x000000160e787947 */ /* 0x000fea000b800000 */
[----:B-1----:R1:W3:Y:S02]  /*2590*/  SHFL.IDX PT, R26, R35, R17, R18 ;  /* 0x00000011231a7389 */ /* 0x0022e400000e0012 */
.L_x_21949:
[----:B--23--:R-:W-:-:S07]  /*25a0*/  IMAD R33, R29, R26, RZ ;  /* 0x0000001a1d217224 */ /* 0x00cfce00078e02ff */
.L_x_21908:
[----:B------:R-:W-:Y:S05]  /*25b0*/  @!P3 BRA `(.L_x_21910) ;  /* 0x000000000010b947 */ /* 0x000fea0003800000 */
[----:B------:R-:W-:-:S03]  /*25c0*/  UMOV UR14, 0xffffffff ;  /* 0xffffffff000e7882 */ /* 0x000fc60000000000 */
[----:B------:R-:W-:Y:S05]  /*25d0*/  BRA.DIV UR14, `(.L_x_21911) ;  /* 0x000000160e807947 */ /* 0x000fea000b800000 */
[----:B01----:R0:W1:Y:S02]  /*25e0*/  SHFL.IDX PT, R20, R35, R7, R18 ;  /* 0x0000000723147389 */ /* 0x00306400000e0012 */
.L_x_21952:
[----:B-1--4-:R-:W-:-:S07]  /*25f0*/  IMAD R33, R30, R20, R33 ;  /* 0x000000141e217224 */ /* 0x012fce00078e0221 */
.L_x_21910:
[----:B------:R-:W-:Y:S05]  /*2600*/  @!P4 BRA `(.L_x_21912) ;  /* 0x000000000010c947 */ /* 0x000fea0003800000 */
[----:B------:R-:W-:-:S03]  /*2610*/  UMOV UR14, 0xffffffff ;  /* 0xffffffff000e7882 */ /* 0x000fc60000000000 */
[----:B------:R-:W-:Y:S05]  /*2620*/  BRA.DIV UR14, `(.L_x_21913) ;  /* 0x000000160e8c7947 */ /* 0x000fea000b800000 */
[----:B01----:R0:W1:Y:S02]  /*2630*/  SHFL.IDX PT, R20, R35, R8, R18 ;  /* 0x0000000823147389 */ /* 0x00306400000e0012 */
.L_x_21955:
[----:B-1----:R-:W-:-:S07]  /*2640*/  IMAD R33, R31, R20, R33 ;  /* 0x000000141f217224 */ /* 0x002fce00078e0221 */
.L_x_21912:
[----:B------:R-:W-:Y:S05]  /*2650*/  @!P5 BRA `(.L_x_21914) ;  /* 0x000000000010d947 */ /* 0x000fea0003800000 */
[----:B------:R-:W-:-:S03]  /*2660*/  UMOV UR14, 0xffffffff ;  /* 0xffffffff000e7882 */ /* 0x000fc60000000000 */
[----:B------:R-:W-:Y:S05]  /*2670*/  BRA.DIV UR14, `(.L_x_21915) ;  /* 0x000000160e987947 */ /* 0x000fea000b800000 */
[----:B01----:R0:W1:Y:S02]  /*2680*/  SHFL.IDX PT, R20, R35, R9, R18 ;  /* 0x0000000923147389 */ /* 0x00306400000e0012 */
.L_x_21958:
[----:B-1----:R-:W-:-:S07]  /*2690*/  IMAD R33, R32, R20, R33 ;  /* 0x0000001420217224 */ /* 0x002fce00078e0221 */
.L_x_21914:
[----:B0-----:R-:W-:-:S07]  /*26a0*/  MOV R20, UR27 ;  /* 0x0000001b00147c02 */ /* 0x001fce0008000f00 */
.L_x_21916:
        /* <DEDUP_REMOVED lines=32> */
.L_x_21907:
[----:B------:R-:W-:Y:S05]  /*28b0*/  @!P6 BRA `(.L_x_21918) ;  /* 0xfffffff80004e947 */ /* 0x000fea000383ffff */
.L_x_21867:
        /* <DEDUP_REMOVED lines=112> */
.L_x_21920:
[----:B------:R-:W-:Y:S05]  /*2fc0*/  BSYNC.RECONVERGENT B0 ;  /* 0x0000000000007941 */ /* 0x000fea0003800200 */
.L_x_21919:
        /* <DEDUP_REMOVED lines=12> */
.L_x_21922:
        /* <DEDUP_REMOVED lines=101> */
.L_x_21921:
[----:B------:R-:W-:Y:S02]  /*36e0*/  USHF.L.U32 UR13, UR24, 0x1, URZ ;  /* 0x00000001180d7899 */ /* 0x000fe400080006ff */
[----:B------:R-:W-:-:S04]  /*36f0*/  UIADD3 UR10, UPT, UPT, UR24, UR10, URZ ;  /* 0x0000000a180a7290 */ /* 0x000fc8000fffe0ff */
[----:B------:R-:W-:-:S09]  /*3700*/  UISETP.GE.U32.AND UP0, UPT, UR10, UR13, UPT ;  /* 0x0000000d0a00728c */ /* 0x000fd2000bf06070 */
[----:B------:R-:W-:Y:S05]  /*3710*/  BRA.U !UP0, `(.L_x_21923) ;  /* 0xffffffd5089c7547 */ /* 0x000fea000b83ffff */
[----:B------:R-:W-:Y:S05]  /*3720*/  EXIT ;  /* 0x000000000000794d */ /* 0x000fea0003800000 */
.L_x_21877:
[----:B------:R-:W-:Y:S01]  /*3730*/  BSSY B2, `(.L_x_21924) ;  /* 0x0000006000027945 */ /* 0x000fe20003800000 */
[----:B------:R-:W-:Y:S02]  /*3740*/  IMAD.MOV.U32 R21, RZ, RZ, R17 ;  /* 0x000000ffff157224 */ /* 0x000fe400078e0011 */
[----:B0-----:R-:W-:-:S07]  /*3750*/  IMAD.MOV.U32 R20, RZ, RZ, -0x1 ;  /* 0xffffffffff147424 */ /* 0x001fce00078e00ff */
[----:B-12-4-:R-:W-:Y:S05]  /*3760*/  WARPSYNC.COLLECTIVE R20, `(.L_x_21925) ;  /* 0x0000000014087348 */ /* 0x016fea0003c00000 */
[----:B-1----:R0:W1:Y:S02]  /*3770*/  SHFL.IDX P0, R20, R35, R21, R18 ;  /* 0x0000001523147389 */ /* 0x0020640000000012 */
[----:B012-4-:R-:W-:Y:S05]  /*3780*/  ENDCOLLECTIVE ;  /* 0x000000000000791b */ /* 0x017fea0003800000 */
.L_x_21925:
[----:B------:R-:W-:Y:S05]  /*3790*/  BSYNC B2 ;  /* 0x0000000000027941 */ /* 0x000fea0003800000 */
.L_x_21924:
[----:B------:R-:W-:Y:S05]  /*37a0*/  BRA `(.L_x_21926) ;  /* 0xffffffe0003c7947 */ /* 0x000fea000383ffff */
.L_x_21879:
[----:B------:R-:W-:Y:S01]  /*37b0*/  BSSY B2, `(.L_x_21927) ;  /* 0x0000006000027945 */ /* 0x000fe20003800000 */
[----:B------:R-:W-:Y:S01]  /*37c0*/  MOV R21, R7 ;  /* 0x0000000700157202 */ /* 0x000fe20000000f00 */
[----:B0-----:R-:W-:-:S07]  /*37d0*/  IMAD.MOV.U32 R20, RZ, RZ, -0x1 ;  /* 0xffffffffff147424 */ /* 0x001fce00078e00ff */
[----:B-12-4-:R-:W-:Y:S05]  /*37e0*/  WARPSYNC.COLLECTIVE R20, `(.L_x_21928) ;  /* 0x0000000014087348 */ /* 0x016fea0003c00000 */
[----:B-1----:R0:W1:Y:S02]  /*37f0*/  SHFL.IDX P0, R20, R35, R21, R18 ;  /* 0x0000001523147389 */ /* 0x0020640000000012 */
[----:B012-4-:R-:W-:Y:S05]  /*3800*/  ENDCOLLECTIVE ;  /* 0x000000000000791b */ /* 0x017fea0003800000 */
.L_x_21928:
[----:B------:R-:W-:Y:S05]  /*3810*/  BSYNC B2 ;  /* 0x0000000000027941 */ /* 0x000fea0003800000 */
.L_x_21927:
[----:B------:R-:W-:Y:S05]  /*3820*/  BRA `(.L_x_21929) ;  /* 0xffffffe000307947 */ /* 0x000fea000383ffff */
.L_x_21881:
[----:B------:R-:W-:Y:S01]  /*3830*/  BSSY B2, `(.L_x_21930) ;  /* 0x0000006000027945 */ /* 0x000fe20003800000 */
[----:B------:R-:W-:Y:S01]  /*3840*/  IMAD.MOV.U32 R21, RZ, RZ, R8 ;  /* 0x000000ffff157224 */ /* 0x000fe200078e0008 */
[----:B0-----:R-:W-:-:S07]  /*3850*/  MOV R20, 0xffffffff ;  /* 0xffffffff00147802 */ /* 0x001fce0000000f00 */
[----:B-12-4-:R-:W-:Y:S05]  /*3860*/  WARPSYNC.COLLECTIVE R20, `(.L_x_21931) ;  /* 0x0000000014087348 */ /* 0x016fea0003c00000 */
[----:B-1----:R0:W1:Y:S02]  /*3870*/  SHFL.IDX P0, R20, R35, R21, R18 ;  /* 0x0000001523147389 */ /* 0x0020640000000012 */
[----:B012-4-:R-:W-:Y:S05]  /*3880*/  ENDCOLLECTIVE ;  /* 0x000000000000791b */ /* 0x017fea0003800000 */
.L_x_21931:
[----:B------:R-:W-:Y:S05]  /*3890*/  BSYNC B2 ;  /* 0x0000000000027941 */ /* 0x000fea0003800000 */
.L_x_21930:
[----:B------:R-:W-:Y:S05]  /*38a0*/  BRA `(.L_x_21932) ;  /* 0xffffffe000247947 */ /* 0x000fea000383ffff */
.L_x_21883:
[----:B------:R-:W-:Y:S01]  /*38b0*/  BSSY B2, `(.L_x_21933) ;  /* 0x0000006000027945 */ /* 0x000fe20003800000 */
[----:B------:R-:W-:Y:S02]  /*38c0*/  IMAD.MOV.U32 R21, RZ, RZ, R9 ;  /* 0x000000ffff157224 */ /* 0x000fe400078e0009 */
[----:B0-----:R-:W-:-:S07]  /*38d0*/  IMAD.MOV.U32 R20, RZ, RZ, -0x1 ;  /* 0xffffffffff147424 */ /* 0x001fce00078e00ff */
[----:B-12-4-:R-:W-:Y:S05]  /*38e0*/  WARPSYNC.COLLECTIVE R20, `(.L_x_21934) ;  /* 0x0000000014087348 */ /* 0x016fea0003c00000 */
[----:B-1----:R0:W1:Y:S02]  /*38f0*/  SHFL.IDX P0, R20, R35, R21, R18 ;  /* 0x0000001523147389 */ /* 0x0020640000000012 */
[----:B012-4-:R-:W-:Y:S05]  /*3900*/  ENDCOLLECTIVE ;  /* 0x000000000000791b */ /* 0x017fea0003800000 */
.L_x_21934:
[----:B------:R-:W-:Y:S05]  /*3910*/  BSYNC B2 ;  /* 0x0000000000027941 */ /* 0x000fea0003800000 */
.L_x_21933:
[----:B------:R-:W-:Y:S05]  /*3920*/  BRA `(.L_x_21935) ;  /* 0xffffffe000187947 */ /* 0x000fea000383ffff */
.L_x_21894:
[----:B------:R-:W-:Y:S01]  /*3930*/  BSSY B1, `(.L_x_21936) ;  /* 0x0000007000017945 */ /* 0x000fe20003800000 */
[----:B-1----:R-:W-:Y:S01]  /*3940*/  MOV R35, R33 ;  /* 0x0000002100237202 */ /* 0x002fe20000000f00 */
[----:B------:R-:W-:Y:S02]  /*3950*/  IMAD.MOV.U32 R21, RZ, RZ, R17 ;  /* 0x000000ffff157224 */ /* 0x000fe400078e0011 */
[----:B0-----:R-:W-:-:S07]  /*3960*/  IMAD.MOV.U32 R20, RZ, RZ, -0x1 ;  /* 0xffffffffff147424 */ /* 0x001fce00078e00ff */
[----:B--2-4-:R-:W-:Y:S05]  /*3970*/  WARPSYNC.COLLECTIVE R20, `(.L_x_21937) ;  /* 0x0000000014087348 */ /* 0x014fea0003c00000 */
[----:B------:R0:W1:Y:S02]  /*3980*/  SHFL.IDX P0, R20, R35, R21, R18 ;  /* 0x0000001523147389 */ /* 0x0000640000000012 */
[----:B012-4-:R-:W-:Y:S05]  /*3990*/  ENDCOLLECTIVE ;  /* 0x000000000000791b */ /* 0x017fea0003800000 */
.L_x_21937:
[----:B------:R-:W-:Y:S05]  /*39a0*/  BSYNC B1 ;  /* 0x0000000000017941 */ /* 0x000fea0003800000 */
.L_x_21936:
[----:B------:R-:W-:Y:S05]  /*39b0*/  BRA `(.L_x_21938) ;  /* 0xffffffe4005c7947 */ /* 0x000fea000383ffff */
.L_x_21896:
[----:B------:R-:W-:Y:S01]  /*39c0*/  BSSY B1, `(.L_x_21939) ;  /* 0x0000007000017945 */ /* 0x000fe20003800000 */
[----:B-1----:R-:W-:Y:S01]  /*39d0*/  MOV R35, R33 ;  /* 0x0000002100237202 */ /* 0x002fe20000000f00 */
[----:B------:R-:W-:Y:S02]  /*39e0*/  IMAD.MOV.U32 R21, RZ, RZ, R7 ;  /* 0x000000ffff157224 */ /* 0x000fe400078e0007 */
[----:B0-----:R-:W-:-:S07]  /*39f0*/  IMAD.MOV.U32 R20, RZ, RZ, -0x1 ;  /* 0xffffffffff147424 */ /* 0x001fce00078e00ff */
[----:B--2-4-:R-:W-:Y:S05]  /*3a00*/  WARPSYNC.COLLECTIVE R20, `(.L_x_21940) ;  /* 0x0000000014087348 */ /* 0x014fea0003c00000 */
[----:B------:R0:W1:Y:S02]  /*3a10*/  SHFL.IDX P0, R20, R35, R21, R18 ;  /* 0x0000001523147389 */ /* 0x0000640000000012 */
[----:B012-4-:R-:W-:Y:S05]  /*3a20*/  ENDCOLLECTIVE ;  /* 0x000000000000791b */ /* 0x017fea0003800000 */
.L_x_21940:
[----:B------:R-:W-:Y:S05]  /*3a30*/  BSYNC B1 ;  /* 0x0000000000017941 */ /* 0x000fea0003800000 */
.L_x_21939:
[----:B------:R-:W-:Y:S05]  /*3a40*/  BRA `(.L_x_21941) ;  /* 0xffffffe4004c7947 */ /* 0x000fea000383ffff */
.L_x_21898:
[----:B------:R-:W-:Y:S01]  /*3a50*/  BSSY B1, `(.L_x_21942) ;  /* 0x0000007000017945 */ /* 0x000fe20003800000 */
[----:B-1----:R-:W-:Y:S01]  /*3a60*/  MOV R35, R33 ;  /* 0x0000002100237202 */ /* 0x002fe20000000f00 */
[----:B------:R-:W-:Y:S02]  /*3a70*/  IMAD.MOV.U32 R21, RZ, RZ, R8 ;  /* 0x000000ffff157224 */ /* 0x000fe400078e0008 */
[----:B0-----:R-:W-:-:S07]  /*3a80*/  IMAD.MOV.U32 R20, RZ, RZ, -0x1 ;  /* 0xffffffffff147424 */ /* 0x001fce00078e00ff */
[----:B--2-4-:R-:W-:Y:S05]  /*3a90*/  WARPSYNC.COLLECTIVE R20, `(.L_x_21943) ;  /* 0x0000000014087348 */ /* 0x014fea0003c00000 */
[----:B------:R0:W1:Y:S02]  /*3aa0*/  SHFL.IDX P0, R20, R35, R21, R18 ;  /* 0x0000001523147389 */ /* 0x0000640000000012 */
[----:B012-4-:R-:W-:Y:S05]  /*3ab0*/  ENDCOLLECTIVE ;  /* 0x000000000000791b */ /* 0x017fea0003800000 */
.L_x_21943:
[----:B------:R-:W-:Y:S05]  /*3ac0*/  BSYNC B1 ;  /* 0x0000000000017941 */ /* 0x000fea0003800000 */
.L_x_21942:
[----:B------:R-:W-:Y:S05]  /*3ad0*/  BRA `(.L_x_21944) ;  /* 0xffffffe4003c7947 */ /* 0x000fea000383ffff */
.L_x_21900:
[----:B------:R-:W-:Y:S01]  /*3ae0*/  BSSY B1, `(.L_x_21945) ;  /* 0x0000007000017945 */ /* 0x000fe20003800000 */
[----:B-1----:R-:W-:Y:S01]  /*3af0*/  MOV R35, R33 ;  /* 0x0000002100237202 */ /* 0x002fe20000000f00 */
[----:B------:R-:W-:Y:S02]  /*3b00*/  IMAD.MOV.U32 R21, RZ, RZ, R9 ;  /* 0x000000ffff157224 */ /* 0x000fe400078e0009 */
[----:B0-----:R-:W-:-:S07]  /*3b10*/  IMAD.MOV.U32 R20, RZ, RZ, -0x1 ;  /* 0xffffffffff147424 */ /* 0x001fce00078e00ff */
[----:B--2-4-:R-:W-:Y:S05]  /*3b20*/  WARPSYNC.COLLECTIVE R20, `(.L_x_21946) ;  /* 0x0000000014087348 */ /* 0x014fea0003c00000 */
[----:B------:R0:W1:Y:S02]  /*3b30*/  SHFL.IDX P0, R20, R35, R21, R18 ;  /* 0x0000001523147389 */ /* 0x0000640000000012 */
[----:B012-4-:R-:W-:Y:S05]  /*3b40*/  ENDCOLLECTIVE ;  /* 0x000000000000791b */ /* 0x017fea0003800000 */
.L_x_21946:
[----:B------:R-:W-:Y:S05]  /*3b50*/  BSYNC B1 ;  /* 0x0000000000017941 */ /* 0x000fea0003800000 */
.L_x_21945:
[----:B------:R-:W-:Y:S05]  /*3b60*/  BRA `(.L_x_21947) ;  /* 0xffffffe4002c7947 */ /* 0x000fea000383ffff */
.L_x_21909:
[----:B0-----:R-:W-:Y:S01]  /*3b70*/  IMAD.MOV.U32 R20, RZ, RZ, -0x1 ;  /* 0xffffffffff147424 */ /* 0x001fe200078e00ff */
[----:B------:R-:W-:-:S07]  /*3b80*/  MOV R21, R17 ;  /* 0x0000001100157202 */ /* 0x000fce0000000f00 */
[----:B-12-4-:R-:W-:Y:S05]  /*3b90*/  WARPSYNC.COLLECTIVE R20, `(.L_x_21948) ;  /* 0x0000000014087348 */ /* 0x016fea0003c00000 */
[----:B-1----:R0:W1:Y:S02]  /*3ba0*/  SHFL.IDX P0, R20, R35, R21, R18 ;  /* 0x0000001523147389 */ /* 0x0020640000000012 */
[----:B012-4-:R-:W-:Y:S05]  /*3bb0*/  ENDCOLLECTIVE ;  /* 0x000000000000791b */ /* 0x017fea0003800000 */
.L_x_21948:
[----:B------:R-:W-:Y:S01]  /*3bc0*/  IMAD.MOV.U32 R26, RZ, RZ, R20 ;  /* 0x000000ffff1a7224 */ /* 0x000fe200078e0014 */
[----:B------:R-:W-:Y:S06]  /*3bd0*/  BRA `(.L_x_21949) ;  /* 0xffffffe800707947 */ /* 0x000fec000383ffff */
.L_x_21911:
[----:B------:R-:W-:Y:S01]  /*3be0*/  BSSY B0, `(.L_x_21950) ;  /* 0x0000006000007945 */ /* 0x000fe20003800000 */
[----:B------:R-:W-:Y:S01]  /*3bf0*/  MOV R21, R7 ;  /* 0x0000000700157202 */ /* 0x000fe20000000f00 */
[----:B0-----:R-:W-:-:S07]  /*3c00*/  IMAD.MOV.U32 R20, RZ, RZ, -0x1 ;  /* 0xffffffffff147424 */ /* 0x001fce00078e00ff */
[----:B-12-4-:R-:W-:Y:S05]  /*3c10*/  WARPSYNC.COLLECTIVE R20, `(.L_x_21951) ;  /* 0x0000000014087348 */ /* 0x016fea0003c00000 */
[----:B-1----:R0:W1:Y:S02]  /*3c20*/  SHFL.IDX P0, R20, R35, R21, R18 ;  /* 0x0000001523147389 */ /* 0x0020640000000012 */
[----:B012-4-:R-:W-:Y:S05]  /*3c30*/  ENDCOLLECTIVE ;  /* 0x000000000000791b */ /* 0x017fea0003800000 */
.L_x_21951:
[----:B------:R-:W-:Y:S05]  /*3c40*/  BSYNC B0 ;  /* 0x0000000000007941 */ /* 0x000fea0003800000 */
.L_x_21950:
[----:B------:R-:W-:Y:S05]  /*3c50*/  BRA `(.L_x_21952) ;  /* 0xffffffe800647947 */ /* 0x000fea000383ffff */
.L_x_21913:
[----:B------:R-:W-:Y:S01]  /*3c60*/  BSSY B0, `(.L_x_21953) ;  /* 0x0000006000007945 */ /* 0x000fe20003800000 */
[----:B------:R-:W-:Y:S01]  /*3c70*/  IMAD.MOV.U32 R21, RZ, RZ, R8 ;  /* 0x000000ffff157224 */ /* 0x000fe200078e0008 */
[----:B0-----:R-:W-:-:S07]  /*3c80*/  MOV R20, 0xffffffff ;  /* 0xffffffff00147802 */ /* 0x001fce0000000f00 */
[----:B-12-4-:R-:W-:Y:S05]  /*3c90*/  WARPSYNC.COLLECTIVE R20, `(.L_x_21954) ;  /* 0x0000000014087348 */ /* 0x016fea0003c00000 */
[----:B-1----:R0:W1:Y:S02]  /*3ca0*/  SHFL.IDX P0, R20, R35, R21, R18 ;  /* 0x0000001523147389 */ /* 0x0020640000000012 */
[----:B012-4-:R-:W-:Y:S05]  /*3cb0*/  ENDCOLLECTIVE ;  /* 0x000000000000791b */ /* 0x017fea0003800000 */
.L_x_21954:
[----:B------:R-:W-:Y:S05]  /*3cc0*/  BSYNC B0 ;  /* 0x0000000000007941 */ /* 0x000fea0003800000 */
.L_x_21953:
[----:B------:R-:W-:Y:S05]  /*3cd0*/  BRA `(.L_x_21955) ;  /* 0xffffffe800587947 */ /* 0x000fea000383ffff */
.L_x_21915:
[----:B------:R-:W-:Y:S01]  /*3ce0*/  BSSY B0, `(.L_x_21956) ;  /* 0x0000006000007945 */ /* 0x000fe20003800000 */
[----:B------:R-:W-:Y:S02]  /*3cf0*/  IMAD.MOV.U32 R21, RZ, RZ, R9 ;  /* 0x000000ffff157224 */ /* 0x000fe400078e0009 */
[----:B0-----:R-:W-:-:S07]  /*3d00*/  IMAD.MOV.U32 R20, RZ, RZ, -0x1 ;  /* 0xffffffffff147424 */ /* 0x001fce00078e00ff */
[----:B-12-4-:R-:W-:Y:S05]  /*3d10*/  WARPSYNC.COLLECTIVE R20, `(.L_x_21957) ;  /* 0x0000000014087348 */ /* 0x016fea0003c00000 */
[----:B-1----:R0:W1:Y:S02]  /*3d20*/  SHFL.IDX P0, R20, R35, R21, R18 ;  /* 0x0000001523147389 */ /* 0x0020640000000012 */
[----:B012-4-:R-:W-:Y:S05]  /*3d30*/  ENDCOLLECTIVE ;  /* 0x000000000000791b */ /* 0x017fea0003800000 */
.L_x_21957:
[----:B------:R-:W-:Y:S05]  /*3d40*/  BSYNC B0 ;  /* 0x0000000000007941 */ /* 0x000fea0003800000 */
.L_x_21956:
[----:B------:R-:W-:Y:S05]  /*3d50*/  BRA `(.L_x_21958) ;  /* 0xffffffe8004c7947 */ /* 0x000fea000383ffff */
        .weak           $__internal_109_$__cuda_sm20_div_u16
        .type           $__internal_109_$__cuda_sm20_div_u16,@function
        .size           $__internal_109_$__cuda_sm20_div_u16,(.L_x_58060 - $__internal_109_$__cuda_sm20_div_u16)
$__internal_109_$__cuda_sm20_div_u16:
        /* <DEDUP_REMOVED lines=18> */
[----:B------:R-:W-:Y:S06]  /*3e80*/  RET.REL.NODEC R8 `(_Z9cuda_gemmIiLi256ELi2ELi1ELi1024ELi4ELi4ELi32ELi0ELi0EEviiiPT_S1_S1_ii) ;  /* 0xffffffc0085c7950 */ /* 0x000fec0003c3ffff */
.L_x_21959:
        /* <DEDUP_REMOVED lines=15> */
.L_x_58060:


//--------------------- .text._Z9cuda_gemmIiLi256ELi2ELi1ELi1024ELi2ELi2ELi32ELi1ELi1EEviiiPT_S1_S1_ii --------------------------
	.section	.text._Z9cuda_gemmIiLi256ELi2ELi1ELi1024ELi2ELi2ELi32ELi1ELi1EEviiiPT_S1_S1_ii,"ax",@progbits
	.align	128
        .global         _Z9cuda_gemmIiLi256ELi2ELi1ELi1024ELi2ELi2ELi32ELi1ELi1EEviiiPT_S1_S1_ii
        .type           _Z9cuda_gemmIiLi256ELi2ELi1ELi1024ELi2ELi2ELi32ELi1ELi1EEviiiPT_S1_S1_ii,@function
        .size           _Z9cuda_gemmIiLi256ELi2ELi1ELi1024ELi2ELi2ELi32ELi1ELi1EEviiiPT_S1_S1_ii,(.L_x_58061 - _Z9cuda_gemmIiLi256ELi2ELi1ELi1024ELi2ELi2ELi32ELi1ELi1EEviiiPT_S1_S1_ii)
        .other          _Z9cuda_gemmIiLi256ELi2ELi1ELi1024ELi2ELi2ELi32ELi1ELi1EEviiiPT_S1_S1_ii,@"STO_CUDA_ENTRY STV_DEFAULT"
_Z9cuda_gemmIiLi256ELi2ELi1ELi1024ELi2ELi2ELi32ELi1ELi1EEviiiPT_S1_S1_ii:
.text._Z9cuda_gemmIiLi256ELi2ELi1ELi1024ELi2ELi2ELi32ELi1ELi1EEviiiPT_S1_S1_ii:
        /* <DEDUP_REMOVED lines=12> */
.L_x_21962:
        /* <DEDUP_REMOVED lines=11> */
.L_x_21961:
[----:B------:R-:W-:Y:S05]  /*0170*/  BSYNC.RECONVERGENT B0 ;  /* 0x0000000000007941 */ /* 0x000fea0003800200 */
.L_x_21960:
        /* <DEDUP_REMOVED lines=12> */
[----:B0-----:R-:W-:Y:S05]  /*0240*/  CALL.REL.NOINC `($__internal_110_$__cuda_sm20_div_u16) ;  /* 0x0000000c004c7944 */ /* 0x001fea0003c00000 */
        /* <DEDUP_REMOVED lines=17> */
.L_x_21977:
        /* <DEDUP_REMOVED lines=27> */
.L_x_21964:
[----:B-1----:R-:W-:Y:S05]  /*0510*/  BSYNC.RECONVERGENT B0 ;  /* 0x0000000000007941 */ /* 0x002fea0003800200 */
.L_x_21963:
[----:B------:R-:W-:Y:S01]  /*0520*/  UMOV UR6, 0x400 ;  /* 0x0000040000067882 */ /* 0x000fe20000000000 */
[----:B------:R-:W-:Y:S01]  /*0530*/  BSSY.RECONVERGENT B0, `(.L_x_21965) ;  /* 0x000001f000007945 */ /* 0x000fe20003800200 */
[----:B------:R-:W-:Y:S01]  /*0540*/  UIADD3 UR6, UPT, UPT, UR6, 0x80, URZ ;  /* 0x0000008006067890 */ /* 0x000fe2000fffe0ff */
[----:B------:R-:W-:-:S03]  /*0550*/  LEA R19, R15, R22, 0xa ;  /* 0x000000160f137211 */ /* 0x000fc600078e50ff */
[----:B------:R-:W-:-:S06]  /*0560*/  ULEA UR6, UR7, UR6, 0x18 ;  /* 0x0000000607067291 */ /* 0x000fcc000f8ec0ff */
[----:B------:R-:W-:-:S07]  /*0570*/  LEA R17, R22, UR6, 0x2 ;  /* 0x0000000616117c11 */ /* 0x000fce000f8e10ff */
.L_x_21966:
        /* <DEDUP_REMOVED lines=27> */
.L_x_21965:
        /* <DEDUP_REMOVED lines=18> */
.L_x_21968:
[----:B------:R-:W-:Y:S05]  /*0850*/  BSYNC.RECONVERGENT B0 ;  /* 0x0000000000007941 */ /* 0x000fea0003800200 */
.L_x_21967:
[----:B------:R-:W-:Y:S01]  /*0860*/  BSSY.RECONVERGENT B0, `(.L_x_21969) ;  /* 0x000000d000007945 */ /* 0x000fe20003800200 */
[----:B------:R-:W-:-:S04]  /*0870*/  UIADD3 UR6, UPT, UPT, UR8, 0x1080, URZ ;  /* 0x0000108008067890 */ /* 0x000fc8000fffe0ff */
[----:B------:R-:W-:-:S12]  /*0880*/  ULEA UR6, UR7, UR6, 0x18 ;  /* 0x0000000607067291 */ /* 0x000fd8000f8ec0ff */
.L_x_21970:
        /* <DEDUP_REMOVED lines=11> */
.L_x_21969:
        /* <DEDUP_REMOVED lines=14> */
.L_x_21971:
        /* <DEDUP_REMOVED lines=16> */
.L_x_21972:
        /* <DEDUP_REMOVED lines=40> */
.L_x_21974:
[----:B------:R-:W-:Y:S05]  /*0da0*/  BSYNC.RECONVERGENT B0 ;  /* 0x0000000000007941 */ /* 0x000fea0003800200 */
.L_x_21973:
[----:B------:R-:W-:Y:S01]  /*0db0*/  BSSY.RECONVERGENT B0, `(.L_x_21975) ;  /* 0x0000017000007945 */ /* 0x000fe20003800200 */
.L_x_21976:
        /* <DEDUP_REMOVED lines=23> */
.L_x_21975:
[C---:B------:R-:W-:Y:S02]  /*0f30*/  IMAD.IADD R15, R18.reuse, 0x1, R15 ;  /* 0x00000001120f7824 */ /* 0x040fe400078e020f */
[----:B------:R-:W-:-:S05]  /*0f40*/  IMAD.SHL.U32 R2, R18, 0x2, RZ ;  /* 0x0000000212027824 */ /* 0x000fca00078e00ff */
[----:B------:R-:W-:-:S13]  /*0f50*/  ISETP.GE.U32.AND P0, PT, R15, R2, PT ;  /* 0x000000020f00720c */ /* 0x000fda0003f06070 */
[----:B------:R-:W-:Y:S05]  /*0f60*/  @!P0 BRA `(.L_x_21977) ;  /* 0xfffffff000fc8947 */ /* 0x000fea000383ffff */
[----:B------:R-:W-:Y:S05]  /*0f70*/  EXIT ;  /* 0x000000000000794d */ /* 0x000fea0003800000 */
        .weak           $__internal_110_$__cuda_sm20_div_u16
        .type           $__internal_110_$__cuda_sm20_div_u16,@function
        .size           $__internal_110_$__cuda_sm20_div_u16,(.L_x_58061 - $__internal_110_$__cuda_sm20_div_u16)
$__internal_110_$__cuda_sm20_div_u16:
        /* <DEDUP_REMOVED lines=18> */
[----:B------:R-:W-:Y:S06]  /*10a0*/  RET.REL.NODEC R2 `(_Z9cuda_gemmIiLi256ELi2ELi1ELi1024ELi2ELi2ELi32ELi1ELi1EEviiiPT_S1_S1_ii) ;  /* 0xffffffec02d47950 */ /* 0x000fec0003c3ffff */
.L_x_21978:
        /* <DEDUP_REMOVED lines=13> */
.L_x_58061:


//--------------------- .text._Z9cuda_gemmIiLi256ELi2ELi1ELi1024ELi2ELi2ELi32ELi1ELi0EEviiiPT_S1_S1_ii --------------------------
	.section	.text._Z9cuda_gemmIiLi256ELi2ELi1ELi1024ELi2ELi2ELi32ELi1ELi0EEviiiPT_S1_S1_ii,"ax",@progbits
	.align	128
        .global         _Z9cuda_gemmIiLi256ELi2ELi1ELi1024ELi2ELi2ELi32ELi1ELi0EEviiiPT_S1_S1_ii
        .type           _Z9cuda_gemmIiLi256ELi2ELi1ELi1024ELi2ELi2ELi32ELi1ELi0EEviiiPT_S1_S1_ii,@function
        .size           _Z9cuda_gemmIiLi256ELi2ELi1ELi1024ELi2ELi2ELi32ELi1ELi0EEviiiPT_S1_S1_ii,(.L_x_58062 - _Z9cuda_gemmIiLi256ELi2ELi1ELi1024ELi2ELi2ELi32ELi1ELi0EEviiiPT_S1_S1_ii)
        .other          _Z9cuda_gemmIiLi256ELi2ELi1ELi1024ELi2ELi2ELi32ELi1ELi0EEviiiPT_S1_S1_ii,@"STO_CUDA_ENTRY STV_DEFAULT"
_Z9cuda_gemmIiLi256ELi2ELi1ELi1024ELi2ELi2ELi32ELi1ELi0EEviiiPT_S1_S1_ii:
.text._Z9cuda_gemmIiLi256ELi2ELi1ELi1024ELi2ELi2ELi32ELi1ELi0EEviiiPT_S1_S1_ii:
        /* <DEDUP_REMOVED lines=50> */
.L_x_21981:
        /* <DEDUP_REMOVED lines=25> */
.L_x_21980:
[----:B------:R-:W-:Y:S05]  /*04b0*/  BSYNC.RECONVERGENT B0 ;  /* 0x0000000000007941 */ /* 0x000fea0003800200 */
.L_x_21979:
        /* <DEDUP_REMOVED lines=83> */
[----:B------:R-:W-:Y:S05]  /*09f0*/  CALL.REL.NOINC `($__internal_111_$__cuda_sm20_div_u16) ;  /* 0x0000001c00dc7944 */ /* 0x000fea0003c00000 */
        /* <DEDUP_REMOVED lines=22> */
.L_x_22025:
        /* <DEDUP_REMOVED lines=33> */
.L_x_21983:
[----:B0-----:R-:W-:Y:S05]  /*0d70*/  BSYNC.RECONVERGENT B0 ;  /* 0x0000000000007941 */ /* 0x001fea0003800200 */
.L_x_21982:
[----:B------:R-:W-:Y:S01]  /*0d80*/  UMOV UR7, 0x400 ;  /* 0x0000040000077882 */ /* 0x000fe20000000000 */
[----:B------:R-:W-:Y:S01]  /*0d90*/  MOV R25, UR6 ;  /* 0x0000000600197c02 */ /* 0x000fe20008000f00 */
[----:B------:R-:W-:Y:S01]  /*0da0*/  UIADD3 UR7, UPT, UPT, UR7, 0x80, URZ ;  /* 0x0000008007077890 */ /* 0x000fe2000fffe0ff */
[----:B------:R-:W-:Y:S03]  /*0db0*/  BSSY.RECONVERGENT B0, `(.L_x_21984) ;  /* 0x0000020000007945 */ /* 0x000fe60003800200 */
[----:B------:R-:W-:Y:S01]  /*0dc0*/  ULEA UR7, UR11, UR7, 0x18 ;  /* 0x000000070b077291 */ /* 0x000fe2000f8ec0ff */
[----:B------:R-:W-:-:S05]  /*0dd0*/  IMAD R25, R25, 0x400, R22 ;  /* 0x0000040019197824 */ /* 0x000fca00078e0216 */
[----:B------:R-:W-:-:S07]  /*0de0*/  LEA R23, R22, UR7, 0x2 ;  /* 0x0000000716177c11 */ /* 0x000fce000f8e10ff */
.L_x_21985:
        /* <DEDUP_REMOVED lines=29> */
.L_x_21984:
        /* <DEDUP_REMOVED lines=20> */
.L_x_21987:
[----:B------:R-:W-:Y:S05]  /*1100*/  BSYNC.RECONVERGENT B0 ;  /* 0x0000000000007941 */ /* 0x000fea0003800200 */
.L_x_21986:
[----:B------:R-:W-:Y:S01]  /*1110*/  BSSY.RECONVERGENT B0, `(.L_x_21988) ;  /* 0x000000e000007945 */ /* 0x000fe20003800200 */
[----:B------:R-:W-:-:S04]  /*1120*/  UIADD3 UR7, UPT, UPT, UR10, 0x1080, URZ ;  /* 0x000010800a077890 */ /* 0x000fc8000fffe0ff */
[----:B------:R-:W-:-:S12]  /*1130*/  ULEA UR7, UR11, UR7, 0x18 ;  /* 0x000000070b077291 */ /* 0x000fd8000f8ec0ff */
.L_x_21989:
        /* <DEDUP_REMOVED lines=12> */
.L_x_21988:
[----:B------:R-:W-:Y:S01]  /*1200*/  BAR.SYNC.DEFER_BLOCKING 0x0 ;  /* 0x0000000000007b1d */ /* 0x000fe20000010000 */
[----:B------:R-:W-:-:S13]  /*1210*/  ISETP.GE.AND P0, PT, R2, 0x1, PT ;  /* 0x000000010200780c */ /* 0x000fda0003f06270 */
[----:B------:R-:W-:Y:S05]  /*1220*/  @!P0 BRA `(.L_x_21990) ;  /* 0x0000000c00fc8947 */ /* 0x000fea0003800000 */
[----:B------:R-:W-:-:S09]  /*1230*/  UISETP.NE.AND UP0, UPT, UR20, 0x1, UPT ;  /* 0x000000011400788c */ /* 0x000fd2000bf05270 */
[----:B------:R-:W-:Y:S05]  /*1240*/  BRA.U UP0, `(.L_x_21991) ;  /* 0x0000000500487547 */ /* 0x000fea000b800000 */
[----:B------:R-:W-:Y:S01]  /*1250*/  BSSY B1, `(.L_x_21992) ;  /* 0x0000050000017945 */ /* 0x000fe20003800000 */
[----:B-1----:R-:W-:-:S07]  /*1260*/  IMAD.MOV.U32 R16, RZ, RZ, RZ ;  /* 0x000000ffff107224 */ /* 0x002fce00078e00ff */
.L_x_22002:
        /* <DEDUP_REMOVED lines=17> */
.L_x_21993:
        /* <DEDUP_REMOVED lines=9> */
.L_x_21994:
        /* <DEDUP_REMOVED lines=29> */
.L_x_22001:
[----:B----4-:R-:W-:Y:S02]  /*15e0*/  IMAD R12, R17, 0xc, R18 ;  /* 0x0000000c110c7824 */ /* 0x010fe400078e0212 */
[----:B------:R-:W-:-:S03]  /*15f0*/  HFMA2 R22, -RZ, RZ, 0, 0 ;  /* 0x00000000ff167431 */ /* 0x000fc600000001ff */
[----:B--2---:R0:W2:Y:S01]  /*1600*/  LDS R14, [R12] ;  /* 0x000000000c0e7984 */ /* 0x0040a20000000800 */
[----:B------:R-:W-:Y:S05]  /*1610*/  @!P1 BRA `(.L_x_21997) ;  /* 0x0000000000109947 */ /* 0x000fea0003800000 */
[----:B------:R-:W-:-:S03]  /*1620*/  UMOV UR10, 0xffffffff ;  /* 0xffffffff000a7882 */ /* 0x000fc60000000000 */
[----:B------:R-:W-:Y:S05]  /*1630*/  BRA.DIV UR10, `(.L_x_21998) ;  /* 0x000000120a107947 */ /* 0x000fea000b800000 */
[----:B0-2---:R0:W2:Y:S02]  /*1640*/  SHFL.IDX PT, R12, R14, R8, R11 ;  /* 0x000000080e0c7389 */ /* 0x0050a400000e000b */
.L_x_22028:
[----:B-12---:R-:W-:-:S07]  /*1650*/  IMAD R22, R20, R12, RZ ;  /* 0x0000000c14167224 */ /* 0x006fce00078e02ff */
.L_x_21997:
[----:B------:R-:W-:Y:S05]  /*1660*/  @!P2 BRA `(.L_x_21999) ;  /* 0x000000000010a947 */ /* 0x000fea0003800000 */
[----:B------:R-:W-:-:S03]  /*1670*/  UMOV UR10, 0xffffffff ;  /* 0xffffffff000a7882 */ /* 0x000fc60000000000 */
[----:B------:R-:W-:Y:S05]  /*1680*/  BRA.DIV UR10, `(.L_x_22000) ;  /* 0x000000120a1c7947 */ /* 0x000fea000b800000 */
[----:B0-2---:R0:W2:Y:S02]  /*1690*/  SHFL.IDX PT, R12, R14, R9, R11 ;  /* 0x000000090e0c7389 */ /* 0x0050a400000e000b */
.L_x_22031:
[----:B--23--:R-:W-:-:S07]  /*16a0*/  IMAD R22, R21, R12, R22 ;  /* 0x0000000c15167224 */ /* 0x00cfce00078e0216 */
.L_x_21999:
        /* <DEDUP_REMOVED lines=8> */
.L_x_21996:
[----:B------:R-:W-:Y:S05]  /*1730*/  BSYNC B0 ;  /* 0x0000000000007941 */ /* 0x000fea0003800000 */
.L_x_21995:
[----:B------:R-:W-:Y:S05]  /*1740*/  @!P3 BRA `(.L_x_22002) ;  /* 0xfffffff800c8b947 */ /* 0x000fea000383ffff */
[----:B------:R-:W-:Y:S05]  /*1750*/  BSYNC B1 ;  /* 0x0000000000017941 */ /* 0x000fea0003800000 */
.L_x_21992:
[----:B------:R-:W-:Y:S05]  /*1760*/  BRA `(.L_x_21990) ;  /* 0x0000000800ac7947 */ /* 0x000fea0003800000 */
.L_x_21991:
[----:B------:R-:W0:Y:S02]  /*1770*/  LDCU UR10, c[0x0][0x3ac] ;  /* 0x00007580ff0a77ac */ /* 0x000e240008000800 */
[----:B0-----:R-:W-:-:S09]  /*1780*/  UISETP.GT.U32.AND UP0, UPT, UR10, 0x1f, UPT ;  /* 0x0000001f0a00788c */ /* 0x001fd2000bf04070 */
[----:B------:R-:W-:Y:S05]  /*1790*/  BRA.U UP0, `(.L_x_22003) ;  /* 0x0000000500007547 */ /* 0x000fea000b800000 */
[----:B-1----:R-:W-:-:S07]  /*17a0*/  HFMA2 R16, -RZ, RZ, 0, 0 ;  /* 0x00000000ff107431 */ /* 0x002fce00000001ff */
.L_x_22010:
        /* <DEDUP_REMOVED lines=43> */
.L_x_22009:
[----:B------:R-:W-:Y:S01]  /*1a60*/  IMAD R12, R17, 0xc, R18 ;  /* 0x0000000c110c7824 */ /* 0x000fe200078e0212 */
[----:B------:R-:W-:-:S04]  /*1a70*/  UMOV UR10, 0xffffffff ;  /* 0xffffffff000a7882 */ /* 0x000fc80000000000 */
[----:B01----:R0:W3:Y:S01]  /*1a80*/  LDS R14, [R12] ;  /* 0x000000000c0e7984 */ /* 0x0030e20000000800 */
[----:B------:R-:W-:Y:S05]  /*1a90*/  BRA.DIV UR10, `(.L_x_22006) ;  /* 0x0000000e0a387947 */ /* 0x000fea000b800000 */
[----:B0--3--:R0:W3:Y:S02]  /*1aa0*/  SHFL.IDX PT, R12, R14, R8, R11 ;  /* 0x000000080e0c7389 */ /* 0x0090e400000e000b */
.L_x_22034:
[----:B-1-3--:R-:W-:Y:S01]  /*1ab0*/  IMAD R22, R20, R12, RZ ;  /* 0x0000000c14167224 */ /* 0x00afe200078e02ff */
[----:B------:R-:W-:Y:S06]  /*1ac0*/  @!P3 BRA `(.L_x_22007) ;  /* 0x000000000010b947 */ /* 0x000fec0003800000 */
[----:B------:R-:W-:-:S03]  /*1ad0*/  UMOV UR10, 0xffffffff ;  /* 0xffffffff000a7882 */ /* 0x000fc60000000000 */
[----:B------:R-:W-:Y:S05]  /*1ae0*/  BRA.DIV UR10, `(.L_x_22008) ;  /* 0x0000000e0a447947 */ /* 0x000fea000b800000 */
[----:B------:R1:W3:Y:S02]  /*1af0*/  SHFL.IDX PT, R12, R14, R9, R11 ;  /* 0x000000090e0c7389 */ /* 0x0002e400000e000b */
.L_x_22037:
[----:B--23--:R-:W-:-:S07]  /*1b00*/  IMAD R22, R21, R12, R22 ;  /* 0x0000000c15167224 */ /* 0x00cfce00078e0216 */
.L_x_22007:
[----:B------:R-:W-:Y:S02]  /*1b10*/  IMAD R12, R2, R17, R15 ;  /* 0x00000011020c7224 */ /* 0x000fe400078e020f */
[----:B------:R-:W-:-:S03]  /*1b20*/  IMAD.IADD R17, R6, 0x1, R17 ;  /* 0x0000000106117824 */ /* 0x000fc600078e0211 */
[----:B------:R-:W-:Y:S02]  /*1b30*/  LEA R13, R12, UR7, 0x2 ;  /* 0x000000070c0d7c11 */ /* 0x000fe4000f8e10ff */
[----:B------:R-:W-:-:S03]  /*1b40*/  ISETP.GE.AND P0, PT, R17, UR8, PT ;  /* 0x0000000811007c0c */ /* 0x000fc6000bf06270 */
[----:B------:R3:W-:Y:S10]  /*1b50*/  STS [R13], R22 ;  /* 0x000000160d007388 */ /* 0x0007f40000000800 */
[----:B---3--:R-:W-:Y:S05]  /*1b60*/  @!P0 BRA `(.L_x_22009) ;  /* 0xfffffffc00bc8947 */ /* 0x008fea000383ffff */
.L_x_22005:
[----:B------:R-:W-:Y:S05]  /*1b70*/  BSYNC B0 ;  /* 0x0000000000007941 */ /* 0x000fea0003800000 */
.L_x_22004:
[----:B------:R-:W-:Y:S05]  /*1b80*/  @!P1 BRA `(.L_x_22010) ;  /* 0xfffffffc00089947 */ /* 0x000fea000383ffff */
[----:B------:R-:W-:Y:S05]  /*1b90*/  BRA `(.L_x_21990) ;  /* 0x0000000400a07947 */ /* 0x000fea0003800000 */
.L_x_22003:
[----:B-1----:R-:W-:-:S07]  /*1ba0*/  IMAD.MOV.U32 R16, RZ, RZ, RZ ;  /* 0x000000ffff107224 */ /* 0x002fce00078e00ff */
.L_x_22020:
        /* <DEDUP_REMOVED lines=17> */
.L_x_22011:
        /* <DEDUP_REMOVED lines=9> */
.L_x_22012:
        /* <DEDUP_REMOVED lines=30> */
.L_x_22019:
[----:B------:R-:W-:Y:S02]  /*1f30*/  IMAD R12, R19, 0xc, R18 ;  /* 0x0000000c130c7824 */ /* 0x000fe400078e0212 */
[----:B------:R-:W-:-:S03]  /*1f40*/  IMAD.MOV.U32 R22, RZ, RZ, RZ ;  /* 0x000000ffff167224 */ /* 0x000fc600078e00ff */
[----:B------:R0:W2:Y:S01]  /*1f50*/  LDS R14, [R12] ;  /* 0x000000000c0e7984 */ /* 0x0000a20000000800 */
[----:B------:R-:W-:Y:S05]  /*1f60*/  @!P1 BRA `(.L_x_22014) ;  /* 0x0000000000109947 */ /* 0x000fea0003800000 */
[----:B------:R-:W-:-:S03]  /*1f70*/  UMOV UR10, 0xffffffff ;  /* 0xffffffff000a7882 */ /* 0x000fc60000000000 */
[----:B------:R-:W-:Y:S05]  /*1f80*/  BRA.DIV UR10, `(.L_x_22015) ;  /* 0x0000000a0a3c7947 */ /* 0x000fea000b800000 */
[----:B--2---:R2:W4:Y:S02]  /*1f90*/  SHFL.IDX PT, R23, R14, R8, R11 ;  /* 0x000000080e177389 */ /* 0x00452400000e000b */
.L_x_22039:
[----:B-1--4-:R-:W-:-:S07]  /*1fa0*/  IMAD R22, R20, R23, RZ ;  /* 0x0000001714167224 */ /* 0x012fce00078e02ff */
.L_x_22014:
[----:B------:R-:W-:Y:S05]  /*1fb0*/  @!P2 BRA `(.L_x_22016) ;  /* 0x000000000010a947 */ /* 0x000fea0003800000 */
[----:B------:R-:W-:-:S03]  /*1fc0*/  UMOV UR10, 0xffffffff ;  /* 0xffffffff000a7882 */ /* 0x000fc60000000000 */
[----:B------:R-:W-:Y:S05]  /*1fd0*/  BRA.DIV UR10, `(.L_x_22017) ;  /* 0x0000000a0a447947 */ /* 0x000fea000b800000 */
[----:B0-2---:R0:W2:Y:S02]  /*1fe0*/  SHFL.IDX PT, R12, R14, R9, R11 ;  /* 0x000000090e0c7389 */ /* 0x0050a400000e000b */
.L_x_22042:
[----:B--23--:R-:W-:-:S07]  /*1ff0*/  IMAD R22, R21, R12, R22 ;  /* 0x0000000c15167224 */ /* 0x00cfce00078e0216 */
.L_x_22016:
[----:B0-----:R-:W-:-:S07]  /*2000*/  MOV R12, UR19 ;  /* 0x00000013000c7c02 */ /* 0x001fce0008000f00 */
.L_x_22018:
        /* <DEDUP_REMOVED lines=32> */
.L_x_22013:
[----:B------:R-:W-:Y:S05]  /*2210*/  @!P3 BRA `(.L_x_22020) ;  /* 0xfffffff80064b947 */ /* 0x000fea000383ffff */
.L_x_21990:
        /* <DEDUP_REMOVED lines=32> */
.L_x_22022:
[----:B------:R-:W-:Y:S05]  /*2420*/  BSYNC.RECONVERGENT B0 ;  /* 0x0000000000007941 */ /* 0x000fea0003800200 */
.L_x_22021:
[----:B------:R-:W5:Y:S01]  /*2430*/  S2UR UR10, SR_CgaCtaId ;  /* 0x00000000000a79c3 */ /* 0x000f620000008800 */
[----:B------:R-:W-:Y:S01]  /*2440*/  UMOV UR7, 0x400 ;  /* 0x0000040000077882 */ /* 0x000fe20000000000 */
[----:B------:R-:W-:Y:S01]  /*2450*/  BSSY.RECONVERGENT B0, `(.L_x_22023) ;  /* 0x000001c000007945 */ /* 0x000fe20003800200 */
[----:B------:R-:W-:-:S05]  /*2460*/  UIADD3 UR7, UPT, UPT, UR7, 0x1080, URZ ;  /* 0x0000108007077890 */ /* 0x000fca000fffe0ff */
[----:B0-2-4-:R-:W0:Y:S01]  /*2470*/  LDC.64 R12, c[0x0][0x3a0] ;  /* 0x0000e800ff0c7b82 */ /* 0x015e220000000a00 */
[----:B-----5:R-:W-:-:S12]  /*2480*/  ULEA UR7, UR10, UR7, 0x18 ;  /* 0x000000070a077291 */ /* 0x020fd8000f8ec0ff */
.L_x_22024:
        /* <DEDUP_REMOVED lines=25> */
.L_x_22023:
[----:B------:R-:W0:Y:S02]  /*2620*/  LDCU UR7, c[0x0][0x374] ;  /* 0x00006e80ff0777ac */ /* 0x000e240008000800 */
[----:B0-----:R-:W-:Y:S02]  /*2630*/  UIADD3 UR6, UPT, UPT, UR7, UR6, URZ ;  /* 0x0000000607067290 */ /* 0x001fe4000fffe0ff */
[----:B------:R-:W-:-:S04]  /*2640*/  USHF.L.U32 UR7, UR7, 0x1, URZ ;  /* 0x0000000107077899 */ /* 0x000fc800080006ff */
[----:B------:R-:W-:-:S09]  /*2650*/  UISETP.GE.U32.AND UP0, UPT, UR6, UR7, UPT ;  /* 0x000000070600728c */ /* 0x000fd2000bf06070 */
[----:B------:R-:W-:Y:S05]  /*2660*/  BRA.U !UP0, `(.L_x_22025) ;  /* 0xffffffe5083c7547 */ /* 0x000fea000b83ffff */
[----:B------:R-:W-:Y:S05]  /*2670*/  EXIT ;  /* 0x000000000000794d */ /* 0x000fea0003800000 */
.L_x_21998:
[----:B------:R-:W-:Y:S01]  /*2680*/  BSSY B2, `(.L_x_22026) ;  /* 0x0000006000027945 */ /* 0x000fe20003800000 */
[----:B------:R-:W-:Y:S01]  /*2690*/  IMAD.MOV.U32 R13, RZ, RZ, R8 ;  /* 0x000000ffff0d7224 */ /* 0x000fe200078e0008 */
[----:B0-----:R-:W-:-:S07]  /*26a0*/  MOV R12, 0xffffffff ;  /* 0xffffffff000c7802 */ /* 0x001fce0000000f00 */
[----:B-123--:R-:W-:Y:S05]  /*26b0*/  WARPSYNC.COLLECTIVE R12, `(.L_x_22027) ;  /* 0x000000000c087348 */ /* 0x00efea0003c00000 */
[----:B--2---:R0:W2:Y:S02]  /*26c0*/  SHFL.IDX P0, R12, R14, R13, R11 ;  /* 0x0000000d0e0c7389 */ /* 0x0040a4000000000b */
[----:B0123--:R-:W-:Y:S05]  /*26d0*/  ENDCOLLECTIVE ;  /* 0x000000000000791b */ /* 0x00ffea0003800000 */
.L_x_22027:
[----:B------:R-:W-:Y:S05]  /*26e0*/  BSYNC B2 ;  /* 0x0000000000027941 */ /* 0x000fea0003800000 */
.L_x_22026:
[----:B------:R-:W-:Y:S05]  /*26f0*/  BRA `(.L_x_22028) ;  /* 0xffffffec00d47947 */ /* 0x000fea000383ffff */
.L_x_22000:
[----:B------:R-:W-:Y:S01]  /*2700*/  BSSY B2, `(.L_x_22029) ;  /* 0x0000006000027945 */ /* 0x000fe20003800000 */
[----:B------:R-:W-:Y:S02]  /*2710*/  IMAD.MOV.U32 R13, RZ, RZ, R9 ;  /* 0x000000ffff0d7224 */ /* 0x000fe400078e0009 */
[----:B0-----:R-:W-:-:S07]  /*2720*/  IMAD.MOV.U32 R12, RZ, RZ, -0x1 ;  /* 0xffffffffff0c7424 */ /* 0x001fce00078e00ff */
[----:B-123--:R-:W-:Y:S05]  /*2730*/  WARPSYNC.COLLECTIVE R12, `(.L_x_22030) ;  /* 0x000000000c087348 */ /* 0x00efea0003c00000 */
[----:B--2---:R0:W2:Y:S02]  /*2740*/  SHFL.IDX P0, R12, R14, R13, R11 ;  /* 0x0000000d0e0c7389 */ /* 0x0040a4000000000b */
[----:B0123--:R-:W-:Y:S05]  /*2750*/  ENDCOLLECTIVE ;  /* 0x000000000000791b */ /* 0x00ffea0003800000 */
.L_x_22030:
[----:B------:R-:W-:Y:S05]  /*2760*/  BSYNC B2 ;  /* 0x0000000000027941 */ /* 0x000fea0003800000 */
.L_x_22029:
[----:B------:R-:W-:Y:S05]  /*2770*/  BRA `(.L_x_22031) ;  /* 0xffffffec00c87947 */ /* 0x000fea000383ffff */
.L_x_22006:
[----:B------:R-:W-:Y:S01]  /*2780*/  BSSY B1, `(.L_x_22032) ;  /* 0x0000006000017945 */ /* 0x000fe20003800000 */
[----:B------:R-:W-:Y:S01]  /*2790*/  MOV R13, R8 ;  /* 0x00000008000d7202 */ /* 0x000fe20000000f00 */
[----:B0-----:R-:W-:-:S07]  /*27a0*/  IMAD.MOV.U32 R12, RZ, RZ, -0x1 ;  /* 0xffffffffff0c7424 */ /* 0x001fce00078e00ff */
[----:B-123--:R-:W-:Y:S05]  /*27b0*/  WARPSYNC.COLLECTIVE R12, `(.L_x_22033) ;  /* 0x000000000c087348 */ /* 0x00efea0003c00000 */
[----:B---3--:R0:W3:Y:S02]  /*27c0*/  SHFL.IDX P0, R12, R14, R13, R11 ;  /* 0x0000000d0e0c7389 */ /* 0x0080e4000000000b */
[----:B0123--:R-:W-:Y:S05]  /*27d0*/  ENDCOLLECTIVE ;  /* 0x000000000000791b */ /* 0x00ffea0003800000 */
.L_x_22033:
[----:B------:R-:W-:Y:S05]  /*27e0*/  BSYNC B1 ;  /* 0x0000000000017941 */ /* 0x000fea0003800000 */
.L_x_22032:
[----:B------:R-:W-:Y:S05]  /*27f0*/  BRA `(.L_x_22034) ;  /* 0xfffffff000ac7947 */ /* 0x000fea000383ffff */
.L_x_22008:
[----:B------:R-:W-:Y:S01]  /*2800*/  BSSY B1, `(.L_x_22035) ;  /* 0x0000006000017945 */ /* 0x000fe20003800000 */
[----:B------:R-:W-:Y:S01]  /*2810*/  IMAD.MOV.U32 R13, RZ, RZ, R9 ;  /* 0x000000ffff0d7224 */ /* 0x000fe200078e0009 */
[----:B------:R-:W-:-:S07]  /*2820*/  MOV R12, 0xffffffff ;  /* 0xffffffff000c7802 */ /* 0x000fce0000000f00 */
[----:B0-2---:R-:W-:Y:S05]  /*2830*/  WARPSYNC.COLLECTIVE R12, `(.L_x_22036) ;  /* 0x000000000c087348 */ /* 0x005fea0003c00000 */
[----:B------:R1:W3:Y:S02]  /*2840*/  SHFL.IDX P0, R12, R14, R13, R11 ;  /* 0x0000000d0e0c7389 */ /* 0x0002e4000000000b */
[----:B0123--:R-:W-:Y:S05]  /*2850*/  ENDCOLLECTIVE ;  /* 0x000000000000791b */ /* 0x00ffea0003800000 */
.L_x_22036:
[----:B------:R-:W-:Y:S05]  /*2860*/  BSYNC B1 ;  /* 0x0000000000017941 */ /* 0x000fea0003800000 */
.L_x_22035:
[----:B------:R-:W-:Y:S05]  /*2870*/  BRA `(.L_x_22037) ;  /* 0xfffffff000a07947 */ /* 0x000fea000383ffff */
.L_x_22015:
[----:B0-----:R-:W-:Y:S02]  /*2880*/  IMAD.MOV.U32 R12, RZ, RZ, -0x1 ;  /* 0xffffffffff0c7424 */ /* 0x001fe400078e00ff */
[----:B------:R-:W-:-:S07]  /*2890*/  IMAD.MOV.U32 R13, RZ, RZ, R8 ;  /* 0x000000ffff0d7224 */ /* 0x000fce00078e0008 */
[----:B-123--:R-:W-:Y:S05]  /*28a0*/  WARPSYNC.COLLECTIVE R12, `(.L_x_22038) ;  /* 0x000000000c087348 */ /* 0x00efea0003c00000 */
[----:B--2---:R0:W2:Y:S02]  /*28b0*/  SHFL.IDX P0, R12, R14, R13, R11 ;  /* 0x0000000d0e0c7389 */ /* 0x0040a4000000000b */
[----:B0123--:R-:W-:Y:S05]  /*28c0*/  ENDCOLLECTIVE ;  /* 0x000000000000791b */ /* 0x00ffea0003800000 */
.L_x_22038:
[----:B------:R-:W-:Y:S01]  /*28d0*/  MOV R23, R12 ;  /* 0x0000000c00177202 */ /* 0x000fe20000000f00 */
[----:B------:R-:W-:Y:S06]  /*28e0*/  BRA `(.L_x_22039) ;  /* 0xfffffff400ac7947 */ /* 0x000fec000383ffff */
.L_x_22017:
[----:B------:R-:W-:Y:S01]  /*28f0*/  BSSY B0, `(.L_x_22040) ;  /* 0x0000006000007945 */ /* 0x000fe20003800000 */
[----:B------:R-:W-:Y:S02]  /*2900*/  IMAD.MOV.U32 R13, RZ, RZ, R9 ;  /* 0x000000ffff0d7224 */ /* 0x000fe400078e0009 */
[----:B0-----:R-:W-:-:S07]  /*2910*/  IMAD.MOV.U32 R12, RZ, RZ, -0x1 ;  /* 0xffffffffff0c7424 */ /* 0x001fce00078e00ff */
[----:B-123--:R-:W-:Y:S05]  /*2920*/  WARPSYNC.COLLECTIVE R12, `(.L_x_22041) ;  /* 0x000000000c087348 */ /* 0x00efea0003c00000 */
[----:B--2---:R0:W2:Y:S02]  /*2930*/  SHFL.IDX P0, R12, R14, R13, R11 ;  /* 0x0000000d0e0c7389 */ /* 0x0040a4000000000b */
[----:B0123--:R-:W-:Y:S05]  /*2940*/  ENDCOLLECTIVE ;  /* 0x000000000000791b */ /* 0x00ffea0003800000 */
.L_x_22041:
[----:B------:R-:W-:Y:S05]  /*2950*/  BSYNC B0 ;  /* 0x0000000000007941 */ /* 0x000fea0003800000 */
.L_x_22040:
[----:B------:R-:W-:Y:S05]  /*2960*/  BRA `(.L_x_22042) ;  /* 0xfffffff400a07947 */ /* 0x000fea000383ffff */
        .weak           $__internal_111_$__cuda_sm20_div_u16
        .type           $__internal_111_$__cuda_sm20_div_u16,@function
        .size           $__internal_111_$__cuda_sm20_div_u16,(.L_x_58062 - $__internal_111_$__cuda_sm20_div_u16)
$__internal_111_$__cuda_sm20_div_u16:
        /* <DEDUP_REMOVED lines=18> */
[----:B------:R-:W-:Y:S06]  /*2a90*/  RET.REL.NODEC R10 `(_Z9cuda_gemmIiLi256ELi2ELi1ELi1024ELi2ELi2ELi32ELi1ELi0EEviiiPT_S1_S1_ii) ;  /* 0xffffffd40a587950 */ /* 0x000fec0003c3ffff */
.L_x_22043:
        /* <DEDUP_REMOVED lines=14> */
.L_x_58062:


//--------------------- .text._Z9cuda_gemmIiLi256ELi2ELi1ELi1024ELi2ELi2ELi32ELi0ELi1EEviiiPT_S1_S1_ii --------------------------
	.section	.text._Z9cuda_gemmIiLi256ELi2ELi1ELi1024ELi2ELi2ELi32ELi0ELi1EEviiiPT_S1_S1_ii,"ax",@progbits
	.align	128
        .global         _Z9cuda_gemmIiLi256ELi2ELi1ELi1024ELi2ELi2ELi32ELi0ELi1EEviiiPT_S1_S1_ii
        .type           _Z9cuda_gemmIiLi256ELi2ELi1ELi1024ELi2ELi2ELi32ELi0ELi1EEviiiPT_S1_S1_ii,@function
        .size           _Z9cuda_gemmIiLi256ELi2ELi1ELi1024ELi2ELi2ELi32ELi0ELi1EEviiiPT_S1_S1_ii,(.L_x_58063 - _Z9cuda_gemmIiLi256ELi2ELi1ELi1024ELi2ELi2ELi32ELi0ELi1EEviiiPT_S1_S1_ii)
        .other          _Z9cuda_gemmIiLi256ELi2ELi1ELi1024ELi2ELi2ELi32ELi0ELi1EEviiiPT_S1_S1_ii,@"STO_CUDA_ENTRY STV_DEFAULT"
_Z9cuda_gemmIiLi256ELi2ELi1ELi1024ELi2ELi2ELi32ELi0ELi1EEviiiPT_S1_S1_ii:
.text._Z9cuda_gemmIiLi256ELi2ELi1ELi1024ELi2ELi2ELi32ELi0ELi1EEviiiPT_S1_S1_ii:
        /* <DEDUP_REMOVED lines=12> */
.L_x_22046:
        /* <DEDUP_REMOVED lines=11> */
.L_x_22045:
[----:B------:R-:W-:Y:S05]  /*0170*/  BSYNC.RECONVERGENT B0 ;  /* 0x0000000000007941 */ /* 0x000fea0003800200 */
.L_x_22044:
        /* <DEDUP_REMOVED lines=22> */
[----:B------:R-:W-:Y:S05]  /*02e0*/  CALL.REL.NOINC `($__internal_112_$__cuda_sm20_div_u16) ;  /* 0x0000000c00c87944 */ /* 0x000fea0003c00000 */
        /* <DEDUP_REMOVED lines=21> */
.L_x_22061:
        /* <DEDUP_REMOVED lines=33> */
.L_x_22048:
[----:B0-----:R-:W-:Y:S05]  /*0650*/  BSYNC.RECONVERGENT B0 ;  /* 0x0000000000007941 */ /* 0x001fea0003800200 */
.L_x_22047:
        /* <DEDUP_REMOVED lines=9> */
.L_x_22050:
        /* <DEDUP_REMOVED lines=27> */
.L_x_22049:
        /* <DEDUP_REMOVED lines=17> */
.L_x_22052:
[----:B------:R-:W-:Y:S05]  /*09b0*/  BSYNC.RECONVERGENT B0 ;  /* 0x0000000000007941 */ /* 0x000fea0003800200 */
.L_x_22051:
[----:B------:R-:W-:Y:S01]  /*09c0*/  UMOV UR7, 0x400 ;  /* 0x0000040000077882 */ /* 0x000fe20000000000 */
[----:B------:R-:W-:Y:S01]  /*09d0*/  BSSY.RECONVERGENT B0, `(.L_x_22053) ;  /* 0x000000d000007945 */ /* 0x000fe20003800200 */
[----:B------:R-:W-:-:S04]  /*09e0*/  UIADD3 UR7, UPT, UPT, UR7, 0x1080, URZ ;  /* 0x0000108007077890 */ /* 0x000fc8000fffe0ff */
[----:B------:R-:W-:-:S12]  /*09f0*/  ULEA UR7, UR10, UR7, 0x18 ;  /* 0x000000070a077291 */ /* 0x000fd8000f8ec0ff */
.L_x_22054:
        /* <DEDUP_REMOVED lines=11> */
.L_x_22053:
        /* <DEDUP_REMOVED lines=11> */
.L_x_22055:
        /* <DEDUP_REMOVED lines=18> */
.L_x_22056:
        /* <DEDUP_REMOVED lines=44> */
.L_x_22058:
[----:B------:R-:W-:Y:S05]  /*0f40*/  BSYNC.RECONVERGENT B0 ;  /* 0x0000000000007941 */ /* 0x000fea0003800200 */
.L_x_22057:
[----:B------:R-:W-:Y:S01]  /*0f50*/  BSSY.RECONVERGENT B0, `(.L_x_22059) ;  /* 0x0000026000007945 */ /* 0x000fe20003800200 */
.L_x_22060:
        /* <DEDUP_REMOVED lines=38> */
.L_x_22059:
[C---:B------:R-:W-:Y:S01]  /*11c0*/  IMAD.IADD R15, R12.reuse, 0x1, R15 ;  /* 0x000000010c0f7824 */ /* 0x040fe200078e020f */
[----:B------:R-:W-:-:S04]  /*11d0*/  SHF.L.U32 R2, R12, 0x1, RZ ;  /* 0x000000010c027819 */ /* 0x000fc800000006ff */
[----:B------:R-:W-:-:S13]  /*11e0*/  ISETP.GE.U32.AND P0, PT, R15, R2, PT ;  /* 0x000000020f00720c */ /* 0x000fda0003f06070 */
[----:B------:R-:W-:Y:S05]  /*11f0*/  @!P0 BRA `(.L_x_22061) ;  /* 0xfffffff000908947 */ /* 0x000fea000383ffff */
[----:B------:R-:W-:Y:S05]  /*1200*/  EXIT ;  /* 0x000000000000794d */ /* 0x000fea0003800000 */
        .weak           $__internal_112_$__cuda_sm20_div_u16
        .type           $__internal_112_$__cuda_sm20_div_u16,@function
        .size           $__internal_112_$__cuda_sm20_div_u16,(.L_x_58063 - $__internal_112_$__cuda_sm20_div_u16)
$__internal_112_$__cuda_sm20_div_u16:
        /* <DEDUP_REMOVED lines=18> */
[----:B------:R-:W-:Y:S06]  /*1330*/  RET.REL.NODEC R2 `(_Z9cuda_gemmIiLi256ELi2ELi1ELi1024ELi2ELi2ELi32ELi0ELi1EEviiiPT_S1_S1_ii) ;  /* 0xffffffec02307950 */ /* 0x000fec0003c3ffff */
.L_x_22062:
        /* <DEDUP_REMOVED lines=12> */
.L_x_58063:


//--------------------- .text._Z9cuda_gemmIiLi256ELi2ELi1ELi1024ELi2ELi2ELi32ELi0ELi0EEviiiPT_S1_S1_ii --------------------------
	.section	.text._Z9cuda_gemmIiLi256ELi2ELi1ELi1024ELi2ELi2ELi32ELi0ELi0EEviiiPT_S1_S1_ii,"ax",@progbits
	.align	128
        .global         _Z9cuda_gemmIiLi256ELi2ELi1ELi1024ELi2ELi2ELi32ELi0ELi0EEviiiPT_S1_S1_ii
        .type           _Z9cuda_gemmIiLi256ELi2ELi1ELi1024ELi2ELi2ELi32ELi0ELi0EEviiiPT_S1_S1_ii,@function
        .size           _Z9cuda_gemmIiLi256ELi2ELi1ELi1024ELi2ELi2ELi32ELi0ELi0EEviiiPT_S1_S1_ii,(.L_x_58064 - _Z9cuda_gemmIiLi256ELi2ELi1ELi1024ELi2ELi2ELi32ELi0ELi0EEviiiPT_S1_S1_ii)
        .other          _Z9cuda_gemmIiLi256ELi2ELi1ELi1024ELi2ELi2ELi32ELi0ELi0EEviiiPT_S1_S1_ii,@"STO_CUDA_ENTRY STV_DEFAULT"
_Z9cuda_gemmIiLi256ELi2ELi1ELi1024ELi2ELi2ELi32ELi0ELi0EEviiiPT_S1_S1_ii:
.text._Z9cuda_gemmIiLi256ELi2ELi1ELi1024ELi2ELi2ELi32ELi0ELi0EEviiiPT_S1_S1_ii:
        /* <DEDUP_REMOVED lines=36> */
.L_x_22065:
        /* <DEDUP_REMOVED lines=25> */
.L_x_22064:
[----:B------:R-:W-:Y:S05]  /*03d0*/  BSYNC.RECONVERGENT B0 ;  /* 0x0000000000007941 */ /* 0x000fea0003800200 */
.L_x_22063:
        /* <DEDUP_REMOVED lines=104> */
[----:B------:R-:W-:Y:S05]  /*0a60*/  CALL.REL.NOINC `($__internal_113_$__cuda_sm20_div_u16) ;  /* 0x00000028006c7944 */ /* 0x000fea0003c00000 */
        /* <DEDUP_REMOVED lines=25> */
.L_x_22109:
        /* <DEDUP_REMOVED lines=37> */
.L_x_22067:
[----:B--2---:R-:W-:Y:S05]  /*0e50*/  BSYNC.RECONVERGENT B0 ;  /* 0x0000000000007941 */ /* 0x004fea0003800200 */
.L_x_22066:
[----:B------:R-:W-:Y:S01]  /*0e60*/  UMOV UR8, 0x400 ;  /* 0x0000040000087882 */ /* 0x000fe20000000000 */
[----:B-1----:R-:W-:Y:S01]  /*0e70*/  LEA R16, R16, R23, 0xa ;  /* 0x0000001710107211 */ /* 0x002fe200078e50ff */
[----:B------:R-:W-:Y:S01]  /*0e80*/  UIADD3 UR8, UPT, UPT, UR8, 0x80, URZ ;  /* 0x0000008008087890 */ /* 0x000fe2000fffe0ff */
[----:B------:R-:W-:Y:S03]  /*0e90*/  BSSY.RECONVERGENT B0, `(.L_x_22068) ;  /* 0x000001a000007945 */ /* 0x000fe60003800200 */
[----:B------:R-:W-:Y:S01]  /*0ea0*/  ULEA UR8, UR15, UR8, 0x18 ;  /* 0x000000080f087291 */ /* 0x000fe2000f8ec0ff */
[----:B------:R-:W-:-:S05]  /*0eb0*/  VIADD R25, R16, UR11 ;  /* 0x0000000b10197c36 */ /* 0x000fca0008000000 */
[----:B------:R-:W-:-:S07]  /*0ec0*/  LEA R24, R23, UR8, 0x2 ;  /* 0x0000000817187c11 */ /* 0x000fce000f8e10ff */
.L_x_22069:
        /* <DEDUP_REMOVED lines=23> */
.L_x_22068:
        /* <DEDUP_REMOVED lines=16> */
.L_x_22071:
[----:B------:R-:W-:Y:S05]  /*1140*/  BSYNC.RECONVERGENT B0 ;  /* 0x0000000000007941 */ /* 0x000fea0003800200 */
.L_x_22070:
[----:B------:R-:W-:Y:S01]  /*1150*/  BSSY.RECONVERGENT B0, `(.L_x_22072) ;  /* 0x000000b000007945 */ /* 0x000fe20003800200 */
.L_x_22073:
        /* <DEDUP_REMOVED lines=11> */
.L_x_22072:
        /* <DEDUP_REMOVED lines=8> */
.L_x_22086:
        /* <DEDUP_REMOVED lines=16> */
.L_x_22077:
        /* <DEDUP_REMOVED lines=9> */
.L_x_22078:
        /* <DEDUP_REMOVED lines=30> */
.L_x_22085:
[----:B-1----:R-:W-:Y:S02]  /*1600*/  IMAD R12, R17, 0xc, R24 ;  /* 0x0000000c110c7824 */ /* 0x002fe400078e0218 */
[----:B------:R-:W-:-:S03]  /*1610*/  IMAD.MOV.U32 R26, RZ, RZ, RZ ;  /* 0x000000ffff1a7224 */ /* 0x000fc600078e00ff */
[----:B---3--:R1:W3:Y:S01]  /*1620*/  LDS R16, [R12] ;  /* 0x000000000c107984 */ /* 0x0082e20000000800 */
[----:B------:R-:W-:Y:S05]  /*1630*/  @!P2 BRA `(.L_x_22081) ;  /* 0x000000000010a947 */ /* 0x000fea0003800000 */
[----:B------:R-:W-:-:S03]  /*1640*/  UMOV UR8, 0xffffffff ;  /* 0xffffffff00087882 */ /* 0x000fc60000000000 */
[----:B------:R-:W-:Y:S05]  /*1650*/  BRA.DIV UR8, `(.L_x_22082) ;  /* 0x0000001a08b47947 */ /* 0x000fea000b800000 */
[----:B-1-3--:R1:W3:Y:S02]  /*1660*/  SHFL.IDX PT, R12, R16, R10, R9 ;  /* 0x0000000a100c7389 */ /* 0x00a2e400000e0009 */
.L_x_22112:
[----:B--23--:R-:W-:-:S07]  /*1670*/  IMAD R26, R20, R12, RZ ;  /* 0x0000000c141a7224 */ /* 0x00cfce00078e02ff */
.L_x_22081:
[----:B------:R-:W-:Y:S05]  /*1680*/  @!P3 BRA `(.L_x_22083) ;  /* 0x000000000010b947 */ /* 0x000fea0003800000 */
[----:B------:R-:W-:-:S03]  /*1690*/  UMOV UR8, 0xffffffff ;  /* 0xffffffff00087882 */ /* 0x000fc60000000000 */
[----:B------:R-:W-:Y:S05]  /*16a0*/  BRA.DIV UR8, `(.L_x_22084) ;  /* 0x0000001a08c07947 */ /* 0x000fea000b800000 */
[----:B-1-3--:R1:W3:Y:S02]  /*16b0*/  SHFL.IDX PT, R12, R16, R6, R9 ;  /* 0x00000006100c7389 */ /* 0x00a2e400000e0009 */
.L_x_22115:
[----:B---34-:R-:W-:-:S07]  /*16c0*/  IMAD R26, R21, R12, R26 ;  /* 0x0000000c151a7224 */ /* 0x018fce00078e021a */
.L_x_22083:
        /* <DEDUP_REMOVED lines=8> */
.L_x_22080:
[----:B------:R-:W-:Y:S05]  /*1750*/  BSYNC B0 ;  /* 0x0000000000007941 */ /* 0x000fea0003800000 */
.L_x_22079:
[----:B------:R-:W-:Y:S05]  /*1760*/  @!P4 BRA `(.L_x_22086) ;  /* 0xfffffff800c8c947 */ /* 0x000fea000383ffff */
[----:B------:R-:W-:Y:S05]  /*1770*/  BSYNC B1 ;  /* 0x0000000000017941 */ /* 0x000fea0003800000 */
.L_x_22076:
[----:B------:R-:W-:Y:S05]  /*1780*/  BRA `(.L_x_22074) ;  /* 0x0000000800ac7947 */ /* 0x000fea0003800000 */
.L_x_22075:
[----:B------:R-:W1:Y:S02]  /*1790*/  LDCU UR8, c[0x0][0x3ac] ;  /* 0x00007580ff0877ac */ /* 0x000e640008000800 */
[----:B-1----:R-:W-:-:S09]  /*17a0*/  UISETP.GT.U32.AND UP0, UPT, UR8, 0x1f, UPT ;  /* 0x0000001f0800788c */ /* 0x002fd2000bf04070 */
[----:B------:R-:W-:Y:S05]  /*17b0*/  BRA.U UP0, `(.L_x_22087) ;  /* 0x0000000500007547 */ /* 0x000fea000b800000 */
[----:B------:R-:W-:-:S07]  /*17c0*/  IMAD.MOV.U32 R18, RZ, RZ, RZ ;  /* 0x000000ffff127224 */ /* 0x000fce00078e00ff */
.L_x_22094:
        /* <DEDUP_REMOVED lines=43> */
.L_x_22093:
[----:B------:R-:W-:Y:S01]  /*1a80*/  IMAD R12, R23, 0xc, R19 ;  /* 0x0000000c170c7824 */ /* 0x000fe200078e0213 */
[----:B------:R-:W-:-:S04]  /*1a90*/  UMOV UR8, 0xffffffff ;  /* 0xffffffff00087882 */ /* 0x000fc80000000000 */
[----:B-12---:R1:W4:Y:S01]  /*1aa0*/  LDS R16, [R12] ;  /* 0x000000000c107984 */ /* 0x0063220000000800 */
[----:B------:R-:W-:Y:S05]  /*1ab0*/  BRA.DIV UR8, `(.L_x_22090) ;  /* 0x0000001608dc7947 */ /* 0x000fea000b800000 */
[----:B-1--4-:R1:W4:Y:S02]  /*1ac0*/  SHFL.IDX PT, R12, R16, R10, R9 ;  /* 0x0000000a100c7389 */ /* 0x01232400000e0009 */
.L_x_22118:
[----:B--2-4-:R-:W-:Y:S01]  /*1ad0*/  IMAD R24, R20, R12, RZ ;  /* 0x0000000c14187224 */ /* 0x014fe200078e02ff */
[----:B------:R-:W-:Y:S06]  /*1ae0*/  @!P4 BRA `(.L_x_22091) ;  /* 0x000000000010c947 */ /* 0x000fec0003800000 */
[----:B------:R-:W-:-:S03]  /*1af0*/  UMOV UR8, 0xffffffff ;  /* 0xffffffff00087882 */ /* 0x000fc60000000000 */
[----:B------:R-:W-:Y:S05]  /*1b00*/  BRA.DIV UR8, `(.L_x_22092) ;  /* 0x0000001608e87947 */ /* 0x000fea000b800000 */
[----:B------:R2:W4:Y:S02]  /*1b10*/  SHFL.IDX PT, R12, R16, R6, R9 ;  /* 0x00000006100c7389 */ /* 0x00052400000e0009 */
.L_x_22121:
[----:B---34-:R-:W-:-:S07]  /*1b20*/  IMAD R24, R21, R12, R24 ;  /* 0x0000000c15187224 */ /* 0x018fce00078e0218 */
.L_x_22091:
[C---:B------:R-:W-:Y:S02]  /*1b30*/  IMAD R12, R23.reuse, UR4, R22 ;  /* 0x00000004170c7c24 */ /* 0x040fe4000f8e0216 */
[----:B------:R-:W-:Y:S02]  /*1b40*/  VIADD R23, R23, UR6 ;  /* 0x0000000617177c36 */ /* 0x000fe40008000000 */
[----:B------:R-:W-:-:S03]  /*1b50*/  IMAD R13, R12, 0x4, R17 ;  /* 0x000000040c0d7824 */ /* 0x000fc600078e0211 */
[----:B------:R-:W-:Y:S02]  /*1b60*/  ISETP.GE.AND P0, PT, R23, UR9, PT ;  /* 0x0000000917007c0c */ /* 0x000fe4000bf06270 */
[----:B------:R4:W-:Y:S11]  /*1b70*/  STS [R13], R24 ;  /* 0x000000180d007388 */ /* 0x0009f60000000800 */
[----:B----4-:R-:W-:Y:S05]  /*1b80*/  @!P0 BRA `(.L_x_22093) ;  /* 0xfffffffc00bc8947 */ /* 0x010fea000383ffff */
.L_x_22089:
[----:B------:R-:W-:Y:S05]  /*1b90*/  BSYNC B0 ;  /* 0x0000000000007941 */ /* 0x000fea0003800000 */
.L_x_22088:
[----:B------:R-:W-:Y:S05]  /*1ba0*/  @!P2 BRA `(.L_x_22094) ;  /* 0xfffffffc0008a947 */ /* 0x000fea000383ffff */
[----:B------:R-:W-:Y:S05]  /*1bb0*/  BRA `(.L_x_22074) ;  /* 0x0000000400a07947 */ /* 0x000fea0003800000 */
.L_x_22087:
[----:B------:R-:W-:-:S07]  /*1bc0*/  HFMA2 R18, -RZ, RZ, 0, 0 ;  /* 0x00000000ff127431 */ /* 0x000fce00000001ff */
.L_x_22104:
        /* <DEDUP_REMOVED lines=16> */
.L_x_22095:
        /* <DEDUP_REMOVED lines=9> */
.L_x_22096:
        /* <DEDUP_REMOVED lines=27> */
.L_x_22103:
[----:B------:R-:W-:Y:S02]  /*1f10*/  IMAD R12, R17, 0xc, R24 ;  /* 0x0000000c110c7824 */ /* 0x000fe400078e0218 */
[----:B------:R-:W-:-:S03]  /*1f20*/  IMAD.MOV.U32 R26, RZ, RZ, RZ ;  /* 0x000000ffff1a7224 */ /* 0x000fc600078e00ff */
[----:B------:R0:W1:Y:S01]  /*1f30*/  LDS R16, [R12] ;  /* 0x000000000c107984 */ /* 0x0000620000000800 */
[----:B------:R-:W-:Y:S05]  /*1f40*/  @!P2 BRA `(.L_x_22098) ;  /* 0x000000000010a947 */ /* 0x000fea0003800000 */
[----:B------:R-:W-:-:S03]  /*1f50*/  UMOV UR8, 0xffffffff ;  /* 0xffffffff00087882 */ /* 0x000fc60000000000 */
[----:B------:R-:W-:Y:S05]  /*1f60*/  BRA.DIV UR8, `(.L_x_22099) ;  /* 0x0000001208f07947 */ /* 0x000fea000b800000 */
[----:B-1----:R1:W3:Y:S02]  /*1f70*/  SHFL.IDX PT, R19, R16, R10, R9 ;  /* 0x0000000a10137389 */ /* 0x0022e400000e0009 */
.L_x_22123:
[----:B--23--:R-:W-:-:S07]  /*1f80*/  IMAD R26, R20, R19, RZ ;  /* 0x00000013141a7224 */ /* 0x00cfce00078e02ff */
.L_x_22098:
[----:B------:R-:W-:Y:S05]  /*1f90*/  @!P3 BRA `(.L_x_22100) ;  /* 0x000000000010b947 */ /* 0x000fea0003800000 */
[----:B------:R-:W-:-:S03]  /*1fa0*/  UMOV UR8, 0xffffffff ;  /* 0xffffffff00087882 */ /* 0x000fc60000000000 */
[----:B------:R-:W-:Y:S05]  /*1fb0*/  BRA.DIV UR8, `(.L_x_22101) ;  /* 0x0000001208f87947 */ /* 0x000fea000b800000 */
[----:B01----:R0:W1:Y:S02]  /*1fc0*/  SHFL.IDX PT, R12, R16, R6, R9 ;  /* 0x00000006100c7389 */ /* 0x00306400000e0009 */
.L_x_22126:
[----:B-1--4-:R-:W-:-:S07]  /*1fd0*/  IMAD R26, R21, R12, R26 ;  /* 0x0000000c151a7224 */ /* 0x012fce00078e021a */
.L_x_22100:
[----:B0-----:R-:W-:-:S07]  /*1fe0*/  IMAD.U32 R12, RZ, RZ, UR18 ;  /* 0x00000012ff0c7e24 */ /* 0x001fce000f8e00ff */
.L_x_22102:
        /* <DEDUP_REMOVED lines=36> */
.L_x_22097:
[----:B------:R-:W-:Y:S05]  /*2230*/  @!P4 BRA `(.L_x_22104) ;  /* 0xfffffff80064c947 */ /* 0x000fea000383ffff */
.L_x_22074:
        /* <DEDUP_REMOVED lines=114> */
.L_x_22106:
[----:B------:R-:W-:Y:S05]  /*2960*/  BSYNC.RECONVERGENT B0 ;  /* 0x0000000000007941 */ /* 0x000fea0003800200 */
.L_x_22105:
        /* <DEDUP_REMOVED lines=11> */
.L_x_22108:
        /* <DEDUP_REMOVED lines=107> */
.L_x_22107:
[----:B------:R-:W2:Y:S02]  /*30d0*/  LDCU UR8, c[0x0][0x374] ;  /* 0x00006e80ff0877ac */ /* 0x000ea40008000800 */
[----:B--2---:R-:W-:Y:S02]  /*30e0*/  UIADD3 UR7, UPT, UPT, UR8, UR7, URZ ;  /* 0x0000000708077290 */ /* 0x004fe4000fffe0ff */
[----:B------:R-:W-:-:S04]  /*30f0*/  USHF.L.U32 UR8, UR8, 0x1, URZ ;  /* 0x0000000108087899 */ /* 0x000fc800080006ff */
[----:B------:R-:W-:-:S09]  /*3100*/  UISETP.GE.U32.AND UP0, UPT, UR7, UR8, UPT ;  /* 0x000000080700728c */ /* 0x000fd2000bf06070 */
[----:B------:R-:W-:Y:S05]  /*3110*/  BRA.U !UP0, `(.L_x_22109) ;  /* 0xffffffd908b87547 */ /* 0x000fea000b83ffff */
[----:B------:R-:W-:Y:S05]  /*3120*/  EXIT ;  /* 0x000000000000794d */ /* 0x000fea0003800000 */
.L_x_22082:
[----:B------:R-:W-:Y:S01]  /*3130*/  BSSY B2, `(.L_x_22110) ;  /* 0x0000006000027945 */ /* 0x000fe20003800000 */
[----:B------:R-:W-:Y:S01]  /*3140*/  IMAD.MOV.U32 R13, RZ, RZ, R10 ;  /* 0x000000ffff0d7224 */ /* 0x000fe200078e000a */
[----:B-1----:R-:W-:-:S07]  /*3150*/  MOV R12, 0xffffffff ;  /* 0xffffffff000c7802 */ /* 0x002fce0000000f00 */
[----:B0-234-:R-:W-:Y:S05]  /*3160*/  WARPSYNC.COLLECTIVE R12, `(.L_x_22111) ;  /* 0x000000000c087348 */ /* 0x01dfea0003c00000 */
[----:B---3--:R1:W3:Y:S02]  /*3170*/  SHFL.IDX P0, R12, R16, R13, R9 ;  /* 0x0000000d100c7389 */ /* 0x0082e40000000009 */
[----:B01234-:R-:W-:Y:S05]  /*3180*/  ENDCOLLECTIVE ;  /* 0x000000000000791b */ /* 0x01ffea0003800000 */
.L_x_22111:
[----:B------:R-:W-:Y:S05]  /*3190*/  BSYNC B2 ;  /* 0x0000000000027941 */ /* 0x000fea0003800000 */
.L_x_22110:
[----:B------:R-:W-:Y:S05]  /*31a0*/  BRA `(.L_x_22112) ;  /* 0xffffffe400307947 */ /* 0x000fea000383ffff */
.L_x_22084:
[----:B------:R-:W-:Y:S01]  /*31b0*/  BSSY B2, `(.L_x_22113) ;  /* 0x0000006000027945 */ /* 0x000fe20003800000 */
[----:B------:R-:W-:Y:S02]  /*31c0*/  IMAD.MOV.U32 R13, RZ, RZ, R6 ;  /* 0x000000ffff0d7224 */ /* 0x000fe400078e0006 */
[----:B-1----:R-:W-:-:S07]  /*31d0*/  IMAD.MOV.U32 R12, RZ, RZ, -0x1 ;  /* 0xffffffffff0c7424 */ /* 0x002fce00078e00ff */
[----:B0-234-:R-:W-:Y:S05]  /*31e0*/  WARPSYNC.COLLECTIVE R12, `(.L_x_22114) ;  /* 0x000000000c087348 */ /* 0x01dfea0003c00000 */
[----:B---3--:R1:W3:Y:S02]  /*31f0*/  SHFL.IDX P0, R12, R16, R13, R9 ;  /* 0x0000000d100c7389 */ /* 0x0082e40000000009 */
[----:B01234-:R-:W-:Y:S05]  /*3200*/  ENDCOLLECTIVE ;  /* 0x000000000000791b */ /* 0x01ffea0003800000 */
.L_x_22114:
[----:B------:R-:W-:Y:S05]  /*3210*/  BSYNC B2 ;  /* 0x0000000000027941 */ /* 0x000fea0003800000 */
.L_x_22113:
[----:B------:R-:W-:Y:S05]  /*3220*/  BRA `(.L_x_22115) ;  /* 0xffffffe400247947 */ /* 0x000fea000383ffff */
.L_x_22090:
[----:B------:R-:W-:Y:S01]  /*3230*/  BSSY B1, `(.L_x_22116) ;  /* 0x0000006000017945 */ /* 0x000fe20003800000 */
[----:B------:R-:W-:Y:S01]  /*3240*/  MOV R13, R10 ;  /* 0x0000000a000d7202 */ /* 0x000fe20000000f00 */
[----:B-1----:R-:W-:-:S07]  /*3250*/  IMAD.MOV.U32 R12, RZ, RZ, -0x1 ;  /* 0xffffffffff0c7424 */ /* 0x002fce00078e00ff */
[----:B0-234-:R-:W-:Y:S05]  /*3260*/  WARPSYNC.COLLECTIVE R12, `(.L_x_22117) ;  /* 0x000000000c087348 */ /* 0x01dfea0003c00000 */
[----:B----4-:R1:W4:Y:S02]  /*3270*/  SHFL.IDX P0, R12, R16, R13, R9 ;  /* 0x0000000d100c7389 */ /* 0x0103240000000009 */
[----:B01234-:R-:W-:Y:S05]  /*3280*/  ENDCOLLECTIVE ;  /* 0x000000000000791b */ /* 0x01ffea0003800000 */
.L_x_22117:
[----:B------:R-:W-:Y:S05]  /*3290*/  BSYNC B1 ;  /* 0x0000000000017941 */ /* 0x000fea0003800000 */
.L_x_22116:
[----:B------:R-:W-:Y:S05]  /*32a0*/  BRA `(.L_x_22118) ;  /* 0xffffffe800087947 */ /* 0x000fea000383ffff */
.L_x_22092:
[----:B------:R-:W-:Y:S01]  /*32b0*/  BSSY B1, `(.L_x_22119) ;  /* 0x0000006000017945 */ /* 0x000fe20003800000 */
[----:B------:R-:W-:Y:S01]  /*32c0*/  IMAD.MOV.U32 R13, RZ, RZ, R6 ;  /* 0x000000ffff0d7224 */ /* 0x000fe200078e0006 */
[----:B------:R-:W-:-:S07]  /*32d0*/  MOV R12, 0xffffffff ;  /* 0xffffffff000c7802 */ /* 0x000fce0000000f00 */
[----:B01-3--:R-:W-:Y:S05]  /*32e0*/  WARPSYNC.COLLECTIVE R12, `(.L_x_22120) ;  /* 0x000000000c087348 */ /* 0x00bfea0003c00000 */
[----:B------:R2:W4:Y:S02]  /*32f0*/  SHFL.IDX P0, R12, R16, R13, R9 ;  /* 0x0000000d100c7389 */ /* 0x0005240000000009 */
[----:B01234-:R-:W-:Y:S05]  /*3300*/  ENDCOLLECTIVE ;  /* 0x000000000000791b */ /* 0x01ffea0003800000 */
.L_x_22120:
[----:B------:R-:W-:Y:S05]  /*3310*/  BSYNC B1 ;  /* 0x0000000000017941 */ /* 0x000fea0003800000 */
.L_x_22119:
[----:B------:R-:W-:Y:S05]  /*3320*/  BRA `(.L_x_22121) ;  /* 0xffffffe400fc7947 */ /* 0x000fea000383ffff */
.L_x_22099:
[----:B0-----:R-:W-:Y:S02]  /*3330*/  IMAD.MOV.U32 R12, RZ, RZ, -0x1 ;  /* 0xffffffffff0c7424 */ /* 0x001fe400078e00ff */
[----:B------:R-:W-:-:S07]  /*3340*/  IMAD.MOV.U32 R13, RZ, RZ, R10 ;  /* 0x000000ffff0d7224 */ /* 0x000fce00078e000a */
[----:B-12-4-:R-:W-:Y:S05]  /*3350*/  WARPSYNC.COLLECTIVE R12, `(.L_x_22122) ;  /* 0x000000000c087348 */ /* 0x016fea0003c00000 */
[----:B-1----:R0:W1:Y:S02]  /*3360*/  SHFL.IDX P0, R12, R16, R13, R9 ;  /* 0x0000000d100c7389 */ /* 0x0020640000000009 */
[----:B012-4-:R-:W-:Y:S05]  /*3370*/  ENDCOLLECTIVE ;  /* 0x000000000000791b */ /* 0x017fea0003800000 */
.L_x_22122:
[----:B------:R-:W-:Y:S01]  /*3380*/  MOV R19, R12 ;  /* 0x0000000c00137202 */ /* 0x000fe20000000f00 */
[----:B------:R-:W-:Y:S06]  /*3390*/  BRA `(.L_x_22123) ;  /* 0xffffffe800f87947 */ /* 0x000fec000383ffff */
.L_x_22101:
[----:B------:R-:W-:Y:S01]  /*33a0*/  BSSY B0, `(.L_x_22124) ;  /* 0x0000006000007945 */ /* 0x000fe20003800000 */
[----:B------:R-:W-:Y:S02]  /*33b0*/  IMAD.MOV.U32 R13, RZ, RZ, R6 ;  /* 0x000000ffff0d7224 */ /* 0x000fe400078e0006 */
[----:B0-----:R-:W-:-:S07]  /*33c0*/  IMAD.MOV.U32 R12, RZ, RZ, -0x1 ;  /* 0xffffffffff0c7424 */ /* 0x001fce00078e00ff */
[----:B-12-4-:R-:W-:Y:S05]  /*33d0*/  WARPSYNC.COLLECTIVE R12, `(.L_x_22125) ;  /* 0x000000000c087348 */ /* 0x016fea0003c00000 */
[----:B-1----:R0:W1:Y:S02]  /*33e0*/  SHFL.IDX P0, R12, R16, R13, R9 ;  /* 0x0000000d100c7389 */ /* 0x0020640000000009 */
[----:B012-4-:R-:W-:Y:S05]  /*33f0*/  ENDCOLLECTIVE ;  /* 0x000000000000791b */ /* 0x017fea0003800000 */
.L_x_22125:
[----:B------:R-:W-:Y:S05]  /*3400*/  BSYNC B0 ;  /* 0x0000000000007941 */ /* 0x000fea0003800000 */
.L_x_22124:
[----:B------:R-:W-:Y:S05]  /*3410*/  BRA `(.L_x_22126) ;  /* 0xffffffe800ec7947 */ /* 0x000fea000383ffff */
        .weak           $__internal_113_$__cuda_sm20_div_u16
        .type           $__internal_113_$__cuda_sm20_div_u16,@function
        .size           $__internal_113_$__cuda_sm20_div_u16,(.L_x_58064 - $__internal_113_$__cuda_sm20_div_u16)
$__internal_113_$__cuda_sm20_div_u16:
        /* <DEDUP_REMOVED lines=18> */
[----:B------:R-:W-:Y:S06]  /*3540*/  RET.REL.NODEC R6 `(_Z9cuda_gemmIiLi256ELi2ELi1ELi1024ELi2ELi2ELi32ELi0ELi0EEviiiPT_S1_S1_ii) ;  /* 0xffffffc806ac7950 */ /* 0x000fec0003c3ffff */
.L_x_22127:
        /* <DEDUP_REMOVED lines=11> */
.L_x_58064:


//--------------------- .text._Z9cuda_gemmIiLi256ELi2ELi1ELi512ELi128ELi128ELi32ELi1ELi1EEviiiPT_S1_S1_ii --------------------------
	.section	.text._Z9cuda_gemmIiLi256ELi2ELi1ELi512ELi128ELi128ELi32ELi1ELi1EEviiiPT_S1_S1_ii,"ax",@progbits
	.align	128
        .global         _Z9cuda_gemmIiLi256ELi2ELi1ELi512ELi128ELi128ELi32ELi1ELi1EEviiiPT_S1_S1_ii
        .type           _Z9cuda_gemmIiLi256ELi2ELi1ELi512ELi128ELi128ELi32ELi1ELi1EEviiiPT_S1_S1_ii,@function
        .size           _Z9cuda_gemmIiLi256ELi2ELi1ELi512ELi128ELi128ELi32ELi1ELi1EEviiiPT_S1_S1_ii,(.L_x_58065 - _Z9cuda_gemmIiLi256ELi2ELi1ELi512ELi128ELi128ELi32ELi1ELi1EEviiiPT_S1_S1_ii)
        .other          _Z9cuda_gemmIiLi256ELi2ELi1ELi512ELi128ELi128ELi32ELi1ELi1EEviiiPT_S1_S1_ii,@"STO_CUDA_ENTRY STV_DEFAULT"
_Z9cuda_gemmIiLi256ELi2ELi1ELi512ELi128ELi128ELi32ELi1ELi1EEviiiPT_S1_S1_ii:
.text._Z9cuda_gemmIiLi256ELi2ELi1ELi512ELi128ELi128ELi32ELi1ELi1EEviiiPT_S1_S1_ii:
        /* <DEDUP_REMOVED lines=31> */
[----:B------:R-:W-:Y:S05]  /*01f0*/  CALL.REL.NOINC `($__internal_114_$__cuda_sm20_div_u16) ;  /* 0x0000001800707944 */ /* 0x000fea0003c00000 */
        /* <DEDUP_REMOVED lines=35> */
[----:B------:R-:W-:Y:S05]  /*0430*/  CALL.REL.NOINC `($__internal_114_$__cuda_sm20_div_u16) ;  /* 0x0000001400e07944 */ /* 0x000fea0003c00000 */
        /* <DEDUP_REMOVED lines=21> */
.L_x_22149:
        /* <DEDUP_REMOVED lines=41> */
.L_x_22129:
[----:B------:R-:W-:Y:S05]  /*0820*/  BSYNC.RECONVERGENT B0 ;  /* 0x0000000000007941 */ /* 0x000fea0003800200 */
.L_x_22128:
        /* <DEDUP_REMOVED lines=8> */
.L_x_22132:
        /* <DEDUP_REMOVED lines=27> */
.L_x_22131:
[----:B------:R-:W-:Y:S05]  /*0a60*/  BSYNC.RECONVERGENT B0 ;  /* 0x0000000000007941 */ /* 0x000fea0003800200 */
.L_x_22130:
        /* <DEDUP_REMOVED lines=19> */
.L_x_22136:
[----:B------:R-:W-:Y:S05]  /*0ba0*/  BSYNC.RECONVERGENT B1 ;  /* 0x0000000000017941 */ /* 0x000fea0003800200 */
.L_x_22135:
[----:B------:R-:W-:Y:S05]  /*0bb0*/  @!P2 BRA `(.L_x_22134) ;  /* 0x000000000038a947 */ /* 0x000fea0003800000 */
[----:B0-----:R-:W0:Y:S01]  /*0bc0*/  S2R R10, SR_CgaCtaId ;  /* 0x00000000000a7919 */ /* 0x001e220000008800 */
[----:B-1----:R-:W-:-:S05]  /*0bd0*/  MOV R9, 0x400 ;  /* 0x0000040000097802 */ /* 0x002fca0000000f00 */
[----:B------:R-:W-:-:S05]  /*0be0*/  VIADD R9, R9, 0x4880 ;  /* 0x0000488009097836 */ /* 0x000fca0000000000 */
[----:B0-----:R-:W-:-:S07]  /*0bf0*/  LEA R13, R10, R9, 0x18 ;  /* 0x000000090a0d7211 */ /* 0x001fce00078ec0ff */
.L_x_22137:
        /* <DEDUP_REMOVED lines=10> */
.L_x_22134:
[----:B------:R-:W-:Y:S05]  /*0ca0*/  BSYNC.RECONVERGENT B0 ;  /* 0x0000000000007941 */ /* 0x000fea0003800200 */
.L_x_22133:
        /* <DEDUP_REMOVED lines=20> */
.L_x_22139:
[----:B------:R-:W-:Y:S05]  /*0df0*/  BSYNC.RECONVERGENT B0 ;  /* 0x0000000000007941 */ /* 0x000fea0003800200 */
.L_x_22138:
[----:B------:R-:W-:Y:S01]  /*0e00*/  BSSY.RECONVERGENT B0, `(.L_x_22140) ;  /* 0x000001d000007945 */ /* 0x000fe20003800200 */
.L_x_22141:
        /* <DEDUP_REMOVED lines=29> */
.L_x_22140:
        /* <DEDUP_REMOVED lines=36> */
.L_x_22143:
        /* <DEDUP_REMOVED lines=48> */
.L_x_22154:
        /* <DEDUP_REMOVED lines=48> */
.L_x_22147:
[----:B------:R-:W-:Y:S05]  /*1820*/  BSYNC.RECONVERGENT B1 ;  /* 0x0000000000017941 */ /* 0x000fea0003800200 */
.L_x_22146:
[----:B------:R-:W-:Y:S05]  /*1830*/  @!P0 BRA `(.L_x_22145) ;  /* 0x0000000000708947 */ /* 0x000fea0003800000 */
[----:B0-2---:R-:W0:Y:S01]  /*1840*/  S2R R9, SR_CgaCtaId ;  /* 0x0000000000097919 */ /* 0x005e220000008800 */
[----:B------:R-:W-:-:S05]  /*1850*/  MOV R8, 0x400 ;  /* 0x0000040000087802 */ /* 0x000fca0000000f00 */
[----:B------:R-:W-:-:S05]  /*1860*/  VIADD R8, R8, 0x4880 ;  /* 0x0000488008087836 */ /* 0x000fca0000000000 */
[----:B0-----:R-:W-:-:S07]  /*1870*/  LEA R43, R9, R8, 0x18 ;  /* 0x00000008092b7211 */ /* 0x001fce00078ec0ff */
.L_x_22148:
        /* <DEDUP_REMOVED lines=24> */
.L_x_22145:
[----:B------:R-:W-:Y:S05]  /*1a00*/  BSYNC.RECONVERGENT B0 ;  /* 0x0000000000007941 */ /* 0x000fea0003800200 */
.L_x_22144:
[----:B------:R-:W-:Y:S05]  /*1a10*/  BRA.U !UP0, `(.L_x_22149) ;  /* 0xffffffe908dc7547 */ /* 0x000fea000b83ffff */
[----:B------:R-:W-:Y:S05]  /*1a20*/  EXIT ;  /* 0x000000000000794d */ /* 0x000fea0003800000 */
.L_x_22142:
        /* <DEDUP_REMOVED lines=8> */
.L_x_22151:
[----:B------:R-:W-:Y:S05]  /*1ab0*/  BSYNC B0 ;  /* 0x0000000000007941 */ /* 0x000fea0003800000 */
.L_x_22150:
        /* <DEDUP_REMOVED lines=8> */
.L_x_22152:
[----:B------:R-:W-:Y:S01]  /*1b40*/  IMAD.MOV.U32 R43, RZ, RZ, 0x1 ;  /* 0x00000001ff2b7424 */ /* 0x000fe200078e00ff */
[----:B------:R-:W-:-:S05]  /*1b50*/  MOV R40, R41 ;  /* 0x0000002900287202 */ /* 0x000fca0000000f00 */
[----:B------:R-:W-:-:S05]  /*1b60*/  IMAD.IADD R40, R39, 0x1, R40 ;  /* 0x0000000127287824 */ /* 0x000fca00078e0228 */
[----:B------:R-:W-:-:S07]  /*1b70*/  MOV R39, R40 ;  /* 0x0000002800277202 */ /* 0x000fce0000000f00 */
[----:B------:R-:W-:Y:S05]  /*1b80*/  WARPSYNC.COLLECTIVE R42, `(.L_x_22153) ;  /* 0x000000002a087348 */ /* 0x000fea0003c00000 */
[----:B------:R0:W1:Y:S02]  /*1b90*/  SHFL.DOWN P4, R41, R39, R43, R45 ;  /* 0x0800002b27297389 */ /* 0x000064000008002d */
[----:B01----:R-:W-:Y:S05]  /*1ba0*/  ENDCOLLECTIVE ;  /* 0x000000000000791b */ /* 0x003fea0003800000 */
.L_x_22153:
[----:B------:R-:W-:Y:S05]  /*1bb0*/  BRA `(.L_x_22154) ;  /* 0xfffffff800587947 */ /* 0x000fea000383ffff */
        .weak           $__internal_114_$__cuda_sm20_div_u16
        .type           $__internal_114_$__cuda_sm20_div_u16,@function
        .size           $__internal_114_$__cuda_sm20_div_u16,(.L_x_58065 - $__internal_114_$__cuda_sm20_div_u16)
$__internal_114_$__cuda_sm20_div_u16:
        /* <DEDUP_REMOVED lines=18> */
[----:B------:R-:W-:Y:S06]  /*1ce0*/  RET.REL.NODEC R6 `(_Z9cuda_gemmIiLi256ELi2ELi1ELi512ELi128ELi128ELi32ELi1ELi1EEviiiPT_S1_S1_ii) ;  /* 0xffffffe006c47950 */ /* 0x000fec0003c3ffff */
.L_x_22155:
        /* <DEDUP_REMOVED lines=9> */
.L_x_58065:


//--------------------- .text._Z9cuda_gemmIiLi256ELi2ELi1ELi512ELi128ELi128ELi32ELi1ELi0EEviiiPT_S1_S1_ii --------------------------
	.section	.text._Z9cuda_gemmIiLi256ELi2ELi1ELi512ELi128ELi128ELi32ELi1ELi0EEviiiPT_S1_S1_ii,"ax",@progbits
	.align	128
        .global         _Z9cuda_gemmIiLi256ELi2ELi1ELi512ELi128ELi128ELi32ELi1ELi0EEviiiPT_S1_S1_ii
        .type           _Z9cuda_gemmIiLi256ELi2ELi1ELi512ELi128ELi128ELi32ELi1ELi0EEviiiPT_S1_S1_ii,@function
        .size           _Z9cuda_gemmIiLi256ELi2ELi1ELi512ELi128ELi128ELi32ELi1ELi0EEviiiPT_S1_S1_ii,(.L_x_58066 - _Z9cuda_gemmIiLi256ELi2ELi1ELi512ELi128ELi128ELi32ELi1ELi0EEviiiPT_S1_S1_ii)
        .other          _Z9cuda_gemmIiLi256ELi2ELi1ELi512ELi128ELi128ELi32ELi1ELi0EEviiiPT_S1_S1_ii,@"STO_CUDA_ENTRY STV_DEFAULT"
_Z9cuda_gemmIiLi256ELi2ELi1ELi512ELi128ELi128ELi32ELi1ELi0EEviiiPT_S1_S1_ii:
.text._Z9cuda_gemmIiLi256ELi2ELi1ELi512ELi128ELi128ELi32ELi1ELi0EEviiiPT_S1_S1_ii:
        /* <DEDUP_REMOVED lines=115> */
[----:B------:R-:W-:Y:S05]  /*0730*/  CALL.REL.NOINC `($__internal_115_$__cuda_sm20_div_u16) ;  /* 0x0000004800087944 */ /* 0x000fea0003c00000 */
        /* <DEDUP_REMOVED lines=108> */
.L_x_22238:
        /* <DEDUP_REMOVED lines=35> */
.L_x_22157:
[----:B------:R-:W-:Y:S05]  /*1030*/  BSYNC.RECONVERGENT B0 ;  /* 0x0000000000007941 */ /* 0x000fea0003800200 */
.L_x_22156:
        /* <DEDUP_REMOVED lines=9> */
.L_x_22160:
        /* <DEDUP_REMOVED lines=27> */
.L_x_22159:
[----:B------:R-:W-:Y:S05]  /*1280*/  BSYNC.RECONVERGENT B0 ;  /* 0x0000000000007941 */ /* 0x000fea0003800200 */
.L_x_22158:
        /* <DEDUP_REMOVED lines=24> */
.L_x_22164:
[----:B------:R-:W-:Y:S05]  /*1410*/  BSYNC.RECONVERGENT B1 ;  /* 0x0000000000017941 */ /* 0x000fea0003800200 */
.L_x_22163:
[----:B------:R-:W-:Y:S05]  /*1420*/  @!P1 BRA `(.L_x_22162) ;  /* 0x0000000000389947 */ /* 0x000fea0003800000 */
[----:B0-2---:R-:W0:Y:S01]  /*1430*/  S2R R30, SR_CgaCtaId ;  /* 0x00000000001e7919 */ /* 0x005e220000008800 */
[----:B-1----:R-:W-:-:S05]  /*1440*/  MOV R29, 0x400 ;  /* 0x00000400001d7802 */ /* 0x002fca0000000f00 */
[----:B------:R-:W-:-:S05]  /*1450*/  VIADD R29, R29, 0x4880 ;  /* 0x000048801d1d7836 */ /* 0x000fca0000000000 */
[----:B0-----:R-:W-:-:S07]  /*1460*/  LEA R33, R30, R29, 0x18 ;  /* 0x0000001d1e217211 */ /* 0x001fce00078ec0ff */
.L_x_22165:
        /* <DEDUP_REMOVED lines=10> */
.L_x_22162:
[----:B------:R-:W-:Y:S05]  /*1510*/  BSYNC.RECONVERGENT B0 ;  /* 0x0000000000007941 */ /* 0x000fea0003800200 */
.L_x_22161:
        /* <DEDUP_REMOVED lines=12> */
.L_x_22168:
        /* <DEDUP_REMOVED lines=10> */
.L_x_22167:
[----:B------:R-:W-:Y:S05]  /*1680*/  BSYNC.RECONVERGENT B0 ;  /* 0x0000000000007941 */ /* 0x000fea0003800200 */
.L_x_22166:
[----:B------:R-:W-:Y:S01]  /*1690*/  BAR.SYNC.DEFER_BLOCKING 0x0 ;  /* 0x0000000000007b1d */ /* 0x000fe20000010000 */
[----:B------:R-:W-:-:S09]  /*16a0*/  UISETP.GE.AND UP0, UPT, UR5, 0x1, UPT ;  /* 0x000000010500788c */ /* 0x000fd2000bf06270 */
[----:B------:R-:W-:Y:S05]  /*16b0*/  BRA.U !UP0, `(.L_x_22169) ;  /* 0x0000003108f87547 */ /* 0x000fea000b800000 */
[----:B------:R-:W-:-:S09]  /*16c0*/  UISETP.NE.AND UP0, UPT, UR23, 0x1, UPT ;  /* 0x000000011700788c */ /* 0x000fd2000bf05270 */
[----:B------:R-:W-:Y:S05]  /*16d0*/  BRA.U UP0, `(.L_x_22170) ;  /* 0x00000011001c7547 */ /* 0x000fea000b800000 */
[----:B------:R-:W-:-:S05]  /*16e0*/  UMOV UR4, URZ ;  /* 0x000000ff00047c82 */ /* 0x000fca0008000000 */
.L_x_22190:
        /* <DEDUP_REMOVED lines=19> */
.L_x_22171:
        /* <DEDUP_REMOVED lines=10> */
.L_x_22172:
        /* <DEDUP_REMOVED lines=10> */
.L_x_22173:
        /* <DEDUP_REMOVED lines=10> */
.L_x_22174:
        /* <DEDUP_REMOVED lines=11> */
.L_x_22175:
        /* <DEDUP_REMOVED lines=11> */
.L_x_22176:
        /* <DEDUP_REMOVED lines=11> */
.L_x_22177:
        /* <DEDUP_REMOVED lines=11> */
.L_x_22178:
        /* <DEDUP_REMOVED lines=11> */
.L_x_22179:
        /* <DEDUP_REMOVED lines=11> */
.L_x_22180:
        /* <DEDUP_REMOVED lines=11> */
.L_x_22181:
        /* <DEDUP_REMOVED lines=11> */
.L_x_22182:
        /* <DEDUP_REMOVED lines=11> */
.L_x_22183:
        /* <DEDUP_REMOVED lines=11> */
.L_x_22184:
        /* <DEDUP_REMOVED lines=11> */
.L_x_22185:
        /* <DEDUP_REMOVED lines=10> */
.L_x_22186:
        /* <DEDUP_REMOVED lines=8> */
.L_x_22189:
        /* <DEDUP_REMOVED lines=71> */
.L_x_22188:
[----:B------:R-:W-:Y:S05]  /*2720*/  BSYNC.RECONVERGENT B0 ;  /* 0x0000000000007941 */ /* 0x000fea0003800200 */
.L_x_22187:
[----:B------:R-:W-:Y:S05]  /*2730*/  BRA.U !UP0, `(.L_x_22190) ;  /* 0xffffffed08ec7547 */ /* 0x000fea000b83ffff */
[----:B------:R-:W-:Y:S05]  /*2740*/  BRA `(.L_x_22169) ;  /* 0x0000002000d47947 */ /* 0x000fea0003800000 */
.L_x_22170:
[----:B------:R-:W-:-:S09]  /*2750*/  UISETP.GT.U32.AND UP0, UPT, UR24, 0x1f, UPT ;  /* 0x0000001f1800788c */ /* 0x000fd2000bf04070 */
[----:B------:R-:W-:Y:S05]  /*2760*/  BRA.U UP0, `(.L_x_22191) ;  /* 0x00000011003c7547 */ /* 0x000fea000b800000 */
[----:B------:R-:W-:-:S05]  /*2770*/  UMOV UR4, URZ ;  /* 0x000000ff00047c82 */ /* 0x000fca0008000000 */
.L_x_22212:
        /* <DEDUP_REMOVED lines=15> */
.L_x_22192:
        /* <DEDUP_REMOVED lines=11> */
.L_x_22193:
        /* <DEDUP_REMOVED lines=11> */
.L_x_22194:
        /* <DEDUP_REMOVED lines=11> */
.L_x_22195:
        /* <DEDUP_REMOVED lines=11> */
.L_x_22196:
        /* <DEDUP_REMOVED lines=11> */
.L_x_22197:
        /* <DEDUP_REMOVED lines=11> */
.L_x_22198:
        /* <DEDUP_REMOVED lines=11> */
.L_x_22199:
        /* <DEDUP_REMOVED lines=11> */
.L_x_22200:
        /* <DEDUP_REMOVED lines=11> */
.L_x_22201:
        /* <DEDUP_REMOVED lines=11> */
.L_x_22202:
        /* <DEDUP_REMOVED lines=11> */
.L_x_22203:
        /* <DEDUP_REMOVED lines=11> */
.L_x_22204:
        /* <DEDUP_REMOVED lines=11> */
.L_x_22205:
        /* <DEDUP_REMOVED lines=11> */
.L_x_22206:
        /* <DEDUP_REMOVED lines=11> */
.L_x_22208:
[----:B------:R-:W-:Y:S05]  /*32c0*/  BSYNC.RECONVERGENT B0 ;  /* 0x0000000000007941 */ /* 0x000fea0003800200 */
.L_x_22207:
        /* <DEDUP_REMOVED lines=8> */
.L_x_22211:
        /* <DEDUP_REMOVED lines=78> */
.L_x_22210:
[----:B------:R-:W-:Y:S05]  /*3830*/  BSYNC.RECONVERGENT B0 ;  /* 0x0000000000007941 */ /* 0x000fea0003800200 */
.L_x_22209:
[----:B------:R-:W-:Y:S05]  /*3840*/  BRA.U !UP0, `(.L_x_22212) ;  /* 0xffffffed08cc7547 */ /* 0x000fea000b83ffff */
[----:B------:R-:W-:Y:S05]  /*3850*/  BRA `(.L_x_22169) ;  /* 0x0000001000907947 */ /* 0x000fea0003800000 */
.L_x_22191:
[----:B---3--:R-:W-:-:S07]  /*3860*/  IMAD.MOV.U32 R31, RZ, RZ, RZ ;  /* 0x000000ffff1f7224 */ /* 0x008fce00078e00ff */
.L_x_22232:
        /* <DEDUP_REMOVED lines=29> */
.L_x_22213:
        /* <DEDUP_REMOVED lines=10> */
.L_x_22214:
        /* <DEDUP_REMOVED lines=10> */
.L_x_22215:
        /* <DEDUP_REMOVED lines=11> */
.L_x_22216:
        /* <DEDUP_REMOVED lines=11> */
.L_x_22217:
        /* <DEDUP_REMOVED lines=11> */
.L_x_22218:
        /* <DEDUP_REMOVED lines=11> */
.L_x_22219:
        /* <DEDUP_REMOVED lines=11> */
.L_x_22220:
        /* <DEDUP_REMOVED lines=11> */
.L_x_22221:
        /* <DEDUP_REMOVED lines=10> */
.L_x_22222:
        /* <DEDUP_REMOVED lines=10> */
.L_x_22223:
        /* <DEDUP_REMOVED lines=10> */
.L_x_22224:
        /* <DEDUP_REMOVED lines=10> */
.L_x_22225:
        /* <DEDUP_REMOVED lines=10> */
.L_x_22226:
        /* <DEDUP_REMOVED lines=10> */
.L_x_22227:
        /* <DEDUP_REMOVED lines=10> */
.L_x_22228:
[----:B------:R-:W-:Y:S05]  /*4400*/  @P4 BRA `(.L_x_22229) ;  /* 0x0000000400a04947 */ /* 0x000fea0003800000 */
[----:B------:R-:W-:-:S07]  /*4410*/  MOV R33, R2 ;  /* 0x0000000200217202 */ /* 0x000fce0000000f00 */
.L_x_22231:
        /* <DEDUP_REMOVED lines=68> */
.L_x_22230:
        /* <DEDUP_REMOVED lines=35> */
.L_x_22229:
[----:B------:R-:W-:Y:S05]  /*4a90*/  @!P3 BRA `(.L_x_22232) ;  /* 0xffffffec0074b947 */ /* 0x000fea000383ffff */
.L_x_22169:
        /* <DEDUP_REMOVED lines=40> */
.L_x_22236:
[----:B------:R-:W-:Y:S05]  /*4d20*/  BSYNC.RECONVERGENT B1 ;  /* 0x0000000000017941 */ /* 0x000fea0003800200 */
.L_x_22235:
[----:B------:R-:W-:Y:S05]  /*4d30*/  @!P2 BRA `(.L_x_22234) ;  /* 0x00000000006ca947 */ /* 0x000fea0003800000 */
[----:B------:R-:W5:Y:S01]  /*4d40*/  S2R R57, SR_CgaCtaId ;  /* 0x0000000000397919 */ /* 0x000f620000008800 */
[----:B01----:R-:W-:-:S05]  /*4d50*/  MOV R28, 0x400 ;  /* 0x00000400001c7802 */ /* 0x003fca0000000f00 */
[----:B------:R-:W-:-:S05]  /*4d60*/  VIADD R28, R28, 0x4880 ;  /* 0x000048801c1c7836 */ /* 0x000fca0000000000 */
[----:B-----5:R-:W-:-:S07]  /*4d70*/  LEA R57, R57, R28, 0x18 ;  /* 0x0000001c39397211 */ /* 0x020fce00078ec0ff */
.L_x_22237:
        /* <DEDUP_REMOVED lines=23> */
.L_x_22234:
[----:B------:R-:W-:Y:S05]  /*4ef0*/  BSYNC.RECONVERGENT B0 ;  /* 0x0000000000007941 */ /* 0x000fea0003800200 */
.L_x_22233:
[----:B------:R-:W5:Y:S02]  /*4f00*/  LDCU UR4, c[0x0][0x374] ;  /* 0x00006e80ff0477ac */ /* 0x000f640008000800 */
[----:B-----5:R-:W-:Y:S02]  /*4f10*/  UIADD3 UR10, UPT, UPT, UR4, UR10, URZ ;  /* 0x0000000a040a7290 */ /* 0x020fe4000fffe0ff */
[----:B------:R-:W-:-:S04]  /*4f20*/  USHF.L.U32 UR4, UR4, 0x1, URZ ;  /* 0x0000000104047899 */ /* 0x000fc800080006ff */
[----:B------:R-:W-:-:S09]  /*4f30*/  UISETP.GE.U32.AND UP0, UPT, UR10, UR4, UPT ;  /* 0x000000040a00728c */ /* 0x000fd2000bf06070 */
[----:B------:R-:W-:Y:S05]  /*4f40*/  BRA.U !UP0, `(.L_x_22238) ;  /* 0xffffffbd08ac7547 */ /* 0x000fea000b83ffff */
[----:B------:R-:W-:Y:S05]  /*4f50*/  EXIT ;  /* 0x000000000000794d */ /* 0x000fea0003800000 */
        .weak           $__internal_115_$__cuda_sm20_div_u16
        .type           $__internal_115_$__cuda_sm20_div_u16,@function
        .size           $__internal_115_$__cuda_sm20_div_u16,(.L_x_58066 - $__internal_115_$__cuda_sm20_div_u16)
$__internal_115_$__cuda_sm20_div_u16:
        /* <DEDUP_REMOVED lines=18> */
[----:B------:R-:W-:Y:S06]  /*5080*/  RET.REL.NODEC R12 `(_Z9cuda_gemmIiLi256ELi2ELi1ELi512ELi128ELi128ELi32ELi1ELi0EEviiiPT_S1_S1_ii) ;  /* 0xffffffac0cdc7950 */ /* 0x000fec0003c3ffff */
.L_x_22239:
        /* <DEDUP_REMOVED lines=15> */
.L_x_58066:


//--------------------- .text._Z9cuda_gemmIiLi256ELi2ELi1ELi512ELi128ELi128ELi32ELi0ELi1EEviiiPT_S1_S1_ii --------------------------
	.section	.text._Z9cuda_gemmIiLi256ELi2ELi1ELi512ELi128ELi128ELi32ELi0ELi1EEviiiPT_S1_S1_ii,"ax",@progbits
	.align	128
        .global         _Z9cuda_gemmIiLi256ELi2ELi1ELi512ELi128ELi128ELi32ELi0ELi1EEviiiPT_S1_S1_ii
        .type           _Z9cuda_gemmIiLi256ELi2ELi1ELi512ELi128ELi128ELi32ELi0ELi1EEviiiPT_S1_S1_ii,@function
        .size           _Z9cuda_gemmIiLi256ELi2ELi1ELi512ELi128ELi128ELi32ELi0ELi1EEviiiPT_S1_S1_ii,(.L_x_58067 - _Z9cuda_gemmIiLi256ELi2ELi1ELi512ELi128ELi128ELi32ELi0ELi1EEviiiPT_S1_S1_ii)
        .other          _Z9cuda_gemmIiLi256ELi2ELi1ELi512ELi128ELi128ELi32ELi0ELi1EEviiiPT_S1_S1_ii,@"STO_CUDA_ENTRY STV_DEFAULT"
_Z9cuda_gemmIiLi256ELi2ELi1ELi512ELi128ELi128ELi32ELi0ELi1EEviiiPT_S1_S1_ii:
.text._Z9cuda_gemmIiLi256ELi2ELi1ELi512ELi128ELi128ELi32ELi0ELi1EEviiiPT_S1_S1_ii:
        /* <DEDUP_REMOVED lines=40> */
.L_x_22240:
[----:B------:R-:W0:Y:S02]  /*0280*/  S2UR UR5, SR_CTAID.X ;  /* 0x00000000000579c3 */ /* 0x000e240000002500 */
[----:B0-----:R-:W-:Y:S02]  /*0290*/  USHF.R.U32.HI UR4, URZ, 0x6, UR5 ;  /* 0x00000006ff047899 */ /* 0x001fe40008011605 */
[----:B------:R-:W-:-:S12]  /*02a0*/  ULOP3.LUT UR5, UR5, 0x3f, URZ, 0xc0, !UPT ;  /* 0x0000003f05057892 */ /* 0x000fd8000f8ec0ff */
.L_x_22241:
        /* <DEDUP_REMOVED lines=36> */
[----:B------:R-:W-:Y:S05]  /*04f0*/  CALL.REL.NOINC `($__internal_116_$__cuda_sm20_div_u16) ;  /* 0x0000001800d47944 */ /* 0x000fea0003c00000 */
        /* <DEDUP_REMOVED lines=37> */
[----:B------:R-:W-:Y:S05]  /*0750*/  CALL.REL.NOINC `($__internal_116_$__cuda_sm20_div_u16) ;  /* 0x00000018003c7944 */ /* 0x000fea0003c00000 */
        /* <DEDUP_REMOVED lines=30> */
.L_x_22263:
        /* <DEDUP_REMOVED lines=34> */
.L_x_22243:
[----:B--2---:R-:W-:Y:S05]  /*0b60*/  BSYNC.RECONVERGENT B0 ;  /* 0x0000000000007941 */ /* 0x004fea0003800200 */
.L_x_22242:
        /* <DEDUP_REMOVED lines=11> */
.L_x_22246:
        /* <DEDUP_REMOVED lines=27> */
.L_x_22245:
[----:B------:R-:W-:Y:S05]  /*0dd0*/  BSYNC.RECONVERGENT B0 ;  /* 0x0000000000007941 */ /* 0x000fea0003800200 */
.L_x_22244:
        /* <DEDUP_REMOVED lines=19> */
.L_x_22250:
[----:B------:R-:W-:Y:S05]  /*0f10*/  BSYNC.RECONVERGENT B1 ;  /* 0x0000000000017941 */ /* 0x000fea0003800200 */
.L_x_22249:
[----:B------:R-:W-:Y:S05]  /*0f20*/  @!P2 BRA `(.L_x_22248) ;  /* 0x000000000038a947 */ /* 0x000fea0003800000 */
[----:B0-----:R-:W0:Y:S01]  /*0f30*/  S2R R26, SR_CgaCtaId ;  /* 0x00000000001a7919 */ /* 0x001e220000008800 */
[----:B-1----:R-:W-:-:S05]  /*0f40*/  MOV R23, 0x400 ;  /* 0x0000040000177802 */ /* 0x002fca0000000f00 */
[----:B------:R-:W-:-:S05]  /*0f50*/  VIADD R23, R23, 0x4880 ;  /* 0x0000488017177836 */ /* 0x000fca0000000000 */
[----:B0-----:R-:W-:-:S07]  /*0f60*/  LEA R27, R26, R23, 0x18 ;  /* 0x000000171a1b7211 */ /* 0x001fce00078ec0ff */
.L_x_22251:
        /* <DEDUP_REMOVED lines=10> */
.L_x_22248:
[----:B------:R-:W-:Y:S05]  /*1010*/  BSYNC.RECONVERGENT B0 ;  /* 0x0000000000007941 */ /* 0x000fea0003800200 */
.L_x_22247:
        /* <DEDUP_REMOVED lines=20> */
.L_x_22253:
[----:B------:R-:W-:Y:S05]  /*1160*/  BSYNC.RECONVERGENT B0 ;  /* 0x0000000000007941 */ /* 0x000fea0003800200 */
.L_x_22252:
[----:B------:R-:W-:Y:S01]  /*1170*/  BSSY.RECONVERGENT B0, `(.L_x_22254) ;  /* 0x000001d000007945 */ /* 0x000fe20003800200 */
.L_x_22255:
        /* <DEDUP_REMOVED lines=29> */
.L_x_22254:
        /* <DEDUP_REMOVED lines=24> */
.L_x_22257:
        /* <DEDUP_REMOVED lines=47> */
.L_x_22268:
        /* <DEDUP_REMOVED lines=60> */
.L_x_22261:
[----:B------:R-:W-:Y:S05]  /*1b80*/  BSYNC.RECONVERGENT B1 ;  /* 0x0000000000017941 */ /* 0x000fea0003800200 */
.L_x_22260:
        /* <DEDUP_REMOVED lines=10> */
.L_x_22262:
        /* <DEDUP_REMOVED lines=35> */
.L_x_22259:
[----:B------:R-:W-:Y:S05]  /*1e60*/  BSYNC.RECONVERGENT B0 ;  /* 0x0000000000007941 */ /* 0x000fea0003800200 */
.L_x_22258:
[----:B------:R-:W-:Y:S02]  /*1e70*/  USHF.L.U32 UR6, UR16, 0x1, URZ ;  /* 0x0000000110067899 */ /* 0x000fe400080006ff */
[----:B------:R-:W-:-:S04]  /*1e80*/  UIADD3 UR8, UPT, UPT, UR16, UR8, URZ ;  /* 0x0000000810087290 */ /* 0x000fc8000fffe0ff */
[----:B------:R-:W-:-:S09]  /*1e90*/  UISETP.GE.U32.AND UP0, UPT, UR8, UR6, UPT ;  /* 0x000000060800728c */ /* 0x000fd2000bf06070 */
[----:B------:R-:W-:Y:S05]  /*1ea0*/  BRA.U !UP0, `(.L_x_22263) ;  /* 0xffffffe908a47547 */ /* 0x000fea000b83ffff */
[----:B------:R-:W-:Y:S05]  /*1eb0*/  EXIT ;  /* 0x000000000000794d */ /* 0x000fea0003800000 */
.L_x_22256:
[----:B------:R-:W-:Y:S01]  /*1ec0*/  HFMA2 R49, -RZ, RZ, 0, 0.0020122528076171875 ;  /* 0x0000181fff317431 */ /* 0x000fe200000001ff */
[----:B------:R-:W-:Y:S01]  /*1ed0*/  BSSY B0, `(.L_x_22264) ;  /* 0x0000006000007945 */ /* 0x000fe20003800000 */
[----:B------:R-:W-:Y:S02]  /*1ee0*/  IMAD.MOV.U32 R48, RZ, RZ, 0x4 ;  /* 0x00000004ff307424 */ /* 0x000fe400078e00ff */
[----:B------:R-:W-:-:S07]  /*1ef0*/  IMAD.MOV.U32 R46, RZ, RZ, -0x1 ;  /* 0xffffffffff2e7424 */ /* 0x000fce00078e00ff */
[----:B------:R-:W-:Y:S05]  /*1f00*/  WARPSYNC.COLLECTIVE R46, `(.L_x_22265) ;  /* 0x000000002e087348 */ /* 0x000fea0003c00000 */
[----:B------:R0:W1:Y:S02]  /*1f10*/  SHFL.DOWN P4, R44, R45, R48, R49 ;  /* 0x080000302d2c7389 */ /* 0x0000640000080031 */
[----:B01----:R-:W-:Y:S05]  /*1f20*/  ENDCOLLECTIVE ;  /* 0x000000000000791b */ /* 0x003fea0003800000 */
.L_x_22265:
[----:B------:R-:W-:Y:S05]  /*1f30*/  BSYNC B0 ;  /* 0x0000000000007941 */ /* 0x000fea0003800000 */
.L_x_22264:
        /* <DEDUP_REMOVED lines=9> */
.L_x_22266:
[----:B------:R-:W-:Y:S01]  /*1fd0*/  IMAD.MOV.U32 R48, RZ, RZ, 0x1 ;  /* 0x00000001ff307424 */ /* 0x000fe200078e00ff */
[----:B------:R-:W-:-:S05]  /*1fe0*/  MOV R47, R44 ;  /* 0x0000002c002f7202 */ /* 0x000fca0000000f00 */
[----:B------:R-:W-:-:S05]  /*1ff0*/  IMAD.IADD R47, R42, 0x1, R47 ;  /* 0x000000012a2f7824 */ /* 0x000fca00078e022f */
[----:B------:R-:W-:-:S07]  /*2000*/  MOV R45, R47 ;  /* 0x0000002f002d7202 */ /* 0x000fce0000000f00 */
[----:B------:R-:W-:Y:S05]  /*2010*/  WARPSYNC.COLLECTIVE R46, `(.L_x_22267) ;  /* 0x000000002e087348 */ /* 0x000fea0003c00000 */
[----:B------:R0:W1:Y:S02]  /*2020*/  SHFL.DOWN P4, R44, R45, R48, R49 ;  /* 0x080000302d2c7389 */ /* 0x0000640000080031 */
[----:B01----:R-:W-:Y:S05]  /*2030*/  ENDCOLLECTIVE ;  /* 0x000000000000791b */ /* 0x003fea0003800000 */
.L_x_22267:
[----:B------:R-:W-:Y:S05]  /*2040*/  BRA `(.L_x_22268) ;  /* 0xfffffff400dc7947 */ /* 0x000fea000383ffff */
        .weak           $__internal_116_$__cuda_sm20_div_u16
        .type           $__internal_116_$__cuda_sm20_div_u16,@function
        .size           $__internal_116_$__cuda_sm20_div_u16,(.L_x_58067 - $__internal_116_$__cuda_sm20_div_u16)
$__internal_116_$__cuda_sm20_div_u16:
        /* <DEDUP_REMOVED lines=18> */
[----:B------:R-:W-:Y:S06]  /*2170*/  RET.REL.NODEC R4 `(_Z9cuda_gemmIiLi256ELi2ELi1ELi512ELi128ELi128ELi32ELi0ELi1EEviiiPT_S1_S1_ii) ;  /* 0xffffffdc04a07950 */ /* 0x000fec0003c3ffff */
.L_x_22269:
        /* <DEDUP_REMOVED lines=16> */
.L_x_58067:


//--------------------- .text._Z9cuda_gemmIiLi256ELi2ELi1ELi512ELi128ELi128ELi32ELi0ELi0EEviiiPT_S1_S1_ii --------------------------
	.section	.text._Z9cuda_gemmIiLi256ELi2ELi1ELi512ELi128ELi128ELi32ELi0ELi0EEviiiPT_S1_S1_ii,"ax",@progbits
	.align	128
        .global         _Z9cuda_gemmIiLi256ELi2ELi1ELi512ELi128ELi128ELi32ELi0ELi0EEviiiPT_S1_S1_ii
        .type           _Z9cuda_gemmIiLi256ELi2ELi1ELi512ELi128ELi128ELi32ELi0ELi0EEviiiPT_S1_S1_ii,@function
        .size           _Z9cuda_gemmIiLi256ELi2ELi1ELi512ELi128ELi128ELi32ELi0ELi0EEviiiPT_S1_S1_ii,(.L_x_58068 - _Z9cuda_gemmIiLi256ELi2ELi1ELi512ELi128ELi128ELi32ELi0ELi0EEviiiPT_S1_S1_ii)
        .other          _Z9cuda_gemmIiLi256ELi2ELi1ELi512ELi128ELi128ELi32ELi0ELi0EEviiiPT_S1_S1_ii,@"STO_CUDA_ENTRY STV_DEFAULT"
_Z9cuda_gemmIiLi256ELi2ELi1ELi512ELi128ELi128ELi32ELi0ELi0EEviiiPT_S1_S1_ii:
.text._Z9cuda_gemmIiLi256ELi2ELi1ELi512ELi128ELi128ELi32ELi0ELi0EEviiiPT_S1_S1_ii:
        /* <DEDUP_REMOVED lines=41> */
.L_x_22270:
[----:B------:R-:W0:Y:S02]  /*0290*/  S2UR UR10, SR_CTAID.X ;  /* 0x00000000000a79c3 */ /* 0x000e240000002500 */
[----:B0-----:R-:W-:Y:S02]  /*02a0*/  USHF.R.U32.HI UR7, URZ, 0x6, UR10 ;  /* 0x00000006ff077899 */ /* 0x001fe4000801160a */
[----:B------:R-:W-:-:S12]  /*02b0*/  ULOP3.LUT UR10, UR10, 0x3f, URZ, 0xc0, !UPT ;  /* 0x0000003f0a0a7892 */ /* 0x000fd8000f8ec0ff */
.L_x_22271:
        /* <DEDUP_REMOVED lines=119> */
[----:B------:R-:W-:Y:S05]  /*0a30*/  CALL.REL.NOINC `($__internal_117_$__cuda_sm20_div_u16) ;  /* 0x0000005000547944 */ /* 0x000fea0003c00000 */
        /* <DEDUP_REMOVED lines=98> */
.L_x_22353:
        /* <DEDUP_REMOVED lines=37> */
.L_x_22273:
[----:B------:R-:W-:Y:S05]  /*12b0*/  BSYNC.RECONVERGENT B0 ;  /* 0x0000000000007941 */ /* 0x000fea0003800200 */
.L_x_22272:
        /* <DEDUP_REMOVED lines=10> */
.L_x_22276:
        /* <DEDUP_REMOVED lines=22> */
.L_x_22275:
[----:B------:R-:W-:Y:S05]  /*14c0*/  BSYNC.RECONVERGENT B0 ;  /* 0x0000000000007941 */ /* 0x000fea0003800200 */
.L_x_22274:
        /* <DEDUP_REMOVED lines=25> */
.L_x_22280:
[----:B------:R-:W-:Y:S05]  /*1660*/  BSYNC.RECONVERGENT B1 ;  /* 0x0000000000017941 */ /* 0x000fea0003800200 */
.L_x_22279:
[----:B------:R-:W-:Y:S05]  /*1670*/  @!P1 BRA `(.L_x_22278) ;  /* 0x0000000000389947 */ /* 0x000fea0003800000 */
[----:B0-2---:R-:W0:Y:S01]  /*1680*/  S2R R30, SR_CgaCtaId ;  /* 0x00000000001e7919 */ /* 0x005e220000008800 */
[----:B-1----:R-:W-:-:S05]  /*1690*/  MOV R29, 0x400 ;  /* 0x00000400001d7802 */ /* 0x002fca0000000f00 */
[----:B------:R-:W-:-:S05]  /*16a0*/  VIADD R29, R29, 0x4880 ;  /* 0x000048801d1d7836 */ /* 0x000fca0000000000 */
[----:B0-----:R-:W-:-:S07]  /*16b0*/  LEA R33, R30, R29, 0x18 ;  /* 0x0000001d1e217211 */ /* 0x001fce00078ec0ff */
.L_x_22281:
        /* <DEDUP_REMOVED lines=10> */
.L_x_22278:
[----:B------:R-:W-:Y:S05]  /*1760*/  BSYNC.RECONVERGENT B0 ;  /* 0x0000000000007941 */ /* 0x000fea0003800200 */
.L_x_22277:
        /* <DEDUP_REMOVED lines=13> */
.L_x_22284:
        /* <DEDUP_REMOVED lines=10> */
.L_x_22283:
[----:B0-----:R-:W-:Y:S05]  /*18e0*/  BSYNC.RECONVERGENT B0 ;  /* 0x0000000000007941 */ /* 0x001fea0003800200 */
.L_x_22282:
[----:B------:R-:W-:Y:S01]  /*18f0*/  BAR.SYNC.DEFER_BLOCKING 0x0 ;  /* 0x0000000000007b1d */ /* 0x000fe20000010000 */
[----:B------:R-:W-:-:S09]  /*1900*/  UISETP.GE.AND UP0, UPT, UR5, 0x1, UPT ;  /* 0x000000010500788c */ /* 0x000fd2000bf06270 */
[----:B------:R-:W-:Y:S05]  /*1910*/  BRA.U !UP0, `(.L_x_22285) ;  /* 0x0000003108bc7547 */ /* 0x000fea000b800000 */
[----:B------:R-:W-:-:S09]  /*1920*/  UISETP.NE.AND UP0, UPT, UR20, 0x1, UPT ;  /* 0x000000011400788c */ /* 0x000fd2000bf05270 */
[----:B------:R-:W-:Y:S05]  /*1930*/  BRA.U UP0, `(.L_x_22286) ;  /* 0x00000011001c7547 */ /* 0x000fea000b800000 */
[----:B------:R-:W-:-:S05]  /*1940*/  UMOV UR4, URZ ;  /* 0x000000ff00047c82 */ /* 0x000fca0008000000 */
.L_x_22306:
        /* <DEDUP_REMOVED lines=20> */
.L_x_22287:
        /* <DEDUP_REMOVED lines=10> */
.L_x_22288:
        /* <DEDUP_REMOVED lines=10> */
.L_x_22289:
        /* <DEDUP_REMOVED lines=10> */
.L_x_22290:
        /* <DEDUP_REMOVED lines=10> */
.L_x_22291:
        /* <DEDUP_REMOVED lines=11> */
.L_x_22292:
        /* <DEDUP_REMOVED lines=11> */
.L_x_22293:
        /* <DEDUP_REMOVED lines=11> */
.L_x_22294:
        /* <DEDUP_REMOVED lines=11> */
.L_x_22295:
        /* <DEDUP_REMOVED lines=11> */
.L_x_22296:
        /* <DEDUP_REMOVED lines=11> */
.L_x_22297:
        /* <DEDUP_REMOVED lines=11> */
.L_x_22298:
        /* <DEDUP_REMOVED lines=11> */
.L_x_22299:
        /* <DEDUP_REMOVED lines=11> */
.L_x_22300:
        /* <DEDUP_REMOVED lines=11> */
.L_x_22301:
        /* <DEDUP_REMOVED lines=11> */
.L_x_22302:
        /* <DEDUP_REMOVED lines=9> */
.L_x_22305:
        /* <DEDUP_REMOVED lines=69> */
.L_x_22304:
[----:B------:R-:W-:Y:S05]  /*2980*/  BSYNC.RECONVERGENT B0 ;  /* 0x0000000000007941 */ /* 0x000fea0003800200 */
.L_x_22303:
[----:B------:R-:W-:Y:S05]  /*2990*/  BRA.U !UP0, `(.L_x_22306) ;  /* 0xffffffed08ec7547 */ /* 0x000fea000b83ffff */
[----:B------:R-:W-:Y:S05]  /*29a0*/  BRA `(.L_x_22285) ;  /* 0x0000002000987947 */ /* 0x000fea0003800000 */
.L_x_22286:
[----:B------:R-:W-:-:S13]  /*29b0*/  ISETP.GT.U32.AND P0, PT, R31, 0x1f, PT ;  /* 0x0000001f1f00780c */ /* 0x000fda0003f04070 */
[----:B------:R-:W-:Y:S05]  /*29c0*/  @P0 BRA `(.L_x_22307) ;  /* 0x0000001000140947 */ /* 0x000fea0003800000 */
[----:B------:R-:W-:-:S05]  /*29d0*/  UMOV UR4, URZ ;  /* 0x000000ff00047c82 */ /* 0x000fca0008000000 */
.L_x_22327:
        /* <DEDUP_REMOVED lines=20> */
.L_x_22308:
        /* <DEDUP_REMOVED lines=10> */
.L_x_22309:
        /* <DEDUP_REMOVED lines=10> */
.L_x_22310:
        /* <DEDUP_REMOVED lines=10> */
.L_x_22311:
        /* <DEDUP_REMOVED lines=10> */
.L_x_22312:
        /* <DEDUP_REMOVED lines=11> */
.L_x_22313:
        /* <DEDUP_REMOVED lines=11> */
.L_x_22314:
        /* <DEDUP_REMOVED lines=11> */
.L_x_22315:
        /* <DEDUP_REMOVED lines=11> */
.L_x_22316:
        /* <DEDUP_REMOVED lines=11> */
.L_x_22317:
        /* <DEDUP_REMOVED lines=11> */
.L_x_22318:
        /* <DEDUP_REMOVED lines=11> */
.L_x_22319:
        /* <DEDUP_REMOVED lines=11> */
.L_x_22320:
        /* <DEDUP_REMOVED lines=11> */
.L_x_22321:
        /* <DEDUP_REMOVED lines=11> */
.L_x_22322:
        /* <DEDUP_REMOVED lines=11> */
.L_x_22323:
        /* <DEDUP_REMOVED lines=9> */
.L_x_22326:
        /* <DEDUP_REMOVED lines=67> */
.L_x_22325:
[----:B------:R-:W-:Y:S05]  /*39f0*/  BSYNC.RECONVERGENT B0 ;  /* 0x0000000000007941 */ /* 0x000fea0003800200 */
.L_x_22324:
[----:B------:R-:W-:Y:S05]  /*3a00*/  BRA.U !UP0, `(.L_x_22327) ;  /* 0xffffffed08f47547 */ /* 0x000fea000b83ffff */
[----:B------:R-:W-:Y:S05]  /*3a10*/  BRA `(.L_x_22285) ;  /* 0x00000010007c7947 */ /* 0x000fea0003800000 */
.L_x_22307:
[----:B------:R-:W-:-:S07]  /*3a20*/  IMAD.MOV.U32 R50, RZ, RZ, RZ ;  /* 0x000000ffff327224 */ /* 0x000fce00078e00ff */
.L_x_22347:
        /* <DEDUP_REMOVED lines=19> */
.L_x_22328:
        /* <DEDUP_REMOVED lines=10> */
.L_x_22329:
        /* <DEDUP_REMOVED lines=10> */
.L_x_22330:
        /* <DEDUP_REMOVED lines=10> */
.L_x_22331:
        /* <DEDUP_REMOVED lines=11> */
.L_x_22332:
        /* <DEDUP_REMOVED lines=11> */
.L_x_22333:
        /* <DEDUP_REMOVED lines=11> */
.L_x_22334:
        /* <DEDUP_REMOVED lines=11> */
.L_x_22335:
        /* <DEDUP_REMOVED lines=11> */
.L_x_22336:
        /* <DEDUP_REMOVED lines=11> */
.L_x_22337:
        /* <DEDUP_REMOVED lines=11> */
.L_x_22338:
        /* <DEDUP_REMOVED lines=11> */
.L_x_22339:
        /* <DEDUP_REMOVED lines=11> */
.L_x_22340:
        /* <DEDUP_REMOVED lines=11> */
.L_x_22341:
        /* <DEDUP_REMOVED lines=11> */
.L_x_22342:
        /* <DEDUP_REMOVED lines=11> */
.L_x_22343:
[----:B------:R-:W-:Y:S05]  /*4580*/  @P4 BRA `(.L_x_22344) ;  /* 0x00000004009c4947 */ /* 0x000fea0003800000 */
[----:B------:R-:W-:-:S07]  /*4590*/  MOV R54, R2 ;  /* 0x0000000200367202 */ /* 0x000fce0000000f00 */
.L_x_22346:
        /* <DEDUP_REMOVED lines=68> */
.L_x_22345:
        /* <DEDUP_REMOVED lines=34> */
.L_x_22344:
[----:B------:R-:W-:Y:S05]  /*4c00*/  @!P5 BRA `(.L_x_22347) ;  /* 0xffffffec0088d947 */ /* 0x000fea000383ffff */
.L_x_22285:
        /* <DEDUP_REMOVED lines=123> */
.L_x_22351:
[----:B------:R-:W-:Y:S05]  /*53c0*/  BSYNC.RECONVERGENT B1 ;  /* 0x0000000000017941 */ /* 0x000fea0003800200 */
.L_x_22350:
        /* <DEDUP_REMOVED lines=13> */
.L_x_22352:
        /* <DEDUP_REMOVED lines=104> */
.L_x_22349:
[----:B------:R-:W-:Y:S05]  /*5b20*/  BSYNC.RECONVERGENT B0 ;  /* 0x0000000000007941 */ /* 0x000fea0003800200 */
.L_x_22348:
[----:B------:R-:W5:Y:S02]  /*5b30*/  LDCU UR4, c[0x0][0x374] ;  /* 0x00006e80ff0477ac */ /* 0x000f640008000800 */
[----:B-----5:R-:W-:Y:S02]  /*5b40*/  UIADD3 UR9, UPT, UPT, UR4, UR9, URZ ;  /* 0x0000000904097290 */ /* 0x020fe4000fffe0ff */
[----:B------:R-:W-:-:S04]  /*5b50*/  USHF.L.U32 UR4, UR4, 0x1, URZ ;  /* 0x0000000104047899 */ /* 0x000fc800080006ff */
[----:B------:R-:W-:-:S09]  /*5b60*/  UISETP.GE.U32.AND UP0, UPT, UR9, UR4, UPT ;  /* 0x000000040900728c */ /* 0x000fd2000bf06070 */
[----:B------:R-:W-:Y:S05]  /*5b70*/  BRA.U !UP0, `(.L_x_22353) ;  /* 0xffffffb508387547 */ /* 0x000fea000b83ffff */
[----:B------:R-:W-:Y:S05]  /*5b80*/  EXIT ;  /* 0x000000000000794d */ /* 0x000fea0003800000 */
        .weak           $__internal_117_$__cuda_sm20_div_u16
        .type           $__internal_117_$__cuda_sm20_div_u16,@function
        .size           $__internal_117_$__cuda_sm20_div_u16,(.L_x_58068 - $__internal_117_$__cuda_sm20_div_u16)
$__internal_117_$__cuda_sm20_div_u16:
        /* <DEDUP_REMOVED lines=18> */
[----:B------:R-:W-:Y:S06]  /*5cb0*/  RET.REL.NODEC R10 `(_Z9cuda_gemmIiLi256ELi2ELi1ELi512ELi128ELi128ELi32ELi0ELi0EEviiiPT_S1_S1_ii) ;  /* 0xffffffa00ad07950 */ /* 0x000fec0003c3ffff */
.L_x_22354:
        /* <DEDUP_REMOVED lines=12> */
.L_x_58068:


//--------------------- .text._Z9cuda_gemmIiLi256ELi2ELi1ELi512ELi64ELi64ELi32ELi1ELi1EEviiiPT_S1_S1_ii --------------------------
	.section	.text._Z9cuda_gemmIiLi256ELi2ELi1ELi512ELi64ELi64ELi32ELi1ELi1EEviiiPT_S1_S1_ii,"ax",@progbits
	.align	128
        .global         _Z9cuda_gemmIiLi256ELi2ELi1ELi512ELi64ELi64ELi32ELi1ELi1EEviiiPT_S1_S1_ii
        .type           _Z9cuda_gemmIiLi256ELi2ELi1ELi512ELi64ELi64ELi32ELi1ELi1EEviiiPT_S1_S1_ii,@function
        .size           _Z9cuda_gemmIiLi256ELi2ELi1ELi512ELi64ELi64ELi32ELi1ELi1EEviiiPT_S1_S1_ii,(.L_x_58069 - _Z9cuda_gemmIiLi256ELi2ELi1ELi512ELi64ELi64ELi32ELi1ELi1EEviiiPT_S1_S1_ii)
        .other          _Z9cuda_gemmIiLi256ELi2ELi1ELi512ELi64ELi64ELi32ELi1ELi1EEviiiPT_S1_S1_ii,@"STO_CUDA_ENTRY STV_DEFAULT"
_Z9cuda_gemmIiLi256ELi2ELi1ELi512ELi64ELi64ELi32ELi1ELi1EEviiiPT_S1_S1_ii:
.text._Z9cuda_gemmIiLi256ELi2ELi1ELi512ELi64ELi64ELi32ELi1ELi1EEviiiPT_S1_S1_ii:
        /* <DEDUP_REMOVED lines=32> */
[----:B------:R-:W-:Y:S05]  /*0200*/  CALL.REL.NOINC `($__internal_118_$__cuda_sm20_div_u16) ;  /* 0x0000001800a87944 */ /* 0x000fea0003c00000 */
        /* <DEDUP_REMOVED lines=36> */
[----:B------:R-:W-:Y:S05]  /*0450*/  CALL.REL.NOINC `($__internal_118_$__cuda_sm20_div_u16) ;  /* 0x0000001800147944 */ /* 0x000fea0003c00000 */
        /* <DEDUP_REMOVED lines=20> */
.L_x_22376:
        /* <DEDUP_REMOVED lines=44> */
.L_x_22356:
[----:B------:R-:W-:Y:S05]  /*0860*/  BSYNC.RECONVERGENT B0 ;  /* 0x0000000000007941 */ /* 0x000fea0003800200 */
.L_x_22355:
        /* <DEDUP_REMOVED lines=8> */
.L_x_22359:
        /* <DEDUP_REMOVED lines=27> */
.L_x_22358:
[----:B------:R-:W-:Y:S05]  /*0aa0*/  BSYNC.RECONVERGENT B0 ;  /* 0x0000000000007941 */ /* 0x000fea0003800200 */
.L_x_22357:
        /* <DEDUP_REMOVED lines=13> */
.L_x_22361:
[----:B------:R-:W-:Y:S05]  /*0b80*/  BSYNC.RECONVERGENT B0 ;  /* 0x0000000000007941 */ /* 0x000fea0003800200 */
.L_x_22360:
[----:B------:R-:W-:Y:S04]  /*0b90*/  BSSY.RECONVERGENT B0, `(.L_x_22362) ;  /* 0x0000010000007945 */ /* 0x000fe80003800200 */
[----:B------:R-:W-:Y:S05]  /*0ba0*/  @!P0 BRA `(.L_x_22363) ;  /* 0x0000000000388947 */ /* 0x000fea0003800000 */
[----:B0-----:R-:W0:Y:S01]  /*0bb0*/  S2R R6, SR_CgaCtaId ;  /* 0x0000000000067919 */ /* 0x001e220000008800 */
[----:B-1----:R-:W-:-:S05]  /*0bc0*/  MOV R5, 0x400 ;  /* 0x0000040000057802 */ /* 0x002fca0000000f00 */
[----:B------:R-:W-:-:S05]  /*0bd0*/  VIADD R5, R5, 0x2880 ;  /* 0x0000288005057836 */ /* 0x000fca0000000000 */
[----:B0-----:R-:W-:-:S07]  /*0be0*/  LEA R9, R6, R5, 0x18 ;  /* 0x0000000506097211 */ /* 0x001fce00078ec0ff */
.L_x_22364:
        /* <DEDUP_REMOVED lines=10> */
.L_x_22363:
[----:B------:R-:W-:Y:S05]  /*0c90*/  BSYNC.RECONVERGENT B0 ;  /* 0x0000000000007941 */ /* 0x000fea0003800200 */
.L_x_22362:
        /* <DEDUP_REMOVED lines=24> */
.L_x_22366:
[----:B------:R-:W-:Y:S05]  /*0e20*/  BSYNC.RECONVERGENT B0 ;  /* 0x0000000000007941 */ /* 0x000fea0003800200 */
.L_x_22365:
[----:B------:R-:W-:Y:S01]  /*0e30*/  BSSY.RECONVERGENT B0, `(.L_x_22367) ;  /* 0x000001d000007945 */ /* 0x000fe20003800200 */
.L_x_22368:
        /* <DEDUP_REMOVED lines=29> */
.L_x_22367:
        /* <DEDUP_REMOVED lines=50> */
.L_x_22370:
        /* <DEDUP_REMOVED lines=55> */
.L_x_22380:
        /* <DEDUP_REMOVED lines=45> */
.L_x_22372:
[----:B------:R-:W-:Y:S05]  /*1970*/  BSYNC.RECONVERGENT B0 ;  /* 0x0000000000007941 */ /* 0x000fea0003800200 */
.L_x_22371:
[----:B------:R-:W-:Y:S04]  /*1980*/  BSSY.RECONVERGENT B0, `(.L_x_22373) ;  /* 0x000001e000007945 */ /* 0x000fe80003800200 */
[----:B------:R-:W-:Y:S05]  /*1990*/  @!P2 BRA `(.L_x_22374) ;  /* 0x000000000070a947 */ /* 0x000fea0003800000 */
[----:B0-2---:R-:W0:Y:S01]  /*19a0*/  S2R R5, SR_CgaCtaId ;  /* 0x0000000000057919 */ /* 0x005e220000008800 */
[----:B------:R-:W-:-:S05]  /*19b0*/  MOV R4, 0x400 ;  /* 0x0000040000047802 */ /* 0x000fca0000000f00 */
[----:B------:R-:W-:-:S05]  /*19c0*/  VIADD R4, R4, 0x2880 ;  /* 0x0000288004047836 */ /* 0x000fca0000000000 */
[----:B0-----:R-:W-:-:S07]  /*19d0*/  LEA R39, R5, R4, 0x18 ;  /* 0x0000000405277211 */ /* 0x001fce00078ec0ff */
.L_x_22375:
        /* <DEDUP_REMOVED lines=24> */
.L_x_22374:
[----:B------:R-:W-:Y:S05]  /*1b60*/  BSYNC.RECONVERGENT B0 ;  /* 0x0000000000007941 */ /* 0x000fea0003800200 */
.L_x_22373:
[----:B------:R-:W-:Y:S05]  /*1b70*/  BRA.U !UP0, `(.L_x_22376) ;  /* 0xffffffe908887547 */ /* 0x000fea000b83ffff */
[----:B------:R-:W-:Y:S05]  /*1b80*/  EXIT ;  /* 0x000000000000794d */ /* 0x000fea0003800000 */
.L_x_22369:
        /* <DEDUP_REMOVED lines=8> */
.L_x_22378:
[----:B------:R-:W-:Y:S05]  /*1c10*/  BSYNC B0 ;  /* 0x0000000000007941 */ /* 0x000fea0003800000 */
.L_x_22377:
        /* <DEDUP_REMOVED lines=8> */
.L_x_22379:
[----:B------:R-:W-:Y:S05]  /*1ca0*/  BRA `(.L_x_22380) ;  /* 0xfffffff8007c7947 */ /* 0x000fea000383ffff */
        .weak           $__internal_118_$__cuda_sm20_div_u16
        .type           $__internal_118_$__cuda_sm20_div_u16,@function
        .size           $__internal_118_$__cuda_sm20_div_u16,(.L_x_58069 - $__internal_118_$__cuda_sm20_div_u16)
$__internal_118_$__cuda_sm20_div_u16:
        /* <DEDUP_REMOVED lines=18> */
[----:B------:R-:W-:Y:S06]  /*1dd0*/  RET.REL.NODEC R6 `(_Z9cuda_gemmIiLi256ELi2ELi1ELi512ELi64ELi64ELi32ELi1ELi1EEviiiPT_S1_S1_ii) ;  /* 0xffffffe006887950 */ /* 0x000fec0003c3ffff */
.L_x_22381:
        /* <DEDUP_REMOVED lines=10> */
.L_x_58069:


//--------------------- .text._Z9cuda_gemmIiLi256ELi2ELi1ELi512ELi64ELi64ELi32ELi1ELi0EEviiiPT_S1_S1_ii --------------------------
	.section	.text._Z9cuda_gemmIiLi256ELi2ELi1ELi512ELi64ELi64ELi32ELi1ELi0EEviiiPT_S1_S1_ii,"ax",@progbits
	.align	128
        .global         _Z9cuda_gemmIiLi256ELi2ELi1ELi512ELi64ELi64ELi32ELi1ELi0EEviiiPT_S1_S1_ii
        .type           _Z9cuda_gemmIiLi256ELi2ELi1ELi512ELi64ELi64ELi32ELi1ELi0EEviiiPT_S1_S1_ii,@function
        .size           _Z9cuda_gemmIiLi256ELi2ELi1ELi512ELi64ELi64ELi32ELi1ELi0EEviiiPT_S1_S1_ii,(.L_x_58070 - _Z9cuda_gemmIiLi256ELi2ELi1ELi512ELi64ELi64ELi32ELi1ELi0EEviiiPT_S1_S1_ii)
        .other          _Z9cuda_gemmIiLi256ELi2ELi1ELi512ELi64ELi64ELi32ELi1ELi0EEviiiPT_S1_S1_ii,@"STO_CUDA_ENTRY STV_DEFAULT"
_Z9cuda_gemmIiLi256ELi2ELi1ELi512ELi64ELi64ELi32ELi1ELi0EEviiiPT_S1_S1_ii:
.text._Z9cuda_gemmIiLi256ELi2ELi1ELi512ELi64ELi64ELi32ELi1ELi0EEviiiPT_S1_S1_ii:
        /* <DEDUP_REMOVED lines=115> */
[----:B------:R-:W-:Y:S05]  /*0730*/  CALL.REL.NOINC `($__internal_119_$__cuda_sm20_div_u16) ;  /* 0x00000048000c7944 */ /* 0x000fea0003c00000 */
        /* <DEDUP_REMOVED lines=107> */
.L_x_22464:
        /* <DEDUP_REMOVED lines=35> */
.L_x_22383:
[----:B01----:R-:W-:Y:S05]  /*1020*/  BSYNC.RECONVERGENT B0 ;  /* 0x0000000000007941 */ /* 0x003fea0003800200 */
.L_x_22382:
        /* <DEDUP_REMOVED lines=9> */
.L_x_22386:
        /* <DEDUP_REMOVED lines=27> */
.L_x_22385:
[----:B------:R-:W-:Y:S05]  /*1270*/  BSYNC.RECONVERGENT B0 ;  /* 0x0000000000007941 */ /* 0x000fea0003800200 */
.L_x_22384:
        /* <DEDUP_REMOVED lines=23> */
.L_x_22388:
[----:B------:R-:W-:Y:S05]  /*13f0*/  BSYNC.RECONVERGENT B0 ;  /* 0x0000000000007941 */ /* 0x000fea0003800200 */
.L_x_22387:
[----:B------:R-:W-:Y:S04]  /*1400*/  BSSY.RECONVERGENT B0, `(.L_x_22389) ;  /* 0x0000010000007945 */ /* 0x000fe80003800200 */
[----:B------:R-:W-:Y:S05]  /*1410*/  @!P1 BRA `(.L_x_22390) ;  /* 0x0000000000389947 */ /* 0x000fea0003800000 */
[----:B-12---:R-:W1:Y:S01]  /*1420*/  S2R R30, SR_CgaCtaId ;  /* 0x00000000001e7919 */ /* 0x006e620000008800 */
[----:B0-----:R-:W-:-:S05]  /*1430*/  MOV R29, 0x400 ;  /* 0x00000400001d7802 */ /* 0x001fca0000000f00 */
[----:B------:R-:W-:-:S05]  /*1440*/  VIADD R29, R29, 0x2880 ;  /* 0x000028801d1d7836 */ /* 0x000fca0000000000 */
[----:B-1----:R-:W-:-:S07]  /*1450*/  LEA R33, R30, R29, 0x18 ;  /* 0x0000001d1e217211 */ /* 0x002fce00078ec0ff */
.L_x_22391:
        /* <DEDUP_REMOVED lines=10> */
.L_x_22390:
[----:B------:R-:W-:Y:S05]  /*1500*/  BSYNC.RECONVERGENT B0 ;  /* 0x0000000000007941 */ /* 0x000fea0003800200 */
.L_x_22389:
[----:B------:R-:W-:Y:S04]  /*1510*/  BSSY.RECONVERGENT B0, `(.L_x_22392) ;  /* 0x0000011000007945 */ /* 0x000fe80003800200 */
[----:B------:R-:W-:Y:S05]  /*1520*/  @P3 BRA `(.L_x_22393) ;  /* 0x00000000003c3947 */ /* 0x000fea0003800000 */
[----:B01-3--:R-:W0:Y:S01]  /*1530*/  S2R R29, SR_CgaCtaId ;  /* 0x00000000001d7919 */ /* 0x00be220000008800 */
[----:B------:R-:W-:Y:S02]  /*1540*/  MOV R28, 0x400 ;  /* 0x00000400001c7802 */ /* 0x000fe40000000f00 */
[----:B--2---:R-:W-:Y:S02]  /*1550*/  LOP3.LUT R33, R0, 0x1f, RZ, 0xc0, !PT ;  /* 0x0000001f00217812 */ /* 0x004fe400078ec0ff */
[----:B0-----:R-:W-:-:S05]  /*1560*/  LEA R28, R29, R28, 0x18 ;  /* 0x0000001c1d1c7211 */ /* 0x001fca00078ec0ff */
[----:B------:R-:W-:-:S07]  /*1570*/  IMAD R33, R33, 0x104, R28 ;  /* 0x0000010421217824 */ /* 0x000fce00078e021c */
.L_x_22394:
        /* <DEDUP_REMOVED lines=10> */
.L_x_22393:
[----:B------:R-:W-:Y:S05]  /*1620*/  BSYNC.RECONVERGENT B0 ;  /* 0x0000000000007941 */ /* 0x000fea0003800200 */
.L_x_22392:
[----:B------:R-:W-:Y:S01]  /*1630*/  BAR.SYNC.DEFER_BLOCKING 0x0 ;  /* 0x0000000000007b1d */ /* 0x000fe20000010000 */
[----:B------:R-:W-:-:S09]  /*1640*/  UISETP.GE.AND UP0, UPT, UR5, 0x1, UPT ;  /* 0x000000010500788c */ /* 0x000fd2000bf06270 */
[----:B------:R-:W-:Y:S05]  /*1650*/  BRA.U !UP0, `(.L_x_22395) ;  /* 0x0000003508287547 */ /* 0x000fea000b800000 */
[----:B------:R-:W-:-:S09]  /*1660*/  UISETP.NE.AND UP0, UPT, UR23, 0x1, UPT ;  /* 0x000000011700788c */ /* 0x000fd2000bf05270 */
[----:B------:R-:W-:Y:S05]  /*1670*/  BRA.U UP0, `(.L_x_22396) ;  /* 0x0000001100507547 */ /* 0x000fea000b800000 */
[----:B------:R-:W-:-:S05]  /*1680*/  UMOV UR4, URZ ;  /* 0x000000ff00047c82 */ /* 0x000fca0008000000 */
.L_x_22416:
        /* <DEDUP_REMOVED lines=23> */
.L_x_22397:
        /* <DEDUP_REMOVED lines=10> */
.L_x_22398:
        /* <DEDUP_REMOVED lines=10> */
.L_x_22399:
        /* <DEDUP_REMOVED lines=11> */
.L_x_22400:
        /* <DEDUP_REMOVED lines=11> */
.L_x_22401:
        /* <DEDUP_REMOVED lines=11> */
.L_x_22402:
        /* <DEDUP_REMOVED lines=11> */
.L_x_22403:
        /* <DEDUP_REMOVED lines=11> */
.L_x_22404:
        /* <DEDUP_REMOVED lines=11> */
.L_x_22405:
        /* <DEDUP_REMOVED lines=11> */
.L_x_22406:
        /* <DEDUP_REMOVED lines=11> */
.L_x_22407:
        /* <DEDUP_REMOVED lines=11> */
.L_x_22408:
        /* <DEDUP_REMOVED lines=11> */
.L_x_22409:
        /* <DEDUP_REMOVED lines=10> */
.L_x_22410:
        /* <DEDUP_REMOVED lines=10> */
.L_x_22411:
        /* <DEDUP_REMOVED lines=10> */
.L_x_22412:
        /* <DEDUP_REMOVED lines=8> */
.L_x_22415:
        /* <DEDUP_REMOVED lines=81> */
.L_x_22414:
[----:B------:R-:W-:Y:S05]  /*2790*/  BSYNC.RECONVERGENT B0 ;  /* 0x0000000000007941 */ /* 0x000fea0003800200 */
.L_x_22413:
[----:B------:R-:W-:Y:S05]  /*27a0*/  BRA.U !UP4, `(.L_x_22416) ;  /* 0xffffffed0cb87547 */ /* 0x000fea000b83ffff */
[----:B------:R-:W-:Y:S05]  /*27b0*/  BRA `(.L_x_22395) ;  /* 0x0000002000d07947 */ /* 0x000fea0003800000 */
.L_x_22396:
[----:B------:R-:W-:-:S09]  /*27c0*/  UISETP.GT.U32.AND UP0, UPT, UR24, 0x1f, UPT ;  /* 0x0000001f1800788c */ /* 0x000fd2000bf04070 */
[----:B------:R-:W-:Y:S05]  /*27d0*/  BRA.U UP0, `(.L_x_22417) ;  /* 0x0000001100347547 */ /* 0x000fea000b800000 */
[----:B------:R-:W-:-:S05]  /*27e0*/  UMOV UR4, URZ ;  /* 0x000000ff00047c82 */ /* 0x000fca0008000000 */
.L_x_22438:
        /* <DEDUP_REMOVED lines=15> */
.L_x_22418:
        /* <DEDUP_REMOVED lines=11> */
.L_x_22419:
        /* <DEDUP_REMOVED lines=11> */
.L_x_22420:
        /* <DEDUP_REMOVED lines=11> */
.L_x_22421:
        /* <DEDUP_REMOVED lines=11> */
.L_x_22422:
        /* <DEDUP_REMOVED lines=11> */
.L_x_22423:
        /* <DEDUP_REMOVED lines=11> */
.L_x_22424:
        /* <DEDUP_REMOVED lines=11> */
.L_x_22425:
        /* <DEDUP_REMOVED lines=11> */
.L_x_22426:
        /* <DEDUP_REMOVED lines=11> */
.L_x_22427:
        /* <DEDUP_REMOVED lines=11> */
.L_x_22428:
        /* <DEDUP_REMOVED lines=11> */
.L_x_22429:
        /* <DEDUP_REMOVED lines=11> */
.L_x_22430:
        /* <DEDUP_REMOVED lines=11> */
.L_x_22431:
        /* <DEDUP_REMOVED lines=11> */
.L_x_22432:
        /* <DEDUP_REMOVED lines=11> */
.L_x_22434:
[----:B------:R-:W-:Y:S05]  /*3330*/  BSYNC.RECONVERGENT B0 ;  /* 0x0000000000007941 */ /* 0x000fea0003800200 */
.L_x_22433:
        /* <DEDUP_REMOVED lines=8> */
.L_x_22437:
        /* <DEDUP_REMOVED lines=76> */
.L_x_22436:
[----:B------:R-:W-:Y:S05]  /*3880*/  BSYNC.RECONVERGENT B0 ;  /* 0x0000000000007941 */ /* 0x000fea0003800200 */
.L_x_22435:
[----:B------:R-:W-:Y:S05]  /*3890*/  BRA.U !UP0, `(.L_x_22438) ;  /* 0xffffffed08d47547 */ /* 0x000fea000b83ffff */
[----:B------:R-:W-:Y:S05]  /*38a0*/  BRA `(.L_x_22395) ;  /* 0x0000001000947947 */ /* 0x000fea0003800000 */
.L_x_22417:
[----:B---34-:R-:W-:-:S07]  /*38b0*/  IMAD.MOV.U32 R31, RZ, RZ, RZ ;  /* 0x000000ffff1f7224 */ /* 0x018fce00078e00ff */
.L_x_22458:
        /* <DEDUP_REMOVED lines=28> */
.L_x_22439:
        /* <DEDUP_REMOVED lines=10> */
.L_x_22440:
        /* <DEDUP_REMOVED lines=11> */
.L_x_22441:
        /* <DEDUP_REMOVED lines=11> */
.L_x_22442:
        /* <DEDUP_REMOVED lines=11> */
.L_x_22443:
        /* <DEDUP_REMOVED lines=11> */
.L_x_22444:
        /* <DEDUP_REMOVED lines=11> */
.L_x_22445:
        /* <DEDUP_REMOVED lines=11> */
.L_x_22446:
        /* <DEDUP_REMOVED lines=11> */
.L_x_22447:
        /* <DEDUP_REMOVED lines=10> */
.L_x_22448:
        /* <DEDUP_REMOVED lines=10> */
.L_x_22449:
        /* <DEDUP_REMOVED lines=10> */
.L_x_22450:
        /* <DEDUP_REMOVED lines=10> */
.L_x_22451:
        /* <DEDUP_REMOVED lines=10> */
.L_x_22452:
        /* <DEDUP_REMOVED lines=10> */
.L_x_22453:
        /* <DEDUP_REMOVED lines=10> */
.L_x_22454:
[----:B------:R-:W-:Y:S05]  /*4450*/  @P5 BRA `(.L_x_22455) ;  /* 0x0000000400a45947 */ /* 0x000fea0003800000 */
[----:B------:R-:W-:-:S07]  /*4460*/  MOV R33, R2 ;  /* 0x0000000200217202 */ /* 0x000fce0000000f00 */
.L_x_22457:
        /* <DEDUP_REMOVED lines=69> */
.L_x_22456:
        /* <DEDUP_REMOVED lines=35> */
.L_x_22455:
[----:B------:R-:W-:Y:S05]  /*4af0*/  @!P4 BRA `(.L_x_22458) ;  /* 0xffffffec0070c947 */ /* 0x000fea000383ffff */
.L_x_22395:
        /* <DEDUP_REMOVED lines=34> */
.L_x_22460:
[----:B------:R-:W-:Y:S05]  /*4d20*/  BSYNC.RECONVERGENT B0 ;  /* 0x0000000000007941 */ /* 0x000fea0003800200 */
.L_x_22459:
[----:B------:R-:W-:Y:S04]  /*4d30*/  BSSY.RECONVERGENT B0, `(.L_x_22461) ;  /* 0x000001d000007945 */ /* 0x000fe80003800200 */
[----:B------:R-:W-:Y:S05]  /*4d40*/  @!P1 BRA `(.L_x_22462) ;  /* 0x00000000006c9947 */ /* 0x000fea0003800000 */
[----:B0-----:R-:W0:Y:S01]  /*4d50*/  S2R R41, SR_CgaCtaId ;  /* 0x0000000000297919 */ /* 0x001e220000008800 */
[----:B----4-:R-:W-:-:S05]  /*4d60*/  MOV R28, 0x400 ;  /* 0x00000400001c7802 */ /* 0x010fca0000000f00 */
[----:B------:R-:W-:-:S05]  /*4d70*/  VIADD R28, R28, 0x2880 ;  /* 0x000028801c1c7836 */ /* 0x000fca0000000000 */
[----:B0-----:R-:W-:-:S07]  /*4d80*/  LEA R41, R41, R28, 0x18 ;  /* 0x0000001c29297211 */ /* 0x001fce00078ec0ff */
.L_x_22463:
        /* <DEDUP_REMOVED lines=23> */
.L_x_22462:
[----:B------:R-:W-:Y:S05]  /*4f00*/  BSYNC.RECONVERGENT B0 ;  /* 0x0000000000007941 */ /* 0x000fea0003800200 */
.L_x_22461:
[----:B------:R-:W5:Y:S02]  /*4f10*/  LDCU UR4, c[0x0][0x374] ;  /* 0x00006e80ff0477ac */ /* 0x000f640008000800 */
[----:B-----5:R-:W-:Y:S02]  /*4f20*/  UIADD3 UR10, UPT, UPT, UR4, UR10, URZ ;  /* 0x0000000a040a7290 */ /* 0x020fe4000fffe0ff */
[----:B------:R-:W-:-:S04]  /*4f30*/  USHF.L.U32 UR4, UR4, 0x1, URZ ;  /* 0x0000000104047899 */ /* 0x000fc800080006ff */
[----:B------:R-:W-:-:S09]  /*4f40*/  UISETP.GE.U32.AND UP0, UPT, UR10, UR4, UPT ;  /* 0x000000040a00728c */ /* 0x000fd2000bf06070 */
[----:B------:R-:W-:Y:S05]  /*4f50*/  BRA.U !UP0, `(.L_x_22464) ;  /* 0xffffffbd08a47547 */ /* 0x000fea000b83ffff */
[----:B------:R-:W-:Y:S05]  /*4f60*/  EXIT ;  /* 0x000000000000794d */ /* 0x000fea0003800000 */
        .weak           $__internal_119_$__cuda_sm20_div_u16
        .type           $__internal_119_$__cuda_sm20_div_u16,@function
        .size           $__internal_119_$__cuda_sm20_div_u16,(.L_x_58070 - $__internal_119_$__cuda_sm20_div_u16)
$__internal_119_$__cuda_sm20_div_u16:
        /* <DEDUP_REMOVED lines=18> */
[----:B------:R-:W-:Y:S06]  /*5090*/  RET.REL.NODEC R12 `(_Z9cuda_gemmIiLi256ELi2ELi1ELi512ELi64ELi64ELi32ELi1ELi0EEviiiPT_S1_S1_ii) ;  /* 0xffffffac0cd87950 */ /* 0x000fec0003c3ffff */
.L_x_22465:
        /* <DEDUP_REMOVED lines=14> */
.L_x_58070:


//--------------------- .text._Z9cuda_gemmIiLi256ELi2ELi1ELi512ELi64ELi64ELi32ELi0ELi1EEviiiPT_S1_S1_ii --------------------------
	.section	.text._Z9cuda_gemmIiLi256ELi2ELi1ELi512ELi64ELi64ELi32ELi0ELi1EEviiiPT_S1_S1_ii,"ax",@progbits
	.align	128
        .global         _Z9cuda_gemmIiLi256ELi2ELi1ELi512ELi64ELi64ELi32ELi0ELi1EEviiiPT_S1_S1_ii
        .type           _Z9cuda_gemmIiLi256ELi2ELi1ELi512ELi64ELi64ELi32ELi0ELi1EEviiiPT_S1_S1_ii,@function
        .size           _Z9cuda_gemmIiLi256ELi2ELi1ELi512ELi64ELi64ELi32ELi0ELi1EEviiiPT_S1_S1_ii,(.L_x_58071 - _Z9cuda_gemmIiLi256ELi2ELi1ELi512ELi64ELi64ELi32ELi0ELi1EEviiiPT_S1_S1_ii)
        .other          _Z9cuda_gemmIiLi256ELi2ELi1ELi512ELi64ELi64ELi32ELi0ELi1EEviiiPT_S1_S1_ii,@"STO_CUDA_ENTRY STV_DEFAULT"
_Z9cuda_gemmIiLi256ELi2ELi1ELi512ELi64ELi64ELi32ELi0ELi1EEviiiPT_S1_S1_ii:
.text._Z9cuda_gemmIiLi256ELi2ELi1ELi512ELi64ELi64ELi32ELi0ELi1EEviiiPT_S1_S1_ii:
        /* <DEDUP_REMOVED lines=40> */
.L_x_22466:
[----:B------:R-:W0:Y:S02]  /*0280*/  S2UR UR5, SR_CTAID.X ;  /* 0x00000000000579c3 */ /* 0x000e240000002500 */
[----:B0-----:R-:W-:Y:S02]  /*0290*/  USHF.R.U32.HI UR4, URZ, 0x6, UR5 ;  /* 0x00000006ff047899 */ /* 0x001fe40008011605 */
[----:B------:R-:W-:-:S12]  /*02a0*/  ULOP3.LUT UR5, UR5, 0x3f, URZ, 0xc0, !UPT ;  /* 0x0000003f05057892 */ /* 0x000fd8000f8ec0ff */
.L_x_22467:
        /* <DEDUP_REMOVED lines=35> */
[----:B------:R-:W-:Y:S05]  /*04e0*/  CALL.REL.NOINC `($__internal_120_$__cuda_sm20_div_u16) ;  /* 0x0000001c00287944 */ /* 0x000fea0003c00000 */
        /* <DEDUP_REMOVED lines=36> */
[----:B------:R-:W-:Y:S05]  /*0730*/  CALL.REL.NOINC `($__internal_120_$__cuda_sm20_div_u16) ;  /* 0x0000001800947944 */ /* 0x000fea0003c00000 */
        /* <DEDUP_REMOVED lines=27> */
.L_x_22489:
        /* <DEDUP_REMOVED lines=42> */
.L_x_22469:
[----:B------:R-:W-:Y:S05]  /*0b90*/  BSYNC.RECONVERGENT B0 ;  /* 0x0000000000007941 */ /* 0x000fea0003800200 */
.L_x_22468:
        /* <DEDUP_REMOVED lines=11> */
.L_x_22472:
        /* <DEDUP_REMOVED lines=27> */
.L_x_22471:
[----:B------:R-:W-:Y:S05]  /*0e00*/  BSYNC.RECONVERGENT B0 ;  /* 0x0000000000007941 */ /* 0x000fea0003800200 */
.L_x_22470:
        /* <DEDUP_REMOVED lines=13> */
.L_x_22474:
[----:B------:R-:W-:Y:S05]  /*0ee0*/  BSYNC.RECONVERGENT B0 ;  /* 0x0000000000007941 */ /* 0x000fea0003800200 */
.L_x_22473:
[----:B------:R-:W-:Y:S04]  /*0ef0*/  BSSY.RECONVERGENT B0, `(.L_x_22475) ;  /* 0x0000010000007945 */ /* 0x000fe80003800200 */
[----:B------:R-:W-:Y:S05]  /*0f00*/  @!P0 BRA `(.L_x_22476) ;  /* 0x0000000000388947 */ /* 0x000fea0003800000 */
[----:B0-----:R-:W0:Y:S01]  /*0f10*/  S2R R6, SR_CgaCtaId ;  /* 0x0000000000067919 */ /* 0x001e220000008800 */
[----:B-1----:R-:W-:-:S05]  /*0f20*/  MOV R5, 0x400 ;  /* 0x0000040000057802 */ /* 0x002fca0000000f00 */
[----:B------:R-:W-:-:S05]  /*0f30*/  VIADD R5, R5, 0x2880 ;  /* 0x0000288005057836 */ /* 0x000fca0000000000 */
[----:B0-----:R-:W-:-:S07]  /*0f40*/  LEA R9, R6, R5, 0x18 ;  /* 0x0000000506097211 */ /* 0x001fce00078ec0ff */
.L_x_22477:
        /* <DEDUP_REMOVED lines=10> */
.L_x_22476:
[----:B------:R-:W-:Y:S05]  /*0ff0*/  BSYNC.RECONVERGENT B0 ;  /* 0x0000000000007941 */ /* 0x000fea0003800200 */
.L_x_22475:
        /* <DEDUP_REMOVED lines=24> */
.L_x_22479:
[----:B------:R-:W-:Y:S05]  /*1180*/  BSYNC.RECONVERGENT B0 ;  /* 0x0000000000007941 */ /* 0x000fea0003800200 */
.L_x_22478:
[----:B------:R-:W-:Y:S01]  /*1190*/  BSSY.RECONVERGENT B0, `(.L_x_22480) ;  /* 0x000001d000007945 */ /* 0x000fe20003800200 */
.L_x_22481:
        /* <DEDUP_REMOVED lines=29> */
.L_x_22480:
        /* <DEDUP_REMOVED lines=47> */
.L_x_22483:
        /* <DEDUP_REMOVED lines=54> */
.L_x_22493:
        /* <DEDUP_REMOVED lines=55> */
.L_x_22485:
[----:B------:R-:W-:Y:S05]  /*1d30*/  BSYNC.RECONVERGENT B0 ;  /* 0x0000000000007941 */ /* 0x000fea0003800200 */
.L_x_22484:
[----:B------:R-:W-:Y:S04]  /*1d40*/  BSSY.RECONVERGENT B0, `(.L_x_22486) ;  /* 0x000002d000007945 */ /* 0x000fe80003800200 */
[----:B------:R-:W-:Y:S05]  /*1d50*/  @!P1 BRA `(.L_x_22487) ;  /* 0x0000000000ac9947 */ /* 0x000fea0003800000 */
[----:B--2---:R-:W1:Y:S01]  /*1d60*/  S2R R5, SR_CgaCtaId ;  /* 0x0000000000057919 */ /* 0x004e620000008800 */
[----:B------:R-:W-:-:S05]  /*1d70*/  MOV R4, 0x400 ;  /* 0x0000040000047802 */ /* 0x000fca0000000f00 */
[----:B------:R-:W-:-:S05]  /*1d80*/  VIADD R4, R4, 0x2880 ;  /* 0x0000288004047836 */ /* 0x000fca0000000000 */
[----:B-1----:R-:W-:-:S07]  /*1d90*/  LEA R26, R5, R4, 0x18 ;  /* 0x00000004051a7211 */ /* 0x002fce00078ec0ff */
.L_x_22488:
        /* <DEDUP_REMOVED lines=39> */
.L_x_22487:
[----:B------:R-:W-:Y:S05]  /*2010*/  BSYNC.RECONVERGENT B0 ;  /* 0x0000000000007941 */ /* 0x000fea0003800200 */
.L_x_22486:
[----:B------:R-:W-:Y:S02]  /*2020*/  USHF.L.U32 UR6, UR17, 0x1, URZ ;  /* 0x0000000111067899 */ /* 0x000fe400080006ff */
[----:B------:R-:W-:-:S04]  /*2030*/  UIADD3 UR8, UPT, UPT, UR17, UR8, URZ ;  /* 0x0000000811087290 */ /* 0x000fc8000fffe0ff */
[----:B------:R-:W-:-:S09]  /*2040*/  UISETP.GE.U32.AND UP0, UPT, UR8, UR6, UPT ;  /* 0x000000060800728c */ /* 0x000fd2000bf06070 */
[----:B------:R-:W-:Y:S05]  /*2050*/  BRA.U !UP0, `(.L_x_22489) ;  /* 0xffffffe908247547 */ /* 0x000fea000b83ffff */
[----:B------:R-:W-:Y:S05]  /*2060*/  EXIT ;  /* 0x000000000000794d */ /* 0x000fea0003800000 */
.L_x_22482:
[----:B------:R-:W-:Y:S01]  /*2070*/  HFMA2 R42, -RZ, RZ, 0, 1.1920928955078125e-07 ;  /* 0x00000002ff2a7431 */ /* 0x000fe200000001ff */
[----:B------:R-:W-:Y:S01]  /*2080*/  BSSY B0, `(.L_x_22490) ;  /* 0x0000006000007945 */ /* 0x000fe20003800000 */
[----:B------:R-:W-:Y:S02]  /*2090*/  IMAD.MOV.U32 R43, RZ, RZ, 0x1c1f ;  /* 0x00001c1fff2b7424 */ /* 0x000fe400078e00ff */
[----:B------:R-:W-:-:S07]  /*20a0*/  IMAD.MOV.U32 R41, RZ, RZ, -0x1 ;  /* 0xffffffffff297424 */ /* 0x000fce00078e00ff */
[----:B------:R-:W-:Y:S05]  /*20b0*/  WARPSYNC.COLLECTIVE R41, `(.L_x_22491) ;  /* 0x0000000029087348 */ /* 0x000fea0003c00000 */
[----:B------:R0:W1:Y:S02]  /*20c0*/  SHFL.DOWN P6, R40, R38, R42, R43 ;  /* 0x0800002a26287389 */ /* 0x00006400000c002b */
[----:B01----:R-:W-:Y:S05]  /*20d0*/  ENDCOLLECTIVE ;  /* 0x000000000000791b */ /* 0x003fea0003800000 */
.L_x_22491:
[----:B------:R-:W-:Y:S05]  /*20e0*/  BSYNC B0 ;  /* 0x0000000000007941 */ /* 0x000fea0003800000 */
.L_x_22490:
        /* <DEDUP_REMOVED lines=9> */
.L_x_22492:
[----:B------:R-:W-:Y:S05]  /*2180*/  BRA `(.L_x_22493) ;  /* 0xfffffff8000c7947 */ /* 0x000fea000383ffff */
        .weak           $__internal_120_$__cuda_sm20_div_u16
        .type           $__internal_120_$__cuda_sm20_div_u16,@function
        .size           $__internal_120_$__cuda_sm20_div_u16,(.L_x_58071 - $__internal_120_$__cuda_sm20_div_u16)
$__internal_120_$__cuda_sm20_div_u16:
        /* <DEDUP_REMOVED lines=18> */
[----:B------:R-:W-:Y:S06]  /*22b0*/  RET.REL.NODEC R6 `(_Z9cuda_gemmIiLi256ELi2ELi1ELi512ELi64ELi64ELi32ELi0ELi1EEviiiPT_S1_S1_ii) ;  /* 0xffffffdc06507950 */ /* 0x000fec0003c3ffff */
.L_x_22494:
        /* <DEDUP_REMOVED lines=12> */
.L_x_58071:


//--------------------- .text._Z9cuda_gemmIiLi256ELi2ELi1ELi512ELi64ELi64ELi32ELi0ELi0EEviiiPT_S1_S1_ii --------------------------
	.section	.text._Z9cuda_gemmIiLi256ELi2ELi1ELi512ELi64ELi64ELi32ELi0ELi0EEviiiPT_S1_S1_ii,"ax",@progbits
	.align	128
        .global         _Z9cuda_gemmIiLi256ELi2ELi1ELi512ELi64ELi64ELi32ELi0ELi0EEviiiPT_S1_S1_ii
        .type           _Z9cuda_gemmIiLi256ELi2ELi1ELi512ELi64ELi64ELi32ELi0ELi0EEviiiPT_S1_S1_ii,@function
        .size           _Z9cuda_gemmIiLi256ELi2ELi1ELi512ELi64ELi64ELi32ELi0ELi0EEviiiPT_S1_S1_ii,(.L_x_58072 - _Z9cuda_gemmIiLi256ELi2ELi1ELi512ELi64ELi64ELi32ELi0ELi0EEviiiPT_S1_S1_ii)
        .other          _Z9cuda_gemmIiLi256ELi2ELi1ELi512ELi64ELi64ELi32ELi0ELi0EEviiiPT_S1_S1_ii,@"STO_CUDA_ENTRY STV_DEFAULT"
_Z9cuda_gemmIiLi256ELi2ELi1ELi512ELi64ELi64ELi32ELi0ELi0EEviiiPT_S1_S1_ii:
.text._Z9cuda_gemmIiLi256ELi2ELi1ELi512ELi64ELi64ELi32ELi0ELi0EEviiiPT_S1_S1_ii:
        /* <DEDUP_REMOVED lines=41> */
.L_x_22495:
[----:B------:R-:W0:Y:S02]  /*0290*/  S2UR UR10, SR_CTAID.X ;  /* 0x00000000000a79c3 */ /* 0x000e240000002500 */
[----:B0-----:R-:W-:Y:S02]  /*02a0*/  USHF.R.U32.HI UR7, URZ, 0x6, UR10 ;  /* 0x00000006ff077899 */ /* 0x001fe4000801160a */
[----:B------:R-:W-:-:S12]  /*02b0*/  ULOP3.LUT UR10, UR10, 0x3f, URZ, 0xc0, !UPT ;  /* 0x0000003f0a0a7892 */ /* 0x000fd8000f8ec0ff */
.L_x_22496:
        /* <DEDUP_REMOVED lines=118> */
[----:B------:R-:W-:Y:S05]  /*0a20*/  CALL.REL.NOINC `($__internal_121_$__cuda_sm20_div_u16) ;  /* 0x0000005000487944 */ /* 0x000fea0003c00000 */
        /* <DEDUP_REMOVED lines=96> */
.L_x_22578:
        /* <DEDUP_REMOVED lines=39> */
.L_x_22498:
[----:B------:R-:W-:Y:S05]  /*12a0*/  BSYNC.RECONVERGENT B0 ;  /* 0x0000000000007941 */ /* 0x000fea0003800200 */
.L_x_22497:
        /* <DEDUP_REMOVED lines=10> */
.L_x_22501:
        /* <DEDUP_REMOVED lines=22> */
.L_x_22500:
[----:B------:R-:W-:Y:S05]  /*14b0*/  BSYNC.RECONVERGENT B0 ;  /* 0x0000000000007941 */ /* 0x000fea0003800200 */
.L_x_22499:
        /* <DEDUP_REMOVED lines=21> */
.L_x_22503:
[----:B------:R-:W-:Y:S05]  /*1610*/  BSYNC.RECONVERGENT B0 ;  /* 0x0000000000007941 */ /* 0x000fea0003800200 */
.L_x_22502:
[----:B------:R-:W-:Y:S04]  /*1620*/  BSSY.RECONVERGENT B0, `(.L_x_22504) ;  /* 0x0000010000007945 */ /* 0x000fe80003800200 */
[----:B------:R-:W-:Y:S05]  /*1630*/  @!P5 BRA `(.L_x_22505) ;  /* 0x000000000038d947 */ /* 0x000fea0003800000 */
[----:B0-2---:R-:W0:Y:S01]  /*1640*/  S2R R30, SR_CgaCtaId ;  /* 0x00000000001e7919 */ /* 0x005e220000008800 */
[----:B-1----:R-:W-:-:S05]  /*1650*/  MOV R29, 0x400 ;  /* 0x00000400001d7802 */ /* 0x002fca0000000f00 */
[----:B------:R-:W-:-:S05]  /*1660*/  VIADD R29, R29, 0x2880 ;  /* 0x000028801d1d7836 */ /* 0x000fca0000000000 */
[----:B0-----:R-:W-:-:S07]  /*1670*/  LEA R33, R30, R29, 0x18 ;  /* 0x0000001d1e217211 */ /* 0x001fce00078ec0ff */
.L_x_22506:
        /* <DEDUP_REMOVED lines=10> */
.L_x_22505:
[----:B------:R-:W-:Y:S05]  /*1720*/  BSYNC.RECONVERGENT B0 ;  /* 0x0000000000007941 */ /* 0x000fea0003800200 */
.L_x_22504:
        /* <DEDUP_REMOVED lines=13> */
.L_x_22509:
        /* <DEDUP_REMOVED lines=10> */
.L_x_22508:
[----:B0-----:R-:W-:Y:S05]  /*18a0*/  BSYNC.RECONVERGENT B0 ;  /* 0x0000000000007941 */ /* 0x001fea0003800200 */
.L_x_22507:
[----:B------:R-:W-:Y:S01]  /*18b0*/  BAR.SYNC.DEFER_BLOCKING 0x0 ;  /* 0x0000000000007b1d */ /* 0x000fe20000010000 */
[----:B------:R-:W-:-:S09]  /*18c0*/  UISETP.GE.AND UP0, UPT, UR5, 0x1, UPT ;  /* 0x000000010500788c */ /* 0x000fd2000bf06270 */
[----:B------:R-:W-:Y:S05]  /*18d0*/  BRA.U !UP0, `(.L_x_22510) ;  /* 0x0000003108c87547 */ /* 0x000fea000b800000 */
[----:B------:R-:W-:-:S09]  /*18e0*/  UISETP.NE.AND UP0, UPT, UR20, 0x1, UPT ;  /* 0x000000011400788c */ /* 0x000fd2000bf05270 */
[----:B------:R-:W-:Y:S05]  /*18f0*/  BRA.U UP0, `(.L_x_22511) ;  /* 0x0000001100207547 */ /* 0x000fea000b800000 */
[----:B------:R-:W-:-:S05]  /*1900*/  UMOV UR4, URZ ;  /* 0x000000ff00047c82 */ /* 0x000fca0008000000 */
.L_x_22531:
        /* <DEDUP_REMOVED lines=19> */
.L_x_22512:
        /* <DEDUP_REMOVED lines=10> */
.L_x_22513:
        /* <DEDUP_REMOVED lines=10> */
.L_x_22514:
        /* <DEDUP_REMOVED lines=10> */
.L_x_22515:
        /* <DEDUP_REMOVED lines=11> */
.L_x_22516:
        /* <DEDUP_REMOVED lines=11> */
.L_x_22517:
        /* <DEDUP_REMOVED lines=11> */
.L_x_22518:
        /* <DEDUP_REMOVED lines=11> */
.L_x_22519:
        /* <DEDUP_REMOVED lines=11> */
.L_x_22520:
        /* <DEDUP_REMOVED lines=11> */
.L_x_22521:
        /* <DEDUP_REMOVED lines=11> */
.L_x_22522:
        /* <DEDUP_REMOVED lines=11> */
.L_x_22523:
        /* <DEDUP_REMOVED lines=11> */
.L_x_22524:
        /* <DEDUP_REMOVED lines=11> */
.L_x_22525:
        /* <DEDUP_REMOVED lines=11> */
.L_x_22526:
        /* <DEDUP_REMOVED lines=11> */
.L_x_22527:
        /* <DEDUP_REMOVED lines=9> */
.L_x_22530:
        /* <DEDUP_REMOVED lines=70> */
.L_x_22529:
[----:B------:R-:W-:Y:S05]  /*2950*/  BSYNC.RECONVERGENT B0 ;  /* 0x0000000000007941 */ /* 0x000fea0003800200 */
.L_x_22528:
[----:B------:R-:W-:Y:S05]  /*2960*/  BRA.U !UP0, `(.L_x_22531) ;  /* 0xffffffed08e87547 */ /* 0x000fea000b83ffff */
[----:B------:R-:W-:Y:S05]  /*2970*/  BRA `(.L_x_22510) ;  /* 0x0000002000a07947 */ /* 0x000fea0003800000 */
.L_x_22511:
[----:B------:R-:W-:-:S13]  /*2980*/  ISETP.GT.U32.AND P0, PT, R31, 0x1f, PT ;  /* 0x0000001f1f00780c */ /* 0x000fda0003f04070 */
[----:B------:R-:W-:Y:S05]  /*2990*/  @P0 BRA `(.L_x_22532) ;  /* 0x0000001000180947 */ /* 0x000fea0003800000 */
[----:B------:R-:W-:-:S05]  /*29a0*/  UMOV UR4, URZ ;  /* 0x000000ff00047c82 */ /* 0x000fca0008000000 */
.L_x_22552:
        /* <DEDUP_REMOVED lines=19> */
.L_x_22533:
        /* <DEDUP_REMOVED lines=10> */
.L_x_22534:
        /* <DEDUP_REMOVED lines=10> */
.L_x_22535:
        /* <DEDUP_REMOVED lines=10> */
.L_x_22536:
        /* <DEDUP_REMOVED lines=11> */
.L_x_22537:
        /* <DEDUP_REMOVED lines=11> */
.L_x_22538:
        /* <DEDUP_REMOVED lines=11> */
.L_x_22539:
        /* <DEDUP_REMOVED lines=11> */
.L_x_22540:
        /* <DEDUP_REMOVED lines=11> */
.L_x_22541:
        /* <DEDUP_REMOVED lines=11> */
.L_x_22542:
        /* <DEDUP_REMOVED lines=11> */
.L_x_22543:
        /* <DEDUP_REMOVED lines=11> */
.L_x_22544:
        /* <DEDUP_REMOVED lines=11> */
.L_x_22545:
        /* <DEDUP_REMOVED lines=11> */
.L_x_22546:
        /* <DEDUP_REMOVED lines=11> */
.L_x_22547:
        /* <DEDUP_REMOVED lines=11> */
.L_x_22548:
        /* <DEDUP_REMOVED lines=9> */
.L_x_22551:
        /* <DEDUP_REMOVED lines=68> */
.L_x_22550:
[----:B------:R-:W-:Y:S05]  /*39d0*/  BSYNC.RECONVERGENT B0 ;  /* 0x0000000000007941 */ /* 0x000fea0003800200 */
.L_x_22549:
[----:B------:R-:W-:Y:S05]  /*39e0*/  BRA.U !UP0, `(.L_x_22552) ;  /* 0xffffffed08f07547 */ /* 0x000fea000b83ffff */
[----:B------:R-:W-:Y:S05]  /*39f0*/  BRA `(.L_x_22510) ;  /* 0x0000001000807947 */ /* 0x000fea0003800000 */
.L_x_22532:
[----:B------:R-:W-:-:S07]  /*3a00*/  IMAD.MOV.U32 R34, RZ, RZ, RZ ;  /* 0x000000ffff227224 */ /* 0x000fce00078e00ff */
.L_x_22572:
        /* <DEDUP_REMOVED lines=18> */
.L_x_22553:
        /* <DEDUP_REMOVED lines=10> */
.L_x_22554:
        /* <DEDUP_REMOVED lines=10> */
.L_x_22555:
        /* <DEDUP_REMOVED lines=11> */
.L_x_22556:
        /* <DEDUP_REMOVED lines=11> */
.L_x_22557:
        /* <DEDUP_REMOVED lines=11> */
.L_x_22558:
        /* <DEDUP_REMOVED lines=11> */
.L_x_22559:
        /* <DEDUP_REMOVED lines=11> */
.L_x_22560:
        /* <DEDUP_REMOVED lines=11> */
.L_x_22561:
        /* <DEDUP_REMOVED lines=11> */
.L_x_22562:
        /* <DEDUP_REMOVED lines=11> */
.L_x_22563:
        /* <DEDUP_REMOVED lines=11> */
.L_x_22564:
        /* <DEDUP_REMOVED lines=11> */
.L_x_22565:
        /* <DEDUP_REMOVED lines=11> */
.L_x_22566:
        /* <DEDUP_REMOVED lines=11> */
.L_x_22567:
        /* <DEDUP_REMOVED lines=11> */
.L_x_22568:
[----:B------:R-:W-:Y:S05]  /*4560*/  @P4 BRA `(.L_x_22569) ;  /* 0x0000000400a04947 */ /* 0x000fea0003800000 */
[----:B------:R-:W-:-:S07]  /*4570*/  MOV R54, R26 ;  /* 0x0000001a00367202 */ /* 0x000fce0000000f00 */
.L_x_22571:
        /* <DEDUP_REMOVED lines=69> */
.L_x_22570:
        /* <DEDUP_REMOVED lines=34> */
.L_x_22569:
[----:B------:R-:W-:Y:S05]  /*4bf0*/  @!P0 BRA `(.L_x_22572) ;  /* 0xffffffec00848947 */ /* 0x000fea000383ffff */
.L_x_22510:
        /* <DEDUP_REMOVED lines=119> */
.L_x_22574:
[----:B------:R-:W-:Y:S05]  /*5370*/  BSYNC.RECONVERGENT B0 ;  /* 0x0000000000007941 */ /* 0x000fea0003800200 */
.L_x_22573:
        /* <DEDUP_REMOVED lines=13> */
.L_x_22577:
        /* <DEDUP_REMOVED lines=105> */
.L_x_22576:
[----:B------:R-:W-:Y:S05]  /*5ae0*/  BSYNC.RECONVERGENT B0 ;  /* 0x0000000000007941 */ /* 0x000fea0003800200 */
.L_x_22575:
[----:B------:R-:W3:Y:S02]  /*5af0*/  LDCU UR4, c[0x0][0x374] ;  /* 0x00006e80ff0477ac */ /* 0x000ee40008000800 */
[----:B---3--:R-:W-:Y:S02]  /*5b00*/  UIADD3 UR9, UPT, UPT, UR4, UR9, URZ ;  /* 0x0000000904097290 */ /* 0x008fe4000fffe0ff */
[----:B------:R-:W-:-:S04]  /*5b10*/  USHF.L.U32 UR4, UR4, 0x1, URZ ;  /* 0x0000000104047899 */ /* 0x000fc800080006ff */
[----:B------:R-:W-:-:S09]  /*5b20*/  UISETP.GE.U32.AND UP0, UPT, UR9, UR4, UPT ;  /* 0x000000040900728c */ /* 0x000fd2000bf06070 */
[----:B------:R-:W-:Y:S05]  /*5b30*/  BRA.U !UP0, `(.L_x_22578) ;  /* 0xffffffb5083c7547 */ /* 0x000fea000b83ffff */
[----:B------:R-:W-:Y:S05]  /*5b40*/  EXIT ;  /* 0x000000000000794d */ /* 0x000fea0003800000 */
        .weak           $__internal_121_$__cuda_sm20_div_u16
        .type           $__internal_121_$__cuda_sm20_div_u16,@function
        .size           $__internal_121_$__cuda_sm20_div_u16,(.L_x_58072 - $__internal_121_$__cuda_sm20_div_u16)
$__internal_121_$__cuda_sm20_div_u16:
        /* <DEDUP_REMOVED lines=18> */
[----:B------:R-:W-:Y:S06]  /*5c70*/  RET.REL.NODEC R4 `(_Z9cuda_gemmIiLi256ELi2ELi1ELi512ELi64ELi64ELi32ELi0ELi0EEviiiPT_S1_S1_ii) ;  /* 0xffffffa004e07950 */ /* 0x000fec0003c3ffff */
.L_x_22579:
        /* <DEDUP_REMOVED lines=16> */
.L_x_58072:


//--------------------- .text._Z9cuda_gemmIiLi256ELi2ELi1ELi512ELi32ELi32ELi32ELi1ELi1EEviiiPT_S1_S1_ii --------------------------
	.section	.text._Z9cuda_gemmIiLi256ELi2ELi1ELi512ELi32ELi32ELi32ELi1ELi1EEviiiPT_S1_S1_ii,"ax",@progbits
	.align	128
        .global         _Z9cuda_gemmIiLi256ELi2ELi1ELi512ELi32ELi32ELi32ELi1ELi1EEviiiPT_S1_S1_ii
        .type           _Z9cuda_gemmIiLi256ELi2ELi1ELi512ELi32ELi32ELi32ELi1ELi1EEviiiPT_S1_S1_ii,@function
        .size           _Z9cuda_gemmIiLi256ELi2ELi1ELi512ELi32ELi32ELi32ELi1ELi1EEviiiPT_S1_S1_ii,(.L_x_58073 - _Z9cuda_gemmIiLi256ELi2ELi1ELi512ELi32ELi32ELi32ELi1ELi1EEviiiPT_S1_S1_ii)
        .other          _Z9cuda_gemmIiLi256ELi2ELi1ELi512ELi32ELi32ELi32ELi1ELi1EEviiiPT_S1_S1_ii,@"STO_CUDA_ENTRY STV_DEFAULT"
_Z9cuda_gemmIiLi256ELi2ELi1ELi512ELi32ELi32ELi32ELi1ELi1EEviiiPT_S1_S1_ii:
.text._Z9cuda_gemmIiLi256ELi2ELi1ELi512ELi32ELi32ELi32ELi1ELi1EEviiiPT_S1_S1_ii:
        /* <DEDUP_REMOVED lines=8> */
[----:B------:R-:W-:Y:S05]  /*0080*/  CALL.REL.NOINC `($__internal_122_$__cuda_sm20_div_u16) ;  /* 0x0000002000747944 */ /* 0x000fea0003c00000 */
        /* <DEDUP_REMOVED lines=15> */
.L_x_22582:
        /* <DEDUP_REMOVED lines=13> */
.L_x_22581:
[----:B--2---:R-:W-:Y:S05]  /*0250*/  BSYNC.RECONVERGENT B0 ;  /* 0x0000000000007941 */ /* 0x004fea0003800200 */
.L_x_22580:
[----:B------:R-:W-:Y:S01]  /*0260*/  BSSY.RECONVERGENT B0, `(.L_x_22583) ;  /* 0x0000028000007945 */ /* 0x000fe20003800200 */
[----:B0-----:R-:W-:-:S07]  /*0270*/  LEA R18, R16, R15, 0x18 ;  /* 0x0000000f10127211 */ /* 0x001fce00078ec0ff */
.L_x_22584:
        /* <DEDUP_REMOVED lines=39> */
.L_x_22583:
        /* <DEDUP_REMOVED lines=20> */
[----:B------:R-:W-:Y:S05]  /*0630*/  CALL.REL.NOINC `($__internal_122_$__cuda_sm20_div_u16) ;  /* 0x0000001c00087944 */ /* 0x000fea0003c00000 */
        /* <DEDUP_REMOVED lines=68> */
.L_x_22604:
        /* <DEDUP_REMOVED lines=39> */
.L_x_22586:
[----:B------:R-:W-:Y:S05]  /*0cf0*/  BSYNC.RECONVERGENT B0 ;  /* 0x0000000000007941 */ /* 0x000fea0003800200 */
.L_x_22585:
        /* <DEDUP_REMOVED lines=8> */
.L_x_22589:
        /* <DEDUP_REMOVED lines=27> */
.L_x_22588:
[----:B------:R-:W-:Y:S05]  /*0f30*/  BSYNC.RECONVERGENT B0 ;  /* 0x0000000000007941 */ /* 0x000fea0003800200 */
.L_x_22587:
        /* <DEDUP_REMOVED lines=27> */
.L_x_22591:
[----:B------:R-:W-:Y:S05]  /*10f0*/  BSYNC.RECONVERGENT B0 ;  /* 0x0000000000007941 */ /* 0x000fea0003800200 */
.L_x_22590:
[----:B------:R-:W-:Y:S04]  /*1100*/  BSSY.RECONVERGENT B0, `(.L_x_22592) ;  /* 0x0000010000007945 */ /* 0x000fe80003800200 */
[----:B------:R-:W-:Y:S05]  /*1110*/  @!P1 BRA `(.L_x_22593) ;  /* 0x0000000000389947 */ /* 0x000fea0003800000 */
[----:B0-----:R-:W0:Y:S01]  /*1120*/  S2R R32, SR_CgaCtaId ;  /* 0x0000000000207919 */ /* 0x001e220000008800 */
[----:B------:R-:W-:-:S05]  /*1130*/  MOV R31, 0x400 ;  /* 0x00000400001f7802 */ /* 0x000fca0000000f00 */
[----:B------:R-:W-:-:S05]  /*1140*/  VIADD R31, R31, 0x1880 ;  /* 0x000018801f1f7836 */ /* 0x000fca0000000000 */
[----:B0-----:R-:W-:-:S07]  /*1150*/  LEA R41, R32, R31, 0x18 ;  /* 0x0000001f20297211 */ /* 0x001fce00078ec0ff */
.L_x_22594:
        /* <DEDUP_REMOVED lines=10> */
.L_x_22593:
[----:B------:R-:W-:Y:S05]  /*1200*/  BSYNC.RECONVERGENT B0 ;  /* 0x0000000000007941 */ /* 0x000fea0003800200 */
.L_x_22592:
        /* <DEDUP_REMOVED lines=62> */
.L_x_22598:
        /* <DEDUP_REMOVED lines=35> */
.L_x_22621:
        /* <DEDUP_REMOVED lines=14> */
.L_x_22597:
[----:B------:R-:W-:Y:S05]  /*1900*/  BSYNC.RECONVERGENT B0 ;  /* 0x0000000000007941 */ /* 0x000fea0003800200 */
.L_x_22596:
        /* <DEDUP_REMOVED lines=33> */
.L_x_22600:
[----:B------:R-:W-:Y:S05]  /*1b20*/  BSYNC.RECONVERGENT B0 ;  /* 0x0000000000007941 */ /* 0x000fea0003800200 */
.L_x_22599:
[----:B------:R-:W-:Y:S04]  /*1b30*/  BSSY.RECONVERGENT B0, `(.L_x_22601) ;  /* 0x000001d000007945 */ /* 0x000fe80003800200 */
[----:B------:R-:W-:Y:S05]  /*1b40*/  @!P1 BRA `(.L_x_22602) ;  /* 0x00000000006c9947 */ /* 0x000fea0003800000 */
[----:B01----:R-:W0:Y:S01]  /*1b50*/  S2R R29, SR_CgaCtaId ;  /* 0x00000000001d7919 */ /* 0x003e220000008800 */
[----:B------:R-:W-:-:S05]  /*1b60*/  MOV R28, 0x400 ;  /* 0x00000400001c7802 */ /* 0x000fca0000000f00 */
[----:B------:R-:W-:-:S05]  /*1b70*/  VIADD R28, R28, 0x1880 ;  /* 0x000018801c1c7836 */ /* 0x000fca0000000000 */
[----:B0-----:R-:W-:-:S07]  /*1b80*/  LEA R51, R29, R28, 0x18 ;  /* 0x0000001c1d337211 */ /* 0x001fce00078ec0ff */
.L_x_22603:
        /* <DEDUP_REMOVED lines=23> */
.L_x_22602:
[----:B------:R-:W-:Y:S05]  /*1d00*/  BSYNC.RECONVERGENT B0 ;  /* 0x0000000000007941 */ /* 0x000fea0003800200 */
.L_x_22601:
[----:B------:R-:W-:Y:S05]  /*1d10*/  @!P0 BRA `(.L_x_22604) ;  /* 0xffffffec00588947 */ /* 0x000fea000383ffff */
[----:B------:R-:W-:Y:S05]  /*1d20*/  EXIT ;  /* 0x000000000000794d */ /* 0x000fea0003800000 */
.L_x_22595:
[----:B-1----:R-:W-:Y:S02]  /*1d30*/  IMAD.MOV.U32 R52, RZ, RZ, R7 ;  /* 0x000000ffff347224 */ /* 0x002fe400078e0007 */
[----:B------:R-:W-:Y:S02]  /*1d40*/  IMAD.MOV.U32 R51, RZ, RZ, 0x1f ;  /* 0x0000001fff337424 */ /* 0x000fe400078e00ff */
[----:B------:R-:W-:-:S07]  /*1d50*/  IMAD.MOV.U32 R50, RZ, RZ, -0x1 ;  /* 0xffffffffff327424 */ /* 0x000fce00078e00ff */
[----:B0-2---:R-:W-:Y:S05]  /*1d60*/  WARPSYNC.COLLECTIVE R50, `(.L_x_22605) ;  /* 0x0000000032087348 */ /* 0x005fea0003c00000 */
[----:B--2---:R1:W2:Y:S02]  /*1d70*/  SHFL.IDX P2, R53, R49, R52, R51 ;  /* 0x0000003431357389 */ /* 0x0042a40000040033 */
[----:B012---:R-:W-:Y:S05]  /*1d80*/  ENDCOLLECTIVE ;  /* 0x000000000000791b */ /* 0x007fea0003800000 */
.L_x_22605:
[----:B------:R-:W-:Y:S01]  /*1d90*/  MOV R52, R15 ;  /* 0x0000000f00347202 */ /* 0x000fe20000000f00 */
[----:B------:R-:W-:-:S07]  /*1da0*/  IMAD.MOV.U32 R55, RZ, RZ, R53 ;  /* 0x000000ffff377224 */ /* 0x000fce00078e0035 */
[----:B------:R-:W-:Y:S05]  /*1db0*/  WARPSYNC.COLLECTIVE R50, `(.L_x_22606) ;  /* 0x0000000032087348 */ /* 0x000fea0003c00000 */
[----:B------:R0:W1:Y:S02]  /*1dc0*/  SHFL.IDX P2, R53, R49, R52, R51 ;  /* 0x0000003431357389 */ /* 0x0000640000040033 */
[----:B01----:R-:W-:Y:S05]  /*1dd0*/  ENDCOLLECTIVE ;  /* 0x000000000000791b */ /* 0x003fea0003800000 */
.L_x_22606:
[----:B------:R-:W-:Y:S02]  /*1de0*/  IMAD R55, R44, R55, RZ ;  /* 0x000000372c377224 */ /* 0x000fe400078e02ff */
[----:B------:R-:W-:Y:S02]  /*1df0*/  IMAD.MOV.U32 R52, RZ, RZ, R9 ;  /* 0x000000ffff347224 */ /* 0x000fe400078e0009 */
[----:B------:R-:W-:-:S07]  /*1e00*/  IMAD R54, R42, R53, R55 ;  /* 0x000000352a367224 */ /* 0x000fce00078e0237 */
[----:B------:R-:W-:Y:S05]  /*1e10*/  WARPSYNC.COLLECTIVE R50, `(.L_x_22607) ;  /* 0x0000000032087348 */ /* 0x000fea0003c00000 */
[----:B------:R0:W1:Y:S02]  /*1e20*/  SHFL.IDX P2, R53, R49, R52, R51 ;  /* 0x0000003431357389 */ /* 0x0000640000040033 */
[----:B01----:R-:W-:Y:S05]  /*1e30*/  ENDCOLLECTIVE ;  /* 0x000000000000791b */ /* 0x003fea0003800000 */
.L_x_22607:
[----:B------:R-:W-:Y:S02]  /*1e40*/  IMAD.MOV.U32 R52, RZ, RZ, R16 ;  /* 0x000000ffff347224 */ /* 0x000fe400078e0010 */
[----:B------:R-:W-:-:S07]  /*1e50*/  IMAD R54, R45, R53, R54 ;  /* 0x000000352d367224 */ /* 0x000fce00078e0236 */
[----:B------:R-:W-:Y:S05]  /*1e60*/  WARPSYNC.COLLECTIVE R50, `(.L_x_22608) ;  /* 0x0000000032087348 */ /* 0x000fea0003c00000 */
[----:B------:R0:W1:Y:S02]  /*1e70*/  SHFL.IDX P2, R53, R49, R52, R51 ;  /* 0x0000003431357389 */ /* 0x0000640000040033 */
[----:B01----:R-:W-:Y:S05]  /*1e80*/  ENDCOLLECTIVE ;  /* 0x000000000000791b */ /* 0x003fea0003800000 */
.L_x_22608:
[----:B------:R-:W-:Y:S02]  /*1e90*/  IMAD.MOV.U32 R52, RZ, RZ, R17 ;  /* 0x000000ffff347224 */ /* 0x000fe400078e0011 */
[----:B------:R-:W-:-:S07]  /*1ea0*/  IMAD R55, R41, R53, R54 ;  /* 0x0000003529377224 */ /* 0x000fce00078e0236 */
[----:B------:R-:W-:Y:S05]  /*1eb0*/  WARPSYNC.COLLECTIVE R50, `(.L_x_22609) ;  /* 0x0000000032087348 */ /* 0x000fea0003c00000 */
[----:B------:R0:W1:Y:S02]  /*1ec0*/  SHFL.IDX P2, R53, R49, R52, R51 ;  /* 0x0000003431357389 */ /* 0x0000640000040033 */
[----:B01----:R-:W-:Y:S05]  /*1ed0*/  ENDCOLLECTIVE ;  /* 0x000000000000791b */ /* 0x003fea0003800000 */
.L_x_22609:
[----:B------:R-:W-:Y:S02]  /*1ee0*/  IMAD.MOV.U32 R52, RZ, RZ, R18 ;  /* 0x000000ffff347224 */ /* 0x000fe400078e0012 */
[----:B------:R-:W-:-:S07]  /*1ef0*/  IMAD R54, R40, R53, R55 ;  /* 0x0000003528367224 */ /* 0x000fce00078e0237 */
[----:B------:R-:W-:Y:S05]  /*1f00*/  WARPSYNC.COLLECTIVE R50, `(.L_x_22610) ;  /* 0x0000000032087348 */ /* 0x000fea0003c00000 */
[----:B------:R0:W1:Y:S02]  /*1f10*/  SHFL.IDX P2, R53, R49, R52, R51 ;  /* 0x0000003431357389 */ /* 0x0000640000040033 */
[----:B01----:R-:W-:Y:S05]  /*1f20*/  ENDCOLLECTIVE ;  /* 0x000000000000791b */ /* 0x003fea0003800000 */
.L_x_22610:
[----:B------:R-:W-:Y:S02]  /*1f30*/  IMAD.MOV.U32 R52, RZ, RZ, R19 ;  /* 0x000000ffff347224 */ /* 0x000fe400078e0013 */
[----:B------:R-:W-:-:S07]  /*1f40*/  IMAD R55, R35, R53, R54 ;  /* 0x0000003523377224 */ /* 0x000fce00078e0236 */
[----:B------:R-:W-:Y:S05]  /*1f50*/  WARPSYNC.COLLECTIVE R50, `(.L_x_22611) ;  /* 0x0000000032087348 */ /* 0x000fea0003c00000 */
[----:B------:R0:W1:Y:S02]  /*1f60*/  SHFL.IDX P2, R53, R49, R52, R51 ;  /* 0x0000003431357389 */ /* 0x0000640000040033 */
[----:B01----:R-:W-:Y:S05]  /*1f70*/  ENDCOLLECTIVE ;  /* 0x000000000000791b */ /* 0x003fea0003800000 */
.L_x_22611:
[----:B------:R-:W-:Y:S02]  /*1f80*/  IMAD.MOV.U32 R52, RZ, RZ, R20 ;  /* 0x000000ffff347224 */ /* 0x000fe400078e0014 */
[----:B------:R-:W-:-:S07]  /*1f90*/  IMAD R54, R34, R53, R55 ;  /* 0x0000003522367224 */ /* 0x000fce00078e0237 */
[----:B------:R-:W-:Y:S05]  /*1fa0*/  WARPSYNC.COLLECTIVE R50, `(.L_x_22612) ;  /* 0x0000000032087348 */ /* 0x000fea0003c00000 */
[----:B------:R0:W1:Y:S02]  /*1fb0*/  SHFL.IDX P2, R53, R49, R52, R51 ;  /* 0x0000003431357389 */ /* 0x0000640000040033 */
[----:B01----:R-:W-:Y:S05]  /*1fc0*/  ENDCOLLECTIVE ;  /* 0x000000000000791b */ /* 0x003fea0003800000 */
.L_x_22612:
[----:B------:R-:W-:Y:S01]  /*1fd0*/  MOV R52, R8 ;  /* 0x0000000800347202 */ /* 0x000fe20000000f00 */
[----:B------:R-:W-:-:S07]  /*1fe0*/  IMAD R54, R43, R53, R54 ;  /* 0x000000352b367224 */ /* 0x000fce00078e0236 */
[----:B------:R-:W-:Y:S05]  /*1ff0*/  WARPSYNC.COLLECTIVE R50, `(.L_x_22613) ;  /* 0x0000000032087348 */ /* 0x000fea0003c00000 */
[----:B------:R0:W1:Y:S02]  /*2000*/  SHFL.IDX P2, R53, R49, R52, R51 ;  /* 0x0000003431357389 */ /* 0x0000640000040033 */
[----:B01----:R-:W-:Y:S05]  /*2010*/  ENDCOLLECTIVE ;  /* 0x000000000000791b */ /* 0x003fea0003800000 */
.L_x_22613:
[----:B------:R-:W-:Y:S02]  /*2020*/  IMAD.MOV.U32 R52, RZ, RZ, R21 ;  /* 0x000000ffff347224 */ /* 0x000fe400078e0015 */
[----:B------:R-:W-:-:S07]  /*2030*/  IMAD R54, R47, R53, R54 ;  /* 0x000000352f367224 */ /* 0x000fce00078e0236 */
[----:B------:R-:W-:Y:S05]  /*2040*/  WARPSYNC.COLLECTIVE R50, `(.L_x_22614) ;  /* 0x0000000032087348 */ /* 0x000fea0003c00000 */
[----:B------:R0:W1:Y:S02]  /*2050*/  SHFL.IDX P2, R53, R49, R52, R51 ;  /* 0x0000003431357389 */ /* 0x0000640000040033 */
[----:B01----:R-:W-:Y:S05]  /*2060*/  ENDCOLLECTIVE ;  /* 0x000000000000791b */ /* 0x003fea0003800000 */
.L_x_22614:
[----:B------:R-:W-:Y:S02]  /*2070*/  IMAD.MOV.U32 R52, RZ, RZ, R10 ;  /* 0x000000ffff347224 */ /* 0x000fe400078e000a */
[----:B------:R-:W-:-:S07]  /*2080*/  IMAD R55, R33, R53, R54 ;  /* 0x0000003521377224 */ /* 0x000fce00078e0236 */
[----:B------:R-:W-:Y:S05]  /*2090*/  WARPSYNC.COLLECTIVE R50, `(.L_x_22615) ;  /* 0x0000000032087348 */ /* 0x000fea0003c00000 */
[----:B------:R0:W1:Y:S02]  /*20a0*/  SHFL.IDX P2, R53, R49, R52, R51 ;  /* 0x0000003431357389 */ /* 0x0000640000040033 */
[----:B01----:R-:W-:Y:S05]  /*20b0*/  ENDCOLLECTIVE ;  /* 0x000000000000791b */ /* 0x003fea0003800000 */
.L_x_22615:
[----:B------:R-:W-:Y:S02]  /*20c0*/  IMAD.MOV.U32 R52, RZ, RZ, R11 ;  /* 0x000000ffff347224 */ /* 0x000fe400078e000b */
[----:B------:R-:W-:-:S07]  /*20d0*/  IMAD R54, R28, R53, R55 ;  /* 0x000000351c367224 */ /* 0x000fce00078e0237 */
[----:B------:R-:W-:Y:S05]  /*20e0*/  WARPSYNC.COLLECTIVE R50, `(.L_x_22616) ;  /* 0x0000000032087348 */ /* 0x000fea0003c00000 */
[----:B------:R0:W1:Y:S02]  /*20f0*/  SHFL.IDX P2, R53, R49, R52, R51 ;  /* 0x0000003431357389 */ /* 0x0000640000040033 */
[----:B01----:R-:W-:Y:S05]  /*2100*/  ENDCOLLECTIVE ;  /* 0x000000000000791b */ /* 0x003fea0003800000 */
.L_x_22616:
[----:B------:R-:W-:Y:S02]  /*2110*/  IMAD.MOV.U32 R52, RZ, RZ, R12 ;  /* 0x000000ffff347224 */ /* 0x000fe400078e000c */
[----:B------:R-:W-:-:S07]  /*2120*/  IMAD R55, R29, R53, R54 ;  /* 0x000000351d377224 */ /* 0x000fce00078e0236 */
[----:B------:R-:W-:Y:S05]  /*2130*/  WARPSYNC.COLLECTIVE R50, `(.L_x_22617) ;  /* 0x0000000032087348 */ /* 0x000fea0003c00000 */
[----:B------:R0:W1:Y:S02]  /*2140*/  SHFL.IDX P2, R53, R49, R52, R51 ;  /* 0x0000003431357389 */ /* 0x0000640000040033 */
[----:B01----:R-:W-:Y:S05]  /*2150*/  ENDCOLLECTIVE ;  /* 0x000000000000791b */ /* 0x003fea0003800000 */
.L_x_22617:
[----:B------:R-:W-:Y:S02]  /*2160*/  IMAD.MOV.U32 R52, RZ, RZ, R13 ;  /* 0x000000ffff347224 */ /* 0x000fe400078e000d */
[----:B------:R-:W-:-:S07]  /*2170*/  IMAD R54, R30, R53, R55 ;  /* 0x000000351e367224 */ /* 0x000fce00078e0237 */
[----:B------:R-:W-:Y:S05]  /*2180*/  WARPSYNC.COLLECTIVE R50, `(.L_x_22618) ;  /* 0x0000000032087348 */ /* 0x000fea0003c00000 */
[----:B------:R0:W1:Y:S02]  /*2190*/  SHFL.IDX P2, R53, R49, R52, R51 ;  /* 0x0000003431357389 */ /* 0x0000640000040033 */
[----:B01----:R-:W-:Y:S05]  /*21a0*/  ENDCOLLECTIVE ;  /* 0x000000000000791b */ /* 0x003fea0003800000 */
.L_x_22618:
[----:B------:R-:W-:Y:S02]  /*21b0*/  IMAD.MOV.U32 R52, RZ, RZ, R14 ;  /* 0x000000ffff347224 */ /* 0x000fe400078e000e */
[----:B------:R-:W-:-:S07]  /*21c0*/  IMAD R55, R31, R53, R54 ;  /* 0x000000351f377224 */ /* 0x000fce00078e0236 */
[----:B------:R-:W-:Y:S05]  /*21d0*/  WARPSYNC.COLLECTIVE R50, `(.L_x_22619) ;  /* 0x0000000032087348 */ /* 0x000fea0003c00000 */
[----:B------:R0:W1:Y:S02]  /*21e0*/  SHFL.IDX P2, R53, R49, R52, R51 ;  /* 0x0000003431357389 */ /* 0x0000640000040033 */
[----:B01----:R-:W-:Y:S05]  /*21f0*/  ENDCOLLECTIVE ;  /* 0x000000000000791b */ /* 0x003fea0003800000 */
.L_x_22619:
[----:B------:R-:W-:Y:S01]  /*2200*/  MOV R52, R22 ;  /* 0x0000001600347202 */ /* 0x000fe20000000f00 */
[----:B------:R-:W-:-:S07]  /*2210*/  IMAD R55, R32, R53, R55 ;  /* 0x0000003520377224 */ /* 0x000fce00078e0237 */
[----:B------:R-:W-:Y:S05]  /*2220*/  WARPSYNC.COLLECTIVE R50, `(.L_x_22620) ;  /* 0x0000000032087348 */ /* 0x000fea0003c00000 */
[----:B------:R0:W1:Y:S02]  /*2230*/  SHFL.IDX P2, R53, R49, R52, R51 ;  /* 0x0000003431357389 */ /* 0x0000640000040033 */
[----:B01----:R-:W-:Y:S05]  /*2240*/  ENDCOLLECTIVE ;  /* 0x000000000000791b */ /* 0x003fea0003800000 */
.L_x_22620:
[----:B------:R-:W-:Y:S05]  /*2250*/  BRA `(.L_x_22621) ;  /* 0xfffffff400707947 */ /* 0x000fea000383ffff */
        .weak           $__internal_122_$__cuda_sm20_div_u16
        .type           $__internal_122_$__cuda_sm20_div_u16,@function
        .size           $__internal_122_$__cuda_sm20_div_u16,(.L_x_58073 - $__internal_122_$__cuda_sm20_div_u16)
$__internal_122_$__cuda_sm20_div_u16:
        /* <DEDUP_REMOVED lines=18> */
[----:B------:R-:W-:Y:S06]  /*2380*/  RET.REL.NODEC R8 `(_Z9cuda_gemmIiLi256ELi2ELi1ELi512ELi32ELi32ELi32ELi1ELi1EEviiiPT_S1_S1_ii) ;  /* 0xffffffdc081c7950 */ /* 0x000fec0003c3ffff */
.L_x_22622:
        /* <DEDUP_REMOVED lines=15> */
.L_x_58073:


//--------------------- .text._Z9cuda_gemmIiLi256ELi2ELi1ELi512ELi32ELi32ELi32ELi1ELi0EEviiiPT_S1_S1_ii --------------------------
	.section	.text._Z9cuda_gemmIiLi256ELi2ELi1ELi512ELi32ELi32ELi32ELi1ELi0EEviiiPT_S1_S1_ii,"ax",@progbits
	.align	128
        .global         _Z9cuda_gemmIiLi256ELi2ELi1ELi512ELi32ELi32ELi32ELi1ELi0EEviiiPT_S1_S1_ii
        .type           _Z9cuda_gemmIiLi256ELi2ELi1ELi512ELi32ELi32ELi32ELi1ELi0EEviiiPT_S1_S1_ii,@function
        .size           _Z9cuda_gemmIiLi256ELi2ELi1ELi512ELi32ELi32ELi32ELi1ELi0EEviiiPT_S1_S1_ii,(.L_x_58074 - _Z9cuda_gemmIiLi256ELi2ELi1ELi512ELi32ELi32ELi32ELi1ELi0EEviiiPT_S1_S1_ii)
        .other          _Z9cuda_gemmIiLi256ELi2ELi1ELi512ELi32ELi32ELi32ELi1ELi0EEviiiPT_S1_S1_ii,@"STO_CUDA_ENTRY STV_DEFAULT"
_Z9cuda_gemmIiLi256ELi2ELi1ELi512ELi32ELi32ELi32ELi1ELi0EEviiiPT_S1_S1_ii:
.text._Z9cuda_gemmIiLi256ELi2ELi1ELi512ELi32ELi32ELi32ELi1ELi0EEviiiPT_S1_S1_ii:
        /* <DEDUP_REMOVED lines=36> */
.L_x_22625:
        /* <DEDUP_REMOVED lines=25> */
.L_x_22624:
[----:B------:R-:W-:Y:S05]  /*03d0*/  BSYNC.RECONVERGENT B0 ;  /* 0x0000000000007941 */ /* 0x000fea0003800200 */
.L_x_22623:
        /* <DEDUP_REMOVED lines=106> */
[----:B------:R-:W-:Y:S05]  /*0a80*/  CALL.REL.NOINC `($__internal_123_$__cuda_sm20_div_u16) ;  /* 0x0000006400607944 */ /* 0x000fea0003c00000 */
        /* <DEDUP_REMOVED lines=81> */
.L_x_22801:
        /* <DEDUP_REMOVED lines=33> */
.L_x_22627:
[----:B------:R-:W-:Y:S05]  /*11b0*/  BSYNC.RECONVERGENT B0 ;  /* 0x0000000000007941 */ /* 0x000fea0003800200 */
.L_x_22626:
        /* <DEDUP_REMOVED lines=9> */
.L_x_22630:
        /* <DEDUP_REMOVED lines=27> */
.L_x_22629:
[----:B------:R-:W-:Y:S05]  /*1400*/  BSYNC.RECONVERGENT B0 ;  /* 0x0000000000007941 */ /* 0x000fea0003800200 */
.L_x_22628:
        /* <DEDUP_REMOVED lines=19> */
.L_x_22632:
[----:B------:R-:W-:Y:S05]  /*1540*/  BSYNC.RECONVERGENT B0 ;  /* 0x0000000000007941 */ /* 0x000fea0003800200 */
.L_x_22631:
[----:B------:R-:W-:Y:S04]  /*1550*/  BSSY.RECONVERGENT B0, `(.L_x_22633) ;  /* 0x0000010000007945 */ /* 0x000fe80003800200 */
[----:B------:R-:W-:Y:S05]  /*1560*/  @!P5 BRA `(.L_x_22634) ;  /* 0x000000000038d947 */ /* 0x000fea0003800000 */
[----:B-1----:R-:W1:Y:S01]  /*1570*/  S2R R31, SR_CgaCtaId ;  /* 0x00000000001f7919 */ /* 0x002e620000008800 */
[----:B0-2---:R-:W-:-:S05]  /*1580*/  MOV R30, 0x400 ;  /* 0x00000400001e7802 */ /* 0x005fca0000000f00 */
[----:B------:R-:W-:-:S05]  /*1590*/  VIADD R30, R30, 0x1880 ;  /* 0x000018801e1e7836 */ /* 0x000fca0000000000 */
[----:B-1----:R-:W-:-:S07]  /*15a0*/  LEA R52, R31, R30, 0x18 ;  /* 0x0000001e1f347211 */ /* 0x002fce00078ec0ff */
.L_x_22635:
        /* <DEDUP_REMOVED lines=10> */
.L_x_22634:
[----:B------:R-:W-:Y:S05]  /*1650*/  BSYNC.RECONVERGENT B0 ;  /* 0x0000000000007941 */ /* 0x000fea0003800200 */
.L_x_22633:
[----:B------:R-:W-:Y:S01]  /*1660*/  BAR.SYNC.DEFER_BLOCKING 0x0 ;  /* 0x0000000000007b1d */ /* 0x000fe20000010000 */
[----:B------:R-:W-:-:S09]  /*1670*/  UISETP.GE.AND UP0, UPT, UR6, 0x1, UPT ;  /* 0x000000010600788c */ /* 0x000fd2000bf06270 */
[----:B------:R-:W-:Y:S05]  /*1680*/  BRA.U !UP0, `(.L_x_22636) ;  /* 0x0000003d08487547 */ /* 0x000fea000b800000 */
[----:B------:R-:W-:-:S09]  /*1690*/  UISETP.NE.AND UP0, UPT, UR22, 0x1, UPT ;  /* 0x000000011600788c */ /* 0x000fd2000bf05270 */
[----:B------:R-:W-:Y:S05]  /*16a0*/  BRA.U UP0, `(.L_x_22637) ;  /* 0x0000001500007547 */ /* 0x000fea000b800000 */
[----:B------:R-:W-:Y:S01]  /*16b0*/  BSSY B1, `(.L_x_22638) ;  /* 0x000013e000017945 */ /* 0x000fe20003800000 */
[----:B------:R-:W-:-:S07]  /*16c0*/  IMAD.MOV.U32 R33, RZ, RZ, RZ ;  /* 0x000000ffff217224 */ /* 0x000fce00078e00ff */
.L_x_22690:
        /* <DEDUP_REMOVED lines=16> */
.L_x_22639:
        /* <DEDUP_REMOVED lines=10> */
.L_x_22640:
        /* <DEDUP_REMOVED lines=10> */
.L_x_22641:
        /* <DEDUP_REMOVED lines=10> */
.L_x_22642:
        /* <DEDUP_REMOVED lines=11> */
.L_x_22643:
        /* <DEDUP_REMOVED lines=11> */
.L_x_22644:
        /* <DEDUP_REMOVED lines=11> */
.L_x_22645:
        /* <DEDUP_REMOVED lines=11> */
.L_x_22646:
        /* <DEDUP_REMOVED lines=10> */
.L_x_22647:
        /* <DEDUP_REMOVED lines=11> */
.L_x_22648:
        /* <DEDUP_REMOVED lines=11> */
.L_x_22649:
        /* <DEDUP_REMOVED lines=11> */
.L_x_22650:
        /* <DEDUP_REMOVED lines=11> */
.L_x_22651:
        /* <DEDUP_REMOVED lines=11> */
.L_x_22652:
        /* <DEDUP_REMOVED lines=11> */
.L_x_22653:
        /* <DEDUP_REMOVED lines=10> */
.L_x_22654:
        /* <DEDUP_REMOVED lines=34> */
.L_x_22689:
[----:B------:R-:W-:Y:S02]  /*23f0*/  IMAD R32, R35, 0x84, R54 ;  /* 0x0000008423207824 */ /* 0x000fe400078e0236 */
[----:B0-----:R-:W-:-:S04]  /*2400*/  IMAD.MOV.U32 R53, RZ, RZ, RZ ;  /* 0x000000ffff357224 */ /* 0x001fc800078e00ff */
[----:B------:R-:W0:Y:S01]  /*2410*/  LDS R32, [R32] ;  /* 0x0000000020207984 */ /* 0x000e220000000800 */
[----:B------:R-:W-:Y:S05]  /*2420*/  @!P4 BRA `(.L_x_22657) ;  /* 0x000000000010c947 */ /* 0x000fea0003800000 */
[----:B------:R-:W-:-:S03]  /*2430*/  UMOV UR12, 0xffffffff ;  /* 0xffffffff000c7882 */ /* 0x000fc60000000000 */
[----:B------:R-:W-:Y:S05]  /*2440*/  BRA.DIV UR12, `(.L_x_22658) ;  /* 0x000000320cf47947 */ /* 0x000fea000b800000 */
[----:B0-----:R0:W1:Y:S02]  /*2450*/  SHFL.IDX PT, R29, R32, R28, R27 ;  /* 0x0000001c201d7389 */ /* 0x00106400000e001b */
.L_x_22804:
[----:B-1-3--:R-:W-:-:S07]  /*2460*/  IMAD R53, R37, R29, RZ ;  /* 0x0000001d25357224 */ /* 0x00afce00078e02ff */
.L_x_22657:
[----:B------:R-:W-:Y:S05]  /*2470*/  @!P3 BRA `(.L_x_22659) ;  /* 0x000000000010b947 */ /* 0x000fea0003800000 */
[----:B------:R-:W-:-:S03]  /*2480*/  UMOV UR12, 0xffffffff ;  /* 0xffffffff000c7882 */ /* 0x000fc60000000000 */
[----:B------:R-:W-:Y:S05]  /*2490*/  BRA.DIV UR12, `(.L_x_22660) ;  /* 0x000000360c007947 */ /* 0x000fea000b800000 */
[----:B0-----:R0:W1:Y:S02]  /*24a0*/  SHFL.IDX PT, R29, R32, R8, R27 ;  /* 0x00000008201d7389 */ /* 0x00106400000e001b */
.L_x_22807:
[----:B-1----:R-:W-:-:S07]  /*24b0*/  IMAD R53, R38, R29, R53 ;  /* 0x0000001d26357224 */ /* 0x002fce00078e0235 */
.L_x_22659:
[----:B------:R-:W-:Y:S05]  /*24c0*/  @!P2 BRA `(.L_x_22661) ;  /* 0x000000000010a947 */ /* 0x000fea0003800000 */
[----:B------:R-:W-:-:S03]  /*24d0*/  UMOV UR12, 0xffffffff ;  /* 0xffffffff000c7882 */ /* 0x000fc60000000000 */
[----:B------:R-:W-:Y:S05]  /*24e0*/  BRA.DIV UR12, `(.L_x_22662) ;  /* 0x000000360c0c7947 */ /* 0x000fea000b800000 */
[----:B0-----:R0:W1:Y:S02]  /*24f0*/  SHFL.IDX PT, R29, R32, R9, R27 ;  /* 0x00000009201d7389 */ /* 0x00106400000e001b */
.L_x_22810:
[----:B-1----:R-:W-:-:S07]  /*2500*/  IMAD R53, R39, R29, R53 ;  /* 0x0000001d27357224 */ /* 0x002fce00078e0235 */
.L_x_22661:
[----:B------:R-:W-:Y:S05]  /*2510*/  @!P1 BRA `(.L_x_22663) ;  /* 0x0000000000109947 */ /* 0x000fea0003800000 */
[----:B------:R-:W-:-:S03]  /*2520*/  UMOV UR12, 0xffffffff ;  /* 0xffffffff000c7882 */ /* 0x000fc60000000000 */
[----:B------:R-:W-:Y:S05]  /*2530*/  BRA.DIV UR12, `(.L_x_22664) ;  /* 0x000000360c187947 */ /* 0x000fea000b800000 */
[----:B0-----:R0:W1:Y:S02]  /*2540*/  SHFL.IDX PT, R29, R32, R10, R27 ;  /* 0x0000000a201d7389 */ /* 0x00106400000e001b */
.L_x_22813:
[----:B-1----:R-:W-:-:S07]  /*2550*/  IMAD R53, R40, R29, R53 ;  /* 0x0000001d28357224 */ /* 0x002fce00078e0235 */
.L_x_22663:
[----:B------:R-:W1:Y:S02]  /*2560*/  LDC R55, c[0x0][0x3ac] ;  /* 0x0000eb00ff377b82 */ /* 0x000e640000000800 */
[----:B-1----:R-:W-:-:S13]  /*2570*/  ISETP.GE.AND P0, PT, R55, 0x5, PT ;  /* 0x000000053700780c */ /* 0x002fda0003f06270 */
[----:B------:R-:W-:Y:S05]  /*2580*/  @!P0 BRA `(.L_x_22665) ;  /* 0x0000000000108947 */ /* 0x000fea0003800000 */
[----:B------:R-:W-:-:S03]  /*2590*/  UMOV UR12, 0xffffffff ;  /* 0xffffffff000c7882 */ /* 0x000fc60000000000 */
[----:B------:R-:W-:Y:S05]  /*25a0*/  BRA.DIV UR12, `(.L_x_22666) ;  /* 0x000000360c1c7947 */ /* 0x000fea000b800000 */
[----:B0-----:R0:W1:Y:S02]  /*25b0*/  SHFL.IDX PT, R29, R32, R11, R27 ;  /* 0x0000000b201d7389 */ /* 0x00106400000e001b */
.L_x_22816:
[----:B-1----:R-:W-:-:S07]  /*25c0*/  IMAD R53, R41, R29, R53 ;  /* 0x0000001d29357224 */ /* 0x002fce00078e0235 */
.L_x_22665:
[----:B------:R-:W-:-:S13]  /*25d0*/  ISETP.GE.AND P0, PT, R55, 0x6, PT ;  /* 0x000000063700780c */ /* 0x000fda0003f06270 */
[----:B------:R-:W-:Y:S05]  /*25e0*/  @!P0 BRA `(.L_x_22667) ;  /* 0x0000000000108947 */ /* 0x000fea0003800000 */
[----:B------:R-:W-:-:S03]  /*25f0*/  UMOV UR12, 0xffffffff ;  /* 0xffffffff000c7882 */ /* 0x000fc60000000000 */
[----:B------:R-:W-:Y:S05]  /*2600*/  BRA.DIV UR12, `(.L_x_22668) ;  /* 0x000000360c247947 */ /* 0x000fea000b800000 */
[----:B0-----:R0:W1:Y:S02]  /*2610*/  SHFL.IDX PT, R29, R32, R12, R27 ;  /* 0x0000000c201d7389 */ /* 0x00106400000e001b */
.L_x_22819:
[----:B-1----:R-:W-:-:S07]  /*2620*/  IMAD R53, R42, R29, R53 ;  /* 0x0000001d2a357224 */ /* 0x002fce00078e0235 */
.L_x_22667:
[----:B------:R-:W-:-:S13]  /*2630*/  ISETP.GE.AND P0, PT, R55, 0x7, PT ;  /* 0x000000073700780c */ /* 0x000fda0003f06270 */
[----:B------:R-:W-:Y:S05]  /*2640*/  @!P0 BRA `(.L_x_22669) ;  /* 0x0000000000108947 */ /* 0x000fea0003800000 */
[----:B------:R-:W-:-:S03]  /*2650*/  UMOV UR12, 0xffffffff ;  /* 0xffffffff000c7882 */ /* 0x000fc60000000000 */
[----:B------:R-:W-:Y:S05]  /*2660*/  BRA.DIV UR12, `(.L_x_22670) ;  /* 0x000000360c2c7947 */ /* 0x000fea000b800000 */
[----:B0-----:R0:W1:Y:S02]  /*2670*/  SHFL.IDX PT, R29, R32, R13, R27 ;  /* 0x0000000d201d7389 */ /* 0x00106400000e001b */
.L_x_22822:
[----:B-1----:R-:W-:-:S07]  /*2680*/  IMAD R53, R43, R29, R53 ;  /* 0x0000001d2b357224 */ /* 0x002fce00078e0235 */
.L_x_22669:
[----:B------:R-:W-:-:S13]  /*2690*/  ISETP.GE.AND P0, PT, R55, 0x8, PT ;  /* 0x000000083700780c */ /* 0x000fda0003f06270 */
[----:B------:R-:W-:Y:S05]  /*26a0*/  @!P0 BRA `(.L_x_22671) ;  /* 0x0000000000108947 */ /* 0x000fea0003800000 */
[----:B------:R-:W-:-:S03]  /*26b0*/  UMOV UR12, 0xffffffff ;  /* 0xffffffff000c7882 */ /* 0x000fc60000000000 */
[----:B------:R-:W-:Y:S05]  /*26c0*/  BRA.DIV UR12, `(.L_x_22672) ;  /* 0x000000360c347947 */ /* 0x000fea000b800000 */
[----:B0-----:R0:W1:Y:S02]  /*26d0*/  SHFL.IDX PT, R29, R32, R14, R27 ;  /* 0x0000000e201d7389 */ /* 0x00106400000e001b */
.L_x_22825:
[----:B-1----:R-:W-:-:S07]  /*26e0*/  IMAD R53, R44, R29, R53 ;  /* 0x0000001d2c357224 */ /* 0x002fce00078e0235 */
.L_x_22671:
[----:B------:R-:W-:-:S13]  /*26f0*/  ISETP.GE.AND P0, PT, R55, 0x9, PT ;  /* 0x000000093700780c */ /* 0x000fda0003f06270 */
[----:B------:R-:W-:Y:S05]  /*2700*/  @!P0 BRA `(.L_x_22673) ;  /* 0x0000000000108947 */ /* 0x000fea0003800000 */
[----:B------:R-:W-:-:S03]  /*2710*/  UMOV UR12, 0xffffffff ;  /* 0xffffffff000c7882 */ /* 0x000fc60000000000 */
[----:B------:R-:W-:Y:S05]  /*2720*/  BRA.DIV UR12, `(.L_x_22674) ;  /* 0x000000360c3c7947 */ /* 0x000fea000b800000 */
[----:B0-----:R0:W1:Y:S02]  /*2730*/  SHFL.IDX PT, R29, R32, R15, R27 ;  /* 0x0000000f201d7389 */ /* 0x00106400000e001b */
.L_x_22828:
[----:B-1----:R-:W-:-:S07]  /*2740*/  IMAD R53, R45, R29, R53 ;  /* 0x0000001d2d357224 */ /* 0x002fce00078e0235 */
.L_x_22673:
[----:B------:R-:W-:-:S13]  /*2750*/  ISETP.GE.AND P0, PT, R55, 0xa, PT ;  /* 0x0000000a3700780c */ /* 0x000fda0003f06270 */
[----:B------:R-:W-:Y:S05]  /*2760*/  @!P0 BRA `(.L_x_22675) ;  /* 0x0000000000108947 */ /* 0x000fea0003800000 */
[----:B------:R-:W-:-:S03]  /*2770*/  UMOV UR12, 0xffffffff ;  /* 0xffffffff000c7882 */ /* 0x000fc60000000000 */
[----:B------:R-:W-:Y:S05]  /*2780*/  BRA.DIV UR12, `(.L_x_22676) ;  /* 0x000000360c447947 */ /* 0x000fea000b800000 */
[----:B0-----:R0:W1:Y:S02]  /*2790*/  SHFL.IDX PT, R29, R32, R16, R27 ;  /* 0x00000010201d7389 */ /* 0x00106400000e001b */
.L_x_22831:
[----:B-1----:R-:W-:-:S07]  /*27a0*/  IMAD R53, R46, R29, R53 ;  /* 0x0000001d2e357224 */ /* 0x002fce00078e0235 */
.L_x_22675:
[----:B------:R-:W-:-:S13]  /*27b0*/  ISETP.GE.AND P0, PT, R55, 0xb, PT ;  /* 0x0000000b3700780c */ /* 0x000fda0003f06270 */
[----:B------:R-:W-:Y:S05]  /*27c0*/  @!P0 BRA `(.L_x_22677) ;  /* 0x0000000000108947 */ /* 0x000fea0003800000 */
[----:B------:R-:W-:-:S03]  /*27d0*/  UMOV UR12, 0xffffffff ;  /* 0xffffffff000c7882 */ /* 0x000fc60000000000 */
[----:B------:R-:W-:Y:S05]  /*27e0*/  BRA.DIV UR12, `(.L_x_22678) ;  /* 0x000000360c4c7947 */ /* 0x000fea000b800000 */
[----:B0-----:R0:W1:Y:S02]  /*27f0*/  SHFL.IDX PT, R29, R32, R17, R27 ;  /* 0x00000011201d7389 */ /* 0x00106400000e001b */
.L_x_22834:
[----:B-1----:R-:W-:-:S07]  /*2800*/  IMAD R53, R47, R29, R53 ;  /* 0x0000001d2f357224 */ /* 0x002fce00078e0235 */
.L_x_22677:
[----:B------:R-:W-:-:S13]  /*2810*/  ISETP.GE.AND P0, PT, R55, 0xc, PT ;  /* 0x0000000c3700780c */ /* 0x000fda0003f06270 */
[----:B------:R-:W-:Y:S05]  /*2820*/  @!P0 BRA `(.L_x_22679) ;  /* 0x0000000000108947 */ /* 0x000fea0003800000 */
[----:B------:R-:W-:-:S03]  /*2830*/  UMOV UR12, 0xffffffff ;  /* 0xffffffff000c7882 */ /* 0x000fc60000000000 */
[----:B------:R-:W-:Y:S05]  /*2840*/  BRA.DIV UR12, `(.L_x_22680) ;  /* 0x000000360c547947 */ /* 0x000fea000b800000 */
[----:B0-----:R0:W1:Y:S02]  /*2850*/  SHFL.IDX PT, R29, R32, R18, R27 ;  /* 0x00000012201d7389 */ /* 0x00106400000e001b */
.L_x_22837:
[----:B-1----:R-:W-:-:S07]  /*2860*/  IMAD R53, R48, R29, R53 ;  /* 0x0000001d30357224 */ /* 0x002fce00078e0235 */
.L_x_22679:
[----:B------:R-:W-:-:S13]  /*2870*/  ISETP.GE.AND P0, PT, R55, 0xd, PT ;  /* 0x0000000d3700780c */ /* 0x000fda0003f06270 */
[----:B------:R-:W-:Y:S05]  /*2880*/  @!P0 BRA `(.L_x_22681) ;  /* 0x0000000000108947 */ /* 0x000fea0003800000 */
[----:B------:R-:W-:-:S03]  /*2890*/  UMOV UR12, 0xffffffff ;  /* 0xffffffff000c7882 */ /* 0x000fc60000000000 */
[----:B------:R-:W-:Y:S05]  /*28a0*/  BRA.DIV UR12, `(.L_x_22682) ;  /* 0x000000360c5c7947 */ /* 0x000fea000b800000 */
[----:B0-----:R0:W1:Y:S02]  /*28b0*/  SHFL.IDX PT, R29, R32, R19, R27 ;  /* 0x00000013201d7389 */ /* 0x00106400000e001b */
.L_x_22840:
[----:B-1----:R-:W-:-:S07]  /*28c0*/  IMAD R53, R49, R29, R53 ;  /* 0x0000001d31357224 */ /* 0x002fce00078e0235 */
.L_x_22681:
[----:B------:R-:W-:-:S13]  /*28d0*/  ISETP.GE.AND P0, PT, R55, 0xe, PT ;  /* 0x0000000e3700780c */ /* 0x000fda0003f06270 */
[----:B------:R-:W-:Y:S05]  /*28e0*/  @!P0 BRA `(.L_x_22683) ;  /* 0x0000000000108947 */ /* 0x000fea0003800000 */
[----:B------:R-:W-:-:S03]  /*28f0*/  UMOV UR12, 0xffffffff ;  /* 0xffffffff000c7882 */ /* 0x000fc60000000000 */
[----:B------:R-:W-:Y:S05]  /*2900*/  BRA.DIV UR12, `(.L_x_22684) ;  /* 0x000000360c647947 */ /* 0x000fea000b800000 */
[----:B0-----:R0:W1:Y:S02]  /*2910*/  SHFL.IDX PT, R29, R32, R20, R27 ;  /* 0x00000014201d7389 */ /* 0x00106400000e001b */
.L_x_22843:
[----:B-1----:R-:W-:-:S07]  /*2920*/  IMAD R53, R50, R29, R53 ;  /* 0x0000001d32357224 */ /* 0x002fce00078e0235 */
.L_x_22683:
[----:B------:R-:W-:-:S13]  /*2930*/  ISETP.GE.AND P0, PT, R55, 0xf, PT ;  /* 0x0000000f3700780c */ /* 0x000fda0003f06270 */
[----:B------:R-:W-:Y:S05]  /*2940*/  @!P0 BRA `(.L_x_22685) ;  /* 0x0000000000108947 */ /* 0x000fea0003800000 */
[----:B------:R-:W-:-:S03]  /*2950*/  UMOV UR12, 0xffffffff ;  /* 0xffffffff000c7882 */ /* 0x000fc60000000000 */
[----:B------:R-:W-:Y:S05]  /*2960*/  BRA.DIV UR12, `(.L_x_22686) ;  /* 0x000000360c6c7947 */ /* 0x000fea000b800000 */
[----:B0-----:R0:W1:Y:S02]  /*2970*/  SHFL.IDX PT, R29, R32, R21, R27 ;  /* 0x00000015201d7389 */ /* 0x00106400000e001b */
.L_x_22846:
[----:B-1----:R-:W-:-:S07]  /*2980*/  IMAD R53, R51, R29, R53 ;  /* 0x0000001d33357224 */ /* 0x002fce00078e0235 */
.L_x_22685:
[----:B------:R-:W-:-:S13]  /*2990*/  ISETP.GE.AND P0, PT, R55, 0x10, PT ;  /* 0x000000103700780c */ /* 0x000fda0003f06270 */
[----:B------:R-:W-:Y:S05]  /*29a0*/  @!P0 BRA `(.L_x_22687) ;  /* 0x0000000000108947 */ /* 0x000fea0003800000 */
[----:B------:R-:W-:-:S03]  /*29b0*/  UMOV UR12, 0xffffffff ;  /* 0xffffffff000c7882 */ /* 0x000fc60000000000 */
[----:B------:R-:W-:Y:S05]  /*29c0*/  BRA.DIV UR12, `(.L_x_22688) ;  /* 0x000000360c747947 */ /* 0x000fea000b800000 */
[----:B0-----:R0:W1:Y:S02]  /*29d0*/  SHFL.IDX PT, R29, R32, R22, R27 ;  /* 0x00000016201d7389 */ /* 0x00106400000e001b */
.L_x_22849:
[----:B-1----:R-:W-:-:S07]  /*29e0*/  IMAD R53, R34, R29, R53 ;  /* 0x0000001d22357224 */ /* 0x002fce00078e0235 */
.L_x_22687:
        /* <DEDUP_REMOVED lines=8> */
.L_x_22656:
[----:B------:R-:W-:Y:S05]  /*2a70*/  BSYNC B0 ;  /* 0x0000000000007941 */ /* 0x000fea0003800000 */
.L_x_22655:
[----:B------:R-:W-:Y:S05]  /*2a80*/  @!P6 BRA `(.L_x_22690) ;  /* 0xffffffec0010e947 */ /* 0x000fea000383ffff */
[----:B------:R-:W-:Y:S05]  /*2a90*/  BSYNC B1 ;  /* 0x0000000000017941 */ /* 0x000fea0003800000 */
.L_x_22638:
[----:B------:R-:W-:Y:S05]  /*2aa0*/  BRA `(.L_x_22636) ;  /* 0x0000002800407947 */ /* 0x000fea0003800000 */
.L_x_22637:
[----:B------:R-:W4:Y:S02]  /*2ab0*/  LDCU UR12, c[0x0][0x3ac] ;  /* 0x00007580ff0c77ac */ /* 0x000f240008000800 */
[----:B----4-:R-:W-:-:S09]  /*2ac0*/  UISETP.GT.U32.AND UP0, UPT, UR12, 0x1f, UPT ;  /* 0x0000001f0c00788c */ /* 0x010fd2000bf04070 */
[----:B------:R-:W-:Y:S05]  /*2ad0*/  BRA.U UP0, `(.L_x_22691) ;  /* 0x0000001100dc7547 */ /* 0x000fea000b800000 */
[----:B------:R-:W-:-:S07]  /*2ae0*/  HFMA2 R33, -RZ, RZ, 0, 0 ;  /* 0x00000000ff217431 */ /* 0x000fce00000001ff */
.L_x_22743:
        /* <DEDUP_REMOVED lines=16> */
.L_x_22692:
        /* <DEDUP_REMOVED lines=10> */
.L_x_22693:
        /* <DEDUP_REMOVED lines=10> */
.L_x_22694:
        /* <DEDUP_REMOVED lines=10> */
.L_x_22695:
        /* <DEDUP_REMOVED lines=11> */
.L_x_22696:
        /* <DEDUP_REMOVED lines=11> */
.L_x_22697:
        /* <DEDUP_REMOVED lines=11> */
.L_x_22698:
        /* <DEDUP_REMOVED lines=11> */
.L_x_22699:
        /* <DEDUP_REMOVED lines=10> */
.L_x_22700:
        /* <DEDUP_REMOVED lines=11> */
.L_x_22701:
        /* <DEDUP_REMOVED lines=11> */
.L_x_22702:
        /* <DEDUP_REMOVED lines=11> */
.L_x_22703:
        /* <DEDUP_REMOVED lines=11> */
.L_x_22704:
        /* <DEDUP_REMOVED lines=11> */
.L_x_22705:
        /* <DEDUP_REMOVED lines=11> */
.L_x_22706:
        /* <DEDUP_REMOVED lines=10> */
.L_x_22707:
        /* <DEDUP_REMOVED lines=29> */
.L_x_22742:
[----:B0-----:R-:W-:Y:S02]  /*37c0*/  IMAD R32, R35, 0x84, R54 ;  /* 0x0000008423207824 */ /* 0x001fe400078e0236 */
[----:B------:R-:W-:-:S04]  /*37d0*/  IMAD.MOV.U32 R53, RZ, RZ, RZ ;  /* 0x000000ffff357224 */ /* 0x000fc800078e00ff */
[----:B------:R-:W0:Y:S01]  /*37e0*/  LDS R32, [R32] ;  /* 0x0000000020207984 */ /* 0x000e220000000800 */
[----:B------:R-:W-:Y:S05]  /*37f0*/  @!P4 BRA `(.L_x_22710) ;  /* 0x000000000010c947 */ /* 0x000fea0003800000 */
[----:B------:R-:W-:-:S03]  /*3800*/  UMOV UR12, 0xffffffff ;  /* 0xffffffff000c7882 */ /* 0x000fc60000000000 */
[----:B------:R-:W-:Y:S05]  /*3810*/  BRA.DIV UR12, `(.L_x_22711) ;  /* 0x0000002a0c007947 */ /* 0x000fea000b800000 */
[----:B0-----:R0:W1:Y:S02]  /*3820*/  SHFL.IDX PT, R29, R32, R28, R27 ;  /* 0x0000001c201d7389 */ /* 0x00106400000e001b */
.L_x_22852:
[----:B-1-3--:R-:W-:-:S07]  /*3830*/  IMAD R53, R37, R29, RZ ;  /* 0x0000001d25357224 */ /* 0x00afce00078e02ff */
.L_x_22710:
[----:B------:R-:W-:Y:S05]  /*3840*/  @!P3 BRA `(.L_x_22712) ;  /* 0x000000000010b947 */ /* 0x000fea0003800000 */
[----:B------:R-:W-:-:S03]  /*3850*/  UMOV UR12, 0xffffffff ;  /* 0xffffffff000c7882 */ /* 0x000fc60000000000 */
[----:B------:R-:W-:Y:S05]  /*3860*/  BRA.DIV UR12, `(.L_x_22713) ;  /* 0x0000002a0c0c7947 */ /* 0x000fea000b800000 */
[----:B0-----:R0:W1:Y:S02]  /*3870*/  SHFL.IDX PT, R29, R32, R8, R27 ;  /* 0x00000008201d7389 */ /* 0x00106400000e001b */
.L_x_22855:
[----:B-1----:R-:W-:-:S07]  /*3880*/  IMAD R53, R38, R29, R53 ;  /* 0x0000001d26357224 */ /* 0x002fce00078e0235 */
.L_x_22712:
[----:B------:R-:W-:Y:S05]  /*3890*/  @!P2 BRA `(.L_x_22714) ;  /* 0x000000000010a947 */ /* 0x000fea0003800000 */
[----:B------:R-:W-:-:S03]  /*38a0*/  UMOV UR12, 0xffffffff ;  /* 0xffffffff000c7882 */ /* 0x000fc60000000000 */
[----:B------:R-:W-:Y:S05]  /*38b0*/  BRA.DIV UR12, `(.L_x_22715) ;  /* 0x0000002a0c187947 */ /* 0x000fea000b800000 */
[----:B0-----:R0:W1:Y:S02]  /*38c0*/  SHFL.IDX PT, R29, R32, R9, R27 ;  /* 0x00000009201d7389 */ /* 0x00106400000e001b */
.L_x_22858:
[----:B-1----:R-:W-:-:S07]  /*38d0*/  IMAD R53, R39, R29, R53 ;  /* 0x0000001d27357224 */ /* 0x002fce00078e0235 */
.L_x_22714:
[----:B------:R-:W-:Y:S05]  /*38e0*/  @!P1 BRA `(.L_x_22716) ;  /* 0x0000000000109947 */ /* 0x000fea0003800000 */
[----:B------:R-:W-:-:S03]  /*38f0*/  UMOV UR12, 0xffffffff ;  /* 0xffffffff000c7882 */ /* 0x000fc60000000000 */
[----:B------:R-:W-:Y:S05]  /*3900*/  BRA.DIV UR12, `(.L_x_22717) ;  /* 0x0000002a0c247947 */ /* 0x000fea000b800000 */
[----:B0-----:R0:W1:Y:S02]  /*3910*/  SHFL.IDX PT, R29, R32, R10, R27 ;  /* 0x0000000a201d7389 */ /* 0x00106400000e001b */
.L_x_22861:
[----:B-1----:R-:W-:-:S07]  /*3920*/  IMAD R53, R40, R29, R53 ;  /* 0x0000001d28357224 */ /* 0x002fce00078e0235 */
.L_x_22716:
[----:B------:R-:W1:Y:S02]  /*3930*/  LDC R55, c[0x0][0x3ac] ;  /* 0x0000eb00ff377b82 */ /* 0x000e640000000800 */
[----:B-1----:R-:W-:-:S13]  /*3940*/  ISETP.GE.AND P0, PT, R55, 0x5, PT ;  /* 0x000000053700780c */ /* 0x002fda0003f06270 */
[----:B------:R-:W-:Y:S05]  /*3950*/  @!P0 BRA `(.L_x_22718) ;  /* 0x0000000000108947 */ /* 0x000fea0003800000 */
[----:B------:R-:W-:-:S03]  /*3960*/  UMOV UR12, 0xffffffff ;  /* 0xffffffff000c7882 */ /* 0x000fc60000000000 */
[----:B------:R-:W-:Y:S05]  /*3970*/  BRA.DIV UR12, `(.L_x_22719) ;  /* 0x0000002a0c287947 */ /* 0x000fea000b800000 */
[----:B0-----:R0:W1:Y:S02]  /*3980*/  SHFL.IDX PT, R29, R32, R11, R27 ;  /* 0x0000000b201d7389 */ /* 0x00106400000e001b */
.L_x_22864:
[----:B-1----:R-:W-:-:S07]  /*3990*/  IMAD R53, R41, R29, R53 ;  /* 0x0000001d29357224 */ /* 0x002fce00078e0235 */
.L_x_22718:
[----:B------:R-:W-:-:S13]  /*39a0*/  ISETP.GE.AND P0, PT, R55, 0x6, PT ;  /* 0x000000063700780c */ /* 0x000fda0003f06270 */
[----:B------:R-:W-:Y:S05]  /*39b0*/  @!P0 BRA `(.L_x_22720) ;  /* 0x0000000000108947 */ /* 0x000fea0003800000 */
[----:B------:R-:W-:-:S03]  /*39c0*/  UMOV UR12, 0xffffffff ;  /* 0xffffffff000c7882 */ /* 0x000fc60000000000 */
[----:B------:R-:W-:Y:S05]  /*39d0*/  BRA.DIV UR12, `(.L_x_22721) ;  /* 0x0000002a0c307947 */ /* 0x000fea000b800000 */
[----:B0-----:R0:W1:Y:S02]  /*39e0*/  SHFL.IDX PT, R29, R32, R12, R27 ;  /* 0x0000000c201d7389 */ /* 0x00106400000e001b */
.L_x_22867:
[----:B-1----:R-:W-:-:S07]  /*39f0*/  IMAD R53, R42, R29, R53 ;  /* 0x0000001d2a357224 */ /* 0x002fce00078e0235 */
.L_x_22720:
[----:B------:R-:W-:-:S13]  /*3a00*/  ISETP.GE.AND P0, PT, R55, 0x7, PT ;  /* 0x000000073700780c */ /* 0x000fda0003f06270 */
[----:B------:R-:W-:Y:S05]  /*3a10*/  @!P0 BRA `(.L_x_22722) ;  /* 0x0000000000108947 */ /* 0x000fea0003800000 */
[----:B------:R-:W-:-:S03]  /*3a20*/  UMOV UR12, 0xffffffff ;  /* 0xffffffff000c7882 */ /* 0x000fc60000000000 */
[----:B------:R-:W-:Y:S05]  /*3a30*/  BRA.DIV UR12, `(.L_x_22723) ;  /* 0x0000002a0c387947 */ /* 0x000fea000b800000 */
[----:B0-----:R0:W1:Y:S02]  /*3a40*/  SHFL.IDX PT, R29, R32, R13, R27 ;  /* 0x0000000d201d7389 */ /* 0x00106400000e001b */
.L_x_22870:
[----:B-1----:R-:W-:-:S07]  /*3a50*/  IMAD R53, R43, R29, R53 ;  /* 0x0000001d2b357224 */ /* 0x002fce00078e0235 */
.L_x_22722:
[----:B------:R-:W-:-:S13]  /*3a60*/  ISETP.GE.AND P0, PT, R55, 0x8, PT ;  /* 0x000000083700780c */ /* 0x000fda0003f06270 */
[----:B------:R-:W-:Y:S05]  /*3a70*/  @!P0 BRA `(.L_x_22724) ;  /* 0x0000000000108947 */ /* 0x000fea0003800000 */
[----:B------:R-:W-:-:S03]  /*3a80*/  UMOV UR12, 0xffffffff ;  /* 0xffffffff000c7882 */ /* 0x000fc60000000000 */
[----:B------:R-:W-:Y:S05]  /*3a90*/  BRA.DIV UR12, `(.L_x_22725) ;  /* 0x0000002a0c407947 */ /* 0x000fea000b800000 */
[----:B0-----:R0:W1:Y:S02]  /*3aa0*/  SHFL.IDX PT, R29, R32, R14, R27 ;  /* 0x0000000e201d7389 */ /* 0x00106400000e001b */
.L_x_22873:
[----:B-1----:R-:W-:-:S07]  /*3ab0*/  IMAD R53, R44, R29, R53 ;  /* 0x0000001d2c357224 */ /* 0x002fce00078e0235 */
.L_x_22724:
[----:B------:R-:W-:-:S13]  /*3ac0*/  ISETP.GE.AND P0, PT, R55, 0x9, PT ;  /* 0x000000093700780c */ /* 0x000fda0003f06270 */
[----:B------:R-:W-:Y:S05]  /*3ad0*/  @!P0 BRA `(.L_x_22726) ;  /* 0x0000000000108947 */ /* 0x000fea0003800000 */
[----:B------:R-:W-:-:S03]  /*3ae0*/  UMOV UR12, 0xffffffff ;  /* 0xffffffff000c7882 */ /* 0x000fc60000000000 */
[----:B------:R-:W-:Y:S05]  /*3af0*/  BRA.DIV UR12, `(.L_x_22727) ;  /* 0x0000002a0c487947 */ /* 0x000fea000b800000 */
[----:B0-----:R0:W1:Y:S02]  /*3b00*/  SHFL.IDX PT, R29, R32, R15, R27 ;  /* 0x0000000f201d7389 */ /* 0x00106400000e001b */
.L_x_22876:
[----:B-1----:R-:W-:-:S07]  /*3b10*/  IMAD R53, R45, R29, R53 ;  /* 0x0000001d2d357224 */ /* 0x002fce00078e0235 */
.L_x_22726:
[----:B------:R-:W-:-:S13]  /*3b20*/  ISETP.GE.AND P0, PT, R55, 0xa, PT ;  /* 0x0000000a3700780c */ /* 0x000fda0003f06270 */
[----:B------:R-:W-:Y:S05]  /*3b30*/  @!P0 BRA `(.L_x_22728) ;  /* 0x0000000000108947 */ /* 0x000fea0003800000 */
[----:B------:R-:W-:-:S03]  /*3b40*/  UMOV UR12, 0xffffffff ;  /* 0xffffffff000c7882 */ /* 0x000fc60000000000 */
[----:B------:R-:W-:Y:S05]  /*3b50*/  BRA.DIV UR12, `(.L_x_22729) ;  /* 0x0000002a0c507947 */ /* 0x000fea000b800000 */
[----:B0-----:R0:W1:Y:S02]  /*3b60*/  SHFL.IDX PT, R29, R32, R16, R27 ;  /* 0x00000010201d7389 */ /* 0x00106400000e001b */
.L_x_22879:
[----:B-1----:R-:W-:-:S07]  /*3b70*/  IMAD R53, R46, R29, R53 ;  /* 0x0000001d2e357224 */ /* 0x002fce00078e0235 */
.L_x_22728:
[----:B------:R-:W-:-:S13]  /*3b80*/  ISETP.GE.AND P0, PT, R55, 0xb, PT ;  /* 0x0000000b3700780c */ /* 0x000fda0003f06270 */
[----:B------:R-:W-:Y:S05]  /*3b90*/  @!P0 BRA `(.L_x_22730) ;  /* 0x0000000000108947 */ /* 0x000fea0003800000 */
[----:B------:R-:W-:-:S03]  /*3ba0*/  UMOV UR12, 0xffffffff ;  /* 0xffffffff000c7882 */ /* 0x000fc60000000000 */
[----:B------:R-:W-:Y:S05]  /*3bb0*/  BRA.DIV UR12, `(.L_x_22731) ;  /* 0x0000002a0c587947 */ /* 0x000fea000b800000 */
[----:B0-----:R0:W1:Y:S02]  /*3bc0*/  SHFL.IDX PT, R29, R32, R17, R27 ;  /* 0x00000011201d7389 */ /* 0x00106400000e001b */
.L_x_22882:
[----:B-1----:R-:W-:-:S07]  /*3bd0*/  IMAD R53, R47, R29, R53 ;  /* 0x0000001d2f357224 */ /* 0x002fce00078e0235 */
.L_x_22730:
[----:B------:R-:W-:-:S13]  /*3be0*/  ISETP.GE.AND P0, PT, R55, 0xc, PT ;  /* 0x0000000c3700780c */ /* 0x000fda0003f06270 */
[----:B------:R-:W-:Y:S05]  /*3bf0*/  @!P0 BRA `(.L_x_22732) ;  /* 0x0000000000108947 */ /* 0x000fea0003800000 */
[----:B------:R-:W-:-:S03]  /*3c00*/  UMOV UR12, 0xffffffff ;  /* 0xffffffff000c7882 */ /* 0x000fc60000000000 */
[----:B------:R-:W-:Y:S05]  /*3c10*/  BRA.DIV UR12, `(.L_x_22733) ;  /* 0x0000002a0c607947 */ /* 0x000fea000b800000 */
[----:B0-----:R0:W1:Y:S02]  /*3c20*/  SHFL.IDX PT, R29, R32, R18, R27 ;  /* 0x00000012201d7389 */ /* 0x00106400000e001b */
.L_x_22885:
[----:B-1----:R-:W-:-:S07]  /*3c30*/  IMAD R53, R48, R29, R53 ;  /* 0x0000001d30357224 */ /* 0x002fce00078e0235 */
.L_x_22732:
[----:B------:R-:W-:-:S13]  /*3c40*/  ISETP.GE.AND P0, PT, R55, 0xd, PT ;  /* 0x0000000d3700780c */ /* 0x000fda0003f06270 */
[----:B------:R-:W-:Y:S05]  /*3c50*/  @!P0 BRA `(.L_x_22734) ;  /* 0x0000000000108947 */ /* 0x000fea0003800000 */
[----:B------:R-:W-:-:S03]  /*3c60*/  UMOV UR12, 0xffffffff ;  /* 0xffffffff000c7882 */ /* 0x000fc60000000000 */
[----:B------:R-:W-:Y:S05]  /*3c70*/  BRA.DIV UR12, `(.L_x_22735) ;  /* 0x0000002a0c687947 */ /* 0x000fea000b800000 */
[----:B0-----:R0:W1:Y:S02]  /*3c80*/  SHFL.IDX PT, R29, R32, R19, R27 ;  /* 0x00000013201d7389 */ /* 0x00106400000e001b */
.L_x_22888:
[----:B-1----:R-:W-:-:S07]  /*3c90*/  IMAD R53, R49, R29, R53 ;  /* 0x0000001d31357224 */ /* 0x002fce00078e0235 */
.L_x_22734:
[----:B------:R-:W-:-:S13]  /*3ca0*/  ISETP.GE.AND P0, PT, R55, 0xe, PT ;  /* 0x0000000e3700780c */ /* 0x000fda0003f06270 */
[----:B------:R-:W-:Y:S05]  /*3cb0*/  @!P0 BRA `(.L_x_22736) ;  /* 0x0000000000108947 */ /* 0x000fea0003800000 */
[----:B------:R-:W-:-:S03]  /*3cc0*/  UMOV UR12, 0xffffffff ;  /* 0xffffffff000c7882 */ /* 0x000fc60000000000 */
[----:B------:R-:W-:Y:S05]  /*3cd0*/  BRA.DIV UR12, `(.L_x_22737) ;  /* 0x0000002a0c707947 */ /* 0x000fea000b800000 */
[----:B0-----:R0:W1:Y:S02]  /*3ce0*/  SHFL.IDX PT, R29, R32, R20, R27 ;  /* 0x00000014201d7389 */ /* 0x00106400000e001b */
.L_x_22891:
[----:B-1----:R-:W-:-:S07]  /*3cf0*/  IMAD R53, R50, R29, R53 ;  /* 0x0000001d32357224 */ /* 0x002fce00078e0235 */
.L_x_22736:
[----:B------:R-:W-:-:S13]  /*3d00*/  ISETP.GE.AND P0, PT, R55, 0xf, PT ;  /* 0x0000000f3700780c */ /* 0x000fda0003f06270 */
[----:B------:R-:W-:Y:S05]  /*3d10*/  @!P0 BRA `(.L_x_22738) ;  /* 0x0000000000108947 */ /* 0x000fea0003800000 */
[----:B------:R-:W-:-:S03]  /*3d20*/  UMOV UR12, 0xffffffff ;  /* 0xffffffff000c7882 */ /* 0x000fc60000000000 */
[----:B------:R-:W-:Y:S05]  /*3d30*/  BRA.DIV UR12, `(.L_x_22739) ;  /* 0x0000002a0c787947 */ /* 0x000fea000b800000 */
[----:B0-----:R0:W1:Y:S02]  /*3d40*/  SHFL.IDX PT, R29, R32, R21, R27 ;  /* 0x00000015201d7389 */ /* 0x00106400000e001b */
.L_x_22894:
[----:B-1----:R-:W-:-:S07]  /*3d50*/  IMAD R53, R51, R29, R53 ;  /* 0x0000001d33357224 */ /* 0x002fce00078e0235 */
.L_x_22738:
[----:B------:R-:W-:-:S13]  /*3d60*/  ISETP.GE.AND P0, PT, R55, 0x10, PT ;  /* 0x000000103700780c */ /* 0x000fda0003f06270 */
[----:B------:R-:W-:Y:S05]  /*3d70*/  @!P0 BRA `(.L_x_22740) ;  /* 0x0000000000108947 */ /* 0x000fea0003800000 */
[----:B------:R-:W-:-:S03]  /*3d80*/  UMOV UR12, 0xffffffff ;  /* 0xffffffff000c7882 */ /* 0x000fc60000000000 */
[----:B------:R-:W-:Y:S05]  /*3d90*/  BRA.DIV UR12, `(.L_x_22741) ;  /* 0x0000002a0c807947 */ /* 0x000fea000b800000 */
[----:B0-----:R0:W1:Y:S02]  /*3da0*/  SHFL.IDX PT, R29, R32, R22, R27 ;  /* 0x00000016201d7389 */ /* 0x00106400000e001b */
.L_x_22897:
[----:B-1----:R-:W-:-:S07]  /*3db0*/  IMAD R53, R34, R29, R53 ;  /* 0x0000001d22357224 */ /* 0x002fce00078e0235 */
.L_x_22740:
[C---:B------:R-:W-:Y:S02]  /*3dc0*/  IMAD R30, R35.reuse, UR6, R52 ;  /* 0x00000006231e7c24 */ /* 0x040fe4000f8e0234 */
[----:B------:R-:W-:Y:S02]  /*3dd0*/  VIADD R35, R35, UR8 ;  /* 0x0000000823237c36 */ /* 0x000fe40008000000 */
[----:B------:R-:W-:-:S03]  /*3de0*/  IMAD R30, R30, 0x4, R31 ;  /* 0x000000041e1e7824 */ /* 0x000fc600078e021f */
[----:B------:R-:W-:Y:S02]  /*3df0*/  ISETP.GE.AND P0, PT, R35, UR10, PT ;  /* 0x0000000a23007c0c */ /* 0x000fe4000bf06270 */
[----:B------:R1:W-:Y:S11]  /*3e00*/  STS [R30], R53 ;  /* 0x000000351e007388 */ /* 0x0003f60000000800 */
[----:B-1----:R-:W-:Y:S05]  /*3e10*/  @!P0 BRA `(.L_x_22742) ;  /* 0xfffffff800688947 */ /* 0x002fea000383ffff */
.L_x_22709:
[----:B------:R-:W-:Y:S05]  /*3e20*/  BSYNC B0 ;  /* 0x0000000000007941 */ /* 0x000fea0003800000 */
.L_x_22708:
[----:B------:R-:W-:Y:S05]  /*3e30*/  @!P6 BRA `(.L_x_22743) ;  /* 0xffffffec002ce947 */ /* 0x000fea000383ffff */
[----:B------:R-:W-:Y:S05]  /*3e40*/  BRA `(.L_x_22636) ;  /* 0x0000001400587947 */ /* 0x000fea0003800000 */
.L_x_22691:
[----:B------:R-:W-:-:S07]  /*3e50*/  HFMA2 R33, -RZ, RZ, 0, 0 ;  /* 0x00000000ff217431 */ /* 0x000fce00000001ff */
.L_x_22795:
        /* <DEDUP_REMOVED lines=17> */
.L_x_22744:
        /* <DEDUP_REMOVED lines=10> */
.L_x_22745:
        /* <DEDUP_REMOVED lines=10> */
.L_x_22746:
        /* <DEDUP_REMOVED lines=11> */
.L_x_22747:
        /* <DEDUP_REMOVED lines=11> */
.L_x_22748:
        /* <DEDUP_REMOVED lines=11> */
.L_x_22749:
        /* <DEDUP_REMOVED lines=11> */
.L_x_22750:
        /* <DEDUP_REMOVED lines=11> */
.L_x_22751:
        /* <DEDUP_REMOVED lines=10> */
.L_x_22752:
        /* <DEDUP_REMOVED lines=11> */
.L_x_22753:
        /* <DEDUP_REMOVED lines=11> */
.L_x_22754:
        /* <DEDUP_REMOVED lines=11> */
.L_x_22755:
        /* <DEDUP_REMOVED lines=11> */
.L_x_22756:
        /* <DEDUP_REMOVED lines=11> */
.L_x_22757:
        /* <DEDUP_REMOVED lines=11> */
.L_x_22758:
        /* <DEDUP_REMOVED lines=11> */
.L_x_22759:
        /* <DEDUP_REMOVED lines=27> */
.L_x_22794:
[----:B------:R-:W-:Y:S02]  /*4b40*/  IMAD R32, R35, 0x84, R54 ;  /* 0x0000008423207824 */ /* 0x000fe400078e0236 */
[----:B------:R-:W-:-:S04]  /*4b50*/  IMAD.MOV.U32 R53, RZ, RZ, RZ ;  /* 0x000000ffff357224 */ /* 0x000fc800078e00ff */
[----:B------:R-:W0:Y:S01]  /*4b60*/  LDS R32, [R32] ;  /* 0x0000000020207984 */ /* 0x000e220000000800 */
[----:B------:R-:W-:Y:S05]  /*4b70*/  @!P3 BRA `(.L_x_22761) ;  /* 0x000000000010b947 */ /* 0x000fea0003800000 */
[----:B------:R-:W-:-:S03]  /*4b80*/  UMOV UR12, 0xffffffff ;  /* 0xffffffff000c7882 */ /* 0x000fc60000000000 */
[----:B------:R-:W-:Y:S05]  /*4b90*/  BRA.DIV UR12, `(.L_x_22762) ;  /* 0x0000001e0c207947 */ /* 0x000fea000b800000 */
[----:B0-----:R0:W1:Y:S02]  /*4ba0*/  SHFL.IDX PT, R56, R32, R28, R27 ;  /* 0x0000001c20387389 */ /* 0x00106400000e001b */
.L_x_22899:
[----:B-1-3--:R-:W-:-:S07]  /*4bb0*/  IMAD R53, R37, R56, RZ ;  /* 0x0000003825357224 */ /* 0x00afce00078e02ff */
.L_x_22761:
[----:B------:R-:W-:Y:S05]  /*4bc0*/  @!P2 BRA `(.L_x_22763) ;  /* 0x000000000010a947 */ /* 0x000fea0003800000 */
[----:B------:R-:W-:-:S03]  /*4bd0*/  UMOV UR12, 0xffffffff ;  /* 0xffffffff000c7882 */ /* 0x000fc60000000000 */
[----:B------:R-:W-:Y:S05]  /*4be0*/  BRA.DIV UR12, `(.L_x_22764) ;  /* 0x0000001e0c287947 */ /* 0x000fea000b800000 */
[----:B0-----:R0:W1:Y:S02]  /*4bf0*/  SHFL.IDX PT, R29, R32, R8, R27 ;  /* 0x00000008201d7389 */ /* 0x00106400000e001b */
.L_x_22902:
[----:B-1----:R-:W-:-:S07]  /*4c00*/  IMAD R53, R38, R29, R53 ;  /* 0x0000001d26357224 */ /* 0x002fce00078e0235 */
.L_x_22763:
[----:B------:R-:W-:Y:S05]  /*4c10*/  @!P1 BRA `(.L_x_22765) ;  /* 0x0000000000109947 */ /* 0x000fea0003800000 */
[----:B------:R-:W-:-:S03]  /*4c20*/  UMOV UR12, 0xffffffff ;  /* 0xffffffff000c7882 */ /* 0x000fc60000000000 */
[----:B------:R-:W-:Y:S05]  /*4c30*/  BRA.DIV UR12, `(.L_x_22766) ;  /* 0x0000001e0c347947 */ /* 0x000fea000b800000 */
[----:B0-----:R0:W1:Y:S02]  /*4c40*/  SHFL.IDX PT, R29, R32, R9, R27 ;  /* 0x00000009201d7389 */ /* 0x00106400000e001b */
.L_x_22905:
[----:B-1----:R-:W-:-:S07]  /*4c50*/  IMAD R53, R39, R29, R53 ;  /* 0x0000001d27357224 */ /* 0x002fce00078e0235 */
.L_x_22765:
[----:B------:R-:W1:Y:S02]  /*4c60*/  LDC R31, c[0x0][0x3ac] ;  /* 0x0000eb00ff1f7b82 */ /* 0x000e640000000800 */
[----:B-1----:R-:W-:-:S13]  /*4c70*/  ISETP.GE.AND P0, PT, R31, 0x4, PT ;  /* 0x000000041f00780c */ /* 0x002fda0003f06270 */
[----:B------:R-:W-:Y:S05]  /*4c80*/  @!P0 BRA `(.L_x_22767) ;  /* 0x0000000000108947 */ /* 0x000fea0003800000 */
[----:B------:R-:W-:-:S03]  /*4c90*/  UMOV UR12, 0xffffffff ;  /* 0xffffffff000c7882 */ /* 0x000fc60000000000 */
[----:B------:R-:W-:Y:S05]  /*4ca0*/  BRA.DIV UR12, `(.L_x_22768) ;  /* 0x0000001e0c387947 */ /* 0x000fea000b800000 */
[----:B0-----:R0:W1:Y:S02]  /*4cb0*/  SHFL.IDX PT, R29, R32, R10, R27 ;  /* 0x0000000a201d7389 */ /* 0x00106400000e001b */
.L_x_22908:
[----:B-1----:R-:W-:-:S07]  /*4cc0*/  IMAD R53, R40, R29, R53 ;  /* 0x0000001d28357224 */ /* 0x002fce00078e0235 */
.L_x_22767:
[----:B------:R-:W-:-:S13]  /*4cd0*/  ISETP.GE.AND P0, PT, R31, 0x5, PT ;  /* 0x000000051f00780c */ /* 0x000fda0003f06270 */
[----:B------:R-:W-:Y:S05]  /*4ce0*/  @!P0 BRA `(.L_x_22769) ;  /* 0x0000000000108947 */ /* 0x000fea0003800000 */
[----:B------:R-:W-:-:S03]  /*4cf0*/  UMOV UR12, 0xffffffff ;  /* 0xffffffff000c7882 */ /* 0x000fc60000000000 */
[----:B------:R-:W-:Y:S05]  /*4d00*/  BRA.DIV UR12, `(.L_x_22770) ;  /* 0x0000001e0c407947 */ /* 0x000fea000b800000 */
[----:B0-----:R0:W1:Y:S02]  /*4d10*/  SHFL.IDX PT, R29, R32, R11, R27 ;  /* 0x0000000b201d7389 */ /* 0x00106400000e001b */
.L_x_22911:
[----:B-1----:R-:W-:-:S07]  /*4d20*/  IMAD R53, R41, R29, R53 ;  /* 0x0000001d29357224 */ /* 0x002fce00078e0235 */
.L_x_22769:
[----:B------:R-:W-:-:S13]  /*4d30*/  ISETP.GE.AND P0, PT, R31, 0x6, PT ;  /* 0x000000061f00780c */ /* 0x000fda0003f06270 */
[----:B------:R-:W-:Y:S05]  /*4d40*/  @!P0 BRA `(.L_x_22771) ;  /* 0x0000000000108947 */ /* 0x000fea0003800000 */
[----:B------:R-:W-:-:S03]  /*4d50*/  UMOV UR12, 0xffffffff ;  /* 0xffffffff000c7882 */ /* 0x000fc60000000000 */
[----:B------:R-:W-:Y:S05]  /*4d60*/  BRA.DIV UR12, `(.L_x_22772) ;  /* 0x0000001e0c487947 */ /* 0x000fea000b800000 */
[----:B0-----:R0:W1:Y:S02]  /*4d70*/  SHFL.IDX PT, R29, R32, R12, R27 ;  /* 0x0000000c201d7389 */ /* 0x00106400000e001b */
.L_x_22914:
[----:B-1----:R-:W-:-:S07]  /*4d80*/  IMAD R53, R42, R29, R53 ;  /* 0x0000001d2a357224 */ /* 0x002fce00078e0235 */
.L_x_22771:
[----:B------:R-:W-:-:S13]  /*4d90*/  ISETP.GE.AND P0, PT, R31, 0x7, PT ;  /* 0x000000071f00780c */ /* 0x000fda0003f06270 */
[----:B------:R-:W-:Y:S05]  /*4da0*/  @!P0 BRA `(.L_x_22773) ;  /* 0x0000000000108947 */ /* 0x000fea0003800000 */
[----:B------:R-:W-:-:S03]  /*4db0*/  UMOV UR12, 0xffffffff ;  /* 0xffffffff000c7882 */ /* 0x000fc60000000000 */
[----:B------:R-:W-:Y:S05]  /*4dc0*/  BRA.DIV UR12, `(.L_x_22774) ;  /* 0x0000001e0c507947 */ /* 0x000fea000b800000 */
[----:B0-----:R0:W1:Y:S02]  /*4dd0*/  SHFL.IDX PT, R29, R32, R13, R27 ;  /* 0x0000000d201d7389 */ /* 0x00106400000e001b */
.L_x_22917:
[----:B-1----:R-:W-:-:S07]  /*4de0*/  IMAD R53, R43, R29, R53 ;  /* 0x0000001d2b357224 */ /* 0x002fce00078e0235 */
.L_x_22773:
[----:B------:R-:W-:-:S13]  /*4df0*/  ISETP.GE.AND P0, PT, R31, 0x8, PT ;  /* 0x000000081f00780c */ /* 0x000fda0003f06270 */
[----:B------:R-:W-:Y:S05]  /*4e00*/  @!P0 BRA `(.L_x_22775) ;  /* 0x0000000000108947 */ /* 0x000fea0003800000 */
[----:B------:R-:W-:-:S03]  /*4e10*/  UMOV UR12, 0xffffffff ;  /* 0xffffffff000c7882 */ /* 0x000fc60000000000 */
[----:B------:R-:W-:Y:S05]  /*4e20*/  BRA.DIV UR12, `(.L_x_22776) ;  /* 0x0000001e0c587947 */ /* 0x000fea000b800000 */
[----:B0-----:R0:W1:Y:S02]  /*4e30*/  SHFL.IDX PT, R29, R32, R14, R27 ;  /* 0x0000000e201d7389 */ /* 0x00106400000e001b */
.L_x_22920:
[----:B-1----:R-:W-:-:S07]  /*4e40*/  IMAD R53, R44, R29, R53 ;  /* 0x0000001d2c357224 */ /* 0x002fce00078e0235 */
.L_x_22775:
[----:B------:R-:W-:-:S13]  /*4e50*/  ISETP.GE.AND P0, PT, R31, 0x9, PT ;  /* 0x000000091f00780c */ /* 0x000fda0003f06270 */
[----:B------:R-:W-:Y:S05]  /*4e60*/  @!P0 BRA `(.L_x_22777) ;  /* 0x0000000000108947 */ /* 0x000fea0003800000 */
[----:B------:R-:W-:-:S03]  /*4e70*/  UMOV UR12, 0xffffffff ;  /* 0xffffffff000c7882 */ /* 0x000fc60000000000 */
[----:B------:R-:W-:Y:S05]  /*4e80*/  BRA.DIV UR12, `(.L_x_22778) ;  /* 0x0000001e0c607947 */ /* 0x000fea000b800000 */
[----:B0-----:R0:W1:Y:S02]  /*4e90*/  SHFL.IDX PT, R29, R32, R15, R27 ;  /* 0x0000000f201d7389 */ /* 0x00106400000e001b */
.L_x_22923:
[----:B-1----:R-:W-:-:S07]  /*4ea0*/  IMAD R53, R45, R29, R53 ;  /* 0x0000001d2d357224 */ /* 0x002fce00078e0235 */
.L_x_22777:
[----:B------:R-:W-:-:S13]  /*4eb0*/  ISETP.GE.AND P0, PT, R31, 0xa, PT ;  /* 0x0000000a1f00780c */ /* 0x000fda0003f06270 */
[----:B------:R-:W-:Y:S05]  /*4ec0*/  @!P0 BRA `(.L_x_22779) ;  /* 0x0000000000108947 */ /* 0x000fea0003800000 */
[----:B------:R-:W-:-:S03]  /*4ed0*/  UMOV UR12, 0xffffffff ;  /* 0xffffffff000c7882 */ /* 0x000fc60000000000 */
[----:B------:R-:W-:Y:S05]  /*4ee0*/  BRA.DIV UR12, `(.L_x_22780) ;  /* 0x0000001e0c687947 */ /* 0x000fea000b800000 */
[----:B0-----:R0:W1:Y:S02]  /*4ef0*/  SHFL.IDX PT, R29, R32, R16, R27 ;  /* 0x00000010201d7389 */ /* 0x00106400000e001b */
.L_x_22926:
[----:B-1----:R-:W-:-:S07]  /*4f00*/  IMAD R53, R46, R29, R53 ;  /* 0x0000001d2e357224 */ /* 0x002fce00078e0235 */
.L_x_22779:
[----:B------:R-:W-:-:S13]  /*4f10*/  ISETP.GE.AND P0, PT, R31, 0xb, PT ;  /* 0x0000000b1f00780c */ /* 0x000fda0003f06270 */
[----:B------:R-:W-:Y:S05]  /*4f20*/  @!P0 BRA `(.L_x_22781) ;  /* 0x0000000000108947 */ /* 0x000fea0003800000 */
[----:B------:R-:W-:-:S03]  /*4f30*/  UMOV UR12, 0xffffffff ;  /* 0xffffffff000c7882 */ /* 0x000fc60000000000 */
[----:B------:R-:W-:Y:S05]  /*4f40*/  BRA.DIV UR12, `(.L_x_22782) ;  /* 0x0000001e0c707947 */ /* 0x000fea000b800000 */
[----:B0-----:R0:W1:Y:S02]  /*4f50*/  SHFL.IDX PT, R29, R32, R17, R27 ;  /* 0x00000011201d7389 */ /* 0x00106400000e001b */
.L_x_22929:
[----:B-1----:R-:W-:-:S07]  /*4f60*/  IMAD R53, R47, R29, R53 ;  /* 0x0000001d2f357224 */ /* 0x002fce00078e0235 */
.L_x_22781:
[----:B------:R-:W-:-:S13]  /*4f70*/  ISETP.GE.AND P0, PT, R31, 0xc, PT ;  /* 0x0000000c1f00780c */ /* 0x000fda0003f06270 */
[----:B------:R-:W-:Y:S05]  /*4f80*/  @!P0 BRA `(.L_x_22783) ;  /* 0x0000000000108947 */ /* 0x000fea0003800000 */
[----:B------:R-:W-:-:S03]  /*4f90*/  UMOV UR12, 0xffffffff ;  /* 0xffffffff000c7882 */ /* 0x000fc60000000000 */
[----:B------:R-:W-:Y:S05]  /*4fa0*/  BRA.DIV UR12, `(.L_x_22784) ;  /* 0x0000001e0c787947 */ /* 0x000fea000b800000 */
[----:B0-----:R0:W1:Y:S02]  /*4fb0*/  SHFL.IDX PT, R29, R32, R18, R27 ;  /* 0x00000012201d7389 */ /* 0x00106400000e001b */
.L_x_22932:
[----:B-1----:R-:W-:-:S07]  /*4fc0*/  IMAD R53, R48, R29, R53 ;  /* 0x0000001d30357224 */ /* 0x002fce00078e0235 */
.L_x_22783:
[----:B------:R-:W-:-:S13]  /*4fd0*/  ISETP.GE.AND P0, PT, R31, 0xd, PT ;  /* 0x0000000d1f00780c */ /* 0x000fda0003f06270 */
[----:B------:R-:W-:Y:S05]  /*4fe0*/  @!P0 BRA `(.L_x_22785) ;  /* 0x0000000000108947 */ /* 0x000fea0003800000 */
[----:B------:R-:W-:-:S03]  /*4ff0*/  UMOV UR12, 0xffffffff ;  /* 0xffffffff000c7882 */ /* 0x000fc60000000000 */
[----:B------:R-:W-:Y:S05]  /*5000*/  BRA.DIV UR12, `(.L_x_22786) ;  /* 0x0000001e0c807947 */ /* 0x000fea000b800000 */
[----:B0-----:R0:W1:Y:S02]  /*5010*/  SHFL.IDX PT, R29, R32, R19, R27 ;  /* 0x00000013201d7389 */ /* 0x00106400000e001b */
.L_x_22935:
[----:B-1----:R-:W-:-:S07]  /*5020*/  IMAD R53, R49, R29, R53 ;  /* 0x0000001d31357224 */ /* 0x002fce00078e0235 */
.L_x_22785:
[----:B------:R-:W-:-:S13]  /*5030*/  ISETP.GE.AND P0, PT, R31, 0xe, PT ;  /* 0x0000000e1f00780c */ /* 0x000fda0003f06270 */
[----:B------:R-:W-:Y:S05]  /*5040*/  @!P0 BRA `(.L_x_22787) ;  /* 0x0000000000108947 */ /* 0x000fea0003800000 */
[----:B------:R-:W-:-:S03]  /*5050*/  UMOV UR12, 0xffffffff ;  /* 0xffffffff000c7882 */ /* 0x000fc60000000000 */
[----:B------:R-:W-:Y:S05]  /*5060*/  BRA.DIV UR12, `(.L_x_22788) ;  /* 0x0000001e0c887947 */ /* 0x000fea000b800000 */
[----:B0-----:R0:W1:Y:S02]  /*5070*/  SHFL.IDX PT, R29, R32, R20, R27 ;  /* 0x00000014201d7389 */ /* 0x00106400000e001b */
.L_x_22938:
[----:B-1----:R-:W-:-:S07]  /*5080*/  IMAD R53, R50, R29, R53 ;  /* 0x0000001d32357224 */ /* 0x002fce00078e0235 */
.L_x_22787:
[----:B------:R-:W-:-:S13]  /*5090*/  ISETP.GE.AND P0, PT, R31, 0xf, PT ;  /* 0x0000000f1f00780c */ /* 0x000fda0003f06270 */
[----:B------:R-:W-:Y:S05]  /*50a0*/  @!P0 BRA `(.L_x_22789) ;  /* 0x0000000000108947 */ /* 0x000fea0003800000 */
[----:B------:R-:W-:-:S03]  /*50b0*/  UMOV UR12, 0xffffffff ;  /* 0xffffffff000c7882 */ /* 0x000fc60000000000 */
[----:B------:R-:W-:Y:S05]  /*50c0*/  BRA.DIV UR12, `(.L_x_22790) ;  /* 0x0000001e0c907947 */ /* 0x000fea000b800000 */
[----:B0-----:R0:W1:Y:S02]  /*50d0*/  SHFL.IDX PT, R29, R32, R21, R27 ;  /* 0x00000015201d7389 */ /* 0x00106400000e001b */
.L_x_22941:
[----:B-1----:R-:W-:-:S07]  /*50e0*/  IMAD R53, R51, R29, R53 ;  /* 0x0000001d33357224 */ /* 0x002fce00078e0235 */
.L_x_22789:
[----:B------:R-:W-:-:S13]  /*50f0*/  ISETP.GE.AND P0, PT, R31, 0x10, PT ;  /* 0x000000101f00780c */ /* 0x000fda0003f06270 */
[----:B------:R-:W-:Y:S05]  /*5100*/  @!P0 BRA `(.L_x_22791) ;  /* 0x0000000000108947 */ /* 0x000fea0003800000 */
[----:B------:R-:W-:-:S03]  /*5110*/  UMOV UR12, 0xffffffff ;  /* 0xffffffff000c7882 */ /* 0x000fc60000000000 */
[----:B------:R-:W-:Y:S05]  /*5120*/  BRA.DIV UR12, `(.L_x_22792) ;  /* 0x0000001e0c987947 */ /* 0x000fea000b800000 */
[----:B0-----:R0:W1:Y:S02]  /*5130*/  SHFL.IDX PT, R29, R32, R22, R27 ;  /* 0x00000016201d7389 */ /* 0x00106400000e001b */
.L_x_22944:
[----:B-1----:R-:W-:-:S07]  /*5140*/  IMAD R53, R34, R29, R53 ;  /* 0x0000001d22357224 */ /* 0x002fce00078e0235 */
.L_x_22791:
[----:B------:R-:W-:-:S07]  /*5150*/  IMAD.U32 R29, RZ, RZ, UR20 ;  /* 0x00000014ff1d7e24 */ /* 0x000fce000f8e00ff */
.L_x_22793:
        /* <DEDUP_REMOVED lines=36> */
.L_x_22760:
[----:B------:R-:W-:Y:S05]  /*53a0*/  @!P6 BRA `(.L_x_22795) ;  /* 0xffffffe800ace947 */ /* 0x000fea000383ffff */
.L_x_22636:
        /* <DEDUP_REMOVED lines=33> */
.L_x_22797:
[----:B------:R-:W-:Y:S05]  /*55c0*/  BSYNC.RECONVERGENT B0 ;  /* 0x0000000000007941 */ /* 0x000fea0003800200 */
.L_x_22796:
[----:B------:R-:W-:Y:S04]  /*55d0*/  BSSY.RECONVERGENT B0, `(.L_x_22798) ;  /* 0x000001e000007945 */ /* 0x000fe80003800200 */
[----:B------:R-:W-:Y:S05]  /*55e0*/  @!P5 BRA `(.L_x_22799) ;  /* 0x000000000070d947 */ /* 0x000fea0003800000 */
[----:B01-3--:R-:W0:Y:S01]  /*55f0*/  S2R R31, SR_CgaCtaId ;  /* 0x00000000001f7919 */ /* 0x00be220000008800 */
[----:B--2-4-:R-:W-:-:S05]  /*5600*/  MOV R30, 0x400 ;  /* 0x00000400001e7802 */ /* 0x014fca0000000f00 */
[----:B------:R-:W-:-:S05]  /*5610*/  VIADD R30, R30, 0x1880 ;  /* 0x000018801e1e7836 */ /* 0x000fca0000000000 */
[----:B0-----:R-:W-:-:S07]  /*5620*/  LEA R36, R31, R30, 0x18 ;  /* 0x0000001e1f247211 */ /* 0x001fce00078ec0ff */
.L_x_22800:
        /* <DEDUP_REMOVED lines=24> */
.L_x_22799:
[----:B------:R-:W-:Y:S05]  /*57b0*/  BSYNC.RECONVERGENT B0 ;  /* 0x0000000000007941 */ /* 0x000fea0003800200 */
.L_x_22798:
[----:B------:R-:W5:Y:S02]  /*57c0*/  LDCU UR12, c[0x0][0x374] ;  /* 0x00006e80ff0c77ac */ /* 0x000f640008000800 */
[----:B-----5:R-:W-:Y:S02]  /*57d0*/  UIADD3 UR9, UPT, UPT, UR12, UR9, URZ ;  /* 0x000000090c097290 */ /* 0x020fe4000fffe0ff */
[----:B------:R-:W-:-:S04]  /*57e0*/  USHF.L.U32 UR12, UR12, 0x1, URZ ;  /* 0x000000010c0c7899 */ /* 0x000fc800080006ff */
[----:B------:R-:W-:-:S09]  /*57f0*/  UISETP.GE.U32.AND UP0, UPT, UR9, UR12, UPT ;  /* 0x0000000c0900728c */ /* 0x000fd2000bf06070 */
[----:B------:R-:W-:Y:S05]  /*5800*/  BRA.U !UP0, `(.L_x_22801) ;  /* 0xffffffb508e47547 */ /* 0x000fea000b83ffff */
[----:B------:R-:W-:Y:S05]  /*5810*/  EXIT ;  /* 0x000000000000794d */ /* 0x000fea0003800000 */
.L_x_22658:
[----:B------:R-:W-:Y:S01]  /*5820*/  BSSY B2, `(.L_x_22802) ;  /* 0x0000006000027945 */ /* 0x000fe20003800000 */
[----:B------:R-:W-:Y:S02]  /*5830*/  IMAD.MOV.U32 R30, RZ, RZ, R28 ;  /* 0x000000ffff1e7224 */ /* 0x000fe400078e001c */
[----:B------:R-:W-:-:S07]  /*5840*/  IMAD.MOV.U32 R29, RZ, RZ, -0x1 ;  /* 0xffffffffff1d7424 */ /* 0x000fce00078e00ff */
[----:B0--3--:R-:W-:Y:S05]  /*5850*/  WARPSYNC.COLLECTIVE R29, `(.L_x_22803) ;  /* 0x000000001d087348 */ /* 0x009fea0003c00000 */
[----:B0-----:R0:W1:Y:S02]  /*5860*/  SHFL.IDX P0, R29, R32, R30, R27 ;  /* 0x0000001e201d7389 */ /* 0x001064000000001b */
[----:B01-3--:R-:W-:Y:S05]  /*5870*/  ENDCOLLECTIVE ;  /* 0x000000000000791b */ /* 0x00bfea0003800000 */
.L_x_22803:
[----:B------:R-:W-:Y:S05]  /*5880*/  BSYNC B2 ;  /* 0x0000000000027941 */ /* 0x000fea0003800000 */
.L_x_22802:
[----:B------:R-:W-:Y:S05]  /*5890*/  BRA `(.L_x_22804) ;  /* 0xffffffc800f07947 */ /* 0x000fea000383ffff */
.L_x_22660:
[----:B------:R-:W-:Y:S01]  /*58a0*/  BSSY B2, `(.L_x_22805) ;  /* 0x0000006000027945 */ /* 0x000fe20003800000 */
[----:B------:R-:W-:Y:S01]  /*58b0*/  IMAD.MOV.U32 R30, RZ, RZ, R8 ;  /* 0x000000ffff1e7224 */ /* 0x000fe200078e0008 */
[----:B------:R-:W-:-:S07]  /*58c0*/  MOV R29, 0xffffffff ;  /* 0xffffffff001d7802 */ /* 0x000fce0000000f00 */
[----:B0--3--:R-:W-:Y:S05]  /*58d0*/  WARPSYNC.COLLECTIVE R29, `(.L_x_22806) ;  /* 0x000000001d087348 */ /* 0x009fea0003c00000 */
[----:B0-----:R0:W1:Y:S02]  /*58e0*/  SHFL.IDX P0, R29, R32, R30, R27 ;  /* 0x0000001e201d7389 */ /* 0x001064000000001b */
[----:B01-3--:R-:W-:Y:S05]  /*58f0*/  ENDCOLLECTIVE ;  /* 0x000000000000791b */ /* 0x00bfea0003800000 */
.L_x_22806:
[----:B------:R-:W-:Y:S05]  /*5900*/  BSYNC B2 ;  /* 0x0000000000027941 */ /* 0x000fea0003800000 */
.L_x_22805:
[----:B------:R-:W-:Y:S05]  /*5910*/  BRA `(.L_x_22807) ;  /* 0xffffffc800e47947 */ /* 0x000fea000383ffff */
.L_x_22662:
[----:B------:R-:W-:Y:S01]  /*5920*/  BSSY B2, `(.L_x_22808) ;  /* 0x0000006000027945 */ /* 0x000fe20003800000 */
[----:B------:R-:W-:Y:S02]  /*5930*/  IMAD.MOV.U32 R30, RZ, RZ, R9 ;  /* 0x000000ffff1e7224 */ /* 0x000fe400078e0009 */
[----:B------:R-:W-:-:S07]  /*5940*/  IMAD.MOV.U32 R29, RZ, RZ, -0x1 ;  /* 0xffffffffff1d7424 */ /* 0x000fce00078e00ff */
[----:B0--3--:R-:W-:Y:S05]  /*5950*/  WARPSYNC.COLLECTIVE R29, `(.L_x_22809) ;  /* 0x000000001d087348 */ /* 0x009fea0003c00000 */
[----:B0-----:R0:W1:Y:S02]  /*5960*/  SHFL.IDX P0, R29, R32, R30, R27 ;  /* 0x0000001e201d7389 */ /* 0x001064000000001b */
[----:B01-3--:R-:W-:Y:S05]  /*5970*/  ENDCOLLECTIVE ;  /* 0x000000000000791b */ /* 0x00bfea0003800000 */
.L_x_22809:
[----:B------:R-:W-:Y:S05]  /*5980*/  BSYNC B2 ;  /* 0x0000000000027941 */ /* 0x000fea0003800000 */
.L_x_22808:
[----:B------:R-:W-:Y:S05]  /*5990*/  BRA `(.L_x_22810) ;  /* 0xffffffc800d87947 */ /* 0x000fea000383ffff */
.L_x_22664:
[----:B------:R-:W-:Y:S01]  /*59a0*/  BSSY B2, `(.L_x_22811) ;  /* 0x0000006000027945 */ /* 0x000fe20003800000 */
[----:B------:R-:W-:Y:S02]  /*59b0*/  IMAD.MOV.U32 R30, RZ, RZ, R10 ;  /* 0x000000ffff1e7224 */ /* 0x000fe400078e000a */
[----:B------:R-:W-:-:S07]  /*59c0*/  IMAD.MOV.U32 R29, RZ, RZ, -0x1 ;  /* 0xffffffffff1d7424 */ /* 0x000fce00078e00ff */
[----:B0--3--:R-:W-:Y:S05]  /*59d0*/  WARPSYNC.COLLECTIVE R29, `(.L_x_22812) ;  /* 0x000000001d087348 */ /* 0x009fea0003c00000 */
[----:B0-----:R0:W1:Y:S02]  /*59e0*/  SHFL.IDX P0, R29, R32, R30, R27 ;  /* 0x0000001e201d7389 */ /* 0x001064000000001b */
[----:B01-3--:R-:W-:Y:S05]  /*59f0*/  ENDCOLLECTIVE ;  /* 0x000000000000791b */ /* 0x00bfea0003800000 */
.L_x_22812:
[----:B------:R-:W-:Y:S05]  /*5a00*/  BSYNC B2 ;  /* 0x0000000000027941 */ /* 0x000fea0003800000 */
.L_x_22811:
[----:B------:R-:W-:Y:S05]  /*5a10*/  BRA `(.L_x_22813) ;  /* 0xffffffc800cc7947 */ /* 0x000fea000383ffff */
.L_x_22666:
[----:B------:R-:W-:Y:S01]  /*5a20*/  BSSY B2, `(.L_x_22814) ;  /* 0x0000006000027945 */ /* 0x000fe20003800000 */
[----:B------:R-:W-:Y:S01]  /*5a30*/  MOV R30, R11 ;  /* 0x0000000b001e7202 */ /* 0x000fe20000000f00 */
[----:B------:R-:W-:-:S07]  /*5a40*/  IMAD.MOV.U32 R29, RZ, RZ, -0x1 ;  /* 0xffffffffff1d7424 */ /* 0x000fce00078e00ff */
[----:B0--3--:R-:W-:Y:S05]  /*5a50*/  WARPSYNC.COLLECTIVE R29, `(.L_x_22815) ;  /* 0x000000001d087348 */ /* 0x009fea0003c00000 */
[----:B0-----:R0:W1:Y:S02]  /*5a60*/  SHFL.IDX P0, R29, R32, R30, R27 ;  /* 0x0000001e201d7389 */ /* 0x001064000000001b */
[----:B01-3--:R-:W-:Y:S05]  /*5a70*/  ENDCOLLECTIVE ;  /* 0x000000000000791b */ /* 0x00bfea0003800000 */
.L_x_22815:
[----:B------:R-:W-:Y:S05]  /*5a80*/  BSYNC B2 ;  /* 0x0000000000027941 */ /* 0x000fea0003800000 */
.L_x_22814:
[----:B------:R-:W-:Y:S05]  /*5a90*/  BRA `(.L_x_22816) ;  /* 0xffffffc800c87947 */ /* 0x000fea000383ffff */
.L_x_22668:
[----:B------:R-:W-:Y:S01]  /*5aa0*/  BSSY B2, `(.L_x_22817) ;  /* 0x0000006000027945 */ /* 0x000fe20003800000 */
[----:B------:R-:W-:Y:S02]  /*5ab0*/  IMAD.MOV.U32 R30, RZ, RZ, R12 ;  /* 0x000000ffff1e7224 */ /* 0x000fe400078e000c */
[----:B------:R-:W-:-:S07]  /*5ac0*/  IMAD.MOV.U32 R29, RZ, RZ, -0x1 ;  /* 0xffffffffff1d7424 */ /* 0x000fce00078e00ff */
[----:B0--3--:R-:W-:Y:S05]  /*5ad0*/  WARPSYNC.COLLECTIVE R29, `(.L_x_22818) ;  /* 0x000000001d087348 */ /* 0x009fea0003c00000 */
[----:B0-----:R0:W1:Y:S02]  /*5ae0*/  SHFL.IDX P0, R29, R32, R30, R27 ;  /* 0x0000001e201d7389 */ /* 0x001064000000001b */
[----:B01-3--:R-:W-:Y:S05]  /*5af0*/  ENDCOLLECTIVE ;  /* 0x000000000000791b */ /* 0x00bfea0003800000 */
.L_x_22818:
[----:B------:R-:W-:Y:S05]  /*5b00*/  BSYNC B2 ;  /* 0x0000000000027941 */ /* 0x000fea0003800000 */
.L_x_22817:
[----:B------:R-:W-:Y:S05]  /*5b10*/  BRA `(.L_x_22819) ;  /* 0xffffffc800c07947 */ /* 0x000fea000383ffff */
.L_x_22670:
[----:B------:R-:W-:Y:S01]  /*5b20*/  BSSY B2, `(.L_x_22820) ;  /* 0x0000006000027945 */ /* 0x000fe20003800000 */
[----:B------:R-:W-:Y:S01]  /*5b30*/  IMAD.MOV.U32 R30, RZ, RZ, R13 ;  /* 0x000000ffff1e7224 */ /* 0x000fe200078e000d */
[----:B------:R-:W-:-:S07]  /*5b40*/  MOV R29, 0xffffffff ;  /* 0xffffffff001d7802 */ /* 0x000fce0000000f00 */
[----:B0--3--:R-:W-:Y:S05]  /*5b50*/  WARPSYNC.COLLECTIVE R29, `(.L_x_22821) ;  /* 0x000000001d087348 */ /* 0x009fea0003c00000 */
[----:B0-----:R0:W1:Y:S02]  /*5b60*/  SHFL.IDX P0, R29, R32, R30, R27 ;  /* 0x0000001e201d7389 */ /* 0x001064000000001b */
[----:B01-3--:R-:W-:Y:S05]  /*5b70*/  ENDCOLLECTIVE ;  /* 0x000000000000791b */ /* 0x00bfea0003800000 */
.L_x_22821:
[----:B------:R-:W-:Y:S05]  /*5b80*/  BSYNC B2 ;  /* 0x0000000000027941 */ /* 0x000fea0003800000 */
.L_x_22820:
[----:B------:R-:W-:Y:S05]  /*5b90*/  BRA `(.L_x_22822) ;  /* 0xffffffc800b87947 */ /* 0x000fea000383ffff */
.L_x_22672:
[----:B------:R-:W-:Y:S01]  /*5ba0*/  BSSY B2, `(.L_x_22823) ;  /* 0x0000006000027945 */ /* 0x000fe20003800000 */
[----:B------:R-:W-:Y:S02]  /*5bb0*/  IMAD.MOV.U32 R30, RZ, RZ, R14 ;  /* 0x000000ffff1e7224 */ /* 0x000fe400078e000e */
[----:B------:R-:W-:-:S07]  /*5bc0*/  IMAD.MOV.U32 R29, RZ, RZ, -0x1 ;  /* 0xffffffffff1d7424 */ /* 0x000fce00078e00ff */
[----:B0--3--:R-:W-:Y:S05]  /*5bd0*/  WARPSYNC.COLLECTIVE R29, `(.L_x_22824) ;  /* 0x000000001d087348 */ /* 0x009fea0003c00000 */
[----:B0-----:R0:W1:Y:S02]  /*5be0*/  SHFL.IDX P0, R29, R32, R30, R27 ;  /* 0x0000001e201d7389 */ /* 0x001064000000001b */
[----:B01-3--:R-:W-:Y:S05]  /*5bf0*/  ENDCOLLECTIVE ;  /* 0x000000000000791b */ /* 0x00bfea0003800000 */
.L_x_22824:
[----:B------:R-:W-:Y:S05]  /*5c00*/  BSYNC B2 ;  /* 0x0000000000027941 */ /* 0x000fea0003800000 */
.L_x_22823:
[----:B------:R-:W-:Y:S05]  /*5c10*/  BRA `(.L_x_22825) ;  /* 0xffffffc800b07947 */ /* 0x000fea000383ffff */
.L_x_22674:
[----:B------:R-:W-:Y:S01]  /*5c20*/  BSSY B2, `(.L_x_22826) ;  /* 0x0000006000027945 */ /* 0x000fe20003800000 */
[----:B------:R-:W-:Y:S02]  /*5c30*/  IMAD.MOV.U32 R30, RZ, RZ, R15 ;  /* 0x000000ffff1e7224 */ /* 0x000fe400078e000f */
[----:B------:R-:W-:-:S07]  /*5c40*/  IMAD.MOV.U32 R29, RZ, RZ, -0x1 ;  /* 0xffffffffff1d7424 */ /* 0x000fce00078e00ff */
[----:B0--3--:R-:W-:Y:S05]  /*5c50*/  WARPSYNC.COLLECTIVE R29, `(.L_x_22827) ;  /* 0x000000001d087348 */ /* 0x009fea0003c00000 */
[----:B0-----:R0:W1:Y:S02]  /*5c60*/  SHFL.IDX P0, R29, R32, R30, R27 ;  /* 0x0000001e201d7389 */ /* 0x001064000000001b */
[----:B01-3--:R-:W-:Y:S05]  /*5c70*/  ENDCOLLECTIVE ;  /* 0x000000000000791b */ /* 0x00bfea0003800000 */
.L_x_22827:
[----:B------:R-:W-:Y:S05]  /*5c80*/  BSYNC B2 ;  /* 0x0000000000027941 */ /* 0x000fea0003800000 */
.L_x_22826:
[----:B------:R-:W-:Y:S05]  /*5c90*/  BRA `(.L_x_22828) ;  /* 0xffffffc800a87947 */ /* 0x000fea000383ffff */
.L_x_22676:
[----:B------:R-:W-:Y:S01]  /*5ca0*/  BSSY B2, `(.L_x_22829) ;  /* 0x0000006000027945 */ /* 0x000fe20003800000 */
[----:B------:R-:W-:Y:S01]  /*5cb0*/  MOV R30, R16 ;  /* 0x00000010001e7202 */ /* 0x000fe20000000f00 */
[----:B------:R-:W-:-:S07]  /*5cc0*/  IMAD.MOV.U32 R29, RZ, RZ, -0x1 ;  /* 0xffffffffff1d7424 */ /* 0x000fce00078e00ff */
[----:B0--3--:R-:W-:Y:S05]  /*5cd0*/  WARPSYNC.COLLECTIVE R29, `(.L_x_22830) ;  /* 0x000000001d087348 */ /* 0x009fea0003c00000 */
[----:B0-----:R0:W1:Y:S02]  /*5ce0*/  SHFL.IDX P0, R29, R32, R30, R27 ;  /* 0x0000001e201d7389 */ /* 0x001064000000001b */
[----:B01-3--:R-:W-:Y:S05]  /*5cf0*/  ENDCOLLECTIVE ;  /* 0x000000000000791b */ /* 0x00bfea0003800000 */
.L_x_22830:
[----:B------:R-:W-:Y:S05]  /*5d00*/  BSYNC B2 ;  /* 0x0000000000027941 */ /* 0x000fea0003800000 */
.L_x_22829:
[----:B------:R-:W-:Y:S05]  /*5d10*/  BRA `(.L_x_22831) ;  /* 0xffffffc800a07947 */ /* 0x000fea000383ffff */
.L_x_22678:
[----:B------:R-:W-:Y:S01]  /*5d20*/  BSSY B2, `(.L_x_22832) ;  /* 0x0000006000027945 */ /* 0x000fe20003800000 */
[----:B------:R-:W-:Y:S02]  /*5d30*/  IMAD.MOV.U32 R30, RZ, RZ, R17 ;  /* 0x000000ffff1e7224 */ /* 0x000fe400078e0011 */
[----:B------:R-:W-:-:S07]  /*5d40*/  IMAD.MOV.U32 R29, RZ, RZ, -0x1 ;  /* 0xffffffffff1d7424 */ /* 0x000fce00078e00ff */
[----:B0--3--:R-:W-:Y:S05]  /*5d50*/  WARPSYNC.COLLECTIVE R29, `(.L_x_22833) ;  /* 0x000000001d087348 */ /* 0x009fea0003c00000 */
[----:B0-----:R0:W1:Y:S02]  /*5d60*/  SHFL.IDX P0, R29, R32, R30, R27 ;  /* 0x0000001e201d7389 */ /* 0x001064000000001b */
[----:B01-3--:R-:W-:Y:S05]  /*5d70*/  ENDCOLLECTIVE ;  /* 0x000000000000791b */ /* 0x00bfea0003800000 */
.L_x_22833:
[----:B------:R-:W-:Y:S05]  /*5d80*/  BSYNC B2 ;  /* 0x0000000000027941 */ /* 0x000fea0003800000 */
.L_x_22832:
[----:B------:R-:W-:Y:S05]  /*5d90*/  BRA `(.L_x_22834) ;  /* 0xffffffc800987947 */ /* 0x000fea000383ffff */
.L_x_22680:
[----:B------:R-:W-:Y:S01]  /*5da0*/  BSSY B2, `(.L_x_22835) ;  /* 0x0000006000027945 */ /* 0x000fe20003800000 */
[----:B------:R-:W-:Y:S01]  /*5db0*/  IMAD.MOV.U32 R30, RZ, RZ, R18 ;  /* 0x000000ffff1e7224 */ /* 0x000fe200078e0012 */
[----:B------:R-:W-:-:S07]  /*5dc0*/  MOV R29, 0xffffffff ;  /* 0xffffffff001d7802 */ /* 0x000fce0000000f00 */
[----:B0--3--:R-:W-:Y:S05]  /*5dd0*/  WARPSYNC.COLLECTIVE R29, `(.L_x_22836) ;  /* 0x000000001d087348 */ /* 0x009fea0003c00000 */
[----:B0-----:R0:W1:Y:S02]  /*5de0*/  SHFL.IDX P0, R29, R32, R30, R27 ;  /* 0x0000001e201d7389 */ /* 0x001064000000001b */
[----:B01-3--:R-:W-:Y:S05]  /*5df0*/  ENDCOLLECTIVE ;  /* 0x000000000000791b */ /* 0x00bfea0003800000 */
.L_x_22836:
[----:B------:R-:W-:Y:S05]  /*5e00*/  BSYNC B2 ;  /* 0x0000000000027941 */ /* 0x000fea0003800000 */
.L_x_22835:
[----:B------:R-:W-:Y:S05]  /*5e10*/  BRA `(.L_x_22837) ;  /* 0xffffffc800907947 */ /* 0x000fea000383ffff */
.L_x_22682:
[----:B------:R-:W-:Y:S01]  /*5e20*/  BSSY B2, `(.L_x_22838) ;  /* 0x0000006000027945 */ /* 0x000fe20003800000 */
[----:B------:R-:W-:Y:S02]  /*5e30*/  IMAD.MOV.U32 R30, RZ, RZ, R19 ;  /* 0x000000ffff1e7224 */ /* 0x000fe400078e0013 */
[----:B------:R-:W-:-:S07]  /*5e40*/  IMAD.MOV.U32 R29, RZ, RZ, -0x1 ;  /* 0xffffffffff1d7424 */ /* 0x000fce00078e00ff */
[----:B0--3--:R-:W-:Y:S05]  /*5e50*/  WARPSYNC.COLLECTIVE R29, `(.L_x_22839) ;  /* 0x000000001d087348 */ /* 0x009fea0003c00000 */
[----:B0-----:R0:W1:Y:S02]  /*5e60*/  SHFL.IDX P0, R29, R32, R30, R27 ;  /* 0x0000001e201d7389 */ /* 0x001064000000001b */
[----:B01-3--:R-:W-:Y:S05]  /*5e70*/  ENDCOLLECTIVE ;  /* 0x000000000000791b */ /* 0x00bfea0003800000 */
.L_x_22839:
[----:B------:R-:W-:Y:S05]  /*5e80*/  BSYNC B2 ;  /* 0x0000000000027941 */ /* 0x000fea0003800000 */
.L_x_22838:
[----:B------:R-:W-:Y:S05]  /*5e90*/  BRA `(.L_x_22840) ;  /* 0xffffffc800887947 */ /* 0x000fea000383ffff */
.L_x_22684:
[----:B------:R-:W-:Y:S01]  /*5ea0*/  BSSY B2, `(.L_x_22841) ;  /* 0x0000006000027945 */ /* 0x000fe20003800000 */
[----:B------:R-:W-:Y:S02]  /*5eb0*/  IMAD.MOV.U32 R30, RZ, RZ, R20 ;  /* 0x000000ffff1e7224 */ /* 0x000fe400078e0014 */
[----:B------:R-:W-:-:S07]  /*5ec0*/  IMAD.MOV.U32 R29, RZ, RZ, -0x1 ;  /* 0xffffffffff1d7424 */ /* 0x000fce00078e00ff */
[----:B0--3--:R-:W-:Y:S05]  /*5ed0*/  WARPSYNC.COLLECTIVE R29, `(.L_x_22842) ;  /* 0x000000001d087348 */ /* 0x009fea0003c00000 */
[----:B0-----:R0:W1:Y:S02]  /*5ee0*/  SHFL.IDX P0, R29, R32, R30, R27 ;  /* 0x0000001e201d7389 */ /* 0x001064000000001b */
[----:B01-3--:R-:W-:Y:S05]  /*5ef0*/  ENDCOLLECTIVE ;  /* 0x000000000000791b */ /* 0x00bfea0003800000 */
.L_x_22842:
[----:B------:R-:W-:Y:S05]  /*5f00*/  BSYNC B2 ;  /* 0x0000000000027941 */ /* 0x000fea0003800000 */
.L_x_22841:
[----:B------:R-:W-:Y:S05]  /*5f10*/  BRA `(.L_x_22843) ;  /* 0xffffffc800807947 */ /* 0x000fea000383ffff */
.L_x_22686:
[----:B------:R-:W-:Y:S01]  /*5f20*/  BSSY B2, `(.L_x_22844) ;  /* 0x0000006000027945 */ /* 0x000fe20003800000 */
[----:B------:R-:W-:Y:S01]  /*5f30*/  MOV R30, R21 ;  /* 0x00000015001e7202 */ /* 0x000fe20000000f00 */
[----:B------:R-:W-:-:S07]  /*5f40*/  IMAD.MOV.U32 R29, RZ, RZ, -0x1 ;  /* 0xffffffffff1d7424 */ /* 0x000fce00078e00ff */
[----:B0--3--:R-:W-:Y:S05]  /*5f50*/  WARPSYNC.COLLECTIVE R29, `(.L_x_22845) ;  /* 0x000000001d087348 */ /* 0x009fea0003c00000 */
[----:B0-----:R0:W1:Y:S02]  /*5f60*/  SHFL.IDX P0, R29, R32, R30, R27 ;  /* 0x0000001e201d7389 */ /* 0x001064000000001b */
[----:B01-3--:R-:W-:Y:S05]  /*5f70*/  ENDCOLLECTIVE ;  /* 0x000000000000791b */ /* 0x00bfea0003800000 */
.L_x_22845:
[----:B------:R-:W-:Y:S05]  /*5f80*/  BSYNC B2 ;  /* 0x0000000000027941 */ /* 0x000fea0003800000 */
.L_x_22844:
[----:B------:R-:W-:Y:S05]  /*5f90*/  BRA `(.L_x_22846) ;  /* 0xffffffc800787947 */ /* 0x000fea000383ffff */
.L_x_22688:
[----:B------:R-:W-:Y:S01]  /*5fa0*/  BSSY B2, `(.L_x_22847) ;  /* 0x0000006000027945 */ /* 0x000fe20003800000 */
[----:B------:R-:W-:Y:S02]  /*5fb0*/  IMAD.MOV.U32 R30, RZ, RZ, R22 ;  /* 0x000000ffff1e7224 */ /* 0x000fe400078e0016 */
[----:B------:R-:W-:-:S07]  /*5fc0*/  IMAD.MOV.U32 R29, RZ, RZ, -0x1 ;  /* 0xffffffffff1d7424 */ /* 0x000fce00078e00ff */
[----:B0--3--:R-:W-:Y:S05]  /*5fd0*/  WARPSYNC.COLLECTIVE R29, `(.L_x_22848) ;  /* 0x000000001d087348 */ /* 0x009fea0003c00000 */
[----:B0-----:R0:W1:Y:S02]  /*5fe0*/  SHFL.IDX P0, R29, R32, R30, R27 ;  /* 0x0000001e201d7389 */ /* 0x001064000000001b */
[----:B01-3--:R-:W-:Y:S05]  /*5ff0*/  ENDCOLLECTIVE ;  /* 0x000000000000791b */ /* 0x00bfea0003800000 */
.L_x_22848:
[----:B------:R-:W-:Y:S05]  /*6000*/  BSYNC B2 ;  /* 0x0000000000027941 */ /* 0x000fea0003800000 */
.L_x_22847:
[----:B------:R-:W-:Y:S05]  /*6010*/  BRA `(.L_x_22849) ;  /* 0xffffffc800707947 */ /* 0x000fea000383ffff */
.L_x_22711:
[----:B------:R-:W-:Y:S01]  /*6020*/  BSSY B1, `(.L_x_22850) ;  /* 0x0000006000017945 */ /* 0x000fe20003800000 */
[----:B------:R-:W-:Y:S01]  /*6030*/  IMAD.MOV.U32 R30, RZ, RZ, R28 ;  /* 0x000000ffff1e7224 */ /* 0x000fe200078e001c */
[----:B------:R-:W-:-:S07]  /*6040*/  MOV R29, 0xffffffff ;  /* 0xffffffff001d7802 */ /* 0x000fce0000000f00 */
[----:B0--3--:R-:W-:Y:S05]  /*6050*/  WARPSYNC.COLLECTIVE R29, `(.L_x_22851) ;  /* 0x000000001d087348 */ /* 0x009fea0003c00000 */
[----:B0-----:R0:W1:Y:S02]  /*6060*/  SHFL.IDX P0, R29, R32, R30, R27 ;  /* 0x0000001e201d7389 */ /* 0x001064000000001b */
[----:B01-3--:R-:W-:Y:S05]  /*6070*/  ENDCOLLECTIVE ;  /* 0x000000000000791b */ /* 0x00bfea0003800000 */
.L_x_22851:
[----:B------:R-:W-:Y:S05]  /*6080*/  BSYNC B1 ;  /* 0x0000000000017941 */ /* 0x000fea0003800000 */
.L_x_22850:
[----:B------:R-:W-:Y:S05]  /*6090*/  BRA `(.L_x_22852) ;  /* 0xffffffd400e47947 */ /* 0x000fea000383ffff */
.L_x_22713:
[----:B------:R-:W-:Y:S01]  /*60a0*/  BSSY B1, `(.L_x_22853) ;  /* 0x0000006000017945 */ /* 0x000fe20003800000 */
[----:B------:R-:W-:Y:S02]  /*60b0*/  IMAD.MOV.U32 R30, RZ, RZ, R8 ;  /* 0x000000ffff1e7224 */ /* 0x000fe400078e0008 */
[----:B------:R-:W-:-:S07]  /*60c0*/  IMAD.MOV.U32 R29, RZ, RZ, -0x1 ;  /* 0xffffffffff1d7424 */ /* 0x000fce00078e00ff */
[----:B0--3--:R-:W-:Y:S05]  /*60d0*/  WARPSYNC.COLLECTIVE R29, `(.L_x_22854) ;  /* 0x000000001d087348 */ /* 0x009fea0003c00000 */
[----:B0-----:R0:W1:Y:S02]  /*60e0*/  SHFL.IDX P0, R29, R32, R30, R27 ;  /* 0x0000001e201d7389 */ /* 0x001064000000001b */
[----:B01-3--:R-:W-:Y:S05]  /*60f0*/  ENDCOLLECTIVE ;  /* 0x000000000000791b */ /* 0x00bfea0003800000 */
.L_x_22854:
[----:B------:R-:W-:Y:S05]  /*6100*/  BSYNC B1 ;  /* 0x0000000000017941 */ /* 0x000fea0003800000 */
.L_x_22853:
[----:B------:R-:W-:Y:S05]  /*6110*/  BRA `(.L_x_22855) ;  /* 0xffffffd400d87947 */ /* 0x000fea000383ffff */
.L_x_22715:
[----:B------:R-:W-:Y:S01]  /*6120*/  BSSY B1, `(.L_x_22856) ;  /* 0x0000006000017945 */ /* 0x000fe20003800000 */
[----:B------:R-:W-:Y:S02]  /*6130*/  IMAD.MOV.U32 R30, RZ, RZ, R9 ;  /* 0x000000ffff1e7224 */ /* 0x000fe400078e0009 */
[----:B------:R-:W-:-:S07]  /*6140*/  IMAD.MOV.U32 R29, RZ, RZ, -0x1 ;  /* 0xffffffffff1d7424 */ /* 0x000fce00078e00ff */
[----:B0--3--:R-:W-:Y:S05]  /*6150*/  WARPSYNC.COLLECTIVE R29, `(.L_x_22857) ;  /* 0x000000001d087348 */ /* 0x009fea0003c00000 */
[----:B0-----:R0:W1:Y:S02]  /*6160*/  SHFL.IDX P0, R29, R32, R30, R27 ;  /* 0x0000001e201d7389 */ /* 0x001064000000001b */
[----:B01-3--:R-:W-:Y:S05]  /*6170*/  ENDCOLLECTIVE ;  /* 0x000000000000791b */ /* 0x00bfea0003800000 */
.L_x_22857:
[----:B------:R-:W-:Y:S05]  /*6180*/  BSYNC B1 ;  /* 0x0000000000017941 */ /* 0x000fea0003800000 */
.L_x_22856:
[----:B------:R-:W-:Y:S05]  /*6190*/  BRA `(.L_x_22858) ;  /* 0xffffffd400cc7947 */ /* 0x000fea000383ffff */
.L_x_22717:
[----:B------:R-:W-:Y:S01]  /*61a0*/  BSSY B1, `(.L_x_22859) ;  /* 0x0000006000017945 */ /* 0x000fe20003800000 */
[----:B------:R-:W-:Y:S01]  /*61b0*/  MOV R30, R10 ;  /* 0x0000000a001e7202 */ /* 0x000fe20000000f00 */
[----:B------:R-:W-:-:S07]  /*61c0*/  IMAD.MOV.U32 R29, RZ, RZ, -0x1 ;  /* 0xffffffffff1d7424 */ /* 0x000fce00078e00ff */
[----:B0--3--:R-:W-:Y:S05]  /*61d0*/  WARPSYNC.COLLECTIVE R29, `(.L_x_22860) ;  /* 0x000000001d087348 */ /* 0x009fea0003c00000 */
[----:B0-----:R0:W1:Y:S02]  /*61e0*/  SHFL.IDX P0, R29, R32, R30, R27 ;  /* 0x0000001e201d7389 */ /* 0x001064000000001b */
[----:B01-3--:R-:W-:Y:S05]  /*61f0*/  ENDCOLLECTIVE ;  /* 0x000000000000791b */ /* 0x00bfea0003800000 */
.L_x_22860:
[----:B------:R-:W-:Y:S05]  /*6200*/  BSYNC B1 ;  /* 0x0000000000017941 */ /* 0x000fea0003800000 */
.L_x_22859:
[----:B------:R-:W-:Y:S05]  /*6210*/  BRA `(.L_x_22861) ;  /* 0xffffffd400c07947 */ /* 0x000fea000383ffff */
.L_x_22719:
[----:B------:R-:W-:Y:S01]  /*6220*/  BSSY B1, `(.L_x_22862) ;  /* 0x0000006000017945 */ /* 0x000fe20003800000 */
[----:B------:R-:W-:Y:S02]  /*6230*/  IMAD.MOV.U32 R30, RZ, RZ, R11 ;  /* 0x000000ffff1e7224 */ /* 0x000fe400078e000b */
[----:B------:R-:W-:-:S07]  /*6240*/  IMAD.MOV.U32 R29, RZ, RZ, -0x1 ;  /* 0xffffffffff1d7424 */ /* 0x000fce00078e00ff */
[----:B0--3--:R-:W-:Y:S05]  /*6250*/  WARPSYNC.COLLECTIVE R29, `(.L_x_22863) ;  /* 0x000000001d087348 */ /* 0x009fea0003c00000 */
[----:B0-----:R0:W1:Y:S02]  /*6260*/  SHFL.IDX P0, R29, R32, R30, R27 ;  /* 0x0000001e201d7389 */ /* 0x001064000000001b */
[----:B01-3--:R-:W-:Y:S05]  /*6270*/  ENDCOLLECTIVE ;  /* 0x000000000000791b */ /* 0x00bfea0003800000 */
.L_x_22863:
[----:B------:R-:W-:Y:S05]  /*6280*/  BSYNC B1 ;  /* 0x0000000000017941 */ /* 0x000fea0003800000 */
.L_x_22862:
[----:B------:R-:W-:Y:S05]  /*6290*/  BRA `(.L_x_22864) ;  /* 0xffffffd400bc7947 */ /* 0x000fea000383ffff */
.L_x_22721:
[----:B------:R-:W-:Y:S01]  /*62a0*/  BSSY B1, `(.L_x_22865) ;  /* 0x0000006000017945 */ /* 0x000fe20003800000 */
[----:B------:R-:W-:Y:S01]  /*62b0*/  IMAD.MOV.U32 R30, RZ, RZ, R12 ;  /* 0x000000ffff1e7224 */ /* 0x000fe200078e000c */
[----:B------:R-:W-:-:S07]  /*62c0*/  MOV R29, 0xffffffff ;  /* 0xffffffff001d7802 */ /* 0x000fce0000000f00 */
[----:B0--3--:R-:W-:Y:S05]  /*62d0*/  WARPSYNC.COLLECTIVE R29, `(.L_x_22866) ;  /* 0x000000001d087348 */ /* 0x009fea0003c00000 */
[----:B0-----:R0:W1:Y:S02]  /*62e0*/  SHFL.IDX P0, R29, R32, R30, R27 ;  /* 0x0000001e201d7389 */ /* 0x001064000000001b */
[----:B01-3--:R-:W-:Y:S05]  /*62f0*/  ENDCOLLECTIVE ;  /* 0x000000000000791b */ /* 0x00bfea0003800000 */
.L_x_22866:
[----:B------:R-:W-:Y:S05]  /*6300*/  BSYNC B1 ;  /* 0x0000000000017941 */ /* 0x000fea0003800000 */
.L_x_22865:
[----:B------:R-:W-:Y:S05]  /*6310*/  BRA `(.L_x_22867) ;  /* 0xffffffd400b47947 */ /* 0x000fea000383ffff */
.L_x_22723:
[----:B------:R-:W-:Y:S01]  /*6320*/  BSSY B1, `(.L_x_22868) ;  /* 0x0000006000017945 */ /* 0x000fe20003800000 */
[----:B------:R-:W-:Y:S02]  /*6330*/  IMAD.MOV.U32 R30, RZ, RZ, R13 ;  /* 0x000000ffff1e7224 */ /* 0x000fe400078e000d */
[----:B------:R-:W-:-:S07]  /*6340*/  IMAD.MOV.U32 R29, RZ, RZ, -0x1 ;  /* 0xffffffffff1d7424 */ /* 0x000fce00078e00ff */
[----:B0--3--:R-:W-:Y:S05]  /*6350*/  WARPSYNC.COLLECTIVE R29, `(.L_x_22869) ;  /* 0x000000001d087348 */ /* 0x009fea0003c00000 */
[----:B0-----:R0:W1:Y:S02]  /*6360*/  SHFL.IDX P0, R29, R32, R30, R27 ;  /* 0x0000001e201d7389 */ /* 0x001064000000001b */
[----:B01-3--:R-:W-:Y:S05]  /*6370*/  ENDCOLLECTIVE ;  /* 0x000000000000791b */ /* 0x00bfea0003800000 */
.L_x_22869:
[----:B------:R-:W-:Y:S05]  /*6380*/  BSYNC B1 ;  /* 0x0000000000017941 */ /* 0x000fea0003800000 */
.L_x_22868:
[----:B------:R-:W-:Y:S05]  /*6390*/  BRA `(.L_x_22870) ;  /* 0xffffffd400ac7947 */ /* 0x000fea000383ffff */
.L_x_22725:
[----:B------:R-:W-:Y:S01]  /*63a0*/  BSSY B1, `(.L_x_22871) ;  /* 0x0000006000017945 */ /* 0x000fe20003800000 */
[----:B------:R-:W-:Y:S02]  /*63b0*/  IMAD.MOV.U32 R30, RZ, RZ, R14 ;  /* 0x000000ffff1e7224 */ /* 0x000fe400078e000e */
[----:B------:R-:W-:-:S07]  /*63c0*/  IMAD.MOV.U32 R29, RZ, RZ, -0x1 ;  /* 0xffffffffff1d7424 */ /* 0x000fce00078e00ff */
[----:B0--3--:R-:W-:Y:S05]  /*63d0*/  WARPSYNC.COLLECTIVE R29, `(.L_x_22872) ;  /* 0x000000001d087348 */ /* 0x009fea0003c00000 */
[----:B0-----:R0:W1:Y:S02]  /*63e0*/  SHFL.IDX P0, R29, R32, R30, R27 ;  /* 0x0000001e201d7389 */ /* 0x001064000000001b */
[----:B01-3--:R-:W-:Y:S05]  /*63f0*/  ENDCOLLECTIVE ;  /* 0x000000000000791b */ /* 0x00bfea0003800000 */
.L_x_22872:
[----:B------:R-:W-:Y:S05]  /*6400*/  BSYNC B1 ;  /* 0x0000000000017941 */ /* 0x000fea0003800000 */
.L_x_22871:
[----:B------:R-:W-:Y:S05]  /*6410*/  BRA `(.L_x_22873) ;  /* 0xffffffd400a47947 */ /* 0x000fea000383ffff */
.L_x_22727:
[----:B------:R-:W-:Y:S01]  /*6420*/  BSSY B1, `(.L_x_22874) ;  /* 0x0000006000017945 */ /* 0x000fe20003800000 */
[----:B------:R-:W-:Y:S01]  /*6430*/  MOV R30, R15 ;  /* 0x0000000f001e7202 */ /* 0x000fe20000000f00 */
[----:B------:R-:W-:-:S07]  /*6440*/  IMAD.MOV.U32 R29, RZ, RZ, -0x1 ;  /* 0xffffffffff1d7424 */ /* 0x000fce00078e00ff */
[----:B0--3--:R-:W-:Y:S05]  /*6450*/  WARPSYNC.COLLECTIVE R29, `(.L_x_22875) ;  /* 0x000000001d087348 */ /* 0x009fea0003c00000 */
[----:B0-----:R0:W1:Y:S02]  /*6460*/  SHFL.IDX P0, R29, R32, R30, R27 ;  /* 0x0000001e201d7389 */ /* 0x001064000000001b */
[----:B01-3--:R-:W-:Y:S05]  /*6470*/  ENDCOLLECTIVE ;  /* 0x000000000000791b */ /* 0x00bfea0003800000 */
.L_x_22875:
[----:B------:R-:W-:Y:S05]  /*6480*/  BSYNC B1 ;  /* 0x0000000000017941 */ /* 0x000fea0003800000 */
.L_x_22874:
[----:B------:R-:W-:Y:S05]  /*6490*/  BRA `(.L_x_22876) ;  /* 0xffffffd4009c7947 */ /* 0x000fea000383ffff */
.L_x_22729:
[----:B------:R-:W-:Y:S01]  /*64a0*/  BSSY B1, `(.L_x_22877) ;  /* 0x0000006000017945 */ /* 0x000fe20003800000 */
[----:B------:R-:W-:Y:S02]  /*64b0*/  IMAD.MOV.U32 R30, RZ, RZ, R16 ;  /* 0x000000ffff1e7224 */ /* 0x000fe400078e0010 */
[----:B------:R-:W-:-:S07]  /*64c0*/  IMAD.MOV.U32 R29, RZ, RZ, -0x1 ;  /* 0xffffffffff1d7424 */ /* 0x000fce00078e00ff */
[----:B0--3--:R-:W-:Y:S05]  /*64d0*/  WARPSYNC.COLLECTIVE R29, `(.L_x_22878) ;  /* 0x000000001d087348 */ /* 0x009fea0003c00000 */
[----:B0-----:R0:W1:Y:S02]  /*64e0*/  SHFL.IDX P0, R29, R32, R30, R27 ;  /* 0x0000001e201d7389 */ /* 0x001064000000001b */
[----:B01-3--:R-:W-:Y:S05]  /*64f0*/  ENDCOLLECTIVE ;  /* 0x000000000000791b */ /* 0x00bfea0003800000 */
.L_x_22878:
[----:B------:R-:W-:Y:S05]  /*6500*/  BSYNC B1 ;  /* 0x0000000000017941 */ /* 0x000fea0003800000 */
.L_x_22877:
[----:B------:R-:W-:Y:S05]  /*6510*/  BRA `(.L_x_22879) ;  /* 0xffffffd400947947 */ /* 0x000fea000383ffff */
.L_x_22731:
[----:B------:R-:W-:Y:S01]  /*6520*/  BSSY B1, `(.L_x_22880) ;  /* 0x0000006000017945 */ /* 0x000fe20003800000 */
[----:B------:R-:W-:Y:S01]  /*6530*/  IMAD.MOV.U32 R30, RZ, RZ, R17 ;  /* 0x000000ffff1e7224 */ /* 0x000fe200078e0011 */
[----:B------:R-:W-:-:S07]  /*6540*/  MOV R29, 0xffffffff ;  /* 0xffffffff001d7802 */ /* 0x000fce0000000f00 */
[----:B0--3--:R-:W-:Y:S05]  /*6550*/  WARPSYNC.COLLECTIVE R29, `(.L_x_22881) ;  /* 0x000000001d087348 */ /* 0x009fea0003c00000 */
[----:B0-----:R0:W1:Y:S02]  /*6560*/  SHFL.IDX P0, R29, R32, R30, R27 ;  /* 0x0000001e201d7389 */ /* 0x001064000000001b */
[----:B01-3--:R-:W-:Y:S05]  /*6570*/  ENDCOLLECTIVE ;  /* 0x000000000000791b */ /* 0x00bfea0003800000 */
.L_x_22881:
[----:B------:R-:W-:Y:S05]  /*6580*/  BSYNC B1 ;  /* 0x0000000000017941 */ /* 0x000fea0003800000 */
.L_x_22880:
[----:B------:R-:W-:Y:S05]  /*6590*/  BRA `(.L_x_22882) ;  /* 0xffffffd4008c7947 */ /* 0x000fea000383ffff */
.L_x_22733:
[----:B------:R-:W-:Y:S01]  /*65a0*/  BSSY B1, `(.L_x_22883) ;  /* 0x0000006000017945 */ /* 0x000fe20003800000 */
[----:B------:R-:W-:Y:S02]  /*65b0*/  IMAD.MOV.U32 R30, RZ, RZ, R18 ;  /* 0x000000ffff1e7224 */ /* 0x000fe400078e0012 */
[----:B------:R-:W-:-:S07]  /*65c0*/  IMAD.MOV.U32 R29, RZ, RZ, -0x1 ;  /* 0xffffffffff1d7424 */ /* 0x000fce00078e00ff */
[----:B0--3--:R-:W-:Y:S05]  /*65d0*/  WARPSYNC.COLLECTIVE R29, `(.L_x_22884) ;  /* 0x000000001d087348 */ /* 0x009fea0003c00000 */
[----:B0-----:R0:W1:Y:S02]  /*65e0*/  SHFL.IDX P0, R29, R32, R30, R27 ;  /* 0x0000001e201d7389 */ /* 0x001064000000001b */
[----:B01-3--:R-:W-:Y:S05]  /*65f0*/  ENDCOLLECTIVE ;  /* 0x000000000000791b */ /* 0x00bfea0003800000 */
.L_x_22884:
[----:B------:R-:W-:Y:S05]  /*6600*/  BSYNC B1 ;  /* 0x0000000000017941 */ /* 0x000fea0003800000 */
.L_x_22883:
[----:B------:R-:W-:Y:S05]  /*6610*/  BRA `(.L_x_22885) ;  /* 0xffffffd400847947 */ /* 0x000fea000383ffff */
.L_x_22735:
[----:B------:R-:W-:Y:S01]  /*6620*/  BSSY B1, `(.L_x_22886) ;  /* 0x0000006000017945 */ /* 0x000fe20003800000 */
[----:B------:R-:W-:Y:S02]  /*6630*/  IMAD.MOV.U32 R30, RZ, RZ, R19 ;  /* 0x000000ffff1e7224 */ /* 0x000fe400078e0013 */
[----:B------:R-:W-:-:S07]  /*6640*/  IMAD.MOV.U32 R29, RZ, RZ, -0x1 ;  /* 0xffffffffff1d7424 */ /* 0x000fce00078e00ff */
[----:B0--3--:R-:W-:Y:S05]  /*6650*/  WARPSYNC.COLLECTIVE R29, `(.L_x_22887) ;  /* 0x000000001d087348 */ /* 0x009fea0003c00000 */
[----:B0-----:R0:W1:Y:S02]  /*6660*/  SHFL.IDX P0, R29, R32, R30, R27 ;  /* 0x0000001e201d7389 */ /* 0x001064000000001b */
[----:B01-3--:R-:W-:Y:S05]  /*6670*/  ENDCOLLECTIVE ;  /* 0x000000000000791b */ /* 0x00bfea0003800000 */
.L_x_22887:
[----:B------:R-:W-:Y:S05]  /*6680*/  BSYNC B1 ;  /* 0x0000000000017941 */ /* 0x000fea0003800000 */
.L_x_22886:
[----:B------:R-:W-:Y:S05]  /*6690*/  BRA `(.L_x_22888) ;  /* 0xffffffd4007c7947 */ /* 0x000fea000383ffff */
.L_x_22737:
[----:B------:R-:W-:Y:S01]  /*66a0*/  BSSY B1, `(.L_x_22889) ;  /* 0x0000006000017945 */ /* 0x000fe20003800000 */
[----:B------:R-:W-:Y:S01]  /*66b0*/  MOV R30, R20 ;  /* 0x00000014001e7202 */ /* 0x000fe20000000f00 */
[----:B------:R-:W-:-:S07]  /*66c0*/  IMAD.MOV.U32 R29, RZ, RZ, -0x1 ;  /* 0xffffffffff1d7424 */ /* 0x000fce00078e00ff */
[----:B0--3--:R-:W-:Y:S05]  /*66d0*/  WARPSYNC.COLLECTIVE R29, `(.L_x_22890) ;  /* 0x000000001d087348 */ /* 0x009fea0003c00000 */
[----:B0-----:R0:W1:Y:S02]  /*66e0*/  SHFL.IDX P0, R29, R32, R30, R27 ;  /* 0x0000001e201d7389 */ /* 0x001064000000001b */
[----:B01-3--:R-:W-:Y:S05]  /*66f0*/  ENDCOLLECTIVE ;  /* 0x000000000000791b */ /* 0x00bfea0003800000 */
.L_x_22890:
[----:B------:R-:W-:Y:S05]  /*6700*/  BSYNC B1 ;  /* 0x0000000000017941 */ /* 0x000fea0003800000 */
.L_x_22889:
[----:B------:R-:W-:Y:S05]  /*6710*/  BRA `(.L_x_22891) ;  /* 0xffffffd400747947 */ /* 0x000fea000383ffff */
.L_x_22739:
[----:B------:R-:W-:Y:S01]  /*6720*/  BSSY B1, `(.L_x_22892) ;  /* 0x0000006000017945 */ /* 0x000fe20003800000 */
[----:B------:R-:W-:Y:S02]  /*6730*/  IMAD.MOV.U32 R30, RZ, RZ, R21 ;  /* 0x000000ffff1e7224 */ /* 0x000fe400078e0015 */
[----:B------:R-:W-:-:S07]  /*6740*/  IMAD.MOV.U32 R29, RZ, RZ, -0x1 ;  /* 0xffffffffff1d7424 */ /* 0x000fce00078e00ff */
[----:B0--3--:R-:W-:Y:S05]  /*6750*/  WARPSYNC.COLLECTIVE R29, `(.L_x_22893) ;  /* 0x000000001d087348 */ /* 0x009fea0003c00000 */
[----:B0-----:R0:W1:Y:S02]  /*6760*/  SHFL.IDX P0, R29, R32, R30, R27 ;  /* 0x0000001e201d7389 */ /* 0x001064000000001b */
[----:B01-3--:R-:W-:Y:S05]  /*6770*/  ENDCOLLECTIVE ;  /* 0x000000000000791b */ /* 0x00bfea0003800000 */
.L_x_22893:
[----:B------:R-:W-:Y:S05]  /*6780*/  BSYNC B1 ;  /* 0x0000000000017941 */ /* 0x000fea0003800000 */
.L_x_22892:
[----:B------:R-:W-:Y:S05]  /*6790*/  BRA `(.L_x_22894) ;  /* 0xffffffd4006c7947 */ /* 0x000fea000383ffff */
.L_x_22741:
[----:B------:R-:W-:Y:S01]  /*67a0*/  BSSY B1, `(.L_x_22895) ;  /* 0x0000006000017945 */ /* 0x000fe20003800000 */
[----:B------:R-:W-:Y:S01]  /*67b0*/  IMAD.MOV.U32 R30, RZ, RZ, R22 ;  /* 0x000000ffff1e7224 */ /* 0x000fe200078e0016 */
[----:B------:R-:W-:-:S07]  /*67c0*/  MOV R29, 0xffffffff ;  /* 0xffffffff001d7802 */ /* 0x000fce0000000f00 */
[----:B0--3--:R-:W-:Y:S05]  /*67d0*/  WARPSYNC.COLLECTIVE R29, `(.L_x_22896) ;  /* 0x000000001d087348 */ /* 0x009fea0003c00000 */
[----:B0-----:R0:W1:Y:S02]  /*67e0*/  SHFL.IDX P0, R29, R32, R30, R27 ;  /* 0x0000001e201d7389 */ /* 0x001064000000001b */
[----:B01-3--:R-:W-:Y:S05]  /*67f0*/  ENDCOLLECTIVE ;  /* 0x000000000000791b */ /* 0x00bfea0003800000 */
.L_x_22896:
[----:B------:R-:W-:Y:S05]  /*6800*/  BSYNC B1 ;  /* 0x0000000000017941 */ /* 0x000fea0003800000 */
.L_x_22895:
[----:B------:R-:W-:Y:S05]  /*6810*/  BRA `(.L_x_22897) ;  /* 0xffffffd400647947 */ /* 0x000fea000383ffff */
.L_x_22762:
[----:B------:R-:W-:Y:S02]  /*6820*/  IMAD.MOV.U32 R29, RZ, RZ, -0x1 ;  /* 0xffffffffff1d7424 */ /* 0x000fe400078e00ff */
[----:B------:R-:W-:-:S07]  /*6830*/  IMAD.MOV.U32 R30, RZ, RZ, R28 ;  /* 0x000000ffff1e7224 */ /* 0x000fce00078e001c */
[----:B0--3--:R-:W-:Y:S05]  /*6840*/  WARPSYNC.COLLECTIVE R29, `(.L_x_22898) ;  /* 0x000000001d087348 */ /* 0x009fea0003c00000 */
[----:B0-----:R0:W1:Y:S02]  /*6850*/  SHFL.IDX P0, R29, R32, R30, R27 ;  /* 0x0000001e201d7389 */ /* 0x001064000000001b */
[----:B01-3--:R-:W-:Y:S05]  /*6860*/  ENDCOLLECTIVE ;  /* 0x000000000000791b */ /* 0x00bfea0003800000 */
.L_x_22898:
[----:B------:R-:W-:Y:S01]  /*6870*/  IMAD.MOV.U32 R56, RZ, RZ, R29 ;  /* 0x000000ffff387224 */ /* 0x000fe200078e001d */
[----:B------:R-:W-:Y:S06]  /*6880*/  BRA `(.L_x_22899) ;  /* 0xffffffe000c87947 */ /* 0x000fec000383ffff */
.L_x_22764:
[----:B------:R-:W-:Y:S01]  /*6890*/  BSSY B0, `(.L_x_22900) ;  /* 0x0000006000007945 */ /* 0x000fe20003800000 */
[----:B------:R-:W-:Y:S01]  /*68a0*/  IMAD.MOV.U32 R30, RZ, RZ, R8 ;  /* 0x000000ffff1e7224 */ /* 0x000fe200078e0008 */
[----:B------:R-:W-:-:S07]  /*68b0*/  MOV R29, 0xffffffff ;  /* 0xffffffff001d7802 */ /* 0x000fce0000000f00 */
[----:B0--3--:R-:W-:Y:S05]  /*68c0*/  WARPSYNC.COLLECTIVE R29, `(.L_x_22901) ;  /* 0x000000001d087348 */ /* 0x009fea0003c00000 */
[----:B0-----:R0:W1:Y:S02]  /*68d0*/  SHFL.IDX P0, R29, R32, R30, R27 ;  /* 0x0000001e201d7389 */ /* 0x001064000000001b */
[----:B01-3--:R-:W-:Y:S05]  /*68e0*/  ENDCOLLECTIVE ;  /* 0x000000000000791b */ /* 0x00bfea0003800000 */
.L_x_22901:
[----:B------:R-:W-:Y:S05]  /*68f0*/  BSYNC B0 ;  /* 0x0000000000007941 */ /* 0x000fea0003800000 */
.L_x_22900:
[----:B------:R-:W-:Y:S05]  /*6900*/  BRA `(.L_x_22902) ;  /* 0xffffffe000bc7947 */ /* 0x000fea000383ffff */
.L_x_22766:
[----:B------:R-:W-:Y:S01]  /*6910*/  BSSY B0, `(.L_x_22903) ;  /* 0x0000006000007945 */ /* 0x000fe20003800000 */
[----:B------:R-:W-:Y:S02]  /*6920*/  IMAD.MOV.U32 R30, RZ, RZ, R9 ;  /* 0x000000ffff1e7224 */ /* 0x000fe400078e0009 */
[----:B------:R-:W-:-:S07]  /*6930*/  IMAD.MOV.U32 R29, RZ, RZ, -0x1 ;  /* 0xffffffffff1d7424 */ /* 0x000fce00078e00ff */
[----:B0--3--:R-:W-:Y:S05]  /*6940*/  WARPSYNC.COLLECTIVE R29, `(.L_x_22904) ;  /* 0x000000001d087348 */ /* 0x009fea0003c00000 */
[----:B0-----:R0:W1:Y:S02]  /*6950*/  SHFL.IDX P0, R29, R32, R30, R27 ;  /* 0x0000001e201d7389 */ /* 0x001064000000001b */
[----:B01-3--:R-:W-:Y:S05]  /*6960*/  ENDCOLLECTIVE ;  /* 0x000000000000791b */ /* 0x00bfea0003800000 */
.L_x_22904:
[----:B------:R-:W-:Y:S05]  /*6970*/  BSYNC B0 ;  /* 0x0000000000007941 */ /* 0x000fea0003800000 */
.L_x_22903:
[----:B------:R-:W-:Y:S05]  /*6980*/  BRA `(.L_x_22905) ;  /* 0xffffffe000b07947 */ /* 0x000fea000383ffff */
.L_x_22768:
[----:B------:R-:W-:Y:S01]  /*6990*/  BSSY B0, `(.L_x_22906) ;  /* 0x0000006000007945 */ /* 0x000fe20003800000 */
[----:B------:R-:W-:Y:S02]  /*69a0*/  IMAD.MOV.U32 R30, RZ, RZ, R10 ;  /* 0x000000ffff1e7224 */ /* 0x000fe400078e000a */
[----:B------:R-:W-:-:S07]  /*69b0*/  IMAD.MOV.U32 R29, RZ, RZ, -0x1 ;  /* 0xffffffffff1d7424 */ /* 0x000fce00078e00ff */
[----:B0--3--:R-:W-:Y:S05]  /*69c0*/  WARPSYNC.COLLECTIVE R29, `(.L_x_22907) ;  /* 0x000000001d087348 */ /* 0x009fea0003c00000 */
[----:B0-----:R0:W1:Y:S02]  /*69d0*/  SHFL.IDX P0, R29, R32, R30, R27 ;  /* 0x0000001e201d7389 */ /* 0x001064000000001b */
[----:B01-3--:R-:W-:Y:S05]  /*69e0*/  ENDCOLLECTIVE ;  /* 0x000000000000791b */ /* 0x00bfea0003800000 */
.L_x_22907:
[----:B------:R-:W-:Y:S05]  /*69f0*/  BSYNC B0 ;  /* 0x0000000000007941 */ /* 0x000fea0003800000 */
.L_x_22906:
[----:B------:R-:W-:Y:S05]  /*6a00*/  BRA `(.L_x_22908) ;  /* 0xffffffe000ac7947 */ /* 0x000fea000383ffff */
.L_x_22770:
[----:B------:R-:W-:Y:S01]  /*6a10*/  BSSY B0, `(.L_x_22909) ;  /* 0x0000006000007945 */ /* 0x000fe20003800000 */
[----:B------:R-:W-:Y:S01]  /*6a20*/  MOV R30, R11 ;  /* 0x0000000b001e7202 */ /* 0x000fe20000000f00 */
[----:B------:R-:W-:-:S07]  /*6a30*/  IMAD.MOV.U32 R29, RZ, RZ, -0x1 ;  /* 0xffffffffff1d7424 */ /* 0x000fce00078e00ff */
[----:B0--3--:R-:W-:Y:S05]  /*6a40*/  WARPSYNC.COLLECTIVE R29, `(.L_x_22910) ;  /* 0x000000001d087348 */ /* 0x009fea0003c00000 */
[----:B0-----:R0:W1:Y:S02]  /*6a50*/  SHFL.IDX P0, R29, R32, R30, R27 ;  /* 0x0000001e201d7389 */ /* 0x001064000000001b */
[----:B01-3--:R-:W-:Y:S05]  /*6a60*/  ENDCOLLECTIVE ;  /* 0x000000000000791b */ /* 0x00bfea0003800000 */
.L_x_22910:
[----:B------:R-:W-:Y:S05]  /*6a70*/  BSYNC B0 ;  /* 0x0000000000007941 */ /* 0x000fea0003800000 */
.L_x_22909:
[----:B------:R-:W-:Y:S05]  /*6a80*/  BRA `(.L_x_22911) ;  /* 0xffffffe000a47947 */ /* 0x000fea000383ffff */
.L_x_22772:
[----:B------:R-:W-:Y:S01]  /*6a90*/  BSSY B0, `(.L_x_22912) ;  /* 0x0000006000007945 */ /* 0x000fe20003800000 */
[----:B------:R-:W-:Y:S02]  /*6aa0*/  IMAD.MOV.U32 R30, RZ, RZ, R12 ;  /* 0x000000ffff1e7224 */ /* 0x000fe400078e000c */
[----:B------:R-:W-:-:S07]  /*6ab0*/  IMAD.MOV.U32 R29, RZ, RZ, -0x1 ;  /* 0xffffffffff1d7424 */ /* 0x000fce00078e00ff */
[----:B0--3--:R-:W-:Y:S05]  /*6ac0*/  WARPSYNC.COLLECTIVE R29, `(.L_x_22913) ;  /* 0x000000001d087348 */ /* 0x009fea0003c00000 */
[----:B0-----:R0:W1:Y:S02]  /*6ad0*/  SHFL.IDX P0, R29, R32, R30, R27 ;  /* 0x0000001e201d7389 */ /* 0x001064000000001b */
[----:B01-3--:R-:W-:Y:S05]  /*6ae0*/  ENDCOLLECTIVE ;  /* 0x000000000000791b */ /* 0x00bfea0003800000 */
.L_x_22913:
[----:B------:R-:W-:Y:S05]  /*6af0*/  BSYNC B0 ;  /* 0x0000000000007941 */ /* 0x000fea0003800000 */
.L_x_22912:
[----:B------:R-:W-:Y:S05]  /*6b00*/  BRA `(.L_x_22914) ;  /* 0xffffffe0009c7947 */ /* 0x000fea000383ffff */
.L_x_22774:
[----:B------:R-:W-:Y:S01]  /*6b10*/  BSSY B0, `(.L_x_22915) ;  /* 0x0000006000007945 */ /* 0x000fe20003800000 */
[----:B------:R-:W-:Y:S01]  /*6b20*/  IMAD.MOV.U32 R30, RZ, RZ, R13 ;  /* 0x000000ffff1e7224 */ /* 0x000fe200078e000d */
[----:B------:R-:W-:-:S07]  /*6b30*/  MOV R29, 0xffffffff ;  /* 0xffffffff001d7802 */ /* 0x000fce0000000f00 */
[----:B0--3--:R-:W-:Y:S05]  /*6b40*/  WARPSYNC.COLLECTIVE R29, `(.L_x_22916) ;  /* 0x000000001d087348 */ /* 0x009fea0003c00000 */
[----:B0-----:R0:W1:Y:S02]  /*6b50*/  SHFL.IDX P0, R29, R32, R30, R27 ;  /* 0x0000001e201d7389 */ /* 0x001064000000001b */
[----:B01-3--:R-:W-:Y:S05]  /*6b60*/  ENDCOLLECTIVE ;  /* 0x000000000000791b */ /* 0x00bfea0003800000 */
.L_x_22916:
[----:B------:R-:W-:Y:S05]  /*6b70*/  BSYNC B0 ;  /* 0x0000000000007941 */ /* 0x000fea0003800000 */
.L_x_22915:
[----:B------:R-:W-:Y:S05]  /*6b80*/  BRA `(.L_x_22917) ;  /* 0xffffffe000947947 */ /* 0x000fea000383ffff */
.L_x_22776:
[----:B------:R-:W-:Y:S01]  /*6b90*/  BSSY B0, `(.L_x_22918) ;  /* 0x0000006000007945 */ /* 0x000fe20003800000 */
[----:B------:R-:W-:Y:S02]  /*6ba0*/  IMAD.MOV.U32 R30, RZ, RZ, R14 ;  /* 0x000000ffff1e7224 */ /* 0x000fe400078e000e */
[----:B------:R-:W-:-:S07]  /*6bb0*/  IMAD.MOV.U32 R29, RZ, RZ, -0x1 ;  /* 0xffffffffff1d7424 */ /* 0x000fce00078e00ff */
[----:B0--3--:R-:W-:Y:S05]  /*6bc0*/  WARPSYNC.COLLECTIVE R29, `(.L_x_22919) ;  /* 0x000000001d087348 */ /* 0x009fea0003c00000 */
[----:B0-----:R0:W1:Y:S02]  /*6bd0*/  SHFL.IDX P0, R29, R32, R30, R27 ;  /* 0x0000001e201d7389 */ /* 0x001064000000001b */
[----:B01-3--:R-:W-:Y:S05]  /*6be0*/  ENDCOLLECTIVE ;  /* 0x000000000000791b */ /* 0x00bfea0003800000 */
.L_x_22919:
[----:B------:R-:W-:Y:S05]  /*6bf0*/  BSYNC B0 ;  /* 0x0000000000007941 */ /* 0x000fea0003800000 */
.L_x_22918:
[----:B------:R-:W-:Y:S05]  /*6c00*/  BRA `(.L_x_22920) ;  /* 0xffffffe0008c7947 */ /* 0x000fea000383ffff */
.L_x_22778:
[----:B------:R-:W-:Y:S01]  /*6c10*/  BSSY B0, `(.L_x_22921) ;  /* 0x0000006000007945 */ /* 0x000fe20003800000 */
[----:B------:R-:W-:Y:S02]  /*6c20*/  IMAD.MOV.U32 R30, RZ, RZ, R15 ;  /* 0x000000ffff1e7224 */ /* 0x000fe400078e000f */
[----:B------:R-:W-:-:S07]  /*6c30*/  IMAD.MOV.U32 R29, RZ, RZ, -0x1 ;  /* 0xffffffffff1d7424 */ /* 0x000fce00078e00ff */
[----:B0--3--:R-:W-:Y:S05]  /*6c40*/  WARPSYNC.COLLECTIVE R29, `(.L_x_22922) ;  /* 0x000000001d087348 */ /* 0x009fea0003c00000 */
[----:B0-----:R0:W1:Y:S02]  /*6c50*/  SHFL.IDX P0, R29, R32, R30, R27 ;  /* 0x0000001e201d7389 */ /* 0x001064000000001b */
[----:B01-3--:R-:W-:Y:S05]  /*6c60*/  ENDCOLLECTIVE ;  /* 0x000000000000791b */ /* 0x00bfea0003800000 */
.L_x_22922:
[----:B------:R-:W-:Y:S05]  /*6c70*/  BSYNC B0 ;  /* 0x0000000000007941 */ /* 0x000fea0003800000 */
.L_x_22921:
[----:B------:R-:W-:Y:S05]  /*6c80*/  BRA `(.L_x_22923) ;  /* 0xffffffe000847947 */ /* 0x000fea000383ffff */
.L_x_22780:
[----:B------:R-:W-:Y:S01]  /*6c90*/  BSSY B0, `(.L_x_22924) ;  /* 0x0000006000007945 */ /* 0x000fe20003800000 */
[----:B------:R-:W-:Y:S01]  /*6ca0*/  MOV R30, R16 ;  /* 0x00000010001e7202 */ /* 0x000fe20000000f00 */
[----:B------:R-:W-:-:S07]  /*6cb0*/  IMAD.MOV.U32 R29, RZ, RZ, -0x1 ;  /* 0xffffffffff1d7424 */ /* 0x000fce00078e00ff */
[----:B0--3--:R-:W-:Y:S05]  /*6cc0*/  WARPSYNC.COLLECTIVE R29, `(.L_x_22925) ;  /* 0x000000001d087348 */ /* 0x009fea0003c00000 */
[----:B0-----:R0:W1:Y:S02]  /*6cd0*/  SHFL.IDX P0, R29, R32, R30, R27 ;  /* 0x0000001e201d7389 */ /* 0x001064000000001b */
[----:B01-3--:R-:W-:Y:S05]  /*6ce0*/  ENDCOLLECTIVE ;  /* 0x000000000000791b */ /* 0x00bfea0003800000 */
.L_x_22925:
[----:B------:R-:W-:Y:S05]  /*6cf0*/  BSYNC B0 ;  /* 0x0000000000007941 */ /* 0x000fea0003800000 */
.L_x_22924:
[----:B------:R-:W-:Y:S05]  /*6d00*/  BRA `(.L_x_22926) ;  /* 0xffffffe0007c7947 */ /* 0x000fea000383ffff */
.L_x_22782:
[----:B------:R-:W-:Y:S01]  /*6d10*/  BSSY B0, `(.L_x_22927) ;  /* 0x0000006000007945 */ /* 0x000fe20003800000 */
[----:B------:R-:W-:Y:S02]  /*6d20*/  IMAD.MOV.U32 R30, RZ, RZ, R17 ;  /* 0x000000ffff1e7224 */ /* 0x000fe400078e0011 */
[----:B------:R-:W-:-:S07]  /*6d30*/  IMAD.MOV.U32 R29, RZ, RZ, -0x1 ;  /* 0xffffffffff1d7424 */ /* 0x000fce00078e00ff */
[----:B0--3--:R-:W-:Y:S05]  /*6d40*/  WARPSYNC.COLLECTIVE R29, `(.L_x_22928) ;  /* 0x000000001d087348 */ /* 0x009fea0003c00000 */
[----:B0-----:R0:W1:Y:S02]  /*6d50*/  SHFL.IDX P0, R29, R32, R30, R27 ;  /* 0x0000001e201d7389 */ /* 0x001064000000001b */
[----:B01-3--:R-:W-:Y:S05]  /*6d60*/  ENDCOLLECTIVE ;  /* 0x000000000000791b */ /* 0x00bfea0003800000 */
.L_x_22928:
[----:B------:R-:W-:Y:S05]  /*6d70*/  BSYNC B0 ;  /* 0x0000000000007941 */ /* 0x000fea0003800000 */
.L_x_22927:
[----:B------:R-:W-:Y:S05]  /*6d80*/  BRA `(.L_x_22929) ;  /* 0xffffffe000747947 */ /* 0x000fea000383ffff */
.L_x_22784:
[----:B------:R-:W-:Y:S01]  /*6d90*/  BSSY B0, `(.L_x_22930) ;  /* 0x0000006000007945 */ /* 0x000fe20003800000 */
[----:B------:R-:W-:Y:S01]  /*6da0*/  MOV R30, R18 ;  /* 0x00000012001e7202 */ /* 0x000fe20000000f00 */
[----:B------:R-:W-:-:S07]  /*6db0*/  IMAD.MOV.U32 R29, RZ, RZ, -0x1 ;  /* 0xffffffffff1d7424 */ /* 0x000fce00078e00ff */
[----:B0--3--:R-:W-:Y:S05]  /*6dc0*/  WARPSYNC.COLLECTIVE R29, `(.L_x_22931) ;  /* 0x000000001d087348 */ /* 0x009fea0003c00000 */
[----:B0-----:R0:W1:Y:S02]  /*6dd0*/  SHFL.IDX P0, R29, R32, R30, R27 ;  /* 0x0000001e201d7389 */ /* 0x001064000000001b */
[----:B01-3--:R-:W-:Y:S05]  /*6de0*/  ENDCOLLECTIVE ;  /* 0x000000000000791b */ /* 0x00bfea0003800000 */
.L_x_22931:
[----:B------:R-:W-:Y:S05]  /*6df0*/  BSYNC B0 ;  /* 0x0000000000007941 */ /* 0x000fea0003800000 */
.L_x_22930:
[----:B------:R-:W-:Y:S05]  /*6e00*/  BRA `(.L_x_22932) ;  /* 0xffffffe0006c7947 */ /* 0x000fea000383ffff */
.L_x_22786:
[----:B------:R-:W-:Y:S01]  /*6e10*/  BSSY B0, `(.L_x_22933) ;  /* 0x0000006000007945 */ /* 0x000fe20003800000 */
[----:B------:R-:W-:Y:S02]  /*6e20*/  IMAD.MOV.U32 R30, RZ, RZ, R19 ;  /* 0x000000ffff1e7224 */ /* 0x000fe400078e0013 */
[----:B------:R-:W-:-:S07]  /*6e30*/  IMAD.MOV.U32 R29, RZ, RZ, -0x1 ;  /* 0xffffffffff1d7424 */ /* 0x000fce00078e00ff */
[----:B0--3--:R-:W-:Y:S05]  /*6e40*/  WARPSYNC.COLLECTIVE R29, `(.L_x_22934) ;  /* 0x000000001d087348 */ /* 0x009fea0003c00000 */
[----:B0-----:R0:W1:Y:S02]  /*6e50*/  SHFL.IDX P0, R29, R32, R30, R27 ;  /* 0x0000001e201d7389 */ /* 0x001064000000001b */
[----:B01-3--:R-:W-:Y:S05]  /*6e60*/  ENDCOLLECTIVE ;  /* 0x000000000000791b */ /* 0x00bfea0003800000 */
.L_x_22934:
[----:B------:R-:W-:Y:S05]  /*6e70*/  BSYNC B0 ;  /* 0x0000000000007941 */ /* 0x000fea0003800000 */
.L_x_22933:
[----:B------:R-:W-:Y:S05]  /*6e80*/  BRA `(.L_x_22935) ;  /* 0xffffffe000647947 */ /* 0x000fea000383ffff */
.L_x_22788:
[----:B------:R-:W-:Y:S01]  /*6e90*/  BSSY B0, `(.L_x_22936) ;  /* 0x0000006000007945 */ /* 0x000fe20003800000 */
[----:B------:R-:W-:Y:S01]  /*6ea0*/  MOV R30, R20 ;  /* 0x00000014001e7202 */ /* 0x000fe20000000f00 */
[----:B------:R-:W-:-:S07]  /*6eb0*/  IMAD.MOV.U32 R29, RZ, RZ, -0x1 ;  /* 0xffffffffff1d7424 */ /* 0x000fce00078e00ff */
[----:B0--3--:R-:W-:Y:S05]  /*6ec0*/  WARPSYNC.COLLECTIVE R29, `(.L_x_22937) ;  /* 0x000000001d087348 */ /* 0x009fea0003c00000 */
[----:B0-----:R0:W1:Y:S02]  /*6ed0*/  SHFL.IDX P0, R29, R32, R30, R27 ;  /* 0x0000001e201d7389 */ /* 0x001064000000001b */
[----:B01-3--:R-:W-:Y:S05]  /*6ee0*/  ENDCOLLECTIVE ;  /* 0x000000000000791b */ /* 0x00bfea0003800000 */
.L_x_22937:
[----:B------:R-:W-:Y:S05]  /*6ef0*/  BSYNC B0 ;  /* 0x0000000000007941 */ /* 0x000fea0003800000 */
.L_x_22936:
[----:B------:R-:W-:Y:S05]  /*6f00*/  BRA `(.L_x_22938) ;  /* 0xffffffe0005c7947 */ /* 0x000fea000383ffff */
.L_x_22790:
[----:B------:R-:W-:Y:S01]  /*6f10*/  BSSY B0, `(.L_x_22939) ;  /* 0x0000006000007945 */ /* 0x000fe20003800000 */
[----:B------:R-:W-:Y:S02]  /*6f20*/  IMAD.MOV.U32 R30, RZ, RZ, R21 ;  /* 0x000000ffff1e7224 */ /* 0x000fe400078e0015 */
[----:B------:R-:W-:-:S07]  /*6f30*/  IMAD.MOV.U32 R29, RZ, RZ, -0x1 ;  /* 0xffffffffff1d7424 */ /* 0x000fce00078e00ff */
[----:B0--3--:R-:W-:Y:S05]  /*6f40*/  WARPSYNC.COLLECTIVE R29, `(.L_x_22940) ;  /* 0x000000001d087348 */ /* 0x009fea0003c00000 */
[----:B0-----:R0:W1:Y:S02]  /*6f50*/  SHFL.IDX P0, R29, R32, R30, R27 ;  /* 0x0000001e201d7389 */ /* 0x001064000000001b */
[----:B01-3--:R-:W-:Y:S05]  /*6f60*/  ENDCOLLECTIVE ;  /* 0x000000000000791b */ /* 0x00bfea0003800000 */
.L_x_22940:
[----:B------:R-:W-:Y:S05]  /*6f70*/  BSYNC B0 ;  /* 0x0000000000007941 */ /* 0x000fea0003800000 */
.L_x_22939:
[----:B------:R-:W-:Y:S05]  /*6f80*/  BRA `(.L_x_22941) ;  /* 0xffffffe000547947 */ /* 0x000fea000383ffff */
.L_x_22792:
[----:B------:R-:W-:Y:S01]  /*6f90*/  BSSY B0, `(.L_x_22942) ;  /* 0x0000006000007945 */ /* 0x000fe20003800000 */
[----:B------:R-:W-:Y:S01]  /*6fa0*/  MOV R30, R22 ;  /* 0x00000016001e7202 */ /* 0x000fe20000000f00 */
[----:B------:R-:W-:-:S07]  /*6fb0*/  IMAD.MOV.U32 R29, RZ, RZ, -0x1 ;  /* 0xffffffffff1d7424 */ /* 0x000fce00078e00ff */
[----:B0--3--:R-:W-:Y:S05]  /*6fc0*/  WARPSYNC.COLLECTIVE R29, `(.L_x_22943) ;  /* 0x000000001d087348 */ /* 0x009fea0003c00000 */
[----:B0-----:R0:W1:Y:S02]  /*6fd0*/  SHFL.IDX P0, R29, R32, R30, R27 ;  /* 0x0000001e201d7389 */ /* 0x001064000000001b */
[----:B01-3--:R-:W-:Y:S05]  /*6fe0*/  ENDCOLLECTIVE ;  /* 0x000000000000791b */ /* 0x00bfea0003800000 */
.L_x_22943:
[----:B------:R-:W-:Y:S05]  /*6ff0*/  BSYNC B0 ;  /* 0x0000000000007941 */ /* 0x000fea0003800000 */
.L_x_22942:
[----:B------:R-:W-:Y:S05]  /*7000*/  BRA `(.L_x_22944) ;  /* 0xffffffe0004c7947 */ /* 0x000fea000383ffff */
        .weak           $__internal_123_$__cuda_sm20_div_u16
        .type           $__internal_123_$__cuda_sm20_div_u16,@function
        .size           $__internal_123_$__cuda_sm20_div_u16,(.L_x_58074 - $__internal_123_$__cuda_sm20_div_u16)
$__internal_123_$__cuda_sm20_div_u16:
        /* <DEDUP_REMOVED lines=18> */
[----:B------:R-:W-:Y:S06]  /*7130*/  RET.REL.NODEC R8 `(_Z9cuda_gemmIiLi256ELi2ELi1ELi512ELi32ELi32ELi32ELi1ELi0EEviiiPT_S1_S1_ii) ;  /* 0xffffff8c08b07950 */ /* 0x000fec0003c3ffff */
.L_x_22945:
        /* <DEDUP_REMOVED lines=12> */
.L_x_58074:


//--------------------- .text._Z9cuda_gemmIiLi256ELi2ELi1ELi512ELi32ELi32ELi32ELi0ELi1EEviiiPT_S1_S1_ii --------------------------
	.section	.text._Z9cuda_gemmIiLi256ELi2ELi1ELi512ELi32ELi32ELi32ELi0ELi1EEviiiPT_S1_S1_ii,"ax",@progbits
	.align	128
        .global         _Z9cuda_gemmIiLi256ELi2ELi1ELi512ELi32ELi32ELi32ELi0ELi1EEviiiPT_S1_S1_ii
        .type           _Z9cuda_gemmIiLi256ELi2ELi1ELi512ELi32ELi32ELi32ELi0ELi1EEviiiPT_S1_S1_ii,@function
        .size           _Z9cuda_gemmIiLi256ELi2ELi1ELi512ELi32ELi32ELi32ELi0ELi1EEviiiPT_S1_S1_ii,(.L_x_58075 - _Z9cuda_gemmIiLi256ELi2ELi1ELi512ELi32ELi32ELi32ELi0ELi1EEviiiPT_S1_S1_ii)
        .other          _Z9cuda_gemmIiLi256ELi2ELi1ELi512ELi32ELi32ELi32ELi0ELi1EEviiiPT_S1_S1_ii,@"STO_CUDA_ENTRY STV_DEFAULT"
_Z9cuda_gemmIiLi256ELi2ELi1ELi512ELi32ELi32ELi32ELi0ELi1EEviiiPT_S1_S1_ii:
.text._Z9cuda_gemmIiLi256ELi2ELi1ELi512ELi32ELi32ELi32ELi0ELi1EEviiiPT_S1_S1_ii:
        /* <DEDUP_REMOVED lines=8> */
[----:B------:R-:W-:Y:S05]  /*0080*/  CALL.REL.NOINC `($__internal_124_$__cuda_sm20_div_u16) ;  /* 0x0000002400087944 */ /* 0x000fea0003c00000 */
        /* <DEDUP_REMOVED lines=15> */
.L_x_22948:
        /* <DEDUP_REMOVED lines=13> */
.L_x_22947:
[----:B--2---:R-:W-:Y:S05]  /*0250*/  BSYNC.RECONVERGENT B0 ;  /* 0x0000000000007941 */ /* 0x004fea0003800200 */
.L_x_22946:
[----:B------:R-:W-:Y:S01]  /*0260*/  BSSY.RECONVERGENT B0, `(.L_x_22949) ;  /* 0x0000028000007945 */ /* 0x000fe20003800200 */
[----:B0-----:R-:W-:-:S07]  /*0270*/  LEA R16, R15, R14, 0x18 ;  /* 0x0000000e0f107211 */ /* 0x001fce00078ec0ff */
.L_x_22950:
        /* <DEDUP_REMOVED lines=39> */
.L_x_22949:
        /* <DEDUP_REMOVED lines=23> */
[----:B------:R-:W-:Y:S05]  /*0660*/  CALL.REL.NOINC `($__internal_124_$__cuda_sm20_div_u16) ;  /* 0x0000001c00907944 */ /* 0x000fea0003c00000 */
        /* <DEDUP_REMOVED lines=73> */
.L_x_22970:
        /* <DEDUP_REMOVED lines=46> */
.L_x_22952:
[----:B------:R-:W-:Y:S05]  /*0de0*/  BSYNC.RECONVERGENT B0 ;  /* 0x0000000000007941 */ /* 0x000fea0003800200 */
.L_x_22951:
        /* <DEDUP_REMOVED lines=10> */
.L_x_22955:
        /* <DEDUP_REMOVED lines=27> */
.L_x_22954:
[----:B------:R-:W-:Y:S05]  /*1040*/  BSYNC.RECONVERGENT B0 ;  /* 0x0000000000007941 */ /* 0x000fea0003800200 */
.L_x_22953:
        /* <DEDUP_REMOVED lines=13> */
.L_x_22957:
[----:B------:R-:W-:Y:S05]  /*1120*/  BSYNC.RECONVERGENT B0 ;  /* 0x0000000000007941 */ /* 0x000fea0003800200 */
.L_x_22956:
[----:B------:R-:W-:Y:S04]  /*1130*/  BSSY.RECONVERGENT B0, `(.L_x_22958) ;  /* 0x0000010000007945 */ /* 0x000fe80003800200 */
[----:B------:R-:W-:Y:S05]  /*1140*/  @!P1 BRA `(.L_x_22959) ;  /* 0x0000000000389947 */ /* 0x000fea0003800000 */
[----:B0-----:R-:W0:Y:S01]  /*1150*/  S2R R30, SR_CgaCtaId ;  /* 0x00000000001e7919 */ /* 0x001e220000008800 */
[----:B-1----:R-:W-:-:S05]  /*1160*/  MOV R29, 0x400 ;  /* 0x00000400001d7802 */ /* 0x002fca0000000f00 */
[----:B------:R-:W-:-:S05]  /*1170*/  VIADD R29, R29, 0x1880 ;  /* 0x000018801d1d7836 */ /* 0x000fca0000000000 */
[----:B0-----:R-:W-:-:S07]  /*1180*/  LEA R33, R30, R29, 0x18 ;  /* 0x0000001d1e217211 */ /* 0x001fce00078ec0ff */
.L_x_22960:
        /* <DEDUP_REMOVED lines=10> */
.L_x_22959:
[----:B------:R-:W-:Y:S05]  /*1230*/  BSYNC.RECONVERGENT B0 ;  /* 0x0000000000007941 */ /* 0x000fea0003800200 */
.L_x_22958:
        /* <DEDUP_REMOVED lines=64> */
.L_x_22964:
        /* <DEDUP_REMOVED lines=35> */
.L_x_22987:
        /* <DEDUP_REMOVED lines=14> */
.L_x_22963:
[----:B------:R-:W-:Y:S05]  /*1950*/  BSYNC.RECONVERGENT B0 ;  /* 0x0000000000007941 */ /* 0x000fea0003800200 */
.L_x_22962:
        /* <DEDUP_REMOVED lines=44> */
.L_x_22966:
[----:B------:R-:W-:Y:S05]  /*1c20*/  BSYNC.RECONVERGENT B0 ;  /* 0x0000000000007941 */ /* 0x000fea0003800200 */
.L_x_22965:
        /* <DEDUP_REMOVED lines=8> */
.L_x_22969:
        /* <DEDUP_REMOVED lines=38> */
.L_x_22968:
[----:B------:R-:W-:Y:S05]  /*1f10*/  BSYNC.RECONVERGENT B0 ;  /* 0x0000000000007941 */ /* 0x000fea0003800200 */
.L_x_22967:
[C---:B------:R-:W-:Y:S02]  /*1f20*/  IMAD.IADD R25, R36.reuse, 0x1, R25 ;  /* 0x0000000124197824 */ /* 0x040fe400078e0219 */
[----:B--2---:R-:W-:-:S05]  /*1f30*/  IMAD.SHL.U32 R28, R36, 0x2, RZ ;  /* 0x00000002241c7824 */ /* 0x004fca00078e00ff */
[----:B------:R-:W-:-:S13]  /*1f40*/  ISETP.GE.U32.AND P0, PT, R25, R28, PT ;  /* 0x0000001c1900720c */ /* 0x000fda0003f06070 */
[----:B------:R-:W-:Y:S05]  /*1f50*/  @!P0 BRA `(.L_x_22970) ;  /* 0xffffffe800e88947 */ /* 0x000fea000383ffff */
[----:B------:R-:W-:Y:S05]  /*1f60*/  EXIT ;  /* 0x000000000000794d */ /* 0x000fea0003800000 */
.L_x_22961:
[----:B------:R-:W-:Y:S01]  /*1f70*/  IMAD.MOV.U32 R51, RZ, RZ, R24 ;  /* 0x000000ffff337224 */ /* 0x000fe200078e0018 */
[----:B------:R-:W-:Y:S01]  /*1f80*/  MOV R49, 0xffffffff ;  /* 0xffffffff00317802 */ /* 0x000fe20000000f00 */
[----:B------:R-:W-:-:S07]  /*1f90*/  IMAD.MOV.U32 R50, RZ, RZ, 0x1f ;  /* 0x0000001fff327424 */ /* 0x000fce00078e00ff */
[----:B01----:R-:W-:Y:S05]  /*1fa0*/  WARPSYNC.COLLECTIVE R49, `(.L_x_22971) ;  /* 0x0000000031087348 */ /* 0x003fea0003c00000 */
[----:B-1----:R1:W2:Y:S02]  /*1fb0*/  SHFL.IDX P1, R52, R48, R51, R50 ;  /* 0x0000003330347389 */ /* 0x0022a40000020032 */
[----:B012---:R-:W-:Y:S05]  /*1fc0*/  ENDCOLLECTIVE ;  /* 0x000000000000791b */ /* 0x007fea0003800000 */
.L_x_22971:
[----:B------:R-:W-:Y:S02]  /*1fd0*/  IMAD.MOV.U32 R51, RZ, RZ, R17 ;  /* 0x000000ffff337224 */ /* 0x000fe400078e0011 */
[----:B------:R-:W-:-:S07]  /*1fe0*/  IMAD.MOV.U32 R53, RZ, RZ, R52 ;  /* 0x000000ffff357224 */ /* 0x000fce00078e0034 */
[----:B------:R-:W-:Y:S05]  /*1ff0*/  WARPSYNC.COLLECTIVE R49, `(.L_x_22972) ;  /* 0x0000000031087348 */ /* 0x000fea0003c00000 */
[----:B------:R0:W1:Y:S02]  /*2000*/  SHFL.IDX P1, R52, R48, R51, R50 ;  /* 0x0000003330347389 */ /* 0x0000640000020032 */
[----:B01----:R-:W-:Y:S05]  /*2010*/  ENDCOLLECTIVE ;  /* 0x000000000000791b */ /* 0x003fea0003800000 */
.L_x_22972:
[----:B------:R-:W-:Y:S02]  /*2020*/  IMAD R53, R46, R53, RZ ;  /* 0x000000352e357224 */ /* 0x000fe400078e02ff */
[----:B------:R-:W-:Y:S02]  /*2030*/  IMAD.MOV.U32 R51, RZ, RZ, R16 ;  /* 0x000000ffff337224 */ /* 0x000fe400078e0010 */
[----:B------:R-:W-:-:S07]  /*2040*/  IMAD R54, R44, R52, R53 ;  /* 0x000000342c367224 */ /* 0x000fce00078e0235 */
[----:B------:R-:W-:Y:S05]  /*2050*/  WARPSYNC.COLLECTIVE R49, `(.L_x_22973) ;  /* 0x0000000031087348 */ /* 0x000fea0003c00000 */
[----:B------:R0:W1:Y:S02]  /*2060*/  SHFL.IDX P1, R52, R48, R51, R50 ;  /* 0x0000003330347389 */ /* 0x0000640000020032 */
[----:B01----:R-:W-:Y:S05]  /*2070*/  ENDCOLLECTIVE ;  /* 0x000000000000791b */ /* 0x003fea0003800000 */
.L_x_22973:
[----:B------:R-:W-:Y:S02]  /*2080*/  IMAD.MOV.U32 R51, RZ, RZ, R15 ;  /* 0x000000ffff337224 */ /* 0x000fe400078e000f */
[----:B------:R-:W-:-:S07]  /*2090*/  IMAD R53, R43, R52, R54 ;  /* 0x000000342b357224 */ /* 0x000fce00078e0236 */
[----:B------:R-:W-:Y:S05]  /*20a0*/  WARPSYNC.COLLECTIVE R49, `(.L_x_22974) ;  /* 0x0000000031087348 */ /* 0x000fea0003c00000 */
[----:B------:R0:W1:Y:S02]  /*20b0*/  SHFL.IDX P1, R52, R48, R51, R50 ;  /* 0x0000003330347389 */ /* 0x0000640000020032 */
[----:B01----:R-:W-:Y:S05]  /*20c0*/  ENDCOLLECTIVE ;  /* 0x000000000000791b */ /* 0x003fea0003800000 */
.L_x_22974:
[----:B------:R-:W-:Y:S02]  /*20d0*/  IMAD.MOV.U32 R51, RZ, RZ, R14 ;  /* 0x000000ffff337224 */ /* 0x000fe400078e000e */
[----:B------:R-:W-:-:S07]  /*20e0*/  IMAD R54, R42, R52, R53 ;  /* 0x000000342a367224 */ /* 0x000fce00078e0235 */
[----:B------:R-:W-:Y:S05]  /*20f0*/  WARPSYNC.COLLECTIVE R49, `(.L_x_22975) ;  /* 0x0000000031087348 */ /* 0x000fea0003c00000 */
[----:B------:R0:W1:Y:S02]  /*2100*/  SHFL.IDX P1, R52, R48, R51, R50 ;  /* 0x0000003330347389 */ /* 0x0000640000020032 */
[----:B01----:R-:W-:Y:S05]  /*2110*/  ENDCOLLECTIVE ;  /* 0x000000000000791b */ /* 0x003fea0003800000 */
.L_x_22975:
[----:B------:R-:W-:Y:S01]  /*2120*/  MOV R51, R13 ;  /* 0x0000000d00337202 */ /* 0x000fe20000000f00 */
[----:B------:R-:W-:-:S07]  /*2130*/  IMAD R53, R41, R52, R54 ;  /* 0x0000003429357224 */ /* 0x000fce00078e0236 */
[----:B------:R-:W-:Y:S05]  /*2140*/  WARPSYNC.COLLECTIVE R49, `(.L_x_22976) ;  /* 0x0000000031087348 */ /* 0x000fea0003c00000 */
[----:B------:R0:W1:Y:S02]  /*2150*/  SHFL.IDX P1, R52, R48, R51, R50 ;  /* 0x0000003330347389 */ /* 0x0000640000020032 */
[----:B01----:R-:W-:Y:S05]  /*2160*/  ENDCOLLECTIVE ;  /* 0x000000000000791b */ /* 0x003fea0003800000 */
.L_x_22976:
[----:B------:R-:W-:Y:S02]  /*2170*/  IMAD.MOV.U32 R51, RZ, RZ, R12 ;  /* 0x000000ffff337224 */ /* 0x000fe400078e000c */
[----:B------:R-:W-:-:S07]  /*2180*/  IMAD R54, R40, R52, R53 ;  /* 0x0000003428367224 */ /* 0x000fce00078e0235 */
[----:B------:R-:W-:Y:S05]  /*2190*/  WARPSYNC.COLLECTIVE R49, `(.L_x_22977) ;  /* 0x0000000031087348 */ /* 0x000fea0003c00000 */
[----:B------:R0:W1:Y:S02]  /*21a0*/  SHFL.IDX P1, R52, R48, R51, R50 ;  /* 0x0000003330347389 */ /* 0x0000640000020032 */
[----:B01----:R-:W-:Y:S05]  /*21b0*/  ENDCOLLECTIVE ;  /* 0x000000000000791b */ /* 0x003fea0003800000 */
.L_x_22977:
[----:B------:R-:W-:Y:S02]  /*21c0*/  IMAD.MOV.U32 R51, RZ, RZ, R11 ;  /* 0x000000ffff337224 */ /* 0x000fe400078e000b */
[----:B------:R-:W-:-:S07]  /*21d0*/  IMAD R54, R39, R52, R54 ;  /* 0x0000003427367224 */ /* 0x000fce00078e0236 */
[----:B------:R-:W-:Y:S05]  /*21e0*/  WARPSYNC.COLLECTIVE R49, `(.L_x_22978) ;  /* 0x0000000031087348 */ /* 0x000fea0003c00000 */
[----:B------:R0:W1:Y:S02]  /*21f0*/  SHFL.IDX P1, R52, R48, R51, R50 ;  /* 0x0000003330347389 */ /* 0x0000640000020032 */
[----:B01----:R-:W-:Y:S05]  /*2200*/  ENDCOLLECTIVE ;  /* 0x000000000000791b */ /* 0x003fea0003800000 */
.L_x_22978:
[----:B------:R-:W-:Y:S02]  /*2210*/  IMAD.MOV.U32 R51, RZ, RZ, R23 ;  /* 0x000000ffff337224 */ /* 0x000fe400078e0017 */
[----:B------:R-:W-:-:S07]  /*2220*/  IMAD R54, R35, R52, R54 ;  /* 0x0000003423367224 */ /* 0x000fce00078e0236 */
[----:B------:R-:W-:Y:S05]  /*2230*/  WARPSYNC.COLLECTIVE R49, `(.L_x_22979) ;  /* 0x0000000031087348 */ /* 0x000fea0003c00000 */
[----:B------:R0:W1:Y:S02]  /*2240*/  SHFL.IDX P1, R52, R48, R51, R50 ;  /* 0x0000003330347389 */ /* 0x0000640000020032 */
[----:B01----:R-:W-:Y:S05]  /*2250*/  ENDCOLLECTIVE ;  /* 0x000000000000791b */ /* 0x003fea0003800000 */
.L_x_22979:
[----:B------:R-:W-:Y:S02]  /*2260*/  IMAD.MOV.U32 R51, RZ, RZ, R10 ;  /* 0x000000ffff337224 */ /* 0x000fe400078e000a */
[----:B------:R-:W-:-:S07]  /*2270*/  IMAD R53, R45, R52, R54 ;  /* 0x000000342d357224 */ /* 0x000fce00078e0236 */
[----:B------:R-:W-:Y:S05]  /*2280*/  WARPSYNC.COLLECTIVE R49, `(.L_x_22980) ;  /* 0x0000000031087348 */ /* 0x000fea0003c00000 */
[----:B------:R0:W1:Y:S02]  /*2290*/  SHFL.IDX P1, R52, R48, R51, R50 ;  /* 0x0000003330347389 */ /* 0x0000640000020032 */
[----:B01----:R-:W-:Y:S05]  /*22a0*/  ENDCOLLECTIVE ;  /* 0x000000000000791b */ /* 0x003fea0003800000 */
.L_x_22980:
[----:B------:R-:W-:Y:S02]  /*22b0*/  IMAD.MOV.U32 R51, RZ, RZ, R22 ;  /* 0x000000ffff337224 */ /* 0x000fe400078e0016 */
[----:B------:R-:W-:-:S07]  /*22c0*/  IMAD R54, R34, R52, R53 ;  /* 0x0000003422367224 */ /* 0x000fce00078e0235 */
[----:B------:R-:W-:Y:S05]  /*22d0*/  WARPSYNC.COLLECTIVE R49, `(.L_x_22981) ;  /* 0x0000000031087348 */ /* 0x000fea0003c00000 */
[----:B------:R0:W1:Y:S02]  /*22e0*/  SHFL.IDX P1, R52, R48, R51, R50 ;  /* 0x0000003330347389 */ /* 0x0000640000020032 */
[----:B01----:R-:W-:Y:S05]  /*22f0*/  ENDCOLLECTIVE ;  /* 0x000000000000791b */ /* 0x003fea0003800000 */
.L_x_22981:
[----:B------:R-:W-:Y:S01]  /*2300*/  MOV R51, R21 ;  /* 0x0000001500337202 */ /* 0x000fe20000000f00 */
[----:B------:R-:W-:-:S07]  /*2310*/  IMAD R53, R33, R52, R54 ;  /* 0x0000003421357224 */ /* 0x000fce00078e0236 */
[----:B------:R-:W-:Y:S05]  /*2320*/  WARPSYNC.COLLECTIVE R49, `(.L_x_22982) ;  /* 0x0000000031087348 */ /* 0x000fea0003c00000 */
[----:B------:R0:W1:Y:S02]  /*2330*/  SHFL.IDX P1, R52, R48, R51, R50 ;  /* 0x0000003330347389 */ /* 0x0000640000020032 */
[----:B01----:R-:W-:Y:S05]  /*2340*/  ENDCOLLECTIVE ;  /* 0x000000000000791b */ /* 0x003fea0003800000 */
.L_x_22982:
[----:B------:R-:W-:Y:S02]  /*2350*/  IMAD.MOV.U32 R51, RZ, RZ, R20 ;  /* 0x000000ffff337224 */ /* 0x000fe400078e0014 */
[----:B------:R-:W-:-:S07]  /*2360*/  IMAD R54, R32, R52, R53 ;  /* 0x0000003420367224 */ /* 0x000fce00078e0235 */
[----:B------:R-:W-:Y:S05]  /*2370*/  WARPSYNC.COLLECTIVE R49, `(.L_x_22983) ;  /* 0x0000000031087348 */ /* 0x000fea0003c00000 */
[----:B------:R0:W1:Y:S02]  /*2380*/  SHFL.IDX P1, R52, R48, R51, R50 ;  /* 0x0000003330347389 */ /* 0x0000640000020032 */
[----:B01----:R-:W-:Y:S05]  /*2390*/  ENDCOLLECTIVE ;  /* 0x000000000000791b */ /* 0x003fea0003800000 */
.L_x_22983:
[----:B------:R-:W-:Y:S02]  /*23a0*/  IMAD.MOV.U32 R51, RZ, RZ, R19 ;  /* 0x000000ffff337224 */ /* 0x000fe400078e0013 */
[----:B------:R-:W-:-:S07]  /*23b0*/  IMAD R53, R31, R52, R54 ;  /* 0x000000341f357224 */ /* 0x000fce00078e0236 */
[----:B------:R-:W-:Y:S05]  /*23c0*/  WARPSYNC.COLLECTIVE R49, `(.L_x_22984) ;  /* 0x0000000031087348 */ /* 0x000fea0003c00000 */
[----:B------:R0:W1:Y:S02]  /*23d0*/  SHFL.IDX P1, R52, R48, R51, R50 ;  /* 0x0000003330347389 */ /* 0x0000640000020032 */
[----:B01----:R-:W-:Y:S05]  /*23e0*/  ENDCOLLECTIVE ;  /* 0x000000000000791b */ /* 0x003fea0003800000 */
.L_x_22984:
[----:B------:R-:W-:Y:S02]  /*23f0*/  IMAD.MOV.U32 R51, RZ, RZ, R18 ;  /* 0x000000ffff337224 */ /* 0x000fe400078e0012 */
[----:B------:R-:W-:-:S07]  /*2400*/  IMAD R54, R30, R52, R53 ;  /* 0x000000341e367224 */ /* 0x000fce00078e0235 */
[----:B------:R-:W-:Y:S05]  /*2410*/  WARPSYNC.COLLECTIVE R49, `(.L_x_22985) ;  /* 0x0000000031087348 */ /* 0x000fea0003c00000 */
[----:B------:R0:W1:Y:S02]  /*2420*/  SHFL.IDX P1, R52, R48, R51, R50 ;  /* 0x0000003330347389 */ /* 0x0000640000020032 */
[----:B01----:R-:W-:Y:S05]  /*2430*/  ENDCOLLECTIVE ;  /* 0x000000000000791b */ /* 0x003fea0003800000 */
.L_x_22985:
[----:B------:R-:W-:Y:S02]  /*2440*/  IMAD.MOV.U32 R51, RZ, RZ, R9 ;  /* 0x000000ffff337224 */ /* 0x000fe400078e0009 */
[----:B------:R-:W-:-:S07]  /*2450*/  IMAD R53, R29, R52, R54 ;  /* 0x000000341d357224 */ /* 0x000fce00078e0236 */
[----:B------:R-:W-:Y:S05]  /*2460*/  WARPSYNC.COLLECTIVE R49, `(.L_x_22986) ;  /* 0x0000000031087348 */ /* 0x000fea0003c00000 */
[----:B------:R0:W1:Y:S02]  /*2470*/  SHFL.IDX P1, R52, R48, R51, R50 ;  /* 0x0000003330347389 */ /* 0x0000640000020032 */
[----:B01----:R-:W-:Y:S05]  /*2480*/  ENDCOLLECTIVE ;  /* 0x000000000000791b */ /* 0x003fea0003800000 */
.L_x_22986:
[----:B------:R-:W-:Y:S01]  /*2490*/  IMAD.MOV.U32 R55, RZ, RZ, R52 ;  /* 0x000000ffff377224 */ /* 0x000fe200078e0034 */
[----:B------:R-:W-:Y:S06]  /*24a0*/  BRA `(.L_x_22987) ;  /* 0xfffffff000f07947 */ /* 0x000fec000383ffff */
        .weak           $__internal_124_$__cuda_sm20_div_u16
        .type           $__internal_124_$__cuda_sm20_div_u16,@function
        .size           $__internal_124_$__cuda_sm20_div_u16,(.L_x_58075 - $__internal_124_$__cuda_sm20_div_u16)
$__internal_124_$__cuda_sm20_div_u16:
        /* <DEDUP_REMOVED lines=18> */
[----:B------:R-:W-:Y:S06]  /*25d0*/  RET.REL.NODEC R2 `(_Z9cuda_gemmIiLi256ELi2ELi1ELi512ELi32ELi32ELi32ELi0ELi1EEviiiPT_S1_S1_ii) ;  /* 0xffffffd802887950 */ /* 0x000fec0003c3ffff */
.L_x_22988:
        /* <DEDUP_REMOVED lines=10> */
.L_x_58075:


//--------------------- .text._Z9cuda_gemmIiLi256ELi2ELi1ELi512ELi32ELi32ELi32ELi0ELi0EEviiiPT_S1_S1_ii --------------------------
	.section	.text._Z9cuda_gemmIiLi256ELi2ELi1ELi512ELi32ELi32ELi32ELi0ELi0EEviiiPT_S1_S1_ii,"ax",@progbits
	.align	128
        .global         _Z9cuda_gemmIiLi256ELi2ELi1ELi512ELi32ELi32ELi32ELi0ELi0EEviiiPT_S1_S1_ii
        .type           _Z9cuda_gemmIiLi256ELi2ELi1ELi512ELi32ELi32ELi32ELi0ELi0EEviiiPT_S1_S1_ii,@function
        .size           _Z9cuda_gemmIiLi256ELi2ELi1ELi512ELi32ELi32ELi32ELi0ELi0EEviiiPT_S1_S1_ii,(.L_x_58076 - _Z9cuda_gemmIiLi256ELi2ELi1ELi512ELi32ELi32ELi32ELi0ELi0EEviiiPT_S1_S1_ii)
        .other          _Z9cuda_gemmIiLi256ELi2ELi1ELi512ELi32ELi32ELi32ELi0ELi0EEviiiPT_S1_S1_ii,@"STO_CUDA_ENTRY STV_DEFAULT"
_Z9cuda_gemmIiLi256ELi2ELi1ELi512ELi32ELi32ELi32ELi0ELi0EEviiiPT_S1_S1_ii:
.text._Z9cuda_gemmIiLi256ELi2ELi1ELi512ELi32ELi32ELi32ELi0ELi0EEviiiPT_S1_S1_ii:
        /* <DEDUP_REMOVED lines=37> */
.L_x_22991:
        /* <DEDUP_REMOVED lines=25> */
.L_x_22990:
[----:B------:R-:W-:Y:S05]  /*03e0*/  BSYNC.RECONVERGENT B0 ;  /* 0x0000000000007941 */ /* 0x000fea0003800200 */
.L_x_22989:
        /* <DEDUP_REMOVED lines=109> */
[----:B------:R-:W-:Y:S05]  /*0ac0*/  CALL.REL.NOINC `($__internal_125_$__cuda_sm20_div_u16) ;  /* 0x0000006c00bc7944 */ /* 0x000fea0003c00000 */
        /* <DEDUP_REMOVED lines=91> */
.L_x_23167:
        /* <DEDUP_REMOVED lines=38> */
.L_x_22993:
[----:B------:R-:W-:Y:S05]  /*12e0*/  BSYNC.RECONVERGENT B0 ;  /* 0x0000000000007941 */ /* 0x000fea0003800200 */
.L_x_22992:
        /* <DEDUP_REMOVED lines=10> */
.L_x_22996:
        /* <DEDUP_REMOVED lines=22> */
.L_x_22995:
[----:B------:R-:W-:Y:S05]  /*14f0*/  BSYNC.RECONVERGENT B0 ;  /* 0x0000000000007941 */ /* 0x000fea0003800200 */
.L_x_22994:
        /* <DEDUP_REMOVED lines=20> */
.L_x_22998:
[----:B------:R-:W-:Y:S05]  /*1640*/  BSYNC.RECONVERGENT B0 ;  /* 0x0000000000007941 */ /* 0x000fea0003800200 */
.L_x_22997:
[----:B------:R-:W-:Y:S04]  /*1650*/  BSSY.RECONVERGENT B0, `(.L_x_22999) ;  /* 0x0000010000007945 */ /* 0x000fe80003800200 */
[----:B------:R-:W-:Y:S05]  /*1660*/  @!P1 BRA `(.L_x_23000) ;  /* 0x0000000000389947 */ /* 0x000fea0003800000 */
[----:B-1--4-:R-:W0:Y:S01]  /*1670*/  S2R R31, SR_CgaCtaId ;  /* 0x00000000001f7919 */ /* 0x012e220000008800 */
[----:B---3--:R-:W-:-:S05]  /*1680*/  MOV R30, 0x400 ;  /* 0x00000400001e7802 */ /* 0x008fca0000000f00 */
[----:B------:R-:W-:-:S05]  /*1690*/  VIADD R30, R30, 0x1880 ;  /* 0x000018801e1e7836 */ /* 0x000fca0000000000 */
[----:B0-2---:R-:W-:-:S07]  /*16a0*/  LEA R50, R31, R30, 0x18 ;  /* 0x0000001e1f327211 */ /* 0x005fce00078ec0ff */
.L_x_23001:
        /* <DEDUP_REMOVED lines=10> */
.L_x_23000:
[----:B------:R-:W-:Y:S05]  /*1750*/  BSYNC.RECONVERGENT B0 ;  /* 0x0000000000007941 */ /* 0x000fea0003800200 */
.L_x_22999:
[----:B------:R-:W-:Y:S01]  /*1760*/  BAR.SYNC.DEFER_BLOCKING 0x0 ;  /* 0x0000000000007b1d */ /* 0x000fe20000010000 */
[----:B------:R-:W-:-:S09]  /*1770*/  UISETP.GE.AND UP0, UPT, UR4, 0x1, UPT ;  /* 0x000000010400788c */ /* 0x000fd2000bf06270 */
[----:B------:R-:W-:Y:S05]  /*1780*/  BRA.U !UP0, `(.L_x_23002) ;  /* 0x0000003908a47547 */ /* 0x000fea000b800000 */
[----:B------:R-:W-:-:S09]  /*1790*/  UISETP.NE.AND UP0, UPT, UR18, 0x1, UPT ;  /* 0x000000011200788c */ /* 0x000fd2000bf05270 */
[----:B------:R-:W-:Y:S05]  /*17a0*/  BRA.U UP0, `(.L_x_23003) ;  /* 0x0000001100c87547 */ /* 0x000fea000b800000 */
[----:B------:R-:W-:Y:S01]  /*17b0*/  BSSY B1, `(.L_x_23004) ;  /* 0x0000130000017945 */ /* 0x000fe20003800000 */
[----:B0-2---:R-:W-:-:S07]  /*17c0*/  IMAD.MOV.U32 R49, RZ, RZ, RZ ;  /* 0x000000ffff317224 */ /* 0x005fce00078e00ff */
.L_x_23056:
        /* <DEDUP_REMOVED lines=17> */
.L_x_23005:
        /* <DEDUP_REMOVED lines=8> */
.L_x_23006:
        /* <DEDUP_REMOVED lines=8> */
.L_x_23007:
        /* <DEDUP_REMOVED lines=8> */
.L_x_23008:
        /* <DEDUP_REMOVED lines=9> */
.L_x_23009:
        /* <DEDUP_REMOVED lines=9> */
.L_x_23010:
        /* <DEDUP_REMOVED lines=11> */
.L_x_23011:
        /* <DEDUP_REMOVED lines=9> */
.L_x_23012:
        /* <DEDUP_REMOVED lines=10> */
.L_x_23013:
        /* <DEDUP_REMOVED lines=9> */
.L_x_23014:
        /* <DEDUP_REMOVED lines=11> */
.L_x_23015:
        /* <DEDUP_REMOVED lines=11> */
.L_x_23016:
        /* <DEDUP_REMOVED lines=11> */
.L_x_23017:
        /* <DEDUP_REMOVED lines=11> */
.L_x_23018:
        /* <DEDUP_REMOVED lines=11> */
.L_x_23019:
        /* <DEDUP_REMOVED lines=11> */
.L_x_23020:
        /* <DEDUP_REMOVED lines=32> */
.L_x_23055:
[----:B-1----:R-:W-:Y:S02]  /*2410*/  IMAD R50, R52, 0x84, R51 ;  /* 0x0000008434327824 */ /* 0x002fe400078e0233 */
[----:B------:R-:W-:-:S04]  /*2420*/  IMAD.MOV.U32 R56, RZ, RZ, RZ ;  /* 0x000000ffff387224 */ /* 0x000fc800078e00ff */
[----:B------:R-:W1:Y:S01]  /*2430*/  LDS R50, [R50] ;  /* 0x0000000032327984 */ /* 0x000e620000000800 */
[----:B---3--:R-:W-:Y:S05]  /*2440*/  @!P5 BRA `(.L_x_23023) ;  /* 0x000000000010d947 */ /* 0x008fea0003800000 */
[----:B------:R-:W-:-:S03]  /*2450*/  UMOV UR11, 0xffffffff ;  /* 0xffffffff000b7882 */ /* 0x000fc60000000000 */
[----:B------:R-:W-:Y:S05]  /*2460*/  BRA.DIV UR11, `(.L_x_23024) ;  /* 0x0000003e0b587947 */ /* 0x000fea000b800000 */
[----:B-1----:R1:W3:Y:S02]  /*2470*/  SHFL.IDX PT, R30, R50, R28, R27 ;  /* 0x0000001c321e7389 */ /* 0x0022e400000e001b */
.L_x_23170:
[----:B0--3--:R-:W-:-:S07]  /*2480*/  IMAD R56, R29, R30, RZ ;  /* 0x0000001e1d387224 */ /* 0x009fce00078e02ff */
.L_x_23023:
[----:B------:R-:W-:Y:S05]  /*2490*/  @!P4 BRA `(.L_x_23025) ;  /* 0x000000000010c947 */ /* 0x000fea0003800000 */
[----:B------:R-:W-:-:S03]  /*24a0*/  UMOV UR11, 0xffffffff ;  /* 0xffffffff000b7882 */ /* 0x000fc60000000000 */
[----:B------:R-:W-:Y:S05]  /*24b0*/  BRA.DIV UR11, `(.L_x_23026) ;  /* 0x0000003e0b647947 */ /* 0x000fea000b800000 */
[----:B-1----:R1:W3:Y:S02]  /*24c0*/  SHFL.IDX PT, R30, R50, R5, R27 ;  /* 0x00000005321e7389 */ /* 0x0022e400000e001b */
.L_x_23173:
[----:B--23--:R-:W-:-:S07]  /*24d0*/  IMAD R56, R32, R30, R56 ;  /* 0x0000001e20387224 */ /* 0x00cfce00078e0238 */
.L_x_23025:
[----:B------:R-:W-:Y:S05]  /*24e0*/  @!P3 BRA `(.L_x_23027) ;  /* 0x000000000010b947 */ /* 0x000fea0003800000 */
[----:B------:R-:W-:-:S03]  /*24f0*/  UMOV UR11, 0xffffffff ;  /* 0xffffffff000b7882 */ /* 0x000fc60000000000 */
[----:B------:R-:W-:Y:S05]  /*2500*/  BRA.DIV UR11, `(.L_x_23028) ;  /* 0x0000003e0b707947 */ /* 0x000fea000b800000 */
[----:B-1----:R1:W3:Y:S02]  /*2510*/  SHFL.IDX PT, R30, R50, R6, R27 ;  /* 0x00000006321e7389 */ /* 0x0022e400000e001b */
.L_x_23176:
[----:B---34-:R-:W-:-:S07]  /*2520*/  IMAD R56, R33, R30, R56 ;  /* 0x0000001e21387224 */ /* 0x018fce00078e0238 */
.L_x_23027:
[----:B------:R-:W-:Y:S05]  /*2530*/  @!P2 BRA `(.L_x_23029) ;  /* 0x000000000010a947 */ /* 0x000fea0003800000 */
[----:B------:R-:W-:-:S03]  /*2540*/  UMOV UR11, 0xffffffff ;  /* 0xffffffff000b7882 */ /* 0x000fc60000000000 */
[----:B------:R-:W-:Y:S05]  /*2550*/  BRA.DIV UR11, `(.L_x_23030) ;  /* 0x0000003e0b7c7947 */ /* 0x000fea000b800000 */
[----:B-1----:R1:W3:Y:S02]  /*2560*/  SHFL.IDX PT, R30, R50, R7, R27 ;  /* 0x00000007321e7389 */ /* 0x0022e400000e001b */
.L_x_23179:
[----:B---3--:R-:W-:-:S07]  /*2570*/  IMAD R56, R34, R30, R56 ;  /* 0x0000001e22387224 */ /* 0x008fce00078e0238 */
.L_x_23029:
[----:B------:R-:W3:Y:S02]  /*2580*/  LDC R57, c[0x0][0x3ac] ;  /* 0x0000eb00ff397b82 */ /* 0x000ee40000000800 */
[----:B---3--:R-:W-:-:S13]  /*2590*/  ISETP.GE.AND P0, PT, R57, 0x5, PT ;  /* 0x000000053900780c */ /* 0x008fda0003f06270 */
[----:B------:R-:W-:Y:S05]  /*25a0*/  @!P0 BRA `(.L_x_23031) ;  /* 0x0000000000108947 */ /* 0x000fea0003800000 */
[----:B------:R-:W-:-:S03]  /*25b0*/  UMOV UR11, 0xffffffff ;  /* 0xffffffff000b7882 */ /* 0x000fc60000000000 */
[----:B------:R-:W-:Y:S05]  /*25c0*/  BRA.DIV UR11, `(.L_x_23032) ;  /* 0x0000003e0b807947 */ /* 0x000fea000b800000 */
[----:B-1----:R1:W3:Y:S02]  /*25d0*/  SHFL.IDX PT, R30, R50, R8, R27 ;  /* 0x00000008321e7389 */ /* 0x0022e400000e001b */
.L_x_23182:
[----:B---3--:R-:W-:-:S07]  /*25e0*/  IMAD R56, R35, R30, R56 ;  /* 0x0000001e23387224 */ /* 0x008fce00078e0238 */
.L_x_23031:
[----:B------:R-:W-:-:S13]  /*25f0*/  ISETP.GE.AND P0, PT, R57, 0x6, PT ;  /* 0x000000063900780c */ /* 0x000fda0003f06270 */
[----:B------:R-:W-:Y:S05]  /*2600*/  @!P0 BRA `(.L_x_23033) ;  /* 0x0000000000108947 */ /* 0x000fea0003800000 */
[----:B------:R-:W-:-:S03]  /*2610*/  UMOV UR11, 0xffffffff ;  /* 0xffffffff000b7882 */ /* 0x000fc60000000000 */
[----:B------:R-:W-:Y:S05]  /*2620*/  BRA.DIV UR11, `(.L_x_23034) ;  /* 0x0000003e0b887947 */ /* 0x000fea000b800000 */
[----:B-1----:R1:W3:Y:S02]  /*2630*/  SHFL.IDX PT, R30, R50, R9, R27 ;  /* 0x00000009321e7389 */ /* 0x0022e400000e001b */
.L_x_23185:
[----:B---3--:R-:W-:-:S07]  /*2640*/  IMAD R56, R36, R30, R56 ;  /* 0x0000001e24387224 */ /* 0x008fce00078e0238 */
.L_x_23033:
[----:B------:R-:W-:-:S13]  /*2650*/  ISETP.GE.AND P0, PT, R57, 0x7, PT ;  /* 0x000000073900780c */ /* 0x000fda0003f06270 */
[----:B------:R-:W-:Y:S05]  /*2660*/  @!P0 BRA `(.L_x_23035) ;  /* 0x0000000000108947 */ /* 0x000fea0003800000 */
[----:B------:R-:W-:-:S03]  /*2670*/  UMOV UR11, 0xffffffff ;  /* 0xffffffff000b7882 */ /* 0x000fc60000000000 */
[----:B------:R-:W-:Y:S05]  /*2680*/  BRA.DIV UR11, `(.L_x_23036) ;  /* 0x0000003e0b907947 */ /* 0x000fea000b800000 */
[----:B-1----:R1:W3:Y:S02]  /*2690*/  SHFL.IDX PT, R30, R50, R10, R27 ;  /* 0x0000000a321e7389 */ /* 0x0022e400000e001b */
.L_x_23188:
[----:B---3--:R-:W-:-:S07]  /*26a0*/  IMAD R56, R37, R30, R56 ;  /* 0x0000001e25387224 */ /* 0x008fce00078e0238 */
.L_x_23035:
[----:B------:R-:W-:-:S13]  /*26b0*/  ISETP.GE.AND P0, PT, R57, 0x8, PT ;  /* 0x000000083900780c */ /* 0x000fda0003f06270 */
[----:B------:R-:W-:Y:S05]  /*26c0*/  @!P0 BRA `(.L_x_23037) ;  /* 0x0000000000108947 */ /* 0x000fea0003800000 */
[----:B------:R-:W-:-:S03]  /*26d0*/  UMOV UR11, 0xffffffff ;  /* 0xffffffff000b7882 */ /* 0x000fc60000000000 */
[----:B------:R-:W-:Y:S05]  /*26e0*/  BRA.DIV UR11, `(.L_x_23038) ;  /* 0x0000003e0b987947 */ /* 0x000fea000b800000 */
[----:B-1----:R1:W3:Y:S02]  /*26f0*/  SHFL.IDX PT, R30, R50, R11, R27 ;  /* 0x0000000b321e7389 */ /* 0x0022e400000e001b */
.L_x_23191:
[----:B---3--:R-:W-:-:S07]  /*2700*/  IMAD R56, R38, R30, R56 ;  /* 0x0000001e26387224 */ /* 0x008fce00078e0238 */
.L_x_23037:
[----:B------:R-:W-:-:S13]  /*2710*/  ISETP.GE.AND P0, PT, R57, 0x9, PT ;  /* 0x000000093900780c */ /* 0x000fda0003f06270 */
[----:B------:R-:W-:Y:S05]  /*2720*/  @!P0 BRA `(.L_x_23039) ;  /* 0x0000000000108947 */ /* 0x000fea0003800000 */
[----:B------:R-:W-:-:S03]  /*2730*/  UMOV UR11, 0xffffffff ;  /* 0xffffffff000b7882 */ /* 0x000fc60000000000 */
[----:B------:R-:W-:Y:S05]  /*2740*/  BRA.DIV UR11, `(.L_x_23040) ;  /* 0x0000003e0ba07947 */ /* 0x000fea000b800000 */
[----:B-1----:R1:W3:Y:S02]  /*2750*/  SHFL.IDX PT, R30, R50, R12, R27 ;  /* 0x0000000c321e7389 */ /* 0x0022e400000e001b */
.L_x_23194:
[----:B---3--:R-:W-:-:S07]  /*2760*/  IMAD R56, R39, R30, R56 ;  /* 0x0000001e27387224 */ /* 0x008fce00078e0238 */
.L_x_23039:
[----:B------:R-:W-:-:S13]  /*2770*/  ISETP.GE.AND P0, PT, R57, 0xa, PT ;  /* 0x0000000a3900780c */ /* 0x000fda0003f06270 */
[----:B------:R-:W-:Y:S05]  /*2780*/  @!P0 BRA `(.L_x_23041) ;  /* 0x0000000000108947 */ /* 0x000fea0003800000 */
[----:B------:R-:W-:-:S03]  /*2790*/  UMOV UR11, 0xffffffff ;  /* 0xffffffff000b7882 */ /* 0x000fc60000000000 */
[----:B------:R-:W-:Y:S05]  /*27a0*/  BRA.DIV UR11, `(.L_x_23042) ;  /* 0x0000003e0ba87947 */ /* 0x000fea000b800000 */
[----:B-1----:R1:W3:Y:S02]  /*27b0*/  SHFL.IDX PT, R30, R50, R13, R27 ;  /* 0x0000000d321e7389 */ /* 0x0022e400000e001b */
.L_x_23197:
[----:B---3--:R-:W-:-:S07]  /*27c0*/  IMAD R56, R40, R30, R56 ;  /* 0x0000001e28387224 */ /* 0x008fce00078e0238 */
.L_x_23041:
[----:B------:R-:W-:-:S13]  /*27d0*/  ISETP.GE.AND P0, PT, R57, 0xb, PT ;  /* 0x0000000b3900780c */ /* 0x000fda0003f06270 */
[----:B------:R-:W-:Y:S05]  /*27e0*/  @!P0 BRA `(.L_x_23043) ;  /* 0x0000000000108947 */ /* 0x000fea0003800000 */
[----:B------:R-:W-:-:S03]  /*27f0*/  UMOV UR11, 0xffffffff ;  /* 0xffffffff000b7882 */ /* 0x000fc60000000000 */
[----:B------:R-:W-:Y:S05]  /*2800*/  BRA.DIV UR11, `(.L_x_23044) ;  /* 0x0000003e0bb07947 */ /* 0x000fea000b800000 */
[----:B-1----:R1:W3:Y:S02]  /*2810*/  SHFL.IDX PT, R30, R50, R14, R27 ;  /* 0x0000000e321e7389 */ /* 0x0022e400000e001b */
.L_x_23200:
[----:B---3--:R-:W-:-:S07]  /*2820*/  IMAD R56, R41, R30, R56 ;  /* 0x0000001e29387224 */ /* 0x008fce00078e0238 */
.L_x_23043:
[----:B------:R-:W-:-:S13]  /*2830*/  ISETP.GE.AND P0, PT, R57, 0xc, PT ;  /* 0x0000000c3900780c */ /* 0x000fda0003f06270 */
[----:B------:R-:W-:Y:S05]  /*2840*/  @!P0 BRA `(.L_x_23045) ;  /* 0x0000000000108947 */ /* 0x000fea0003800000 */
[----:B------:R-:W-:-:S03]  /*2850*/  UMOV UR11, 0xffffffff ;  /* 0xffffffff000b7882 */ /* 0x000fc60000000000 */
[----:B------:R-:W-:Y:S05]  /*2860*/  BRA.DIV UR11, `(.L_x_23046) ;  /* 0x0000003e0bb87947 */ /* 0x000fea000b800000 */
[----:B-1----:R1:W3:Y:S02]  /*2870*/  SHFL.IDX PT, R30, R50, R15, R27 ;  /* 0x0000000f321e7389 */ /* 0x0022e400000e001b */
.L_x_23203:
[----:B---3--:R-:W-:-:S07]  /*2880*/  IMAD R56, R42, R30, R56 ;  /* 0x0000001e2a387224 */ /* 0x008fce00078e0238 */
.L_x_23045:
[----:B------:R-:W-:-:S13]  /*2890*/  ISETP.GE.AND P0, PT, R57, 0xd, PT ;  /* 0x0000000d3900780c */ /* 0x000fda0003f06270 */
[----:B------:R-:W-:Y:S05]  /*28a0*/  @!P0 BRA `(.L_x_23047) ;  /* 0x0000000000108947 */ /* 0x000fea0003800000 */
[----:B------:R-:W-:-:S03]  /*28b0*/  UMOV UR11, 0xffffffff ;  /* 0xffffffff000b7882 */ /* 0x000fc60000000000 */
[----:B------:R-:W-:Y:S05]  /*28c0*/  BRA.DIV UR11, `(.L_x_23048) ;  /* 0x0000003e0bc07947 */ /* 0x000fea000b800000 */
[----:B-1----:R1:W3:Y:S02]  /*28d0*/  SHFL.IDX PT, R30, R50, R16, R27 ;  /* 0x00000010321e7389 */ /* 0x0022e400000e001b */
.L_x_23206:
[----:B---3--:R-:W-:-:S07]  /*28e0*/  IMAD R56, R43, R30, R56 ;  /* 0x0000001e2b387224 */ /* 0x008fce00078e0238 */
.L_x_23047:
[----:B------:R-:W-:-:S13]  /*28f0*/  ISETP.GE.AND P0, PT, R57, 0xe, PT ;  /* 0x0000000e3900780c */ /* 0x000fda0003f06270 */
[----:B------:R-:W-:Y:S05]  /*2900*/  @!P0 BRA `(.L_x_23049) ;  /* 0x0000000000108947 */ /* 0x000fea0003800000 */
[----:B------:R-:W-:-:S03]  /*2910*/  UMOV UR11, 0xffffffff ;  /* 0xffffffff000b7882 */ /* 0x000fc60000000000 */
[----:B------:R-:W-:Y:S05]  /*2920*/  BRA.DIV UR11, `(.L_x_23050) ;  /* 0x0000003e0bc87947 */ /* 0x000fea000b800000 */
[----:B-1----:R1:W3:Y:S02]  /*2930*/  SHFL.IDX PT, R30, R50, R17, R27 ;  /* 0x00000011321e7389 */ /* 0x0022e400000e001b */
.L_x_23209:
[----:B---3--:R-:W-:-:S07]  /*2940*/  IMAD R56, R44, R30, R56 ;  /* 0x0000001e2c387224 */ /* 0x008fce00078e0238 */
.L_x_23049:
[----:B------:R-:W-:-:S13]  /*2950*/  ISETP.GE.AND P0, PT, R57, 0xf, PT ;  /* 0x0000000f3900780c */ /* 0x000fda0003f06270 */
[----:B------:R-:W-:Y:S05]  /*2960*/  @!P0 BRA `(.L_x_23051) ;  /* 0x0000000000108947 */ /* 0x000fea0003800000 */
[----:B------:R-:W-:-:S03]  /*2970*/  UMOV UR11, 0xffffffff ;  /* 0xffffffff000b7882 */ /* 0x000fc60000000000 */
[----:B------:R-:W-:Y:S05]  /*2980*/  BRA.DIV UR11, `(.L_x_23052) ;  /* 0x0000003e0bd07947 */ /* 0x000fea000b800000 */
[----:B-1----:R1:W3:Y:S02]  /*2990*/  SHFL.IDX PT, R30, R50, R18, R27 ;  /* 0x00000012321e7389 */ /* 0x0022e400000e001b */
.L_x_23212:
[----:B---3--:R-:W-:-:S07]  /*29a0*/  IMAD R56, R45, R30, R56 ;  /* 0x0000001e2d387224 */ /* 0x008fce00078e0238 */
.L_x_23051:
[----:B------:R-:W-:-:S13]  /*29b0*/  ISETP.GE.AND P0, PT, R57, 0x10, PT ;  /* 0x000000103900780c */ /* 0x000fda0003f06270 */
[----:B------:R-:W-:Y:S05]  /*29c0*/  @!P0 BRA `(.L_x_23053) ;  /* 0x0000000000108947 */ /* 0x000fea0003800000 */
[----:B------:R-:W-:-:S03]  /*29d0*/  UMOV UR11, 0xffffffff ;  /* 0xffffffff000b7882 */ /* 0x000fc60000000000 */
[----:B------:R-:W-:Y:S05]  /*29e0*/  BRA.DIV UR11, `(.L_x_23054) ;  /* 0x0000003e0bd87947 */ /* 0x000fea000b800000 */
[----:B-1----:R1:W3:Y:S02]  /*29f0*/  SHFL.IDX PT, R30, R50, R19, R27 ;  /* 0x00000013321e7389 */ /* 0x0022e400000e001b */
.L_x_23215:
[----:B---3--:R-:W-:-:S07]  /*2a00*/  IMAD R56, R46, R30, R56 ;  /* 0x0000001e2e387224 */ /* 0x008fce00078e0238 */
.L_x_23053:
        /* <DEDUP_REMOVED lines=8> */
.L_x_23022:
[----:B------:R-:W-:Y:S05]  /*2a90*/  BSYNC B0 ;  /* 0x0000000000007941 */ /* 0x000fea0003800000 */
.L_x_23021:
[----:B------:R-:W-:Y:S05]  /*2aa0*/  @!P6 BRA `(.L_x_23056) ;  /* 0xffffffec0048e947 */ /* 0x000fea000383ffff */
[----:B------:R-:W-:Y:S05]  /*2ab0*/  BSYNC B1 ;  /* 0x0000000000017941 */ /* 0x000fea0003800000 */
.L_x_23004:
[----:B------:R-:W-:Y:S05]  /*2ac0*/  BRA `(.L_x_23002) ;  /* 0x0000002400d47947 */ /* 0x000fea0003800000 */
.L_x_23003:
[----:B------:R-:W5:Y:S02]  /*2ad0*/  LDCU UR11, c[0x0][0x3ac] ;  /* 0x00007580ff0b77ac */ /* 0x000f640008000800 */
[----:B-----5:R-:W-:-:S09]  /*2ae0*/  UISETP.GT.U32.AND UP0, UPT, UR11, 0x1f, UPT ;  /* 0x0000001f0b00788c */ /* 0x020fd2000bf04070 */
[----:B------:R-:W-:Y:S05]  /*2af0*/  BRA.U UP0, `(.L_x_23057) ;  /* 0x0000001100a47547 */ /* 0x000fea000b800000 */
[----:B0-2---:R-:W-:-:S07]  /*2b00*/  IMAD.MOV.U32 R49, RZ, RZ, RZ ;  /* 0x000000ffff317224 */ /* 0x005fce00078e00ff */
.L_x_23109:
        /* <DEDUP_REMOVED lines=17> */
.L_x_23058:
        /* <DEDUP_REMOVED lines=8> */
.L_x_23059:
        /* <DEDUP_REMOVED lines=8> */
.L_x_23060:
        /* <DEDUP_REMOVED lines=8> */
.L_x_23061:
        /* <DEDUP_REMOVED lines=9> */
.L_x_23062:
        /* <DEDUP_REMOVED lines=9> */
.L_x_23063:
        /* <DEDUP_REMOVED lines=11> */
.L_x_23064:
        /* <DEDUP_REMOVED lines=9> */
.L_x_23065:
        /* <DEDUP_REMOVED lines=10> */
.L_x_23066:
        /* <DEDUP_REMOVED lines=9> */
.L_x_23067:
        /* <DEDUP_REMOVED lines=11> */
.L_x_23068:
        /* <DEDUP_REMOVED lines=11> */
.L_x_23069:
        /* <DEDUP_REMOVED lines=11> */
.L_x_23070:
        /* <DEDUP_REMOVED lines=11> */
.L_x_23071:
        /* <DEDUP_REMOVED lines=11> */
.L_x_23072:
        /* <DEDUP_REMOVED lines=11> */
.L_x_23073:
        /* <DEDUP_REMOVED lines=27> */
.L_x_23108:
[----:B-1----:R-:W-:Y:S02]  /*3700*/  IMAD R50, R52, 0x84, R51 ;  /* 0x0000008434327824 */ /* 0x002fe400078e0233 */
[----:B---3--:R-:W-:-:S04]  /*3710*/  IMAD.MOV.U32 R56, RZ, RZ, RZ ;  /* 0x000000ffff387224 */ /* 0x008fc800078e00ff */
[----:B------:R-:W1:Y:S01]  /*3720*/  LDS R50, [R50] ;  /* 0x0000000032327984 */ /* 0x000e620000000800 */
[----:B------:R-:W-:Y:S05]  /*3730*/  @!P5 BRA `(.L_x_23076) ;  /* 0x000000000010d947 */ /* 0x000fea0003800000 */
[----:B------:R-:W-:-:S03]  /*3740*/  UMOV UR11, 0xffffffff ;  /* 0xffffffff000b7882 */ /* 0x000fc60000000000 */
[----:B------:R-:W-:Y:S05]  /*3750*/  BRA.DIV UR11, `(.L_x_23077) ;  /* 0x000000320b9c7947 */ /* 0x000fea000b800000 */
[----:B-1----:R1:W3:Y:S02]  /*3760*/  SHFL.IDX PT, R30, R50, R28, R27 ;  /* 0x0000001c321e7389 */ /* 0x0022e400000e001b */
.L_x_23218:
[----:B0--3--:R-:W-:-:S07]  /*3770*/  IMAD R56, R29, R30, RZ ;  /* 0x0000001e1d387224 */ /* 0x009fce00078e02ff */
.L_x_23076:
[----:B------:R-:W-:Y:S05]  /*3780*/  @!P4 BRA `(.L_x_23078) ;  /* 0x000000000010c947 */ /* 0x000fea0003800000 */
[----:B------:R-:W-:-:S03]  /*3790*/  UMOV UR11, 0xffffffff ;  /* 0xffffffff000b7882 */ /* 0x000fc60000000000 */
[----:B------:R-:W-:Y:S05]  /*37a0*/  BRA.DIV UR11, `(.L_x_23079) ;  /* 0x000000320ba87947 */ /* 0x000fea000b800000 */
[----:B-1----:R1:W3:Y:S02]  /*37b0*/  SHFL.IDX PT, R30, R50, R5, R27 ;  /* 0x00000005321e7389 */ /* 0x0022e400000e001b */
.L_x_23221:
[----:B--23--:R-:W-:-:S07]  /*37c0*/  IMAD R56, R32, R30, R56 ;  /* 0x0000001e20387224 */ /* 0x00cfce00078e0238 */
.L_x_23078:
[----:B------:R-:W-:Y:S05]  /*37d0*/  @!P3 BRA `(.L_x_23080) ;  /* 0x000000000010b947 */ /* 0x000fea0003800000 */
[----:B------:R-:W-:-:S03]  /*37e0*/  UMOV UR11, 0xffffffff ;  /* 0xffffffff000b7882 */ /* 0x000fc60000000000 */
[----:B------:R-:W-:Y:S05]  /*37f0*/  BRA.DIV UR11, `(.L_x_23081) ;  /* 0x000000320bb47947 */ /* 0x000fea000b800000 */
[----:B-1----:R1:W3:Y:S02]  /*3800*/  SHFL.IDX PT, R30, R50, R6, R27 ;  /* 0x00000006321e7389 */ /* 0x0022e400000e001b */
.L_x_23224:
[----:B---34-:R-:W-:-:S07]  /*3810*/  IMAD R56, R33, R30, R56 ;  /* 0x0000001e21387224 */ /* 0x018fce00078e0238 */
.L_x_23080:
[----:B------:R-:W-:Y:S05]  /*3820*/  @!P2 BRA `(.L_x_23082) ;  /* 0x000000000010a947 */ /* 0x000fea0003800000 */
[----:B------:R-:W-:-:S03]  /*3830*/  UMOV UR11, 0xffffffff ;  /* 0xffffffff000b7882 */ /* 0x000fc60000000000 */
[----:B------:R-:W-:Y:S05]  /*3840*/  BRA.DIV UR11, `(.L_x_23083) ;  /* 0x000000320bc07947 */ /* 0x000fea000b800000 */
[----:B-1----:R1:W3:Y:S02]  /*3850*/  SHFL.IDX PT, R30, R50, R7, R27 ;  /* 0x00000007321e7389 */ /* 0x0022e400000e001b */
.L_x_23227:
[----:B---3--:R-:W-:-:S07]  /*3860*/  IMAD R56, R34, R30, R56 ;  /* 0x0000001e22387224 */ /* 0x008fce00078e0238 */
.L_x_23082:
[----:B------:R-:W3:Y:S02]  /*3870*/  LDC R57, c[0x0][0x3ac] ;  /* 0x0000eb00ff397b82 */ /* 0x000ee40000000800 */
[----:B---3--:R-:W-:-:S13]  /*3880*/  ISETP.GE.AND P0, PT, R57, 0x5, PT ;  /* 0x000000053900780c */ /* 0x008fda0003f06270 */
[----:B------:R-:W-:Y:S05]  /*3890*/  @!P0 BRA `(.L_x_23084) ;  /* 0x0000000000108947 */ /* 0x000fea0003800000 */
[----:B------:R-:W-:-:S03]  /*38a0*/  UMOV UR11, 0xffffffff ;  /* 0xffffffff000b7882 */ /* 0x000fc60000000000 */
[----:B------:R-:W-:Y:S05]  /*38b0*/  BRA.DIV UR11, `(.L_x_23085) ;  /* 0x000000320bc47947 */ /* 0x000fea000b800000 */
[----:B-1----:R1:W3:Y:S02]  /*38c0*/  SHFL.IDX PT, R30, R50, R8, R27 ;  /* 0x00000008321e7389 */ /* 0x0022e400000e001b */
.L_x_23230:
[----:B---3--:R-:W-:-:S07]  /*38d0*/  IMAD R56, R35, R30, R56 ;  /* 0x0000001e23387224 */ /* 0x008fce00078e0238 */
.L_x_23084:
[----:B------:R-:W-:-:S13]  /*38e0*/  ISETP.GE.AND P0, PT, R57, 0x6, PT ;  /* 0x000000063900780c */ /* 0x000fda0003f06270 */
[----:B------:R-:W-:Y:S05]  /*38f0*/  @!P0 BRA `(.L_x_23086) ;  /* 0x0000000000108947 */ /* 0x000fea0003800000 */
[----:B------:R-:W-:-:S03]  /*3900*/  UMOV UR11, 0xffffffff ;  /* 0xffffffff000b7882 */ /* 0x000fc60000000000 */
[----:B------:R-:W-:Y:S05]  /*3910*/  BRA.DIV UR11, `(.L_x_23087) ;  /* 0x000000320bcc7947 */ /* 0x000fea000b800000 */
[----:B-1----:R1:W3:Y:S02]  /*3920*/  SHFL.IDX PT, R30, R50, R9, R27 ;  /* 0x00000009321e7389 */ /* 0x0022e400000e001b */
.L_x_23233:
[----:B---3--:R-:W-:-:S07]  /*3930*/  IMAD R56, R36, R30, R56 ;  /* 0x0000001e24387224 */ /* 0x008fce00078e0238 */
.L_x_23086:
[----:B------:R-:W-:-:S13]  /*3940*/  ISETP.GE.AND P0, PT, R57, 0x7, PT ;  /* 0x000000073900780c */ /* 0x000fda0003f06270 */
[----:B------:R-:W-:Y:S05]  /*3950*/  @!P0 BRA `(.L_x_23088) ;  /* 0x0000000000108947 */ /* 0x000fea0003800000 */
[----:B------:R-:W-:-:S03]  /*3960*/  UMOV UR11, 0xffffffff ;  /* 0xffffffff000b7882 */ /* 0x000fc60000000000 */
[----:B------:R-:W-:Y:S05]  /*3970*/  BRA.DIV UR11, `(.L_x_23089) ;  /* 0x000000320bd47947 */ /* 0x000fea000b800000 */
[----:B-1----:R1:W3:Y:S02]  /*3980*/  SHFL.IDX PT, R30, R50, R10, R27 ;  /* 0x0000000a321e7389 */ /* 0x0022e400000e001b */
.L_x_23236:
[----:B---3--:R-:W-:-:S07]  /*3990*/  IMAD R56, R37, R30, R56 ;  /* 0x0000001e25387224 */ /* 0x008fce00078e0238 */
.L_x_23088:
[----:B------:R-:W-:-:S13]  /*39a0*/  ISETP.GE.AND P0, PT, R57, 0x8, PT ;  /* 0x000000083900780c */ /* 0x000fda0003f06270 */
[----:B------:R-:W-:Y:S05]  /*39b0*/  @!P0 BRA `(.L_x_23090) ;  /* 0x0000000000108947 */ /* 0x000fea0003800000 */
[----:B------:R-:W-:-:S03]  /*39c0*/  UMOV UR11, 0xffffffff ;  /* 0xffffffff000b7882 */ /* 0x000fc60000000000 */
[----:B------:R-:W-:Y:S05]  /*39d0*/  BRA.DIV UR11, `(.L_x_23091) ;  /* 0x000000320bdc7947 */ /* 0x000fea000b800000 */
[----:B-1----:R1:W3:Y:S02]  /*39e0*/  SHFL.IDX PT, R30, R50, R11, R27 ;  /* 0x0000000b321e7389 */ /* 0x0022e400000e001b */
.L_x_23239:
[----:B---3--:R-:W-:-:S07]  /*39f0*/  IMAD R56, R38, R30, R56 ;  /* 0x0000001e26387224 */ /* 0x008fce00078e0238 */
.L_x_23090:
[----:B------:R-:W-:-:S13]  /*3a00*/  ISETP.GE.AND P0, PT, R57, 0x9, PT ;  /* 0x000000093900780c */ /* 0x000fda0003f06270 */
[----:B------:R-:W-:Y:S05]  /*3a10*/  @!P0 BRA `(.L_x_23092) ;  /* 0x0000000000108947 */ /* 0x000fea0003800000 */
[----:B------:R-:W-:-:S03]  /*3a20*/  UMOV UR11, 0xffffffff ;  /* 0xffffffff000b7882 */ /* 0x000fc60000000000 */
[----:B------:R-:W-:Y:S05]  /*3a30*/  BRA.DIV UR11, `(.L_x_23093) ;  /* 0x000000320be47947 */ /* 0x000fea000b800000 */
[----:B-1----:R1:W3:Y:S02]  /*3a40*/  SHFL.IDX PT, R30, R50, R12, R27 ;  /* 0x0000000c321e7389 */ /* 0x0022e400000e001b */
.L_x_23242:
[----:B---3--:R-:W-:-:S07]  /*3a50*/  IMAD R56, R39, R30, R56 ;  /* 0x0000001e27387224 */ /* 0x008fce00078e0238 */
.L_x_23092:
[----:B------:R-:W-:-:S13]  /*3a60*/  ISETP.GE.AND P0, PT, R57, 0xa, PT ;  /* 0x0000000a3900780c */ /* 0x000fda0003f06270 */
[----:B------:R-:W-:Y:S05]  /*3a70*/  @!P0 BRA `(.L_x_23094) ;  /* 0x0000000000108947 */ /* 0x000fea0003800000 */
[----:B------:R-:W-:-:S03]  /*3a80*/  UMOV UR11, 0xffffffff ;  /* 0xffffffff000b7882 */ /* 0x000fc60000000000 */
[----:B------:R-:W-:Y:S05]  /*3a90*/  BRA.DIV UR11, `(.L_x_23095) ;  /* 0x000000320bec7947 */ /* 0x000fea000b800000 */
[----:B-1----:R1:W3:Y:S02]  /*3aa0*/  SHFL.IDX PT, R30, R50, R13, R27 ;  /* 0x0000000d321e7389 */ /* 0x0022e400000e001b */
.L_x_23245:
[----:B---3--:R-:W-:-:S07]  /*3ab0*/  IMAD R56, R40, R30, R56 ;  /* 0x0000001e28387224 */ /* 0x008fce00078e0238 */
.L_x_23094:
[----:B------:R-:W-:-:S13]  /*3ac0*/  ISETP.GE.AND P0, PT, R57, 0xb, PT ;  /* 0x0000000b3900780c */ /* 0x000fda0003f06270 */
[----:B------:R-:W-:Y:S05]  /*3ad0*/  @!P0 BRA `(.L_x_23096) ;  /* 0x0000000000108947 */ /* 0x000fea0003800000 */
[----:B------:R-:W-:-:S03]  /*3ae0*/  UMOV UR11, 0xffffffff ;  /* 0xffffffff000b7882 */ /* 0x000fc60000000000 */
[----:B------:R-:W-:Y:S05]  /*3af0*/  BRA.DIV UR11, `(.L_x_23097) ;  /* 0x000000320bf47947 */ /* 0x000fea000b800000 */
[----:B-1----:R1:W3:Y:S02]  /*3b00*/  SHFL.IDX PT, R30, R50, R14, R27 ;  /* 0x0000000e321e7389 */ /* 0x0022e400000e001b */
.L_x_23248:
[----:B---3--:R-:W-:-:S07]  /*3b10*/  IMAD R56, R41, R30, R56 ;  /* 0x0000001e29387224 */ /* 0x008fce00078e0238 */
.L_x_23096:
[----:B------:R-:W-:-:S13]  /*3b20*/  ISETP.GE.AND P0, PT, R57, 0xc, PT ;  /* 0x0000000c3900780c */ /* 0x000fda0003f06270 */
[----:B------:R-:W-:Y:S05]  /*3b30*/  @!P0 BRA `(.L_x_23098) ;  /* 0x0000000000108947 */ /* 0x000fea0003800000 */
[----:B------:R-:W-:-:S03]  /*3b40*/  UMOV UR11, 0xffffffff ;  /* 0xffffffff000b7882 */ /* 0x000fc60000000000 */
[----:B------:R-:W-:Y:S05]  /*3b50*/  BRA.DIV UR11, `(.L_x_23099) ;  /* 0x000000320bfc7947 */ /* 0x000fea000b800000 */
[----:B-1----:R1:W3:Y:S02]  /*3b60*/  SHFL.IDX PT, R30, R50, R15, R27 ;  /* 0x0000000f321e7389 */ /* 0x0022e400000e001b */
.L_x_23251:
[----:B---3--:R-:W-:-:S07]  /*3b70*/  IMAD R56, R42, R30, R56 ;  /* 0x0000001e2a387224 */ /* 0x008fce00078e0238 */
.L_x_23098:
[----:B------:R-:W-:-:S13]  /*3b80*/  ISETP.GE.AND P0, PT, R57, 0xd, PT ;  /* 0x0000000d3900780c */ /* 0x000fda0003f06270 */
[----:B------:R-:W-:Y:S05]  /*3b90*/  @!P0 BRA `(.L_x_23100) ;  /* 0x0000000000108947 */ /* 0x000fea0003800000 */
[----:B------:R-:W-:-:S03]  /*3ba0*/  UMOV UR11, 0xffffffff ;  /* 0xffffffff000b7882 */ /* 0x000fc60000000000 */
[----:B------:R-:W-:Y:S05]  /*3bb0*/  BRA.DIV UR11, `(.L_x_23101) ;  /* 0x000000360b047947 */ /* 0x000fea000b800000 */
[----:B-1----:R1:W3:Y:S02]  /*3bc0*/  SHFL.IDX PT, R30, R50, R16, R27 ;  /* 0x00000010321e7389 */ /* 0x0022e400000e001b */
.L_x_23254:
[----:B---3--:R-:W-:-:S07]  /*3bd0*/  IMAD R56, R43, R30, R56 ;  /* 0x0000001e2b387224 */ /* 0x008fce00078e0238 */
.L_x_23100:
[----:B------:R-:W-:-:S13]  /*3be0*/  ISETP.GE.AND P0, PT, R57, 0xe, PT ;  /* 0x0000000e3900780c */ /* 0x000fda0003f06270 */
[----:B------:R-:W-:Y:S05]  /*3bf0*/  @!P0 BRA `(.L_x_23102) ;  /* 0x0000000000108947 */ /* 0x000fea0003800000 */
[----:B------:R-:W-:-:S03]  /*3c00*/  UMOV UR11, 0xffffffff ;  /* 0xffffffff000b7882 */ /* 0x000fc60000000000 */
[----:B------:R-:W-:Y:S05]  /*3c10*/  BRA.DIV UR11, `(.L_x_23103) ;  /* 0x000000360b0c7947 */ /* 0x000fea000b800000 */
[----:B-1----:R1:W3:Y:S02]  /*3c20*/  SHFL.IDX PT, R30, R50, R17, R27 ;  /* 0x00000011321e7389 */ /* 0x0022e400000e001b */
.L_x_23257:
[----:B---3--:R-:W-:-:S07]  /*3c30*/  IMAD R56, R44, R30, R56 ;  /* 0x0000001e2c387224 */ /* 0x008fce00078e0238 */
.L_x_23102:
[----:B------:R-:W-:-:S13]  /*3c40*/  ISETP.GE.AND P0, PT, R57, 0xf, PT ;  /* 0x0000000f3900780c */ /* 0x000fda0003f06270 */
[----:B------:R-:W-:Y:S05]  /*3c50*/  @!P0 BRA `(.L_x_23104) ;  /* 0x0000000000108947 */ /* 0x000fea0003800000 */
[----:B------:R-:W-:-:S03]  /*3c60*/  UMOV UR11, 0xffffffff ;  /* 0xffffffff000b7882 */ /* 0x000fc60000000000 */
[----:B------:R-:W-:Y:S05]  /*3c70*/  BRA.DIV UR11, `(.L_x_23105) ;  /* 0x000000360b147947 */ /* 0x000fea000b800000 */
[----:B-1----:R1:W3:Y:S02]  /*3c80*/  SHFL.IDX PT, R30, R50, R18, R27 ;  /* 0x00000012321e7389 */ /* 0x0022e400000e001b */
.L_x_23260:
[----:B---3--:R-:W-:-:S07]  /*3c90*/  IMAD R56, R45, R30, R56 ;  /* 0x0000001e2d387224 */ /* 0x008fce00078e0238 */
.L_x_23104:
[----:B------:R-:W-:-:S13]  /*3ca0*/  ISETP.GE.AND P0, PT, R57, 0x10, PT ;  /* 0x000000103900780c */ /* 0x000fda0003f06270 */
[----:B------:R-:W-:Y:S05]  /*3cb0*/  @!P0 BRA `(.L_x_23106) ;  /* 0x0000000000108947 */ /* 0x000fea0003800000 */
[----:B------:R-:W-:-:S03]  /*3cc0*/  UMOV UR11, 0xffffffff ;  /* 0xffffffff000b7882 */ /* 0x000fc60000000000 */
[----:B------:R-:W-:Y:S05]  /*3cd0*/  BRA.DIV UR11, `(.L_x_23107) ;  /* 0x000000360b1c7947 */ /* 0x000fea000b800000 */
[----:B-1----:R1:W3:Y:S02]  /*3ce0*/  SHFL.IDX PT, R30, R50, R19, R27 ;  /* 0x00000013321e7389 */ /* 0x0022e400000e001b */
.L_x_23263:
[----:B---3--:R-:W-:-:S07]  /*3cf0*/  IMAD R56, R46, R30, R56 ;  /* 0x0000001e2e387224 */ /* 0x008fce00078e0238 */
.L_x_23106:
[C---:B------:R-:W-:Y:S01]  /*3d00*/  IMAD R30, R52.reuse, UR4, R48 ;  /* 0x00000004341e7c24 */ /* 0x040fe2000f8e0230 */
[----:B------:R-:W-:-:S03]  /*3d10*/  IADD3 R52, PT, PT, R52, UR6, RZ ;  /* 0x0000000634347c10 */ /* 0x000fc6000fffe0ff */
[----:B------:R-:W-:Y:S01]  /*3d20*/  IMAD R31, R30, 0x4, R53 ;  /* 0x000000041e1f7824 */ /* 0x000fe200078e0235 */
[----:B------:R-:W-:-:S04]  /*3d30*/  ISETP.GE.AND P0, PT, R52, UR9, PT ;  /* 0x0000000934007c0c */ /* 0x000fc8000bf06270 */
[----:B------:R3:W-:Y:S09]  /*3d40*/  STS [R31], R56 ;  /* 0x000000381f007388 */ /* 0x0007f20000000800 */
[----:B------:R-:W-:Y:S05]  /*3d50*/  @!P0 BRA `(.L_x_23108) ;  /* 0xfffffff800688947 */ /* 0x000fea000383ffff */
.L_x_23075:
[----:B------:R-:W-:Y:S05]  /*3d60*/  BSYNC B0 ;  /* 0x0000000000007941 */ /* 0x000fea0003800000 */
.L_x_23074:
[----:B------:R-:W-:Y:S05]  /*3d70*/  @!P6 BRA `(.L_x_23109) ;  /* 0xffffffec0064e947 */ /* 0x000fea000383ffff */
[----:B------:R-:W-:Y:S05]  /*3d80*/  BRA `(.L_x_23002) ;  /* 0x0000001400247947 */ /* 0x000fea0003800000 */
.L_x_23057:
[----:B0-2---:R-:W-:-:S07]  /*3d90*/  IMAD.MOV.U32 R49, RZ, RZ, RZ ;  /* 0x000000ffff317224 */ /* 0x005fce00078e00ff */
.L_x_23161:
        /* <DEDUP_REMOVED lines=17> */
.L_x_23110:
        /* <DEDUP_REMOVED lines=8> */
.L_x_23111:
        /* <DEDUP_REMOVED lines=8> */
.L_x_23112:
        /* <DEDUP_REMOVED lines=9> */
.L_x_23113:
        /* <DEDUP_REMOVED lines=9> */
.L_x_23114:
        /* <DEDUP_REMOVED lines=9> */
.L_x_23115:
        /* <DEDUP_REMOVED lines=11> */
.L_x_23116:
        /* <DEDUP_REMOVED lines=9> */
.L_x_23117:
        /* <DEDUP_REMOVED lines=10> */
.L_x_23118:
        /* <DEDUP_REMOVED lines=9> */
.L_x_23119:
        /* <DEDUP_REMOVED lines=11> */
.L_x_23120:
        /* <DEDUP_REMOVED lines=11> */
.L_x_23121:
        /* <DEDUP_REMOVED lines=11> */
.L_x_23122:
        /* <DEDUP_REMOVED lines=11> */
.L_x_23123:
        /* <DEDUP_REMOVED lines=11> */
.L_x_23124:
        /* <DEDUP_REMOVED lines=11> */
.L_x_23125:
        /* <DEDUP_REMOVED lines=28> */
.L_x_23160:
[----:B------:R-:W-:Y:S02]  /*49b0*/  IMAD R50, R51, 0x84, R52 ;  /* 0x0000008433327824 */ /* 0x000fe400078e0234 */
[----:B------:R-:W-:-:S04]  /*49c0*/  HFMA2 R53, -RZ, RZ, 0, 0 ;  /* 0x00000000ff357431 */ /* 0x000fc800000001ff */
[----:B------:R-:W0:Y:S01]  /*49d0*/  LDS R50, [R50] ;  /* 0x0000000032327984 */ /* 0x000e220000000800 */
[----:B------:R-:W-:Y:S05]  /*49e0*/  @!P4 BRA `(.L_x_23127) ;  /* 0x000000000010c947 */ /* 0x000fea0003800000 */
[----:B------:R-:W-:-:S03]  /*49f0*/  UMOV UR11, 0xffffffff ;  /* 0xffffffff000b7882 */ /* 0x000fc60000000000 */
[----:B------:R-:W-:Y:S05]  /*4a00*/  BRA.DIV UR11, `(.L_x_23128) ;  /* 0x000000260bf07947 */ /* 0x000fea000b800000 */
[----:B0-----:R0:W1:Y:S02]  /*4a10*/  SHFL.IDX PT, R56, R50, R28, R27 ;  /* 0x0000001c32387389 */ /* 0x00106400000e001b */
.L_x_23265:
[----:B-1----:R-:W-:-:S07]  /*4a20*/  IMAD R53, R29, R56, RZ ;  /* 0x000000381d357224 */ /* 0x002fce00078e02ff */
.L_x_23127:
[----:B------:R-:W-:Y:S05]  /*4a30*/  @!P3 BRA `(.L_x_23129) ;  /* 0x000000000010b947 */ /* 0x000fea0003800000 */
[----:B------:R-:W-:-:S03]  /*4a40*/  UMOV UR11, 0xffffffff ;  /* 0xffffffff000b7882 */ /* 0x000fc60000000000 */
[----:B------:R-:W-:Y:S05]  /*4a50*/  BRA.DIV UR11, `(.L_x_23130) ;  /* 0x000000260bf87947 */ /* 0x000fea000b800000 */
[----:B0-----:R0:W1:Y:S02]  /*4a60*/  SHFL.IDX PT, R30, R50, R5, R27 ;  /* 0x00000005321e7389 */ /* 0x00106400000e001b */
.L_x_23268:
[----:B-12---:R-:W-:-:S07]  /*4a70*/  IMAD R53, R32, R30, R53 ;  /* 0x0000001e20357224 */ /* 0x006fce00078e0235 */
.L_x_23129:
[----:B------:R-:W-:Y:S05]  /*4a80*/  @!P2 BRA `(.L_x_23131) ;  /* 0x000000000010a947 */ /* 0x000fea0003800000 */
[----:B------:R-:W-:-:S03]  /*4a90*/  UMOV UR11, 0xffffffff ;  /* 0xffffffff000b7882 */ /* 0x000fc60000000000 */
[----:B------:R-:W-:Y:S05]  /*4aa0*/  BRA.DIV UR11, `(.L_x_23132) ;  /* 0x0000002a0b047947 */ /* 0x000fea000b800000 */
[----:B0-----:R0:W1:Y:S02]  /*4ab0*/  SHFL.IDX PT, R30, R50, R6, R27 ;  /* 0x00000006321e7389 */ /* 0x00106400000e001b */
.L_x_23271:
[----:B-1--4-:R-:W-:-:S07]  /*4ac0*/  IMAD R53, R33, R30, R53 ;  /* 0x0000001e21357224 */ /* 0x012fce00078e0235 */
.L_x_23131:
[----:B------:R-:W1:Y:S02]  /*4ad0*/  LDC R56, c[0x0][0x3ac] ;  /* 0x0000eb00ff387b82 */ /* 0x000e640000000800 */
[----:B-1----:R-:W-:-:S13]  /*4ae0*/  ISETP.GE.AND P0, PT, R56, 0x4, PT ;  /* 0x000000043800780c */ /* 0x002fda0003f06270 */
[----:B------:R-:W-:Y:S05]  /*4af0*/  @!P0 BRA `(.L_x_23133) ;  /* 0x0000000000108947 */ /* 0x000fea0003800000 */
[----:B------:R-:W-:-:S03]  /*4b00*/  UMOV UR11, 0xffffffff ;  /* 0xffffffff000b7882 */ /* 0x000fc60000000000 */
[----:B------:R-:W-:Y:S05]  /*4b10*/  BRA.DIV UR11, `(.L_x_23134) ;  /* 0x0000002a0b087947 */ /* 0x000fea000b800000 */
[----:B0-----:R0:W1:Y:S02]  /*4b20*/  SHFL.IDX PT, R30, R50, R7, R27 ;  /* 0x00000007321e7389 */ /* 0x00106400000e001b */
.L_x_23274:
[----:B-1----:R-:W-:-:S07]  /*4b30*/  IMAD R53, R34, R30, R53 ;  /* 0x0000001e22357224 */ /* 0x002fce00078e0235 */
.L_x_23133:
[----:B------:R-:W-:-:S13]  /*4b40*/  ISETP.GE.AND P0, PT, R56, 0x5, PT ;  /* 0x000000053800780c */ /* 0x000fda0003f06270 */
[----:B------:R-:W-:Y:S05]  /*4b50*/  @!P0 BRA `(.L_x_23135) ;  /* 0x0000000000108947 */ /* 0x000fea0003800000 */
[----:B------:R-:W-:-:S03]  /*4b60*/  UMOV UR11, 0xffffffff ;  /* 0xffffffff000b7882 */ /* 0x000fc60000000000 */
[----:B------:R-:W-:Y:S05]  /*4b70*/  BRA.DIV UR11, `(.L_x_23136) ;  /* 0x0000002a0b107947 */ /* 0x000fea000b800000 */
[----:B0-----:R0:W1:Y:S02]  /*4b80*/  SHFL.IDX PT, R30, R50, R8, R27 ;  /* 0x00000008321e7389 */ /* 0x00106400000e001b */
.L_x_23277:
[----:B-1----:R-:W-:-:S07]  /*4b90*/  IMAD R53, R35, R30, R53 ;  /* 0x0000001e23357224 */ /* 0x002fce00078e0235 */
.L_x_23135:
[----:B------:R-:W-:-:S13]  /*4ba0*/  ISETP.GE.AND P0, PT, R56, 0x6, PT ;  /* 0x000000063800780c */ /* 0x000fda0003f06270 */
[----:B------:R-:W-:Y:S05]  /*4bb0*/  @!P0 BRA `(.L_x_23137) ;  /* 0x0000000000108947 */ /* 0x000fea0003800000 */
[----:B------:R-:W-:-:S03]  /*4bc0*/  UMOV UR11, 0xffffffff ;  /* 0xffffffff000b7882 */ /* 0x000fc60000000000 */
[----:B------:R-:W-:Y:S05]  /*4bd0*/  BRA.DIV UR11, `(.L_x_23138) ;  /* 0x0000002a0b187947 */ /* 0x000fea000b800000 */
[----:B0-----:R0:W1:Y:S02]  /*4be0*/  SHFL.IDX PT, R30, R50, R9, R27 ;  /* 0x00000009321e7389 */ /* 0x00106400000e001b */
.L_x_23280:
[----:B-1----:R-:W-:-:S07]  /*4bf0*/  IMAD R53, R36, R30, R53 ;  /* 0x0000001e24357224 */ /* 0x002fce00078e0235 */
.L_x_23137:
[----:B------:R-:W-:-:S13]  /*4c00*/  ISETP.GE.AND P0, PT, R56, 0x7, PT ;  /* 0x000000073800780c */ /* 0x000fda0003f06270 */
[----:B------:R-:W-:Y:S05]  /*4c10*/  @!P0 BRA `(.L_x_23139) ;  /* 0x0000000000108947 */ /* 0x000fea0003800000 */
[----:B------:R-:W-:-:S03]  /*4c20*/  UMOV UR11, 0xffffffff ;  /* 0xffffffff000b7882 */ /* 0x000fc60000000000 */
[----:B------:R-:W-:Y:S05]  /*4c30*/  BRA.DIV UR11, `(.L_x_23140) ;  /* 0x0000002a0b207947 */ /* 0x000fea000b800000 */
[----:B0-----:R0:W1:Y:S02]  /*4c40*/  SHFL.IDX PT, R30, R50, R10, R27 ;  /* 0x0000000a321e7389 */ /* 0x00106400000e001b */
.L_x_23283:
[----:B-1----:R-:W-:-:S07]  /*4c50*/  IMAD R53, R37, R30, R53 ;  /* 0x0000001e25357224 */ /* 0x002fce00078e0235 */
.L_x_23139:
[----:B------:R-:W-:-:S13]  /*4c60*/  ISETP.GE.AND P0, PT, R56, 0x8, PT ;  /* 0x000000083800780c */ /* 0x000fda0003f06270 */
[----:B------:R-:W-:Y:S05]  /*4c70*/  @!P0 BRA `(.L_x_23141) ;  /* 0x0000000000108947 */ /* 0x000fea0003800000 */
[----:B------:R-:W-:-:S03]  /*4c80*/  UMOV UR11, 0xffffffff ;  /* 0xffffffff000b7882 */ /* 0x000fc60000000000 */
[----:B------:R-:W-:Y:S05]  /*4c90*/  BRA.DIV UR11, `(.L_x_23142) ;  /* 0x0000002a0b287947 */ /* 0x000fea000b800000 */
[----:B0-----:R0:W1:Y:S02]  /*4ca0*/  SHFL.IDX PT, R30, R50, R11, R27 ;  /* 0x0000000b321e7389 */ /* 0x00106400000e001b */
.L_x_23286:
[----:B-1----:R-:W-:-:S07]  /*4cb0*/  IMAD R53, R38, R30, R53 ;  /* 0x0000001e26357224 */ /* 0x002fce00078e0235 */
.L_x_23141:
[----:B------:R-:W-:-:S13]  /*4cc0*/  ISETP.GE.AND P0, PT, R56, 0x9, PT ;  /* 0x000000093800780c */ /* 0x000fda0003f06270 */
[----:B------:R-:W-:Y:S05]  /*4cd0*/  @!P0 BRA `(.L_x_23143) ;  /* 0x0000000000108947 */ /* 0x000fea0003800000 */
[----:B------:R-:W-:-:S03]  /*4ce0*/  UMOV UR11, 0xffffffff ;  /* 0xffffffff000b7882 */ /* 0x000fc60000000000 */
[----:B------:R-:W-:Y:S05]  /*4cf0*/  BRA.DIV UR11, `(.L_x_23144) ;  /* 0x0000002a0b307947 */ /* 0x000fea000b800000 */
[----:B0-----:R0:W1:Y:S02]  /*4d00*/  SHFL.IDX PT, R30, R50, R12, R27 ;  /* 0x0000000c321e7389 */ /* 0x00106400000e001b */
.L_x_23289:
[----:B-1----:R-:W-:-:S07]  /*4d10*/  IMAD R53, R39, R30, R53 ;  /* 0x0000001e27357224 */ /* 0x002fce00078e0235 */
.L_x_23143:
[----:B------:R-:W-:-:S13]  /*4d20*/  ISETP.GE.AND P0, PT, R56, 0xa, PT ;  /* 0x0000000a3800780c */ /* 0x000fda0003f06270 */
[----:B------:R-:W-:Y:S05]  /*4d30*/  @!P0 BRA `(.L_x_23145) ;  /* 0x0000000000108947 */ /* 0x000fea0003800000 */
[----:B------:R-:W-:-:S03]  /*4d40*/  UMOV UR11, 0xffffffff ;  /* 0xffffffff000b7882 */ /* 0x000fc60000000000 */
[----:B------:R-:W-:Y:S05]  /*4d50*/  BRA.DIV UR11, `(.L_x_23146) ;  /* 0x0000002a0b387947 */ /* 0x000fea000b800000 */
[----:B0-----:R0:W1:Y:S02]  /*4d60*/  SHFL.IDX PT, R30, R50, R13, R27 ;  /* 0x0000000d321e7389 */ /* 0x00106400000e001b */
.L_x_23292:
[----:B-1----:R-:W-:-:S07]  /*4d70*/  IMAD R53, R40, R30, R53 ;  /* 0x0000001e28357224 */ /* 0x002fce00078e0235 */
.L_x_23145:
[----:B------:R-:W-:-:S13]  /*4d80*/  ISETP.GE.AND P0, PT, R56, 0xb, PT ;  /* 0x0000000b3800780c */ /* 0x000fda0003f06270 */
[----:B------:R-:W-:Y:S05]  /*4d90*/  @!P0 BRA `(.L_x_23147) ;  /* 0x0000000000108947 */ /* 0x000fea0003800000 */
[----:B------:R-:W-:-:S03]  /*4da0*/  UMOV UR11, 0xffffffff ;  /* 0xffffffff000b7882 */ /* 0x000fc60000000000 */
[----:B------:R-:W-:Y:S05]  /*4db0*/  BRA.DIV UR11, `(.L_x_23148) ;  /* 0x0000002a0b407947 */ /* 0x000fea000b800000 */
[----:B0-----:R0:W1:Y:S02]  /*4dc0*/  SHFL.IDX PT, R30, R50, R14, R27 ;  /* 0x0000000e321e7389 */ /* 0x00106400000e001b */
.L_x_23295:
[----:B-1----:R-:W-:-:S07]  /*4dd0*/  IMAD R53, R41, R30, R53 ;  /* 0x0000001e29357224 */ /* 0x002fce00078e0235 */
.L_x_23147:
[----:B------:R-:W-:-:S13]  /*4de0*/  ISETP.GE.AND P0, PT, R56, 0xc, PT ;  /* 0x0000000c3800780c */ /* 0x000fda0003f06270 */
[----:B------:R-:W-:Y:S05]  /*4df0*/  @!P0 BRA `(.L_x_23149) ;  /* 0x0000000000108947 */ /* 0x000fea0003800000 */
[----:B------:R-:W-:-:S03]  /*4e00*/  UMOV UR11, 0xffffffff ;  /* 0xffffffff000b7882 */ /* 0x000fc60000000000 */
[----:B------:R-:W-:Y:S05]  /*4e10*/  BRA.DIV UR11, `(.L_x_23150) ;  /* 0x0000002a0b487947 */ /* 0x000fea000b800000 */
[----:B0-----:R0:W1:Y:S02]  /*4e20*/  SHFL.IDX PT, R30, R50, R15, R27 ;  /* 0x0000000f321e7389 */ /* 0x00106400000e001b */
.L_x_23298:
[----:B-1----:R-:W-:-:S07]  /*4e30*/  IMAD R53, R42, R30, R53 ;  /* 0x0000001e2a357224 */ /* 0x002fce00078e0235 */
.L_x_23149:
[----:B------:R-:W-:-:S13]  /*4e40*/  ISETP.GE.AND P0, PT, R56, 0xd, PT ;  /* 0x0000000d3800780c */ /* 0x000fda0003f06270 */
[----:B------:R-:W-:Y:S05]  /*4e50*/  @!P0 BRA `(.L_x_23151) ;  /* 0x0000000000108947 */ /* 0x000fea0003800000 */
[----:B------:R-:W-:-:S03]  /*4e60*/  UMOV UR11, 0xffffffff ;  /* 0xffffffff000b7882 */ /* 0x000fc60000000000 */
[----:B------:R-:W-:Y:S05]  /*4e70*/  BRA.DIV UR11, `(.L_x_23152) ;  /* 0x0000002a0b507947 */ /* 0x000fea000b800000 */
[----:B0-----:R0:W1:Y:S02]  /*4e80*/  SHFL.IDX PT, R30, R50, R16, R27 ;  /* 0x00000010321e7389 */ /* 0x00106400000e001b */
.L_x_23301:
[----:B-1----:R-:W-:-:S07]  /*4e90*/  IMAD R53, R43, R30, R53 ;  /* 0x0000001e2b357224 */ /* 0x002fce00078e0235 */
.L_x_23151:
[----:B------:R-:W-:-:S13]  /*4ea0*/  ISETP.GE.AND P0, PT, R56, 0xe, PT ;  /* 0x0000000e3800780c */ /* 0x000fda0003f06270 */
[----:B------:R-:W-:Y:S05]  /*4eb0*/  @!P0 BRA `(.L_x_23153) ;  /* 0x0000000000108947 */ /* 0x000fea0003800000 */
[----:B------:R-:W-:-:S03]  /*4ec0*/  UMOV UR11, 0xffffffff ;  /* 0xffffffff000b7882 */ /* 0x000fc60000000000 */
[----:B------:R-:W-:Y:S05]  /*4ed0*/  BRA.DIV UR11, `(.L_x_23154) ;  /* 0x0000002a0b587947 */ /* 0x000fea000b800000 */
[----:B0-----:R0:W1:Y:S02]  /*4ee0*/  SHFL.IDX PT, R30, R50, R17, R27 ;  /* 0x00000011321e7389 */ /* 0x00106400000e001b */
.L_x_23304:
[----:B-1----:R-:W-:-:S07]  /*4ef0*/  IMAD R53, R44, R30, R53 ;  /* 0x0000001e2c357224 */ /* 0x002fce00078e0235 */
.L_x_23153:
[----:B------:R-:W-:-:S13]  /*4f00*/  ISETP.GE.AND P0, PT, R56, 0xf, PT ;  /* 0x0000000f3800780c */ /* 0x000fda0003f06270 */
[----:B------:R-:W-:Y:S05]  /*4f10*/  @!P0 BRA `(.L_x_23155) ;  /* 0x0000000000108947 */ /* 0x000fea0003800000 */
[----:B------:R-:W-:-:S03]  /*4f20*/  UMOV UR11, 0xffffffff ;  /* 0xffffffff000b7882 */ /* 0x000fc60000000000 */
[----:B------:R-:W-:Y:S05]  /*4f30*/  BRA.DIV UR11, `(.L_x_23156) ;  /* 0x0000002a0b607947 */ /* 0x000fea000b800000 */
[----:B0-----:R0:W1:Y:S02]  /*4f40*/  SHFL.IDX PT, R30, R50, R18, R27 ;  /* 0x00000012321e7389 */ /* 0x00106400000e001b */
.L_x_23307:
[----:B-1----:R-:W-:-:S07]  /*4f50*/  IMAD R53, R45, R30, R53 ;  /* 0x0000001e2d357224 */ /* 0x002fce00078e0235 */
.L_x_23155:
[----:B------:R-:W-:-:S13]  /*4f60*/  ISETP.GE.AND P0, PT, R56, 0x10, PT ;  /* 0x000000103800780c */ /* 0x000fda0003f06270 */
[----:B------:R-:W-:Y:S05]  /*4f70*/  @!P0 BRA `(.L_x_23157) ;  /* 0x0000000000108947 */ /* 0x000fea0003800000 */
[----:B------:R-:W-:-:S03]  /*4f80*/  UMOV UR11, 0xffffffff ;  /* 0xffffffff000b7882 */ /* 0x000fc60000000000 */
[----:B------:R-:W-:Y:S05]  /*4f90*/  BRA.DIV UR11, `(.L_x_23158) ;  /* 0x0000002a0b687947 */ /* 0x000fea000b800000 */
[----:B0-----:R0:W1:Y:S02]  /*4fa0*/  SHFL.IDX PT, R30, R50, R19, R27 ;  /* 0x00000013321e7389 */ /* 0x00106400000e001b */
.L_x_23310:
[----:B-1----:R-:W-:-:S07]  /*4fb0*/  IMAD R53, R46, R30, R53 ;  /* 0x0000001e2e357224 */ /* 0x002fce00078e0235 */
.L_x_23157:
[----:B------:R-:W-:-:S07]  /*4fc0*/  IMAD.U32 R30, RZ, RZ, UR16 ;  /* 0x00000010ff1e7e24 */ /* 0x000fce000f8e00ff */
.L_x_23159:
        /* <DEDUP_REMOVED lines=36> */
.L_x_23126:
[----:B------:R-:W-:Y:S05]  /*5210*/  @!P5 BRA `(.L_x_23161) ;  /* 0xffffffe800e0d947 */ /* 0x000fea000383ffff */
.L_x_23002:
        /* <DEDUP_REMOVED lines=122> */
.L_x_23163:
[----:B------:R-:W-:Y:S05]  /*59c0*/  BSYNC.RECONVERGENT B0 ;  /* 0x0000000000007941 */ /* 0x000fea0003800200 */
.L_x_23162:
        /* <DEDUP_REMOVED lines=12> */
.L_x_23166:
        /* <DEDUP_REMOVED lines=109> */
.L_x_23165:
[----:B------:R-:W-:Y:S05]  /*6160*/  BSYNC.RECONVERGENT B0 ;  /* 0x0000000000007941 */ /* 0x000fea0003800200 */
.L_x_23164:
[----:B------:R-:W4:Y:S02]  /*6170*/  LDCU UR11, c[0x0][0x374] ;  /* 0x00006e80ff0b77ac */ /* 0x000f240008000800 */
[----:B----4-:R-:W-:Y:S02]  /*6180*/  UIADD3 UR8, UPT, UPT, UR11, UR8, URZ ;  /* 0x000000080b087290 */ /* 0x010fe4000fffe0ff */
[----:B------:R-:W-:-:S04]  /*6190*/  USHF.L.U32 UR11, UR11, 0x1, URZ ;  /* 0x000000010b0b7899 */ /* 0x000fc800080006ff */
[----:B------:R-:W-:-:S09]  /*61a0*/  UISETP.GE.U32.AND UP0, UPT, UR8, UR11, UPT ;  /* 0x0000000b0800728c */ /* 0x000fd2000bf06070 */
[----:B------:R-:W-:Y:S05]  /*61b0*/  BRA.U !UP0, `(.L_x_23167) ;  /* 0xffffffad08b07547 */ /* 0x000fea000b83ffff */
[----:B------:R-:W-:Y:S05]  /*61c0*/  EXIT ;  /* 0x000000000000794d */ /* 0x000fea0003800000 */
.L_x_23024:
[----:B------:R-:W-:Y:S01]  /*61d0*/  BSSY B2, `(.L_x_23168) ;  /* 0x0000006000027945 */ /* 0x000fe20003800000 */
[----:B------:R-:W-:Y:S02]  /*61e0*/  IMAD.MOV.U32 R31, RZ, RZ, R28 ;  /* 0x000000ffff1f7224 */ /* 0x000fe400078e001c */
[----:B------:R-:W-:-:S07]  /*61f0*/  IMAD.MOV.U32 R30, RZ, RZ, -0x1 ;  /* 0xffffffffff1e7424 */ /* 0x000fce00078e00ff */
[----:B012-4-:R-:W-:Y:S05]  /*6200*/  WARPSYNC.COLLECTIVE R30, `(.L_x_23169) ;  /* 0x000000001e087348 */ /* 0x017fea0003c00000 */
[----:B-1----:R1:W3:Y:S02]  /*6210*/  SHFL.IDX P0, R30, R50, R31, R27 ;  /* 0x0000001f321e7389 */ /* 0x0022e4000000001b */
[----:B01234-:R-:W-:Y:S05]  /*6220*/  ENDCOLLECTIVE ;  /* 0x000000000000791b */ /* 0x01ffea0003800000 */
.L_x_23169:
[----:B------:R-:W-:Y:S05]  /*6230*/  BSYNC B2 ;  /* 0x0000000000027941 */ /* 0x000fea0003800000 */
.L_x_23168:
[----:B------:R-:W-:Y:S05]  /*6240*/  BRA `(.L_x_23170) ;  /* 0xffffffc0008c7947 */ /* 0x000fea000383ffff */
.L_x_23026:
[----:B------:R-:W-:Y:S01]  /*6250*/  BSSY B2, `(.L_x_23171) ;  /* 0x0000006000027945 */ /* 0x000fe20003800000 */
[----:B------:R-:W-:Y:S01]  /*6260*/  IMAD.MOV.U32 R31, RZ, RZ, R5 ;  /* 0x000000ffff1f7224 */ /* 0x000fe200078e0005 */
[----:B------:R-:W-:-:S07]  /*6270*/  MOV R30, 0xffffffff ;  /* 0xffffffff001e7802 */ /* 0x000fce0000000f00 */
[----:B012-4-:R-:W-:Y:S05]  /*6280*/  WARPSYNC.COLLECTIVE R30, `(.L_x_23172) ;  /* 0x000000001e087348 */ /* 0x017fea0003c00000 */
[----:B-1----:R1:W3:Y:S02]  /*6290*/  SHFL.IDX P0, R30, R50, R31, R27 ;  /* 0x0000001f321e7389 */ /* 0x0022e4000000001b */
[----:B01234-:R-:W-:Y:S05]  /*62a0*/  ENDCOLLECTIVE ;  /* 0x000000000000791b */ /* 0x01ffea0003800000 */
.L_x_23172:
[----:B------:R-:W-:Y:S05]  /*62b0*/  BSYNC B2 ;  /* 0x0000000000027941 */ /* 0x000fea0003800000 */
.L_x_23171:
[----:B------:R-:W-:Y:S05]  /*62c0*/  BRA `(.L_x_23173) ;  /* 0xffffffc000807947 */ /* 0x000fea000383ffff */
.L_x_23028:
[----:B------:R-:W-:Y:S01]  /*62d0*/  BSSY B2, `(.L_x_23174) ;  /* 0x0000006000027945 */ /* 0x000fe20003800000 */
[----:B------:R-:W-:Y:S02]  /*62e0*/  IMAD.MOV.U32 R31, RZ, RZ, R6 ;  /* 0x000000ffff1f7224 */ /* 0x000fe400078e0006 */
[----:B------:R-:W-:-:S07]  /*62f0*/  IMAD.MOV.U32 R30, RZ, RZ, -0x1 ;  /* 0xffffffffff1e7424 */ /* 0x000fce00078e00ff */
[----:B012-4-:R-:W-:Y:S05]  /*6300*/  WARPSYNC.COLLECTIVE R30, `(.L_x_23175) ;  /* 0x000000001e087348 */ /* 0x017fea0003c00000 */
[----:B-1----:R1:W3:Y:S02]  /*6310*/  SHFL.IDX P0, R30, R50, R31, R27 ;  /* 0x0000001f321e7389 */ /* 0x0022e4000000001b */
[----:B01234-:R-:W-:Y:S05]  /*6320*/  ENDCOLLECTIVE ;  /* 0x000000000000791b */ /* 0x01ffea0003800000 */
.L_x_23175:
[----:B------:R-:W-:Y:S05]  /*6330*/  BSYNC B2 ;  /* 0x0000000000027941 */ /* 0x000fea0003800000 */
.L_x_23174:
[----:B------:R-:W-:Y:S05]  /*6340*/  BRA `(.L_x_23176) ;  /* 0xffffffc000747947 */ /* 0x000fea000383ffff */
.L_x_23030:
[----:B------:R-:W-:Y:S01]  /*6350*/  BSSY B2, `(.L_x_23177) ;  /* 0x0000006000027945 */ /* 0x000fe20003800000 */
[----:B------:R-:W-:Y:S01]  /*6360*/  IMAD.MOV.U32 R31, RZ, RZ, R7 ;  /* 0x000000ffff1f7224 */ /* 0x000fe200078e0007 */
[----:B------:R-:W-:-:S07]  /*6370*/  MOV R30, 0xffffffff ;  /* 0xffffffff001e7802 */ /* 0x000fce0000000f00 */
[----:B012-4-:R-:W-:Y:S05]  /*6380*/  WARPSYNC.COLLECTIVE R30, `(.L_x_23178) ;  /* 0x000000001e087348 */ /* 0x017fea0003c00000 */
[----:B-1----:R1:W3:Y:S02]  /*6390*/  SHFL.IDX P0, R30, R50, R31, R27 ;  /* 0x0000001f321e7389 */ /* 0x0022e4000000001b */
[----:B01234-:R-:W-:Y:S05]  /*63a0*/  ENDCOLLECTIVE ;  /* 0x000000000000791b */ /* 0x01ffea0003800000 */
.L_x_23178:
[----:B------:R-:W-:Y:S05]  /*63b0*/  BSYNC B2 ;  /* 0x0000000000027941 */ /* 0x000fea0003800000 */
.L_x_23177:
[----:B------:R-:W-:Y:S05]  /*63c0*/  BRA `(.L_x_23179) ;  /* 0xffffffc000687947 */ /* 0x000fea000383ffff */
.L_x_23032:
[----:B------:R-:W-:Y:S01]  /*63d0*/  BSSY B2, `(.L_x_23180) ;  /* 0x0000006000027945 */ /* 0x000fe20003800000 */
[----:B------:R-:W-:Y:S02]  /*63e0*/  IMAD.MOV.U32 R31, RZ, RZ, R8 ;  /* 0x000000ffff1f7224 */ /* 0x000fe400078e0008 */
[----:B------:R-:W-:-:S07]  /*63f0*/  IMAD.MOV.U32 R30, RZ, RZ, -0x1 ;  /* 0xffffffffff1e7424 */ /* 0x000fce00078e00ff */
[----:B012-4-:R-:W-:Y:S05]  /*6400*/  WARPSYNC.COLLECTIVE R30, `(.L_x_23181) ;  /* 0x000000001e087348 */ /* 0x017fea0003c00000 */
[----:B-1----:R1:W3:Y:S02]  /*6410*/  SHFL.IDX P0, R30, R50, R31, R27 ;  /* 0x0000001f321e7389 */ /* 0x0022e4000000001b */
[----:B01234-:R-:W-:Y:S05]  /*6420*/  ENDCOLLECTIVE ;  /* 0x000000000000791b */ /* 0x01ffea0003800000 */
.L_x_23181:
[----:B------:R-:W-:Y:S05]  /*6430*/  BSYNC B2 ;  /* 0x0000000000027941 */ /* 0x000fea0003800000 */
.L_x_23180:
[----:B------:R-:W-:Y:S05]  /*6440*/  BRA `(.L_x_23182) ;  /* 0xffffffc000647947 */ /* 0x000fea000383ffff */
.L_x_23034:
[----:B------:R-:W-:Y:S01]  /*6450*/  BSSY B2, `(.L_x_23183) ;  /* 0x0000006000027945 */ /* 0x000fe20003800000 */
[----:B------:R-:W-:Y:S01]  /*6460*/  IMAD.MOV.U32 R31, RZ, RZ, R9 ;  /* 0x000000ffff1f7224 */ /* 0x000fe200078e0009 */
[----:B------:R-:W-:-:S07]  /*6470*/  MOV R30, 0xffffffff ;  /* 0xffffffff001e7802 */ /* 0x000fce0000000f00 */
[----:B012-4-:R-:W-:Y:S05]  /*6480*/  WARPSYNC.COLLECTIVE R30, `(.L_x_23184) ;  /* 0x000000001e087348 */ /* 0x017fea0003c00000 */
[----:B-1----:R1:W3:Y:S02]  /*6490*/  SHFL.IDX P0, R30, R50, R31, R27 ;  /* 0x0000001f321e7389 */ /* 0x0022e4000000001b */
[----:B01234-:R-:W-:Y:S05]  /*64a0*/  ENDCOLLECTIVE ;  /* 0x000000000000791b */ /* 0x01ffea0003800000 */
.L_x_23184:
[----:B------:R-:W-:Y:S05]  /*64b0*/  BSYNC B2 ;  /* 0x0000000000027941 */ /* 0x000fea0003800000 */
.L_x_23183:
[----:B------:R-:W-:Y:S05]  /*64c0*/  BRA `(.L_x_23185) ;  /* 0xffffffc0005c7947 */ /* 0x000fea000383ffff */
.L_x_23036:
[----:B------:R-:W-:Y:S01]  /*64d0*/  BSSY B2, `(.L_x_23186) ;  /* 0x0000006000027945 */ /* 0x000fe20003800000 */
[----:B------:R-:W-:Y:S02]  /*64e0*/  IMAD.MOV.U32 R31, RZ, RZ, R10 ;  /* 0x000000ffff1f7224 */ /* 0x000fe400078e000a */
[----:B------:R-:W-:-:S07]  /*64f0*/  IMAD.MOV.U32 R30, RZ, RZ, -0x1 ;  /* 0xffffffffff1e7424 */ /* 0x000fce00078e00ff */
[----:B012-4-:R-:W-:Y:S05]  /*6500*/  WARPSYNC.COLLECTIVE R30, `(.L_x_23187) ;  /* 0x000000001e087348 */ /* 0x017fea0003c00000 */
[----:B-1----:R1:W3:Y:S02]  /*6510*/  SHFL.IDX P0, R30, R50, R31, R27 ;  /* 0x0000001f321e7389 */ /* 0x0022e4000000001b */
[----:B01234-:R-:W-:Y:S05]  /*6520*/  ENDCOLLECTIVE ;  /* 0x000000000000791b */ /* 0x01ffea0003800000 */
.L_x_23187:
[----:B------:R-:W-:Y:S05]  /*6530*/  BSYNC B2 ;  /* 0x0000000000027941 */ /* 0x000fea0003800000 */
.L_x_23186:
[----:B------:R-:W-:Y:S05]  /*6540*/  BRA `(.L_x_23188) ;  /* 0xffffffc000547947 */ /* 0x000fea000383ffff */
.L_x_23038:
[----:B------:R-:W-:Y:S01]  /*6550*/  BSSY B2, `(.L_x_23189) ;  /* 0x0000006000027945 */ /* 0x000fe20003800000 */
[----:B------:R-:W-:Y:S01]  /*6560*/  IMAD.MOV.U32 R31, RZ, RZ, R11 ;  /* 0x000000ffff1f7224 */ /* 0x000fe200078e000b */
[----:B------:R-:W-:-:S07]  /*6570*/  MOV R30, 0xffffffff ;  /* 0xffffffff001e7802 */ /* 0x000fce0000000f00 */
[----:B012-4-:R-:W-:Y:S05]  /*6580*/  WARPSYNC.COLLECTIVE R30, `(.L_x_23190) ;  /* 0x000000001e087348 */ /* 0x017fea0003c00000 */
[----:B-1----:R1:W3:Y:S02]  /*6590*/  SHFL.IDX P0, R30, R50, R31, R27 ;  /* 0x0000001f321e7389 */ /* 0x0022e4000000001b */
[----:B01234-:R-:W-:Y:S05]  /*65a0*/  ENDCOLLECTIVE ;  /* 0x000000000000791b */ /* 0x01ffea0003800000 */
.L_x_23190:
[----:B------:R-:W-:Y:S05]  /*65b0*/  BSYNC B2 ;  /* 0x0000000000027941 */ /* 0x000fea0003800000 */
.L_x_23189:
[----:B------:R-:W-:Y:S05]  /*65c0*/  BRA `(.L_x_23191) ;  /* 0xffffffc0004c7947 */ /* 0x000fea000383ffff */
.L_x_23040:
[----:B------:R-:W-:Y:S01]  /*65d0*/  BSSY B2, `(.L_x_23192) ;  /* 0x0000006000027945 */ /* 0x000fe20003800000 */
[----:B------:R-:W-:Y:S02]  /*65e0*/  IMAD.MOV.U32 R31, RZ, RZ, R12 ;  /* 0x000000ffff1f7224 */ /* 0x000fe400078e000c */
[----:B------:R-:W-:-:S07]  /*65f0*/  IMAD.MOV.U32 R30, RZ, RZ, -0x1 ;  /* 0xffffffffff1e7424 */ /* 0x000fce00078e00ff */
[----:B012-4-:R-:W-:Y:S05]  /*6600*/  WARPSYNC.COLLECTIVE R30, `(.L_x_23193) ;  /* 0x000000001e087348 */ /* 0x017fea0003c00000 */
[----:B-1----:R1:W3:Y:S02]  /*6610*/  SHFL.IDX P0, R30, R50, R31, R27 ;  /* 0x0000001f321e7389 */ /* 0x0022e4000000001b */
[----:B01234-:R-:W-:Y:S05]  /*6620*/  ENDCOLLECTIVE ;  /* 0x000000000000791b */ /* 0x01ffea0003800000 */
.L_x_23193:
[----:B------:R-:W-:Y:S05]  /*6630*/  BSYNC B2 ;  /* 0x0000000000027941 */ /* 0x000fea0003800000 */
.L_x_23192:
[----:B------:R-:W-:Y:S05]  /*6640*/  BRA `(.L_x_23194) ;  /* 0xffffffc000447947 */ /* 0x000fea000383ffff */
.L_x_23042:
[----:B------:R-:W-:Y:S01]  /*6650*/  BSSY B2, `(.L_x_23195) ;  /* 0x0000006000027945 */ /* 0x000fe20003800000 */
[----:B------:R-:W-:Y:S01]  /*6660*/  IMAD.MOV.U32 R31, RZ, RZ, R13 ;  /* 0x000000ffff1f7224 */ /* 0x000fe200078e000d */
[----:B------:R-:W-:-:S07]  /*6670*/  MOV R30, 0xffffffff ;  /* 0xffffffff001e7802 */ /* 0x000fce0000000f00 */
[----:B012-4-:R-:W-:Y:S05]  /*6680*/  WARPSYNC.COLLECTIVE R30, `(.L_x_23196) ;  /* 0x000000001e087348 */ /* 0x017fea0003c00000 */
[----:B-1----:R1:W3:Y:S02]  /*6690*/  SHFL.IDX P0, R30, R50, R31, R27 ;  /* 0x0000001f321e7389 */ /* 0x0022e4000000001b */
[----:B01234-:R-:W-:Y:S05]  /*66a0*/  ENDCOLLECTIVE ;  /* 0x000000000000791b */ /* 0x01ffea0003800000 */
.L_x_23196:
[----:B------:R-:W-:Y:S05]  /*66b0*/  BSYNC B2 ;  /* 0x0000000000027941 */ /* 0x000fea0003800000 */
.L_x_23195:
[----:B------:R-:W-:Y:S05]  /*66c0*/  BRA `(.L_x_23197) ;  /* 0xffffffc0003c7947 */ /* 0x000fea000383ffff */
.L_x_23044:
[----:B------:R-:W-:Y:S01]  /*66d0*/  BSSY B2, `(.L_x_23198) ;  /* 0x0000006000027945 */ /* 0x000fe20003800000 */
[----:B------:R-:W-:Y:S02]  /*66e0*/  IMAD.MOV.U32 R31, RZ, RZ, R14 ;  /* 0x000000ffff1f7224 */ /* 0x000fe400078e000e */
[----:B------:R-:W-:-:S07]  /*66f0*/  IMAD.MOV.U32 R30, RZ, RZ, -0x1 ;  /* 0xffffffffff1e7424 */ /* 0x000fce00078e00ff */
[----:B012-4-:R-:W-:Y:S05]  /*6700*/  WARPSYNC.COLLECTIVE R30, `(.L_x_23199) ;  /* 0x000000001e087348 */ /* 0x017fea0003c00000 */
[----:B-1----:R1:W3:Y:S02]  /*6710*/  SHFL.IDX P0, R30, R50, R31, R27 ;  /* 0x0000001f321e7389 */ /* 0x0022e4000000001b */
[----:B01234-:R-:W-:Y:S05]  /*6720*/  ENDCOLLECTIVE ;  /* 0x000000000000791b */ /* 0x01ffea0003800000 */
.L_x_23199:
[----:B------:R-:W-:Y:S05]  /*6730*/  BSYNC B2 ;  /* 0x0000000000027941 */ /* 0x000fea0003800000 */
.L_x_23198:
[----:B------:R-:W-:Y:S05]  /*6740*/  BRA `(.L_x_23200) ;  /* 0xffffffc000347947 */ /* 0x000fea000383ffff */
.L_x_23046:
[----:B------:R-:W-:Y:S01]  /*6750*/  BSSY B2, `(.L_x_23201) ;  /* 0x0000006000027945 */ /* 0x000fe20003800000 */
[----:B------:R-:W-:Y:S01]  /*6760*/  IMAD.MOV.U32 R31, RZ, RZ, R15 ;  /* 0x000000ffff1f7224 */ /* 0x000fe200078e000f */
[----:B------:R-:W-:-:S07]  /*6770*/  MOV R30, 0xffffffff ;  /* 0xffffffff001e7802 */ /* 0x000fce0000000f00 */
[----:B012-4-:R-:W-:Y:S05]  /*6780*/  WARPSYNC.COLLECTIVE R30, `(.L_x_23202) ;  /* 0x000000001e087348 */ /* 0x017fea0003c00000 */
[----:B-1----:R1:W3:Y:S02]  /*6790*/  SHFL.IDX P0, R30, R50, R31, R27 ;  /* 0x0000001f321e7389 */ /* 0x0022e4000000001b */
[----:B01234-:R-:W-:Y:S05]  /*67a0*/  ENDCOLLECTIVE ;  /* 0x000000000000791b */ /* 0x01ffea0003800000 */
.L_x_23202:
[----:B------:R-:W-:Y:S05]  /*67b0*/  BSYNC B2 ;  /* 0x0000000000027941 */ /* 0x000fea0003800000 */
.L_x_23201:
[----:B------:R-:W-:Y:S05]  /*67c0*/  BRA `(.L_x_23203) ;  /* 0xffffffc0002c7947 */ /* 0x000fea000383ffff */
.L_x_23048:
[----:B------:R-:W-:Y:S01]  /*67d0*/  BSSY B2, `(.L_x_23204) ;  /* 0x0000006000027945 */ /* 0x000fe20003800000 */
[----:B------:R-:W-:Y:S02]  /*67e0*/  IMAD.MOV.U32 R31, RZ, RZ, R16 ;  /* 0x000000ffff1f7224 */ /* 0x000fe400078e0010 */
[----:B------:R-:W-:-:S07]  /*67f0*/  IMAD.MOV.U32 R30, RZ, RZ, -0x1 ;  /* 0xffffffffff1e7424 */ /* 0x000fce00078e00ff */
[----:B012-4-:R-:W-:Y:S05]  /*6800*/  WARPSYNC.COLLECTIVE R30, `(.L_x_23205) ;  /* 0x000000001e087348 */ /* 0x017fea0003c00000 */
[----:B-1----:R1:W3:Y:S02]  /*6810*/  SHFL.IDX P0, R30, R50, R31, R27 ;  /* 0x0000001f321e7389 */ /* 0x0022e4000000001b */
[----:B01234-:R-:W-:Y:S05]  /*6820*/  ENDCOLLECTIVE ;  /* 0x000000000000791b */ /* 0x01ffea0003800000 */
.L_x_23205:
[----:B------:R-:W-:Y:S05]  /*6830*/  BSYNC B2 ;  /* 0x0000000000027941 */ /* 0x000fea0003800000 */
.L_x_23204:
[----:B------:R-:W-:Y:S05]  /*6840*/  BRA `(.L_x_23206) ;  /* 0xffffffc000247947 */ /* 0x000fea000383ffff */
.L_x_23050:
[----:B------:R-:W-:Y:S01]  /*6850*/  BSSY B2, `(.L_x_23207) ;  /* 0x0000006000027945 */ /* 0x000fe20003800000 */
[----:B------:R-:W-:Y:S01]  /*6860*/  IMAD.MOV.U32 R31, RZ, RZ, R17 ;  /* 0x000000ffff1f7224 */ /* 0x000fe200078e0011 */
[----:B------:R-:W-:-:S07]  /*6870*/  MOV R30, 0xffffffff ;  /* 0xffffffff001e7802 */ /* 0x000fce0000000f00 */
[----:B012-4-:R-:W-:Y:S05]  /*6880*/  WARPSYNC.COLLECTIVE R30, `(.L_x_23208) ;  /* 0x000000001e087348 */ /* 0x017fea0003c00000 */
[----:B-1----:R1:W3:Y:S02]  /*6890*/  SHFL.IDX P0, R30, R50, R31, R27 ;  /* 0x0000001f321e7389 */ /* 0x0022e4000000001b */
[----:B01234-:R-:W-:Y:S05]  /*68a0*/  ENDCOLLECTIVE ;  /* 0x000000000000791b */ /* 0x01ffea0003800000 */
.L_x_23208:
[----:B------:R-:W-:Y:S05]  /*68b0*/  BSYNC B2 ;  /* 0x0000000000027941 */ /* 0x000fea0003800000 */
.L_x_23207:
[----:B------:R-:W-:Y:S05]  /*68c0*/  BRA `(.L_x_23209) ;  /* 0xffffffc0001c7947 */ /* 0x000fea000383ffff */
.L_x_23052:
[----:B------:R-:W-:Y:S01]  /*68d0*/  BSSY B2, `(.L_x_23210) ;  /* 0x0000006000027945 */ /* 0x000fe20003800000 */
[----:B------:R-:W-:Y:S02]  /*68e0*/  IMAD.MOV.U32 R31, RZ, RZ, R18 ;  /* 0x000000ffff1f7224 */ /* 0x000fe400078e0012 */
[----:B------:R-:W-:-:S07]  /*68f0*/  IMAD.MOV.U32 R30, RZ, RZ, -0x1 ;  /* 0xffffffffff1e7424 */ /* 0x000fce00078e00ff */
[----:B012-4-:R-:W-:Y:S05]  /*6900*/  WARPSYNC.COLLECTIVE R30, `(.L_x_23211) ;  /* 0x000000001e087348 */ /* 0x017fea0003c00000 */
[----:B-1----:R1:W3:Y:S02]  /*6910*/  SHFL.IDX P0, R30, R50, R31, R27 ;  /* 0x0000001f321e7389 */ /* 0x0022e4000000001b */
[----:B01234-:R-:W-:Y:S05]  /*6920*/  ENDCOLLECTIVE ;  /* 0x000000000000791b */ /* 0x01ffea0003800000 */
.L_x_23211:
[----:B------:R-:W-:Y:S05]  /*6930*/  BSYNC B2 ;  /* 0x0000000000027941 */ /* 0x000fea0003800000 */
.L_x_23210:
[----:B------:R-:W-:Y:S05]  /*6940*/  BRA `(.L_x_23212) ;  /* 0xffffffc000147947 */ /* 0x000fea000383ffff */
.L_x_23054:
[----:B------:R-:W-:Y:S01]  /*6950*/  BSSY B2, `(.L_x_23213) ;  /* 0x0000006000027945 */ /* 0x000fe20003800000 */
[----:B------:R-:W-:Y:S01]  /*6960*/  IMAD.MOV.U32 R31, RZ, RZ, R19 ;  /* 0x000000ffff1f7224 */ /* 0x000fe200078e0013 */
[----:B------:R-:W-:-:S07]  /*6970*/  MOV R30, 0xffffffff ;  /* 0xffffffff001e7802 */ /* 0x000fce0000000f00 */
[----:B012-4-:R-:W-:Y:S05]  /*6980*/  WARPSYNC.COLLECTIVE R30, `(.L_x_23214) ;  /* 0x000000001e087348 */ /* 0x017fea0003c00000 */
[----:B-1----:R1:W3:Y:S02]  /*6990*/  SHFL.IDX P0, R30, R50, R31, R27 ;  /* 0x0000001f321e7389 */ /* 0x0022e4000000001b */
[----:B01234-:R-:W-:Y:S05]  /*69a0*/  ENDCOLLECTIVE ;  /* 0x000000000000791b */ /* 0x01ffea0003800000 */
.L_x_23214:
[----:B------:R-:W-:Y:S05]  /*69b0*/  BSYNC B2 ;  /* 0x0000000000027941 */ /* 0x000fea0003800000 */
.L_x_23213:
[----:B------:R-:W-:Y:S05]  /*69c0*/  BRA `(.L_x_23215) ;  /* 0xffffffc0000c7947 */ /* 0x000fea000383ffff */
.L_x_23077:
[----:B------:R-:W-:Y:S01]  /*69d0*/  BSSY B1, `(.L_x_23216) ;  /* 0x0000006000017945 */ /* 0x000fe20003800000 */
[----:B------:R-:W-:Y:S02]  /*69e0*/  IMAD.MOV.U32 R31, RZ, RZ, R28 ;  /* 0x000000ffff1f7224 */ /* 0x000fe400078e001c */
[----:B------:R-:W-:-:S07]  /*69f0*/  IMAD.MOV.U32 R30, RZ, RZ, -0x1 ;  /* 0xffffffffff1e7424 */ /* 0x000fce00078e00ff */
[----:B012-4-:R-:W-:Y:S05]  /*6a00*/  WARPSYNC.COLLECTIVE R30, `(.L_x_23217) ;  /* 0x000000001e087348 */ /* 0x017fea0003c00000 */
[----:B-1----:R1:W3:Y:S02]  /*6a10*/  SHFL.IDX P0, R30, R50, R31, R27 ;  /* 0x0000001f321e7389 */ /* 0x0022e4000000001b */
[----:B01234-:R-:W-:Y:S05]  /*6a20*/  ENDCOLLECTIVE ;  /* 0x000000000000791b */ /* 0x01ffea0003800000 */
.L_x_23217:
[----:B------:R-:W-:Y:S05]  /*6a30*/  BSYNC B1 ;  /* 0x0000000000017941 */ /* 0x000fea0003800000 */
.L_x_23216:
[----:B------:R-:W-:Y:S05]  /*6a40*/  BRA `(.L_x_23218) ;  /* 0xffffffcc00487947 */ /* 0x000fea000383ffff */
.L_x_23079:
[----:B------:R-:W-:Y:S01]  /*6a50*/  BSSY B1, `(.L_x_23219) ;  /* 0x0000006000017945 */ /* 0x000fe20003800000 */
[----:B------:R-:W-:Y:S01]  /*6a60*/  IMAD.MOV.U32 R31, RZ, RZ, R5 ;  /* 0x000000ffff1f7224 */ /* 0x000fe200078e0005 */
[----:B------:R-:W-:-:S07]  /*6a70*/  MOV R30, 0xffffffff ;  /* 0xffffffff001e7802 */ /* 0x000fce0000000f00 */
[----:B012-4-:R-:W-:Y:S05]  /*6a80*/  WARPSYNC.COLLECTIVE R30, `(.L_x_23220) ;  /* 0x000000001e087348 */ /* 0x017fea0003c00000 */
[----:B-1----:R1:W3:Y:S02]  /*6a90*/  SHFL.IDX P0, R30, R50, R31, R27 ;  /* 0x0000001f321e7389 */ /* 0x0022e4000000001b */
[----:B01234-:R-:W-:Y:S05]  /*6aa0*/  ENDCOLLECTIVE ;  /* 0x000000000000791b */ /* 0x01ffea0003800000 */
.L_x_23220:
[----:B------:R-:W-:Y:S05]  /*6ab0*/  BSYNC B1 ;  /* 0x0000000000017941 */ /* 0x000fea0003800000 */
.L_x_23219:
[----:B------:R-:W-:Y:S05]  /*6ac0*/  BRA `(.L_x_23221) ;  /* 0xffffffcc003c7947 */ /* 0x000fea000383ffff */
.L_x_23081:
[----:B------:R-:W-:Y:S01]  /*6ad0*/  BSSY B1, `(.L_x_23222) ;  /* 0x0000006000017945 */ /* 0x000fe20003800000 */
[----:B------:R-:W-:Y:S02]  /*6ae0*/  IMAD.MOV.U32 R31, RZ, RZ, R6 ;  /* 0x000000ffff1f7224 */ /* 0x000fe400078e0006 */
[----:B------:R-:W-:-:S07]  /*6af0*/  IMAD.MOV.U32 R30, RZ, RZ, -0x1 ;  /* 0xffffffffff1e7424 */ /* 0x000fce00078e00ff */
[----:B012-4-:R-:W-:Y:S05]  /*6b00*/  WARPSYNC.COLLECTIVE R30, `(.L_x_23223) ;  /* 0x000000001e087348 */ /* 0x017fea0003c00000 */
[----:B-1----:R1:W3:Y:S02]  /*6b10*/  SHFL.IDX P0, R30, R50, R31, R27 ;  /* 0x0000001f321e7389 */ /* 0x0022e4000000001b */
[----:B01234-:R-:W-:Y:S05]  /*6b20*/  ENDCOLLECTIVE ;  /* 0x000000000000791b */ /* 0x01ffea0003800000 */
.L_x_23223:
[----:B------:R-:W-:Y:S05]  /*6b30*/  BSYNC B1 ;  /* 0x0000000000017941 */ /* 0x000fea0003800000 */
.L_x_23222:
[----:B------:R-:W-:Y:S05]  /*6b40*/  BRA `(.L_x_23224) ;  /* 0xffffffcc00307947 */ /* 0x000fea000383ffff */
.L_x_23083:
[----:B------:R-:W-:Y:S01]  /*6b50*/  BSSY B1, `(.L_x_23225) ;  /* 0x0000006000017945 */ /* 0x000fe20003800000 */
[----:B------:R-:W-:Y:S01]  /*6b60*/  IMAD.MOV.U32 R31, RZ, RZ, R7 ;  /* 0x000000ffff1f7224 */ /* 0x000fe200078e0007 */
[----:B------:R-:W-:-:S07]  /*6b70*/  MOV R30, 0xffffffff ;  /* 0xffffffff001e7802 */ /* 0x000fce0000000f00 */
[----:B012-4-:R-:W-:Y:S05]  /*6b80*/  WARPSYNC.COLLECTIVE R30, `(.L_x_23226) ;  /* 0x000000001e087348 */ /* 0x017fea0003c00000 */
[----:B-1----:R1:W3:Y:S02]  /*6b90*/  SHFL.IDX P0, R30, R50, R31, R27 ;  /* 0x0000001f321e7389 */ /* 0x0022e4000000001b */
[----:B01234-:R-:W-:Y:S05]  /*6ba0*/  ENDCOLLECTIVE ;  /* 0x000000000000791b */ /* 0x01ffea0003800000 */
.L_x_23226:
[----:B------:R-:W-:Y:S05]  /*6bb0*/  BSYNC B1 ;  /* 0x0000000000017941 */ /* 0x000fea0003800000 */
.L_x_23225:
[----:B------:R-:W-:Y:S05]  /*6bc0*/  BRA `(.L_x_23227) ;  /* 0xffffffcc00247947 */ /* 0x000fea000383ffff */
.L_x_23085:
[----:B------:R-:W-:Y:S01]  /*6bd0*/  BSSY B1, `(.L_x_23228) ;  /* 0x0000006000017945 */ /* 0x000fe20003800000 */
[----:B------:R-:W-:Y:S02]  /*6be0*/  IMAD.MOV.U32 R31, RZ, RZ, R8 ;  /* 0x000000ffff1f7224 */ /* 0x000fe400078e0008 */
[----:B------:R-:W-:-:S07]  /*6bf0*/  IMAD.MOV.U32 R30, RZ, RZ, -0x1 ;  /* 0xffffffffff1e7424 */ /* 0x000fce00078e00ff */
[----:B012-4-:R-:W-:Y:S05]  /*6c00*/  WARPSYNC.COLLECTIVE R30, `(.L_x_23229) ;  /* 0x000000001e087348 */ /* 0x017fea0003c00000 */
[----:B-1----:R1:W3:Y:S02]  /*6c10*/  SHFL.IDX P0, R30, R50, R31, R27 ;  /* 0x0000001f321e7389 */ /* 0x0022e4000000001b */
[----:B01234-:R-:W-:Y:S05]  /*6c20*/  ENDCOLLECTIVE ;  /* 0x000000000000791b */ /* 0x01ffea0003800000 */
.L_x_23229:
[----:B------:R-:W-:Y:S05]  /*6c30*/  BSYNC B1 ;  /* 0x0000000000017941 */ /* 0x000fea0003800000 */
.L_x_23228:
[----:B------:R-:W-:Y:S05]  /*6c40*/  BRA `(.L_x_23230) ;  /* 0xffffffcc00207947 */ /* 0x000fea000383ffff */
.L_x_23087:
[----:B------:R-:W-:Y:S01]  /*6c50*/  BSSY B1, `(.L_x_23231) ;  /* 0x0000006000017945 */ /* 0x000fe20003800000 */
[----:B------:R-:W-:Y:S01]  /*6c60*/  IMAD.MOV.U32 R31, RZ, RZ, R9 ;  /* 0x000000ffff1f7224 */ /* 0x000fe200078e0009 */
[----:B------:R-:W-:-:S07]  /*6c70*/  MOV R30, 0xffffffff ;  /* 0xffffffff001e7802 */ /* 0x000fce0000000f00 */
[----:B012-4-:R-:W-:Y:S05]  /*6c80*/  WARPSYNC.COLLECTIVE R30, `(.L_x_23232) ;  /* 0x000000001e087348 */ /* 0x017fea0003c00000 */
[----:B-1----:R1:W3:Y:S02]  /*6c90*/  SHFL.IDX P0, R30, R50, R31, R27 ;  /* 0x0000001f321e7389 */ /* 0x0022e4000000001b */
[----:B01234-:R-:W-:Y:S05]  /*6ca0*/  ENDCOLLECTIVE ;  /* 0x000000000000791b */ /* 0x01ffea0003800000 */
.L_x_23232:
[----:B------:R-:W-:Y:S05]  /*6cb0*/  BSYNC B1 ;  /* 0x0000000000017941 */ /* 0x000fea0003800000 */
.L_x_23231:
[----:B------:R-:W-:Y:S05]  /*6cc0*/  BRA `(.L_x_23233) ;  /* 0xffffffcc00187947 */ /* 0x000fea000383ffff */
.L_x_23089:
[----:B------:R-:W-:Y:S01]  /*6cd0*/  BSSY B1, `(.L_x_23234) ;  /* 0x0000006000017945 */ /* 0x000fe20003800000 */
[----:B------:R-:W-:Y:S02]  /*6ce0*/  IMAD.MOV.U32 R31, RZ, RZ, R10 ;  /* 0x000000ffff1f7224 */ /* 0x000fe400078e000a */
[----:B------:R-:W-:-:S07]  /*6cf0*/  IMAD.MOV.U32 R30, RZ, RZ, -0x1 ;  /* 0xffffffffff1e7424 */ /* 0x000fce00078e00ff */
[----:B012-4-:R-:W-:Y:S05]  /*6d00*/  WARPSYNC.COLLECTIVE R30, `(.L_x_23235) ;  /* 0x000000001e087348 */ /* 0x017fea0003c00000 */
[----:B-1----:R1:W3:Y:S02]  /*6d10*/  SHFL.IDX P0, R30, R50, R31, R27 ;  /* 0x0000001f321e7389 */ /* 0x0022e4000000001b */
[----:B01234-:R-:W-:Y:S05]  /*6d20*/  ENDCOLLECTIVE ;  /* 0x000000000000791b */ /* 0x01ffea0003800000 */
.L_x_23235:
[----:B------:R-:W-:Y:S05]  /*6d30*/  BSYNC B1 ;  /* 0x0000000000017941 */ /* 0x000fea0003800000 */
.L_x_23234:
[----:B------:R-:W-:Y:S05]  /*6d40*/  BRA `(.L_x_23236) ;  /* 0xffffffcc00107947 */ /* 0x000fea000383ffff */
.L_x_23091:
[----:B------:R-:W-:Y:S01]  /*6d50*/  BSSY B1, `(.L_x_23237) ;  /* 0x0000006000017945 */ /* 0x000fe20003800000 */
[----:B------:R-:W-:Y:S01]  /*6d60*/  IMAD.MOV.U32 R31, RZ, RZ, R11 ;  /* 0x000000ffff1f7224 */ /* 0x000fe200078e000b */
[----:B------:R-:W-:-:S07]  /*6d70*/  MOV R30, 0xffffffff ;  /* 0xffffffff001e7802 */ /* 0x000fce0000000f00 */
[----:B012-4-:R-:W-:Y:S05]  /*6d80*/  WARPSYNC.COLLECTIVE R30, `(.L_x_23238) ;  /* 0x000000001e087348 */ /* 0x017fea0003c00000 */
[----:B-1----:R1:W3:Y:S02]  /*6d90*/  SHFL.IDX P0, R30, R50, R31, R27 ;  /* 0x0000001f321e7389 */ /* 0x0022e4000000001b */
[----:B01234-:R-:W-:Y:S05]  /*6da0*/  ENDCOLLECTIVE ;  /* 0x000000000000791b */ /* 0x01ffea0003800000 */
.L_x_23238:
[----:B------:R-:W-:Y:S05]  /*6db0*/  BSYNC B1 ;  /* 0x0000000000017941 */ /* 0x000fea0003800000 */
.L_x_23237:
[----:B------:R-:W-:Y:S05]  /*6dc0*/  BRA `(.L_x_23239) ;  /* 0xffffffcc00087947 */ /* 0x000fea000383ffff */
.L_x_23093:
[----:B------:R-:W-:Y:S01]  /*6dd0*/  BSSY B1, `(.L_x_23240) ;  /* 0x0000006000017945 */ /* 0x000fe20003800000 */
[----:B------:R-:W-:Y:S02]  /*6de0*/  IMAD.MOV.U32 R31, RZ, RZ, R12 ;  /* 0x000000ffff1f7224 */ /* 0x000fe400078e000c */
[----:B------:R-:W-:-:S07]  /*6df0*/  IMAD.MOV.U32 R30, RZ, RZ, -0x1 ;  /* 0xffffffffff1e7424 */ /* 0x000fce00078e00ff */
[----:B012-4-:R-:W-:Y:S05]  /*6e00*/  WARPSYNC.COLLECTIVE R30, `(.L_x_23241) ;  /* 0x000000001e087348 */ /* 0x017fea0003c00000 */
[----:B-1----:R1:W3:Y:S02]  /*6e10*/  SHFL.IDX P0, R30, R50, R31, R27 ;  /* 0x0000001f321e7389 */ /* 0x0022e4000000001b */
[----:B01234-:R-:W-:Y:S05]  /*6e20*/  ENDCOLLECTIVE ;  /* 0x000000000000791b */ /* 0x01ffea0003800000 */
.L_x_23241:
[----:B------:R-:W-:Y:S05]  /*6e30*/  BSYNC B1 ;  /* 0x0000000000017941 */ /* 0x000fea0003800000 */
.L_x_23240:
[----:B------:R-:W-:Y:S05]  /*6e40*/  BRA `(.L_x_23242) ;  /* 0xffffffcc00007947 */ /* 0x000fea000383ffff */
.L_x_23095:
[----:B------:R-:W-:Y:S01]  /*6e50*/  BSSY B1, `(.L_x_23243) ;  /* 0x0000006000017945 */ /* 0x000fe20003800000 */
[----:B------:R-:W-:Y:S01]  /*6e60*/  IMAD.MOV.U32 R31, RZ, RZ, R13 ;  /* 0x000000ffff1f7224 */ /* 0x000fe200078e000d */
[----:B------:R-:W-:-:S07]  /*6e70*/  MOV R30, 0xffffffff ;  /* 0xffffffff001e7802 */ /* 0x000fce0000000f00 */
[----:B012-4-:R-:W-:Y:S05]  /*6e80*/  WARPSYNC.COLLECTIVE R30, `(.L_x_23244) ;  /* 0x000000001e087348 */ /* 0x017fea0003c00000 */
[----:B-1----:R1:W3:Y:S02]  /*6e90*/  SHFL.IDX P0, R30, R50, R31, R27 ;  /* 0x0000001f321e7389 */ /* 0x0022e4000000001b */
[----:B01234-:R-:W-:Y:S05]  /*6ea0*/  ENDCOLLECTIVE ;  /* 0x000000000000791b */ /* 0x01ffea0003800000 */
.L_x_23244:
[----:B------:R-:W-:Y:S05]  /*6eb0*/  BSYNC B1 ;  /* 0x0000000000017941 */ /* 0x000fea0003800000 */
.L_x_23243:
[----:B------:R-:W-:Y:S05]  /*6ec0*/  BRA `(.L_x_23245) ;  /* 0xffffffc800f87947 */ /* 0x000fea000383ffff */
.L_x_23097:
[----:B------:R-:W-:Y:S01]  /*6ed0*/  BSSY B1, `(.L_x_23246) ;  /* 0x0000006000017945 */ /* 0x000fe20003800000 */
[----:B------:R-:W-:Y:S02]  /*6ee0*/  IMAD.MOV.U32 R31, RZ, RZ, R14 ;  /* 0x000000ffff1f7224 */ /* 0x000fe400078e000e */
[----:B------:R-:W-:-:S07]  /*6ef0*/  IMAD.MOV.U32 R30, RZ, RZ, -0x1 ;  /* 0xffffffffff1e7424 */ /* 0x000fce00078e00ff */
[----:B012-4-:R-:W-:Y:S05]  /*6f00*/  WARPSYNC.COLLECTIVE R30, `(.L_x_23247) ;  /* 0x000000001e087348 */ /* 0x017fea0003c00000 */
[----:B-1----:R1:W3:Y:S02]  /*6f10*/  SHFL.IDX P0, R30, R50, R31, R27 ;  /* 0x0000001f321e7389 */ /* 0x0022e4000000001b */
[----:B01234-:R-:W-:Y:S05]  /*6f20*/  ENDCOLLECTIVE ;  /* 0x000000000000791b */ /* 0x01ffea0003800000 */
.L_x_23247:
[----:B------:R-:W-:Y:S05]  /*6f30*/  BSYNC B1 ;  /* 0x0000000000017941 */ /* 0x000fea0003800000 */
.L_x_23246:
[----:B------:R-:W-:Y:S05]  /*6f40*/  BRA `(.L_x_23248) ;  /* 0xffffffc800f07947 */ /* 0x000fea000383ffff */
.L_x_23099:
[----:B------:R-:W-:Y:S01]  /*6f50*/  BSSY B1, `(.L_x_23249) ;  /* 0x0000006000017945 */ /* 0x000fe20003800000 */
[----:B------:R-:W-:Y:S01]  /*6f60*/  IMAD.MOV.U32 R31, RZ, RZ, R15 ;  /* 0x000000ffff1f7224 */ /* 0x000fe200078e000f */
[----:B------:R-:W-:-:S07]  /*6f70*/  MOV R30, 0xffffffff ;  /* 0xffffffff001e7802 */ /* 0x000fce0000000f00 */
[----:B012-4-:R-:W-:Y:S05]  /*6f80*/  WARPSYNC.COLLECTIVE R30, `(.L_x_23250) ;  /* 0x000000001e087348 */ /* 0x017fea0003c00000 */
[----:B-1----:R1:W3:Y:S02]  /*6f90*/  SHFL.IDX P0, R30, R50, R31, R27 ;  /* 0x0000001f321e7389 */ /* 0x0022e4000000001b */
[----:B01234-:R-:W-:Y:S05]  /*6fa0*/  ENDCOLLECTIVE ;  /* 0x000000000000791b */ /* 0x01ffea0003800000 */
.L_x_23250:
[----:B------:R-:W-:Y:S05]  /*6fb0*/  BSYNC B1 ;  /* 0x0000000000017941 */ /* 0x000fea0003800000 */
.L_x_23249:
[----:B------:R-:W-:Y:S05]  /*6fc0*/  BRA `(.L_x_23251) ;  /* 0xffffffc800e87947 */ /* 0x000fea000383ffff */
.L_x_23101:
[----:B------:R-:W-:Y:S01]  /*6fd0*/  BSSY B1, `(.L_x_23252) ;  /* 0x0000006000017945 */ /* 0x000fe20003800000 */
[----:B------:R-:W-:Y:S02]  /*6fe0*/  IMAD.MOV.U32 R31, RZ, RZ, R16 ;  /* 0x000000ffff1f7224 */ /* 0x000fe400078e0010 */
[----:B------:R-:W-:-:S07]  /*6ff0*/  IMAD.MOV.U32 R30, RZ, RZ, -0x1 ;  /* 0xffffffffff1e7424 */ /* 0x000fce00078e00ff */
[----:B012-4-:R-:W-:Y:S05]  /*7000*/  WARPSYNC.COLLECTIVE R30, `(.L_x_23253) ;  /* 0x000000001e087348 */ /* 0x017fea0003c00000 */
[----:B-1----:R1:W3:Y:S02]  /*7010*/  SHFL.IDX P0, R30, R50, R31, R27 ;  /* 0x0000001f321e7389 */ /* 0x0022e4000000001b */
[----:B01234-:R-:W-:Y:S05]  /*7020*/  ENDCOLLECTIVE ;  /* 0x000000000000791b */ /* 0x01ffea0003800000 */
.L_x_23253:
[----:B------:R-:W-:Y:S05]  /*7030*/  BSYNC B1 ;  /* 0x0000000000017941 */ /* 0x000fea0003800000 */
.L_x_23252:
[----:B------:R-:W-:Y:S05]  /*7040*/  BRA `(.L_x_23254) ;  /* 0xffffffc800e07947 */ /* 0x000fea000383ffff */
.L_x_23103:
[----:B------:R-:W-:Y:S01]  /*7050*/  BSSY B1, `(.L_x_23255) ;  /* 0x0000006000017945 */ /* 0x000fe20003800000 */
[----:B------:R-:W-:Y:S01]  /*7060*/  IMAD.MOV.U32 R31, RZ, RZ, R17 ;  /* 0x000000ffff1f7224 */ /* 0x000fe200078e0011 */
[----:B------:R-:W-:-:S07]  /*7070*/  MOV R30, 0xffffffff ;  /* 0xffffffff001e7802 */ /* 0x000fce0000000f00 */
[----:B012-4-:R-:W-:Y:S05]  /*7080*/  WARPSYNC.COLLECTIVE R30, `(.L_x_23256) ;  /* 0x000000001e087348 */ /* 0x017fea0003c00000 */
[----:B-1----:R1:W3:Y:S02]  /*7090*/  SHFL.IDX P0, R30, R50, R31, R27 ;  /* 0x0000001f321e7389 */ /* 0x0022e4000000001b */
[----:B01234-:R-:W-:Y:S05]  /*70a0*/  ENDCOLLECTIVE ;  /* 0x000000000000791b */ /* 0x01ffea0003800000 */
.L_x_23256:
[----:B------:R-:W-:Y:S05]  /*70b0*/  BSYNC B1 ;  /* 0x0000000000017941 */ /* 0x000fea0003800000 */
.L_x_23255:
[----:B------:R-:W-:Y:S05]  /*70c0*/  BRA `(.L_x_23257) ;  /* 0xffffffc800d87947 */ /* 0x000fea000383ffff */
.L_x_23105:
[----:B------:R-:W-:Y:S01]  /*70d0*/  BSSY B1, `(.L_x_23258) ;  /* 0x0000006000017945 */ /* 0x000fe20003800000 */
[----:B------:R-:W-:Y:S02]  /*70e0*/  IMAD.MOV.U32 R31, RZ, RZ, R18 ;  /* 0x000000ffff1f7224 */ /* 0x000fe400078e0012 */
[----:B------:R-:W-:-:S07]  /*70f0*/  IMAD.MOV.U32 R30, RZ, RZ, -0x1 ;  /* 0xffffffffff1e7424 */ /* 0x000fce00078e00ff */
[----:B012-4-:R-:W-:Y:S05]  /*7100*/  WARPSYNC.COLLECTIVE R30, `(.L_x_23259) ;  /* 0x000000001e087348 */ /* 0x017fea0003c00000 */
[----:B-1----:R1:W3:Y:S02]  /*7110*/  SHFL.IDX P0, R30, R50, R31, R27 ;  /* 0x0000001f321e7389 */ /* 0x0022e4000000001b */
[----:B01234-:R-:W-:Y:S05]  /*7120*/  ENDCOLLECTIVE ;  /* 0x000000000000791b */ /* 0x01ffea0003800000 */
.L_x_23259:
[----:B------:R-:W-:Y:S05]  /*7130*/  BSYNC B1 ;  /* 0x0000000000017941 */ /* 0x000fea0003800000 */
.L_x_23258:
[----:B------:R-:W-:Y:S05]  /*7140*/  BRA `(.L_x_23260) ;  /* 0xffffffc800d07947 */ /* 0x000fea000383ffff */
.L_x_23107:
[----:B------:R-:W-:Y:S01]  /*7150*/  BSSY B1, `(.L_x_23261) ;  /* 0x0000006000017945 */ /* 0x000fe20003800000 */
[----:B------:R-:W-:Y:S01]  /*7160*/  IMAD.MOV.U32 R31, RZ, RZ, R19 ;  /* 0x000000ffff1f7224 */ /* 0x000fe200078e0013 */
[----:B------:R-:W-:-:S07]  /*7170*/  MOV R30, 0xffffffff ;  /* 0xffffffff001e7802 */ /* 0x000fce0000000f00 */
[----:B012-4-:R-:W-:Y:S05]  /*7180*/  WARPSYNC.COLLECTIVE R30, `(.L_x_23262) ;  /* 0x000000001e087348 */ /* 0x017fea0003c00000 */
[----:B-1----:R1:W3:Y:S02]  /*7190*/  SHFL.IDX P0, R30, R50, R31, R27 ;  /* 0x0000001f321e7389 */ /* 0x0022e4000000001b */
[----:B01234-:R-:W-:Y:S05]  /*71a0*/  ENDCOLLECTIVE ;  /* 0x000000000000791b */ /* 0x01ffea0003800000 */
.L_x_23262:
[----:B------:R-:W-:Y:S05]  /*71b0*/  BSYNC B1 ;  /* 0x0000000000017941 */ /* 0x000fea0003800000 */
.L_x_23261:
[----:B------:R-:W-:Y:S05]  /*71c0*/  BRA `(.L_x_23263) ;  /* 0xffffffc800c87947 */ /* 0x000fea000383ffff */
.L_x_23128:
[----:B------:R-:W-:Y:S02]  /*71d0*/  IMAD.MOV.U32 R30, RZ, RZ, -0x1 ;  /* 0xffffffffff1e7424 */ /* 0x000fe400078e00ff */
[----:B------:R-:W-:-:S07]  /*71e0*/  IMAD.MOV.U32 R31, RZ, RZ, R28 ;  /* 0x000000ffff1f7224 */ /* 0x000fce00078e001c */
[----:B0-2-4-:R-:W-:Y:S05]  /*71f0*/  WARPSYNC.COLLECTIVE R30, `(.L_x_23264) ;  /* 0x000000001e087348 */ /* 0x015fea0003c00000 */
[----:B0-----:R0:W1:Y:S02]  /*7200*/  SHFL.IDX P0, R30, R50, R31, R27 ;  /* 0x0000001f321e7389 */ /* 0x001064000000001b */
[----:B012-4-:R-:W-:Y:S05]  /*7210*/  ENDCOLLECTIVE ;  /* 0x000000000000791b */ /* 0x017fea0003800000 */
.L_x_23264:
[----:B------:R-:W-:Y:S01]  /*7220*/  IMAD.MOV.U32 R56, RZ, RZ, R30 ;  /* 0x000000ffff387224 */ /* 0x000fe200078e001e */
[----:B------:R-:W-:Y:S06]  /*7230*/  BRA `(.L_x_23265) ;  /* 0xffffffd400f87947 */ /* 0x000fec000383ffff */
.L_x_23130:
[----:B------:R-:W-:Y:S01]  /*7240*/  BSSY B0, `(.L_x_23266) ;  /* 0x0000006000007945 */ /* 0x000fe20003800000 */
[----:B------:R-:W-:Y:S01]  /*7250*/  MOV R31, R5 ;  /* 0x00000005001f7202 */ /* 0x000fe20000000f00 */
[----:B------:R-:W-:-:S07]  /*7260*/  IMAD.MOV.U32 R30, RZ, RZ, -0x1 ;  /* 0xffffffffff1e7424 */ /* 0x000fce00078e00ff */
[----:B0-2-4-:R-:W-:Y:S05]  /*7270*/  WARPSYNC.COLLECTIVE R30, `(.L_x_23267) ;  /* 0x000000001e087348 */ /* 0x015fea0003c00000 */
[----:B0-----:R0:W1:Y:S02]  /*7280*/  SHFL.IDX P0, R30, R50, R31, R27 ;  /* 0x0000001f321e7389 */ /* 0x001064000000001b */
[----:B012-4-:R-:W-:Y:S05]  /*7290*/  ENDCOLLECTIVE ;  /* 0x000000000000791b */ /* 0x017fea0003800000 */
.L_x_23267:
[----:B------:R-:W-:Y:S05]  /*72a0*/  BSYNC B0 ;  /* 0x0000000000007941 */ /* 0x000fea0003800000 */
.L_x_23266:
[----:B------:R-:W-:Y:S05]  /*72b0*/  BRA `(.L_x_23268) ;  /* 0xffffffd400ec7947 */ /* 0x000fea000383ffff */
.L_x_23132:
[----:B------:R-:W-:Y:S01]  /*72c0*/  BSSY B0, `(.L_x_23269) ;  /* 0x0000006000007945 */ /* 0x000fe20003800000 */
[----:B------:R-:W-:Y:S02]  /*72d0*/  IMAD.MOV.U32 R31, RZ, RZ, R6 ;  /* 0x000000ffff1f7224 */ /* 0x000fe400078e0006 */
[----:B------:R-:W-:-:S07]  /*72e0*/  IMAD.MOV.U32 R30, RZ, RZ, -0x1 ;  /* 0xffffffffff1e7424 */ /* 0x000fce00078e00ff */
[----:B0-2-4-:R-:W-:Y:S05]  /*72f0*/  WARPSYNC.COLLECTIVE R30, `(.L_x_23270) ;  /* 0x000000001e087348 */ /* 0x015fea0003c00000 */
[----:B0-----:R0:W1:Y:S02]  /*7300*/  SHFL.IDX P0, R30, R50, R31, R27 ;  /* 0x0000001f321e7389 */ /* 0x001064000000001b */
[----:B012-4-:R-:W-:Y:S05]  /*7310*/  ENDCOLLECTIVE ;  /* 0x000000000000791b */ /* 0x017fea0003800000 */
.L_x_23270:
[----:B------:R-:W-:Y:S05]  /*7320*/  BSYNC B0 ;  /* 0x0000000000007941 */ /* 0x000fea0003800000 */
.L_x_23269:
[----:B------:R-:W-:Y:S05]  /*7330*/  BRA `(.L_x_23271) ;  /* 0xffffffd400e07947 */ /* 0x000fea000383ffff */
.L_x_23134:
[----:B------:R-:W-:Y:S01]  /*7340*/  BSSY B0, `(.L_x_23272) ;  /* 0x0000006000007945 */ /* 0x000fe20003800000 */
[----:B------:R-:W-:Y:S01]  /*7350*/  MOV R31, R7 ;  /* 0x00000007001f7202 */ /* 0x000fe20000000f00 */
[----:B------:R-:W-:-:S07]  /*7360*/  IMAD.MOV.U32 R30, RZ, RZ, -0x1 ;  /* 0xffffffffff1e7424 */ /* 0x000fce00078e00ff */
[----:B0-2-4-:R-:W-:Y:S05]  /*7370*/  WARPSYNC.COLLECTIVE R30, `(.L_x_23273) ;  /* 0x000000001e087348 */ /* 0x015fea0003c00000 */
[----:B0-----:R0:W1:Y:S02]  /*7380*/  SHFL.IDX P0, R30, R50, R31, R27 ;  /* 0x0000001f321e7389 */ /* 0x001064000000001b */
[----:B012-4-:R-:W-:Y:S05]  /*7390*/  ENDCOLLECTIVE ;  /* 0x000000000000791b */ /* 0x017fea0003800000 */
.L_x_23273:
[----:B------:R-:W-:Y:S05]  /*73a0*/  BSYNC B0 ;  /* 0x0000000000007941 */ /* 0x000fea0003800000 */
.L_x_23272:
[----:B------:R-:W-:Y:S05]  /*73b0*/  BRA `(.L_x_23274) ;  /* 0xffffffd400dc7947 */ /* 0x000fea000383ffff */
.L_x_23136:
[----:B------:R-:W-:Y:S01]  /*73c0*/  BSSY B0, `(.L_x_23275) ;  /* 0x0000006000007945 */ /* 0x000fe20003800000 */
[----:B------:R-:W-:Y:S02]  /*73d0*/  IMAD.MOV.U32 R31, RZ, RZ, R8 ;  /* 0x000000ffff1f7224 */ /* 0x000fe400078e0008 */
[----:B------:R-:W-:-:S07]  /*73e0*/  IMAD.MOV.U32 R30, RZ, RZ, -0x1 ;  /* 0xffffffffff1e7424 */ /* 0x000fce00078e00ff */
[----:B0-2-4-:R-:W-:Y:S05]  /*73f0*/  WARPSYNC.COLLECTIVE R30, `(.L_x_23276) ;  /* 0x000000001e087348 */ /* 0x015fea0003c00000 */
[----:B0-----:R0:W1:Y:S02]  /*7400*/  SHFL.IDX P0, R30, R50, R31, R27 ;  /* 0x0000001f321e7389 */ /* 0x001064000000001b */
[----:B012-4-:R-:W-:Y:S05]  /*7410*/  ENDCOLLECTIVE ;  /* 0x000000000000791b */ /* 0x017fea0003800000 */
.L_x_23276:
[----:B------:R-:W-:Y:S05]  /*7420*/  BSYNC B0 ;  /* 0x0000000000007941 */ /* 0x000fea0003800000 */
.L_x_23275:
[----:B------:R-:W-:Y:S05]  /*7430*/  BRA `(.L_x_23277) ;  /* 0xffffffd400d47947 */ /* 0x000fea000383ffff */
.L_x_23138:
[----:B------:R-:W-:Y:S01]  /*7440*/  BSSY B0, `(.L_x_23278) ;  /* 0x0000006000007945 */ /* 0x000fe20003800000 */
[----:B------:R-:W-:Y:S01]  /*7450*/  MOV R31, R9 ;  /* 0x00000009001f7202 */ /* 0x000fe20000000f00 */
[----:B------:R-:W-:-:S07]  /*7460*/  IMAD.MOV.U32 R30, RZ, RZ, -0x1 ;  /* 0xffffffffff1e7424 */ /* 0x000fce00078e00ff */
[----:B0-2-4-:R-:W-:Y:S05]  /*7470*/  WARPSYNC.COLLECTIVE R30, `(.L_x_23279) ;  /* 0x000000001e087348 */ /* 0x015fea0003c00000 */
[----:B0-----:R0:W1:Y:S02]  /*7480*/  SHFL.IDX P0, R30, R50, R31, R27 ;  /* 0x0000001f321e7389 */ /* 0x001064000000001b */
[----:B012-4-:R-:W-:Y:S05]  /*7490*/  ENDCOLLECTIVE ;  /* 0x000000000000791b */ /* 0x017fea0003800000 */
.L_x_23279:
[----:B------:R-:W-:Y:S05]  /*74a0*/  BSYNC B0 ;  /* 0x0000000000007941 */ /* 0x000fea0003800000 */
.L_x_23278:
[----:B------:R-:W-:Y:S05]  /*74b0*/  BRA `(.L_x_23280) ;  /* 0xffffffd400cc7947 */ /* 0x000fea000383ffff */
.L_x_23140:
[----:B------:R-:W-:Y:S01]  /*74c0*/  BSSY B0, `(.L_x_23281) ;  /* 0x0000006000007945 */ /* 0x000fe20003800000 */
[----:B------:R-:W-:Y:S02]  /*74d0*/  IMAD.MOV.U32 R31, RZ, RZ, R10 ;  /* 0x000000ffff1f7224 */ /* 0x000fe400078e000a */
[----:B------:R-:W-:-:S07]  /*74e0*/  IMAD.MOV.U32 R30, RZ, RZ, -0x1 ;  /* 0xffffffffff1e7424 */ /* 0x000fce00078e00ff */
[----:B0-2-4-:R-:W-:Y:S05]  /*74f0*/  WARPSYNC.COLLECTIVE R30, `(.L_x_23282) ;  /* 0x000000001e087348 */ /* 0x015fea0003c00000 */
[----:B0-----:R0:W1:Y:S02]  /*7500*/  SHFL.IDX P0, R30, R50, R31, R27 ;  /* 0x0000001f321e7389 */ /* 0x001064000000001b */
[----:B012-4-:R-:W-:Y:S05]  /*7510*/  ENDCOLLECTIVE ;  /* 0x000000000000791b */ /* 0x017fea0003800000 */
.L_x_23282:
[----:B------:R-:W-:Y:S05]  /*7520*/  BSYNC B0 ;  /* 0x0000000000007941 */ /* 0x000fea0003800000 */
.L_x_23281:
[----:B------:R-:W-:Y:S05]  /*7530*/  BRA `(.L_x_23283) ;  /* 0xffffffd400c47947 */ /* 0x000fea000383ffff */
.L_x_23142:
[----:B------:R-:W-:Y:S01]  /*7540*/  BSSY B0, `(.L_x_23284) ;  /* 0x0000006000007945 */ /* 0x000fe20003800000 */
[----:B------:R-:W-:Y:S01]  /*7550*/  MOV R31, R11 ;  /* 0x0000000b001f7202 */ /* 0x000fe20000000f00 */
[----:B------:R-:W-:-:S07]  /*7560*/  IMAD.MOV.U32 R30, RZ, RZ, -0x1 ;  /* 0xffffffffff1e7424 */ /* 0x000fce00078e00ff */
[----:B0-2-4-:R-:W-:Y:S05]  /*7570*/  WARPSYNC.COLLECTIVE R30, `(.L_x_23285) ;  /* 0x000000001e087348 */ /* 0x015fea0003c00000 */
[----:B0-----:R0:W1:Y:S02]  /*7580*/  SHFL.IDX P0, R30, R50, R31, R27 ;  /* 0x0000001f321e7389 */ /* 0x001064000000001b */
[----:B012-4-:R-:W-:Y:S05]  /*7590*/  ENDCOLLECTIVE ;  /* 0x000000000000791b */ /* 0x017fea0003800000 */
.L_x_23285:
[----:B------:R-:W-:Y:S05]  /*75a0*/  BSYNC B0 ;  /* 0x0000000000007941 */ /* 0x000fea0003800000 */
.L_x_23284:
[----:B------:R-:W-:Y:S05]  /*75b0*/  BRA `(.L_x_23286) ;  /* 0xffffffd400bc7947 */ /* 0x000fea000383ffff */
.L_x_23144:
[----:B------:R-:W-:Y:S01]  /*75c0*/  BSSY B0, `(.L_x_23287) ;  /* 0x0000006000007945 */ /* 0x000fe20003800000 */
[----:B------:R-:W-:Y:S02]  /*75d0*/  IMAD.MOV.U32 R31, RZ, RZ, R12 ;  /* 0x000000ffff1f7224 */ /* 0x000fe400078e000c */
[----:B------:R-:W-:-:S07]  /*75e0*/  IMAD.MOV.U32 R30, RZ, RZ, -0x1 ;  /* 0xffffffffff1e7424 */ /* 0x000fce00078e00ff */
[----:B0-2-4-:R-:W-:Y:S05]  /*75f0*/  WARPSYNC.COLLECTIVE R30, `(.L_x_23288) ;  /* 0x000000001e087348 */ /* 0x015fea0003c00000 */
[----:B0-----:R0:W1:Y:S02]  /*7600*/  SHFL.IDX P0, R30, R50, R31, R27 ;  /* 0x0000001f321e7389 */ /* 0x001064000000001b */
[----:B012-4-:R-:W-:Y:S05]  /*7610*/  ENDCOLLECTIVE ;  /* 0x000000000000791b */ /* 0x017fea0003800000 */
.L_x_23288:
[----:B------:R-:W-:Y:S05]  /*7620*/  BSYNC B0 ;  /* 0x0000000000007941 */ /* 0x000fea0003800000 */
.L_x_23287:
[----:B------:R-:W-:Y:S05]  /*7630*/  BRA `(.L_x_23289) ;  /* 0xffffffd400b47947 */ /* 0x000fea000383ffff */
.L_x_23146:
[----:B------:R-:W-:Y:S01]  /*7640*/  BSSY B0, `(.L_x_23290) ;  /* 0x0000006000007945 */ /* 0x000fe20003800000 */
[----:B------:R-:W-:Y:S01]  /*7650*/  MOV R31, R13 ;  /* 0x0000000d001f7202 */ /* 0x000fe20000000f00 */
[----:B------:R-:W-:-:S07]  /*7660*/  IMAD.MOV.U32 R30, RZ, RZ, -0x1 ;  /* 0xffffffffff1e7424 */ /* 0x000fce00078e00ff */
[----:B0-2-4-:R-:W-:Y:S05]  /*7670*/  WARPSYNC.COLLECTIVE R30, `(.L_x_23291) ;  /* 0x000000001e087348 */ /* 0x015fea0003c00000 */
[----:B0-----:R0:W1:Y:S02]  /*7680*/  SHFL.IDX P0, R30, R50, R31, R27 ;  /* 0x0000001f321e7389 */ /* 0x001064000000001b */
[----:B012-4-:R-:W-:Y:S05]  /*7690*/  ENDCOLLECTIVE ;  /* 0x000000000000791b */ /* 0x017fea0003800000 */
.L_x_23291:
[----:B------:R-:W-:Y:S05]  /*76a0*/  BSYNC B0 ;  /* 0x0000000000007941 */ /* 0x000fea0003800000 */
.L_x_23290:
[----:B------:R-:W-:Y:S05]  /*76b0*/  BRA `(.L_x_23292) ;  /* 0xffffffd400ac7947 */ /* 0x000fea000383ffff */
.L_x_23148:
[----:B------:R-:W-:Y:S01]  /*76c0*/  BSSY B0, `(.L_x_23293) ;  /* 0x0000006000007945 */ /* 0x000fe20003800000 */
[----:B------:R-:W-:Y:S02]  /*76d0*/  IMAD.MOV.U32 R31, RZ, RZ, R14 ;  /* 0x000000ffff1f7224 */ /* 0x000fe400078e000e */
[----:B------:R-:W-:-:S07]  /*76e0*/  IMAD.MOV.U32 R30, RZ, RZ, -0x1 ;  /* 0xffffffffff1e7424 */ /* 0x000fce00078e00ff */
[----:B0-2-4-:R-:W-:Y:S05]  /*76f0*/  WARPSYNC.COLLECTIVE R30, `(.L_x_23294) ;  /* 0x000000001e087348 */ /* 0x015fea0003c00000 */
[----:B0-----:R0:W1:Y:S02]  /*7700*/  SHFL.IDX P0, R30, R50, R31, R27 ;  /* 0x0000001f321e7389 */ /* 0x001064000000001b */
[----:B012-4-:R-:W-:Y:S05]  /*7710*/  ENDCOLLECTIVE ;  /* 0x000000000000791b */ /* 0x017fea0003800000 */
.L_x_23294:
[----:B------:R-:W-:Y:S05]  /*7720*/  BSYNC B0 ;  /* 0x0000000000007941 */ /* 0x000fea0003800000 */
.L_x_23293:
[----:B------:R-:W-:Y:S05]  /*7730*/  BRA `(.L_x_23295) ;  /* 0xffffffd400a47947 */ /* 0x000fea000383ffff */
.L_x_23150:
[----:B------:R-:W-:Y:S01]  /*7740*/  BSSY B0, `(.L_x_23296) ;  /* 0x0000006000007945 */ /* 0x000fe20003800000 */
[----:B------:R-:W-:Y:S01]  /*7750*/  MOV R31, R15 ;  /* 0x0000000f001f7202 */ /* 0x000fe20000000f00 */
[----:B------:R-:W-:-:S07]  /*7760*/  IMAD.MOV.U32 R30, RZ, RZ, -0x1 ;  /* 0xffffffffff1e7424 */ /* 0x000fce00078e00ff */
[----:B0-2-4-:R-:W-:Y:S05]  /*7770*/  WARPSYNC.COLLECTIVE R30, `(.L_x_23297) ;  /* 0x000000001e087348 */ /* 0x015fea0003c00000 */
[----:B0-----:R0:W1:Y:S02]  /*7780*/  SHFL.IDX P0, R30, R50, R31, R27 ;  /* 0x0000001f321e7389 */ /* 0x001064000000001b */
[----:B012-4-:R-:W-:Y:S05]  /*7790*/  ENDCOLLECTIVE ;  /* 0x000000000000791b */ /* 0x017fea0003800000 */
.L_x_23297:
[----:B------:R-:W-:Y:S05]  /*77a0*/  BSYNC B0 ;  /* 0x0000000000007941 */ /* 0x000fea0003800000 */
.L_x_23296:
[----:B------:R-:W-:Y:S05]  /*77b0*/  BRA `(.L_x_23298) ;  /* 0xffffffd4009c7947 */ /* 0x000fea000383ffff */
.L_x_23152:
[----:B------:R-:W-:Y:S01]  /*77c0*/  BSSY B0, `(.L_x_23299) ;  /* 0x0000006000007945 */ /* 0x000fe20003800000 */
[----:B------:R-:W-:Y:S02]  /*77d0*/  IMAD.MOV.U32 R31, RZ, RZ, R16 ;  /* 0x000000ffff1f7224 */ /* 0x000fe400078e0010 */
[----:B------:R-:W-:-:S07]  /*77e0*/  IMAD.MOV.U32 R30, RZ, RZ, -0x1 ;  /* 0xffffffffff1e7424 */ /* 0x000fce00078e00ff */
[----:B0-2-4-:R-:W-:Y:S05]  /*77f0*/  WARPSYNC.COLLECTIVE R30, `(.L_x_23300) ;  /* 0x000000001e087348 */ /* 0x015fea0003c00000 */
[----:B0-----:R0:W1:Y:S02]  /*7800*/  SHFL.IDX P0, R30, R50, R31, R27 ;  /* 0x0000001f321e7389 */ /* 0x001064000000001b */
[----:B012-4-:R-:W-:Y:S05]  /*7810*/  ENDCOLLECTIVE ;  /* 0x000000000000791b */ /* 0x017fea0003800000 */
.L_x_23300:
[----:B------:R-:W-:Y:S05]  /*7820*/  BSYNC B0 ;  /* 0x0000000000007941 */ /* 0x000fea0003800000 */
.L_x_23299:
[----:B------:R-:W-:Y:S05]  /*7830*/  BRA `(.L_x_23301) ;  /* 0xffffffd400947947 */ /* 0x000fea000383ffff */
.L_x_23154:
[----:B------:R-:W-:Y:S01]  /*7840*/  BSSY B0, `(.L_x_23302) ;  /* 0x0000006000007945 */ /* 0x000fe20003800000 */
[----:B------:R-:W-:Y:S01]  /*7850*/  MOV R31, R17 ;  /* 0x00000011001f7202 */ /* 0x000fe20000000f00 */
[----:B------:R-:W-:-:S07]  /*7860*/  IMAD.MOV.U32 R30, RZ, RZ, -0x1 ;  /* 0xffffffffff1e7424 */ /* 0x000fce00078e00ff */
[----:B0-2-4-:R-:W-:Y:S05]  /*7870*/  WARPSYNC.COLLECTIVE R30, `(.L_x_23303) ;  /* 0x000000001e087348 */ /* 0x015fea0003c00000 */
[----:B0-----:R0:W1:Y:S02]  /*7880*/  SHFL.IDX P0, R30, R50, R31, R27 ;  /* 0x0000001f321e7389 */ /* 0x001064000000001b */
[----:B012-4-:R-:W-:Y:S05]  /*7890*/  ENDCOLLECTIVE ;  /* 0x000000000000791b */ /* 0x017fea0003800000 */
.L_x_23303:
[----:B------:R-:W-:Y:S05]  /*78a0*/  BSYNC B0 ;  /* 0x0000000000007941 */ /* 0x000fea0003800000 */
.L_x_23302:
[----:B------:R-:W-:Y:S05]  /*78b0*/  BRA `(.L_x_23304) ;  /* 0xffffffd4008c7947 */ /* 0x000fea000383ffff */
.L_x_23156:
[----:B------:R-:W-:Y:S01]  /*78c0*/  BSSY B0, `(.L_x_23305) ;  /* 0x0000006000007945 */ /* 0x000fe20003800000 */
[----:B------:R-:W-:Y:S02]  /*78d0*/  IMAD.MOV.U32 R31, RZ, RZ, R18 ;  /* 0x000000ffff1f7224 */ /* 0x000fe400078e0012 */
[----:B------:R-:W-:-:S07]  /*78e0*/  IMAD.MOV.U32 R30, RZ, RZ, -0x1 ;  /* 0xffffffffff1e7424 */ /* 0x000fce00078e00ff */
[----:B0-2-4-:R-:W-:Y:S05]  /*78f0*/  WARPSYNC.COLLECTIVE R30, `(.L_x_23306) ;  /* 0x000000001e087348 */ /* 0x015fea0003c00000 */
[----:B0-----:R0:W1:Y:S02]  /*7900*/  SHFL.IDX P0, R30, R50, R31, R27 ;  /* 0x0000001f321e7389 */ /* 0x001064000000001b */
[----:B012-4-:R-:W-:Y:S05]  /*7910*/  ENDCOLLECTIVE ;  /* 0x000000000000791b */ /* 0x017fea0003800000 */
.L_x_23306:
[----:B------:R-:W-:Y:S05]  /*7920*/  BSYNC B0 ;  /* 0x0000000000007941 */ /* 0x000fea0003800000 */
.L_x_23305:
[----:B------:R-:W-:Y:S05]  /*7930*/  BRA `(.L_x_23307) ;  /* 0xffffffd400847947 */ /* 0x000fea000383ffff */
.L_x_23158:
[----:B------:R-:W-:Y:S01]  /*7940*/  BSSY B0, `(.L_x_23308) ;  /* 0x0000006000007945 */ /* 0x000fe20003800000 */
[----:B------:R-:W-:Y:S01]  /*7950*/  MOV R31, R19 ;  /* 0x00000013001f7202 */ /* 0x000fe20000000f00 */
[----:B------:R-:W-:-:S07]  /*7960*/  IMAD.MOV.U32 R30, RZ, RZ, -0x1 ;  /* 0xffffffffff1e7424 */ /* 0x000fce00078e00ff */
[----:B0-2-4-:R-:W-:Y:S05]  /*7970*/  WARPSYNC.COLLECTIVE R30, `(.L_x_23309) ;  /* 0x000000001e087348 */ /* 0x015fea0003c00000 */
[----:B0-----:R0:W1:Y:S02]  /*7980*/  SHFL.IDX P0, R30, R50, R31, R27 ;  /* 0x0000001f321e7389 */ /* 0x001064000000001b */
[----:B012-4-:R-:W-:Y:S05]  /*7990*/  ENDCOLLECTIVE ;  /* 0x000000000000791b */ /* 0x017fea0003800000 */
.L_x_23309:
[----:B------:R-:W-:Y:S05]  /*79a0*/  BSYNC B0 ;  /* 0x0000000000007941 */ /* 0x000fea0003800000 */
.L_x_23308:
[----:B------:R-:W-:Y:S05]  /*79b0*/  BRA `(.L_x_23310) ;  /* 0xffffffd4007c7947 */ /* 0x000fea000383ffff */
        .weak           $__internal_125_$__cuda_sm20_div_u16
        .type           $__internal_125_$__cuda_sm20_div_u16,@function
        .size           $__internal_125_$__cuda_sm20_div_u16,(.L_x_58076 - $__internal_125_$__cuda_sm20_div_u16)
$__internal_125_$__cuda_sm20_div_u16:
        /* <DEDUP_REMOVED lines=19> */
[----:B0-----:R-:W-:Y:S05]  /*7af0*/  RET.REL.NODEC R6 `(_Z9cuda_gemmIiLi256ELi2ELi1ELi512ELi32ELi32ELi32ELi0ELi0EEviiiPT_S1_S1_ii) ;  /* 0xffffff8406407950 */ /* 0x001fea0003c3ffff */
.L_x_23311:
        /* <DEDUP_REMOVED lines=16> */
.L_x_58076:


//--------------------- .text._Z9cuda_gemmIiLi256ELi2ELi1ELi512ELi16ELi16ELi32ELi1ELi1EEviiiPT_S1_S1_ii --------------------------
	.section	.text._Z9cuda_gemmIiLi256ELi2ELi1ELi512ELi16ELi16ELi32ELi1ELi1EEviiiPT_S1_S1_ii,"ax",@progbits
	.align	128
        .global         _Z9cuda_gemmIiLi256ELi2ELi1ELi512ELi16ELi16ELi32ELi1ELi1EEviiiPT_S1_S1_ii
        .type           _Z9cuda_gemmIiLi256ELi2ELi1ELi512ELi16ELi16ELi32ELi1ELi1EEviiiPT_S1_S1_ii,@function
        .size           _Z9cuda_gemmIiLi256ELi2ELi1ELi512ELi16ELi16ELi32ELi1ELi1EEviiiPT_S1_S1_ii,(.L_x_58077 - _Z9cuda_gemmIiLi256ELi2ELi1ELi512ELi16ELi16ELi32ELi1ELi1EEviiiPT_S1_S1_ii)
        .other          _Z9cuda_gemmIiLi256ELi2ELi1ELi512ELi16ELi16ELi32ELi1ELi1EEviiiPT_S1_S1_ii,@"STO_CUDA_ENTRY STV_DEFAULT"
_Z9cuda_gemmIiLi256ELi2ELi1ELi512ELi16ELi16ELi32ELi1ELi1EEviiiPT_S1_S1_ii:
.text._Z9cuda_gemmIiLi256ELi2ELi1ELi512ELi16ELi16ELi32ELi1ELi1EEviiiPT_S1_S1_ii:
        /* <DEDUP_REMOVED lines=43> */
.L_x_23314:
        /* <DEDUP_REMOVED lines=12> */
.L_x_23313:
[----:B------:R-:W-:Y:S05]  /*0370*/  BSYNC.RECONVERGENT B0 ;  /* 0x0000000000007941 */ /* 0x000fea0003800200 */
.L_x_23312:
[----:B------:R-:W-:Y:S04]  /*0380*/  BSSY.RECONVERGENT B0, `(.L_x_23315) ;  /* 0x000002c000007945 */ /* 0x000fe80003800200 */
[----:B------:R-:W-:Y:S05]  /*0390*/  @!P1 BRA `(.L_x_23316) ;  /* 0x0000000000a89947 */ /* 0x000fea0003800000 */
[----:B------:R-:W2:Y:S01]  /*03a0*/  S2R R7, SR_CgaCtaId ;  /* 0x0000000000077919 */ /* 0x000ea20000008800 */
[----:B-1----:R-:W1:Y:S01]  /*03b0*/  LDC.64 R4, c[0x0][0x398] ;  /* 0x0000e600ff047b82 */ /* 0x002e620000000a00 */
[----:B------:R-:W-:-:S04]  /*03c0*/  MOV R6, 0x400 ;  /* 0x0000040000067802 */ /* 0x000fc80000000f00 */
[----:B--2---:R-:W-:-:S07]  /*03d0*/  LEA R18, R7, R6, 0x18 ;  /* 0x0000000607127211 */ /* 0x004fce00078ec0ff */
.L_x_23317:
        /* <DEDUP_REMOVED lines=38> */
.L_x_23316:
[----:B------:R-:W-:Y:S05]  /*0640*/  BSYNC.RECONVERGENT B0 ;  /* 0x0000000000007941 */ /* 0x000fea0003800200 */
.L_x_23315:
        /* <DEDUP_REMOVED lines=20> */
[----:B------:R-:W-:Y:S05]  /*0790*/  CALL.REL.NOINC `($__internal_126_$__cuda_sm20_div_u16) ;  /* 0x0000001800507944 */ /* 0x000fea0003c00000 */
        /* <DEDUP_REMOVED lines=53> */
.L_x_23335:
        /* <DEDUP_REMOVED lines=39> */
.L_x_23319:
[----:B------:R-:W-:Y:S05]  /*0d60*/  BSYNC.RECONVERGENT B0 ;  /* 0x0000000000007941 */ /* 0x000fea0003800200 */
.L_x_23318:
        /* <DEDUP_REMOVED lines=8> */
.L_x_23322:
        /* <DEDUP_REMOVED lines=27> */
.L_x_23321:
[----:B------:R-:W-:Y:S05]  /*0fa0*/  BSYNC.RECONVERGENT B0 ;  /* 0x0000000000007941 */ /* 0x000fea0003800200 */
.L_x_23320:
        /* <DEDUP_REMOVED lines=14> */
.L_x_23324:
[----:B------:R-:W-:Y:S05]  /*1090*/  BSYNC.RECONVERGENT B0 ;  /* 0x0000000000007941 */ /* 0x000fea0003800200 */
.L_x_23323:
[----:B------:R-:W-:Y:S04]  /*10a0*/  BSSY.RECONVERGENT B0, `(.L_x_23325) ;  /* 0x0000010000007945 */ /* 0x000fe80003800200 */
[----:B------:R-:W-:Y:S05]  /*10b0*/  @!P1 BRA `(.L_x_23326) ;  /* 0x0000000000389947 */ /* 0x000fea0003800000 */
[----:B0-----:R-:W0:Y:S01]  /*10c0*/  S2R R30, SR_CgaCtaId ;  /* 0x00000000001e7919 */ /* 0x001e220000008800 */
[----:B-1----:R-:W-:-:S05]  /*10d0*/  MOV R29, 0x400 ;  /* 0x00000400001d7802 */ /* 0x002fca0000000f00 */
[----:B------:R-:W-:-:S05]  /*10e0*/  VIADD R29, R29, 0xc80 ;  /* 0x00000c801d1d7836 */ /* 0x000fca0000000000 */
[----:B0-----:R-:W-:-:S07]  /*10f0*/  LEA R33, R30, R29, 0x18 ;  /* 0x0000001d1e217211 */ /* 0x001fce00078ec0ff */
.L_x_23327:
        /* <DEDUP_REMOVED lines=10> */
.L_x_23326:
[----:B------:R-:W-:Y:S05]  /*11a0*/  BSYNC.RECONVERGENT B0 ;  /* 0x0000000000007941 */ /* 0x000fea0003800200 */
.L_x_23325:
        /* <DEDUP_REMOVED lines=53> */
.L_x_23329:
        /* <DEDUP_REMOVED lines=35> */
.L_x_23353:
        /* <DEDUP_REMOVED lines=39> */
.L_x_23331:
[----:B------:R-:W-:Y:S05]  /*19a0*/  BSYNC.RECONVERGENT B0 ;  /* 0x0000000000007941 */ /* 0x000fea0003800200 */
.L_x_23330:
[----:B------:R-:W-:Y:S04]  /*19b0*/  BSSY.RECONVERGENT B0, `(.L_x_23332) ;  /* 0x0000019000007945 */ /* 0x000fe80003800200 */
[----:B------:R-:W-:Y:S05]  /*19c0*/  @!P1 BRA `(.L_x_23333) ;  /* 0x00000000005c9947 */ /* 0x000fea0003800000 */
.L_x_23334:
        /* <DEDUP_REMOVED lines=23> */
.L_x_23333:
[----:B------:R-:W-:Y:S05]  /*1b40*/  BSYNC.RECONVERGENT B0 ;  /* 0x0000000000007941 */ /* 0x000fea0003800200 */
.L_x_23332:
[----:B------:R-:W-:Y:S05]  /*1b50*/  @!P0 BRA `(.L_x_23335) ;  /* 0xffffffec00e48947 */ /* 0x000fea000383ffff */
[----:B------:R-:W-:Y:S05]  /*1b60*/  EXIT ;  /* 0x000000000000794d */ /* 0x000fea0003800000 */
.L_x_23328:
[----:B------:R-:W-:Y:S01]  /*1b70*/  BSSY B0, `(.L_x_23336) ;  /* 0x0000007000007945 */ /* 0x000fe20003800000 */
[----:B------:R-:W-:Y:S02]  /*1b80*/  IMAD.MOV.U32 R52, RZ, RZ, R6 ;  /* 0x000000ffff347224 */ /* 0x000fe400078e0006 */
[----:B------:R-:W-:Y:S02]  /*1b90*/  IMAD.MOV.U32 R53, RZ, RZ, 0x101f ;  /* 0x0000101fff357424 */ /* 0x000fe400078e00ff */
[----:B------:R-:W-:-:S07]  /*1ba0*/  IMAD.MOV.U32 R50, RZ, RZ, -0x1 ;  /* 0xffffffffff327424 */ /* 0x000fce00078e00ff */
[----:B01----:R-:W-:Y:S05]  /*1bb0*/  WARPSYNC.COLLECTIVE R50, `(.L_x_23337) ;  /* 0x0000000032087348 */ /* 0x003fea0003c00000 */
[----:B-1----:R1:W2:Y:S02]  /*1bc0*/  SHFL.IDX P1, R54, R51, R52, R53 ;  /* 0x0000003433367389 */ /* 0x0022a40000020035 */
[----:B012---:R-:W-:Y:S05]  /*1bd0*/  ENDCOLLECTIVE ;  /* 0x000000000000791b */ /* 0x007fea0003800000 */
.L_x_23337:
[----:B------:R-:W-:Y:S05]  /*1be0*/  BSYNC B0 ;  /* 0x0000000000007941 */ /* 0x000fea0003800000 */
.L_x_23336:
        /* <DEDUP_REMOVED lines=8> */
.L_x_23338:
[----:B------:R-:W-:Y:S01]  /*1c70*/  MOV R52, R18 ;  /* 0x0000001200347202 */ /* 0x000fe20000000f00 */
[----:B------:R-:W-:-:S07]  /*1c80*/  IMAD R55, R35, R54, R56 ;  /* 0x0000003623377224 */ /* 0x000fce00078e0238 */
[----:B------:R-:W-:Y:S05]  /*1c90*/  WARPSYNC.COLLECTIVE R50, `(.L_x_23339) ;  /* 0x0000000032087348 */ /* 0x000fea0003c00000 */
[----:B------:R0:W1:Y:S02]  /*1ca0*/  SHFL.IDX P1, R54, R51, R52, R53 ;  /* 0x0000003433367389 */ /* 0x0000640000020035 */
[----:B01----:R-:W-:Y:S05]  /*1cb0*/  ENDCOLLECTIVE ;  /* 0x000000000000791b */ /* 0x003fea0003800000 */
.L_x_23339:
[----:B------:R-:W-:Y:S02]  /*1cc0*/  IMAD.MOV.U32 R52, RZ, RZ, R19 ;  /* 0x000000ffff347224 */ /* 0x000fe400078e0013 */
[----:B------:R-:W-:-:S07]  /*1cd0*/  IMAD R55, R42, R54, R55 ;  /* 0x000000362a377224 */ /* 0x000fce00078e0237 */
[----:B------:R-:W-:Y:S05]  /*1ce0*/  WARPSYNC.COLLECTIVE R50, `(.L_x_23340) ;  /* 0x0000000032087348 */ /* 0x000fea0003c00000 */
[----:B------:R0:W1:Y:S02]  /*1cf0*/  SHFL.IDX P1, R54, R51, R52, R53 ;  /* 0x0000003433367389 */ /* 0x0000640000020035 */
[----:B01----:R-:W-:Y:S05]  /*1d00*/  ENDCOLLECTIVE ;  /* 0x000000000000791b */ /* 0x003fea0003800000 */
.L_x_23340:
[----:B------:R-:W-:Y:S02]  /*1d10*/  IMAD.MOV.U32 R52, RZ, RZ, R20 ;  /* 0x000000ffff347224 */ /* 0x000fe400078e0014 */
[----:B------:R-:W-:-:S07]  /*1d20*/  IMAD R55, R34, R54, R55 ;  /* 0x0000003622377224 */ /* 0x000fce00078e0237 */
[----:B------:R-:W-:Y:S05]  /*1d30*/  WARPSYNC.COLLECTIVE R50, `(.L_x_23341) ;  /* 0x0000000032087348 */ /* 0x000fea0003c00000 */
[----:B------:R0:W1:Y:S02]  /*1d40*/  SHFL.IDX P1, R54, R51, R52, R53 ;  /* 0x0000003433367389 */ /* 0x0000640000020035 */
[----:B01----:R-:W-:Y:S05]  /*1d50*/  ENDCOLLECTIVE ;  /* 0x000000000000791b */ /* 0x003fea0003800000 */
.L_x_23341:
[----:B------:R-:W-:Y:S02]  /*1d60*/  IMAD.MOV.U32 R52, RZ, RZ, R21 ;  /* 0x000000ffff347224 */ /* 0x000fe400078e0015 */
[----:B------:R-:W-:-:S07]  /*1d70*/  IMAD R55, R32, R54, R55 ;  /* 0x0000003620377224 */ /* 0x000fce00078e0237 */
[----:B------:R-:W-:Y:S05]  /*1d80*/  WARPSYNC.COLLECTIVE R50, `(.L_x_23342) ;  /* 0x0000000032087348 */ /* 0x000fea0003c00000 */
[----:B------:R0:W1:Y:S02]  /*1d90*/  SHFL.IDX P1, R54, R51, R52, R53 ;  /* 0x0000003433367389 */ /* 0x0000640000020035 */
[----:B01----:R-:W-:Y:S05]  /*1da0*/  ENDCOLLECTIVE ;  /* 0x000000000000791b */ /* 0x003fea0003800000 */
.L_x_23342:
[----:B------:R-:W-:Y:S01]  /*1db0*/  MOV R52, R22 ;  /* 0x0000001600347202 */ /* 0x000fe20000000f00 */
[----:B------:R-:W-:-:S07]  /*1dc0*/  IMAD R56, R40, R54, R55 ;  /* 0x0000003628387224 */ /* 0x000fce00078e0237 */
[----:B------:R-:W-:Y:S05]  /*1dd0*/  WARPSYNC.COLLECTIVE R50, `(.L_x_23343) ;  /* 0x0000000032087348 */ /* 0x000fea0003c00000 */
[----:B------:R0:W1:Y:S02]  /*1de0*/  SHFL.IDX P1, R54, R51, R52, R53 ;  /* 0x0000003433367389 */ /* 0x0000640000020035 */
[----:B01----:R-:W-:Y:S05]  /*1df0*/  ENDCOLLECTIVE ;  /* 0x000000000000791b */ /* 0x003fea0003800000 */
.L_x_23343:
[----:B------:R-:W-:Y:S02]  /*1e00*/  IMAD.MOV.U32 R52, RZ, RZ, R23 ;  /* 0x000000ffff347224 */ /* 0x000fe400078e0017 */
[----:B------:R-:W-:-:S07]  /*1e10*/  IMAD R55, R43, R54, R56 ;  /* 0x000000362b377224 */ /* 0x000fce00078e0238 */
[----:B------:R-:W-:Y:S05]  /*1e20*/  WARPSYNC.COLLECTIVE R50, `(.L_x_23344) ;  /* 0x0000000032087348 */ /* 0x000fea0003c00000 */
[----:B------:R0:W1:Y:S02]  /*1e30*/  SHFL.IDX P1, R54, R51, R52, R53 ;  /* 0x0000003433367389 */ /* 0x0000640000020035 */
[----:B01----:R-:W-:Y:S05]  /*1e40*/  ENDCOLLECTIVE ;  /* 0x000000000000791b */ /* 0x003fea0003800000 */
.L_x_23344:
[----:B------:R-:W-:Y:S02]  /*1e50*/  IMAD.MOV.U32 R52, RZ, RZ, R10 ;  /* 0x000000ffff347224 */ /* 0x000fe400078e000a */
[----:B------:R-:W-:-:S07]  /*1e60*/  IMAD R56, R44, R54, R55 ;  /* 0x000000362c387224 */ /* 0x000fce00078e0237 */
[----:B------:R-:W-:Y:S05]  /*1e70*/  WARPSYNC.COLLECTIVE R50, `(.L_x_23345) ;  /* 0x0000000032087348 */ /* 0x000fea0003c00000 */
[----:B------:R0:W1:Y:S02]  /*1e80*/  SHFL.IDX P1, R54, R51, R52, R53 ;  /* 0x0000003433367389 */ /* 0x0000640000020035 */
[----:B01----:R-:W-:Y:S05]  /*1e90*/  ENDCOLLECTIVE ;  /* 0x000000000000791b */ /* 0x003fea0003800000 */
.L_x_23345:
[----:B------:R-:W-:Y:S02]  /*1ea0*/  IMAD.MOV.U32 R52, RZ, RZ, R24 ;  /* 0x000000ffff347224 */ /* 0x000fe400078e0018 */
[----:B------:R-:W-:-:S07]  /*1eb0*/  IMAD R56, R45, R54, R56 ;  /* 0x000000362d387224 */ /* 0x000fce00078e0238 */
[----:B------:R-:W-:Y:S05]  /*1ec0*/  WARPSYNC.COLLECTIVE R50, `(.L_x_23346) ;  /* 0x0000000032087348 */ /* 0x000fea0003c00000 */
[----:B------:R0:W1:Y:S02]  /*1ed0*/  SHFL.IDX P1, R54, R51, R52, R53 ;  /* 0x0000003433367389 */ /* 0x0000640000020035 */
[----:B01----:R-:W-:Y:S05]  /*1ee0*/  ENDCOLLECTIVE ;  /* 0x000000000000791b */ /* 0x003fea0003800000 */
.L_x_23346:
[----:B------:R-:W-:Y:S01]  /*1ef0*/  MOV R52, R11 ;  /* 0x0000000b00347202 */ /* 0x000fe20000000f00 */
[----:B------:R-:W-:-:S07]  /*1f00*/  IMAD R56, R49, R54, R56 ;  /* 0x0000003631387224 */ /* 0x000fce00078e0238 */
[----:B------:R-:W-:Y:S05]  /*1f10*/  WARPSYNC.COLLECTIVE R50, `(.L_x_23347) ;  /* 0x0000000032087348 */ /* 0x000fea0003c00000 */
[----:B------:R0:W1:Y:S02]  /*1f20*/  SHFL.IDX P1, R54, R51, R52, R53 ;  /* 0x0000003433367389 */ /* 0x0000640000020035 */
[----:B01----:R-:W-:Y:S05]  /*1f30*/  ENDCOLLECTIVE ;  /* 0x000000000000791b */ /* 0x003fea0003800000 */
.L_x_23347:
[----:B------:R-:W-:Y:S02]  /*1f40*/  IMAD.MOV.U32 R52, RZ, RZ, R12 ;  /* 0x000000ffff347224 */ /* 0x000fe400078e000c */
[----:B------:R-:W-:-:S07]  /*1f50*/  IMAD R55, R31, R54, R56 ;  /* 0x000000361f377224 */ /* 0x000fce00078e0238 */
[----:B------:R-:W-:Y:S05]  /*1f60*/  WARPSYNC.COLLECTIVE R50, `(.L_x_23348) ;  /* 0x0000000032087348 */ /* 0x000fea0003c00000 */
[----:B------:R0:W1:Y:S02]  /*1f70*/  SHFL.IDX P1, R54, R51, R52, R53 ;  /* 0x0000003433367389 */ /* 0x0000640000020035 */
[----:B01----:R-:W-:Y:S05]  /*1f80*/  ENDCOLLECTIVE ;  /* 0x000000000000791b */ /* 0x003fea0003800000 */
.L_x_23348:
[----:B------:R-:W-:Y:S02]  /*1f90*/  IMAD.MOV.U32 R52, RZ, RZ, R13 ;  /* 0x000000ffff347224 */ /* 0x000fe400078e000d */
[----:B------:R-:W-:-:S07]  /*1fa0*/  IMAD R56, R30, R54, R55 ;  /* 0x000000361e387224 */ /* 0x000fce00078e0237 */
[----:B------:R-:W-:Y:S05]  /*1fb0*/  WARPSYNC.COLLECTIVE R50, `(.L_x_23349) ;  /* 0x0000000032087348 */ /* 0x000fea0003c00000 */
[----:B------:R0:W1:Y:S02]  /*1fc0*/  SHFL.IDX P1, R54, R51, R52, R53 ;  /* 0x0000003433367389 */ /* 0x0000640000020035 */
[----:B01----:R-:W-:Y:S05]  /*1fd0*/  ENDCOLLECTIVE ;  /* 0x000000000000791b */ /* 0x003fea0003800000 */
.L_x_23349:
[----:B------:R-:W-:Y:S02]  /*1fe0*/  IMAD.MOV.U32 R52, RZ, RZ, R14 ;  /* 0x000000ffff347224 */ /* 0x000fe400078e000e */
[----:B------:R-:W-:-:S07]  /*1ff0*/  IMAD R55, R29, R54, R56 ;  /* 0x000000361d377224 */ /* 0x000fce00078e0238 */
[----:B------:R-:W-:Y:S05]  /*2000*/  WARPSYNC.COLLECTIVE R50, `(.L_x_23350) ;  /* 0x0000000032087348 */ /* 0x000fea0003c00000 */
[----:B------:R0:W1:Y:S02]  /*2010*/  SHFL.IDX P1, R54, R51, R52, R53 ;  /* 0x0000003433367389 */ /* 0x0000640000020035 */
[----:B01----:R-:W-:Y:S05]  /*2020*/  ENDCOLLECTIVE ;  /* 0x000000000000791b */ /* 0x003fea0003800000 */
.L_x_23350:
[----:B------:R-:W-:Y:S01]  /*2030*/  MOV R52, R15 ;  /* 0x0000000f00347202 */ /* 0x000fe20000000f00 */
[----:B------:R-:W-:-:S07]  /*2040*/  IMAD R55, R28, R54, R55 ;  /* 0x000000361c377224 */ /* 0x000fce00078e0237 */
[----:B------:R-:W-:Y:S05]  /*2050*/  WARPSYNC.COLLECTIVE R50, `(.L_x_23351) ;  /* 0x0000000032087348 */ /* 0x000fea0003c00000 */
[----:B------:R0:W1:Y:S02]  /*2060*/  SHFL.IDX P1, R54, R51, R52, R53 ;  /* 0x0000003433367389 */ /* 0x0000640000020035 */
[----:B01----:R-:W-:Y:S05]  /*2070*/  ENDCOLLECTIVE ;  /* 0x000000000000791b */ /* 0x003fea0003800000 */
.L_x_23351:
[----:B------:R-:W-:Y:S02]  /*2080*/  IMAD.MOV.U32 R52, RZ, RZ, R16 ;  /* 0x000000ffff347224 */ /* 0x000fe400078e0010 */
[----:B------:R-:W-:-:S07]  /*2090*/  IMAD R56, R48, R54, R55 ;  /* 0x0000003630387224 */ /* 0x000fce00078e0237 */
[----:B------:R-:W-:Y:S05]  /*20a0*/  WARPSYNC.COLLECTIVE R50, `(.L_x_23352) ;  /* 0x0000000032087348 */ /* 0x000fea0003c00000 */
[----:B------:R0:W1:Y:S02]  /*20b0*/  SHFL.IDX P1, R54, R51, R52, R53 ;  /* 0x0000003433367389 */ /* 0x0000640000020035 */
[----:B01----:R-:W-:Y:S05]  /*20c0*/  ENDCOLLECTIVE ;  /* 0x000000000000791b */ /* 0x003fea0003800000 */
.L_x_23352:
[----:B------:R-:W-:Y:S05]  /*20d0*/  BRA `(.L_x_23353) ;  /* 0xfffffff400947947 */ /* 0x000fea000383ffff */
        .weak           $__internal_126_$__cuda_sm20_div_u16
        .type           $__internal_126_$__cuda_sm20_div_u16,@function
        .size           $__internal_126_$__cuda_sm20_div_u16,(.L_x_58077 - $__internal_126_$__cuda_sm20_div_u16)
$__internal_126_$__cuda_sm20_div_u16:
        /* <DEDUP_REMOVED lines=18> */
[----:B------:R-:W-:Y:S06]  /*2200*/  RET.REL.NODEC R10 `(_Z9cuda_gemmIiLi256ELi2ELi1ELi512ELi16ELi16ELi32ELi1ELi1EEviiiPT_S1_S1_ii) ;  /* 0xffffffdc0a7c7950 */ /* 0x000fec0003c3ffff */
.L_x_23354:
        /* <DEDUP_REMOVED lines=15> */
.L_x_58077:


//--------------------- .text._Z9cuda_gemmIiLi256ELi2ELi1ELi512ELi16ELi16ELi32ELi1ELi0EEviiiPT_S1_S1_ii --------------------------
	.section	.text._Z9cuda_gemmIiLi256ELi2ELi1ELi512ELi16ELi16ELi32ELi1ELi0EEviiiPT_S1_S1_ii,"ax",@progbits
	.align	128
        .global         _Z9cuda_gemmIiLi256ELi2ELi1ELi512ELi16ELi16ELi32ELi1ELi0EEviiiPT_S1_S1_ii
        .type           _Z9cuda_gemmIiLi256ELi2ELi1ELi512ELi16ELi16ELi32ELi1ELi0EEviiiPT_S1_S1_ii,@function
        .size           _Z9cuda_gemmIiLi256ELi2ELi1ELi512ELi16ELi16ELi32ELi1ELi0EEviiiPT_S1_S1_ii,(.L_x_58078 - _Z9cuda_gemmIiLi256ELi2ELi1ELi512ELi16ELi16ELi32ELi1ELi0EEviiiPT_S1_S1_ii)
        .other          _Z9cuda_gemmIiLi256ELi2ELi1ELi512ELi16ELi16ELi32ELi1ELi0EEviiiPT_S1_S1_ii,@"STO_CUDA_ENTRY STV_DEFAULT"
_Z9cuda_gemmIiLi256ELi2ELi1ELi512ELi16ELi16ELi32ELi1ELi0EEviiiPT_S1_S1_ii:
.text._Z9cuda_gemmIiLi256ELi2ELi1ELi512ELi16ELi16ELi32ELi1ELi0EEviiiPT_S1_S1_ii:
        /* <DEDUP_REMOVED lines=36> */
.L_x_23357:
        /* <DEDUP_REMOVED lines=25> */
.L_x_23356:
[----:B------:R-:W-:Y:S05]  /*03d0*/  BSYNC.RECONVERGENT B0 ;  /* 0x0000000000007941 */ /* 0x000fea0003800200 */
.L_x_23355:
        /* <DEDUP_REMOVED lines=106> */
[----:B------:R-:W-:Y:S05]  /*0a80*/  CALL.REL.NOINC `($__internal_127_$__cuda_sm20_div_u16) ;  /* 0x0000006400607944 */ /* 0x000fea0003c00000 */
        /* <DEDUP_REMOVED lines=81> */
.L_x_23533:
        /* <DEDUP_REMOVED lines=33> */
.L_x_23359:
[----:B------:R-:W-:Y:S05]  /*11b0*/  BSYNC.RECONVERGENT B0 ;  /* 0x0000000000007941 */ /* 0x000fea0003800200 */
.L_x_23358:
        /* <DEDUP_REMOVED lines=9> */
.L_x_23362:
        /* <DEDUP_REMOVED lines=27> */
.L_x_23361:
[----:B------:R-:W-:Y:S05]  /*1400*/  BSYNC.RECONVERGENT B0 ;  /* 0x0000000000007941 */ /* 0x000fea0003800200 */
.L_x_23360:
        /* <DEDUP_REMOVED lines=19> */
.L_x_23364:
[----:B------:R-:W-:Y:S05]  /*1540*/  BSYNC.RECONVERGENT B0 ;  /* 0x0000000000007941 */ /* 0x000fea0003800200 */
.L_x_23363:
[----:B------:R-:W-:Y:S04]  /*1550*/  BSSY.RECONVERGENT B0, `(.L_x_23365) ;  /* 0x0000010000007945 */ /* 0x000fe80003800200 */
[----:B------:R-:W-:Y:S05]  /*1560*/  @!P5 BRA `(.L_x_23366) ;  /* 0x000000000038d947 */ /* 0x000fea0003800000 */
[----:B-1----:R-:W1:Y:S01]  /*1570*/  S2R R31, SR_CgaCtaId ;  /* 0x00000000001f7919 */ /* 0x002e620000008800 */
[----:B0-2---:R-:W-:-:S05]  /*1580*/  MOV R30, 0x400 ;  /* 0x00000400001e7802 */ /* 0x005fca0000000f00 */
[----:B------:R-:W-:-:S05]  /*1590*/  VIADD R30, R30, 0xc80 ;  /* 0x00000c801e1e7836 */ /* 0x000fca0000000000 */
[----:B-1----:R-:W-:-:S07]  /*15a0*/  LEA R52, R31, R30, 0x18 ;  /* 0x0000001e1f347211 */ /* 0x002fce00078ec0ff */
.L_x_23367:
        /* <DEDUP_REMOVED lines=10> */
.L_x_23366:
[----:B------:R-:W-:Y:S05]  /*1650*/  BSYNC.RECONVERGENT B0 ;  /* 0x0000000000007941 */ /* 0x000fea0003800200 */
.L_x_23365:
[----:B------:R-:W-:Y:S01]  /*1660*/  BAR.SYNC.DEFER_BLOCKING 0x0 ;  /* 0x0000000000007b1d */ /* 0x000fe20000010000 */
[----:B------:R-:W-:-:S09]  /*1670*/  UISETP.GE.AND UP0, UPT, UR6, 0x1, UPT ;  /* 0x000000010600788c */ /* 0x000fd2000bf06270 */
[----:B------:R-:W-:Y:S05]  /*1680*/  BRA.U !UP0, `(.L_x_23368) ;  /* 0x0000003d08487547 */ /* 0x000fea000b800000 */
[----:B------:R-:W-:-:S09]  /*1690*/  UISETP.NE.AND UP0, UPT, UR22, 0x1, UPT ;  /* 0x000000011600788c */ /* 0x000fd2000bf05270 */
[----:B------:R-:W-:Y:S05]  /*16a0*/  BRA.U UP0, `(.L_x_23369) ;  /* 0x0000001500007547 */ /* 0x000fea000b800000 */
[----:B------:R-:W-:Y:S01]  /*16b0*/  BSSY B1, `(.L_x_23370) ;  /* 0x000013e000017945 */ /* 0x000fe20003800000 */
[----:B------:R-:W-:-:S07]  /*16c0*/  IMAD.MOV.U32 R33, RZ, RZ, RZ ;  /* 0x000000ffff217224 */ /* 0x000fce00078e00ff */
.L_x_23422:
        /* <DEDUP_REMOVED lines=16> */
.L_x_23371:
        /* <DEDUP_REMOVED lines=10> */
.L_x_23372:
        /* <DEDUP_REMOVED lines=10> */
.L_x_23373:
        /* <DEDUP_REMOVED lines=10> */
.L_x_23374:
        /* <DEDUP_REMOVED lines=11> */
.L_x_23375:
        /* <DEDUP_REMOVED lines=11> */
.L_x_23376:
        /* <DEDUP_REMOVED lines=11> */
.L_x_23377:
        /* <DEDUP_REMOVED lines=11> */
.L_x_23378:
        /* <DEDUP_REMOVED lines=10> */
.L_x_23379:
        /* <DEDUP_REMOVED lines=11> */
.L_x_23380:
        /* <DEDUP_REMOVED lines=11> */
.L_x_23381:
        /* <DEDUP_REMOVED lines=11> */
.L_x_23382:
        /* <DEDUP_REMOVED lines=11> */
.L_x_23383:
        /* <DEDUP_REMOVED lines=11> */
.L_x_23384:
        /* <DEDUP_REMOVED lines=11> */
.L_x_23385:
        /* <DEDUP_REMOVED lines=10> */
.L_x_23386:
        /* <DEDUP_REMOVED lines=34> */
.L_x_23421:
[----:B------:R-:W-:Y:S02]  /*23f0*/  IMAD R32, R35, 0x44, R54 ;  /* 0x0000004423207824 */ /* 0x000fe400078e0236 */
[----:B0-----:R-:W-:-:S04]  /*2400*/  IMAD.MOV.U32 R53, RZ, RZ, RZ ;  /* 0x000000ffff357224 */ /* 0x001fc800078e00ff */
[----:B------:R-:W0:Y:S01]  /*2410*/  LDS R32, [R32] ;  /* 0x0000000020207984 */ /* 0x000e220000000800 */
[----:B------:R-:W-:Y:S05]  /*2420*/  @!P4 BRA `(.L_x_23389) ;  /* 0x000000000010c947 */ /* 0x000fea0003800000 */
[----:B------:R-:W-:-:S03]  /*2430*/  UMOV UR12, 0xffffffff ;  /* 0xffffffff000c7882 */ /* 0x000fc60000000000 */
[----:B------:R-:W-:Y:S05]  /*2440*/  BRA.DIV UR12, `(.L_x_23390) ;  /* 0x000000320cf47947 */ /* 0x000fea000b800000 */
[----:B0-----:R0:W1:Y:S02]  /*2450*/  SHFL.IDX PT, R29, R32, R28, R27 ;  /* 0x0000001c201d7389 */ /* 0x00106400000e001b */
.L_x_23536:
[----:B-1-3--:R-:W-:-:S07]  /*2460*/  IMAD R53, R37, R29, RZ ;  /* 0x0000001d25357224 */ /* 0x00afce00078e02ff */
.L_x_23389:
[----:B------:R-:W-:Y:S05]  /*2470*/  @!P3 BRA `(.L_x_23391) ;  /* 0x000000000010b947 */ /* 0x000fea0003800000 */
[----:B------:R-:W-:-:S03]  /*2480*/  UMOV UR12, 0xffffffff ;  /* 0xffffffff000c7882 */ /* 0x000fc60000000000 */
[----:B------:R-:W-:Y:S05]  /*2490*/  BRA.DIV UR12, `(.L_x_23392) ;  /* 0x000000360c007947 */ /* 0x000fea000b800000 */
[----:B0-----:R0:W1:Y:S02]  /*24a0*/  SHFL.IDX PT, R29, R32, R8, R27 ;  /* 0x00000008201d7389 */ /* 0x00106400000e001b */
.L_x_23539:
[----:B-1----:R-:W-:-:S07]  /*24b0*/  IMAD R53, R38, R29, R53 ;  /* 0x0000001d26357224 */ /* 0x002fce00078e0235 */
.L_x_23391:
[----:B------:R-:W-:Y:S05]  /*24c0*/  @!P2 BRA `(.L_x_23393) ;  /* 0x000000000010a947 */ /* 0x000fea0003800000 */
[----:B------:R-:W-:-:S03]  /*24d0*/  UMOV UR12, 0xffffffff ;  /* 0xffffffff000c7882 */ /* 0x000fc60000000000 */
[----:B------:R-:W-:Y:S05]  /*24e0*/  BRA.DIV UR12, `(.L_x_23394) ;  /* 0x000000360c0c7947 */ /* 0x000fea000b800000 */
[----:B0-----:R0:W1:Y:S02]  /*24f0*/  SHFL.IDX PT, R29, R32, R9, R27 ;  /* 0x00000009201d7389 */ /* 0x00106400000e001b */
.L_x_23542:
[----:B-1----:R-:W-:-:S07]  /*2500*/  IMAD R53, R39, R29, R53 ;  /* 0x0000001d27357224 */ /* 0x002fce00078e0235 */
.L_x_23393:
[----:B------:R-:W-:Y:S05]  /*2510*/  @!P1 BRA `(.L_x_23395) ;  /* 0x0000000000109947 */ /* 0x000fea0003800000 */
[----:B------:R-:W-:-:S03]  /*2520*/  UMOV UR12, 0xffffffff ;  /* 0xffffffff000c7882 */ /* 0x000fc60000000000 */
[----:B------:R-:W-:Y:S05]  /*2530*/  BRA.DIV UR12, `(.L_x_23396) ;  /* 0x000000360c187947 */ /* 0x000fea000b800000 */
[----:B0-----:R0:W1:Y:S02]  /*2540*/  SHFL.IDX PT, R29, R32, R10, R27 ;  /* 0x0000000a201d7389 */ /* 0x00106400000e001b */
.L_x_23545:
[----:B-1----:R-:W-:-:S07]  /*2550*/  IMAD R53, R40, R29, R53 ;  /* 0x0000001d28357224 */ /* 0x002fce00078e0235 */
.L_x_23395:
[----:B------:R-:W1:Y:S02]  /*2560*/  LDC R55, c[0x0][0x3ac] ;  /* 0x0000eb00ff377b82 */ /* 0x000e640000000800 */
[----:B-1----:R-:W-:-:S13]  /*2570*/  ISETP.GE.AND P0, PT, R55, 0x5, PT ;  /* 0x000000053700780c */ /* 0x002fda0003f06270 */
[----:B------:R-:W-:Y:S05]  /*2580*/  @!P0 BRA `(.L_x_23397) ;  /* 0x0000000000108947 */ /* 0x000fea0003800000 */
[----:B------:R-:W-:-:S03]  /*2590*/  UMOV UR12, 0xffffffff ;  /* 0xffffffff000c7882 */ /* 0x000fc60000000000 */
[----:B------:R-:W-:Y:S05]  /*25a0*/  BRA.DIV UR12, `(.L_x_23398) ;  /* 0x000000360c1c7947 */ /* 0x000fea000b800000 */
[----:B0-----:R0:W1:Y:S02]  /*25b0*/  SHFL.IDX PT, R29, R32, R11, R27 ;  /* 0x0000000b201d7389 */ /* 0x00106400000e001b */
.L_x_23548:
[----:B-1----:R-:W-:-:S07]  /*25c0*/  IMAD R53, R41, R29, R53 ;  /* 0x0000001d29357224 */ /* 0x002fce00078e0235 */
.L_x_23397:
[----:B------:R-:W-:-:S13]  /*25d0*/  ISETP.GE.AND P0, PT, R55, 0x6, PT ;  /* 0x000000063700780c */ /* 0x000fda0003f06270 */
[----:B------:R-:W-:Y:S05]  /*25e0*/  @!P0 BRA `(.L_x_23399) ;  /* 0x0000000000108947 */ /* 0x000fea0003800000 */
[----:B------:R-:W-:-:S03]  /*25f0*/  UMOV UR12, 0xffffffff ;  /* 0xffffffff000c7882 */ /* 0x000fc60000000000 */
[----:B------:R-:W-:Y:S05]  /*2600*/  BRA.DIV UR12, `(.L_x_23400) ;  /* 0x000000360c247947 */ /* 0x000fea000b800000 */
[----:B0-----:R0:W1:Y:S02]  /*2610*/  SHFL.IDX PT, R29, R32, R12, R27 ;  /* 0x0000000c201d7389 */ /* 0x00106400000e001b */
.L_x_23551:
[----:B-1----:R-:W-:-:S07]  /*2620*/  IMAD R53, R42, R29, R53 ;  /* 0x0000001d2a357224 */ /* 0x002fce00078e0235 */
.L_x_23399:
[----:B------:R-:W-:-:S13]  /*2630*/  ISETP.GE.AND P0, PT, R55, 0x7, PT ;  /* 0x000000073700780c */ /* 0x000fda0003f06270 */
[----:B------:R-:W-:Y:S05]  /*2640*/  @!P0 BRA `(.L_x_23401) ;  /* 0x0000000000108947 */ /* 0x000fea0003800000 */
[----:B------:R-:W-:-:S03]  /*2650*/  UMOV UR12, 0xffffffff ;  /* 0xffffffff000c7882 */ /* 0x000fc60000000000 */
[----:B------:R-:W-:Y:S05]  /*2660*/  BRA.DIV UR12, `(.L_x_23402) ;  /* 0x000000360c2c7947 */ /* 0x000fea000b800000 */
[----:B0-----:R0:W1:Y:S02]  /*2670*/  SHFL.IDX PT, R29, R32, R13, R27 ;  /* 0x0000000d201d7389 */ /* 0x00106400000e001b */
.L_x_23554:
[----:B-1----:R-:W-:-:S07]  /*2680*/  IMAD R53, R43, R29, R53 ;  /* 0x0000001d2b357224 */ /* 0x002fce00078e0235 */
.L_x_23401:
[----:B------:R-:W-:-:S13]  /*2690*/  ISETP.GE.AND P0, PT, R55, 0x8, PT ;  /* 0x000000083700780c */ /* 0x000fda0003f06270 */
[----:B------:R-:W-:Y:S05]  /*26a0*/  @!P0 BRA `(.L_x_23403) ;  /* 0x0000000000108947 */ /* 0x000fea0003800000 */
[----:B------:R-:W-:-:S03]  /*26b0*/  UMOV UR12, 0xffffffff ;  /* 0xffffffff000c7882 */ /* 0x000fc60000000000 */
[----:B------:R-:W-:Y:S05]  /*26c0*/  BRA.DIV UR12, `(.L_x_23404) ;  /* 0x000000360c347947 */ /* 0x000fea000b800000 */
[----:B0-----:R0:W1:Y:S02]  /*26d0*/  SHFL.IDX PT, R29, R32, R14, R27 ;  /* 0x0000000e201d7389 */ /* 0x00106400000e001b */
.L_x_23557:
[----:B-1----:R-:W-:-:S07]  /*26e0*/  IMAD R53, R44, R29, R53 ;  /* 0x0000001d2c357224 */ /* 0x002fce00078e0235 */
.L_x_23403:
[----:B------:R-:W-:-:S13]  /*26f0*/  ISETP.GE.AND P0, PT, R55, 0x9, PT ;  /* 0x000000093700780c */ /* 0x000fda0003f06270 */
[----:B------:R-:W-:Y:S05]  /*2700*/  @!P0 BRA `(.L_x_23405) ;  /* 0x0000000000108947 */ /* 0x000fea0003800000 */
[----:B------:R-:W-:-:S03]  /*2710*/  UMOV UR12, 0xffffffff ;  /* 0xffffffff000c7882 */ /* 0x000fc60000000000 */
[----:B------:R-:W-:Y:S05]  /*2720*/  BRA.DIV UR12, `(.L_x_23406) ;  /* 0x000000360c3c7947 */ /* 0x000fea000b800000 */
[----:B0-----:R0:W1:Y:S02]  /*2730*/  SHFL.IDX PT, R29, R32, R15, R27 ;  /* 0x0000000f201d7389 */ /* 0x00106400000e001b */
.L_x_23560:
[----:B-1----:R-:W-:-:S07]  /*2740*/  IMAD R53, R45, R29, R53 ;  /* 0x0000001d2d357224 */ /* 0x002fce00078e0235 */
.L_x_23405:
[----:B------:R-:W-:-:S13]  /*2750*/  ISETP.GE.AND P0, PT, R55, 0xa, PT ;  /* 0x0000000a3700780c */ /* 0x000fda0003f06270 */
[----:B------:R-:W-:Y:S05]  /*2760*/  @!P0 BRA `(.L_x_23407) ;  /* 0x0000000000108947 */ /* 0x000fea0003800000 */
[----:B------:R-:W-:-:S03]  /*2770*/  UMOV UR12, 0xffffffff ;  /* 0xffffffff000c7882 */ /* 0x000fc60000000000 */
[----:B------:R-:W-:Y:S05]  /*2780*/  BRA.DIV UR12, `(.L_x_23408) ;  /* 0x000000360c447947 */ /* 0x000fea000b800000 */
[----:B0-----:R0:W1:Y:S02]  /*2790*/  SHFL.IDX PT, R29, R32, R16, R27 ;  /* 0x00000010201d7389 */ /* 0x00106400000e001b */
.L_x_23563:
[----:B-1----:R-:W-:-:S07]  /*27a0*/  IMAD R53, R46, R29, R53 ;  /* 0x0000001d2e357224 */ /* 0x002fce00078e0235 */
.L_x_23407:
[----:B------:R-:W-:-:S13]  /*27b0*/  ISETP.GE.AND P0, PT, R55, 0xb, PT ;  /* 0x0000000b3700780c */ /* 0x000fda0003f06270 */
[----:B------:R-:W-:Y:S05]  /*27c0*/  @!P0 BRA `(.L_x_23409) ;  /* 0x0000000000108947 */ /* 0x000fea0003800000 */
[----:B------:R-:W-:-:S03]  /*27d0*/  UMOV UR12, 0xffffffff ;  /* 0xffffffff000c7882 */ /* 0x000fc60000000000 */
[----:B------:R-:W-:Y:S05]  /*27e0*/  BRA.DIV UR12, `(.L_x_23410) ;  /* 0x000000360c4c7947 */ /* 0x000fea000b800000 */
[----:B0-----:R0:W1:Y:S02]  /*27f0*/  SHFL.IDX PT, R29, R32, R17, R27 ;  /* 0x00000011201d7389 */ /* 0x00106400000e001b */
.L_x_23566:
[----:B-1----:R-:W-:-:S07]  /*2800*/  IMAD R53, R47, R29, R53 ;  /* 0x0000001d2f357224 */ /* 0x002fce00078e0235 */
.L_x_23409:
[----:B------:R-:W-:-:S13]  /*2810*/  ISETP.GE.AND P0, PT, R55, 0xc, PT ;  /* 0x0000000c3700780c */ /* 0x000fda0003f06270 */
[----:B------:R-:W-:Y:S05]  /*2820*/  @!P0 BRA `(.L_x_23411) ;  /* 0x0000000000108947 */ /* 0x000fea0003800000 */
[----:B------:R-:W-:-:S03]  /*2830*/  UMOV UR12, 0xffffffff ;  /* 0xffffffff000c7882 */ /* 0x000fc60000000000 */
[----:B------:R-:W-:Y:S05]  /*2840*/  BRA.DIV UR12, `(.L_x_23412) ;  /* 0x000000360c547947 */ /* 0x000fea000b800000 */
[----:B0-----:R0:W1:Y:S02]  /*2850*/  SHFL.IDX PT, R29, R32, R18, R27 ;  /* 0x00000012201d7389 */ /* 0x00106400000e001b */
.L_x_23569:
[----:B-1----:R-:W-:-:S07]  /*2860*/  IMAD R53, R48, R29, R53 ;  /* 0x0000001d30357224 */ /* 0x002fce00078e0235 */
.L_x_23411:
[----:B------:R-:W-:-:S13]  /*2870*/  ISETP.GE.AND P0, PT, R55, 0xd, PT ;  /* 0x0000000d3700780c */ /* 0x000fda0003f06270 */
[----:B------:R-:W-:Y:S05]  /*2880*/  @!P0 BRA `(.L_x_23413) ;  /* 0x0000000000108947 */ /* 0x000fea0003800000 */
[----:B------:R-:W-:-:S03]  /*2890*/  UMOV UR12, 0xffffffff ;  /* 0xffffffff000c7882 */ /* 0x000fc60000000000 */
[----:B------:R-:W-:Y:S05]  /*28a0*/  BRA.DIV UR12, `(.L_x_23414) ;  /* 0x000000360c5c7947 */ /* 0x000fea000b800000 */
[----:B0-----:R0:W1:Y:S02]  /*28b0*/  SHFL.IDX PT, R29, R32, R19, R27 ;  /* 0x00000013201d7389 */ /* 0x00106400000e001b */
.L_x_23572:
[----:B-1----:R-:W-:-:S07]  /*28c0*/  IMAD R53, R49, R29, R53 ;  /* 0x0000001d31357224 */ /* 0x002fce00078e0235 */
.L_x_23413:
[----:B------:R-:W-:-:S13]  /*28d0*/  ISETP.GE.AND P0, PT, R55, 0xe, PT ;  /* 0x0000000e3700780c */ /* 0x000fda0003f06270 */
[----:B------:R-:W-:Y:S05]  /*28e0*/  @!P0 BRA `(.L_x_23415) ;  /* 0x0000000000108947 */ /* 0x000fea0003800000 */
[----:B------:R-:W-:-:S03]  /*28f0*/  UMOV UR12, 0xffffffff ;  /* 0xffffffff000c7882 */ /* 0x000fc60000000000 */
[----:B------:R-:W-:Y:S05]  /*2900*/  BRA.DIV UR12, `(.L_x_23416) ;  /* 0x000000360c647947 */ /* 0x000fea000b800000 */
[----:B0-----:R0:W1:Y:S02]  /*2910*/  SHFL.IDX PT, R29, R32, R20, R27 ;  /* 0x00000014201d7389 */ /* 0x00106400000e001b */
.L_x_23575:
[----:B-1----:R-:W-:-:S07]  /*2920*/  IMAD R53, R50, R29, R53 ;  /* 0x0000001d32357224 */ /* 0x002fce00078e0235 */
.L_x_23415:
[----:B------:R-:W-:-:S13]  /*2930*/  ISETP.GE.AND P0, PT, R55, 0xf, PT ;  /* 0x0000000f3700780c */ /* 0x000fda0003f06270 */
[----:B------:R-:W-:Y:S05]  /*2940*/  @!P0 BRA `(.L_x_23417) ;  /* 0x0000000000108947 */ /* 0x000fea0003800000 */
[----:B------:R-:W-:-:S03]  /*2950*/  UMOV UR12, 0xffffffff ;  /* 0xffffffff000c7882 */ /* 0x000fc60000000000 */
[----:B------:R-:W-:Y:S05]  /*2960*/  BRA.DIV UR12, `(.L_x_23418) ;  /* 0x000000360c6c7947 */ /* 0x000fea000b800000 */
[----:B0-----:R0:W1:Y:S02]  /*2970*/  SHFL.IDX PT, R29, R32, R21, R27 ;  /* 0x00000015201d7389 */ /* 0x00106400000e001b */
.L_x_23578:
[----:B-1----:R-:W-:-:S07]  /*2980*/  IMAD R53, R51, R29, R53 ;  /* 0x0000001d33357224 */ /* 0x002fce00078e0235 */
.L_x_23417:
[----:B------:R-:W-:-:S13]  /*2990*/  ISETP.GE.AND P0, PT, R55, 0x10, PT ;  /* 0x000000103700780c */ /* 0x000fda0003f06270 */
[----:B------:R-:W-:Y:S05]  /*29a0*/  @!P0 BRA `(.L_x_23419) ;  /* 0x0000000000108947 */ /* 0x000fea0003800000 */
[----:B------:R-:W-:-:S03]  /*29b0*/  UMOV UR12, 0xffffffff ;  /* 0xffffffff000c7882 */ /* 0x000fc60000000000 */
[----:B------:R-:W-:Y:S05]  /*29c0*/  BRA.DIV UR12, `(.L_x_23420) ;  /* 0x000000360c747947 */ /* 0x000fea000b800000 */
[----:B0-----:R0:W1:Y:S02]  /*29d0*/  SHFL.IDX PT, R29, R32, R22, R27 ;  /* 0x00000016201d7389 */ /* 0x00106400000e001b */
.L_x_23581:
[----:B-1----:R-:W-:-:S07]  /*29e0*/  IMAD R53, R34, R29, R53 ;  /* 0x0000001d22357224 */ /* 0x002fce00078e0235 */
.L_x_23419:
        /* <DEDUP_REMOVED lines=8> */
.L_x_23388:
[----:B------:R-:W-:Y:S05]  /*2a70*/  BSYNC B0 ;  /* 0x0000000000007941 */ /* 0x000fea0003800000 */
.L_x_23387:
[----:B------:R-:W-:Y:S05]  /*2a80*/  @!P6 BRA `(.L_x_23422) ;  /* 0xffffffec0010e947 */ /* 0x000fea000383ffff */
[----:B------:R-:W-:Y:S05]  /*2a90*/  BSYNC B1 ;  /* 0x0000000000017941 */ /* 0x000fea0003800000 */
.L_x_23370:
[----:B------:R-:W-:Y:S05]  /*2aa0*/  BRA `(.L_x_23368) ;  /* 0x0000002800407947 */ /* 0x000fea0003800000 */
.L_x_23369:
[----:B------:R-:W4:Y:S02]  /*2ab0*/  LDCU UR12, c[0x0][0x3ac] ;  /* 0x00007580ff0c77ac */ /* 0x000f240008000800 */
[----:B----4-:R-:W-:-:S09]  /*2ac0*/  UISETP.GT.U32.AND UP0, UPT, UR12, 0x1f, UPT ;  /* 0x0000001f0c00788c */ /* 0x010fd2000bf04070 */
[----:B------:R-:W-:Y:S05]  /*2ad0*/  BRA.U UP0, `(.L_x_23423) ;  /* 0x0000001100dc7547 */ /* 0x000fea000b800000 */
[----:B------:R-:W-:-:S07]  /*2ae0*/  HFMA2 R33, -RZ, RZ, 0, 0 ;  /* 0x00000000ff217431 */ /* 0x000fce00000001ff */
.L_x_23475:
        /* <DEDUP_REMOVED lines=16> */
.L_x_23424:
        /* <DEDUP_REMOVED lines=10> */
.L_x_23425:
        /* <DEDUP_REMOVED lines=10> */
.L_x_23426:
        /* <DEDUP_REMOVED lines=10> */
.L_x_23427:
        /* <DEDUP_REMOVED lines=11> */
.L_x_23428:
        /* <DEDUP_REMOVED lines=11> */
.L_x_23429:
        /* <DEDUP_REMOVED lines=11> */
.L_x_23430:
        /* <DEDUP_REMOVED lines=11> */
.L_x_23431:
        /* <DEDUP_REMOVED lines=10> */
.L_x_23432:
        /* <DEDUP_REMOVED lines=11> */
.L_x_23433:
        /* <DEDUP_REMOVED lines=11> */
.L_x_23434:
        /* <DEDUP_REMOVED lines=11> */
.L_x_23435:
        /* <DEDUP_REMOVED lines=11> */
.L_x_23436:
        /* <DEDUP_REMOVED lines=11> */
.L_x_23437:
        /* <DEDUP_REMOVED lines=11> */
.L_x_23438:
        /* <DEDUP_REMOVED lines=10> */
.L_x_23439:
        /* <DEDUP_REMOVED lines=29> */
.L_x_23474:
[----:B0-----:R-:W-:Y:S02]  /*37c0*/  IMAD R32, R35, 0x44, R54 ;  /* 0x0000004423207824 */ /* 0x001fe400078e0236 */
[----:B------:R-:W-:-:S04]  /*37d0*/  IMAD.MOV.U32 R53, RZ, RZ, RZ ;  /* 0x000000ffff357224 */ /* 0x000fc800078e00ff */
[----:B------:R-:W0:Y:S01]  /*37e0*/  LDS R32, [R32] ;  /* 0x0000000020207984 */ /* 0x000e220000000800 */
[----:B------:R-:W-:Y:S05]  /*37f0*/  @!P4 BRA `(.L_x_23442) ;  /* 0x000000000010c947 */ /* 0x000fea0003800000 */
[----:B------:R-:W-:-:S03]  /*3800*/  UMOV UR12, 0xffffffff ;  /* 0xffffffff000c7882 */ /* 0x000fc60000000000 */
[----:B------:R-:W-:Y:S05]  /*3810*/  BRA.DIV UR12, `(.L_x_23443) ;  /* 0x0000002a0c007947 */ /* 0x000fea000b800000 */
[----:B0-----:R0:W1:Y:S02]  /*3820*/  SHFL.IDX PT, R29, R32, R28, R27 ;  /* 0x0000001c201d7389 */ /* 0x00106400000e001b */
.L_x_23584:
[----:B-1-3--:R-:W-:-:S07]  /*3830*/  IMAD R53, R37, R29, RZ ;  /* 0x0000001d25357224 */ /* 0x00afce00078e02ff */
.L_x_23442:
[----:B------:R-:W-:Y:S05]  /*3840*/  @!P3 BRA `(.L_x_23444) ;  /* 0x000000000010b947 */ /* 0x000fea0003800000 */
[----:B------:R-:W-:-:S03]  /*3850*/  UMOV UR12, 0xffffffff ;  /* 0xffffffff000c7882 */ /* 0x000fc60000000000 */
[----:B------:R-:W-:Y:S05]  /*3860*/  BRA.DIV UR12, `(.L_x_23445) ;  /* 0x0000002a0c0c7947 */ /* 0x000fea000b800000 */
[----:B0-----:R0:W1:Y:S02]  /*3870*/  SHFL.IDX PT, R29, R32, R8, R27 ;  /* 0x00000008201d7389 */ /* 0x00106400000e001b */
.L_x_23587:
[----:B-1----:R-:W-:-:S07]  /*3880*/  IMAD R53, R38, R29, R53 ;  /* 0x0000001d26357224 */ /* 0x002fce00078e0235 */
.L_x_23444:
[----:B------:R-:W-:Y:S05]  /*3890*/  @!P2 BRA `(.L_x_23446) ;  /* 0x000000000010a947 */ /* 0x000fea0003800000 */
[----:B------:R-:W-:-:S03]  /*38a0*/  UMOV UR12, 0xffffffff ;  /* 0xffffffff000c7882 */ /* 0x000fc60000000000 */
[----:B------:R-:W-:Y:S05]  /*38b0*/  BRA.DIV UR12, `(.L_x_23447) ;  /* 0x0000002a0c187947 */ /* 0x000fea000b800000 */
[----:B0-----:R0:W1:Y:S02]  /*38c0*/  SHFL.IDX PT, R29, R32, R9, R27 ;  /* 0x00000009201d7389 */ /* 0x00106400000e001b */
.L_x_23590:
[----:B-1----:R-:W-:-:S07]  /*38d0*/  IMAD R53, R39, R29, R53 ;  /* 0x0000001d27357224 */ /* 0x002fce00078e0235 */
.L_x_23446:
[----:B------:R-:W-:Y:S05]  /*38e0*/  @!P1 BRA `(.L_x_23448) ;  /* 0x0000000000109947 */ /* 0x000fea0003800000 */
[----:B------:R-:W-:-:S03]  /*38f0*/  UMOV UR12, 0xffffffff ;  /* 0xffffffff000c7882 */ /* 0x000fc60000000000 */
[----:B------:R-:W-:Y:S05]  /*3900*/  BRA.DIV UR12, `(.L_x_23449) ;  /* 0x0000002a0c247947 */ /* 0x000fea000b800000 */
[----:B0-----:R0:W1:Y:S02]  /*3910*/  SHFL.IDX PT, R29, R32, R10, R27 ;  /* 0x0000000a201d7389 */ /* 0x00106400000e001b */
.L_x_23593:
[----:B-1----:R-:W-:-:S07]  /*3920*/  IMAD R53, R40, R29, R53 ;  /* 0x0000001d28357224 */ /* 0x002fce00078e0235 */
.L_x_23448:
[----:B------:R-:W1:Y:S02]  /*3930*/  LDC R55, c[0x0][0x3ac] ;  /* 0x0000eb00ff377b82 */ /* 0x000e640000000800 */
[----:B-1----:R-:W-:-:S13]  /*3940*/  ISETP.GE.AND P0, PT, R55, 0x5, PT ;  /* 0x000000053700780c */ /* 0x002fda0003f06270 */
[----:B------:R-:W-:Y:S05]  /*3950*/  @!P0 BRA `(.L_x_23450) ;  /* 0x0000000000108947 */ /* 0x000fea0003800000 */
[----:B------:R-:W-:-:S03]  /*3960*/  UMOV UR12, 0xffffffff ;  /* 0xffffffff000c7882 */ /* 0x000fc60000000000 */
[----:B------:R-:W-:Y:S05]  /*3970*/  BRA.DIV UR12, `(.L_x_23451) ;  /* 0x0000002a0c287947 */ /* 0x000fea000b800000 */
[----:B0-----:R0:W1:Y:S02]  /*3980*/  SHFL.IDX PT, R29, R32, R11, R27 ;  /* 0x0000000b201d7389 */ /* 0x00106400000e001b */
.L_x_23596:
[----:B-1----:R-:W-:-:S07]  /*3990*/  IMAD R53, R41, R29, R53 ;  /* 0x0000001d29357224 */ /* 0x002fce00078e0235 */
.L_x_23450:
[----:B------:R-:W-:-:S13]  /*39a0*/  ISETP.GE.AND P0, PT, R55, 0x6, PT ;  /* 0x000000063700780c */ /* 0x000fda0003f06270 */
[----:B------:R-:W-:Y:S05]  /*39b0*/  @!P0 BRA `(.L_x_23452) ;  /* 0x0000000000108947 */ /* 0x000fea0003800000 */
[----:B------:R-:W-:-:S03]  /*39c0*/  UMOV UR12, 0xffffffff ;  /* 0xffffffff000c7882 */ /* 0x000fc60000000000 */
[----:B------:R-:W-:Y:S05]  /*39d0*/  BRA.DIV UR12, `(.L_x_23453) ;  /* 0x0000002a0c307947 */ /* 0x000fea000b800000 */
[----:B0-----:R0:W1:Y:S02]  /*39e0*/  SHFL.IDX PT, R29, R32, R12, R27 ;  /* 0x0000000c201d7389 */ /* 0x00106400000e001b */
.L_x_23599:
[----:B-1----:R-:W-:-:S07]  /*39f0*/  IMAD R53, R42, R29, R53 ;  /* 0x0000001d2a357224 */ /* 0x002fce00078e0235 */
.L_x_23452:
[----:B------:R-:W-:-:S13]  /*3a00*/  ISETP.GE.AND P0, PT, R55, 0x7, PT ;  /* 0x000000073700780c */ /* 0x000fda0003f06270 */
[----:B------:R-:W-:Y:S05]  /*3a10*/  @!P0 BRA `(.L_x_23454) ;  /* 0x0000000000108947 */ /* 0x000fea0003800000 */
[----:B------:R-:W-:-:S03]  /*3a20*/  UMOV UR12, 0xffffffff ;  /* 0xffffffff000c7882 */ /* 0x000fc60000000000 */
[----:B------:R-:W-:Y:S05]  /*3a30*/  BRA.DIV UR12, `(.L_x_23455) ;  /* 0x0000002a0c387947 */ /* 0x000fea000b800000 */
[----:B0-----:R0:W1:Y:S02]  /*3a40*/  SHFL.IDX PT, R29, R32, R13, R27 ;  /* 0x0000000d201d7389 */ /* 0x00106400000e001b */
.L_x_23602:
[----:B-1----:R-:W-:-:S07]  /*3a50*/  IMAD R53, R43, R29, R53 ;  /* 0x0000001d2b357224 */ /* 0x002fce00078e0235 */
.L_x_23454:
[----:B------:R-:W-:-:S13]  /*3a60*/  ISETP.GE.AND P0, PT, R55, 0x8, PT ;  /* 0x000000083700780c */ /* 0x000fda0003f06270 */
[----:B------:R-:W-:Y:S05]  /*3a70*/  @!P0 BRA `(.L_x_23456) ;  /* 0x0000000000108947 */ /* 0x000fea0003800000 */
[----:B------:R-:W-:-:S03]  /*3a80*/  UMOV UR12, 0xffffffff ;  /* 0xffffffff000c7882 */ /* 0x000fc60000000000 */
[----:B------:R-:W-:Y:S05]  /*3a90*/  BRA.DIV UR12, `(.L_x_23457) ;  /* 0x0000002a0c407947 */ /* 0x000fea000b800000 */
[----:B0-----:R0:W1:Y:S02]  /*3aa0*/  SHFL.IDX PT, R29, R32, R14, R27 ;  /* 0x0000000e201d7389 */ /* 0x00106400000e001b */
.L_x_23605:
[----:B-1----:R-:W-:-:S07]  /*3ab0*/  IMAD R53, R44, R29, R53 ;  /* 0x0000001d2c357224 */ /* 0x002fce00078e0235 */
.L_x_23456:
[----:B------:R-:W-:-:S13]  /*3ac0*/  ISETP.GE.AND P0, PT, R55, 0x9, PT ;  /* 0x000000093700780c */ /* 0x000fda0003f06270 */
[----:B------:R-:W-:Y:S05]  /*3ad0*/  @!P0 BRA `(.L_x_23458) ;  /* 0x0000000000108947 */ /* 0x000fea0003800000 */
[----:B------:R-:W-:-:S03]  /*3ae0*/  UMOV UR12, 0xffffffff ;  /* 0xffffffff000c7882 */ /* 0x000fc60000000000 */
[----:B------:R-:W-:Y:S05]  /*3af0*/  BRA.DIV UR12, `(.L_x_23459) ;  /* 0x0000002a0c487947 */ /* 0x000fea000b800000 */
[----:B0-----:R0:W1:Y:S02]  /*3b00*/  SHFL.IDX PT, R29, R32, R15, R27 ;  /* 0x0000000f201d7389 */ /* 0x00106400000e001b */
.L_x_23608:
[----:B-1----:R-:W-:-:S07]  /*3b10*/  IMAD R53, R45, R29, R53 ;  /* 0x0000001d2d357224 */ /* 0x002fce00078e0235 */
.L_x_23458:
[----:B------:R-:W-:-:S13]  /*3b20*/  ISETP.GE.AND P0, PT, R55, 0xa, PT ;  /* 0x0000000a3700780c */ /* 0x000fda0003f06270 */
[----:B------:R-:W-:Y:S05]  /*3b30*/  @!P0 BRA `(.L_x_23460) ;  /* 0x0000000000108947 */ /* 0x000fea0003800000 */
[----:B------:R-:W-:-:S03]  /*3b40*/  UMOV UR12, 0xffffffff ;  /* 0xffffffff000c7882 */ /* 0x000fc60000000000 */
[----:B------:R-:W-:Y:S05]  /*3b50*/  BRA.DIV UR12, `(.L_x_23461) ;  /* 0x0000002a0c507947 */ /* 0x000fea000b800000 */
[----:B0-----:R0:W1:Y:S02]  /*3b60*/  SHFL.IDX PT, R29, R32, R16, R27 ;  /* 0x00000010201d7389 */ /* 0x00106400000e001b */
.L_x_23611:
[----:B-1----:R-:W-:-:S07]  /*3b70*/  IMAD R53, R46, R29, R53 ;  /* 0x0000001d2e357224 */ /* 0x002fce00078e0235 */
.L_x_23460:
[----:B------:R-:W-:-:S13]  /*3b80*/  ISETP.GE.AND P0, PT, R55, 0xb, PT ;  /* 0x0000000b3700780c */ /* 0x000fda0003f06270 */
[----:B------:R-:W-:Y:S05]  /*3b90*/  @!P0 BRA `(.L_x_23462) ;  /* 0x0000000000108947 */ /* 0x000fea0003800000 */
[----:B------:R-:W-:-:S03]  /*3ba0*/  UMOV UR12, 0xffffffff ;  /* 0xffffffff000c7882 */ /* 0x000fc60000000000 */
[----:B------:R-:W-:Y:S05]  /*3bb0*/  BRA.DIV UR12, `(.L_x_23463) ;  /* 0x0000002a0c587947 */ /* 0x000fea000b800000 */
[----:B0-----:R0:W1:Y:S02]  /*3bc0*/  SHFL.IDX PT, R29, R32, R17, R27 ;  /* 0x00000011201d7389 */ /* 0x00106400000e001b */
.L_x_23614:
[----:B-1----:R-:W-:-:S07]  /*3bd0*/  IMAD R53, R47, R29, R53 ;  /* 0x0000001d2f357224 */ /* 0x002fce00078e0235 */
.L_x_23462:
[----:B------:R-:W-:-:S13]  /*3be0*/  ISETP.GE.AND P0, PT, R55, 0xc, PT ;  /* 0x0000000c3700780c */ /* 0x000fda0003f06270 */
[----:B------:R-:W-:Y:S05]  /*3bf0*/  @!P0 BRA `(.L_x_23464) ;  /* 0x0000000000108947 */ /* 0x000fea0003800000 */
[----:B------:R-:W-:-:S03]  /*3c00*/  UMOV UR12, 0xffffffff ;  /* 0xffffffff000c7882 */ /* 0x000fc60000000000 */
[----:B------:R-:W-:Y:S05]  /*3c10*/  BRA.DIV UR12, `(.L_x_23465) ;  /* 0x0000002a0c607947 */ /* 0x000fea000b800000 */
[----:B0-----:R0:W1:Y:S02]  /*3c20*/  SHFL.IDX PT, R29, R32, R18, R27 ;  /* 0x00000012201d7389 */ /* 0x00106400000e001b */
.L_x_23617:
[----:B-1----:R-:W-:-:S07]  /*3c30*/  IMAD R53, R48, R29, R53 ;  /* 0x0000001d30357224 */ /* 0x002fce00078e0235 */
.L_x_23464:
[----:B------:R-:W-:-:S13]  /*3c40*/  ISETP.GE.AND P0, PT, R55, 0xd, PT ;  /* 0x0000000d3700780c */ /* 0x000fda0003f06270 */
[----:B------:R-:W-:Y:S05]  /*3c50*/  @!P0 BRA `(.L_x_23466) ;  /* 0x0000000000108947 */ /* 0x000fea0003800000 */
[----:B------:R-:W-:-:S03]  /*3c60*/  UMOV UR12, 0xffffffff ;  /* 0xffffffff000c7882 */ /* 0x000fc60000000000 */
[----:B------:R-:W-:Y:S05]  /*3c70*/  BRA.DIV UR12, `(.L_x_23467) ;  /* 0x0000002a0c687947 */ /* 0x000fea000b800000 */
[----:B0-----:R0:W1:Y:S02]  /*3c80*/  SHFL.IDX PT, R29, R32, R19, R27 ;  /* 0x00000013201d7389 */ /* 0x00106400000e001b */
.L_x_23620:
[----:B-1----:R-:W-:-:S07]  /*3c90*/  IMAD R53, R49, R29, R53 ;  /* 0x0000001d31357224 */ /* 0x002fce00078e0235 */
.L_x_23466:
[----:B------:R-:W-:-:S13]  /*3ca0*/  ISETP.GE.AND P0, PT, R55, 0xe, PT ;  /* 0x0000000e3700780c */ /* 0x000fda0003f06270 */
[----:B------:R-:W-:Y:S05]  /*3cb0*/  @!P0 BRA `(.L_x_23468) ;  /* 0x0000000000108947 */ /* 0x000fea0003800000 */
[----:B------:R-:W-:-:S03]  /*3cc0*/  UMOV UR12, 0xffffffff ;  /* 0xffffffff000c7882 */ /* 0x000fc60000000000 */
[----:B------:R-:W-:Y:S05]  /*3cd0*/  BRA.DIV UR12, `(.L_x_23469) ;  /* 0x0000002a0c707947 */ /* 0x000fea000b800000 */
[----:B0-----:R0:W1:Y:S02]  /*3ce0*/  SHFL.IDX PT, R29, R32, R20, R27 ;  /* 0x00000014201d7389 */ /* 0x00106400000e001b */
.L_x_23623:
[----:B-1----:R-:W-:-:S07]  /*3cf0*/  IMAD R53, R50, R29, R53 ;  /* 0x0000001d32357224 */ /* 0x002fce00078e0235 */
.L_x_23468:
[----:B------:R-:W-:-:S13]  /*3d00*/  ISETP.GE.AND P0, PT, R55, 0xf, PT ;  /* 0x0000000f3700780c */ /* 0x000fda0003f06270 */
[----:B------:R-:W-:Y:S05]  /*3d10*/  @!P0 BRA `(.L_x_23470) ;  /* 0x0000000000108947 */ /* 0x000fea0003800000 */
[----:B------:R-:W-:-:S03]  /*3d20*/  UMOV UR12, 0xffffffff ;  /* 0xffffffff000c7882 */ /* 0x000fc60000000000 */
[----:B------:R-:W-:Y:S05]  /*3d30*/  BRA.DIV UR12, `(.L_x_23471) ;  /* 0x0000002a0c787947 */ /* 0x000fea000b800000 */
[----:B0-----:R0:W1:Y:S02]  /*3d40*/  SHFL.IDX PT, R29, R32, R21, R27 ;  /* 0x00000015201d7389 */ /* 0x00106400000e001b */
.L_x_23626:
[----:B-1----:R-:W-:-:S07]  /*3d50*/  IMAD R53, R51, R29, R53 ;  /* 0x0000001d33357224 */ /* 0x002fce00078e0235 */
.L_x_23470:
[----:B------:R-:W-:-:S13]  /*3d60*/  ISETP.GE.AND P0, PT, R55, 0x10, PT ;  /* 0x000000103700780c */ /* 0x000fda0003f06270 */
[----:B------:R-:W-:Y:S05]  /*3d70*/  @!P0 BRA `(.L_x_23472) ;  /* 0x0000000000108947 */ /* 0x000fea0003800000 */
[----:B------:R-:W-:-:S03]  /*3d80*/  UMOV UR12, 0xffffffff ;  /* 0xffffffff000c7882 */ /* 0x000fc60000000000 */
[----:B------:R-:W-:Y:S05]  /*3d90*/  BRA.DIV UR12, `(.L_x_23473) ;  /* 0x0000002a0c807947 */ /* 0x000fea000b800000 */
[----:B0-----:R0:W1:Y:S02]  /*3da0*/  SHFL.IDX PT, R29, R32, R22, R27 ;  /* 0x00000016201d7389 */ /* 0x00106400000e001b */
.L_x_23629:
[----:B-1----:R-:W-:-:S07]  /*3db0*/  IMAD R53, R34, R29, R53 ;  /* 0x0000001d22357224 */ /* 0x002fce00078e0235 */
.L_x_23472:
[C---:B------:R-:W-:Y:S02]  /*3dc0*/  IMAD R30, R35.reuse, UR6, R52 ;  /* 0x00000006231e7c24 */ /* 0x040fe4000f8e0234 */
[----:B------:R-:W-:Y:S02]  /*3dd0*/  VIADD R35, R35, UR8 ;  /* 0x0000000823237c36 */ /* 0x000fe40008000000 */
[----:B------:R-:W-:-:S03]  /*3de0*/  IMAD R30, R30, 0x4, R31 ;  /* 0x000000041e1e7824 */ /* 0x000fc600078e021f */
[----:B------:R-:W-:Y:S02]  /*3df0*/  ISETP.GE.AND P0, PT, R35, UR10, PT ;  /* 0x0000000a23007c0c */ /* 0x000fe4000bf06270 */
[----:B------:R1:W-:Y:S11]  /*3e00*/  STS [R30], R53 ;  /* 0x000000351e007388 */ /* 0x0003f60000000800 */
[----:B-1----:R-:W-:Y:S05]  /*3e10*/  @!P0 BRA `(.L_x_23474) ;  /* 0xfffffff800688947 */ /* 0x002fea000383ffff */
.L_x_23441:
[----:B------:R-:W-:Y:S05]  /*3e20*/  BSYNC B0 ;  /* 0x0000000000007941 */ /* 0x000fea0003800000 */
.L_x_23440:
[----:B------:R-:W-:Y:S05]  /*3e30*/  @!P6 BRA `(.L_x_23475) ;  /* 0xffffffec002ce947 */ /* 0x000fea000383ffff */
[----:B------:R-:W-:Y:S05]  /*3e40*/  BRA `(.L_x_23368) ;  /* 0x0000001400587947 */ /* 0x000fea0003800000 */
.L_x_23423:
[----:B------:R-:W-:-:S07]  /*3e50*/  HFMA2 R33, -RZ, RZ, 0, 0 ;  /* 0x00000000ff217431 */ /* 0x000fce00000001ff */
.L_x_23527:
        /* <DEDUP_REMOVED lines=17> */
.L_x_23476:
        /* <DEDUP_REMOVED lines=10> */
.L_x_23477:
        /* <DEDUP_REMOVED lines=10> */
.L_x_23478:
        /* <DEDUP_REMOVED lines=11> */
.L_x_23479:
        /* <DEDUP_REMOVED lines=11> */
.L_x_23480:
        /* <DEDUP_REMOVED lines=11> */
.L_x_23481:
        /* <DEDUP_REMOVED lines=11> */
.L_x_23482:
        /* <DEDUP_REMOVED lines=11> */
.L_x_23483:
        /* <DEDUP_REMOVED lines=10> */
.L_x_23484:
        /* <DEDUP_REMOVED lines=11> */
.L_x_23485:
        /* <DEDUP_REMOVED lines=11> */
.L_x_23486:
        /* <DEDUP_REMOVED lines=11> */
.L_x_23487:
        /* <DEDUP_REMOVED lines=11> */
.L_x_23488:
        /* <DEDUP_REMOVED lines=11> */
.L_x_23489:
        /* <DEDUP_REMOVED lines=11> */
.L_x_23490:
        /* <DEDUP_REMOVED lines=11> */
.L_x_23491:
        /* <DEDUP_REMOVED lines=27> */
.L_x_23526:
[----:B------:R-:W-:Y:S02]  /*4b40*/  IMAD R32, R35, 0x44, R54 ;  /* 0x0000004423207824 */ /* 0x000fe400078e0236 */
[----:B------:R-:W-:-:S04]  /*4b50*/  IMAD.MOV.U32 R53, RZ, RZ, RZ ;  /* 0x000000ffff357224 */ /* 0x000fc800078e00ff */
[----:B------:R-:W0:Y:S01]  /*4b60*/  LDS R32, [R32] ;  /* 0x0000000020207984 */ /* 0x000e220000000800 */
[----:B------:R-:W-:Y:S05]  /*4b70*/  @!P3 BRA `(.L_x_23493) ;  /* 0x000000000010b947 */ /* 0x000fea0003800000 */
[----:B------:R-:W-:-:S03]  /*4b80*/  UMOV UR12, 0xffffffff ;  /* 0xffffffff000c7882 */ /* 0x000fc60000000000 */
[----:B------:R-:W-:Y:S05]  /*4b90*/  BRA.DIV UR12, `(.L_x_23494) ;  /* 0x0000001e0c207947 */ /* 0x000fea000b800000 */
[----:B0-----:R0:W1:Y:S02]  /*4ba0*/  SHFL.IDX PT, R56, R32, R28, R27 ;  /* 0x0000001c20387389 */ /* 0x00106400000e001b */
.L_x_23631:
[----:B-1-3--:R-:W-:-:S07]  /*4bb0*/  IMAD R53, R37, R56, RZ ;  /* 0x0000003825357224 */ /* 0x00afce00078e02ff */
.L_x_23493:
[----:B------:R-:W-:Y:S05]  /*4bc0*/  @!P2 BRA `(.L_x_23495) ;  /* 0x000000000010a947 */ /* 0x000fea0003800000 */
[----:B------:R-:W-:-:S03]  /*4bd0*/  UMOV UR12, 0xffffffff ;  /* 0xffffffff000c7882 */ /* 0x000fc60000000000 */
[----:B------:R-:W-:Y:S05]  /*4be0*/  BRA.DIV UR12, `(.L_x_23496) ;  /* 0x0000001e0c287947 */ /* 0x000fea000b800000 */
[----:B0-----:R0:W1:Y:S02]  /*4bf0*/  SHFL.IDX PT, R29, R32, R8, R27 ;  /* 0x00000008201d7389 */ /* 0x00106400000e001b */
.L_x_23634:
[----:B-1----:R-:W-:-:S07]  /*4c00*/  IMAD R53, R38, R29, R53 ;  /* 0x0000001d26357224 */ /* 0x002fce00078e0235 */
.L_x_23495:
[----:B------:R-:W-:Y:S05]  /*4c10*/  @!P1 BRA `(.L_x_23497) ;  /* 0x0000000000109947 */ /* 0x000fea0003800000 */
[----:B------:R-:W-:-:S03]  /*4c20*/  UMOV UR12, 0xffffffff ;  /* 0xffffffff000c7882 */ /* 0x000fc60000000000 */
[----:B------:R-:W-:Y:S05]  /*4c30*/  BRA.DIV UR12, `(.L_x_23498) ;  /* 0x0000001e0c347947 */ /* 0x000fea000b800000 */
[----:B0-----:R0:W1:Y:S02]  /*4c40*/  SHFL.IDX PT, R29, R32, R9, R27 ;  /* 0x00000009201d7389 */ /* 0x00106400000e001b */
.L_x_23637:
[----:B-1----:R-:W-:-:S07]  /*4c50*/  IMAD R53, R39, R29, R53 ;  /* 0x0000001d27357224 */ /* 0x002fce00078e0235 */
.L_x_23497:
[----:B------:R-:W1:Y:S02]  /*4c60*/  LDC R31, c[0x0][0x3ac] ;  /* 0x0000eb00ff1f7b82 */ /* 0x000e640000000800 */
[----:B-1----:R-:W-:-:S13]  /*4c70*/  ISETP.GE.AND P0, PT, R31, 0x4, PT ;  /* 0x000000041f00780c */ /* 0x002fda0003f06270 */
[----:B------:R-:W-:Y:S05]  /*4c80*/  @!P0 BRA `(.L_x_23499) ;  /* 0x0000000000108947 */ /* 0x000fea0003800000 */
[----:B------:R-:W-:-:S03]  /*4c90*/  UMOV UR12, 0xffffffff ;  /* 0xffffffff000c7882 */ /* 0x000fc60000000000 */
[----:B------:R-:W-:Y:S05]  /*4ca0*/  BRA.DIV UR12, `(.L_x_23500) ;  /* 0x0000001e0c387947 */ /* 0x000fea000b800000 */
[----:B0-----:R0:W1:Y:S02]  /*4cb0*/  SHFL.IDX PT, R29, R32, R10, R27 ;  /* 0x0000000a201d7389 */ /* 0x00106400000e001b */
.L_x_23640:
[----:B-1----:R-:W-:-:S07]  /*4cc0*/  IMAD R53, R40, R29, R53 ;  /* 0x0000001d28357224 */ /* 0x002fce00078e0235 */
.L_x_23499:
[----:B------:R-:W-:-:S13]  /*4cd0*/  ISETP.GE.AND P0, PT, R31, 0x5, PT ;  /* 0x000000051f00780c */ /* 0x000fda0003f06270 */
[----:B------:R-:W-:Y:S05]  /*4ce0*/  @!P0 BRA `(.L_x_23501) ;  /* 0x0000000000108947 */ /* 0x000fea0003800000 */
[----:B------:R-:W-:-:S03]  /*4cf0*/  UMOV UR12, 0xffffffff ;  /* 0xffffffff000c7882 */ /* 0x000fc60000000000 */
[----:B------:R-:W-:Y:S05]  /*4d00*/  BRA.DIV UR12, `(.L_x_23502) ;  /* 0x0000001e0c407947 */ /* 0x000fea000b800000 */
[----:B0-----:R0:W1:Y:S02]  /*4d10*/  SHFL.IDX PT, R29, R32, R11, R27 ;  /* 0x0000000b201d7389 */ /* 0x00106400000e001b */
.L_x_23643:
[----:B-1----:R-:W-:-:S07]  /*4d20*/  IMAD R53, R41, R29, R53 ;  /* 0x0000001d29357224 */ /* 0x002fce00078e0235 */
.L_x_23501:
[----:B------:R-:W-:-:S13]  /*4d30*/  ISETP.GE.AND P0, PT, R31, 0x6, PT ;  /* 0x000000061f00780c */ /* 0x000fda0003f06270 */
[----:B------:R-:W-:Y:S05]  /*4d40*/  @!P0 BRA `(.L_x_23503) ;  /* 0x0000000000108947 */ /* 0x000fea0003800000 */
[----:B------:R-:W-:-:S03]  /*4d50*/  UMOV UR12, 0xffffffff ;  /* 0xffffffff000c7882 */ /* 0x000fc60000000000 */
[----:B------:R-:W-:Y:S05]  /*4d60*/  BRA.DIV UR12, `(.L_x_23504) ;  /* 0x0000001e0c487947 */ /* 0x000fea000b800000 */
[----:B0-----:R0:W1:Y:S02]  /*4d70*/  SHFL.IDX PT, R29, R32, R12, R27 ;  /* 0x0000000c201d7389 */ /* 0x00106400000e001b */
.L_x_23646:
[----:B-1----:R-:W-:-:S07]  /*4d80*/  IMAD R53, R42, R29, R53 ;  /* 0x0000001d2a357224 */ /* 0x002fce00078e0235 */
.L_x_23503:
[----:B------:R-:W-:-:S13]  /*4d90*/  ISETP.GE.AND P0, PT, R31, 0x7, PT ;  /* 0x000000071f00780c */ /* 0x000fda0003f06270 */
[----:B------:R-:W-:Y:S05]  /*4da0*/  @!P0 BRA `(.L_x_23505) ;  /* 0x0000000000108947 */ /* 0x000fea0003800000 */
[----:B------:R-:W-:-:S03]  /*4db0*/  UMOV UR12, 0xffffffff ;  /* 0xffffffff000c7882 */ /* 0x000fc60000000000 */
[----:B------:R-:W-:Y:S05]  /*4dc0*/  BRA.DIV UR12, `(.L_x_23506) ;  /* 0x0000001e0c507947 */ /* 0x000fea000b800000 */
[----:B0-----:R0:W1:Y:S02]  /*4dd0*/  SHFL.IDX PT, R29, R32, R13, R27 ;  /* 0x0000000d201d7389 */ /* 0x00106400000e001b */
.L_x_23649:
[----:B-1----:R-:W-:-:S07]  /*4de0*/  IMAD R53, R43, R29, R53 ;  /* 0x0000001d2b357224 */ /* 0x002fce00078e0235 */
.L_x_23505:
[----:B------:R-:W-:-:S13]  /*4df0*/  ISETP.GE.AND P0, PT, R31, 0x8, PT ;  /* 0x000000081f00780c */ /* 0x000fda0003f06270 */
[----:B------:R-:W-:Y:S05]  /*4e00*/  @!P0 BRA `(.L_x_23507) ;  /* 0x0000000000108947 */ /* 0x000fea0003800000 */
[----:B------:R-:W-:-:S03]  /*4e10*/  UMOV UR12, 0xffffffff ;  /* 0xffffffff000c7882 */ /* 0x000fc60000000000 */
[----:B------:R-:W-:Y:S05]  /*4e20*/  BRA.DIV UR12, `(.L_x_23508) ;  /* 0x0000001e0c587947 */ /* 0x000fea000b800000 */
[----:B0-----:R0:W1:Y:S02]  /*4e30*/  SHFL.IDX PT, R29, R32, R14, R27 ;  /* 0x0000000e201d7389 */ /* 0x00106400000e001b */
.L_x_23652:
[----:B-1----:R-:W-:-:S07]  /*4e40*/  IMAD R53, R44, R29, R53 ;  /* 0x0000001d2c357224 */ /* 0x002fce00078e0235 */
.L_x_23507:
[----:B------:R-:W-:-:S13]  /*4e50*/  ISETP.GE.AND P0, PT, R31, 0x9, PT ;  /* 0x000000091f00780c */ /* 0x000fda0003f06270 */
[----:B------:R-:W-:Y:S05]  /*4e60*/  @!P0 BRA `(.L_x_23509) ;  /* 0x0000000000108947 */ /* 0x000fea0003800000 */
[----:B------:R-:W-:-:S03]  /*4e70*/  UMOV UR12, 0xffffffff ;  /* 0xffffffff000c7882 */ /* 0x000fc60000000000 */
[----:B------:R-:W-:Y:S05]  /*4e80*/  BRA.DIV UR12, `(.L_x_23510) ;  /* 0x0000001e0c607947 */ /* 0x000fea000b800000 */
[----:B0-----:R0:W1:Y:S02]  /*4e90*/  SHFL.IDX PT, R29, R32, R15, R27 ;  /* 0x0000000f201d7389 */ /* 0x00106400000e001b */
.L_x_23655:
[----:B-1----:R-:W-:-:S07]  /*4ea0*/  IMAD R53, R45, R29, R53 ;  /* 0x0000001d2d357224 */ /* 0x002fce00078e0235 */
.L_x_23509:
[----:B------:R-:W-:-:S13]  /*4eb0*/  ISETP.GE.AND P0, PT, R31, 0xa, PT ;  /* 0x0000000a1f00780c */ /* 0x000fda0003f06270 */
[----:B------:R-:W-:Y:S05]  /*4ec0*/  @!P0 BRA `(.L_x_23511) ;  /* 0x0000000000108947 */ /* 0x000fea0003800000 */
[----:B------:R-:W-:-:S03]  /*4ed0*/  UMOV UR12, 0xffffffff ;  /* 0xffffffff000c7882 */ /* 0x000fc60000000000 */
[----:B------:R-:W-:Y:S05]  /*4ee0*/  BRA.DIV UR12, `(.L_x_23512) ;  /* 0x0000001e0c687947 */ /* 0x000fea000b800000 */
[----:B0-----:R0:W1:Y:S02]  /*4ef0*/  SHFL.IDX PT, R29, R32, R16, R27 ;  /* 0x00000010201d7389 */ /* 0x00106400000e001b */
.L_x_23658:
[----:B-1----:R-:W-:-:S07]  /*4f00*/  IMAD R53, R46, R29, R53 ;  /* 0x0000001d2e357224 */ /* 0x002fce00078e0235 */
.L_x_23511:
[----:B------:R-:W-:-:S13]  /*4f10*/  ISETP.GE.AND P0, PT, R31, 0xb, PT ;  /* 0x0000000b1f00780c */ /* 0x000fda0003f06270 */
[----:B------:R-:W-:Y:S05]  /*4f20*/  @!P0 BRA `(.L_x_23513) ;  /* 0x0000000000108947 */ /* 0x000fea0003800000 */
[----:B------:R-:W-:-:S03]  /*4f30*/  UMOV UR12, 0xffffffff ;  /* 0xffffffff000c7882 */ /* 0x000fc60000000000 */
[----:B------:R-:W-:Y:S05]  /*4f40*/  BRA.DIV UR12, `(.L_x_23514) ;  /* 0x0000001e0c707947 */ /* 0x000fea000b800000 */
[----:B0-----:R0:W1:Y:S02]  /*4f50*/  SHFL.IDX PT, R29, R32, R17, R27 ;  /* 0x00000011201d7389 */ /* 0x00106400000e001b */
.L_x_23661:
[----:B-1----:R-:W-:-:S07]  /*4f60*/  IMAD R53, R47, R29, R53 ;  /* 0x0000001d2f357224 */ /* 0x002fce00078e0235 */
.L_x_23513:
[----:B------:R-:W-:-:S13]  /*4f70*/  ISETP.GE.AND P0, PT, R31, 0xc, PT ;  /* 0x0000000c1f00780c */ /* 0x000fda0003f06270 */
[----:B------:R-:W-:Y:S05]  /*4f80*/  @!P0 BRA `(.L_x_23515) ;  /* 0x0000000000108947 */ /* 0x000fea0003800000 */
[----:B------:R-:W-:-:S03]  /*4f90*/  UMOV UR12, 0xffffffff ;  /* 0xffffffff000c7882 */ /* 0x000fc60000000000 */
[----:B------:R-:W-:Y:S05]  /*4fa0*/  BRA.DIV UR12, `(.L_x_23516) ;  /* 0x0000001e0c787947 */ /* 0x000fea000b800000 */
[----:B0-----:R0:W1:Y:S02]  /*4fb0*/  SHFL.IDX PT, R29, R32, R18, R27 ;  /* 0x00000012201d7389 */ /* 0x00106400000e001b */
.L_x_23664:
[----:B-1----:R-:W-:-:S07]  /*4fc0*/  IMAD R53, R48, R29, R53 ;  /* 0x0000001d30357224 */ /* 0x002fce00078e0235 */
.L_x_23515:
[----:B------:R-:W-:-:S13]  /*4fd0*/  ISETP.GE.AND P0, PT, R31, 0xd, PT ;  /* 0x0000000d1f00780c */ /* 0x000fda0003f06270 */
[----:B------:R-:W-:Y:S05]  /*4fe0*/  @!P0 BRA `(.L_x_23517) ;  /* 0x0000000000108947 */ /* 0x000fea0003800000 */
[----:B------:R-:W-:-:S03]  /*4ff0*/  UMOV UR12, 0xffffffff ;  /* 0xffffffff000c7882 */ /* 0x000fc60000000000 */
[----:B------:R-:W-:Y:S05]  /*5000*/  BRA.DIV UR12, `(.L_x_23518) ;  /* 0x0000001e0c807947 */ /* 0x000fea000b800000 */
[----:B0-----:R0:W1:Y:S02]  /*5010*/  SHFL.IDX PT, R29, R32, R19, R27 ;  /* 0x00000013201d7389 */ /* 0x00106400000e001b */
.L_x_23667:
[----:B-1----:R-:W-:-:S07]  /*5020*/  IMAD R53, R49, R29, R53 ;  /* 0x0000001d31357224 */ /* 0x002fce00078e0235 */
.L_x_23517:
[----:B------:R-:W-:-:S13]  /*5030*/  ISETP.GE.AND P0, PT, R31, 0xe, PT ;  /* 0x0000000e1f00780c */ /* 0x000fda0003f06270 */
[----:B------:R-:W-:Y:S05]  /*5040*/  @!P0 BRA `(.L_x_23519) ;  /* 0x0000000000108947 */ /* 0x000fea0003800000 */
[----:B------:R-:W-:-:S03]  /*5050*/  UMOV UR12, 0xffffffff ;  /* 0xffffffff000c7882 */ /* 0x000fc60000000000 */
[----:B------:R-:W-:Y:S05]  /*5060*/  BRA.DIV UR12, `(.L_x_23520) ;  /* 0x0000001e0c887947 */ /* 0x000fea000b800000 */
[----:B0-----:R0:W1:Y:S02]  /*5070*/  SHFL.IDX PT, R29, R32, R20, R27 ;  /* 0x00000014201d7389 */ /* 0x00106400000e001b */
.L_x_23670:
[----:B-1----:R-:W-:-:S07]  /*5080*/  IMAD R53, R50, R29, R53 ;  /* 0x0000001d32357224 */ /* 0x002fce00078e0235 */
.L_x_23519:
[----:B------:R-:W-:-:S13]  /*5090*/  ISETP.GE.AND P0, PT, R31, 0xf, PT ;  /* 0x0000000f1f00780c */ /* 0x000fda0003f06270 */
[----:B------:R-:W-:Y:S05]  /*50a0*/  @!P0 BRA `(.L_x_23521) ;  /* 0x0000000000108947 */ /* 0x000fea0003800000 */
[----:B------:R-:W-:-:S03]  /*50b0*/  UMOV UR12, 0xffffffff ;  /* 0xffffffff000c7882 */ /* 0x000fc60000000000 */
[----:B------:R-:W-:Y:S05]  /*50c0*/  BRA.DIV UR12, `(.L_x_23522) ;  /* 0x0000001e0c907947 */ /* 0x000fea000b800000 */
[----:B0-----:R0:W1:Y:S02]  /*50d0*/  SHFL.IDX PT, R29, R32, R21, R27 ;  /* 0x00000015201d7389 */ /* 0x00106400000e001b */
.L_x_23673:
[----:B-1----:R-:W-:-:S07]  /*50e0*/  IMAD R53, R51, R29, R53 ;  /* 0x0000001d33357224 */ /* 0x002fce00078e0235 */
.L_x_23521:
[----:B------:R-:W-:-:S13]  /*50f0*/  ISETP.GE.AND P0, PT, R31, 0x10, PT ;  /* 0x000000101f00780c */ /* 0x000fda0003f06270 */
[----:B------:R-:W-:Y:S05]  /*5100*/  @!P0 BRA `(.L_x_23523) ;  /* 0x0000000000108947 */ /* 0x000fea0003800000 */
[----:B------:R-:W-:-:S03]  /*5110*/  UMOV UR12, 0xffffffff ;  /* 0xffffffff000c7882 */ /* 0x000fc60000000000 */
[----:B------:R-:W-:Y:S05]  /*5120*/  BRA.DIV UR12, `(.L_x_23524) ;  /* 0x0000001e0c987947 */ /* 0x000fea000b800000 */
[----:B0-----:R0:W1:Y:S02]  /*5130*/  SHFL.IDX PT, R29, R32, R22, R27 ;  /* 0x00000016201d7389 */ /* 0x00106400000e001b */
.L_x_23676:
[----:B-1----:R-:W-:-:S07]  /*5140*/  IMAD R53, R34, R29, R53 ;  /* 0x0000001d22357224 */ /* 0x002fce00078e0235 */
.L_x_23523:
[----:B------:R-:W-:-:S07]  /*5150*/  IMAD.U32 R29, RZ, RZ, UR20 ;  /* 0x00000014ff1d7e24 */ /* 0x000fce000f8e00ff */
.L_x_23525:
        /* <DEDUP_REMOVED lines=36> */
.L_x_23492:
[----:B------:R-:W-:Y:S05]  /*53a0*/  @!P6 BRA `(.L_x_23527) ;  /* 0xffffffe800ace947 */ /* 0x000fea000383ffff */
.L_x_23368:
        /* <DEDUP_REMOVED lines=33> */
.L_x_23529:
[----:B------:R-:W-:Y:S05]  /*55c0*/  BSYNC.RECONVERGENT B0 ;  /* 0x0000000000007941 */ /* 0x000fea0003800200 */
.L_x_23528:
[----:B------:R-:W-:Y:S04]  /*55d0*/  BSSY.RECONVERGENT B0, `(.L_x_23530) ;  /* 0x000001e000007945 */ /* 0x000fe80003800200 */
[----:B------:R-:W-:Y:S05]  /*55e0*/  @!P5 BRA `(.L_x_23531) ;  /* 0x000000000070d947 */ /* 0x000fea0003800000 */
[----:B01-3--:R-:W0:Y:S01]  /*55f0*/  S2R R31, SR_CgaCtaId ;  /* 0x00000000001f7919 */ /* 0x00be220000008800 */
[----:B--2-4-:R-:W-:-:S05]  /*5600*/  MOV R30, 0x400 ;  /* 0x00000400001e7802 */ /* 0x014fca0000000f00 */
[----:B------:R-:W-:-:S05]  /*5610*/  VIADD R30, R30, 0xc80 ;  /* 0x00000c801e1e7836 */ /* 0x000fca0000000000 */
[----:B0-----:R-:W-:-:S07]  /*5620*/  LEA R36, R31, R30, 0x18 ;  /* 0x0000001e1f247211 */ /* 0x001fce00078ec0ff */
.L_x_23532:
        /* <DEDUP_REMOVED lines=24> */
.L_x_23531:
[----:B------:R-:W-:Y:S05]  /*57b0*/  BSYNC.RECONVERGENT B0 ;  /* 0x0000000000007941 */ /* 0x000fea0003800200 */
.L_x_23530:
[----:B------:R-:W5:Y:S02]  /*57c0*/  LDCU UR12, c[0x0][0x374] ;  /* 0x00006e80ff0c77ac */ /* 0x000f640008000800 */
[----:B-----5:R-:W-:Y:S02]  /*57d0*/  UIADD3 UR9, UPT, UPT, UR12, UR9, URZ ;  /* 0x000000090c097290 */ /* 0x020fe4000fffe0ff */
[----:B------:R-:W-:-:S04]  /*57e0*/  USHF.L.U32 UR12, UR12, 0x1, URZ ;  /* 0x000000010c0c7899 */ /* 0x000fc800080006ff */
[----:B------:R-:W-:-:S09]  /*57f0*/  UISETP.GE.U32.AND UP0, UPT, UR9, UR12, UPT ;  /* 0x0000000c0900728c */ /* 0x000fd2000bf06070 */
[----:B------:R-:W-:Y:S05]  /*5800*/  BRA.U !UP0, `(.L_x_23533) ;  /* 0xffffffb508e47547 */ /* 0x000fea000b83ffff */
[----:B------:R-:W-:Y:S05]  /*5810*/  EXIT ;  /* 0x000000000000794d */ /* 0x000fea0003800000 */
.L_x_23390:
[----:B------:R-:W-:Y:S01]  /*5820*/  BSSY B2, `(.L_x_23534) ;  /* 0x0000006000027945 */ /* 0x000fe20003800000 */
[----:B------:R-:W-:Y:S02]  /*5830*/  IMAD.MOV.U32 R30, RZ, RZ, R28 ;  /* 0x000000ffff1e7224 */ /* 0x000fe400078e001c */
[----:B------:R-:W-:-:S07]  /*5840*/  IMAD.MOV.U32 R29, RZ, RZ, -0x1 ;  /* 0xffffffffff1d7424 */ /* 0x000fce00078e00ff */
[----:B0--3--:R-:W-:Y:S05]  /*5850*/  WARPSYNC.COLLECTIVE R29, `(.L_x_23535) ;  /* 0x000000001d087348 */ /* 0x009fea0003c00000 */
[----:B0-----:R0:W1:Y:S02]  /*5860*/  SHFL.IDX P0, R29, R32, R30, R27 ;  /* 0x0000001e201d7389 */ /* 0x001064000000001b */
[----:B01-3--:R-:W-:Y:S05]  /*5870*/  ENDCOLLECTIVE ;  /* 0x000000000000791b */ /* 0x00bfea0003800000 */
.L_x_23535:
[----:B------:R-:W-:Y:S05]  /*5880*/  BSYNC B2 ;  /* 0x0000000000027941 */ /* 0x000fea0003800000 */
.L_x_23534:
[----:B------:R-:W-:Y:S05]  /*5890*/  BRA `(.L_x_23536) ;  /* 0xffffffc800f07947 */ /* 0x000fea000383ffff */
.L_x_23392:
[----:B------:R-:W-:Y:S01]  /*58a0*/  BSSY B2, `(.L_x_23537) ;  /* 0x0000006000027945 */ /* 0x000fe20003800000 */
[----:B------:R-:W-:Y:S01]  /*58b0*/  IMAD.MOV.U32 R30, RZ, RZ, R8 ;  /* 0x000000ffff1e7224 */ /* 0x000fe200078e0008 */
[----:B------:R-:W-:-:S07]  /*58c0*/  MOV R29, 0xffffffff ;  /* 0xffffffff001d7802 */ /* 0x000fce0000000f00 */
[----:B0--3--:R-:W-:Y:S05]  /*58d0*/  WARPSYNC.COLLECTIVE R29, `(.L_x_23538) ;  /* 0x000000001d087348 */ /* 0x009fea0003c00000 */
[----:B0-----:R0:W1:Y:S02]  /*58e0*/  SHFL.IDX P0, R29, R32, R30, R27 ;  /* 0x0000001e201d7389 */ /* 0x001064000000001b */
[----:B01-3--:R-:W-:Y:S05]  /*58f0*/  ENDCOLLECTIVE ;  /* 0x000000000000791b */ /* 0x00bfea0003800000 */
.L_x_23538:
[----:B------:R-:W-:Y:S05]  /*5900*/  BSYNC B2 ;  /* 0x0000000000027941 */ /* 0x000fea0003800000 */
.L_x_23537:
[----:B------:R-:W-:Y:S05]  /*5910*/  BRA `(.L_x_23539) ;  /* 0xffffffc800e47947 */ /* 0x000fea000383ffff */
.L_x_23394:
[----:B------:R-:W-:Y:S01]  /*5920*/  BSSY B2, `(.L_x_23540) ;  /* 0x0000006000027945 */ /* 0x000fe20003800000 */
[----:B------:R-:W-:Y:S02]  /*5930*/  IMAD.MOV.U32 R30, RZ, RZ, R9 ;  /* 0x000000ffff1e7224 */ /* 0x000fe400078e0009 */
[----:B------:R-:W-:-:S07]  /*5940*/  IMAD.MOV.U32 R29, RZ, RZ, -0x1 ;  /* 0xffffffffff1d7424 */ /* 0x000fce00078e00ff */
[----:B0--3--:R-:W-:Y:S05]  /*5950*/  WARPSYNC.COLLECTIVE R29, `(.L_x_23541) ;  /* 0x000000001d087348 */ /* 0x009fea0003c00000 */
[----:B0-----:R0:W1:Y:S02]  /*5960*/  SHFL.IDX P0, R29, R32, R30, R27 ;  /* 0x0000001e201d7389 */ /* 0x001064000000001b */
[----:B01-3--:R-:W-:Y:S05]  /*5970*/  ENDCOLLECTIVE ;  /* 0x000000000000791b */ /* 0x00bfea0003800000 */
.L_x_23541:
[----:B------:R-:W-:Y:S05]  /*5980*/  BSYNC B2 ;  /* 0x0000000000027941 */ /* 0x000fea0003800000 */
.L_x_23540:
[----:B------:R-:W-:Y:S05]  /*5990*/  BRA `(.L_x_23542) ;  /* 0xffffffc800d87947 */ /* 0x000fea000383ffff */
.L_x_23396:
[----:B------:R-:W-:Y:S01]  /*59a0*/  BSSY B2, `(.L_x_23543) ;  /* 0x0000006000027945 */ /* 0x000fe20003800000 */
[----:B------:R-:W-:Y:S02]  /*59b0*/  IMAD.MOV.U32 R30, RZ, RZ, R10 ;  /* 0x000000ffff1e7224 */ /* 0x000fe400078e000a */
[----:B------:R-:W-:-:S07]  /*59c0*/  IMAD.MOV.U32 R29, RZ, RZ, -0x1 ;  /* 0xffffffffff1d7424 */ /* 0x000fce00078e00ff */
[----:B0--3--:R-:W-:Y:S05]  /*59d0*/  WARPSYNC.COLLECTIVE R29, `(.L_x_23544) ;  /* 0x000000001d087348 */ /* 0x009fea0003c00000 */
[----:B0-----:R0:W1:Y:S02]  /*59e0*/  SHFL.IDX P0, R29, R32, R30, R27 ;  /* 0x0000001e201d7389 */ /* 0x001064000000001b */
[----:B01-3--:R-:W-:Y:S05]  /*59f0*/  ENDCOLLECTIVE ;  /* 0x000000000000791b */ /* 0x00bfea0003800000 */
.L_x_23544:
[----:B------:R-:W-:Y:S05]  /*5a00*/  BSYNC B2 ;  /* 0x0000000000027941 */ /* 0x000fea0003800000 */
.L_x_23543:
[----:B------:R-:W-:Y:S05]  /*5a10*/  BRA `(.L_x_23545) ;  /* 0xffffffc800cc7947 */ /* 0x000fea000383ffff */
.L_x_23398:
[----:B------:R-:W-:Y:S01]  /*5a20*/  BSSY B2, `(.L_x_23546) ;  /* 0x0000006000027945 */ /* 0x000fe20003800000 */
[----:B------:R-:W-:Y:S01]  /*5a30*/  MOV R30, R11 ;  /* 0x0000000b001e7202 */ /* 0x000fe20000000f00 */
[----:B------:R-:W-:-:S07]  /*5a40*/  IMAD.MOV.U32 R29, RZ, RZ, -0x1 ;  /* 0xffffffffff1d7424 */ /* 0x000fce00078e00ff */
[----:B0--3--:R-:W-:Y:S05]  /*5a50*/  WARPSYNC.COLLECTIVE R29, `(.L_x_23547) ;  /* 0x000000001d087348 */ /* 0x009fea0003c00000 */
[----:B0-----:R0:W1:Y:S02]  /*5a60*/  SHFL.IDX P0, R29, R32, R30, R27 ;  /* 0x0000001e201d7389 */ /* 0x001064000000001b */
[----:B01-3--:R-:W-:Y:S05]  /*5a70*/  ENDCOLLECTIVE ;  /* 0x000000000000791b */ /* 0x00bfea0003800000 */
.L_x_23547:
[----:B------:R-:W-:Y:S05]  /*5a80*/  BSYNC B2 ;  /* 0x0000000000027941 */ /* 0x000fea0003800000 */
.L_x_23546:
[----:B------:R-:W-:Y:S05]  /*5a90*/  BRA `(.L_x_23548) ;  /* 0xffffffc800c87947 */ /* 0x000fea000383ffff */
.L_x_23400:
[----:B------:R-:W-:Y:S01]  /*5aa0*/  BSSY B2, `(.L_x_23549) ;  /* 0x0000006000027945 */ /* 0x000fe20003800000 */
[----:B------:R-:W-:Y:S02]  /*5ab0*/  IMAD.MOV.U32 R30, RZ, RZ, R12 ;  /* 0x000000ffff1e7224 */ /* 0x000fe400078e000c */
[----:B------:R-:W-:-:S07]  /*5ac0*/  IMAD.MOV.U32 R29, RZ, RZ, -0x1 ;  /* 0xffffffffff1d7424 */ /* 0x000fce00078e00ff */
[----:B0--3--:R-:W-:Y:S05]  /*5ad0*/  WARPSYNC.COLLECTIVE R29, `(.L_x_23550) ;  /* 0x000000001d087348 */ /* 0x009fea0003c00000 */
[----:B0-----:R0:W1:Y:S02]  /*5ae0*/  SHFL.IDX P0, R29, R32, R30, R27 ;  /* 0x0000001e201d7389 */ /* 0x001064000000001b */
[----:B01-3--:R-:W-:Y:S05]  /*5af0*/  ENDCOLLECTIVE ;  /* 0x000000000000791b */ /* 0x00bfea0003800000 */
.L_x_23550:
[----:B------:R-:W-:Y:S05]  /*5b00*/  BSYNC B2 ;  /* 0x0000000000027941 */ /* 0x000fea0003800000 */
.L_x_23549:
[----:B------:R-:W-:Y:S05]  /*5b10*/  BRA `(.L_x_23551) ;  /* 0xffffffc800c07947 */ /* 0x000fea000383ffff */
.L_x_23402:
[----:B------:R-:W-:Y:S01]  /*5b20*/  BSSY B2, `(.L_x_23552) ;  /* 0x0000006000027945 */ /* 0x000fe20003800000 */
[----:B------:R-:W-:Y:S01]  /*5b30*/  IMAD.MOV.U32 R30, RZ, RZ, R13 ;  /* 0x000000ffff1e7224 */ /* 0x000fe200078e000d */
[----:B------:R-:W-:-:S07]  /*5b40*/  MOV R29, 0xffffffff ;  /* 0xffffffff001d7802 */ /* 0x000fce0000000f00 */
[----:B0--3--:R-:W-:Y:S05]  /*5b50*/  WARPSYNC.COLLECTIVE R29, `(.L_x_23553) ;  /* 0x000000001d087348 */ /* 0x009fea0003c00000 */
[----:B0-----:R0:W1:Y:S02]  /*5b60*/  SHFL.IDX P0, R29, R32, R30, R27 ;  /* 0x0000001e201d7389 */ /* 0x001064000000001b */
[----:B01-3--:R-:W-:Y:S05]  /*5b70*/  ENDCOLLECTIVE ;  /* 0x000000000000791b */ /* 0x00bfea0003800000 */
.L_x_23553:
[----:B------:R-:W-:Y:S05]  /*5b80*/  BSYNC B2 ;  /* 0x0000000000027941 */ /* 0x000fea0003800000 */
.L_x_23552:
[----:B------:R-:W-:Y:S05]  /*5b90*/  BRA `(.L_x_23554) ;  /* 0xffffffc800b87947 */ /* 0x000fea000383ffff */
.L_x_23404:
[----:B------:R-:W-:Y:S01]  /*5ba0*/  BSSY B2, `(.L_x_23555) ;  /* 0x0000006000027945 */ /* 0x000fe20003800000 */
[----:B------:R-:W-:Y:S02]  /*5bb0*/  IMAD.MOV.U32 R30, RZ, RZ, R14 ;  /* 0x000000ffff1e7224 */ /* 0x000fe400078e000e */
[----:B------:R-:W-:-:S07]  /*5bc0*/  IMAD.MOV.U32 R29, RZ, RZ, -0x1 ;  /* 0xffffffffff1d7424 */ /* 0x000fce00078e00ff */
[----:B0--3--:R-:W-:Y:S05]  /*5bd0*/  WARPSYNC.COLLECTIVE R29, `(.L_x_23556) ;  /* 0x000000001d087348 */ /* 0x009fea0003c00000 */
[----:B0-----:R0:W1:Y:S02]  /*5be0*/  SHFL.IDX P0, R29, R32, R30, R27 ;  /* 0x0000001e201d7389 */ /* 0x001064000000001b */
[----:B01-3--:R-:W-:Y:S05]  /*5bf0*/  ENDCOLLECTIVE ;  /* 0x000000000000791b */ /* 0x00bfea0003800000 */
.L_x_23556:
[----:B------:R-:W-:Y:S05]  /*5c00*/  BSYNC B2 ;  /* 0x0000000000027941 */ /* 0x000fea0003800000 */
.L_x_23555:
[----:B------:R-:W-:Y:S05]  /*5c10*/  BRA `(.L_x_23557) ;  /* 0xffffffc800b07947 */ /* 0x000fea000383ffff */
.L_x_23406:
[----:B------:R-:W-:Y:S01]  /*5c20*/  BSSY B2, `(.L_x_23558) ;  /* 0x0000006000027945 */ /* 0x000fe20003800000 */
[----:B------:R-:W-:Y:S02]  /*5c30*/  IMAD.MOV.U32 R30, RZ, RZ, R15 ;  /* 0x000000ffff1e7224 */ /* 0x000fe400078e000f */
[----:B------:R-:W-:-:S07]  /*5c40*/  IMAD.MOV.U32 R29, RZ, RZ, -0x1 ;  /* 0xffffffffff1d7424 */ /* 0x000fce00078e00ff */
[----:B0--3--:R-:W-:Y:S05]  /*5c50*/  WARPSYNC.COLLECTIVE R29, `(.L_x_23559) ;  /* 0x000000001d087348 */ /* 0x009fea0003c00000 */
[----:B0-----:R0:W1:Y:S02]  /*5c60*/  SHFL.IDX P0, R29, R32, R30, R27 ;  /* 0x0000001e201d7389 */ /* 0x001064000000001b */
[----:B01-3--:R-:W-:Y:S05]  /*5c70*/  ENDCOLLECTIVE ;  /* 0x000000000000791b */ /* 0x00bfea0003800000 */
.L_x_23559:
[----:B------:R-:W-:Y:S05]  /*5c80*/  BSYNC B2 ;  /* 0x0000000000027941 */ /* 0x000fea0003800000 */
.L_x_23558:
[----:B------:R-:W-:Y:S05]  /*5c90*/  BRA `(.L_x_23560) ;  /* 0xffffffc800a87947 */ /* 0x000fea000383ffff */
.L_x_23408:
[----:B------:R-:W-:Y:S01]  /*5ca0*/  BSSY B2, `(.L_x_23561) ;  /* 0x0000006000027945 */ /* 0x000fe20003800000 */
[----:B------:R-:W-:Y:S01]  /*5cb0*/  MOV R30, R16 ;  /* 0x00000010001e7202 */ /* 0x000fe20000000f00 */
[----:B------:R-:W-:-:S07]  /*5cc0*/  IMAD.MOV.U32 R29, RZ, RZ, -0x1 ;  /* 0xffffffffff1d7424 */ /* 0x000fce00078e00ff */
[----:B0--3--:R-:W-:Y:S05]  /*5cd0*/  WARPSYNC.COLLECTIVE R29, `(.L_x_23562) ;  /* 0x000000001d087348 */ /* 0x009fea0003c00000 */
[----:B0-----:R0:W1:Y:S02]  /*5ce0*/  SHFL.IDX P0, R29, R32, R30, R27 ;  /* 0x0000001e201d7389 */ /* 0x001064000000001b */
[----:B01-3--:R-:W-:Y:S05]  /*5cf0*/  ENDCOLLECTIVE ;  /* 0x000000000000791b */ /* 0x00bfea0003800000 */
.L_x_23562:
[----:B------:R-:W-:Y:S05]  /*5d00*/  BSYNC B2 ;  /* 0x0000000000027941 */ /* 0x000fea0003800000 */
.L_x_23561:
[----:B------:R-:W-:Y:S05]  /*5d10*/  BRA `(.L_x_23563) ;  /* 0xffffffc800a07947 */ /* 0x000fea000383ffff */
.L_x_23410:
[----:B------:R-:W-:Y:S01]  /*5d20*/  BSSY B2, `(.L_x_23564) ;  /* 0x0000006000027945 */ /* 0x000fe20003800000 */
[----:B------:R-:W-:Y:S02]  /*5d30*/  IMAD.MOV.U32 R30, RZ, RZ, R17 ;  /* 0x000000ffff1e7224 */ /* 0x000fe400078e0011 */
[----:B------:R-:W-:-:S07]  /*5d40*/  IMAD.MOV.U32 R29, RZ, RZ, -0x1 ;  /* 0xffffffffff1d7424 */ /* 0x000fce00078e00ff */
[----:B0--3--:R-:W-:Y:S05]  /*5d50*/  WARPSYNC.COLLECTIVE R29, `(.L_x_23565) ;  /* 0x000000001d087348 */ /* 0x009fea0003c00000 */
[----:B0-----:R0:W1:Y:S02]  /*5d60*/  SHFL.IDX P0, R29, R32, R30, R27 ;  /* 0x0000001e201d7389 */ /* 0x001064000000001b */
[----:B01-3--:R-:W-:Y:S05]  /*5d70*/  ENDCOLLECTIVE ;  /* 0x000000000000791b */ /* 0x00bfea0003800000 */
.L_x_23565:
[----:B------:R-:W-:Y:S05]  /*5d80*/  BSYNC B2 ;  /* 0x0000000000027941 */ /* 0x000fea0003800000 */
.L_x_23564:
[----:B------:R-:W-:Y:S05]  /*5d90*/  BRA `(.L_x_23566) ;  /* 0xffffffc800987947 */ /* 0x000fea000383ffff */
.L_x_23412:
[----:B------:R-:W-:Y:S01]  /*5da0*/  BSSY B2, `(.L_x_23567) ;  /* 0x0000006000027945 */ /* 0x000fe20003800000 */
[----:B------:R-:W-:Y:S01]  /*5db0*/  IMAD.MOV.U32 R30, RZ, RZ, R18 ;  /* 0x000000ffff1e7224 */ /* 0x000fe200078e0012 */
[----:B------:R-:W-:-:S07]  /*5dc0*/  MOV R29, 0xffffffff ;  /* 0xffffffff001d7802 */ /* 0x000fce0000000f00 */
[----:B0--3--:R-:W-:Y:S05]  /*5dd0*/  WARPSYNC.COLLECTIVE R29, `(.L_x_23568) ;  /* 0x000000001d087348 */ /* 0x009fea0003c00000 */
[----:B0-----:R0:W1:Y:S02]  /*5de0*/  SHFL.IDX P0, R29, R32, R30, R27 ;  /* 0x0000001e201d7389 */ /* 0x001064000000001b */
[----:B01-3--:R-:W-:Y:S05]  /*5df0*/  ENDCOLLECTIVE ;  /* 0x000000000000791b */ /* 0x00bfea0003800000 */
.L_x_23568:
[----:B------:R-:W-:Y:S05]  /*5e00*/  BSYNC B2 ;  /* 0x0000000000027941 */ /* 0x000fea0003800000 */
.L_x_23567:
[----:B------:R-:W-:Y:S05]  /*5e10*/  BRA `(.L_x_23569) ;  /* 0xffffffc800907947 */ /* 0x000fea000383ffff */
.L_x_23414:
[----:B------:R-:W-:Y:S01]  /*5e20*/  BSSY B2, `(.L_x_23570) ;  /* 0x0000006000027945 */ /* 0x000fe20003800000 */
[----:B------:R-:W-:Y:S02]  /*5e30*/  IMAD.MOV.U32 R30, RZ, RZ, R19 ;  /* 0x000000ffff1e7224 */ /* 0x000fe400078e0013 */
[----:B------:R-:W-:-:S07]  /*5e40*/  IMAD.MOV.U32 R29, RZ, RZ, -0x1 ;  /* 0xffffffffff1d7424 */ /* 0x000fce00078e00ff */
[----:B0--3--:R-:W-:Y:S05]  /*5e50*/  WARPSYNC.COLLECTIVE R29, `(.L_x_23571) ;  /* 0x000000001d087348 */ /* 0x009fea0003c00000 */
[----:B0-----:R0:W1:Y:S02]  /*5e60*/  SHFL.IDX P0, R29, R32, R30, R27 ;  /* 0x0000001e201d7389 */ /* 0x001064000000001b */
[----:B01-3--:R-:W-:Y:S05]  /*5e70*/  ENDCOLLECTIVE ;  /* 0x000000000000791b */ /* 0x00bfea0003800000 */
.L_x_23571:
[----:B------:R-:W-:Y:S05]  /*5e80*/  BSYNC B2 ;  /* 0x0000000000027941 */ /* 0x000fea0003800000 */
.L_x_23570:
[----:B------:R-:W-:Y:S05]  /*5e90*/  BRA `(.L_x_23572) ;  /* 0xffffffc800887947 */ /* 0x000fea000383ffff */
.L_x_23416:
[----:B------:R-:W-:Y:S01]  /*5ea0*/  BSSY B2, `(.L_x_23573) ;  /* 0x0000006000027945 */ /* 0x000fe20003800000 */
[----:B------:R-:W-:Y:S02]  /*5eb0*/  IMAD.MOV.U32 R30, RZ, RZ, R20 ;  /* 0x000000ffff1e7224 */ /* 0x000fe400078e0014 */
[----:B------:R-:W-:-:S07]  /*5ec0*/  IMAD.MOV.U32 R29, RZ, RZ, -0x1 ;  /* 0xffffffffff1d7424 */ /* 0x000fce00078e00ff */
[----:B0--3--:R-:W-:Y:S05]  /*5ed0*/  WARPSYNC.COLLECTIVE R29, `(.L_x_23574) ;  /* 0x000000001d087348 */ /* 0x009fea0003c00000 */
[----:B0-----:R0:W1:Y:S02]  /*5ee0*/  SHFL.IDX P0, R29, R32, R30, R27 ;  /* 0x0000001e201d7389 */ /* 0x001064000000001b */
[----:B01-3--:R-:W-:Y:S05]  /*5ef0*/  ENDCOLLECTIVE ;  /* 0x000000000000791b */ /* 0x00bfea0003800000 */
.L_x_23574:
[----:B------:R-:W-:Y:S05]  /*5f00*/  BSYNC B2 ;  /* 0x0000000000027941 */ /* 0x000fea0003800000 */
.L_x_23573:
[----:B------:R-:W-:Y:S05]  /*5f10*/  BRA `(.L_x_23575) ;  /* 0xffffffc800807947 */ /* 0x000fea000383ffff */
.L_x_23418:
[----:B------:R-:W-:Y:S01]  /*5f20*/  BSSY B2, `(.L_x_23576) ;  /* 0x0000006000027945 */ /* 0x000fe20003800000 */
[----:B------:R-:W-:Y:S01]  /*5f30*/  MOV R30, R21 ;  /* 0x00000015001e7202 */ /* 0x000fe20000000f00 */
[----:B------:R-:W-:-:S07]  /*5f40*/  IMAD.MOV.U32 R29, RZ, RZ, -0x1 ;  /* 0xffffffffff1d7424 */ /* 0x000fce00078e00ff */
[----:B0--3--:R-:W-:Y:S05]  /*5f50*/  WARPSYNC.COLLECTIVE R29, `(.L_x_23577) ;  /* 0x000000001d087348 */ /* 0x009fea0003c00000 */
[----:B0-----:R0:W1:Y:S02]  /*5f60*/  SHFL.IDX P0, R29, R32, R30, R27 ;  /* 0x0000001e201d7389 */ /* 0x001064000000001b */
[----:B01-3--:R-:W-:Y:S05]  /*5f70*/  ENDCOLLECTIVE ;  /* 0x000000000000791b */ /* 0x00bfea0003800000 */
.L_x_23577:
[----:B------:R-:W-:Y:S05]  /*5f80*/  BSYNC B2 ;  /* 0x0000000000027941 */ /* 0x000fea0003800000 */
.L_x_23576:
[----:B------:R-:W-:Y:S05]  /*5f90*/  BRA `(.L_x_23578) ;  /* 0xffffffc800787947 */ /* 0x000fea000383ffff */
.L_x_23420:
[----:B------:R-:W-:Y:S01]  /*5fa0*/  BSSY B2, `(.L_x_23579) ;  /* 0x0000006000027945 */ /* 0x000fe20003800000 */
[----:B------:R-:W-:Y:S02]  /*5fb0*/  IMAD.MOV.U32 R30, RZ, RZ, R22 ;  /* 0x000000ffff1e7224 */ /* 0x000fe400078e0016 */
[----:B------:R-:W-:-:S07]  /*5fc0*/  IMAD.MOV.U32 R29, RZ, RZ, -0x1 ;  /* 0xffffffffff1d7424 */ /* 0x000fce00078e00ff */
[----:B0--3--:R-:W-:Y:S05]  /*5fd0*/  WARPSYNC.COLLECTIVE R29, `(.L_x_23580) ;  /* 0x000000001d087348 */ /* 0x009fea0003c00000 */
[----:B0-----:R0:W1:Y:S02]  /*5fe0*/  SHFL.IDX P0, R29, R32, R30, R27 ;  /* 0x0000001e201d7389 */ /* 0x001064000000001b */
[----:B01-3--:R-:W-:Y:S05]  /*5ff0*/  ENDCOLLECTIVE ;  /* 0x000000000000791b */ /* 0x00bfea0003800000 */
.L_x_23580:
[----:B------:R-:W-:Y:S05]  /*6000*/  BSYNC B2 ;  /* 0x0000000000027941 */ /* 0x000fea0003800000 */
.L_x_23579:
[----:B------:R-:W-:Y:S05]  /*6010*/  BRA `(.L_x_23581) ;  /* 0xffffffc800707947 */ /* 0x000fea000383ffff */
.L_x_23443:
[----:B------:R-:W-:Y:S01]  /*6020*/  BSSY B1, `(.L_x_23582) ;  /* 0x0000006000017945 */ /* 0x000fe20003800000 */
[----:B------:R-:W-:Y:S01]  /*6030*/  IMAD.MOV.U32 R30, RZ, RZ, R28 ;  /* 0x000000ffff1e7224 */ /* 0x000fe200078e001c */
[----:B------:R-:W-:-:S07]  /*6040*/  MOV R29, 0xffffffff ;  /* 0xffffffff001d7802 */ /* 0x000fce0000000f00 */
[----:B0--3--:R-:W-:Y:S05]  /*6050*/  WARPSYNC.COLLECTIVE R29, `(.L_x_23583) ;  /* 0x000000001d087348 */ /* 0x009fea0003c00000 */
[----:B0-----:R0:W1:Y:S02]  /*6060*/  SHFL.IDX P0, R29, R32, R30, R27 ;  /* 0x0000001e201d7389 */ /* 0x001064000000001b */
[----:B01-3--:R-:W-:Y:S05]  /*6070*/  ENDCOLLECTIVE ;  /* 0x000000000000791b */ /* 0x00bfea0003800000 */
.L_x_23583:
[----:B------:R-:W-:Y:S05]  /*6080*/  BSYNC B1 ;  /* 0x0000000000017941 */ /* 0x000fea0003800000 */
.L_x_23582:
[----:B------:R-:W-:Y:S05]  /*6090*/  BRA `(.L_x_23584) ;  /* 0xffffffd400e47947 */ /* 0x000fea000383ffff */
.L_x_23445:
[----:B------:R-:W-:Y:S01]  /*60a0*/  BSSY B1, `(.L_x_23585) ;  /* 0x0000006000017945 */ /* 0x000fe20003800000 */
[----:B------:R-:W-:Y:S02]  /*60b0*/  IMAD.MOV.U32 R30, RZ, RZ, R8 ;  /* 0x000000ffff1e7224 */ /* 0x000fe400078e0008 */
[----:B------:R-:W-:-:S07]  /*60c0*/  IMAD.MOV.U32 R29, RZ, RZ, -0x1 ;  /* 0xffffffffff1d7424 */ /* 0x000fce00078e00ff */
[----:B0--3--:R-:W-:Y:S05]  /*60d0*/  WARPSYNC.COLLECTIVE R29, `(.L_x_23586) ;  /* 0x000000001d087348 */ /* 0x009fea0003c00000 */
[----:B0-----:R0:W1:Y:S02]  /*60e0*/  SHFL.IDX P0, R29, R32, R30, R27 ;  /* 0x0000001e201d7389 */ /* 0x001064000000001b */
[----:B01-3--:R-:W-:Y:S05]  /*60f0*/  ENDCOLLECTIVE ;  /* 0x000000000000791b */ /* 0x00bfea0003800000 */
.L_x_23586:
[----:B------:R-:W-:Y:S05]  /*6100*/  BSYNC B1 ;  /* 0x0000000000017941 */ /* 0x000fea0003800000 */
.L_x_23585:
[----:B------:R-:W-:Y:S05]  /*6110*/  BRA `(.L_x_23587) ;  /* 0xffffffd400d87947 */ /* 0x000fea000383ffff */
.L_x_23447:
[----:B------:R-:W-:Y:S01]  /*6120*/  BSSY B1, `(.L_x_23588) ;  /* 0x0000006000017945 */ /* 0x000fe20003800000 */
[----:B------:R-:W-:Y:S02]  /*6130*/  IMAD.MOV.U32 R30, RZ, RZ, R9 ;  /* 0x000000ffff1e7224 */ /* 0x000fe400078e0009 */
[----:B------:R-:W-:-:S07]  /*6140*/  IMAD.MOV.U32 R29, RZ, RZ, -0x1 ;  /* 0xffffffffff1d7424 */ /* 0x000fce00078e00ff */
[----:B0--3--:R-:W-:Y:S05]  /*6150*/  WARPSYNC.COLLECTIVE R29, `(.L_x_23589) ;  /* 0x000000001d087348 */ /* 0x009fea0003c00000 */
[----:B0-----:R0:W1:Y:S02]  /*6160*/  SHFL.IDX P0, R29, R32, R30, R27 ;  /* 0x0000001e201d7389 */ /* 0x001064000000001b */
[----:B01-3--:R-:W-:Y:S05]  /*6170*/  ENDCOLLECTIVE ;  /* 0x000000000000791b */ /* 0x00bfea0003800000 */
.L_x_23589:
[----:B------:R-:W-:Y:S05]  /*6180*/  BSYNC B1 ;  /* 0x0000000000017941 */ /* 0x000fea0003800000 */
.L_x_23588:
[----:B------:R-:W-:Y:S05]  /*6190*/  BRA `(.L_x_23590) ;  /* 0xffffffd400cc7947 */ /* 0x000fea000383ffff */
.L_x_23449:
[----:B------:R-:W-:Y:S01]  /*61a0*/  BSSY B1, `(.L_x_23591) ;  /* 0x0000006000017945 */ /* 0x000fe20003800000 */
[----:B------:R-:W-:Y:S01]  /*61b0*/  MOV R30, R10 ;  /* 0x0000000a001e7202 */ /* 0x000fe20000000f00 */
[----:B------:R-:W-:-:S07]  /*61c0*/  IMAD.MOV.U32 R29, RZ, RZ, -0x1 ;  /* 0xffffffffff1d7424 */ /* 0x000fce00078e00ff */
[----:B0--3--:R-:W-:Y:S05]  /*61d0*/  WARPSYNC.COLLECTIVE R29, `(.L_x_23592) ;  /* 0x000000001d087348 */ /* 0x009fea0003c00000 */
[----:B0-----:R0:W1:Y:S02]  /*61e0*/  SHFL.IDX P0, R29, R32, R30, R27 ;  /* 0x0000001e201d7389 */ /* 0x001064000000001b */
[----:B01-3--:R-:W-:Y:S05]  /*61f0*/  ENDCOLLECTIVE ;  /* 0x000000000000791b */ /* 0x00bfea0003800000 */
.L_x_23592:
[----:B------:R-:W-:Y:S05]  /*6200*/  BSYNC B1 ;  /* 0x0000000000017941 */ /* 0x000fea0003800000 */
.L_x_23591:
[----:B------:R-:W-:Y:S05]  /*6210*/  BRA `(.L_x_23593) ;  /* 0xffffffd400c07947 */ /* 0x000fea000383ffff */
.L_x_23451:
[----:B------:R-:W-:Y:S01]  /*6220*/  BSSY B1, `(.L_x_23594) ;  /* 0x0000006000017945 */ /* 0x000fe20003800000 */
[----:B------:R-:W-:Y:S02]  /*6230*/  IMAD.MOV.U32 R30, RZ, RZ, R11 ;  /* 0x000000ffff1e7224 */ /* 0x000fe400078e000b */
[----:B------:R-:W-:-:S07]  /*6240*/  IMAD.MOV.U32 R29, RZ, RZ, -0x1 ;  /* 0xffffffffff1d7424 */ /* 0x000fce00078e00ff */
[----:B0--3--:R-:W-:Y:S05]  /*6250*/  WARPSYNC.COLLECTIVE R29, `(.L_x_23595) ;  /* 0x000000001d087348 */ /* 0x009fea0003c00000 */
[----:B0-----:R0:W1:Y:S02]  /*6260*/  SHFL.IDX P0, R29, R32, R30, R27 ;  /* 0x0000001e201d7389 */ /* 0x001064000000001b */
[----:B01-3--:R-:W-:Y:S05]  /*6270*/  ENDCOLLECTIVE ;  /* 0x000000000000791b */ /* 0x00bfea0003800000 */
.L_x_23595:
[----:B------:R-:W-:Y:S05]  /*6280*/  BSYNC B1 ;  /* 0x0000000000017941 */ /* 0x000fea0003800000 */
.L_x_23594:
[----:B------:R-:W-:Y:S05]  /*6290*/  BRA `(.L_x_23596) ;  /* 0xffffffd400bc7947 */ /* 0x000fea000383ffff */
.L_x_23453:
[----:B------:R-:W-:Y:S01]  /*62a0*/  BSSY B1, `(.L_x_23597) ;  /* 0x0000006000017945 */ /* 0x000fe20003800000 */
[----:B------:R-:W-:Y:S01]  /*62b0*/  IMAD.MOV.U32 R30, RZ, RZ, R12 ;  /* 0x000000ffff1e7224 */ /* 0x000fe200078e000c */
[----:B------:R-:W-:-:S07]  /*62c0*/  MOV R29, 0xffffffff ;  /* 0xffffffff001d7802 */ /* 0x000fce0000000f00 */
[----:B0--3--:R-:W-:Y:S05]  /*62d0*/  WARPSYNC.COLLECTIVE R29, `(.L_x_23598) ;  /* 0x000000001d087348 */ /* 0x009fea0003c00000 */
[----:B0-----:R0:W1:Y:S02]  /*62e0*/  SHFL.IDX P0, R29, R32, R30, R27 ;  /* 0x0000001e201d7389 */ /* 0x001064000000001b */
[----:B01-3--:R-:W-:Y:S05]  /*62f0*/  ENDCOLLECTIVE ;  /* 0x000000000000791b */ /* 0x00bfea0003800000 */
.L_x_23598:
[----:B------:R-:W-:Y:S05]  /*6300*/  BSYNC B1 ;  /* 0x0000000000017941 */ /* 0x000fea0003800000 */
.L_x_23597:
[----:B------:R-:W-:Y:S05]  /*6310*/  BRA `(.L_x_23599) ;  /* 0xffffffd400b47947 */ /* 0x000fea000383ffff */
.L_x_23455:
[----:B------:R-:W-:Y:S01]  /*6320*/  BSSY B1, `(.L_x_23600) ;  /* 0x0000006000017945 */ /* 0x000fe20003800000 */
[----:B------:R-:W-:Y:S02]  /*6330*/  IMAD.MOV.U32 R30, RZ, RZ, R13 ;  /* 0x000000ffff1e7224 */ /* 0x000fe400078e000d */
[----:B------:R-:W-:-:S07]  /*6340*/  IMAD.MOV.U32 R29, RZ, RZ, -0x1 ;  /* 0xffffffffff1d7424 */ /* 0x000fce00078e00ff */
[----:B0--3--:R-:W-:Y:S05]  /*6350*/  WARPSYNC.COLLECTIVE R29, `(.L_x_23601) ;  /* 0x000000001d087348 */ /* 0x009fea0003c00000 */
[----:B0-----:R0:W1:Y:S02]  /*6360*/  SHFL.IDX P0, R29, R32, R30, R27 ;  /* 0x0000001e201d7389 */ /* 0x001064000000001b */
[----:B01-3--:R-:W-:Y:S05]  /*6370*/  ENDCOLLECTIVE ;  /* 0x000000000000791b */ /* 0x00bfea0003800000 */
.L_x_23601:
[----:B------:R-:W-:Y:S05]  /*6380*/  BSYNC B1 ;  /* 0x0000000000017941 */ /* 0x000fea0003800000 */
.L_x_23600:
[----:B------:R-:W-:Y:S05]  /*6390*/  BRA `(.L_x_23602) ;  /* 0xffffffd400ac7947 */ /* 0x000fea000383ffff */
.L_x_23457:
[----:B------:R-:W-:Y:S01]  /*63a0*/  BSSY B1, `(.L_x_23603) ;  /* 0x0000006000017945 */ /* 0x000fe20003800000 */
[----:B------:R-:W-:Y:S02]  /*63b0*/  IMAD.MOV.U32 R30, RZ, RZ, R14 ;  /* 0x000000ffff1e7224 */ /* 0x000fe400078e000e */
[----:B------:R-:W-:-:S07]  /*63c0*/  IMAD.MOV.U32 R29, RZ, RZ, -0x1 ;  /* 0xffffffffff1d7424 */ /* 0x000fce00078e00ff */
[----:B0--3--:R-:W-:Y:S05]  /*63d0*/  WARPSYNC.COLLECTIVE R29, `(.L_x_23604) ;  /* 0x000000001d087348 */ /* 0x009fea0003c00000 */
[----:B0-----:R0:W1:Y:S02]  /*63e0*/  SHFL.IDX P0, R29, R32, R30, R27 ;  /* 0x0000001e201d7389 */ /* 0x001064000000001b */
[----:B01-3--:R-:W-:Y:S05]  /*63f0*/  ENDCOLLECTIVE ;  /* 0x000000000000791b */ /* 0x00bfea0003800000 */
.L_x_23604:
[----:B------:R-:W-:Y:S05]  /*6400*/  BSYNC B1 ;  /* 0x0000000000017941 */ /* 0x000fea0003800000 */
.L_x_23603:
[----:B------:R-:W-:Y:S05]  /*6410*/  BRA `(.L_x_23605) ;  /* 0xffffffd400a47947 */ /* 0x000fea000383ffff */
.L_x_23459:
[----:B------:R-:W-:Y:S01]  /*6420*/  BSSY B1, `(.L_x_23606) ;  /* 0x0000006000017945 */ /* 0x000fe20003800000 */
[----:B------:R-:W-:Y:S01]  /*6430*/  MOV R30, R15 ;  /* 0x0000000f001e7202 */ /* 0x000fe20000000f00 */
[----:B------:R-:W-:-:S07]  /*6440*/  IMAD.MOV.U32 R29, RZ, RZ, -0x1 ;  /* 0xffffffffff1d7424 */ /* 0x000fce00078e00ff */
[----:B0--3--:R-:W-:Y:S05]  /*6450*/  WARPSYNC.COLLECTIVE R29, `(.L_x_23607) ;  /* 0x000000001d087348 */ /* 0x009fea0003c00000 */
[----:B0-----:R0:W1:Y:S02]  /*6460*/  SHFL.IDX P0, R29, R32, R30, R27 ;  /* 0x0000001e201d7389 */ /* 0x001064000000001b */
[----:B01-3--:R-:W-:Y:S05]  /*6470*/  ENDCOLLECTIVE ;  /* 0x000000000000791b */ /* 0x00bfea0003800000 */
.L_x_23607:
[----:B------:R-:W-:Y:S05]  /*6480*/  BSYNC B1 ;  /* 0x0000000000017941 */ /* 0x000fea0003800000 */
.L_x_23606:
[----:B------:R-:W-:Y:S05]  /*6490*/  BRA `(.L_x_23608) ;  /* 0xffffffd4009c7947 */ /* 0x000fea000383ffff */
.L_x_23461:
[----:B------:R-:W-:Y:S01]  /*64a0*/  BSSY B1, `(.L_x_23609) ;  /* 0x0000006000017945 */ /* 0x000fe20003800000 */
[----:B------:R-:W-:Y:S02]  /*64b0*/  IMAD.MOV.U32 R30, RZ, RZ, R16 ;  /* 0x000000ffff1e7224 */ /* 0x000fe400078e0010 */
[----:B------:R-:W-:-:S07]  /*64c0*/  IMAD.MOV.U32 R29, RZ, RZ, -0x1 ;  /* 0xffffffffff1d7424 */ /* 0x000fce00078e00ff */
[----:B0--3--:R-:W-:Y:S05]  /*64d0*/  WARPSYNC.COLLECTIVE R29, `(.L_x_23610) ;  /* 0x000000001d087348 */ /* 0x009fea0003c00000 */
[----:B0-----:R0:W1:Y:S02]  /*64e0*/  SHFL.IDX P0, R29, R32, R30, R27 ;  /* 0x0000001e201d7389 */ /* 0x001064000000001b */
[----:B01-3--:R-:W-:Y:S05]  /*64f0*/  ENDCOLLECTIVE ;  /* 0x000000000000791b */ /* 0x00bfea0003800000 */
.L_x_23610:
[----:B------:R-:W-:Y:S05]  /*6500*/  BSYNC B1 ;  /* 0x0000000000017941 */ /* 0x000fea0003800000 */
.L_x_23609:
[----:B------:R-:W-:Y:S05]  /*6510*/  BRA `(.L_x_23611) ;  /* 0xffffffd400947947 */ /* 0x000fea000383ffff */
.L_x_23463:
[----:B------:R-:W-:Y:S01]  /*6520*/  BSSY B1, `(.L_x_23612) ;  /* 0x0000006000017945 */ /* 0x000fe20003800000 */
[----:B------:R-:W-:Y:S01]  /*6530*/  IMAD.MOV.U32 R30, RZ, RZ, R17 ;  /* 0x000000ffff1e7224 */ /* 0x000fe200078e0011 */
[----:B------:R-:W-:-:S07]  /*6540*/  MOV R29, 0xffffffff ;  /* 0xffffffff001d7802 */ /* 0x000fce0000000f00 */
[----:B0--3--:R-:W-:Y:S05]  /*6550*/  WARPSYNC.COLLECTIVE R29, `(.L_x_23613) ;  /* 0x000000001d087348 */ /* 0x009fea0003c00000 */
[----:B0-----:R0:W1:Y:S02]  /*6560*/  SHFL.IDX P0, R29, R32, R30, R27 ;  /* 0x0000001e201d7389 */ /* 0x001064000000001b */
[----:B01-3--:R-:W-:Y:S05]  /*6570*/  ENDCOLLECTIVE ;  /* 0x000000000000791b */ /* 0x00bfea0003800000 */
.L_x_23613:
[----:B------:R-:W-:Y:S05]  /*6580*/  BSYNC B1 ;  /* 0x0000000000017941 */ /* 0x000fea0003800000 */
.L_x_23612:
[----:B------:R-:W-:Y:S05]  /*6590*/  BRA `(.L_x_23614) ;  /* 0xffffffd4008c7947 */ /* 0x000fea000383ffff */
.L_x_23465:
[----:B------:R-:W-:Y:S01]  /*65a0*/  BSSY B1, `(.L_x_23615) ;  /* 0x0000006000017945 */ /* 0x000fe20003800000 */
[----:B------:R-:W-:Y:S02]  /*65b0*/  IMAD.MOV.U32 R30, RZ, RZ, R18 ;  /* 0x000000ffff1e7224 */ /* 0x000fe400078e0012 */
[----:B------:R-:W-:-:S07]  /*65c0*/  IMAD.MOV.U32 R29, RZ, RZ, -0x1 ;  /* 0xffffffffff1d7424 */ /* 0x000fce00078e00ff */
[----:B0--3--:R-:W-:Y:S05]  /*65d0*/  WARPSYNC.COLLECTIVE R29, `(.L_x_23616) ;  /* 0x000000001d087348 */ /* 0x009fea0003c00000 */
[----:B0-----:R0:W1:Y:S02]  /*65e0*/  SHFL.IDX P0, R29, R32, R30, R27 ;  /* 0x0000001e201d7389 */ /* 0x001064000000001b */
[----:B01-3--:R-:W-:Y:S05]  /*65f0*/  ENDCOLLECTIVE ;  /* 0x000000000000791b */ /* 0x00bfea0003800000 */
.L_x_23616:
[----:B------:R-:W-:Y:S05]  /*6600*/  BSYNC B1 ;  /* 0x0000000000017941 */ /* 0x000fea0003800000 */
.L_x_23615:
[----:B------:R-:W-:Y:S05]  /*6610*/  BRA `(.L_x_23617) ;  /* 0xffffffd400847947 */ /* 0x000fea000383ffff */
.L_x_23467:
[----:B------:R-:W-:Y:S01]  /*6620*/  BSSY B1, `(.L_x_23618) ;  /* 0x0000006000017945 */ /* 0x000fe20003800000 */
[----:B------:R-:W-:Y:S02]  /*6630*/  IMAD.MOV.U32 R30, RZ, RZ, R19 ;  /* 0x000000ffff1e7224 */ /* 0x000fe400078e0013 */
[----:B------:R-:W-:-:S07]  /*6640*/  IMAD.MOV.U32 R29, RZ, RZ, -0x1 ;  /* 0xffffffffff1d7424 */ /* 0x000fce00078e00ff */
[----:B0--3--:R-:W-:Y:S05]  /*6650*/  WARPSYNC.COLLECTIVE R29, `(.L_x_23619) ;  /* 0x000000001d087348 */ /* 0x009fea0003c00000 */
[----:B0-----:R0:W1:Y:S02]  /*6660*/  SHFL.IDX P0, R29, R32, R30, R27 ;  /* 0x0000001e201d7389 */ /* 0x001064000000001b */
[----:B01-3--:R-:W-:Y:S05]  /*6670*/  ENDCOLLECTIVE ;  /* 0x000000000000791b */ /* 0x00bfea0003800000 */
.L_x_23619:
[----:B------:R-:W-:Y:S05]  /*6680*/  BSYNC B1 ;  /* 0x0000000000017941 */ /* 0x000fea0003800000 */
.L_x_23618:
[----:B------:R-:W-:Y:S05]  /*6690*/  BRA `(.L_x_23620) ;  /* 0xffffffd4007c7947 */ /* 0x000fea000383ffff */
.L_x_23469:
[----:B------:R-:W-:Y:S01]  /*66a0*/  BSSY B1, `(.L_x_23621) ;  /* 0x0000006000017945 */ /* 0x000fe20003800000 */
[----:B------:R-:W-:Y:S01]  /*66b0*/  MOV R30, R20 ;  /* 0x00000014001e7202 */ /* 0x000fe20000000f00 */
[----:B------:R-:W-:-:S07]  /*66c0*/  IMAD.MOV.U32 R29, RZ, RZ, -0x1 ;  /* 0xffffffffff1d7424 */ /* 0x000fce00078e00ff */
[----:B0--3--:R-:W-:Y:S05]  /*66d0*/  WARPSYNC.COLLECTIVE R29, `(.L_x_23622) ;  /* 0x000000001d087348 */ /* 0x009fea0003c00000 */
[----:B0-----:R0:W1:Y:S02]  /*66e0*/  SHFL.IDX P0, R29, R32, R30, R27 ;  /* 0x0000001e201d7389 */ /* 0x001064000000001b */
[----:B01-3--:R-:W-:Y:S05]  /*66f0*/  ENDCOLLECTIVE ;  /* 0x000000000000791b */ /* 0x00bfea0003800000 */
.L_x_23622:
[----:B------:R-:W-:Y:S05]  /*6700*/  BSYNC B1 ;  /* 0x0000000000017941 */ /* 0x000fea0003800000 */
.L_x_23621:
[----:B------:R-:W-:Y:S05]  /*6710*/  BRA `(.L_x_23623) ;  /* 0xffffffd400747947 */ /* 0x000fea000383ffff */
.L_x_23471:
[----:B------:R-:W-:Y:S01]  /*6720*/  BSSY B1, `(.L_x_23624) ;  /* 0x0000006000017945 */ /* 0x000fe20003800000 */
[----:B------:R-:W-:Y:S02]  /*6730*/  IMAD.MOV.U32 R30, RZ, RZ, R21 ;  /* 0x000000ffff1e7224 */ /* 0x000fe400078e0015 */
[----:B------:R-:W-:-:S07]  /*6740*/  IMAD.MOV.U32 R29, RZ, RZ, -0x1 ;  /* 0xffffffffff1d7424 */ /* 0x000fce00078e00ff */
[----:B0--3--:R-:W-:Y:S05]  /*6750*/  WARPSYNC.COLLECTIVE R29, `(.L_x_23625) ;  /* 0x000000001d087348 */ /* 0x009fea0003c00000 */
[----:B0-----:R0:W1:Y:S02]  /*6760*/  SHFL.IDX P0, R29, R32, R30, R27 ;  /* 0x0000001e201d7389 */ /* 0x001064000000001b */
[----:B01-3--:R-:W-:Y:S05]  /*6770*/  ENDCOLLECTIVE ;  /* 0x000000000000791b */ /* 0x00bfea0003800000 */
.L_x_23625:
[----:B------:R-:W-:Y:S05]  /*6780*/  BSYNC B1 ;  /* 0x0000000000017941 */ /* 0x000fea0003800000 */
.L_x_23624:
[----:B------:R-:W-:Y:S05]  /*6790*/  BRA `(.L_x_23626) ;  /* 0xffffffd4006c7947 */ /* 0x000fea000383ffff */
.L_x_23473:
[----:B------:R-:W-:Y:S01]  /*67a0*/  BSSY B1, `(.L_x_23627) ;  /* 0x0000006000017945 */ /* 0x000fe20003800000 */
[----:B------:R-:W-:Y:S01]  /*67b0*/  IMAD.MOV.U32 R30, RZ, RZ, R22 ;  /* 0x000000ffff1e7224 */ /* 0x000fe200078e0016 */
[----:B------:R-:W-:-:S07]  /*67c0*/  MOV R29, 0xffffffff ;  /* 0xffffffff001d7802 */ /* 0x000fce0000000f00 */
[----:B0--3--:R-:W-:Y:S05]  /*67d0*/  WARPSYNC.COLLECTIVE R29, `(.L_x_23628) ;  /* 0x000000001d087348 */ /* 0x009fea0003c00000 */
[----:B0-----:R0:W1:Y:S02]  /*67e0*/  SHFL.IDX P0, R29, R32, R30, R27 ;  /* 0x0000001e201d7389 */ /* 0x001064000000001b */
[----:B01-3--:R-:W-:Y:S05]  /*67f0*/  ENDCOLLECTIVE ;  /* 0x000000000000791b */ /* 0x00bfea0003800000 */
.L_x_23628:
[----:B------:R-:W-:Y:S05]  /*6800*/  BSYNC B1 ;  /* 0x0000000000017941 */ /* 0x000fea0003800000 */
.L_x_23627:
[----:B------:R-:W-:Y:S05]  /*6810*/  BRA `(.L_x_23629) ;  /* 0xffffffd400647947 */ /* 0x000fea000383ffff */
.L_x_23494:
[----:B------:R-:W-:Y:S02]  /*6820*/  IMAD.MOV.U32 R29, RZ, RZ, -0x1 ;  /* 0xffffffffff1d7424 */ /* 0x000fe400078e00ff */
[----:B------:R-:W-:-:S07]  /*6830*/  IMAD.MOV.U32 R30, RZ, RZ, R28 ;  /* 0x000000ffff1e7224 */ /* 0x000fce00078e001c */
[----:B0--3--:R-:W-:Y:S05]  /*6840*/  WARPSYNC.COLLECTIVE R29, `(.L_x_23630) ;  /* 0x000000001d087348 */ /* 0x009fea0003c00000 */
[----:B0-----:R0:W1:Y:S02]  /*6850*/  SHFL.IDX P0, R29, R32, R30, R27 ;  /* 0x0000001e201d7389 */ /* 0x001064000000001b */
[----:B01-3--:R-:W-:Y:S05]  /*6860*/  ENDCOLLECTIVE ;  /* 0x000000000000791b */ /* 0x00bfea0003800000 */
.L_x_23630:
[----:B------:R-:W-:Y:S01]  /*6870*/  IMAD.MOV.U32 R56, RZ, RZ, R29 ;  /* 0x000000ffff387224 */ /* 0x000fe200078e001d */
[----:B------:R-:W-:Y:S06]  /*6880*/  BRA `(.L_x_23631) ;  /* 0xffffffe000c87947 */ /* 0x000fec000383ffff */
.L_x_23496:
[----:B------:R-:W-:Y:S01]  /*6890*/  BSSY B0, `(.L_x_23632) ;  /* 0x0000006000007945 */ /* 0x000fe20003800000 */
[----:B------:R-:W-:Y:S01]  /*68a0*/  IMAD.MOV.U32 R30, RZ, RZ, R8 ;  /* 0x000000ffff1e7224 */ /* 0x000fe200078e0008 */
[----:B------:R-:W-:-:S07]  /*68b0*/  MOV R29, 0xffffffff ;  /* 0xffffffff001d7802 */ /* 0x000fce0000000f00 */
[----:B0--3--:R-:W-:Y:S05]  /*68c0*/  WARPSYNC.COLLECTIVE R29, `(.L_x_23633) ;  /* 0x000000001d087348 */ /* 0x009fea0003c00000 */
[----:B0-----:R0:W1:Y:S02]  /*68d0*/  SHFL.IDX P0, R29, R32, R30, R27 ;  /* 0x0000001e201d7389 */ /* 0x001064000000001b */
[----:B01-3--:R-:W-:Y:S05]  /*68e0*/  ENDCOLLECTIVE ;  /* 0x000000000000791b */ /* 0x00bfea0003800000 */
.L_x_23633:
[----:B------:R-:W-:Y:S05]  /*68f0*/  BSYNC B0 ;  /* 0x0000000000007941 */ /* 0x000fea0003800000 */
.L_x_23632:
[----:B------:R-:W-:Y:S05]  /*6900*/  BRA `(.L_x_23634) ;  /* 0xffffffe000bc7947 */ /* 0x000fea000383ffff */
.L_x_23498:
[----:B------:R-:W-:Y:S01]  /*6910*/  BSSY B0, `(.L_x_23635) ;  /* 0x0000006000007945 */ /* 0x000fe20003800000 */
[----:B------:R-:W-:Y:S02]  /*6920*/  IMAD.MOV.U32 R30, RZ, RZ, R9 ;  /* 0x000000ffff1e7224 */ /* 0x000fe400078e0009 */
[----:B------:R-:W-:-:S07]  /*6930*/  IMAD.MOV.U32 R29, RZ, RZ, -0x1 ;  /* 0xffffffffff1d7424 */ /* 0x000fce00078e00ff */
[----:B0--3--:R-:W-:Y:S05]  /*6940*/  WARPSYNC.COLLECTIVE R29, `(.L_x_23636) ;  /* 0x000000001d087348 */ /* 0x009fea0003c00000 */
[----:B0-----:R0:W1:Y:S02]  /*6950*/  SHFL.IDX P0, R29, R32, R30, R27 ;  /* 0x0000001e201d7389 */ /* 0x001064000000001b */
[----:B01-3--:R-:W-:Y:S05]  /*6960*/  ENDCOLLECTIVE ;  /* 0x000000000000791b */ /* 0x00bfea0003800000 */
.L_x_23636:
[----:B------:R-:W-:Y:S05]  /*6970*/  BSYNC B0 ;  /* 0x0000000000007941 */ /* 0x000fea0003800000 */
.L_x_23635:
[----:B------:R-:W-:Y:S05]  /*6980*/  BRA `(.L_x_23637) ;  /* 0xffffffe000b07947 */ /* 0x000fea000383ffff */
.L_x_23500:
[----:B------:R-:W-:Y:S01]  /*6990*/  BSSY B0, `(.L_x_23638) ;  /* 0x0000006000007945 */ /* 0x000fe20003800000 */
[----:B------:R-:W-:Y:S02]  /*69a0*/  IMAD.MOV.U32 R30, RZ, RZ, R10 ;  /* 0x000000ffff1e7224 */ /* 0x000fe400078e000a */
[----:B------:R-:W-:-:S07]  /*69b0*/  IMAD.MOV.U32 R29, RZ, RZ, -0x1 ;  /* 0xffffffffff1d7424 */ /* 0x000fce00078e00ff */
[----:B0--3--:R-:W-:Y:S05]  /*69c0*/  WARPSYNC.COLLECTIVE R29, `(.L_x_23639) ;  /* 0x000000001d087348 */ /* 0x009fea0003c00000 */
[----:B0-----:R0:W1:Y:S02]  /*69d0*/  SHFL.IDX P0, R29, R32, R30, R27 ;  /* 0x0000001e201d7389 */ /* 0x001064000000001b */
[----:B01-3--:R-:W-:Y:S05]  /*69e0*/  ENDCOLLECTIVE ;  /* 0x000000000000791b */ /* 0x00bfea0003800000 */
.L_x_23639:
[----:B------:R-:W-:Y:S05]  /*69f0*/  BSYNC B0 ;  /* 0x0000000000007941 */ /* 0x000fea0003800000 */
.L_x_23638:
[----:B------:R-:W-:Y:S05]  /*6a00*/  BRA `(.L_x_23640) ;  /* 0xffffffe000ac7947 */ /* 0x000fea000383ffff */
.L_x_23502:
[----:B------:R-:W-:Y:S01]  /*6a10*/  BSSY B0, `(.L_x_23641) ;  /* 0x0000006000007945 */ /* 0x000fe20003800000 */
[----:B------:R-:W-:Y:S01]  /*6a20*/  MOV R30, R11 ;  /* 0x0000000b001e7202 */ /* 0x000fe20000000f00 */
[----:B------:R-:W-:-:S07]  /*6a30*/  IMAD.MOV.U32 R29, RZ, RZ, -0x1 ;  /* 0xffffffffff1d7424 */ /* 0x000fce00078e00ff */
[----:B0--3--:R-:W-:Y:S05]  /*6a40*/  WARPSYNC.COLLECTIVE R29, `(.L_x_23642) ;  /* 0x000000001d087348 */ /* 0x009fea0003c00000 */
[----:B0-----:R0:W1:Y:S02]  /*6a50*/  SHFL.IDX P0, R29, R32, R30, R27 ;  /* 0x0000001e201d7389 */ /* 0x001064000000001b */
[----:B01-3--:R-:W-:Y:S05]  /*6a60*/  ENDCOLLECTIVE ;  /* 0x000000000000791b */ /* 0x00bfea0003800000 */
.L_x_23642:
[----:B------:R-:W-:Y:S05]  /*6a70*/  BSYNC B0 ;  /* 0x0000000000007941 */ /* 0x000fea0003800000 */
.L_x_23641:
[----:B------:R-:W-:Y:S05]  /*6a80*/  BRA `(.L_x_23643) ;  /* 0xffffffe000a47947 */ /* 0x000fea000383ffff */
.L_x_23504:
[----:B------:R-:W-:Y:S01]  /*6a90*/  BSSY B0, `(.L_x_23644) ;  /* 0x0000006000007945 */ /* 0x000fe20003800000 */
[----:B------:R-:W-:Y:S02]  /*6aa0*/  IMAD.MOV.U32 R30, RZ, RZ, R12 ;  /* 0x000000ffff1e7224 */ /* 0x000fe400078e000c */
[----:B------:R-:W-:-:S07]  /*6ab0*/  IMAD.MOV.U32 R29, RZ, RZ, -0x1 ;  /* 0xffffffffff1d7424 */ /* 0x000fce00078e00ff */
[----:B0--3--:R-:W-:Y:S05]  /*6ac0*/  WARPSYNC.COLLECTIVE R29, `(.L_x_23645) ;  /* 0x000000001d087348 */ /* 0x009fea0003c00000 */
[----:B0-----:R0:W1:Y:S02]  /*6ad0*/  SHFL.IDX P0, R29, R32, R30, R27 ;  /* 0x0000001e201d7389 */ /* 0x001064000000001b */
[----:B01-3--:R-:W-:Y:S05]  /*6ae0*/  ENDCOLLECTIVE ;  /* 0x000000000000791b */ /* 0x00bfea0003800000 */
.L_x_23645:
[----:B------:R-:W-:Y:S05]  /*6af0*/  BSYNC B0 ;  /* 0x0000000000007941 */ /* 0x000fea0003800000 */
.L_x_23644:
[----:B------:R-:W-:Y:S05]  /*6b00*/  BRA `(.L_x_23646) ;  /* 0xffffffe0009c7947 */ /* 0x000fea000383ffff */
.L_x_23506:
[----:B------:R-:W-:Y:S01]  /*6b10*/  BSSY B0, `(.L_x_23647) ;  /* 0x0000006000007945 */ /* 0x000fe20003800000 */
[----:B------:R-:W-:Y:S01]  /*6b20*/  IMAD.MOV.U32 R30, RZ, RZ, R13 ;  /* 0x000000ffff1e7224 */ /* 0x000fe200078e000d */
[----:B------:R-:W-:-:S07]  /*6b30*/  MOV R29, 0xffffffff ;  /* 0xffffffff001d7802 */ /* 0x000fce0000000f00 */
[----:B0--3--:R-:W-:Y:S05]  /*6b40*/  WARPSYNC.COLLECTIVE R29, `(.L_x_23648) ;  /* 0x000000001d087348 */ /* 0x009fea0003c00000 */
[----:B0-----:R0:W1:Y:S02]  /*6b50*/  SHFL.IDX P0, R29, R32, R30, R27 ;  /* 0x0000001e201d7389 */ /* 0x001064000000001b */
[----:B01-3--:R-:W-:Y:S05]  /*6b60*/  ENDCOLLECTIVE ;  /* 0x000000000000791b */ /* 0x00bfea0003800000 */
.L_x_23648:
[----:B------:R-:W-:Y:S05]  /*6b70*/  BSYNC B0 ;  /* 0x0000000000007941 */ /* 0x000fea0003800000 */
.L_x_23647:
[----:B------:R-:W-:Y:S05]  /*6b80*/  BRA `(.L_x_23649) ;  /* 0xffffffe000947947 */ /* 0x000fea000383ffff */
.L_x_23508:
[----:B------:R-:W-:Y:S01]  /*6b90*/  BSSY B0, `(.L_x_23650) ;  /* 0x0000006000007945 */ /* 0x000fe20003800000 */
[----:B------:R-:W-:Y:S02]  /*6ba0*/  IMAD.MOV.U32 R30, RZ, RZ, R14 ;  /* 0x000000ffff1e7224 */ /* 0x000fe400078e000e */
[----:B------:R-:W-:-:S07]  /*6bb0*/  IMAD.MOV.U32 R29, RZ, RZ, -0x1 ;  /* 0xffffffffff1d7424 */ /* 0x000fce00078e00ff */
[----:B0--3--:R-:W-:Y:S05]  /*6bc0*/  WARPSYNC.COLLECTIVE R29, `(.L_x_23651) ;  /* 0x000000001d087348 */ /* 0x009fea0003c00000 */
[----:B0-----:R0:W1:Y:S02]  /*6bd0*/  SHFL.IDX P0, R29, R32, R30, R27 ;  /* 0x0000001e201d7389 */ /* 0x001064000000001b */
[----:B01-3--:R-:W-:Y:S05]  /*6be0*/  ENDCOLLECTIVE ;  /* 0x000000000000791b */ /* 0x00bfea0003800000 */
.L_x_23651:
[----:B------:R-:W-:Y:S05]  /*6bf0*/  BSYNC B0 ;  /* 0x0000000000007941 */ /* 0x000fea0003800000 */
.L_x_23650:
[----:B------:R-:W-:Y:S05]  /*6c00*/  BRA `(.L_x_23652) ;  /* 0xffffffe0008c7947 */ /* 0x000fea000383ffff */
.L_x_23510:
[----:B------:R-:W-:Y:S01]  /*6c10*/  BSSY B0, `(.L_x_23653) ;  /* 0x0000006000007945 */ /* 0x000fe20003800000 */
[----:B------:R-:W-:Y:S02]  /*6c20*/  IMAD.MOV.U32 R30, RZ, RZ, R15 ;  /* 0x000000ffff1e7224 */ /* 0x000fe400078e000f */
[----:B------:R-:W-:-:S07]  /*6c30*/  IMAD.MOV.U32 R29, RZ, RZ, -0x1 ;  /* 0xffffffffff1d7424 */ /* 0x000fce00078e00ff */
[----:B0--3--:R-:W-:Y:S05]  /*6c40*/  WARPSYNC.COLLECTIVE R29, `(.L_x_23654) ;  /* 0x000000001d087348 */ /* 0x009fea0003c00000 */
[----:B0-----:R0:W1:Y:S02]  /*6c50*/  SHFL.IDX P0, R29, R32, R30, R27 ;  /* 0x0000001e201d7389 */ /* 0x001064000000001b */
[----:B01-3--:R-:W-:Y:S05]  /*6c60*/  ENDCOLLECTIVE ;  /* 0x000000000000791b */ /* 0x00bfea0003800000 */
.L_x_23654:
[----:B------:R-:W-:Y:S05]  /*6c70*/  BSYNC B0 ;  /* 0x0000000000007941 */ /* 0x000fea0003800000 */
.L_x_23653:
[----:B------:R-:W-:Y:S05]  /*6c80*/  BRA `(.L_x_23655) ;  /* 0xffffffe000847947 */ /* 0x000fea000383ffff */
.L_x_23512:
[----:B------:R-:W-:Y:S01]  /*6c90*/  BSSY B0, `(.L_x_23656) ;  /* 0x0000006000007945 */ /* 0x000fe20003800000 */
[----:B------:R-:W-:Y:S01]  /*6ca0*/  MOV R30, R16 ;  /* 0x00000010001e7202 */ /* 0x000fe20000000f00 */
[----:B------:R-:W-:-:S07]  /*6cb0*/  IMAD.MOV.U32 R29, RZ, RZ, -0x1 ;  /* 0xffffffffff1d7424 */ /* 0x000fce00078e00ff */
[----:B0--3--:R-:W-:Y:S05]  /*6cc0*/  WARPSYNC.COLLECTIVE R29, `(.L_x_23657) ;  /* 0x000000001d087348 */ /* 0x009fea0003c00000 */
[----:B0-----:R0:W1:Y:S02]  /*6cd0*/  SHFL.IDX P0, R29, R32, R30, R27 ;  /* 0x0000001e201d7389 */ /* 0x001064000000001b */
[----:B01-3--:R-:W-:Y:S05]  /*6ce0*/  ENDCOLLECTIVE ;  /* 0x000000000000791b */ /* 0x00bfea0003800000 */
.L_x_23657:
[----:B------:R-:W-:Y:S05]  /*6cf0*/  BSYNC B0 ;  /* 0x0000000000007941 */ /* 0x000fea0003800000 */
.L_x_23656:
[----:B------:R-:W-:Y:S05]  /*6d00*/  BRA `(.L_x_23658) ;  /* 0xffffffe0007c7947 */ /* 0x000fea000383ffff */
.L_x_23514:
[----:B------:R-:W-:Y:S01]  /*6d10*/  BSSY B0, `(.L_x_23659) ;  /* 0x0000006000007945 */ /* 0x000fe20003800000 */
[----:B------:R-:W-:Y:S02]  /*6d20*/  IMAD.MOV.U32 R30, RZ, RZ, R17 ;  /* 0x000000ffff1e7224 */ /* 0x000fe400078e0011 */
[----:B------:R-:W-:-:S07]  /*6d30*/  IMAD.MOV.U32 R29, RZ, RZ, -0x1 ;  /* 0xffffffffff1d7424 */ /* 0x000fce00078e00ff */
[----:B0--3--:R-:W-:Y:S05]  /*6d40*/  WARPSYNC.COLLECTIVE R29, `(.L_x_23660) ;  /* 0x000000001d087348 */ /* 0x009fea0003c00000 */
[----:B0-----:R0:W1:Y:S02]  /*6d50*/  SHFL.IDX P0, R29, R32, R30, R27 ;  /* 0x0000001e201d7389 */ /* 0x001064000000001b */
[----:B01-3--:R-:W-:Y:S05]  /*6d60*/  ENDCOLLECTIVE ;  /* 0x000000000000791b */ /* 0x00bfea0003800000 */
.L_x_23660:
[----:B------:R-:W-:Y:S05]  /*6d70*/  BSYNC B0 ;  /* 0x0000000000007941 */ /* 0x000fea0003800000 */
.L_x_23659:
[----:B------:R-:W-:Y:S05]  /*6d80*/  BRA `(.L_x_23661) ;  /* 0xffffffe000747947 */ /* 0x000fea000383ffff */
.L_x_23516:
[----:B------:R-:W-:Y:S01]  /*6d90*/  BSSY B0, `(.L_x_23662) ;  /* 0x0000006000007945 */ /* 0x000fe20003800000 */
[----:B------:R-:W-:Y:S01]  /*6da0*/  MOV R30, R18 ;  /* 0x00000012001e7202 */ /* 0x000fe20000000f00 */
[----:B------:R-:W-:-:S07]  /*6db0*/  IMAD.MOV.U32 R29, RZ, RZ, -0x1 ;  /* 0xffffffffff1d7424 */ /* 0x000fce00078e00ff */
[----:B0--3--:R-:W-:Y:S05]  /*6dc0*/  WARPSYNC.COLLECTIVE R29, `(.L_x_23663) ;  /* 0x000000001d087348 */ /* 0x009fea0003c00000 */
[----:B0-----:R0:W1:Y:S02]  /*6dd0*/  SHFL.IDX P0, R29, R32, R30, R27 ;  /* 0x0000001e201d7389 */ /* 0x001064000000001b */
[----:B01-3--:R-:W-:Y:S05]  /*6de0*/  ENDCOLLECTIVE ;  /* 0x000000000000791b */ /* 0x00bfea0003800000 */
.L_x_23663:
[----:B------:R-:W-:Y:S05]  /*6df0*/  BSYNC B0 ;  /* 0x0000000000007941 */ /* 0x000fea0003800000 */
.L_x_23662:
[----:B------:R-:W-:Y:S05]  /*6e00*/  BRA `(.L_x_23664) ;  /* 0xffffffe0006c7947 */ /* 0x000fea000383ffff */
.L_x_23518:
[----:B------:R-:W-:Y:S01]  /*6e10*/  BSSY B0, `(.L_x_23665) ;  /* 0x0000006000007945 */ /* 0x000fe20003800000 */
[----:B------:R-:W-:Y:S02]  /*6e20*/  IMAD.MOV.U32 R30, RZ, RZ, R19 ;  /* 0x000000ffff1e7224 */ /* 0x000fe400078e0013 */
[----:B------:R-:W-:-:S07]  /*6e30*/  IMAD.MOV.U32 R29, RZ, RZ, -0x1 ;  /* 0xffffffffff1d7424 */ /* 0x000fce00078e00ff */
[----:B0--3--:R-:W-:Y:S05]  /*6e40*/  WARPSYNC.COLLECTIVE R29, `(.L_x_23666) ;  /* 0x000000001d087348 */ /* 0x009fea0003c00000 */
[----:B0-----:R0:W1:Y:S02]  /*6e50*/  SHFL.IDX P0, R29, R32, R30, R27 ;  /* 0x0000001e201d7389 */ /* 0x001064000000001b */
[----:B01-3--:R-:W-:Y:S05]  /*6e60*/  ENDCOLLECTIVE ;  /* 0x000000000000791b */ /* 0x00bfea0003800000 */
.L_x_23666:
[----:B------:R-:W-:Y:S05]  /*6e70*/  BSYNC B0 ;  /* 0x0000000000007941 */ /* 0x000fea0003800000 */
.L_x_23665:
[----:B------:R-:W-:Y:S05]  /*6e80*/  BRA `(.L_x_23667) ;  /* 0xffffffe000647947 */ /* 0x000fea000383ffff */
.L_x_23520:
[----:B------:R-:W-:Y:S01]  /*6e90*/  BSSY B0, `(.L_x_23668) ;  /* 0x0000006000007945 */ /* 0x000fe20003800000 */
[----:B------:R-:W-:Y:S01]  /*6ea0*/  MOV R30, R20 ;  /* 0x00000014001e7202 */ /* 0x000fe20000000f00 */
[----:B------:R-:W-:-:S07]  /*6eb0*/  IMAD.MOV.U32 R29, RZ, RZ, -0x1 ;  /* 0xffffffffff1d7424 */ /* 0x000fce00078e00ff */
[----:B0--3--:R-:W-:Y:S05]  /*6ec0*/  WARPSYNC.COLLECTIVE R29, `(.L_x_23669) ;  /* 0x000000001d087348 */ /* 0x009fea0003c00000 */
[----:B0-----:R0:W1:Y:S02]  /*6ed0*/  SHFL.IDX P0, R29, R32, R30, R27 ;  /* 0x0000001e201d7389 */ /* 0x001064000000001b */
[----:B01-3--:R-:W-:Y:S05]  /*6ee0*/  ENDCOLLECTIVE ;  /* 0x000000000000791b */ /* 0x00bfea0003800000 */
.L_x_23669:
[----:B------:R-:W-:Y:S05]  /*6ef0*/  BSYNC B0 ;  /* 0x0000000000007941 */ /* 0x000fea0003800000 */
.L_x_23668:
[----:B------:R-:W-:Y:S05]  /*6f00*/  BRA `(.L_x_23670) ;  /* 0xffffffe0005c7947 */ /* 0x000fea000383ffff */
.L_x_23522:
[----:B------:R-:W-:Y:S01]  /*6f10*/  BSSY B0, `(.L_x_23671) ;  /* 0x0000006000007945 */ /* 0x000fe20003800000 */
[----:B------:R-:W-:Y:S02]  /*6f20*/  IMAD.MOV.U32 R30, RZ, RZ, R21 ;  /* 0x000000ffff1e7224 */ /* 0x000fe400078e0015 */
[----:B------:R-:W-:-:S07]  /*6f30*/  IMAD.MOV.U32 R29, RZ, RZ, -0x1 ;  /* 0xffffffffff1d7424 */ /* 0x000fce00078e00ff */
[----:B0--3--:R-:W-:Y:S05]  /*6f40*/  WARPSYNC.COLLECTIVE R29, `(.L_x_23672) ;  /* 0x000000001d087348 */ /* 0x009fea0003c00000 */
[----:B0-----:R0:W1:Y:S02]  /*6f50*/  SHFL.IDX P0, R29, R32, R30, R27 ;  /* 0x0000001e201d7389 */ /* 0x001064000000001b */
[----:B01-3--:R-:W-:Y:S05]  /*6f60*/  ENDCOLLECTIVE ;  /* 0x000000000000791b */ /* 0x00bfea0003800000 */
.L_x_23672:
[----:B------:R-:W-:Y:S05]  /*6f70*/  BSYNC B0 ;  /* 0x0000000000007941 */ /* 0x000fea0003800000 */
.L_x_23671:
[----:B------:R-:W-:Y:S05]  /*6f80*/  BRA `(.L_x_23673) ;  /* 0xffffffe000547947 */ /* 0x000fea000383ffff */
.L_x_23524:
[----:B------:R-:W-:Y:S01]  /*6f90*/  BSSY B0, `(.L_x_23674) ;  /* 0x0000006000007945 */ /* 0x000fe20003800000 */
[----:B------:R-:W-:Y:S01]  /*6fa0*/  MOV R30, R22 ;  /* 0x00000016001e7202 */ /* 0x000fe20000000f00 */
[----:B------:R-:W-:-:S07]  /*6fb0*/  IMAD.MOV.U32 R29, RZ, RZ, -0x1 ;  /* 0xffffffffff1d7424 */ /* 0x000fce00078e00ff */
[----:B0--3--:R-:W-:Y:S05]  /*6fc0*/  WARPSYNC.COLLECTIVE R29, `(.L_x_23675) ;  /* 0x000000001d087348 */ /* 0x009fea0003c00000 */
[----:B0-----:R0:W1:Y:S02]  /*6fd0*/  SHFL.IDX P0, R29, R32, R30, R27 ;  /* 0x0000001e201d7389 */ /* 0x001064000000001b */
[----:B01-3--:R-:W-:Y:S05]  /*6fe0*/  ENDCOLLECTIVE ;  /* 0x000000000000791b */ /* 0x00bfea0003800000 */
.L_x_23675:
[----:B------:R-:W-:Y:S05]  /*6ff0*/  BSYNC B0 ;  /* 0x0000000000007941 */ /* 0x000fea0003800000 */
.L_x_23674:
[----:B------:R-:W-:Y:S05]  /*7000*/  BRA `(.L_x_23676) ;  /* 0xffffffe0004c7947 */ /* 0x000fea000383ffff */
        .weak           $__internal_127_$__cuda_sm20_div_u16
        .type           $__internal_127_$__cuda_sm20_div_u16,@function
        .size           $__internal_127_$__cuda_sm20_div_u16,(.L_x_58078 - $__internal_127_$__cuda_sm20_div_u16)
$__internal_127_$__cuda_sm20_div_u16:
        /* <DEDUP_REMOVED lines=18> */
[----:B------:R-:W-:Y:S06]  /*7130*/  RET.REL.NODEC R8 `(_Z9cuda_gemmIiLi256ELi2ELi1ELi512ELi16ELi16ELi32ELi1ELi0EEviiiPT_S1_S1_ii) ;  /* 0xffffff8c08b07950 */ /* 0x000fec0003c3ffff */
.L_x_23677:
        /* <DEDUP_REMOVED lines=12> */
.L_x_58078:


//--------------------- .text._Z9cuda_gemmIiLi256ELi2ELi1ELi512ELi16ELi16ELi32ELi0ELi1EEviiiPT_S1_S1_ii --------------------------
	.section	.text._Z9cuda_gemmIiLi256ELi2ELi1ELi512ELi16ELi16ELi32ELi0ELi1EEviiiPT_S1_S1_ii,"ax",@progbits
	.align	128
        .global         _Z9cuda_gemmIiLi256ELi2ELi1ELi512ELi16ELi16ELi32ELi0ELi1EEviiiPT_S1_S1_ii
        .type           _Z9cuda_gemmIiLi256ELi2ELi1ELi512ELi16ELi16ELi32ELi0ELi1EEviiiPT_S1_S1_ii,@function
        .size           _Z9cuda_gemmIiLi256ELi2ELi1ELi512ELi16ELi16ELi32ELi0ELi1EEviiiPT_S1_S1_ii,(.L_x_58079 - _Z9cuda_gemmIiLi256ELi2ELi1ELi512ELi16ELi16ELi32ELi0ELi1EEviiiPT_S1_S1_ii)
        .other          _Z9cuda_gemmIiLi256ELi2ELi1ELi512ELi16ELi16ELi32ELi0ELi1EEviiiPT_S1_S1_ii,@"STO_CUDA_ENTRY STV_DEFAULT"
_Z9cuda_gemmIiLi256ELi2ELi1ELi512ELi16ELi16ELi32ELi0ELi1EEviiiPT_S1_S1_ii:
.text._Z9cuda_gemmIiLi256ELi2ELi1ELi512ELi16ELi16ELi32ELi0ELi1EEviiiPT_S1_S1_ii:
        /* <DEDUP_REMOVED lines=43> */
.L_x_23680:
        /* <DEDUP_REMOVED lines=12> */
.L_x_23679:
[----:B------:R-:W-:Y:S05]  /*0370*/  BSYNC.RECONVERGENT B0 ;  /* 0x0000000000007941 */ /* 0x000fea0003800200 */
.L_x_23678:
[----:B------:R-:W-:Y:S04]  /*0380*/  BSSY.RECONVERGENT B0, `(.L_x_23681) ;  /* 0x000002c000007945 */ /* 0x000fe80003800200 */
[----:B------:R-:W-:Y:S05]  /*0390*/  @!P1 BRA `(.L_x_23682) ;  /* 0x0000000000a89947 */ /* 0x000fea0003800000 */
[----:B------:R-:W1:Y:S01]  /*03a0*/  S2R R5, SR_CgaCtaId ;  /* 0x0000000000057919 */ /* 0x000e620000008800 */
[----:B0-----:R-:W0:Y:S01]  /*03b0*/  LDC.64 R2, c[0x0][0x398] ;  /* 0x0000e600ff027b82 */ /* 0x001e220000000a00 */
[----:B------:R-:W-:-:S04]  /*03c0*/  MOV R4, 0x400 ;  /* 0x0000040000047802 */ /* 0x000fc80000000f00 */
[----:B-1----:R-:W-:-:S07]  /*03d0*/  LEA R16, R5, R4, 0x18 ;  /* 0x0000000405107211 */ /* 0x002fce00078ec0ff */
.L_x_23683:
        /* <DEDUP_REMOVED lines=38> */
.L_x_23682:
[----:B------:R-:W-:Y:S05]  /*0640*/  BSYNC.RECONVERGENT B0 ;  /* 0x0000000000007941 */ /* 0x000fea0003800200 */
.L_x_23681:
        /* <DEDUP_REMOVED lines=27> */
[----:B------:R-:W-:Y:S05]  /*0800*/  CALL.REL.NOINC `($__internal_128_$__cuda_sm20_div_u16) ;  /* 0x0000001800c87944 */ /* 0x000fea0003c00000 */
        /* <DEDUP_REMOVED lines=51> */
.L_x_23701:
        /* <DEDUP_REMOVED lines=40> */
.L_x_23685:
[----:B------:R-:W-:Y:S05]  /*0dc0*/  BSYNC.RECONVERGENT B0 ;  /* 0x0000000000007941 */ /* 0x000fea0003800200 */
.L_x_23684:
        /* <DEDUP_REMOVED lines=10> */
.L_x_23688:
        /* <DEDUP_REMOVED lines=27> */
.L_x_23687:
[----:B------:R-:W-:Y:S05]  /*1020*/  BSYNC.RECONVERGENT B0 ;  /* 0x0000000000007941 */ /* 0x000fea0003800200 */
.L_x_23686:
        /* <DEDUP_REMOVED lines=14> */
.L_x_23690:
[----:B------:R-:W-:Y:S05]  /*1110*/  BSYNC.RECONVERGENT B0 ;  /* 0x0000000000007941 */ /* 0x000fea0003800200 */
.L_x_23689:
[----:B------:R-:W-:Y:S04]  /*1120*/  BSSY.RECONVERGENT B0, `(.L_x_23691) ;  /* 0x0000010000007945 */ /* 0x000fe80003800200 */
[----:B------:R-:W-:Y:S05]  /*1130*/  @!P1 BRA `(.L_x_23692) ;  /* 0x0000000000389947 */ /* 0x000fea0003800000 */
[----:B0-----:R-:W0:Y:S01]  /*1140*/  S2R R30, SR_CgaCtaId ;  /* 0x00000000001e7919 */ /* 0x001e220000008800 */
[----:B-1----:R-:W-:-:S05]  /*1150*/  MOV R29, 0x400 ;  /* 0x00000400001d7802 */ /* 0x002fca0000000f00 */
[----:B------:R-:W-:-:S05]  /*1160*/  VIADD R29, R29, 0xc80 ;  /* 0x00000c801d1d7836 */ /* 0x000fca0000000000 */
[----:B0-----:R-:W-:-:S07]  /*1170*/  LEA R33, R30, R29, 0x18 ;  /* 0x0000001d1e217211 */ /* 0x001fce00078ec0ff */
.L_x_23693:
        /* <DEDUP_REMOVED lines=10> */
.L_x_23692:
[----:B------:R-:W-:Y:S05]  /*1220*/  BSYNC.RECONVERGENT B0 ;  /* 0x0000000000007941 */ /* 0x000fea0003800200 */
.L_x_23691:
        /* <DEDUP_REMOVED lines=52> */
.L_x_23695:
        /* <DEDUP_REMOVED lines=35> */
.L_x_23719:
        /* <DEDUP_REMOVED lines=50> */
.L_x_23697:
[----:B------:R-:W-:Y:S05]  /*1ac0*/  BSYNC.RECONVERGENT B0 ;  /* 0x0000000000007941 */ /* 0x000fea0003800200 */
.L_x_23696:
[----:B------:R-:W-:Y:S04]  /*1ad0*/  BSSY.RECONVERGENT B0, `(.L_x_23698) ;  /* 0x0000028000007945 */ /* 0x000fe80003800200 */
[----:B------:R-:W-:Y:S05]  /*1ae0*/  @!P1 BRA `(.L_x_23699) ;  /* 0x0000000000989947 */ /* 0x000fea0003800000 */
.L_x_23700:
        /* <DEDUP_REMOVED lines=38> */
.L_x_23699:
[----:B------:R-:W-:Y:S05]  /*1d50*/  BSYNC.RECONVERGENT B0 ;  /* 0x0000000000007941 */ /* 0x000fea0003800200 */
.L_x_23698:
[C---:B--23--:R-:W-:Y:S01]  /*1d60*/  IMAD.SHL.U32 R29, R37.reuse, 0x2, RZ ;  /* 0x00000002251d7824 */ /* 0x04cfe200078e00ff */
[----:B------:R-:W-:-:S04]  /*1d70*/  IADD3 R26, PT, PT, R37, R26, RZ ;  /* 0x0000001a251a7210 */ /* 0x000fc80007ffe0ff */
[----:B------:R-:W-:-:S13]  /*1d80*/  ISETP.GE.U32.AND P0, PT, R26, R29, PT ;  /* 0x0000001d1a00720c */ /* 0x000fda0003f06070 */
[----:B------:R-:W-:Y:S05]  /*1d90*/  @!P0 BRA `(.L_x_23701) ;  /* 0xffffffec00688947 */ /* 0x000fea000383ffff */
[----:B------:R-:W-:Y:S05]  /*1da0*/  EXIT ;  /* 0x000000000000794d */ /* 0x000fea0003800000 */
.L_x_23694:
[----:B------:R-:W-:Y:S01]  /*1db0*/  HFMA2 R50, -RZ, RZ, 0, 0.000503063201904296875 ;  /* 0x0000101fff327431 */ /* 0x000fe200000001ff */
[----:B------:R-:W-:Y:S01]  /*1dc0*/  BSSY B0, `(.L_x_23702) ;  /* 0x0000006000007945 */ /* 0x000fe20003800000 */
[----:B------:R-:W-:Y:S02]  /*1dd0*/  IMAD.MOV.U32 R51, RZ, RZ, R25 ;  /* 0x000000ffff337224 */ /* 0x000fe400078e0019 */
[----:B------:R-:W-:-:S07]  /*1de0*/  IMAD.MOV.U32 R49, RZ, RZ, -0x1 ;  /* 0xffffffffff317424 */ /* 0x000fce00078e00ff */
[----:B01----:R-:W-:Y:S05]  /*1df0*/  WARPSYNC.COLLECTIVE R49, `(.L_x_23703) ;  /* 0x0000000031087348 */ /* 0x003fea0003c00000 */
[----:B-1----:R1:W2:Y:S02]  /*1e00*/  SHFL.IDX P0, R52, R48, R51, R50 ;  /* 0x0000003330347389 */ /* 0x0022a40000000032 */
[----:B012---:R-:W-:Y:S05]  /*1e10*/  ENDCOLLECTIVE ;  /* 0x000000000000791b */ /* 0x007fea0003800000 */
.L_x_23703:
[----:B------:R-:W-:Y:S05]  /*1e20*/  BSYNC B0 ;  /* 0x0000000000007941 */ /* 0x000fea0003800000 */
.L_x_23702:
[----:B------:R-:W-:Y:S01]  /*1e30*/  MOV R51, R16 ;  /* 0x0000001000337202 */ /* 0x000fe20000000f00 */
[----:B------:R-:W-:Y:S02]  /*1e40*/  IMAD.MOV.U32 R50, RZ, RZ, 0x101f ;  /* 0x0000101fff327424 */ /* 0x000fe400078e00ff */
[----:B------:R-:W-:Y:S02]  /*1e50*/  IMAD.MOV.U32 R49, RZ, RZ, -0x1 ;  /* 0xffffffffff317424 */ /* 0x000fe400078e00ff */
[----:B------:R-:W-:-:S07]  /*1e60*/  IMAD.MOV.U32 R54, RZ, RZ, R52 ;  /* 0x000000ffff367224 */ /* 0x000fce00078e0034 */
[----:B------:R-:W-:Y:S05]  /*1e70*/  WARPSYNC.COLLECTIVE R49, `(.L_x_23704) ;  /* 0x0000000031087348 */ /* 0x000fea0003c00000 */
[----:B------:R0:W1:Y:S02]  /*1e80*/  SHFL.IDX P0, R52, R48, R51, R50 ;  /* 0x0000003330347389 */ /* 0x0000640000000032 */
[----:B01----:R-:W-:Y:S05]  /*1e90*/  ENDCOLLECTIVE ;  /* 0x000000000000791b */ /* 0x003fea0003800000 */
.L_x_23704:
[----:B------:R-:W-:Y:S01]  /*1ea0*/  IMAD R54, R35, R54, RZ ;  /* 0x0000003623367224 */ /* 0x000fe200078e02ff */
[----:B------:R-:W-:-:S03]  /*1eb0*/  MOV R51, R15 ;  /* 0x0000000f00337202 */ /* 0x000fc60000000f00 */
[----:B------:R-:W-:-:S07]  /*1ec0*/  IMAD R53, R39, R52, R54 ;  /* 0x0000003427357224 */ /* 0x000fce00078e0236 */
[----:B------:R-:W-:Y:S05]  /*1ed0*/  WARPSYNC.COLLECTIVE R49, `(.L_x_23705) ;  /* 0x0000000031087348 */ /* 0x000fea0003c00000 */
[----:B------:R0:W1:Y:S02]  /*1ee0*/  SHFL.IDX P0, R52, R48, R51, R50 ;  /* 0x0000003330347389 */ /* 0x0000640000000032 */
[----:B01----:R-:W-:Y:S05]  /*1ef0*/  ENDCOLLECTIVE ;  /* 0x000000000000791b */ /* 0x003fea0003800000 */
.L_x_23705:
[----:B------:R-:W-:Y:S02]  /*1f00*/  IMAD.MOV.U32 R51, RZ, RZ, R14 ;  /* 0x000000ffff337224 */ /* 0x000fe400078e000e */
[----:B------:R-:W-:-:S07]  /*1f10*/  IMAD R54, R40, R52, R53 ;  /* 0x0000003428367224 */ /* 0x000fce00078e0235 */
[----:B------:R-:W-:Y:S05]  /*1f20*/  WARPSYNC.COLLECTIVE R49, `(.L_x_23706) ;  /* 0x0000000031087348 */ /* 0x000fea0003c00000 */
[----:B------:R0:W1:Y:S02]  /*1f30*/  SHFL.IDX P0, R52, R48, R51, R50 ;  /* 0x0000003330347389 */ /* 0x0000640000000032 */
[----:B01----:R-:W-:Y:S05]  /*1f40*/  ENDCOLLECTIVE ;  /* 0x000000000000791b */ /* 0x003fea0003800000 */
.L_x_23706:
[----:B------:R-:W-:Y:S02]  /*1f50*/  IMAD.MOV.U32 R51, RZ, RZ, R13 ;  /* 0x000000ffff337224 */ /* 0x000fe400078e000d */
[----:B------:R-:W-:-:S07]  /*1f60*/  IMAD R53, R41, R52, R54 ;  /* 0x0000003429357224 */ /* 0x000fce00078e0236 */
[----:B------:R-:W-:Y:S05]  /*1f70*/  WARPSYNC.COLLECTIVE R49, `(.L_x_23707) ;  /* 0x0000000031087348 */ /* 0x000fea0003c00000 */
[----:B------:R0:W1:Y:S02]  /*1f80*/  SHFL.IDX P0, R52, R48, R51, R50 ;  /* 0x0000003330347389 */ /* 0x0000640000000032 */
[----:B01----:R-:W-:Y:S05]  /*1f90*/  ENDCOLLECTIVE ;  /* 0x000000000000791b */ /* 0x003fea0003800000 */
.L_x_23707:
[----:B------:R-:W-:Y:S01]  /*1fa0*/  MOV R51, R12 ;  /* 0x0000000c00337202 */ /* 0x000fe20000000f00 */
[----:B------:R-:W-:-:S07]  /*1fb0*/  IMAD R53, R42, R52, R53 ;  /* 0x000000342a357224 */ /* 0x000fce00078e0235 */
[----:B------:R-:W-:Y:S05]  /*1fc0*/  WARPSYNC.COLLECTIVE R49, `(.L_x_23708) ;  /* 0x0000000031087348 */ /* 0x000fea0003c00000 */
[----:B------:R0:W1:Y:S02]  /*1fd0*/  SHFL.IDX P0, R52, R48, R51, R50 ;  /* 0x0000003330347389 */ /* 0x0000640000000032 */
[----:B01----:R-:W-:Y:S05]  /*1fe0*/  ENDCOLLECTIVE ;  /* 0x000000000000791b */ /* 0x003fea0003800000 */
.L_x_23708:
[----:B------:R-:W-:Y:S02]  /*1ff0*/  IMAD.MOV.U32 R51, RZ, RZ, R11 ;  /* 0x000000ffff337224 */ /* 0x000fe400078e000b */
[----:B------:R-:W-:-:S07]  /*2000*/  IMAD R54, R34, R52, R53 ;  /* 0x0000003422367224 */ /* 0x000fce00078e0235 */
[----:B------:R-:W-:Y:S05]  /*2010*/  WARPSYNC.COLLECTIVE R49, `(.L_x_23709) ;  /* 0x0000000031087348 */ /* 0x000fea0003c00000 */
[----:B------:R0:W1:Y:S02]  /*2020*/  SHFL.IDX P0, R52, R48, R51, R50 ;  /* 0x0000003330347389 */ /* 0x0000640000000032 */
[----:B01----:R-:W-:Y:S05]  /*2030*/  ENDCOLLECTIVE ;  /* 0x000000000000791b */ /* 0x003fea0003800000 */
.L_x_23709:
[----:B------:R-:W-:Y:S02]  /*2040*/  IMAD.MOV.U32 R51, RZ, RZ, R20 ;  /* 0x000000ffff337224 */ /* 0x000fe400078e0014 */
[----:B------:R-:W-:-:S07]  /*2050*/  IMAD R53, R33, R52, R54 ;  /* 0x0000003421357224 */ /* 0x000fce00078e0236 */
[----:B------:R-:W-:Y:S05]  /*2060*/  WARPSYNC.COLLECTIVE R49, `(.L_x_23710) ;  /* 0x0000000031087348 */ /* 0x000fea0003c00000 */
[----:B------:R0:W1:Y:S02]  /*2070*/  SHFL.IDX P0, R52, R48, R51, R50 ;  /* 0x0000003330347389 */ /* 0x0000640000000032 */
[----:B01----:R-:W-:Y:S05]  /*2080*/  ENDCOLLECTIVE ;  /* 0x000000000000791b */ /* 0x003fea0003800000 */
.L_x_23710:
[----:B------:R-:W-:Y:S01]  /*2090*/  MOV R51, R21 ;  /* 0x0000001500337202 */ /* 0x000fe20000000f00 */
[----:B------:R-:W-:-:S07]  /*20a0*/  IMAD R54, R32, R52, R53 ;  /* 0x0000003420367224 */ /* 0x000fce00078e0235 */
[----:B------:R-:W-:Y:S05]  /*20b0*/  WARPSYNC.COLLECTIVE R49, `(.L_x_23711) ;  /* 0x0000000031087348 */ /* 0x000fea0003c00000 */
[----:B------:R0:W1:Y:S02]  /*20c0*/  SHFL.IDX P0, R52, R48, R51, R50 ;  /* 0x0000003330347389 */ /* 0x0000640000000032 */
[----:B01----:R-:W-:Y:S05]  /*20d0*/  ENDCOLLECTIVE ;  /* 0x000000000000791b */ /* 0x003fea0003800000 */
.L_x_23711:
[----:B------:R-:W-:Y:S02]  /*20e0*/  IMAD.MOV.U32 R51, RZ, RZ, R19 ;  /* 0x000000ffff337224 */ /* 0x000fe400078e0013 */
[----:B------:R-:W-:-:S07]  /*20f0*/  IMAD R53, R31, R52, R54 ;  /* 0x000000341f357224 */ /* 0x000fce00078e0236 */
[----:B------:R-:W-:Y:S05]  /*2100*/  WARPSYNC.COLLECTIVE R49, `(.L_x_23712) ;  /* 0x0000000031087348 */ /* 0x000fea0003c00000 */
[----:B------:R0:W1:Y:S02]  /*2110*/  SHFL.IDX P0, R52, R48, R51, R50 ;  /* 0x0000003330347389 */ /* 0x0000640000000032 */
[----:B01----:R-:W-:Y:S05]  /*2120*/  ENDCOLLECTIVE ;  /* 0x000000000000791b */ /* 0x003fea0003800000 */
.L_x_23712:
[----:B------:R-:W-:Y:S02]  /*2130*/  IMAD.MOV.U32 R51, RZ, RZ, R18 ;  /* 0x000000ffff337224 */ /* 0x000fe400078e0012 */
[----:B------:R-:W-:-:S07]  /*2140*/  IMAD R54, R30, R52, R53 ;  /* 0x000000341e367224 */ /* 0x000fce00078e0235 */
[----:B------:R-:W-:Y:S05]  /*2150*/  WARPSYNC.COLLECTIVE R49, `(.L_x_23713) ;  /* 0x0000000031087348 */ /* 0x000fea0003c00000 */
[----:B------:R0:W1:Y:S02]  /*2160*/  SHFL.IDX P0, R52, R48, R51, R50 ;  /* 0x0000003330347389 */ /* 0x0000640000000032 */
[----:B01----:R-:W-:Y:S05]  /*2170*/  ENDCOLLECTIVE ;  /* 0x000000000000791b */ /* 0x003fea0003800000 */
.L_x_23713:
[----:B------:R-:W-:Y:S01]  /*2180*/  MOV R51, R17 ;  /* 0x0000001100337202 */ /* 0x000fe20000000f00 */
[----:B------:R-:W-:-:S07]  /*2190*/  IMAD R53, R29, R52, R54 ;  /* 0x000000341d357224 */ /* 0x000fce00078e0236 */
[----:B------:R-:W-:Y:S05]  /*21a0*/  WARPSYNC.COLLECTIVE R49, `(.L_x_23714) ;  /* 0x0000000031087348 */ /* 0x000fea0003c00000 */
[----:B------:R0:W1:Y:S02]  /*21b0*/  SHFL.IDX P0, R52, R48, R51, R50 ;  /* 0x0000003330347389 */ /* 0x0000640000000032 */
[----:B01----:R-:W-:Y:S05]  /*21c0*/  ENDCOLLECTIVE ;  /* 0x000000000000791b */ /* 0x003fea0003800000 */
.L_x_23714:
[----:B------:R-:W-:Y:S02]  /*21d0*/  IMAD.MOV.U32 R51, RZ, RZ, R10 ;  /* 0x000000ffff337224 */ /* 0x000fe400078e000a */
[----:B------:R-:W-:-:S07]  /*21e0*/  IMAD R54, R28, R52, R53 ;  /* 0x000000341c367224 */ /* 0x000fce00078e0235 */
[----:B------:R-:W-:Y:S05]  /*21f0*/  WARPSYNC.COLLECTIVE R49, `(.L_x_23715) ;  /* 0x0000000031087348 */ /* 0x000fea0003c00000 */
[----:B------:R0:W1:Y:S02]  /*2200*/  SHFL.IDX P0, R52, R48, R51, R50 ;  /* 0x0000003330347389 */ /* 0x0000640000000032 */
[----:B01----:R-:W-:Y:S05]  /*2210*/  ENDCOLLECTIVE ;  /* 0x000000000000791b */ /* 0x003fea0003800000 */
.L_x_23715:
[----:B------:R-:W-:Y:S02]  /*2220*/  IMAD.MOV.U32 R51, RZ, RZ, R9 ;  /* 0x000000ffff337224 */ /* 0x000fe400078e0009 */
[----:B------:R-:W-:-:S07]  /*2230*/  IMAD R53, R43, R52, R54 ;  /* 0x000000342b357224 */ /* 0x000fce00078e0236 */
[----:B------:R-:W-:Y:S05]  /*2240*/  WARPSYNC.COLLECTIVE R49, `(.L_x_23716) ;  /* 0x0000000031087348 */ /* 0x000fea0003c00000 */
[----:B------:R0:W1:Y:S02]  /*2250*/  SHFL.IDX P0, R52, R48, R51, R50 ;  /* 0x0000003330347389 */ /* 0x0000640000000032 */
[----:B01----:R-:W-:Y:S05]  /*2260*/  ENDCOLLECTIVE ;  /* 0x000000000000791b */ /* 0x003fea0003800000 */
.L_x_23716:
[----:B------:R-:W-:Y:S01]  /*2270*/  MOV R51, R8 ;  /* 0x0000000800337202 */ /* 0x000fe20000000f00 */
[----:B------:R-:W-:-:S07]  /*2280*/  IMAD R54, R44, R52, R53 ;  /* 0x000000342c367224 */ /* 0x000fce00078e0235 */
[----:B------:R-:W-:Y:S05]  /*2290*/  WARPSYNC.COLLECTIVE R49, `(.L_x_23717) ;  /* 0x0000000031087348 */ /* 0x000fea0003c00000 */
[----:B------:R0:W1:Y:S02]  /*22a0*/  SHFL.IDX P0, R52, R48, R51, R50 ;  /* 0x0000003330347389 */ /* 0x0000640000000032 */
[----:B01----:R-:W-:Y:S05]  /*22b0*/  ENDCOLLECTIVE ;  /* 0x000000000000791b */ /* 0x003fea0003800000 */
.L_x_23717:
[----:B------:R-:W-:Y:S02]  /*22c0*/  IMAD.MOV.U32 R51, RZ, RZ, R7 ;  /* 0x000000ffff337224 */ /* 0x000fe400078e0007 */
[----:B------:R-:W-:-:S07]  /*22d0*/  IMAD R54, R45, R52, R54 ;  /* 0x000000342d367224 */ /* 0x000fce00078e0236 */
[----:B------:R-:W-:Y:S05]  /*22e0*/  WARPSYNC.COLLECTIVE R49, `(.L_x_23718) ;  /* 0x0000000031087348 */ /* 0x000fea0003c00000 */
[----:B------:R0:W1:Y:S02]  /*22f0*/  SHFL.IDX P0, R52, R48, R51, R50 ;  /* 0x0000003330347389 */ /* 0x0000640000000032 */
[----:B01----:R-:W-:Y:S05]  /*2300*/  ENDCOLLECTIVE ;  /* 0x000000000000791b */ /* 0x003fea0003800000 */
.L_x_23718:
[----:B------:R-:W-:Y:S01]  /*2310*/  IMAD.MOV.U32 R53, RZ, RZ, R52 ;  /* 0x000000ffff357224 */ /* 0x000fe200078e0034 */
[----:B------:R-:W-:Y:S06]  /*2320*/  BRA `(.L_x_23719) ;  /* 0xfffffff4001c7947 */ /* 0x000fec000383ffff */
        .weak           $__internal_128_$__cuda_sm20_div_u16
        .type           $__internal_128_$__cuda_sm20_div_u16,@function
        .size           $__internal_128_$__cuda_sm20_div_u16,(.L_x_58079 - $__internal_128_$__cuda_sm20_div_u16)
$__internal_128_$__cuda_sm20_div_u16:
        /* <DEDUP_REMOVED lines=18> */
[----:B------:R-:W-:Y:S06]  /*2450*/  RET.REL.NODEC R2 `(_Z9cuda_gemmIiLi256ELi2ELi1ELi512ELi16ELi16ELi32ELi0ELi1EEviiiPT_S1_S1_ii) ;  /* 0xffffffd802e87950 */ /* 0x000fec0003c3ffff */
.L_x_23720:
        /* <DEDUP_REMOVED lines=10> */
.L_x_58079:


//--------------------- .text._Z9cuda_gemmIiLi256ELi2ELi1ELi512ELi16ELi16ELi32ELi0ELi0EEviiiPT_S1_S1_ii --------------------------
	.section	.text._Z9cuda_gemmIiLi256ELi2ELi1ELi512ELi16ELi16ELi32ELi0ELi0EEviiiPT_S1_S1_ii,"ax",@progbits
	.align	128
        .global         _Z9cuda_gemmIiLi256ELi2ELi1ELi512ELi16ELi16ELi32ELi0ELi0EEviiiPT_S1_S1_ii
        .type           _Z9cuda_gemmIiLi256ELi2ELi1ELi512ELi16ELi16ELi32ELi0ELi0EEviiiPT_S1_S1_ii,@function
        .size           _Z9cuda_gemmIiLi256ELi2ELi1ELi512ELi16ELi16ELi32ELi0ELi0EEviiiPT_S1_S1_ii,(.L_x_58080 - _Z9cuda_gemmIiLi256ELi2ELi1ELi512ELi16ELi16ELi32ELi0ELi0EEviiiPT_S1_S1_ii)
        .other          _Z9cuda_gemmIiLi256ELi2ELi1ELi512ELi16ELi16ELi32ELi0ELi0EEviiiPT_S1_S1_ii,@"STO_CUDA_ENTRY STV_DEFAULT"
_Z9cuda_gemmIiLi256ELi2ELi1ELi512ELi16ELi16ELi32ELi0ELi0EEviiiPT_S1_S1_ii:
.text._Z9cuda_gemmIiLi256ELi2ELi1ELi512ELi16ELi16ELi32ELi0ELi0EEviiiPT_S1_S1_ii:
        /* <DEDUP_REMOVED lines=37> */
.L_x_23723:
        /* <DEDUP_REMOVED lines=25> */
.L_x_23722:
[----:B------:R-:W-:Y:S05]  /*03e0*/  BSYNC.RECONVERGENT B0 ;  /* 0x0000000000007941 */ /* 0x000fea0003800200 */
.L_x_23721:
        /* <DEDUP_REMOVED lines=109> */
[----:B------:R-:W-:Y:S05]  /*0ac0*/  CALL.REL.NOINC `($__internal_129_$__cuda_sm20_div_u16) ;  /* 0x0000006c00bc7944 */ /* 0x000fea0003c00000 */
        /* <DEDUP_REMOVED lines=91> */
.L_x_23899:
        /* <DEDUP_REMOVED lines=38> */
.L_x_23725:
[----:B------:R-:W-:Y:S05]  /*12e0*/  BSYNC.RECONVERGENT B0 ;  /* 0x0000000000007941 */ /* 0x000fea0003800200 */
.L_x_23724:
        /* <DEDUP_REMOVED lines=10> */
.L_x_23728:
        /* <DEDUP_REMOVED lines=22> */
.L_x_23727:
[----:B------:R-:W-:Y:S05]  /*14f0*/  BSYNC.RECONVERGENT B0 ;  /* 0x0000000000007941 */ /* 0x000fea0003800200 */
.L_x_23726:
        /* <DEDUP_REMOVED lines=20> */
.L_x_23730:
[----:B------:R-:W-:Y:S05]  /*1640*/  BSYNC.RECONVERGENT B0 ;  /* 0x0000000000007941 */ /* 0x000fea0003800200 */
.L_x_23729:
[----:B------:R-:W-:Y:S04]  /*1650*/  BSSY.RECONVERGENT B0, `(.L_x_23731) ;  /* 0x0000010000007945 */ /* 0x000fe80003800200 */
[----:B------:R-:W-:Y:S05]  /*1660*/  @!P1 BRA `(.L_x_23732) ;  /* 0x0000000000389947 */ /* 0x000fea0003800000 */
[----:B-1--4-:R-:W0:Y:S01]  /*1670*/  S2R R31, SR_CgaCtaId ;  /* 0x00000000001f7919 */ /* 0x012e220000008800 */
[----:B---3--:R-:W-:-:S05]  /*1680*/  MOV R30, 0x400 ;  /* 0x00000400001e7802 */ /* 0x008fca0000000f00 */
[----:B------:R-:W-:-:S05]  /*1690*/  VIADD R30, R30, 0xc80 ;  /* 0x00000c801e1e7836 */ /* 0x000fca0000000000 */
[----:B0-2---:R-:W-:-:S07]  /*16a0*/  LEA R50, R31, R30, 0x18 ;  /* 0x0000001e1f327211 */ /* 0x005fce00078ec0ff */
.L_x_23733:
        /* <DEDUP_REMOVED lines=10> */
.L_x_23732:
[----:B------:R-:W-:Y:S05]  /*1750*/  BSYNC.RECONVERGENT B0 ;  /* 0x0000000000007941 */ /* 0x000fea0003800200 */
.L_x_23731:
[----:B------:R-:W-:Y:S01]  /*1760*/  BAR.SYNC.DEFER_BLOCKING 0x0 ;  /* 0x0000000000007b1d */ /* 0x000fe20000010000 */
[----:B------:R-:W-:-:S09]  /*1770*/  UISETP.GE.AND UP0, UPT, UR4, 0x1, UPT ;  /* 0x000000010400788c */ /* 0x000fd2000bf06270 */
[----:B------:R-:W-:Y:S05]  /*1780*/  BRA.U !UP0, `(.L_x_23734) ;  /* 0x0000003908a47547 */ /* 0x000fea000b800000 */
[----:B------:R-:W-:-:S09]  /*1790*/  UISETP.NE.AND UP0, UPT, UR18, 0x1, UPT ;  /* 0x000000011200788c */ /* 0x000fd2000bf05270 */
[----:B------:R-:W-:Y:S05]  /*17a0*/  BRA.U UP0, `(.L_x_23735) ;  /* 0x0000001100c87547 */ /* 0x000fea000b800000 */
[----:B------:R-:W-:Y:S01]  /*17b0*/  BSSY B1, `(.L_x_23736) ;  /* 0x0000130000017945 */ /* 0x000fe20003800000 */
[----:B0-2---:R-:W-:-:S07]  /*17c0*/  IMAD.MOV.U32 R49, RZ, RZ, RZ ;  /* 0x000000ffff317224 */ /* 0x005fce00078e00ff */
.L_x_23788:
        /* <DEDUP_REMOVED lines=17> */
.L_x_23737:
        /* <DEDUP_REMOVED lines=8> */
.L_x_23738:
        /* <DEDUP_REMOVED lines=8> */
.L_x_23739:
        /* <DEDUP_REMOVED lines=8> */
.L_x_23740:
        /* <DEDUP_REMOVED lines=9> */
.L_x_23741:
        /* <DEDUP_REMOVED lines=9> */
.L_x_23742:
        /* <DEDUP_REMOVED lines=11> */
.L_x_23743:
        /* <DEDUP_REMOVED lines=9> */
.L_x_23744:
        /* <DEDUP_REMOVED lines=10> */
.L_x_23745:
        /* <DEDUP_REMOVED lines=9> */
.L_x_23746:
        /* <DEDUP_REMOVED lines=11> */
.L_x_23747:
        /* <DEDUP_REMOVED lines=11> */
.L_x_23748:
        /* <DEDUP_REMOVED lines=11> */
.L_x_23749:
        /* <DEDUP_REMOVED lines=11> */
.L_x_23750:
        /* <DEDUP_REMOVED lines=11> */
.L_x_23751:
        /* <DEDUP_REMOVED lines=11> */
.L_x_23752:
        /* <DEDUP_REMOVED lines=32> */
.L_x_23787:
[----:B-1----:R-:W-:Y:S02]  /*2410*/  IMAD R50, R52, 0x44, R51 ;  /* 0x0000004434327824 */ /* 0x002fe400078e0233 */
[----:B------:R-:W-:-:S04]  /*2420*/  IMAD.MOV.U32 R56, RZ, RZ, RZ ;  /* 0x000000ffff387224 */ /* 0x000fc800078e00ff */
[----:B------:R-:W1:Y:S01]  /*2430*/  LDS R50, [R50] ;  /* 0x0000000032327984 */ /* 0x000e620000000800 */
[----:B---3--:R-:W-:Y:S05]  /*2440*/  @!P5 BRA `(.L_x_23755) ;  /* 0x000000000010d947 */ /* 0x008fea0003800000 */
[----:B------:R-:W-:-:S03]  /*2450*/  UMOV UR11, 0xffffffff ;  /* 0xffffffff000b7882 */ /* 0x000fc60000000000 */
[----:B------:R-:W-:Y:S05]  /*2460*/  BRA.DIV UR11, `(.L_x_23756) ;  /* 0x0000003e0b587947 */ /* 0x000fea000b800000 */
[----:B-1----:R1:W3:Y:S02]  /*2470*/  SHFL.IDX PT, R30, R50, R28, R27 ;  /* 0x0000001c321e7389 */ /* 0x0022e400000e001b */
.L_x_23902:
[----:B0--3--:R-:W-:-:S07]  /*2480*/  IMAD R56, R29, R30, RZ ;  /* 0x0000001e1d387224 */ /* 0x009fce00078e02ff */
.L_x_23755:
[----:B------:R-:W-:Y:S05]  /*2490*/  @!P4 BRA `(.L_x_23757) ;  /* 0x000000000010c947 */ /* 0x000fea0003800000 */
[----:B------:R-:W-:-:S03]  /*24a0*/  UMOV UR11, 0xffffffff ;  /* 0xffffffff000b7882 */ /* 0x000fc60000000000 */
[----:B------:R-:W-:Y:S05]  /*24b0*/  BRA.DIV UR11, `(.L_x_23758) ;  /* 0x0000003e0b647947 */ /* 0x000fea000b800000 */
[----:B-1----:R1:W3:Y:S02]  /*24c0*/  SHFL.IDX PT, R30, R50, R5, R27 ;  /* 0x00000005321e7389 */ /* 0x0022e400000e001b */
.L_x_23905:
[----:B--23--:R-:W-:-:S07]  /*24d0*/  IMAD R56, R32, R30, R56 ;  /* 0x0000001e20387224 */ /* 0x00cfce00078e0238 */
.L_x_23757:
[----:B------:R-:W-:Y:S05]  /*24e0*/  @!P3 BRA `(.L_x_23759) ;  /* 0x000000000010b947 */ /* 0x000fea0003800000 */
[----:B------:R-:W-:-:S03]  /*24f0*/  UMOV UR11, 0xffffffff ;  /* 0xffffffff000b7882 */ /* 0x000fc60000000000 */
[----:B------:R-:W-:Y:S05]  /*2500*/  BRA.DIV UR11, `(.L_x_23760) ;  /* 0x0000003e0b707947 */ /* 0x000fea000b800000 */
[----:B-1----:R1:W3:Y:S02]  /*2510*/  SHFL.IDX PT, R30, R50, R6, R27 ;  /* 0x00000006321e7389 */ /* 0x0022e400000e001b */
.L_x_23908:
[----:B---34-:R-:W-:-:S07]  /*2520*/  IMAD R56, R33, R30, R56 ;  /* 0x0000001e21387224 */ /* 0x018fce00078e0238 */
.L_x_23759:
[----:B------:R-:W-:Y:S05]  /*2530*/  @!P2 BRA `(.L_x_23761) ;  /* 0x000000000010a947 */ /* 0x000fea0003800000 */
[----:B------:R-:W-:-:S03]  /*2540*/  UMOV UR11, 0xffffffff ;  /* 0xffffffff000b7882 */ /* 0x000fc60000000000 */
[----:B------:R-:W-:Y:S05]  /*2550*/  BRA.DIV UR11, `(.L_x_23762) ;  /* 0x0000003e0b7c7947 */ /* 0x000fea000b800000 */
[----:B-1----:R1:W3:Y:S02]  /*2560*/  SHFL.IDX PT, R30, R50, R7, R27 ;  /* 0x00000007321e7389 */ /* 0x0022e400000e001b */
.L_x_23911:
[----:B---3--:R-:W-:-:S07]  /*2570*/  IMAD R56, R34, R30, R56 ;  /* 0x0000001e22387224 */ /* 0x008fce00078e0238 */
.L_x_23761:
[----:B------:R-:W3:Y:S02]  /*2580*/  LDC R57, c[0x0][0x3ac] ;  /* 0x0000eb00ff397b82 */ /* 0x000ee40000000800 */
[----:B---3--:R-:W-:-:S13]  /*2590*/  ISETP.GE.AND P0, PT, R57, 0x5, PT ;  /* 0x000000053900780c */ /* 0x008fda0003f06270 */
[----:B------:R-:W-:Y:S05]  /*25a0*/  @!P0 BRA `(.L_x_23763) ;  /* 0x0000000000108947 */ /* 0x000fea0003800000 */
[----:B------:R-:W-:-:S03]  /*25b0*/  UMOV UR11, 0xffffffff ;  /* 0xffffffff000b7882 */ /* 0x000fc60000000000 */
[----:B------:R-:W-:Y:S05]  /*25c0*/  BRA.DIV UR11, `(.L_x_23764) ;  /* 0x0000003e0b807947 */ /* 0x000fea000b800000 */
[----:B-1----:R1:W3:Y:S02]  /*25d0*/  SHFL.IDX PT, R30, R50, R8, R27 ;  /* 0x00000008321e7389 */ /* 0x0022e400000e001b */
.L_x_23914:
[----:B---3--:R-:W-:-:S07]  /*25e0*/  IMAD R56, R35, R30, R56 ;  /* 0x0000001e23387224 */ /* 0x008fce00078e0238 */
.L_x_23763:
[----:B------:R-:W-:-:S13]  /*25f0*/  ISETP.GE.AND P0, PT, R57, 0x6, PT ;  /* 0x000000063900780c */ /* 0x000fda0003f06270 */
[----:B------:R-:W-:Y:S05]  /*2600*/  @!P0 BRA `(.L_x_23765) ;  /* 0x0000000000108947 */ /* 0x000fea0003800000 */
[----:B------:R-:W-:-:S03]  /*2610*/  UMOV UR11, 0xffffffff ;  /* 0xffffffff000b7882 */ /* 0x000fc60000000000 */
[----:B------:R-:W-:Y:S05]  /*2620*/  BRA.DIV UR11, `(.L_x_23766) ;  /* 0x0000003e0b887947 */ /* 0x000fea000b800000 */
[----:B-1----:R1:W3:Y:S02]  /*2630*/  SHFL.IDX PT, R30, R50, R9, R27 ;  /* 0x00000009321e7389 */ /* 0x0022e400000e001b */
.L_x_23917:
[----:B---3--:R-:W-:-:S07]  /*2640*/  IMAD R56, R36, R30, R56 ;  /* 0x0000001e24387224 */ /* 0x008fce00078e0238 */
.L_x_23765:
[----:B------:R-:W-:-:S13]  /*2650*/  ISETP.GE.AND P0, PT, R57, 0x7, PT ;  /* 0x000000073900780c */ /* 0x000fda0003f06270 */
[----:B------:R-:W-:Y:S05]  /*2660*/  @!P0 BRA `(.L_x_23767) ;  /* 0x0000000000108947 */ /* 0x000fea0003800000 */
[----:B------:R-:W-:-:S03]  /*2670*/  UMOV UR11, 0xffffffff ;  /* 0xffffffff000b7882 */ /* 0x000fc60000000000 */
[----:B------:R-:W-:Y:S05]  /*2680*/  BRA.DIV UR11, `(.L_x_23768) ;  /* 0x0000003e0b907947 */ /* 0x000fea000b800000 */
[----:B-1----:R1:W3:Y:S02]  /*2690*/  SHFL.IDX PT, R30, R50, R10, R27 ;  /* 0x0000000a321e7389 */ /* 0x0022e400000e001b */
.L_x_23920:
[----:B---3--:R-:W-:-:S07]  /*26a0*/  IMAD R56, R37, R30, R56 ;  /* 0x0000001e25387224 */ /* 0x008fce00078e0238 */
.L_x_23767:
[----:B------:R-:W-:-:S13]  /*26b0*/  ISETP.GE.AND P0, PT, R57, 0x8, PT ;  /* 0x000000083900780c */ /* 0x000fda0003f06270 */
[----:B------:R-:W-:Y:S05]  /*26c0*/  @!P0 BRA `(.L_x_23769) ;  /* 0x0000000000108947 */ /* 0x000fea0003800000 */
[----:B------:R-:W-:-:S03]  /*26d0*/  UMOV UR11, 0xffffffff ;  /* 0xffffffff000b7882 */ /* 0x000fc60000000000 */
[----:B------:R-:W-:Y:S05]  /*26e0*/  BRA.DIV UR11, `(.L_x_23770) ;  /* 0x0000003e0b987947 */ /* 0x000fea000b800000 */
[----:B-1----:R1:W3:Y:S02]  /*26f0*/  SHFL.IDX PT, R30, R50, R11, R27 ;  /* 0x0000000b321e7389 */ /* 0x0022e400000e001b */
.L_x_23923:
[----:B---3--:R-:W-:-:S07]  /*2700*/  IMAD R56, R38, R30, R56 ;  /* 0x0000001e26387224 */ /* 0x008fce00078e0238 */
.L_x_23769:
[----:B------:R-:W-:-:S13]  /*2710*/  ISETP.GE.AND P0, PT, R57, 0x9, PT ;  /* 0x000000093900780c */ /* 0x000fda0003f06270 */
[----:B------:R-:W-:Y:S05]  /*2720*/  @!P0 BRA `(.L_x_23771) ;  /* 0x0000000000108947 */ /* 0x000fea0003800000 */
[----:B------:R-:W-:-:S03]  /*2730*/  UMOV UR11, 0xffffffff ;  /* 0xffffffff000b7882 */ /* 0x000fc60000000000 */
[----:B------:R-:W-:Y:S05]  /*2740*/  BRA.DIV UR11, `(.L_x_23772) ;  /* 0x0000003e0ba07947 */ /* 0x000fea000b800000 */
[----:B-1----:R1:W3:Y:S02]  /*2750*/  SHFL.IDX PT, R30, R50, R12, R27 ;  /* 0x0000000c321e7389 */ /* 0x0022e400000e001b */
.L_x_23926:
[----:B---3--:R-:W-:-:S07]  /*2760*/  IMAD R56, R39, R30, R56 ;  /* 0x0000001e27387224 */ /* 0x008fce00078e0238 */
.L_x_23771:
[----:B------:R-:W-:-:S13]  /*2770*/  ISETP.GE.AND P0, PT, R57, 0xa, PT ;  /* 0x0000000a3900780c */ /* 0x000fda0003f06270 */
[----:B------:R-:W-:Y:S05]  /*2780*/  @!P0 BRA `(.L_x_23773) ;  /* 0x0000000000108947 */ /* 0x000fea0003800000 */
[----:B------:R-:W-:-:S03]  /*2790*/  UMOV UR11, 0xffffffff ;  /* 0xffffffff000b7882 */ /* 0x000fc60000000000 */
[----:B------:R-:W-:Y:S05]  /*27a0*/  BRA.DIV UR11, `(.L_x_23774) ;  /* 0x0000003e0ba87947 */ /* 0x000fea000b800000 */
[----:B-1----:R1:W3:Y:S02]  /*27b0*/  SHFL.IDX PT, R30, R50, R13, R27 ;  /* 0x0000000d321e7389 */ /* 0x0022e400000e001b */
.L_x_23929:
[----:B---3--:R-:W-:-:S07]  /*27c0*/  IMAD R56, R40, R30, R56 ;  /* 0x0000001e28387224 */ /* 0x008fce00078e0238 */
.L_x_23773:
[----:B------:R-:W-:-:S13]  /*27d0*/  ISETP.GE.AND P0, PT, R57, 0xb, PT ;  /* 0x0000000b3900780c */ /* 0x000fda0003f06270 */
[----:B------:R-:W-:Y:S05]  /*27e0*/  @!P0 BRA `(.L_x_23775) ;  /* 0x0000000000108947 */ /* 0x000fea0003800000 */
[----:B------:R-:W-:-:S03]  /*27f0*/  UMOV UR11, 0xffffffff ;  /* 0xffffffff000b7882 */ /* 0x000fc60000000000 */
[----:B------:R-:W-:Y:S05]  /*2800*/  BRA.DIV UR11, `(.L_x_23776) ;  /* 0x0000003e0bb07947 */ /* 0x000fea000b800000 */
[----:B-1----:R1:W3:Y:S02]  /*2810*/  SHFL.IDX PT, R30, R50, R14, R27 ;  /* 0x0000000e321e7389 */ /* 0x0022e400000e001b */
.L_x_23932:
[----:B---3--:R-:W-:-:S07]  /*2820*/  IMAD R56, R41, R30, R56 ;  /* 0x0000001e29387224 */ /* 0x008fce00078e0238 */
.L_x_23775:
[----:B------:R-:W-:-:S13]  /*2830*/  ISETP.GE.AND P0, PT, R57, 0xc, PT ;  /* 0x0000000c3900780c */ /* 0x000fda0003f06270 */
[----:B------:R-:W-:Y:S05]  /*2840*/  @!P0 BRA `(.L_x_23777) ;  /* 0x0000000000108947 */ /* 0x000fea0003800000 */
[----:B------:R-:W-:-:S03]  /*2850*/  UMOV UR11, 0xffffffff ;  /* 0xffffffff000b7882 */ /* 0x000fc60000000000 */
[----:B------:R-:W-:Y:S05]  /*2860*/  BRA.DIV UR11, `(.L_x_23778) ;  /* 0x0000003e0bb87947 */ /* 0x000fea000b800000 */
[----:B-1----:R1:W3:Y:S02]  /*2870*/  SHFL.IDX PT, R30, R50, R15, R27 ;  /* 0x0000000f321e7389 */ /* 0x0022e400000e001b */
.L_x_23935:
[----:B---3--:R-:W-:-:S07]  /*2880*/  IMAD R56, R42, R30, R56 ;  /* 0x0000001e2a387224 */ /* 0x008fce00078e0238 */
.L_x_23777:
[----:B------:R-:W-:-:S13]  /*2890*/  ISETP.GE.AND P0, PT, R57, 0xd, PT ;  /* 0x0000000d3900780c */ /* 0x000fda0003f06270 */
[----:B------:R-:W-:Y:S05]  /*28a0*/  @!P0 BRA `(.L_x_23779) ;  /* 0x0000000000108947 */ /* 0x000fea0003800000 */
[----:B------:R-:W-:-:S03]  /*28b0*/  UMOV UR11, 0xffffffff ;  /* 0xffffffff000b7882 */ /* 0x000fc60000000000 */
[----:B------:R-:W-:Y:S05]  /*28c0*/  BRA.DIV UR11, `(.L_x_23780) ;  /* 0x0000003e0bc07947 */ /* 0x000fea000b800000 */
[----:B-1----:R1:W3:Y:S02]  /*28d0*/  SHFL.IDX PT, R30, R50, R16, R27 ;  /* 0x00000010321e7389 */ /* 0x0022e400000e001b */
.L_x_23938:
[----:B---3--:R-:W-:-:S07]  /*28e0*/  IMAD R56, R43, R30, R56 ;  /* 0x0000001e2b387224 */ /* 0x008fce00078e0238 */
.L_x_23779:
[----:B------:R-:W-:-:S13]  /*28f0*/  ISETP.GE.AND P0, PT, R57, 0xe, PT ;  /* 0x0000000e3900780c */ /* 0x000fda0003f06270 */
[----:B------:R-:W-:Y:S05]  /*2900*/  @!P0 BRA `(.L_x_23781) ;  /* 0x0000000000108947 */ /* 0x000fea0003800000 */
[----:B------:R-:W-:-:S03]  /*2910*/  UMOV UR11, 0xffffffff ;  /* 0xffffffff000b7882 */ /* 0x000fc60000000000 */
[----:B------:R-:W-:Y:S05]  /*2920*/  BRA.DIV UR11, `(.L_x_23782) ;  /* 0x0000003e0bc87947 */ /* 0x000fea000b800000 */
[----:B-1----:R1:W3:Y:S02]  /*2930*/  SHFL.IDX PT, R30, R50, R17, R27 ;  /* 0x00000011321e7389 */ /* 0x0022e400000e001b */
.L_x_23941:
[----:B---3--:R-:W-:-:S07]  /*2940*/  IMAD R56, R44, R30, R56 ;  /* 0x0000001e2c387224 */ /* 0x008fce00078e0238 */
.L_x_23781:
[----:B------:R-:W-:-:S13]  /*2950*/  ISETP.GE.AND P0, PT, R57, 0xf, PT ;  /* 0x0000000f3900780c */ /* 0x000fda0003f06270 */
[----:B------:R-:W-:Y:S05]  /*2960*/  @!P0 BRA `(.L_x_23783) ;  /* 0x0000000000108947 */ /* 0x000fea0003800000 */
[----:B------:R-:W-:-:S03]  /*2970*/  UMOV UR11, 0xffffffff ;  /* 0xffffffff000b7882 */ /* 0x000fc60000000000 */
[----:B------:R-:W-:Y:S05]  /*2980*/  BRA.DIV UR11, `(.L_x_23784) ;  /* 0x0000003e0bd07947 */ /* 0x000fea000b800000 */
[----:B-1----:R1:W3:Y:S02]  /*2990*/  SHFL.IDX PT, R30, R50, R18, R27 ;  /* 0x00000012321e7389 */ /* 0x0022e400000e001b */
.L_x_23944:
[----:B---3--:R-:W-:-:S07]  /*29a0*/  IMAD R56, R45, R30, R56 ;  /* 0x0000001e2d387224 */ /* 0x008fce00078e0238 */
.L_x_23783:
[----:B------:R-:W-:-:S13]  /*29b0*/  ISETP.GE.AND P0, PT, R57, 0x10, PT ;  /* 0x000000103900780c */ /* 0x000fda0003f06270 */
[----:B------:R-:W-:Y:S05]  /*29c0*/  @!P0 BRA `(.L_x_23785) ;  /* 0x0000000000108947 */ /* 0x000fea0003800000 */
[----:B------:R-:W-:-:S03]  /*29d0*/  UMOV UR11, 0xffffffff ;  /* 0xffffffff000b7882 */ /* 0x000fc60000000000 */
[----:B------:R-:W-:Y:S05]  /*29e0*/  BRA.DIV UR11, `(.L_x_23786) ;  /* 0x0000003e0bd87947 */ /* 0x000fea000b800000 */
[----:B-1----:R1:W3:Y:S02]  /*29f0*/  SHFL.IDX PT, R30, R50, R19, R27 ;  /* 0x00000013321e7389 */ /* 0x0022e400000e001b */
.L_x_23947:
[----:B---3--:R-:W-:-:S07]  /*2a00*/  IMAD R56, R46, R30, R56 ;  /* 0x0000001e2e387224 */ /* 0x008fce00078e0238 */
.L_x_23785:
        /* <DEDUP_REMOVED lines=8> */
.L_x_23754:
[----:B------:R-:W-:Y:S05]  /*2a90*/  BSYNC B0 ;  /* 0x0000000000007941 */ /* 0x000fea0003800000 */
.L_x_23753:
[----:B------:R-:W-:Y:S05]  /*2aa0*/  @!P6 BRA `(.L_x_23788) ;  /* 0xffffffec0048e947 */ /* 0x000fea000383ffff */
[----:B------:R-:W-:Y:S05]  /*2ab0*/  BSYNC B1 ;  /* 0x0000000000017941 */ /* 0x000fea0003800000 */
.L_x_23736:
[----:B------:R-:W-:Y:S05]  /*2ac0*/  BRA `(.L_x_23734) ;  /* 0x0000002400d47947 */ /* 0x000fea0003800000 */
.L_x_23735:
[----:B------:R-:W5:Y:S02]  /*2ad0*/  LDCU UR11, c[0x0][0x3ac] ;  /* 0x00007580ff0b77ac */ /* 0x000f640008000800 */
[----:B-----5:R-:W-:-:S09]  /*2ae0*/  UISETP.GT.U32.AND UP0, UPT, UR11, 0x1f, UPT ;  /* 0x0000001f0b00788c */ /* 0x020fd2000bf04070 */
[----:B------:R-:W-:Y:S05]  /*2af0*/  BRA.U UP0, `(.L_x_23789) ;  /* 0x0000001100a47547 */ /* 0x000fea000b800000 */
[----:B0-2---:R-:W-:-:S07]  /*2b00*/  IMAD.MOV.U32 R49, RZ, RZ, RZ ;  /* 0x000000ffff317224 */ /* 0x005fce00078e00ff */
.L_x_23841:
        /* <DEDUP_REMOVED lines=17> */
.L_x_23790:
        /* <DEDUP_REMOVED lines=8> */
.L_x_23791:
        /* <DEDUP_REMOVED lines=8> */
.L_x_23792:
        /* <DEDUP_REMOVED lines=8> */
.L_x_23793:
        /* <DEDUP_REMOVED lines=9> */
.L_x_23794:
        /* <DEDUP_REMOVED lines=9> */
.L_x_23795:
        /* <DEDUP_REMOVED lines=11> */
.L_x_23796:
        /* <DEDUP_REMOVED lines=9> */
.L_x_23797:
        /* <DEDUP_REMOVED lines=10> */
.L_x_23798:
        /* <DEDUP_REMOVED lines=9> */
.L_x_23799:
        /* <DEDUP_REMOVED lines=11> */
.L_x_23800:
        /* <DEDUP_REMOVED lines=11> */
.L_x_23801:
        /* <DEDUP_REMOVED lines=11> */
.L_x_23802:
        /* <DEDUP_REMOVED lines=11> */
.L_x_23803:
        /* <DEDUP_REMOVED lines=11> */
.L_x_23804:
        /* <DEDUP_REMOVED lines=11> */
.L_x_23805:
        /* <DEDUP_REMOVED lines=27> */
.L_x_23840:
[----:B-1----:R-:W-:Y:S02]  /*3700*/  IMAD R50, R52, 0x44, R51 ;  /* 0x0000004434327824 */ /* 0x002fe400078e0233 */
[----:B---3--:R-:W-:-:S04]  /*3710*/  IMAD.MOV.U32 R56, RZ, RZ, RZ ;  /* 0x000000ffff387224 */ /* 0x008fc800078e00ff */
[----:B------:R-:W1:Y:S01]  /*3720*/  LDS R50, [R50] ;  /* 0x0000000032327984 */ /* 0x000e620000000800 */
[----:B------:R-:W-:Y:S05]  /*3730*/  @!P5 BRA `(.L_x_23808) ;  /* 0x000000000010d947 */ /* 0x000fea0003800000 */
[----:B------:R-:W-:-:S03]  /*3740*/  UMOV UR11, 0xffffffff ;  /* 0xffffffff000b7882 */ /* 0x000fc60000000000 */
[----:B------:R-:W-:Y:S05]  /*3750*/  BRA.DIV UR11, `(.L_x_23809) ;  /* 0x000000320b9c7947 */ /* 0x000fea000b800000 */
[----:B-1----:R1:W3:Y:S02]  /*3760*/  SHFL.IDX PT, R30, R50, R28, R27 ;  /* 0x0000001c321e7389 */ /* 0x0022e400000e001b */
.L_x_23950:
[----:B0--3--:R-:W-:-:S07]  /*3770*/  IMAD R56, R29, R30, RZ ;  /* 0x0000001e1d387224 */ /* 0x009fce00078e02ff */
.L_x_23808:
[----:B------:R-:W-:Y:S05]  /*3780*/  @!P4 BRA `(.L_x_23810) ;  /* 0x000000000010c947 */ /* 0x000fea0003800000 */
[----:B------:R-:W-:-:S03]  /*3790*/  UMOV UR11, 0xffffffff ;  /* 0xffffffff000b7882 */ /* 0x000fc60000000000 */
[----:B------:R-:W-:Y:S05]  /*37a0*/  BRA.DIV UR11, `(.L_x_23811) ;  /* 0x000000320ba87947 */ /* 0x000fea000b800000 */
[----:B-1----:R1:W3:Y:S02]  /*37b0*/  SHFL.IDX PT, R30, R50, R5, R27 ;  /* 0x00000005321e7389 */ /* 0x0022e400000e001b */
.L_x_23953:
[----:B--23--:R-:W-:-:S07]  /*37c0*/  IMAD R56, R32, R30, R56 ;  /* 0x0000001e20387224 */ /* 0x00cfce00078e0238 */
.L_x_23810:
[----:B------:R-:W-:Y:S05]  /*37d0*/  @!P3 BRA `(.L_x_23812) ;  /* 0x000000000010b947 */ /* 0x000fea0003800000 */
[----:B------:R-:W-:-:S03]  /*37e0*/  UMOV UR11, 0xffffffff ;  /* 0xffffffff000b7882 */ /* 0x000fc60000000000 */
[----:B------:R-:W-:Y:S05]  /*37f0*/  BRA.DIV UR11, `(.L_x_23813) ;  /* 0x000000320bb47947 */ /* 0x000fea000b800000 */
[----:B-1----:R1:W3:Y:S02]  /*3800*/  SHFL.IDX PT, R30, R50, R6, R27 ;  /* 0x00000006321e7389 */ /* 0x0022e400000e001b */
.L_x_23956:
[----:B---34-:R-:W-:-:S07]  /*3810*/  IMAD R56, R33, R30, R56 ;  /* 0x0000001e21387224 */ /* 0x018fce00078e0238 */
.L_x_23812:
[----:B------:R-:W-:Y:S05]  /*3820*/  @!P2 BRA `(.L_x_23814) ;  /* 0x000000000010a947 */ /* 0x000fea0003800000 */
[----:B------:R-:W-:-:S03]  /*3830*/  UMOV UR11, 0xffffffff ;  /* 0xffffffff000b7882 */ /* 0x000fc60000000000 */
[----:B------:R-:W-:Y:S05]  /*3840*/  BRA.DIV UR11, `(.L_x_23815) ;  /* 0x000000320bc07947 */ /* 0x000fea000b800000 */
[----:B-1----:R1:W3:Y:S02]  /*3850*/  SHFL.IDX PT, R30, R50, R7, R27 ;  /* 0x00000007321e7389 */ /* 0x0022e400000e001b */
.L_x_23959:
[----:B---3--:R-:W-:-:S07]  /*3860*/  IMAD R56, R34, R30, R56 ;  /* 0x0000001e22387224 */ /* 0x008fce00078e0238 */
.L_x_23814:
[----:B------:R-:W3:Y:S02]  /*3870*/  LDC R57, c[0x0][0x3ac] ;  /* 0x0000eb00ff397b82 */ /* 0x000ee40000000800 */
[----:B---3--:R-:W-:-:S13]  /*3880*/  ISETP.GE.AND P0, PT, R57, 0x5, PT ;  /* 0x000000053900780c */ /* 0x008fda0003f06270 */
[----:B------:R-:W-:Y:S05]  /*3890*/  @!P0 BRA `(.L_x_23816) ;  /* 0x0000000000108947 */ /* 0x000fea0003800000 */
[----:B------:R-:W-:-:S03]  /*38a0*/  UMOV UR11, 0xffffffff ;  /* 0xffffffff000b7882 */ /* 0x000fc60000000000 */
[----:B------:R-:W-:Y:S05]  /*38b0*/  BRA.DIV UR11, `(.L_x_23817) ;  /* 0x000000320bc47947 */ /* 0x000fea000b800000 */
[----:B-1----:R1:W3:Y:S02]  /*38c0*/  SHFL.IDX PT, R30, R50, R8, R27 ;  /* 0x00000008321e7389 */ /* 0x0022e400000e001b */
.L_x_23962:
[----:B---3--:R-:W-:-:S07]  /*38d0*/  IMAD R56, R35, R30, R56 ;  /* 0x0000001e23387224 */ /* 0x008fce00078e0238 */
.L_x_23816:
[----:B------:R-:W-:-:S13]  /*38e0*/  ISETP.GE.AND P0, PT, R57, 0x6, PT ;  /* 0x000000063900780c */ /* 0x000fda0003f06270 */
[----:B------:R-:W-:Y:S05]  /*38f0*/  @!P0 BRA `(.L_x_23818) ;  /* 0x0000000000108947 */ /* 0x000fea0003800000 */
[----:B------:R-:W-:-:S03]  /*3900*/  UMOV UR11, 0xffffffff ;  /* 0xffffffff000b7882 */ /* 0x000fc60000000000 */
[----:B------:R-:W-:Y:S05]  /*3910*/  BRA.DIV UR11, `(.L_x_23819) ;  /* 0x000000320bcc7947 */ /* 0x000fea000b800000 */
[----:B-1----:R1:W3:Y:S02]  /*3920*/  SHFL.IDX PT, R30, R50, R9, R27 ;  /* 0x00000009321e7389 */ /* 0x0022e400000e001b */
.L_x_23965:
[----:B---3--:R-:W-:-:S07]  /*3930*/  IMAD R56, R36, R30, R56 ;  /* 0x0000001e24387224 */ /* 0x008fce00078e0238 */
.L_x_23818:
[----:B------:R-:W-:-:S13]  /*3940*/  ISETP.GE.AND P0, PT, R57, 0x7, PT ;  /* 0x000000073900780c */ /* 0x000fda0003f06270 */
[----:B------:R-:W-:Y:S05]  /*3950*/  @!P0 BRA `(.L_x_23820) ;  /* 0x0000000000108947 */ /* 0x000fea0003800000 */
[----:B------:R-:W-:-:S03]  /*3960*/  UMOV UR11, 0xffffffff ;  /* 0xffffffff000b7882 */ /* 0x000fc60000000000 */
[----:B------:R-:W-:Y:S05]  /*3970*/  BRA.DIV UR11, `(.L_x_23821) ;  /* 0x000000320bd47947 */ /* 0x000fea000b800000 */
[----:B-1----:R1:W3:Y:S02]  /*3980*/  SHFL.IDX PT, R30, R50, R10, R27 ;  /* 0x0000000a321e7389 */ /* 0x0022e400000e001b */
.L_x_23968:
[----:B---3--:R-:W-:-:S07]  /*3990*/  IMAD R56, R37, R30, R56 ;  /* 0x0000001e25387224 */ /* 0x008fce00078e0238 */
.L_x_23820:
[----:B------:R-:W-:-:S13]  /*39a0*/  ISETP.GE.AND P0, PT, R57, 0x8, PT ;  /* 0x000000083900780c */ /* 0x000fda0003f06270 */
[----:B------:R-:W-:Y:S05]  /*39b0*/  @!P0 BRA `(.L_x_23822) ;  /* 0x0000000000108947 */ /* 0x000fea0003800000 */
[----:B------:R-:W-:-:S03]  /*39c0*/  UMOV UR11, 0xffffffff ;  /* 0xffffffff000b7882 */ /* 0x000fc60000000000 */
[----:B------:R-:W-:Y:S05]  /*39d0*/  BRA.DIV UR11, `(.L_x_23823) ;  /* 0x000000320bdc7947 */ /* 0x000fea000b800000 */
[----:B-1----:R1:W3:Y:S02]  /*39e0*/  SHFL.IDX PT, R30, R50, R11, R27 ;  /* 0x0000000b321e7389 */ /* 0x0022e400000e001b */
.L_x_23971:
[----:B---3--:R-:W-:-:S07]  /*39f0*/  IMAD R56, R38, R30, R56 ;  /* 0x0000001e26387224 */ /* 0x008fce00078e0238 */
.L_x_23822:
[----:B------:R-:W-:-:S13]  /*3a00*/  ISETP.GE.AND P0, PT, R57, 0x9, PT ;  /* 0x000000093900780c */ /* 0x000fda0003f06270 */
[----:B------:R-:W-:Y:S05]  /*3a10*/  @!P0 BRA `(.L_x_23824) ;  /* 0x0000000000108947 */ /* 0x000fea0003800000 */
[----:B------:R-:W-:-:S03]  /*3a20*/  UMOV UR11, 0xffffffff ;  /* 0xffffffff000b7882 */ /* 0x000fc60000000000 */
[----:B------:R-:W-:Y:S05]  /*3a30*/  BRA.DIV UR11, `(.L_x_23825) ;  /* 0x000000320be47947 */ /* 0x000fea000b800000 */
[----:B-1----:R1:W3:Y:S02]  /*3a40*/  SHFL.IDX PT, R30, R50, R12, R27 ;  /* 0x0000000c321e7389 */ /* 0x0022e400000e001b */
.L_x_23974:
[----:B---3--:R-:W-:-:S07]  /*3a50*/  IMAD R56, R39, R30, R56 ;  /* 0x0000001e27387224 */ /* 0x008fce00078e0238 */
.L_x_23824:
[----:B------:R-:W-:-:S13]  /*3a60*/  ISETP.GE.AND P0, PT, R57, 0xa, PT ;  /* 0x0000000a3900780c */ /* 0x000fda0003f06270 */
[----:B------:R-:W-:Y:S05]  /*3a70*/  @!P0 BRA `(.L_x_23826) ;  /* 0x0000000000108947 */ /* 0x000fea0003800000 */
[----:B------:R-:W-:-:S03]  /*3a80*/  UMOV UR11, 0xffffffff ;  /* 0xffffffff000b7882 */ /* 0x000fc60000000000 */
[----:B------:R-:W-:Y:S05]  /*3a90*/  BRA.DIV UR11, `(.L_x_23827) ;  /* 0x000000320bec7947 */ /* 0x000fea000b800000 */
[----:B-1----:R1:W3:Y:S02]  /*3aa0*/  SHFL.IDX PT, R30, R50, R13, R27 ;  /* 0x0000000d321e7389 */ /* 0x0022e400000e001b */
.L_x_23977:
[----:B---3--:R-:W-:-:S07]  /*3ab0*/  IMAD R56, R40, R30, R56 ;  /* 0x0000001e28387224 */ /* 0x008fce00078e0238 */
.L_x_23826:
[----:B------:R-:W-:-:S13]  /*3ac0*/  ISETP.GE.AND P0, PT, R57, 0xb, PT ;  /* 0x0000000b3900780c */ /* 0x000fda0003f06270 */
[----:B------:R-:W-:Y:S05]  /*3ad0*/  @!P0 BRA `(.L_x_23828) ;  /* 0x0000000000108947 */ /* 0x000fea0003800000 */
[----:B------:R-:W-:-:S03]  /*3ae0*/  UMOV UR11, 0xffffffff ;  /* 0xffffffff000b7882 */ /* 0x000fc60000000000 */
[----:B------:R-:W-:Y:S05]  /*3af0*/  BRA.DIV UR11, `(.L_x_23829) ;  /* 0x000000320bf47947 */ /* 0x000fea000b800000 */
[----:B-1----:R1:W3:Y:S02]  /*3b00*/  SHFL.IDX PT, R30, R50, R14, R27 ;  /* 0x0000000e321e7389 */ /* 0x0022e400000e001b */
.L_x_23980:
[----:B---3--:R-:W-:-:S07]  /*3b10*/  IMAD R56, R41, R30, R56 ;  /* 0x0000001e29387224 */ /* 0x008fce00078e0238 */
.L_x_23828:
[----:B------:R-:W-:-:S13]  /*3b20*/  ISETP.GE.AND P0, PT, R57, 0xc, PT ;  /* 0x0000000c3900780c */ /* 0x000fda0003f06270 */
[----:B------:R-:W-:Y:S05]  /*3b30*/  @!P0 BRA `(.L_x_23830) ;  /* 0x0000000000108947 */ /* 0x000fea0003800000 */
[----:B------:R-:W-:-:S03]  /*3b40*/  UMOV UR11, 0xffffffff ;  /* 0xffffffff000b7882 */ /* 0x000fc60000000000 */
[----:B------:R-:W-:Y:S05]  /*3b50*/  BRA.DIV UR11, `(.L_x_23831) ;  /* 0x000000320bfc7947 */ /* 0x000fea000b800000 */
[----:B-1----:R1:W3:Y:S02]  /*3b60*/  SHFL.IDX PT, R30, R50, R15, R27 ;  /* 0x0000000f321e7389 */ /* 0x0022e400000e001b */
.L_x_23983:
[----:B---3--:R-:W-:-:S07]  /*3b70*/  IMAD R56, R42, R30, R56 ;  /* 0x0000001e2a387224 */ /* 0x008fce00078e0238 */
.L_x_23830:
[----:B------:R-:W-:-:S13]  /*3b80*/  ISETP.GE.AND P0, PT, R57, 0xd, PT ;  /* 0x0000000d3900780c */ /* 0x000fda0003f06270 */
[----:B------:R-:W-:Y:S05]  /*3b90*/  @!P0 BRA `(.L_x_23832) ;  /* 0x0000000000108947 */ /* 0x000fea0003800000 */
[----:B------:R-:W-:-:S03]  /*3ba0*/  UMOV UR11, 0xffffffff ;  /* 0xffffffff000b7882 */ /* 0x000fc60000000000 */
[----:B------:R-:W-:Y:S05]  /*3bb0*/  BRA.DIV UR11, `(.L_x_23833) ;  /* 0x000000360b047947 */ /* 0x000fea000b800000 */
[----:B-1----:R1:W3:Y:S02]  /*3bc0*/  SHFL.IDX PT, R30, R50, R16, R27 ;  /* 0x00000010321e7389 */ /* 0x0022e400000e001b */
.L_x_23986:
[----:B---3--:R-:W-:-:S07]  /*3bd0*/  IMAD R56, R43, R30, R56 ;  /* 0x0000001e2b387224 */ /* 0x008fce00078e0238 */
.L_x_23832:
[----:B------:R-:W-:-:S13]  /*3be0*/  ISETP.GE.AND P0, PT, R57, 0xe, PT ;  /* 0x0000000e3900780c */ /* 0x000fda0003f06270 */
[----:B------:R-:W-:Y:S05]  /*3bf0*/  @!P0 BRA `(.L_x_23834) ;  /* 0x0000000000108947 */ /* 0x000fea0003800000 */
[----:B------:R-:W-:-:S03]  /*3c00*/  UMOV UR11, 0xffffffff ;  /* 0xffffffff000b7882 */ /* 0x000fc60000000000 */
[----:B------:R-:W-:Y:S05]  /*3c10*/  BRA.DIV UR11, `(.L_x_23835) ;  /* 0x000000360b0c7947 */ /* 0x000fea000b800000 */
[----:B-1----:R1:W3:Y:S02]  /*3c20*/  SHFL.IDX PT, R30, R50, R17, R27 ;  /* 0x00000011321e7389 */ /* 0x0022e400000e001b */
.L_x_23989:
[----:B---3--:R-:W-:-:S07]  /*3c30*/  IMAD R56, R44, R30, R56 ;  /* 0x0000001e2c387224 */ /* 0x008fce00078e0238 */
.L_x_23834:
[----:B------:R-:W-:-:S13]  /*3c40*/  ISETP.GE.AND P0, PT, R57, 0xf, PT ;  /* 0x0000000f3900780c */ /* 0x000fda0003f06270 */
[----:B------:R-:W-:Y:S05]  /*3c50*/  @!P0 BRA `(.L_x_23836) ;  /* 0x0000000000108947 */ /* 0x000fea0003800000 */
[----:B------:R-:W-:-:S03]  /*3c60*/  UMOV UR11, 0xffffffff ;  /* 0xffffffff000b7882 */ /* 0x000fc60000000000 */
[----:B------:R-:W-:Y:S05]  /*3c70*/  BRA.DIV UR11, `(.L_x_23837) ;  /* 0x000000360b147947 */ /* 0x000fea000b800000 */
[----:B-1----:R1:W3:Y:S02]  /*3c80*/  SHFL.IDX PT, R30, R50, R18, R27 ;  /* 0x00000012321e7389 */ /* 0x0022e400000e001b */
.L_x_23992:
[----:B---3--:R-:W-:-:S07]  /*3c90*/  IMAD R56, R45, R30, R56 ;  /* 0x0000001e2d387224 */ /* 0x008fce00078e0238 */
.L_x_23836:
[----:B------:R-:W-:-:S13]  /*3ca0*/  ISETP.GE.AND P0, PT, R57, 0x10, PT ;  /* 0x000000103900780c */ /* 0x000fda0003f06270 */
[----:B------:R-:W-:Y:S05]  /*3cb0*/  @!P0 BRA `(.L_x_23838) ;  /* 0x0000000000108947 */ /* 0x000fea0003800000 */
[----:B------:R-:W-:-:S03]  /*3cc0*/  UMOV UR11, 0xffffffff ;  /* 0xffffffff000b7882 */ /* 0x000fc60000000000 */
[----:B------:R-:W-:Y:S05]  /*3cd0*/  BRA.DIV UR11, `(.L_x_23839) ;  /* 0x000000360b1c7947 */ /* 0x000fea000b800000 */
[----:B-1----:R1:W3:Y:S02]  /*3ce0*/  SHFL.IDX PT, R30, R50, R19, R27 ;  /* 0x00000013321e7389 */ /* 0x0022e400000e001b */
.L_x_23995:
[----:B---3--:R-:W-:-:S07]  /*3cf0*/  IMAD R56, R46, R30, R56 ;  /* 0x0000001e2e387224 */ /* 0x008fce00078e0238 */
.L_x_23838:
[C---:B------:R-:W-:Y:S01]  /*3d00*/  IMAD R30, R52.reuse, UR4, R48 ;  /* 0x00000004341e7c24 */ /* 0x040fe2000f8e0230 */
[----:B------:R-:W-:-:S03]  /*3d10*/  IADD3 R52, PT, PT, R52, UR6, RZ ;  /* 0x0000000634347c10 */ /* 0x000fc6000fffe0ff */
[----:B------:R-:W-:Y:S01]  /*3d20*/  IMAD R31, R30, 0x4, R53 ;  /* 0x000000041e1f7824 */ /* 0x000fe200078e0235 */
[----:B------:R-:W-:-:S04]  /*3d30*/  ISETP.GE.AND P0, PT, R52, UR9, PT ;  /* 0x0000000934007c0c */ /* 0x000fc8000bf06270 */
[----:B------:R3:W-:Y:S09]  /*3d40*/  STS [R31], R56 ;  /* 0x000000381f007388 */ /* 0x0007f20000000800 */
[----:B------:R-:W-:Y:S05]  /*3d50*/  @!P0 BRA `(.L_x_23840) ;  /* 0xfffffff800688947 */ /* 0x000fea000383ffff */
.L_x_23807:
[----:B------:R-:W-:Y:S05]  /*3d60*/  BSYNC B0 ;  /* 0x0000000000007941 */ /* 0x000fea0003800000 */
.L_x_23806:
[----:B------:R-:W-:Y:S05]  /*3d70*/  @!P6 BRA `(.L_x_23841) ;  /* 0xffffffec0064e947 */ /* 0x000fea000383ffff */
[----:B------:R-:W-:Y:S05]  /*3d80*/  BRA `(.L_x_23734) ;  /* 0x0000001400247947 */ /* 0x000fea0003800000 */
.L_x_23789:
[----:B0-2---:R-:W-:-:S07]  /*3d90*/  IMAD.MOV.U32 R49, RZ, RZ, RZ ;  /* 0x000000ffff317224 */ /* 0x005fce00078e00ff */
.L_x_23893:
        /* <DEDUP_REMOVED lines=17> */
.L_x_23842:
        /* <DEDUP_REMOVED lines=8> */
.L_x_23843:
        /* <DEDUP_REMOVED lines=8> */
.L_x_23844:
        /* <DEDUP_REMOVED lines=9> */
.L_x_23845:
        /* <DEDUP_REMOVED lines=9> */
.L_x_23846:
        /* <DEDUP_REMOVED lines=9> */
.L_x_23847:
        /* <DEDUP_REMOVED lines=11> */
.L_x_23848:
        /* <DEDUP_REMOVED lines=9> */
.L_x_23849:
        /* <DEDUP_REMOVED lines=10> */
.L_x_23850:
        /* <DEDUP_REMOVED lines=9> */
.L_x_23851:
        /* <DEDUP_REMOVED lines=11> */
.L_x_23852:
        /* <DEDUP_REMOVED lines=11> */
.L_x_23853:
        /* <DEDUP_REMOVED lines=11> */
.L_x_23854:
        /* <DEDUP_REMOVED lines=11> */
.L_x_23855:
        /* <DEDUP_REMOVED lines=11> */
.L_x_23856:
        /* <DEDUP_REMOVED lines=11> */
.L_x_23857:
        /* <DEDUP_REMOVED lines=28> */
.L_x_23892:
[----:B------:R-:W-:Y:S02]  /*49b0*/  IMAD R50, R51, 0x44, R52 ;  /* 0x0000004433327824 */ /* 0x000fe400078e0234 */
[----:B------:R-:W-:-:S04]  /*49c0*/  HFMA2 R53, -RZ, RZ, 0, 0 ;  /* 0x00000000ff357431 */ /* 0x000fc800000001ff */
[----:B------:R-:W0:Y:S01]  /*49d0*/  LDS R50, [R50] ;  /* 0x0000000032327984 */ /* 0x000e220000000800 */
[----:B------:R-:W-:Y:S05]  /*49e0*/  @!P4 BRA `(.L_x_23859) ;  /* 0x000000000010c947 */ /* 0x000fea0003800000 */
[----:B------:R-:W-:-:S03]  /*49f0*/  UMOV UR11, 0xffffffff ;  /* 0xffffffff000b7882 */ /* 0x000fc60000000000 */
[----:B------:R-:W-:Y:S05]  /*4a00*/  BRA.DIV UR11, `(.L_x_23860) ;  /* 0x000000260bf07947 */ /* 0x000fea000b800000 */
[----:B0-----:R0:W1:Y:S02]  /*4a10*/  SHFL.IDX PT, R56, R50, R28, R27 ;  /* 0x0000001c32387389 */ /* 0x00106400000e001b */
.L_x_23997:
[----:B-1----:R-:W-:-:S07]  /*4a20*/  IMAD R53, R29, R56, RZ ;  /* 0x000000381d357224 */ /* 0x002fce00078e02ff */
.L_x_23859:
[----:B------:R-:W-:Y:S05]  /*4a30*/  @!P3 BRA `(.L_x_23861) ;  /* 0x000000000010b947 */ /* 0x000fea0003800000 */
[----:B------:R-:W-:-:S03]  /*4a40*/  UMOV UR11, 0xffffffff ;  /* 0xffffffff000b7882 */ /* 0x000fc60000000000 */
[----:B------:R-:W-:Y:S05]  /*4a50*/  BRA.DIV UR11, `(.L_x_23862) ;  /* 0x000000260bf87947 */ /* 0x000fea000b800000 */
[----:B0-----:R0:W1:Y:S02]  /*4a60*/  SHFL.IDX PT, R30, R50, R5, R27 ;  /* 0x00000005321e7389 */ /* 0x00106400000e001b */
.L_x_24000:
[----:B-12---:R-:W-:-:S07]  /*4a70*/  IMAD R53, R32, R30, R53 ;  /* 0x0000001e20357224 */ /* 0x006fce00078e0235 */
.L_x_23861:
[----:B------:R-:W-:Y:S05]  /*4a80*/  @!P2 BRA `(.L_x_23863) ;  /* 0x000000000010a947 */ /* 0x000fea0003800000 */
[----:B------:R-:W-:-:S03]  /*4a90*/  UMOV UR11, 0xffffffff ;  /* 0xffffffff000b7882 */ /* 0x000fc60000000000 */
[----:B------:R-:W-:Y:S05]  /*4aa0*/  BRA.DIV UR11, `(.L_x_23864) ;  /* 0x0000002a0b047947 */ /* 0x000fea000b800000 */
[----:B0-----:R0:W1:Y:S02]  /*4ab0*/  SHFL.IDX PT, R30, R50, R6, R27 ;  /* 0x00000006321e7389 */ /* 0x00106400000e001b */
.L_x_24003:
[----:B-1--4-:R-:W-:-:S07]  /*4ac0*/  IMAD R53, R33, R30, R53 ;  /* 0x0000001e21357224 */ /* 0x012fce00078e0235 */
.L_x_23863:
[----:B------:R-:W1:Y:S02]  /*4ad0*/  LDC R56, c[0x0][0x3ac] ;  /* 0x0000eb00ff387b82 */ /* 0x000e640000000800 */
[----:B-1----:R-:W-:-:S13]  /*4ae0*/  ISETP.GE.AND P0, PT, R56, 0x4, PT ;  /* 0x000000043800780c */ /* 0x002fda0003f06270 */
[----:B------:R-:W-:Y:S05]  /*4af0*/  @!P0 BRA `(.L_x_23865) ;  /* 0x0000000000108947 */ /* 0x000fea0003800000 */
[----:B------:R-:W-:-:S03]  /*4b00*/  UMOV UR11, 0xffffffff ;  /* 0xffffffff000b7882 */ /* 0x000fc60000000000 */
[----:B------:R-:W-:Y:S05]  /*4b10*/  BRA.DIV UR11, `(.L_x_23866) ;  /* 0x0000002a0b087947 */ /* 0x000fea000b800000 */
[----:B0-----:R0:W1:Y:S02]  /*4b20*/  SHFL.IDX PT, R30, R50, R7, R27 ;  /* 0x00000007321e7389 */ /* 0x00106400000e001b */
.L_x_24006:
[----:B-1----:R-:W-:-:S07]  /*4b30*/  IMAD R53, R34, R30, R53 ;  /* 0x0000001e22357224 */ /* 0x002fce00078e0235 */
.L_x_23865:
[----:B------:R-:W-:-:S13]  /*4b40*/  ISETP.GE.AND P0, PT, R56, 0x5, PT ;  /* 0x000000053800780c */ /* 0x000fda0003f06270 */
[----:B------:R-:W-:Y:S05]  /*4b50*/  @!P0 BRA `(.L_x_23867) ;  /* 0x0000000000108947 */ /* 0x000fea0003800000 */
[----:B------:R-:W-:-:S03]  /*4b60*/  UMOV UR11, 0xffffffff ;  /* 0xffffffff000b7882 */ /* 0x000fc60000000000 */
[----:B------:R-:W-:Y:S05]  /*4b70*/  BRA.DIV UR11, `(.L_x_23868) ;  /* 0x0000002a0b107947 */ /* 0x000fea000b800000 */
[----:B0-----:R0:W1:Y:S02]  /*4b80*/  SHFL.IDX PT, R30, R50, R8, R27 ;  /* 0x00000008321e7389 */ /* 0x00106400000e001b */
.L_x_24009:
[----:B-1----:R-:W-:-:S07]  /*4b90*/  IMAD R53, R35, R30, R53 ;  /* 0x0000001e23357224 */ /* 0x002fce00078e0235 */
.L_x_23867:
[----:B------:R-:W-:-:S13]  /*4ba0*/  ISETP.GE.AND P0, PT, R56, 0x6, PT ;  /* 0x000000063800780c */ /* 0x000fda0003f06270 */
[----:B------:R-:W-:Y:S05]  /*4bb0*/  @!P0 BRA `(.L_x_23869) ;  /* 0x0000000000108947 */ /* 0x000fea0003800000 */
[----:B------:R-:W-:-:S03]  /*4bc0*/  UMOV UR11, 0xffffffff ;  /* 0xffffffff000b7882 */ /* 0x000fc60000000000 */
[----:B------:R-:W-:Y:S05]  /*4bd0*/  BRA.DIV UR11, `(.L_x_23870) ;  /* 0x0000002a0b187947 */ /* 0x000fea000b800000 */
[----:B0-----:R0:W1:Y:S02]  /*4be0*/  SHFL.IDX PT, R30, R50, R9, R27 ;  /* 0x00000009321e7389 */ /* 0x00106400000e001b */
.L_x_24012:
[----:B-1----:R-:W-:-:S07]  /*4bf0*/  IMAD R53, R36, R30, R53 ;  /* 0x0000001e24357224 */ /* 0x002fce00078e0235 */
.L_x_23869:
[----:B------:R-:W-:-:S13]  /*4c00*/  ISETP.GE.AND P0, PT, R56, 0x7, PT ;  /* 0x000000073800780c */ /* 0x000fda0003f06270 */
[----:B------:R-:W-:Y:S05]  /*4c10*/  @!P0 BRA `(.L_x_23871) ;  /* 0x0000000000108947 */ /* 0x000fea0003800000 */
[----:B------:R-:W-:-:S03]  /*4c20*/  UMOV UR11, 0xffffffff ;  /* 0xffffffff000b7882 */ /* 0x000fc60000000000 */
[----:B------:R-:W-:Y:S05]  /*4c30*/  BRA.DIV UR11, `(.L_x_23872) ;  /* 0x0000002a0b207947 */ /* 0x000fea000b800000 */
[----:B0-----:R0:W1:Y:S02]  /*4c40*/  SHFL.IDX PT, R30, R50, R10, R27 ;  /* 0x0000000a321e7389 */ /* 0x00106400000e001b */
.L_x_24015:
[----:B-1----:R-:W-:-:S07]  /*4c50*/  IMAD R53, R37, R30, R53 ;  /* 0x0000001e25357224 */ /* 0x002fce00078e0235 */
.L_x_23871:
[----:B------:R-:W-:-:S13]  /*4c60*/  ISETP.GE.AND P0, PT, R56, 0x8, PT ;  /* 0x000000083800780c */ /* 0x000fda0003f06270 */
[----:B------:R-:W-:Y:S05]  /*4c70*/  @!P0 BRA `(.L_x_23873) ;  /* 0x0000000000108947 */ /* 0x000fea0003800000 */
[----:B------:R-:W-:-:S03]  /*4c80*/  UMOV UR11, 0xffffffff ;  /* 0xffffffff000b7882 */ /* 0x000fc60000000000 */
[----:B------:R-:W-:Y:S05]  /*4c90*/  BRA.DIV UR11, `(.L_x_23874) ;  /* 0x0000002a0b287947 */ /* 0x000fea000b800000 */
[----:B0-----:R0:W1:Y:S02]  /*4ca0*/  SHFL.IDX PT, R30, R50, R11, R27 ;  /* 0x0000000b321e7389 */ /* 0x00106400000e001b */
.L_x_24018:
[----:B-1----:R-:W-:-:S07]  /*4cb0*/  IMAD R53, R38, R30, R53 ;  /* 0x0000001e26357224 */ /* 0x002fce00078e0235 */
.L_x_23873:
[----:B------:R-:W-:-:S13]  /*4cc0*/  ISETP.GE.AND P0, PT, R56, 0x9, PT ;  /* 0x000000093800780c */ /* 0x000fda0003f06270 */
[----:B------:R-:W-:Y:S05]  /*4cd0*/  @!P0 BRA `(.L_x_23875) ;  /* 0x0000000000108947 */ /* 0x000fea0003800000 */
[----:B------:R-:W-:-:S03]  /*4ce0*/  UMOV UR11, 0xffffffff ;  /* 0xffffffff000b7882 */ /* 0x000fc60000000000 */
[----:B------:R-:W-:Y:S05]  /*4cf0*/  BRA.DIV UR11, `(.L_x_23876) ;  /* 0x0000002a0b307947 */ /* 0x000fea000b800000 */
[----:B0-----:R0:W1:Y:S02]  /*4d00*/  SHFL.IDX PT, R30, R50, R12, R27 ;  /* 0x0000000c321e7389 */ /* 0x00106400000e001b */
.L_x_24021:
[----:B-1----:R-:W-:-:S07]  /*4d10*/  IMAD R53, R39, R30, R53 ;  /* 0x0000001e27357224 */ /* 0x002fce00078e0235 */
.L_x_23875:
[----:B------:R-:W-:-:S13]  /*4d20*/  ISETP.GE.AND P0, PT, R56, 0xa, PT ;  /* 0x0000000a3800780c */ /* 0x000fda0003f06270 */
[----:B------:R-:W-:Y:S05]  /*4d30*/  @!P0 BRA `(.L_x_23877) ;  /* 0x0000000000108947 */ /* 0x000fea0003800000 */
[----:B------:R-:W-:-:S03]  /*4d40*/  UMOV UR11, 0xffffffff ;  /* 0xffffffff000b7882 */ /* 0x000fc60000000000 */
[----:B------:R-:W-:Y:S05]  /*4d50*/  BRA.DIV UR11, `(.L_x_23878) ;  /* 0x0000002a0b387947 */ /* 0x000fea000b800000 */
[----:B0-----:R0:W1:Y:S02]  /*4d60*/  SHFL.IDX PT, R30, R50, R13, R27 ;  /* 0x0000000d321e7389 */ /* 0x00106400000e001b */
.L_x_24024:
[----:B-1----:R-:W-:-:S07]  /*4d70*/  IMAD R53, R40, R30, R53 ;  /* 0x0000001e28357224 */ /* 0x002fce00078e0235 */
.L_x_23877:
[----:B------:R-:W-:-:S13]  /*4d80*/  ISETP.GE.AND P0, PT, R56, 0xb, PT ;  /* 0x0000000b3800780c */ /* 0x000fda0003f06270 */
[----:B------:R-:W-:Y:S05]  /*4d90*/  @!P0 BRA `(.L_x_23879) ;  /* 0x0000000000108947 */ /* 0x000fea0003800000 */
[----:B------:R-:W-:-:S03]  /*4da0*/  UMOV UR11, 0xffffffff ;  /* 0xffffffff000b7882 */ /* 0x000fc60000000000 */
[----:B------:R-:W-:Y:S05]  /*4db0*/  BRA.DIV UR11, `(.L_x_23880) ;  /* 0x0000002a0b407947 */ /* 0x000fea000b800000 */
[----:B0-----:R0:W1:Y:S02]  /*4dc0*/  SHFL.IDX PT, R30, R50, R14, R27 ;  /* 0x0000000e321e7389 */ /* 0x00106400000e001b */
.L_x_24027:
[----:B-1----:R-:W-:-:S07]  /*4dd0*/  IMAD R53, R41, R30, R53 ;  /* 0x0000001e29357224 */ /* 0x002fce00078e0235 */
.L_x_23879:
[----:B------:R-:W-:-:S13]  /*4de0*/  ISETP.GE.AND P0, PT, R56, 0xc, PT ;  /* 0x0000000c3800780c */ /* 0x000fda0003f06270 */
[----:B------:R-:W-:Y:S05]  /*4df0*/  @!P0 BRA `(.L_x_23881) ;  /* 0x0000000000108947 */ /* 0x000fea0003800000 */
[----:B------:R-:W-:-:S03]  /*4e00*/  UMOV UR11, 0xffffffff ;  /* 0xffffffff000b7882 */ /* 0x000fc60000000000 */
[----:B------:R-:W-:Y:S05]  /*4e10*/  BRA.DIV UR11, `(.L_x_23882) ;  /* 0x0000002a0b487947 */ /* 0x000fea000b800000 */
[----:B0-----:R0:W1:Y:S02]  /*4e20*/  SHFL.IDX PT, R30, R50, R15, R27 ;  /* 0x0000000f321e7389 */ /* 0x00106400000e001b */
.L_x_24030:
[----:B-1----:R-:W-:-:S07]  /*4e30*/  IMAD R53, R42, R30, R53 ;  /* 0x0000001e2a357224 */ /* 0x002fce00078e0235 */
.L_x_23881:
[----:B------:R-:W-:-:S13]  /*4e40*/  ISETP.GE.AND P0, PT, R56, 0xd, PT ;  /* 0x0000000d3800780c */ /* 0x000fda0003f06270 */
[----:B------:R-:W-:Y:S05]  /*4e50*/  @!P0 BRA `(.L_x_23883) ;  /* 0x0000000000108947 */ /* 0x000fea0003800000 */
[----:B------:R-:W-:-:S03]  /*4e60*/  UMOV UR11, 0xffffffff ;  /* 0xffffffff000b7882 */ /* 0x000fc60000000000 */
[----:B------:R-:W-:Y:S05]  /*4e70*/  BRA.DIV UR11, `(.L_x_23884) ;  /* 0x0000002a0b507947 */ /* 0x000fea000b800000 */
[----:B0-----:R0:W1:Y:S02]  /*4e80*/  SHFL.IDX PT, R30, R50, R16, R27 ;  /* 0x00000010321e7389 */ /* 0x00106400000e001b */
.L_x_24033:
[----:B-1----:R-:W-:-:S07]  /*4e90*/  IMAD R53, R43, R30, R53 ;  /* 0x0000001e2b357224 */ /* 0x002fce00078e0235 */
.L_x_23883:
[----:B------:R-:W-:-:S13]  /*4ea0*/  ISETP.GE.AND P0, PT, R56, 0xe, PT ;  /* 0x0000000e3800780c */ /* 0x000fda0003f06270 */
[----:B------:R-:W-:Y:S05]  /*4eb0*/  @!P0 BRA `(.L_x_23885) ;  /* 0x0000000000108947 */ /* 0x000fea0003800000 */
[----:B------:R-:W-:-:S03]  /*4ec0*/  UMOV UR11, 0xffffffff ;  /* 0xffffffff000b7882 */ /* 0x000fc60000000000 */
[----:B------:R-:W-:Y:S05]  /*4ed0*/  BRA.DIV UR11, `(.L_x_23886) ;  /* 0x0000002a0b587947 */ /* 0x000fea000b800000 */
[----:B0-----:R0:W1:Y:S02]  /*4ee0*/  SHFL.IDX PT, R30, R50, R17, R27 ;  /* 0x00000011321e7389 */ /* 0x00106400000e001b */
.L_x_24036:
[----:B-1----:R-:W-:-:S07]  /*4ef0*/  IMAD R53, R44, R30, R53 ;  /* 0x0000001e2c357224 */ /* 0x002fce00078e0235 */
.L_x_23885:
[----:B------:R-:W-:-:S13]  /*4f00*/  ISETP.GE.AND P0, PT, R56, 0xf, PT ;  /* 0x0000000f3800780c */ /* 0x000fda0003f06270 */
[----:B------:R-:W-:Y:S05]  /*4f10*/  @!P0 BRA `(.L_x_23887) ;  /* 0x0000000000108947 */ /* 0x000fea0003800000 */
[----:B------:R-:W-:-:S03]  /*4f20*/  UMOV UR11, 0xffffffff ;  /* 0xffffffff000b7882 */ /* 0x000fc60000000000 */
[----:B------:R-:W-:Y:S05]  /*4f30*/  BRA.DIV UR11, `(.L_x_23888) ;  /* 0x0000002a0b607947 */ /* 0x000fea000b800000 */
[----:B0-----:R0:W1:Y:S02]  /*4f40*/  SHFL.IDX PT, R30, R50, R18, R27 ;  /* 0x00000012321e7389 */ /* 0x00106400000e001b */
.L_x_24039:
[----:B-1----:R-:W-:-:S07]  /*4f50*/  IMAD R53, R45, R30, R53 ;  /* 0x0000001e2d357224 */ /* 0x002fce00078e0235 */
.L_x_23887:
[----:B------:R-:W-:-:S13]  /*4f60*/  ISETP.GE.AND P0, PT, R56, 0x10, PT ;  /* 0x000000103800780c */ /* 0x000fda0003f06270 */
[----:B------:R-:W-:Y:S05]  /*4f70*/  @!P0 BRA `(.L_x_23889) ;  /* 0x0000000000108947 */ /* 0x000fea0003800000 */
[----:B------:R-:W-:-:S03]  /*4f80*/  UMOV UR11, 0xffffffff ;  /* 0xffffffff000b7882 */ /* 0x000fc60000000000 */
[----:B------:R-:W-:Y:S05]  /*4f90*/  BRA.DIV UR11, `(.L_x_23890) ;  /* 0x0000002a0b687947 */ /* 0x000fea000b800000 */
[----:B0-----:R0:W1:Y:S02]  /*4fa0*/  SHFL.IDX PT, R30, R50, R19, R27 ;  /* 0x00000013321e7389 */ /* 0x00106400000e001b */
.L_x_24042:
[----:B-1----:R-:W-:-:S07]  /*4fb0*/  IMAD R53, R46, R30, R53 ;  /* 0x0000001e2e357224 */ /* 0x002fce00078e0235 */
.L_x_23889:
[----:B------:R-:W-:-:S07]  /*4fc0*/  IMAD.U32 R30, RZ, RZ, UR16 ;  /* 0x00000010ff1e7e24 */ /* 0x000fce000f8e00ff */
.L_x_23891:
        /* <DEDUP_REMOVED lines=36> */
.L_x_23858:
[----:B------:R-:W-:Y:S05]  /*5210*/  @!P5 BRA `(.L_x_23893) ;  /* 0xffffffe800e0d947 */ /* 0x000fea000383ffff */
.L_x_23734:
        /* <DEDUP_REMOVED lines=122> */
.L_x_23895:
[----:B------:R-:W-:Y:S05]  /*59c0*/  BSYNC.RECONVERGENT B0 ;  /* 0x0000000000007941 */ /* 0x000fea0003800200 */
.L_x_23894:
        /* <DEDUP_REMOVED lines=12> */
.L_x_23898:
        /* <DEDUP_REMOVED lines=109> */
.L_x_23897:
[----:B------:R-:W-:Y:S05]  /*6160*/  BSYNC.RECONVERGENT B0 ;  /* 0x0000000000007941 */ /* 0x000fea0003800200 */
.L_x_23896:
[----:B------:R-:W4:Y:S02]  /*6170*/  LDCU UR11, c[0x0][0x374] ;  /* 0x00006e80ff0b77ac */ /* 0x000f240008000800 */
[----:B----4-:R-:W-:Y:S02]  /*6180*/  UIADD3 UR8, UPT, UPT, UR11, UR8, URZ ;  /* 0x000000080b087290 */ /* 0x010fe4000fffe0ff */
[----:B------:R-:W-:-:S04]  /*6190*/  USHF.L.U32 UR11, UR11, 0x1, URZ ;  /* 0x000000010b0b7899 */ /* 0x000fc800080006ff */
[----:B------:R-:W-:-:S09]  /*61a0*/  UISETP.GE.U32.AND UP0, UPT, UR8, UR11, UPT ;  /* 0x0000000b0800728c */ /* 0x000fd2000bf06070 */
[----:B------:R-:W-:Y:S05]  /*61b0*/  BRA.U !UP0, `(.L_x_23899) ;  /* 0xffffffad08b07547 */ /* 0x000fea000b83ffff */
[----:B------:R-:W-:Y:S05]  /*61c0*/  EXIT ;  /* 0x000000000000794d */ /* 0x000fea0003800000 */
.L_x_23756:
[----:B------:R-:W-:Y:S01]  /*61d0*/  BSSY B2, `(.L_x_23900) ;  /* 0x0000006000027945 */ /* 0x000fe20003800000 */
[----:B------:R-:W-:Y:S02]  /*61e0*/  IMAD.MOV.U32 R31, RZ, RZ, R28 ;  /* 0x000000ffff1f7224 */ /* 0x000fe400078e001c */
[----:B------:R-:W-:-:S07]  /*61f0*/  IMAD.MOV.U32 R30, RZ, RZ, -0x1 ;  /* 0xffffffffff1e7424 */ /* 0x000fce00078e00ff */
[----:B012-4-:R-:W-:Y:S05]  /*6200*/  WARPSYNC.COLLECTIVE R30, `(.L_x_23901) ;  /* 0x000000001e087348 */ /* 0x017fea0003c00000 */
[----:B-1----:R1:W3:Y:S02]  /*6210*/  SHFL.IDX P0, R30, R50, R31, R27 ;  /* 0x0000001f321e7389 */ /* 0x0022e4000000001b */
[----:B01234-:R-:W-:Y:S05]  /*6220*/  ENDCOLLECTIVE ;  /* 0x000000000000791b */ /* 0x01ffea0003800000 */
.L_x_23901:
[----:B------:R-:W-:Y:S05]  /*6230*/  BSYNC B2 ;  /* 0x0000000000027941 */ /* 0x000fea0003800000 */
.L_x_23900:
[----:B------:R-:W-:Y:S05]  /*6240*/  BRA `(.L_x_23902) ;  /* 0xffffffc0008c7947 */ /* 0x000fea000383ffff */
.L_x_23758:
[----:B------:R-:W-:Y:S01]  /*6250*/  BSSY B2, `(.L_x_23903) ;  /* 0x0000006000027945 */ /* 0x000fe20003800000 */
[----:B------:R-:W-:Y:S01]  /*6260*/  IMAD.MOV.U32 R31, RZ, RZ, R5 ;  /* 0x000000ffff1f7224 */ /* 0x000fe200078e0005 */
[----:B------:R-:W-:-:S07]  /*6270*/  MOV R30, 0xffffffff ;  /* 0xffffffff001e7802 */ /* 0x000fce0000000f00 */
[----:B012-4-:R-:W-:Y:S05]  /*6280*/  WARPSYNC.COLLECTIVE R30, `(.L_x_23904) ;  /* 0x000000001e087348 */ /* 0x017fea0003c00000 */
[----:B-1----:R1:W3:Y:S02]  /*6290*/  SHFL.IDX P0, R30, R50, R31, R27 ;  /* 0x0000001f321e7389 */ /* 0x0022e4000000001b */
[----:B01234-:R-:W-:Y:S05]  /*62a0*/  ENDCOLLECTIVE ;  /* 0x000000000000791b */ /* 0x01ffea0003800000 */
.L_x_23904:
[----:B------:R-:W-:Y:S05]  /*62b0*/  BSYNC B2 ;  /* 0x0000000000027941 */ /* 0x000fea0003800000 */
.L_x_23903:
[----:B------:R-:W-:Y:S05]  /*62c0*/  BRA `(.L_x_23905) ;  /* 0xffffffc000807947 */ /* 0x000fea000383ffff */
.L_x_23760:
[----:B------:R-:W-:Y:S01]  /*62d0*/  BSSY B2, `(.L_x_23906) ;  /* 0x0000006000027945 */ /* 0x000fe20003800000 */
[----:B------:R-:W-:Y:S02]  /*62e0*/  IMAD.MOV.U32 R31, RZ, RZ, R6 ;  /* 0x000000ffff1f7224 */ /* 0x000fe400078e0006 */
[----:B------:R-:W-:-:S07]  /*62f0*/  IMAD.MOV.U32 R30, RZ, RZ, -0x1 ;  /* 0xffffffffff1e7424 */ /* 0x000fce00078e00ff */
[----:B012-4-:R-:W-:Y:S05]  /*6300*/  WARPSYNC.COLLECTIVE R30, `(.L_x_23907) ;  /* 0x000000001e087348 */ /* 0x017fea0003c00000 */
[----:B-1----:R1:W3:Y:S02]  /*6310*/  SHFL.IDX P0, R30, R50, R31, R27 ;  /* 0x0000001f321e7389 */ /* 0x0022e4000000001b */
[----:B01234-:R-:W-:Y:S05]  /*6320*/  ENDCOLLECTIVE ;  /* 0x000000000000791b */ /* 0x01ffea0003800000 */
.L_x_23907:
[----:B------:R-:W-:Y:S05]  /*6330*/  BSYNC B2 ;  /* 0x0000000000027941 */ /* 0x000fea0003800000 */
.L_x_23906:
[----:B------:R-:W-:Y:S05]  /*6340*/  BRA `(.L_x_23908) ;  /* 0xffffffc000747947 */ /* 0x000fea000383ffff */
.L_x_23762:
[----:B------:R-:W-:Y:S01]  /*6350*/  BSSY B2, `(.L_x_23909) ;  /* 0x0000006000027945 */ /* 0x000fe20003800000 */
[----:B------:R-:W-:Y:S01]  /*6360*/  IMAD.MOV.U32 R31, RZ, RZ, R7 ;  /* 0x000000ffff1f7224 */ /* 0x000fe200078e0007 */
[----:B------:R-:W-:-:S07]  /*6370*/  MOV R30, 0xffffffff ;  /* 0xffffffff001e7802 */ /* 0x000fce0000000f00 */
[----:B012-4-:R-:W-:Y:S05]  /*6380*/  WARPSYNC.COLLECTIVE R30, `(.L_x_23910) ;  /* 0x000000001e087348 */ /* 0x017fea0003c00000 */
[----:B-1----:R1:W3:Y:S02]  /*6390*/  SHFL.IDX P0, R30, R50, R31, R27 ;  /* 0x0000001f321e7389 */ /* 0x0022e4000000001b */
[----:B01234-:R-:W-:Y:S05]  /*63a0*/  ENDCOLLECTIVE ;  /* 0x000000000000791b */ /* 0x01ffea0003800000 */
.L_x_23910:
[----:B------:R-:W-:Y:S05]  /*63b0*/  BSYNC B2 ;  /* 0x0000000000027941 */ /* 0x000fea0003800000 */
.L_x_23909:
[----:B------:R-:W-:Y:S05]  /*63c0*/  BRA `(.L_x_23911) ;  /* 0xffffffc000687947 */ /* 0x000fea000383ffff */
.L_x_23764:
[----:B------:R-:W-:Y:S01]  /*63d0*/  BSSY B2, `(.L_x_23912) ;  /* 0x0000006000027945 */ /* 0x000fe20003800000 */
[----:B------:R-:W-:Y:S02]  /*63e0*/  IMAD.MOV.U32 R31, RZ, RZ, R8 ;  /* 0x000000ffff1f7224 */ /* 0x000fe400078e0008 */
[----:B------:R-:W-:-:S07]  /*63f0*/  IMAD.MOV.U32 R30, RZ, RZ, -0x1 ;  /* 0xffffffffff1e7424 */ /* 0x000fce00078e00ff */
[----:B012-4-:R-:W-:Y:S05]  /*6400*/  WARPSYNC.COLLECTIVE R30, `(.L_x_23913) ;  /* 0x000000001e087348 */ /* 0x017fea0003c00000 */
[----:B-1----:R1:W3:Y:S02]  /*6410*/  SHFL.IDX P0, R30, R50, R31, R27 ;  /* 0x0000001f321e7389 */ /* 0x0022e4000000001b */
[----:B01234-:R-:W-:Y:S05]  /*6420*/  ENDCOLLECTIVE ;  /* 0x000000000000791b */ /* 0x01ffea0003800000 */
.L_x_23913:
[----:B------:R-:W-:Y:S05]  /*6430*/  BSYNC B2 ;  /* 0x0000000000027941 */ /* 0x000fea0003800000 */
.L_x_23912:
[----:B------:R-:W-:Y:S05]  /*6440*/  BRA `(.L_x_23914) ;  /* 0xffffffc000647947 */ /* 0x000fea000383ffff */
.L_x_23766:
[----:B------:R-:W-:Y:S01]  /*6450*/  BSSY B2, `(.L_x_23915) ;  /* 0x0000006000027945 */ /* 0x000fe20003800000 */
[----:B------:R-:W-:Y:S01]  /*6460*/  IMAD.MOV.U32 R31, RZ, RZ, R9 ;  /* 0x000000ffff1f7224 */ /* 0x000fe200078e0009 */
[----:B------:R-:W-:-:S07]  /*6470*/  MOV R30, 0xffffffff ;  /* 0xffffffff001e7802 */ /* 0x000fce0000000f00 */
[----:B012-4-:R-:W-:Y:S05]  /*6480*/  WARPSYNC.COLLECTIVE R30, `(.L_x_23916) ;  /* 0x000000001e087348 */ /* 0x017fea0003c00000 */
[----:B-1----:R1:W3:Y:S02]  /*6490*/  SHFL.IDX P0, R30, R50, R31, R27 ;  /* 0x0000001f321e7389 */ /* 0x0022e4000000001b */
[----:B01234-:R-:W-:Y:S05]  /*64a0*/  ENDCOLLECTIVE ;  /* 0x000000000000791b */ /* 0x01ffea0003800000 */
.L_x_23916:
[----:B------:R-:W-:Y:S05]  /*64b0*/  BSYNC B2 ;  /* 0x0000000000027941 */ /* 0x000fea0003800000 */
.L_x_23915:
[----:B------:R-:W-:Y:S05]  /*64c0*/  BRA `(.L_x_23917) ;  /* 0xffffffc0005c7947 */ /* 0x000fea000383ffff */
.L_x_23768:
[----:B------:R-:W-:Y:S01]  /*64d0*/  BSSY B2, `(.L_x_23918) ;  /* 0x0000006000027945 */ /* 0x000fe20003800000 */
[----:B------:R-:W-:Y:S02]  /*64e0*/  IMAD.MOV.U32 R31, RZ, RZ, R10 ;  /* 0x000000ffff1f7224 */ /* 0x000fe400078e000a */
[----:B------:R-:W-:-:S07]  /*64f0*/  IMAD.MOV.U32 R30, RZ, RZ, -0x1 ;  /* 0xffffffffff1e7424 */ /* 0x000fce00078e00ff */
[----:B012-4-:R-:W-:Y:S05]  /*6500*/  WARPSYNC.COLLECTIVE R30, `(.L_x_23919) ;  /* 0x000000001e087348 */ /* 0x017fea0003c00000 */
[----:B-1----:R1:W3:Y:S02]  /*6510*/  SHFL.IDX P0, R30, R50, R31, R27 ;  /* 0x0000001f321e7389 */ /* 0x0022e4000000001b */
[----:B01234-:R-:W-:Y:S05]  /*6520*/  ENDCOLLECTIVE ;  /* 0x000000000000791b */ /* 0x01ffea0003800000 */
.L_x_23919:
[----:B------:R-:W-:Y:S05]  /*6530*/  BSYNC B2 ;  /* 0x0000000000027941 */ /* 0x000fea0003800000 */
.L_x_23918:
[----:B------:R-:W-:Y:S05]  /*6540*/  BRA `(.L_x_23920) ;  /* 0xffffffc000547947 */ /* 0x000fea000383ffff */
.L_x_23770:
[----:B------:R-:W-:Y:S01]  /*6550*/  BSSY B2, `(.L_x_23921) ;  /* 0x0000006000027945 */ /* 0x000fe20003800000 */
[----:B------:R-:W-:Y:S01]  /*6560*/  IMAD.MOV.U32 R31, RZ, RZ, R11 ;  /* 0x000000ffff1f7224 */ /* 0x000fe200078e000b */
[----:B------:R-:W-:-:S07]  /*6570*/  MOV R30, 0xffffffff ;  /* 0xffffffff001e7802 */ /* 0x000fce0000000f00 */
[----:B012-4-:R-:W-:Y:S05]  /*6580*/  WARPSYNC.COLLECTIVE R30, `(.L_x_23922) ;  /* 0x000000001e087348 */ /* 0x017fea0003c00000 */
[----:B-1----:R1:W3:Y:S02]  /*6590*/  SHFL.IDX P0, R30, R50, R31, R27 ;  /* 0x0000001f321e7389 */ /* 0x0022e4000000001b */
[----:B01234-:R-:W-:Y:S05]  /*65a0*/  ENDCOLLECTIVE ;  /* 0x000000000000791b */ /* 0x01ffea0003800000 */
.L_x_23922:
[----:B------:R-:W-:Y:S05]  /*65b0*/  BSYNC B2 ;  /* 0x0000000000027941 */ /* 0x000fea0003800000 */
.L_x_23921:
[----:B------:R-:W-:Y:S05]  /*65c0*/  BRA `(.L_x_23923) ;  /* 0xffffffc0004c7947 */ /* 0x000fea000383ffff */
.L_x_23772:
[----:B------:R-:W-:Y:S01]  /*65d0*/  BSSY B2, `(.L_x_23924) ;  /* 0x0000006000027945 */ /* 0x000fe20003800000 */
[----:B------:R-:W-:Y:S02]  /*65e0*/  IMAD.MOV.U32 R31, RZ, RZ, R12 ;  /* 0x000000ffff1f7224 */ /* 0x000fe400078e000c */
[----:B------:R-:W-:-:S07]  /*65f0*/  IMAD.MOV.U32 R30, RZ, RZ, -0x1 ;  /* 0xffffffffff1e7424 */ /* 0x000fce00078e00ff */
[----:B012-4-:R-:W-:Y:S05]  /*6600*/  WARPSYNC.COLLECTIVE R30, `(.L_x_23925) ;  /* 0x000000001e087348 */ /* 0x017fea0003c00000 */
[----:B-1----:R1:W3:Y:S02]  /*6610*/  SHFL.IDX P0, R30, R50, R31, R27 ;  /* 0x0000001f321e7389 */ /* 0x0022e4000000001b */
[----:B01234-:R-:W-:Y:S05]  /*6620*/  ENDCOLLECTIVE ;  /* 0x000000000000791b */ /* 0x01ffea0003800000 */
.L_x_23925:
[----:B------:R-:W-:Y:S05]  /*6630*/  BSYNC B2 ;  /* 0x0000000000027941 */ /* 0x000fea0003800000 */
.L_x_23924:
[----:B------:R-:W-:Y:S05]  /*6640*/  BRA `(.L_x_23926) ;  /* 0xffffffc000447947 */ /* 0x000fea000383ffff */
.L_x_23774:
[----:B------:R-:W-:Y:S01]  /*6650*/  BSSY B2, `(.L_x_23927) ;  /* 0x0000006000027945 */ /* 0x000fe20003800000 */
[----:B------:R-:W-:Y:S01]  /*6660*/  IMAD.MOV.U32 R31, RZ, RZ, R13 ;  /* 0x000000ffff1f7224 */ /* 0x000fe200078e000d */
[----:B------:R-:W-:-:S07]  /*6670*/  MOV R30, 0xffffffff ;  /* 0xffffffff001e7802 */ /* 0x000fce0000000f00 */
[----:B012-4-:R-:W-:Y:S05]  /*6680*/  WARPSYNC.COLLECTIVE R30, `(.L_x_23928) ;  /* 0x000000001e087348 */ /* 0x017fea0003c00000 */
[----:B-1----:R1:W3:Y:S02]  /*6690*/  SHFL.IDX P0, R30, R50, R31, R27 ;  /* 0x0000001f321e7389 */ /* 0x0022e4000000001b */
[----:B01234-:R-:W-:Y:S05]  /*66a0*/  ENDCOLLECTIVE ;  /* 0x000000000000791b */ /* 0x01ffea0003800000 */
.L_x_23928:
[----:B------:R-:W-:Y:S05]  /*66b0*/  BSYNC B2 ;  /* 0x0000000000027941 */ /* 0x000fea0003800000 */
.L_x_23927:
[----:B------:R-:W-:Y:S05]  /*66c0*/  BRA `(.L_x_23929) ;  /* 0xffffffc0003c7947 */ /* 0x000fea000383ffff */
.L_x_23776:
[----:B------:R-:W-:Y:S01]  /*66d0*/  BSSY B2, `(.L_x_23930) ;  /* 0x0000006000027945 */ /* 0x000fe20003800000 */
[----:B------:R-:W-:Y:S02]  /*66e0*/  IMAD.MOV.U32 R31, RZ, RZ, R14 ;  /* 0x000000ffff1f7224 */ /* 0x000fe400078e000e */
[----:B------:R-:W-:-:S07]  /*66f0*/  IMAD.MOV.U32 R30, RZ, RZ, -0x1 ;  /* 0xffffffffff1e7424 */ /* 0x000fce00078e00ff */
[----:B012-4-:R-:W-:Y:S05]  /*6700*/  WARPSYNC.COLLECTIVE R30, `(.L_x_23931) ;  /* 0x000000001e087348 */ /* 0x017fea0003c00000 */
[----:B-1----:R1:W3:Y:S02]  /*6710*/  SHFL.IDX P0, R30, R50, R31, R27 ;  /* 0x0000001f321e7389 */ /* 0x0022e4000000001b */
[----:B01234-:R-:W-:Y:S05]  /*6720*/  ENDCOLLECTIVE ;  /* 0x000000000000791b */ /* 0x01ffea0003800000 */
.L_x_23931:
[----:B------:R-:W-:Y:S05]  /*6730*/  BSYNC B2 ;  /* 0x0000000000027941 */ /* 0x000fea0003800000 */
.L_x_23930:
[----:B------:R-:W-:Y:S05]  /*6740*/  BRA `(.L_x_23932) ;  /* 0xffffffc000347947 */ /* 0x000fea000383ffff */
.L_x_23778:
[----:B------:R-:W-:Y:S01]  /*6750*/  BSSY B2, `(.L_x_23933) ;  /* 0x0000006000027945 */ /* 0x000fe20003800000 */
[----:B------:R-:W-:Y:S01]  /*6760*/  IMAD.MOV.U32 R31, RZ, RZ, R15 ;  /* 0x000000ffff1f7224 */ /* 0x000fe200078e000f */
[----:B------:R-:W-:-:S07]  /*6770*/  MOV R30, 0xffffffff ;  /* 0xffffffff001e7802 */ /* 0x000fce0000000f00 */
[----:B012-4-:R-:W-:Y:S05]  /*6780*/  WARPSYNC.COLLECTIVE R30, `(.L_x_23934) ;  /* 0x000000001e087348 */ /* 0x017fea0003c00000 */
[----:B-1----:R1:W3:Y:S02]  /*6790*/  SHFL.IDX P0, R30, R50, R31, R27 ;  /* 0x0000001f321e7389 */ /* 0x0022e4000000001b */
[----:B01234-:R-:W-:Y:S05]  /*67a0*/  ENDCOLLECTIVE ;  /* 0x000000000000791b */ /* 0x01ffea0003800000 */
.L_x_23934:
[----:B------:R-:W-:Y:S05]  /*67b0*/  BSYNC B2 ;  /* 0x0000000000027941 */ /* 0x000fea0003800000 */
.L_x_23933:
[----:B------:R-:W-:Y:S05]  /*67c0*/  BRA `(.L_x_23935) ;  /* 0xffffffc0002c7947 */ /* 0x000fea000383ffff */
.L_x_23780:
[----:B------:R-:W-:Y:S01]  /*67d0*/  BSSY B2, `(.L_x_23936) ;  /* 0x0000006000027945 */ /* 0x000fe20003800000 */
[----:B------:R-:W-:Y:S02]  /*67e0*/  IMAD.MOV.U32 R31, RZ, RZ, R16 ;  /* 0x000000ffff1f7224 */ /* 0x000fe400078e0010 */
[----:B------:R-:W-:-:S07]  /*67f0*/  IMAD.MOV.U32 R30, RZ, RZ, -0x1 ;  /* 0xffffffffff1e7424 */ /* 0x000fce00078e00ff */
[----:B012-4-:R-:W-:Y:S05]  /*6800*/  WARPSYNC.COLLECTIVE R30, `(.L_x_23937) ;  /* 0x000000001e087348 */ /* 0x017fea0003c00000 */
[----:B-1----:R1:W3:Y:S02]  /*6810*/  SHFL.IDX P0, R30, R50, R31, R27 ;  /* 0x0000001f321e7389 */ /* 0x0022e4000000001b */
[----:B01234-:R-:W-:Y:S05]  /*6820*/  ENDCOLLECTIVE ;  /* 0x000000000000791b */ /* 0x01ffea0003800000 */
.L_x_23937:
[----:B------:R-:W-:Y:S05]  /*6830*/  BSYNC B2 ;  /* 0x0000000000027941 */ /* 0x000fea0003800000 */
.L_x_23936:
[----:B------:R-:W-:Y:S05]  /*6840*/  BRA `(.L_x_23938) ;  /* 0xffffffc000247947 */ /* 0x000fea000383ffff */
.L_x_23782:
[----:B------:R-:W-:Y:S01]  /*6850*/  BSSY B2, `(.L_x_23939) ;  /* 0x0000006000027945 */ /* 0x000fe20003800000 */
[----:B------:R-:W-:Y:S01]  /*6860*/  IMAD.MOV.U32 R31, RZ, RZ, R17 ;  /* 0x000000ffff1f7224 */ /* 0x000fe200078e0011 */
[----:B------:R-:W-:-:S07]  /*6870*/  MOV R30, 0xffffffff ;  /* 0xffffffff001e7802 */ /* 0x000fce0000000f00 */
[----:B012-4-:R-:W-:Y:S05]  /*6880*/  WARPSYNC.COLLECTIVE R30, `(.L_x_23940) ;  /* 0x000000001e087348 */ /* 0x017fea0003c00000 */
[----:B-1----:R1:W3:Y:S02]  /*6890*/  SHFL.IDX P0, R30, R50, R31, R27 ;  /* 0x0000001f321e7389 */ /* 0x0022e4000000001b */
[----:B01234-:R-:W-:Y:S05]  /*68a0*/  ENDCOLLECTIVE ;  /* 0x000000000000791b */ /* 0x01ffea0003800000 */
.L_x_23940:
[----:B------:R-:W-:Y:S05]  /*68b0*/  BSYNC B2 ;  /* 0x0000000000027941 */ /* 0x000fea0003800000 */
.L_x_23939:
[----:B------:R-:W-:Y:S05]  /*68c0*/  BRA `(.L_x_23941) ;  /* 0xffffffc0001c7947 */ /* 0x000fea000383ffff */
.L_x_23784:
[----:B------:R-:W-:Y:S01]  /*68d0*/  BSSY B2, `(.L_x_23942) ;  /* 0x0000006000027945 */ /* 0x000fe20003800000 */
[----:B------:R-:W-:Y:S02]  /*68e0*/  IMAD.MOV.U32 R31, RZ, RZ, R18 ;  /* 0x000000ffff1f7224 */ /* 0x000fe400078e0012 */
[----:B------:R-:W-:-:S07]  /*68f0*/  IMAD.MOV.U32 R30, RZ, RZ, -0x1 ;  /* 0xffffffffff1e7424 */ /* 0x000fce00078e00ff */
[----:B012-4-:R-:W-:Y:S05]  /*6900*/  WARPSYNC.COLLECTIVE R30, `(.L_x_23943) ;  /* 0x000000001e087348 */ /* 0x017fea0003c00000 */
[----:B-1----:R1:W3:Y:S02]  /*6910*/  SHFL.IDX P0, R30, R50, R31, R27 ;  /* 0x0000001f321e7389 */ /* 0x0022e4000000001b */
[----:B01234-:R-:W-:Y:S05]  /*6920*/  ENDCOLLECTIVE ;  /* 0x000000000000791b */ /* 0x01ffea0003800000 */
.L_x_23943:
[----:B------:R-:W-:Y:S05]  /*6930*/  BSYNC B2 ;  /* 0x0000000000027941 */ /* 0x000fea0003800000 */
.L_x_23942:
[----:B------:R-:W-:Y:S05]  /*6940*/  BRA `(.L_x_23944) ;  /* 0xffffffc000147947 */ /* 0x000fea000383ffff */
.L_x_23786:
[----:B------:R-:W-:Y:S01]  /*6950*/  BSSY B2, `(.L_x_23945) ;  /* 0x0000006000027945 */ /* 0x000fe20003800000 */
[----:B------:R-:W-:Y:S01]  /*6960*/  IMAD.MOV.U32 R31, RZ, RZ, R19 ;  /* 0x000000ffff1f7224 */ /* 0x000fe200078e0013 */
[----:B------:R-:W-:-:S07]  /*6970*/  MOV R30, 0xffffffff ;  /* 0xffffffff001e7802 */ /* 0x000fce0000000f00 */
[----:B012-4-:R-:W-:Y:S05]  /*6980*/  WARPSYNC.COLLECTIVE R30, `(.L_x_23946) ;  /* 0x000000001e087348 */ /* 0x017fea0003c00000 */
[----:B-1----:R1:W3:Y:S02]  /*6990*/  SHFL.IDX P0, R30, R50, R31, R27 ;  /* 0x0000001f321e7389 */ /* 0x0022e4000000001b */
[----:B01234-:R-:W-:Y:S05]  /*69a0*/  ENDCOLLECTIVE ;  /* 0x000000000000791b */ /* 0x01ffea0003800000 */
.L_x_23946:
[----:B------:R-:W-:Y:S05]  /*69b0*/  BSYNC B2 ;  /* 0x0000000000027941 */ /* 0x000fea0003800000 */
.L_x_23945:
[----:B------:R-:W-:Y:S05]  /*69c0*/  BRA `(.L_x_23947) ;  /* 0xffffffc0000c7947 */ /* 0x000fea000383ffff */
.L_x_23809:
[----:B------:R-:W-:Y:S01]  /*69d0*/  BSSY B1, `(.L_x_23948) ;  /* 0x0000006000017945 */ /* 0x000fe20003800000 */
[----:B------:R-:W-:Y:S02]  /*69e0*/  IMAD.MOV.U32 R31, RZ, RZ, R28 ;  /* 0x000000ffff1f7224 */ /* 0x000fe400078e001c */
[----:B------:R-:W-:-:S07]  /*69f0*/  IMAD.MOV.U32 R30, RZ, RZ, -0x1 ;  /* 0xffffffffff1e7424 */ /* 0x000fce00078e00ff */
[----:B012-4-:R-:W-:Y:S05]  /*6a00*/  WARPSYNC.COLLECTIVE R30, `(.L_x_23949) ;  /* 0x000000001e087348 */ /* 0x017fea0003c00000 */
[----:B-1----:R1:W3:Y:S02]  /*6a10*/  SHFL.IDX P0, R30, R50, R31, R27 ;  /* 0x0000001f321e7389 */ /* 0x0022e4000000001b */
[----:B01234-:R-:W-:Y:S05]  /*6a20*/  ENDCOLLECTIVE ;  /* 0x000000000000791b */ /* 0x01ffea0003800000 */
.L_x_23949:
[----:B------:R-:W-:Y:S05]  /*6a30*/  BSYNC B1 ;  /* 0x0000000000017941 */ /* 0x000fea0003800000 */
.L_x_23948:
[----:B------:R-:W-:Y:S05]  /*6a40*/  BRA `(.L_x_23950) ;  /* 0xffffffcc00487947 */ /* 0x000fea000383ffff */
.L_x_23811:
[----:B------:R-:W-:Y:S01]  /*6a50*/  BSSY B1, `(.L_x_23951) ;  /* 0x0000006000017945 */ /* 0x000fe20003800000 */
[----:B------:R-:W-:Y:S01]  /*6a60*/  IMAD.MOV.U32 R31, RZ, RZ, R5 ;  /* 0x000000ffff1f7224 */ /* 0x000fe200078e0005 */
[----:B------:R-:W-:-:S07]  /*6a70*/  MOV R30, 0xffffffff ;  /* 0xffffffff001e7802 */ /* 0x000fce0000000f00 */
[----:B012-4-:R-:W-:Y:S05]  /*6a80*/  WARPSYNC.COLLECTIVE R30, `(.L_x_23952) ;  /* 0x000000001e087348 */ /* 0x017fea0003c00000 */
[----:B-1----:R1:W3:Y:S02]  /*6a90*/  SHFL.IDX P0, R30, R50, R31, R27 ;  /* 0x0000001f321e7389 */ /* 0x0022e4000000001b */
[----:B01234-:R-:W-:Y:S05]  /*6aa0*/  ENDCOLLECTIVE ;  /* 0x000000000000791b */ /* 0x01ffea0003800000 */
.L_x_23952:
[----:B------:R-:W-:Y:S05]  /*6ab0*/  BSYNC B1 ;  /* 0x0000000000017941 */ /* 0x000fea0003800000 */
.L_x_23951:
[----:B------:R-:W-:Y:S05]  /*6ac0*/  BRA `(.L_x_23953) ;  /* 0xffffffcc003c7947 */ /* 0x000fea000383ffff */
.L_x_23813:
[----:B------:R-:W-:Y:S01]  /*6ad0*/  BSSY B1, `(.L_x_23954) ;  /* 0x0000006000017945 */ /* 0x000fe20003800000 */
[----:B------:R-:W-:Y:S02]  /*6ae0*/  IMAD.MOV.U32 R31, RZ, RZ, R6 ;  /* 0x000000ffff1f7224 */ /* 0x000fe400078e0006 */
[----:B------:R-:W-:-:S07]  /*6af0*/  IMAD.MOV.U32 R30, RZ, RZ, -0x1 ;  /* 0xffffffffff1e7424 */ /* 0x000fce00078e00ff */
[----:B012-4-:R-:W-:Y:S05]  /*6b00*/  WARPSYNC.COLLECTIVE R30, `(.L_x_23955) ;  /* 0x000000001e087348 */ /* 0x017fea0003c00000 */
[----:B-1----:R1:W3:Y:S02]  /*6b10*/  SHFL.IDX P0, R30, R50, R31, R27 ;  /* 0x0000001f321e7389 */ /* 0x0022e4000000001b */
[----:B01234-:R-:W-:Y:S05]  /*6b20*/  ENDCOLLECTIVE ;  /* 0x000000000000791b */ /* 0x01ffea0003800000 */
.L_x_23955:
[----:B------:R-:W-:Y:S05]  /*6b30*/  BSYNC B1 ;  /* 0x0000000000017941 */ /* 0x000fea0003800000 */
.L_x_23954:
[----:B------:R-:W-:Y:S05]  /*6b40*/  BRA `(.L_x_23956) ;  /* 0xffffffcc00307947 */ /* 0x000fea000383ffff */
.L_x_23815:
[----:B------:R-:W-:Y:S01]  /*6b50*/  BSSY B1, `(.L_x_23957) ;  /* 0x0000006000017945 */ /* 0x000fe20003800000 */
[----:B------:R-:W-:Y:S01]  /*6b60*/  IMAD.MOV.U32 R31, RZ, RZ, R7 ;  /* 0x000000ffff1f7224 */ /* 0x000fe200078e0007 */
[----:B------:R-:W-:-:S07]  /*6b70*/  MOV R30, 0xffffffff ;  /* 0xffffffff001e7802 */ /* 0x000fce0000000f00 */
[----:B012-4-:R-:W-:Y:S05]  /*6b80*/  WARPSYNC.COLLECTIVE R30, `(.L_x_23958) ;  /* 0x000000001e087348 */ /* 0x017fea0003c00000 */
[----:B-1----:R1:W3:Y:S02]  /*6b90*/  SHFL.IDX P0, R30, R50, R31, R27 ;  /* 0x0000001f321e7389 */ /* 0x0022e4000000001b */
[----:B01234-:R-:W-:Y:S05]  /*6ba0*/  ENDCOLLECTIVE ;  /* 0x000000000000791b */ /* 0x01ffea0003800000 */
.L_x_23958:
[----:B------:R-:W-:Y:S05]  /*6bb0*/  BSYNC B1 ;  /* 0x0000000000017941 */ /* 0x000fea0003800000 */
.L_x_23957:
[----:B------:R-:W-:Y:S05]  /*6bc0*/  BRA `(.L_x_23959) ;  /* 0xffffffcc00247947 */ /* 0x000fea000383ffff */
.L_x_23817:
[----:B------:R-:W-:Y:S01]  /*6bd0*/  BSSY B1, `(.L_x_23960) ;  /* 0x0000006000017945 */ /* 0x000fe20003800000 */
[----:B------:R-:W-:Y:S02]  /*6be0*/  IMAD.MOV.U32 R31, RZ, RZ, R8 ;  /* 0x000000ffff1f7224 */ /* 0x000fe400078e0008 */
[----:B------:R-:W-:-:S07]  /*6bf0*/  IMAD.MOV.U32 R30, RZ, RZ, -0x1 ;  /* 0xffffffffff1e7424 */ /* 0x000fce00078e00ff */
[----:B012-4-:R-:W-:Y:S05]  /*6c00*/  WARPSYNC.COLLECTIVE R30, `(.L_x_23961) ;  /* 0x000000001e087348 */ /* 0x017fea0003c00000 */
[----:B-1----:R1:W3:Y:S02]  /*6c10*/  SHFL.IDX P0, R30, R50, R31, R27 ;  /* 0x0000001f321e7389 */ /* 0x0022e4000000001b */
[----:B01234-:R-:W-:Y:S05]  /*6c20*/  ENDCOLLECTIVE ;  /* 0x000000000000791b */ /* 0x01ffea0003800000 */
.L_x_23961:
[----:B------:R-:W-:Y:S05]  /*6c30*/  BSYNC B1 ;  /* 0x0000000000017941 */ /* 0x000fea0003800000 */
.L_x_23960:
[----:B------:R-:W-:Y:S05]  /*6c40*/  BRA `(.L_x_23962) ;  /* 0xffffffcc00207947 */ /* 0x000fea000383ffff */
.L_x_23819:
[----:B------:R-:W-:Y:S01]  /*6c50*/  BSSY B1, `(.L_x_23963) ;  /* 0x0000006000017945 */ /* 0x000fe20003800000 */
[----:B------:R-:W-:Y:S01]  /*6c60*/  IMAD.MOV.U32 R31, RZ, RZ, R9 ;  /* 0x000000ffff1f7224 */ /* 0x000fe200078e0009 */
[----:B------:R-:W-:-:S07]  /*6c70*/  MOV R30, 0xffffffff ;  /* 0xffffffff001e7802 */ /* 0x000fce0000000f00 */
[----:B012-4-:R-:W-:Y:S05]  /*6c80*/  WARPSYNC.COLLECTIVE R30, `(.L_x_23964) ;  /* 0x000000001e087348 */ /* 0x017fea0003c00000 */
[----:B-1----:R1:W3:Y:S02]  /*6c90*/  SHFL.IDX P0, R30, R50, R31, R27 ;  /* 0x0000001f321e7389 */ /* 0x0022e4000000001b */
[----:B01234-:R-:W-:Y:S05]  /*6ca0*/  ENDCOLLECTIVE ;  /* 0x000000000000791b */ /* 0x01ffea0003800000 */
.L_x_23964:
[----:B------:R-:W-:Y:S05]  /*6cb0*/  BSYNC B1 ;  /* 0x0000000000017941 */ /* 0x000fea0003800000 */
.L_x_23963:
[----:B------:R-:W-:Y:S05]  /*6cc0*/  BRA `(.L_x_23965) ;  /* 0xffffffcc00187947 */ /* 0x000fea000383ffff */
.L_x_23821:
[----:B------:R-:W-:Y:S01]  /*6cd0*/  BSSY B1, `(.L_x_23966) ;  /* 0x0000006000017945 */ /* 0x000fe20003800000 */
[----:B------:R-:W-:Y:S02]  /*6ce0*/  IMAD.MOV.U32 R31, RZ, RZ, R10 ;  /* 0x000000ffff1f7224 */ /* 0x000fe400078e000a */
[----:B------:R-:W-:-:S07]  /*6cf0*/  IMAD.MOV.U32 R30, RZ, RZ, -0x1 ;  /* 0xffffffffff1e7424 */ /* 0x000fce00078e00ff */
[----:B012-4-:R-:W-:Y:S05]  /*6d00*/  WARPSYNC.COLLECTIVE R30, `(.L_x_23967) ;  /* 0x000000001e087348 */ /* 0x017fea0003c00000 */
[----:B-1----:R1:W3:Y:S02]  /*6d10*/  SHFL.IDX P0, R30, R50, R31, R27 ;  /* 0x0000001f321e7389 */ /* 0x0022e4000000001b */
[----:B01234-:R-:W-:Y:S05]  /*6d20*/  ENDCOLLECTIVE ;  /* 0x000000000000791b */ /* 0x01ffea0003800000 */
.L_x_23967:
[----:B------:R-:W-:Y:S05]  /*6d30*/  BSYNC B1 ;  /* 0x0000000000017941 */ /* 0x000fea0003800000 */
.L_x_23966:
[----:B------:R-:W-:Y:S05]  /*6d40*/  BRA `(.L_x_23968) ;  /* 0xffffffcc00107947 */ /* 0x000fea000383ffff */
.L_x_23823:
[----:B------:R-:W-:Y:S01]  /*6d50*/  BSSY B1, `(.L_x_23969) ;  /* 0x0000006000017945 */ /* 0x000fe20003800000 */
[----:B------:R-:W-:Y:S01]  /*6d60*/  IMAD.MOV.U32 R31, RZ, RZ, R11 ;  /* 0x000000ffff1f7224 */ /* 0x000fe200078e000b */
[----:B------:R-:W-:-:S07]  /*6d70*/  MOV R30, 0xffffffff ;  /* 0xffffffff001e7802 */ /* 0x000fce0000000f00 */
[----:B012-4-:R-:W-:Y:S05]  /*6d80*/  WARPSYNC.COLLECTIVE R30, `(.L_x_23970) ;  /* 0x000000001e087348 */ /* 0x017fea0003c00000 */
[----:B-1----:R1:W3:Y:S02]  /*6d90*/  SHFL.IDX P0, R30, R50, R31, R27 ;  /* 0x0000001f321e7389 */ /* 0x0022e4000000001b */
[----:B01234-:R-:W-:Y:S05]  /*6da0*/  ENDCOLLECTIVE ;  /* 0x000000000000791b */ /* 0x01ffea0003800000 */
.L_x_23970:
[----:B------:R-:W-:Y:S05]  /*6db0*/  BSYNC B1 ;  /* 0x0000000000017941 */ /* 0x000fea0003800000 */
.L_x_23969:
[----:B------:R-:W-:Y:S05]  /*6dc0*/  BRA `(.L_x_23971) ;  /* 0xffffffcc00087947 */ /* 0x000fea000383ffff */
.L_x_23825:
[----:B------:R-:W-:Y:S01]  /*6dd0*/  BSSY B1, `(.L_x_23972) ;  /* 0x0000006000017945 */ /* 0x000fe20003800000 */
[----:B------:R-:W-:Y:S02]  /*6de0*/  IMAD.MOV.U32 R31, RZ, RZ, R12 ;  /* 0x000000ffff1f7224 */ /* 0x000fe400078e000c */
[----:B------:R-:W-:-:S07]  /*6df0*/  IMAD.MOV.U32 R30, RZ, RZ, -0x1 ;  /* 0xffffffffff1e7424 */ /* 0x000fce00078e00ff */
[----:B012-4-:R-:W-:Y:S05]  /*6e00*/  WARPSYNC.COLLECTIVE R30, `(.L_x_23973) ;  /* 0x000000001e087348 */ /* 0x017fea0003c00000 */
[----:B-1----:R1:W3:Y:S02]  /*6e10*/  SHFL.IDX P0, R30, R50, R31, R27 ;  /* 0x0000001f321e7389 */ /* 0x0022e4000000001b */
[----:B01234-:R-:W-:Y:S05]  /*6e20*/  ENDCOLLECTIVE ;  /* 0x000000000000791b */ /* 0x01ffea0003800000 */
.L_x_23973:
[----:B------:R-:W-:Y:S05]  /*6e30*/  BSYNC B1 ;  /* 0x0000000000017941 */ /* 0x000fea0003800000 */
.L_x_23972:
[----:B------:R-:W-:Y:S05]  /*6e40*/  BRA `(.L_x_23974) ;  /* 0xffffffcc00007947 */ /* 0x000fea000383ffff */
.L_x_23827:
[----:B------:R-:W-:Y:S01]  /*6e50*/  BSSY B1, `(.L_x_23975) ;  /* 0x0000006000017945 */ /* 0x000fe20003800000 */
[----:B------:R-:W-:Y:S01]  /*6e60*/  IMAD.MOV.U32 R31, RZ, RZ, R13 ;  /* 0x000000ffff1f7224 */ /* 0x000fe200078e000d */
[----:B------:R-:W-:-:S07]  /*6e70*/  MOV R30, 0xffffffff ;  /* 0xffffffff001e7802 */ /* 0x000fce0000000f00 */
[----:B012-4-:R-:W-:Y:S05]  /*6e80*/  WARPSYNC.COLLECTIVE R30, `(.L_x_23976) ;  /* 0x000000001e087348 */ /* 0x017fea0003c00000 */
[----:B-1----:R1:W3:Y:S02]  /*6e90*/  SHFL.IDX P0, R30, R50, R31, R27 ;  /* 0x0000001f321e7389 */ /* 0x0022e4000000001b */
[----:B01234-:R-:W-:Y:S05]  /*6ea0*/  ENDCOLLECTIVE ;  /* 0x000000000000791b */ /* 0x01ffea0003800000 */
.L_x_23976:
[----:B------:R-:W-:Y:S05]  /*6eb0*/  BSYNC B1 ;  /* 0x0000000000017941 */ /* 0x000fea0003800000 */
.L_x_23975:
[----:B------:R-:W-:Y:S05]  /*6ec0*/  BRA `(.L_x_23977) ;  /* 0xffffffc800f87947 */ /* 0x000fea000383ffff */
.L_x_23829:
[----:B------:R-:W-:Y:S01]  /*6ed0*/  BSSY B1, `(.L_x_23978) ;  /* 0x0000006000017945 */ /* 0x000fe20003800000 */
[----:B------:R-:W-:Y:S02]  /*6ee0*/  IMAD.MOV.U32 R31, RZ, RZ, R14 ;  /* 0x000000ffff1f7224 */ /* 0x000fe400078e000e */
[----:B------:R-:W-:-:S07]  /*6ef0*/  IMAD.MOV.U32 R30, RZ, RZ, -0x1 ;  /* 0xffffffffff1e7424 */ /* 0x000fce00078e00ff */
[----:B012-4-:R-:W-:Y:S05]  /*6f00*/  WARPSYNC.COLLECTIVE R30, `(.L_x_23979) ;  /* 0x000000001e087348 */ /* 0x017fea0003c00000 */
[----:B-1----:R1:W3:Y:S02]  /*6f10*/  SHFL.IDX P0, R30, R50, R31, R27 ;  /* 0x0000001f321e7389 */ /* 0x0022e4000000001b */
[----:B01234-:R-:W-:Y:S05]  /*6f20*/  ENDCOLLECTIVE ;  /* 0x000000000000791b */ /* 0x01ffea0003800000 */
.L_x_23979:
[----:B------:R-:W-:Y:S05]  /*6f30*/  BSYNC B1 ;  /* 0x0000000000017941 */ /* 0x000fea0003800000 */
.L_x_23978:
[----:B------:R-:W-:Y:S05]  /*6f40*/  BRA `(.L_x_23980) ;  /* 0xffffffc800f07947 */ /* 0x000fea000383ffff */
.L_x_23831:
[----:B------:R-:W-:Y:S01]  /*6f50*/  BSSY B1, `(.L_x_23981) ;  /* 0x0000006000017945 */ /* 0x000fe20003800000 */
[----:B------:R-:W-:Y:S01]  /*6f60*/  IMAD.MOV.U32 R31, RZ, RZ, R15 ;  /* 0x000000ffff1f7224 */ /* 0x000fe200078e000f */
[----:B------:R-:W-:-:S07]  /*6f70*/  MOV R30, 0xffffffff ;  /* 0xffffffff001e7802 */ /* 0x000fce0000000f00 */
[----:B012-4-:R-:W-:Y:S05]  /*6f80*/  WARPSYNC.COLLECTIVE R30, `(.L_x_23982) ;  /* 0x000000001e087348 */ /* 0x017fea0003c00000 */
[----:B-1----:R1:W3:Y:S02]  /*6f90*/  SHFL.IDX P0, R30, R50, R31, R27 ;  /* 0x0000001f321e7389 */ /* 0x0022e4000000001b */
[----:B01234-:R-:W-:Y:S05]  /*6fa0*/  ENDCOLLECTIVE ;  /* 0x000000000000791b */ /* 0x01ffea0003800000 */
.L_x_23982:
[----:B------:R-:W-:Y:S05]  /*6fb0*/  BSYNC B1 ;  /* 0x0000000000017941 */ /* 0x000fea0003800000 */
.L_x_23981:
[----:B------:R-:W-:Y:S05]  /*6fc0*/  BRA `(.L_x_23983) ;  /* 0xffffffc800e87947 */ /* 0x000fea000383ffff */
.L_x_23833:
[----:B------:R-:W-:Y:S01]  /*6fd0*/  BSSY B1, `(.L_x_23984) ;  /* 0x0000006000017945 */ /* 0x000fe20003800000 */
[----:B------:R-:W-:Y:S02]  /*6fe0*/  IMAD.MOV.U32 R31, RZ, RZ, R16 ;  /* 0x000000ffff1f7224 */ /* 0x000fe400078e0010 */
[----:B------:R-:W-:-:S07]  /*6ff0*/  IMAD.MOV.U32 R30, RZ, RZ, -0x1 ;  /* 0xffffffffff1e7424 */ /* 0x000fce00078e00ff */
[----:B012-4-:R-:W-:Y:S05]  /*7000*/  WARPSYNC.COLLECTIVE R30, `(.L_x_23985) ;  /* 0x000000001e087348 */ /* 0x017fea0003c00000 */
[----:B-1----:R1:W3:Y:S02]  /*7010*/  SHFL.IDX P0, R30, R50, R31, R27 ;  /* 0x0000001f321e7389 */ /* 0x0022e4000000001b */
[----:B01234-:R-:W-:Y:S05]  /*7020*/  ENDCOLLECTIVE ;  /* 0x000000000000791b */ /* 0x01ffea0003800000 */
.L_x_23985:
[----:B------:R-:W-:Y:S05]  /*7030*/  BSYNC B1 ;  /* 0x0000000000017941 */ /* 0x000fea0003800000 */
.L_x_23984:
[----:B------:R-:W-:Y:S05]  /*7040*/  BRA `(.L_x_23986) ;  /* 0xffffffc800e07947 */ /* 0x000fea000383ffff */
.L_x_23835:
[----:B------:R-:W-:Y:S01]  /*7050*/  BSSY B1, `(.L_x_23987) ;  /* 0x0000006000017945 */ /* 0x000fe20003800000 */
[----:B------:R-:W-:Y:S01]  /*7060*/  IMAD.MOV.U32 R31, RZ, RZ, R17 ;  /* 0x000000ffff1f7224 */ /* 0x000fe200078e0011 */
[----:B------:R-:W-:-:S07]  /*7070*/  MOV R30, 0xffffffff ;  /* 0xffffffff001e7802 */ /* 0x000fce0000000f00 */
[----:B012-4-:R-:W-:Y:S05]  /*7080*/  WARPSYNC.COLLECTIVE R30, `(.L_x_23988) ;  /* 0x000000001e087348 */ /* 0x017fea0003c00000 */
[----:B-1----:R1:W3:Y:S02]  /*7090*/  SHFL.IDX P0, R30, R50, R31, R27 ;  /* 0x0000001f321e7389 */ /* 0x0022e4000000001b */
[----:B01234-:R-:W-:Y:S05]  /*70a0*/  ENDCOLLECTIVE ;  /* 0x000000000000791b */ /* 0x01ffea0003800000 */
.L_x_23988:
[----:B------:R-:W-:Y:S05]  /*70b0*/  BSYNC B1 ;  /* 0x0000000000017941 */ /* 0x000fea0003800000 */
.L_x_23987:
[----:B------:R-:W-:Y:S05]  /*70c0*/  BRA `(.L_x_23989) ;  /* 0xffffffc800d87947 */ /* 0x000fea000383ffff */
.L_x_23837:
[----:B------:R-:W-:Y:S01]  /*70d0*/  BSSY B1, `(.L_x_23990) ;  /* 0x0000006000017945 */ /* 0x000fe20003800000 */
[----:B------:R-:W-:Y:S02]  /*70e0*/  IMAD.MOV.U32 R31, RZ, RZ, R18 ;  /* 0x000000ffff1f7224 */ /* 0x000fe400078e0012 */
[----:B------:R-:W-:-:S07]  /*70f0*/  IMAD.MOV.U32 R30, RZ, RZ, -0x1 ;  /* 0xffffffffff1e7424 */ /* 0x000fce00078e00ff */
[----:B012-4-:R-:W-:Y:S05]  /*7100*/  WARPSYNC.COLLECTIVE R30, `(.L_x_23991) ;  /* 0x000000001e087348 */ /* 0x017fea0003c00000 */
[----:B-1----:R1:W3:Y:S02]  /*7110*/  SHFL.IDX P0, R30, R50, R31, R27 ;  /* 0x0000001f321e7389 */ /* 0x0022e4000000001b */
[----:B01234-:R-:W-:Y:S05]  /*7120*/  ENDCOLLECTIVE ;  /* 0x000000000000791b */ /* 0x01ffea0003800000 */
.L_x_23991:
[----:B------:R-:W-:Y:S05]  /*7130*/  BSYNC B1 ;  /* 0x0000000000017941 */ /* 0x000fea0003800000 */
.L_x_23990:
[----:B------:R-:W-:Y:S05]  /*7140*/  BRA `(.L_x_23992) ;  /* 0xffffffc800d07947 */ /* 0x000fea000383ffff */
.L_x_23839:
[----:B------:R-:W-:Y:S01]  /*7150*/  BSSY B1, `(.L_x_23993) ;  /* 0x0000006000017945 */ /* 0x000fe20003800000 */
[----:B------:R-:W-:Y:S01]  /*7160*/  IMAD.MOV.U32 R31, RZ, RZ, R19 ;  /* 0x000000ffff1f7224 */ /* 0x000fe200078e0013 */
[----:B------:R-:W-:-:S07]  /*7170*/  MOV R30, 0xffffffff ;  /* 0xffffffff001e7802 */ /* 0x000fce0000000f00 */
[----:B012-4-:R-:W-:Y:S05]  /*7180*/  WARPSYNC.COLLECTIVE R30, `(.L_x_23994) ;  /* 0x000000001e087348 */ /* 0x017fea0003c00000 */
[----:B-1----:R1:W3:Y:S02]  /*7190*/  SHFL.IDX P0, R30, R50, R31, R27 ;  /* 0x0000001f321e7389 */ /* 0x0022e4000000001b */
[----:B01234-:R-:W-:Y:S05]  /*71a0*/  ENDCOLLECTIVE ;  /* 0x000000000000791b */ /* 0x01ffea0003800000 */
.L_x_23994:
[----:B------:R-:W-:Y:S05]  /*71b0*/  BSYNC B1 ;  /* 0x0000000000017941 */ /* 0x000fea0003800000 */
.L_x_23993:
[----:B------:R-:W-:Y:S05]  /*71c0*/  BRA `(.L_x_23995) ;  /* 0xffffffc800c87947 */ /* 0x000fea000383ffff */
.L_x_23860:
[----:B------:R-:W-:Y:S02]  /*71d0*/  IMAD.MOV.U32 R30, RZ, RZ, -0x1 ;  /* 0xffffffffff1e7424 */ /* 0x000fe400078e00ff */
[----:B------:R-:W-:-:S07]  /*71e0*/  IMAD.MOV.U32 R31, RZ, RZ, R28 ;  /* 0x000000ffff1f7224 */ /* 0x000fce00078e001c */
[----:B0-2-4-:R-:W-:Y:S05]  /*71f0*/  WARPSYNC.COLLECTIVE R30, `(.L_x_23996) ;  /* 0x000000001e087348 */ /* 0x015fea0003c00000 */
[----:B0-----:R0:W1:Y:S02]  /*7200*/  SHFL.IDX P0, R30, R50, R31, R27 ;  /* 0x0000001f321e7389 */ /* 0x001064000000001b */
[----:B012-4-:R-:W-:Y:S05]  /*7210*/  ENDCOLLECTIVE ;  /* 0x000000000000791b */ /* 0x017fea0003800000 */
.L_x_23996:
[----:B------:R-:W-:Y:S01]  /*7220*/  IMAD.MOV.U32 R56, RZ, RZ, R30 ;  /* 0x000000ffff387224 */ /* 0x000fe200078e001e */
[----:B------:R-:W-:Y:S06]  /*7230*/  BRA `(.L_x_23997) ;  /* 0xffffffd400f87947 */ /* 0x000fec000383ffff */
.L_x_23862:
[----:B------:R-:W-:Y:S01]  /*7240*/  BSSY B0, `(.L_x_23998) ;  /* 0x0000006000007945 */ /* 0x000fe20003800000 */
[----:B------:R-:W-:Y:S01]  /*7250*/  MOV R31, R5 ;  /* 0x00000005001f7202 */ /* 0x000fe20000000f00 */
[----:B------:R-:W-:-:S07]  /*7260*/  IMAD.MOV.U32 R30, RZ, RZ, -0x1 ;  /* 0xffffffffff1e7424 */ /* 0x000fce00078e00ff */
[----:B0-2-4-:R-:W-:Y:S05]  /*7270*/  WARPSYNC.COLLECTIVE R30, `(.L_x_23999) ;  /* 0x000000001e087348 */ /* 0x015fea0003c00000 */
[----:B0-----:R0:W1:Y:S02]  /*7280*/  SHFL.IDX P0, R30, R50, R31, R27 ;  /* 0x0000001f321e7389 */ /* 0x001064000000001b */
[----:B012-4-:R-:W-:Y:S05]  /*7290*/  ENDCOLLECTIVE ;  /* 0x000000000000791b */ /* 0x017fea0003800000 */
.L_x_23999:
[----:B------:R-:W-:Y:S05]  /*72a0*/  BSYNC B0 ;  /* 0x0000000000007941 */ /* 0x000fea0003800000 */
.L_x_23998:
[----:B------:R-:W-:Y:S05]  /*72b0*/  BRA `(.L_x_24000) ;  /* 0xffffffd400ec7947 */ /* 0x000fea000383ffff */
.L_x_23864:
[----:B------:R-:W-:Y:S01]  /*72c0*/  BSSY B0, `(.L_x_24001) ;  /* 0x0000006000007945 */ /* 0x000fe20003800000 */
[----:B------:R-:W-:Y:S02]  /*72d0*/  IMAD.MOV.U32 R31, RZ, RZ, R6 ;  /* 0x000000ffff1f7224 */ /* 0x000fe400078e0006 */
[----:B------:R-:W-:-:S07]  /*72e0*/  IMAD.MOV.U32 R30, RZ, RZ, -0x1 ;  /* 0xffffffffff1e7424 */ /* 0x000fce00078e00ff */
[----:B0-2-4-:R-:W-:Y:S05]  /*72f0*/  WARPSYNC.COLLECTIVE R30, `(.L_x_24002) ;  /* 0x000000001e087348 */ /* 0x015fea0003c00000 */
[----:B0-----:R0:W1:Y:S02]  /*7300*/  SHFL.IDX P0, R30, R50, R31, R27 ;  /* 0x0000001f321e7389 */ /* 0x001064000000001b */
[----:B012-4-:R-:W-:Y:S05]  /*7310*/  ENDCOLLECTIVE ;  /* 0x000000000000791b */ /* 0x017fea0003800000 */
.L_x_24002:
[----:B------:R-:W-:Y:S05]  /*7320*/  BSYNC B0 ;  /* 0x0000000000007941 */ /* 0x000fea0003800000 */
.L_x_24001:
[----:B------:R-:W-:Y:S05]  /*7330*/  BRA `(.L_x_24003) ;  /* 0xffffffd400e07947 */ /* 0x000fea000383ffff */
.L_x_23866:
[----:B------:R-:W-:Y:S01]  /*7340*/  BSSY B0, `(.L_x_24004) ;  /* 0x0000006000007945 */ /* 0x000fe20003800000 */
[----:B------:R-:W-:Y:S01]  /*7350*/  MOV R31, R7 ;  /* 0x00000007001f7202 */ /* 0x000fe20000000f00 */
[----:B------:R-:W-:-:S07]  /*7360*/  IMAD.MOV.U32 R30, RZ, RZ, -0x1 ;  /* 0xffffffffff1e7424 */ /* 0x000fce00078e00ff */
[----:B0-2-4-:R-:W-:Y:S05]  /*7370*/  WARPSYNC.COLLECTIVE R30, `(.L_x_24005) ;  /* 0x000000001e087348 */ /* 0x015fea0003c00000 */
[----:B0-----:R0:W1:Y:S02]  /*7380*/  SHFL.IDX P0, R30, R50, R31, R27 ;  /* 0x0000001f321e7389 */ /* 0x001064000000001b */
[----:B012-4-:R-:W-:Y:S05]  /*7390*/  ENDCOLLECTIVE ;  /* 0x000000000000791b */ /* 0x017fea0003800000 */
.L_x_24005:
[----:B------:R-:W-:Y:S05]  /*73a0*/  BSYNC B0 ;  /* 0x0000000000007941 */ /* 0x000fea0003800000 */
.L_x_24004:
[----:B------:R-:W-:Y:S05]  /*73b0*/  BRA `(.L_x_24006) ;  /* 0xffffffd400dc7947 */ /* 0x000fea000383ffff */
.L_x_23868:
[----:B------:R-:W-:Y:S01]  /*73c0*/  BSSY B0, `(.L_x_24007) ;  /* 0x0000006000007945 */ /* 0x000fe20003800000 */
[----:B------:R-:W-:Y:S02]  /*73d0*/  IMAD.MOV.U32 R31, RZ, RZ, R8 ;  /* 0x000000ffff1f7224 */ /* 0x000fe400078e0008 */
[----:B------:R-:W-:-:S07]  /*73e0*/  IMAD.MOV.U32 R30, RZ, RZ, -0x1 ;  /* 0xffffffffff1e7424 */ /* 0x000fce00078e00ff */
[----:B0-2-4-:R-:W-:Y:S05]  /*73f0*/  WARPSYNC.COLLECTIVE R30, `(.L_x_24008) ;  /* 0x000000001e087348 */ /* 0x015fea0003c00000 */
[----:B0-----:R0:W1:Y:S02]  /*7400*/  SHFL.IDX P0, R30, R50, R31, R27 ;  /* 0x0000001f321e7389 */ /* 0x001064000000001b */
[----:B012-4-:R-:W-:Y:S05]  /*7410*/  ENDCOLLECTIVE ;  /* 0x000000000000791b */ /* 0x017fea0003800000 */
.L_x_24008:
[----:B------:R-:W-:Y:S05]  /*7420*/  BSYNC B0 ;  /* 0x0000000000007941 */ /* 0x000fea0003800000 */
.L_x_24007:
[----:B------:R-:W-:Y:S05]  /*7430*/  BRA `(.L_x_24009) ;  /* 0xffffffd400d47947 */ /* 0x000fea000383ffff */
.L_x_23870:
[----:B------:R-:W-:Y:S01]  /*7440*/  BSSY B0, `(.L_x_24010) ;  /* 0x0000006000007945 */ /* 0x000fe20003800000 */
[----:B------:R-:W-:Y:S01]  /*7450*/  MOV R31, R9 ;  /* 0x00000009001f7202 */ /* 0x000fe20000000f00 */
[----:B------:R-:W-:-:S07]  /*7460*/  IMAD.MOV.U32 R30, RZ, RZ, -0x1 ;  /* 0xffffffffff1e7424 */ /* 0x000fce00078e00ff */
[----:B0-2-4-:R-:W-:Y:S05]  /*7470*/  WARPSYNC.COLLECTIVE R30, `(.L_x_24011) ;  /* 0x000000001e087348 */ /* 0x015fea0003c00000 */
[----:B0-----:R0:W1:Y:S02]  /*7480*/  SHFL.IDX P0, R30, R50, R31, R27 ;  /* 0x0000001f321e7389 */ /* 0x001064000000001b */
[----:B012-4-:R-:W-:Y:S05]  /*7490*/  ENDCOLLECTIVE ;  /* 0x000000000000791b */ /* 0x017fea0003800000 */
.L_x_24011:
[----:B------:R-:W-:Y:S05]  /*74a0*/  BSYNC B0 ;  /* 0x0000000000007941 */ /* 0x000fea0003800000 */
.L_x_24010:
[----:B------:R-:W-:Y:S05]  /*74b0*/  BRA `(.L_x_24012) ;  /* 0xffffffd400cc7947 */ /* 0x000fea000383ffff */
.L_x_23872:
[----:B------:R-:W-:Y:S01]  /*74c0*/  BSSY B0, `(.L_x_24013) ;  /* 0x0000006000007945 */ /* 0x000fe20003800000 */
[----:B------:R-:W-:Y:S02]  /*74d0*/  IMAD.MOV.U32 R31, RZ, RZ, R10 ;  /* 0x000000ffff1f7224 */ /* 0x000fe400078e000a */
[----:B------:R-:W-:-:S07]  /*74e0*/  IMAD.MOV.U32 R30, RZ, RZ, -0x1 ;  /* 0xffffffffff1e7424 */ /* 0x000fce00078e00ff */
[----:B0-2-4-:R-:W-:Y:S05]  /*74f0*/  WARPSYNC.COLLECTIVE R30, `(.L_x_24014) ;  /* 0x000000001e087348 */ /* 0x015fea0003c00000 */
[----:B0-----:R0:W1:Y:S02]  /*7500*/  SHFL.IDX P0, R30, R50, R31, R27 ;  /* 0x0000001f321e7389 */ /* 0x001064000000001b */
[----:B012-4-:R-:W-:Y:S05]  /*7510*/  ENDCOLLECTIVE ;  /* 0x000000000000791b */ /* 0x017fea0003800000 */
.L_x_24014:
[----:B------:R-:W-:Y:S05]  /*7520*/  BSYNC B0 ;  /* 0x0000000000007941 */ /* 0x000fea0003800000 */
.L_x_24013:
[----:B------:R-:W-:Y:S05]  /*7530*/  BRA `(.L_x_24015) ;  /* 0xffffffd400c47947 */ /* 0x000fea000383ffff */
.L_x_23874:
[----:B------:R-:W-:Y:S01]  /*7540*/  BSSY B0, `(.L_x_24016) ;  /* 0x0000006000007945 */ /* 0x000fe20003800000 */
[----:B------:R-:W-:Y:S01]  /*7550*/  MOV R31, R11 ;  /* 0x0000000b001f7202 */ /* 0x000fe20000000f00 */
[----:B------:R-:W-:-:S07]  /*7560*/  IMAD.MOV.U32 R30, RZ, RZ, -0x1 ;  /* 0xffffffffff1e7424 */ /* 0x000fce00078e00ff */
[----:B0-2-4-:R-:W-:Y:S05]  /*7570*/  WARPSYNC.COLLECTIVE R30, `(.L_x_24017) ;  /* 0x000000001e087348 */ /* 0x015fea0003c00000 */
[----:B0-----:R0:W1:Y:S02]  /*7580*/  SHFL.IDX P0, R30, R50, R31, R27 ;  /* 0x0000001f321e7389 */ /* 0x001064000000001b */
[----:B012-4-:R-:W-:Y:S05]  /*7590*/  ENDCOLLECTIVE ;  /* 0x000000000000791b */ /* 0x017fea0003800000 */
.L_x_24017:
[----:B------:R-:W-:Y:S05]  /*75a0*/  BSYNC B0 ;  /* 0x0000000000007941 */ /* 0x000fea0003800000 */
.L_x_24016:
[----:B------:R-:W-:Y:S05]  /*75b0*/  BRA `(.L_x_24018) ;  /* 0xffffffd400bc7947 */ /* 0x000fea000383ffff */
.L_x_23876:
[----:B------:R-:W-:Y:S01]  /*75c0*/  BSSY B0, `(.L_x_24019) ;  /* 0x0000006000007945 */ /* 0x000fe20003800000 */
[----:B------:R-:W-:Y:S02]  /*75d0*/  IMAD.MOV.U32 R31, RZ, RZ, R12 ;  /* 0x000000ffff1f7224 */ /* 0x000fe400078e000c */
[----:B------:R-:W-:-:S07]  /*75e0*/  IMAD.MOV.U32 R30, RZ, RZ, -0x1 ;  /* 0xffffffffff1e7424 */ /* 0x000fce00078e00ff */
[----:B0-2-4-:R-:W-:Y:S05]  /*75f0*/  WARPSYNC.COLLECTIVE R30, `(.L_x_24020) ;  /* 0x000000001e087348 */ /* 0x015fea0003c00000 */
[----:B0-----:R0:W1:Y:S02]  /*7600*/  SHFL.IDX P0, R30, R50, R31, R27 ;  /* 0x0000001f321e7389 */ /* 0x001064000000001b */
[----:B012-4-:R-:W-:Y:S05]  /*7610*/  ENDCOLLECTIVE ;  /* 0x000000000000791b */ /* 0x017fea0003800000 */
.L_x_24020:
[----:B------:R-:W-:Y:S05]  /*7620*/  BSYNC B0 ;  /* 0x0000000000007941 */ /* 0x000fea0003800000 */
.L_x_24019:
[----:B------:R-:W-:Y:S05]  /*7630*/  BRA `(.L_x_24021) ;  /* 0xffffffd400b47947 */ /* 0x000fea000383ffff */
.L_x_23878:
[----:B------:R-:W-:Y:S01]  /*7640*/  BSSY B0, `(.L_x_24022) ;  /* 0x0000006000007945 */ /* 0x000fe20003800000 */
[----:B------:R-:W-:Y:S01]  /*7650*/  MOV R31, R13 ;  /* 0x0000000d001f7202 */ /* 0x000fe20000000f00 */
[----:B------:R-:W-:-:S07]  /*7660*/  IMAD.MOV.U32 R30, RZ, RZ, -0x1 ;  /* 0xffffffffff1e7424 */ /* 0x000fce00078e00ff */
[----:B0-2-4-:R-:W-:Y:S05]  /*7670*/  WARPSYNC.COLLECTIVE R30, `(.L_x_24023) ;  /* 0x000000001e087348 */ /* 0x015fea0003c00000 */
[----:B0-----:R0:W1:Y:S02]  /*7680*/  SHFL.IDX P0, R30, R50, R31, R27 ;  /* 0x0000001f321e7389 */ /* 0x001064000000001b */
[----:B012-4-:R-:W-:Y:S05]  /*7690*/  ENDCOLLECTIVE ;  /* 0x000000000000791b */ /* 0x017fea0003800000 */
.L_x_24023:
[----:B------:R-:W-:Y:S05]  /*76a0*/  BSYNC B0 ;  /* 0x0000000000007941 */ /* 0x000fea0003800000 */
.L_x_24022:
[----:B------:R-:W-:Y:S05]  /*76b0*/  BRA `(.L_x_24024) ;  /* 0xffffffd400ac7947 */ /* 0x000fea000383ffff */
.L_x_23880:
[----:B------:R-:W-:Y:S01]  /*76c0*/  BSSY B0, `(.L_x_24025) ;  /* 0x0000006000007945 */ /* 0x000fe20003800000 */
[----:B------:R-:W-:Y:S02]  /*76d0*/  IMAD.MOV.U32 R31, RZ, RZ, R14 ;  /* 0x000000ffff1f7224 */ /* 0x000fe400078e000e */
[----:B------:R-:W-:-:S07]  /*76e0*/  IMAD.MOV.U32 R30, RZ, RZ, -0x1 ;  /* 0xffffffffff1e7424 */ /* 0x000fce00078e00ff */
[----:B0-2-4-:R-:W-:Y:S05]  /*76f0*/  WARPSYNC.COLLECTIVE R30, `(.L_x_24026) ;  /* 0x000000001e087348 */ /* 0x015fea0003c00000 */
[----:B0-----:R0:W1:Y:S02]  /*7700*/  SHFL.IDX P0, R30, R50, R31, R27 ;  /* 0x0000001f321e7389 */ /* 0x001064000000001b */
[----:B012-4-:R-:W-:Y:S05]  /*7710*/  ENDCOLLECTIVE ;  /* 0x000000000000791b */ /* 0x017fea0003800000 */
.L_x_24026:
[----:B------:R-:W-:Y:S05]  /*7720*/  BSYNC B0 ;  /* 0x0000000000007941 */ /* 0x000fea0003800000 */
.L_x_24025:
[----:B------:R-:W-:Y:S05]  /*7730*/  BRA `(.L_x_24027) ;  /* 0xffffffd400a47947 */ /* 0x000fea000383ffff */
.L_x_23882:
[----:B------:R-:W-:Y:S01]  /*7740*/  BSSY B0, `(.L_x_24028) ;  /* 0x0000006000007945 */ /* 0x000fe20003800000 */
[----:B------:R-:W-:Y:S01]  /*7750*/  MOV R31, R15 ;  /* 0x0000000f001f7202 */ /* 0x000fe20000000f00 */
[----:B------:R-:W-:-:S07]  /*7760*/  IMAD.MOV.U32 R30, RZ, RZ, -0x1 ;  /* 0xffffffffff1e7424 */ /* 0x000fce00078e00ff */
[----:B0-2-4-:R-:W-:Y:S05]  /*7770*/  WARPSYNC.COLLECTIVE R30, `(.L_x_24029) ;  /* 0x000000001e087348 */ /* 0x015fea0003c00000 */
[----:B0-----:R0:W1:Y:S02]  /*7780*/  SHFL.IDX P0, R30, R50, R31, R27 ;  /* 0x0000001f321e7389 */ /* 0x001064000000001b */
[----:B012-4-:R-:W-:Y:S05]  /*7790*/  ENDCOLLECTIVE ;  /* 0x000000000000791b */ /* 0x017fea0003800000 */
.L_x_24029:
[----:B------:R-:W-:Y:S05]  /*77a0*/  BSYNC B0 ;  /* 0x0000000000007941 */ /* 0x000fea0003800000 */
.L_x_24028:
[----:B------:R-:W-:Y:S05]  /*77b0*/  BRA `(.L_x_24030) ;  /* 0xffffffd4009c7947 */ /* 0x000fea000383ffff */
.L_x_23884:
[----:B------:R-:W-:Y:S01]  /*77c0*/  BSSY B0, `(.L_x_24031) ;  /* 0x0000006000007945 */ /* 0x000fe20003800000 */
[----:B------:R-:W-:Y:S02]  /*77d0*/  IMAD.MOV.U32 R31, RZ, RZ, R16 ;  /* 0x000000ffff1f7224 */ /* 0x000fe400078e0010 */
[----:B------:R-:W-:-:S07]  /*77e0*/  IMAD.MOV.U32 R30, RZ, RZ, -0x1 ;  /* 0xffffffffff1e7424 */ /* 0x000fce00078e00ff */
[----:B0-2-4-:R-:W-:Y:S05]  /*77f0*/  WARPSYNC.COLLECTIVE R30, `(.L_x_24032) ;  /* 0x000000001e087348 */ /* 0x015fea0003c00000 */
[----:B0-----:R0:W1:Y:S02]  /*7800*/  SHFL.IDX P0, R30, R50, R31, R27 ;  /* 0x0000001f321e7389 */ /* 0x001064000000001b */
[----:B012-4-:R-:W-:Y:S05]  /*7810*/  ENDCOLLECTIVE ;  /* 0x000000000000791b */ /* 0x017fea0003800000 */
.L_x_24032:
[----:B------:R-:W-:Y:S05]  /*7820*/  BSYNC B0 ;  /* 0x0000000000007941 */ /* 0x000fea0003800000 */
.L_x_24031:
[----:B------:R-:W-:Y:S05]  /*7830*/  BRA `(.L_x_24033) ;  /* 0xffffffd400947947 */ /* 0x000fea000383ffff */
.L_x_23886:
[----:B------:R-:W-:Y:S01]  /*7840*/  BSSY B0, `(.L_x_24034) ;  /* 0x0000006000007945 */ /* 0x000fe20003800000 */
[----:B------:R-:W-:Y:S01]  /*7850*/  MOV R31, R17 ;  /* 0x00000011001f7202 */ /* 0x000fe20000000f00 */
[----:B------:R-:W-:-:S07]  /*7860*/  IMAD.MOV.U32 R30, RZ, RZ, -0x1 ;  /* 0xffffffffff1e7424 */ /* 0x000fce00078e00ff */
[----:B0-2-4-:R-:W-:Y:S05]  /*7870*/  WARPSYNC.COLLECTIVE R30, `(.L_x_24035) ;  /* 0x000000001e087348 */ /* 0x015fea0003c00000 */
[----:B0-----:R0:W1:Y:S02]  /*7880*/  SHFL.IDX P0, R30, R50, R31, R27 ;  /* 0x0000001f321e7389 */ /* 0x001064000000001b */
[----:B012-4-:R-:W-:Y:S05]  /*7890*/  ENDCOLLECTIVE ;  /* 0x000000000000791b */ /* 0x017fea0003800000 */
.L_x_24035:
[----:B------:R-:W-:Y:S05]  /*78a0*/  BSYNC B0 ;  /* 0x0000000000007941 */ /* 0x000fea0003800000 */
.L_x_24034:
[----:B------:R-:W-:Y:S05]  /*78b0*/  BRA `(.L_x_24036) ;  /* 0xffffffd4008c7947 */ /* 0x000fea000383ffff */
.L_x_23888:
[----:B------:R-:W-:Y:S01]  /*78c0*/  BSSY B0, `(.L_x_24037) ;  /* 0x0000006000007945 */ /* 0x000fe20003800000 */
[----:B------:R-:W-:Y:S02]  /*78d0*/  IMAD.MOV.U32 R31, RZ, RZ, R18 ;  /* 0x000000ffff1f7224 */ /* 0x000fe400078e0012 */
[----:B------:R-:W-:-:S07]  /*78e0*/  IMAD.MOV.U32 R30, RZ, RZ, -0x1 ;  /* 0xffffffffff1e7424 */ /* 0x000fce00078e00ff */
[----:B0-2-4-:R-:W-:Y:S05]  /*78f0*/  WARPSYNC.COLLECTIVE R30, `(.L_x_24038) ;  /* 0x000000001e087348 */ /* 0x015fea0003c00000 */
[----:B0-----:R0:W1:Y:S02]  /*7900*/  SHFL.IDX P0, R30, R50, R31, R27 ;  /* 0x0000001f321e7389 */ /* 0x001064000000001b */
[----:B012-4-:R-:W-:Y:S05]  /*7910*/  ENDCOLLECTIVE ;  /* 0x000000000000791b */ /* 0x017fea0003800000 */
.L_x_24038:
[----:B------:R-:W-:Y:S05]  /*7920*/  BSYNC B0 ;  /* 0x0000000000007941 */ /* 0x000fea0003800000 */
.L_x_24037:
[----:B------:R-:W-:Y:S05]  /*7930*/  BRA `(.L_x_24039) ;  /* 0xffffffd400847947 */ /* 0x000fea000383ffff */
.L_x_23890:
[----:B------:R-:W-:Y:S01]  /*7940*/  BSSY B0, `(.L_x_24040) ;  /* 0x0000006000007945 */ /* 0x000fe20003800000 */
[----:B------:R-:W-:Y:S01]  /*7950*/  MOV R31, R19 ;  /* 0x00000013001f7202 */ /* 0x000fe20000000f00 */
[----:B------:R-:W-:-:S07]  /*7960*/  IMAD.MOV.U32 R30, RZ, RZ, -0x1 ;  /* 0xffffffffff1e7424 */ /* 0x000fce00078e00ff */
[----:B0-2-4-:R-:W-:Y:S05]  /*7970*/  WARPSYNC.COLLECTIVE R30, `(.L_x_24041) ;  /* 0x000000001e087348 */ /* 0x015fea0003c00000 */
[----:B0-----:R0:W1:Y:S02]  /*7980*/  SHFL.IDX P0, R30, R50, R31, R27 ;  /* 0x0000001f321e7389 */ /* 0x001064000000001b */
[----:B012-4-:R-:W-:Y:S05]  /*7990*/  ENDCOLLECTIVE ;  /* 0x000000000000791b */ /* 0x017fea0003800000 */
.L_x_24041:
[----:B------:R-:W-:Y:S05]  /*79a0*/  BSYNC B0 ;  /* 0x0000000000007941 */ /* 0x000fea0003800000 */
.L_x_24040:
[----:B------:R-:W-:Y:S05]  /*79b0*/  BRA `(.L_x_24042) ;  /* 0xffffffd4007c7947 */ /* 0x000fea000383ffff */
        .weak           $__internal_129_$__cuda_sm20_div_u16
        .type           $__internal_129_$__cuda_sm20_div_u16,@function
        .size           $__internal_129_$__cuda_sm20_div_u16,(.L_x_58080 - $__internal_129_$__cuda_sm20_div_u16)
$__internal_129_$__cuda_sm20_div_u16:
        /* <DEDUP_REMOVED lines=19> */
[----:B0-----:R-:W-:Y:S05]  /*7af0*/  RET.REL.NODEC R6 `(_Z9cuda_gemmIiLi256ELi2ELi1ELi512ELi16ELi16ELi32ELi0ELi0EEviiiPT_S1_S1_ii) ;  /* 0xffffff8406407950 */ /* 0x001fea0003c3ffff */
.L_x_24043:
        /* <DEDUP_REMOVED lines=16> */
.L_x_58080:


//--------------------- .text._Z9cuda_gemmIiLi256ELi2ELi1ELi512ELi8ELi8ELi32ELi1ELi1EEviiiPT_S1_S1_ii --------------------------
	.section	.text._Z9cuda_gemmIiLi256ELi2ELi1ELi512ELi8ELi8ELi32ELi1ELi1EEviiiPT_S1_S1_ii,"ax",@progbits
	.align	128
        .global         _Z9cuda_gemmIiLi256ELi2ELi1ELi512ELi8ELi8ELi32ELi1ELi1EEviiiPT_S1_S1_ii
        .type           _Z9cuda_gemmIiLi256ELi2ELi1ELi512ELi8ELi8ELi32ELi1ELi1EEviiiPT_S1_S1_ii,@function
        .size           _Z9cuda_gemmIiLi256ELi2ELi1ELi512ELi8ELi8ELi32ELi1ELi1EEviiiPT_S1_S1_ii,(.L_x_58081 - _Z9cuda_gemmIiLi256ELi2ELi1ELi512ELi8ELi8ELi32ELi1ELi1EEviiiPT_S1_S1_ii)
        .other          _Z9cuda_gemmIiLi256ELi2ELi1ELi512ELi8ELi8ELi32ELi1ELi1EEviiiPT_S1_S1_ii,@"STO_CUDA_ENTRY STV_DEFAULT"
_Z9cuda_gemmIiLi256ELi2ELi1ELi512ELi8ELi8ELi32ELi1ELi1EEviiiPT_S1_S1_ii:
.text._Z9cuda_gemmIiLi256ELi2ELi1ELi512ELi8ELi8ELi32ELi1ELi1EEviiiPT_S1_S1_ii:
        /* <DEDUP_REMOVED lines=45> */
.L_x_24048:
        /* <DEDUP_REMOVED lines=12> */
.L_x_24047:
[----:B------:R-:W-:Y:S05]  /*0390*/  BSYNC.RECONVERGENT B1 ;  /* 0x0000000000017941 */ /* 0x000fea0003800200 */
.L_x_24046:
[----:B------:R-:W-:Y:S05]  /*03a0*/  @!P1 BRA `(.L_x_24045) ;  /* 0x0000000000a89947 */ /* 0x000fea0003800000 */
[----:B------:R-:W1:Y:S01]  /*03b0*/  S2R R7, SR_CgaCtaId ;  /* 0x0000000000077919 */ /* 0x000e620000008800 */
[----:B------:R-:W2:Y:S01]  /*03c0*/  LDC.64 R4, c[0x0][0x398] ;  /* 0x0000e600ff047b82 */ /* 0x000ea20000000a00 */
[----:B0-----:R-:W-:-:S04]  /*03d0*/  MOV R6, 0x400 ;  /* 0x0000040000067802 */ /* 0x001fc80000000f00 */
[----:B-1----:R-:W-:-:S07]  /*03e0*/  LEA R6, R7, R6, 0x18 ;  /* 0x0000000607067211 */ /* 0x002fce00078ec0ff */
.L_x_24049:
        /* <DEDUP_REMOVED lines=38> */
.L_x_24045:
[----:B------:R-:W-:Y:S05]  /*0650*/  BSYNC.RECONVERGENT B0 ;  /* 0x0000000000007941 */ /* 0x000fea0003800200 */
.L_x_24044:
        /* <DEDUP_REMOVED lines=15> */
[----:B-1----:R-:W-:Y:S05]  /*0750*/  CALL.REL.NOINC `($__internal_130_$__cuda_sm20_div_u16) ;  /* 0x0000001000f47944 */ /* 0x002fea0003c00000 */
        /* <DEDUP_REMOVED lines=19> */
.L_x_24067:
        /* <DEDUP_REMOVED lines=32> */
.L_x_24051:
[----:B------:R-:W-:Y:S05]  /*0a90*/  BSYNC.RECONVERGENT B0 ;  /* 0x0000000000007941 */ /* 0x000fea0003800200 */
.L_x_24050:
        /* <DEDUP_REMOVED lines=8> */
.L_x_24054:
        /* <DEDUP_REMOVED lines=27> */
.L_x_24053:
[----:B------:R-:W-:Y:S05]  /*0cd0*/  BSYNC.RECONVERGENT B0 ;  /* 0x0000000000007941 */ /* 0x000fea0003800200 */
.L_x_24052:
        /* <DEDUP_REMOVED lines=19> */
.L_x_24056:
[----:B------:R-:W-:Y:S05]  /*0e10*/  BSYNC.RECONVERGENT B0 ;  /* 0x0000000000007941 */ /* 0x000fea0003800200 */
.L_x_24055:
[----:B------:R-:W-:Y:S04]  /*0e20*/  BSSY.RECONVERGENT B0, `(.L_x_24057) ;  /* 0x0000010000007945 */ /* 0x000fe80003800200 */
[----:B------:R-:W-:Y:S05]  /*0e30*/  @!P1 BRA `(.L_x_24058) ;  /* 0x0000000000389947 */ /* 0x000fea0003800000 */
[----:B0-----:R-:W0:Y:S01]  /*0e40*/  S2R R4, SR_CgaCtaId ;  /* 0x0000000000047919 */ /* 0x001e220000008800 */
[----:B-12---:R-:W-:-:S05]  /*0e50*/  MOV R3, 0x400 ;  /* 0x0000040000037802 */ /* 0x006fca0000000f00 */
[----:B------:R-:W-:-:S05]  /*0e60*/  VIADD R3, R3, 0x980 ;  /* 0x0000098003037836 */ /* 0x000fca0000000000 */
[----:B0-----:R-:W-:-:S07]  /*0e70*/  LEA R7, R4, R3, 0x18 ;  /* 0x0000000304077211 */ /* 0x001fce00078ec0ff */
.L_x_24059:
        /* <DEDUP_REMOVED lines=10> */
.L_x_24058:
[----:B------:R-:W-:Y:S05]  /*0f20*/  BSYNC.RECONVERGENT B0 ;  /* 0x0000000000007941 */ /* 0x000fea0003800200 */
.L_x_24057:
        /* <DEDUP_REMOVED lines=38> */
.L_x_24061:
        /* <DEDUP_REMOVED lines=19> */
.L_x_24077:
        /* <DEDUP_REMOVED lines=45> */
.L_x_24063:
[----:B------:R-:W-:Y:S05]  /*1590*/  BSYNC.RECONVERGENT B0 ;  /* 0x0000000000007941 */ /* 0x000fea0003800200 */
.L_x_24062:
[----:B------:R-:W-:Y:S04]  /*15a0*/  BSSY.RECONVERGENT B0, `(.L_x_24064) ;  /* 0x0000018000007945 */ /* 0x000fe80003800200 */
[----:B------:R-:W-:Y:S05]  /*15b0*/  @!P0 BRA `(.L_x_24065) ;  /* 0x0000000000588947 */ /* 0x000fea0003800000 */
.L_x_24066:
        /* <DEDUP_REMOVED lines=22> */
.L_x_24065:
[----:B------:R-:W-:Y:S05]  /*1720*/  BSYNC.RECONVERGENT B0 ;  /* 0x0000000000007941 */ /* 0x000fea0003800200 */
.L_x_24064:
[C---:B------:R-:W-:Y:S01]  /*1730*/  IMAD.IADD R25, R26.reuse, 0x1, R25 ;  /* 0x000000011a197824 */ /* 0x040fe200078e0219 */
[----:B------:R-:W-:-:S04]  /*1740*/  SHF.L.U32 R0, R26, 0x1, RZ ;  /* 0x000000011a007819 */ /* 0x000fc800000006ff */
[----:B------:R-:W-:-:S13]  /*1750*/  ISETP.GE.U32.AND P0, PT, R25, R0, PT ;  /* 0x000000001900720c */ /* 0x000fda0003f06070 */
[----:B------:R-:W-:Y:S05]  /*1760*/  @!P0 BRA `(.L_x_24067) ;  /* 0xfffffff000488947 */ /* 0x000fea000383ffff */
[----:B------:R-:W-:Y:S05]  /*1770*/  EXIT ;  /* 0x000000000000794d */ /* 0x000fea0003800000 */
.L_x_24060:
[----:B------:R-:W-:Y:S01]  /*1780*/  BSSY B0, `(.L_x_24068) ;  /* 0x0000007000007945 */ /* 0x000fe20003800000 */
[----:B------:R-:W-:Y:S02]  /*1790*/  IMAD.MOV.U32 R2, RZ, RZ, R24 ;  /* 0x000000ffff027224 */ /* 0x000fe400078e0018 */
[----:B------:R-:W-:Y:S02]  /*17a0*/  IMAD.MOV.U32 R3, RZ, RZ, 0x181f ;  /* 0x0000181fff037424 */ /* 0x000fe400078e00ff */
[----:B------:R-:W-:-:S07]  /*17b0*/  IMAD.MOV.U32 R0, RZ, RZ, -0x1 ;  /* 0xffffffffff007424 */ /* 0x000fce00078e00ff */
[----:B01234-:R-:W-:Y:S05]  /*17c0*/  WARPSYNC.COLLECTIVE R0, `(.L_x_24069) ;  /* 0x0000000000087348 */ /* 0x01ffea0003c00000 */
[----:B0-----:R0:W0:Y:S02]  /*17d0*/  SHFL.IDX P0, R0, R27, R2, R3 ;  /* 0x000000021b007389 */ /* 0x0010240000000003 */
[----:B01234-:R-:W-:Y:S05]  /*17e0*/  ENDCOLLECTIVE ;  /* 0x000000000000791b */ /* 0x01ffea0003800000 */
.L_x_24069:
[----:B------:R-:W-:Y:S05]  /*17f0*/  BSYNC B0 ;  /* 0x0000000000007941 */ /* 0x000fea0003800000 */
.L_x_24068:
        /* <DEDUP_REMOVED lines=8> */
.L_x_24070:
[----:B------:R-:W-:Y:S01]  /*1880*/  MOV R2, R19 ;  /* 0x0000001300027202 */ /* 0x000fe20000000f00 */
[----:B------:R-:W-:Y:S02]  /*1890*/  IMAD R29, R13, R0, R28 ;  /* 0x000000000d1d7224 */ /* 0x000fe400078e021c */
[----:B------:R-:W-:-:S07]  /*18a0*/  IMAD.MOV.U32 R0, RZ, RZ, -0x1 ;  /* 0xffffffffff007424 */ /* 0x000fce00078e00ff */
[----:B------:R-:W-:Y:S05]  /*18b0*/  WARPSYNC.COLLECTIVE R0, `(.L_x_24071) ;  /* 0x0000000000087348 */ /* 0x000fea0003c00000 */
[----:B------:R0:W1:Y:S02]  /*18c0*/  SHFL.IDX P0, R0, R27, R2, R3 ;  /* 0x000000021b007389 */ /* 0x0000640000000003 */
[----:B01----:R-:W-:Y:S05]  /*18d0*/  ENDCOLLECTIVE ;  /* 0x000000000000791b */ /* 0x003fea0003800000 */
.L_x_24071:
[----:B------:R-:W-:Y:S02]  /*18e0*/  IMAD.MOV.U32 R2, RZ, RZ, R18 ;  /* 0x000000ffff027224 */ /* 0x000fe400078e0012 */
[----:B------:R-:W-:Y:S01]  /*18f0*/  IMAD.MOV.U32 R28, RZ, RZ, R0 ;  /* 0x000000ffff1c7224 */ /* 0x000fe200078e0000 */
[----:B------:R-:W-:-:S03]  /*1900*/  MOV R0, 0xffffffff ;  /* 0xffffffff00007802 */ /* 0x000fc60000000f00 */
[----:B------:R-:W-:-:S07]  /*1910*/  IMAD R28, R12, R28, R29 ;  /* 0x0000001c0c1c7224 */ /* 0x000fce00078e021d */
[----:B------:R-:W-:Y:S05]  /*1920*/  WARPSYNC.COLLECTIVE R0, `(.L_x_24072) ;  /* 0x0000000000087348 */ /* 0x000fea0003c00000 */
[----:B------:R0:W1:Y:S02]  /*1930*/  SHFL.IDX P0, R0, R27, R2, R3 ;  /* 0x000000021b007389 */ /* 0x0000640000000003 */
[----:B01----:R-:W-:Y:S05]  /*1940*/  ENDCOLLECTIVE ;  /* 0x000000000000791b */ /* 0x003fea0003800000 */
.L_x_24072:
[----:B------:R-:W-:Y:S02]  /*1950*/  IMAD.MOV.U32 R2, RZ, RZ, R21 ;  /* 0x000000ffff027224 */ /* 0x000fe400078e0015 */
[----:B------:R-:W-:Y:S02]  /*1960*/  IMAD.MOV.U32 R29, RZ, RZ, R0 ;  /* 0x000000ffff1d7224 */ /* 0x000fe400078e0000 */
[----:B------:R-:W-:Y:S02]  /*1970*/  IMAD.MOV.U32 R0, RZ, RZ, -0x1 ;  /* 0xffffffffff007424 */ /* 0x000fe400078e00ff */
[----:B------:R-:W-:-:S07]  /*1980*/  IMAD R29, R11, R29, R28 ;  /* 0x0000001d0b1d7224 */ /* 0x000fce00078e021c */
[----:B------:R-:W-:Y:S05]  /*1990*/  WARPSYNC.COLLECTIVE R0, `(.L_x_24073) ;  /* 0x0000000000087348 */ /* 0x000fea0003c00000 */
[----:B------:R0:W1:Y:S02]  /*19a0*/  SHFL.IDX P0, R0, R27, R2, R3 ;  /* 0x000000021b007389 */ /* 0x0000640000000003 */
[----:B01----:R-:W-:Y:S05]  /*19b0*/  ENDCOLLECTIVE ;  /* 0x000000000000791b */ /* 0x003fea0003800000 */
.L_x_24073:
[----:B------:R-:W-:Y:S01]  /*19c0*/  IMAD.MOV.U32 R2, RZ, RZ, R17 ;  /* 0x000000ffff027224 */ /* 0x000fe200078e0011 */
[----:B------:R-:W-:Y:S01]  /*19d0*/  MOV R28, R0 ;  /* 0x00000000001c7202 */ /* 0x000fe20000000f00 */
[----:B------:R-:W-:-:S04]  /*19e0*/  IMAD.MOV.U32 R0, RZ, RZ, -0x1 ;  /* 0xffffffffff007424 */ /* 0x000fc800078e00ff */
[----:B------:R-:W-:-:S07]  /*19f0*/  IMAD R28, R10, R28, R29 ;  /* 0x0000001c0a1c7224 */ /* 0x000fce00078e021d */
[----:B------:R-:W-:Y:S05]  /*1a00*/  WARPSYNC.COLLECTIVE R0, `(.L_x_24074) ;  /* 0x0000000000087348 */ /* 0x000fea0003c00000 */
[----:B------:R0:W1:Y:S02]  /*1a10*/  SHFL.IDX P0, R0, R27, R2, R3 ;  /* 0x000000021b007389 */ /* 0x0000640000000003 */
[----:B01----:R-:W-:Y:S05]  /*1a20*/  ENDCOLLECTIVE ;  /* 0x000000000000791b */ /* 0x003fea0003800000 */
.L_x_24074:
[----:B------:R-:W-:Y:S01]  /*1a30*/  MOV R2, R16 ;  /* 0x0000001000027202 */ /* 0x000fe20000000f00 */
[----:B------:R-:W-:Y:S02]  /*1a40*/  IMAD.MOV.U32 R29, RZ, RZ, R0 ;  /* 0x000000ffff1d7224 */ /* 0x000fe400078e0000 */
[----:B------:R-:W-:Y:S02]  /*1a50*/  IMAD.MOV.U32 R0, RZ, RZ, -0x1 ;  /* 0xffffffffff007424 */ /* 0x000fe400078e00ff */
[----:B------:R-:W-:-:S07]  /*1a60*/  IMAD R29, R9, R29, R28 ;  /* 0x0000001d091d7224 */ /* 0x000fce00078e021c */
[----:B------:R-:W-:Y:S05]  /*1a70*/  WARPSYNC.COLLECTIVE R0, `(.L_x_24075) ;  /* 0x0000000000087348 */ /* 0x000fea0003c00000 */
[----:B------:R0:W1:Y:S02]  /*1a80*/  SHFL.IDX P0, R0, R27, R2, R3 ;  /* 0x000000021b007389 */ /* 0x0000640000000003 */
[----:B01----:R-:W-:Y:S05]  /*1a90*/  ENDCOLLECTIVE ;  /* 0x000000000000791b */ /* 0x003fea0003800000 */
.L_x_24075:
[----:B------:R-:W-:Y:S02]  /*1aa0*/  IMAD.MOV.U32 R2, RZ, RZ, R15 ;  /* 0x000000ffff027224 */ /* 0x000fe400078e000f */
[----:B------:R-:W-:Y:S01]  /*1ab0*/  IMAD.MOV.U32 R28, RZ, RZ, R0 ;  /* 0x000000ffff1c7224 */ /* 0x000fe200078e0000 */
[----:B------:R-:W-:-:S03]  /*1ac0*/  MOV R0, 0xffffffff ;  /* 0xffffffff00007802 */ /* 0x000fc60000000f00 */
[----:B------:R-:W-:-:S07]  /*1ad0*/  IMAD R28, R8, R28, R29 ;  /* 0x0000001c081c7224 */ /* 0x000fce00078e021d */
[----:B------:R-:W-:Y:S05]  /*1ae0*/  WARPSYNC.COLLECTIVE R0, `(.L_x_24076) ;  /* 0x0000000000087348 */ /* 0x000fea0003c00000 */
[----:B------:R0:W1:Y:S02]  /*1af0*/  SHFL.IDX P0, R0, R27, R2, R3 ;  /* 0x000000021b007389 */ /* 0x0000640000000003 */
[----:B01----:R-:W-:Y:S05]  /*1b00*/  ENDCOLLECTIVE ;  /* 0x000000000000791b */ /* 0x003fea0003800000 */
.L_x_24076:
[----:B------:R-:W-:Y:S01]  /*1b10*/  IMAD.MOV.U32 R2, RZ, RZ, R0 ;  /* 0x000000ffff027224 */ /* 0x000fe200078e0000 */
[----:B------:R-:W-:Y:S06]  /*1b20*/  BRA `(.L_x_24077) ;  /* 0xfffffff400e47947 */ /* 0x000fec000383ffff */
        .weak           $__internal_130_$__cuda_sm20_div_u16
        .type           $__internal_130_$__cuda_sm20_div_u16,@function
        .size           $__internal_130_$__cuda_sm20_div_u16,(.L_x_58081 - $__internal_130_$__cuda_sm20_div_u16)
$__internal_130_$__cuda_sm20_div_u16:
        /* <DEDUP_REMOVED lines=18> */
[----:B------:R-:W-:Y:S06]  /*1c50*/  RET.REL.NODEC R2 `(_Z9cuda_gemmIiLi256ELi2ELi1ELi512ELi8ELi8ELi32ELi1ELi1EEviiiPT_S1_S1_ii) ;  /* 0xffffffe002e87950 */ /* 0x000fec0003c3ffff */
.L_x_24078:
        /* <DEDUP_REMOVED lines=10> */
.L_x_58081:


//--------------------- .text._Z9cuda_gemmIiLi256ELi2ELi1ELi512ELi8ELi8ELi32ELi1ELi0EEviiiPT_S1_S1_ii --------------------------
	.section	.text._Z9cuda_gemmIiLi256ELi2ELi1ELi512ELi8ELi8ELi32ELi1ELi0EEviiiPT_S1_S1_ii,"ax",@progbits
	.align	128
        .global         _Z9cuda_gemmIiLi256ELi2ELi1ELi512ELi8ELi8ELi32ELi1ELi0EEviiiPT_S1_S1_ii
        .type           _Z9cuda_gemmIiLi256ELi2ELi1ELi512ELi8ELi8ELi32ELi1ELi0EEviiiPT_S1_S1_ii,@function
        .size           _Z9cuda_gemmIiLi256ELi2ELi1ELi512ELi8ELi8ELi32ELi1ELi0EEviiiPT_S1_S1_ii,(.L_x_58082 - _Z9cuda_gemmIiLi256ELi2ELi1ELi512ELi8ELi8ELi32ELi1ELi0EEviiiPT_S1_S1_ii)
        .other          _Z9cuda_gemmIiLi256ELi2ELi1ELi512ELi8ELi8ELi32ELi1ELi0EEviiiPT_S1_S1_ii,@"STO_CUDA_ENTRY STV_DEFAULT"
_Z9cuda_gemmIiLi256ELi2ELi1ELi512ELi8ELi8ELi32ELi1ELi0EEviiiPT_S1_S1_ii:
.text._Z9cuda_gemmIiLi256ELi2ELi1ELi512ELi8ELi8ELi32ELi1ELi0EEviiiPT_S1_S1_ii:
        /* <DEDUP_REMOVED lines=37> */
.L_x_24081:
        /* <DEDUP_REMOVED lines=25> */
.L_x_24080:
[----:B------:R-:W-:Y:S05]  /*03e0*/  BSYNC.RECONVERGENT B0 ;  /* 0x0000000000007941 */ /* 0x000fea0003800200 */
.L_x_24079:
        /* <DEDUP_REMOVED lines=107> */
[----:B------:R-:W-:Y:S05]  /*0aa0*/  CALL.REL.NOINC `($__internal_131_$__cuda_sm20_div_u16) ;  /* 0x0000003c00907944 */ /* 0x000fea0003c00000 */
        /* <DEDUP_REMOVED lines=50> */
.L_x_24185:
        /* <DEDUP_REMOVED lines=35> */
.L_x_24083:
[----:B------:R-:W-:Y:S05]  /*1000*/  BSYNC.RECONVERGENT B0 ;  /* 0x0000000000007941 */ /* 0x000fea0003800200 */
.L_x_24082:
        /* <DEDUP_REMOVED lines=9> */
.L_x_24086:
        /* <DEDUP_REMOVED lines=27> */
.L_x_24085:
[----:B------:R-:W-:Y:S05]  /*1250*/  BSYNC.RECONVERGENT B0 ;  /* 0x0000000000007941 */ /* 0x000fea0003800200 */
.L_x_24084:
        /* <DEDUP_REMOVED lines=20> */
.L_x_24088:
[----:B------:R-:W-:Y:S05]  /*13a0*/  BSYNC.RECONVERGENT B0 ;  /* 0x0000000000007941 */ /* 0x000fea0003800200 */
.L_x_24087:
[----:B------:R-:W-:Y:S04]  /*13b0*/  BSSY.RECONVERGENT B0, `(.L_x_24089) ;  /* 0x0000010000007945 */ /* 0x000fe80003800200 */
[----:B------:R-:W-:Y:S05]  /*13c0*/  @!P5 BRA `(.L_x_24090) ;  /* 0x000000000038d947 */ /* 0x000fea0003800000 */
[----:B0-----:R-:W0:Y:S01]  /*13d0*/  S2R R26, SR_CgaCtaId ;  /* 0x00000000001a7919 */ /* 0x001e220000008800 */
[----:B-1-3--:R-:W-:-:S04]  /*13e0*/  MOV R19, 0x400 ;  /* 0x0000040000137802 */ /* 0x00afc80000000f00 */
[----:B------:R-:W-:-:S04]  /*13f0*/  IADD3 R19, PT, PT, R19, 0x980, RZ ;  /* 0x0000098013137810 */ /* 0x000fc80007ffe0ff */
[----:B0-----:R-:W-:-:S07]  /*1400*/  LEA R27, R26, R19, 0x18 ;  /* 0x000000131a1b7211 */ /* 0x001fce00078ec0ff */
.L_x_24091:
        /* <DEDUP_REMOVED lines=10> */
.L_x_24090:
[----:B------:R-:W-:Y:S05]  /*14b0*/  BSYNC.RECONVERGENT B0 ;  /* 0x0000000000007941 */ /* 0x000fea0003800200 */
.L_x_24089:
[----:B------:R-:W-:Y:S01]  /*14c0*/  BAR.SYNC.DEFER_BLOCKING 0x0 ;  /* 0x0000000000007b1d */ /* 0x000fe20000010000 */
[----:B------:R-:W-:-:S09]  /*14d0*/  UISETP.GE.AND UP0, UPT, UR6, 0x1, UPT ;  /* 0x000000010600788c */ /* 0x000fd2000bf06270 */
[----:B------:R-:W-:Y:S05]  /*14e0*/  BRA.U !UP0, `(.L_x_24092) ;  /* 0x0000002108e47547 */ /* 0x000fea000b800000 */
[----:B------:R-:W-:-:S09]  /*14f0*/  UISETP.NE.AND UP0, UPT, UR22, 0x1, UPT ;  /* 0x000000011600788c */ /* 0x000fd2000bf05270 */
[----:B------:R-:W-:Y:S05]  /*1500*/  BRA.U UP0, `(.L_x_24093) ;  /* 0x0000000900dc7547 */ /* 0x000fea000b800000 */
[----:B------:R-:W-:Y:S01]  /*1510*/  BSSY B1, `(.L_x_24094) ;  /* 0x00000b5000017945 */ /* 0x000fe20003800000 */
[----:B0---4-:R-:W-:-:S07]  /*1520*/  IMAD.MOV.U32 R26, RZ, RZ, RZ ;  /* 0x000000ffff1a7224 */ /* 0x011fce00078e00ff */
.L_x_24122:
        /* <DEDUP_REMOVED lines=17> */
.L_x_24095:
        /* <DEDUP_REMOVED lines=10> */
.L_x_24096:
        /* <DEDUP_REMOVED lines=10> */
.L_x_24097:
        /* <DEDUP_REMOVED lines=10> */
.L_x_24098:
        /* <DEDUP_REMOVED lines=10> */
.L_x_24099:
        /* <DEDUP_REMOVED lines=11> */
.L_x_24100:
        /* <DEDUP_REMOVED lines=11> */
.L_x_24101:
        /* <DEDUP_REMOVED lines=10> */
.L_x_24102:
        /* <DEDUP_REMOVED lines=32> */
.L_x_24121:
[----:B-1----:R-:W-:Y:S01]  /*1cc0*/  IMAD R27, R31, 0x24, R32 ;  /* 0x000000241f1b7824 */ /* 0x002fe200078e0220 */
[----:B------:R-:W-:-:S05]  /*1cd0*/  MOV R34, RZ ;  /* 0x000000ff00227202 */ /* 0x000fca0000000f00 */
[----:B------:R-:W1:Y:S01]  /*1ce0*/  LDS R27, [R27] ;  /* 0x000000001b1b7984 */ /* 0x000e620000000800 */
[----:B--2---:R-:W-:Y:S05]  /*1cf0*/  @!P4 BRA `(.L_x_24105) ;  /* 0x000000000010c947 */ /* 0x004fea0003800000 */
[----:B------:R-:W-:-:S03]  /*1d00*/  UMOV UR12, 0xffffffff ;  /* 0xffffffff000c7882 */ /* 0x000fc60000000000 */
[----:B------:R-:W-:Y:S05]  /*1d10*/  BRA.DIV UR12, `(.L_x_24106) ;  /* 0x0000001e0cf87947 */ /* 0x000fea000b800000 */
[----:B-1----:R1:W2:Y:S02]  /*1d20*/  SHFL.IDX PT, R18, R27, R12, R11 ;  /* 0x0000000c1b127389 */ /* 0x0022a400000e000b */
.L_x_24188:
[----:B0-2---:R-:W-:-:S07]  /*1d30*/  IMAD R34, R14, R18, RZ ;  /* 0x000000120e227224 */ /* 0x005fce00078e02ff */
.L_x_24105:
[----:B------:R-:W-:Y:S05]  /*1d40*/  @!P3 BRA `(.L_x_24107) ;  /* 0x000000000010b947 */ /* 0x000fea0003800000 */
[----:B------:R-:W-:-:S03]  /*1d50*/  UMOV UR12, 0xffffffff ;  /* 0xffffffff000c7882 */ /* 0x000fc60000000000 */
[----:B------:R-:W-:Y:S05]  /*1d60*/  BRA.DIV UR12, `(.L_x_24108) ;  /* 0x000000220c047947 */ /* 0x000fea000b800000 */
[----:B-1----:R1:W2:Y:S02]  /*1d70*/  SHFL.IDX PT, R18, R27, R4, R11 ;  /* 0x000000041b127389 */ /* 0x0022a400000e000b */
.L_x_24191:
[----:B--23--:R-:W-:-:S07]  /*1d80*/  IMAD R34, R15, R18, R34 ;  /* 0x000000120f227224 */ /* 0x00cfce00078e0222 */
.L_x_24107:
[----:B------:R-:W-:Y:S05]  /*1d90*/  @!P2 BRA `(.L_x_24109) ;  /* 0x000000000010a947 */ /* 0x000fea0003800000 */
[----:B------:R-:W-:-:S03]  /*1da0*/  UMOV UR12, 0xffffffff ;  /* 0xffffffff000c7882 */ /* 0x000fc60000000000 */
[----:B------:R-:W-:Y:S05]  /*1db0*/  BRA.DIV UR12, `(.L_x_24110) ;  /* 0x000000220c107947 */ /* 0x000fea000b800000 */
[----:B-1----:R1:W2:Y:S02]  /*1dc0*/  SHFL.IDX PT, R18, R27, R5, R11 ;  /* 0x000000051b127389 */ /* 0x0022a400000e000b */
.L_x_24194:
[----:B--2---:R-:W-:-:S07]  /*1dd0*/  IMAD R34, R16, R18, R34 ;  /* 0x0000001210227224 */ /* 0x004fce00078e0222 */
.L_x_24109:
[----:B------:R-:W-:Y:S05]  /*1de0*/  @!P1 BRA `(.L_x_24111) ;  /* 0x0000000000109947 */ /* 0x000fea0003800000 */
[----:B------:R-:W-:-:S03]  /*1df0*/  UMOV UR12, 0xffffffff ;  /* 0xffffffff000c7882 */ /* 0x000fc60000000000 */
[----:B------:R-:W-:Y:S05]  /*1e00*/  BRA.DIV UR12, `(.L_x_24112) ;  /* 0x000000220c1c7947 */ /* 0x000fea000b800000 */
[----:B-1----:R1:W2:Y:S02]  /*1e10*/  SHFL.IDX PT, R18, R27, R6, R11 ;  /* 0x000000061b127389 */ /* 0x0022a400000e000b */
.L_x_24197:
[----:B0-2---:R-:W-:-:S07]  /*1e20*/  IMAD R34, R17, R18, R34 ;  /* 0x0000001211227224 */ /* 0x005fce00078e0222 */
.L_x_24111:
[----:B------:R-:W2:Y:S02]  /*1e30*/  LDC R35, c[0x0][0x3ac] ;  /* 0x0000eb00ff237b82 */ /* 0x000ea40000000800 */
[----:B--2---:R-:W-:-:S13]  /*1e40*/  ISETP.GE.AND P0, PT, R35, 0x5, PT ;  /* 0x000000052300780c */ /* 0x004fda0003f06270 */
[----:B------:R-:W-:Y:S05]  /*1e50*/  @!P0 BRA `(.L_x_24113) ;  /* 0x0000000000108947 */ /* 0x000fea0003800000 */
[----:B------:R-:W-:-:S03]  /*1e60*/  UMOV UR12, 0xffffffff ;  /* 0xffffffff000c7882 */ /* 0x000fc60000000000 */
[----:B------:R-:W-:Y:S05]  /*1e70*/  BRA.DIV UR12, `(.L_x_24114) ;  /* 0x000000220c207947 */ /* 0x000fea000b800000 */
[----:B-1----:R1:W2:Y:S02]  /*1e80*/  SHFL.IDX PT, R18, R27, R7, R11 ;  /* 0x000000071b127389 */ /* 0x0022a400000e000b */
.L_x_24200:
[----:B--2---:R-:W-:-:S07]  /*1e90*/  IMAD R34, R20, R18, R34 ;  /* 0x0000001214227224 */ /* 0x004fce00078e0222 */
.L_x_24113:
[----:B------:R-:W-:-:S13]  /*1ea0*/  ISETP.GE.AND P0, PT, R35, 0x6, PT ;  /* 0x000000062300780c */ /* 0x000fda0003f06270 */
[----:B------:R-:W-:Y:S05]  /*1eb0*/  @!P0 BRA `(.L_x_24115) ;  /* 0x0000000000108947 */ /* 0x000fea0003800000 */
[----:B------:R-:W-:-:S03]  /*1ec0*/  UMOV UR12, 0xffffffff ;  /* 0xffffffff000c7882 */ /* 0x000fc60000000000 */
[----:B------:R-:W-:Y:S05]  /*1ed0*/  BRA.DIV UR12, `(.L_x_24116) ;  /* 0x000000220c287947 */ /* 0x000fea000b800000 */
[----:B-1----:R1:W2:Y:S02]  /*1ee0*/  SHFL.IDX PT, R18, R27, R8, R11 ;  /* 0x000000081b127389 */ /* 0x0022a400000e000b */
.L_x_24203:
[----:B--2---:R-:W-:-:S07]  /*1ef0*/  IMAD R34, R21, R18, R34 ;  /* 0x0000001215227224 */ /* 0x004fce00078e0222 */
.L_x_24115:
[----:B------:R-:W-:-:S13]  /*1f00*/  ISETP.GE.AND P0, PT, R35, 0x7, PT ;  /* 0x000000072300780c */ /* 0x000fda0003f06270 */
[----:B------:R-:W-:Y:S05]  /*1f10*/  @!P0 BRA `(.L_x_24117) ;  /* 0x0000000000108947 */ /* 0x000fea0003800000 */
[----:B------:R-:W-:-:S03]  /*1f20*/  UMOV UR12, 0xffffffff ;  /* 0xffffffff000c7882 */ /* 0x000fc60000000000 */
[----:B------:R-:W-:Y:S05]  /*1f30*/  BRA.DIV UR12, `(.L_x_24118) ;  /* 0x000000220c307947 */ /* 0x000fea000b800000 */
[----:B-1----:R1:W2:Y:S02]  /*1f40*/  SHFL.IDX PT, R18, R27, R9, R11 ;  /* 0x000000091b127389 */ /* 0x0022a400000e000b */
.L_x_24206:
[----:B--2---:R-:W-:-:S07]  /*1f50*/  IMAD R34, R22, R18, R34 ;  /* 0x0000001216227224 */ /* 0x004fce00078e0222 */
.L_x_24117:
[----:B------:R-:W-:-:S13]  /*1f60*/  ISETP.GE.AND P0, PT, R35, 0x8, PT ;  /* 0x000000082300780c */ /* 0x000fda0003f06270 */
[----:B------:R-:W-:Y:S05]  /*1f70*/  @!P0 BRA `(.L_x_24119) ;  /* 0x0000000000108947 */ /* 0x000fea0003800000 */
[----:B------:R-:W-:-:S03]  /*1f80*/  UMOV UR12, 0xffffffff ;  /* 0xffffffff000c7882 */ /* 0x000fc60000000000 */
[----:B------:R-:W-:Y:S05]  /*1f90*/  BRA.DIV UR12, `(.L_x_24120) ;  /* 0x000000220c387947 */ /* 0x000fea000b800000 */
[----:B-1----:R1:W2:Y:S02]  /*1fa0*/  SHFL.IDX PT, R18, R27, R10, R11 ;  /* 0x0000000a1b127389 */ /* 0x0022a400000e000b */
.L_x_24209:
[----:B0-2---:R-:W-:-:S07]  /*1fb0*/  IMAD R34, R13, R18, R34 ;  /* 0x000000120d227224 */ /* 0x005fce00078e0222 */
.L_x_24119:
        /* <DEDUP_REMOVED lines=8> */
.L_x_24104:
[----:B------:R-:W-:Y:S05]  /*2040*/  BSYNC B0 ;  /* 0x0000000000007941 */ /* 0x000fea0003800000 */
.L_x_24103:
[----:B------:R-:W-:Y:S05]  /*2050*/  @!P6 BRA `(.L_x_24122) ;  /* 0xfffffff40034e947 */ /* 0x000fea000383ffff */
[----:B------:R-:W-:Y:S05]  /*2060*/  BSYNC B1 ;  /* 0x0000000000017941 */ /* 0x000fea0003800000 */
.L_x_24094:
[----:B------:R-:W-:Y:S05]  /*2070*/  BRA `(.L_x_24092) ;  /* 0x0000001800007947 */ /* 0x000fea0003800000 */
.L_x_24093:
[----:B------:R-:W5:Y:S02]  /*2080*/  LDCU UR12, c[0x0][0x3ac] ;  /* 0x00007580ff0c77ac */ /* 0x000f640008000800 */
[----:B-----5:R-:W-:-:S09]  /*2090*/  UISETP.GT.U32.AND UP0, UPT, UR12, 0x1f, UPT ;  /* 0x0000001f0c00788c */ /* 0x020fd2000bf04070 */
[----:B------:R-:W-:Y:S05]  /*20a0*/  BRA.U UP0, `(.L_x_24123) ;  /* 0x0000000900bc7547 */ /* 0x000fea000b800000 */
[----:B0---4-:R-:W-:-:S07]  /*20b0*/  HFMA2 R26, -RZ, RZ, 0, 0 ;  /* 0x00000000ff1a7431 */ /* 0x011fce00000001ff */
.L_x_24151:
        /* <DEDUP_REMOVED lines=17> */
.L_x_24124:
        /* <DEDUP_REMOVED lines=10> */
.L_x_24125:
        /* <DEDUP_REMOVED lines=10> */
.L_x_24126:
        /* <DEDUP_REMOVED lines=10> */
.L_x_24127:
        /* <DEDUP_REMOVED lines=10> */
.L_x_24128:
        /* <DEDUP_REMOVED lines=11> */
.L_x_24129:
        /* <DEDUP_REMOVED lines=11> */
.L_x_24130:
        /* <DEDUP_REMOVED lines=10> */
.L_x_24131:
        /* <DEDUP_REMOVED lines=28> */
.L_x_24150:
[----:B0-----:R-:W-:Y:S02]  /*2810*/  IMAD R27, R31, 0x24, R32 ;  /* 0x000000241f1b7824 */ /* 0x001fe400078e0220 */
[----:B-1----:R-:W-:-:S04]  /*2820*/  IMAD.MOV.U32 R34, RZ, RZ, RZ ;  /* 0x000000ffff227224 */ /* 0x002fc800078e00ff */
[----:B------:R-:W0:Y:S01]  /*2830*/  LDS R27, [R27] ;  /* 0x000000001b1b7984 */ /* 0x000e220000000800 */
[----:B------:R-:W-:Y:S05]  /*2840*/  @!P4 BRA `(.L_x_24134) ;  /* 0x000000000010c947 */ /* 0x000fea0003800000 */
[----:B------:R-:W-:-:S03]  /*2850*/  UMOV UR12, 0xffffffff ;  /* 0xffffffff000c7882 */ /* 0x000fc60000000000 */
[----:B------:R-:W-:Y:S05]  /*2860*/  BRA.DIV UR12, `(.L_x_24135) ;  /* 0x0000001a0c247947 */ /* 0x000fea000b800000 */
[----:B0-----:R0:W1:Y:S02]  /*2870*/  SHFL.IDX PT, R18, R27, R12, R11 ;  /* 0x0000000c1b127389 */ /* 0x00106400000e000b */
.L_x_24212:
[----:B-1----:R-:W-:-:S07]  /*2880*/  IMAD R34, R14, R18, RZ ;  /* 0x000000120e227224 */ /* 0x002fce00078e02ff */
.L_x_24134:
[----:B------:R-:W-:Y:S05]  /*2890*/  @!P3 BRA `(.L_x_24136) ;  /* 0x000000000010b947 */ /* 0x000fea0003800000 */
[----:B------:R-:W-:-:S03]  /*28a0*/  UMOV UR12, 0xffffffff ;  /* 0xffffffff000c7882 */ /* 0x000fc60000000000 */
[----:B------:R-:W-:Y:S05]  /*28b0*/  BRA.DIV UR12, `(.L_x_24137) ;  /* 0x0000001a0c307947 */ /* 0x000fea000b800000 */
[----:B0-----:R0:W1:Y:S02]  /*28c0*/  SHFL.IDX PT, R18, R27, R4, R11 ;  /* 0x000000041b127389 */ /* 0x00106400000e000b */
.L_x_24215:
[----:B-1-3--:R-:W-:-:S07]  /*28d0*/  IMAD R34, R15, R18, R34 ;  /* 0x000000120f227224 */ /* 0x00afce00078e0222 */
.L_x_24136:
[----:B------:R-:W-:Y:S05]  /*28e0*/  @!P2 BRA `(.L_x_24138) ;  /* 0x000000000010a947 */ /* 0x000fea0003800000 */
[----:B------:R-:W-:-:S03]  /*28f0*/  UMOV UR12, 0xffffffff ;  /* 0xffffffff000c7882 */ /* 0x000fc60000000000 */
[----:B------:R-:W-:Y:S05]  /*2900*/  BRA.DIV UR12, `(.L_x_24139) ;  /* 0x0000001a0c3c7947 */ /* 0x000fea000b800000 */
[----:B0-----:R0:W1:Y:S02]  /*2910*/  SHFL.IDX PT, R18, R27, R5, R11 ;  /* 0x000000051b127389 */ /* 0x00106400000e000b */
.L_x_24218:
[----:B-1--4-:R-:W-:-:S07]  /*2920*/  IMAD R34, R16, R18, R34 ;  /* 0x0000001210227224 */ /* 0x012fce00078e0222 */
.L_x_24138:
[----:B------:R-:W-:Y:S05]  /*2930*/  @!P1 BRA `(.L_x_24140) ;  /* 0x0000000000109947 */ /* 0x000fea0003800000 */
[----:B------:R-:W-:-:S03]  /*2940*/  UMOV UR12, 0xffffffff ;  /* 0xffffffff000c7882 */ /* 0x000fc60000000000 */
[----:B------:R-:W-:Y:S05]  /*2950*/  BRA.DIV UR12, `(.L_x_24141) ;  /* 0x0000001a0c487947 */ /* 0x000fea000b800000 */
[----:B0-----:R0:W1:Y:S02]  /*2960*/  SHFL.IDX PT, R18, R27, R6, R11 ;  /* 0x000000061b127389 */ /* 0x00106400000e000b */
.L_x_24221:
[----:B-1----:R-:W-:-:S07]  /*2970*/  IMAD R34, R17, R18, R34 ;  /* 0x0000001211227224 */ /* 0x002fce00078e0222 */
.L_x_24140:
[----:B------:R-:W1:Y:S02]  /*2980*/  LDC R35, c[0x0][0x3ac] ;  /* 0x0000eb00ff237b82 */ /* 0x000e640000000800 */
[----:B-1----:R-:W-:-:S13]  /*2990*/  ISETP.GE.AND P0, PT, R35, 0x5, PT ;  /* 0x000000052300780c */ /* 0x002fda0003f06270 */
[----:B------:R-:W-:Y:S05]  /*29a0*/  @!P0 BRA `(.L_x_24142) ;  /* 0x0000000000108947 */ /* 0x000fea0003800000 */
[----:B------:R-:W-:-:S03]  /*29b0*/  UMOV UR12, 0xffffffff ;  /* 0xffffffff000c7882 */ /* 0x000fc60000000000 */
[----:B------:R-:W-:Y:S05]  /*29c0*/  BRA.DIV UR12, `(.L_x_24143) ;  /* 0x0000001a0c4c7947 */ /* 0x000fea000b800000 */
[----:B0-----:R0:W1:Y:S02]  /*29d0*/  SHFL.IDX PT, R18, R27, R7, R11 ;  /* 0x000000071b127389 */ /* 0x00106400000e000b */
.L_x_24224:
[----:B-1----:R-:W-:-:S07]  /*29e0*/  IMAD R34, R20, R18, R34 ;  /* 0x0000001214227224 */ /* 0x002fce00078e0222 */
.L_x_24142:
[----:B------:R-:W-:-:S13]  /*29f0*/  ISETP.GE.AND P0, PT, R35, 0x6, PT ;  /* 0x000000062300780c */ /* 0x000fda0003f06270 */
[----:B------:R-:W-:Y:S05]  /*2a00*/  @!P0 BRA `(.L_x_24144) ;  /* 0x0000000000108947 */ /* 0x000fea0003800000 */
[----:B------:R-:W-:-:S03]  /*2a10*/  UMOV UR12, 0xffffffff ;  /* 0xffffffff000c7882 */ /* 0x000fc60000000000 */
[----:B------:R-:W-:Y:S05]  /*2a20*/  BRA.DIV UR12, `(.L_x_24145) ;  /* 0x0000001a0c547947 */ /* 0x000fea000b800000 */
[----:B0-----:R0:W1:Y:S02]  /*2a30*/  SHFL.IDX PT, R18, R27, R8, R11 ;  /* 0x000000081b127389 */ /* 0x00106400000e000b */
.L_x_24227:
[----:B-1----:R-:W-:-:S07]  /*2a40*/  IMAD R34, R21, R18, R34 ;  /* 0x0000001215227224 */ /* 0x002fce00078e0222 */
.L_x_24144:
[----:B------:R-:W-:-:S13]  /*2a50*/  ISETP.GE.AND P0, PT, R35, 0x7, PT ;  /* 0x000000072300780c */ /* 0x000fda0003f06270 */
[----:B------:R-:W-:Y:S05]  /*2a60*/  @!P0 BRA `(.L_x_24146) ;  /* 0x0000000000108947 */ /* 0x000fea0003800000 */
[----:B------:R-:W-:-:S03]  /*2a70*/  UMOV UR12, 0xffffffff ;  /* 0xffffffff000c7882 */ /* 0x000fc60000000000 */
[----:B------:R-:W-:Y:S05]  /*2a80*/  BRA.DIV UR12, `(.L_x_24147) ;  /* 0x0000001a0c5c7947 */ /* 0x000fea000b800000 */
[----:B0-----:R0:W1:Y:S02]  /*2a90*/  SHFL.IDX PT, R18, R27, R9, R11 ;  /* 0x000000091b127389 */ /* 0x00106400000e000b */
.L_x_24230:
[----:B-1----:R-:W-:-:S07]  /*2aa0*/  IMAD R34, R22, R18, R34 ;  /* 0x0000001216227224 */ /* 0x002fce00078e0222 */
.L_x_24146:
[----:B------:R-:W-:-:S13]  /*2ab0*/  ISETP.GE.AND P0, PT, R35, 0x8, PT ;  /* 0x000000082300780c */ /* 0x000fda0003f06270 */
[----:B------:R-:W-:Y:S05]  /*2ac0*/  @!P0 BRA `(.L_x_24148) ;  /* 0x0000000000108947 */ /* 0x000fea0003800000 */
[----:B------:R-:W-:-:S03]  /*2ad0*/  UMOV UR12, 0xffffffff ;  /* 0xffffffff000c7882 */ /* 0x000fc60000000000 */
[----:B------:R-:W-:Y:S05]  /*2ae0*/  BRA.DIV UR12, `(.L_x_24149) ;  /* 0x0000001a0c647947 */ /* 0x000fea000b800000 */
[----:B0-----:R0:W1:Y:S02]  /*2af0*/  SHFL.IDX PT, R18, R27, R10, R11 ;  /* 0x0000000a1b127389 */ /* 0x00106400000e000b */
.L_x_24233:
[----:B-1----:R-:W-:-:S07]  /*2b00*/  IMAD R34, R13, R18, R34 ;  /* 0x000000120d227224 */ /* 0x002fce00078e0222 */
.L_x_24148:
[C---:B------:R-:W-:Y:S01]  /*2b10*/  IMAD R18, R31.reuse, UR6, R25 ;  /* 0x000000061f127c24 */ /* 0x040fe2000f8e0219 */
[----:B------:R-:W-:-:S03]  /*2b20*/  IADD3 R31, PT, PT, R31, UR8, RZ ;  /* 0x000000081f1f7c10 */ /* 0x000fc6000fffe0ff */
[----:B------:R-:W-:Y:S01]  /*2b30*/  IMAD R19, R18, 0x4, R33 ;  /* 0x0000000412137824 */ /* 0x000fe200078e0221 */
[----:B------:R-:W-:-:S04]  /*2b40*/  ISETP.GE.AND P0, PT, R31, UR10, PT ;  /* 0x0000000a1f007c0c */ /* 0x000fc8000bf06270 */
[----:B------:R1:W-:Y:S09]  /*2b50*/  STS [R19], R34 ;  /* 0x0000002213007388 */ /* 0x0003f20000000800 */
[----:B------:R-:W-:Y:S05]  /*2b60*/  @!P0 BRA `(.L_x_24150) ;  /* 0xfffffffc00288947 */ /* 0x000fea000383ffff */
.L_x_24133:
[----:B------:R-:W-:Y:S05]  /*2b70*/  BSYNC B0 ;  /* 0x0000000000007941 */ /* 0x000fea0003800000 */
.L_x_24132:
[----:B------:R-:W-:Y:S05]  /*2b80*/  @!P6 BRA `(.L_x_24151) ;  /* 0xfffffff4004ce947 */ /* 0x000fea000383ffff */
[----:B------:R-:W-:Y:S05]  /*2b90*/  BRA `(.L_x_24092) ;  /* 0x0000000c00387947 */ /* 0x000fea0003800000 */
.L_x_24123:
[----:B0---4-:R-:W-:-:S07]  /*2ba0*/  IMAD.MOV.U32 R26, RZ, RZ, RZ ;  /* 0x000000ffff1a7224 */ /* 0x011fce00078e00ff */
.L_x_24179:
        /* <DEDUP_REMOVED lines=17> */
.L_x_24152:
        /* <DEDUP_REMOVED lines=10> */
.L_x_24153:
        /* <DEDUP_REMOVED lines=10> */
.L_x_24154:
        /* <DEDUP_REMOVED lines=11> */
.L_x_24155:
        /* <DEDUP_REMOVED lines=10> */
.L_x_24156:
        /* <DEDUP_REMOVED lines=11> */
.L_x_24157:
        /* <DEDUP_REMOVED lines=11> */
.L_x_24158:
        /* <DEDUP_REMOVED lines=11> */
.L_x_24159:
        /* <DEDUP_REMOVED lines=27> */
.L_x_24178:
[----:B------:R-:W-:Y:S02]  /*3310*/  IMAD R27, R32, 0x24, R31 ;  /* 0x00000024201b7824 */ /* 0x000fe400078e021f */
[----:B------:R-:W-:-:S04]  /*3320*/  IMAD.MOV.U32 R33, RZ, RZ, RZ ;  /* 0x000000ffff217224 */ /* 0x000fc800078e00ff */
[----:B------:R-:W0:Y:S01]  /*3330*/  LDS R27, [R27] ;  /* 0x000000001b1b7984 */ /* 0x000e220000000800 */
[----:B------:R-:W-:Y:S05]  /*3340*/  @!P3 BRA `(.L_x_24161) ;  /* 0x000000000010b947 */ /* 0x000fea0003800000 */
[----:B------:R-:W-:-:S03]  /*3350*/  UMOV UR12, 0xffffffff ;  /* 0xffffffff000c7882 */ /* 0x000fc60000000000 */
[----:B------:R-:W-:Y:S05]  /*3360*/  BRA.DIV UR12, `(.L_x_24162) ;  /* 0x000000120c647947 */ /* 0x000fea000b800000 */
[----:B0-----:R0:W1:Y:S02]  /*3370*/  SHFL.IDX PT, R33, R27, R12, R11 ;  /* 0x0000000c1b217389 */ /* 0x00106400000e000b */
.L_x_24235:
[----:B-1----:R-:W-:-:S07]  /*3380*/  IMAD R33, R14, R33, RZ ;  /* 0x000000210e217224 */ /* 0x002fce00078e02ff */
.L_x_24161:
[----:B------:R-:W-:Y:S05]  /*3390*/  @!P2 BRA `(.L_x_24163) ;  /* 0x000000000010a947 */ /* 0x000fea0003800000 */
[----:B------:R-:W-:-:S03]  /*33a0*/  UMOV UR12, 0xffffffff ;  /* 0xffffffff000c7882 */ /* 0x000fc60000000000 */
[----:B------:R-:W-:Y:S05]  /*33b0*/  BRA.DIV UR12, `(.L_x_24164) ;  /* 0x000000120c6c7947 */ /* 0x000fea000b800000 */
[----:B0-----:R0:W1:Y:S02]  /*33c0*/  SHFL.IDX PT, R18, R27, R4, R11 ;  /* 0x000000041b127389 */ /* 0x00106400000e000b */
.L_x_24238:
[----:B-1-3--:R-:W-:-:S07]  /*33d0*/  IMAD R33, R15, R18, R33 ;  /* 0x000000120f217224 */ /* 0x00afce00078e0221 */
.L_x_24163:
[----:B------:R-:W-:Y:S05]  /*33e0*/  @!P1 BRA `(.L_x_24165) ;  /* 0x0000000000109947 */ /* 0x000fea0003800000 */
[----:B------:R-:W-:-:S03]  /*33f0*/  UMOV UR12, 0xffffffff ;  /* 0xffffffff000c7882 */ /* 0x000fc60000000000 */
[----:B------:R-:W-:Y:S05]  /*3400*/  BRA.DIV UR12, `(.L_x_24166) ;  /* 0x000000120c787947 */ /* 0x000fea000b800000 */
[----:B0-----:R0:W1:Y:S02]  /*3410*/  SHFL.IDX PT, R18, R27, R5, R11 ;  /* 0x000000051b127389 */ /* 0x00106400000e000b */
.L_x_24241:
[----:B-1--4-:R-:W-:-:S07]  /*3420*/  IMAD R33, R16, R18, R33 ;  /* 0x0000001210217224 */ /* 0x012fce00078e0221 */
.L_x_24165:
[----:B------:R-:W1:Y:S02]  /*3430*/  LDC R34, c[0x0][0x3ac] ;  /* 0x0000eb00ff227b82 */ /* 0x000e640000000800 */
[----:B-1----:R-:W-:-:S13]  /*3440*/  ISETP.GE.AND P0, PT, R34, 0x4, PT ;  /* 0x000000042200780c */ /* 0x002fda0003f06270 */
[----:B------:R-:W-:Y:S05]  /*3450*/  @!P0 BRA `(.L_x_24167) ;  /* 0x0000000000108947 */ /* 0x000fea0003800000 */
[----:B------:R-:W-:-:S03]  /*3460*/  UMOV UR12, 0xffffffff ;  /* 0xffffffff000c7882 */ /* 0x000fc60000000000 */
[----:B------:R-:W-:Y:S05]  /*3470*/  BRA.DIV UR12, `(.L_x_24168) ;  /* 0x000000120c7c7947 */ /* 0x000fea000b800000 */
[----:B0-----:R0:W1:Y:S02]  /*3480*/  SHFL.IDX PT, R18, R27, R6, R11 ;  /* 0x000000061b127389 */ /* 0x00106400000e000b */
.L_x_24244:
[----:B-1----:R-:W-:-:S07]  /*3490*/  IMAD R33, R17, R18, R33 ;  /* 0x0000001211217224 */ /* 0x002fce00078e0221 */
.L_x_24167:
[----:B------:R-:W-:-:S13]  /*34a0*/  ISETP.GE.AND P0, PT, R34, 0x5, PT ;  /* 0x000000052200780c */ /* 0x000fda0003f06270 */
[----:B------:R-:W-:Y:S05]  /*34b0*/  @!P0 BRA `(.L_x_24169) ;  /* 0x0000000000108947 */ /* 0x000fea0003800000 */
[----:B------:R-:W-:-:S03]  /*34c0*/  UMOV UR12, 0xffffffff ;  /* 0xffffffff000c7882 */ /* 0x000fc60000000000 */
[----:B------:R-:W-:Y:S05]  /*34d0*/  BRA.DIV UR12, `(.L_x_24170) ;  /* 0x000000120c847947 */ /* 0x000fea000b800000 */
[----:B0-----:R0:W1:Y:S02]  /*34e0*/  SHFL.IDX PT, R18, R27, R7, R11 ;  /* 0x000000071b127389 */ /* 0x00106400000e000b */
.L_x_24247:
[----:B-1----:R-:W-:-:S07]  /*34f0*/  IMAD R33, R20, R18, R33 ;  /* 0x0000001214217224 */ /* 0x002fce00078e0221 */
.L_x_24169:
[----:B------:R-:W-:-:S13]  /*3500*/  ISETP.GE.AND P0, PT, R34, 0x6, PT ;  /* 0x000000062200780c */ /* 0x000fda0003f06270 */
[----:B------:R-:W-:Y:S05]  /*3510*/  @!P0 BRA `(.L_x_24171) ;  /* 0x0000000000108947 */ /* 0x000fea0003800000 */
[----:B------:R-:W-:-:S03]  /*3520*/  UMOV UR12, 0xffffffff ;  /* 0xffffffff000c7882 */ /* 0x000fc60000000000 */
[----:B------:R-:W-:Y:S05]  /*3530*/  BRA.DIV UR12, `(.L_x_24172) ;  /* 0x000000120c8c7947 */ /* 0x000fea000b800000 */
[----:B0-----:R0:W1:Y:S02]  /*3540*/  SHFL.IDX PT, R18, R27, R8, R11 ;  /* 0x000000081b127389 */ /* 0x00106400000e000b */
.L_x_24250:
[----:B-1----:R-:W-:-:S07]  /*3550*/  IMAD R33, R21, R18, R33 ;  /* 0x0000001215217224 */ /* 0x002fce00078e0221 */
.L_x_24171:
[----:B------:R-:W-:-:S13]  /*3560*/  ISETP.GE.AND P0, PT, R34, 0x7, PT ;  /* 0x000000072200780c */ /* 0x000fda0003f06270 */
[----:B------:R-:W-:Y:S05]  /*3570*/  @!P0 BRA `(.L_x_24173) ;  /* 0x0000000000108947 */ /* 0x000fea0003800000 */
[----:B------:R-:W-:-:S03]  /*3580*/  UMOV UR12, 0xffffffff ;  /* 0xffffffff000c7882 */ /* 0x000fc60000000000 */
[----:B------:R-:W-:Y:S05]  /*3590*/  BRA.DIV UR12, `(.L_x_24174) ;  /* 0x000000120c947947 */ /* 0x000fea000b800000 */
[----:B0-----:R0:W1:Y:S02]  /*35a0*/  SHFL.IDX PT, R18, R27, R9, R11 ;  /* 0x000000091b127389 */ /* 0x00106400000e000b */
.L_x_24253:
[----:B-1----:R-:W-:-:S07]  /*35b0*/  IMAD R33, R22, R18, R33 ;  /* 0x0000001216217224 */ /* 0x002fce00078e0221 */
.L_x_24173:
[----:B------:R-:W-:-:S13]  /*35c0*/  ISETP.GE.AND P0, PT, R34, 0x8, PT ;  /* 0x000000082200780c */ /* 0x000fda0003f06270 */
[----:B------:R-:W-:Y:S05]  /*35d0*/  @!P0 BRA `(.L_x_24175) ;  /* 0x0000000000108947 */ /* 0x000fea0003800000 */
[----:B------:R-:W-:-:S03]  /*35e0*/  UMOV UR12, 0xffffffff ;  /* 0xffffffff000c7882 */ /* 0x000fc60000000000 */
[----:B------:R-:W-:Y:S05]  /*35f0*/  BRA.DIV UR12, `(.L_x_24176) ;  /* 0x000000120c9c7947 */ /* 0x000fea000b800000 */
[----:B0-----:R0:W1:Y:S02]  /*3600*/  SHFL.IDX PT, R18, R27, R10, R11 ;  /* 0x0000000a1b127389 */ /* 0x00106400000e000b */
.L_x_24256:
[----:B-1----:R-:W-:-:S07]  /*3610*/  IMAD R33, R13, R18, R33 ;  /* 0x000000120d217224 */ /* 0x002fce00078e0221 */
.L_x_24175:
[----:B------:R-:W-:-:S07]  /*3620*/  IMAD.U32 R18, RZ, RZ, UR20 ;  /* 0x00000014ff127e24 */ /* 0x000fce000f8e00ff */
.L_x_24177:
        /* <DEDUP_REMOVED lines=36> */
.L_x_24160:
[----:B------:R-:W-:Y:S05]  /*3870*/  @!P6 BRA `(.L_x_24179) ;  /* 0xfffffff000cce947 */ /* 0x000fea000383ffff */
.L_x_24092:
        /* <DEDUP_REMOVED lines=34> */
.L_x_24181:
[----:B------:R-:W-:Y:S05]  /*3aa0*/  BSYNC.RECONVERGENT B0 ;  /* 0x0000000000007941 */ /* 0x000fea0003800200 */
.L_x_24180:
[----:B------:R-:W-:Y:S04]  /*3ab0*/  BSSY.RECONVERGENT B0, `(.L_x_24182) ;  /* 0x000001e000007945 */ /* 0x000fe80003800200 */
[----:B------:R-:W-:Y:S05]  /*3ac0*/  @!P5 BRA `(.L_x_24183) ;  /* 0x000000000070d947 */ /* 0x000fea0003800000 */
[----:B0123--:R-:W0:Y:S01]  /*3ad0*/  S2R R19, SR_CgaCtaId ;  /* 0x0000000000137919 */ /* 0x00fe220000008800 */
[----:B------:R-:W-:-:S05]  /*3ae0*/  MOV R18, 0x400 ;  /* 0x0000040000127802 */ /* 0x000fca0000000f00 */
[----:B------:R-:W-:-:S05]  /*3af0*/  VIADD R18, R18, 0x980 ;  /* 0x0000098012127836 */ /* 0x000fca0000000000 */
[----:B0-----:R-:W-:-:S07]  /*3b00*/  LEA R26, R19, R18, 0x18 ;  /* 0x00000012131a7211 */ /* 0x001fce00078ec0ff */
.L_x_24184:
        /* <DEDUP_REMOVED lines=24> */
.L_x_24183:
[----:B------:R-:W-:Y:S05]  /*3c90*/  BSYNC.RECONVERGENT B0 ;  /* 0x0000000000007941 */ /* 0x000fea0003800200 */
.L_x_24182:
[----:B------:R-:W5:Y:S02]  /*3ca0*/  LDCU UR12, c[0x0][0x374] ;  /* 0x00006e80ff0c77ac */ /* 0x000f640008000800 */
[----:B-----5:R-:W-:Y:S02]  /*3cb0*/  UIADD3 UR9, UPT, UPT, UR12, UR9, URZ ;  /* 0x000000090c097290 */ /* 0x020fe4000fffe0ff */
[----:B------:R-:W-:-:S04]  /*3cc0*/  USHF.L.U32 UR12, UR12, 0x1, URZ ;  /* 0x000000010c0c7899 */ /* 0x000fc800080006ff */
[----:B------:R-:W-:-:S09]  /*3cd0*/  UISETP.GE.U32.AND UP0, UPT, UR9, UR12, UPT ;  /* 0x0000000c0900728c */ /* 0x000fd2000bf06070 */
[----:B------:R-:W-:Y:S05]  /*3ce0*/  BRA.U !UP0, `(.L_x_24185) ;  /* 0xffffffd108387547 */ /* 0x000fea000b83ffff */
[----:B------:R-:W-:Y:S05]  /*3cf0*/  EXIT ;  /* 0x000000000000794d */ /* 0x000fea0003800000 */
.L_x_24106:
[----:B------:R-:W-:Y:S01]  /*3d00*/  BSSY B2, `(.L_x_24186) ;  /* 0x0000006000027945 */ /* 0x000fe20003800000 */
[----:B------:R-:W-:Y:S02]  /*3d10*/  IMAD.MOV.U32 R19, RZ, RZ, R12 ;  /* 0x000000ffff137224 */ /* 0x000fe400078e000c */
[----:B------:R-:W-:-:S07]  /*3d20*/  IMAD.MOV.U32 R18, RZ, RZ, -0x1 ;  /* 0xffffffffff127424 */ /* 0x000fce00078e00ff */
[----:B01-3--:R-:W-:Y:S05]  /*3d30*/  WARPSYNC.COLLECTIVE R18, `(.L_x_24187) ;  /* 0x0000000012087348 */ /* 0x00bfea0003c00000 */
[----:B-1----:R1:W2:Y:S02]  /*3d40*/  SHFL.IDX P0, R18, R27, R19, R11 ;  /* 0x000000131b127389 */ /* 0x0022a4000000000b */
[----:B0123--:R-:W-:Y:S05]  /*3d50*/  ENDCOLLECTIVE ;  /* 0x000000000000791b */ /* 0x00ffea0003800000 */
.L_x_24187:
[----:B------:R-:W-:Y:S05]  /*3d60*/  BSYNC B2 ;  /* 0x0000000000027941 */ /* 0x000fea0003800000 */
.L_x_24186:
[----:B------:R-:W-:Y:S05]  /*3d70*/  BRA `(.L_x_24188) ;  /* 0xffffffdc00ec7947 */ /* 0x000fea000383ffff */
.L_x_24108:
[----:B------:R-:W-:Y:S01]  /*3d80*/  BSSY B2, `(.L_x_24189) ;  /* 0x0000006000027945 */ /* 0x000fe20003800000 */
[----:B------:R-:W-:Y:S01]  /*3d90*/  IMAD.MOV.U32 R19, RZ, RZ, R4 ;  /* 0x000000ffff137224 */ /* 0x000fe200078e0004 */
[----:B------:R-:W-:-:S07]  /*3da0*/  MOV R18, 0xffffffff ;  /* 0xffffffff00127802 */ /* 0x000fce0000000f00 */
[----:B01-3--:R-:W-:Y:S05]  /*3db0*/  WARPSYNC.COLLECTIVE R18, `(.L_x_24190) ;  /* 0x0000000012087348 */ /* 0x00bfea0003c00000 */
[----:B-1----:R1:W2:Y:S02]  /*3dc0*/  SHFL.IDX P0, R18, R27, R19, R11 ;  /* 0x000000131b127389 */ /* 0x0022a4000000000b */
[----:B0123--:R-:W-:Y:S05]  /*3dd0*/  ENDCOLLECTIVE ;  /* 0x000000000000791b */ /* 0x00ffea0003800000 */
.L_x_24190:
[----:B------:R-:W-:Y:S05]  /*3de0*/  BSYNC B2 ;  /* 0x0000000000027941 */ /* 0x000fea0003800000 */
.L_x_24189:
[----:B------:R-:W-:Y:S05]  /*3df0*/  BRA `(.L_x_24191) ;  /* 0xffffffdc00e07947 */ /* 0x000fea000383ffff */
.L_x_24110:
[----:B------:R-:W-:Y:S01]  /*3e00*/  BSSY B2, `(.L_x_24192) ;  /* 0x0000006000027945 */ /* 0x000fe20003800000 */
[----:B------:R-:W-:Y:S02]  /*3e10*/  IMAD.MOV.U32 R19, RZ, RZ, R5 ;  /* 0x000000ffff137224 */ /* 0x000fe400078e0005 */
[----:B------:R-:W-:-:S07]  /*3e20*/  IMAD.MOV.U32 R18, RZ, RZ, -0x1 ;  /* 0xffffffffff127424 */ /* 0x000fce00078e00ff */
[----:B01-3--:R-:W-:Y:S05]  /*3e30*/  WARPSYNC.COLLECTIVE R18, `(.L_x_24193) ;  /* 0x0000000012087348 */ /* 0x00bfea0003c00000 */
[----:B-1----:R1:W2:Y:S02]  /*3e40*/  SHFL.IDX P0, R18, R27, R19, R11 ;  /* 0x000000131b127389 */ /* 0x0022a4000000000b */
[----:B0123--:R-:W-:Y:S05]  /*3e50*/  ENDCOLLECTIVE ;  /* 0x000000000000791b */ /* 0x00ffea0003800000 */
.L_x_24193:
[----:B------:R-:W-:Y:S05]  /*3e60*/  BSYNC B2 ;  /* 0x0000000000027941 */ /* 0x000fea0003800000 */
.L_x_24192:
[----:B------:R-:W-:Y:S05]  /*3e70*/  BRA `(.L_x_24194) ;  /* 0xffffffdc00d47947 */ /* 0x000fea000383ffff */
.L_x_24112:
[----:B------:R-:W-:Y:S01]  /*3e80*/  BSSY B2, `(.L_x_24195) ;  /* 0x0000006000027945 */ /* 0x000fe20003800000 */
[----:B------:R-:W-:Y:S01]  /*3e90*/  IMAD.MOV.U32 R19, RZ, RZ, R6 ;  /* 0x000000ffff137224 */ /* 0x000fe200078e0006 */
[----:B------:R-:W-:-:S07]  /*3ea0*/  MOV R18, 0xffffffff ;  /* 0xffffffff00127802 */ /* 0x000fce0000000f00 */
[----:B01-3--:R-:W-:Y:S05]  /*3eb0*/  WARPSYNC.COLLECTIVE R18, `(.L_x_24196) ;  /* 0x0000000012087348 */ /* 0x00bfea0003c00000 */
[----:B-1----:R1:W2:Y:S02]  /*3ec0*/  SHFL.IDX P0, R18, R27, R19, R11 ;  /* 0x000000131b127389 */ /* 0x0022a4000000000b */
[----:B0123--:R-:W-:Y:S05]  /*3ed0*/  ENDCOLLECTIVE ;  /* 0x000000000000791b */ /* 0x00ffea0003800000 */
.L_x_24196:
[----:B------:R-:W-:Y:S05]  /*3ee0*/  BSYNC B2 ;  /* 0x0000000000027941 */ /* 0x000fea0003800000 */
.L_x_24195:
[----:B------:R-:W-:Y:S05]  /*3ef0*/  BRA `(.L_x_24197) ;  /* 0xffffffdc00c87947 */ /* 0x000fea000383ffff */
.L_x_24114:
[----:B------:R-:W-:Y:S01]  /*3f00*/  BSSY B2, `(.L_x_24198) ;  /* 0x0000006000027945 */ /* 0x000fe20003800000 */
[----:B------:R-:W-:Y:S02]  /*3f10*/  IMAD.MOV.U32 R19, RZ, RZ, R7 ;  /* 0x000000ffff137224 */ /* 0x000fe400078e0007 */
[----:B------:R-:W-:-:S07]  /*3f20*/  IMAD.MOV.U32 R18, RZ, RZ, -0x1 ;  /* 0xffffffffff127424 */ /* 0x000fce00078e00ff */
[----:B01-3--:R-:W-:Y:S05]  /*3f30*/  WARPSYNC.COLLECTIVE R18, `(.L_x_24199) ;  /* 0x0000000012087348 */ /* 0x00bfea0003c00000 */
[----:B-1----:R1:W2:Y:S02]  /*3f40*/  SHFL.IDX P0, R18, R27, R19, R11 ;  /* 0x000000131b127389 */ /* 0x0022a4000000000b */
[----:B0123--:R-:W-:Y:S05]  /*3f50*/  ENDCOLLECTIVE ;  /* 0x000000000000791b */ /* 0x00ffea0003800000 */
.L_x_24199:
[----:B------:R-:W-:Y:S05]  /*3f60*/  BSYNC B2 ;  /* 0x0000000000027941 */ /* 0x000fea0003800000 */
.L_x_24198:
[----:B------:R-:W-:Y:S05]  /*3f70*/  BRA `(.L_x_24200) ;  /* 0xffffffdc00c47947 */ /* 0x000fea000383ffff */
.L_x_24116:
[----:B------:R-:W-:Y:S01]  /*3f80*/  BSSY B2, `(.L_x_24201) ;  /* 0x0000006000027945 */ /* 0x000fe20003800000 */
[----:B------:R-:W-:Y:S01]  /*3f90*/  IMAD.MOV.U32 R19, RZ, RZ, R8 ;  /* 0x000000ffff137224 */ /* 0x000fe200078e0008 */
[----:B------:R-:W-:-:S07]  /*3fa0*/  MOV R18, 0xffffffff ;  /* 0xffffffff00127802 */ /* 0x000fce0000000f00 */
[----:B01-3--:R-:W-:Y:S05]  /*3fb0*/  WARPSYNC.COLLECTIVE R18, `(.L_x_24202) ;  /* 0x0000000012087348 */ /* 0x00bfea0003c00000 */
[----:B-1----:R1:W2:Y:S02]  /*3fc0*/  SHFL.IDX P0, R18, R27, R19, R11 ;  /* 0x000000131b127389 */ /* 0x0022a4000000000b */
[----:B0123--:R-:W-:Y:S05]  /*3fd0*/  ENDCOLLECTIVE ;  /* 0x000000000000791b */ /* 0x00ffea0003800000 */
.L_x_24202:
[----:B------:R-:W-:Y:S05]  /*3fe0*/  BSYNC B2 ;  /* 0x0000000000027941 */ /* 0x000fea0003800000 */
.L_x_24201:
[----:B------:R-:W-:Y:S05]  /*3ff0*/  BRA `(.L_x_24203) ;  /* 0xffffffdc00bc7947 */ /* 0x000fea000383ffff */
.L_x_24118:
[----:B------:R-:W-:Y:S01]  /*4000*/  BSSY B2, `(.L_x_24204) ;  /* 0x0000006000027945 */ /* 0x000fe20003800000 */
[----:B------:R-:W-:Y:S02]  /*4010*/  IMAD.MOV.U32 R19, RZ, RZ, R9 ;  /* 0x000000ffff137224 */ /* 0x000fe400078e0009 */
[----:B------:R-:W-:-:S07]  /*4020*/  IMAD.MOV.U32 R18, RZ, RZ, -0x1 ;  /* 0xffffffffff127424 */ /* 0x000fce00078e00ff */
[----:B01-3--:R-:W-:Y:S05]  /*4030*/  WARPSYNC.COLLECTIVE R18, `(.L_x_24205) ;  /* 0x0000000012087348 */ /* 0x00bfea0003c00000 */
[----:B-1----:R1:W2:Y:S02]  /*4040*/  SHFL.IDX P0, R18, R27, R19, R11 ;  /* 0x000000131b127389 */ /* 0x0022a4000000000b */
[----:B0123--:R-:W-:Y:S05]  /*4050*/  ENDCOLLECTIVE ;  /* 0x000000000000791b */ /* 0x00ffea0003800000 */
.L_x_24205:
[----:B------:R-:W-:Y:S05]  /*4060*/  BSYNC B2 ;  /* 0x0000000000027941 */ /* 0x000fea0003800000 */
.L_x_24204:
[----:B------:R-:W-:Y:S05]  /*4070*/  BRA `(.L_x_24206) ;  /* 0xffffffdc00b47947 */ /* 0x000fea000383ffff */
.L_x_24120:
[----:B------:R-:W-:Y:S01]  /*4080*/  BSSY B2, `(.L_x_24207) ;  /* 0x0000006000027945 */ /* 0x000fe20003800000 */
[----:B------:R-:W-:Y:S01]  /*4090*/  IMAD.MOV.U32 R19, RZ, RZ, R10 ;  /* 0x000000ffff137224 */ /* 0x000fe200078e000a */
[----:B------:R-:W-:-:S07]  /*40a0*/  MOV R18, 0xffffffff ;  /* 0xffffffff00127802 */ /* 0x000fce0000000f00 */
[----:B01-3--:R-:W-:Y:S05]  /*40b0*/  WARPSYNC.COLLECTIVE R18, `(.L_x_24208) ;  /* 0x0000000012087348 */ /* 0x00bfea0003c00000 */
[----:B-1----:R1:W2:Y:S02]  /*40c0*/  SHFL.IDX P0, R18, R27, R19, R11 ;  /* 0x000000131b127389 */ /* 0x0022a4000000000b */
[----:B0123--:R-:W-:Y:S05]  /*40d0*/  ENDCOLLECTIVE ;  /* 0x000000000000791b */ /* 0x00ffea0003800000 */
.L_x_24208:
[----:B------:R-:W-:Y:S05]  /*40e0*/  BSYNC B2 ;  /* 0x0000000000027941 */ /* 0x000fea0003800000 */
.L_x_24207:
[----:B------:R-:W-:Y:S05]  /*40f0*/  BRA `(.L_x_24209) ;  /* 0xffffffdc00ac7947 */ /* 0x000fea000383ffff */
.L_x_24135:
[----:B------:R-:W-:Y:S01]  /*4100*/  BSSY B1, `(.L_x_24210) ;  /* 0x0000006000017945 */ /* 0x000fe20003800000 */
[----:B------:R-:W-:Y:S02]  /*4110*/  IMAD.MOV.U32 R19, RZ, RZ, R12 ;  /* 0x000000ffff137224 */ /* 0x000fe400078e000c */
[----:B------:R-:W-:-:S07]  /*4120*/  IMAD.MOV.U32 R18, RZ, RZ, -0x1 ;  /* 0xffffffffff127424 */ /* 0x000fce00078e00ff */
[----:B0--34-:R-:W-:Y:S05]  /*4130*/  WARPSYNC.COLLECTIVE R18, `(.L_x_24211) ;  /* 0x0000000012087348 */ /* 0x019fea0003c00000 */
[----:B0-----:R0:W1:Y:S02]  /*4140*/  SHFL.IDX P0, R18, R27, R19, R11 ;  /* 0x000000131b127389 */ /* 0x001064000000000b */
[----:B01-34-:R-:W-:Y:S05]  /*4150*/  ENDCOLLECTIVE ;  /* 0x000000000000791b */ /* 0x01bfea0003800000 */
.L_x_24211:
[----:B------:R-:W-:Y:S05]  /*4160*/  BSYNC B1 ;  /* 0x0000000000017941 */ /* 0x000fea0003800000 */
.L_x_24210:
[----:B------:R-:W-:Y:S05]  /*4170*/  BRA `(.L_x_24212) ;  /* 0xffffffe400c07947 */ /* 0x000fea000383ffff */
.L_x_24137:
[----:B------:R-:W-:Y:S01]  /*4180*/  BSSY B1, `(.L_x_24213) ;  /* 0x0000006000017945 */ /* 0x000fe20003800000 */
[----:B------:R-:W-:Y:S01]  /*4190*/  IMAD.MOV.U32 R19, RZ, RZ, R4 ;  /* 0x000000ffff137224 */ /* 0x000fe200078e0004 */
[----:B------:R-:W-:-:S07]  /*41a0*/  MOV R18, 0xffffffff ;  /* 0xffffffff00127802 */ /* 0x000fce0000000f00 */
[----:B0--34-:R-:W-:Y:S05]  /*41b0*/  WARPSYNC.COLLECTIVE R18, `(.L_x_24214) ;  /* 0x0000000012087348 */ /* 0x019fea0003c00000 */
[----:B0-----:R0:W1:Y:S02]  /*41c0*/  SHFL.IDX P0, R18, R27, R19, R11 ;  /* 0x000000131b127389 */ /* 0x001064000000000b */
[----:B01-34-:R-:W-:Y:S05]  /*41d0*/  ENDCOLLECTIVE ;  /* 0x000000000000791b */ /* 0x01bfea0003800000 */
.L_x_24214:
[----:B------:R-:W-:Y:S05]  /*41e0*/  BSYNC B1 ;  /* 0x0000000000017941 */ /* 0x000fea0003800000 */
.L_x_24213:
[----:B------:R-:W-:Y:S05]  /*41f0*/  BRA `(.L_x_24215) ;  /* 0xffffffe400b47947 */ /* 0x000fea000383ffff */
.L_x_24139:
[----:B------:R-:W-:Y:S01]  /*4200*/  BSSY B1, `(.L_x_24216) ;  /* 0x0000006000017945 */ /* 0x000fe20003800000 */
[----:B------:R-:W-:Y:S02]  /*4210*/  IMAD.MOV.U32 R19, RZ, RZ, R5 ;  /* 0x000000ffff137224 */ /* 0x000fe400078e0005 */
[----:B------:R-:W-:-:S07]  /*4220*/  IMAD.MOV.U32 R18, RZ, RZ, -0x1 ;  /* 0xffffffffff127424 */ /* 0x000fce00078e00ff */
[----:B0--34-:R-:W-:Y:S05]  /*4230*/  WARPSYNC.COLLECTIVE R18, `(.L_x_24217) ;  /* 0x0000000012087348 */ /* 0x019fea0003c00000 */
[----:B0-----:R0:W1:Y:S02]  /*4240*/  SHFL.IDX P0, R18, R27, R19, R11 ;  /* 0x000000131b127389 */ /* 0x001064000000000b */
[----:B01-34-:R-:W-:Y:S05]  /*4250*/  ENDCOLLECTIVE ;  /* 0x000000000000791b */ /* 0x01bfea0003800000 */
.L_x_24217:
[----:B------:R-:W-:Y:S05]  /*4260*/  BSYNC B1 ;  /* 0x0000000000017941 */ /* 0x000fea0003800000 */
.L_x_24216:
[----:B------:R-:W-:Y:S05]  /*4270*/  BRA `(.L_x_24218) ;  /* 0xffffffe400a87947 */ /* 0x000fea000383ffff */
.L_x_24141:
[----:B------:R-:W-:Y:S01]  /*4280*/  BSSY B1, `(.L_x_24219) ;  /* 0x0000006000017945 */ /* 0x000fe20003800000 */
[----:B------:R-:W-:Y:S01]  /*4290*/  IMAD.MOV.U32 R19, RZ, RZ, R6 ;  /* 0x000000ffff137224 */ /* 0x000fe200078e0006 */
[----:B------:R-:W-:-:S07]  /*42a0*/  MOV R18, 0xffffffff ;  /* 0xffffffff00127802 */ /* 0x000fce0000000f00 */
[----:B0--34-:R-:W-:Y:S05]  /*42b0*/  WARPSYNC.COLLECTIVE R18, `(.L_x_24220) ;  /* 0x0000000012087348 */ /* 0x019fea0003c00000 */
[----:B0-----:R0:W1:Y:S02]  /*42c0*/  SHFL.IDX P0, R18, R27, R19, R11 ;  /* 0x000000131b127389 */ /* 0x001064000000000b */
[----:B01-34-:R-:W-:Y:S05]  /*42d0*/  ENDCOLLECTIVE ;  /* 0x000000000000791b */ /* 0x01bfea0003800000 */
.L_x_24220:
[----:B------:R-:W-:Y:S05]  /*42e0*/  BSYNC B1 ;  /* 0x0000000000017941 */ /* 0x000fea0003800000 */
.L_x_24219:
[----:B------:R-:W-:Y:S05]  /*42f0*/  BRA `(.L_x_24221) ;  /* 0xffffffe4009c7947 */ /* 0x000fea000383ffff */
.L_x_24143:
[----:B------:R-:W-:Y:S01]  /*4300*/  BSSY B1, `(.L_x_24222) ;  /* 0x0000006000017945 */ /* 0x000fe20003800000 */
[----:B------:R-:W-:Y:S02]  /*4310*/  IMAD.MOV.U32 R19, RZ, RZ, R7 ;  /* 0x000000ffff137224 */ /* 0x000fe400078e0007 */
[----:B------:R-:W-:-:S07]  /*4320*/  IMAD.MOV.U32 R18, RZ, RZ, -0x1 ;  /* 0xffffffffff127424 */ /* 0x000fce00078e00ff */
[----:B0--34-:R-:W-:Y:S05]  /*4330*/  WARPSYNC.COLLECTIVE R18, `(.L_x_24223) ;  /* 0x0000000012087348 */ /* 0x019fea0003c00000 */
[----:B0-----:R0:W1:Y:S02]  /*4340*/  SHFL.IDX P0, R18, R27, R19, R11 ;  /* 0x000000131b127389 */ /* 0x001064000000000b */
[----:B01-34-:R-:W-:Y:S05]  /*4350*/  ENDCOLLECTIVE ;  /* 0x000000000000791b */ /* 0x01bfea0003800000 */
.L_x_24223:
[----:B------:R-:W-:Y:S05]  /*4360*/  BSYNC B1 ;  /* 0x0000000000017941 */ /* 0x000fea0003800000 */
.L_x_24222:
[----:B------:R-:W-:Y:S05]  /*4370*/  BRA `(.L_x_24224) ;  /* 0xffffffe400987947 */ /* 0x000fea000383ffff */
.L_x_24145:
[----:B------:R-:W-:Y:S01]  /*4380*/  BSSY B1, `(.L_x_24225) ;  /* 0x0000006000017945 */ /* 0x000fe20003800000 */
[----:B------:R-:W-:Y:S01]  /*4390*/  IMAD.MOV.U32 R19, RZ, RZ, R8 ;  /* 0x000000ffff137224 */ /* 0x000fe200078e0008 */
[----:B------:R-:W-:-:S07]  /*43a0*/  MOV R18, 0xffffffff ;  /* 0xffffffff00127802 */ /* 0x000fce0000000f00 */
[----:B0--34-:R-:W-:Y:S05]  /*43b0*/  WARPSYNC.COLLECTIVE R18, `(.L_x_24226) ;  /* 0x0000000012087348 */ /* 0x019fea0003c00000 */
[----:B0-----:R0:W1:Y:S02]  /*43c0*/  SHFL.IDX P0, R18, R27, R19, R11 ;  /* 0x000000131b127389 */ /* 0x001064000000000b */
[----:B01-34-:R-:W-:Y:S05]  /*43d0*/  ENDCOLLECTIVE ;  /* 0x000000000000791b */ /* 0x01bfea0003800000 */
.L_x_24226:
[----:B------:R-:W-:Y:S05]  /*43e0*/  BSYNC B1 ;  /* 0x0000000000017941 */ /* 0x000fea0003800000 */
.L_x_24225:
[----:B------:R-:W-:Y:S05]  /*43f0*/  BRA `(.L_x_24227) ;  /* 0xffffffe400907947 */ /* 0x000fea000383ffff */
.L_x_24147:
[----:B------:R-:W-:Y:S01]  /*4400*/  BSSY B1, `(.L_x_24228) ;  /* 0x0000006000017945 */ /* 0x000fe20003800000 */
[----:B------:R-:W-:Y:S02]  /*4410*/  IMAD.MOV.U32 R19, RZ, RZ, R9 ;  /* 0x000000ffff137224 */ /* 0x000fe400078e0009 */
[----:B------:R-:W-:-:S07]  /*4420*/  IMAD.MOV.U32 R18, RZ, RZ, -0x1 ;  /* 0xffffffffff127424 */ /* 0x000fce00078e00ff */
[----:B0--34-:R-:W-:Y:S05]  /*4430*/  WARPSYNC.COLLECTIVE R18, `(.L_x_24229) ;  /* 0x0000000012087348 */ /* 0x019fea0003c00000 */
[----:B0-----:R0:W1:Y:S02]  /*4440*/  SHFL.IDX P0, R18, R27, R19, R11 ;  /* 0x000000131b127389 */ /* 0x001064000000000b */
[----:B01-34-:R-:W-:Y:S05]  /*4450*/  ENDCOLLECTIVE ;  /* 0x000000000000791b */ /* 0x01bfea0003800000 */
.L_x_24229:
[----:B------:R-:W-:Y:S05]  /*4460*/  BSYNC B1 ;  /* 0x0000000000017941 */ /* 0x000fea0003800000 */
.L_x_24228:
[----:B------:R-:W-:Y:S05]  /*4470*/  BRA `(.L_x_24230) ;  /* 0xffffffe400887947 */ /* 0x000fea000383ffff */
.L_x_24149:
[----:B------:R-:W-:Y:S01]  /*4480*/  BSSY B1, `(.L_x_24231) ;  /* 0x0000006000017945 */ /* 0x000fe20003800000 */
[----:B------:R-:W-:Y:S01]  /*4490*/  IMAD.MOV.U32 R19, RZ, RZ, R10 ;  /* 0x000000ffff137224 */ /* 0x000fe200078e000a */
[----:B------:R-:W-:-:S07]  /*44a0*/  MOV R18, 0xffffffff ;  /* 0xffffffff00127802 */ /* 0x000fce0000000f00 */
[----:B0--34-:R-:W-:Y:S05]  /*44b0*/  WARPSYNC.COLLECTIVE R18, `(.L_x_24232) ;  /* 0x0000000012087348 */ /* 0x019fea0003c00000 */
[----:B0-----:R0:W1:Y:S02]  /*44c0*/  SHFL.IDX P0, R18, R27, R19, R11 ;  /* 0x000000131b127389 */ /* 0x001064000000000b */
[----:B01-34-:R-:W-:Y:S05]  /*44d0*/  ENDCOLLECTIVE ;  /* 0x000000000000791b */ /* 0x01bfea0003800000 */
.L_x_24232:
[----:B------:R-:W-:Y:S05]  /*44e0*/  BSYNC B1 ;  /* 0x0000000000017941 */ /* 0x000fea0003800000 */
.L_x_24231:
[----:B------:R-:W-:Y:S05]  /*44f0*/  BRA `(.L_x_24233) ;  /* 0xffffffe400807947 */ /* 0x000fea000383ffff */
.L_x_24162:
[----:B------:R-:W-:Y:S02]  /*4500*/  IMAD.MOV.U32 R18, RZ, RZ, -0x1 ;  /* 0xffffffffff127424 */ /* 0x000fe400078e00ff */
[----:B------:R-:W-:-:S07]  /*4510*/  IMAD.MOV.U32 R19, RZ, RZ, R12 ;  /* 0x000000ffff137224 */ /* 0x000fce00078e000c */
[----:B0--34-:R-:W-:Y:S05]  /*4520*/  WARPSYNC.COLLECTIVE R18, `(.L_x_24234) ;  /* 0x0000000012087348 */ /* 0x019fea0003c00000 */
[----:B0-----:R0:W1:Y:S02]  /*4530*/  SHFL.IDX P0, R18, R27, R19, R11 ;  /* 0x000000131b127389 */ /* 0x001064000000000b */
[----:B01-34-:R-:W-:Y:S05]  /*4540*/  ENDCOLLECTIVE ;  /* 0x000000000000791b */ /* 0x01bfea0003800000 */
.L_x_24234:
[----:B------:R-:W-:Y:S01]  /*4550*/  IMAD.MOV.U32 R33, RZ, RZ, R18 ;  /* 0x000000ffff217224 */ /* 0x000fe200078e0012 */
[----:B------:R-:W-:Y:S06]  /*4560*/  BRA `(.L_x_24235) ;  /* 0xffffffec00847947 */ /* 0x000fec000383ffff */
.L_x_24164:
[----:B------:R-:W-:Y:S01]  /*4570*/  BSSY B0, `(.L_x_24236) ;  /* 0x0000006000007945 */ /* 0x000fe20003800000 */
[----:B------:R-:W-:Y:S01]  /*4580*/  MOV R19, R4 ;  /* 0x0000000400137202 */ /* 0x000fe20000000f00 */
[----:B------:R-:W-:-:S07]  /*4590*/  IMAD.MOV.U32 R18, RZ, RZ, -0x1 ;  /* 0xffffffffff127424 */ /* 0x000fce00078e00ff */
[----:B0--34-:R-:W-:Y:S05]  /*45a0*/  WARPSYNC.COLLECTIVE R18, `(.L_x_24237) ;  /* 0x0000000012087348 */ /* 0x019fea0003c00000 */
[----:B0-----:R0:W1:Y:S02]  /*45b0*/  SHFL.IDX P0, R18, R27, R19, R11 ;  /* 0x000000131b127389 */ /* 0x001064000000000b */
[----:B01-34-:R-:W-:Y:S05]  /*45c0*/  ENDCOLLECTIVE ;  /* 0x000000000000791b */ /* 0x01bfea0003800000 */
.L_x_24237:
[----:B------:R-:W-:Y:S05]  /*45d0*/  BSYNC B0 ;  /* 0x0000000000007941 */ /* 0x000fea0003800000 */
.L_x_24236:
[----:B------:R-:W-:Y:S05]  /*45e0*/  BRA `(.L_x_24238) ;  /* 0xffffffec00787947 */ /* 0x000fea000383ffff */
.L_x_24166:
[----:B------:R-:W-:Y:S01]  /*45f0*/  BSSY B0, `(.L_x_24239) ;  /* 0x0000006000007945 */ /* 0x000fe20003800000 */
[----:B------:R-:W-:Y:S02]  /*4600*/  IMAD.MOV.U32 R19, RZ, RZ, R5 ;  /* 0x000000ffff137224 */ /* 0x000fe400078e0005 */
[----:B------:R-:W-:-:S07]  /*4610*/  IMAD.MOV.U32 R18, RZ, RZ, -0x1 ;  /* 0xffffffffff127424 */ /* 0x000fce00078e00ff */
[----:B0--34-:R-:W-:Y:S05]  /*4620*/  WARPSYNC.COLLECTIVE R18, `(.L_x_24240) ;  /* 0x0000000012087348 */ /* 0x019fea0003c00000 */
[----:B0-----:R0:W1:Y:S02]  /*4630*/  SHFL.IDX P0, R18, R27, R19, R11 ;  /* 0x000000131b127389 */ /* 0x001064000000000b */
[----:B01-34-:R-:W-:Y:S05]  /*4640*/  ENDCOLLECTIVE ;  /* 0x000000000000791b */ /* 0x01bfea0003800000 */
.L_x_24240:
[----:B------:R-:W-:Y:S05]  /*4650*/  BSYNC B0 ;  /* 0x0000000000007941 */ /* 0x000fea0003800000 */
.L_x_24239:
[----:B------:R-:W-:Y:S05]  /*4660*/  BRA `(.L_x_24241) ;  /* 0xffffffec006c7947 */ /* 0x000fea000383ffff */
.L_x_24168:
[----:B------:R-:W-:Y:S01]  /*4670*/  BSSY B0, `(.L_x_24242) ;  /* 0x0000006000007945 */ /* 0x000fe20003800000 */
[----:B------:R-:W-:Y:S01]  /*4680*/  MOV R19, R6 ;  /* 0x0000000600137202 */ /* 0x000fe20000000f00 */
[----:B------:R-:W-:-:S07]  /*4690*/  IMAD.MOV.U32 R18, RZ, RZ, -0x1 ;  /* 0xffffffffff127424 */ /* 0x000fce00078e00ff */
[----:B0--34-:R-:W-:Y:S05]  /*46a0*/  WARPSYNC.COLLECTIVE R18, `(.L_x_24243) ;  /* 0x0000000012087348 */ /* 0x019fea0003c00000 */
[----:B0-----:R0:W1:Y:S02]  /*46b0*/  SHFL.IDX P0, R18, R27, R19, R11 ;  /* 0x000000131b127389 */ /* 0x001064000000000b */
[----:B01-34-:R-:W-:Y:S05]  /*46c0*/  ENDCOLLECTIVE ;  /* 0x000000000000791b */ /* 0x01bfea0003800000 */
.L_x_24243:
[----:B------:R-:W-:Y:S05]  /*46d0*/  BSYNC B0 ;  /* 0x0000000000007941 */ /* 0x000fea0003800000 */
.L_x_24242:
[----:B------:R-:W-:Y:S05]  /*46e0*/  BRA `(.L_x_24244) ;  /* 0xffffffec00687947 */ /* 0x000fea000383ffff */
.L_x_24170:
[----:B------:R-:W-:Y:S01]  /*46f0*/  BSSY B0, `(.L_x_24245) ;  /* 0x0000006000007945 */ /* 0x000fe20003800000 */
[----:B------:R-:W-:Y:S02]  /*4700*/  IMAD.MOV.U32 R19, RZ, RZ, R7 ;  /* 0x000000ffff137224 */ /* 0x000fe400078e0007 */
[----:B------:R-:W-:-:S07]  /*4710*/  IMAD.MOV.U32 R18, RZ, RZ, -0x1 ;  /* 0xffffffffff127424 */ /* 0x000fce00078e00ff */
[----:B0--34-:R-:W-:Y:S05]  /*4720*/  WARPSYNC.COLLECTIVE R18, `(.L_x_24246) ;  /* 0x0000000012087348 */ /* 0x019fea0003c00000 */
[----:B0-----:R0:W1:Y:S02]  /*4730*/  SHFL.IDX P0, R18, R27, R19, R11 ;  /* 0x000000131b127389 */ /* 0x001064000000000b */
[----:B01-34-:R-:W-:Y:S05]  /*4740*/  ENDCOLLECTIVE ;  /* 0x000000000000791b */ /* 0x01bfea0003800000 */
.L_x_24246:
[----:B------:R-:W-:Y:S05]  /*4750*/  BSYNC B0 ;  /* 0x0000000000007941 */ /* 0x000fea0003800000 */
.L_x_24245:
[----:B------:R-:W-:Y:S05]  /*4760*/  BRA `(.L_x_24247) ;  /* 0xffffffec00607947 */ /* 0x000fea000383ffff */
.L_x_24172:
[----:B------:R-:W-:Y:S01]  /*4770*/  BSSY B0, `(.L_x_24248) ;  /* 0x0000006000007945 */ /* 0x000fe20003800000 */
[----:B------:R-:W-:Y:S01]  /*4780*/  MOV R19, R8 ;  /* 0x0000000800137202 */ /* 0x000fe20000000f00 */
[----:B------:R-:W-:-:S07]  /*4790*/  IMAD.MOV.U32 R18, RZ, RZ, -0x1 ;  /* 0xffffffffff127424 */ /* 0x000fce00078e00ff */
[----:B0--34-:R-:W-:Y:S05]  /*47a0*/  WARPSYNC.COLLECTIVE R18, `(.L_x_24249) ;  /* 0x0000000012087348 */ /* 0x019fea0003c00000 */
[----:B0-----:R0:W1:Y:S02]  /*47b0*/  SHFL.IDX P0, R18, R27, R19, R11 ;  /* 0x000000131b127389 */ /* 0x001064000000000b */
[----:B01-34-:R-:W-:Y:S05]  /*47c0*/  ENDCOLLECTIVE ;  /* 0x000000000000791b */ /* 0x01bfea0003800000 */
.L_x_24249:
[----:B------:R-:W-:Y:S05]  /*47d0*/  BSYNC B0 ;  /* 0x0000000000007941 */ /* 0x000fea0003800000 */
.L_x_24248:
[----:B------:R-:W-:Y:S05]  /*47e0*/  BRA `(.L_x_24250) ;  /* 0xffffffec00587947 */ /* 0x000fea000383ffff */
.L_x_24174:
[----:B------:R-:W-:Y:S01]  /*47f0*/  BSSY B0, `(.L_x_24251) ;  /* 0x0000006000007945 */ /* 0x000fe20003800000 */
[----:B------:R-:W-:Y:S02]  /*4800*/  IMAD.MOV.U32 R19, RZ, RZ, R9 ;  /* 0x000000ffff137224 */ /* 0x000fe400078e0009 */
[----:B------:R-:W-:-:S07]  /*4810*/  IMAD.MOV.U32 R18, RZ, RZ, -0x1 ;  /* 0xffffffffff127424 */ /* 0x000fce00078e00ff */
[----:B0--34-:R-:W-:Y:S05]  /*4820*/  WARPSYNC.COLLECTIVE R18, `(.L_x_24252) ;  /* 0x0000000012087348 */ /* 0x019fea0003c00000 */
[----:B0-----:R0:W1:Y:S02]  /*4830*/  SHFL.IDX P0, R18, R27, R19, R11 ;  /* 0x000000131b127389 */ /* 0x001064000000000b */
[----:B01-34-:R-:W-:Y:S05]  /*4840*/  ENDCOLLECTIVE ;  /* 0x000000000000791b */ /* 0x01bfea0003800000 */
.L_x_24252:
[----:B------:R-:W-:Y:S05]  /*4850*/  BSYNC B0 ;  /* 0x0000000000007941 */ /* 0x000fea0003800000 */
.L_x_24251:
[----:B------:R-:W-:Y:S05]  /*4860*/  BRA `(.L_x_24253) ;  /* 0xffffffec00507947 */ /* 0x000fea000383ffff */
.L_x_24176:
[----:B------:R-:W-:Y:S01]  /*4870*/  BSSY B0, `(.L_x_24254) ;  /* 0x0000006000007945 */ /* 0x000fe20003800000 */
[----:B------:R-:W-:Y:S01]  /*4880*/  MOV R19, R10 ;  /* 0x0000000a00137202 */ /* 0x000fe20000000f00 */
[----:B------:R-:W-:-:S07]  /*4890*/  IMAD.MOV.U32 R18, RZ, RZ, -0x1 ;  /* 0xffffffffff127424 */ /* 0x000fce00078e00ff */
[----:B0--34-:R-:W-:Y:S05]  /*48a0*/  WARPSYNC.COLLECTIVE R18, `(.L_x_24255) ;  /* 0x0000000012087348 */ /* 0x019fea0003c00000 */
[----:B0-----:R0:W1:Y:S02]  /*48b0*/  SHFL.IDX P0, R18, R27, R19, R11 ;  /* 0x000000131b127389 */ /* 0x001064000000000b */
[----:B01-34-:R-:W-:Y:S05]  /*48c0*/  ENDCOLLECTIVE ;  /* 0x000000000000791b */ /* 0x01bfea0003800000 */
.L_x_24255:
[----:B------:R-:W-:Y:S05]  /*48d0*/  BSYNC B0 ;  /* 0x0000000000007941 */ /* 0x000fea0003800000 */
.L_x_24254:
[----:B------:R-:W-:Y:S05]  /*48e0*/  BRA `(.L_x_24256) ;  /* 0xffffffec00487947 */ /* 0x000fea000383ffff */
        .weak           $__internal_131_$__cuda_sm20_div_u16
        .type           $__internal_131_$__cuda_sm20_div_u16,@function
        .size           $__internal_131_$__cuda_sm20_div_u16,(.L_x_58082 - $__internal_131_$__cuda_sm20_div_u16)
$__internal_131_$__cuda_sm20_div_u16:
        /* <DEDUP_REMOVED lines=19> */
[----:B0-----:R-:W-:Y:S05]  /*4a20*/  RET.REL.NODEC R4 `(_Z9cuda_gemmIiLi256ELi2ELi1ELi512ELi8ELi8ELi32ELi1ELi0EEviiiPT_S1_S1_ii) ;  /* 0xffffffb404747950 */ /* 0x001fea0003c3ffff */
.L_x_24257:
        /* <DEDUP_REMOVED lines=13> */
.L_x_58082:


//--------------------- .text._Z9cuda_gemmIiLi256ELi2ELi1ELi512ELi8ELi8ELi32ELi0ELi1EEviiiPT_S1_S1_ii --------------------------
	.section	.text._Z9cuda_gemmIiLi256ELi2ELi1ELi512ELi8ELi8ELi32ELi0ELi1EEviiiPT_S1_S1_ii,"ax",@progbits
	.align	128
        .global         _Z9cuda_gemmIiLi256ELi2ELi1ELi512ELi8ELi8ELi32ELi0ELi1EEviiiPT_S1_S1_ii
        .type           _Z9cuda_gemmIiLi256ELi2ELi1ELi512ELi8ELi8ELi32ELi0ELi1EEviiiPT_S1_S1_ii,@function
        .size           _Z9cuda_gemmIiLi256ELi2ELi1ELi512ELi8ELi8ELi32ELi0ELi1EEviiiPT_S1_S1_ii,(.L_x_58083 - _Z9cuda_gemmIiLi256ELi2ELi1ELi512ELi8ELi8ELi32ELi0ELi1EEviiiPT_S1_S1_ii)
        .other          _Z9cuda_gemmIiLi256ELi2ELi1ELi512ELi8ELi8ELi32ELi0ELi1EEviiiPT_S1_S1_ii,@"STO_CUDA_ENTRY STV_DEFAULT"
_Z9cuda_gemmIiLi256ELi2ELi1ELi512ELi8ELi8ELi32ELi0ELi1EEviiiPT_S1_S1_ii:
.text._Z9cuda_gemmIiLi256ELi2ELi1ELi512ELi8ELi8ELi32ELi0ELi1EEviiiPT_S1_S1_ii:
        /* <DEDUP_REMOVED lines=45> */
.L_x_24262:
        /* <DEDUP_REMOVED lines=12> */
.L_x_24261:
[----:B------:R-:W-:Y:S05]  /*0390*/  BSYNC.RECONVERGENT B1 ;  /* 0x0000000000017941 */ /* 0x000fea0003800200 */
.L_x_24260:
[----:B------:R-:W-:Y:S05]  /*03a0*/  @!P1 BRA `(.L_x_24259) ;  /* 0x0000000000a89947 */ /* 0x000fea0003800000 */
[----:B------:R-:W1:Y:S01]  /*03b0*/  S2R R7, SR_CgaCtaId ;  /* 0x0000000000077919 */ /* 0x000e620000008800 */
[----:B0-----:R-:W0:Y:S01]  /*03c0*/  LDC.64 R4, c[0x0][0x398] ;  /* 0x0000e600ff047b82 */ /* 0x001e220000000a00 */
[----:B------:R-:W-:-:S04]  /*03d0*/  MOV R6, 0x400 ;  /* 0x0000040000067802 */ /* 0x000fc80000000f00 */
[----:B-1----:R-:W-:-:S07]  /*03e0*/  LEA R18, R7, R6, 0x18 ;  /* 0x0000000607127211 */ /* 0x002fce00078ec0ff */
.L_x_24263:
        /* <DEDUP_REMOVED lines=38> */
.L_x_24259:
[----:B------:R-:W-:Y:S05]  /*0650*/  BSYNC.RECONVERGENT B0 ;  /* 0x0000000000007941 */ /* 0x000fea0003800200 */
.L_x_24258:
        /* <DEDUP_REMOVED lines=30> */
[----:B------:R-:W-:Y:S05]  /*0840*/  CALL.REL.NOINC `($__internal_132_$__cuda_sm20_div_u16) ;  /* 0x00000014000c7944 */ /* 0x000fea0003c00000 */
        /* <DEDUP_REMOVED lines=50> */
.L_x_24281:
        /* <DEDUP_REMOVED lines=28> */
.L_x_24265:
[----:B------:R-:W-:Y:S05]  /*0d30*/  BSYNC.RECONVERGENT B0 ;  /* 0x0000000000007941 */ /* 0x000fea0003800200 */
.L_x_24264:
        /* <DEDUP_REMOVED lines=10> */
.L_x_24268:
        /* <DEDUP_REMOVED lines=27> */
.L_x_24267:
[----:B------:R-:W-:Y:S05]  /*0f90*/  BSYNC.RECONVERGENT B0 ;  /* 0x0000000000007941 */ /* 0x000fea0003800200 */
.L_x_24266:
        /* <DEDUP_REMOVED lines=11> */
.L_x_24270:
[----:B------:R-:W-:Y:S05]  /*1050*/  BSYNC.RECONVERGENT B0 ;  /* 0x0000000000007941 */ /* 0x000fea0003800200 */
.L_x_24269:
[----:B------:R-:W-:Y:S04]  /*1060*/  BSSY.RECONVERGENT B0, `(.L_x_24271) ;  /* 0x0000010000007945 */ /* 0x000fe80003800200 */
[----:B------:R-:W-:Y:S05]  /*1070*/  @!P1 BRA `(.L_x_24272) ;  /* 0x0000000000389947 */ /* 0x000fea0003800000 */
[----:B-1----:R-:W1:Y:S01]  /*1080*/  S2R R29, SR_CgaCtaId ;  /* 0x00000000001d7919 */ /* 0x002e620000008800 */
[----:B---3--:R-:W-:-:S05]  /*1090*/  MOV R28, 0x400 ;  /* 0x00000400001c7802 */ /* 0x008fca0000000f00 */
[----:B------:R-:W-:-:S05]  /*10a0*/  VIADD R28, R28, 0x980 ;  /* 0x000009801c1c7836 */ /* 0x000fca0000000000 */
[----:B-1----:R-:W-:-:S07]  /*10b0*/  LEA R31, R29, R28, 0x18 ;  /* 0x0000001c1d1f7211 */ /* 0x002fce00078ec0ff */
.L_x_24273:
        /* <DEDUP_REMOVED lines=10> */
.L_x_24272:
[----:B------:R-:W-:Y:S05]  /*1160*/  BSYNC.RECONVERGENT B0 ;  /* 0x0000000000007941 */ /* 0x000fea0003800200 */
.L_x_24271:
        /* <DEDUP_REMOVED lines=19> */
.L_x_24275:
        /* <DEDUP_REMOVED lines=19> */
.L_x_24291:
        /* <DEDUP_REMOVED lines=40> */
.L_x_24277:
[----:B------:R-:W-:Y:S05]  /*1650*/  BSYNC.RECONVERGENT B0 ;  /* 0x0000000000007941 */ /* 0x000fea0003800200 */
.L_x_24276:
[----:B------:R-:W-:Y:S04]  /*1660*/  BSSY.RECONVERGENT B0, `(.L_x_24278) ;  /* 0x0000028000007945 */ /* 0x000fe80003800200 */
[----:B------:R-:W-:Y:S05]  /*1670*/  @!P1 BRA `(.L_x_24279) ;  /* 0x0000000000989947 */ /* 0x000fea0003800000 */
.L_x_24280:
        /* <DEDUP_REMOVED lines=38> */
.L_x_24279:
[----:B------:R-:W-:Y:S05]  /*18e0*/  BSYNC.RECONVERGENT B0 ;  /* 0x0000000000007941 */ /* 0x000fea0003800200 */
.L_x_24278:
[----:B------:R-:W-:-:S05]  /*18f0*/  IMAD.IADD R7, R2, 0x1, R7 ;  /* 0x0000000102077824 */ /* 0x000fca00078e0207 */
[----:B------:R-:W-:-:S13]  /*1900*/  ISETP.GE.U32.AND P0, PT, R7, R3, PT ;  /* 0x000000030700720c */ /* 0x000fda0003f06070 */
[----:B------:R-:W-:Y:S05]  /*1910*/  @!P0 BRA `(.L_x_24281) ;  /* 0xfffffff000948947 */ /* 0x000fea000383ffff */
[----:B------:R-:W-:Y:S05]  /*1920*/  EXIT ;  /* 0x000000000000794d */ /* 0x000fea0003800000 */
.L_x_24274:
[----:B------:R-:W-:Y:S01]  /*1930*/  HFMA2 R55, -RZ, RZ, 0, 0.0020122528076171875 ;  /* 0x0000181fff377431 */ /* 0x000fe200000001ff */
[----:B------:R-:W-:Y:S01]  /*1940*/  BSSY B0, `(.L_x_24282) ;  /* 0x0000006000007945 */ /* 0x000fe20003800000 */
[----:B------:R-:W-:Y:S02]  /*1950*/  IMAD.MOV.U32 R53, RZ, RZ, R9 ;  /* 0x000000ffff357224 */ /* 0x000fe400078e0009 */
[----:B------:R-:W-:-:S07]  /*1960*/  IMAD.MOV.U32 R52, RZ, RZ, -0x1 ;  /* 0xffffffffff347424 */ /* 0x000fce00078e00ff */
[----:B01234-:R-:W-:Y:S05]  /*1970*/  WARPSYNC.COLLECTIVE R52, `(.L_x_24283) ;  /* 0x0000000034087348 */ /* 0x01ffea0003c00000 */
[----:B0-----:R0:W0:Y:S02]  /*1980*/  SHFL.IDX P0, R48, R44, R53, R55 ;  /* 0x000000352c307389 */ /* 0x0010240000000037 */
[----:B01234-:R-:W-:Y:S05]  /*1990*/  ENDCOLLECTIVE ;  /* 0x000000000000791b */ /* 0x01ffea0003800000 */
.L_x_24283:
[----:B------:R-:W-:Y:S05]  /*19a0*/  BSYNC B0 ;  /* 0x0000000000007941 */ /* 0x000fea0003800000 */
.L_x_24282:
[----:B------:R-:W-:Y:S01]  /*19b0*/  MOV R53, R16 ;  /* 0x0000001000357202 */ /* 0x000fe20000000f00 */
[----:B------:R-:W-:Y:S02]  /*19c0*/  IMAD.MOV.U32 R55, RZ, RZ, 0x181f ;  /* 0x0000181fff377424 */ /* 0x000fe400078e00ff */
[----:B------:R-:W-:Y:S02]  /*19d0*/  IMAD.MOV.U32 R52, RZ, RZ, -0x1 ;  /* 0xffffffffff347424 */ /* 0x000fe400078e00ff */
[----:B------:R-:W-:-:S07]  /*19e0*/  IMAD.MOV.U32 R45, RZ, RZ, R48 ;  /* 0x000000ffff2d7224 */ /* 0x000fce00078e0030 */
[----:B------:R-:W-:Y:S05]  /*19f0*/  WARPSYNC.COLLECTIVE R52, `(.L_x_24284) ;  /* 0x0000000034087348 */ /* 0x000fea0003c00000 */
[----:B------:R0:W1:Y:S02]  /*1a00*/  SHFL.IDX P0, R48, R44, R53, R55 ;  /* 0x000000352c307389 */ /* 0x0000640000000037 */
[----:B01----:R-:W-:Y:S05]  /*1a10*/  ENDCOLLECTIVE ;  /* 0x000000000000791b */ /* 0x003fea0003800000 */
.L_x_24284:
[----:B------:R-:W-:Y:S02]  /*1a20*/  IMAD R45, R42, R45, RZ ;  /* 0x0000002d2a2d7224 */ /* 0x000fe400078e02ff */
[----:B------:R-:W-:Y:S01]  /*1a30*/  IMAD.MOV.U32 R53, RZ, RZ, R17 ;  /* 0x000000ffff357224 */ /* 0x000fe200078e0011 */
[----:B------:R-:W-:-:S07]  /*1a40*/  MOV R46, R48 ;  /* 0x00000030002e7202 */ /* 0x000fce0000000f00 */
[----:B------:R-:W-:Y:S05]  /*1a50*/  WARPSYNC.COLLECTIVE R52, `(.L_x_24285) ;  /* 0x0000000034087348 */ /* 0x000fea0003c00000 */
[----:B------:R0:W1:Y:S02]  /*1a60*/  SHFL.IDX P0, R48, R44, R53, R55 ;  /* 0x000000352c307389 */ /* 0x0000640000000037 */
[----:B01----:R-:W-:Y:S05]  /*1a70*/  ENDCOLLECTIVE ;  /* 0x000000000000791b */ /* 0x003fea0003800000 */
.L_x_24285:
[----:B------:R-:W-:Y:S01]  /*1a80*/  IMAD R46, R28, R46, R45 ;  /* 0x0000002e1c2e7224 */ /* 0x000fe200078e022d */
[----:B------:R-:W-:Y:S01]  /*1a90*/  MOV R53, R18 ;  /* 0x0000001200357202 */ /* 0x000fe20000000f00 */
[----:B------:R-:W-:-:S07]  /*1aa0*/  IMAD.MOV.U32 R47, RZ, RZ, R48 ;  /* 0x000000ffff2f7224 */ /* 0x000fce00078e0030 */
[----:B------:R-:W-:Y:S05]  /*1ab0*/  WARPSYNC.COLLECTIVE R52, `(.L_x_24286) ;  /* 0x0000000034087348 */ /* 0x000fea0003c00000 */
[----:B------:R0:W1:Y:S02]  /*1ac0*/  SHFL.IDX P0, R48, R44, R53, R55 ;  /* 0x000000352c307389 */ /* 0x0000640000000037 */
[----:B01----:R-:W-:Y:S05]  /*1ad0*/  ENDCOLLECTIVE ;  /* 0x000000000000791b */ /* 0x003fea0003800000 */
.L_x_24286:
[----:B------:R-:W-:Y:S02]  /*1ae0*/  IMAD R47, R29, R47, R46 ;  /* 0x0000002f1d2f7224 */ /* 0x000fe400078e022e */
[----:B------:R-:W-:Y:S02]  /*1af0*/  IMAD.MOV.U32 R53, RZ, RZ, R15 ;  /* 0x000000ffff357224 */ /* 0x000fe400078e000f */
[----:B------:R-:W-:-:S07]  /*1b00*/  IMAD R47, R30, R48, R47 ;  /* 0x000000301e2f7224 */ /* 0x000fce00078e022f */
[----:B------:R-:W-:Y:S05]  /*1b10*/  WARPSYNC.COLLECTIVE R52, `(.L_x_24287) ;  /* 0x0000000034087348 */ /* 0x000fea0003c00000 */
[----:B------:R0:W1:Y:S02]  /*1b20*/  SHFL.IDX P0, R48, R44, R53, R55 ;  /* 0x000000352c307389 */ /* 0x0000640000000037 */
[----:B01----:R-:W-:Y:S05]  /*1b30*/  ENDCOLLECTIVE ;  /* 0x000000000000791b */ /* 0x003fea0003800000 */
.L_x_24287:
[----:B------:R-:W-:Y:S01]  /*1b40*/  MOV R53, R19 ;  /* 0x0000001300357202 */ /* 0x000fe20000000f00 */
[----:B------:R-:W-:-:S07]  /*1b50*/  IMAD.MOV.U32 R45, RZ, RZ, R48 ;  /* 0x000000ffff2d7224 */ /* 0x000fce00078e0030 */
[----:B------:R-:W-:Y:S05]  /*1b60*/  WARPSYNC.COLLECTIVE R52, `(.L_x_24288) ;  /* 0x0000000034087348 */ /* 0x000fea0003c00000 */
[----:B------:R0:W1:Y:S02]  /*1b70*/  SHFL.IDX P0, R48, R44, R53, R55 ;  /* 0x000000352c307389 */ /* 0x0000640000000037 */
[----:B01----:R-:W-:Y:S05]  /*1b80*/  ENDCOLLECTIVE ;  /* 0x000000000000791b */ /* 0x003fea0003800000 */
.L_x_24288:
[----:B------:R-:W-:Y:S02]  /*1b90*/  IMAD R46, R32, R45, R47 ;  /* 0x0000002d202e7224 */ /* 0x000fe400078e022f */
[----:B------:R-:W-:Y:S02]  /*1ba0*/  IMAD.MOV.U32 R53, RZ, RZ, R20 ;  /* 0x000000ffff357224 */ /* 0x000fe400078e0014 */
[----:B------:R-:W-:-:S07]  /*1bb0*/  IMAD.MOV.U32 R49, RZ, RZ, R48 ;  /* 0x000000ffff317224 */ /* 0x000fce00078e0030 */
[----:B------:R-:W-:Y:S05]  /*1bc0*/  WARPSYNC.COLLECTIVE R52, `(.L_x_24289) ;  /* 0x0000000034087348 */ /* 0x000fea0003c00000 */
[----:B------:R0:W1:Y:S02]  /*1bd0*/  SHFL.IDX P0, R48, R44, R53, R55 ;  /* 0x000000352c307389 */ /* 0x0000640000000037 */
[----:B01----:R-:W-:Y:S05]  /*1be0*/  ENDCOLLECTIVE ;  /* 0x000000000000791b */ /* 0x003fea0003800000 */
.L_x_24289:
[----:B------:R-:W-:Y:S02]  /*1bf0*/  IMAD R49, R33, R49, R46 ;  /* 0x0000003121317224 */ /* 0x000fe400078e022e */
[----:B------:R-:W-:Y:S01]  /*1c00*/  IMAD.MOV.U32 R53, RZ, RZ, R21 ;  /* 0x000000ffff357224 */ /* 0x000fe200078e0015 */
[----:B------:R-:W-:-:S07]  /*1c10*/  MOV R50, R48 ;  /* 0x0000003000327202 */ /* 0x000fce0000000f00 */
[----:B------:R-:W-:Y:S05]  /*1c20*/  WARPSYNC.COLLECTIVE R52, `(.L_x_24290) ;  /* 0x0000000034087348 */ /* 0x000fea0003c00000 */
[----:B------:R0:W1:Y:S02]  /*1c30*/  SHFL.IDX P0, R48, R44, R53, R55 ;  /* 0x000000352c307389 */ /* 0x0000640000000037 */
[----:B01----:R-:W-:Y:S05]  /*1c40*/  ENDCOLLECTIVE ;  /* 0x000000000000791b */ /* 0x003fea0003800000 */
.L_x_24290:
[----:B------:R-:W-:Y:S02]  /*1c50*/  IMAD R50, R34, R50, R49 ;  /* 0x0000003222327224 */ /* 0x000fe400078e0231 */
[----:B------:R-:W-:Y:S01]  /*1c60*/  IMAD.MOV.U32 R51, RZ, RZ, R48 ;  /* 0x000000ffff337224 */ /* 0x000fe200078e0030 */
[----:B------:R-:W-:Y:S06]  /*1c70*/  BRA `(.L_x_24291) ;  /* 0xfffffff400d47947 */ /* 0x000fec000383ffff */
        .weak           $__internal_132_$__cuda_sm20_div_u16
        .type           $__internal_132_$__cuda_sm20_div_u16,@function
        .size           $__internal_132_$__cuda_sm20_div_u16,(.L_x_58083 - $__internal_132_$__cuda_sm20_div_u16)
$__internal_132_$__cuda_sm20_div_u16:
        /* <DEDUP_REMOVED lines=18> */
[----:B------:R-:W-:Y:S06]  /*1da0*/  RET.REL.NODEC R10 `(_Z9cuda_gemmIiLi256ELi2ELi1ELi512ELi8ELi8ELi32ELi0ELi1EEviiiPT_S1_S1_ii) ;  /* 0xffffffe00a947950 */ /* 0x000fec0003c3ffff */
.L_x_24292:
        /* <DEDUP_REMOVED lines=13> */
.L_x_58083:


//--------------------- .text._Z9cuda_gemmIiLi256ELi2ELi1ELi512ELi8ELi8ELi32ELi0ELi0EEviiiPT_S1_S1_ii --------------------------
	.section	.text._Z9cuda_gemmIiLi256ELi2ELi1ELi512ELi8ELi8ELi32ELi0ELi0EEviiiPT_S1_S1_ii,"ax",@progbits
	.align	128
        .global         _Z9cuda_gemmIiLi256ELi2ELi1ELi512ELi8ELi8ELi32ELi0ELi0EEviiiPT_S1_S1_ii
        .type           _Z9cuda_gemmIiLi256ELi2ELi1ELi512ELi8ELi8ELi32ELi0ELi0EEviiiPT_S1_S1_ii,@function
        .size           _Z9cuda_gemmIiLi256ELi2ELi1ELi512ELi8ELi8ELi32ELi0ELi0EEviiiPT_S1_S1_ii,(.L_x_58084 - _Z9cuda_gemmIiLi256ELi2ELi1ELi512ELi8ELi8ELi32ELi0ELi0EEviiiPT_S1_S1_ii)
        .other          _Z9cuda_gemmIiLi256ELi2ELi1ELi512ELi8ELi8ELi32ELi0ELi0EEviiiPT_S1_S1_ii,@"STO_CUDA_ENTRY STV_DEFAULT"
_Z9cuda_gemmIiLi256ELi2ELi1ELi512ELi8ELi8ELi32ELi0ELi0EEviiiPT_S1_S1_ii:
.text._Z9cuda_gemmIiLi256ELi2ELi1ELi512ELi8ELi8ELi32ELi0ELi0EEviiiPT_S1_S1_ii:
        /* <DEDUP_REMOVED lines=36> */
.L_x_24295:
        /* <DEDUP_REMOVED lines=25> */
.L_x_24294:
[----:B------:R-:W-:Y:S05]  /*03d0*/  BSYNC.RECONVERGENT B0 ;  /* 0x0000000000007941 */ /* 0x000fea0003800200 */
.L_x_24293:
        /* <DEDUP_REMOVED lines=110> */
[----:B------:R-:W-:Y:S05]  /*0ac0*/  CALL.REL.NOINC `($__internal_133_$__cuda_sm20_div_u16) ;  /* 0x0000004400bc7944 */ /* 0x000fea0003c00000 */
        /* <DEDUP_REMOVED lines=72> */
.L_x_24399:
        /* <DEDUP_REMOVED lines=29> */
.L_x_24297:
[----:B------:R-:W-:Y:S05]  /*1120*/  BSYNC.RECONVERGENT B0 ;  /* 0x0000000000007941 */ /* 0x000fea0003800200 */
.L_x_24296:
        /* <DEDUP_REMOVED lines=11> */
.L_x_24300:
        /* <DEDUP_REMOVED lines=27> */
.L_x_24299:
[----:B------:R-:W-:Y:S05]  /*1390*/  BSYNC.RECONVERGENT B0 ;  /* 0x0000000000007941 */ /* 0x000fea0003800200 */
.L_x_24298:
        /* <DEDUP_REMOVED lines=12> */
.L_x_24302:
[----:B------:R-:W-:Y:S05]  /*1460*/  BSYNC.RECONVERGENT B0 ;  /* 0x0000000000007941 */ /* 0x000fea0003800200 */
.L_x_24301:
[----:B------:R-:W-:Y:S04]  /*1470*/  BSSY.RECONVERGENT B0, `(.L_x_24303) ;  /* 0x0000010000007945 */ /* 0x000fe80003800200 */
[----:B------:R-:W-:Y:S05]  /*1480*/  @!P1 BRA `(.L_x_24304) ;  /* 0x0000000000389947 */ /* 0x000fea0003800000 */
[----:B-1----:R-:W0:Y:S01]  /*1490*/  S2R R29, SR_CgaCtaId ;  /* 0x00000000001d7919 */ /* 0x002e220000008800 */
[----:B---3--:R-:W-:-:S04]  /*14a0*/  MOV R28, 0x400 ;  /* 0x00000400001c7802 */ /* 0x008fc80000000f00 */
[----:B------:R-:W-:-:S04]  /*14b0*/  IADD3 R28, PT, PT, R28, 0x980, RZ ;  /* 0x000009801c1c7810 */ /* 0x000fc80007ffe0ff */
[----:B0-----:R-:W-:-:S07]  /*14c0*/  LEA R31, R29, R28, 0x18 ;  /* 0x0000001c1d1f7211 */ /* 0x001fce00078ec0ff */
.L_x_24305:
        /* <DEDUP_REMOVED lines=10> */
.L_x_24304:
[----:B------:R-:W-:Y:S05]  /*1570*/  BSYNC.RECONVERGENT B0 ;  /* 0x0000000000007941 */ /* 0x000fea0003800200 */
.L_x_24303:
[----:B------:R-:W-:Y:S01]  /*1580*/  BAR.SYNC.DEFER_BLOCKING 0x0 ;  /* 0x0000000000007b1d */ /* 0x000fe20000010000 */
[----:B------:R-:W-:-:S09]  /*1590*/  UISETP.GE.AND UP0, UPT, UR6, 0x1, UPT ;  /* 0x000000010600788c */ /* 0x000fd2000bf06270 */
[----:B------:R-:W-:Y:S05]  /*15a0*/  BRA.U !UP0, `(.L_x_24306) ;  /* 0x0000002108507547 */ /* 0x000fea000b800000 */
[----:B------:R-:W-:-:S09]  /*15b0*/  UISETP.NE.AND UP0, UPT, UR16, 0x1, UPT ;  /* 0x000000011000788c */ /* 0x000fd2000bf05270 */
[----:B------:R-:W-:Y:S05]  /*15c0*/  BRA.U UP0, `(.L_x_24307) ;  /* 0x0000000900b07547 */ /* 0x000fea000b800000 */
[----:B------:R-:W-:Y:S01]  /*15d0*/  BSSY B1, `(.L_x_24308) ;  /* 0x00000aa000017945 */ /* 0x000fe20003800000 */
[----:B01----:R-:W-:-:S07]  /*15e0*/  IMAD.MOV.U32 R31, RZ, RZ, RZ ;  /* 0x000000ffff1f7224 */ /* 0x003fce00078e00ff */
.L_x_24336:
        /* <DEDUP_REMOVED lines=17> */
.L_x_24309:
        /* <DEDUP_REMOVED lines=8> */
.L_x_24310:
        /* <DEDUP_REMOVED lines=8> */
.L_x_24311:
        /* <DEDUP_REMOVED lines=8> */
.L_x_24312:
        /* <DEDUP_REMOVED lines=9> */
.L_x_24313:
        /* <DEDUP_REMOVED lines=9> */
.L_x_24314:
        /* <DEDUP_REMOVED lines=9> */
.L_x_24315:
        /* <DEDUP_REMOVED lines=9> */
.L_x_24316:
        /* <DEDUP_REMOVED lines=33> */
.L_x_24335:
[----:B0-----:R-:W-:Y:S02]  /*1cd0*/  IMAD R33, R29, 0x24, R32 ;  /* 0x000000241d217824 */ /* 0x001fe400078e0220 */
[----:B------:R-:W-:-:S03]  /*1ce0*/  HFMA2 R34, -RZ, RZ, 0, 0 ;  /* 0x00000000ff227431 */ /* 0x000fc600000001ff */
[----:B---3--:R0:W3:Y:S01]  /*1cf0*/  LDS R50, [R33] ;  /* 0x0000000021327984 */ /* 0x0080e20000000800 */
[----:B------:R-:W-:Y:S05]  /*1d00*/  @!P5 BRA `(.L_x_24319) ;  /* 0x000000000010d947 */ /* 0x000fea0003800000 */
[----:B------:R-:W-:-:S03]  /*1d10*/  UMOV UR13, 0xffffffff ;  /* 0xffffffff000d7882 */ /* 0x000fc60000000000 */
[----:B------:R-:W-:Y:S05]  /*1d20*/  BRA.DIV UR13, `(.L_x_24320) ;  /* 0x0000002a0d287947 */ /* 0x000fea000b800000 */
[----:B---3--:R3:W0:Y:S02]  /*1d30*/  SHFL.IDX PT, R40, R50, R36, R37 ;  /* 0x0000002432287389 */ /* 0x00862400000e0025 */
.L_x_24402:
[----:B01----:R-:W-:-:S07]  /*1d40*/  IMAD R34, R44, R40, RZ ;  /* 0x000000282c227224 */ /* 0x003fce00078e02ff */
.L_x_24319:
[----:B------:R-:W-:Y:S05]  /*1d50*/  @!P4 BRA `(.L_x_24321) ;  /* 0x000000000010c947 */ /* 0x000fea0003800000 */
[----:B------:R-:W-:-:S03]  /*1d60*/  UMOV UR13, 0xffffffff ;  /* 0xffffffff000d7882 */ /* 0x000fc60000000000 */
[----:B------:R-:W-:Y:S05]  /*1d70*/  BRA.DIV UR13, `(.L_x_24322) ;  /* 0x0000002a0d347947 */ /* 0x000fea000b800000 */
[----:B---3--:R3:W0:Y:S02]  /*1d80*/  SHFL.IDX PT, R40, R50, R8, R37 ;  /* 0x0000000832287389 */ /* 0x00862400000e0025 */
.L_x_24405:
[----:B0---4-:R-:W-:-:S07]  /*1d90*/  IMAD R34, R45, R40, R34 ;  /* 0x000000282d227224 */ /* 0x011fce00078e0222 */
.L_x_24321:
[----:B------:R-:W-:Y:S05]  /*1da0*/  @!P3 BRA `(.L_x_24323) ;  /* 0x000000000010b947 */ /* 0x000fea0003800000 */
[----:B------:R-:W-:-:S03]  /*1db0*/  UMOV UR13, 0xffffffff ;  /* 0xffffffff000d7882 */ /* 0x000fc60000000000 */
[----:B------:R-:W-:Y:S05]  /*1dc0*/  BRA.DIV UR13, `(.L_x_24324) ;  /* 0x0000002a0d407947 */ /* 0x000fea000b800000 */
[----:B---3--:R3:W0:Y:S02]  /*1dd0*/  SHFL.IDX PT, R40, R50, R9, R37 ;  /* 0x0000000932287389 */ /* 0x00862400000e0025 */
.L_x_24408:
[----:B0-----:R-:W-:-:S07]  /*1de0*/  IMAD R34, R46, R40, R34 ;  /* 0x000000282e227224 */ /* 0x001fce00078e0222 */
.L_x_24323:
[----:B------:R-:W-:Y:S05]  /*1df0*/  @!P2 BRA `(.L_x_24325) ;  /* 0x000000000010a947 */ /* 0x000fea0003800000 */
[----:B------:R-:W-:-:S03]  /*1e00*/  UMOV UR13, 0xffffffff ;  /* 0xffffffff000d7882 */ /* 0x000fc60000000000 */
[----:B------:R-:W-:Y:S05]  /*1e10*/  BRA.DIV UR13, `(.L_x_24326) ;  /* 0x0000002a0d4c7947 */ /* 0x000fea000b800000 */
[----:B---3--:R3:W0:Y:S02]  /*1e20*/  SHFL.IDX PT, R40, R50, R10, R37 ;  /* 0x0000000a32287389 */ /* 0x00862400000e0025 */
.L_x_24411:
[----:B0-----:R-:W-:-:S07]  /*1e30*/  IMAD R34, R47, R40, R34 ;  /* 0x000000282f227224 */ /* 0x001fce00078e0222 */
.L_x_24325:
[----:B0-----:R-:W0:Y:S02]  /*1e40*/  LDC R33, c[0x0][0x3ac] ;  /* 0x0000eb00ff217b82 */ /* 0x001e240000000800 */
[----:B0-----:R-:W-:-:S13]  /*1e50*/  ISETP.GE.AND P0, PT, R33, 0x5, PT ;  /* 0x000000052100780c */ /* 0x001fda0003f06270 */
[----:B------:R-:W-:Y:S05]  /*1e60*/  @!P0 BRA `(.L_x_24327) ;  /* 0x0000000000108947 */ /* 0x000fea0003800000 */
[----:B------:R-:W-:-:S03]  /*1e70*/  UMOV UR13, 0xffffffff ;  /* 0xffffffff000d7882 */ /* 0x000fc60000000000 */
[----:B------:R-:W-:Y:S05]  /*1e80*/  BRA.DIV UR13, `(.L_x_24328) ;  /* 0x0000002a0d507947 */ /* 0x000fea000b800000 */
[----:B---3--:R0:W3:Y:S02]  /*1e90*/  SHFL.IDX PT, R40, R50, R11, R37 ;  /* 0x0000000b32287389 */ /* 0x0080e400000e0025 */
.L_x_24414:
[----:B---3--:R-:W-:-:S07]  /*1ea0*/  IMAD R34, R48, R40, R34 ;  /* 0x0000002830227224 */ /* 0x008fce00078e0222 */
.L_x_24327:
[----:B------:R-:W-:-:S13]  /*1eb0*/  ISETP.GE.AND P0, PT, R33, 0x6, PT ;  /* 0x000000062100780c */ /* 0x000fda0003f06270 */
[----:B------:R-:W-:Y:S05]  /*1ec0*/  @!P0 BRA `(.L_x_24329) ;  /* 0x0000000000108947 */ /* 0x000fea0003800000 */
[----:B------:R-:W-:-:S03]  /*1ed0*/  UMOV UR13, 0xffffffff ;  /* 0xffffffff000d7882 */ /* 0x000fc60000000000 */
[----:B------:R-:W-:Y:S05]  /*1ee0*/  BRA.DIV UR13, `(.L_x_24330) ;  /* 0x0000002a0d587947 */ /* 0x000fea000b800000 */
[----:B---3--:R3:W0:Y:S02]  /*1ef0*/  SHFL.IDX PT, R40, R50, R12, R37 ;  /* 0x0000000c32287389 */ /* 0x00862400000e0025 */
.L_x_24417:
[----:B0-----:R-:W-:-:S07]  /*1f00*/  IMAD R34, R49, R40, R34 ;  /* 0x0000002831227224 */ /* 0x001fce00078e0222 */
.L_x_24329:
[----:B------:R-:W-:-:S13]  /*1f10*/  ISETP.GE.AND P0, PT, R33, 0x7, PT ;  /* 0x000000072100780c */ /* 0x000fda0003f06270 */
[----:B------:R-:W-:Y:S05]  /*1f20*/  @!P0 BRA `(.L_x_24331) ;  /* 0x0000000000108947 */ /* 0x000fea0003800000 */
[----:B------:R-:W-:-:S03]  /*1f30*/  UMOV UR13, 0xffffffff ;  /* 0xffffffff000d7882 */ /* 0x000fc60000000000 */
[----:B------:R-:W-:Y:S05]  /*1f40*/  BRA.DIV UR13, `(.L_x_24332) ;  /* 0x0000002a0d607947 */ /* 0x000fea000b800000 */
[----:B---3--:R3:W0:Y:S02]  /*1f50*/  SHFL.IDX PT, R40, R50, R13, R37 ;  /* 0x0000000d32287389 */ /* 0x00862400000e0025 */
.L_x_24420:
[----:B0-----:R-:W-:-:S07]  /*1f60*/  IMAD R34, R42, R40, R34 ;  /* 0x000000282a227224 */ /* 0x001fce00078e0222 */
.L_x_24331:
[----:B------:R-:W-:-:S13]  /*1f70*/  ISETP.GE.AND P0, PT, R33, 0x8, PT ;  /* 0x000000082100780c */ /* 0x000fda0003f06270 */
[----:B------:R-:W-:Y:S05]  /*1f80*/  @!P0 BRA `(.L_x_24333) ;  /* 0x0000000000108947 */ /* 0x000fea0003800000 */
[----:B------:R-:W-:-:S03]  /*1f90*/  UMOV UR13, 0xffffffff ;  /* 0xffffffff000d7882 */ /* 0x000fc60000000000 */
[----:B------:R-:W-:Y:S05]  /*1fa0*/  BRA.DIV UR13, `(.L_x_24334) ;  /* 0x0000002a0d687947 */ /* 0x000fea000b800000 */
[----:B---3--:R3:W0:Y:S02]  /*1fb0*/  SHFL.IDX PT, R40, R50, R14, R37 ;  /* 0x0000000e32287389 */ /* 0x00862400000e0025 */
.L_x_24423:
[----:B0-----:R-:W-:-:S07]  /*1fc0*/  IMAD R34, R41, R40, R34 ;  /* 0x0000002829227224 */ /* 0x001fce00078e0222 */
.L_x_24333:
        /* <DEDUP_REMOVED lines=8> */
.L_x_24318:
[----:B------:R-:W-:Y:S05]  /*2050*/  BSYNC B0 ;  /* 0x0000000000007941 */ /* 0x000fea0003800000 */
.L_x_24317:
[----:B------:R-:W-:Y:S05]  /*2060*/  @!P6 BRA `(.L_x_24336) ;  /* 0xfffffff40060e947 */ /* 0x000fea000383ffff */
[----:B------:R-:W-:Y:S05]  /*2070*/  BSYNC B1 ;  /* 0x0000000000017941 */ /* 0x000fea0003800000 */
.L_x_24308:
[----:B------:R-:W-:Y:S05]  /*2080*/  BRA `(.L_x_24306) ;  /* 0x0000001400987947 */ /* 0x000fea0003800000 */
.L_x_24307:
[----:B------:R-:W5:Y:S02]  /*2090*/  LDCU UR13, c[0x0][0x3ac] ;  /* 0x00007580ff0d77ac */ /* 0x000f640008000800 */
[----:B-----5:R-:W-:-:S09]  /*20a0*/  UISETP.GT.U32.AND UP0, UPT, UR13, 0x1f, UPT ;  /* 0x0000001f0d00788c */ /* 0x020fd2000bf04070 */
[----:B------:R-:W-:Y:S05]  /*20b0*/  BRA.U UP0, `(.L_x_24337) ;  /* 0x0000000900887547 */ /* 0x000fea000b800000 */
[----:B01----:R-:W-:-:S07]  /*20c0*/  HFMA2 R31, -RZ, RZ, 0, 0 ;  /* 0x00000000ff1f7431 */ /* 0x003fce00000001ff */
.L_x_24365:
        /* <DEDUP_REMOVED lines=17> */
.L_x_24338:
        /* <DEDUP_REMOVED lines=8> */
.L_x_24339:
        /* <DEDUP_REMOVED lines=8> */
.L_x_24340:
        /* <DEDUP_REMOVED lines=8> */
.L_x_24341:
        /* <DEDUP_REMOVED lines=9> */
.L_x_24342:
        /* <DEDUP_REMOVED lines=9> */
.L_x_24343:
        /* <DEDUP_REMOVED lines=9> */
.L_x_24344:
        /* <DEDUP_REMOVED lines=9> */
.L_x_24345:
        /* <DEDUP_REMOVED lines=27> */
.L_x_24364:
[----:B------:R-:W-:Y:S01]  /*2750*/  IMAD R33, R29, 0x24, R32 ;  /* 0x000000241d217824 */ /* 0x000fe200078e0220 */
[----:B------:R-:W-:-:S04]  /*2760*/  MOV R34, RZ ;  /* 0x000000ff00227202 */ /* 0x000fc80000000f00 */
[----:B---3--:R0:W3:Y:S01]  /*2770*/  LDS R50, [R33] ;  /* 0x0000000021327984 */ /* 0x0080e20000000800 */
[----:B------:R-:W-:Y:S05]  /*2780*/  @!P5 BRA `(.L_x_24348) ;  /* 0x000000000010d947 */ /* 0x000fea0003800000 */
[----:B------:R-:W-:-:S03]  /*2790*/  UMOV UR13, 0xffffffff ;  /* 0xffffffff000d7882 */ /* 0x000fc60000000000 */
[----:B------:R-:W-:Y:S05]  /*27a0*/  BRA.DIV UR13, `(.L_x_24349) ;  /* 0x000000220d887947 */ /* 0x000fea000b800000 */
[----:B---3--:R3:W0:Y:S02]  /*27b0*/  SHFL.IDX PT, R40, R50, R36, R37 ;  /* 0x0000002432287389 */ /* 0x00862400000e0025 */
.L_x_24426:
[----:B01----:R-:W-:-:S07]  /*27c0*/  IMAD R34, R44, R40, RZ ;  /* 0x000000282c227224 */ /* 0x003fce00078e02ff */
.L_x_24348:
[----:B------:R-:W-:Y:S05]  /*27d0*/  @!P4 BRA `(.L_x_24350) ;  /* 0x000000000010c947 */ /* 0x000fea0003800000 */
[----:B------:R-:W-:-:S03]  /*27e0*/  UMOV UR13, 0xffffffff ;  /* 0xffffffff000d7882 */ /* 0x000fc60000000000 */
[----:B------:R-:W-:Y:S05]  /*27f0*/  BRA.DIV UR13, `(.L_x_24351) ;  /* 0x000000220d947947 */ /* 0x000fea000b800000 */
[----:B---3--:R3:W0:Y:S02]  /*2800*/  SHFL.IDX PT, R40, R50, R8, R37 ;  /* 0x0000000832287389 */ /* 0x00862400000e0025 */
.L_x_24429:
[----:B0---4-:R-:W-:-:S07]  /*2810*/  IMAD R34, R45, R40, R34 ;  /* 0x000000282d227224 */ /* 0x011fce00078e0222 */
.L_x_24350:
[----:B------:R-:W-:Y:S05]  /*2820*/  @!P3 BRA `(.L_x_24352) ;  /* 0x000000000010b947 */ /* 0x000fea0003800000 */
[----:B------:R-:W-:-:S03]  /*2830*/  UMOV UR13, 0xffffffff ;  /* 0xffffffff000d7882 */ /* 0x000fc60000000000 */
[----:B------:R-:W-:Y:S05]  /*2840*/  BRA.DIV UR13, `(.L_x_24353) ;  /* 0x000000220da07947 */ /* 0x000fea000b800000 */
[----:B---3--:R3:W0:Y:S02]  /*2850*/  SHFL.IDX PT, R40, R50, R9, R37 ;  /* 0x0000000932287389 */ /* 0x00862400000e0025 */
.L_x_24432:
[----:B0-----:R-:W-:-:S07]  /*2860*/  IMAD R34, R46, R40, R34 ;  /* 0x000000282e227224 */ /* 0x001fce00078e0222 */
.L_x_24352:
[----:B------:R-:W-:Y:S05]  /*2870*/  @!P2 BRA `(.L_x_24354) ;  /* 0x000000000010a947 */ /* 0x000fea0003800000 */
[----:B------:R-:W-:-:S03]  /*2880*/  UMOV UR13, 0xffffffff ;  /* 0xffffffff000d7882 */ /* 0x000fc60000000000 */
[----:B------:R-:W-:Y:S05]  /*2890*/  BRA.DIV UR13, `(.L_x_24355) ;  /* 0x000000220dac7947 */ /* 0x000fea000b800000 */
[----:B---3--:R3:W0:Y:S02]  /*28a0*/  SHFL.IDX PT, R40, R50, R10, R37 ;  /* 0x0000000a32287389 */ /* 0x00862400000e0025 */
.L_x_24435:
[----:B0-----:R-:W-:-:S07]  /*28b0*/  IMAD R34, R47, R40, R34 ;  /* 0x000000282f227224 */ /* 0x001fce00078e0222 */
.L_x_24354:
[----:B0-----:R-:W0:Y:S02]  /*28c0*/  LDC R33, c[0x0][0x3ac] ;  /* 0x0000eb00ff217b82 */ /* 0x001e240000000800 */
[----:B0-----:R-:W-:-:S13]  /*28d0*/  ISETP.GE.AND P0, PT, R33, 0x5, PT ;  /* 0x000000052100780c */ /* 0x001fda0003f06270 */
[----:B------:R-:W-:Y:S05]  /*28e0*/  @!P0 BRA `(.L_x_24356) ;  /* 0x0000000000108947 */ /* 0x000fea0003800000 */
[----:B------:R-:W-:-:S03]  /*28f0*/  UMOV UR13, 0xffffffff ;  /* 0xffffffff000d7882 */ /* 0x000fc60000000000 */
[----:B------:R-:W-:Y:S05]  /*2900*/  BRA.DIV UR13, `(.L_x_24357) ;  /* 0x000000220db07947 */ /* 0x000fea000b800000 */
[----:B---3--:R0:W3:Y:S02]  /*2910*/  SHFL.IDX PT, R40, R50, R11, R37 ;  /* 0x0000000b32287389 */ /* 0x0080e400000e0025 */
.L_x_24438:
[----:B---3--:R-:W-:-:S07]  /*2920*/  IMAD R34, R48, R40, R34 ;  /* 0x0000002830227224 */ /* 0x008fce00078e0222 */
.L_x_24356:
[----:B------:R-:W-:-:S13]  /*2930*/  ISETP.GE.AND P0, PT, R33, 0x6, PT ;  /* 0x000000062100780c */ /* 0x000fda0003f06270 */
[----:B------:R-:W-:Y:S05]  /*2940*/  @!P0 BRA `(.L_x_24358) ;  /* 0x0000000000108947 */ /* 0x000fea0003800000 */
[----:B------:R-:W-:-:S03]  /*2950*/  UMOV UR13, 0xffffffff ;  /* 0xffffffff000d7882 */ /* 0x000fc60000000000 */
[----:B------:R-:W-:Y:S05]  /*2960*/  BRA.DIV UR13, `(.L_x_24359) ;  /* 0x000000220db87947 */ /* 0x000fea000b800000 */
[----:B---3--:R3:W0:Y:S02]  /*2970*/  SHFL.IDX PT, R40, R50, R12, R37 ;  /* 0x0000000c32287389 */ /* 0x00862400000e0025 */
.L_x_24441:
[----:B0-----:R-:W-:-:S07]  /*2980*/  IMAD R34, R49, R40, R34 ;  /* 0x0000002831227224 */ /* 0x001fce00078e0222 */
.L_x_24358:
[----:B------:R-:W-:-:S13]  /*2990*/  ISETP.GE.AND P0, PT, R33, 0x7, PT ;  /* 0x000000072100780c */ /* 0x000fda0003f06270 */
[----:B------:R-:W-:Y:S05]  /*29a0*/  @!P0 BRA `(.L_x_24360) ;  /* 0x0000000000108947 */ /* 0x000fea0003800000 */
[----:B------:R-:W-:-:S03]  /*29b0*/  UMOV UR13, 0xffffffff ;  /* 0xffffffff000d7882 */ /* 0x000fc60000000000 */
[----:B------:R-:W-:Y:S05]  /*29c0*/  BRA.DIV UR13, `(.L_x_24361) ;  /* 0x000000220dc07947 */ /* 0x000fea000b800000 */
[----:B---3--:R3:W0:Y:S02]  /*29d0*/  SHFL.IDX PT, R40, R50, R13, R37 ;  /* 0x0000000d32287389 */ /* 0x00862400000e0025 */
.L_x_24444:
[----:B0-----:R-:W-:-:S07]  /*29e0*/  IMAD R34, R42, R40, R34 ;  /* 0x000000282a227224 */ /* 0x001fce00078e0222 */
.L_x_24360:
[----:B------:R-:W-:-:S13]  /*29f0*/  ISETP.GE.AND P0, PT, R33, 0x8, PT ;  /* 0x000000082100780c */ /* 0x000fda0003f06270 */
[----:B------:R-:W-:Y:S05]  /*2a00*/  @!P0 BRA `(.L_x_24362) ;  /* 0x0000000000108947 */ /* 0x000fea0003800000 */
[----:B------:R-:W-:-:S03]  /*2a10*/  UMOV UR13, 0xffffffff ;  /* 0xffffffff000d7882 */ /* 0x000fc60000000000 */
[----:B------:R-:W-:Y:S05]  /*2a20*/  BRA.DIV UR13, `(.L_x_24363) ;  /* 0x000000220dc87947 */ /* 0x000fea000b800000 */
[----:B---3--:R3:W0:Y:S02]  /*2a30*/  SHFL.IDX PT, R40, R50, R14, R37 ;  /* 0x0000000e32287389 */ /* 0x00862400000e0025 */
.L_x_24447:
[----:B0-----:R-:W-:-:S07]  /*2a40*/  IMAD R34, R41, R40, R34 ;  /* 0x0000002829227224 */ /* 0x001fce00078e0222 */
.L_x_24362:
[C---:B------:R-:W-:Y:S02]  /*2a50*/  IMAD R33, R29.reuse, UR6, R30 ;  /* 0x000000061d217c24 */ /* 0x040fe4000f8e021e */
[----:B------:R-:W-:Y:S02]  /*2a60*/  VIADD R29, R29, UR8 ;  /* 0x000000081d1d7c36 */ /* 0x000fe40008000000 */
[----:B------:R-:W-:-:S03]  /*2a70*/  IMAD R33, R33, 0x4, R28 ;  /* 0x0000000421217824 */ /* 0x000fc600078e021c */
[----:B------:R-:W-:Y:S02]  /*2a80*/  ISETP.GE.AND P0, PT, R29, UR11, PT ;  /* 0x0000000b1d007c0c */ /* 0x000fe4000bf06270 */
[----:B------:R0:W-:Y:S11]  /*2a90*/  STS [R33], R34 ;  /* 0x0000002221007388 */ /* 0x0001f60000000800 */
[----:B0-----:R-:W-:Y:S05]  /*2aa0*/  @!P0 BRA `(.L_x_24364) ;  /* 0xfffffffc00288947 */ /* 0x001fea000383ffff */
.L_x_24347:
[----:B------:R-:W-:Y:S05]  /*2ab0*/  BSYNC B0 ;  /* 0x0000000000007941 */ /* 0x000fea0003800000 */
.L_x_24346:
[----:B------:R-:W-:Y:S05]  /*2ac0*/  @!P6 BRA `(.L_x_24365) ;  /* 0xfffffff40080e947 */ /* 0x000fea000383ffff */
[----:B------:R-:W-:Y:S05]  /*2ad0*/  BRA `(.L_x_24306) ;  /* 0x0000000c00047947 */ /* 0x000fea0003800000 */
.L_x_24337:
[----:B01----:R-:W-:-:S07]  /*2ae0*/  IMAD.MOV.U32 R31, RZ, RZ, RZ ;  /* 0x000000ffff1f7224 */ /* 0x003fce00078e00ff */
.L_x_24393:
        /* <DEDUP_REMOVED lines=17> */
.L_x_24366:
        /* <DEDUP_REMOVED lines=8> */
.L_x_24367:
        /* <DEDUP_REMOVED lines=8> */
.L_x_24368:
        /* <DEDUP_REMOVED lines=9> */
.L_x_24369:
        /* <DEDUP_REMOVED lines=9> */
.L_x_24370:
        /* <DEDUP_REMOVED lines=9> */
.L_x_24371:
        /* <DEDUP_REMOVED lines=9> */
.L_x_24372:
        /* <DEDUP_REMOVED lines=9> */
.L_x_24373:
        /* <DEDUP_REMOVED lines=27> */
.L_x_24392:
[----:B------:R-:W-:Y:S02]  /*3180*/  IMAD R28, R33, 0x24, R32 ;  /* 0x00000024211c7824 */ /* 0x000fe400078e0220 */
[----:B------:R-:W-:-:S03]  /*3190*/  IMAD.MOV.U32 R34, RZ, RZ, RZ ;  /* 0x000000ffff227224 */ /* 0x000fc600078e00ff */
[----:B01----:R0:W1:Y:S01]  /*31a0*/  LDS R50, [R28] ;  /* 0x000000001c327984 */ /* 0x0030620000000800 */
[----:B------:R-:W-:Y:S05]  /*31b0*/  @!P4 BRA `(.L_x_24375) ;  /* 0x000000000010c947 */ /* 0x000fea0003800000 */
[----:B------:R-:W-:-:S03]  /*31c0*/  UMOV UR13, 0xffffffff ;  /* 0xffffffff000d7882 */ /* 0x000fc60000000000 */
[----:B------:R-:W-:Y:S05]  /*31d0*/  BRA.DIV UR13, `(.L_x_24376) ;  /* 0x0000001a0dfc7947 */ /* 0x000fea000b800000 */
[----:B-1----:R1:W3:Y:S02]  /*31e0*/  SHFL.IDX PT, R29, R50, R36, R37 ;  /* 0x00000024321d7389 */ /* 0x0022e400000e0025 */
.L_x_24449:
[----:B---3--:R-:W-:-:S07]  /*31f0*/  IMAD R34, R44, R29, RZ ;  /* 0x0000001d2c227224 */ /* 0x008fce00078e02ff */
.L_x_24375:
[----:B------:R-:W-:Y:S05]  /*3200*/  @!P3 BRA `(.L_x_24377) ;  /* 0x000000000010b947 */ /* 0x000fea0003800000 */
[----:B------:R-:W-:-:S03]  /*3210*/  UMOV UR13, 0xffffffff ;  /* 0xffffffff000d7882 */ /* 0x000fc60000000000 */
[----:B------:R-:W-:Y:S05]  /*3220*/  BRA.DIV UR13, `(.L_x_24378) ;  /* 0x0000001e0d047947 */ /* 0x000fea000b800000 */
[----:B-1----:R1:W3:Y:S02]  /*3230*/  SHFL.IDX PT, R40, R50, R8, R37 ;  /* 0x0000000832287389 */ /* 0x0022e400000e0025 */
.L_x_24452:
[----:B---34-:R-:W-:-:S07]  /*3240*/  IMAD R34, R45, R40, R34 ;  /* 0x000000282d227224 */ /* 0x018fce00078e0222 */
.L_x_24377:
[----:B------:R-:W-:Y:S05]  /*3250*/  @!P2 BRA `(.L_x_24379) ;  /* 0x000000000010a947 */ /* 0x000fea0003800000 */
[----:B------:R-:W-:-:S03]  /*3260*/  UMOV UR13, 0xffffffff ;  /* 0xffffffff000d7882 */ /* 0x000fc60000000000 */
[----:B------:R-:W-:Y:S05]  /*3270*/  BRA.DIV UR13, `(.L_x_24380) ;  /* 0x0000001e0d107947 */ /* 0x000fea000b800000 */
[----:B-1----:R1:W3:Y:S02]  /*3280*/  SHFL.IDX PT, R40, R50, R9, R37 ;  /* 0x0000000932287389 */ /* 0x0022e400000e0025 */
.L_x_24455:
[----:B---3--:R-:W-:-:S07]  /*3290*/  IMAD R34, R46, R40, R34 ;  /* 0x000000282e227224 */ /* 0x008fce00078e0222 */
.L_x_24379:
[----:B0-----:R-:W0:Y:S02]  /*32a0*/  LDC R28, c[0x0][0x3ac] ;  /* 0x0000eb00ff1c7b82 */ /* 0x001e240000000800 */
[----:B0-----:R-:W-:-:S13]  /*32b0*/  ISETP.GE.AND P0, PT, R28, 0x4, PT ;  /* 0x000000041c00780c */ /* 0x001fda0003f06270 */
[----:B------:R-:W-:Y:S05]  /*32c0*/  @!P0 BRA `(.L_x_24381) ;  /* 0x0000000000108947 */ /* 0x000fea0003800000 */
[----:B------:R-:W-:-:S03]  /*32d0*/  UMOV UR13, 0xffffffff ;  /* 0xffffffff000d7882 */ /* 0x000fc60000000000 */
[----:B------:R-:W-:Y:S05]  /*32e0*/  BRA.DIV UR13, `(.L_x_24382) ;  /* 0x0000001e0d147947 */ /* 0x000fea000b800000 */
[----:B-1----:R0:W1:Y:S02]  /*32f0*/  SHFL.IDX PT, R40, R50, R10, R37 ;  /* 0x0000000a32287389 */ /* 0x00206400000e0025 */
.L_x_24458:
[----:B-1----:R-:W-:-:S07]  /*3300*/  IMAD R34, R47, R40, R34 ;  /* 0x000000282f227224 */ /* 0x002fce00078e0222 */
.L_x_24381:
[----:B------:R-:W-:-:S13]  /*3310*/  ISETP.GE.AND P0, PT, R28, 0x5, PT ;  /* 0x000000051c00780c */ /* 0x000fda0003f06270 */
[----:B------:R-:W-:Y:S05]  /*3320*/  @!P0 BRA `(.L_x_24383) ;  /* 0x0000000000108947 */ /* 0x000fea0003800000 */
[----:B------:R-:W-:-:S03]  /*3330*/  UMOV UR13, 0xffffffff ;  /* 0xffffffff000d7882 */ /* 0x000fc60000000000 */
[----:B------:R-:W-:Y:S05]  /*3340*/  BRA.DIV UR13, `(.L_x_24384) ;  /* 0x0000001e0d1c7947 */ /* 0x000fea000b800000 */
[----:B-1----:R1:W3:Y:S02]  /*3350*/  SHFL.IDX PT, R40, R50, R11, R37 ;  /* 0x0000000b32287389 */ /* 0x0022e400000e0025 */
.L_x_24461:
[----:B---3--:R-:W-:-:S07]  /*3360*/  IMAD R34, R48, R40, R34 ;  /* 0x0000002830227224 */ /* 0x008fce00078e0222 */
.L_x_24383:
[----:B------:R-:W-:-:S13]  /*3370*/  ISETP.GE.AND P0, PT, R28, 0x6, PT ;  /* 0x000000061c00780c */ /* 0x000fda0003f06270 */
[----:B------:R-:W-:Y:S05]  /*3380*/  @!P0 BRA `(.L_x_24385) ;  /* 0x0000000000108947 */ /* 0x000fea0003800000 */
[----:B------:R-:W-:-:S03]  /*3390*/  UMOV UR13, 0xffffffff ;  /* 0xffffffff000d7882 */ /* 0x000fc60000000000 */
[----:B------:R-:W-:Y:S05]  /*33a0*/  BRA.DIV UR13, `(.L_x_24386) ;  /* 0x0000001e0d247947 */ /* 0x000fea000b800000 */
[----:B-1----:R1:W3:Y:S02]  /*33b0*/  SHFL.IDX PT, R40, R50, R12, R37 ;  /* 0x0000000c32287389 */ /* 0x0022e400000e0025 */
.L_x_24464:
[----:B---3--:R-:W-:-:S07]  /*33c0*/  IMAD R34, R49, R40, R34 ;  /* 0x0000002831227224 */ /* 0x008fce00078e0222 */
.L_x_24385:
[----:B------:R-:W-:-:S13]  /*33d0*/  ISETP.GE.AND P0, PT, R28, 0x7, PT ;  /* 0x000000071c00780c */ /* 0x000fda0003f06270 */
[----:B------:R-:W-:Y:S05]  /*33e0*/  @!P0 BRA `(.L_x_24387) ;  /* 0x0000000000108947 */ /* 0x000fea0003800000 */
[----:B------:R-:W-:-:S03]  /*33f0*/  UMOV UR13, 0xffffffff ;  /* 0xffffffff000d7882 */ /* 0x000fc60000000000 */
[----:B------:R-:W-:Y:S05]  /*3400*/  BRA.DIV UR13, `(.L_x_24388) ;  /* 0x0000001e0d2c7947 */ /* 0x000fea000b800000 */
[----:B-1----:R1:W3:Y:S02]  /*3410*/  SHFL.IDX PT, R40, R50, R13, R37 ;  /* 0x0000000d32287389 */ /* 0x0022e400000e0025 */
.L_x_24467:
[----:B---3--:R-:W-:-:S07]  /*3420*/  IMAD R34, R42, R40, R34 ;  /* 0x000000282a227224 */ /* 0x008fce00078e0222 */
.L_x_24387:
[----:B------:R-:W-:-:S13]  /*3430*/  ISETP.GE.AND P0, PT, R28, 0x8, PT ;  /* 0x000000081c00780c */ /* 0x000fda0003f06270 */
[----:B------:R-:W-:Y:S05]  /*3440*/  @!P0 BRA `(.L_x_24389) ;  /* 0x0000000000108947 */ /* 0x000fea0003800000 */
[----:B------:R-:W-:-:S03]  /*3450*/  UMOV UR13, 0xffffffff ;  /* 0xffffffff000d7882 */ /* 0x000fc60000000000 */
[----:B------:R-:W-:Y:S05]  /*3460*/  BRA.DIV UR13, `(.L_x_24390) ;  /* 0x0000001e0d347947 */ /* 0x000fea000b800000 */
[----:B-1----:R1:W3:Y:S02]  /*3470*/  SHFL.IDX PT, R40, R50, R14, R37 ;  /* 0x0000000e32287389 */ /* 0x0022e400000e0025 */
.L_x_24470:
[----:B---3--:R-:W-:-:S07]  /*3480*/  IMAD R34, R41, R40, R34 ;  /* 0x0000002829227224 */ /* 0x008fce00078e0222 */
.L_x_24389:
[----:B------:R-:W-:-:S07]  /*3490*/  MOV R28, UR27 ;  /* 0x0000001b001c7c02 */ /* 0x000fce0008000f00 */
.L_x_24391:
        /* <DEDUP_REMOVED lines=36> */
.L_x_24374:
[----:B------:R-:W-:Y:S05]  /*36e0*/  @!P5 BRA `(.L_x_24393) ;  /* 0xfffffff40000d947 */ /* 0x000fea000383ffff */
.L_x_24306:
        /* <DEDUP_REMOVED lines=113> */
.L_x_24395:
[----:B------:R-:W-:Y:S05]  /*3e00*/  BSYNC.RECONVERGENT B0 ;  /* 0x0000000000007941 */ /* 0x000fea0003800200 */
.L_x_24394:
        /* <DEDUP_REMOVED lines=13> */
.L_x_24398:
        /* <DEDUP_REMOVED lines=106> */
.L_x_24397:
[----:B------:R-:W-:Y:S05]  /*4580*/  BSYNC.RECONVERGENT B0 ;  /* 0x0000000000007941 */ /* 0x000fea0003800200 */
.L_x_24396:
[----:B------:R-:W-:-:S04]  /*4590*/  UIADD3 UR10, UPT, UPT, UR24, UR10, URZ ;  /* 0x0000000a180a7290 */ /* 0x000fc8000fffe0ff */
[----:B------:R-:W-:-:S09]  /*45a0*/  UISETP.GE.U32.AND UP0, UPT, UR10, UR25, UPT ;  /* 0x000000190a00728c */ /* 0x000fd2000bf06070 */
[----:B------:R-:W-:Y:S05]  /*45b0*/  BRA.U !UP0, `(.L_x_24399) ;  /* 0xffffffc908647547 */ /* 0x000fea000b83ffff */
[----:B------:R-:W-:Y:S05]  /*45c0*/  EXIT ;  /* 0x000000000000794d */ /* 0x000fea0003800000 */
.L_x_24320:
[----:B------:R-:W-:Y:S01]  /*45d0*/  BSSY B2, `(.L_x_24400) ;  /* 0x0000006000027945 */ /* 0x000fe20003800000 */
[----:B------:R-:W-:Y:S01]  /*45e0*/  IMAD.MOV.U32 R35, RZ, RZ, R36 ;  /* 0x000000ffff237224 */ /* 0x000fe200078e0024 */
[----:B------:R-:W-:-:S07]  /*45f0*/  MOV R40, 0xffffffff ;  /* 0xffffffff00287802 */ /* 0x000fce0000000f00 */
[----:B01234-:R-:W-:Y:S05]  /*4600*/  WARPSYNC.COLLECTIVE R40, `(.L_x_24401) ;  /* 0x0000000028087348 */ /* 0x01ffea0003c00000 */
[----:B---3--:R3:W0:Y:S02]  /*4610*/  SHFL.IDX P0, R40, R50, R35, R37 ;  /* 0x0000002332287389 */ /* 0x0086240000000025 */
[----:B01234-:R-:W-:Y:S05]  /*4620*/  ENDCOLLECTIVE ;  /* 0x000000000000791b */ /* 0x01ffea0003800000 */
.L_x_24401:
[----:B------:R-:W-:Y:S05]  /*4630*/  BSYNC B2 ;  /* 0x0000000000027941 */ /* 0x000fea0003800000 */
.L_x_24400:
[----:B------:R-:W-:Y:S05]  /*4640*/  BRA `(.L_x_24402) ;  /* 0xffffffd400bc7947 */ /* 0x000fea000383ffff */
.L_x_24322:
[----:B------:R-:W-:Y:S01]  /*4650*/  BSSY B2, `(.L_x_24403) ;  /* 0x0000006000027945 */ /* 0x000fe20003800000 */
[----:B------:R-:W-:Y:S02]  /*4660*/  IMAD.MOV.U32 R35, RZ, RZ, R8 ;  /* 0x000000ffff237224 */ /* 0x000fe400078e0008 */
[----:B------:R-:W-:-:S07]  /*4670*/  IMAD.MOV.U32 R40, RZ, RZ, -0x1 ;  /* 0xffffffffff287424 */ /* 0x000fce00078e00ff */
[----:B01234-:R-:W-:Y:S05]  /*4680*/  WARPSYNC.COLLECTIVE R40, `(.L_x_24404) ;  /* 0x0000000028087348 */ /* 0x01ffea0003c00000 */
[----:B---3--:R3:W0:Y:S02]  /*4690*/  SHFL.IDX P0, R40, R50, R35, R37 ;  /* 0x0000002332287389 */ /* 0x0086240000000025 */
[----:B01234-:R-:W-:Y:S05]  /*46a0*/  ENDCOLLECTIVE ;  /* 0x000000000000791b */ /* 0x01ffea0003800000 */
.L_x_24404:
[----:B------:R-:W-:Y:S05]  /*46b0*/  BSYNC B2 ;  /* 0x0000000000027941 */ /* 0x000fea0003800000 */
.L_x_24403:
[----:B------:R-:W-:Y:S05]  /*46c0*/  BRA `(.L_x_24405) ;  /* 0xffffffd400b07947 */ /* 0x000fea000383ffff */
.L_x_24324:
[----:B------:R-:W-:Y:S01]  /*46d0*/  BSSY B2, `(.L_x_24406) ;  /* 0x0000006000027945 */ /* 0x000fe20003800000 */
[----:B------:R-:W-:Y:S01]  /*46e0*/  MOV R35, R9 ;  /* 0x0000000900237202 */ /* 0x000fe20000000f00 */
[----:B------:R-:W-:-:S07]  /*46f0*/  IMAD.MOV.U32 R40, RZ, RZ, -0x1 ;  /* 0xffffffffff287424 */ /* 0x000fce00078e00ff */
[----:B01234-:R-:W-:Y:S05]  /*4700*/  WARPSYNC.COLLECTIVE R40, `(.L_x_24407) ;  /* 0x0000000028087348 */ /* 0x01ffea0003c00000 */
[----:B---3--:R3:W0:Y:S02]  /*4710*/  SHFL.IDX P0, R40, R50, R35, R37 ;  /* 0x0000002332287389 */ /* 0x0086240000000025 */
[----:B01234-:R-:W-:Y:S05]  /*4720*/  ENDCOLLECTIVE ;  /* 0x000000000000791b */ /* 0x01ffea0003800000 */
.L_x_24407:
[----:B------:R-:W-:Y:S05]  /*4730*/  BSYNC B2 ;  /* 0x0000000000027941 */ /* 0x000fea0003800000 */
.L_x_24406:
[----:B------:R-:W-:Y:S05]  /*4740*/  BRA `(.L_x_24408) ;  /* 0xffffffd400a47947 */ /* 0x000fea000383ffff */
.L_x_24326:
[----:B------:R-:W-:Y:S01]  /*4750*/  BSSY B2, `(.L_x_24409) ;  /* 0x0000006000027945 */ /* 0x000fe20003800000 */
[----:B------:R-:W-:Y:S01]  /*4760*/  IMAD.MOV.U32 R35, RZ, RZ, R10 ;  /* 0x000000ffff237224 */ /* 0x000fe200078e000a */
[----:B------:R-:W-:-:S07]  /*4770*/  MOV R40, 0xffffffff ;  /* 0xffffffff00287802 */ /* 0x000fce0000000f00 */
[----:B01234-:R-:W-:Y:S05]  /*4780*/  WARPSYNC.COLLECTIVE R40, `(.L_x_24410) ;  /* 0x0000000028087348 */ /* 0x01ffea0003c00000 */
[----:B---3--:R3:W0:Y:S02]  /*4790*/  SHFL.IDX P0, R40, R50, R35, R37 ;  /* 0x0000002332287389 */ /* 0x0086240000000025 */
[----:B01234-:R-:W-:Y:S05]  /*47a0*/  ENDCOLLECTIVE ;  /* 0x000000000000791b */ /* 0x01ffea0003800000 */
.L_x_24410:
[----:B------:R-:W-:Y:S05]  /*47b0*/  BSYNC B2 ;  /* 0x0000000000027941 */ /* 0x000fea0003800000 */
.L_x_24409:
[----:B------:R-:W-:Y:S05]  /*47c0*/  BRA `(.L_x_24411) ;  /* 0xffffffd400987947 */ /* 0x000fea000383ffff */
.L_x_24328:
[----:B------:R-:W-:Y:S01]  /*47d0*/  BSSY B2, `(.L_x_24412) ;  /* 0x0000006000027945 */ /* 0x000fe20003800000 */
[----:B------:R-:W-:Y:S02]  /*47e0*/  IMAD.MOV.U32 R35, RZ, RZ, R11 ;  /* 0x000000ffff237224 */ /* 0x000fe400078e000b */
[----:B------:R-:W-:-:S07]  /*47f0*/  IMAD.MOV.U32 R40, RZ, RZ, -0x1 ;  /* 0xffffffffff287424 */ /* 0x000fce00078e00ff */
[----:B-1234-:R-:W-:Y:S05]  /*4800*/  WARPSYNC.COLLECTIVE R40, `(.L_x_24413) ;  /* 0x0000000028087348 */ /* 0x01efea0003c00000 */
[----:B---3--:R0:W3:Y:S02]  /*4810*/  SHFL.IDX P0, R40, R50, R35, R37 ;  /* 0x0000002332287389 */ /* 0x0080e40000000025 */
[----:B01234-:R-:W-:Y:S05]  /*4820*/  ENDCOLLECTIVE ;  /* 0x000000000000791b */ /* 0x01ffea0003800000 */
.L_x_24413:
[----:B------:R-:W-:Y:S05]  /*4830*/  BSYNC B2 ;  /* 0x0000000000027941 */ /* 0x000fea0003800000 */
.L_x_24412:
[----:B------:R-:W-:Y:S05]  /*4840*/  BRA `(.L_x_24414) ;  /* 0xffffffd400947947 */ /* 0x000fea000383ffff */
.L_x_24330:
[----:B------:R-:W-:Y:S01]  /*4850*/  BSSY B2, `(.L_x_24415) ;  /* 0x0000006000027945 */ /* 0x000fe20003800000 */
[----:B------:R-:W-:Y:S01]  /*4860*/  MOV R35, R12 ;  /* 0x0000000c00237202 */ /* 0x000fe20000000f00 */
[----:B------:R-:W-:-:S07]  /*4870*/  IMAD.MOV.U32 R40, RZ, RZ, -0x1 ;  /* 0xffffffffff287424 */ /* 0x000fce00078e00ff */
[----:B01234-:R-:W-:Y:S05]  /*4880*/  WARPSYNC.COLLECTIVE R40, `(.L_x_24416) ;  /* 0x0000000028087348 */ /* 0x01ffea0003c00000 */
[----:B---3--:R3:W0:Y:S02]  /*4890*/  SHFL.IDX P0, R40, R50, R35, R37 ;  /* 0x0000002332287389 */ /* 0x0086240000000025 */
[----:B01234-:R-:W-:Y:S05]  /*48a0*/  ENDCOLLECTIVE ;  /* 0x000000000000791b */ /* 0x01ffea0003800000 */
.L_x_24416:
[----:B------:R-:W-:Y:S05]  /*48b0*/  BSYNC B2 ;  /* 0x0000000000027941 */ /* 0x000fea0003800000 */
.L_x_24415:
[----:B------:R-:W-:Y:S05]  /*48c0*/  BRA `(.L_x_24417) ;  /* 0xffffffd4008c7947 */ /* 0x000fea000383ffff */
.L_x_24332:
[----:B------:R-:W-:Y:S01]  /*48d0*/  BSSY B2, `(.L_x_24418) ;  /* 0x0000006000027945 */ /* 0x000fe20003800000 */
[----:B------:R-:W-:Y:S01]  /*48e0*/  IMAD.MOV.U32 R35, RZ, RZ, R13 ;  /* 0x000000ffff237224 */ /* 0x000fe200078e000d */
[----:B------:R-:W-:-:S07]  /*48f0*/  MOV R40, 0xffffffff ;  /* 0xffffffff00287802 */ /* 0x000fce0000000f00 */
[----:B01234-:R-:W-:Y:S05]  /*4900*/  WARPSYNC.COLLECTIVE R40, `(.L_x_24419) ;  /* 0x0000000028087348 */ /* 0x01ffea0003c00000 */
[----:B---3--:R3:W0:Y:S02]  /*4910*/  SHFL.IDX P0, R40, R50, R35, R37 ;  /* 0x0000002332287389 */ /* 0x0086240000000025 */
[----:B01234-:R-:W-:Y:S05]  /*4920*/  ENDCOLLECTIVE ;  /* 0x000000000000791b */ /* 0x01ffea0003800000 */
.L_x_24419:
[----:B------:R-:W-:Y:S05]  /*4930*/  BSYNC B2 ;  /* 0x0000000000027941 */ /* 0x000fea0003800000 */
.L_x_24418:
[----:B------:R-:W-:Y:S05]  /*4940*/  BRA `(.L_x_24420) ;  /* 0xffffffd400847947 */ /* 0x000fea000383ffff */
.L_x_24334:
[----:B------:R-:W-:Y:S01]  /*4950*/  BSSY B2, `(.L_x_24421) ;  /* 0x0000006000027945 */ /* 0x000fe20003800000 */
[----:B------:R-:W-:Y:S02]  /*4960*/  IMAD.MOV.U32 R35, RZ, RZ, R14 ;  /* 0x000000ffff237224 */ /* 0x000fe400078e000e */
[----:B------:R-:W-:-:S07]  /*4970*/  IMAD.MOV.U32 R40, RZ, RZ, -0x1 ;  /* 0xffffffffff287424 */ /* 0x000fce00078e00ff */
[----:B01234-:R-:W-:Y:S05]  /*4980*/  WARPSYNC.COLLECTIVE R40, `(.L_x_24422) ;  /* 0x0000000028087348 */ /* 0x01ffea0003c00000 */
[----:B---3--:R3:W0:Y:S02]  /*4990*/  SHFL.IDX P0, R40, R50, R35, R37 ;  /* 0x0000002332287389 */ /* 0x0086240000000025 */
[----:B01234-:R-:W-:Y:S05]  /*49a0*/  ENDCOLLECTIVE ;  /* 0x000000000000791b */ /* 0x01ffea0003800000 */
.L_x_24422:
[----:B------:R-:W-:Y:S05]  /*49b0*/  BSYNC B2 ;  /* 0x0000000000027941 */ /* 0x000fea0003800000 */
.L_x_24421:
[----:B------:R-:W-:Y:S05]  /*49c0*/  BRA `(.L_x_24423) ;  /* 0xffffffd4007c7947 */ /* 0x000fea000383ffff */
.L_x_24349:
[----:B------:R-:W-:Y:S01]  /*49d0*/  BSSY B1, `(.L_x_24424) ;  /* 0x0000006000017945 */ /* 0x000fe20003800000 */
[----:B------:R-:W-:Y:S01]  /*49e0*/  MOV R35, R36 ;  /* 0x0000002400237202 */ /* 0x000fe20000000f00 */
[----:B------:R-:W-:-:S07]  /*49f0*/  IMAD.MOV.U32 R40, RZ, RZ, -0x1 ;  /* 0xffffffffff287424 */ /* 0x000fce00078e00ff */
[----:B01234-:R-:W-:Y:S05]  /*4a00*/  WARPSYNC.COLLECTIVE R40, `(.L_x_24425) ;  /* 0x0000000028087348 */ /* 0x01ffea0003c00000 */
[----:B---3--:R3:W0:Y:S02]  /*4a10*/  SHFL.IDX P0, R40, R50, R35, R37 ;  /* 0x0000002332287389 */ /* 0x0086240000000025 */
[----:B01234-:R-:W-:Y:S05]  /*4a20*/  ENDCOLLECTIVE ;  /* 0x000000000000791b */ /* 0x01ffea0003800000 */
.L_x_24425:
[----:B------:R-:W-:Y:S05]  /*4a30*/  BSYNC B1 ;  /* 0x0000000000017941 */ /* 0x000fea0003800000 */
.L_x_24424:
[----:B------:R-:W-:Y:S05]  /*4a40*/  BRA `(.L_x_24426) ;  /* 0xffffffdc005c7947 */ /* 0x000fea000383ffff */
.L_x_24351:
[----:B------:R-:W-:Y:S01]  /*4a50*/  BSSY B1, `(.L_x_24427) ;  /* 0x0000006000017945 */ /* 0x000fe20003800000 */
[----:B------:R-:W-:Y:S01]  /*4a60*/  IMAD.MOV.U32 R35, RZ, RZ, R8 ;  /* 0x000000ffff237224 */ /* 0x000fe200078e0008 */
[----:B------:R-:W-:-:S07]  /*4a70*/  MOV R40, 0xffffffff ;  /* 0xffffffff00287802 */ /* 0x000fce0000000f00 */
[----:B01234-:R-:W-:Y:S05]  /*4a80*/  WARPSYNC.COLLECTIVE R40, `(.L_x_24428) ;  /* 0x0000000028087348 */ /* 0x01ffea0003c00000 */
[----:B---3--:R3:W0:Y:S02]  /*4a90*/  SHFL.IDX P0, R40, R50, R35, R37 ;  /* 0x0000002332287389 */ /* 0x0086240000000025 */
[----:B01234-:R-:W-:Y:S05]  /*4aa0*/  ENDCOLLECTIVE ;  /* 0x000000000000791b */ /* 0x01ffea0003800000 */
.L_x_24428:
[----:B------:R-:W-:Y:S05]  /*4ab0*/  BSYNC B1 ;  /* 0x0000000000017941 */ /* 0x000fea0003800000 */
.L_x_24427:
[----:B------:R-:W-:Y:S05]  /*4ac0*/  BRA `(.L_x_24429) ;  /* 0xffffffdc00507947 */ /* 0x000fea000383ffff */
.L_x_24353:
[----:B------:R-:W-:Y:S01]  /*4ad0*/  BSSY B1, `(.L_x_24430) ;  /* 0x0000006000017945 */ /* 0x000fe20003800000 */
[----:B------:R-:W-:Y:S02]  /*4ae0*/  IMAD.MOV.U32 R35, RZ, RZ, R9 ;  /* 0x000000ffff237224 */ /* 0x000fe400078e0009 */
[----:B------:R-:W-:-:S07]  /*4af0*/  IMAD.MOV.U32 R40, RZ, RZ, -0x1 ;  /* 0xffffffffff287424 */ /* 0x000fce00078e00ff */
[----:B01234-:R-:W-:Y:S05]  /*4b00*/  WARPSYNC.COLLECTIVE R40, `(.L_x_24431) ;  /* 0x0000000028087348 */ /* 0x01ffea0003c00000 */
[----:B---3--:R3:W0:Y:S02]  /*4b10*/  SHFL.IDX P0, R40, R50, R35, R37 ;  /* 0x0000002332287389 */ /* 0x0086240000000025 */
[----:B01234-:R-:W-:Y:S05]  /*4b20*/  ENDCOLLECTIVE ;  /* 0x000000000000791b */ /* 0x01ffea0003800000 */
.L_x_24431:
[----:B------:R-:W-:Y:S05]  /*4b30*/  BSYNC B1 ;  /* 0x0000000000017941 */ /* 0x000fea0003800000 */
.L_x_24430:
[----:B------:R-:W-:Y:S05]  /*4b40*/  BRA `(.L_x_24432) ;  /* 0xffffffdc00447947 */ /* 0x000fea000383ffff */
.L_x_24355:
[----:B------:R-:W-:Y:S01]  /*4b50*/  BSSY B1, `(.L_x_24433) ;  /* 0x0000006000017945 */ /* 0x000fe20003800000 */
[----:B------:R-:W-:Y:S01]  /*4b60*/  MOV R35, R10 ;  /* 0x0000000a00237202 */ /* 0x000fe20000000f00 */
[----:B------:R-:W-:-:S07]  /*4b70*/  IMAD.MOV.U32 R40, RZ, RZ, -0x1 ;  /* 0xffffffffff287424 */ /* 0x000fce00078e00ff */
[----:B01234-:R-:W-:Y:S05]  /*4b80*/  WARPSYNC.COLLECTIVE R40, `(.L_x_24434) ;  /* 0x0000000028087348 */ /* 0x01ffea0003c00000 */
[----:B---3--:R3:W0:Y:S02]  /*4b90*/  SHFL.IDX P0, R40, R50, R35, R37 ;  /* 0x0000002332287389 */ /* 0x0086240000000025 */
[----:B01234-:R-:W-:Y:S05]  /*4ba0*/  ENDCOLLECTIVE ;  /* 0x000000000000791b */ /* 0x01ffea0003800000 */
.L_x_24434:
[----:B------:R-:W-:Y:S05]  /*4bb0*/  BSYNC B1 ;  /* 0x0000000000017941 */ /* 0x000fea0003800000 */
.L_x_24433:
[----:B------:R-:W-:Y:S05]  /*4bc0*/  BRA `(.L_x_24435) ;  /* 0xffffffdc00387947 */ /* 0x000fea000383ffff */
.L_x_24357:
[----:B------:R-:W-:Y:S01]  /*4bd0*/  BSSY B1, `(.L_x_24436) ;  /* 0x0000006000017945 */ /* 0x000fe20003800000 */
[----:B------:R-:W-:Y:S01]  /*4be0*/  IMAD.MOV.U32 R35, RZ, RZ, R11 ;  /* 0x000000ffff237224 */ /* 0x000fe200078e000b */
[----:B------:R-:W-:-:S07]  /*4bf0*/  MOV R40, 0xffffffff ;  /* 0xffffffff00287802 */ /* 0x000fce0000000f00 */
[----:B-1234-:R-:W-:Y:S05]  /*4c00*/  WARPSYNC.COLLECTIVE R40, `(.L_x_24437) ;  /* 0x0000000028087348 */ /* 0x01efea0003c00000 */
[----:B---3--:R0:W3:Y:S02]  /*4c10*/  SHFL.IDX P0, R40, R50, R35, R37 ;  /* 0x0000002332287389 */ /* 0x0080e40000000025 */
[----:B01234-:R-:W-:Y:S05]  /*4c20*/  ENDCOLLECTIVE ;  /* 0x000000000000791b */ /* 0x01ffea0003800000 */
.L_x_24437:
[----:B------:R-:W-:Y:S05]  /*4c30*/  BSYNC B1 ;  /* 0x0000000000017941 */ /* 0x000fea0003800000 */
.L_x_24436:
[----:B------:R-:W-:Y:S05]  /*4c40*/  BRA `(.L_x_24438) ;  /* 0xffffffdc00347947 */ /* 0x000fea000383ffff */
.L_x_24359:
[----:B------:R-:W-:Y:S01]  /*4c50*/  BSSY B1, `(.L_x_24439) ;  /* 0x0000006000017945 */ /* 0x000fe20003800000 */
[----:B------:R-:W-:Y:S02]  /*4c60*/  IMAD.MOV.U32 R35, RZ, RZ, R12 ;  /* 0x000000ffff237224 */ /* 0x000fe400078e000c */
[----:B------:R-:W-:-:S07]  /*4c70*/  IMAD.MOV.U32 R40, RZ, RZ, -0x1 ;  /* 0xffffffffff287424 */ /* 0x000fce00078e00ff */
[----:B01234-:R-:W-:Y:S05]  /*4c80*/  WARPSYNC.COLLECTIVE R40, `(.L_x_24440) ;  /* 0x0000000028087348 */ /* 0x01ffea0003c00000 */
[----:B---3--:R3:W0:Y:S02]  /*4c90*/  SHFL.IDX P0, R40, R50, R35, R37 ;  /* 0x0000002332287389 */ /* 0x0086240000000025 */
[----:B01234-:R-:W-:Y:S05]  /*4ca0*/  ENDCOLLECTIVE ;  /* 0x000000000000791b */ /* 0x01ffea0003800000 */
.L_x_24440:
[----:B------:R-:W-:Y:S05]  /*4cb0*/  BSYNC B1 ;  /* 0x0000000000017941 */ /* 0x000fea0003800000 */
.L_x_24439:
[----:B------:R-:W-:Y:S05]  /*4cc0*/  BRA `(.L_x_24441) ;  /* 0xffffffdc002c7947 */ /* 0x000fea000383ffff */
.L_x_24361:
[----:B------:R-:W-:Y:S01]  /*4cd0*/  BSSY B1, `(.L_x_24442) ;  /* 0x0000006000017945 */ /* 0x000fe20003800000 */
[----:B------:R-:W-:Y:S01]  /*4ce0*/  MOV R35, R13 ;  /* 0x0000000d00237202 */ /* 0x000fe20000000f00 */
[----:B------:R-:W-:-:S07]  /*4cf0*/  IMAD.MOV.U32 R40, RZ, RZ, -0x1 ;  /* 0xffffffffff287424 */ /* 0x000fce00078e00ff */
[----:B01234-:R-:W-:Y:S05]  /*4d00*/  WARPSYNC.COLLECTIVE R40, `(.L_x_24443) ;  /* 0x0000000028087348 */ /* 0x01ffea0003c00000 */
[----:B---3--:R3:W0:Y:S02]  /*4d10*/  SHFL.IDX P0, R40, R50, R35, R37 ;  /* 0x0000002332287389 */ /* 0x0086240000000025 */
[----:B01234-:R-:W-:Y:S05]  /*4d20*/  ENDCOLLECTIVE ;  /* 0x000000000000791b */ /* 0x01ffea0003800000 */
.L_x_24443:
[----:B------:R-:W-:Y:S05]  /*4d30*/  BSYNC B1 ;  /* 0x0000000000017941 */ /* 0x000fea0003800000 */
.L_x_24442:
[----:B------:R-:W-:Y:S05]  /*4d40*/  BRA `(.L_x_24444) ;  /* 0xffffffdc00247947 */ /* 0x000fea000383ffff */
.L_x_24363:
[----:B------:R-:W-:Y:S01]  /*4d50*/  BSSY B1, `(.L_x_24445) ;  /* 0x0000006000017945 */ /* 0x000fe20003800000 */
[----:B------:R-:W-:Y:S01]  /*4d60*/  IMAD.MOV.U32 R35, RZ, RZ, R14 ;  /* 0x000000ffff237224 */ /* 0x000fe200078e000e */
[----:B------:R-:W-:-:S07]  /*4d70*/  MOV R40, 0xffffffff ;  /* 0xffffffff00287802 */ /* 0x000fce0000000f00 */
[----:B01234-:R-:W-:Y:S05]  /*4d80*/  WARPSYNC.COLLECTIVE R40, `(.L_x_24446) ;  /* 0x0000000028087348 */ /* 0x01ffea0003c00000 */
[----:B---3--:R3:W0:Y:S02]  /*4d90*/  SHFL.IDX P0, R40, R50, R35, R37 ;  /* 0x0000002332287389 */ /* 0x0086240000000025 */
[----:B01234-:R-:W-:Y:S05]  /*4da0*/  ENDCOLLECTIVE ;  /* 0x000000000000791b */ /* 0x01ffea0003800000 */
.L_x_24446:
[----:B------:R-:W-:Y:S05]  /*4db0*/  BSYNC B1 ;  /* 0x0000000000017941 */ /* 0x000fea0003800000 */
.L_x_24445:
[----:B------:R-:W-:Y:S05]  /*4dc0*/  BRA `(.L_x_24447) ;  /* 0xffffffdc001c7947 */ /* 0x000fea000383ffff */
.L_x_24376:
[----:B------:R-:W-:Y:S02]  /*4dd0*/  IMAD.MOV.U32 R40, RZ, RZ, -0x1 ;  /* 0xffffffffff287424 */ /* 0x000fe400078e00ff */
[----:B------:R-:W-:-:S07]  /*4de0*/  IMAD.MOV.U32 R35, RZ, RZ, R36 ;  /* 0x000000ffff237224 */ /* 0x000fce00078e0024 */
[----:B012-4-:R-:W-:Y:S05]  /*4df0*/  WARPSYNC.COLLECTIVE R40, `(.L_x_24448) ;  /* 0x0000000028087348 */ /* 0x017fea0003c00000 */
[----:B-1----:R1:W3:Y:S02]  /*4e00*/  SHFL.IDX P0, R40, R50, R35, R37 ;  /* 0x0000002332287389 */ /* 0x0022e40000000025 */
[----:B01234-:R-:W-:Y:S05]  /*4e10*/  ENDCOLLECTIVE ;  /* 0x000000000000791b */ /* 0x01ffea0003800000 */
.L_x_24448:
[----:B------:R-:W-:Y:S01]  /*4e20*/  MOV R29, R40 ;  /* 0x00000028001d7202 */ /* 0x000fe20000000f00 */
[----:B------:R-:W-:Y:S06]  /*4e30*/  BRA `(.L_x_24449) ;  /* 0xffffffe000ec7947 */ /* 0x000fec000383ffff */
.L_x_24378:
[----:B------:R-:W-:Y:S01]  /*4e40*/  BSSY B0, `(.L_x_24450) ;  /* 0x0000006000007945 */ /* 0x000fe20003800000 */
[----:B------:R-:W-:Y:S02]  /*4e50*/  IMAD.MOV.U32 R35, RZ, RZ, R8 ;  /* 0x000000ffff237224 */ /* 0x000fe400078e0008 */
[----:B------:R-:W-:-:S07]  /*4e60*/  IMAD.MOV.U32 R40, RZ, RZ, -0x1 ;  /* 0xffffffffff287424 */ /* 0x000fce00078e00ff */
[----:B012-4-:R-:W-:Y:S05]  /*4e70*/  WARPSYNC.COLLECTIVE R40, `(.L_x_24451) ;  /* 0x0000000028087348 */ /* 0x017fea0003c00000 */
[----:B-1----:R1:W3:Y:S02]  /*4e80*/  SHFL.IDX P0, R40, R50, R35, R37 ;  /* 0x0000002332287389 */ /* 0x0022e40000000025 */
[----:B01234-:R-:W-:Y:S05]  /*4e90*/  ENDCOLLECTIVE ;  /* 0x000000000000791b */ /* 0x01ffea0003800000 */
.L_x_24451:
[----:B------:R-:W-:Y:S05]  /*4ea0*/  BSYNC B0 ;  /* 0x0000000000007941 */ /* 0x000fea0003800000 */
.L_x_24450:
[----:B------:R-:W-:Y:S05]  /*4eb0*/  BRA `(.L_x_24452) ;  /* 0xffffffe000e07947 */ /* 0x000fea000383ffff */
.L_x_24380:
[----:B------:R-:W-:Y:S01]  /*4ec0*/  BSSY B0, `(.L_x_24453) ;  /* 0x0000006000007945 */ /* 0x000fe20003800000 */
[----:B------:R-:W-:Y:S01]  /*4ed0*/  MOV R35, R9 ;  /* 0x0000000900237202 */ /* 0x000fe20000000f00 */
[----:B------:R-:W-:-:S07]  /*4ee0*/  IMAD.MOV.U32 R40, RZ, RZ, -0x1 ;  /* 0xffffffffff287424 */ /* 0x000fce00078e00ff */
[----:B012-4-:R-:W-:Y:S05]  /*4ef0*/  WARPSYNC.COLLECTIVE R40, `(.L_x_24454) ;  /* 0x0000000028087348 */ /* 0x017fea0003c00000 */
[----:B-1----:R1:W3:Y:S02]  /*4f00*/  SHFL.IDX P0, R40, R50, R35, R37 ;  /* 0x0000002332287389 */ /* 0x0022e40000000025 */
[----:B01234-:R-:W-:Y:S05]  /*4f10*/  ENDCOLLECTIVE ;  /* 0x000000000000791b */ /* 0x01ffea0003800000 */
.L_x_24454:
[----:B------:R-:W-:Y:S05]  /*4f20*/  BSYNC B0 ;  /* 0x0000000000007941 */ /* 0x000fea0003800000 */
.L_x_24453:
[----:B------:R-:W-:Y:S05]  /*4f30*/  BRA `(.L_x_24455) ;  /* 0xffffffe000d47947 */ /* 0x000fea000383ffff */
.L_x_24382:
[----:B------:R-:W-:Y:S01]  /*4f40*/  BSSY B0, `(.L_x_24456) ;  /* 0x0000006000007945 */ /* 0x000fe20003800000 */
[----:B------:R-:W-:Y:S01]  /*4f50*/  IMAD.MOV.U32 R35, RZ, RZ, R10 ;  /* 0x000000ffff237224 */ /* 0x000fe200078e000a */
[----:B------:R-:W-:-:S07]  /*4f60*/  MOV R40, 0xffffffff ;  /* 0xffffffff00287802 */ /* 0x000fce0000000f00 */
[----:B-12-4-:R-:W-:Y:S05]  /*4f70*/  WARPSYNC.COLLECTIVE R40, `(.L_x_24457) ;  /* 0x0000000028087348 */ /* 0x016fea0003c00000 */
[----:B-1----:R0:W1:Y:S02]  /*4f80*/  SHFL.IDX P0, R40, R50, R35, R37 ;  /* 0x0000002332287389 */ /* 0x0020640000000025 */
[----:B012-4-:R-:W-:Y:S05]  /*4f90*/  ENDCOLLECTIVE ;  /* 0x000000000000791b */ /* 0x017fea0003800000 */
.L_x_24457:
[----:B------:R-:W-:Y:S05]  /*4fa0*/  BSYNC B0 ;  /* 0x0000000000007941 */ /* 0x000fea0003800000 */
.L_x_24456:
[----:B------:R-:W-:Y:S05]  /*4fb0*/  BRA `(.L_x_24458) ;  /* 0xffffffe000d07947 */ /* 0x000fea000383ffff */
.L_x_24384:
[----:B------:R-:W-:Y:S01]  /*4fc0*/  BSSY B0, `(.L_x_24459) ;  /* 0x0000006000007945 */ /* 0x000fe20003800000 */
[----:B------:R-:W-:Y:S02]  /*4fd0*/  IMAD.MOV.U32 R35, RZ, RZ, R11 ;  /* 0x000000ffff237224 */ /* 0x000fe400078e000b */
[----:B------:R-:W-:-:S07]  /*4fe0*/  IMAD.MOV.U32 R40, RZ, RZ, -0x1 ;  /* 0xffffffffff287424 */ /* 0x000fce00078e00ff */
[----:B012-4-:R-:W-:Y:S05]  /*4ff0*/  WARPSYNC.COLLECTIVE R40, `(.L_x_24460) ;  /* 0x0000000028087348 */ /* 0x017fea0003c00000 */
[----:B-1----:R1:W3:Y:S02]  /*5000*/  SHFL.IDX P0, R40, R50, R35, R37 ;  /* 0x0000002332287389 */ /* 0x0022e40000000025 */
[----:B01234-:R-:W-:Y:S05]  /*5010*/  ENDCOLLECTIVE ;  /* 0x000000000000791b */ /* 0x01ffea0003800000 */
.L_x_24460:
[----:B------:R-:W-:Y:S05]  /*5020*/  BSYNC B0 ;  /* 0x0000000000007941 */ /* 0x000fea0003800000 */
.L_x_24459:
[----:B------:R-:W-:Y:S05]  /*5030*/  BRA `(.L_x_24461) ;  /* 0xffffffe000c87947 */ /* 0x000fea000383ffff */
.L_x_24386:
[----:B------:R-:W-:Y:S01]  /*5040*/  BSSY B0, `(.L_x_24462) ;  /* 0x0000006000007945 */ /* 0x000fe20003800000 */
[----:B------:R-:W-:Y:S01]  /*5050*/  MOV R35, R12 ;  /* 0x0000000c00237202 */ /* 0x000fe20000000f00 */
[----:B------:R-:W-:-:S07]  /*5060*/  IMAD.MOV.U32 R40, RZ, RZ, -0x1 ;  /* 0xffffffffff287424 */ /* 0x000fce00078e00ff */
[----:B012-4-:R-:W-:Y:S05]  /*5070*/  WARPSYNC.COLLECTIVE R40, `(.L_x_24463) ;  /* 0x0000000028087348 */ /* 0x017fea0003c00000 */
[----:B-1----:R1:W3:Y:S02]  /*5080*/  SHFL.IDX P0, R40, R50, R35, R37 ;  /* 0x0000002332287389 */ /* 0x0022e40000000025 */
[----:B01234-:R-:W-:Y:S05]  /*5090*/  ENDCOLLECTIVE ;  /* 0x000000000000791b */ /* 0x01ffea0003800000 */
.L_x_24463:
[----:B------:R-:W-:Y:S05]  /*50a0*/  BSYNC B0 ;  /* 0x0000000000007941 */ /* 0x000fea0003800000 */
.L_x_24462:
[----:B------:R-:W-:Y:S05]  /*50b0*/  BRA `(.L_x_24464) ;  /* 0xffffffe000c07947 */ /* 0x000fea000383ffff */
.L_x_24388:
[----:B------:R-:W-:Y:S01]  /*50c0*/  BSSY B0, `(.L_x_24465) ;  /* 0x0000006000007945 */ /* 0x000fe20003800000 */
[----:B------:R-:W-:Y:S01]  /*50d0*/  IMAD.MOV.U32 R35, RZ, RZ, R13 ;  /* 0x000000ffff237224 */ /* 0x000fe200078e000d */
[----:B------:R-:W-:-:S07]  /*50e0*/  MOV R40, 0xffffffff ;  /* 0xffffffff00287802 */ /* 0x000fce0000000f00 */
[----:B012-4-:R-:W-:Y:S05]  /*50f0*/  WARPSYNC.COLLECTIVE R40, `(.L_x_24466) ;  /* 0x0000000028087348 */ /* 0x017fea0003c00000 */
[----:B-1----:R1:W3:Y:S02]  /*5100*/  SHFL.IDX P0, R40, R50, R35, R37 ;  /* 0x0000002332287389 */ /* 0x0022e40000000025 */
[----:B01234-:R-:W-:Y:S05]  /*5110*/  ENDCOLLECTIVE ;  /* 0x000000000000791b */ /* 0x01ffea0003800000 */
.L_x_24466:
[----:B------:R-:W-:Y:S05]  /*5120*/  BSYNC B0 ;  /* 0x0000000000007941 */ /* 0x000fea0003800000 */
.L_x_24465:
[----:B------:R-:W-:Y:S05]  /*5130*/  BRA `(.L_x_24467) ;  /* 0xffffffe000b87947 */ /* 0x000fea000383ffff */
.L_x_24390:
[----:B------:R-:W-:Y:S01]  /*5140*/  BSSY B0, `(.L_x_24468) ;  /* 0x0000006000007945 */ /* 0x000fe20003800000 */
[----:B------:R-:W-:Y:S02]  /*5150*/  IMAD.MOV.U32 R35, RZ, RZ, R14 ;  /* 0x000000ffff237224 */ /* 0x000fe400078e000e */
[----:B------:R-:W-:-:S07]  /*5160*/  IMAD.MOV.U32 R40, RZ, RZ, -0x1 ;  /* 0xffffffffff287424 */ /* 0x000fce00078e00ff */
[----:B012-4-:R-:W-:Y:S05]  /*5170*/  WARPSYNC.COLLECTIVE R40, `(.L_x_24469) ;  /* 0x0000000028087348 */ /* 0x017fea0003c00000 */
[----:B-1----:R1:W3:Y:S02]  /*5180*/  SHFL.IDX P0, R40, R50, R35, R37 ;  /* 0x0000002332287389 */ /* 0x0022e40000000025 */
[----:B01234-:R-:W-:Y:S05]  /*5190*/  ENDCOLLECTIVE ;  /* 0x000000000000791b */ /* 0x01ffea0003800000 */
.L_x_24469:
[----:B------:R-:W-:Y:S05]  /*51a0*/  BSYNC B0 ;  /* 0x0000000000007941 */ /* 0x000fea0003800000 */
.L_x_24468:
[----:B------:R-:W-:Y:S05]  /*51b0*/  BRA `(.L_x_24470) ;  /* 0xffffffe000b07947 */ /* 0x000fea000383ffff */
        .weak           $__internal_133_$__cuda_sm20_div_u16
        .type           $__internal_133_$__cuda_sm20_div_u16,@function
        .size           $__internal_133_$__cuda_sm20_div_u16,(.L_x_58084 - $__internal_133_$__cuda_sm20_div_u16)
$__internal_133_$__cuda_sm20_div_u16:
        /* <DEDUP_REMOVED lines=18> */
[----:B------:R-:W-:Y:S06]  /*52e0*/  RET.REL.NODEC R8 `(_Z9cuda_gemmIiLi256ELi2ELi1ELi512ELi8ELi8ELi32ELi0ELi0EEviiiPT_S1_S1_ii) ;  /* 0xffffffac08447950 */ /* 0x000fec0003c3ffff */
.L_x_24471:
        /* <DEDUP_REMOVED lines=9> */
.L_x_58084:


//--------------------- .text._Z9cuda_gemmIiLi256ELi2ELi1ELi512ELi4ELi4ELi32ELi1ELi1EEviiiPT_S1_S1_ii --------------------------
	.section	.text._Z9cuda_gemmIiLi256ELi2ELi1ELi512ELi4ELi4ELi32ELi1ELi1EEviiiPT_S1_S1_ii,"ax",@progbits
	.align	128
        .global         _Z9cuda_gemmIiLi256ELi2ELi1ELi512ELi4ELi4ELi32ELi1ELi1EEviiiPT_S1_S1_ii
        .type           _Z9cuda_gemmIiLi256ELi2ELi1ELi512ELi4ELi4ELi32ELi1ELi1EEviiiPT_S1_S1_ii,@function
        .size           _Z9cuda_gemmIiLi256ELi2ELi1ELi512ELi4ELi4ELi32ELi1ELi1EEviiiPT_S1_S1_ii,(.L_x_58085 - _Z9cuda_gemmIiLi256ELi2ELi1ELi512ELi4ELi4ELi32ELi1ELi1EEviiiPT_S1_S1_ii)
        .other          _Z9cuda_gemmIiLi256ELi2ELi1ELi512ELi4ELi4ELi32ELi1ELi1EEviiiPT_S1_S1_ii,@"STO_CUDA_ENTRY STV_DEFAULT"
_Z9cuda_gemmIiLi256ELi2ELi1ELi512ELi4ELi4ELi32ELi1ELi1EEviiiPT_S1_S1_ii:
.text._Z9cuda_gemmIiLi256ELi2ELi1ELi512ELi4ELi4ELi32ELi1ELi1EEviiiPT_S1_S1_ii:
        /* <DEDUP_REMOVED lines=12> */
.L_x_24474:
        /* <DEDUP_REMOVED lines=10> */
.L_x_24473:
[----:B------:R-:W-:Y:S05]  /*0160*/  BSYNC.RECONVERGENT B0 ;  /* 0x0000000000007941 */ /* 0x000fea0003800200 */
.L_x_24472:
        /* <DEDUP_REMOVED lines=21> */
[----:B------:R-:W-:Y:S05]  /*02c0*/  CALL.REL.NOINC `($__internal_134_$__cuda_sm20_div_u16) ;  /* 0x0000000c00f07944 */ /* 0x000fea0003c00000 */
        /* <DEDUP_REMOVED lines=15> */
.L_x_24492:
        /* <DEDUP_REMOVED lines=37> */
.L_x_24476:
[----:B------:R-:W-:Y:S05]  /*0610*/  BSYNC.RECONVERGENT B0 ;  /* 0x0000000000007941 */ /* 0x000fea0003800200 */
.L_x_24475:
        /* <DEDUP_REMOVED lines=8> */
.L_x_24479:
        /* <DEDUP_REMOVED lines=27> */
.L_x_24478:
[----:B------:R-:W-:Y:S05]  /*0850*/  BSYNC.RECONVERGENT B0 ;  /* 0x0000000000007941 */ /* 0x000fea0003800200 */
.L_x_24477:
        /* <DEDUP_REMOVED lines=14> */
.L_x_24481:
[----:B------:R-:W-:Y:S05]  /*0940*/  BSYNC.RECONVERGENT B0 ;  /* 0x0000000000007941 */ /* 0x000fea0003800200 */
.L_x_24480:
[----:B------:R-:W-:Y:S04]  /*0950*/  BSSY.RECONVERGENT B0, `(.L_x_24482) ;  /* 0x0000010000007945 */ /* 0x000fe80003800200 */
[----:B------:R-:W-:Y:S05]  /*0960*/  @!P1 BRA `(.L_x_24483) ;  /* 0x0000000000389947 */ /* 0x000fea0003800000 */
[----:B012---:R-:W0:Y:S01]  /*0970*/  S2R R14, SR_CgaCtaId ;  /* 0x00000000000e7919 */ /* 0x007e220000008800 */
[----:B------:R-:W-:-:S05]  /*0980*/  MOV R13, 0x400 ;  /* 0x00000400000d7802 */ /* 0x000fca0000000f00 */
[----:B------:R-:W-:-:S05]  /*0990*/  VIADD R13, R13, 0x880 ;  /* 0x000008800d0d7836 */ /* 0x000fca0000000000 */
[----:B0-----:R-:W-:-:S07]  /*09a0*/  LEA R17, R14, R13, 0x18 ;  /* 0x0000000d0e117211 */ /* 0x001fce00078ec0ff */
.L_x_24484:
        /* <DEDUP_REMOVED lines=10> */
.L_x_24483:
[----:B------:R-:W-:Y:S05]  /*0a50*/  BSYNC.RECONVERGENT B0 ;  /* 0x0000000000007941 */ /* 0x000fea0003800200 */
.L_x_24482:
        /* <DEDUP_REMOVED lines=25> */
.L_x_24486:
        /* <DEDUP_REMOVED lines=11> */
.L_x_24498:
        /* <DEDUP_REMOVED lines=38> */
.L_x_24488:
[----:B------:R-:W-:Y:S05]  /*0f00*/  BSYNC.RECONVERGENT B0 ;  /* 0x0000000000007941 */ /* 0x000fea0003800200 */
.L_x_24487:
[----:B------:R-:W-:Y:S04]  /*0f10*/  BSSY.RECONVERGENT B0, `(.L_x_24489) ;  /* 0x0000018000007945 */ /* 0x000fe80003800200 */
[----:B------:R-:W-:Y:S05]  /*0f20*/  @!P1 BRA `(.L_x_24490) ;  /* 0x0000000000589947 */ /* 0x000fea0003800000 */
.L_x_24491:
        /* <DEDUP_REMOVED lines=22> */
.L_x_24490:
[----:B------:R-:W-:Y:S05]  /*1090*/  BSYNC.RECONVERGENT B0 ;  /* 0x0000000000007941 */ /* 0x000fea0003800200 */
.L_x_24489:
[----:B------:R-:W-:Y:S05]  /*10a0*/  @!P0 BRA `(.L_x_24492) ;  /* 0xfffffff000c48947 */ /* 0x000fea000383ffff */
[----:B------:R-:W-:Y:S05]  /*10b0*/  EXIT ;  /* 0x000000000000794d */ /* 0x000fea0003800000 */
.L_x_24485:
[----:B------:R-:W-:Y:S01]  /*10c0*/  BSSY B0, `(.L_x_24493) ;  /* 0x0000007000007945 */ /* 0x000fe20003800000 */
[----:B------:R-:W-:Y:S01]  /*10d0*/  MOV R27, R6 ;  /* 0x00000006001b7202 */ /* 0x000fe20000000f00 */
[----:B------:R-:W-:Y:S02]  /*10e0*/  IMAD.MOV.U32 R28, RZ, RZ, 0x1c1f ;  /* 0x00001c1fff1c7424 */ /* 0x000fe400078e00ff */
[----:B------:R-:W-:-:S07]  /*10f0*/  IMAD.MOV.U32 R26, RZ, RZ, -0x1 ;  /* 0xffffffffff1a7424 */ /* 0x000fce00078e00ff */
[----:B01234-:R-:W-:Y:S05]  /*1100*/  WARPSYNC.COLLECTIVE R26, `(.L_x_24494) ;  /* 0x000000001a087348 */ /* 0x01ffea0003c00000 */
[----:B----4-:R4:W0:Y:S02]  /*1110*/  SHFL.IDX P1, R17, R19, R27, R28 ;  /* 0x0000001b13117389 */ /* 0x010824000002001c */
[----:B01234-:R-:W-:Y:S05]  /*1120*/  ENDCOLLECTIVE ;  /* 0x000000000000791b */ /* 0x01ffea0003800000 */
.L_x_24494:
[----:B------:R-:W-:Y:S05]  /*1130*/  BSYNC B0 ;  /* 0x0000000000007941 */ /* 0x000fea0003800000 */
.L_x_24493:
[----:B------:R-:W-:Y:S01]  /*1140*/  MOV R27, R11 ;  /* 0x0000000b001b7202 */ /* 0x000fe20000000f00 */
[----:B------:R-:W-:Y:S02]  /*1150*/  IMAD.MOV.U32 R28, RZ, RZ, 0x1c1f ;  /* 0x00001c1fff1c7424 */ /* 0x000fe400078e00ff */
[----:B------:R-:W-:Y:S02]  /*1160*/  IMAD.MOV.U32 R26, RZ, RZ, -0x1 ;  /* 0xffffffffff1a7424 */ /* 0x000fe400078e00ff */
[----:B------:R-:W-:-:S07]  /*1170*/  IMAD.MOV.U32 R25, RZ, RZ, R17 ;  /* 0x000000ffff197224 */ /* 0x000fce00078e0011 */
[----:B------:R-:W-:Y:S05]  /*1180*/  WARPSYNC.COLLECTIVE R26, `(.L_x_24495) ;  /* 0x000000001a087348 */ /* 0x000fea0003c00000 */
[----:B------:R0:W1:Y:S02]  /*1190*/  SHFL.IDX P1, R17, R19, R27, R28 ;  /* 0x0000001b13117389 */ /* 0x000064000002001c */
[----:B01----:R-:W-:Y:S05]  /*11a0*/  ENDCOLLECTIVE ;  /* 0x000000000000791b */ /* 0x003fea0003800000 */
.L_x_24495:
[----:B------:R-:W-:Y:S01]  /*11b0*/  IMAD R25, R12, R25, RZ ;  /* 0x000000190c197224 */ /* 0x000fe200078e02ff */
[----:B------:R-:W-:Y:S01]  /*11c0*/  MOV R27, R10 ;  /* 0x0000000a001b7202 */ /* 0x000fe20000000f00 */
[----:B------:R-:W-:-:S07]  /*11d0*/  IMAD.MOV.U32 R22, RZ, RZ, R17 ;  /* 0x000000ffff167224 */ /* 0x000fce00078e0011 */
[----:B------:R-:W-:Y:S05]  /*11e0*/  WARPSYNC.COLLECTIVE R26, `(.L_x_24496) ;  /* 0x000000001a087348 */ /* 0x000fea0003c00000 */
[----:B------:R0:W1:Y:S02]  /*11f0*/  SHFL.IDX P1, R17, R19, R27, R28 ;  /* 0x0000001b13117389 */ /* 0x000064000002001c */
[----:B01----:R-:W-:Y:S05]  /*1200*/  ENDCOLLECTIVE ;  /* 0x000000000000791b */ /* 0x003fea0003800000 */
.L_x_24496:
[----:B------:R-:W-:Y:S02]  /*1210*/  IMAD R22, R14, R22, R25 ;  /* 0x000000160e167224 */ /* 0x000fe400078e0219 */
[----:B------:R-:W-:Y:S02]  /*1220*/  IMAD.MOV.U32 R27, RZ, RZ, R20 ;  /* 0x000000ffff1b7224 */ /* 0x000fe400078e0014 */
[----:B------:R-:W-:-:S07]  /*1230*/  IMAD.MOV.U32 R24, RZ, RZ, R17 ;  /* 0x000000ffff187224 */ /* 0x000fce00078e0011 */
[----:B------:R-:W-:Y:S05]  /*1240*/  WARPSYNC.COLLECTIVE R26, `(.L_x_24497) ;  /* 0x000000001a087348 */ /* 0x000fea0003c00000 */
[----:B------:R0:W1:Y:S02]  /*1250*/  SHFL.IDX P1, R17, R19, R27, R28 ;  /* 0x0000001b13117389 */ /* 0x000064000002001c */
[----:B01----:R-:W-:Y:S05]  /*1260*/  ENDCOLLECTIVE ;  /* 0x000000000000791b */ /* 0x003fea0003800000 */
.L_x_24497:
[----:B------:R-:W-:Y:S01]  /*1270*/  IMAD R22, R15, R24, R22 ;  /* 0x000000180f167224 */ /* 0x000fe200078e0216 */
[----:B------:R-:W-:Y:S06]  /*1280*/  BRA `(.L_x_24498) ;  /* 0xfffffff800847947 */ /* 0x000fec000383ffff */
        .weak           $__internal_134_$__cuda_sm20_div_u16
        .type           $__internal_134_$__cuda_sm20_div_u16,@function
        .size           $__internal_134_$__cuda_sm20_div_u16,(.L_x_58085 - $__internal_134_$__cuda_sm20_div_u16)
$__internal_134_$__cuda_sm20_div_u16:
        /* <DEDUP_REMOVED lines=18> */
[----:B------:R-:W-:Y:S06]  /*13b0*/  RET.REL.NODEC R10 `(_Z9cuda_gemmIiLi256ELi2ELi1ELi512ELi4ELi4ELi32ELi1ELi1EEviiiPT_S1_S1_ii) ;  /* 0xffffffec0a107950 */ /* 0x000fec0003c3ffff */
.L_x_24499:
        /* <DEDUP_REMOVED lines=12> */
.L_x_58085:


//--------------------- .text._Z9cuda_gemmIiLi256ELi2ELi1ELi512ELi4ELi4ELi32ELi1ELi0EEviiiPT_S1_S1_ii --------------------------
	.section	.text._Z9cuda_gemmIiLi256ELi2ELi1ELi512ELi4ELi4ELi32ELi1ELi0EEviiiPT_S1_S1_ii,"ax",@progbits
	.align	128
        .global         _Z9cuda_gemmIiLi256ELi2ELi1ELi512ELi4ELi4ELi32ELi1ELi0EEviiiPT_S1_S1_ii
        .type           _Z9cuda_gemmIiLi256ELi2ELi1ELi512ELi4ELi4ELi32ELi1ELi0EEviiiPT_S1_S1_ii,@function
        .size           _Z9cuda_gemmIiLi256ELi2ELi1ELi512ELi4ELi4ELi32ELi1ELi0EEviiiPT_S1_S1_ii,(.L_x_58086 - _Z9cuda_gemmIiLi256ELi2ELi1ELi512ELi4ELi4ELi32ELi1ELi0EEviiiPT_S1_S1_ii)
        .other          _Z9cuda_gemmIiLi256ELi2ELi1ELi512ELi4ELi4ELi32ELi1ELi0EEviiiPT_S1_S1_ii,@"STO_CUDA_ENTRY STV_DEFAULT"
_Z9cuda_gemmIiLi256ELi2ELi1ELi512ELi4ELi4ELi32ELi1ELi0EEviiiPT_S1_S1_ii:
.text._Z9cuda_gemmIiLi256ELi2ELi1ELi512ELi4ELi4ELi32ELi1ELi0EEviiiPT_S1_S1_ii:
        /* <DEDUP_REMOVED lines=36> */
.L_x_24502:
        /* <DEDUP_REMOVED lines=25> */
.L_x_24501:
[----:B------:R-:W-:Y:S05]  /*03d0*/  BSYNC.RECONVERGENT B0 ;  /* 0x0000000000007941 */ /* 0x000fea0003800200 */
.L_x_24500:
        /* <DEDUP_REMOVED lines=107> */
[----:B------:R-:W-:Y:S05]  /*0a90*/  CALL.REL.NOINC `($__internal_135_$__cuda_sm20_div_u16) ;  /* 0x00000028003c7944 */ /* 0x000fea0003c00000 */
        /* <DEDUP_REMOVED lines=47> */
.L_x_24570:
        /* <DEDUP_REMOVED lines=27> */
.L_x_24504:
[----:B------:R-:W-:Y:S05]  /*0f40*/  BSYNC.RECONVERGENT B0 ;  /* 0x0000000000007941 */ /* 0x000fea0003800200 */
.L_x_24503:
        /* <DEDUP_REMOVED lines=9> */
.L_x_24507:
        /* <DEDUP_REMOVED lines=27> */
.L_x_24506:
[----:B------:R-:W-:Y:S05]  /*1190*/  BSYNC.RECONVERGENT B0 ;  /* 0x0000000000007941 */ /* 0x000fea0003800200 */
.L_x_24505:
        /* <DEDUP_REMOVED lines=13> */
.L_x_24509:
[----:B------:R-:W-:Y:S05]  /*1270*/  BSYNC.RECONVERGENT B0 ;  /* 0x0000000000007941 */ /* 0x000fea0003800200 */
.L_x_24508:
[----:B------:R-:W-:Y:S04]  /*1280*/  BSSY.RECONVERGENT B0, `(.L_x_24510) ;  /* 0x0000010000007945 */ /* 0x000fe80003800200 */
[----:B------:R-:W-:Y:S05]  /*1290*/  @!P1 BRA `(.L_x_24511) ;  /* 0x0000000000389947 */ /* 0x000fea0003800000 */
[----:B0-----:R-:W0:Y:S01]  /*12a0*/  S2R R20, SR_CgaCtaId ;  /* 0x0000000000147919 */ /* 0x001e220000008800 */
[----:B------:R-:W-:-:S05]  /*12b0*/  MOV R19, 0x400 ;  /* 0x0000040000137802 */ /* 0x000fca0000000f00 */
[----:B------:R-:W-:-:S05]  /*12c0*/  VIADD R19, R19, 0x880 ;  /* 0x0000088013137836 */ /* 0x000fca0000000000 */
[----:B0-----:R-:W-:-:S07]  /*12d0*/  LEA R25, R20, R19, 0x18 ;  /* 0x0000001314197211 */ /* 0x001fce00078ec0ff */
.L_x_24512:
        /* <DEDUP_REMOVED lines=10> */
.L_x_24511:
[----:B------:R-:W-:Y:S05]  /*1380*/  BSYNC.RECONVERGENT B0 ;  /* 0x0000000000007941 */ /* 0x000fea0003800200 */
.L_x_24510:
[----:B------:R-:W-:Y:S01]  /*1390*/  BAR.SYNC.DEFER_BLOCKING 0x0 ;  /* 0x0000000000007b1d */ /* 0x000fe20000010000 */
[----:B------:R-:W-:-:S09]  /*13a0*/  UISETP.GE.AND UP0, UPT, UR6, 0x1, UPT ;  /* 0x000000010600788c */ /* 0x000fd2000bf06270 */
[----:B------:R-:W-:Y:S05]  /*13b0*/  BRA.U !UP0, `(.L_x_24513) ;  /* 0x0000001508807547 */ /* 0x000fea000b800000 */
[----:B------:R-:W-:-:S09]  /*13c0*/  UISETP.NE.AND UP0, UPT, UR15, 0x1, UPT ;  /* 0x000000010f00788c */ /* 0x000fd2000bf05270 */
[----:B------:R-:W-:Y:S05]  /*13d0*/  BRA.U UP0, `(.L_x_24514) ;  /* 0x0000000500b87547 */ /* 0x000fea000b800000 */
[----:B------:R-:W-:Y:S01]  /*13e0*/  BSSY B1, `(.L_x_24515) ;  /* 0x000006c000017945 */ /* 0x000fe20003800000 */
[----:B--23--:R-:W-:-:S07]  /*13f0*/  IMAD.MOV.U32 R21, RZ, RZ, RZ ;  /* 0x000000ffff157224 */ /* 0x00cfce00078e00ff */
.L_x_24531:
        /* <DEDUP_REMOVED lines=17> */
.L_x_24516:
        /* <DEDUP_REMOVED lines=8> */
.L_x_24517:
        /* <DEDUP_REMOVED lines=9> */
.L_x_24518:
        /* <DEDUP_REMOVED lines=8> */
.L_x_24519:
        /* <DEDUP_REMOVED lines=31> */
.L_x_24530:
[----:B----4-:R-:W-:Y:S02]  /*1890*/  IMAD R18, R25, 0x14, R26 ;  /* 0x0000001419127824 */ /* 0x010fe400078e021a */
[----:B------:R-:W-:-:S04]  /*18a0*/  IMAD.MOV.U32 R35, RZ, RZ, RZ ;  /* 0x000000ffff237224 */ /* 0x000fc800078e00ff */
[----:B------:R-:W4:Y:S01]  /*18b0*/  LDS R18, [R18] ;  /* 0x0000000012127984 */ /* 0x000f220000000800 */
[----:B------:R-:W-:Y:S05]  /*18c0*/  @!P2 BRA `(.L_x_24522) ;  /* 0x000000000010a947 */ /* 0x000fea0003800000 */
[----:B------:R-:W-:-:S03]  /*18d0*/  UMOV UR12, 0xffffffff ;  /* 0xffffffff000c7882 */ /* 0x000fc60000000000 */
[----:B------:R-:W-:Y:S05]  /*18e0*/  BRA.DIV UR12, `(.L_x_24523) ;  /* 0x000000160c2c7947 */ /* 0x000fea000b800000 */
[----:B----4-:R4:W0:Y:S02]  /*18f0*/  SHFL.IDX PT, R29, R18, R13, R12 ;  /* 0x0000000d121d7389 */ /* 0x01082400000e000c */
.L_x_24573:
[----:B0-----:R-:W-:-:S07]  /*1900*/  IMAD R35, R15, R29, RZ ;  /* 0x0000001d0f237224 */ /* 0x001fce00078e02ff */
.L_x_24522:
[----:B------:R-:W-:Y:S05]  /*1910*/  @!P3 BRA `(.L_x_24524) ;  /* 0x000000000010b947 */ /* 0x000fea0003800000 */
[----:B------:R-:W-:-:S03]  /*1920*/  UMOV UR12, 0xffffffff ;  /* 0xffffffff000c7882 */ /* 0x000fc60000000000 */
[----:B------:R-:W-:Y:S05]  /*1930*/  BRA.DIV UR12, `(.L_x_24525) ;  /* 0x000000160c387947 */ /* 0x000fea000b800000 */
[----:B----4-:R4:W0:Y:S02]  /*1940*/  SHFL.IDX PT, R29, R18, R5, R12 ;  /* 0x00000005121d7389 */ /* 0x01082400000e000c */
.L_x_24576:
[----:B0-2---:R-:W-:-:S07]  /*1950*/  IMAD R35, R16, R29, R35 ;  /* 0x0000001d10237224 */ /* 0x005fce00078e0223 */
.L_x_24524:
[----:B------:R-:W-:Y:S05]  /*1960*/  @!P4 BRA `(.L_x_24526) ;  /* 0x000000000010c947 */ /* 0x000fea0003800000 */
[----:B------:R-:W-:-:S03]  /*1970*/  UMOV UR12, 0xffffffff ;  /* 0xffffffff000c7882 */ /* 0x000fc60000000000 */
[----:B------:R-:W-:Y:S05]  /*1980*/  BRA.DIV UR12, `(.L_x_24527) ;  /* 0x000000160c447947 */ /* 0x000fea000b800000 */
[----:B----4-:R4:W0:Y:S02]  /*1990*/  SHFL.IDX PT, R29, R18, R6, R12 ;  /* 0x00000006121d7389 */ /* 0x01082400000e000c */
.L_x_24579:
[----:B0--3--:R-:W-:-:S07]  /*19a0*/  IMAD R35, R17, R29, R35 ;  /* 0x0000001d11237224 */ /* 0x009fce00078e0223 */
.L_x_24526:
[----:B------:R-:W-:Y:S05]  /*19b0*/  @!P5 BRA `(.L_x_24528) ;  /* 0x000000000010d947 */ /* 0x000fea0003800000 */
[----:B------:R-:W-:-:S03]  /*19c0*/  UMOV UR12, 0xffffffff ;  /* 0xffffffff000c7882 */ /* 0x000fc60000000000 */
[----:B------:R-:W-:Y:S05]  /*19d0*/  BRA.DIV UR12, `(.L_x_24529) ;  /* 0x000000160c507947 */ /* 0x000fea000b800000 */
[----:B----4-:R4:W0:Y:S02]  /*19e0*/  SHFL.IDX PT, R29, R18, R7, R12 ;  /* 0x00000007121d7389 */ /* 0x01082400000e000c */
.L_x_24582:
[----:B0-----:R-:W-:-:S07]  /*19f0*/  IMAD R35, R14, R29, R35 ;  /* 0x0000001d0e237224 */ /* 0x001fce00078e0223 */
.L_x_24528:
        /* <DEDUP_REMOVED lines=8> */
.L_x_24521:
[----:B------:R-:W-:Y:S05]  /*1a80*/  BSYNC B0 ;  /* 0x0000000000007941 */ /* 0x000fea0003800000 */
.L_x_24520:
[----:B------:R-:W-:Y:S05]  /*1a90*/  @!P6 BRA `(.L_x_24531) ;  /* 0xfffffff80058e947 */ /* 0x000fea000383ffff */
[----:B------:R-:W-:Y:S05]  /*1aa0*/  BSYNC B1 ;  /* 0x0000000000017941 */ /* 0x000fea0003800000 */
.L_x_24515:
[----:B------:R-:W-:Y:S05]  /*1ab0*/  BRA `(.L_x_24513) ;  /* 0x0000000c00c07947 */ /* 0x000fea0003800000 */
.L_x_24514:
[----:B------:R-:W4:Y:S02]  /*1ac0*/  LDCU UR12, c[0x0][0x3ac] ;  /* 0x00007580ff0c77ac */ /* 0x000f240008000800 */
[----:B----4-:R-:W-:-:S09]  /*1ad0*/  UISETP.GT.U32.AND UP0, UPT, UR12, 0x1f, UPT ;  /* 0x0000001f0c00788c */ /* 0x010fd2000bf04070 */
[----:B------:R-:W-:Y:S05]  /*1ae0*/  BRA.U UP0, `(.L_x_24532) ;  /* 0x0000000500987547 */ /* 0x000fea000b800000 */
[----:B--23--:R-:W-:-:S07]  /*1af0*/  HFMA2 R21, -RZ, RZ, 0, 0 ;  /* 0x00000000ff157431 */ /* 0x00cfce00000001ff */
.L_x_24548:
        /* <DEDUP_REMOVED lines=17> */
.L_x_24533:
        /* <DEDUP_REMOVED lines=8> */
.L_x_24534:
        /* <DEDUP_REMOVED lines=9> */
.L_x_24535:
        /* <DEDUP_REMOVED lines=8> */
.L_x_24536:
        /* <DEDUP_REMOVED lines=27> */
.L_x_24547:
[----:B----4-:R-:W-:Y:S02]  /*1f50*/  IMAD R18, R25, 0x14, R26 ;  /* 0x0000001419127824 */ /* 0x010fe400078e021a */
[----:B------:R-:W-:-:S04]  /*1f60*/  IMAD.MOV.U32 R35, RZ, RZ, RZ ;  /* 0x000000ffff237224 */ /* 0x000fc800078e00ff */
[----:B------:R-:W4:Y:S01]  /*1f70*/  LDS R18, [R18] ;  /* 0x0000000012127984 */ /* 0x000f220000000800 */
[----:B------:R-:W-:Y:S05]  /*1f80*/  @!P2 BRA `(.L_x_24539) ;  /* 0x000000000010a947 */ /* 0x000fea0003800000 */
[----:B------:R-:W-:-:S03]  /*1f90*/  UMOV UR12, 0xffffffff ;  /* 0xffffffff000c7882 */ /* 0x000fc60000000000 */
[----:B------:R-:W-:Y:S05]  /*1fa0*/  BRA.DIV UR12, `(.L_x_24540) ;  /* 0x0000000e0cfc7947 */ /* 0x000fea000b800000 */
[----:B----4-:R4:W0:Y:S02]  /*1fb0*/  SHFL.IDX PT, R29, R18, R13, R12 ;  /* 0x0000000d121d7389 */ /* 0x01082400000e000c */
.L_x_24585:
[----:B0-----:R-:W-:-:S07]  /*1fc0*/  IMAD R35, R15, R29, RZ ;  /* 0x0000001d0f237224 */ /* 0x001fce00078e02ff */
.L_x_24539:
[----:B------:R-:W-:Y:S05]  /*1fd0*/  @!P3 BRA `(.L_x_24541) ;  /* 0x000000000010b947 */ /* 0x000fea0003800000 */
[----:B------:R-:W-:-:S03]  /*1fe0*/  UMOV UR12, 0xffffffff ;  /* 0xffffffff000c7882 */ /* 0x000fc60000000000 */
[----:B------:R-:W-:Y:S05]  /*1ff0*/  BRA.DIV UR12, `(.L_x_24542) ;  /* 0x000000120c087947 */ /* 0x000fea000b800000 */
[----:B----4-:R4:W0:Y:S02]  /*2000*/  SHFL.IDX PT, R29, R18, R5, R12 ;  /* 0x00000005121d7389 */ /* 0x01082400000e000c */
.L_x_24588:
[----:B0-2---:R-:W-:-:S07]  /*2010*/  IMAD R35, R16, R29, R35 ;  /* 0x0000001d10237224 */ /* 0x005fce00078e0223 */
.L_x_24541:
[----:B------:R-:W-:Y:S05]  /*2020*/  @!P4 BRA `(.L_x_24543) ;  /* 0x000000000010c947 */ /* 0x000fea0003800000 */
[----:B------:R-:W-:-:S03]  /*2030*/  UMOV UR12, 0xffffffff ;  /* 0xffffffff000c7882 */ /* 0x000fc60000000000 */
[----:B------:R-:W-:Y:S05]  /*2040*/  BRA.DIV UR12, `(.L_x_24544) ;  /* 0x000000120c147947 */ /* 0x000fea000b800000 */
[----:B----4-:R4:W0:Y:S02]  /*2050*/  SHFL.IDX PT, R29, R18, R6, R12 ;  /* 0x00000006121d7389 */ /* 0x01082400000e000c */
.L_x_24591:
[----:B0--3--:R-:W-:-:S07]  /*2060*/  IMAD R35, R17, R29, R35 ;  /* 0x0000001d11237224 */ /* 0x009fce00078e0223 */
.L_x_24543:
[----:B------:R-:W-:Y:S05]  /*2070*/  @!P5 BRA `(.L_x_24545) ;  /* 0x000000000010d947 */ /* 0x000fea0003800000 */
[----:B------:R-:W-:-:S03]  /*2080*/  UMOV UR12, 0xffffffff ;  /* 0xffffffff000c7882 */ /* 0x000fc60000000000 */
[----:B------:R-:W-:Y:S05]  /*2090*/  BRA.DIV UR12, `(.L_x_24546) ;  /* 0x000000120c207947 */ /* 0x000fea000b800000 */
[----:B----4-:R4:W0:Y:S02]  /*20a0*/  SHFL.IDX PT, R29, R18, R7, R12 ;  /* 0x00000007121d7389 */ /* 0x01082400000e000c */
.L_x_24594:
[----:B0-----:R-:W-:-:S07]  /*20b0*/  IMAD R35, R14, R29, R35 ;  /* 0x0000001d0e237224 */ /* 0x001fce00078e0223 */
.L_x_24545:
[C---:B----4-:R-:W-:Y:S01]  /*20c0*/  IMAD R18, R25.reuse, UR6, R20 ;  /* 0x0000000619127c24 */ /* 0x050fe2000f8e0214 */
[----:B------:R-:W-:-:S03]  /*20d0*/  IADD3 R25, PT, PT, R25, UR8, RZ ;  /* 0x0000000819197c10 */ /* 0x000fc6000fffe0ff */
[----:B------:R-:W-:Y:S01]  /*20e0*/  IMAD R18, R18, 0x4, R27 ;  /* 0x0000000412127824 */ /* 0x000fe200078e021b */
[----:B------:R-:W-:-:S04]  /*20f0*/  ISETP.GE.AND P0, PT, R25, UR10, PT ;  /* 0x0000000a19007c0c */ /* 0x000fc8000bf06270 */
[----:B------:R4:W-:Y:S09]  /*2100*/  STS [R18], R35 ;  /* 0x0000002312007388 */ /* 0x0009f20000000800 */
[----:B------:R-:W-:Y:S05]  /*2110*/  @!P0 BRA `(.L_x_24547) ;  /* 0xfffffffc008c8947 */ /* 0x000fea000383ffff */
.L_x_24538:
[----:B------:R-:W-:Y:S05]  /*2120*/  BSYNC B0 ;  /* 0x0000000000007941 */ /* 0x000fea0003800000 */
.L_x_24537:
[----:B------:R-:W-:Y:S05]  /*2130*/  @!P6 BRA `(.L_x_24548) ;  /* 0xfffffff80070e947 */ /* 0x000fea000383ffff */
[----:B------:R-:W-:Y:S05]  /*2140*/  BRA `(.L_x_24513) ;  /* 0x00000008001c7947 */ /* 0x000fea0003800000 */
.L_x_24532:
[----:B0--3--:R-:W-:-:S07]  /*2150*/  IMAD.MOV.U32 R20, RZ, RZ, RZ ;  /* 0x000000ffff147224 */ /* 0x009fce00078e00ff */
.L_x_24564:
        /* <DEDUP_REMOVED lines=17> */
.L_x_24549:
        /* <DEDUP_REMOVED lines=8> */
.L_x_24550:
        /* <DEDUP_REMOVED lines=9> */
.L_x_24551:
        /* <DEDUP_REMOVED lines=9> */
.L_x_24552:
        /* <DEDUP_REMOVED lines=28> */
.L_x_24563:
[----:B------:R-:W-:Y:S02]  /*25d0*/  IMAD R18, R25, 0x14, R26 ;  /* 0x0000001419127824 */ /* 0x000fe400078e021a */
[----:B------:R-:W-:-:S04]  /*25e0*/  IMAD.MOV.U32 R27, RZ, RZ, RZ ;  /* 0x000000ffff1b7224 */ /* 0x000fc800078e00ff */
[----:B------:R-:W1:Y:S01]  /*25f0*/  LDS R18, [R18] ;  /* 0x0000000012127984 */ /* 0x000e620000000800 */
[----:B------:R-:W-:Y:S05]  /*2600*/  @!P4 BRA `(.L_x_24554) ;  /* 0x000000000010c947 */ /* 0x000fea0003800000 */
[----:B------:R-:W-:-:S03]  /*2610*/  UMOV UR12, 0xffffffff ;  /* 0xffffffff000c7882 */ /* 0x000fc60000000000 */
[----:B------:R-:W-:Y:S05]  /*2620*/  BRA.DIV UR12, `(.L_x_24555) ;  /* 0x0000000a0cdc7947 */ /* 0x000fea000b800000 */
[----:B-1----:R1:W4:Y:S02]  /*2630*/  SHFL.IDX PT, R27, R18, R13, R12 ;  /* 0x0000000d121b7389 */ /* 0x00232400000e000c */
.L_x_24596:
[----:B0---4-:R-:W-:-:S07]  /*2640*/  IMAD R27, R15, R27, RZ ;  /* 0x0000001b0f1b7224 */ /* 0x011fce00078e02ff */
.L_x_24554:
[----:B------:R-:W-:Y:S05]  /*2650*/  @!P3 BRA `(.L_x_24556) ;  /* 0x000000000010b947 */ /* 0x000fea0003800000 */
[----:B------:R-:W-:-:S03]  /*2660*/  UMOV UR12, 0xffffffff ;  /* 0xffffffff000c7882 */ /* 0x000fc60000000000 */
[----:B------:R-:W-:Y:S05]  /*2670*/  BRA.DIV UR12, `(.L_x_24557) ;  /* 0x0000000a0ce47947 */ /* 0x000fea000b800000 */
[----:B-1----:R1:W4:Y:S02]  /*2680*/  SHFL.IDX PT, R29, R18, R5, R12 ;  /* 0x00000005121d7389 */ /* 0x00232400000e000c */
.L_x_24599:
[----:B--2-4-:R-:W-:-:S07]  /*2690*/  IMAD R27, R16, R29, R27 ;  /* 0x0000001d101b7224 */ /* 0x014fce00078e021b */
.L_x_24556:
[----:B------:R-:W-:Y:S05]  /*26a0*/  @!P2 BRA `(.L_x_24558) ;  /* 0x000000000010a947 */ /* 0x000fea0003800000 */
[----:B------:R-:W-:-:S03]  /*26b0*/  UMOV UR12, 0xffffffff ;  /* 0xffffffff000c7882 */ /* 0x000fc60000000000 */
[----:B------:R-:W-:Y:S05]  /*26c0*/  BRA.DIV UR12, `(.L_x_24559) ;  /* 0x0000000a0cf07947 */ /* 0x000fea000b800000 */
[----:B-1----:R1:W4:Y:S02]  /*26d0*/  SHFL.IDX PT, R29, R18, R6, R12 ;  /* 0x00000006121d7389 */ /* 0x00232400000e000c */
.L_x_24602:
[----:B---34-:R-:W-:-:S07]  /*26e0*/  IMAD R27, R17, R29, R27 ;  /* 0x0000001d111b7224 */ /* 0x018fce00078e021b */
.L_x_24558:
[----:B------:R-:W4:Y:S02]  /*26f0*/  LDCU UR12, c[0x0][0x3ac] ;  /* 0x00007580ff0c77ac */ /* 0x000f240008000800 */
[----:B----4-:R-:W-:-:S09]  /*2700*/  UISETP.GE.AND UP0, UPT, UR12, 0x4, UPT ;  /* 0x000000040c00788c */ /* 0x010fd2000bf06270 */
[----:B------:R-:W-:Y:S05]  /*2710*/  BRA.U !UP0, `(.L_x_24560) ;  /* 0x0000000108107547 */ /* 0x000fea000b800000 */
[----:B------:R-:W-:-:S03]  /*2720*/  UMOV UR12, 0xffffffff ;  /* 0xffffffff000c7882 */ /* 0x000fc60000000000 */
[----:B------:R-:W-:Y:S05]  /*2730*/  BRA.DIV UR12, `(.L_x_24561) ;  /* 0x0000000a0cf47947 */ /* 0x000fea000b800000 */
[----:B-1----:R1:W4:Y:S02]  /*2740*/  SHFL.IDX PT, R29, R18, R7, R12 ;  /* 0x00000007121d7389 */ /* 0x00232400000e000c */
.L_x_24605:
[----:B0---4-:R-:W-:-:S07]  /*2750*/  IMAD R27, R14, R29, R27 ;  /* 0x0000001d0e1b7224 */ /* 0x011fce00078e021b */
.L_x_24560:
[----:B-1----:R-:W-:-:S07]  /*2760*/  MOV R18, UR25 ;  /* 0x0000001900127c02 */ /* 0x002fce0008000f00 */
.L_x_24562:
        /* <DEDUP_REMOVED lines=36> */
.L_x_24553:
[----:B------:R-:W-:Y:S05]  /*29b0*/  @!P5 BRA `(.L_x_24564) ;  /* 0xfffffff400e8d947 */ /* 0x000fea000383ffff */
.L_x_24513:
        /* <DEDUP_REMOVED lines=26> */
.L_x_24566:
[----:B------:R-:W-:Y:S05]  /*2b60*/  BSYNC.RECONVERGENT B0 ;  /* 0x0000000000007941 */ /* 0x000fea0003800200 */
.L_x_24565:
[----:B------:R-:W-:Y:S04]  /*2b70*/  BSSY.RECONVERGENT B0, `(.L_x_24567) ;  /* 0x000001e000007945 */ /* 0x000fe80003800200 */
[----:B------:R-:W-:Y:S05]  /*2b80*/  @!P1 BRA `(.L_x_24568) ;  /* 0x0000000000709947 */ /* 0x000fea0003800000 */
[----:B--2---:R-:W2:Y:S01]  /*2b90*/  S2R R21, SR_CgaCtaId ;  /* 0x0000000000157919 */ /* 0x004ea20000008800 */
[----:B0---4-:R-:W-:-:S05]  /*2ba0*/  MOV R18, 0x400 ;  /* 0x0000040000127802 */ /* 0x011fca0000000f00 */
[----:B------:R-:W-:-:S05]  /*2bb0*/  VIADD R18, R18, 0x880 ;  /* 0x0000088012127836 */ /* 0x000fca0000000000 */
[----:B--2---:R-:W-:-:S07]  /*2bc0*/  LEA R21, R21, R18, 0x18 ;  /* 0x0000001215157211 */ /* 0x004fce00078ec0ff */
.L_x_24569:
        /* <DEDUP_REMOVED lines=24> */
.L_x_24568:
[----:B------:R-:W-:Y:S05]  /*2d50*/  BSYNC.RECONVERGENT B0 ;  /* 0x0000000000007941 */ /* 0x000fea0003800200 */
.L_x_24567:
[----:B------:R-:W-:-:S04]  /*2d60*/  UIADD3 UR9, UPT, UPT, UR22, UR9, URZ ;  /* 0x0000000916097290 */ /* 0x000fc8000fffe0ff */
[----:B------:R-:W-:-:S09]  /*2d70*/  UISETP.GE.U32.AND UP0, UPT, UR9, UR23, UPT ;  /* 0x000000170900728c */ /* 0x000fd2000bf06070 */
[----:B------:R-:W-:Y:S05]  /*2d80*/  BRA.U !UP0, `(.L_x_24570) ;  /* 0xffffffe108007547 */ /* 0x000fea000b83ffff */
[----:B------:R-:W-:Y:S05]  /*2d90*/  EXIT ;  /* 0x000000000000794d */ /* 0x000fea0003800000 */
.L_x_24523:
[----:B------:R-:W-:Y:S01]  /*2da0*/  BSSY B2, `(.L_x_24571) ;  /* 0x0000006000027945 */ /* 0x000fe20003800000 */
[----:B------:R-:W-:Y:S01]  /*2db0*/  IMAD.MOV.U32 R19, RZ, RZ, R13 ;  /* 0x000000ffff137224 */ /* 0x000fe200078e000d */
[----:B------:R-:W-:-:S07]  /*2dc0*/  MOV R29, 0xffffffff ;  /* 0xffffffff001d7802 */ /* 0x000fce0000000f00 */
[----:B01234-:R-:W-:Y:S05]  /*2dd0*/  WARPSYNC.COLLECTIVE R29, `(.L_x_24572) ;  /* 0x000000001d087348 */ /* 0x01ffea0003c00000 */
[----:B----4-:R4:W0:Y:S02]  /*2de0*/  SHFL.IDX P0, R29, R18, R19, R12 ;  /* 0x00000013121d7389 */ /* 0x010824000000000c */
[----:B01234-:R-:W-:Y:S05]  /*2df0*/  ENDCOLLECTIVE ;  /* 0x000000000000791b */ /* 0x01ffea0003800000 */
.L_x_24572:
[----:B------:R-:W-:Y:S05]  /*2e00*/  BSYNC B2 ;  /* 0x0000000000027941 */ /* 0x000fea0003800000 */
.L_x_24571:
[----:B------:R-:W-:Y:S05]  /*2e10*/  BRA `(.L_x_24573) ;  /* 0xffffffe800b87947 */ /* 0x000fea000383ffff */
.L_x_24525:
[----:B------:R-:W-:Y:S01]  /*2e20*/  BSSY B2, `(.L_x_24574) ;  /* 0x0000006000027945 */ /* 0x000fe20003800000 */
[----:B------:R-:W-:Y:S02]  /*2e30*/  IMAD.MOV.U32 R19, RZ, RZ, R5 ;  /* 0x000000ffff137224 */ /* 0x000fe400078e0005 */
[----:B------:R-:W-:-:S07]  /*2e40*/  IMAD.MOV.U32 R29, RZ, RZ, -0x1 ;  /* 0xffffffffff1d7424 */ /* 0x000fce00078e00ff */
[----:B01234-:R-:W-:Y:S05]  /*2e50*/  WARPSYNC.COLLECTIVE R29, `(.L_x_24575) ;  /* 0x000000001d087348 */ /* 0x01ffea0003c00000 */
[----:B----4-:R4:W0:Y:S02]  /*2e60*/  SHFL.IDX P0, R29, R18, R19, R12 ;  /* 0x00000013121d7389 */ /* 0x010824000000000c */
[----:B01234-:R-:W-:Y:S05]  /*2e70*/  ENDCOLLECTIVE ;  /* 0x000000000000791b */ /* 0x01ffea0003800000 */
.L_x_24575:
[----:B------:R-:W-:Y:S05]  /*2e80*/  BSYNC B2 ;  /* 0x0000000000027941 */ /* 0x000fea0003800000 */
.L_x_24574:
[----:B------:R-:W-:Y:S05]  /*2e90*/  BRA `(.L_x_24576) ;  /* 0xffffffe800ac7947 */ /* 0x000fea000383ffff */
.L_x_24527:
[----:B------:R-:W-:Y:S01]  /*2ea0*/  BSSY B2, `(.L_x_24577) ;  /* 0x0000006000027945 */ /* 0x000fe20003800000 */
[----:B------:R-:W-:Y:S01]  /*2eb0*/  MOV R19, R6 ;  /* 0x0000000600137202 */ /* 0x000fe20000000f00 */
[----:B------:R-:W-:-:S07]  /*2ec0*/  IMAD.MOV.U32 R29, RZ, RZ, -0x1 ;  /* 0xffffffffff1d7424 */ /* 0x000fce00078e00ff */
[----:B01234-:R-:W-:Y:S05]  /*2ed0*/  WARPSYNC.COLLECTIVE R29, `(.L_x_24578) ;  /* 0x000000001d087348 */ /* 0x01ffea0003c00000 */
[----:B----4-:R4:W0:Y:S02]  /*2ee0*/  SHFL.IDX P0, R29, R18, R19, R12 ;  /* 0x00000013121d7389 */ /* 0x010824000000000c */
[----:B01234-:R-:W-:Y:S05]  /*2ef0*/  ENDCOLLECTIVE ;  /* 0x000000000000791b */ /* 0x01ffea0003800000 */
.L_x_24578:
[----:B------:R-:W-:Y:S05]  /*2f00*/  BSYNC B2 ;  /* 0x0000000000027941 */ /* 0x000fea0003800000 */
.L_x_24577:
[----:B------:R-:W-:Y:S05]  /*2f10*/  BRA `(.L_x_24579) ;  /* 0xffffffe800a07947 */ /* 0x000fea000383ffff */
.L_x_24529:
[----:B------:R-:W-:Y:S01]  /*2f20*/  BSSY B2, `(.L_x_24580) ;  /* 0x0000006000027945 */ /* 0x000fe20003800000 */
[----:B------:R-:W-:Y:S01]  /*2f30*/  IMAD.MOV.U32 R19, RZ, RZ, R7 ;  /* 0x000000ffff137224 */ /* 0x000fe200078e0007 */
[----:B------:R-:W-:-:S07]  /*2f40*/  MOV R29, 0xffffffff ;  /* 0xffffffff001d7802 */ /* 0x000fce0000000f00 */
[----:B01234-:R-:W-:Y:S05]  /*2f50*/  WARPSYNC.COLLECTIVE R29, `(.L_x_24581) ;  /* 0x000000001d087348 */ /* 0x01ffea0003c00000 */
[----:B----4-:R4:W0:Y:S02]  /*2f60*/  SHFL.IDX P0, R29, R18, R19, R12 ;  /* 0x00000013121d7389 */ /* 0x010824000000000c */
[----:B01234-:R-:W-:Y:S05]  /*2f70*/  ENDCOLLECTIVE ;  /* 0x000000000000791b */ /* 0x01ffea0003800000 */
.L_x_24581:
[----:B------:R-:W-:Y:S05]  /*2f80*/  BSYNC B2 ;  /* 0x0000000000027941 */ /* 0x000fea0003800000 */
.L_x_24580:
[----:B------:R-:W-:Y:S05]  /*2f90*/  BRA `(.L_x_24582) ;  /* 0xffffffe800947947 */ /* 0x000fea000383ffff */
.L_x_24540:
[----:B------:R-:W-:Y:S01]  /*2fa0*/  BSSY B1, `(.L_x_24583) ;  /* 0x0000006000017945 */ /* 0x000fe20003800000 */
[----:B------:R-:W-:Y:S02]  /*2fb0*/  IMAD.MOV.U32 R19, RZ, RZ, R13 ;  /* 0x000000ffff137224 */ /* 0x000fe400078e000d */
[----:B------:R-:W-:-:S07]  /*2fc0*/  IMAD.MOV.U32 R29, RZ, RZ, -0x1 ;  /* 0xffffffffff1d7424 */ /* 0x000fce00078e00ff */
[----:B01234-:R-:W-:Y:S05]  /*2fd0*/  WARPSYNC.COLLECTIVE R29, `(.L_x_24584) ;  /* 0x000000001d087348 */ /* 0x01ffea0003c00000 */
[----:B----4-:R4:W0:Y:S02]  /*2fe0*/  SHFL.IDX P0, R29, R18, R19, R12 ;  /* 0x00000013121d7389 */ /* 0x010824000000000c */
[----:B01234-:R-:W-:Y:S05]  /*2ff0*/  ENDCOLLECTIVE ;  /* 0x000000000000791b */ /* 0x01ffea0003800000 */
.L_x_24584:
[----:B------:R-:W-:Y:S05]  /*3000*/  BSYNC B1 ;  /* 0x0000000000017941 */ /* 0x000fea0003800000 */
.L_x_24583:
[----:B------:R-:W-:Y:S05]  /*3010*/  BRA `(.L_x_24585) ;  /* 0xffffffec00e87947 */ /* 0x000fea000383ffff */
.L_x_24542:
[----:B------:R-:W-:Y:S01]  /*3020*/  BSSY B1, `(.L_x_24586) ;  /* 0x0000006000017945 */ /* 0x000fe20003800000 */
[----:B------:R-:W-:Y:S01]  /*3030*/  MOV R19, R5 ;  /* 0x0000000500137202 */ /* 0x000fe20000000f00 */
[----:B------:R-:W-:-:S07]  /*3040*/  IMAD.MOV.U32 R29, RZ, RZ, -0x1 ;  /* 0xffffffffff1d7424 */ /* 0x000fce00078e00ff */
[----:B01234-:R-:W-:Y:S05]  /*3050*/  WARPSYNC.COLLECTIVE R29, `(.L_x_24587) ;  /* 0x000000001d087348 */ /* 0x01ffea0003c00000 */
[----:B----4-:R4:W0:Y:S02]  /*3060*/  SHFL.IDX P0, R29, R18, R19, R12 ;  /* 0x00000013121d7389 */ /* 0x010824000000000c */
[----:B01234-:R-:W-:Y:S05]  /*3070*/  ENDCOLLECTIVE ;  /* 0x000000000000791b */ /* 0x01ffea0003800000 */
.L_x_24587:
[----:B------:R-:W-:Y:S05]  /*3080*/  BSYNC B1 ;  /* 0x0000000000017941 */ /* 0x000fea0003800000 */
.L_x_24586:
[----:B------:R-:W-:Y:S05]  /*3090*/  BRA `(.L_x_24588) ;  /* 0xffffffec00dc7947 */ /* 0x000fea000383ffff */
.L_x_24544:
[----:B------:R-:W-:Y:S01]  /*30a0*/  BSSY B1, `(.L_x_24589) ;  /* 0x0000006000017945 */ /* 0x000fe20003800000 */
[----:B------:R-:W-:Y:S01]  /*30b0*/  IMAD.MOV.U32 R19, RZ, RZ, R6 ;  /* 0x000000ffff137224 */ /* 0x000fe200078e0006 */
[----:B------:R-:W-:-:S07]  /*30c0*/  MOV R29, 0xffffffff ;  /* 0xffffffff001d7802 */ /* 0x000fce0000000f00 */
[----:B01234-:R-:W-:Y:S05]  /*30d0*/  WARPSYNC.COLLECTIVE R29, `(.L_x_24590) ;  /* 0x000000001d087348 */ /* 0x01ffea0003c00000 */
[----:B----4-:R4:W0:Y:S02]  /*30e0*/  SHFL.IDX P0, R29, R18, R19, R12 ;  /* 0x00000013121d7389 */ /* 0x010824000000000c */
[----:B01234-:R-:W-:Y:S05]  /*30f0*/  ENDCOLLECTIVE ;  /* 0x000000000000791b */ /* 0x01ffea0003800000 */
.L_x_24590:
[----:B------:R-:W-:Y:S05]  /*3100*/  BSYNC B1 ;  /* 0x0000000000017941 */ /* 0x000fea0003800000 */
.L_x_24589:
[----:B------:R-:W-:Y:S05]  /*3110*/  BRA `(.L_x_24591) ;  /* 0xffffffec00d07947 */ /* 0x000fea000383ffff */
.L_x_24546:
[----:B------:R-:W-:Y:S01]  /*3120*/  BSSY B1, `(.L_x_24592) ;  /* 0x0000006000017945 */ /* 0x000fe20003800000 */
[----:B------:R-:W-:Y:S02]  /*3130*/  IMAD.MOV.U32 R19, RZ, RZ, R7 ;  /* 0x000000ffff137224 */ /* 0x000fe400078e0007 */
[----:B------:R-:W-:-:S07]  /*3140*/  IMAD.MOV.U32 R29, RZ, RZ, -0x1 ;  /* 0xffffffffff1d7424 */ /* 0x000fce00078e00ff */
[----:B01234-:R-:W-:Y:S05]  /*3150*/  WARPSYNC.COLLECTIVE R29, `(.L_x_24593) ;  /* 0x000000001d087348 */ /* 0x01ffea0003c00000 */
[----:B----4-:R4:W0:Y:S02]  /*3160*/  SHFL.IDX P0, R29, R18, R19, R12 ;  /* 0x00000013121d7389 */ /* 0x010824000000000c */
[----:B01234-:R-:W-:Y:S05]  /*3170*/  ENDCOLLECTIVE ;  /* 0x000000000000791b */ /* 0x01ffea0003800000 */
.L_x_24593:
[----:B------:R-:W-:Y:S05]  /*3180*/  BSYNC B1 ;  /* 0x0000000000017941 */ /* 0x000fea0003800000 */
.L_x_24592:
[----:B------:R-:W-:Y:S05]  /*3190*/  BRA `(.L_x_24594) ;  /* 0xffffffec00c47947 */ /* 0x000fea000383ffff */
.L_x_24555:
[----:B------:R-:W-:Y:S01]  /*31a0*/  IMAD.MOV.U32 R29, RZ, RZ, -0x1 ;  /* 0xffffffffff1d7424 */ /* 0x000fe200078e00ff */
[----:B------:R-:W-:-:S07]  /*31b0*/  MOV R19, R13 ;  /* 0x0000000d00137202 */ /* 0x000fce0000000f00 */
[----:B0123--:R-:W-:Y:S05]  /*31c0*/  WARPSYNC.COLLECTIVE R29, `(.L_x_24595) ;  /* 0x000000001d087348 */ /* 0x00ffea0003c00000 */
[----:B-1----:R1:W4:Y:S02]  /*31d0*/  SHFL.IDX P0, R29, R18, R19, R12 ;  /* 0x00000013121d7389 */ /* 0x002324000000000c */
[----:B01234-:R-:W-:Y:S05]  /*31e0*/  ENDCOLLECTIVE ;  /* 0x000000000000791b */ /* 0x01ffea0003800000 */
.L_x_24595:
[----:B------:R-:W-:Y:S01]  /*31f0*/  IMAD.MOV.U32 R27, RZ, RZ, R29 ;  /* 0x000000ffff1b7224 */ /* 0x000fe200078e001d */
[----:B------:R-:W-:Y:S06]  /*3200*/  BRA `(.L_x_24596) ;  /* 0xfffffff4000c7947 */ /* 0x000fec000383ffff */
.L_x_24557:
[----:B------:R-:W-:Y:S01]  /*3210*/  BSSY B0, `(.L_x_24597) ;  /* 0x0000006000007945 */ /* 0x000fe20003800000 */
[----:B------:R-:W-:Y:S01]  /*3220*/  MOV R19, R5 ;  /* 0x0000000500137202 */ /* 0x000fe20000000f00 */
[----:B------:R-:W-:-:S07]  /*3230*/  IMAD.MOV.U32 R29, RZ, RZ, -0x1 ;  /* 0xffffffffff1d7424 */ /* 0x000fce00078e00ff */
[----:B0123--:R-:W-:Y:S05]  /*3240*/  WARPSYNC.COLLECTIVE R29, `(.L_x_24598) ;  /* 0x000000001d087348 */ /* 0x00ffea0003c00000 */
[----:B-1----:R1:W4:Y:S02]  /*3250*/  SHFL.IDX P0, R29, R18, R19, R12 ;  /* 0x00000013121d7389 */ /* 0x002324000000000c */
[----:B01234-:R-:W-:Y:S05]  /*3260*/  ENDCOLLECTIVE ;  /* 0x000000000000791b */ /* 0x01ffea0003800000 */
.L_x_24598:
[----:B------:R-:W-:Y:S05]  /*3270*/  BSYNC B0 ;  /* 0x0000000000007941 */ /* 0x000fea0003800000 */
.L_x_24597:
[----:B------:R-:W-:Y:S05]  /*3280*/  BRA `(.L_x_24599) ;  /* 0xfffffff400007947 */ /* 0x000fea000383ffff */
.L_x_24559:
[----:B------:R-:W-:Y:S01]  /*3290*/  BSSY B0, `(.L_x_24600) ;  /* 0x0000006000007945 */ /* 0x000fe20003800000 */
[----:B------:R-:W-:Y:S01]  /*32a0*/  IMAD.MOV.U32 R19, RZ, RZ, R6 ;  /* 0x000000ffff137224 */ /* 0x000fe200078e0006 */
[----:B------:R-:W-:-:S07]  /*32b0*/  MOV R29, 0xffffffff ;  /* 0xffffffff001d7802 */ /* 0x000fce0000000f00 */
[----:B0123--:R-:W-:Y:S05]  /*32c0*/  WARPSYNC.COLLECTIVE R29, `(.L_x_24601) ;  /* 0x000000001d087348 */ /* 0x00ffea0003c00000 */
[----:B-1----:R1:W4:Y:S02]  /*32d0*/  SHFL.IDX P0, R29, R18, R19, R12 ;  /* 0x00000013121d7389 */ /* 0x002324000000000c */
[----:B01234-:R-:W-:Y:S05]  /*32e0*/  ENDCOLLECTIVE ;  /* 0x000000000000791b */ /* 0x01ffea0003800000 */
.L_x_24601:
[----:B------:R-:W-:Y:S05]  /*32f0*/  BSYNC B0 ;  /* 0x0000000000007941 */ /* 0x000fea0003800000 */
.L_x_24600:
[----:B------:R-:W-:Y:S05]  /*3300*/  BRA `(.L_x_24602) ;  /* 0xfffffff000f47947 */ /* 0x000fea000383ffff */
.L_x_24561:
[----:B------:R-:W-:Y:S01]  /*3310*/  BSSY B0, `(.L_x_24603) ;  /* 0x0000006000007945 */ /* 0x000fe20003800000 */
[----:B------:R-:W-:Y:S02]  /*3320*/  IMAD.MOV.U32 R19, RZ, RZ, R7 ;  /* 0x000000ffff137224 */ /* 0x000fe400078e0007 */
[----:B------:R-:W-:-:S07]  /*3330*/  IMAD.MOV.U32 R29, RZ, RZ, -0x1 ;  /* 0xffffffffff1d7424 */ /* 0x000fce00078e00ff */
[----:B0123--:R-:W-:Y:S05]  /*3340*/  WARPSYNC.COLLECTIVE R29, `(.L_x_24604) ;  /* 0x000000001d087348 */ /* 0x00ffea0003c00000 */
[----:B-1----:R1:W4:Y:S02]  /*3350*/  SHFL.IDX P0, R29, R18, R19, R12 ;  /* 0x00000013121d7389 */ /* 0x002324000000000c */
[----:B01234-:R-:W-:Y:S05]  /*3360*/  ENDCOLLECTIVE ;  /* 0x000000000000791b */ /* 0x01ffea0003800000 */
.L_x_24604:
[----:B------:R-:W-:Y:S05]  /*3370*/  BSYNC B0 ;  /* 0x0000000000007941 */ /* 0x000fea0003800000 */
.L_x_24603:
[----:B------:R-:W-:Y:S05]  /*3380*/  BRA `(.L_x_24605) ;  /* 0xfffffff000f07947 */ /* 0x000fea000383ffff */
        .weak           $__internal_135_$__cuda_sm20_div_u16
        .type           $__internal_135_$__cuda_sm20_div_u16,@function
        .size           $__internal_135_$__cuda_sm20_div_u16,(.L_x_58086 - $__internal_135_$__cuda_sm20_div_u16)
$__internal_135_$__cuda_sm20_div_u16:
        /* <DEDUP_REMOVED lines=18> */
[----:B------:R-:W-:Y:S06]  /*34b0*/  RET.REL.NODEC R6 `(_Z9cuda_gemmIiLi256ELi2ELi1ELi512ELi4ELi4ELi32ELi1ELi0EEviiiPT_S1_S1_ii) ;  /* 0xffffffc806d07950 */ /* 0x000fec0003c3ffff */
.L_x_24606:
        /* <DEDUP_REMOVED lines=12> */
.L_x_58086:


//--------------------- .text._Z9cuda_gemmIiLi256ELi2ELi1ELi512ELi4ELi4ELi32ELi0ELi1EEviiiPT_S1_S1_ii --------------------------
	.section	.text._Z9cuda_gemmIiLi256ELi2ELi1ELi512ELi4ELi4ELi32ELi0ELi1EEviiiPT_S1_S1_ii,"ax",@progbits
	.align	128
        .global         _Z9cuda_gemmIiLi256ELi2ELi1ELi512ELi4ELi4ELi32ELi0ELi1EEviiiPT_S1_S1_ii
        .type           _Z9cuda_gemmIiLi256ELi2ELi1ELi512ELi4ELi4ELi32ELi0ELi1EEviiiPT_S1_S1_ii,@function
        .size           _Z9cuda_gemmIiLi256ELi2ELi1ELi512ELi4ELi4ELi32ELi0ELi1EEviiiPT_S1_S1_ii,(.L_x_58087 - _Z9cuda_gemmIiLi256ELi2ELi1ELi512ELi4ELi4ELi32ELi0ELi1EEviiiPT_S1_S1_ii)
        .other          _Z9cuda_gemmIiLi256ELi2ELi1ELi512ELi4ELi4ELi32ELi0ELi1EEviiiPT_S1_S1_ii,@"STO_CUDA_ENTRY STV_DEFAULT"
_Z9cuda_gemmIiLi256ELi2ELi1ELi512ELi4ELi4ELi32ELi0ELi1EEviiiPT_S1_S1_ii:
.text._Z9cuda_gemmIiLi256ELi2ELi1ELi512ELi4ELi4ELi32ELi0ELi1EEviiiPT_S1_S1_ii:
        /* <DEDUP_REMOVED lines=12> */
.L_x_24609:
        /* <DEDUP_REMOVED lines=10> */
.L_x_24608:
[----:B------:R-:W-:Y:S05]  /*0160*/  BSYNC.RECONVERGENT B0 ;  /* 0x0000000000007941 */ /* 0x000fea0003800200 */
.L_x_24607:
        /* <DEDUP_REMOVED lines=23> */
[----:B------:R-:W-:Y:S05]  /*02e0*/  CALL.REL.NOINC `($__internal_136_$__cuda_sm20_div_u16) ;  /* 0x0000001000687944 */ /* 0x000fea0003c00000 */
        /* <DEDUP_REMOVED lines=19> */
.L_x_24627:
        /* <DEDUP_REMOVED lines=35> */
.L_x_24611:
[----:B------:R-:W-:Y:S05]  /*0650*/  BSYNC.RECONVERGENT B0 ;  /* 0x0000000000007941 */ /* 0x000fea0003800200 */
.L_x_24610:
        /* <DEDUP_REMOVED lines=10> */
.L_x_24614:
        /* <DEDUP_REMOVED lines=27> */
.L_x_24613:
[----:B------:R-:W-:Y:S05]  /*08b0*/  BSYNC.RECONVERGENT B0 ;  /* 0x0000000000007941 */ /* 0x000fea0003800200 */
.L_x_24612:
        /* <DEDUP_REMOVED lines=13> */
.L_x_24616:
[----:B------:R-:W-:Y:S05]  /*0990*/  BSYNC.RECONVERGENT B0 ;  /* 0x0000000000007941 */ /* 0x000fea0003800200 */
.L_x_24615:
[----:B------:R-:W-:Y:S04]  /*09a0*/  BSSY.RECONVERGENT B0, `(.L_x_24617) ;  /* 0x0000010000007945 */ /* 0x000fe80003800200 */
[----:B------:R-:W-:Y:S05]  /*09b0*/  @!P1 BRA `(.L_x_24618) ;  /* 0x0000000000389947 */ /* 0x000fea0003800000 */
[----:B--2---:R-:W2:Y:S01]  /*09c0*/  S2R R14, SR_CgaCtaId ;  /* 0x00000000000e7919 */ /* 0x004ea20000008800 */
[----:B-1----:R-:W-:-:S04]  /*09d0*/  MOV R13, 0x400 ;  /* 0x00000400000d7802 */ /* 0x002fc80000000f00 */
[----:B------:R-:W-:-:S04]  /*09e0*/  IADD3 R13, PT, PT, R13, 0x880, RZ ;  /* 0x000008800d0d7810 */ /* 0x000fc80007ffe0ff */
[----:B--2---:R-:W-:-:S07]  /*09f0*/  LEA R17, R14, R13, 0x18 ;  /* 0x0000000d0e117211 */ /* 0x004fce00078ec0ff */
.L_x_24619:
        /* <DEDUP_REMOVED lines=10> */
.L_x_24618:
[----:B------:R-:W-:Y:S05]  /*0aa0*/  BSYNC.RECONVERGENT B0 ;  /* 0x0000000000007941 */ /* 0x000fea0003800200 */
.L_x_24617:
        /* <DEDUP_REMOVED lines=23> */
.L_x_24621:
        /* <DEDUP_REMOVED lines=11> */
.L_x_24633:
        /* <DEDUP_REMOVED lines=48> */
.L_x_24623:
[----:B------:R-:W-:Y:S05]  /*0fd0*/  BSYNC.RECONVERGENT B0 ;  /* 0x0000000000007941 */ /* 0x000fea0003800200 */
.L_x_24622:
[----:B---3--:R-:W3:Y:S01]  /*0fe0*/  LDC.64 R12, c[0x0][0x3a0] ;  /* 0x0000e800ff0c7b82 */ /* 0x008ee20000000a00 */
[----:B------:R-:W-:Y:S04]  /*0ff0*/  BSSY.RECONVERGENT B0, `(.L_x_24624) ;  /* 0x0000027000007945 */ /* 0x000fe80003800200 */
[----:B------:R-:W-:Y:S05]  /*1000*/  @!P1 BRA `(.L_x_24625) ;  /* 0x0000000000949947 */ /* 0x000fea0003800000 */
.L_x_24626:
        /* <DEDUP_REMOVED lines=37> */
.L_x_24625:
[----:B------:R-:W-:Y:S05]  /*1260*/  BSYNC.RECONVERGENT B0 ;  /* 0x0000000000007941 */ /* 0x000fea0003800200 */
.L_x_24624:
[C---:B------:R-:W-:Y:S01]  /*1270*/  IMAD.IADD R3, R0.reuse, 0x1, R3 ;  /* 0x0000000100037824 */ /* 0x040fe200078e0203 */
[----:B---3--:R-:W-:-:S04]  /*1280*/  SHF.L.U32 R12, R0, 0x1, RZ ;  /* 0x00000001000c7819 */ /* 0x008fc800000006ff */
[----:B------:R-:W-:-:S13]  /*1290*/  ISETP.GE.U32.AND P0, PT, R3, R12, PT ;  /* 0x0000000c0300720c */ /* 0x000fda0003f06070 */
[----:B------:R-:W-:Y:S05]  /*12a0*/  @!P0 BRA `(.L_x_24627) ;  /* 0xfffffff0005c8947 */ /* 0x000fea000383ffff */
[----:B------:R-:W-:Y:S05]  /*12b0*/  EXIT ;  /* 0x000000000000794d */ /* 0x000fea0003800000 */
.L_x_24620:
[----:B------:R-:W-:Y:S01]  /*12c0*/  BSSY B0, `(.L_x_24628) ;  /* 0x0000007000007945 */ /* 0x000fe20003800000 */
[----:B------:R-:W-:Y:S01]  /*12d0*/  IMAD.MOV.U32 R26, RZ, RZ, R4 ;  /* 0x000000ffff1a7224 */ /* 0x000fe200078e0004 */
[----:B------:R-:W-:Y:S01]  /*12e0*/  MOV R25, 0xffffffff ;  /* 0xffffffff00197802 */ /* 0x000fe20000000f00 */
[----:B------:R-:W-:-:S07]  /*12f0*/  IMAD.MOV.U32 R28, RZ, RZ, 0x1c1f ;  /* 0x00001c1fff1c7424 */ /* 0x000fce00078e00ff */
[----:B01234-:R-:W-:Y:S05]  /*1300*/  WARPSYNC.COLLECTIVE R25, `(.L_x_24629) ;  /* 0x0000000019087348 */ /* 0x01ffea0003c00000 */
[----:B0-----:R0:W0:Y:S02]  /*1310*/  SHFL.IDX P2, R23, R21, R26, R28 ;  /* 0x0000001a15177389 */ /* 0x001024000004001c */
[----:B01234-:R-:W-:Y:S05]  /*1320*/  ENDCOLLECTIVE ;  /* 0x000000000000791b */ /* 0x01ffea0003800000 */
.L_x_24629:
[----:B------:R-:W-:Y:S05]  /*1330*/  BSYNC B0 ;  /* 0x0000000000007941 */ /* 0x000fea0003800000 */
.L_x_24628:
[----:B------:R-:W-:Y:S02]  /*1340*/  HFMA2 R28, -RZ, RZ, 0, 0.004024505615234375 ;  /* 0x00001c1fff1c7431 */ /* 0x000fe400000001ff */
[----:B------:R-:W-:Y:S02]  /*1350*/  IMAD.MOV.U32 R26, RZ, RZ, R9 ;  /* 0x000000ffff1a7224 */ /* 0x000fe400078e0009 */
[----:B------:R-:W-:Y:S02]  /*1360*/  IMAD.MOV.U32 R25, RZ, RZ, -0x1 ;  /* 0xffffffffff197424 */ /* 0x000fe400078e00ff */
[----:B------:R-:W-:-:S07]  /*1370*/  IMAD.MOV.U32 R19, RZ, RZ, R23 ;  /* 0x000000ffff137224 */ /* 0x000fce00078e0017 */
[----:B------:R-:W-:Y:S05]  /*1380*/  WARPSYNC.COLLECTIVE R25, `(.L_x_24630) ;  /* 0x0000000019087348 */ /* 0x000fea0003c00000 */
[----:B------:R0:W1:Y:S02]  /*1390*/  SHFL.IDX P2, R23, R21, R26, R28 ;  /* 0x0000001a15177389 */ /* 0x000064000004001c */
[----:B01----:R-:W-:Y:S05]  /*13a0*/  ENDCOLLECTIVE ;  /* 0x000000000000791b */ /* 0x003fea0003800000 */
.L_x_24630:
[----:B------:R-:W-:Y:S01]  /*13b0*/  IMAD R18, R12, R19, RZ ;  /* 0x000000130c127224 */ /* 0x000fe200078e02ff */
[----:B------:R-:W-:Y:S01]  /*13c0*/  MOV R26, R8 ;  /* 0x00000008001a7202 */ /* 0x000fe20000000f00 */
[----:B------:R-:W-:-:S07]  /*13d0*/  IMAD.MOV.U32 R22, RZ, RZ, R23 ;  /* 0x000000ffff167224 */ /* 0x000fce00078e0017 */
[----:B------:R-:W-:Y:S05]  /*13e0*/  WARPSYNC.COLLECTIVE R25, `(.L_x_24631) ;  /* 0x0000000019087348 */ /* 0x000fea0003c00000 */
[----:B------:R0:W1:Y:S02]  /*13f0*/  SHFL.IDX P2, R23, R21, R26, R28 ;  /* 0x0000001a15177389 */ /* 0x000064000004001c */
[----:B01----:R-:W-:Y:S05]  /*1400*/  ENDCOLLECTIVE ;  /* 0x000000000000791b */ /* 0x003fea0003800000 */
.L_x_24631:
[----:B------:R-:W-:Y:S02]  /*1410*/  IMAD R18, R13, R22, R18 ;  /* 0x000000160d127224 */ /* 0x000fe400078e0212 */
[----:B------:R-:W-:Y:S02]  /*1420*/  IMAD.MOV.U32 R26, RZ, RZ, R10 ;  /* 0x000000ffff1a7224 */ /* 0x000fe400078e000a */
[----:B------:R-:W-:-:S07]  /*1430*/  IMAD R19, R15, R23, R18 ;  /* 0x000000170f137224 */ /* 0x000fce00078e0212 */
[----:B------:R-:W-:Y:S05]  /*1440*/  WARPSYNC.COLLECTIVE R25, `(.L_x_24632) ;  /* 0x0000000019087348 */ /* 0x000fea0003c00000 */
[----:B------:R0:W1:Y:S02]  /*1450*/  SHFL.IDX P2, R23, R21, R26, R28 ;  /* 0x0000001a15177389 */ /* 0x000064000004001c */
[----:B01----:R-:W-:Y:S05]  /*1460*/  ENDCOLLECTIVE ;  /* 0x000000000000791b */ /* 0x003fea0003800000 */
.L_x_24632:
[----:B------:R-:W-:Y:S01]  /*1470*/  IMAD.MOV.U32 R24, RZ, RZ, R23 ;  /* 0x000000ffff187224 */ /* 0x000fe200078e0017 */
[----:B------:R-:W-:Y:S06]  /*1480*/  BRA `(.L_x_24633) ;  /* 0xfffffff800107947 */ /* 0x000fec000383ffff */
        .weak           $__internal_136_$__cuda_sm20_div_u16
        .type           $__internal_136_$__cuda_sm20_div_u16,@function
        .size           $__internal_136_$__cuda_sm20_div_u16,(.L_x_58087 - $__internal_136_$__cuda_sm20_div_u16)
$__internal_136_$__cuda_sm20_div_u16:
        /* <DEDUP_REMOVED lines=18> */
[----:B------:R-:W-:Y:S06]  /*15b0*/  RET.REL.NODEC R8 `(_Z9cuda_gemmIiLi256ELi2ELi1ELi512ELi4ELi4ELi32ELi0ELi1EEviiiPT_S1_S1_ii) ;  /* 0xffffffe808907950 */ /* 0x000fec0003c3ffff */
.L_x_24634:
        /* <DEDUP_REMOVED lines=12> */
.L_x_58087:


//--------------------- .text._Z9cuda_gemmIiLi256ELi2ELi1ELi512ELi4ELi4ELi32ELi0ELi0EEviiiPT_S1_S1_ii --------------------------
	.section	.text._Z9cuda_gemmIiLi256ELi2ELi1ELi512ELi4ELi4ELi32ELi0ELi0EEviiiPT_S1_S1_ii,"ax",@progbits
	.align	128
        .global         _Z9cuda_gemmIiLi256ELi2ELi1ELi512ELi4ELi4ELi32ELi0ELi0EEviiiPT_S1_S1_ii
        .type           _Z9cuda_gemmIiLi256ELi2ELi1ELi512ELi4ELi4ELi32ELi0ELi0EEviiiPT_S1_S1_ii,@function
        .size           _Z9cuda_gemmIiLi256ELi2ELi1ELi512ELi4ELi4ELi32ELi0ELi0EEviiiPT_S1_S1_ii,(.L_x_58088 - _Z9cuda_gemmIiLi256ELi2ELi1ELi512ELi4ELi4ELi32ELi0ELi0EEviiiPT_S1_S1_ii)
        .other          _Z9cuda_gemmIiLi256ELi2ELi1ELi512ELi4ELi4ELi32ELi0ELi0EEviiiPT_S1_S1_ii,@"STO_CUDA_ENTRY STV_DEFAULT"
_Z9cuda_gemmIiLi256ELi2ELi1ELi512ELi4ELi4ELi32ELi0ELi0EEviiiPT_S1_S1_ii:
.text._Z9cuda_gemmIiLi256ELi2ELi1ELi512ELi4ELi4ELi32ELi0ELi0EEviiiPT_S1_S1_ii:
        /* <DEDUP_REMOVED lines=36> */
.L_x_24637:
        /* <DEDUP_REMOVED lines=25> */
.L_x_24636:
[----:B------:R-:W-:Y:S05]  /*03d0*/  BSYNC.RECONVERGENT B0 ;  /* 0x0000000000007941 */ /* 0x000fea0003800200 */
.L_x_24635:
        /* <DEDUP_REMOVED lines=108> */
[----:B------:R-:W-:Y:S05]  /*0aa0*/  CALL.REL.NOINC `($__internal_137_$__cuda_sm20_div_u16) ;  /* 0x0000003400087944 */ /* 0x000fea0003c00000 */
        /* <DEDUP_REMOVED lines=47> */
.L_x_24705:
        /* <DEDUP_REMOVED lines=29> */
.L_x_24639:
[----:B------:R-:W-:Y:S05]  /*0f70*/  BSYNC.RECONVERGENT B0 ;  /* 0x0000000000007941 */ /* 0x000fea0003800200 */
.L_x_24638:
        /* <DEDUP_REMOVED lines=11> */
.L_x_24642:
        /* <DEDUP_REMOVED lines=27> */
.L_x_24641:
[----:B------:R-:W-:Y:S05]  /*11e0*/  BSYNC.RECONVERGENT B0 ;  /* 0x0000000000007941 */ /* 0x000fea0003800200 */
.L_x_24640:
        /* <DEDUP_REMOVED lines=12> */
.L_x_24644:
[----:B------:R-:W-:Y:S05]  /*12b0*/  BSYNC.RECONVERGENT B0 ;  /* 0x0000000000007941 */ /* 0x000fea0003800200 */
.L_x_24643:
[----:B------:R-:W-:Y:S04]  /*12c0*/  BSSY.RECONVERGENT B0, `(.L_x_24645) ;  /* 0x0000010000007945 */ /* 0x000fe80003800200 */
[----:B------:R-:W-:Y:S05]  /*12d0*/  @!P1 BRA `(.L_x_24646) ;  /* 0x0000000000389947 */ /* 0x000fea0003800000 */
[----:B-1----:R-:W0:Y:S01]  /*12e0*/  S2R R21, SR_CgaCtaId ;  /* 0x0000000000157919 */ /* 0x002e220000008800 */
[----:B--2---:R-:W-:-:S05]  /*12f0*/  MOV R20, 0x400 ;  /* 0x0000040000147802 */ /* 0x004fca0000000f00 */
[----:B------:R-:W-:-:S05]  /*1300*/  VIADD R20, R20, 0x880 ;  /* 0x0000088014147836 */ /* 0x000fca0000000000 */
[----:B0-----:R-:W-:-:S07]  /*1310*/  LEA R23, R21, R20, 0x18 ;  /* 0x0000001415177211 */ /* 0x001fce00078ec0ff */
.L_x_24647:
        /* <DEDUP_REMOVED lines=10> */
.L_x_24646:
[----:B------:R-:W-:Y:S05]  /*13c0*/  BSYNC.RECONVERGENT B0 ;  /* 0x0000000000007941 */ /* 0x000fea0003800200 */
.L_x_24645:
        /* <DEDUP_REMOVED lines=8> */
.L_x_24666:
        /* <DEDUP_REMOVED lines=17> */
.L_x_24651:
        /* <DEDUP_REMOVED lines=8> */
.L_x_24652:
        /* <DEDUP_REMOVED lines=8> */
.L_x_24653:
        /* <DEDUP_REMOVED lines=8> */
.L_x_24654:
        /* <DEDUP_REMOVED lines=32> */
.L_x_24665:
[----:B0-----:R-:W-:Y:S02]  /*18e0*/  IMAD R20, R26, 0x14, R31 ;  /* 0x000000141a147824 */ /* 0x001fe400078e021f */
[----:B------:R-:W-:-:S03]  /*18f0*/  HFMA2 R33, -RZ, RZ, 0, 0 ;  /* 0x00000000ff217431 */ /* 0x000fc600000001ff */
[----:B--2---:R0:W2:Y:S01]  /*1900*/  LDS R23, [R20] ;  /* 0x0000000014177984 */ /* 0x0040a20000000800 */
[----:B------:R-:W-:Y:S05]  /*1910*/  @!P2 BRA `(.L_x_24657) ;  /* 0x000000000010a947 */ /* 0x000fea0003800000 */
[----:B------:R-:W-:-:S03]  /*1920*/  UMOV UR13, 0xffffffff ;  /* 0xffffffff000d7882 */ /* 0x000fc60000000000 */
[----:B------:R-:W-:Y:S05]  /*1930*/  BRA.DIV UR13, `(.L_x_24658) ;  /* 0x0000001e0de87947 */ /* 0x000fea000b800000 */
[----:B0-2---:R0:W2:Y:S02]  /*1940*/  SHFL.IDX PT, R20, R23, R19, R18 ;  /* 0x0000001317147389 */ /* 0x0050a400000e0012 */
.L_x_24708:
[----:B-12---:R-:W-:-:S07]  /*1950*/  IMAD R33, R35, R20, RZ ;  /* 0x0000001423217224 */ /* 0x006fce00078e02ff */
.L_x_24657:
[----:B------:R-:W-:Y:S05]  /*1960*/  @!P3 BRA `(.L_x_24659) ;  /* 0x000000000010b947 */ /* 0x000fea0003800000 */
[----:B------:R-:W-:-:S03]  /*1970*/  UMOV UR13, 0xffffffff ;  /* 0xffffffff000d7882 */ /* 0x000fc60000000000 */
[----:B------:R-:W-:Y:S05]  /*1980*/  BRA.DIV UR13, `(.L_x_24660) ;  /* 0x0000001e0df47947 */ /* 0x000fea000b800000 */
[----:B0-2---:R0:W2:Y:S02]  /*1990*/  SHFL.IDX PT, R20, R23, R7, R18 ;  /* 0x0000000717147389 */ /* 0x0050a400000e0012 */
.L_x_24711:
[----:B--2-4-:R-:W-:-:S07]  /*19a0*/  IMAD R33, R36, R20, R33 ;  /* 0x0000001424217224 */ /* 0x014fce00078e0221 */
.L_x_24659:
[----:B------:R-:W-:Y:S05]  /*19b0*/  @!P4 BRA `(.L_x_24661) ;  /* 0x000000000010c947 */ /* 0x000fea0003800000 */
[----:B------:R-:W-:-:S03]  /*19c0*/  UMOV UR13, 0xffffffff ;  /* 0xffffffff000d7882 */ /* 0x000fc60000000000 */
[----:B------:R-:W-:Y:S05]  /*19d0*/  BRA.DIV UR13, `(.L_x_24662) ;  /* 0x000000220d007947 */ /* 0x000fea000b800000 */
[----:B0-2---:R0:W2:Y:S02]  /*19e0*/  SHFL.IDX PT, R20, R23, R8, R18 ;  /* 0x0000000817147389 */ /* 0x0050a400000e0012 */
.L_x_24714:
[----:B--2---:R-:W-:-:S07]  /*19f0*/  IMAD R33, R37, R20, R33 ;  /* 0x0000001425217224 */ /* 0x004fce00078e0221 */
.L_x_24661:
[----:B------:R-:W-:Y:S05]  /*1a00*/  @!P5 BRA `(.L_x_24663) ;  /* 0x000000000010d947 */ /* 0x000fea0003800000 */
[----:B------:R-:W-:-:S03]  /*1a10*/  UMOV UR13, 0xffffffff ;  /* 0xffffffff000d7882 */ /* 0x000fc60000000000 */
[----:B------:R-:W-:Y:S05]  /*1a20*/  BRA.DIV UR13, `(.L_x_24664) ;  /* 0x000000220d0c7947 */ /* 0x000fea000b800000 */
[----:B0-2---:R0:W2:Y:S02]  /*1a30*/  SHFL.IDX PT, R20, R23, R9, R18 ;  /* 0x0000000917147389 */ /* 0x0050a400000e0012 */
.L_x_24717:
[----:B--2---:R-:W-:-:S07]  /*1a40*/  IMAD R33, R32, R20, R33 ;  /* 0x0000001420217224 */ /* 0x004fce00078e0221 */
.L_x_24663:
        /* <DEDUP_REMOVED lines=8> */
.L_x_24656:
[----:B------:R-:W-:Y:S05]  /*1ad0*/  BSYNC B0 ;  /* 0x0000000000007941 */ /* 0x000fea0003800000 */
.L_x_24655:
[----:B------:R-:W-:Y:S05]  /*1ae0*/  @!P6 BRA `(.L_x_24666) ;  /* 0xfffffff80058e947 */ /* 0x000fea000383ffff */
[----:B------:R-:W-:Y:S05]  /*1af0*/  BSYNC B1 ;  /* 0x0000000000017941 */ /* 0x000fea0003800000 */
.L_x_24650:
[----:B------:R-:W-:Y:S05]  /*1b00*/  BRA `(.L_x_24648) ;  /* 0x0000000c00b87947 */ /* 0x000fea0003800000 */
.L_x_24649:
[----:B------:R-:W4:Y:S02]  /*1b10*/  LDCU UR13, c[0x0][0x3ac] ;  /* 0x00007580ff0d77ac */ /* 0x000f240008000800 */
[----:B----4-:R-:W-:-:S09]  /*1b20*/  UISETP.GT.U32.AND UP0, UPT, UR13, 0x1f, UPT ;  /* 0x0000001f0d00788c */ /* 0x010fd2000bf04070 */
[----:B------:R-:W-:Y:S05]  /*1b30*/  BRA.U UP0, `(.L_x_24667) ;  /* 0x0000000500947547 */ /* 0x000fea000b800000 */
[----:B------:R-:W-:-:S07]  /*1b40*/  IMAD.MOV.U32 R25, RZ, RZ, RZ ;  /* 0x000000ffff197224 */ /* 0x000fce00078e00ff */
.L_x_24683:
        /* <DEDUP_REMOVED lines=17> */
.L_x_24668:
        /* <DEDUP_REMOVED lines=8> */
.L_x_24669:
        /* <DEDUP_REMOVED lines=8> */
.L_x_24670:
        /* <DEDUP_REMOVED lines=8> */
.L_x_24671:
        /* <DEDUP_REMOVED lines=27> */
.L_x_24682:
[----:B------:R-:W-:Y:S02]  /*1f90*/  IMAD R20, R26, 0x14, R31 ;  /* 0x000000141a147824 */ /* 0x000fe400078e021f */
[----:B------:R-:W-:-:S03]  /*1fa0*/  IMAD.MOV.U32 R33, RZ, RZ, RZ ;  /* 0x000000ffff217224 */ /* 0x000fc600078e00ff */
[----:B--2---:R0:W2:Y:S01]  /*1fb0*/  LDS R23, [R20] ;  /* 0x0000000014177984 */ /* 0x0040a20000000800 */
[----:B------:R-:W-:Y:S05]  /*1fc0*/  @!P2 BRA `(.L_x_24674) ;  /* 0x000000000010a947 */ /* 0x000fea0003800000 */
[----:B------:R-:W-:-:S03]  /*1fd0*/  UMOV UR13, 0xffffffff ;  /* 0xffffffff000d7882 */ /* 0x000fc60000000000 */
[----:B------:R-:W-:Y:S05]  /*1fe0*/  BRA.DIV UR13, `(.L_x_24675) ;  /* 0x0000001a0dbc7947 */ /* 0x000fea000b800000 */
[----:B0-2---:R0:W2:Y:S02]  /*1ff0*/  SHFL.IDX PT, R20, R23, R19, R18 ;  /* 0x0000001317147389 */ /* 0x0050a400000e0012 */
.L_x_24720:
[----:B-12---:R-:W-:-:S07]  /*2000*/  IMAD R33, R35, R20, RZ ;  /* 0x0000001423217224 */ /* 0x006fce00078e02ff */
.L_x_24674:
[----:B------:R-:W-:Y:S05]  /*2010*/  @!P3 BRA `(.L_x_24676) ;  /* 0x000000000010b947 */ /* 0x000fea0003800000 */
[----:B------:R-:W-:-:S03]  /*2020*/  UMOV UR13, 0xffffffff ;  /* 0xffffffff000d7882 */ /* 0x000fc60000000000 */
[----:B------:R-:W-:Y:S05]  /*2030*/  BRA.DIV UR13, `(.L_x_24677) ;  /* 0x0000001a0dc87947 */ /* 0x000fea000b800000 */
[----:B0-2---:R0:W2:Y:S02]  /*2040*/  SHFL.IDX PT, R20, R23, R7, R18 ;  /* 0x0000000717147389 */ /* 0x0050a400000e0012 */
.L_x_24723:
[----:B--2-4-:R-:W-:-:S07]  /*2050*/  IMAD R33, R36, R20, R33 ;  /* 0x0000001424217224 */ /* 0x014fce00078e0221 */
.L_x_24676:
[----:B------:R-:W-:Y:S05]  /*2060*/  @!P4 BRA `(.L_x_24678) ;  /* 0x000000000010c947 */ /* 0x000fea0003800000 */
[----:B------:R-:W-:-:S03]  /*2070*/  UMOV UR13, 0xffffffff ;  /* 0xffffffff000d7882 */ /* 0x000fc60000000000 */
[----:B------:R-:W-:Y:S05]  /*2080*/  BRA.DIV UR13, `(.L_x_24679) ;  /* 0x0000001a0dd47947 */ /* 0x000fea000b800000 */
[----:B0-2---:R0:W2:Y:S02]  /*2090*/  SHFL.IDX PT, R20, R23, R8, R18 ;  /* 0x0000000817147389 */ /* 0x0050a400000e0012 */
.L_x_24726:
[----:B--2---:R-:W-:-:S07]  /*20a0*/  IMAD R33, R37, R20, R33 ;  /* 0x0000001425217224 */ /* 0x004fce00078e0221 */
.L_x_24678:
[----:B------:R-:W-:Y:S05]  /*20b0*/  @!P5 BRA `(.L_x_24680) ;  /* 0x000000000010d947 */ /* 0x000fea0003800000 */
[----:B------:R-:W-:-:S03]  /*20c0*/  UMOV UR13, 0xffffffff ;  /* 0xffffffff000d7882 */ /* 0x000fc60000000000 */
[----:B------:R-:W-:Y:S05]  /*20d0*/  BRA.DIV UR13, `(.L_x_24681) ;  /* 0x0000001a0de07947 */ /* 0x000fea000b800000 */
[----:B0-2---:R0:W2:Y:S02]  /*20e0*/  SHFL.IDX PT, R20, R23, R9, R18 ;  /* 0x0000000917147389 */ /* 0x0050a400000e0012 */
.L_x_24729:
[----:B--2---:R-:W-:-:S07]  /*20f0*/  IMAD R33, R32, R20, R33 ;  /* 0x0000001420217224 */ /* 0x004fce00078e0221 */
.L_x_24680:
[C---:B------:R-:W-:Y:S02]  /*2100*/  IMAD R21, R26.reuse, UR6, R27 ;  /* 0x000000061a157c24 */ /* 0x040fe4000f8e021b */
[----:B------:R-:W-:-:S03]  /*2110*/  VIADD R26, R26, UR8 ;  /* 0x000000081a1a7c36 */ /* 0x000fc60008000000 */
[----:B0-----:R-:W-:Y:S02]  /*2120*/  LEA R20, R21, R24, 0x2 ;  /* 0x0000001815147211 */ /* 0x001fe400078e10ff */
[----:B------:R-:W-:-:S03]  /*2130*/  ISETP.GE.AND P0, PT, R26, UR11, PT ;  /* 0x0000000b1a007c0c */ /* 0x000fc6000bf06270 */
[----:B------:R0:W-:Y:S10]  /*2140*/  STS [R20], R33 ;  /* 0x0000002114007388 */ /* 0x0001f40000000800 */
[----:B0-----:R-:W-:Y:S05]  /*2150*/  @!P0 BRA `(.L_x_24682) ;  /* 0xfffffffc008c8947 */ /* 0x001fea000383ffff */
.L_x_24673:
[----:B------:R-:W-:Y:S05]  /*2160*/  BSYNC B0 ;  /* 0x0000000000007941 */ /* 0x000fea0003800000 */
.L_x_24672:
[----:B------:R-:W-:Y:S05]  /*2170*/  @!P6 BRA `(.L_x_24683) ;  /* 0xfffffff80074e947 */ /* 0x000fea000383ffff */
[----:B------:R-:W-:Y:S05]  /*2180*/  BRA `(.L_x_24648) ;  /* 0x0000000800187947 */ /* 0x000fea0003800000 */
.L_x_24667:
[----:B------:R-:W-:-:S07]  /*2190*/  IMAD.MOV.U32 R25, RZ, RZ, RZ ;  /* 0x000000ffff197224 */ /* 0x000fce00078e00ff */
.L_x_24699:
        /* <DEDUP_REMOVED lines=17> */
.L_x_24684:
        /* <DEDUP_REMOVED lines=8> */
.L_x_24685:
        /* <DEDUP_REMOVED lines=8> */
.L_x_24686:
        /* <DEDUP_REMOVED lines=9> */
.L_x_24687:
        /* <DEDUP_REMOVED lines=28> */
.L_x_24698:
[----:B------:R-:W-:Y:S02]  /*2600*/  IMAD R20, R24, 0x14, R31 ;  /* 0x0000001418147824 */ /* 0x000fe400078e021f */
[----:B------:R-:W-:-:S03]  /*2610*/  HFMA2 R33, -RZ, RZ, 0, 0 ;  /* 0x00000000ff217431 */ /* 0x000fc600000001ff */
[----:B------:R0:W2:Y:S01]  /*2620*/  LDS R23, [R20] ;  /* 0x0000000014177984 */ /* 0x0000a20000000800 */
[----:B------:R-:W-:Y:S05]  /*2630*/  @!P4 BRA `(.L_x_24689) ;  /* 0x000000000010c947 */ /* 0x000fea0003800000 */
[----:B------:R-:W-:-:S03]  /*2640*/  UMOV UR13, 0xffffffff ;  /* 0xffffffff000d7882 */ /* 0x000fc60000000000 */
[----:B------:R-:W-:Y:S05]  /*2650*/  BRA.DIV UR13, `(.L_x_24690) ;  /* 0x000000160da07947 */ /* 0x000fea000b800000 */
[----:B--2---:R2:W3:Y:S02]  /*2660*/  SHFL.IDX PT, R26, R23, R19, R18 ;  /* 0x00000013171a7389 */ /* 0x0044e400000e0012 */
.L_x_24731:
[----:B-1-3--:R-:W-:-:S07]  /*2670*/  IMAD R33, R35, R26, RZ ;  /* 0x0000001a23217224 */ /* 0x00afce00078e02ff */
.L_x_24689:
[----:B------:R-:W-:Y:S05]  /*2680*/  @!P3 BRA `(.L_x_24691) ;  /* 0x000000000010b947 */ /* 0x000fea0003800000 */
[----:B------:R-:W-:-:S03]  /*2690*/  UMOV UR13, 0xffffffff ;  /* 0xffffffff000d7882 */ /* 0x000fc60000000000 */
[----:B------:R-:W-:Y:S05]  /*26a0*/  BRA.DIV UR13, `(.L_x_24692) ;  /* 0x000000160da87947 */ /* 0x000fea000b800000 */
[----:B0-2---:R0:W2:Y:S02]  /*26b0*/  SHFL.IDX PT, R20, R23, R7, R18 ;  /* 0x0000000717147389 */ /* 0x0050a400000e0012 */
.L_x_24734:
[----:B--2-4-:R-:W-:-:S07]  /*26c0*/  IMAD R33, R36, R20, R33 ;  /* 0x0000001424217224 */ /* 0x014fce00078e0221 */
.L_x_24691:
[----:B------:R-:W-:Y:S05]  /*26d0*/  @!P2 BRA `(.L_x_24693) ;  /* 0x000000000010a947 */ /* 0x000fea0003800000 */
[----:B------:R-:W-:-:S03]  /*26e0*/  UMOV UR13, 0xffffffff ;  /* 0xffffffff000d7882 */ /* 0x000fc60000000000 */
[----:B------:R-:W-:Y:S05]  /*26f0*/  BRA.DIV UR13, `(.L_x_24694) ;  /* 0x000000160db47947 */ /* 0x000fea000b800000 */
[----:B0-2---:R0:W2:Y:S02]  /*2700*/  SHFL.IDX PT, R20, R23, R8, R18 ;  /* 0x0000000817147389 */ /* 0x0050a400000e0012 */
.L_x_24737:
[----:B--2---:R-:W-:-:S07]  /*2710*/  IMAD R33, R37, R20, R33 ;  /* 0x0000001425217224 */ /* 0x004fce00078e0221 */
.L_x_24693:
[----:B------:R-:W3:Y:S02]  /*2720*/  LDCU UR13, c[0x0][0x3ac] ;  /* 0x00007580ff0d77ac */ /* 0x000ee40008000800 */
[----:B---3--:R-:W-:-:S09]  /*2730*/  UISETP.GE.AND UP0, UPT, UR13, 0x4, UPT ;  /* 0x000000040d00788c */ /* 0x008fd2000bf06270 */
[----:B------:R-:W-:Y:S05]  /*2740*/  BRA.U !UP0, `(.L_x_24695) ;  /* 0x0000000108107547 */ /* 0x000fea000b800000 */
[----:B------:R-:W-:-:S03]  /*2750*/  UMOV UR13, 0xffffffff ;  /* 0xffffffff000d7882 */ /* 0x000fc60000000000 */
[----:B------:R-:W-:Y:S05]  /*2760*/  BRA.DIV UR13, `(.L_x_24696) ;  /* 0x000000160db87947 */ /* 0x000fea000b800000 */
[----:B0-2---:R0:W2:Y:S02]  /*2770*/  SHFL.IDX PT, R20, R23, R9, R18 ;  /* 0x0000000917147389 */ /* 0x0050a400000e0012 */
.L_x_24740:
[----:B--2---:R-:W-:-:S07]  /*2780*/  IMAD R33, R32, R20, R33 ;  /* 0x0000001420217224 */ /* 0x004fce00078e0221 */
.L_x_24695:
[----:B0-----:R-:W-:-:S07]  /*2790*/  IMAD.U32 R20, RZ, RZ, UR27 ;  /* 0x0000001bff147e24 */ /* 0x001fce000f8e00ff */
.L_x_24697:
        /* <DEDUP_REMOVED lines=36> */
.L_x_24688:
[----:B------:R-:W-:Y:S05]  /*29e0*/  @!P5 BRA `(.L_x_24699) ;  /* 0xfffffff400ecd947 */ /* 0x000fea000383ffff */
.L_x_24648:
        /* <DEDUP_REMOVED lines=115> */
.L_x_24701:
[----:B------:R-:W-:Y:S05]  /*3120*/  BSYNC.RECONVERGENT B0 ;  /* 0x0000000000007941 */ /* 0x000fea0003800200 */
.L_x_24700:
        /* <DEDUP_REMOVED lines=13> */
.L_x_24704:
        /* <DEDUP_REMOVED lines=105> */
.L_x_24703:
[----:B------:R-:W-:Y:S05]  /*3890*/  BSYNC.RECONVERGENT B0 ;  /* 0x0000000000007941 */ /* 0x000fea0003800200 */
.L_x_24702:
[----:B------:R-:W-:-:S04]  /*38a0*/  UIADD3 UR10, UPT, UPT, UR24, UR10, URZ ;  /* 0x0000000a180a7290 */ /* 0x000fc8000fffe0ff */
[----:B------:R-:W-:-:S09]  /*38b0*/  UISETP.GE.U32.AND UP0, UPT, UR10, UR25, UPT ;  /* 0x000000190a00728c */ /* 0x000fd2000bf06070 */
[----:B------:R-:W-:Y:S05]  /*38c0*/  BRA.U !UP0, `(.L_x_24705) ;  /* 0xffffffd508347547 */ /* 0x000fea000b83ffff */
[----:B------:R-:W-:Y:S05]  /*38d0*/  EXIT ;  /* 0x000000000000794d */ /* 0x000fea0003800000 */
.L_x_24658:
[----:B------:R-:W-:Y:S01]  /*38e0*/  BSSY B2, `(.L_x_24706) ;  /* 0x0000006000027945 */ /* 0x000fe20003800000 */
[----:B------:R-:W-:Y:S01]  /*38f0*/  IMAD.MOV.U32 R21, RZ, RZ, R19 ;  /* 0x000000ffff157224 */ /* 0x000fe200078e0013 */
[----:B0-----:R-:W-:-:S07]  /*3900*/  MOV R20, 0xffffffff ;  /* 0xffffffff00147802 */ /* 0x001fce0000000f00 */
[----:B-1234-:R-:W-:Y:S05]  /*3910*/  WARPSYNC.COLLECTIVE R20, `(.L_x_24707) ;  /* 0x0000000014087348 */ /* 0x01efea0003c00000 */
[----:B--2---:R0:W2:Y:S02]  /*3920*/  SHFL.IDX P0, R20, R23, R21, R18 ;  /* 0x0000001517147389 */ /* 0x0040a40000000012 */
[----:B01234-:R-:W-:Y:S05]  /*3930*/  ENDCOLLECTIVE ;  /* 0x000000000000791b */ /* 0x01ffea0003800000 */
.L_x_24707:
[----:B------:R-:W-:Y:S05]  /*3940*/  BSYNC B2 ;  /* 0x0000000000027941 */ /* 0x000fea0003800000 */
.L_x_24706:
[----:B------:R-:W-:Y:S05]  /*3950*/  BRA `(.L_x_24708) ;  /* 0xffffffdc00fc7947 */ /* 0x000fea000383ffff */
.L_x_24660:
[----:B------:R-:W-:Y:S01]  /*3960*/  BSSY B2, `(.L_x_24709) ;  /* 0x0000006000027945 */ /* 0x000fe20003800000 */
[----:B------:R-:W-:Y:S02]  /*3970*/  IMAD.MOV.U32 R21, RZ, RZ, R7 ;  /* 0x000000ffff157224 */ /* 0x000fe400078e0007 */
[----:B0-----:R-:W-:-:S07]  /*3980*/  IMAD.MOV.U32 R20, RZ, RZ, -0x1 ;  /* 0xffffffffff147424 */ /* 0x001fce00078e00ff */
[----:B-1234-:R-:W-:Y:S05]  /*3990*/  WARPSYNC.COLLECTIVE R20, `(.L_x_24710) ;  /* 0x0000000014087348 */ /* 0x01efea0003c00000 */
[----:B--2---:R0:W2:Y:S02]  /*39a0*/  SHFL.IDX P0, R20, R23, R21, R18 ;  /* 0x0000001517147389 */ /* 0x0040a40000000012 */
[----:B01234-:R-:W-:Y:S05]  /*39b0*/  ENDCOLLECTIVE ;  /* 0x000000000000791b */ /* 0x01ffea0003800000 */
.L_x_24710:
[----:B------:R-:W-:Y:S05]  /*39c0*/  BSYNC B2 ;  /* 0x0000000000027941 */ /* 0x000fea0003800000 */
.L_x_24709:
[----:B------:R-:W-:Y:S05]  /*39d0*/  BRA `(.L_x_24711) ;  /* 0xffffffdc00f07947 */ /* 0x000fea000383ffff */
.L_x_24662:
[----:B------:R-:W-:Y:S01]  /*39e0*/  BSSY B2, `(.L_x_24712) ;  /* 0x0000006000027945 */ /* 0x000fe20003800000 */
[----:B------:R-:W-:Y:S01]  /*39f0*/  MOV R21, R8 ;  /* 0x0000000800157202 */ /* 0x000fe20000000f00 */
[----:B0-----:R-:W-:-:S07]  /*3a00*/  IMAD.MOV.U32 R20, RZ, RZ, -0x1 ;  /* 0xffffffffff147424 */ /* 0x001fce00078e00ff */
[----:B-1234-:R-:W-:Y:S05]  /*3a10*/  WARPSYNC.COLLECTIVE R20, `(.L_x_24713) ;  /* 0x0000000014087348 */ /* 0x01efea0003c00000 */
[----:B--2---:R0:W2:Y:S02]  /*3a20*/  SHFL.IDX P0, R20, R23, R21, R18 ;  /* 0x0000001517147389 */ /* 0x0040a40000000012 */
[----:B01234-:R-:W-:Y:S05]  /*3a30*/  ENDCOLLECTIVE ;  /* 0x000000000000791b */ /* 0x01ffea0003800000 */
.L_x_24713:
[----:B------:R-:W-:Y:S05]  /*3a40*/  BSYNC B2 ;  /* 0x0000000000027941 */ /* 0x000fea0003800000 */
.L_x_24712:
[----:B------:R-:W-:Y:S05]  /*3a50*/  BRA `(.L_x_24714) ;  /* 0xffffffdc00e47947 */ /* 0x000fea000383ffff */
.L_x_24664:
[----:B------:R-:W-:Y:S01]  /*3a60*/  BSSY B2, `(.L_x_24715) ;  /* 0x0000006000027945 */ /* 0x000fe20003800000 */
[----:B------:R-:W-:Y:S01]  /*3a70*/  IMAD.MOV.U32 R21, RZ, RZ, R9 ;  /* 0x000000ffff157224 */ /* 0x000fe200078e0009 */
[----:B0-----:R-:W-:-:S07]  /*3a80*/  MOV R20, 0xffffffff ;  /* 0xffffffff00147802 */ /* 0x001fce0000000f00 */
[----:B-1234-:R-:W-:Y:S05]  /*3a90*/  WARPSYNC.COLLECTIVE R20, `(.L_x_24716) ;  /* 0x0000000014087348 */ /* 0x01efea0003c00000 */
[----:B--2---:R0:W2:Y:S02]  /*3aa0*/  SHFL.IDX P0, R20, R23, R21, R18 ;  /* 0x0000001517147389 */ /* 0x0040a40000000012 */
[----:B01234-:R-:W-:Y:S05]  /*3ab0*/  ENDCOLLECTIVE ;  /* 0x000000000000791b */ /* 0x01ffea0003800000 */
.L_x_24716:
[----:B------:R-:W-:Y:S05]  /*3ac0*/  BSYNC B2 ;  /* 0x0000000000027941 */ /* 0x000fea0003800000 */
.L_x_24715:
[----:B------:R-:W-:Y:S05]  /*3ad0*/  BRA `(.L_x_24717) ;  /* 0xffffffdc00d87947 */ /* 0x000fea000383ffff */
.L_x_24675:
[----:B------:R-:W-:Y:S01]  /*3ae0*/  BSSY B1, `(.L_x_24718) ;  /* 0x0000006000017945 */ /* 0x000fe20003800000 */
[----:B------:R-:W-:Y:S02]  /*3af0*/  IMAD.MOV.U32 R21, RZ, RZ, R19 ;  /* 0x000000ffff157224 */ /* 0x000fe400078e0013 */
[----:B0-----:R-:W-:-:S07]  /*3b00*/  IMAD.MOV.U32 R20, RZ, RZ, -0x1 ;  /* 0xffffffffff147424 */ /* 0x001fce00078e00ff */
[----:B-1234-:R-:W-:Y:S05]  /*3b10*/  WARPSYNC.COLLECTIVE R20, `(.L_x_24719) ;  /* 0x0000000014087348 */ /* 0x01efea0003c00000 */
[----:B--2---:R0:W2:Y:S02]  /*3b20*/  SHFL.IDX P0, R20, R23, R21, R18 ;  /* 0x0000001517147389 */ /* 0x0040a40000000012 */
[----:B01234-:R-:W-:Y:S05]  /*3b30*/  ENDCOLLECTIVE ;  /* 0x000000000000791b */ /* 0x01ffea0003800000 */
.L_x_24719:
[----:B------:R-:W-:Y:S05]  /*3b40*/  BSYNC B1 ;  /* 0x0000000000017941 */ /* 0x000fea0003800000 */
.L_x_24718:
[----:B------:R-:W-:Y:S05]  /*3b50*/  BRA `(.L_x_24720) ;  /* 0xffffffe400287947 */ /* 0x000fea000383ffff */
.L_x_24677:
[----:B------:R-:W-:Y:S01]  /*3b60*/  BSSY B1, `(.L_x_24721) ;  /* 0x0000006000017945 */ /* 0x000fe20003800000 */
[----:B------:R-:W-:Y:S01]  /*3b70*/  MOV R21, R7 ;  /* 0x0000000700157202 */ /* 0x000fe20000000f00 */
[----:B0-----:R-:W-:-:S07]  /*3b80*/  IMAD.MOV.U32 R20, RZ, RZ, -0x1 ;  /* 0xffffffffff147424 */ /* 0x001fce00078e00ff */
[----:B-1234-:R-:W-:Y:S05]  /*3b90*/  WARPSYNC.COLLECTIVE R20, `(.L_x_24722) ;  /* 0x0000000014087348 */ /* 0x01efea0003c00000 */
[----:B--2---:R0:W2:Y:S02]  /*3ba0*/  SHFL.IDX P0, R20, R23, R21, R18 ;  /* 0x0000001517147389 */ /* 0x0040a40000000012 */
[----:B01234-:R-:W-:Y:S05]  /*3bb0*/  ENDCOLLECTIVE ;  /* 0x000000000000791b */ /* 0x01ffea0003800000 */
.L_x_24722:
[----:B------:R-:W-:Y:S05]  /*3bc0*/  BSYNC B1 ;  /* 0x0000000000017941 */ /* 0x000fea0003800000 */
.L_x_24721:
[----:B------:R-:W-:Y:S05]  /*3bd0*/  BRA `(.L_x_24723) ;  /* 0xffffffe4001c7947 */ /* 0x000fea000383ffff */
.L_x_24679:
[----:B------:R-:W-:Y:S01]  /*3be0*/  BSSY B1, `(.L_x_24724) ;  /* 0x0000006000017945 */ /* 0x000fe20003800000 */
[----:B------:R-:W-:Y:S01]  /*3bf0*/  IMAD.MOV.U32 R21, RZ, RZ, R8 ;  /* 0x000000ffff157224 */ /* 0x000fe200078e0008 */
[----:B0-----:R-:W-:-:S07]  /*3c00*/  MOV R20, 0xffffffff ;  /* 0xffffffff00147802 */ /* 0x001fce0000000f00 */
[----:B-1234-:R-:W-:Y:S05]  /*3c10*/  WARPSYNC.COLLECTIVE R20, `(.L_x_24725) ;  /* 0x0000000014087348 */ /* 0x01efea0003c00000 */
[----:B--2---:R0:W2:Y:S02]  /*3c20*/  SHFL.IDX P0, R20, R23, R21, R18 ;  /* 0x0000001517147389 */ /* 0x0040a40000000012 */
[----:B01234-:R-:W-:Y:S05]  /*3c30*/  ENDCOLLECTIVE ;  /* 0x000000000000791b */ /* 0x01ffea0003800000 */
.L_x_24725:
[----:B------:R-:W-:Y:S05]  /*3c40*/  BSYNC B1 ;  /* 0x0000000000017941 */ /* 0x000fea0003800000 */
.L_x_24724:
[----:B------:R-:W-:Y:S05]  /*3c50*/  BRA `(.L_x_24726) ;  /* 0xffffffe400107947 */ /* 0x000fea000383ffff */
.L_x_24681:
[----:B------:R-:W-:Y:S01]  /*3c60*/  BSSY B1, `(.L_x_24727) ;  /* 0x0000006000017945 */ /* 0x000fe20003800000 */
[----:B------:R-:W-:Y:S02]  /*3c70*/  IMAD.MOV.U32 R21, RZ, RZ, R9 ;  /* 0x000000ffff157224 */ /* 0x000fe400078e0009 */
[----:B0-----:R-:W-:-:S07]  /*3c80*/  IMAD.MOV.U32 R20, RZ, RZ, -0x1 ;  /* 0xffffffffff147424 */ /* 0x001fce00078e00ff */
[----:B-1234-:R-:W-:Y:S05]  /*3c90*/  WARPSYNC.COLLECTIVE R20, `(.L_x_24728) ;  /* 0x0000000014087348 */ /* 0x01efea0003c00000 */
[----:B--2---:R0:W2:Y:S02]  /*3ca0*/  SHFL.IDX P0, R20, R23, R21, R18 ;  /* 0x0000001517147389 */ /* 0x0040a40000000012 */
[----:B01234-:R-:W-:Y:S05]  /*3cb0*/  ENDCOLLECTIVE ;  /* 0x000000000000791b */ /* 0x01ffea0003800000 */
.L_x_24728:
[----:B------:R-:W-:Y:S05]  /*3cc0*/  BSYNC B1 ;  /* 0x0000000000017941 */ /* 0x000fea0003800000 */
.L_x_24727:
[----:B------:R-:W-:Y:S05]  /*3cd0*/  BRA `(.L_x_24729) ;  /* 0xffffffe400047947 */ /* 0x000fea000383ffff */
.L_x_24690:
[----:B0-----:R-:W-:Y:S01]  /*3ce0*/  IMAD.MOV.U32 R20, RZ, RZ, -0x1 ;  /* 0xffffffffff147424 */ /* 0x001fe200078e00ff */
[----:B------:R-:W-:-:S07]  /*3cf0*/  MOV R21, R19 ;  /* 0x0000001300157202 */ /* 0x000fce0000000f00 */
[----:B-12-4-:R-:W-:Y:S05]  /*3d00*/  WARPSYNC.COLLECTIVE R20, `(.L_x_24730) ;  /* 0x0000000014087348 */ /* 0x016fea0003c00000 */
[----:B--2---:R0:W2:Y:S02]  /*3d10*/  SHFL.IDX P0, R20, R23, R21, R18 ;  /* 0x0000001517147389 */ /* 0x0040a40000000012 */
[----:B012-4-:R-:W-:Y:S05]  /*3d20*/  ENDCOLLECTIVE ;  /* 0x000000000000791b */ /* 0x017fea0003800000 */
.L_x_24730:
[----:B------:R-:W-:Y:S01]  /*3d30*/  IMAD.MOV.U32 R26, RZ, RZ, R20 ;  /* 0x000000ffff1a7224 */ /* 0x000fe200078e0014 */
[----:B------:R-:W-:Y:S06]  /*3d40*/  BRA `(.L_x_24731) ;  /* 0xffffffe800487947 */ /* 0x000fec000383ffff */
.L_x_24692:
[----:B------:R-:W-:Y:S01]  /*3d50*/  BSSY B0, `(.L_x_24732) ;  /* 0x0000006000007945 */ /* 0x000fe20003800000 */
[----:B------:R-:W-:Y:S01]  /*3d60*/  MOV R21, R7 ;  /* 0x0000000700157202 */ /* 0x000fe20000000f00 */
[----:B0-----:R-:W-:-:S07]  /*3d70*/  IMAD.MOV.U32 R20, RZ, RZ, -0x1 ;  /* 0xffffffffff147424 */ /* 0x001fce00078e00ff */
[----:B-12-4-:R-:W-:Y:S05]  /*3d80*/  WARPSYNC.COLLECTIVE R20, `(.L_x_24733) ;  /* 0x0000000014087348 */ /* 0x016fea0003c00000 */
[----:B--2---:R0:W2:Y:S02]  /*3d90*/  SHFL.IDX P0, R20, R23, R21, R18 ;  /* 0x0000001517147389 */ /* 0x0040a40000000012 */
[----:B012-4-:R-:W-:Y:S05]  /*3da0*/  ENDCOLLECTIVE ;  /* 0x000000000000791b */ /* 0x017fea0003800000 */
.L_x_24733:
[----:B------:R-:W-:Y:S05]  /*3db0*/  BSYNC B0 ;  /* 0x0000000000007941 */ /* 0x000fea0003800000 */
.L_x_24732:
[----:B------:R-:W-:Y:S05]  /*3dc0*/  BRA `(.L_x_24734) ;  /* 0xffffffe8003c7947 */ /* 0x000fea000383ffff */
.L_x_24694:
[----:B------:R-:W-:Y:S01]  /*3dd0*/  BSSY B0, `(.L_x_24735) ;  /* 0x0000006000007945 */ /* 0x000fe20003800000 */
[----:B------:R-:W-:Y:S01]  /*3de0*/  IMAD.MOV.U32 R21, RZ, RZ, R8 ;  /* 0x000000ffff157224 */ /* 0x000fe200078e0008 */
[----:B0-----:R-:W-:-:S07]  /*3df0*/  MOV R20, 0xffffffff ;  /* 0xffffffff00147802 */ /* 0x001fce0000000f00 */
[----:B-12-4-:R-:W-:Y:S05]  /*3e00*/  WARPSYNC.COLLECTIVE R20, `(.L_x_24736) ;  /* 0x0000000014087348 */ /* 0x016fea0003c00000 */
[----:B--2---:R0:W2:Y:S02]  /*3e10*/  SHFL.IDX P0, R20, R23, R21, R18 ;  /* 0x0000001517147389 */ /* 0x0040a40000000012 */
[----:B012-4-:R-:W-:Y:S05]  /*3e20*/  ENDCOLLECTIVE ;  /* 0x000000000000791b */ /* 0x017fea0003800000 */
.L_x_24736:
[----:B------:R-:W-:Y:S05]  /*3e30*/  BSYNC B0 ;  /* 0x0000000000007941 */ /* 0x000fea0003800000 */
.L_x_24735:
[----:B------:R-:W-:Y:S05]  /*3e40*/  BRA `(.L_x_24737) ;  /* 0xffffffe800307947 */ /* 0x000fea000383ffff */
.L_x_24696:
[----:B------:R-:W-:Y:S01]  /*3e50*/  BSSY B0, `(.L_x_24738) ;  /* 0x0000006000007945 */ /* 0x000fe20003800000 */
[----:B------:R-:W-:Y:S02]  /*3e60*/  IMAD.MOV.U32 R21, RZ, RZ, R9 ;  /* 0x000000ffff157224 */ /* 0x000fe400078e0009 */
[----:B0-----:R-:W-:-:S07]  /*3e70*/  IMAD.MOV.U32 R20, RZ, RZ, -0x1 ;  /* 0xffffffffff147424 */ /* 0x001fce00078e00ff */
[----:B-12-4-:R-:W-:Y:S05]  /*3e80*/  WARPSYNC.COLLECTIVE R20, `(.L_x_24739) ;  /* 0x0000000014087348 */ /* 0x016fea0003c00000 */
[----:B--2---:R0:W2:Y:S02]  /*3e90*/  SHFL.IDX P0, R20, R23, R21, R18 ;  /* 0x0000001517147389 */ /* 0x0040a40000000012 */
[----:B012-4-:R-:W-:Y:S05]  /*3ea0*/  ENDCOLLECTIVE ;  /* 0x000000000000791b */ /* 0x017fea0003800000 */
.L_x_24739:
[----:B------:R-:W-:Y:S05]  /*3eb0*/  BSYNC B0 ;  /* 0x0000000000007941 */ /* 0x000fea0003800000 */
.L_x_24738:
[----:B------:R-:W-:Y:S05]  /*3ec0*/  BRA `(.L_x_24740) ;  /* 0xffffffe8002c7947 */ /* 0x000fea000383ffff */
        .weak           $__internal_137_$__cuda_sm20_div_u16
        .type           $__internal_137_$__cuda_sm20_div_u16,@function
        .size           $__internal_137_$__cuda_sm20_div_u16,(.L_x_58088 - $__internal_137_$__cuda_sm20_div_u16)
$__internal_137_$__cuda_sm20_div_u16:
        /* <DEDUP_REMOVED lines=18> */
[----:B------:R-:W-:Y:S06]  /*3ff0*/  RET.REL.NODEC R8 `(_Z9cuda_gemmIiLi256ELi2ELi1ELi512ELi4ELi4ELi32ELi0ELi0EEviiiPT_S1_S1_ii) ;  /* 0xffffffc008007950 */ /* 0x000fec0003c3ffff */
.L_x_24741:
        /* <DEDUP_REMOVED lines=16> */
.L_x_58088:


//--------------------- .text._Z9cuda_gemmIiLi256ELi2ELi1ELi512ELi2ELi2ELi32ELi1ELi1EEviiiPT_S1_S1_ii --------------------------
	.section	.text._Z9cuda_gemmIiLi256ELi2ELi1ELi512ELi2ELi2ELi32ELi1ELi1EEviiiPT_S1_S1_ii,"ax",@progbits
	.align	128
        .global         _Z9cuda_gemmIiLi256ELi2ELi1ELi512ELi2ELi2ELi32ELi1ELi1EEviiiPT_S1_S1_ii
        .type           _Z9cuda_gemmIiLi256ELi2ELi1ELi512ELi2ELi2ELi32ELi1ELi1EEviiiPT_S1_S1_ii,@function
        .size           _Z9cuda_gemmIiLi256ELi2ELi1ELi512ELi2ELi2ELi32ELi1ELi1EEviiiPT_S1_S1_ii,(.L_x_58089 - _Z9cuda_gemmIiLi256ELi2ELi1ELi512ELi2ELi2ELi32ELi1ELi1EEviiiPT_S1_S1_ii)
        .other          _Z9cuda_gemmIiLi256ELi2ELi1ELi512ELi2ELi2ELi32ELi1ELi1EEviiiPT_S1_S1_ii,@"STO_CUDA_ENTRY STV_DEFAULT"
_Z9cuda_gemmIiLi256ELi2ELi1ELi512ELi2ELi2ELi32ELi1ELi1EEviiiPT_S1_S1_ii:
.text._Z9cuda_gemmIiLi256ELi2ELi1ELi512ELi2ELi2ELi32ELi1ELi1EEviiiPT_S1_S1_ii:
        /* <DEDUP_REMOVED lines=12> */
.L_x_24744:
        /* <DEDUP_REMOVED lines=11> */
.L_x_24743:
[----:B------:R-:W-:Y:S05]  /*0170*/  BSYNC.RECONVERGENT B0 ;  /* 0x0000000000007941 */ /* 0x000fea0003800200 */
.L_x_24742:
        /* <DEDUP_REMOVED lines=14> */
[----:B------:R-:W-:Y:S05]  /*0260*/  CALL.REL.NOINC `($__internal_138_$__cuda_sm20_div_u16) ;  /* 0x0000000c00507944 */ /* 0x000fea0003c00000 */
        /* <DEDUP_REMOVED lines=15> */
.L_x_24761:
        /* <DEDUP_REMOVED lines=31> */
.L_x_24746:
[----:B------:R-:W-:Y:S05]  /*0550*/  BSYNC.RECONVERGENT B0 ;  /* 0x0000000000007941 */ /* 0x000fea0003800200 */
.L_x_24745:
        /* <DEDUP_REMOVED lines=9> */
.L_x_24749:
        /* <DEDUP_REMOVED lines=26> */
.L_x_24748:
[----:B------:R-:W-:Y:S05]  /*0790*/  BSYNC.RECONVERGENT B0 ;  /* 0x0000000000007941 */ /* 0x000fea0003800200 */
.L_x_24747:
        /* <DEDUP_REMOVED lines=25> */
.L_x_24751:
[----:B------:R-:W-:Y:S05]  /*0930*/  BSYNC.RECONVERGENT B0 ;  /* 0x0000000000007941 */ /* 0x000fea0003800200 */
.L_x_24750:
[----:B------:R-:W-:Y:S04]  /*0940*/  BSSY.RECONVERGENT B0, `(.L_x_24752) ;  /* 0x0000010000007945 */ /* 0x000fe80003800200 */
[----:B------:R-:W-:Y:S05]  /*0950*/  @!P0 BRA `(.L_x_24753) ;  /* 0x0000000000388947 */ /* 0x000fea0003800000 */
[----:B------:R-:W1:Y:S01]  /*0960*/  S2R R14, SR_CgaCtaId ;  /* 0x00000000000e7919 */ /* 0x000e620000008800 */
[----:B0-----:R-:W-:-:S04]  /*0970*/  MOV R13, 0x400 ;  /* 0x00000400000d7802 */ /* 0x001fc80000000f00 */
[----:B------:R-:W-:-:S04]  /*0980*/  IADD3 R13, PT, PT, R13, 0x880, RZ ;  /* 0x000008800d0d7810 */ /* 0x000fc80007ffe0ff */
[----:B-1----:R-:W-:-:S07]  /*0990*/  LEA R19, R14, R13, 0x18 ;  /* 0x0000000d0e137211 */ /* 0x002fce00078ec0ff */
.L_x_24754:
        /* <DEDUP_REMOVED lines=10> */
.L_x_24753:
[----:B------:R-:W-:Y:S05]  /*0a40*/  BSYNC.RECONVERGENT B0 ;  /* 0x0000000000007941 */ /* 0x000fea0003800200 */
.L_x_24752:
[----:B------:R-:W-:Y:S01]  /*0a50*/  BAR.SYNC.DEFER_BLOCKING 0x0 ;  /* 0x0000000000007b1d */ /* 0x000fe20000010000 */
[----:B------:R-:W-:Y:S02]  /*0a60*/  LOP3.LUT R21, R0, 0x1, RZ, 0xc0, !PT ;  /* 0x0000000100157812 */ /* 0x000fe400078ec0ff */
[----:B------:R-:W-:-:S03]  /*0a70*/  LEA R10, R12, R11, 0x18 ;  /* 0x0000000b0c0a7211 */ /* 0x000fc600078ec0ff */
[----:B------:R-:W-:Y:S01]  /*0a80*/  UMOV UR4, URZ ;  /* 0x000000ff00047c82 */ /* 0x000fe20008000000 */
[----:B------:R-:W-:Y:S01]  /*0a90*/  LEA R10, R21, R10, 0x2 ;  /* 0x0000000a150a7211 */ /* 0x000fe200078e10ff */
[----:B------:R-:W2:Y:S04]  /*0aa0*/  LDS R16, [R16] ;  /* 0x0000000010107984 */ /* 0x000ea80000000800 */
[----:B------:R-:W3:Y:S02]  /*0ab0*/  LDS R17, [R17] ;  /* 0x0000000011117984 */ /* 0x000ee40000000800 */
.L_x_24755:
        /* <DEDUP_REMOVED lines=44> */
.L_x_24757:
[----:B------:R-:W-:Y:S05]  /*0d80*/  BSYNC.RECONVERGENT B0 ;  /* 0x0000000000007941 */ /* 0x000fea0003800200 */
.L_x_24756:
[----:B------:R-:W-:Y:S04]  /*0d90*/  BSSY.RECONVERGENT B0, `(.L_x_24758) ;  /* 0x000001c000007945 */ /* 0x000fe80003800200 */
[----:B------:R-:W-:Y:S05]  /*0da0*/  @!P0 BRA `(.L_x_24759) ;  /* 0x0000000000688947 */ /* 0x000fea0003800000 */
[----:B01----:R-:W0:Y:S01]  /*0db0*/  LDC.64 R10, c[0x0][0x3a0] ;  /* 0x0000e800ff0a7b82 */ /* 0x003e220000000a00 */
[----:B------:R-:W-:-:S04]  /*0dc0*/  MOV R21, 0x400 ;  /* 0x0000040000157802 */ /* 0x000fc80000000f00 */
[----:B------:R-:W-:-:S04]  /*0dd0*/  IADD3 R21, PT, PT, R21, 0x880, RZ ;  /* 0x0000088015157810 */ /* 0x000fc80007ffe0ff */
[----:B------:R-:W-:-:S07]  /*0de0*/  LEA R21, R12, R21, 0x18 ;  /* 0x000000150c157211 */ /* 0x000fce00078ec0ff */
.L_x_24760:
        /* <DEDUP_REMOVED lines=22> */
.L_x_24759:
[----:B------:R-:W-:Y:S05]  /*0f50*/  BSYNC.RECONVERGENT B0 ;  /* 0x0000000000007941 */ /* 0x000fea0003800200 */
.L_x_24758:
[C---:B------:R-:W-:Y:S02]  /*0f60*/  IMAD.IADD R5, R2.reuse, 0x1, R5 ;  /* 0x0000000102057824 */ /* 0x040fe400078e0205 */
[----:B01----:R-:W-:-:S05]  /*0f70*/  IMAD.SHL.U32 R10, R2, 0x2, RZ ;  /* 0x00000002020a7824 */ /* 0x003fca00078e00ff */
[----:B------:R-:W-:-:S13]  /*0f80*/  ISETP.GE.U32.AND P0, PT, R5, R10, PT ;  /* 0x0000000a0500720c */ /* 0x000fda0003f06070 */
[----:B------:R-:W-:Y:S05]  /*0f90*/  @!P0 BRA `(.L_x_24761) ;  /* 0xfffffff000f08947 */ /* 0x000fea000383ffff */
[----:B------:R-:W-:Y:S05]  /*0fa0*/  EXIT ;  /* 0x000000000000794d */ /* 0x000fea0003800000 */
        .weak           $__internal_138_$__cuda_sm20_div_u16
        .type           $__internal_138_$__cuda_sm20_div_u16,@function
        .size           $__internal_138_$__cuda_sm20_div_u16,(.L_x_58089 - $__internal_138_$__cuda_sm20_div_u16)
$__internal_138_$__cuda_sm20_div_u16:
        /* <DEDUP_REMOVED lines=17> */
[----:B------:R-:W-:Y:S06]  /*10c0*/  RET.REL.NODEC R8 `(_Z9cuda_gemmIiLi256ELi2ELi1ELi512ELi2ELi2ELi32ELi1ELi1EEviiiPT_S1_S1_ii) ;  /* 0xffffffec08cc7950 */ /* 0x000fec0003c3ffff */
.L_x_24762:
        /* <DEDUP_REMOVED lines=11> */
.L_x_58089:


//--------------------- .text._Z9cuda_gemmIiLi256ELi2ELi1ELi512ELi2ELi2ELi32ELi1ELi0EEviiiPT_S1_S1_ii --------------------------
	.section	.text._Z9cuda_gemmIiLi256ELi2ELi1ELi512ELi2ELi2ELi32ELi1ELi0EEviiiPT_S1_S1_ii,"ax",@progbits
	.align	128
        .global         _Z9cuda_gemmIiLi256ELi2ELi1ELi512ELi2ELi2ELi32ELi1ELi0EEviiiPT_S1_S1_ii
        .type           _Z9cuda_gemmIiLi256ELi2ELi1ELi512ELi2ELi2ELi32ELi1ELi0EEviiiPT_S1_S1_ii,@function
        .size           _Z9cuda_gemmIiLi256ELi2ELi1ELi512ELi2ELi2ELi32ELi1ELi0EEviiiPT_S1_S1_ii,(.L_x_58090 - _Z9cuda_gemmIiLi256ELi2ELi1ELi512ELi2ELi2ELi32ELi1ELi0EEviiiPT_S1_S1_ii)
        .other          _Z9cuda_gemmIiLi256ELi2ELi1ELi512ELi2ELi2ELi32ELi1ELi0EEviiiPT_S1_S1_ii,@"STO_CUDA_ENTRY STV_DEFAULT"
_Z9cuda_gemmIiLi256ELi2ELi1ELi512ELi2ELi2ELi32ELi1ELi0EEviiiPT_S1_S1_ii:
.text._Z9cuda_gemmIiLi256ELi2ELi1ELi512ELi2ELi2ELi32ELi1ELi0EEviiiPT_S1_S1_ii:
        /* <DEDUP_REMOVED lines=36> */
.L_x_24765:
        /* <DEDUP_REMOVED lines=25> */
.L_x_24764:
[----:B------:R-:W-:Y:S05]  /*03d0*/  BSYNC.RECONVERGENT B0 ;  /* 0x0000000000007941 */ /* 0x000fea0003800200 */
.L_x_24763:
        /* <DEDUP_REMOVED lines=108> */
[----:B------:R-:W-:Y:S05]  /*0aa0*/  CALL.REL.NOINC `($__internal_139_$__cuda_sm20_div_u16) ;  /* 0x0000001c00c87944 */ /* 0x000fea0003c00000 */
        /* <DEDUP_REMOVED lines=29> */
.L_x_24812:
        /* <DEDUP_REMOVED lines=35> */
.L_x_24767:
[----:B------:R-:W-:Y:S05]  /*0eb0*/  BSYNC.RECONVERGENT B0 ;  /* 0x0000000000007941 */ /* 0x000fea0003800200 */
.L_x_24766:
        /* <DEDUP_REMOVED lines=9> */
.L_x_24770:
        /* <DEDUP_REMOVED lines=23> */
.L_x_24769:
[----:B------:R-:W-:Y:S05]  /*10c0*/  BSYNC.RECONVERGENT B0 ;  /* 0x0000000000007941 */ /* 0x000fea0003800200 */
.L_x_24768:
        /* <DEDUP_REMOVED lines=12> */
.L_x_24772:
[----:B------:R-:W-:Y:S05]  /*1190*/  BSYNC.RECONVERGENT B0 ;  /* 0x0000000000007941 */ /* 0x000fea0003800200 */
.L_x_24771:
[----:B------:R-:W-:Y:S04]  /*11a0*/  BSSY.RECONVERGENT B0, `(.L_x_24773) ;  /* 0x0000010000007945 */ /* 0x000fe80003800200 */
[----:B------:R-:W-:Y:S05]  /*11b0*/  @!P0 BRA `(.L_x_24774) ;  /* 0x0000000000388947 */ /* 0x000fea0003800000 */
[----:B0-----:R-:W0:Y:S01]  /*11c0*/  S2R R16, SR_CgaCtaId ;  /* 0x0000000000107919 */ /* 0x001e220000008800 */
[----:B------:R-:W-:-:S05]  /*11d0*/  MOV R15, 0x400 ;  /* 0x00000400000f7802 */ /* 0x000fca0000000f00 */
[----:B------:R-:W-:-:S05]  /*11e0*/  VIADD R15, R15, 0x880 ;  /* 0x000008800f0f7836 */ /* 0x000fca0000000000 */
[----:B0-----:R-:W-:-:S07]  /*11f0*/  LEA R21, R16, R15, 0x18 ;  /* 0x0000000f10157211 */ /* 0x001fce00078ec0ff */
.L_x_24775:
        /* <DEDUP_REMOVED lines=10> */
.L_x_24774:
[----:B------:R-:W-:Y:S05]  /*12a0*/  BSYNC.RECONVERGENT B0 ;  /* 0x0000000000007941 */ /* 0x000fea0003800200 */
.L_x_24773:
[----:B------:R-:W-:Y:S01]  /*12b0*/  BAR.SYNC.DEFER_BLOCKING 0x0 ;  /* 0x0000000000007b1d */ /* 0x000fe20000010000 */
[----:B------:R-:W-:-:S09]  /*12c0*/  UISETP.GE.AND UP0, UPT, UR6, 0x1, UPT ;  /* 0x000000010600788c */ /* 0x000fd2000bf06270 */
[----:B------:R-:W-:Y:S05]  /*12d0*/  BRA.U !UP0, `(.L_x_24776) ;  /* 0x0000000d08fc7547 */ /* 0x000fea000b800000 */
[----:B------:R-:W-:-:S09]  /*12e0*/  UISETP.NE.AND UP0, UPT, UR14, 0x1, UPT ;  /* 0x000000010e00788c */ /* 0x000fd2000bf05270 */
[----:B------:R-:W-:Y:S05]  /*12f0*/  BRA.U UP0, `(.L_x_24777) ;  /* 0x0000000500487547 */ /* 0x000fea000b800000 */
[----:B------:R-:W-:Y:S01]  /*1300*/  BSSY B1, `(.L_x_24778) ;  /* 0x0000050000017945 */ /* 0x000fe20003800000 */
[----:B--2---:R-:W-:-:S07]  /*1310*/  IMAD.MOV.U32 R17, RZ, RZ, RZ ;  /* 0x000000ffff117224 */ /* 0x004fce00078e00ff */
.L_x_24788:
        /* <DEDUP_REMOVED lines=16> */
.L_x_24779:
        /* <DEDUP_REMOVED lines=9> */
.L_x_24780:
        /* <DEDUP_REMOVED lines=30> */
.L_x_24787:
[----:B0-----:R-:W-:Y:S02]  /*1690*/  IMAD R25, R23, 0xc, R21 ;  /* 0x0000000c17197824 */ /* 0x001fe400078e0215 */
[----:B------:R-:W-:-:S04]  /*16a0*/  IMAD.MOV.U32 R27, RZ, RZ, RZ ;  /* 0x000000ffff1b7224 */ /* 0x000fc800078e00ff */
[----:B------:R-:W0:Y:S01]  /*16b0*/  LDS R25, [R25] ;  /* 0x0000000019197984 */ /* 0x000e220000000800 */
[----:B---3--:R-:W-:Y:S05]  /*16c0*/  @!P1 BRA `(.L_x_24783) ;  /* 0x0000000000109947 */ /* 0x008fea0003800000 */
[----:B------:R-:W-:-:S03]  /*16d0*/  UMOV UR9, 0xffffffff ;  /* 0xffffffff00097882 */ /* 0x000fc60000000000 */
[----:B------:R-:W-:Y:S05]  /*16e0*/  BRA.DIV UR9, `(.L_x_24784) ;  /* 0x0000000e09fc7947 */ /* 0x000fea000b800000 */
[----:B0-----:R0:W3:Y:S02]  /*16f0*/  SHFL.IDX PT, R14, R25, R18, R19 ;  /* 0x00000012190e7389 */ /* 0x0010e400000e0013 */
.L_x_24815:
[----:B--23--:R-:W-:-:S07]  /*1700*/  IMAD R27, R24, R14, RZ ;  /* 0x0000000e181b7224 */ /* 0x00cfce00078e02ff */
.L_x_24783:
[----:B------:R-:W-:Y:S05]  /*1710*/  @!P2 BRA `(.L_x_24785) ;  /* 0x000000000010a947 */ /* 0x000fea0003800000 */
[----:B------:R-:W-:-:S03]  /*1720*/  UMOV UR9, 0xffffffff ;  /* 0xffffffff00097882 */ /* 0x000fc60000000000 */
[----:B------:R-:W-:Y:S05]  /*1730*/  BRA.DIV UR9, `(.L_x_24786) ;  /* 0x0000001209087947 */ /* 0x000fea000b800000 */
[----:B0-----:R0:W3:Y:S02]  /*1740*/  SHFL.IDX PT, R14, R25, R8, R19 ;  /* 0x00000008190e7389 */ /* 0x0010e400000e0013 */
.L_x_24818:
[----:B---34-:R-:W-:-:S07]  /*1750*/  IMAD R27, R22, R14, R27 ;  /* 0x0000000e161b7224 */ /* 0x018fce00078e021b */
.L_x_24785:
        /* <DEDUP_REMOVED lines=8> */
.L_x_24782:
[----:B------:R-:W-:Y:S05]  /*17e0*/  BSYNC B0 ;  /* 0x0000000000007941 */ /* 0x000fea0003800000 */
.L_x_24781:
[----:B------:R-:W-:Y:S05]  /*17f0*/  @!P3 BRA `(.L_x_24788) ;  /* 0xfffffff800c8b947 */ /* 0x000fea000383ffff */
[----:B------:R-:W-:Y:S05]  /*1800*/  BSYNC B1 ;  /* 0x0000000000017941 */ /* 0x000fea0003800000 */
.L_x_24778:
[----:B------:R-:W-:Y:S05]  /*1810*/  BRA `(.L_x_24776) ;  /* 0x0000000800ac7947 */ /* 0x000fea0003800000 */
.L_x_24777:
[----:B------:R-:W3:Y:S02]  /*1820*/  LDCU UR9, c[0x0][0x3ac] ;  /* 0x00007580ff0977ac */ /* 0x000ee40008000800 */
[----:B---3--:R-:W-:-:S09]  /*1830*/  UISETP.GT.U32.AND UP0, UPT, UR9, 0x1f, UPT ;  /* 0x0000001f0900788c */ /* 0x008fd2000bf04070 */
[----:B------:R-:W-:Y:S05]  /*1840*/  BRA.U UP0, `(.L_x_24789) ;  /* 0x0000000500007547 */ /* 0x000fea000b800000 */
[----:B--2---:R-:W-:-:S07]  /*1850*/  IMAD.MOV.U32 R17, RZ, RZ, RZ ;  /* 0x000000ffff117224 */ /* 0x004fce00078e00ff */
.L_x_24796:
        /* <DEDUP_REMOVED lines=43> */
.L_x_24795:
[----:B0-2---:R-:W-:Y:S01]  /*1b10*/  IMAD R25, R21, 0xc, R26 ;  /* 0x0000000c15197824 */ /* 0x005fe200078e021a */
[----:B------:R-:W-:-:S05]  /*1b20*/  UMOV UR9, 0xffffffff ;  /* 0xffffffff00097882 */ /* 0x000fca0000000000 */
[----:B------:R-:W0:Y:S01]  /*1b30*/  LDS R25, [R25] ;  /* 0x0000000019197984 */ /* 0x000e220000000800 */
[----:B----4-:R-:W-:Y:S05]  /*1b40*/  BRA.DIV UR9, `(.L_x_24792) ;  /* 0x0000000e09247947 */ /* 0x010fea000b800000 */
[----:B0-----:R0:W4:Y:S02]  /*1b50*/  SHFL.IDX PT, R14, R25, R18, R19 ;  /* 0x00000012190e7389 */ /* 0x00112400000e0013 */
.L_x_24821:
[----:B--2-4-:R-:W-:Y:S01]  /*1b60*/  IMAD R27, R24, R14, RZ ;  /* 0x0000000e181b7224 */ /* 0x014fe200078e02ff */
[----:B------:R-:W-:Y:S06]  /*1b70*/  @!P3 BRA `(.L_x_24793) ;  /* 0x000000000010b947 */ /* 0x000fec0003800000 */
[----:B------:R-:W-:-:S03]  /*1b80*/  UMOV UR9, 0xffffffff ;  /* 0xffffffff00097882 */ /* 0x000fc60000000000 */
[----:B------:R-:W-:Y:S05]  /*1b90*/  BRA.DIV UR9, `(.L_x_24794) ;  /* 0x0000000e09307947 */ /* 0x000fea000b800000 */
[----:B------:R2:W4:Y:S02]  /*1ba0*/  SHFL.IDX PT, R14, R25, R8, R19 ;  /* 0x00000008190e7389 */ /* 0x00052400000e0013 */
.L_x_24824:
[----:B---34-:R-:W-:-:S07]  /*1bb0*/  IMAD R27, R22, R14, R27 ;  /* 0x0000000e161b7224 */ /* 0x018fce00078e021b */
.L_x_24793:
[C---:B------:R-:W-:Y:S01]  /*1bc0*/  IMAD R14, R21.reuse, UR6, R16 ;  /* 0x00000006150e7c24 */ /* 0x040fe2000f8e0210 */
[----:B------:R-:W-:-:S03]  /*1bd0*/  IADD3 R21, PT, PT, R21, UR12, RZ ;  /* 0x0000000c15157c10 */ /* 0x000fc6000fffe0ff */
[----:B------:R-:W-:Y:S01]  /*1be0*/  IMAD R14, R14, 0x4, R23 ;  /* 0x000000040e0e7824 */ /* 0x000fe200078e0217 */
[----:B------:R-:W-:-:S04]  /*1bf0*/  ISETP.GE.AND P0, PT, R21, UR10, PT ;  /* 0x0000000a15007c0c */ /* 0x000fc8000bf06270 */
[----:B------:R4:W-:Y:S09]  /*1c00*/  STS [R14], R27 ;  /* 0x0000001b0e007388 */ /* 0x0009f20000000800 */
[----:B------:R-:W-:Y:S05]  /*1c10*/  @!P0 BRA `(.L_x_24795) ;  /* 0xfffffffc00bc8947 */ /* 0x000fea000383ffff */
.L_x_24791:
[----:B------:R-:W-:Y:S05]  /*1c20*/  BSYNC B0 ;  /* 0x0000000000007941 */ /* 0x000fea0003800000 */
.L_x_24790:
[----:B------:R-:W-:Y:S05]  /*1c30*/  @!P1 BRA `(.L_x_24796) ;  /* 0xfffffffc00089947 */ /* 0x000fea000383ffff */
[----:B------:R-:W-:Y:S05]  /*1c40*/  BRA `(.L_x_24776) ;  /* 0x0000000400a07947 */ /* 0x000fea0003800000 */
.L_x_24789:
[----:B--2---:R-:W-:-:S07]  /*1c50*/  IMAD.MOV.U32 R17, RZ, RZ, RZ ;  /* 0x000000ffff117224 */ /* 0x004fce00078e00ff */
.L_x_24806:
        /* <DEDUP_REMOVED lines=16> */
.L_x_24797:
        /* <DEDUP_REMOVED lines=9> */
.L_x_24798:
        /* <DEDUP_REMOVED lines=27> */
.L_x_24805:
[----:B------:R-:W-:Y:S02]  /*1fa0*/  IMAD R14, R21, 0xc, R26 ;  /* 0x0000000c150e7824 */ /* 0x000fe400078e021a */
[----:B------:R-:W-:-:S03]  /*1fb0*/  IMAD.MOV.U32 R23, RZ, RZ, RZ ;  /* 0x000000ffff177224 */ /* 0x000fc600078e00ff */
[----:B------:R0:W3:Y:S01]  /*1fc0*/  LDS R25, [R14] ;  /* 0x000000000e197984 */ /* 0x0000e20000000800 */
[----:B------:R-:W-:Y:S05]  /*1fd0*/  @!P1 BRA `(.L_x_24800) ;  /* 0x0000000000109947 */ /* 0x000fea0003800000 */
[----:B------:R-:W-:-:S03]  /*1fe0*/  UMOV UR9, 0xffffffff ;  /* 0xffffffff00097882 */ /* 0x000fc60000000000 */
[----:B------:R-:W-:Y:S05]  /*1ff0*/  BRA.DIV UR9, `(.L_x_24801) ;  /* 0x0000000a09387947 */ /* 0x000fea000b800000 */
[----:B---3--:R3:W0:Y:S02]  /*2000*/  SHFL.IDX PT, R23, R25, R18, R19 ;  /* 0x0000001219177389 */ /* 0x00862400000e0013 */
.L_x_24826:
[----:B0-2---:R-:W-:-:S07]  /*2010*/  IMAD R23, R24, R23, RZ ;  /* 0x0000001718177224 */ /* 0x005fce00078e02ff */
.L_x_24800:
[----:B------:R-:W-:Y:S05]  /*2020*/  @!P2 BRA `(.L_x_24802) ;  /* 0x000000000010a947 */ /* 0x000fea0003800000 */
[----:B------:R-:W-:-:S03]  /*2030*/  UMOV UR9, 0xffffffff ;  /* 0xffffffff00097882 */ /* 0x000fc60000000000 */
[----:B------:R-:W-:Y:S05]  /*2040*/  BRA.DIV UR9, `(.L_x_24803) ;  /* 0x0000000a09407947 */ /* 0x000fea000b800000 */
[----:B0--3--:R0:W3:Y:S02]  /*2050*/  SHFL.IDX PT, R14, R25, R8, R19 ;  /* 0x00000008190e7389 */ /* 0x0090e400000e0013 */
.L_x_24829:
[----:B---34-:R-:W-:-:S07]  /*2060*/  IMAD R23, R22, R14, R23 ;  /* 0x0000000e16177224 */ /* 0x018fce00078e0217 */
.L_x_24802:
[----:B0-----:R-:W-:-:S07]  /*2070*/  MOV R14, UR21 ;  /* 0x00000015000e7c02 */ /* 0x001fce0008000f00 */
.L_x_24804:
        /* <DEDUP_REMOVED lines=36> */
.L_x_24799:
[----:B------:R-:W-:Y:S05]  /*22c0*/  @!P3 BRA `(.L_x_24806) ;  /* 0xfffffff80064b947 */ /* 0x000fea000383ffff */
.L_x_24776:
        /* <DEDUP_REMOVED lines=28> */
.L_x_24808:
[----:B------:R-:W-:Y:S05]  /*2490*/  BSYNC.RECONVERGENT B0 ;  /* 0x0000000000007941 */ /* 0x000fea0003800200 */
.L_x_24807:
[----:B------:R-:W-:Y:S04]  /*24a0*/  BSSY.RECONVERGENT B0, `(.L_x_24809) ;  /* 0x000001e000007945 */ /* 0x000fe80003800200 */
[----:B------:R-:W-:Y:S05]  /*24b0*/  @!P2 BRA `(.L_x_24810) ;  /* 0x000000000070a947 */ /* 0x000fea0003800000 */
[----:B---3--:R-:W3:Y:S01]  /*24c0*/  S2R R21, SR_CgaCtaId ;  /* 0x0000000000157919 */ /* 0x008ee20000008800 */
[----:B0-----:R-:W-:-:S05]  /*24d0*/  MOV R14, 0x400 ;  /* 0x00000400000e7802 */ /* 0x001fca0000000f00 */
[----:B------:R-:W-:-:S05]  /*24e0*/  VIADD R14, R14, 0x880 ;  /* 0x000008800e0e7836 */ /* 0x000fca0000000000 */
[----:B---3--:R-:W-:-:S07]  /*24f0*/  LEA R21, R21, R14, 0x18 ;  /* 0x0000000e15157211 */ /* 0x008fce00078ec0ff */
.L_x_24811:
        /* <DEDUP_REMOVED lines=24> */
.L_x_24810:
[----:B------:R-:W-:Y:S05]  /*2680*/  BSYNC.RECONVERGENT B0 ;  /* 0x0000000000007941 */ /* 0x000fea0003800200 */
.L_x_24809:
[----:B------:R-:W-:Y:S02]  /*2690*/  UIADD3 UR8, UPT, UPT, UR20, UR8, URZ ;  /* 0x0000000814087290 */ /* 0x000fe4000fffe0ff */
[----:B------:R-:W-:-:S04]  /*26a0*/  USHF.L.U32 UR9, UR20, 0x1, URZ ;  /* 0x0000000114097899 */ /* 0x000fc800080006ff */
[----:B------:R-:W-:-:S09]  /*26b0*/  UISETP.GE.U32.AND UP0, UPT, UR8, UR9, UPT ;  /* 0x000000090800728c */ /* 0x000fd2000bf06070 */
[----:B------:R-:W-:Y:S05]  /*26c0*/  BRA.U !UP0, `(.L_x_24812) ;  /* 0xffffffe5086c7547 */ /* 0x000fea000b83ffff */
[----:B------:R-:W-:Y:S05]  /*26d0*/  EXIT ;  /* 0x000000000000794d */ /* 0x000fea0003800000 */
.L_x_24784:
[----:B------:R-:W-:Y:S01]  /*26e0*/  BSSY B2, `(.L_x_24813) ;  /* 0x0000006000027945 */ /* 0x000fe20003800000 */
[----:B------:R-:W-:Y:S01]  /*26f0*/  IMAD.MOV.U32 R15, RZ, RZ, R18 ;  /* 0x000000ffff0f7224 */ /* 0x000fe200078e0012 */
[----:B------:R-:W-:-:S07]  /*2700*/  MOV R14, 0xffffffff ;  /* 0xffffffff000e7802 */ /* 0x000fce0000000f00 */
[----:B012-4-:R-:W-:Y:S05]  /*2710*/  WARPSYNC.COLLECTIVE R14, `(.L_x_24814) ;  /* 0x000000000e087348 */ /* 0x017fea0003c00000 */
[----:B0-----:R0:W3:Y:S02]  /*2720*/  SHFL.IDX P0, R14, R25, R15, R19 ;  /* 0x0000000f190e7389 */ /* 0x0010e40000000013 */
[----:B01234-:R-:W-:Y:S05]  /*2730*/  ENDCOLLECTIVE ;  /* 0x000000000000791b */ /* 0x01ffea0003800000 */
.L_x_24814:
[----:B------:R-:W-:Y:S05]  /*2740*/  BSYNC B2 ;  /* 0x0000000000027941 */ /* 0x000fea0003800000 */
.L_x_24813:
[----:B------:R-:W-:Y:S05]  /*2750*/  BRA `(.L_x_24815) ;  /* 0xffffffec00e87947 */ /* 0x000fea000383ffff */
.L_x_24786:
[----:B------:R-:W-:Y:S01]  /*2760*/  BSSY B2, `(.L_x_24816) ;  /* 0x0000006000027945 */ /* 0x000fe20003800000 */
[----:B------:R-:W-:Y:S02]  /*2770*/  IMAD.MOV.U32 R15, RZ, RZ, R8 ;  /* 0x000000ffff0f7224 */ /* 0x000fe400078e0008 */
[----:B------:R-:W-:-:S07]  /*2780*/  IMAD.MOV.U32 R14, RZ, RZ, -0x1 ;  /* 0xffffffffff0e7424 */ /* 0x000fce00078e00ff */
[----:B012-4-:R-:W-:Y:S05]  /*2790*/  WARPSYNC.COLLECTIVE R14, `(.L_x_24817) ;  /* 0x000000000e087348 */ /* 0x017fea0003c00000 */
[----:B0-----:R0:W3:Y:S02]  /*27a0*/  SHFL.IDX P0, R14, R25, R15, R19 ;  /* 0x0000000f190e7389 */ /* 0x0010e40000000013 */
[----:B01234-:R-:W-:Y:S05]  /*27b0*/  ENDCOLLECTIVE ;  /* 0x000000000000791b */ /* 0x01ffea0003800000 */
.L_x_24817:
[----:B------:R-:W-:Y:S05]  /*27c0*/  BSYNC B2 ;  /* 0x0000000000027941 */ /* 0x000fea0003800000 */
.L_x_24816:
[----:B------:R-:W-:Y:S05]  /*27d0*/  BRA `(.L_x_24818) ;  /* 0xffffffec00dc7947 */ /* 0x000fea000383ffff */
.L_x_24792:
[----:B------:R-:W-:Y:S01]  /*27e0*/  BSSY B1, `(.L_x_24819) ;  /* 0x0000006000017945 */ /* 0x000fe20003800000 */
[----:B------:R-:W-:Y:S01]  /*27f0*/  MOV R15, R18 ;  /* 0x00000012000f7202 */ /* 0x000fe20000000f00 */
[----:B------:R-:W-:-:S07]  /*2800*/  IMAD.MOV.U32 R14, RZ, RZ, -0x1 ;  /* 0xffffffffff0e7424 */ /* 0x000fce00078e00ff */
[----:B0123--:R-:W-:Y:S05]  /*2810*/  WARPSYNC.COLLECTIVE R14, `(.L_x_24820) ;  /* 0x000000000e087348 */ /* 0x00ffea0003c00000 */
[----:B0-----:R0:W4:Y:S02]  /*2820*/  SHFL.IDX P0, R14, R25, R15, R19 ;  /* 0x0000000f190e7389 */ /* 0x0011240000000013 */
[----:B01234-:R-:W-:Y:S05]  /*2830*/  ENDCOLLECTIVE ;  /* 0x000000000000791b */ /* 0x01ffea0003800000 */
.L_x_24820:
[----:B------:R-:W-:Y:S05]  /*2840*/  BSYNC B1 ;  /* 0x0000000000017941 */ /* 0x000fea0003800000 */
.L_x_24819:
[----:B------:R-:W-:Y:S05]  /*2850*/  BRA `(.L_x_24821) ;  /* 0xfffffff000c07947 */ /* 0x000fea000383ffff */
.L_x_24794:
[----:B------:R-:W-:Y:S01]  /*2860*/  BSSY B1, `(.L_x_24822) ;  /* 0x0000006000017945 */ /* 0x000fe20003800000 */
[----:B------:R-:W-:Y:S01]  /*2870*/  IMAD.MOV.U32 R15, RZ, RZ, R8 ;  /* 0x000000ffff0f7224 */ /* 0x000fe200078e0008 */
[----:B------:R-:W-:-:S07]  /*2880*/  MOV R14, 0xffffffff ;  /* 0xffffffff000e7802 */ /* 0x000fce0000000f00 */
[----:B01-3--:R-:W-:Y:S05]  /*2890*/  WARPSYNC.COLLECTIVE R14, `(.L_x_24823) ;  /* 0x000000000e087348 */ /* 0x00bfea0003c00000 */
[----:B------:R2:W4:Y:S02]  /*28a0*/  SHFL.IDX P0, R14, R25, R15, R19 ;  /* 0x0000000f190e7389 */ /* 0x0005240000000013 */
[----:B01234-:R-:W-:Y:S05]  /*28b0*/  ENDCOLLECTIVE ;  /* 0x000000000000791b */ /* 0x01ffea0003800000 */
.L_x_24823:
[----:B------:R-:W-:Y:S05]  /*28c0*/  BSYNC B1 ;  /* 0x0000000000017941 */ /* 0x000fea0003800000 */
.L_x_24822:
[----:B------:R-:W-:Y:S05]  /*28d0*/  BRA `(.L_x_24824) ;  /* 0xfffffff000b47947 */ /* 0x000fea000383ffff */
.L_x_24801:
[----:B0-----:R-:W-:Y:S02]  /*28e0*/  IMAD.MOV.U32 R14, RZ, RZ, -0x1 ;  /* 0xffffffffff0e7424 */ /* 0x001fe400078e00ff */
[----:B------:R-:W-:-:S07]  /*28f0*/  IMAD.MOV.U32 R15, RZ, RZ, R18 ;  /* 0x000000ffff0f7224 */ /* 0x000fce00078e0012 */
[----:B-1234-:R-:W-:Y:S05]  /*2900*/  WARPSYNC.COLLECTIVE R14, `(.L_x_24825) ;  /* 0x000000000e087348 */ /* 0x01efea0003c00000 */
[----:B---3--:R0:W3:Y:S02]  /*2910*/  SHFL.IDX P0, R14, R25, R15, R19 ;  /* 0x0000000f190e7389 */ /* 0x0080e40000000013 */
[----:B01234-:R-:W-:Y:S05]  /*2920*/  ENDCOLLECTIVE ;  /* 0x000000000000791b */ /* 0x01ffea0003800000 */
.L_x_24825:
[----:B------:R-:W-:Y:S01]  /*2930*/  MOV R23, R14 ;  /* 0x0000000e00177202 */ /* 0x000fe20000000f00 */
[----:B------:R-:W-:Y:S06]  /*2940*/  BRA `(.L_x_24826) ;  /* 0xfffffff400b07947 */ /* 0x000fec000383ffff */
.L_x_24803:
[----:B------:R-:W-:Y:S01]  /*2950*/  BSSY B0, `(.L_x_24827) ;  /* 0x0000006000007945 */ /* 0x000fe20003800000 */
[----:B------:R-:W-:Y:S02]  /*2960*/  IMAD.MOV.U32 R15, RZ, RZ, R8 ;  /* 0x000000ffff0f7224 */ /* 0x000fe400078e0008 */
[----:B0-----:R-:W-:-:S07]  /*2970*/  IMAD.MOV.U32 R14, RZ, RZ, -0x1 ;  /* 0xffffffffff0e7424 */ /* 0x001fce00078e00ff */
[----:B-1234-:R-:W-:Y:S05]  /*2980*/  WARPSYNC.COLLECTIVE R14, `(.L_x_24828) ;  /* 0x000000000e087348 */ /* 0x01efea0003c00000 */
[----:B---3--:R0:W3:Y:S02]  /*2990*/  SHFL.IDX P0, R14, R25, R15, R19 ;  /* 0x0000000f190e7389 */ /* 0x0080e40000000013 */
[----:B01234-:R-:W-:Y:S05]  /*29a0*/  ENDCOLLECTIVE ;  /* 0x000000000000791b */ /* 0x01ffea0003800000 */
.L_x_24828:
[----:B------:R-:W-:Y:S05]  /*29b0*/  BSYNC B0 ;  /* 0x0000000000007941 */ /* 0x000fea0003800000 */
.L_x_24827:
[----:B------:R-:W-:Y:S05]  /*29c0*/  BRA `(.L_x_24829) ;  /* 0xfffffff400a47947 */ /* 0x000fea000383ffff */
        .weak           $__internal_139_$__cuda_sm20_div_u16
        .type           $__internal_139_$__cuda_sm20_div_u16,@function
        .size           $__internal_139_$__cuda_sm20_div_u16,(.L_x_58090 - $__internal_139_$__cuda_sm20_div_u16)
$__internal_139_$__cuda_sm20_div_u16:
        /* <DEDUP_REMOVED lines=18> */
[----:B------:R-:W-:Y:S06]  /*2af0*/  RET.REL.NODEC R8 `(_Z9cuda_gemmIiLi256ELi2ELi1ELi512ELi2ELi2ELi32ELi1ELi0EEviiiPT_S1_S1_ii) ;  /* 0xffffffd408407950 */ /* 0x000fec0003c3ffff */
.L_x_24830:
        /* <DEDUP_REMOVED lines=16> */
.L_x_58090:


//--------------------- .text._Z9cuda_gemmIiLi256ELi2ELi1ELi512ELi2ELi2ELi32ELi0ELi1EEviiiPT_S1_S1_ii --------------------------
	.section	.text._Z9cuda_gemmIiLi256ELi2ELi1ELi512ELi2ELi2ELi32ELi0ELi1EEviiiPT_S1_S1_ii,"ax",@progbits
	.align	128
        .global         _Z9cuda_gemmIiLi256ELi2ELi1ELi512ELi2ELi2ELi32ELi0ELi1EEviiiPT_S1_S1_ii
        .type           _Z9cuda_gemmIiLi256ELi2ELi1ELi512ELi2ELi2ELi32ELi0ELi1EEviiiPT_S1_S1_ii,@function
        .size           _Z9cuda_gemmIiLi256ELi2ELi1ELi512ELi2ELi2ELi32ELi0ELi1EEviiiPT_S1_S1_ii,(.L_x_58091 - _Z9cuda_gemmIiLi256ELi2ELi1ELi512ELi2ELi2ELi32ELi0ELi1EEviiiPT_S1_S1_ii)
        .other          _Z9cuda_gemmIiLi256ELi2ELi1ELi512ELi2ELi2ELi32ELi0ELi1EEviiiPT_S1_S1_ii,@"STO_CUDA_ENTRY STV_DEFAULT"
_Z9cuda_gemmIiLi256ELi2ELi1ELi512ELi2ELi2ELi32ELi0ELi1EEviiiPT_S1_S1_ii:
.text._Z9cuda_gemmIiLi256ELi2ELi1ELi512ELi2ELi2ELi32ELi0ELi1EEviiiPT_S1_S1_ii:
        /* <DEDUP_REMOVED lines=12> */
.L_x_24833:
        /* <DEDUP_REMOVED lines=11> */
.L_x_24832:
[----:B------:R-:W-:Y:S05]  /*0170*/  BSYNC.RECONVERGENT B0 ;  /* 0x0000000000007941 */ /* 0x000fea0003800200 */
.L_x_24831:
        /* <DEDUP_REMOVED lines=24> */
[----:B------:R-:W-:Y:S05]  /*0300*/  CALL.REL.NOINC `($__internal_140_$__cuda_sm20_div_u16) ;  /* 0x0000000c00bc7944 */ /* 0x000fea0003c00000 */
        /* <DEDUP_REMOVED lines=15> */
.L_x_24850:
        /* <DEDUP_REMOVED lines=37> */
.L_x_24835:
[----:B------:R-:W-:Y:S05]  /*0650*/  BSYNC.RECONVERGENT B0 ;  /* 0x0000000000007941 */ /* 0x000fea0003800200 */
.L_x_24834:
        /* <DEDUP_REMOVED lines=10> */
.L_x_24838:
        /* <DEDUP_REMOVED lines=27> */
.L_x_24837:
[----:B------:R-:W-:Y:S05]  /*08b0*/  BSYNC.RECONVERGENT B0 ;  /* 0x0000000000007941 */ /* 0x000fea0003800200 */
.L_x_24836:
        /* <DEDUP_REMOVED lines=15> */
.L_x_24840:
[----:B------:R-:W-:Y:S05]  /*09b0*/  BSYNC.RECONVERGENT B0 ;  /* 0x0000000000007941 */ /* 0x000fea0003800200 */
.L_x_24839:
[----:B------:R-:W-:Y:S04]  /*09c0*/  BSSY.RECONVERGENT B0, `(.L_x_24841) ;  /* 0x0000010000007945 */ /* 0x000fe80003800200 */
[----:B------:R-:W-:Y:S05]  /*09d0*/  @!P1 BRA `(.L_x_24842) ;  /* 0x0000000000389947 */ /* 0x000fea0003800000 */
[----:B0-----:R-:W0:Y:S01]  /*09e0*/  S2R R14, SR_CgaCtaId ;  /* 0x00000000000e7919 */ /* 0x001e220000008800 */
[----:B------:R-:W-:-:S05]  /*09f0*/  MOV R13, 0x400 ;  /* 0x00000400000d7802 */ /* 0x000fca0000000f00 */
[----:B------:R-:W-:-:S05]  /*0a00*/  VIADD R13, R13, 0x880 ;  /* 0x000008800d0d7836 */ /* 0x000fca0000000000 */
[----:B0-----:R-:W-:-:S07]  /*0a10*/  LEA R19, R14, R13, 0x18 ;  /* 0x0000000d0e137211 */ /* 0x001fce00078ec0ff */
.L_x_24843:
        /* <DEDUP_REMOVED lines=10> */
.L_x_24842:
[----:B------:R-:W-:Y:S05]  /*0ac0*/  BSYNC.RECONVERGENT B0 ;  /* 0x0000000000007941 */ /* 0x000fea0003800200 */
.L_x_24841:
        /* <DEDUP_REMOVED lines=13> */
.L_x_24844:
        /* <DEDUP_REMOVED lines=51> */
.L_x_24846:
[----:B------:R-:W-:Y:S05]  /*0ed0*/  BSYNC.RECONVERGENT B0 ;  /* 0x0000000000007941 */ /* 0x000fea0003800200 */
.L_x_24845:
[----:B------:R-:W-:Y:S04]  /*0ee0*/  BSSY.RECONVERGENT B0, `(.L_x_24847) ;  /* 0x000002c000007945 */ /* 0x000fe80003800200 */
[----:B------:R-:W-:Y:S05]  /*0ef0*/  @!P1 BRA `(.L_x_24848) ;  /* 0x0000000000a89947 */ /* 0x000fea0003800000 */
[----:B0-2---:R-:W0:Y:S01]  /*0f00*/  S2R R15, SR_CgaCtaId ;  /* 0x00000000000f7919 */ /* 0x005e220000008800 */
[----:B------:R-:W2:Y:S01]  /*0f10*/  LDC.64 R12, c[0x0][0x3a0] ;  /* 0x0000e800ff0c7b82 */ /* 0x000ea20000000a00 */
[----:B------:R-:W-:-:S05]  /*0f20*/  MOV R20, 0x400 ;  /* 0x0000040000147802 */ /* 0x000fca0000000f00 */
[----:B------:R-:W-:-:S05]  /*0f30*/  VIADD R20, R20, 0x880 ;  /* 0x0000088014147836 */ /* 0x000fca0000000000 */
[----:B0-----:R-:W-:-:S07]  /*0f40*/  LEA R20, R15, R20, 0x18 ;  /* 0x000000140f147211 */ /* 0x001fce00078ec0ff */
.L_x_24849:
        /* <DEDUP_REMOVED lines=37> */
.L_x_24848:
[----:B------:R-:W-:Y:S05]  /*11a0*/  BSYNC.RECONVERGENT B0 ;  /* 0x0000000000007941 */ /* 0x000fea0003800200 */
.L_x_24847:
[C---:B------:R-:W-:Y:S02]  /*11b0*/  IMAD.IADD R5, R2.reuse, 0x1, R5 ;  /* 0x0000000102057824 */ /* 0x040fe400078e0205 */
[----:B--2---:R-:W-:-:S05]  /*11c0*/  IMAD.SHL.U32 R12, R2, 0x2, RZ ;  /* 0x00000002020c7824 */ /* 0x004fca00078e00ff */
[----:B------:R-:W-:-:S13]  /*11d0*/  ISETP.GE.U32.AND P0, PT, R5, R12, PT ;  /* 0x0000000c0500720c */ /* 0x000fda0003f06070 */
[----:B------:R-:W-:Y:S05]  /*11e0*/  @!P0 BRA `(.L_x_24850) ;  /* 0xfffffff000848947 */ /* 0x000fea000383ffff */
[----:B------:R-:W-:Y:S05]  /*11f0*/  EXIT ;  /* 0x000000000000794d */ /* 0x000fea0003800000 */
        .weak           $__internal_140_$__cuda_sm20_div_u16
        .type           $__internal_140_$__cuda_sm20_div_u16,@function
        .size           $__internal_140_$__cuda_sm20_div_u16,(.L_x_58091 - $__internal_140_$__cuda_sm20_div_u16)
$__internal_140_$__cuda_sm20_div_u16:
        /* <DEDUP_REMOVED lines=18> */
[----:B------:R-:W-:Y:S06]  /*1320*/  RET.REL.NODEC R10 `(_Z9cuda_gemmIiLi256ELi2ELi1ELi512ELi2ELi2ELi32ELi0ELi1EEviiiPT_S1_S1_ii) ;  /* 0xffffffec0a347950 */ /* 0x000fec0003c3ffff */
.L_x_24851:
        /* <DEDUP_REMOVED lines=13> */
.L_x_58091:


//--------------------- .text._Z9cuda_gemmIiLi256ELi2ELi1ELi512ELi2ELi2ELi32ELi0ELi0EEviiiPT_S1_S1_ii --------------------------
	.section	.text._Z9cuda_gemmIiLi256ELi2ELi1ELi512ELi2ELi2ELi32ELi0ELi0EEviiiPT_S1_S1_ii,"ax",@progbits
	.align	128
        .global         _Z9cuda_gemmIiLi256ELi2ELi1ELi512ELi2ELi2ELi32ELi0ELi0EEviiiPT_S1_S1_ii
        .type           _Z9cuda_gemmIiLi256ELi2ELi1ELi512ELi2ELi2ELi32ELi0ELi0EEviiiPT_S1_S1_ii,@function
        .size           _Z9cuda_gemmIiLi256ELi2ELi1ELi512ELi2ELi2ELi32ELi0ELi0EEviiiPT_S1_S1_ii,(.L_x_58092 - _Z9cuda_gemmIiLi256ELi2ELi1ELi512ELi2ELi2ELi32ELi0ELi0EEviiiPT_S1_S1_ii)
        .other          _Z9cuda_gemmIiLi256ELi2ELi1ELi512ELi2ELi2ELi32ELi0ELi0EEviiiPT_S1_S1_ii,@"STO_CUDA_ENTRY STV_DEFAULT"
_Z9cuda_gemmIiLi256ELi2ELi1ELi512ELi2ELi2ELi32ELi0ELi0EEviiiPT_S1_S1_ii:
.text._Z9cuda_gemmIiLi256ELi2ELi1ELi512ELi2ELi2ELi32ELi0ELi0EEviiiPT_S1_S1_ii:
        /* <DEDUP_REMOVED lines=36> */
.L_x_24854:
        /* <DEDUP_REMOVED lines=25> */
.L_x_24853:
[----:B------:R-:W-:Y:S05]  /*03d0*/  BSYNC.RECONVERGENT B0 ;  /* 0x0000000000007941 */ /* 0x000fea0003800200 */
.L_x_24852:
        /* <DEDUP_REMOVED lines=110> */
[----:B------:R-:W-:Y:S05]  /*0ac0*/  CALL.REL.NOINC `($__internal_141_$__cuda_sm20_div_u16) ;  /* 0x0000002800787944 */ /* 0x000fea0003c00000 */
        /* <DEDUP_REMOVED lines=36> */
.L_x_24901:
        /* <DEDUP_REMOVED lines=27> */
.L_x_24856:
[----:B------:R-:W-:Y:S05]  /*0ec0*/  BSYNC.RECONVERGENT B0 ;  /* 0x0000000000007941 */ /* 0x000fea0003800200 */
.L_x_24855:
        /* <DEDUP_REMOVED lines=11> */
.L_x_24859:
        /* <DEDUP_REMOVED lines=27> */
.L_x_24858:
[----:B------:R-:W-:Y:S05]  /*1130*/  BSYNC.RECONVERGENT B0 ;  /* 0x0000000000007941 */ /* 0x000fea0003800200 */
.L_x_24857:
        /* <DEDUP_REMOVED lines=12> */
.L_x_24861:
[----:B------:R-:W-:Y:S05]  /*1200*/  BSYNC.RECONVERGENT B0 ;  /* 0x0000000000007941 */ /* 0x000fea0003800200 */
.L_x_24860:
[----:B------:R-:W-:Y:S04]  /*1210*/  BSSY.RECONVERGENT B0, `(.L_x_24862) ;  /* 0x0000010000007945 */ /* 0x000fe80003800200 */
[----:B------:R-:W-:Y:S05]  /*1220*/  @!P0 BRA `(.L_x_24863) ;  /* 0x0000000000388947 */ /* 0x000fea0003800000 */
[----:B---3--:R-:W3:Y:S01]  /*1230*/  S2R R18, SR_CgaCtaId ;  /* 0x0000000000127919 */ /* 0x008ee20000008800 */
[----:B-1----:R-:W-:-:S05]  /*1240*/  MOV R17, 0x400 ;  /* 0x0000040000117802 */ /* 0x002fca0000000f00 */
[----:B------:R-:W-:-:S05]  /*1250*/  VIADD R17, R17, 0x880 ;  /* 0x0000088011117836 */ /* 0x000fca0000000000 */
[----:B---3--:R-:W-:-:S07]  /*1260*/  LEA R21, R18, R17, 0x18 ;  /* 0x0000001112157211 */ /* 0x008fce00078ec0ff */
.L_x_24864:
        /* <DEDUP_REMOVED lines=10> */
.L_x_24863:
[----:B------:R-:W-:Y:S05]  /*1310*/  BSYNC.RECONVERGENT B0 ;  /* 0x0000000000007941 */ /* 0x000fea0003800200 */
.L_x_24862:
[----:B------:R-:W-:Y:S01]  /*1320*/  BAR.SYNC.DEFER_BLOCKING 0x0 ;  /* 0x0000000000007b1d */ /* 0x000fe20000010000 */
[----:B------:R-:W-:-:S09]  /*1330*/  UISETP.GE.AND UP0, UPT, UR6, 0x1, UPT ;  /* 0x000000010600788c */ /* 0x000fd2000bf06270 */
[----:B------:R-:W-:Y:S05]  /*1340*/  BRA.U !UP0, `(.L_x_24865) ;  /* 0x0000000d08f07547 */ /* 0x000fea000b800000 */
[----:B------:R-:W-:-:S09]  /*1350*/  UISETP.NE.AND UP0, UPT, UR18, 0x1, UPT ;  /* 0x000000011200788c */ /* 0x000fd2000bf05270 */
[----:B------:R-:W-:Y:S05]  /*1360*/  BRA.U UP0, `(.L_x_24866) ;  /* 0x0000000500447547 */ /* 0x000fea000b800000 */
[----:B------:R-:W-:Y:S01]  /*1370*/  BSSY B1, `(.L_x_24867) ;  /* 0x000004f000017945 */ /* 0x000fe20003800000 */
[----:B01--4-:R-:W-:-:S07]  /*1380*/  IMAD.MOV.U32 R19, RZ, RZ, RZ ;  /* 0x000000ffff137224 */ /* 0x013fce00078e00ff */
.L_x_24877:
        /* <DEDUP_REMOVED lines=16> */
.L_x_24868:
        /* <DEDUP_REMOVED lines=8> */
.L_x_24869:
        /* <DEDUP_REMOVED lines=30> */
.L_x_24876:
[----:B0-----:R-:W-:Y:S02]  /*16f0*/  IMAD R16, R23, 0xc, R22 ;  /* 0x0000000c17107824 */ /* 0x001fe400078e0216 */
[----:B------:R-:W-:-:S03]  /*1700*/  IMAD.MOV.U32 R28, RZ, RZ, RZ ;  /* 0x000000ffff1c7224 */ /* 0x000fc600078e00ff */
[----:B---3--:R0:W3:Y:S01]  /*1710*/  LDS R18, [R16] ;  /* 0x0000000010127984 */ /* 0x0080e20000000800 */
[----:B------:R-:W-:Y:S05]  /*1720*/  @!P3 BRA `(.L_x_24872) ;  /* 0x000000000010b947 */ /* 0x000fea0003800000 */
[----:B------:R-:W-:-:S03]  /*1730*/  UMOV UR10, 0xffffffff ;  /* 0xffffffff000a7882 */ /* 0x000fc60000000000 */
[----:B------:R-:W-:Y:S05]  /*1740*/  BRA.DIV UR10, `(.L_x_24873) ;  /* 0x0000001a0a9c7947 */ /* 0x000fea000b800000 */
[----:B0--3--:R0:W3:Y:S02]  /*1750*/  SHFL.IDX PT, R16, R18, R24, R25 ;  /* 0x0000001812107389 */ /* 0x0090e400000e0019 */
.L_x_24904:
[----:B-1-3--:R-:W-:-:S07]  /*1760*/  IMAD R28, R30, R16, RZ ;  /* 0x000000101e1c7224 */ /* 0x00afce00078e02ff */
.L_x_24872:
[----:B------:R-:W-:Y:S05]  /*1770*/  @!P4 BRA `(.L_x_24874) ;  /* 0x000000000010c947 */ /* 0x000fea0003800000 */
[----:B------:R-:W-:-:S03]  /*1780*/  UMOV UR10, 0xffffffff ;  /* 0xffffffff000a7882 */ /* 0x000fc60000000000 */
[----:B------:R-:W-:Y:S05]  /*1790*/  BRA.DIV UR10, `(.L_x_24875) ;  /* 0x0000001a0aa87947 */ /* 0x000fea000b800000 */
[----:B0--3--:R0:W3:Y:S02]  /*17a0*/  SHFL.IDX PT, R16, R18, R8, R25 ;  /* 0x0000000812107389 */ /* 0x0090e400000e0019 */
.L_x_24907:
[----:B---34-:R-:W-:-:S07]  /*17b0*/  IMAD R28, R29, R16, R28 ;  /* 0x000000101d1c7224 */ /* 0x018fce00078e021c */
.L_x_24874:
        /* <DEDUP_REMOVED lines=8> */
.L_x_24871:
[----:B------:R-:W-:Y:S05]  /*1840*/  BSYNC B0 ;  /* 0x0000000000007941 */ /* 0x000fea0003800000 */
.L_x_24870:
[----:B------:R-:W-:Y:S05]  /*1850*/  @!P5 BRA `(.L_x_24877) ;  /* 0xfffffff800ccd947 */ /* 0x000fea000383ffff */
[----:B------:R-:W-:Y:S05]  /*1860*/  BSYNC B1 ;  /* 0x0000000000017941 */ /* 0x000fea0003800000 */
.L_x_24867:
[----:B------:R-:W-:Y:S05]  /*1870*/  BRA `(.L_x_24865) ;  /* 0x0000000800a47947 */ /* 0x000fea0003800000 */
.L_x_24866:
[----:B------:R-:W5:Y:S02]  /*1880*/  LDCU UR10, c[0x0][0x3ac] ;  /* 0x00007580ff0a77ac */ /* 0x000f640008000800 */
[----:B-----5:R-:W-:-:S09]  /*1890*/  UISETP.GT.U32.AND UP0, UPT, UR10, 0x1f, UPT ;  /* 0x0000001f0a00788c */ /* 0x020fd2000bf04070 */
[----:B------:R-:W-:Y:S05]  /*18a0*/  BRA.U UP0, `(.L_x_24878) ;  /* 0x0000000100fc7547 */ /* 0x000fea000b800000 */
[----:B01--4-:R-:W-:-:S07]  /*18b0*/  IMAD.MOV.U32 R19, RZ, RZ, RZ ;  /* 0x000000ffff137224 */ /* 0x013fce00078e00ff */
.L_x_24885:
        /* <DEDUP_REMOVED lines=42> */
.L_x_24884:
[----:B------:R-:W-:Y:S01]  /*1b60*/  IMAD R16, R23, 0xc, R22 ;  /* 0x0000000c17107824 */ /* 0x000fe200078e0216 */
[----:B------:R-:W-:-:S04]  /*1b70*/  UMOV UR10, 0xffffffff ;  /* 0xffffffff000a7882 */ /* 0x000fc80000000000 */
[----:B01----:R0:W4:Y:S01]  /*1b80*/  LDS R18, [R16] ;  /* 0x0000000010127984 */ /* 0x0031220000000800 */
[----:B------:R-:W-:Y:S05]  /*1b90*/  BRA.DIV UR10, `(.L_x_24881) ;  /* 0x000000160ac87947 */ /* 0x000fea000b800000 */
[----:B0---4-:R0:W4:Y:S02]  /*1ba0*/  SHFL.IDX PT, R16, R18, R24, R25 ;  /* 0x0000001812107389 */ /* 0x01112400000e0019 */
.L_x_24910:
[----:B-1--4-:R-:W-:Y:S01]  /*1bb0*/  IMAD R28, R30, R16, RZ ;  /* 0x000000101e1c7224 */ /* 0x012fe200078e02ff */
[----:B------:R-:W-:Y:S06]  /*1bc0*/  @!P5 BRA `(.L_x_24882) ;  /* 0x000000000010d947 */ /* 0x000fec0003800000 */
[----:B------:R-:W-:-:S03]  /*1bd0*/  UMOV UR10, 0xffffffff ;  /* 0xffffffff000a7882 */ /* 0x000fc60000000000 */
[----:B------:R-:W-:Y:S05]  /*1be0*/  BRA.DIV UR10, `(.L_x_24883) ;  /* 0x000000160ad47947 */ /* 0x000fea000b800000 */
[----:B------:R1:W4:Y:S02]  /*1bf0*/  SHFL.IDX PT, R16, R18, R8, R25 ;  /* 0x0000000812107389 */ /* 0x00032400000e0019 */
.L_x_24913:
[----:B---34-:R-:W-:-:S07]  /*1c00*/  IMAD R28, R29, R16, R28 ;  /* 0x000000101d1c7224 */ /* 0x018fce00078e021c */
.L_x_24882:
[C---:B------:R-:W-:Y:S02]  /*1c10*/  IMAD R16, R23.reuse, UR6, R20 ;  /* 0x0000000617107c24 */ /* 0x040fe4000f8e0214 */
[----:B------:R-:W-:Y:S02]  /*1c20*/  VIADD R23, R23, UR8 ;  /* 0x0000000817177c36 */ /* 0x000fe40008000000 */
[----:B------:R-:W-:-:S03]  /*1c30*/  IMAD R17, R16, 0x4, R21 ;  /* 0x0000000410117824 */ /* 0x000fc600078e0215 */
[----:B------:R-:W-:Y:S02]  /*1c40*/  ISETP.GE.AND P2, PT, R23, UR12, PT ;  /* 0x0000000c17007c0c */ /* 0x000fe4000bf46270 */
[----:B------:R4:W-:Y:S11]  /*1c50*/  STS [R17], R28 ;  /* 0x0000001c11007388 */ /* 0x0009f60000000800 */
[----:B----4-:R-:W-:Y:S05]  /*1c60*/  @!P2 BRA `(.L_x_24884) ;  /* 0xfffffffc00bca947 */ /* 0x010fea000383ffff */
.L_x_24880:
[----:B------:R-:W-:Y:S05]  /*1c70*/  BSYNC B0 ;  /* 0x0000000000007941 */ /* 0x000fea0003800000 */
.L_x_24879:
[----:B------:R-:W-:Y:S05]  /*1c80*/  @!P3 BRA `(.L_x_24885) ;  /* 0xfffffffc000cb947 */ /* 0x000fea000383ffff */
[----:B------:R-:W-:Y:S05]  /*1c90*/  BRA `(.L_x_24865) ;  /* 0x00000004009c7947 */ /* 0x000fea0003800000 */
.L_x_24878:
[----:B01--4-:R-:W-:-:S07]  /*1ca0*/  HFMA2 R19, -RZ, RZ, 0, 0 ;  /* 0x00000000ff137431 */ /* 0x013fce00000001ff */
.L_x_24895:
        /* <DEDUP_REMOVED lines=16> */
.L_x_24886:
        /* <DEDUP_REMOVED lines=8> */
.L_x_24887:
        /* <DEDUP_REMOVED lines=27> */
.L_x_24894:
[----:B------:R-:W-:Y:S02]  /*1fe0*/  IMAD R16, R21, 0xc, R22 ;  /* 0x0000000c15107824 */ /* 0x000fe400078e0216 */
[----:B------:R-:W-:-:S03]  /*1ff0*/  IMAD.MOV.U32 R28, RZ, RZ, RZ ;  /* 0x000000ffff1c7224 */ /* 0x000fc600078e00ff */
[----:B------:R0:W3:Y:S01]  /*2000*/  LDS R18, [R16] ;  /* 0x0000000010127984 */ /* 0x0000e20000000800 */
[----:B------:R-:W-:Y:S05]  /*2010*/  @!P3 BRA `(.L_x_24889) ;  /* 0x000000000010b947 */ /* 0x000fea0003800000 */
[----:B------:R-:W-:-:S03]  /*2020*/  UMOV UR10, 0xffffffff ;  /* 0xffffffff000a7882 */ /* 0x000fc60000000000 */
[----:B------:R-:W-:Y:S05]  /*2030*/  BRA.DIV UR10, `(.L_x_24890) ;  /* 0x000000120ae07947 */ /* 0x000fea000b800000 */
[----:B---3--:R3:W0:Y:S02]  /*2040*/  SHFL.IDX PT, R23, R18, R24, R25 ;  /* 0x0000001812177389 */ /* 0x00862400000e0019 */
.L_x_24915:
[----:B01----:R-:W-:-:S07]  /*2050*/  IMAD R28, R30, R23, RZ ;  /* 0x000000171e1c7224 */ /* 0x003fce00078e02ff */
.L_x_24889:
[----:B------:R-:W-:Y:S05]  /*2060*/  @!P4 BRA `(.L_x_24891) ;  /* 0x000000000010c947 */ /* 0x000fea0003800000 */
[----:B------:R-:W-:-:S03]  /*2070*/  UMOV UR10, 0xffffffff ;  /* 0xffffffff000a7882 */ /* 0x000fc60000000000 */
[----:B------:R-:W-:Y:S05]  /*2080*/  BRA.DIV UR10, `(.L_x_24892) ;  /* 0x000000120ae87947 */ /* 0x000fea000b800000 */
[----:B0--3--:R0:W3:Y:S02]  /*2090*/  SHFL.IDX PT, R16, R18, R8, R25 ;  /* 0x0000000812107389 */ /* 0x0090e400000e0019 */
.L_x_24918:
[----:B---34-:R-:W-:-:S07]  /*20a0*/  IMAD R28, R29, R16, R28 ;  /* 0x000000101d1c7224 */ /* 0x018fce00078e021c */
.L_x_24891:
[----:B0-----:R-:W-:-:S07]  /*20b0*/  IMAD.U32 R16, RZ, RZ, UR29 ;  /* 0x0000001dff107e24 */ /* 0x001fce000f8e00ff */
.L_x_24893:
        /* <DEDUP_REMOVED lines=36> */
.L_x_24888:
[----:B------:R-:W-:Y:S05]  /*2300*/  @!P5 BRA `(.L_x_24895) ;  /* 0xfffffff80068d947 */ /* 0x000fea000383ffff */
.L_x_24865:
        /* <DEDUP_REMOVED lines=112> */
.L_x_24897:
[----:B------:R-:W-:Y:S05]  /*2a10*/  BSYNC.RECONVERGENT B0 ;  /* 0x0000000000007941 */ /* 0x000fea0003800200 */
.L_x_24896:
        /* <DEDUP_REMOVED lines=13> */
.L_x_24900:
        /* <DEDUP_REMOVED lines=104> */
.L_x_24899:
[----:B------:R-:W-:Y:S05]  /*3170*/  BSYNC.RECONVERGENT B0 ;  /* 0x0000000000007941 */ /* 0x000fea0003800200 */
.L_x_24898:
[----:B------:R-:W-:-:S04]  /*3180*/  UIADD3 UR9, UPT, UPT, UR25, UR9, URZ ;  /* 0x0000000919097290 */ /* 0x000fc8000fffe0ff */
[----:B------:R-:W-:-:S09]  /*3190*/  UISETP.GE.U32.AND UP0, UPT, UR9, UR26, UPT ;  /* 0x0000001a0900728c */ /* 0x000fd2000bf06070 */
[----:B------:R-:W-:Y:S05]  /*31a0*/  BRA.U !UP0, `(.L_x_24901) ;  /* 0xffffffd908d87547 */ /* 0x000fea000b83ffff */
[----:B------:R-:W-:Y:S05]  /*31b0*/  EXIT ;  /* 0x000000000000794d */ /* 0x000fea0003800000 */
.L_x_24873:
[----:B------:R-:W-:Y:S01]  /*31c0*/  BSSY B2, `(.L_x_24902) ;  /* 0x0000006000027945 */ /* 0x000fe20003800000 */
[----:B------:R-:W-:Y:S01]  /*31d0*/  IMAD.MOV.U32 R17, RZ, RZ, R24 ;  /* 0x000000ffff117224 */ /* 0x000fe200078e0018 */
[----:B0-----:R-:W-:-:S07]  /*31e0*/  MOV R16, 0xffffffff ;  /* 0xffffffff00107802 */ /* 0x001fce0000000f00 */
[----:B-1234-:R-:W-:Y:S05]  /*31f0*/  WARPSYNC.COLLECTIVE R16, `(.L_x_24903) ;  /* 0x0000000010087348 */ /* 0x01efea0003c00000 */
[----:B---3--:R0:W3:Y:S02]  /*3200*/  SHFL.IDX P2, R16, R18, R17, R25 ;  /* 0x0000001112107389 */ /* 0x0080e40000040019 */
[----:B01234-:R-:W-:Y:S05]  /*3210*/  ENDCOLLECTIVE ;  /* 0x000000000000791b */ /* 0x01ffea0003800000 */
.L_x_24903:
[----:B------:R-:W-:Y:S05]  /*3220*/  BSYNC B2 ;  /* 0x0000000000027941 */ /* 0x000fea0003800000 */
.L_x_24902:
[----:B------:R-:W-:Y:S05]  /*3230*/  BRA `(.L_x_24904) ;  /* 0xffffffe400487947 */ /* 0x000fea000383ffff */
.L_x_24875:
[----:B------:R-:W-:Y:S01]  /*3240*/  BSSY B2, `(.L_x_24905) ;  /* 0x0000006000027945 */ /* 0x000fe20003800000 */
[----:B------:R-:W-:Y:S02]  /*3250*/  IMAD.MOV.U32 R17, RZ, RZ, R8 ;  /* 0x000000ffff117224 */ /* 0x000fe400078e0008 */
[----:B0-----:R-:W-:-:S07]  /*3260*/  IMAD.MOV.U32 R16, RZ, RZ, -0x1 ;  /* 0xffffffffff107424 */ /* 0x001fce00078e00ff */
[----:B-1234-:R-:W-:Y:S05]  /*3270*/  WARPSYNC.COLLECTIVE R16, `(.L_x_24906) ;  /* 0x0000000010087348 */ /* 0x01efea0003c00000 */
[----:B---3--:R0:W3:Y:S02]  /*3280*/  SHFL.IDX P2, R16, R18, R17, R25 ;  /* 0x0000001112107389 */ /* 0x0080e40000040019 */
[----:B01234-:R-:W-:Y:S05]  /*3290*/  ENDCOLLECTIVE ;  /* 0x000000000000791b */ /* 0x01ffea0003800000 */
.L_x_24906:
[----:B------:R-:W-:Y:S05]  /*32a0*/  BSYNC B2 ;  /* 0x0000000000027941 */ /* 0x000fea0003800000 */
.L_x_24905:
[----:B------:R-:W-:Y:S05]  /*32b0*/  BRA `(.L_x_24907) ;  /* 0xffffffe4003c7947 */ /* 0x000fea000383ffff */
.L_x_24881:
[----:B------:R-:W-:Y:S01]  /*32c0*/  BSSY B1, `(.L_x_24908) ;  /* 0x0000006000017945 */ /* 0x000fe20003800000 */
[----:B------:R-:W-:Y:S01]  /*32d0*/  MOV R17, R24 ;  /* 0x0000001800117202 */ /* 0x000fe20000000f00 */
[----:B0-----:R-:W-:-:S07]  /*32e0*/  IMAD.MOV.U32 R16, RZ, RZ, -0x1 ;  /* 0xffffffffff107424 */ /* 0x001fce00078e00ff */
[----:B-1234-:R-:W-:Y:S05]  /*32f0*/  WARPSYNC.COLLECTIVE R16, `(.L_x_24909) ;  /* 0x0000000010087348 */ /* 0x01efea0003c00000 */
[----:B----4-:R0:W4:Y:S02]  /*3300*/  SHFL.IDX P2, R16, R18, R17, R25 ;  /* 0x0000001112107389 */ /* 0x0101240000040019 */
[----:B01234-:R-:W-:Y:S05]  /*3310*/  ENDCOLLECTIVE ;  /* 0x000000000000791b */ /* 0x01ffea0003800000 */
.L_x_24909:
[----:B------:R-:W-:Y:S05]  /*3320*/  BSYNC B1 ;  /* 0x0000000000017941 */ /* 0x000fea0003800000 */
.L_x_24908:
[----:B------:R-:W-:Y:S05]  /*3330*/  BRA `(.L_x_24910) ;  /* 0xffffffe8001c7947 */ /* 0x000fea000383ffff */
.L_x_24883:
[----:B------:R-:W-:Y:S01]  /*3340*/  BSSY B1, `(.L_x_24911) ;  /* 0x0000006000017945 */ /* 0x000fe20003800000 */
[----:B------:R-:W-:Y:S01]  /*3350*/  IMAD.MOV.U32 R17, RZ, RZ, R8 ;  /* 0x000000ffff117224 */ /* 0x000fe200078e0008 */
[----:B------:R-:W-:-:S07]  /*3360*/  MOV R16, 0xffffffff ;  /* 0xffffffff00107802 */ /* 0x000fce0000000f00 */
[----:B0-23--:R-:W-:Y:S05]  /*3370*/  WARPSYNC.COLLECTIVE R16, `(.L_x_24912) ;  /* 0x0000000010087348 */ /* 0x00dfea0003c00000 */
[----:B------:R1:W4:Y:S02]  /*3380*/  SHFL.IDX P2, R16, R18, R17, R25 ;  /* 0x0000001112107389 */ /* 0x0003240000040019 */
[----:B01234-:R-:W-:Y:S05]  /*3390*/  ENDCOLLECTIVE ;  /* 0x000000000000791b */ /* 0x01ffea0003800000 */
.L_x_24912:
[----:B------:R-:W-:Y:S05]  /*33a0*/  BSYNC B1 ;  /* 0x0000000000017941 */ /* 0x000fea0003800000 */
.L_x_24911:
[----:B------:R-:W-:Y:S05]  /*33b0*/  BRA `(.L_x_24913) ;  /* 0xffffffe800107947 */ /* 0x000fea000383ffff */
.L_x_24890:
[----:B0-----:R-:W-:Y:S01]  /*33c0*/  MOV R16, 0xffffffff ;  /* 0xffffffff00107802 */ /* 0x001fe20000000f00 */
[----:B------:R-:W-:-:S07]  /*33d0*/  IMAD.MOV.U32 R17, RZ, RZ, R24 ;  /* 0x000000ffff117224 */ /* 0x000fce00078e0018 */
[----:B-1234-:R-:W-:Y:S05]  /*33e0*/  WARPSYNC.COLLECTIVE R16, `(.L_x_24914) ;  /* 0x0000000010087348 */ /* 0x01efea0003c00000 */
[----:B---3--:R0:W3:Y:S02]  /*33f0*/  SHFL.IDX P2, R16, R18, R17, R25 ;  /* 0x0000001112107389 */ /* 0x0080e40000040019 */
[----:B01234-:R-:W-:Y:S05]  /*3400*/  ENDCOLLECTIVE ;  /* 0x000000000000791b */ /* 0x01ffea0003800000 */
.L_x_24914:
[----:B------:R-:W-:Y:S01]  /*3410*/  IMAD.MOV.U32 R23, RZ, RZ, R16 ;  /* 0x000000ffff177224 */ /* 0x000fe200078e0010 */
[----:B------:R-:W-:Y:S06]  /*3420*/  BRA `(.L_x_24915) ;  /* 0xffffffec00087947 */ /* 0x000fec000383ffff */
.L_x_24892:
[----:B------:R-:W-:Y:S01]  /*3430*/  BSSY B0, `(.L_x_24916) ;  /* 0x0000006000007945 */ /* 0x000fe20003800000 */
[----:B------:R-:W-:Y:S01]  /*3440*/  MOV R17, R8 ;  /* 0x0000000800117202 */ /* 0x000fe20000000f00 */
[----:B0-----:R-:W-:-:S07]  /*3450*/  IMAD.MOV.U32 R16, RZ, RZ, -0x1 ;  /* 0xffffffffff107424 */ /* 0x001fce00078e00ff */
[----:B-1234-:R-:W-:Y:S05]  /*3460*/  WARPSYNC.COLLECTIVE R16, `(.L_x_24917) ;  /* 0x0000000010087348 */ /* 0x01efea0003c00000 */
[----:B---3--:R0:W3:Y:S02]  /*3470*/  SHFL.IDX P2, R16, R18, R17, R25 ;  /* 0x0000001112107389 */ /* 0x0080e40000040019 */
[----:B01234-:R-:W-:Y:S05]  /*3480*/  ENDCOLLECTIVE ;  /* 0x000000000000791b */ /* 0x01ffea0003800000 */
.L_x_24917:
[----:B------:R-:W-:Y:S05]  /*3490*/  BSYNC B0 ;  /* 0x0000000000007941 */ /* 0x000fea0003800000 */
.L_x_24916:
[----:B------:R-:W-:Y:S05]  /*34a0*/  BRA `(.L_x_24918) ;  /* 0xffffffe800fc7947 */ /* 0x000fea000383ffff */
        .weak           $__internal_141_$__cuda_sm20_div_u16
        .type           $__internal_141_$__cuda_sm20_div_u16,@function
        .size           $__internal_141_$__cuda_sm20_div_u16,(.L_x_58092 - $__internal_141_$__cuda_sm20_div_u16)
$__internal_141_$__cuda_sm20_div_u16:
        /* <DEDUP_REMOVED lines=18> */
[----:B------:R-:W-:Y:S06]  /*35d0*/  RET.REL.NODEC R8 `(_Z9cuda_gemmIiLi256ELi2ELi1ELi512ELi2ELi2ELi32ELi0ELi0EEviiiPT_S1_S1_ii) ;  /* 0xffffffc808887950 */ /* 0x000fec0003c3ffff */
.L_x_24919:
        /* <DEDUP_REMOVED lines=10> */
.L_x_58092:


//--------------------- .text._Z9cuda_gemmIiLi256ELi2ELi1ELi256ELi128ELi128ELi32ELi1ELi1EEviiiPT_S1_S1_ii --------------------------
	.section	.text._Z9cuda_gemmIiLi256ELi2ELi1ELi256ELi128ELi128ELi32ELi1ELi1EEviiiPT_S1_S1_ii,"ax",@progbits
	.align	128
        .global         _Z9cuda_gemmIiLi256ELi2ELi1ELi256ELi128ELi128ELi32ELi1ELi1EEviiiPT_S1_S1_ii
        .type           _Z9cuda_gemmIiLi256ELi2ELi1ELi256ELi128ELi128ELi32ELi1ELi1EEviiiPT_S1_S1_ii,@function
        .size           _Z9cuda_gemmIiLi256ELi2ELi1ELi256ELi128ELi128ELi32ELi1ELi1EEviiiPT_S1_S1_ii,(.L_x_58093 - _Z9cuda_gemmIiLi256ELi2ELi1ELi256ELi128ELi128ELi32ELi1ELi1EEviiiPT_S1_S1_ii)
        .other          _Z9cuda_gemmIiLi256ELi2ELi1ELi256ELi128ELi128ELi32ELi1ELi1EEviiiPT_S1_S1_ii,@"STO_CUDA_ENTRY STV_DEFAULT"
_Z9cuda_gemmIiLi256ELi2ELi1ELi256ELi128ELi128ELi32ELi1ELi1EEviiiPT_S1_S1_ii:
.text._Z9cuda_gemmIiLi256ELi2ELi1ELi256ELi128ELi128ELi32ELi1ELi1EEviiiPT_S1_S1_ii:
        /* <DEDUP_REMOVED lines=77> */
[----:B------:R-:W-:Y:S05]  /*04d0*/  CALL.REL.NOINC `($__internal_142_$__cuda_sm20_div_u16) ;  /* 0x0000001400587944 */ /* 0x000fea0003c00000 */
        /* <DEDUP_REMOVED lines=20> */
.L_x_24941:
        /* <DEDUP_REMOVED lines=34> */
.L_x_24921:
[----:B------:R-:W-:Y:S05]  /*0840*/  BSYNC.RECONVERGENT B0 ;  /* 0x0000000000007941 */ /* 0x000fea0003800200 */
.L_x_24920:
        /* <DEDUP_REMOVED lines=8> */
.L_x_24924:
        /* <DEDUP_REMOVED lines=27> */
.L_x_24923:
[----:B------:R-:W-:Y:S05]  /*0a80*/  BSYNC.RECONVERGENT B0 ;  /* 0x0000000000007941 */ /* 0x000fea0003800200 */
.L_x_24922:
        /* <DEDUP_REMOVED lines=17> */
.L_x_24928:
[----:B------:R-:W-:Y:S05]  /*0ba0*/  BSYNC.RECONVERGENT B1 ;  /* 0x0000000000017941 */ /* 0x000fea0003800200 */
.L_x_24927:
[----:B------:R-:W-:Y:S05]  /*0bb0*/  @!P1 BRA `(.L_x_24926) ;  /* 0x0000000000389947 */ /* 0x000fea0003800000 */
[----:B0-----:R-:W0:Y:S01]  /*0bc0*/  S2R R26, SR_CgaCtaId ;  /* 0x00000000001a7919 */ /* 0x001e220000008800 */
[----:B-1----:R-:W-:-:S04]  /*0bd0*/  MOV R25, 0x400 ;  /* 0x0000040000197802 */ /* 0x002fc80000000f00 */
[----:B------:R-:W-:-:S04]  /*0be0*/  IADD3 R25, PT, PT, R25, 0x4480, RZ ;  /* 0x0000448019197810 */ /* 0x000fc80007ffe0ff */
[----:B0-----:R-:W-:-:S07]  /*0bf0*/  LEA R29, R26, R25, 0x18 ;  /* 0x000000191a1d7211 */ /* 0x001fce00078ec0ff */
.L_x_24929:
        /* <DEDUP_REMOVED lines=10> */
.L_x_24926:
[----:B------:R-:W-:Y:S05]  /*0ca0*/  BSYNC.RECONVERGENT B0 ;  /* 0x0000000000007941 */ /* 0x000fea0003800200 */
.L_x_24925:
        /* <DEDUP_REMOVED lines=20> */
.L_x_24931:
[----:B------:R-:W-:Y:S05]  /*0df0*/  BSYNC.RECONVERGENT B0 ;  /* 0x0000000000007941 */ /* 0x000fea0003800200 */
.L_x_24930:
[----:B------:R-:W-:Y:S01]  /*0e00*/  BSSY.RECONVERGENT B0, `(.L_x_24932) ;  /* 0x000001d000007945 */ /* 0x000fe20003800200 */
.L_x_24933:
        /* <DEDUP_REMOVED lines=29> */
.L_x_24932:
        /* <DEDUP_REMOVED lines=26> */
.L_x_24935:
        /* <DEDUP_REMOVED lines=44> */
.L_x_24946:
        /* <DEDUP_REMOVED lines=39> */
.L_x_24939:
[----:B------:R-:W-:Y:S05]  /*16b0*/  BSYNC.RECONVERGENT B1 ;  /* 0x0000000000017941 */ /* 0x000fea0003800200 */
.L_x_24938:
[----:B------:R-:W-:Y:S05]  /*16c0*/  @!P0 BRA `(.L_x_24937) ;  /* 0x00000000006c8947 */ /* 0x000fea0003800000 */
[----:B-1-3--:R-:W1:Y:S01]  /*16d0*/  S2R R25, SR_CgaCtaId ;  /* 0x0000000000197919 */ /* 0x00ae620000008800 */
[----:B------:R-:W-:-:S04]  /*16e0*/  MOV R24, 0x400 ;  /* 0x0000040000187802 */ /* 0x000fc80000000f00 */
[----:B------:R-:W-:-:S04]  /*16f0*/  IADD3 R24, PT, PT, R24, 0x4480, RZ ;  /* 0x0000448018187810 */ /* 0x000fc80007ffe0ff */
[----:B-1----:R-:W-:-:S07]  /*1700*/  LEA R43, R25, R24, 0x18 ;  /* 0x00000018192b7211 */ /* 0x002fce00078ec0ff */
.L_x_24940:
        /* <DEDUP_REMOVED lines=23> */
.L_x_24937:
[----:B------:R-:W-:Y:S05]  /*1880*/  BSYNC.RECONVERGENT B0 ;  /* 0x0000000000007941 */ /* 0x000fea0003800200 */
.L_x_24936:
[----:B------:R-:W-:Y:S05]  /*1890*/  BRA.U !UP0, `(.L_x_24941) ;  /* 0xffffffed08607547 */ /* 0x000fea000b83ffff */
[----:B------:R-:W-:Y:S05]  /*18a0*/  EXIT ;  /* 0x000000000000794d */ /* 0x000fea0003800000 */
.L_x_24934:
        /* <DEDUP_REMOVED lines=8> */
.L_x_24943:
[----:B------:R-:W-:Y:S05]  /*1930*/  BSYNC B0 ;  /* 0x0000000000007941 */ /* 0x000fea0003800000 */
.L_x_24942:
        /* <DEDUP_REMOVED lines=8> */
.L_x_24944:
[----:B------:R-:W-:Y:S01]  /*19c0*/  IMAD.MOV.U32 R46, RZ, RZ, 0x1 ;  /* 0x00000001ff2e7424 */ /* 0x000fe200078e00ff */
[----:B------:R-:W-:-:S05]  /*19d0*/  MOV R42, R45 ;  /* 0x0000002d002a7202 */ /* 0x000fca0000000f00 */
[----:B------:R-:W-:-:S05]  /*19e0*/  IMAD.IADD R42, R43, 0x1, R42 ;  /* 0x000000012b2a7824 */ /* 0x000fca00078e022a */
[----:B------:R-:W-:-:S07]  /*19f0*/  MOV R43, R42 ;  /* 0x0000002a002b7202 */ /* 0x000fce0000000f00 */
[----:B------:R-:W-:Y:S05]  /*1a00*/  WARPSYNC.COLLECTIVE R44, `(.L_x_24945) ;  /* 0x000000002c087348 */ /* 0x000fea0003c00000 */
[----:B------:R0:W1:Y:S02]  /*1a10*/  SHFL.DOWN P3, R45, R43, R46, R47 ;  /* 0x0800002e2b2d7389 */ /* 0x000064000006002f */
[----:B01----:R-:W-:Y:S05]  /*1a20*/  ENDCOLLECTIVE ;  /* 0x000000000000791b */ /* 0x003fea0003800000 */
.L_x_24945:
[----:B------:R-:W-:Y:S05]  /*1a30*/  BRA `(.L_x_24946) ;  /* 0xfffffff800807947 */ /* 0x000fea000383ffff */
        .weak           $__internal_142_$__cuda_sm20_div_u16
        .type           $__internal_142_$__cuda_sm20_div_u16,@function
        .size           $__internal_142_$__cuda_sm20_div_u16,(.L_x_58093 - $__internal_142_$__cuda_sm20_div_u16)
$__internal_142_$__cuda_sm20_div_u16:
        /* <DEDUP_REMOVED lines=18> */
[----:B------:R-:W-:Y:S06]  /*1b60*/  RET.REL.NODEC R2 `(_Z9cuda_gemmIiLi256ELi2ELi1ELi256ELi128ELi128ELi32ELi1ELi1EEviiiPT_S1_S1_ii) ;  /* 0xffffffe402247950 */ /* 0x000fec0003c3ffff */
.L_x_24947:
        /* <DEDUP_REMOVED lines=9> */
.L_x_58093:


//--------------------- .text._Z9cuda_gemmIiLi256ELi2ELi1ELi256ELi128ELi128ELi32ELi1ELi0EEviiiPT_S1_S1_ii --------------------------
	.section	.text._Z9cuda_gemmIiLi256ELi2ELi1ELi256ELi128ELi128ELi32ELi1ELi0EEviiiPT_S1_S1_ii,"ax",@progbits
	.align	128
        .global         _Z9cuda_gemmIiLi256ELi2ELi1ELi256ELi128ELi128ELi32ELi1ELi0EEviiiPT_S1_S1_ii
        .type           _Z9cuda_gemmIiLi256ELi2ELi1ELi256ELi128ELi128ELi32ELi1ELi0EEviiiPT_S1_S1_ii,@function
        .size           _Z9cuda_gemmIiLi256ELi2ELi1ELi256ELi128ELi128ELi32ELi1ELi0EEviiiPT_S1_S1_ii,(.L_x_58462 - _Z9cuda_gemmIiLi256ELi2ELi1ELi256ELi128ELi128ELi32ELi1ELi0EEviiiPT_S1_S1_ii)
        .other          _Z9cuda_gemmIiLi256ELi2ELi1ELi256ELi128ELi128ELi32ELi1ELi0EEviiiPT_S1_S1_ii,@"STO_CUDA_ENTRY STV_DEFAULT"
_Z9cuda_gemmIiLi256ELi2ELi1ELi256ELi128ELi128ELi32ELi1ELi0EEviiiPT_S1_S1_ii:
.text._Z9cuda_gemmIiLi256ELi2ELi1ELi256ELi128ELi128ELi32ELi1ELi0EEviiiPT_S1_S1_ii:
        /* <DEDUP_REMOVED lines=227> */
.L_x_25029:
        /* <DEDUP_REMOVED lines=35> */
.L_x_24949:
[----:B------:R-:W-:Y:S05]  /*1060*/  BSYNC.RECONVERGENT B0 ;  /* 0x0000000000007941 */ /* 0x000fea0003800200 */
.L_x_24948:
        /* <DEDUP_REMOVED lines=9> */
.L_x_24952:
        /* <DEDUP_REMOVED lines=27> */
.L_x_24951:
[----:B------:R-:W-:Y:S05]  /*12b0*/  BSYNC.RECONVERGENT B0 ;  /* 0x0000000000007941 */ /* 0x000fea0003800200 */
.L_x_24950:
        /* <DEDUP_REMOVED lines=24> */
.L_x_24956:
[----:B------:R-:W-:Y:S05]  /*1440*/  BSYNC.RECONVERGENT B1 ;  /* 0x0000000000017941 */ /* 0x000fea0003800200 */
.L_x_24955:
[----:B------:R-:W-:Y:S05]  /*1450*/  @!P1 BRA `(.L_x_24954) ;  /* 0x0000000000389947 */ /* 0x000fea0003800000 */
[----:B0-2---:R-:W0:Y:S01]  /*1460*/  S2R R30, SR_CgaCtaId ;  /* 0x00000000001e7919 */ /* 0x005e220000008800 */
[----:B-1----:R-:W-:-:S05]  /*1470*/  MOV R29, 0x400 ;  /* 0x00000400001d7802 */ /* 0x002fca0000000f00 */
[----:B------:R-:W-:-:S05]  /*1480*/  VIADD R29, R29, 0x4480 ;  /* 0x000044801d1d7836 */ /* 0x000fca0000000000 */
[----:B0-----:R-:W-:-:S07]  /*1490*/  LEA R33, R30, R29, 0x18 ;  /* 0x0000001d1e217211 */ /* 0x001fce00078ec0ff */
.L_x_24957:
        /* <DEDUP_REMOVED lines=10> */
.L_x_24954:
[----:B------:R-:W-:Y:S05]  /*1540*/  BSYNC.RECONVERGENT B0 ;  /* 0x0000000000007941 */ /* 0x000fea0003800200 */
.L_x_24953:
        /* <DEDUP_REMOVED lines=12> */
.L_x_24960:
        /* <DEDUP_REMOVED lines=10> */
.L_x_24959:
[----:B------:R-:W-:Y:S05]  /*16b0*/  BSYNC.RECONVERGENT B0 ;  /* 0x0000000000007941 */ /* 0x000fea0003800200 */
.L_x_24958:
[----:B------:R-:W-:Y:S01]  /*16c0*/  BAR.SYNC.DEFER_BLOCKING 0x0 ;  /* 0x0000000000007b1d */ /* 0x000fe20000010000 */
[----:B------:R-:W-:-:S09]  /*16d0*/  UISETP.GE.AND UP0, UPT, UR5, 0x1, UPT ;  /* 0x000000010500788c */ /* 0x000fd2000bf06270 */
[----:B------:R-:W-:Y:S05]  /*16e0*/  BRA.U !UP0, `(.L_x_24961) ;  /* 0x0000003108c47547 */ /* 0x000fea000b800000 */
[----:B------:R-:W-:-:S09]  /*16f0*/  UISETP.NE.AND UP0, UPT, UR22, 0x1, UPT ;  /* 0x000000011600788c */ /* 0x000fd2000bf05270 */
[----:B------:R-:W-:Y:S05]  /*1700*/  BRA.U UP0, `(.L_x_24962) ;  /* 0x0000001100187547 */ /* 0x000fea000b800000 */
[----:B------:R-:W-:-:S05]  /*1710*/  UMOV UR4, URZ ;  /* 0x000000ff00047c82 */ /* 0x000fca0008000000 */
.L_x_24982:
        /* <DEDUP_REMOVED lines=19> */
.L_x_24963:
        /* <DEDUP_REMOVED lines=10> */
.L_x_24964:
        /* <DEDUP_REMOVED lines=10> */
.L_x_24965:
        /* <DEDUP_REMOVED lines=10> */
.L_x_24966:
        /* <DEDUP_REMOVED lines=10> */
.L_x_24967:
        /* <DEDUP_REMOVED lines=11> */
.L_x_24968:
        /* <DEDUP_REMOVED lines=11> */
.L_x_24969:
        /* <DEDUP_REMOVED lines=11> */
.L_x_24970:
        /* <DEDUP_REMOVED lines=11> */
.L_x_24971:
        /* <DEDUP_REMOVED lines=11> */
.L_x_24972:
        /* <DEDUP_REMOVED lines=11> */
.L_x_24973:
        /* <DEDUP_REMOVED lines=11> */
.L_x_24974:
        /* <DEDUP_REMOVED lines=11> */
.L_x_24975:
        /* <DEDUP_REMOVED lines=11> */
.L_x_24976:
        /* <DEDUP_REMOVED lines=11> */
.L_x_24977:
        /* <DEDUP_REMOVED lines=11> */
.L_x_24978:
        /* <DEDUP_REMOVED lines=8> */
.L_x_24981:
        /* <DEDUP_REMOVED lines=70> */
.L_x_24980:
[----:B------:R-:W-:Y:S05]  /*2740*/  BSYNC.RECONVERGENT B0 ;  /* 0x0000000000007941 */ /* 0x000fea0003800200 */
.L_x_24979:
[----:B------:R-:W-:Y:S05]  /*2750*/  BRA.U !UP0, `(.L_x_24982) ;  /* 0xffffffed08f07547 */ /* 0x000fea000b83ffff */
[----:B------:R-:W-:Y:S05]  /*2760*/  BRA `(.L_x_24961) ;  /* 0x0000002000a47947 */ /* 0x000fea0003800000 */
.L_x_24962:
[----:B------:R-:W-:-:S09]  /*2770*/  UISETP.GT.U32.AND UP0, UPT, UR24, 0x1f, UPT ;  /* 0x0000001f1800788c */ /* 0x000fd2000bf04070 */
[----:B------:R-:W-:Y:S05]  /*2780*/  BRA.U UP0, `(.L_x_24983) ;  /* 0x0000001100107547 */ /* 0x000fea000b800000 */
[----:B------:R-:W-:-:S05]  /*2790*/  UMOV UR4, URZ ;  /* 0x000000ff00047c82 */ /* 0x000fca0008000000 */
.L_x_25003:
        /* <DEDUP_REMOVED lines=19> */
.L_x_24984:
        /* <DEDUP_REMOVED lines=10> */
.L_x_24985:
        /* <DEDUP_REMOVED lines=10> */
.L_x_24986:
        /* <DEDUP_REMOVED lines=10> */
.L_x_24987:
        /* <DEDUP_REMOVED lines=10> */
.L_x_24988:
        /* <DEDUP_REMOVED lines=11> */
.L_x_24989:
        /* <DEDUP_REMOVED lines=11> */
.L_x_24990:
        /* <DEDUP_REMOVED lines=11> */
.L_x_24991:
        /* <DEDUP_REMOVED lines=11> */
.L_x_24992:
        /* <DEDUP_REMOVED lines=11> */
.L_x_24993:
        /* <DEDUP_REMOVED lines=11> */
.L_x_24994:
        /* <DEDUP_REMOVED lines=11> */
.L_x_24995:
        /* <DEDUP_REMOVED lines=11> */
.L_x_24996:
        /* <DEDUP_REMOVED lines=11> */
.L_x_24997:
        /* <DEDUP_REMOVED lines=11> */
.L_x_24998:
        /* <DEDUP_REMOVED lines=11> */
.L_x_24999:
        /* <DEDUP_REMOVED lines=8> */
.L_x_25002:
        /* <DEDUP_REMOVED lines=68> */
.L_x_25001:
[----:B------:R-:W-:Y:S05]  /*37a0*/  BSYNC.RECONVERGENT B0 ;  /* 0x0000000000007941 */ /* 0x000fea0003800200 */
.L_x_25000:
[----:B------:R-:W-:Y:S05]  /*37b0*/  BRA.U !UP0, `(.L_x_25003) ;  /* 0xffffffed08f87547 */ /* 0x000fea000b83ffff */
[----:B------:R-:W-:Y:S05]  /*37c0*/  BRA `(.L_x_24961) ;  /* 0x00000010008c7947 */ /* 0x000fea0003800000 */
.L_x_24983:
[----:B0--3--:R-:W-:-:S07]  /*37d0*/  IMAD.MOV.U32 R30, RZ, RZ, RZ ;  /* 0x000000ffff1e7224 */ /* 0x009fce00078e00ff */
.L_x_25023:
        /* <DEDUP_REMOVED lines=29> */
.L_x_25004:
        /* <DEDUP_REMOVED lines=10> */
.L_x_25005:
        /* <DEDUP_REMOVED lines=10> */
.L_x_25006:
        /* <DEDUP_REMOVED lines=10> */
.L_x_25007:
        /* <DEDUP_REMOVED lines=11> */
.L_x_25008:
        /* <DEDUP_REMOVED lines=11> */
.L_x_25009:
        /* <DEDUP_REMOVED lines=11> */
.L_x_25010:
        /* <DEDUP_REMOVED lines=11> */
.L_x_25011:
        /* <DEDUP_REMOVED lines=11> */
.L_x_25012:
        /* <DEDUP_REMOVED lines=11> */
.L_x_25013:
        /* <DEDUP_REMOVED lines=10> */
.L_x_25014:
        /* <DEDUP_REMOVED lines=10> */
.L_x_25015:
        /* <DEDUP_REMOVED lines=10> */
.L_x_25016:
        /* <DEDUP_REMOVED lines=10> */
.L_x_25017:
        /* <DEDUP_REMOVED lines=10> */
.L_x_25018:
        /* <DEDUP_REMOVED lines=10> */
.L_x_25019:
[----:B------:R-:W-:Y:S05]  /*4370*/  @P5 BRA `(.L_x_25020) ;  /* 0x00000004009c5947 */ /* 0x000fea0003800000 */
[----:B------:R-:W-:-:S07]  /*4380*/  IMAD.MOV.U32 R32, RZ, RZ, R2 ;  /* 0x000000ffff207224 */ /* 0x000fce00078e0002 */
.L_x_25022:
        /* <DEDUP_REMOVED lines=67> */
.L_x_25021:
        /* <DEDUP_REMOVED lines=35> */
.L_x_25020:
[----:B------:R-:W-:Y:S05]  /*49f0*/  @!P4 BRA `(.L_x_25023) ;  /* 0xffffffec0078c947 */ /* 0x000fea000383ffff */
.L_x_24961:
        /* <DEDUP_REMOVED lines=40> */
.L_x_25027:
[----:B------:R-:W-:Y:S05]  /*4c80*/  BSYNC.RECONVERGENT B1 ;  /* 0x0000000000017941 */ /* 0x000fea0003800200 */
.L_x_25026:
[----:B------:R-:W-:Y:S05]  /*4c90*/  @!P2 BRA `(.L_x_25025) ;  /* 0x00000000006ca947 */ /* 0x000fea0003800000 */
[----:B------:R-:W5:Y:S01]  /*4ca0*/  S2R R39, SR_CgaCtaId ;  /* 0x0000000000277919 */ /* 0x000f620000008800 */
[----:B01----:R-:W-:-:S05]  /*4cb0*/  MOV R28, 0x400 ;  /* 0x00000400001c7802 */ /* 0x003fca0000000f00 */
[----:B------:R-:W-:-:S05]  /*4cc0*/  VIADD R28, R28, 0x4480 ;  /* 0x000044801c1c7836 */ /* 0x000fca0000000000 */
[----:B-----5:R-:W-:-:S07]  /*4cd0*/  LEA R39, R39, R28, 0x18 ;  /* 0x0000001c27277211 */ /* 0x020fce00078ec0ff */
.L_x_25028:
        /* <DEDUP_REMOVED lines=23> */
.L_x_25025:
[----:B------:R-:W-:Y:S05]  /*4e50*/  BSYNC.RECONVERGENT B0 ;  /* 0x0000000000007941 */ /* 0x000fea0003800200 */
.L_x_25024:
[----:B------:R-:W5:Y:S02]  /*4e60*/  LDCU UR4, c[0x0][0x374] ;  /* 0x00006e80ff0477ac */ /* 0x000f640008000800 */
[----:B-----5:R-:W-:Y:S02]  /*4e70*/  UIADD3 UR12, UPT, UPT, UR4, UR12, URZ ;  /* 0x0000000c040c7290 */ /* 0x020fe4000fffe0ff */
[----:B------:R-:W-:-:S04]  /*4e80*/  USHF.L.U32 UR4, UR4, 0x1, URZ ;  /* 0x0000000104047899 */ /* 0x000fc800080006ff */
[----:B------:R-:W-:-:S09]  /*4e90*/  UISETP.GE.U32.AND UP0, UPT, UR12, UR4, UPT ;  /* 0x000000040c00728c */ /* 0x000fd2000bf06070 */
[----:B------:R-:W-:Y:S05]  /*4ea0*/  BRA.U !UP0, `(.L_x_25029) ;  /* 0xffffffbd08e07547 */ /* 0x000fea000b83ffff */
[----:B------:R-:W-:Y:S05]  /*4eb0*/  EXIT ;  /* 0x000000000000794d */ /* 0x000fea0003800000 */
.L_x_25030:
        /* <DEDUP_REMOVED lines=12> */
.L_x_58462:


//--------------------- .text._Z9cuda_gemmIiLi256ELi2ELi1ELi256ELi128ELi128ELi32ELi0ELi1EEviiiPT_S1_S1_ii --------------------------
	.section	.text._Z9cuda_gemmIiLi256ELi2ELi1ELi256ELi128ELi128ELi32ELi0ELi1EEviiiPT_S1_S1_ii,"ax",@progbits
	.align	128
        .global         _Z9cuda_gemmIiLi256ELi2ELi1ELi256ELi128ELi128ELi32ELi0ELi1EEviiiPT_S1_S1_ii
        .type           _Z9cuda_gemmIiLi256ELi2ELi1ELi256ELi128ELi128ELi32ELi0ELi1EEviiiPT_S1_S1_ii,@function
        .size           _Z9cuda_gemmIiLi256ELi2ELi1ELi256ELi128ELi128ELi32ELi0ELi1EEviiiPT_S1_S1_ii,(.L_x_58094 - _Z9cuda_gemmIiLi256ELi2ELi1ELi256ELi128ELi128ELi32ELi0ELi1EEviiiPT_S1_S1_ii)
        .other          _Z9cuda_gemmIiLi256ELi2ELi1ELi256ELi128ELi128ELi32ELi0ELi1EEviiiPT_S1_S1_ii,@"STO_CUDA_ENTRY STV_DEFAULT"
_Z9cuda_gemmIiLi256ELi2ELi1ELi256ELi128ELi128ELi32ELi0ELi1EEviiiPT_S1_S1_ii:
.text._Z9cuda_gemmIiLi256ELi2ELi1ELi256ELi128ELi128ELi32ELi0ELi1EEviiiPT_S1_S1_ii:
        /* <DEDUP_REMOVED lines=40> */
.L_x_25031:
[----:B------:R-:W0:Y:S02]  /*0280*/  S2UR UR5, SR_CTAID.X ;  /* 0x00000000000579c3 */ /* 0x000e240000002500 */
[----:B0-----:R-:W-:Y:S02]  /*0290*/  USHF.R.U32.HI UR4, URZ, 0x6, UR5 ;  /* 0x00000006ff047899 */ /* 0x001fe40008011605 */
[----:B------:R-:W-:-:S12]  /*02a0*/  ULOP3.LUT UR5, UR5, 0x3f, URZ, 0xc0, !UPT ;  /* 0x0000003f05057892 */ /* 0x000fd8000f8ec0ff */
.L_x_25032:
        /* <DEDUP_REMOVED lines=84> */
[----:B------:R-:W-:Y:S05]  /*07f0*/  CALL.REL.NOINC `($__internal_143_$__cuda_sm20_div_u16) ;  /* 0x0000001400b47944 */ /* 0x000fea0003c00000 */
        /* <DEDUP_REMOVED lines=23> */
.L_x_25054:
        /* <DEDUP_REMOVED lines=31> */
.L_x_25034:
[----:B------:R-:W-:Y:S05]  /*0b60*/  BSYNC.RECONVERGENT B0 ;  /* 0x0000000000007941 */ /* 0x000fea0003800200 */
.L_x_25033:
        /* <DEDUP_REMOVED lines=11> */
.L_x_25037:
        /* <DEDUP_REMOVED lines=27> */
.L_x_25036:
[----:B------:R-:W-:Y:S05]  /*0dd0*/  BSYNC.RECONVERGENT B0 ;  /* 0x0000000000007941 */ /* 0x000fea0003800200 */
.L_x_25035:
        /* <DEDUP_REMOVED lines=16> */
.L_x_25041:
[----:B------:R-:W-:Y:S05]  /*0ee0*/  BSYNC.RECONVERGENT B1 ;  /* 0x0000000000017941 */ /* 0x000fea0003800200 */
.L_x_25040:
[----:B------:R-:W-:Y:S05]  /*0ef0*/  @!P1 BRA `(.L_x_25039) ;  /* 0x0000000000389947 */ /* 0x000fea0003800000 */
[----:B-1----:R-:W1:Y:S01]  /*0f00*/  S2R R28, SR_CgaCtaId ;  /* 0x00000000001c7919 */ /* 0x002e620000008800 */
[----:B------:R-:W-:-:S05]  /*0f10*/  MOV R27, 0x400 ;  /* 0x00000400001b7802 */ /* 0x000fca0000000f00 */
[----:B------:R-:W-:-:S05]  /*0f20*/  VIADD R27, R27, 0x4480 ;  /* 0x000044801b1b7836 */ /* 0x000fca0000000000 */
[----:B-1----:R-:W-:-:S07]  /*0f30*/  LEA R31, R28, R27, 0x18 ;  /* 0x0000001b1c1f7211 */ /* 0x002fce00078ec0ff */
.L_x_25042:
        /* <DEDUP_REMOVED lines=10> */
.L_x_25039:
[----:B------:R-:W-:Y:S05]  /*0fe0*/  BSYNC.RECONVERGENT B0 ;  /* 0x0000000000007941 */ /* 0x000fea0003800200 */
.L_x_25038:
        /* <DEDUP_REMOVED lines=20> */
.L_x_25044:
[----:B------:R-:W-:Y:S05]  /*1130*/  BSYNC.RECONVERGENT B0 ;  /* 0x0000000000007941 */ /* 0x000fea0003800200 */
.L_x_25043:
[----:B------:R-:W-:Y:S01]  /*1140*/  BSSY.RECONVERGENT B0, `(.L_x_25045) ;  /* 0x000001d000007945 */ /* 0x000fe20003800200 */
.L_x_25046:
        /* <DEDUP_REMOVED lines=29> */
.L_x_25045:
        /* <DEDUP_REMOVED lines=25> */
.L_x_25048:
        /* <DEDUP_REMOVED lines=43> */
.L_x_25059:
        /* <DEDUP_REMOVED lines=47> */
.L_x_25052:
[----:B------:R-:W-:Y:S05]  /*1a50*/  BSYNC.RECONVERGENT B1 ;  /* 0x0000000000017941 */ /* 0x000fea0003800200 */
.L_x_25051:
        /* <DEDUP_REMOVED lines=10> */
.L_x_25053:
        /* <DEDUP_REMOVED lines=30> */
.L_x_25050:
[----:B------:R-:W-:Y:S05]  /*1ce0*/  BSYNC.RECONVERGENT B0 ;  /* 0x0000000000007941 */ /* 0x000fea0003800200 */
.L_x_25049:
[----:B------:R-:W-:Y:S02]  /*1cf0*/  USHF.L.U32 UR6, UR19, 0x1, URZ ;  /* 0x0000000113067899 */ /* 0x000fe400080006ff */
[----:B------:R-:W-:-:S04]  /*1d00*/  UIADD3 UR8, UPT, UPT, UR19, UR8, URZ ;  /* 0x0000000813087290 */ /* 0x000fc8000fffe0ff */
[----:B------:R-:W-:-:S09]  /*1d10*/  UISETP.GE.U32.AND UP0, UPT, UR8, UR6, UPT ;  /* 0x000000060800728c */ /* 0x000fd2000bf06070 */
[----:B------:R-:W-:Y:S05]  /*1d20*/  BRA.U !UP0, `(.L_x_25054) ;  /* 0xffffffed08107547 */ /* 0x000fea000b83ffff */
[----:B------:R-:W-:Y:S05]  /*1d30*/  EXIT ;  /* 0x000000000000794d */ /* 0x000fea0003800000 */
.L_x_25047:
[----:B------:R-:W-:Y:S01]  /*1d40*/  HFMA2 R51, -RZ, RZ, 0, 0.0020122528076171875 ;  /* 0x0000181fff337431 */ /* 0x000fe200000001ff */
[----:B------:R-:W-:Y:S01]  /*1d50*/  BSSY B0, `(.L_x_25055) ;  /* 0x0000006000007945 */ /* 0x000fe20003800000 */
[----:B------:R-:W-:Y:S02]  /*1d60*/  IMAD.MOV.U32 R50, RZ, RZ, 0x4 ;  /* 0x00000004ff327424 */ /* 0x000fe400078e00ff */
[----:B------:R-:W-:-:S07]  /*1d70*/  IMAD.MOV.U32 R49, RZ, RZ, -0x1 ;  /* 0xffffffffff317424 */ /* 0x000fce00078e00ff */
[----:B-1----:R-:W-:Y:S05]  /*1d80*/  WARPSYNC.COLLECTIVE R49, `(.L_x_25056) ;  /* 0x0000000031087348 */ /* 0x002fea0003c00000 */
[----:B------:R0:W2:Y:S02]  /*1d90*/  SHFL.DOWN P3, R47, R46, R50, R51 ;  /* 0x080000322e2f7389 */ /* 0x0000a40000060033 */
[----:B012---:R-:W-:Y:S05]  /*1da0*/  ENDCOLLECTIVE ;  /* 0x000000000000791b */ /* 0x007fea0003800000 */
.L_x_25056:
[----:B------:R-:W-:Y:S05]  /*1db0*/  BSYNC B0 ;  /* 0x0000000000007941 */ /* 0x000fea0003800000 */
.L_x_25055:
        /* <DEDUP_REMOVED lines=9> */
.L_x_25057:
[----:B------:R-:W-:Y:S01]  /*1e50*/  IMAD.MOV.U32 R50, RZ, RZ, 0x1 ;  /* 0x00000001ff327424 */ /* 0x000fe200078e00ff */
[----:B------:R-:W-:-:S05]  /*1e60*/  MOV R48, R47 ;  /* 0x0000002f00307202 */ /* 0x000fca0000000f00 */
[----:B------:R-:W-:-:S05]  /*1e70*/  IMAD.IADD R48, R45, 0x1, R48 ;  /* 0x000000012d307824 */ /* 0x000fca00078e0230 */
[----:B------:R-:W-:-:S07]  /*1e80*/  MOV R46, R48 ;  /* 0x00000030002e7202 */ /* 0x000fce0000000f00 */
[----:B------:R-:W-:Y:S05]  /*1e90*/  WARPSYNC.COLLECTIVE R49, `(.L_x_25058) ;  /* 0x0000000031087348 */ /* 0x000fea0003c00000 */
[----:B------:R0:W1:Y:S02]  /*1ea0*/  SHFL.DOWN P3, R47, R46, R50, R51 ;  /* 0x080000322e2f7389 */ /* 0x0000640000060033 */
[----:B01----:R-:W-:Y:S05]  /*1eb0*/  ENDCOLLECTIVE ;  /* 0x000000000000791b */ /* 0x003fea0003800000 */
.L_x_25058:
[----:B------:R-:W-:Y:S05]  /*1ec0*/  BRA `(.L_x_25059) ;  /* 0xfffffff800247947 */ /* 0x000fea000383ffff */
        .weak           $__internal_143_$__cuda_sm20_div_u16
        .type           $__internal_143_$__cuda_sm20_div_u16,@function
        .size           $__internal_143_$__cuda_sm20_div_u16,(.L_x_58094 - $__internal_143_$__cuda_sm20_div_u16)
$__internal_143_$__cuda_sm20_div_u16:
        /* <DEDUP_REMOVED lines=18> */
[----:B------:R-:W-:Y:S06]  /*1ff0*/  RET.REL.NODEC R4 `(_Z9cuda_gemmIiLi256ELi2ELi1ELi256ELi128ELi128ELi32ELi0ELi1EEviiiPT_S1_S1_ii) ;  /* 0xffffffe004007950 */ /* 0x000fec0003c3ffff */
.L_x_25060:
        /* <DEDUP_REMOVED lines=16> */
.L_x_58094:


//--------------------- .text._Z9cuda_gemmIiLi256ELi2ELi1ELi256ELi128ELi128ELi32ELi0ELi0EEviiiPT_S1_S1_ii --------------------------
	.section	.text._Z9cuda_gemmIiLi256ELi2ELi1ELi256ELi128ELi128ELi32ELi0ELi0EEviiiPT_S1_S1_ii,"ax",@progbits
	.align	128
        .global         _Z9cuda_gemmIiLi256ELi2ELi1ELi256ELi128ELi128ELi32ELi0ELi0EEviiiPT_S1_S1_ii
        .type           _Z9cuda_gemmIiLi256ELi2ELi1ELi256ELi128ELi128ELi32ELi0ELi0EEviiiPT_S1_S1_ii,@function
        .size           _Z9cuda_gemmIiLi256ELi2ELi1ELi256ELi128ELi128ELi32ELi0ELi0EEviiiPT_S1_S1_ii,(.L_x_58464 - _Z9cuda_gemmIiLi256ELi2ELi1ELi256ELi128ELi128ELi32ELi0ELi0EEviiiPT_S1_S1_ii)
        .other          _Z9cuda_gemmIiLi256ELi2ELi1ELi256ELi128ELi128ELi32ELi0ELi0EEviiiPT_S1_S1_ii,@"STO_CUDA_ENTRY STV_DEFAULT"
_Z9cuda_gemmIiLi256ELi2ELi1ELi256ELi128ELi128ELi32ELi0ELi0EEviiiPT_S1_S1_ii:
.text._Z9cuda_gemmIiLi256ELi2ELi1ELi256ELi128ELi128ELi32ELi0ELi0EEviiiPT_S1_S1_ii:
        /* <DEDUP_REMOVED lines=41> */
.L_x_25061:
[----:B------:R-:W0:Y:S02]  /*0290*/  S2UR UR11, SR_CTAID.X ;  /* 0x00000000000b79c3 */ /* 0x000e240000002500 */
[----:B0-----:R-:W-:Y:S02]  /*02a0*/  USHF.R.U32.HI UR10, URZ, 0x6, UR11 ;  /* 0x00000006ff0a7899 */ /* 0x001fe4000801160b */
[----:B------:R-:W-:-:S12]  /*02b0*/  ULOP3.LUT UR11, UR11, 0x3f, URZ, 0xc0, !UPT ;  /* 0x0000003f0b0b7892 */ /* 0x000fd8000f8ec0ff */
.L_x_25062:
        /* <DEDUP_REMOVED lines=225> */
.L_x_25144:
        /* <DEDUP_REMOVED lines=37> */
.L_x_25064:
[----:B------:R-:W-:Y:S05]  /*1320*/  BSYNC.RECONVERGENT B0 ;  /* 0x0000000000007941 */ /* 0x000fea0003800200 */
.L_x_25063:
        /* <DEDUP_REMOVED lines=10> */
.L_x_25067:
        /* <DEDUP_REMOVED lines=22> */
.L_x_25066:
[----:B------:R-:W-:Y:S05]  /*1530*/  BSYNC.RECONVERGENT B0 ;  /* 0x0000000000007941 */ /* 0x000fea0003800200 */
.L_x_25065:
        /* <DEDUP_REMOVED lines=25> */
.L_x_25071:
[----:B------:R-:W-:Y:S05]  /*16d0*/  BSYNC.RECONVERGENT B1 ;  /* 0x0000000000017941 */ /* 0x000fea0003800200 */
.L_x_25070:
[----:B------:R-:W-:Y:S05]  /*16e0*/  @!P1 BRA `(.L_x_25069) ;  /* 0x0000000000389947 */ /* 0x000fea0003800000 */
[----:B0-2---:R-:W0:Y:S01]  /*16f0*/  S2R R30, SR_CgaCtaId ;  /* 0x00000000001e7919 */ /* 0x005e220000008800 */
[----:B-1----:R-:W-:-:S05]  /*1700*/  MOV R29, 0x400 ;  /* 0x00000400001d7802 */ /* 0x002fca0000000f00 */
[----:B------:R-:W-:-:S05]  /*1710*/  VIADD R29, R29, 0x4480 ;  /* 0x000044801d1d7836 */ /* 0x000fca0000000000 */
[----:B0-----:R-:W-:-:S07]  /*1720*/  LEA R33, R30, R29, 0x18 ;  /* 0x0000001d1e217211 */ /* 0x001fce00078ec0ff */
.L_x_25072:
        /* <DEDUP_REMOVED lines=10> */
.L_x_25069:
[----:B------:R-:W-:Y:S05]  /*17d0*/  BSYNC.RECONVERGENT B0 ;  /* 0x0000000000007941 */ /* 0x000fea0003800200 */
.L_x_25068:
        /* <DEDUP_REMOVED lines=13> */
.L_x_25075:
        /* <DEDUP_REMOVED lines=10> */
.L_x_25074:
[----:B0-----:R-:W-:Y:S05]  /*1950*/  BSYNC.RECONVERGENT B0 ;  /* 0x0000000000007941 */ /* 0x001fea0003800200 */
.L_x_25073:
[----:B------:R-:W-:Y:S01]  /*1960*/  BAR.SYNC.DEFER_BLOCKING 0x0 ;  /* 0x0000000000007b1d */ /* 0x000fe20000010000 */
[----:B------:R-:W-:-:S09]  /*1970*/  UISETP.GE.AND UP0, UPT, UR5, 0x1, UPT ;  /* 0x000000010500788c */ /* 0x000fd2000bf06270 */
[----:B------:R-:W-:Y:S05]  /*1980*/  BRA.U !UP0, `(.L_x_25076) ;  /* 0x0000003108bc7547 */ /* 0x000fea000b800000 */
[----:B------:R-:W-:-:S09]  /*1990*/  UISETP.NE.AND UP0, UPT, UR20, 0x1, UPT ;  /* 0x000000011400788c */ /* 0x000fd2000bf05270 */
[----:B------:R-:W-:Y:S05]  /*19a0*/  BRA.U UP0, `(.L_x_25077) ;  /* 0x00000011001c7547 */ /* 0x000fea000b800000 */
[----:B------:R-:W-:-:S05]  /*19b0*/  UMOV UR4, URZ ;  /* 0x000000ff00047c82 */ /* 0x000fca0008000000 */
.L_x_25097:
        /* <DEDUP_REMOVED lines=20> */
.L_x_25078:
        /* <DEDUP_REMOVED lines=10> */
.L_x_25079:
        /* <DEDUP_REMOVED lines=10> */
.L_x_25080:
        /* <DEDUP_REMOVED lines=10> */
.L_x_25081:
        /* <DEDUP_REMOVED lines=10> */
.L_x_25082:
        /* <DEDUP_REMOVED lines=11> */
.L_x_25083:
        /* <DEDUP_REMOVED lines=11> */
.L_x_25084:
        /* <DEDUP_REMOVED lines=11> */
.L_x_25085:
        /* <DEDUP_REMOVED lines=11> */
.L_x_25086:
        /* <DEDUP_REMOVED lines=11> */
.L_x_25087:
        /* <DEDUP_REMOVED lines=11> */
.L_x_25088:
        /* <DEDUP_REMOVED lines=11> */
.L_x_25089:
        /* <DEDUP_REMOVED lines=11> */
.L_x_25090:
        /* <DEDUP_REMOVED lines=11> */
.L_x_25091:
        /* <DEDUP_REMOVED lines=11> */
.L_x_25092:
        /* <DEDUP_REMOVED lines=11> */
.L_x_25093:
        /* <DEDUP_REMOVED lines=9> */
.L_x_25096:
        /* <DEDUP_REMOVED lines=69> */
.L_x_25095:
[----:B------:R-:W-:Y:S05]  /*29f0*/  BSYNC.RECONVERGENT B0 ;  /* 0x0000000000007941 */ /* 0x000fea0003800200 */
.L_x_25094:
[----:B------:R-:W-:Y:S05]  /*2a00*/  BRA.U !UP0, `(.L_x_25097) ;  /* 0xffffffed08ec7547 */ /* 0x000fea000b83ffff */
[----:B------:R-:W-:Y:S05]  /*2a10*/  BRA `(.L_x_25076) ;  /* 0x0000002000987947 */ /* 0x000fea0003800000 */
.L_x_25077:
[----:B------:R-:W-:-:S13]  /*2a20*/  ISETP.GT.U32.AND P0, PT, R30, 0x1f, PT ;  /* 0x0000001f1e00780c */ /* 0x000fda0003f04070 */
[----:B------:R-:W-:Y:S05]  /*2a30*/  @P0 BRA `(.L_x_25098) ;  /* 0x0000001000140947 */ /* 0x000fea0003800000 */
[----:B------:R-:W-:-:S05]  /*2a40*/  UMOV UR4, URZ ;  /* 0x000000ff00047c82 */ /* 0x000fca0008000000 */
.L_x_25118:
        /* <DEDUP_REMOVED lines=20> */
.L_x_25099:
        /* <DEDUP_REMOVED lines=10> */
.L_x_25100:
        /* <DEDUP_REMOVED lines=10> */
.L_x_25101:
        /* <DEDUP_REMOVED lines=10> */
.L_x_25102:
        /* <DEDUP_REMOVED lines=10> */
.L_x_25103:
        /* <DEDUP_REMOVED lines=11> */
.L_x_25104:
        /* <DEDUP_REMOVED lines=11> */
.L_x_25105:
        /* <DEDUP_REMOVED lines=11> */
.L_x_25106:
        /* <DEDUP_REMOVED lines=11> */
.L_x_25107:
        /* <DEDUP_REMOVED lines=11> */
.L_x_25108:
        /* <DEDUP_REMOVED lines=11> */
.L_x_25109:
        /* <DEDUP_REMOVED lines=11> */
.L_x_25110:
        /* <DEDUP_REMOVED lines=11> */
.L_x_25111:
        /* <DEDUP_REMOVED lines=11> */
.L_x_25112:
        /* <DEDUP_REMOVED lines=11> */
.L_x_25113:
        /* <DEDUP_REMOVED lines=11> */
.L_x_25114:
        /* <DEDUP_REMOVED lines=9> */
.L_x_25117:
        /* <DEDUP_REMOVED lines=67> */
.L_x_25116:
[----:B------:R-:W-:Y:S05]  /*3a60*/  BSYNC.RECONVERGENT B0 ;  /* 0x0000000000007941 */ /* 0x000fea0003800200 */
.L_x_25115:
[----:B------:R-:W-:Y:S05]  /*3a70*/  BRA.U !UP0, `(.L_x_25118) ;  /* 0xffffffed08f47547 */ /* 0x000fea000b83ffff */
[----:B------:R-:W-:Y:S05]  /*3a80*/  BRA `(.L_x_25076) ;  /* 0x00000010007c7947 */ /* 0x000fea0003800000 */
.L_x_25098:
[----:B------:R-:W-:-:S07]  /*3a90*/  IMAD.MOV.U32 R33, RZ, RZ, RZ ;  /* 0x000000ffff217224 */ /* 0x000fce00078e00ff */
.L_x_25138:
        /* <DEDUP_REMOVED lines=19> */
.L_x_25119:
        /* <DEDUP_REMOVED lines=10> */
.L_x_25120:
        /* <DEDUP_REMOVED lines=10> */
.L_x_25121:
        /* <DEDUP_REMOVED lines=10> */
.L_x_25122:
        /* <DEDUP_REMOVED lines=11> */
.L_x_25123:
        /* <DEDUP_REMOVED lines=11> */
.L_x_25124:
        /* <DEDUP_REMOVED lines=11> */
.L_x_25125:
        /* <DEDUP_REMOVED lines=11> */
.L_x_25126:
        /* <DEDUP_REMOVED lines=11> */
.L_x_25127:
        /* <DEDUP_REMOVED lines=11> */
.L_x_25128:
        /* <DEDUP_REMOVED lines=11> */
.L_x_25129:
        /* <DEDUP_REMOVED lines=11> */
.L_x_25130:
        /* <DEDUP_REMOVED lines=11> */
.L_x_25131:
        /* <DEDUP_REMOVED lines=11> */
.L_x_25132:
        /* <DEDUP_REMOVED lines=11> */
.L_x_25133:
        /* <DEDUP_REMOVED lines=11> */
.L_x_25134:
[----:B------:R-:W-:Y:S05]  /*45f0*/  @P4 BRA `(.L_x_25135) ;  /* 0x00000004009c4947 */ /* 0x000fea0003800000 */
[----:B------:R-:W-:-:S07]  /*4600*/  IMAD.MOV.U32 R35, RZ, RZ, R48 ;  /* 0x000000ffff237224 */ /* 0x000fce00078e0030 */
.L_x_25137:
        /* <DEDUP_REMOVED lines=68> */
.L_x_25136:
        /* <DEDUP_REMOVED lines=34> */
.L_x_25135:
[----:B------:R-:W-:Y:S05]  /*4c70*/  @!P5 BRA `(.L_x_25138) ;  /* 0xffffffec0088d947 */ /* 0x000fea000383ffff */
.L_x_25076:
        /* <DEDUP_REMOVED lines=123> */
.L_x_25142:
[----:B------:R-:W-:Y:S05]  /*5430*/  BSYNC.RECONVERGENT B1 ;  /* 0x0000000000017941 */ /* 0x000fea0003800200 */
.L_x_25141:
        /* <DEDUP_REMOVED lines=13> */
.L_x_25143:
        /* <DEDUP_REMOVED lines=105> */
.L_x_25140:
[----:B------:R-:W-:Y:S05]  /*5ba0*/  BSYNC.RECONVERGENT B0 ;  /* 0x0000000000007941 */ /* 0x000fea0003800200 */
.L_x_25139:
[----:B------:R-:W5:Y:S02]  /*5bb0*/  LDCU UR4, c[0x0][0x374] ;  /* 0x00006e80ff0477ac */ /* 0x000f640008000800 */
[----:B-----5:R-:W-:Y:S02]  /*5bc0*/  UIADD3 UR11, UPT, UPT, UR4, UR11, URZ ;  /* 0x0000000b040b7290 */ /* 0x020fe4000fffe0ff */
[----:B------:R-:W-:-:S04]  /*5bd0*/  USHF.L.U32 UR4, UR4, 0x1, URZ ;  /* 0x0000000104047899 */ /* 0x000fc800080006ff */
[----:B------:R-:W-:-:S09]  /*5be0*/  UISETP.GE.U32.AND UP0, UPT, UR11, UR4, UPT ;  /* 0x000000040b00728c */ /* 0x000fd2000bf06070 */
[----:B------:R-:W-:Y:S05]  /*5bf0*/  BRA.U !UP0, `(.L_x_25144) ;  /* 0xffffffb508347547 */ /* 0x000fea000b83ffff */
[----:B------:R-:W-:Y:S05]  /*5c00*/  EXIT ;  /* 0x000000000000794d */ /* 0x000fea0003800000 */
.L_x_25145:
        /* <DEDUP_REMOVED lines=15> */
.L_x_58464:


//--------------------- .text._Z9cuda_gemmIiLi256ELi2ELi1ELi256ELi64ELi64ELi32ELi1ELi1EEviiiPT_S1_S1_ii --------------------------
	.section	.text._Z9cuda_gemmIiLi256ELi2ELi1ELi256ELi64ELi64ELi32ELi1ELi1EEviiiPT_S1_S1_ii,"ax",@progbits
	.align	128
        .global         _Z9cuda_gemmIiLi256ELi2ELi1ELi256ELi64ELi64ELi32ELi1ELi1EEviiiPT_S1_S1_ii
        .type           _Z9cuda_gemmIiLi256ELi2ELi1ELi256ELi64ELi64ELi32ELi1ELi1EEviiiPT_S1_S1_ii,@function
        .size           _Z9cuda_gemmIiLi256ELi2ELi1ELi256ELi64ELi64ELi32ELi1ELi1EEviiiPT_S1_S1_ii,(.L_x_58095 - _Z9cuda_gemmIiLi256ELi2ELi1ELi256ELi64ELi64ELi32ELi1ELi1EEviiiPT_S1_S1_ii)
        .other          _Z9cuda_gemmIiLi256ELi2ELi1ELi256ELi64ELi64ELi32ELi1ELi1EEviiiPT_S1_S1_ii,@"STO_CUDA_ENTRY STV_DEFAULT"
_Z9cuda_gemmIiLi256ELi2ELi1ELi256ELi64ELi64ELi32ELi1ELi1EEviiiPT_S1_S1_ii:
.text._Z9cuda_gemmIiLi256ELi2ELi1ELi256ELi64ELi64ELi32ELi1ELi1EEviiiPT_S1_S1_ii:
        /* <DEDUP_REMOVED lines=73> */
[----:B------:R-:W-:Y:S05]  /*0490*/  CALL.REL.NOINC `($__internal_144_$__cuda_sm20_div_u16) ;  /* 0x0000001400ac7944 */ /* 0x000fea0003c00000 */
        /* <DEDUP_REMOVED lines=21> */
.L_x_25167:
        /* <DEDUP_REMOVED lines=40> */
.L_x_25147:
[----:B------:R-:W-:Y:S05]  /*0870*/  BSYNC.RECONVERGENT B0 ;  /* 0x0000000000007941 */ /* 0x000fea0003800200 */
.L_x_25146:
        /* <DEDUP_REMOVED lines=8> */
.L_x_25150:
        /* <DEDUP_REMOVED lines=27> */
.L_x_25149:
[----:B------:R-:W-:Y:S05]  /*0ab0*/  BSYNC.RECONVERGENT B0 ;  /* 0x0000000000007941 */ /* 0x000fea0003800200 */
.L_x_25148:
        /* <DEDUP_REMOVED lines=19> */
.L_x_25154:
[----:B------:R-:W-:Y:S05]  /*0bf0*/  BSYNC.RECONVERGENT B1 ;  /* 0x0000000000017941 */ /* 0x000fea0003800200 */
.L_x_25153:
[----:B------:R-:W-:Y:S05]  /*0c00*/  @!P2 BRA `(.L_x_25152) ;  /* 0x000000000038a947 */ /* 0x000fea0003800000 */
[----:B0-----:R-:W0:Y:S01]  /*0c10*/  S2R R24, SR_CgaCtaId ;  /* 0x0000000000187919 */ /* 0x001e220000008800 */
[----:B-1----:R-:W-:-:S04]  /*0c20*/  MOV R23, 0x400 ;  /* 0x0000040000177802 */ /* 0x002fc80000000f00 */
[----:B------:R-:W-:-:S04]  /*0c30*/  IADD3 R23, PT, PT, R23, 0x2480, RZ ;  /* 0x0000248017177810 */ /* 0x000fc80007ffe0ff */
[----:B0-----:R-:W-:-:S07]  /*0c40*/  LEA R27, R24, R23, 0x18 ;  /* 0x00000017181b7211 */ /* 0x001fce00078ec0ff */
.L_x_25155:
        /* <DEDUP_REMOVED lines=10> */
.L_x_25152:
[----:B------:R-:W-:Y:S05]  /*0cf0*/  BSYNC.RECONVERGENT B0 ;  /* 0x0000000000007941 */ /* 0x000fea0003800200 */
.L_x_25151:
        /* <DEDUP_REMOVED lines=20> */
.L_x_25157:
[----:B------:R-:W-:Y:S05]  /*0e40*/  BSYNC.RECONVERGENT B0 ;  /* 0x0000000000007941 */ /* 0x000fea0003800200 */
.L_x_25156:
[----:B------:R-:W-:Y:S01]  /*0e50*/  BSSY.RECONVERGENT B0, `(.L_x_25158) ;  /* 0x000001d000007945 */ /* 0x000fe20003800200 */
.L_x_25159:
        /* <DEDUP_REMOVED lines=29> */
.L_x_25158:
        /* <DEDUP_REMOVED lines=39> */
.L_x_25161:
        /* <DEDUP_REMOVED lines=45> */
.L_x_25171:
        /* <DEDUP_REMOVED lines=43> */
.L_x_25165:
[----:B------:R-:W-:Y:S05]  /*1820*/  BSYNC.RECONVERGENT B1 ;  /* 0x0000000000017941 */ /* 0x000fea0003800200 */
.L_x_25164:
[----:B------:R-:W-:Y:S05]  /*1830*/  @!P2 BRA `(.L_x_25163) ;  /* 0x000000000070a947 */ /* 0x000fea0003800000 */
[----:B0-2---:R-:W0:Y:S01]  /*1840*/  S2R R23, SR_CgaCtaId ;  /* 0x0000000000177919 */ /* 0x005e220000008800 */
[----:B------:R-:W-:-:S05]  /*1850*/  MOV R22, 0x400 ;  /* 0x0000040000167802 */ /* 0x000fca0000000f00 */
[----:B------:R-:W-:-:S05]  /*1860*/  VIADD R22, R22, 0x2480 ;  /* 0x0000248016167836 */ /* 0x000fca0000000000 */
[----:B0-----:R-:W-:-:S07]  /*1870*/  LEA R43, R23, R22, 0x18 ;  /* 0x00000016172b7211 */ /* 0x001fce00078ec0ff */
.L_x_25166:
        /* <DEDUP_REMOVED lines=24> */
.L_x_25163:
[----:B------:R-:W-:Y:S05]  /*1a00*/  BSYNC.RECONVERGENT B0 ;  /* 0x0000000000007941 */ /* 0x000fea0003800200 */
.L_x_25162:
[----:B------:R-:W-:Y:S05]  /*1a10*/  BRA.U !UP0, `(.L_x_25167) ;  /* 0xffffffe908f47547 */ /* 0x000fea000b83ffff */
[----:B------:R-:W-:Y:S05]  /*1a20*/  EXIT ;  /* 0x000000000000794d */ /* 0x000fea0003800000 */
.L_x_25160:
[----:B------:R-:W-:Y:S01]  /*1a30*/  HFMA2 R45, -RZ, RZ, 0, 1.1920928955078125e-07 ;  /* 0x00000002ff2d7431 */ /* 0x000fe200000001ff */
[----:B------:R-:W-:Y:S01]  /*1a40*/  BSSY B0, `(.L_x_25168) ;  /* 0x0000006000007945 */ /* 0x000fe20003800000 */
[----:B------:R-:W-:Y:S02]  /*1a50*/  IMAD.MOV.U32 R46, RZ, RZ, 0x1c1f ;  /* 0x00001c1fff2e7424 */ /* 0x000fe400078e00ff */
[----:B------:R-:W-:-:S07]  /*1a60*/  IMAD.MOV.U32 R43, RZ, RZ, -0x1 ;  /* 0xffffffffff2b7424 */ /* 0x000fce00078e00ff */
[----:B------:R-:W-:Y:S05]  /*1a70*/  WARPSYNC.COLLECTIVE R43, `(.L_x_25169) ;  /* 0x000000002b087348 */ /* 0x000fea0003c00000 */
[----:B------:R0:W1:Y:S02]  /*1a80*/  SHFL.DOWN P5, R44, R42, R45, R46 ;  /* 0x0800002d2a2c7389 */ /* 0x00006400000a002e */
[----:B01----:R-:W-:Y:S05]  /*1a90*/  ENDCOLLECTIVE ;  /* 0x000000000000791b */ /* 0x003fea0003800000 */
.L_x_25169:
[----:B------:R-:W-:Y:S05]  /*1aa0*/  BSYNC B0 ;  /* 0x0000000000007941 */ /* 0x000fea0003800000 */
.L_x_25168:
        /* <DEDUP_REMOVED lines=9> */
.L_x_25170:
[----:B------:R-:W-:Y:S05]  /*1b40*/  BRA `(.L_x_25171) ;  /* 0xfffffff800887947 */ /* 0x000fea000383ffff */
        .weak           $__internal_144_$__cuda_sm20_div_u16
        .type           $__internal_144_$__cuda_sm20_div_u16,@function
        .size           $__internal_144_$__cuda_sm20_div_u16,(.L_x_58095 - $__internal_144_$__cuda_sm20_div_u16)
$__internal_144_$__cuda_sm20_div_u16:
        /* <DEDUP_REMOVED lines=18> */
[----:B------:R-:W-:Y:S06]  /*1c70*/  RET.REL.NODEC R2 `(_Z9cuda_gemmIiLi256ELi2ELi1ELi256ELi64ELi64ELi32ELi1ELi1EEviiiPT_S1_S1_ii) ;  /* 0xffffffe002e07950 */ /* 0x000fec0003c3ffff */
.L_x_25172:
        /* <DEDUP_REMOVED lines=16> */
.L_x_58095:


//--------------------- .text._Z9cuda_gemmIiLi256ELi2ELi1ELi256ELi64ELi64ELi32ELi1ELi0EEviiiPT_S1_S1_ii --------------------------
	.section	.text._Z9cuda_gemmIiLi256ELi2ELi1ELi256ELi64ELi64ELi32ELi1ELi0EEviiiPT_S1_S1_ii,"ax",@progbits
	.align	128
        .global         _Z9cuda_gemmIiLi256ELi2ELi1ELi256ELi64ELi64ELi32ELi1ELi0EEviiiPT_S1_S1_ii
        .type           _Z9cuda_gemmIiLi256ELi2ELi1ELi256ELi64ELi64ELi32ELi1ELi0EEviiiPT_S1_S1_ii,@function
        .size           _Z9cuda_gemmIiLi256ELi2ELi1ELi256ELi64ELi64ELi32ELi1ELi0EEviiiPT_S1_S1_ii,(.L_x_58466 - _Z9cuda_gemmIiLi256ELi2ELi1ELi256ELi64ELi64ELi32ELi1ELi0EEviiiPT_S1_S1_ii)
        .other          _Z9cuda_gemmIiLi256ELi2ELi1ELi256ELi64ELi64ELi32ELi1ELi0EEviiiPT_S1_S1_ii,@"STO_CUDA_ENTRY STV_DEFAULT"
_Z9cuda_gemmIiLi256ELi2ELi1ELi256ELi64ELi64ELi32ELi1ELi0EEviiiPT_S1_S1_ii:
.text._Z9cuda_gemmIiLi256ELi2ELi1ELi256ELi64ELi64ELi32ELi1ELi0EEviiiPT_S1_S1_ii:
        /* <DEDUP_REMOVED lines=227> */
.L_x_25254:
        /* <DEDUP_REMOVED lines=35> */
.L_x_25174:
[----:B------:R-:W-:Y:S05]  /*1060*/  BSYNC.RECONVERGENT B0 ;  /* 0x0000000000007941 */ /* 0x000fea0003800200 */
.L_x_25173:
        /* <DEDUP_REMOVED lines=9> */
.L_x_25177:
        /* <DEDUP_REMOVED lines=27> */
.L_x_25176:
[----:B------:R-:W-:Y:S05]  /*12b0*/  BSYNC.RECONVERGENT B0 ;  /* 0x0000000000007941 */ /* 0x000fea0003800200 */
.L_x_25175:
        /* <DEDUP_REMOVED lines=24> */
.L_x_25181:
[----:B------:R-:W-:Y:S05]  /*1440*/  BSYNC.RECONVERGENT B1 ;  /* 0x0000000000017941 */ /* 0x000fea0003800200 */
.L_x_25180:
[----:B------:R-:W-:Y:S05]  /*1450*/  @!P1 BRA `(.L_x_25179) ;  /* 0x0000000000389947 */ /* 0x000fea0003800000 */
[----:B0-2---:R-:W0:Y:S01]  /*1460*/  S2R R30, SR_CgaCtaId ;  /* 0x00000000001e7919 */ /* 0x005e220000008800 */
[----:B-1----:R-:W-:-:S05]  /*1470*/  MOV R29, 0x400 ;  /* 0x00000400001d7802 */ /* 0x002fca0000000f00 */
[----:B------:R-:W-:-:S05]  /*1480*/  VIADD R29, R29, 0x2480 ;  /* 0x000024801d1d7836 */ /* 0x000fca0000000000 */
[----:B0-----:R-:W-:-:S07]  /*1490*/  LEA R33, R30, R29, 0x18 ;  /* 0x0000001d1e217211 */ /* 0x001fce00078ec0ff */
.L_x_25182:
        /* <DEDUP_REMOVED lines=10> */
.L_x_25179:
[----:B------:R-:W-:Y:S05]  /*1540*/  BSYNC.RECONVERGENT B0 ;  /* 0x0000000000007941 */ /* 0x000fea0003800200 */
.L_x_25178:
        /* <DEDUP_REMOVED lines=12> */
.L_x_25185:
        /* <DEDUP_REMOVED lines=10> */
.L_x_25184:
[----:B------:R-:W-:Y:S05]  /*16b0*/  BSYNC.RECONVERGENT B0 ;  /* 0x0000000000007941 */ /* 0x000fea0003800200 */
.L_x_25183:
[----:B------:R-:W-:Y:S01]  /*16c0*/  BAR.SYNC.DEFER_BLOCKING 0x0 ;  /* 0x0000000000007b1d */ /* 0x000fe20000010000 */
[----:B------:R-:W-:-:S09]  /*16d0*/  UISETP.GE.AND UP0, UPT, UR5, 0x1, UPT ;  /* 0x000000010500788c */ /* 0x000fd2000bf06270 */
[----:B------:R-:W-:Y:S05]  /*16e0*/  BRA.U !UP0, `(.L_x_25186) ;  /* 0x0000003108c47547 */ /* 0x000fea000b800000 */
[----:B------:R-:W-:-:S09]  /*16f0*/  UISETP.NE.AND UP0, UPT, UR22, 0x1, UPT ;  /* 0x000000011600788c */ /* 0x000fd2000bf05270 */
[----:B------:R-:W-:Y:S05]  /*1700*/  BRA.U UP0, `(.L_x_25187) ;  /* 0x0000001100187547 */ /* 0x000fea000b800000 */
[----:B------:R-:W-:-:S05]  /*1710*/  UMOV UR4, URZ ;  /* 0x000000ff00047c82 */ /* 0x000fca0008000000 */
.L_x_25207:
        /* <DEDUP_REMOVED lines=19> */
.L_x_25188:
        /* <DEDUP_REMOVED lines=10> */
.L_x_25189:
        /* <DEDUP_REMOVED lines=10> */
.L_x_25190:
        /* <DEDUP_REMOVED lines=10> */
.L_x_25191:
        /* <DEDUP_REMOVED lines=10> */
.L_x_25192:
        /* <DEDUP_REMOVED lines=11> */
.L_x_25193:
        /* <DEDUP_REMOVED lines=11> */
.L_x_25194:
        /* <DEDUP_REMOVED lines=11> */
.L_x_25195:
        /* <DEDUP_REMOVED lines=11> */
.L_x_25196:
        /* <DEDUP_REMOVED lines=11> */
.L_x_25197:
        /* <DEDUP_REMOVED lines=11> */
.L_x_25198:
        /* <DEDUP_REMOVED lines=11> */
.L_x_25199:
        /* <DEDUP_REMOVED lines=11> */
.L_x_25200:
        /* <DEDUP_REMOVED lines=11> */
.L_x_25201:
        /* <DEDUP_REMOVED lines=11> */
.L_x_25202:
        /* <DEDUP_REMOVED lines=11> */
.L_x_25203:
        /* <DEDUP_REMOVED lines=8> */
.L_x_25206:
        /* <DEDUP_REMOVED lines=70> */
.L_x_25205:
[----:B------:R-:W-:Y:S05]  /*2740*/  BSYNC.RECONVERGENT B0 ;  /* 0x0000000000007941 */ /* 0x000fea0003800200 */
.L_x_25204:
[----:B------:R-:W-:Y:S05]  /*2750*/  BRA.U !UP0, `(.L_x_25207) ;  /* 0xffffffed08f07547 */ /* 0x000fea000b83ffff */
[----:B------:R-:W-:Y:S05]  /*2760*/  BRA `(.L_x_25186) ;  /* 0x0000002000a47947 */ /* 0x000fea0003800000 */
.L_x_25187:
[----:B------:R-:W-:-:S09]  /*2770*/  UISETP.GT.U32.AND UP0, UPT, UR24, 0x1f, UPT ;  /* 0x0000001f1800788c */ /* 0x000fd2000bf04070 */
[----:B------:R-:W-:Y:S05]  /*2780*/  BRA.U UP0, `(.L_x_25208) ;  /* 0x0000001100107547 */ /* 0x000fea000b800000 */
[----:B------:R-:W-:-:S05]  /*2790*/  UMOV UR4, URZ ;  /* 0x000000ff00047c82 */ /* 0x000fca0008000000 */
.L_x_25228:
        /* <DEDUP_REMOVED lines=19> */
.L_x_25209:
        /* <DEDUP_REMOVED lines=10> */
.L_x_25210:
        /* <DEDUP_REMOVED lines=10> */
.L_x_25211:
        /* <DEDUP_REMOVED lines=10> */
.L_x_25212:
        /* <DEDUP_REMOVED lines=10> */
.L_x_25213:
        /* <DEDUP_REMOVED lines=11> */
.L_x_25214:
        /* <DEDUP_REMOVED lines=11> */
.L_x_25215:
        /* <DEDUP_REMOVED lines=11> */
.L_x_25216:
        /* <DEDUP_REMOVED lines=11> */
.L_x_25217:
        /* <DEDUP_REMOVED lines=11> */
.L_x_25218:
        /* <DEDUP_REMOVED lines=11> */
.L_x_25219:
        /* <DEDUP_REMOVED lines=11> */
.L_x_25220:
        /* <DEDUP_REMOVED lines=11> */
.L_x_25221:
        /* <DEDUP_REMOVED lines=11> */
.L_x_25222:
        /* <DEDUP_REMOVED lines=11> */
.L_x_25223:
        /* <DEDUP_REMOVED lines=11> */
.L_x_25224:
        /* <DEDUP_REMOVED lines=8> */
.L_x_25227:
        /* <DEDUP_REMOVED lines=68> */
.L_x_25226:
[----:B------:R-:W-:Y:S05]  /*37a0*/  BSYNC.RECONVERGENT B0 ;  /* 0x0000000000007941 */ /* 0x000fea0003800200 */
.L_x_25225:
[----:B------:R-:W-:Y:S05]  /*37b0*/  BRA.U !UP0, `(.L_x_25228) ;  /* 0xffffffed08f87547 */ /* 0x000fea000b83ffff */
[----:B------:R-:W-:Y:S05]  /*37c0*/  BRA `(.L_x_25186) ;  /* 0x00000010008c7947 */ /* 0x000fea0003800000 */
.L_x_25208:
[----:B0--3--:R-:W-:-:S07]  /*37d0*/  IMAD.MOV.U32 R30, RZ, RZ, RZ ;  /* 0x000000ffff1e7224 */ /* 0x009fce00078e00ff */
.L_x_25248:
        /* <DEDUP_REMOVED lines=29> */
.L_x_25229:
        /* <DEDUP_REMOVED lines=10> */
.L_x_25230:
        /* <DEDUP_REMOVED lines=10> */
.L_x_25231:
        /* <DEDUP_REMOVED lines=10> */
.L_x_25232:
        /* <DEDUP_REMOVED lines=11> */
.L_x_25233:
        /* <DEDUP_REMOVED lines=11> */
.L_x_25234:
        /* <DEDUP_REMOVED lines=11> */
.L_x_25235:
        /* <DEDUP_REMOVED lines=11> */
.L_x_25236:
        /* <DEDUP_REMOVED lines=11> */
.L_x_25237:
        /* <DEDUP_REMOVED lines=11> */
.L_x_25238:
        /* <DEDUP_REMOVED lines=10> */
.L_x_25239:
        /* <DEDUP_REMOVED lines=10> */
.L_x_25240:
        /* <DEDUP_REMOVED lines=10> */
.L_x_25241:
        /* <DEDUP_REMOVED lines=10> */
.L_x_25242:
        /* <DEDUP_REMOVED lines=10> */
.L_x_25243:
        /* <DEDUP_REMOVED lines=10> */
.L_x_25244:
[----:B------:R-:W-:Y:S05]  /*4370*/  @P5 BRA `(.L_x_25245) ;  /* 0x00000004009c5947 */ /* 0x000fea0003800000 */
[----:B------:R-:W-:-:S07]  /*4380*/  IMAD.MOV.U32 R32, RZ, RZ, R2 ;  /* 0x000000ffff207224 */ /* 0x000fce00078e0002 */
.L_x_25247:
        /* <DEDUP_REMOVED lines=67> */
.L_x_25246:
        /* <DEDUP_REMOVED lines=35> */
.L_x_25245:
[----:B------:R-:W-:Y:S05]  /*49f0*/  @!P4 BRA `(.L_x_25248) ;  /* 0xffffffec0078c947 */ /* 0x000fea000383ffff */
.L_x_25186:
        /* <DEDUP_REMOVED lines=40> */
.L_x_25252:
[----:B------:R-:W-:Y:S05]  /*4c80*/  BSYNC.RECONVERGENT B1 ;  /* 0x0000000000017941 */ /* 0x000fea0003800200 */
.L_x_25251:
[----:B------:R-:W-:Y:S05]  /*4c90*/  @!P2 BRA `(.L_x_25250) ;  /* 0x00000000006ca947 */ /* 0x000fea0003800000 */
[----:B------:R-:W5:Y:S01]  /*4ca0*/  S2R R39, SR_CgaCtaId ;  /* 0x0000000000277919 */ /* 0x000f620000008800 */
[----:B01----:R-:W-:-:S05]  /*4cb0*/  MOV R28, 0x400 ;  /* 0x00000400001c7802 */ /* 0x003fca0000000f00 */
[----:B------:R-:W-:-:S05]  /*4cc0*/  VIADD R28, R28, 0x2480 ;  /* 0x000024801c1c7836 */ /* 0x000fca0000000000 */
[----:B-----5:R-:W-:-:S07]  /*4cd0*/  LEA R39, R39, R28, 0x18 ;  /* 0x0000001c27277211 */ /* 0x020fce00078ec0ff */
.L_x_25253:
        /* <DEDUP_REMOVED lines=23> */
.L_x_25250:
[----:B------:R-:W-:Y:S05]  /*4e50*/  BSYNC.RECONVERGENT B0 ;  /* 0x0000000000007941 */ /* 0x000fea0003800200 */
.L_x_25249:
[----:B------:R-:W5:Y:S02]  /*4e60*/  LDCU UR4, c[0x0][0x374] ;  /* 0x00006e80ff0477ac */ /* 0x000f640008000800 */
[----:B-----5:R-:W-:Y:S02]  /*4e70*/  UIADD3 UR12, UPT, UPT, UR4, UR12, URZ ;  /* 0x0000000c040c7290 */ /* 0x020fe4000fffe0ff */
[----:B------:R-:W-:-:S04]  /*4e80*/  USHF.L.U32 UR4, UR4, 0x1, URZ ;  /* 0x0000000104047899 */ /* 0x000fc800080006ff */
[----:B------:R-:W-:-:S09]  /*4e90*/  UISETP.GE.U32.AND UP0, UPT, UR12, UR4, UPT ;  /* 0x000000040c00728c */ /* 0x000fd2000bf06070 */
[----:B------:R-:W-:Y:S05]  /*4ea0*/  BRA.U !UP0, `(.L_x_25254) ;  /* 0xffffffbd08e07547 */ /* 0x000fea000b83ffff */
[----:B------:R-:W-:Y:S05]  /*4eb0*/  EXIT ;  /* 0x000000000000794d */ /* 0x000fea0003800000 */
.L_x_25255:
        /* <DEDUP_REMOVED lines=12> */
.L_x_58466:


//--------------------- .text._Z9cuda_gemmIiLi256ELi2ELi1ELi256ELi64ELi64ELi32ELi0ELi1EEviiiPT_S1_S1_ii --------------------------
	.section	.text._Z9cuda_gemmIiLi256ELi2ELi1ELi256ELi64ELi64ELi32ELi0ELi1EEviiiPT_S1_S1_ii,"ax",@progbits
	.align	128
        .global         _Z9cuda_gemmIiLi256ELi2ELi1ELi256ELi64ELi64ELi32ELi0ELi1EEviiiPT_S1_S1_ii
        .type           _Z9cuda_gemmIiLi256ELi2ELi1ELi256ELi64ELi64ELi32ELi0ELi1EEviiiPT_S1_S1_ii,@function
        .size           _Z9cuda_gemmIiLi256ELi2ELi1ELi256ELi64ELi64ELi32ELi0ELi1EEviiiPT_S1_S1_ii,(.L_x_58096 - _Z9cuda_gemmIiLi256ELi2ELi1ELi256ELi64ELi64ELi32ELi0ELi1EEviiiPT_S1_S1_ii)
        .other          _Z9cuda_gemmIiLi256ELi2ELi1ELi256ELi64ELi64ELi32ELi0ELi1EEviiiPT_S1_S1_ii,@"STO_CUDA_ENTRY STV_DEFAULT"
_Z9cuda_gemmIiLi256ELi2ELi1ELi256ELi64ELi64ELi32ELi0ELi1EEviiiPT_S1_S1_ii:
.text._Z9cuda_gemmIiLi256ELi2ELi1ELi256ELi64ELi64ELi32ELi0ELi1EEviiiPT_S1_S1_ii:
        /* <DEDUP_REMOVED lines=40> */
.L_x_25256:
[----:B------:R-:W0:Y:S02]  /*0280*/  S2UR UR5, SR_CTAID.X ;  /* 0x00000000000579c3 */ /* 0x000e240000002500 */
[----:B0-----:R-:W-:Y:S02]  /*0290*/  USHF.R.U32.HI UR4, URZ, 0x6, UR5 ;  /* 0x00000006ff047899 */ /* 0x001fe40008011605 */
[----:B------:R-:W-:-:S12]  /*02a0*/  ULOP3.LUT UR5, UR5, 0x3f, URZ, 0xc0, !UPT ;  /* 0x0000003f05057892 */ /* 0x000fd8000f8ec0ff */
.L_x_25257:
        /* <DEDUP_REMOVED lines=79> */
[----:B------:R-:W-:Y:S05]  /*07a0*/  CALL.REL.NOINC `($__internal_145_$__cuda_sm20_div_u16) ;  /* 0x0000001800087944 */ /* 0x000fea0003c00000 */
        /* <DEDUP_REMOVED lines=28> */
.L_x_25279:
        /* <DEDUP_REMOVED lines=33> */
.L_x_25259:
[----:B--2---:R-:W-:Y:S05]  /*0b80*/  BSYNC.RECONVERGENT B0 ;  /* 0x0000000000007941 */ /* 0x004fea0003800200 */
.L_x_25258:
        /* <DEDUP_REMOVED lines=11> */
.L_x_25262:
        /* <DEDUP_REMOVED lines=27> */
.L_x_25261:
[----:B------:R-:W-:Y:S05]  /*0df0*/  BSYNC.RECONVERGENT B0 ;  /* 0x0000000000007941 */ /* 0x000fea0003800200 */
.L_x_25260:
        /* <DEDUP_REMOVED lines=17> */
.L_x_25266:
[----:B------:R-:W-:Y:S05]  /*0f10*/  BSYNC.RECONVERGENT B1 ;  /* 0x0000000000017941 */ /* 0x000fea0003800200 */
.L_x_25265:
[----:B------:R-:W-:Y:S05]  /*0f20*/  @!P2 BRA `(.L_x_25264) ;  /* 0x000000000038a947 */ /* 0x000fea0003800000 */
[----:B0-----:R-:W0:Y:S01]  /*0f30*/  S2R R26, SR_CgaCtaId ;  /* 0x00000000001a7919 */ /* 0x001e220000008800 */
[----:B-1----:R-:W-:-:S04]  /*0f40*/  MOV R23, 0x400 ;  /* 0x0000040000177802 */ /* 0x002fc80000000f00 */
[----:B------:R-:W-:-:S04]  /*0f50*/  IADD3 R23, PT, PT, R23, 0x2480, RZ ;  /* 0x0000248017177810 */ /* 0x000fc80007ffe0ff */
[----:B0-----:R-:W-:-:S07]  /*0f60*/  LEA R27, R26, R23, 0x18 ;  /* 0x000000171a1b7211 */ /* 0x001fce00078ec0ff */
.L_x_25267:
        /* <DEDUP_REMOVED lines=10> */
.L_x_25264:
[----:B------:R-:W-:Y:S05]  /*1010*/  BSYNC.RECONVERGENT B0 ;  /* 0x0000000000007941 */ /* 0x000fea0003800200 */
.L_x_25263:
        /* <DEDUP_REMOVED lines=23> */
.L_x_25269:
[----:B------:R-:W-:Y:S05]  /*1190*/  BSYNC.RECONVERGENT B0 ;  /* 0x0000000000007941 */ /* 0x000fea0003800200 */
.L_x_25268:
[----:B------:R-:W-:Y:S01]  /*11a0*/  BSSY.RECONVERGENT B0, `(.L_x_25270) ;  /* 0x000001d000007945 */ /* 0x000fe20003800200 */
.L_x_25271:
        /* <DEDUP_REMOVED lines=29> */
.L_x_25270:
        /* <DEDUP_REMOVED lines=28> */
.L_x_25273:
        /* <DEDUP_REMOVED lines=45> */
.L_x_25283:
        /* <DEDUP_REMOVED lines=54> */
.L_x_25277:
[----:B------:R-:W-:Y:S05]  /*1b70*/  BSYNC.RECONVERGENT B1 ;  /* 0x0000000000017941 */ /* 0x000fea0003800200 */
.L_x_25276:
        /* <DEDUP_REMOVED lines=10> */
.L_x_25278:
        /* <DEDUP_REMOVED lines=35> */
.L_x_25275:
[----:B------:R-:W-:Y:S05]  /*1e50*/  BSYNC.RECONVERGENT B0 ;  /* 0x0000000000007941 */ /* 0x000fea0003800200 */
.L_x_25274:
[----:B------:R-:W-:Y:S02]  /*1e60*/  USHF.L.U32 UR6, UR17, 0x1, URZ ;  /* 0x0000000111067899 */ /* 0x000fe400080006ff */
[----:B------:R-:W-:-:S04]  /*1e70*/  UIADD3 UR8, UPT, UPT, UR17, UR8, URZ ;  /* 0x0000000811087290 */ /* 0x000fc8000fffe0ff */
[----:B------:R-:W-:-:S09]  /*1e80*/  UISETP.GE.U32.AND UP0, UPT, UR8, UR6, UPT ;  /* 0x000000060800728c */ /* 0x000fd2000bf06070 */
[----:B------:R-:W-:Y:S05]  /*1e90*/  BRA.U !UP0, `(.L_x_25279) ;  /* 0xffffffe908b47547 */ /* 0x000fea000b83ffff */
[----:B------:R-:W-:Y:S05]  /*1ea0*/  EXIT ;  /* 0x000000000000794d */ /* 0x000fea0003800000 */
.L_x_25272:
[----:B------:R-:W-:Y:S01]  /*1eb0*/  HFMA2 R47, -RZ, RZ, 0, 0.004024505615234375 ;  /* 0x00001c1fff2f7431 */ /* 0x000fe200000001ff */
[----:B------:R-:W-:Y:S01]  /*1ec0*/  BSSY B0, `(.L_x_25280) ;  /* 0x0000006000007945 */ /* 0x000fe20003800000 */
[----:B------:R-:W-:Y:S02]  /*1ed0*/  IMAD.MOV.U32 R46, RZ, RZ, 0x2 ;  /* 0x00000002ff2e7424 */ /* 0x000fe400078e00ff */
[----:B------:R-:W-:-:S07]  /*1ee0*/  IMAD.MOV.U32 R44, RZ, RZ, -0x1 ;  /* 0xffffffffff2c7424 */ /* 0x000fce00078e00ff */
[----:B------:R-:W-:Y:S05]  /*1ef0*/  WARPSYNC.COLLECTIVE R44, `(.L_x_25281) ;  /* 0x000000002c087348 */ /* 0x000fea0003c00000 */
[----:B------:R0:W1:Y:S02]  /*1f00*/  SHFL.DOWN P5, R45, R43, R46, R47 ;  /* 0x0800002e2b2d7389 */ /* 0x00006400000a002f */
[----:B01----:R-:W-:Y:S05]  /*1f10*/  ENDCOLLECTIVE ;  /* 0x000000000000791b */ /* 0x003fea0003800000 */
.L_x_25281:
[----:B------:R-:W-:Y:S05]  /*1f20*/  BSYNC B0 ;  /* 0x0000000000007941 */ /* 0x000fea0003800000 */
.L_x_25280:
        /* <DEDUP_REMOVED lines=9> */
.L_x_25282:
[----:B------:R-:W-:Y:S05]  /*1fc0*/  BRA `(.L_x_25283) ;  /* 0xfffffff800107947 */ /* 0x000fea000383ffff */
        .weak           $__internal_145_$__cuda_sm20_div_u16
        .type           $__internal_145_$__cuda_sm20_div_u16,@function
        .size           $__internal_145_$__cuda_sm20_div_u16,(.L_x_58096 - $__internal_145_$__cuda_sm20_div_u16)
$__internal_145_$__cuda_sm20_div_u16:
        /* <DEDUP_REMOVED lines=18> */
[----:B------:R-:W-:Y:S06]  /*20f0*/  RET.REL.NODEC R2 `(_Z9cuda_gemmIiLi256ELi2ELi1ELi256ELi64ELi64ELi32ELi0ELi1EEviiiPT_S1_S1_ii) ;  /* 0xffffffdc02c07950 */ /* 0x000fec0003c3ffff */
.L_x_25284:
        /* <DEDUP_REMOVED lines=16> */
.L_x_58096:


//--------------------- .text._Z9cuda_gemmIiLi256ELi2ELi1ELi256ELi64ELi64ELi32ELi0ELi0EEviiiPT_S1_S1_ii --------------------------
	.section	.text._Z9cuda_gemmIiLi256ELi2ELi1ELi256ELi64ELi64ELi32ELi0ELi0EEviiiPT_S1_S1_ii,"ax",@progbits
	.align	128
        .global         _Z9cuda_gemmIiLi256ELi2ELi1ELi256ELi64ELi64ELi32ELi0ELi0EEviiiPT_S1_S1_ii
        .type           _Z9cuda_gemmIiLi256ELi2ELi1ELi256ELi64ELi64ELi32ELi0ELi0EEviiiPT_S1_S1_ii,@function
        .size           _Z9cuda_gemmIiLi256ELi2ELi1ELi256ELi64ELi64ELi32ELi0ELi0EEviiiPT_S1_S1_ii,(.L_x_58468 - _Z9cuda_gemmIiLi256ELi2ELi1ELi256ELi64ELi64ELi32ELi0ELi0EEviiiPT_S1_S1_ii)
        .other          _Z9cuda_gemmIiLi256ELi2ELi1ELi256ELi64ELi64ELi32ELi0ELi0EEviiiPT_S1_S1_ii,@"STO_CUDA_ENTRY STV_DEFAULT"
_Z9cuda_gemmIiLi256ELi2ELi1ELi256ELi64ELi64ELi32ELi0ELi0EEviiiPT_S1_S1_ii:
.text._Z9cuda_gemmIiLi256ELi2ELi1ELi256ELi64ELi64ELi32ELi0ELi0EEviiiPT_S1_S1_ii:
        /* <DEDUP_REMOVED lines=41> */
.L_x_25285:
[----:B------:R-:W0:Y:S02]  /*0290*/  S2UR UR11, SR_CTAID.X ;  /* 0x00000000000b79c3 */ /* 0x000e240000002500 */
[----:B0-----:R-:W-:Y:S02]  /*02a0*/  USHF.R.U32.HI UR10, URZ, 0x6, UR11 ;  /* 0x00000006ff0a7899 */ /* 0x001fe4000801160b */
[----:B------:R-:W-:-:S12]  /*02b0*/  ULOP3.LUT UR11, UR11, 0x3f, URZ, 0xc0, !UPT ;  /* 0x0000003f0b0b7892 */ /* 0x000fd8000f8ec0ff */
.L_x_25286:
        /* <DEDUP_REMOVED lines=224> */
.L_x_25368:
        /* <DEDUP_REMOVED lines=37> */
.L_x_25288:
[----:B------:R-:W-:Y:S05]  /*1310*/  BSYNC.RECONVERGENT B0 ;  /* 0x0000000000007941 */ /* 0x000fea0003800200 */
.L_x_25287:
        /* <DEDUP_REMOVED lines=10> */
.L_x_25291:
        /* <DEDUP_REMOVED lines=22> */
.L_x_25290:
[----:B------:R-:W-:Y:S05]  /*1520*/  BSYNC.RECONVERGENT B0 ;  /* 0x0000000000007941 */ /* 0x000fea0003800200 */
.L_x_25289:
        /* <DEDUP_REMOVED lines=25> */
.L_x_25295:
[----:B------:R-:W-:Y:S05]  /*16c0*/  BSYNC.RECONVERGENT B1 ;  /* 0x0000000000017941 */ /* 0x000fea0003800200 */
.L_x_25294:
[----:B------:R-:W-:Y:S05]  /*16d0*/  @!P1 BRA `(.L_x_25293) ;  /* 0x0000000000389947 */ /* 0x000fea0003800000 */
[----:B0-2---:R-:W0:Y:S01]  /*16e0*/  S2R R30, SR_CgaCtaId ;  /* 0x00000000001e7919 */ /* 0x005e220000008800 */
[----:B-1----:R-:W-:-:S05]  /*16f0*/  MOV R29, 0x400 ;  /* 0x00000400001d7802 */ /* 0x002fca0000000f00 */
[----:B------:R-:W-:-:S05]  /*1700*/  VIADD R29, R29, 0x2480 ;  /* 0x000024801d1d7836 */ /* 0x000fca0000000000 */
[----:B0-----:R-:W-:-:S07]  /*1710*/  LEA R33, R30, R29, 0x18 ;  /* 0x0000001d1e217211 */ /* 0x001fce00078ec0ff */
.L_x_25296:
        /* <DEDUP_REMOVED lines=10> */
.L_x_25293:
[----:B------:R-:W-:Y:S05]  /*17c0*/  BSYNC.RECONVERGENT B0 ;  /* 0x0000000000007941 */ /* 0x000fea0003800200 */
.L_x_25292:
        /* <DEDUP_REMOVED lines=13> */
.L_x_25299:
        /* <DEDUP_REMOVED lines=10> */
.L_x_25298:
[----:B0-----:R-:W-:Y:S05]  /*1940*/  BSYNC.RECONVERGENT B0 ;  /* 0x0000000000007941 */ /* 0x001fea0003800200 */
.L_x_25297:
[----:B------:R-:W-:Y:S01]  /*1950*/  BAR.SYNC.DEFER_BLOCKING 0x0 ;  /* 0x0000000000007b1d */ /* 0x000fe20000010000 */
[----:B------:R-:W-:-:S09]  /*1960*/  UISETP.GE.AND UP0, UPT, UR5, 0x1, UPT ;  /* 0x000000010500788c */ /* 0x000fd2000bf06270 */
[----:B------:R-:W-:Y:S05]  /*1970*/  BRA.U !UP0, `(.L_x_25300) ;  /* 0x0000003108bc7547 */ /* 0x000fea000b800000 */
[----:B------:R-:W-:-:S09]  /*1980*/  UISETP.NE.AND UP0, UPT, UR19, 0x1, UPT ;  /* 0x000000011300788c */ /* 0x000fd2000bf05270 */
[----:B------:R-:W-:Y:S05]  /*1990*/  BRA.U UP0, `(.L_x_25301) ;  /* 0x00000011001c7547 */ /* 0x000fea000b800000 */
[----:B------:R-:W-:-:S05]  /*19a0*/  UMOV UR4, URZ ;  /* 0x000000ff00047c82 */ /* 0x000fca0008000000 */
.L_x_25321:
        /* <DEDUP_REMOVED lines=20> */
.L_x_25302:
        /* <DEDUP_REMOVED lines=10> */
.L_x_25303:
        /* <DEDUP_REMOVED lines=10> */
.L_x_25304:
        /* <DEDUP_REMOVED lines=10> */
.L_x_25305:
        /* <DEDUP_REMOVED lines=10> */
.L_x_25306:
        /* <DEDUP_REMOVED lines=11> */
.L_x_25307:
        /* <DEDUP_REMOVED lines=11> */
.L_x_25308:
        /* <DEDUP_REMOVED lines=11> */
.L_x_25309:
        /* <DEDUP_REMOVED lines=11> */
.L_x_25310:
        /* <DEDUP_REMOVED lines=11> */
.L_x_25311:
        /* <DEDUP_REMOVED lines=11> */
.L_x_25312:
        /* <DEDUP_REMOVED lines=11> */
.L_x_25313:
        /* <DEDUP_REMOVED lines=11> */
.L_x_25314:
        /* <DEDUP_REMOVED lines=11> */
.L_x_25315:
        /* <DEDUP_REMOVED lines=11> */
.L_x_25316:
        /* <DEDUP_REMOVED lines=11> */
.L_x_25317:
        /* <DEDUP_REMOVED lines=9> */
.L_x_25320:
        /* <DEDUP_REMOVED lines=69> */
.L_x_25319:
[----:B------:R-:W-:Y:S05]  /*29e0*/  BSYNC.RECONVERGENT B0 ;  /* 0x0000000000007941 */ /* 0x000fea0003800200 */
.L_x_25318:
[----:B------:R-:W-:Y:S05]  /*29f0*/  BRA.U !UP0, `(.L_x_25321) ;  /* 0xffffffed08ec7547 */ /* 0x000fea000b83ffff */
[----:B------:R-:W-:Y:S05]  /*2a00*/  BRA `(.L_x_25300) ;  /* 0x0000002000987947 */ /* 0x000fea0003800000 */
.L_x_25301:
[----:B------:R-:W-:-:S13]  /*2a10*/  ISETP.GT.U32.AND P0, PT, R30, 0x1f, PT ;  /* 0x0000001f1e00780c */ /* 0x000fda0003f04070 */
[----:B------:R-:W-:Y:S05]  /*2a20*/  @P0 BRA `(.L_x_25322) ;  /* 0x0000001000140947 */ /* 0x000fea0003800000 */
[----:B------:R-:W-:-:S05]  /*2a30*/  UMOV UR4, URZ ;  /* 0x000000ff00047c82 */ /* 0x000fca0008000000 */
.L_x_25342:
        /* <DEDUP_REMOVED lines=20> */
.L_x_25323:
        /* <DEDUP_REMOVED lines=10> */
.L_x_25324:
        /* <DEDUP_REMOVED lines=10> */
.L_x_25325:
        /* <DEDUP_REMOVED lines=10> */
.L_x_25326:
        /* <DEDUP_REMOVED lines=10> */
.L_x_25327:
        /* <DEDUP_REMOVED lines=11> */
.L_x_25328:
        /* <DEDUP_REMOVED lines=11> */
.L_x_25329:
        /* <DEDUP_REMOVED lines=11> */
.L_x_25330:
        /* <DEDUP_REMOVED lines=11> */
.L_x_25331:
        /* <DEDUP_REMOVED lines=11> */
.L_x_25332:
        /* <DEDUP_REMOVED lines=11> */
.L_x_25333:
        /* <DEDUP_REMOVED lines=11> */
.L_x_25334:
        /* <DEDUP_REMOVED lines=11> */
.L_x_25335:
        /* <DEDUP_REMOVED lines=11> */
.L_x_25336:
        /* <DEDUP_REMOVED lines=11> */
.L_x_25337:
        /* <DEDUP_REMOVED lines=11> */
.L_x_25338:
        /* <DEDUP_REMOVED lines=9> */
.L_x_25341:
        /* <DEDUP_REMOVED lines=67> */
.L_x_25340:
[----:B------:R-:W-:Y:S05]  /*3a50*/  BSYNC.RECONVERGENT B0 ;  /* 0x0000000000007941 */ /* 0x000fea0003800200 */
.L_x_25339:
[----:B------:R-:W-:Y:S05]  /*3a60*/  BRA.U !UP0, `(.L_x_25342) ;  /* 0xffffffed08f47547 */ /* 0x000fea000b83ffff */
[----:B------:R-:W-:Y:S05]  /*3a70*/  BRA `(.L_x_25300) ;  /* 0x00000010007c7947 */ /* 0x000fea0003800000 */
.L_x_25322:
[----:B------:R-:W-:-:S07]  /*3a80*/  IMAD.MOV.U32 R33, RZ, RZ, RZ ;  /* 0x000000ffff217224 */ /* 0x000fce00078e00ff */
.L_x_25362:
        /* <DEDUP_REMOVED lines=19> */
.L_x_25343:
        /* <DEDUP_REMOVED lines=10> */
.L_x_25344:
        /* <DEDUP_REMOVED lines=10> */
.L_x_25345:
        /* <DEDUP_REMOVED lines=10> */
.L_x_25346:
        /* <DEDUP_REMOVED lines=11> */
.L_x_25347:
        /* <DEDUP_REMOVED lines=11> */
.L_x_25348:
        /* <DEDUP_REMOVED lines=11> */
.L_x_25349:
        /* <DEDUP_REMOVED lines=11> */
.L_x_25350:
        /* <DEDUP_REMOVED lines=11> */
.L_x_25351:
        /* <DEDUP_REMOVED lines=11> */
.L_x_25352:
        /* <DEDUP_REMOVED lines=11> */
.L_x_25353:
        /* <DEDUP_REMOVED lines=11> */
.L_x_25354:
        /* <DEDUP_REMOVED lines=11> */
.L_x_25355:
        /* <DEDUP_REMOVED lines=11> */
.L_x_25356:
        /* <DEDUP_REMOVED lines=11> */
.L_x_25357:
        /* <DEDUP_REMOVED lines=11> */
.L_x_25358:
[----:B------:R-:W-:Y:S05]  /*45e0*/  @P4 BRA `(.L_x_25359) ;  /* 0x00000004009c4947 */ /* 0x000fea0003800000 */
[----:B------:R-:W-:-:S07]  /*45f0*/  IMAD.MOV.U32 R35, RZ, RZ, R48 ;  /* 0x000000ffff237224 */ /* 0x000fce00078e0030 */
.L_x_25361:
        /* <DEDUP_REMOVED lines=68> */
.L_x_25360:
        /* <DEDUP_REMOVED lines=34> */
.L_x_25359:
[----:B------:R-:W-:Y:S05]  /*4c60*/  @!P5 BRA `(.L_x_25362) ;  /* 0xffffffec0088d947 */ /* 0x000fea000383ffff */
.L_x_25300:
        /* <DEDUP_REMOVED lines=123> */
.L_x_25366:
[----:B------:R-:W-:Y:S05]  /*5420*/  BSYNC.RECONVERGENT B1 ;  /* 0x0000000000017941 */ /* 0x000fea0003800200 */
.L_x_25365:
        /* <DEDUP_REMOVED lines=13> */
.L_x_25367:
        /* <DEDUP_REMOVED lines=105> */
.L_x_25364:
[----:B------:R-:W-:Y:S05]  /*5b90*/  BSYNC.RECONVERGENT B0 ;  /* 0x0000000000007941 */ /* 0x000fea0003800200 */
.L_x_25363:
[----:B------:R-:W5:Y:S02]  /*5ba0*/  LDCU UR4, c[0x0][0x374] ;  /* 0x00006e80ff0477ac */ /* 0x000f640008000800 */
[----:B-----5:R-:W-:Y:S02]  /*5bb0*/  UIADD3 UR11, UPT, UPT, UR4, UR11, URZ ;  /* 0x0000000b040b7290 */ /* 0x020fe4000fffe0ff */
[----:B------:R-:W-:-:S04]  /*5bc0*/  USHF.L.U32 UR4, UR4, 0x1, URZ ;  /* 0x0000000104047899 */ /* 0x000fc800080006ff */
[----:B------:R-:W-:-:S09]  /*5bd0*/  UISETP.GE.U32.AND UP0, UPT, UR11, UR4, UPT ;  /* 0x000000040b00728c */ /* 0x000fd2000bf06070 */
[----:B------:R-:W-:Y:S05]  /*5be0*/  BRA.U !UP0, `(.L_x_25368) ;  /* 0xffffffb508347547 */ /* 0x000fea000b83ffff */
[----:B------:R-:W-:Y:S05]  /*5bf0*/  EXIT ;  /* 0x000000000000794d */ /* 0x000fea0003800000 */
.L_x_25369:
        /* <DEDUP_REMOVED lines=16> */
.L_x_58468:


//--------------------- .text._Z9cuda_gemmIiLi256ELi2ELi1ELi256ELi32ELi32ELi32ELi1ELi1EEviiiPT_S1_S1_ii --------------------------
	.section	.text._Z9cuda_gemmIiLi256ELi2ELi1ELi256ELi32ELi32ELi32ELi1ELi1EEviiiPT_S1_S1_ii,"ax",@progbits
	.align	128
        .global         _Z9cuda_gemmIiLi256ELi2ELi1ELi256ELi32ELi32ELi32ELi1ELi1EEviiiPT_S1_S1_ii
        .type           _Z9cuda_gemmIiLi256ELi2ELi1ELi256ELi32ELi32ELi32ELi1ELi1EEviiiPT_S1_S1_ii,@function
        .size           _Z9cuda_gemmIiLi256ELi2ELi1ELi256ELi32ELi32ELi32ELi1ELi1EEviiiPT_S1_S1_ii,(.L_x_58097 - _Z9cuda_gemmIiLi256ELi2ELi1ELi256ELi32ELi32ELi32ELi1ELi1EEviiiPT_S1_S1_ii)
        .other          _Z9cuda_gemmIiLi256ELi2ELi1ELi256ELi32ELi32ELi32ELi1ELi1EEviiiPT_S1_S1_ii,@"STO_CUDA_ENTRY STV_DEFAULT"
_Z9cuda_gemmIiLi256ELi2ELi1ELi256ELi32ELi32ELi32ELi1ELi1EEviiiPT_S1_S1_ii:
.text._Z9cuda_gemmIiLi256ELi2ELi1ELi256ELi32ELi32ELi32ELi1ELi1EEviiiPT_S1_S1_ii:
        /* <DEDUP_REMOVED lines=8> */
[----:B------:R-:W-:Y:S05]  /*0080*/  CALL.REL.NOINC `($__internal_146_$__cuda_sm20_div_u16) ;  /* 0x0000002000887944 */ /* 0x000fea0003c00000 */
        /* <DEDUP_REMOVED lines=15> */
.L_x_25372:
        /* <DEDUP_REMOVED lines=13> */
.L_x_25371:
[----:B--2---:R-:W-:Y:S05]  /*0250*/  BSYNC.RECONVERGENT B0 ;  /* 0x0000000000007941 */ /* 0x004fea0003800200 */
.L_x_25370:
[----:B------:R-:W-:Y:S01]  /*0260*/  BSSY.RECONVERGENT B0, `(.L_x_25373) ;  /* 0x0000028000007945 */ /* 0x000fe20003800200 */
[----:B0-----:R-:W-:-:S07]  /*0270*/  LEA R5, R17, R14, 0x18 ;  /* 0x0000000e11057211 */ /* 0x001fce00078ec0ff */
.L_x_25374:
        /* <DEDUP_REMOVED lines=39> */
.L_x_25373:
        /* <DEDUP_REMOVED lines=64> */
.L_x_25394:
        /* <DEDUP_REMOVED lines=42> */
.L_x_25376:
[----:B------:R-:W-:Y:S05]  /*0b90*/  BSYNC.RECONVERGENT B0 ;  /* 0x0000000000007941 */ /* 0x000fea0003800200 */
.L_x_25375:
        /* <DEDUP_REMOVED lines=9> */
.L_x_25379:
        /* <DEDUP_REMOVED lines=27> */
.L_x_25378:
[----:B------:R-:W-:Y:S05]  /*0de0*/  BSYNC.RECONVERGENT B0 ;  /* 0x0000000000007941 */ /* 0x000fea0003800200 */
.L_x_25377:
        /* <DEDUP_REMOVED lines=21> */
.L_x_25381:
[----:B------:R-:W-:Y:S05]  /*0f40*/  BSYNC.RECONVERGENT B0 ;  /* 0x0000000000007941 */ /* 0x000fea0003800200 */
.L_x_25380:
[----:B------:R-:W-:Y:S04]  /*0f50*/  BSSY.RECONVERGENT B0, `(.L_x_25382) ;  /* 0x0000010000007945 */ /* 0x000fe80003800200 */
[----:B------:R-:W-:Y:S05]  /*0f60*/  @!P1 BRA `(.L_x_25383) ;  /* 0x0000000000389947 */ /* 0x000fea0003800000 */
[----:B0-2---:R-:W0:Y:S01]  /*0f70*/  S2R R16, SR_CgaCtaId ;  /* 0x0000000000107919 */ /* 0x005e220000008800 */
[----:B------:R-:W-:-:S05]  /*0f80*/  MOV R13, 0x400 ;  /* 0x00000400000d7802 */ /* 0x000fca0000000f00 */
[----:B------:R-:W-:-:S05]  /*0f90*/  VIADD R13, R13, 0x1480 ;  /* 0x000014800d0d7836 */ /* 0x000fca0000000000 */
[----:B0-----:R-:W-:-:S07]  /*0fa0*/  LEA R17, R16, R13, 0x18 ;  /* 0x0000000d10117211 */ /* 0x001fce00078ec0ff */
.L_x_25384:
        /* <DEDUP_REMOVED lines=10> */
.L_x_25383:
[----:B------:R-:W-:Y:S05]  /*1050*/  BSYNC.RECONVERGENT B0 ;  /* 0x0000000000007941 */ /* 0x000fea0003800200 */
.L_x_25382:
        /* <DEDUP_REMOVED lines=67> */
.L_x_25388:
        /* <DEDUP_REMOVED lines=35> */
.L_x_25411:
        /* <DEDUP_REMOVED lines=14> */
.L_x_25387:
[----:B------:R-:W-:Y:S05]  /*17a0*/  BSYNC.RECONVERGENT B0 ;  /* 0x0000000000007941 */ /* 0x000fea0003800200 */
.L_x_25386:
        /* <DEDUP_REMOVED lines=43> */
.L_x_25390:
[----:B------:R-:W-:Y:S05]  /*1a60*/  BSYNC.RECONVERGENT B0 ;  /* 0x0000000000007941 */ /* 0x000fea0003800200 */
.L_x_25389:
[----:B------:R-:W-:Y:S04]  /*1a70*/  BSSY.RECONVERGENT B0, `(.L_x_25391) ;  /* 0x000001f000007945 */ /* 0x000fe80003800200 */
[----:B------:R-:W-:Y:S05]  /*1a80*/  @!P0 BRA `(.L_x_25392) ;  /* 0x0000000000748947 */ /* 0x000fea0003800000 */
[----:B0-2---:R-:W0:Y:S01]  /*1a90*/  S2R R17, SR_CgaCtaId ;  /* 0x0000000000117919 */ /* 0x005e220000008800 */
[----:B------:R-:W1:Y:S01]  /*1aa0*/  LDC.64 R14, c[0x0][0x3a0] ;  /* 0x0000e800ff0e7b82 */ /* 0x000e620000000a00 */
[----:B------:R-:W-:-:S04]  /*1ab0*/  MOV R16, 0x400 ;  /* 0x0000040000107802 */ /* 0x000fc80000000f00 */
[----:B------:R-:W-:-:S04]  /*1ac0*/  IADD3 R16, PT, PT, R16, 0x1480, RZ ;  /* 0x0000148010107810 */ /* 0x000fc80007ffe0ff */
[----:B0-----:R-:W-:-:S07]  /*1ad0*/  LEA R33, R17, R16, 0x18 ;  /* 0x0000001011217211 */ /* 0x001fce00078ec0ff */
.L_x_25393:
        /* <DEDUP_REMOVED lines=24> */
.L_x_25392:
[----:B------:R-:W-:Y:S05]  /*1c60*/  BSYNC.RECONVERGENT B0 ;  /* 0x0000000000007941 */ /* 0x000fea0003800200 */
.L_x_25391:
[----:B------:R-:W-:Y:S05]  /*1c70*/  BRA.U !UP0, `(.L_x_25394) ;  /* 0xffffffed081c7547 */ /* 0x000fea000b83ffff */
[----:B------:R-:W-:Y:S05]  /*1c80*/  EXIT ;  /* 0x000000000000794d */ /* 0x000fea0003800000 */
.L_x_25385:
[----:B------:R-:W-:Y:S02]  /*1c90*/  HFMA2 R38, -RZ, RZ, 0, 1.847743988037109375e-06 ;  /* 0x0000001fff267431 */ /* 0x000fe400000001ff */
[----:B------:R-:W-:Y:S02]  /*1ca0*/  IMAD.MOV.U32 R39, RZ, RZ, R3 ;  /* 0x000000ffff277224 */ /* 0x000fe400078e0003 */
[----:B------:R-:W-:-:S07]  /*1cb0*/  IMAD.MOV.U32 R37, RZ, RZ, -0x1 ;  /* 0xffffffffff257424 */ /* 0x000fce00078e00ff */
[----:B01----:R-:W-:Y:S05]  /*1cc0*/  WARPSYNC.COLLECTIVE R37, `(.L_x_25395) ;  /* 0x0000000025087348 */ /* 0x003fea0003c00000 */
[----:B-1----:R1:W2:Y:S02]  /*1cd0*/  SHFL.IDX P1, R41, R40, R39, R38 ;  /* 0x0000002728297389 */ /* 0x0022a40000020026 */
[----:B012---:R-:W-:Y:S05]  /*1ce0*/  ENDCOLLECTIVE ;  /* 0x000000000000791b */ /* 0x007fea0003800000 */
.L_x_25395:
[----:B------:R-:W-:Y:S01]  /*1cf0*/  MOV R39, R19 ;  /* 0x0000001300277202 */ /* 0x000fe20000000f00 */
[----:B------:R-:W-:-:S07]  /*1d00*/  IMAD.MOV.U32 R42, RZ, RZ, R41 ;  /* 0x000000ffff2a7224 */ /* 0x000fce00078e0029 */
[----:B------:R-:W-:Y:S05]  /*1d10*/  WARPSYNC.COLLECTIVE R37, `(.L_x_25396) ;  /* 0x0000000025087348 */ /* 0x000fea0003c00000 */
[----:B------:R0:W1:Y:S02]  /*1d20*/  SHFL.IDX P1, R41, R40, R39, R38 ;  /* 0x0000002728297389 */ /* 0x0000640000020026 */
[----:B01----:R-:W-:Y:S05]  /*1d30*/  ENDCOLLECTIVE ;  /* 0x000000000000791b */ /* 0x003fea0003800000 */
.L_x_25396:
[----:B------:R-:W-:Y:S02]  /*1d40*/  IMAD R43, R29, R42, RZ ;  /* 0x0000002a1d2b7224 */ /* 0x000fe400078e02ff */
[----:B------:R-:W-:Y:S02]  /*1d50*/  IMAD.MOV.U32 R39, RZ, RZ, R18 ;  /* 0x000000ffff277224 */ /* 0x000fe400078e0012 */
[----:B------:R-:W-:-:S07]  /*1d60*/  IMAD.MOV.U32 R44, RZ, RZ, R41 ;  /* 0x000000ffff2c7224 */ /* 0x000fce00078e0029 */
[----:B------:R-:W-:Y:S05]  /*1d70*/  WARPSYNC.COLLECTIVE R37, `(.L_x_25397) ;  /* 0x0000000025087348 */ /* 0x000fea0003c00000 */
[----:B------:R0:W1:Y:S02]  /*1d80*/  SHFL.IDX P1, R41, R40, R39, R38 ;  /* 0x0000002728297389 */ /* 0x0000640000020026 */
[----:B01----:R-:W-:Y:S05]  /*1d90*/  ENDCOLLECTIVE ;  /* 0x000000000000791b */ /* 0x003fea0003800000 */
.L_x_25397:
[----:B------:R-:W-:Y:S02]  /*1da0*/  IMAD R42, R28, R44, R43 ;  /* 0x0000002c1c2a7224 */ /* 0x000fe400078e022b */
[----:B------:R-:W-:Y:S01]  /*1db0*/  IMAD.MOV.U32 R39, RZ, RZ, R17 ;  /* 0x000000ffff277224 */ /* 0x000fe200078e0011 */
[----:B------:R-:W-:-:S07]  /*1dc0*/  MOV R45, R41 ;  /* 0x00000029002d7202 */ /* 0x000fce0000000f00 */
[----:B------:R-:W-:Y:S05]  /*1dd0*/  WARPSYNC.COLLECTIVE R37, `(.L_x_25398) ;  /* 0x0000000025087348 */ /* 0x000fea0003c00000 */
[----:B------:R0:W1:Y:S02]  /*1de0*/  SHFL.IDX P1, R41, R40, R39, R38 ;  /* 0x0000002728297389 */ /* 0x0000640000020026 */
[----:B01----:R-:W-:Y:S05]  /*1df0*/  ENDCOLLECTIVE ;  /* 0x000000000000791b */ /* 0x003fea0003800000 */
.L_x_25398:
[----:B------:R-:W-:Y:S02]  /*1e00*/  IMAD R43, R27, R45, R42 ;  /* 0x0000002d1b2b7224 */ /* 0x000fe400078e022a */
[----:B------:R-:W-:Y:S02]  /*1e10*/  IMAD.MOV.U32 R39, RZ, RZ, R16 ;  /* 0x000000ffff277224 */ /* 0x000fe400078e0010 */
[----:B------:R-:W-:-:S07]  /*1e20*/  IMAD R42, R26, R41, R43 ;  /* 0x000000291a2a7224 */ /* 0x000fce00078e022b */
[----:B------:R-:W-:Y:S05]  /*1e30*/  WARPSYNC.COLLECTIVE R37, `(.L_x_25399) ;  /* 0x0000000025087348 */ /* 0x000fea0003c00000 */
[----:B------:R0:W1:Y:S02]  /*1e40*/  SHFL.IDX P1, R41, R40, R39, R38 ;  /* 0x0000002728297389 */ /* 0x0000640000020026 */
[----:B01----:R-:W-:Y:S05]  /*1e50*/  ENDCOLLECTIVE ;  /* 0x000000000000791b */ /* 0x003fea0003800000 */
.L_x_25399:
[----:B------:R-:W-:Y:S01]  /*1e60*/  IMAD.MOV.U32 R39, RZ, RZ, R15 ;  /* 0x000000ffff277224 */ /* 0x000fe200078e000f */
[----:B------:R-:W-:-:S05]  /*1e70*/  MOV R37, R41 ;  /* 0x0000002900257202 */ /* 0x000fca0000000f00 */
[----:B------:R-:W-:Y:S02]  /*1e80*/  IMAD R43, R25, R37, R42 ;  /* 0x00000025192b7224 */ /* 0x000fe400078e022a */
[----:B------:R-:W-:-:S07]  /*1e90*/  IMAD.MOV.U32 R37, RZ, RZ, -0x1 ;  /* 0xffffffffff257424 */ /* 0x000fce00078e00ff */
[----:B------:R-:W-:Y:S05]  /*1ea0*/  WARPSYNC.COLLECTIVE R37, `(.L_x_25400) ;  /* 0x0000000025087348 */ /* 0x000fea0003c00000 */
[----:B------:R0:W1:Y:S02]  /*1eb0*/  SHFL.IDX P1, R41, R40, R39, R38 ;  /* 0x0000002728297389 */ /* 0x0000640000020026 */
[----:B01----:R-:W-:Y:S05]  /*1ec0*/  ENDCOLLECTIVE ;  /* 0x000000000000791b */ /* 0x003fea0003800000 */
.L_x_25400:
[----:B------:R-:W-:Y:S01]  /*1ed0*/  IMAD.MOV.U32 R39, RZ, RZ, R14 ;  /* 0x000000ffff277224 */ /* 0x000fe200078e000e */
[----:B------:R-:W-:-:S07]  /*1ee0*/  MOV R45, R41 ;  /* 0x00000029002d7202 */ /* 0x000fce0000000f00 */
[----:B------:R-:W-:Y:S05]  /*1ef0*/  WARPSYNC.COLLECTIVE R37, `(.L_x_25401) ;  /* 0x0000000025087348 */ /* 0x000fea0003c00000 */
[----:B------:R0:W1:Y:S02]  /*1f00*/  SHFL.IDX P1, R41, R40, R39, R38 ;  /* 0x0000002728297389 */ /* 0x0000640000020026 */
[----:B01----:R-:W-:Y:S05]  /*1f10*/  ENDCOLLECTIVE ;  /* 0x000000000000791b */ /* 0x003fea0003800000 */
.L_x_25401:
[----:B------:R-:W-:Y:S01]  /*1f20*/  IMAD R43, R24, R45, R43 ;  /* 0x0000002d182b7224 */ /* 0x000fe200078e022b */
[----:B------:R-:W-:Y:S01]  /*1f30*/  MOV R39, R13 ;  /* 0x0000000d00277202 */ /* 0x000fe20000000f00 */
[----:B------:R-:W-:-:S07]  /*1f40*/  IMAD.MOV.U32 R44, RZ, RZ, R41 ;  /* 0x000000ffff2c7224 */ /* 0x000fce00078e0029 */
[----:B------:R-:W-:Y:S05]  /*1f50*/  WARPSYNC.COLLECTIVE R37, `(.L_x_25402) ;  /* 0x0000000025087348 */ /* 0x000fea0003c00000 */
[----:B------:R0:W1:Y:S02]  /*1f60*/  SHFL.IDX P1, R41, R40, R39, R38 ;  /* 0x0000002728297389 */ /* 0x0000640000020026 */
[----:B01----:R-:W-:Y:S05]  /*1f70*/  ENDCOLLECTIVE ;  /* 0x000000000000791b */ /* 0x003fea0003800000 */
.L_x_25402:
[----:B------:R-:W-:Y:S02]  /*1f80*/  IMAD R43, R23, R44, R43 ;  /* 0x0000002c172b7224 */ /* 0x000fe400078e022b */
[----:B------:R-:W-:Y:S02]  /*1f90*/  IMAD.MOV.U32 R39, RZ, RZ, R12 ;  /* 0x000000ffff277224 */ /* 0x000fe400078e000c */
[----:B------:R-:W-:-:S07]  /*1fa0*/  IMAD.MOV.U32 R42, RZ, RZ, R41 ;  /* 0x000000ffff2a7224 */ /* 0x000fce00078e0029 */
[----:B------:R-:W-:Y:S05]  /*1fb0*/  WARPSYNC.COLLECTIVE R37, `(.L_x_25403) ;  /* 0x0000000025087348 */ /* 0x000fea0003c00000 */
[----:B------:R0:W1:Y:S02]  /*1fc0*/  SHFL.IDX P1, R41, R40, R39, R38 ;  /* 0x0000002728297389 */ /* 0x0000640000020026 */
[----:B01----:R-:W-:Y:S05]  /*1fd0*/  ENDCOLLECTIVE ;  /* 0x000000000000791b */ /* 0x003fea0003800000 */
.L_x_25403:
[----:B------:R-:W-:Y:S02]  /*1fe0*/  IMAD R43, R22, R42, R43 ;  /* 0x0000002a162b7224 */ /* 0x000fe400078e022b */
[----:B------:R-:W-:Y:S01]  /*1ff0*/  IMAD.MOV.U32 R39, RZ, RZ, R4 ;  /* 0x000000ffff277224 */ /* 0x000fe200078e0004 */
[----:B------:R-:W-:-:S07]  /*2000*/  MOV R45, R41 ;  /* 0x00000029002d7202 */ /* 0x000fce0000000f00 */
[----:B------:R-:W-:Y:S05]  /*2010*/  WARPSYNC.COLLECTIVE R37, `(.L_x_25404) ;  /* 0x0000000025087348 */ /* 0x000fea0003c00000 */
[----:B------:R0:W1:Y:S02]  /*2020*/  SHFL.IDX P1, R41, R40, R39, R38 ;  /* 0x0000002728297389 */ /* 0x0000640000020026 */
[----:B01----:R-:W-:Y:S05]  /*2030*/  ENDCOLLECTIVE ;  /* 0x000000000000791b */ /* 0x003fea0003800000 */
.L_x_25404:
        /* <DEDUP_REMOVED lines=8> */
.L_x_25405:
[----:B------:R-:W-:Y:S02]  /*20c0*/  IMAD.MOV.U32 R39, RZ, RZ, R6 ;  /* 0x000000ffff277224 */ /* 0x000fe400078e0006 */
[----:B------:R-:W-:-:S07]  /*20d0*/  IMAD R43, R33, R41, R42 ;  /* 0x00000029212b7224 */ /* 0x000fce00078e022a */
[----:B------:R-:W-:Y:S05]  /*20e0*/  WARPSYNC.COLLECTIVE R37, `(.L_x_25406) ;  /* 0x0000000025087348 */ /* 0x000fea0003c00000 */
[----:B------:R0:W1:Y:S02]  /*20f0*/  SHFL.IDX P1, R41, R40, R39, R38 ;  /* 0x0000002728297389 */ /* 0x0000640000020026 */
[----:B01----:R-:W-:Y:S05]  /*2100*/  ENDCOLLECTIVE ;  /* 0x000000000000791b */ /* 0x003fea0003800000 */
.L_x_25406:
[----:B------:R-:W-:Y:S01]  /*2110*/  IMAD.MOV.U32 R39, RZ, RZ, R7 ;  /* 0x000000ffff277224 */ /* 0x000fe200078e0007 */
[----:B------:R-:W-:-:S07]  /*2120*/  MOV R44, R41 ;  /* 0x00000029002c7202 */ /* 0x000fce0000000f00 */
[----:B------:R-:W-:Y:S05]  /*2130*/  WARPSYNC.COLLECTIVE R37, `(.L_x_25407) ;  /* 0x0000000025087348 */ /* 0x000fea0003c00000 */
[----:B------:R0:W1:Y:S02]  /*2140*/  SHFL.IDX P1, R41, R40, R39, R38 ;  /* 0x0000002728297389 */ /* 0x0000640000020026 */
[----:B01----:R-:W-:Y:S05]  /*2150*/  ENDCOLLECTIVE ;  /* 0x000000000000791b */ /* 0x003fea0003800000 */
.L_x_25407:
[----:B------:R-:W-:Y:S01]  /*2160*/  IMAD R43, R32, R44, R43 ;  /* 0x0000002c202b7224 */ /* 0x000fe200078e022b */
[----:B------:R-:W-:Y:S01]  /*2170*/  MOV R39, R8 ;  /* 0x0000000800277202 */ /* 0x000fe20000000f00 */
[----:B------:R-:W-:-:S07]  /*2180*/  IMAD.MOV.U32 R45, RZ, RZ, R41 ;  /* 0x000000ffff2d7224 */ /* 0x000fce00078e0029 */
[----:B------:R-:W-:Y:S05]  /*2190*/  WARPSYNC.COLLECTIVE R37, `(.L_x_25408) ;  /* 0x0000000025087348 */ /* 0x000fea0003c00000 */
[----:B------:R0:W1:Y:S02]  /*21a0*/  SHFL.IDX P1, R41, R40, R39, R38 ;  /* 0x0000002728297389 */ /* 0x0000640000020026 */
[----:B01----:R-:W-:Y:S05]  /*21b0*/  ENDCOLLECTIVE ;  /* 0x000000000000791b */ /* 0x003fea0003800000 */
.L_x_25408:
        /* <DEDUP_REMOVED lines=8> */
.L_x_25409:
[----:B------:R-:W-:Y:S02]  /*2240*/  IMAD.MOV.U32 R39, RZ, RZ, R10 ;  /* 0x000000ffff277224 */ /* 0x000fe400078e000a */
[----:B------:R-:W-:-:S07]  /*2250*/  IMAD R42, R30, R41, R42 ;  /* 0x000000291e2a7224 */ /* 0x000fce00078e022a */
[----:B------:R-:W-:Y:S05]  /*2260*/  WARPSYNC.COLLECTIVE R37, `(.L_x_25410) ;  /* 0x0000000025087348 */ /* 0x000fea0003c00000 */
[----:B------:R0:W1:Y:S02]  /*2270*/  SHFL.IDX P1, R41, R40, R39, R38 ;  /* 0x0000002728297389 */ /* 0x0000640000020026 */
[----:B01----:R-:W-:Y:S05]  /*2280*/  ENDCOLLECTIVE ;  /* 0x000000000000791b */ /* 0x003fea0003800000 */
.L_x_25410:
[----:B------:R-:W-:Y:S01]  /*2290*/  IMAD.MOV.U32 R38, RZ, RZ, R41 ;  /* 0x000000ffff267224 */ /* 0x000fe200078e0029 */
[----:B------:R-:W-:Y:S06]  /*22a0*/  BRA `(.L_x_25411) ;  /* 0xfffffff400047947 */ /* 0x000fec000383ffff */
        .weak           $__internal_146_$__cuda_sm20_div_u16
        .type           $__internal_146_$__cuda_sm20_div_u16,@function
        .size           $__internal_146_$__cuda_sm20_div_u16,(.L_x_58097 - $__internal_146_$__cuda_sm20_div_u16)
$__internal_146_$__cuda_sm20_div_u16:
        /* <DEDUP_REMOVED lines=18> */
[----:B------:R-:W-:Y:S06]  /*23d0*/  RET.REL.NODEC R2 `(_Z9cuda_gemmIiLi256ELi2ELi1ELi256ELi32ELi32ELi32ELi1ELi1EEviiiPT_S1_S1_ii) ;  /* 0xffffffdc02087950 */ /* 0x000fec0003c3ffff */
.L_x_25412:
        /* <DEDUP_REMOVED lines=10> */
.L_x_58097:


//--------------------- .text._Z9cuda_gemmIiLi256ELi2ELi1ELi256ELi32ELi32ELi32ELi1ELi0EEviiiPT_S1_S1_ii --------------------------
	.section	.text._Z9cuda_gemmIiLi256ELi2ELi1ELi256ELi32ELi32ELi32ELi1ELi0EEviiiPT_S1_S1_ii,"ax",@progbits
	.align	128
        .global         _Z9cuda_gemmIiLi256ELi2ELi1ELi256ELi32ELi32ELi32ELi1ELi0EEviiiPT_S1_S1_ii
        .type           _Z9cuda_gemmIiLi256ELi2ELi1ELi256ELi32ELi32ELi32ELi1ELi0EEviiiPT_S1_S1_ii,@function
        .size           _Z9cuda_gemmIiLi256ELi2ELi1ELi256ELi32ELi32ELi32ELi1ELi0EEviiiPT_S1_S1_ii,(.L_x_58470 - _Z9cuda_gemmIiLi256ELi2ELi1ELi256ELi32ELi32ELi32ELi1ELi0EEviiiPT_S1_S1_ii)
        .other          _Z9cuda_gemmIiLi256ELi2ELi1ELi256ELi32ELi32ELi32ELi1ELi0EEviiiPT_S1_S1_ii,@"STO_CUDA_ENTRY STV_DEFAULT"
_Z9cuda_gemmIiLi256ELi2ELi1ELi256ELi32ELi32ELi32ELi1ELi0EEviiiPT_S1_S1_ii:
.text._Z9cuda_gemmIiLi256ELi2ELi1ELi256ELi32ELi32ELi32ELi1ELi0EEviiiPT_S1_S1_ii:
        /* <DEDUP_REMOVED lines=36> */
.L_x_25415:
        /* <DEDUP_REMOVED lines=25> */
.L_x_25414:
[----:B------:R-:W-:Y:S05]  /*03d0*/  BSYNC.RECONVERGENT B0 ;  /* 0x0000000000007941 */ /* 0x000fea0003800200 */
.L_x_25413:
        /* <DEDUP_REMOVED lines=201> */
.L_x_25591:
        /* <DEDUP_REMOVED lines=32> */
.L_x_25417:
[----:B------:R-:W-:Y:S05]  /*1270*/  BSYNC.RECONVERGENT B0 ;  /* 0x0000000000007941 */ /* 0x000fea0003800200 */
.L_x_25416:
        /* <DEDUP_REMOVED lines=9> */
.L_x_25420:
        /* <DEDUP_REMOVED lines=27> */
.L_x_25419:
[----:B------:R-:W-:Y:S05]  /*14c0*/  BSYNC.RECONVERGENT B0 ;  /* 0x0000000000007941 */ /* 0x000fea0003800200 */
.L_x_25418:
        /* <DEDUP_REMOVED lines=19> */
.L_x_25422:
[----:B------:R-:W-:Y:S05]  /*1600*/  BSYNC.RECONVERGENT B0 ;  /* 0x0000000000007941 */ /* 0x000fea0003800200 */
.L_x_25421:
[----:B------:R-:W-:Y:S04]  /*1610*/  BSSY.RECONVERGENT B0, `(.L_x_25423) ;  /* 0x0000010000007945 */ /* 0x000fe80003800200 */
[----:B------:R-:W-:Y:S05]  /*1620*/  @!P5 BRA `(.L_x_25424) ;  /* 0x000000000038d947 */ /* 0x000fea0003800000 */
[----:B-1----:R-:W1:Y:S01]  /*1630*/  S2R R31, SR_CgaCtaId ;  /* 0x00000000001f7919 */ /* 0x002e620000008800 */
[----:B0-2---:R-:W-:-:S05]  /*1640*/  MOV R30, 0x400 ;  /* 0x00000400001e7802 */ /* 0x005fca0000000f00 */
[----:B------:R-:W-:-:S05]  /*1650*/  VIADD R30, R30, 0x1480 ;  /* 0x000014801e1e7836 */ /* 0x000fca0000000000 */
[----:B-1----:R-:W-:-:S07]  /*1660*/  LEA R52, R31, R30, 0x18 ;  /* 0x0000001e1f347211 */ /* 0x002fce00078ec0ff */
.L_x_25425:
        /* <DEDUP_REMOVED lines=10> */
.L_x_25424:
[----:B------:R-:W-:Y:S05]  /*1710*/  BSYNC.RECONVERGENT B0 ;  /* 0x0000000000007941 */ /* 0x000fea0003800200 */
.L_x_25423:
[----:B------:R-:W-:Y:S01]  /*1720*/  BAR.SYNC.DEFER_BLOCKING 0x0 ;  /* 0x0000000000007b1d */ /* 0x000fe20000010000 */
[----:B------:R-:W-:-:S09]  /*1730*/  UISETP.GE.AND UP0, UPT, UR6, 0x1, UPT ;  /* 0x000000010600788c */ /* 0x000fd2000bf06270 */
[----:B------:R-:W-:Y:S05]  /*1740*/  BRA.U !UP0, `(.L_x_25426) ;  /* 0x0000003d08487547 */ /* 0x000fea000b800000 */
[----:B------:R-:W-:-:S09]  /*1750*/  UISETP.NE.AND UP0, UPT, UR20, 0x1, UPT ;  /* 0x000000011400788c */ /* 0x000fd2000bf05270 */
[----:B------:R-:W-:Y:S05]  /*1760*/  BRA.U UP0, `(.L_x_25427) ;  /* 0x0000001500007547 */ /* 0x000fea000b800000 */
[----:B------:R-:W-:Y:S01]  /*1770*/  BSSY B1, `(.L_x_25428) ;  /* 0x000013e000017945 */ /* 0x000fe20003800000 */
[----:B------:R-:W-:-:S07]  /*1780*/  IMAD.MOV.U32 R52, RZ, RZ, RZ ;  /* 0x000000ffff347224 */ /* 0x000fce00078e00ff */
.L_x_25480:
        /* <DEDUP_REMOVED lines=16> */
.L_x_25429:
        /* <DEDUP_REMOVED lines=10> */
.L_x_25430:
        /* <DEDUP_REMOVED lines=10> */
.L_x_25431:
        /* <DEDUP_REMOVED lines=10> */
.L_x_25432:
        /* <DEDUP_REMOVED lines=11> */
.L_x_25433:
        /* <DEDUP_REMOVED lines=11> */
.L_x_25434:
        /* <DEDUP_REMOVED lines=11> */
.L_x_25435:
        /* <DEDUP_REMOVED lines=11> */
.L_x_25436:
        /* <DEDUP_REMOVED lines=10> */
.L_x_25437:
        /* <DEDUP_REMOVED lines=11> */
.L_x_25438:
        /* <DEDUP_REMOVED lines=11> */
.L_x_25439:
        /* <DEDUP_REMOVED lines=11> */
.L_x_25440:
        /* <DEDUP_REMOVED lines=11> */
.L_x_25441:
        /* <DEDUP_REMOVED lines=11> */
.L_x_25442:
        /* <DEDUP_REMOVED lines=11> */
.L_x_25443:
        /* <DEDUP_REMOVED lines=10> */
.L_x_25444:
        /* <DEDUP_REMOVED lines=34> */
.L_x_25479:
[----:B------:R-:W-:Y:S02]  /*24b0*/  IMAD R32, R54, 0x84, R35 ;  /* 0x0000008436207824 */ /* 0x000fe400078e0223 */
[----:B0-----:R-:W-:-:S04]  /*24c0*/  IMAD.MOV.U32 R53, RZ, RZ, RZ ;  /* 0x000000ffff357224 */ /* 0x001fc800078e00ff */
[----:B------:R-:W0:Y:S01]  /*24d0*/  LDS R32, [R32] ;  /* 0x0000000020207984 */ /* 0x000e220000000800 */
[----:B------:R-:W-:Y:S05]  /*24e0*/  @!P4 BRA `(.L_x_25447) ;  /* 0x000000000010c947 */ /* 0x000fea0003800000 */
[----:B------:R-:W-:-:S03]  /*24f0*/  UMOV UR11, 0xffffffff ;  /* 0xffffffff000b7882 */ /* 0x000fc60000000000 */
[----:B------:R-:W-:Y:S05]  /*2500*/  BRA.DIV UR11, `(.L_x_25448) ;  /* 0x000000320bf47947 */ /* 0x000fea000b800000 */
[----:B0-----:R0:W1:Y:S02]  /*2510*/  SHFL.IDX PT, R29, R32, R28, R25 ;  /* 0x0000001c201d7389 */ /* 0x00106400000e0019 */
.L_x_25594:
[----:B-1-3--:R-:W-:-:S07]  /*2520*/  IMAD R53, R37, R29, RZ ;  /* 0x0000001d25357224 */ /* 0x00afce00078e02ff */
.L_x_25447:
[----:B------:R-:W-:Y:S05]  /*2530*/  @!P3 BRA `(.L_x_25449) ;  /* 0x000000000010b947 */ /* 0x000fea0003800000 */
[----:B------:R-:W-:-:S03]  /*2540*/  UMOV UR11, 0xffffffff ;  /* 0xffffffff000b7882 */ /* 0x000fc60000000000 */
[----:B------:R-:W-:Y:S05]  /*2550*/  BRA.DIV UR11, `(.L_x_25450) ;  /* 0x000000360b007947 */ /* 0x000fea000b800000 */
[----:B0-----:R0:W1:Y:S02]  /*2560*/  SHFL.IDX PT, R29, R32, R6, R25 ;  /* 0x00000006201d7389 */ /* 0x00106400000e0019 */
.L_x_25597:
[----:B-1----:R-:W-:-:S07]  /*2570*/  IMAD R53, R38, R29, R53 ;  /* 0x0000001d26357224 */ /* 0x002fce00078e0235 */
.L_x_25449:
[----:B------:R-:W-:Y:S05]  /*2580*/  @!P2 BRA `(.L_x_25451) ;  /* 0x000000000010a947 */ /* 0x000fea0003800000 */
[----:B------:R-:W-:-:S03]  /*2590*/  UMOV UR11, 0xffffffff ;  /* 0xffffffff000b7882 */ /* 0x000fc60000000000 */
[----:B------:R-:W-:Y:S05]  /*25a0*/  BRA.DIV UR11, `(.L_x_25452) ;  /* 0x000000360b0c7947 */ /* 0x000fea000b800000 */
[----:B0-----:R0:W1:Y:S02]  /*25b0*/  SHFL.IDX PT, R29, R32, R7, R25 ;  /* 0x00000007201d7389 */ /* 0x00106400000e0019 */
.L_x_25600:
[----:B-1----:R-:W-:-:S07]  /*25c0*/  IMAD R53, R39, R29, R53 ;  /* 0x0000001d27357224 */ /* 0x002fce00078e0235 */
.L_x_25451:
[----:B------:R-:W-:Y:S05]  /*25d0*/  @!P1 BRA `(.L_x_25453) ;  /* 0x0000000000109947 */ /* 0x000fea0003800000 */
[----:B------:R-:W-:-:S03]  /*25e0*/  UMOV UR11, 0xffffffff ;  /* 0xffffffff000b7882 */ /* 0x000fc60000000000 */
[----:B------:R-:W-:Y:S05]  /*25f0*/  BRA.DIV UR11, `(.L_x_25454) ;  /* 0x000000360b187947 */ /* 0x000fea000b800000 */
[----:B0-----:R0:W1:Y:S02]  /*2600*/  SHFL.IDX PT, R29, R32, R8, R25 ;  /* 0x00000008201d7389 */ /* 0x00106400000e0019 */
.L_x_25603:
[----:B-1----:R-:W-:-:S07]  /*2610*/  IMAD R53, R40, R29, R53 ;  /* 0x0000001d28357224 */ /* 0x002fce00078e0235 */
.L_x_25453:
[----:B------:R-:W1:Y:S02]  /*2620*/  LDC R55, c[0x0][0x3ac] ;  /* 0x0000eb00ff377b82 */ /* 0x000e640000000800 */
[----:B-1----:R-:W-:-:S13]  /*2630*/  ISETP.GE.AND P0, PT, R55, 0x5, PT ;  /* 0x000000053700780c */ /* 0x002fda0003f06270 */
[----:B------:R-:W-:Y:S05]  /*2640*/  @!P0 BRA `(.L_x_25455) ;  /* 0x0000000000108947 */ /* 0x000fea0003800000 */
[----:B------:R-:W-:-:S03]  /*2650*/  UMOV UR11, 0xffffffff ;  /* 0xffffffff000b7882 */ /* 0x000fc60000000000 */
[----:B------:R-:W-:Y:S05]  /*2660*/  BRA.DIV UR11, `(.L_x_25456) ;  /* 0x000000360b1c7947 */ /* 0x000fea000b800000 */
[----:B0-----:R0:W1:Y:S02]  /*2670*/  SHFL.IDX PT, R29, R32, R9, R25 ;  /* 0x00000009201d7389 */ /* 0x00106400000e0019 */
.L_x_25606:
[----:B-1----:R-:W-:-:S07]  /*2680*/  IMAD R53, R41, R29, R53 ;  /* 0x0000001d29357224 */ /* 0x002fce00078e0235 */
.L_x_25455:
[----:B------:R-:W-:-:S13]  /*2690*/  ISETP.GE.AND P0, PT, R55, 0x6, PT ;  /* 0x000000063700780c */ /* 0x000fda0003f06270 */
[----:B------:R-:W-:Y:S05]  /*26a0*/  @!P0 BRA `(.L_x_25457) ;  /* 0x0000000000108947 */ /* 0x000fea0003800000 */
[----:B------:R-:W-:-:S03]  /*26b0*/  UMOV UR11, 0xffffffff ;  /* 0xffffffff000b7882 */ /* 0x000fc60000000000 */
[----:B------:R-:W-:Y:S05]  /*26c0*/  BRA.DIV UR11, `(.L_x_25458) ;  /* 0x000000360b247947 */ /* 0x000fea000b800000 */
[----:B0-----:R0:W1:Y:S02]  /*26d0*/  SHFL.IDX PT, R29, R32, R10, R25 ;  /* 0x0000000a201d7389 */ /* 0x00106400000e0019 */
.L_x_25609:
[----:B-1----:R-:W-:-:S07]  /*26e0*/  IMAD R53, R42, R29, R53 ;  /* 0x0000001d2a357224 */ /* 0x002fce00078e0235 */
.L_x_25457:
[----:B------:R-:W-:-:S13]  /*26f0*/  ISETP.GE.AND P0, PT, R55, 0x7, PT ;  /* 0x000000073700780c */ /* 0x000fda0003f06270 */
[----:B------:R-:W-:Y:S05]  /*2700*/  @!P0 BRA `(.L_x_25459) ;  /* 0x0000000000108947 */ /* 0x000fea0003800000 */
[----:B------:R-:W-:-:S03]  /*2710*/  UMOV UR11, 0xffffffff ;  /* 0xffffffff000b7882 */ /* 0x000fc60000000000 */
[----:B------:R-:W-:Y:S05]  /*2720*/  BRA.DIV UR11, `(.L_x_25460) ;  /* 0x000000360b2c7947 */ /* 0x000fea000b800000 */
[----:B0-----:R0:W1:Y:S02]  /*2730*/  SHFL.IDX PT, R29, R32, R11, R25 ;  /* 0x0000000b201d7389 */ /* 0x00106400000e0019 */
.L_x_25612:
[----:B-1----:R-:W-:-:S07]  /*2740*/  IMAD R53, R43, R29, R53 ;  /* 0x0000001d2b357224 */ /* 0x002fce00078e0235 */
.L_x_25459:
[----:B------:R-:W-:-:S13]  /*2750*/  ISETP.GE.AND P0, PT, R55, 0x8, PT ;  /* 0x000000083700780c */ /* 0x000fda0003f06270 */
[----:B------:R-:W-:Y:S05]  /*2760*/  @!P0 BRA `(.L_x_25461) ;  /* 0x0000000000108947 */ /* 0x000fea0003800000 */
[----:B------:R-:W-:-:S03]  /*2770*/  UMOV UR11, 0xffffffff ;  /* 0xffffffff000b7882 */ /* 0x000fc60000000000 */
[----:B------:R-:W-:Y:S05]  /*2780*/  BRA.DIV UR11, `(.L_x_25462) ;  /* 0x000000360b347947 */ /* 0x000fea000b800000 */
[----:B0-----:R0:W1:Y:S02]  /*2790*/  SHFL.IDX PT, R29, R32, R12, R25 ;  /* 0x0000000c201d7389 */ /* 0x00106400000e0019 */
.L_x_25615:
[----:B-1----:R-:W-:-:S07]  /*27a0*/  IMAD R53, R44, R29, R53 ;  /* 0x0000001d2c357224 */ /* 0x002fce00078e0235 */
.L_x_25461:
[----:B------:R-:W-:-:S13]  /*27b0*/  ISETP.GE.AND P0, PT, R55, 0x9, PT ;  /* 0x000000093700780c */ /* 0x000fda0003f06270 */
[----:B------:R-:W-:Y:S05]  /*27c0*/  @!P0 BRA `(.L_x_25463) ;  /* 0x0000000000108947 */ /* 0x000fea0003800000 */
[----:B------:R-:W-:-:S03]  /*27d0*/  UMOV UR11, 0xffffffff ;  /* 0xffffffff000b7882 */ /* 0x000fc60000000000 */
[----:B------:R-:W-:Y:S05]  /*27e0*/  BRA.DIV UR11, `(.L_x_25464) ;  /* 0x000000360b3c7947 */ /* 0x000fea000b800000 */
[----:B0-----:R0:W1:Y:S02]  /*27f0*/  SHFL.IDX PT, R29, R32, R13, R25 ;  /* 0x0000000d201d7389 */ /* 0x00106400000e0019 */
.L_x_25618:
[----:B-1----:R-:W-:-:S07]  /*2800*/  IMAD R53, R45, R29, R53 ;  /* 0x0000001d2d357224 */ /* 0x002fce00078e0235 */
.L_x_25463:
[----:B------:R-:W-:-:S13]  /*2810*/  ISETP.GE.AND P0, PT, R55, 0xa, PT ;  /* 0x0000000a3700780c */ /* 0x000fda0003f06270 */
[----:B------:R-:W-:Y:S05]  /*2820*/  @!P0 BRA `(.L_x_25465) ;  /* 0x0000000000108947 */ /* 0x000fea0003800000 */
[----:B------:R-:W-:-:S03]  /*2830*/  UMOV UR11, 0xffffffff ;  /* 0xffffffff000b7882 */ /* 0x000fc60000000000 */
[----:B------:R-:W-:Y:S05]  /*2840*/  BRA.DIV UR11, `(.L_x_25466) ;  /* 0x000000360b447947 */ /* 0x000fea000b800000 */
[----:B0-----:R0:W1:Y:S02]  /*2850*/  SHFL.IDX PT, R29, R32, R14, R25 ;  /* 0x0000000e201d7389 */ /* 0x00106400000e0019 */
.L_x_25621:
[----:B-1----:R-:W-:-:S07]  /*2860*/  IMAD R53, R46, R29, R53 ;  /* 0x0000001d2e357224 */ /* 0x002fce00078e0235 */
.L_x_25465:
[----:B------:R-:W-:-:S13]  /*2870*/  ISETP.GE.AND P0, PT, R55, 0xb, PT ;  /* 0x0000000b3700780c */ /* 0x000fda0003f06270 */
[----:B------:R-:W-:Y:S05]  /*2880*/  @!P0 BRA `(.L_x_25467) ;  /* 0x0000000000108947 */ /* 0x000fea0003800000 */
[----:B------:R-:W-:-:S03]  /*2890*/  UMOV UR11, 0xffffffff ;  /* 0xffffffff000b7882 */ /* 0x000fc60000000000 */
[----:B------:R-:W-:Y:S05]  /*28a0*/  BRA.DIV UR11, `(.L_x_25468) ;  /* 0x000000360b4c7947 */ /* 0x000fea000b800000 */
[----:B0-----:R0:W1:Y:S02]  /*28b0*/  SHFL.IDX PT, R29, R32, R15, R25 ;  /* 0x0000000f201d7389 */ /* 0x00106400000e0019 */
.L_x_25624:
[----:B-1----:R-:W-:-:S07]  /*28c0*/  IMAD R53, R47, R29, R53 ;  /* 0x0000001d2f357224 */ /* 0x002fce00078e0235 */
.L_x_25467:
[----:B------:R-:W-:-:S13]  /*28d0*/  ISETP.GE.AND P0, PT, R55, 0xc, PT ;  /* 0x0000000c3700780c */ /* 0x000fda0003f06270 */
[----:B------:R-:W-:Y:S05]  /*28e0*/  @!P0 BRA `(.L_x_25469) ;  /* 0x0000000000108947 */ /* 0x000fea0003800000 */
[----:B------:R-:W-:-:S03]  /*28f0*/  UMOV UR11, 0xffffffff ;  /* 0xffffffff000b7882 */ /* 0x000fc60000000000 */
[----:B------:R-:W-:Y:S05]  /*2900*/  BRA.DIV UR11, `(.L_x_25470) ;  /* 0x000000360b547947 */ /* 0x000fea000b800000 */
[----:B0-----:R0:W1:Y:S02]  /*2910*/  SHFL.IDX PT, R29, R32, R16, R25 ;  /* 0x00000010201d7389 */ /* 0x00106400000e0019 */
.L_x_25627:
[----:B-1----:R-:W-:-:S07]  /*2920*/  IMAD R53, R48, R29, R53 ;  /* 0x0000001d30357224 */ /* 0x002fce00078e0235 */
.L_x_25469:
[----:B------:R-:W-:-:S13]  /*2930*/  ISETP.GE.AND P0, PT, R55, 0xd, PT ;  /* 0x0000000d3700780c */ /* 0x000fda0003f06270 */
[----:B------:R-:W-:Y:S05]  /*2940*/  @!P0 BRA `(.L_x_25471) ;  /* 0x0000000000108947 */ /* 0x000fea0003800000 */
[----:B------:R-:W-:-:S03]  /*2950*/  UMOV UR11, 0xffffffff ;  /* 0xffffffff000b7882 */ /* 0x000fc60000000000 */
[----:B------:R-:W-:Y:S05]  /*2960*/  BRA.DIV UR11, `(.L_x_25472) ;  /* 0x000000360b5c7947 */ /* 0x000fea000b800000 */
[----:B0-----:R0:W1:Y:S02]  /*2970*/  SHFL.IDX PT, R29, R32, R17, R25 ;  /* 0x00000011201d7389 */ /* 0x00106400000e0019 */
.L_x_25630:
[----:B-1----:R-:W-:-:S07]  /*2980*/  IMAD R53, R49, R29, R53 ;  /* 0x0000001d31357224 */ /* 0x002fce00078e0235 */
.L_x_25471:
[----:B------:R-:W-:-:S13]  /*2990*/  ISETP.GE.AND P0, PT, R55, 0xe, PT ;  /* 0x0000000e3700780c */ /* 0x000fda0003f06270 */
[----:B------:R-:W-:Y:S05]  /*29a0*/  @!P0 BRA `(.L_x_25473) ;  /* 0x0000000000108947 */ /* 0x000fea0003800000 */
[----:B------:R-:W-:-:S03]  /*29b0*/  UMOV UR11, 0xffffffff ;  /* 0xffffffff000b7882 */ /* 0x000fc60000000000 */
[----:B------:R-:W-:Y:S05]  /*29c0*/  BRA.DIV UR11, `(.L_x_25474) ;  /* 0x000000360b647947 */ /* 0x000fea000b800000 */
[----:B0-----:R0:W1:Y:S02]  /*29d0*/  SHFL.IDX PT, R29, R32, R18, R25 ;  /* 0x00000012201d7389 */ /* 0x00106400000e0019 */
.L_x_25633:
[----:B-1----:R-:W-:-:S07]  /*29e0*/  IMAD R53, R50, R29, R53 ;  /* 0x0000001d32357224 */ /* 0x002fce00078e0235 */
.L_x_25473:
[----:B------:R-:W-:-:S13]  /*29f0*/  ISETP.GE.AND P0, PT, R55, 0xf, PT ;  /* 0x0000000f3700780c */ /* 0x000fda0003f06270 */
[----:B------:R-:W-:Y:S05]  /*2a00*/  @!P0 BRA `(.L_x_25475) ;  /* 0x0000000000108947 */ /* 0x000fea0003800000 */
[----:B------:R-:W-:-:S03]  /*2a10*/  UMOV UR11, 0xffffffff ;  /* 0xffffffff000b7882 */ /* 0x000fc60000000000 */
[----:B------:R-:W-:Y:S05]  /*2a20*/  BRA.DIV UR11, `(.L_x_25476) ;  /* 0x000000360b6c7947 */ /* 0x000fea000b800000 */
[----:B0-----:R0:W1:Y:S02]  /*2a30*/  SHFL.IDX PT, R29, R32, R19, R25 ;  /* 0x00000013201d7389 */ /* 0x00106400000e0019 */
.L_x_25636:
[----:B-1----:R-:W-:-:S07]  /*2a40*/  IMAD R53, R51, R29, R53 ;  /* 0x0000001d33357224 */ /* 0x002fce00078e0235 */
.L_x_25475:
[----:B------:R-:W-:-:S13]  /*2a50*/  ISETP.GE.AND P0, PT, R55, 0x10, PT ;  /* 0x000000103700780c */ /* 0x000fda0003f06270 */
[----:B------:R-:W-:Y:S05]  /*2a60*/  @!P0 BRA `(.L_x_25477) ;  /* 0x0000000000108947 */ /* 0x000fea0003800000 */
[----:B------:R-:W-:-:S03]  /*2a70*/  UMOV UR11, 0xffffffff ;  /* 0xffffffff000b7882 */ /* 0x000fc60000000000 */
[----:B------:R-:W-:Y:S05]  /*2a80*/  BRA.DIV UR11, `(.L_x_25478) ;  /* 0x000000360b747947 */ /* 0x000fea000b800000 */
[----:B0-----:R0:W1:Y:S02]  /*2a90*/  SHFL.IDX PT, R29, R32, R20, R25 ;  /* 0x00000014201d7389 */ /* 0x00106400000e0019 */
.L_x_25639:
[----:B-1----:R-:W-:-:S07]  /*2aa0*/  IMAD R53, R34, R29, R53 ;  /* 0x0000001d22357224 */ /* 0x002fce00078e0235 */
.L_x_25477:
        /* <DEDUP_REMOVED lines=8> */
.L_x_25446:
[----:B------:R-:W-:Y:S05]  /*2b30*/  BSYNC B0 ;  /* 0x0000000000007941 */ /* 0x000fea0003800000 */
.L_x_25445:
[----:B------:R-:W-:Y:S05]  /*2b40*/  @!P6 BRA `(.L_x_25480) ;  /* 0xffffffec0010e947 */ /* 0x000fea000383ffff */
[----:B------:R-:W-:Y:S05]  /*2b50*/  BSYNC B1 ;  /* 0x0000000000017941 */ /* 0x000fea0003800000 */
.L_x_25428:
[----:B------:R-:W-:Y:S05]  /*2b60*/  BRA `(.L_x_25426) ;  /* 0x0000002800407947 */ /* 0x000fea0003800000 */
.L_x_25427:
[----:B------:R-:W4:Y:S02]  /*2b70*/  LDCU UR11, c[0x0][0x3ac] ;  /* 0x00007580ff0b77ac */ /* 0x000f240008000800 */
[----:B----4-:R-:W-:-:S09]  /*2b80*/  UISETP.GT.U32.AND UP0, UPT, UR11, 0x1f, UPT ;  /* 0x0000001f0b00788c */ /* 0x010fd2000bf04070 */
[----:B------:R-:W-:Y:S05]  /*2b90*/  BRA.U UP0, `(.L_x_25481) ;  /* 0x0000001100dc7547 */ /* 0x000fea000b800000 */
[----:B------:R-:W-:-:S07]  /*2ba0*/  IMAD.MOV.U32 R52, RZ, RZ, RZ ;  /* 0x000000ffff347224 */ /* 0x000fce00078e00ff */
.L_x_25533:
        /* <DEDUP_REMOVED lines=16> */
.L_x_25482:
        /* <DEDUP_REMOVED lines=10> */
.L_x_25483:
        /* <DEDUP_REMOVED lines=10> */
.L_x_25484:
        /* <DEDUP_REMOVED lines=10> */
.L_x_25485:
        /* <DEDUP_REMOVED lines=11> */
.L_x_25486:
        /* <DEDUP_REMOVED lines=11> */
.L_x_25487:
        /* <DEDUP_REMOVED lines=11> */
.L_x_25488:
        /* <DEDUP_REMOVED lines=11> */
.L_x_25489:
        /* <DEDUP_REMOVED lines=10> */
.L_x_25490:
        /* <DEDUP_REMOVED lines=11> */
.L_x_25491:
        /* <DEDUP_REMOVED lines=11> */
.L_x_25492:
        /* <DEDUP_REMOVED lines=11> */
.L_x_25493:
        /* <DEDUP_REMOVED lines=11> */
.L_x_25494:
        /* <DEDUP_REMOVED lines=11> */
.L_x_25495:
        /* <DEDUP_REMOVED lines=11> */
.L_x_25496:
        /* <DEDUP_REMOVED lines=10> */
.L_x_25497:
        /* <DEDUP_REMOVED lines=29> */
.L_x_25532:
[----:B0-----:R-:W-:Y:S02]  /*3880*/  IMAD R32, R54, 0x84, R35 ;  /* 0x0000008436207824 */ /* 0x001fe400078e0223 */
[----:B-1----:R-:W-:-:S04]  /*3890*/  IMAD.MOV.U32 R53, RZ, RZ, RZ ;  /* 0x000000ffff357224 */ /* 0x002fc800078e00ff */
[----:B------:R-:W0:Y:S01]  /*38a0*/  LDS R32, [R32] ;  /* 0x0000000020207984 */ /* 0x000e220000000800 */
[----:B------:R-:W-:Y:S05]  /*38b0*/  @!P4 BRA `(.L_x_25500) ;  /* 0x000000000010c947 */ /* 0x000fea0003800000 */
[----:B------:R-:W-:-:S03]  /*38c0*/  UMOV UR11, 0xffffffff ;  /* 0xffffffff000b7882 */ /* 0x000fc60000000000 */
[----:B------:R-:W-:Y:S05]  /*38d0*/  BRA.DIV UR11, `(.L_x_25501) ;  /* 0x0000002a0b007947 */ /* 0x000fea000b800000 */
[----:B0-----:R0:W1:Y:S02]  /*38e0*/  SHFL.IDX PT, R29, R32, R28, R25 ;  /* 0x0000001c201d7389 */ /* 0x00106400000e0019 */
.L_x_25642:
[----:B-1-3--:R-:W-:-:S07]  /*38f0*/  IMAD R53, R37, R29, RZ ;  /* 0x0000001d25357224 */ /* 0x00afce00078e02ff */
.L_x_25500:
[----:B------:R-:W-:Y:S05]  /*3900*/  @!P3 BRA `(.L_x_25502) ;  /* 0x000000000010b947 */ /* 0x000fea0003800000 */
[----:B------:R-:W-:-:S03]  /*3910*/  UMOV UR11, 0xffffffff ;  /* 0xffffffff000b7882 */ /* 0x000fc60000000000 */
[----:B------:R-:W-:Y:S05]  /*3920*/  BRA.DIV UR11, `(.L_x_25503) ;  /* 0x0000002a0b0c7947 */ /* 0x000fea000b800000 */
[----:B0-----:R0:W1:Y:S02]  /*3930*/  SHFL.IDX PT, R29, R32, R6, R25 ;  /* 0x00000006201d7389 */ /* 0x00106400000e0019 */
.L_x_25645:
[----:B-1----:R-:W-:-:S07]  /*3940*/  IMAD R53, R38, R29, R53 ;  /* 0x0000001d26357224 */ /* 0x002fce00078e0235 */
.L_x_25502:
[----:B------:R-:W-:Y:S05]  /*3950*/  @!P2 BRA `(.L_x_25504) ;  /* 0x000000000010a947 */ /* 0x000fea0003800000 */
[----:B------:R-:W-:-:S03]  /*3960*/  UMOV UR11, 0xffffffff ;  /* 0xffffffff000b7882 */ /* 0x000fc60000000000 */
[----:B------:R-:W-:Y:S05]  /*3970*/  BRA.DIV UR11, `(.L_x_25505) ;  /* 0x0000002a0b187947 */ /* 0x000fea000b800000 */
[----:B0-----:R0:W1:Y:S02]  /*3980*/  SHFL.IDX PT, R29, R32, R7, R25 ;  /* 0x00000007201d7389 */ /* 0x00106400000e0019 */
.L_x_25648:
[----:B-1----:R-:W-:-:S07]  /*3990*/  IMAD R53, R39, R29, R53 ;  /* 0x0000001d27357224 */ /* 0x002fce00078e0235 */
.L_x_25504:
[----:B------:R-:W-:Y:S05]  /*39a0*/  @!P1 BRA `(.L_x_25506) ;  /* 0x0000000000109947 */ /* 0x000fea0003800000 */
[----:B------:R-:W-:-:S03]  /*39b0*/  UMOV UR11, 0xffffffff ;  /* 0xffffffff000b7882 */ /* 0x000fc60000000000 */
[----:B------:R-:W-:Y:S05]  /*39c0*/  BRA.DIV UR11, `(.L_x_25507) ;  /* 0x0000002a0b247947 */ /* 0x000fea000b800000 */
[----:B0-----:R0:W1:Y:S02]  /*39d0*/  SHFL.IDX PT, R29, R32, R8, R25 ;  /* 0x00000008201d7389 */ /* 0x00106400000e0019 */
.L_x_25651:
[----:B-1----:R-:W-:-:S07]  /*39e0*/  IMAD R53, R40, R29, R53 ;  /* 0x0000001d28357224 */ /* 0x002fce00078e0235 */
.L_x_25506:
[----:B------:R-:W1:Y:S02]  /*39f0*/  LDC R55, c[0x0][0x3ac] ;  /* 0x0000eb00ff377b82 */ /* 0x000e640000000800 */
[----:B-1----:R-:W-:-:S13]  /*3a00*/  ISETP.GE.AND P0, PT, R55, 0x5, PT ;  /* 0x000000053700780c */ /* 0x002fda0003f06270 */
[----:B------:R-:W-:Y:S05]  /*3a10*/  @!P0 BRA `(.L_x_25508) ;  /* 0x0000000000108947 */ /* 0x000fea0003800000 */
[----:B------:R-:W-:-:S03]  /*3a20*/  UMOV UR11, 0xffffffff ;  /* 0xffffffff000b7882 */ /* 0x000fc60000000000 */
[----:B------:R-:W-:Y:S05]  /*3a30*/  BRA.DIV UR11, `(.L_x_25509) ;  /* 0x0000002a0b287947 */ /* 0x000fea000b800000 */
[----:B0-----:R0:W1:Y:S02]  /*3a40*/  SHFL.IDX PT, R29, R32, R9, R25 ;  /* 0x00000009201d7389 */ /* 0x00106400000e0019 */
.L_x_25654:
[----:B-1----:R-:W-:-:S07]  /*3a50*/  IMAD R53, R41, R29, R53 ;  /* 0x0000001d29357224 */ /* 0x002fce00078e0235 */
.L_x_25508:
[----:B------:R-:W-:-:S13]  /*3a60*/  ISETP.GE.AND P0, PT, R55, 0x6, PT ;  /* 0x000000063700780c */ /* 0x000fda0003f06270 */
[----:B------:R-:W-:Y:S05]  /*3a70*/  @!P0 BRA `(.L_x_25510) ;  /* 0x0000000000108947 */ /* 0x000fea0003800000 */
[----:B------:R-:W-:-:S03]  /*3a80*/  UMOV UR11, 0xffffffff ;  /* 0xffffffff000b7882 */ /* 0x000fc60000000000 */
[----:B------:R-:W-:Y:S05]  /*3a90*/  BRA.DIV UR11, `(.L_x_25511) ;  /* 0x0000002a0b307947 */ /* 0x000fea000b800000 */
[----:B0-----:R0:W1:Y:S02]  /*3aa0*/  SHFL.IDX PT, R29, R32, R10, R25 ;  /* 0x0000000a201d7389 */ /* 0x00106400000e0019 */
.L_x_25657:
[----:B-1----:R-:W-:-:S07]  /*3ab0*/  IMAD R53, R42, R29, R53 ;  /* 0x0000001d2a357224 */ /* 0x002fce00078e0235 */
.L_x_25510:
[----:B------:R-:W-:-:S13]  /*3ac0*/  ISETP.GE.AND P0, PT, R55, 0x7, PT ;  /* 0x000000073700780c */ /* 0x000fda0003f06270 */
[----:B------:R-:W-:Y:S05]  /*3ad0*/  @!P0 BRA `(.L_x_25512) ;  /* 0x0000000000108947 */ /* 0x000fea0003800000 */
[----:B------:R-:W-:-:S03]  /*3ae0*/  UMOV UR11, 0xffffffff ;  /* 0xffffffff000b7882 */ /* 0x000fc60000000000 */
[----:B------:R-:W-:Y:S05]  /*3af0*/  BRA.DIV UR11, `(.L_x_25513) ;  /* 0x0000002a0b387947 */ /* 0x000fea000b800000 */
[----:B0-----:R0:W1:Y:S02]  /*3b00*/  SHFL.IDX PT, R29, R32, R11, R25 ;  /* 0x0000000b201d7389 */ /* 0x00106400000e0019 */
.L_x_25660:
[----:B-1----:R-:W-:-:S07]  /*3b10*/  IMAD R53, R43, R29, R53 ;  /* 0x0000001d2b357224 */ /* 0x002fce00078e0235 */
.L_x_25512:
[----:B------:R-:W-:-:S13]  /*3b20*/  ISETP.GE.AND P0, PT, R55, 0x8, PT ;  /* 0x000000083700780c */ /* 0x000fda0003f06270 */
[----:B------:R-:W-:Y:S05]  /*3b30*/  @!P0 BRA `(.L_x_25514) ;  /* 0x0000000000108947 */ /* 0x000fea0003800000 */
[----:B------:R-:W-:-:S03]  /*3b40*/  UMOV UR11, 0xffffffff ;  /* 0xffffffff000b7882 */ /* 0x000fc60000000000 */
[----:B------:R-:W-:Y:S05]  /*3b50*/  BRA.DIV UR11, `(.L_x_25515) ;  /* 0x0000002a0b407947 */ /* 0x000fea000b800000 */
[----:B0-----:R0:W1:Y:S02]  /*3b60*/  SHFL.IDX PT, R29, R32, R12, R25 ;  /* 0x0000000c201d7389 */ /* 0x00106400000e0019 */
.L_x_25663:
[----:B-1----:R-:W-:-:S07]  /*3b70*/  IMAD R53, R44, R29, R53 ;  /* 0x0000001d2c357224 */ /* 0x002fce00078e0235 */
.L_x_25514:
[----:B------:R-:W-:-:S13]  /*3b80*/  ISETP.GE.AND P0, PT, R55, 0x9, PT ;  /* 0x000000093700780c */ /* 0x000fda0003f06270 */
[----:B------:R-:W-:Y:S05]  /*3b90*/  @!P0 BRA `(.L_x_25516) ;  /* 0x0000000000108947 */ /* 0x000fea0003800000 */
[----:B------:R-:W-:-:S03]  /*3ba0*/  UMOV UR11, 0xffffffff ;  /* 0xffffffff000b7882 */ /* 0x000fc60000000000 */
[----:B------:R-:W-:Y:S05]  /*3bb0*/  BRA.DIV UR11, `(.L_x_25517) ;  /* 0x0000002a0b487947 */ /* 0x000fea000b800000 */
[----:B0-----:R0:W1:Y:S02]  /*3bc0*/  SHFL.IDX PT, R29, R32, R13, R25 ;  /* 0x0000000d201d7389 */ /* 0x00106400000e0019 */
.L_x_25666:
[----:B-1----:R-:W-:-:S07]  /*3bd0*/  IMAD R53, R45, R29, R53 ;  /* 0x0000001d2d357224 */ /* 0x002fce00078e0235 */
.L_x_25516:
[----:B------:R-:W-:-:S13]  /*3be0*/  ISETP.GE.AND P0, PT, R55, 0xa, PT ;  /* 0x0000000a3700780c */ /* 0x000fda0003f06270 */
[----:B------:R-:W-:Y:S05]  /*3bf0*/  @!P0 BRA `(.L_x_25518) ;  /* 0x0000000000108947 */ /* 0x000fea0003800000 */
[----:B------:R-:W-:-:S03]  /*3c00*/  UMOV UR11, 0xffffffff ;  /* 0xffffffff000b7882 */ /* 0x000fc60000000000 */
[----:B------:R-:W-:Y:S05]  /*3c10*/  BRA.DIV UR11, `(.L_x_25519) ;  /* 0x0000002a0b507947 */ /* 0x000fea000b800000 */
[----:B0-----:R0:W1:Y:S02]  /*3c20*/  SHFL.IDX PT, R29, R32, R14, R25 ;  /* 0x0000000e201d7389 */ /* 0x00106400000e0019 */
.L_x_25669:
[----:B-1----:R-:W-:-:S07]  /*3c30*/  IMAD R53, R46, R29, R53 ;  /* 0x0000001d2e357224 */ /* 0x002fce00078e0235 */
.L_x_25518:
[----:B------:R-:W-:-:S13]  /*3c40*/  ISETP.GE.AND P0, PT, R55, 0xb, PT ;  /* 0x0000000b3700780c */ /* 0x000fda0003f06270 */
[----:B------:R-:W-:Y:S05]  /*3c50*/  @!P0 BRA `(.L_x_25520) ;  /* 0x0000000000108947 */ /* 0x000fea0003800000 */
[----:B------:R-:W-:-:S03]  /*3c60*/  UMOV UR11, 0xffffffff ;  /* 0xffffffff000b7882 */ /* 0x000fc60000000000 */
[----:B------:R-:W-:Y:S05]  /*3c70*/  BRA.DIV UR11, `(.L_x_25521) ;  /* 0x0000002a0b587947 */ /* 0x000fea000b800000 */
[----:B0-----:R0:W1:Y:S02]  /*3c80*/  SHFL.IDX PT, R29, R32, R15, R25 ;  /* 0x0000000f201d7389 */ /* 0x00106400000e0019 */
.L_x_25672:
[----:B-1----:R-:W-:-:S07]  /*3c90*/  IMAD R53, R47, R29, R53 ;  /* 0x0000001d2f357224 */ /* 0x002fce00078e0235 */
.L_x_25520:
[----:B------:R-:W-:-:S13]  /*3ca0*/  ISETP.GE.AND P0, PT, R55, 0xc, PT ;  /* 0x0000000c3700780c */ /* 0x000fda0003f06270 */
[----:B------:R-:W-:Y:S05]  /*3cb0*/  @!P0 BRA `(.L_x_25522) ;  /* 0x0000000000108947 */ /* 0x000fea0003800000 */
[----:B------:R-:W-:-:S03]  /*3cc0*/  UMOV UR11, 0xffffffff ;  /* 0xffffffff000b7882 */ /* 0x000fc60000000000 */
[----:B------:R-:W-:Y:S05]  /*3cd0*/  BRA.DIV UR11, `(.L_x_25523) ;  /* 0x0000002a0b607947 */ /* 0x000fea000b800000 */
[----:B0-----:R0:W1:Y:S02]  /*3ce0*/  SHFL.IDX PT, R29, R32, R16, R25 ;  /* 0x00000010201d7389 */ /* 0x00106400000e0019 */
.L_x_25675:
[----:B-1----:R-:W-:-:S07]  /*3cf0*/  IMAD R53, R48, R29, R53 ;  /* 0x0000001d30357224 */ /* 0x002fce00078e0235 */
.L_x_25522:
[----:B------:R-:W-:-:S13]  /*3d00*/  ISETP.GE.AND P0, PT, R55, 0xd, PT ;  /* 0x0000000d3700780c */ /* 0x000fda0003f06270 */
[----:B------:R-:W-:Y:S05]  /*3d10*/  @!P0 BRA `(.L_x_25524) ;  /* 0x0000000000108947 */ /* 0x000fea0003800000 */
[----:B------:R-:W-:-:S03]  /*3d20*/  UMOV UR11, 0xffffffff ;  /* 0xffffffff000b7882 */ /* 0x000fc60000000000 */
[----:B------:R-:W-:Y:S05]  /*3d30*/  BRA.DIV UR11, `(.L_x_25525) ;  /* 0x0000002a0b687947 */ /* 0x000fea000b800000 */
[----:B0-----:R0:W1:Y:S02]  /*3d40*/  SHFL.IDX PT, R29, R32, R17, R25 ;  /* 0x00000011201d7389 */ /* 0x00106400000e0019 */
.L_x_25678:
[----:B-1----:R-:W-:-:S07]  /*3d50*/  IMAD R53, R49, R29, R53 ;  /* 0x0000001d31357224 */ /* 0x002fce00078e0235 */
.L_x_25524:
[----:B------:R-:W-:-:S13]  /*3d60*/  ISETP.GE.AND P0, PT, R55, 0xe, PT ;  /* 0x0000000e3700780c */ /* 0x000fda0003f06270 */
[----:B------:R-:W-:Y:S05]  /*3d70*/  @!P0 BRA `(.L_x_25526) ;  /* 0x0000000000108947 */ /* 0x000fea0003800000 */
[----:B------:R-:W-:-:S03]  /*3d80*/  UMOV UR11, 0xffffffff ;  /* 0xffffffff000b7882 */ /* 0x000fc60000000000 */
[----:B------:R-:W-:Y:S05]  /*3d90*/  BRA.DIV UR11, `(.L_x_25527) ;  /* 0x0000002a0b707947 */ /* 0x000fea000b800000 */
[----:B0-----:R0:W1:Y:S02]  /*3da0*/  SHFL.IDX PT, R29, R32, R18, R25 ;  /* 0x00000012201d7389 */ /* 0x00106400000e0019 */
.L_x_25681:
[----:B-1----:R-:W-:-:S07]  /*3db0*/  IMAD R53, R50, R29, R53 ;  /* 0x0000001d32357224 */ /* 0x002fce00078e0235 */
.L_x_25526:
[----:B------:R-:W-:-:S13]  /*3dc0*/  ISETP.GE.AND P0, PT, R55, 0xf, PT ;  /* 0x0000000f3700780c */ /* 0x000fda0003f06270 */
[----:B------:R-:W-:Y:S05]  /*3dd0*/  @!P0 BRA `(.L_x_25528) ;  /* 0x0000000000108947 */ /* 0x000fea0003800000 */
[----:B------:R-:W-:-:S03]  /*3de0*/  UMOV UR11, 0xffffffff ;  /* 0xffffffff000b7882 */ /* 0x000fc60000000000 */
[----:B------:R-:W-:Y:S05]  /*3df0*/  BRA.DIV UR11, `(.L_x_25529) ;  /* 0x0000002a0b787947 */ /* 0x000fea000b800000 */
[----:B0-----:R0:W1:Y:S02]  /*3e00*/  SHFL.IDX PT, R29, R32, R19, R25 ;  /* 0x00000013201d7389 */ /* 0x00106400000e0019 */
.L_x_25684:
[----:B-1----:R-:W-:-:S07]  /*3e10*/  IMAD R53, R51, R29, R53 ;  /* 0x0000001d33357224 */ /* 0x002fce00078e0235 */
.L_x_25528:
[----:B------:R-:W-:-:S13]  /*3e20*/  ISETP.GE.AND P0, PT, R55, 0x10, PT ;  /* 0x000000103700780c */ /* 0x000fda0003f06270 */
[----:B------:R-:W-:Y:S05]  /*3e30*/  @!P0 BRA `(.L_x_25530) ;  /* 0x0000000000108947 */ /* 0x000fea0003800000 */
[----:B------:R-:W-:-:S03]  /*3e40*/  UMOV UR11, 0xffffffff ;  /* 0xffffffff000b7882 */ /* 0x000fc60000000000 */
[----:B------:R-:W-:Y:S05]  /*3e50*/  BRA.DIV UR11, `(.L_x_25531) ;  /* 0x0000002a0b807947 */ /* 0x000fea000b800000 */
[----:B0-----:R0:W1:Y:S02]  /*3e60*/  SHFL.IDX PT, R29, R32, R20, R25 ;  /* 0x00000014201d7389 */ /* 0x00106400000e0019 */
.L_x_25687:
[----:B-1----:R-:W-:-:S07]  /*3e70*/  IMAD R53, R34, R29, R53 ;  /* 0x0000001d22357224 */ /* 0x002fce00078e0235 */
.L_x_25530:
[C---:B------:R-:W-:Y:S01]  /*3e80*/  IMAD R30, R54.reuse, UR6, R33 ;  /* 0x00000006361e7c24 */ /* 0x040fe2000f8e0221 */
[----:B------:R-:W-:-:S03]  /*3e90*/  IADD3 R54, PT, PT, R54, UR8, RZ ;  /* 0x0000000836367c10 */ /* 0x000fc6000fffe0ff */
[----:B------:R-:W-:Y:S01]  /*3ea0*/  IMAD R30, R30, 0x4, R31 ;  /* 0x000000041e1e7824 */ /* 0x000fe200078e021f */
[----:B------:R-:W-:-:S04]  /*3eb0*/  ISETP.GE.AND P0, PT, R54, UR22, PT ;  /* 0x0000001636007c0c */ /* 0x000fc8000bf06270 */
[----:B------:R1:W-:Y:S09]  /*3ec0*/  STS [R30], R53 ;  /* 0x000000351e007388 */ /* 0x0003f20000000800 */
[----:B------:R-:W-:Y:S05]  /*3ed0*/  @!P0 BRA `(.L_x_25532) ;  /* 0xfffffff800688947 */ /* 0x000fea000383ffff */
.L_x_25499:
[----:B------:R-:W-:Y:S05]  /*3ee0*/  BSYNC B0 ;  /* 0x0000000000007941 */ /* 0x000fea0003800000 */
.L_x_25498:
[----:B------:R-:W-:Y:S05]  /*3ef0*/  @!P6 BRA `(.L_x_25533) ;  /* 0xffffffec002ce947 */ /* 0x000fea000383ffff */
[----:B------:R-:W-:Y:S05]  /*3f00*/  BRA `(.L_x_25426) ;  /* 0x0000001400587947 */ /* 0x000fea0003800000 */
.L_x_25481:
[----:B------:R-:W-:-:S07]  /*3f10*/  IMAD.MOV.U32 R52, RZ, RZ, RZ ;  /* 0x000000ffff347224 */ /* 0x000fce00078e00ff */
.L_x_25585:
        /* <DEDUP_REMOVED lines=17> */
.L_x_25534:
        /* <DEDUP_REMOVED lines=10> */
.L_x_25535:
        /* <DEDUP_REMOVED lines=10> */
.L_x_25536:
        /* <DEDUP_REMOVED lines=11> */
.L_x_25537:
        /* <DEDUP_REMOVED lines=11> */
.L_x_25538:
        /* <DEDUP_REMOVED lines=11> */
.L_x_25539:
        /* <DEDUP_REMOVED lines=11> */
.L_x_25540:
        /* <DEDUP_REMOVED lines=11> */
.L_x_25541:
        /* <DEDUP_REMOVED lines=10> */
.L_x_25542:
        /* <DEDUP_REMOVED lines=11> */
.L_x_25543:
        /* <DEDUP_REMOVED lines=11> */
.L_x_25544:
        /* <DEDUP_REMOVED lines=11> */
.L_x_25545:
        /* <DEDUP_REMOVED lines=11> */
.L_x_25546:
        /* <DEDUP_REMOVED lines=11> */
.L_x_25547:
        /* <DEDUP_REMOVED lines=11> */
.L_x_25548:
        /* <DEDUP_REMOVED lines=11> */
.L_x_25549:
        /* <DEDUP_REMOVED lines=27> */
.L_x_25584:
[----:B------:R-:W-:Y:S02]  /*4c00*/  IMAD R32, R54, 0x84, R35 ;  /* 0x0000008436207824 */ /* 0x000fe400078e0223 */
[----:B------:R-:W-:-:S04]  /*4c10*/  IMAD.MOV.U32 R53, RZ, RZ, RZ ;  /* 0x000000ffff357224 */ /* 0x000fc800078e00ff */
[----:B------:R-:W0:Y:S01]  /*4c20*/  LDS R32, [R32] ;  /* 0x0000000020207984 */ /* 0x000e220000000800 */
[----:B------:R-:W-:Y:S05]  /*4c30*/  @!P3 BRA `(.L_x_25551) ;  /* 0x000000000010b947 */ /* 0x000fea0003800000 */
[----:B------:R-:W-:-:S03]  /*4c40*/  UMOV UR11, 0xffffffff ;  /* 0xffffffff000b7882 */ /* 0x000fc60000000000 */
[----:B------:R-:W-:Y:S05]  /*4c50*/  BRA.DIV UR11, `(.L_x_25552) ;  /* 0x0000001e0b207947 */ /* 0x000fea000b800000 */
[----:B0-----:R0:W1:Y:S02]  /*4c60*/  SHFL.IDX PT, R56, R32, R28, R25 ;  /* 0x0000001c20387389 */ /* 0x00106400000e0019 */
.L_x_25689:
[----:B-1-3--:R-:W-:-:S07]  /*4c70*/  IMAD R53, R37, R56, RZ ;  /* 0x0000003825357224 */ /* 0x00afce00078e02ff */
.L_x_25551:
[----:B------:R-:W-:Y:S05]  /*4c80*/  @!P2 BRA `(.L_x_25553) ;  /* 0x000000000010a947 */ /* 0x000fea0003800000 */
[----:B------:R-:W-:-:S03]  /*4c90*/  UMOV UR11, 0xffffffff ;  /* 0xffffffff000b7882 */ /* 0x000fc60000000000 */
[----:B------:R-:W-:Y:S05]  /*4ca0*/  BRA.DIV UR11, `(.L_x_25554) ;  /* 0x0000001e0b287947 */ /* 0x000fea000b800000 */
[----:B0-----:R0:W1:Y:S02]  /*4cb0*/  SHFL.IDX PT, R29, R32, R6, R25 ;  /* 0x00000006201d7389 */ /* 0x00106400000e0019 */
.L_x_25692:
[----:B-1----:R-:W-:-:S07]  /*4cc0*/  IMAD R53, R38, R29, R53 ;  /* 0x0000001d26357224 */ /* 0x002fce00078e0235 */
.L_x_25553:
[----:B------:R-:W-:Y:S05]  /*4cd0*/  @!P1 BRA `(.L_x_25555) ;  /* 0x0000000000109947 */ /* 0x000fea0003800000 */
[----:B------:R-:W-:-:S03]  /*4ce0*/  UMOV UR11, 0xffffffff ;  /* 0xffffffff000b7882 */ /* 0x000fc60000000000 */
[----:B------:R-:W-:Y:S05]  /*4cf0*/  BRA.DIV UR11, `(.L_x_25556) ;  /* 0x0000001e0b347947 */ /* 0x000fea000b800000 */
[----:B0-----:R0:W1:Y:S02]  /*4d00*/  SHFL.IDX PT, R29, R32, R7, R25 ;  /* 0x00000007201d7389 */ /* 0x00106400000e0019 */
.L_x_25695:
[----:B-1----:R-:W-:-:S07]  /*4d10*/  IMAD R53, R39, R29, R53 ;  /* 0x0000001d27357224 */ /* 0x002fce00078e0235 */
.L_x_25555:
[----:B------:R-:W1:Y:S02]  /*4d20*/  LDC R31, c[0x0][0x3ac] ;  /* 0x0000eb00ff1f7b82 */ /* 0x000e640000000800 */
[----:B-1----:R-:W-:-:S13]  /*4d30*/  ISETP.GE.AND P0, PT, R31, 0x4, PT ;  /* 0x000000041f00780c */ /* 0x002fda0003f06270 */
[----:B------:R-:W-:Y:S05]  /*4d40*/  @!P0 BRA `(.L_x_25557) ;  /* 0x0000000000108947 */ /* 0x000fea0003800000 */
[----:B------:R-:W-:-:S03]  /*4d50*/  UMOV UR11, 0xffffffff ;  /* 0xffffffff000b7882 */ /* 0x000fc60000000000 */
[----:B------:R-:W-:Y:S05]  /*4d60*/  BRA.DIV UR11, `(.L_x_25558) ;  /* 0x0000001e0b387947 */ /* 0x000fea000b800000 */
[----:B0-----:R0:W1:Y:S02]  /*4d70*/  SHFL.IDX PT, R29, R32, R8, R25 ;  /* 0x00000008201d7389 */ /* 0x00106400000e0019 */
.L_x_25698:
[----:B-1----:R-:W-:-:S07]  /*4d80*/  IMAD R53, R40, R29, R53 ;  /* 0x0000001d28357224 */ /* 0x002fce00078e0235 */
.L_x_25557:
[----:B------:R-:W-:-:S13]  /*4d90*/  ISETP.GE.AND P0, PT, R31, 0x5, PT ;  /* 0x000000051f00780c */ /* 0x000fda0003f06270 */
[----:B------:R-:W-:Y:S05]  /*4da0*/  @!P0 BRA `(.L_x_25559) ;  /* 0x0000000000108947 */ /* 0x000fea0003800000 */
[----:B------:R-:W-:-:S03]  /*4db0*/  UMOV UR11, 0xffffffff ;  /* 0xffffffff000b7882 */ /* 0x000fc60000000000 */
[----:B------:R-:W-:Y:S05]  /*4dc0*/  BRA.DIV UR11, `(.L_x_25560) ;  /* 0x0000001e0b407947 */ /* 0x000fea000b800000 */
[----:B0-----:R0:W1:Y:S02]  /*4dd0*/  SHFL.IDX PT, R29, R32, R9, R25 ;  /* 0x00000009201d7389 */ /* 0x00106400000e0019 */
.L_x_25701:
[----:B-1----:R-:W-:-:S07]  /*4de0*/  IMAD R53, R41, R29, R53 ;  /* 0x0000001d29357224 */ /* 0x002fce00078e0235 */
.L_x_25559:
[----:B------:R-:W-:-:S13]  /*4df0*/  ISETP.GE.AND P0, PT, R31, 0x6, PT ;  /* 0x000000061f00780c */ /* 0x000fda0003f06270 */
[----:B------:R-:W-:Y:S05]  /*4e00*/  @!P0 BRA `(.L_x_25561) ;  /* 0x0000000000108947 */ /* 0x000fea0003800000 */
[----:B------:R-:W-:-:S03]  /*4e10*/  UMOV UR11, 0xffffffff ;  /* 0xffffffff000b7882 */ /* 0x000fc60000000000 */
[----:B------:R-:W-:Y:S05]  /*4e20*/  BRA.DIV UR11, `(.L_x_25562) ;  /* 0x0000001e0b487947 */ /* 0x000fea000b800000 */
[----:B0-----:R0:W1:Y:S02]  /*4e30*/  SHFL.IDX PT, R29, R32, R10, R25 ;  /* 0x0000000a201d7389 */ /* 0x00106400000e0019 */
.L_x_25704:
[----:B-1----:R-:W-:-:S07]  /*4e40*/  IMAD R53, R42, R29, R53 ;  /* 0x0000001d2a357224 */ /* 0x002fce00078e0235 */
.L_x_25561:
[----:B------:R-:W-:-:S13]  /*4e50*/  ISETP.GE.AND P0, PT, R31, 0x7, PT ;  /* 0x000000071f00780c */ /* 0x000fda0003f06270 */
[----:B------:R-:W-:Y:S05]  /*4e60*/  @!P0 BRA `(.L_x_25563) ;  /* 0x0000000000108947 */ /* 0x000fea0003800000 */
[----:B------:R-:W-:-:S03]  /*4e70*/  UMOV UR11, 0xffffffff ;  /* 0xffffffff000b7882 */ /* 0x000fc60000000000 */
[----:B------:R-:W-:Y:S05]  /*4e80*/  BRA.DIV UR11, `(.L_x_25564) ;  /* 0x0000001e0b507947 */ /* 0x000fea000b800000 */
[----:B0-----:R0:W1:Y:S02]  /*4e90*/  SHFL.IDX PT, R29, R32, R11, R25 ;  /* 0x0000000b201d7389 */ /* 0x00106400000e0019 */
.L_x_25707:
[----:B-1----:R-:W-:-:S07]  /*4ea0*/  IMAD R53, R43, R29, R53 ;  /* 0x0000001d2b357224 */ /* 0x002fce00078e0235 */
.L_x_25563:
[----:B------:R-:W-:-:S13]  /*4eb0*/  ISETP.GE.AND P0, PT, R31, 0x8, PT ;  /* 0x000000081f00780c */ /* 0x000fda0003f06270 */
[----:B------:R-:W-:Y:S05]  /*4ec0*/  @!P0 BRA `(.L_x_25565) ;  /* 0x0000000000108947 */ /* 0x000fea0003800000 */
[----:B------:R-:W-:-:S03]  /*4ed0*/  UMOV UR11, 0xffffffff ;  /* 0xffffffff000b7882 */ /* 0x000fc60000000000 */
[----:B------:R-:W-:Y:S05]  /*4ee0*/  BRA.DIV UR11, `(.L_x_25566) ;  /* 0x0000001e0b587947 */ /* 0x000fea000b800000 */
[----:B0-----:R0:W1:Y:S02]  /*4ef0*/  SHFL.IDX PT, R29, R32, R12, R25 ;  /* 0x0000000c201d7389 */ /* 0x00106400000e0019 */
.L_x_25710:
[----:B-1----:R-:W-:-:S07]  /*4f00*/  IMAD R53, R44, R29, R53 ;  /* 0x0000001d2c357224 */ /* 0x002fce00078e0235 */
.L_x_25565:
[----:B------:R-:W-:-:S13]  /*4f10*/  ISETP.GE.AND P0, PT, R31, 0x9, PT ;  /* 0x000000091f00780c */ /* 0x000fda0003f06270 */
[----:B------:R-:W-:Y:S05]  /*4f20*/  @!P0 BRA `(.L_x_25567) ;  /* 0x0000000000108947 */ /* 0x000fea0003800000 */
[----:B------:R-:W-:-:S03]  /*4f30*/  UMOV UR11, 0xffffffff ;  /* 0xffffffff000b7882 */ /* 0x000fc60000000000 */
[----:B------:R-:W-:Y:S05]  /*4f40*/  BRA.DIV UR11, `(.L_x_25568) ;  /* 0x0000001e0b607947 */ /* 0x000fea000b800000 */
[----:B0-----:R0:W1:Y:S02]  /*4f50*/  SHFL.IDX PT, R29, R32, R13, R25 ;  /* 0x0000000d201d7389 */ /* 0x00106400000e0019 */
.L_x_25713:
[----:B-1----:R-:W-:-:S07]  /*4f60*/  IMAD R53, R45, R29, R53 ;  /* 0x0000001d2d357224 */ /* 0x002fce00078e0235 */
.L_x_25567:
[----:B------:R-:W-:-:S13]  /*4f70*/  ISETP.GE.AND P0, PT, R31, 0xa, PT ;  /* 0x0000000a1f00780c */ /* 0x000fda0003f06270 */
[----:B------:R-:W-:Y:S05]  /*4f80*/  @!P0 BRA `(.L_x_25569) ;  /* 0x0000000000108947 */ /* 0x000fea0003800000 */
[----:B------:R-:W-:-:S03]  /*4f90*/  UMOV UR11, 0xffffffff ;  /* 0xffffffff000b7882 */ /* 0x000fc60000000000 */
[----:B------:R-:W-:Y:S05]  /*4fa0*/  BRA.DIV UR11, `(.L_x_25570) ;  /* 0x0000001e0b687947 */ /* 0x000fea000b800000 */
[----:B0-----:R0:W1:Y:S02]  /*4fb0*/  SHFL.IDX PT, R29, R32, R14, R25 ;  /* 0x0000000e201d7389 */ /* 0x00106400000e0019 */
.L_x_25716:
[----:B-1----:R-:W-:-:S07]  /*4fc0*/  IMAD R53, R46, R29, R53 ;  /* 0x0000001d2e357224 */ /* 0x002fce00078e0235 */
.L_x_25569:
[----:B------:R-:W-:-:S13]  /*4fd0*/  ISETP.GE.AND P0, PT, R31, 0xb, PT ;  /* 0x0000000b1f00780c */ /* 0x000fda0003f06270 */
[----:B------:R-:W-:Y:S05]  /*4fe0*/  @!P0 BRA `(.L_x_25571) ;  /* 0x0000000000108947 */ /* 0x000fea0003800000 */
[----:B------:R-:W-:-:S03]  /*4ff0*/  UMOV UR11, 0xffffffff ;  /* 0xffffffff000b7882 */ /* 0x000fc60000000000 */
[----:B------:R-:W-:Y:S05]  /*5000*/  BRA.DIV UR11, `(.L_x_25572) ;  /* 0x0000001e0b707947 */ /* 0x000fea000b800000 */
[----:B0-----:R0:W1:Y:S02]  /*5010*/  SHFL.IDX PT, R29, R32, R15, R25 ;  /* 0x0000000f201d7389 */ /* 0x00106400000e0019 */
.L_x_25719:
[----:B-1----:R-:W-:-:S07]  /*5020*/  IMAD R53, R47, R29, R53 ;  /* 0x0000001d2f357224 */ /* 0x002fce00078e0235 */
.L_x_25571:
[----:B------:R-:W-:-:S13]  /*5030*/  ISETP.GE.AND P0, PT, R31, 0xc, PT ;  /* 0x0000000c1f00780c */ /* 0x000fda0003f06270 */
[----:B------:R-:W-:Y:S05]  /*5040*/  @!P0 BRA `(.L_x_25573) ;  /* 0x0000000000108947 */ /* 0x000fea0003800000 */
[----:B------:R-:W-:-:S03]  /*5050*/  UMOV UR11, 0xffffffff ;  /* 0xffffffff000b7882 */ /* 0x000fc60000000000 */
[----:B------:R-:W-:Y:S05]  /*5060*/  BRA.DIV UR11, `(.L_x_25574) ;  /* 0x0000001e0b787947 */ /* 0x000fea000b800000 */
[----:B0-----:R0:W1:Y:S02]  /*5070*/  SHFL.IDX PT, R29, R32, R16, R25 ;  /* 0x00000010201d7389 */ /* 0x00106400000e0019 */
.L_x_25722:
[----:B-1----:R-:W-:-:S07]  /*5080*/  IMAD R53, R48, R29, R53 ;  /* 0x0000001d30357224 */ /* 0x002fce00078e0235 */
.L_x_25573:
[----:B------:R-:W-:-:S13]  /*5090*/  ISETP.GE.AND P0, PT, R31, 0xd, PT ;  /* 0x0000000d1f00780c */ /* 0x000fda0003f06270 */
[----:B------:R-:W-:Y:S05]  /*50a0*/  @!P0 BRA `(.L_x_25575) ;  /* 0x0000000000108947 */ /* 0x000fea0003800000 */
[----:B------:R-:W-:-:S03]  /*50b0*/  UMOV UR11, 0xffffffff ;  /* 0xffffffff000b7882 */ /* 0x000fc60000000000 */
[----:B------:R-:W-:Y:S05]  /*50c0*/  BRA.DIV UR11, `(.L_x_25576) ;  /* 0x0000001e0b807947 */ /* 0x000fea000b800000 */
[----:B0-----:R0:W1:Y:S02]  /*50d0*/  SHFL.IDX PT, R29, R32, R17, R25 ;  /* 0x00000011201d7389 */ /* 0x00106400000e0019 */
.L_x_25725:
[----:B-1----:R-:W-:-:S07]  /*50e0*/  IMAD R53, R49, R29, R53 ;  /* 0x0000001d31357224 */ /* 0x002fce00078e0235 */
.L_x_25575:
[----:B------:R-:W-:-:S13]  /*50f0*/  ISETP.GE.AND P0, PT, R31, 0xe, PT ;  /* 0x0000000e1f00780c */ /* 0x000fda0003f06270 */
[----:B------:R-:W-:Y:S05]  /*5100*/  @!P0 BRA `(.L_x_25577) ;  /* 0x0000000000108947 */ /* 0x000fea0003800000 */
[----:B------:R-:W-:-:S03]  /*5110*/  UMOV UR11, 0xffffffff ;  /* 0xffffffff000b7882 */ /* 0x000fc60000000000 */
[----:B------:R-:W-:Y:S05]  /*5120*/  BRA.DIV UR11, `(.L_x_25578) ;  /* 0x0000001e0b887947 */ /* 0x000fea000b800000 */
[----:B0-----:R0:W1:Y:S02]  /*5130*/  SHFL.IDX PT, R29, R32, R18, R25 ;  /* 0x00000012201d7389 */ /* 0x00106400000e0019 */
.L_x_25728:
[----:B-1----:R-:W-:-:S07]  /*5140*/  IMAD R53, R50, R29, R53 ;  /* 0x0000001d32357224 */ /* 0x002fce00078e0235 */
.L_x_25577:
[----:B------:R-:W-:-:S13]  /*5150*/  ISETP.GE.AND P0, PT, R31, 0xf, PT ;  /* 0x0000000f1f00780c */ /* 0x000fda0003f06270 */
[----:B------:R-:W-:Y:S05]  /*5160*/  @!P0 BRA `(.L_x_25579) ;  /* 0x0000000000108947 */ /* 0x000fea0003800000 */
[----:B------:R-:W-:-:S03]  /*5170*/  UMOV UR11, 0xffffffff ;  /* 0xffffffff000b7882 */ /* 0x000fc60000000000 */
[----:B------:R-:W-:Y:S05]  /*5180*/  BRA.DIV UR11, `(.L_x_25580) ;  /* 0x0000001e0b907947 */ /* 0x000fea000b800000 */
[----:B0-----:R0:W1:Y:S02]  /*5190*/  SHFL.IDX PT, R29, R32, R19, R25 ;  /* 0x00000013201d7389 */ /* 0x00106400000e0019 */
.L_x_25731:
[----:B-1----:R-:W-:-:S07]  /*51a0*/  IMAD R53, R51, R29, R53 ;  /* 0x0000001d33357224 */ /* 0x002fce00078e0235 */
.L_x_25579:
[----:B------:R-:W-:-:S13]  /*51b0*/  ISETP.GE.AND P0, PT, R31, 0x10, PT ;  /* 0x000000101f00780c */ /* 0x000fda0003f06270 */
[----:B------:R-:W-:Y:S05]  /*51c0*/  @!P0 BRA `(.L_x_25581) ;  /* 0x0000000000108947 */ /* 0x000fea0003800000 */
[----:B------:R-:W-:-:S03]  /*51d0*/  UMOV UR11, 0xffffffff ;  /* 0xffffffff000b7882 */ /* 0x000fc60000000000 */
[----:B------:R-:W-:Y:S05]  /*51e0*/  BRA.DIV UR11, `(.L_x_25582) ;  /* 0x0000001e0b987947 */ /* 0x000fea000b800000 */
[----:B0-----:R0:W1:Y:S02]  /*51f0*/  SHFL.IDX PT, R29, R32, R20, R25 ;  /* 0x00000014201d7389 */ /* 0x00106400000e0019 */
.L_x_25734:
[----:B-1----:R-:W-:-:S07]  /*5200*/  IMAD R53, R34, R29, R53 ;  /* 0x0000001d22357224 */ /* 0x002fce00078e0235 */
.L_x_25581:
[----:B------:R-:W-:-:S07]  /*5210*/  IMAD.U32 R29, RZ, RZ, UR13 ;  /* 0x0000000dff1d7e24 */ /* 0x000fce000f8e00ff */
.L_x_25583:
        /* <DEDUP_REMOVED lines=36> */
.L_x_25550:
[----:B------:R-:W-:Y:S05]  /*5460*/  @!P6 BRA `(.L_x_25585) ;  /* 0xffffffe800ace947 */ /* 0x000fea000383ffff */
.L_x_25426:
        /* <DEDUP_REMOVED lines=33> */
.L_x_25587:
[----:B------:R-:W-:Y:S05]  /*5680*/  BSYNC.RECONVERGENT B0 ;  /* 0x0000000000007941 */ /* 0x000fea0003800200 */
.L_x_25586:
[----:B------:R-:W-:Y:S04]  /*5690*/  BSSY.RECONVERGENT B0, `(.L_x_25588) ;  /* 0x000001e000007945 */ /* 0x000fe80003800200 */
[----:B------:R-:W-:Y:S05]  /*56a0*/  @!P5 BRA `(.L_x_25589) ;  /* 0x000000000070d947 */ /* 0x000fea0003800000 */
[----:B01-3--:R-:W0:Y:S01]  /*56b0*/  S2R R31, SR_CgaCtaId ;  /* 0x00000000001f7919 */ /* 0x00be220000008800 */
[----:B--2-4-:R-:W-:-:S05]  /*56c0*/  MOV R30, 0x400 ;  /* 0x00000400001e7802 */ /* 0x014fca0000000f00 */
[----:B------:R-:W-:-:S05]  /*56d0*/  VIADD R30, R30, 0x1480 ;  /* 0x000014801e1e7836 */ /* 0x000fca0000000000 */
[----:B0-----:R-:W-:-:S07]  /*56e0*/  LEA R36, R31, R30, 0x18 ;  /* 0x0000001e1f247211 */ /* 0x001fce00078ec0ff */
.L_x_25590:
        /* <DEDUP_REMOVED lines=24> */
.L_x_25589:
[----:B------:R-:W-:Y:S05]  /*5870*/  BSYNC.RECONVERGENT B0 ;  /* 0x0000000000007941 */ /* 0x000fea0003800200 */
.L_x_25588:
[----:B------:R-:W5:Y:S02]  /*5880*/  LDCU UR11, c[0x0][0x374] ;  /* 0x00006e80ff0b77ac */ /* 0x000f640008000800 */
[----:B-----5:R-:W-:Y:S02]  /*5890*/  UIADD3 UR10, UPT, UPT, UR11, UR10, URZ ;  /* 0x0000000a0b0a7290 */ /* 0x020fe4000fffe0ff */
[----:B------:R-:W-:-:S04]  /*58a0*/  USHF.L.U32 UR11, UR11, 0x1, URZ ;  /* 0x000000010b0b7899 */ /* 0x000fc800080006ff */
[----:B------:R-:W-:-:S09]  /*58b0*/  UISETP.GE.U32.AND UP0, UPT, UR10, UR11, UPT ;  /* 0x0000000b0a00728c */ /* 0x000fd2000bf06070 */
[----:B------:R-:W-:Y:S05]  /*58c0*/  BRA.U !UP0, `(.L_x_25591) ;  /* 0xffffffb508e87547 */ /* 0x000fea000b83ffff */
[----:B------:R-:W-:Y:S05]  /*58d0*/  EXIT ;  /* 0x000000000000794d */ /* 0x000fea0003800000 */
.L_x_25448:
[----:B------:R-:W-:Y:S01]  /*58e0*/  BSSY B2, `(.L_x_25592) ;  /* 0x0000006000027945 */ /* 0x000fe20003800000 */
[----:B------:R-:W-:Y:S02]  /*58f0*/  IMAD.MOV.U32 R30, RZ, RZ, R28 ;  /* 0x000000ffff1e7224 */ /* 0x000fe400078e001c */
[----:B------:R-:W-:-:S07]  /*5900*/  IMAD.MOV.U32 R29, RZ, RZ, -0x1 ;  /* 0xffffffffff1d7424 */ /* 0x000fce00078e00ff */
[----:B0--3--:R-:W-:Y:S05]  /*5910*/  WARPSYNC.COLLECTIVE R29, `(.L_x_25593) ;  /* 0x000000001d087348 */ /* 0x009fea0003c00000 */
[----:B0-----:R0:W1:Y:S02]  /*5920*/  SHFL.IDX P0, R29, R32, R30, R25 ;  /* 0x0000001e201d7389 */ /* 0x0010640000000019 */
[----:B01-3--:R-:W-:Y:S05]  /*5930*/  ENDCOLLECTIVE ;  /* 0x000000000000791b */ /* 0x00bfea0003800000 */
.L_x_25593:
[----:B------:R-:W-:Y:S05]  /*5940*/  BSYNC B2 ;  /* 0x0000000000027941 */ /* 0x000fea0003800000 */
.L_x_25592:
[----:B------:R-:W-:Y:S05]  /*5950*/  BRA `(.L_x_25594) ;  /* 0xffffffc800f07947 */ /* 0x000fea000383ffff */
.L_x_25450:
[----:B------:R-:W-:Y:S01]  /*5960*/  BSSY B2, `(.L_x_25595) ;  /* 0x0000006000027945 */ /* 0x000fe20003800000 */
[----:B------:R-:W-:Y:S01]  /*5970*/  MOV R30, R6 ;  /* 0x00000006001e7202 */ /* 0x000fe20000000f00 */
[----:B------:R-:W-:-:S07]  /*5980*/  IMAD.MOV.U32 R29, RZ, RZ, -0x1 ;  /* 0xffffffffff1d7424 */ /* 0x000fce00078e00ff */
[----:B0--3--:R-:W-:Y:S05]  /*5990*/  WARPSYNC.COLLECTIVE R29, `(.L_x_25596) ;  /* 0x000000001d087348 */ /* 0x009fea0003c00000 */
[----:B0-----:R0:W1:Y:S02]  /*59a0*/  SHFL.IDX P0, R29, R32, R30, R25 ;  /* 0x0000001e201d7389 */ /* 0x0010640000000019 */
[----:B01-3--:R-:W-:Y:S05]  /*59b0*/  ENDCOLLECTIVE ;  /* 0x000000000000791b */ /* 0x00bfea0003800000 */
.L_x_25596:
[----:B------:R-:W-:Y:S05]  /*59c0*/  BSYNC B2 ;  /* 0x0000000000027941 */ /* 0x000fea0003800000 */
.L_x_25595:
[----:B------:R-:W-:Y:S05]  /*59d0*/  BRA `(.L_x_25597) ;  /* 0xffffffc800e47947 */ /* 0x000fea000383ffff */
.L_x_25452:
[----:B------:R-:W-:Y:S01]  /*59e0*/  BSSY B2, `(.L_x_25598) ;  /* 0x0000006000027945 */ /* 0x000fe20003800000 */
[----:B------:R-:W-:Y:S02]  /*59f0*/  IMAD.MOV.U32 R30, RZ, RZ, R7 ;  /* 0x000000ffff1e7224 */ /* 0x000fe400078e0007 */
[----:B------:R-:W-:-:S07]  /*5a00*/  IMAD.MOV.U32 R29, RZ, RZ, -0x1 ;  /* 0xffffffffff1d7424 */ /* 0x000fce00078e00ff */
[----:B0--3--:R-:W-:Y:S05]  /*5a10*/  WARPSYNC.COLLECTIVE R29, `(.L_x_25599) ;  /* 0x000000001d087348 */ /* 0x009fea0003c00000 */
[----:B0-----:R0:W1:Y:S02]  /*5a20*/  SHFL.IDX P0, R29, R32, R30, R25 ;  /* 0x0000001e201d7389 */ /* 0x0010640000000019 */
[----:B01-3--:R-:W-:Y:S05]  /*5a30*/  ENDCOLLECTIVE ;  /* 0x000000000000791b */ /* 0x00bfea0003800000 */
.L_x_25599:
[----:B------:R-:W-:Y:S05]  /*5a40*/  BSYNC B2 ;  /* 0x0000000000027941 */ /* 0x000fea0003800000 */
.L_x_25598:
[----:B------:R-:W-:Y:S05]  /*5a50*/  BRA `(.L_x_25600) ;  /* 0xffffffc800d87947 */ /* 0x000fea000383ffff */
.L_x_25454:
[----:B------:R-:W-:Y:S01]  /*5a60*/  BSSY B2, `(.L_x_25601) ;  /* 0x0000006000027945 */ /* 0x000fe20003800000 */
[----:B------:R-:W-:Y:S01]  /*5a70*/  IMAD.MOV.U32 R30, RZ, RZ, R8 ;  /* 0x000000ffff1e7224 */ /* 0x000fe200078e0008 */
[----:B------:R-:W-:-:S07]  /*5a80*/  MOV R29, 0xffffffff ;  /* 0xffffffff001d7802 */ /* 0x000fce0000000f00 */
[----:B0--3--:R-:W-:Y:S05]  /*5a90*/  WARPSYNC.COLLECTIVE R29, `(.L_x_25602) ;  /* 0x000000001d087348 */ /* 0x009fea0003c00000 */
[----:B0-----:R0:W1:Y:S02]  /*5aa0*/  SHFL.IDX P0, R29, R32, R30, R25 ;  /* 0x0000001e201d7389 */ /* 0x0010640000000019 */
[----:B01-3--:R-:W-:Y:S05]  /*5ab0*/  ENDCOLLECTIVE ;  /* 0x000000000000791b */ /* 0x00bfea0003800000 */
.L_x_25602:
[----:B------:R-:W-:Y:S05]  /*5ac0*/  BSYNC B2 ;  /* 0x0000000000027941 */ /* 0x000fea0003800000 */
.L_x_25601:
[----:B------:R-:W-:Y:S05]  /*5ad0*/  BRA `(.L_x_25603) ;  /* 0xffffffc800cc7947 */ /* 0x000fea000383ffff */
.L_x_25456:
[----:B------:R-:W-:Y:S01]  /*5ae0*/  BSSY B2, `(.L_x_25604) ;  /* 0x0000006000027945 */ /* 0x000fe20003800000 */
[----:B------:R-:W-:Y:S02]  /*5af0*/  IMAD.MOV.U32 R30, RZ, RZ, R9 ;  /* 0x000000ffff1e7224 */ /* 0x000fe400078e0009 */
[----:B------:R-:W-:-:S07]  /*5b00*/  IMAD.MOV.U32 R29, RZ, RZ, -0x1 ;  /* 0xffffffffff1d7424 */ /* 0x000fce00078e00ff */
[----:B0--3--:R-:W-:Y:S05]  /*5b10*/  WARPSYNC.COLLECTIVE R29, `(.L_x_25605) ;  /* 0x000000001d087348 */ /* 0x009fea0003c00000 */
[----:B0-----:R0:W1:Y:S02]  /*5b20*/  SHFL.IDX P0, R29, R32, R30, R25 ;  /* 0x0000001e201d7389 */ /* 0x0010640000000019 */
[----:B01-3--:R-:W-:Y:S05]  /*5b30*/  ENDCOLLECTIVE ;  /* 0x000000000000791b */ /* 0x00bfea0003800000 */
.L_x_25605:
[----:B------:R-:W-:Y:S05]  /*5b40*/  BSYNC B2 ;  /* 0x0000000000027941 */ /* 0x000fea0003800000 */
.L_x_25604:
[----:B------:R-:W-:Y:S05]  /*5b50*/  BRA `(.L_x_25606) ;  /* 0xffffffc800c87947 */ /* 0x000fea000383ffff */
.L_x_25458:
[----:B------:R-:W-:Y:S01]  /*5b60*/  BSSY B2, `(.L_x_25607) ;  /* 0x0000006000027945 */ /* 0x000fe20003800000 */
[----:B------:R-:W-:Y:S02]  /*5b70*/  IMAD.MOV.U32 R30, RZ, RZ, R10 ;  /* 0x000000ffff1e7224 */ /* 0x000fe400078e000a */
[----:B------:R-:W-:-:S07]  /*5b80*/  IMAD.MOV.U32 R29, RZ, RZ, -0x1 ;  /* 0xffffffffff1d7424 */ /* 0x000fce00078e00ff */
[----:B0--3--:R-:W-:Y:S05]  /*5b90*/  WARPSYNC.COLLECTIVE R29, `(.L_x_25608) ;  /* 0x000000001d087348 */ /* 0x009fea0003c00000 */
[----:B0-----:R0:W1:Y:S02]  /*5ba0*/  SHFL.IDX P0, R29, R32, R30, R25 ;  /* 0x0000001e201d7389 */ /* 0x0010640000000019 */
[----:B01-3--:R-:W-:Y:S05]  /*5bb0*/  ENDCOLLECTIVE ;  /* 0x000000000000791b */ /* 0x00bfea0003800000 */
.L_x_25608:
[----:B------:R-:W-:Y:S05]  /*5bc0*/  BSYNC B2 ;  /* 0x0000000000027941 */ /* 0x000fea0003800000 */
.L_x_25607:
[----:B------:R-:W-:Y:S05]  /*5bd0*/  BRA `(.L_x_25609) ;  /* 0xffffffc800c07947 */ /* 0x000fea000383ffff */
.L_x_25460:
[----:B------:R-:W-:Y:S01]  /*5be0*/  BSSY B2, `(.L_x_25610) ;  /* 0x0000006000027945 */ /* 0x000fe20003800000 */
[----:B------:R-:W-:Y:S01]  /*5bf0*/  MOV R30, R11 ;  /* 0x0000000b001e7202 */ /* 0x000fe20000000f00 */
[----:B------:R-:W-:-:S07]  /*5c00*/  IMAD.MOV.U32 R29, RZ, RZ, -0x1 ;  /* 0xffffffffff1d7424 */ /* 0x000fce00078e00ff */
[----:B0--3--:R-:W-:Y:S05]  /*5c10*/  WARPSYNC.COLLECTIVE R29, `(.L_x_25611) ;  /* 0x000000001d087348 */ /* 0x009fea0003c00000 */
[----:B0-----:R0:W1:Y:S02]  /*5c20*/  SHFL.IDX P0, R29, R32, R30, R25 ;  /* 0x0000001e201d7389 */ /* 0x0010640000000019 */
[----:B01-3--:R-:W-:Y:S05]  /*5c30*/  ENDCOLLECTIVE ;  /* 0x000000000000791b */ /* 0x00bfea0003800000 */
.L_x_25611:
[----:B------:R-:W-:Y:S05]  /*5c40*/  BSYNC B2 ;  /* 0x0000000000027941 */ /* 0x000fea0003800000 */
.L_x_25610:
[----:B------:R-:W-:Y:S05]  /*5c50*/  BRA `(.L_x_25612) ;  /* 0xffffffc800b87947 */ /* 0x000fea000383ffff */
.L_x_25462:
[----:B------:R-:W-:Y:S01]  /*5c60*/  BSSY B2, `(.L_x_25613) ;  /* 0x0000006000027945 */ /* 0x000fe20003800000 */
[----:B------:R-:W-:Y:S02]  /*5c70*/  IMAD.MOV.U32 R30, RZ, RZ, R12 ;  /* 0x000000ffff1e7224 */ /* 0x000fe400078e000c */
[----:B------:R-:W-:-:S07]  /*5c80*/  IMAD.MOV.U32 R29, RZ, RZ, -0x1 ;  /* 0xffffffffff1d7424 */ /* 0x000fce00078e00ff */
[----:B0--3--:R-:W-:Y:S05]  /*5c90*/  WARPSYNC.COLLECTIVE R29, `(.L_x_25614) ;  /* 0x000000001d087348 */ /* 0x009fea0003c00000 */
[----:B0-----:R0:W1:Y:S02]  /*5ca0*/  SHFL.IDX P0, R29, R32, R30, R25 ;  /* 0x0000001e201d7389 */ /* 0x0010640000000019 */
[----:B01-3--:R-:W-:Y:S05]  /*5cb0*/  ENDCOLLECTIVE ;  /* 0x000000000000791b */ /* 0x00bfea0003800000 */
.L_x_25614:
[----:B------:R-:W-:Y:S05]  /*5cc0*/  BSYNC B2 ;  /* 0x0000000000027941 */ /* 0x000fea0003800000 */
.L_x_25613:
[----:B------:R-:W-:Y:S05]  /*5cd0*/  BRA `(.L_x_25615) ;  /* 0xffffffc800b07947 */ /* 0x000fea000383ffff */
.L_x_25464:
[----:B------:R-:W-:Y:S01]  /*5ce0*/  BSSY B2, `(.L_x_25616) ;  /* 0x0000006000027945 */ /* 0x000fe20003800000 */
[----:B------:R-:W-:Y:S01]  /*5cf0*/  IMAD.MOV.U32 R30, RZ, RZ, R13 ;  /* 0x000000ffff1e7224 */ /* 0x000fe200078e000d */
[----:B------:R-:W-:-:S07]  /*5d00*/  MOV R29, 0xffffffff ;  /* 0xffffffff001d7802 */ /* 0x000fce0000000f00 */
[----:B0--3--:R-:W-:Y:S05]  /*5d10*/  WARPSYNC.COLLECTIVE R29, `(.L_x_25617) ;  /* 0x000000001d087348 */ /* 0x009fea0003c00000 */
[----:B0-----:R0:W1:Y:S02]  /*5d20*/  SHFL.IDX P0, R29, R32, R30, R25 ;  /* 0x0000001e201d7389 */ /* 0x0010640000000019 */
[----:B01-3--:R-:W-:Y:S05]  /*5d30*/  ENDCOLLECTIVE ;  /* 0x000000000000791b */ /* 0x00bfea0003800000 */
.L_x_25617:
[----:B------:R-:W-:Y:S05]  /*5d40*/  BSYNC B2 ;  /* 0x0000000000027941 */ /* 0x000fea0003800000 */
.L_x_25616:
[----:B------:R-:W-:Y:S05]  /*5d50*/  BRA `(.L_x_25618) ;  /* 0xffffffc800a87947 */ /* 0x000fea000383ffff */
.L_x_25466:
[----:B------:R-:W-:Y:S01]  /*5d60*/  BSSY B2, `(.L_x_25619) ;  /* 0x0000006000027945 */ /* 0x000fe20003800000 */
[----:B------:R-:W-:Y:S02]  /*5d70*/  IMAD.MOV.U32 R30, RZ, RZ, R14 ;  /* 0x000000ffff1e7224 */ /* 0x000fe400078e000e */
[----:B------:R-:W-:-:S07]  /*5d80*/  IMAD.MOV.U32 R29, RZ, RZ, -0x1 ;  /* 0xffffffffff1d7424 */ /* 0x000fce00078e00ff */
[----:B0--3--:R-:W-:Y:S05]  /*5d90*/  WARPSYNC.COLLECTIVE R29, `(.L_x_25620) ;  /* 0x000000001d087348 */ /* 0x009fea0003c00000 */
[----:B0-----:R0:W1:Y:S02]  /*5da0*/  SHFL.IDX P0, R29, R32, R30, R25 ;  /* 0x0000001e201d7389 */ /* 0x0010640000000019 */
[----:B01-3--:R-:W-:Y:S05]  /*5db0*/  ENDCOLLECTIVE ;  /* 0x000000000000791b */ /* 0x00bfea0003800000 */
.L_x_25620:
[----:B------:R-:W-:Y:S05]  /*5dc0*/  BSYNC B2 ;  /* 0x0000000000027941 */ /* 0x000fea0003800000 */
.L_x_25619:
[----:B------:R-:W-:Y:S05]  /*5dd0*/  BRA `(.L_x_25621) ;  /* 0xffffffc800a07947 */ /* 0x000fea000383ffff */
.L_x_25468:
[----:B------:R-:W-:Y:S01]  /*5de0*/  BSSY B2, `(.L_x_25622) ;  /* 0x0000006000027945 */ /* 0x000fe20003800000 */
[----:B------:R-:W-:Y:S02]  /*5df0*/  IMAD.MOV.U32 R30, RZ, RZ, R15 ;  /* 0x000000ffff1e7224 */ /* 0x000fe400078e000f */
[----:B------:R-:W-:-:S07]  /*5e00*/  IMAD.MOV.U32 R29, RZ, RZ, -0x1 ;  /* 0xffffffffff1d7424 */ /* 0x000fce00078e00ff */
[----:B0--3--:R-:W-:Y:S05]  /*5e10*/  WARPSYNC.COLLECTIVE R29, `(.L_x_25623) ;  /* 0x000000001d087348 */ /* 0x009fea0003c00000 */
[----:B0-----:R0:W1:Y:S02]  /*5e20*/  SHFL.IDX P0, R29, R32, R30, R25 ;  /* 0x0000001e201d7389 */ /* 0x0010640000000019 */
[----:B01-3--:R-:W-:Y:S05]  /*5e30*/  ENDCOLLECTIVE ;  /* 0x000000000000791b */ /* 0x00bfea0003800000 */
.L_x_25623:
[----:B------:R-:W-:Y:S05]  /*5e40*/  BSYNC B2 ;  /* 0x0000000000027941 */ /* 0x000fea0003800000 */
.L_x_25622:
[----:B------:R-:W-:Y:S05]  /*5e50*/  BRA `(.L_x_25624) ;  /* 0xffffffc800987947 */ /* 0x000fea000383ffff */
.L_x_25470:
[----:B------:R-:W-:Y:S01]  /*5e60*/  BSSY B2, `(.L_x_25625) ;  /* 0x0000006000027945 */ /* 0x000fe20003800000 */
[----:B------:R-:W-:Y:S01]  /*5e70*/  MOV R30, R16 ;  /* 0x00000010001e7202 */ /* 0x000fe20000000f00 */
[----:B------:R-:W-:-:S07]  /*5e80*/  IMAD.MOV.U32 R29, RZ, RZ, -0x1 ;  /* 0xffffffffff1d7424 */ /* 0x000fce00078e00ff */
[----:B0--3--:R-:W-:Y:S05]  /*5e90*/  WARPSYNC.COLLECTIVE R29, `(.L_x_25626) ;  /* 0x000000001d087348 */ /* 0x009fea0003c00000 */
[----:B0-----:R0:W1:Y:S02]  /*5ea0*/  SHFL.IDX P0, R29, R32, R30, R25 ;  /* 0x0000001e201d7389 */ /* 0x0010640000000019 */
[----:B01-3--:R-:W-:Y:S05]  /*5eb0*/  ENDCOLLECTIVE ;  /* 0x000000000000791b */ /* 0x00bfea0003800000 */
.L_x_25626:
[----:B------:R-:W-:Y:S05]  /*5ec0*/  BSYNC B2 ;  /* 0x0000000000027941 */ /* 0x000fea0003800000 */
.L_x_25625:
[----:B------:R-:W-:Y:S05]  /*5ed0*/  BRA `(.L_x_25627) ;  /* 0xffffffc800907947 */ /* 0x000fea000383ffff */
.L_x_25472:
[----:B------:R-:W-:Y:S01]  /*5ee0*/  BSSY B2, `(.L_x_25628) ;  /* 0x0000006000027945 */ /* 0x000fe20003800000 */
[----:B------:R-:W-:Y:S02]  /*5ef0*/  IMAD.MOV.U32 R30, RZ, RZ, R17 ;  /* 0x000000ffff1e7224 */ /* 0x000fe400078e0011 */
[----:B------:R-:W-:-:S07]  /*5f00*/  IMAD.MOV.U32 R29, RZ, RZ, -0x1 ;  /* 0xffffffffff1d7424 */ /* 0x000fce00078e00ff */
[----:B0--3--:R-:W-:Y:S05]  /*5f10*/  WARPSYNC.COLLECTIVE R29, `(.L_x_25629) ;  /* 0x000000001d087348 */ /* 0x009fea0003c00000 */
[----:B0-----:R0:W1:Y:S02]  /*5f20*/  SHFL.IDX P0, R29, R32, R30, R25 ;  /* 0x0000001e201d7389 */ /* 0x0010640000000019 */
[----:B01-3--:R-:W-:Y:S05]  /*5f30*/  ENDCOLLECTIVE ;  /* 0x000000000000791b */ /* 0x00bfea0003800000 */
.L_x_25629:
[----:B------:R-:W-:Y:S05]  /*5f40*/  BSYNC B2 ;  /* 0x0000000000027941 */ /* 0x000fea0003800000 */
.L_x_25628:
[----:B------:R-:W-:Y:S05]  /*5f50*/  BRA `(.L_x_25630) ;  /* 0xffffffc800887947 */ /* 0x000fea000383ffff */
.L_x_25474:
[----:B------:R-:W-:Y:S01]  /*5f60*/  BSSY B2, `(.L_x_25631) ;  /* 0x0000006000027945 */ /* 0x000fe20003800000 */
[----:B------:R-:W-:Y:S01]  /*5f70*/  IMAD.MOV.U32 R30, RZ, RZ, R18 ;  /* 0x000000ffff1e7224 */ /* 0x000fe200078e0012 */
[----:B------:R-:W-:-:S07]  /*5f80*/  MOV R29, 0xffffffff ;  /* 0xffffffff001d7802 */ /* 0x000fce0000000f00 */
[----:B0--3--:R-:W-:Y:S05]  /*5f90*/  WARPSYNC.COLLECTIVE R29, `(.L_x_25632) ;  /* 0x000000001d087348 */ /* 0x009fea0003c00000 */
[----:B0-----:R0:W1:Y:S02]  /*5fa0*/  SHFL.IDX P0, R29, R32, R30, R25 ;  /* 0x0000001e201d7389 */ /* 0x0010640000000019 */
[----:B01-3--:R-:W-:Y:S05]  /*5fb0*/  ENDCOLLECTIVE ;  /* 0x000000000000791b */ /* 0x00bfea0003800000 */
.L_x_25632:
[----:B------:R-:W-:Y:S05]  /*5fc0*/  BSYNC B2 ;  /* 0x0000000000027941 */ /* 0x000fea0003800000 */
.L_x_25631:
[----:B------:R-:W-:Y:S05]  /*5fd0*/  BRA `(.L_x_25633) ;  /* 0xffffffc800807947 */ /* 0x000fea000383ffff */
.L_x_25476:
[----:B------:R-:W-:Y:S01]  /*5fe0*/  BSSY B2, `(.L_x_25634) ;  /* 0x0000006000027945 */ /* 0x000fe20003800000 */
[----:B------:R-:W-:Y:S02]  /*5ff0*/  IMAD.MOV.U32 R30, RZ, RZ, R19 ;  /* 0x000000ffff1e7224 */ /* 0x000fe400078e0013 */
[----:B------:R-:W-:-:S07]  /*6000*/  IMAD.MOV.U32 R29, RZ, RZ, -0x1 ;  /* 0xffffffffff1d7424 */ /* 0x000fce00078e00ff */
[----:B0--3--:R-:W-:Y:S05]  /*6010*/  WARPSYNC.COLLECTIVE R29, `(.L_x_25635) ;  /* 0x000000001d087348 */ /* 0x009fea0003c00000 */
[----:B0-----:R0:W1:Y:S02]  /*6020*/  SHFL.IDX P0, R29, R32, R30, R25 ;  /* 0x0000001e201d7389 */ /* 0x0010640000000019 */
[----:B01-3--:R-:W-:Y:S05]  /*6030*/  ENDCOLLECTIVE ;  /* 0x000000000000791b */ /* 0x00bfea0003800000 */
.L_x_25635:
[----:B------:R-:W-:Y:S05]  /*6040*/  BSYNC B2 ;  /* 0x0000000000027941 */ /* 0x000fea0003800000 */
.L_x_25634:
[----:B------:R-:W-:Y:S05]  /*6050*/  BRA `(.L_x_25636) ;  /* 0xffffffc800787947 */ /* 0x000fea000383ffff */
.L_x_25478:
[----:B------:R-:W-:Y:S01]  /*6060*/  BSSY B2, `(.L_x_25637) ;  /* 0x0000006000027945 */ /* 0x000fe20003800000 */
[----:B------:R-:W-:Y:S02]  /*6070*/  IMAD.MOV.U32 R30, RZ, RZ, R20 ;  /* 0x000000ffff1e7224 */ /* 0x000fe400078e0014 */
[----:B------:R-:W-:-:S07]  /*6080*/  IMAD.MOV.U32 R29, RZ, RZ, -0x1 ;  /* 0xffffffffff1d7424 */ /* 0x000fce00078e00ff */
[----:B0--3--:R-:W-:Y:S05]  /*6090*/  WARPSYNC.COLLECTIVE R29, `(.L_x_25638) ;  /* 0x000000001d087348 */ /* 0x009fea0003c00000 */
[----:B0-----:R0:W1:Y:S02]  /*60a0*/  SHFL.IDX P0, R29, R32, R30, R25 ;  /* 0x0000001e201d7389 */ /* 0x0010640000000019 */
[----:B01-3--:R-:W-:Y:S05]  /*60b0*/  ENDCOLLECTIVE ;  /* 0x000000000000791b */ /* 0x00bfea0003800000 */
.L_x_25638:
[----:B------:R-:W-:Y:S05]  /*60c0*/  BSYNC B2 ;  /* 0x0000000000027941 */ /* 0x000fea0003800000 */
.L_x_25637:
[----:B------:R-:W-:Y:S05]  /*60d0*/  BRA `(.L_x_25639) ;  /* 0xffffffc800707947 */ /* 0x000fea000383ffff */
.L_x_25501:
[----:B------:R-:W-:Y:S01]  /*60e0*/  BSSY B1, `(.L_x_25640) ;  /* 0x0000006000017945 */ /* 0x000fe20003800000 */
[----:B------:R-:W-:Y:S01]  /*60f0*/  MOV R30, R28 ;  /* 0x0000001c001e7202 */ /* 0x000fe20000000f00 */
[----:B------:R-:W-:-:S07]  /*6100*/  IMAD.MOV.U32 R29, RZ, RZ, -0x1 ;  /* 0xffffffffff1d7424 */ /* 0x000fce00078e00ff */
[----:B0--3--:R-:W-:Y:S05]  /*6110*/  WARPSYNC.COLLECTIVE R29, `(.L_x_25641) ;  /* 0x000000001d087348 */ /* 0x009fea0003c00000 */
[----:B0-----:R0:W1:Y:S02]  /*6120*/  SHFL.IDX P0, R29, R32, R30, R25 ;  /* 0x0000001e201d7389 */ /* 0x0010640000000019 */
[----:B01-3--:R-:W-:Y:S05]  /*6130*/  ENDCOLLECTIVE ;  /* 0x000000000000791b */ /* 0x00bfea0003800000 */
.L_x_25641:
[----:B------:R-:W-:Y:S05]  /*6140*/  BSYNC B1 ;  /* 0x0000000000017941 */ /* 0x000fea0003800000 */
.L_x_25640:
[----:B------:R-:W-:Y:S05]  /*6150*/  BRA `(.L_x_25642) ;  /* 0xffffffd400e47947 */ /* 0x000fea000383ffff */
.L_x_25503:
[----:B------:R-:W-:Y:S01]  /*6160*/  BSSY B1, `(.L_x_25643) ;  /* 0x0000006000017945 */ /* 0x000fe20003800000 */
[----:B------:R-:W-:Y:S02]  /*6170*/  IMAD.MOV.U32 R30, RZ, RZ, R6 ;  /* 0x000000ffff1e7224 */ /* 0x000fe400078e0006 */
[----:B------:R-:W-:-:S07]  /*6180*/  IMAD.MOV.U32 R29, RZ, RZ, -0x1 ;  /* 0xffffffffff1d7424 */ /* 0x000fce00078e00ff */
[----:B0--3--:R-:W-:Y:S05]  /*6190*/  WARPSYNC.COLLECTIVE R29, `(.L_x_25644) ;  /* 0x000000001d087348 */ /* 0x009fea0003c00000 */
[----:B0-----:R0:W1:Y:S02]  /*61a0*/  SHFL.IDX P0, R29, R32, R30, R25 ;  /* 0x0000001e201d7389 */ /* 0x0010640000000019 */
[----:B01-3--:R-:W-:Y:S05]  /*61b0*/  ENDCOLLECTIVE ;  /* 0x000000000000791b */ /* 0x00bfea0003800000 */
.L_x_25644:
[----:B------:R-:W-:Y:S05]  /*61c0*/  BSYNC B1 ;  /* 0x0000000000017941 */ /* 0x000fea0003800000 */
.L_x_25643:
[----:B------:R-:W-:Y:S05]  /*61d0*/  BRA `(.L_x_25645) ;  /* 0xffffffd400d87947 */ /* 0x000fea000383ffff */
.L_x_25505:
[----:B------:R-:W-:Y:S01]  /*61e0*/  BSSY B1, `(.L_x_25646) ;  /* 0x0000006000017945 */ /* 0x000fe20003800000 */
[----:B------:R-:W-:Y:S01]  /*61f0*/  IMAD.MOV.U32 R30, RZ, RZ, R7 ;  /* 0x000000ffff1e7224 */ /* 0x000fe200078e0007 */
[----:B------:R-:W-:-:S07]  /*6200*/  MOV R29, 0xffffffff ;  /* 0xffffffff001d7802 */ /* 0x000fce0000000f00 */
[----:B0--3--:R-:W-:Y:S05]  /*6210*/  WARPSYNC.COLLECTIVE R29, `(.L_x_25647) ;  /* 0x000000001d087348 */ /* 0x009fea0003c00000 */
[----:B0-----:R0:W1:Y:S02]  /*6220*/  SHFL.IDX P0, R29, R32, R30, R25 ;  /* 0x0000001e201d7389 */ /* 0x0010640000000019 */
[----:B01-3--:R-:W-:Y:S05]  /*6230*/  ENDCOLLECTIVE ;  /* 0x000000000000791b */ /* 0x00bfea0003800000 */
.L_x_25647:
[----:B------:R-:W-:Y:S05]  /*6240*/  BSYNC B1 ;  /* 0x0000000000017941 */ /* 0x000fea0003800000 */
.L_x_25646:
[----:B------:R-:W-:Y:S05]  /*6250*/  BRA `(.L_x_25648) ;  /* 0xffffffd400cc7947 */ /* 0x000fea000383ffff */
.L_x_25507:
[----:B------:R-:W-:Y:S01]  /*6260*/  BSSY B1, `(.L_x_25649) ;  /* 0x0000006000017945 */ /* 0x000fe20003800000 */
[----:B------:R-:W-:Y:S02]  /*6270*/  IMAD.MOV.U32 R30, RZ, RZ, R8 ;  /* 0x000000ffff1e7224 */ /* 0x000fe400078e0008 */
[----:B------:R-:W-:-:S07]  /*6280*/  IMAD.MOV.U32 R29, RZ, RZ, -0x1 ;  /* 0xffffffffff1d7424 */ /* 0x000fce00078e00ff */
[----:B0--3--:R-:W-:Y:S05]  /*6290*/  WARPSYNC.COLLECTIVE R29, `(.L_x_25650) ;  /* 0x000000001d087348 */ /* 0x009fea0003c00000 */
[----:B0-----:R0:W1:Y:S02]  /*62a0*/  SHFL.IDX P0, R29, R32, R30, R25 ;  /* 0x0000001e201d7389 */ /* 0x0010640000000019 */
[----:B01-3--:R-:W-:Y:S05]  /*62b0*/  ENDCOLLECTIVE ;  /* 0x000000000000791b */ /* 0x00bfea0003800000 */
.L_x_25650:
[----:B------:R-:W-:Y:S05]  /*62c0*/  BSYNC B1 ;  /* 0x0000000000017941 */ /* 0x000fea0003800000 */
.L_x_25649:
[----:B------:R-:W-:Y:S05]  /*62d0*/  BRA `(.L_x_25651) ;  /* 0xffffffd400c07947 */ /* 0x000fea000383ffff */
.L_x_25509:
[----:B------:R-:W-:Y:S01]  /*62e0*/  BSSY B1, `(.L_x_25652) ;  /* 0x0000006000017945 */ /* 0x000fe20003800000 */
[----:B------:R-:W-:Y:S02]  /*62f0*/  IMAD.MOV.U32 R30, RZ, RZ, R9 ;  /* 0x000000ffff1e7224 */ /* 0x000fe400078e0009 */
[----:B------:R-:W-:-:S07]  /*6300*/  IMAD.MOV.U32 R29, RZ, RZ, -0x1 ;  /* 0xffffffffff1d7424 */ /* 0x000fce00078e00ff */
[----:B0--3--:R-:W-:Y:S05]  /*6310*/  WARPSYNC.COLLECTIVE R29, `(.L_x_25653) ;  /* 0x000000001d087348 */ /* 0x009fea0003c00000 */
[----:B0-----:R0:W1:Y:S02]  /*6320*/  SHFL.IDX P0, R29, R32, R30, R25 ;  /* 0x0000001e201d7389 */ /* 0x0010640000000019 */
[----:B01-3--:R-:W-:Y:S05]  /*6330*/  ENDCOLLECTIVE ;  /* 0x000000000000791b */ /* 0x00bfea0003800000 */
.L_x_25653:
[----:B------:R-:W-:Y:S05]  /*6340*/  BSYNC B1 ;  /* 0x0000000000017941 */ /* 0x000fea0003800000 */
.L_x_25652:
[----:B------:R-:W-:Y:S05]  /*6350*/  BRA `(.L_x_25654) ;  /* 0xffffffd400bc7947 */ /* 0x000fea000383ffff */
.L_x_25511:
[----:B------:R-:W-:Y:S01]  /*6360*/  BSSY B1, `(.L_x_25655) ;  /* 0x0000006000017945 */ /* 0x000fe20003800000 */
[----:B------:R-:W-:Y:S01]  /*6370*/  MOV R30, R10 ;  /* 0x0000000a001e7202 */ /* 0x000fe20000000f00 */
[----:B------:R-:W-:-:S07]  /*6380*/  IMAD.MOV.U32 R29, RZ, RZ, -0x1 ;  /* 0xffffffffff1d7424 */ /* 0x000fce00078e00ff */
[----:B0--3--:R-:W-:Y:S05]  /*6390*/  WARPSYNC.COLLECTIVE R29, `(.L_x_25656) ;  /* 0x000000001d087348 */ /* 0x009fea0003c00000 */
[----:B0-----:R0:W1:Y:S02]  /*63a0*/  SHFL.IDX P0, R29, R32, R30, R25 ;  /* 0x0000001e201d7389 */ /* 0x0010640000000019 */
[----:B01-3--:R-:W-:Y:S05]  /*63b0*/  ENDCOLLECTIVE ;  /* 0x000000000000791b */ /* 0x00bfea0003800000 */
.L_x_25656:
[----:B------:R-:W-:Y:S05]  /*63c0*/  BSYNC B1 ;  /* 0x0000000000017941 */ /* 0x000fea0003800000 */
.L_x_25655:
[----:B------:R-:W-:Y:S05]  /*63d0*/  BRA `(.L_x_25657) ;  /* 0xffffffd400b47947 */ /* 0x000fea000383ffff */
.L_x_25513:
[----:B------:R-:W-:Y:S01]  /*63e0*/  BSSY B1, `(.L_x_25658) ;  /* 0x0000006000017945 */ /* 0x000fe20003800000 */
[----:B------:R-:W-:Y:S02]  /*63f0*/  IMAD.MOV.U32 R30, RZ, RZ, R11 ;  /* 0x000000ffff1e7224 */ /* 0x000fe400078e000b */
[----:B------:R-:W-:-:S07]  /*6400*/  IMAD.MOV.U32 R29, RZ, RZ, -0x1 ;  /* 0xffffffffff1d7424 */ /* 0x000fce00078e00ff */
[----:B0--3--:R-:W-:Y:S05]  /*6410*/  WARPSYNC.COLLECTIVE R29, `(.L_x_25659) ;  /* 0x000000001d087348 */ /* 0x009fea0003c00000 */
[----:B0-----:R0:W1:Y:S02]  /*6420*/  SHFL.IDX P0, R29, R32, R30, R25 ;  /* 0x0000001e201d7389 */ /* 0x0010640000000019 */
[----:B01-3--:R-:W-:Y:S05]  /*6430*/  ENDCOLLECTIVE ;  /* 0x000000000000791b */ /* 0x00bfea0003800000 */
.L_x_25659:
[----:B------:R-:W-:Y:S05]  /*6440*/  BSYNC B1 ;  /* 0x0000000000017941 */ /* 0x000fea0003800000 */
.L_x_25658:
[----:B------:R-:W-:Y:S05]  /*6450*/  BRA `(.L_x_25660) ;  /* 0xffffffd400ac7947 */ /* 0x000fea000383ffff */
.L_x_25515:
[----:B------:R-:W-:Y:S01]  /*6460*/  BSSY B1, `(.L_x_25661) ;  /* 0x0000006000017945 */ /* 0x000fe20003800000 */
[----:B------:R-:W-:Y:S01]  /*6470*/  MOV R30, R12 ;  /* 0x0000000c001e7202 */ /* 0x000fe20000000f00 */
[----:B------:R-:W-:-:S07]  /*6480*/  IMAD.MOV.U32 R29, RZ, RZ, -0x1 ;  /* 0xffffffffff1d7424 */ /* 0x000fce00078e00ff */
[----:B0--3--:R-:W-:Y:S05]  /*6490*/  WARPSYNC.COLLECTIVE R29, `(.L_x_25662) ;  /* 0x000000001d087348 */ /* 0x009fea0003c00000 */
[----:B0-----:R0:W1:Y:S02]  /*64a0*/  SHFL.IDX P0, R29, R32, R30, R25 ;  /* 0x0000001e201d7389 */ /* 0x0010640000000019 */
[----:B01-3--:R-:W-:Y:S05]  /*64b0*/  ENDCOLLECTIVE ;  /* 0x000000000000791b */ /* 0x00bfea0003800000 */
.L_x_25662:
[----:B------:R-:W-:Y:S05]  /*64c0*/  BSYNC B1 ;  /* 0x0000000000017941 */ /* 0x000fea0003800000 */
.L_x_25661:
[----:B------:R-:W-:Y:S05]  /*64d0*/  BRA `(.L_x_25663) ;  /* 0xffffffd400a47947 */ /* 0x000fea000383ffff */
.L_x_25517:
[----:B------:R-:W-:Y:S01]  /*64e0*/  BSSY B1, `(.L_x_25664) ;  /* 0x0000006000017945 */ /* 0x000fe20003800000 */
[----:B------:R-:W-:Y:S02]  /*64f0*/  IMAD.MOV.U32 R30, RZ, RZ, R13 ;  /* 0x000000ffff1e7224 */ /* 0x000fe400078e000d */
[----:B------:R-:W-:-:S07]  /*6500*/  IMAD.MOV.U32 R29, RZ, RZ, -0x1 ;  /* 0xffffffffff1d7424 */ /* 0x000fce00078e00ff */
[----:B0--3--:R-:W-:Y:S05]  /*6510*/  WARPSYNC.COLLECTIVE R29, `(.L_x_25665) ;  /* 0x000000001d087348 */ /* 0x009fea0003c00000 */
[----:B0-----:R0:W1:Y:S02]  /*6520*/  SHFL.IDX P0, R29, R32, R30, R25 ;  /* 0x0000001e201d7389 */ /* 0x0010640000000019 */
[----:B01-3--:R-:W-:Y:S05]  /*6530*/  ENDCOLLECTIVE ;  /* 0x000000000000791b */ /* 0x00bfea0003800000 */
.L_x_25665:
[----:B------:R-:W-:Y:S05]  /*6540*/  BSYNC B1 ;  /* 0x0000000000017941 */ /* 0x000fea0003800000 */
.L_x_25664:
[----:B------:R-:W-:Y:S05]  /*6550*/  BRA `(.L_x_25666) ;  /* 0xffffffd4009c7947 */ /* 0x000fea000383ffff */
.L_x_25519:
[----:B------:R-:W-:Y:S01]  /*6560*/  BSSY B1, `(.L_x_25667) ;  /* 0x0000006000017945 */ /* 0x000fe20003800000 */
[----:B------:R-:W-:Y:S01]  /*6570*/  MOV R30, R14 ;  /* 0x0000000e001e7202 */ /* 0x000fe20000000f00 */
[----:B------:R-:W-:-:S07]  /*6580*/  IMAD.MOV.U32 R29, RZ, RZ, -0x1 ;  /* 0xffffffffff1d7424 */ /* 0x000fce00078e00ff */
[----:B0--3--:R-:W-:Y:S05]  /*6590*/  WARPSYNC.COLLECTIVE R29, `(.L_x_25668) ;  /* 0x000000001d087348 */ /* 0x009fea0003c00000 */
[----:B0-----:R0:W1:Y:S02]  /*65a0*/  SHFL.IDX P0, R29, R32, R30, R25 ;  /* 0x0000001e201d7389 */ /* 0x0010640000000019 */
[----:B01-3--:R-:W-:Y:S05]  /*65b0*/  ENDCOLLECTIVE ;  /* 0x000000000000791b */ /* 0x00bfea0003800000 */
.L_x_25668:
[----:B------:R-:W-:Y:S05]  /*65c0*/  BSYNC B1 ;  /* 0x0000000000017941 */ /* 0x000fea0003800000 */
.L_x_25667:
[----:B------:R-:W-:Y:S05]  /*65d0*/  BRA `(.L_x_25669) ;  /* 0xffffffd400947947 */ /* 0x000fea000383ffff */
.L_x_25521:
[----:B------:R-:W-:Y:S01]  /*65e0*/  BSSY B1, `(.L_x_25670) ;  /* 0x0000006000017945 */ /* 0x000fe20003800000 */
[----:B------:R-:W-:Y:S02]  /*65f0*/  IMAD.MOV.U32 R30, RZ, RZ, R15 ;  /* 0x000000ffff1e7224 */ /* 0x000fe400078e000f */
[----:B------:R-:W-:-:S07]  /*6600*/  IMAD.MOV.U32 R29, RZ, RZ, -0x1 ;  /* 0xffffffffff1d7424 */ /* 0x000fce00078e00ff */
[----:B0--3--:R-:W-:Y:S05]  /*6610*/  WARPSYNC.COLLECTIVE R29, `(.L_x_25671) ;  /* 0x000000001d087348 */ /* 0x009fea0003c00000 */
[----:B0-----:R0:W1:Y:S02]  /*6620*/  SHFL.IDX P0, R29, R32, R30, R25 ;  /* 0x0000001e201d7389 */ /* 0x0010640000000019 */
[----:B01-3--:R-:W-:Y:S05]  /*6630*/  ENDCOLLECTIVE ;  /* 0x000000000000791b */ /* 0x00bfea0003800000 */
.L_x_25671:
[----:B------:R-:W-:Y:S05]  /*6640*/  BSYNC B1 ;  /* 0x0000000000017941 */ /* 0x000fea0003800000 */
.L_x_25670:
[----:B------:R-:W-:Y:S05]  /*6650*/  BRA `(.L_x_25672) ;  /* 0xffffffd4008c7947 */ /* 0x000fea000383ffff */
.L_x_25523:
[----:B------:R-:W-:Y:S01]  /*6660*/  BSSY B1, `(.L_x_25673) ;  /* 0x0000006000017945 */ /* 0x000fe20003800000 */
[----:B------:R-:W-:Y:S01]  /*6670*/  MOV R30, R16 ;  /* 0x00000010001e7202 */ /* 0x000fe20000000f00 */
[----:B------:R-:W-:-:S07]  /*6680*/  IMAD.MOV.U32 R29, RZ, RZ, -0x1 ;  /* 0xffffffffff1d7424 */ /* 0x000fce00078e00ff */
[----:B0--3--:R-:W-:Y:S05]  /*6690*/  WARPSYNC.COLLECTIVE R29, `(.L_x_25674) ;  /* 0x000000001d087348 */ /* 0x009fea0003c00000 */
[----:B0-----:R0:W1:Y:S02]  /*66a0*/  SHFL.IDX P0, R29, R32, R30, R25 ;  /* 0x0000001e201d7389 */ /* 0x0010640000000019 */
[----:B01-3--:R-:W-:Y:S05]  /*66b0*/  ENDCOLLECTIVE ;  /* 0x000000000000791b */ /* 0x00bfea0003800000 */
.L_x_25674:
[----:B------:R-:W-:Y:S05]  /*66c0*/  BSYNC B1 ;  /* 0x0000000000017941 */ /* 0x000fea0003800000 */
.L_x_25673:
[----:B------:R-:W-:Y:S05]  /*66d0*/  BRA `(.L_x_25675) ;  /* 0xffffffd400847947 */ /* 0x000fea000383ffff */
.L_x_25525:
[----:B------:R-:W-:Y:S01]  /*66e0*/  BSSY B1, `(.L_x_25676) ;  /* 0x0000006000017945 */ /* 0x000fe20003800000 */
[----:B------:R-:W-:Y:S02]  /*66f0*/  IMAD.MOV.U32 R30, RZ, RZ, R17 ;  /* 0x000000ffff1e7224 */ /* 0x000fe400078e0011 */
[----:B------:R-:W-:-:S07]  /*6700*/  IMAD.MOV.U32 R29, RZ, RZ, -0x1 ;  /* 0xffffffffff1d7424 */ /* 0x000fce00078e00ff */
[----:B0--3--:R-:W-:Y:S05]  /*6710*/  WARPSYNC.COLLECTIVE R29, `(.L_x_25677) ;  /* 0x000000001d087348 */ /* 0x009fea0003c00000 */
[----:B0-----:R0:W1:Y:S02]  /*6720*/  SHFL.IDX P0, R29, R32, R30, R25 ;  /* 0x0000001e201d7389 */ /* 0x0010640000000019 */
[----:B01-3--:R-:W-:Y:S05]  /*6730*/  ENDCOLLECTIVE ;  /* 0x000000000000791b */ /* 0x00bfea0003800000 */
.L_x_25677:
[----:B------:R-:W-:Y:S05]  /*6740*/  BSYNC B1 ;  /* 0x0000000000017941 */ /* 0x000fea0003800000 */
.L_x_25676:
[----:B------:R-:W-:Y:S05]  /*6750*/  BRA `(.L_x_25678) ;  /* 0xffffffd4007c7947 */ /* 0x000fea000383ffff */
.L_x_25527:
[----:B------:R-:W-:Y:S01]  /*6760*/  BSSY B1, `(.L_x_25679) ;  /* 0x0000006000017945 */ /* 0x000fe20003800000 */
[----:B------:R-:W-:Y:S01]  /*6770*/  MOV R30, R18 ;  /* 0x00000012001e7202 */ /* 0x000fe20000000f00 */
[----:B------:R-:W-:-:S07]  /*6780*/  IMAD.MOV.U32 R29, RZ, RZ, -0x1 ;  /* 0xffffffffff1d7424 */ /* 0x000fce00078e00ff */
[----:B0--3--:R-:W-:Y:S05]  /*6790*/  WARPSYNC.COLLECTIVE R29, `(.L_x_25680) ;  /* 0x000000001d087348 */ /* 0x009fea0003c00000 */
[----:B0-----:R0:W1:Y:S02]  /*67a0*/  SHFL.IDX P0, R29, R32, R30, R25 ;  /* 0x0000001e201d7389 */ /* 0x0010640000000019 */
[----:B01-3--:R-:W-:Y:S05]  /*67b0*/  ENDCOLLECTIVE ;  /* 0x000000000000791b */ /* 0x00bfea0003800000 */
.L_x_25680:
[----:B------:R-:W-:Y:S05]  /*67c0*/  BSYNC B1 ;  /* 0x0000000000017941 */ /* 0x000fea0003800000 */
.L_x_25679:
[----:B------:R-:W-:Y:S05]  /*67d0*/  BRA `(.L_x_25681) ;  /* 0xffffffd400747947 */ /* 0x000fea000383ffff */
.L_x_25529:
[----:B------:R-:W-:Y:S01]  /*67e0*/  BSSY B1, `(.L_x_25682) ;  /* 0x0000006000017945 */ /* 0x000fe20003800000 */
[----:B------:R-:W-:Y:S02]  /*67f0*/  IMAD.MOV.U32 R30, RZ, RZ, R19 ;  /* 0x000000ffff1e7224 */ /* 0x000fe400078e0013 */
[----:B------:R-:W-:-:S07]  /*6800*/  IMAD.MOV.U32 R29, RZ, RZ, -0x1 ;  /* 0xffffffffff1d7424 */ /* 0x000fce00078e00ff */
[----:B0--3--:R-:W-:Y:S05]  /*6810*/  WARPSYNC.COLLECTIVE R29, `(.L_x_25683) ;  /* 0x000000001d087348 */ /* 0x009fea0003c00000 */
[----:B0-----:R0:W1:Y:S02]  /*6820*/  SHFL.IDX P0, R29, R32, R30, R25 ;  /* 0x0000001e201d7389 */ /* 0x0010640000000019 */
[----:B01-3--:R-:W-:Y:S05]  /*6830*/  ENDCOLLECTIVE ;  /* 0x000000000000791b */ /* 0x00bfea0003800000 */
.L_x_25683:
[----:B------:R-:W-:Y:S05]  /*6840*/  BSYNC B1 ;  /* 0x0000000000017941 */ /* 0x000fea0003800000 */
.L_x_25682:
[----:B------:R-:W-:Y:S05]  /*6850*/  BRA `(.L_x_25684) ;  /* 0xffffffd4006c7947 */ /* 0x000fea000383ffff */
.L_x_25531:
[----:B------:R-:W-:Y:S01]  /*6860*/  BSSY B1, `(.L_x_25685) ;  /* 0x0000006000017945 */ /* 0x000fe20003800000 */
[----:B------:R-:W-:Y:S01]  /*6870*/  MOV R30, R20 ;  /* 0x00000014001e7202 */ /* 0x000fe20000000f00 */
[----:B------:R-:W-:-:S07]  /*6880*/  IMAD.MOV.U32 R29, RZ, RZ, -0x1 ;  /* 0xffffffffff1d7424 */ /* 0x000fce00078e00ff */
[----:B0--3--:R-:W-:Y:S05]  /*6890*/  WARPSYNC.COLLECTIVE R29, `(.L_x_25686) ;  /* 0x000000001d087348 */ /* 0x009fea0003c00000 */
[----:B0-----:R0:W1:Y:S02]  /*68a0*/  SHFL.IDX P0, R29, R32, R30, R25 ;  /* 0x0000001e201d7389 */ /* 0x0010640000000019 */
[----:B01-3--:R-:W-:Y:S05]  /*68b0*/  ENDCOLLECTIVE ;  /* 0x000000000000791b */ /* 0x00bfea0003800000 */
.L_x_25686:
[----:B------:R-:W-:Y:S05]  /*68c0*/  BSYNC B1 ;  /* 0x0000000000017941 */ /* 0x000fea0003800000 */
.L_x_25685:
[----:B------:R-:W-:Y:S05]  /*68d0*/  BRA `(.L_x_25687) ;  /* 0xffffffd400647947 */ /* 0x000fea000383ffff */
.L_x_25552:
[----:B------:R-:W-:Y:S02]  /*68e0*/  IMAD.MOV.U32 R29, RZ, RZ, -0x1 ;  /* 0xffffffffff1d7424 */ /* 0x000fe400078e00ff */
[----:B------:R-:W-:-:S07]  /*68f0*/  IMAD.MOV.U32 R30, RZ, RZ, R28 ;  /* 0x000000ffff1e7224 */ /* 0x000fce00078e001c */
[----:B0--3--:R-:W-:Y:S05]  /*6900*/  WARPSYNC.COLLECTIVE R29, `(.L_x_25688) ;  /* 0x000000001d087348 */ /* 0x009fea0003c00000 */
[----:B0-----:R0:W1:Y:S02]  /*6910*/  SHFL.IDX P0, R29, R32, R30, R25 ;  /* 0x0000001e201d7389 */ /* 0x0010640000000019 */
[----:B01-3--:R-:W-:Y:S05]  /*6920*/  ENDCOLLECTIVE ;  /* 0x000000000000791b */ /* 0x00bfea0003800000 */
.L_x_25688:
[----:B------:R-:W-:Y:S01]  /*6930*/  MOV R56, R29 ;  /* 0x0000001d00387202 */ /* 0x000fe20000000f00 */
[----:B------:R-:W-:Y:S06]  /*6940*/  BRA `(.L_x_25689) ;  /* 0xffffffe000c87947 */ /* 0x000fec000383ffff */
.L_x_25554:
[----:B------:R-:W-:Y:S01]  /*6950*/  BSSY B0, `(.L_x_25690) ;  /* 0x0000006000007945 */ /* 0x000fe20003800000 */
[----:B------:R-:W-:Y:S02]  /*6960*/  IMAD.MOV.U32 R30, RZ, RZ, R6 ;  /* 0x000000ffff1e7224 */ /* 0x000fe400078e0006 */
[----:B------:R-:W-:-:S07]  /*6970*/  IMAD.MOV.U32 R29, RZ, RZ, -0x1 ;  /* 0xffffffffff1d7424 */ /* 0x000fce00078e00ff */
[----:B0--3--:R-:W-:Y:S05]  /*6980*/  WARPSYNC.COLLECTIVE R29, `(.L_x_25691) ;  /* 0x000000001d087348 */ /* 0x009fea0003c00000 */
[----:B0-----:R0:W1:Y:S02]  /*6990*/  SHFL.IDX P0, R29, R32, R30, R25 ;  /* 0x0000001e201d7389 */ /* 0x0010640000000019 */
[----:B01-3--:R-:W-:Y:S05]  /*69a0*/  ENDCOLLECTIVE ;  /* 0x000000000000791b */ /* 0x00bfea0003800000 */
.L_x_25691:
[----:B------:R-:W-:Y:S05]  /*69b0*/  BSYNC B0 ;  /* 0x0000000000007941 */ /* 0x000fea0003800000 */
.L_x_25690:
[----:B------:R-:W-:Y:S05]  /*69c0*/  BRA `(.L_x_25692) ;  /* 0xffffffe000bc7947 */ /* 0x000fea000383ffff */
.L_x_25556:
[----:B------:R-:W-:Y:S01]  /*69d0*/  BSSY B0, `(.L_x_25693) ;  /* 0x0000006000007945 */ /* 0x000fe20003800000 */
[----:B------:R-:W-:Y:S01]  /*69e0*/  IMAD.MOV.U32 R30, RZ, RZ, R7 ;  /* 0x000000ffff1e7224 */ /* 0x000fe200078e0007 */
[----:B------:R-:W-:-:S07]  /*69f0*/  MOV R29, 0xffffffff ;  /* 0xffffffff001d7802 */ /* 0x000fce0000000f00 */
[----:B0--3--:R-:W-:Y:S05]  /*6a00*/  WARPSYNC.COLLECTIVE R29, `(.L_x_25694) ;  /* 0x000000001d087348 */ /* 0x009fea0003c00000 */
[----:B0-----:R0:W1:Y:S02]  /*6a10*/  SHFL.IDX P0, R29, R32, R30, R25 ;  /* 0x0000001e201d7389 */ /* 0x0010640000000019 */
[----:B01-3--:R-:W-:Y:S05]  /*6a20*/  ENDCOLLECTIVE ;  /* 0x000000000000791b */ /* 0x00bfea0003800000 */
.L_x_25694:
[----:B------:R-:W-:Y:S05]  /*6a30*/  BSYNC B0 ;  /* 0x0000000000007941 */ /* 0x000fea0003800000 */
.L_x_25693:
[----:B------:R-:W-:Y:S05]  /*6a40*/  BRA `(.L_x_25695) ;  /* 0xffffffe000b07947 */ /* 0x000fea000383ffff */
.L_x_25558:
[----:B------:R-:W-:Y:S01]  /*6a50*/  BSSY B0, `(.L_x_25696) ;  /* 0x0000006000007945 */ /* 0x000fe20003800000 */
[----:B------:R-:W-:Y:S02]  /*6a60*/  IMAD.MOV.U32 R30, RZ, RZ, R8 ;  /* 0x000000ffff1e7224 */ /* 0x000fe400078e0008 */
[----:B------:R-:W-:-:S07]  /*6a70*/  IMAD.MOV.U32 R29, RZ, RZ, -0x1 ;  /* 0xffffffffff1d7424 */ /* 0x000fce00078e00ff */
[----:B0--3--:R-:W-:Y:S05]  /*6a80*/  WARPSYNC.COLLECTIVE R29, `(.L_x_25697) ;  /* 0x000000001d087348 */ /* 0x009fea0003c00000 */
[----:B0-----:R0:W1:Y:S02]  /*6a90*/  SHFL.IDX P0, R29, R32, R30, R25 ;  /* 0x0000001e201d7389 */ /* 0x0010640000000019 */
[----:B01-3--:R-:W-:Y:S05]  /*6aa0*/  ENDCOLLECTIVE ;  /* 0x000000000000791b */ /* 0x00bfea0003800000 */
.L_x_25697:
[----:B------:R-:W-:Y:S05]  /*6ab0*/  BSYNC B0 ;  /* 0x0000000000007941 */ /* 0x000fea0003800000 */
.L_x_25696:
[----:B------:R-:W-:Y:S05]  /*6ac0*/  BRA `(.L_x_25698) ;  /* 0xffffffe000ac7947 */ /* 0x000fea000383ffff */
.L_x_25560:
[----:B------:R-:W-:Y:S01]  /*6ad0*/  BSSY B0, `(.L_x_25699) ;  /* 0x0000006000007945 */ /* 0x000fe20003800000 */
[----:B------:R-:W-:Y:S01]  /*6ae0*/  IMAD.MOV.U32 R30, RZ, RZ, R9 ;  /* 0x000000ffff1e7224 */ /* 0x000fe200078e0009 */
[----:B------:R-:W-:-:S07]  /*6af0*/  MOV R29, 0xffffffff ;  /* 0xffffffff001d7802 */ /* 0x000fce0000000f00 */
[----:B0--3--:R-:W-:Y:S05]  /*6b00*/  WARPSYNC.COLLECTIVE R29, `(.L_x_25700) ;  /* 0x000000001d087348 */ /* 0x009fea0003c00000 */
[----:B0-----:R0:W1:Y:S02]  /*6b10*/  SHFL.IDX P0, R29, R32, R30, R25 ;  /* 0x0000001e201d7389 */ /* 0x0010640000000019 */
[----:B01-3--:R-:W-:Y:S05]  /*6b20*/  ENDCOLLECTIVE ;  /* 0x000000000000791b */ /* 0x00bfea0003800000 */
.L_x_25700:
[----:B------:R-:W-:Y:S05]  /*6b30*/  BSYNC B0 ;  /* 0x0000000000007941 */ /* 0x000fea0003800000 */
.L_x_25699:
[----:B------:R-:W-:Y:S05]  /*6b40*/  BRA `(.L_x_25701) ;  /* 0xffffffe000a47947 */ /* 0x000fea000383ffff */
.L_x_25562:
[----:B------:R-:W-:Y:S01]  /*6b50*/  BSSY B0, `(.L_x_25702) ;  /* 0x0000006000007945 */ /* 0x000fe20003800000 */
[----:B------:R-:W-:Y:S02]  /*6b60*/  IMAD.MOV.U32 R30, RZ, RZ, R10 ;  /* 0x000000ffff1e7224 */ /* 0x000fe400078e000a */
[----:B------:R-:W-:-:S07]  /*6b70*/  IMAD.MOV.U32 R29, RZ, RZ, -0x1 ;  /* 0xffffffffff1d7424 */ /* 0x000fce00078e00ff */
[----:B0--3--:R-:W-:Y:S05]  /*6b80*/  WARPSYNC.COLLECTIVE R29, `(.L_x_25703) ;  /* 0x000000001d087348 */ /* 0x009fea0003c00000 */
[----:B0-----:R0:W1:Y:S02]  /*6b90*/  SHFL.IDX P0, R29, R32, R30, R25 ;  /* 0x0000001e201d7389 */ /* 0x0010640000000019 */
[----:B01-3--:R-:W-:Y:S05]  /*6ba0*/  ENDCOLLECTIVE ;  /* 0x000000000000791b */ /* 0x00bfea0003800000 */
.L_x_25703:
[----:B------:R-:W-:Y:S05]  /*6bb0*/  BSYNC B0 ;  /* 0x0000000000007941 */ /* 0x000fea0003800000 */
.L_x_25702:
[----:B------:R-:W-:Y:S05]  /*6bc0*/  BRA `(.L_x_25704) ;  /* 0xffffffe0009c7947 */ /* 0x000fea000383ffff */
.L_x_25564:
[----:B------:R-:W-:Y:S01]  /*6bd0*/  BSSY B0, `(.L_x_25705) ;  /* 0x0000006000007945 */ /* 0x000fe20003800000 */
[----:B------:R-:W-:Y:S01]  /*6be0*/  IMAD.MOV.U32 R30, RZ, RZ, R11 ;  /* 0x000000ffff1e7224 */ /* 0x000fe200078e000b */
[----:B------:R-:W-:-:S07]  /*6bf0*/  MOV R29, 0xffffffff ;  /* 0xffffffff001d7802 */ /* 0x000fce0000000f00 */
[----:B0--3--:R-:W-:Y:S05]  /*6c00*/  WARPSYNC.COLLECTIVE R29, `(.L_x_25706) ;  /* 0x000000001d087348 */ /* 0x009fea0003c00000 */
[----:B0-----:R0:W1:Y:S02]  /*6c10*/  SHFL.IDX P0, R29, R32, R30, R25 ;  /* 0x0000001e201d7389 */ /* 0x0010640000000019 */
[----:B01-3--:R-:W-:Y:S05]  /*6c20*/  ENDCOLLECTIVE ;  /* 0x000000000000791b */ /* 0x00bfea0003800000 */
.L_x_25706:
[----:B------:R-:W-:Y:S05]  /*6c30*/  BSYNC B0 ;  /* 0x0000000000007941 */ /* 0x000fea0003800000 */
.L_x_25705:
[----:B------:R-:W-:Y:S05]  /*6c40*/  BRA `(.L_x_25707) ;  /* 0xffffffe000947947 */ /* 0x000fea000383ffff */
.L_x_25566:
[----:B------:R-:W-:Y:S01]  /*6c50*/  BSSY B0, `(.L_x_25708) ;  /* 0x0000006000007945 */ /* 0x000fe20003800000 */
[----:B------:R-:W-:Y:S02]  /*6c60*/  IMAD.MOV.U32 R30, RZ, RZ, R12 ;  /* 0x000000ffff1e7224 */ /* 0x000fe400078e000c */
[----:B------:R-:W-:-:S07]  /*6c70*/  IMAD.MOV.U32 R29, RZ, RZ, -0x1 ;  /* 0xffffffffff1d7424 */ /* 0x000fce00078e00ff */
[----:B0--3--:R-:W-:Y:S05]  /*6c80*/  WARPSYNC.COLLECTIVE R29, `(.L_x_25709) ;  /* 0x000000001d087348 */ /* 0x009fea0003c00000 */
[----:B0-----:R0:W1:Y:S02]  /*6c90*/  SHFL.IDX P0, R29, R32, R30, R25 ;  /* 0x0000001e201d7389 */ /* 0x0010640000000019 */
[----:B01-3--:R-:W-:Y:S05]  /*6ca0*/  ENDCOLLECTIVE ;  /* 0x000000000000791b */ /* 0x00bfea0003800000 */
.L_x_25709:
[----:B------:R-:W-:Y:S05]  /*6cb0*/  BSYNC B0 ;  /* 0x0000000000007941 */ /* 0x000fea0003800000 */
.L_x_25708:
[----:B------:R-:W-:Y:S05]  /*6cc0*/  BRA `(.L_x_25710) ;  /* 0xffffffe0008c7947 */ /* 0x000fea000383ffff */
.L_x_25568:
[----:B------:R-:W-:Y:S01]  /*6cd0*/  BSSY B0, `(.L_x_25711) ;  /* 0x0000006000007945 */ /* 0x000fe20003800000 */
[----:B------:R-:W-:Y:S01]  /*6ce0*/  IMAD.MOV.U32 R30, RZ, RZ, R13 ;  /* 0x000000ffff1e7224 */ /* 0x000fe200078e000d */
[----:B------:R-:W-:-:S07]  /*6cf0*/  MOV R29, 0xffffffff ;  /* 0xffffffff001d7802 */ /* 0x000fce0000000f00 */
[----:B0--3--:R-:W-:Y:S05]  /*6d00*/  WARPSYNC.COLLECTIVE R29, `(.L_x_25712) ;  /* 0x000000001d087348 */ /* 0x009fea0003c00000 */
[----:B0-----:R0:W1:Y:S02]  /*6d10*/  SHFL.IDX P0, R29, R32, R30, R25 ;  /* 0x0000001e201d7389 */ /* 0x0010640000000019 */
[----:B01-3--:R-:W-:Y:S05]  /*6d20*/  ENDCOLLECTIVE ;  /* 0x000000000000791b */ /* 0x00bfea0003800000 */
.L_x_25712:
[----:B------:R-:W-:Y:S05]  /*6d30*/  BSYNC B0 ;  /* 0x0000000000007941 */ /* 0x000fea0003800000 */
.L_x_25711:
[----:B------:R-:W-:Y:S05]  /*6d40*/  BRA `(.L_x_25713) ;  /* 0xffffffe000847947 */ /* 0x000fea000383ffff */
.L_x_25570:
[----:B------:R-:W-:Y:S01]  /*6d50*/  BSSY B0, `(.L_x_25714) ;  /* 0x0000006000007945 */ /* 0x000fe20003800000 */
[----:B------:R-:W-:Y:S02]  /*6d60*/  IMAD.MOV.U32 R30, RZ, RZ, R14 ;  /* 0x000000ffff1e7224 */ /* 0x000fe400078e000e */
[----:B------:R-:W-:-:S07]  /*6d70*/  IMAD.MOV.U32 R29, RZ, RZ, -0x1 ;  /* 0xffffffffff1d7424 */ /* 0x000fce00078e00ff */
[----:B0--3--:R-:W-:Y:S05]  /*6d80*/  WARPSYNC.COLLECTIVE R29, `(.L_x_25715) ;  /* 0x000000001d087348 */ /* 0x009fea0003c00000 */
[----:B0-----:R0:W1:Y:S02]  /*6d90*/  SHFL.IDX P0, R29, R32, R30, R25 ;  /* 0x0000001e201d7389 */ /* 0x0010640000000019 */
[----:B01-3--:R-:W-:Y:S05]  /*6da0*/  ENDCOLLECTIVE ;  /* 0x000000000000791b */ /* 0x00bfea0003800000 */
.L_x_25715:
[----:B------:R-:W-:Y:S05]  /*6db0*/  BSYNC B0 ;  /* 0x0000000000007941 */ /* 0x000fea0003800000 */
.L_x_25714:
[----:B------:R-:W-:Y:S05]  /*6dc0*/  BRA `(.L_x_25716) ;  /* 0xffffffe0007c7947 */ /* 0x000fea000383ffff */
.L_x_25572:
[----:B------:R-:W-:Y:S01]  /*6dd0*/  BSSY B0, `(.L_x_25717) ;  /* 0x0000006000007945 */ /* 0x000fe20003800000 */
[----:B------:R-:W-:Y:S01]  /*6de0*/  IMAD.MOV.U32 R30, RZ, RZ, R15 ;  /* 0x000000ffff1e7224 */ /* 0x000fe200078e000f */
[----:B------:R-:W-:-:S07]  /*6df0*/  MOV R29, 0xffffffff ;  /* 0xffffffff001d7802 */ /* 0x000fce0000000f00 */
[----:B0--3--:R-:W-:Y:S05]  /*6e00*/  WARPSYNC.COLLECTIVE R29, `(.L_x_25718) ;  /* 0x000000001d087348 */ /* 0x009fea0003c00000 */
[----:B0-----:R0:W1:Y:S02]  /*6e10*/  SHFL.IDX P0, R29, R32, R30, R25 ;  /* 0x0000001e201d7389 */ /* 0x0010640000000019 */
[----:B01-3--:R-:W-:Y:S05]  /*6e20*/  ENDCOLLECTIVE ;  /* 0x000000000000791b */ /* 0x00bfea0003800000 */
.L_x_25718:
[----:B------:R-:W-:Y:S05]  /*6e30*/  BSYNC B0 ;  /* 0x0000000000007941 */ /* 0x000fea0003800000 */
.L_x_25717:
[----:B------:R-:W-:Y:S05]  /*6e40*/  BRA `(.L_x_25719) ;  /* 0xffffffe000747947 */ /* 0x000fea000383ffff */
.L_x_25574:
[----:B------:R-:W-:Y:S01]  /*6e50*/  BSSY B0, `(.L_x_25720) ;  /* 0x0000006000007945 */ /* 0x000fe20003800000 */
[----:B------:R-:W-:Y:S02]  /*6e60*/  IMAD.MOV.U32 R30, RZ, RZ, R16 ;  /* 0x000000ffff1e7224 */ /* 0x000fe400078e0010 */
[----:B------:R-:W-:-:S07]  /*6e70*/  IMAD.MOV.U32 R29, RZ, RZ, -0x1 ;  /* 0xffffffffff1d7424 */ /* 0x000fce00078e00ff */
[----:B0--3--:R-:W-:Y:S05]  /*6e80*/  WARPSYNC.COLLECTIVE R29, `(.L_x_25721) ;  /* 0x000000001d087348 */ /* 0x009fea0003c00000 */
[----:B0-----:R0:W1:Y:S02]  /*6e90*/  SHFL.IDX P0, R29, R32, R30, R25 ;  /* 0x0000001e201d7389 */ /* 0x0010640000000019 */
[----:B01-3--:R-:W-:Y:S05]  /*6ea0*/  ENDCOLLECTIVE ;  /* 0x000000000000791b */ /* 0x00bfea0003800000 */
.L_x_25721:
[----:B------:R-:W-:Y:S05]  /*6eb0*/  BSYNC B0 ;  /* 0x0000000000007941 */ /* 0x000fea0003800000 */
.L_x_25720:
[----:B------:R-:W-:Y:S05]  /*6ec0*/  BRA `(.L_x_25722) ;  /* 0xffffffe0006c7947 */ /* 0x000fea000383ffff */
.L_x_25576:
[----:B------:R-:W-:Y:S01]  /*6ed0*/  BSSY B0, `(.L_x_25723) ;  /* 0x0000006000007945 */ /* 0x000fe20003800000 */
[----:B------:R-:W-:Y:S01]  /*6ee0*/  IMAD.MOV.U32 R30, RZ, RZ, R17 ;  /* 0x000000ffff1e7224 */ /* 0x000fe200078e0011 */
[----:B------:R-:W-:-:S07]  /*6ef0*/  MOV R29, 0xffffffff ;  /* 0xffffffff001d7802 */ /* 0x000fce0000000f00 */
[----:B0--3--:R-:W-:Y:S05]  /*6f00*/  WARPSYNC.COLLECTIVE R29, `(.L_x_25724) ;  /* 0x000000001d087348 */ /* 0x009fea0003c00000 */
[----:B0-----:R0:W1:Y:S02]  /*6f10*/  SHFL.IDX P0, R29, R32, R30, R25 ;  /* 0x0000001e201d7389 */ /* 0x0010640000000019 */
[----:B01-3--:R-:W-:Y:S05]  /*6f20*/  ENDCOLLECTIVE ;  /* 0x000000000000791b */ /* 0x00bfea0003800000 */
.L_x_25724:
[----:B------:R-:W-:Y:S05]  /*6f30*/  BSYNC B0 ;  /* 0x0000000000007941 */ /* 0x000fea0003800000 */
.L_x_25723:
[----:B------:R-:W-:Y:S05]  /*6f40*/  BRA `(.L_x_25725) ;  /* 0xffffffe000647947 */ /* 0x000fea000383ffff */
.L_x_25578:
[----:B------:R-:W-:Y:S01]  /*6f50*/  BSSY B0, `(.L_x_25726) ;  /* 0x0000006000007945 */ /* 0x000fe20003800000 */
[----:B------:R-:W-:Y:S02]  /*6f60*/  IMAD.MOV.U32 R30, RZ, RZ, R18 ;  /* 0x000000ffff1e7224 */ /* 0x000fe400078e0012 */
[----:B------:R-:W-:-:S07]  /*6f70*/  IMAD.MOV.U32 R29, RZ, RZ, -0x1 ;  /* 0xffffffffff1d7424 */ /* 0x000fce00078e00ff */
[----:B0--3--:R-:W-:Y:S05]  /*6f80*/  WARPSYNC.COLLECTIVE R29, `(.L_x_25727) ;  /* 0x000000001d087348 */ /* 0x009fea0003c00000 */
[----:B0-----:R0:W1:Y:S02]  /*6f90*/  SHFL.IDX P0, R29, R32, R30, R25 ;  /* 0x0000001e201d7389 */ /* 0x0010640000000019 */
[----:B01-3--:R-:W-:Y:S05]  /*6fa0*/  ENDCOLLECTIVE ;  /* 0x000000000000791b */ /* 0x00bfea0003800000 */
.L_x_25727:
[----:B------:R-:W-:Y:S05]  /*6fb0*/  BSYNC B0 ;  /* 0x0000000000007941 */ /* 0x000fea0003800000 */
.L_x_25726:
[----:B------:R-:W-:Y:S05]  /*6fc0*/  BRA `(.L_x_25728) ;  /* 0xffffffe0005c7947 */ /* 0x000fea000383ffff */
.L_x_25580:
[----:B------:R-:W-:Y:S01]  /*6fd0*/  BSSY B0, `(.L_x_25729) ;  /* 0x0000006000007945 */ /* 0x000fe20003800000 */
[----:B------:R-:W-:Y:S01]  /*6fe0*/  IMAD.MOV.U32 R30, RZ, RZ, R19 ;  /* 0x000000ffff1e7224 */ /* 0x000fe200078e0013 */
[----:B------:R-:W-:-:S07]  /*6ff0*/  MOV R29, 0xffffffff ;  /* 0xffffffff001d7802 */ /* 0x000fce0000000f00 */
[----:B0--3--:R-:W-:Y:S05]  /*7000*/  WARPSYNC.COLLECTIVE R29, `(.L_x_25730) ;  /* 0x000000001d087348 */ /* 0x009fea0003c00000 */
[----:B0-----:R0:W1:Y:S02]  /*7010*/  SHFL.IDX P0, R29, R32, R30, R25 ;  /* 0x0000001e201d7389 */ /* 0x0010640000000019 */
[----:B01-3--:R-:W-:Y:S05]  /*7020*/  ENDCOLLECTIVE ;  /* 0x000000000000791b */ /* 0x00bfea0003800000 */
.L_x_25730:
[----:B------:R-:W-:Y:S05]  /*7030*/  BSYNC B0 ;  /* 0x0000000000007941 */ /* 0x000fea0003800000 */
.L_x_25729:
[----:B------:R-:W-:Y:S05]  /*7040*/  BRA `(.L_x_25731) ;  /* 0xffffffe000547947 */ /* 0x000fea000383ffff */
.L_x_25582:
[----:B------:R-:W-:Y:S01]  /*7050*/  BSSY B0, `(.L_x_25732) ;  /* 0x0000006000007945 */ /* 0x000fe20003800000 */
[----:B------:R-:W-:Y:S02]  /*7060*/  IMAD.MOV.U32 R30, RZ, RZ, R20 ;  /* 0x000000ffff1e7224 */ /* 0x000fe400078e0014 */
[----:B------:R-:W-:-:S07]  /*7070*/  IMAD.MOV.U32 R29, RZ, RZ, -0x1 ;  /* 0xffffffffff1d7424 */ /* 0x000fce00078e00ff */
[----:B0--3--:R-:W-:Y:S05]  /*7080*/  WARPSYNC.COLLECTIVE R29, `(.L_x_25733) ;  /* 0x000000001d087348 */ /* 0x009fea0003c00000 */
[----:B0-----:R0:W1:Y:S02]  /*7090*/  SHFL.IDX P0, R29, R32, R30, R25 ;  /* 0x0000001e201d7389 */ /* 0x0010640000000019 */
[----:B01-3--:R-:W-:Y:S05]  /*70a0*/  ENDCOLLECTIVE ;  /* 0x000000000000791b */ /* 0x00bfea0003800000 */
.L_x_25733:
[----:B------:R-:W-:Y:S05]  /*70b0*/  BSYNC B0 ;  /* 0x0000000000007941 */ /* 0x000fea0003800000 */
.L_x_25732:
[----:B------:R-:W-:Y:S05]  /*70c0*/  BRA `(.L_x_25734) ;  /* 0xffffffe0004c7947 */ /* 0x000fea000383ffff */
.L_x_25735:
        /* <DEDUP_REMOVED lines=11> */
.L_x_58470:


//--------------------- .text._Z9cuda_gemmIiLi256ELi2ELi1ELi256ELi32ELi32ELi32ELi0ELi1EEviiiPT_S1_S1_ii --------------------------
	.section	.text._Z9cuda_gemmIiLi256ELi2ELi1ELi256ELi32ELi32ELi32ELi0ELi1EEviiiPT_S1_S1_ii,"ax",@progbits
	.align	128
        .global         _Z9cuda_gemmIiLi256ELi2ELi1ELi256ELi32ELi32ELi32ELi0ELi1EEviiiPT_S1_S1_ii
        .type           _Z9cuda_gemmIiLi256ELi2ELi1ELi256ELi32ELi32ELi32ELi0ELi1EEviiiPT_S1_S1_ii,@function
        .size           _Z9cuda_gemmIiLi256ELi2ELi1ELi256ELi32ELi32ELi32ELi0ELi1EEviiiPT_S1_S1_ii,(.L_x_58098 - _Z9cuda_gemmIiLi256ELi2ELi1ELi256ELi32ELi32ELi32ELi0ELi1EEviiiPT_S1_S1_ii)
        .other          _Z9cuda_gemmIiLi256ELi2ELi1ELi256ELi32ELi32ELi32ELi0ELi1EEviiiPT_S1_S1_ii,@"STO_CUDA_ENTRY STV_DEFAULT"
_Z9cuda_gemmIiLi256ELi2ELi1ELi256ELi32ELi32ELi32ELi0ELi1EEviiiPT_S1_S1_ii:
.text._Z9cuda_gemmIiLi256ELi2ELi1ELi256ELi32ELi32ELi32ELi0ELi1EEviiiPT_S1_S1_ii:
        /* <DEDUP_REMOVED lines=8> */
[----:B------:R-:W-:Y:S05]  /*0080*/  CALL.REL.NOINC `($__internal_147_$__cuda_sm20_div_u16) ;  /* 0x0000002000647944 */ /* 0x000fea0003c00000 */
        /* <DEDUP_REMOVED lines=16> */
.L_x_25738:
        /* <DEDUP_REMOVED lines=13> */
.L_x_25737:
[----:B------:R-:W-:Y:S05]  /*0260*/  BSYNC.RECONVERGENT B0 ;  /* 0x0000000000007941 */ /* 0x000fea0003800200 */
.L_x_25736:
[----:B------:R-:W-:Y:S01]  /*0270*/  BSSY.RECONVERGENT B0, `(.L_x_25739) ;  /* 0x0000028000007945 */ /* 0x000fe20003800200 */
.L_x_25740:
        /* <DEDUP_REMOVED lines=40> */
.L_x_25739:
        /* <DEDUP_REMOVED lines=94> */
.L_x_25758:
        /* <DEDUP_REMOVED lines=38> */
.L_x_25742:
[----:B------:R-:W-:Y:S05]  /*0d40*/  BSYNC.RECONVERGENT B0 ;  /* 0x0000000000007941 */ /* 0x000fea0003800200 */
.L_x_25741:
        /* <DEDUP_REMOVED lines=10> */
.L_x_25745:
        /* <DEDUP_REMOVED lines=27> */
.L_x_25744:
[----:B------:R-:W-:Y:S05]  /*0fa0*/  BSYNC.RECONVERGENT B0 ;  /* 0x0000000000007941 */ /* 0x000fea0003800200 */
.L_x_25743:
        /* <DEDUP_REMOVED lines=13> */
.L_x_25747:
[----:B------:R-:W-:Y:S05]  /*1080*/  BSYNC.RECONVERGENT B0 ;  /* 0x0000000000007941 */ /* 0x000fea0003800200 */
.L_x_25746:
[----:B------:R-:W-:Y:S04]  /*1090*/  BSSY.RECONVERGENT B0, `(.L_x_25748) ;  /* 0x0000010000007945 */ /* 0x000fe80003800200 */
[----:B------:R-:W-:Y:S05]  /*10a0*/  @!P1 BRA `(.L_x_25749) ;  /* 0x0000000000389947 */ /* 0x000fea0003800000 */
[----:B------:R-:W0:Y:S01]  /*10b0*/  S2R R29, SR_CgaCtaId ;  /* 0x00000000001d7919 */ /* 0x000e220000008800 */
[----:B-123--:R-:W-:-:S04]  /*10c0*/  MOV R28, 0x400 ;  /* 0x00000400001c7802 */ /* 0x00efc80000000f00 */
[----:B------:R-:W-:-:S04]  /*10d0*/  IADD3 R28, PT, PT, R28, 0x1480, RZ ;  /* 0x000014801c1c7810 */ /* 0x000fc80007ffe0ff */
[----:B0-----:R-:W-:-:S07]  /*10e0*/  LEA R31, R29, R28, 0x18 ;  /* 0x0000001c1d1f7211 */ /* 0x001fce00078ec0ff */
.L_x_25750:
        /* <DEDUP_REMOVED lines=10> */
.L_x_25749:
[----:B------:R-:W-:Y:S05]  /*1190*/  BSYNC.RECONVERGENT B0 ;  /* 0x0000000000007941 */ /* 0x000fea0003800200 */
.L_x_25748:
        /* <DEDUP_REMOVED lines=42> */
.L_x_25752:
        /* <DEDUP_REMOVED lines=35> */
.L_x_25775:
        /* <DEDUP_REMOVED lines=52> */
.L_x_25754:
[----:B------:R-:W-:Y:S05]  /*19b0*/  BSYNC.RECONVERGENT B0 ;  /* 0x0000000000007941 */ /* 0x000fea0003800200 */
.L_x_25753:
[----:B------:R-:W-:Y:S04]  /*19c0*/  BSSY.RECONVERGENT B0, `(.L_x_25755) ;  /* 0x000002c000007945 */ /* 0x000fe80003800200 */
[----:B------:R-:W-:Y:S05]  /*19d0*/  @!P1 BRA `(.L_x_25756) ;  /* 0x0000000000a89947 */ /* 0x000fea0003800000 */
[----:B--2---:R-:W1:Y:S01]  /*19e0*/  S2R R39, SR_CgaCtaId ;  /* 0x0000000000277919 */ /* 0x004e620000008800 */
[----:B------:R-:W-:-:S05]  /*19f0*/  MOV R28, 0x400 ;  /* 0x00000400001c7802 */ /* 0x000fca0000000f00 */
[----:B------:R-:W-:-:S05]  /*1a00*/  VIADD R28, R28, 0x1480 ;  /* 0x000014801c1c7836 */ /* 0x000fca0000000000 */
[----:B-1----:R-:W-:-:S07]  /*1a10*/  LEA R39, R39, R28, 0x18 ;  /* 0x0000001c27277211 */ /* 0x002fce00078ec0ff */
.L_x_25757:
        /* <DEDUP_REMOVED lines=38> */
.L_x_25756:
[----:B------:R-:W-:Y:S05]  /*1c80*/  BSYNC.RECONVERGENT B0 ;  /* 0x0000000000007941 */ /* 0x000fea0003800200 */
.L_x_25755:
[C---:B------:R-:W-:Y:S01]  /*1c90*/  IMAD.IADD R5, R2.reuse, 0x1, R5 ;  /* 0x0000000102057824 */ /* 0x040fe200078e0205 */
[----:B-12---:R-:W-:-:S04]  /*1ca0*/  SHF.L.U32 R28, R2, 0x1, RZ ;  /* 0x00000001021c7819 */ /* 0x006fc800000006ff */
[----:B------:R-:W-:-:S13]  /*1cb0*/  ISETP.GE.U32.AND P0, PT, R5, R28, PT ;  /* 0x0000001c0500720c */ /* 0x000fda0003f06070 */
[----:B------:R-:W-:Y:S05]  /*1cc0*/  @!P0 BRA `(.L_x_25758) ;  /* 0xffffffec00848947 */ /* 0x000fea000383ffff */
[----:B------:R-:W-:Y:S05]  /*1cd0*/  EXIT ;  /* 0x000000000000794d */ /* 0x000fea0003800000 */
.L_x_25751:
[----:B------:R-:W-:Y:S01]  /*1ce0*/  IMAD.MOV.U32 R51, RZ, RZ, R7 ;  /* 0x000000ffff337224 */ /* 0x000fe200078e0007 */
[----:B------:R-:W-:Y:S01]  /*1cf0*/  MOV R49, 0xffffffff ;  /* 0xffffffff00317802 */ /* 0x000fe20000000f00 */
[----:B------:R-:W-:-:S07]  /*1d00*/  IMAD.MOV.U32 R50, RZ, RZ, 0x1f ;  /* 0x0000001fff327424 */ /* 0x000fce00078e00ff */
[----:B01----:R-:W-:Y:S05]  /*1d10*/  WARPSYNC.COLLECTIVE R49, `(.L_x_25759) ;  /* 0x0000000031087348 */ /* 0x003fea0003c00000 */
[----:B0-----:R0:W2:Y:S02]  /*1d20*/  SHFL.IDX P0, R52, R48, R51, R50 ;  /* 0x0000003330347389 */ /* 0x0010a40000000032 */
[----:B012---:R-:W-:Y:S05]  /*1d30*/  ENDCOLLECTIVE ;  /* 0x000000000000791b */ /* 0x007fea0003800000 */
.L_x_25759:
[----:B------:R-:W-:Y:S02]  /*1d40*/  IMAD.MOV.U32 R51, RZ, RZ, R18 ;  /* 0x000000ffff337224 */ /* 0x000fe400078e0012 */
[----:B------:R-:W-:-:S07]  /*1d50*/  IMAD.MOV.U32 R54, RZ, RZ, R52 ;  /* 0x000000ffff367224 */ /* 0x000fce00078e0034 */
[----:B------:R-:W-:Y:S05]  /*1d60*/  WARPSYNC.COLLECTIVE R49, `(.L_x_25760) ;  /* 0x0000000031087348 */ /* 0x000fea0003c00000 */
[----:B------:R0:W1:Y:S02]  /*1d70*/  SHFL.IDX P0, R52, R48, R51, R50 ;  /* 0x0000003330347389 */ /* 0x0000640000000032 */
[----:B01----:R-:W-:Y:S05]  /*1d80*/  ENDCOLLECTIVE ;  /* 0x000000000000791b */ /* 0x003fea0003800000 */
.L_x_25760:
[----:B------:R-:W-:Y:S01]  /*1d90*/  IMAD R53, R39, R54, RZ ;  /* 0x0000003627357224 */ /* 0x000fe200078e02ff */
[----:B------:R-:W-:-:S03]  /*1da0*/  MOV R51, R19 ;  /* 0x0000001300337202 */ /* 0x000fc60000000f00 */
[----:B------:R-:W-:-:S07]  /*1db0*/  IMAD R54, R38, R52, R53 ;  /* 0x0000003426367224 */ /* 0x000fce00078e0235 */
[----:B------:R-:W-:Y:S05]  /*1dc0*/  WARPSYNC.COLLECTIVE R49, `(.L_x_25761) ;  /* 0x0000000031087348 */ /* 0x000fea0003c00000 */
[----:B------:R0:W1:Y:S02]  /*1dd0*/  SHFL.IDX P0, R52, R48, R51, R50 ;  /* 0x0000003330347389 */ /* 0x0000640000000032 */
[----:B01----:R-:W-:Y:S05]  /*1de0*/  ENDCOLLECTIVE ;  /* 0x000000000000791b */ /* 0x003fea0003800000 */
.L_x_25761:
[----:B------:R-:W-:Y:S02]  /*1df0*/  IMAD.MOV.U32 R51, RZ, RZ, R20 ;  /* 0x000000ffff337224 */ /* 0x000fe400078e0014 */
[----:B------:R-:W-:-:S07]  /*1e00*/  IMAD R53, R35, R52, R54 ;  /* 0x0000003423357224 */ /* 0x000fce00078e0236 */
[----:B------:R-:W-:Y:S05]  /*1e10*/  WARPSYNC.COLLECTIVE R49, `(.L_x_25762) ;  /* 0x0000000031087348 */ /* 0x000fea0003c00000 */
[----:B------:R0:W1:Y:S02]  /*1e20*/  SHFL.IDX P0, R52, R48, R51, R50 ;  /* 0x0000003330347389 */ /* 0x0000640000000032 */
[----:B01----:R-:W-:Y:S05]  /*1e30*/  ENDCOLLECTIVE ;  /* 0x000000000000791b */ /* 0x003fea0003800000 */
.L_x_25762:
[----:B------:R-:W-:Y:S02]  /*1e40*/  IMAD.MOV.U32 R51, RZ, RZ, R21 ;  /* 0x000000ffff337224 */ /* 0x000fe400078e0015 */
[----:B------:R-:W-:-:S07]  /*1e50*/  IMAD R54, R34, R52, R53 ;  /* 0x0000003422367224 */ /* 0x000fce00078e0235 */
[----:B------:R-:W-:Y:S05]  /*1e60*/  WARPSYNC.COLLECTIVE R49, `(.L_x_25763) ;  /* 0x0000000031087348 */ /* 0x000fea0003c00000 */
[----:B------:R0:W1:Y:S02]  /*1e70*/  SHFL.IDX P0, R52, R48, R51, R50 ;  /* 0x0000003330347389 */ /* 0x0000640000000032 */
[----:B01----:R-:W-:Y:S05]  /*1e80*/  ENDCOLLECTIVE ;  /* 0x000000000000791b */ /* 0x003fea0003800000 */
.L_x_25763:
[----:B------:R-:W-:Y:S01]  /*1e90*/  MOV R51, R22 ;  /* 0x0000001600337202 */ /* 0x000fe20000000f00 */
[----:B------:R-:W-:-:S07]  /*1ea0*/  IMAD R53, R33, R52, R54 ;  /* 0x0000003421357224 */ /* 0x000fce00078e0236 */
[----:B------:R-:W-:Y:S05]  /*1eb0*/  WARPSYNC.COLLECTIVE R49, `(.L_x_25764) ;  /* 0x0000000031087348 */ /* 0x000fea0003c00000 */
[----:B------:R0:W1:Y:S02]  /*1ec0*/  SHFL.IDX P0, R52, R48, R51, R50 ;  /* 0x0000003330347389 */ /* 0x0000640000000032 */
[----:B01----:R-:W-:Y:S05]  /*1ed0*/  ENDCOLLECTIVE ;  /* 0x000000000000791b */ /* 0x003fea0003800000 */
.L_x_25764:
[----:B------:R-:W-:Y:S02]  /*1ee0*/  IMAD.MOV.U32 R51, RZ, RZ, R23 ;  /* 0x000000ffff337224 */ /* 0x000fe400078e0017 */
[----:B------:R-:W-:-:S07]  /*1ef0*/  IMAD R54, R32, R52, R53 ;  /* 0x0000003420367224 */ /* 0x000fce00078e0235 */
[----:B------:R-:W-:Y:S05]  /*1f00*/  WARPSYNC.COLLECTIVE R49, `(.L_x_25765) ;  /* 0x0000000031087348 */ /* 0x000fea0003c00000 */
[----:B------:R0:W1:Y:S02]  /*1f10*/  SHFL.IDX P0, R52, R48, R51, R50 ;  /* 0x0000003330347389 */ /* 0x0000640000000032 */
[----:B01----:R-:W-:Y:S05]  /*1f20*/  ENDCOLLECTIVE ;  /* 0x000000000000791b */ /* 0x003fea0003800000 */
.L_x_25765:
[----:B------:R-:W-:Y:S02]  /*1f30*/  IMAD.MOV.U32 R51, RZ, RZ, R24 ;  /* 0x000000ffff337224 */ /* 0x000fe400078e0018 */
[----:B------:R-:W-:-:S07]  /*1f40*/  IMAD R53, R31, R52, R54 ;  /* 0x000000341f357224 */ /* 0x000fce00078e0236 */
[----:B------:R-:W-:Y:S05]  /*1f50*/  WARPSYNC.COLLECTIVE R49, `(.L_x_25766) ;  /* 0x0000000031087348 */ /* 0x000fea0003c00000 */
[----:B------:R0:W1:Y:S02]  /*1f60*/  SHFL.IDX P0, R52, R48, R51, R50 ;  /* 0x0000003330347389 */ /* 0x0000640000000032 */
[----:B01----:R-:W-:Y:S05]  /*1f70*/  ENDCOLLECTIVE ;  /* 0x000000000000791b */ /* 0x003fea0003800000 */
.L_x_25766:
[----:B------:R-:W-:Y:S01]  /*1f80*/  MOV R51, R15 ;  /* 0x0000000f00337202 */ /* 0x000fe20000000f00 */
[----:B------:R-:W-:-:S07]  /*1f90*/  IMAD R53, R30, R52, R53 ;  /* 0x000000341e357224 */ /* 0x000fce00078e0235 */
[----:B------:R-:W-:Y:S05]  /*1fa0*/  WARPSYNC.COLLECTIVE R49, `(.L_x_25767) ;  /* 0x0000000031087348 */ /* 0x000fea0003c00000 */
[----:B------:R0:W1:Y:S02]  /*1fb0*/  SHFL.IDX P0, R52, R48, R51, R50 ;  /* 0x0000003330347389 */ /* 0x0000640000000032 */
[----:B01----:R-:W-:Y:S05]  /*1fc0*/  ENDCOLLECTIVE ;  /* 0x000000000000791b */ /* 0x003fea0003800000 */
.L_x_25767:
[----:B------:R-:W-:Y:S02]  /*1fd0*/  IMAD.MOV.U32 R51, RZ, RZ, R12 ;  /* 0x000000ffff337224 */ /* 0x000fe400078e000c */
[----:B------:R-:W-:-:S07]  /*1fe0*/  IMAD R54, R42, R52, R53 ;  /* 0x000000342a367224 */ /* 0x000fce00078e0235 */
[----:B------:R-:W-:Y:S05]  /*1ff0*/  WARPSYNC.COLLECTIVE R49, `(.L_x_25768) ;  /* 0x0000000031087348 */ /* 0x000fea0003c00000 */
[----:B------:R0:W1:Y:S02]  /*2000*/  SHFL.IDX P0, R52, R48, R51, R50 ;  /* 0x0000003330347389 */ /* 0x0000640000000032 */
[----:B01----:R-:W-:Y:S05]  /*2010*/  ENDCOLLECTIVE ;  /* 0x000000000000791b */ /* 0x003fea0003800000 */
.L_x_25768:
[----:B------:R-:W-:Y:S02]  /*2020*/  IMAD.MOV.U32 R51, RZ, RZ, R13 ;  /* 0x000000ffff337224 */ /* 0x000fe400078e000d */
[----:B------:R-:W-:-:S07]  /*2030*/  IMAD R53, R41, R52, R54 ;  /* 0x0000003429357224 */ /* 0x000fce00078e0236 */
[----:B------:R-:W-:Y:S05]  /*2040*/  WARPSYNC.COLLECTIVE R49, `(.L_x_25769) ;  /* 0x0000000031087348 */ /* 0x000fea0003c00000 */
[----:B------:R0:W1:Y:S02]  /*2050*/  SHFL.IDX P0, R52, R48, R51, R50 ;  /* 0x0000003330347389 */ /* 0x0000640000000032 */
[----:B01----:R-:W-:Y:S05]  /*2060*/  ENDCOLLECTIVE ;  /* 0x000000000000791b */ /* 0x003fea0003800000 */
.L_x_25769:
[----:B------:R-:W-:Y:S01]  /*2070*/  MOV R51, R8 ;  /* 0x0000000800337202 */ /* 0x000fe20000000f00 */
[----:B------:R-:W-:-:S07]  /*2080*/  IMAD R54, R40, R52, R53 ;  /* 0x0000003428367224 */ /* 0x000fce00078e0235 */
[----:B------:R-:W-:Y:S05]  /*2090*/  WARPSYNC.COLLECTIVE R49, `(.L_x_25770) ;  /* 0x0000000031087348 */ /* 0x000fea0003c00000 */
[----:B------:R0:W1:Y:S02]  /*20a0*/  SHFL.IDX P0, R52, R48, R51, R50 ;  /* 0x0000003330347389 */ /* 0x0000640000000032 */
[----:B01----:R-:W-:Y:S05]  /*20b0*/  ENDCOLLECTIVE ;  /* 0x000000000000791b */ /* 0x003fea0003800000 */
.L_x_25770:
[----:B------:R-:W-:Y:S02]  /*20c0*/  IMAD.MOV.U32 R51, RZ, RZ, R9 ;  /* 0x000000ffff337224 */ /* 0x000fe400078e0009 */
[----:B------:R-:W-:-:S07]  /*20d0*/  IMAD R53, R47, R52, R54 ;  /* 0x000000342f357224 */ /* 0x000fce00078e0236 */
[----:B------:R-:W-:Y:S05]  /*20e0*/  WARPSYNC.COLLECTIVE R49, `(.L_x_25771) ;  /* 0x0000000031087348 */ /* 0x000fea0003c00000 */
[----:B------:R0:W1:Y:S02]  /*20f0*/  SHFL.IDX P0, R52, R48, R51, R50 ;  /* 0x0000003330347389 */ /* 0x0000640000000032 */
[----:B01----:R-:W-:Y:S05]  /*2100*/  ENDCOLLECTIVE ;  /* 0x000000000000791b */ /* 0x003fea0003800000 */
.L_x_25771:
[----:B------:R-:W-:Y:S02]  /*2110*/  IMAD.MOV.U32 R51, RZ, RZ, R10 ;  /* 0x000000ffff337224 */ /* 0x000fe400078e000a */
[----:B------:R-:W-:-:S07]  /*2120*/  IMAD R54, R46, R52, R53 ;  /* 0x000000342e367224 */ /* 0x000fce00078e0235 */
[----:B------:R-:W-:Y:S05]  /*2130*/  WARPSYNC.COLLECTIVE R49, `(.L_x_25772) ;  /* 0x0000000031087348 */ /* 0x000fea0003c00000 */
[----:B------:R0:W1:Y:S02]  /*2140*/  SHFL.IDX P0, R52, R48, R51, R50 ;  /* 0x0000003330347389 */ /* 0x0000640000000032 */
[----:B01----:R-:W-:Y:S05]  /*2150*/  ENDCOLLECTIVE ;  /* 0x000000000000791b */ /* 0x003fea0003800000 */
.L_x_25772:
[----:B------:R-:W-:Y:S01]  /*2160*/  MOV R51, R11 ;  /* 0x0000000b00337202 */ /* 0x000fe20000000f00 */
[----:B------:R-:W-:-:S07]  /*2170*/  IMAD R53, R45, R52, R54 ;  /* 0x000000342d357224 */ /* 0x000fce00078e0236 */
[----:B------:R-:W-:Y:S05]  /*2180*/  WARPSYNC.COLLECTIVE R49, `(.L_x_25773) ;  /* 0x0000000031087348 */ /* 0x000fea0003c00000 */
[----:B------:R0:W1:Y:S02]  /*2190*/  SHFL.IDX P0, R52, R48, R51, R50 ;  /* 0x0000003330347389 */ /* 0x0000640000000032 */
[----:B01----:R-:W-:Y:S05]  /*21a0*/  ENDCOLLECTIVE ;  /* 0x000000000000791b */ /* 0x003fea0003800000 */
.L_x_25773:
[----:B------:R-:W-:Y:S02]  /*21b0*/  IMAD.MOV.U32 R51, RZ, RZ, R14 ;  /* 0x000000ffff337224 */ /* 0x000fe400078e000e */
[----:B------:R-:W-:-:S07]  /*21c0*/  IMAD R54, R44, R52, R53 ;  /* 0x000000342c367224 */ /* 0x000fce00078e0235 */
[----:B------:R-:W-:Y:S05]  /*21d0*/  WARPSYNC.COLLECTIVE R49, `(.L_x_25774) ;  /* 0x0000000031087348 */ /* 0x000fea0003c00000 */
[----:B------:R0:W1:Y:S02]  /*21e0*/  SHFL.IDX P0, R52, R48, R51, R50 ;  /* 0x0000003330347389 */ /* 0x0000640000000032 */
[----:B01----:R-:W-:Y:S05]  /*21f0*/  ENDCOLLECTIVE ;  /* 0x000000000000791b */ /* 0x003fea0003800000 */
.L_x_25774:
[----:B------:R-:W-:Y:S01]  /*2200*/  IMAD.MOV.U32 R55, RZ, RZ, R52 ;  /* 0x000000ffff377224 */ /* 0x000fe200078e0034 */
[----:B------:R-:W-:Y:S06]  /*2210*/  BRA `(.L_x_25775) ;  /* 0xfffffff400147947 */ /* 0x000fec000383ffff */
        .weak           $__internal_147_$__cuda_sm20_div_u16
        .type           $__internal_147_$__cuda_sm20_div_u16,@function
        .size           $__internal_147_$__cuda_sm20_div_u16,(.L_x_58098 - $__internal_147_$__cuda_sm20_div_u16)
$__internal_147_$__cuda_sm20_div_u16:
        /* <DEDUP_REMOVED lines=18> */
[----:B------:R-:W-:Y:S06]  /*2340*/  RET.REL.NODEC R2 `(_Z9cuda_gemmIiLi256ELi2ELi1ELi256ELi32ELi32ELi32ELi0ELi1EEviiiPT_S1_S1_ii) ;  /* 0xffffffdc022c7950 */ /* 0x000fec0003c3ffff */
.L_x_25776:
        /* <DEDUP_REMOVED lines=11> */
.L_x_58098:


//--------------------- .text._Z9cuda_gemmIiLi256ELi2ELi1ELi256ELi32ELi32ELi32ELi0ELi0EEviiiPT_S1_S1_ii --------------------------
	.section	.text._Z9cuda_gemmIiLi256ELi2ELi1ELi256ELi32ELi32ELi32ELi0ELi0EEviiiPT_S1_S1_ii,"ax",@progbits
	.align	128
        .global         _Z9cuda_gemmIiLi256ELi2ELi1ELi256ELi32ELi32ELi32ELi0ELi0EEviiiPT_S1_S1_ii
        .type           _Z9cuda_gemmIiLi256ELi2ELi1ELi256ELi32ELi32ELi32ELi0ELi0EEviiiPT_S1_S1_ii,@function
        .size           _Z9cuda_gemmIiLi256ELi2ELi1ELi256ELi32ELi32ELi32ELi0ELi0EEviiiPT_S1_S1_ii,(.L_x_58472 - _Z9cuda_gemmIiLi256ELi2ELi1ELi256ELi32ELi32ELi32ELi0ELi0EEviiiPT_S1_S1_ii)
        .other          _Z9cuda_gemmIiLi256ELi2ELi1ELi256ELi32ELi32ELi32ELi0ELi0EEviiiPT_S1_S1_ii,@"STO_CUDA_ENTRY STV_DEFAULT"
_Z9cuda_gemmIiLi256ELi2ELi1ELi256ELi32ELi32ELi32ELi0ELi0EEviiiPT_S1_S1_ii:
.text._Z9cuda_gemmIiLi256ELi2ELi1ELi256ELi32ELi32ELi32ELi0ELi0EEviiiPT_S1_S1_ii:
        /* <DEDUP_REMOVED lines=37> */
.L_x_25779:
        /* <DEDUP_REMOVED lines=25> */
.L_x_25778:
[----:B------:R-:W-:Y:S05]  /*03e0*/  BSYNC.RECONVERGENT B0 ;  /* 0x0000000000007941 */ /* 0x000fea0003800200 */
.L_x_25777:
        /* <DEDUP_REMOVED lines=213> */
.L_x_25955:
        /* <DEDUP_REMOVED lines=41> */
.L_x_25781:
[----:B------:R-:W-:Y:S05]  /*13d0*/  BSYNC.RECONVERGENT B0 ;  /* 0x0000000000007941 */ /* 0x000fea0003800200 */
.L_x_25780:
        /* <DEDUP_REMOVED lines=10> */
.L_x_25784:
        /* <DEDUP_REMOVED lines=22> */
.L_x_25783:
[----:B------:R-:W-:Y:S05]  /*15e0*/  BSYNC.RECONVERGENT B0 ;  /* 0x0000000000007941 */ /* 0x000fea0003800200 */
.L_x_25782:
        /* <DEDUP_REMOVED lines=24> */
.L_x_25786:
[----:B------:R-:W-:Y:S05]  /*1770*/  BSYNC.RECONVERGENT B0 ;  /* 0x0000000000007941 */ /* 0x000fea0003800200 */
.L_x_25785:
[----:B------:R-:W-:Y:S04]  /*1780*/  BSSY.RECONVERGENT B0, `(.L_x_25787) ;  /* 0x0000010000007945 */ /* 0x000fe80003800200 */
[----:B------:R-:W-:Y:S05]  /*1790*/  @!P1 BRA `(.L_x_25788) ;  /* 0x0000000000389947 */ /* 0x000fea0003800000 */
[----:B-1----:R-:W0:Y:S01]  /*17a0*/  S2R R31, SR_CgaCtaId ;  /* 0x00000000001f7919 */ /* 0x002e220000008800 */
[----:B---3--:R-:W-:-:S05]  /*17b0*/  MOV R30, 0x400 ;  /* 0x00000400001e7802 */ /* 0x008fca0000000f00 */
[----:B------:R-:W-:-:S05]  /*17c0*/  VIADD R30, R30, 0x1480 ;  /* 0x000014801e1e7836 */ /* 0x000fca0000000000 */
[----:B0-2---:R-:W-:-:S07]  /*17d0*/  LEA R50, R31, R30, 0x18 ;  /* 0x0000001e1f327211 */ /* 0x005fce00078ec0ff */
.L_x_25789:
        /* <DEDUP_REMOVED lines=10> */
.L_x_25788:
[----:B------:R-:W-:Y:S05]  /*1880*/  BSYNC.RECONVERGENT B0 ;  /* 0x0000000000007941 */ /* 0x000fea0003800200 */
.L_x_25787:
[----:B------:R-:W-:Y:S01]  /*1890*/  BAR.SYNC.DEFER_BLOCKING 0x0 ;  /* 0x0000000000007b1d */ /* 0x000fe20000010000 */
[----:B------:R-:W-:-:S09]  /*18a0*/  UISETP.GE.AND UP0, UPT, UR4, 0x1, UPT ;  /* 0x000000010400788c */ /* 0x000fd2000bf06270 */
[----:B------:R-:W-:Y:S05]  /*18b0*/  BRA.U !UP0, `(.L_x_25790) ;  /* 0x00000039089c7547 */ /* 0x000fea000b800000 */
[----:B------:R-:W-:-:S09]  /*18c0*/  UISETP.NE.AND UP0, UPT, UR15, 0x1, UPT ;  /* 0x000000010f00788c */ /* 0x000fd2000bf05270 */
[----:B------:R-:W-:Y:S05]  /*18d0*/  BRA.U UP0, `(.L_x_25791) ;  /* 0x0000001100c47547 */ /* 0x000fea000b800000 */
[----:B0-----:R-:W-:Y:S01]  /*18e0*/  HFMA2 R49, -RZ, RZ, 0, 0 ;  /* 0x00000000ff317431 */ /* 0x001fe200000001ff */
[----:B------:R-:W-:Y:S06]  /*18f0*/  BSSY B1, `(.L_x_25792) ;  /* 0x000012e000017945 */ /* 0x000fec0003800000 */
.L_x_25844:
        /* <DEDUP_REMOVED lines=17> */
.L_x_25793:
        /* <DEDUP_REMOVED lines=8> */
.L_x_25794:
        /* <DEDUP_REMOVED lines=8> */
.L_x_25795:
        /* <DEDUP_REMOVED lines=8> */
.L_x_25796:
        /* <DEDUP_REMOVED lines=9> */
.L_x_25797:
        /* <DEDUP_REMOVED lines=9> */
.L_x_25798:
        /* <DEDUP_REMOVED lines=9> */
.L_x_25799:
        /* <DEDUP_REMOVED lines=9> */
.L_x_25800:
        /* <DEDUP_REMOVED lines=10> */
.L_x_25801:
        /* <DEDUP_REMOVED lines=11> */
.L_x_25802:
        /* <DEDUP_REMOVED lines=11> */
.L_x_25803:
        /* <DEDUP_REMOVED lines=11> */
.L_x_25804:
        /* <DEDUP_REMOVED lines=11> */
.L_x_25805:
        /* <DEDUP_REMOVED lines=11> */
.L_x_25806:
        /* <DEDUP_REMOVED lines=11> */
.L_x_25807:
        /* <DEDUP_REMOVED lines=11> */
.L_x_25808:
        /* <DEDUP_REMOVED lines=31> */
.L_x_25843:
[----:B-1----:R-:W-:Y:S02]  /*2530*/  IMAD R50, R52, 0x84, R51 ;  /* 0x0000008434327824 */ /* 0x002fe400078e0233 */
[----:B------:R-:W-:-:S04]  /*2540*/  HFMA2 R56, -RZ, RZ, 0, 0 ;  /* 0x00000000ff387431 */ /* 0x000fc800000001ff */
[----:B------:R-:W1:Y:S01]  /*2550*/  LDS R50, [R50] ;  /* 0x0000000032327984 */ /* 0x000e620000000800 */
[----:B---3--:R-:W-:Y:S05]  /*2560*/  @!P5 BRA `(.L_x_25811) ;  /* 0x000000000010d947 */ /* 0x008fea0003800000 */
[----:B------:R-:W-:-:S03]  /*2570*/  UMOV UR10, 0xffffffff ;  /* 0xffffffff000a7882 */ /* 0x000fc60000000000 */
[----:B------:R-:W-:Y:S05]  /*2580*/  BRA.DIV UR10, `(.L_x_25812) ;  /* 0x0000003e0a5c7947 */ /* 0x000fea000b800000 */
[----:B-1----:R1:W3:Y:S02]  /*2590*/  SHFL.IDX PT, R30, R50, R28, R19 ;  /* 0x0000001c321e7389 */ /* 0x0022e400000e0013 */
.L_x_25958:
[----:B0--3--:R-:W-:-:S07]  /*25a0*/  IMAD R56, R29, R30, RZ ;  /* 0x0000001e1d387224 */ /* 0x009fce00078e02ff */
.L_x_25811:
[----:B------:R-:W-:Y:S05]  /*25b0*/  @!P4 BRA `(.L_x_25813) ;  /* 0x000000000010c947 */ /* 0x000fea0003800000 */
[----:B------:R-:W-:-:S03]  /*25c0*/  UMOV UR10, 0xffffffff ;  /* 0xffffffff000a7882 */ /* 0x000fc60000000000 */
[----:B------:R-:W-:Y:S05]  /*25d0*/  BRA.DIV UR10, `(.L_x_25814) ;  /* 0x0000003e0a687947 */ /* 0x000fea000b800000 */
[----:B-1----:R1:W3:Y:S02]  /*25e0*/  SHFL.IDX PT, R30, R50, R4, R19 ;  /* 0x00000004321e7389 */ /* 0x0022e400000e0013 */
.L_x_25961:
[----:B--23--:R-:W-:-:S07]  /*25f0*/  IMAD R56, R32, R30, R56 ;  /* 0x0000001e20387224 */ /* 0x00cfce00078e0238 */
.L_x_25813:
[----:B------:R-:W-:Y:S05]  /*2600*/  @!P3 BRA `(.L_x_25815) ;  /* 0x000000000010b947 */ /* 0x000fea0003800000 */
[----:B------:R-:W-:-:S03]  /*2610*/  UMOV UR10, 0xffffffff ;  /* 0xffffffff000a7882 */ /* 0x000fc60000000000 */
[----:B------:R-:W-:Y:S05]  /*2620*/  BRA.DIV UR10, `(.L_x_25816) ;  /* 0x0000003e0a747947 */ /* 0x000fea000b800000 */
[----:B-1----:R1:W3:Y:S02]  /*2630*/  SHFL.IDX PT, R30, R50, R5, R19 ;  /* 0x00000005321e7389 */ /* 0x0022e400000e0013 */
.L_x_25964:
[----:B---34-:R-:W-:-:S07]  /*2640*/  IMAD R56, R33, R30, R56 ;  /* 0x0000001e21387224 */ /* 0x018fce00078e0238 */
.L_x_25815:
[----:B------:R-:W-:Y:S05]  /*2650*/  @!P2 BRA `(.L_x_25817) ;  /* 0x000000000010a947 */ /* 0x000fea0003800000 */
[----:B------:R-:W-:-:S03]  /*2660*/  UMOV UR10, 0xffffffff ;  /* 0xffffffff000a7882 */ /* 0x000fc60000000000 */
[----:B------:R-:W-:Y:S05]  /*2670*/  BRA.DIV UR10, `(.L_x_25818) ;  /* 0x0000003e0a807947 */ /* 0x000fea000b800000 */
[----:B-1----:R1:W3:Y:S02]  /*2680*/  SHFL.IDX PT, R30, R50, R6, R19 ;  /* 0x00000006321e7389 */ /* 0x0022e400000e0013 */
.L_x_25967:
[----:B---3--:R-:W-:-:S07]  /*2690*/  IMAD R56, R34, R30, R56 ;  /* 0x0000001e22387224 */ /* 0x008fce00078e0238 */
.L_x_25817:
[----:B------:R-:W3:Y:S02]  /*26a0*/  LDC R57, c[0x0][0x3ac] ;  /* 0x0000eb00ff397b82 */ /* 0x000ee40000000800 */
[----:B---3--:R-:W-:-:S13]  /*26b0*/  ISETP.GE.AND P0, PT, R57, 0x5, PT ;  /* 0x000000053900780c */ /* 0x008fda0003f06270 */
[----:B------:R-:W-:Y:S05]  /*26c0*/  @!P0 BRA `(.L_x_25819) ;  /* 0x0000000000108947 */ /* 0x000fea0003800000 */
[----:B------:R-:W-:-:S03]  /*26d0*/  UMOV UR10, 0xffffffff ;  /* 0xffffffff000a7882 */ /* 0x000fc60000000000 */
[----:B------:R-:W-:Y:S05]  /*26e0*/  BRA.DIV UR10, `(.L_x_25820) ;  /* 0x0000003e0a847947 */ /* 0x000fea000b800000 */
[----:B-1----:R1:W3:Y:S02]  /*26f0*/  SHFL.IDX PT, R30, R50, R7, R19 ;  /* 0x00000007321e7389 */ /* 0x0022e400000e0013 */
.L_x_25970:
[----:B---3--:R-:W-:-:S07]  /*2700*/  IMAD R56, R35, R30, R56 ;  /* 0x0000001e23387224 */ /* 0x008fce00078e0238 */
.L_x_25819:
[----:B------:R-:W-:-:S13]  /*2710*/  ISETP.GE.AND P0, PT, R57, 0x6, PT ;  /* 0x000000063900780c */ /* 0x000fda0003f06270 */
[----:B------:R-:W-:Y:S05]  /*2720*/  @!P0 BRA `(.L_x_25821) ;  /* 0x0000000000108947 */ /* 0x000fea0003800000 */
[----:B------:R-:W-:-:S03]  /*2730*/  UMOV UR10, 0xffffffff ;  /* 0xffffffff000a7882 */ /* 0x000fc60000000000 */
[----:B------:R-:W-:Y:S05]  /*2740*/  BRA.DIV UR10, `(.L_x_25822) ;  /* 0x0000003e0a8c7947 */ /* 0x000fea000b800000 */
[----:B-1----:R1:W3:Y:S02]  /*2750*/  SHFL.IDX PT, R30, R50, R8, R19 ;  /* 0x00000008321e7389 */ /* 0x0022e400000e0013 */
.L_x_25973:
[----:B---3--:R-:W-:-:S07]  /*2760*/  IMAD R56, R36, R30, R56 ;  /* 0x0000001e24387224 */ /* 0x008fce00078e0238 */
.L_x_25821:
[----:B------:R-:W-:-:S13]  /*2770*/  ISETP.GE.AND P0, PT, R57, 0x7, PT ;  /* 0x000000073900780c */ /* 0x000fda0003f06270 */
[----:B------:R-:W-:Y:S05]  /*2780*/  @!P0 BRA `(.L_x_25823) ;  /* 0x0000000000108947 */ /* 0x000fea0003800000 */
[----:B------:R-:W-:-:S03]  /*2790*/  UMOV UR10, 0xffffffff ;  /* 0xffffffff000a7882 */ /* 0x000fc60000000000 */
[----:B------:R-:W-:Y:S05]  /*27a0*/  BRA.DIV UR10, `(.L_x_25824) ;  /* 0x0000003e0a947947 */ /* 0x000fea000b800000 */
[----:B-1----:R1:W3:Y:S02]  /*27b0*/  SHFL.IDX PT, R30, R50, R9, R19 ;  /* 0x00000009321e7389 */ /* 0x0022e400000e0013 */
.L_x_25976:
[----:B---3--:R-:W-:-:S07]  /*27c0*/  IMAD R56, R37, R30, R56 ;  /* 0x0000001e25387224 */ /* 0x008fce00078e0238 */
.L_x_25823:
[----:B------:R-:W-:-:S13]  /*27d0*/  ISETP.GE.AND P0, PT, R57, 0x8, PT ;  /* 0x000000083900780c */ /* 0x000fda0003f06270 */
[----:B------:R-:W-:Y:S05]  /*27e0*/  @!P0 BRA `(.L_x_25825) ;  /* 0x0000000000108947 */ /* 0x000fea0003800000 */
[----:B------:R-:W-:-:S03]  /*27f0*/  UMOV UR10, 0xffffffff ;  /* 0xffffffff000a7882 */ /* 0x000fc60000000000 */
[----:B------:R-:W-:Y:S05]  /*2800*/  BRA.DIV UR10, `(.L_x_25826) ;  /* 0x0000003e0a9c7947 */ /* 0x000fea000b800000 */
[----:B-1----:R1:W3:Y:S02]  /*2810*/  SHFL.IDX PT, R30, R50, R10, R19 ;  /* 0x0000000a321e7389 */ /* 0x0022e400000e0013 */
.L_x_25979:
[----:B---3--:R-:W-:-:S07]  /*2820*/  IMAD R56, R38, R30, R56 ;  /* 0x0000001e26387224 */ /* 0x008fce00078e0238 */
.L_x_25825:
[----:B------:R-:W-:-:S13]  /*2830*/  ISETP.GE.AND P0, PT, R57, 0x9, PT ;  /* 0x000000093900780c */ /* 0x000fda0003f06270 */
[----:B------:R-:W-:Y:S05]  /*2840*/  @!P0 BRA `(.L_x_25827) ;  /* 0x0000000000108947 */ /* 0x000fea0003800000 */
[----:B------:R-:W-:-:S03]  /*2850*/  UMOV UR10, 0xffffffff ;  /* 0xffffffff000a7882 */ /* 0x000fc60000000000 */
[----:B------:R-:W-:Y:S05]  /*2860*/  BRA.DIV UR10, `(.L_x_25828) ;  /* 0x0000003e0aa47947 */ /* 0x000fea000b800000 */
[----:B-1----:R1:W3:Y:S02]  /*2870*/  SHFL.IDX PT, R30, R50, R11, R19 ;  /* 0x0000000b321e7389 */ /* 0x0022e400000e0013 */
.L_x_25982:
[----:B---3--:R-:W-:-:S07]  /*2880*/  IMAD R56, R39, R30, R56 ;  /* 0x0000001e27387224 */ /* 0x008fce00078e0238 */
.L_x_25827:
[----:B------:R-:W-:-:S13]  /*2890*/  ISETP.GE.AND P0, PT, R57, 0xa, PT ;  /* 0x0000000a3900780c */ /* 0x000fda0003f06270 */
[----:B------:R-:W-:Y:S05]  /*28a0*/  @!P0 BRA `(.L_x_25829) ;  /* 0x0000000000108947 */ /* 0x000fea0003800000 */
[----:B------:R-:W-:-:S03]  /*28b0*/  UMOV UR10, 0xffffffff ;  /* 0xffffffff000a7882 */ /* 0x000fc60000000000 */
[----:B------:R-:W-:Y:S05]  /*28c0*/  BRA.DIV UR10, `(.L_x_25830) ;  /* 0x0000003e0aac7947 */ /* 0x000fea000b800000 */
[----:B-1----:R1:W3:Y:S02]  /*28d0*/  SHFL.IDX PT, R30, R50, R12, R19 ;  /* 0x0000000c321e7389 */ /* 0x0022e400000e0013 */
.L_x_25985:
[----:B---3--:R-:W-:-:S07]  /*28e0*/  IMAD R56, R40, R30, R56 ;  /* 0x0000001e28387224 */ /* 0x008fce00078e0238 */
.L_x_25829:
[----:B------:R-:W-:-:S13]  /*28f0*/  ISETP.GE.AND P0, PT, R57, 0xb, PT ;  /* 0x0000000b3900780c */ /* 0x000fda0003f06270 */
[----:B------:R-:W-:Y:S05]  /*2900*/  @!P0 BRA `(.L_x_25831) ;  /* 0x0000000000108947 */ /* 0x000fea0003800000 */
[----:B------:R-:W-:-:S03]  /*2910*/  UMOV UR10, 0xffffffff ;  /* 0xffffffff000a7882 */ /* 0x000fc60000000000 */
[----:B------:R-:W-:Y:S05]  /*2920*/  BRA.DIV UR10, `(.L_x_25832) ;  /* 0x0000003e0ab47947 */ /* 0x000fea000b800000 */
[----:B-1----:R1:W3:Y:S02]  /*2930*/  SHFL.IDX PT, R30, R50, R13, R19 ;  /* 0x0000000d321e7389 */ /* 0x0022e400000e0013 */
.L_x_25988:
[----:B---3--:R-:W-:-:S07]  /*2940*/  IMAD R56, R41, R30, R56 ;  /* 0x0000001e29387224 */ /* 0x008fce00078e0238 */
.L_x_25831:
[----:B------:R-:W-:-:S13]  /*2950*/  ISETP.GE.AND P0, PT, R57, 0xc, PT ;  /* 0x0000000c3900780c */ /* 0x000fda0003f06270 */
[----:B------:R-:W-:Y:S05]  /*2960*/  @!P0 BRA `(.L_x_25833) ;  /* 0x0000000000108947 */ /* 0x000fea0003800000 */
[----:B------:R-:W-:-:S03]  /*2970*/  UMOV UR10, 0xffffffff ;  /* 0xffffffff000a7882 */ /* 0x000fc60000000000 */
[----:B------:R-:W-:Y:S05]  /*2980*/  BRA.DIV UR10, `(.L_x_25834) ;  /* 0x0000003e0abc7947 */ /* 0x000fea000b800000 */
[----:B-1----:R1:W3:Y:S02]  /*2990*/  SHFL.IDX PT, R30, R50, R14, R19 ;  /* 0x0000000e321e7389 */ /* 0x0022e400000e0013 */
.L_x_25991:
[----:B---3--:R-:W-:-:S07]  /*29a0*/  IMAD R56, R42, R30, R56 ;  /* 0x0000001e2a387224 */ /* 0x008fce00078e0238 */
.L_x_25833:
[----:B------:R-:W-:-:S13]  /*29b0*/  ISETP.GE.AND P0, PT, R57, 0xd, PT ;  /* 0x0000000d3900780c */ /* 0x000fda0003f06270 */
[----:B------:R-:W-:Y:S05]  /*29c0*/  @!P0 BRA `(.L_x_25835) ;  /* 0x0000000000108947 */ /* 0x000fea0003800000 */
[----:B------:R-:W-:-:S03]  /*29d0*/  UMOV UR10, 0xffffffff ;  /* 0xffffffff000a7882 */ /* 0x000fc60000000000 */
[----:B------:R-:W-:Y:S05]  /*29e0*/  BRA.DIV UR10, `(.L_x_25836) ;  /* 0x0000003e0ac47947 */ /* 0x000fea000b800000 */
[----:B-1----:R1:W3:Y:S02]  /*29f0*/  SHFL.IDX PT, R30, R50, R15, R19 ;  /* 0x0000000f321e7389 */ /* 0x0022e400000e0013 */
.L_x_25994:
[----:B---3--:R-:W-:-:S07]  /*2a00*/  IMAD R56, R43, R30, R56 ;  /* 0x0000001e2b387224 */ /* 0x008fce00078e0238 */
.L_x_25835:
[----:B------:R-:W-:-:S13]  /*2a10*/  ISETP.GE.AND P0, PT, R57, 0xe, PT ;  /* 0x0000000e3900780c */ /* 0x000fda0003f06270 */
[----:B------:R-:W-:Y:S05]  /*2a20*/  @!P0 BRA `(.L_x_25837) ;  /* 0x0000000000108947 */ /* 0x000fea0003800000 */
[----:B------:R-:W-:-:S03]  /*2a30*/  UMOV UR10, 0xffffffff ;  /* 0xffffffff000a7882 */ /* 0x000fc60000000000 */
[----:B------:R-:W-:Y:S05]  /*2a40*/  BRA.DIV UR10, `(.L_x_25838) ;  /* 0x0000003e0acc7947 */ /* 0x000fea000b800000 */
[----:B-1----:R1:W3:Y:S02]  /*2a50*/  SHFL.IDX PT, R30, R50, R16, R19 ;  /* 0x00000010321e7389 */ /* 0x0022e400000e0013 */
.L_x_25997:
[----:B---3--:R-:W-:-:S07]  /*2a60*/  IMAD R56, R44, R30, R56 ;  /* 0x0000001e2c387224 */ /* 0x008fce00078e0238 */
.L_x_25837:
[----:B------:R-:W-:-:S13]  /*2a70*/  ISETP.GE.AND P0, PT, R57, 0xf, PT ;  /* 0x0000000f3900780c */ /* 0x000fda0003f06270 */
[----:B------:R-:W-:Y:S05]  /*2a80*/  @!P0 BRA `(.L_x_25839) ;  /* 0x0000000000108947 */ /* 0x000fea0003800000 */
[----:B------:R-:W-:-:S03]  /*2a90*/  UMOV UR10, 0xffffffff ;  /* 0xffffffff000a7882 */ /* 0x000fc60000000000 */
[----:B------:R-:W-:Y:S05]  /*2aa0*/  BRA.DIV UR10, `(.L_x_25840) ;  /* 0x0000003e0ad47947 */ /* 0x000fea000b800000 */
[----:B-1----:R1:W3:Y:S02]  /*2ab0*/  SHFL.IDX PT, R30, R50, R17, R19 ;  /* 0x00000011321e7389 */ /* 0x0022e400000e0013 */
.L_x_26000:
[----:B---3--:R-:W-:-:S07]  /*2ac0*/  IMAD R56, R45, R30, R56 ;  /* 0x0000001e2d387224 */ /* 0x008fce00078e0238 */
.L_x_25839:
[----:B------:R-:W-:-:S13]  /*2ad0*/  ISETP.GE.AND P0, PT, R57, 0x10, PT ;  /* 0x000000103900780c */ /* 0x000fda0003f06270 */
[----:B------:R-:W-:Y:S05]  /*2ae0*/  @!P0 BRA `(.L_x_25841) ;  /* 0x0000000000108947 */ /* 0x000fea0003800000 */
[----:B------:R-:W-:-:S03]  /*2af0*/  UMOV UR10, 0xffffffff ;  /* 0xffffffff000a7882 */ /* 0x000fc60000000000 */
[----:B------:R-:W-:Y:S05]  /*2b00*/  BRA.DIV UR10, `(.L_x_25842) ;  /* 0x0000003e0adc7947 */ /* 0x000fea000b800000 */
[----:B-1----:R1:W3:Y:S02]  /*2b10*/  SHFL.IDX PT, R30, R50, R18, R19 ;  /* 0x00000012321e7389 */ /* 0x0022e400000e0013 */
.L_x_26003:
[----:B---3--:R-:W-:-:S07]  /*2b20*/  IMAD R56, R46, R30, R56 ;  /* 0x0000001e2e387224 */ /* 0x008fce00078e0238 */
.L_x_25841:
        /* <DEDUP_REMOVED lines=8> */
.L_x_25810:
[----:B------:R-:W-:Y:S05]  /*2bb0*/  BSYNC B0 ;  /* 0x0000000000007941 */ /* 0x000fea0003800000 */
.L_x_25809:
[----:B------:R-:W-:Y:S05]  /*2bc0*/  @!P6 BRA `(.L_x_25844) ;  /* 0xffffffec004ce947 */ /* 0x000fea000383ffff */
[----:B------:R-:W-:Y:S05]  /*2bd0*/  BSYNC B1 ;  /* 0x0000000000017941 */ /* 0x000fea0003800000 */
.L_x_25792:
[----:B------:R-:W-:Y:S05]  /*2be0*/  BRA `(.L_x_25790) ;  /* 0x0000002400d07947 */ /* 0x000fea0003800000 */
.L_x_25791:
[----:B------:R-:W5:Y:S02]  /*2bf0*/  LDCU UR10, c[0x0][0x3ac] ;  /* 0x00007580ff0a77ac */ /* 0x000f640008000800 */
[----:B-----5:R-:W-:-:S09]  /*2c00*/  UISETP.GT.U32.AND UP0, UPT, UR10, 0x1f, UPT ;  /* 0x0000001f0a00788c */ /* 0x020fd2000bf04070 */
[----:B------:R-:W-:Y:S05]  /*2c10*/  BRA.U UP0, `(.L_x_25845) ;  /* 0x0000001100a47547 */ /* 0x000fea000b800000 */
[----:B0-----:R-:W-:-:S07]  /*2c20*/  HFMA2 R49, -RZ, RZ, 0, 0 ;  /* 0x00000000ff317431 */ /* 0x001fce00000001ff */
.L_x_25897:
        /* <DEDUP_REMOVED lines=17> */
.L_x_25846:
        /* <DEDUP_REMOVED lines=8> */
.L_x_25847:
        /* <DEDUP_REMOVED lines=8> */
.L_x_25848:
        /* <DEDUP_REMOVED lines=8> */
.L_x_25849:
        /* <DEDUP_REMOVED lines=9> */
.L_x_25850:
        /* <DEDUP_REMOVED lines=9> */
.L_x_25851:
        /* <DEDUP_REMOVED lines=9> */
.L_x_25852:
        /* <DEDUP_REMOVED lines=9> */
.L_x_25853:
        /* <DEDUP_REMOVED lines=10> */
.L_x_25854:
        /* <DEDUP_REMOVED lines=11> */
.L_x_25855:
        /* <DEDUP_REMOVED lines=11> */
.L_x_25856:
        /* <DEDUP_REMOVED lines=11> */
.L_x_25857:
        /* <DEDUP_REMOVED lines=11> */
.L_x_25858:
        /* <DEDUP_REMOVED lines=11> */
.L_x_25859:
        /* <DEDUP_REMOVED lines=11> */
.L_x_25860:
        /* <DEDUP_REMOVED lines=11> */
.L_x_25861:
        /* <DEDUP_REMOVED lines=27> */
.L_x_25896:
[----:B-1----:R-:W-:Y:S02]  /*3820*/  IMAD R50, R52, 0x84, R51 ;  /* 0x0000008434327824 */ /* 0x002fe400078e0233 */
[----:B------:R-:W-:-:S04]  /*3830*/  IMAD.MOV.U32 R56, RZ, RZ, RZ ;  /* 0x000000ffff387224 */ /* 0x000fc800078e00ff */
[----:B------:R-:W1:Y:S01]  /*3840*/  LDS R50, [R50] ;  /* 0x0000000032327984 */ /* 0x000e620000000800 */
[----:B------:R-:W-:Y:S05]  /*3850*/  @!P5 BRA `(.L_x_25864) ;  /* 0x000000000010d947 */ /* 0x000fea0003800000 */
[----:B------:R-:W-:-:S03]  /*3860*/  UMOV UR10, 0xffffffff ;  /* 0xffffffff000a7882 */ /* 0x000fc60000000000 */
[----:B------:R-:W-:Y:S05]  /*3870*/  BRA.DIV UR10, `(.L_x_25865) ;  /* 0x000000320aa07947 */ /* 0x000fea000b800000 */
[----:B-1----:R1:W3:Y:S02]  /*3880*/  SHFL.IDX PT, R30, R50, R28, R19 ;  /* 0x0000001c321e7389 */ /* 0x0022e400000e0013 */
.L_x_26006:
[----:B0--3--:R-:W-:-:S07]  /*3890*/  IMAD R56, R29, R30, RZ ;  /* 0x0000001e1d387224 */ /* 0x009fce00078e02ff */
.L_x_25864:
[----:B------:R-:W-:Y:S05]  /*38a0*/  @!P4 BRA `(.L_x_25866) ;  /* 0x000000000010c947 */ /* 0x000fea0003800000 */
[----:B------:R-:W-:-:S03]  /*38b0*/  UMOV UR10, 0xffffffff ;  /* 0xffffffff000a7882 */ /* 0x000fc60000000000 */
[----:B------:R-:W-:Y:S05]  /*38c0*/  BRA.DIV UR10, `(.L_x_25867) ;  /* 0x000000320aac7947 */ /* 0x000fea000b800000 */
[----:B-1----:R1:W3:Y:S02]  /*38d0*/  SHFL.IDX PT, R30, R50, R4, R19 ;  /* 0x00000004321e7389 */ /* 0x0022e400000e0013 */
.L_x_26009:
[----:B--23--:R-:W-:-:S07]  /*38e0*/  IMAD R56, R32, R30, R56 ;  /* 0x0000001e20387224 */ /* 0x00cfce00078e0238 */
.L_x_25866:
[----:B------:R-:W-:Y:S05]  /*38f0*/  @!P3 BRA `(.L_x_25868) ;  /* 0x000000000010b947 */ /* 0x000fea0003800000 */
[----:B------:R-:W-:-:S03]  /*3900*/  UMOV UR10, 0xffffffff ;  /* 0xffffffff000a7882 */ /* 0x000fc60000000000 */
[----:B------:R-:W-:Y:S05]  /*3910*/  BRA.DIV UR10, `(.L_x_25869) ;  /* 0x000000320ab87947 */ /* 0x000fea000b800000 */
[----:B-1----:R1:W3:Y:S02]  /*3920*/  SHFL.IDX PT, R30, R50, R5, R19 ;  /* 0x00000005321e7389 */ /* 0x0022e400000e0013 */
.L_x_26012:
[----:B---34-:R-:W-:-:S07]  /*3930*/  IMAD R56, R33, R30, R56 ;  /* 0x0000001e21387224 */ /* 0x018fce00078e0238 */
.L_x_25868:
[----:B------:R-:W-:Y:S05]  /*3940*/  @!P2 BRA `(.L_x_25870) ;  /* 0x000000000010a947 */ /* 0x000fea0003800000 */
[----:B------:R-:W-:-:S03]  /*3950*/  UMOV UR10, 0xffffffff ;  /* 0xffffffff000a7882 */ /* 0x000fc60000000000 */
[----:B------:R-:W-:Y:S05]  /*3960*/  BRA.DIV UR10, `(.L_x_25871) ;  /* 0x000000320ac47947 */ /* 0x000fea000b800000 */
[----:B-1----:R1:W3:Y:S02]  /*3970*/  SHFL.IDX PT, R30, R50, R6, R19 ;  /* 0x00000006321e7389 */ /* 0x0022e400000e0013 */
.L_x_26015:
[----:B---3--:R-:W-:-:S07]  /*3980*/  IMAD R56, R34, R30, R56 ;  /* 0x0000001e22387224 */ /* 0x008fce00078e0238 */
.L_x_25870:
[----:B------:R-:W3:Y:S02]  /*3990*/  LDC R57, c[0x0][0x3ac] ;  /* 0x0000eb00ff397b82 */ /* 0x000ee40000000800 */
[----:B---3--:R-:W-:-:S13]  /*39a0*/  ISETP.GE.AND P0, PT, R57, 0x5, PT ;  /* 0x000000053900780c */ /* 0x008fda0003f06270 */
[----:B------:R-:W-:Y:S05]  /*39b0*/  @!P0 BRA `(.L_x_25872) ;  /* 0x0000000000108947 */ /* 0x000fea0003800000 */
[----:B------:R-:W-:-:S03]  /*39c0*/  UMOV UR10, 0xffffffff ;  /* 0xffffffff000a7882 */ /* 0x000fc60000000000 */
[----:B------:R-:W-:Y:S05]  /*39d0*/  BRA.DIV UR10, `(.L_x_25873) ;  /* 0x000000320ac87947 */ /* 0x000fea000b800000 */
[----:B-1----:R1:W3:Y:S02]  /*39e0*/  SHFL.IDX PT, R30, R50, R7, R19 ;  /* 0x00000007321e7389 */ /* 0x0022e400000e0013 */
.L_x_26018:
[----:B---3--:R-:W-:-:S07]  /*39f0*/  IMAD R56, R35, R30, R56 ;  /* 0x0000001e23387224 */ /* 0x008fce00078e0238 */
.L_x_25872:
[----:B------:R-:W-:-:S13]  /*3a00*/  ISETP.GE.AND P0, PT, R57, 0x6, PT ;  /* 0x000000063900780c */ /* 0x000fda0003f06270 */
[----:B------:R-:W-:Y:S05]  /*3a10*/  @!P0 BRA `(.L_x_25874) ;  /* 0x0000000000108947 */ /* 0x000fea0003800000 */
[----:B------:R-:W-:-:S03]  /*3a20*/  UMOV UR10, 0xffffffff ;  /* 0xffffffff000a7882 */ /* 0x000fc60000000000 */
[----:B------:R-:W-:Y:S05]  /*3a30*/  BRA.DIV UR10, `(.L_x_25875) ;  /* 0x000000320ad07947 */ /* 0x000fea000b800000 */
[----:B-1----:R1:W3:Y:S02]  /*3a40*/  SHFL.IDX PT, R30, R50, R8, R19 ;  /* 0x00000008321e7389 */ /* 0x0022e400000e0013 */
.L_x_26021:
[----:B---3--:R-:W-:-:S07]  /*3a50*/  IMAD R56, R36, R30, R56 ;  /* 0x0000001e24387224 */ /* 0x008fce00078e0238 */
.L_x_25874:
[----:B------:R-:W-:-:S13]  /*3a60*/  ISETP.GE.AND P0, PT, R57, 0x7, PT ;  /* 0x000000073900780c */ /* 0x000fda0003f06270 */
[----:B------:R-:W-:Y:S05]  /*3a70*/  @!P0 BRA `(.L_x_25876) ;  /* 0x0000000000108947 */ /* 0x000fea0003800000 */
[----:B------:R-:W-:-:S03]  /*3a80*/  UMOV UR10, 0xffffffff ;  /* 0xffffffff000a7882 */ /* 0x000fc60000000000 */
[----:B------:R-:W-:Y:S05]  /*3a90*/  BRA.DIV UR10, `(.L_x_25877) ;  /* 0x000000320ad87947 */ /* 0x000fea000b800000 */
[----:B-1----:R1:W3:Y:S02]  /*3aa0*/  SHFL.IDX PT, R30, R50, R9, R19 ;  /* 0x00000009321e7389 */ /* 0x0022e400000e0013 */
.L_x_26024:
[----:B---3--:R-:W-:-:S07]  /*3ab0*/  IMAD R56, R37, R30, R56 ;  /* 0x0000001e25387224 */ /* 0x008fce00078e0238 */
.L_x_25876:
[----:B------:R-:W-:-:S13]  /*3ac0*/  ISETP.GE.AND P0, PT, R57, 0x8, PT ;  /* 0x000000083900780c */ /* 0x000fda0003f06270 */
[----:B------:R-:W-:Y:S05]  /*3ad0*/  @!P0 BRA `(.L_x_25878) ;  /* 0x0000000000108947 */ /* 0x000fea0003800000 */
[----:B------:R-:W-:-:S03]  /*3ae0*/  UMOV UR10, 0xffffffff ;  /* 0xffffffff000a7882 */ /* 0x000fc60000000000 */
[----:B------:R-:W-:Y:S05]  /*3af0*/  BRA.DIV UR10, `(.L_x_25879) ;  /* 0x000000320ae07947 */ /* 0x000fea000b800000 */
[----:B-1----:R1:W3:Y:S02]  /*3b00*/  SHFL.IDX PT, R30, R50, R10, R19 ;  /* 0x0000000a321e7389 */ /* 0x0022e400000e0013 */
.L_x_26027:
[----:B---3--:R-:W-:-:S07]  /*3b10*/  IMAD R56, R38, R30, R56 ;  /* 0x0000001e26387224 */ /* 0x008fce00078e0238 */
.L_x_25878:
[----:B------:R-:W-:-:S13]  /*3b20*/  ISETP.GE.AND P0, PT, R57, 0x9, PT ;  /* 0x000000093900780c */ /* 0x000fda0003f06270 */
[----:B------:R-:W-:Y:S05]  /*3b30*/  @!P0 BRA `(.L_x_25880) ;  /* 0x0000000000108947 */ /* 0x000fea0003800000 */
[----:B------:R-:W-:-:S03]  /*3b40*/  UMOV UR10, 0xffffffff ;  /* 0xffffffff000a7882 */ /* 0x000fc60000000000 */
[----:B------:R-:W-:Y:S05]  /*3b50*/  BRA.DIV UR10, `(.L_x_25881) ;  /* 0x000000320ae87947 */ /* 0x000fea000b800000 */
[----:B-1----:R1:W3:Y:S02]  /*3b60*/  SHFL.IDX PT, R30, R50, R11, R19 ;  /* 0x0000000b321e7389 */ /* 0x0022e400000e0013 */
.L_x_26030:
[----:B---3--:R-:W-:-:S07]  /*3b70*/  IMAD R56, R39, R30, R56 ;  /* 0x0000001e27387224 */ /* 0x008fce00078e0238 */
.L_x_25880:
[----:B------:R-:W-:-:S13]  /*3b80*/  ISETP.GE.AND P0, PT, R57, 0xa, PT ;  /* 0x0000000a3900780c */ /* 0x000fda0003f06270 */
[----:B------:R-:W-:Y:S05]  /*3b90*/  @!P0 BRA `(.L_x_25882) ;  /* 0x0000000000108947 */ /* 0x000fea0003800000 */
[----:B------:R-:W-:-:S03]  /*3ba0*/  UMOV UR10, 0xffffffff ;  /* 0xffffffff000a7882 */ /* 0x000fc60000000000 */
[----:B------:R-:W-:Y:S05]  /*3bb0*/  BRA.DIV UR10, `(.L_x_25883) ;  /* 0x000000320af07947 */ /* 0x000fea000b800000 */
[----:B-1----:R1:W3:Y:S02]  /*3bc0*/  SHFL.IDX PT, R30, R50, R12, R19 ;  /* 0x0000000c321e7389 */ /* 0x0022e400000e0013 */
.L_x_26033:
[----:B---3--:R-:W-:-:S07]  /*3bd0*/  IMAD R56, R40, R30, R56 ;  /* 0x0000001e28387224 */ /* 0x008fce00078e0238 */
.L_x_25882:
[----:B------:R-:W-:-:S13]  /*3be0*/  ISETP.GE.AND P0, PT, R57, 0xb, PT ;  /* 0x0000000b3900780c */ /* 0x000fda0003f06270 */
[----:B------:R-:W-:Y:S05]  /*3bf0*/  @!P0 BRA `(.L_x_25884) ;  /* 0x0000000000108947 */ /* 0x000fea0003800000 */
[----:B------:R-:W-:-:S03]  /*3c00*/  UMOV UR10, 0xffffffff ;  /* 0xffffffff000a7882 */ /* 0x000fc60000000000 */
[----:B------:R-:W-:Y:S05]  /*3c10*/  BRA.DIV UR10, `(.L_x_25885) ;  /* 0x000000320af87947 */ /* 0x000fea000b800000 */
[----:B-1----:R1:W3:Y:S02]  /*3c20*/  SHFL.IDX PT, R30, R50, R13, R19 ;  /* 0x0000000d321e7389 */ /* 0x0022e400000e0013 */
.L_x_26036:
[----:B---3--:R-:W-:-:S07]  /*3c30*/  IMAD R56, R41, R30, R56 ;  /* 0x0000001e29387224 */ /* 0x008fce00078e0238 */
.L_x_25884:
[----:B------:R-:W-:-:S13]  /*3c40*/  ISETP.GE.AND P0, PT, R57, 0xc, PT ;  /* 0x0000000c3900780c */ /* 0x000fda0003f06270 */
[----:B------:R-:W-:Y:S05]  /*3c50*/  @!P0 BRA `(.L_x_25886) ;  /* 0x0000000000108947 */ /* 0x000fea0003800000 */
[----:B------:R-:W-:-:S03]  /*3c60*/  UMOV UR10, 0xffffffff ;  /* 0xffffffff000a7882 */ /* 0x000fc60000000000 */
[----:B------:R-:W-:Y:S05]  /*3c70*/  BRA.DIV UR10, `(.L_x_25887) ;  /* 0x000000360a007947 */ /* 0x000fea000b800000 */
[----:B-1----:R1:W3:Y:S02]  /*3c80*/  SHFL.IDX PT, R30, R50, R14, R19 ;  /* 0x0000000e321e7389 */ /* 0x0022e400000e0013 */
.L_x_26039:
[----:B---3--:R-:W-:-:S07]  /*3c90*/  IMAD R56, R42, R30, R56 ;  /* 0x0000001e2a387224 */ /* 0x008fce00078e0238 */
.L_x_25886:
[----:B------:R-:W-:-:S13]  /*3ca0*/  ISETP.GE.AND P0, PT, R57, 0xd, PT ;  /* 0x0000000d3900780c */ /* 0x000fda0003f06270 */
[----:B------:R-:W-:Y:S05]  /*3cb0*/  @!P0 BRA `(.L_x_25888) ;  /* 0x0000000000108947 */ /* 0x000fea0003800000 */
[----:B------:R-:W-:-:S03]  /*3cc0*/  UMOV UR10, 0xffffffff ;  /* 0xffffffff000a7882 */ /* 0x000fc60000000000 */
[----:B------:R-:W-:Y:S05]  /*3cd0*/  BRA.DIV UR10, `(.L_x_25889) ;  /* 0x000000360a087947 */ /* 0x000fea000b800000 */
[----:B-1----:R1:W3:Y:S02]  /*3ce0*/  SHFL.IDX PT, R30, R50, R15, R19 ;  /* 0x0000000f321e7389 */ /* 0x0022e400000e0013 */
.L_x_26042:
[----:B---3--:R-:W-:-:S07]  /*3cf0*/  IMAD R56, R43, R30, R56 ;  /* 0x0000001e2b387224 */ /* 0x008fce00078e0238 */
.L_x_25888:
[----:B------:R-:W-:-:S13]  /*3d00*/  ISETP.GE.AND P0, PT, R57, 0xe, PT ;  /* 0x0000000e3900780c */ /* 0x000fda0003f06270 */
[----:B------:R-:W-:Y:S05]  /*3d10*/  @!P0 BRA `(.L_x_25890) ;  /* 0x0000000000108947 */ /* 0x000fea0003800000 */
[----:B------:R-:W-:-:S03]  /*3d20*/  UMOV UR10, 0xffffffff ;  /* 0xffffffff000a7882 */ /* 0x000fc60000000000 */
[----:B------:R-:W-:Y:S05]  /*3d30*/  BRA.DIV UR10, `(.L_x_25891) ;  /* 0x000000360a107947 */ /* 0x000fea000b800000 */
[----:B-1----:R1:W3:Y:S02]  /*3d40*/  SHFL.IDX PT, R30, R50, R16, R19 ;  /* 0x00000010321e7389 */ /* 0x0022e400000e0013 */
.L_x_26045:
[----:B---3--:R-:W-:-:S07]  /*3d50*/  IMAD R56, R44, R30, R56 ;  /* 0x0000001e2c387224 */ /* 0x008fce00078e0238 */
.L_x_25890:
[----:B------:R-:W-:-:S13]  /*3d60*/  ISETP.GE.AND P0, PT, R57, 0xf, PT ;  /* 0x0000000f3900780c */ /* 0x000fda0003f06270 */
[----:B------:R-:W-:Y:S05]  /*3d70*/  @!P0 BRA `(.L_x_25892) ;  /* 0x0000000000108947 */ /* 0x000fea0003800000 */
[----:B------:R-:W-:-:S03]  /*3d80*/  UMOV UR10, 0xffffffff ;  /* 0xffffffff000a7882 */ /* 0x000fc60000000000 */
[----:B------:R-:W-:Y:S05]  /*3d90*/  BRA.DIV UR10, `(.L_x_25893) ;  /* 0x000000360a187947 */ /* 0x000fea000b800000 */
[----:B-1----:R1:W3:Y:S02]  /*3da0*/  SHFL.IDX PT, R30, R50, R17, R19 ;  /* 0x00000011321e7389 */ /* 0x0022e400000e0013 */
.L_x_26048:
[----:B---3--:R-:W-:-:S07]  /*3db0*/  IMAD R56, R45, R30, R56 ;  /* 0x0000001e2d387224 */ /* 0x008fce00078e0238 */
.L_x_25892:
[----:B------:R-:W-:-:S13]  /*3dc0*/  ISETP.GE.AND P0, PT, R57, 0x10, PT ;  /* 0x000000103900780c */ /* 0x000fda0003f06270 */
[----:B------:R-:W-:Y:S05]  /*3dd0*/  @!P0 BRA `(.L_x_25894) ;  /* 0x0000000000108947 */ /* 0x000fea0003800000 */
[----:B------:R-:W-:-:S03]  /*3de0*/  UMOV UR10, 0xffffffff ;  /* 0xffffffff000a7882 */ /* 0x000fc60000000000 */
[----:B------:R-:W-:Y:S05]  /*3df0*/  BRA.DIV UR10, `(.L_x_25895) ;  /* 0x000000360a207947 */ /* 0x000fea000b800000 */
[----:B-1----:R1:W3:Y:S02]  /*3e00*/  SHFL.IDX PT, R30, R50, R18, R19 ;  /* 0x00000012321e7389 */ /* 0x0022e400000e0013 */
.L_x_26051:
[----:B---3--:R-:W-:-:S07]  /*3e10*/  IMAD R56, R46, R30, R56 ;  /* 0x0000001e2e387224 */ /* 0x008fce00078e0238 */
.L_x_25894:
[C---:B------:R-:W-:Y:S02]  /*3e20*/  IMAD R30, R52.reuse, UR4, R48 ;  /* 0x00000004341e7c24 */ /* 0x040fe4000f8e0230 */
[----:B------:R-:W-:-:S03]  /*3e30*/  VIADD R52, R52, UR6 ;  /* 0x0000000634347c36 */ /* 0x000fc60008000000 */
[----:B------:R-:W-:Y:S02]  /*3e40*/  LEA R31, R30, R53, 0x2 ;  /* 0x000000351e1f7211 */ /* 0x000fe400078e10ff */
[----:B------:R-:W-:-:S03]  /*3e50*/  ISETP.GE.AND P0, PT, R52, UR18, PT ;  /* 0x0000001234007c0c */ /* 0x000fc6000bf06270 */
[----:B------:R3:W-:Y:S10]  /*3e60*/  STS [R31], R56 ;  /* 0x000000381f007388 */ /* 0x0007f40000000800 */
[----:B---3--:R-:W-:Y:S05]  /*3e70*/  @!P0 BRA `(.L_x_25896) ;  /* 0xfffffff800688947 */ /* 0x008fea000383ffff */
.L_x_25863:
[----:B------:R-:W-:Y:S05]  /*3e80*/  BSYNC B0 ;  /* 0x0000000000007941 */ /* 0x000fea0003800000 */
.L_x_25862:
[----:B------:R-:W-:Y:S05]  /*3e90*/  @!P6 BRA `(.L_x_25897) ;  /* 0xffffffec0064e947 */ /* 0x000fea000383ffff */
[----:B------:R-:W-:Y:S05]  /*3ea0*/  BRA `(.L_x_25790) ;  /* 0x0000001400207947 */ /* 0x000fea0003800000 */
.L_x_25845:
[----:B0-----:R-:W-:-:S07]  /*3eb0*/  IMAD.MOV.U32 R49, RZ, RZ, RZ ;  /* 0x000000ffff317224 */ /* 0x001fce00078e00ff */
.L_x_25949:
        /* <DEDUP_REMOVED lines=17> */
.L_x_25898:
        /* <DEDUP_REMOVED lines=8> */
.L_x_25899:
        /* <DEDUP_REMOVED lines=8> */
.L_x_25900:
        /* <DEDUP_REMOVED lines=9> */
.L_x_25901:
        /* <DEDUP_REMOVED lines=9> */
.L_x_25902:
        /* <DEDUP_REMOVED lines=9> */
.L_x_25903:
        /* <DEDUP_REMOVED lines=9> */
.L_x_25904:
        /* <DEDUP_REMOVED lines=9> */
.L_x_25905:
        /* <DEDUP_REMOVED lines=10> */
.L_x_25906:
        /* <DEDUP_REMOVED lines=11> */
.L_x_25907:
        /* <DEDUP_REMOVED lines=11> */
.L_x_25908:
        /* <DEDUP_REMOVED lines=11> */
.L_x_25909:
        /* <DEDUP_REMOVED lines=11> */
.L_x_25910:
        /* <DEDUP_REMOVED lines=11> */
.L_x_25911:
        /* <DEDUP_REMOVED lines=11> */
.L_x_25912:
        /* <DEDUP_REMOVED lines=11> */
.L_x_25913:
        /* <DEDUP_REMOVED lines=27> */
.L_x_25948:
[----:B------:R-:W-:Y:S02]  /*4ac0*/  IMAD R50, R51, 0x84, R52 ;  /* 0x0000008433327824 */ /* 0x000fe400078e0234 */
[----:B------:R-:W-:-:S04]  /*4ad0*/  HFMA2 R53, -RZ, RZ, 0, 0 ;  /* 0x00000000ff357431 */ /* 0x000fc800000001ff */
[----:B------:R-:W0:Y:S01]  /*4ae0*/  LDS R50, [R50] ;  /* 0x0000000032327984 */ /* 0x000e220000000800 */
[----:B------:R-:W-:Y:S05]  /*4af0*/  @!P4 BRA `(.L_x_25915) ;  /* 0x000000000010c947 */ /* 0x000fea0003800000 */
[----:B------:R-:W-:-:S03]  /*4b00*/  UMOV UR10, 0xffffffff ;  /* 0xffffffff000a7882 */ /* 0x000fc60000000000 */
[----:B------:R-:W-:Y:S05]  /*4b10*/  BRA.DIV UR10, `(.L_x_25916) ;  /* 0x000000260af87947 */ /* 0x000fea000b800000 */
[----:B0-----:R0:W1:Y:S02]  /*4b20*/  SHFL.IDX PT, R56, R50, R28, R19 ;  /* 0x0000001c32387389 */ /* 0x00106400000e0013 */
.L_x_26053:
[----:B-1----:R-:W-:-:S07]  /*4b30*/  IMAD R53, R29, R56, RZ ;  /* 0x000000381d357224 */ /* 0x002fce00078e02ff */
.L_x_25915:
[----:B------:R-:W-:Y:S05]  /*4b40*/  @!P3 BRA `(.L_x_25917) ;  /* 0x000000000010b947 */ /* 0x000fea0003800000 */
[----:B------:R-:W-:-:S03]  /*4b50*/  UMOV UR10, 0xffffffff ;  /* 0xffffffff000a7882 */ /* 0x000fc60000000000 */
[----:B------:R-:W-:Y:S05]  /*4b60*/  BRA.DIV UR10, `(.L_x_25918) ;  /* 0x0000002a0a007947 */ /* 0x000fea000b800000 */
[----:B0-----:R0:W1:Y:S02]  /*4b70*/  SHFL.IDX PT, R30, R50, R4, R19 ;  /* 0x00000004321e7389 */ /* 0x00106400000e0013 */
.L_x_26056:
[----:B-12---:R-:W-:-:S07]  /*4b80*/  IMAD R53, R32, R30, R53 ;  /* 0x0000001e20357224 */ /* 0x006fce00078e0235 */
.L_x_25917:
[----:B------:R-:W-:Y:S05]  /*4b90*/  @!P2 BRA `(.L_x_25919) ;  /* 0x000000000010a947 */ /* 0x000fea0003800000 */
[----:B------:R-:W-:-:S03]  /*4ba0*/  UMOV UR10, 0xffffffff ;  /* 0xffffffff000a7882 */ /* 0x000fc60000000000 */
[----:B------:R-:W-:Y:S05]  /*4bb0*/  BRA.DIV UR10, `(.L_x_25920) ;  /* 0x0000002a0a0c7947 */ /* 0x000fea000b800000 */
[----:B0-----:R0:W1:Y:S02]  /*4bc0*/  SHFL.IDX PT, R30, R50, R5, R19 ;  /* 0x00000005321e7389 */ /* 0x00106400000e0013 */
.L_x_26059:
[----:B-1--4-:R-:W-:-:S07]  /*4bd0*/  IMAD R53, R33, R30, R53 ;  /* 0x0000001e21357224 */ /* 0x012fce00078e0235 */
.L_x_25919:
[----:B------:R-:W1:Y:S02]  /*4be0*/  LDC R56, c[0x0][0x3ac] ;  /* 0x0000eb00ff387b82 */ /* 0x000e640000000800 */
[----:B-1----:R-:W-:-:S13]  /*4bf0*/  ISETP.GE.AND P0, PT, R56, 0x4, PT ;  /* 0x000000043800780c */ /* 0x002fda0003f06270 */
[----:B------:R-:W-:Y:S05]  /*4c00*/  @!P0 BRA `(.L_x_25921) ;  /* 0x0000000000108947 */ /* 0x000fea0003800000 */
[----:B------:R-:W-:-:S03]  /*4c10*/  UMOV UR10, 0xffffffff ;  /* 0xffffffff000a7882 */ /* 0x000fc60000000000 */
[----:B------:R-:W-:Y:S05]  /*4c20*/  BRA.DIV UR10, `(.L_x_25922) ;  /* 0x0000002a0a107947 */ /* 0x000fea000b800000 */
[----:B0-----:R0:W1:Y:S02]  /*4c30*/  SHFL.IDX PT, R30, R50, R6, R19 ;  /* 0x00000006321e7389 */ /* 0x00106400000e0013 */
.L_x_26062:
[----:B-1----:R-:W-:-:S07]  /*4c40*/  IMAD R53, R34, R30, R53 ;  /* 0x0000001e22357224 */ /* 0x002fce00078e0235 */
.L_x_25921:
[----:B------:R-:W-:-:S13]  /*4c50*/  ISETP.GE.AND P0, PT, R56, 0x5, PT ;  /* 0x000000053800780c */ /* 0x000fda0003f06270 */
[----:B------:R-:W-:Y:S05]  /*4c60*/  @!P0 BRA `(.L_x_25923) ;  /* 0x0000000000108947 */ /* 0x000fea0003800000 */
[----:B------:R-:W-:-:S03]  /*4c70*/  UMOV UR10, 0xffffffff ;  /* 0xffffffff000a7882 */ /* 0x000fc60000000000 */
[----:B------:R-:W-:Y:S05]  /*4c80*/  BRA.DIV UR10, `(.L_x_25924) ;  /* 0x0000002a0a187947 */ /* 0x000fea000b800000 */
[----:B0-----:R0:W1:Y:S02]  /*4c90*/  SHFL.IDX PT, R30, R50, R7, R19 ;  /* 0x00000007321e7389 */ /* 0x00106400000e0013 */
.L_x_26065:
[----:B-1----:R-:W-:-:S07]  /*4ca0*/  IMAD R53, R35, R30, R53 ;  /* 0x0000001e23357224 */ /* 0x002fce00078e0235 */
.L_x_25923:
[----:B------:R-:W-:-:S13]  /*4cb0*/  ISETP.GE.AND P0, PT, R56, 0x6, PT ;  /* 0x000000063800780c */ /* 0x000fda0003f06270 */
[----:B------:R-:W-:Y:S05]  /*4cc0*/  @!P0 BRA `(.L_x_25925) ;  /* 0x0000000000108947 */ /* 0x000fea0003800000 */
[----:B------:R-:W-:-:S03]  /*4cd0*/  UMOV UR10, 0xffffffff ;  /* 0xffffffff000a7882 */ /* 0x000fc60000000000 */
[----:B------:R-:W-:Y:S05]  /*4ce0*/  BRA.DIV UR10, `(.L_x_25926) ;  /* 0x0000002a0a207947 */ /* 0x000fea000b800000 */
[----:B0-----:R0:W1:Y:S02]  /*4cf0*/  SHFL.IDX PT, R30, R50, R8, R19 ;  /* 0x00000008321e7389 */ /* 0x00106400000e0013 */
.L_x_26068:
[----:B-1----:R-:W-:-:S07]  /*4d00*/  IMAD R53, R36, R30, R53 ;  /* 0x0000001e24357224 */ /* 0x002fce00078e0235 */
.L_x_25925:
[----:B------:R-:W-:-:S13]  /*4d10*/  ISETP.GE.AND P0, PT, R56, 0x7, PT ;  /* 0x000000073800780c */ /* 0x000fda0003f06270 */
[----:B------:R-:W-:Y:S05]  /*4d20*/  @!P0 BRA `(.L_x_25927) ;  /* 0x0000000000108947 */ /* 0x000fea0003800000 */
[----:B------:R-:W-:-:S03]  /*4d30*/  UMOV UR10, 0xffffffff ;  /* 0xffffffff000a7882 */ /* 0x000fc60000000000 */
[----:B------:R-:W-:Y:S05]  /*4d40*/  BRA.DIV UR10, `(.L_x_25928) ;  /* 0x0000002a0a287947 */ /* 0x000fea000b800000 */
[----:B0-----:R0:W1:Y:S02]  /*4d50*/  SHFL.IDX PT, R30, R50, R9, R19 ;  /* 0x00000009321e7389 */ /* 0x00106400000e0013 */
.L_x_26071:
[----:B-1----:R-:W-:-:S07]  /*4d60*/  IMAD R53, R37, R30, R53 ;  /* 0x0000001e25357224 */ /* 0x002fce00078e0235 */
.L_x_25927:
[----:B------:R-:W-:-:S13]  /*4d70*/  ISETP.GE.AND P0, PT, R56, 0x8, PT ;  /* 0x000000083800780c */ /* 0x000fda0003f06270 */
[----:B------:R-:W-:Y:S05]  /*4d80*/  @!P0 BRA `(.L_x_25929) ;  /* 0x0000000000108947 */ /* 0x000fea0003800000 */
[----:B------:R-:W-:-:S03]  /*4d90*/  UMOV UR10, 0xffffffff ;  /* 0xffffffff000a7882 */ /* 0x000fc60000000000 */
[----:B------:R-:W-:Y:S05]  /*4da0*/  BRA.DIV UR10, `(.L_x_25930) ;  /* 0x0000002a0a307947 */ /* 0x000fea000b800000 */
[----:B0-----:R0:W1:Y:S02]  /*4db0*/  SHFL.IDX PT, R30, R50, R10, R19 ;  /* 0x0000000a321e7389 */ /* 0x00106400000e0013 */
.L_x_26074:
[----:B-1----:R-:W-:-:S07]  /*4dc0*/  IMAD R53, R38, R30, R53 ;  /* 0x0000001e26357224 */ /* 0x002fce00078e0235 */
.L_x_25929:
[----:B------:R-:W-:-:S13]  /*4dd0*/  ISETP.GE.AND P0, PT, R56, 0x9, PT ;  /* 0x000000093800780c */ /* 0x000fda0003f06270 */
[----:B------:R-:W-:Y:S05]  /*4de0*/  @!P0 BRA `(.L_x_25931) ;  /* 0x0000000000108947 */ /* 0x000fea0003800000 */
[----:B------:R-:W-:-:S03]  /*4df0*/  UMOV UR10, 0xffffffff ;  /* 0xffffffff000a7882 */ /* 0x000fc60000000000 */
[----:B------:R-:W-:Y:S05]  /*4e00*/  BRA.DIV UR10, `(.L_x_25932) ;  /* 0x0000002a0a387947 */ /* 0x000fea000b800000 */
[----:B0-----:R0:W1:Y:S02]  /*4e10*/  SHFL.IDX PT, R30, R50, R11, R19 ;  /* 0x0000000b321e7389 */ /* 0x00106400000e0013 */
.L_x_26077:
[----:B-1----:R-:W-:-:S07]  /*4e20*/  IMAD R53, R39, R30, R53 ;  /* 0x0000001e27357224 */ /* 0x002fce00078e0235 */
.L_x_25931:
[----:B------:R-:W-:-:S13]  /*4e30*/  ISETP.GE.AND P0, PT, R56, 0xa, PT ;  /* 0x0000000a3800780c */ /* 0x000fda0003f06270 */
[----:B------:R-:W-:Y:S05]  /*4e40*/  @!P0 BRA `(.L_x_25933) ;  /* 0x0000000000108947 */ /* 0x000fea0003800000 */
[----:B------:R-:W-:-:S03]  /*4e50*/  UMOV UR10, 0xffffffff ;  /* 0xffffffff000a7882 */ /* 0x000fc60000000000 */
[----:B------:R-:W-:Y:S05]  /*4e60*/  BRA.DIV UR10, `(.L_x_25934) ;  /* 0x0000002a0a407947 */ /* 0x000fea000b800000 */
[----:B0-----:R0:W1:Y:S02]  /*4e70*/  SHFL.IDX PT, R30, R50, R12, R19 ;  /* 0x0000000c321e7389 */ /* 0x00106400000e0013 */
.L_x_26080:
[----:B-1----:R-:W-:-:S07]  /*4e80*/  IMAD R53, R40, R30, R53 ;  /* 0x0000001e28357224 */ /* 0x002fce00078e0235 */
.L_x_25933:
[----:B------:R-:W-:-:S13]  /*4e90*/  ISETP.GE.AND P0, PT, R56, 0xb, PT ;  /* 0x0000000b3800780c */ /* 0x000fda0003f06270 */
[----:B------:R-:W-:Y:S05]  /*4ea0*/  @!P0 BRA `(.L_x_25935) ;  /* 0x0000000000108947 */ /* 0x000fea0003800000 */
[----:B------:R-:W-:-:S03]  /*4eb0*/  UMOV UR10, 0xffffffff ;  /* 0xffffffff000a7882 */ /* 0x000fc60000000000 */
[----:B------:R-:W-:Y:S05]  /*4ec0*/  BRA.DIV UR10, `(.L_x_25936) ;  /* 0x0000002a0a487947 */ /* 0x000fea000b800000 */
[----:B0-----:R0:W1:Y:S02]  /*4ed0*/  SHFL.IDX PT, R30, R50, R13, R19 ;  /* 0x0000000d321e7389 */ /* 0x00106400000e0013 */
.L_x_26083:
[----:B-1----:R-:W-:-:S07]  /*4ee0*/  IMAD R53, R41, R30, R53 ;  /* 0x0000001e29357224 */ /* 0x002fce00078e0235 */
.L_x_25935:
[----:B------:R-:W-:-:S13]  /*4ef0*/  ISETP.GE.AND P0, PT, R56, 0xc, PT ;  /* 0x0000000c3800780c */ /* 0x000fda0003f06270 */
[----:B------:R-:W-:Y:S05]  /*4f00*/  @!P0 BRA `(.L_x_25937) ;  /* 0x0000000000108947 */ /* 0x000fea0003800000 */
[----:B------:R-:W-:-:S03]  /*4f10*/  UMOV UR10, 0xffffffff ;  /* 0xffffffff000a7882 */ /* 0x000fc60000000000 */
[----:B------:R-:W-:Y:S05]  /*4f20*/  BRA.DIV UR10, `(.L_x_25938) ;  /* 0x0000002a0a507947 */ /* 0x000fea000b800000 */
[----:B0-----:R0:W1:Y:S02]  /*4f30*/  SHFL.IDX PT, R30, R50, R14, R19 ;  /* 0x0000000e321e7389 */ /* 0x00106400000e0013 */
.L_x_26086:
[----:B-1----:R-:W-:-:S07]  /*4f40*/  IMAD R53, R42, R30, R53 ;  /* 0x0000001e2a357224 */ /* 0x002fce00078e0235 */
.L_x_25937:
[----:B------:R-:W-:-:S13]  /*4f50*/  ISETP.GE.AND P0, PT, R56, 0xd, PT ;  /* 0x0000000d3800780c */ /* 0x000fda0003f06270 */
[----:B------:R-:W-:Y:S05]  /*4f60*/  @!P0 BRA `(.L_x_25939) ;  /* 0x0000000000108947 */ /* 0x000fea0003800000 */
[----:B------:R-:W-:-:S03]  /*4f70*/  UMOV UR10, 0xffffffff ;  /* 0xffffffff000a7882 */ /* 0x000fc60000000000 */
[----:B------:R-:W-:Y:S05]  /*4f80*/  BRA.DIV UR10, `(.L_x_25940) ;  /* 0x0000002a0a587947 */ /* 0x000fea000b800000 */
[----:B0-----:R0:W1:Y:S02]  /*4f90*/  SHFL.IDX PT, R30, R50, R15, R19 ;  /* 0x0000000f321e7389 */ /* 0x00106400000e0013 */
.L_x_26089:
[----:B-1----:R-:W-:-:S07]  /*4fa0*/  IMAD R53, R43, R30, R53 ;  /* 0x0000001e2b357224 */ /* 0x002fce00078e0235 */
.L_x_25939:
[----:B------:R-:W-:-:S13]  /*4fb0*/  ISETP.GE.AND P0, PT, R56, 0xe, PT ;  /* 0x0000000e3800780c */ /* 0x000fda0003f06270 */
[----:B------:R-:W-:Y:S05]  /*4fc0*/  @!P0 BRA `(.L_x_25941) ;  /* 0x0000000000108947 */ /* 0x000fea0003800000 */
[----:B------:R-:W-:-:S03]  /*4fd0*/  UMOV UR10, 0xffffffff ;  /* 0xffffffff000a7882 */ /* 0x000fc60000000000 */
[----:B------:R-:W-:Y:S05]  /*4fe0*/  BRA.DIV UR10, `(.L_x_25942) ;  /* 0x0000002a0a607947 */ /* 0x000fea000b800000 */
[----:B0-----:R0:W1:Y:S02]  /*4ff0*/  SHFL.IDX PT, R30, R50, R16, R19 ;  /* 0x00000010321e7389 */ /* 0x00106400000e0013 */
.L_x_26092:
[----:B-1----:R-:W-:-:S07]  /*5000*/  IMAD R53, R44, R30, R53 ;  /* 0x0000001e2c357224 */ /* 0x002fce00078e0235 */
.L_x_25941:
[----:B------:R-:W-:-:S13]  /*5010*/  ISETP.GE.AND P0, PT, R56, 0xf, PT ;  /* 0x0000000f3800780c */ /* 0x000fda0003f06270 */
[----:B------:R-:W-:Y:S05]  /*5020*/  @!P0 BRA `(.L_x_25943) ;  /* 0x0000000000108947 */ /* 0x000fea0003800000 */
[----:B------:R-:W-:-:S03]  /*5030*/  UMOV UR10, 0xffffffff ;  /* 0xffffffff000a7882 */ /* 0x000fc60000000000 */
[----:B------:R-:W-:Y:S05]  /*5040*/  BRA.DIV UR10, `(.L_x_25944) ;  /* 0x0000002a0a687947 */ /* 0x000fea000b800000 */
[----:B0-----:R0:W1:Y:S02]  /*5050*/  SHFL.IDX PT, R30, R50, R17, R19 ;  /* 0x00000011321e7389 */ /* 0x00106400000e0013 */
.L_x_26095:
[----:B-1----:R-:W-:-:S07]  /*5060*/  IMAD R53, R45, R30, R53 ;  /* 0x0000001e2d357224 */ /* 0x002fce00078e0235 */
.L_x_25943:
[----:B------:R-:W-:-:S13]  /*5070*/  ISETP.GE.AND P0, PT, R56, 0x10, PT ;  /* 0x000000103800780c */ /* 0x000fda0003f06270 */
[----:B------:R-:W-:Y:S05]  /*5080*/  @!P0 BRA `(.L_x_25945) ;  /* 0x0000000000108947 */ /* 0x000fea0003800000 */
[----:B------:R-:W-:-:S03]  /*5090*/  UMOV UR10, 0xffffffff ;  /* 0xffffffff000a7882 */ /* 0x000fc60000000000 */
[----:B------:R-:W-:Y:S05]  /*50a0*/  BRA.DIV UR10, `(.L_x_25946) ;  /* 0x0000002a0a707947 */ /* 0x000fea000b800000 */
[----:B0-----:R0:W1:Y:S02]  /*50b0*/  SHFL.IDX PT, R30, R50, R18, R19 ;  /* 0x00000012321e7389 */ /* 0x00106400000e0013 */
.L_x_26098:
[----:B-1----:R-:W-:-:S07]  /*50c0*/  IMAD R53, R46, R30, R53 ;  /* 0x0000001e2e357224 */ /* 0x002fce00078e0235 */
.L_x_25945:
[----:B------:R-:W-:-:S07]  /*50d0*/  IMAD.U32 R30, RZ, RZ, UR14 ;  /* 0x0000000eff1e7e24 */ /* 0x000fce000f8e00ff */
.L_x_25947:
        /* <DEDUP_REMOVED lines=36> */
.L_x_25914:
[----:B------:R-:W-:Y:S05]  /*5320*/  @!P5 BRA `(.L_x_25949) ;  /* 0xffffffe800e4d947 */ /* 0x000fea000383ffff */
.L_x_25790:
        /* <DEDUP_REMOVED lines=126> */
.L_x_25951:
[----:B------:R-:W-:Y:S05]  /*5b10*/  BSYNC.RECONVERGENT B0 ;  /* 0x0000000000007941 */ /* 0x000fea0003800200 */
.L_x_25950:
        /* <DEDUP_REMOVED lines=12> */
.L_x_25954:
        /* <DEDUP_REMOVED lines=107> */
.L_x_25953:
[----:B------:R-:W-:Y:S05]  /*6290*/  BSYNC.RECONVERGENT B0 ;  /* 0x0000000000007941 */ /* 0x000fea0003800200 */
.L_x_25952:
[----:B------:R-:W2:Y:S02]  /*62a0*/  LDCU UR10, c[0x0][0x374] ;  /* 0x00006e80ff0a77ac */ /* 0x000ea40008000800 */
[----:B--2---:R-:W-:Y:S02]  /*62b0*/  UIADD3 UR9, UPT, UPT, UR10, UR9, URZ ;  /* 0x000000090a097290 */ /* 0x004fe4000fffe0ff */
[----:B------:R-:W-:-:S04]  /*62c0*/  USHF.L.U32 UR10, UR10, 0x1, URZ ;  /* 0x000000010a0a7899 */ /* 0x000fc800080006ff */
[----:B------:R-:W-:-:S09]  /*62d0*/  UISETP.GE.U32.AND UP0, UPT, UR9, UR10, UPT ;  /* 0x0000000a0900728c */ /* 0x000fd2000bf06070 */
[----:B------:R-:W-:Y:S05]  /*62e0*/  BRA.U !UP0, `(.L_x_25955) ;  /* 0xffffffad08947547 */ /* 0x000fea000b83ffff */
[----:B------:R-:W-:Y:S05]  /*62f0*/  EXIT ;  /* 0x000000000000794d */ /* 0x000fea0003800000 */
.L_x_25812:
[----:B------:R-:W-:Y:S01]  /*6300*/  BSSY B2, `(.L_x_25956) ;  /* 0x0000006000027945 */ /* 0x000fe20003800000 */
[----:B------:R-:W-:Y:S02]  /*6310*/  IMAD.MOV.U32 R31, RZ, RZ, R28 ;  /* 0x000000ffff1f7224 */ /* 0x000fe400078e001c */
[----:B------:R-:W-:-:S07]  /*6320*/  IMAD.MOV.U32 R30, RZ, RZ, -0x1 ;  /* 0xffffffffff1e7424 */ /* 0x000fce00078e00ff */
[----:B012-4-:R-:W-:Y:S05]  /*6330*/  WARPSYNC.COLLECTIVE R30, `(.L_x_25957) ;  /* 0x000000001e087348 */ /* 0x017fea0003c00000 */
[----:B-1----:R1:W3:Y:S02]  /*6340*/  SHFL.IDX P0, R30, R50, R31, R19 ;  /* 0x0000001f321e7389 */ /* 0x0022e40000000013 */
[----:B01234-:R-:W-:Y:S05]  /*6350*/  ENDCOLLECTIVE ;  /* 0x000000000000791b */ /* 0x01ffea0003800000 */
.L_x_25957:
[----:B------:R-:W-:Y:S05]  /*6360*/  BSYNC B2 ;  /* 0x0000000000027941 */ /* 0x000fea0003800000 */
.L_x_25956:
[----:B------:R-:W-:Y:S05]  /*6370*/  BRA `(.L_x_25958) ;  /* 0xffffffc000887947 */ /* 0x000fea000383ffff */
.L_x_25814:
[----:B------:R-:W-:Y:S01]  /*6380*/  BSSY B2, `(.L_x_25959) ;  /* 0x0000006000027945 */ /* 0x000fe20003800000 */
[----:B------:R-:W-:Y:S01]  /*6390*/  MOV R31, R4 ;  /* 0x00000004001f7202 */ /* 0x000fe20000000f00 */
[----:B------:R-:W-:-:S07]  /*63a0*/  IMAD.MOV.U32 R30, RZ, RZ, -0x1 ;  /* 0xffffffffff1e7424 */ /* 0x000fce00078e00ff */
[----:B012-4-:R-:W-:Y:S05]  /*63b0*/  WARPSYNC.COLLECTIVE R30, `(.L_x_25960) ;  /* 0x000000001e087348 */ /* 0x017fea0003c00000 */
[----:B-1----:R1:W3:Y:S02]  /*63c0*/  SHFL.IDX P0, R30, R50, R31, R19 ;  /* 0x0000001f321e7389 */ /* 0x0022e40000000013 */
[----:B01234-:R-:W-:Y:S05]  /*63d0*/  ENDCOLLECTIVE ;  /* 0x000000000000791b */ /* 0x01ffea0003800000 */
.L_x_25960:
[----:B------:R-:W-:Y:S05]  /*63e0*/  BSYNC B2 ;  /* 0x0000000000027941 */ /* 0x000fea0003800000 */
.L_x_25959:
[----:B------:R-:W-:Y:S05]  /*63f0*/  BRA `(.L_x_25961) ;  /* 0xffffffc0007c7947 */ /* 0x000fea000383ffff */
.L_x_25816:
[----:B------:R-:W-:Y:S01]  /*6400*/  BSSY B2, `(.L_x_25962) ;  /* 0x0000006000027945 */ /* 0x000fe20003800000 */
[----:B------:R-:W-:Y:S02]  /*6410*/  IMAD.MOV.U32 R31, RZ, RZ, R5 ;  /* 0x000000ffff1f7224 */ /* 0x000fe400078e0005 */
[----:B------:R-:W-:-:S07]  /*6420*/  IMAD.MOV.U32 R30, RZ, RZ, -0x1 ;  /* 0xffffffffff1e7424 */ /* 0x000fce00078e00ff */
[----:B012-4-:R-:W-:Y:S05]  /*6430*/  WARPSYNC.COLLECTIVE R30, `(.L_x_25963) ;  /* 0x000000001e087348 */ /* 0x017fea0003c00000 */
[----:B-1----:R1:W3:Y:S02]  /*6440*/  SHFL.IDX P0, R30, R50, R31, R19 ;  /* 0x0000001f321e7389 */ /* 0x0022e40000000013 */
[----:B01234-:R-:W-:Y:S05]  /*6450*/  ENDCOLLECTIVE ;  /* 0x000000000000791b */ /* 0x01ffea0003800000 */
.L_x_25963:
[----:B------:R-:W-:Y:S05]  /*6460*/  BSYNC B2 ;  /* 0x0000000000027941 */ /* 0x000fea0003800000 */
.L_x_25962:
[----:B------:R-:W-:Y:S05]  /*6470*/  BRA `(.L_x_25964) ;  /* 0xffffffc000707947 */ /* 0x000fea000383ffff */
.L_x_25818:
[----:B------:R-:W-:Y:S01]  /*6480*/  BSSY B2, `(.L_x_25965) ;  /* 0x0000006000027945 */ /* 0x000fe20003800000 */
[----:B------:R-:W-:Y:S01]  /*6490*/  MOV R31, R6 ;  /* 0x00000006001f7202 */ /* 0x000fe20000000f00 */
[----:B------:R-:W-:-:S07]  /*64a0*/  IMAD.MOV.U32 R30, RZ, RZ, -0x1 ;  /* 0xffffffffff1e7424 */ /* 0x000fce00078e00ff */
[----:B012-4-:R-:W-:Y:S05]  /*64b0*/  WARPSYNC.COLLECTIVE R30, `(.L_x_25966) ;  /* 0x000000001e087348 */ /* 0x017fea0003c00000 */
[----:B-1----:R1:W3:Y:S02]  /*64c0*/  SHFL.IDX P0, R30, R50, R31, R19 ;  /* 0x0000001f321e7389 */ /* 0x0022e40000000013 */
[----:B01234-:R-:W-:Y:S05]  /*64d0*/  ENDCOLLECTIVE ;  /* 0x000000000000791b */ /* 0x01ffea0003800000 */
.L_x_25966:
[----:B------:R-:W-:Y:S05]  /*64e0*/  BSYNC B2 ;  /* 0x0000000000027941 */ /* 0x000fea0003800000 */
.L_x_25965:
[----:B------:R-:W-:Y:S05]  /*64f0*/  BRA `(.L_x_25967) ;  /* 0xffffffc000647947 */ /* 0x000fea000383ffff */
.L_x_25820:
[----:B------:R-:W-:Y:S01]  /*6500*/  BSSY B2, `(.L_x_25968) ;  /* 0x0000006000027945 */ /* 0x000fe20003800000 */
[----:B------:R-:W-:Y:S02]  /*6510*/  IMAD.MOV.U32 R31, RZ, RZ, R7 ;  /* 0x000000ffff1f7224 */ /* 0x000fe400078e0007 */
[----:B------:R-:W-:-:S07]  /*6520*/  IMAD.MOV.U32 R30, RZ, RZ, -0x1 ;  /* 0xffffffffff1e7424 */ /* 0x000fce00078e00ff */
[----:B012-4-:R-:W-:Y:S05]  /*6530*/  WARPSYNC.COLLECTIVE R30, `(.L_x_25969) ;  /* 0x000000001e087348 */ /* 0x017fea0003c00000 */
[----:B-1----:R1:W3:Y:S02]  /*6540*/  SHFL.IDX P0, R30, R50, R31, R19 ;  /* 0x0000001f321e7389 */ /* 0x0022e40000000013 */
[----:B01234-:R-:W-:Y:S05]  /*6550*/  ENDCOLLECTIVE ;  /* 0x000000000000791b */ /* 0x01ffea0003800000 */
.L_x_25969:
[----:B------:R-:W-:Y:S05]  /*6560*/  BSYNC B2 ;  /* 0x0000000000027941 */ /* 0x000fea0003800000 */
.L_x_25968:
[----:B------:R-:W-:Y:S05]  /*6570*/  BRA `(.L_x_25970) ;  /* 0xffffffc000607947 */ /* 0x000fea000383ffff */
.L_x_25822:
[----:B------:R-:W-:Y:S01]  /*6580*/  BSSY B2, `(.L_x_25971) ;  /* 0x0000006000027945 */ /* 0x000fe20003800000 */
[----:B------:R-:W-:Y:S01]  /*6590*/  MOV R31, R8 ;  /* 0x00000008001f7202 */ /* 0x000fe20000000f00 */
[----:B------:R-:W-:-:S07]  /*65a0*/  IMAD.MOV.U32 R30, RZ, RZ, -0x1 ;  /* 0xffffffffff1e7424 */ /* 0x000fce00078e00ff */
[----:B012-4-:R-:W-:Y:S05]  /*65b0*/  WARPSYNC.COLLECTIVE R30, `(.L_x_25972) ;  /* 0x000000001e087348 */ /* 0x017fea0003c00000 */
[----:B-1----:R1:W3:Y:S02]  /*65c0*/  SHFL.IDX P0, R30, R50, R31, R19 ;  /* 0x0000001f321e7389 */ /* 0x0022e40000000013 */
[----:B01234-:R-:W-:Y:S05]  /*65d0*/  ENDCOLLECTIVE ;  /* 0x000000000000791b */ /* 0x01ffea0003800000 */
.L_x_25972:
[----:B------:R-:W-:Y:S05]  /*65e0*/  BSYNC B2 ;  /* 0x0000000000027941 */ /* 0x000fea0003800000 */
.L_x_25971:
[----:B------:R-:W-:Y:S05]  /*65f0*/  BRA `(.L_x_25973) ;  /* 0xffffffc000587947 */ /* 0x000fea000383ffff */
.L_x_25824:
[----:B------:R-:W-:Y:S01]  /*6600*/  BSSY B2, `(.L_x_25974) ;  /* 0x0000006000027945 */ /* 0x000fe20003800000 */
[----:B------:R-:W-:Y:S02]  /*6610*/  IMAD.MOV.U32 R31, RZ, RZ, R9 ;  /* 0x000000ffff1f7224 */ /* 0x000fe400078e0009 */
[----:B------:R-:W-:-:S07]  /*6620*/  IMAD.MOV.U32 R30, RZ, RZ, -0x1 ;  /* 0xffffffffff1e7424 */ /* 0x000fce00078e00ff */
[----:B012-4-:R-:W-:Y:S05]  /*6630*/  WARPSYNC.COLLECTIVE R30, `(.L_x_25975) ;  /* 0x000000001e087348 */ /* 0x017fea0003c00000 */
[----:B-1----:R1:W3:Y:S02]  /*6640*/  SHFL.IDX P0, R30, R50, R31, R19 ;  /* 0x0000001f321e7389 */ /* 0x0022e40000000013 */
[----:B01234-:R-:W-:Y:S05]  /*6650*/  ENDCOLLECTIVE ;  /* 0x000000000000791b */ /* 0x01ffea0003800000 */
.L_x_25975:
[----:B------:R-:W-:Y:S05]  /*6660*/  BSYNC B2 ;  /* 0x0000000000027941 */ /* 0x000fea0003800000 */
.L_x_25974:
[----:B------:R-:W-:Y:S05]  /*6670*/  BRA `(.L_x_25976) ;  /* 0xffffffc000507947 */ /* 0x000fea000383ffff */
.L_x_25826:
[----:B------:R-:W-:Y:S01]  /*6680*/  BSSY B2, `(.L_x_25977) ;  /* 0x0000006000027945 */ /* 0x000fe20003800000 */
[----:B------:R-:W-:Y:S01]  /*6690*/  MOV R31, R10 ;  /* 0x0000000a001f7202 */ /* 0x000fe20000000f00 */
[----:B------:R-:W-:-:S07]  /*66a0*/  IMAD.MOV.U32 R30, RZ, RZ, -0x1 ;  /* 0xffffffffff1e7424 */ /* 0x000fce00078e00ff */
[----:B012-4-:R-:W-:Y:S05]  /*66b0*/  WARPSYNC.COLLECTIVE R30, `(.L_x_25978) ;  /* 0x000000001e087348 */ /* 0x017fea0003c00000 */
[----:B-1----:R1:W3:Y:S02]  /*66c0*/  SHFL.IDX P0, R30, R50, R31, R19 ;  /* 0x0000001f321e7389 */ /* 0x0022e40000000013 */
[----:B01234-:R-:W-:Y:S05]  /*66d0*/  ENDCOLLECTIVE ;  /* 0x000000000000791b */ /* 0x01ffea0003800000 */
.L_x_25978:
[----:B------:R-:W-:Y:S05]  /*66e0*/  BSYNC B2 ;  /* 0x0000000000027941 */ /* 0x000fea0003800000 */
.L_x_25977:
[----:B------:R-:W-:Y:S05]  /*66f0*/  BRA `(.L_x_25979) ;  /* 0xffffffc000487947 */ /* 0x000fea000383ffff */
.L_x_25828:
[----:B------:R-:W-:Y:S01]  /*6700*/  BSSY B2, `(.L_x_25980) ;  /* 0x0000006000027945 */ /* 0x000fe20003800000 */
[----:B------:R-:W-:Y:S02]  /*6710*/  IMAD.MOV.U32 R31, RZ, RZ, R11 ;  /* 0x000000ffff1f7224 */ /* 0x000fe400078e000b */
[----:B------:R-:W-:-:S07]  /*6720*/  IMAD.MOV.U32 R30, RZ, RZ, -0x1 ;  /* 0xffffffffff1e7424 */ /* 0x000fce00078e00ff */
[----:B012-4-:R-:W-:Y:S05]  /*6730*/  WARPSYNC.COLLECTIVE R30, `(.L_x_25981) ;  /* 0x000000001e087348 */ /* 0x017fea0003c00000 */
[----:B-1----:R1:W3:Y:S02]  /*6740*/  SHFL.IDX P0, R30, R50, R31, R19 ;  /* 0x0000001f321e7389 */ /* 0x0022e40000000013 */
[----:B01234-:R-:W-:Y:S05]  /*6750*/  ENDCOLLECTIVE ;  /* 0x000000000000791b */ /* 0x01ffea0003800000 */
.L_x_25981:
[----:B------:R-:W-:Y:S05]  /*6760*/  BSYNC B2 ;  /* 0x0000000000027941 */ /* 0x000fea0003800000 */
.L_x_25980:
[----:B------:R-:W-:Y:S05]  /*6770*/  BRA `(.L_x_25982) ;  /* 0xffffffc000407947 */ /* 0x000fea000383ffff */
.L_x_25830:
[----:B------:R-:W-:Y:S01]  /*6780*/  BSSY B2, `(.L_x_25983) ;  /* 0x0000006000027945 */ /* 0x000fe20003800000 */
[----:B------:R-:W-:Y:S01]  /*6790*/  MOV R31, R12 ;  /* 0x0000000c001f7202 */ /* 0x000fe20000000f00 */
[----:B------:R-:W-:-:S07]  /*67a0*/  IMAD.MOV.U32 R30, RZ, RZ, -0x1 ;  /* 0xffffffffff1e7424 */ /* 0x000fce00078e00ff */
[----:B012-4-:R-:W-:Y:S05]  /*67b0*/  WARPSYNC.COLLECTIVE R30, `(.L_x_25984) ;  /* 0x000000001e087348 */ /* 0x017fea0003c00000 */
[----:B-1----:R1:W3:Y:S02]  /*67c0*/  SHFL.IDX P0, R30, R50, R31, R19 ;  /* 0x0000001f321e7389 */ /* 0x0022e40000000013 */
[----:B01234-:R-:W-:Y:S05]  /*67d0*/  ENDCOLLECTIVE ;  /* 0x000000000000791b */ /* 0x01ffea0003800000 */
.L_x_25984:
[----:B------:R-:W-:Y:S05]  /*67e0*/  BSYNC B2 ;  /* 0x0000000000027941 */ /* 0x000fea0003800000 */
.L_x_25983:
[----:B------:R-:W-:Y:S05]  /*67f0*/  BRA `(.L_x_25985) ;  /* 0xffffffc000387947 */ /* 0x000fea000383ffff */
.L_x_25832:
[----:B------:R-:W-:Y:S01]  /*6800*/  BSSY B2, `(.L_x_25986) ;  /* 0x0000006000027945 */ /* 0x000fe20003800000 */
[----:B------:R-:W-:Y:S02]  /*6810*/  IMAD.MOV.U32 R31, RZ, RZ, R13 ;  /* 0x000000ffff1f7224 */ /* 0x000fe400078e000d */
[----:B------:R-:W-:-:S07]  /*6820*/  IMAD.MOV.U32 R30, RZ, RZ, -0x1 ;  /* 0xffffffffff1e7424 */ /* 0x000fce00078e00ff */
[----:B012-4-:R-:W-:Y:S05]  /*6830*/  WARPSYNC.COLLECTIVE R30, `(.L_x_25987) ;  /* 0x000000001e087348 */ /* 0x017fea0003c00000 */
[----:B-1----:R1:W3:Y:S02]  /*6840*/  SHFL.IDX P0, R30, R50, R31, R19 ;  /* 0x0000001f321e7389 */ /* 0x0022e40000000013 */
[----:B01234-:R-:W-:Y:S05]  /*6850*/  ENDCOLLECTIVE ;  /* 0x000000000000791b */ /* 0x01ffea0003800000 */
.L_x_25987:
[----:B------:R-:W-:Y:S05]  /*6860*/  BSYNC B2 ;  /* 0x0000000000027941 */ /* 0x000fea0003800000 */
.L_x_25986:
[----:B------:R-:W-:Y:S05]  /*6870*/  BRA `(.L_x_25988) ;  /* 0xffffffc000307947 */ /* 0x000fea000383ffff */
.L_x_25834:
[----:B------:R-:W-:Y:S01]  /*6880*/  BSSY B2, `(.L_x_25989) ;  /* 0x0000006000027945 */ /* 0x000fe20003800000 */
[----:B------:R-:W-:Y:S01]  /*6890*/  MOV R31, R14 ;  /* 0x0000000e001f7202 */ /* 0x000fe20000000f00 */
[----:B------:R-:W-:-:S07]  /*68a0*/  IMAD.MOV.U32 R30, RZ, RZ, -0x1 ;  /* 0xffffffffff1e7424 */ /* 0x000fce00078e00ff */
[----:B012-4-:R-:W-:Y:S05]  /*68b0*/  WARPSYNC.COLLECTIVE R30, `(.L_x_25990) ;  /* 0x000000001e087348 */ /* 0x017fea0003c00000 */
[----:B-1----:R1:W3:Y:S02]  /*68c0*/  SHFL.IDX P0, R30, R50, R31, R19 ;  /* 0x0000001f321e7389 */ /* 0x0022e40000000013 */
[----:B01234-:R-:W-:Y:S05]  /*68d0*/  ENDCOLLECTIVE ;  /* 0x000000000000791b */ /* 0x01ffea0003800000 */
.L_x_25990:
[----:B------:R-:W-:Y:S05]  /*68e0*/  BSYNC B2 ;  /* 0x0000000000027941 */ /* 0x000fea0003800000 */
.L_x_25989:
[----:B------:R-:W-:Y:S05]  /*68f0*/  BRA `(.L_x_25991) ;  /* 0xffffffc000287947 */ /* 0x000fea000383ffff */
.L_x_25836:
[----:B------:R-:W-:Y:S01]  /*6900*/  BSSY B2, `(.L_x_25992) ;  /* 0x0000006000027945 */ /* 0x000fe20003800000 */
[----:B------:R-:W-:Y:S02]  /*6910*/  IMAD.MOV.U32 R31, RZ, RZ, R15 ;  /* 0x000000ffff1f7224 */ /* 0x000fe400078e000f */
[----:B------:R-:W-:-:S07]  /*6920*/  IMAD.MOV.U32 R30, RZ, RZ, -0x1 ;  /* 0xffffffffff1e7424 */ /* 0x000fce00078e00ff */
[----:B012-4-:R-:W-:Y:S05]  /*6930*/  WARPSYNC.COLLECTIVE R30, `(.L_x_25993) ;  /* 0x000000001e087348 */ /* 0x017fea0003c00000 */
[----:B-1----:R1:W3:Y:S02]  /*6940*/  SHFL.IDX P0, R30, R50, R31, R19 ;  /* 0x0000001f321e7389 */ /* 0x0022e40000000013 */
[----:B01234-:R-:W-:Y:S05]  /*6950*/  ENDCOLLECTIVE ;  /* 0x000000000000791b */ /* 0x01ffea0003800000 */
.L_x_25993:
[----:B------:R-:W-:Y:S05]  /*6960*/  BSYNC B2 ;  /* 0x0000000000027941 */ /* 0x000fea0003800000 */
.L_x_25992:
[----:B------:R-:W-:Y:S05]  /*6970*/  BRA `(.L_x_25994) ;  /* 0xffffffc000207947 */ /* 0x000fea000383ffff */
.L_x_25838:
[----:B------:R-:W-:Y:S01]  /*6980*/  BSSY B2, `(.L_x_25995) ;  /* 0x0000006000027945 */ /* 0x000fe20003800000 */
[----:B------:R-:W-:Y:S01]  /*6990*/  MOV R31, R16 ;  /* 0x00000010001f7202 */ /* 0x000fe20000000f00 */
[----:B------:R-:W-:-:S07]  /*69a0*/  IMAD.MOV.U32 R30, RZ, RZ, -0x1 ;  /* 0xffffffffff1e7424 */ /* 0x000fce00078e00ff */
[----:B012-4-:R-:W-:Y:S05]  /*69b0*/  WARPSYNC.COLLECTIVE R30, `(.L_x_25996) ;  /* 0x000000001e087348 */ /* 0x017fea0003c00000 */
[----:B-1----:R1:W3:Y:S02]  /*69c0*/  SHFL.IDX P0, R30, R50, R31, R19 ;  /* 0x0000001f321e7389 */ /* 0x0022e40000000013 */
[----:B01234-:R-:W-:Y:S05]  /*69d0*/  ENDCOLLECTIVE ;  /* 0x000000000000791b */ /* 0x01ffea0003800000 */
.L_x_25996:
[----:B------:R-:W-:Y:S05]  /*69e0*/  BSYNC B2 ;  /* 0x0000000000027941 */ /* 0x000fea0003800000 */
.L_x_25995:
[----:B------:R-:W-:Y:S05]  /*69f0*/  BRA `(.L_x_25997) ;  /* 0xffffffc000187947 */ /* 0x000fea000383ffff */
.L_x_25840:
[----:B------:R-:W-:Y:S01]  /*6a00*/  BSSY B2, `(.L_x_25998) ;  /* 0x0000006000027945 */ /* 0x000fe20003800000 */
[----:B------:R-:W-:Y:S02]  /*6a10*/  IMAD.MOV.U32 R31, RZ, RZ, R17 ;  /* 0x000000ffff1f7224 */ /* 0x000fe400078e0011 */
[----:B------:R-:W-:-:S07]  /*6a20*/  IMAD.MOV.U32 R30, RZ, RZ, -0x1 ;  /* 0xffffffffff1e7424 */ /* 0x000fce00078e00ff */
[----:B012-4-:R-:W-:Y:S05]  /*6a30*/  WARPSYNC.COLLECTIVE R30, `(.L_x_25999) ;  /* 0x000000001e087348 */ /* 0x017fea0003c00000 */
[----:B-1----:R1:W3:Y:S02]  /*6a40*/  SHFL.IDX P0, R30, R50, R31, R19 ;  /* 0x0000001f321e7389 */ /* 0x0022e40000000013 */
[----:B01234-:R-:W-:Y:S05]  /*6a50*/  ENDCOLLECTIVE ;  /* 0x000000000000791b */ /* 0x01ffea0003800000 */
.L_x_25999:
[----:B------:R-:W-:Y:S05]  /*6a60*/  BSYNC B2 ;  /* 0x0000000000027941 */ /* 0x000fea0003800000 */
.L_x_25998:
[----:B------:R-:W-:Y:S05]  /*6a70*/  BRA `(.L_x_26000) ;  /* 0xffffffc000107947 */ /* 0x000fea000383ffff */
.L_x_25842:
[----:B------:R-:W-:Y:S01]  /*6a80*/  BSSY B2, `(.L_x_26001) ;  /* 0x0000006000027945 */ /* 0x000fe20003800000 */
[----:B------:R-:W-:Y:S01]  /*6a90*/  MOV R31, R18 ;  /* 0x00000012001f7202 */ /* 0x000fe20000000f00 */
[----:B------:R-:W-:-:S07]  /*6aa0*/  IMAD.MOV.U32 R30, RZ, RZ, -0x1 ;  /* 0xffffffffff1e7424 */ /* 0x000fce00078e00ff */
[----:B012-4-:R-:W-:Y:S05]  /*6ab0*/  WARPSYNC.COLLECTIVE R30, `(.L_x_26002) ;  /* 0x000000001e087348 */ /* 0x017fea0003c00000 */
[----:B-1----:R1:W3:Y:S02]  /*6ac0*/  SHFL.IDX P0, R30, R50, R31, R19 ;  /* 0x0000001f321e7389 */ /* 0x0022e40000000013 */
[----:B01234-:R-:W-:Y:S05]  /*6ad0*/  ENDCOLLECTIVE ;  /* 0x000000000000791b */ /* 0x01ffea0003800000 */
.L_x_26002:
[----:B------:R-:W-:Y:S05]  /*6ae0*/  BSYNC B2 ;  /* 0x0000000000027941 */ /* 0x000fea0003800000 */
.L_x_26001:
[----:B------:R-:W-:Y:S05]  /*6af0*/  BRA `(.L_x_26003) ;  /* 0xffffffc000087947 */ /* 0x000fea000383ffff */
.L_x_25865:
[----:B------:R-:W-:Y:S01]  /*6b00*/  BSSY B1, `(.L_x_26004) ;  /* 0x0000006000017945 */ /* 0x000fe20003800000 */
[----:B------:R-:W-:Y:S02]  /*6b10*/  IMAD.MOV.U32 R31, RZ, RZ, R28 ;  /* 0x000000ffff1f7224 */ /* 0x000fe400078e001c */
[----:B------:R-:W-:-:S07]  /*6b20*/  IMAD.MOV.U32 R30, RZ, RZ, -0x1 ;  /* 0xffffffffff1e7424 */ /* 0x000fce00078e00ff */
[----:B012-4-:R-:W-:Y:S05]  /*6b30*/  WARPSYNC.COLLECTIVE R30, `(.L_x_26005) ;  /* 0x000000001e087348 */ /* 0x017fea0003c00000 */
[----:B-1----:R1:W3:Y:S02]  /*6b40*/  SHFL.IDX P0, R30, R50, R31, R19 ;  /* 0x0000001f321e7389 */ /* 0x0022e40000000013 */
[----:B01234-:R-:W-:Y:S05]  /*6b50*/  ENDCOLLECTIVE ;  /* 0x000000000000791b */ /* 0x01ffea0003800000 */
.L_x_26005:
[----:B------:R-:W-:Y:S05]  /*6b60*/  BSYNC B1 ;  /* 0x0000000000017941 */ /* 0x000fea0003800000 */
.L_x_26004:
[----:B------:R-:W-:Y:S05]  /*6b70*/  BRA `(.L_x_26006) ;  /* 0xffffffcc00447947 */ /* 0x000fea000383ffff */
.L_x_25867:
[----:B------:R-:W-:Y:S01]  /*6b80*/  BSSY B1, `(.L_x_26007) ;  /* 0x0000006000017945 */ /* 0x000fe20003800000 */
[----:B------:R-:W-:Y:S01]  /*6b90*/  MOV R31, R4 ;  /* 0x00000004001f7202 */ /* 0x000fe20000000f00 */
[----:B------:R-:W-:-:S07]  /*6ba0*/  IMAD.MOV.U32 R30, RZ, RZ, -0x1 ;  /* 0xffffffffff1e7424 */ /* 0x000fce00078e00ff */
[----:B012-4-:R-:W-:Y:S05]  /*6bb0*/  WARPSYNC.COLLECTIVE R30, `(.L_x_26008) ;  /* 0x000000001e087348 */ /* 0x017fea0003c00000 */
[----:B-1----:R1:W3:Y:S02]  /*6bc0*/  SHFL.IDX P0, R30, R50, R31, R19 ;  /* 0x0000001f321e7389 */ /* 0x0022e40000000013 */
[----:B01234-:R-:W-:Y:S05]  /*6bd0*/  ENDCOLLECTIVE ;  /* 0x000000000000791b */ /* 0x01ffea0003800000 */
.L_x_26008:
[----:B------:R-:W-:Y:S05]  /*6be0*/  BSYNC B1 ;  /* 0x0000000000017941 */ /* 0x000fea0003800000 */
.L_x_26007:
[----:B------:R-:W-:Y:S05]  /*6bf0*/  BRA `(.L_x_26009) ;  /* 0xffffffcc00387947 */ /* 0x000fea000383ffff */
.L_x_25869:
[----:B------:R-:W-:Y:S01]  /*6c00*/  BSSY B1, `(.L_x_26010) ;  /* 0x0000006000017945 */ /* 0x000fe20003800000 */
[----:B------:R-:W-:Y:S02]  /*6c10*/  IMAD.MOV.U32 R31, RZ, RZ, R5 ;  /* 0x000000ffff1f7224 */ /* 0x000fe400078e0005 */
[----:B------:R-:W-:-:S07]  /*6c20*/  IMAD.MOV.U32 R30, RZ, RZ, -0x1 ;  /* 0xffffffffff1e7424 */ /* 0x000fce00078e00ff */
[----:B012-4-:R-:W-:Y:S05]  /*6c30*/  WARPSYNC.COLLECTIVE R30, `(.L_x_26011) ;  /* 0x000000001e087348 */ /* 0x017fea0003c00000 */
[----:B-1----:R1:W3:Y:S02]  /*6c40*/  SHFL.IDX P0, R30, R50, R31, R19 ;  /* 0x0000001f321e7389 */ /* 0x0022e40000000013 */
[----:B01234-:R-:W-:Y:S05]  /*6c50*/  ENDCOLLECTIVE ;  /* 0x000000000000791b */ /* 0x01ffea0003800000 */
.L_x_26011:
[----:B------:R-:W-:Y:S05]  /*6c60*/  BSYNC B1 ;  /* 0x0000000000017941 */ /* 0x000fea0003800000 */
.L_x_26010:
[----:B------:R-:W-:Y:S05]  /*6c70*/  BRA `(.L_x_26012) ;  /* 0xffffffcc002c7947 */ /* 0x000fea000383ffff */
.L_x_25871:
[----:B------:R-:W-:Y:S01]  /*6c80*/  BSSY B1, `(.L_x_26013) ;  /* 0x0000006000017945 */ /* 0x000fe20003800000 */
[----:B------:R-:W-:Y:S01]  /*6c90*/  MOV R31, R6 ;  /* 0x00000006001f7202 */ /* 0x000fe20000000f00 */
[----:B------:R-:W-:-:S07]  /*6ca0*/  IMAD.MOV.U32 R30, RZ, RZ, -0x1 ;  /* 0xffffffffff1e7424 */ /* 0x000fce00078e00ff */
[----:B012-4-:R-:W-:Y:S05]  /*6cb0*/  WARPSYNC.COLLECTIVE R30, `(.L_x_26014) ;  /* 0x000000001e087348 */ /* 0x017fea0003c00000 */
[----:B-1----:R1:W3:Y:S02]  /*6cc0*/  SHFL.IDX P0, R30, R50, R31, R19 ;  /* 0x0000001f321e7389 */ /* 0x0022e40000000013 */
[----:B01234-:R-:W-:Y:S05]  /*6cd0*/  ENDCOLLECTIVE ;  /* 0x000000000000791b */ /* 0x01ffea0003800000 */
.L_x_26014:
[----:B------:R-:W-:Y:S05]  /*6ce0*/  BSYNC B1 ;  /* 0x0000000000017941 */ /* 0x000fea0003800000 */
.L_x_26013:
[----:B------:R-:W-:Y:S05]  /*6cf0*/  BRA `(.L_x_26015) ;  /* 0xffffffcc00207947 */ /* 0x000fea000383ffff */
.L_x_25873:
[----:B------:R-:W-:Y:S01]  /*6d00*/  BSSY B1, `(.L_x_26016) ;  /* 0x0000006000017945 */ /* 0x000fe20003800000 */
[----:B------:R-:W-:Y:S02]  /*6d10*/  IMAD.MOV.U32 R31, RZ, RZ, R7 ;  /* 0x000000ffff1f7224 */ /* 0x000fe400078e0007 */
[----:B------:R-:W-:-:S07]  /*6d20*/  IMAD.MOV.U32 R30, RZ, RZ, -0x1 ;  /* 0xffffffffff1e7424 */ /* 0x000fce00078e00ff */
[----:B012-4-:R-:W-:Y:S05]  /*6d30*/  WARPSYNC.COLLECTIVE R30, `(.L_x_26017) ;  /* 0x000000001e087348 */ /* 0x017fea0003c00000 */
[----:B-1----:R1:W3:Y:S02]  /*6d40*/  SHFL.IDX P0, R30, R50, R31, R19 ;  /* 0x0000001f321e7389 */ /* 0x0022e40000000013 */
[----:B01234-:R-:W-:Y:S05]  /*6d50*/  ENDCOLLECTIVE ;  /* 0x000000000000791b */ /* 0x01ffea0003800000 */
.L_x_26017:
[----:B------:R-:W-:Y:S05]  /*6d60*/  BSYNC B1 ;  /* 0x0000000000017941 */ /* 0x000fea0003800000 */
.L_x_26016:
[----:B------:R-:W-:Y:S05]  /*6d70*/  BRA `(.L_x_26018) ;  /* 0xffffffcc001c7947 */ /* 0x000fea000383ffff */
.L_x_25875:
[----:B------:R-:W-:Y:S01]  /*6d80*/  BSSY B1, `(.L_x_26019) ;  /* 0x0000006000017945 */ /* 0x000fe20003800000 */
[----:B------:R-:W-:Y:S01]  /*6d90*/  MOV R31, R8 ;  /* 0x00000008001f7202 */ /* 0x000fe20000000f00 */
[----:B------:R-:W-:-:S07]  /*6da0*/  IMAD.MOV.U32 R30, RZ, RZ, -0x1 ;  /* 0xffffffffff1e7424 */ /* 0x000fce00078e00ff */
[----:B012-4-:R-:W-:Y:S05]  /*6db0*/  WARPSYNC.COLLECTIVE R30, `(.L_x_26020) ;  /* 0x000000001e087348 */ /* 0x017fea0003c00000 */
[----:B-1----:R1:W3:Y:S02]  /*6dc0*/  SHFL.IDX P0, R30, R50, R31, R19 ;  /* 0x0000001f321e7389 */ /* 0x0022e40000000013 */
[----:B01234-:R-:W-:Y:S05]  /*6dd0*/  ENDCOLLECTIVE ;  /* 0x000000000000791b */ /* 0x01ffea0003800000 */
.L_x_26020:
[----:B------:R-:W-:Y:S05]  /*6de0*/  BSYNC B1 ;  /* 0x0000000000017941 */ /* 0x000fea0003800000 */
.L_x_26019:
[----:B------:R-:W-:Y:S05]  /*6df0*/  BRA `(.L_x_26021) ;  /* 0xffffffcc00147947 */ /* 0x000fea000383ffff */
.L_x_25877:
[----:B------:R-:W-:Y:S01]  /*6e00*/  BSSY B1, `(.L_x_26022) ;  /* 0x0000006000017945 */ /* 0x000fe20003800000 */
[----:B------:R-:W-:Y:S02]  /*6e10*/  IMAD.MOV.U32 R31, RZ, RZ, R9 ;  /* 0x000000ffff1f7224 */ /* 0x000fe400078e0009 */
[----:B------:R-:W-:-:S07]  /*6e20*/  IMAD.MOV.U32 R30, RZ, RZ, -0x1 ;  /* 0xffffffffff1e7424 */ /* 0x000fce00078e00ff */
[----:B012-4-:R-:W-:Y:S05]  /*6e30*/  WARPSYNC.COLLECTIVE R30, `(.L_x_26023) ;  /* 0x000000001e087348 */ /* 0x017fea0003c00000 */
[----:B-1----:R1:W3:Y:S02]  /*6e40*/  SHFL.IDX P0, R30, R50, R31, R19 ;  /* 0x0000001f321e7389 */ /* 0x0022e40000000013 */
[----:B01234-:R-:W-:Y:S05]  /*6e50*/  ENDCOLLECTIVE ;  /* 0x000000000000791b */ /* 0x01ffea0003800000 */
.L_x_26023:
[----:B------:R-:W-:Y:S05]  /*6e60*/  BSYNC B1 ;  /* 0x0000000000017941 */ /* 0x000fea0003800000 */
.L_x_26022:
[----:B------:R-:W-:Y:S05]  /*6e70*/  BRA `(.L_x_26024) ;  /* 0xffffffcc000c7947 */ /* 0x000fea000383ffff */
.L_x_25879:
[----:B------:R-:W-:Y:S01]  /*6e80*/  BSSY B1, `(.L_x_26025) ;  /* 0x0000006000017945 */ /* 0x000fe20003800000 */
[----:B------:R-:W-:Y:S01]  /*6e90*/  MOV R31, R10 ;  /* 0x0000000a001f7202 */ /* 0x000fe20000000f00 */
[----:B------:R-:W-:-:S07]  /*6ea0*/  IMAD.MOV.U32 R30, RZ, RZ, -0x1 ;  /* 0xffffffffff1e7424 */ /* 0x000fce00078e00ff */
[----:B012-4-:R-:W-:Y:S05]  /*6eb0*/  WARPSYNC.COLLECTIVE R30, `(.L_x_26026) ;  /* 0x000000001e087348 */ /* 0x017fea0003c00000 */
[----:B-1----:R1:W3:Y:S02]  /*6ec0*/  SHFL.IDX P0, R30, R50, R31, R19 ;  /* 0x0000001f321e7389 */ /* 0x0022e40000000013 */
[----:B01234-:R-:W-:Y:S05]  /*6ed0*/  ENDCOLLECTIVE ;  /* 0x000000000000791b */ /* 0x01ffea0003800000 */
.L_x_26026:
[----:B------:R-:W-:Y:S05]  /*6ee0*/  BSYNC B1 ;  /* 0x0000000000017941 */ /* 0x000fea0003800000 */
.L_x_26025:
[----:B------:R-:W-:Y:S05]  /*6ef0*/  BRA `(.L_x_26027) ;  /* 0xffffffcc00047947 */ /* 0x000fea000383ffff */
.L_x_25881:
[----:B------:R-:W-:Y:S01]  /*6f00*/  BSSY B1, `(.L_x_26028) ;  /* 0x0000006000017945 */ /* 0x000fe20003800000 */
[----:B------:R-:W-:Y:S02]  /*6f10*/  IMAD.MOV.U32 R31, RZ, RZ, R11 ;  /* 0x000000ffff1f7224 */ /* 0x000fe400078e000b */
[----:B------:R-:W-:-:S07]  /*6f20*/  IMAD.MOV.U32 R30, RZ, RZ, -0x1 ;  /* 0xffffffffff1e7424 */ /* 0x000fce00078e00ff */
[----:B012-4-:R-:W-:Y:S05]  /*6f30*/  WARPSYNC.COLLECTIVE R30, `(.L_x_26029) ;  /* 0x000000001e087348 */ /* 0x017fea0003c00000 */
[----:B-1----:R1:W3:Y:S02]  /*6f40*/  SHFL.IDX P0, R30, R50, R31, R19 ;  /* 0x0000001f321e7389 */ /* 0x0022e40000000013 */
[----:B01234-:R-:W-:Y:S05]  /*6f50*/  ENDCOLLECTIVE ;  /* 0x000000000000791b */ /* 0x01ffea0003800000 */
.L_x_26029:
[----:B------:R-:W-:Y:S05]  /*6f60*/  BSYNC B1 ;  /* 0x0000000000017941 */ /* 0x000fea0003800000 */
.L_x_26028:
[----:B------:R-:W-:Y:S05]  /*6f70*/  BRA `(.L_x_26030) ;  /* 0xffffffc800fc7947 */ /* 0x000fea000383ffff */
.L_x_25883:
[----:B------:R-:W-:Y:S01]  /*6f80*/  BSSY B1, `(.L_x_26031) ;  /* 0x0000006000017945 */ /* 0x000fe20003800000 */
[----:B------:R-:W-:Y:S01]  /*6f90*/  MOV R31, R12 ;  /* 0x0000000c001f7202 */ /* 0x000fe20000000f00 */
[----:B------:R-:W-:-:S07]  /*6fa0*/  IMAD.MOV.U32 R30, RZ, RZ, -0x1 ;  /* 0xffffffffff1e7424 */ /* 0x000fce00078e00ff */
[----:B012-4-:R-:W-:Y:S05]  /*6fb0*/  WARPSYNC.COLLECTIVE R30, `(.L_x_26032) ;  /* 0x000000001e087348 */ /* 0x017fea0003c00000 */
[----:B-1----:R1:W3:Y:S02]  /*6fc0*/  SHFL.IDX P0, R30, R50, R31, R19 ;  /* 0x0000001f321e7389 */ /* 0x0022e40000000013 */
[----:B01234-:R-:W-:Y:S05]  /*6fd0*/  ENDCOLLECTIVE ;  /* 0x000000000000791b */ /* 0x01ffea0003800000 */
.L_x_26032:
[----:B------:R-:W-:Y:S05]  /*6fe0*/  BSYNC B1 ;  /* 0x0000000000017941 */ /* 0x000fea0003800000 */
.L_x_26031:
[----:B------:R-:W-:Y:S05]  /*6ff0*/  BRA `(.L_x_26033) ;  /* 0xffffffc800f47947 */ /* 0x000fea000383ffff */
.L_x_25885:
[----:B------:R-:W-:Y:S01]  /*7000*/  BSSY B1, `(.L_x_26034) ;  /* 0x0000006000017945 */ /* 0x000fe20003800000 */
[----:B------:R-:W-:Y:S02]  /*7010*/  IMAD.MOV.U32 R31, RZ, RZ, R13 ;  /* 0x000000ffff1f7224 */ /* 0x000fe400078e000d */
[----:B------:R-:W-:-:S07]  /*7020*/  IMAD.MOV.U32 R30, RZ, RZ, -0x1 ;  /* 0xffffffffff1e7424 */ /* 0x000fce00078e00ff */
[----:B012-4-:R-:W-:Y:S05]  /*7030*/  WARPSYNC.COLLECTIVE R30, `(.L_x_26035) ;  /* 0x000000001e087348 */ /* 0x017fea0003c00000 */
[----:B-1----:R1:W3:Y:S02]  /*7040*/  SHFL.IDX P0, R30, R50, R31, R19 ;  /* 0x0000001f321e7389 */ /* 0x0022e40000000013 */
[----:B01234-:R-:W-:Y:S05]  /*7050*/  ENDCOLLECTIVE ;  /* 0x000000000000791b */ /* 0x01ffea0003800000 */
.L_x_26035:
[----:B------:R-:W-:Y:S05]  /*7060*/  BSYNC B1 ;  /* 0x0000000000017941 */ /* 0x000fea0003800000 */
.L_x_26034:
[----:B------:R-:W-:Y:S05]  /*7070*/  BRA `(.L_x_26036) ;  /* 0xffffffc800ec7947 */ /* 0x000fea000383ffff */
.L_x_25887:
[----:B------:R-:W-:Y:S01]  /*7080*/  BSSY B1, `(.L_x_26037) ;  /* 0x0000006000017945 */ /* 0x000fe20003800000 */
[----:B------:R-:W-:Y:S01]  /*7090*/  MOV R31, R14 ;  /* 0x0000000e001f7202 */ /* 0x000fe20000000f00 */
[----:B------:R-:W-:-:S07]  /*70a0*/  IMAD.MOV.U32 R30, RZ, RZ, -0x1 ;  /* 0xffffffffff1e7424 */ /* 0x000fce00078e00ff */
[----:B012-4-:R-:W-:Y:S05]  /*70b0*/  WARPSYNC.COLLECTIVE R30, `(.L_x_26038) ;  /* 0x000000001e087348 */ /* 0x017fea0003c00000 */
[----:B-1----:R1:W3:Y:S02]  /*70c0*/  SHFL.IDX P0, R30, R50, R31, R19 ;  /* 0x0000001f321e7389 */ /* 0x0022e40000000013 */
[----:B01234-:R-:W-:Y:S05]  /*70d0*/  ENDCOLLECTIVE ;  /* 0x000000000000791b */ /* 0x01ffea0003800000 */
.L_x_26038:
[----:B------:R-:W-:Y:S05]  /*70e0*/  BSYNC B1 ;  /* 0x0000000000017941 */ /* 0x000fea0003800000 */
.L_x_26037:
[----:B------:R-:W-:Y:S05]  /*70f0*/  BRA `(.L_x_26039) ;  /* 0xffffffc800e47947 */ /* 0x000fea000383ffff */
.L_x_25889:
[----:B------:R-:W-:Y:S01]  /*7100*/  BSSY B1, `(.L_x_26040) ;  /* 0x0000006000017945 */ /* 0x000fe20003800000 */
[----:B------:R-:W-:Y:S02]  /*7110*/  IMAD.MOV.U32 R31, RZ, RZ, R15 ;  /* 0x000000ffff1f7224 */ /* 0x000fe400078e000f */
[----:B------:R-:W-:-:S07]  /*7120*/  IMAD.MOV.U32 R30, RZ, RZ, -0x1 ;  /* 0xffffffffff1e7424 */ /* 0x000fce00078e00ff */
[----:B012-4-:R-:W-:Y:S05]  /*7130*/  WARPSYNC.COLLECTIVE R30, `(.L_x_26041) ;  /* 0x000000001e087348 */ /* 0x017fea0003c00000 */
[----:B-1----:R1:W3:Y:S02]  /*7140*/  SHFL.IDX P0, R30, R50, R31, R19 ;  /* 0x0000001f321e7389 */ /* 0x0022e40000000013 */
[----:B01234-:R-:W-:Y:S05]  /*7150*/  ENDCOLLECTIVE ;  /* 0x000000000000791b */ /* 0x01ffea0003800000 */
.L_x_26041:
[----:B------:R-:W-:Y:S05]  /*7160*/  BSYNC B1 ;  /* 0x0000000000017941 */ /* 0x000fea0003800000 */
.L_x_26040:
[----:B------:R-:W-:Y:S05]  /*7170*/  BRA `(.L_x_26042) ;  /* 0xffffffc800dc7947 */ /* 0x000fea000383ffff */
.L_x_25891:
[----:B------:R-:W-:Y:S01]  /*7180*/  BSSY B1, `(.L_x_26043) ;  /* 0x0000006000017945 */ /* 0x000fe20003800000 */
[----:B------:R-:W-:Y:S01]  /*7190*/  MOV R31, R16 ;  /* 0x00000010001f7202 */ /* 0x000fe20000000f00 */
[----:B------:R-:W-:-:S07]  /*71a0*/  IMAD.MOV.U32 R30, RZ, RZ, -0x1 ;  /* 0xffffffffff1e7424 */ /* 0x000fce00078e00ff */
[----:B012-4-:R-:W-:Y:S05]  /*71b0*/  WARPSYNC.COLLECTIVE R30, `(.L_x_26044) ;  /* 0x000000001e087348 */ /* 0x017fea0003c00000 */
[----:B-1----:R1:W3:Y:S02]  /*71c0*/  SHFL.IDX P0, R30, R50, R31, R19 ;  /* 0x0000001f321e7389 */ /* 0x0022e40000000013 */
[----:B01234-:R-:W-:Y:S05]  /*71d0*/  ENDCOLLECTIVE ;  /* 0x000000000000791b */ /* 0x01ffea0003800000 */
.L_x_26044:
[----:B------:R-:W-:Y:S05]  /*71e0*/  BSYNC B1 ;  /* 0x0000000000017941 */ /* 0x000fea0003800000 */
.L_x_26043:
[----:B------:R-:W-:Y:S05]  /*71f0*/  BRA `(.L_x_26045) ;  /* 0xffffffc800d47947 */ /* 0x000fea000383ffff */
.L_x_25893:
[----:B------:R-:W-:Y:S01]  /*7200*/  BSSY B1, `(.L_x_26046) ;  /* 0x0000006000017945 */ /* 0x000fe20003800000 */
[----:B------:R-:W-:Y:S02]  /*7210*/  IMAD.MOV.U32 R31, RZ, RZ, R17 ;  /* 0x000000ffff1f7224 */ /* 0x000fe400078e0011 */
[----:B------:R-:W-:-:S07]  /*7220*/  IMAD.MOV.U32 R30, RZ, RZ, -0x1 ;  /* 0xffffffffff1e7424 */ /* 0x000fce00078e00ff */
[----:B012-4-:R-:W-:Y:S05]  /*7230*/  WARPSYNC.COLLECTIVE R30, `(.L_x_26047) ;  /* 0x000000001e087348 */ /* 0x017fea0003c00000 */
[----:B-1----:R1:W3:Y:S02]  /*7240*/  SHFL.IDX P0, R30, R50, R31, R19 ;  /* 0x0000001f321e7389 */ /* 0x0022e40000000013 */
[----:B01234-:R-:W-:Y:S05]  /*7250*/  ENDCOLLECTIVE ;  /* 0x000000000000791b */ /* 0x01ffea0003800000 */
.L_x_26047:
[----:B------:R-:W-:Y:S05]  /*7260*/  BSYNC B1 ;  /* 0x0000000000017941 */ /* 0x000fea0003800000 */
.L_x_26046:
[----:B------:R-:W-:Y:S05]  /*7270*/  BRA `(.L_x_26048) ;  /* 0xffffffc800cc7947 */ /* 0x000fea000383ffff */
.L_x_25895:
[----:B------:R-:W-:Y:S01]  /*7280*/  BSSY B1, `(.L_x_26049) ;  /* 0x0000006000017945 */ /* 0x000fe20003800000 */
[----:B------:R-:W-:Y:S01]  /*7290*/  MOV R31, R18 ;  /* 0x00000012001f7202 */ /* 0x000fe20000000f00 */
[----:B------:R-:W-:-:S07]  /*72a0*/  IMAD.MOV.U32 R30, RZ, RZ, -0x1 ;  /* 0xffffffffff1e7424 */ /* 0x000fce00078e00ff */
[----:B012-4-:R-:W-:Y:S05]  /*72b0*/  WARPSYNC.COLLECTIVE R30, `(.L_x_26050) ;  /* 0x000000001e087348 */ /* 0x017fea0003c00000 */
[----:B-1----:R1:W3:Y:S02]  /*72c0*/  SHFL.IDX P0, R30, R50, R31, R19 ;  /* 0x0000001f321e7389 */ /* 0x0022e40000000013 */
[----:B01234-:R-:W-:Y:S05]  /*72d0*/  ENDCOLLECTIVE ;  /* 0x000000000000791b */ /* 0x01ffea0003800000 */
.L_x_26050:
[----:B------:R-:W-:Y:S05]  /*72e0*/  BSYNC B1 ;  /* 0x0000000000017941 */ /* 0x000fea0003800000 */
.L_x_26049:
[----:B------:R-:W-:Y:S05]  /*72f0*/  BRA `(.L_x_26051) ;  /* 0xffffffc800c47947 */ /* 0x000fea000383ffff */
.L_x_25916:
[----:B------:R-:W-:Y:S02]  /*7300*/  IMAD.MOV.U32 R30, RZ, RZ, -0x1 ;  /* 0xffffffffff1e7424 */ /* 0x000fe400078e00ff */
[----:B------:R-:W-:-:S07]  /*7310*/  IMAD.MOV.U32 R31, RZ, RZ, R28 ;  /* 0x000000ffff1f7224 */ /* 0x000fce00078e001c */
[----:B0-2-4-:R-:W-:Y:S05]  /*7320*/  WARPSYNC.COLLECTIVE R30, `(.L_x_26052) ;  /* 0x000000001e087348 */ /* 0x015fea0003c00000 */
[----:B0-----:R0:W1:Y:S02]  /*7330*/  SHFL.IDX P0, R30, R50, R31, R19 ;  /* 0x0000001f321e7389 */ /* 0x0010640000000013 */
[----:B012-4-:R-:W-:Y:S05]  /*7340*/  ENDCOLLECTIVE ;  /* 0x000000000000791b */ /* 0x017fea0003800000 */
.L_x_26052:
[----:B------:R-:W-:Y:S01]  /*7350*/  MOV R56, R30 ;  /* 0x0000001e00387202 */ /* 0x000fe20000000f00 */
[----:B------:R-:W-:Y:S06]  /*7360*/  BRA `(.L_x_26053) ;  /* 0xffffffd400f07947 */ /* 0x000fec000383ffff */
.L_x_25918:
[----:B------:R-:W-:Y:S01]  /*7370*/  BSSY B0, `(.L_x_26054) ;  /* 0x0000006000007945 */ /* 0x000fe20003800000 */
[----:B------:R-:W-:Y:S02]  /*7380*/  IMAD.MOV.U32 R31, RZ, RZ, R4 ;  /* 0x000000ffff1f7224 */ /* 0x000fe400078e0004 */
[----:B------:R-:W-:-:S07]  /*7390*/  IMAD.MOV.U32 R30, RZ, RZ, -0x1 ;  /* 0xffffffffff1e7424 */ /* 0x000fce00078e00ff */
[----:B0-2-4-:R-:W-:Y:S05]  /*73a0*/  WARPSYNC.COLLECTIVE R30, `(.L_x_26055) ;  /* 0x000000001e087348 */ /* 0x015fea0003c00000 */
[----:B0-----:R0:W1:Y:S02]  /*73b0*/  SHFL.IDX P0, R30, R50, R31, R19 ;  /* 0x0000001f321e7389 */ /* 0x0010640000000013 */
[----:B012-4-:R-:W-:Y:S05]  /*73c0*/  ENDCOLLECTIVE ;  /* 0x000000000000791b */ /* 0x017fea0003800000 */
.L_x_26055:
[----:B------:R-:W-:Y:S05]  /*73d0*/  BSYNC B0 ;  /* 0x0000000000007941 */ /* 0x000fea0003800000 */
.L_x_26054:
[----:B------:R-:W-:Y:S05]  /*73e0*/  BRA `(.L_x_26056) ;  /* 0xffffffd400e47947 */ /* 0x000fea000383ffff */
.L_x_25920:
[----:B------:R-:W-:Y:S01]  /*73f0*/  BSSY B0, `(.L_x_26057) ;  /* 0x0000006000007945 */ /* 0x000fe20003800000 */
[----:B------:R-:W-:Y:S01]  /*7400*/  IMAD.MOV.U32 R31, RZ, RZ, R5 ;  /* 0x000000ffff1f7224 */ /* 0x000fe200078e0005 */
[----:B------:R-:W-:-:S07]  /*7410*/  MOV R30, 0xffffffff ;  /* 0xffffffff001e7802 */ /* 0x000fce0000000f00 */
[----:B0-2-4-:R-:W-:Y:S05]  /*7420*/  WARPSYNC.COLLECTIVE R30, `(.L_x_26058) ;  /* 0x000000001e087348 */ /* 0x015fea0003c00000 */
[----:B0-----:R0:W1:Y:S02]  /*7430*/  SHFL.IDX P0, R30, R50, R31, R19 ;  /* 0x0000001f321e7389 */ /* 0x0010640000000013 */
[----:B012-4-:R-:W-:Y:S05]  /*7440*/  ENDCOLLECTIVE ;  /* 0x000000000000791b */ /* 0x017fea0003800000 */
.L_x_26058:
[----:B------:R-:W-:Y:S05]  /*7450*/  BSYNC B0 ;  /* 0x0000000000007941 */ /* 0x000fea0003800000 */
.L_x_26057:
[----:B------:R-:W-:Y:S05]  /*7460*/  BRA `(.L_x_26059) ;  /* 0xffffffd400d87947 */ /* 0x000fea000383ffff */
.L_x_25922:
[----:B------:R-:W-:Y:S01]  /*7470*/  BSSY B0, `(.L_x_26060) ;  /* 0x0000006000007945 */ /* 0x000fe20003800000 */
[----:B------:R-:W-:Y:S02]  /*7480*/  IMAD.MOV.U32 R31, RZ, RZ, R6 ;  /* 0x000000ffff1f7224 */ /* 0x000fe400078e0006 */
[----:B------:R-:W-:-:S07]  /*7490*/  IMAD.MOV.U32 R30, RZ, RZ, -0x1 ;  /* 0xffffffffff1e7424 */ /* 0x000fce00078e00ff */
[----:B0-2-4-:R-:W-:Y:S05]  /*74a0*/  WARPSYNC.COLLECTIVE R30, `(.L_x_26061) ;  /* 0x000000001e087348 */ /* 0x015fea0003c00000 */
[----:B0-----:R0:W1:Y:S02]  /*74b0*/  SHFL.IDX P0, R30, R50, R31, R19 ;  /* 0x0000001f321e7389 */ /* 0x0010640000000013 */
[----:B012-4-:R-:W-:Y:S05]  /*74c0*/  ENDCOLLECTIVE ;  /* 0x000000000000791b */ /* 0x017fea0003800000 */
.L_x_26061:
[----:B------:R-:W-:Y:S05]  /*74d0*/  BSYNC B0 ;  /* 0x0000000000007941 */ /* 0x000fea0003800000 */
.L_x_26060:
[----:B------:R-:W-:Y:S05]  /*74e0*/  BRA `(.L_x_26062) ;  /* 0xffffffd400d47947 */ /* 0x000fea000383ffff */
.L_x_25924:
[----:B------:R-:W-:Y:S01]  /*74f0*/  BSSY B0, `(.L_x_26063) ;  /* 0x0000006000007945 */ /* 0x000fe20003800000 */
[----:B------:R-:W-:Y:S01]  /*7500*/  IMAD.MOV.U32 R31, RZ, RZ, R7 ;  /* 0x000000ffff1f7224 */ /* 0x000fe200078e0007 */
[----:B------:R-:W-:-:S07]  /*7510*/  MOV R30, 0xffffffff ;  /* 0xffffffff001e7802 */ /* 0x000fce0000000f00 */
[----:B0-2-4-:R-:W-:Y:S05]  /*7520*/  WARPSYNC.COLLECTIVE R30, `(.L_x_26064) ;  /* 0x000000001e087348 */ /* 0x015fea0003c00000 */
[----:B0-----:R0:W1:Y:S02]  /*7530*/  SHFL.IDX P0, R30, R50, R31, R19 ;  /* 0x0000001f321e7389 */ /* 0x0010640000000013 */
[----:B012-4-:R-:W-:Y:S05]  /*7540*/  ENDCOLLECTIVE ;  /* 0x000000000000791b */ /* 0x017fea0003800000 */
.L_x_26064:
[----:B------:R-:W-:Y:S05]  /*7550*/  BSYNC B0 ;  /* 0x0000000000007941 */ /* 0x000fea0003800000 */
.L_x_26063:
[----:B------:R-:W-:Y:S05]  /*7560*/  BRA `(.L_x_26065) ;  /* 0xffffffd400cc7947 */ /* 0x000fea000383ffff */
.L_x_25926:
[----:B------:R-:W-:Y:S01]  /*7570*/  BSSY B0, `(.L_x_26066) ;  /* 0x0000006000007945 */ /* 0x000fe20003800000 */
[----:B------:R-:W-:Y:S02]  /*7580*/  IMAD.MOV.U32 R31, RZ, RZ, R8 ;  /* 0x000000ffff1f7224 */ /* 0x000fe400078e0008 */
[----:B------:R-:W-:-:S07]  /*7590*/  IMAD.MOV.U32 R30, RZ, RZ, -0x1 ;  /* 0xffffffffff1e7424 */ /* 0x000fce00078e00ff */
[----:B0-2-4-:R-:W-:Y:S05]  /*75a0*/  WARPSYNC.COLLECTIVE R30, `(.L_x_26067) ;  /* 0x000000001e087348 */ /* 0x015fea0003c00000 */
[----:B0-----:R0:W1:Y:S02]  /*75b0*/  SHFL.IDX P0, R30, R50, R31, R19 ;  /* 0x0000001f321e7389 */ /* 0x0010640000000013 */
[----:B012-4-:R-:W-:Y:S05]  /*75c0*/  ENDCOLLECTIVE ;  /* 0x000000000000791b */ /* 0x017fea0003800000 */
.L_x_26067:
[----:B------:R-:W-:Y:S05]  /*75d0*/  BSYNC B0 ;  /* 0x0000000000007941 */ /* 0x000fea0003800000 */
.L_x_26066:
[----:B------:R-:W-:Y:S05]  /*75e0*/  BRA `(.L_x_26068) ;  /* 0xffffffd400c47947 */ /* 0x000fea000383ffff */
.L_x_25928:
[----:B------:R-:W-:Y:S01]  /*75f0*/  BSSY B0, `(.L_x_26069) ;  /* 0x0000006000007945 */ /* 0x000fe20003800000 */
[----:B------:R-:W-:Y:S01]  /*7600*/  IMAD.MOV.U32 R31, RZ, RZ, R9 ;  /* 0x000000ffff1f7224 */ /* 0x000fe200078e0009 */
[----:B------:R-:W-:-:S07]  /*7610*/  MOV R30, 0xffffffff ;  /* 0xffffffff001e7802 */ /* 0x000fce0000000f00 */
[----:B0-2-4-:R-:W-:Y:S05]  /*7620*/  WARPSYNC.COLLECTIVE R30, `(.L_x_26070) ;  /* 0x000000001e087348 */ /* 0x015fea0003c00000 */
[----:B0-----:R0:W1:Y:S02]  /*7630*/  SHFL.IDX P0, R30, R50, R31, R19 ;  /* 0x0000001f321e7389 */ /* 0x0010640000000013 */
[----:B012-4-:R-:W-:Y:S05]  /*7640*/  ENDCOLLECTIVE ;  /* 0x000000000000791b */ /* 0x017fea0003800000 */
.L_x_26070:
[----:B------:R-:W-:Y:S05]  /*7650*/  BSYNC B0 ;  /* 0x0000000000007941 */ /* 0x000fea0003800000 */
.L_x_26069:
[----:B------:R-:W-:Y:S05]  /*7660*/  BRA `(.L_x_26071) ;  /* 0xffffffd400bc7947 */ /* 0x000fea000383ffff */
.L_x_25930:
[----:B------:R-:W-:Y:S01]  /*7670*/  BSSY B0, `(.L_x_26072) ;  /* 0x0000006000007945 */ /* 0x000fe20003800000 */
[----:B------:R-:W-:Y:S02]  /*7680*/  IMAD.MOV.U32 R31, RZ, RZ, R10 ;  /* 0x000000ffff1f7224 */ /* 0x000fe400078e000a */
[----:B------:R-:W-:-:S07]  /*7690*/  IMAD.MOV.U32 R30, RZ, RZ, -0x1 ;  /* 0xffffffffff1e7424 */ /* 0x000fce00078e00ff */
[----:B0-2-4-:R-:W-:Y:S05]  /*76a0*/  WARPSYNC.COLLECTIVE R30, `(.L_x_26073) ;  /* 0x000000001e087348 */ /* 0x015fea0003c00000 */
[----:B0-----:R0:W1:Y:S02]  /*76b0*/  SHFL.IDX P0, R30, R50, R31, R19 ;  /* 0x0000001f321e7389 */ /* 0x0010640000000013 */
[----:B012-4-:R-:W-:Y:S05]  /*76c0*/  ENDCOLLECTIVE ;  /* 0x000000000000791b */ /* 0x017fea0003800000 */
.L_x_26073:
[----:B------:R-:W-:Y:S05]  /*76d0*/  BSYNC B0 ;  /* 0x0000000000007941 */ /* 0x000fea0003800000 */
.L_x_26072:
[----:B------:R-:W-:Y:S05]  /*76e0*/  BRA `(.L_x_26074) ;  /* 0xffffffd400b47947 */ /* 0x000fea000383ffff */
.L_x_25932:
[----:B------:R-:W-:Y:S01]  /*76f0*/  BSSY B0, `(.L_x_26075) ;  /* 0x0000006000007945 */ /* 0x000fe20003800000 */
[----:B------:R-:W-:Y:S01]  /*7700*/  IMAD.MOV.U32 R31, RZ, RZ, R11 ;  /* 0x000000ffff1f7224 */ /* 0x000fe200078e000b */
[----:B------:R-:W-:-:S07]  /*7710*/  MOV R30, 0xffffffff ;  /* 0xffffffff001e7802 */ /* 0x000fce0000000f00 */
[----:B0-2-4-:R-:W-:Y:S05]  /*7720*/  WARPSYNC.COLLECTIVE R30, `(.L_x_26076) ;  /* 0x000000001e087348 */ /* 0x015fea0003c00000 */
[----:B0-----:R0:W1:Y:S02]  /*7730*/  SHFL.IDX P0, R30, R50, R31, R19 ;  /* 0x0000001f321e7389 */ /* 0x0010640000000013 */
[----:B012-4-:R-:W-:Y:S05]  /*7740*/  ENDCOLLECTIVE ;  /* 0x000000000000791b */ /* 0x017fea0003800000 */
.L_x_26076:
[----:B------:R-:W-:Y:S05]  /*7750*/  BSYNC B0 ;  /* 0x0000000000007941 */ /* 0x000fea0003800000 */
.L_x_26075:
[----:B------:R-:W-:Y:S05]  /*7760*/  BRA `(.L_x_26077) ;  /* 0xffffffd400ac7947 */ /* 0x000fea000383ffff */
.L_x_25934:
[----:B------:R-:W-:Y:S01]  /*7770*/  BSSY B0, `(.L_x_26078) ;  /* 0x0000006000007945 */ /* 0x000fe20003800000 */
[----:B------:R-:W-:Y:S02]  /*7780*/  IMAD.MOV.U32 R31, RZ, RZ, R12 ;  /* 0x000000ffff1f7224 */ /* 0x000fe400078e000c */
[----:B------:R-:W-:-:S07]  /*7790*/  IMAD.MOV.U32 R30, RZ, RZ, -0x1 ;  /* 0xffffffffff1e7424 */ /* 0x000fce00078e00ff */
[----:B0-2-4-:R-:W-:Y:S05]  /*77a0*/  WARPSYNC.COLLECTIVE R30, `(.L_x_26079) ;  /* 0x000000001e087348 */ /* 0x015fea0003c00000 */
[----:B0-----:R0:W1:Y:S02]  /*77b0*/  SHFL.IDX P0, R30, R50, R31, R19 ;  /* 0x0000001f321e7389 */ /* 0x0010640000000013 */
[----:B012-4-:R-:W-:Y:S05]  /*77c0*/  ENDCOLLECTIVE ;  /* 0x000000000000791b */ /* 0x017fea0003800000 */
.L_x_26079:
[----:B------:R-:W-:Y:S05]  /*77d0*/  BSYNC B0 ;  /* 0x0000000000007941 */ /* 0x000fea0003800000 */
.L_x_26078:
[----:B------:R-:W-:Y:S05]  /*77e0*/  BRA `(.L_x_26080) ;  /* 0xffffffd400a47947 */ /* 0x000fea000383ffff */
.L_x_25936:
[----:B------:R-:W-:Y:S01]  /*77f0*/  BSSY B0, `(.L_x_26081) ;  /* 0x0000006000007945 */ /* 0x000fe20003800000 */
[----:B------:R-:W-:Y:S01]  /*7800*/  IMAD.MOV.U32 R31, RZ, RZ, R13 ;  /* 0x000000ffff1f7224 */ /* 0x000fe200078e000d */
[----:B------:R-:W-:-:S07]  /*7810*/  MOV R30, 0xffffffff ;  /* 0xffffffff001e7802 */ /* 0x000fce0000000f00 */
[----:B0-2-4-:R-:W-:Y:S05]  /*7820*/  WARPSYNC.COLLECTIVE R30, `(.L_x_26082) ;  /* 0x000000001e087348 */ /* 0x015fea0003c00000 */
[----:B0-----:R0:W1:Y:S02]  /*7830*/  SHFL.IDX P0, R30, R50, R31, R19 ;  /* 0x0000001f321e7389 */ /* 0x0010640000000013 */
[----:B012-4-:R-:W-:Y:S05]  /*7840*/  ENDCOLLECTIVE ;  /* 0x000000000000791b */ /* 0x017fea0003800000 */
.L_x_26082:
[----:B------:R-:W-:Y:S05]  /*7850*/  BSYNC B0 ;  /* 0x0000000000007941 */ /* 0x000fea0003800000 */
.L_x_26081:
[----:B------:R-:W-:Y:S05]  /*7860*/  BRA `(.L_x_26083) ;  /* 0xffffffd4009c7947 */ /* 0x000fea000383ffff */
.L_x_25938:
[----:B------:R-:W-:Y:S01]  /*7870*/  BSSY B0, `(.L_x_26084) ;  /* 0x0000006000007945 */ /* 0x000fe20003800000 */
[----:B------:R-:W-:Y:S02]  /*7880*/  IMAD.MOV.U32 R31, RZ, RZ, R14 ;  /* 0x000000ffff1f7224 */ /* 0x000fe400078e000e */
[----:B------:R-:W-:-:S07]  /*7890*/  IMAD.MOV.U32 R30, RZ, RZ, -0x1 ;  /* 0xffffffffff1e7424 */ /* 0x000fce00078e00ff */
[----:B0-2-4-:R-:W-:Y:S05]  /*78a0*/  WARPSYNC.COLLECTIVE R30, `(.L_x_26085) ;  /* 0x000000001e087348 */ /* 0x015fea0003c00000 */
[----:B0-----:R0:W1:Y:S02]  /*78b0*/  SHFL.IDX P0, R30, R50, R31, R19 ;  /* 0x0000001f321e7389 */ /* 0x0010640000000013 */
[----:B012-4-:R-:W-:Y:S05]  /*78c0*/  ENDCOLLECTIVE ;  /* 0x000000000000791b */ /* 0x017fea0003800000 */
.L_x_26085:
[----:B------:R-:W-:Y:S05]  /*78d0*/  BSYNC B0 ;  /* 0x0000000000007941 */ /* 0x000fea0003800000 */
.L_x_26084:
[----:B------:R-:W-:Y:S05]  /*78e0*/  BRA `(.L_x_26086) ;  /* 0xffffffd400947947 */ /* 0x000fea000383ffff */
.L_x_25940:
[----:B------:R-:W-:Y:S01]  /*78f0*/  BSSY B0, `(.L_x_26087) ;  /* 0x0000006000007945 */ /* 0x000fe20003800000 */
[----:B------:R-:W-:Y:S01]  /*7900*/  IMAD.MOV.U32 R31, RZ, RZ, R15 ;  /* 0x000000ffff1f7224 */ /* 0x000fe200078e000f */
[----:B------:R-:W-:-:S07]  /*7910*/  MOV R30, 0xffffffff ;  /* 0xffffffff001e7802 */ /* 0x000fce0000000f00 */
[----:B0-2-4-:R-:W-:Y:S05]  /*7920*/  WARPSYNC.COLLECTIVE R30, `(.L_x_26088) ;  /* 0x000000001e087348 */ /* 0x015fea0003c00000 */
[----:B0-----:R0:W1:Y:S02]  /*7930*/  SHFL.IDX P0, R30, R50, R31, R19 ;  /* 0x0000001f321e7389 */ /* 0x0010640000000013 */
[----:B012-4-:R-:W-:Y:S05]  /*7940*/  ENDCOLLECTIVE ;  /* 0x000000000000791b */ /* 0x017fea0003800000 */
.L_x_26088:
[----:B------:R-:W-:Y:S05]  /*7950*/  BSYNC B0 ;  /* 0x0000000000007941 */ /* 0x000fea0003800000 */
.L_x_26087:
[----:B------:R-:W-:Y:S05]  /*7960*/  BRA `(.L_x_26089) ;  /* 0xffffffd4008c7947 */ /* 0x000fea000383ffff */
.L_x_25942:
[----:B------:R-:W-:Y:S01]  /*7970*/  BSSY B0, `(.L_x_26090) ;  /* 0x0000006000007945 */ /* 0x000fe20003800000 */
[----:B------:R-:W-:Y:S02]  /*7980*/  IMAD.MOV.U32 R31, RZ, RZ, R16 ;  /* 0x000000ffff1f7224 */ /* 0x000fe400078e0010 */
[----:B------:R-:W-:-:S07]  /*7990*/  IMAD.MOV.U32 R30, RZ, RZ, -0x1 ;  /* 0xffffffffff1e7424 */ /* 0x000fce00078e00ff */
[----:B0-2-4-:R-:W-:Y:S05]  /*79a0*/  WARPSYNC.COLLECTIVE R30, `(.L_x_26091) ;  /* 0x000000001e087348 */ /* 0x015fea0003c00000 */
[----:B0-----:R0:W1:Y:S02]  /*79b0*/  SHFL.IDX P0, R30, R50, R31, R19 ;  /* 0x0000001f321e7389 */ /* 0x0010640000000013 */
[----:B012-4-:R-:W-:Y:S05]  /*79c0*/  ENDCOLLECTIVE ;  /* 0x000000000000791b */ /* 0x017fea0003800000 */
.L_x_26091:
[----:B------:R-:W-:Y:S05]  /*79d0*/  BSYNC B0 ;  /* 0x0000000000007941 */ /* 0x000fea0003800000 */
.L_x_26090:
[----:B------:R-:W-:Y:S05]  /*79e0*/  BRA `(.L_x_26092) ;  /* 0xffffffd400847947 */ /* 0x000fea000383ffff */
.L_x_25944:
[----:B------:R-:W-:Y:S01]  /*79f0*/  BSSY B0, `(.L_x_26093) ;  /* 0x0000006000007945 */ /* 0x000fe20003800000 */
[----:B------:R-:W-:Y:S01]  /*7a00*/  IMAD.MOV.U32 R31, RZ, RZ, R17 ;  /* 0x000000ffff1f7224 */ /* 0x000fe200078e0011 */
[----:B------:R-:W-:-:S07]  /*7a10*/  MOV R30, 0xffffffff ;  /* 0xffffffff001e7802 */ /* 0x000fce0000000f00 */
[----:B0-2-4-:R-:W-:Y:S05]  /*7a20*/  WARPSYNC.COLLECTIVE R30, `(.L_x_26094) ;  /* 0x000000001e087348 */ /* 0x015fea0003c00000 */
[----:B0-----:R0:W1:Y:S02]  /*7a30*/  SHFL.IDX P0, R30, R50, R31, R19 ;  /* 0x0000001f321e7389 */ /* 0x0010640000000013 */
[----:B012-4-:R-:W-:Y:S05]  /*7a40*/  ENDCOLLECTIVE ;  /* 0x000000000000791b */ /* 0x017fea0003800000 */
.L_x_26094:
[----:B------:R-:W-:Y:S05]  /*7a50*/  BSYNC B0 ;  /* 0x0000000000007941 */ /* 0x000fea0003800000 */
.L_x_26093:
[----:B------:R-:W-:Y:S05]  /*7a60*/  BRA `(.L_x_26095) ;  /* 0xffffffd4007c7947 */ /* 0x000fea000383ffff */
.L_x_25946:
[----:B------:R-:W-:Y:S01]  /*7a70*/  BSSY B0, `(.L_x_26096) ;  /* 0x0000006000007945 */ /* 0x000fe20003800000 */
[----:B------:R-:W-:Y:S02]  /*7a80*/  IMAD.MOV.U32 R31, RZ, RZ, R18 ;  /* 0x000000ffff1f7224 */ /* 0x000fe400078e0012 */
[----:B------:R-:W-:-:S07]  /*7a90*/  IMAD.MOV.U32 R30, RZ, RZ, -0x1 ;  /* 0xffffffffff1e7424 */ /* 0x000fce00078e00ff */
[----:B0-2-4-:R-:W-:Y:S05]  /*7aa0*/  WARPSYNC.COLLECTIVE R30, `(.L_x_26097) ;  /* 0x000000001e087348 */ /* 0x015fea0003c00000 */
[----:B0-----:R0:W1:Y:S02]  /*7ab0*/  SHFL.IDX P0, R30, R50, R31, R19 ;  /* 0x0000001f321e7389 */ /* 0x0010640000000013 */
[----:B012-4-:R-:W-:Y:S05]  /*7ac0*/  ENDCOLLECTIVE ;  /* 0x000000000000791b */ /* 0x017fea0003800000 */
.L_x_26097:
[----:B------:R-:W-:Y:S05]  /*7ad0*/  BSYNC B0 ;  /* 0x0000000000007941 */ /* 0x000fea0003800000 */
.L_x_26096:
[----:B------:R-:W-:Y:S05]  /*7ae0*/  BRA `(.L_x_26098) ;  /* 0xffffffd400747947 */ /* 0x000fea000383ffff */
.L_x_26099:
        /* <DEDUP_REMOVED lines=9> */
.L_x_58472:


//--------------------- .text._Z9cuda_gemmIiLi256ELi2ELi1ELi256ELi16ELi16ELi32ELi1ELi1EEviiiPT_S1_S1_ii --------------------------
	.section	.text._Z9cuda_gemmIiLi256ELi2ELi1ELi256ELi16ELi16ELi32ELi1ELi1EEviiiPT_S1_S1_ii,"ax",@progbits
	.align	128
        .global         _Z9cuda_gemmIiLi256ELi2ELi1ELi256ELi16ELi16ELi32ELi1ELi1EEviiiPT_S1_S1_ii
        .type           _Z9cuda_gemmIiLi256ELi2ELi1ELi256ELi16ELi16ELi32ELi1ELi1EEviiiPT_S1_S1_ii,@function
        .size           _Z9cuda_gemmIiLi256ELi2ELi1ELi256ELi16ELi16ELi32ELi1ELi1EEviiiPT_S1_S1_ii,(.L_x_58473 - _Z9cuda_gemmIiLi256ELi2ELi1ELi256ELi16ELi16ELi32ELi1ELi1EEviiiPT_S1_S1_ii)
        .other          _Z9cuda_gemmIiLi256ELi2ELi1ELi256ELi16ELi16ELi32ELi1ELi1EEviiiPT_S1_S1_ii,@"STO_CUDA_ENTRY STV_DEFAULT"
_Z9cuda_gemmIiLi256ELi2ELi1ELi256ELi16ELi16ELi32ELi1ELi1EEviiiPT_S1_S1_ii:
.text._Z9cuda_gemmIiLi256ELi2ELi1ELi256ELi16ELi16ELi32ELi1ELi1EEviiiPT_S1_S1_ii:
        /* <DEDUP_REMOVED lines=42> */
.L_x_26102:
        /* <DEDUP_REMOVED lines=12> */
.L_x_26101:
[----:B------:R-:W-:Y:S05]  /*0360*/  BSYNC.RECONVERGENT B0 ;  /* 0x0000000000007941 */ /* 0x000fea0003800200 */
.L_x_26100:
[----:B------:R-:W-:Y:S04]  /*0370*/  BSSY.RECONVERGENT B0, `(.L_x_26103) ;  /* 0x000002c000007945 */ /* 0x000fe80003800200 */
[----:B------:R-:W-:Y:S05]  /*0380*/  @!P1 BRA `(.L_x_26104) ;  /* 0x0000000000a89947 */ /* 0x000fea0003800000 */
[----:B------:R-:W1:Y:S01]  /*0390*/  S2R R5, SR_CgaCtaId ;  /* 0x0000000000057919 */ /* 0x000e620000008800 */
[----:B0-----:R-:W0:Y:S01]  /*03a0*/  LDC.64 R2, c[0x0][0x398] ;  /* 0x0000e600ff027b82 */ /* 0x001e220000000a00 */
[----:B------:R-:W-:-:S04]  /*03b0*/  MOV R0, 0x400 ;  /* 0x0000040000007802 */ /* 0x000fc80000000f00 */
[----:B-1----:R-:W-:-:S07]  /*03c0*/  LEA R14, R5, R0, 0x18 ;  /* 0x00000000050e7211 */ /* 0x002fce00078ec0ff */
.L_x_26105:
        /* <DEDUP_REMOVED lines=38> */
.L_x_26104:
[----:B------:R-:W-:Y:S05]  /*0630*/  BSYNC.RECONVERGENT B0 ;  /* 0x0000000000007941 */ /* 0x000fea0003800200 */
.L_x_26103:
        /* <DEDUP_REMOVED lines=64> */
.L_x_26123:
        /* <DEDUP_REMOVED lines=41> */
.L_x_26107:
[----:B------:R-:W-:Y:S05]  /*0cd0*/  BSYNC.RECONVERGENT B0 ;  /* 0x0000000000007941 */ /* 0x000fea0003800200 */
.L_x_26106:
        /* <DEDUP_REMOVED lines=9> */
.L_x_26110:
        /* <DEDUP_REMOVED lines=27> */
.L_x_26109:
[----:B------:R-:W-:Y:S05]  /*0f20*/  BSYNC.RECONVERGENT B0 ;  /* 0x0000000000007941 */ /* 0x000fea0003800200 */
.L_x_26108:
        /* <DEDUP_REMOVED lines=13> */
.L_x_26112:
[----:B------:R-:W-:Y:S05]  /*1000*/  BSYNC.RECONVERGENT B0 ;  /* 0x0000000000007941 */ /* 0x000fea0003800200 */
.L_x_26111:
[----:B------:R-:W-:Y:S04]  /*1010*/  BSSY.RECONVERGENT B0, `(.L_x_26113) ;  /* 0x0000010000007945 */ /* 0x000fe80003800200 */
[----:B------:R-:W-:Y:S05]  /*1020*/  @!P1 BRA `(.L_x_26114) ;  /* 0x0000000000389947 */ /* 0x000fea0003800000 */
[----:B------:R-:W4:Y:S01]  /*1030*/  S2R R21, SR_CgaCtaId ;  /* 0x0000000000157919 */ /* 0x000f220000008800 */
[----:B-1-3--:R-:W-:-:S05]  /*1040*/  MOV R20, 0x400 ;  /* 0x0000040000147802 */ /* 0x00afca0000000f00 */
[----:B------:R-:W-:-:S05]  /*1050*/  VIADD R20, R20, 0x880 ;  /* 0x0000088014147836 */ /* 0x000fca0000000000 */
[----:B----4-:R-:W-:-:S07]  /*1060*/  LEA R23, R21, R20, 0x18 ;  /* 0x0000001415177211 */ /* 0x010fce00078ec0ff */
.L_x_26115:
        /* <DEDUP_REMOVED lines=10> */
.L_x_26114:
[----:B------:R-:W-:Y:S05]  /*1110*/  BSYNC.RECONVERGENT B0 ;  /* 0x0000000000007941 */ /* 0x000fea0003800200 */
.L_x_26113:
        /* <DEDUP_REMOVED lines=51> */
.L_x_26117:
        /* <DEDUP_REMOVED lines=44> */
.L_x_26141:
        /* <DEDUP_REMOVED lines=39> */
.L_x_26119:
[----:B------:R-:W-:Y:S05]  /*1980*/  BSYNC.RECONVERGENT B0 ;  /* 0x0000000000007941 */ /* 0x000fea0003800200 */
.L_x_26118:
[----:B------:R-:W-:Y:S04]  /*1990*/  BSSY.RECONVERGENT B0, `(.L_x_26120) ;  /* 0x000001a000007945 */ /* 0x000fe80003800200 */
[----:B------:R-:W-:Y:S05]  /*19a0*/  @!P1 BRA `(.L_x_26121) ;  /* 0x0000000000609947 */ /* 0x000fea0003800000 */
.L_x_26122:
        /* <DEDUP_REMOVED lines=24> */
.L_x_26121:
[----:B------:R-:W-:Y:S05]  /*1b30*/  BSYNC.RECONVERGENT B0 ;  /* 0x0000000000007941 */ /* 0x000fea0003800200 */
.L_x_26120:
[----:B------:R-:W-:Y:S05]  /*1b40*/  BRA.U !UP0, `(.L_x_26123) ;  /* 0xffffffed08bc7547 */ /* 0x000fea000b83ffff */
[----:B------:R-:W-:Y:S05]  /*1b50*/  EXIT ;  /* 0x000000000000794d */ /* 0x000fea0003800000 */
.L_x_26116:
[----:B------:R-:W-:Y:S01]  /*1b60*/  BSSY B0, `(.L_x_26124) ;  /* 0x0000007000007945 */ /* 0x000fe20003800000 */
[----:B------:R-:W-:Y:S01]  /*1b70*/  IMAD.MOV.U32 R22, RZ, RZ, R19 ;  /* 0x000000ffff167224 */ /* 0x000fe200078e0013 */
[----:B------:R-:W-:Y:S01]  /*1b80*/  MOV R20, 0xffffffff ;  /* 0xffffffff00147802 */ /* 0x000fe20000000f00 */
[----:B------:R-:W-:-:S07]  /*1b90*/  IMAD.MOV.U32 R21, RZ, RZ, 0x101f ;  /* 0x0000101fff157424 */ /* 0x000fce00078e00ff */
[----:B012---:R-:W-:Y:S05]  /*1ba0*/  WARPSYNC.COLLECTIVE R20, `(.L_x_26125) ;  /* 0x0000000014087348 */ /* 0x007fea0003c00000 */
[----:B--2---:R2:W3:Y:S02]  /*1bb0*/  SHFL.IDX P2, R43, R41, R22, R21 ;  /* 0x00000016292b7389 */ /* 0x0044e40000040015 */
[----:B0123--:R-:W-:Y:S05]  /*1bc0*/  ENDCOLLECTIVE ;  /* 0x000000000000791b */ /* 0x00ffea0003800000 */
.L_x_26125:
[----:B------:R-:W-:Y:S05]  /*1bd0*/  BSYNC B0 ;  /* 0x0000000000007941 */ /* 0x000fea0003800000 */
.L_x_26124:
[----:B------:R-:W-:Y:S02]  /*1be0*/  HFMA2 R21, -RZ, RZ, 0, 0.000503063201904296875 ;  /* 0x0000101fff157431 */ /* 0x000fe400000001ff */
[----:B------:R-:W-:Y:S02]  /*1bf0*/  IMAD.MOV.U32 R22, RZ, RZ, R16 ;  /* 0x000000ffff167224 */ /* 0x000fe400078e0010 */
[----:B------:R-:W-:Y:S02]  /*1c00*/  IMAD.MOV.U32 R20, RZ, RZ, -0x1 ;  /* 0xffffffffff147424 */ /* 0x000fe400078e00ff */
[----:B------:R-:W-:-:S07]  /*1c10*/  IMAD.MOV.U32 R42, RZ, RZ, R43 ;  /* 0x000000ffff2a7224 */ /* 0x000fce00078e002b */
[----:B------:R-:W-:Y:S05]  /*1c20*/  WARPSYNC.COLLECTIVE R20, `(.L_x_26126) ;  /* 0x0000000014087348 */ /* 0x000fea0003c00000 */
[----:B------:R0:W1:Y:S02]  /*1c30*/  SHFL.IDX P2, R43, R41, R22, R21 ;  /* 0x00000016292b7389 */ /* 0x0000640000040015 */
[----:B01----:R-:W-:Y:S05]  /*1c40*/  ENDCOLLECTIVE ;  /* 0x000000000000791b */ /* 0x003fea0003800000 */
.L_x_26126:
[----:B------:R-:W-:Y:S02]  /*1c50*/  IMAD R42, R27, R42, RZ ;  /* 0x0000002a1b2a7224 */ /* 0x000fe400078e02ff */
[----:B------:R-:W-:-:S04]  /*1c60*/  IMAD.MOV.U32 R22, RZ, RZ, R43 ;  /* 0x000000ffff167224 */ /* 0x000fc800078e002b */
[----:B------:R-:W-:Y:S01]  /*1c70*/  IMAD R42, R26, R22, R42 ;  /* 0x000000161a2a7224 */ /* 0x000fe200078e022a */
[----:B------:R-:W-:-:S07]  /*1c80*/  MOV R22, R15 ;  /* 0x0000000f00167202 */ /* 0x000fce0000000f00 */
[----:B------:R-:W-:Y:S05]  /*1c90*/  WARPSYNC.COLLECTIVE R20, `(.L_x_26127) ;  /* 0x0000000014087348 */ /* 0x000fea0003c00000 */
[----:B------:R0:W1:Y:S02]  /*1ca0*/  SHFL.IDX P2, R43, R41, R22, R21 ;  /* 0x00000016292b7389 */ /* 0x0000640000040015 */
[----:B01----:R-:W-:Y:S05]  /*1cb0*/  ENDCOLLECTIVE ;  /* 0x000000000000791b */ /* 0x003fea0003800000 */
.L_x_26127:
[----:B------:R-:W-:Y:S02]  /*1cc0*/  IMAD.MOV.U32 R22, RZ, RZ, R14 ;  /* 0x000000ffff167224 */ /* 0x000fe400078e000e */
[----:B------:R-:W-:-:S04]  /*1cd0*/  IMAD.MOV.U32 R21, RZ, RZ, R43 ;  /* 0x000000ffff157224 */ /* 0x000fc800078e002b */
[----:B------:R-:W-:Y:S02]  /*1ce0*/  IMAD R42, R34, R21, R42 ;  /* 0x00000015222a7224 */ /* 0x000fe400078e022a */
[----:B------:R-:W-:-:S07]  /*1cf0*/  HFMA2 R21, -RZ, RZ, 0, 0.000503063201904296875 ;  /* 0x0000101fff157431 */ /* 0x000fce00000001ff */
[----:B------:R-:W-:Y:S05]  /*1d00*/  WARPSYNC.COLLECTIVE R20, `(.L_x_26128) ;  /* 0x0000000014087348 */ /* 0x000fea0003c00000 */
[----:B------:R0:W1:Y:S02]  /*1d10*/  SHFL.IDX P2, R43, R41, R22, R21 ;  /* 0x00000016292b7389 */ /* 0x0000640000040015 */
[----:B01----:R-:W-:Y:S05]  /*1d20*/  ENDCOLLECTIVE ;  /* 0x000000000000791b */ /* 0x003fea0003800000 */
.L_x_26128:
[----:B------:R-:W-:Y:S02]  /*1d30*/  IMAD.MOV.U32 R22, RZ, RZ, R13 ;  /* 0x000000ffff167224 */ /* 0x000fe400078e000d */
[----:B------:R-:W-:-:S04]  /*1d40*/  IMAD.MOV.U32 R20, RZ, RZ, R43 ;  /* 0x000000ffff147224 */ /* 0x000fc800078e002b */
[----:B------:R-:W-:Y:S01]  /*1d50*/  IMAD R42, R33, R20, R42 ;  /* 0x00000014212a7224 */ /* 0x000fe200078e022a */
[----:B------:R-:W-:-:S07]  /*1d60*/  MOV R20, 0xffffffff ;  /* 0xffffffff00147802 */ /* 0x000fce0000000f00 */
[----:B------:R-:W-:Y:S05]  /*1d70*/  WARPSYNC.COLLECTIVE R20, `(.L_x_26129) ;  /* 0x0000000014087348 */ /* 0x000fea0003c00000 */
[----:B------:R0:W1:Y:S02]  /*1d80*/  SHFL.IDX P2, R43, R41, R22, R21 ;  /* 0x00000016292b7389 */ /* 0x0000640000040015 */
[----:B01----:R-:W-:Y:S05]  /*1d90*/  ENDCOLLECTIVE ;  /* 0x000000000000791b */ /* 0x003fea0003800000 */
.L_x_26129:
[----:B------:R-:W-:Y:S02]  /*1da0*/  IMAD.MOV.U32 R22, RZ, RZ, R12 ;  /* 0x000000ffff167224 */ /* 0x000fe400078e000c */
[----:B------:R-:W-:-:S07]  /*1db0*/  IMAD R42, R32, R43, R42 ;  /* 0x0000002b202a7224 */ /* 0x000fce00078e022a */
[----:B------:R-:W-:Y:S05]  /*1dc0*/  WARPSYNC.COLLECTIVE R20, `(.L_x_26130) ;  /* 0x0000000014087348 */ /* 0x000fea0003c00000 */
[----:B------:R0:W1:Y:S02]  /*1dd0*/  SHFL.IDX P2, R43, R41, R22, R21 ;  /* 0x00000016292b7389 */ /* 0x0000640000040015 */
[----:B01----:R-:W-:Y:S05]  /*1de0*/  ENDCOLLECTIVE ;  /* 0x000000000000791b */ /* 0x003fea0003800000 */
.L_x_26130:
[----:B------:R-:W-:Y:S01]  /*1df0*/  MOV R22, R11 ;  /* 0x0000000b00167202 */ /* 0x000fe20000000f00 */
[----:B------:R-:W-:-:S07]  /*1e00*/  IMAD.MOV.U32 R44, RZ, RZ, R43 ;  /* 0x000000ffff2c7224 */ /* 0x000fce00078e002b */
[----:B------:R-:W-:Y:S05]  /*1e10*/  WARPSYNC.COLLECTIVE R20, `(.L_x_26131) ;  /* 0x0000000014087348 */ /* 0x000fea0003c00000 */
[----:B------:R0:W1:Y:S02]  /*1e20*/  SHFL.IDX P2, R43, R41, R22, R21 ;  /* 0x00000016292b7389 */ /* 0x0000640000040015 */
[----:B01----:R-:W-:Y:S05]  /*1e30*/  ENDCOLLECTIVE ;  /* 0x000000000000791b */ /* 0x003fea0003800000 */
.L_x_26131:
        /* <DEDUP_REMOVED lines=8> */
.L_x_26132:
        /* <DEDUP_REMOVED lines=8> */
.L_x_26133:
[----:B------:R-:W-:Y:S01]  /*1f40*/  VIADD R44, R44, 0xa ;  /* 0x0000000a2c2c7836 */ /* 0x000fe20000000000 */
[----:B------:R-:W-:-:S04]  /*1f50*/  MOV R22, R9 ;  /* 0x0000000900167202 */ /* 0x000fc80000000f00 */
[----:B------:R-:W-:Y:S01]  /*1f60*/  LOP3.LUT R44, R44, 0xf, RZ, 0xc0, !PT ;  /* 0x0000000f2c2c7812 */ /* 0x000fe200078ec0ff */
[----:B------:R-:W-:-:S07]  /*1f70*/  IMAD R42, R30, R43, R42 ;  /* 0x0000002b1e2a7224 */ /* 0x000fce00078e022a */
[----:B------:R-:W-:Y:S05]  /*1f80*/  WARPSYNC.COLLECTIVE R20, `(.L_x_26134) ;  /* 0x0000000014087348 */ /* 0x000fea0003c00000 */
[----:B------:R0:W1:Y:S02]  /*1f90*/  SHFL.IDX P2, R43, R41, R22, R21 ;  /* 0x00000016292b7389 */ /* 0x0000640000040015 */
[----:B01----:R-:W-:Y:S05]  /*1fa0*/  ENDCOLLECTIVE ;  /* 0x000000000000791b */ /* 0x003fea0003800000 */
.L_x_26134:
        /* <DEDUP_REMOVED lines=8> */
.L_x_26135:
        /* <DEDUP_REMOVED lines=10> */
.L_x_26136:
[----:B------:R-:W-:Y:S01]  /*20d0*/  IMAD R42, R39, R43, R42 ;  /* 0x0000002b272a7224 */ /* 0x000fe200078e022a */
[----:B------:R-:W-:-:S04]  /*20e0*/  IADD3 R44, PT, PT, R44, 0xc, RZ ;  /* 0x0000000c2c2c7810 */ /* 0x000fc80007ffe0ff */
[----:B------:R-:W-:-:S05]  /*20f0*/  LOP3.LUT R44, R44, 0xf, RZ, 0xc0, !PT ;  /* 0x0000000f2c2c7812 */ /* 0x000fca00078ec0ff */
[----:B------:R-:W-:-:S07]  /*2100*/  IMAD.MOV.U32 R22, RZ, RZ, R44 ;  /* 0x000000ffff167224 */ /* 0x000fce00078e002c */
[----:B------:R-:W-:Y:S05]  /*2110*/  WARPSYNC.COLLECTIVE R20, `(.L_x_26137) ;  /* 0x0000000014087348 */ /* 0x000fea0003c00000 */
[----:B------:R0:W1:Y:S02]  /*2120*/  SHFL.IDX P2, R43, R41, R22, R21 ;  /* 0x00000016292b7389 */ /* 0x0000640000040015 */
[----:B01----:R-:W-:Y:S05]  /*2130*/  ENDCOLLECTIVE ;  /* 0x000000000000791b */ /* 0x003fea0003800000 */
.L_x_26137:
[----:B------:R-:W-:-:S04]  /*2140*/  IMAD.MOV.U32 R22, RZ, RZ, R43 ;  /* 0x000000ffff167224 */ /* 0x000fc800078e002b */
[----:B------:R-:W-:Y:S01]  /*2150*/  IMAD R42, R38, R22, R42 ;  /* 0x00000016262a7224 */ /* 0x000fe200078e022a */
[----:B------:R-:W-:-:S07]  /*2160*/  MOV R22, R45 ;  /* 0x0000002d00167202 */ /* 0x000fce0000000f00 */
[----:B------:R-:W-:Y:S05]  /*2170*/  WARPSYNC.COLLECTIVE R20, `(.L_x_26138) ;  /* 0x0000000014087348 */ /* 0x000fea0003c00000 */
[----:B------:R0:W1:Y:S02]  /*2180*/  SHFL.IDX P2, R43, R41, R22, R21 ;  /* 0x00000016292b7389 */ /* 0x0000640000040015 */
[----:B01----:R-:W-:Y:S05]  /*2190*/  ENDCOLLECTIVE ;  /* 0x000000000000791b */ /* 0x003fea0003800000 */
.L_x_26138:
[----:B------:R-:W-:Y:S02]  /*21a0*/  IMAD.MOV.U32 R22, RZ, RZ, R18 ;  /* 0x000000ffff167224 */ /* 0x000fe400078e0012 */
[----:B------:R-:W-:-:S04]  /*21b0*/  IMAD.MOV.U32 R21, RZ, RZ, R43 ;  /* 0x000000ffff157224 */ /* 0x000fc800078e002b */
[----:B------:R-:W-:Y:S02]  /*21c0*/  IMAD R42, R37, R21, R42 ;  /* 0x00000015252a7224 */ /* 0x000fe400078e022a */
[----:B------:R-:W-:-:S07]  /*21d0*/  HFMA2 R21, -RZ, RZ, 0, 0.000503063201904296875 ;  /* 0x0000101fff157431 */ /* 0x000fce00000001ff */
[----:B------:R-:W-:Y:S05]  /*21e0*/  WARPSYNC.COLLECTIVE R20, `(.L_x_26139) ;  /* 0x0000000014087348 */ /* 0x000fea0003c00000 */
[----:B------:R0:W1:Y:S02]  /*21f0*/  SHFL.IDX P2, R43, R41, R22, R21 ;  /* 0x00000016292b7389 */ /* 0x0000640000040015 */
[----:B01----:R-:W-:Y:S05]  /*2200*/  ENDCOLLECTIVE ;  /* 0x000000000000791b */ /* 0x003fea0003800000 */
.L_x_26139:
[----:B------:R-:W-:Y:S02]  /*2210*/  IMAD.MOV.U32 R22, RZ, RZ, R17 ;  /* 0x000000ffff167224 */ /* 0x000fe400078e0011 */
[----:B------:R-:W-:-:S04]  /*2220*/  IMAD.MOV.U32 R20, RZ, RZ, R43 ;  /* 0x000000ffff147224 */ /* 0x000fc800078e002b */
[----:B------:R-:W-:Y:S01]  /*2230*/  IMAD R42, R36, R20, R42 ;  /* 0x00000014242a7224 */ /* 0x000fe200078e022a */
[----:B------:R-:W-:-:S07]  /*2240*/  MOV R20, 0xffffffff ;  /* 0xffffffff00147802 */ /* 0x000fce0000000f00 */
[----:B------:R-:W-:Y:S05]  /*2250*/  WARPSYNC.COLLECTIVE R20, `(.L_x_26140) ;  /* 0x0000000014087348 */ /* 0x000fea0003c00000 */
[----:B------:R0:W1:Y:S02]  /*2260*/  SHFL.IDX P2, R43, R41, R22, R21 ;  /* 0x00000016292b7389 */ /* 0x0000640000040015 */
[----:B01----:R-:W-:Y:S05]  /*2270*/  ENDCOLLECTIVE ;  /* 0x000000000000791b */ /* 0x003fea0003800000 */
.L_x_26140:
[----:B------:R-:W-:Y:S01]  /*2280*/  IMAD.MOV.U32 R41, RZ, RZ, R43 ;  /* 0x000000ffff297224 */ /* 0x000fe200078e002b */
[----:B------:R-:W-:Y:S06]  /*2290*/  BRA `(.L_x_26141) ;  /* 0xfffffff4001c7947 */ /* 0x000fec000383ffff */
.L_x_26142:
        /* <DEDUP_REMOVED lines=14> */
.L_x_58473:


//--------------------- .text._Z9cuda_gemmIiLi256ELi2ELi1ELi256ELi16ELi16ELi32ELi1ELi0EEviiiPT_S1_S1_ii --------------------------
	.section	.text._Z9cuda_gemmIiLi256ELi2ELi1ELi256ELi16ELi16ELi32ELi1ELi0EEviiiPT_S1_S1_ii,"ax",@progbits
	.align	128
        .global         _Z9cuda_gemmIiLi256ELi2ELi1ELi256ELi16ELi16ELi32ELi1ELi0EEviiiPT_S1_S1_ii
        .type           _Z9cuda_gemmIiLi256ELi2ELi1ELi256ELi16ELi16ELi32ELi1ELi0EEviiiPT_S1_S1_ii,@function
        .size           _Z9cuda_gemmIiLi256ELi2ELi1ELi256ELi16ELi16ELi32ELi1ELi0EEviiiPT_S1_S1_ii,(.L_x_58474 - _Z9cuda_gemmIiLi256ELi2ELi1ELi256ELi16ELi16ELi32ELi1ELi0EEviiiPT_S1_S1_ii)
        .other          _Z9cuda_gemmIiLi256ELi2ELi1ELi256ELi16ELi16ELi32ELi1ELi0EEviiiPT_S1_S1_ii,@"STO_CUDA_ENTRY STV_DEFAULT"
_Z9cuda_gemmIiLi256ELi2ELi1ELi256ELi16ELi16ELi32ELi1ELi0EEviiiPT_S1_S1_ii:
.text._Z9cuda_gemmIiLi256ELi2ELi1ELi256ELi16ELi16ELi32ELi1ELi0EEviiiPT_S1_S1_ii:
        /* <DEDUP_REMOVED lines=36> */
.L_x_26145:
        /* <DEDUP_REMOVED lines=25> */
.L_x_26144:
[----:B------:R-:W-:Y:S05]  /*03d0*/  BSYNC.RECONVERGENT B0 ;  /* 0x0000000000007941 */ /* 0x000fea0003800200 */
.L_x_26143:
        /* <DEDUP_REMOVED lines=201> */
.L_x_26321:
        /* <DEDUP_REMOVED lines=32> */
.L_x_26147:
[----:B------:R-:W-:Y:S05]  /*1270*/  BSYNC.RECONVERGENT B0 ;  /* 0x0000000000007941 */ /* 0x000fea0003800200 */
.L_x_26146:
        /* <DEDUP_REMOVED lines=9> */
.L_x_26150:
        /* <DEDUP_REMOVED lines=27> */
.L_x_26149:
[----:B------:R-:W-:Y:S05]  /*14c0*/  BSYNC.RECONVERGENT B0 ;  /* 0x0000000000007941 */ /* 0x000fea0003800200 */
.L_x_26148:
        /* <DEDUP_REMOVED lines=19> */
.L_x_26152:
[----:B------:R-:W-:Y:S05]  /*1600*/  BSYNC.RECONVERGENT B0 ;  /* 0x0000000000007941 */ /* 0x000fea0003800200 */
.L_x_26151:
[----:B------:R-:W-:Y:S04]  /*1610*/  BSSY.RECONVERGENT B0, `(.L_x_26153) ;  /* 0x0000010000007945 */ /* 0x000fe80003800200 */
[----:B------:R-:W-:Y:S05]  /*1620*/  @!P5 BRA `(.L_x_26154) ;  /* 0x000000000038d947 */ /* 0x000fea0003800000 */
[----:B-1----:R-:W1:Y:S01]  /*1630*/  S2R R31, SR_CgaCtaId ;  /* 0x00000000001f7919 */ /* 0x002e620000008800 */
[----:B0-2---:R-:W-:-:S05]  /*1640*/  MOV R30, 0x400 ;  /* 0x00000400001e7802 */ /* 0x005fca0000000f00 */
[----:B------:R-:W-:-:S05]  /*1650*/  VIADD R30, R30, 0x880 ;  /* 0x000008801e1e7836 */ /* 0x000fca0000000000 */
[----:B-1----:R-:W-:-:S07]  /*1660*/  LEA R52, R31, R30, 0x18 ;  /* 0x0000001e1f347211 */ /* 0x002fce00078ec0ff */
.L_x_26155:
        /* <DEDUP_REMOVED lines=10> */
.L_x_26154:
[----:B------:R-:W-:Y:S05]  /*1710*/  BSYNC.RECONVERGENT B0 ;  /* 0x0000000000007941 */ /* 0x000fea0003800200 */
.L_x_26153:
[----:B------:R-:W-:Y:S01]  /*1720*/  BAR.SYNC.DEFER_BLOCKING 0x0 ;  /* 0x0000000000007b1d */ /* 0x000fe20000010000 */
[----:B------:R-:W-:-:S09]  /*1730*/  UISETP.GE.AND UP0, UPT, UR6, 0x1, UPT ;  /* 0x000000010600788c */ /* 0x000fd2000bf06270 */
[----:B------:R-:W-:Y:S05]  /*1740*/  BRA.U !UP0, `(.L_x_26156) ;  /* 0x0000003d08487547 */ /* 0x000fea000b800000 */
[----:B------:R-:W-:-:S09]  /*1750*/  UISETP.NE.AND UP0, UPT, UR20, 0x1, UPT ;  /* 0x000000011400788c */ /* 0x000fd2000bf05270 */
[----:B------:R-:W-:Y:S05]  /*1760*/  BRA.U UP0, `(.L_x_26157) ;  /* 0x0000001500007547 */ /* 0x000fea000b800000 */
[----:B------:R-:W-:Y:S01]  /*1770*/  BSSY B1, `(.L_x_26158) ;  /* 0x000013e000017945 */ /* 0x000fe20003800000 */
[----:B------:R-:W-:-:S07]  /*1780*/  IMAD.MOV.U32 R52, RZ, RZ, RZ ;  /* 0x000000ffff347224 */ /* 0x000fce00078e00ff */
.L_x_26210:
        /* <DEDUP_REMOVED lines=16> */
.L_x_26159:
        /* <DEDUP_REMOVED lines=10> */
.L_x_26160:
        /* <DEDUP_REMOVED lines=10> */
.L_x_26161:
        /* <DEDUP_REMOVED lines=10> */
.L_x_26162:
        /* <DEDUP_REMOVED lines=11> */
.L_x_26163:
        /* <DEDUP_REMOVED lines=11> */
.L_x_26164:
        /* <DEDUP_REMOVED lines=11> */
.L_x_26165:
        /* <DEDUP_REMOVED lines=11> */
.L_x_26166:
        /* <DEDUP_REMOVED lines=10> */
.L_x_26167:
        /* <DEDUP_REMOVED lines=11> */
.L_x_26168:
        /* <DEDUP_REMOVED lines=11> */
.L_x_26169:
        /* <DEDUP_REMOVED lines=11> */
.L_x_26170:
        /* <DEDUP_REMOVED lines=11> */
.L_x_26171:
        /* <DEDUP_REMOVED lines=11> */
.L_x_26172:
        /* <DEDUP_REMOVED lines=11> */
.L_x_26173:
        /* <DEDUP_REMOVED lines=10> */
.L_x_26174:
        /* <DEDUP_REMOVED lines=34> */
.L_x_26209:
[----:B------:R-:W-:Y:S02]  /*24b0*/  IMAD R32, R54, 0x44, R35 ;  /* 0x0000004436207824 */ /* 0x000fe400078e0223 */
[----:B0-----:R-:W-:-:S04]  /*24c0*/  IMAD.MOV.U32 R53, RZ, RZ, RZ ;  /* 0x000000ffff357224 */ /* 0x001fc800078e00ff */
[----:B------:R-:W0:Y:S01]  /*24d0*/  LDS R32, [R32] ;  /* 0x0000000020207984 */ /* 0x000e220000000800 */
[----:B------:R-:W-:Y:S05]  /*24e0*/  @!P4 BRA `(.L_x_26177) ;  /* 0x000000000010c947 */ /* 0x000fea0003800000 */
[----:B------:R-:W-:-:S03]  /*24f0*/  UMOV UR11, 0xffffffff ;  /* 0xffffffff000b7882 */ /* 0x000fc60000000000 */
[----:B------:R-:W-:Y:S05]  /*2500*/  BRA.DIV UR11, `(.L_x_26178) ;  /* 0x000000320bf47947 */ /* 0x000fea000b800000 */
[----:B0-----:R0:W1:Y:S02]  /*2510*/  SHFL.IDX PT, R29, R32, R28, R25 ;  /* 0x0000001c201d7389 */ /* 0x00106400000e0019 */
.L_x_26324:
[----:B-1-3--:R-:W-:-:S07]  /*2520*/  IMAD R53, R37, R29, RZ ;  /* 0x0000001d25357224 */ /* 0x00afce00078e02ff */
.L_x_26177:
[----:B------:R-:W-:Y:S05]  /*2530*/  @!P3 BRA `(.L_x_26179) ;  /* 0x000000000010b947 */ /* 0x000fea0003800000 */
[----:B------:R-:W-:-:S03]  /*2540*/  UMOV UR11, 0xffffffff ;  /* 0xffffffff000b7882 */ /* 0x000fc60000000000 */
[----:B------:R-:W-:Y:S05]  /*2550*/  BRA.DIV UR11, `(.L_x_26180) ;  /* 0x000000360b007947 */ /* 0x000fea000b800000 */
[----:B0-----:R0:W1:Y:S02]  /*2560*/  SHFL.IDX PT, R29, R32, R6, R25 ;  /* 0x00000006201d7389 */ /* 0x00106400000e0019 */
.L_x_26327:
[----:B-1----:R-:W-:-:S07]  /*2570*/  IMAD R53, R38, R29, R53 ;  /* 0x0000001d26357224 */ /* 0x002fce00078e0235 */
.L_x_26179:
[----:B------:R-:W-:Y:S05]  /*2580*/  @!P2 BRA `(.L_x_26181) ;  /* 0x000000000010a947 */ /* 0x000fea0003800000 */
[----:B------:R-:W-:-:S03]  /*2590*/  UMOV UR11, 0xffffffff ;  /* 0xffffffff000b7882 */ /* 0x000fc60000000000 */
[----:B------:R-:W-:Y:S05]  /*25a0*/  BRA.DIV UR11, `(.L_x_26182) ;  /* 0x000000360b0c7947 */ /* 0x000fea000b800000 */
[----:B0-----:R0:W1:Y:S02]  /*25b0*/  SHFL.IDX PT, R29, R32, R7, R25 ;  /* 0x00000007201d7389 */ /* 0x00106400000e0019 */
.L_x_26330:
[----:B-1----:R-:W-:-:S07]  /*25c0*/  IMAD R53, R39, R29, R53 ;  /* 0x0000001d27357224 */ /* 0x002fce00078e0235 */
.L_x_26181:
[----:B------:R-:W-:Y:S05]  /*25d0*/  @!P1 BRA `(.L_x_26183) ;  /* 0x0000000000109947 */ /* 0x000fea0003800000 */
[----:B------:R-:W-:-:S03]  /*25e0*/  UMOV UR11, 0xffffffff ;  /* 0xffffffff000b7882 */ /* 0x000fc60000000000 */
[----:B------:R-:W-:Y:S05]  /*25f0*/  BRA.DIV UR11, `(.L_x_26184) ;  /* 0x000000360b187947 */ /* 0x000fea000b800000 */
[----:B0-----:R0:W1:Y:S02]  /*2600*/  SHFL.IDX PT, R29, R32, R8, R25 ;  /* 0x00000008201d7389 */ /* 0x00106400000e0019 */
.L_x_26333:
[----:B-1----:R-:W-:-:S07]  /*2610*/  IMAD R53, R40, R29, R53 ;  /* 0x0000001d28357224 */ /* 0x002fce00078e0235 */
.L_x_26183:
[----:B------:R-:W1:Y:S02]  /*2620*/  LDC R55, c[0x0][0x3ac] ;  /* 0x0000eb00ff377b82 */ /* 0x000e640000000800 */
[----:B-1----:R-:W-:-:S13]  /*2630*/  ISETP.GE.AND P0, PT, R55, 0x5, PT ;  /* 0x000000053700780c */ /* 0x002fda0003f06270 */
[----:B------:R-:W-:Y:S05]  /*2640*/  @!P0 BRA `(.L_x_26185) ;  /* 0x0000000000108947 */ /* 0x000fea0003800000 */
[----:B------:R-:W-:-:S03]  /*2650*/  UMOV UR11, 0xffffffff ;  /* 0xffffffff000b7882 */ /* 0x000fc60000000000 */
[----:B------:R-:W-:Y:S05]  /*2660*/  BRA.DIV UR11, `(.L_x_26186) ;  /* 0x000000360b1c7947 */ /* 0x000fea000b800000 */
[----:B0-----:R0:W1:Y:S02]  /*2670*/  SHFL.IDX PT, R29, R32, R9, R25 ;  /* 0x00000009201d7389 */ /* 0x00106400000e0019 */
.L_x_26336:
[----:B-1----:R-:W-:-:S07]  /*2680*/  IMAD R53, R41, R29, R53 ;  /* 0x0000001d29357224 */ /* 0x002fce00078e0235 */
.L_x_26185:
[----:B------:R-:W-:-:S13]  /*2690*/  ISETP.GE.AND P0, PT, R55, 0x6, PT ;  /* 0x000000063700780c */ /* 0x000fda0003f06270 */
[----:B------:R-:W-:Y:S05]  /*26a0*/  @!P0 BRA `(.L_x_26187) ;  /* 0x0000000000108947 */ /* 0x000fea0003800000 */
[----:B------:R-:W-:-:S03]  /*26b0*/  UMOV UR11, 0xffffffff ;  /* 0xffffffff000b7882 */ /* 0x000fc60000000000 */
[----:B------:R-:W-:Y:S05]  /*26c0*/  BRA.DIV UR11, `(.L_x_26188) ;  /* 0x000000360b247947 */ /* 0x000fea000b800000 */
[----:B0-----:R0:W1:Y:S02]  /*26d0*/  SHFL.IDX PT, R29, R32, R10, R25 ;  /* 0x0000000a201d7389 */ /* 0x00106400000e0019 */
.L_x_26339:
[----:B-1----:R-:W-:-:S07]  /*26e0*/  IMAD R53, R42, R29, R53 ;  /* 0x0000001d2a357224 */ /* 0x002fce00078e0235 */
.L_x_26187:
[----:B------:R-:W-:-:S13]  /*26f0*/  ISETP.GE.AND P0, PT, R55, 0x7, PT ;  /* 0x000000073700780c */ /* 0x000fda0003f06270 */
[----:B------:R-:W-:Y:S05]  /*2700*/  @!P0 BRA `(.L_x_26189) ;  /* 0x0000000000108947 */ /* 0x000fea0003800000 */
[----:B------:R-:W-:-:S03]  /*2710*/  UMOV UR11, 0xffffffff ;  /* 0xffffffff000b7882 */ /* 0x000fc60000000000 */
[----:B------:R-:W-:Y:S05]  /*2720*/  BRA.DIV UR11, `(.L_x_26190) ;  /* 0x000000360b2c7947 */ /* 0x000fea000b800000 */
[----:B0-----:R0:W1:Y:S02]  /*2730*/  SHFL.IDX PT, R29, R32, R11, R25 ;  /* 0x0000000b201d7389 */ /* 0x00106400000e0019 */
.L_x_26342:
[----:B-1----:R-:W-:-:S07]  /*2740*/  IMAD R53, R43, R29, R53 ;  /* 0x0000001d2b357224 */ /* 0x002fce00078e0235 */
.L_x_26189:
[----:B------:R-:W-:-:S13]  /*2750*/  ISETP.GE.AND P0, PT, R55, 0x8, PT ;  /* 0x000000083700780c */ /* 0x000fda0003f06270 */
[----:B------:R-:W-:Y:S05]  /*2760*/  @!P0 BRA `(.L_x_26191) ;  /* 0x0000000000108947 */ /* 0x000fea0003800000 */
[----:B------:R-:W-:-:S03]  /*2770*/  UMOV UR11, 0xffffffff ;  /* 0xffffffff000b7882 */ /* 0x000fc60000000000 */
[----:B------:R-:W-:Y:S05]  /*2780*/  BRA.DIV UR11, `(.L_x_26192) ;  /* 0x000000360b347947 */ /* 0x000fea000b800000 */
[----:B0-----:R0:W1:Y:S02]  /*2790*/  SHFL.IDX PT, R29, R32, R12, R25 ;  /* 0x0000000c201d7389 */ /* 0x00106400000e0019 */
.L_x_26345:
[----:B-1----:R-:W-:-:S07]  /*27a0*/  IMAD R53, R44, R29, R53 ;  /* 0x0000001d2c357224 */ /* 0x002fce00078e0235 */
.L_x_26191:
[----:B------:R-:W-:-:S13]  /*27b0*/  ISETP.GE.AND P0, PT, R55, 0x9, PT ;  /* 0x000000093700780c */ /* 0x000fda0003f06270 */
[----:B------:R-:W-:Y:S05]  /*27c0*/  @!P0 BRA `(.L_x_26193) ;  /* 0x0000000000108947 */ /* 0x000fea0003800000 */
[----:B------:R-:W-:-:S03]  /*27d0*/  UMOV UR11, 0xffffffff ;  /* 0xffffffff000b7882 */ /* 0x000fc60000000000 */
[----:B------:R-:W-:Y:S05]  /*27e0*/  BRA.DIV UR11, `(.L_x_26194) ;  /* 0x000000360b3c7947 */ /* 0x000fea000b800000 */
[----:B0-----:R0:W1:Y:S02]  /*27f0*/  SHFL.IDX PT, R29, R32, R13, R25 ;  /* 0x0000000d201d7389 */ /* 0x00106400000e0019 */
.L_x_26348:
[----:B-1----:R-:W-:-:S07]  /*2800*/  IMAD R53, R45, R29, R53 ;  /* 0x0000001d2d357224 */ /* 0x002fce00078e0235 */
.L_x_26193:
[----:B------:R-:W-:-:S13]  /*2810*/  ISETP.GE.AND P0, PT, R55, 0xa, PT ;  /* 0x0000000a3700780c */ /* 0x000fda0003f06270 */
[----:B------:R-:W-:Y:S05]  /*2820*/  @!P0 BRA `(.L_x_26195) ;  /* 0x0000000000108947 */ /* 0x000fea0003800000 */
[----:B------:R-:W-:-:S03]  /*2830*/  UMOV UR11, 0xffffffff ;  /* 0xffffffff000b7882 */ /* 0x000fc60000000000 */
[----:B------:R-:W-:Y:S05]  /*2840*/  BRA.DIV UR11, `(.L_x_26196) ;  /* 0x000000360b447947 */ /* 0x000fea000b800000 */
[----:B0-----:R0:W1:Y:S02]  /*2850*/  SHFL.IDX PT, R29, R32, R14, R25 ;  /* 0x0000000e201d7389 */ /* 0x00106400000e0019 */
.L_x_26351:
[----:B-1----:R-:W-:-:S07]  /*2860*/  IMAD R53, R46, R29, R53 ;  /* 0x0000001d2e357224 */ /* 0x002fce00078e0235 */
.L_x_26195:
[----:B------:R-:W-:-:S13]  /*2870*/  ISETP.GE.AND P0, PT, R55, 0xb, PT ;  /* 0x0000000b3700780c */ /* 0x000fda0003f06270 */
[----:B------:R-:W-:Y:S05]  /*2880*/  @!P0 BRA `(.L_x_26197) ;  /* 0x0000000000108947 */ /* 0x000fea0003800000 */
[----:B------:R-:W-:-:S03]  /*2890*/  UMOV UR11, 0xffffffff ;  /* 0xffffffff000b7882 */ /* 0x000fc60000000000 */
[----:B------:R-:W-:Y:S05]  /*28a0*/  BRA.DIV UR11, `(.L_x_26198) ;  /* 0x000000360b4c7947 */ /* 0x000fea000b800000 */
[----:B0-----:R0:W1:Y:S02]  /*28b0*/  SHFL.IDX PT, R29, R32, R15, R25 ;  /* 0x0000000f201d7389 */ /* 0x00106400000e0019 */
.L_x_26354:
[----:B-1----:R-:W-:-:S07]  /*28c0*/  IMAD R53, R47, R29, R53 ;  /* 0x0000001d2f357224 */ /* 0x002fce00078e0235 */
.L_x_26197:
[----:B------:R-:W-:-:S13]  /*28d0*/  ISETP.GE.AND P0, PT, R55, 0xc, PT ;  /* 0x0000000c3700780c */ /* 0x000fda0003f06270 */
[----:B------:R-:W-:Y:S05]  /*28e0*/  @!P0 BRA `(.L_x_26199) ;  /* 0x0000000000108947 */ /* 0x000fea0003800000 */
[----:B------:R-:W-:-:S03]  /*28f0*/  UMOV UR11, 0xffffffff ;  /* 0xffffffff000b7882 */ /* 0x000fc60000000000 */
[----:B------:R-:W-:Y:S05]  /*2900*/  BRA.DIV UR11, `(.L_x_26200) ;  /* 0x000000360b547947 */ /* 0x000fea000b800000 */
[----:B0-----:R0:W1:Y:S02]  /*2910*/  SHFL.IDX PT, R29, R32, R16, R25 ;  /* 0x00000010201d7389 */ /* 0x00106400000e0019 */
.L_x_26357:
[----:B-1----:R-:W-:-:S07]  /*2920*/  IMAD R53, R48, R29, R53 ;  /* 0x0000001d30357224 */ /* 0x002fce00078e0235 */
.L_x_26199:
[----:B------:R-:W-:-:S13]  /*2930*/  ISETP.GE.AND P0, PT, R55, 0xd, PT ;  /* 0x0000000d3700780c */ /* 0x000fda0003f06270 */
[----:B------:R-:W-:Y:S05]  /*2940*/  @!P0 BRA `(.L_x_26201) ;  /* 0x0000000000108947 */ /* 0x000fea0003800000 */
[----:B------:R-:W-:-:S03]  /*2950*/  UMOV UR11, 0xffffffff ;  /* 0xffffffff000b7882 */ /* 0x000fc60000000000 */
[----:B------:R-:W-:Y:S05]  /*2960*/  BRA.DIV UR11, `(.L_x_26202) ;  /* 0x000000360b5c7947 */ /* 0x000fea000b800000 */
[----:B0-----:R0:W1:Y:S02]  /*2970*/  SHFL.IDX PT, R29, R32, R17, R25 ;  /* 0x00000011201d7389 */ /* 0x00106400000e0019 */
.L_x_26360:
[----:B-1----:R-:W-:-:S07]  /*2980*/  IMAD R53, R49, R29, R53 ;  /* 0x0000001d31357224 */ /* 0x002fce00078e0235 */
.L_x_26201:
[----:B------:R-:W-:-:S13]  /*2990*/  ISETP.GE.AND P0, PT, R55, 0xe, PT ;  /* 0x0000000e3700780c */ /* 0x000fda0003f06270 */
[----:B------:R-:W-:Y:S05]  /*29a0*/  @!P0 BRA `(.L_x_26203) ;  /* 0x0000000000108947 */ /* 0x000fea0003800000 */
[----:B------:R-:W-:-:S03]  /*29b0*/  UMOV UR11, 0xffffffff ;  /* 0xffffffff000b7882 */ /* 0x000fc60000000000 */
[----:B------:R-:W-:Y:S05]  /*29c0*/  BRA.DIV UR11, `(.L_x_26204) ;  /* 0x000000360b647947 */ /* 0x000fea000b800000 */
[----:B0-----:R0:W1:Y:S02]  /*29d0*/  SHFL.IDX PT, R29, R32, R18, R25 ;  /* 0x00000012201d7389 */ /* 0x00106400000e0019 */
.L_x_26363:
[----:B-1----:R-:W-:-:S07]  /*29e0*/  IMAD R53, R50, R29, R53 ;  /* 0x0000001d32357224 */ /* 0x002fce00078e0235 */
.L_x_26203:
[----:B------:R-:W-:-:S13]  /*29f0*/  ISETP.GE.AND P0, PT, R55, 0xf, PT ;  /* 0x0000000f3700780c */ /* 0x000fda0003f06270 */
[----:B------:R-:W-:Y:S05]  /*2a00*/  @!P0 BRA `(.L_x_26205) ;  /* 0x0000000000108947 */ /* 0x000fea0003800000 */
[----:B------:R-:W-:-:S03]  /*2a10*/  UMOV UR11, 0xffffffff ;  /* 0xffffffff000b7882 */ /* 0x000fc60000000000 */
[----:B------:R-:W-:Y:S05]  /*2a20*/  BRA.DIV UR11, `(.L_x_26206) ;  /* 0x000000360b6c7947 */ /* 0x000fea000b800000 */
[----:B0-----:R0:W1:Y:S02]  /*2a30*/  SHFL.IDX PT, R29, R32, R19, R25 ;  /* 0x00000013201d7389 */ /* 0x00106400000e0019 */
.L_x_26366:
[----:B-1----:R-:W-:-:S07]  /*2a40*/  IMAD R53, R51, R29, R53 ;  /* 0x0000001d33357224 */ /* 0x002fce00078e0235 */
.L_x_26205:
[----:B------:R-:W-:-:S13]  /*2a50*/  ISETP.GE.AND P0, PT, R55, 0x10, PT ;  /* 0x000000103700780c */ /* 0x000fda0003f06270 */
[----:B------:R-:W-:Y:S05]  /*2a60*/  @!P0 BRA `(.L_x_26207) ;  /* 0x0000000000108947 */ /* 0x000fea0003800000 */
[----:B------:R-:W-:-:S03]  /*2a70*/  UMOV UR11, 0xffffffff ;  /* 0xffffffff000b7882 */ /* 0x000fc60000000000 */
[----:B------:R-:W-:Y:S05]  /*2a80*/  BRA.DIV UR11, `(.L_x_26208) ;  /* 0x000000360b747947 */ /* 0x000fea000b800000 */
[----:B0-----:R0:W1:Y:S02]  /*2a90*/  SHFL.IDX PT, R29, R32, R20, R25 ;  /* 0x00000014201d7389 */ /* 0x00106400000e0019 */
.L_x_26369:
[----:B-1----:R-:W-:-:S07]  /*2aa0*/  IMAD R53, R34, R29, R53 ;  /* 0x0000001d22357224 */ /* 0x002fce00078e0235 */
.L_x_26207:
        /* <DEDUP_REMOVED lines=8> */
.L_x_26176:
[----:B------:R-:W-:Y:S05]  /*2b30*/  BSYNC B0 ;  /* 0x0000000000007941 */ /* 0x000fea0003800000 */
.L_x_26175:
[----:B------:R-:W-:Y:S05]  /*2b40*/  @!P6 BRA `(.L_x_26210) ;  /* 0xffffffec0010e947 */ /* 0x000fea000383ffff */
[----:B------:R-:W-:Y:S05]  /*2b50*/  BSYNC B1 ;  /* 0x0000000000017941 */ /* 0x000fea0003800000 */
.L_x_26158:
[----:B------:R-:W-:Y:S05]  /*2b60*/  BRA `(.L_x_26156) ;  /* 0x0000002800407947 */ /* 0x000fea0003800000 */
.L_x_26157:
[----:B------:R-:W4:Y:S02]  /*2b70*/  LDCU UR11, c[0x0][0x3ac] ;  /* 0x00007580ff0b77ac */ /* 0x000f240008000800 */
[----:B----4-:R-:W-:-:S09]  /*2b80*/  UISETP.GT.U32.AND UP0, UPT, UR11, 0x1f, UPT ;  /* 0x0000001f0b00788c */ /* 0x010fd2000bf04070 */
[----:B------:R-:W-:Y:S05]  /*2b90*/  BRA.U UP0, `(.L_x_26211) ;  /* 0x0000001100dc7547 */ /* 0x000fea000b800000 */
[----:B------:R-:W-:-:S07]  /*2ba0*/  IMAD.MOV.U32 R52, RZ, RZ, RZ ;  /* 0x000000ffff347224 */ /* 0x000fce00078e00ff */
.L_x_26263:
        /* <DEDUP_REMOVED lines=16> */
.L_x_26212:
        /* <DEDUP_REMOVED lines=10> */
.L_x_26213:
        /* <DEDUP_REMOVED lines=10> */
.L_x_26214:
        /* <DEDUP_REMOVED lines=10> */
.L_x_26215:
        /* <DEDUP_REMOVED lines=11> */
.L_x_26216:
        /* <DEDUP_REMOVED lines=11> */
.L_x_26217:
        /* <DEDUP_REMOVED lines=11> */
.L_x_26218:
        /* <DEDUP_REMOVED lines=11> */
.L_x_26219:
        /* <DEDUP_REMOVED lines=10> */
.L_x_26220:
        /* <DEDUP_REMOVED lines=11> */
.L_x_26221:
        /* <DEDUP_REMOVED lines=11> */
.L_x_26222:
        /* <DEDUP_REMOVED lines=11> */
.L_x_26223:
        /* <DEDUP_REMOVED lines=11> */
.L_x_26224:
        /* <DEDUP_REMOVED lines=11> */
.L_x_26225:
        /* <DEDUP_REMOVED lines=11> */
.L_x_26226:
        /* <DEDUP_REMOVED lines=10> */
.L_x_26227:
        /* <DEDUP_REMOVED lines=29> */
.L_x_26262:
[----:B0-----:R-:W-:Y:S02]  /*3880*/  IMAD R32, R54, 0x44, R35 ;  /* 0x0000004436207824 */ /* 0x001fe400078e0223 */
[----:B-1----:R-:W-:-:S04]  /*3890*/  IMAD.MOV.U32 R53, RZ, RZ, RZ ;  /* 0x000000ffff357224 */ /* 0x002fc800078e00ff */
[----:B------:R-:W0:Y:S01]  /*38a0*/  LDS R32, [R32] ;  /* 0x0000000020207984 */ /* 0x000e220000000800 */
[----:B------:R-:W-:Y:S05]  /*38b0*/  @!P4 BRA `(.L_x_26230) ;  /* 0x000000000010c947 */ /* 0x000fea0003800000 */
[----:B------:R-:W-:-:S03]  /*38c0*/  UMOV UR11, 0xffffffff ;  /* 0xffffffff000b7882 */ /* 0x000fc60000000000 */
[----:B------:R-:W-:Y:S05]  /*38d0*/  BRA.DIV UR11, `(.L_x_26231) ;  /* 0x0000002a0b007947 */ /* 0x000fea000b800000 */
[----:B0-----:R0:W1:Y:S02]  /*38e0*/  SHFL.IDX PT, R29, R32, R28, R25 ;  /* 0x0000001c201d7389 */ /* 0x00106400000e0019 */
.L_x_26372:
[----:B-1-3--:R-:W-:-:S07]  /*38f0*/  IMAD R53, R37, R29, RZ ;  /* 0x0000001d25357224 */ /* 0x00afce00078e02ff */
.L_x_26230:
[----:B------:R-:W-:Y:S05]  /*3900*/  @!P3 BRA `(.L_x_26232) ;  /* 0x000000000010b947 */ /* 0x000fea0003800000 */
[----:B------:R-:W-:-:S03]  /*3910*/  UMOV UR11, 0xffffffff ;  /* 0xffffffff000b7882 */ /* 0x000fc60000000000 */
[----:B------:R-:W-:Y:S05]  /*3920*/  BRA.DIV UR11, `(.L_x_26233) ;  /* 0x0000002a0b0c7947 */ /* 0x000fea000b800000 */
[----:B0-----:R0:W1:Y:S02]  /*3930*/  SHFL.IDX PT, R29, R32, R6, R25 ;  /* 0x00000006201d7389 */ /* 0x00106400000e0019 */
.L_x_26375:
[----:B-1----:R-:W-:-:S07]  /*3940*/  IMAD R53, R38, R29, R53 ;  /* 0x0000001d26357224 */ /* 0x002fce00078e0235 */
.L_x_26232:
[----:B------:R-:W-:Y:S05]  /*3950*/  @!P2 BRA `(.L_x_26234) ;  /* 0x000000000010a947 */ /* 0x000fea0003800000 */
[----:B------:R-:W-:-:S03]  /*3960*/  UMOV UR11, 0xffffffff ;  /* 0xffffffff000b7882 */ /* 0x000fc60000000000 */
[----:B------:R-:W-:Y:S05]  /*3970*/  BRA.DIV UR11, `(.L_x_26235) ;  /* 0x0000002a0b187947 */ /* 0x000fea000b800000 */
[----:B0-----:R0:W1:Y:S02]  /*3980*/  SHFL.IDX PT, R29, R32, R7, R25 ;  /* 0x00000007201d7389 */ /* 0x00106400000e0019 */
.L_x_26378:
[----:B-1----:R-:W-:-:S07]  /*3990*/  IMAD R53, R39, R29, R53 ;  /* 0x0000001d27357224 */ /* 0x002fce00078e0235 */
.L_x_26234:
[----:B------:R-:W-:Y:S05]  /*39a0*/  @!P1 BRA `(.L_x_26236) ;  /* 0x0000000000109947 */ /* 0x000fea0003800000 */
[----:B------:R-:W-:-:S03]  /*39b0*/  UMOV UR11, 0xffffffff ;  /* 0xffffffff000b7882 */ /* 0x000fc60000000000 */
[----:B------:R-:W-:Y:S05]  /*39c0*/  BRA.DIV UR11, `(.L_x_26237) ;  /* 0x0000002a0b247947 */ /* 0x000fea000b800000 */
[----:B0-----:R0:W1:Y:S02]  /*39d0*/  SHFL.IDX PT, R29, R32, R8, R25 ;  /* 0x00000008201d7389 */ /* 0x00106400000e0019 */
.L_x_26381:
[----:B-1----:R-:W-:-:S07]  /*39e0*/  IMAD R53, R40, R29, R53 ;  /* 0x0000001d28357224 */ /* 0x002fce00078e0235 */
.L_x_26236:
[----:B------:R-:W1:Y:S02]  /*39f0*/  LDC R55, c[0x0][0x3ac] ;  /* 0x0000eb00ff377b82 */ /* 0x000e640000000800 */
[----:B-1----:R-:W-:-:S13]  /*3a00*/  ISETP.GE.AND P0, PT, R55, 0x5, PT ;  /* 0x000000053700780c */ /* 0x002fda0003f06270 */
[----:B------:R-:W-:Y:S05]  /*3a10*/  @!P0 BRA `(.L_x_26238) ;  /* 0x0000000000108947 */ /* 0x000fea0003800000 */
[----:B------:R-:W-:-:S03]  /*3a20*/  UMOV UR11, 0xffffffff ;  /* 0xffffffff000b7882 */ /* 0x000fc60000000000 */
[----:B------:R-:W-:Y:S05]  /*3a30*/  BRA.DIV UR11, `(.L_x_26239) ;  /* 0x0000002a0b287947 */ /* 0x000fea000b800000 */
[----:B0-----:R0:W1:Y:S02]  /*3a40*/  SHFL.IDX PT, R29, R32, R9, R25 ;  /* 0x00000009201d7389 */ /* 0x00106400000e0019 */
.L_x_26384:
[----:B-1----:R-:W-:-:S07]  /*3a50*/  IMAD R53, R41, R29, R53 ;  /* 0x0000001d29357224 */ /* 0x002fce00078e0235 */
.L_x_26238:
[----:B------:R-:W-:-:S13]  /*3a60*/  ISETP.GE.AND P0, PT, R55, 0x6, PT ;  /* 0x000000063700780c */ /* 0x000fda0003f06270 */
[----:B------:R-:W-:Y:S05]  /*3a70*/  @!P0 BRA `(.L_x_26240) ;  /* 0x0000000000108947 */ /* 0x000fea0003800000 */
[----:B------:R-:W-:-:S03]  /*3a80*/  UMOV UR11, 0xffffffff ;  /* 0xffffffff000b7882 */ /* 0x000fc60000000000 */
[----:B------:R-:W-:Y:S05]  /*3a90*/  BRA.DIV UR11, `(.L_x_26241) ;  /* 0x0000002a0b307947 */ /* 0x000fea000b800000 */
[----:B0-----:R0:W1:Y:S02]  /*3aa0*/  SHFL.IDX PT, R29, R32, R10, R25 ;  /* 0x0000000a201d7389 */ /* 0x00106400000e0019 */
.L_x_26387:
[----:B-1----:R-:W-:-:S07]  /*3ab0*/  IMAD R53, R42, R29, R53 ;  /* 0x0000001d2a357224 */ /* 0x002fce00078e0235 */
.L_x_26240:
[----:B------:R-:W-:-:S13]  /*3ac0*/  ISETP.GE.AND P0, PT, R55, 0x7, PT ;  /* 0x000000073700780c */ /* 0x000fda0003f06270 */
[----:B------:R-:W-:Y:S05]  /*3ad0*/  @!P0 BRA `(.L_x_26242) ;  /* 0x0000000000108947 */ /* 0x000fea0003800000 */
[----:B------:R-:W-:-:S03]  /*3ae0*/  UMOV UR11, 0xffffffff ;  /* 0xffffffff000b7882 */ /* 0x000fc60000000000 */
[----:B------:R-:W-:Y:S05]  /*3af0*/  BRA.DIV UR11, `(.L_x_26243) ;  /* 0x0000002a0b387947 */ /* 0x000fea000b800000 */
[----:B0-----:R0:W1:Y:S02]  /*3b00*/  SHFL.IDX PT, R29, R32, R11, R25 ;  /* 0x0000000b201d7389 */ /* 0x00106400000e0019 */
.L_x_26390:
[----:B-1----:R-:W-:-:S07]  /*3b10*/  IMAD R53, R43, R29, R53 ;  /* 0x0000001d2b357224 */ /* 0x002fce00078e0235 */
.L_x_26242:
[----:B------:R-:W-:-:S13]  /*3b20*/  ISETP.GE.AND P0, PT, R55, 0x8, PT ;  /* 0x000000083700780c */ /* 0x000fda0003f06270 */
[----:B------:R-:W-:Y:S05]  /*3b30*/  @!P0 BRA `(.L_x_26244) ;  /* 0x0000000000108947 */ /* 0x000fea0003800000 */
[----:B------:R-:W-:-:S03]  /*3b40*/  UMOV UR11, 0xffffffff ;  /* 0xffffffff000b7882 */ /* 0x000fc60000000000 */
[----:B------:R-:W-:Y:S05]  /*3b50*/  BRA.DIV UR11, `(.L_x_26245) ;  /* 0x0000002a0b407947 */ /* 0x000fea000b800000 */
[----:B0-----:R0:W1:Y:S02]  /*3b60*/  SHFL.IDX PT, R29, R32, R12, R25 ;  /* 0x0000000c201d7389 */ /* 0x00106400000e0019 */
.L_x_26393:
[----:B-1----:R-:W-:-:S07]  /*3b70*/  IMAD R53, R44, R29, R53 ;  /* 0x0000001d2c357224 */ /* 0x002fce00078e0235 */
.L_x_26244:
[----:B------:R-:W-:-:S13]  /*3b80*/  ISETP.GE.AND P0, PT, R55, 0x9, PT ;  /* 0x000000093700780c */ /* 0x000fda0003f06270 */
[----:B------:R-:W-:Y:S05]  /*3b90*/  @!P0 BRA `(.L_x_26246) ;  /* 0x0000000000108947 */ /* 0x000fea0003800000 */
[----:B------:R-:W-:-:S03]  /*3ba0*/  UMOV UR11, 0xffffffff ;  /* 0xffffffff000b7882 */ /* 0x000fc60000000000 */
[----:B------:R-:W-:Y:S05]  /*3bb0*/  BRA.DIV UR11, `(.L_x_26247) ;  /* 0x0000002a0b487947 */ /* 0x000fea000b800000 */
[----:B0-----:R0:W1:Y:S02]  /*3bc0*/  SHFL.IDX PT, R29, R32, R13, R25 ;  /* 0x0000000d201d7389 */ /* 0x00106400000e0019 */
.L_x_26396:
[----:B-1----:R-:W-:-:S07]  /*3bd0*/  IMAD R53, R45, R29, R53 ;  /* 0x0000001d2d357224 */ /* 0x002fce00078e0235 */
.L_x_26246:
[----:B------:R-:W-:-:S13]  /*3be0*/  ISETP.GE.AND P0, PT, R55, 0xa, PT ;  /* 0x0000000a3700780c */ /* 0x000fda0003f06270 */
[----:B------:R-:W-:Y:S05]  /*3bf0*/  @!P0 BRA `(.L_x_26248) ;  /* 0x0000000000108947 */ /* 0x000fea0003800000 */
[----:B------:R-:W-:-:S03]  /*3c00*/  UMOV UR11, 0xffffffff ;  /* 0xffffffff000b7882 */ /* 0x000fc60000000000 */
[----:B------:R-:W-:Y:S05]  /*3c10*/  BRA.DIV UR11, `(.L_x_26249) ;  /* 0x0000002a0b507947 */ /* 0x000fea000b800000 */
[----:B0-----:R0:W1:Y:S02]  /*3c20*/  SHFL.IDX PT, R29, R32, R14, R25 ;  /* 0x0000000e201d7389 */ /* 0x00106400000e0019 */
.L_x_26399:
[----:B-1----:R-:W-:-:S07]  /*3c30*/  IMAD R53, R46, R29, R53 ;  /* 0x0000001d2e357224 */ /* 0x002fce00078e0235 */
.L_x_26248:
[----:B------:R-:W-:-:S13]  /*3c40*/  ISETP.GE.AND P0, PT, R55, 0xb, PT ;  /* 0x0000000b3700780c */ /* 0x000fda0003f06270 */
[----:B------:R-:W-:Y:S05]  /*3c50*/  @!P0 BRA `(.L_x_26250) ;  /* 0x0000000000108947 */ /* 0x000fea0003800000 */
[----:B------:R-:W-:-:S03]  /*3c60*/  UMOV UR11, 0xffffffff ;  /* 0xffffffff000b7882 */ /* 0x000fc60000000000 */
[----:B------:R-:W-:Y:S05]  /*3c70*/  BRA.DIV UR11, `(.L_x_26251) ;  /* 0x0000002a0b587947 */ /* 0x000fea000b800000 */
[----:B0-----:R0:W1:Y:S02]  /*3c80*/  SHFL.IDX PT, R29, R32, R15, R25 ;  /* 0x0000000f201d7389 */ /* 0x00106400000e0019 */
.L_x_26402:
[----:B-1----:R-:W-:-:S07]  /*3c90*/  IMAD R53, R47, R29, R53 ;  /* 0x0000001d2f357224 */ /* 0x002fce00078e0235 */
.L_x_26250:
[----:B------:R-:W-:-:S13]  /*3ca0*/  ISETP.GE.AND P0, PT, R55, 0xc, PT ;  /* 0x0000000c3700780c */ /* 0x000fda0003f06270 */
[----:B------:R-:W-:Y:S05]  /*3cb0*/  @!P0 BRA `(.L_x_26252) ;  /* 0x0000000000108947 */ /* 0x000fea0003800000 */
[----:B------:R-:W-:-:S03]  /*3cc0*/  UMOV UR11, 0xffffffff ;  /* 0xffffffff000b7882 */ /* 0x000fc60000000000 */
[----:B------:R-:W-:Y:S05]  /*3cd0*/  BRA.DIV UR11, `(.L_x_26253) ;  /* 0x0000002a0b607947 */ /* 0x000fea000b800000 */
[----:B0-----:R0:W1:Y:S02]  /*3ce0*/  SHFL.IDX PT, R29, R32, R16, R25 ;  /* 0x00000010201d7389 */ /* 0x00106400000e0019 */
.L_x_26405:
[----:B-1----:R-:W-:-:S07]  /*3cf0*/  IMAD R53, R48, R29, R53 ;  /* 0x0000001d30357224 */ /* 0x002fce00078e0235 */
.L_x_26252:
[----:B------:R-:W-:-:S13]  /*3d00*/  ISETP.GE.AND P0, PT, R55, 0xd, PT ;  /* 0x0000000d3700780c */ /* 0x000fda0003f06270 */
[----:B------:R-:W-:Y:S05]  /*3d10*/  @!P0 BRA `(.L_x_26254) ;  /* 0x0000000000108947 */ /* 0x000fea0003800000 */
[----:B------:R-:W-:-:S03]  /*3d20*/  UMOV UR11, 0xffffffff ;  /* 0xffffffff000b7882 */ /* 0x000fc60000000000 */
[----:B------:R-:W-:Y:S05]  /*3d30*/  BRA.DIV UR11, `(.L_x_26255) ;  /* 0x0000002a0b687947 */ /* 0x000fea000b800000 */
[----:B0-----:R0:W1:Y:S02]  /*3d40*/  SHFL.IDX PT, R29, R32, R17, R25 ;  /* 0x00000011201d7389 */ /* 0x00106400000e0019 */
.L_x_26408:
[----:B-1----:R-:W-:-:S07]  /*3d50*/  IMAD R53, R49, R29, R53 ;  /* 0x0000001d31357224 */ /* 0x002fce00078e0235 */
.L_x_26254:
[----:B------:R-:W-:-:S13]  /*3d60*/  ISETP.GE.AND P0, PT, R55, 0xe, PT ;  /* 0x0000000e3700780c */ /* 0x000fda0003f06270 */
[----:B------:R-:W-:Y:S05]  /*3d70*/  @!P0 BRA `(.L_x_26256) ;  /* 0x0000000000108947 */ /* 0x000fea0003800000 */
[----:B------:R-:W-:-:S03]  /*3d80*/  UMOV UR11, 0xffffffff ;  /* 0xffffffff000b7882 */ /* 0x000fc60000000000 */
[----:B------:R-:W-:Y:S05]  /*3d90*/  BRA.DIV UR11, `(.L_x_26257) ;  /* 0x0000002a0b707947 */ /* 0x000fea000b800000 */
[----:B0-----:R0:W1:Y:S02]  /*3da0*/  SHFL.IDX PT, R29, R32, R18, R25 ;  /* 0x00000012201d7389 */ /* 0x00106400000e0019 */
.L_x_26411:
[----:B-1----:R-:W-:-:S07]  /*3db0*/  IMAD R53, R50, R29, R53 ;  /* 0x0000001d32357224 */ /* 0x002fce00078e0235 */
.L_x_26256:
[----:B------:R-:W-:-:S13]  /*3dc0*/  ISETP.GE.AND P0, PT, R55, 0xf, PT ;  /* 0x0000000f3700780c */ /* 0x000fda0003f06270 */
[----:B------:R-:W-:Y:S05]  /*3dd0*/  @!P0 BRA `(.L_x_26258) ;  /* 0x0000000000108947 */ /* 0x000fea0003800000 */
[----:B------:R-:W-:-:S03]  /*3de0*/  UMOV UR11, 0xffffffff ;  /* 0xffffffff000b7882 */ /* 0x000fc60000000000 */
[----:B------:R-:W-:Y:S05]  /*3df0*/  BRA.DIV UR11, `(.L_x_26259) ;  /* 0x0000002a0b787947 */ /* 0x000fea000b800000 */
[----:B0-----:R0:W1:Y:S02]  /*3e00*/  SHFL.IDX PT, R29, R32, R19, R25 ;  /* 0x00000013201d7389 */ /* 0x00106400000e0019 */
.L_x_26414:
[----:B-1----:R-:W-:-:S07]  /*3e10*/  IMAD R53, R51, R29, R53 ;  /* 0x0000001d33357224 */ /* 0x002fce00078e0235 */
.L_x_26258:
[----:B------:R-:W-:-:S13]  /*3e20*/  ISETP.GE.AND P0, PT, R55, 0x10, PT ;  /* 0x000000103700780c */ /* 0x000fda0003f06270 */
[----:B------:R-:W-:Y:S05]  /*3e30*/  @!P0 BRA `(.L_x_26260) ;  /* 0x0000000000108947 */ /* 0x000fea0003800000 */
[----:B------:R-:W-:-:S03]  /*3e40*/  UMOV UR11, 0xffffffff ;  /* 0xffffffff000b7882 */ /* 0x000fc60000000000 */
[----:B------:R-:W-:Y:S05]  /*3e50*/  BRA.DIV UR11, `(.L_x_26261) ;  /* 0x0000002a0b807947 */ /* 0x000fea000b800000 */
[----:B0-----:R0:W1:Y:S02]  /*3e60*/  SHFL.IDX PT, R29, R32, R20, R25 ;  /* 0x00000014201d7389 */ /* 0x00106400000e0019 */
.L_x_26417:
[----:B-1----:R-:W-:-:S07]  /*3e70*/  IMAD R53, R34, R29, R53 ;  /* 0x0000001d22357224 */ /* 0x002fce00078e0235 */
.L_x_26260:
[C---:B------:R-:W-:Y:S01]  /*3e80*/  IMAD R30, R54.reuse, UR6, R33 ;  /* 0x00000006361e7c24 */ /* 0x040fe2000f8e0221 */
[----:B------:R-:W-:-:S03]  /*3e90*/  IADD3 R54, PT, PT, R54, UR8, RZ ;  /* 0x0000000836367c10 */ /* 0x000fc6000fffe0ff */
[----:B------:R-:W-:Y:S01]  /*3ea0*/  IMAD R30, R30, 0x4, R31 ;  /* 0x000000041e1e7824 */ /* 0x000fe200078e021f */
[----:B------:R-:W-:-:S04]  /*3eb0*/  ISETP.GE.AND P0, PT, R54, UR22, PT ;  /* 0x0000001636007c0c */ /* 0x000fc8000bf06270 */
[----:B------:R1:W-:Y:S09]  /*3ec0*/  STS [R30], R53 ;  /* 0x000000351e007388 */ /* 0x0003f20000000800 */
[----:B------:R-:W-:Y:S05]  /*3ed0*/  @!P0 BRA `(.L_x_26262) ;  /* 0xfffffff800688947 */ /* 0x000fea000383ffff */
.L_x_26229:
[----:B------:R-:W-:Y:S05]  /*3ee0*/  BSYNC B0 ;  /* 0x0000000000007941 */ /* 0x000fea0003800000 */
.L_x_26228:
[----:B------:R-:W-:Y:S05]  /*3ef0*/  @!P6 BRA `(.L_x_26263) ;  /* 0xffffffec002ce947 */ /* 0x000fea000383ffff */
[----:B------:R-:W-:Y:S05]  /*3f00*/  BRA `(.L_x_26156) ;  /* 0x0000001400587947 */ /* 0x000fea0003800000 */
.L_x_26211:
[----:B------:R-:W-:-:S07]  /*3f10*/  IMAD.MOV.U32 R52, RZ, RZ, RZ ;  /* 0x000000ffff347224 */ /* 0x000fce00078e00ff */
.L_x_26315:
        /* <DEDUP_REMOVED lines=17> */
.L_x_26264:
        /* <DEDUP_REMOVED lines=10> */
.L_x_26265:
        /* <DEDUP_REMOVED lines=10> */
.L_x_26266:
        /* <DEDUP_REMOVED lines=11> */
.L_x_26267:
        /* <DEDUP_REMOVED lines=11> */
.L_x_26268:
        /* <DEDUP_REMOVED lines=11> */
.L_x_26269:
        /* <DEDUP_REMOVED lines=11> */
.L_x_26270:
        /* <DEDUP_REMOVED lines=11> */
.L_x_26271:
        /* <DEDUP_REMOVED lines=10> */
.L_x_26272:
        /* <DEDUP_REMOVED lines=11> */
.L_x_26273:
        /* <DEDUP_REMOVED lines=11> */
.L_x_26274:
        /* <DEDUP_REMOVED lines=11> */
.L_x_26275:
        /* <DEDUP_REMOVED lines=11> */
.L_x_26276:
        /* <DEDUP_REMOVED lines=11> */
.L_x_26277:
        /* <DEDUP_REMOVED lines=11> */
.L_x_26278:
        /* <DEDUP_REMOVED lines=11> */
.L_x_26279:
        /* <DEDUP_REMOVED lines=27> */
.L_x_26314:
[----:B------:R-:W-:Y:S02]  /*4c00*/  IMAD R32, R54, 0x44, R35 ;  /* 0x0000004436207824 */ /* 0x000fe400078e0223 */
[----:B------:R-:W-:-:S04]  /*4c10*/  IMAD.MOV.U32 R53, RZ, RZ, RZ ;  /* 0x000000ffff357224 */ /* 0x000fc800078e00ff */
[----:B------:R-:W0:Y:S01]  /*4c20*/  LDS R32, [R32] ;  /* 0x0000000020207984 */ /* 0x000e220000000800 */
[----:B------:R-:W-:Y:S05]  /*4c30*/  @!P3 BRA `(.L_x_26281) ;  /* 0x000000000010b947 */ /* 0x000fea0003800000 */
[----:B------:R-:W-:-:S03]  /*4c40*/  UMOV UR11, 0xffffffff ;  /* 0xffffffff000b7882 */ /* 0x000fc60000000000 */
[----:B------:R-:W-:Y:S05]  /*4c50*/  BRA.DIV UR11, `(.L_x_26282) ;  /* 0x0000001e0b207947 */ /* 0x000fea000b800000 */
[----:B0-----:R0:W1:Y:S02]  /*4c60*/  SHFL.IDX PT, R56, R32, R28, R25 ;  /* 0x0000001c20387389 */ /* 0x00106400000e0019 */
.L_x_26419:
[----:B-1-3--:R-:W-:-:S07]  /*4c70*/  IMAD R53, R37, R56, RZ ;  /* 0x0000003825357224 */ /* 0x00afce00078e02ff */
.L_x_26281:
[----:B------:R-:W-:Y:S05]  /*4c80*/  @!P2 BRA `(.L_x_26283) ;  /* 0x000000000010a947 */ /* 0x000fea0003800000 */
[----:B------:R-:W-:-:S03]  /*4c90*/  UMOV UR11, 0xffffffff ;  /* 0xffffffff000b7882 */ /* 0x000fc60000000000 */
[----:B------:R-:W-:Y:S05]  /*4ca0*/  BRA.DIV UR11, `(.L_x_26284) ;  /* 0x0000001e0b287947 */ /* 0x000fea000b800000 */
[----:B0-----:R0:W1:Y:S02]  /*4cb0*/  SHFL.IDX PT, R29, R32, R6, R25 ;  /* 0x00000006201d7389 */ /* 0x00106400000e0019 */
.L_x_26422:
[----:B-1----:R-:W-:-:S07]  /*4cc0*/  IMAD R53, R38, R29, R53 ;  /* 0x0000001d26357224 */ /* 0x002fce00078e0235 */
.L_x_26283:
[----:B------:R-:W-:Y:S05]  /*4cd0*/  @!P1 BRA `(.L_x_26285) ;  /* 0x0000000000109947 */ /* 0x000fea0003800000 */
[----:B------:R-:W-:-:S03]  /*4ce0*/  UMOV UR11, 0xffffffff ;  /* 0xffffffff000b7882 */ /* 0x000fc60000000000 */
[----:B------:R-:W-:Y:S05]  /*4cf0*/  BRA.DIV UR11, `(.L_x_26286) ;  /* 0x0000001e0b347947 */ /* 0x000fea000b800000 */
[----:B0-----:R0:W1:Y:S02]  /*4d00*/  SHFL.IDX PT, R29, R32, R7, R25 ;  /* 0x00000007201d7389 */ /* 0x00106400000e0019 */
.L_x_26425:
[----:B-1----:R-:W-:-:S07]  /*4d10*/  IMAD R53, R39, R29, R53 ;  /* 0x0000001d27357224 */ /* 0x002fce00078e0235 */
.L_x_26285:
[----:B------:R-:W1:Y:S02]  /*4d20*/  LDC R31, c[0x0][0x3ac] ;  /* 0x0000eb00ff1f7b82 */ /* 0x000e640000000800 */
[----:B-1----:R-:W-:-:S13]  /*4d30*/  ISETP.GE.AND P0, PT, R31, 0x4, PT ;  /* 0x000000041f00780c */ /* 0x002fda0003f06270 */
[----:B------:R-:W-:Y:S05]  /*4d40*/  @!P0 BRA `(.L_x_26287) ;  /* 0x0000000000108947 */ /* 0x000fea0003800000 */
[----:B------:R-:W-:-:S03]  /*4d50*/  UMOV UR11, 0xffffffff ;  /* 0xffffffff000b7882 */ /* 0x000fc60000000000 */
[----:B------:R-:W-:Y:S05]  /*4d60*/  BRA.DIV UR11, `(.L_x_26288) ;  /* 0x0000001e0b387947 */ /* 0x000fea000b800000 */
[----:B0-----:R0:W1:Y:S02]  /*4d70*/  SHFL.IDX PT, R29, R32, R8, R25 ;  /* 0x00000008201d7389 */ /* 0x00106400000e0019 */
.L_x_26428:
[----:B-1----:R-:W-:-:S07]  /*4d80*/  IMAD R53, R40, R29, R53 ;  /* 0x0000001d28357224 */ /* 0x002fce00078e0235 */
.L_x_26287:
[----:B------:R-:W-:-:S13]  /*4d90*/  ISETP.GE.AND P0, PT, R31, 0x5, PT ;  /* 0x000000051f00780c */ /* 0x000fda0003f06270 */
[----:B------:R-:W-:Y:S05]  /*4da0*/  @!P0 BRA `(.L_x_26289) ;  /* 0x0000000000108947 */ /* 0x000fea0003800000 */
[----:B------:R-:W-:-:S03]  /*4db0*/  UMOV UR11, 0xffffffff ;  /* 0xffffffff000b7882 */ /* 0x000fc60000000000 */
[----:B------:R-:W-:Y:S05]  /*4dc0*/  BRA.DIV UR11, `(.L_x_26290) ;  /* 0x0000001e0b407947 */ /* 0x000fea000b800000 */
[----:B0-----:R0:W1:Y:S02]  /*4dd0*/  SHFL.IDX PT, R29, R32, R9, R25 ;  /* 0x00000009201d7389 */ /* 0x00106400000e0019 */
.L_x_26431:
[----:B-1----:R-:W-:-:S07]  /*4de0*/  IMAD R53, R41, R29, R53 ;  /* 0x0000001d29357224 */ /* 0x002fce00078e0235 */
.L_x_26289:
[----:B------:R-:W-:-:S13]  /*4df0*/  ISETP.GE.AND P0, PT, R31, 0x6, PT ;  /* 0x000000061f00780c */ /* 0x000fda0003f06270 */
[----:B------:R-:W-:Y:S05]  /*4e00*/  @!P0 BRA `(.L_x_26291) ;  /* 0x0000000000108947 */ /* 0x000fea0003800000 */
[----:B------:R-:W-:-:S03]  /*4e10*/  UMOV UR11, 0xffffffff ;  /* 0xffffffff000b7882 */ /* 0x000fc60000000000 */
[----:B------:R-:W-:Y:S05]  /*4e20*/  BRA.DIV UR11, `(.L_x_26292) ;  /* 0x0000001e0b487947 */ /* 0x000fea000b800000 */
[----:B0-----:R0:W1:Y:S02]  /*4e30*/  SHFL.IDX PT, R29, R32, R10, R25 ;  /* 0x0000000a201d7389 */ /* 0x00106400000e0019 */
.L_x_26434:
[----:B-1----:R-:W-:-:S07]  /*4e40*/  IMAD R53, R42, R29, R53 ;  /* 0x0000001d2a357224 */ /* 0x002fce00078e0235 */
.L_x_26291:
[----:B------:R-:W-:-:S13]  /*4e50*/  ISETP.GE.AND P0, PT, R31, 0x7, PT ;  /* 0x000000071f00780c */ /* 0x000fda0003f06270 */
[----:B------:R-:W-:Y:S05]  /*4e60*/  @!P0 BRA `(.L_x_26293) ;  /* 0x0000000000108947 */ /* 0x000fea0003800000 */
[----:B------:R-:W-:-:S03]  /*4e70*/  UMOV UR11, 0xffffffff ;  /* 0xffffffff000b7882 */ /* 0x000fc60000000000 */
[----:B------:R-:W-:Y:S05]  /*4e80*/  BRA.DIV UR11, `(.L_x_26294) ;  /* 0x0000001e0b507947 */ /* 0x000fea000b800000 */
[----:B0-----:R0:W1:Y:S02]  /*4e90*/  SHFL.IDX PT, R29, R32, R11, R25 ;  /* 0x0000000b201d7389 */ /* 0x00106400000e0019 */
.L_x_26437:
[----:B-1----:R-:W-:-:S07]  /*4ea0*/  IMAD R53, R43, R29, R53 ;  /* 0x0000001d2b357224 */ /* 0x002fce00078e0235 */
.L_x_26293:
[----:B------:R-:W-:-:S13]  /*4eb0*/  ISETP.GE.AND P0, PT, R31, 0x8, PT ;  /* 0x000000081f00780c */ /* 0x000fda0003f06270 */
[----:B------:R-:W-:Y:S05]  /*4ec0*/  @!P0 BRA `(.L_x_26295) ;  /* 0x0000000000108947 */ /* 0x000fea0003800000 */
[----:B------:R-:W-:-:S03]  /*4ed0*/  UMOV UR11, 0xffffffff ;  /* 0xffffffff000b7882 */ /* 0x000fc60000000000 */
[----:B------:R-:W-:Y:S05]  /*4ee0*/  BRA.DIV UR11, `(.L_x_26296) ;  /* 0x0000001e0b587947 */ /* 0x000fea000b800000 */
[----:B0-----:R0:W1:Y:S02]  /*4ef0*/  SHFL.IDX PT, R29, R32, R12, R25 ;  /* 0x0000000c201d7389 */ /* 0x00106400000e0019 */
.L_x_26440:
[----:B-1----:R-:W-:-:S07]  /*4f00*/  IMAD R53, R44, R29, R53 ;  /* 0x0000001d2c357224 */ /* 0x002fce00078e0235 */
.L_x_26295:
[----:B------:R-:W-:-:S13]  /*4f10*/  ISETP.GE.AND P0, PT, R31, 0x9, PT ;  /* 0x000000091f00780c */ /* 0x000fda0003f06270 */
[----:B------:R-:W-:Y:S05]  /*4f20*/  @!P0 BRA `(.L_x_26297) ;  /* 0x0000000000108947 */ /* 0x000fea0003800000 */
[----:B------:R-:W-:-:S03]  /*4f30*/  UMOV UR11, 0xffffffff ;  /* 0xffffffff000b7882 */ /* 0x000fc60000000000 */
[----:B------:R-:W-:Y:S05]  /*4f40*/  BRA.DIV UR11, `(.L_x_26298) ;  /* 0x0000001e0b607947 */ /* 0x000fea000b800000 */
[----:B0-----:R0:W1:Y:S02]  /*4f50*/  SHFL.IDX PT, R29, R32, R13, R25 ;  /* 0x0000000d201d7389 */ /* 0x00106400000e0019 */
.L_x_26443:
[----:B-1----:R-:W-:-:S07]  /*4f60*/  IMAD R53, R45, R29, R53 ;  /* 0x0000001d2d357224 */ /* 0x002fce00078e0235 */
.L_x_26297:
[----:B------:R-:W-:-:S13]  /*4f70*/  ISETP.GE.AND P0, PT, R31, 0xa, PT ;  /* 0x0000000a1f00780c */ /* 0x000fda0003f06270 */
[----:B------:R-:W-:Y:S05]  /*4f80*/  @!P0 BRA `(.L_x_26299) ;  /* 0x0000000000108947 */ /* 0x000fea0003800000 */
[----:B------:R-:W-:-:S03]  /*4f90*/  UMOV UR11, 0xffffffff ;  /* 0xffffffff000b7882 */ /* 0x000fc60000000000 */
[----:B------:R-:W-:Y:S05]  /*4fa0*/  BRA.DIV UR11, `(.L_x_26300) ;  /* 0x0000001e0b687947 */ /* 0x000fea000b800000 */
[----:B0-----:R0:W1:Y:S02]  /*4fb0*/  SHFL.IDX PT, R29, R32, R14, R25 ;  /* 0x0000000e201d7389 */ /* 0x00106400000e0019 */
.L_x_26446:
[----:B-1----:R-:W-:-:S07]  /*4fc0*/  IMAD R53, R46, R29, R53 ;  /* 0x0000001d2e357224 */ /* 0x002fce00078e0235 */
.L_x_26299:
[----:B------:R-:W-:-:S13]  /*4fd0*/  ISETP.GE.AND P0, PT, R31, 0xb, PT ;  /* 0x0000000b1f00780c */ /* 0x000fda0003f06270 */
[----:B------:R-:W-:Y:S05]  /*4fe0*/  @!P0 BRA `(.L_x_26301) ;  /* 0x0000000000108947 */ /* 0x000fea0003800000 */
[----:B------:R-:W-:-:S03]  /*4ff0*/  UMOV UR11, 0xffffffff ;  /* 0xffffffff000b7882 */ /* 0x000fc60000000000 */
[----:B------:R-:W-:Y:S05]  /*5000*/  BRA.DIV UR11, `(.L_x_26302) ;  /* 0x0000001e0b707947 */ /* 0x000fea000b800000 */
[----:B0-----:R0:W1:Y:S02]  /*5010*/  SHFL.IDX PT, R29, R32, R15, R25 ;  /* 0x0000000f201d7389 */ /* 0x00106400000e0019 */
.L_x_26449:
[----:B-1----:R-:W-:-:S07]  /*5020*/  IMAD R53, R47, R29, R53 ;  /* 0x0000001d2f357224 */ /* 0x002fce00078e0235 */
.L_x_26301:
[----:B------:R-:W-:-:S13]  /*5030*/  ISETP.GE.AND P0, PT, R31, 0xc, PT ;  /* 0x0000000c1f00780c */ /* 0x000fda0003f06270 */
[----:B------:R-:W-:Y:S05]  /*5040*/  @!P0 BRA `(.L_x_26303) ;  /* 0x0000000000108947 */ /* 0x000fea0003800000 */
[----:B------:R-:W-:-:S03]  /*5050*/  UMOV UR11, 0xffffffff ;  /* 0xffffffff000b7882 */ /* 0x000fc60000000000 */
[----:B------:R-:W-:Y:S05]  /*5060*/  BRA.DIV UR11, `(.L_x_26304) ;  /* 0x0000001e0b787947 */ /* 0x000fea000b800000 */
[----:B0-----:R0:W1:Y:S02]  /*5070*/  SHFL.IDX PT, R29, R32, R16, R25 ;  /* 0x00000010201d7389 */ /* 0x00106400000e0019 */
.L_x_26452:
[----:B-1----:R-:W-:-:S07]  /*5080*/  IMAD R53, R48, R29, R53 ;  /* 0x0000001d30357224 */ /* 0x002fce00078e0235 */
.L_x_26303:
[----:B------:R-:W-:-:S13]  /*5090*/  ISETP.GE.AND P0, PT, R31, 0xd, PT ;  /* 0x0000000d1f00780c */ /* 0x000fda0003f06270 */
[----:B------:R-:W-:Y:S05]  /*50a0*/  @!P0 BRA `(.L_x_26305) ;  /* 0x0000000000108947 */ /* 0x000fea0003800000 */
[----:B------:R-:W-:-:S03]  /*50b0*/  UMOV UR11, 0xffffffff ;  /* 0xffffffff000b7882 */ /* 0x000fc60000000000 */
[----:B------:R-:W-:Y:S05]  /*50c0*/  BRA.DIV UR11, `(.L_x_26306) ;  /* 0x0000001e0b807947 */ /* 0x000fea000b800000 */
[----:B0-----:R0:W1:Y:S02]  /*50d0*/  SHFL.IDX PT, R29, R32, R17, R25 ;  /* 0x00000011201d7389 */ /* 0x00106400000e0019 */
.L_x_26455:
[----:B-1----:R-:W-:-:S07]  /*50e0*/  IMAD R53, R49, R29, R53 ;  /* 0x0000001d31357224 */ /* 0x002fce00078e0235 */
.L_x_26305:
[----:B------:R-:W-:-:S13]  /*50f0*/  ISETP.GE.AND P0, PT, R31, 0xe, PT ;  /* 0x0000000e1f00780c */ /* 0x000fda0003f06270 */
[----:B------:R-:W-:Y:S05]  /*5100*/  @!P0 BRA `(.L_x_26307) ;  /* 0x0000000000108947 */ /* 0x000fea0003800000 */
[----:B------:R-:W-:-:S03]  /*5110*/  UMOV UR11, 0xffffffff ;  /* 0xffffffff000b7882 */ /* 0x000fc60000000000 */
[----:B------:R-:W-:Y:S05]  /*5120*/  BRA.DIV UR11, `(.L_x_26308) ;  /* 0x0000001e0b887947 */ /* 0x000fea000b800000 */
[----:B0-----:R0:W1:Y:S02]  /*5130*/  SHFL.IDX PT, R29, R32, R18, R25 ;  /* 0x00000012201d7389 */ /* 0x00106400000e0019 */
.L_x_26458:
[----:B-1----:R-:W-:-:S07]  /*5140*/  IMAD R53, R50, R29, R53 ;  /* 0x0000001d32357224 */ /* 0x002fce00078e0235 */
.L_x_26307:
[----:B------:R-:W-:-:S13]  /*5150*/  ISETP.GE.AND P0, PT, R31, 0xf, PT ;  /* 0x0000000f1f00780c */ /* 0x000fda0003f06270 */
[----:B------:R-:W-:Y:S05]  /*5160*/  @!P0 BRA `(.L_x_26309) ;  /* 0x0000000000108947 */ /* 0x000fea0003800000 */
[----:B------:R-:W-:-:S03]  /*5170*/  UMOV UR11, 0xffffffff ;  /* 0xffffffff000b7882 */ /* 0x000fc60000000000 */
[----:B------:R-:W-:Y:S05]  /*5180*/  BRA.DIV UR11, `(.L_x_26310) ;  /* 0x0000001e0b907947 */ /* 0x000fea000b800000 */
[----:B0-----:R0:W1:Y:S02]  /*5190*/  SHFL.IDX PT, R29, R32, R19, R25 ;  /* 0x00000013201d7389 */ /* 0x00106400000e0019 */
.L_x_26461:
[----:B-1----:R-:W-:-:S07]  /*51a0*/  IMAD R53, R51, R29, R53 ;  /* 0x0000001d33357224 */ /* 0x002fce00078e0235 */
.L_x_26309:
[----:B------:R-:W-:-:S13]  /*51b0*/  ISETP.GE.AND P0, PT, R31, 0x10, PT ;  /* 0x000000101f00780c */ /* 0x000fda0003f06270 */
[----:B------:R-:W-:Y:S05]  /*51c0*/  @!P0 BRA `(.L_x_26311) ;  /* 0x0000000000108947 */ /* 0x000fea0003800000 */
[----:B------:R-:W-:-:S03]  /*51d0*/  UMOV UR11, 0xffffffff ;  /* 0xffffffff000b7882 */ /* 0x000fc60000000000 */
[----:B------:R-:W-:Y:S05]  /*51e0*/  BRA.DIV UR11, `(.L_x_26312) ;  /* 0x0000001e0b987947 */ /* 0x000fea000b800000 */
[----:B0-----:R0:W1:Y:S02]  /*51f0*/  SHFL.IDX PT, R29, R32, R20, R25 ;  /* 0x00000014201d7389 */ /* 0x00106400000e0019 */
.L_x_26464:
[----:B-1----:R-:W-:-:S07]  /*5200*/  IMAD R53, R34, R29, R53 ;  /* 0x0000001d22357224 */ /* 0x002fce00078e0235 */
.L_x_26311:
[----:B------:R-:W-:-:S07]  /*5210*/  IMAD.U32 R29, RZ, RZ, UR13 ;  /* 0x0000000dff1d7e24 */ /* 0x000fce000f8e00ff */
.L_x_26313:
        /* <DEDUP_REMOVED lines=36> */
.L_x_26280:
[----:B------:R-:W-:Y:S05]  /*5460*/  @!P6 BRA `(.L_x_26315) ;  /* 0xffffffe800ace947 */ /* 0x000fea000383ffff */
.L_x_26156:
        /* <DEDUP_REMOVED lines=33> */
.L_x_26317:
[----:B------:R-:W-:Y:S05]  /*5680*/  BSYNC.RECONVERGENT B0 ;  /* 0x0000000000007941 */ /* 0x000fea0003800200 */
.L_x_26316:
[----:B------:R-:W-:Y:S04]  /*5690*/  BSSY.RECONVERGENT B0, `(.L_x_26318) ;  /* 0x000001e000007945 */ /* 0x000fe80003800200 */
[----:B------:R-:W-:Y:S05]  /*56a0*/  @!P5 BRA `(.L_x_26319) ;  /* 0x000000000070d947 */ /* 0x000fea0003800000 */
[----:B01-3--:R-:W0:Y:S01]  /*56b0*/  S2R R31, SR_CgaCtaId ;  /* 0x00000000001f7919 */ /* 0x00be220000008800 */
[----:B--2-4-:R-:W-:-:S05]  /*56c0*/  MOV R30, 0x400 ;  /* 0x00000400001e7802 */ /* 0x014fca0000000f00 */
[----:B------:R-:W-:-:S05]  /*56d0*/  VIADD R30, R30, 0x880 ;  /* 0x000008801e1e7836 */ /* 0x000fca0000000000 */
[----:B0-----:R-:W-:-:S07]  /*56e0*/  LEA R36, R31, R30, 0x18 ;  /* 0x0000001e1f247211 */ /* 0x001fce00078ec0ff */
.L_x_26320:
        /* <DEDUP_REMOVED lines=24> */
.L_x_26319:
[----:B------:R-:W-:Y:S05]  /*5870*/  BSYNC.RECONVERGENT B0 ;  /* 0x0000000000007941 */ /* 0x000fea0003800200 */
.L_x_26318:
[----:B------:R-:W5:Y:S02]  /*5880*/  LDCU UR11, c[0x0][0x374] ;  /* 0x00006e80ff0b77ac */ /* 0x000f640008000800 */
[----:B-----5:R-:W-:Y:S02]  /*5890*/  UIADD3 UR10, UPT, UPT, UR11, UR10, URZ ;  /* 0x0000000a0b0a7290 */ /* 0x020fe4000fffe0ff */
[----:B------:R-:W-:-:S04]  /*58a0*/  USHF.L.U32 UR11, UR11, 0x1, URZ ;  /* 0x000000010b0b7899 */ /* 0x000fc800080006ff */
[----:B------:R-:W-:-:S09]  /*58b0*/  UISETP.GE.U32.AND UP0, UPT, UR10, UR11, UPT ;  /* 0x0000000b0a00728c */ /* 0x000fd2000bf06070 */
[----:B------:R-:W-:Y:S05]  /*58c0*/  BRA.U !UP0, `(.L_x_26321) ;  /* 0xffffffb508e87547 */ /* 0x000fea000b83ffff */
[----:B------:R-:W-:Y:S05]  /*58d0*/  EXIT ;  /* 0x000000000000794d */ /* 0x000fea0003800000 */
.L_x_26178:
[----:B------:R-:W-:Y:S01]  /*58e0*/  BSSY B2, `(.L_x_26322) ;  /* 0x0000006000027945 */ /* 0x000fe20003800000 */
[----:B------:R-:W-:Y:S02]  /*58f0*/  IMAD.MOV.U32 R30, RZ, RZ, R28 ;  /* 0x000000ffff1e7224 */ /* 0x000fe400078e001c */
[----:B------:R-:W-:-:S07]  /*5900*/  IMAD.MOV.U32 R29, RZ, RZ, -0x1 ;  /* 0xffffffffff1d7424 */ /* 0x000fce00078e00ff */
[----:B0--3--:R-:W-:Y:S05]  /*5910*/  WARPSYNC.COLLECTIVE R29, `(.L_x_26323) ;  /* 0x000000001d087348 */ /* 0x009fea0003c00000 */
[----:B0-----:R0:W1:Y:S02]  /*5920*/  SHFL.IDX P0, R29, R32, R30, R25 ;  /* 0x0000001e201d7389 */ /* 0x0010640000000019 */
[----:B01-3--:R-:W-:Y:S05]  /*5930*/  ENDCOLLECTIVE ;  /* 0x000000000000791b */ /* 0x00bfea0003800000 */
.L_x_26323:
[----:B------:R-:W-:Y:S05]  /*5940*/  BSYNC B2 ;  /* 0x0000000000027941 */ /* 0x000fea0003800000 */
.L_x_26322:
[----:B------:R-:W-:Y:S05]  /*5950*/  BRA `(.L_x_26324) ;  /* 0xffffffc800f07947 */ /* 0x000fea000383ffff */
.L_x_26180:
[----:B------:R-:W-:Y:S01]  /*5960*/  BSSY B2, `(.L_x_26325) ;  /* 0x0000006000027945 */ /* 0x000fe20003800000 */
[----:B------:R-:W-:Y:S01]  /*5970*/  MOV R30, R6 ;  /* 0x00000006001e7202 */ /* 0x000fe20000000f00 */
[----:B------:R-:W-:-:S07]  /*5980*/  IMAD.MOV.U32 R29, RZ, RZ, -0x1 ;  /* 0xffffffffff1d7424 */ /* 0x000fce00078e00ff */
[----:B0--3--:R-:W-:Y:S05]  /*5990*/  WARPSYNC.COLLECTIVE R29, `(.L_x_26326) ;  /* 0x000000001d087348 */ /* 0x009fea0003c00000 */
[----:B0-----:R0:W1:Y:S02]  /*59a0*/  SHFL.IDX P0, R29, R32, R30, R25 ;  /* 0x0000001e201d7389 */ /* 0x0010640000000019 */
[----:B01-3--:R-:W-:Y:S05]  /*59b0*/  ENDCOLLECTIVE ;  /* 0x000000000000791b */ /* 0x00bfea0003800000 */
.L_x_26326:
[----:B------:R-:W-:Y:S05]  /*59c0*/  BSYNC B2 ;  /* 0x0000000000027941 */ /* 0x000fea0003800000 */
.L_x_26325:
[----:B------:R-:W-:Y:S05]  /*59d0*/  BRA `(.L_x_26327) ;  /* 0xffffffc800e47947 */ /* 0x000fea000383ffff */
.L_x_26182:
[----:B------:R-:W-:Y:S01]  /*59e0*/  BSSY B2, `(.L_x_26328) ;  /* 0x0000006000027945 */ /* 0x000fe20003800000 */
[----:B------:R-:W-:Y:S02]  /*59f0*/  IMAD.MOV.U32 R30, RZ, RZ, R7 ;  /* 0x000000ffff1e7224 */ /* 0x000fe400078e0007 */
[----:B------:R-:W-:-:S07]  /*5a00*/  IMAD.MOV.U32 R29, RZ, RZ, -0x1 ;  /* 0xffffffffff1d7424 */ /* 0x000fce00078e00ff */
[----:B0--3--:R-:W-:Y:S05]  /*5a10*/  WARPSYNC.COLLECTIVE R29, `(.L_x_26329) ;  /* 0x000000001d087348 */ /* 0x009fea0003c00000 */
[----:B0-----:R0:W1:Y:S02]  /*5a20*/  SHFL.IDX P0, R29, R32, R30, R25 ;  /* 0x0000001e201d7389 */ /* 0x0010640000000019 */
[----:B01-3--:R-:W-:Y:S05]  /*5a30*/  ENDCOLLECTIVE ;  /* 0x000000000000791b */ /* 0x00bfea0003800000 */
.L_x_26329:
[----:B------:R-:W-:Y:S05]  /*5a40*/  BSYNC B2 ;  /* 0x0000000000027941 */ /* 0x000fea0003800000 */
.L_x_26328:
[----:B------:R-:W-:Y:S05]  /*5a50*/  BRA `(.L_x_26330) ;  /* 0xffffffc800d87947 */ /* 0x000fea000383ffff */
.L_x_26184:
[----:B------:R-:W-:Y:S01]  /*5a60*/  BSSY B2, `(.L_x_26331) ;  /* 0x0000006000027945 */ /* 0x000fe20003800000 */
[----:B------:R-:W-:Y:S01]  /*5a70*/  IMAD.MOV.U32 R30, RZ, RZ, R8 ;  /* 0x000000ffff1e7224 */ /* 0x000fe200078e0008 */
[----:B------:R-:W-:-:S07]  /*5a80*/  MOV R29, 0xffffffff ;  /* 0xffffffff001d7802 */ /* 0x000fce0000000f00 */
[----:B0--3--:R-:W-:Y:S05]  /*5a90*/  WARPSYNC.COLLECTIVE R29, `(.L_x_26332) ;  /* 0x000000001d087348 */ /* 0x009fea0003c00000 */
[----:B0-----:R0:W1:Y:S02]  /*5aa0*/  SHFL.IDX P0, R29, R32, R30, R25 ;  /* 0x0000001e201d7389 */ /* 0x0010640000000019 */
[----:B01-3--:R-:W-:Y:S05]  /*5ab0*/  ENDCOLLECTIVE ;  /* 0x000000000000791b */ /* 0x00bfea0003800000 */
.L_x_26332:
[----:B------:R-:W-:Y:S05]  /*5ac0*/  BSYNC B2 ;  /* 0x0000000000027941 */ /* 0x000fea0003800000 */
.L_x_26331:
[----:B------:R-:W-:Y:S05]  /*5ad0*/  BRA `(.L_x_26333) ;  /* 0xffffffc800cc7947 */ /* 0x000fea000383ffff */
.L_x_26186:
[----:B------:R-:W-:Y:S01]  /*5ae0*/  BSSY B2, `(.L_x_26334) ;  /* 0x0000006000027945 */ /* 0x000fe20003800000 */
[----:B------:R-:W-:Y:S02]  /*5af0*/  IMAD.MOV.U32 R30, RZ, RZ, R9 ;  /* 0x000000ffff1e7224 */ /* 0x000fe400078e0009 */
[----:B------:R-:W-:-:S07]  /*5b00*/  IMAD.MOV.U32 R29, RZ, RZ, -0x1 ;  /* 0xffffffffff1d7424 */ /* 0x000fce00078e00ff */
[----:B0--3--:R-:W-:Y:S05]  /*5b10*/  WARPSYNC.COLLECTIVE R29, `(.L_x_26335) ;  /* 0x000000001d087348 */ /* 0x009fea0003c00000 */
[----:B0-----:R0:W1:Y:S02]  /*5b20*/  SHFL.IDX P0, R29, R32, R30, R25 ;  /* 0x0000001e201d7389 */ /* 0x0010640000000019 */
[----:B01-3--:R-:W-:Y:S05]  /*5b30*/  ENDCOLLECTIVE ;  /* 0x000000000000791b */ /* 0x00bfea0003800000 */
.L_x_26335:
[----:B------:R-:W-:Y:S05]  /*5b40*/  BSYNC B2 ;  /* 0x0000000000027941 */ /* 0x000fea0003800000 */
.L_x_26334:
[----:B------:R-:W-:Y:S05]  /*5b50*/  BRA `(.L_x_26336) ;  /* 0xffffffc800c87947 */ /* 0x000fea000383ffff */
.L_x_26188:
[----:B------:R-:W-:Y:S01]  /*5b60*/  BSSY B2, `(.L_x_26337) ;  /* 0x0000006000027945 */ /* 0x000fe20003800000 */
[----:B------:R-:W-:Y:S02]  /*5b70*/  IMAD.MOV.U32 R30, RZ, RZ, R10 ;  /* 0x000000ffff1e7224 */ /* 0x000fe400078e000a */
[----:B------:R-:W-:-:S07]  /*5b80*/  IMAD.MOV.U32 R29, RZ, RZ, -0x1 ;  /* 0xffffffffff1d7424 */ /* 0x000fce00078e00ff */
[----:B0--3--:R-:W-:Y:S05]  /*5b90*/  WARPSYNC.COLLECTIVE R29, `(.L_x_26338) ;  /* 0x000000001d087348 */ /* 0x009fea0003c00000 */
[----:B0-----:R0:W1:Y:S02]  /*5ba0*/  SHFL.IDX P0, R29, R32, R30, R25 ;  /* 0x0000001e201d7389 */ /* 0x0010640000000019 */
[----:B01-3--:R-:W-:Y:S05]  /*5bb0*/  ENDCOLLECTIVE ;  /* 0x000000000000791b */ /* 0x00bfea0003800000 */
.L_x_26338:
[----:B------:R-:W-:Y:S05]  /*5bc0*/  BSYNC B2 ;  /* 0x0000000000027941 */ /* 0x000fea0003800000 */
.L_x_26337:
[----:B------:R-:W-:Y:S05]  /*5bd0*/  BRA `(.L_x_26339) ;  /* 0xffffffc800c07947 */ /* 0x000fea000383ffff */
.L_x_26190:
[----:B------:R-:W-:Y:S01]  /*5be0*/  BSSY B2, `(.L_x_26340) ;  /* 0x0000006000027945 */ /* 0x000fe20003800000 */
[----:B------:R-:W-:Y:S01]  /*5bf0*/  MOV R30, R11 ;  /* 0x0000000b001e7202 */ /* 0x000fe20000000f00 */
[----:B------:R-:W-:-:S07]  /*5c00*/  IMAD.MOV.U32 R29, RZ, RZ, -0x1 ;  /* 0xffffffffff1d7424 */ /* 0x000fce00078e00ff */
[----:B0--3--:R-:W-:Y:S05]  /*5c10*/  WARPSYNC.COLLECTIVE R29, `(.L_x_26341) ;  /* 0x000000001d087348 */ /* 0x009fea0003c00000 */
[----:B0-----:R0:W1:Y:S02]  /*5c20*/  SHFL.IDX P0, R29, R32, R30, R25 ;  /* 0x0000001e201d7389 */ /* 0x0010640000000019 */
[----:B01-3--:R-:W-:Y:S05]  /*5c30*/  ENDCOLLECTIVE ;  /* 0x000000000000791b */ /* 0x00bfea0003800000 */
.L_x_26341:
[----:B------:R-:W-:Y:S05]  /*5c40*/  BSYNC B2 ;  /* 0x0000000000027941 */ /* 0x000fea0003800000 */
.L_x_26340:
[----:B------:R-:W-:Y:S05]  /*5c50*/  BRA `(.L_x_26342) ;  /* 0xffffffc800b87947 */ /* 0x000fea000383ffff */
.L_x_26192:
[----:B------:R-:W-:Y:S01]  /*5c60*/  BSSY B2, `(.L_x_26343) ;  /* 0x0000006000027945 */ /* 0x000fe20003800000 */
[----:B------:R-:W-:Y:S02]  /*5c70*/  IMAD.MOV.U32 R30, RZ, RZ, R12 ;  /* 0x000000ffff1e7224 */ /* 0x000fe400078e000c */
[----:B------:R-:W-:-:S07]  /*5c80*/  IMAD.MOV.U32 R29, RZ, RZ, -0x1 ;  /* 0xffffffffff1d7424 */ /* 0x000fce00078e00ff */
[----:B0--3--:R-:W-:Y:S05]  /*5c90*/  WARPSYNC.COLLECTIVE R29, `(.L_x_26344) ;  /* 0x000000001d087348 */ /* 0x009fea0003c00000 */
[----:B0-----:R0:W1:Y:S02]  /*5ca0*/  SHFL.IDX P0, R29, R32, R30, R25 ;  /* 0x0000001e201d7389 */ /* 0x0010640000000019 */
[----:B01-3--:R-:W-:Y:S05]  /*5cb0*/  ENDCOLLECTIVE ;  /* 0x000000000000791b */ /* 0x00bfea0003800000 */
.L_x_26344:
[----:B------:R-:W-:Y:S05]  /*5cc0*/  BSYNC B2 ;  /* 0x0000000000027941 */ /* 0x000fea0003800000 */
.L_x_26343:
[----:B------:R-:W-:Y:S05]  /*5cd0*/  BRA `(.L_x_26345) ;  /* 0xffffffc800b07947 */ /* 0x000fea000383ffff */
.L_x_26194:
[----:B------:R-:W-:Y:S01]  /*5ce0*/  BSSY B2, `(.L_x_26346) ;  /* 0x0000006000027945 */ /* 0x000fe20003800000 */
[----:B------:R-:W-:Y:S01]  /*5cf0*/  IMAD.MOV.U32 R30, RZ, RZ, R13 ;  /* 0x000000ffff1e7224 */ /* 0x000fe200078e000d */
[----:B------:R-:W-:-:S07]  /*5d00*/  MOV R29, 0xffffffff ;  /* 0xffffffff001d7802 */ /* 0x000fce0000000f00 */
[----:B0--3--:R-:W-:Y:S05]  /*5d10*/  WARPSYNC.COLLECTIVE R29, `(.L_x_26347) ;  /* 0x000000001d087348 */ /* 0x009fea0003c00000 */
[----:B0-----:R0:W1:Y:S02]  /*5d20*/  SHFL.IDX P0, R29, R32, R30, R25 ;  /* 0x0000001e201d7389 */ /* 0x0010640000000019 */
[----:B01-3--:R-:W-:Y:S05]  /*5d30*/  ENDCOLLECTIVE ;  /* 0x000000000000791b */ /* 0x00bfea0003800000 */
.L_x_26347:
[----:B------:R-:W-:Y:S05]  /*5d40*/  BSYNC B2 ;  /* 0x0000000000027941 */ /* 0x000fea0003800000 */
.L_x_26346:
[----:B------:R-:W-:Y:S05]  /*5d50*/  BRA `(.L_x_26348) ;  /* 0xffffffc800a87947 */ /* 0x000fea000383ffff */
.L_x_26196:
[----:B------:R-:W-:Y:S01]  /*5d60*/  BSSY B2, `(.L_x_26349) ;  /* 0x0000006000027945 */ /* 0x000fe20003800000 */
[----:B------:R-:W-:Y:S02]  /*5d70*/  IMAD.MOV.U32 R30, RZ, RZ, R14 ;  /* 0x000000ffff1e7224 */ /* 0x000fe400078e000e */
[----:B------:R-:W-:-:S07]  /*5d80*/  IMAD.MOV.U32 R29, RZ, RZ, -0x1 ;  /* 0xffffffffff1d7424 */ /* 0x000fce00078e00ff */
[----:B0--3--:R-:W-:Y:S05]  /*5d90*/  WARPSYNC.COLLECTIVE R29, `(.L_x_26350) ;  /* 0x000000001d087348 */ /* 0x009fea0003c00000 */
[----:B0-----:R0:W1:Y:S02]  /*5da0*/  SHFL.IDX P0, R29, R32, R30, R25 ;  /* 0x0000001e201d7389 */ /* 0x0010640000000019 */
[----:B01-3--:R-:W-:Y:S05]  /*5db0*/  ENDCOLLECTIVE ;  /* 0x000000000000791b */ /* 0x00bfea0003800000 */
.L_x_26350:
[----:B------:R-:W-:Y:S05]  /*5dc0*/  BSYNC B2 ;  /* 0x0000000000027941 */ /* 0x000fea0003800000 */
.L_x_26349:
[----:B------:R-:W-:Y:S05]  /*5dd0*/  BRA `(.L_x_26351) ;  /* 0xffffffc800a07947 */ /* 0x000fea000383ffff */
.L_x_26198:
[----:B------:R-:W-:Y:S01]  /*5de0*/  BSSY B2, `(.L_x_26352) ;  /* 0x0000006000027945 */ /* 0x000fe20003800000 */
[----:B------:R-:W-:Y:S02]  /*5df0*/  IMAD.MOV.U32 R30, RZ, RZ, R15 ;  /* 0x000000ffff1e7224 */ /* 0x000fe400078e000f */
[----:B------:R-:W-:-:S07]  /*5e00*/  IMAD.MOV.U32 R29, RZ, RZ, -0x1 ;  /* 0xffffffffff1d7424 */ /* 0x000fce00078e00ff */
[----:B0--3--:R-:W-:Y:S05]  /*5e10*/  WARPSYNC.COLLECTIVE R29, `(.L_x_26353) ;  /* 0x000000001d087348 */ /* 0x009fea0003c00000 */
[----:B0-----:R0:W1:Y:S02]  /*5e20*/  SHFL.IDX P0, R29, R32, R30, R25 ;  /* 0x0000001e201d7389 */ /* 0x0010640000000019 */
[----:B01-3--:R-:W-:Y:S05]  /*5e30*/  ENDCOLLECTIVE ;  /* 0x000000000000791b */ /* 0x00bfea0003800000 */
.L_x_26353:
[----:B------:R-:W-:Y:S05]  /*5e40*/  BSYNC B2 ;  /* 0x0000000000027941 */ /* 0x000fea0003800000 */
.L_x_26352:
[----:B------:R-:W-:Y:S05]  /*5e50*/  BRA `(.L_x_26354) ;  /* 0xffffffc800987947 */ /* 0x000fea000383ffff */
.L_x_26200:
[----:B------:R-:W-:Y:S01]  /*5e60*/  BSSY B2, `(.L_x_26355) ;  /* 0x0000006000027945 */ /* 0x000fe20003800000 */
[----:B------:R-:W-:Y:S01]  /*5e70*/  MOV R30, R16 ;  /* 0x00000010001e7202 */ /* 0x000fe20000000f00 */
[----:B------:R-:W-:-:S07]  /*5e80*/  IMAD.MOV.U32 R29, RZ, RZ, -0x1 ;  /* 0xffffffffff1d7424 */ /* 0x000fce00078e00ff */
[----:B0--3--:R-:W-:Y:S05]  /*5e90*/  WARPSYNC.COLLECTIVE R29, `(.L_x_26356) ;  /* 0x000000001d087348 */ /* 0x009fea0003c00000 */
[----:B0-----:R0:W1:Y:S02]  /*5ea0*/  SHFL.IDX P0, R29, R32, R30, R25 ;  /* 0x0000001e201d7389 */ /* 0x0010640000000019 */
[----:B01-3--:R-:W-:Y:S05]  /*5eb0*/  ENDCOLLECTIVE ;  /* 0x000000000000791b */ /* 0x00bfea0003800000 */
.L_x_26356:
[----:B------:R-:W-:Y:S05]  /*5ec0*/  BSYNC B2 ;  /* 0x0000000000027941 */ /* 0x000fea0003800000 */
.L_x_26355:
[----:B------:R-:W-:Y:S05]  /*5ed0*/  BRA `(.L_x_26357) ;  /* 0xffffffc800907947 */ /* 0x000fea000383ffff */
.L_x_26202:
[----:B------:R-:W-:Y:S01]  /*5ee0*/  BSSY B2, `(.L_x_26358) ;  /* 0x0000006000027945 */ /* 0x000fe20003800000 */
[----:B------:R-:W-:Y:S02]  /*5ef0*/  IMAD.MOV.U32 R30, RZ, RZ, R17 ;  /* 0x000000ffff1e7224 */ /* 0x000fe400078e0011 */
[----:B------:R-:W-:-:S07]  /*5f00*/  IMAD.MOV.U32 R29, RZ, RZ, -0x1 ;  /* 0xffffffffff1d7424 */ /* 0x000fce00078e00ff */
[----:B0--3--:R-:W-:Y:S05]  /*5f10*/  WARPSYNC.COLLECTIVE R29, `(.L_x_26359) ;  /* 0x000000001d087348 */ /* 0x009fea0003c00000 */
[----:B0-----:R0:W1:Y:S02]  /*5f20*/  SHFL.IDX P0, R29, R32, R30, R25 ;  /* 0x0000001e201d7389 */ /* 0x0010640000000019 */
[----:B01-3--:R-:W-:Y:S05]  /*5f30*/  ENDCOLLECTIVE ;  /* 0x000000000000791b */ /* 0x00bfea0003800000 */
.L_x_26359:
[----:B------:R-:W-:Y:S05]  /*5f40*/  BSYNC B2 ;  /* 0x0000000000027941 */ /* 0x000fea0003800000 */
.L_x_26358:
[----:B------:R-:W-:Y:S05]  /*5f50*/  BRA `(.L_x_26360) ;  /* 0xffffffc800887947 */ /* 0x000fea000383ffff */
.L_x_26204:
[----:B------:R-:W-:Y:S01]  /*5f60*/  BSSY B2, `(.L_x_26361) ;  /* 0x0000006000027945 */ /* 0x000fe20003800000 */
[----:B------:R-:W-:Y:S01]  /*5f70*/  IMAD.MOV.U32 R30, RZ, RZ, R18 ;  /* 0x000000ffff1e7224 */ /* 0x000fe200078e0012 */
[----:B------:R-:W-:-:S07]  /*5f80*/  MOV R29, 0xffffffff ;  /* 0xffffffff001d7802 */ /* 0x000fce0000000f00 */
[----:B0--3--:R-:W-:Y:S05]  /*5f90*/  WARPSYNC.COLLECTIVE R29, `(.L_x_26362) ;  /* 0x000000001d087348 */ /* 0x009fea0003c00000 */
[----:B0-----:R0:W1:Y:S02]  /*5fa0*/  SHFL.IDX P0, R29, R32, R30, R25 ;  /* 0x0000001e201d7389 */ /* 0x0010640000000019 */
[----:B01-3--:R-:W-:Y:S05]  /*5fb0*/  ENDCOLLECTIVE ;  /* 0x000000000000791b */ /* 0x00bfea0003800000 */
.L_x_26362:
[----:B------:R-:W-:Y:S05]  /*5fc0*/  BSYNC B2 ;  /* 0x0000000000027941 */ /* 0x000fea0003800000 */
.L_x_26361:
[----:B------:R-:W-:Y:S05]  /*5fd0*/  BRA `(.L_x_26363) ;  /* 0xffffffc800807947 */ /* 0x000fea000383ffff */
.L_x_26206:
[----:B------:R-:W-:Y:S01]  /*5fe0*/  BSSY B2, `(.L_x_26364) ;  /* 0x0000006000027945 */ /* 0x000fe20003800000 */
[----:B------:R-:W-:Y:S02]  /*5ff0*/  IMAD.MOV.U32 R30, RZ, RZ, R19 ;  /* 0x000000ffff1e7224 */ /* 0x000fe400078e0013 */
[----:B------:R-:W-:-:S07]  /*6000*/  IMAD.MOV.U32 R29, RZ, RZ, -0x1 ;  /* 0xffffffffff1d7424 */ /* 0x000fce00078e00ff */
[----:B0--3--:R-:W-:Y:S05]  /*6010*/  WARPSYNC.COLLECTIVE R29, `(.L_x_26365) ;  /* 0x000000001d087348 */ /* 0x009fea0003c00000 */
[----:B0-----:R0:W1:Y:S02]  /*6020*/  SHFL.IDX P0, R29, R32, R30, R25 ;  /* 0x0000001e201d7389 */ /* 0x0010640000000019 */
[----:B01-3--:R-:W-:Y:S05]  /*6030*/  ENDCOLLECTIVE ;  /* 0x000000000000791b */ /* 0x00bfea0003800000 */
.L_x_26365:
[----:B------:R-:W-:Y:S05]  /*6040*/  BSYNC B2 ;  /* 0x0000000000027941 */ /* 0x000fea0003800000 */
.L_x_26364:
[----:B------:R-:W-:Y:S05]  /*6050*/  BRA `(.L_x_26366) ;  /* 0xffffffc800787947 */ /* 0x000fea000383ffff */
.L_x_26208:
[----:B------:R-:W-:Y:S01]  /*6060*/  BSSY B2, `(.L_x_26367) ;  /* 0x0000006000027945 */ /* 0x000fe20003800000 */
[----:B------:R-:W-:Y:S02]  /*6070*/  IMAD.MOV.U32 R30, RZ, RZ, R20 ;  /* 0x000000ffff1e7224 */ /* 0x000fe400078e0014 */
[----:B------:R-:W-:-:S07]  /*6080*/  IMAD.MOV.U32 R29, RZ, RZ, -0x1 ;  /* 0xffffffffff1d7424 */ /* 0x000fce00078e00ff */
[----:B0--3--:R-:W-:Y:S05]  /*6090*/  WARPSYNC.COLLECTIVE R29, `(.L_x_26368) ;  /* 0x000000001d087348 */ /* 0x009fea0003c00000 */
[----:B0-----:R0:W1:Y:S02]  /*60a0*/  SHFL.IDX P0, R29, R32, R30, R25 ;  /* 0x0000001e201d7389 */ /* 0x0010640000000019 */
[----:B01-3--:R-:W-:Y:S05]  /*60b0*/  ENDCOLLECTIVE ;  /* 0x000000000000791b */ /* 0x00bfea0003800000 */
.L_x_26368:
[----:B------:R-:W-:Y:S05]  /*60c0*/  BSYNC B2 ;  /* 0x0000000000027941 */ /* 0x000fea0003800000 */
.L_x_26367:
[----:B------:R-:W-:Y:S05]  /*60d0*/  BRA `(.L_x_26369) ;  /* 0xffffffc800707947 */ /* 0x000fea000383ffff */
.L_x_26231:
[----:B------:R-:W-:Y:S01]  /*60e0*/  BSSY B1, `(.L_x_26370) ;  /* 0x0000006000017945 */ /* 0x000fe20003800000 */
[----:B------:R-:W-:Y:S01]  /*60f0*/  MOV R30, R28 ;  /* 0x0000001c001e7202 */ /* 0x000fe20000000f00 */
[----:B------:R-:W-:-:S07]  /*6100*/  IMAD.MOV.U32 R29, RZ, RZ, -0x1 ;  /* 0xffffffffff1d7424 */ /* 0x000fce00078e00ff */
[----:B0--3--:R-:W-:Y:S05]  /*6110*/  WARPSYNC.COLLECTIVE R29, `(.L_x_26371) ;  /* 0x000000001d087348 */ /* 0x009fea0003c00000 */
[----:B0-----:R0:W1:Y:S02]  /*6120*/  SHFL.IDX P0, R29, R32, R30, R25 ;  /* 0x0000001e201d7389 */ /* 0x0010640000000019 */
[----:B01-3--:R-:W-:Y:S05]  /*6130*/  ENDCOLLECTIVE ;  /* 0x000000000000791b */ /* 0x00bfea0003800000 */
.L_x_26371:
[----:B------:R-:W-:Y:S05]  /*6140*/  BSYNC B1 ;  /* 0x0000000000017941 */ /* 0x000fea0003800000 */
.L_x_26370:
[----:B------:R-:W-:Y:S05]  /*6150*/  BRA `(.L_x_26372) ;  /* 0xffffffd400e47947 */ /* 0x000fea000383ffff */
.L_x_26233:
[----:B------:R-:W-:Y:S01]  /*6160*/  BSSY B1, `(.L_x_26373) ;  /* 0x0000006000017945 */ /* 0x000fe20003800000 */
[----:B------:R-:W-:Y:S02]  /*6170*/  IMAD.MOV.U32 R30, RZ, RZ, R6 ;  /* 0x000000ffff1e7224 */ /* 0x000fe400078e0006 */
[----:B------:R-:W-:-:S07]  /*6180*/  IMAD.MOV.U32 R29, RZ, RZ, -0x1 ;  /* 0xffffffffff1d7424 */ /* 0x000fce00078e00ff */
[----:B0--3--:R-:W-:Y:S05]  /*6190*/  WARPSYNC.COLLECTIVE R29, `(.L_x_26374) ;  /* 0x000000001d087348 */ /* 0x009fea0003c00000 */
[----:B0-----:R0:W1:Y:S02]  /*61a0*/  SHFL.IDX P0, R29, R32, R30, R25 ;  /* 0x0000001e201d7389 */ /* 0x0010640000000019 */
[----:B01-3--:R-:W-:Y:S05]  /*61b0*/  ENDCOLLECTIVE ;  /* 0x000000000000791b */ /* 0x00bfea0003800000 */
.L_x_26374:
[----:B------:R-:W-:Y:S05]  /*61c0*/  BSYNC B1 ;  /* 0x0000000000017941 */ /* 0x000fea0003800000 */
.L_x_26373:
[----:B------:R-:W-:Y:S05]  /*61d0*/  BRA `(.L_x_26375) ;  /* 0xffffffd400d87947 */ /* 0x000fea000383ffff */
.L_x_26235:
[----:B------:R-:W-:Y:S01]  /*61e0*/  BSSY B1, `(.L_x_26376) ;  /* 0x0000006000017945 */ /* 0x000fe20003800000 */
[----:B------:R-:W-:Y:S01]  /*61f0*/  IMAD.MOV.U32 R30, RZ, RZ, R7 ;  /* 0x000000ffff1e7224 */ /* 0x000fe200078e0007 */
[----:B------:R-:W-:-:S07]  /*6200*/  MOV R29, 0xffffffff ;  /* 0xffffffff001d7802 */ /* 0x000fce0000000f00 */
[----:B0--3--:R-:W-:Y:S05]  /*6210*/  WARPSYNC.COLLECTIVE R29, `(.L_x_26377) ;  /* 0x000000001d087348 */ /* 0x009fea0003c00000 */
[----:B0-----:R0:W1:Y:S02]  /*6220*/  SHFL.IDX P0, R29, R32, R30, R25 ;  /* 0x0000001e201d7389 */ /* 0x0010640000000019 */
[----:B01-3--:R-:W-:Y:S05]  /*6230*/  ENDCOLLECTIVE ;  /* 0x000000000000791b */ /* 0x00bfea0003800000 */
.L_x_26377:
[----:B------:R-:W-:Y:S05]  /*6240*/  BSYNC B1 ;  /* 0x0000000000017941 */ /* 0x000fea0003800000 */
.L_x_26376:
[----:B------:R-:W-:Y:S05]  /*6250*/  BRA `(.L_x_26378) ;  /* 0xffffffd400cc7947 */ /* 0x000fea000383ffff */
.L_x_26237:
[----:B------:R-:W-:Y:S01]  /*6260*/  BSSY B1, `(.L_x_26379) ;  /* 0x0000006000017945 */ /* 0x000fe20003800000 */
[----:B------:R-:W-:Y:S02]  /*6270*/  IMAD.MOV.U32 R30, RZ, RZ, R8 ;  /* 0x000000ffff1e7224 */ /* 0x000fe400078e0008 */
[----:B------:R-:W-:-:S07]  /*6280*/  IMAD.MOV.U32 R29, RZ, RZ, -0x1 ;  /* 0xffffffffff1d7424 */ /* 0x000fce00078e00ff */
[----:B0--3--:R-:W-:Y:S05]  /*6290*/  WARPSYNC.COLLECTIVE R29, `(.L_x_26380) ;  /* 0x000000001d087348 */ /* 0x009fea0003c00000 */
[----:B0-----:R0:W1:Y:S02]  /*62a0*/  SHFL.IDX P0, R29, R32, R30, R25 ;  /* 0x0000001e201d7389 */ /* 0x0010640000000019 */
[----:B01-3--:R-:W-:Y:S05]  /*62b0*/  ENDCOLLECTIVE ;  /* 0x000000000000791b */ /* 0x00bfea0003800000 */
.L_x_26380:
[----:B------:R-:W-:Y:S05]  /*62c0*/  BSYNC B1 ;  /* 0x0000000000017941 */ /* 0x000fea0003800000 */
.L_x_26379:
[----:B------:R-:W-:Y:S05]  /*62d0*/  BRA `(.L_x_26381) ;  /* 0xffffffd400c07947 */ /* 0x000fea000383ffff */
.L_x_26239:
[----:B------:R-:W-:Y:S01]  /*62e0*/  BSSY B1, `(.L_x_26382) ;  /* 0x0000006000017945 */ /* 0x000fe20003800000 */
[----:B------:R-:W-:Y:S02]  /*62f0*/  IMAD.MOV.U32 R30, RZ, RZ, R9 ;  /* 0x000000ffff1e7224 */ /* 0x000fe400078e0009 */
[----:B------:R-:W-:-:S07]  /*6300*/  IMAD.MOV.U32 R29, RZ, RZ, -0x1 ;  /* 0xffffffffff1d7424 */ /* 0x000fce00078e00ff */
[----:B0--3--:R-:W-:Y:S05]  /*6310*/  WARPSYNC.COLLECTIVE R29, `(.L_x_26383) ;  /* 0x000000001d087348 */ /* 0x009fea0003c00000 */
[----:B0-----:R0:W1:Y:S02]  /*6320*/  SHFL.IDX P0, R29, R32, R30, R25 ;  /* 0x0000001e201d7389 */ /* 0x0010640000000019 */
[----:B01-3--:R-:W-:Y:S05]  /*6330*/  ENDCOLLECTIVE ;  /* 0x000000000000791b */ /* 0x00bfea0003800000 */
.L_x_26383:
[----:B------:R-:W-:Y:S05]  /*6340*/  BSYNC B1 ;  /* 0x0000000000017941 */ /* 0x000fea0003800000 */
.L_x_26382:
[----:B------:R-:W-:Y:S05]  /*6350*/  BRA `(.L_x_26384) ;  /* 0xffffffd400bc7947 */ /* 0x000fea000383ffff */
.L_x_26241:
[----:B------:R-:W-:Y:S01]  /*6360*/  BSSY B1, `(.L_x_26385) ;  /* 0x0000006000017945 */ /* 0x000fe20003800000 */
[----:B------:R-:W-:Y:S01]  /*6370*/  MOV R30, R10 ;  /* 0x0000000a001e7202 */ /* 0x000fe20000000f00 */
[----:B------:R-:W-:-:S07]  /*6380*/  IMAD.MOV.U32 R29, RZ, RZ, -0x1 ;  /* 0xffffffffff1d7424 */ /* 0x000fce00078e00ff */
[----:B0--3--:R-:W-:Y:S05]  /*6390*/  WARPSYNC.COLLECTIVE R29, `(.L_x_26386) ;  /* 0x000000001d087348 */ /* 0x009fea0003c00000 */
[----:B0-----:R0:W1:Y:S02]  /*63a0*/  SHFL.IDX P0, R29, R32, R30, R25 ;  /* 0x0000001e201d7389 */ /* 0x0010640000000019 */
[----:B01-3--:R-:W-:Y:S05]  /*63b0*/  ENDCOLLECTIVE ;  /* 0x000000000000791b */ /* 0x00bfea0003800000 */
.L_x_26386:
[----:B------:R-:W-:Y:S05]  /*63c0*/  BSYNC B1 ;  /* 0x0000000000017941 */ /* 0x000fea0003800000 */
.L_x_26385:
[----:B------:R-:W-:Y:S05]  /*63d0*/  BRA `(.L_x_26387) ;  /* 0xffffffd400b47947 */ /* 0x000fea000383ffff */
.L_x_26243:
[----:B------:R-:W-:Y:S01]  /*63e0*/  BSSY B1, `(.L_x_26388) ;  /* 0x0000006000017945 */ /* 0x000fe20003800000 */
[----:B------:R-:W-:Y:S02]  /*63f0*/  IMAD.MOV.U32 R30, RZ, RZ, R11 ;  /* 0x000000ffff1e7224 */ /* 0x000fe400078e000b */
[----:B------:R-:W-:-:S07]  /*6400*/  IMAD.MOV.U32 R29, RZ, RZ, -0x1 ;  /* 0xffffffffff1d7424 */ /* 0x000fce00078e00ff */
[----:B0--3--:R-:W-:Y:S05]  /*6410*/  WARPSYNC.COLLECTIVE R29, `(.L_x_26389) ;  /* 0x000000001d087348 */ /* 0x009fea0003c00000 */
[----:B0-----:R0:W1:Y:S02]  /*6420*/  SHFL.IDX P0, R29, R32, R30, R25 ;  /* 0x0000001e201d7389 */ /* 0x0010640000000019 */
[----:B01-3--:R-:W-:Y:S05]  /*6430*/  ENDCOLLECTIVE ;  /* 0x000000000000791b */ /* 0x00bfea0003800000 */
.L_x_26389:
[----:B------:R-:W-:Y:S05]  /*6440*/  BSYNC B1 ;  /* 0x0000000000017941 */ /* 0x000fea0003800000 */
.L_x_26388:
[----:B------:R-:W-:Y:S05]  /*6450*/  BRA `(.L_x_26390) ;  /* 0xffffffd400ac7947 */ /* 0x000fea000383ffff */
.L_x_26245:
[----:B------:R-:W-:Y:S01]  /*6460*/  BSSY B1, `(.L_x_26391) ;  /* 0x0000006000017945 */ /* 0x000fe20003800000 */
[----:B------:R-:W-:Y:S01]  /*6470*/  MOV R30, R12 ;  /* 0x0000000c001e7202 */ /* 0x000fe20000000f00 */
[----:B------:R-:W-:-:S07]  /*6480*/  IMAD.MOV.U32 R29, RZ, RZ, -0x1 ;  /* 0xffffffffff1d7424 */ /* 0x000fce00078e00ff */
[----:B0--3--:R-:W-:Y:S05]  /*6490*/  WARPSYNC.COLLECTIVE R29, `(.L_x_26392) ;  /* 0x000000001d087348 */ /* 0x009fea0003c00000 */
[----:B0-----:R0:W1:Y:S02]  /*64a0*/  SHFL.IDX P0, R29, R32, R30, R25 ;  /* 0x0000001e201d7389 */ /* 0x0010640000000019 */
[----:B01-3--:R-:W-:Y:S05]  /*64b0*/  ENDCOLLECTIVE ;  /* 0x000000000000791b */ /* 0x00bfea0003800000 */
.L_x_26392:
[----:B------:R-:W-:Y:S05]  /*64c0*/  BSYNC B1 ;  /* 0x0000000000017941 */ /* 0x000fea0003800000 */
.L_x_26391:
[----:B------:R-:W-:Y:S05]  /*64d0*/  BRA `(.L_x_26393) ;  /* 0xffffffd400a47947 */ /* 0x000fea000383ffff */
.L_x_26247:
[----:B------:R-:W-:Y:S01]  /*64e0*/  BSSY B1, `(.L_x_26394) ;  /* 0x0000006000017945 */ /* 0x000fe20003800000 */
[----:B------:R-:W-:Y:S02]  /*64f0*/  IMAD.MOV.U32 R30, RZ, RZ, R13 ;  /* 0x000000ffff1e7224 */ /* 0x000fe400078e000d */
[----:B------:R-:W-:-:S07]  /*6500*/  IMAD.MOV.U32 R29, RZ, RZ, -0x1 ;  /* 0xffffffffff1d7424 */ /* 0x000fce00078e00ff */
[----:B0--3--:R-:W-:Y:S05]  /*6510*/  WARPSYNC.COLLECTIVE R29, `(.L_x_26395) ;  /* 0x000000001d087348 */ /* 0x009fea0003c00000 */
[----:B0-----:R0:W1:Y:S02]  /*6520*/  SHFL.IDX P0, R29, R32, R30, R25 ;  /* 0x0000001e201d7389 */ /* 0x0010640000000019 */
[----:B01-3--:R-:W-:Y:S05]  /*6530*/  ENDCOLLECTIVE ;  /* 0x000000000000791b */ /* 0x00bfea0003800000 */
.L_x_26395:
[----:B------:R-:W-:Y:S05]  /*6540*/  BSYNC B1 ;  /* 0x0000000000017941 */ /* 0x000fea0003800000 */
.L_x_26394:
[----:B------:R-:W-:Y:S05]  /*6550*/  BRA `(.L_x_26396) ;  /* 0xffffffd4009c7947 */ /* 0x000fea000383ffff */
.L_x_26249:
[----:B------:R-:W-:Y:S01]  /*6560*/  BSSY B1, `(.L_x_26397) ;  /* 0x0000006000017945 */ /* 0x000fe20003800000 */
[----:B------:R-:W-:Y:S01]  /*6570*/  MOV R30, R14 ;  /* 0x0000000e001e7202 */ /* 0x000fe20000000f00 */
[----:B------:R-:W-:-:S07]  /*6580*/  IMAD.MOV.U32 R29, RZ, RZ, -0x1 ;  /* 0xffffffffff1d7424 */ /* 0x000fce00078e00ff */
[----:B0--3--:R-:W-:Y:S05]  /*6590*/  WARPSYNC.COLLECTIVE R29, `(.L_x_26398) ;  /* 0x000000001d087348 */ /* 0x009fea0003c00000 */
[----:B0-----:R0:W1:Y:S02]  /*65a0*/  SHFL.IDX P0, R29, R32, R30, R25 ;  /* 0x0000001e201d7389 */ /* 0x0010640000000019 */
[----:B01-3--:R-:W-:Y:S05]  /*65b0*/  ENDCOLLECTIVE ;  /* 0x000000000000791b */ /* 0x00bfea0003800000 */
.L_x_26398:
[----:B------:R-:W-:Y:S05]  /*65c0*/  BSYNC B1 ;  /* 0x0000000000017941 */ /* 0x000fea0003800000 */
.L_x_26397:
[----:B------:R-:W-:Y:S05]  /*65d0*/  BRA `(.L_x_26399) ;  /* 0xffffffd400947947 */ /* 0x000fea000383ffff */
.L_x_26251:
[----:B------:R-:W-:Y:S01]  /*65e0*/  BSSY B1, `(.L_x_26400) ;  /* 0x0000006000017945 */ /* 0x000fe20003800000 */
[----:B------:R-:W-:Y:S02]  /*65f0*/  IMAD.MOV.U32 R30, RZ, RZ, R15 ;  /* 0x000000ffff1e7224 */ /* 0x000fe400078e000f */
[----:B------:R-:W-:-:S07]  /*6600*/  IMAD.MOV.U32 R29, RZ, RZ, -0x1 ;  /* 0xffffffffff1d7424 */ /* 0x000fce00078e00ff */
[----:B0--3--:R-:W-:Y:S05]  /*6610*/  WARPSYNC.COLLECTIVE R29, `(.L_x_26401) ;  /* 0x000000001d087348 */ /* 0x009fea0003c00000 */
[----:B0-----:R0:W1:Y:S02]  /*6620*/  SHFL.IDX P0, R29, R32, R30, R25 ;  /* 0x0000001e201d7389 */ /* 0x0010640000000019 */
[----:B01-3--:R-:W-:Y:S05]  /*6630*/  ENDCOLLECTIVE ;  /* 0x000000000000791b */ /* 0x00bfea0003800000 */
.L_x_26401:
[----:B------:R-:W-:Y:S05]  /*6640*/  BSYNC B1 ;  /* 0x0000000000017941 */ /* 0x000fea0003800000 */
.L_x_26400:
[----:B------:R-:W-:Y:S05]  /*6650*/  BRA `(.L_x_26402) ;  /* 0xffffffd4008c7947 */ /* 0x000fea000383ffff */
.L_x_26253:
[----:B------:R-:W-:Y:S01]  /*6660*/  BSSY B1, `(.L_x_26403) ;  /* 0x0000006000017945 */ /* 0x000fe20003800000 */
[----:B------:R-:W-:Y:S01]  /*6670*/  MOV R30, R16 ;  /* 0x00000010001e7202 */ /* 0x000fe20000000f00 */
[----:B------:R-:W-:-:S07]  /*6680*/  IMAD.MOV.U32 R29, RZ, RZ, -0x1 ;  /* 0xffffffffff1d7424 */ /* 0x000fce00078e00ff */
[----:B0--3--:R-:W-:Y:S05]  /*6690*/  WARPSYNC.COLLECTIVE R29, `(.L_x_26404) ;  /* 0x000000001d087348 */ /* 0x009fea0003c00000 */
[----:B0-----:R0:W1:Y:S02]  /*66a0*/  SHFL.IDX P0, R29, R32, R30, R25 ;  /* 0x0000001e201d7389 */ /* 0x0010640000000019 */
[----:B01-3--:R-:W-:Y:S05]  /*66b0*/  ENDCOLLECTIVE ;  /* 0x000000000000791b */ /* 0x00bfea0003800000 */
.L_x_26404:
[----:B------:R-:W-:Y:S05]  /*66c0*/  BSYNC B1 ;  /* 0x0000000000017941 */ /* 0x000fea0003800000 */
.L_x_26403:
[----:B------:R-:W-:Y:S05]  /*66d0*/  BRA `(.L_x_26405) ;  /* 0xffffffd400847947 */ /* 0x000fea000383ffff */
.L_x_26255:
[----:B------:R-:W-:Y:S01]  /*66e0*/  BSSY B1, `(.L_x_26406) ;  /* 0x0000006000017945 */ /* 0x000fe20003800000 */
[----:B------:R-:W-:Y:S02]  /*66f0*/  IMAD.MOV.U32 R30, RZ, RZ, R17 ;  /* 0x000000ffff1e7224 */ /* 0x000fe400078e0011 */
[----:B------:R-:W-:-:S07]  /*6700*/  IMAD.MOV.U32 R29, RZ, RZ, -0x1 ;  /* 0xffffffffff1d7424 */ /* 0x000fce00078e00ff */
[----:B0--3--:R-:W-:Y:S05]  /*6710*/  WARPSYNC.COLLECTIVE R29, `(.L_x_26407) ;  /* 0x000000001d087348 */ /* 0x009fea0003c00000 */
[----:B0-----:R0:W1:Y:S02]  /*6720*/  SHFL.IDX P0, R29, R32, R30, R25 ;  /* 0x0000001e201d7389 */ /* 0x0010640000000019 */
[----:B01-3--:R-:W-:Y:S05]  /*6730*/  ENDCOLLECTIVE ;  /* 0x000000000000791b */ /* 0x00bfea0003800000 */
.L_x_26407:
[----:B------:R-:W-:Y:S05]  /*6740*/  BSYNC B1 ;  /* 0x0000000000017941 */ /* 0x000fea0003800000 */
.L_x_26406:
[----:B------:R-:W-:Y:S05]  /*6750*/  BRA `(.L_x_26408) ;  /* 0xffffffd4007c7947 */ /* 0x000fea000383ffff */
.L_x_26257:
[----:B------:R-:W-:Y:S01]  /*6760*/  BSSY B1, `(.L_x_26409) ;  /* 0x0000006000017945 */ /* 0x000fe20003800000 */
[----:B------:R-:W-:Y:S01]  /*6770*/  MOV R30, R18 ;  /* 0x00000012001e7202 */ /* 0x000fe20000000f00 */
[----:B------:R-:W-:-:S07]  /*6780*/  IMAD.MOV.U32 R29, RZ, RZ, -0x1 ;  /* 0xffffffffff1d7424 */ /* 0x000fce00078e00ff */
[----:B0--3--:R-:W-:Y:S05]  /*6790*/  WARPSYNC.COLLECTIVE R29, `(.L_x_26410) ;  /* 0x000000001d087348 */ /* 0x009fea0003c00000 */
[----:B0-----:R0:W1:Y:S02]  /*67a0*/  SHFL.IDX P0, R29, R32, R30, R25 ;  /* 0x0000001e201d7389 */ /* 0x0010640000000019 */
[----:B01-3--:R-:W-:Y:S05]  /*67b0*/  ENDCOLLECTIVE ;  /* 0x000000000000791b */ /* 0x00bfea0003800000 */
.L_x_26410:
[----:B------:R-:W-:Y:S05]  /*67c0*/  BSYNC B1 ;  /* 0x0000000000017941 */ /* 0x000fea0003800000 */
.L_x_26409:
[----:B------:R-:W-:Y:S05]  /*67d0*/  BRA `(.L_x_26411) ;  /* 0xffffffd400747947 */ /* 0x000fea000383ffff */
.L_x_26259:
[----:B------:R-:W-:Y:S01]  /*67e0*/  BSSY B1, `(.L_x_26412) ;  /* 0x0000006000017945 */ /* 0x000fe20003800000 */
[----:B------:R-:W-:Y:S02]  /*67f0*/  IMAD.MOV.U32 R30, RZ, RZ, R19 ;  /* 0x000000ffff1e7224 */ /* 0x000fe400078e0013 */
[----:B------:R-:W-:-:S07]  /*6800*/  IMAD.MOV.U32 R29, RZ, RZ, -0x1 ;  /* 0xffffffffff1d7424 */ /* 0x000fce00078e00ff */
[----:B0--3--:R-:W-:Y:S05]  /*6810*/  WARPSYNC.COLLECTIVE R29, `(.L_x_26413) ;  /* 0x000000001d087348 */ /* 0x009fea0003c00000 */
[----:B0-----:R0:W1:Y:S02]  /*6820*/  SHFL.IDX P0, R29, R32, R30, R25 ;  /* 0x0000001e201d7389 */ /* 0x0010640000000019 */
[----:B01-3--:R-:W-:Y:S05]  /*6830*/  ENDCOLLECTIVE ;  /* 0x000000000000791b */ /* 0x00bfea0003800000 */
.L_x_26413:
[----:B------:R-:W-:Y:S05]  /*6840*/  BSYNC B1 ;  /* 0x0000000000017941 */ /* 0x000fea0003800000 */
.L_x_26412:
[----:B------:R-:W-:Y:S05]  /*6850*/  BRA `(.L_x_26414) ;  /* 0xffffffd4006c7947 */ /* 0x000fea000383ffff */
.L_x_26261:
[----:B------:R-:W-:Y:S01]  /*6860*/  BSSY B1, `(.L_x_26415) ;  /* 0x0000006000017945 */ /* 0x000fe20003800000 */
[----:B------:R-:W-:Y:S01]  /*6870*/  MOV R30, R20 ;  /* 0x00000014001e7202 */ /* 0x000fe20000000f00 */
[----:B------:R-:W-:-:S07]  /*6880*/  IMAD.MOV.U32 R29, RZ, RZ, -0x1 ;  /* 0xffffffffff1d7424 */ /* 0x000fce00078e00ff */
[----:B0--3--:R-:W-:Y:S05]  /*6890*/  WARPSYNC.COLLECTIVE R29, `(.L_x_26416) ;  /* 0x000000001d087348 */ /* 0x009fea0003c00000 */
[----:B0-----:R0:W1:Y:S02]  /*68a0*/  SHFL.IDX P0, R29, R32, R30, R25 ;  /* 0x0000001e201d7389 */ /* 0x0010640000000019 */
[----:B01-3--:R-:W-:Y:S05]  /*68b0*/  ENDCOLLECTIVE ;  /* 0x000000000000791b */ /* 0x00bfea0003800000 */
.L_x_26416:
[----:B------:R-:W-:Y:S05]  /*68c0*/  BSYNC B1 ;  /* 0x0000000000017941 */ /* 0x000fea0003800000 */
.L_x_26415:
[----:B------:R-:W-:Y:S05]  /*68d0*/  BRA `(.L_x_26417) ;  /* 0xffffffd400647947 */ /* 0x000fea000383ffff */
.L_x_26282:
[----:B------:R-:W-:Y:S02]  /*68e0*/  IMAD.MOV.U32 R29, RZ, RZ, -0x1 ;  /* 0xffffffffff1d7424 */ /* 0x000fe400078e00ff */
[----:B------:R-:W-:-:S07]  /*68f0*/  IMAD.MOV.U32 R30, RZ, RZ, R28 ;  /* 0x000000ffff1e7224 */ /* 0x000fce00078e001c */
[----:B0--3--:R-:W-:Y:S05]  /*6900*/  WARPSYNC.COLLECTIVE R29, `(.L_x_26418) ;  /* 0x000000001d087348 */ /* 0x009fea0003c00000 */
[----:B0-----:R0:W1:Y:S02]  /*6910*/  SHFL.IDX P0, R29, R32, R30, R25 ;  /* 0x0000001e201d7389 */ /* 0x0010640000000019 */
[----:B01-3--:R-:W-:Y:S05]  /*6920*/  ENDCOLLECTIVE ;  /* 0x000000000000791b */ /* 0x00bfea0003800000 */
.L_x_26418:
[----:B------:R-:W-:Y:S01]  /*6930*/  MOV R56, R29 ;  /* 0x0000001d00387202 */ /* 0x000fe20000000f00 */
[----:B------:R-:W-:Y:S06]  /*6940*/  BRA `(.L_x_26419) ;  /* 0xffffffe000c87947 */ /* 0x000fec000383ffff */
.L_x_26284:
[----:B------:R-:W-:Y:S01]  /*6950*/  BSSY B0, `(.L_x_26420) ;  /* 0x0000006000007945 */ /* 0x000fe20003800000 */
[----:B------:R-:W-:Y:S02]  /*6960*/  IMAD.MOV.U32 R30, RZ, RZ, R6 ;  /* 0x000000ffff1e7224 */ /* 0x000fe400078e0006 */
[----:B------:R-:W-:-:S07]  /*6970*/  IMAD.MOV.U32 R29, RZ, RZ, -0x1 ;  /* 0xffffffffff1d7424 */ /* 0x000fce00078e00ff */
[----:B0--3--:R-:W-:Y:S05]  /*6980*/  WARPSYNC.COLLECTIVE R29, `(.L_x_26421) ;  /* 0x000000001d087348 */ /* 0x009fea0003c00000 */
[----:B0-----:R0:W1:Y:S02]  /*6990*/  SHFL.IDX P0, R29, R32, R30, R25 ;  /* 0x0000001e201d7389 */ /* 0x0010640000000019 */
[----:B01-3--:R-:W-:Y:S05]  /*69a0*/  ENDCOLLECTIVE ;  /* 0x000000000000791b */ /* 0x00bfea0003800000 */
.L_x_26421:
[----:B------:R-:W-:Y:S05]  /*69b0*/  BSYNC B0 ;  /* 0x0000000000007941 */ /* 0x000fea0003800000 */
.L_x_26420:
[----:B------:R-:W-:Y:S05]  /*69c0*/  BRA `(.L_x_26422) ;  /* 0xffffffe000bc7947 */ /* 0x000fea000383ffff */
.L_x_26286:
[----:B------:R-:W-:Y:S01]  /*69d0*/  BSSY B0, `(.L_x_26423) ;  /* 0x0000006000007945 */ /* 0x000fe20003800000 */
[----:B------:R-:W-:Y:S01]  /*69e0*/  IMAD.MOV.U32 R30, RZ, RZ, R7 ;  /* 0x000000ffff1e7224 */ /* 0x000fe200078e0007 */
[----:B------:R-:W-:-:S07]  /*69f0*/  MOV R29, 0xffffffff ;  /* 0xffffffff001d7802 */ /* 0x000fce0000000f00 */
[----:B0--3--:R-:W-:Y:S05]  /*6a00*/  WARPSYNC.COLLECTIVE R29, `(.L_x_26424) ;  /* 0x000000001d087348 */ /* 0x009fea0003c00000 */
[----:B0-----:R0:W1:Y:S02]  /*6a10*/  SHFL.IDX P0, R29, R32, R30, R25 ;  /* 0x0000001e201d7389 */ /* 0x0010640000000019 */
[----:B01-3--:R-:W-:Y:S05]  /*6a20*/  ENDCOLLECTIVE ;  /* 0x000000000000791b */ /* 0x00bfea0003800000 */
.L_x_26424:
[----:B------:R-:W-:Y:S05]  /*6a30*/  BSYNC B0 ;  /* 0x0000000000007941 */ /* 0x000fea0003800000 */
.L_x_26423:
[----:B------:R-:W-:Y:S05]  /*6a40*/  BRA `(.L_x_26425) ;  /* 0xffffffe000b07947 */ /* 0x000fea000383ffff */
.L_x_26288:
[----:B------:R-:W-:Y:S01]  /*6a50*/  BSSY B0, `(.L_x_26426) ;  /* 0x0000006000007945 */ /* 0x000fe20003800000 */
[----:B------:R-:W-:Y:S02]  /*6a60*/  IMAD.MOV.U32 R30, RZ, RZ, R8 ;  /* 0x000000ffff1e7224 */ /* 0x000fe400078e0008 */
[----:B------:R-:W-:-:S07]  /*6a70*/  IMAD.MOV.U32 R29, RZ, RZ, -0x1 ;  /* 0xffffffffff1d7424 */ /* 0x000fce00078e00ff */
[----:B0--3--:R-:W-:Y:S05]  /*6a80*/  WARPSYNC.COLLECTIVE R29, `(.L_x_26427) ;  /* 0x000000001d087348 */ /* 0x009fea0003c00000 */
[----:B0-----:R0:W1:Y:S02]  /*6a90*/  SHFL.IDX P0, R29, R32, R30, R25 ;  /* 0x0000001e201d7389 */ /* 0x0010640000000019 */
[----:B01-3--:R-:W-:Y:S05]  /*6aa0*/  ENDCOLLECTIVE ;  /* 0x000000000000791b */ /* 0x00bfea0003800000 */
.L_x_26427:
[----:B------:R-:W-:Y:S05]  /*6ab0*/  BSYNC B0 ;  /* 0x0000000000007941 */ /* 0x000fea0003800000 */
.L_x_26426:
[----:B------:R-:W-:Y:S05]  /*6ac0*/  BRA `(.L_x_26428) ;  /* 0xffffffe000ac7947 */ /* 0x000fea000383ffff */
.L_x_26290:
[----:B------:R-:W-:Y:S01]  /*6ad0*/  BSSY B0, `(.L_x_26429) ;  /* 0x0000006000007945 */ /* 0x000fe20003800000 */
[----:B------:R-:W-:Y:S01]  /*6ae0*/  IMAD.MOV.U32 R30, RZ, RZ, R9 ;  /* 0x000000ffff1e7224 */ /* 0x000fe200078e0009 */
[----:B------:R-:W-:-:S07]  /*6af0*/  MOV R29, 0xffffffff ;  /* 0xffffffff001d7802 */ /* 0x000fce0000000f00 */
[----:B0--3--:R-:W-:Y:S05]  /*6b00*/  WARPSYNC.COLLECTIVE R29, `(.L_x_26430) ;  /* 0x000000001d087348 */ /* 0x009fea0003c00000 */
[----:B0-----:R0:W1:Y:S02]  /*6b10*/  SHFL.IDX P0, R29, R32, R30, R25 ;  /* 0x0000001e201d7389 */ /* 0x0010640000000019 */
[----:B01-3--:R-:W-:Y:S05]  /*6b20*/  ENDCOLLECTIVE ;  /* 0x000000000000791b */ /* 0x00bfea0003800000 */
.L_x_26430:
[----:B------:R-:W-:Y:S05]  /*6b30*/  BSYNC B0 ;  /* 0x0000000000007941 */ /* 0x000fea0003800000 */
.L_x_26429:
[----:B------:R-:W-:Y:S05]  /*6b40*/  BRA `(.L_x_26431) ;  /* 0xffffffe000a47947 */ /* 0x000fea000383ffff */
.L_x_26292:
[----:B------:R-:W-:Y:S01]  /*6b50*/  BSSY B0, `(.L_x_26432) ;  /* 0x0000006000007945 */ /* 0x000fe20003800000 */
[----:B------:R-:W-:Y:S02]  /*6b60*/  IMAD.MOV.U32 R30, RZ, RZ, R10 ;  /* 0x000000ffff1e7224 */ /* 0x000fe400078e000a */
[----:B------:R-:W-:-:S07]  /*6b70*/  IMAD.MOV.U32 R29, RZ, RZ, -0x1 ;  /* 0xffffffffff1d7424 */ /* 0x000fce00078e00ff */
[----:B0--3--:R-:W-:Y:S05]  /*6b80*/  WARPSYNC.COLLECTIVE R29, `(.L_x_26433) ;  /* 0x000000001d087348 */ /* 0x009fea0003c00000 */
[----:B0-----:R0:W1:Y:S02]  /*6b90*/  SHFL.IDX P0, R29, R32, R30, R25 ;  /* 0x0000001e201d7389 */ /* 0x0010640000000019 */
[----:B01-3--:R-:W-:Y:S05]  /*6ba0*/  ENDCOLLECTIVE ;  /* 0x000000000000791b */ /* 0x00bfea0003800000 */
.L_x_26433:
[----:B------:R-:W-:Y:S05]  /*6bb0*/  BSYNC B0 ;  /* 0x0000000000007941 */ /* 0x000fea0003800000 */
.L_x_26432:
[----:B------:R-:W-:Y:S05]  /*6bc0*/  BRA `(.L_x_26434) ;  /* 0xffffffe0009c7947 */ /* 0x000fea000383ffff */
.L_x_26294:
[----:B------:R-:W-:Y:S01]  /*6bd0*/  BSSY B0, `(.L_x_26435) ;  /* 0x0000006000007945 */ /* 0x000fe20003800000 */
[----:B------:R-:W-:Y:S01]  /*6be0*/  IMAD.MOV.U32 R30, RZ, RZ, R11 ;  /* 0x000000ffff1e7224 */ /* 0x000fe200078e000b */
[----:B------:R-:W-:-:S07]  /*6bf0*/  MOV R29, 0xffffffff ;  /* 0xffffffff001d7802 */ /* 0x000fce0000000f00 */
[----:B0--3--:R-:W-:Y:S05]  /*6c00*/  WARPSYNC.COLLECTIVE R29, `(.L_x_26436) ;  /* 0x000000001d087348 */ /* 0x009fea0003c00000 */
[----:B0-----:R0:W1:Y:S02]  /*6c10*/  SHFL.IDX P0, R29, R32, R30, R25 ;  /* 0x0000001e201d7389 */ /* 0x0010640000000019 */
[----:B01-3--:R-:W-:Y:S05]  /*6c20*/  ENDCOLLECTIVE ;  /* 0x000000000000791b */ /* 0x00bfea0003800000 */
.L_x_26436:
[----:B------:R-:W-:Y:S05]  /*6c30*/  BSYNC B0 ;  /* 0x0000000000007941 */ /* 0x000fea0003800000 */
.L_x_26435:
[----:B------:R-:W-:Y:S05]  /*6c40*/  BRA `(.L_x_26437) ;  /* 0xffffffe000947947 */ /* 0x000fea000383ffff */
.L_x_26296:
[----:B------:R-:W-:Y:S01]  /*6c50*/  BSSY B0, `(.L_x_26438) ;  /* 0x0000006000007945 */ /* 0x000fe20003800000 */
[----:B------:R-:W-:Y:S02]  /*6c60*/  IMAD.MOV.U32 R30, RZ, RZ, R12 ;  /* 0x000000ffff1e7224 */ /* 0x000fe400078e000c */
[----:B------:R-:W-:-:S07]  /*6c70*/  IMAD.MOV.U32 R29, RZ, RZ, -0x1 ;  /* 0xffffffffff1d7424 */ /* 0x000fce00078e00ff */
[----:B0--3--:R-:W-:Y:S05]  /*6c80*/  WARPSYNC.COLLECTIVE R29, `(.L_x_26439) ;  /* 0x000000001d087348 */ /* 0x009fea0003c00000 */
[----:B0-----:R0:W1:Y:S02]  /*6c90*/  SHFL.IDX P0, R29, R32, R30, R25 ;  /* 0x0000001e201d7389 */ /* 0x0010640000000019 */
[----:B01-3--:R-:W-:Y:S05]  /*6ca0*/  ENDCOLLECTIVE ;  /* 0x000000000000791b */ /* 0x00bfea0003800000 */
.L_x_26439:
[----:B------:R-:W-:Y:S05]  /*6cb0*/  BSYNC B0 ;  /* 0x0000000000007941 */ /* 0x000fea0003800000 */
.L_x_26438:
[----:B------:R-:W-:Y:S05]  /*6cc0*/  BRA `(.L_x_26440) ;  /* 0xffffffe0008c7947 */ /* 0x000fea000383ffff */
.L_x_26298:
[----:B------:R-:W-:Y:S01]  /*6cd0*/  BSSY B0, `(.L_x_26441) ;  /* 0x0000006000007945 */ /* 0x000fe20003800000 */
[----:B------:R-:W-:Y:S01]  /*6ce0*/  IMAD.MOV.U32 R30, RZ, RZ, R13 ;  /* 0x000000ffff1e7224 */ /* 0x000fe200078e000d */
[----:B------:R-:W-:-:S07]  /*6cf0*/  MOV R29, 0xffffffff ;  /* 0xffffffff001d7802 */ /* 0x000fce0000000f00 */
[----:B0--3--:R-:W-:Y:S05]  /*6d00*/  WARPSYNC.COLLECTIVE R29, `(.L_x_26442) ;  /* 0x000000001d087348 */ /* 0x009fea0003c00000 */
[----:B0-----:R0:W1:Y:S02]  /*6d10*/  SHFL.IDX P0, R29, R32, R30, R25 ;  /* 0x0000001e201d7389 */ /* 0x0010640000000019 */
[----:B01-3--:R-:W-:Y:S05]  /*6d20*/  ENDCOLLECTIVE ;  /* 0x000000000000791b */ /* 0x00bfea0003800000 */
.L_x_26442:
[----:B------:R-:W-:Y:S05]  /*6d30*/  BSYNC B0 ;  /* 0x0000000000007941 */ /* 0x000fea0003800000 */
.L_x_26441:
[----:B------:R-:W-:Y:S05]  /*6d40*/  BRA `(.L_x_26443) ;  /* 0xffffffe000847947 */ /* 0x000fea000383ffff */
.L_x_26300:
[----:B------:R-:W-:Y:S01]  /*6d50*/  BSSY B0, `(.L_x_26444) ;  /* 0x0000006000007945 */ /* 0x000fe20003800000 */
[----:B------:R-:W-:Y:S02]  /*6d60*/  IMAD.MOV.U32 R30, RZ, RZ, R14 ;  /* 0x000000ffff1e7224 */ /* 0x000fe400078e000e */
[----:B------:R-:W-:-:S07]  /*6d70*/  IMAD.MOV.U32 R29, RZ, RZ, -0x1 ;  /* 0xffffffffff1d7424 */ /* 0x000fce00078e00ff */
[----:B0--3--:R-:W-:Y:S05]  /*6d80*/  WARPSYNC.COLLECTIVE R29, `(.L_x_26445) ;  /* 0x000000001d087348 */ /* 0x009fea0003c00000 */
[----:B0-----:R0:W1:Y:S02]  /*6d90*/  SHFL.IDX P0, R29, R32, R30, R25 ;  /* 0x0000001e201d7389 */ /* 0x0010640000000019 */
[----:B01-3--:R-:W-:Y:S05]  /*6da0*/  ENDCOLLECTIVE ;  /* 0x000000000000791b */ /* 0x00bfea0003800000 */
.L_x_26445:
[----:B------:R-:W-:Y:S05]  /*6db0*/  BSYNC B0 ;  /* 0x0000000000007941 */ /* 0x000fea0003800000 */
.L_x_26444:
[----:B------:R-:W-:Y:S05]  /*6dc0*/  BRA `(.L_x_26446) ;  /* 0xffffffe0007c7947 */ /* 0x000fea000383ffff */
.L_x_26302:
[----:B------:R-:W-:Y:S01]  /*6dd0*/  BSSY B0, `(.L_x_26447) ;  /* 0x0000006000007945 */ /* 0x000fe20003800000 */
[----:B------:R-:W-:Y:S01]  /*6de0*/  IMAD.MOV.U32 R30, RZ, RZ, R15 ;  /* 0x000000ffff1e7224 */ /* 0x000fe200078e000f */
[----:B------:R-:W-:-:S07]  /*6df0*/  MOV R29, 0xffffffff ;  /* 0xffffffff001d7802 */ /* 0x000fce0000000f00 */
[----:B0--3--:R-:W-:Y:S05]  /*6e00*/  WARPSYNC.COLLECTIVE R29, `(.L_x_26448) ;  /* 0x000000001d087348 */ /* 0x009fea0003c00000 */
[----:B0-----:R0:W1:Y:S02]  /*6e10*/  SHFL.IDX P0, R29, R32, R30, R25 ;  /* 0x0000001e201d7389 */ /* 0x0010640000000019 */
[----:B01-3--:R-:W-:Y:S05]  /*6e20*/  ENDCOLLECTIVE ;  /* 0x000000000000791b */ /* 0x00bfea0003800000 */
.L_x_26448:
[----:B------:R-:W-:Y:S05]  /*6e30*/  BSYNC B0 ;  /* 0x0000000000007941 */ /* 0x000fea0003800000 */
.L_x_26447:
[----:B------:R-:W-:Y:S05]  /*6e40*/  BRA `(.L_x_26449) ;  /* 0xffffffe000747947 */ /* 0x000fea000383ffff */
.L_x_26304:
[----:B------:R-:W-:Y:S01]  /*6e50*/  BSSY B0, `(.L_x_26450) ;  /* 0x0000006000007945 */ /* 0x000fe20003800000 */
[----:B------:R-:W-:Y:S02]  /*6e60*/  IMAD.MOV.U32 R30, RZ, RZ, R16 ;  /* 0x000000ffff1e7224 */ /* 0x000fe400078e0010 */
[----:B------:R-:W-:-:S07]  /*6e70*/  IMAD.MOV.U32 R29, RZ, RZ, -0x1 ;  /* 0xffffffffff1d7424 */ /* 0x000fce00078e00ff */
[----:B0--3--:R-:W-:Y:S05]  /*6e80*/  WARPSYNC.COLLECTIVE R29, `(.L_x_26451) ;  /* 0x000000001d087348 */ /* 0x009fea0003c00000 */
[----:B0-----:R0:W1:Y:S02]  /*6e90*/  SHFL.IDX P0, R29, R32, R30, R25 ;  /* 0x0000001e201d7389 */ /* 0x0010640000000019 */
[----:B01-3--:R-:W-:Y:S05]  /*6ea0*/  ENDCOLLECTIVE ;  /* 0x000000000000791b */ /* 0x00bfea0003800000 */
.L_x_26451:
[----:B------:R-:W-:Y:S05]  /*6eb0*/  BSYNC B0 ;  /* 0x0000000000007941 */ /* 0x000fea0003800000 */
.L_x_26450:
[----:B------:R-:W-:Y:S05]  /*6ec0*/  BRA `(.L_x_26452) ;  /* 0xffffffe0006c7947 */ /* 0x000fea000383ffff */
.L_x_26306:
[----:B------:R-:W-:Y:S01]  /*6ed0*/  BSSY B0, `(.L_x_26453) ;  /* 0x0000006000007945 */ /* 0x000fe20003800000 */
[----:B------:R-:W-:Y:S01]  /*6ee0*/  IMAD.MOV.U32 R30, RZ, RZ, R17 ;  /* 0x000000ffff1e7224 */ /* 0x000fe200078e0011 */
[----:B------:R-:W-:-:S07]  /*6ef0*/  MOV R29, 0xffffffff ;  /* 0xffffffff001d7802 */ /* 0x000fce0000000f00 */
[----:B0--3--:R-:W-:Y:S05]  /*6f00*/  WARPSYNC.COLLECTIVE R29, `(.L_x_26454) ;  /* 0x000000001d087348 */ /* 0x009fea0003c00000 */
[----:B0-----:R0:W1:Y:S02]  /*6f10*/  SHFL.IDX P0, R29, R32, R30, R25 ;  /* 0x0000001e201d7389 */ /* 0x0010640000000019 */
[----:B01-3--:R-:W-:Y:S05]  /*6f20*/  ENDCOLLECTIVE ;  /* 0x000000000000791b */ /* 0x00bfea0003800000 */
.L_x_26454:
[----:B------:R-:W-:Y:S05]  /*6f30*/  BSYNC B0 ;  /* 0x0000000000007941 */ /* 0x000fea0003800000 */
.L_x_26453:
[----:B------:R-:W-:Y:S05]  /*6f40*/  BRA `(.L_x_26455) ;  /* 0xffffffe000647947 */ /* 0x000fea000383ffff */
.L_x_26308:
[----:B------:R-:W-:Y:S01]  /*6f50*/  BSSY B0, `(.L_x_26456) ;  /* 0x0000006000007945 */ /* 0x000fe20003800000 */
[----:B------:R-:W-:Y:S02]  /*6f60*/  IMAD.MOV.U32 R30, RZ, RZ, R18 ;  /* 0x000000ffff1e7224 */ /* 0x000fe400078e0012 */
[----:B------:R-:W-:-:S07]  /*6f70*/  IMAD.MOV.U32 R29, RZ, RZ, -0x1 ;  /* 0xffffffffff1d7424 */ /* 0x000fce00078e00ff */
[----:B0--3--:R-:W-:Y:S05]  /*6f80*/  WARPSYNC.COLLECTIVE R29, `(.L_x_26457) ;  /* 0x000000001d087348 */ /* 0x009fea0003c00000 */
[----:B0-----:R0:W1:Y:S02]  /*6f90*/  SHFL.IDX P0, R29, R32, R30, R25 ;  /* 0x0000001e201d7389 */ /* 0x0010640000000019 */
[----:B01-3--:R-:W-:Y:S05]  /*6fa0*/  ENDCOLLECTIVE ;  /* 0x000000000000791b */ /* 0x00bfea0003800000 */
.L_x_26457:
[----:B------:R-:W-:Y:S05]  /*6fb0*/  BSYNC B0 ;  /* 0x0000000000007941 */ /* 0x000fea0003800000 */
.L_x_26456:
[----:B------:R-:W-:Y:S05]  /*6fc0*/  BRA `(.L_x_26458) ;  /* 0xffffffe0005c7947 */ /* 0x000fea000383ffff */
.L_x_26310:
[----:B------:R-:W-:Y:S01]  /*6fd0*/  BSSY B0, `(.L_x_26459) ;  /* 0x0000006000007945 */ /* 0x000fe20003800000 */
[----:B------:R-:W-:Y:S01]  /*6fe0*/  IMAD.MOV.U32 R30, RZ, RZ, R19 ;  /* 0x000000ffff1e7224 */ /* 0x000fe200078e0013 */
[----:B------:R-:W-:-:S07]  /*6ff0*/  MOV R29, 0xffffffff ;  /* 0xffffffff001d7802 */ /* 0x000fce0000000f00 */
[----:B0--3--:R-:W-:Y:S05]  /*7000*/  WARPSYNC.COLLECTIVE R29, `(.L_x_26460) ;  /* 0x000000001d087348 */ /* 0x009fea0003c00000 */
[----:B0-----:R0:W1:Y:S02]  /*7010*/  SHFL.IDX P0, R29, R32, R30, R25 ;  /* 0x0000001e201d7389 */ /* 0x0010640000000019 */
[----:B01-3--:R-:W-:Y:S05]  /*7020*/  ENDCOLLECTIVE ;  /* 0x000000000000791b */ /* 0x00bfea0003800000 */
.L_x_26460:
[----:B------:R-:W-:Y:S05]  /*7030*/  BSYNC B0 ;  /* 0x0000000000007941 */ /* 0x000fea0003800000 */
.L_x_26459:
[----:B------:R-:W-:Y:S05]  /*7040*/  BRA `(.L_x_26461) ;  /* 0xffffffe000547947 */ /* 0x000fea000383ffff */
.L_x_26312:
[----:B------:R-:W-:Y:S01]  /*7050*/  BSSY B0, `(.L_x_26462) ;  /* 0x0000006000007945 */ /* 0x000fe20003800000 */
[----:B------:R-:W-:Y:S02]  /*7060*/  IMAD.MOV.U32 R30, RZ, RZ, R20 ;  /* 0x000000ffff1e7224 */ /* 0x000fe400078e0014 */
[----:B------:R-:W-:-:S07]  /*7070*/  IMAD.MOV.U32 R29, RZ, RZ, -0x1 ;  /* 0xffffffffff1d7424 */ /* 0x000fce00078e00ff */
[----:B0--3--:R-:W-:Y:S05]  /*7080*/  WARPSYNC.COLLECTIVE R29, `(.L_x_26463) ;  /* 0x000000001d087348 */ /* 0x009fea0003c00000 */
[----:B0-----:R0:W1:Y:S02]  /*7090*/  SHFL.IDX P0, R29, R32, R30, R25 ;  /* 0x0000001e201d7389 */ /* 0x0010640000000019 */
[----:B01-3--:R-:W-:Y:S05]  /*70a0*/  ENDCOLLECTIVE ;  /* 0x000000000000791b */ /* 0x00bfea0003800000 */
.L_x_26463:
[----:B------:R-:W-:Y:S05]  /*70b0*/  BSYNC B0 ;  /* 0x0000000000007941 */ /* 0x000fea0003800000 */
.L_x_26462:
[----:B------:R-:W-:Y:S05]  /*70c0*/  BRA `(.L_x_26464) ;  /* 0xffffffe0004c7947 */ /* 0x000fea000383ffff */
.L_x_26465:
        /* <DEDUP_REMOVED lines=11> */
.L_x_58474:


//--------------------- .text._Z9cuda_gemmIiLi256ELi2ELi1ELi256ELi16ELi16ELi32ELi0ELi1EEviiiPT_S1_S1_ii --------------------------
	.section	.text._Z9cuda_gemmIiLi256ELi2ELi1ELi256ELi16ELi16ELi32ELi0ELi1EEviiiPT_S1_S1_ii,"ax",@progbits
	.align	128
        .global         _Z9cuda_gemmIiLi256ELi2ELi1ELi256ELi16ELi16ELi32ELi0ELi1EEviiiPT_S1_S1_ii
        .type           _Z9cuda_gemmIiLi256ELi2ELi1ELi256ELi16ELi16ELi32ELi0ELi1EEviiiPT_S1_S1_ii,@function
        .size           _Z9cuda_gemmIiLi256ELi2ELi1ELi256ELi16ELi16ELi32ELi0ELi1EEviiiPT_S1_S1_ii,(.L_x_58475 - _Z9cuda_gemmIiLi256ELi2ELi1ELi256ELi16ELi16ELi32ELi0ELi1EEviiiPT_S1_S1_ii)
        .other          _Z9cuda_gemmIiLi256ELi2ELi1ELi256ELi16ELi16ELi32ELi0ELi1EEviiiPT_S1_S1_ii,@"STO_CUDA_ENTRY STV_DEFAULT"
_Z9cuda_gemmIiLi256ELi2ELi1ELi256ELi16ELi16ELi32ELi0ELi1EEviiiPT_S1_S1_ii:
.text._Z9cuda_gemmIiLi256ELi2ELi1ELi256ELi16ELi16ELi32ELi0ELi1EEviiiPT_S1_S1_ii:
        /* <DEDUP_REMOVED lines=42> */
.L_x_26468:
        /* <DEDUP_REMOVED lines=12> */
.L_x_26467:
[----:B------:R-:W-:Y:S05]  /*0360*/  BSYNC.RECONVERGENT B0 ;  /* 0x0000000000007941 */ /* 0x000fea0003800200 */
.L_x_26466:
[----:B------:R-:W-:Y:S04]  /*0370*/  BSSY.RECONVERGENT B0, `(.L_x_26469) ;  /* 0x000002c000007945 */ /* 0x000fe80003800200 */
[----:B------:R-:W-:Y:S05]  /*0380*/  @!P1 BRA `(.L_x_26470) ;  /* 0x0000000000a89947 */ /* 0x000fea0003800000 */
[----:B------:R-:W1:Y:S01]  /*0390*/  S2R R5, SR_CgaCtaId ;  /* 0x0000000000057919 */ /* 0x000e620000008800 */
[----:B0-----:R-:W0:Y:S01]  /*03a0*/  LDC.64 R2, c[0x0][0x398] ;  /* 0x0000e600ff027b82 */ /* 0x001e220000000a00 */
[----:B------:R-:W-:-:S04]  /*03b0*/  MOV R4, 0x400 ;  /* 0x0000040000047802 */ /* 0x000fc80000000f00 */
[----:B-1----:R-:W-:-:S07]  /*03c0*/  LEA R16, R5, R4, 0x18 ;  /* 0x0000000405107211 */ /* 0x002fce00078ec0ff */
.L_x_26471:
        /* <DEDUP_REMOVED lines=38> */
.L_x_26470:
[----:B------:R-:W-:Y:S05]  /*0630*/  BSYNC.RECONVERGENT B0 ;  /* 0x0000000000007941 */ /* 0x000fea0003800200 */
.L_x_26469:
        /* <DEDUP_REMOVED lines=69> */
.L_x_26489:
        /* <DEDUP_REMOVED lines=37> */
.L_x_26473:
[----:B------:R-:W-:Y:S05]  /*0ce0*/  BSYNC.RECONVERGENT B0 ;  /* 0x0000000000007941 */ /* 0x000fea0003800200 */
.L_x_26472:
        /* <DEDUP_REMOVED lines=11> */
.L_x_26476:
        /* <DEDUP_REMOVED lines=27> */
.L_x_26475:
[----:B------:R-:W-:Y:S05]  /*0f50*/  BSYNC.RECONVERGENT B0 ;  /* 0x0000000000007941 */ /* 0x000fea0003800200 */
.L_x_26474:
        /* <DEDUP_REMOVED lines=14> */
.L_x_26478:
[----:B------:R-:W-:Y:S05]  /*1040*/  BSYNC.RECONVERGENT B0 ;  /* 0x0000000000007941 */ /* 0x000fea0003800200 */
.L_x_26477:
[----:B------:R-:W-:Y:S04]  /*1050*/  BSSY.RECONVERGENT B0, `(.L_x_26479) ;  /* 0x0000010000007945 */ /* 0x000fe80003800200 */
[----:B------:R-:W-:Y:S05]  /*1060*/  @!P1 BRA `(.L_x_26480) ;  /* 0x0000000000389947 */ /* 0x000fea0003800000 */
[----:B0-----:R-:W0:Y:S01]  /*1070*/  S2R R22, SR_CgaCtaId ;  /* 0x0000000000167919 */ /* 0x001e220000008800 */
[----:B---3--:R-:W-:-:S05]  /*1080*/  MOV R21, 0x400 ;  /* 0x0000040000157802 */ /* 0x008fca0000000f00 */
[----:B------:R-:W-:-:S05]  /*1090*/  VIADD R21, R21, 0x880 ;  /* 0x0000088015157836 */ /* 0x000fca0000000000 */
[----:B0-----:R-:W-:-:S07]  /*10a0*/  LEA R25, R22, R21, 0x18 ;  /* 0x0000001516197211 */ /* 0x001fce00078ec0ff */
.L_x_26481:
        /* <DEDUP_REMOVED lines=10> */
.L_x_26480:
[----:B------:R-:W-:Y:S05]  /*1150*/  BSYNC.RECONVERGENT B0 ;  /* 0x0000000000007941 */ /* 0x000fea0003800200 */
.L_x_26479:
        /* <DEDUP_REMOVED lines=53> */
.L_x_26483:
        /* <DEDUP_REMOVED lines=39> */
.L_x_26507:
        /* <DEDUP_REMOVED lines=49> */
.L_x_26485:
[----:B------:R-:W-:Y:S05]  /*1a30*/  BSYNC.RECONVERGENT B0 ;  /* 0x0000000000007941 */ /* 0x000fea0003800200 */
.L_x_26484:
[----:B------:R-:W-:Y:S04]  /*1a40*/  BSSY.RECONVERGENT B0, `(.L_x_26486) ;  /* 0x0000028000007945 */ /* 0x000fe80003800200 */
[----:B------:R-:W-:Y:S05]  /*1a50*/  @!P1 BRA `(.L_x_26487) ;  /* 0x0000000000989947 */ /* 0x000fea0003800000 */
.L_x_26488:
        /* <DEDUP_REMOVED lines=38> */
.L_x_26487:
[----:B------:R-:W-:Y:S05]  /*1cc0*/  BSYNC.RECONVERGENT B0 ;  /* 0x0000000000007941 */ /* 0x000fea0003800200 */
.L_x_26486:
[----:B------:R-:W-:Y:S02]  /*1cd0*/  USHF.L.U32 UR9, UR23, 0x1, URZ ;  /* 0x0000000117097899 */ /* 0x000fe400080006ff */
[----:B------:R-:W-:-:S04]  /*1ce0*/  UIADD3 UR6, UPT, UPT, UR23, UR6, URZ ;  /* 0x0000000617067290 */ /* 0x000fc8000fffe0ff */
[----:B------:R-:W-:-:S09]  /*1cf0*/  UISETP.GE.U32.AND UP0, UPT, UR6, UR9, UPT ;  /* 0x000000090600728c */ /* 0x000fd2000bf06070 */
[----:B------:R-:W-:Y:S05]  /*1d00*/  BRA.U !UP0, `(.L_x_26489) ;  /* 0xffffffed08607547 */ /* 0x000fea000b83ffff */
[----:B------:R-:W-:Y:S05]  /*1d10*/  EXIT ;  /* 0x000000000000794d */ /* 0x000fea0003800000 */
.L_x_26482:
[----:B------:R-:W-:Y:S01]  /*1d20*/  HFMA2 R21, -RZ, RZ, 0, 0.000503063201904296875 ;  /* 0x0000101fff157431 */ /* 0x000fe200000001ff */
[----:B------:R-:W-:Y:S01]  /*1d30*/  BSSY B0, `(.L_x_26490) ;  /* 0x0000006000007945 */ /* 0x000fe20003800000 */
[----:B------:R-:W-:Y:S02]  /*1d40*/  IMAD.MOV.U32 R22, RZ, RZ, R2 ;  /* 0x000000ffff167224 */ /* 0x000fe400078e0002 */
[----:B------:R-:W-:-:S07]  /*1d50*/  IMAD.MOV.U32 R20, RZ, RZ, -0x1 ;  /* 0xffffffffff147424 */ /* 0x000fce00078e00ff */
[----:B012---:R-:W-:Y:S05]  /*1d60*/  WARPSYNC.COLLECTIVE R20, `(.L_x_26491) ;  /* 0x0000000014087348 */ /* 0x007fea0003c00000 */
[----:B-1----:R1:W3:Y:S02]  /*1d70*/  SHFL.IDX P2, R44, R42, R22, R21 ;  /* 0x000000162a2c7389 */ /* 0x0022e40000040015 */
[----:B0123--:R-:W-:Y:S05]  /*1d80*/  ENDCOLLECTIVE ;  /* 0x000000000000791b */ /* 0x00ffea0003800000 */
.L_x_26491:
[----:B------:R-:W-:Y:S05]  /*1d90*/  BSYNC B0 ;  /* 0x0000000000007941 */ /* 0x000fea0003800000 */
.L_x_26490:
[----:B------:R-:W-:Y:S01]  /*1da0*/  MOV R22, R5 ;  /* 0x0000000500167202 */ /* 0x000fe20000000f00 */
[----:B------:R-:W-:Y:S02]  /*1db0*/  IMAD.MOV.U32 R21, RZ, RZ, 0x101f ;  /* 0x0000101fff157424 */ /* 0x000fe400078e00ff */
[----:B------:R-:W-:Y:S02]  /*1dc0*/  IMAD.MOV.U32 R20, RZ, RZ, -0x1 ;  /* 0xffffffffff147424 */ /* 0x000fe400078e00ff */
[----:B------:R-:W-:-:S07]  /*1dd0*/  IMAD.MOV.U32 R43, RZ, RZ, R44 ;  /* 0x000000ffff2b7224 */ /* 0x000fce00078e002c */
[----:B------:R-:W-:Y:S05]  /*1de0*/  WARPSYNC.COLLECTIVE R20, `(.L_x_26492) ;  /* 0x0000000014087348 */ /* 0x000fea0003c00000 */
[----:B------:R0:W1:Y:S02]  /*1df0*/  SHFL.IDX P2, R44, R42, R22, R21 ;  /* 0x000000162a2c7389 */ /* 0x0000640000040015 */
[----:B01----:R-:W-:Y:S05]  /*1e00*/  ENDCOLLECTIVE ;  /* 0x000000000000791b */ /* 0x003fea0003800000 */
.L_x_26492:
[----:B------:R-:W-:Y:S01]  /*1e10*/  IMAD R43, R34, R43, RZ ;  /* 0x0000002b222b7224 */ /* 0x000fe200078e02ff */
[----:B------:R-:W-:-:S03]  /*1e20*/  MOV R22, R6 ;  /* 0x0000000600167202 */ /* 0x000fc60000000f00 */
[----:B------:R-:W-:-:S07]  /*1e30*/  IMAD R43, R33, R44, R43 ;  /* 0x0000002c212b7224 */ /* 0x000fce00078e022b */
[----:B------:R-:W-:Y:S05]  /*1e40*/  WARPSYNC.COLLECTIVE R20, `(.L_x_26493) ;  /* 0x0000000014087348 */ /* 0x000fea0003c00000 */
[----:B------:R0:W1:Y:S02]  /*1e50*/  SHFL.IDX P2, R44, R42, R22, R21 ;  /* 0x000000162a2c7389 */ /* 0x0000640000040015 */
[----:B01----:R-:W-:Y:S05]  /*1e60*/  ENDCOLLECTIVE ;  /* 0x000000000000791b */ /* 0x003fea0003800000 */
.L_x_26493:
[----:B------:R-:W-:Y:S02]  /*1e70*/  IMAD.MOV.U32 R22, RZ, RZ, R7 ;  /* 0x000000ffff167224 */ /* 0x000fe400078e0007 */
[----:B------:R-:W-:-:S07]  /*1e80*/  IMAD R43, R32, R44, R43 ;  /* 0x0000002c202b7224 */ /* 0x000fce00078e022b */
[----:B------:R-:W-:Y:S05]  /*1e90*/  WARPSYNC.COLLECTIVE R20, `(.L_x_26494) ;  /* 0x0000000014087348 */ /* 0x000fea0003c00000 */
[----:B------:R0:W1:Y:S02]  /*1ea0*/  SHFL.IDX P2, R44, R42, R22, R21 ;  /* 0x000000162a2c7389 */ /* 0x0000640000040015 */
[----:B01----:R-:W-:Y:S05]  /*1eb0*/  ENDCOLLECTIVE ;  /* 0x000000000000791b */ /* 0x003fea0003800000 */
.L_x_26494:
[----:B------:R-:W-:Y:S02]  /*1ec0*/  IMAD.MOV.U32 R22, RZ, RZ, R8 ;  /* 0x000000ffff167224 */ /* 0x000fe400078e0008 */
[----:B------:R-:W-:-:S07]  /*1ed0*/  IMAD R43, R31, R44, R43 ;  /* 0x0000002c1f2b7224 */ /* 0x000fce00078e022b */
[----:B------:R-:W-:Y:S05]  /*1ee0*/  WARPSYNC.COLLECTIVE R20, `(.L_x_26495) ;  /* 0x0000000014087348 */ /* 0x000fea0003c00000 */
[----:B------:R0:W1:Y:S02]  /*1ef0*/  SHFL.IDX P2, R44, R42, R22, R21 ;  /* 0x000000162a2c7389 */ /* 0x0000640000040015 */
[----:B01----:R-:W-:Y:S05]  /*1f00*/  ENDCOLLECTIVE ;  /* 0x000000000000791b */ /* 0x003fea0003800000 */
.L_x_26495:
[----:B------:R-:W-:Y:S01]  /*1f10*/  MOV R22, R9 ;  /* 0x0000000900167202 */ /* 0x000fe20000000f00 */
[----:B------:R-:W-:-:S07]  /*1f20*/  IMAD R43, R30, R44, R43 ;  /* 0x0000002c1e2b7224 */ /* 0x000fce00078e022b */
[----:B------:R-:W-:Y:S05]  /*1f30*/  WARPSYNC.COLLECTIVE R20, `(.L_x_26496) ;  /* 0x0000000014087348 */ /* 0x000fea0003c00000 */
[----:B------:R0:W1:Y:S02]  /*1f40*/  SHFL.IDX P2, R44, R42, R22, R21 ;  /* 0x000000162a2c7389 */ /* 0x0000640000040015 */
[----:B01----:R-:W-:Y:S05]  /*1f50*/  ENDCOLLECTIVE ;  /* 0x000000000000791b */ /* 0x003fea0003800000 */
.L_x_26496:
[----:B------:R-:W-:Y:S02]  /*1f60*/  IMAD.MOV.U32 R22, RZ, RZ, R10 ;  /* 0x000000ffff167224 */ /* 0x000fe400078e000a */
[----:B------:R-:W-:-:S07]  /*1f70*/  IMAD R43, R38, R44, R43 ;  /* 0x0000002c262b7224 */ /* 0x000fce00078e022b */
[----:B------:R-:W-:Y:S05]  /*1f80*/  WARPSYNC.COLLECTIVE R20, `(.L_x_26497) ;  /* 0x0000000014087348 */ /* 0x000fea0003c00000 */
[----:B------:R0:W1:Y:S02]  /*1f90*/  SHFL.IDX P2, R44, R42, R22, R21 ;  /* 0x000000162a2c7389 */ /* 0x0000640000040015 */
[----:B01----:R-:W-:Y:S05]  /*1fa0*/  ENDCOLLECTIVE ;  /* 0x000000000000791b */ /* 0x003fea0003800000 */
.L_x_26497:
[----:B------:R-:W-:Y:S02]  /*1fb0*/  IMAD.MOV.U32 R22, RZ, RZ, R11 ;  /* 0x000000ffff167224 */ /* 0x000fe400078e000b */
[----:B------:R-:W-:-:S07]  /*1fc0*/  IMAD R43, R37, R44, R43 ;  /* 0x0000002c252b7224 */ /* 0x000fce00078e022b */
[----:B------:R-:W-:Y:S05]  /*1fd0*/  WARPSYNC.COLLECTIVE R20, `(.L_x_26498) ;  /* 0x0000000014087348 */ /* 0x000fea0003c00000 */
[----:B------:R0:W1:Y:S02]  /*1fe0*/  SHFL.IDX P2, R44, R42, R22, R21 ;  /* 0x000000162a2c7389 */ /* 0x0000640000040015 */
[----:B01----:R-:W-:Y:S05]  /*1ff0*/  ENDCOLLECTIVE ;  /* 0x000000000000791b */ /* 0x003fea0003800000 */
.L_x_26498:
[----:B------:R-:W-:-:S04]  /*2000*/  LOP3.LUT R20, R2, 0x8, RZ, 0x3c, !PT ;  /* 0x0000000802147812 */ /* 0x000fc800078e3cff */
[----:B------:R-:W-:Y:S01]  /*2010*/  MOV R22, R20 ;  /* 0x0000001400167202 */ /* 0x000fe20000000f00 */
[----:B------:R-:W-:Y:S02]  /*2020*/  IMAD.MOV.U32 R20, RZ, RZ, -0x1 ;  /* 0xffffffffff147424 */ /* 0x000fe400078e00ff */
[----:B------:R-:W-:-:S07]  /*2030*/  IMAD R43, R36, R44, R43 ;  /* 0x0000002c242b7224 */ /* 0x000fce00078e022b */
[----:B------:R-:W-:Y:S05]  /*2040*/  WARPSYNC.COLLECTIVE R20, `(.L_x_26499) ;  /* 0x0000000014087348 */ /* 0x000fea0003c00000 */
[----:B------:R0:W1:Y:S02]  /*2050*/  SHFL.IDX P2, R44, R42, R22, R21 ;  /* 0x000000162a2c7389 */ /* 0x0000640000040015 */
[----:B01----:R-:W-:Y:S05]  /*2060*/  ENDCOLLECTIVE ;  /* 0x000000000000791b */ /* 0x003fea0003800000 */
.L_x_26499:
        /* <DEDUP_REMOVED lines=9> */
.L_x_26500:
[----:B------:R-:W-:Y:S02]  /*2100*/  IMAD.MOV.U32 R22, RZ, RZ, R45 ;  /* 0x000000ffff167224 */ /* 0x000fe400078e002d */
[----:B------:R-:W-:-:S07]  /*2110*/  IMAD R43, R41, R44, R43 ;  /* 0x0000002c292b7224 */ /* 0x000fce00078e022b */
[----:B------:R-:W-:Y:S05]  /*2120*/  WARPSYNC.COLLECTIVE R20, `(.L_x_26501) ;  /* 0x0000000014087348 */ /* 0x000fea0003c00000 */
[----:B------:R0:W1:Y:S02]  /*2130*/  SHFL.IDX P2, R44, R42, R22, R21 ;  /* 0x000000162a2c7389 */ /* 0x0000640000040015 */
[----:B01----:R-:W-:Y:S05]  /*2140*/  ENDCOLLECTIVE ;  /* 0x000000000000791b */ /* 0x003fea0003800000 */
.L_x_26501:
[----:B------:R-:W-:Y:S01]  /*2150*/  MOV R22, R29 ;  /* 0x0000001d00167202 */ /* 0x000fe20000000f00 */
[----:B------:R-:W-:-:S07]  /*2160*/  IMAD R43, R40, R44, R43 ;  /* 0x0000002c282b7224 */ /* 0x000fce00078e022b */
[----:B------:R-:W-:Y:S05]  /*2170*/  WARPSYNC.COLLECTIVE R20, `(.L_x_26502) ;  /* 0x0000000014087348 */ /* 0x000fea0003c00000 */
[----:B------:R0:W1:Y:S02]  /*2180*/  SHFL.IDX P2, R44, R42, R22, R21 ;  /* 0x000000162a2c7389 */ /* 0x0000640000040015 */
[----:B01----:R-:W-:Y:S05]  /*2190*/  ENDCOLLECTIVE ;  /* 0x000000000000791b */ /* 0x003fea0003800000 */
.L_x_26502:
[----:B------:R-:W-:Y:S02]  /*21a0*/  IMAD.MOV.U32 R22, RZ, RZ, R3 ;  /* 0x000000ffff167224 */ /* 0x000fe400078e0003 */
[----:B------:R-:W-:-:S07]  /*21b0*/  IMAD R43, R39, R44, R43 ;  /* 0x0000002c272b7224 */ /* 0x000fce00078e022b */
[----:B------:R-:W-:Y:S05]  /*21c0*/  WARPSYNC.COLLECTIVE R20, `(.L_x_26503) ;  /* 0x0000000014087348 */ /* 0x000fea0003c00000 */
[----:B------:R0:W1:Y:S02]  /*21d0*/  SHFL.IDX P2, R44, R42, R22, R21 ;  /* 0x000000162a2c7389 */ /* 0x0000640000040015 */
[----:B01----:R-:W-:Y:S05]  /*21e0*/  ENDCOLLECTIVE ;  /* 0x000000000000791b */ /* 0x003fea0003800000 */
.L_x_26503:
[----:B------:R-:W-:Y:S02]  /*21f0*/  IMAD.MOV.U32 R22, RZ, RZ, R12 ;  /* 0x000000ffff167224 */ /* 0x000fe400078e000c */
[----:B------:R-:W-:-:S07]  /*2200*/  IMAD R43, R25, R44, R43 ;  /* 0x0000002c192b7224 */ /* 0x000fce00078e022b */
[----:B------:R-:W-:Y:S05]  /*2210*/  WARPSYNC.COLLECTIVE R20, `(.L_x_26504) ;  /* 0x0000000014087348 */ /* 0x000fea0003c00000 */
[----:B------:R0:W1:Y:S02]  /*2220*/  SHFL.IDX P2, R44, R42, R22, R21 ;  /* 0x000000162a2c7389 */ /* 0x0000640000040015 */
[----:B01----:R-:W-:Y:S05]  /*2230*/  ENDCOLLECTIVE ;  /* 0x000000000000791b */ /* 0x003fea0003800000 */
.L_x_26504:
[----:B------:R-:W-:Y:S01]  /*2240*/  MOV R22, R4 ;  /* 0x0000000400167202 */ /* 0x000fe20000000f00 */
[----:B------:R-:W-:-:S07]  /*2250*/  IMAD R43, R27, R44, R43 ;  /* 0x0000002c1b2b7224 */ /* 0x000fce00078e022b */
[----:B------:R-:W-:Y:S05]  /*2260*/  WARPSYNC.COLLECTIVE R20, `(.L_x_26505) ;  /* 0x0000000014087348 */ /* 0x000fea0003c00000 */
[----:B------:R0:W1:Y:S02]  /*2270*/  SHFL.IDX P2, R44, R42, R22, R21 ;  /* 0x000000162a2c7389 */ /* 0x0000640000040015 */
[----:B01----:R-:W-:Y:S05]  /*2280*/  ENDCOLLECTIVE ;  /* 0x000000000000791b */ /* 0x003fea0003800000 */
.L_x_26505:
[----:B------:R-:W-:Y:S02]  /*2290*/  IMAD.MOV.U32 R22, RZ, RZ, R13 ;  /* 0x000000ffff167224 */ /* 0x000fe400078e000d */
[----:B------:R-:W-:-:S07]  /*22a0*/  IMAD R43, R24, R44, R43 ;  /* 0x0000002c182b7224 */ /* 0x000fce00078e022b */
[----:B------:R-:W-:Y:S05]  /*22b0*/  WARPSYNC.COLLECTIVE R20, `(.L_x_26506) ;  /* 0x0000000014087348 */ /* 0x000fea0003c00000 */
[----:B------:R0:W1:Y:S02]  /*22c0*/  SHFL.IDX P2, R44, R42, R22, R21 ;  /* 0x000000162a2c7389 */ /* 0x0000640000040015 */
[----:B01----:R-:W-:Y:S05]  /*22d0*/  ENDCOLLECTIVE ;  /* 0x000000000000791b */ /* 0x003fea0003800000 */
.L_x_26506:
[----:B------:R-:W-:Y:S05]  /*22e0*/  BRA `(.L_x_26507) ;  /* 0xfffffff4000c7947 */ /* 0x000fea000383ffff */
.L_x_26508:
        /* <DEDUP_REMOVED lines=9> */
.L_x_58475:


//--------------------- .text._Z9cuda_gemmIiLi256ELi2ELi1ELi256ELi16ELi16ELi32ELi0ELi0EEviiiPT_S1_S1_ii --------------------------
	.section	.text._Z9cuda_gemmIiLi256ELi2ELi1ELi256ELi16ELi16ELi32ELi0ELi0EEviiiPT_S1_S1_ii,"ax",@progbits
	.align	128
        .global         _Z9cuda_gemmIiLi256ELi2ELi1ELi256ELi16ELi16ELi32ELi0ELi0EEviiiPT_S1_S1_ii
        .type           _Z9cuda_gemmIiLi256ELi2ELi1ELi256ELi16ELi16ELi32ELi0ELi0EEviiiPT_S1_S1_ii,@function
        .size           _Z9cuda_gemmIiLi256ELi2ELi1ELi256ELi16ELi16ELi32ELi0ELi0EEviiiPT_S1_S1_ii,(.L_x_58476 - _Z9cuda_gemmIiLi256ELi2ELi1ELi256ELi16ELi16ELi32ELi0ELi0EEviiiPT_S1_S1_ii)
        .other          _Z9cuda_gemmIiLi256ELi2ELi1ELi256ELi16ELi16ELi32ELi0ELi0EEviiiPT_S1_S1_ii,@"STO_CUDA_ENTRY STV_DEFAULT"
_Z9cuda_gemmIiLi256ELi2ELi1ELi256ELi16ELi16ELi32ELi0ELi0EEviiiPT_S1_S1_ii:
.text._Z9cuda_gemmIiLi256ELi2ELi1ELi256ELi16ELi16ELi32ELi0ELi0EEviiiPT_S1_S1_ii:
        /* <DEDUP_REMOVED lines=37> */
.L_x_26511:
        /* <DEDUP_REMOVED lines=25> */
.L_x_26510:
[----:B------:R-:W-:Y:S05]  /*03e0*/  BSYNC.RECONVERGENT B0 ;  /* 0x0000000000007941 */ /* 0x000fea0003800200 */
.L_x_26509:
        /* <DEDUP_REMOVED lines=213> */
.L_x_26687:
        /* <DEDUP_REMOVED lines=41> */
.L_x_26513:
[----:B------:R-:W-:Y:S05]  /*13d0*/  BSYNC.RECONVERGENT B0 ;  /* 0x0000000000007941 */ /* 0x000fea0003800200 */
.L_x_26512:
        /* <DEDUP_REMOVED lines=10> */
.L_x_26516:
        /* <DEDUP_REMOVED lines=22> */
.L_x_26515:
[----:B------:R-:W-:Y:S05]  /*15e0*/  BSYNC.RECONVERGENT B0 ;  /* 0x0000000000007941 */ /* 0x000fea0003800200 */
.L_x_26514:
        /* <DEDUP_REMOVED lines=24> */
.L_x_26518:
[----:B------:R-:W-:Y:S05]  /*1770*/  BSYNC.RECONVERGENT B0 ;  /* 0x0000000000007941 */ /* 0x000fea0003800200 */
.L_x_26517:
[----:B------:R-:W-:Y:S04]  /*1780*/  BSSY.RECONVERGENT B0, `(.L_x_26519) ;  /* 0x0000010000007945 */ /* 0x000fe80003800200 */
[----:B------:R-:W-:Y:S05]  /*1790*/  @!P1 BRA `(.L_x_26520) ;  /* 0x0000000000389947 */ /* 0x000fea0003800000 */
[----:B-1----:R-:W0:Y:S01]  /*17a0*/  S2R R31, SR_CgaCtaId ;  /* 0x00000000001f7919 */ /* 0x002e220000008800 */
[----:B---3--:R-:W-:-:S05]  /*17b0*/  MOV R30, 0x400 ;  /* 0x00000400001e7802 */ /* 0x008fca0000000f00 */
[----:B------:R-:W-:-:S05]  /*17c0*/  VIADD R30, R30, 0x880 ;  /* 0x000008801e1e7836 */ /* 0x000fca0000000000 */
[----:B0-2---:R-:W-:-:S07]  /*17d0*/  LEA R50, R31, R30, 0x18 ;  /* 0x0000001e1f327211 */ /* 0x005fce00078ec0ff */
.L_x_26521:
        /* <DEDUP_REMOVED lines=10> */
.L_x_26520:
[----:B------:R-:W-:Y:S05]  /*1880*/  BSYNC.RECONVERGENT B0 ;  /* 0x0000000000007941 */ /* 0x000fea0003800200 */
.L_x_26519:
[----:B------:R-:W-:Y:S01]  /*1890*/  BAR.SYNC.DEFER_BLOCKING 0x0 ;  /* 0x0000000000007b1d */ /* 0x000fe20000010000 */
[----:B------:R-:W-:-:S09]  /*18a0*/  UISETP.GE.AND UP0, UPT, UR4, 0x1, UPT ;  /* 0x000000010400788c */ /* 0x000fd2000bf06270 */
[----:B------:R-:W-:Y:S05]  /*18b0*/  BRA.U !UP0, `(.L_x_26522) ;  /* 0x00000039089c7547 */ /* 0x000fea000b800000 */
[----:B------:R-:W-:-:S09]  /*18c0*/  UISETP.NE.AND UP0, UPT, UR15, 0x1, UPT ;  /* 0x000000010f00788c */ /* 0x000fd2000bf05270 */
[----:B------:R-:W-:Y:S05]  /*18d0*/  BRA.U UP0, `(.L_x_26523) ;  /* 0x0000001100c47547 */ /* 0x000fea000b800000 */
[----:B0-----:R-:W-:Y:S01]  /*18e0*/  HFMA2 R49, -RZ, RZ, 0, 0 ;  /* 0x00000000ff317431 */ /* 0x001fe200000001ff */
[----:B------:R-:W-:Y:S06]  /*18f0*/  BSSY B1, `(.L_x_26524) ;  /* 0x000012e000017945 */ /* 0x000fec0003800000 */
.L_x_26576:
        /* <DEDUP_REMOVED lines=17> */
.L_x_26525:
        /* <DEDUP_REMOVED lines=8> */
.L_x_26526:
        /* <DEDUP_REMOVED lines=8> */
.L_x_26527:
        /* <DEDUP_REMOVED lines=8> */
.L_x_26528:
        /* <DEDUP_REMOVED lines=9> */
.L_x_26529:
        /* <DEDUP_REMOVED lines=9> */
.L_x_26530:
        /* <DEDUP_REMOVED lines=9> */
.L_x_26531:
        /* <DEDUP_REMOVED lines=9> */
.L_x_26532:
        /* <DEDUP_REMOVED lines=10> */
.L_x_26533:
        /* <DEDUP_REMOVED lines=11> */
.L_x_26534:
        /* <DEDUP_REMOVED lines=11> */
.L_x_26535:
        /* <DEDUP_REMOVED lines=11> */
.L_x_26536:
        /* <DEDUP_REMOVED lines=11> */
.L_x_26537:
        /* <DEDUP_REMOVED lines=11> */
.L_x_26538:
        /* <DEDUP_REMOVED lines=11> */
.L_x_26539:
        /* <DEDUP_REMOVED lines=11> */
.L_x_26540:
        /* <DEDUP_REMOVED lines=31> */
.L_x_26575:
[----:B-1----:R-:W-:Y:S02]  /*2530*/  IMAD R50, R52, 0x44, R51 ;  /* 0x0000004434327824 */ /* 0x002fe400078e0233 */
[----:B------:R-:W-:-:S04]  /*2540*/  HFMA2 R56, -RZ, RZ, 0, 0 ;  /* 0x00000000ff387431 */ /* 0x000fc800000001ff */
[----:B------:R-:W1:Y:S01]  /*2550*/  LDS R50, [R50] ;  /* 0x0000000032327984 */ /* 0x000e620000000800 */
[----:B---3--:R-:W-:Y:S05]  /*2560*/  @!P5 BRA `(.L_x_26543) ;  /* 0x000000000010d947 */ /* 0x008fea0003800000 */
[----:B------:R-:W-:-:S03]  /*2570*/  UMOV UR10, 0xffffffff ;  /* 0xffffffff000a7882 */ /* 0x000fc60000000000 */
[----:B------:R-:W-:Y:S05]  /*2580*/  BRA.DIV UR10, `(.L_x_26544) ;  /* 0x0000003e0a5c7947 */ /* 0x000fea000b800000 */
[----:B-1----:R1:W3:Y:S02]  /*2590*/  SHFL.IDX PT, R30, R50, R28, R19 ;  /* 0x0000001c321e7389 */ /* 0x0022e400000e0013 */
.L_x_26690:
[----:B0--3--:R-:W-:-:S07]  /*25a0*/  IMAD R56, R29, R30, RZ ;  /* 0x0000001e1d387224 */ /* 0x009fce00078e02ff */
.L_x_26543:
[----:B------:R-:W-:Y:S05]  /*25b0*/  @!P4 BRA `(.L_x_26545) ;  /* 0x000000000010c947 */ /* 0x000fea0003800000 */
[----:B------:R-:W-:-:S03]  /*25c0*/  UMOV UR10, 0xffffffff ;  /* 0xffffffff000a7882 */ /* 0x000fc60000000000 */
[----:B------:R-:W-:Y:S05]  /*25d0*/  BRA.DIV UR10, `(.L_x_26546) ;  /* 0x0000003e0a687947 */ /* 0x000fea000b800000 */
[----:B-1----:R1:W3:Y:S02]  /*25e0*/  SHFL.IDX PT, R30, R50, R4, R19 ;  /* 0x00000004321e7389 */ /* 0x0022e400000e0013 */
.L_x_26693:
[----:B--23--:R-:W-:-:S07]  /*25f0*/  IMAD R56, R32, R30, R56 ;  /* 0x0000001e20387224 */ /* 0x00cfce00078e0238 */
.L_x_26545:
[----:B------:R-:W-:Y:S05]  /*2600*/  @!P3 BRA `(.L_x_26547) ;  /* 0x000000000010b947 */ /* 0x000fea0003800000 */
[----:B------:R-:W-:-:S03]  /*2610*/  UMOV UR10, 0xffffffff ;  /* 0xffffffff000a7882 */ /* 0x000fc60000000000 */
[----:B------:R-:W-:Y:S05]  /*2620*/  BRA.DIV UR10, `(.L_x_26548) ;  /* 0x0000003e0a747947 */ /* 0x000fea000b800000 */
[----:B-1----:R1:W3:Y:S02]  /*2630*/  SHFL.IDX PT, R30, R50, R5, R19 ;  /* 0x00000005321e7389 */ /* 0x0022e400000e0013 */
.L_x_26696:
[----:B---34-:R-:W-:-:S07]  /*2640*/  IMAD R56, R33, R30, R56 ;  /* 0x0000001e21387224 */ /* 0x018fce00078e0238 */
.L_x_26547:
[----:B------:R-:W-:Y:S05]  /*2650*/  @!P2 BRA `(.L_x_26549) ;  /* 0x000000000010a947 */ /* 0x000fea0003800000 */
[----:B------:R-:W-:-:S03]  /*2660*/  UMOV UR10, 0xffffffff ;  /* 0xffffffff000a7882 */ /* 0x000fc60000000000 */
[----:B------:R-:W-:Y:S05]  /*2670*/  BRA.DIV UR10, `(.L_x_26550) ;  /* 0x0000003e0a807947 */ /* 0x000fea000b800000 */
[----:B-1----:R1:W3:Y:S02]  /*2680*/  SHFL.IDX PT, R30, R50, R6, R19 ;  /* 0x00000006321e7389 */ /* 0x0022e400000e0013 */
.L_x_26699:
[----:B---3--:R-:W-:-:S07]  /*2690*/  IMAD R56, R34, R30, R56 ;  /* 0x0000001e22387224 */ /* 0x008fce00078e0238 */
.L_x_26549:
[----:B------:R-:W3:Y:S02]  /*26a0*/  LDC R57, c[0x0][0x3ac] ;  /* 0x0000eb00ff397b82 */ /* 0x000ee40000000800 */
[----:B---3--:R-:W-:-:S13]  /*26b0*/  ISETP.GE.AND P0, PT, R57, 0x5, PT ;  /* 0x000000053900780c */ /* 0x008fda0003f06270 */
[----:B------:R-:W-:Y:S05]  /*26c0*/  @!P0 BRA `(.L_x_26551) ;  /* 0x0000000000108947 */ /* 0x000fea0003800000 */
[----:B------:R-:W-:-:S03]  /*26d0*/  UMOV UR10, 0xffffffff ;  /* 0xffffffff000a7882 */ /* 0x000fc60000000000 */
[----:B------:R-:W-:Y:S05]  /*26e0*/  BRA.DIV UR10, `(.L_x_26552) ;  /* 0x0000003e0a847947 */ /* 0x000fea000b800000 */
[----:B-1----:R1:W3:Y:S02]  /*26f0*/  SHFL.IDX PT, R30, R50, R7, R19 ;  /* 0x00000007321e7389 */ /* 0x0022e400000e0013 */
.L_x_26702:
[----:B---3--:R-:W-:-:S07]  /*2700*/  IMAD R56, R35, R30, R56 ;  /* 0x0000001e23387224 */ /* 0x008fce00078e0238 */
.L_x_26551:
[----:B------:R-:W-:-:S13]  /*2710*/  ISETP.GE.AND P0, PT, R57, 0x6, PT ;  /* 0x000000063900780c */ /* 0x000fda0003f06270 */
[----:B------:R-:W-:Y:S05]  /*2720*/  @!P0 BRA `(.L_x_26553) ;  /* 0x0000000000108947 */ /* 0x000fea0003800000 */
[----:B------:R-:W-:-:S03]  /*2730*/  UMOV UR10, 0xffffffff ;  /* 0xffffffff000a7882 */ /* 0x000fc60000000000 */
[----:B------:R-:W-:Y:S05]  /*2740*/  BRA.DIV UR10, `(.L_x_26554) ;  /* 0x0000003e0a8c7947 */ /* 0x000fea000b800000 */
[----:B-1----:R1:W3:Y:S02]  /*2750*/  SHFL.IDX PT, R30, R50, R8, R19 ;  /* 0x00000008321e7389 */ /* 0x0022e400000e0013 */
.L_x_26705:
[----:B---3--:R-:W-:-:S07]  /*2760*/  IMAD R56, R36, R30, R56 ;  /* 0x0000001e24387224 */ /* 0x008fce00078e0238 */
.L_x_26553:
[----:B------:R-:W-:-:S13]  /*2770*/  ISETP.GE.AND P0, PT, R57, 0x7, PT ;  /* 0x000000073900780c */ /* 0x000fda0003f06270 */
[----:B------:R-:W-:Y:S05]  /*2780*/  @!P0 BRA `(.L_x_26555) ;  /* 0x0000000000108947 */ /* 0x000fea0003800000 */
[----:B------:R-:W-:-:S03]  /*2790*/  UMOV UR10, 0xffffffff ;  /* 0xffffffff000a7882 */ /* 0x000fc60000000000 */
[----:B------:R-:W-:Y:S05]  /*27a0*/  BRA.DIV UR10, `(.L_x_26556) ;  /* 0x0000003e0a947947 */ /* 0x000fea000b800000 */
[----:B-1----:R1:W3:Y:S02]  /*27b0*/  SHFL.IDX PT, R30, R50, R9, R19 ;  /* 0x00000009321e7389 */ /* 0x0022e400000e0013 */
.L_x_26708:
[----:B---3--:R-:W-:-:S07]  /*27c0*/  IMAD R56, R37, R30, R56 ;  /* 0x0000001e25387224 */ /* 0x008fce00078e0238 */
.L_x_26555:
[----:B------:R-:W-:-:S13]  /*27d0*/  ISETP.GE.AND P0, PT, R57, 0x8, PT ;  /* 0x000000083900780c */ /* 0x000fda0003f06270 */
[----:B------:R-:W-:Y:S05]  /*27e0*/  @!P0 BRA `(.L_x_26557) ;  /* 0x0000000000108947 */ /* 0x000fea0003800000 */
[----:B------:R-:W-:-:S03]  /*27f0*/  UMOV UR10, 0xffffffff ;  /* 0xffffffff000a7882 */ /* 0x000fc60000000000 */
[----:B------:R-:W-:Y:S05]  /*2800*/  BRA.DIV UR10, `(.L_x_26558) ;  /* 0x0000003e0a9c7947 */ /* 0x000fea000b800000 */
[----:B-1----:R1:W3:Y:S02]  /*2810*/  SHFL.IDX PT, R30, R50, R10, R19 ;  /* 0x0000000a321e7389 */ /* 0x0022e400000e0013 */
.L_x_26711:
[----:B---3--:R-:W-:-:S07]  /*2820*/  IMAD R56, R38, R30, R56 ;  /* 0x0000001e26387224 */ /* 0x008fce00078e0238 */
.L_x_26557:
[----:B------:R-:W-:-:S13]  /*2830*/  ISETP.GE.AND P0, PT, R57, 0x9, PT ;  /* 0x000000093900780c */ /* 0x000fda0003f06270 */
[----:B------:R-:W-:Y:S05]  /*2840*/  @!P0 BRA `(.L_x_26559) ;  /* 0x0000000000108947 */ /* 0x000fea0003800000 */
[----:B------:R-:W-:-:S03]  /*2850*/  UMOV UR10, 0xffffffff ;  /* 0xffffffff000a7882 */ /* 0x000fc60000000000 */
[----:B------:R-:W-:Y:S05]  /*2860*/  BRA.DIV UR10, `(.L_x_26560) ;  /* 0x0000003e0aa47947 */ /* 0x000fea000b800000 */
[----:B-1----:R1:W3:Y:S02]  /*2870*/  SHFL.IDX PT, R30, R50, R11, R19 ;  /* 0x0000000b321e7389 */ /* 0x0022e400000e0013 */
.L_x_26714:
[----:B---3--:R-:W-:-:S07]  /*2880*/  IMAD R56, R39, R30, R56 ;  /* 0x0000001e27387224 */ /* 0x008fce00078e0238 */
.L_x_26559:
[----:B------:R-:W-:-:S13]  /*2890*/  ISETP.GE.AND P0, PT, R57, 0xa, PT ;  /* 0x0000000a3900780c */ /* 0x000fda0003f06270 */
[----:B------:R-:W-:Y:S05]  /*28a0*/  @!P0 BRA `(.L_x_26561) ;  /* 0x0000000000108947 */ /* 0x000fea0003800000 */
[----:B------:R-:W-:-:S03]  /*28b0*/  UMOV UR10, 0xffffffff ;  /* 0xffffffff000a7882 */ /* 0x000fc60000000000 */
[----:B------:R-:W-:Y:S05]  /*28c0*/  BRA.DIV UR10, `(.L_x_26562) ;  /* 0x0000003e0aac7947 */ /* 0x000fea000b800000 */
[----:B-1----:R1:W3:Y:S02]  /*28d0*/  SHFL.IDX PT, R30, R50, R12, R19 ;  /* 0x0000000c321e7389 */ /* 0x0022e400000e0013 */
.L_x_26717:
[----:B---3--:R-:W-:-:S07]  /*28e0*/  IMAD R56, R40, R30, R56 ;  /* 0x0000001e28387224 */ /* 0x008fce00078e0238 */
.L_x_26561:
[----:B------:R-:W-:-:S13]  /*28f0*/  ISETP.GE.AND P0, PT, R57, 0xb, PT ;  /* 0x0000000b3900780c */ /* 0x000fda0003f06270 */
[----:B------:R-:W-:Y:S05]  /*2900*/  @!P0 BRA `(.L_x_26563) ;  /* 0x0000000000108947 */ /* 0x000fea0003800000 */
[----:B------:R-:W-:-:S03]  /*2910*/  UMOV UR10, 0xffffffff ;  /* 0xffffffff000a7882 */ /* 0x000fc60000000000 */
[----:B------:R-:W-:Y:S05]  /*2920*/  BRA.DIV UR10, `(.L_x_26564) ;  /* 0x0000003e0ab47947 */ /* 0x000fea000b800000 */
[----:B-1----:R1:W3:Y:S02]  /*2930*/  SHFL.IDX PT, R30, R50, R13, R19 ;  /* 0x0000000d321e7389 */ /* 0x0022e400000e0013 */
.L_x_26720:
[----:B---3--:R-:W-:-:S07]  /*2940*/  IMAD R56, R41, R30, R56 ;  /* 0x0000001e29387224 */ /* 0x008fce00078e0238 */
.L_x_26563:
[----:B------:R-:W-:-:S13]  /*2950*/  ISETP.GE.AND P0, PT, R57, 0xc, PT ;  /* 0x0000000c3900780c */ /* 0x000fda0003f06270 */
[----:B------:R-:W-:Y:S05]  /*2960*/  @!P0 BRA `(.L_x_26565) ;  /* 0x0000000000108947 */ /* 0x000fea0003800000 */
[----:B------:R-:W-:-:S03]  /*2970*/  UMOV UR10, 0xffffffff ;  /* 0xffffffff000a7882 */ /* 0x000fc60000000000 */
[----:B------:R-:W-:Y:S05]  /*2980*/  BRA.DIV UR10, `(.L_x_26566) ;  /* 0x0000003e0abc7947 */ /* 0x000fea000b800000 */
[----:B-1----:R1:W3:Y:S02]  /*2990*/  SHFL.IDX PT, R30, R50, R14, R19 ;  /* 0x0000000e321e7389 */ /* 0x0022e400000e0013 */
.L_x_26723:
[----:B---3--:R-:W-:-:S07]  /*29a0*/  IMAD R56, R42, R30, R56 ;  /* 0x0000001e2a387224 */ /* 0x008fce00078e0238 */
.L_x_26565:
[----:B------:R-:W-:-:S13]  /*29b0*/  ISETP.GE.AND P0, PT, R57, 0xd, PT ;  /* 0x0000000d3900780c */ /* 0x000fda0003f06270 */
[----:B------:R-:W-:Y:S05]  /*29c0*/  @!P0 BRA `(.L_x_26567) ;  /* 0x0000000000108947 */ /* 0x000fea0003800000 */
[----:B------:R-:W-:-:S03]  /*29d0*/  UMOV UR10, 0xffffffff ;  /* 0xffffffff000a7882 */ /* 0x000fc60000000000 */
[----:B------:R-:W-:Y:S05]  /*29e0*/  BRA.DIV UR10, `(.L_x_26568) ;  /* 0x0000003e0ac47947 */ /* 0x000fea000b800000 */
[----:B-1----:R1:W3:Y:S02]  /*29f0*/  SHFL.IDX PT, R30, R50, R15, R19 ;  /* 0x0000000f321e7389 */ /* 0x0022e400000e0013 */
.L_x_26726:
[----:B---3--:R-:W-:-:S07]  /*2a00*/  IMAD R56, R43, R30, R56 ;  /* 0x0000001e2b387224 */ /* 0x008fce00078e0238 */
.L_x_26567:
[----:B------:R-:W-:-:S13]  /*2a10*/  ISETP.GE.AND P0, PT, R57, 0xe, PT ;  /* 0x0000000e3900780c */ /* 0x000fda0003f06270 */
[----:B------:R-:W-:Y:S05]  /*2a20*/  @!P0 BRA `(.L_x_26569) ;  /* 0x0000000000108947 */ /* 0x000fea0003800000 */
[----:B------:R-:W-:-:S03]  /*2a30*/  UMOV UR10, 0xffffffff ;  /* 0xffffffff000a7882 */ /* 0x000fc60000000000 */
[----:B------:R-:W-:Y:S05]  /*2a40*/  BRA.DIV UR10, `(.L_x_26570) ;  /* 0x0000003e0acc7947 */ /* 0x000fea000b800000 */
[----:B-1----:R1:W3:Y:S02]  /*2a50*/  SHFL.IDX PT, R30, R50, R16, R19 ;  /* 0x00000010321e7389 */ /* 0x0022e400000e0013 */
.L_x_26729:
[----:B---3--:R-:W-:-:S07]  /*2a60*/  IMAD R56, R44, R30, R56 ;  /* 0x0000001e2c387224 */ /* 0x008fce00078e0238 */
.L_x_26569:
[----:B------:R-:W-:-:S13]  /*2a70*/  ISETP.GE.AND P0, PT, R57, 0xf, PT ;  /* 0x0000000f3900780c */ /* 0x000fda0003f06270 */
[----:B------:R-:W-:Y:S05]  /*2a80*/  @!P0 BRA `(.L_x_26571) ;  /* 0x0000000000108947 */ /* 0x000fea0003800000 */
[----:B------:R-:W-:-:S03]  /*2a90*/  UMOV UR10, 0xffffffff ;  /* 0xffffffff000a7882 */ /* 0x000fc60000000000 */
[----:B------:R-:W-:Y:S05]  /*2aa0*/  BRA.DIV UR10, `(.L_x_26572) ;  /* 0x0000003e0ad47947 */ /* 0x000fea000b800000 */
[----:B-1----:R1:W3:Y:S02]  /*2ab0*/  SHFL.IDX PT, R30, R50, R17, R19 ;  /* 0x00000011321e7389 */ /* 0x0022e400000e0013 */
.L_x_26732:
[----:B---3--:R-:W-:-:S07]  /*2ac0*/  IMAD R56, R45, R30, R56 ;  /* 0x0000001e2d387224 */ /* 0x008fce00078e0238 */
.L_x_26571:
[----:B------:R-:W-:-:S13]  /*2ad0*/  ISETP.GE.AND P0, PT, R57, 0x10, PT ;  /* 0x000000103900780c */ /* 0x000fda0003f06270 */
[----:B------:R-:W-:Y:S05]  /*2ae0*/  @!P0 BRA `(.L_x_26573) ;  /* 0x0000000000108947 */ /* 0x000fea0003800000 */
[----:B------:R-:W-:-:S03]  /*2af0*/  UMOV UR10, 0xffffffff ;  /* 0xffffffff000a7882 */ /* 0x000fc60000000000 */
[----:B------:R-:W-:Y:S05]  /*2b00*/  BRA.DIV UR10, `(.L_x_26574) ;  /* 0x0000003e0adc7947 */ /* 0x000fea000b800000 */
[----:B-1----:R1:W3:Y:S02]  /*2b10*/  SHFL.IDX PT, R30, R50, R18, R19 ;  /* 0x00000012321e7389 */ /* 0x0022e400000e0013 */
.L_x_26735:
[----:B---3--:R-:W-:-:S07]  /*2b20*/  IMAD R56, R46, R30, R56 ;  /* 0x0000001e2e387224 */ /* 0x008fce00078e0238 */
.L_x_26573:
        /* <DEDUP_REMOVED lines=8> */
.L_x_26542:
[----:B------:R-:W-:Y:S05]  /*2bb0*/  BSYNC B0 ;  /* 0x0000000000007941 */ /* 0x000fea0003800000 */
.L_x_26541:
[----:B------:R-:W-:Y:S05]  /*2bc0*/  @!P6 BRA `(.L_x_26576) ;  /* 0xffffffec004ce947 */ /* 0x000fea000383ffff */
[----:B------:R-:W-:Y:S05]  /*2bd0*/  BSYNC B1 ;  /* 0x0000000000017941 */ /* 0x000fea0003800000 */
.L_x_26524:
[----:B------:R-:W-:Y:S05]  /*2be0*/  BRA `(.L_x_26522) ;  /* 0x0000002400d07947 */ /* 0x000fea0003800000 */
.L_x_26523:
[----:B------:R-:W5:Y:S02]  /*2bf0*/  LDCU UR10, c[0x0][0x3ac] ;  /* 0x00007580ff0a77ac */ /* 0x000f640008000800 */
[----:B-----5:R-:W-:-:S09]  /*2c00*/  UISETP.GT.U32.AND UP0, UPT, UR10, 0x1f, UPT ;  /* 0x0000001f0a00788c */ /* 0x020fd2000bf04070 */
[----:B------:R-:W-:Y:S05]  /*2c10*/  BRA.U UP0, `(.L_x_26577) ;  /* 0x0000001100a47547 */ /* 0x000fea000b800000 */
[----:B0-----:R-:W-:-:S07]  /*2c20*/  HFMA2 R49, -RZ, RZ, 0, 0 ;  /* 0x00000000ff317431 */ /* 0x001fce00000001ff */
.L_x_26629:
        /* <DEDUP_REMOVED lines=17> */
.L_x_26578:
        /* <DEDUP_REMOVED lines=8> */
.L_x_26579:
        /* <DEDUP_REMOVED lines=8> */
.L_x_26580:
        /* <DEDUP_REMOVED lines=8> */
.L_x_26581:
        /* <DEDUP_REMOVED lines=9> */
.L_x_26582:
        /* <DEDUP_REMOVED lines=9> */
.L_x_26583:
        /* <DEDUP_REMOVED lines=9> */
.L_x_26584:
        /* <DEDUP_REMOVED lines=9> */
.L_x_26585:
        /* <DEDUP_REMOVED lines=10> */
.L_x_26586:
        /* <DEDUP_REMOVED lines=11> */
.L_x_26587:
        /* <DEDUP_REMOVED lines=11> */
.L_x_26588:
        /* <DEDUP_REMOVED lines=11> */
.L_x_26589:
        /* <DEDUP_REMOVED lines=11> */
.L_x_26590:
        /* <DEDUP_REMOVED lines=11> */
.L_x_26591:
        /* <DEDUP_REMOVED lines=11> */
.L_x_26592:
        /* <DEDUP_REMOVED lines=11> */
.L_x_26593:
        /* <DEDUP_REMOVED lines=27> */
.L_x_26628:
[----:B-1----:R-:W-:Y:S02]  /*3820*/  IMAD R50, R52, 0x44, R51 ;  /* 0x0000004434327824 */ /* 0x002fe400078e0233 */
[----:B------:R-:W-:-:S04]  /*3830*/  IMAD.MOV.U32 R56, RZ, RZ, RZ ;  /* 0x000000ffff387224 */ /* 0x000fc800078e00ff */
[----:B------:R-:W1:Y:S01]  /*3840*/  LDS R50, [R50] ;  /* 0x0000000032327984 */ /* 0x000e620000000800 */
[----:B------:R-:W-:Y:S05]  /*3850*/  @!P5 BRA `(.L_x_26596) ;  /* 0x000000000010d947 */ /* 0x000fea0003800000 */
[----:B------:R-:W-:-:S03]  /*3860*/  UMOV UR10, 0xffffffff ;  /* 0xffffffff000a7882 */ /* 0x000fc60000000000 */
[----:B------:R-:W-:Y:S05]  /*3870*/  BRA.DIV UR10, `(.L_x_26597) ;  /* 0x000000320aa07947 */ /* 0x000fea000b800000 */
[----:B-1----:R1:W3:Y:S02]  /*3880*/  SHFL.IDX PT, R30, R50, R28, R19 ;  /* 0x0000001c321e7389 */ /* 0x0022e400000e0013 */
.L_x_26738:
[----:B0--3--:R-:W-:-:S07]  /*3890*/  IMAD R56, R29, R30, RZ ;  /* 0x0000001e1d387224 */ /* 0x009fce00078e02ff */
.L_x_26596:
[----:B------:R-:W-:Y:S05]  /*38a0*/  @!P4 BRA `(.L_x_26598) ;  /* 0x000000000010c947 */ /* 0x000fea0003800000 */
[----:B------:R-:W-:-:S03]  /*38b0*/  UMOV UR10, 0xffffffff ;  /* 0xffffffff000a7882 */ /* 0x000fc60000000000 */
[----:B------:R-:W-:Y:S05]  /*38c0*/  BRA.DIV UR10, `(.L_x_26599) ;  /* 0x000000320aac7947 */ /* 0x000fea000b800000 */
[----:B-1----:R1:W3:Y:S02]  /*38d0*/  SHFL.IDX PT, R30, R50, R4, R19 ;  /* 0x00000004321e7389 */ /* 0x0022e400000e0013 */
.L_x_26741:
[----:B--23--:R-:W-:-:S07]  /*38e0*/  IMAD R56, R32, R30, R56 ;  /* 0x0000001e20387224 */ /* 0x00cfce00078e0238 */
.L_x_26598:
[----:B------:R-:W-:Y:S05]  /*38f0*/  @!P3 BRA `(.L_x_26600) ;  /* 0x000000000010b947 */ /* 0x000fea0003800000 */
[----:B------:R-:W-:-:S03]  /*3900*/  UMOV UR10, 0xffffffff ;  /* 0xffffffff000a7882 */ /* 0x000fc60000000000 */
[----:B------:R-:W-:Y:S05]  /*3910*/  BRA.DIV UR10, `(.L_x_26601) ;  /* 0x000000320ab87947 */ /* 0x000fea000b800000 */
[----:B-1----:R1:W3:Y:S02]  /*3920*/  SHFL.IDX PT, R30, R50, R5, R19 ;  /* 0x00000005321e7389 */ /* 0x0022e400000e0013 */
.L_x_26744:
[----:B---34-:R-:W-:-:S07]  /*3930*/  IMAD R56, R33, R30, R56 ;  /* 0x0000001e21387224 */ /* 0x018fce00078e0238 */
.L_x_26600:
[----:B------:R-:W-:Y:S05]  /*3940*/  @!P2 BRA `(.L_x_26602) ;  /* 0x000000000010a947 */ /* 0x000fea0003800000 */
[----:B------:R-:W-:-:S03]  /*3950*/  UMOV UR10, 0xffffffff ;  /* 0xffffffff000a7882 */ /* 0x000fc60000000000 */
[----:B------:R-:W-:Y:S05]  /*3960*/  BRA.DIV UR10, `(.L_x_26603) ;  /* 0x000000320ac47947 */ /* 0x000fea000b800000 */
[----:B-1----:R1:W3:Y:S02]  /*3970*/  SHFL.IDX PT, R30, R50, R6, R19 ;  /* 0x00000006321e7389 */ /* 0x0022e400000e0013 */
.L_x_26747:
[----:B---3--:R-:W-:-:S07]  /*3980*/  IMAD R56, R34, R30, R56 ;  /* 0x0000001e22387224 */ /* 0x008fce00078e0238 */
.L_x_26602:
[----:B------:R-:W3:Y:S02]  /*3990*/  LDC R57, c[0x0][0x3ac] ;  /* 0x0000eb00ff397b82 */ /* 0x000ee40000000800 */
[----:B---3--:R-:W-:-:S13]  /*39a0*/  ISETP.GE.AND P0, PT, R57, 0x5, PT ;  /* 0x000000053900780c */ /* 0x008fda0003f06270 */
[----:B------:R-:W-:Y:S05]  /*39b0*/  @!P0 BRA `(.L_x_26604) ;  /* 0x0000000000108947 */ /* 0x000fea0003800000 */
[----:B------:R-:W-:-:S03]  /*39c0*/  UMOV UR10, 0xffffffff ;  /* 0xffffffff000a7882 */ /* 0x000fc60000000000 */
[----:B------:R-:W-:Y:S05]  /*39d0*/  BRA.DIV UR10, `(.L_x_26605) ;  /* 0x000000320ac87947 */ /* 0x000fea000b800000 */
[----:B-1----:R1:W3:Y:S02]  /*39e0*/  SHFL.IDX PT, R30, R50, R7, R19 ;  /* 0x00000007321e7389 */ /* 0x0022e400000e0013 */
.L_x_26750:
[----:B---3--:R-:W-:-:S07]  /*39f0*/  IMAD R56, R35, R30, R56 ;  /* 0x0000001e23387224 */ /* 0x008fce00078e0238 */
.L_x_26604:
[----:B------:R-:W-:-:S13]  /*3a00*/  ISETP.GE.AND P0, PT, R57, 0x6, PT ;  /* 0x000000063900780c */ /* 0x000fda0003f06270 */
[----:B------:R-:W-:Y:S05]  /*3a10*/  @!P0 BRA `(.L_x_26606) ;  /* 0x0000000000108947 */ /* 0x000fea0003800000 */
[----:B------:R-:W-:-:S03]  /*3a20*/  UMOV UR10, 0xffffffff ;  /* 0xffffffff000a7882 */ /* 0x000fc60000000000 */
[----:B------:R-:W-:Y:S05]  /*3a30*/  BRA.DIV UR10, `(.L_x_26607) ;  /* 0x000000320ad07947 */ /* 0x000fea000b800000 */
[----:B-1----:R1:W3:Y:S02]  /*3a40*/  SHFL.IDX PT, R30, R50, R8, R19 ;  /* 0x00000008321e7389 */ /* 0x0022e400000e0013 */
.L_x_26753:
[----:B---3--:R-:W-:-:S07]  /*3a50*/  IMAD R56, R36, R30, R56 ;  /* 0x0000001e24387224 */ /* 0x008fce00078e0238 */
.L_x_26606:
[----:B------:R-:W-:-:S13]  /*3a60*/  ISETP.GE.AND P0, PT, R57, 0x7, PT ;  /* 0x000000073900780c */ /* 0x000fda0003f06270 */
[----:B------:R-:W-:Y:S05]  /*3a70*/  @!P0 BRA `(.L_x_26608) ;  /* 0x0000000000108947 */ /* 0x000fea0003800000 */
[----:B------:R-:W-:-:S03]  /*3a80*/  UMOV UR10, 0xffffffff ;  /* 0xffffffff000a7882 */ /* 0x000fc60000000000 */
[----:B------:R-:W-:Y:S05]  /*3a90*/  BRA.DIV UR10, `(.L_x_26609) ;  /* 0x000000320ad87947 */ /* 0x000fea000b800000 */
[----:B-1----:R1:W3:Y:S02]  /*3aa0*/  SHFL.IDX PT, R30, R50, R9, R19 ;  /* 0x00000009321e7389 */ /* 0x0022e400000e0013 */
.L_x_26756:
[----:B---3--:R-:W-:-:S07]  /*3ab0*/  IMAD R56, R37, R30, R56 ;  /* 0x0000001e25387224 */ /* 0x008fce00078e0238 */
.L_x_26608:
[----:B------:R-:W-:-:S13]  /*3ac0*/  ISETP.GE.AND P0, PT, R57, 0x8, PT ;  /* 0x000000083900780c */ /* 0x000fda0003f06270 */
[----:B------:R-:W-:Y:S05]  /*3ad0*/  @!P0 BRA `(.L_x_26610) ;  /* 0x0000000000108947 */ /* 0x000fea0003800000 */
[----:B------:R-:W-:-:S03]  /*3ae0*/  UMOV UR10, 0xffffffff ;  /* 0xffffffff000a7882 */ /* 0x000fc60000000000 */
[----:B------:R-:W-:Y:S05]  /*3af0*/  BRA.DIV UR10, `(.L_x_26611) ;  /* 0x000000320ae07947 */ /* 0x000fea000b800000 */
[----:B-1----:R1:W3:Y:S02]  /*3b00*/  SHFL.IDX PT, R30, R50, R10, R19 ;  /* 0x0000000a321e7389 */ /* 0x0022e400000e0013 */
.L_x_26759:
[----:B---3--:R-:W-:-:S07]  /*3b10*/  IMAD R56, R38, R30, R56 ;  /* 0x0000001e26387224 */ /* 0x008fce00078e0238 */
.L_x_26610:
[----:B------:R-:W-:-:S13]  /*3b20*/  ISETP.GE.AND P0, PT, R57, 0x9, PT ;  /* 0x000000093900780c */ /* 0x000fda0003f06270 */
[----:B------:R-:W-:Y:S05]  /*3b30*/  @!P0 BRA `(.L_x_26612) ;  /* 0x0000000000108947 */ /* 0x000fea0003800000 */
[----:B------:R-:W-:-:S03]  /*3b40*/  UMOV UR10, 0xffffffff ;  /* 0xffffffff000a7882 */ /* 0x000fc60000000000 */
[----:B------:R-:W-:Y:S05]  /*3b50*/  BRA.DIV UR10, `(.L_x_26613) ;  /* 0x000000320ae87947 */ /* 0x000fea000b800000 */
[----:B-1----:R1:W3:Y:S02]  /*3b60*/  SHFL.IDX PT, R30, R50, R11, R19 ;  /* 0x0000000b321e7389 */ /* 0x0022e400000e0013 */
.L_x_26762:
[----:B---3--:R-:W-:-:S07]  /*3b70*/  IMAD R56, R39, R30, R56 ;  /* 0x0000001e27387224 */ /* 0x008fce00078e0238 */
.L_x_26612:
[----:B------:R-:W-:-:S13]  /*3b80*/  ISETP.GE.AND P0, PT, R57, 0xa, PT ;  /* 0x0000000a3900780c */ /* 0x000fda0003f06270 */
[----:B------:R-:W-:Y:S05]  /*3b90*/  @!P0 BRA `(.L_x_26614) ;  /* 0x0000000000108947 */ /* 0x000fea0003800000 */
[----:B------:R-:W-:-:S03]  /*3ba0*/  UMOV UR10, 0xffffffff ;  /* 0xffffffff000a7882 */ /* 0x000fc60000000000 */
[----:B------:R-:W-:Y:S05]  /*3bb0*/  BRA.DIV UR10, `(.L_x_26615) ;  /* 0x000000320af07947 */ /* 0x000fea000b800000 */
[----:B-1----:R1:W3:Y:S02]  /*3bc0*/  SHFL.IDX PT, R30, R50, R12, R19 ;  /* 0x0000000c321e7389 */ /* 0x0022e400000e0013 */
.L_x_26765:
[----:B---3--:R-:W-:-:S07]  /*3bd0*/  IMAD R56, R40, R30, R56 ;  /* 0x0000001e28387224 */ /* 0x008fce00078e0238 */
.L_x_26614:
[----:B------:R-:W-:-:S13]  /*3be0*/  ISETP.GE.AND P0, PT, R57, 0xb, PT ;  /* 0x0000000b3900780c */ /* 0x000fda0003f06270 */
[----:B------:R-:W-:Y:S05]  /*3bf0*/  @!P0 BRA `(.L_x_26616) ;  /* 0x0000000000108947 */ /* 0x000fea0003800000 */
[----:B------:R-:W-:-:S03]  /*3c00*/  UMOV UR10, 0xffffffff ;  /* 0xffffffff000a7882 */ /* 0x000fc60000000000 */
[----:B------:R-:W-:Y:S05]  /*3c10*/  BRA.DIV UR10, `(.L_x_26617) ;  /* 0x000000320af87947 */ /* 0x000fea000b800000 */
[----:B-1----:R1:W3:Y:S02]  /*3c20*/  SHFL.IDX PT, R30, R50, R13, R19 ;  /* 0x0000000d321e7389 */ /* 0x0022e400000e0013 */
.L_x_26768:
[----:B---3--:R-:W-:-:S07]  /*3c30*/  IMAD R56, R41, R30, R56 ;  /* 0x0000001e29387224 */ /* 0x008fce00078e0238 */
.L_x_26616:
[----:B------:R-:W-:-:S13]  /*3c40*/  ISETP.GE.AND P0, PT, R57, 0xc, PT ;  /* 0x0000000c3900780c */ /* 0x000fda0003f06270 */
[----:B------:R-:W-:Y:S05]  /*3c50*/  @!P0 BRA `(.L_x_26618) ;  /* 0x0000000000108947 */ /* 0x000fea0003800000 */
[----:B------:R-:W-:-:S03]  /*3c60*/  UMOV UR10, 0xffffffff ;  /* 0xffffffff000a7882 */ /* 0x000fc60000000000 */
[----:B------:R-:W-:Y:S05]  /*3c70*/  BRA.DIV UR10, `(.L_x_26619) ;  /* 0x000000360a007947 */ /* 0x000fea000b800000 */
[----:B-1----:R1:W3:Y:S02]  /*3c80*/  SHFL.IDX PT, R30, R50, R14, R19 ;  /* 0x0000000e321e7389 */ /* 0x0022e400000e0013 */
.L_x_26771:
[----:B---3--:R-:W-:-:S07]  /*3c90*/  IMAD R56, R42, R30, R56 ;  /* 0x0000001e2a387224 */ /* 0x008fce00078e0238 */
.L_x_26618:
[----:B------:R-:W-:-:S13]  /*3ca0*/  ISETP.GE.AND P0, PT, R57, 0xd, PT ;  /* 0x0000000d3900780c */ /* 0x000fda0003f06270 */
[----:B------:R-:W-:Y:S05]  /*3cb0*/  @!P0 BRA `(.L_x_26620) ;  /* 0x0000000000108947 */ /* 0x000fea0003800000 */
[----:B------:R-:W-:-:S03]  /*3cc0*/  UMOV UR10, 0xffffffff ;  /* 0xffffffff000a7882 */ /* 0x000fc60000000000 */
[----:B------:R-:W-:Y:S05]  /*3cd0*/  BRA.DIV UR10, `(.L_x_26621) ;  /* 0x000000360a087947 */ /* 0x000fea000b800000 */
[----:B-1----:R1:W3:Y:S02]  /*3ce0*/  SHFL.IDX PT, R30, R50, R15, R19 ;  /* 0x0000000f321e7389 */ /* 0x0022e400000e0013 */
.L_x_26774:
[----:B---3--:R-:W-:-:S07]  /*3cf0*/  IMAD R56, R43, R30, R56 ;  /* 0x0000001e2b387224 */ /* 0x008fce00078e0238 */
.L_x_26620:
[----:B------:R-:W-:-:S13]  /*3d00*/  ISETP.GE.AND P0, PT, R57, 0xe, PT ;  /* 0x0000000e3900780c */ /* 0x000fda0003f06270 */
[----:B------:R-:W-:Y:S05]  /*3d10*/  @!P0 BRA `(.L_x_26622) ;  /* 0x0000000000108947 */ /* 0x000fea0003800000 */
[----:B------:R-:W-:-:S03]  /*3d20*/  UMOV UR10, 0xffffffff ;  /* 0xffffffff000a7882 */ /* 0x000fc60000000000 */
[----:B------:R-:W-:Y:S05]  /*3d30*/  BRA.DIV UR10, `(.L_x_26623) ;  /* 0x000000360a107947 */ /* 0x000fea000b800000 */
[----:B-1----:R1:W3:Y:S02]  /*3d40*/  SHFL.IDX PT, R30, R50, R16, R19 ;  /* 0x00000010321e7389 */ /* 0x0022e400000e0013 */
.L_x_26777:
[----:B---3--:R-:W-:-:S07]  /*3d50*/  IMAD R56, R44, R30, R56 ;  /* 0x0000001e2c387224 */ /* 0x008fce00078e0238 */
.L_x_26622:
[----:B------:R-:W-:-:S13]  /*3d60*/  ISETP.GE.AND P0, PT, R57, 0xf, PT ;  /* 0x0000000f3900780c */ /* 0x000fda0003f06270 */
[----:B------:R-:W-:Y:S05]  /*3d70*/  @!P0 BRA `(.L_x_26624) ;  /* 0x0000000000108947 */ /* 0x000fea0003800000 */
[----:B------:R-:W-:-:S03]  /*3d80*/  UMOV UR10, 0xffffffff ;  /* 0xffffffff000a7882 */ /* 0x000fc60000000000 */
[----:B------:R-:W-:Y:S05]  /*3d90*/  BRA.DIV UR10, `(.L_x_26625) ;  /* 0x000000360a187947 */ /* 0x000fea000b800000 */
[----:B-1----:R1:W3:Y:S02]  /*3da0*/  SHFL.IDX PT, R30, R50, R17, R19 ;  /* 0x00000011321e7389 */ /* 0x0022e400000e0013 */
.L_x_26780:
[----:B---3--:R-:W-:-:S07]  /*3db0*/  IMAD R56, R45, R30, R56 ;  /* 0x0000001e2d387224 */ /* 0x008fce00078e0238 */
.L_x_26624:
[----:B------:R-:W-:-:S13]  /*3dc0*/  ISETP.GE.AND P0, PT, R57, 0x10, PT ;  /* 0x000000103900780c */ /* 0x000fda0003f06270 */
[----:B------:R-:W-:Y:S05]  /*3dd0*/  @!P0 BRA `(.L_x_26626) ;  /* 0x0000000000108947 */ /* 0x000fea0003800000 */
[----:B------:R-:W-:-:S03]  /*3de0*/  UMOV UR10, 0xffffffff ;  /* 0xffffffff000a7882 */ /* 0x000fc60000000000 */
[----:B------:R-:W-:Y:S05]  /*3df0*/  BRA.DIV UR10, `(.L_x_26627) ;  /* 0x000000360a207947 */ /* 0x000fea000b800000 */
[----:B-1----:R1:W3:Y:S02]  /*3e00*/  SHFL.IDX PT, R30, R50, R18, R19 ;  /* 0x00000012321e7389 */ /* 0x0022e400000e0013 */
.L_x_26783:
[----:B---3--:R-:W-:-:S07]  /*3e10*/  IMAD R56, R46, R30, R56 ;  /* 0x0000001e2e387224 */ /* 0x008fce00078e0238 */
.L_x_26626:
[C---:B------:R-:W-:Y:S02]  /*3e20*/  IMAD R30, R52.reuse, UR4, R48 ;  /* 0x00000004341e7c24 */ /* 0x040fe4000f8e0230 */
[----:B------:R-:W-:-:S03]  /*3e30*/  VIADD R52, R52, UR6 ;  /* 0x0000000634347c36 */ /* 0x000fc60008000000 */
[----:B------:R-:W-:Y:S02]  /*3e40*/  LEA R31, R30, R53, 0x2 ;  /* 0x000000351e1f7211 */ /* 0x000fe400078e10ff */
[----:B------:R-:W-:-:S03]  /*3e50*/  ISETP.GE.AND P0, PT, R52, UR18, PT ;  /* 0x0000001234007c0c */ /* 0x000fc6000bf06270 */
[----:B------:R3:W-:Y:S10]  /*3e60*/  STS [R31], R56 ;  /* 0x000000381f007388 */ /* 0x0007f40000000800 */
[----:B---3--:R-:W-:Y:S05]  /*3e70*/  @!P0 BRA `(.L_x_26628) ;  /* 0xfffffff800688947 */ /* 0x008fea000383ffff */
.L_x_26595:
[----:B------:R-:W-:Y:S05]  /*3e80*/  BSYNC B0 ;  /* 0x0000000000007941 */ /* 0x000fea0003800000 */
.L_x_26594:
[----:B------:R-:W-:Y:S05]  /*3e90*/  @!P6 BRA `(.L_x_26629) ;  /* 0xffffffec0064e947 */ /* 0x000fea000383ffff */
[----:B------:R-:W-:Y:S05]  /*3ea0*/  BRA `(.L_x_26522) ;  /* 0x0000001400207947 */ /* 0x000fea0003800000 */
.L_x_26577:
[----:B0-----:R-:W-:-:S07]  /*3eb0*/  IMAD.MOV.U32 R49, RZ, RZ, RZ ;  /* 0x000000ffff317224 */ /* 0x001fce00078e00ff */
.L_x_26681:
        /* <DEDUP_REMOVED lines=17> */
.L_x_26630:
        /* <DEDUP_REMOVED lines=8> */
.L_x_26631:
        /* <DEDUP_REMOVED lines=8> */
.L_x_26632:
        /* <DEDUP_REMOVED lines=9> */
.L_x_26633:
        /* <DEDUP_REMOVED lines=9> */
.L_x_26634:
        /* <DEDUP_REMOVED lines=9> */
.L_x_26635:
        /* <DEDUP_REMOVED lines=9> */
.L_x_26636:
        /* <DEDUP_REMOVED lines=9> */
.L_x_26637:
        /* <DEDUP_REMOVED lines=10> */
.L_x_26638:
        /* <DEDUP_REMOVED lines=11> */
.L_x_26639:
        /* <DEDUP_REMOVED lines=11> */
.L_x_26640:
        /* <DEDUP_REMOVED lines=11> */
.L_x_26641:
        /* <DEDUP_REMOVED lines=11> */
.L_x_26642:
        /* <DEDUP_REMOVED lines=11> */
.L_x_26643:
        /* <DEDUP_REMOVED lines=11> */
.L_x_26644:
        /* <DEDUP_REMOVED lines=11> */
.L_x_26645:
        /* <DEDUP_REMOVED lines=27> */
.L_x_26680:
[----:B------:R-:W-:Y:S02]  /*4ac0*/  IMAD R50, R51, 0x44, R52 ;  /* 0x0000004433327824 */ /* 0x000fe400078e0234 */
[----:B------:R-:W-:-:S04]  /*4ad0*/  HFMA2 R53, -RZ, RZ, 0, 0 ;  /* 0x00000000ff357431 */ /* 0x000fc800000001ff */
[----:B------:R-:W0:Y:S01]  /*4ae0*/  LDS R50, [R50] ;  /* 0x0000000032327984 */ /* 0x000e220000000800 */
[----:B------:R-:W-:Y:S05]  /*4af0*/  @!P4 BRA `(.L_x_26647) ;  /* 0x000000000010c947 */ /* 0x000fea0003800000 */
[----:B------:R-:W-:-:S03]  /*4b00*/  UMOV UR10, 0xffffffff ;  /* 0xffffffff000a7882 */ /* 0x000fc60000000000 */
[----:B------:R-:W-:Y:S05]  /*4b10*/  BRA.DIV UR10, `(.L_x_26648) ;  /* 0x000000260af87947 */ /* 0x000fea000b800000 */
[----:B0-----:R0:W1:Y:S02]  /*4b20*/  SHFL.IDX PT, R56, R50, R28, R19 ;  /* 0x0000001c32387389 */ /* 0x00106400000e0013 */
.L_x_26785:
[----:B-1----:R-:W-:-:S07]  /*4b30*/  IMAD R53, R29, R56, RZ ;  /* 0x000000381d357224 */ /* 0x002fce00078e02ff */
.L_x_26647:
[----:B------:R-:W-:Y:S05]  /*4b40*/  @!P3 BRA `(.L_x_26649) ;  /* 0x000000000010b947 */ /* 0x000fea0003800000 */
[----:B------:R-:W-:-:S03]  /*4b50*/  UMOV UR10, 0xffffffff ;  /* 0xffffffff000a7882 */ /* 0x000fc60000000000 */
[----:B------:R-:W-:Y:S05]  /*4b60*/  BRA.DIV UR10, `(.L_x_26650) ;  /* 0x0000002a0a007947 */ /* 0x000fea000b800000 */
[----:B0-----:R0:W1:Y:S02]  /*4b70*/  SHFL.IDX PT, R30, R50, R4, R19 ;  /* 0x00000004321e7389 */ /* 0x00106400000e0013 */
.L_x_26788:
[----:B-12---:R-:W-:-:S07]  /*4b80*/  IMAD R53, R32, R30, R53 ;  /* 0x0000001e20357224 */ /* 0x006fce00078e0235 */
.L_x_26649:
[----:B------:R-:W-:Y:S05]  /*4b90*/  @!P2 BRA `(.L_x_26651) ;  /* 0x000000000010a947 */ /* 0x000fea0003800000 */
[----:B------:R-:W-:-:S03]  /*4ba0*/  UMOV UR10, 0xffffffff ;  /* 0xffffffff000a7882 */ /* 0x000fc60000000000 */
[----:B------:R-:W-:Y:S05]  /*4bb0*/  BRA.DIV UR10, `(.L_x_26652) ;  /* 0x0000002a0a0c7947 */ /* 0x000fea000b800000 */
[----:B0-----:R0:W1:Y:S02]  /*4bc0*/  SHFL.IDX PT, R30, R50, R5, R19 ;  /* 0x00000005321e7389 */ /* 0x00106400000e0013 */
.L_x_26791:
[----:B-1--4-:R-:W-:-:S07]  /*4bd0*/  IMAD R53, R33, R30, R53 ;  /* 0x0000001e21357224 */ /* 0x012fce00078e0235 */
.L_x_26651:
[----:B------:R-:W1:Y:S02]  /*4be0*/  LDC R56, c[0x0][0x3ac] ;  /* 0x0000eb00ff387b82 */ /* 0x000e640000000800 */
[----:B-1----:R-:W-:-:S13]  /*4bf0*/  ISETP.GE.AND P0, PT, R56, 0x4, PT ;  /* 0x000000043800780c */ /* 0x002fda0003f06270 */
[----:B------:R-:W-:Y:S05]  /*4c00*/  @!P0 BRA `(.L_x_26653) ;  /* 0x0000000000108947 */ /* 0x000fea0003800000 */
[----:B------:R-:W-:-:S03]  /*4c10*/  UMOV UR10, 0xffffffff ;  /* 0xffffffff000a7882 */ /* 0x000fc60000000000 */
[----:B------:R-:W-:Y:S05]  /*4c20*/  BRA.DIV UR10, `(.L_x_26654) ;  /* 0x0000002a0a107947 */ /* 0x000fea000b800000 */
[----:B0-----:R0:W1:Y:S02]  /*4c30*/  SHFL.IDX PT, R30, R50, R6, R19 ;  /* 0x00000006321e7389 */ /* 0x00106400000e0013 */
.L_x_26794:
[----:B-1----:R-:W-:-:S07]  /*4c40*/  IMAD R53, R34, R30, R53 ;  /* 0x0000001e22357224 */ /* 0x002fce00078e0235 */
.L_x_26653:
[----:B------:R-:W-:-:S13]  /*4c50*/  ISETP.GE.AND P0, PT, R56, 0x5, PT ;  /* 0x000000053800780c */ /* 0x000fda0003f06270 */
[----:B------:R-:W-:Y:S05]  /*4c60*/  @!P0 BRA `(.L_x_26655) ;  /* 0x0000000000108947 */ /* 0x000fea0003800000 */
[----:B------:R-:W-:-:S03]  /*4c70*/  UMOV UR10, 0xffffffff ;  /* 0xffffffff000a7882 */ /* 0x000fc60000000000 */
[----:B------:R-:W-:Y:S05]  /*4c80*/  BRA.DIV UR10, `(.L_x_26656) ;  /* 0x0000002a0a187947 */ /* 0x000fea000b800000 */
[----:B0-----:R0:W1:Y:S02]  /*4c90*/  SHFL.IDX PT, R30, R50, R7, R19 ;  /* 0x00000007321e7389 */ /* 0x00106400000e0013 */
.L_x_26797:
[----:B-1----:R-:W-:-:S07]  /*4ca0*/  IMAD R53, R35, R30, R53 ;  /* 0x0000001e23357224 */ /* 0x002fce00078e0235 */
.L_x_26655:
[----:B------:R-:W-:-:S13]  /*4cb0*/  ISETP.GE.AND P0, PT, R56, 0x6, PT ;  /* 0x000000063800780c */ /* 0x000fda0003f06270 */
[----:B------:R-:W-:Y:S05]  /*4cc0*/  @!P0 BRA `(.L_x_26657) ;  /* 0x0000000000108947 */ /* 0x000fea0003800000 */
[----:B------:R-:W-:-:S03]  /*4cd0*/  UMOV UR10, 0xffffffff ;  /* 0xffffffff000a7882 */ /* 0x000fc60000000000 */
[----:B------:R-:W-:Y:S05]  /*4ce0*/  BRA.DIV UR10, `(.L_x_26658) ;  /* 0x0000002a0a207947 */ /* 0x000fea000b800000 */
[----:B0-----:R0:W1:Y:S02]  /*4cf0*/  SHFL.IDX PT, R30, R50, R8, R19 ;  /* 0x00000008321e7389 */ /* 0x00106400000e0013 */
.L_x_26800:
[----:B-1----:R-:W-:-:S07]  /*4d00*/  IMAD R53, R36, R30, R53 ;  /* 0x0000001e24357224 */ /* 0x002fce00078e0235 */
.L_x_26657:
[----:B------:R-:W-:-:S13]  /*4d10*/  ISETP.GE.AND P0, PT, R56, 0x7, PT ;  /* 0x000000073800780c */ /* 0x000fda0003f06270 */
[----:B------:R-:W-:Y:S05]  /*4d20*/  @!P0 BRA `(.L_x_26659) ;  /* 0x0000000000108947 */ /* 0x000fea0003800000 */
[----:B------:R-:W-:-:S03]  /*4d30*/  UMOV UR10, 0xffffffff ;  /* 0xffffffff000a7882 */ /* 0x000fc60000000000 */
[----:B------:R-:W-:Y:S05]  /*4d40*/  BRA.DIV UR10, `(.L_x_26660) ;  /* 0x0000002a0a287947 */ /* 0x000fea000b800000 */
[----:B0-----:R0:W1:Y:S02]  /*4d50*/  SHFL.IDX PT, R30, R50, R9, R19 ;  /* 0x00000009321e7389 */ /* 0x00106400000e0013 */
.L_x_26803:
[----:B-1----:R-:W-:-:S07]  /*4d60*/  IMAD R53, R37, R30, R53 ;  /* 0x0000001e25357224 */ /* 0x002fce00078e0235 */
.L_x_26659:
[----:B------:R-:W-:-:S13]  /*4d70*/  ISETP.GE.AND P0, PT, R56, 0x8, PT ;  /* 0x000000083800780c */ /* 0x000fda0003f06270 */
[----:B------:R-:W-:Y:S05]  /*4d80*/  @!P0 BRA `(.L_x_26661) ;  /* 0x0000000000108947 */ /* 0x000fea0003800000 */
[----:B------:R-:W-:-:S03]  /*4d90*/  UMOV UR10, 0xffffffff ;  /* 0xffffffff000a7882 */ /* 0x000fc60000000000 */
[----:B------:R-:W-:Y:S05]  /*4da0*/  BRA.DIV UR10, `(.L_x_26662) ;  /* 0x0000002a0a307947 */ /* 0x000fea000b800000 */
[----:B0-----:R0:W1:Y:S02]  /*4db0*/  SHFL.IDX PT, R30, R50, R10, R19 ;  /* 0x0000000a321e7389 */ /* 0x00106400000e0013 */
.L_x_26806:
[----:B-1----:R-:W-:-:S07]  /*4dc0*/  IMAD R53, R38, R30, R53 ;  /* 0x0000001e26357224 */ /* 0x002fce00078e0235 */
.L_x_26661:
[----:B------:R-:W-:-:S13]  /*4dd0*/  ISETP.GE.AND P0, PT, R56, 0x9, PT ;  /* 0x000000093800780c */ /* 0x000fda0003f06270 */
[----:B------:R-:W-:Y:S05]  /*4de0*/  @!P0 BRA `(.L_x_26663) ;  /* 0x0000000000108947 */ /* 0x000fea0003800000 */
[----:B------:R-:W-:-:S03]  /*4df0*/  UMOV UR10, 0xffffffff ;  /* 0xffffffff000a7882 */ /* 0x000fc60000000000 */
[----:B------:R-:W-:Y:S05]  /*4e00*/  BRA.DIV UR10, `(.L_x_26664) ;  /* 0x0000002a0a387947 */ /* 0x000fea000b800000 */
[----:B0-----:R0:W1:Y:S02]  /*4e10*/  SHFL.IDX PT, R30, R50, R11, R19 ;  /* 0x0000000b321e7389 */ /* 0x00106400000e0013 */
.L_x_26809:
[----:B-1----:R-:W-:-:S07]  /*4e20*/  IMAD R53, R39, R30, R53 ;  /* 0x0000001e27357224 */ /* 0x002fce00078e0235 */
.L_x_26663:
[----:B------:R-:W-:-:S13]  /*4e30*/  ISETP.GE.AND P0, PT, R56, 0xa, PT ;  /* 0x0000000a3800780c */ /* 0x000fda0003f06270 */
[----:B------:R-:W-:Y:S05]  /*4e40*/  @!P0 BRA `(.L_x_26665) ;  /* 0x0000000000108947 */ /* 0x000fea0003800000 */
[----:B------:R-:W-:-:S03]  /*4e50*/  UMOV UR10, 0xffffffff ;  /* 0xffffffff000a7882 */ /* 0x000fc60000000000 */
[----:B------:R-:W-:Y:S05]  /*4e60*/  BRA.DIV UR10, `(.L_x_26666) ;  /* 0x0000002a0a407947 */ /* 0x000fea000b800000 */
[----:B0-----:R0:W1:Y:S02]  /*4e70*/  SHFL.IDX PT, R30, R50, R12, R19 ;  /* 0x0000000c321e7389 */ /* 0x00106400000e0013 */
.L_x_26812:
[----:B-1----:R-:W-:-:S07]  /*4e80*/  IMAD R53, R40, R30, R53 ;  /* 0x0000001e28357224 */ /* 0x002fce00078e0235 */
.L_x_26665:
[----:B------:R-:W-:-:S13]  /*4e90*/  ISETP.GE.AND P0, PT, R56, 0xb, PT ;  /* 0x0000000b3800780c */ /* 0x000fda0003f06270 */
[----:B------:R-:W-:Y:S05]  /*4ea0*/  @!P0 BRA `(.L_x_26667) ;  /* 0x0000000000108947 */ /* 0x000fea0003800000 */
[----:B------:R-:W-:-:S03]  /*4eb0*/  UMOV UR10, 0xffffffff ;  /* 0xffffffff000a7882 */ /* 0x000fc60000000000 */
[----:B------:R-:W-:Y:S05]  /*4ec0*/  BRA.DIV UR10, `(.L_x_26668) ;  /* 0x0000002a0a487947 */ /* 0x000fea000b800000 */
[----:B0-----:R0:W1:Y:S02]  /*4ed0*/  SHFL.IDX PT, R30, R50, R13, R19 ;  /* 0x0000000d321e7389 */ /* 0x00106400000e0013 */
.L_x_26815:
[----:B-1----:R-:W-:-:S07]  /*4ee0*/  IMAD R53, R41, R30, R53 ;  /* 0x0000001e29357224 */ /* 0x002fce00078e0235 */
.L_x_26667:
[----:B------:R-:W-:-:S13]  /*4ef0*/  ISETP.GE.AND P0, PT, R56, 0xc, PT ;  /* 0x0000000c3800780c */ /* 0x000fda0003f06270 */
[----:B------:R-:W-:Y:S05]  /*4f00*/  @!P0 BRA `(.L_x_26669) ;  /* 0x0000000000108947 */ /* 0x000fea0003800000 */
[----:B------:R-:W-:-:S03]  /*4f10*/  UMOV UR10, 0xffffffff ;  /* 0xffffffff000a7882 */ /* 0x000fc60000000000 */
[----:B------:R-:W-:Y:S05]  /*4f20*/  BRA.DIV UR10, `(.L_x_26670) ;  /* 0x0000002a0a507947 */ /* 0x000fea000b800000 */
[----:B0-----:R0:W1:Y:S02]  /*4f30*/  SHFL.IDX PT, R30, R50, R14, R19 ;  /* 0x0000000e321e7389 */ /* 0x00106400000e0013 */
.L_x_26818:
[----:B-1----:R-:W-:-:S07]  /*4f40*/  IMAD R53, R42, R30, R53 ;  /* 0x0000001e2a357224 */ /* 0x002fce00078e0235 */
.L_x_26669:
[----:B------:R-:W-:-:S13]  /*4f50*/  ISETP.GE.AND P0, PT, R56, 0xd, PT ;  /* 0x0000000d3800780c */ /* 0x000fda0003f06270 */
[----:B------:R-:W-:Y:S05]  /*4f60*/  @!P0 BRA `(.L_x_26671) ;  /* 0x0000000000108947 */ /* 0x000fea0003800000 */
[----:B------:R-:W-:-:S03]  /*4f70*/  UMOV UR10, 0xffffffff ;  /* 0xffffffff000a7882 */ /* 0x000fc60000000000 */
[----:B------:R-:W-:Y:S05]  /*4f80*/  BRA.DIV UR10, `(.L_x_26672) ;  /* 0x0000002a0a587947 */ /* 0x000fea000b800000 */
[----:B0-----:R0:W1:Y:S02]  /*4f90*/  SHFL.IDX PT, R30, R50, R15, R19 ;  /* 0x0000000f321e7389 */ /* 0x00106400000e0013 */
.L_x_26821:
[----:B-1----:R-:W-:-:S07]  /*4fa0*/  IMAD R53, R43, R30, R53 ;  /* 0x0000001e2b357224 */ /* 0x002fce00078e0235 */
.L_x_26671:
[----:B------:R-:W-:-:S13]  /*4fb0*/  ISETP.GE.AND P0, PT, R56, 0xe, PT ;  /* 0x0000000e3800780c */ /* 0x000fda0003f06270 */
[----:B------:R-:W-:Y:S05]  /*4fc0*/  @!P0 BRA `(.L_x_26673) ;  /* 0x0000000000108947 */ /* 0x000fea0003800000 */
[----:B------:R-:W-:-:S03]  /*4fd0*/  UMOV UR10, 0xffffffff ;  /* 0xffffffff000a7882 */ /* 0x000fc60000000000 */
[----:B------:R-:W-:Y:S05]  /*4fe0*/  BRA.DIV UR10, `(.L_x_26674) ;  /* 0x0000002a0a607947 */ /* 0x000fea000b800000 */
[----:B0-----:R0:W1:Y:S02]  /*4ff0*/  SHFL.IDX PT, R30, R50, R16, R19 ;  /* 0x00000010321e7389 */ /* 0x00106400000e0013 */
.L_x_26824:
[----:B-1----:R-:W-:-:S07]  /*5000*/  IMAD R53, R44, R30, R53 ;  /* 0x0000001e2c357224 */ /* 0x002fce00078e0235 */
.L_x_26673:
[----:B------:R-:W-:-:S13]  /*5010*/  ISETP.GE.AND P0, PT, R56, 0xf, PT ;  /* 0x0000000f3800780c */ /* 0x000fda0003f06270 */
[----:B------:R-:W-:Y:S05]  /*5020*/  @!P0 BRA `(.L_x_26675) ;  /* 0x0000000000108947 */ /* 0x000fea0003800000 */
[----:B------:R-:W-:-:S03]  /*5030*/  UMOV UR10, 0xffffffff ;  /* 0xffffffff000a7882 */ /* 0x000fc60000000000 */
[----:B------:R-:W-:Y:S05]  /*5040*/  BRA.DIV UR10, `(.L_x_26676) ;  /* 0x0000002a0a687947 */ /* 0x000fea000b800000 */
[----:B0-----:R0:W1:Y:S02]  /*5050*/  SHFL.IDX PT, R30, R50, R17, R19 ;  /* 0x00000011321e7389 */ /* 0x00106400000e0013 */
.L_x_26827:
[----:B-1----:R-:W-:-:S07]  /*5060*/  IMAD R53, R45, R30, R53 ;  /* 0x0000001e2d357224 */ /* 0x002fce00078e0235 */
.L_x_26675:
[----:B------:R-:W-:-:S13]  /*5070*/  ISETP.GE.AND P0, PT, R56, 0x10, PT ;  /* 0x000000103800780c */ /* 0x000fda0003f06270 */
[----:B------:R-:W-:Y:S05]  /*5080*/  @!P0 BRA `(.L_x_26677) ;  /* 0x0000000000108947 */ /* 0x000fea0003800000 */
[----:B------:R-:W-:-:S03]  /*5090*/  UMOV UR10, 0xffffffff ;  /* 0xffffffff000a7882 */ /* 0x000fc60000000000 */
[----:B------:R-:W-:Y:S05]  /*50a0*/  BRA.DIV UR10, `(.L_x_26678) ;  /* 0x0000002a0a707947 */ /* 0x000fea000b800000 */
[----:B0-----:R0:W1:Y:S02]  /*50b0*/  SHFL.IDX PT, R30, R50, R18, R19 ;  /* 0x00000012321e7389 */ /* 0x00106400000e0013 */
.L_x_26830:
[----:B-1----:R-:W-:-:S07]  /*50c0*/  IMAD R53, R46, R30, R53 ;  /* 0x0000001e2e357224 */ /* 0x002fce00078e0235 */
.L_x_26677:
[----:B------:R-:W-:-:S07]  /*50d0*/  IMAD.U32 R30, RZ, RZ, UR14 ;  /* 0x0000000eff1e7e24 */ /* 0x000fce000f8e00ff */
.L_x_26679:
        /* <DEDUP_REMOVED lines=36> */
.L_x_26646:
[----:B------:R-:W-:Y:S05]  /*5320*/  @!P5 BRA `(.L_x_26681) ;  /* 0xffffffe800e4d947 */ /* 0x000fea000383ffff */
.L_x_26522:
        /* <DEDUP_REMOVED lines=126> */
.L_x_26683:
[----:B------:R-:W-:Y:S05]  /*5b10*/  BSYNC.RECONVERGENT B0 ;  /* 0x0000000000007941 */ /* 0x000fea0003800200 */
.L_x_26682:
        /* <DEDUP_REMOVED lines=12> */
.L_x_26686:
        /* <DEDUP_REMOVED lines=107> */
.L_x_26685:
[----:B------:R-:W-:Y:S05]  /*6290*/  BSYNC.RECONVERGENT B0 ;  /* 0x0000000000007941 */ /* 0x000fea0003800200 */
.L_x_26684:
[----:B------:R-:W2:Y:S02]  /*62a0*/  LDCU UR10, c[0x0][0x374] ;  /* 0x00006e80ff0a77ac */ /* 0x000ea40008000800 */
[----:B--2---:R-:W-:Y:S02]  /*62b0*/  UIADD3 UR9, UPT, UPT, UR10, UR9, URZ ;  /* 0x000000090a097290 */ /* 0x004fe4000fffe0ff */
[----:B------:R-:W-:-:S04]  /*62c0*/  USHF.L.U32 UR10, UR10, 0x1, URZ ;  /* 0x000000010a0a7899 */ /* 0x000fc800080006ff */
[----:B------:R-:W-:-:S09]  /*62d0*/  UISETP.GE.U32.AND UP0, UPT, UR9, UR10, UPT ;  /* 0x0000000a0900728c */ /* 0x000fd2000bf06070 */
[----:B------:R-:W-:Y:S05]  /*62e0*/  BRA.U !UP0, `(.L_x_26687) ;  /* 0xffffffad08947547 */ /* 0x000fea000b83ffff */
[----:B------:R-:W-:Y:S05]  /*62f0*/  EXIT ;  /* 0x000000000000794d */ /* 0x000fea0003800000 */
.L_x_26544:
[----:B------:R-:W-:Y:S01]  /*6300*/  BSSY B2, `(.L_x_26688) ;  /* 0x0000006000027945 */ /* 0x000fe20003800000 */
[----:B------:R-:W-:Y:S02]  /*6310*/  IMAD.MOV.U32 R31, RZ, RZ, R28 ;  /* 0x000000ffff1f7224 */ /* 0x000fe400078e001c */
[----:B------:R-:W-:-:S07]  /*6320*/  IMAD.MOV.U32 R30, RZ, RZ, -0x1 ;  /* 0xffffffffff1e7424 */ /* 0x000fce00078e00ff */
[----:B012-4-:R-:W-:Y:S05]  /*6330*/  WARPSYNC.COLLECTIVE R30, `(.L_x_26689) ;  /* 0x000000001e087348 */ /* 0x017fea0003c00000 */
[----:B-1----:R1:W3:Y:S02]  /*6340*/  SHFL.IDX P0, R30, R50, R31, R19 ;  /* 0x0000001f321e7389 */ /* 0x0022e40000000013 */
[----:B01234-:R-:W-:Y:S05]  /*6350*/  ENDCOLLECTIVE ;  /* 0x000000000000791b */ /* 0x01ffea0003800000 */
.L_x_26689:
[----:B------:R-:W-:Y:S05]  /*6360*/  BSYNC B2 ;  /* 0x0000000000027941 */ /* 0x000fea0003800000 */
.L_x_26688:
[----:B------:R-:W-:Y:S05]  /*6370*/  BRA `(.L_x_26690) ;  /* 0xffffffc000887947 */ /* 0x000fea000383ffff */
.L_x_26546:
[----:B------:R-:W-:Y:S01]  /*6380*/  BSSY B2, `(.L_x_26691) ;  /* 0x0000006000027945 */ /* 0x000fe20003800000 */
[----:B------:R-:W-:Y:S01]  /*6390*/  MOV R31, R4 ;  /* 0x00000004001f7202 */ /* 0x000fe20000000f00 */
[----:B------:R-:W-:-:S07]  /*63a0*/  IMAD.MOV.U32 R30, RZ, RZ, -0x1 ;  /* 0xffffffffff1e7424 */ /* 0x000fce00078e00ff */
[----:B012-4-:R-:W-:Y:S05]  /*63b0*/  WARPSYNC.COLLECTIVE R30, `(.L_x_26692) ;  /* 0x000000001e087348 */ /* 0x017fea0003c00000 */
[----:B-1----:R1:W3:Y:S02]  /*63c0*/  SHFL.IDX P0, R30, R50, R31, R19 ;  /* 0x0000001f321e7389 */ /* 0x0022e40000000013 */
[----:B01234-:R-:W-:Y:S05]  /*63d0*/  ENDCOLLECTIVE ;  /* 0x000000000000791b */ /* 0x01ffea0003800000 */
.L_x_26692:
[----:B------:R-:W-:Y:S05]  /*63e0*/  BSYNC B2 ;  /* 0x0000000000027941 */ /* 0x000fea0003800000 */
.L_x_26691:
[----:B------:R-:W-:Y:S05]  /*63f0*/  BRA `(.L_x_26693) ;  /* 0xffffffc0007c7947 */ /* 0x000fea000383ffff */
.L_x_26548:
[----:B------:R-:W-:Y:S01]  /*6400*/  BSSY B2, `(.L_x_26694) ;  /* 0x0000006000027945 */ /* 0x000fe20003800000 */
[----:B------:R-:W-:Y:S02]  /*6410*/  IMAD.MOV.U32 R31, RZ, RZ, R5 ;  /* 0x000000ffff1f7224 */ /* 0x000fe400078e0005 */
[----:B------:R-:W-:-:S07]  /*6420*/  IMAD.MOV.U32 R30, RZ, RZ, -0x1 ;  /* 0xffffffffff1e7424 */ /* 0x000fce00078e00ff */
[----:B012-4-:R-:W-:Y:S05]  /*6430*/  WARPSYNC.COLLECTIVE R30, `(.L_x_26695) ;  /* 0x000000001e087348 */ /* 0x017fea0003c00000 */
[----:B-1----:R1:W3:Y:S02]  /*6440*/  SHFL.IDX P0, R30, R50, R31, R19 ;  /* 0x0000001f321e7389 */ /* 0x0022e40000000013 */
[----:B01234-:R-:W-:Y:S05]  /*6450*/  ENDCOLLECTIVE ;  /* 0x000000000000791b */ /* 0x01ffea0003800000 */
.L_x_26695:
[----:B------:R-:W-:Y:S05]  /*6460*/  BSYNC B2 ;  /* 0x0000000000027941 */ /* 0x000fea0003800000 */
.L_x_26694:
[----:B------:R-:W-:Y:S05]  /*6470*/  BRA `(.L_x_26696) ;  /* 0xffffffc000707947 */ /* 0x000fea000383ffff */
.L_x_26550:
[----:B------:R-:W-:Y:S01]  /*6480*/  BSSY B2, `(.L_x_26697) ;  /* 0x0000006000027945 */ /* 0x000fe20003800000 */
[----:B------:R-:W-:Y:S01]  /*6490*/  MOV R31, R6 ;  /* 0x00000006001f7202 */ /* 0x000fe20000000f00 */
[----:B------:R-:W-:-:S07]  /*64a0*/  IMAD.MOV.U32 R30, RZ, RZ, -0x1 ;  /* 0xffffffffff1e7424 */ /* 0x000fce00078e00ff */
[----:B012-4-:R-:W-:Y:S05]  /*64b0*/  WARPSYNC.COLLECTIVE R30, `(.L_x_26698) ;  /* 0x000000001e087348 */ /* 0x017fea0003c00000 */
[----:B-1----:R1:W3:Y:S02]  /*64c0*/  SHFL.IDX P0, R30, R50, R31, R19 ;  /* 0x0000001f321e7389 */ /* 0x0022e40000000013 */
[----:B01234-:R-:W-:Y:S05]  /*64d0*/  ENDCOLLECTIVE ;  /* 0x000000000000791b */ /* 0x01ffea0003800000 */
.L_x_26698:
[----:B------:R-:W-:Y:S05]  /*64e0*/  BSYNC B2 ;  /* 0x0000000000027941 */ /* 0x000fea0003800000 */
.L_x_26697:
[----:B------:R-:W-:Y:S05]  /*64f0*/  BRA `(.L_x_26699) ;  /* 0xffffffc000647947 */ /* 0x000fea000383ffff */
.L_x_26552:
[----:B------:R-:W-:Y:S01]  /*6500*/  BSSY B2, `(.L_x_26700) ;  /* 0x0000006000027945 */ /* 0x000fe20003800000 */
[----:B------:R-:W-:Y:S02]  /*6510*/  IMAD.MOV.U32 R31, RZ, RZ, R7 ;  /* 0x000000ffff1f7224 */ /* 0x000fe400078e0007 */
[----:B------:R-:W-:-:S07]  /*6520*/  IMAD.MOV.U32 R30, RZ, RZ, -0x1 ;  /* 0xffffffffff1e7424 */ /* 0x000fce00078e00ff */
[----:B012-4-:R-:W-:Y:S05]  /*6530*/  WARPSYNC.COLLECTIVE R30, `(.L_x_26701) ;  /* 0x000000001e087348 */ /* 0x017fea0003c00000 */
[----:B-1----:R1:W3:Y:S02]  /*6540*/  SHFL.IDX P0, R30, R50, R31, R19 ;  /* 0x0000001f321e7389 */ /* 0x0022e40000000013 */
[----:B01234-:R-:W-:Y:S05]  /*6550*/  ENDCOLLECTIVE ;  /* 0x000000000000791b */ /* 0x01ffea0003800000 */
.L_x_26701:
[----:B------:R-:W-:Y:S05]  /*6560*/  BSYNC B2 ;  /* 0x0000000000027941 */ /* 0x000fea0003800000 */
.L_x_26700:
[----:B------:R-:W-:Y:S05]  /*6570*/  BRA `(.L_x_26702) ;  /* 0xffffffc000607947 */ /* 0x000fea000383ffff */
.L_x_26554:
[----:B------:R-:W-:Y:S01]  /*6580*/  BSSY B2, `(.L_x_26703) ;  /* 0x0000006000027945 */ /* 0x000fe20003800000 */
[----:B------:R-:W-:Y:S01]  /*6590*/  MOV R31, R8 ;  /* 0x00000008001f7202 */ /* 0x000fe20000000f00 */
[----:B------:R-:W-:-:S07]  /*65a0*/  IMAD.MOV.U32 R30, RZ, RZ, -0x1 ;  /* 0xffffffffff1e7424 */ /* 0x000fce00078e00ff */
[----:B012-4-:R-:W-:Y:S05]  /*65b0*/  WARPSYNC.COLLECTIVE R30, `(.L_x_26704) ;  /* 0x000000001e087348 */ /* 0x017fea0003c00000 */
[----:B-1----:R1:W3:Y:S02]  /*65c0*/  SHFL.IDX P0, R30, R50, R31, R19 ;  /* 0x0000001f321e7389 */ /* 0x0022e40000000013 */
[----:B01234-:R-:W-:Y:S05]  /*65d0*/  ENDCOLLECTIVE ;  /* 0x000000000000791b */ /* 0x01ffea0003800000 */
.L_x_26704:
[----:B------:R-:W-:Y:S05]  /*65e0*/  BSYNC B2 ;  /* 0x0000000000027941 */ /* 0x000fea0003800000 */
.L_x_26703:
[----:B------:R-:W-:Y:S05]  /*65f0*/  BRA `(.L_x_26705) ;  /* 0xffffffc000587947 */ /* 0x000fea000383ffff */
.L_x_26556:
[----:B------:R-:W-:Y:S01]  /*6600*/  BSSY B2, `(.L_x_26706) ;  /* 0x0000006000027945 */ /* 0x000fe20003800000 */
[----:B------:R-:W-:Y:S02]  /*6610*/  IMAD.MOV.U32 R31, RZ, RZ, R9 ;  /* 0x000000ffff1f7224 */ /* 0x000fe400078e0009 */
[----:B------:R-:W-:-:S07]  /*6620*/  IMAD.MOV.U32 R30, RZ, RZ, -0x1 ;  /* 0xffffffffff1e7424 */ /* 0x000fce00078e00ff */
[----:B012-4-:R-:W-:Y:S05]  /*6630*/  WARPSYNC.COLLECTIVE R30, `(.L_x_26707) ;  /* 0x000000001e087348 */ /* 0x017fea0003c00000 */
[----:B-1----:R1:W3:Y:S02]  /*6640*/  SHFL.IDX P0, R30, R50, R31, R19 ;  /* 0x0000001f321e7389 */ /* 0x0022e40000000013 */
[----:B01234-:R-:W-:Y:S05]  /*6650*/  ENDCOLLECTIVE ;  /* 0x000000000000791b */ /* 0x01ffea0003800000 */
.L_x_26707:
[----:B------:R-:W-:Y:S05]  /*6660*/  BSYNC B2 ;  /* 0x0000000000027941 */ /* 0x000fea0003800000 */
.L_x_26706:
[----:B------:R-:W-:Y:S05]  /*6670*/  BRA `(.L_x_26708) ;  /* 0xffffffc000507947 */ /* 0x000fea000383ffff */
.L_x_26558:
[----:B------:R-:W-:Y:S01]  /*6680*/  BSSY B2, `(.L_x_26709) ;  /* 0x0000006000027945 */ /* 0x000fe20003800000 */
[----:B------:R-:W-:Y:S01]  /*6690*/  MOV R31, R10 ;  /* 0x0000000a001f7202 */ /* 0x000fe20000000f00 */
[----:B------:R-:W-:-:S07]  /*66a0*/  IMAD.MOV.U32 R30, RZ, RZ, -0x1 ;  /* 0xffffffffff1e7424 */ /* 0x000fce00078e00ff */
[----:B012-4-:R-:W-:Y:S05]  /*66b0*/  WARPSYNC.COLLECTIVE R30, `(.L_x_26710) ;  /* 0x000000001e087348 */ /* 0x017fea0003c00000 */
[----:B-1----:R1:W3:Y:S02]  /*66c0*/  SHFL.IDX P0, R30, R50, R31, R19 ;  /* 0x0000001f321e7389 */ /* 0x0022e40000000013 */
[----:B01234-:R-:W-:Y:S05]  /*66d0*/  ENDCOLLECTIVE ;  /* 0x000000000000791b */ /* 0x01ffea0003800000 */
.L_x_26710:
[----:B------:R-:W-:Y:S05]  /*66e0*/  BSYNC B2 ;  /* 0x0000000000027941 */ /* 0x000fea0003800000 */
.L_x_26709:
[----:B------:R-:W-:Y:S05]  /*66f0*/  BRA `(.L_x_26711) ;  /* 0xffffffc000487947 */ /* 0x000fea000383ffff */
.L_x_26560:
[----:B------:R-:W-:Y:S01]  /*6700*/  BSSY B2, `(.L_x_26712) ;  /* 0x0000006000027945 */ /* 0x000fe20003800000 */
[----:B------:R-:W-:Y:S02]  /*6710*/  IMAD.MOV.U32 R31, RZ, RZ, R11 ;  /* 0x000000ffff1f7224 */ /* 0x000fe400078e000b */
[----:B------:R-:W-:-:S07]  /*6720*/  IMAD.MOV.U32 R30, RZ, RZ, -0x1 ;  /* 0xffffffffff1e7424 */ /* 0x000fce00078e00ff */
[----:B012-4-:R-:W-:Y:S05]  /*6730*/  WARPSYNC.COLLECTIVE R30, `(.L_x_26713) ;  /* 0x000000001e087348 */ /* 0x017fea0003c00000 */
[----:B-1----:R1:W3:Y:S02]  /*6740*/  SHFL.IDX P0, R30, R50, R31, R19 ;  /* 0x0000001f321e7389 */ /* 0x0022e40000000013 */
[----:B01234-:R-:W-:Y:S05]  /*6750*/  ENDCOLLECTIVE ;  /* 0x000000000000791b */ /* 0x01ffea0003800000 */
.L_x_26713:
[----:B------:R-:W-:Y:S05]  /*6760*/  BSYNC B2 ;  /* 0x0000000000027941 */ /* 0x000fea0003800000 */
.L_x_26712:
[----:B------:R-:W-:Y:S05]  /*6770*/  BRA `(.L_x_26714) ;  /* 0xffffffc000407947 */ /* 0x000fea000383ffff */
.L_x_26562:
[----:B------:R-:W-:Y:S01]  /*6780*/  BSSY B2, `(.L_x_26715) ;  /* 0x0000006000027945 */ /* 0x000fe20003800000 */
[----:B------:R-:W-:Y:S01]  /*6790*/  MOV R31, R12 ;  /* 0x0000000c001f7202 */ /* 0x000fe20000000f00 */
[----:B------:R-:W-:-:S07]  /*67a0*/  IMAD.MOV.U32 R30, RZ, RZ, -0x1 ;  /* 0xffffffffff1e7424 */ /* 0x000fce00078e00ff */
[----:B012-4-:R-:W-:Y:S05]  /*67b0*/  WARPSYNC.COLLECTIVE R30, `(.L_x_26716) ;  /* 0x000000001e087348 */ /* 0x017fea0003c00000 */
[----:B-1----:R1:W3:Y:S02]  /*67c0*/  SHFL.IDX P0, R30, R50, R31, R19 ;  /* 0x0000001f321e7389 */ /* 0x0022e40000000013 */
[----:B01234-:R-:W-:Y:S05]  /*67d0*/  ENDCOLLECTIVE ;  /* 0x000000000000791b */ /* 0x01ffea0003800000 */
.L_x_26716:
[----:B------:R-:W-:Y:S05]  /*67e0*/  BSYNC B2 ;  /* 0x0000000000027941 */ /* 0x000fea0003800000 */
.L_x_26715:
[----:B------:R-:W-:Y:S05]  /*67f0*/  BRA `(.L_x_26717) ;  /* 0xffffffc000387947 */ /* 0x000fea000383ffff */
.L_x_26564:
[----:B------:R-:W-:Y:S01]  /*6800*/  BSSY B2, `(.L_x_26718) ;  /* 0x0000006000027945 */ /* 0x000fe20003800000 */
[----:B------:R-:W-:Y:S02]  /*6810*/  IMAD.MOV.U32 R31, RZ, RZ, R13 ;  /* 0x000000ffff1f7224 */ /* 0x000fe400078e000d */
[----:B------:R-:W-:-:S07]  /*6820*/  IMAD.MOV.U32 R30, RZ, RZ, -0x1 ;  /* 0xffffffffff1e7424 */ /* 0x000fce00078e00ff */
[----:B012-4-:R-:W-:Y:S05]  /*6830*/  WARPSYNC.COLLECTIVE R30, `(.L_x_26719) ;  /* 0x000000001e087348 */ /* 0x017fea0003c00000 */
[----:B-1----:R1:W3:Y:S02]  /*6840*/  SHFL.IDX P0, R30, R50, R31, R19 ;  /* 0x0000001f321e7389 */ /* 0x0022e40000000013 */
[----:B01234-:R-:W-:Y:S05]  /*6850*/  ENDCOLLECTIVE ;  /* 0x000000000000791b */ /* 0x01ffea0003800000 */
.L_x_26719:
[----:B------:R-:W-:Y:S05]  /*6860*/  BSYNC B2 ;  /* 0x0000000000027941 */ /* 0x000fea0003800000 */
.L_x_26718:
[----:B------:R-:W-:Y:S05]  /*6870*/  BRA `(.L_x_26720) ;  /* 0xffffffc000307947 */ /* 0x000fea000383ffff */
.L_x_26566:
[----:B------:R-:W-:Y:S01]  /*6880*/  BSSY B2, `(.L_x_26721) ;  /* 0x0000006000027945 */ /* 0x000fe20003800000 */
[----:B------:R-:W-:Y:S01]  /*6890*/  MOV R31, R14 ;  /* 0x0000000e001f7202 */ /* 0x000fe20000000f00 */
[----:B------:R-:W-:-:S07]  /*68a0*/  IMAD.MOV.U32 R30, RZ, RZ, -0x1 ;  /* 0xffffffffff1e7424 */ /* 0x000fce00078e00ff */
[----:B012-4-:R-:W-:Y:S05]  /*68b0*/  WARPSYNC.COLLECTIVE R30, `(.L_x_26722) ;  /* 0x000000001e087348 */ /* 0x017fea0003c00000 */
[----:B-1----:R1:W3:Y:S02]  /*68c0*/  SHFL.IDX P0, R30, R50, R31, R19 ;  /* 0x0000001f321e7389 */ /* 0x0022e40000000013 */
[----:B01234-:R-:W-:Y:S05]  /*68d0*/  ENDCOLLECTIVE ;  /* 0x000000000000791b */ /* 0x01ffea0003800000 */
.L_x_26722:
[----:B------:R-:W-:Y:S05]  /*68e0*/  BSYNC B2 ;  /* 0x0000000000027941 */ /* 0x000fea0003800000 */
.L_x_26721:
[----:B------:R-:W-:Y:S05]  /*68f0*/  BRA `(.L_x_26723) ;  /* 0xffffffc000287947 */ /* 0x000fea000383ffff */
.L_x_26568:
[----:B------:R-:W-:Y:S01]  /*6900*/  BSSY B2, `(.L_x_26724) ;  /* 0x0000006000027945 */ /* 0x000fe20003800000 */
[----:B------:R-:W-:Y:S02]  /*6910*/  IMAD.MOV.U32 R31, RZ, RZ, R15 ;  /* 0x000000ffff1f7224 */ /* 0x000fe400078e000f */
[----:B------:R-:W-:-:S07]  /*6920*/  IMAD.MOV.U32 R30, RZ, RZ, -0x1 ;  /* 0xffffffffff1e7424 */ /* 0x000fce00078e00ff */
[----:B012-4-:R-:W-:Y:S05]  /*6930*/  WARPSYNC.COLLECTIVE R30, `(.L_x_26725) ;  /* 0x000000001e087348 */ /* 0x017fea0003c00000 */
[----:B-1----:R1:W3:Y:S02]  /*6940*/  SHFL.IDX P0, R30, R50, R31, R19 ;  /* 0x0000001f321e7389 */ /* 0x0022e40000000013 */
[----:B01234-:R-:W-:Y:S05]  /*6950*/  ENDCOLLECTIVE ;  /* 0x000000000000791b */ /* 0x01ffea0003800000 */
.L_x_26725:
[----:B------:R-:W-:Y:S05]  /*6960*/  BSYNC B2 ;  /* 0x0000000000027941 */ /* 0x000fea0003800000 */
.L_x_26724:
[----:B------:R-:W-:Y:S05]  /*6970*/  BRA `(.L_x_26726) ;  /* 0xffffffc000207947 */ /* 0x000fea000383ffff */
.L_x_26570:
[----:B------:R-:W-:Y:S01]  /*6980*/  BSSY B2, `(.L_x_26727) ;  /* 0x0000006000027945 */ /* 0x000fe20003800000 */
[----:B------:R-:W-:Y:S01]  /*6990*/  MOV R31, R16 ;  /* 0x00000010001f7202 */ /* 0x000fe20000000f00 */
[----:B------:R-:W-:-:S07]  /*69a0*/  IMAD.MOV.U32 R30, RZ, RZ, -0x1 ;  /* 0xffffffffff1e7424 */ /* 0x000fce00078e00ff */
[----:B012-4-:R-:W-:Y:S05]  /*69b0*/  WARPSYNC.COLLECTIVE R30, `(.L_x_26728) ;  /* 0x000000001e087348 */ /* 0x017fea0003c00000 */
[----:B-1----:R1:W3:Y:S02]  /*69c0*/  SHFL.IDX P0, R30, R50, R31, R19 ;  /* 0x0000001f321e7389 */ /* 0x0022e40000000013 */
[----:B01234-:R-:W-:Y:S05]  /*69d0*/  ENDCOLLECTIVE ;  /* 0x000000000000791b */ /* 0x01ffea0003800000 */
.L_x_26728:
[----:B------:R-:W-:Y:S05]  /*69e0*/  BSYNC B2 ;  /* 0x0000000000027941 */ /* 0x000fea0003800000 */
.L_x_26727:
[----:B------:R-:W-:Y:S05]  /*69f0*/  BRA `(.L_x_26729) ;  /* 0xffffffc000187947 */ /* 0x000fea000383ffff */
.L_x_26572:
[----:B------:R-:W-:Y:S01]  /*6a00*/  BSSY B2, `(.L_x_26730) ;  /* 0x0000006000027945 */ /* 0x000fe20003800000 */
[----:B------:R-:W-:Y:S02]  /*6a10*/  IMAD.MOV.U32 R31, RZ, RZ, R17 ;  /* 0x000000ffff1f7224 */ /* 0x000fe400078e0011 */
[----:B------:R-:W-:-:S07]  /*6a20*/  IMAD.MOV.U32 R30, RZ, RZ, -0x1 ;  /* 0xffffffffff1e7424 */ /* 0x000fce00078e00ff */
[----:B012-4-:R-:W-:Y:S05]  /*6a30*/  WARPSYNC.COLLECTIVE R30, `(.L_x_26731) ;  /* 0x000000001e087348 */ /* 0x017fea0003c00000 */
[----:B-1----:R1:W3:Y:S02]  /*6a40*/  SHFL.IDX P0, R30, R50, R31, R19 ;  /* 0x0000001f321e7389 */ /* 0x0022e40000000013 */
[----:B01234-:R-:W-:Y:S05]  /*6a50*/  ENDCOLLECTIVE ;  /* 0x000000000000791b */ /* 0x01ffea0003800000 */
.L_x_26731:
[----:B------:R-:W-:Y:S05]  /*6a60*/  BSYNC B2 ;  /* 0x0000000000027941 */ /* 0x000fea0003800000 */
.L_x_26730:
[----:B------:R-:W-:Y:S05]  /*6a70*/  BRA `(.L_x_26732) ;  /* 0xffffffc000107947 */ /* 0x000fea000383ffff */
.L_x_26574:
[----:B------:R-:W-:Y:S01]  /*6a80*/  BSSY B2, `(.L_x_26733) ;  /* 0x0000006000027945 */ /* 0x000fe20003800000 */
[----:B------:R-:W-:Y:S01]  /*6a90*/  MOV R31, R18 ;  /* 0x00000012001f7202 */ /* 0x000fe20000000f00 */
[----:B------:R-:W-:-:S07]  /*6aa0*/  IMAD.MOV.U32 R30, RZ, RZ, -0x1 ;  /* 0xffffffffff1e7424 */ /* 0x000fce00078e00ff */
[----:B012-4-:R-:W-:Y:S05]  /*6ab0*/  WARPSYNC.COLLECTIVE R30, `(.L_x_26734) ;  /* 0x000000001e087348 */ /* 0x017fea0003c00000 */
[----:B-1----:R1:W3:Y:S02]  /*6ac0*/  SHFL.IDX P0, R30, R50, R31, R19 ;  /* 0x0000001f321e7389 */ /* 0x0022e40000000013 */
[----:B01234-:R-:W-:Y:S05]  /*6ad0*/  ENDCOLLECTIVE ;  /* 0x000000000000791b */ /* 0x01ffea0003800000 */
.L_x_26734:
[----:B------:R-:W-:Y:S05]  /*6ae0*/  BSYNC B2 ;  /* 0x0000000000027941 */ /* 0x000fea0003800000 */
.L_x_26733:
[----:B------:R-:W-:Y:S05]  /*6af0*/  BRA `(.L_x_26735) ;  /* 0xffffffc000087947 */ /* 0x000fea000383ffff */
.L_x_26597:
[----:B------:R-:W-:Y:S01]  /*6b00*/  BSSY B1, `(.L_x_26736) ;  /* 0x0000006000017945 */ /* 0x000fe20003800000 */
[----:B------:R-:W-:Y:S02]  /*6b10*/  IMAD.MOV.U32 R31, RZ, RZ, R28 ;  /* 0x000000ffff1f7224 */ /* 0x000fe400078e001c */
[----:B------:R-:W-:-:S07]  /*6b20*/  IMAD.MOV.U32 R30, RZ, RZ, -0x1 ;  /* 0xffffffffff1e7424 */ /* 0x000fce00078e00ff */
[----:B012-4-:R-:W-:Y:S05]  /*6b30*/  WARPSYNC.COLLECTIVE R30, `(.L_x_26737) ;  /* 0x000000001e087348 */ /* 0x017fea0003c00000 */
[----:B-1----:R1:W3:Y:S02]  /*6b40*/  SHFL.IDX P0, R30, R50, R31, R19 ;  /* 0x0000001f321e7389 */ /* 0x0022e40000000013 */
[----:B01234-:R-:W-:Y:S05]  /*6b50*/  ENDCOLLECTIVE ;  /* 0x000000000000791b */ /* 0x01ffea0003800000 */
.L_x_26737:
[----:B------:R-:W-:Y:S05]  /*6b60*/  BSYNC B1 ;  /* 0x0000000000017941 */ /* 0x000fea0003800000 */
.L_x_26736:
[----:B------:R-:W-:Y:S05]  /*6b70*/  BRA `(.L_x_26738) ;  /* 0xffffffcc00447947 */ /* 0x000fea000383ffff */
.L_x_26599:
[----:B------:R-:W-:Y:S01]  /*6b80*/  BSSY B1, `(.L_x_26739) ;  /* 0x0000006000017945 */ /* 0x000fe20003800000 */
[----:B------:R-:W-:Y:S01]  /*6b90*/  MOV R31, R4 ;  /* 0x00000004001f7202 */ /* 0x000fe20000000f00 */
[----:B------:R-:W-:-:S07]  /*6ba0*/  IMAD.MOV.U32 R30, RZ, RZ, -0x1 ;  /* 0xffffffffff1e7424 */ /* 0x000fce00078e00ff */
[----:B012-4-:R-:W-:Y:S05]  /*6bb0*/  WARPSYNC.COLLECTIVE R30, `(.L_x_26740) ;  /* 0x000000001e087348 */ /* 0x017fea0003c00000 */
[----:B-1----:R1:W3:Y:S02]  /*6bc0*/  SHFL.IDX P0, R30, R50, R31, R19 ;  /* 0x0000001f321e7389 */ /* 0x0022e40000000013 */
[----:B01234-:R-:W-:Y:S05]  /*6bd0*/  ENDCOLLECTIVE ;  /* 0x000000000000791b */ /* 0x01ffea0003800000 */
.L_x_26740:
[----:B------:R-:W-:Y:S05]  /*6be0*/  BSYNC B1 ;  /* 0x0000000000017941 */ /* 0x000fea0003800000 */
.L_x_26739:
[----:B------:R-:W-:Y:S05]  /*6bf0*/  BRA `(.L_x_26741) ;  /* 0xffffffcc00387947 */ /* 0x000fea000383ffff */
.L_x_26601:
[----:B------:R-:W-:Y:S01]  /*6c00*/  BSSY B1, `(.L_x_26742) ;  /* 0x0000006000017945 */ /* 0x000fe20003800000 */
[----:B------:R-:W-:Y:S02]  /*6c10*/  IMAD.MOV.U32 R31, RZ, RZ, R5 ;  /* 0x000000ffff1f7224 */ /* 0x000fe400078e0005 */
[----:B------:R-:W-:-:S07]  /*6c20*/  IMAD.MOV.U32 R30, RZ, RZ, -0x1 ;  /* 0xffffffffff1e7424 */ /* 0x000fce00078e00ff */
[----:B012-4-:R-:W-:Y:S05]  /*6c30*/  WARPSYNC.COLLECTIVE R30, `(.L_x_26743) ;  /* 0x000000001e087348 */ /* 0x017fea0003c00000 */
[----:B-1----:R1:W3:Y:S02]  /*6c40*/  SHFL.IDX P0, R30, R50, R31, R19 ;  /* 0x0000001f321e7389 */ /* 0x0022e40000000013 */
[----:B01234-:R-:W-:Y:S05]  /*6c50*/  ENDCOLLECTIVE ;  /* 0x000000000000791b */ /* 0x01ffea0003800000 */
.L_x_26743:
[----:B------:R-:W-:Y:S05]  /*6c60*/  BSYNC B1 ;  /* 0x0000000000017941 */ /* 0x000fea0003800000 */
.L_x_26742:
[----:B------:R-:W-:Y:S05]  /*6c70*/  BRA `(.L_x_26744) ;  /* 0xffffffcc002c7947 */ /* 0x000fea000383ffff */
.L_x_26603:
[----:B------:R-:W-:Y:S01]  /*6c80*/  BSSY B1, `(.L_x_26745) ;  /* 0x0000006000017945 */ /* 0x000fe20003800000 */
[----:B------:R-:W-:Y:S01]  /*6c90*/  MOV R31, R6 ;  /* 0x00000006001f7202 */ /* 0x000fe20000000f00 */
[----:B------:R-:W-:-:S07]  /*6ca0*/  IMAD.MOV.U32 R30, RZ, RZ, -0x1 ;  /* 0xffffffffff1e7424 */ /* 0x000fce00078e00ff */
[----:B012-4-:R-:W-:Y:S05]  /*6cb0*/  WARPSYNC.COLLECTIVE R30, `(.L_x_26746) ;  /* 0x000000001e087348 */ /* 0x017fea0003c00000 */
[----:B-1----:R1:W3:Y:S02]  /*6cc0*/  SHFL.IDX P0, R30, R50, R31, R19 ;  /* 0x0000001f321e7389 */ /* 0x0022e40000000013 */
[----:B01234-:R-:W-:Y:S05]  /*6cd0*/  ENDCOLLECTIVE ;  /* 0x000000000000791b */ /* 0x01ffea0003800000 */
.L_x_26746:
[----:B------:R-:W-:Y:S05]  /*6ce0*/  BSYNC B1 ;  /* 0x0000000000017941 */ /* 0x000fea0003800000 */
.L_x_26745:
[----:B------:R-:W-:Y:S05]  /*6cf0*/  BRA `(.L_x_26747) ;  /* 0xffffffcc00207947 */ /* 0x000fea000383ffff */
.L_x_26605:
[----:B------:R-:W-:Y:S01]  /*6d00*/  BSSY B1, `(.L_x_26748) ;  /* 0x0000006000017945 */ /* 0x000fe20003800000 */
[----:B------:R-:W-:Y:S02]  /*6d10*/  IMAD.MOV.U32 R31, RZ, RZ, R7 ;  /* 0x000000ffff1f7224 */ /* 0x000fe400078e0007 */
[----:B------:R-:W-:-:S07]  /*6d20*/  IMAD.MOV.U32 R30, RZ, RZ, -0x1 ;  /* 0xffffffffff1e7424 */ /* 0x000fce00078e00ff */
[----:B012-4-:R-:W-:Y:S05]  /*6d30*/  WARPSYNC.COLLECTIVE R30, `(.L_x_26749) ;  /* 0x000000001e087348 */ /* 0x017fea0003c00000 */
[----:B-1----:R1:W3:Y:S02]  /*6d40*/  SHFL.IDX P0, R30, R50, R31, R19 ;  /* 0x0000001f321e7389 */ /* 0x0022e40000000013 */
[----:B01234-:R-:W-:Y:S05]  /*6d50*/  ENDCOLLECTIVE ;  /* 0x000000000000791b */ /* 0x01ffea0003800000 */
.L_x_26749:
[----:B------:R-:W-:Y:S05]  /*6d60*/  BSYNC B1 ;  /* 0x0000000000017941 */ /* 0x000fea0003800000 */
.L_x_26748:
[----:B------:R-:W-:Y:S05]  /*6d70*/  BRA `(.L_x_26750) ;  /* 0xffffffcc001c7947 */ /* 0x000fea000383ffff */
.L_x_26607:
[----:B------:R-:W-:Y:S01]  /*6d80*/  BSSY B1, `(.L_x_26751) ;  /* 0x0000006000017945 */ /* 0x000fe20003800000 */
[----:B------:R-:W-:Y:S01]  /*6d90*/  MOV R31, R8 ;  /* 0x00000008001f7202 */ /* 0x000fe20000000f00 */
[----:B------:R-:W-:-:S07]  /*6da0*/  IMAD.MOV.U32 R30, RZ, RZ, -0x1 ;  /* 0xffffffffff1e7424 */ /* 0x000fce00078e00ff */
[----:B012-4-:R-:W-:Y:S05]  /*6db0*/  WARPSYNC.COLLECTIVE R30, `(.L_x_26752) ;  /* 0x000000001e087348 */ /* 0x017fea0003c00000 */
[----:B-1----:R1:W3:Y:S02]  /*6dc0*/  SHFL.IDX P0, R30, R50, R31, R19 ;  /* 0x0000001f321e7389 */ /* 0x0022e40000000013 */
[----:B01234-:R-:W-:Y:S05]  /*6dd0*/  ENDCOLLECTIVE ;  /* 0x000000000000791b */ /* 0x01ffea0003800000 */
.L_x_26752:
[----:B------:R-:W-:Y:S05]  /*6de0*/  BSYNC B1 ;  /* 0x0000000000017941 */ /* 0x000fea0003800000 */
.L_x_26751:
[----:B------:R-:W-:Y:S05]  /*6df0*/  BRA `(.L_x_26753) ;  /* 0xffffffcc00147947 */ /* 0x000fea000383ffff */
.L_x_26609:
[----:B------:R-:W-:Y:S01]  /*6e00*/  BSSY B1, `(.L_x_26754) ;  /* 0x0000006000017945 */ /* 0x000fe20003800000 */
[----:B------:R-:W-:Y:S02]  /*6e10*/  IMAD.MOV.U32 R31, RZ, RZ, R9 ;  /* 0x000000ffff1f7224 */ /* 0x000fe400078e0009 */
[----:B------:R-:W-:-:S07]  /*6e20*/  IMAD.MOV.U32 R30, RZ, RZ, -0x1 ;  /* 0xffffffffff1e7424 */ /* 0x000fce00078e00ff */
[----:B012-4-:R-:W-:Y:S05]  /*6e30*/  WARPSYNC.COLLECTIVE R30, `(.L_x_26755) ;  /* 0x000000001e087348 */ /* 0x017fea0003c00000 */
[----:B-1----:R1:W3:Y:S02]  /*6e40*/  SHFL.IDX P0, R30, R50, R31, R19 ;  /* 0x0000001f321e7389 */ /* 0x0022e40000000013 */
[----:B01234-:R-:W-:Y:S05]  /*6e50*/  ENDCOLLECTIVE ;  /* 0x000000000000791b */ /* 0x01ffea0003800000 */
.L_x_26755:
[----:B------:R-:W-:Y:S05]  /*6e60*/  BSYNC B1 ;  /* 0x0000000000017941 */ /* 0x000fea0003800000 */
.L_x_26754:
[----:B------:R-:W-:Y:S05]  /*6e70*/  BRA `(.L_x_26756) ;  /* 0xffffffcc000c7947 */ /* 0x000fea000383ffff */
.L_x_26611:
[----:B------:R-:W-:Y:S01]  /*6e80*/  BSSY B1, `(.L_x_26757) ;  /* 0x0000006000017945 */ /* 0x000fe20003800000 */
[----:B------:R-:W-:Y:S01]  /*6e90*/  MOV R31, R10 ;  /* 0x0000000a001f7202 */ /* 0x000fe20000000f00 */
[----:B------:R-:W-:-:S07]  /*6ea0*/  IMAD.MOV.U32 R30, RZ, RZ, -0x1 ;  /* 0xffffffffff1e7424 */ /* 0x000fce00078e00ff */
[----:B012-4-:R-:W-:Y:S05]  /*6eb0*/  WARPSYNC.COLLECTIVE R30, `(.L_x_26758) ;  /* 0x000000001e087348 */ /* 0x017fea0003c00000 */
[----:B-1----:R1:W3:Y:S02]  /*6ec0*/  SHFL.IDX P0, R30, R50, R31, R19 ;  /* 0x0000001f321e7389 */ /* 0x0022e40000000013 */
[----:B01234-:R-:W-:Y:S05]  /*6ed0*/  ENDCOLLECTIVE ;  /* 0x000000000000791b */ /* 0x01ffea0003800000 */
.L_x_26758:
[----:B------:R-:W-:Y:S05]  /*6ee0*/  BSYNC B1 ;  /* 0x0000000000017941 */ /* 0x000fea0003800000 */
.L_x_26757:
[----:B------:R-:W-:Y:S05]  /*6ef0*/  BRA `(.L_x_26759) ;  /* 0xffffffcc00047947 */ /* 0x000fea000383ffff */
.L_x_26613:
[----:B------:R-:W-:Y:S01]  /*6f00*/  BSSY B1, `(.L_x_26760) ;  /* 0x0000006000017945 */ /* 0x000fe20003800000 */
[----:B------:R-:W-:Y:S02]  /*6f10*/  IMAD.MOV.U32 R31, RZ, RZ, R11 ;  /* 0x000000ffff1f7224 */ /* 0x000fe400078e000b */
[----:B------:R-:W-:-:S07]  /*6f20*/  IMAD.MOV.U32 R30, RZ, RZ, -0x1 ;  /* 0xffffffffff1e7424 */ /* 0x000fce00078e00ff */
[----:B012-4-:R-:W-:Y:S05]  /*6f30*/  WARPSYNC.COLLECTIVE R30, `(.L_x_26761) ;  /* 0x000000001e087348 */ /* 0x017fea0003c00000 */
[----:B-1----:R1:W3:Y:S02]  /*6f40*/  SHFL.IDX P0, R30, R50, R31, R19 ;  /* 0x0000001f321e7389 */ /* 0x0022e40000000013 */
[----:B01234-:R-:W-:Y:S05]  /*6f50*/  ENDCOLLECTIVE ;  /* 0x000000000000791b */ /* 0x01ffea0003800000 */
.L_x_26761:
[----:B------:R-:W-:Y:S05]  /*6f60*/  BSYNC B1 ;  /* 0x0000000000017941 */ /* 0x000fea0003800000 */
.L_x_26760:
[----:B------:R-:W-:Y:S05]  /*6f70*/  BRA `(.L_x_26762) ;  /* 0xffffffc800fc7947 */ /* 0x000fea000383ffff */
.L_x_26615:
[----:B------:R-:W-:Y:S01]  /*6f80*/  BSSY B1, `(.L_x_26763) ;  /* 0x0000006000017945 */ /* 0x000fe20003800000 */
[----:B------:R-:W-:Y:S01]  /*6f90*/  MOV R31, R12 ;  /* 0x0000000c001f7202 */ /* 0x000fe20000000f00 */
[----:B------:R-:W-:-:S07]  /*6fa0*/  IMAD.MOV.U32 R30, RZ, RZ, -0x1 ;  /* 0xffffffffff1e7424 */ /* 0x000fce00078e00ff */
[----:B012-4-:R-:W-:Y:S05]  /*6fb0*/  WARPSYNC.COLLECTIVE R30, `(.L_x_26764) ;  /* 0x000000001e087348 */ /* 0x017fea0003c00000 */
[----:B-1----:R1:W3:Y:S02]  /*6fc0*/  SHFL.IDX P0, R30, R50, R31, R19 ;  /* 0x0000001f321e7389 */ /* 0x0022e40000000013 */
[----:B01234-:R-:W-:Y:S05]  /*6fd0*/  ENDCOLLECTIVE ;  /* 0x000000000000791b */ /* 0x01ffea0003800000 */
.L_x_26764:
[----:B------:R-:W-:Y:S05]  /*6fe0*/  BSYNC B1 ;  /* 0x0000000000017941 */ /* 0x000fea0003800000 */
.L_x_26763:
[----:B------:R-:W-:Y:S05]  /*6ff0*/  BRA `(.L_x_26765) ;  /* 0xffffffc800f47947 */ /* 0x000fea000383ffff */
.L_x_26617:
[----:B------:R-:W-:Y:S01]  /*7000*/  BSSY B1, `(.L_x_26766) ;  /* 0x0000006000017945 */ /* 0x000fe20003800000 */
[----:B------:R-:W-:Y:S02]  /*7010*/  IMAD.MOV.U32 R31, RZ, RZ, R13 ;  /* 0x000000ffff1f7224 */ /* 0x000fe400078e000d */
[----:B------:R-:W-:-:S07]  /*7020*/  IMAD.MOV.U32 R30, RZ, RZ, -0x1 ;  /* 0xffffffffff1e7424 */ /* 0x000fce00078e00ff */
[----:B012-4-:R-:W-:Y:S05]  /*7030*/  WARPSYNC.COLLECTIVE R30, `(.L_x_26767) ;  /* 0x000000001e087348 */ /* 0x017fea0003c00000 */
[----:B-1----:R1:W3:Y:S02]  /*7040*/  SHFL.IDX P0, R30, R50, R31, R19 ;  /* 0x0000001f321e7389 */ /* 0x0022e40000000013 */
[----:B01234-:R-:W-:Y:S05]  /*7050*/  ENDCOLLECTIVE ;  /* 0x000000000000791b */ /* 0x01ffea0003800000 */
.L_x_26767:
[----:B------:R-:W-:Y:S05]  /*7060*/  BSYNC B1 ;  /* 0x0000000000017941 */ /* 0x000fea0003800000 */
.L_x_26766:
[----:B------:R-:W-:Y:S05]  /*7070*/  BRA `(.L_x_26768) ;  /* 0xffffffc800ec7947 */ /* 0x000fea000383ffff */
.L_x_26619:
[----:B------:R-:W-:Y:S01]  /*7080*/  BSSY B1, `(.L_x_26769) ;  /* 0x0000006000017945 */ /* 0x000fe20003800000 */
[----:B------:R-:W-:Y:S01]  /*7090*/  MOV R31, R14 ;  /* 0x0000000e001f7202 */ /* 0x000fe20000000f00 */
[----:B------:R-:W-:-:S07]  /*70a0*/  IMAD.MOV.U32 R30, RZ, RZ, -0x1 ;  /* 0xffffffffff1e7424 */ /* 0x000fce00078e00ff */
[----:B012-4-:R-:W-:Y:S05]  /*70b0*/  WARPSYNC.COLLECTIVE R30, `(.L_x_26770) ;  /* 0x000000001e087348 */ /* 0x017fea0003c00000 */
[----:B-1----:R1:W3:Y:S02]  /*70c0*/  SHFL.IDX P0, R30, R50, R31, R19 ;  /* 0x0000001f321e7389 */ /* 0x0022e40000000013 */
[----:B01234-:R-:W-:Y:S05]  /*70d0*/  ENDCOLLECTIVE ;  /* 0x000000000000791b */ /* 0x01ffea0003800000 */
.L_x_26770:
[----:B------:R-:W-:Y:S05]  /*70e0*/  BSYNC B1 ;  /* 0x0000000000017941 */ /* 0x000fea0003800000 */
.L_x_26769:
[----:B------:R-:W-:Y:S05]  /*70f0*/  BRA `(.L_x_26771) ;  /* 0xffffffc800e47947 */ /* 0x000fea000383ffff */
.L_x_26621:
[----:B------:R-:W-:Y:S01]  /*7100*/  BSSY B1, `(.L_x_26772) ;  /* 0x0000006000017945 */ /* 0x000fe20003800000 */
[----:B------:R-:W-:Y:S02]  /*7110*/  IMAD.MOV.U32 R31, RZ, RZ, R15 ;  /* 0x000000ffff1f7224 */ /* 0x000fe400078e000f */
[----:B------:R-:W-:-:S07]  /*7120*/  IMAD.MOV.U32 R30, RZ, RZ, -0x1 ;  /* 0xffffffffff1e7424 */ /* 0x000fce00078e00ff */
[----:B012-4-:R-:W-:Y:S05]  /*7130*/  WARPSYNC.COLLECTIVE R30, `(.L_x_26773) ;  /* 0x000000001e087348 */ /* 0x017fea0003c00000 */
[----:B-1----:R1:W3:Y:S02]  /*7140*/  SHFL.IDX P0, R30, R50, R31, R19 ;  /* 0x0000001f321e7389 */ /* 0x0022e40000000013 */
[----:B01234-:R-:W-:Y:S05]  /*7150*/  ENDCOLLECTIVE ;  /* 0x000000000000791b */ /* 0x01ffea0003800000 */
.L_x_26773:
[----:B------:R-:W-:Y:S05]  /*7160*/  BSYNC B1 ;  /* 0x0000000000017941 */ /* 0x000fea0003800000 */
.L_x_26772:
[----:B------:R-:W-:Y:S05]  /*7170*/  BRA `(.L_x_26774) ;  /* 0xffffffc800dc7947 */ /* 0x000fea000383ffff */
.L_x_26623:
[----:B------:R-:W-:Y:S01]  /*7180*/  BSSY B1, `(.L_x_26775) ;  /* 0x0000006000017945 */ /* 0x000fe20003800000 */
[----:B------:R-:W-:Y:S01]  /*7190*/  MOV R31, R16 ;  /* 0x00000010001f7202 */ /* 0x000fe20000000f00 */
[----:B------:R-:W-:-:S07]  /*71a0*/  IMAD.MOV.U32 R30, RZ, RZ, -0x1 ;  /* 0xffffffffff1e7424 */ /* 0x000fce00078e00ff */
[----:B012-4-:R-:W-:Y:S05]  /*71b0*/  WARPSYNC.COLLECTIVE R30, `(.L_x_26776) ;  /* 0x000000001e087348 */ /* 0x017fea0003c00000 */
[----:B-1----:R1:W3:Y:S02]  /*71c0*/  SHFL.IDX P0, R30, R50, R31, R19 ;  /* 0x0000001f321e7389 */ /* 0x0022e40000000013 */
[----:B01234-:R-:W-:Y:S05]  /*71d0*/  ENDCOLLECTIVE ;  /* 0x000000000000791b */ /* 0x01ffea0003800000 */
.L_x_26776:
[----:B------:R-:W-:Y:S05]  /*71e0*/  BSYNC B1 ;  /* 0x0000000000017941 */ /* 0x000fea0003800000 */
.L_x_26775:
[----:B------:R-:W-:Y:S05]  /*71f0*/  BRA `(.L_x_26777) ;  /* 0xffffffc800d47947 */ /* 0x000fea000383ffff */
.L_x_26625:
[----:B------:R-:W-:Y:S01]  /*7200*/  BSSY B1, `(.L_x_26778) ;  /* 0x0000006000017945 */ /* 0x000fe20003800000 */
[----:B------:R-:W-:Y:S02]  /*7210*/  IMAD.MOV.U32 R31, RZ, RZ, R17 ;  /* 0x000000ffff1f7224 */ /* 0x000fe400078e0011 */
[----:B------:R-:W-:-:S07]  /*7220*/  IMAD.MOV.U32 R30, RZ, RZ, -0x1 ;  /* 0xffffffffff1e7424 */ /* 0x000fce00078e00ff */
[----:B012-4-:R-:W-:Y:S05]  /*7230*/  WARPSYNC.COLLECTIVE R30, `(.L_x_26779) ;  /* 0x000000001e087348 */ /* 0x017fea0003c00000 */
[----:B-1----:R1:W3:Y:S02]  /*7240*/  SHFL.IDX P0, R30, R50, R31, R19 ;  /* 0x0000001f321e7389 */ /* 0x0022e40000000013 */
[----:B01234-:R-:W-:Y:S05]  /*7250*/  ENDCOLLECTIVE ;  /* 0x000000000000791b */ /* 0x01ffea0003800000 */
.L_x_26779:
[----:B------:R-:W-:Y:S05]  /*7260*/  BSYNC B1 ;  /* 0x0000000000017941 */ /* 0x000fea0003800000 */
.L_x_26778:
[----:B------:R-:W-:Y:S05]  /*7270*/  BRA `(.L_x_26780) ;  /* 0xffffffc800cc7947 */ /* 0x000fea000383ffff */
.L_x_26627:
[----:B------:R-:W-:Y:S01]  /*7280*/  BSSY B1, `(.L_x_26781) ;  /* 0x0000006000017945 */ /* 0x000fe20003800000 */
[----:B------:R-:W-:Y:S01]  /*7290*/  MOV R31, R18 ;  /* 0x00000012001f7202 */ /* 0x000fe20000000f00 */
[----:B------:R-:W-:-:S07]  /*72a0*/  IMAD.MOV.U32 R30, RZ, RZ, -0x1 ;  /* 0xffffffffff1e7424 */ /* 0x000fce00078e00ff */
[----:B012-4-:R-:W-:Y:S05]  /*72b0*/  WARPSYNC.COLLECTIVE R30, `(.L_x_26782) ;  /* 0x000000001e087348 */ /* 0x017fea0003c00000 */
[----:B-1----:R1:W3:Y:S02]  /*72c0*/  SHFL.IDX P0, R30, R50, R31, R19 ;  /* 0x0000001f321e7389 */ /* 0x0022e40000000013 */
[----:B01234-:R-:W-:Y:S05]  /*72d0*/  ENDCOLLECTIVE ;  /* 0x000000000000791b */ /* 0x01ffea0003800000 */
.L_x_26782:
[----:B------:R-:W-:Y:S05]  /*72e0*/  BSYNC B1 ;  /* 0x0000000000017941 */ /* 0x000fea0003800000 */
.L_x_26781:
[----:B------:R-:W-:Y:S05]  /*72f0*/  BRA `(.L_x_26783) ;  /* 0xffffffc800c47947 */ /* 0x000fea000383ffff */
.L_x_26648:
[----:B------:R-:W-:Y:S02]  /*7300*/  IMAD.MOV.U32 R30, RZ, RZ, -0x1 ;  /* 0xffffffffff1e7424 */ /* 0x000fe400078e00ff */
[----:B------:R-:W-:-:S07]  /*7310*/  IMAD.MOV.U32 R31, RZ, RZ, R28 ;  /* 0x000000ffff1f7224 */ /* 0x000fce00078e001c */
[----:B0-2-4-:R-:W-:Y:S05]  /*7320*/  WARPSYNC.COLLECTIVE R30, `(.L_x_26784) ;  /* 0x000000001e087348 */ /* 0x015fea0003c00000 */
[----:B0-----:R0:W1:Y:S02]  /*7330*/  SHFL.IDX P0, R30, R50, R31, R19 ;  /* 0x0000001f321e7389 */ /* 0x0010640000000013 */
[----:B012-4-:R-:W-:Y:S05]  /*7340*/  ENDCOLLECTIVE ;  /* 0x000000000000791b */ /* 0x017fea0003800000 */
.L_x_26784:
[----:B------:R-:W-:Y:S01]  /*7350*/  MOV R56, R30 ;  /* 0x0000001e00387202 */ /* 0x000fe20000000f00 */
[----:B------:R-:W-:Y:S06]  /*7360*/  BRA `(.L_x_26785) ;  /* 0xffffffd400f07947 */ /* 0x000fec000383ffff */
.L_x_26650:
[----:B------:R-:W-:Y:S01]  /*7370*/  BSSY B0, `(.L_x_26786) ;  /* 0x0000006000007945 */ /* 0x000fe20003800000 */
[----:B------:R-:W-:Y:S02]  /*7380*/  IMAD.MOV.U32 R31, RZ, RZ, R4 ;  /* 0x000000ffff1f7224 */ /* 0x000fe400078e0004 */
[----:B------:R-:W-:-:S07]  /*7390*/  IMAD.MOV.U32 R30, RZ, RZ, -0x1 ;  /* 0xffffffffff1e7424 */ /* 0x000fce00078e00ff */
[----:B0-2-4-:R-:W-:Y:S05]  /*73a0*/  WARPSYNC.COLLECTIVE R30, `(.L_x_26787) ;  /* 0x000000001e087348 */ /* 0x015fea0003c00000 */
[----:B0-----:R0:W1:Y:S02]  /*73b0*/  SHFL.IDX P0, R30, R50, R31, R19 ;  /* 0x0000001f321e7389 */ /* 0x0010640000000013 */
[----:B012-4-:R-:W-:Y:S05]  /*73c0*/  ENDCOLLECTIVE ;  /* 0x000000000000791b */ /* 0x017fea0003800000 */
.L_x_26787:
[----:B------:R-:W-:Y:S05]  /*73d0*/  BSYNC B0 ;  /* 0x0000000000007941 */ /* 0x000fea0003800000 */
.L_x_26786:
[----:B------:R-:W-:Y:S05]  /*73e0*/  BRA `(.L_x_26788) ;  /* 0xffffffd400e47947 */ /* 0x000fea000383ffff */
.L_x_26652:
[----:B------:R-:W-:Y:S01]  /*73f0*/  BSSY B0, `(.L_x_26789) ;  /* 0x0000006000007945 */ /* 0x000fe20003800000 */
[----:B------:R-:W-:Y:S01]  /*7400*/  IMAD.MOV.U32 R31, RZ, RZ, R5 ;  /* 0x000000ffff1f7224 */ /* 0x000fe200078e0005 */
[----:B------:R-:W-:-:S07]  /*7410*/  MOV R30, 0xffffffff ;  /* 0xffffffff001e7802 */ /* 0x000fce0000000f00 */
[----:B0-2-4-:R-:W-:Y:S05]  /*7420*/  WARPSYNC.COLLECTIVE R30, `(.L_x_26790) ;  /* 0x000000001e087348 */ /* 0x015fea0003c00000 */
[----:B0-----:R0:W1:Y:S02]  /*7430*/  SHFL.IDX P0, R30, R50, R31, R19 ;  /* 0x0000001f321e7389 */ /* 0x0010640000000013 */
[----:B012-4-:R-:W-:Y:S05]  /*7440*/  ENDCOLLECTIVE ;  /* 0x000000000000791b */ /* 0x017fea0003800000 */
.L_x_26790:
[----:B------:R-:W-:Y:S05]  /*7450*/  BSYNC B0 ;  /* 0x0000000000007941 */ /* 0x000fea0003800000 */
.L_x_26789:
[----:B------:R-:W-:Y:S05]  /*7460*/  BRA `(.L_x_26791) ;  /* 0xffffffd400d87947 */ /* 0x000fea000383ffff */
.L_x_26654:
[----:B------:R-:W-:Y:S01]  /*7470*/  BSSY B0, `(.L_x_26792) ;  /* 0x0000006000007945 */ /* 0x000fe20003800000 */
[----:B------:R-:W-:Y:S02]  /*7480*/  IMAD.MOV.U32 R31, RZ, RZ, R6 ;  /* 0x000000ffff1f7224 */ /* 0x000fe400078e0006 */
[----:B------:R-:W-:-:S07]  /*7490*/  IMAD.MOV.U32 R30, RZ, RZ, -0x1 ;  /* 0xffffffffff1e7424 */ /* 0x000fce00078e00ff */
[----:B0-2-4-:R-:W-:Y:S05]  /*74a0*/  WARPSYNC.COLLECTIVE R30, `(.L_x_26793) ;  /* 0x000000001e087348 */ /* 0x015fea0003c00000 */
[----:B0-----:R0:W1:Y:S02]  /*74b0*/  SHFL.IDX P0, R30, R50, R31, R19 ;  /* 0x0000001f321e7389 */ /* 0x0010640000000013 */
[----:B012-4-:R-:W-:Y:S05]  /*74c0*/  ENDCOLLECTIVE ;  /* 0x000000000000791b */ /* 0x017fea0003800000 */
.L_x_26793:
[----:B------:R-:W-:Y:S05]  /*74d0*/  BSYNC B0 ;  /* 0x0000000000007941 */ /* 0x000fea0003800000 */
.L_x_26792:
[----:B------:R-:W-:Y:S05]  /*74e0*/  BRA `(.L_x_26794) ;  /* 0xffffffd400d47947 */ /* 0x000fea000383ffff */
.L_x_26656:
[----:B------:R-:W-:Y:S01]  /*74f0*/  BSSY B0, `(.L_x_26795) ;  /* 0x0000006000007945 */ /* 0x000fe20003800000 */
[----:B------:R-:W-:Y:S01]  /*7500*/  IMAD.MOV.U32 R31, RZ, RZ, R7 ;  /* 0x000000ffff1f7224 */ /* 0x000fe200078e0007 */
[----:B------:R-:W-:-:S07]  /*7510*/  MOV R30, 0xffffffff ;  /* 0xffffffff001e7802 */ /* 0x000fce0000000f00 */
[----:B0-2-4-:R-:W-:Y:S05]  /*7520*/  WARPSYNC.COLLECTIVE R30, `(.L_x_26796) ;  /* 0x000000001e087348 */ /* 0x015fea0003c00000 */
[----:B0-----:R0:W1:Y:S02]  /*7530*/  SHFL.IDX P0, R30, R50, R31, R19 ;  /* 0x0000001f321e7389 */ /* 0x0010640000000013 */
[----:B012-4-:R-:W-:Y:S05]  /*7540*/  ENDCOLLECTIVE ;  /* 0x000000000000791b */ /* 0x017fea0003800000 */
.L_x_26796:
[----:B------:R-:W-:Y:S05]  /*7550*/  BSYNC B0 ;  /* 0x0000000000007941 */ /* 0x000fea0003800000 */
.L_x_26795:
[----:B------:R-:W-:Y:S05]  /*7560*/  BRA `(.L_x_26797) ;  /* 0xffffffd400cc7947 */ /* 0x000fea000383ffff */
.L_x_26658:
[----:B------:R-:W-:Y:S01]  /*7570*/  BSSY B0, `(.L_x_26798) ;  /* 0x0000006000007945 */ /* 0x000fe20003800000 */
[----:B------:R-:W-:Y:S02]  /*7580*/  IMAD.MOV.U32 R31, RZ, RZ, R8 ;  /* 0x000000ffff1f7224 */ /* 0x000fe400078e0008 */
[----:B------:R-:W-:-:S07]  /*7590*/  IMAD.MOV.U32 R30, RZ, RZ, -0x1 ;  /* 0xffffffffff1e7424 */ /* 0x000fce00078e00ff */
[----:B0-2-4-:R-:W-:Y:S05]  /*75a0*/  WARPSYNC.COLLECTIVE R30, `(.L_x_26799) ;  /* 0x000000001e087348 */ /* 0x015fea0003c00000 */
[----:B0-----:R0:W1:Y:S02]  /*75b0*/  SHFL.IDX P0, R30, R50, R31, R19 ;  /* 0x0000001f321e7389 */ /* 0x0010640000000013 */
[----:B012-4-:R-:W-:Y:S05]  /*75c0*/  ENDCOLLECTIVE ;  /* 0x000000000000791b */ /* 0x017fea0003800000 */
.L_x_26799:
[----:B------:R-:W-:Y:S05]  /*75d0*/  BSYNC B0 ;  /* 0x0000000000007941 */ /* 0x000fea0003800000 */
.L_x_26798:
[----:B------:R-:W-:Y:S05]  /*75e0*/  BRA `(.L_x_26800) ;  /* 0xffffffd400c47947 */ /* 0x000fea000383ffff */
.L_x_26660:
[----:B------:R-:W-:Y:S01]  /*75f0*/  BSSY B0, `(.L_x_26801) ;  /* 0x0000006000007945 */ /* 0x000fe20003800000 */
[----:B------:R-:W-:Y:S01]  /*7600*/  IMAD.MOV.U32 R31, RZ, RZ, R9 ;  /* 0x000000ffff1f7224 */ /* 0x000fe200078e0009 */
[----:B------:R-:W-:-:S07]  /*7610*/  MOV R30, 0xffffffff ;  /* 0xffffffff001e7802 */ /* 0x000fce0000000f00 */
[----:B0-2-4-:R-:W-:Y:S05]  /*7620*/  WARPSYNC.COLLECTIVE R30, `(.L_x_26802) ;  /* 0x000000001e087348 */ /* 0x015fea0003c00000 */
[----:B0-----:R0:W1:Y:S02]  /*7630*/  SHFL.IDX P0, R30, R50, R31, R19 ;  /* 0x0000001f321e7389 */ /* 0x0010640000000013 */
[----:B012-4-:R-:W-:Y:S05]  /*7640*/  ENDCOLLECTIVE ;  /* 0x000000000000791b */ /* 0x017fea0003800000 */
.L_x_26802:
[----:B------:R-:W-:Y:S05]  /*7650*/  BSYNC B0 ;  /* 0x0000000000007941 */ /* 0x000fea0003800000 */
.L_x_26801:
[----:B------:R-:W-:Y:S05]  /*7660*/  BRA `(.L_x_26803) ;  /* 0xffffffd400bc7947 */ /* 0x000fea000383ffff */
.L_x_26662:
[----:B------:R-:W-:Y:S01]  /*7670*/  BSSY B0, `(.L_x_26804) ;  /* 0x0000006000007945 */ /* 0x000fe20003800000 */
[----:B------:R-:W-:Y:S02]  /*7680*/  IMAD.MOV.U32 R31, RZ, RZ, R10 ;  /* 0x000000ffff1f7224 */ /* 0x000fe400078e000a */
[----:B------:R-:W-:-:S07]  /*7690*/  IMAD.MOV.U32 R30, RZ, RZ, -0x1 ;  /* 0xffffffffff1e7424 */ /* 0x000fce00078e00ff */
[----:B0-2-4-:R-:W-:Y:S05]  /*76a0*/  WARPSYNC.COLLECTIVE R30, `(.L_x_26805) ;  /* 0x000000001e087348 */ /* 0x015fea0003c00000 */
[----:B0-----:R0:W1:Y:S02]  /*76b0*/  SHFL.IDX P0, R30, R50, R31, R19 ;  /* 0x0000001f321e7389 */ /* 0x0010640000000013 */
[----:B012-4-:R-:W-:Y:S05]  /*76c0*/  ENDCOLLECTIVE ;  /* 0x000000000000791b */ /* 0x017fea0003800000 */
.L_x_26805:
[----:B------:R-:W-:Y:S05]  /*76d0*/  BSYNC B0 ;  /* 0x0000000000007941 */ /* 0x000fea0003800000 */
.L_x_26804:
[----:B------:R-:W-:Y:S05]  /*76e0*/  BRA `(.L_x_26806) ;  /* 0xffffffd400b47947 */ /* 0x000fea000383ffff */
.L_x_26664:
[----:B------:R-:W-:Y:S01]  /*76f0*/  BSSY B0, `(.L_x_26807) ;  /* 0x0000006000007945 */ /* 0x000fe20003800000 */
[----:B------:R-:W-:Y:S01]  /*7700*/  IMAD.MOV.U32 R31, RZ, RZ, R11 ;  /* 0x000000ffff1f7224 */ /* 0x000fe200078e000b */
[----:B------:R-:W-:-:S07]  /*7710*/  MOV R30, 0xffffffff ;  /* 0xffffffff001e7802 */ /* 0x000fce0000000f00 */
[----:B0-2-4-:R-:W-:Y:S05]  /*7720*/  WARPSYNC.COLLECTIVE R30, `(.L_x_26808) ;  /* 0x000000001e087348 */ /* 0x015fea0003c00000 */
[----:B0-----:R0:W1:Y:S02]  /*7730*/  SHFL.IDX P0, R30, R50, R31, R19 ;  /* 0x0000001f321e7389 */ /* 0x0010640000000013 */
[----:B012-4-:R-:W-:Y:S05]  /*7740*/  ENDCOLLECTIVE ;  /* 0x000000000000791b */ /* 0x017fea0003800000 */
.L_x_26808:
[----:B------:R-:W-:Y:S05]  /*7750*/  BSYNC B0 ;  /* 0x0000000000007941 */ /* 0x000fea0003800000 */
.L_x_26807:
[----:B------:R-:W-:Y:S05]  /*7760*/  BRA `(.L_x_26809) ;  /* 0xffffffd400ac7947 */ /* 0x000fea000383ffff */
.L_x_26666:
[----:B------:R-:W-:Y:S01]  /*7770*/  BSSY B0, `(.L_x_26810) ;  /* 0x0000006000007945 */ /* 0x000fe20003800000 */
[----:B------:R-:W-:Y:S02]  /*7780*/  IMAD.MOV.U32 R31, RZ, RZ, R12 ;  /* 0x000000ffff1f7224 */ /* 0x000fe400078e000c */
[----:B------:R-:W-:-:S07]  /*7790*/  IMAD.MOV.U32 R30, RZ, RZ, -0x1 ;  /* 0xffffffffff1e7424 */ /* 0x000fce00078e00ff */
[----:B0-2-4-:R-:W-:Y:S05]  /*77a0*/  WARPSYNC.COLLECTIVE R30, `(.L_x_26811) ;  /* 0x000000001e087348 */ /* 0x015fea0003c00000 */
[----:B0-----:R0:W1:Y:S02]  /*77b0*/  SHFL.IDX P0, R30, R50, R31, R19 ;  /* 0x0000001f321e7389 */ /* 0x0010640000000013 */
[----:B012-4-:R-:W-:Y:S05]  /*77c0*/  ENDCOLLECTIVE ;  /* 0x000000000000791b */ /* 0x017fea0003800000 */
.L_x_26811:
[----:B------:R-:W-:Y:S05]  /*77d0*/  BSYNC B0 ;  /* 0x0000000000007941 */ /* 0x000fea0003800000 */
.L_x_26810:
[----:B------:R-:W-:Y:S05]  /*77e0*/  BRA `(.L_x_26812) ;  /* 0xffffffd400a47947 */ /* 0x000fea000383ffff */
.L_x_26668:
[----:B------:R-:W-:Y:S01]  /*77f0*/  BSSY B0, `(.L_x_26813) ;  /* 0x0000006000007945 */ /* 0x000fe20003800000 */
[----:B------:R-:W-:Y:S01]  /*7800*/  IMAD.MOV.U32 R31, RZ, RZ, R13 ;  /* 0x000000ffff1f7224 */ /* 0x000fe200078e000d */
[----:B------:R-:W-:-:S07]  /*7810*/  MOV R30, 0xffffffff ;  /* 0xffffffff001e7802 */ /* 0x000fce0000000f00 */
[----:B0-2-4-:R-:W-:Y:S05]  /*7820*/  WARPSYNC.COLLECTIVE R30, `(.L_x_26814) ;  /* 0x000000001e087348 */ /* 0x015fea0003c00000 */
[----:B0-----:R0:W1:Y:S02]  /*7830*/  SHFL.IDX P0, R30, R50, R31, R19 ;  /* 0x0000001f321e7389 */ /* 0x0010640000000013 */
[----:B012-4-:R-:W-:Y:S05]  /*7840*/  ENDCOLLECTIVE ;  /* 0x000000000000791b */ /* 0x017fea0003800000 */
.L_x_26814:
[----:B------:R-:W-:Y:S05]  /*7850*/  BSYNC B0 ;  /* 0x0000000000007941 */ /* 0x000fea0003800000 */
.L_x_26813:
[----:B------:R-:W-:Y:S05]  /*7860*/  BRA `(.L_x_26815) ;  /* 0xffffffd4009c7947 */ /* 0x000fea000383ffff */
.L_x_26670:
[----:B------:R-:W-:Y:S01]  /*7870*/  BSSY B0, `(.L_x_26816) ;  /* 0x0000006000007945 */ /* 0x000fe20003800000 */
[----:B------:R-:W-:Y:S02]  /*7880*/  IMAD.MOV.U32 R31, RZ, RZ, R14 ;  /* 0x000000ffff1f7224 */ /* 0x000fe400078e000e */
[----:B------:R-:W-:-:S07]  /*7890*/  IMAD.MOV.U32 R30, RZ, RZ, -0x1 ;  /* 0xffffffffff1e7424 */ /* 0x000fce00078e00ff */
[----:B0-2-4-:R-:W-:Y:S05]  /*78a0*/  WARPSYNC.COLLECTIVE R30, `(.L_x_26817) ;  /* 0x000000001e087348 */ /* 0x015fea0003c00000 */
[----:B0-----:R0:W1:Y:S02]  /*78b0*/  SHFL.IDX P0, R30, R50, R31, R19 ;  /* 0x0000001f321e7389 */ /* 0x0010640000000013 */
[----:B012-4-:R-:W-:Y:S05]  /*78c0*/  ENDCOLLECTIVE ;  /* 0x000000000000791b */ /* 0x017fea0003800000 */
.L_x_26817:
[----:B------:R-:W-:Y:S05]  /*78d0*/  BSYNC B0 ;  /* 0x0000000000007941 */ /* 0x000fea0003800000 */
.L_x_26816:
[----:B------:R-:W-:Y:S05]  /*78e0*/  BRA `(.L_x_26818) ;  /* 0xffffffd400947947 */ /* 0x000fea000383ffff */
.L_x_26672:
[----:B------:R-:W-:Y:S01]  /*78f0*/  BSSY B0, `(.L_x_26819) ;  /* 0x0000006000007945 */ /* 0x000fe20003800000 */
[----:B------:R-:W-:Y:S01]  /*7900*/  IMAD.MOV.U32 R31, RZ, RZ, R15 ;  /* 0x000000ffff1f7224 */ /* 0x000fe200078e000f */
[----:B------:R-:W-:-:S07]  /*7910*/  MOV R30, 0xffffffff ;  /* 0xffffffff001e7802 */ /* 0x000fce0000000f00 */
[----:B0-2-4-:R-:W-:Y:S05]  /*7920*/  WARPSYNC.COLLECTIVE R30, `(.L_x_26820) ;  /* 0x000000001e087348 */ /* 0x015fea0003c00000 */
[----:B0-----:R0:W1:Y:S02]  /*7930*/  SHFL.IDX P0, R30, R50, R31, R19 ;  /* 0x0000001f321e7389 */ /* 0x0010640000000013 */
[----:B012-4-:R-:W-:Y:S05]  /*7940*/  ENDCOLLECTIVE ;  /* 0x000000000000791b */ /* 0x017fea0003800000 */
.L_x_26820:
[----:B------:R-:W-:Y:S05]  /*7950*/  BSYNC B0 ;  /* 0x0000000000007941 */ /* 0x000fea0003800000 */
.L_x_26819:
[----:B------:R-:W-:Y:S05]  /*7960*/  BRA `(.L_x_26821) ;  /* 0xffffffd4008c7947 */ /* 0x000fea000383ffff */
.L_x_26674:
[----:B------:R-:W-:Y:S01]  /*7970*/  BSSY B0, `(.L_x_26822) ;  /* 0x0000006000007945 */ /* 0x000fe20003800000 */
[----:B------:R-:W-:Y:S02]  /*7980*/  IMAD.MOV.U32 R31, RZ, RZ, R16 ;  /* 0x000000ffff1f7224 */ /* 0x000fe400078e0010 */
[----:B------:R-:W-:-:S07]  /*7990*/  IMAD.MOV.U32 R30, RZ, RZ, -0x1 ;  /* 0xffffffffff1e7424 */ /* 0x000fce00078e00ff */
[----:B0-2-4-:R-:W-:Y:S05]  /*79a0*/  WARPSYNC.COLLECTIVE R30, `(.L_x_26823) ;  /* 0x000000001e087348 */ /* 0x015fea0003c00000 */
[----:B0-----:R0:W1:Y:S02]  /*79b0*/  SHFL.IDX P0, R30, R50, R31, R19 ;  /* 0x0000001f321e7389 */ /* 0x0010640000000013 */
[----:B012-4-:R-:W-:Y:S05]  /*79c0*/  ENDCOLLECTIVE ;  /* 0x000000000000791b */ /* 0x017fea0003800000 */
.L_x_26823:
[----:B------:R-:W-:Y:S05]  /*79d0*/  BSYNC B0 ;  /* 0x0000000000007941 */ /* 0x000fea0003800000 */
.L_x_26822:
[----:B------:R-:W-:Y:S05]  /*79e0*/  BRA `(.L_x_26824) ;  /* 0xffffffd400847947 */ /* 0x000fea000383ffff */
.L_x_26676:
[----:B------:R-:W-:Y:S01]  /*79f0*/  BSSY B0, `(.L_x_26825) ;  /* 0x0000006000007945 */ /* 0x000fe20003800000 */
[----:B------:R-:W-:Y:S01]  /*7a00*/  IMAD.MOV.U32 R31, RZ, RZ, R17 ;  /* 0x000000ffff1f7224 */ /* 0x000fe200078e0011 */
[----:B------:R-:W-:-:S07]  /*7a10*/  MOV R30, 0xffffffff ;  /* 0xffffffff001e7802 */ /* 0x000fce0000000f00 */
[----:B0-2-4-:R-:W-:Y:S05]  /*7a20*/  WARPSYNC.COLLECTIVE R30, `(.L_x_26826) ;  /* 0x000000001e087348 */ /* 0x015fea0003c00000 */
[----:B0-----:R0:W1:Y:S02]  /*7a30*/  SHFL.IDX P0, R30, R50, R31, R19 ;  /* 0x0000001f321e7389 */ /* 0x0010640000000013 */
[----:B012-4-:R-:W-:Y:S05]  /*7a40*/  ENDCOLLECTIVE ;  /* 0x000000000000791b */ /* 0x017fea0003800000 */
.L_x_26826:
[----:B------:R-:W-:Y:S05]  /*7a50*/  BSYNC B0 ;  /* 0x0000000000007941 */ /* 0x000fea0003800000 */
.L_x_26825:
[----:B------:R-:W-:Y:S05]  /*7a60*/  BRA `(.L_x_26827) ;  /* 0xffffffd4007c7947 */ /* 0x000fea000383ffff */
.L_x_26678:
[----:B------:R-:W-:Y:S01]  /*7a70*/  BSSY B0, `(.L_x_26828) ;  /* 0x0000006000007945 */ /* 0x000fe20003800000 */
[----:B------:R-:W-:Y:S02]  /*7a80*/  IMAD.MOV.U32 R31, RZ, RZ, R18 ;  /* 0x000000ffff1f7224 */ /* 0x000fe400078e0012 */
[----:B------:R-:W-:-:S07]  /*7a90*/  IMAD.MOV.U32 R30, RZ, RZ, -0x1 ;  /* 0xffffffffff1e7424 */ /* 0x000fce00078e00ff */
[----:B0-2-4-:R-:W-:Y:S05]  /*7aa0*/  WARPSYNC.COLLECTIVE R30, `(.L_x_26829) ;  /* 0x000000001e087348 */ /* 0x015fea0003c00000 */
[----:B0-----:R0:W1:Y:S02]  /*7ab0*/  SHFL.IDX P0, R30, R50, R31, R19 ;  /* 0x0000001f321e7389 */ /* 0x0010640000000013 */
[----:B012-4-:R-:W-:Y:S05]  /*7ac0*/  ENDCOLLECTIVE ;  /* 0x000000000000791b */ /* 0x017fea0003800000 */
.L_x_26829:
[----:B------:R-:W-:Y:S05]  /*7ad0*/  BSYNC B0 ;  /* 0x0000000000007941 */ /* 0x000fea0003800000 */
.L_x_26828:
[----:B------:R-:W-:Y:S05]  /*7ae0*/  BRA `(.L_x_26830) ;  /* 0xffffffd400747947 */ /* 0x000fea000383ffff */
.L_x_26831:
        /* <DEDUP_REMOVED lines=9> */
.L_x_58476:


//--------------------- .text._Z9cuda_gemmIiLi256ELi2ELi1ELi256ELi8ELi8ELi32ELi1ELi1EEviiiPT_S1_S1_ii --------------------------
	.section	.text._Z9cuda_gemmIiLi256ELi2ELi1ELi256ELi8ELi8ELi32ELi1ELi1EEviiiPT_S1_S1_ii,"ax",@progbits
	.align	128
        .global         _Z9cuda_gemmIiLi256ELi2ELi1ELi256ELi8ELi8ELi32ELi1ELi1EEviiiPT_S1_S1_ii
        .type           _Z9cuda_gemmIiLi256ELi2ELi1ELi256ELi8ELi8ELi32ELi1ELi1EEviiiPT_S1_S1_ii,@function
        .size           _Z9cuda_gemmIiLi256ELi2ELi1ELi256ELi8ELi8ELi32ELi1ELi1EEviiiPT_S1_S1_ii,(.L_x_58477 - _Z9cuda_gemmIiLi256ELi2ELi1ELi256ELi8ELi8ELi32ELi1ELi1EEviiiPT_S1_S1_ii)
        .other          _Z9cuda_gemmIiLi256ELi2ELi1ELi256ELi8ELi8ELi32ELi1ELi1EEviiiPT_S1_S1_ii,@"STO_CUDA_ENTRY STV_DEFAULT"
_Z9cuda_gemmIiLi256ELi2ELi1ELi256ELi8ELi8ELi32ELi1ELi1EEviiiPT_S1_S1_ii:
.text._Z9cuda_gemmIiLi256ELi2ELi1ELi256ELi8ELi8ELi32ELi1ELi1EEviiiPT_S1_S1_ii:
        /* <DEDUP_REMOVED lines=45> */
.L_x_26836:
        /* <DEDUP_REMOVED lines=12> */
.L_x_26835:
[----:B------:R-:W-:Y:S05]  /*0390*/  BSYNC.RECONVERGENT B1 ;  /* 0x0000000000017941 */ /* 0x000fea0003800200 */
.L_x_26834:
[----:B------:R-:W-:Y:S05]  /*03a0*/  @!P1 BRA `(.L_x_26833) ;  /* 0x0000000000a89947 */ /* 0x000fea0003800000 */
[----:B------:R-:W1:Y:S01]  /*03b0*/  S2R R7, SR_CgaCtaId ;  /* 0x0000000000077919 */ /* 0x000e620000008800 */
[----:B------:R-:W2:Y:S01]  /*03c0*/  LDC.64 R4, c[0x0][0x398] ;  /* 0x0000e600ff047b82 */ /* 0x000ea20000000a00 */
[----:B0-----:R-:W-:-:S04]  /*03d0*/  MOV R6, 0x400 ;  /* 0x0000040000067802 */ /* 0x001fc80000000f00 */
[----:B-1----:R-:W-:-:S07]  /*03e0*/  LEA R6, R7, R6, 0x18 ;  /* 0x0000000607067211 */ /* 0x002fce00078ec0ff */
.L_x_26837:
        /* <DEDUP_REMOVED lines=38> */
.L_x_26833:
[----:B------:R-:W-:Y:S05]  /*0650*/  BSYNC.RECONVERGENT B0 ;  /* 0x0000000000007941 */ /* 0x000fea0003800200 */
.L_x_26832:
        /* <DEDUP_REMOVED lines=55> */
.L_x_26855:
        /* <DEDUP_REMOVED lines=36> */
.L_x_26839:
[----:B------:R-:W-:Y:S05]  /*0c10*/  BSYNC.RECONVERGENT B0 ;  /* 0x0000000000007941 */ /* 0x000fea0003800200 */
.L_x_26838:
        /* <DEDUP_REMOVED lines=9> */
.L_x_26842:
        /* <DEDUP_REMOVED lines=28> */
.L_x_26841:
[----:B------:R-:W-:Y:S05]  /*0e70*/  BSYNC.RECONVERGENT B0 ;  /* 0x0000000000007941 */ /* 0x000fea0003800200 */
.L_x_26840:
        /* <DEDUP_REMOVED lines=14> */
.L_x_26844:
[----:B------:R-:W-:Y:S05]  /*0f60*/  BSYNC.RECONVERGENT B0 ;  /* 0x0000000000007941 */ /* 0x000fea0003800200 */
.L_x_26843:
[----:B------:R-:W-:Y:S04]  /*0f70*/  BSSY.RECONVERGENT B0, `(.L_x_26845) ;  /* 0x0000010000007945 */ /* 0x000fe80003800200 */
[----:B------:R-:W-:Y:S05]  /*0f80*/  @!P1 BRA `(.L_x_26846) ;  /* 0x0000000000389947 */ /* 0x000fea0003800000 */
[----:B012---:R-:W0:Y:S01]  /*0f90*/  S2R R14, SR_CgaCtaId ;  /* 0x00000000000e7919 */ /* 0x007e220000008800 */
[----:B------:R-:W-:-:S05]  /*0fa0*/  MOV R13, 0x400 ;  /* 0x00000400000d7802 */ /* 0x000fca0000000f00 */
[----:B------:R-:W-:-:S05]  /*0fb0*/  VIADD R13, R13, 0x580 ;  /* 0x000005800d0d7836 */ /* 0x000fca0000000000 */
[----:B0-----:R-:W-:-:S07]  /*0fc0*/  LEA R17, R14, R13, 0x18 ;  /* 0x0000000d0e117211 */ /* 0x001fce00078ec0ff */
.L_x_26847:
        /* <DEDUP_REMOVED lines=10> */
.L_x_26846:
[----:B------:R-:W-:Y:S05]  /*1070*/  BSYNC.RECONVERGENT B0 ;  /* 0x0000000000007941 */ /* 0x000fea0003800200 */
.L_x_26845:
        /* <DEDUP_REMOVED lines=38> */
.L_x_26849:
        /* <DEDUP_REMOVED lines=19> */
.L_x_26865:
        /* <DEDUP_REMOVED lines=40> */
.L_x_26851:
[----:B------:R-:W-:Y:S05]  /*1690*/  BSYNC.RECONVERGENT B0 ;  /* 0x0000000000007941 */ /* 0x000fea0003800200 */
.L_x_26850:
[----:B------:R-:W-:Y:S04]  /*16a0*/  BSSY.RECONVERGENT B0, `(.L_x_26852) ;  /* 0x000001a000007945 */ /* 0x000fe80003800200 */
[----:B------:R-:W-:Y:S05]  /*16b0*/  @!P1 BRA `(.L_x_26853) ;  /* 0x0000000000609947 */ /* 0x000fea0003800000 */
.L_x_26854:
        /* <DEDUP_REMOVED lines=24> */
.L_x_26853:
[----:B------:R-:W-:Y:S05]  /*1840*/  BSYNC.RECONVERGENT B0 ;  /* 0x0000000000007941 */ /* 0x000fea0003800200 */
.L_x_26852:
[----:B------:R-:W-:Y:S02]  /*1850*/  UIADD3 UR6, UPT, UPT, UR16, UR6, URZ ;  /* 0x0000000610067290 */ /* 0x000fe4000fffe0ff */
[----:B------:R-:W-:-:S04]  /*1860*/  USHF.L.U32 UR7, UR16, 0x1, URZ ;  /* 0x0000000110077899 */ /* 0x000fc800080006ff */
[----:B------:R-:W-:-:S09]  /*1870*/  UISETP.GE.U32.AND UP0, UPT, UR6, UR7, UPT ;  /* 0x000000070600728c */ /* 0x000fd2000bf06070 */
[----:B------:R-:W-:Y:S05]  /*1880*/  BRA.U !UP0, `(.L_x_26855) ;  /* 0xfffffff108507547 */ /* 0x000fea000b83ffff */
[----:B------:R-:W-:Y:S05]  /*1890*/  EXIT ;  /* 0x000000000000794d */ /* 0x000fea0003800000 */
.L_x_26848:
[----:B------:R-:W-:Y:S01]  /*18a0*/  HFMA2 R24, -RZ, RZ, 0, 0.0020122528076171875 ;  /* 0x0000181fff187431 */ /* 0x000fe200000001ff */
[----:B------:R-:W-:Y:S01]  /*18b0*/  BSSY B0, `(.L_x_26856) ;  /* 0x0000006000007945 */ /* 0x000fe20003800000 */
[----:B------:R-:W-:Y:S02]  /*18c0*/  IMAD.MOV.U32 R25, RZ, RZ, R3 ;  /* 0x000000ffff197224 */ /* 0x000fe400078e0003 */
[----:B------:R-:W-:-:S07]  /*18d0*/  IMAD.MOV.U32 R23, RZ, RZ, -0x1 ;  /* 0xffffffffff177424 */ /* 0x000fce00078e00ff */
[----:B01234-:R-:W-:Y:S05]  /*18e0*/  WARPSYNC.COLLECTIVE R23, `(.L_x_26857) ;  /* 0x0000000017087348 */ /* 0x01ffea0003c00000 */
[----:B0-----:R0:W0:Y:S02]  /*18f0*/  SHFL.IDX P2, R27, R26, R25, R24 ;  /* 0x000000191a1b7389 */ /* 0x0010240000040018 */
[----:B01234-:R-:W-:Y:S05]  /*1900*/  ENDCOLLECTIVE ;  /* 0x000000000000791b */ /* 0x01ffea0003800000 */
.L_x_26857:
[----:B------:R-:W-:Y:S05]  /*1910*/  BSYNC B0 ;  /* 0x0000000000007941 */ /* 0x000fea0003800000 */
.L_x_26856:
[----:B------:R-:W-:Y:S01]  /*1920*/  MOV R25, R4 ;  /* 0x0000000400197202 */ /* 0x000fe20000000f00 */
[----:B------:R-:W-:Y:S02]  /*1930*/  IMAD.MOV.U32 R24, RZ, RZ, 0x181f ;  /* 0x0000181fff187424 */ /* 0x000fe400078e00ff */
[----:B------:R-:W-:Y:S02]  /*1940*/  IMAD.MOV.U32 R23, RZ, RZ, -0x1 ;  /* 0xffffffffff177424 */ /* 0x000fe400078e00ff */
[----:B------:R-:W-:-:S07]  /*1950*/  IMAD.MOV.U32 R29, RZ, RZ, R27 ;  /* 0x000000ffff1d7224 */ /* 0x000fce00078e001b */
[----:B------:R-:W-:Y:S05]  /*1960*/  WARPSYNC.COLLECTIVE R23, `(.L_x_26858) ;  /* 0x0000000017087348 */ /* 0x000fea0003c00000 */
[----:B------:R0:W1:Y:S02]  /*1970*/  SHFL.IDX P2, R27, R26, R25, R24 ;  /* 0x000000191a1b7389 */ /* 0x0000640000040018 */
[----:B01----:R-:W-:Y:S05]  /*1980*/  ENDCOLLECTIVE ;  /* 0x000000000000791b */ /* 0x003fea0003800000 */
.L_x_26858:
[----:B------:R-:W-:Y:S01]  /*1990*/  IMAD R28, R22, R29, RZ ;  /* 0x0000001d161c7224 */ /* 0x000fe200078e02ff */
[----:B------:R-:W-:-:S03]  /*19a0*/  MOV R25, R5 ;  /* 0x0000000500197202 */ /* 0x000fc60000000f00 */
[----:B------:R-:W-:-:S07]  /*19b0*/  IMAD R29, R21, R27, R28 ;  /* 0x0000001b151d7224 */ /* 0x000fce00078e021c */
[----:B------:R-:W-:Y:S05]  /*19c0*/  WARPSYNC.COLLECTIVE R23, `(.L_x_26859) ;  /* 0x0000000017087348 */ /* 0x000fea0003c00000 */
[----:B------:R0:W1:Y:S02]  /*19d0*/  SHFL.IDX P2, R27, R26, R25, R24 ;  /* 0x000000191a1b7389 */ /* 0x0000640000040018 */
[----:B01----:R-:W-:Y:S05]  /*19e0*/  ENDCOLLECTIVE ;  /* 0x000000000000791b */ /* 0x003fea0003800000 */
.L_x_26859:
[----:B------:R-:W-:Y:S02]  /*19f0*/  IMAD.MOV.U32 R25, RZ, RZ, R6 ;  /* 0x000000ffff197224 */ /* 0x000fe400078e0006 */
[----:B------:R-:W-:-:S04]  /*1a00*/  IMAD.MOV.U32 R23, RZ, RZ, R27 ;  /* 0x000000ffff177224 */ /* 0x000fc800078e001b */
[----:B------:R-:W-:Y:S01]  /*1a10*/  IMAD R28, R20, R23, R29 ;  /* 0x00000017141c7224 */ /* 0x000fe200078e021d */
[----:B------:R-:W-:-:S07]  /*1a20*/  MOV R23, 0xffffffff ;  /* 0xffffffff00177802 */ /* 0x000fce0000000f00 */
[----:B------:R-:W-:Y:S05]  /*1a30*/  WARPSYNC.COLLECTIVE R23, `(.L_x_26860) ;  /* 0x0000000017087348 */ /* 0x000fea0003c00000 */
[----:B------:R0:W1:Y:S02]  /*1a40*/  SHFL.IDX P2, R27, R26, R25, R24 ;  /* 0x000000191a1b7389 */ /* 0x0000640000040018 */
[----:B01----:R-:W-:Y:S05]  /*1a50*/  ENDCOLLECTIVE ;  /* 0x000000000000791b */ /* 0x003fea0003800000 */
.L_x_26860:
[----:B------:R-:W-:Y:S02]  /*1a60*/  IMAD.MOV.U32 R25, RZ, RZ, R10 ;  /* 0x000000ffff197224 */ /* 0x000fe400078e000a */
[----:B------:R-:W-:-:S07]  /*1a70*/  IMAD R29, R19, R27, R28 ;  /* 0x0000001b131d7224 */ /* 0x000fce00078e021c */
[----:B------:R-:W-:Y:S05]  /*1a80*/  WARPSYNC.COLLECTIVE R23, `(.L_x_26861) ;  /* 0x0000000017087348 */ /* 0x000fea0003c00000 */
[----:B------:R0:W1:Y:S02]  /*1a90*/  SHFL.IDX P2, R27, R26, R25, R24 ;  /* 0x000000191a1b7389 */ /* 0x0000640000040018 */
[----:B01----:R-:W-:Y:S05]  /*1aa0*/  ENDCOLLECTIVE ;  /* 0x000000000000791b */ /* 0x003fea0003800000 */
.L_x_26861:
[----:B------:R-:W-:Y:S01]  /*1ab0*/  MOV R25, R7 ;  /* 0x0000000700197202 */ /* 0x000fe20000000f00 */
[----:B------:R-:W-:-:S04]  /*1ac0*/  IMAD.MOV.U32 R23, RZ, RZ, R27 ;  /* 0x000000ffff177224 */ /* 0x000fc800078e001b */
[----:B------:R-:W-:Y:S02]  /*1ad0*/  IMAD R28, R18, R23, R29 ;  /* 0x00000017121c7224 */ /* 0x000fe400078e021d */
[----:B------:R-:W-:-:S07]  /*1ae0*/  IMAD.MOV.U32 R23, RZ, RZ, -0x1 ;  /* 0xffffffffff177424 */ /* 0x000fce00078e00ff */
[----:B------:R-:W-:Y:S05]  /*1af0*/  WARPSYNC.COLLECTIVE R23, `(.L_x_26862) ;  /* 0x0000000017087348 */ /* 0x000fea0003c00000 */
[----:B------:R0:W1:Y:S02]  /*1b00*/  SHFL.IDX P2, R27, R26, R25, R24 ;  /* 0x000000191a1b7389 */ /* 0x0000640000040018 */
[----:B01----:R-:W-:Y:S05]  /*1b10*/  ENDCOLLECTIVE ;  /* 0x000000000000791b */ /* 0x003fea0003800000 */
.L_x_26862:
[----:B------:R-:W-:Y:S01]  /*1b20*/  MOV R25, R8 ;  /* 0x0000000800197202 */ /* 0x000fe20000000f00 */
[----:B------:R-:W-:-:S04]  /*1b30*/  IMAD.MOV.U32 R24, RZ, RZ, R27 ;  /* 0x000000ffff187224 */ /* 0x000fc800078e001b */
[----:B------:R-:W-:Y:S02]  /*1b40*/  IMAD R29, R17, R24, R28 ;  /* 0x00000018111d7224 */ /* 0x000fe400078e021c */
[----:B------:R-:W-:-:S07]  /*1b50*/  IMAD.MOV.U32 R24, RZ, RZ, 0x181f ;  /* 0x0000181fff187424 */ /* 0x000fce00078e00ff */
[----:B------:R-:W-:Y:S05]  /*1b60*/  WARPSYNC.COLLECTIVE R23, `(.L_x_26863) ;  /* 0x0000000017087348 */ /* 0x000fea0003c00000 */
[----:B------:R0:W1:Y:S02]  /*1b70*/  SHFL.IDX P2, R27, R26, R25, R24 ;  /* 0x000000191a1b7389 */ /* 0x0000640000040018 */
[----:B01----:R-:W-:Y:S05]  /*1b80*/  ENDCOLLECTIVE ;  /* 0x000000000000791b */ /* 0x003fea0003800000 */
.L_x_26863:
[----:B------:R-:W-:Y:S01]  /*1b90*/  MOV R25, R9 ;  /* 0x0000000900197202 */ /* 0x000fe20000000f00 */
[----:B------:R-:W-:-:S04]  /*1ba0*/  IMAD.MOV.U32 R23, RZ, RZ, R27 ;  /* 0x000000ffff177224 */ /* 0x000fc800078e001b */
[----:B------:R-:W-:Y:S02]  /*1bb0*/  IMAD R28, R16, R23, R29 ;  /* 0x00000017101c7224 */ /* 0x000fe400078e021d */
[----:B------:R-:W-:-:S07]  /*1bc0*/  IMAD.MOV.U32 R23, RZ, RZ, -0x1 ;  /* 0xffffffffff177424 */ /* 0x000fce00078e00ff */
[----:B------:R-:W-:Y:S05]  /*1bd0*/  WARPSYNC.COLLECTIVE R23, `(.L_x_26864) ;  /* 0x0000000017087348 */ /* 0x000fea0003c00000 */
[----:B------:R0:W1:Y:S02]  /*1be0*/  SHFL.IDX P2, R27, R26, R25, R24 ;  /* 0x000000191a1b7389 */ /* 0x0000640000040018 */
[----:B01----:R-:W-:Y:S05]  /*1bf0*/  ENDCOLLECTIVE ;  /* 0x000000000000791b */ /* 0x003fea0003800000 */
.L_x_26864:
[----:B------:R-:W-:Y:S05]  /*1c00*/  BRA `(.L_x_26865) ;  /* 0xfffffff800007947 */ /* 0x000fea000383ffff */
.L_x_26866:
        /* <DEDUP_REMOVED lines=15> */
.L_x_58477:


//--------------------- .text._Z9cuda_gemmIiLi256ELi2ELi1ELi256ELi8ELi8ELi32ELi1ELi0EEviiiPT_S1_S1_ii --------------------------
	.section	.text._Z9cuda_gemmIiLi256ELi2ELi1ELi256ELi8ELi8ELi32ELi1ELi0EEviiiPT_S1_S1_ii,"ax",@progbits
	.align	128
        .global         _Z9cuda_gemmIiLi256ELi2ELi1ELi256ELi8ELi8ELi32ELi1ELi0EEviiiPT_S1_S1_ii
        .type           _Z9cuda_gemmIiLi256ELi2ELi1ELi256ELi8ELi8ELi32ELi1ELi0EEviiiPT_S1_S1_ii,@function
        .size           _Z9cuda_gemmIiLi256ELi2ELi1ELi256ELi8ELi8ELi32ELi1ELi0EEviiiPT_S1_S1_ii,(.L_x_58478 - _Z9cuda_gemmIiLi256ELi2ELi1ELi256ELi8ELi8ELi32ELi1ELi0EEviiiPT_S1_S1_ii)
        .other          _Z9cuda_gemmIiLi256ELi2ELi1ELi256ELi8ELi8ELi32ELi1ELi0EEviiiPT_S1_S1_ii,@"STO_CUDA_ENTRY STV_DEFAULT"
_Z9cuda_gemmIiLi256ELi2ELi1ELi256ELi8ELi8ELi32ELi1ELi0EEviiiPT_S1_S1_ii:
.text._Z9cuda_gemmIiLi256ELi2ELi1ELi256ELi8ELi8ELi32ELi1ELi0EEviiiPT_S1_S1_ii:
        /* <DEDUP_REMOVED lines=37> */
.L_x_26869:
        /* <DEDUP_REMOVED lines=25> */
.L_x_26868:
[----:B------:R-:W-:Y:S05]  /*03e0*/  BSYNC.RECONVERGENT B0 ;  /* 0x0000000000007941 */ /* 0x000fea0003800200 */
.L_x_26867:
        /* <DEDUP_REMOVED lines=171> */
.L_x_26973:
        /* <DEDUP_REMOVED lines=34> */
.L_x_26871:
[----:B------:R-:W-:Y:S05]  /*10c0*/  BSYNC.RECONVERGENT B0 ;  /* 0x0000000000007941 */ /* 0x000fea0003800200 */
.L_x_26870:
        /* <DEDUP_REMOVED lines=9> */
.L_x_26874:
        /* <DEDUP_REMOVED lines=27> */
.L_x_26873:
[----:B------:R-:W-:Y:S05]  /*1310*/  BSYNC.RECONVERGENT B0 ;  /* 0x0000000000007941 */ /* 0x000fea0003800200 */
.L_x_26872:
        /* <DEDUP_REMOVED lines=20> */
.L_x_26876:
[----:B------:R-:W-:Y:S05]  /*1460*/  BSYNC.RECONVERGENT B0 ;  /* 0x0000000000007941 */ /* 0x000fea0003800200 */
.L_x_26875:
[----:B------:R-:W-:Y:S04]  /*1470*/  BSSY.RECONVERGENT B0, `(.L_x_26877) ;  /* 0x0000010000007945 */ /* 0x000fe80003800200 */
[----:B------:R-:W-:Y:S05]  /*1480*/  @!P5 BRA `(.L_x_26878) ;  /* 0x000000000038d947 */ /* 0x000fea0003800000 */
[----:B-1----:R-:W1:Y:S01]  /*1490*/  S2R R26, SR_CgaCtaId ;  /* 0x00000000001a7919 */ /* 0x002e620000008800 */
[----:B--2-4-:R-:W-:-:S04]  /*14a0*/  MOV R19, 0x400 ;  /* 0x0000040000137802 */ /* 0x014fc80000000f00 */
[----:B------:R-:W-:-:S04]  /*14b0*/  IADD3 R19, PT, PT, R19, 0x580, RZ ;  /* 0x0000058013137810 */ /* 0x000fc80007ffe0ff */
[----:B-1----:R-:W-:-:S07]  /*14c0*/  LEA R27, R26, R19, 0x18 ;  /* 0x000000131a1b7211 */ /* 0x002fce00078ec0ff */
.L_x_26879:
        /* <DEDUP_REMOVED lines=10> */
.L_x_26878:
[----:B------:R-:W-:Y:S05]  /*1570*/  BSYNC.RECONVERGENT B0 ;  /* 0x0000000000007941 */ /* 0x000fea0003800200 */
.L_x_26877:
[----:B------:R-:W-:Y:S01]  /*1580*/  BAR.SYNC.DEFER_BLOCKING 0x0 ;  /* 0x0000000000007b1d */ /* 0x000fe20000010000 */
[----:B------:R-:W-:-:S09]  /*1590*/  UISETP.GE.AND UP0, UPT, UR6, 0x1, UPT ;  /* 0x000000010600788c */ /* 0x000fd2000bf06270 */
[----:B------:R-:W-:Y:S05]  /*15a0*/  BRA.U !UP0, `(.L_x_26880) ;  /* 0x0000002108e47547 */ /* 0x000fea000b800000 */
[----:B------:R-:W-:-:S09]  /*15b0*/  UISETP.NE.AND UP0, UPT, UR20, 0x1, UPT ;  /* 0x000000011400788c */ /* 0x000fd2000bf05270 */
[----:B------:R-:W-:Y:S05]  /*15c0*/  BRA.U UP0, `(.L_x_26881) ;  /* 0x0000000900dc7547 */ /* 0x000fea000b800000 */
[----:B------:R-:W-:Y:S01]  /*15d0*/  BSSY B1, `(.L_x_26882) ;  /* 0x00000b5000017945 */ /* 0x000fe20003800000 */
[----:B-1----:R-:W-:-:S07]  /*15e0*/  IMAD.MOV.U32 R26, RZ, RZ, RZ ;  /* 0x000000ffff1a7224 */ /* 0x002fce00078e00ff */
.L_x_26910:
        /* <DEDUP_REMOVED lines=17> */
.L_x_26883:
        /* <DEDUP_REMOVED lines=10> */
.L_x_26884:
        /* <DEDUP_REMOVED lines=10> */
.L_x_26885:
        /* <DEDUP_REMOVED lines=10> */
.L_x_26886:
        /* <DEDUP_REMOVED lines=10> */
.L_x_26887:
        /* <DEDUP_REMOVED lines=11> */
.L_x_26888:
        /* <DEDUP_REMOVED lines=11> */
.L_x_26889:
        /* <DEDUP_REMOVED lines=10> */
.L_x_26890:
        /* <DEDUP_REMOVED lines=32> */
.L_x_26909:
[----:B0-----:R-:W-:Y:S01]  /*1d80*/  IMAD R27, R31, 0x24, R32 ;  /* 0x000000241f1b7824 */ /* 0x001fe200078e0220 */
[----:B------:R-:W-:-:S05]  /*1d90*/  MOV R34, RZ ;  /* 0x000000ff00227202 */ /* 0x000fca0000000f00 */
[----:B------:R-:W0:Y:S01]  /*1da0*/  LDS R27, [R27] ;  /* 0x000000001b1b7984 */ /* 0x000e220000000800 */
[----:B--2---:R-:W-:Y:S05]  /*1db0*/  @!P4 BRA `(.L_x_26893) ;  /* 0x000000000010c947 */ /* 0x004fea0003800000 */
[----:B------:R-:W-:-:S03]  /*1dc0*/  UMOV UR11, 0xffffffff ;  /* 0xffffffff000b7882 */ /* 0x000fc60000000000 */
[----:B------:R-:W-:Y:S05]  /*1dd0*/  BRA.DIV UR11, `(.L_x_26894) ;  /* 0x0000001e0bf87947 */ /* 0x000fea000b800000 */
[----:B0-----:R0:W2:Y:S02]  /*1de0*/  SHFL.IDX PT, R18, R27, R12, R11 ;  /* 0x0000000c1b127389 */ /* 0x0010a400000e000b */
.L_x_26976:
[----:B-12---:R-:W-:-:S07]  /*1df0*/  IMAD R34, R14, R18, RZ ;  /* 0x000000120e227224 */ /* 0x006fce00078e02ff */
.L_x_26893:
[----:B------:R-:W-:Y:S05]  /*1e00*/  @!P3 BRA `(.L_x_26895) ;  /* 0x000000000010b947 */ /* 0x000fea0003800000 */
[----:B------:R-:W-:-:S03]  /*1e10*/  UMOV UR11, 0xffffffff ;  /* 0xffffffff000b7882 */ /* 0x000fc60000000000 */
[----:B------:R-:W-:Y:S05]  /*1e20*/  BRA.DIV UR11, `(.L_x_26896) ;  /* 0x000000220b047947 */ /* 0x000fea000b800000 */
[----:B0-----:R0:W2:Y:S02]  /*1e30*/  SHFL.IDX PT, R18, R27, R4, R11 ;  /* 0x000000041b127389 */ /* 0x0010a400000e000b */
.L_x_26979:
[----:B--2-4-:R-:W-:-:S07]  /*1e40*/  IMAD R34, R15, R18, R34 ;  /* 0x000000120f227224 */ /* 0x014fce00078e0222 */
.L_x_26895:
[----:B------:R-:W-:Y:S05]  /*1e50*/  @!P2 BRA `(.L_x_26897) ;  /* 0x000000000010a947 */ /* 0x000fea0003800000 */
[----:B------:R-:W-:-:S03]  /*1e60*/  UMOV UR11, 0xffffffff ;  /* 0xffffffff000b7882 */ /* 0x000fc60000000000 */
[----:B------:R-:W-:Y:S05]  /*1e70*/  BRA.DIV UR11, `(.L_x_26898) ;  /* 0x000000220b107947 */ /* 0x000fea000b800000 */
[----:B0-----:R0:W2:Y:S02]  /*1e80*/  SHFL.IDX PT, R18, R27, R5, R11 ;  /* 0x000000051b127389 */ /* 0x0010a400000e000b */
.L_x_26982:
[----:B--2---:R-:W-:-:S07]  /*1e90*/  IMAD R34, R16, R18, R34 ;  /* 0x0000001210227224 */ /* 0x004fce00078e0222 */
.L_x_26897:
[----:B------:R-:W-:Y:S05]  /*1ea0*/  @!P1 BRA `(.L_x_26899) ;  /* 0x0000000000109947 */ /* 0x000fea0003800000 */
[----:B------:R-:W-:-:S03]  /*1eb0*/  UMOV UR11, 0xffffffff ;  /* 0xffffffff000b7882 */ /* 0x000fc60000000000 */
[----:B------:R-:W-:Y:S05]  /*1ec0*/  BRA.DIV UR11, `(.L_x_26900) ;  /* 0x000000220b1c7947 */ /* 0x000fea000b800000 */
[----:B0-----:R0:W2:Y:S02]  /*1ed0*/  SHFL.IDX PT, R18, R27, R6, R11 ;  /* 0x000000061b127389 */ /* 0x0010a400000e000b */
.L_x_26985:
[----:B--2---:R-:W-:-:S07]  /*1ee0*/  IMAD R34, R17, R18, R34 ;  /* 0x0000001211227224 */ /* 0x004fce00078e0222 */
.L_x_26899:
[----:B------:R-:W2:Y:S02]  /*1ef0*/  LDC R35, c[0x0][0x3ac] ;  /* 0x0000eb00ff237b82 */ /* 0x000ea40000000800 */
[----:B--2---:R-:W-:-:S13]  /*1f00*/  ISETP.GE.AND P0, PT, R35, 0x5, PT ;  /* 0x000000052300780c */ /* 0x004fda0003f06270 */
[----:B------:R-:W-:Y:S05]  /*1f10*/  @!P0 BRA `(.L_x_26901) ;  /* 0x0000000000108947 */ /* 0x000fea0003800000 */
[----:B------:R-:W-:-:S03]  /*1f20*/  UMOV UR11, 0xffffffff ;  /* 0xffffffff000b7882 */ /* 0x000fc60000000000 */
[----:B------:R-:W-:Y:S05]  /*1f30*/  BRA.DIV UR11, `(.L_x_26902) ;  /* 0x000000220b207947 */ /* 0x000fea000b800000 */
[----:B0-----:R0:W2:Y:S02]  /*1f40*/  SHFL.IDX PT, R18, R27, R7, R11 ;  /* 0x000000071b127389 */ /* 0x0010a400000e000b */
.L_x_26988:
[----:B--2---:R-:W-:-:S07]  /*1f50*/  IMAD R34, R20, R18, R34 ;  /* 0x0000001214227224 */ /* 0x004fce00078e0222 */
.L_x_26901:
[----:B------:R-:W-:-:S13]  /*1f60*/  ISETP.GE.AND P0, PT, R35, 0x6, PT ;  /* 0x000000062300780c */ /* 0x000fda0003f06270 */
[----:B------:R-:W-:Y:S05]  /*1f70*/  @!P0 BRA `(.L_x_26903) ;  /* 0x0000000000108947 */ /* 0x000fea0003800000 */
[----:B------:R-:W-:-:S03]  /*1f80*/  UMOV UR11, 0xffffffff ;  /* 0xffffffff000b7882 */ /* 0x000fc60000000000 */
[----:B------:R-:W-:Y:S05]  /*1f90*/  BRA.DIV UR11, `(.L_x_26904) ;  /* 0x000000220b287947 */ /* 0x000fea000b800000 */
[----:B0-----:R0:W2:Y:S02]  /*1fa0*/  SHFL.IDX PT, R18, R27, R8, R11 ;  /* 0x000000081b127389 */ /* 0x0010a400000e000b */
.L_x_26991:
[----:B--2---:R-:W-:-:S07]  /*1fb0*/  IMAD R34, R21, R18, R34 ;  /* 0x0000001215227224 */ /* 0x004fce00078e0222 */
.L_x_26903:
[----:B------:R-:W-:-:S13]  /*1fc0*/  ISETP.GE.AND P0, PT, R35, 0x7, PT ;  /* 0x000000072300780c */ /* 0x000fda0003f06270 */
[----:B------:R-:W-:Y:S05]  /*1fd0*/  @!P0 BRA `(.L_x_26905) ;  /* 0x0000000000108947 */ /* 0x000fea0003800000 */
[----:B------:R-:W-:-:S03]  /*1fe0*/  UMOV UR11, 0xffffffff ;  /* 0xffffffff000b7882 */ /* 0x000fc60000000000 */
[----:B------:R-:W-:Y:S05]  /*1ff0*/  BRA.DIV UR11, `(.L_x_26906) ;  /* 0x000000220b307947 */ /* 0x000fea000b800000 */
[----:B0-----:R0:W2:Y:S02]  /*2000*/  SHFL.IDX PT, R18, R27, R9, R11 ;  /* 0x000000091b127389 */ /* 0x0010a400000e000b */
.L_x_26994:
[----:B--2---:R-:W-:-:S07]  /*2010*/  IMAD R34, R22, R18, R34 ;  /* 0x0000001216227224 */ /* 0x004fce00078e0222 */
.L_x_26905:
[----:B------:R-:W-:-:S13]  /*2020*/  ISETP.GE.AND P0, PT, R35, 0x8, PT ;  /* 0x000000082300780c */ /* 0x000fda0003f06270 */
[----:B------:R-:W-:Y:S05]  /*2030*/  @!P0 BRA `(.L_x_26907) ;  /* 0x0000000000108947 */ /* 0x000fea0003800000 */
[----:B------:R-:W-:-:S03]  /*2040*/  UMOV UR11, 0xffffffff ;  /* 0xffffffff000b7882 */ /* 0x000fc60000000000 */
[----:B------:R-:W-:Y:S05]  /*2050*/  BRA.DIV UR11, `(.L_x_26908) ;  /* 0x000000220b387947 */ /* 0x000fea000b800000 */
[----:B0-----:R0:W2:Y:S02]  /*2060*/  SHFL.IDX PT, R18, R27, R10, R11 ;  /* 0x0000000a1b127389 */ /* 0x0010a400000e000b */
.L_x_26997:
[----:B--2---:R-:W-:-:S07]  /*2070*/  IMAD R34, R13, R18, R34 ;  /* 0x000000120d227224 */ /* 0x004fce00078e0222 */
.L_x_26907:
        /* <DEDUP_REMOVED lines=8> */
.L_x_26892:
[----:B------:R-:W-:Y:S05]  /*2100*/  BSYNC B0 ;  /* 0x0000000000007941 */ /* 0x000fea0003800000 */
.L_x_26891:
[----:B------:R-:W-:Y:S05]  /*2110*/  @!P6 BRA `(.L_x_26910) ;  /* 0xfffffff40034e947 */ /* 0x000fea000383ffff */
[----:B------:R-:W-:Y:S05]  /*2120*/  BSYNC B1 ;  /* 0x0000000000017941 */ /* 0x000fea0003800000 */
.L_x_26882:
[----:B------:R-:W-:Y:S05]  /*2130*/  BRA `(.L_x_26880) ;  /* 0x0000001800007947 */ /* 0x000fea0003800000 */
.L_x_26881:
[----:B------:R-:W5:Y:S02]  /*2140*/  LDCU UR11, c[0x0][0x3ac] ;  /* 0x00007580ff0b77ac */ /* 0x000f640008000800 */
[----:B-----5:R-:W-:-:S09]  /*2150*/  UISETP.GT.U32.AND UP0, UPT, UR11, 0x1f, UPT ;  /* 0x0000001f0b00788c */ /* 0x020fd2000bf04070 */
[----:B------:R-:W-:Y:S05]  /*2160*/  BRA.U UP0, `(.L_x_26911) ;  /* 0x0000000900bc7547 */ /* 0x000fea000b800000 */
[----:B-1----:R-:W-:-:S07]  /*2170*/  HFMA2 R26, -RZ, RZ, 0, 0 ;  /* 0x00000000ff1a7431 */ /* 0x002fce00000001ff */
.L_x_26939:
        /* <DEDUP_REMOVED lines=17> */
.L_x_26912:
        /* <DEDUP_REMOVED lines=10> */
.L_x_26913:
        /* <DEDUP_REMOVED lines=10> */
.L_x_26914:
        /* <DEDUP_REMOVED lines=10> */
.L_x_26915:
        /* <DEDUP_REMOVED lines=10> */
.L_x_26916:
        /* <DEDUP_REMOVED lines=11> */
.L_x_26917:
        /* <DEDUP_REMOVED lines=11> */
.L_x_26918:
        /* <DEDUP_REMOVED lines=10> */
.L_x_26919:
        /* <DEDUP_REMOVED lines=28> */
.L_x_26938:
[----:B0-----:R-:W-:Y:S02]  /*28d0*/  IMAD R27, R31, 0x24, R32 ;  /* 0x000000241f1b7824 */ /* 0x001fe400078e0220 */
[----:B--2---:R-:W-:-:S04]  /*28e0*/  IMAD.MOV.U32 R34, RZ, RZ, RZ ;  /* 0x000000ffff227224 */ /* 0x004fc800078e00ff */
[----:B------:R-:W0:Y:S01]  /*28f0*/  LDS R27, [R27] ;  /* 0x000000001b1b7984 */ /* 0x000e220000000800 */
[----:B------:R-:W-:Y:S05]  /*2900*/  @!P4 BRA `(.L_x_26922) ;  /* 0x000000000010c947 */ /* 0x000fea0003800000 */
[----:B------:R-:W-:-:S03]  /*2910*/  UMOV UR11, 0xffffffff ;  /* 0xffffffff000b7882 */ /* 0x000fc60000000000 */
[----:B------:R-:W-:Y:S05]  /*2920*/  BRA.DIV UR11, `(.L_x_26923) ;  /* 0x0000001a0b247947 */ /* 0x000fea000b800000 */
[----:B0-----:R0:W2:Y:S02]  /*2930*/  SHFL.IDX PT, R18, R27, R12, R11 ;  /* 0x0000000c1b127389 */ /* 0x0010a400000e000b */
.L_x_27000:
[----:B-12---:R-:W-:-:S07]  /*2940*/  IMAD R34, R14, R18, RZ ;  /* 0x000000120e227224 */ /* 0x006fce00078e02ff */
.L_x_26922:
[----:B------:R-:W-:Y:S05]  /*2950*/  @!P3 BRA `(.L_x_26924) ;  /* 0x000000000010b947 */ /* 0x000fea0003800000 */
[----:B------:R-:W-:-:S03]  /*2960*/  UMOV UR11, 0xffffffff ;  /* 0xffffffff000b7882 */ /* 0x000fc60000000000 */
[----:B------:R-:W-:Y:S05]  /*2970*/  BRA.DIV UR11, `(.L_x_26925) ;  /* 0x0000001a0b307947 */ /* 0x000fea000b800000 */
[----:B0-----:R0:W2:Y:S02]  /*2980*/  SHFL.IDX PT, R18, R27, R4, R11 ;  /* 0x000000041b127389 */ /* 0x0010a400000e000b */
.L_x_27003:
[----:B--2-4-:R-:W-:-:S07]  /*2990*/  IMAD R34, R15, R18, R34 ;  /* 0x000000120f227224 */ /* 0x014fce00078e0222 */
.L_x_26924:
[----:B------:R-:W-:Y:S05]  /*29a0*/  @!P2 BRA `(.L_x_26926) ;  /* 0x000000000010a947 */ /* 0x000fea0003800000 */
[----:B------:R-:W-:-:S03]  /*29b0*/  UMOV UR11, 0xffffffff ;  /* 0xffffffff000b7882 */ /* 0x000fc60000000000 */
[----:B------:R-:W-:Y:S05]  /*29c0*/  BRA.DIV UR11, `(.L_x_26927) ;  /* 0x0000001a0b3c7947 */ /* 0x000fea000b800000 */
[----:B0-----:R0:W2:Y:S02]  /*29d0*/  SHFL.IDX PT, R18, R27, R5, R11 ;  /* 0x000000051b127389 */ /* 0x0010a400000e000b */
.L_x_27006:
[----:B--2---:R-:W-:-:S07]  /*29e0*/  IMAD R34, R16, R18, R34 ;  /* 0x0000001210227224 */ /* 0x004fce00078e0222 */
.L_x_26926:
[----:B------:R-:W-:Y:S05]  /*29f0*/  @!P1 BRA `(.L_x_26928) ;  /* 0x0000000000109947 */ /* 0x000fea0003800000 */
[----:B------:R-:W-:-:S03]  /*2a00*/  UMOV UR11, 0xffffffff ;  /* 0xffffffff000b7882 */ /* 0x000fc60000000000 */
[----:B------:R-:W-:Y:S05]  /*2a10*/  BRA.DIV UR11, `(.L_x_26929) ;  /* 0x0000001a0b487947 */ /* 0x000fea000b800000 */
[----:B0-----:R0:W2:Y:S02]  /*2a20*/  SHFL.IDX PT, R18, R27, R6, R11 ;  /* 0x000000061b127389 */ /* 0x0010a400000e000b */
.L_x_27009:
[----:B--2---:R-:W-:-:S07]  /*2a30*/  IMAD R34, R17, R18, R34 ;  /* 0x0000001211227224 */ /* 0x004fce00078e0222 */
.L_x_26928:
[----:B------:R-:W2:Y:S02]  /*2a40*/  LDC R35, c[0x0][0x3ac] ;  /* 0x0000eb00ff237b82 */ /* 0x000ea40000000800 */
[----:B--2---:R-:W-:-:S13]  /*2a50*/  ISETP.GE.AND P0, PT, R35, 0x5, PT ;  /* 0x000000052300780c */ /* 0x004fda0003f06270 */
[----:B------:R-:W-:Y:S05]  /*2a60*/  @!P0 BRA `(.L_x_26930) ;  /* 0x0000000000108947 */ /* 0x000fea0003800000 */
[----:B------:R-:W-:-:S03]  /*2a70*/  UMOV UR11, 0xffffffff ;  /* 0xffffffff000b7882 */ /* 0x000fc60000000000 */
[----:B------:R-:W-:Y:S05]  /*2a80*/  BRA.DIV UR11, `(.L_x_26931) ;  /* 0x0000001a0b4c7947 */ /* 0x000fea000b800000 */
[----:B0-----:R0:W2:Y:S02]  /*2a90*/  SHFL.IDX PT, R18, R27, R7, R11 ;  /* 0x000000071b127389 */ /* 0x0010a400000e000b */
.L_x_27012:
[----:B--2---:R-:W-:-:S07]  /*2aa0*/  IMAD R34, R20, R18, R34 ;  /* 0x0000001214227224 */ /* 0x004fce00078e0222 */
.L_x_26930:
[----:B------:R-:W-:-:S13]  /*2ab0*/  ISETP.GE.AND P0, PT, R35, 0x6, PT ;  /* 0x000000062300780c */ /* 0x000fda0003f06270 */
[----:B------:R-:W-:Y:S05]  /*2ac0*/  @!P0 BRA `(.L_x_26932) ;  /* 0x0000000000108947 */ /* 0x000fea0003800000 */
[----:B------:R-:W-:-:S03]  /*2ad0*/  UMOV UR11, 0xffffffff ;  /* 0xffffffff000b7882 */ /* 0x000fc60000000000 */
[----:B------:R-:W-:Y:S05]  /*2ae0*/  BRA.DIV UR11, `(.L_x_26933) ;  /* 0x0000001a0b547947 */ /* 0x000fea000b800000 */
[----:B0-----:R0:W2:Y:S02]  /*2af0*/  SHFL.IDX PT, R18, R27, R8, R11 ;  /* 0x000000081b127389 */ /* 0x0010a400000e000b */
.L_x_27015:
[----:B--2---:R-:W-:-:S07]  /*2b00*/  IMAD R34, R21, R18, R34 ;  /* 0x0000001215227224 */ /* 0x004fce00078e0222 */
.L_x_26932:
[----:B------:R-:W-:-:S13]  /*2b10*/  ISETP.GE.AND P0, PT, R35, 0x7, PT ;  /* 0x000000072300780c */ /* 0x000fda0003f06270 */
[----:B------:R-:W-:Y:S05]  /*2b20*/  @!P0 BRA `(.L_x_26934) ;  /* 0x0000000000108947 */ /* 0x000fea0003800000 */
[----:B------:R-:W-:-:S03]  /*2b30*/  UMOV UR11, 0xffffffff ;  /* 0xffffffff000b7882 */ /* 0x000fc60000000000 */
[----:B------:R-:W-:Y:S05]  /*2b40*/  BRA.DIV UR11, `(.L_x_26935) ;  /* 0x0000001a0b5c7947 */ /* 0x000fea000b800000 */
[----:B0-----:R0:W2:Y:S02]  /*2b50*/  SHFL.IDX PT, R18, R27, R9, R11 ;  /* 0x000000091b127389 */ /* 0x0010a400000e000b */
.L_x_27018:
[----:B--2---:R-:W-:-:S07]  /*2b60*/  IMAD R34, R22, R18, R34 ;  /* 0x0000001216227224 */ /* 0x004fce00078e0222 */
.L_x_26934:
[----:B------:R-:W-:-:S13]  /*2b70*/  ISETP.GE.AND P0, PT, R35, 0x8, PT ;  /* 0x000000082300780c */ /* 0x000fda0003f06270 */
[----:B------:R-:W-:Y:S05]  /*2b80*/  @!P0 BRA `(.L_x_26936) ;  /* 0x0000000000108947 */ /* 0x000fea0003800000 */
[----:B------:R-:W-:-:S03]  /*2b90*/  UMOV UR11, 0xffffffff ;  /* 0xffffffff000b7882 */ /* 0x000fc60000000000 */
[----:B------:R-:W-:Y:S05]  /*2ba0*/  BRA.DIV UR11, `(.L_x_26937) ;  /* 0x0000001a0b647947 */ /* 0x000fea000b800000 */
[----:B0-----:R0:W2:Y:S02]  /*2bb0*/  SHFL.IDX PT, R18, R27, R10, R11 ;  /* 0x0000000a1b127389 */ /* 0x0010a400000e000b */
.L_x_27021:
[----:B--2---:R-:W-:-:S07]  /*2bc0*/  IMAD R34, R13, R18, R34 ;  /* 0x000000120d227224 */ /* 0x004fce00078e0222 */
.L_x_26936:
[C---:B------:R-:W-:Y:S01]  /*2bd0*/  IMAD R18, R31.reuse, UR6, R25 ;  /* 0x000000061f127c24 */ /* 0x040fe2000f8e0219 */
[----:B------:R-:W-:-:S03]  /*2be0*/  IADD3 R31, PT, PT, R31, UR8, RZ ;  /* 0x000000081f1f7c10 */ /* 0x000fc6000fffe0ff */
[----:B------:R-:W-:Y:S01]  /*2bf0*/  IMAD R19, R18, 0x4, R33 ;  /* 0x0000000412137824 */ /* 0x000fe200078e0221 */
[----:B------:R-:W-:-:S04]  /*2c00*/  ISETP.GE.AND P0, PT, R31, UR22, PT ;  /* 0x000000161f007c0c */ /* 0x000fc8000bf06270 */
[----:B------:R2:W-:Y:S09]  /*2c10*/  STS [R19], R34 ;  /* 0x0000002213007388 */ /* 0x0005f20000000800 */
[----:B------:R-:W-:Y:S05]  /*2c20*/  @!P0 BRA `(.L_x_26938) ;  /* 0xfffffffc00288947 */ /* 0x000fea000383ffff */
.L_x_26921:
[----:B------:R-:W-:Y:S05]  /*2c30*/  BSYNC B0 ;  /* 0x0000000000007941 */ /* 0x000fea0003800000 */
.L_x_26920:
[----:B------:R-:W-:Y:S05]  /*2c40*/  @!P6 BRA `(.L_x_26939) ;  /* 0xfffffff4004ce947 */ /* 0x000fea000383ffff */
[----:B------:R-:W-:Y:S05]  /*2c50*/  BRA `(.L_x_26880) ;  /* 0x0000000c00387947 */ /* 0x000fea0003800000 */
.L_x_26911:
[----:B-1----:R-:W-:-:S07]  /*2c60*/  IMAD.MOV.U32 R26, RZ, RZ, RZ ;  /* 0x000000ffff1a7224 */ /* 0x002fce00078e00ff */
.L_x_26967:
        /* <DEDUP_REMOVED lines=17> */
.L_x_26940:
        /* <DEDUP_REMOVED lines=10> */
.L_x_26941:
        /* <DEDUP_REMOVED lines=10> */
.L_x_26942:
        /* <DEDUP_REMOVED lines=11> */
.L_x_26943:
        /* <DEDUP_REMOVED lines=10> */
.L_x_26944:
        /* <DEDUP_REMOVED lines=11> */
.L_x_26945:
        /* <DEDUP_REMOVED lines=11> */
.L_x_26946:
        /* <DEDUP_REMOVED lines=11> */
.L_x_26947:
        /* <DEDUP_REMOVED lines=27> */
.L_x_26966:
[----:B------:R-:W-:Y:S02]  /*33d0*/  IMAD R27, R32, 0x24, R31 ;  /* 0x00000024201b7824 */ /* 0x000fe400078e021f */
[----:B------:R-:W-:-:S04]  /*33e0*/  IMAD.MOV.U32 R33, RZ, RZ, RZ ;  /* 0x000000ffff217224 */ /* 0x000fc800078e00ff */
[----:B------:R-:W0:Y:S01]  /*33f0*/  LDS R27, [R27] ;  /* 0x000000001b1b7984 */ /* 0x000e220000000800 */
[----:B------:R-:W-:Y:S05]  /*3400*/  @!P3 BRA `(.L_x_26949) ;  /* 0x000000000010b947 */ /* 0x000fea0003800000 */
[----:B------:R-:W-:-:S03]  /*3410*/  UMOV UR11, 0xffffffff ;  /* 0xffffffff000b7882 */ /* 0x000fc60000000000 */
[----:B------:R-:W-:Y:S05]  /*3420*/  BRA.DIV UR11, `(.L_x_26950) ;  /* 0x000000120b647947 */ /* 0x000fea000b800000 */
[----:B0-----:R0:W1:Y:S02]  /*3430*/  SHFL.IDX PT, R33, R27, R12, R11 ;  /* 0x0000000c1b217389 */ /* 0x00106400000e000b */
.L_x_27023:
[----:B-1----:R-:W-:-:S07]  /*3440*/  IMAD R33, R14, R33, RZ ;  /* 0x000000210e217224 */ /* 0x002fce00078e02ff */
.L_x_26949:
[----:B------:R-:W-:Y:S05]  /*3450*/  @!P2 BRA `(.L_x_26951) ;  /* 0x000000000010a947 */ /* 0x000fea0003800000 */
[----:B------:R-:W-:-:S03]  /*3460*/  UMOV UR11, 0xffffffff ;  /* 0xffffffff000b7882 */ /* 0x000fc60000000000 */
[----:B------:R-:W-:Y:S05]  /*3470*/  BRA.DIV UR11, `(.L_x_26952) ;  /* 0x000000120b6c7947 */ /* 0x000fea000b800000 */
[----:B0-----:R0:W1:Y:S02]  /*3480*/  SHFL.IDX PT, R18, R27, R4, R11 ;  /* 0x000000041b127389 */ /* 0x00106400000e000b */
.L_x_27026:
[----:B-1--4-:R-:W-:-:S07]  /*3490*/  IMAD R33, R15, R18, R33 ;  /* 0x000000120f217224 */ /* 0x012fce00078e0221 */
.L_x_26951:
[----:B------:R-:W-:Y:S05]  /*34a0*/  @!P1 BRA `(.L_x_26953) ;  /* 0x0000000000109947 */ /* 0x000fea0003800000 */
[----:B------:R-:W-:-:S03]  /*34b0*/  UMOV UR11, 0xffffffff ;  /* 0xffffffff000b7882 */ /* 0x000fc60000000000 */
[----:B------:R-:W-:Y:S05]  /*34c0*/  BRA.DIV UR11, `(.L_x_26954) ;  /* 0x000000120b787947 */ /* 0x000fea000b800000 */
[----:B0-----:R0:W1:Y:S02]  /*34d0*/  SHFL.IDX PT, R18, R27, R5, R11 ;  /* 0x000000051b127389 */ /* 0x00106400000e000b */
.L_x_27029:
[----:B-1----:R-:W-:-:S07]  /*34e0*/  IMAD R33, R16, R18, R33 ;  /* 0x0000001210217224 */ /* 0x002fce00078e0221 */
.L_x_26953:
[----:B------:R-:W1:Y:S02]  /*34f0*/  LDC R34, c[0x0][0x3ac] ;  /* 0x0000eb00ff227b82 */ /* 0x000e640000000800 */
[----:B-1----:R-:W-:-:S13]  /*3500*/  ISETP.GE.AND P0, PT, R34, 0x4, PT ;  /* 0x000000042200780c */ /* 0x002fda0003f06270 */
[----:B------:R-:W-:Y:S05]  /*3510*/  @!P0 BRA `(.L_x_26955) ;  /* 0x0000000000108947 */ /* 0x000fea0003800000 */
[----:B------:R-:W-:-:S03]  /*3520*/  UMOV UR11, 0xffffffff ;  /* 0xffffffff000b7882 */ /* 0x000fc60000000000 */
[----:B------:R-:W-:Y:S05]  /*3530*/  BRA.DIV UR11, `(.L_x_26956) ;  /* 0x000000120b7c7947 */ /* 0x000fea000b800000 */
[----:B0-----:R0:W1:Y:S02]  /*3540*/  SHFL.IDX PT, R18, R27, R6, R11 ;  /* 0x000000061b127389 */ /* 0x00106400000e000b */
.L_x_27032:
[----:B-1----:R-:W-:-:S07]  /*3550*/  IMAD R33, R17, R18, R33 ;  /* 0x0000001211217224 */ /* 0x002fce00078e0221 */
.L_x_26955:
[----:B------:R-:W-:-:S13]  /*3560*/  ISETP.GE.AND P0, PT, R34, 0x5, PT ;  /* 0x000000052200780c */ /* 0x000fda0003f06270 */
[----:B------:R-:W-:Y:S05]  /*3570*/  @!P0 BRA `(.L_x_26957) ;  /* 0x0000000000108947 */ /* 0x000fea0003800000 */
[----:B------:R-:W-:-:S03]  /*3580*/  UMOV UR11, 0xffffffff ;  /* 0xffffffff000b7882 */ /* 0x000fc60000000000 */
[----:B------:R-:W-:Y:S05]  /*3590*/  BRA.DIV UR11, `(.L_x_26958) ;  /* 0x000000120b847947 */ /* 0x000fea000b800000 */
[----:B0-----:R0:W1:Y:S02]  /*35a0*/  SHFL.IDX PT, R18, R27, R7, R11 ;  /* 0x000000071b127389 */ /* 0x00106400000e000b */
.L_x_27035:
[----:B-1----:R-:W-:-:S07]  /*35b0*/  IMAD R33, R20, R18, R33 ;  /* 0x0000001214217224 */ /* 0x002fce00078e0221 */
.L_x_26957:
[----:B------:R-:W-:-:S13]  /*35c0*/  ISETP.GE.AND P0, PT, R34, 0x6, PT ;  /* 0x000000062200780c */ /* 0x000fda0003f06270 */
[----:B------:R-:W-:Y:S05]  /*35d0*/  @!P0 BRA `(.L_x_26959) ;  /* 0x0000000000108947 */ /* 0x000fea0003800000 */
[----:B------:R-:W-:-:S03]  /*35e0*/  UMOV UR11, 0xffffffff ;  /* 0xffffffff000b7882 */ /* 0x000fc60000000000 */
[----:B------:R-:W-:Y:S05]  /*35f0*/  BRA.DIV UR11, `(.L_x_26960) ;  /* 0x000000120b8c7947 */ /* 0x000fea000b800000 */
[----:B0-----:R0:W1:Y:S02]  /*3600*/  SHFL.IDX PT, R18, R27, R8, R11 ;  /* 0x000000081b127389 */ /* 0x00106400000e000b */
.L_x_27038:
[----:B-1----:R-:W-:-:S07]  /*3610*/  IMAD R33, R21, R18, R33 ;  /* 0x0000001215217224 */ /* 0x002fce00078e0221 */
.L_x_26959:
[----:B------:R-:W-:-:S13]  /*3620*/  ISETP.GE.AND P0, PT, R34, 0x7, PT ;  /* 0x000000072200780c */ /* 0x000fda0003f06270 */
[----:B------:R-:W-:Y:S05]  /*3630*/  @!P0 BRA `(.L_x_26961) ;  /* 0x0000000000108947 */ /* 0x000fea0003800000 */
[----:B------:R-:W-:-:S03]  /*3640*/  UMOV UR11, 0xffffffff ;  /* 0xffffffff000b7882 */ /* 0x000fc60000000000 */
[----:B------:R-:W-:Y:S05]  /*3650*/  BRA.DIV UR11, `(.L_x_26962) ;  /* 0x000000120b947947 */ /* 0x000fea000b800000 */
[----:B0-----:R0:W1:Y:S02]  /*3660*/  SHFL.IDX PT, R18, R27, R9, R11 ;  /* 0x000000091b127389 */ /* 0x00106400000e000b */
.L_x_27041:
[----:B-1----:R-:W-:-:S07]  /*3670*/  IMAD R33, R22, R18, R33 ;  /* 0x0000001216217224 */ /* 0x002fce00078e0221 */
.L_x_26961:
[----:B------:R-:W-:-:S13]  /*3680*/  ISETP.GE.AND P0, PT, R34, 0x8, PT ;  /* 0x000000082200780c */ /* 0x000fda0003f06270 */
[----:B------:R-:W-:Y:S05]  /*3690*/  @!P0 BRA `(.L_x_26963) ;  /* 0x0000000000108947 */ /* 0x000fea0003800000 */
[----:B------:R-:W-:-:S03]  /*36a0*/  UMOV UR11, 0xffffffff ;  /* 0xffffffff000b7882 */ /* 0x000fc60000000000 */
[----:B------:R-:W-:Y:S05]  /*36b0*/  BRA.DIV UR11, `(.L_x_26964) ;  /* 0x000000120b9c7947 */ /* 0x000fea000b800000 */
[----:B0-----:R0:W1:Y:S02]  /*36c0*/  SHFL.IDX PT, R18, R27, R10, R11 ;  /* 0x0000000a1b127389 */ /* 0x00106400000e000b */
.L_x_27044:
[----:B-1----:R-:W-:-:S07]  /*36d0*/  IMAD R33, R13, R18, R33 ;  /* 0x000000120d217224 */ /* 0x002fce00078e0221 */
.L_x_26963:
[----:B------:R-:W-:-:S07]  /*36e0*/  IMAD.U32 R18, RZ, RZ, UR13 ;  /* 0x0000000dff127e24 */ /* 0x000fce000f8e00ff */
.L_x_26965:
        /* <DEDUP_REMOVED lines=36> */
.L_x_26948:
[----:B------:R-:W-:Y:S05]  /*3930*/  @!P6 BRA `(.L_x_26967) ;  /* 0xfffffff000cce947 */ /* 0x000fea000383ffff */
.L_x_26880:
        /* <DEDUP_REMOVED lines=34> */
.L_x_26969:
[----:B------:R-:W-:Y:S05]  /*3b60*/  BSYNC.RECONVERGENT B0 ;  /* 0x0000000000007941 */ /* 0x000fea0003800200 */
.L_x_26968:
[----:B------:R-:W-:Y:S04]  /*3b70*/  BSSY.RECONVERGENT B0, `(.L_x_26970) ;  /* 0x000001e000007945 */ /* 0x000fe80003800200 */
[----:B------:R-:W-:Y:S05]  /*3b80*/  @!P5 BRA `(.L_x_26971) ;  /* 0x000000000070d947 */ /* 0x000fea0003800000 */
[----:B012-4-:R-:W0:Y:S01]  /*3b90*/  S2R R19, SR_CgaCtaId ;  /* 0x0000000000137919 */ /* 0x017e220000008800 */
[----:B------:R-:W-:-:S05]  /*3ba0*/  MOV R18, 0x400 ;  /* 0x0000040000127802 */ /* 0x000fca0000000f00 */
[----:B------:R-:W-:-:S05]  /*3bb0*/  VIADD R18, R18, 0x580 ;  /* 0x0000058012127836 */ /* 0x000fca0000000000 */
[----:B0-----:R-:W-:-:S07]  /*3bc0*/  LEA R26, R19, R18, 0x18 ;  /* 0x00000012131a7211 */ /* 0x001fce00078ec0ff */
.L_x_26972:
        /* <DEDUP_REMOVED lines=24> */
.L_x_26971:
[----:B------:R-:W-:Y:S05]  /*3d50*/  BSYNC.RECONVERGENT B0 ;  /* 0x0000000000007941 */ /* 0x000fea0003800200 */
.L_x_26970:
[----:B------:R-:W5:Y:S02]  /*3d60*/  LDCU UR11, c[0x0][0x374] ;  /* 0x00006e80ff0b77ac */ /* 0x000f640008000800 */
[----:B-----5:R-:W-:Y:S02]  /*3d70*/  UIADD3 UR10, UPT, UPT, UR11, UR10, URZ ;  /* 0x0000000a0b0a7290 */ /* 0x020fe4000fffe0ff */
[----:B------:R-:W-:-:S04]  /*3d80*/  USHF.L.U32 UR11, UR11, 0x1, URZ ;  /* 0x000000010b0b7899 */ /* 0x000fc800080006ff */
[----:B------:R-:W-:-:S09]  /*3d90*/  UISETP.GE.U32.AND UP0, UPT, UR10, UR11, UPT ;  /* 0x0000000b0a00728c */ /* 0x000fd2000bf06070 */
[----:B------:R-:W-:Y:S05]  /*3da0*/  BRA.U !UP0, `(.L_x_26973) ;  /* 0xffffffd1083c7547 */ /* 0x000fea000b83ffff */
[----:B------:R-:W-:Y:S05]  /*3db0*/  EXIT ;  /* 0x000000000000794d */ /* 0x000fea0003800000 */
.L_x_26894:
[----:B------:R-:W-:Y:S01]  /*3dc0*/  BSSY B2, `(.L_x_26974) ;  /* 0x0000006000027945 */ /* 0x000fe20003800000 */
[----:B------:R-:W-:Y:S02]  /*3dd0*/  IMAD.MOV.U32 R19, RZ, RZ, R12 ;  /* 0x000000ffff137224 */ /* 0x000fe400078e000c */
[----:B------:R-:W-:-:S07]  /*3de0*/  IMAD.MOV.U32 R18, RZ, RZ, -0x1 ;  /* 0xffffffffff127424 */ /* 0x000fce00078e00ff */
[----:B01--4-:R-:W-:Y:S05]  /*3df0*/  WARPSYNC.COLLECTIVE R18, `(.L_x_26975) ;  /* 0x0000000012087348 */ /* 0x013fea0003c00000 */
[----:B0-----:R0:W2:Y:S02]  /*3e00*/  SHFL.IDX P0, R18, R27, R19, R11 ;  /* 0x000000131b127389 */ /* 0x0010a4000000000b */
[----:B012-4-:R-:W-:Y:S05]  /*3e10*/  ENDCOLLECTIVE ;  /* 0x000000000000791b */ /* 0x017fea0003800000 */
.L_x_26975:
[----:B------:R-:W-:Y:S05]  /*3e20*/  BSYNC B2 ;  /* 0x0000000000027941 */ /* 0x000fea0003800000 */
.L_x_26974:
[----:B------:R-:W-:Y:S05]  /*3e30*/  BRA `(.L_x_26976) ;  /* 0xffffffdc00ec7947 */ /* 0x000fea000383ffff */
.L_x_26896:
[----:B------:R-:W-:Y:S01]  /*3e40*/  BSSY B2, `(.L_x_26977) ;  /* 0x0000006000027945 */ /* 0x000fe20003800000 */
[----:B------:R-:W-:Y:S01]  /*3e50*/  IMAD.MOV.U32 R19, RZ, RZ, R4 ;  /* 0x000000ffff137224 */ /* 0x000fe200078e0004 */
[----:B------:R-:W-:-:S07]  /*3e60*/  MOV R18, 0xffffffff ;  /* 0xffffffff00127802 */ /* 0x000fce0000000f00 */
[----:B01--4-:R-:W-:Y:S05]  /*3e70*/  WARPSYNC.COLLECTIVE R18, `(.L_x_26978) ;  /* 0x0000000012087348 */ /* 0x013fea0003c00000 */
[----:B0-----:R0:W2:Y:S02]  /*3e80*/  SHFL.IDX P0, R18, R27, R19, R11 ;  /* 0x000000131b127389 */ /* 0x0010a4000000000b */
[----:B012-4-:R-:W-:Y:S05]  /*3e90*/  ENDCOLLECTIVE ;  /* 0x000000000000791b */ /* 0x017fea0003800000 */
.L_x_26978:
[----:B------:R-:W-:Y:S05]  /*3ea0*/  BSYNC B2 ;  /* 0x0000000000027941 */ /* 0x000fea0003800000 */
.L_x_26977:
[----:B------:R-:W-:Y:S05]  /*3eb0*/  BRA `(.L_x_26979) ;  /* 0xffffffdc00e07947 */ /* 0x000fea000383ffff */
.L_x_26898:
[----:B------:R-:W-:Y:S01]  /*3ec0*/  BSSY B2, `(.L_x_26980) ;  /* 0x0000006000027945 */ /* 0x000fe20003800000 */
[----:B------:R-:W-:Y:S02]  /*3ed0*/  IMAD.MOV.U32 R19, RZ, RZ, R5 ;  /* 0x000000ffff137224 */ /* 0x000fe400078e0005 */
[----:B------:R-:W-:-:S07]  /*3ee0*/  IMAD.MOV.U32 R18, RZ, RZ, -0x1 ;  /* 0xffffffffff127424 */ /* 0x000fce00078e00ff */
[----:B01--4-:R-:W-:Y:S05]  /*3ef0*/  WARPSYNC.COLLECTIVE R18, `(.L_x_26981) ;  /* 0x0000000012087348 */ /* 0x013fea0003c00000 */
[----:B0-----:R0:W2:Y:S02]  /*3f00*/  SHFL.IDX P0, R18, R27, R19, R11 ;  /* 0x000000131b127389 */ /* 0x0010a4000000000b */
[----:B012-4-:R-:W-:Y:S05]  /*3f10*/  ENDCOLLECTIVE ;  /* 0x000000000000791b */ /* 0x017fea0003800000 */
.L_x_26981:
[----:B------:R-:W-:Y:S05]  /*3f20*/  BSYNC B2 ;  /* 0x0000000000027941 */ /* 0x000fea0003800000 */
.L_x_26980:
[----:B------:R-:W-:Y:S05]  /*3f30*/  BRA `(.L_x_26982) ;  /* 0xffffffdc00d47947 */ /* 0x000fea000383ffff */
.L_x_26900:
[----:B------:R-:W-:Y:S01]  /*3f40*/  BSSY B2, `(.L_x_26983) ;  /* 0x0000006000027945 */ /* 0x000fe20003800000 */
[----:B------:R-:W-:Y:S01]  /*3f50*/  IMAD.MOV.U32 R19, RZ, RZ, R6 ;  /* 0x000000ffff137224 */ /* 0x000fe200078e0006 */
[----:B------:R-:W-:-:S07]  /*3f60*/  MOV R18, 0xffffffff ;  /* 0xffffffff00127802 */ /* 0x000fce0000000f00 */
[----:B01--4-:R-:W-:Y:S05]  /*3f70*/  WARPSYNC.COLLECTIVE R18, `(.L_x_26984) ;  /* 0x0000000012087348 */ /* 0x013fea0003c00000 */
[----:B0-----:R0:W2:Y:S02]  /*3f80*/  SHFL.IDX P0, R18, R27, R19, R11 ;  /* 0x000000131b127389 */ /* 0x0010a4000000000b */
[----:B012-4-:R-:W-:Y:S05]  /*3f90*/  ENDCOLLECTIVE ;  /* 0x000000000000791b */ /* 0x017fea0003800000 */
.L_x_26984:
[----:B------:R-:W-:Y:S05]  /*3fa0*/  BSYNC B2 ;  /* 0x0000000000027941 */ /* 0x000fea0003800000 */
.L_x_26983:
[----:B------:R-:W-:Y:S05]  /*3fb0*/  BRA `(.L_x_26985) ;  /* 0xffffffdc00c87947 */ /* 0x000fea000383ffff */
.L_x_26902:
[----:B------:R-:W-:Y:S01]  /*3fc0*/  BSSY B2, `(.L_x_26986) ;  /* 0x0000006000027945 */ /* 0x000fe20003800000 */
[----:B------:R-:W-:Y:S02]  /*3fd0*/  IMAD.MOV.U32 R19, RZ, RZ, R7 ;  /* 0x000000ffff137224 */ /* 0x000fe400078e0007 */
[----:B------:R-:W-:-:S07]  /*3fe0*/  IMAD.MOV.U32 R18, RZ, RZ, -0x1 ;  /* 0xffffffffff127424 */ /* 0x000fce00078e00ff */
[----:B01--4-:R-:W-:Y:S05]  /*3ff0*/  WARPSYNC.COLLECTIVE R18, `(.L_x_26987) ;  /* 0x0000000012087348 */ /* 0x013fea0003c00000 */
[----:B0-----:R0:W2:Y:S02]  /*4000*/  SHFL.IDX P0, R18, R27, R19, R11 ;  /* 0x000000131b127389 */ /* 0x0010a4000000000b */
[----:B012-4-:R-:W-:Y:S05]  /*4010*/  ENDCOLLECTIVE ;  /* 0x000000000000791b */ /* 0x017fea0003800000 */
.L_x_26987:
[----:B------:R-:W-:Y:S05]  /*4020*/  BSYNC B2 ;  /* 0x0000000000027941 */ /* 0x000fea0003800000 */
.L_x_26986:
[----:B------:R-:W-:Y:S05]  /*4030*/  BRA `(.L_x_26988) ;  /* 0xffffffdc00c47947 */ /* 0x000fea000383ffff */
.L_x_26904:
[----:B------:R-:W-:Y:S01]  /*4040*/  BSSY B2, `(.L_x_26989) ;  /* 0x0000006000027945 */ /* 0x000fe20003800000 */
[----:B------:R-:W-:Y:S01]  /*4050*/  IMAD.MOV.U32 R19, RZ, RZ, R8 ;  /* 0x000000ffff137224 */ /* 0x000fe200078e0008 */
[----:B------:R-:W-:-:S07]  /*4060*/  MOV R18, 0xffffffff ;  /* 0xffffffff00127802 */ /* 0x000fce0000000f00 */
[----:B01--4-:R-:W-:Y:S05]  /*4070*/  WARPSYNC.COLLECTIVE R18, `(.L_x_26990) ;  /* 0x0000000012087348 */ /* 0x013fea0003c00000 */
[----:B0-----:R0:W2:Y:S02]  /*4080*/  SHFL.IDX P0, R18, R27, R19, R11 ;  /* 0x000000131b127389 */ /* 0x0010a4000000000b */
[----:B012-4-:R-:W-:Y:S05]  /*4090*/  ENDCOLLECTIVE ;  /* 0x000000000000791b */ /* 0x017fea0003800000 */
.L_x_26990:
[----:B------:R-:W-:Y:S05]  /*40a0*/  BSYNC B2 ;  /* 0x0000000000027941 */ /* 0x000fea0003800000 */
.L_x_26989:
[----:B------:R-:W-:Y:S05]  /*40b0*/  BRA `(.L_x_26991) ;  /* 0xffffffdc00bc7947 */ /* 0x000fea000383ffff */
.L_x_26906:
[----:B------:R-:W-:Y:S01]  /*40c0*/  BSSY B2, `(.L_x_26992) ;  /* 0x0000006000027945 */ /* 0x000fe20003800000 */
[----:B------:R-:W-:Y:S02]  /*40d0*/  IMAD.MOV.U32 R19, RZ, RZ, R9 ;  /* 0x000000ffff137224 */ /* 0x000fe400078e0009 */
[----:B------:R-:W-:-:S07]  /*40e0*/  IMAD.MOV.U32 R18, RZ, RZ, -0x1 ;  /* 0xffffffffff127424 */ /* 0x000fce00078e00ff */
[----:B01--4-:R-:W-:Y:S05]  /*40f0*/  WARPSYNC.COLLECTIVE R18, `(.L_x_26993) ;  /* 0x0000000012087348 */ /* 0x013fea0003c00000 */
[----:B0-----:R0:W2:Y:S02]  /*4100*/  SHFL.IDX P0, R18, R27, R19, R11 ;  /* 0x000000131b127389 */ /* 0x0010a4000000000b */
[----:B012-4-:R-:W-:Y:S05]  /*4110*/  ENDCOLLECTIVE ;  /* 0x000000000000791b */ /* 0x017fea0003800000 */
.L_x_26993:
[----:B------:R-:W-:Y:S05]  /*4120*/  BSYNC B2 ;  /* 0x0000000000027941 */ /* 0x000fea0003800000 */
.L_x_26992:
[----:B------:R-:W-:Y:S05]  /*4130*/  BRA `(.L_x_26994) ;  /* 0xffffffdc00b47947 */ /* 0x000fea000383ffff */
.L_x_26908:
[----:B------:R-:W-:Y:S01]  /*4140*/  BSSY B2, `(.L_x_26995) ;  /* 0x0000006000027945 */ /* 0x000fe20003800000 */
[----:B------:R-:W-:Y:S01]  /*4150*/  IMAD.MOV.U32 R19, RZ, RZ, R10 ;  /* 0x000000ffff137224 */ /* 0x000fe200078e000a */
[----:B------:R-:W-:-:S07]  /*4160*/  MOV R18, 0xffffffff ;  /* 0xffffffff00127802 */ /* 0x000fce0000000f00 */
[----:B01--4-:R-:W-:Y:S05]  /*4170*/  WARPSYNC.COLLECTIVE R18, `(.L_x_26996) ;  /* 0x0000000012087348 */ /* 0x013fea0003c00000 */
[----:B0-----:R0:W2:Y:S02]  /*4180*/  SHFL.IDX P0, R18, R27, R19, R11 ;  /* 0x000000131b127389 */ /* 0x0010a4000000000b */
[----:B012-4-:R-:W-:Y:S05]  /*4190*/  ENDCOLLECTIVE ;  /* 0x000000000000791b */ /* 0x017fea0003800000 */
.L_x_26996:
[----:B------:R-:W-:Y:S05]  /*41a0*/  BSYNC B2 ;  /* 0x0000000000027941 */ /* 0x000fea0003800000 */
.L_x_26995:
[----:B------:R-:W-:Y:S05]  /*41b0*/  BRA `(.L_x_26997) ;  /* 0xffffffdc00ac7947 */ /* 0x000fea000383ffff */
.L_x_26923:
[----:B------:R-:W-:Y:S01]  /*41c0*/  BSSY B1, `(.L_x_26998) ;  /* 0x0000006000017945 */ /* 0x000fe20003800000 */
[----:B------:R-:W-:Y:S02]  /*41d0*/  IMAD.MOV.U32 R19, RZ, RZ, R12 ;  /* 0x000000ffff137224 */ /* 0x000fe400078e000c */
[----:B------:R-:W-:-:S07]  /*41e0*/  IMAD.MOV.U32 R18, RZ, RZ, -0x1 ;  /* 0xffffffffff127424 */ /* 0x000fce00078e00ff */
[----:B01--4-:R-:W-:Y:S05]  /*41f0*/  WARPSYNC.COLLECTIVE R18, `(.L_x_26999) ;  /* 0x0000000012087348 */ /* 0x013fea0003c00000 */
[----:B0-----:R0:W2:Y:S02]  /*4200*/  SHFL.IDX P0, R18, R27, R19, R11 ;  /* 0x000000131b127389 */ /* 0x0010a4000000000b */
[----:B012-4-:R-:W-:Y:S05]  /*4210*/  ENDCOLLECTIVE ;  /* 0x000000000000791b */ /* 0x017fea0003800000 */
.L_x_26999:
[----:B------:R-:W-:Y:S05]  /*4220*/  BSYNC B1 ;  /* 0x0000000000017941 */ /* 0x000fea0003800000 */
.L_x_26998:
[----:B------:R-:W-:Y:S05]  /*4230*/  BRA `(.L_x_27000) ;  /* 0xffffffe400c07947 */ /* 0x000fea000383ffff */
.L_x_26925:
[----:B------:R-:W-:Y:S01]  /*4240*/  BSSY B1, `(.L_x_27001) ;  /* 0x0000006000017945 */ /* 0x000fe20003800000 */
[----:B------:R-:W-:Y:S01]  /*4250*/  IMAD.MOV.U32 R19, RZ, RZ, R4 ;  /* 0x000000ffff137224 */ /* 0x000fe200078e0004 */
[----:B------:R-:W-:-:S07]  /*4260*/  MOV R18, 0xffffffff ;  /* 0xffffffff00127802 */ /* 0x000fce0000000f00 */
[----:B01--4-:R-:W-:Y:S05]  /*4270*/  WARPSYNC.COLLECTIVE R18, `(.L_x_27002) ;  /* 0x0000000012087348 */ /* 0x013fea0003c00000 */
[----:B0-----:R0:W2:Y:S02]  /*4280*/  SHFL.IDX P0, R18, R27, R19, R11 ;  /* 0x000000131b127389 */ /* 0x0010a4000000000b */
[----:B012-4-:R-:W-:Y:S05]  /*4290*/  ENDCOLLECTIVE ;  /* 0x000000000000791b */ /* 0x017fea0003800000 */
.L_x_27002:
[----:B------:R-:W-:Y:S05]  /*42a0*/  BSYNC B1 ;  /* 0x0000000000017941 */ /* 0x000fea0003800000 */
.L_x_27001:
[----:B------:R-:W-:Y:S05]  /*42b0*/  BRA `(.L_x_27003) ;  /* 0xffffffe400b47947 */ /* 0x000fea000383ffff */
.L_x_26927:
[----:B------:R-:W-:Y:S01]  /*42c0*/  BSSY B1, `(.L_x_27004) ;  /* 0x0000006000017945 */ /* 0x000fe20003800000 */
[----:B------:R-:W-:Y:S02]  /*42d0*/  IMAD.MOV.U32 R19, RZ, RZ, R5 ;  /* 0x000000ffff137224 */ /* 0x000fe400078e0005 */
[----:B------:R-:W-:-:S07]  /*42e0*/  IMAD.MOV.U32 R18, RZ, RZ, -0x1 ;  /* 0xffffffffff127424 */ /* 0x000fce00078e00ff */
[----:B01--4-:R-:W-:Y:S05]  /*42f0*/  WARPSYNC.COLLECTIVE R18, `(.L_x_27005) ;  /* 0x0000000012087348 */ /* 0x013fea0003c00000 */
[----:B0-----:R0:W2:Y:S02]  /*4300*/  SHFL.IDX P0, R18, R27, R19, R11 ;  /* 0x000000131b127389 */ /* 0x0010a4000000000b */
[----:B012-4-:R-:W-:Y:S05]  /*4310*/  ENDCOLLECTIVE ;  /* 0x000000000000791b */ /* 0x017fea0003800000 */
.L_x_27005:
[----:B------:R-:W-:Y:S05]  /*4320*/  BSYNC B1 ;  /* 0x0000000000017941 */ /* 0x000fea0003800000 */
.L_x_27004:
[----:B------:R-:W-:Y:S05]  /*4330*/  BRA `(.L_x_27006) ;  /* 0xffffffe400a87947 */ /* 0x000fea000383ffff */
.L_x_26929:
[----:B------:R-:W-:Y:S01]  /*4340*/  BSSY B1, `(.L_x_27007) ;  /* 0x0000006000017945 */ /* 0x000fe20003800000 */
[----:B------:R-:W-:Y:S01]  /*4350*/  IMAD.MOV.U32 R19, RZ, RZ, R6 ;  /* 0x000000ffff137224 */ /* 0x000fe200078e0006 */
[----:B------:R-:W-:-:S07]  /*4360*/  MOV R18, 0xffffffff ;  /* 0xffffffff00127802 */ /* 0x000fce0000000f00 */
[----:B01--4-:R-:W-:Y:S05]  /*4370*/  WARPSYNC.COLLECTIVE R18, `(.L_x_27008) ;  /* 0x0000000012087348 */ /* 0x013fea0003c00000 */
[----:B0-----:R0:W2:Y:S02]  /*4380*/  SHFL.IDX P0, R18, R27, R19, R11 ;  /* 0x000000131b127389 */ /* 0x0010a4000000000b */
[----:B012-4-:R-:W-:Y:S05]  /*4390*/  ENDCOLLECTIVE ;  /* 0x000000000000791b */ /* 0x017fea0003800000 */
.L_x_27008:
[----:B------:R-:W-:Y:S05]  /*43a0*/  BSYNC B1 ;  /* 0x0000000000017941 */ /* 0x000fea0003800000 */
.L_x_27007:
[----:B------:R-:W-:Y:S05]  /*43b0*/  BRA `(.L_x_27009) ;  /* 0xffffffe4009c7947 */ /* 0x000fea000383ffff */
.L_x_26931:
[----:B------:R-:W-:Y:S01]  /*43c0*/  BSSY B1, `(.L_x_27010) ;  /* 0x0000006000017945 */ /* 0x000fe20003800000 */
[----:B------:R-:W-:Y:S02]  /*43d0*/  IMAD.MOV.U32 R19, RZ, RZ, R7 ;  /* 0x000000ffff137224 */ /* 0x000fe400078e0007 */
[----:B------:R-:W-:-:S07]  /*43e0*/  IMAD.MOV.U32 R18, RZ, RZ, -0x1 ;  /* 0xffffffffff127424 */ /* 0x000fce00078e00ff */
[----:B01--4-:R-:W-:Y:S05]  /*43f0*/  WARPSYNC.COLLECTIVE R18, `(.L_x_27011) ;  /* 0x0000000012087348 */ /* 0x013fea0003c00000 */
[----:B0-----:R0:W2:Y:S02]  /*4400*/  SHFL.IDX P0, R18, R27, R19, R11 ;  /* 0x000000131b127389 */ /* 0x0010a4000000000b */
[----:B012-4-:R-:W-:Y:S05]  /*4410*/  ENDCOLLECTIVE ;  /* 0x000000000000791b */ /* 0x017fea0003800000 */
.L_x_27011:
[----:B------:R-:W-:Y:S05]  /*4420*/  BSYNC B1 ;  /* 0x0000000000017941 */ /* 0x000fea0003800000 */
.L_x_27010:
[----:B------:R-:W-:Y:S05]  /*4430*/  BRA `(.L_x_27012) ;  /* 0xffffffe400987947 */ /* 0x000fea000383ffff */
.L_x_26933:
[----:B------:R-:W-:Y:S01]  /*4440*/  BSSY B1, `(.L_x_27013) ;  /* 0x0000006000017945 */ /* 0x000fe20003800000 */
[----:B------:R-:W-:Y:S01]  /*4450*/  IMAD.MOV.U32 R19, RZ, RZ, R8 ;  /* 0x000000ffff137224 */ /* 0x000fe200078e0008 */
[----:B------:R-:W-:-:S07]  /*4460*/  MOV R18, 0xffffffff ;  /* 0xffffffff00127802 */ /* 0x000fce0000000f00 */
[----:B01--4-:R-:W-:Y:S05]  /*4470*/  WARPSYNC.COLLECTIVE R18, `(.L_x_27014) ;  /* 0x0000000012087348 */ /* 0x013fea0003c00000 */
[----:B0-----:R0:W2:Y:S02]  /*4480*/  SHFL.IDX P0, R18, R27, R19, R11 ;  /* 0x000000131b127389 */ /* 0x0010a4000000000b */
[----:B012-4-:R-:W-:Y:S05]  /*4490*/  ENDCOLLECTIVE ;  /* 0x000000000000791b */ /* 0x017fea0003800000 */
.L_x_27014:
[----:B------:R-:W-:Y:S05]  /*44a0*/  BSYNC B1 ;  /* 0x0000000000017941 */ /* 0x000fea0003800000 */
.L_x_27013:
[----:B------:R-:W-:Y:S05]  /*44b0*/  BRA `(.L_x_27015) ;  /* 0xffffffe400907947 */ /* 0x000fea000383ffff */
.L_x_26935:
[----:B------:R-:W-:Y:S01]  /*44c0*/  BSSY B1, `(.L_x_27016) ;  /* 0x0000006000017945 */ /* 0x000fe20003800000 */
[----:B------:R-:W-:Y:S02]  /*44d0*/  IMAD.MOV.U32 R19, RZ, RZ, R9 ;  /* 0x000000ffff137224 */ /* 0x000fe400078e0009 */
[----:B------:R-:W-:-:S07]  /*44e0*/  IMAD.MOV.U32 R18, RZ, RZ, -0x1 ;  /* 0xffffffffff127424 */ /* 0x000fce00078e00ff */
[----:B01--4-:R-:W-:Y:S05]  /*44f0*/  WARPSYNC.COLLECTIVE R18, `(.L_x_27017) ;  /* 0x0000000012087348 */ /* 0x013fea0003c00000 */
[----:B0-----:R0:W2:Y:S02]  /*4500*/  SHFL.IDX P0, R18, R27, R19, R11 ;  /* 0x000000131b127389 */ /* 0x0010a4000000000b */
[----:B012-4-:R-:W-:Y:S05]  /*4510*/  ENDCOLLECTIVE ;  /* 0x000000000000791b */ /* 0x017fea0003800000 */
.L_x_27017:
[----:B------:R-:W-:Y:S05]  /*4520*/  BSYNC B1 ;  /* 0x0000000000017941 */ /* 0x000fea0003800000 */
.L_x_27016:
[----:B------:R-:W-:Y:S05]  /*4530*/  BRA `(.L_x_27018) ;  /* 0xffffffe400887947 */ /* 0x000fea000383ffff */
.L_x_26937:
[----:B------:R-:W-:Y:S01]  /*4540*/  BSSY B1, `(.L_x_27019) ;  /* 0x0000006000017945 */ /* 0x000fe20003800000 */
[----:B------:R-:W-:Y:S01]  /*4550*/  IMAD.MOV.U32 R19, RZ, RZ, R10 ;  /* 0x000000ffff137224 */ /* 0x000fe200078e000a */
[----:B------:R-:W-:-:S07]  /*4560*/  MOV R18, 0xffffffff ;  /* 0xffffffff00127802 */ /* 0x000fce0000000f00 */
[----:B01--4-:R-:W-:Y:S05]  /*4570*/  WARPSYNC.COLLECTIVE R18, `(.L_x_27020) ;  /* 0x0000000012087348 */ /* 0x013fea0003c00000 */
[----:B0-----:R0:W2:Y:S02]  /*4580*/  SHFL.IDX P0, R18, R27, R19, R11 ;  /* 0x000000131b127389 */ /* 0x0010a4000000000b */
[----:B012-4-:R-:W-:Y:S05]  /*4590*/  ENDCOLLECTIVE ;  /* 0x000000000000791b */ /* 0x017fea0003800000 */
.L_x_27020:
[----:B------:R-:W-:Y:S05]  /*45a0*/  BSYNC B1 ;  /* 0x0000000000017941 */ /* 0x000fea0003800000 */
.L_x_27019:
[----:B------:R-:W-:Y:S05]  /*45b0*/  BRA `(.L_x_27021) ;  /* 0xffffffe400807947 */ /* 0x000fea000383ffff */
.L_x_26950:
[----:B------:R-:W-:Y:S02]  /*45c0*/  IMAD.MOV.U32 R18, RZ, RZ, -0x1 ;  /* 0xffffffffff127424 */ /* 0x000fe400078e00ff */
[----:B------:R-:W-:-:S07]  /*45d0*/  IMAD.MOV.U32 R19, RZ, RZ, R12 ;  /* 0x000000ffff137224 */ /* 0x000fce00078e000c */
[----:B0---4-:R-:W-:Y:S05]  /*45e0*/  WARPSYNC.COLLECTIVE R18, `(.L_x_27022) ;  /* 0x0000000012087348 */ /* 0x011fea0003c00000 */
[----:B0-----:R0:W1:Y:S02]  /*45f0*/  SHFL.IDX P0, R18, R27, R19, R11 ;  /* 0x000000131b127389 */ /* 0x001064000000000b */
[----:B01--4-:R-:W-:Y:S05]  /*4600*/  ENDCOLLECTIVE ;  /* 0x000000000000791b */ /* 0x013fea0003800000 */
.L_x_27022:
[----:B------:R-:W-:Y:S01]  /*4610*/  IMAD.MOV.U32 R33, RZ, RZ, R18 ;  /* 0x000000ffff217224 */ /* 0x000fe200078e0012 */
[----:B------:R-:W-:Y:S06]  /*4620*/  BRA `(.L_x_27023) ;  /* 0xffffffec00847947 */ /* 0x000fec000383ffff */
.L_x_26952:
[----:B------:R-:W-:Y:S01]  /*4630*/  BSSY B0, `(.L_x_27024) ;  /* 0x0000006000007945 */ /* 0x000fe20003800000 */
[----:B------:R-:W-:Y:S01]  /*4640*/  MOV R19, R4 ;  /* 0x0000000400137202 */ /* 0x000fe20000000f00 */
[----:B------:R-:W-:-:S07]  /*4650*/  IMAD.MOV.U32 R18, RZ, RZ, -0x1 ;  /* 0xffffffffff127424 */ /* 0x000fce00078e00ff */
[----:B0---4-:R-:W-:Y:S05]  /*4660*/  WARPSYNC.COLLECTIVE R18, `(.L_x_27025) ;  /* 0x0000000012087348 */ /* 0x011fea0003c00000 */
[----:B0-----:R0:W1:Y:S02]  /*4670*/  SHFL.IDX P0, R18, R27, R19, R11 ;  /* 0x000000131b127389 */ /* 0x001064000000000b */
[----:B01--4-:R-:W-:Y:S05]  /*4680*/  ENDCOLLECTIVE ;  /* 0x000000000000791b */ /* 0x013fea0003800000 */
.L_x_27025:
[----:B------:R-:W-:Y:S05]  /*4690*/  BSYNC B0 ;  /* 0x0000000000007941 */ /* 0x000fea0003800000 */
.L_x_27024:
[----:B------:R-:W-:Y:S05]  /*46a0*/  BRA `(.L_x_27026) ;  /* 0xffffffec00787947 */ /* 0x000fea000383ffff */
.L_x_26954:
[----:B------:R-:W-:Y:S01]  /*46b0*/  BSSY B0, `(.L_x_27027) ;  /* 0x0000006000007945 */ /* 0x000fe20003800000 */
[----:B------:R-:W-:Y:S02]  /*46c0*/  IMAD.MOV.U32 R19, RZ, RZ, R5 ;  /* 0x000000ffff137224 */ /* 0x000fe400078e0005 */
[----:B------:R-:W-:-:S07]  /*46d0*/  IMAD.MOV.U32 R18, RZ, RZ, -0x1 ;  /* 0xffffffffff127424 */ /* 0x000fce00078e00ff */
[----:B0---4-:R-:W-:Y:S05]  /*46e0*/  WARPSYNC.COLLECTIVE R18, `(.L_x_27028) ;  /* 0x0000000012087348 */ /* 0x011fea0003c00000 */
[----:B0-----:R0:W1:Y:S02]  /*46f0*/  SHFL.IDX P0, R18, R27, R19, R11 ;  /* 0x000000131b127389 */ /* 0x001064000000000b */
[----:B01--4-:R-:W-:Y:S05]  /*4700*/  ENDCOLLECTIVE ;  /* 0x000000000000791b */ /* 0x013fea0003800000 */
.L_x_27028:
[----:B------:R-:W-:Y:S05]  /*4710*/  BSYNC B0 ;  /* 0x0000000000007941 */ /* 0x000fea0003800000 */
.L_x_27027:
[----:B------:R-:W-:Y:S05]  /*4720*/  BRA `(.L_x_27029) ;  /* 0xffffffec006c7947 */ /* 0x000fea000383ffff */
.L_x_26956:
[----:B------:R-:W-:Y:S01]  /*4730*/  BSSY B0, `(.L_x_27030) ;  /* 0x0000006000007945 */ /* 0x000fe20003800000 */
[----:B------:R-:W-:Y:S01]  /*4740*/  MOV R19, R6 ;  /* 0x0000000600137202 */ /* 0x000fe20000000f00 */
[----:B------:R-:W-:-:S07]  /*4750*/  IMAD.MOV.U32 R18, RZ, RZ, -0x1 ;  /* 0xffffffffff127424 */ /* 0x000fce00078e00ff */
[----:B0---4-:R-:W-:Y:S05]  /*4760*/  WARPSYNC.COLLECTIVE R18, `(.L_x_27031) ;  /* 0x0000000012087348 */ /* 0x011fea0003c00000 */
[----:B0-----:R0:W1:Y:S02]  /*4770*/  SHFL.IDX P0, R18, R27, R19, R11 ;  /* 0x000000131b127389 */ /* 0x001064000000000b */
[----:B01--4-:R-:W-:Y:S05]  /*4780*/  ENDCOLLECTIVE ;  /* 0x000000000000791b */ /* 0x013fea0003800000 */
.L_x_27031:
[----:B------:R-:W-:Y:S05]  /*4790*/  BSYNC B0 ;  /* 0x0000000000007941 */ /* 0x000fea0003800000 */
.L_x_27030:
[----:B------:R-:W-:Y:S05]  /*47a0*/  BRA `(.L_x_27032) ;  /* 0xffffffec00687947 */ /* 0x000fea000383ffff */
.L_x_26958:
[----:B------:R-:W-:Y:S01]  /*47b0*/  BSSY B0, `(.L_x_27033) ;  /* 0x0000006000007945 */ /* 0x000fe20003800000 */
[----:B------:R-:W-:Y:S02]  /*47c0*/  IMAD.MOV.U32 R19, RZ, RZ, R7 ;  /* 0x000000ffff137224 */ /* 0x000fe400078e0007 */
[----:B------:R-:W-:-:S07]  /*47d0*/  IMAD.MOV.U32 R18, RZ, RZ, -0x1 ;  /* 0xffffffffff127424 */ /* 0x000fce00078e00ff */
[----:B0---4-:R-:W-:Y:S05]  /*47e0*/  WARPSYNC.COLLECTIVE R18, `(.L_x_27034) ;  /* 0x0000000012087348 */ /* 0x011fea0003c00000 */
[----:B0-----:R0:W1:Y:S02]  /*47f0*/  SHFL.IDX P0, R18, R27, R19, R11 ;  /* 0x000000131b127389 */ /* 0x001064000000000b */
[----:B01--4-:R-:W-:Y:S05]  /*4800*/  ENDCOLLECTIVE ;  /* 0x000000000000791b */ /* 0x013fea0003800000 */
.L_x_27034:
[----:B------:R-:W-:Y:S05]  /*4810*/  BSYNC B0 ;  /* 0x0000000000007941 */ /* 0x000fea0003800000 */
.L_x_27033:
[----:B------:R-:W-:Y:S05]  /*4820*/  BRA `(.L_x_27035) ;  /* 0xffffffec00607947 */ /* 0x000fea000383ffff */
.L_x_26960:
[----:B------:R-:W-:Y:S01]  /*4830*/  BSSY B0, `(.L_x_27036) ;  /* 0x0000006000007945 */ /* 0x000fe20003800000 */
[----:B------:R-:W-:Y:S01]  /*4840*/  MOV R19, R8 ;  /* 0x0000000800137202 */ /* 0x000fe20000000f00 */
[----:B------:R-:W-:-:S07]  /*4850*/  IMAD.MOV.U32 R18, RZ, RZ, -0x1 ;  /* 0xffffffffff127424 */ /* 0x000fce00078e00ff */
[----:B0---4-:R-:W-:Y:S05]  /*4860*/  WARPSYNC.COLLECTIVE R18, `(.L_x_27037) ;  /* 0x0000000012087348 */ /* 0x011fea0003c00000 */
[----:B0-----:R0:W1:Y:S02]  /*4870*/  SHFL.IDX P0, R18, R27, R19, R11 ;  /* 0x000000131b127389 */ /* 0x001064000000000b */
[----:B01--4-:R-:W-:Y:S05]  /*4880*/  ENDCOLLECTIVE ;  /* 0x000000000000791b */ /* 0x013fea0003800000 */
.L_x_27037:
[----:B------:R-:W-:Y:S05]  /*4890*/  BSYNC B0 ;  /* 0x0000000000007941 */ /* 0x000fea0003800000 */
.L_x_27036:
[----:B------:R-:W-:Y:S05]  /*48a0*/  BRA `(.L_x_27038) ;  /* 0xffffffec00587947 */ /* 0x000fea000383ffff */
.L_x_26962:
[----:B------:R-:W-:Y:S01]  /*48b0*/  BSSY B0, `(.L_x_27039) ;  /* 0x0000006000007945 */ /* 0x000fe20003800000 */
[----:B------:R-:W-:Y:S02]  /*48c0*/  IMAD.MOV.U32 R19, RZ, RZ, R9 ;  /* 0x000000ffff137224 */ /* 0x000fe400078e0009 */
[----:B------:R-:W-:-:S07]  /*48d0*/  IMAD.MOV.U32 R18, RZ, RZ, -0x1 ;  /* 0xffffffffff127424 */ /* 0x000fce00078e00ff */
[----:B0---4-:R-:W-:Y:S05]  /*48e0*/  WARPSYNC.COLLECTIVE R18, `(.L_x_27040) ;  /* 0x0000000012087348 */ /* 0x011fea0003c00000 */
[----:B0-----:R0:W1:Y:S02]  /*48f0*/  SHFL.IDX P0, R18, R27, R19, R11 ;  /* 0x000000131b127389 */ /* 0x001064000000000b */
[----:B01--4-:R-:W-:Y:S05]  /*4900*/  ENDCOLLECTIVE ;  /* 0x000000000000791b */ /* 0x013fea0003800000 */
.L_x_27040:
[----:B------:R-:W-:Y:S05]  /*4910*/  BSYNC B0 ;  /* 0x0000000000007941 */ /* 0x000fea0003800000 */
.L_x_27039:
[----:B------:R-:W-:Y:S05]  /*4920*/  BRA `(.L_x_27041) ;  /* 0xffffffec00507947 */ /* 0x000fea000383ffff */
.L_x_26964:
[----:B------:R-:W-:Y:S01]  /*4930*/  BSSY B0, `(.L_x_27042) ;  /* 0x0000006000007945 */ /* 0x000fe20003800000 */
[----:B------:R-:W-:Y:S01]  /*4940*/  MOV R19, R10 ;  /* 0x0000000a00137202 */ /* 0x000fe20000000f00 */
[----:B------:R-:W-:-:S07]  /*4950*/  IMAD.MOV.U32 R18, RZ, RZ, -0x1 ;  /* 0xffffffffff127424 */ /* 0x000fce00078e00ff */
[----:B0---4-:R-:W-:Y:S05]  /*4960*/  WARPSYNC.COLLECTIVE R18, `(.L_x_27043) ;  /* 0x0000000012087348 */ /* 0x011fea0003c00000 */
[----:B0-----:R0:W1:Y:S02]  /*4970*/  SHFL.IDX P0, R18, R27, R19, R11 ;  /* 0x000000131b127389 */ /* 0x001064000000000b */
[----:B01--4-:R-:W-:Y:S05]  /*4980*/  ENDCOLLECTIVE ;  /* 0x000000000000791b */ /* 0x013fea0003800000 */
.L_x_27043:
[----:B------:R-:W-:Y:S05]  /*4990*/  BSYNC B0 ;  /* 0x0000000000007941 */ /* 0x000fea0003800000 */
.L_x_27042:
[----:B------:R-:W-:Y:S05]  /*49a0*/  BRA `(.L_x_27044) ;  /* 0xffffffec00487947 */ /* 0x000fea000383ffff */
.L_x_27045:
        /* <DEDUP_REMOVED lines=13> */
.L_x_58478:


//--------------------- .text._Z9cuda_gemmIiLi256ELi2ELi1ELi256ELi8ELi8ELi32ELi0ELi1EEviiiPT_S1_S1_ii --------------------------
	.section	.text._Z9cuda_gemmIiLi256ELi2ELi1ELi256ELi8ELi8ELi32ELi0ELi1EEviiiPT_S1_S1_ii,"ax",@progbits
	.align	128
        .global         _Z9cuda_gemmIiLi256ELi2ELi1ELi256ELi8ELi8ELi32ELi0ELi1EEviiiPT_S1_S1_ii
        .type           _Z9cuda_gemmIiLi256ELi2ELi1ELi256ELi8ELi8ELi32ELi0ELi1EEviiiPT_S1_S1_ii,@function
        .size           _Z9cuda_gemmIiLi256ELi2ELi1ELi256ELi8ELi8ELi32ELi0ELi1EEviiiPT_S1_S1_ii,(.L_x_58479 - _Z9cuda_gemmIiLi256ELi2ELi1ELi256ELi8ELi8ELi32ELi0ELi1EEviiiPT_S1_S1_ii)
        .other          _Z9cuda_gemmIiLi256ELi2ELi1ELi256ELi8ELi8ELi32ELi0ELi1EEviiiPT_S1_S1_ii,@"STO_CUDA_ENTRY STV_DEFAULT"
_Z9cuda_gemmIiLi256ELi2ELi1ELi256ELi8ELi8ELi32ELi0ELi1EEviiiPT_S1_S1_ii:
.text._Z9cuda_gemmIiLi256ELi2ELi1ELi256ELi8ELi8ELi32ELi0ELi1EEviiiPT_S1_S1_ii:
        /* <DEDUP_REMOVED lines=45> */
.L_x_27050:
        /* <DEDUP_REMOVED lines=12> */
.L_x_27049:
[----:B------:R-:W-:Y:S05]  /*0390*/  BSYNC.RECONVERGENT B1 ;  /* 0x0000000000017941 */ /* 0x000fea0003800200 */
.L_x_27048:
[----:B------:R-:W-:Y:S05]  /*03a0*/  @!P1 BRA `(.L_x_27047) ;  /* 0x0000000000a89947 */ /* 0x000fea0003800000 */
[----:B------:R-:W1:Y:S01]  /*03b0*/  S2R R7, SR_CgaCtaId ;  /* 0x0000000000077919 */ /* 0x000e620000008800 */
[----:B0-----:R-:W0:Y:S01]  /*03c0*/  LDC.64 R4, c[0x0][0x398] ;  /* 0x0000e600ff047b82 */ /* 0x001e220000000a00 */
[----:B------:R-:W-:-:S04]  /*03d0*/  MOV R6, 0x400 ;  /* 0x0000040000067802 */ /* 0x000fc80000000f00 */
[----:B-1----:R-:W-:-:S07]  /*03e0*/  LEA R18, R7, R6, 0x18 ;  /* 0x0000000607127211 */ /* 0x002fce00078ec0ff */
.L_x_27051:
        /* <DEDUP_REMOVED lines=38> */
.L_x_27047:
[----:B------:R-:W-:Y:S05]  /*0650*/  BSYNC.RECONVERGENT B0 ;  /* 0x0000000000007941 */ /* 0x000fea0003800200 */
.L_x_27046:
        /* <DEDUP_REMOVED lines=96> */
.L_x_27069:
        /* <DEDUP_REMOVED lines=27> */
.L_x_27053:
[----:B------:R-:W-:Y:S05]  /*0e10*/  BSYNC.RECONVERGENT B0 ;  /* 0x0000000000007941 */ /* 0x000fea0003800200 */
.L_x_27052:
        /* <DEDUP_REMOVED lines=10> */
.L_x_27056:
        /* <DEDUP_REMOVED lines=27> */
.L_x_27055:
[----:B------:R-:W-:Y:S05]  /*1070*/  BSYNC.RECONVERGENT B0 ;  /* 0x0000000000007941 */ /* 0x000fea0003800200 */
.L_x_27054:
        /* <DEDUP_REMOVED lines=11> */
.L_x_27058:
[----:B------:R-:W-:Y:S05]  /*1130*/  BSYNC.RECONVERGENT B0 ;  /* 0x0000000000007941 */ /* 0x000fea0003800200 */
.L_x_27057:
[----:B------:R-:W-:Y:S04]  /*1140*/  BSSY.RECONVERGENT B0, `(.L_x_27059) ;  /* 0x0000010000007945 */ /* 0x000fe80003800200 */
[----:B------:R-:W-:Y:S05]  /*1150*/  @!P1 BRA `(.L_x_27060) ;  /* 0x0000000000389947 */ /* 0x000fea0003800000 */
[----:B------:R-:W4:Y:S01]  /*1160*/  S2R R29, SR_CgaCtaId ;  /* 0x00000000001d7919 */ /* 0x000f220000008800 */
[----:B-12---:R-:W-:-:S05]  /*1170*/  MOV R28, 0x400 ;  /* 0x00000400001c7802 */ /* 0x006fca0000000f00 */
[----:B------:R-:W-:-:S05]  /*1180*/  VIADD R28, R28, 0x580 ;  /* 0x000005801c1c7836 */ /* 0x000fca0000000000 */
[----:B----4-:R-:W-:-:S07]  /*1190*/  LEA R31, R29, R28, 0x18 ;  /* 0x0000001c1d1f7211 */ /* 0x010fce00078ec0ff */
.L_x_27061:
        /* <DEDUP_REMOVED lines=10> */
.L_x_27060:
[----:B------:R-:W-:Y:S05]  /*1240*/  BSYNC.RECONVERGENT B0 ;  /* 0x0000000000007941 */ /* 0x000fea0003800200 */
.L_x_27059:
        /* <DEDUP_REMOVED lines=19> */
.L_x_27063:
        /* <DEDUP_REMOVED lines=19> */
.L_x_27079:
        /* <DEDUP_REMOVED lines=37> */
.L_x_27065:
[----:B------:R-:W-:Y:S05]  /*1700*/  BSYNC.RECONVERGENT B0 ;  /* 0x0000000000007941 */ /* 0x000fea0003800200 */
.L_x_27064:
[----:B------:R-:W-:Y:S04]  /*1710*/  BSSY.RECONVERGENT B0, `(.L_x_27066) ;  /* 0x0000028000007945 */ /* 0x000fe80003800200 */
[----:B------:R-:W-:Y:S05]  /*1720*/  @!P1 BRA `(.L_x_27067) ;  /* 0x0000000000989947 */ /* 0x000fea0003800000 */
.L_x_27068:
        /* <DEDUP_REMOVED lines=38> */
.L_x_27067:
[----:B------:R-:W-:Y:S05]  /*1990*/  BSYNC.RECONVERGENT B0 ;  /* 0x0000000000007941 */ /* 0x000fea0003800200 */
.L_x_27066:
[----:B------:R-:W-:-:S05]  /*19a0*/  IMAD.IADD R12, R2, 0x1, R12 ;  /* 0x00000001020c7824 */ /* 0x000fca00078e020c */
[----:B------:R-:W-:-:S13]  /*19b0*/  ISETP.GE.U32.AND P0, PT, R12, R3, PT ;  /* 0x000000030c00720c */ /* 0x000fda0003f06070 */
[----:B------:R-:W-:Y:S05]  /*19c0*/  @!P0 BRA `(.L_x_27069) ;  /* 0xfffffff000a48947 */ /* 0x000fea000383ffff */
[----:B------:R-:W-:Y:S05]  /*19d0*/  EXIT ;  /* 0x000000000000794d */ /* 0x000fea0003800000 */
.L_x_27062:
[----:B------:R-:W-:Y:S01]  /*19e0*/  HFMA2 R55, -RZ, RZ, 0, 0.0020122528076171875 ;  /* 0x0000181fff377431 */ /* 0x000fe200000001ff */
[----:B------:R-:W-:Y:S01]  /*19f0*/  BSSY B0, `(.L_x_27070) ;  /* 0x0000006000007945 */ /* 0x000fe20003800000 */
[----:B------:R-:W-:Y:S02]  /*1a00*/  IMAD.MOV.U32 R53, RZ, RZ, R10 ;  /* 0x000000ffff357224 */ /* 0x000fe400078e000a */
[----:B------:R-:W-:-:S07]  /*1a10*/  IMAD.MOV.U32 R52, RZ, RZ, -0x1 ;  /* 0xffffffffff347424 */ /* 0x000fce00078e00ff */
[----:B01234-:R-:W-:Y:S05]  /*1a20*/  WARPSYNC.COLLECTIVE R52, `(.L_x_27071) ;  /* 0x0000000034087348 */ /* 0x01ffea0003c00000 */
[----:B0-----:R0:W0:Y:S02]  /*1a30*/  SHFL.IDX P2, R47, R44, R53, R55 ;  /* 0x000000352c2f7389 */ /* 0x0010240000040037 */
[----:B01234-:R-:W-:Y:S05]  /*1a40*/  ENDCOLLECTIVE ;  /* 0x000000000000791b */ /* 0x01ffea0003800000 */
.L_x_27071:
[----:B------:R-:W-:Y:S05]  /*1a50*/  BSYNC B0 ;  /* 0x0000000000007941 */ /* 0x000fea0003800000 */
.L_x_27070:
[----:B------:R-:W-:Y:S01]  /*1a60*/  MOV R53, R13 ;  /* 0x0000000d00357202 */ /* 0x000fe20000000f00 */
[----:B------:R-:W-:Y:S02]  /*1a70*/  IMAD.MOV.U32 R55, RZ, RZ, 0x181f ;  /* 0x0000181fff377424 */ /* 0x000fe400078e00ff */
[----:B------:R-:W-:Y:S02]  /*1a80*/  IMAD.MOV.U32 R52, RZ, RZ, -0x1 ;  /* 0xffffffffff347424 */ /* 0x000fe400078e00ff */
[----:B------:R-:W-:-:S07]  /*1a90*/  IMAD.MOV.U32 R45, RZ, RZ, R47 ;  /* 0x000000ffff2d7224 */ /* 0x000fce00078e002f */
[----:B------:R-:W-:Y:S05]  /*1aa0*/  WARPSYNC.COLLECTIVE R52, `(.L_x_27072) ;  /* 0x0000000034087348 */ /* 0x000fea0003c00000 */
[----:B------:R0:W1:Y:S02]  /*1ab0*/  SHFL.IDX P2, R47, R44, R53, R55 ;  /* 0x000000352c2f7389 */ /* 0x0000640000040037 */
[----:B01----:R-:W-:Y:S05]  /*1ac0*/  ENDCOLLECTIVE ;  /* 0x000000000000791b */ /* 0x003fea0003800000 */
.L_x_27072:
[----:B------:R-:W-:Y:S02]  /*1ad0*/  IMAD R45, R42, R45, RZ ;  /* 0x0000002d2a2d7224 */ /* 0x000fe400078e02ff */
[----:B------:R-:W-:Y:S01]  /*1ae0*/  IMAD.MOV.U32 R53, RZ, RZ, R14 ;  /* 0x000000ffff357224 */ /* 0x000fe200078e000e */
[----:B------:R-:W-:-:S07]  /*1af0*/  MOV R46, R47 ;  /* 0x0000002f002e7202 */ /* 0x000fce0000000f00 */
[----:B------:R-:W-:Y:S05]  /*1b00*/  WARPSYNC.COLLECTIVE R52, `(.L_x_27073) ;  /* 0x0000000034087348 */ /* 0x000fea0003c00000 */
[----:B------:R0:W1:Y:S02]  /*1b10*/  SHFL.IDX P2, R47, R44, R53, R55 ;  /* 0x000000352c2f7389 */ /* 0x0000640000040037 */
[----:B01----:R-:W-:Y:S05]  /*1b20*/  ENDCOLLECTIVE ;  /* 0x000000000000791b */ /* 0x003fea0003800000 */
.L_x_27073:
[----:B------:R-:W-:Y:S02]  /*1b30*/  IMAD R46, R28, R46, R45 ;  /* 0x0000002e1c2e7224 */ /* 0x000fe400078e022d */
[----:B------:R-:W-:Y:S02]  /*1b40*/  IMAD.MOV.U32 R53, RZ, RZ, R15 ;  /* 0x000000ffff357224 */ /* 0x000fe400078e000f */
[----:B------:R-:W-:-:S07]  /*1b50*/  IMAD R46, R29, R47, R46 ;  /* 0x0000002f1d2e7224 */ /* 0x000fce00078e022e */
[----:B------:R-:W-:Y:S05]  /*1b60*/  WARPSYNC.COLLECTIVE R52, `(.L_x_27074) ;  /* 0x0000000034087348 */ /* 0x000fea0003c00000 */
[----:B------:R0:W1:Y:S02]  /*1b70*/  SHFL.IDX P2, R47, R44, R53, R55 ;  /* 0x000000352c2f7389 */ /* 0x0000640000040037 */
[----:B01----:R-:W-:Y:S05]  /*1b80*/  ENDCOLLECTIVE ;  /* 0x000000000000791b */ /* 0x003fea0003800000 */
.L_x_27074:
[----:B------:R-:W-:Y:S01]  /*1b90*/  IMAD.MOV.U32 R53, RZ, RZ, R19 ;  /* 0x000000ffff357224 */ /* 0x000fe200078e0013 */
[----:B------:R-:W-:-:S07]  /*1ba0*/  MOV R48, R47 ;  /* 0x0000002f00307202 */ /* 0x000fce0000000f00 */
[----:B------:R-:W-:Y:S05]  /*1bb0*/  WARPSYNC.COLLECTIVE R52, `(.L_x_27075) ;  /* 0x0000000034087348 */ /* 0x000fea0003c00000 */
[----:B------:R0:W1:Y:S02]  /*1bc0*/  SHFL.IDX P2, R47, R44, R53, R55 ;  /* 0x000000352c2f7389 */ /* 0x0000640000040037 */
[----:B01----:R-:W-:Y:S05]  /*1bd0*/  ENDCOLLECTIVE ;  /* 0x000000000000791b */ /* 0x003fea0003800000 */
.L_x_27075:
[----:B------:R-:W-:Y:S01]  /*1be0*/  IMAD R45, R31, R48, R46 ;  /* 0x000000301f2d7224 */ /* 0x000fe200078e022e */
[----:B------:R-:W-:Y:S01]  /*1bf0*/  MOV R53, R16 ;  /* 0x0000001000357202 */ /* 0x000fe20000000f00 */
[----:B------:R-:W-:-:S07]  /*1c00*/  IMAD.MOV.U32 R49, RZ, RZ, R47 ;  /* 0x000000ffff317224 */ /* 0x000fce00078e002f */
[----:B------:R-:W-:Y:S05]  /*1c10*/  WARPSYNC.COLLECTIVE R52, `(.L_x_27076) ;  /* 0x0000000034087348 */ /* 0x000fea0003c00000 */
[----:B------:R0:W1:Y:S02]  /*1c20*/  SHFL.IDX P2, R47, R44, R53, R55 ;  /* 0x000000352c2f7389 */ /* 0x0000640000040037 */
[----:B01----:R-:W-:Y:S05]  /*1c30*/  ENDCOLLECTIVE ;  /* 0x000000000000791b */ /* 0x003fea0003800000 */
.L_x_27076:
[----:B------:R-:W-:Y:S02]  /*1c40*/  IMAD R46, R32, R49, R45 ;  /* 0x00000031202e7224 */ /* 0x000fe400078e022d */
[----:B------:R-:W-:Y:S02]  /*1c50*/  IMAD.MOV.U32 R53, RZ, RZ, R17 ;  /* 0x000000ffff357224 */ /* 0x000fe400078e0011 */
[----:B------:R-:W-:-:S07]  /*1c60*/  IMAD.MOV.U32 R50, RZ, RZ, R47 ;  /* 0x000000ffff327224 */ /* 0x000fce00078e002f */
[----:B------:R-:W-:Y:S05]  /*1c70*/  WARPSYNC.COLLECTIVE R52, `(.L_x_27077) ;  /* 0x0000000034087348 */ /* 0x000fea0003c00000 */
[----:B------:R0:W1:Y:S02]  /*1c80*/  SHFL.IDX P2, R47, R44, R53, R55 ;  /* 0x000000352c2f7389 */ /* 0x0000640000040037 */
[----:B01----:R-:W-:Y:S05]  /*1c90*/  ENDCOLLECTIVE ;  /* 0x000000000000791b */ /* 0x003fea0003800000 */
.L_x_27077:
[----:B------:R-:W-:Y:S02]  /*1ca0*/  IMAD R45, R33, R50, R46 ;  /* 0x00000032212d7224 */ /* 0x000fe400078e022e */
[----:B------:R-:W-:Y:S01]  /*1cb0*/  IMAD.MOV.U32 R53, RZ, RZ, R18 ;  /* 0x000000ffff357224 */ /* 0x000fe200078e0012 */
[----:B------:R-:W-:-:S07]  /*1cc0*/  MOV R51, R47 ;  /* 0x0000002f00337202 */ /* 0x000fce0000000f00 */
[----:B------:R-:W-:Y:S05]  /*1cd0*/  WARPSYNC.COLLECTIVE R52, `(.L_x_27078) ;  /* 0x0000000034087348 */ /* 0x000fea0003c00000 */
[----:B------:R0:W1:Y:S02]  /*1ce0*/  SHFL.IDX P2, R47, R44, R53, R55 ;  /* 0x000000352c2f7389 */ /* 0x0000640000040037 */
[----:B01----:R-:W-:Y:S05]  /*1cf0*/  ENDCOLLECTIVE ;  /* 0x000000000000791b */ /* 0x003fea0003800000 */
.L_x_27078:
[----:B------:R-:W-:Y:S01]  /*1d00*/  IMAD R46, R34, R51, R45 ;  /* 0x00000033222e7224 */ /* 0x000fe200078e022d */
[----:B------:R-:W-:Y:S06]  /*1d10*/  BRA `(.L_x_27079) ;  /* 0xfffffff400e47947 */ /* 0x000fec000383ffff */
.L_x_27080:
        /* <DEDUP_REMOVED lines=14> */
.L_x_58479:


//--------------------- .text._Z9cuda_gemmIiLi256ELi2ELi1ELi256ELi8ELi8ELi32ELi0ELi0EEviiiPT_S1_S1_ii --------------------------
	.section	.text._Z9cuda_gemmIiLi256ELi2ELi1ELi256ELi8ELi8ELi32ELi0ELi0EEviiiPT_S1_S1_ii,"ax",@progbits
	.align	128
        .global         _Z9cuda_gemmIiLi256ELi2ELi1ELi256ELi8ELi8ELi32ELi0ELi0EEviiiPT_S1_S1_ii
        .type           _Z9cuda_gemmIiLi256ELi2ELi1ELi256ELi8ELi8ELi32ELi0ELi0EEviiiPT_S1_S1_ii,@function
        .size           _Z9cuda_gemmIiLi256ELi2ELi1ELi256ELi8ELi8ELi32ELi0ELi0EEviiiPT_S1_S1_ii,(.L_x_58480 - _Z9cuda_gemmIiLi256ELi2ELi1ELi256ELi8ELi8ELi32ELi0ELi0EEviiiPT_S1_S1_ii)
        .other          _Z9cuda_gemmIiLi256ELi2ELi1ELi256ELi8ELi8ELi32ELi0ELi0EEviiiPT_S1_S1_ii,@"STO_CUDA_ENTRY STV_DEFAULT"
_Z9cuda_gemmIiLi256ELi2ELi1ELi256ELi8ELi8ELi32ELi0ELi0EEviiiPT_S1_S1_ii:
.text._Z9cuda_gemmIiLi256ELi2ELi1ELi256ELi8ELi8ELi32ELi0ELi0EEviiiPT_S1_S1_ii:
        /* <DEDUP_REMOVED lines=36> */
.L_x_27083:
        /* <DEDUP_REMOVED lines=25> */
.L_x_27082:
[----:B------:R-:W-:Y:S05]  /*03d0*/  BSYNC.RECONVERGENT B0 ;  /* 0x0000000000007941 */ /* 0x000fea0003800200 */
.L_x_27081:
        /* <DEDUP_REMOVED lines=197> */
.L_x_27187:
        /* <DEDUP_REMOVED lines=28> */
.L_x_27085:
[----:B------:R-:W-:Y:S05]  /*11f0*/  BSYNC.RECONVERGENT B0 ;  /* 0x0000000000007941 */ /* 0x000fea0003800200 */
.L_x_27084:
        /* <DEDUP_REMOVED lines=11> */
.L_x_27088:
        /* <DEDUP_REMOVED lines=27> */
.L_x_27087:
[----:B------:R-:W-:Y:S05]  /*1460*/  BSYNC.RECONVERGENT B0 ;  /* 0x0000000000007941 */ /* 0x000fea0003800200 */
.L_x_27086:
        /* <DEDUP_REMOVED lines=12> */
.L_x_27090:
[----:B------:R-:W-:Y:S05]  /*1530*/  BSYNC.RECONVERGENT B0 ;  /* 0x0000000000007941 */ /* 0x000fea0003800200 */
.L_x_27089:
[----:B------:R-:W-:Y:S04]  /*1540*/  BSSY.RECONVERGENT B0, `(.L_x_27091) ;  /* 0x0000010000007945 */ /* 0x000fe80003800200 */
[----:B------:R-:W-:Y:S05]  /*1550*/  @!P1 BRA `(.L_x_27092) ;  /* 0x0000000000389947 */ /* 0x000fea0003800000 */
[----:B-1----:R-:W0:Y:S01]  /*1560*/  S2R R29, SR_CgaCtaId ;  /* 0x00000000001d7919 */ /* 0x002e220000008800 */
[----:B---3--:R-:W-:-:S05]  /*1570*/  MOV R28, 0x400 ;  /* 0x00000400001c7802 */ /* 0x008fca0000000f00 */
[----:B------:R-:W-:-:S05]  /*1580*/  VIADD R28, R28, 0x580 ;  /* 0x000005801c1c7836 */ /* 0x000fca0000000000 */
[----:B0-----:R-:W-:-:S07]  /*1590*/  LEA R31, R29, R28, 0x18 ;  /* 0x0000001c1d1f7211 */ /* 0x001fce00078ec0ff */
.L_x_27093:
        /* <DEDUP_REMOVED lines=10> */
.L_x_27092:
[----:B------:R-:W-:Y:S05]  /*1640*/  BSYNC.RECONVERGENT B0 ;  /* 0x0000000000007941 */ /* 0x000fea0003800200 */
.L_x_27091:
[----:B------:R-:W-:Y:S01]  /*1650*/  BAR.SYNC.DEFER_BLOCKING 0x0 ;  /* 0x0000000000007b1d */ /* 0x000fe20000010000 */
[----:B------:R-:W-:-:S09]  /*1660*/  UISETP.GE.AND UP0, UPT, UR6, 0x1, UPT ;  /* 0x000000010600788c */ /* 0x000fd2000bf06270 */
[----:B------:R-:W-:Y:S05]  /*1670*/  BRA.U !UP0, `(.L_x_27094) ;  /* 0x0000002108507547 */ /* 0x000fea000b800000 */
[----:B------:R-:W-:-:S09]  /*1680*/  UISETP.NE.AND UP0, UPT, UR21, 0x1, UPT ;  /* 0x000000011500788c */ /* 0x000fd2000bf05270 */
[----:B------:R-:W-:Y:S05]  /*1690*/  BRA.U UP0, `(.L_x_27095) ;  /* 0x0000000900b07547 */ /* 0x000fea000b800000 */
[----:B------:R-:W-:Y:S01]  /*16a0*/  BSSY B1, `(.L_x_27096) ;  /* 0x00000aa000017945 */ /* 0x000fe20003800000 */
[----:B01----:R-:W-:-:S07]  /*16b0*/  IMAD.MOV.U32 R31, RZ, RZ, RZ ;  /* 0x000000ffff1f7224 */ /* 0x003fce00078e00ff */
.L_x_27124:
        /* <DEDUP_REMOVED lines=17> */
.L_x_27097:
        /* <DEDUP_REMOVED lines=8> */
.L_x_27098:
        /* <DEDUP_REMOVED lines=8> */
.L_x_27099:
        /* <DEDUP_REMOVED lines=8> */
.L_x_27100:
        /* <DEDUP_REMOVED lines=9> */
.L_x_27101:
        /* <DEDUP_REMOVED lines=9> */
.L_x_27102:
        /* <DEDUP_REMOVED lines=9> */
.L_x_27103:
        /* <DEDUP_REMOVED lines=9> */
.L_x_27104:
        /* <DEDUP_REMOVED lines=33> */
.L_x_27123:
[----:B0-----:R-:W-:Y:S01]  /*1da0*/  IMAD R33, R29, 0x24, R32 ;  /* 0x000000241d217824 */ /* 0x001fe200078e0220 */
[----:B------:R-:W-:-:S04]  /*1db0*/  MOV R34, RZ ;  /* 0x000000ff00227202 */ /* 0x000fc80000000f00 */
[----:B---3--:R0:W3:Y:S01]  /*1dc0*/  LDS R50, [R33] ;  /* 0x0000000021327984 */ /* 0x0080e20000000800 */
[----:B------:R-:W-:Y:S05]  /*1dd0*/  @!P5 BRA `(.L_x_27107) ;  /* 0x000000000010d947 */ /* 0x000fea0003800000 */
[----:B------:R-:W-:-:S03]  /*1de0*/  UMOV UR12, 0xffffffff ;  /* 0xffffffff000c7882 */ /* 0x000fc60000000000 */
[----:B------:R-:W-:Y:S05]  /*1df0*/  BRA.DIV UR12, `(.L_x_27108) ;  /* 0x0000002a0c287947 */ /* 0x000fea000b800000 */
[----:B---3--:R3:W0:Y:S02]  /*1e00*/  SHFL.IDX PT, R40, R50, R38, R19 ;  /* 0x0000002632287389 */ /* 0x00862400000e0013 */
.L_x_27190:
[----:B01----:R-:W-:-:S07]  /*1e10*/  IMAD R34, R44, R40, RZ ;  /* 0x000000282c227224 */ /* 0x003fce00078e02ff */
.L_x_27107:
[----:B------:R-:W-:Y:S05]  /*1e20*/  @!P4 BRA `(.L_x_27109) ;  /* 0x000000000010c947 */ /* 0x000fea0003800000 */
[----:B------:R-:W-:-:S03]  /*1e30*/  UMOV UR12, 0xffffffff ;  /* 0xffffffff000c7882 */ /* 0x000fc60000000000 */
[----:B------:R-:W-:Y:S05]  /*1e40*/  BRA.DIV UR12, `(.L_x_27110) ;  /* 0x0000002a0c347947 */ /* 0x000fea000b800000 */
[----:B---3--:R3:W0:Y:S02]  /*1e50*/  SHFL.IDX PT, R40, R50, R6, R19 ;  /* 0x0000000632287389 */ /* 0x00862400000e0013 */
.L_x_27193:
[----:B0---4-:R-:W-:-:S07]  /*1e60*/  IMAD R34, R45, R40, R34 ;  /* 0x000000282d227224 */ /* 0x011fce00078e0222 */
.L_x_27109:
[----:B------:R-:W-:Y:S05]  /*1e70*/  @!P3 BRA `(.L_x_27111) ;  /* 0x000000000010b947 */ /* 0x000fea0003800000 */
[----:B------:R-:W-:-:S03]  /*1e80*/  UMOV UR12, 0xffffffff ;  /* 0xffffffff000c7882 */ /* 0x000fc60000000000 */
[----:B------:R-:W-:Y:S05]  /*1e90*/  BRA.DIV UR12, `(.L_x_27112) ;  /* 0x0000002a0c407947 */ /* 0x000fea000b800000 */
[----:B---3--:R3:W0:Y:S02]  /*1ea0*/  SHFL.IDX PT, R40, R50, R7, R19 ;  /* 0x0000000732287389 */ /* 0x00862400000e0013 */
.L_x_27196:
[----:B0-----:R-:W-:-:S07]  /*1eb0*/  IMAD R34, R46, R40, R34 ;  /* 0x000000282e227224 */ /* 0x001fce00078e0222 */
.L_x_27111:
[----:B------:R-:W-:Y:S05]  /*1ec0*/  @!P2 BRA `(.L_x_27113) ;  /* 0x000000000010a947 */ /* 0x000fea0003800000 */
[----:B------:R-:W-:-:S03]  /*1ed0*/  UMOV UR12, 0xffffffff ;  /* 0xffffffff000c7882 */ /* 0x000fc60000000000 */
[----:B------:R-:W-:Y:S05]  /*1ee0*/  BRA.DIV UR12, `(.L_x_27114) ;  /* 0x0000002a0c4c7947 */ /* 0x000fea000b800000 */
[----:B---3--:R3:W0:Y:S02]  /*1ef0*/  SHFL.IDX PT, R40, R50, R8, R19 ;  /* 0x0000000832287389 */ /* 0x00862400000e0013 */
.L_x_27199:
[----:B0-----:R-:W-:-:S07]  /*1f00*/  IMAD R34, R47, R40, R34 ;  /* 0x000000282f227224 */ /* 0x001fce00078e0222 */
.L_x_27113:
[----:B0-----:R-:W0:Y:S02]  /*1f10*/  LDC R33, c[0x0][0x3ac] ;  /* 0x0000eb00ff217b82 */ /* 0x001e240000000800 */
[----:B0-----:R-:W-:-:S13]  /*1f20*/  ISETP.GE.AND P0, PT, R33, 0x5, PT ;  /* 0x000000052100780c */ /* 0x001fda0003f06270 */
[----:B------:R-:W-:Y:S05]  /*1f30*/  @!P0 BRA `(.L_x_27115) ;  /* 0x0000000000108947 */ /* 0x000fea0003800000 */
[----:B------:R-:W-:-:S03]  /*1f40*/  UMOV UR12, 0xffffffff ;  /* 0xffffffff000c7882 */ /* 0x000fc60000000000 */
[----:B------:R-:W-:Y:S05]  /*1f50*/  BRA.DIV UR12, `(.L_x_27116) ;  /* 0x0000002a0c507947 */ /* 0x000fea000b800000 */
[----:B---3--:R0:W3:Y:S02]  /*1f60*/  SHFL.IDX PT, R40, R50, R9, R19 ;  /* 0x0000000932287389 */ /* 0x0080e400000e0013 */
.L_x_27202:
[----:B---3--:R-:W-:-:S07]  /*1f70*/  IMAD R34, R48, R40, R34 ;  /* 0x0000002830227224 */ /* 0x008fce00078e0222 */
.L_x_27115:
[----:B------:R-:W-:-:S13]  /*1f80*/  ISETP.GE.AND P0, PT, R33, 0x6, PT ;  /* 0x000000062100780c */ /* 0x000fda0003f06270 */
[----:B------:R-:W-:Y:S05]  /*1f90*/  @!P0 BRA `(.L_x_27117) ;  /* 0x0000000000108947 */ /* 0x000fea0003800000 */
[----:B------:R-:W-:-:S03]  /*1fa0*/  UMOV UR12, 0xffffffff ;  /* 0xffffffff000c7882 */ /* 0x000fc60000000000 */
[----:B------:R-:W-:Y:S05]  /*1fb0*/  BRA.DIV UR12, `(.L_x_27118) ;  /* 0x0000002a0c587947 */ /* 0x000fea000b800000 */
[----:B---3--:R3:W0:Y:S02]  /*1fc0*/  SHFL.IDX PT, R40, R50, R10, R19 ;  /* 0x0000000a32287389 */ /* 0x00862400000e0013 */
.L_x_27205:
[----:B0-----:R-:W-:-:S07]  /*1fd0*/  IMAD R34, R49, R40, R34 ;  /* 0x0000002831227224 */ /* 0x001fce00078e0222 */
.L_x_27117:
[----:B------:R-:W-:-:S13]  /*1fe0*/  ISETP.GE.AND P0, PT, R33, 0x7, PT ;  /* 0x000000072100780c */ /* 0x000fda0003f06270 */
[----:B------:R-:W-:Y:S05]  /*1ff0*/  @!P0 BRA `(.L_x_27119) ;  /* 0x0000000000108947 */ /* 0x000fea0003800000 */
[----:B------:R-:W-:-:S03]  /*2000*/  UMOV UR12, 0xffffffff ;  /* 0xffffffff000c7882 */ /* 0x000fc60000000000 */
[----:B------:R-:W-:Y:S05]  /*2010*/  BRA.DIV UR12, `(.L_x_27120) ;  /* 0x0000002a0c607947 */ /* 0x000fea000b800000 */
[----:B---3--:R3:W0:Y:S02]  /*2020*/  SHFL.IDX PT, R40, R50, R11, R19 ;  /* 0x0000000b32287389 */ /* 0x00862400000e0013 */
.L_x_27208:
[----:B0-----:R-:W-:-:S07]  /*2030*/  IMAD R34, R42, R40, R34 ;  /* 0x000000282a227224 */ /* 0x001fce00078e0222 */
.L_x_27119:
[----:B------:R-:W-:-:S13]  /*2040*/  ISETP.GE.AND P0, PT, R33, 0x8, PT ;  /* 0x000000082100780c */ /* 0x000fda0003f06270 */
[----:B------:R-:W-:Y:S05]  /*2050*/  @!P0 BRA `(.L_x_27121) ;  /* 0x0000000000108947 */ /* 0x000fea0003800000 */
[----:B------:R-:W-:-:S03]  /*2060*/  UMOV UR12, 0xffffffff ;  /* 0xffffffff000c7882 */ /* 0x000fc60000000000 */
[----:B------:R-:W-:Y:S05]  /*2070*/  BRA.DIV UR12, `(.L_x_27122) ;  /* 0x0000002a0c687947 */ /* 0x000fea000b800000 */
[----:B---3--:R3:W0:Y:S02]  /*2080*/  SHFL.IDX PT, R40, R50, R12, R19 ;  /* 0x0000000c32287389 */ /* 0x00862400000e0013 */
.L_x_27211:
[----:B0-----:R-:W-:-:S07]  /*2090*/  IMAD R34, R41, R40, R34 ;  /* 0x0000002829227224 */ /* 0x001fce00078e0222 */
.L_x_27121:
        /* <DEDUP_REMOVED lines=8> */
.L_x_27106:
[----:B------:R-:W-:Y:S05]  /*2120*/  BSYNC B0 ;  /* 0x0000000000007941 */ /* 0x000fea0003800000 */
.L_x_27105:
[----:B------:R-:W-:Y:S05]  /*2130*/  @!P6 BRA `(.L_x_27124) ;  /* 0xfffffff40060e947 */ /* 0x000fea000383ffff */
[----:B------:R-:W-:Y:S05]  /*2140*/  BSYNC B1 ;  /* 0x0000000000017941 */ /* 0x000fea0003800000 */
.L_x_27096:
[----:B------:R-:W-:Y:S05]  /*2150*/  BRA `(.L_x_27094) ;  /* 0x0000001400987947 */ /* 0x000fea0003800000 */
.L_x_27095:
[----:B------:R-:W5:Y:S02]  /*2160*/  LDCU UR12, c[0x0][0x3ac] ;  /* 0x00007580ff0c77ac */ /* 0x000f640008000800 */
[----:B-----5:R-:W-:-:S09]  /*2170*/  UISETP.GT.U32.AND UP0, UPT, UR12, 0x1f, UPT ;  /* 0x0000001f0c00788c */ /* 0x020fd2000bf04070 */
[----:B------:R-:W-:Y:S05]  /*2180*/  BRA.U UP0, `(.L_x_27125) ;  /* 0x0000000900887547 */ /* 0x000fea000b800000 */
[----:B01----:R-:W-:-:S07]  /*2190*/  IMAD.MOV.U32 R31, RZ, RZ, RZ ;  /* 0x000000ffff1f7224 */ /* 0x003fce00078e00ff */
.L_x_27153:
        /* <DEDUP_REMOVED lines=17> */
.L_x_27126:
        /* <DEDUP_REMOVED lines=8> */
.L_x_27127:
        /* <DEDUP_REMOVED lines=8> */
.L_x_27128:
        /* <DEDUP_REMOVED lines=8> */
.L_x_27129:
        /* <DEDUP_REMOVED lines=9> */
.L_x_27130:
        /* <DEDUP_REMOVED lines=9> */
.L_x_27131:
        /* <DEDUP_REMOVED lines=9> */
.L_x_27132:
        /* <DEDUP_REMOVED lines=9> */
.L_x_27133:
        /* <DEDUP_REMOVED lines=27> */
.L_x_27152:
[----:B------:R-:W-:Y:S02]  /*2820*/  IMAD R33, R29, 0x24, R32 ;  /* 0x000000241d217824 */ /* 0x000fe400078e0220 */
[----:B------:R-:W-:-:S03]  /*2830*/  HFMA2 R34, -RZ, RZ, 0, 0 ;  /* 0x00000000ff227431 */ /* 0x000fc600000001ff */
[----:B---3--:R0:W3:Y:S01]  /*2840*/  LDS R50, [R33] ;  /* 0x0000000021327984 */ /* 0x0080e20000000800 */
[----:B------:R-:W-:Y:S05]  /*2850*/  @!P5 BRA `(.L_x_27136) ;  /* 0x000000000010d947 */ /* 0x000fea0003800000 */
[----:B------:R-:W-:-:S03]  /*2860*/  UMOV UR12, 0xffffffff ;  /* 0xffffffff000c7882 */ /* 0x000fc60000000000 */
[----:B------:R-:W-:Y:S05]  /*2870*/  BRA.DIV UR12, `(.L_x_27137) ;  /* 0x000000220c887947 */ /* 0x000fea000b800000 */
[----:B---3--:R3:W0:Y:S02]  /*2880*/  SHFL.IDX PT, R40, R50, R38, R19 ;  /* 0x0000002632287389 */ /* 0x00862400000e0013 */
.L_x_27214:
[----:B01----:R-:W-:-:S07]  /*2890*/  IMAD R34, R44, R40, RZ ;  /* 0x000000282c227224 */ /* 0x003fce00078e02ff */
.L_x_27136:
[----:B------:R-:W-:Y:S05]  /*28a0*/  @!P4 BRA `(.L_x_27138) ;  /* 0x000000000010c947 */ /* 0x000fea0003800000 */
[----:B------:R-:W-:-:S03]  /*28b0*/  UMOV UR12, 0xffffffff ;  /* 0xffffffff000c7882 */ /* 0x000fc60000000000 */
[----:B------:R-:W-:Y:S05]  /*28c0*/  BRA.DIV UR12, `(.L_x_27139) ;  /* 0x000000220c947947 */ /* 0x000fea000b800000 */
[----:B---3--:R3:W0:Y:S02]  /*28d0*/  SHFL.IDX PT, R40, R50, R6, R19 ;  /* 0x0000000632287389 */ /* 0x00862400000e0013 */
.L_x_27217:
[----:B0---4-:R-:W-:-:S07]  /*28e0*/  IMAD R34, R45, R40, R34 ;  /* 0x000000282d227224 */ /* 0x011fce00078e0222 */
.L_x_27138:
[----:B------:R-:W-:Y:S05]  /*28f0*/  @!P3 BRA `(.L_x_27140) ;  /* 0x000000000010b947 */ /* 0x000fea0003800000 */
[----:B------:R-:W-:-:S03]  /*2900*/  UMOV UR12, 0xffffffff ;  /* 0xffffffff000c7882 */ /* 0x000fc60000000000 */
[----:B------:R-:W-:Y:S05]  /*2910*/  BRA.DIV UR12, `(.L_x_27141) ;  /* 0x000000220ca07947 */ /* 0x000fea000b800000 */
[----:B---3--:R3:W0:Y:S02]  /*2920*/  SHFL.IDX PT, R40, R50, R7, R19 ;  /* 0x0000000732287389 */ /* 0x00862400000e0013 */
.L_x_27220:
[----:B0-----:R-:W-:-:S07]  /*2930*/  IMAD R34, R46, R40, R34 ;  /* 0x000000282e227224 */ /* 0x001fce00078e0222 */
.L_x_27140:
[----:B------:R-:W-:Y:S05]  /*2940*/  @!P2 BRA `(.L_x_27142) ;  /* 0x000000000010a947 */ /* 0x000fea0003800000 */
[----:B------:R-:W-:-:S03]  /*2950*/  UMOV UR12, 0xffffffff ;  /* 0xffffffff000c7882 */ /* 0x000fc60000000000 */
[----:B------:R-:W-:Y:S05]  /*2960*/  BRA.DIV UR12, `(.L_x_27143) ;  /* 0x000000220cac7947 */ /* 0x000fea000b800000 */
[----:B---3--:R3:W0:Y:S02]  /*2970*/  SHFL.IDX PT, R40, R50, R8, R19 ;  /* 0x0000000832287389 */ /* 0x00862400000e0013 */
.L_x_27223:
[----:B0-----:R-:W-:-:S07]  /*2980*/  IMAD R34, R47, R40, R34 ;  /* 0x000000282f227224 */ /* 0x001fce00078e0222 */
.L_x_27142:
[----:B0-----:R-:W0:Y:S02]  /*2990*/  LDC R33, c[0x0][0x3ac] ;  /* 0x0000eb00ff217b82 */ /* 0x001e240000000800 */
[----:B0-----:R-:W-:-:S13]  /*29a0*/  ISETP.GE.AND P0, PT, R33, 0x5, PT ;  /* 0x000000052100780c */ /* 0x001fda0003f06270 */
[----:B------:R-:W-:Y:S05]  /*29b0*/  @!P0 BRA `(.L_x_27144) ;  /* 0x0000000000108947 */ /* 0x000fea0003800000 */
[----:B------:R-:W-:-:S03]  /*29c0*/  UMOV UR12, 0xffffffff ;  /* 0xffffffff000c7882 */ /* 0x000fc60000000000 */
[----:B------:R-:W-:Y:S05]  /*29d0*/  BRA.DIV UR12, `(.L_x_27145) ;  /* 0x000000220cb07947 */ /* 0x000fea000b800000 */
[----:B---3--:R0:W3:Y:S02]  /*29e0*/  SHFL.IDX PT, R40, R50, R9, R19 ;  /* 0x0000000932287389 */ /* 0x0080e400000e0013 */
.L_x_27226:
[----:B---3--:R-:W-:-:S07]  /*29f0*/  IMAD R34, R48, R40, R34 ;  /* 0x0000002830227224 */ /* 0x008fce00078e0222 */
.L_x_27144:
[----:B------:R-:W-:-:S13]  /*2a00*/  ISETP.GE.AND P0, PT, R33, 0x6, PT ;  /* 0x000000062100780c */ /* 0x000fda0003f06270 */
[----:B------:R-:W-:Y:S05]  /*2a10*/  @!P0 BRA `(.L_x_27146) ;  /* 0x0000000000108947 */ /* 0x000fea0003800000 */
[----:B------:R-:W-:-:S03]  /*2a20*/  UMOV UR12, 0xffffffff ;  /* 0xffffffff000c7882 */ /* 0x000fc60000000000 */
[----:B------:R-:W-:Y:S05]  /*2a30*/  BRA.DIV UR12, `(.L_x_27147) ;  /* 0x000000220cb87947 */ /* 0x000fea000b800000 */
[----:B---3--:R3:W0:Y:S02]  /*2a40*/  SHFL.IDX PT, R40, R50, R10, R19 ;  /* 0x0000000a32287389 */ /* 0x00862400000e0013 */
.L_x_27229:
[----:B0-----:R-:W-:-:S07]  /*2a50*/  IMAD R34, R49, R40, R34 ;  /* 0x0000002831227224 */ /* 0x001fce00078e0222 */
.L_x_27146:
[----:B------:R-:W-:-:S13]  /*2a60*/  ISETP.GE.AND P0, PT, R33, 0x7, PT ;  /* 0x000000072100780c */ /* 0x000fda0003f06270 */
[----:B------:R-:W-:Y:S05]  /*2a70*/  @!P0 BRA `(.L_x_27148) ;  /* 0x0000000000108947 */ /* 0x000fea0003800000 */
[----:B------:R-:W-:-:S03]  /*2a80*/  UMOV UR12, 0xffffffff ;  /* 0xffffffff000c7882 */ /* 0x000fc60000000000 */
[----:B------:R-:W-:Y:S05]  /*2a90*/  BRA.DIV UR12, `(.L_x_27149) ;  /* 0x000000220cc07947 */ /* 0x000fea000b800000 */
[----:B---3--:R3:W0:Y:S02]  /*2aa0*/  SHFL.IDX PT, R40, R50, R11, R19 ;  /* 0x0000000b32287389 */ /* 0x00862400000e0013 */
.L_x_27232:
[----:B0-----:R-:W-:-:S07]  /*2ab0*/  IMAD R34, R42, R40, R34 ;  /* 0x000000282a227224 */ /* 0x001fce00078e0222 */
.L_x_27148:
[----:B------:R-:W-:-:S13]  /*2ac0*/  ISETP.GE.AND P0, PT, R33, 0x8, PT ;  /* 0x000000082100780c */ /* 0x000fda0003f06270 */
[----:B------:R-:W-:Y:S05]  /*2ad0*/  @!P0 BRA `(.L_x_27150) ;  /* 0x0000000000108947 */ /* 0x000fea0003800000 */
[----:B------:R-:W-:-:S03]  /*2ae0*/  UMOV UR12, 0xffffffff ;  /* 0xffffffff000c7882 */ /* 0x000fc60000000000 */
[----:B------:R-:W-:Y:S05]  /*2af0*/  BRA.DIV UR12, `(.L_x_27151) ;  /* 0x000000220cc87947 */ /* 0x000fea000b800000 */
[----:B---3--:R3:W0:Y:S02]  /*2b00*/  SHFL.IDX PT, R40, R50, R12, R19 ;  /* 0x0000000c32287389 */ /* 0x00862400000e0013 */
.L_x_27235:
[----:B0-----:R-:W-:-:S07]  /*2b10*/  IMAD R34, R41, R40, R34 ;  /* 0x0000002829227224 */ /* 0x001fce00078e0222 */
.L_x_27150:
[C---:B------:R-:W-:Y:S02]  /*2b20*/  IMAD R33, R29.reuse, UR6, R30 ;  /* 0x000000061d217c24 */ /* 0x040fe4000f8e021e */
[----:B------:R-:W-:Y:S02]  /*2b30*/  VIADD R29, R29, UR8 ;  /* 0x000000081d1d7c36 */ /* 0x000fe40008000000 */
[----:B------:R-:W-:-:S03]  /*2b40*/  IMAD R33, R33, 0x4, R28 ;  /* 0x0000000421217824 */ /* 0x000fc600078e021c */
[----:B------:R-:W-:Y:S02]  /*2b50*/  ISETP.GE.AND P0, PT, R29, UR29, PT ;  /* 0x0000001d1d007c0c */ /* 0x000fe4000bf06270 */
[----:B------:R0:W-:Y:S11]  /*2b60*/  STS [R33], R34 ;  /* 0x0000002221007388 */ /* 0x0001f60000000800 */
[----:B0-----:R-:W-:Y:S05]  /*2b70*/  @!P0 BRA `(.L_x_27152) ;  /* 0xfffffffc00288947 */ /* 0x001fea000383ffff */
.L_x_27135:
[----:B------:R-:W-:Y:S05]  /*2b80*/  BSYNC B0 ;  /* 0x0000000000007941 */ /* 0x000fea0003800000 */
.L_x_27134:
[----:B------:R-:W-:Y:S05]  /*2b90*/  @!P6 BRA `(.L_x_27153) ;  /* 0xfffffff40080e947 */ /* 0x000fea000383ffff */
[----:B------:R-:W-:Y:S05]  /*2ba0*/  BRA `(.L_x_27094) ;  /* 0x0000000c00047947 */ /* 0x000fea0003800000 */
.L_x_27125:
[----:B01----:R-:W-:-:S07]  /*2bb0*/  HFMA2 R31, -RZ, RZ, 0, 0 ;  /* 0x00000000ff1f7431 */ /* 0x003fce00000001ff */
.L_x_27181:
        /* <DEDUP_REMOVED lines=17> */
.L_x_27154:
        /* <DEDUP_REMOVED lines=8> */
.L_x_27155:
        /* <DEDUP_REMOVED lines=8> */
.L_x_27156:
        /* <DEDUP_REMOVED lines=9> */
.L_x_27157:
        /* <DEDUP_REMOVED lines=9> */
.L_x_27158:
        /* <DEDUP_REMOVED lines=9> */
.L_x_27159:
        /* <DEDUP_REMOVED lines=9> */
.L_x_27160:
        /* <DEDUP_REMOVED lines=9> */
.L_x_27161:
        /* <DEDUP_REMOVED lines=27> */
.L_x_27180:
[----:B------:R-:W-:Y:S02]  /*3250*/  IMAD R28, R33, 0x24, R32 ;  /* 0x00000024211c7824 */ /* 0x000fe400078e0220 */
[----:B------:R-:W-:-:S03]  /*3260*/  IMAD.MOV.U32 R34, RZ, RZ, RZ ;  /* 0x000000ffff227224 */ /* 0x000fc600078e00ff */
[----:B01----:R0:W1:Y:S01]  /*3270*/  LDS R50, [R28] ;  /* 0x000000001c327984 */ /* 0x0030620000000800 */
[----:B------:R-:W-:Y:S05]  /*3280*/  @!P4 BRA `(.L_x_27163) ;  /* 0x000000000010c947 */ /* 0x000fea0003800000 */
[----:B------:R-:W-:-:S03]  /*3290*/  UMOV UR12, 0xffffffff ;  /* 0xffffffff000c7882 */ /* 0x000fc60000000000 */
[----:B------:R-:W-:Y:S05]  /*32a0*/  BRA.DIV UR12, `(.L_x_27164) ;  /* 0x0000001a0cfc7947 */ /* 0x000fea000b800000 */
[----:B-1----:R1:W3:Y:S02]  /*32b0*/  SHFL.IDX PT, R29, R50, R38, R19 ;  /* 0x00000026321d7389 */ /* 0x0022e400000e0013 */
.L_x_27237:
[----:B---3--:R-:W-:-:S07]  /*32c0*/  IMAD R34, R44, R29, RZ ;  /* 0x0000001d2c227224 */ /* 0x008fce00078e02ff */
.L_x_27163:
[----:B------:R-:W-:Y:S05]  /*32d0*/  @!P3 BRA `(.L_x_27165) ;  /* 0x000000000010b947 */ /* 0x000fea0003800000 */
[----:B------:R-:W-:-:S03]  /*32e0*/  UMOV UR12, 0xffffffff ;  /* 0xffffffff000c7882 */ /* 0x000fc60000000000 */
[----:B------:R-:W-:Y:S05]  /*32f0*/  BRA.DIV UR12, `(.L_x_27166) ;  /* 0x0000001e0c047947 */ /* 0x000fea000b800000 */
[----:B-1----:R1:W3:Y:S02]  /*3300*/  SHFL.IDX PT, R40, R50, R6, R19 ;  /* 0x0000000632287389 */ /* 0x0022e400000e0013 */
.L_x_27240:
[----:B---34-:R-:W-:-:S07]  /*3310*/  IMAD R34, R45, R40, R34 ;  /* 0x000000282d227224 */ /* 0x018fce00078e0222 */
.L_x_27165:
[----:B------:R-:W-:Y:S05]  /*3320*/  @!P2 BRA `(.L_x_27167) ;  /* 0x000000000010a947 */ /* 0x000fea0003800000 */
[----:B------:R-:W-:-:S03]  /*3330*/  UMOV UR12, 0xffffffff ;  /* 0xffffffff000c7882 */ /* 0x000fc60000000000 */
[----:B------:R-:W-:Y:S05]  /*3340*/  BRA.DIV UR12, `(.L_x_27168) ;  /* 0x0000001e0c107947 */ /* 0x000fea000b800000 */
[----:B-1----:R1:W3:Y:S02]  /*3350*/  SHFL.IDX PT, R40, R50, R7, R19 ;  /* 0x0000000732287389 */ /* 0x0022e400000e0013 */
.L_x_27243:
[----:B---3--:R-:W-:-:S07]  /*3360*/  IMAD R34, R46, R40, R34 ;  /* 0x000000282e227224 */ /* 0x008fce00078e0222 */
.L_x_27167:
[----:B0-----:R-:W0:Y:S02]  /*3370*/  LDC R28, c[0x0][0x3ac] ;  /* 0x0000eb00ff1c7b82 */ /* 0x001e240000000800 */
[----:B0-----:R-:W-:-:S13]  /*3380*/  ISETP.GE.AND P0, PT, R28, 0x4, PT ;  /* 0x000000041c00780c */ /* 0x001fda0003f06270 */
[----:B------:R-:W-:Y:S05]  /*3390*/  @!P0 BRA `(.L_x_27169) ;  /* 0x0000000000108947 */ /* 0x000fea0003800000 */
[----:B------:R-:W-:-:S03]  /*33a0*/  UMOV UR12, 0xffffffff ;  /* 0xffffffff000c7882 */ /* 0x000fc60000000000 */
[----:B------:R-:W-:Y:S05]  /*33b0*/  BRA.DIV UR12, `(.L_x_27170) ;  /* 0x0000001e0c147947 */ /* 0x000fea000b800000 */
[----:B-1----:R0:W1:Y:S02]  /*33c0*/  SHFL.IDX PT, R40, R50, R8, R19 ;  /* 0x0000000832287389 */ /* 0x00206400000e0013 */
.L_x_27246:
[----:B-1----:R-:W-:-:S07]  /*33d0*/  IMAD R34, R47, R40, R34 ;  /* 0x000000282f227224 */ /* 0x002fce00078e0222 */
.L_x_27169:
[----:B------:R-:W-:-:S13]  /*33e0*/  ISETP.GE.AND P0, PT, R28, 0x5, PT ;  /* 0x000000051c00780c */ /* 0x000fda0003f06270 */
[----:B------:R-:W-:Y:S05]  /*33f0*/  @!P0 BRA `(.L_x_27171) ;  /* 0x0000000000108947 */ /* 0x000fea0003800000 */
[----:B------:R-:W-:-:S03]  /*3400*/  UMOV UR12, 0xffffffff ;  /* 0xffffffff000c7882 */ /* 0x000fc60000000000 */
[----:B------:R-:W-:Y:S05]  /*3410*/  BRA.DIV UR12, `(.L_x_27172) ;  /* 0x0000001e0c1c7947 */ /* 0x000fea000b800000 */
[----:B-1----:R1:W3:Y:S02]  /*3420*/  SHFL.IDX PT, R40, R50, R9, R19 ;  /* 0x0000000932287389 */ /* 0x0022e400000e0013 */
.L_x_27249:
[----:B---3--:R-:W-:-:S07]  /*3430*/  IMAD R34, R48, R40, R34 ;  /* 0x0000002830227224 */ /* 0x008fce00078e0222 */
.L_x_27171:
[----:B------:R-:W-:-:S13]  /*3440*/  ISETP.GE.AND P0, PT, R28, 0x6, PT ;  /* 0x000000061c00780c */ /* 0x000fda0003f06270 */
[----:B------:R-:W-:Y:S05]  /*3450*/  @!P0 BRA `(.L_x_27173) ;  /* 0x0000000000108947 */ /* 0x000fea0003800000 */
[----:B------:R-:W-:-:S03]  /*3460*/  UMOV UR12, 0xffffffff ;  /* 0xffffffff000c7882 */ /* 0x000fc60000000000 */
[----:B------:R-:W-:Y:S05]  /*3470*/  BRA.DIV UR12, `(.L_x_27174) ;  /* 0x0000001e0c247947 */ /* 0x000fea000b800000 */
[----:B-1----:R1:W3:Y:S02]  /*3480*/  SHFL.IDX PT, R40, R50, R10, R19 ;  /* 0x0000000a32287389 */ /* 0x0022e400000e0013 */
.L_x_27252:
[----:B---3--:R-:W-:-:S07]  /*3490*/  IMAD R34, R49, R40, R34 ;  /* 0x0000002831227224 */ /* 0x008fce00078e0222 */
.L_x_27173:
[----:B------:R-:W-:-:S13]  /*34a0*/  ISETP.GE.AND P0, PT, R28, 0x7, PT ;  /* 0x000000071c00780c */ /* 0x000fda0003f06270 */
[----:B------:R-:W-:Y:S05]  /*34b0*/  @!P0 BRA `(.L_x_27175) ;  /* 0x0000000000108947 */ /* 0x000fea0003800000 */
[----:B------:R-:W-:-:S03]  /*34c0*/  UMOV UR12, 0xffffffff ;  /* 0xffffffff000c7882 */ /* 0x000fc60000000000 */
[----:B------:R-:W-:Y:S05]  /*34d0*/  BRA.DIV UR12, `(.L_x_27176) ;  /* 0x0000001e0c2c7947 */ /* 0x000fea000b800000 */
[----:B-1----:R1:W3:Y:S02]  /*34e0*/  SHFL.IDX PT, R40, R50, R11, R19 ;  /* 0x0000000b32287389 */ /* 0x0022e400000e0013 */
.L_x_27255:
[----:B---3--:R-:W-:-:S07]  /*34f0*/  IMAD R34, R42, R40, R34 ;  /* 0x000000282a227224 */ /* 0x008fce00078e0222 */
.L_x_27175:
[----:B------:R-:W-:-:S13]  /*3500*/  ISETP.GE.AND P0, PT, R28, 0x8, PT ;  /* 0x000000081c00780c */ /* 0x000fda0003f06270 */
[----:B------:R-:W-:Y:S05]  /*3510*/  @!P0 BRA `(.L_x_27177) ;  /* 0x0000000000108947 */ /* 0x000fea0003800000 */
[----:B------:R-:W-:-:S03]  /*3520*/  UMOV UR12, 0xffffffff ;  /* 0xffffffff000c7882 */ /* 0x000fc60000000000 */
[----:B------:R-:W-:Y:S05]  /*3530*/  BRA.DIV UR12, `(.L_x_27178) ;  /* 0x0000001e0c347947 */ /* 0x000fea000b800000 */
[----:B-1----:R1:W3:Y:S02]  /*3540*/  SHFL.IDX PT, R40, R50, R12, R19 ;  /* 0x0000000c32287389 */ /* 0x0022e400000e0013 */
.L_x_27258:
[----:B---3--:R-:W-:-:S07]  /*3550*/  IMAD R34, R41, R40, R34 ;  /* 0x0000002829227224 */ /* 0x008fce00078e0222 */
.L_x_27177:
[----:B------:R-:W-:-:S07]  /*3560*/  IMAD.U32 R28, RZ, RZ, UR20 ;  /* 0x00000014ff1c7e24 */ /* 0x000fce000f8e00ff */
.L_x_27179:
        /* <DEDUP_REMOVED lines=36> */
.L_x_27162:
[----:B------:R-:W-:Y:S05]  /*37b0*/  @!P5 BRA `(.L_x_27181) ;  /* 0xfffffff40000d947 */ /* 0x000fea000383ffff */
.L_x_27094:
        /* <DEDUP_REMOVED lines=113> */
.L_x_27183:
[----:B------:R-:W-:Y:S05]  /*3ed0*/  BSYNC.RECONVERGENT B0 ;  /* 0x0000000000007941 */ /* 0x000fea0003800200 */
.L_x_27182:
        /* <DEDUP_REMOVED lines=13> */
.L_x_27186:
        /* <DEDUP_REMOVED lines=106> */
.L_x_27185:
[----:B------:R-:W-:Y:S05]  /*4650*/  BSYNC.RECONVERGENT B0 ;  /* 0x0000000000007941 */ /* 0x000fea0003800200 */
.L_x_27184:
[----:B------:R-:W-:-:S04]  /*4660*/  UIADD3 UR11, UPT, UPT, UR25, UR11, URZ ;  /* 0x0000000b190b7290 */ /* 0x000fc8000fffe0ff */
[----:B------:R-:W-:-:S09]  /*4670*/  UISETP.GE.U32.AND UP0, UPT, UR11, UR26, UPT ;  /* 0x0000001a0b00728c */ /* 0x000fd2000bf06070 */
[----:B------:R-:W-:Y:S05]  /*4680*/  BRA.U !UP0, `(.L_x_27187) ;  /* 0xffffffc908687547 */ /* 0x000fea000b83ffff */
[----:B------:R-:W-:Y:S05]  /*4690*/  EXIT ;  /* 0x000000000000794d */ /* 0x000fea0003800000 */
.L_x_27108:
[----:B------:R-:W-:Y:S01]  /*46a0*/  BSSY B2, `(.L_x_27188) ;  /* 0x0000006000027945 */ /* 0x000fe20003800000 */
[----:B------:R-:W-:Y:S02]  /*46b0*/  IMAD.MOV.U32 R35, RZ, RZ, R38 ;  /* 0x000000ffff237224 */ /* 0x000fe400078e0026 */
[----:B------:R-:W-:-:S07]  /*46c0*/  IMAD.MOV.U32 R40, RZ, RZ, -0x1 ;  /* 0xffffffffff287424 */ /* 0x000fce00078e00ff */
[----:B01234-:R-:W-:Y:S05]  /*46d0*/  WARPSYNC.COLLECTIVE R40, `(.L_x_27189) ;  /* 0x0000000028087348 */ /* 0x01ffea0003c00000 */
[----:B---3--:R3:W0:Y:S02]  /*46e0*/  SHFL.IDX P0, R40, R50, R35, R19 ;  /* 0x0000002332287389 */ /* 0x0086240000000013 */
[----:B01234-:R-:W-:Y:S05]  /*46f0*/  ENDCOLLECTIVE ;  /* 0x000000000000791b */ /* 0x01ffea0003800000 */
.L_x_27189:
[----:B------:R-:W-:Y:S05]  /*4700*/  BSYNC B2 ;  /* 0x0000000000027941 */ /* 0x000fea0003800000 */
.L_x_27188:
[----:B------:R-:W-:Y:S05]  /*4710*/  BRA `(.L_x_27190) ;  /* 0xffffffd400bc7947 */ /* 0x000fea000383ffff */
.L_x_27110:
[----:B------:R-:W-:Y:S01]  /*4720*/  BSSY B2, `(.L_x_27191) ;  /* 0x0000006000027945 */ /* 0x000fe20003800000 */
[----:B------:R-:W-:Y:S01]  /*4730*/  MOV R35, R6 ;  /* 0x0000000600237202 */ /* 0x000fe20000000f00 */
[----:B------:R-:W-:-:S07]  /*4740*/  IMAD.MOV.U32 R40, RZ, RZ, -0x1 ;  /* 0xffffffffff287424 */ /* 0x000fce00078e00ff */
[----:B01234-:R-:W-:Y:S05]  /*4750*/  WARPSYNC.COLLECTIVE R40, `(.L_x_27192) ;  /* 0x0000000028087348 */ /* 0x01ffea0003c00000 */
[----:B---3--:R3:W0:Y:S02]  /*4760*/  SHFL.IDX P0, R40, R50, R35, R19 ;  /* 0x0000002332287389 */ /* 0x0086240000000013 */
[----:B01234-:R-:W-:Y:S05]  /*4770*/  ENDCOLLECTIVE ;  /* 0x000000000000791b */ /* 0x01ffea0003800000 */
.L_x_27192:
[----:B------:R-:W-:Y:S05]  /*4780*/  BSYNC B2 ;  /* 0x0000000000027941 */ /* 0x000fea0003800000 */
.L_x_27191:
[----:B------:R-:W-:Y:S05]  /*4790*/  BRA `(.L_x_27193) ;  /* 0xffffffd400b07947 */ /* 0x000fea000383ffff */
.L_x_27112:
[----:B------:R-:W-:Y:S01]  /*47a0*/  BSSY B2, `(.L_x_27194) ;  /* 0x0000006000027945 */ /* 0x000fe20003800000 */
[----:B------:R-:W-:Y:S01]  /*47b0*/  IMAD.MOV.U32 R35, RZ, RZ, R7 ;  /* 0x000000ffff237224 */ /* 0x000fe200078e0007 */
[----:B------:R-:W-:-:S07]  /*47c0*/  MOV R40, 0xffffffff ;  /* 0xffffffff00287802 */ /* 0x000fce0000000f00 */
[----:B01234-:R-:W-:Y:S05]  /*47d0*/  WARPSYNC.COLLECTIVE R40, `(.L_x_27195) ;  /* 0x0000000028087348 */ /* 0x01ffea0003c00000 */
[----:B---3--:R3:W0:Y:S02]  /*47e0*/  SHFL.IDX P0, R40, R50, R35, R19 ;  /* 0x0000002332287389 */ /* 0x0086240000000013 */
[----:B01234-:R-:W-:Y:S05]  /*47f0*/  ENDCOLLECTIVE ;  /* 0x000000000000791b */ /* 0x01ffea0003800000 */
.L_x_27195:
[----:B------:R-:W-:Y:S05]  /*4800*/  BSYNC B2 ;  /* 0x0000000000027941 */ /* 0x000fea0003800000 */
.L_x_27194:
[----:B------:R-:W-:Y:S05]  /*4810*/  BRA `(.L_x_27196) ;  /* 0xffffffd400a47947 */ /* 0x000fea000383ffff */
.L_x_27114:
[----:B------:R-:W-:Y:S01]  /*4820*/  BSSY B2, `(.L_x_27197) ;  /* 0x0000006000027945 */ /* 0x000fe20003800000 */
[----:B------:R-:W-:Y:S02]  /*4830*/  IMAD.MOV.U32 R35, RZ, RZ, R8 ;  /* 0x000000ffff237224 */ /* 0x000fe400078e0008 */
[----:B------:R-:W-:-:S07]  /*4840*/  IMAD.MOV.U32 R40, RZ, RZ, -0x1 ;  /* 0xffffffffff287424 */ /* 0x000fce00078e00ff */
[----:B01234-:R-:W-:Y:S05]  /*4850*/  WARPSYNC.COLLECTIVE R40, `(.L_x_27198) ;  /* 0x0000000028087348 */ /* 0x01ffea0003c00000 */
[----:B---3--:R3:W0:Y:S02]  /*4860*/  SHFL.IDX P0, R40, R50, R35, R19 ;  /* 0x0000002332287389 */ /* 0x0086240000000013 */
[----:B01234-:R-:W-:Y:S05]  /*4870*/  ENDCOLLECTIVE ;  /* 0x000000000000791b */ /* 0x01ffea0003800000 */
.L_x_27198:
[----:B------:R-:W-:Y:S05]  /*4880*/  BSYNC B2 ;  /* 0x0000000000027941 */ /* 0x000fea0003800000 */
.L_x_27197:
[----:B------:R-:W-:Y:S05]  /*4890*/  BRA `(.L_x_27199) ;  /* 0xffffffd400987947 */ /* 0x000fea000383ffff */
.L_x_27116:
[----:B------:R-:W-:Y:S01]  /*48a0*/  BSSY B2, `(.L_x_27200) ;  /* 0x0000006000027945 */ /* 0x000fe20003800000 */
[----:B------:R-:W-:Y:S01]  /*48b0*/  MOV R35, R9 ;  /* 0x0000000900237202 */ /* 0x000fe20000000f00 */
[----:B------:R-:W-:-:S07]  /*48c0*/  IMAD.MOV.U32 R40, RZ, RZ, -0x1 ;  /* 0xffffffffff287424 */ /* 0x000fce00078e00ff */
[----:B-1234-:R-:W-:Y:S05]  /*48d0*/  WARPSYNC.COLLECTIVE R40, `(.L_x_27201) ;  /* 0x0000000028087348 */ /* 0x01efea0003c00000 */
[----:B---3--:R0:W3:Y:S02]  /*48e0*/  SHFL.IDX P0, R40, R50, R35, R19 ;  /* 0x0000002332287389 */ /* 0x0080e40000000013 */
[----:B01234-:R-:W-:Y:S05]  /*48f0*/  ENDCOLLECTIVE ;  /* 0x000000000000791b */ /* 0x01ffea0003800000 */
.L_x_27201:
[----:B------:R-:W-:Y:S05]  /*4900*/  BSYNC B2 ;  /* 0x0000000000027941 */ /* 0x000fea0003800000 */
.L_x_27200:
[----:B------:R-:W-:Y:S05]  /*4910*/  BRA `(.L_x_27202) ;  /* 0xffffffd400947947 */ /* 0x000fea000383ffff */
.L_x_27118:
[----:B------:R-:W-:Y:S01]  /*4920*/  BSSY B2, `(.L_x_27203) ;  /* 0x0000006000027945 */ /* 0x000fe20003800000 */
[----:B------:R-:W-:Y:S01]  /*4930*/  IMAD.MOV.U32 R35, RZ, RZ, R10 ;  /* 0x000000ffff237224 */ /* 0x000fe200078e000a */
[----:B------:R-:W-:-:S07]  /*4940*/  MOV R40, 0xffffffff ;  /* 0xffffffff00287802 */ /* 0x000fce0000000f00 */
[----:B01234-:R-:W-:Y:S05]  /*4950*/  WARPSYNC.COLLECTIVE R40, `(.L_x_27204) ;  /* 0x0000000028087348 */ /* 0x01ffea0003c00000 */
[----:B---3--:R3:W0:Y:S02]  /*4960*/  SHFL.IDX P0, R40, R50, R35, R19 ;  /* 0x0000002332287389 */ /* 0x0086240000000013 */
[----:B01234-:R-:W-:Y:S05]  /*4970*/  ENDCOLLECTIVE ;  /* 0x000000000000791b */ /* 0x01ffea0003800000 */
.L_x_27204:
[----:B------:R-:W-:Y:S05]  /*4980*/  BSYNC B2 ;  /* 0x0000000000027941 */ /* 0x000fea0003800000 */
.L_x_27203:
[----:B------:R-:W-:Y:S05]  /*4990*/  BRA `(.L_x_27205) ;  /* 0xffffffd4008c7947 */ /* 0x000fea000383ffff */
.L_x_27120:
[----:B------:R-:W-:Y:S01]  /*49a0*/  BSSY B2, `(.L_x_27206) ;  /* 0x0000006000027945 */ /* 0x000fe20003800000 */
[----:B------:R-:W-:Y:S02]  /*49b0*/  IMAD.MOV.U32 R35, RZ, RZ, R11 ;  /* 0x000000ffff237224 */ /* 0x000fe400078e000b */
[----:B------:R-:W-:-:S07]  /*49c0*/  IMAD.MOV.U32 R40, RZ, RZ, -0x1 ;  /* 0xffffffffff287424 */ /* 0x000fce00078e00ff */
[----:B01234-:R-:W-:Y:S05]  /*49d0*/  WARPSYNC.COLLECTIVE R40, `(.L_x_27207) ;  /* 0x0000000028087348 */ /* 0x01ffea0003c00000 */
[----:B---3--:R3:W0:Y:S02]  /*49e0*/  SHFL.IDX P0, R40, R50, R35, R19 ;  /* 0x0000002332287389 */ /* 0x0086240000000013 */
[----:B01234-:R-:W-:Y:S05]  /*49f0*/  ENDCOLLECTIVE ;  /* 0x000000000000791b */ /* 0x01ffea0003800000 */
.L_x_27207:
[----:B------:R-:W-:Y:S05]  /*4a00*/  BSYNC B2 ;  /* 0x0000000000027941 */ /* 0x000fea0003800000 */
.L_x_27206:
[----:B------:R-:W-:Y:S05]  /*4a10*/  BRA `(.L_x_27208) ;  /* 0xffffffd400847947 */ /* 0x000fea000383ffff */
.L_x_27122:
[----:B------:R-:W-:Y:S01]  /*4a20*/  BSSY B2, `(.L_x_27209) ;  /* 0x0000006000027945 */ /* 0x000fe20003800000 */
[----:B------:R-:W-:Y:S01]  /*4a30*/  MOV R35, R12 ;  /* 0x0000000c00237202 */ /* 0x000fe20000000f00 */
[----:B------:R-:W-:-:S07]  /*4a40*/  IMAD.MOV.U32 R40, RZ, RZ, -0x1 ;  /* 0xffffffffff287424 */ /* 0x000fce00078e00ff */
[----:B01234-:R-:W-:Y:S05]  /*4a50*/  WARPSYNC.COLLECTIVE R40, `(.L_x_27210) ;  /* 0x0000000028087348 */ /* 0x01ffea0003c00000 */
[----:B---3--:R3:W0:Y:S02]  /*4a60*/  SHFL.IDX P0, R40, R50, R35, R19 ;  /* 0x0000002332287389 */ /* 0x0086240000000013 */
[----:B01234-:R-:W-:Y:S05]  /*4a70*/  ENDCOLLECTIVE ;  /* 0x000000000000791b */ /* 0x01ffea0003800000 */
.L_x_27210:
[----:B------:R-:W-:Y:S05]  /*4a80*/  BSYNC B2 ;  /* 0x0000000000027941 */ /* 0x000fea0003800000 */
.L_x_27209:
[----:B------:R-:W-:Y:S05]  /*4a90*/  BRA `(.L_x_27211) ;  /* 0xffffffd4007c7947 */ /* 0x000fea000383ffff */
.L_x_27137:
[----:B------:R-:W-:Y:S01]  /*4aa0*/  BSSY B1, `(.L_x_27212) ;  /* 0x0000006000017945 */ /* 0x000fe20003800000 */
[----:B------:R-:W-:Y:S01]  /*4ab0*/  IMAD.MOV.U32 R35, RZ, RZ, R38 ;  /* 0x000000ffff237224 */ /* 0x000fe200078e0026 */
[----:B------:R-:W-:-:S07]  /*4ac0*/  MOV R40, 0xffffffff ;  /* 0xffffffff00287802 */ /* 0x000fce0000000f00 */
[----:B01234-:R-:W-:Y:S05]  /*4ad0*/  WARPSYNC.COLLECTIVE R40, `(.L_x_27213) ;  /* 0x0000000028087348 */ /* 0x01ffea0003c00000 */
[----:B---3--:R3:W0:Y:S02]  /*4ae0*/  SHFL.IDX P0, R40, R50, R35, R19 ;  /* 0x0000002332287389 */ /* 0x0086240000000013 */
[----:B01234-:R-:W-:Y:S05]  /*4af0*/  ENDCOLLECTIVE ;  /* 0x000000000000791b */ /* 0x01ffea0003800000 */
.L_x_27213:
[----:B------:R-:W-:Y:S05]  /*4b00*/  BSYNC B1 ;  /* 0x0000000000017941 */ /* 0x000fea0003800000 */
.L_x_27212:
[----:B------:R-:W-:Y:S05]  /*4b10*/  BRA `(.L_x_27214) ;  /* 0xffffffdc005c7947 */ /* 0x000fea000383ffff */
.L_x_27139:
[----:B------:R-:W-:Y:S01]  /*4b20*/  BSSY B1, `(.L_x_27215) ;  /* 0x0000006000017945 */ /* 0x000fe20003800000 */
[----:B------:R-:W-:Y:S02]  /*4b30*/  IMAD.MOV.U32 R35, RZ, RZ, R6 ;  /* 0x000000ffff237224 */ /* 0x000fe400078e0006 */
[----:B------:R-:W-:-:S07]  /*4b40*/  IMAD.MOV.U32 R40, RZ, RZ, -0x1 ;  /* 0xffffffffff287424 */ /* 0x000fce00078e00ff */
[----:B01234-:R-:W-:Y:S05]  /*4b50*/  WARPSYNC.COLLECTIVE R40, `(.L_x_27216) ;  /* 0x0000000028087348 */ /* 0x01ffea0003c00000 */
[----:B---3--:R3:W0:Y:S02]  /*4b60*/  SHFL.IDX P0, R40, R50, R35, R19 ;  /* 0x0000002332287389 */ /* 0x0086240000000013 */
[----:B01234-:R-:W-:Y:S05]  /*4b70*/  ENDCOLLECTIVE ;  /* 0x000000000000791b */ /* 0x01ffea0003800000 */
.L_x_27216:
[----:B------:R-:W-:Y:S05]  /*4b80*/  BSYNC B1 ;  /* 0x0000000000017941 */ /* 0x000fea0003800000 */
.L_x_27215:
[----:B------:R-:W-:Y:S05]  /*4b90*/  BRA `(.L_x_27217) ;  /* 0xffffffdc00507947 */ /* 0x000fea000383ffff */
.L_x_27141:
[----:B------:R-:W-:Y:S01]  /*4ba0*/  BSSY B1, `(.L_x_27218) ;  /* 0x0000006000017945 */ /* 0x000fe20003800000 */
[----:B------:R-:W-:Y:S01]  /*4bb0*/  MOV R35, R7 ;  /* 0x0000000700237202 */ /* 0x000fe20000000f00 */
[----:B------:R-:W-:-:S07]  /*4bc0*/  IMAD.MOV.U32 R40, RZ, RZ, -0x1 ;  /* 0xffffffffff287424 */ /* 0x000fce00078e00ff */
[----:B01234-:R-:W-:Y:S05]  /*4bd0*/  WARPSYNC.COLLECTIVE R40, `(.L_x_27219) ;  /* 0x0000000028087348 */ /* 0x01ffea0003c00000 */
[----:B---3--:R3:W0:Y:S02]  /*4be0*/  SHFL.IDX P0, R40, R50, R35, R19 ;  /* 0x0000002332287389 */ /* 0x0086240000000013 */
[----:B01234-:R-:W-:Y:S05]  /*4bf0*/  ENDCOLLECTIVE ;  /* 0x000000000000791b */ /* 0x01ffea0003800000 */
.L_x_27219:
[----:B------:R-:W-:Y:S05]  /*4c00*/  BSYNC B1 ;  /* 0x0000000000017941 */ /* 0x000fea0003800000 */
.L_x_27218:
[----:B------:R-:W-:Y:S05]  /*4c10*/  BRA `(.L_x_27220) ;  /* 0xffffffdc00447947 */ /* 0x000fea000383ffff */
.L_x_27143:
[----:B------:R-:W-:Y:S01]  /*4c20*/  BSSY B1, `(.L_x_27221) ;  /* 0x0000006000017945 */ /* 0x000fe20003800000 */
[----:B------:R-:W-:Y:S01]  /*4c30*/  IMAD.MOV.U32 R35, RZ, RZ, R8 ;  /* 0x000000ffff237224 */ /* 0x000fe200078e0008 */
[----:B------:R-:W-:-:S07]  /*4c40*/  MOV R40, 0xffffffff ;  /* 0xffffffff00287802 */ /* 0x000fce0000000f00 */
[----:B01234-:R-:W-:Y:S05]  /*4c50*/  WARPSYNC.COLLECTIVE R40, `(.L_x_27222) ;  /* 0x0000000028087348 */ /* 0x01ffea0003c00000 */
[----:B---3--:R3:W0:Y:S02]  /*4c60*/  SHFL.IDX P0, R40, R50, R35, R19 ;  /* 0x0000002332287389 */ /* 0x0086240000000013 */
[----:B01234-:R-:W-:Y:S05]  /*4c70*/  ENDCOLLECTIVE ;  /* 0x000000000000791b */ /* 0x01ffea0003800000 */
.L_x_27222:
[----:B------:R-:W-:Y:S05]  /*4c80*/  BSYNC B1 ;  /* 0x0000000000017941 */ /* 0x000fea0003800000 */
.L_x_27221:
[----:B------:R-:W-:Y:S05]  /*4c90*/  BRA `(.L_x_27223) ;  /* 0xffffffdc00387947 */ /* 0x000fea000383ffff */
.L_x_27145:
[----:B------:R-:W-:Y:S01]  /*4ca0*/  BSSY B1, `(.L_x_27224) ;  /* 0x0000006000017945 */ /* 0x000fe20003800000 */
[----:B------:R-:W-:Y:S02]  /*4cb0*/  IMAD.MOV.U32 R35, RZ, RZ, R9 ;  /* 0x000000ffff237224 */ /* 0x000fe400078e0009 */
[----:B------:R-:W-:-:S07]  /*4cc0*/  IMAD.MOV.U32 R40, RZ, RZ, -0x1 ;  /* 0xffffffffff287424 */ /* 0x000fce00078e00ff */
[----:B-1234-:R-:W-:Y:S05]  /*4cd0*/  WARPSYNC.COLLECTIVE R40, `(.L_x_27225) ;  /* 0x0000000028087348 */ /* 0x01efea0003c00000 */
[----:B---3--:R0:W3:Y:S02]  /*4ce0*/  SHFL.IDX P0, R40, R50, R35, R19 ;  /* 0x0000002332287389 */ /* 0x0080e40000000013 */
[----:B01234-:R-:W-:Y:S05]  /*4cf0*/  ENDCOLLECTIVE ;  /* 0x000000000000791b */ /* 0x01ffea0003800000 */
.L_x_27225:
[----:B------:R-:W-:Y:S05]  /*4d00*/  BSYNC B1 ;  /* 0x0000000000017941 */ /* 0x000fea0003800000 */
.L_x_27224:
[----:B------:R-:W-:Y:S05]  /*4d10*/  BRA `(.L_x_27226) ;  /* 0xffffffdc00347947 */ /* 0x000fea000383ffff */
.L_x_27147:
[----:B------:R-:W-:Y:S01]  /*4d20*/  BSSY B1, `(.L_x_27227) ;  /* 0x0000006000017945 */ /* 0x000fe20003800000 */
[----:B------:R-:W-:Y:S01]  /*4d30*/  MOV R35, R10 ;  /* 0x0000000a00237202 */ /* 0x000fe20000000f00 */
[----:B------:R-:W-:-:S07]  /*4d40*/  IMAD.MOV.U32 R40, RZ, RZ, -0x1 ;  /* 0xffffffffff287424 */ /* 0x000fce00078e00ff */
[----:B01234-:R-:W-:Y:S05]  /*4d50*/  WARPSYNC.COLLECTIVE R40, `(.L_x_27228) ;  /* 0x0000000028087348 */ /* 0x01ffea0003c00000 */
[----:B---3--:R3:W0:Y:S02]  /*4d60*/  SHFL.IDX P0, R40, R50, R35, R19 ;  /* 0x0000002332287389 */ /* 0x0086240000000013 */
[----:B01234-:R-:W-:Y:S05]  /*4d70*/  ENDCOLLECTIVE ;  /* 0x000000000000791b */ /* 0x01ffea0003800000 */
.L_x_27228:
[----:B------:R-:W-:Y:S05]  /*4d80*/  BSYNC B1 ;  /* 0x0000000000017941 */ /* 0x000fea0003800000 */
.L_x_27227:
[----:B------:R-:W-:Y:S05]  /*4d90*/  BRA `(.L_x_27229) ;  /* 0xffffffdc002c7947 */ /* 0x000fea000383ffff */
.L_x_27149:
[----:B------:R-:W-:Y:S01]  /*4da0*/  BSSY B1, `(.L_x_27230) ;  /* 0x0000006000017945 */ /* 0x000fe20003800000 */
[----:B------:R-:W-:Y:S01]  /*4db0*/  IMAD.MOV.U32 R35, RZ, RZ, R11 ;  /* 0x000000ffff237224 */ /* 0x000fe200078e000b */
[----:B------:R-:W-:-:S07]  /*4dc0*/  MOV R40, 0xffffffff ;  /* 0xffffffff00287802 */ /* 0x000fce0000000f00 */
[----:B01234-:R-:W-:Y:S05]  /*4dd0*/  WARPSYNC.COLLECTIVE R40, `(.L_x_27231) ;  /* 0x0000000028087348 */ /* 0x01ffea0003c00000 */
[----:B---3--:R3:W0:Y:S02]  /*4de0*/  SHFL.IDX P0, R40, R50, R35, R19 ;  /* 0x0000002332287389 */ /* 0x0086240000000013 */
[----:B01234-:R-:W-:Y:S05]  /*4df0*/  ENDCOLLECTIVE ;  /* 0x000000000000791b */ /* 0x01ffea0003800000 */
.L_x_27231:
[----:B------:R-:W-:Y:S05]  /*4e00*/  BSYNC B1 ;  /* 0x0000000000017941 */ /* 0x000fea0003800000 */
.L_x_27230:
[----:B------:R-:W-:Y:S05]  /*4e10*/  BRA `(.L_x_27232) ;  /* 0xffffffdc00247947 */ /* 0x000fea000383ffff */
.L_x_27151:
[----:B------:R-:W-:Y:S01]  /*4e20*/  BSSY B1, `(.L_x_27233) ;  /* 0x0000006000017945 */ /* 0x000fe20003800000 */
[----:B------:R-:W-:Y:S02]  /*4e30*/  IMAD.MOV.U32 R35, RZ, RZ, R12 ;  /* 0x000000ffff237224 */ /* 0x000fe400078e000c */
[----:B------:R-:W-:-:S07]  /*4e40*/  IMAD.MOV.U32 R40, RZ, RZ, -0x1 ;  /* 0xffffffffff287424 */ /* 0x000fce00078e00ff */
[----:B01234-:R-:W-:Y:S05]  /*4e50*/  WARPSYNC.COLLECTIVE R40, `(.L_x_27234) ;  /* 0x0000000028087348 */ /* 0x01ffea0003c00000 */
[----:B---3--:R3:W0:Y:S02]  /*4e60*/  SHFL.IDX P0, R40, R50, R35, R19 ;  /* 0x0000002332287389 */ /* 0x0086240000000013 */
[----:B01234-:R-:W-:Y:S05]  /*4e70*/  ENDCOLLECTIVE ;  /* 0x000000000000791b */ /* 0x01ffea0003800000 */
.L_x_27234:
[----:B------:R-:W-:Y:S05]  /*4e80*/  BSYNC B1 ;  /* 0x0000000000017941 */ /* 0x000fea0003800000 */
.L_x_27233:
[----:B------:R-:W-:Y:S05]  /*4e90*/  BRA `(.L_x_27235) ;  /* 0xffffffdc001c7947 */ /* 0x000fea000383ffff */
.L_x_27164:
[----:B------:R-:W-:Y:S01]  /*4ea0*/  IMAD.MOV.U32 R40, RZ, RZ, -0x1 ;  /* 0xffffffffff287424 */ /* 0x000fe200078e00ff */
[----:B------:R-:W-:-:S07]  /*4eb0*/  MOV R35, R38 ;  /* 0x0000002600237202 */ /* 0x000fce0000000f00 */
[----:B012-4-:R-:W-:Y:S05]  /*4ec0*/  WARPSYNC.COLLECTIVE R40, `(.L_x_27236) ;  /* 0x0000000028087348 */ /* 0x017fea0003c00000 */
[----:B-1----:R1:W3:Y:S02]  /*4ed0*/  SHFL.IDX P0, R40, R50, R35, R19 ;  /* 0x0000002332287389 */ /* 0x0022e40000000013 */
[----:B01234-:R-:W-:Y:S05]  /*4ee0*/  ENDCOLLECTIVE ;  /* 0x000000000000791b */ /* 0x01ffea0003800000 */
.L_x_27236:
[----:B------:R-:W-:Y:S01]  /*4ef0*/  IMAD.MOV.U32 R29, RZ, RZ, R40 ;  /* 0x000000ffff1d7224 */ /* 0x000fe200078e0028 */
[----:B------:R-:W-:Y:S06]  /*4f00*/  BRA `(.L_x_27237) ;  /* 0xffffffe000ec7947 */ /* 0x000fec000383ffff */
.L_x_27166:
[----:B------:R-:W-:Y:S01]  /*4f10*/  BSSY B0, `(.L_x_27238) ;  /* 0x0000006000007945 */ /* 0x000fe20003800000 */
[----:B------:R-:W-:Y:S01]  /*4f20*/  MOV R35, R6 ;  /* 0x0000000600237202 */ /* 0x000fe20000000f00 */
[----:B------:R-:W-:-:S07]  /*4f30*/  IMAD.MOV.U32 R40, RZ, RZ, -0x1 ;  /* 0xffffffffff287424 */ /* 0x000fce00078e00ff */
[----:B012-4-:R-:W-:Y:S05]  /*4f40*/  WARPSYNC.COLLECTIVE R40, `(.L_x_27239) ;  /* 0x0000000028087348 */ /* 0x017fea0003c00000 */
[----:B-1----:R1:W3:Y:S02]  /*4f50*/  SHFL.IDX P0, R40, R50, R35, R19 ;  /* 0x0000002332287389 */ /* 0x0022e40000000013 */
[----:B01234-:R-:W-:Y:S05]  /*4f60*/  ENDCOLLECTIVE ;  /* 0x000000000000791b */ /* 0x01ffea0003800000 */
.L_x_27239:
[----:B------:R-:W-:Y:S05]  /*4f70*/  BSYNC B0 ;  /* 0x0000000000007941 */ /* 0x000fea0003800000 */
.L_x_27238:
[----:B------:R-:W-:Y:S05]  /*4f80*/  BRA `(.L_x_27240) ;  /* 0xffffffe000e07947 */ /* 0x000fea000383ffff */
.L_x_27168:
[----:B------:R-:W-:Y:S01]  /*4f90*/  BSSY B0, `(.L_x_27241) ;  /* 0x0000006000007945 */ /* 0x000fe20003800000 */
[----:B------:R-:W-:Y:S01]  /*4fa0*/  IMAD.MOV.U32 R35, RZ, RZ, R7 ;  /* 0x000000ffff237224 */ /* 0x000fe200078e0007 */
[----:B------:R-:W-:-:S07]  /*4fb0*/  MOV R40, 0xffffffff ;  /* 0xffffffff00287802 */ /* 0x000fce0000000f00 */
[----:B012-4-:R-:W-:Y:S05]  /*4fc0*/  WARPSYNC.COLLECTIVE R40, `(.L_x_27242) ;  /* 0x0000000028087348 */ /* 0x017fea0003c00000 */
[----:B-1----:R1:W3:Y:S02]  /*4fd0*/  SHFL.IDX P0, R40, R50, R35, R19 ;  /* 0x0000002332287389 */ /* 0x0022e40000000013 */
[----:B01234-:R-:W-:Y:S05]  /*4fe0*/  ENDCOLLECTIVE ;  /* 0x000000000000791b */ /* 0x01ffea0003800000 */
.L_x_27242:
[----:B------:R-:W-:Y:S05]  /*4ff0*/  BSYNC B0 ;  /* 0x0000000000007941 */ /* 0x000fea0003800000 */
.L_x_27241:
[----:B------:R-:W-:Y:S05]  /*5000*/  BRA `(.L_x_27243) ;  /* 0xffffffe000d47947 */ /* 0x000fea000383ffff */
.L_x_27170:
[----:B------:R-:W-:Y:S01]  /*5010*/  BSSY B0, `(.L_x_27244) ;  /* 0x0000006000007945 */ /* 0x000fe20003800000 */
[----:B------:R-:W-:Y:S02]  /*5020*/  IMAD.MOV.U32 R35, RZ, RZ, R8 ;  /* 0x000000ffff237224 */ /* 0x000fe400078e0008 */
[----:B------:R-:W-:-:S07]  /*5030*/  IMAD.MOV.U32 R40, RZ, RZ, -0x1 ;  /* 0xffffffffff287424 */ /* 0x000fce00078e00ff */
[----:B-12-4-:R-:W-:Y:S05]  /*5040*/  WARPSYNC.COLLECTIVE R40, `(.L_x_27245) ;  /* 0x0000000028087348 */ /* 0x016fea0003c00000 */
[----:B-1----:R0:W1:Y:S02]  /*5050*/  SHFL.IDX P0, R40, R50, R35, R19 ;  /* 0x0000002332287389 */ /* 0x0020640000000013 */
[----:B012-4-:R-:W-:Y:S05]  /*5060*/  ENDCOLLECTIVE ;  /* 0x000000000000791b */ /* 0x017fea0003800000 */
.L_x_27245:
[----:B------:R-:W-:Y:S05]  /*5070*/  BSYNC B0 ;  /* 0x0000000000007941 */ /* 0x000fea0003800000 */
.L_x_27244:
[----:B------:R-:W-:Y:S05]  /*5080*/  BRA `(.L_x_27246) ;  /* 0xffffffe000d07947 */ /* 0x000fea000383ffff */
.L_x_27172:
[----:B------:R-:W-:Y:S01]  /*5090*/  BSSY B0, `(.L_x_27247) ;  /* 0x0000006000007945 */ /* 0x000fe20003800000 */
[----:B------:R-:W-:Y:S01]  /*50a0*/  MOV R35, R9 ;  /* 0x0000000900237202 */ /* 0x000fe20000000f00 */
[----:B------:R-:W-:-:S07]  /*50b0*/  IMAD.MOV.U32 R40, RZ, RZ, -0x1 ;  /* 0xffffffffff287424 */ /* 0x000fce00078e00ff */
[----:B012-4-:R-:W-:Y:S05]  /*50c0*/  WARPSYNC.COLLECTIVE R40, `(.L_x_27248) ;  /* 0x0000000028087348 */ /* 0x017fea0003c00000 */
[----:B-1----:R1:W3:Y:S02]  /*50d0*/  SHFL.IDX P0, R40, R50, R35, R19 ;  /* 0x0000002332287389 */ /* 0x0022e40000000013 */
[----:B01234-:R-:W-:Y:S05]  /*50e0*/  ENDCOLLECTIVE ;  /* 0x000000000000791b */ /* 0x01ffea0003800000 */
.L_x_27248:
[----:B------:R-:W-:Y:S05]  /*50f0*/  BSYNC B0 ;  /* 0x0000000000007941 */ /* 0x000fea0003800000 */
.L_x_27247:
[----:B------:R-:W-:Y:S05]  /*5100*/  BRA `(.L_x_27249) ;  /* 0xffffffe000c87947 */ /* 0x000fea000383ffff */
.L_x_27174:
[----:B------:R-:W-:Y:S01]  /*5110*/  BSSY B0, `(.L_x_27250) ;  /* 0x0000006000007945 */ /* 0x000fe20003800000 */
[----:B------:R-:W-:Y:S01]  /*5120*/  IMAD.MOV.U32 R35, RZ, RZ, R10 ;  /* 0x000000ffff237224 */ /* 0x000fe200078e000a */
[----:B------:R-:W-:-:S07]  /*5130*/  MOV R40, 0xffffffff ;  /* 0xffffffff00287802 */ /* 0x000fce0000000f00 */
[----:B012-4-:R-:W-:Y:S05]  /*5140*/  WARPSYNC.COLLECTIVE R40, `(.L_x_27251) ;  /* 0x0000000028087348 */ /* 0x017fea0003c00000 */
[----:B-1----:R1:W3:Y:S02]  /*5150*/  SHFL.IDX P0, R40, R50, R35, R19 ;  /* 0x0000002332287389 */ /* 0x0022e40000000013 */
[----:B01234-:R-:W-:Y:S05]  /*5160*/  ENDCOLLECTIVE ;  /* 0x000000000000791b */ /* 0x01ffea0003800000 */
.L_x_27251:
[----:B------:R-:W-:Y:S05]  /*5170*/  BSYNC B0 ;  /* 0x0000000000007941 */ /* 0x000fea0003800000 */
.L_x_27250:
[----:B------:R-:W-:Y:S05]  /*5180*/  BRA `(.L_x_27252) ;  /* 0xffffffe000c07947 */ /* 0x000fea000383ffff */
.L_x_27176:
[----:B------:R-:W-:Y:S01]  /*5190*/  BSSY B0, `(.L_x_27253) ;  /* 0x0000006000007945 */ /* 0x000fe20003800000 */
[----:B------:R-:W-:Y:S02]  /*51a0*/  IMAD.MOV.U32 R35, RZ, RZ, R11 ;  /* 0x000000ffff237224 */ /* 0x000fe400078e000b */
[----:B------:R-:W-:-:S07]  /*51b0*/  IMAD.MOV.U32 R40, RZ, RZ, -0x1 ;  /* 0xffffffffff287424 */ /* 0x000fce00078e00ff */
[----:B012-4-:R-:W-:Y:S05]  /*51c0*/  WARPSYNC.COLLECTIVE R40, `(.L_x_27254) ;  /* 0x0000000028087348 */ /* 0x017fea0003c00000 */
[----:B-1----:R1:W3:Y:S02]  /*51d0*/  SHFL.IDX P0, R40, R50, R35, R19 ;  /* 0x0000002332287389 */ /* 0x0022e40000000013 */
[----:B01234-:R-:W-:Y:S05]  /*51e0*/  ENDCOLLECTIVE ;  /* 0x000000000000791b */ /* 0x01ffea0003800000 */
.L_x_27254:
[----:B------:R-:W-:Y:S05]  /*51f0*/  BSYNC B0 ;  /* 0x0000000000007941 */ /* 0x000fea0003800000 */
.L_x_27253:
[----:B------:R-:W-:Y:S05]  /*5200*/  BRA `(.L_x_27255) ;  /* 0xffffffe000b87947 */ /* 0x000fea000383ffff */
.L_x_27178:
[----:B------:R-:W-:Y:S01]  /*5210*/  BSSY B0, `(.L_x_27256) ;  /* 0x0000006000007945 */ /* 0x000fe20003800000 */
[----:B------:R-:W-:Y:S01]  /*5220*/  MOV R35, R12 ;  /* 0x0000000c00237202 */ /* 0x000fe20000000f00 */
[----:B------:R-:W-:-:S07]  /*5230*/  IMAD.MOV.U32 R40, RZ, RZ, -0x1 ;  /* 0xffffffffff287424 */ /* 0x000fce00078e00ff */
[----:B012-4-:R-:W-:Y:S05]  /*5240*/  WARPSYNC.COLLECTIVE R40, `(.L_x_27257) ;  /* 0x0000000028087348 */ /* 0x017fea0003c00000 */
[----:B-1----:R1:W3:Y:S02]  /*5250*/  SHFL.IDX P0, R40, R50, R35, R19 ;  /* 0x0000002332287389 */ /* 0x0022e40000000013 */
[----:B01234-:R-:W-:Y:S05]  /*5260*/  ENDCOLLECTIVE ;  /* 0x000000000000791b */ /* 0x01ffea0003800000 */
.L_x_27257:
[----:B------:R-:W-:Y:S05]  /*5270*/  BSYNC B0 ;  /* 0x0000000000007941 */ /* 0x000fea0003800000 */
.L_x_27256:
[----:B------:R-:W-:Y:S05]  /*5280*/  BRA `(.L_x_27258) ;  /* 0xffffffe000b07947 */ /* 0x000fea000383ffff */
.L_x_27259:
        /* <DEDUP_REMOVED lines=15> */
.L_x_58480:


//--------------------- .text._Z9cuda_gemmIiLi256ELi2ELi1ELi256ELi4ELi4ELi32ELi1ELi1EEviiiPT_S1_S1_ii --------------------------
	.section	.text._Z9cuda_gemmIiLi256ELi2ELi1ELi256ELi4ELi4ELi32ELi1ELi1EEviiiPT_S1_S1_ii,"ax",@progbits
	.align	128
        .global         _Z9cuda_gemmIiLi256ELi2ELi1ELi256ELi4ELi4ELi32ELi1ELi1EEviiiPT_S1_S1_ii
        .type           _Z9cuda_gemmIiLi256ELi2ELi1ELi256ELi4ELi4ELi32ELi1ELi1EEviiiPT_S1_S1_ii,@function
        .size           _Z9cuda_gemmIiLi256ELi2ELi1ELi256ELi4ELi4ELi32ELi1ELi1EEviiiPT_S1_S1_ii,(.L_x_58481 - _Z9cuda_gemmIiLi256ELi2ELi1ELi256ELi4ELi4ELi32ELi1ELi1EEviiiPT_S1_S1_ii)
        .other          _Z9cuda_gemmIiLi256ELi2ELi1ELi256ELi4ELi4ELi32ELi1ELi1EEviiiPT_S1_S1_ii,@"STO_CUDA_ENTRY STV_DEFAULT"
_Z9cuda_gemmIiLi256ELi2ELi1ELi256ELi4ELi4ELi32ELi1ELi1EEviiiPT_S1_S1_ii:
.text._Z9cuda_gemmIiLi256ELi2ELi1ELi256ELi4ELi4ELi32ELi1ELi1EEviiiPT_S1_S1_ii:
        /* <DEDUP_REMOVED lines=12> */
.L_x_27262:
        /* <DEDUP_REMOVED lines=10> */
.L_x_27261:
[----:B------:R-:W-:Y:S05]  /*0160*/  BSYNC.RECONVERGENT B0 ;  /* 0x0000000000007941 */ /* 0x000fea0003800200 */
.L_x_27260:
        /* <DEDUP_REMOVED lines=51> */
.L_x_27280:
        /* <DEDUP_REMOVED lines=33> */
.L_x_27264:
[----:B------:R-:W-:Y:S05]  /*06b0*/  BSYNC.RECONVERGENT B0 ;  /* 0x0000000000007941 */ /* 0x000fea0003800200 */
.L_x_27263:
        /* <DEDUP_REMOVED lines=8> */
.L_x_27267:
        /* <DEDUP_REMOVED lines=27> */
.L_x_27266:
[----:B------:R-:W-:Y:S05]  /*08f0*/  BSYNC.RECONVERGENT B0 ;  /* 0x0000000000007941 */ /* 0x000fea0003800200 */
.L_x_27265:
        /* <DEDUP_REMOVED lines=15> */
.L_x_27269:
[----:B------:R-:W-:Y:S05]  /*09f0*/  BSYNC.RECONVERGENT B0 ;  /* 0x0000000000007941 */ /* 0x000fea0003800200 */
.L_x_27268:
[----:B------:R-:W-:Y:S04]  /*0a00*/  BSSY.RECONVERGENT B0, `(.L_x_27270) ;  /* 0x0000010000007945 */ /* 0x000fe80003800200 */
[----:B------:R-:W-:Y:S05]  /*0a10*/  @!P0 BRA `(.L_x_27271) ;  /* 0x0000000000388947 */ /* 0x000fea0003800000 */
[----:B0-----:R-:W0:Y:S01]  /*0a20*/  S2R R14, SR_CgaCtaId ;  /* 0x00000000000e7919 */ /* 0x001e220000008800 */
[----:B-1----:R-:W-:-:S05]  /*0a30*/  MOV R13, 0x400 ;  /* 0x00000400000d7802 */ /* 0x002fca0000000f00 */
[----:B------:R-:W-:-:S05]  /*0a40*/  VIADD R13, R13, 0x480 ;  /* 0x000004800d0d7836 */ /* 0x000fca0000000000 */
[----:B0-----:R-:W-:-:S07]  /*0a50*/  LEA R17, R14, R13, 0x18 ;  /* 0x0000000d0e117211 */ /* 0x001fce00078ec0ff */
.L_x_27272:
        /* <DEDUP_REMOVED lines=10> */
.L_x_27271:
[----:B------:R-:W-:Y:S05]  /*0b00*/  BSYNC.RECONVERGENT B0 ;  /* 0x0000000000007941 */ /* 0x000fea0003800200 */
.L_x_27270:
        /* <DEDUP_REMOVED lines=25> */
.L_x_27274:
        /* <DEDUP_REMOVED lines=11> */
.L_x_27286:
        /* <DEDUP_REMOVED lines=36> */
.L_x_27276:
[----:B------:R-:W-:Y:S05]  /*0f90*/  BSYNC.RECONVERGENT B0 ;  /* 0x0000000000007941 */ /* 0x000fea0003800200 */
.L_x_27275:
[----:B------:R-:W-:Y:S04]  /*0fa0*/  BSSY.RECONVERGENT B0, `(.L_x_27277) ;  /* 0x0000018000007945 */ /* 0x000fe80003800200 */
[----:B------:R-:W-:Y:S05]  /*0fb0*/  @!P0 BRA `(.L_x_27278) ;  /* 0x0000000000588947 */ /* 0x000fea0003800000 */
.L_x_27279:
        /* <DEDUP_REMOVED lines=22> */
.L_x_27278:
[----:B------:R-:W-:Y:S05]  /*1120*/  BSYNC.RECONVERGENT B0 ;  /* 0x0000000000007941 */ /* 0x000fea0003800200 */
.L_x_27277:
[----:B------:R-:W-:Y:S05]  /*1130*/  @!P2 BRA `(.L_x_27280) ;  /* 0xfffffff000d8a947 */ /* 0x000fea000383ffff */
[----:B------:R-:W-:Y:S05]  /*1140*/  EXIT ;  /* 0x000000000000794d */ /* 0x000fea0003800000 */
.L_x_27273:
[----:B------:R-:W-:Y:S01]  /*1150*/  BSSY B0, `(.L_x_27281) ;  /* 0x0000007000007945 */ /* 0x000fe20003800000 */
[----:B------:R-:W-:Y:S01]  /*1160*/  MOV R25, R6 ;  /* 0x0000000600197202 */ /* 0x000fe20000000f00 */
[----:B------:R-:W-:Y:S02]  /*1170*/  IMAD.MOV.U32 R27, RZ, RZ, 0x1c1f ;  /* 0x00001c1fff1b7424 */ /* 0x000fe400078e00ff */
[----:B------:R-:W-:-:S07]  /*1180*/  IMAD.MOV.U32 R24, RZ, RZ, -0x1 ;  /* 0xffffffffff187424 */ /* 0x000fce00078e00ff */
[----:B01234-:R-:W-:Y:S05]  /*1190*/  WARPSYNC.COLLECTIVE R24, `(.L_x_27282) ;  /* 0x0000000018087348 */ /* 0x01ffea0003c00000 */
[----:B----4-:R4:W0:Y:S02]  /*11a0*/  SHFL.IDX P3, R22, R18, R25, R27 ;  /* 0x0000001912167389 */ /* 0x010824000006001b */
[----:B01234-:R-:W-:Y:S05]  /*11b0*/  ENDCOLLECTIVE ;  /* 0x000000000000791b */ /* 0x01ffea0003800000 */
.L_x_27282:
[----:B------:R-:W-:Y:S05]  /*11c0*/  BSYNC B0 ;  /* 0x0000000000007941 */ /* 0x000fea0003800000 */
.L_x_27281:
[----:B------:R-:W-:Y:S01]  /*11d0*/  IMAD.MOV.U32 R25, RZ, RZ, R7 ;  /* 0x000000ffff197224 */ /* 0x000fe200078e0007 */
[----:B------:R-:W-:Y:S01]  /*11e0*/  MOV R24, 0xffffffff ;  /* 0xffffffff00187802 */ /* 0x000fe20000000f00 */
[----:B------:R-:W-:Y:S01]  /*11f0*/  IMAD.MOV.U32 R27, RZ, RZ, 0x1c1f ;  /* 0x00001c1fff1b7424 */ /* 0x000fe200078e00ff */
[----:B------:R-:W-:-:S07]  /*1200*/  MOV R19, R22 ;  /* 0x0000001600137202 */ /* 0x000fce0000000f00 */
[----:B------:R-:W-:Y:S05]  /*1210*/  WARPSYNC.COLLECTIVE R24, `(.L_x_27283) ;  /* 0x0000000018087348 */ /* 0x000fea0003c00000 */
[----:B------:R0:W1:Y:S02]  /*1220*/  SHFL.IDX P3, R22, R18, R25, R27 ;  /* 0x0000001912167389 */ /* 0x000064000006001b */
[----:B01----:R-:W-:Y:S05]  /*1230*/  ENDCOLLECTIVE ;  /* 0x000000000000791b */ /* 0x003fea0003800000 */
.L_x_27283:
[----:B------:R-:W-:Y:S02]  /*1240*/  IMAD R19, R12, R19, RZ ;  /* 0x000000130c137224 */ /* 0x000fe400078e02ff */
[----:B------:R-:W-:Y:S02]  /*1250*/  IMAD.MOV.U32 R25, RZ, RZ, R9 ;  /* 0x000000ffff197224 */ /* 0x000fe400078e0009 */
[----:B------:R-:W-:-:S07]  /*1260*/  IMAD.MOV.U32 R20, RZ, RZ, R22 ;  /* 0x000000ffff147224 */ /* 0x000fce00078e0016 */
[----:B------:R-:W-:Y:S05]  /*1270*/  WARPSYNC.COLLECTIVE R24, `(.L_x_27284) ;  /* 0x0000000018087348 */ /* 0x000fea0003c00000 */
[----:B------:R0:W1:Y:S02]  /*1280*/  SHFL.IDX P3, R22, R18, R25, R27 ;  /* 0x0000001912167389 */ /* 0x000064000006001b */
[----:B01----:R-:W-:Y:S05]  /*1290*/  ENDCOLLECTIVE ;  /* 0x000000000000791b */ /* 0x003fea0003800000 */
.L_x_27284:
[----:B------:R-:W-:Y:S01]  /*12a0*/  IMAD R20, R14, R20, R19 ;  /* 0x000000140e147224 */ /* 0x000fe200078e0213 */
[----:B------:R-:W-:-:S03]  /*12b0*/  MOV R25, R8 ;  /* 0x0000000800197202 */ /* 0x000fc60000000f00 */
[----:B------:R-:W-:-:S07]  /*12c0*/  IMAD R19, R15, R22, R20 ;  /* 0x000000160f137224 */ /* 0x000fce00078e0214 */
[----:B------:R-:W-:Y:S05]  /*12d0*/  WARPSYNC.COLLECTIVE R24, `(.L_x_27285) ;  /* 0x0000000018087348 */ /* 0x000fea0003c00000 */
[----:B------:R0:W1:Y:S02]  /*12e0*/  SHFL.IDX P3, R22, R18, R25, R27 ;  /* 0x0000001912167389 */ /* 0x000064000006001b */
[----:B01----:R-:W-:Y:S05]  /*12f0*/  ENDCOLLECTIVE ;  /* 0x000000000000791b */ /* 0x003fea0003800000 */
.L_x_27285:
[----:B------:R-:W-:Y:S01]  /*1300*/  IMAD.MOV.U32 R23, RZ, RZ, R22 ;  /* 0x000000ffff177224 */ /* 0x000fe200078e0016 */
[----:B------:R-:W-:Y:S06]  /*1310*/  BRA `(.L_x_27286) ;  /* 0xfffffff8008c7947 */ /* 0x000fec000383ffff */
.L_x_27287:
        /* <DEDUP_REMOVED lines=14> */
.L_x_58481:


//--------------------- .text._Z9cuda_gemmIiLi256ELi2ELi1ELi256ELi4ELi4ELi32ELi1ELi0EEviiiPT_S1_S1_ii --------------------------
	.section	.text._Z9cuda_gemmIiLi256ELi2ELi1ELi256ELi4ELi4ELi32ELi1ELi0EEviiiPT_S1_S1_ii,"ax",@progbits
	.align	128
        .global         _Z9cuda_gemmIiLi256ELi2ELi1ELi256ELi4ELi4ELi32ELi1ELi0EEviiiPT_S1_S1_ii
        .type           _Z9cuda_gemmIiLi256ELi2ELi1ELi256ELi4ELi4ELi32ELi1ELi0EEviiiPT_S1_S1_ii,@function
        .size           _Z9cuda_gemmIiLi256ELi2ELi1ELi256ELi4ELi4ELi32ELi1ELi0EEviiiPT_S1_S1_ii,(.L_x_58482 - _Z9cuda_gemmIiLi256ELi2ELi1ELi256ELi4ELi4ELi32ELi1ELi0EEviiiPT_S1_S1_ii)
        .other          _Z9cuda_gemmIiLi256ELi2ELi1ELi256ELi4ELi4ELi32ELi1ELi0EEviiiPT_S1_S1_ii,@"STO_CUDA_ENTRY STV_DEFAULT"
_Z9cuda_gemmIiLi256ELi2ELi1ELi256ELi4ELi4ELi32ELi1ELi0EEviiiPT_S1_S1_ii:
.text._Z9cuda_gemmIiLi256ELi2ELi1ELi256ELi4ELi4ELi32ELi1ELi0EEviiiPT_S1_S1_ii:
        /* <DEDUP_REMOVED lines=35> */
.L_x_27290:
        /* <DEDUP_REMOVED lines=25> */
.L_x_27289:
[----:B------:R-:W-:Y:S05]  /*03c0*/  BSYNC.RECONVERGENT B0 ;  /* 0x0000000000007941 */ /* 0x000fea0003800200 */
.L_x_27288:
        /* <DEDUP_REMOVED lines=168> */
.L_x_27358:
        /* <DEDUP_REMOVED lines=26> */
.L_x_27292:
[----:B------:R-:W-:Y:S05]  /*0ff0*/  BSYNC.RECONVERGENT B0 ;  /* 0x0000000000007941 */ /* 0x000fea0003800200 */
.L_x_27291:
        /* <DEDUP_REMOVED lines=9> */
.L_x_27295:
        /* <DEDUP_REMOVED lines=27> */
.L_x_27294:
[----:B------:R-:W-:Y:S05]  /*1240*/  BSYNC.RECONVERGENT B0 ;  /* 0x0000000000007941 */ /* 0x000fea0003800200 */
.L_x_27293:
        /* <DEDUP_REMOVED lines=13> */
.L_x_27297:
[----:B------:R-:W-:Y:S05]  /*1320*/  BSYNC.RECONVERGENT B0 ;  /* 0x0000000000007941 */ /* 0x000fea0003800200 */
.L_x_27296:
[----:B------:R-:W-:Y:S04]  /*1330*/  BSSY.RECONVERGENT B0, `(.L_x_27298) ;  /* 0x0000010000007945 */ /* 0x000fe80003800200 */
[----:B------:R-:W-:Y:S05]  /*1340*/  @!P1 BRA `(.L_x_27299) ;  /* 0x0000000000389947 */ /* 0x000fea0003800000 */
[----:B0-----:R-:W0:Y:S01]  /*1350*/  S2R R20, SR_CgaCtaId ;  /* 0x0000000000147919 */ /* 0x001e220000008800 */
[----:B------:R-:W-:-:S05]  /*1360*/  MOV R19, 0x400 ;  /* 0x0000040000137802 */ /* 0x000fca0000000f00 */
[----:B------:R-:W-:-:S05]  /*1370*/  VIADD R19, R19, 0x480 ;  /* 0x0000048013137836 */ /* 0x000fca0000000000 */
[----:B0-----:R-:W-:-:S07]  /*1380*/  LEA R25, R20, R19, 0x18 ;  /* 0x0000001314197211 */ /* 0x001fce00078ec0ff */
.L_x_27300:
        /* <DEDUP_REMOVED lines=10> */
.L_x_27299:
[----:B------:R-:W-:Y:S05]  /*1430*/  BSYNC.RECONVERGENT B0 ;  /* 0x0000000000007941 */ /* 0x000fea0003800200 */
.L_x_27298:
[----:B------:R-:W-:Y:S01]  /*1440*/  BAR.SYNC.DEFER_BLOCKING 0x0 ;  /* 0x0000000000007b1d */ /* 0x000fe20000010000 */
[----:B------:R-:W-:-:S09]  /*1450*/  UISETP.GE.AND UP0, UPT, UR6, 0x1, UPT ;  /* 0x000000010600788c */ /* 0x000fd2000bf06270 */
[----:B------:R-:W-:Y:S05]  /*1460*/  BRA.U !UP0, `(.L_x_27301) ;  /* 0x00000015087c7547 */ /* 0x000fea000b800000 */
[----:B------:R-:W-:-:S09]  /*1470*/  UISETP.NE.AND UP0, UPT, UR21, 0x1, UPT ;  /* 0x000000011500788c */ /* 0x000fd2000bf05270 */
[----:B------:R-:W-:Y:S05]  /*1480*/  BRA.U UP0, `(.L_x_27302) ;  /* 0x0000000500b87547 */ /* 0x000fea000b800000 */
[----:B--23--:R-:W-:Y:S01]  /*1490*/  HFMA2 R21, -RZ, RZ, 0, 0 ;  /* 0x00000000ff157431 */ /* 0x00cfe200000001ff */
[----:B------:R-:W-:Y:S06]  /*14a0*/  BSSY B1, `(.L_x_27303) ;  /* 0x000006b000017945 */ /* 0x000fec0003800000 */
.L_x_27319:
        /* <DEDUP_REMOVED lines=17> */
.L_x_27304:
        /* <DEDUP_REMOVED lines=8> */
.L_x_27305:
        /* <DEDUP_REMOVED lines=9> */
.L_x_27306:
        /* <DEDUP_REMOVED lines=8> */
.L_x_27307:
        /* <DEDUP_REMOVED lines=31> */
.L_x_27318:
[----:B----4-:R-:W-:Y:S02]  /*1940*/  IMAD R18, R25, 0x14, R26 ;  /* 0x0000001419127824 */ /* 0x010fe400078e021a */
[----:B------:R-:W-:-:S04]  /*1950*/  IMAD.MOV.U32 R35, RZ, RZ, RZ ;  /* 0x000000ffff237224 */ /* 0x000fc800078e00ff */
[----:B------:R-:W4:Y:S01]  /*1960*/  LDS R18, [R18] ;  /* 0x0000000012127984 */ /* 0x000f220000000800 */
[----:B------:R-:W-:Y:S05]  /*1970*/  @!P2 BRA `(.L_x_27310) ;  /* 0x000000000010a947 */ /* 0x000fea0003800000 */
[----:B------:R-:W-:-:S03]  /*1980*/  UMOV UR11, 0xffffffff ;  /* 0xffffffff000b7882 */ /* 0x000fc60000000000 */
[----:B------:R-:W-:Y:S05]  /*1990*/  BRA.DIV UR11, `(.L_x_27311) ;  /* 0x000000160b287947 */ /* 0x000fea000b800000 */
[----:B----4-:R4:W0:Y:S02]  /*19a0*/  SHFL.IDX PT, R29, R18, R12, R7 ;  /* 0x0000000c121d7389 */ /* 0x01082400000e0007 */
.L_x_27361:
[----:B0-----:R-:W-:-:S07]  /*19b0*/  IMAD R35, R15, R29, RZ ;  /* 0x0000001d0f237224 */ /* 0x001fce00078e02ff */
.L_x_27310:
[----:B------:R-:W-:Y:S05]  /*19c0*/  @!P3 BRA `(.L_x_27312) ;  /* 0x000000000010b947 */ /* 0x000fea0003800000 */
[----:B------:R-:W-:-:S03]  /*19d0*/  UMOV UR11, 0xffffffff ;  /* 0xffffffff000b7882 */ /* 0x000fc60000000000 */
[----:B------:R-:W-:Y:S05]  /*19e0*/  BRA.DIV UR11, `(.L_x_27313) ;  /* 0x000000160b347947 */ /* 0x000fea000b800000 */
[----:B----4-:R4:W0:Y:S02]  /*19f0*/  SHFL.IDX PT, R29, R18, R4, R7 ;  /* 0x00000004121d7389 */ /* 0x01082400000e0007 */
.L_x_27364:
[----:B0-2---:R-:W-:-:S07]  /*1a00*/  IMAD R35, R16, R29, R35 ;  /* 0x0000001d10237224 */ /* 0x005fce00078e0223 */
.L_x_27312:
[----:B------:R-:W-:Y:S05]  /*1a10*/  @!P4 BRA `(.L_x_27314) ;  /* 0x000000000010c947 */ /* 0x000fea0003800000 */
[----:B------:R-:W-:-:S03]  /*1a20*/  UMOV UR11, 0xffffffff ;  /* 0xffffffff000b7882 */ /* 0x000fc60000000000 */
[----:B------:R-:W-:Y:S05]  /*1a30*/  BRA.DIV UR11, `(.L_x_27315) ;  /* 0x000000160b407947 */ /* 0x000fea000b800000 */
[----:B----4-:R4:W0:Y:S02]  /*1a40*/  SHFL.IDX PT, R29, R18, R5, R7 ;  /* 0x00000005121d7389 */ /* 0x01082400000e0007 */
.L_x_27367:
[----:B0--3--:R-:W-:-:S07]  /*1a50*/  IMAD R35, R17, R29, R35 ;  /* 0x0000001d11237224 */ /* 0x009fce00078e0223 */
.L_x_27314:
[----:B------:R-:W-:Y:S05]  /*1a60*/  @!P5 BRA `(.L_x_27316) ;  /* 0x000000000010d947 */ /* 0x000fea0003800000 */
[----:B------:R-:W-:-:S03]  /*1a70*/  UMOV UR11, 0xffffffff ;  /* 0xffffffff000b7882 */ /* 0x000fc60000000000 */
[----:B------:R-:W-:Y:S05]  /*1a80*/  BRA.DIV UR11, `(.L_x_27317) ;  /* 0x000000160b4c7947 */ /* 0x000fea000b800000 */
[----:B----4-:R4:W0:Y:S02]  /*1a90*/  SHFL.IDX PT, R29, R18, R6, R7 ;  /* 0x00000006121d7389 */ /* 0x01082400000e0007 */
.L_x_27370:
[----:B0-----:R-:W-:-:S07]  /*1aa0*/  IMAD R35, R14, R29, R35 ;  /* 0x0000001d0e237224 */ /* 0x001fce00078e0223 */
.L_x_27316:
        /* <DEDUP_REMOVED lines=8> */
.L_x_27309:
[----:B------:R-:W-:Y:S05]  /*1b30*/  BSYNC B0 ;  /* 0x0000000000007941 */ /* 0x000fea0003800000 */
.L_x_27308:
[----:B------:R-:W-:Y:S05]  /*1b40*/  @!P6 BRA `(.L_x_27319) ;  /* 0xfffffff80058e947 */ /* 0x000fea000383ffff */
[----:B------:R-:W-:Y:S05]  /*1b50*/  BSYNC B1 ;  /* 0x0000000000017941 */ /* 0x000fea0003800000 */
.L_x_27303:
[----:B------:R-:W-:Y:S05]  /*1b60*/  BRA `(.L_x_27301) ;  /* 0x0000000c00bc7947 */ /* 0x000fea0003800000 */
.L_x_27302:
[----:B------:R-:W4:Y:S02]  /*1b70*/  LDCU UR11, c[0x0][0x3ac] ;  /* 0x00007580ff0b77ac */ /* 0x000f240008000800 */
[----:B----4-:R-:W-:-:S09]  /*1b80*/  UISETP.GT.U32.AND UP0, UPT, UR11, 0x1f, UPT ;  /* 0x0000001f0b00788c */ /* 0x010fd2000bf04070 */
[----:B------:R-:W-:Y:S05]  /*1b90*/  BRA.U UP0, `(.L_x_27320) ;  /* 0x0000000500987547 */ /* 0x000fea000b800000 */
[----:B--23--:R-:W-:-:S07]  /*1ba0*/  HFMA2 R21, -RZ, RZ, 0, 0 ;  /* 0x00000000ff157431 */ /* 0x00cfce00000001ff */
.L_x_27336:
        /* <DEDUP_REMOVED lines=17> */
.L_x_27321:
        /* <DEDUP_REMOVED lines=8> */
.L_x_27322:
        /* <DEDUP_REMOVED lines=9> */
.L_x_27323:
        /* <DEDUP_REMOVED lines=8> */
.L_x_27324:
        /* <DEDUP_REMOVED lines=27> */
.L_x_27335:
[----:B----4-:R-:W-:Y:S02]  /*2000*/  IMAD R18, R25, 0x14, R26 ;  /* 0x0000001419127824 */ /* 0x010fe400078e021a */
[----:B------:R-:W-:-:S04]  /*2010*/  IMAD.MOV.U32 R35, RZ, RZ, RZ ;  /* 0x000000ffff237224 */ /* 0x000fc800078e00ff */
[----:B------:R-:W4:Y:S01]  /*2020*/  LDS R18, [R18] ;  /* 0x0000000012127984 */ /* 0x000f220000000800 */
[----:B------:R-:W-:Y:S05]  /*2030*/  @!P2 BRA `(.L_x_27327) ;  /* 0x000000000010a947 */ /* 0x000fea0003800000 */
[----:B------:R-:W-:-:S03]  /*2040*/  UMOV UR11, 0xffffffff ;  /* 0xffffffff000b7882 */ /* 0x000fc60000000000 */
[----:B------:R-:W-:Y:S05]  /*2050*/  BRA.DIV UR11, `(.L_x_27328) ;  /* 0x0000000e0bf87947 */ /* 0x000fea000b800000 */
[----:B----4-:R4:W0:Y:S02]  /*2060*/  SHFL.IDX PT, R29, R18, R12, R7 ;  /* 0x0000000c121d7389 */ /* 0x01082400000e0007 */
.L_x_27373:
[----:B0-----:R-:W-:-:S07]  /*2070*/  IMAD R35, R15, R29, RZ ;  /* 0x0000001d0f237224 */ /* 0x001fce00078e02ff */
.L_x_27327:
[----:B------:R-:W-:Y:S05]  /*2080*/  @!P3 BRA `(.L_x_27329) ;  /* 0x000000000010b947 */ /* 0x000fea0003800000 */
[----:B------:R-:W-:-:S03]  /*2090*/  UMOV UR11, 0xffffffff ;  /* 0xffffffff000b7882 */ /* 0x000fc60000000000 */
[----:B------:R-:W-:Y:S05]  /*20a0*/  BRA.DIV UR11, `(.L_x_27330) ;  /* 0x000000120b047947 */ /* 0x000fea000b800000 */
[----:B----4-:R4:W0:Y:S02]  /*20b0*/  SHFL.IDX PT, R29, R18, R4, R7 ;  /* 0x00000004121d7389 */ /* 0x01082400000e0007 */
.L_x_27376:
[----:B0-2---:R-:W-:-:S07]  /*20c0*/  IMAD R35, R16, R29, R35 ;  /* 0x0000001d10237224 */ /* 0x005fce00078e0223 */
.L_x_27329:
[----:B------:R-:W-:Y:S05]  /*20d0*/  @!P4 BRA `(.L_x_27331) ;  /* 0x000000000010c947 */ /* 0x000fea0003800000 */
[----:B------:R-:W-:-:S03]  /*20e0*/  UMOV UR11, 0xffffffff ;  /* 0xffffffff000b7882 */ /* 0x000fc60000000000 */
[----:B------:R-:W-:Y:S05]  /*20f0*/  BRA.DIV UR11, `(.L_x_27332) ;  /* 0x000000120b107947 */ /* 0x000fea000b800000 */
[----:B----4-:R4:W0:Y:S02]  /*2100*/  SHFL.IDX PT, R29, R18, R5, R7 ;  /* 0x00000005121d7389 */ /* 0x01082400000e0007 */
.L_x_27379:
[----:B0--3--:R-:W-:-:S07]  /*2110*/  IMAD R35, R17, R29, R35 ;  /* 0x0000001d11237224 */ /* 0x009fce00078e0223 */
.L_x_27331:
[----:B------:R-:W-:Y:S05]  /*2120*/  @!P5 BRA `(.L_x_27333) ;  /* 0x000000000010d947 */ /* 0x000fea0003800000 */
[----:B------:R-:W-:-:S03]  /*2130*/  UMOV UR11, 0xffffffff ;  /* 0xffffffff000b7882 */ /* 0x000fc60000000000 */
[----:B------:R-:W-:Y:S05]  /*2140*/  BRA.DIV UR11, `(.L_x_27334) ;  /* 0x000000120b1c7947 */ /* 0x000fea000b800000 */
[----:B----4-:R4:W0:Y:S02]  /*2150*/  SHFL.IDX PT, R29, R18, R6, R7 ;  /* 0x00000006121d7389 */ /* 0x01082400000e0007 */
.L_x_27382:
[----:B0-----:R-:W-:-:S07]  /*2160*/  IMAD R35, R14, R29, R35 ;  /* 0x0000001d0e237224 */ /* 0x001fce00078e0223 */
.L_x_27333:
[C---:B----4-:R-:W-:Y:S01]  /*2170*/  IMAD R18, R25.reuse, UR6, R20 ;  /* 0x0000000619127c24 */ /* 0x050fe2000f8e0214 */
[----:B------:R-:W-:-:S03]  /*2180*/  IADD3 R25, PT, PT, R25, UR8, RZ ;  /* 0x0000000819197c10 */ /* 0x000fc6000fffe0ff */
[----:B------:R-:W-:Y:S01]  /*2190*/  IMAD R18, R18, 0x4, R27 ;  /* 0x0000000412127824 */ /* 0x000fe200078e021b */
[----:B------:R-:W-:-:S04]  /*21a0*/  ISETP.GE.AND P0, PT, R25, UR27, PT ;  /* 0x0000001b19007c0c */ /* 0x000fc8000bf06270 */
[----:B------:R4:W-:Y:S09]  /*21b0*/  STS [R18], R35 ;  /* 0x0000002312007388 */ /* 0x0009f20000000800 */
[----:B------:R-:W-:Y:S05]  /*21c0*/  @!P0 BRA `(.L_x_27335) ;  /* 0xfffffffc008c8947 */ /* 0x000fea000383ffff */
.L_x_27326:
[----:B------:R-:W-:Y:S05]  /*21d0*/  BSYNC B0 ;  /* 0x0000000000007941 */ /* 0x000fea0003800000 */
.L_x_27325:
[----:B------:R-:W-:Y:S05]  /*21e0*/  @!P6 BRA `(.L_x_27336) ;  /* 0xfffffff80070e947 */ /* 0x000fea000383ffff */
[----:B------:R-:W-:Y:S05]  /*21f0*/  BRA `(.L_x_27301) ;  /* 0x0000000800187947 */ /* 0x000fea0003800000 */
.L_x_27320:
[----:B0--3--:R-:W-:-:S07]  /*2200*/  IMAD.MOV.U32 R20, RZ, RZ, RZ ;  /* 0x000000ffff147224 */ /* 0x009fce00078e00ff */
.L_x_27352:
        /* <DEDUP_REMOVED lines=17> */
.L_x_27337:
        /* <DEDUP_REMOVED lines=8> */
.L_x_27338:
        /* <DEDUP_REMOVED lines=9> */
.L_x_27339:
        /* <DEDUP_REMOVED lines=9> */
.L_x_27340:
        /* <DEDUP_REMOVED lines=27> */
.L_x_27351:
[----:B------:R-:W-:Y:S02]  /*2670*/  IMAD R18, R25, 0x14, R26 ;  /* 0x0000001419127824 */ /* 0x000fe400078e021a */
[----:B------:R-:W-:-:S04]  /*2680*/  IMAD.MOV.U32 R27, RZ, RZ, RZ ;  /* 0x000000ffff1b7224 */ /* 0x000fc800078e00ff */
[----:B------:R-:W1:Y:S01]  /*2690*/  LDS R18, [R18] ;  /* 0x0000000012127984 */ /* 0x000e620000000800 */
[----:B------:R-:W-:Y:S05]  /*26a0*/  @!P4 BRA `(.L_x_27342) ;  /* 0x000000000010c947 */ /* 0x000fea0003800000 */
[----:B------:R-:W-:-:S03]  /*26b0*/  UMOV UR11, 0xffffffff ;  /* 0xffffffff000b7882 */ /* 0x000fc60000000000 */
[----:B------:R-:W-:Y:S05]  /*26c0*/  BRA.DIV UR11, `(.L_x_27343) ;  /* 0x0000000a0bdc7947 */ /* 0x000fea000b800000 */
[----:B-1----:R1:W4:Y:S02]  /*26d0*/  SHFL.IDX PT, R27, R18, R12, R7 ;  /* 0x0000000c121b7389 */ /* 0x00232400000e0007 */
.L_x_27384:
[----:B0---4-:R-:W-:-:S07]  /*26e0*/  IMAD R27, R15, R27, RZ ;  /* 0x0000001b0f1b7224 */ /* 0x011fce00078e02ff */
.L_x_27342:
[----:B------:R-:W-:Y:S05]  /*26f0*/  @!P3 BRA `(.L_x_27344) ;  /* 0x000000000010b947 */ /* 0x000fea0003800000 */
[----:B------:R-:W-:-:S03]  /*2700*/  UMOV UR11, 0xffffffff ;  /* 0xffffffff000b7882 */ /* 0x000fc60000000000 */
[----:B------:R-:W-:Y:S05]  /*2710*/  BRA.DIV UR11, `(.L_x_27345) ;  /* 0x0000000a0be47947 */ /* 0x000fea000b800000 */
[----:B-1----:R1:W4:Y:S02]  /*2720*/  SHFL.IDX PT, R29, R18, R4, R7 ;  /* 0x00000004121d7389 */ /* 0x00232400000e0007 */
.L_x_27387:
[----:B--2-4-:R-:W-:-:S07]  /*2730*/  IMAD R27, R16, R29, R27 ;  /* 0x0000001d101b7224 */ /* 0x014fce00078e021b */
.L_x_27344:
[----:B------:R-:W-:Y:S05]  /*2740*/  @!P2 BRA `(.L_x_27346) ;  /* 0x000000000010a947 */ /* 0x000fea0003800000 */
[----:B------:R-:W-:-:S03]  /*2750*/  UMOV UR11, 0xffffffff ;  /* 0xffffffff000b7882 */ /* 0x000fc60000000000 */
[----:B------:R-:W-:Y:S05]  /*2760*/  BRA.DIV UR11, `(.L_x_27347) ;  /* 0x0000000a0bf07947 */ /* 0x000fea000b800000 */
[----:B-1----:R1:W4:Y:S02]  /*2770*/  SHFL.IDX PT, R29, R18, R5, R7 ;  /* 0x00000005121d7389 */ /* 0x00232400000e0007 */
.L_x_27390:
[----:B---34-:R-:W-:-:S07]  /*2780*/  IMAD R27, R17, R29, R27 ;  /* 0x0000001d111b7224 */ /* 0x018fce00078e021b */
.L_x_27346:
[----:B------:R-:W4:Y:S02]  /*2790*/  LDCU UR11, c[0x0][0x3ac] ;  /* 0x00007580ff0b77ac */ /* 0x000f240008000800 */
[----:B----4-:R-:W-:-:S09]  /*27a0*/  UISETP.GE.AND UP0, UPT, UR11, 0x4, UPT ;  /* 0x000000040b00788c */ /* 0x010fd2000bf06270 */
[----:B------:R-:W-:Y:S05]  /*27b0*/  BRA.U !UP0, `(.L_x_27348) ;  /* 0x0000000108107547 */ /* 0x000fea000b800000 */
[----:B------:R-:W-:-:S03]  /*27c0*/  UMOV UR11, 0xffffffff ;  /* 0xffffffff000b7882 */ /* 0x000fc60000000000 */
[----:B------:R-:W-:Y:S05]  /*27d0*/  BRA.DIV UR11, `(.L_x_27349) ;  /* 0x0000000a0bf47947 */ /* 0x000fea000b800000 */
[----:B-1----:R1:W4:Y:S02]  /*27e0*/  SHFL.IDX PT, R29, R18, R6, R7 ;  /* 0x00000006121d7389 */ /* 0x00232400000e0007 */
.L_x_27393:
[----:B0---4-:R-:W-:-:S07]  /*27f0*/  IMAD R27, R14, R29, R27 ;  /* 0x0000001d0e1b7224 */ /* 0x011fce00078e021b */
.L_x_27348:
[----:B-1----:R-:W-:-:S07]  /*2800*/  IMAD.U32 R18, RZ, RZ, UR20 ;  /* 0x00000014ff127e24 */ /* 0x002fce000f8e00ff */
.L_x_27350:
        /* <DEDUP_REMOVED lines=36> */
.L_x_27341:
[----:B------:R-:W-:Y:S05]  /*2a50*/  @!P5 BRA `(.L_x_27352) ;  /* 0xfffffff400ecd947 */ /* 0x000fea000383ffff */
.L_x_27301:
        /* <DEDUP_REMOVED lines=26> */
.L_x_27354:
[----:B------:R-:W-:Y:S05]  /*2c00*/  BSYNC.RECONVERGENT B0 ;  /* 0x0000000000007941 */ /* 0x000fea0003800200 */
.L_x_27353:
[----:B------:R-:W-:Y:S04]  /*2c10*/  BSSY.RECONVERGENT B0, `(.L_x_27355) ;  /* 0x000001e000007945 */ /* 0x000fe80003800200 */
[----:B------:R-:W-:Y:S05]  /*2c20*/  @!P1 BRA `(.L_x_27356) ;  /* 0x0000000000709947 */ /* 0x000fea0003800000 */
[----:B--2---:R-:W2:Y:S01]  /*2c30*/  S2R R21, SR_CgaCtaId ;  /* 0x0000000000157919 */ /* 0x004ea20000008800 */
[----:B0---4-:R-:W-:-:S04]  /*2c40*/  MOV R18, 0x400 ;  /* 0x0000040000127802 */ /* 0x011fc80000000f00 */
[----:B------:R-:W-:-:S04]  /*2c50*/  IADD3 R18, PT, PT, R18, 0x480, RZ ;  /* 0x0000048012127810 */ /* 0x000fc80007ffe0ff */
[----:B--2---:R-:W-:-:S07]  /*2c60*/  LEA R21, R21, R18, 0x18 ;  /* 0x0000001215157211 */ /* 0x004fce00078ec0ff */
.L_x_27357:
        /* <DEDUP_REMOVED lines=24> */
.L_x_27356:
[----:B------:R-:W-:Y:S05]  /*2df0*/  BSYNC.RECONVERGENT B0 ;  /* 0x0000000000007941 */ /* 0x000fea0003800200 */
.L_x_27355:
[----:B------:R-:W-:-:S04]  /*2e00*/  UIADD3 UR10, UPT, UPT, UR22, UR10, URZ ;  /* 0x0000000a160a7290 */ /* 0x000fc8000fffe0ff */
[----:B------:R-:W-:-:S09]  /*2e10*/  UISETP.GE.U32.AND UP0, UPT, UR10, UR23, UPT ;  /* 0x000000170a00728c */ /* 0x000fd2000bf06070 */
[----:B------:R-:W-:Y:S05]  /*2e20*/  BRA.U !UP0, `(.L_x_27358) ;  /* 0xffffffe108087547 */ /* 0x000fea000b83ffff */
[----:B------:R-:W-:Y:S05]  /*2e30*/  EXIT ;  /* 0x000000000000794d */ /* 0x000fea0003800000 */
.L_x_27311:
[----:B------:R-:W-:Y:S01]  /*2e40*/  BSSY B2, `(.L_x_27359) ;  /* 0x0000006000027945 */ /* 0x000fe20003800000 */
[----:B------:R-:W-:Y:S02]  /*2e50*/  IMAD.MOV.U32 R19, RZ, RZ, R12 ;  /* 0x000000ffff137224 */ /* 0x000fe400078e000c */
[----:B------:R-:W-:-:S07]  /*2e60*/  IMAD.MOV.U32 R29, RZ, RZ, -0x1 ;  /* 0xffffffffff1d7424 */ /* 0x000fce00078e00ff */
[----:B01234-:R-:W-:Y:S05]  /*2e70*/  WARPSYNC.COLLECTIVE R29, `(.L_x_27360) ;  /* 0x000000001d087348 */ /* 0x01ffea0003c00000 */
[----:B----4-:R4:W0:Y:S02]  /*2e80*/  SHFL.IDX P0, R29, R18, R19, R7 ;  /* 0x00000013121d7389 */ /* 0x0108240000000007 */
[----:B01234-:R-:W-:Y:S05]  /*2e90*/  ENDCOLLECTIVE ;  /* 0x000000000000791b */ /* 0x01ffea0003800000 */
.L_x_27360:
[----:B------:R-:W-:Y:S05]  /*2ea0*/  BSYNC B2 ;  /* 0x0000000000027941 */ /* 0x000fea0003800000 */
.L_x_27359:
[----:B------:R-:W-:Y:S05]  /*2eb0*/  BRA `(.L_x_27361) ;  /* 0xffffffe800bc7947 */ /* 0x000fea000383ffff */
.L_x_27313:
[----:B------:R-:W-:Y:S01]  /*2ec0*/  BSSY B2, `(.L_x_27362) ;  /* 0x0000006000027945 */ /* 0x000fe20003800000 */
[----:B------:R-:W-:Y:S01]  /*2ed0*/  MOV R19, R4 ;  /* 0x0000000400137202 */ /* 0x000fe20000000f00 */
[----:B------:R-:W-:-:S07]  /*2ee0*/  IMAD.MOV.U32 R29, RZ, RZ, -0x1 ;  /* 0xffffffffff1d7424 */ /* 0x000fce00078e00ff */
[----:B01234-:R-:W-:Y:S05]  /*2ef0*/  WARPSYNC.COLLECTIVE R29, `(.L_x_27363) ;  /* 0x000000001d087348 */ /* 0x01ffea0003c00000 */
[----:B----4-:R4:W0:Y:S02]  /*2f00*/  SHFL.IDX P0, R29, R18, R19, R7 ;  /* 0x00000013121d7389 */ /* 0x0108240000000007 */
[----:B01234-:R-:W-:Y:S05]  /*2f10*/  ENDCOLLECTIVE ;  /* 0x000000000000791b */ /* 0x01ffea0003800000 */
.L_x_27363:
[----:B------:R-:W-:Y:S05]  /*2f20*/  BSYNC B2 ;  /* 0x0000000000027941 */ /* 0x000fea0003800000 */
.L_x_27362:
[----:B------:R-:W-:Y:S05]  /*2f30*/  BRA `(.L_x_27364) ;  /* 0xffffffe800b07947 */ /* 0x000fea000383ffff */
.L_x_27315:
[----:B------:R-:W-:Y:S01]  /*2f40*/  BSSY B2, `(.L_x_27365) ;  /* 0x0000006000027945 */ /* 0x000fe20003800000 */
[----:B------:R-:W-:Y:S01]  /*2f50*/  IMAD.MOV.U32 R19, RZ, RZ, R5 ;  /* 0x000000ffff137224 */ /* 0x000fe200078e0005 */
[----:B------:R-:W-:-:S07]  /*2f60*/  MOV R29, 0xffffffff ;  /* 0xffffffff001d7802 */ /* 0x000fce0000000f00 */
[----:B01234-:R-:W-:Y:S05]  /*2f70*/  WARPSYNC.COLLECTIVE R29, `(.L_x_27366) ;  /* 0x000000001d087348 */ /* 0x01ffea0003c00000 */
[----:B----4-:R4:W0:Y:S02]  /*2f80*/  SHFL.IDX P0, R29, R18, R19, R7 ;  /* 0x00000013121d7389 */ /* 0x0108240000000007 */
[----:B01234-:R-:W-:Y:S05]  /*2f90*/  ENDCOLLECTIVE ;  /* 0x000000000000791b */ /* 0x01ffea0003800000 */
.L_x_27366:
[----:B------:R-:W-:Y:S05]  /*2fa0*/  BSYNC B2 ;  /* 0x0000000000027941 */ /* 0x000fea0003800000 */
.L_x_27365:
[----:B------:R-:W-:Y:S05]  /*2fb0*/  BRA `(.L_x_27367) ;  /* 0xffffffe800a47947 */ /* 0x000fea000383ffff */
.L_x_27317:
[----:B------:R-:W-:Y:S01]  /*2fc0*/  BSSY B2, `(.L_x_27368) ;  /* 0x0000006000027945 */ /* 0x000fe20003800000 */
[----:B------:R-:W-:Y:S02]  /*2fd0*/  IMAD.MOV.U32 R19, RZ, RZ, R6 ;  /* 0x000000ffff137224 */ /* 0x000fe400078e0006 */
[----:B------:R-:W-:-:S07]  /*2fe0*/  IMAD.MOV.U32 R29, RZ, RZ, -0x1 ;  /* 0xffffffffff1d7424 */ /* 0x000fce00078e00ff */
[----:B01234-:R-:W-:Y:S05]  /*2ff0*/  WARPSYNC.COLLECTIVE R29, `(.L_x_27369) ;  /* 0x000000001d087348 */ /* 0x01ffea0003c00000 */
[----:B----4-:R4:W0:Y:S02]  /*3000*/  SHFL.IDX P0, R29, R18, R19, R7 ;  /* 0x00000013121d7389 */ /* 0x0108240000000007 */
[----:B01234-:R-:W-:Y:S05]  /*3010*/  ENDCOLLECTIVE ;  /* 0x000000000000791b */ /* 0x01ffea0003800000 */
.L_x_27369:
[----:B------:R-:W-:Y:S05]  /*3020*/  BSYNC B2 ;  /* 0x0000000000027941 */ /* 0x000fea0003800000 */
.L_x_27368:
[----:B------:R-:W-:Y:S05]  /*3030*/  BRA `(.L_x_27370) ;  /* 0xffffffe800987947 */ /* 0x000fea000383ffff */
.L_x_27328:
[----:B------:R-:W-:Y:S01]  /*3040*/  BSSY B1, `(.L_x_27371) ;  /* 0x0000006000017945 */ /* 0x000fe20003800000 */
[----:B------:R-:W-:Y:S01]  /*3050*/  MOV R19, R12 ;  /* 0x0000000c00137202 */ /* 0x000fe20000000f00 */
[----:B------:R-:W-:-:S07]  /*3060*/  IMAD.MOV.U32 R29, RZ, RZ, -0x1 ;  /* 0xffffffffff1d7424 */ /* 0x000fce00078e00ff */
[----:B01234-:R-:W-:Y:S05]  /*3070*/  WARPSYNC.COLLECTIVE R29, `(.L_x_27372) ;  /* 0x000000001d087348 */ /* 0x01ffea0003c00000 */
[----:B----4-:R4:W0:Y:S02]  /*3080*/  SHFL.IDX P0, R29, R18, R19, R7 ;  /* 0x00000013121d7389 */ /* 0x0108240000000007 */
[----:B01234-:R-:W-:Y:S05]  /*3090*/  ENDCOLLECTIVE ;  /* 0x000000000000791b */ /* 0x01ffea0003800000 */
.L_x_27372:
[----:B------:R-:W-:Y:S05]  /*30a0*/  BSYNC B1 ;  /* 0x0000000000017941 */ /* 0x000fea0003800000 */
.L_x_27371:
[----:B------:R-:W-:Y:S05]  /*30b0*/  BRA `(.L_x_27373) ;  /* 0xffffffec00ec7947 */ /* 0x000fea000383ffff */
.L_x_27330:
[----:B------:R-:W-:Y:S01]  /*30c0*/  BSSY B1, `(.L_x_27374) ;  /* 0x0000006000017945 */ /* 0x000fe20003800000 */
[----:B------:R-:W-:Y:S01]  /*30d0*/  IMAD.MOV.U32 R19, RZ, RZ, R4 ;  /* 0x000000ffff137224 */ /* 0x000fe200078e0004 */
[----:B------:R-:W-:-:S07]  /*30e0*/  MOV R29, 0xffffffff ;  /* 0xffffffff001d7802 */ /* 0x000fce0000000f00 */
[----:B01234-:R-:W-:Y:S05]  /*30f0*/  WARPSYNC.COLLECTIVE R29, `(.L_x_27375) ;  /* 0x000000001d087348 */ /* 0x01ffea0003c00000 */
[----:B----4-:R4:W0:Y:S02]  /*3100*/  SHFL.IDX P0, R29, R18, R19, R7 ;  /* 0x00000013121d7389 */ /* 0x0108240000000007 */
[----:B01234-:R-:W-:Y:S05]  /*3110*/  ENDCOLLECTIVE ;  /* 0x000000000000791b */ /* 0x01ffea0003800000 */
.L_x_27375:
[----:B------:R-:W-:Y:S05]  /*3120*/  BSYNC B1 ;  /* 0x0000000000017941 */ /* 0x000fea0003800000 */
.L_x_27374:
[----:B------:R-:W-:Y:S05]  /*3130*/  BRA `(.L_x_27376) ;  /* 0xffffffec00e07947 */ /* 0x000fea000383ffff */
.L_x_27332:
[----:B------:R-:W-:Y:S01]  /*3140*/  BSSY B1, `(.L_x_27377) ;  /* 0x0000006000017945 */ /* 0x000fe20003800000 */
[----:B------:R-:W-:Y:S02]  /*3150*/  IMAD.MOV.U32 R19, RZ, RZ, R5 ;  /* 0x000000ffff137224 */ /* 0x000fe400078e0005 */
[----:B------:R-:W-:-:S07]  /*3160*/  IMAD.MOV.U32 R29, RZ, RZ, -0x1 ;  /* 0xffffffffff1d7424 */ /* 0x000fce00078e00ff */
[----:B01234-:R-:W-:Y:S05]  /*3170*/  WARPSYNC.COLLECTIVE R29, `(.L_x_27378) ;  /* 0x000000001d087348 */ /* 0x01ffea0003c00000 */
[----:B----4-:R4:W0:Y:S02]  /*3180*/  SHFL.IDX P0, R29, R18, R19, R7 ;  /* 0x00000013121d7389 */ /* 0x0108240000000007 */
[----:B01234-:R-:W-:Y:S05]  /*3190*/  ENDCOLLECTIVE ;  /* 0x000000000000791b */ /* 0x01ffea0003800000 */
.L_x_27378:
[----:B------:R-:W-:Y:S05]  /*31a0*/  BSYNC B1 ;  /* 0x0000000000017941 */ /* 0x000fea0003800000 */
.L_x_27377:
[----:B------:R-:W-:Y:S05]  /*31b0*/  BRA `(.L_x_27379) ;  /* 0xffffffec00d47947 */ /* 0x000fea000383ffff */
.L_x_27334:
[----:B------:R-:W-:Y:S01]  /*31c0*/  BSSY B1, `(.L_x_27380) ;  /* 0x0000006000017945 */ /* 0x000fe20003800000 */
[----:B------:R-:W-:Y:S01]  /*31d0*/  MOV R19, R6 ;  /* 0x0000000600137202 */ /* 0x000fe20000000f00 */
[----:B------:R-:W-:-:S07]  /*31e0*/  IMAD.MOV.U32 R29, RZ, RZ, -0x1 ;  /* 0xffffffffff1d7424 */ /* 0x000fce00078e00ff */
[----:B01234-:R-:W-:Y:S05]  /*31f0*/  WARPSYNC.COLLECTIVE R29, `(.L_x_27381) ;  /* 0x000000001d087348 */ /* 0x01ffea0003c00000 */
[----:B----4-:R4:W0:Y:S02]  /*3200*/  SHFL.IDX P0, R29, R18, R19, R7 ;  /* 0x00000013121d7389 */ /* 0x0108240000000007 */
[----:B01234-:R-:W-:Y:S05]  /*3210*/  ENDCOLLECTIVE ;  /* 0x000000000000791b */ /* 0x01ffea0003800000 */
.L_x_27381:
[----:B------:R-:W-:Y:S05]  /*3220*/  BSYNC B1 ;  /* 0x0000000000017941 */ /* 0x000fea0003800000 */
.L_x_27380:
[----:B------:R-:W-:Y:S05]  /*3230*/  BRA `(.L_x_27382) ;  /* 0xffffffec00c87947 */ /* 0x000fea000383ffff */
.L_x_27343:
[----:B------:R-:W-:Y:S01]  /*3240*/  MOV R29, 0xffffffff ;  /* 0xffffffff001d7802 */ /* 0x000fe20000000f00 */
[----:B------:R-:W-:-:S07]  /*3250*/  IMAD.MOV.U32 R19, RZ, RZ, R12 ;  /* 0x000000ffff137224 */ /* 0x000fce00078e000c */
[----:B0123--:R-:W-:Y:S05]  /*3260*/  WARPSYNC.COLLECTIVE R29, `(.L_x_27383) ;  /* 0x000000001d087348 */ /* 0x00ffea0003c00000 */
[----:B-1----:R1:W4:Y:S02]  /*3270*/  SHFL.IDX P0, R29, R18, R19, R7 ;  /* 0x00000013121d7389 */ /* 0x0023240000000007 */
[----:B01234-:R-:W-:Y:S05]  /*3280*/  ENDCOLLECTIVE ;  /* 0x000000000000791b */ /* 0x01ffea0003800000 */
.L_x_27383:
[----:B------:R-:W-:Y:S01]  /*3290*/  IMAD.MOV.U32 R27, RZ, RZ, R29 ;  /* 0x000000ffff1b7224 */ /* 0x000fe200078e001d */
[----:B------:R-:W-:Y:S06]  /*32a0*/  BRA `(.L_x_27384) ;  /* 0xfffffff4000c7947 */ /* 0x000fec000383ffff */
.L_x_27345:
[----:B------:R-:W-:Y:S01]  /*32b0*/  BSSY B0, `(.L_x_27385) ;  /* 0x0000006000007945 */ /* 0x000fe20003800000 */
[----:B------:R-:W-:Y:S01]  /*32c0*/  IMAD.MOV.U32 R19, RZ, RZ, R4 ;  /* 0x000000ffff137224 */ /* 0x000fe200078e0004 */
[----:B------:R-:W-:-:S07]  /*32d0*/  MOV R29, 0xffffffff ;  /* 0xffffffff001d7802 */ /* 0x000fce0000000f00 */
[----:B0123--:R-:W-:Y:S05]  /*32e0*/  WARPSYNC.COLLECTIVE R29, `(.L_x_27386) ;  /* 0x000000001d087348 */ /* 0x00ffea0003c00000 */
[----:B-1----:R1:W4:Y:S02]  /*32f0*/  SHFL.IDX P0, R29, R18, R19, R7 ;  /* 0x00000013121d7389 */ /* 0x0023240000000007 */
[----:B01234-:R-:W-:Y:S05]  /*3300*/  ENDCOLLECTIVE ;  /* 0x000000000000791b */ /* 0x01ffea0003800000 */
.L_x_27386:
[----:B------:R-:W-:Y:S05]  /*3310*/  BSYNC B0 ;  /* 0x0000000000007941 */ /* 0x000fea0003800000 */
.L_x_27385:
[----:B------:R-:W-:Y:S05]  /*3320*/  BRA `(.L_x_27387) ;  /* 0xfffffff400007947 */ /* 0x000fea000383ffff */
.L_x_27347:
[----:B------:R-:W-:Y:S01]  /*3330*/  BSSY B0, `(.L_x_27388) ;  /* 0x0000006000007945 */ /* 0x000fe20003800000 */
[----:B------:R-:W-:Y:S02]  /*3340*/  IMAD.MOV.U32 R19, RZ, RZ, R5 ;  /* 0x000000ffff137224 */ /* 0x000fe400078e0005 */
[----:B------:R-:W-:-:S07]  /*3350*/  IMAD.MOV.U32 R29, RZ, RZ, -0x1 ;  /* 0xffffffffff1d7424 */ /* 0x000fce00078e00ff */
[----:B0123--:R-:W-:Y:S05]  /*3360*/  WARPSYNC.COLLECTIVE R29, `(.L_x_27389) ;  /* 0x000000001d087348 */ /* 0x00ffea0003c00000 */
[----:B-1----:R1:W4:Y:S02]  /*3370*/  SHFL.IDX P0, R29, R18, R19, R7 ;  /* 0x00000013121d7389 */ /* 0x0023240000000007 */
[----:B01234-:R-:W-:Y:S05]  /*3380*/  ENDCOLLECTIVE ;  /* 0x000000000000791b */ /* 0x01ffea0003800000 */
.L_x_27389:
[----:B------:R-:W-:Y:S05]  /*3390*/  BSYNC B0 ;  /* 0x0000000000007941 */ /* 0x000fea0003800000 */
.L_x_27388:
[----:B------:R-:W-:Y:S05]  /*33a0*/  BRA `(.L_x_27390) ;  /* 0xfffffff000f47947 */ /* 0x000fea000383ffff */
.L_x_27349:
[----:B------:R-:W-:Y:S01]  /*33b0*/  BSSY B0, `(.L_x_27391) ;  /* 0x0000006000007945 */ /* 0x000fe20003800000 */
[----:B------:R-:W-:Y:S01]  /*33c0*/  MOV R19, R6 ;  /* 0x0000000600137202 */ /* 0x000fe20000000f00 */
[----:B------:R-:W-:-:S07]  /*33d0*/  IMAD.MOV.U32 R29, RZ, RZ, -0x1 ;  /* 0xffffffffff1d7424 */ /* 0x000fce00078e00ff */
[----:B0123--:R-:W-:Y:S05]  /*33e0*/  WARPSYNC.COLLECTIVE R29, `(.L_x_27392) ;  /* 0x000000001d087348 */ /* 0x00ffea0003c00000 */
[----:B-1----:R1:W4:Y:S02]  /*33f0*/  SHFL.IDX P0, R29, R18, R19, R7 ;  /* 0x00000013121d7389 */ /* 0x0023240000000007 */
[----:B01234-:R-:W-:Y:S05]  /*3400*/  ENDCOLLECTIVE ;  /* 0x000000000000791b */ /* 0x01ffea0003800000 */
.L_x_27392:
[----:B------:R-:W-:Y:S05]  /*3410*/  BSYNC B0 ;  /* 0x0000000000007941 */ /* 0x000fea0003800000 */
.L_x_27391:
[----:B------:R-:W-:Y:S05]  /*3420*/  BRA `(.L_x_27393) ;  /* 0xfffffff000f07947 */ /* 0x000fea000383ffff */
.L_x_27394:
        /* <DEDUP_REMOVED lines=13> */
.L_x_58482:


//--------------------- .text._Z9cuda_gemmIiLi256ELi2ELi1ELi256ELi4ELi4ELi32ELi0ELi1EEviiiPT_S1_S1_ii --------------------------
	.section	.text._Z9cuda_gemmIiLi256ELi2ELi1ELi256ELi4ELi4ELi32ELi0ELi1EEviiiPT_S1_S1_ii,"ax",@progbits
	.align	128
        .global         _Z9cuda_gemmIiLi256ELi2ELi1ELi256ELi4ELi4ELi32ELi0ELi1EEviiiPT_S1_S1_ii
        .type           _Z9cuda_gemmIiLi256ELi2ELi1ELi256ELi4ELi4ELi32ELi0ELi1EEviiiPT_S1_S1_ii,@function
        .size           _Z9cuda_gemmIiLi256ELi2ELi1ELi256ELi4ELi4ELi32ELi0ELi1EEviiiPT_S1_S1_ii,(.L_x_58483 - _Z9cuda_gemmIiLi256ELi2ELi1ELi256ELi4ELi4ELi32ELi0ELi1EEviiiPT_S1_S1_ii)
        .other          _Z9cuda_gemmIiLi256ELi2ELi1ELi256ELi4ELi4ELi32ELi0ELi1EEviiiPT_S1_S1_ii,@"STO_CUDA_ENTRY STV_DEFAULT"
_Z9cuda_gemmIiLi256ELi2ELi1ELi256ELi4ELi4ELi32ELi0ELi1EEviiiPT_S1_S1_ii:
.text._Z9cuda_gemmIiLi256ELi2ELi1ELi256ELi4ELi4ELi32ELi0ELi1EEviiiPT_S1_S1_ii:
        /* <DEDUP_REMOVED lines=12> */
.L_x_27397:
        /* <DEDUP_REMOVED lines=10> */
.L_x_27396:
[----:B------:R-:W-:Y:S05]  /*0160*/  BSYNC.RECONVERGENT B0 ;  /* 0x0000000000007941 */ /* 0x000fea0003800200 */
.L_x_27395:
        /* <DEDUP_REMOVED lines=57> */
.L_x_27415:
        /* <DEDUP_REMOVED lines=35> */
.L_x_27399:
[----:B------:R-:W-:Y:S05]  /*0730*/  BSYNC.RECONVERGENT B0 ;  /* 0x0000000000007941 */ /* 0x000fea0003800200 */
.L_x_27398:
        /* <DEDUP_REMOVED lines=10> */
.L_x_27402:
        /* <DEDUP_REMOVED lines=27> */
.L_x_27401:
[----:B------:R-:W-:Y:S05]  /*0990*/  BSYNC.RECONVERGENT B0 ;  /* 0x0000000000007941 */ /* 0x000fea0003800200 */
.L_x_27400:
        /* <DEDUP_REMOVED lines=13> */
.L_x_27404:
[----:B------:R-:W-:Y:S05]  /*0a70*/  BSYNC.RECONVERGENT B0 ;  /* 0x0000000000007941 */ /* 0x000fea0003800200 */
.L_x_27403:
[----:B------:R-:W-:Y:S04]  /*0a80*/  BSSY.RECONVERGENT B0, `(.L_x_27405) ;  /* 0x0000010000007945 */ /* 0x000fe80003800200 */
[----:B------:R-:W-:Y:S05]  /*0a90*/  @!P1 BRA `(.L_x_27406) ;  /* 0x0000000000389947 */ /* 0x000fea0003800000 */
[----:B------:R-:W0:Y:S01]  /*0aa0*/  S2R R13, SR_CgaCtaId ;  /* 0x00000000000d7919 */ /* 0x000e220000008800 */
[----:B-123--:R-:W-:-:S04]  /*0ab0*/  MOV R12, 0x400 ;  /* 0x00000400000c7802 */ /* 0x00efc80000000f00 */
[----:B------:R-:W-:-:S04]  /*0ac0*/  IADD3 R12, PT, PT, R12, 0x480, RZ ;  /* 0x000004800c0c7810 */ /* 0x000fc80007ffe0ff */
[----:B0-----:R-:W-:-:S07]  /*0ad0*/  LEA R15, R13, R12, 0x18 ;  /* 0x0000000c0d0f7211 */ /* 0x001fce00078ec0ff */
.L_x_27407:
        /* <DEDUP_REMOVED lines=10> */
.L_x_27406:
[----:B------:R-:W-:Y:S05]  /*0b80*/  BSYNC.RECONVERGENT B0 ;  /* 0x0000000000007941 */ /* 0x000fea0003800200 */
.L_x_27405:
        /* <DEDUP_REMOVED lines=23> */
.L_x_27409:
        /* <DEDUP_REMOVED lines=11> */
.L_x_27421:
        /* <DEDUP_REMOVED lines=49> */
.L_x_27411:
[----:B------:R-:W-:Y:S05]  /*10c0*/  BSYNC.RECONVERGENT B0 ;  /* 0x0000000000007941 */ /* 0x000fea0003800200 */
.L_x_27410:
[----:B--2---:R-:W2:Y:S01]  /*10d0*/  LDC.64 R12, c[0x0][0x3a0] ;  /* 0x0000e800ff0c7b82 */ /* 0x004ea20000000a00 */
[----:B------:R-:W-:Y:S04]  /*10e0*/  BSSY.RECONVERGENT B0, `(.L_x_27412) ;  /* 0x0000027000007945 */ /* 0x000fe80003800200 */
[----:B------:R-:W-:Y:S05]  /*10f0*/  @!P1 BRA `(.L_x_27413) ;  /* 0x0000000000949947 */ /* 0x000fea0003800000 */
.L_x_27414:
        /* <DEDUP_REMOVED lines=37> */
.L_x_27413:
[----:B------:R-:W-:Y:S05]  /*1350*/  BSYNC.RECONVERGENT B0 ;  /* 0x0000000000007941 */ /* 0x000fea0003800200 */
.L_x_27412:
[C---:B------:R-:W-:Y:S01]  /*1360*/  IMAD.IADD R5, R2.reuse, 0x1, R5 ;  /* 0x0000000102057824 */ /* 0x040fe200078e0205 */
[----:B--2---:R-:W-:-:S04]  /*1370*/  SHF.L.U32 R12, R2, 0x1, RZ ;  /* 0x00000001020c7819 */ /* 0x004fc800000006ff */
[----:B------:R-:W-:-:S13]  /*1380*/  ISETP.GE.U32.AND P0, PT, R5, R12, PT ;  /* 0x0000000c0500720c */ /* 0x000fda0003f06070 */
[----:B------:R-:W-:Y:S05]  /*1390*/  @!P0 BRA `(.L_x_27415) ;  /* 0xfffffff000588947 */ /* 0x000fea000383ffff */
[----:B------:R-:W-:Y:S05]  /*13a0*/  EXIT ;  /* 0x000000000000794d */ /* 0x000fea0003800000 */
.L_x_27408:
[----:B------:R-:W-:Y:S01]  /*13b0*/  BSSY B0, `(.L_x_27416) ;  /* 0x0000007000007945 */ /* 0x000fe20003800000 */
[----:B------:R-:W-:Y:S01]  /*13c0*/  IMAD.MOV.U32 R25, RZ, RZ, R6 ;  /* 0x000000ffff197224 */ /* 0x000fe200078e0006 */
[----:B------:R-:W-:Y:S01]  /*13d0*/  MOV R24, 0xffffffff ;  /* 0xffffffff00187802 */ /* 0x000fe20000000f00 */
[----:B------:R-:W-:-:S07]  /*13e0*/  IMAD.MOV.U32 R27, RZ, RZ, 0x1c1f ;  /* 0x00001c1fff1b7424 */ /* 0x000fce00078e00ff */
[----:B01234-:R-:W-:Y:S05]  /*13f0*/  WARPSYNC.COLLECTIVE R24, `(.L_x_27417) ;  /* 0x0000000018087348 */ /* 0x01ffea0003c00000 */
[----:B----4-:R4:W0:Y:S02]  /*1400*/  SHFL.IDX P2, R22, R18, R25, R27 ;  /* 0x0000001912167389 */ /* 0x010824000004001b */
[----:B01234-:R-:W-:Y:S05]  /*1410*/  ENDCOLLECTIVE ;  /* 0x000000000000791b */ /* 0x01ffea0003800000 */
.L_x_27417:
[----:B------:R-:W-:Y:S05]  /*1420*/  BSYNC B0 ;  /* 0x0000000000007941 */ /* 0x000fea0003800000 */
.L_x_27416:
[----:B------:R-:W-:Y:S02]  /*1430*/  HFMA2 R27, -RZ, RZ, 0, 0.004024505615234375 ;  /* 0x00001c1fff1b7431 */ /* 0x000fe400000001ff */
[----:B------:R-:W-:Y:S02]  /*1440*/  IMAD.MOV.U32 R25, RZ, RZ, R7 ;  /* 0x000000ffff197224 */ /* 0x000fe400078e0007 */
[----:B------:R-:W-:Y:S02]  /*1450*/  IMAD.MOV.U32 R24, RZ, RZ, -0x1 ;  /* 0xffffffffff187424 */ /* 0x000fe400078e00ff */
[----:B------:R-:W-:-:S07]  /*1460*/  IMAD.MOV.U32 R19, RZ, RZ, R22 ;  /* 0x000000ffff137224 */ /* 0x000fce00078e0016 */
[----:B------:R-:W-:Y:S05]  /*1470*/  WARPSYNC.COLLECTIVE R24, `(.L_x_27418) ;  /* 0x0000000018087348 */ /* 0x000fea0003c00000 */
[----:B------:R0:W1:Y:S02]  /*1480*/  SHFL.IDX P2, R22, R18, R25, R27 ;  /* 0x0000001912167389 */ /* 0x000064000004001b */
[----:B01----:R-:W-:Y:S05]  /*1490*/  ENDCOLLECTIVE ;  /* 0x000000000000791b */ /* 0x003fea0003800000 */
.L_x_27418:
[----:B------:R-:W-:Y:S01]  /*14a0*/  IMAD R20, R12, R19, RZ ;  /* 0x000000130c147224 */ /* 0x000fe200078e02ff */
[----:B------:R-:W-:Y:S01]  /*14b0*/  MOV R25, R9 ;  /* 0x0000000900197202 */ /* 0x000fe20000000f00 */
[----:B------:R-:W-:-:S07]  /*14c0*/  IMAD.MOV.U32 R21, RZ, RZ, R22 ;  /* 0x000000ffff157224 */ /* 0x000fce00078e0016 */
[----:B------:R-:W-:Y:S05]  /*14d0*/  WARPSYNC.COLLECTIVE R24, `(.L_x_27419) ;  /* 0x0000000018087348 */ /* 0x000fea0003c00000 */
[----:B------:R0:W1:Y:S02]  /*14e0*/  SHFL.IDX P2, R22, R18, R25, R27 ;  /* 0x0000001912167389 */ /* 0x000064000004001b */
[----:B01----:R-:W-:Y:S05]  /*14f0*/  ENDCOLLECTIVE ;  /* 0x000000000000791b */ /* 0x003fea0003800000 */
.L_x_27419:
[----:B------:R-:W-:Y:S02]  /*1500*/  IMAD R20, R13, R21, R20 ;  /* 0x000000150d147224 */ /* 0x000fe400078e0214 */
[----:B------:R-:W-:Y:S02]  /*1510*/  IMAD.MOV.U32 R25, RZ, RZ, R8 ;  /* 0x000000ffff197224 */ /* 0x000fe400078e0008 */
[----:B------:R-:W-:-:S07]  /*1520*/  IMAD R19, R15, R22, R20 ;  /* 0x000000160f137224 */ /* 0x000fce00078e0214 */
[----:B------:R-:W-:Y:S05]  /*1530*/  WARPSYNC.COLLECTIVE R24, `(.L_x_27420) ;  /* 0x0000000018087348 */ /* 0x000fea0003c00000 */
[----:B------:R0:W1:Y:S02]  /*1540*/  SHFL.IDX P2, R22, R18, R25, R27 ;  /* 0x0000001912167389 */ /* 0x000064000004001b */
[----:B01----:R-:W-:Y:S05]  /*1550*/  ENDCOLLECTIVE ;  /* 0x000000000000791b */ /* 0x003fea0003800000 */
.L_x_27420:
[----:B------:R-:W-:Y:S01]  /*1560*/  MOV R23, R22 ;  /* 0x0000001600177202 */ /* 0x000fe20000000f00 */
[----:B------:R-:W-:Y:S06]  /*1570*/  BRA `(.L_x_27421) ;  /* 0xfffffff8000c7947 */ /* 0x000fec000383ffff */
.L_x_27422:
        /* <DEDUP_REMOVED lines=16> */
.L_x_58483:


//--------------------- .text._Z9cuda_gemmIiLi256ELi2ELi1ELi256ELi4ELi4ELi32ELi0ELi0EEviiiPT_S1_S1_ii --------------------------
	.section	.text._Z9cuda_gemmIiLi256ELi2ELi1ELi256ELi4ELi4ELi32ELi0ELi0EEviiiPT_S1_S1_ii,"ax",@progbits
	.align	128
        .global         _Z9cuda_gemmIiLi256ELi2ELi1ELi256ELi4ELi4ELi32ELi0ELi0EEviiiPT_S1_S1_ii
        .type           _Z9cuda_gemmIiLi256ELi2ELi1ELi256ELi4ELi4ELi32ELi0ELi0EEviiiPT_S1_S1_ii,@function
        .size           _Z9cuda_gemmIiLi256ELi2ELi1ELi256ELi4ELi4ELi32ELi0ELi0EEviiiPT_S1_S1_ii,(.L_x_58484 - _Z9cuda_gemmIiLi256ELi2ELi1ELi256ELi4ELi4ELi32ELi0ELi0EEviiiPT_S1_S1_ii)
        .other          _Z9cuda_gemmIiLi256ELi2ELi1ELi256ELi4ELi4ELi32ELi0ELi0EEviiiPT_S1_S1_ii,@"STO_CUDA_ENTRY STV_DEFAULT"
_Z9cuda_gemmIiLi256ELi2ELi1ELi256ELi4ELi4ELi32ELi0ELi0EEviiiPT_S1_S1_ii:
.text._Z9cuda_gemmIiLi256ELi2ELi1ELi256ELi4ELi4ELi32ELi0ELi0EEviiiPT_S1_S1_ii:
        /* <DEDUP_REMOVED lines=36> */
.L_x_27425:
        /* <DEDUP_REMOVED lines=25> */
.L_x_27424:
[----:B------:R-:W-:Y:S05]  /*03d0*/  BSYNC.RECONVERGENT B0 ;  /* 0x0000000000007941 */ /* 0x000fea0003800200 */
.L_x_27423:
        /* <DEDUP_REMOVED lines=170> */
.L_x_27493:
        /* <DEDUP_REMOVED lines=28> */
.L_x_27427:
[----:B------:R-:W-:Y:S05]  /*1040*/  BSYNC.RECONVERGENT B0 ;  /* 0x0000000000007941 */ /* 0x000fea0003800200 */
.L_x_27426:
        /* <DEDUP_REMOVED lines=11> */
.L_x_27430:
        /* <DEDUP_REMOVED lines=27> */
.L_x_27429:
[----:B------:R-:W-:Y:S05]  /*12b0*/  BSYNC.RECONVERGENT B0 ;  /* 0x0000000000007941 */ /* 0x000fea0003800200 */
.L_x_27428:
        /* <DEDUP_REMOVED lines=12> */
.L_x_27432:
[----:B------:R-:W-:Y:S05]  /*1380*/  BSYNC.RECONVERGENT B0 ;  /* 0x0000000000007941 */ /* 0x000fea0003800200 */
.L_x_27431:
[----:B------:R-:W-:Y:S04]  /*1390*/  BSSY.RECONVERGENT B0, `(.L_x_27433) ;  /* 0x0000010000007945 */ /* 0x000fe80003800200 */
[----:B------:R-:W-:Y:S05]  /*13a0*/  @!P1 BRA `(.L_x_27434) ;  /* 0x0000000000389947 */ /* 0x000fea0003800000 */
[----:B-1----:R-:W0:Y:S01]  /*13b0*/  S2R R21, SR_CgaCtaId ;  /* 0x0000000000157919 */ /* 0x002e220000008800 */
[----:B--2---:R-:W-:-:S04]  /*13c0*/  MOV R20, 0x400 ;  /* 0x0000040000147802 */ /* 0x004fc80000000f00 */
[----:B------:R-:W-:-:S04]  /*13d0*/  IADD3 R20, PT, PT, R20, 0x480, RZ ;  /* 0x0000048014147810 */ /* 0x000fc80007ffe0ff */
[----:B0-----:R-:W-:-:S07]  /*13e0*/  LEA R23, R21, R20, 0x18 ;  /* 0x0000001415177211 */ /* 0x001fce00078ec0ff */
.L_x_27435:
        /* <DEDUP_REMOVED lines=10> */
.L_x_27434:
[----:B------:R-:W-:Y:S05]  /*1490*/  BSYNC.RECONVERGENT B0 ;  /* 0x0000000000007941 */ /* 0x000fea0003800200 */
.L_x_27433:
        /* <DEDUP_REMOVED lines=8> */
.L_x_27454:
        /* <DEDUP_REMOVED lines=17> */
.L_x_27439:
        /* <DEDUP_REMOVED lines=8> */
.L_x_27440:
        /* <DEDUP_REMOVED lines=8> */
.L_x_27441:
        /* <DEDUP_REMOVED lines=8> */
.L_x_27442:
        /* <DEDUP_REMOVED lines=32> */
.L_x_27453:
[----:B0-----:R-:W-:Y:S02]  /*19b0*/  IMAD R20, R27, 0x14, R30 ;  /* 0x000000141b147824 */ /* 0x001fe400078e021e */
[----:B------:R-:W-:-:S03]  /*19c0*/  IMAD.MOV.U32 R31, RZ, RZ, RZ ;  /* 0x000000ffff1f7224 */ /* 0x000fc600078e00ff */
[----:B--2---:R0:W2:Y:S01]  /*19d0*/  LDS R23, [R20] ;  /* 0x0000000014177984 */ /* 0x0040a20000000800 */
[----:B------:R-:W-:Y:S05]  /*19e0*/  @!P2 BRA `(.L_x_27445) ;  /* 0x000000000010a947 */ /* 0x000fea0003800000 */
[----:B------:R-:W-:-:S03]  /*19f0*/  UMOV UR12, 0xffffffff ;  /* 0xffffffff000c7882 */ /* 0x000fc60000000000 */
[----:B------:R-:W-:Y:S05]  /*1a00*/  BRA.DIV UR12, `(.L_x_27446) ;  /* 0x0000001e0cec7947 */ /* 0x000fea000b800000 */
[----:B0-2---:R0:W2:Y:S02]  /*1a10*/  SHFL.IDX PT, R20, R23, R28, R11 ;  /* 0x0000001c17147389 */ /* 0x0050a400000e000b */
.L_x_27496:
[----:B-12---:R-:W-:-:S07]  /*1a20*/  IMAD R31, R35, R20, RZ ;  /* 0x00000014231f7224 */ /* 0x006fce00078e02ff */
.L_x_27445:
[----:B------:R-:W-:Y:S05]  /*1a30*/  @!P3 BRA `(.L_x_27447) ;  /* 0x000000000010b947 */ /* 0x000fea0003800000 */
[----:B------:R-:W-:-:S03]  /*1a40*/  UMOV UR12, 0xffffffff ;  /* 0xffffffff000c7882 */ /* 0x000fc60000000000 */
[----:B------:R-:W-:Y:S05]  /*1a50*/  BRA.DIV UR12, `(.L_x_27448) ;  /* 0x0000001e0cf87947 */ /* 0x000fea000b800000 */
[----:B0-2---:R0:W2:Y:S02]  /*1a60*/  SHFL.IDX PT, R20, R23, R6, R11 ;  /* 0x0000000617147389 */ /* 0x0050a400000e000b */
.L_x_27499:
[----:B--2-4-:R-:W-:-:S07]  /*1a70*/  IMAD R31, R36, R20, R31 ;  /* 0x00000014241f7224 */ /* 0x014fce00078e021f */
.L_x_27447:
[----:B------:R-:W-:Y:S05]  /*1a80*/  @!P4 BRA `(.L_x_27449) ;  /* 0x000000000010c947 */ /* 0x000fea0003800000 */
[----:B------:R-:W-:-:S03]  /*1a90*/  UMOV UR12, 0xffffffff ;  /* 0xffffffff000c7882 */ /* 0x000fc60000000000 */
[----:B------:R-:W-:Y:S05]  /*1aa0*/  BRA.DIV UR12, `(.L_x_27450) ;  /* 0x000000220c047947 */ /* 0x000fea000b800000 */
[----:B0-2---:R0:W2:Y:S02]  /*1ab0*/  SHFL.IDX PT, R20, R23, R7, R11 ;  /* 0x0000000717147389 */ /* 0x0050a400000e000b */
.L_x_27502:
[----:B--2---:R-:W-:-:S07]  /*1ac0*/  IMAD R31, R37, R20, R31 ;  /* 0x00000014251f7224 */ /* 0x004fce00078e021f */
.L_x_27449:
[----:B------:R-:W-:Y:S05]  /*1ad0*/  @!P5 BRA `(.L_x_27451) ;  /* 0x000000000010d947 */ /* 0x000fea0003800000 */
[----:B------:R-:W-:-:S03]  /*1ae0*/  UMOV UR12, 0xffffffff ;  /* 0xffffffff000c7882 */ /* 0x000fc60000000000 */
[----:B------:R-:W-:Y:S05]  /*1af0*/  BRA.DIV UR12, `(.L_x_27452) ;  /* 0x000000220c107947 */ /* 0x000fea000b800000 */
[----:B0-2---:R0:W2:Y:S02]  /*1b00*/  SHFL.IDX PT, R20, R23, R8, R11 ;  /* 0x0000000817147389 */ /* 0x0050a400000e000b */
.L_x_27505:
[----:B--2---:R-:W-:-:S07]  /*1b10*/  IMAD R31, R32, R20, R31 ;  /* 0x00000014201f7224 */ /* 0x004fce00078e021f */
.L_x_27451:
        /* <DEDUP_REMOVED lines=8> */
.L_x_27444:
[----:B------:R-:W-:Y:S05]  /*1ba0*/  BSYNC B0 ;  /* 0x0000000000007941 */ /* 0x000fea0003800000 */
.L_x_27443:
[----:B------:R-:W-:Y:S05]  /*1bb0*/  @!P6 BRA `(.L_x_27454) ;  /* 0xfffffff80058e947 */ /* 0x000fea000383ffff */
[----:B------:R-:W-:Y:S05]  /*1bc0*/  BSYNC B1 ;  /* 0x0000000000017941 */ /* 0x000fea0003800000 */
.L_x_27438:
[----:B------:R-:W-:Y:S05]  /*1bd0*/  BRA `(.L_x_27436) ;  /* 0x0000000c00bc7947 */ /* 0x000fea0003800000 */
.L_x_27437:
[----:B------:R-:W4:Y:S02]  /*1be0*/  LDCU UR12, c[0x0][0x3ac] ;  /* 0x00007580ff0c77ac */ /* 0x000f240008000800 */
[----:B----4-:R-:W-:-:S09]  /*1bf0*/  UISETP.GT.U32.AND UP0, UPT, UR12, 0x1f, UPT ;  /* 0x0000001f0c00788c */ /* 0x010fd2000bf04070 */
[----:B------:R-:W-:Y:S05]  /*1c00*/  BRA.U UP0, `(.L_x_27455) ;  /* 0x0000000500947547 */ /* 0x000fea000b800000 */
[----:B------:R-:W-:-:S07]  /*1c10*/  HFMA2 R25, -RZ, RZ, 0, 0 ;  /* 0x00000000ff197431 */ /* 0x000fce00000001ff */
.L_x_27471:
        /* <DEDUP_REMOVED lines=17> */
.L_x_27456:
        /* <DEDUP_REMOVED lines=8> */
.L_x_27457:
        /* <DEDUP_REMOVED lines=8> */
.L_x_27458:
        /* <DEDUP_REMOVED lines=8> */
.L_x_27459:
        /* <DEDUP_REMOVED lines=27> */
.L_x_27470:
[----:B0-----:R-:W-:Y:S02]  /*2060*/  IMAD R20, R27, 0x14, R30 ;  /* 0x000000141b147824 */ /* 0x001fe400078e021e */
[----:B------:R-:W-:-:S03]  /*2070*/  IMAD.MOV.U32 R31, RZ, RZ, RZ ;  /* 0x000000ffff1f7224 */ /* 0x000fc600078e00ff */
[----:B--2---:R0:W2:Y:S01]  /*2080*/  LDS R23, [R20] ;  /* 0x0000000014177984 */ /* 0x0040a20000000800 */
[----:B------:R-:W-:Y:S05]  /*2090*/  @!P2 BRA `(.L_x_27462) ;  /* 0x000000000010a947 */ /* 0x000fea0003800000 */
[----:B------:R-:W-:-:S03]  /*20a0*/  UMOV UR12, 0xffffffff ;  /* 0xffffffff000c7882 */ /* 0x000fc60000000000 */
[----:B------:R-:W-:Y:S05]  /*20b0*/  BRA.DIV UR12, `(.L_x_27463) ;  /* 0x0000001a0cc07947 */ /* 0x000fea000b800000 */
[----:B0-2---:R0:W2:Y:S02]  /*20c0*/  SHFL.IDX PT, R20, R23, R28, R11 ;  /* 0x0000001c17147389 */ /* 0x0050a400000e000b */
.L_x_27508:
[----:B-12---:R-:W-:-:S07]  /*20d0*/  IMAD R31, R35, R20, RZ ;  /* 0x00000014231f7224 */ /* 0x006fce00078e02ff */
.L_x_27462:
[----:B------:R-:W-:Y:S05]  /*20e0*/  @!P3 BRA `(.L_x_27464) ;  /* 0x000000000010b947 */ /* 0x000fea0003800000 */
[----:B------:R-:W-:-:S03]  /*20f0*/  UMOV UR12, 0xffffffff ;  /* 0xffffffff000c7882 */ /* 0x000fc60000000000 */
[----:B------:R-:W-:Y:S05]  /*2100*/  BRA.DIV UR12, `(.L_x_27465) ;  /* 0x0000001a0ccc7947 */ /* 0x000fea000b800000 */
[----:B0-2---:R0:W2:Y:S02]  /*2110*/  SHFL.IDX PT, R20, R23, R6, R11 ;  /* 0x0000000617147389 */ /* 0x0050a400000e000b */
.L_x_27511:
[----:B--2-4-:R-:W-:-:S07]  /*2120*/  IMAD R31, R36, R20, R31 ;  /* 0x00000014241f7224 */ /* 0x014fce00078e021f */
.L_x_27464:
[----:B------:R-:W-:Y:S05]  /*2130*/  @!P4 BRA `(.L_x_27466) ;  /* 0x000000000010c947 */ /* 0x000fea0003800000 */
[----:B------:R-:W-:-:S03]  /*2140*/  UMOV UR12, 0xffffffff ;  /* 0xffffffff000c7882 */ /* 0x000fc60000000000 */
[----:B------:R-:W-:Y:S05]  /*2150*/  BRA.DIV UR12, `(.L_x_27467) ;  /* 0x0000001a0cd87947 */ /* 0x000fea000b800000 */
[----:B0-2---:R0:W2:Y:S02]  /*2160*/  SHFL.IDX PT, R20, R23, R7, R11 ;  /* 0x0000000717147389 */ /* 0x0050a400000e000b */
.L_x_27514:
[----:B--2---:R-:W-:-:S07]  /*2170*/  IMAD R31, R37, R20, R31 ;  /* 0x00000014251f7224 */ /* 0x004fce00078e021f */
.L_x_27466:
[----:B------:R-:W-:Y:S05]  /*2180*/  @!P5 BRA `(.L_x_27468) ;  /* 0x000000000010d947 */ /* 0x000fea0003800000 */
[----:B------:R-:W-:-:S03]  /*2190*/  UMOV UR12, 0xffffffff ;  /* 0xffffffff000c7882 */ /* 0x000fc60000000000 */
[----:B------:R-:W-:Y:S05]  /*21a0*/  BRA.DIV UR12, `(.L_x_27469) ;  /* 0x0000001a0ce47947 */ /* 0x000fea000b800000 */
[----:B0-2---:R0:W2:Y:S02]  /*21b0*/  SHFL.IDX PT, R20, R23, R8, R11 ;  /* 0x0000000817147389 */ /* 0x0050a400000e000b */
.L_x_27517:
[----:B--2---:R-:W-:-:S07]  /*21c0*/  IMAD R31, R32, R20, R31 ;  /* 0x00000014201f7224 */ /* 0x004fce00078e021f */
.L_x_27468:
[C---:B------:R-:W-:Y:S01]  /*21d0*/  IMAD R21, R27.reuse, UR6, R24 ;  /* 0x000000061b157c24 */ /* 0x040fe2000f8e0218 */
[----:B------:R-:W-:-:S03]  /*21e0*/  IADD3 R27, PT, PT, R27, UR8, RZ ;  /* 0x000000081b1b7c10 */ /* 0x000fc6000fffe0ff */
[----:B0-----:R-:W-:Y:S01]  /*21f0*/  IMAD R20, R21, 0x4, R26 ;  /* 0x0000000415147824 */ /* 0x001fe200078e021a */
[----:B------:R-:W-:-:S04]  /*2200*/  ISETP.GE.AND P0, PT, R27, UR29, PT ;  /* 0x0000001d1b007c0c */ /* 0x000fc8000bf06270 */
[----:B------:R0:W-:Y:S09]  /*2210*/  STS [R20], R31 ;  /* 0x0000001f14007388 */ /* 0x0001f20000000800 */
[----:B------:R-:W-:Y:S05]  /*2220*/  @!P0 BRA `(.L_x_27470) ;  /* 0xfffffffc008c8947 */ /* 0x000fea000383ffff */
.L_x_27461:
[----:B------:R-:W-:Y:S05]  /*2230*/  BSYNC B0 ;  /* 0x0000000000007941 */ /* 0x000fea0003800000 */
.L_x_27460:
[----:B------:R-:W-:Y:S05]  /*2240*/  @!P6 BRA `(.L_x_27471) ;  /* 0xfffffff80074e947 */ /* 0x000fea000383ffff */
[----:B------:R-:W-:Y:S05]  /*2250*/  BRA `(.L_x_27436) ;  /* 0x00000008001c7947 */ /* 0x000fea0003800000 */
.L_x_27455:
[----:B------:R-:W-:-:S07]  /*2260*/  IMAD.MOV.U32 R25, RZ, RZ, RZ ;  /* 0x000000ffff197224 */ /* 0x000fce00078e00ff */
.L_x_27487:
        /* <DEDUP_REMOVED lines=17> */
.L_x_27472:
        /* <DEDUP_REMOVED lines=8> */
.L_x_27473:
        /* <DEDUP_REMOVED lines=8> */
.L_x_27474:
        /* <DEDUP_REMOVED lines=9> */
.L_x_27475:
        /* <DEDUP_REMOVED lines=29> */
.L_x_27486:
[----:B------:R-:W-:Y:S02]  /*26e0*/  IMAD R20, R27, 0x14, R26 ;  /* 0x000000141b147824 */ /* 0x000fe400078e021a */
[----:B------:R-:W-:-:S03]  /*26f0*/  HFMA2 R31, -RZ, RZ, 0, 0 ;  /* 0x00000000ff1f7431 */ /* 0x000fc600000001ff */
[----:B------:R0:W2:Y:S01]  /*2700*/  LDS R23, [R20] ;  /* 0x0000000014177984 */ /* 0x0000a20000000800 */
[----:B------:R-:W-:Y:S05]  /*2710*/  @!P4 BRA `(.L_x_27477) ;  /* 0x000000000010c947 */ /* 0x000fea0003800000 */
[----:B------:R-:W-:-:S03]  /*2720*/  UMOV UR12, 0xffffffff ;  /* 0xffffffff000c7882 */ /* 0x000fc60000000000 */
[----:B------:R-:W-:Y:S05]  /*2730*/  BRA.DIV UR12, `(.L_x_27478) ;  /* 0x000000160ca07947 */ /* 0x000fea000b800000 */
[----:B--2---:R2:W3:Y:S02]  /*2740*/  SHFL.IDX PT, R30, R23, R28, R11 ;  /* 0x0000001c171e7389 */ /* 0x0044e400000e000b */
.L_x_27519:
[----:B-1-3--:R-:W-:-:S07]  /*2750*/  IMAD R31, R35, R30, RZ ;  /* 0x0000001e231f7224 */ /* 0x00afce00078e02ff */
.L_x_27477:
[----:B------:R-:W-:Y:S05]  /*2760*/  @!P3 BRA `(.L_x_27479) ;  /* 0x000000000010b947 */ /* 0x000fea0003800000 */
[----:B------:R-:W-:-:S03]  /*2770*/  UMOV UR12, 0xffffffff ;  /* 0xffffffff000c7882 */ /* 0x000fc60000000000 */
[----:B------:R-:W-:Y:S05]  /*2780*/  BRA.DIV UR12, `(.L_x_27480) ;  /* 0x000000160ca87947 */ /* 0x000fea000b800000 */
[----:B0-2---:R0:W2:Y:S02]  /*2790*/  SHFL.IDX PT, R20, R23, R6, R11 ;  /* 0x0000000617147389 */ /* 0x0050a400000e000b */
.L_x_27522:
[----:B--2-4-:R-:W-:-:S07]  /*27a0*/  IMAD R31, R36, R20, R31 ;  /* 0x00000014241f7224 */ /* 0x014fce00078e021f */
.L_x_27479:
[----:B------:R-:W-:Y:S05]  /*27b0*/  @!P2 BRA `(.L_x_27481) ;  /* 0x000000000010a947 */ /* 0x000fea0003800000 */
[----:B------:R-:W-:-:S03]  /*27c0*/  UMOV UR12, 0xffffffff ;  /* 0xffffffff000c7882 */ /* 0x000fc60000000000 */
[----:B------:R-:W-:Y:S05]  /*27d0*/  BRA.DIV UR12, `(.L_x_27482) ;  /* 0x000000160cb47947 */ /* 0x000fea000b800000 */
[----:B0-2---:R0:W2:Y:S02]  /*27e0*/  SHFL.IDX PT, R20, R23, R7, R11 ;  /* 0x0000000717147389 */ /* 0x0050a400000e000b */
.L_x_27525:
[----:B--2---:R-:W-:-:S07]  /*27f0*/  IMAD R31, R37, R20, R31 ;  /* 0x00000014251f7224 */ /* 0x004fce00078e021f */
.L_x_27481:
[----:B------:R-:W3:Y:S02]  /*2800*/  LDCU UR12, c[0x0][0x3ac] ;  /* 0x00007580ff0c77ac */ /* 0x000ee40008000800 */
[----:B---3--:R-:W-:-:S09]  /*2810*/  UISETP.GE.AND UP0, UPT, UR12, 0x4, UPT ;  /* 0x000000040c00788c */ /* 0x008fd2000bf06270 */
[----:B------:R-:W-:Y:S05]  /*2820*/  BRA.U !UP0, `(.L_x_27483) ;  /* 0x0000000108107547 */ /* 0x000fea000b800000 */
[----:B------:R-:W-:-:S03]  /*2830*/  UMOV UR12, 0xffffffff ;  /* 0xffffffff000c7882 */ /* 0x000fc60000000000 */
[----:B------:R-:W-:Y:S05]  /*2840*/  BRA.DIV UR12, `(.L_x_27484) ;  /* 0x000000160cb87947 */ /* 0x000fea000b800000 */
[----:B0-2---:R0:W2:Y:S02]  /*2850*/  SHFL.IDX PT, R20, R23, R8, R11 ;  /* 0x0000000817147389 */ /* 0x0050a400000e000b */
.L_x_27528:
[----:B--2---:R-:W-:-:S07]  /*2860*/  IMAD R31, R32, R20, R31 ;  /* 0x00000014201f7224 */ /* 0x004fce00078e021f */
.L_x_27483:
[----:B0-----:R-:W-:-:S07]  /*2870*/  IMAD.U32 R20, RZ, RZ, UR15 ;  /* 0x0000000fff147e24 */ /* 0x001fce000f8e00ff */
.L_x_27485:
        /* <DEDUP_REMOVED lines=36> */
.L_x_27476:
[----:B------:R-:W-:Y:S05]  /*2ac0*/  @!P5 BRA `(.L_x_27487) ;  /* 0xfffffff400e8d947 */ /* 0x000fea000383ffff */
.L_x_27436:
        /* <DEDUP_REMOVED lines=115> */
.L_x_27489:
[----:B------:R-:W-:Y:S05]  /*3200*/  BSYNC.RECONVERGENT B0 ;  /* 0x0000000000007941 */ /* 0x000fea0003800200 */
.L_x_27488:
        /* <DEDUP_REMOVED lines=13> */
.L_x_27492:
        /* <DEDUP_REMOVED lines=105> */
.L_x_27491:
[----:B------:R-:W-:Y:S05]  /*3970*/  BSYNC.RECONVERGENT B0 ;  /* 0x0000000000007941 */ /* 0x000fea0003800200 */
.L_x_27490:
[----:B------:R-:W-:-:S04]  /*3980*/  UIADD3 UR11, UPT, UPT, UR26, UR11, URZ ;  /* 0x0000000b1a0b7290 */ /* 0x000fc8000fffe0ff */
[----:B------:R-:W-:-:S09]  /*3990*/  UISETP.GE.U32.AND UP0, UPT, UR11, UR27, UPT ;  /* 0x0000001b0b00728c */ /* 0x000fd2000bf06070 */
[----:B------:R-:W-:Y:S05]  /*39a0*/  BRA.U !UP0, `(.L_x_27493) ;  /* 0xffffffd508347547 */ /* 0x000fea000b83ffff */
[----:B------:R-:W-:Y:S05]  /*39b0*/  EXIT ;  /* 0x000000000000794d */ /* 0x000fea0003800000 */
.L_x_27446:
[----:B------:R-:W-:Y:S01]  /*39c0*/  BSSY B2, `(.L_x_27494) ;  /* 0x0000006000027945 */ /* 0x000fe20003800000 */
[----:B------:R-:W-:Y:S01]  /*39d0*/  IMAD.MOV.U32 R21, RZ, RZ, R28 ;  /* 0x000000ffff157224 */ /* 0x000fe200078e001c */
[----:B0-----:R-:W-:-:S07]  /*39e0*/  MOV R20, 0xffffffff ;  /* 0xffffffff00147802 */ /* 0x001fce0000000f00 */
[----:B-1234-:R-:W-:Y:S05]  /*39f0*/  WARPSYNC.COLLECTIVE R20, `(.L_x_27495) ;  /* 0x0000000014087348 */ /* 0x01efea0003c00000 */
[----:B--2---:R0:W2:Y:S02]  /*3a00*/  SHFL.IDX P0, R20, R23, R21, R11 ;  /* 0x0000001517147389 */ /* 0x0040a4000000000b */
[----:B01234-:R-:W-:Y:S05]  /*3a10*/  ENDCOLLECTIVE ;  /* 0x000000000000791b */ /* 0x01ffea0003800000 */
.L_x_27495:
[----:B------:R-:W-:Y:S05]  /*3a20*/  BSYNC B2 ;  /* 0x0000000000027941 */ /* 0x000fea0003800000 */
.L_x_27494:
[----:B------:R-:W-:Y:S05]  /*3a30*/  BRA `(.L_x_27496) ;  /* 0xffffffdc00f87947 */ /* 0x000fea000383ffff */
.L_x_27448:
[----:B------:R-:W-:Y:S01]  /*3a40*/  BSSY B2, `(.L_x_27497) ;  /* 0x0000006000027945 */ /* 0x000fe20003800000 */
[----:B------:R-:W-:Y:S02]  /*3a50*/  IMAD.MOV.U32 R21, RZ, RZ, R6 ;  /* 0x000000ffff157224 */ /* 0x000fe400078e0006 */
[----:B0-----:R-:W-:-:S07]  /*3a60*/  IMAD.MOV.U32 R20, RZ, RZ, -0x1 ;  /* 0xffffffffff147424 */ /* 0x001fce00078e00ff */
[----:B-1234-:R-:W-:Y:S05]  /*3a70*/  WARPSYNC.COLLECTIVE R20, `(.L_x_27498) ;  /* 0x0000000014087348 */ /* 0x01efea0003c00000 */
[----:B--2---:R0:W2:Y:S02]  /*3a80*/  SHFL.IDX P0, R20, R23, R21, R11 ;  /* 0x0000001517147389 */ /* 0x0040a4000000000b */
[----:B01234-:R-:W-:Y:S05]  /*3a90*/  ENDCOLLECTIVE ;  /* 0x000000000000791b */ /* 0x01ffea0003800000 */
.L_x_27498:
[----:B------:R-:W-:Y:S05]  /*3aa0*/  BSYNC B2 ;  /* 0x0000000000027941 */ /* 0x000fea0003800000 */
.L_x_27497:
[----:B------:R-:W-:Y:S05]  /*3ab0*/  BRA `(.L_x_27499) ;  /* 0xffffffdc00ec7947 */ /* 0x000fea000383ffff */
.L_x_27450:
[----:B------:R-:W-:Y:S01]  /*3ac0*/  BSSY B2, `(.L_x_27500) ;  /* 0x0000006000027945 */ /* 0x000fe20003800000 */
[----:B------:R-:W-:Y:S01]  /*3ad0*/  MOV R21, R7 ;  /* 0x0000000700157202 */ /* 0x000fe20000000f00 */
[----:B0-----:R-:W-:-:S07]  /*3ae0*/  IMAD.MOV.U32 R20, RZ, RZ, -0x1 ;  /* 0xffffffffff147424 */ /* 0x001fce00078e00ff */
[----:B-1234-:R-:W-:Y:S05]  /*3af0*/  WARPSYNC.COLLECTIVE R20, `(.L_x_27501) ;  /* 0x0000000014087348 */ /* 0x01efea0003c00000 */
[----:B--2---:R0:W2:Y:S02]  /*3b00*/  SHFL.IDX P0, R20, R23, R21, R11 ;  /* 0x0000001517147389 */ /* 0x0040a4000000000b */
[----:B01234-:R-:W-:Y:S05]  /*3b10*/  ENDCOLLECTIVE ;  /* 0x000000000000791b */ /* 0x01ffea0003800000 */
.L_x_27501:
[----:B------:R-:W-:Y:S05]  /*3b20*/  BSYNC B2 ;  /* 0x0000000000027941 */ /* 0x000fea0003800000 */
.L_x_27500:
[----:B------:R-:W-:Y:S05]  /*3b30*/  BRA `(.L_x_27502) ;  /* 0xffffffdc00e07947 */ /* 0x000fea000383ffff */
.L_x_27452:
[----:B------:R-:W-:Y:S01]  /*3b40*/  BSSY B2, `(.L_x_27503) ;  /* 0x0000006000027945 */ /* 0x000fe20003800000 */
[----:B------:R-:W-:Y:S01]  /*3b50*/  IMAD.MOV.U32 R21, RZ, RZ, R8 ;  /* 0x000000ffff157224 */ /* 0x000fe200078e0008 */
[----:B0-----:R-:W-:-:S07]  /*3b60*/  MOV R20, 0xffffffff ;  /* 0xffffffff00147802 */ /* 0x001fce0000000f00 */
[----:B-1234-:R-:W-:Y:S05]  /*3b70*/  WARPSYNC.COLLECTIVE R20, `(.L_x_27504) ;  /* 0x0000000014087348 */ /* 0x01efea0003c00000 */
[----:B--2---:R0:W2:Y:S02]  /*3b80*/  SHFL.IDX P0, R20, R23, R21, R11 ;  /* 0x0000001517147389 */ /* 0x0040a4000000000b */
[----:B01234-:R-:W-:Y:S05]  /*3b90*/  ENDCOLLECTIVE ;  /* 0x000000000000791b */ /* 0x01ffea0003800000 */
.L_x_27504:
[----:B------:R-:W-:Y:S05]  /*3ba0*/  BSYNC B2 ;  /* 0x0000000000027941 */ /* 0x000fea0003800000 */
.L_x_27503:
[----:B------:R-:W-:Y:S05]  /*3bb0*/  BRA `(.L_x_27505) ;  /* 0xffffffdc00d47947 */ /* 0x000fea000383ffff */
.L_x_27463:
[----:B------:R-:W-:Y:S01]  /*3bc0*/  BSSY B1, `(.L_x_27506) ;  /* 0x0000006000017945 */ /* 0x000fe20003800000 */
[----:B------:R-:W-:Y:S02]  /*3bd0*/  IMAD.MOV.U32 R21, RZ, RZ, R28 ;  /* 0x000000ffff157224 */ /* 0x000fe400078e001c */
[----:B0-----:R-:W-:-:S07]  /*3be0*/  IMAD.MOV.U32 R20, RZ, RZ, -0x1 ;  /* 0xffffffffff147424 */ /* 0x001fce00078e00ff */
[----:B-1234-:R-:W-:Y:S05]  /*3bf0*/  WARPSYNC.COLLECTIVE R20, `(.L_x_27507) ;  /* 0x0000000014087348 */ /* 0x01efea0003c00000 */
[----:B--2---:R0:W2:Y:S02]  /*3c00*/  SHFL.IDX P0, R20, R23, R21, R11 ;  /* 0x0000001517147389 */ /* 0x0040a4000000000b */
[----:B01234-:R-:W-:Y:S05]  /*3c10*/  ENDCOLLECTIVE ;  /* 0x000000000000791b */ /* 0x01ffea0003800000 */
.L_x_27507:
[----:B------:R-:W-:Y:S05]  /*3c20*/  BSYNC B1 ;  /* 0x0000000000017941 */ /* 0x000fea0003800000 */
.L_x_27506:
[----:B------:R-:W-:Y:S05]  /*3c30*/  BRA `(.L_x_27508) ;  /* 0xffffffe400247947 */ /* 0x000fea000383ffff */
.L_x_27465:
[----:B------:R-:W-:Y:S01]  /*3c40*/  BSSY B1, `(.L_x_27509) ;  /* 0x0000006000017945 */ /* 0x000fe20003800000 */
[----:B------:R-:W-:Y:S01]  /*3c50*/  MOV R21, R6 ;  /* 0x0000000600157202 */ /* 0x000fe20000000f00 */
[----:B0-----:R-:W-:-:S07]  /*3c60*/  IMAD.MOV.U32 R20, RZ, RZ, -0x1 ;  /* 0xffffffffff147424 */ /* 0x001fce00078e00ff */
[----:B-1234-:R-:W-:Y:S05]  /*3c70*/  WARPSYNC.COLLECTIVE R20, `(.L_x_27510) ;  /* 0x0000000014087348 */ /* 0x01efea0003c00000 */
[----:B--2---:R0:W2:Y:S02]  /*3c80*/  SHFL.IDX P0, R20, R23, R21, R11 ;  /* 0x0000001517147389 */ /* 0x0040a4000000000b */
[----:B01234-:R-:W-:Y:S05]  /*3c90*/  ENDCOLLECTIVE ;  /* 0x000000000000791b */ /* 0x01ffea0003800000 */
.L_x_27510:
[----:B------:R-:W-:Y:S05]  /*3ca0*/  BSYNC B1 ;  /* 0x0000000000017941 */ /* 0x000fea0003800000 */
.L_x_27509:
[----:B------:R-:W-:Y:S05]  /*3cb0*/  BRA `(.L_x_27511) ;  /* 0xffffffe400187947 */ /* 0x000fea000383ffff */
.L_x_27467:
[----:B------:R-:W-:Y:S01]  /*3cc0*/  BSSY B1, `(.L_x_27512) ;  /* 0x0000006000017945 */ /* 0x000fe20003800000 */
[----:B------:R-:W-:Y:S01]  /*3cd0*/  IMAD.MOV.U32 R21, RZ, RZ, R7 ;  /* 0x000000ffff157224 */ /* 0x000fe200078e0007 */
[----:B0-----:R-:W-:-:S07]  /*3ce0*/  MOV R20, 0xffffffff ;  /* 0xffffffff00147802 */ /* 0x001fce0000000f00 */
[----:B-1234-:R-:W-:Y:S05]  /*3cf0*/  WARPSYNC.COLLECTIVE R20, `(.L_x_27513) ;  /* 0x0000000014087348 */ /* 0x01efea0003c00000 */
[----:B--2---:R0:W2:Y:S02]  /*3d00*/  SHFL.IDX P0, R20, R23, R21, R11 ;  /* 0x0000001517147389 */ /* 0x0040a4000000000b */
[----:B01234-:R-:W-:Y:S05]  /*3d10*/  ENDCOLLECTIVE ;  /* 0x000000000000791b */ /* 0x01ffea0003800000 */
.L_x_27513:
[----:B------:R-:W-:Y:S05]  /*3d20*/  BSYNC B1 ;  /* 0x0000000000017941 */ /* 0x000fea0003800000 */
.L_x_27512:
[----:B------:R-:W-:Y:S05]  /*3d30*/  BRA `(.L_x_27514) ;  /* 0xffffffe4000c7947 */ /* 0x000fea000383ffff */
.L_x_27469:
[----:B------:R-:W-:Y:S01]  /*3d40*/  BSSY B1, `(.L_x_27515) ;  /* 0x0000006000017945 */ /* 0x000fe20003800000 */
[----:B------:R-:W-:Y:S02]  /*3d50*/  IMAD.MOV.U32 R21, RZ, RZ, R8 ;  /* 0x000000ffff157224 */ /* 0x000fe400078e0008 */
[----:B0-----:R-:W-:-:S07]  /*3d60*/  IMAD.MOV.U32 R20, RZ, RZ, -0x1 ;  /* 0xffffffffff147424 */ /* 0x001fce00078e00ff */
[----:B-1234-:R-:W-:Y:S05]  /*3d70*/  WARPSYNC.COLLECTIVE R20, `(.L_x_27516) ;  /* 0x0000000014087348 */ /* 0x01efea0003c00000 */
[----:B--2---:R0:W2:Y:S02]  /*3d80*/  SHFL.IDX P0, R20, R23, R21, R11 ;  /* 0x0000001517147389 */ /* 0x0040a4000000000b */
[----:B01234-:R-:W-:Y:S05]  /*3d90*/  ENDCOLLECTIVE ;  /* 0x000000000000791b */ /* 0x01ffea0003800000 */
.L_x_27516:
[----:B------:R-:W-:Y:S05]  /*3da0*/  BSYNC B1 ;  /* 0x0000000000017941 */ /* 0x000fea0003800000 */
.L_x_27515:
[----:B------:R-:W-:Y:S05]  /*3db0*/  BRA `(.L_x_27517) ;  /* 0xffffffe400007947 */ /* 0x000fea000383ffff */
.L_x_27478:
[----:B0-----:R-:W-:Y:S01]  /*3dc0*/  IMAD.MOV.U32 R20, RZ, RZ, -0x1 ;  /* 0xffffffffff147424 */ /* 0x001fe200078e00ff */
[----:B------:R-:W-:-:S07]  /*3dd0*/  MOV R21, R28 ;  /* 0x0000001c00157202 */ /* 0x000fce0000000f00 */
[----:B-12-4-:R-:W-:Y:S05]  /*3de0*/  WARPSYNC.COLLECTIVE R20, `(.L_x_27518) ;  /* 0x0000000014087348 */ /* 0x016fea0003c00000 */
[----:B--2---:R0:W2:Y:S02]  /*3df0*/  SHFL.IDX P0, R20, R23, R21, R11 ;  /* 0x0000001517147389 */ /* 0x0040a4000000000b */
[----:B012-4-:R-:W-:Y:S05]  /*3e00*/  ENDCOLLECTIVE ;  /* 0x000000000000791b */ /* 0x017fea0003800000 */
.L_x_27518:
[----:B------:R-:W-:Y:S01]  /*3e10*/  IMAD.MOV.U32 R30, RZ, RZ, R20 ;  /* 0x000000ffff1e7224 */ /* 0x000fe200078e0014 */
[----:B------:R-:W-:Y:S06]  /*3e20*/  BRA `(.L_x_27519) ;  /* 0xffffffe800487947 */ /* 0x000fec000383ffff */
.L_x_27480:
[----:B------:R-:W-:Y:S01]  /*3e30*/  BSSY B0, `(.L_x_27520) ;  /* 0x0000006000007945 */ /* 0x000fe20003800000 */
[----:B------:R-:W-:Y:S01]  /*3e40*/  MOV R21, R6 ;  /* 0x0000000600157202 */ /* 0x000fe20000000f00 */
[----:B0-----:R-:W-:-:S07]  /*3e50*/  IMAD.MOV.U32 R20, RZ, RZ, -0x1 ;  /* 0xffffffffff147424 */ /* 0x001fce00078e00ff */
[----:B-12-4-:R-:W-:Y:S05]  /*3e60*/  WARPSYNC.COLLECTIVE R20, `(.L_x_27521) ;  /* 0x0000000014087348 */ /* 0x016fea0003c00000 */
[----:B--2---:R0:W2:Y:S02]  /*3e70*/  SHFL.IDX P0, R20, R23, R21, R11 ;  /* 0x0000001517147389 */ /* 0x0040a4000000000b */
[----:B012-4-:R-:W-:Y:S05]  /*3e80*/  ENDCOLLECTIVE ;  /* 0x000000000000791b */ /* 0x017fea0003800000 */
.L_x_27521:
[----:B------:R-:W-:Y:S05]  /*3e90*/  BSYNC B0 ;  /* 0x0000000000007941 */ /* 0x000fea0003800000 */
.L_x_27520:
[----:B------:R-:W-:Y:S05]  /*3ea0*/  BRA `(.L_x_27522) ;  /* 0xffffffe8003c7947 */ /* 0x000fea000383ffff */
.L_x_27482:
[----:B------:R-:W-:Y:S01]  /*3eb0*/  BSSY B0, `(.L_x_27523) ;  /* 0x0000006000007945 */ /* 0x000fe20003800000 */
[----:B------:R-:W-:Y:S01]  /*3ec0*/  IMAD.MOV.U32 R21, RZ, RZ, R7 ;  /* 0x000000ffff157224 */ /* 0x000fe200078e0007 */
[----:B0-----:R-:W-:-:S07]  /*3ed0*/  MOV R20, 0xffffffff ;  /* 0xffffffff00147802 */ /* 0x001fce0000000f00 */
[----:B-12-4-:R-:W-:Y:S05]  /*3ee0*/  WARPSYNC.COLLECTIVE R20, `(.L_x_27524) ;  /* 0x0000000014087348 */ /* 0x016fea0003c00000 */
[----:B--2---:R0:W2:Y:S02]  /*3ef0*/  SHFL.IDX P0, R20, R23, R21, R11 ;  /* 0x0000001517147389 */ /* 0x0040a4000000000b */
[----:B012-4-:R-:W-:Y:S05]  /*3f00*/  ENDCOLLECTIVE ;  /* 0x000000000000791b */ /* 0x017fea0003800000 */
.L_x_27524:
[----:B------:R-:W-:Y:S05]  /*3f10*/  BSYNC B0 ;  /* 0x0000000000007941 */ /* 0x000fea0003800000 */
.L_x_27523:
[----:B------:R-:W-:Y:S05]  /*3f20*/  BRA `(.L_x_27525) ;  /* 0xffffffe800307947 */ /* 0x000fea000383ffff */
.L_x_27484:
[----:B------:R-:W-:Y:S01]  /*3f30*/  BSSY B0, `(.L_x_27526) ;  /* 0x0000006000007945 */ /* 0x000fe20003800000 */
[----:B------:R-:W-:Y:S01]  /*3f40*/  IMAD.MOV.U32 R21, RZ, RZ, R8 ;  /* 0x000000ffff157224 */ /* 0x000fe200078e0008 */
[----:B0-----:R-:W-:-:S07]  /*3f50*/  MOV R20, 0xffffffff ;  /* 0xffffffff00147802 */ /* 0x001fce0000000f00 */
[----:B-12-4-:R-:W-:Y:S05]  /*3f60*/  WARPSYNC.COLLECTIVE R20, `(.L_x_27527) ;  /* 0x0000000014087348 */ /* 0x016fea0003c00000 */
[----:B--2---:R0:W2:Y:S02]  /*3f70*/  SHFL.IDX P0, R20, R23, R21, R11 ;  /* 0x0000001517147389 */ /* 0x0040a4000000000b */
[----:B012-4-:R-:W-:Y:S05]  /*3f80*/  ENDCOLLECTIVE ;  /* 0x000000000000791b */ /* 0x017fea0003800000 */
.L_x_27527:
[----:B------:R-:W-:Y:S05]  /*3f90*/  BSYNC B0 ;  /* 0x0000000000007941 */ /* 0x000fea0003800000 */
.L_x_27526:
[----:B------:R-:W-:Y:S05]  /*3fa0*/  BRA `(.L_x_27528) ;  /* 0xffffffe8002c7947 */ /* 0x000fea000383ffff */
.L_x_27529:
        /* <DEDUP_REMOVED lines=13> */
.L_x_58484:


//--------------------- .text._Z9cuda_gemmIiLi256ELi2ELi1ELi256ELi2ELi2ELi32ELi1ELi1EEviiiPT_S1_S1_ii --------------------------
	.section	.text._Z9cuda_gemmIiLi256ELi2ELi1ELi256ELi2ELi2ELi32ELi1ELi1EEviiiPT_S1_S1_ii,"ax",@progbits
	.align	128
        .global         _Z9cuda_gemmIiLi256ELi2ELi1ELi256ELi2ELi2ELi32ELi1ELi1EEviiiPT_S1_S1_ii
        .type           _Z9cuda_gemmIiLi256ELi2ELi1ELi256ELi2ELi2ELi32ELi1ELi1EEviiiPT_S1_S1_ii,@function
        .size           _Z9cuda_gemmIiLi256ELi2ELi1ELi256ELi2ELi2ELi32ELi1ELi1EEviiiPT_S1_S1_ii,(.L_x_58485 - _Z9cuda_gemmIiLi256ELi2ELi1ELi256ELi2ELi2ELi32ELi1ELi1EEviiiPT_S1_S1_ii)
        .other          _Z9cuda_gemmIiLi256ELi2ELi1ELi256ELi2ELi2ELi32ELi1ELi1EEviiiPT_S1_S1_ii,@"STO_CUDA_ENTRY STV_DEFAULT"
_Z9cuda_gemmIiLi256ELi2ELi1ELi256ELi2ELi2ELi32ELi1ELi1EEviiiPT_S1_S1_ii:
.text._Z9cuda_gemmIiLi256ELi2ELi1ELi256ELi2ELi2ELi32ELi1ELi1EEviiiPT_S1_S1_ii:
        /* <DEDUP_REMOVED lines=12> */
.L_x_27532:
        /* <DEDUP_REMOVED lines=11> */
.L_x_27531:
[----:B------:R-:W-:Y:S05]  /*0170*/  BSYNC.RECONVERGENT B0 ;  /* 0x0000000000007941 */ /* 0x000fea0003800200 */
.L_x_27530:
        /* <DEDUP_REMOVED lines=51> */
.L_x_27550:
        /* <DEDUP_REMOVED lines=33> */
.L_x_27534:
[----:B------:R-:W-:Y:S05]  /*06c0*/  BSYNC.RECONVERGENT B0 ;  /* 0x0000000000007941 */ /* 0x000fea0003800200 */
.L_x_27533:
        /* <DEDUP_REMOVED lines=8> */
.L_x_27537:
        /* <DEDUP_REMOVED lines=27> */
.L_x_27536:
[----:B------:R-:W-:Y:S05]  /*0900*/  BSYNC.RECONVERGENT B0 ;  /* 0x0000000000007941 */ /* 0x000fea0003800200 */
.L_x_27535:
        /* <DEDUP_REMOVED lines=17> */
.L_x_27539:
[----:B------:R-:W-:Y:S05]  /*0a20*/  BSYNC.RECONVERGENT B0 ;  /* 0x0000000000007941 */ /* 0x000fea0003800200 */
.L_x_27538:
[----:B------:R-:W-:Y:S04]  /*0a30*/  BSSY.RECONVERGENT B0, `(.L_x_27540) ;  /* 0x0000010000007945 */ /* 0x000fe80003800200 */
[----:B------:R-:W-:Y:S05]  /*0a40*/  @!P0 BRA `(.L_x_27541) ;  /* 0x0000000000388947 */ /* 0x000fea0003800000 */
[----:B01----:R-:W0:Y:S01]  /*0a50*/  S2R R14, SR_CgaCtaId ;  /* 0x00000000000e7919 */ /* 0x003e220000008800 */
[----:B------:R-:W-:-:S05]  /*0a60*/  MOV R13, 0x400 ;  /* 0x00000400000d7802 */ /* 0x000fca0000000f00 */
[----:B------:R-:W-:-:S05]  /*0a70*/  VIADD R13, R13, 0x480 ;  /* 0x000004800d0d7836 */ /* 0x000fca0000000000 */
[----:B0-----:R-:W-:-:S07]  /*0a80*/  LEA R17, R14, R13, 0x18 ;  /* 0x0000000d0e117211 */ /* 0x001fce00078ec0ff */
.L_x_27542:
        /* <DEDUP_REMOVED lines=10> */
.L_x_27541:
[----:B------:R-:W-:Y:S05]  /*0b30*/  BSYNC.RECONVERGENT B0 ;  /* 0x0000000000007941 */ /* 0x000fea0003800200 */
.L_x_27540:
        /* <DEDUP_REMOVED lines=15> */
.L_x_27544:
[----:B0-----:R-:W-:Y:S01]  /*0c30*/  IMAD R14, R15, 0xc, R8 ;  /* 0x0000000c0f0e7824 */ /* 0x001fe200078e0208 */
[----:B------:R-:W-:-:S05]  /*0c40*/  UMOV UR9, 0xffffffff ;  /* 0xffffffff00097882 */ /* 0x000fca0000000000 */
[----:B------:R-:W0:Y:S01]  /*0c50*/  LDS R14, [R14] ;  /* 0x000000000e0e7984 */ /* 0x000e220000000800 */
[----:B------:R-:W-:Y:S05]  /*0c60*/  BRA.DIV UR9, `(.L_x_27543) ;  /* 0x0000000609147947 */ /* 0x000fea000b800000 */
[----:B0-----:R-:W1:Y:S04]  /*0c70*/  SHFL.IDX PT, R17, R14, R6, 0x1e1f ;  /* 0x001e1f060e117589 */ /* 0x001e6800000e0000 */
[----:B------:R0:W3:Y:S01]  /*0c80*/  SHFL.IDX PT, R19, R14, R9, 0x1e1f ;  /* 0x001e1f090e137589 */ /* 0x0000e200000e0000 */
[----:B-1----:R-:W-:-:S07]  /*0c90*/  IMAD R20, R12, R17, RZ ;  /* 0x000000110c147224 */ /* 0x002fce00078e02ff */
.L_x_27554:
        /* <DEDUP_REMOVED lines=38> */
.L_x_27546:
[----:B------:R-:W-:Y:S05]  /*0f00*/  BSYNC.RECONVERGENT B0 ;  /* 0x0000000000007941 */ /* 0x000fea0003800200 */
.L_x_27545:
[----:B------:R-:W-:Y:S04]  /*0f10*/  BSSY.RECONVERGENT B0, `(.L_x_27547) ;  /* 0x0000018000007945 */ /* 0x000fe80003800200 */
[----:B------:R-:W-:Y:S05]  /*0f20*/  @!P0 BRA `(.L_x_27548) ;  /* 0x0000000000588947 */ /* 0x000fea0003800000 */
.L_x_27549:
        /* <DEDUP_REMOVED lines=22> */
.L_x_27548:
[----:B------:R-:W-:Y:S05]  /*1090*/  BSYNC.RECONVERGENT B0 ;  /* 0x0000000000007941 */ /* 0x000fea0003800200 */
.L_x_27547:
[----:B------:R-:W-:Y:S05]  /*10a0*/  @!P2 BRA `(.L_x_27550) ;  /* 0xfffffff40000a947 */ /* 0x000fea000383ffff */
[----:B------:R-:W-:Y:S05]  /*10b0*/  EXIT ;  /* 0x000000000000794d */ /* 0x000fea0003800000 */
.L_x_27543:
[----:B------:R-:W-:Y:S01]  /*10c0*/  BSSY B0, `(.L_x_27551) ;  /* 0x0000007000007945 */ /* 0x000fe20003800000 */
[----:B------:R-:W-:Y:S01]  /*10d0*/  IMAD.MOV.U32 R23, RZ, RZ, R6 ;  /* 0x000000ffff177224 */ /* 0x000fe200078e0006 */
[----:B------:R-:W-:Y:S01]  /*10e0*/  MOV R22, 0xffffffff ;  /* 0xffffffff00167802 */ /* 0x000fe20000000f00 */
[----:B------:R-:W-:-:S07]  /*10f0*/  IMAD.MOV.U32 R25, RZ, RZ, 0x1e1f ;  /* 0x00001e1fff197424 */ /* 0x000fce00078e00ff */
[----:B012---:R-:W-:Y:S05]  /*1100*/  WARPSYNC.COLLECTIVE R22, `(.L_x_27552) ;  /* 0x0000000016087348 */ /* 0x007fea0003c00000 */
[----:B0-----:R0:W3:Y:S02]  /*1110*/  SHFL.IDX P3, R19, R14, R23, R25 ;  /* 0x000000170e137389 */ /* 0x0010e40000060019 */
[----:B0123--:R-:W-:Y:S05]  /*1120*/  ENDCOLLECTIVE ;  /* 0x000000000000791b */ /* 0x00ffea0003800000 */
.L_x_27552:
[----:B------:R-:W-:Y:S05]  /*1130*/  BSYNC B0 ;  /* 0x0000000000007941 */ /* 0x000fea0003800000 */
.L_x_27551:
[----:B------:R-:W-:Y:S02]  /*1140*/  HFMA2 R25, -RZ, RZ, 0, 0.005977630615234375 ;  /* 0x00001e1fff197431 */ /* 0x000fe400000001ff */
[----:B------:R-:W-:Y:S02]  /*1150*/  IMAD.MOV.U32 R23, RZ, RZ, R9 ;  /* 0x000000ffff177224 */ /* 0x000fe400078e0009 */
[----:B------:R-:W-:Y:S02]  /*1160*/  IMAD.MOV.U32 R22, RZ, RZ, -0x1 ;  /* 0xffffffffff167424 */ /* 0x000fe400078e00ff */
[----:B------:R-:W-:-:S07]  /*1170*/  IMAD.MOV.U32 R17, RZ, RZ, R19 ;  /* 0x000000ffff117224 */ /* 0x000fce00078e0013 */
[----:B------:R-:W-:Y:S05]  /*1180*/  WARPSYNC.COLLECTIVE R22, `(.L_x_27553) ;  /* 0x0000000016087348 */ /* 0x000fea0003c00000 */
[----:B------:R0:W1:Y:S02]  /*1190*/  SHFL.IDX P3, R19, R14, R23, R25 ;  /* 0x000000170e137389 */ /* 0x0000640000060019 */
[----:B01----:R-:W-:Y:S05]  /*11a0*/  ENDCOLLECTIVE ;  /* 0x000000000000791b */ /* 0x003fea0003800000 */
.L_x_27553:
[----:B------:R-:W-:Y:S01]  /*11b0*/  IMAD R20, R12, R17, RZ ;  /* 0x000000110c147224 */ /* 0x000fe200078e02ff */
[----:B------:R-:W-:Y:S06]  /*11c0*/  BRA `(.L_x_27554) ;  /* 0xfffffff800b47947 */ /* 0x000fec000383ffff */
.L_x_27555:
        /* <DEDUP_REMOVED lines=11> */
.L_x_58485:


//--------------------- .text._Z9cuda_gemmIiLi256ELi2ELi1ELi256ELi2ELi2ELi32ELi1ELi0EEviiiPT_S1_S1_ii --------------------------
	.section	.text._Z9cuda_gemmIiLi256ELi2ELi1ELi256ELi2ELi2ELi32ELi1ELi0EEviiiPT_S1_S1_ii,"ax",@progbits
	.align	128
        .global         _Z9cuda_gemmIiLi256ELi2ELi1ELi256ELi2ELi2ELi32ELi1ELi0EEviiiPT_S1_S1_ii
        .type           _Z9cuda_gemmIiLi256ELi2ELi1ELi256ELi2ELi2ELi32ELi1ELi0EEviiiPT_S1_S1_ii,@function
        .size           _Z9cuda_gemmIiLi256ELi2ELi1ELi256ELi2ELi2ELi32ELi1ELi0EEviiiPT_S1_S1_ii,(.L_x_58486 - _Z9cuda_gemmIiLi256ELi2ELi1ELi256ELi2ELi2ELi32ELi1ELi0EEviiiPT_S1_S1_ii)
        .other          _Z9cuda_gemmIiLi256ELi2ELi1ELi256ELi2ELi2ELi32ELi1ELi0EEviiiPT_S1_S1_ii,@"STO_CUDA_ENTRY STV_DEFAULT"
_Z9cuda_gemmIiLi256ELi2ELi1ELi256ELi2ELi2ELi32ELi1ELi0EEviiiPT_S1_S1_ii:
.text._Z9cuda_gemmIiLi256ELi2ELi1ELi256ELi2ELi2ELi32ELi1ELi0EEviiiPT_S1_S1_ii:
        /* <DEDUP_REMOVED lines=36> */
.L_x_27558:
        /* <DEDUP_REMOVED lines=25> */
.L_x_27557:
[----:B------:R-:W-:Y:S05]  /*03d0*/  BSYNC.RECONVERGENT B0 ;  /* 0x0000000000007941 */ /* 0x000fea0003800200 */
.L_x_27556:
        /* <DEDUP_REMOVED lines=151> */
.L_x_27605:
        /* <DEDUP_REMOVED lines=31> */
.L_x_27560:
[----:B------:R-:W-:Y:S05]  /*0f40*/  BSYNC.RECONVERGENT B0 ;  /* 0x0000000000007941 */ /* 0x000fea0003800200 */
.L_x_27559:
        /* <DEDUP_REMOVED lines=9> */
.L_x_27563:
        /* <DEDUP_REMOVED lines=23> */
.L_x_27562:
[----:B------:R-:W-:Y:S05]  /*1150*/  BSYNC.RECONVERGENT B0 ;  /* 0x0000000000007941 */ /* 0x000fea0003800200 */
.L_x_27561:
        /* <DEDUP_REMOVED lines=12> */
.L_x_27565:
[----:B------:R-:W-:Y:S05]  /*1220*/  BSYNC.RECONVERGENT B0 ;  /* 0x0000000000007941 */ /* 0x000fea0003800200 */
.L_x_27564:
[----:B------:R-:W-:Y:S04]  /*1230*/  BSSY.RECONVERGENT B0, `(.L_x_27566) ;  /* 0x0000010000007945 */ /* 0x000fe80003800200 */
[----:B------:R-:W-:Y:S05]  /*1240*/  @!P1 BRA `(.L_x_27567) ;  /* 0x0000000000389947 */ /* 0x000fea0003800000 */
[----:B0-----:R-:W0:Y:S01]  /*1250*/  S2R R16, SR_CgaCtaId ;  /* 0x0000000000107919 */ /* 0x001e220000008800 */
[----:B------:R-:W-:-:S05]  /*1260*/  MOV R15, 0x400 ;  /* 0x00000400000f7802 */ /* 0x000fca0000000f00 */
[----:B------:R-:W-:-:S05]  /*1270*/  VIADD R15, R15, 0x480 ;  /* 0x000004800f0f7836 */ /* 0x000fca0000000000 */
[----:B0-----:R-:W-:-:S07]  /*1280*/  LEA R21, R16, R15, 0x18 ;  /* 0x0000000f10157211 */ /* 0x001fce00078ec0ff */
.L_x_27568:
        /* <DEDUP_REMOVED lines=10> */
.L_x_27567:
[----:B------:R-:W-:Y:S05]  /*1330*/  BSYNC.RECONVERGENT B0 ;  /* 0x0000000000007941 */ /* 0x000fea0003800200 */
.L_x_27566:
[----:B------:R-:W-:Y:S01]  /*1340*/  BAR.SYNC.DEFER_BLOCKING 0x0 ;  /* 0x0000000000007b1d */ /* 0x000fe20000010000 */
[----:B------:R-:W-:-:S09]  /*1350*/  UISETP.GE.AND UP0, UPT, UR9, 0x1, UPT ;  /* 0x000000010900788c */ /* 0x000fd2000bf06270 */
[----:B------:R-:W-:Y:S05]  /*1360*/  BRA.U !UP0, `(.L_x_27569) ;  /* 0x0000001108007547 */ /* 0x000fea000b800000 */
[----:B------:R-:W-:-:S09]  /*1370*/  UISETP.NE.AND UP0, UPT, UR22, 0x1, UPT ;  /* 0x000000011600788c */ /* 0x000fd2000bf05270 */
[----:B------:R-:W-:Y:S05]  /*1380*/  BRA.U UP0, `(.L_x_27570) ;  /* 0x0000000500487547 */ /* 0x000fea000b800000 */
[----:B0-----:R-:W-:Y:S01]  /*1390*/  HFMA2 R21, -RZ, RZ, 0, 0 ;  /* 0x00000000ff157431 */ /* 0x001fe200000001ff */
[----:B------:R-:W-:Y:S06]  /*13a0*/  BSSY B1, `(.L_x_27571) ;  /* 0x000004f000017945 */ /* 0x000fec0003800000 */
.L_x_27581:
        /* <DEDUP_REMOVED lines=16> */
.L_x_27572:
        /* <DEDUP_REMOVED lines=9> */
.L_x_27573:
        /* <DEDUP_REMOVED lines=30> */
.L_x_27580:
[----:B------:R-:W-:Y:S01]  /*1720*/  IMAD R26, R23, 0xc, R16 ;  /* 0x0000000c171a7824 */ /* 0x000fe200078e0210 */
[----:B0-----:R-:W-:-:S05]  /*1730*/  MOV R27, RZ ;  /* 0x000000ff001b7202 */ /* 0x001fca0000000f00 */
[----:B------:R-:W0:Y:S01]  /*1740*/  LDS R26, [R26] ;  /* 0x000000001a1a7984 */ /* 0x000e220000000800 */
[----:B------:R-:W-:Y:S05]  /*1750*/  @!P1 BRA `(.L_x_27576) ;  /* 0x0000000000109947 */ /* 0x000fea0003800000 */
[----:B------:R-:W-:-:S03]  /*1760*/  UMOV UR8, 0xffffffff ;  /* 0xffffffff00087882 */ /* 0x000fc60000000000 */
[----:B------:R-:W-:Y:S05]  /*1770*/  BRA.DIV UR8, `(.L_x_27577) ;  /* 0x0000000e08fc7947 */ /* 0x000fea000b800000 */
[----:B0-----:R0:W3:Y:S02]  /*1780*/  SHFL.IDX PT, R14, R26, R20, R11 ;  /* 0x000000141a0e7389 */ /* 0x0010e400000e000b */
.L_x_27608:
[----:B--23--:R-:W-:-:S07]  /*1790*/  IMAD R27, R24, R14, RZ ;  /* 0x0000000e181b7224 */ /* 0x00cfce00078e02ff */
.L_x_27576:
[----:B------:R-:W-:Y:S05]  /*17a0*/  @!P2 BRA `(.L_x_27578) ;  /* 0x000000000010a947 */ /* 0x000fea0003800000 */
[----:B------:R-:W-:-:S03]  /*17b0*/  UMOV UR8, 0xffffffff ;  /* 0xffffffff00087882 */ /* 0x000fc60000000000 */
[----:B------:R-:W-:Y:S05]  /*17c0*/  BRA.DIV UR8, `(.L_x_27579) ;  /* 0x0000001208087947 */ /* 0x000fea000b800000 */
[----:B0-----:R0:W3:Y:S02]  /*17d0*/  SHFL.IDX PT, R14, R26, R6, R11 ;  /* 0x000000061a0e7389 */ /* 0x0010e400000e000b */
.L_x_27611:
[----:B---34-:R-:W-:-:S07]  /*17e0*/  IMAD R27, R22, R14, R27 ;  /* 0x0000000e161b7224 */ /* 0x018fce00078e021b */
.L_x_27578:
        /* <DEDUP_REMOVED lines=8> */
.L_x_27575:
[----:B------:R-:W-:Y:S05]  /*1870*/  BSYNC B0 ;  /* 0x0000000000007941 */ /* 0x000fea0003800000 */
.L_x_27574:
[----:B------:R-:W-:Y:S05]  /*1880*/  @!P3 BRA `(.L_x_27581) ;  /* 0xfffffff800c8b947 */ /* 0x000fea000383ffff */
[----:B------:R-:W-:Y:S05]  /*1890*/  BSYNC B1 ;  /* 0x0000000000017941 */ /* 0x000fea0003800000 */
.L_x_27571:
[----:B------:R-:W-:Y:S05]  /*18a0*/  BRA `(.L_x_27569) ;  /* 0x0000000800b07947 */ /* 0x000fea0003800000 */
.L_x_27570:
[----:B------:R-:W3:Y:S02]  /*18b0*/  LDCU UR8, c[0x0][0x3ac] ;  /* 0x00007580ff0877ac */ /* 0x000ee40008000800 */
[----:B---3--:R-:W-:-:S09]  /*18c0*/  UISETP.GT.U32.AND UP0, UPT, UR8, 0x1f, UPT ;  /* 0x0000001f0800788c */ /* 0x008fd2000bf04070 */
[----:B------:R-:W-:Y:S05]  /*18d0*/  BRA.U UP0, `(.L_x_27582) ;  /* 0x0000000500007547 */ /* 0x000fea000b800000 */
[----:B0-----:R-:W-:-:S07]  /*18e0*/  IMAD.MOV.U32 R21, RZ, RZ, RZ ;  /* 0x000000ffff157224 */ /* 0x001fce00078e00ff */
.L_x_27589:
        /* <DEDUP_REMOVED lines=43> */
.L_x_27588:
[----:B0--3--:R-:W-:Y:S01]  /*1ba0*/  IMAD R26, R16, 0xc, R23 ;  /* 0x0000000c101a7824 */ /* 0x009fe200078e0217 */
[----:B------:R-:W-:-:S05]  /*1bb0*/  UMOV UR8, 0xffffffff ;  /* 0xffffffff00087882 */ /* 0x000fca0000000000 */
[----:B------:R-:W0:Y:S01]  /*1bc0*/  LDS R26, [R26] ;  /* 0x000000001a1a7984 */ /* 0x000e220000000800 */
[----:B------:R-:W-:Y:S05]  /*1bd0*/  BRA.DIV UR8, `(.L_x_27585) ;  /* 0x0000000e08247947 */ /* 0x000fea000b800000 */
[----:B0-----:R0:W4:Y:S02]  /*1be0*/  SHFL.IDX PT, R14, R26, R20, R11 ;  /* 0x000000141a0e7389 */ /* 0x00112400000e000b */
.L_x_27614:
[----:B---34-:R-:W-:Y:S01]  /*1bf0*/  IMAD R27, R24, R14, RZ ;  /* 0x0000000e181b7224 */ /* 0x018fe200078e02ff */
[----:B------:R-:W-:Y:S06]  /*1c00*/  @!P3 BRA `(.L_x_27586) ;  /* 0x000000000010b947 */ /* 0x000fec0003800000 */
[----:B------:R-:W-:-:S03]  /*1c10*/  UMOV UR8, 0xffffffff ;  /* 0xffffffff00087882 */ /* 0x000fc60000000000 */
[----:B------:R-:W-:Y:S05]  /*1c20*/  BRA.DIV UR8, `(.L_x_27587) ;  /* 0x0000000e08307947 */ /* 0x000fea000b800000 */
[----:B------:R3:W4:Y:S02]  /*1c30*/  SHFL.IDX PT, R14, R26, R6, R11 ;  /* 0x000000061a0e7389 */ /* 0x00072400000e000b */
.L_x_27617:
[----:B--2-4-:R-:W-:-:S07]  /*1c40*/  IMAD R27, R22, R14, R27 ;  /* 0x0000000e161b7224 */ /* 0x014fce00078e021b */
.L_x_27586:
[C---:B------:R-:W-:Y:S02]  /*1c50*/  IMAD R14, R16.reuse, UR9, R17 ;  /* 0x00000009100e7c24 */ /* 0x040fe4000f8e0211 */
[----:B------:R-:W-:-:S03]  /*1c60*/  VIADD R16, R16, UR11 ;  /* 0x0000000b10107c36 */ /* 0x000fc60008000000 */
[----:B------:R-:W-:Y:S02]  /*1c70*/  LEA R14, R14, R25, 0x2 ;  /* 0x000000190e0e7211 */ /* 0x000fe400078e10ff */
[----:B------:R-:W-:-:S03]  /*1c80*/  ISETP.GE.AND P0, PT, R16, UR18, PT ;  /* 0x0000001210007c0c */ /* 0x000fc6000bf06270 */
[----:B------:R4:W-:Y:S10]  /*1c90*/  STS [R14], R27 ;  /* 0x0000001b0e007388 */ /* 0x0009f40000000800 */
[----:B----4-:R-:W-:Y:S05]  /*1ca0*/  @!P0 BRA `(.L_x_27588) ;  /* 0xfffffffc00bc8947 */ /* 0x010fea000383ffff */
.L_x_27584:
[----:B------:R-:W-:Y:S05]  /*1cb0*/  BSYNC B0 ;  /* 0x0000000000007941 */ /* 0x000fea0003800000 */
.L_x_27583:
[----:B------:R-:W-:Y:S05]  /*1cc0*/  @!P1 BRA `(.L_x_27589) ;  /* 0xfffffffc00089947 */ /* 0x000fea000383ffff */
[----:B------:R-:W-:Y:S05]  /*1cd0*/  BRA `(.L_x_27569) ;  /* 0x0000000400a47947 */ /* 0x000fea0003800000 */
.L_x_27582:
[----:B--2---:R-:W-:-:S07]  /*1ce0*/  IMAD.MOV.U32 R17, RZ, RZ, RZ ;  /* 0x000000ffff117224 */ /* 0x004fce00078e00ff */
.L_x_27599:
        /* <DEDUP_REMOVED lines=16> */
.L_x_27590:
        /* <DEDUP_REMOVED lines=9> */
.L_x_27591:
        /* <DEDUP_REMOVED lines=28> */
.L_x_27598:
[----:B------:R-:W-:Y:S02]  /*2040*/  IMAD R14, R16, 0xc, R23 ;  /* 0x0000000c100e7824 */ /* 0x000fe400078e0217 */
[----:B------:R-:W-:-:S03]  /*2050*/  IMAD.MOV.U32 R25, RZ, RZ, RZ ;  /* 0x000000ffff197224 */ /* 0x000fc600078e00ff */
[----:B------:R0:W3:Y:S01]  /*2060*/  LDS R26, [R14] ;  /* 0x000000000e1a7984 */ /* 0x0000e20000000800 */
[----:B------:R-:W-:Y:S05]  /*2070*/  @!P1 BRA `(.L_x_27593) ;  /* 0x0000000000109947 */ /* 0x000fea0003800000 */
[----:B------:R-:W-:-:S03]  /*2080*/  UMOV UR8, 0xffffffff ;  /* 0xffffffff00087882 */ /* 0x000fc60000000000 */
[----:B------:R-:W-:Y:S05]  /*2090*/  BRA.DIV UR8, `(.L_x_27594) ;  /* 0x0000000a08347947 */ /* 0x000fea000b800000 */
[----:B---3--:R3:W0:Y:S02]  /*20a0*/  SHFL.IDX PT, R25, R26, R20, R11 ;  /* 0x000000141a197389 */ /* 0x00862400000e000b */
.L_x_27619:
[----:B0-2---:R-:W-:-:S07]  /*20b0*/  IMAD R25, R24, R25, RZ ;  /* 0x0000001918197224 */ /* 0x005fce00078e02ff */
.L_x_27593:
[----:B------:R-:W-:Y:S05]  /*20c0*/  @!P2 BRA `(.L_x_27595) ;  /* 0x000000000010a947 */ /* 0x000fea0003800000 */
[----:B------:R-:W-:-:S03]  /*20d0*/  UMOV UR8, 0xffffffff ;  /* 0xffffffff00087882 */ /* 0x000fc60000000000 */
[----:B------:R-:W-:Y:S05]  /*20e0*/  BRA.DIV UR8, `(.L_x_27596) ;  /* 0x0000000a083c7947 */ /* 0x000fea000b800000 */
[----:B0--3--:R0:W3:Y:S02]  /*20f0*/  SHFL.IDX PT, R14, R26, R6, R11 ;  /* 0x000000061a0e7389 */ /* 0x0090e400000e000b */
.L_x_27622:
[----:B---34-:R-:W-:-:S07]  /*2100*/  IMAD R25, R22, R14, R25 ;  /* 0x0000000e16197224 */ /* 0x018fce00078e0219 */
.L_x_27595:
[----:B0-----:R-:W-:-:S07]  /*2110*/  IMAD.U32 R14, RZ, RZ, UR13 ;  /* 0x0000000dff0e7e24 */ /* 0x001fce000f8e00ff */
.L_x_27597:
        /* <DEDUP_REMOVED lines=36> */
.L_x_27592:
[----:B------:R-:W-:Y:S05]  /*2360*/  @!P3 BRA `(.L_x_27599) ;  /* 0xfffffff80060b947 */ /* 0x000fea000383ffff */
.L_x_27569:
        /* <DEDUP_REMOVED lines=27> */
.L_x_27601:
[----:B------:R-:W-:Y:S05]  /*2520*/  BSYNC.RECONVERGENT B0 ;  /* 0x0000000000007941 */ /* 0x000fea0003800200 */
.L_x_27600:
[----:B------:R-:W-:Y:S04]  /*2530*/  BSSY.RECONVERGENT B0, `(.L_x_27602) ;  /* 0x000001e000007945 */ /* 0x000fe80003800200 */
[----:B------:R-:W-:Y:S05]  /*2540*/  @!P2 BRA `(.L_x_27603) ;  /* 0x000000000070a947 */ /* 0x000fea0003800000 */
[----:B0-2---:R-:W0:Y:S01]  /*2550*/  S2R R21, SR_CgaCtaId ;  /* 0x0000000000157919 */ /* 0x005e220000008800 */
[----:B---3--:R-:W-:-:S04]  /*2560*/  MOV R14, 0x400 ;  /* 0x00000400000e7802 */ /* 0x008fc80000000f00 */
[----:B------:R-:W-:-:S04]  /*2570*/  IADD3 R14, PT, PT, R14, 0x480, RZ ;  /* 0x000004800e0e7810 */ /* 0x000fc80007ffe0ff */
[----:B0-----:R-:W-:-:S07]  /*2580*/  LEA R21, R21, R14, 0x18 ;  /* 0x0000000e15157211 */ /* 0x001fce00078ec0ff */
.L_x_27604:
        /* <DEDUP_REMOVED lines=24> */
.L_x_27603:
[----:B------:R-:W-:Y:S05]  /*2710*/  BSYNC.RECONVERGENT B0 ;  /* 0x0000000000007941 */ /* 0x000fea0003800200 */
.L_x_27602:
[----:B------:R-:W-:Y:S02]  /*2720*/  UIADD3 UR6, UPT, UPT, UR21, UR6, URZ ;  /* 0x0000000615067290 */ /* 0x000fe4000fffe0ff */
[----:B------:R-:W-:-:S04]  /*2730*/  USHF.L.U32 UR8, UR21, 0x1, URZ ;  /* 0x0000000115087899 */ /* 0x000fc800080006ff */
[----:B------:R-:W-:-:S09]  /*2740*/  UISETP.GE.U32.AND UP0, UPT, UR6, UR8, UPT ;  /* 0x000000080600728c */ /* 0x000fd2000bf06070 */
[----:B------:R-:W-:Y:S05]  /*2750*/  BRA.U !UP0, `(.L_x_27605) ;  /* 0xffffffe5087c7547 */ /* 0x000fea000b83ffff */
[----:B------:R-:W-:Y:S05]  /*2760*/  EXIT ;  /* 0x000000000000794d */ /* 0x000fea0003800000 */
.L_x_27577:
[----:B------:R-:W-:Y:S01]  /*2770*/  BSSY B2, `(.L_x_27606) ;  /* 0x0000006000027945 */ /* 0x000fe20003800000 */
[----:B------:R-:W-:Y:S02]  /*2780*/  IMAD.MOV.U32 R15, RZ, RZ, R20 ;  /* 0x000000ffff0f7224 */ /* 0x000fe400078e0014 */
[----:B------:R-:W-:-:S07]  /*2790*/  IMAD.MOV.U32 R14, RZ, RZ, -0x1 ;  /* 0xffffffffff0e7424 */ /* 0x000fce00078e00ff */
[----:B012-4-:R-:W-:Y:S05]  /*27a0*/  WARPSYNC.COLLECTIVE R14, `(.L_x_27607) ;  /* 0x000000000e087348 */ /* 0x017fea0003c00000 */
[----:B0-----:R0:W3:Y:S02]  /*27b0*/  SHFL.IDX P0, R14, R26, R15, R11 ;  /* 0x0000000f1a0e7389 */ /* 0x0010e4000000000b */
[----:B01234-:R-:W-:Y:S05]  /*27c0*/  ENDCOLLECTIVE ;  /* 0x000000000000791b */ /* 0x01ffea0003800000 */
.L_x_27607:
[----:B------:R-:W-:Y:S05]  /*27d0*/  BSYNC B2 ;  /* 0x0000000000027941 */ /* 0x000fea0003800000 */
.L_x_27606:
[----:B------:R-:W-:Y:S05]  /*27e0*/  BRA `(.L_x_27608) ;  /* 0xffffffec00e87947 */ /* 0x000fea000383ffff */
.L_x_27579:
[----:B------:R-:W-:Y:S01]  /*27f0*/  BSSY B2, `(.L_x_27609) ;  /* 0x0000006000027945 */ /* 0x000fe20003800000 */
[----:B------:R-:W-:Y:S01]  /*2800*/  MOV R15, R6 ;  /* 0x00000006000f7202 */ /* 0x000fe20000000f00 */
[----:B------:R-:W-:-:S07]  /*2810*/  IMAD.MOV.U32 R14, RZ, RZ, -0x1 ;  /* 0xffffffffff0e7424 */ /* 0x000fce00078e00ff */
[----:B012-4-:R-:W-:Y:S05]  /*2820*/  WARPSYNC.COLLECTIVE R14, `(.L_x_27610) ;  /* 0x000000000e087348 */ /* 0x017fea0003c00000 */
[----:B0-----:R0:W3:Y:S02]  /*2830*/  SHFL.IDX P0, R14, R26, R15, R11 ;  /* 0x0000000f1a0e7389 */ /* 0x0010e4000000000b */
[----:B01234-:R-:W-:Y:S05]  /*2840*/  ENDCOLLECTIVE ;  /* 0x000000000000791b */ /* 0x01ffea0003800000 */
.L_x_27610:
[----:B------:R-:W-:Y:S05]  /*2850*/  BSYNC B2 ;  /* 0x0000000000027941 */ /* 0x000fea0003800000 */
.L_x_27609:
[----:B------:R-:W-:Y:S05]  /*2860*/  BRA `(.L_x_27611) ;  /* 0xffffffec00dc7947 */ /* 0x000fea000383ffff */
.L_x_27585:
[----:B------:R-:W-:Y:S01]  /*2870*/  BSSY B1, `(.L_x_27612) ;  /* 0x0000006000017945 */ /* 0x000fe20003800000 */
[----:B------:R-:W-:Y:S01]  /*2880*/  IMAD.MOV.U32 R15, RZ, RZ, R20 ;  /* 0x000000ffff0f7224 */ /* 0x000fe200078e0014 */
[----:B------:R-:W-:-:S07]  /*2890*/  MOV R14, 0xffffffff ;  /* 0xffffffff000e7802 */ /* 0x000fce0000000f00 */
[----:B0123--:R-:W-:Y:S05]  /*28a0*/  WARPSYNC.COLLECTIVE R14, `(.L_x_27613) ;  /* 0x000000000e087348 */ /* 0x00ffea0003c00000 */
[----:B0-----:R0:W4:Y:S02]  /*28b0*/  SHFL.IDX P0, R14, R26, R15, R11 ;  /* 0x0000000f1a0e7389 */ /* 0x001124000000000b */
[----:B01234-:R-:W-:Y:S05]  /*28c0*/  ENDCOLLECTIVE ;  /* 0x000000000000791b */ /* 0x01ffea0003800000 */
.L_x_27613:
[----:B------:R-:W-:Y:S05]  /*28d0*/  BSYNC B1 ;  /* 0x0000000000017941 */ /* 0x000fea0003800000 */
.L_x_27612:
[----:B------:R-:W-:Y:S05]  /*28e0*/  BRA `(.L_x_27614) ;  /* 0xfffffff000c07947 */ /* 0x000fea000383ffff */
.L_x_27587:
[----:B------:R-:W-:Y:S01]  /*28f0*/  BSSY B1, `(.L_x_27615) ;  /* 0x0000006000017945 */ /* 0x000fe20003800000 */
[----:B------:R-:W-:Y:S02]  /*2900*/  IMAD.MOV.U32 R15, RZ, RZ, R6 ;  /* 0x000000ffff0f7224 */ /* 0x000fe400078e0006 */
[----:B------:R-:W-:-:S07]  /*2910*/  IMAD.MOV.U32 R14, RZ, RZ, -0x1 ;  /* 0xffffffffff0e7424 */ /* 0x000fce00078e00ff */
[----:B012---:R-:W-:Y:S05]  /*2920*/  WARPSYNC.COLLECTIVE R14, `(.L_x_27616) ;  /* 0x000000000e087348 */ /* 0x007fea0003c00000 */
[----:B------:R3:W4:Y:S02]  /*2930*/  SHFL.IDX P0, R14, R26, R15, R11 ;  /* 0x0000000f1a0e7389 */ /* 0x000724000000000b */
[----:B01234-:R-:W-:Y:S05]  /*2940*/  ENDCOLLECTIVE ;  /* 0x000000000000791b */ /* 0x01ffea0003800000 */
.L_x_27616:
[----:B------:R-:W-:Y:S05]  /*2950*/  BSYNC B1 ;  /* 0x0000000000017941 */ /* 0x000fea0003800000 */
.L_x_27615:
[----:B------:R-:W-:Y:S05]  /*2960*/  BRA `(.L_x_27617) ;  /* 0xfffffff000b47947 */ /* 0x000fea000383ffff */
.L_x_27594:
[----:B0-----:R-:W-:Y:S01]  /*2970*/  IMAD.MOV.U32 R14, RZ, RZ, -0x1 ;  /* 0xffffffffff0e7424 */ /* 0x001fe200078e00ff */
[----:B------:R-:W-:-:S07]  /*2980*/  MOV R15, R20 ;  /* 0x00000014000f7202 */ /* 0x000fce0000000f00 */
[----:B-1234-:R-:W-:Y:S05]  /*2990*/  WARPSYNC.COLLECTIVE R14, `(.L_x_27618) ;  /* 0x000000000e087348 */ /* 0x01efea0003c00000 */
[----:B---3--:R0:W3:Y:S02]  /*29a0*/  SHFL.IDX P0, R14, R26, R15, R11 ;  /* 0x0000000f1a0e7389 */ /* 0x0080e4000000000b */
[----:B01234-:R-:W-:Y:S05]  /*29b0*/  ENDCOLLECTIVE ;  /* 0x000000000000791b */ /* 0x01ffea0003800000 */
.L_x_27618:
[----:B------:R-:W-:Y:S01]  /*29c0*/  IMAD.MOV.U32 R25, RZ, RZ, R14 ;  /* 0x000000ffff197224 */ /* 0x000fe200078e000e */
[----:B------:R-:W-:Y:S06]  /*29d0*/  BRA `(.L_x_27619) ;  /* 0xfffffff400b47947 */ /* 0x000fec000383ffff */
.L_x_27596:
[----:B------:R-:W-:Y:S01]  /*29e0*/  BSSY B0, `(.L_x_27620) ;  /* 0x0000006000007945 */ /* 0x000fe20003800000 */
[----:B------:R-:W-:Y:S01]  /*29f0*/  MOV R15, R6 ;  /* 0x00000006000f7202 */ /* 0x000fe20000000f00 */
[----:B0-----:R-:W-:-:S07]  /*2a00*/  IMAD.MOV.U32 R14, RZ, RZ, -0x1 ;  /* 0xffffffffff0e7424 */ /* 0x001fce00078e00ff */
[----:B-1234-:R-:W-:Y:S05]  /*2a10*/  WARPSYNC.COLLECTIVE R14, `(.L_x_27621) ;  /* 0x000000000e087348 */ /* 0x01efea0003c00000 */
[----:B---3--:R0:W3:Y:S02]  /*2a20*/  SHFL.IDX P0, R14, R26, R15, R11 ;  /* 0x0000000f1a0e7389 */ /* 0x0080e4000000000b */
[----:B01234-:R-:W-:Y:S05]  /*2a30*/  ENDCOLLECTIVE ;  /* 0x000000000000791b */ /* 0x01ffea0003800000 */
.L_x_27621:
[----:B------:R-:W-:Y:S05]  /*2a40*/  BSYNC B0 ;  /* 0x0000000000007941 */ /* 0x000fea0003800000 */
.L_x_27620:
[----:B------:R-:W-:Y:S05]  /*2a50*/  BRA `(.L_x_27622) ;  /* 0xfffffff400a87947 */ /* 0x000fea000383ffff */
.L_x_27623:
        /* <DEDUP_REMOVED lines=10> */
.L_x_58486:


//--------------------- .text._Z9cuda_gemmIiLi256ELi2ELi1ELi256ELi2ELi2ELi32ELi0ELi1EEviiiPT_S1_S1_ii --------------------------
	.section	.text._Z9cuda_gemmIiLi256ELi2ELi1ELi256ELi2ELi2ELi32ELi0ELi1EEviiiPT_S1_S1_ii,"ax",@progbits
	.align	128
        .global         _Z9cuda_gemmIiLi256ELi2ELi1ELi256ELi2ELi2ELi32ELi0ELi1EEviiiPT_S1_S1_ii
        .type           _Z9cuda_gemmIiLi256ELi2ELi1ELi256ELi2ELi2ELi32ELi0ELi1EEviiiPT_S1_S1_ii,@function
        .size           _Z9cuda_gemmIiLi256ELi2ELi1ELi256ELi2ELi2ELi32ELi0ELi1EEviiiPT_S1_S1_ii,(.L_x_58487 - _Z9cuda_gemmIiLi256ELi2ELi1ELi256ELi2ELi2ELi32ELi0ELi1EEviiiPT_S1_S1_ii)
        .other          _Z9cuda_gemmIiLi256ELi2ELi1ELi256ELi2ELi2ELi32ELi0ELi1EEviiiPT_S1_S1_ii,@"STO_CUDA_ENTRY STV_DEFAULT"
_Z9cuda_gemmIiLi256ELi2ELi1ELi256ELi2ELi2ELi32ELi0ELi1EEviiiPT_S1_S1_ii:
.text._Z9cuda_gemmIiLi256ELi2ELi1ELi256ELi2ELi2ELi32ELi0ELi1EEviiiPT_S1_S1_ii:
        /* <DEDUP_REMOVED lines=12> */
.L_x_27626:
        /* <DEDUP_REMOVED lines=11> */
.L_x_27625:
[----:B------:R-:W-:Y:S05]  /*0170*/  BSYNC.RECONVERGENT B0 ;  /* 0x0000000000007941 */ /* 0x000fea0003800200 */
.L_x_27624:
        /* <DEDUP_REMOVED lines=54> */
.L_x_27644:
        /* <DEDUP_REMOVED lines=34> */
.L_x_27628:
[----:B------:R-:W-:Y:S05]  /*0700*/  BSYNC.RECONVERGENT B0 ;  /* 0x0000000000007941 */ /* 0x000fea0003800200 */
.L_x_27627:
        /* <DEDUP_REMOVED lines=11> */
.L_x_27631:
        /* <DEDUP_REMOVED lines=26> */
.L_x_27630:
[----:B------:R-:W-:Y:S05]  /*0960*/  BSYNC.RECONVERGENT B0 ;  /* 0x0000000000007941 */ /* 0x000fea0003800200 */
.L_x_27629:
        /* <DEDUP_REMOVED lines=17> */
.L_x_27633:
[----:B------:R-:W-:Y:S05]  /*0a80*/  BSYNC.RECONVERGENT B0 ;  /* 0x0000000000007941 */ /* 0x000fea0003800200 */
.L_x_27632:
[----:B------:R-:W-:Y:S04]  /*0a90*/  BSSY.RECONVERGENT B0, `(.L_x_27634) ;  /* 0x0000010000007945 */ /* 0x000fe80003800200 */
[----:B------:R-:W-:Y:S05]  /*0aa0*/  @!P1 BRA `(.L_x_27635) ;  /* 0x0000000000389947 */ /* 0x000fea0003800000 */
[----:B01----:R-:W0:Y:S01]  /*0ab0*/  S2R R4, SR_CgaCtaId ;  /* 0x0000000000047919 */ /* 0x003e220000008800 */
[----:B------:R-:W-:-:S04]  /*0ac0*/  MOV R3, 0x400 ;  /* 0x0000040000037802 */ /* 0x000fc80000000f00 */
[----:B------:R-:W-:-:S04]  /*0ad0*/  IADD3 R3, PT, PT, R3, 0x480, RZ ;  /* 0x0000048003037810 */ /* 0x000fc80007ffe0ff */
[----:B0-----:R-:W-:-:S07]  /*0ae0*/  LEA R7, R4, R3, 0x18 ;  /* 0x0000000304077211 */ /* 0x001fce00078ec0ff */
.L_x_27636:
        /* <DEDUP_REMOVED lines=10> */
.L_x_27635:
[----:B------:R-:W-:Y:S05]  /*0b90*/  BSYNC.RECONVERGENT B0 ;  /* 0x0000000000007941 */ /* 0x000fea0003800200 */
.L_x_27634:
        /* <DEDUP_REMOVED lines=15> */
.L_x_27638:
[----:B---3--:R-:W-:Y:S01]  /*0c90*/  IMAD R5, R4, 0xc, R19 ;  /* 0x0000000c04057824 */ /* 0x008fe200078e0213 */
[----:B------:R-:W-:-:S05]  /*0ca0*/  UMOV UR10, 0xffffffff ;  /* 0xffffffff000a7882 */ /* 0x000fca0000000000 */
[----:B------:R-:W3:Y:S01]  /*0cb0*/  LDS R5, [R5] ;  /* 0x0000000005057984 */ /* 0x000ee20000000800 */
[----:B------:R-:W-:Y:S05]  /*0cc0*/  BRA.DIV UR10, `(.L_x_27637) ;  /* 0x000000060a847947 */ /* 0x000fea000b800000 */
[----:B---3--:R-:W0:Y:S04]  /*0cd0*/  SHFL.IDX PT, R7, R5, R16, 0x1e1f ;  /* 0x001e1f1005077589 */ /* 0x008e2800000e0000 */
[----:B--2---:R2:W3:Y:S02]  /*0ce0*/  SHFL.IDX PT, R10, R5, R18, 0x1e1f ;  /* 0x001e1f12050a7589 */ /* 0x0044e400000e0000 */
[----:B0-2---:R-:W-:-:S07]  /*0cf0*/  IMAD R6, R2, R7, RZ ;  /* 0x0000000702067224 */ /* 0x005fce00078e02ff */
.L_x_27648:
        /* <DEDUP_REMOVED lines=48> */
.L_x_27640:
[----:B------:R-:W-:Y:S05]  /*1000*/  BSYNC.RECONVERGENT B0 ;  /* 0x0000000000007941 */ /* 0x000fea0003800200 */
.L_x_27639:
[----:B------:R-:W-:Y:S04]  /*1010*/  BSSY.RECONVERGENT B0, `(.L_x_27641) ;  /* 0x0000027000007945 */ /* 0x000fe80003800200 */
[----:B------:R-:W-:Y:S05]  /*1020*/  @!P1 BRA `(.L_x_27642) ;  /* 0x0000000000949947 */ /* 0x000fea0003800000 */
.L_x_27643:
        /* <DEDUP_REMOVED lines=37> */
.L_x_27642:
[----:B------:R-:W-:Y:S05]  /*1280*/  BSYNC.RECONVERGENT B0 ;  /* 0x0000000000007941 */ /* 0x000fea0003800200 */
.L_x_27641:
[C---:B------:R-:W-:Y:S01]  /*1290*/  IMAD.SHL.U32 R2, R12.reuse, 0x2, RZ ;  /* 0x000000020c027824 */ /* 0x040fe200078e00ff */
[----:B------:R-:W-:-:S04]  /*12a0*/  IADD3 R17, PT, PT, R12, R17, RZ ;  /* 0x000000110c117210 */ /* 0x000fc80007ffe0ff */
[----:B------:R-:W-:-:S13]  /*12b0*/  ISETP.GE.U32.AND P0, PT, R17, R2, PT ;  /* 0x000000021100720c */ /* 0x000fda0003f06070 */
[----:B------:R-:W-:Y:S05]  /*12c0*/  @!P0 BRA `(.L_x_27644) ;  /* 0xfffffff000848947 */ /* 0x000fea000383ffff */
[----:B------:R-:W-:Y:S05]  /*12d0*/  EXIT ;  /* 0x000000000000794d */ /* 0x000fea0003800000 */
.L_x_27637:
[----:B------:R-:W-:Y:S01]  /*12e0*/  BSSY B0, `(.L_x_27645) ;  /* 0x0000007000007945 */ /* 0x000fe20003800000 */
[----:B------:R-:W-:Y:S01]  /*12f0*/  MOV R22, R16 ;  /* 0x0000001000167202 */ /* 0x000fe20000000f00 */
[----:B------:R-:W-:Y:S01]  /*1300*/  IMAD.MOV.U32 R24, RZ, RZ, 0x1e1f ;  /* 0x00001e1fff187424 */ /* 0x000fe200078e00ff */
[----:B------:R-:W-:-:S07]  /*1310*/  MOV R11, 0xffffffff ;  /* 0xffffffff000b7802 */ /* 0x000fce0000000f00 */
[----:B0123--:R-:W-:Y:S05]  /*1320*/  WARPSYNC.COLLECTIVE R11, `(.L_x_27646) ;  /* 0x000000000b087348 */ /* 0x00ffea0003c00000 */
[----:B--23--:R2:W3:Y:S02]  /*1330*/  SHFL.IDX P2, R10, R5, R22, R24 ;  /* 0x00000016050a7389 */ /* 0x00c4e40000040018 */
[----:B0123--:R-:W-:Y:S05]  /*1340*/  ENDCOLLECTIVE ;  /* 0x000000000000791b */ /* 0x00ffea0003800000 */
.L_x_27646:
[----:B------:R-:W-:Y:S05]  /*1350*/  BSYNC B0 ;  /* 0x0000000000007941 */ /* 0x000fea0003800000 */
.L_x_27645:
[----:B------:R-:W-:Y:S01]  /*1360*/  MOV R22, R18 ;  /* 0x0000001200167202 */ /* 0x000fe20000000f00 */
[----:B------:R-:W-:Y:S01]  /*1370*/  IMAD.MOV.U32 R24, RZ, RZ, 0x1e1f ;  /* 0x00001e1fff187424 */ /* 0x000fe200078e00ff */
[----:B------:R-:W-:Y:S01]  /*1380*/  MOV R11, 0xffffffff ;  /* 0xffffffff000b7802 */ /* 0x000fe20000000f00 */
[----:B------:R-:W-:-:S07]  /*1390*/  IMAD.MOV.U32 R7, RZ, RZ, R10 ;  /* 0x000000ffff077224 */ /* 0x000fce00078e000a */
[----:B------:R-:W-:Y:S05]  /*13a0*/  WARPSYNC.COLLECTIVE R11, `(.L_x_27647) ;  /* 0x000000000b087348 */ /* 0x000fea0003c00000 */
[----:B------:R0:W1:Y:S02]  /*13b0*/  SHFL.IDX P2, R10, R5, R22, R24 ;  /* 0x00000016050a7389 */ /* 0x0000640000040018 */
[----:B01----:R-:W-:Y:S05]  /*13c0*/  ENDCOLLECTIVE ;  /* 0x000000000000791b */ /* 0x003fea0003800000 */
.L_x_27647:
[----:B------:R-:W-:Y:S01]  /*13d0*/  IMAD R6, R2, R7, RZ ;  /* 0x0000000702067224 */ /* 0x000fe200078e02ff */
[----:B------:R-:W-:Y:S06]  /*13e0*/  BRA `(.L_x_27648) ;  /* 0xfffffff800447947 */ /* 0x000fec000383ffff */
.L_x_27649:
        /* <DEDUP_REMOVED lines=9> */
.L_x_58487:


//--------------------- .text._Z9cuda_gemmIiLi256ELi2ELi1ELi256ELi2ELi2ELi32ELi0ELi0EEviiiPT_S1_S1_ii --------------------------
	.section	.text._Z9cuda_gemmIiLi256ELi2ELi1ELi256ELi2ELi2ELi32ELi0ELi0EEviiiPT_S1_S1_ii,"ax",@progbits
	.align	128
        .global         _Z9cuda_gemmIiLi256ELi2ELi1ELi256ELi2ELi2ELi32ELi0ELi0EEviiiPT_S1_S1_ii
        .type           _Z9cuda_gemmIiLi256ELi2ELi1ELi256ELi2ELi2ELi32ELi0ELi0EEviiiPT_S1_S1_ii,@function
        .size           _Z9cuda_gemmIiLi256ELi2ELi1ELi256ELi2ELi2ELi32ELi0ELi0EEviiiPT_S1_S1_ii,(.L_x_58488 - _Z9cuda_gemmIiLi256ELi2ELi1ELi256ELi2ELi2ELi32ELi0ELi0EEviiiPT_S1_S1_ii)
        .other          _Z9cuda_gemmIiLi256ELi2ELi1ELi256ELi2ELi2ELi32ELi0ELi0EEviiiPT_S1_S1_ii,@"STO_CUDA_ENTRY STV_DEFAULT"
_Z9cuda_gemmIiLi256ELi2ELi1ELi256ELi2ELi2ELi32ELi0ELi0EEviiiPT_S1_S1_ii:
.text._Z9cuda_gemmIiLi256ELi2ELi1ELi256ELi2ELi2ELi32ELi0ELi0EEviiiPT_S1_S1_ii:
        /* <DEDUP_REMOVED lines=36> */
.L_x_27652:
        /* <DEDUP_REMOVED lines=25> */
.L_x_27651:
[----:B------:R-:W-:Y:S05]  /*03d0*/  BSYNC.RECONVERGENT B0 ;  /* 0x0000000000007941 */ /* 0x000fea0003800200 */
.L_x_27650:
        /* <DEDUP_REMOVED lines=161> */
.L_x_27699:
        /* <DEDUP_REMOVED lines=26> */
.L_x_27654:
[----:B------:R-:W-:Y:S05]  /*0f90*/  BSYNC.RECONVERGENT B0 ;  /* 0x0000000000007941 */ /* 0x000fea0003800200 */
.L_x_27653:
        /* <DEDUP_REMOVED lines=11> */
.L_x_27657:
        /* <DEDUP_REMOVED lines=27> */
.L_x_27656:
[----:B------:R-:W-:Y:S05]  /*1200*/  BSYNC.RECONVERGENT B0 ;  /* 0x0000000000007941 */ /* 0x000fea0003800200 */
.L_x_27655:
        /* <DEDUP_REMOVED lines=12> */
.L_x_27659:
[----:B------:R-:W-:Y:S05]  /*12d0*/  BSYNC.RECONVERGENT B0 ;  /* 0x0000000000007941 */ /* 0x000fea0003800200 */
.L_x_27658:
[----:B------:R-:W-:Y:S04]  /*12e0*/  BSSY.RECONVERGENT B0, `(.L_x_27660) ;  /* 0x0000010000007945 */ /* 0x000fe80003800200 */
[----:B------:R-:W-:Y:S05]  /*12f0*/  @!P0 BRA `(.L_x_27661) ;  /* 0x0000000000388947 */ /* 0x000fea0003800000 */
[----:B------:R-:W2:Y:S01]  /*1300*/  S2R R18, SR_CgaCtaId ;  /* 0x0000000000127919 */ /* 0x000ea20000008800 */
[----:B------:R-:W-:-:S05]  /*1310*/  MOV R17, 0x400 ;  /* 0x0000040000117802 */ /* 0x000fca0000000f00 */
[----:B------:R-:W-:-:S05]  /*1320*/  VIADD R17, R17, 0x480 ;  /* 0x0000048011117836 */ /* 0x000fca0000000000 */
[----:B--2---:R-:W-:-:S07]  /*1330*/  LEA R21, R18, R17, 0x18 ;  /* 0x0000001112157211 */ /* 0x004fce00078ec0ff */
.L_x_27662:
        /* <DEDUP_REMOVED lines=10> */
.L_x_27661:
[----:B------:R-:W-:Y:S05]  /*13e0*/  BSYNC.RECONVERGENT B0 ;  /* 0x0000000000007941 */ /* 0x000fea0003800200 */
.L_x_27660:
[----:B------:R-:W-:Y:S01]  /*13f0*/  BAR.SYNC.DEFER_BLOCKING 0x0 ;  /* 0x0000000000007b1d */ /* 0x000fe20000010000 */
[----:B------:R-:W-:-:S09]  /*1400*/  UISETP.GE.AND UP0, UPT, UR6, 0x1, UPT ;  /* 0x000000010600788c */ /* 0x000fd2000bf06270 */
[----:B------:R-:W-:Y:S05]  /*1410*/  BRA.U !UP0, `(.L_x_27663) ;  /* 0x0000001108087547 */ /* 0x000fea000b800000 */
[----:B------:R-:W-:-:S09]  /*1420*/  UISETP.NE.AND UP0, UPT, UR25, 0x1, UPT ;  /* 0x000000011900788c */ /* 0x000fd2000bf05270 */
[----:B------:R-:W-:Y:S05]  /*1430*/  BRA.U UP0, `(.L_x_27664) ;  /* 0x00000005004c7547 */ /* 0x000fea000b800000 */
[----:B------:R-:W-:Y:S01]  /*1440*/  HFMA2 R21, -RZ, RZ, 0, 0 ;  /* 0x00000000ff157431 */ /* 0x000fe200000001ff */
[----:B------:R-:W-:Y:S06]  /*1450*/  BSSY B1, `(.L_x_27665) ;  /* 0x0000050000017945 */ /* 0x000fec0003800000 */
.L_x_27675:
        /* <DEDUP_REMOVED lines=16> */
.L_x_27666:
        /* <DEDUP_REMOVED lines=8> */
.L_x_27667:
        /* <DEDUP_REMOVED lines=30> */
.L_x_27674:
        /* <DEDUP_REMOVED lines=8> */
.L_x_27702:
[----:B--23--:R-:W-:-:S07]  /*1840*/  IMAD R29, R30, R18, RZ ;  /* 0x000000121e1d7224 */ /* 0x00cfce00078e02ff */
.L_x_27670:
[----:B------:R-:W-:Y:S05]  /*1850*/  @!P4 BRA `(.L_x_27672) ;  /* 0x000000000014c947 */ /* 0x000fea0003800000 */
[----:B------:R-:W-:-:S03]  /*1860*/  UMOV UR12, 0xffffffff ;  /* 0xffffffff000c7882 */ /* 0x000fc60000000000 */
[----:B------:R-:W-:Y:S05]  /*1870*/  BRA.DIV UR12, `(.L_x_27673) ;  /* 0x0000001a0cbc7947 */ /* 0x000fea000b800000 */
[----:B------:R-:W-:-:S05]  /*1880*/  IMAD.U32 R17, RZ, RZ, UR9 ;  /* 0x00000009ff117e24 */ /* 0x000fca000f8e00ff */
[----:B0-----:R0:W2:Y:S02]  /*1890*/  SHFL.IDX PT, R18, R16, R6, R17 ;  /* 0x0000000610127389 */ /* 0x0010a400000e0011 */
.L_x_27705:
[----:B--2---:R-:W-:-:S07]  /*18a0*/  IMAD R29, R28, R18, R29 ;  /* 0x000000121c1d7224 */ /* 0x004fce00078e021d */
.L_x_27672:
        /* <DEDUP_REMOVED lines=8> */
.L_x_27669:
[----:B------:R-:W-:Y:S05]  /*1930*/  BSYNC B0 ;  /* 0x0000000000007941 */ /* 0x000fea0003800000 */
.L_x_27668:
[----:B------:R-:W-:Y:S05]  /*1940*/  @!P5 BRA `(.L_x_27675) ;  /* 0xfffffff800c4d947 */ /* 0x000fea000383ffff */
[----:B------:R-:W-:Y:S05]  /*1950*/  BSYNC B1 ;  /* 0x0000000000017941 */ /* 0x000fea0003800000 */
.L_x_27665:
[----:B------:R-:W-:Y:S05]  /*1960*/  BRA `(.L_x_27663) ;  /* 0x0000000800b47947 */ /* 0x000fea0003800000 */
.L_x_27664:
[----:B------:R-:W3:Y:S02]  /*1970*/  LDCU UR12, c[0x0][0x3ac] ;  /* 0x00007580ff0c77ac */ /* 0x000ee40008000800 */
[----:B---3--:R-:W-:-:S09]  /*1980*/  UISETP.GT.U32.AND UP0, UPT, UR12, 0x1f, UPT ;  /* 0x0000001f0c00788c */ /* 0x008fd2000bf04070 */
[----:B------:R-:W-:Y:S05]  /*1990*/  BRA.U UP0, `(.L_x_27676) ;  /* 0x0000000500047547 */ /* 0x000fea000b800000 */
[----:B------:R-:W-:-:S07]  /*19a0*/  HFMA2 R21, -RZ, RZ, 0, 0 ;  /* 0x00000000ff157431 */ /* 0x000fce00000001ff */
.L_x_27683:
        /* <DEDUP_REMOVED lines=42> */
.L_x_27682:
[----:B------:R-:W-:Y:S01]  /*1c50*/  IMAD R16, R27, 0xc, R22 ;  /* 0x0000000c1b107824 */ /* 0x000fe200078e0216 */
[----:B------:R-:W-:-:S05]  /*1c60*/  UMOV UR12, 0xffffffff ;  /* 0xffffffff000c7882 */ /* 0x000fca0000000000 */
[----:B------:R-:W0:Y:S01]  /*1c70*/  LDS R16, [R16] ;  /* 0x0000000010107984 */ /* 0x000e220000000800 */
[----:B------:R-:W-:Y:S05]  /*1c80*/  BRA.DIV UR12, `(.L_x_27679) ;  /* 0x000000160cdc7947 */ /* 0x000fea000b800000 */
[----:B------:R-:W-:-:S06]  /*1c90*/  IMAD.U32 R18, RZ, RZ, UR9 ;  /* 0x00000009ff127e24 */ /* 0x000fcc000f8e00ff */
[----:B0-----:R0:W4:Y:S02]  /*1ca0*/  SHFL.IDX PT, R18, R16, R25, R18 ;  /* 0x0000001910127389 */ /* 0x00112400000e0012 */
.L_x_27708:
[----:B---34-:R-:W-:Y:S01]  /*1cb0*/  IMAD R29, R30, R18, RZ ;  /* 0x000000121e1d7224 */ /* 0x018fe200078e02ff */
[----:B------:R-:W-:Y:S06]  /*1cc0*/  @!P5 BRA `(.L_x_27680) ;  /* 0x000000000014d947 */ /* 0x000fec0003800000 */
[----:B------:R-:W-:-:S03]  /*1cd0*/  UMOV UR12, 0xffffffff ;  /* 0xffffffff000c7882 */ /* 0x000fc60000000000 */
[----:B------:R-:W-:Y:S05]  /*1ce0*/  BRA.DIV UR12, `(.L_x_27681) ;  /* 0x000000160ce87947 */ /* 0x000fea000b800000 */
[----:B------:R-:W-:-:S05]  /*1cf0*/  MOV R17, UR9 ;  /* 0x0000000900117c02 */ /* 0x000fca0008000f00 */
[----:B------:R3:W4:Y:S02]  /*1d00*/  SHFL.IDX PT, R18, R16, R6, R17 ;  /* 0x0000000610127389 */ /* 0x00072400000e0011 */
.L_x_27711:
[----:B--2-4-:R-:W-:-:S07]  /*1d10*/  IMAD R29, R28, R18, R29 ;  /* 0x000000121c1d7224 */ /* 0x014fce00078e021d */
.L_x_27680:
[C---:B---3--:R-:W-:Y:S02]  /*1d20*/  IMAD R17, R27.reuse, UR6, R23 ;  /* 0x000000061b117c24 */ /* 0x048fe4000f8e0217 */
[----:B------:R-:W-:Y:S02]  /*1d30*/  VIADD R27, R27, UR8 ;  /* 0x000000081b1b7c36 */ /* 0x000fe40008000000 */
[----:B0-----:R-:W-:-:S03]  /*1d40*/  IMAD R16, R17, 0x4, R20 ;  /* 0x0000000411107824 */ /* 0x001fc600078e0214 */
[----:B------:R-:W-:Y:S02]  /*1d50*/  ISETP.GE.AND P2, PT, R27, UR31, PT ;  /* 0x0000001f1b007c0c */ /* 0x000fe4000bf46270 */
[----:B------:R0:W-:Y:S11]  /*1d60*/  STS [R16], R29 ;  /* 0x0000001d10007388 */ /* 0x0001f60000000800 */
[----:B0-----:R-:W-:Y:S05]  /*1d70*/  @!P2 BRA `(.L_x_27682) ;  /* 0xfffffffc00b4a947 */ /* 0x001fea000383ffff */
.L_x_27678:
[----:B------:R-:W-:Y:S05]  /*1d80*/  BSYNC B0 ;  /* 0x0000000000007941 */ /* 0x000fea0003800000 */
.L_x_27677:
[----:B------:R-:W-:Y:S05]  /*1d90*/  @!P3 BRA `(.L_x_27683) ;  /* 0xfffffffc0004b947 */ /* 0x000fea000383ffff */
[----:B------:R-:W-:Y:S05]  /*1da0*/  BRA `(.L_x_27663) ;  /* 0x0000000400a47947 */ /* 0x000fea0003800000 */
.L_x_27676:
[----:B------:R-:W-:-:S07]  /*1db0*/  HFMA2 R21, -RZ, RZ, 0, 0 ;  /* 0x00000000ff157431 */ /* 0x000fce00000001ff */
.L_x_27693:
        /* <DEDUP_REMOVED lines=16> */
.L_x_27684:
        /* <DEDUP_REMOVED lines=8> */
.L_x_27685:
        /* <DEDUP_REMOVED lines=27> */
.L_x_27692:
        /* <DEDUP_REMOVED lines=8> */
.L_x_27713:
[----:B--23--:R-:W-:-:S07]  /*2170*/  IMAD R29, R30, R29, RZ ;  /* 0x0000001d1e1d7224 */ /* 0x00cfce00078e02ff */
.L_x_27687:
[----:B------:R-:W-:Y:S05]  /*2180*/  @!P4 BRA `(.L_x_27689) ;  /* 0x000000000014c947 */ /* 0x000fea0003800000 */
[----:B------:R-:W-:-:S03]  /*2190*/  UMOV UR12, 0xffffffff ;  /* 0xffffffff000c7882 */ /* 0x000fc60000000000 */
[----:B------:R-:W-:Y:S05]  /*21a0*/  BRA.DIV UR12, `(.L_x_27690) ;  /* 0x000000120cfc7947 */ /* 0x000fea000b800000 */
[----:B------:R-:W-:-:S05]  /*21b0*/  MOV R17, UR9 ;  /* 0x0000000900117c02 */ /* 0x000fca0008000f00 */
[----:B0-----:R0:W2:Y:S02]  /*21c0*/  SHFL.IDX PT, R18, R16, R6, R17 ;  /* 0x0000000610127389 */ /* 0x0010a400000e0011 */
.L_x_27716:
[----:B--2---:R-:W-:-:S07]  /*21d0*/  IMAD R29, R28, R18, R29 ;  /* 0x000000121c1d7224 */ /* 0x004fce00078e021d */
.L_x_27689:
[----:B0-----:R-:W-:-:S07]  /*21e0*/  IMAD.U32 R16, RZ, RZ, UR24 ;  /* 0x00000018ff107e24 */ /* 0x001fce000f8e00ff */
.L_x_27691:
        /* <DEDUP_REMOVED lines=36> */
.L_x_27686:
[----:B------:R-:W-:Y:S05]  /*2430*/  @!P5 BRA `(.L_x_27693) ;  /* 0xfffffff80060d947 */ /* 0x000fea000383ffff */
.L_x_27663:
        /* <DEDUP_REMOVED lines=112> */
.L_x_27695:
[----:B------:R-:W-:Y:S05]  /*2b40*/  BSYNC.RECONVERGENT B0 ;  /* 0x0000000000007941 */ /* 0x000fea0003800200 */
.L_x_27694:
        /* <DEDUP_REMOVED lines=13> */
.L_x_27698:
        /* <DEDUP_REMOVED lines=103> */
.L_x_27697:
[----:B------:R-:W-:Y:S05]  /*3290*/  BSYNC.RECONVERGENT B0 ;  /* 0x0000000000007941 */ /* 0x000fea0003800200 */
.L_x_27696:
[----:B------:R-:W-:-:S04]  /*32a0*/  UIADD3 UR10, UPT, UPT, UR27, UR10, URZ ;  /* 0x0000000a1b0a7290 */ /* 0x000fc8000fffe0ff */
[----:B------:R-:W-:-:S09]  /*32b0*/  UISETP.GE.U32.AND UP0, UPT, UR10, UR28, UPT ;  /* 0x0000001c0a00728c */ /* 0x000fd2000bf06070 */
[----:B------:R-:W-:Y:S05]  /*32c0*/  BRA.U !UP0, `(.L_x_27699) ;  /* 0xffffffd908c87547 */ /* 0x000fea000b83ffff */
[----:B------:R-:W-:Y:S05]  /*32d0*/  EXIT ;  /* 0x000000000000794d */ /* 0x000fea0003800000 */
.L_x_27671:
[----:B------:R-:W-:Y:S01]  /*32e0*/  BSSY B2, `(.L_x_27700) ;  /* 0x0000007000027945 */ /* 0x000fe20003800000 */
[----:B------:R-:W-:Y:S01]  /*32f0*/  MOV R18, UR9 ;  /* 0x0000000900127c02 */ /* 0x000fe20008000f00 */
[----:B------:R-:W-:Y:S01]  /*3300*/  IMAD.MOV.U32 R17, RZ, RZ, R25 ;  /* 0x000000ffff117224 */ /* 0x000fe200078e0019 */
[----:B------:R-:W-:-:S07]  /*3310*/  MOV R19, 0xffffffff ;  /* 0xffffffff00137802 */ /* 0x000fce0000000f00 */
[----:B01-3--:R-:W-:Y:S05]  /*3320*/  WARPSYNC.COLLECTIVE R19, `(.L_x_27701) ;  /* 0x0000000013087348 */ /* 0x00bfea0003c00000 */
[----:B0-----:R0:W2:Y:S02]  /*3330*/  SHFL.IDX P2, R18, R16, R17, R18 ;  /* 0x0000001110127389 */ /* 0x0010a40000040012 */
[----:B0123--:R-:W-:Y:S05]  /*3340*/  ENDCOLLECTIVE ;  /* 0x000000000000791b */ /* 0x00ffea0003800000 */
.L_x_27701:
[----:B------:R-:W-:Y:S05]  /*3350*/  BSYNC B2 ;  /* 0x0000000000027941 */ /* 0x000fea0003800000 */
.L_x_27700:
[----:B------:R-:W-:Y:S05]  /*3360*/  BRA `(.L_x_27702) ;  /* 0xffffffe400347947 */ /* 0x000fea000383ffff */
.L_x_27673:
[----:B------:R-:W-:Y:S01]  /*3370*/  BSSY B2, `(.L_x_27703) ;  /* 0x0000007000027945 */ /* 0x000fe20003800000 */
[----:B------:R-:W-:Y:S01]  /*3380*/  IMAD.U32 R18, RZ, RZ, UR9 ;  /* 0x00000009ff127e24 */ /* 0x000fe2000f8e00ff */
[----:B------:R-:W-:Y:S01]  /*3390*/  MOV R17, R6 ;  /* 0x0000000600117202 */ /* 0x000fe20000000f00 */
[----:B------:R-:W-:-:S07]  /*33a0*/  IMAD.MOV.U32 R19, RZ, RZ, -0x1 ;  /* 0xffffffffff137424 */ /* 0x000fce00078e00ff */
[----:B01-3--:R-:W-:Y:S05]  /*33b0*/  WARPSYNC.COLLECTIVE R19, `(.L_x_27704) ;  /* 0x0000000013087348 */ /* 0x00bfea0003c00000 */
[----:B0-----:R0:W2:Y:S02]  /*33c0*/  SHFL.IDX P2, R18, R16, R17, R18 ;  /* 0x0000001110127389 */ /* 0x0010a40000040012 */
[----:B0123--:R-:W-:Y:S05]  /*33d0*/  ENDCOLLECTIVE ;  /* 0x000000000000791b */ /* 0x00ffea0003800000 */
.L_x_27704:
[----:B------:R-:W-:Y:S05]  /*33e0*/  BSYNC B2 ;  /* 0x0000000000027941 */ /* 0x000fea0003800000 */
.L_x_27703:
[----:B------:R-:W-:Y:S05]  /*33f0*/  BRA `(.L_x_27705) ;  /* 0xffffffe400287947 */ /* 0x000fea000383ffff */
.L_x_27679:
[----:B------:R-:W-:Y:S01]  /*3400*/  BSSY B1, `(.L_x_27706) ;  /* 0x0000007000017945 */ /* 0x000fe20003800000 */
[----:B------:R-:W-:Y:S01]  /*3410*/  MOV R18, UR9 ;  /* 0x0000000900127c02 */ /* 0x000fe20008000f00 */
[----:B------:R-:W-:Y:S01]  /*3420*/  IMAD.MOV.U32 R17, RZ, RZ, R25 ;  /* 0x000000ffff117224 */ /* 0x000fe200078e0019 */
[----:B------:R-:W-:-:S07]  /*3430*/  MOV R19, 0xffffffff ;  /* 0xffffffff00137802 */ /* 0x000fce0000000f00 */
[----:B0123--:R-:W-:Y:S05]  /*3440*/  WARPSYNC.COLLECTIVE R19, `(.L_x_27707) ;  /* 0x0000000013087348 */ /* 0x00ffea0003c00000 */
[----:B0-----:R0:W4:Y:S02]  /*3450*/  SHFL.IDX P2, R18, R16, R17, R18 ;  /* 0x0000001110127389 */ /* 0x0011240000040012 */
[----:B01234-:R-:W-:Y:S05]  /*3460*/  ENDCOLLECTIVE ;  /* 0x000000000000791b */ /* 0x01ffea0003800000 */
.L_x_27707:
[----:B------:R-:W-:Y:S05]  /*3470*/  BSYNC B1 ;  /* 0x0000000000017941 */ /* 0x000fea0003800000 */
.L_x_27706:
[----:B------:R-:W-:Y:S05]  /*3480*/  BRA `(.L_x_27708) ;  /* 0xffffffe800087947 */ /* 0x000fea000383ffff */
.L_x_27681:
[----:B------:R-:W-:Y:S01]  /*3490*/  BSSY B1, `(.L_x_27709) ;  /* 0x0000007000017945 */ /* 0x000fe20003800000 */
[----:B------:R-:W-:Y:S01]  /*34a0*/  IMAD.U32 R18, RZ, RZ, UR9 ;  /* 0x00000009ff127e24 */ /* 0x000fe2000f8e00ff */
[----:B------:R-:W-:Y:S01]  /*34b0*/  MOV R17, R6 ;  /* 0x0000000600117202 */ /* 0x000fe20000000f00 */
[----:B------:R-:W-:-:S07]  /*34c0*/  IMAD.MOV.U32 R19, RZ, RZ, -0x1 ;  /* 0xffffffffff137424 */ /* 0x000fce00078e00ff */
[----:B012---:R-:W-:Y:S05]  /*34d0*/  WARPSYNC.COLLECTIVE R19, `(.L_x_27710) ;  /* 0x0000000013087348 */ /* 0x007fea0003c00000 */
[----:B------:R3:W4:Y:S02]  /*34e0*/  SHFL.IDX P2, R18, R16, R17, R18 ;  /* 0x0000001110127389 */ /* 0x0007240000040012 */
[----:B01234-:R-:W-:Y:S05]  /*34f0*/  ENDCOLLECTIVE ;  /* 0x000000000000791b */ /* 0x01ffea0003800000 */
.L_x_27710:
[----:B------:R-:W-:Y:S05]  /*3500*/  BSYNC B1 ;  /* 0x0000000000017941 */ /* 0x000fea0003800000 */
.L_x_27709:
[----:B------:R-:W-:Y:S05]  /*3510*/  BRA `(.L_x_27711) ;  /* 0xffffffe400fc7947 */ /* 0x000fea000383ffff */
.L_x_27688:
[----:B------:R-:W-:Y:S01]  /*3520*/  MOV R18, UR9 ;  /* 0x0000000900127c02 */ /* 0x000fe20008000f00 */
[----:B------:R-:W-:Y:S01]  /*3530*/  IMAD.MOV.U32 R17, RZ, RZ, R25 ;  /* 0x000000ffff117224 */ /* 0x000fe200078e0019 */
[----:B------:R-:W-:-:S07]  /*3540*/  MOV R19, 0xffffffff ;  /* 0xffffffff00137802 */ /* 0x000fce0000000f00 */
[----:B01-3--:R-:W-:Y:S05]  /*3550*/  WARPSYNC.COLLECTIVE R19, `(.L_x_27712) ;  /* 0x0000000013087348 */ /* 0x00bfea0003c00000 */
[----:B0-----:R0:W2:Y:S02]  /*3560*/  SHFL.IDX P2, R18, R16, R17, R18 ;  /* 0x0000001110127389 */ /* 0x0010a40000040012 */
[----:B0123--:R-:W-:Y:S05]  /*3570*/  ENDCOLLECTIVE ;  /* 0x000000000000791b */ /* 0x00ffea0003800000 */
.L_x_27712:
[----:B------:R-:W-:Y:S01]  /*3580*/  IMAD.MOV.U32 R29, RZ, RZ, R18 ;  /* 0x000000ffff1d7224 */ /* 0x000fe200078e0012 */
[----:B------:R-:W-:Y:S06]  /*3590*/  BRA `(.L_x_27713) ;  /* 0xffffffe800f47947 */ /* 0x000fec000383ffff */
.L_x_27690:
[----:B------:R-:W-:Y:S01]  /*35a0*/  BSSY B0, `(.L_x_27714) ;  /* 0x0000007000007945 */ /* 0x000fe20003800000 */
[----:B------:R-:W-:Y:S01]  /*35b0*/  MOV R18, UR9 ;  /* 0x0000000900127c02 */ /* 0x000fe20008000f00 */
[----:B------:R-:W-:Y:S01]  /*35c0*/  IMAD.MOV.U32 R17, RZ, RZ, R6 ;  /* 0x000000ffff117224 */ /* 0x000fe200078e0006 */
[----:B------:R-:W-:-:S07]  /*35d0*/  MOV R19, 0xffffffff ;  /* 0xffffffff00137802 */ /* 0x000fce0000000f00 */
[----:B01-3--:R-:W-:Y:S05]  /*35e0*/  WARPSYNC.COLLECTIVE R19, `(.L_x_27715) ;  /* 0x0000000013087348 */ /* 0x00bfea0003c00000 */
[----:B0-----:R0:W2:Y:S02]  /*35f0*/  SHFL.IDX P2, R18, R16, R17, R18 ;  /* 0x0000001110127389 */ /* 0x0010a40000040012 */
[----:B0123--:R-:W-:Y:S05]  /*3600*/  ENDCOLLECTIVE ;  /* 0x000000000000791b */ /* 0x00ffea0003800000 */
.L_x_27715:
[----:B------:R-:W-:Y:S05]  /*3610*/  BSYNC B0 ;  /* 0x0000000000007941 */ /* 0x000fea0003800000 */
.L_x_27714:
[----:B------:R-:W-:Y:S05]  /*3620*/  BRA `(.L_x_27716) ;  /* 0xffffffe800e87947 */ /* 0x000fea000383ffff */
.L_x_27717:
        /* <DEDUP_REMOVED lines=13> */
.L_x_58488:


//--------------------- .text._Z9cuda_gemmIiLi256ELi2ELi1ELi128ELi128ELi128ELi32ELi1ELi1EEviiiPT_S1_S1_ii --------------------------
	.section	.text._Z9cuda_gemmIiLi256ELi2ELi1ELi128ELi128ELi128ELi32ELi1ELi1EEviiiPT_S1_S1_ii,"ax",@progbits
	.align	128
        .global         _Z9cuda_gemmIiLi256ELi2ELi1ELi128ELi128ELi128ELi32ELi1ELi1EEviiiPT_S1_S1_ii
        .type           _Z9cuda_gemmIiLi256ELi2ELi1ELi128ELi128ELi128ELi32ELi1ELi1EEviiiPT_S1_S1_ii,@function
        .size           _Z9cuda_gemmIiLi256ELi2ELi1ELi128ELi128ELi128ELi32ELi1ELi1EEviiiPT_S1_S1_ii,(.L_x_58099 - _Z9cuda_gemmIiLi256ELi2ELi1ELi128ELi128ELi128ELi32ELi1ELi1EEviiiPT_S1_S1_ii)
        .other          _Z9cuda_gemmIiLi256ELi2ELi1ELi128ELi128ELi128ELi32ELi1ELi1EEviiiPT_S1_S1_ii,@"STO_CUDA_ENTRY STV_DEFAULT"
_Z9cuda_gemmIiLi256ELi2ELi1ELi128ELi128ELi128ELi32ELi1ELi1EEviiiPT_S1_S1_ii:
.text._Z9cuda_gemmIiLi256ELi2ELi1ELi128ELi128ELi128ELi32ELi1ELi1EEviiiPT_S1_S1_ii:
        /* <DEDUP_REMOVED lines=74> */
[----:B------:R-:W-:Y:S05]  /*04a0*/  CALL.REL.NOINC `($__internal_148_$__cuda_sm20_div_u16) ;  /* 0x0000001400207944 */ /* 0x000fea0003c00000 */
[----:B------:R-:W0:Y:S01]  /*04b0*/  LDCU.64 UR4, c[0x0][0x390] ;  /* 0x00007200ff0477ac */ /* 0x000e220008000a00 */
[----:B------:R-:W-:Y:S01]  /*04c0*/  LOP3.LUT R26, R26, 0x3, RZ, 0xc0, !PT ;  /* 0x000000031a1a7812 */ /* 0x000fe200078ec0ff */
[----:B------:R-:W1:Y:S01]  /*04d0*/  LDCU.64 UR18, c[0x0][0x358] ;  /* 0x00006b00ff1277ac */ /* 0x000e620008000a00 */
[----:B0-----:R-:W-:Y:S02]  /*04e0*/  UIMAD.WIDE.U32 UR12, UR17, 0x4, UR4 ;  /* 0x00000004110c78a5 */ /* 0x001fe4000f8e0004 */
[----:B------:R-:W-:Y:S02]  /*04f0*/  UIMAD.WIDE.U32 UR14, UR17, 0x8, UR4 ;  /* 0x00000008110e78a5 */ /* 0x000fe4000f8e0004 */
[----:B-1----:R-:W-:-:S12]  /*0500*/  UIMAD.WIDE.U32 UR4, UR17, 0xc, UR4 ;  /* 0x0000000c110478a5 */ /* 0x002fd8000f8e0004 */
.L_x_27739:
        /* <DEDUP_REMOVED lines=33> */
.L_x_27721:
[----:B------:R-:W-:Y:S05]  /*0720*/  BSYNC.RECONVERGENT B1 ;  /* 0x0000000000017941 */ /* 0x000fea0003800200 */
.L_x_27720:
        /* <DEDUP_REMOVED lines=8> */
.L_x_27722:
        /* <DEDUP_REMOVED lines=27> */
.L_x_27719:
[----:B------:R-:W-:Y:S05]  /*0960*/  BSYNC.RECONVERGENT B0 ;  /* 0x0000000000007941 */ /* 0x000fea0003800200 */
.L_x_27718:
        /* <DEDUP_REMOVED lines=17> */
.L_x_27726:
[----:B------:R-:W-:Y:S05]  /*0a80*/  BSYNC.RECONVERGENT B1 ;  /* 0x0000000000017941 */ /* 0x000fea0003800200 */
.L_x_27725:
[----:B------:R-:W-:Y:S05]  /*0a90*/  @!P2 BRA `(.L_x_27724) ;  /* 0x000000000038a947 */ /* 0x000fea0003800000 */
[----:B0-----:R-:W0:Y:S01]  /*0aa0*/  S2R R6, SR_CgaCtaId ;  /* 0x0000000000067919 */ /* 0x001e220000008800 */
[----:B------:R-:W-:-:S04]  /*0ab0*/  MOV R5, 0x400 ;  /* 0x0000040000057802 */ /* 0x000fc80000000f00 */
[----:B------:R-:W-:-:S04]  /*0ac0*/  IADD3 R5, PT, PT, R5, 0x4280, RZ ;  /* 0x0000428005057810 */ /* 0x000fc80007ffe0ff */
[----:B0-----:R-:W-:-:S07]  /*0ad0*/  LEA R9, R6, R5, 0x18 ;  /* 0x0000000506097211 */ /* 0x001fce00078ec0ff */
.L_x_27727:
        /* <DEDUP_REMOVED lines=10> */
.L_x_27724:
[----:B------:R-:W-:Y:S05]  /*0b80*/  BSYNC.RECONVERGENT B0 ;  /* 0x0000000000007941 */ /* 0x000fea0003800200 */
.L_x_27723:
        /* <DEDUP_REMOVED lines=32> */
.L_x_27729:
[----:B------:R-:W-:Y:S05]  /*0d90*/  BSYNC.RECONVERGENT B0 ;  /* 0x0000000000007941 */ /* 0x000fea0003800200 */
.L_x_27728:
[----:B------:R-:W-:Y:S01]  /*0da0*/  BSSY.RECONVERGENT B0, `(.L_x_27730) ;  /* 0x000001c000007945 */ /* 0x000fe20003800200 */
.L_x_27731:
        /* <DEDUP_REMOVED lines=28> */
.L_x_27730:
        /* <DEDUP_REMOVED lines=16> */
.L_x_27733:
        /* <DEDUP_REMOVED lines=42> */
.L_x_27744:
        /* <DEDUP_REMOVED lines=38> */
.L_x_27737:
[----:B------:R-:W-:Y:S05]  /*1570*/  BSYNC.RECONVERGENT B1 ;  /* 0x0000000000017941 */ /* 0x000fea0003800200 */
.L_x_27736:
[----:B------:R-:W-:Y:S05]  /*1580*/  @!P0 BRA `(.L_x_27735) ;  /* 0x00000000006c8947 */ /* 0x000fea0003800000 */
[----:B--2---:R-:W1:Y:S01]  /*1590*/  S2R R9, SR_CgaCtaId ;  /* 0x0000000000097919 */ /* 0x004e620000008800 */
[----:B0-----:R-:W0:Y:S01]  /*15a0*/  LDC.64 R4, c[0x0][0x3a0] ;  /* 0x0000e800ff047b82 */ /* 0x001e220000000a00 */
[----:B------:R-:W-:-:S05]  /*15b0*/  MOV R8, 0x400 ;  /* 0x0000040000087802 */ /* 0x000fca0000000f00 */
[----:B------:R-:W-:-:S05]  /*15c0*/  VIADD R8, R8, 0x4280 ;  /* 0x0000428008087836 */ /* 0x000fca0000000000 */
[----:B-1----:R-:W-:-:S07]  /*15d0*/  LEA R31, R9, R8, 0x18 ;  /* 0x00000008091f7211 */ /* 0x002fce00078ec0ff */
.L_x_27738:
        /* <DEDUP_REMOVED lines=22> */
.L_x_27735:
[----:B------:R-:W-:Y:S05]  /*1740*/  BSYNC.RECONVERGENT B0 ;  /* 0x0000000000007941 */ /* 0x000fea0003800200 */
.L_x_27734:
[----:B------:R-:W-:Y:S02]  /*1750*/  USHF.L.U32 UR8, UR16, 0x1, URZ ;  /* 0x0000000110087899 */ /* 0x000fe400080006ff */
[----:B------:R-:W-:-:S04]  /*1760*/  UIADD3 UR7, UPT, UPT, UR16, UR7, URZ ;  /* 0x0000000710077290 */ /* 0x000fc8000fffe0ff */
[----:B------:R-:W-:-:S09]  /*1770*/  UISETP.GE.U32.AND UP0, UPT, UR7, UR8, UPT ;  /* 0x000000080700728c */ /* 0x000fd2000bf06070 */
[----:B------:R-:W-:Y:S05]  /*1780*/  BRA.U !UP0, `(.L_x_27739) ;  /* 0xffffffed08607547 */ /* 0x000fea000b83ffff */
[----:B------:R-:W-:Y:S05]  /*1790*/  EXIT ;  /* 0x000000000000794d */ /* 0x000fea0003800000 */
.L_x_27732:
[----:B------:R-:W-:Y:S01]  /*17a0*/  BSSY B0, `(.L_x_27740) ;  /* 0x0000007000007945 */ /* 0x000fe20003800000 */
[----:B------:R-:W-:Y:S01]  /*17b0*/  IMAD.MOV.U32 R33, RZ, RZ, 0x4 ;  /* 0x00000004ff217424 */ /* 0x000fe200078e00ff */
[----:B------:R-:W-:Y:S01]  /*17c0*/  MOV R34, 0x181f ;  /* 0x0000181f00227802 */ /* 0x000fe20000000f00 */
[----:B------:R-:W-:-:S07]  /*17d0*/  IMAD.MOV.U32 R32, RZ, RZ, -0x1 ;  /* 0xffffffffff207424 */ /* 0x000fce00078e00ff */
[----:B------:R-:W-:Y:S05]  /*17e0*/  WARPSYNC.COLLECTIVE R32, `(.L_x_27741) ;  /* 0x0000000020087348 */ /* 0x000fea0003c00000 */
[----:B------:R0:W1:Y:S02]  /*17f0*/  SHFL.DOWN P1, R30, R29, R33, R34 ;  /* 0x080000211d1e7389 */ /* 0x0000640000020022 */
[----:B01----:R-:W-:Y:S05]  /*1800*/  ENDCOLLECTIVE ;  /* 0x000000000000791b */ /* 0x003fea0003800000 */
.L_x_27741:
[----:B------:R-:W-:Y:S05]  /*1810*/  BSYNC B0 ;  /* 0x0000000000007941 */ /* 0x000fea0003800000 */
.L_x_27740:
        /* <DEDUP_REMOVED lines=9> */
.L_x_27742:
[----:B------:R-:W-:Y:S01]  /*18b0*/  IMAD.MOV.U32 R33, RZ, RZ, 0x1 ;  /* 0x00000001ff217424 */ /* 0x000fe200078e00ff */
[----:B------:R-:W-:-:S05]  /*18c0*/  MOV R31, R30 ;  /* 0x0000001e001f7202 */ /* 0x000fca0000000f00 */
[----:B------:R-:W-:-:S05]  /*18d0*/  IMAD.IADD R31, R28, 0x1, R31 ;  /* 0x000000011c1f7824 */ /* 0x000fca00078e021f */
[----:B------:R-:W-:-:S07]  /*18e0*/  MOV R29, R31 ;  /* 0x0000001f001d7202 */ /* 0x000fce0000000f00 */
[----:B------:R-:W-:Y:S05]  /*18f0*/  WARPSYNC.COLLECTIVE R32, `(.L_x_27743) ;  /* 0x0000000020087348 */ /* 0x000fea0003c00000 */
[----:B------:R0:W1:Y:S02]  /*1900*/  SHFL.DOWN P1, R30, R29, R33, R34 ;  /* 0x080000211d1e7389 */ /* 0x0000640000020022 */
[----:B01----:R-:W-:Y:S05]  /*1910*/  ENDCOLLECTIVE ;  /* 0x000000000000791b */ /* 0x003fea0003800000 */
.L_x_27743:
[----:B------:R-:W-:Y:S05]  /*1920*/  BRA `(.L_x_27744) ;  /* 0xfffffff800787947 */ /* 0x000fea000383ffff */
        .weak           $__internal_148_$__cuda_sm20_div_u16
        .type           $__internal_148_$__cuda_sm20_div_u16,@function
        .size           $__internal_148_$__cuda_sm20_div_u16,(.L_x_58099 - $__internal_148_$__cuda_sm20_div_u16)
$__internal_148_$__cuda_sm20_div_u16:
        /* <DEDUP_REMOVED lines=18> */
[----:B------:R-:W-:Y:S06]  /*1a50*/  RET.REL.NODEC R4 `(_Z9cuda_gemmIiLi256ELi2ELi1ELi128ELi128ELi128ELi32ELi1ELi1EEviiiPT_S1_S1_ii) ;  /* 0xffffffe404687950 */ /* 0x000fec0003c3ffff */
.L_x_27745:
        /* <DEDUP_REMOVED lines=10> */
.L_x_58099:


//--------------------- .text._Z9cuda_gemmIiLi256ELi2ELi1ELi128ELi128ELi128ELi32ELi1ELi0EEviiiPT_S1_S1_ii --------------------------
	.section	.text._Z9cuda_gemmIiLi256ELi2ELi1ELi128ELi128ELi128ELi32ELi1ELi0EEviiiPT_S1_S1_ii,"ax",@progbits
	.align	128
        .global         _Z9cuda_gemmIiLi256ELi2ELi1ELi128ELi128ELi128ELi32ELi1ELi0EEviiiPT_S1_S1_ii
        .type           _Z9cuda_gemmIiLi256ELi2ELi1ELi128ELi128ELi128ELi32ELi1ELi0EEviiiPT_S1_S1_ii,@function
        .size           _Z9cuda_gemmIiLi256ELi2ELi1ELi128ELi128ELi128ELi32ELi1ELi0EEviiiPT_S1_S1_ii,(.L_x_58490 - _Z9cuda_gemmIiLi256ELi2ELi1ELi128ELi128ELi128ELi32ELi1ELi0EEviiiPT_S1_S1_ii)
        .other          _Z9cuda_gemmIiLi256ELi2ELi1ELi128ELi128ELi128ELi32ELi1ELi0EEviiiPT_S1_S1_ii,@"STO_CUDA_ENTRY STV_DEFAULT"
_Z9cuda_gemmIiLi256ELi2ELi1ELi128ELi128ELi128ELi32ELi1ELi0EEviiiPT_S1_S1_ii:
.text._Z9cuda_gemmIiLi256ELi2ELi1ELi128ELi128ELi128ELi32ELi1ELi0EEviiiPT_S1_S1_ii:
        /* <DEDUP_REMOVED lines=223> */
.L_x_27827:
        /* <DEDUP_REMOVED lines=36> */
.L_x_27749:
[----:B------:R-:W-:Y:S05]  /*1030*/  BSYNC.RECONVERGENT B1 ;  /* 0x0000000000017941 */ /* 0x000fea0003800200 */
.L_x_27748:
        /* <DEDUP_REMOVED lines=8> */
.L_x_27750:
        /* <DEDUP_REMOVED lines=21> */
.L_x_27747:
[----:B------:R-:W-:Y:S05]  /*1210*/  BSYNC.RECONVERGENT B0 ;  /* 0x0000000000007941 */ /* 0x000fea0003800200 */
.L_x_27746:
        /* <DEDUP_REMOVED lines=25> */
.L_x_27754:
[----:B------:R-:W-:Y:S05]  /*13b0*/  BSYNC.RECONVERGENT B1 ;  /* 0x0000000000017941 */ /* 0x000fea0003800200 */
.L_x_27753:
[----:B------:R-:W-:Y:S05]  /*13c0*/  @!P1 BRA `(.L_x_27752) ;  /* 0x0000000000389947 */ /* 0x000fea0003800000 */
[----:B0-2---:R-:W0:Y:S01]  /*13d0*/  S2R R30, SR_CgaCtaId ;  /* 0x00000000001e7919 */ /* 0x005e220000008800 */
[----:B-1----:R-:W-:-:S05]  /*13e0*/  MOV R29, 0x400 ;  /* 0x00000400001d7802 */ /* 0x002fca0000000f00 */
[----:B------:R-:W-:-:S05]  /*13f0*/  VIADD R29, R29, 0x4280 ;  /* 0x000042801d1d7836 */ /* 0x000fca0000000000 */
[----:B0-----:R-:W-:-:S07]  /*1400*/  LEA R33, R30, R29, 0x18 ;  /* 0x0000001d1e217211 */ /* 0x001fce00078ec0ff */
.L_x_27755:
        /* <DEDUP_REMOVED lines=10> */
.L_x_27752:
[----:B------:R-:W-:Y:S05]  /*14b0*/  BSYNC.RECONVERGENT B0 ;  /* 0x0000000000007941 */ /* 0x000fea0003800200 */
.L_x_27751:
        /* <DEDUP_REMOVED lines=12> */
.L_x_27758:
        /* <DEDUP_REMOVED lines=10> */
.L_x_27757:
[----:B------:R-:W-:Y:S05]  /*1620*/  BSYNC.RECONVERGENT B0 ;  /* 0x0000000000007941 */ /* 0x000fea0003800200 */
.L_x_27756:
        /* <DEDUP_REMOVED lines=10> */
.L_x_27780:
        /* <DEDUP_REMOVED lines=19> */
.L_x_27761:
        /* <DEDUP_REMOVED lines=8> */
.L_x_27762:
        /* <DEDUP_REMOVED lines=8> */
.L_x_27763:
        /* <DEDUP_REMOVED lines=10> */
.L_x_27764:
        /* <DEDUP_REMOVED lines=10> */
.L_x_27765:
        /* <DEDUP_REMOVED lines=11> */
.L_x_27766:
        /* <DEDUP_REMOVED lines=11> */
.L_x_27767:
        /* <DEDUP_REMOVED lines=11> */
.L_x_27768:
        /* <DEDUP_REMOVED lines=11> */
.L_x_27769:
        /* <DEDUP_REMOVED lines=11> */
.L_x_27770:
        /* <DEDUP_REMOVED lines=11> */
.L_x_27771:
        /* <DEDUP_REMOVED lines=11> */
.L_x_27772:
        /* <DEDUP_REMOVED lines=11> */
.L_x_27773:
        /* <DEDUP_REMOVED lines=11> */
.L_x_27774:
        /* <DEDUP_REMOVED lines=11> */
.L_x_27775:
        /* <DEDUP_REMOVED lines=11> */
.L_x_27776:
        /* <DEDUP_REMOVED lines=8> */
.L_x_27779:
        /* <DEDUP_REMOVED lines=70> */
.L_x_27778:
[----:B------:R-:W-:Y:S05]  /*26b0*/  BSYNC.RECONVERGENT B0 ;  /* 0x0000000000007941 */ /* 0x000fea0003800200 */
.L_x_27777:
[----:B------:R-:W-:Y:S05]  /*26c0*/  BRA.U !UP0, `(.L_x_27780) ;  /* 0xfffffff108007547 */ /* 0x000fea000b83ffff */
[----:B------:R-:W-:Y:S05]  /*26d0*/  BRA `(.L_x_27759) ;  /* 0x0000002000887947 */ /* 0x000fea0003800000 */
.L_x_27760:
[----:B------:R-:W-:-:S09]  /*26e0*/  UISETP.GT.U32.AND UP0, UPT, UR19, 0x1f, UPT ;  /* 0x0000001f1300788c */ /* 0x000fd2000bf04070 */
[----:B------:R-:W-:Y:S05]  /*26f0*/  BRA.U UP0, `(.L_x_27781) ;  /* 0x0000001100007547 */ /* 0x000fea000b800000 */
[----:B------:R-:W-:-:S05]  /*2700*/  UMOV UR4, URZ ;  /* 0x000000ff00047c82 */ /* 0x000fca0008000000 */
.L_x_27801:
        /* <DEDUP_REMOVED lines=19> */
.L_x_27782:
        /* <DEDUP_REMOVED lines=8> */
.L_x_27783:
        /* <DEDUP_REMOVED lines=8> */
.L_x_27784:
        /* <DEDUP_REMOVED lines=10> */
.L_x_27785:
        /* <DEDUP_REMOVED lines=10> */
.L_x_27786:
        /* <DEDUP_REMOVED lines=11> */
.L_x_27787:
        /* <DEDUP_REMOVED lines=11> */
.L_x_27788:
        /* <DEDUP_REMOVED lines=11> */
.L_x_27789:
        /* <DEDUP_REMOVED lines=11> */
.L_x_27790:
        /* <DEDUP_REMOVED lines=11> */
.L_x_27791:
        /* <DEDUP_REMOVED lines=11> */
.L_x_27792:
        /* <DEDUP_REMOVED lines=11> */
.L_x_27793:
        /* <DEDUP_REMOVED lines=11> */
.L_x_27794:
        /* <DEDUP_REMOVED lines=11> */
.L_x_27795:
        /* <DEDUP_REMOVED lines=11> */
.L_x_27796:
        /* <DEDUP_REMOVED lines=11> */
.L_x_27797:
        /* <DEDUP_REMOVED lines=8> */
.L_x_27800:
        /* <DEDUP_REMOVED lines=68> */
.L_x_27799:
[----:B------:R-:W-:Y:S05]  /*36d0*/  BSYNC.RECONVERGENT B0 ;  /* 0x0000000000007941 */ /* 0x000fea0003800200 */
.L_x_27798:
[----:B------:R-:W-:Y:S05]  /*36e0*/  BRA.U !UP0, `(.L_x_27801) ;  /* 0xfffffff108087547 */ /* 0x000fea000b83ffff */
[----:B------:R-:W-:Y:S05]  /*36f0*/  BRA `(.L_x_27759) ;  /* 0x0000001000807947 */ /* 0x000fea0003800000 */
.L_x_27781:
[----:B------:R-:W-:-:S07]  /*3700*/  HFMA2 R31, -RZ, RZ, 0, 0 ;  /* 0x00000000ff1f7431 */ /* 0x000fce00000001ff */
.L_x_27821:
        /* <DEDUP_REMOVED lines=29> */
.L_x_27802:
        /* <DEDUP_REMOVED lines=10> */
.L_x_27803:
        /* <DEDUP_REMOVED lines=8> */
.L_x_27804:
        /* <DEDUP_REMOVED lines=10> */
.L_x_27805:
        /* <DEDUP_REMOVED lines=11> */
.L_x_27806:
        /* <DEDUP_REMOVED lines=11> */
.L_x_27807:
        /* <DEDUP_REMOVED lines=11> */
.L_x_27808:
        /* <DEDUP_REMOVED lines=11> */
.L_x_27809:
        /* <DEDUP_REMOVED lines=11> */
.L_x_27810:
        /* <DEDUP_REMOVED lines=11> */
.L_x_27811:
        /* <DEDUP_REMOVED lines=10> */
.L_x_27812:
        /* <DEDUP_REMOVED lines=10> */
.L_x_27813:
        /* <DEDUP_REMOVED lines=10> */
.L_x_27814:
        /* <DEDUP_REMOVED lines=10> */
.L_x_27815:
        /* <DEDUP_REMOVED lines=10> */
.L_x_27816:
        /* <DEDUP_REMOVED lines=10> */
.L_x_27817:
[----:B------:R-:W-:Y:S05]  /*4280*/  @P5 BRA `(.L_x_27818) ;  /* 0x0000000400985947 */ /* 0x000fea0003800000 */
[----:B------:R-:W-:-:S07]  /*4290*/  IMAD.MOV.U32 R33, RZ, RZ, R3 ;  /* 0x000000ffff217224 */ /* 0x000fce00078e0003 */
.L_x_27820:
        /* <DEDUP_REMOVED lines=67> */
.L_x_27819:
        /* <DEDUP_REMOVED lines=34> */
.L_x_27818:
[----:B------:R-:W-:Y:S05]  /*48f0*/  @!P4 BRA `(.L_x_27821) ;  /* 0xffffffec0084c947 */ /* 0x000fea000383ffff */
.L_x_27759:
        /* <DEDUP_REMOVED lines=38> */
.L_x_27825:
[----:B------:R-:W-:Y:S05]  /*4b60*/  BSYNC.RECONVERGENT B1 ;  /* 0x0000000000017941 */ /* 0x000fea0003800200 */
.L_x_27824:
[----:B------:R-:W-:Y:S05]  /*4b70*/  @!P2 BRA `(.L_x_27823) ;  /* 0x00000000006ca947 */ /* 0x000fea0003800000 */
[----:B------:R-:W5:Y:S01]  /*4b80*/  S2R R55, SR_CgaCtaId ;  /* 0x0000000000377919 */ /* 0x000f620000008800 */
[----:B0-2-4-:R-:W-:-:S05]  /*4b90*/  MOV R28, 0x400 ;  /* 0x00000400001c7802 */ /* 0x015fca0000000f00 */
[----:B------:R-:W-:-:S05]  /*4ba0*/  VIADD R28, R28, 0x4280 ;  /* 0x000042801c1c7836 */ /* 0x000fca0000000000 */
[----:B-----5:R-:W-:-:S07]  /*4bb0*/  LEA R55, R55, R28, 0x18 ;  /* 0x0000001c37377211 */ /* 0x020fce00078ec0ff */
.L_x_27826:
        /* <DEDUP_REMOVED lines=23> */
.L_x_27823:
[----:B------:R-:W-:Y:S05]  /*4d30*/  BSYNC.RECONVERGENT B0 ;  /* 0x0000000000007941 */ /* 0x000fea0003800200 */
.L_x_27822:
[----:B------:R-:W5:Y:S02]  /*4d40*/  LDCU UR4, c[0x0][0x374] ;  /* 0x00006e80ff0477ac */ /* 0x000f640008000800 */
[----:B-----5:R-:W-:Y:S02]  /*4d50*/  UIADD3 UR11, UPT, UPT, UR4, UR11, URZ ;  /* 0x0000000b040b7290 */ /* 0x020fe4000fffe0ff */
[----:B------:R-:W-:-:S04]  /*4d60*/  USHF.L.U32 UR4, UR4, 0x1, URZ ;  /* 0x0000000104047899 */ /* 0x000fc800080006ff */
[----:B------:R-:W-:-:S09]  /*4d70*/  UISETP.GE.U32.AND UP0, UPT, UR11, UR4, UPT ;  /* 0x000000040b00728c */ /* 0x000fd2000bf06070 */
[----:B------:R-:W-:Y:S05]  /*4d80*/  BRA.U !UP0, `(.L_x_27827) ;  /* 0xffffffc108187547 */ /* 0x000fea000b83ffff */
[----:B------:R-:W-:Y:S05]  /*4d90*/  EXIT ;  /* 0x000000000000794d */ /* 0x000fea0003800000 */
.L_x_27828:
        /* <DEDUP_REMOVED lines=14> */
.L_x_58490:


//--------------------- .text._Z9cuda_gemmIiLi256ELi2ELi1ELi128ELi128ELi128ELi32ELi0ELi1EEviiiPT_S1_S1_ii --------------------------
	.section	.text._Z9cuda_gemmIiLi256ELi2ELi1ELi128ELi128ELi128ELi32ELi0ELi1EEviiiPT_S1_S1_ii,"ax",@progbits
	.align	128
        .global         _Z9cuda_gemmIiLi256ELi2ELi1ELi128ELi128ELi128ELi32ELi0ELi1EEviiiPT_S1_S1_ii
        .type           _Z9cuda_gemmIiLi256ELi2ELi1ELi128ELi128ELi128ELi32ELi0ELi1EEviiiPT_S1_S1_ii,@function
        .size           _Z9cuda_gemmIiLi256ELi2ELi1ELi128ELi128ELi128ELi32ELi0ELi1EEviiiPT_S1_S1_ii,(.L_x_58100 - _Z9cuda_gemmIiLi256ELi2ELi1ELi128ELi128ELi128ELi32ELi0ELi1EEviiiPT_S1_S1_ii)
        .other          _Z9cuda_gemmIiLi256ELi2ELi1ELi128ELi128ELi128ELi32ELi0ELi1EEviiiPT_S1_S1_ii,@"STO_CUDA_ENTRY STV_DEFAULT"
_Z9cuda_gemmIiLi256ELi2ELi1ELi128ELi128ELi128ELi32ELi0ELi1EEviiiPT_S1_S1_ii:
.text._Z9cuda_gemmIiLi256ELi2ELi1ELi128ELi128ELi128ELi32ELi0ELi1EEviiiPT_S1_S1_ii:
        /* <DEDUP_REMOVED lines=39> */
.L_x_27829:
[----:B------:R-:W0:Y:S02]  /*0270*/  S2UR UR5, SR_CTAID.X ;  /* 0x00000000000579c3 */ /* 0x000e240000002500 */
[----:B0-----:R-:W-:Y:S02]  /*0280*/  USHF.R.U32.HI UR4, URZ, 0x6, UR5 ;  /* 0x00000006ff047899 */ /* 0x001fe40008011605 */
[----:B------:R-:W-:-:S12]  /*0290*/  ULOP3.LUT UR5, UR5, 0x3f, URZ, 0xc0, !UPT ;  /* 0x0000003f05057892 */ /* 0x000fd8000f8ec0ff */
.L_x_27830:
        /* <DEDUP_REMOVED lines=82> */
[----:B------:R-:W-:Y:S05]  /*07c0*/  CALL.REL.NOINC `($__internal_149_$__cuda_sm20_div_u16) ;  /* 0x00000014002c7944 */ /* 0x000fea0003c00000 */
        /* <DEDUP_REMOVED lines=22> */
.L_x_27852:
        /* <DEDUP_REMOVED lines=31> */
.L_x_27834:
[----:B------:R-:W-:Y:S05]  /*0b20*/  BSYNC.RECONVERGENT B1 ;  /* 0x0000000000017941 */ /* 0x000fea0003800200 */
.L_x_27833:
        /* <DEDUP_REMOVED lines=10> */
.L_x_27835:
        /* <DEDUP_REMOVED lines=27> */
.L_x_27832:
[----:B------:R-:W-:Y:S05]  /*0d80*/  BSYNC.RECONVERGENT B0 ;  /* 0x0000000000007941 */ /* 0x000fea0003800200 */
.L_x_27831:
        /* <DEDUP_REMOVED lines=17> */
.L_x_27839:
[----:B------:R-:W-:Y:S05]  /*0ea0*/  BSYNC.RECONVERGENT B1 ;  /* 0x0000000000017941 */ /* 0x000fea0003800200 */
.L_x_27838:
[----:B------:R-:W-:Y:S05]  /*0eb0*/  @!P1 BRA `(.L_x_27837) ;  /* 0x0000000000389947 */ /* 0x000fea0003800000 */
[----:B-1----:R-:W1:Y:S01]  /*0ec0*/  S2R R6, SR_CgaCtaId ;  /* 0x0000000000067919 */ /* 0x002e620000008800 */
[----:B------:R-:W-:-:S04]  /*0ed0*/  MOV R5, 0x400 ;  /* 0x0000040000057802 */ /* 0x000fc80000000f00 */
[----:B------:R-:W-:-:S04]  /*0ee0*/  IADD3 R5, PT, PT, R5, 0x4280, RZ ;  /* 0x0000428005057810 */ /* 0x000fc80007ffe0ff */
[----:B-1----:R-:W-:-:S07]  /*0ef0*/  LEA R9, R6, R5, 0x18 ;  /* 0x0000000506097211 */ /* 0x002fce00078ec0ff */
.L_x_27840:
        /* <DEDUP_REMOVED lines=10> */
.L_x_27837:
[----:B------:R-:W-:Y:S05]  /*0fa0*/  BSYNC.RECONVERGENT B0 ;  /* 0x0000000000007941 */ /* 0x000fea0003800200 */
.L_x_27836:
        /* <DEDUP_REMOVED lines=19> */
.L_x_27842:
[----:B------:R-:W-:Y:S05]  /*10e0*/  BSYNC.RECONVERGENT B0 ;  /* 0x0000000000007941 */ /* 0x000fea0003800200 */
.L_x_27841:
[----:B------:R-:W-:Y:S01]  /*10f0*/  BSSY.RECONVERGENT B0, `(.L_x_27843) ;  /* 0x000001d000007945 */ /* 0x000fe20003800200 */
.L_x_27844:
        /* <DEDUP_REMOVED lines=29> */
.L_x_27843:
        /* <DEDUP_REMOVED lines=12> */
.L_x_27846:
        /* <DEDUP_REMOVED lines=41> */
.L_x_27857:
        /* <DEDUP_REMOVED lines=39> */
.L_x_27850:
[----:B------:R-:W-:Y:S05]  /*1890*/  BSYNC.RECONVERGENT B1 ;  /* 0x0000000000017941 */ /* 0x000fea0003800200 */
.L_x_27849:
[----:B------:R-:W-:Y:S05]  /*18a0*/  @!P1 BRA `(.L_x_27848) ;  /* 0x0000000000789947 */ /* 0x000fea0003800000 */
[----:B--2---:R-:W1:Y:S01]  /*18b0*/  S2R R5, SR_CgaCtaId ;  /* 0x0000000000057919 */ /* 0x004e620000008800 */
[----:B------:R-:W-:-:S05]  /*18c0*/  MOV R4, 0x400 ;  /* 0x0000040000047802 */ /* 0x000fca0000000f00 */
[----:B------:R-:W-:-:S05]  /*18d0*/  VIADD R4, R4, 0x4280 ;  /* 0x0000428004047836 */ /* 0x000fca0000000000 */
[----:B-1----:R-:W-:-:S07]  /*18e0*/  LEA R14, R5, R4, 0x18 ;  /* 0x00000004050e7211 */ /* 0x002fce00078ec0ff */
.L_x_27851:
        /* <DEDUP_REMOVED lines=26> */
.L_x_27848:
[----:B------:R-:W-:Y:S05]  /*1a90*/  BSYNC.RECONVERGENT B0 ;  /* 0x0000000000007941 */ /* 0x000fea0003800200 */
.L_x_27847:
[----:B------:R-:W-:Y:S02]  /*1aa0*/  USHF.L.U32 UR6, UR19, 0x1, URZ ;  /* 0x0000000113067899 */ /* 0x000fe400080006ff */
[----:B------:R-:W-:-:S04]  /*1ab0*/  UIADD3 UR8, UPT, UPT, UR19, UR8, URZ ;  /* 0x0000000813087290 */ /* 0x000fc8000fffe0ff */
[----:B------:R-:W-:-:S09]  /*1ac0*/  UISETP.GE.U32.AND UP0, UPT, UR8, UR6, UPT ;  /* 0x000000060800728c */ /* 0x000fd2000bf06070 */
[----:B------:R-:W-:Y:S05]  /*1ad0*/  BRA.U !UP0, `(.L_x_27852) ;  /* 0xffffffed08947547 */ /* 0x000fea000b83ffff */
[----:B------:R-:W-:Y:S05]  /*1ae0*/  EXIT ;  /* 0x000000000000794d */ /* 0x000fea0003800000 */
.L_x_27845:
[----:B------:R-:W-:Y:S01]  /*1af0*/  HFMA2 R51, -RZ, RZ, 0, 0.0020122528076171875 ;  /* 0x0000181fff337431 */ /* 0x000fe200000001ff */
[----:B------:R-:W-:Y:S01]  /*1b00*/  BSSY B0, `(.L_x_27853) ;  /* 0x0000006000007945 */ /* 0x000fe20003800000 */
[----:B------:R-:W-:Y:S02]  /*1b10*/  IMAD.MOV.U32 R50, RZ, RZ, 0x4 ;  /* 0x00000004ff327424 */ /* 0x000fe400078e00ff */
[----:B------:R-:W-:-:S07]  /*1b20*/  IMAD.MOV.U32 R49, RZ, RZ, -0x1 ;  /* 0xffffffffff317424 */ /* 0x000fce00078e00ff */
[----:B------:R-:W-:Y:S05]  /*1b30*/  WARPSYNC.COLLECTIVE R49, `(.L_x_27854) ;  /* 0x0000000031087348 */ /* 0x000fea0003c00000 */
[----:B------:R0:W1:Y:S02]  /*1b40*/  SHFL.DOWN P1, R47, R46, R50, R51 ;  /* 0x080000322e2f7389 */ /* 0x0000640000020033 */
[----:B01----:R-:W-:Y:S05]  /*1b50*/  ENDCOLLECTIVE ;  /* 0x000000000000791b */ /* 0x003fea0003800000 */
.L_x_27854:
[----:B------:R-:W-:Y:S05]  /*1b60*/  BSYNC B0 ;  /* 0x0000000000007941 */ /* 0x000fea0003800000 */
.L_x_27853:
        /* <DEDUP_REMOVED lines=9> */
.L_x_27855:
[----:B------:R-:W-:Y:S01]  /*1c00*/  IMAD.MOV.U32 R50, RZ, RZ, 0x1 ;  /* 0x00000001ff327424 */ /* 0x000fe200078e00ff */
[----:B------:R-:W-:-:S05]  /*1c10*/  MOV R48, R47 ;  /* 0x0000002f00307202 */ /* 0x000fca0000000f00 */
[----:B------:R-:W-:-:S05]  /*1c20*/  IMAD.IADD R48, R45, 0x1, R48 ;  /* 0x000000012d307824 */ /* 0x000fca00078e0230 */
[----:B------:R-:W-:-:S07]  /*1c30*/  MOV R46, R48 ;  /* 0x00000030002e7202 */ /* 0x000fce0000000f00 */
[----:B------:R-:W-:Y:S05]  /*1c40*/  WARPSYNC.COLLECTIVE R49, `(.L_x_27856) ;  /* 0x0000000031087348 */ /* 0x000fea0003c00000 */
[----:B------:R0:W1:Y:S02]  /*1c50*/  SHFL.DOWN P1, R47, R46, R50, R51 ;  /* 0x080000322e2f7389 */ /* 0x0000640000020033 */
[----:B01----:R-:W-:Y:S05]  /*1c60*/  ENDCOLLECTIVE ;  /* 0x000000000000791b */ /* 0x003fea0003800000 */
.L_x_27856:
[----:B------:R-:W-:Y:S05]  /*1c70*/  BRA `(.L_x_27857) ;  /* 0xfffffff800687947 */ /* 0x000fea000383ffff */
        .weak           $__internal_149_$__cuda_sm20_div_u16
        .type           $__internal_149_$__cuda_sm20_div_u16,@function
        .size           $__internal_149_$__cuda_sm20_div_u16,(.L_x_58100 - $__internal_149_$__cuda_sm20_div_u16)
$__internal_149_$__cuda_sm20_div_u16:
        /* <DEDUP_REMOVED lines=18> */
[----:B------:R-:W-:Y:S06]  /*1da0*/  RET.REL.NODEC R2 `(_Z9cuda_gemmIiLi256ELi2ELi1ELi128ELi128ELi128ELi32ELi0ELi1EEviiiPT_S1_S1_ii) ;  /* 0xffffffe002947950 */ /* 0x000fec0003c3ffff */
.L_x_27858:
        /* <DEDUP_REMOVED lines=13> */
.L_x_58100:


//--------------------- .text._Z9cuda_gemmIiLi256ELi2ELi1ELi128ELi128ELi128ELi32ELi0ELi0EEviiiPT_S1_S1_ii --------------------------
	.section	.text._Z9cuda_gemmIiLi256ELi2ELi1ELi128ELi128ELi128ELi32ELi0ELi0EEviiiPT_S1_S1_ii,"ax",@progbits
	.align	128
        .global         _Z9cuda_gemmIiLi256ELi2ELi1ELi128ELi128ELi128ELi32ELi0ELi0EEviiiPT_S1_S1_ii
        .type           _Z9cuda_gemmIiLi256ELi2ELi1ELi128ELi128ELi128ELi32ELi0ELi0EEviiiPT_S1_S1_ii,@function
        .size           _Z9cuda_gemmIiLi256ELi2ELi1ELi128ELi128ELi128ELi32ELi0ELi0EEviiiPT_S1_S1_ii,(.L_x_58492 - _Z9cuda_gemmIiLi256ELi2ELi1ELi128ELi128ELi128ELi32ELi0ELi0EEviiiPT_S1_S1_ii)
        .other          _Z9cuda_gemmIiLi256ELi2ELi1ELi128ELi128ELi128ELi32ELi0ELi0EEviiiPT_S1_S1_ii,@"STO_CUDA_ENTRY STV_DEFAULT"
_Z9cuda_gemmIiLi256ELi2ELi1ELi128ELi128ELi128ELi32ELi0ELi0EEviiiPT_S1_S1_ii:
.text._Z9cuda_gemmIiLi256ELi2ELi1ELi128ELi128ELi128ELi32ELi0ELi0EEviiiPT_S1_S1_ii:
        /* <DEDUP_REMOVED lines=41> */
.L_x_27859:
[----:B------:R-:W0:Y:S02]  /*0290*/  S2UR UR11, SR_CTAID.X ;  /* 0x00000000000b79c3 */ /* 0x000e240000002500 */
[----:B0-----:R-:W-:Y:S02]  /*02a0*/  USHF.R.U32.HI UR10, URZ, 0x6, UR11 ;  /* 0x00000006ff0a7899 */ /* 0x001fe4000801160b */
[----:B------:R-:W-:-:S12]  /*02b0*/  ULOP3.LUT UR11, UR11, 0x3f, URZ, 0xc0, !UPT ;  /* 0x0000003f0b0b7892 */ /* 0x000fd8000f8ec0ff */
.L_x_27860:
        /* <DEDUP_REMOVED lines=225> */
.L_x_27942:
        /* <DEDUP_REMOVED lines=37> */
.L_x_27864:
[----:B------:R-:W-:Y:S05]  /*1320*/  BSYNC.RECONVERGENT B1 ;  /* 0x0000000000017941 */ /* 0x000fea0003800200 */
.L_x_27863:
        /* <DEDUP_REMOVED lines=9> */
.L_x_27865:
        /* <DEDUP_REMOVED lines=22> */
.L_x_27862:
[----:B------:R-:W-:Y:S05]  /*1520*/  BSYNC.RECONVERGENT B0 ;  /* 0x0000000000007941 */ /* 0x000fea0003800200 */
.L_x_27861:
        /* <DEDUP_REMOVED lines=27> */
.L_x_27869:
[----:B------:R-:W-:Y:S05]  /*16e0*/  BSYNC.RECONVERGENT B1 ;  /* 0x0000000000017941 */ /* 0x000fea0003800200 */
.L_x_27868:
[----:B------:R-:W-:Y:S05]  /*16f0*/  @!P1 BRA `(.L_x_27867) ;  /* 0x0000000000389947 */ /* 0x000fea0003800000 */
[----:B-1----:R-:W1:Y:S01]  /*1700*/  S2R R30, SR_CgaCtaId ;  /* 0x00000000001e7919 */ /* 0x002e620000008800 */
[----:B0-----:R-:W-:-:S05]  /*1710*/  MOV R29, 0x400 ;  /* 0x00000400001d7802 */ /* 0x001fca0000000f00 */
[----:B------:R-:W-:-:S05]  /*1720*/  VIADD R29, R29, 0x4280 ;  /* 0x000042801d1d7836 */ /* 0x000fca0000000000 */
[----:B-1----:R-:W-:-:S07]  /*1730*/  LEA R35, R30, R29, 0x18 ;  /* 0x0000001d1e237211 */ /* 0x002fce00078ec0ff */
.L_x_27870:
        /* <DEDUP_REMOVED lines=10> */
.L_x_27867:
[----:B------:R-:W-:Y:S05]  /*17e0*/  BSYNC.RECONVERGENT B0 ;  /* 0x0000000000007941 */ /* 0x000fea0003800200 */
.L_x_27866:
        /* <DEDUP_REMOVED lines=13> */
.L_x_27873:
        /* <DEDUP_REMOVED lines=10> */
.L_x_27872:
[----:B0-----:R-:W-:Y:S05]  /*1960*/  BSYNC.RECONVERGENT B0 ;  /* 0x0000000000007941 */ /* 0x001fea0003800200 */
.L_x_27871:
[----:B------:R-:W-:Y:S01]  /*1970*/  BAR.SYNC.DEFER_BLOCKING 0x0 ;  /* 0x0000000000007b1d */ /* 0x000fe20000010000 */
[----:B------:R-:W-:-:S09]  /*1980*/  UISETP.GE.AND UP0, UPT, UR5, 0x1, UPT ;  /* 0x000000010500788c */ /* 0x000fd2000bf06270 */
[----:B------:R-:W-:Y:S05]  /*1990*/  BRA.U !UP0, `(.L_x_27874) ;  /* 0x0000003108bc7547 */ /* 0x000fea000b800000 */
[----:B------:R-:W-:-:S09]  /*19a0*/  UISETP.NE.AND UP0, UPT, UR20, 0x1, UPT ;  /* 0x000000011400788c */ /* 0x000fd2000bf05270 */
[----:B------:R-:W-:Y:S05]  /*19b0*/  BRA.U UP0, `(.L_x_27875) ;  /* 0x00000011001c7547 */ /* 0x000fea000b800000 */
[----:B------:R-:W-:-:S05]  /*19c0*/  UMOV UR4, URZ ;  /* 0x000000ff00047c82 */ /* 0x000fca0008000000 */
.L_x_27895:
        /* <DEDUP_REMOVED lines=20> */
.L_x_27876:
        /* <DEDUP_REMOVED lines=10> */
.L_x_27877:
        /* <DEDUP_REMOVED lines=10> */
.L_x_27878:
        /* <DEDUP_REMOVED lines=10> */
.L_x_27879:
        /* <DEDUP_REMOVED lines=10> */
.L_x_27880:
        /* <DEDUP_REMOVED lines=11> */
.L_x_27881:
        /* <DEDUP_REMOVED lines=11> */
.L_x_27882:
        /* <DEDUP_REMOVED lines=11> */
.L_x_27883:
        /* <DEDUP_REMOVED lines=11> */
.L_x_27884:
        /* <DEDUP_REMOVED lines=11> */
.L_x_27885:
        /* <DEDUP_REMOVED lines=11> */
.L_x_27886:
        /* <DEDUP_REMOVED lines=11> */
.L_x_27887:
        /* <DEDUP_REMOVED lines=11> */
.L_x_27888:
        /* <DEDUP_REMOVED lines=11> */
.L_x_27889:
        /* <DEDUP_REMOVED lines=11> */
.L_x_27890:
        /* <DEDUP_REMOVED lines=11> */
.L_x_27891:
        /* <DEDUP_REMOVED lines=9> */
.L_x_27894:
        /* <DEDUP_REMOVED lines=69> */
.L_x_27893:
[----:B------:R-:W-:Y:S05]  /*2a00*/  BSYNC.RECONVERGENT B0 ;  /* 0x0000000000007941 */ /* 0x000fea0003800200 */
.L_x_27892:
[----:B------:R-:W-:Y:S05]  /*2a10*/  BRA.U !UP0, `(.L_x_27895) ;  /* 0xffffffed08ec7547 */ /* 0x000fea000b83ffff */
[----:B------:R-:W-:Y:S05]  /*2a20*/  BRA `(.L_x_27874) ;  /* 0x0000002000987947 */ /* 0x000fea0003800000 */
.L_x_27875:
[----:B------:R-:W-:-:S13]  /*2a30*/  ISETP.GT.U32.AND P0, PT, R30, 0x1f, PT ;  /* 0x0000001f1e00780c */ /* 0x000fda0003f04070 */
[----:B------:R-:W-:Y:S05]  /*2a40*/  @P0 BRA `(.L_x_27896) ;  /* 0x0000001000140947 */ /* 0x000fea0003800000 */
[----:B------:R-:W-:-:S05]  /*2a50*/  UMOV UR4, URZ ;  /* 0x000000ff00047c82 */ /* 0x000fca0008000000 */
.L_x_27916:
        /* <DEDUP_REMOVED lines=20> */
.L_x_27897:
        /* <DEDUP_REMOVED lines=10> */
.L_x_27898:
        /* <DEDUP_REMOVED lines=10> */
.L_x_27899:
        /* <DEDUP_REMOVED lines=10> */
.L_x_27900:
        /* <DEDUP_REMOVED lines=10> */
.L_x_27901:
        /* <DEDUP_REMOVED lines=11> */
.L_x_27902:
        /* <DEDUP_REMOVED lines=11> */
.L_x_27903:
        /* <DEDUP_REMOVED lines=11> */
.L_x_27904:
        /* <DEDUP_REMOVED lines=11> */
.L_x_27905:
        /* <DEDUP_REMOVED lines=11> */
.L_x_27906:
        /* <DEDUP_REMOVED lines=11> */
.L_x_27907:
        /* <DEDUP_REMOVED lines=11> */
.L_x_27908:
        /* <DEDUP_REMOVED lines=11> */
.L_x_27909:
        /* <DEDUP_REMOVED lines=11> */
.L_x_27910:
        /* <DEDUP_REMOVED lines=11> */
.L_x_27911:
        /* <DEDUP_REMOVED lines=11> */
.L_x_27912:
        /* <DEDUP_REMOVED lines=9> */
.L_x_27915:
        /* <DEDUP_REMOVED lines=67> */
.L_x_27914:
[----:B------:R-:W-:Y:S05]  /*3a70*/  BSYNC.RECONVERGENT B0 ;  /* 0x0000000000007941 */ /* 0x000fea0003800200 */
.L_x_27913:
[----:B------:R-:W-:Y:S05]  /*3a80*/  BRA.U !UP0, `(.L_x_27916) ;  /* 0xffffffed08f47547 */ /* 0x000fea000b83ffff */
[----:B------:R-:W-:Y:S05]  /*3a90*/  BRA `(.L_x_27874) ;  /* 0x00000010007c7947 */ /* 0x000fea0003800000 */
.L_x_27896:
[----:B-1----:R-:W-:-:S07]  /*3aa0*/  IMAD.MOV.U32 R35, RZ, RZ, RZ ;  /* 0x000000ffff237224 */ /* 0x002fce00078e00ff */
.L_x_27936:
        /* <DEDUP_REMOVED lines=19> */
.L_x_27917:
        /* <DEDUP_REMOVED lines=10> */
.L_x_27918:
        /* <DEDUP_REMOVED lines=10> */
.L_x_27919:
        /* <DEDUP_REMOVED lines=10> */
.L_x_27920:
        /* <DEDUP_REMOVED lines=11> */
.L_x_27921:
        /* <DEDUP_REMOVED lines=11> */
.L_x_27922:
        /* <DEDUP_REMOVED lines=11> */
.L_x_27923:
        /* <DEDUP_REMOVED lines=11> */
.L_x_27924:
        /* <DEDUP_REMOVED lines=11> */
.L_x_27925:
        /* <DEDUP_REMOVED lines=11> */
.L_x_27926:
        /* <DEDUP_REMOVED lines=11> */
.L_x_27927:
        /* <DEDUP_REMOVED lines=11> */
.L_x_27928:
        /* <DEDUP_REMOVED lines=11> */
.L_x_27929:
        /* <DEDUP_REMOVED lines=11> */
.L_x_27930:
        /* <DEDUP_REMOVED lines=11> */
.L_x_27931:
        /* <DEDUP_REMOVED lines=11> */
.L_x_27932:
[----:B------:R-:W-:Y:S05]  /*4600*/  @P4 BRA `(.L_x_27933) ;  /* 0x00000004009c4947 */ /* 0x000fea0003800000 */
[----:B------:R-:W-:-:S07]  /*4610*/  IMAD.MOV.U32 R51, RZ, RZ, R48 ;  /* 0x000000ffff337224 */ /* 0x000fce00078e0030 */
.L_x_27935:
        /* <DEDUP_REMOVED lines=68> */
.L_x_27934:
        /* <DEDUP_REMOVED lines=34> */
.L_x_27933:
[----:B------:R-:W-:Y:S05]  /*4c80*/  @!P5 BRA `(.L_x_27936) ;  /* 0xffffffec0088d947 */ /* 0x000fea000383ffff */
.L_x_27874:
        /* <DEDUP_REMOVED lines=123> */
.L_x_27940:
[----:B------:R-:W-:Y:S05]  /*5440*/  BSYNC.RECONVERGENT B1 ;  /* 0x0000000000017941 */ /* 0x000fea0003800200 */
.L_x_27939:
        /* <DEDUP_REMOVED lines=13> */
.L_x_27941:
        /* <DEDUP_REMOVED lines=105> */
.L_x_27938:
[----:B------:R-:W-:Y:S05]  /*5bb0*/  BSYNC.RECONVERGENT B0 ;  /* 0x0000000000007941 */ /* 0x000fea0003800200 */
.L_x_27937:
[----:B------:R-:W5:Y:S02]  /*5bc0*/  LDCU UR4, c[0x0][0x374] ;  /* 0x00006e80ff0477ac */ /* 0x000f640008000800 */
[----:B-----5:R-:W-:Y:S02]  /*5bd0*/  UIADD3 UR11, UPT, UPT, UR4, UR11, URZ ;  /* 0x0000000b040b7290 */ /* 0x020fe4000fffe0ff */
[----:B------:R-:W-:-:S04]  /*5be0*/  USHF.L.U32 UR4, UR4, 0x1, URZ ;  /* 0x0000000104047899 */ /* 0x000fc800080006ff */
[----:B------:R-:W-:-:S09]  /*5bf0*/  UISETP.GE.U32.AND UP0, UPT, UR11, UR4, UPT ;  /* 0x000000040b00728c */ /* 0x000fd2000bf06070 */
[----:B------:R-:W-:Y:S05]  /*5c00*/  BRA.U !UP0, `(.L_x_27942) ;  /* 0xffffffb508307547 */ /* 0x000fea000b83ffff */
[----:B------:R-:W-:Y:S05]  /*5c10*/  EXIT ;  /* 0x000000000000794d */ /* 0x000fea0003800000 */
.L_x_27943:
        /* <DEDUP_REMOVED lines=14> */
.L_x_58492:


//--------------------- .text._Z9cuda_gemmIiLi256ELi2ELi1ELi128ELi64ELi64ELi32ELi1ELi1EEviiiPT_S1_S1_ii --------------------------
	.section	.text._Z9cuda_gemmIiLi256ELi2ELi1ELi128ELi64ELi64ELi32ELi1ELi1EEviiiPT_S1_S1_ii,"ax",@progbits
	.align	128
        .global         _Z9cuda_gemmIiLi256ELi2ELi1ELi128ELi64ELi64ELi32ELi1ELi1EEviiiPT_S1_S1_ii
        .type           _Z9cuda_gemmIiLi256ELi2ELi1ELi128ELi64ELi64ELi32ELi1ELi1EEviiiPT_S1_S1_ii,@function
        .size           _Z9cuda_gemmIiLi256ELi2ELi1ELi128ELi64ELi64ELi32ELi1ELi1EEviiiPT_S1_S1_ii,(.L_x_58101 - _Z9cuda_gemmIiLi256ELi2ELi1ELi128ELi64ELi64ELi32ELi1ELi1EEviiiPT_S1_S1_ii)
        .other          _Z9cuda_gemmIiLi256ELi2ELi1ELi128ELi64ELi64ELi32ELi1ELi1EEviiiPT_S1_S1_ii,@"STO_CUDA_ENTRY STV_DEFAULT"
_Z9cuda_gemmIiLi256ELi2ELi1ELi128ELi64ELi64ELi32ELi1ELi1EEviiiPT_S1_S1_ii:
.text._Z9cuda_gemmIiLi256ELi2ELi1ELi128ELi64ELi64ELi32ELi1ELi1EEviiiPT_S1_S1_ii:
        /* <DEDUP_REMOVED lines=74> */
[----:B------:R-:W-:Y:S05]  /*04a0*/  CALL.REL.NOINC `($__internal_150_$__cuda_sm20_div_u16) ;  /* 0x0000001400b07944 */ /* 0x000fea0003c00000 */
        /* <DEDUP_REMOVED lines=9> */
.L_x_27965:
        /* <DEDUP_REMOVED lines=38> */
.L_x_27947:
[----:B------:R-:W-:Y:S05]  /*07a0*/  BSYNC.RECONVERGENT B1 ;  /* 0x0000000000017941 */ /* 0x000fea0003800200 */
.L_x_27946:
        /* <DEDUP_REMOVED lines=8> */
.L_x_27948:
        /* <DEDUP_REMOVED lines=28> */
.L_x_27945:
[----:B------:R-:W-:Y:S05]  /*09f0*/  BSYNC.RECONVERGENT B0 ;  /* 0x0000000000007941 */ /* 0x000fea0003800200 */
.L_x_27944:
        /* <DEDUP_REMOVED lines=21> */
.L_x_27952:
[----:B------:R-:W-:Y:S05]  /*0b50*/  BSYNC.RECONVERGENT B1 ;  /* 0x0000000000017941 */ /* 0x000fea0003800200 */
.L_x_27951:
[----:B------:R-:W-:Y:S05]  /*0b60*/  @!P2 BRA `(.L_x_27950) ;  /* 0x000000000038a947 */ /* 0x000fea0003800000 */
[----:B0-----:R-:W0:Y:S01]  /*0b70*/  S2R R14, SR_CgaCtaId ;  /* 0x00000000000e7919 */ /* 0x001e220000008800 */
[----:B-1----:R-:W-:-:S05]  /*0b80*/  MOV R11, 0x400 ;  /* 0x00000400000b7802 */ /* 0x002fca0000000f00 */
[----:B------:R-:W-:-:S05]  /*0b90*/  VIADD R11, R11, 0x2280 ;  /* 0x000022800b0b7836 */ /* 0x000fca0000000000 */
[----:B0-----:R-:W-:-:S07]  /*0ba0*/  LEA R15, R14, R11, 0x18 ;  /* 0x0000000b0e0f7211 */ /* 0x001fce00078ec0ff */
.L_x_27953:
        /* <DEDUP_REMOVED lines=10> */
.L_x_27950:
[----:B------:R-:W-:Y:S05]  /*0c50*/  BSYNC.RECONVERGENT B0 ;  /* 0x0000000000007941 */ /* 0x000fea0003800200 */
.L_x_27949:
        /* <DEDUP_REMOVED lines=30> */
.L_x_27955:
[----:B------:R-:W-:Y:S05]  /*0e40*/  BSYNC.RECONVERGENT B0 ;  /* 0x0000000000007941 */ /* 0x000fea0003800200 */
.L_x_27954:
[----:B------:R-:W-:Y:S01]  /*0e50*/  BSSY.RECONVERGENT B0, `(.L_x_27956) ;  /* 0x000001c000007945 */ /* 0x000fe20003800200 */
.L_x_27957:
        /* <DEDUP_REMOVED lines=28> */
.L_x_27956:
        /* <DEDUP_REMOVED lines=42> */
.L_x_27959:
        /* <DEDUP_REMOVED lines=42> */
.L_x_27969:
        /* <DEDUP_REMOVED lines=44> */
.L_x_27963:
[----:B------:R-:W-:Y:S05]  /*1820*/  BSYNC.RECONVERGENT B1 ;  /* 0x0000000000017941 */ /* 0x000fea0003800200 */
.L_x_27962:
[----:B------:R-:W-:Y:S05]  /*1830*/  @!P0 BRA `(.L_x_27961) ;  /* 0x00000000006c8947 */ /* 0x000fea0003800000 */
[----:B--2---:R-:W1:Y:S01]  /*1840*/  S2R R15, SR_CgaCtaId ;  /* 0x00000000000f7919 */ /* 0x004e620000008800 */
[----:B0-----:R-:W0:Y:S01]  /*1850*/  LDC.64 R12, c[0x0][0x3a0] ;  /* 0x0000e800ff0c7b82 */ /* 0x001e220000000a00 */
[----:B------:R-:W-:-:S04]  /*1860*/  MOV R14, 0x400 ;  /* 0x00000400000e7802 */ /* 0x000fc80000000f00 */
[----:B------:R-:W-:-:S04]  /*1870*/  IADD3 R14, PT, PT, R14, 0x2280, RZ ;  /* 0x000022800e0e7810 */ /* 0x000fc80007ffe0ff */
[----:B-1----:R-:W-:-:S07]  /*1880*/  LEA R33, R15, R14, 0x18 ;  /* 0x0000000e0f217211 */ /* 0x002fce00078ec0ff */
.L_x_27964:
        /* <DEDUP_REMOVED lines=22> */
.L_x_27961:
[----:B------:R-:W-:Y:S05]  /*19f0*/  BSYNC.RECONVERGENT B0 ;  /* 0x0000000000007941 */ /* 0x000fea0003800200 */
.L_x_27960:
[----:B------:R-:W-:Y:S02]  /*1a00*/  USHF.L.U32 UR7, UR13, 0x1, URZ ;  /* 0x000000010d077899 */ /* 0x000fe400080006ff */
[----:B------:R-:W-:-:S04]  /*1a10*/  UIADD3 UR6, UPT, UPT, UR13, UR6, URZ ;  /* 0x000000060d067290 */ /* 0x000fc8000fffe0ff */
[----:B------:R-:W-:-:S09]  /*1a20*/  UISETP.GE.U32.AND UP0, UPT, UR6, UR7, UPT ;  /* 0x000000070600728c */ /* 0x000fd2000bf06070 */
[----:B------:R-:W-:Y:S05]  /*1a30*/  BRA.U !UP0, `(.L_x_27965) ;  /* 0xffffffe908c07547 */ /* 0x000fea000b83ffff */
[----:B------:R-:W-:Y:S05]  /*1a40*/  EXIT ;  /* 0x000000000000794d */ /* 0x000fea0003800000 */
.L_x_27958:
        /* <DEDUP_REMOVED lines=8> */
.L_x_27967:
[----:B------:R-:W-:Y:S05]  /*1ad0*/  BSYNC B0 ;  /* 0x0000000000007941 */ /* 0x000fea0003800000 */
.L_x_27966:
        /* <DEDUP_REMOVED lines=8> */
.L_x_27968:
[----:B------:R-:W-:Y:S05]  /*1b60*/  BRA `(.L_x_27969) ;  /* 0xfffffff8007c7947 */ /* 0x000fea000383ffff */
        .weak           $__internal_150_$__cuda_sm20_div_u16
        .type           $__internal_150_$__cuda_sm20_div_u16,@function
        .size           $__internal_150_$__cuda_sm20_div_u16,(.L_x_58101 - $__internal_150_$__cuda_sm20_div_u16)
$__internal_150_$__cuda_sm20_div_u16:
        /* <DEDUP_REMOVED lines=18> */
[----:B------:R-:W-:Y:S06]  /*1c90*/  RET.REL.NODEC R10 `(_Z9cuda_gemmIiLi256ELi2ELi1ELi128ELi64ELi64ELi32ELi1ELi1EEviiiPT_S1_S1_ii) ;  /* 0xffffffe00ad87950 */ /* 0x000fec0003c3ffff */
.L_x_27970:
        /* <DEDUP_REMOVED lines=14> */
.L_x_58101:


//--------------------- .text._Z9cuda_gemmIiLi256ELi2ELi1ELi128ELi64ELi64ELi32ELi1ELi0EEviiiPT_S1_S1_ii --------------------------
	.section	.text._Z9cuda_gemmIiLi256ELi2ELi1ELi128ELi64ELi64ELi32ELi1ELi0EEviiiPT_S1_S1_ii,"ax",@progbits
	.align	128
        .global         _Z9cuda_gemmIiLi256ELi2ELi1ELi128ELi64ELi64ELi32ELi1ELi0EEviiiPT_S1_S1_ii
        .type           _Z9cuda_gemmIiLi256ELi2ELi1ELi128ELi64ELi64ELi32ELi1ELi0EEviiiPT_S1_S1_ii,@function
        .size           _Z9cuda_gemmIiLi256ELi2ELi1ELi128ELi64ELi64ELi32ELi1ELi0EEviiiPT_S1_S1_ii,(.L_x_58494 - _Z9cuda_gemmIiLi256ELi2ELi1ELi128ELi64ELi64ELi32ELi1ELi0EEviiiPT_S1_S1_ii)
        .other          _Z9cuda_gemmIiLi256ELi2ELi1ELi128ELi64ELi64ELi32ELi1ELi0EEviiiPT_S1_S1_ii,@"STO_CUDA_ENTRY STV_DEFAULT"
_Z9cuda_gemmIiLi256ELi2ELi1ELi128ELi64ELi64ELi32ELi1ELi0EEviiiPT_S1_S1_ii:
.text._Z9cuda_gemmIiLi256ELi2ELi1ELi128ELi64ELi64ELi32ELi1ELi0EEviiiPT_S1_S1_ii:
        /* <DEDUP_REMOVED lines=222> */
.L_x_28052:
        /* <DEDUP_REMOVED lines=36> */
.L_x_27974:
[----:B------:R-:W-:Y:S05]  /*1020*/  BSYNC.RECONVERGENT B1 ;  /* 0x0000000000017941 */ /* 0x000fea0003800200 */
.L_x_27973:
        /* <DEDUP_REMOVED lines=8> */
.L_x_27975:
        /* <DEDUP_REMOVED lines=21> */
.L_x_27972:
[----:B------:R-:W-:Y:S05]  /*1200*/  BSYNC.RECONVERGENT B0 ;  /* 0x0000000000007941 */ /* 0x000fea0003800200 */
.L_x_27971:
        /* <DEDUP_REMOVED lines=25> */
.L_x_27979:
[----:B------:R-:W-:Y:S05]  /*13a0*/  BSYNC.RECONVERGENT B1 ;  /* 0x0000000000017941 */ /* 0x000fea0003800200 */
.L_x_27978:
[----:B------:R-:W-:Y:S05]  /*13b0*/  @!P1 BRA `(.L_x_27977) ;  /* 0x0000000000389947 */ /* 0x000fea0003800000 */
[----:B0-2---:R-:W0:Y:S01]  /*13c0*/  S2R R30, SR_CgaCtaId ;  /* 0x00000000001e7919 */ /* 0x005e220000008800 */
[----:B-1----:R-:W-:-:S05]  /*13d0*/  MOV R29, 0x400 ;  /* 0x00000400001d7802 */ /* 0x002fca0000000f00 */
[----:B------:R-:W-:-:S05]  /*13e0*/  VIADD R29, R29, 0x2280 ;  /* 0x000022801d1d7836 */ /* 0x000fca0000000000 */
[----:B0-----:R-:W-:-:S07]  /*13f0*/  LEA R33, R30, R29, 0x18 ;  /* 0x0000001d1e217211 */ /* 0x001fce00078ec0ff */
.L_x_27980:
        /* <DEDUP_REMOVED lines=10> */
.L_x_27977:
[----:B------:R-:W-:Y:S05]  /*14a0*/  BSYNC.RECONVERGENT B0 ;  /* 0x0000000000007941 */ /* 0x000fea0003800200 */
.L_x_27976:
        /* <DEDUP_REMOVED lines=12> */
.L_x_27983:
        /* <DEDUP_REMOVED lines=10> */
.L_x_27982:
[----:B------:R-:W-:Y:S05]  /*1610*/  BSYNC.RECONVERGENT B0 ;  /* 0x0000000000007941 */ /* 0x000fea0003800200 */
.L_x_27981:
        /* <DEDUP_REMOVED lines=10> */
.L_x_28005:
        /* <DEDUP_REMOVED lines=19> */
.L_x_27986:
        /* <DEDUP_REMOVED lines=10> */
.L_x_27987:
        /* <DEDUP_REMOVED lines=8> */
.L_x_27988:
        /* <DEDUP_REMOVED lines=8> */
.L_x_27989:
        /* <DEDUP_REMOVED lines=10> */
.L_x_27990:
        /* <DEDUP_REMOVED lines=11> */
.L_x_27991:
        /* <DEDUP_REMOVED lines=11> */
.L_x_27992:
        /* <DEDUP_REMOVED lines=11> */
.L_x_27993:
        /* <DEDUP_REMOVED lines=11> */
.L_x_27994:
        /* <DEDUP_REMOVED lines=11> */
.L_x_27995:
        /* <DEDUP_REMOVED lines=11> */
.L_x_27996:
        /* <DEDUP_REMOVED lines=11> */
.L_x_27997:
        /* <DEDUP_REMOVED lines=11> */
.L_x_27998:
        /* <DEDUP_REMOVED lines=11> */
.L_x_27999:
        /* <DEDUP_REMOVED lines=11> */
.L_x_28000:
        /* <DEDUP_REMOVED lines=11> */
.L_x_28001:
        /* <DEDUP_REMOVED lines=8> */
.L_x_28004:
        /* <DEDUP_REMOVED lines=70> */
.L_x_28003:
[----:B------:R-:W-:Y:S05]  /*26a0*/  BSYNC.RECONVERGENT B0 ;  /* 0x0000000000007941 */ /* 0x000fea0003800200 */
.L_x_28002:
[----:B------:R-:W-:Y:S05]  /*26b0*/  BRA.U !UP0, `(.L_x_28005) ;  /* 0xfffffff108007547 */ /* 0x000fea000b83ffff */
[----:B------:R-:W-:Y:S05]  /*26c0*/  BRA `(.L_x_27984) ;  /* 0x0000002000887947 */ /* 0x000fea0003800000 */
.L_x_27985:
[----:B------:R-:W-:-:S09]  /*26d0*/  UISETP.GT.U32.AND UP0, UPT, UR18, 0x1f, UPT ;  /* 0x0000001f1200788c */ /* 0x000fd2000bf04070 */
[----:B------:R-:W-:Y:S05]  /*26e0*/  BRA.U UP0, `(.L_x_28006) ;  /* 0x0000001100007547 */ /* 0x000fea000b800000 */
[----:B------:R-:W-:-:S05]  /*26f0*/  UMOV UR4, URZ ;  /* 0x000000ff00047c82 */ /* 0x000fca0008000000 */
.L_x_28026:
        /* <DEDUP_REMOVED lines=19> */
.L_x_28007:
        /* <DEDUP_REMOVED lines=10> */
.L_x_28008:
        /* <DEDUP_REMOVED lines=8> */
.L_x_28009:
        /* <DEDUP_REMOVED lines=8> */
.L_x_28010:
        /* <DEDUP_REMOVED lines=10> */
.L_x_28011:
        /* <DEDUP_REMOVED lines=11> */
.L_x_28012:
        /* <DEDUP_REMOVED lines=11> */
.L_x_28013:
        /* <DEDUP_REMOVED lines=11> */
.L_x_28014:
        /* <DEDUP_REMOVED lines=11> */
.L_x_28015:
        /* <DEDUP_REMOVED lines=11> */
.L_x_28016:
        /* <DEDUP_REMOVED lines=11> */
.L_x_28017:
        /* <DEDUP_REMOVED lines=11> */
.L_x_28018:
        /* <DEDUP_REMOVED lines=11> */
.L_x_28019:
        /* <DEDUP_REMOVED lines=11> */
.L_x_28020:
        /* <DEDUP_REMOVED lines=11> */
.L_x_28021:
        /* <DEDUP_REMOVED lines=11> */
.L_x_28022:
        /* <DEDUP_REMOVED lines=8> */
.L_x_28025:
        /* <DEDUP_REMOVED lines=68> */
.L_x_28024:
[----:B------:R-:W-:Y:S05]  /*36c0*/  BSYNC.RECONVERGENT B0 ;  /* 0x0000000000007941 */ /* 0x000fea0003800200 */
.L_x_28023:
[----:B------:R-:W-:Y:S05]  /*36d0*/  BRA.U !UP0, `(.L_x_28026) ;  /* 0xfffffff108087547 */ /* 0x000fea000b83ffff */
[----:B------:R-:W-:Y:S05]  /*36e0*/  BRA `(.L_x_27984) ;  /* 0x0000001000807947 */ /* 0x000fea0003800000 */
.L_x_28006:
[----:B------:R-:W-:-:S07]  /*36f0*/  IMAD.MOV.U32 R32, RZ, RZ, RZ ;  /* 0x000000ffff207224 */ /* 0x000fce00078e00ff */
.L_x_28046:
        /* <DEDUP_REMOVED lines=29> */
.L_x_28027:
        /* <DEDUP_REMOVED lines=10> */
.L_x_28028:
        /* <DEDUP_REMOVED lines=10> */
.L_x_28029:
        /* <DEDUP_REMOVED lines=8> */
.L_x_28030:
        /* <DEDUP_REMOVED lines=11> */
.L_x_28031:
        /* <DEDUP_REMOVED lines=11> */
.L_x_28032:
        /* <DEDUP_REMOVED lines=11> */
.L_x_28033:
        /* <DEDUP_REMOVED lines=11> */
.L_x_28034:
        /* <DEDUP_REMOVED lines=11> */
.L_x_28035:
        /* <DEDUP_REMOVED lines=11> */
.L_x_28036:
        /* <DEDUP_REMOVED lines=10> */
.L_x_28037:
        /* <DEDUP_REMOVED lines=10> */
.L_x_28038:
        /* <DEDUP_REMOVED lines=10> */
.L_x_28039:
        /* <DEDUP_REMOVED lines=10> */
.L_x_28040:
        /* <DEDUP_REMOVED lines=10> */
.L_x_28041:
        /* <DEDUP_REMOVED lines=10> */
.L_x_28042:
[----:B------:R-:W-:Y:S05]  /*4270*/  @P5 BRA `(.L_x_28043) ;  /* 0x0000000400985947 */ /* 0x000fea0003800000 */
[----:B------:R-:W-:-:S07]  /*4280*/  IMAD.MOV.U32 R34, RZ, RZ, R3 ;  /* 0x000000ffff227224 */ /* 0x000fce00078e0003 */
.L_x_28045:
        /* <DEDUP_REMOVED lines=67> */
.L_x_28044:
        /* <DEDUP_REMOVED lines=34> */
.L_x_28043:
[----:B------:R-:W-:Y:S05]  /*48e0*/  @!P4 BRA `(.L_x_28046) ;  /* 0xffffffec0084c947 */ /* 0x000fea000383ffff */
.L_x_27984:
        /* <DEDUP_REMOVED lines=40> */
.L_x_28050:
[----:B------:R-:W-:Y:S05]  /*4b70*/  BSYNC.RECONVERGENT B1 ;  /* 0x0000000000017941 */ /* 0x000fea0003800200 */
.L_x_28049:
[----:B------:R-:W-:Y:S05]  /*4b80*/  @!P2 BRA `(.L_x_28048) ;  /* 0x00000000006ca947 */ /* 0x000fea0003800000 */
[----:B------:R-:W5:Y:S01]  /*4b90*/  S2R R55, SR_CgaCtaId ;  /* 0x0000000000377919 */ /* 0x000f620000008800 */
[----:B0-234-:R-:W-:-:S05]  /*4ba0*/  MOV R28, 0x400 ;  /* 0x00000400001c7802 */ /* 0x01dfca0000000f00 */
[----:B------:R-:W-:-:S05]  /*4bb0*/  VIADD R28, R28, 0x2280 ;  /* 0x000022801c1c7836 */ /* 0x000fca0000000000 */
[----:B-----5:R-:W-:-:S07]  /*4bc0*/  LEA R55, R55, R28, 0x18 ;  /* 0x0000001c37377211 */ /* 0x020fce00078ec0ff */
.L_x_28051:
        /* <DEDUP_REMOVED lines=23> */
.L_x_28048:
[----:B------:R-:W-:Y:S05]  /*4d40*/  BSYNC.RECONVERGENT B0 ;  /* 0x0000000000007941 */ /* 0x000fea0003800200 */
.L_x_28047:
[----:B------:R-:W5:Y:S02]  /*4d50*/  LDCU UR4, c[0x0][0x374] ;  /* 0x00006e80ff0477ac */ /* 0x000f640008000800 */
[----:B-----5:R-:W-:Y:S02]  /*4d60*/  UIADD3 UR10, UPT, UPT, UR4, UR10, URZ ;  /* 0x0000000a040a7290 */ /* 0x020fe4000fffe0ff */
[----:B------:R-:W-:-:S04]  /*4d70*/  USHF.L.U32 UR4, UR4, 0x1, URZ ;  /* 0x0000000104047899 */ /* 0x000fc800080006ff */
[----:B------:R-:W-:-:S09]  /*4d80*/  UISETP.GE.U32.AND UP0, UPT, UR10, UR4, UPT ;  /* 0x000000040a00728c */ /* 0x000fd2000bf06070 */
[----:B------:R-:W-:Y:S05]  /*4d90*/  BRA.U !UP0, `(.L_x_28052) ;  /* 0xffffffc108107547 */ /* 0x000fea000b83ffff */
[----:B------:R-:W-:Y:S05]  /*4da0*/  EXIT ;  /* 0x000000000000794d */ /* 0x000fea0003800000 */
.L_x_28053:
        /* <DEDUP_REMOVED lines=13> */
.L_x_58494:


//--------------------- .text._Z9cuda_gemmIiLi256ELi2ELi1ELi128ELi64ELi64ELi32ELi0ELi1EEviiiPT_S1_S1_ii --------------------------
	.section	.text._Z9cuda_gemmIiLi256ELi2ELi1ELi128ELi64ELi64ELi32ELi0ELi1EEviiiPT_S1_S1_ii,"ax",@progbits
	.align	128
        .global         _Z9cuda_gemmIiLi256ELi2ELi1ELi128ELi64ELi64ELi32ELi0ELi1EEviiiPT_S1_S1_ii
        .type           _Z9cuda_gemmIiLi256ELi2ELi1ELi128ELi64ELi64ELi32ELi0ELi1EEviiiPT_S1_S1_ii,@function
        .size           _Z9cuda_gemmIiLi256ELi2ELi1ELi128ELi64ELi64ELi32ELi0ELi1EEviiiPT_S1_S1_ii,(.L_x_58102 - _Z9cuda_gemmIiLi256ELi2ELi1ELi128ELi64ELi64ELi32ELi0ELi1EEviiiPT_S1_S1_ii)
        .other          _Z9cuda_gemmIiLi256ELi2ELi1ELi128ELi64ELi64ELi32ELi0ELi1EEviiiPT_S1_S1_ii,@"STO_CUDA_ENTRY STV_DEFAULT"
_Z9cuda_gemmIiLi256ELi2ELi1ELi128ELi64ELi64ELi32ELi0ELi1EEviiiPT_S1_S1_ii:
.text._Z9cuda_gemmIiLi256ELi2ELi1ELi128ELi64ELi64ELi32ELi0ELi1EEviiiPT_S1_S1_ii:
        /* <DEDUP_REMOVED lines=40> */
.L_x_28054:
[----:B------:R-:W0:Y:S02]  /*0280*/  S2UR UR5, SR_CTAID.X ;  /* 0x00000000000579c3 */ /* 0x000e240000002500 */
[----:B0-----:R-:W-:Y:S02]  /*0290*/  USHF.R.U32.HI UR4, URZ, 0x6, UR5 ;  /* 0x00000006ff047899 */ /* 0x001fe40008011605 */
[----:B------:R-:W-:-:S12]  /*02a0*/  ULOP3.LUT UR5, UR5, 0x3f, URZ, 0xc0, !UPT ;  /* 0x0000003f05057892 */ /* 0x000fd8000f8ec0ff */
.L_x_28055:
        /* <DEDUP_REMOVED lines=84> */
[----:B------:R-:W-:Y:S05]  /*07f0*/  CALL.REL.NOINC `($__internal_151_$__cuda_sm20_div_u16) ;  /* 0x00000014009c7944 */ /* 0x000fea0003c00000 */
        /* <DEDUP_REMOVED lines=23> */
.L_x_28077:
        /* <DEDUP_REMOVED lines=32> */
.L_x_28059:
[----:B------:R-:W-:Y:S05]  /*0b70*/  BSYNC.RECONVERGENT B1 ;  /* 0x0000000000017941 */ /* 0x000fea0003800200 */
.L_x_28058:
        /* <DEDUP_REMOVED lines=10> */
.L_x_28060:
        /* <DEDUP_REMOVED lines=27> */
.L_x_28057:
[----:B------:R-:W-:Y:S05]  /*0dd0*/  BSYNC.RECONVERGENT B0 ;  /* 0x0000000000007941 */ /* 0x000fea0003800200 */
.L_x_28056:
        /* <DEDUP_REMOVED lines=18> */
.L_x_28064:
[----:B------:R-:W-:Y:S05]  /*0f00*/  BSYNC.RECONVERGENT B1 ;  /* 0x0000000000017941 */ /* 0x000fea0003800200 */
.L_x_28063:
[----:B------:R-:W-:Y:S05]  /*0f10*/  @!P1 BRA `(.L_x_28062) ;  /* 0x0000000000389947 */ /* 0x000fea0003800000 */
[----:B0-----:R-:W0:Y:S01]  /*0f20*/  S2R R28, SR_CgaCtaId ;  /* 0x00000000001c7919 */ /* 0x001e220000008800 */
[----:B-1----:R-:W-:-:S05]  /*0f30*/  MOV R27, 0x400 ;  /* 0x00000400001b7802 */ /* 0x002fca0000000f00 */
[----:B------:R-:W-:-:S05]  /*0f40*/  VIADD R27, R27, 0x2280 ;  /* 0x000022801b1b7836 */ /* 0x000fca0000000000 */
[----:B0-----:R-:W-:-:S07]  /*0f50*/  LEA R31, R28, R27, 0x18 ;  /* 0x0000001b1c1f7211 */ /* 0x001fce00078ec0ff */
.L_x_28065:
        /* <DEDUP_REMOVED lines=10> */
.L_x_28062:
[----:B------:R-:W-:Y:S05]  /*1000*/  BSYNC.RECONVERGENT B0 ;  /* 0x0000000000007941 */ /* 0x000fea0003800200 */
.L_x_28061:
        /* <DEDUP_REMOVED lines=20> */
.L_x_28067:
[----:B------:R-:W-:Y:S05]  /*1150*/  BSYNC.RECONVERGENT B0 ;  /* 0x0000000000007941 */ /* 0x000fea0003800200 */
.L_x_28066:
[----:B------:R-:W-:Y:S01]  /*1160*/  BSSY.RECONVERGENT B0, `(.L_x_28068) ;  /* 0x000001d000007945 */ /* 0x000fe20003800200 */
.L_x_28069:
        /* <DEDUP_REMOVED lines=29> */
.L_x_28068:
        /* <DEDUP_REMOVED lines=25> */
.L_x_28071:
        /* <DEDUP_REMOVED lines=41> */
.L_x_28081:
        /* <DEDUP_REMOVED lines=48> */
.L_x_28075:
[----:B------:R-:W-:Y:S05]  /*1a60*/  BSYNC.RECONVERGENT B1 ;  /* 0x0000000000017941 */ /* 0x000fea0003800200 */
.L_x_28074:
        /* <DEDUP_REMOVED lines=10> */
.L_x_28076:
        /* <DEDUP_REMOVED lines=30> */
.L_x_28073:
[----:B------:R-:W-:Y:S05]  /*1cf0*/  BSYNC.RECONVERGENT B0 ;  /* 0x0000000000007941 */ /* 0x000fea0003800200 */
.L_x_28072:
[----:B------:R-:W-:Y:S02]  /*1d00*/  USHF.L.U32 UR6, UR19, 0x1, URZ ;  /* 0x0000000113067899 */ /* 0x000fe400080006ff */
[----:B------:R-:W-:-:S04]  /*1d10*/  UIADD3 UR8, UPT, UPT, UR19, UR8, URZ ;  /* 0x0000000813087290 */ /* 0x000fc8000fffe0ff */
[----:B------:R-:W-:-:S09]  /*1d20*/  UISETP.GE.U32.AND UP0, UPT, UR8, UR6, UPT ;  /* 0x000000060800728c */ /* 0x000fd2000bf06070 */
[----:B------:R-:W-:Y:S05]  /*1d30*/  BRA.U !UP0, `(.L_x_28077) ;  /* 0xffffffed080c7547 */ /* 0x000fea000b83ffff */
[----:B------:R-:W-:Y:S05]  /*1d40*/  EXIT ;  /* 0x000000000000794d */ /* 0x000fea0003800000 */
.L_x_28070:
        /* <DEDUP_REMOVED lines=8> */
.L_x_28079:
[----:B------:R-:W-:Y:S05]  /*1dd0*/  BSYNC B0 ;  /* 0x0000000000007941 */ /* 0x000fea0003800000 */
.L_x_28078:
        /* <DEDUP_REMOVED lines=8> */
.L_x_28080:
[----:B------:R-:W-:Y:S05]  /*1e60*/  BRA `(.L_x_28081) ;  /* 0xfffffff8003c7947 */ /* 0x000fea000383ffff */
        .weak           $__internal_151_$__cuda_sm20_div_u16
        .type           $__internal_151_$__cuda_sm20_div_u16,@function
        .size           $__internal_151_$__cuda_sm20_div_u16,(.L_x_58102 - $__internal_151_$__cuda_sm20_div_u16)
$__internal_151_$__cuda_sm20_div_u16:
        /* <DEDUP_REMOVED lines=18> */
[----:B------:R-:W-:Y:S06]  /*1f90*/  RET.REL.NODEC R2 `(_Z9cuda_gemmIiLi256ELi2ELi1ELi128ELi64ELi64ELi32ELi0ELi1EEviiiPT_S1_S1_ii) ;  /* 0xffffffe002187950 */ /* 0x000fec0003c3ffff */
.L_x_28082:
        /* <DEDUP_REMOVED lines=14> */
.L_x_58102:


//--------------------- .text._Z9cuda_gemmIiLi256ELi2ELi1ELi128ELi64ELi64ELi32ELi0ELi0EEviiiPT_S1_S1_ii --------------------------
	.section	.text._Z9cuda_gemmIiLi256ELi2ELi1ELi128ELi64ELi64ELi32ELi0ELi0EEviiiPT_S1_S1_ii,"ax",@progbits
	.align	128
        .global         _Z9cuda_gemmIiLi256ELi2ELi1ELi128ELi64ELi64ELi32ELi0ELi0EEviiiPT_S1_S1_ii
        .type           _Z9cuda_gemmIiLi256ELi2ELi1ELi128ELi64ELi64ELi32ELi0ELi0EEviiiPT_S1_S1_ii,@function
        .size           _Z9cuda_gemmIiLi256ELi2ELi1ELi128ELi64ELi64ELi32ELi0ELi0EEviiiPT_S1_S1_ii,(.L_x_58496 - _Z9cuda_gemmIiLi256ELi2ELi1ELi128ELi64ELi64ELi32ELi0ELi0EEviiiPT_S1_S1_ii)
        .other          _Z9cuda_gemmIiLi256ELi2ELi1ELi128ELi64ELi64ELi32ELi0ELi0EEviiiPT_S1_S1_ii,@"STO_CUDA_ENTRY STV_DEFAULT"
_Z9cuda_gemmIiLi256ELi2ELi1ELi128ELi64ELi64ELi32ELi0ELi0EEviiiPT_S1_S1_ii:
.text._Z9cuda_gemmIiLi256ELi2ELi1ELi128ELi64ELi64ELi32ELi0ELi0EEviiiPT_S1_S1_ii:
        /* <DEDUP_REMOVED lines=41> */
.L_x_28083:
[----:B------:R-:W0:Y:S02]  /*0290*/  S2UR UR11, SR_CTAID.X ;  /* 0x00000000000b79c3 */ /* 0x000e240000002500 */
[----:B0-----:R-:W-:Y:S02]  /*02a0*/  USHF.R.U32.HI UR10, URZ, 0x6, UR11 ;  /* 0x00000006ff0a7899 */ /* 0x001fe4000801160b */
[----:B------:R-:W-:-:S12]  /*02b0*/  ULOP3.LUT UR11, UR11, 0x3f, URZ, 0xc0, !UPT ;  /* 0x0000003f0b0b7892 */ /* 0x000fd8000f8ec0ff */
.L_x_28084:
        /* <DEDUP_REMOVED lines=224> */
.L_x_28166:
        /* <DEDUP_REMOVED lines=37> */
.L_x_28088:
[----:B------:R-:W-:Y:S05]  /*1310*/  BSYNC.RECONVERGENT B1 ;  /* 0x0000000000017941 */ /* 0x000fea0003800200 */
.L_x_28087:
        /* <DEDUP_REMOVED lines=9> */
.L_x_28089:
        /* <DEDUP_REMOVED lines=22> */
.L_x_28086:
[----:B------:R-:W-:Y:S05]  /*1510*/  BSYNC.RECONVERGENT B0 ;  /* 0x0000000000007941 */ /* 0x000fea0003800200 */
.L_x_28085:
        /* <DEDUP_REMOVED lines=27> */
.L_x_28093:
[----:B------:R-:W-:Y:S05]  /*16d0*/  BSYNC.RECONVERGENT B1 ;  /* 0x0000000000017941 */ /* 0x000fea0003800200 */
.L_x_28092:
[----:B------:R-:W-:Y:S05]  /*16e0*/  @!P1 BRA `(.L_x_28091) ;  /* 0x0000000000389947 */ /* 0x000fea0003800000 */
[----:B-1----:R-:W1:Y:S01]  /*16f0*/  S2R R30, SR_CgaCtaId ;  /* 0x00000000001e7919 */ /* 0x002e620000008800 */
[----:B0-----:R-:W-:-:S05]  /*1700*/  MOV R29, 0x400 ;  /* 0x00000400001d7802 */ /* 0x001fca0000000f00 */
[----:B------:R-:W-:-:S05]  /*1710*/  VIADD R29, R29, 0x2280 ;  /* 0x000022801d1d7836 */ /* 0x000fca0000000000 */
[----:B-1----:R-:W-:-:S07]  /*1720*/  LEA R35, R30, R29, 0x18 ;  /* 0x0000001d1e237211 */ /* 0x002fce00078ec0ff */
.L_x_28094:
        /* <DEDUP_REMOVED lines=10> */
.L_x_28091:
[----:B------:R-:W-:Y:S05]  /*17d0*/  BSYNC.RECONVERGENT B0 ;  /* 0x0000000000007941 */ /* 0x000fea0003800200 */
.L_x_28090:
        /* <DEDUP_REMOVED lines=13> */
.L_x_28097:
        /* <DEDUP_REMOVED lines=10> */
.L_x_28096:
[----:B0-----:R-:W-:Y:S05]  /*1950*/  BSYNC.RECONVERGENT B0 ;  /* 0x0000000000007941 */ /* 0x001fea0003800200 */
.L_x_28095:
[----:B------:R-:W-:Y:S01]  /*1960*/  BAR.SYNC.DEFER_BLOCKING 0x0 ;  /* 0x0000000000007b1d */ /* 0x000fe20000010000 */
[----:B------:R-:W-:-:S09]  /*1970*/  UISETP.GE.AND UP0, UPT, UR5, 0x1, UPT ;  /* 0x000000010500788c */ /* 0x000fd2000bf06270 */
[----:B------:R-:W-:Y:S05]  /*1980*/  BRA.U !UP0, `(.L_x_28098) ;  /* 0x0000003108bc7547 */ /* 0x000fea000b800000 */
[----:B------:R-:W-:-:S09]  /*1990*/  UISETP.NE.AND UP0, UPT, UR19, 0x1, UPT ;  /* 0x000000011300788c */ /* 0x000fd2000bf05270 */
[----:B------:R-:W-:Y:S05]  /*19a0*/  BRA.U UP0, `(.L_x_28099) ;  /* 0x00000011001c7547 */ /* 0x000fea000b800000 */
[----:B------:R-:W-:-:S05]  /*19b0*/  UMOV UR4, URZ ;  /* 0x000000ff00047c82 */ /* 0x000fca0008000000 */
.L_x_28119:
        /* <DEDUP_REMOVED lines=20> */
.L_x_28100:
        /* <DEDUP_REMOVED lines=10> */
.L_x_28101:
        /* <DEDUP_REMOVED lines=10> */
.L_x_28102:
        /* <DEDUP_REMOVED lines=10> */
.L_x_28103:
        /* <DEDUP_REMOVED lines=10> */
.L_x_28104:
        /* <DEDUP_REMOVED lines=11> */
.L_x_28105:
        /* <DEDUP_REMOVED lines=11> */
.L_x_28106:
        /* <DEDUP_REMOVED lines=11> */
.L_x_28107:
        /* <DEDUP_REMOVED lines=11> */
.L_x_28108:
        /* <DEDUP_REMOVED lines=11> */
.L_x_28109:
        /* <DEDUP_REMOVED lines=11> */
.L_x_28110:
        /* <DEDUP_REMOVED lines=11> */
.L_x_28111:
        /* <DEDUP_REMOVED lines=11> */
.L_x_28112:
        /* <DEDUP_REMOVED lines=11> */
.L_x_28113:
        /* <DEDUP_REMOVED lines=11> */
.L_x_28114:
        /* <DEDUP_REMOVED lines=11> */
.L_x_28115:
        /* <DEDUP_REMOVED lines=9> */
.L_x_28118:
        /* <DEDUP_REMOVED lines=69> */
.L_x_28117:
[----:B------:R-:W-:Y:S05]  /*29f0*/  BSYNC.RECONVERGENT B0 ;  /* 0x0000000000007941 */ /* 0x000fea0003800200 */
.L_x_28116:
[----:B------:R-:W-:Y:S05]  /*2a00*/  BRA.U !UP0, `(.L_x_28119) ;  /* 0xffffffed08ec7547 */ /* 0x000fea000b83ffff */
[----:B------:R-:W-:Y:S05]  /*2a10*/  BRA `(.L_x_28098) ;  /* 0x0000002000987947 */ /* 0x000fea0003800000 */
.L_x_28099:
[----:B------:R-:W-:-:S13]  /*2a20*/  ISETP.GT.U32.AND P0, PT, R30, 0x1f, PT ;  /* 0x0000001f1e00780c */ /* 0x000fda0003f04070 */
[----:B------:R-:W-:Y:S05]  /*2a30*/  @P0 BRA `(.L_x_28120) ;  /* 0x0000001000140947 */ /* 0x000fea0003800000 */
[----:B------:R-:W-:-:S05]  /*2a40*/  UMOV UR4, URZ ;  /* 0x000000ff00047c82 */ /* 0x000fca0008000000 */
.L_x_28140:
        /* <DEDUP_REMOVED lines=20> */
.L_x_28121:
        /* <DEDUP_REMOVED lines=10> */
.L_x_28122:
        /* <DEDUP_REMOVED lines=10> */
.L_x_28123:
        /* <DEDUP_REMOVED lines=10> */
.L_x_28124:
        /* <DEDUP_REMOVED lines=10> */
.L_x_28125:
        /* <DEDUP_REMOVED lines=11> */
.L_x_28126:
        /* <DEDUP_REMOVED lines=11> */
.L_x_28127:
        /* <DEDUP_REMOVED lines=11> */
.L_x_28128:
        /* <DEDUP_REMOVED lines=11> */
.L_x_28129:
        /* <DEDUP_REMOVED lines=11> */
.L_x_28130:
        /* <DEDUP_REMOVED lines=11> */
.L_x_28131:
        /* <DEDUP_REMOVED lines=11> */
.L_x_28132:
        /* <DEDUP_REMOVED lines=11> */
.L_x_28133:
        /* <DEDUP_REMOVED lines=11> */
.L_x_28134:
        /* <DEDUP_REMOVED lines=11> */
.L_x_28135:
        /* <DEDUP_REMOVED lines=11> */
.L_x_28136:
        /* <DEDUP_REMOVED lines=9> */
.L_x_28139:
        /* <DEDUP_REMOVED lines=67> */
.L_x_28138:
[----:B------:R-:W-:Y:S05]  /*3a60*/  BSYNC.RECONVERGENT B0 ;  /* 0x0000000000007941 */ /* 0x000fea0003800200 */
.L_x_28137:
[----:B------:R-:W-:Y:S05]  /*3a70*/  BRA.U !UP0, `(.L_x_28140) ;  /* 0xffffffed08f47547 */ /* 0x000fea000b83ffff */
[----:B------:R-:W-:Y:S05]  /*3a80*/  BRA `(.L_x_28098) ;  /* 0x00000010007c7947 */ /* 0x000fea0003800000 */
.L_x_28120:
[----:B-1----:R-:W-:-:S07]  /*3a90*/  IMAD.MOV.U32 R35, RZ, RZ, RZ ;  /* 0x000000ffff237224 */ /* 0x002fce00078e00ff */
.L_x_28160:
        /* <DEDUP_REMOVED lines=19> */
.L_x_28141:
        /* <DEDUP_REMOVED lines=10> */
.L_x_28142:
        /* <DEDUP_REMOVED lines=10> */
.L_x_28143:
        /* <DEDUP_REMOVED lines=10> */
.L_x_28144:
        /* <DEDUP_REMOVED lines=11> */
.L_x_28145:
        /* <DEDUP_REMOVED lines=11> */
.L_x_28146:
        /* <DEDUP_REMOVED lines=11> */
.L_x_28147:
        /* <DEDUP_REMOVED lines=11> */
.L_x_28148:
        /* <DEDUP_REMOVED lines=11> */
.L_x_28149:
        /* <DEDUP_REMOVED lines=11> */
.L_x_28150:
        /* <DEDUP_REMOVED lines=11> */
.L_x_28151:
        /* <DEDUP_REMOVED lines=11> */
.L_x_28152:
        /* <DEDUP_REMOVED lines=11> */
.L_x_28153:
        /* <DEDUP_REMOVED lines=11> */
.L_x_28154:
        /* <DEDUP_REMOVED lines=11> */
.L_x_28155:
        /* <DEDUP_REMOVED lines=11> */
.L_x_28156:
[----:B------:R-:W-:Y:S05]  /*45f0*/  @P4 BRA `(.L_x_28157) ;  /* 0x00000004009c4947 */ /* 0x000fea0003800000 */
[----:B------:R-:W-:-:S07]  /*4600*/  IMAD.MOV.U32 R51, RZ, RZ, R48 ;  /* 0x000000ffff337224 */ /* 0x000fce00078e0030 */
.L_x_28159:
        /* <DEDUP_REMOVED lines=68> */
.L_x_28158:
        /* <DEDUP_REMOVED lines=34> */
.L_x_28157:
[----:B------:R-:W-:Y:S05]  /*4c70*/  @!P5 BRA `(.L_x_28160) ;  /* 0xffffffec0088d947 */ /* 0x000fea000383ffff */
.L_x_28098:
        /* <DEDUP_REMOVED lines=123> */
.L_x_28164:
[----:B------:R-:W-:Y:S05]  /*5430*/  BSYNC.RECONVERGENT B1 ;  /* 0x0000000000017941 */ /* 0x000fea0003800200 */
.L_x_28163:
        /* <DEDUP_REMOVED lines=13> */
.L_x_28165:
        /* <DEDUP_REMOVED lines=105> */
.L_x_28162:
[----:B------:R-:W-:Y:S05]  /*5ba0*/  BSYNC.RECONVERGENT B0 ;  /* 0x0000000000007941 */ /* 0x000fea0003800200 */
.L_x_28161:
[----:B------:R-:W5:Y:S02]  /*5bb0*/  LDCU UR4, c[0x0][0x374] ;  /* 0x00006e80ff0477ac */ /* 0x000f640008000800 */
[----:B-----5:R-:W-:Y:S02]  /*5bc0*/  UIADD3 UR11, UPT, UPT, UR4, UR11, URZ ;  /* 0x0000000b040b7290 */ /* 0x020fe4000fffe0ff */
[----:B------:R-:W-:-:S04]  /*5bd0*/  USHF.L.U32 UR4, UR4, 0x1, URZ ;  /* 0x0000000104047899 */ /* 0x000fc800080006ff */
[----:B------:R-:W-:-:S09]  /*5be0*/  UISETP.GE.U32.AND UP0, UPT, UR11, UR4, UPT ;  /* 0x000000040b00728c */ /* 0x000fd2000bf06070 */
[----:B------:R-:W-:Y:S05]  /*5bf0*/  BRA.U !UP0, `(.L_x_28166) ;  /* 0xffffffb508307547 */ /* 0x000fea000b83ffff */
[----:B------:R-:W-:Y:S05]  /*5c00*/  EXIT ;  /* 0x000000000000794d */ /* 0x000fea0003800000 */
.L_x_28167:
        /* <DEDUP_REMOVED lines=15> */
.L_x_58496:


//--------------------- .text._Z9cuda_gemmIiLi256ELi2ELi1ELi128ELi32ELi32ELi32ELi1ELi1EEviiiPT_S1_S1_ii --------------------------
	.section	.text._Z9cuda_gemmIiLi256ELi2ELi1ELi128ELi32ELi32ELi32ELi1ELi1EEviiiPT_S1_S1_ii,"ax",@progbits
	.align	128
        .global         _Z9cuda_gemmIiLi256ELi2ELi1ELi128ELi32ELi32ELi32ELi1ELi1EEviiiPT_S1_S1_ii
        .type           _Z9cuda_gemmIiLi256ELi2ELi1ELi128ELi32ELi32ELi32ELi1ELi1EEviiiPT_S1_S1_ii,@function
        .size           _Z9cuda_gemmIiLi256ELi2ELi1ELi128ELi32ELi32ELi32ELi1ELi1EEviiiPT_S1_S1_ii,(.L_x_58103 - _Z9cuda_gemmIiLi256ELi2ELi1ELi128ELi32ELi32ELi32ELi1ELi1EEviiiPT_S1_S1_ii)
        .other          _Z9cuda_gemmIiLi256ELi2ELi1ELi128ELi32ELi32ELi32ELi1ELi1EEviiiPT_S1_S1_ii,@"STO_CUDA_ENTRY STV_DEFAULT"
_Z9cuda_gemmIiLi256ELi2ELi1ELi128ELi32ELi32ELi32ELi1ELi1EEviiiPT_S1_S1_ii:
.text._Z9cuda_gemmIiLi256ELi2ELi1ELi128ELi32ELi32ELi32ELi1ELi1EEviiiPT_S1_S1_ii:
        /* <DEDUP_REMOVED lines=8> */
[----:B------:R-:W-:Y:S05]  /*0080*/  CALL.REL.NOINC `($__internal_152_$__cuda_sm20_div_u16) ;  /* 0x0000002000307944 */ /* 0x000fea0003c00000 */
        /* <DEDUP_REMOVED lines=15> */
.L_x_28170:
        /* <DEDUP_REMOVED lines=13> */
.L_x_28169:
[----:B--2---:R-:W-:Y:S05]  /*0250*/  BSYNC.RECONVERGENT B0 ;  /* 0x0000000000007941 */ /* 0x004fea0003800200 */
.L_x_28168:
[----:B------:R-:W-:Y:S01]  /*0260*/  BSSY.RECONVERGENT B0, `(.L_x_28171) ;  /* 0x0000028000007945 */ /* 0x000fe20003800200 */
[----:B0-----:R-:W-:-:S07]  /*0270*/  LEA R5, R17, R14, 0x18 ;  /* 0x0000000e11057211 */ /* 0x001fce00078ec0ff */
.L_x_28172:
        /* <DEDUP_REMOVED lines=39> */
.L_x_28171:
        /* <DEDUP_REMOVED lines=55> */
.L_x_28190:
        /* <DEDUP_REMOVED lines=44> */
.L_x_28176:
[----:B------:R-:W-:Y:S05]  /*0b20*/  BSYNC.RECONVERGENT B1 ;  /* 0x0000000000017941 */ /* 0x000fea0003800200 */
.L_x_28175:
        /* <DEDUP_REMOVED lines=9> */
.L_x_28179:
        /* <DEDUP_REMOVED lines=27> */
.L_x_28178:
[----:B------:R-:W-:Y:S05]  /*0d70*/  BSYNC.RECONVERGENT B1 ;  /* 0x0000000000017941 */ /* 0x000fea0003800200 */
.L_x_28177:
        /* <DEDUP_REMOVED lines=20> */
.L_x_28181:
[----:B------:R-:W-:Y:S05]  /*0ec0*/  BSYNC.RECONVERGENT B1 ;  /* 0x0000000000017941 */ /* 0x000fea0003800200 */
.L_x_28180:
[----:B------:R-:W-:Y:S05]  /*0ed0*/  @!P1 BRA `(.L_x_28174) ;  /* 0x00000000003c9947 */ /* 0x000fea0003800000 */
[----:B-123--:R-:W0:Y:S01]  /*0ee0*/  S2R R12, SR_CgaCtaId ;  /* 0x00000000000c7919 */ /* 0x00ee220000008800 */
[----:B----4-:R-:W-:-:S05]  /*0ef0*/  MOV R11, 0x400 ;  /* 0x00000400000b7802 */ /* 0x010fca0000000f00 */
[----:B------:R-:W-:-:S05]  /*0f00*/  VIADD R11, R11, 0x1280 ;  /* 0x000012800b0b7836 */ /* 0x000fca0000000000 */
[----:B0-----:R-:W-:-:S07]  /*0f10*/  LEA R14, R12, R11, 0x18 ;  /* 0x0000000b0c0e7211 */ /* 0x001fce00078ec0ff */
.L_x_28182:
        /* <DEDUP_REMOVED lines=11> */
.L_x_28174:
[----:B------:R-:W-:Y:S05]  /*0fd0*/  BSYNC.RECONVERGENT B0 ;  /* 0x0000000000007941 */ /* 0x000fea0003800200 */
.L_x_28173:
        /* <DEDUP_REMOVED lines=56> */
.L_x_28184:
        /* <DEDUP_REMOVED lines=35> */
.L_x_28207:
        /* <DEDUP_REMOVED lines=54> */
.L_x_28188:
[----:B------:R-:W-:Y:S05]  /*18f0*/  BSYNC.RECONVERGENT B1 ;  /* 0x0000000000017941 */ /* 0x000fea0003800200 */
.L_x_28187:
[----:B------:R-:W-:Y:S05]  /*1900*/  @!P0 BRA `(.L_x_28186) ;  /* 0x0000000000748947 */ /* 0x000fea0003800000 */
[----:B0-2---:R-:W0:Y:S01]  /*1910*/  S2R R15, SR_CgaCtaId ;  /* 0x00000000000f7919 */ /* 0x005e220000008800 */
[----:B------:R-:W1:Y:S01]  /*1920*/  LDC.64 R12, c[0x0][0x3a0] ;  /* 0x0000e800ff0c7b82 */ /* 0x000e620000000a00 */
[----:B------:R-:W-:-:S05]  /*1930*/  MOV R14, 0x400 ;  /* 0x00000400000e7802 */ /* 0x000fca0000000f00 */
[----:B------:R-:W-:-:S05]  /*1940*/  VIADD R14, R14, 0x1280 ;  /* 0x000012800e0e7836 */ /* 0x000fca0000000000 */
[----:B0-----:R-:W-:-:S07]  /*1950*/  LEA R31, R15, R14, 0x18 ;  /* 0x0000000e0f1f7211 */ /* 0x001fce00078ec0ff */
.L_x_28189:
        /* <DEDUP_REMOVED lines=24> */
.L_x_28186:
[----:B------:R-:W-:Y:S05]  /*1ae0*/  BSYNC.RECONVERGENT B0 ;  /* 0x0000000000007941 */ /* 0x000fea0003800200 */
.L_x_28185:
[----:B------:R-:W-:Y:S02]  /*1af0*/  USHF.L.U32 UR7, UR14, 0x1, URZ ;  /* 0x000000010e077899 */ /* 0x000fe400080006ff */
[----:B------:R-:W-:-:S04]  /*1b00*/  UIADD3 UR6, UPT, UPT, UR14, UR6, URZ ;  /* 0x000000060e067290 */ /* 0x000fc8000fffe0ff */
[----:B------:R-:W-:-:S09]  /*1b10*/  UISETP.GE.U32.AND UP0, UPT, UR6, UR7, UPT ;  /* 0x000000070600728c */ /* 0x000fd2000bf06070 */
[----:B------:R-:W-:Y:S05]  /*1b20*/  BRA.U !UP0, `(.L_x_28190) ;  /* 0xffffffed084c7547 */ /* 0x000fea000b83ffff */
[----:B------:R-:W-:Y:S05]  /*1b30*/  EXIT ;  /* 0x000000000000794d */ /* 0x000fea0003800000 */
.L_x_28183:
[----:B------:R-:W-:Y:S01]  /*1b40*/  IMAD.MOV.U32 R40, RZ, RZ, R12 ;  /* 0x000000ffff287224 */ /* 0x000fe200078e000c */
[----:B------:R-:W-:Y:S01]  /*1b50*/  MOV R38, 0xffffffff ;  /* 0xffffffff00267802 */ /* 0x000fe20000000f00 */
[----:B------:R-:W-:-:S07]  /*1b60*/  IMAD.MOV.U32 R39, RZ, RZ, 0x1f ;  /* 0x0000001fff277424 */ /* 0x000fce00078e00ff */
[----:B01----:R-:W-:Y:S05]  /*1b70*/  WARPSYNC.COLLECTIVE R38, `(.L_x_28191) ;  /* 0x0000000026087348 */ /* 0x003fea0003c00000 */
[----:B-1----:R1:W2:Y:S02]  /*1b80*/  SHFL.IDX P1, R42, R41, R40, R39 ;  /* 0x00000028292a7389 */ /* 0x0022a40000020027 */
[----:B012---:R-:W-:Y:S05]  /*1b90*/  ENDCOLLECTIVE ;  /* 0x000000000000791b */ /* 0x007fea0003800000 */
.L_x_28191:
[----:B------:R-:W-:Y:S02]  /*1ba0*/  IMAD.MOV.U32 R40, RZ, RZ, R36 ;  /* 0x000000ffff287224 */ /* 0x000fe400078e0024 */
[----:B------:R-:W-:-:S07]  /*1bb0*/  IMAD.MOV.U32 R43, RZ, RZ, R42 ;  /* 0x000000ffff2b7224 */ /* 0x000fce00078e002a */
[----:B------:R-:W-:Y:S05]  /*1bc0*/  WARPSYNC.COLLECTIVE R38, `(.L_x_28192) ;  /* 0x0000000026087348 */ /* 0x000fea0003c00000 */
[----:B------:R0:W1:Y:S02]  /*1bd0*/  SHFL.IDX P1, R42, R41, R40, R39 ;  /* 0x00000028292a7389 */ /* 0x0000640000020027 */
[----:B01----:R-:W-:Y:S05]  /*1be0*/  ENDCOLLECTIVE ;  /* 0x000000000000791b */ /* 0x003fea0003800000 */
.L_x_28192:
[----:B------:R-:W-:Y:S01]  /*1bf0*/  IMAD.MOV.U32 R40, RZ, RZ, R35 ;  /* 0x000000ffff287224 */ /* 0x000fe200078e0023 */
[----:B------:R-:W-:Y:S01]  /*1c00*/  MOV R44, R42 ;  /* 0x0000002a002c7202 */ /* 0x000fe20000000f00 */
[----:B------:R-:W-:-:S04]  /*1c10*/  IMAD R42, R24, R43, RZ ;  /* 0x0000002b182a7224 */ /* 0x000fc800078e02ff */
[----:B------:R-:W-:-:S07]  /*1c20*/  IMAD R43, R23, R44, R42 ;  /* 0x0000002c172b7224 */ /* 0x000fce00078e022a */
[----:B------:R-:W-:Y:S05]  /*1c30*/  WARPSYNC.COLLECTIVE R38, `(.L_x_28193) ;  /* 0x0000000026087348 */ /* 0x000fea0003c00000 */
[----:B------:R0:W1:Y:S02]  /*1c40*/  SHFL.IDX P1, R42, R41, R40, R39 ;  /* 0x00000028292a7389 */ /* 0x0000640000020027 */
[----:B01----:R-:W-:Y:S05]  /*1c50*/  ENDCOLLECTIVE ;  /* 0x000000000000791b */ /* 0x003fea0003800000 */
.L_x_28193:
[----:B------:R-:W-:Y:S01]  /*1c60*/  IMAD.MOV.U32 R40, RZ, RZ, R34 ;  /* 0x000000ffff287224 */ /* 0x000fe200078e0022 */
[----:B------:R-:W-:-:S07]  /*1c70*/  MOV R45, R42 ;  /* 0x0000002a002d7202 */ /* 0x000fce0000000f00 */
[----:B------:R-:W-:Y:S05]  /*1c80*/  WARPSYNC.COLLECTIVE R38, `(.L_x_28194) ;  /* 0x0000000026087348 */ /* 0x000fea0003c00000 */
[----:B------:R0:W1:Y:S02]  /*1c90*/  SHFL.IDX P1, R42, R41, R40, R39 ;  /* 0x00000028292a7389 */ /* 0x0000640000020027 */
[----:B01----:R-:W-:Y:S05]  /*1ca0*/  ENDCOLLECTIVE ;  /* 0x000000000000791b */ /* 0x003fea0003800000 */
.L_x_28194:
[----:B------:R-:W-:Y:S01]  /*1cb0*/  IMAD R44, R22, R45, R43 ;  /* 0x0000002d162c7224 */ /* 0x000fe200078e022b */
[----:B------:R-:W-:-:S03]  /*1cc0*/  MOV R40, R8 ;  /* 0x0000000800287202 */ /* 0x000fc60000000f00 */
[----:B------:R-:W-:-:S07]  /*1cd0*/  IMAD R43, R21, R42, R44 ;  /* 0x0000002a152b7224 */ /* 0x000fce00078e022c */
[----:B------:R-:W-:Y:S05]  /*1ce0*/  WARPSYNC.COLLECTIVE R38, `(.L_x_28195) ;  /* 0x0000000026087348 */ /* 0x000fea0003c00000 */
[----:B------:R0:W1:Y:S02]  /*1cf0*/  SHFL.IDX P1, R42, R41, R40, R39 ;  /* 0x00000028292a7389 */ /* 0x0000640000020027 */
[----:B01----:R-:W-:Y:S05]  /*1d00*/  ENDCOLLECTIVE ;  /* 0x000000000000791b */ /* 0x003fea0003800000 */
.L_x_28195:
[----:B------:R-:W-:Y:S01]  /*1d10*/  MOV R40, R9 ;  /* 0x0000000900287202 */ /* 0x000fe20000000f00 */
[----:B------:R-:W-:-:S07]  /*1d20*/  IMAD.MOV.U32 R45, RZ, RZ, R42 ;  /* 0x000000ffff2d7224 */ /* 0x000fce00078e002a */
[----:B------:R-:W-:Y:S05]  /*1d30*/  WARPSYNC.COLLECTIVE R38, `(.L_x_28196) ;  /* 0x0000000026087348 */ /* 0x000fea0003c00000 */
[----:B------:R0:W1:Y:S02]  /*1d40*/  SHFL.IDX P1, R42, R41, R40, R39 ;  /* 0x00000028292a7389 */ /* 0x0000640000020027 */
[----:B01----:R-:W-:Y:S05]  /*1d50*/  ENDCOLLECTIVE ;  /* 0x000000000000791b */ /* 0x003fea0003800000 */
.L_x_28196:
        /* <DEDUP_REMOVED lines=8> */
.L_x_28197:
[----:B------:R-:W-:Y:S01]  /*1de0*/  MOV R40, R10 ;  /* 0x0000000a00287202 */ /* 0x000fe20000000f00 */
[----:B------:R-:W-:-:S07]  /*1df0*/  IMAD R44, R18, R42, R43 ;  /* 0x0000002a122c7224 */ /* 0x000fce00078e022b */
[----:B------:R-:W-:Y:S05]  /*1e00*/  WARPSYNC.COLLECTIVE R38, `(.L_x_28198) ;  /* 0x0000000026087348 */ /* 0x000fea0003c00000 */
[----:B------:R0:W1:Y:S02]  /*1e10*/  SHFL.IDX P1, R42, R41, R40, R39 ;  /* 0x00000028292a7389 */ /* 0x0000640000020027 */
[----:B01----:R-:W-:Y:S05]  /*1e20*/  ENDCOLLECTIVE ;  /* 0x000000000000791b */ /* 0x003fea0003800000 */
.L_x_28198:
[----:B------:R-:W-:Y:S01]  /*1e30*/  MOV R40, R7 ;  /* 0x0000000700287202 */ /* 0x000fe20000000f00 */
[----:B------:R-:W-:-:S07]  /*1e40*/  IMAD.MOV.U32 R45, RZ, RZ, R42 ;  /* 0x000000ffff2d7224 */ /* 0x000fce00078e002a */
[----:B------:R-:W-:Y:S05]  /*1e50*/  WARPSYNC.COLLECTIVE R38, `(.L_x_28199) ;  /* 0x0000000026087348 */ /* 0x000fea0003c00000 */
[----:B------:R0:W1:Y:S02]  /*1e60*/  SHFL.IDX P1, R42, R41, R40, R39 ;  /* 0x00000028292a7389 */ /* 0x0000640000020027 */
[----:B01----:R-:W-:Y:S05]  /*1e70*/  ENDCOLLECTIVE ;  /* 0x000000000000791b */ /* 0x003fea0003800000 */
.L_x_28199:
        /* <DEDUP_REMOVED lines=8> */
.L_x_28200:
[----:B------:R-:W-:Y:S01]  /*1f00*/  MOV R40, R31 ;  /* 0x0000001f00287202 */ /* 0x000fe20000000f00 */
[----:B------:R-:W-:-:S07]  /*1f10*/  IMAD R44, R16, R42, R43 ;  /* 0x0000002a102c7224 */ /* 0x000fce00078e022b */
[----:B------:R-:W-:Y:S05]  /*1f20*/  WARPSYNC.COLLECTIVE R38, `(.L_x_28201) ;  /* 0x0000000026087348 */ /* 0x000fea0003c00000 */
[----:B------:R0:W1:Y:S02]  /*1f30*/  SHFL.IDX P1, R42, R41, R40, R39 ;  /* 0x00000028292a7389 */ /* 0x0000640000020027 */
[----:B01----:R-:W-:Y:S05]  /*1f40*/  ENDCOLLECTIVE ;  /* 0x000000000000791b */ /* 0x003fea0003800000 */
.L_x_28201:
[----:B------:R-:W-:Y:S01]  /*1f50*/  MOV R40, R30 ;  /* 0x0000001e00287202 */ /* 0x000fe20000000f00 */
[----:B------:R-:W-:-:S07]  /*1f60*/  IMAD.MOV.U32 R45, RZ, RZ, R42 ;  /* 0x000000ffff2d7224 */ /* 0x000fce00078e002a */
[----:B------:R-:W-:Y:S05]  /*1f70*/  WARPSYNC.COLLECTIVE R38, `(.L_x_28202) ;  /* 0x0000000026087348 */ /* 0x000fea0003c00000 */
[----:B------:R0:W1:Y:S02]  /*1f80*/  SHFL.IDX P1, R42, R41, R40, R39 ;  /* 0x00000028292a7389 */ /* 0x0000640000020027 */
[----:B01----:R-:W-:Y:S05]  /*1f90*/  ENDCOLLECTIVE ;  /* 0x000000000000791b */ /* 0x003fea0003800000 */
.L_x_28202:
        /* <DEDUP_REMOVED lines=8> */
.L_x_28203:
[----:B------:R-:W-:Y:S01]  /*2020*/  MOV R40, R4 ;  /* 0x0000000400287202 */ /* 0x000fe20000000f00 */
[----:B------:R-:W-:-:S07]  /*2030*/  IMAD R44, R13, R42, R44 ;  /* 0x0000002a0d2c7224 */ /* 0x000fce00078e022c */
[----:B------:R-:W-:Y:S05]  /*2040*/  WARPSYNC.COLLECTIVE R38, `(.L_x_28204) ;  /* 0x0000000026087348 */ /* 0x000fea0003c00000 */
[----:B------:R0:W1:Y:S02]  /*2050*/  SHFL.IDX P1, R42, R41, R40, R39 ;  /* 0x00000028292a7389 */ /* 0x0000640000020027 */
[----:B01----:R-:W-:Y:S05]  /*2060*/  ENDCOLLECTIVE ;  /* 0x000000000000791b */ /* 0x003fea0003800000 */
.L_x_28204:
[----:B------:R-:W-:Y:S01]  /*2070*/  MOV R40, R5 ;  /* 0x0000000500287202 */ /* 0x000fe20000000f00 */
[----:B------:R-:W-:-:S07]  /*2080*/  IMAD.MOV.U32 R43, RZ, RZ, R42 ;  /* 0x000000ffff2b7224 */ /* 0x000fce00078e002a */
[----:B------:R-:W-:Y:S05]  /*2090*/  WARPSYNC.COLLECTIVE R38, `(.L_x_28205) ;  /* 0x0000000026087348 */ /* 0x000fea0003c00000 */
[----:B------:R0:W1:Y:S02]  /*20a0*/  SHFL.IDX P1, R42, R41, R40, R39 ;  /* 0x00000028292a7389 */ /* 0x0000640000020027 */
[----:B01----:R-:W-:Y:S05]  /*20b0*/  ENDCOLLECTIVE ;  /* 0x000000000000791b */ /* 0x003fea0003800000 */
.L_x_28205:
[----:B------:R-:W-:Y:S01]  /*20c0*/  IMAD R43, R27, R43, R44 ;  /* 0x0000002b1b2b7224 */ /* 0x000fe200078e022c */
[----:B------:R-:W-:Y:S01]  /*20d0*/  MOV R40, R6 ;  /* 0x0000000600287202 */ /* 0x000fe20000000f00 */
[----:B------:R-:W-:-:S07]  /*20e0*/  IMAD.MOV.U32 R45, RZ, RZ, R42 ;  /* 0x000000ffff2d7224 */ /* 0x000fce00078e002a */
[----:B------:R-:W-:Y:S05]  /*20f0*/  WARPSYNC.COLLECTIVE R38, `(.L_x_28206) ;  /* 0x0000000026087348 */ /* 0x000fea0003c00000 */
[----:B------:R0:W1:Y:S02]  /*2100*/  SHFL.IDX P1, R42, R41, R40, R39 ;  /* 0x00000028292a7389 */ /* 0x0000640000020027 */
[----:B01----:R-:W-:Y:S05]  /*2110*/  ENDCOLLECTIVE ;  /* 0x000000000000791b */ /* 0x003fea0003800000 */
.L_x_28206:
[----:B------:R-:W-:Y:S02]  /*2120*/  IMAD R44, R26, R45, R43 ;  /* 0x0000002d1a2c7224 */ /* 0x000fe400078e022b */
[----:B------:R-:W-:Y:S01]  /*2130*/  IMAD.MOV.U32 R38, RZ, RZ, R42 ;  /* 0x000000ffff267224 */ /* 0x000fe200078e002a */
[----:B------:R-:W-:Y:S06]  /*2140*/  BRA `(.L_x_28207) ;  /* 0xfffffff400107947 */ /* 0x000fec000383ffff */
        .weak           $__internal_152_$__cuda_sm20_div_u16
        .type           $__internal_152_$__cuda_sm20_div_u16,@function
        .size           $__internal_152_$__cuda_sm20_div_u16,(.L_x_58103 - $__internal_152_$__cuda_sm20_div_u16)
$__internal_152_$__cuda_sm20_div_u16:
        /* <DEDUP_REMOVED lines=18> */
[----:B------:R-:W-:Y:S06]  /*2270*/  RET.REL.NODEC R2 `(_Z9cuda_gemmIiLi256ELi2ELi1ELi128ELi32ELi32ELi32ELi1ELi1EEviiiPT_S1_S1_ii) ;  /* 0xffffffdc02607950 */ /* 0x000fec0003c3ffff */
.L_x_28208:
        /* <DEDUP_REMOVED lines=16> */
.L_x_58103:


//--------------------- .text._Z9cuda_gemmIiLi256ELi2ELi1ELi128ELi32ELi32ELi32ELi1ELi0EEviiiPT_S1_S1_ii --------------------------
	.section	.text._Z9cuda_gemmIiLi256ELi2ELi1ELi128ELi32ELi32ELi32ELi1ELi0EEviiiPT_S1_S1_ii,"ax",@progbits
	.align	128
        .global         _Z9cuda_gemmIiLi256ELi2ELi1ELi128ELi32ELi32ELi32ELi1ELi0EEviiiPT_S1_S1_ii
        .type           _Z9cuda_gemmIiLi256ELi2ELi1ELi128ELi32ELi32ELi32ELi1ELi0EEviiiPT_S1_S1_ii,@function
        .size           _Z9cuda_gemmIiLi256ELi2ELi1ELi128ELi32ELi32ELi32ELi1ELi0EEviiiPT_S1_S1_ii,(.L_x_58498 - _Z9cuda_gemmIiLi256ELi2ELi1ELi128ELi32ELi32ELi32ELi1ELi0EEviiiPT_S1_S1_ii)
        .other          _Z9cuda_gemmIiLi256ELi2ELi1ELi128ELi32ELi32ELi32ELi1ELi0EEviiiPT_S1_S1_ii,@"STO_CUDA_ENTRY STV_DEFAULT"
_Z9cuda_gemmIiLi256ELi2ELi1ELi128ELi32ELi32ELi32ELi1ELi0EEviiiPT_S1_S1_ii:
.text._Z9cuda_gemmIiLi256ELi2ELi1ELi128ELi32ELi32ELi32ELi1ELi0EEviiiPT_S1_S1_ii:
        /* <DEDUP_REMOVED lines=37> */
.L_x_28211:
        /* <DEDUP_REMOVED lines=25> */
.L_x_28210:
[----:B------:R-:W-:Y:S05]  /*03e0*/  BSYNC.RECONVERGENT B0 ;  /* 0x0000000000007941 */ /* 0x000fea0003800200 */
.L_x_28209:
        /* <DEDUP_REMOVED lines=216> */
.L_x_28387:
        /* <DEDUP_REMOVED lines=38> */
.L_x_28215:
[----:B------:R-:W-:Y:S05]  /*13d0*/  BSYNC.RECONVERGENT B1 ;  /* 0x0000000000017941 */ /* 0x000fea0003800200 */
.L_x_28214:
        /* <DEDUP_REMOVED lines=9> */
.L_x_28218:
        /* <DEDUP_REMOVED lines=21> */
.L_x_28217:
[----:B------:R-:W-:Y:S05]  /*15c0*/  BSYNC.RECONVERGENT B1 ;  /* 0x0000000000017941 */ /* 0x000fea0003800200 */
.L_x_28216:
        /* <DEDUP_REMOVED lines=22> */
.L_x_28220:
[----:B------:R-:W-:Y:S05]  /*1730*/  BSYNC.RECONVERGENT B1 ;  /* 0x0000000000017941 */ /* 0x000fea0003800200 */
.L_x_28219:
[----:B------:R-:W-:Y:S05]  /*1740*/  @!P1 BRA `(.L_x_28213) ;  /* 0x0000000000389947 */ /* 0x000fea0003800000 */
[----:B------:R-:W2:Y:S01]  /*1750*/  S2R R30, SR_CgaCtaId ;  /* 0x00000000001e7919 */ /* 0x000ea20000008800 */
[----:B-1----:R-:W-:-:S05]  /*1760*/  MOV R29, 0x400 ;  /* 0x00000400001d7802 */ /* 0x002fca0000000f00 */
[----:B------:R-:W-:-:S05]  /*1770*/  VIADD R29, R29, 0x1280 ;  /* 0x000012801d1d7836 */ /* 0x000fca0000000000 */
[----:B--2---:R-:W-:-:S07]  /*1780*/  LEA R33, R30, R29, 0x18 ;  /* 0x0000001d1e217211 */ /* 0x004fce00078ec0ff */
.L_x_28221:
        /* <DEDUP_REMOVED lines=10> */
.L_x_28213:
[----:B------:R-:W-:Y:S05]  /*1830*/  BSYNC.RECONVERGENT B0 ;  /* 0x0000000000007941 */ /* 0x000fea0003800200 */
.L_x_28212:
[----:B------:R-:W-:Y:S01]  /*1840*/  BAR.SYNC.DEFER_BLOCKING 0x0 ;  /* 0x0000000000007b1d */ /* 0x000fe20000010000 */
[----:B------:R-:W-:-:S09]  /*1850*/  UISETP.GE.AND UP0, UPT, UR4, 0x1, UPT ;  /* 0x000000010400788c */ /* 0x000fd2000bf06270 */
[----:B------:R-:W-:Y:S05]  /*1860*/  BRA.U !UP0, `(.L_x_28222) ;  /* 0x0000003908687547 */ /* 0x000fea000b800000 */
[----:B------:R-:W-:-:S09]  /*1870*/  UISETP.NE.AND UP0, UPT, UR14, 0x1, UPT ;  /* 0x000000010e00788c */ /* 0x000fd2000bf05270 */
[----:B------:R-:W-:Y:S05]  /*1880*/  BRA.U UP0, `(.L_x_28223) ;  /* 0x0000001100b47547 */ /* 0x000fea000b800000 */
[----:B------:R-:W-:Y:S01]  /*1890*/  BSSY B1, `(.L_x_28224) ;  /* 0x000012b000017945 */ /* 0x000fe20003800000 */
[----:B0-2---:R-:W-:-:S07]  /*18a0*/  IMAD.MOV.U32 R31, RZ, RZ, RZ ;  /* 0x000000ffff1f7224 */ /* 0x005fce00078e00ff */
.L_x_28276:
        /* <DEDUP_REMOVED lines=18> */
.L_x_28225:
        /* <DEDUP_REMOVED lines=10> */
.L_x_28226:
        /* <DEDUP_REMOVED lines=8> */
.L_x_28227:
        /* <DEDUP_REMOVED lines=8> */
.L_x_28228:
        /* <DEDUP_REMOVED lines=10> */
.L_x_28229:
        /* <DEDUP_REMOVED lines=11> */
.L_x_28230:
        /* <DEDUP_REMOVED lines=11> */
.L_x_28231:
        /* <DEDUP_REMOVED lines=11> */
.L_x_28232:
        /* <DEDUP_REMOVED lines=10> */
.L_x_28233:
        /* <DEDUP_REMOVED lines=9> */
.L_x_28234:
        /* <DEDUP_REMOVED lines=9> */
.L_x_28235:
        /* <DEDUP_REMOVED lines=9> */
.L_x_28236:
        /* <DEDUP_REMOVED lines=9> */
.L_x_28237:
        /* <DEDUP_REMOVED lines=9> */
.L_x_28238:
        /* <DEDUP_REMOVED lines=9> */
.L_x_28239:
        /* <DEDUP_REMOVED lines=9> */
.L_x_28240:
        /* <DEDUP_REMOVED lines=32> */
.L_x_28275:
[----:B0-----:R-:W-:Y:S02]  /*24b0*/  IMAD R32, R55, 0x84, R33 ;  /* 0x0000008437207824 */ /* 0x001fe400078e0221 */
[----:B------:R-:W-:-:S04]  /*24c0*/  IMAD.MOV.U32 R57, RZ, RZ, RZ ;  /* 0x000000ffff397224 */ /* 0x000fc800078e00ff */
[----:B------:R-:W0:Y:S01]  /*24d0*/  LDS R32, [R32] ;  /* 0x0000000020207984 */ /* 0x000e220000000800 */
[----:B-1----:R-:W-:Y:S05]  /*24e0*/  @!P5 BRA `(.L_x_28243) ;  /* 0x000000000010d947 */ /* 0x002fea0003800000 */
[----:B------:R-:W-:-:S03]  /*24f0*/  UMOV UR9, 0xffffffff ;  /* 0xffffffff00097882 */ /* 0x000fc60000000000 */
[----:B------:R-:W-:Y:S05]  /*2500*/  BRA.DIV UR9, `(.L_x_28244) ;  /* 0x0000003209787947 */ /* 0x000fea000b800000 */
[----:B0-----:R0:W1:Y:S02]  /*2510*/  SHFL.IDX PT, R28, R32, R27, R0 ;  /* 0x0000001b201c7389 */ /* 0x00106400000e0000 */
.L_x_28390:
[----:B-12---:R-:W-:-:S07]  /*2520*/  IMAD R57, R34, R28, RZ ;  /* 0x0000001c22397224 */ /* 0x006fce00078e02ff */
.L_x_28243:
[----:B------:R-:W-:Y:S05]  /*2530*/  @!P4 BRA `(.L_x_28245) ;  /* 0x000000000010c947 */ /* 0x000fea0003800000 */
[----:B------:R-:W-:-:S03]  /*2540*/  UMOV UR9, 0xffffffff ;  /* 0xffffffff00097882 */ /* 0x000fc60000000000 */
[----:B------:R-:W-:Y:S05]  /*2550*/  BRA.DIV UR9, `(.L_x_28246) ;  /* 0x0000003209847947 */ /* 0x000fea000b800000 */
[----:B0-----:R0:W1:Y:S02]  /*2560*/  SHFL.IDX PT, R28, R32, R16, R0 ;  /* 0x00000010201c7389 */ /* 0x00106400000e0000 */
.L_x_28393:
[----:B-1--4-:R-:W-:-:S07]  /*2570*/  IMAD R57, R35, R28, R57 ;  /* 0x0000001c23397224 */ /* 0x012fce00078e0239 */
.L_x_28245:
[----:B------:R-:W-:Y:S05]  /*2580*/  @!P3 BRA `(.L_x_28247) ;  /* 0x000000000010b947 */ /* 0x000fea0003800000 */
[----:B------:R-:W-:-:S03]  /*2590*/  UMOV UR9, 0xffffffff ;  /* 0xffffffff00097882 */ /* 0x000fc60000000000 */
[----:B------:R-:W-:Y:S05]  /*25a0*/  BRA.DIV UR9, `(.L_x_28248) ;  /* 0x0000003209907947 */ /* 0x000fea000b800000 */
[----:B0-----:R0:W1:Y:S02]  /*25b0*/  SHFL.IDX PT, R28, R32, R15, R0 ;  /* 0x0000000f201c7389 */ /* 0x00106400000e0000 */
.L_x_28396:
[----:B-1----:R-:W-:-:S07]  /*25c0*/  IMAD R57, R36, R28, R57 ;  /* 0x0000001c24397224 */ /* 0x002fce00078e0239 */
.L_x_28247:
[----:B------:R-:W-:Y:S05]  /*25d0*/  @!P2 BRA `(.L_x_28249) ;  /* 0x000000000010a947 */ /* 0x000fea0003800000 */
[----:B------:R-:W-:-:S03]  /*25e0*/  UMOV UR9, 0xffffffff ;  /* 0xffffffff00097882 */ /* 0x000fc60000000000 */
[----:B------:R-:W-:Y:S05]  /*25f0*/  BRA.DIV UR9, `(.L_x_28250) ;  /* 0x00000032099c7947 */ /* 0x000fea000b800000 */
[----:B0-----:R0:W1:Y:S02]  /*2600*/  SHFL.IDX PT, R28, R32, R14, R0 ;  /* 0x0000000e201c7389 */ /* 0x00106400000e0000 */
.L_x_28399:
[----:B-1----:R-:W-:-:S07]  /*2610*/  IMAD R57, R37, R28, R57 ;  /* 0x0000001c25397224 */ /* 0x002fce00078e0239 */
.L_x_28249:
[----:B------:R-:W-:Y:S05]  /*2620*/  @!P1 BRA `(.L_x_28251) ;  /* 0x0000000000109947 */ /* 0x000fea0003800000 */
[----:B------:R-:W-:-:S03]  /*2630*/  UMOV UR9, 0xffffffff ;  /* 0xffffffff00097882 */ /* 0x000fc60000000000 */
[----:B------:R-:W-:Y:S05]  /*2640*/  BRA.DIV UR9, `(.L_x_28252) ;  /* 0x0000003209a87947 */ /* 0x000fea000b800000 */
[----:B0-----:R0:W1:Y:S02]  /*2650*/  SHFL.IDX PT, R28, R32, R13, R0 ;  /* 0x0000000d201c7389 */ /* 0x00106400000e0000 */
.L_x_28402:
[----:B-1----:R-:W-:-:S07]  /*2660*/  IMAD R57, R38, R28, R57 ;  /* 0x0000001c26397224 */ /* 0x002fce00078e0239 */
.L_x_28251:
[----:B------:R-:W1:Y:S02]  /*2670*/  LDC R58, c[0x0][0x3ac] ;  /* 0x0000eb00ff3a7b82 */ /* 0x000e640000000800 */
[----:B-1----:R-:W-:-:S13]  /*2680*/  ISETP.GE.AND P0, PT, R58, 0x6, PT ;  /* 0x000000063a00780c */ /* 0x002fda0003f06270 */
[----:B------:R-:W-:Y:S05]  /*2690*/  @!P0 BRA `(.L_x_28253) ;  /* 0x0000000000108947 */ /* 0x000fea0003800000 */
[----:B------:R-:W-:-:S03]  /*26a0*/  UMOV UR9, 0xffffffff ;  /* 0xffffffff00097882 */ /* 0x000fc60000000000 */
[----:B------:R-:W-:Y:S05]  /*26b0*/  BRA.DIV UR9, `(.L_x_28254) ;  /* 0x0000003209ac7947 */ /* 0x000fea000b800000 */
[----:B0-----:R0:W1:Y:S02]  /*26c0*/  SHFL.IDX PT, R28, R32, R12, R0 ;  /* 0x0000000c201c7389 */ /* 0x00106400000e0000 */
.L_x_28405:
[----:B-1----:R-:W-:-:S07]  /*26d0*/  IMAD R57, R39, R28, R57 ;  /* 0x0000001c27397224 */ /* 0x002fce00078e0239 */
.L_x_28253:
[----:B------:R-:W-:-:S13]  /*26e0*/  ISETP.GE.AND P0, PT, R58, 0x7, PT ;  /* 0x000000073a00780c */ /* 0x000fda0003f06270 */
[----:B------:R-:W-:Y:S05]  /*26f0*/  @!P0 BRA `(.L_x_28255) ;  /* 0x0000000000108947 */ /* 0x000fea0003800000 */
[----:B------:R-:W-:-:S03]  /*2700*/  UMOV UR9, 0xffffffff ;  /* 0xffffffff00097882 */ /* 0x000fc60000000000 */
[----:B------:R-:W-:Y:S05]  /*2710*/  BRA.DIV UR9, `(.L_x_28256) ;  /* 0x0000003209b47947 */ /* 0x000fea000b800000 */
[----:B0-----:R0:W1:Y:S02]  /*2720*/  SHFL.IDX PT, R28, R32, R11, R0 ;  /* 0x0000000b201c7389 */ /* 0x00106400000e0000 */
.L_x_28408:
[----:B-1----:R-:W-:-:S07]  /*2730*/  IMAD R57, R40, R28, R57 ;  /* 0x0000001c28397224 */ /* 0x002fce00078e0239 */
.L_x_28255:
[----:B------:R-:W-:-:S13]  /*2740*/  ISETP.GE.AND P0, PT, R58, 0x8, PT ;  /* 0x000000083a00780c */ /* 0x000fda0003f06270 */
[----:B------:R-:W-:Y:S05]  /*2750*/  @!P0 BRA `(.L_x_28257) ;  /* 0x0000000000108947 */ /* 0x000fea0003800000 */
[----:B------:R-:W-:-:S03]  /*2760*/  UMOV UR9, 0xffffffff ;  /* 0xffffffff00097882 */ /* 0x000fc60000000000 */
[----:B------:R-:W-:Y:S05]  /*2770*/  BRA.DIV UR9, `(.L_x_28258) ;  /* 0x0000003209bc7947 */ /* 0x000fea000b800000 */
[----:B0-----:R0:W1:Y:S02]  /*2780*/  SHFL.IDX PT, R28, R32, R10, R0 ;  /* 0x0000000a201c7389 */ /* 0x00106400000e0000 */
.L_x_28411:
[----:B-1----:R-:W-:-:S07]  /*2790*/  IMAD R57, R41, R28, R57 ;  /* 0x0000001c29397224 */ /* 0x002fce00078e0239 */
.L_x_28257:
[----:B------:R-:W-:-:S13]  /*27a0*/  ISETP.GE.AND P0, PT, R58, 0x9, PT ;  /* 0x000000093a00780c */ /* 0x000fda0003f06270 */
[----:B------:R-:W-:Y:S05]  /*27b0*/  @!P0 BRA `(.L_x_28259) ;  /* 0x0000000000108947 */ /* 0x000fea0003800000 */
[----:B------:R-:W-:-:S03]  /*27c0*/  UMOV UR9, 0xffffffff ;  /* 0xffffffff00097882 */ /* 0x000fc60000000000 */
[----:B------:R-:W-:Y:S05]  /*27d0*/  BRA.DIV UR9, `(.L_x_28260) ;  /* 0x0000003209c47947 */ /* 0x000fea000b800000 */
[----:B0-----:R0:W1:Y:S02]  /*27e0*/  SHFL.IDX PT, R28, R32, R9, R0 ;  /* 0x00000009201c7389 */ /* 0x00106400000e0000 */
.L_x_28414:
[----:B-1----:R-:W-:-:S07]  /*27f0*/  IMAD R57, R42, R28, R57 ;  /* 0x0000001c2a397224 */ /* 0x002fce00078e0239 */
.L_x_28259:
[----:B------:R-:W-:-:S13]  /*2800*/  ISETP.GE.AND P0, PT, R58, 0xa, PT ;  /* 0x0000000a3a00780c */ /* 0x000fda0003f06270 */
[----:B------:R-:W-:Y:S05]  /*2810*/  @!P0 BRA `(.L_x_28261) ;  /* 0x0000000000108947 */ /* 0x000fea0003800000 */
[----:B------:R-:W-:-:S03]  /*2820*/  UMOV UR9, 0xffffffff ;  /* 0xffffffff00097882 */ /* 0x000fc60000000000 */
[----:B------:R-:W-:Y:S05]  /*2830*/  BRA.DIV UR9, `(.L_x_28262) ;  /* 0x0000003209cc7947 */ /* 0x000fea000b800000 */
[----:B0-----:R0:W1:Y:S02]  /*2840*/  SHFL.IDX PT, R28, R32, R8, R0 ;  /* 0x00000008201c7389 */ /* 0x00106400000e0000 */
.L_x_28417:
[----:B-1----:R-:W-:-:S07]  /*2850*/  IMAD R57, R43, R28, R57 ;  /* 0x0000001c2b397224 */ /* 0x002fce00078e0239 */
.L_x_28261:
[----:B------:R-:W-:-:S13]  /*2860*/  ISETP.GE.AND P0, PT, R58, 0xb, PT ;  /* 0x0000000b3a00780c */ /* 0x000fda0003f06270 */
[----:B------:R-:W-:Y:S05]  /*2870*/  @!P0 BRA `(.L_x_28263) ;  /* 0x0000000000108947 */ /* 0x000fea0003800000 */
[----:B------:R-:W-:-:S03]  /*2880*/  UMOV UR9, 0xffffffff ;  /* 0xffffffff00097882 */ /* 0x000fc60000000000 */
[----:B------:R-:W-:Y:S05]  /*2890*/  BRA.DIV UR9, `(.L_x_28264) ;  /* 0x0000003209d47947 */ /* 0x000fea000b800000 */
[----:B0-----:R0:W1:Y:S02]  /*28a0*/  SHFL.IDX PT, R28, R32, R7, R0 ;  /* 0x00000007201c7389 */ /* 0x00106400000e0000 */
.L_x_28420:
[----:B-1----:R-:W-:-:S07]  /*28b0*/  IMAD R57, R44, R28, R57 ;  /* 0x0000001c2c397224 */ /* 0x002fce00078e0239 */
.L_x_28263:
[----:B------:R-:W-:-:S13]  /*28c0*/  ISETP.GE.AND P0, PT, R58, 0xc, PT ;  /* 0x0000000c3a00780c */ /* 0x000fda0003f06270 */
[----:B------:R-:W-:Y:S05]  /*28d0*/  @!P0 BRA `(.L_x_28265) ;  /* 0x0000000000108947 */ /* 0x000fea0003800000 */
[----:B------:R-:W-:-:S03]  /*28e0*/  UMOV UR9, 0xffffffff ;  /* 0xffffffff00097882 */ /* 0x000fc60000000000 */
[----:B------:R-:W-:Y:S05]  /*28f0*/  BRA.DIV UR9, `(.L_x_28266) ;  /* 0x0000003209dc7947 */ /* 0x000fea000b800000 */
[----:B0-----:R0:W1:Y:S02]  /*2900*/  SHFL.IDX PT, R28, R32, R6, R0 ;  /* 0x00000006201c7389 */ /* 0x00106400000e0000 */
.L_x_28423:
[----:B-1----:R-:W-:-:S07]  /*2910*/  IMAD R57, R45, R28, R57 ;  /* 0x0000001c2d397224 */ /* 0x002fce00078e0239 */
.L_x_28265:
[----:B------:R-:W-:-:S13]  /*2920*/  ISETP.GE.AND P0, PT, R58, 0xd, PT ;  /* 0x0000000d3a00780c */ /* 0x000fda0003f06270 */
[----:B------:R-:W-:Y:S05]  /*2930*/  @!P0 BRA `(.L_x_28267) ;  /* 0x0000000000108947 */ /* 0x000fea0003800000 */
[----:B------:R-:W-:-:S03]  /*2940*/  UMOV UR9, 0xffffffff ;  /* 0xffffffff00097882 */ /* 0x000fc60000000000 */
[----:B------:R-:W-:Y:S05]  /*2950*/  BRA.DIV UR9, `(.L_x_28268) ;  /* 0x0000003209e47947 */ /* 0x000fea000b800000 */
[----:B0-----:R0:W1:Y:S02]  /*2960*/  SHFL.IDX PT, R28, R32, R5, R0 ;  /* 0x00000005201c7389 */ /* 0x00106400000e0000 */
.L_x_28426:
[----:B-1----:R-:W-:-:S07]  /*2970*/  IMAD R57, R46, R28, R57 ;  /* 0x0000001c2e397224 */ /* 0x002fce00078e0239 */
.L_x_28267:
[----:B------:R-:W-:-:S13]  /*2980*/  ISETP.GE.AND P0, PT, R58, 0xe, PT ;  /* 0x0000000e3a00780c */ /* 0x000fda0003f06270 */
[----:B------:R-:W-:Y:S05]  /*2990*/  @!P0 BRA `(.L_x_28269) ;  /* 0x0000000000108947 */ /* 0x000fea0003800000 */
[----:B------:R-:W-:-:S03]  /*29a0*/  UMOV UR9, 0xffffffff ;  /* 0xffffffff00097882 */ /* 0x000fc60000000000 */
[----:B------:R-:W-:Y:S05]  /*29b0*/  BRA.DIV UR9, `(.L_x_28270) ;  /* 0x0000003209ec7947 */ /* 0x000fea000b800000 */
[----:B0-----:R0:W1:Y:S02]  /*29c0*/  SHFL.IDX PT, R28, R32, R4, R0 ;  /* 0x00000004201c7389 */ /* 0x00106400000e0000 */
.L_x_28429:
[----:B-1----:R-:W-:-:S07]  /*29d0*/  IMAD R57, R47, R28, R57 ;  /* 0x0000001c2f397224 */ /* 0x002fce00078e0239 */
.L_x_28269:
[----:B------:R-:W-:-:S13]  /*29e0*/  ISETP.GE.AND P0, PT, R58, 0xf, PT ;  /* 0x0000000f3a00780c */ /* 0x000fda0003f06270 */
[----:B------:R-:W-:Y:S05]  /*29f0*/  @!P0 BRA `(.L_x_28271) ;  /* 0x0000000000108947 */ /* 0x000fea0003800000 */
[----:B------:R-:W-:-:S03]  /*2a00*/  UMOV UR9, 0xffffffff ;  /* 0xffffffff00097882 */ /* 0x000fc60000000000 */
[----:B------:R-:W-:Y:S05]  /*2a10*/  BRA.DIV UR9, `(.L_x_28272) ;  /* 0x0000003209f47947 */ /* 0x000fea000b800000 */
[----:B0-----:R0:W1:Y:S02]  /*2a20*/  SHFL.IDX PT, R28, R32, R3, R0 ;  /* 0x00000003201c7389 */ /* 0x00106400000e0000 */
.L_x_28432:
[----:B-1----:R-:W-:-:S07]  /*2a30*/  IMAD R57, R48, R28, R57 ;  /* 0x0000001c30397224 */ /* 0x002fce00078e0239 */
.L_x_28271:
[----:B------:R-:W-:-:S13]  /*2a40*/  ISETP.GE.AND P0, PT, R58, 0x10, PT ;  /* 0x000000103a00780c */ /* 0x000fda0003f06270 */
[----:B------:R-:W-:Y:S05]  /*2a50*/  @!P0 BRA `(.L_x_28273) ;  /* 0x0000000000108947 */ /* 0x000fea0003800000 */
[----:B------:R-:W-:-:S03]  /*2a60*/  UMOV UR9, 0xffffffff ;  /* 0xffffffff00097882 */ /* 0x000fc60000000000 */
[----:B------:R-:W-:Y:S05]  /*2a70*/  BRA.DIV UR9, `(.L_x_28274) ;  /* 0x0000003209fc7947 */ /* 0x000fea000b800000 */
[----:B0-----:R0:W1:Y:S02]  /*2a80*/  SHFL.IDX PT, R28, R32, R2, R0 ;  /* 0x00000002201c7389 */ /* 0x00106400000e0000 */
.L_x_28435:
[----:B-1----:R-:W-:-:S07]  /*2a90*/  IMAD R57, R49, R28, R57 ;  /* 0x0000001c31397224 */ /* 0x002fce00078e0239 */
.L_x_28273:
        /* <DEDUP_REMOVED lines=8> */
.L_x_28242:
[----:B------:R-:W-:Y:S05]  /*2b20*/  BSYNC B0 ;  /* 0x0000000000007941 */ /* 0x000fea0003800000 */
.L_x_28241:
[----:B------:R-:W-:Y:S05]  /*2b30*/  @!P6 BRA `(.L_x_28276) ;  /* 0xffffffec005ce947 */ /* 0x000fea000383ffff */
[----:B------:R-:W-:Y:S05]  /*2b40*/  BSYNC B1 ;  /* 0x0000000000017941 */ /* 0x000fea0003800000 */
.L_x_28224:
[----:B------:R-:W-:Y:S05]  /*2b50*/  BRA `(.L_x_28222) ;  /* 0x0000002400ac7947 */ /* 0x000fea0003800000 */
.L_x_28223:
[----:B------:R-:W3:Y:S02]  /*2b60*/  LDCU UR9, c[0x0][0x3ac] ;  /* 0x00007580ff0977ac */ /* 0x000ee40008000800 */
[----:B---3--:R-:W-:-:S09]  /*2b70*/  UISETP.GT.U32.AND UP0, UPT, UR9, 0x1f, UPT ;  /* 0x0000001f0900788c */ /* 0x008fd2000bf04070 */
[----:B------:R-:W-:Y:S05]  /*2b80*/  BRA.U UP0, `(.L_x_28277) ;  /* 0x0000001100907547 */ /* 0x000fea000b800000 */
[----:B0-2---:R-:W-:-:S07]  /*2b90*/  HFMA2 R31, -RZ, RZ, 0, 0 ;  /* 0x00000000ff1f7431 */ /* 0x005fce00000001ff */
.L_x_28329:
        /* <DEDUP_REMOVED lines=18> */
.L_x_28278:
        /* <DEDUP_REMOVED lines=10> */
.L_x_28279:
        /* <DEDUP_REMOVED lines=8> */
.L_x_28280:
        /* <DEDUP_REMOVED lines=8> */
.L_x_28281:
        /* <DEDUP_REMOVED lines=10> */
.L_x_28282:
        /* <DEDUP_REMOVED lines=11> */
.L_x_28283:
        /* <DEDUP_REMOVED lines=11> */
.L_x_28284:
        /* <DEDUP_REMOVED lines=11> */
.L_x_28285:
        /* <DEDUP_REMOVED lines=10> */
.L_x_28286:
        /* <DEDUP_REMOVED lines=9> */
.L_x_28287:
        /* <DEDUP_REMOVED lines=9> */
.L_x_28288:
        /* <DEDUP_REMOVED lines=9> */
.L_x_28289:
        /* <DEDUP_REMOVED lines=9> */
.L_x_28290:
        /* <DEDUP_REMOVED lines=9> */
.L_x_28291:
        /* <DEDUP_REMOVED lines=9> */
.L_x_28292:
        /* <DEDUP_REMOVED lines=9> */
.L_x_28293:
        /* <DEDUP_REMOVED lines=27> */
.L_x_28328:
[----:B0-----:R-:W-:Y:S02]  /*3750*/  IMAD R32, R55, 0x84, R33 ;  /* 0x0000008437207824 */ /* 0x001fe400078e0221 */
[----:B-1----:R-:W-:-:S04]  /*3760*/  IMAD.MOV.U32 R57, RZ, RZ, RZ ;  /* 0x000000ffff397224 */ /* 0x002fc800078e00ff */
[----:B------:R-:W0:Y:S01]  /*3770*/  LDS R32, [R32] ;  /* 0x0000000020207984 */ /* 0x000e220000000800 */
[----:B------:R-:W-:Y:S05]  /*3780*/  @!P5 BRA `(.L_x_28296) ;  /* 0x000000000010d947 */ /* 0x000fea0003800000 */
[----:B------:R-:W-:-:S03]  /*3790*/  UMOV UR9, 0xffffffff ;  /* 0xffffffff00097882 */ /* 0x000fc60000000000 */
[----:B------:R-:W-:Y:S05]  /*37a0*/  BRA.DIV UR9, `(.L_x_28297) ;  /* 0x0000002609d07947 */ /* 0x000fea000b800000 */
[----:B0-----:R0:W1:Y:S02]  /*37b0*/  SHFL.IDX PT, R28, R32, R27, R0 ;  /* 0x0000001b201c7389 */ /* 0x00106400000e0000 */
.L_x_28438:
[----:B-1----:R-:W-:-:S07]  /*37c0*/  IMAD R57, R34, R28, RZ ;  /* 0x0000001c22397224 */ /* 0x002fce00078e02ff */
.L_x_28296:
[----:B------:R-:W-:Y:S05]  /*37d0*/  @!P4 BRA `(.L_x_28298) ;  /* 0x000000000010c947 */ /* 0x000fea0003800000 */
[----:B------:R-:W-:-:S03]  /*37e0*/  UMOV UR9, 0xffffffff ;  /* 0xffffffff00097882 */ /* 0x000fc60000000000 */
[----:B------:R-:W-:Y:S05]  /*37f0*/  BRA.DIV UR9, `(.L_x_28299) ;  /* 0x0000002609dc7947 */ /* 0x000fea000b800000 */
[----:B0-----:R0:W1:Y:S02]  /*3800*/  SHFL.IDX PT, R28, R32, R16, R0 ;  /* 0x00000010201c7389 */ /* 0x00106400000e0000 */
.L_x_28441:
[----:B-1--4-:R-:W-:-:S07]  /*3810*/  IMAD R57, R35, R28, R57 ;  /* 0x0000001c23397224 */ /* 0x012fce00078e0239 */
.L_x_28298:
[----:B------:R-:W-:Y:S05]  /*3820*/  @!P3 BRA `(.L_x_28300) ;  /* 0x000000000010b947 */ /* 0x000fea0003800000 */
[----:B------:R-:W-:-:S03]  /*3830*/  UMOV UR9, 0xffffffff ;  /* 0xffffffff00097882 */ /* 0x000fc60000000000 */
[----:B------:R-:W-:Y:S05]  /*3840*/  BRA.DIV UR9, `(.L_x_28301) ;  /* 0x0000002609e87947 */ /* 0x000fea000b800000 */
[----:B0-----:R0:W1:Y:S02]  /*3850*/  SHFL.IDX PT, R28, R32, R15, R0 ;  /* 0x0000000f201c7389 */ /* 0x00106400000e0000 */
.L_x_28444:
[----:B-1----:R-:W-:-:S07]  /*3860*/  IMAD R57, R36, R28, R57 ;  /* 0x0000001c24397224 */ /* 0x002fce00078e0239 */
.L_x_28300:
[----:B------:R-:W-:Y:S05]  /*3870*/  @!P2 BRA `(.L_x_28302) ;  /* 0x000000000010a947 */ /* 0x000fea0003800000 */
[----:B------:R-:W-:-:S03]  /*3880*/  UMOV UR9, 0xffffffff ;  /* 0xffffffff00097882 */ /* 0x000fc60000000000 */
[----:B------:R-:W-:Y:S05]  /*3890*/  BRA.DIV UR9, `(.L_x_28303) ;  /* 0x0000002609f47947 */ /* 0x000fea000b800000 */
[----:B0-----:R0:W1:Y:S02]  /*38a0*/  SHFL.IDX PT, R28, R32, R14, R0 ;  /* 0x0000000e201c7389 */ /* 0x00106400000e0000 */
.L_x_28447:
[----:B-1----:R-:W-:-:S07]  /*38b0*/  IMAD R57, R37, R28, R57 ;  /* 0x0000001c25397224 */ /* 0x002fce00078e0239 */
.L_x_28302:
[----:B------:R-:W-:Y:S05]  /*38c0*/  @!P1 BRA `(.L_x_28304) ;  /* 0x0000000000109947 */ /* 0x000fea0003800000 */
[----:B------:R-:W-:-:S03]  /*38d0*/  UMOV UR9, 0xffffffff ;  /* 0xffffffff00097882 */ /* 0x000fc60000000000 */
[----:B------:R-:W-:Y:S05]  /*38e0*/  BRA.DIV UR9, `(.L_x_28305) ;  /* 0x0000002a09007947 */ /* 0x000fea000b800000 */
[----:B0-----:R0:W1:Y:S02]  /*38f0*/  SHFL.IDX PT, R28, R32, R13, R0 ;  /* 0x0000000d201c7389 */ /* 0x00106400000e0000 */
.L_x_28450:
[----:B-1----:R-:W-:-:S07]  /*3900*/  IMAD R57, R38, R28, R57 ;  /* 0x0000001c26397224 */ /* 0x002fce00078e0239 */
.L_x_28304:
[----:B------:R-:W1:Y:S02]  /*3910*/  LDC R58, c[0x0][0x3ac] ;  /* 0x0000eb00ff3a7b82 */ /* 0x000e640000000800 */
[----:B-1----:R-:W-:-:S13]  /*3920*/  ISETP.GE.AND P0, PT, R58, 0x6, PT ;  /* 0x000000063a00780c */ /* 0x002fda0003f06270 */
[----:B------:R-:W-:Y:S05]  /*3930*/  @!P0 BRA `(.L_x_28306) ;  /* 0x0000000000108947 */ /* 0x000fea0003800000 */
[----:B------:R-:W-:-:S03]  /*3940*/  UMOV UR9, 0xffffffff ;  /* 0xffffffff00097882 */ /* 0x000fc60000000000 */
[----:B------:R-:W-:Y:S05]  /*3950*/  BRA.DIV UR9, `(.L_x_28307) ;  /* 0x0000002a09047947 */ /* 0x000fea000b800000 */
[----:B0-----:R0:W1:Y:S02]  /*3960*/  SHFL.IDX PT, R28, R32, R12, R0 ;  /* 0x0000000c201c7389 */ /* 0x00106400000e0000 */
.L_x_28453:
[----:B-1----:R-:W-:-:S07]  /*3970*/  IMAD R57, R39, R28, R57 ;  /* 0x0000001c27397224 */ /* 0x002fce00078e0239 */
.L_x_28306:
[----:B------:R-:W-:-:S13]  /*3980*/  ISETP.GE.AND P0, PT, R58, 0x7, PT ;  /* 0x000000073a00780c */ /* 0x000fda0003f06270 */
[----:B------:R-:W-:Y:S05]  /*3990*/  @!P0 BRA `(.L_x_28308) ;  /* 0x0000000000108947 */ /* 0x000fea0003800000 */
[----:B------:R-:W-:-:S03]  /*39a0*/  UMOV UR9, 0xffffffff ;  /* 0xffffffff00097882 */ /* 0x000fc60000000000 */
[----:B------:R-:W-:Y:S05]  /*39b0*/  BRA.DIV UR9, `(.L_x_28309) ;  /* 0x0000002a090c7947 */ /* 0x000fea000b800000 */
[----:B0-----:R0:W1:Y:S02]  /*39c0*/  SHFL.IDX PT, R28, R32, R11, R0 ;  /* 0x0000000b201c7389 */ /* 0x00106400000e0000 */
.L_x_28456:
[----:B-1----:R-:W-:-:S07]  /*39d0*/  IMAD R57, R40, R28, R57 ;  /* 0x0000001c28397224 */ /* 0x002fce00078e0239 */
.L_x_28308:
[----:B------:R-:W-:-:S13]  /*39e0*/  ISETP.GE.AND P0, PT, R58, 0x8, PT ;  /* 0x000000083a00780c */ /* 0x000fda0003f06270 */
[----:B------:R-:W-:Y:S05]  /*39f0*/  @!P0 BRA `(.L_x_28310) ;  /* 0x0000000000108947 */ /* 0x000fea0003800000 */
[----:B------:R-:W-:-:S03]  /*3a00*/  UMOV UR9, 0xffffffff ;  /* 0xffffffff00097882 */ /* 0x000fc60000000000 */
[----:B------:R-:W-:Y:S05]  /*3a10*/  BRA.DIV UR9, `(.L_x_28311) ;  /* 0x0000002a09147947 */ /* 0x000fea000b800000 */
[----:B0-----:R0:W1:Y:S02]  /*3a20*/  SHFL.IDX PT, R28, R32, R10, R0 ;  /* 0x0000000a201c7389 */ /* 0x00106400000e0000 */
.L_x_28459:
[----:B-1----:R-:W-:-:S07]  /*3a30*/  IMAD R57, R41, R28, R57 ;  /* 0x0000001c29397224 */ /* 0x002fce00078e0239 */
.L_x_28310:
[----:B------:R-:W-:-:S13]  /*3a40*/  ISETP.GE.AND P0, PT, R58, 0x9, PT ;  /* 0x000000093a00780c */ /* 0x000fda0003f06270 */
[----:B------:R-:W-:Y:S05]  /*3a50*/  @!P0 BRA `(.L_x_28312) ;  /* 0x0000000000108947 */ /* 0x000fea0003800000 */
[----:B------:R-:W-:-:S03]  /*3a60*/  UMOV UR9, 0xffffffff ;  /* 0xffffffff00097882 */ /* 0x000fc60000000000 */
[----:B------:R-:W-:Y:S05]  /*3a70*/  BRA.DIV UR9, `(.L_x_28313) ;  /* 0x0000002a091c7947 */ /* 0x000fea000b800000 */
[----:B0-----:R0:W1:Y:S02]  /*3a80*/  SHFL.IDX PT, R28, R32, R9, R0 ;  /* 0x00000009201c7389 */ /* 0x00106400000e0000 */
.L_x_28462:
[----:B-1----:R-:W-:-:S07]  /*3a90*/  IMAD R57, R42, R28, R57 ;  /* 0x0000001c2a397224 */ /* 0x002fce00078e0239 */
.L_x_28312:
[----:B------:R-:W-:-:S13]  /*3aa0*/  ISETP.GE.AND P0, PT, R58, 0xa, PT ;  /* 0x0000000a3a00780c */ /* 0x000fda0003f06270 */
[----:B------:R-:W-:Y:S05]  /*3ab0*/  @!P0 BRA `(.L_x_28314) ;  /* 0x0000000000108947 */ /* 0x000fea0003800000 */
[----:B------:R-:W-:-:S03]  /*3ac0*/  UMOV UR9, 0xffffffff ;  /* 0xffffffff00097882 */ /* 0x000fc60000000000 */
[----:B------:R-:W-:Y:S05]  /*3ad0*/  BRA.DIV UR9, `(.L_x_28315) ;  /* 0x0000002a09247947 */ /* 0x000fea000b800000 */
[----:B0-----:R0:W1:Y:S02]  /*3ae0*/  SHFL.IDX PT, R28, R32, R8, R0 ;  /* 0x00000008201c7389 */ /* 0x00106400000e0000 */
.L_x_28465:
[----:B-1----:R-:W-:-:S07]  /*3af0*/  IMAD R57, R43, R28, R57 ;  /* 0x0000001c2b397224 */ /* 0x002fce00078e0239 */
.L_x_28314:
[----:B------:R-:W-:-:S13]  /*3b00*/  ISETP.GE.AND P0, PT, R58, 0xb, PT ;  /* 0x0000000b3a00780c */ /* 0x000fda0003f06270 */
[----:B------:R-:W-:Y:S05]  /*3b10*/  @!P0 BRA `(.L_x_28316) ;  /* 0x0000000000108947 */ /* 0x000fea0003800000 */
[----:B------:R-:W-:-:S03]  /*3b20*/  UMOV UR9, 0xffffffff ;  /* 0xffffffff00097882 */ /* 0x000fc60000000000 */
[----:B------:R-:W-:Y:S05]  /*3b30*/  BRA.DIV UR9, `(.L_x_28317) ;  /* 0x0000002a092c7947 */ /* 0x000fea000b800000 */
[----:B0-----:R0:W1:Y:S02]  /*3b40*/  SHFL.IDX PT, R28, R32, R7, R0 ;  /* 0x00000007201c7389 */ /* 0x00106400000e0000 */
.L_x_28468:
[----:B-1----:R-:W-:-:S07]  /*3b50*/  IMAD R57, R44, R28, R57 ;  /* 0x0000001c2c397224 */ /* 0x002fce00078e0239 */
.L_x_28316:
[----:B------:R-:W-:-:S13]  /*3b60*/  ISETP.GE.AND P0, PT, R58, 0xc, PT ;  /* 0x0000000c3a00780c */ /* 0x000fda0003f06270 */
[----:B------:R-:W-:Y:S05]  /*3b70*/  @!P0 BRA `(.L_x_28318) ;  /* 0x0000000000108947 */ /* 0x000fea0003800000 */
[----:B------:R-:W-:-:S03]  /*3b80*/  UMOV UR9, 0xffffffff ;  /* 0xffffffff00097882 */ /* 0x000fc60000000000 */
[----:B------:R-:W-:Y:S05]  /*3b90*/  BRA.DIV UR9, `(.L_x_28319) ;  /* 0x0000002a09347947 */ /* 0x000fea000b800000 */
[----:B0-----:R0:W1:Y:S02]  /*3ba0*/  SHFL.IDX PT, R28, R32, R6, R0 ;  /* 0x00000006201c7389 */ /* 0x00106400000e0000 */
.L_x_28471:
[----:B-1----:R-:W-:-:S07]  /*3bb0*/  IMAD R57, R45, R28, R57 ;  /* 0x0000001c2d397224 */ /* 0x002fce00078e0239 */
.L_x_28318:
[----:B------:R-:W-:-:S13]  /*3bc0*/  ISETP.GE.AND P0, PT, R58, 0xd, PT ;  /* 0x0000000d3a00780c */ /* 0x000fda0003f06270 */
[----:B------:R-:W-:Y:S05]  /*3bd0*/  @!P0 BRA `(.L_x_28320) ;  /* 0x0000000000108947 */ /* 0x000fea0003800000 */
[----:B------:R-:W-:-:S03]  /*3be0*/  UMOV UR9, 0xffffffff ;  /* 0xffffffff00097882 */ /* 0x000fc60000000000 */
[----:B------:R-:W-:Y:S05]  /*3bf0*/  BRA.DIV UR9, `(.L_x_28321) ;  /* 0x0000002a093c7947 */ /* 0x000fea000b800000 */
[----:B0-----:R0:W1:Y:S02]  /*3c00*/  SHFL.IDX PT, R28, R32, R5, R0 ;  /* 0x00000005201c7389 */ /* 0x00106400000e0000 */
.L_x_28474:
[----:B-1----:R-:W-:-:S07]  /*3c10*/  IMAD R57, R46, R28, R57 ;  /* 0x0000001c2e397224 */ /* 0x002fce00078e0239 */
.L_x_28320:
[----:B------:R-:W-:-:S13]  /*3c20*/  ISETP.GE.AND P0, PT, R58, 0xe, PT ;  /* 0x0000000e3a00780c */ /* 0x000fda0003f06270 */
[----:B------:R-:W-:Y:S05]  /*3c30*/  @!P0 BRA `(.L_x_28322) ;  /* 0x0000000000108947 */ /* 0x000fea0003800000 */
[----:B------:R-:W-:-:S03]  /*3c40*/  UMOV UR9, 0xffffffff ;  /* 0xffffffff00097882 */ /* 0x000fc60000000000 */
[----:B------:R-:W-:Y:S05]  /*3c50*/  BRA.DIV UR9, `(.L_x_28323) ;  /* 0x0000002a09447947 */ /* 0x000fea000b800000 */
[----:B0-----:R0:W1:Y:S02]  /*3c60*/  SHFL.IDX PT, R28, R32, R4, R0 ;  /* 0x00000004201c7389 */ /* 0x00106400000e0000 */
.L_x_28477:
[----:B-1----:R-:W-:-:S07]  /*3c70*/  IMAD R57, R47, R28, R57 ;  /* 0x0000001c2f397224 */ /* 0x002fce00078e0239 */
.L_x_28322:
[----:B------:R-:W-:-:S13]  /*3c80*/  ISETP.GE.AND P0, PT, R58, 0xf, PT ;  /* 0x0000000f3a00780c */ /* 0x000fda0003f06270 */
[----:B------:R-:W-:Y:S05]  /*3c90*/  @!P0 BRA `(.L_x_28324) ;  /* 0x0000000000108947 */ /* 0x000fea0003800000 */
[----:B------:R-:W-:-:S03]  /*3ca0*/  UMOV UR9, 0xffffffff ;  /* 0xffffffff00097882 */ /* 0x000fc60000000000 */
[----:B------:R-:W-:Y:S05]  /*3cb0*/  BRA.DIV UR9, `(.L_x_28325) ;  /* 0x0000002a094c7947 */ /* 0x000fea000b800000 */
[----:B0-----:R0:W1:Y:S02]  /*3cc0*/  SHFL.IDX PT, R28, R32, R3, R0 ;  /* 0x00000003201c7389 */ /* 0x00106400000e0000 */
.L_x_28480:
[----:B-1----:R-:W-:-:S07]  /*3cd0*/  IMAD R57, R48, R28, R57 ;  /* 0x0000001c30397224 */ /* 0x002fce00078e0239 */
.L_x_28324:
[----:B------:R-:W-:-:S13]  /*3ce0*/  ISETP.GE.AND P0, PT, R58, 0x10, PT ;  /* 0x000000103a00780c */ /* 0x000fda0003f06270 */
[----:B------:R-:W-:Y:S05]  /*3cf0*/  @!P0 BRA `(.L_x_28326) ;  /* 0x0000000000108947 */ /* 0x000fea0003800000 */
[----:B------:R-:W-:-:S03]  /*3d00*/  UMOV UR9, 0xffffffff ;  /* 0xffffffff00097882 */ /* 0x000fc60000000000 */
[----:B------:R-:W-:Y:S05]  /*3d10*/  BRA.DIV UR9, `(.L_x_28327) ;  /* 0x0000002a09547947 */ /* 0x000fea000b800000 */
[----:B0-----:R0:W1:Y:S02]  /*3d20*/  SHFL.IDX PT, R28, R32, R2, R0 ;  /* 0x00000002201c7389 */ /* 0x00106400000e0000 */
.L_x_28483:
[----:B-1----:R-:W-:-:S07]  /*3d30*/  IMAD R57, R49, R28, R57 ;  /* 0x0000001c31397224 */ /* 0x002fce00078e0239 */
.L_x_28326:
[C---:B------:R-:W-:Y:S01]  /*3d40*/  IMAD R29, R55.reuse, UR4, R30 ;  /* 0x00000004371d7c24 */ /* 0x040fe2000f8e021e */
[----:B------:R-:W-:-:S03]  /*3d50*/  IADD3 R55, PT, PT, R55, UR6, RZ ;  /* 0x0000000637377c10 */ /* 0x000fc6000fffe0ff */
[----:B------:R-:W-:Y:S01]  /*3d60*/  IMAD R28, R29, 0x4, R56 ;  /* 0x000000041d1c7824 */ /* 0x000fe200078e0238 */
[----:B------:R-:W-:-:S04]  /*3d70*/  ISETP.GE.AND P0, PT, R55, UR16, PT ;  /* 0x0000001037007c0c */ /* 0x000fc8000bf06270 */
[----:B------:R1:W-:Y:S09]  /*3d80*/  STS [R28], R57 ;  /* 0x000000391c007388 */ /* 0x0003f20000000800 */
[----:B------:R-:W-:Y:S05]  /*3d90*/  @!P0 BRA `(.L_x_28328) ;  /* 0xfffffff8006c8947 */ /* 0x000fea000383ffff */
.L_x_28295:
[----:B------:R-:W-:Y:S05]  /*3da0*/  BSYNC B0 ;  /* 0x0000000000007941 */ /* 0x000fea0003800000 */
.L_x_28294:
[----:B------:R-:W-:Y:S05]  /*3db0*/  @!P6 BRA `(.L_x_28329) ;  /* 0xffffffec0078e947 */ /* 0x000fea000383ffff */
[----:B------:R-:W-:Y:S05]  /*3dc0*/  BRA `(.L_x_28222) ;  /* 0x0000001400107947 */ /* 0x000fea0003800000 */
.L_x_28277:
[----:B0-2---:R-:W-:-:S07]  /*3dd0*/  IMAD.MOV.U32 R31, RZ, RZ, RZ ;  /* 0x000000ffff1f7224 */ /* 0x005fce00078e00ff */
.L_x_28381:
        /* <DEDUP_REMOVED lines=18> */
.L_x_28330:
        /* <DEDUP_REMOVED lines=10> */
.L_x_28331:
        /* <DEDUP_REMOVED lines=8> */
.L_x_28332:
        /* <DEDUP_REMOVED lines=8> */
.L_x_28333:
        /* <DEDUP_REMOVED lines=11> */
.L_x_28334:
        /* <DEDUP_REMOVED lines=11> */
.L_x_28335:
        /* <DEDUP_REMOVED lines=11> */
.L_x_28336:
        /* <DEDUP_REMOVED lines=11> */
.L_x_28337:
        /* <DEDUP_REMOVED lines=10> */
.L_x_28338:
        /* <DEDUP_REMOVED lines=9> */
.L_x_28339:
        /* <DEDUP_REMOVED lines=9> */
.L_x_28340:
        /* <DEDUP_REMOVED lines=9> */
.L_x_28341:
        /* <DEDUP_REMOVED lines=9> */
.L_x_28342:
        /* <DEDUP_REMOVED lines=9> */
.L_x_28343:
        /* <DEDUP_REMOVED lines=9> */
.L_x_28344:
        /* <DEDUP_REMOVED lines=9> */
.L_x_28345:
        /* <DEDUP_REMOVED lines=28> */
.L_x_28380:
[----:B------:R-:W-:Y:S02]  /*49b0*/  IMAD R32, R33, 0x84, R55 ;  /* 0x0000008421207824 */ /* 0x000fe400078e0237 */
[----:B------:R-:W-:-:S04]  /*49c0*/  IMAD.MOV.U32 R56, RZ, RZ, RZ ;  /* 0x000000ffff387224 */ /* 0x000fc800078e00ff */
[----:B------:R-:W0:Y:S01]  /*49d0*/  LDS R32, [R32] ;  /* 0x0000000020207984 */ /* 0x000e220000000800 */
[----:B------:R-:W-:Y:S05]  /*49e0*/  @!P4 BRA `(.L_x_28347) ;  /* 0x000000000010c947 */ /* 0x000fea0003800000 */
[----:B------:R-:W-:-:S03]  /*49f0*/  UMOV UR9, 0xffffffff ;  /* 0xffffffff00097882 */ /* 0x000fc60000000000 */
[----:B------:R-:W-:Y:S05]  /*4a00*/  BRA.DIV UR9, `(.L_x_28348) ;  /* 0x0000001e09387947 */ /* 0x000fea000b800000 */
[----:B0-----:R0:W1:Y:S02]  /*4a10*/  SHFL.IDX PT, R57, R32, R27, R0 ;  /* 0x0000001b20397389 */ /* 0x00106400000e0000 */
.L_x_28485:
[----:B-1----:R-:W-:-:S07]  /*4a20*/  IMAD R56, R34, R57, RZ ;  /* 0x0000003922387224 */ /* 0x002fce00078e02ff */
.L_x_28347:
[----:B------:R-:W-:Y:S05]  /*4a30*/  @!P3 BRA `(.L_x_28349) ;  /* 0x000000000010b947 */ /* 0x000fea0003800000 */
[----:B------:R-:W-:-:S03]  /*4a40*/  UMOV UR9, 0xffffffff ;  /* 0xffffffff00097882 */ /* 0x000fc60000000000 */
[----:B------:R-:W-:Y:S05]  /*4a50*/  BRA.DIV UR9, `(.L_x_28350) ;  /* 0x0000001e09407947 */ /* 0x000fea000b800000 */
[----:B0-----:R0:W1:Y:S02]  /*4a60*/  SHFL.IDX PT, R28, R32, R16, R0 ;  /* 0x00000010201c7389 */ /* 0x00106400000e0000 */
.L_x_28488:
[----:B-1--4-:R-:W-:-:S07]  /*4a70*/  IMAD R56, R35, R28, R56 ;  /* 0x0000001c23387224 */ /* 0x012fce00078e0238 */
.L_x_28349:
[----:B------:R-:W-:Y:S05]  /*4a80*/  @!P2 BRA `(.L_x_28351) ;  /* 0x000000000010a947 */ /* 0x000fea0003800000 */
[----:B------:R-:W-:-:S03]  /*4a90*/  UMOV UR9, 0xffffffff ;  /* 0xffffffff00097882 */ /* 0x000fc60000000000 */
[----:B------:R-:W-:Y:S05]  /*4aa0*/  BRA.DIV UR9, `(.L_x_28352) ;  /* 0x0000001e094c7947 */ /* 0x000fea000b800000 */
[----:B0-----:R0:W1:Y:S02]  /*4ab0*/  SHFL.IDX PT, R28, R32, R15, R0 ;  /* 0x0000000f201c7389 */ /* 0x00106400000e0000 */
.L_x_28491:
[----:B-1----:R-:W-:-:S07]  /*4ac0*/  IMAD R56, R36, R28, R56 ;  /* 0x0000001c24387224 */ /* 0x002fce00078e0238 */
.L_x_28351:
[----:B------:R-:W-:Y:S05]  /*4ad0*/  @!P1 BRA `(.L_x_28353) ;  /* 0x0000000000109947 */ /* 0x000fea0003800000 */
[----:B------:R-:W-:-:S03]  /*4ae0*/  UMOV UR9, 0xffffffff ;  /* 0xffffffff00097882 */ /* 0x000fc60000000000 */
[----:B------:R-:W-:Y:S05]  /*4af0*/  BRA.DIV UR9, `(.L_x_28354) ;  /* 0x0000001e09587947 */ /* 0x000fea000b800000 */
[----:B0-----:R0:W1:Y:S02]  /*4b00*/  SHFL.IDX PT, R28, R32, R14, R0 ;  /* 0x0000000e201c7389 */ /* 0x00106400000e0000 */
.L_x_28494:
[----:B-1----:R-:W-:-:S07]  /*4b10*/  IMAD R56, R37, R28, R56 ;  /* 0x0000001c25387224 */ /* 0x002fce00078e0238 */
.L_x_28353:
[----:B------:R-:W1:Y:S02]  /*4b20*/  LDC R57, c[0x0][0x3ac] ;  /* 0x0000eb00ff397b82 */ /* 0x000e640000000800 */
[----:B-1----:R-:W-:-:S13]  /*4b30*/  ISETP.GE.AND P0, PT, R57, 0x5, PT ;  /* 0x000000053900780c */ /* 0x002fda0003f06270 */
[----:B------:R-:W-:Y:S05]  /*4b40*/  @!P0 BRA `(.L_x_28355) ;  /* 0x0000000000108947 */ /* 0x000fea0003800000 */
[----:B------:R-:W-:-:S03]  /*4b50*/  UMOV UR9, 0xffffffff ;  /* 0xffffffff00097882 */ /* 0x000fc60000000000 */
[----:B------:R-:W-:Y:S05]  /*4b60*/  BRA.DIV UR9, `(.L_x_28356) ;  /* 0x0000001e095c7947 */ /* 0x000fea000b800000 */
[----:B0-----:R0:W1:Y:S02]  /*4b70*/  SHFL.IDX PT, R28, R32, R13, R0 ;  /* 0x0000000d201c7389 */ /* 0x00106400000e0000 */
.L_x_28497:
[----:B-1----:R-:W-:-:S07]  /*4b80*/  IMAD R56, R38, R28, R56 ;  /* 0x0000001c26387224 */ /* 0x002fce00078e0238 */
.L_x_28355:
[----:B------:R-:W-:-:S13]  /*4b90*/  ISETP.GE.AND P0, PT, R57, 0x6, PT ;  /* 0x000000063900780c */ /* 0x000fda0003f06270 */
[----:B------:R-:W-:Y:S05]  /*4ba0*/  @!P0 BRA `(.L_x_28357) ;  /* 0x0000000000108947 */ /* 0x000fea0003800000 */
[----:B------:R-:W-:-:S03]  /*4bb0*/  UMOV UR9, 0xffffffff ;  /* 0xffffffff00097882 */ /* 0x000fc60000000000 */
[----:B------:R-:W-:Y:S05]  /*4bc0*/  BRA.DIV UR9, `(.L_x_28358) ;  /* 0x0000001e09647947 */ /* 0x000fea000b800000 */
[----:B0-----:R0:W1:Y:S02]  /*4bd0*/  SHFL.IDX PT, R28, R32, R12, R0 ;  /* 0x0000000c201c7389 */ /* 0x00106400000e0000 */
.L_x_28500:
[----:B-1----:R-:W-:-:S07]  /*4be0*/  IMAD R56, R39, R28, R56 ;  /* 0x0000001c27387224 */ /* 0x002fce00078e0238 */
.L_x_28357:
[----:B------:R-:W-:-:S13]  /*4bf0*/  ISETP.GE.AND P0, PT, R57, 0x7, PT ;  /* 0x000000073900780c */ /* 0x000fda0003f06270 */
[----:B------:R-:W-:Y:S05]  /*4c00*/  @!P0 BRA `(.L_x_28359) ;  /* 0x0000000000108947 */ /* 0x000fea0003800000 */
[----:B------:R-:W-:-:S03]  /*4c10*/  UMOV UR9, 0xffffffff ;  /* 0xffffffff00097882 */ /* 0x000fc60000000000 */
[----:B------:R-:W-:Y:S05]  /*4c20*/  BRA.DIV UR9, `(.L_x_28360) ;  /* 0x0000001e096c7947 */ /* 0x000fea000b800000 */
[----:B0-----:R0:W1:Y:S02]  /*4c30*/  SHFL.IDX PT, R28, R32, R11, R0 ;  /* 0x0000000b201c7389 */ /* 0x00106400000e0000 */
.L_x_28503:
[----:B-1----:R-:W-:-:S07]  /*4c40*/  IMAD R56, R40, R28, R56 ;  /* 0x0000001c28387224 */ /* 0x002fce00078e0238 */
.L_x_28359:
[----:B------:R-:W-:-:S13]  /*4c50*/  ISETP.GE.AND P0, PT, R57, 0x8, PT ;  /* 0x000000083900780c */ /* 0x000fda0003f06270 */
[----:B------:R-:W-:Y:S05]  /*4c60*/  @!P0 BRA `(.L_x_28361) ;  /* 0x0000000000108947 */ /* 0x000fea0003800000 */
[----:B------:R-:W-:-:S03]  /*4c70*/  UMOV UR9, 0xffffffff ;  /* 0xffffffff00097882 */ /* 0x000fc60000000000 */
[----:B------:R-:W-:Y:S05]  /*4c80*/  BRA.DIV UR9, `(.L_x_28362) ;  /* 0x0000001e09747947 */ /* 0x000fea000b800000 */
[----:B0-----:R0:W1:Y:S02]  /*4c90*/  SHFL.IDX PT, R28, R32, R10, R0 ;  /* 0x0000000a201c7389 */ /* 0x00106400000e0000 */
.L_x_28506:
[----:B-1----:R-:W-:-:S07]  /*4ca0*/  IMAD R56, R41, R28, R56 ;  /* 0x0000001c29387224 */ /* 0x002fce00078e0238 */
.L_x_28361:
[----:B------:R-:W-:-:S13]  /*4cb0*/  ISETP.GE.AND P0, PT, R57, 0x9, PT ;  /* 0x000000093900780c */ /* 0x000fda0003f06270 */
[----:B------:R-:W-:Y:S05]  /*4cc0*/  @!P0 BRA `(.L_x_28363) ;  /* 0x0000000000108947 */ /* 0x000fea0003800000 */
[----:B------:R-:W-:-:S03]  /*4cd0*/  UMOV UR9, 0xffffffff ;  /* 0xffffffff00097882 */ /* 0x000fc60000000000 */
[----:B------:R-:W-:Y:S05]  /*4ce0*/  BRA.DIV UR9, `(.L_x_28364) ;  /* 0x0000001e097c7947 */ /* 0x000fea000b800000 */
[----:B0-----:R0:W1:Y:S02]  /*4cf0*/  SHFL.IDX PT, R28, R32, R9, R0 ;  /* 0x00000009201c7389 */ /* 0x00106400000e0000 */
.L_x_28509:
[----:B-1----:R-:W-:-:S07]  /*4d00*/  IMAD R56, R42, R28, R56 ;  /* 0x0000001c2a387224 */ /* 0x002fce00078e0238 */
.L_x_28363:
[----:B------:R-:W-:-:S13]  /*4d10*/  ISETP.GE.AND P0, PT, R57, 0xa, PT ;  /* 0x0000000a3900780c */ /* 0x000fda0003f06270 */
[----:B------:R-:W-:Y:S05]  /*4d20*/  @!P0 BRA `(.L_x_28365) ;  /* 0x0000000000108947 */ /* 0x000fea0003800000 */
[----:B------:R-:W-:-:S03]  /*4d30*/  UMOV UR9, 0xffffffff ;  /* 0xffffffff00097882 */ /* 0x000fc60000000000 */
[----:B------:R-:W-:Y:S05]  /*4d40*/  BRA.DIV UR9, `(.L_x_28366) ;  /* 0x0000001e09847947 */ /* 0x000fea000b800000 */
[----:B0-----:R0:W1:Y:S02]  /*4d50*/  SHFL.IDX PT, R28, R32, R8, R0 ;  /* 0x00000008201c7389 */ /* 0x00106400000e0000 */
.L_x_28512:
[----:B-1----:R-:W-:-:S07]  /*4d60*/  IMAD R56, R43, R28, R56 ;  /* 0x0000001c2b387224 */ /* 0x002fce00078e0238 */
.L_x_28365:
[----:B------:R-:W-:-:S13]  /*4d70*/  ISETP.GE.AND P0, PT, R57, 0xb, PT ;  /* 0x0000000b3900780c */ /* 0x000fda0003f06270 */
[----:B------:R-:W-:Y:S05]  /*4d80*/  @!P0 BRA `(.L_x_28367) ;  /* 0x0000000000108947 */ /* 0x000fea0003800000 */
[----:B------:R-:W-:-:S03]  /*4d90*/  UMOV UR9, 0xffffffff ;  /* 0xffffffff00097882 */ /* 0x000fc60000000000 */
[----:B------:R-:W-:Y:S05]  /*4da0*/  BRA.DIV UR9, `(.L_x_28368) ;  /* 0x0000001e098c7947 */ /* 0x000fea000b800000 */
[----:B0-----:R0:W1:Y:S02]  /*4db0*/  SHFL.IDX PT, R28, R32, R7, R0 ;  /* 0x00000007201c7389 */ /* 0x00106400000e0000 */
.L_x_28515:
[----:B-1----:R-:W-:-:S07]  /*4dc0*/  IMAD R56, R44, R28, R56 ;  /* 0x0000001c2c387224 */ /* 0x002fce00078e0238 */
.L_x_28367:
[----:B------:R-:W-:-:S13]  /*4dd0*/  ISETP.GE.AND P0, PT, R57, 0xc, PT ;  /* 0x0000000c3900780c */ /* 0x000fda0003f06270 */
[----:B------:R-:W-:Y:S05]  /*4de0*/  @!P0 BRA `(.L_x_28369) ;  /* 0x0000000000108947 */ /* 0x000fea0003800000 */
[----:B------:R-:W-:-:S03]  /*4df0*/  UMOV UR9, 0xffffffff ;  /* 0xffffffff00097882 */ /* 0x000fc60000000000 */
[----:B------:R-:W-:Y:S05]  /*4e00*/  BRA.DIV UR9, `(.L_x_28370) ;  /* 0x0000001e09947947 */ /* 0x000fea000b800000 */
[----:B0-----:R0:W1:Y:S02]  /*4e10*/  SHFL.IDX PT, R28, R32, R6, R0 ;  /* 0x00000006201c7389 */ /* 0x00106400000e0000 */
.L_x_28518:
[----:B-1----:R-:W-:-:S07]  /*4e20*/  IMAD R56, R45, R28, R56 ;  /* 0x0000001c2d387224 */ /* 0x002fce00078e0238 */
.L_x_28369:
[----:B------:R-:W-:-:S13]  /*4e30*/  ISETP.GE.AND P0, PT, R57, 0xd, PT ;  /* 0x0000000d3900780c */ /* 0x000fda0003f06270 */
[----:B------:R-:W-:Y:S05]  /*4e40*/  @!P0 BRA `(.L_x_28371) ;  /* 0x0000000000108947 */ /* 0x000fea0003800000 */
[----:B------:R-:W-:-:S03]  /*4e50*/  UMOV UR9, 0xffffffff ;  /* 0xffffffff00097882 */ /* 0x000fc60000000000 */
[----:B------:R-:W-:Y:S05]  /*4e60*/  BRA.DIV UR9, `(.L_x_28372) ;  /* 0x0000001e099c7947 */ /* 0x000fea000b800000 */
[----:B0-----:R0:W1:Y:S02]  /*4e70*/  SHFL.IDX PT, R28, R32, R5, R0 ;  /* 0x00000005201c7389 */ /* 0x00106400000e0000 */
.L_x_28521:
[----:B-1----:R-:W-:-:S07]  /*4e80*/  IMAD R56, R46, R28, R56 ;  /* 0x0000001c2e387224 */ /* 0x002fce00078e0238 */
.L_x_28371:
[----:B------:R-:W-:-:S13]  /*4e90*/  ISETP.GE.AND P0, PT, R57, 0xe, PT ;  /* 0x0000000e3900780c */ /* 0x000fda0003f06270 */
[----:B------:R-:W-:Y:S05]  /*4ea0*/  @!P0 BRA `(.L_x_28373) ;  /* 0x0000000000108947 */ /* 0x000fea0003800000 */
[----:B------:R-:W-:-:S03]  /*4eb0*/  UMOV UR9, 0xffffffff ;  /* 0xffffffff00097882 */ /* 0x000fc60000000000 */
[----:B------:R-:W-:Y:S05]  /*4ec0*/  BRA.DIV UR9, `(.L_x_28374) ;  /* 0x0000001e09a47947 */ /* 0x000fea000b800000 */
[----:B0-----:R0:W1:Y:S02]  /*4ed0*/  SHFL.IDX PT, R28, R32, R4, R0 ;  /* 0x00000004201c7389 */ /* 0x00106400000e0000 */
.L_x_28524:
[----:B-1----:R-:W-:-:S07]  /*4ee0*/  IMAD R56, R47, R28, R56 ;  /* 0x0000001c2f387224 */ /* 0x002fce00078e0238 */
.L_x_28373:
[----:B------:R-:W-:-:S13]  /*4ef0*/  ISETP.GE.AND P0, PT, R57, 0xf, PT ;  /* 0x0000000f3900780c */ /* 0x000fda0003f06270 */
[----:B------:R-:W-:Y:S05]  /*4f00*/  @!P0 BRA `(.L_x_28375) ;  /* 0x0000000000108947 */ /* 0x000fea0003800000 */
[----:B------:R-:W-:-:S03]  /*4f10*/  UMOV UR9, 0xffffffff ;  /* 0xffffffff00097882 */ /* 0x000fc60000000000 */
[----:B------:R-:W-:Y:S05]  /*4f20*/  BRA.DIV UR9, `(.L_x_28376) ;  /* 0x0000001e09ac7947 */ /* 0x000fea000b800000 */
[----:B0-----:R0:W1:Y:S02]  /*4f30*/  SHFL.IDX PT, R28, R32, R3, R0 ;  /* 0x00000003201c7389 */ /* 0x00106400000e0000 */
.L_x_28527:
[----:B-1----:R-:W-:-:S07]  /*4f40*/  IMAD R56, R48, R28, R56 ;  /* 0x0000001c30387224 */ /* 0x002fce00078e0238 */
.L_x_28375:
[----:B------:R-:W-:-:S13]  /*4f50*/  ISETP.GE.AND P0, PT, R57, 0x10, PT ;  /* 0x000000103900780c */ /* 0x000fda0003f06270 */
[----:B------:R-:W-:Y:S05]  /*4f60*/  @!P0 BRA `(.L_x_28377) ;  /* 0x0000000000108947 */ /* 0x000fea0003800000 */
[----:B------:R-:W-:-:S03]  /*4f70*/  UMOV UR9, 0xffffffff ;  /* 0xffffffff00097882 */ /* 0x000fc60000000000 */
[----:B------:R-:W-:Y:S05]  /*4f80*/  BRA.DIV UR9, `(.L_x_28378) ;  /* 0x0000001e09b47947 */ /* 0x000fea000b800000 */
[----:B0-----:R0:W1:Y:S02]  /*4f90*/  SHFL.IDX PT, R28, R32, R2, R0 ;  /* 0x00000002201c7389 */ /* 0x00106400000e0000 */
.L_x_28530:
[----:B-1----:R-:W-:-:S07]  /*4fa0*/  IMAD R56, R49, R28, R56 ;  /* 0x0000001c31387224 */ /* 0x002fce00078e0238 */
.L_x_28377:
[----:B------:R-:W-:-:S07]  /*4fb0*/  IMAD.U32 R28, RZ, RZ, UR11 ;  /* 0x0000000bff1c7e24 */ /* 0x000fce000f8e00ff */
.L_x_28379:
        /* <DEDUP_REMOVED lines=36> */
.L_x_28346:
[----:B------:R-:W-:Y:S05]  /*5200*/  @!P5 BRA `(.L_x_28381) ;  /* 0xffffffe800f4d947 */ /* 0x000fea000383ffff */
.L_x_28222:
        /* <DEDUP_REMOVED lines=41> */
.L_x_28385:
[----:B------:R-:W-:Y:S05]  /*54a0*/  BSYNC.RECONVERGENT B1 ;  /* 0x0000000000017941 */ /* 0x000fea0003800200 */
.L_x_28384:
[----:B------:R-:W-:Y:S05]  /*54b0*/  @!P2 BRA `(.L_x_28383) ;  /* 0x000000000070a947 */ /* 0x000fea0003800000 */
[----:B-1-3--:R-:W1:Y:S01]  /*54c0*/  S2R R29, SR_CgaCtaId ;  /* 0x00000000001d7919 */ /* 0x00ae620000008800 */
[----:B------:R-:W-:-:S04]  /*54d0*/  MOV R28, 0x400 ;  /* 0x00000400001c7802 */ /* 0x000fc80000000f00 */
[----:B------:R-:W-:-:S04]  /*54e0*/  IADD3 R28, PT, PT, R28, 0x1280, RZ ;  /* 0x000012801c1c7810 */ /* 0x000fc80007ffe0ff */
[----:B-1----:R-:W-:-:S07]  /*54f0*/  LEA R56, R29, R28, 0x18 ;  /* 0x0000001c1d387211 */ /* 0x002fce00078ec0ff */
.L_x_28386:
        /* <DEDUP_REMOVED lines=24> */
.L_x_28383:
[----:B------:R-:W-:Y:S05]  /*5680*/  BSYNC.RECONVERGENT B0 ;  /* 0x0000000000007941 */ /* 0x000fea0003800200 */
.L_x_28382:
[----:B------:R-:W5:Y:S02]  /*5690*/  LDCU UR9, c[0x0][0x374] ;  /* 0x00006e80ff0977ac */ /* 0x000f640008000800 */
[----:B-----5:R-:W-:Y:S02]  /*56a0*/  UIADD3 UR8, UPT, UPT, UR9, UR8, URZ ;  /* 0x0000000809087290 */ /* 0x020fe4000fffe0ff */
[----:B------:R-:W-:-:S04]  /*56b0*/  USHF.L.U32 UR9, UR9, 0x1, URZ ;  /* 0x0000000109097899 */ /* 0x000fc800080006ff */
[----:B------:R-:W-:-:S09]  /*56c0*/  UISETP.GE.U32.AND UP0, UPT, UR8, UR9, UPT ;  /* 0x000000090800728c */ /* 0x000fd2000bf06070 */
[----:B------:R-:W-:Y:S05]  /*56d0*/  BRA.U !UP0, `(.L_x_28387) ;  /* 0xffffffb908a47547 */ /* 0x000fea000b83ffff */
[----:B------:R-:W-:Y:S05]  /*56e0*/  EXIT ;  /* 0x000000000000794d */ /* 0x000fea0003800000 */
.L_x_28244:
[----:B------:R-:W-:Y:S01]  /*56f0*/  BSSY B2, `(.L_x_28388) ;  /* 0x0000006000027945 */ /* 0x000fe20003800000 */
[----:B------:R-:W-:Y:S02]  /*5700*/  IMAD.MOV.U32 R29, RZ, RZ, R27 ;  /* 0x000000ffff1d7224 */ /* 0x000fe400078e001b */
[----:B------:R-:W-:-:S07]  /*5710*/  IMAD.MOV.U32 R28, RZ, RZ, -0x1 ;  /* 0xffffffffff1c7424 */ /* 0x000fce00078e00ff */
[----:B0-2-4-:R-:W-:Y:S05]  /*5720*/  WARPSYNC.COLLECTIVE R28, `(.L_x_28389) ;  /* 0x000000001c087348 */ /* 0x015fea0003c00000 */
[----:B0-----:R0:W1:Y:S02]  /*5730*/  SHFL.IDX P0, R28, R32, R29, R0 ;  /* 0x0000001d201c7389 */ /* 0x0010640000000000 */
[----:B012-4-:R-:W-:Y:S05]  /*5740*/  ENDCOLLECTIVE ;  /* 0x000000000000791b */ /* 0x017fea0003800000 */
.L_x_28389:
[----:B------:R-:W-:Y:S05]  /*5750*/  BSYNC B2 ;  /* 0x0000000000027941 */ /* 0x000fea0003800000 */
.L_x_28388:
[----:B------:R-:W-:Y:S05]  /*5760*/  BRA `(.L_x_28390) ;  /* 0xffffffcc006c7947 */ /* 0x000fea000383ffff */
.L_x_28246:
[----:B------:R-:W-:Y:S01]  /*5770*/  BSSY B2, `(.L_x_28391) ;  /* 0x0000006000027945 */ /* 0x000fe20003800000 */
[----:B------:R-:W-:Y:S01]  /*5780*/  MOV R29, R16 ;  /* 0x00000010001d7202 */ /* 0x000fe20000000f00 */
[----:B------:R-:W-:-:S07]  /*5790*/  IMAD.MOV.U32 R28, RZ, RZ, -0x1 ;  /* 0xffffffffff1c7424 */ /* 0x000fce00078e00ff */
[----:B0-2-4-:R-:W-:Y:S05]  /*57a0*/  WARPSYNC.COLLECTIVE R28, `(.L_x_28392) ;  /* 0x000000001c087348 */ /* 0x015fea0003c00000 */
[----:B0-----:R0:W1:Y:S02]  /*57b0*/  SHFL.IDX P0, R28, R32, R29, R0 ;  /* 0x0000001d201c7389 */ /* 0x0010640000000000 */
[----:B012-4-:R-:W-:Y:S05]  /*57c0*/  ENDCOLLECTIVE ;  /* 0x000000000000791b */ /* 0x017fea0003800000 */
.L_x_28392:
[----:B------:R-:W-:Y:S05]  /*57d0*/  BSYNC B2 ;  /* 0x0000000000027941 */ /* 0x000fea0003800000 */
.L_x_28391:
[----:B------:R-:W-:Y:S05]  /*57e0*/  BRA `(.L_x_28393) ;  /* 0xffffffcc00607947 */ /* 0x000fea000383ffff */
.L_x_28248:
[----:B------:R-:W-:Y:S01]  /*57f0*/  BSSY B2, `(.L_x_28394) ;  /* 0x0000006000027945 */ /* 0x000fe20003800000 */
[----:B------:R-:W-:Y:S02]  /*5800*/  IMAD.MOV.U32 R29, RZ, RZ, R15 ;  /* 0x000000ffff1d7224 */ /* 0x000fe400078e000f */
[----:B------:R-:W-:-:S07]  /*5810*/  IMAD.MOV.U32 R28, RZ, RZ, -0x1 ;  /* 0xffffffffff1c7424 */ /* 0x000fce00078e00ff */
[----:B0-2-4-:R-:W-:Y:S05]  /*5820*/  WARPSYNC.COLLECTIVE R28, `(.L_x_28395) ;  /* 0x000000001c087348 */ /* 0x015fea0003c00000 */
[----:B0-----:R0:W1:Y:S02]  /*5830*/  SHFL.IDX P0, R28, R32, R29, R0 ;  /* 0x0000001d201c7389 */ /* 0x0010640000000000 */
[----:B012-4-:R-:W-:Y:S05]  /*5840*/  ENDCOLLECTIVE ;  /* 0x000000000000791b */ /* 0x017fea0003800000 */
.L_x_28395:
[----:B------:R-:W-:Y:S05]  /*5850*/  BSYNC B2 ;  /* 0x0000000000027941 */ /* 0x000fea0003800000 */
.L_x_28394:
[----:B------:R-:W-:Y:S05]  /*5860*/  BRA `(.L_x_28396) ;  /* 0xffffffcc00547947 */ /* 0x000fea000383ffff */
.L_x_28250:
[----:B------:R-:W-:Y:S01]  /*5870*/  BSSY B2, `(.L_x_28397) ;  /* 0x0000006000027945 */ /* 0x000fe20003800000 */
[----:B------:R-:W-:Y:S01]  /*5880*/  MOV R29, R14 ;  /* 0x0000000e001d7202 */ /* 0x000fe20000000f00 */
[----:B------:R-:W-:-:S07]  /*5890*/  IMAD.MOV.U32 R28, RZ, RZ, -0x1 ;  /* 0xffffffffff1c7424 */ /* 0x000fce00078e00ff */
[----:B0-2-4-:R-:W-:Y:S05]  /*58a0*/  WARPSYNC.COLLECTIVE R28, `(.L_x_28398) ;  /* 0x000000001c087348 */ /* 0x015fea0003c00000 */
[----:B0-----:R0:W1:Y:S02]  /*58b0*/  SHFL.IDX P0, R28, R32, R29, R0 ;  /* 0x0000001d201c7389 */ /* 0x0010640000000000 */
[----:B012-4-:R-:W-:Y:S05]  /*58c0*/  ENDCOLLECTIVE ;  /* 0x000000000000791b */ /* 0x017fea0003800000 */
.L_x_28398:
[----:B------:R-:W-:Y:S05]  /*58d0*/  BSYNC B2 ;  /* 0x0000000000027941 */ /* 0x000fea0003800000 */
.L_x_28397:
[----:B------:R-:W-:Y:S05]  /*58e0*/  BRA `(.L_x_28399) ;  /* 0xffffffcc00487947 */ /* 0x000fea000383ffff */
.L_x_28252:
[----:B------:R-:W-:Y:S01]  /*58f0*/  BSSY B2, `(.L_x_28400) ;  /* 0x0000006000027945 */ /* 0x000fe20003800000 */
[----:B------:R-:W-:Y:S02]  /*5900*/  IMAD.MOV.U32 R29, RZ, RZ, R13 ;  /* 0x000000ffff1d7224 */ /* 0x000fe400078e000d */
[----:B------:R-:W-:-:S07]  /*5910*/  IMAD.MOV.U32 R28, RZ, RZ, -0x1 ;  /* 0xffffffffff1c7424 */ /* 0x000fce00078e00ff */
[----:B0-2-4-:R-:W-:Y:S05]  /*5920*/  WARPSYNC.COLLECTIVE R28, `(.L_x_28401) ;  /* 0x000000001c087348 */ /* 0x015fea0003c00000 */
[----:B0-----:R0:W1:Y:S02]  /*5930*/  SHFL.IDX P0, R28, R32, R29, R0 ;  /* 0x0000001d201c7389 */ /* 0x0010640000000000 */
[----:B012-4-:R-:W-:Y:S05]  /*5940*/  ENDCOLLECTIVE ;  /* 0x000000000000791b */ /* 0x017fea0003800000 */
.L_x_28401:
[----:B------:R-:W-:Y:S05]  /*5950*/  BSYNC B2 ;  /* 0x0000000000027941 */ /* 0x000fea0003800000 */
.L_x_28400:
[----:B------:R-:W-:Y:S05]  /*5960*/  BRA `(.L_x_28402) ;  /* 0xffffffcc003c7947 */ /* 0x000fea000383ffff */
.L_x_28254:
[----:B------:R-:W-:Y:S01]  /*5970*/  BSSY B2, `(.L_x_28403) ;  /* 0x0000006000027945 */ /* 0x000fe20003800000 */
[----:B------:R-:W-:Y:S01]  /*5980*/  MOV R29, R12 ;  /* 0x0000000c001d7202 */ /* 0x000fe20000000f00 */
[----:B------:R-:W-:-:S07]  /*5990*/  IMAD.MOV.U32 R28, RZ, RZ, -0x1 ;  /* 0xffffffffff1c7424 */ /* 0x000fce00078e00ff */
[----:B0-2-4-:R-:W-:Y:S05]  /*59a0*/  WARPSYNC.COLLECTIVE R28, `(.L_x_28404) ;  /* 0x000000001c087348 */ /* 0x015fea0003c00000 */
[----:B0-----:R0:W1:Y:S02]  /*59b0*/  SHFL.IDX P0, R28, R32, R29, R0 ;  /* 0x0000001d201c7389 */ /* 0x0010640000000000 */
[----:B012-4-:R-:W-:Y:S05]  /*59c0*/  ENDCOLLECTIVE ;  /* 0x000000000000791b */ /* 0x017fea0003800000 */
.L_x_28404:
[----:B------:R-:W-:Y:S05]  /*59d0*/  BSYNC B2 ;  /* 0x0000000000027941 */ /* 0x000fea0003800000 */
.L_x_28403:
[----:B------:R-:W-:Y:S05]  /*59e0*/  BRA `(.L_x_28405) ;  /* 0xffffffcc00387947 */ /* 0x000fea000383ffff */
.L_x_28256:
[----:B------:R-:W-:Y:S01]  /*59f0*/  BSSY B2, `(.L_x_28406) ;  /* 0x0000006000027945 */ /* 0x000fe20003800000 */
[----:B------:R-:W-:Y:S02]  /*5a00*/  IMAD.MOV.U32 R29, RZ, RZ, R11 ;  /* 0x000000ffff1d7224 */ /* 0x000fe400078e000b */
[----:B------:R-:W-:-:S07]  /*5a10*/  IMAD.MOV.U32 R28, RZ, RZ, -0x1 ;  /* 0xffffffffff1c7424 */ /* 0x000fce00078e00ff */
[----:B0-2-4-:R-:W-:Y:S05]  /*5a20*/  WARPSYNC.COLLECTIVE R28, `(.L_x_28407) ;  /* 0x000000001c087348 */ /* 0x015fea0003c00000 */
[----:B0-----:R0:W1:Y:S02]  /*5a30*/  SHFL.IDX P0, R28, R32, R29, R0 ;  /* 0x0000001d201c7389 */ /* 0x0010640000000000 */
[----:B012-4-:R-:W-:Y:S05]  /*5a40*/  ENDCOLLECTIVE ;  /* 0x000000000000791b */ /* 0x017fea0003800000 */
.L_x_28407:
[----:B------:R-:W-:Y:S05]  /*5a50*/  BSYNC B2 ;  /* 0x0000000000027941 */ /* 0x000fea0003800000 */
.L_x_28406:
[----:B------:R-:W-:Y:S05]  /*5a60*/  BRA `(.L_x_28408) ;  /* 0xffffffcc00307947 */ /* 0x000fea000383ffff */
.L_x_28258:
[----:B------:R-:W-:Y:S01]  /*5a70*/  BSSY B2, `(.L_x_28409) ;  /* 0x0000006000027945 */ /* 0x000fe20003800000 */
[----:B------:R-:W-:Y:S01]  /*5a80*/  MOV R29, R10 ;  /* 0x0000000a001d7202 */ /* 0x000fe20000000f00 */
[----:B------:R-:W-:-:S07]  /*5a90*/  IMAD.MOV.U32 R28, RZ, RZ, -0x1 ;  /* 0xffffffffff1c7424 */ /* 0x000fce00078e00ff */
[----:B0-2-4-:R-:W-:Y:S05]  /*5aa0*/  WARPSYNC.COLLECTIVE R28, `(.L_x_28410) ;  /* 0x000000001c087348 */ /* 0x015fea0003c00000 */
[----:B0-----:R0:W1:Y:S02]  /*5ab0*/  SHFL.IDX P0, R28, R32, R29, R0 ;  /* 0x0000001d201c7389 */ /* 0x0010640000000000 */
[----:B012-4-:R-:W-:Y:S05]  /*5ac0*/  ENDCOLLECTIVE ;  /* 0x000000000000791b */ /* 0x017fea0003800000 */
.L_x_28410:
[----:B------:R-:W-:Y:S05]  /*5ad0*/  BSYNC B2 ;  /* 0x0000000000027941 */ /* 0x000fea0003800000 */
.L_x_28409:
[----:B------:R-:W-:Y:S05]  /*5ae0*/  BRA `(.L_x_28411) ;  /* 0xffffffcc00287947 */ /* 0x000fea000383ffff */
.L_x_28260:
[----:B------:R-:W-:Y:S01]  /*5af0*/  BSSY B2, `(.L_x_28412) ;  /* 0x0000006000027945 */ /* 0x000fe20003800000 */
[----:B------:R-:W-:Y:S02]  /*5b00*/  IMAD.MOV.U32 R29, RZ, RZ, R9 ;  /* 0x000000ffff1d7224 */ /* 0x000fe400078e0009 */
[----:B------:R-:W-:-:S07]  /*5b10*/  IMAD.MOV.U32 R28, RZ, RZ, -0x1 ;  /* 0xffffffffff1c7424 */ /* 0x000fce00078e00ff */
[----:B0-2-4-:R-:W-:Y:S05]  /*5b20*/  WARPSYNC.COLLECTIVE R28, `(.L_x_28413) ;  /* 0x000000001c087348 */ /* 0x015fea0003c00000 */
[----:B0-----:R0:W1:Y:S02]  /*5b30*/  SHFL.IDX P0, R28, R32, R29, R0 ;  /* 0x0000001d201c7389 */ /* 0x0010640000000000 */
[----:B012-4-:R-:W-:Y:S05]  /*5b40*/  ENDCOLLECTIVE ;  /* 0x000000000000791b */ /* 0x017fea0003800000 */
.L_x_28413:
[----:B------:R-:W-:Y:S05]  /*5b50*/  BSYNC B2 ;  /* 0x0000000000027941 */ /* 0x000fea0003800000 */
.L_x_28412:
[----:B------:R-:W-:Y:S05]  /*5b60*/  BRA `(.L_x_28414) ;  /* 0xffffffcc00207947 */ /* 0x000fea000383ffff */
.L_x_28262:
[----:B------:R-:W-:Y:S01]  /*5b70*/  BSSY B2, `(.L_x_28415) ;  /* 0x0000006000027945 */ /* 0x000fe20003800000 */
[----:B------:R-:W-:Y:S01]  /*5b80*/  MOV R29, R8 ;  /* 0x00000008001d7202 */ /* 0x000fe20000000f00 */
[----:B------:R-:W-:-:S07]  /*5b90*/  IMAD.MOV.U32 R28, RZ, RZ, -0x1 ;  /* 0xffffffffff1c7424 */ /* 0x000fce00078e00ff */
[----:B0-2-4-:R-:W-:Y:S05]  /*5ba0*/  WARPSYNC.COLLECTIVE R28, `(.L_x_28416) ;  /* 0x000000001c087348 */ /* 0x015fea0003c00000 */
[----:B0-----:R0:W1:Y:S02]  /*5bb0*/  SHFL.IDX P0, R28, R32, R29, R0 ;  /* 0x0000001d201c7389 */ /* 0x0010640000000000 */
[----:B012-4-:R-:W-:Y:S05]  /*5bc0*/  ENDCOLLECTIVE ;  /* 0x000000000000791b */ /* 0x017fea0003800000 */
.L_x_28416:
[----:B------:R-:W-:Y:S05]  /*5bd0*/  BSYNC B2 ;  /* 0x0000000000027941 */ /* 0x000fea0003800000 */
.L_x_28415:
[----:B------:R-:W-:Y:S05]  /*5be0*/  BRA `(.L_x_28417) ;  /* 0xffffffcc00187947 */ /* 0x000fea000383ffff */
.L_x_28264:
[----:B------:R-:W-:Y:S01]  /*5bf0*/  BSSY B2, `(.L_x_28418) ;  /* 0x0000006000027945 */ /* 0x000fe20003800000 */
[----:B------:R-:W-:Y:S02]  /*5c00*/  IMAD.MOV.U32 R29, RZ, RZ, R7 ;  /* 0x000000ffff1d7224 */ /* 0x000fe400078e0007 */
[----:B------:R-:W-:-:S07]  /*5c10*/  IMAD.MOV.U32 R28, RZ, RZ, -0x1 ;  /* 0xffffffffff1c7424 */ /* 0x000fce00078e00ff */
[----:B0-2-4-:R-:W-:Y:S05]  /*5c20*/  WARPSYNC.COLLECTIVE R28, `(.L_x_28419) ;  /* 0x000000001c087348 */ /* 0x015fea0003c00000 */
[----:B0-----:R0:W1:Y:S02]  /*5c30*/  SHFL.IDX P0, R28, R32, R29, R0 ;  /* 0x0000001d201c7389 */ /* 0x0010640000000000 */
[----:B012-4-:R-:W-:Y:S05]  /*5c40*/  ENDCOLLECTIVE ;  /* 0x000000000000791b */ /* 0x017fea0003800000 */
.L_x_28419:
[----:B------:R-:W-:Y:S05]  /*5c50*/  BSYNC B2 ;  /* 0x0000000000027941 */ /* 0x000fea0003800000 */
.L_x_28418:
[----:B------:R-:W-:Y:S05]  /*5c60*/  BRA `(.L_x_28420) ;  /* 0xffffffcc00107947 */ /* 0x000fea000383ffff */
.L_x_28266:
[----:B------:R-:W-:Y:S01]  /*5c70*/  BSSY B2, `(.L_x_28421) ;  /* 0x0000006000027945 */ /* 0x000fe20003800000 */
[----:B------:R-:W-:Y:S01]  /*5c80*/  MOV R29, R6 ;  /* 0x00000006001d7202 */ /* 0x000fe20000000f00 */
[----:B------:R-:W-:-:S07]  /*5c90*/  IMAD.MOV.U32 R28, RZ, RZ, -0x1 ;  /* 0xffffffffff1c7424 */ /* 0x000fce00078e00ff */
[----:B0-2-4-:R-:W-:Y:S05]  /*5ca0*/  WARPSYNC.COLLECTIVE R28, `(.L_x_28422) ;  /* 0x000000001c087348 */ /* 0x015fea0003c00000 */
[----:B0-----:R0:W1:Y:S02]  /*5cb0*/  SHFL.IDX P0, R28, R32, R29, R0 ;  /* 0x0000001d201c7389 */ /* 0x0010640000000000 */
[----:B012-4-:R-:W-:Y:S05]  /*5cc0*/  ENDCOLLECTIVE ;  /* 0x000000000000791b */ /* 0x017fea0003800000 */
.L_x_28422:
[----:B------:R-:W-:Y:S05]  /*5cd0*/  BSYNC B2 ;  /* 0x0000000000027941 */ /* 0x000fea0003800000 */
.L_x_28421:
[----:B------:R-:W-:Y:S05]  /*5ce0*/  BRA `(.L_x_28423) ;  /* 0xffffffcc00087947 */ /* 0x000fea000383ffff */
.L_x_28268:
[----:B------:R-:W-:Y:S01]  /*5cf0*/  BSSY B2, `(.L_x_28424) ;  /* 0x0000006000027945 */ /* 0x000fe20003800000 */
[----:B------:R-:W-:Y:S02]  /*5d00*/  IMAD.MOV.U32 R29, RZ, RZ, R5 ;  /* 0x000000ffff1d7224 */ /* 0x000fe400078e0005 */
[----:B------:R-:W-:-:S07]  /*5d10*/  IMAD.MOV.U32 R28, RZ, RZ, -0x1 ;  /* 0xffffffffff1c7424 */ /* 0x000fce00078e00ff */
[----:B0-2-4-:R-:W-:Y:S05]  /*5d20*/  WARPSYNC.COLLECTIVE R28, `(.L_x_28425) ;  /* 0x000000001c087348 */ /* 0x015fea0003c00000 */
[----:B0-----:R0:W1:Y:S02]  /*5d30*/  SHFL.IDX P0, R28, R32, R29, R0 ;  /* 0x0000001d201c7389 */ /* 0x0010640000000000 */
[----:B012-4-:R-:W-:Y:S05]  /*5d40*/  ENDCOLLECTIVE ;  /* 0x000000000000791b */ /* 0x017fea0003800000 */
.L_x_28425:
[----:B------:R-:W-:Y:S05]  /*5d50*/  BSYNC B2 ;  /* 0x0000000000027941 */ /* 0x000fea0003800000 */
.L_x_28424:
[----:B------:R-:W-:Y:S05]  /*5d60*/  BRA `(.L_x_28426) ;  /* 0xffffffcc00007947 */ /* 0x000fea000383ffff */
.L_x_28270:
[----:B------:R-:W-:Y:S01]  /*5d70*/  BSSY B2, `(.L_x_28427) ;  /* 0x0000006000027945 */ /* 0x000fe20003800000 */
[----:B------:R-:W-:Y:S01]  /*5d80*/  MOV R29, R4 ;  /* 0x00000004001d7202 */ /* 0x000fe20000000f00 */
[----:B------:R-:W-:-:S07]  /*5d90*/  IMAD.MOV.U32 R28, RZ, RZ, -0x1 ;  /* 0xffffffffff1c7424 */ /* 0x000fce00078e00ff */
[----:B0-2-4-:R-:W-:Y:S05]  /*5da0*/  WARPSYNC.COLLECTIVE R28, `(.L_x_28428) ;  /* 0x000000001c087348 */ /* 0x015fea0003c00000 */
[----:B0-----:R0:W1:Y:S02]  /*5db0*/  SHFL.IDX P0, R28, R32, R29, R0 ;  /* 0x0000001d201c7389 */ /* 0x0010640000000000 */
[----:B012-4-:R-:W-:Y:S05]  /*5dc0*/  ENDCOLLECTIVE ;  /* 0x000000000000791b */ /* 0x017fea0003800000 */
.L_x_28428:
[----:B------:R-:W-:Y:S05]  /*5dd0*/  BSYNC B2 ;  /* 0x0000000000027941 */ /* 0x000fea0003800000 */
.L_x_28427:
[----:B------:R-:W-:Y:S05]  /*5de0*/  BRA `(.L_x_28429) ;  /* 0xffffffc800f87947 */ /* 0x000fea000383ffff */
.L_x_28272:
[----:B------:R-:W-:Y:S01]  /*5df0*/  BSSY B2, `(.L_x_28430) ;  /* 0x0000006000027945 */ /* 0x000fe20003800000 */
[----:B------:R-:W-:Y:S02]  /*5e00*/  IMAD.MOV.U32 R29, RZ, RZ, R3 ;  /* 0x000000ffff1d7224 */ /* 0x000fe400078e0003 */
[----:B------:R-:W-:-:S07]  /*5e10*/  IMAD.MOV.U32 R28, RZ, RZ, -0x1 ;  /* 0xffffffffff1c7424 */ /* 0x000fce00078e00ff */
[----:B0-2-4-:R-:W-:Y:S05]  /*5e20*/  WARPSYNC.COLLECTIVE R28, `(.L_x_28431) ;  /* 0x000000001c087348 */ /* 0x015fea0003c00000 */
[----:B0-----:R0:W1:Y:S02]  /*5e30*/  SHFL.IDX P0, R28, R32, R29, R0 ;  /* 0x0000001d201c7389 */ /* 0x0010640000000000 */
[----:B012-4-:R-:W-:Y:S05]  /*5e40*/  ENDCOLLECTIVE ;  /* 0x000000000000791b */ /* 0x017fea0003800000 */
.L_x_28431:
[----:B------:R-:W-:Y:S05]  /*5e50*/  BSYNC B2 ;  /* 0x0000000000027941 */ /* 0x000fea0003800000 */
.L_x_28430:
[----:B------:R-:W-:Y:S05]  /*5e60*/  BRA `(.L_x_28432) ;  /* 0xffffffc800f07947 */ /* 0x000fea000383ffff */
.L_x_28274:
[----:B------:R-:W-:Y:S01]  /*5e70*/  BSSY B2, `(.L_x_28433) ;  /* 0x0000006000027945 */ /* 0x000fe20003800000 */
[----:B------:R-:W-:Y:S01]  /*5e80*/  MOV R29, R2 ;  /* 0x00000002001d7202 */ /* 0x000fe20000000f00 */
[----:B------:R-:W-:-:S07]  /*5e90*/  IMAD.MOV.U32 R28, RZ, RZ, -0x1 ;  /* 0xffffffffff1c7424 */ /* 0x000fce00078e00ff */
[----:B0-2-4-:R-:W-:Y:S05]  /*5ea0*/  WARPSYNC.COLLECTIVE R28, `(.L_x_28434) ;  /* 0x000000001c087348 */ /* 0x015fea0003c00000 */
[----:B0-----:R0:W1:Y:S02]  /*5eb0*/  SHFL.IDX P0, R28, R32, R29, R0 ;  /* 0x0000001d201c7389 */ /* 0x0010640000000000 */
[----:B012-4-:R-:W-:Y:S05]  /*5ec0*/  ENDCOLLECTIVE ;  /* 0x000000000000791b */ /* 0x017fea0003800000 */
.L_x_28434:
[----:B------:R-:W-:Y:S05]  /*5ed0*/  BSYNC B2 ;  /* 0x0000000000027941 */ /* 0x000fea0003800000 */
.L_x_28433:
[----:B------:R-:W-:Y:S05]  /*5ee0*/  BRA `(.L_x_28435) ;  /* 0xffffffc800e87947 */ /* 0x000fea000383ffff */
.L_x_28297:
[----:B------:R-:W-:Y:S01]  /*5ef0*/  BSSY B1, `(.L_x_28436) ;  /* 0x0000006000017945 */ /* 0x000fe20003800000 */
[----:B------:R-:W-:Y:S02]  /*5f00*/  IMAD.MOV.U32 R29, RZ, RZ, R27 ;  /* 0x000000ffff1d7224 */ /* 0x000fe400078e001b */
[----:B------:R-:W-:-:S07]  /*5f10*/  IMAD.MOV.U32 R28, RZ, RZ, -0x1 ;  /* 0xffffffffff1c7424 */ /* 0x000fce00078e00ff */
[----:B0---4-:R-:W-:Y:S05]  /*5f20*/  WARPSYNC.COLLECTIVE R28, `(.L_x_28437) ;  /* 0x000000001c087348 */ /* 0x011fea0003c00000 */
[----:B0-----:R0:W1:Y:S02]  /*5f30*/  SHFL.IDX P0, R28, R32, R29, R0 ;  /* 0x0000001d201c7389 */ /* 0x0010640000000000 */
[----:B01--4-:R-:W-:Y:S05]  /*5f40*/  ENDCOLLECTIVE ;  /* 0x000000000000791b */ /* 0x013fea0003800000 */
.L_x_28437:
[----:B------:R-:W-:Y:S05]  /*5f50*/  BSYNC B1 ;  /* 0x0000000000017941 */ /* 0x000fea0003800000 */
.L_x_28436:
[----:B------:R-:W-:Y:S05]  /*5f60*/  BRA `(.L_x_28438) ;  /* 0xffffffd800147947 */ /* 0x000fea000383ffff */
.L_x_28299:
[----:B------:R-:W-:Y:S01]  /*5f70*/  BSSY B1, `(.L_x_28439) ;  /* 0x0000006000017945 */ /* 0x000fe20003800000 */
[----:B------:R-:W-:Y:S01]  /*5f80*/  MOV R29, R16 ;  /* 0x00000010001d7202 */ /* 0x000fe20000000f00 */
[----:B------:R-:W-:-:S07]  /*5f90*/  IMAD.MOV.U32 R28, RZ, RZ, -0x1 ;  /* 0xffffffffff1c7424 */ /* 0x000fce00078e00ff */
[----:B0---4-:R-:W-:Y:S05]  /*5fa0*/  WARPSYNC.COLLECTIVE R28, `(.L_x_28440) ;  /* 0x000000001c087348 */ /* 0x011fea0003c00000 */
[----:B0-----:R0:W1:Y:S02]  /*5fb0*/  SHFL.IDX P0, R28, R32, R29, R0 ;  /* 0x0000001d201c7389 */ /* 0x0010640000000000 */
[----:B01--4-:R-:W-:Y:S05]  /*5fc0*/  ENDCOLLECTIVE ;  /* 0x000000000000791b */ /* 0x013fea0003800000 */
.L_x_28440:
[----:B------:R-:W-:Y:S05]  /*5fd0*/  BSYNC B1 ;  /* 0x0000000000017941 */ /* 0x000fea0003800000 */
.L_x_28439:
[----:B------:R-:W-:Y:S05]  /*5fe0*/  BRA `(.L_x_28441) ;  /* 0xffffffd800087947 */ /* 0x000fea000383ffff */
.L_x_28301:
[----:B------:R-:W-:Y:S01]  /*5ff0*/  BSSY B1, `(.L_x_28442) ;  /* 0x0000006000017945 */ /* 0x000fe20003800000 */
[----:B------:R-:W-:Y:S02]  /*6000*/  IMAD.MOV.U32 R29, RZ, RZ, R15 ;  /* 0x000000ffff1d7224 */ /* 0x000fe400078e000f */
[----:B------:R-:W-:-:S07]  /*6010*/  IMAD.MOV.U32 R28, RZ, RZ, -0x1 ;  /* 0xffffffffff1c7424 */ /* 0x000fce00078e00ff */
[----:B0---4-:R-:W-:Y:S05]  /*6020*/  WARPSYNC.COLLECTIVE R28, `(.L_x_28443) ;  /* 0x000000001c087348 */ /* 0x011fea0003c00000 */
[----:B0-----:R0:W1:Y:S02]  /*6030*/  SHFL.IDX P0, R28, R32, R29, R0 ;  /* 0x0000001d201c7389 */ /* 0x0010640000000000 */
[----:B01--4-:R-:W-:Y:S05]  /*6040*/  ENDCOLLECTIVE ;  /* 0x000000000000791b */ /* 0x013fea0003800000 */
.L_x_28443:
[----:B------:R-:W-:Y:S05]  /*6050*/  BSYNC B1 ;  /* 0x0000000000017941 */ /* 0x000fea0003800000 */
.L_x_28442:
[----:B------:R-:W-:Y:S05]  /*6060*/  BRA `(.L_x_28444) ;  /* 0xffffffd400fc7947 */ /* 0x000fea000383ffff */
.L_x_28303:
[----:B------:R-:W-:Y:S01]  /*6070*/  BSSY B1, `(.L_x_28445) ;  /* 0x0000006000017945 */ /* 0x000fe20003800000 */
[----:B------:R-:W-:Y:S01]  /*6080*/  MOV R29, R14 ;  /* 0x0000000e001d7202 */ /* 0x000fe20000000f00 */
[----:B------:R-:W-:-:S07]  /*6090*/  IMAD.MOV.U32 R28, RZ, RZ, -0x1 ;  /* 0xffffffffff1c7424 */ /* 0x000fce00078e00ff */
[----:B0---4-:R-:W-:Y:S05]  /*60a0*/  WARPSYNC.COLLECTIVE R28, `(.L_x_28446) ;  /* 0x000000001c087348 */ /* 0x011fea0003c00000 */
[----:B0-----:R0:W1:Y:S02]  /*60b0*/  SHFL.IDX P0, R28, R32, R29, R0 ;  /* 0x0000001d201c7389 */ /* 0x0010640000000000 */
[----:B01--4-:R-:W-:Y:S05]  /*60c0*/  ENDCOLLECTIVE ;  /* 0x000000000000791b */ /* 0x013fea0003800000 */
.L_x_28446:
[----:B------:R-:W-:Y:S05]  /*60d0*/  BSYNC B1 ;  /* 0x0000000000017941 */ /* 0x000fea0003800000 */
.L_x_28445:
[----:B------:R-:W-:Y:S05]  /*60e0*/  BRA `(.L_x_28447) ;  /* 0xffffffd400f07947 */ /* 0x000fea000383ffff */
.L_x_28305:
[----:B------:R-:W-:Y:S01]  /*60f0*/  BSSY B1, `(.L_x_28448) ;  /* 0x0000006000017945 */ /* 0x000fe20003800000 */
[----:B------:R-:W-:Y:S02]  /*6100*/  IMAD.MOV.U32 R29, RZ, RZ, R13 ;  /* 0x000000ffff1d7224 */ /* 0x000fe400078e000d */
[----:B------:R-:W-:-:S07]  /*6110*/  IMAD.MOV.U32 R28, RZ, RZ, -0x1 ;  /* 0xffffffffff1c7424 */ /* 0x000fce00078e00ff */
[----:B0---4-:R-:W-:Y:S05]  /*6120*/  WARPSYNC.COLLECTIVE R28, `(.L_x_28449) ;  /* 0x000000001c087348 */ /* 0x011fea0003c00000 */
[----:B0-----:R0:W1:Y:S02]  /*6130*/  SHFL.IDX P0, R28, R32, R29, R0 ;  /* 0x0000001d201c7389 */ /* 0x0010640000000000 */
[----:B01--4-:R-:W-:Y:S05]  /*6140*/  ENDCOLLECTIVE ;  /* 0x000000000000791b */ /* 0x013fea0003800000 */
.L_x_28449:
[----:B------:R-:W-:Y:S05]  /*6150*/  BSYNC B1 ;  /* 0x0000000000017941 */ /* 0x000fea0003800000 */
.L_x_28448:
[----:B------:R-:W-:Y:S05]  /*6160*/  BRA `(.L_x_28450) ;  /* 0xffffffd400e47947 */ /* 0x000fea000383ffff */
.L_x_28307:
[----:B------:R-:W-:Y:S01]  /*6170*/  BSSY B1, `(.L_x_28451) ;  /* 0x0000006000017945 */ /* 0x000fe20003800000 */
[----:B------:R-:W-:Y:S01]  /*6180*/  MOV R29, R12 ;  /* 0x0000000c001d7202 */ /* 0x000fe20000000f00 */
[----:B------:R-:W-:-:S07]  /*6190*/  IMAD.MOV.U32 R28, RZ, RZ, -0x1 ;  /* 0xffffffffff1c7424 */ /* 0x000fce00078e00ff */
[----:B0---4-:R-:W-:Y:S05]  /*61a0*/  WARPSYNC.COLLECTIVE R28, `(.L_x_28452) ;  /* 0x000000001c087348 */ /* 0x011fea0003c00000 */
[----:B0-----:R0:W1:Y:S02]  /*61b0*/  SHFL.IDX P0, R28, R32, R29, R0 ;  /* 0x0000001d201c7389 */ /* 0x0010640000000000 */
[----:B01--4-:R-:W-:Y:S05]  /*61c0*/  ENDCOLLECTIVE ;  /* 0x000000000000791b */ /* 0x013fea0003800000 */
.L_x_28452:
[----:B------:R-:W-:Y:S05]  /*61d0*/  BSYNC B1 ;  /* 0x0000000000017941 */ /* 0x000fea0003800000 */
.L_x_28451:
[----:B------:R-:W-:Y:S05]  /*61e0*/  BRA `(.L_x_28453) ;  /* 0xffffffd400e07947 */ /* 0x000fea000383ffff */
.L_x_28309:
[----:B------:R-:W-:Y:S01]  /*61f0*/  BSSY B1, `(.L_x_28454) ;  /* 0x0000006000017945 */ /* 0x000fe20003800000 */
[----:B------:R-:W-:Y:S02]  /*6200*/  IMAD.MOV.U32 R29, RZ, RZ, R11 ;  /* 0x000000ffff1d7224 */ /* 0x000fe400078e000b */
[----:B------:R-:W-:-:S07]  /*6210*/  IMAD.MOV.U32 R28, RZ, RZ, -0x1 ;  /* 0xffffffffff1c7424 */ /* 0x000fce00078e00ff */
[----:B0---4-:R-:W-:Y:S05]  /*6220*/  WARPSYNC.COLLECTIVE R28, `(.L_x_28455) ;  /* 0x000000001c087348 */ /* 0x011fea0003c00000 */
[----:B0-----:R0:W1:Y:S02]  /*6230*/  SHFL.IDX P0, R28, R32, R29, R0 ;  /* 0x0000001d201c7389 */ /* 0x0010640000000000 */
[----:B01--4-:R-:W-:Y:S05]  /*6240*/  ENDCOLLECTIVE ;  /* 0x000000000000791b */ /* 0x013fea0003800000 */
.L_x_28455:
[----:B------:R-:W-:Y:S05]  /*6250*/  BSYNC B1 ;  /* 0x0000000000017941 */ /* 0x000fea0003800000 */
.L_x_28454:
[----:B------:R-:W-:Y:S05]  /*6260*/  BRA `(.L_x_28456) ;  /* 0xffffffd400d87947 */ /* 0x000fea000383ffff */
.L_x_28311:
[----:B------:R-:W-:Y:S01]  /*6270*/  BSSY B1, `(.L_x_28457) ;  /* 0x0000006000017945 */ /* 0x000fe20003800000 */
[----:B------:R-:W-:Y:S01]  /*6280*/  MOV R29, R10 ;  /* 0x0000000a001d7202 */ /* 0x000fe20000000f00 */
[----:B------:R-:W-:-:S07]  /*6290*/  IMAD.MOV.U32 R28, RZ, RZ, -0x1 ;  /* 0xffffffffff1c7424 */ /* 0x000fce00078e00ff */
[----:B0---4-:R-:W-:Y:S05]  /*62a0*/  WARPSYNC.COLLECTIVE R28, `(.L_x_28458) ;  /* 0x000000001c087348 */ /* 0x011fea0003c00000 */
[----:B0-----:R0:W1:Y:S02]  /*62b0*/  SHFL.IDX P0, R28, R32, R29, R0 ;  /* 0x0000001d201c7389 */ /* 0x0010640000000000 */
[----:B01--4-:R-:W-:Y:S05]  /*62c0*/  ENDCOLLECTIVE ;  /* 0x000000000000791b */ /* 0x013fea0003800000 */
.L_x_28458:
[----:B------:R-:W-:Y:S05]  /*62d0*/  BSYNC B1 ;  /* 0x0000000000017941 */ /* 0x000fea0003800000 */
.L_x_28457:
[----:B------:R-:W-:Y:S05]  /*62e0*/  BRA `(.L_x_28459) ;  /* 0xffffffd400d07947 */ /* 0x000fea000383ffff */
.L_x_28313:
[----:B------:R-:W-:Y:S01]  /*62f0*/  BSSY B1, `(.L_x_28460) ;  /* 0x0000006000017945 */ /* 0x000fe20003800000 */
[----:B------:R-:W-:Y:S02]  /*6300*/  IMAD.MOV.U32 R29, RZ, RZ, R9 ;  /* 0x000000ffff1d7224 */ /* 0x000fe400078e0009 */
[----:B------:R-:W-:-:S07]  /*6310*/  IMAD.MOV.U32 R28, RZ, RZ, -0x1 ;  /* 0xffffffffff1c7424 */ /* 0x000fce00078e00ff */
[----:B0---4-:R-:W-:Y:S05]  /*6320*/  WARPSYNC.COLLECTIVE R28, `(.L_x_28461) ;  /* 0x000000001c087348 */ /* 0x011fea0003c00000 */
[----:B0-----:R0:W1:Y:S02]  /*6330*/  SHFL.IDX P0, R28, R32, R29, R0 ;  /* 0x0000001d201c7389 */ /* 0x0010640000000000 */
[----:B01--4-:R-:W-:Y:S05]  /*6340*/  ENDCOLLECTIVE ;  /* 0x000000000000791b */ /* 0x013fea0003800000 */
.L_x_28461:
[----:B------:R-:W-:Y:S05]  /*6350*/  BSYNC B1 ;  /* 0x0000000000017941 */ /* 0x000fea0003800000 */
.L_x_28460:
[----:B------:R-:W-:Y:S05]  /*6360*/  BRA `(.L_x_28462) ;  /* 0xffffffd400c87947 */ /* 0x000fea000383ffff */
.L_x_28315:
[----:B------:R-:W-:Y:S01]  /*6370*/  BSSY B1, `(.L_x_28463) ;  /* 0x0000006000017945 */ /* 0x000fe20003800000 */
[----:B------:R-:W-:Y:S01]  /*6380*/  MOV R29, R8 ;  /* 0x00000008001d7202 */ /* 0x000fe20000000f00 */
[----:B------:R-:W-:-:S07]  /*6390*/  IMAD.MOV.U32 R28, RZ, RZ, -0x1 ;  /* 0xffffffffff1c7424 */ /* 0x000fce00078e00ff */
[----:B0---4-:R-:W-:Y:S05]  /*63a0*/  WARPSYNC.COLLECTIVE R28, `(.L_x_28464) ;  /* 0x000000001c087348 */ /* 0x011fea0003c00000 */
[----:B0-----:R0:W1:Y:S02]  /*63b0*/  SHFL.IDX P0, R28, R32, R29, R0 ;  /* 0x0000001d201c7389 */ /* 0x0010640000000000 */
[----:B01--4-:R-:W-:Y:S05]  /*63c0*/  ENDCOLLECTIVE ;  /* 0x000000000000791b */ /* 0x013fea0003800000 */
.L_x_28464:
[----:B------:R-:W-:Y:S05]  /*63d0*/  BSYNC B1 ;  /* 0x0000000000017941 */ /* 0x000fea0003800000 */
.L_x_28463:
[----:B------:R-:W-:Y:S05]  /*63e0*/  BRA `(.L_x_28465) ;  /* 0xffffffd400c07947 */ /* 0x000fea000383ffff */
.L_x_28317:
[----:B------:R-:W-:Y:S01]  /*63f0*/  BSSY B1, `(.L_x_28466) ;  /* 0x0000006000017945 */ /* 0x000fe20003800000 */
[----:B------:R-:W-:Y:S02]  /*6400*/  IMAD.MOV.U32 R29, RZ, RZ, R7 ;  /* 0x000000ffff1d7224 */ /* 0x000fe400078e0007 */
[----:B------:R-:W-:-:S07]  /*6410*/  IMAD.MOV.U32 R28, RZ, RZ, -0x1 ;  /* 0xffffffffff1c7424 */ /* 0x000fce00078e00ff */
[----:B0---4-:R-:W-:Y:S05]  /*6420*/  WARPSYNC.COLLECTIVE R28, `(.L_x_28467) ;  /* 0x000000001c087348 */ /* 0x011fea0003c00000 */
[----:B0-----:R0:W1:Y:S02]  /*6430*/  SHFL.IDX P0, R28, R32, R29, R0 ;  /* 0x0000001d201c7389 */ /* 0x0010640000000000 */
[----:B01--4-:R-:W-:Y:S05]  /*6440*/  ENDCOLLECTIVE ;  /* 0x000000000000791b */ /* 0x013fea0003800000 */
.L_x_28467:
[----:B------:R-:W-:Y:S05]  /*6450*/  BSYNC B1 ;  /* 0x0000000000017941 */ /* 0x000fea0003800000 */
.L_x_28466:
[----:B------:R-:W-:Y:S05]  /*6460*/  BRA `(.L_x_28468) ;  /* 0xffffffd400b87947 */ /* 0x000fea000383ffff */
.L_x_28319:
[----:B------:R-:W-:Y:S01]  /*6470*/  BSSY B1, `(.L_x_28469) ;  /* 0x0000006000017945 */ /* 0x000fe20003800000 */
[----:B------:R-:W-:Y:S01]  /*6480*/  MOV R29, R6 ;  /* 0x00000006001d7202 */ /* 0x000fe20000000f00 */
[----:B------:R-:W-:-:S07]  /*6490*/  IMAD.MOV.U32 R28, RZ, RZ, -0x1 ;  /* 0xffffffffff1c7424 */ /* 0x000fce00078e00ff */
[----:B0---4-:R-:W-:Y:S05]  /*64a0*/  WARPSYNC.COLLECTIVE R28, `(.L_x_28470) ;  /* 0x000000001c087348 */ /* 0x011fea0003c00000 */
[----:B0-----:R0:W1:Y:S02]  /*64b0*/  SHFL.IDX P0, R28, R32, R29, R0 ;  /* 0x0000001d201c7389 */ /* 0x0010640000000000 */
[----:B01--4-:R-:W-:Y:S05]  /*64c0*/  ENDCOLLECTIVE ;  /* 0x000000000000791b */ /* 0x013fea0003800000 */
.L_x_28470:
[----:B------:R-:W-:Y:S05]  /*64d0*/  BSYNC B1 ;  /* 0x0000000000017941 */ /* 0x000fea0003800000 */
.L_x_28469:
[----:B------:R-:W-:Y:S05]  /*64e0*/  BRA `(.L_x_28471) ;  /* 0xffffffd400b07947 */ /* 0x000fea000383ffff */
.L_x_28321:
[----:B------:R-:W-:Y:S01]  /*64f0*/  BSSY B1, `(.L_x_28472) ;  /* 0x0000006000017945 */ /* 0x000fe20003800000 */
[----:B------:R-:W-:Y:S02]  /*6500*/  IMAD.MOV.U32 R29, RZ, RZ, R5 ;  /* 0x000000ffff1d7224 */ /* 0x000fe400078e0005 */
[----:B------:R-:W-:-:S07]  /*6510*/  IMAD.MOV.U32 R28, RZ, RZ, -0x1 ;  /* 0xffffffffff1c7424 */ /* 0x000fce00078e00ff */
[----:B0---4-:R-:W-:Y:S05]  /*6520*/  WARPSYNC.COLLECTIVE R28, `(.L_x_28473) ;  /* 0x000000001c087348 */ /* 0x011fea0003c00000 */
[----:B0-----:R0:W1:Y:S02]  /*6530*/  SHFL.IDX P0, R28, R32, R29, R0 ;  /* 0x0000001d201c7389 */ /* 0x0010640000000000 */
[----:B01--4-:R-:W-:Y:S05]  /*6540*/  ENDCOLLECTIVE ;  /* 0x000000000000791b */ /* 0x013fea0003800000 */
.L_x_28473:
[----:B------:R-:W-:Y:S05]  /*6550*/  BSYNC B1 ;  /* 0x0000000000017941 */ /* 0x000fea0003800000 */
.L_x_28472:
[----:B------:R-:W-:Y:S05]  /*6560*/  BRA `(.L_x_28474) ;  /* 0xffffffd400a87947 */ /* 0x000fea000383ffff */
.L_x_28323:
[----:B------:R-:W-:Y:S01]  /*6570*/  BSSY B1, `(.L_x_28475) ;  /* 0x0000006000017945 */ /* 0x000fe20003800000 */
[----:B------:R-:W-:Y:S01]  /*6580*/  MOV R29, R4 ;  /* 0x00000004001d7202 */ /* 0x000fe20000000f00 */
[----:B------:R-:W-:-:S07]  /*6590*/  IMAD.MOV.U32 R28, RZ, RZ, -0x1 ;  /* 0xffffffffff1c7424 */ /* 0x000fce00078e00ff */
[----:B0---4-:R-:W-:Y:S05]  /*65a0*/  WARPSYNC.COLLECTIVE R28, `(.L_x_28476) ;  /* 0x000000001c087348 */ /* 0x011fea0003c00000 */
[----:B0-----:R0:W1:Y:S02]  /*65b0*/  SHFL.IDX P0, R28, R32, R29, R0 ;  /* 0x0000001d201c7389 */ /* 0x0010640000000000 */
[----:B01--4-:R-:W-:Y:S05]  /*65c0*/  ENDCOLLECTIVE ;  /* 0x000000000000791b */ /* 0x013fea0003800000 */
.L_x_28476:
[----:B------:R-:W-:Y:S05]  /*65d0*/  BSYNC B1 ;  /* 0x0000000000017941 */ /* 0x000fea0003800000 */
.L_x_28475:
[----:B------:R-:W-:Y:S05]  /*65e0*/  BRA `(.L_x_28477) ;  /* 0xffffffd400a07947 */ /* 0x000fea000383ffff */
.L_x_28325:
[----:B------:R-:W-:Y:S01]  /*65f0*/  BSSY B1, `(.L_x_28478) ;  /* 0x0000006000017945 */ /* 0x000fe20003800000 */
[----:B------:R-:W-:Y:S02]  /*6600*/  IMAD.MOV.U32 R29, RZ, RZ, R3 ;  /* 0x000000ffff1d7224 */ /* 0x000fe400078e0003 */
[----:B------:R-:W-:-:S07]  /*6610*/  IMAD.MOV.U32 R28, RZ, RZ, -0x1 ;  /* 0xffffffffff1c7424 */ /* 0x000fce00078e00ff */
[----:B0---4-:R-:W-:Y:S05]  /*6620*/  WARPSYNC.COLLECTIVE R28, `(.L_x_28479) ;  /* 0x000000001c087348 */ /* 0x011fea0003c00000 */
[----:B0-----:R0:W1:Y:S02]  /*6630*/  SHFL.IDX P0, R28, R32, R29, R0 ;  /* 0x0000001d201c7389 */ /* 0x0010640000000000 */
[----:B01--4-:R-:W-:Y:S05]  /*6640*/  ENDCOLLECTIVE ;  /* 0x000000000000791b */ /* 0x013fea0003800000 */
.L_x_28479:
[----:B------:R-:W-:Y:S05]  /*6650*/  BSYNC B1 ;  /* 0x0000000000017941 */ /* 0x000fea0003800000 */
.L_x_28478:
[----:B------:R-:W-:Y:S05]  /*6660*/  BRA `(.L_x_28480) ;  /* 0xffffffd400987947 */ /* 0x000fea000383ffff */
.L_x_28327:
[----:B------:R-:W-:Y:S01]  /*6670*/  BSSY B1, `(.L_x_28481) ;  /* 0x0000006000017945 */ /* 0x000fe20003800000 */
[----:B------:R-:W-:Y:S01]  /*6680*/  MOV R29, R2 ;  /* 0x00000002001d7202 */ /* 0x000fe20000000f00 */
[----:B------:R-:W-:-:S07]  /*6690*/  IMAD.MOV.U32 R28, RZ, RZ, -0x1 ;  /* 0xffffffffff1c7424 */ /* 0x000fce00078e00ff */
[----:B0---4-:R-:W-:Y:S05]  /*66a0*/  WARPSYNC.COLLECTIVE R28, `(.L_x_28482) ;  /* 0x000000001c087348 */ /* 0x011fea0003c00000 */
[----:B0-----:R0:W1:Y:S02]  /*66b0*/  SHFL.IDX P0, R28, R32, R29, R0 ;  /* 0x0000001d201c7389 */ /* 0x0010640000000000 */
[----:B01--4-:R-:W-:Y:S05]  /*66c0*/  ENDCOLLECTIVE ;  /* 0x000000000000791b */ /* 0x013fea0003800000 */
.L_x_28482:
[----:B------:R-:W-:Y:S05]  /*66d0*/  BSYNC B1 ;  /* 0x0000000000017941 */ /* 0x000fea0003800000 */
.L_x_28481:
[----:B------:R-:W-:Y:S05]  /*66e0*/  BRA `(.L_x_28483) ;  /* 0xffffffd400907947 */ /* 0x000fea000383ffff */
.L_x_28348:
[----:B------:R-:W-:Y:S02]  /*66f0*/  IMAD.MOV.U32 R28, RZ, RZ, -0x1 ;  /* 0xffffffffff1c7424 */ /* 0x000fe400078e00ff */
[----:B------:R-:W-:-:S07]  /*6700*/  IMAD.MOV.U32 R29, RZ, RZ, R27 ;  /* 0x000000ffff1d7224 */ /* 0x000fce00078e001b */
[----:B0---4-:R-:W-:Y:S05]  /*6710*/  WARPSYNC.COLLECTIVE R28, `(.L_x_28484) ;  /* 0x000000001c087348 */ /* 0x011fea0003c00000 */
[----:B0-----:R0:W1:Y:S02]  /*6720*/  SHFL.IDX P0, R28, R32, R29, R0 ;  /* 0x0000001d201c7389 */ /* 0x0010640000000000 */
[----:B01--4-:R-:W-:Y:S05]  /*6730*/  ENDCOLLECTIVE ;  /* 0x000000000000791b */ /* 0x013fea0003800000 */
.L_x_28484:
[----:B------:R-:W-:Y:S01]  /*6740*/  MOV R57, R28 ;  /* 0x0000001c00397202 */ /* 0x000fe20000000f00 */
[----:B------:R-:W-:Y:S06]  /*6750*/  BRA `(.L_x_28485) ;  /* 0xffffffe000b07947 */ /* 0x000fec000383ffff */
.L_x_28350:
[----:B------:R-:W-:Y:S01]  /*6760*/  BSSY B0, `(.L_x_28486) ;  /* 0x0000006000007945 */ /* 0x000fe20003800000 */
[----:B------:R-:W-:Y:S02]  /*6770*/  IMAD.MOV.U32 R29, RZ, RZ, R16 ;  /* 0x000000ffff1d7224 */ /* 0x000fe400078e0010 */
[----:B------:R-:W-:-:S07]  /*6780*/  IMAD.MOV.U32 R28, RZ, RZ, -0x1 ;  /* 0xffffffffff1c7424 */ /* 0x000fce00078e00ff */
[----:B0---4-:R-:W-:Y:S05]  /*6790*/  WARPSYNC.COLLECTIVE R28, `(.L_x_28487) ;  /* 0x000000001c087348 */ /* 0x011fea0003c00000 */
[----:B0-----:R0:W1:Y:S02]  /*67a0*/  SHFL.IDX P0, R28, R32, R29, R0 ;  /* 0x0000001d201c7389 */ /* 0x0010640000000000 */
[----:B01--4-:R-:W-:Y:S05]  /*67b0*/  ENDCOLLECTIVE ;  /* 0x000000000000791b */ /* 0x013fea0003800000 */
.L_x_28487:
[----:B------:R-:W-:Y:S05]  /*67c0*/  BSYNC B0 ;  /* 0x0000000000007941 */ /* 0x000fea0003800000 */
.L_x_28486:
[----:B------:R-:W-:Y:S05]  /*67d0*/  BRA `(.L_x_28488) ;  /* 0xffffffe000a47947 */ /* 0x000fea000383ffff */
.L_x_28352:
[----:B------:R-:W-:Y:S01]  /*67e0*/  BSSY B0, `(.L_x_28489) ;  /* 0x0000006000007945 */ /* 0x000fe20003800000 */
[----:B------:R-:W-:Y:S01]  /*67f0*/  IMAD.MOV.U32 R29, RZ, RZ, R15 ;  /* 0x000000ffff1d7224 */ /* 0x000fe200078e000f */
[----:B------:R-:W-:-:S07]  /*6800*/  MOV R28, 0xffffffff ;  /* 0xffffffff001c7802 */ /* 0x000fce0000000f00 */
[----:B0---4-:R-:W-:Y:S05]  /*6810*/  WARPSYNC.COLLECTIVE R28, `(.L_x_28490) ;  /* 0x000000001c087348 */ /* 0x011fea0003c00000 */
[----:B0-----:R0:W1:Y:S02]  /*6820*/  SHFL.IDX P0, R28, R32, R29, R0 ;  /* 0x0000001d201c7389 */ /* 0x0010640000000000 */
[----:B01--4-:R-:W-:Y:S05]  /*6830*/  ENDCOLLECTIVE ;  /* 0x000000000000791b */ /* 0x013fea0003800000 */
.L_x_28490:
[----:B------:R-:W-:Y:S05]  /*6840*/  BSYNC B0 ;  /* 0x0000000000007941 */ /* 0x000fea0003800000 */
.L_x_28489:
[----:B------:R-:W-:Y:S05]  /*6850*/  BRA `(.L_x_28491) ;  /* 0xffffffe000987947 */ /* 0x000fea000383ffff */
.L_x_28354:
[----:B------:R-:W-:Y:S01]  /*6860*/  BSSY B0, `(.L_x_28492) ;  /* 0x0000006000007945 */ /* 0x000fe20003800000 */
[----:B------:R-:W-:Y:S02]  /*6870*/  IMAD.MOV.U32 R29, RZ, RZ, R14 ;  /* 0x000000ffff1d7224 */ /* 0x000fe400078e000e */
[----:B------:R-:W-:-:S07]  /*6880*/  IMAD.MOV.U32 R28, RZ, RZ, -0x1 ;  /* 0xffffffffff1c7424 */ /* 0x000fce00078e00ff */
[----:B0---4-:R-:W-:Y:S05]  /*6890*/  WARPSYNC.COLLECTIVE R28, `(.L_x_28493) ;  /* 0x000000001c087348 */ /* 0x011fea0003c00000 */
[----:B0-----:R0:W1:Y:S02]  /*68a0*/  SHFL.IDX P0, R28, R32, R29, R0 ;  /* 0x0000001d201c7389 */ /* 0x0010640000000000 */
[----:B01--4-:R-:W-:Y:S05]  /*68b0*/  ENDCOLLECTIVE ;  /* 0x000000000000791b */ /* 0x013fea0003800000 */
.L_x_28493:
[----:B------:R-:W-:Y:S05]  /*68c0*/  BSYNC B0 ;  /* 0x0000000000007941 */ /* 0x000fea0003800000 */
.L_x_28492:
[----:B------:R-:W-:Y:S05]  /*68d0*/  BRA `(.L_x_28494) ;  /* 0xffffffe0008c7947 */ /* 0x000fea000383ffff */
.L_x_28356:
[----:B------:R-:W-:Y:S01]  /*68e0*/  BSSY B0, `(.L_x_28495) ;  /* 0x0000006000007945 */ /* 0x000fe20003800000 */
[----:B------:R-:W-:Y:S01]  /*68f0*/  IMAD.MOV.U32 R29, RZ, RZ, R13 ;  /* 0x000000ffff1d7224 */ /* 0x000fe200078e000d */
[----:B------:R-:W-:-:S07]  /*6900*/  MOV R28, 0xffffffff ;  /* 0xffffffff001c7802 */ /* 0x000fce0000000f00 */
[----:B0---4-:R-:W-:Y:S05]  /*6910*/  WARPSYNC.COLLECTIVE R28, `(.L_x_28496) ;  /* 0x000000001c087348 */ /* 0x011fea0003c00000 */
[----:B0-----:R0:W1:Y:S02]  /*6920*/  SHFL.IDX P0, R28, R32, R29, R0 ;  /* 0x0000001d201c7389 */ /* 0x0010640000000000 */
[----:B01--4-:R-:W-:Y:S05]  /*6930*/  ENDCOLLECTIVE ;  /* 0x000000000000791b */ /* 0x013fea0003800000 */
.L_x_28496:
[----:B------:R-:W-:Y:S05]  /*6940*/  BSYNC B0 ;  /* 0x0000000000007941 */ /* 0x000fea0003800000 */
.L_x_28495:
[----:B------:R-:W-:Y:S05]  /*6950*/  BRA `(.L_x_28497) ;  /* 0xffffffe000887947 */ /* 0x000fea000383ffff */
.L_x_28358:
[----:B------:R-:W-:Y:S01]  /*6960*/  BSSY B0, `(.L_x_28498) ;  /* 0x0000006000007945 */ /* 0x000fe20003800000 */
[----:B------:R-:W-:Y:S02]  /*6970*/  IMAD.MOV.U32 R29, RZ, RZ, R12 ;  /* 0x000000ffff1d7224 */ /* 0x000fe400078e000c */
[----:B------:R-:W-:-:S07]  /*6980*/  IMAD.MOV.U32 R28, RZ, RZ, -0x1 ;  /* 0xffffffffff1c7424 */ /* 0x000fce00078e00ff */
[----:B0---4-:R-:W-:Y:S05]  /*6990*/  WARPSYNC.COLLECTIVE R28, `(.L_x_28499) ;  /* 0x000000001c087348 */ /* 0x011fea0003c00000 */
[----:B0-----:R0:W1:Y:S02]  /*69a0*/  SHFL.IDX P0, R28, R32, R29, R0 ;  /* 0x0000001d201c7389 */ /* 0x0010640000000000 */
[----:B01--4-:R-:W-:Y:S05]  /*69b0*/  ENDCOLLECTIVE ;  /* 0x000000000000791b */ /* 0x013fea0003800000 */
.L_x_28499:
[----:B------:R-:W-:Y:S05]  /*69c0*/  BSYNC B0 ;  /* 0x0000000000007941 */ /* 0x000fea0003800000 */
.L_x_28498:
[----:B------:R-:W-:Y:S05]  /*69d0*/  BRA `(.L_x_28500) ;  /* 0xffffffe000807947 */ /* 0x000fea000383ffff */
.L_x_28360:
[----:B------:R-:W-:Y:S01]  /*69e0*/  BSSY B0, `(.L_x_28501) ;  /* 0x0000006000007945 */ /* 0x000fe20003800000 */
[----:B------:R-:W-:Y:S01]  /*69f0*/  IMAD.MOV.U32 R29, RZ, RZ, R11 ;  /* 0x000000ffff1d7224 */ /* 0x000fe200078e000b */
[----:B------:R-:W-:-:S07]  /*6a00*/  MOV R28, 0xffffffff ;  /* 0xffffffff001c7802 */ /* 0x000fce0000000f00 */
[----:B0---4-:R-:W-:Y:S05]  /*6a10*/  WARPSYNC.COLLECTIVE R28, `(.L_x_28502) ;  /* 0x000000001c087348 */ /* 0x011fea0003c00000 */
[----:B0-----:R0:W1:Y:S02]  /*6a20*/  SHFL.IDX P0, R28, R32, R29, R0 ;  /* 0x0000001d201c7389 */ /* 0x0010640000000000 */
[----:B01--4-:R-:W-:Y:S05]  /*6a30*/  ENDCOLLECTIVE ;  /* 0x000000000000791b */ /* 0x013fea0003800000 */
.L_x_28502:
[----:B------:R-:W-:Y:S05]  /*6a40*/  BSYNC B0 ;  /* 0x0000000000007941 */ /* 0x000fea0003800000 */
.L_x_28501:
[----:B------:R-:W-:Y:S05]  /*6a50*/  BRA `(.L_x_28503) ;  /* 0xffffffe000787947 */ /* 0x000fea000383ffff */
.L_x_28362:
[----:B------:R-:W-:Y:S01]  /*6a60*/  BSSY B0, `(.L_x_28504) ;  /* 0x0000006000007945 */ /* 0x000fe20003800000 */
[----:B------:R-:W-:Y:S02]  /*6a70*/  IMAD.MOV.U32 R29, RZ, RZ, R10 ;  /* 0x000000ffff1d7224 */ /* 0x000fe400078e000a */
[----:B------:R-:W-:-:S07]  /*6a80*/  IMAD.MOV.U32 R28, RZ, RZ, -0x1 ;  /* 0xffffffffff1c7424 */ /* 0x000fce00078e00ff */
[----:B0---4-:R-:W-:Y:S05]  /*6a90*/  WARPSYNC.COLLECTIVE R28, `(.L_x_28505) ;  /* 0x000000001c087348 */ /* 0x011fea0003c00000 */
[----:B0-----:R0:W1:Y:S02]  /*6aa0*/  SHFL.IDX P0, R28, R32, R29, R0 ;  /* 0x0000001d201c7389 */ /* 0x0010640000000000 */
[----:B01--4-:R-:W-:Y:S05]  /*6ab0*/  ENDCOLLECTIVE ;  /* 0x000000000000791b */ /* 0x013fea0003800000 */
.L_x_28505:
[----:B------:R-:W-:Y:S05]  /*6ac0*/  BSYNC B0 ;  /* 0x0000000000007941 */ /* 0x000fea0003800000 */
.L_x_28504:
[----:B------:R-:W-:Y:S05]  /*6ad0*/  BRA `(.L_x_28506) ;  /* 0xffffffe000707947 */ /* 0x000fea000383ffff */
.L_x_28364:
[----:B------:R-:W-:Y:S01]  /*6ae0*/  BSSY B0, `(.L_x_28507) ;  /* 0x0000006000007945 */ /* 0x000fe20003800000 */
[----:B------:R-:W-:Y:S01]  /*6af0*/  IMAD.MOV.U32 R29, RZ, RZ, R9 ;  /* 0x000000ffff1d7224 */ /* 0x000fe200078e0009 */
[----:B------:R-:W-:-:S07]  /*6b00*/  MOV R28, 0xffffffff ;  /* 0xffffffff001c7802 */ /* 0x000fce0000000f00 */
[----:B0---4-:R-:W-:Y:S05]  /*6b10*/  WARPSYNC.COLLECTIVE R28, `(.L_x_28508) ;  /* 0x000000001c087348 */ /* 0x011fea0003c00000 */
[----:B0-----:R0:W1:Y:S02]  /*6b20*/  SHFL.IDX P0, R28, R32, R29, R0 ;  /* 0x0000001d201c7389 */ /* 0x0010640000000000 */
[----:B01--4-:R-:W-:Y:S05]  /*6b30*/  ENDCOLLECTIVE ;  /* 0x000000000000791b */ /* 0x013fea0003800000 */
.L_x_28508:
[----:B------:R-:W-:Y:S05]  /*6b40*/  BSYNC B0 ;  /* 0x0000000000007941 */ /* 0x000fea0003800000 */
.L_x_28507:
[----:B------:R-:W-:Y:S05]  /*6b50*/  BRA `(.L_x_28509) ;  /* 0xffffffe000687947 */ /* 0x000fea000383ffff */
.L_x_28366:
[----:B------:R-:W-:Y:S01]  /*6b60*/  BSSY B0, `(.L_x_28510) ;  /* 0x0000006000007945 */ /* 0x000fe20003800000 */
[----:B------:R-:W-:Y:S02]  /*6b70*/  IMAD.MOV.U32 R29, RZ, RZ, R8 ;  /* 0x000000ffff1d7224 */ /* 0x000fe400078e0008 */
[----:B------:R-:W-:-:S07]  /*6b80*/  IMAD.MOV.U32 R28, RZ, RZ, -0x1 ;  /* 0xffffffffff1c7424 */ /* 0x000fce00078e00ff */
[----:B0---4-:R-:W-:Y:S05]  /*6b90*/  WARPSYNC.COLLECTIVE R28, `(.L_x_28511) ;  /* 0x000000001c087348 */ /* 0x011fea0003c00000 */
[----:B0-----:R0:W1:Y:S02]  /*6ba0*/  SHFL.IDX P0, R28, R32, R29, R0 ;  /* 0x0000001d201c7389 */ /* 0x0010640000000000 */
[----:B01--4-:R-:W-:Y:S05]  /*6bb0*/  ENDCOLLECTIVE ;  /* 0x000000000000791b */ /* 0x013fea0003800000 */
.L_x_28511:
[----:B------:R-:W-:Y:S05]  /*6bc0*/  BSYNC B0 ;  /* 0x0000000000007941 */ /* 0x000fea0003800000 */
.L_x_28510:
[----:B------:R-:W-:Y:S05]  /*6bd0*/  BRA `(.L_x_28512) ;  /* 0xffffffe000607947 */ /* 0x000fea000383ffff */
.L_x_28368:
[----:B------:R-:W-:Y:S01]  /*6be0*/  BSSY B0, `(.L_x_28513) ;  /* 0x0000006000007945 */ /* 0x000fe20003800000 */
[----:B------:R-:W-:Y:S01]  /*6bf0*/  IMAD.MOV.U32 R29, RZ, RZ, R7 ;  /* 0x000000ffff1d7224 */ /* 0x000fe200078e0007 */
[----:B------:R-:W-:-:S07]  /*6c00*/  MOV R28, 0xffffffff ;  /* 0xffffffff001c7802 */ /* 0x000fce0000000f00 */
[----:B0---4-:R-:W-:Y:S05]  /*6c10*/  WARPSYNC.COLLECTIVE R28, `(.L_x_28514) ;  /* 0x000000001c087348 */ /* 0x011fea0003c00000 */
[----:B0-----:R0:W1:Y:S02]  /*6c20*/  SHFL.IDX P0, R28, R32, R29, R0 ;  /* 0x0000001d201c7389 */ /* 0x0010640000000000 */
[----:B01--4-:R-:W-:Y:S05]  /*6c30*/  ENDCOLLECTIVE ;  /* 0x000000000000791b */ /* 0x013fea0003800000 */
.L_x_28514:
[----:B------:R-:W-:Y:S05]  /*6c40*/  BSYNC B0 ;  /* 0x0000000000007941 */ /* 0x000fea0003800000 */
.L_x_28513:
[----:B------:R-:W-:Y:S05]  /*6c50*/  BRA `(.L_x_28515) ;  /* 0xffffffe000587947 */ /* 0x000fea000383ffff */
.L_x_28370:
[----:B------:R-:W-:Y:S01]  /*6c60*/  BSSY B0, `(.L_x_28516) ;  /* 0x0000006000007945 */ /* 0x000fe20003800000 */
[----:B------:R-:W-:Y:S02]  /*6c70*/  IMAD.MOV.U32 R29, RZ, RZ, R6 ;  /* 0x000000ffff1d7224 */ /* 0x000fe400078e0006 */
[----:B------:R-:W-:-:S07]  /*6c80*/  IMAD.MOV.U32 R28, RZ, RZ, -0x1 ;  /* 0xffffffffff1c7424 */ /* 0x000fce00078e00ff */
[----:B0---4-:R-:W-:Y:S05]  /*6c90*/  WARPSYNC.COLLECTIVE R28, `(.L_x_28517) ;  /* 0x000000001c087348 */ /* 0x011fea0003c00000 */
[----:B0-----:R0:W1:Y:S02]  /*6ca0*/  SHFL.IDX P0, R28, R32, R29, R0 ;  /* 0x0000001d201c7389 */ /* 0x0010640000000000 */
[----:B01--4-:R-:W-:Y:S05]  /*6cb0*/  ENDCOLLECTIVE ;  /* 0x000000000000791b */ /* 0x013fea0003800000 */
.L_x_28517:
[----:B------:R-:W-:Y:S05]  /*6cc0*/  BSYNC B0 ;  /* 0x0000000000007941 */ /* 0x000fea0003800000 */
.L_x_28516:
[----:B------:R-:W-:Y:S05]  /*6cd0*/  BRA `(.L_x_28518) ;  /* 0xffffffe000507947 */ /* 0x000fea000383ffff */
.L_x_28372:
[----:B------:R-:W-:Y:S01]  /*6ce0*/  BSSY B0, `(.L_x_28519) ;  /* 0x0000006000007945 */ /* 0x000fe20003800000 */
[----:B------:R-:W-:Y:S01]  /*6cf0*/  IMAD.MOV.U32 R29, RZ, RZ, R5 ;  /* 0x000000ffff1d7224 */ /* 0x000fe200078e0005 */
[----:B------:R-:W-:-:S07]  /*6d00*/  MOV R28, 0xffffffff ;  /* 0xffffffff001c7802 */ /* 0x000fce0000000f00 */
[----:B0---4-:R-:W-:Y:S05]  /*6d10*/  WARPSYNC.COLLECTIVE R28, `(.L_x_28520) ;  /* 0x000000001c087348 */ /* 0x011fea0003c00000 */
[----:B0-----:R0:W1:Y:S02]  /*6d20*/  SHFL.IDX P0, R28, R32, R29, R0 ;  /* 0x0000001d201c7389 */ /* 0x0010640000000000 */
[----:B01--4-:R-:W-:Y:S05]  /*6d30*/  ENDCOLLECTIVE ;  /* 0x000000000000791b */ /* 0x013fea0003800000 */
.L_x_28520:
[----:B------:R-:W-:Y:S05]  /*6d40*/  BSYNC B0 ;  /* 0x0000000000007941 */ /* 0x000fea0003800000 */
.L_x_28519:
[----:B------:R-:W-:Y:S05]  /*6d50*/  BRA `(.L_x_28521) ;  /* 0xffffffe000487947 */ /* 0x000fea000383ffff */
.L_x_28374:
[----:B------:R-:W-:Y:S01]  /*6d60*/  BSSY B0, `(.L_x_28522) ;  /* 0x0000006000007945 */ /* 0x000fe20003800000 */
[----:B------:R-:W-:Y:S02]  /*6d70*/  IMAD.MOV.U32 R29, RZ, RZ, R4 ;  /* 0x000000ffff1d7224 */ /* 0x000fe400078e0004 */
[----:B------:R-:W-:-:S07]  /*6d80*/  IMAD.MOV.U32 R28, RZ, RZ, -0x1 ;  /* 0xffffffffff1c7424 */ /* 0x000fce00078e00ff */
[----:B0---4-:R-:W-:Y:S05]  /*6d90*/  WARPSYNC.COLLECTIVE R28, `(.L_x_28523) ;  /* 0x000000001c087348 */ /* 0x011fea0003c00000 */
[----:B0-----:R0:W1:Y:S02]  /*6da0*/  SHFL.IDX P0, R28, R32, R29, R0 ;  /* 0x0000001d201c7389 */ /* 0x0010640000000000 */
[----:B01--4-:R-:W-:Y:S05]  /*6db0*/  ENDCOLLECTIVE ;  /* 0x000000000000791b */ /* 0x013fea0003800000 */
.L_x_28523:
[----:B------:R-:W-:Y:S05]  /*6dc0*/  BSYNC B0 ;  /* 0x0000000000007941 */ /* 0x000fea0003800000 */
.L_x_28522:
[----:B------:R-:W-:Y:S05]  /*6dd0*/  BRA `(.L_x_28524) ;  /* 0xffffffe000407947 */ /* 0x000fea000383ffff */
.L_x_28376:
[----:B------:R-:W-:Y:S01]  /*6de0*/  BSSY B0, `(.L_x_28525) ;  /* 0x0000006000007945 */ /* 0x000fe20003800000 */
[----:B------:R-:W-:Y:S01]  /*6df0*/  IMAD.MOV.U32 R29, RZ, RZ, R3 ;  /* 0x000000ffff1d7224 */ /* 0x000fe200078e0003 */
[----:B------:R-:W-:-:S07]  /*6e00*/  MOV R28, 0xffffffff ;  /* 0xffffffff001c7802 */ /* 0x000fce0000000f00 */
[----:B0---4-:R-:W-:Y:S05]  /*6e10*/  WARPSYNC.COLLECTIVE R28, `(.L_x_28526) ;  /* 0x000000001c087348 */ /* 0x011fea0003c00000 */
[----:B0-----:R0:W1:Y:S02]  /*6e20*/  SHFL.IDX P0, R28, R32, R29, R0 ;  /* 0x0000001d201c7389 */ /* 0x0010640000000000 */
[----:B01--4-:R-:W-:Y:S05]  /*6e30*/  ENDCOLLECTIVE ;  /* 0x000000000000791b */ /* 0x013fea0003800000 */
.L_x_28526:
[----:B------:R-:W-:Y:S05]  /*6e40*/  BSYNC B0 ;  /* 0x0000000000007941 */ /* 0x000fea0003800000 */
.L_x_28525:
[----:B------:R-:W-:Y:S05]  /*6e50*/  BRA `(.L_x_28527) ;  /* 0xffffffe000387947 */ /* 0x000fea000383ffff */
.L_x_28378:
[----:B------:R-:W-:Y:S01]  /*6e60*/  BSSY B0, `(.L_x_28528) ;  /* 0x0000006000007945 */ /* 0x000fe20003800000 */
[----:B------:R-:W-:Y:S02]  /*6e70*/  IMAD.MOV.U32 R29, RZ, RZ, R2 ;  /* 0x000000ffff1d7224 */ /* 0x000fe400078e0002 */
[----:B------:R-:W-:-:S07]  /*6e80*/  IMAD.MOV.U32 R28, RZ, RZ, -0x1 ;  /* 0xffffffffff1c7424 */ /* 0x000fce00078e00ff */
[----:B0---4-:R-:W-:Y:S05]  /*6e90*/  WARPSYNC.COLLECTIVE R28, `(.L_x_28529) ;  /* 0x000000001c087348 */ /* 0x011fea0003c00000 */
[----:B0-----:R0:W1:Y:S02]  /*6ea0*/  SHFL.IDX P0, R28, R32, R29, R0 ;  /* 0x0000001d201c7389 */ /* 0x0010640000000000 */
[----:B01--4-:R-:W-:Y:S05]  /*6eb0*/  ENDCOLLECTIVE ;  /* 0x000000000000791b */ /* 0x013fea0003800000 */
.L_x_28529:
[----:B------:R-:W-:Y:S05]  /*6ec0*/  BSYNC B0 ;  /* 0x0000000000007941 */ /* 0x000fea0003800000 */
.L_x_28528:
[----:B------:R-:W-:Y:S05]  /*6ed0*/  BRA `(.L_x_28530) ;  /* 0xffffffe000307947 */ /* 0x000fea000383ffff */
.L_x_28531:
        /* <DEDUP_REMOVED lines=10> */
.L_x_58498:


//--------------------- .text._Z9cuda_gemmIiLi256ELi2ELi1ELi128ELi32ELi32ELi32ELi0ELi1EEviiiPT_S1_S1_ii --------------------------
	.section	.text._Z9cuda_gemmIiLi256ELi2ELi1ELi128ELi32ELi32ELi32ELi0ELi1EEviiiPT_S1_S1_ii,"ax",@progbits
	.align	128
        .global         _Z9cuda_gemmIiLi256ELi2ELi1ELi128ELi32ELi32ELi32ELi0ELi1EEviiiPT_S1_S1_ii
        .type           _Z9cuda_gemmIiLi256ELi2ELi1ELi128ELi32ELi32ELi32ELi0ELi1EEviiiPT_S1_S1_ii,@function
        .size           _Z9cuda_gemmIiLi256ELi2ELi1ELi128ELi32ELi32ELi32ELi0ELi1EEviiiPT_S1_S1_ii,(.L_x_58104 - _Z9cuda_gemmIiLi256ELi2ELi1ELi128ELi32ELi32ELi32ELi0ELi1EEviiiPT_S1_S1_ii)
        .other          _Z9cuda_gemmIiLi256ELi2ELi1ELi128ELi32ELi32ELi32ELi0ELi1EEviiiPT_S1_S1_ii,@"STO_CUDA_ENTRY STV_DEFAULT"
_Z9cuda_gemmIiLi256ELi2ELi1ELi128ELi32ELi32ELi32ELi0ELi1EEviiiPT_S1_S1_ii:
.text._Z9cuda_gemmIiLi256ELi2ELi1ELi128ELi32ELi32ELi32ELi0ELi1EEviiiPT_S1_S1_ii:
        /* <DEDUP_REMOVED lines=8> */
[----:B------:R-:W-:Y:S05]  /*0080*/  CALL.REL.NOINC `($__internal_153_$__cuda_sm20_div_u16) ;  /* 0x0000002000147944 */ /* 0x000fea0003c00000 */
        /* <DEDUP_REMOVED lines=16> */
.L_x_28534:
        /* <DEDUP_REMOVED lines=13> */
.L_x_28533:
[----:B------:R-:W-:Y:S05]  /*0260*/  BSYNC.RECONVERGENT B0 ;  /* 0x0000000000007941 */ /* 0x000fea0003800200 */
.L_x_28532:
[----:B------:R-:W-:Y:S01]  /*0270*/  BSSY.RECONVERGENT B0, `(.L_x_28535) ;  /* 0x0000028000007945 */ /* 0x000fe20003800200 */
.L_x_28536:
        /* <DEDUP_REMOVED lines=40> */
.L_x_28535:
        /* <DEDUP_REMOVED lines=86> */
.L_x_28554:
        /* <DEDUP_REMOVED lines=42> */
.L_x_28540:
[----:B------:R-:W-:Y:S05]  /*0d00*/  BSYNC.RECONVERGENT B1 ;  /* 0x0000000000017941 */ /* 0x000fea0003800200 */
.L_x_28539:
        /* <DEDUP_REMOVED lines=10> */
.L_x_28543:
        /* <DEDUP_REMOVED lines=27> */
.L_x_28542:
[----:B------:R-:W-:Y:S05]  /*0f60*/  BSYNC.RECONVERGENT B1 ;  /* 0x0000000000017941 */ /* 0x000fea0003800200 */
.L_x_28541:
        /* <DEDUP_REMOVED lines=13> */
.L_x_28545:
[----:B------:R-:W-:Y:S05]  /*1040*/  BSYNC.RECONVERGENT B1 ;  /* 0x0000000000017941 */ /* 0x000fea0003800200 */
.L_x_28544:
[----:B------:R-:W-:Y:S05]  /*1050*/  @!P1 BRA `(.L_x_28538) ;  /* 0x0000000000389947 */ /* 0x000fea0003800000 */
[----:B------:R-:W4:Y:S01]  /*1060*/  S2R R29, SR_CgaCtaId ;  /* 0x00000000001d7919 */ /* 0x000f220000008800 */
[----:B-123--:R-:W-:-:S05]  /*1070*/  MOV R28, 0x400 ;  /* 0x00000400001c7802 */ /* 0x00efca0000000f00 */
[----:B------:R-:W-:-:S05]  /*1080*/  VIADD R28, R28, 0x1280 ;  /* 0x000012801c1c7836 */ /* 0x000fca0000000000 */
[----:B----4-:R-:W-:-:S07]  /*1090*/  LEA R32, R29, R28, 0x18 ;  /* 0x0000001c1d207211 */ /* 0x010fce00078ec0ff */
.L_x_28546:
        /* <DEDUP_REMOVED lines=10> */
.L_x_28538:
[----:B------:R-:W-:Y:S05]  /*1140*/  BSYNC.RECONVERGENT B0 ;  /* 0x0000000000007941 */ /* 0x000fea0003800200 */
.L_x_28537:
        /* <DEDUP_REMOVED lines=23> */
.L_x_28548:
        /* <DEDUP_REMOVED lines=35> */
.L_x_28571:
        /* <DEDUP_REMOVED lines=56> */
.L_x_28552:
[----:B------:R-:W-:Y:S05]  /*1870*/  BSYNC.RECONVERGENT B1 ;  /* 0x0000000000017941 */ /* 0x000fea0003800200 */
.L_x_28551:
        /* <DEDUP_REMOVED lines=10> */
.L_x_28553:
        /* <DEDUP_REMOVED lines=34> */
.L_x_28550:
[----:B------:R-:W-:Y:S05]  /*1b40*/  BSYNC.RECONVERGENT B0 ;  /* 0x0000000000007941 */ /* 0x000fea0003800200 */
.L_x_28549:
[C---:B-12---:R-:W-:Y:S01]  /*1b50*/  IMAD.SHL.U32 R28, R2.reuse, 0x2, RZ ;  /* 0x00000002021c7824 */ /* 0x046fe200078e00ff */
[----:B------:R-:W-:-:S04]  /*1b60*/  IADD3 R5, PT, PT, R2, R5, RZ ;  /* 0x0000000502057210 */ /* 0x000fc80007ffe0ff */
[----:B------:R-:W-:-:S13]  /*1b70*/  ISETP.GE.U32.AND P0, PT, R5, R28, PT ;  /* 0x0000001c0500720c */ /* 0x000fda0003f06070 */
[----:B------:R-:W-:Y:S05]  /*1b80*/  @!P0 BRA `(.L_x_28554) ;  /* 0xffffffec00b48947 */ /* 0x000fea000383ffff */
[----:B------:R-:W-:Y:S05]  /*1b90*/  EXIT ;  /* 0x000000000000794d */ /* 0x000fea0003800000 */
.L_x_28547:
[----:B------:R-:W-:Y:S01]  /*1ba0*/  MOV R50, R12 ;  /* 0x0000000c00327202 */ /* 0x000fe20000000f00 */
[----:B------:R-:W-:Y:S01]  /*1bb0*/  IMAD.MOV.U32 R51, RZ, RZ, 0x1f ;  /* 0x0000001fff337424 */ /* 0x000fe200078e00ff */
[----:B------:R-:W-:-:S07]  /*1bc0*/  MOV R48, 0xffffffff ;  /* 0xffffffff00307802 */ /* 0x000fce0000000f00 */
[----:B012-4-:R-:W-:Y:S05]  /*1bd0*/  WARPSYNC.COLLECTIVE R48, `(.L_x_28555) ;  /* 0x0000000030087348 */ /* 0x017fea0003c00000 */
[----:B--2---:R2:W3:Y:S02]  /*1be0*/  SHFL.IDX P0, R52, R49, R50, R51 ;  /* 0x0000003231347389 */ /* 0x0044e40000000033 */
[----:B01234-:R-:W-:Y:S05]  /*1bf0*/  ENDCOLLECTIVE ;  /* 0x000000000000791b */ /* 0x01ffea0003800000 */
.L_x_28555:
[----:B------:R-:W-:Y:S01]  /*1c00*/  MOV R50, R16 ;  /* 0x0000001000327202 */ /* 0x000fe20000000f00 */
[----:B------:R-:W-:-:S07]  /*1c10*/  IMAD.MOV.U32 R54, RZ, RZ, R52 ;  /* 0x000000ffff367224 */ /* 0x000fce00078e0034 */
[----:B------:R-:W-:Y:S05]  /*1c20*/  WARPSYNC.COLLECTIVE R48, `(.L_x_28556) ;  /* 0x0000000030087348 */ /* 0x000fea0003c00000 */
[----:B------:R0:W1:Y:S02]  /*1c30*/  SHFL.IDX P0, R52, R49, R50, R51 ;  /* 0x0000003231347389 */ /* 0x0000640000000033 */
[----:B01----:R-:W-:Y:S05]  /*1c40*/  ENDCOLLECTIVE ;  /* 0x000000000000791b */ /* 0x003fea0003800000 */
.L_x_28556:
[----:B------:R-:W-:Y:S02]  /*1c50*/  IMAD R53, R47, R54, RZ ;  /* 0x000000362f357224 */ /* 0x000fe400078e02ff */
[----:B------:R-:W-:Y:S02]  /*1c60*/  IMAD.MOV.U32 R50, RZ, RZ, R17 ;  /* 0x000000ffff327224 */ /* 0x000fe400078e0011 */
[----:B------:R-:W-:-:S07]  /*1c70*/  IMAD R54, R46, R52, R53 ;  /* 0x000000342e367224 */ /* 0x000fce00078e0235 */
[----:B------:R-:W-:Y:S05]  /*1c80*/  WARPSYNC.COLLECTIVE R48, `(.L_x_28557) ;  /* 0x0000000030087348 */ /* 0x000fea0003c00000 */
[----:B------:R0:W1:Y:S02]  /*1c90*/  SHFL.IDX P0, R52, R49, R50, R51 ;  /* 0x0000003231347389 */ /* 0x0000640000000033 */
[----:B01----:R-:W-:Y:S05]  /*1ca0*/  ENDCOLLECTIVE ;  /* 0x000000000000791b */ /* 0x003fea0003800000 */
.L_x_28557:
[----:B------:R-:W-:Y:S01]  /*1cb0*/  MOV R50, R18 ;  /* 0x0000001200327202 */ /* 0x000fe20000000f00 */
[----:B------:R-:W-:-:S07]  /*1cc0*/  IMAD R53, R45, R52, R54 ;  /* 0x000000342d357224 */ /* 0x000fce00078e0236 */
[----:B------:R-:W-:Y:S05]  /*1cd0*/  WARPSYNC.COLLECTIVE R48, `(.L_x_28558) ;  /* 0x0000000030087348 */ /* 0x000fea0003c00000 */
[----:B------:R0:W1:Y:S02]  /*1ce0*/  SHFL.IDX P0, R52, R49, R50, R51 ;  /* 0x0000003231347389 */ /* 0x0000640000000033 */
[----:B01----:R-:W-:Y:S05]  /*1cf0*/  ENDCOLLECTIVE ;  /* 0x000000000000791b */ /* 0x003fea0003800000 */
.L_x_28558:
[----:B------:R-:W-:Y:S02]  /*1d00*/  IMAD.MOV.U32 R50, RZ, RZ, R19 ;  /* 0x000000ffff327224 */ /* 0x000fe400078e0013 */
[----:B------:R-:W-:-:S07]  /*1d10*/  IMAD R54, R44, R52, R53 ;  /* 0x000000342c367224 */ /* 0x000fce00078e0235 */
[----:B------:R-:W-:Y:S05]  /*1d20*/  WARPSYNC.COLLECTIVE R48, `(.L_x_28559) ;  /* 0x0000000030087348 */ /* 0x000fea0003c00000 */
[----:B------:R0:W1:Y:S02]  /*1d30*/  SHFL.IDX P0, R52, R49, R50, R51 ;  /* 0x0000003231347389 */ /* 0x0000640000000033 */
[----:B01----:R-:W-:Y:S05]  /*1d40*/  ENDCOLLECTIVE ;  /* 0x000000000000791b */ /* 0x003fea0003800000 */
.L_x_28559:
[----:B------:R-:W-:Y:S01]  /*1d50*/  MOV R50, R20 ;  /* 0x0000001400327202 */ /* 0x000fe20000000f00 */
[----:B------:R-:W-:-:S07]  /*1d60*/  IMAD R53, R43, R52, R54 ;  /* 0x000000342b357224 */ /* 0x000fce00078e0236 */
[----:B------:R-:W-:Y:S05]  /*1d70*/  WARPSYNC.COLLECTIVE R48, `(.L_x_28560) ;  /* 0x0000000030087348 */ /* 0x000fea0003c00000 */
[----:B------:R0:W1:Y:S02]  /*1d80*/  SHFL.IDX P0, R52, R49, R50, R51 ;  /* 0x0000003231347389 */ /* 0x0000640000000033 */
[----:B01----:R-:W-:Y:S05]  /*1d90*/  ENDCOLLECTIVE ;  /* 0x000000000000791b */ /* 0x003fea0003800000 */
.L_x_28560:
[----:B------:R-:W-:Y:S02]  /*1da0*/  IMAD.MOV.U32 R50, RZ, RZ, R21 ;  /* 0x000000ffff327224 */ /* 0x000fe400078e0015 */
[----:B------:R-:W-:-:S07]  /*1db0*/  IMAD R54, R42, R52, R53 ;  /* 0x000000342a367224 */ /* 0x000fce00078e0235 */
[----:B------:R-:W-:Y:S05]  /*1dc0*/  WARPSYNC.COLLECTIVE R48, `(.L_x_28561) ;  /* 0x0000000030087348 */ /* 0x000fea0003c00000 */
[----:B------:R0:W1:Y:S02]  /*1dd0*/  SHFL.IDX P0, R52, R49, R50, R51 ;  /* 0x0000003231347389 */ /* 0x0000640000000033 */
[----:B01----:R-:W-:Y:S05]  /*1de0*/  ENDCOLLECTIVE ;  /* 0x000000000000791b */ /* 0x003fea0003800000 */
.L_x_28561:
[----:B------:R-:W-:Y:S01]  /*1df0*/  MOV R50, R22 ;  /* 0x0000001600327202 */ /* 0x000fe20000000f00 */
[----:B------:R-:W-:-:S07]  /*1e00*/  IMAD R53, R41, R52, R54 ;  /* 0x0000003429357224 */ /* 0x000fce00078e0236 */
[----:B------:R-:W-:Y:S05]  /*1e10*/  WARPSYNC.COLLECTIVE R48, `(.L_x_28562) ;  /* 0x0000000030087348 */ /* 0x000fea0003c00000 */
[----:B------:R0:W1:Y:S02]  /*1e20*/  SHFL.IDX P0, R52, R49, R50, R51 ;  /* 0x0000003231347389 */ /* 0x0000640000000033 */
[----:B01----:R-:W-:Y:S05]  /*1e30*/  ENDCOLLECTIVE ;  /* 0x000000000000791b */ /* 0x003fea0003800000 */
.L_x_28562:
[----:B------:R-:W-:Y:S02]  /*1e40*/  IMAD.MOV.U32 R50, RZ, RZ, R8 ;  /* 0x000000ffff327224 */ /* 0x000fe400078e0008 */
[----:B------:R-:W-:-:S07]  /*1e50*/  IMAD R54, R40, R52, R53 ;  /* 0x0000003428367224 */ /* 0x000fce00078e0235 */
[----:B------:R-:W-:Y:S05]  /*1e60*/  WARPSYNC.COLLECTIVE R48, `(.L_x_28563) ;  /* 0x0000000030087348 */ /* 0x000fea0003c00000 */
[----:B------:R0:W1:Y:S02]  /*1e70*/  SHFL.IDX P0, R52, R49, R50, R51 ;  /* 0x0000003231347389 */ /* 0x0000640000000033 */
[----:B01----:R-:W-:Y:S05]  /*1e80*/  ENDCOLLECTIVE ;  /* 0x000000000000791b */ /* 0x003fea0003800000 */
.L_x_28563:
[----:B------:R-:W-:Y:S01]  /*1e90*/  MOV R50, R23 ;  /* 0x0000001700327202 */ /* 0x000fe20000000f00 */
[----:B------:R-:W-:-:S07]  /*1ea0*/  IMAD R53, R39, R52, R54 ;  /* 0x0000003427357224 */ /* 0x000fce00078e0236 */
[----:B------:R-:W-:Y:S05]  /*1eb0*/  WARPSYNC.COLLECTIVE R48, `(.L_x_28564) ;  /* 0x0000000030087348 */ /* 0x000fea0003c00000 */
[----:B------:R0:W1:Y:S02]  /*1ec0*/  SHFL.IDX P0, R52, R49, R50, R51 ;  /* 0x0000003231347389 */ /* 0x0000640000000033 */
[----:B01----:R-:W-:Y:S05]  /*1ed0*/  ENDCOLLECTIVE ;  /* 0x000000000000791b */ /* 0x003fea0003800000 */
.L_x_28564:
[----:B------:R-:W-:Y:S02]  /*1ee0*/  IMAD.MOV.U32 R50, RZ, RZ, R24 ;  /* 0x000000ffff327224 */ /* 0x000fe400078e0018 */
[----:B------:R-:W-:-:S07]  /*1ef0*/  IMAD R54, R38, R52, R53 ;  /* 0x0000003426367224 */ /* 0x000fce00078e0235 */
[----:B------:R-:W-:Y:S05]  /*1f00*/  WARPSYNC.COLLECTIVE R48, `(.L_x_28565) ;  /* 0x0000000030087348 */ /* 0x000fea0003c00000 */
[----:B------:R0:W1:Y:S02]  /*1f10*/  SHFL.IDX P0, R52, R49, R50, R51 ;  /* 0x0000003231347389 */ /* 0x0000640000000033 */
[----:B01----:R-:W-:Y:S05]  /*1f20*/  ENDCOLLECTIVE ;  /* 0x000000000000791b */ /* 0x003fea0003800000 */
.L_x_28565:
[----:B------:R-:W-:Y:S01]  /*1f30*/  MOV R50, R25 ;  /* 0x0000001900327202 */ /* 0x000fe20000000f00 */
[----:B------:R-:W-:-:S07]  /*1f40*/  IMAD R53, R35, R52, R54 ;  /* 0x0000003423357224 */ /* 0x000fce00078e0236 */
[----:B------:R-:W-:Y:S05]  /*1f50*/  WARPSYNC.COLLECTIVE R48, `(.L_x_28566) ;  /* 0x0000000030087348 */ /* 0x000fea0003c00000 */
[----:B------:R0:W1:Y:S02]  /*1f60*/  SHFL.IDX P0, R52, R49, R50, R51 ;  /* 0x0000003231347389 */ /* 0x0000640000000033 */
[----:B01----:R-:W-:Y:S05]  /*1f70*/  ENDCOLLECTIVE ;  /* 0x000000000000791b */ /* 0x003fea0003800000 */
.L_x_28566:
[----:B------:R-:W-:Y:S02]  /*1f80*/  IMAD.MOV.U32 R50, RZ, RZ, R26 ;  /* 0x000000ffff327224 */ /* 0x000fe400078e001a */
[----:B------:R-:W-:-:S07]  /*1f90*/  IMAD R54, R34, R52, R53 ;  /* 0x0000003422367224 */ /* 0x000fce00078e0235 */
[----:B------:R-:W-:Y:S05]  /*1fa0*/  WARPSYNC.COLLECTIVE R48, `(.L_x_28567) ;  /* 0x0000000030087348 */ /* 0x000fea0003c00000 */
[----:B------:R0:W1:Y:S02]  /*1fb0*/  SHFL.IDX P0, R52, R49, R50, R51 ;  /* 0x0000003231347389 */ /* 0x0000640000000033 */
[----:B01----:R-:W-:Y:S05]  /*1fc0*/  ENDCOLLECTIVE ;  /* 0x000000000000791b */ /* 0x003fea0003800000 */
.L_x_28567:
[----:B------:R-:W-:Y:S01]  /*1fd0*/  MOV R50, R9 ;  /* 0x0000000900327202 */ /* 0x000fe20000000f00 */
[----:B------:R-:W-:-:S07]  /*1fe0*/  IMAD R53, R33, R52, R54 ;  /* 0x0000003421357224 */ /* 0x000fce00078e0236 */
[----:B------:R-:W-:Y:S05]  /*1ff0*/  WARPSYNC.COLLECTIVE R48, `(.L_x_28568) ;  /* 0x0000000030087348 */ /* 0x000fea0003c00000 */
[----:B------:R0:W1:Y:S02]  /*2000*/  SHFL.IDX P0, R52, R49, R50, R51 ;  /* 0x0000003231347389 */ /* 0x0000640000000033 */
[----:B01----:R-:W-:Y:S05]  /*2010*/  ENDCOLLECTIVE ;  /* 0x000000000000791b */ /* 0x003fea0003800000 */
.L_x_28568:
[----:B------:R-:W-:Y:S02]  /*2020*/  IMAD.MOV.U32 R50, RZ, RZ, R10 ;  /* 0x000000ffff327224 */ /* 0x000fe400078e000a */
[----:B------:R-:W-:-:S07]  /*2030*/  IMAD R54, R32, R52, R53 ;  /* 0x0000003420367224 */ /* 0x000fce00078e0235 */
[----:B------:R-:W-:Y:S05]  /*2040*/  WARPSYNC.COLLECTIVE R48, `(.L_x_28569) ;  /* 0x0000000030087348 */ /* 0x000fea0003c00000 */
[----:B------:R0:W1:Y:S02]  /*2050*/  SHFL.IDX P0, R52, R49, R50, R51 ;  /* 0x0000003231347389 */ /* 0x0000640000000033 */
[----:B01----:R-:W-:Y:S05]  /*2060*/  ENDCOLLECTIVE ;  /* 0x000000000000791b */ /* 0x003fea0003800000 */
.L_x_28569:
[----:B------:R-:W-:Y:S01]  /*2070*/  MOV R50, R11 ;  /* 0x0000000b00327202 */ /* 0x000fe20000000f00 */
[----:B------:R-:W-:-:S07]  /*2080*/  IMAD R53, R31, R52, R54 ;  /* 0x000000341f357224 */ /* 0x000fce00078e0236 */
[----:B------:R-:W-:Y:S05]  /*2090*/  WARPSYNC.COLLECTIVE R48, `(.L_x_28570) ;  /* 0x0000000030087348 */ /* 0x000fea0003c00000 */
[----:B------:R0:W1:Y:S02]  /*20a0*/  SHFL.IDX P0, R52, R49, R50, R51 ;  /* 0x0000003231347389 */ /* 0x0000640000000033 */
[----:B01----:R-:W-:Y:S05]  /*20b0*/  ENDCOLLECTIVE ;  /* 0x000000000000791b */ /* 0x003fea0003800000 */
.L_x_28570:
[----:B------:R-:W-:Y:S01]  /*20c0*/  IMAD.MOV.U32 R55, RZ, RZ, R52 ;  /* 0x000000ffff377224 */ /* 0x000fe200078e0034 */
[----:B------:R-:W-:Y:S06]  /*20d0*/  BRA `(.L_x_28571) ;  /* 0xfffffff400047947 */ /* 0x000fec000383ffff */
        .weak           $__internal_153_$__cuda_sm20_div_u16
        .type           $__internal_153_$__cuda_sm20_div_u16,@function
        .size           $__internal_153_$__cuda_sm20_div_u16,(.L_x_58104 - $__internal_153_$__cuda_sm20_div_u16)
$__internal_153_$__cuda_sm20_div_u16:
        /* <DEDUP_REMOVED lines=18> */
[----:B------:R-:W-:Y:S06]  /*2200*/  RET.REL.NODEC R2 `(_Z9cuda_gemmIiLi256ELi2ELi1ELi128ELi32ELi32ELi32ELi0ELi1EEviiiPT_S1_S1_ii) ;  /* 0xffffffdc027c7950 */ /* 0x000fec0003c3ffff */
.L_x_28572:
        /* <DEDUP_REMOVED lines=15> */
.L_x_58104:


//--------------------- .text._Z9cuda_gemmIiLi256ELi2ELi1ELi128ELi32ELi32ELi32ELi0ELi0EEviiiPT_S1_S1_ii --------------------------
	.section	.text._Z9cuda_gemmIiLi256ELi2ELi1ELi128ELi32ELi32ELi32ELi0ELi0EEviiiPT_S1_S1_ii,"ax",@progbits
	.align	128
        .global         _Z9cuda_gemmIiLi256ELi2ELi1ELi128ELi32ELi32ELi32ELi0ELi0EEviiiPT_S1_S1_ii
        .type           _Z9cuda_gemmIiLi256ELi2ELi1ELi128ELi32ELi32ELi32ELi0ELi0EEviiiPT_S1_S1_ii,@function
        .size           _Z9cuda_gemmIiLi256ELi2ELi1ELi128ELi32ELi32ELi32ELi0ELi0EEviiiPT_S1_S1_ii,(.L_x_58500 - _Z9cuda_gemmIiLi256ELi2ELi1ELi128ELi32ELi32ELi32ELi0ELi0EEviiiPT_S1_S1_ii)
        .other          _Z9cuda_gemmIiLi256ELi2ELi1ELi128ELi32ELi32ELi32ELi0ELi0EEviiiPT_S1_S1_ii,@"STO_CUDA_ENTRY STV_DEFAULT"
_Z9cuda_gemmIiLi256ELi2ELi1ELi128ELi32ELi32ELi32ELi0ELi0EEviiiPT_S1_S1_ii:
.text._Z9cuda_gemmIiLi256ELi2ELi1ELi128ELi32ELi32ELi32ELi0ELi0EEviiiPT_S1_S1_ii:
        /* <DEDUP_REMOVED lines=37> */
.L_x_28575:
        /* <DEDUP_REMOVED lines=25> */
.L_x_28574:
[----:B------:R-:W-:Y:S05]  /*03e0*/  BSYNC.RECONVERGENT B0 ;  /* 0x0000000000007941 */ /* 0x000fea0003800200 */
.L_x_28573:
        /* <DEDUP_REMOVED lines=214> */
.L_x_28751:
        /* <DEDUP_REMOVED lines=43> */
.L_x_28579:
[----:B------:R-:W-:Y:S05]  /*1400*/  BSYNC.RECONVERGENT B1 ;  /* 0x0000000000017941 */ /* 0x000fea0003800200 */
.L_x_28578:
        /* <DEDUP_REMOVED lines=10> */
.L_x_28582:
        /* <DEDUP_REMOVED lines=22> */
.L_x_28581:
[----:B------:R-:W-:Y:S05]  /*1610*/  BSYNC.RECONVERGENT B1 ;  /* 0x0000000000017941 */ /* 0x000fea0003800200 */
.L_x_28580:
        /* <DEDUP_REMOVED lines=24> */
.L_x_28584:
[----:B------:R-:W-:Y:S05]  /*17a0*/  BSYNC.RECONVERGENT B1 ;  /* 0x0000000000017941 */ /* 0x000fea0003800200 */
.L_x_28583:
[----:B------:R-:W-:Y:S05]  /*17b0*/  @!P1 BRA `(.L_x_28577) ;  /* 0x0000000000389947 */ /* 0x000fea0003800000 */
[----:B-12---:R-:W1:Y:S01]  /*17c0*/  S2R R48, SR_CgaCtaId ;  /* 0x0000000000307919 */ /* 0x006e620000008800 */
[----:B---3--:R-:W-:-:S05]  /*17d0*/  MOV R31, 0x400 ;  /* 0x00000400001f7802 */ /* 0x008fca0000000f00 */
[----:B------:R-:W-:-:S05]  /*17e0*/  VIADD R31, R31, 0x1280 ;  /* 0x000012801f1f7836 */ /* 0x000fca0000000000 */
[----:B-1----:R-:W-:-:S07]  /*17f0*/  LEA R51, R48, R31, 0x18 ;  /* 0x0000001f30337211 */ /* 0x002fce00078ec0ff */
.L_x_28585:
        /* <DEDUP_REMOVED lines=10> */
.L_x_28577:
[----:B------:R-:W-:Y:S05]  /*18a0*/  BSYNC.RECONVERGENT B0 ;  /* 0x0000000000007941 */ /* 0x000fea0003800200 */
.L_x_28576:
[----:B------:R-:W-:Y:S01]  /*18b0*/  BAR.SYNC.DEFER_BLOCKING 0x0 ;  /* 0x0000000000007b1d */ /* 0x000fe20000010000 */
[----:B------:R-:W-:-:S09]  /*18c0*/  UISETP.GE.AND UP0, UPT, UR4, 0x1, UPT ;  /* 0x000000010400788c */ /* 0x000fd2000bf06270 */
[----:B------:R-:W-:Y:S05]  /*18d0*/  BRA.U !UP0, `(.L_x_28586) ;  /* 0x0000003908907547 */ /* 0x000fea000b800000 */
[----:B------:R-:W-:-:S09]  /*18e0*/  UISETP.NE.AND UP0, UPT, UR15, 0x1, UPT ;  /* 0x000000010f00788c */ /* 0x000fd2000bf05270 */
[----:B------:R-:W-:Y:S05]  /*18f0*/  BRA.U UP0, `(.L_x_28587) ;  /* 0x0000001100c07547 */ /* 0x000fea000b800000 */
[----:B0---4-:R-:W-:Y:S01]  /*1900*/  HFMA2 R49, -RZ, RZ, 0, 0 ;  /* 0x00000000ff317431 */ /* 0x011fe200000001ff */
[----:B------:R-:W-:Y:S06]  /*1910*/  BSSY B1, `(.L_x_28588) ;  /* 0x000012d000017945 */ /* 0x000fec0003800000 */
.L_x_28640:
        /* <DEDUP_REMOVED lines=18> */
.L_x_28589:
        /* <DEDUP_REMOVED lines=8> */
.L_x_28590:
        /* <DEDUP_REMOVED lines=8> */
.L_x_28591:
        /* <DEDUP_REMOVED lines=8> */
.L_x_28592:
        /* <DEDUP_REMOVED lines=8> */
.L_x_28593:
        /* <DEDUP_REMOVED lines=9> */
.L_x_28594:
        /* <DEDUP_REMOVED lines=9> */
.L_x_28595:
        /* <DEDUP_REMOVED lines=9> */
.L_x_28596:
        /* <DEDUP_REMOVED lines=10> */
.L_x_28597:
        /* <DEDUP_REMOVED lines=11> */
.L_x_28598:
        /* <DEDUP_REMOVED lines=11> */
.L_x_28599:
        /* <DEDUP_REMOVED lines=11> */
.L_x_28600:
        /* <DEDUP_REMOVED lines=11> */
.L_x_28601:
        /* <DEDUP_REMOVED lines=11> */
.L_x_28602:
        /* <DEDUP_REMOVED lines=11> */
.L_x_28603:
        /* <DEDUP_REMOVED lines=11> */
.L_x_28604:
        /* <DEDUP_REMOVED lines=31> */
.L_x_28639:
[----:B------:R-:W-:Y:S02]  /*2550*/  IMAD R50, R52, 0x84, R51 ;  /* 0x0000008434327824 */ /* 0x000fe400078e0233 */
[----:B-1----:R-:W-:-:S04]  /*2560*/  HFMA2 R55, -RZ, RZ, 0, 0 ;  /* 0x00000000ff377431 */ /* 0x002fc800000001ff */
[----:B------:R-:W1:Y:S01]  /*2570*/  LDS R50, [R50] ;  /* 0x0000000032327984 */ /* 0x000e620000000800 */
[----:B------:R-:W-:Y:S05]  /*2580*/  @!P5 BRA `(.L_x_28607) ;  /* 0x000000000010d947 */ /* 0x000fea0003800000 */
[----:B------:R-:W-:-:S03]  /*2590*/  UMOV UR10, 0xffffffff ;  /* 0xffffffff000a7882 */ /* 0x000fc60000000000 */
[----:B------:R-:W-:Y:S05]  /*25a0*/  BRA.DIV UR10, `(.L_x_28608) ;  /* 0x0000003e0a6c7947 */ /* 0x000fea000b800000 */
[----:B-1----:R1:W3:Y:S02]  /*25b0*/  SHFL.IDX PT, R30, R50, R28, R19 ;  /* 0x0000001c321e7389 */ /* 0x0022e400000e0013 */
.L_x_28754:
[----:B0--3--:R-:W-:-:S07]  /*25c0*/  IMAD R55, R29, R30, RZ ;  /* 0x0000001e1d377224 */ /* 0x009fce00078e02ff */
.L_x_28607:
[----:B------:R-:W-:Y:S05]  /*25d0*/  @!P4 BRA `(.L_x_28609) ;  /* 0x000000000010c947 */ /* 0x000fea0003800000 */
[----:B------:R-:W-:-:S03]  /*25e0*/  UMOV UR10, 0xffffffff ;  /* 0xffffffff000a7882 */ /* 0x000fc60000000000 */
[----:B------:R-:W-:Y:S05]  /*25f0*/  BRA.DIV UR10, `(.L_x_28610) ;  /* 0x0000003e0a787947 */ /* 0x000fea000b800000 */
[----:B-1----:R1:W3:Y:S02]  /*2600*/  SHFL.IDX PT, R30, R50, R4, R19 ;  /* 0x00000004321e7389 */ /* 0x0022e400000e0013 */
.L_x_28757:
[----:B--23--:R-:W-:-:S07]  /*2610*/  IMAD R55, R32, R30, R55 ;  /* 0x0000001e20377224 */ /* 0x00cfce00078e0237 */
.L_x_28609:
[----:B------:R-:W-:Y:S05]  /*2620*/  @!P3 BRA `(.L_x_28611) ;  /* 0x000000000010b947 */ /* 0x000fea0003800000 */
[----:B------:R-:W-:-:S03]  /*2630*/  UMOV UR10, 0xffffffff ;  /* 0xffffffff000a7882 */ /* 0x000fc60000000000 */
[----:B------:R-:W-:Y:S05]  /*2640*/  BRA.DIV UR10, `(.L_x_28612) ;  /* 0x0000003e0a847947 */ /* 0x000fea000b800000 */
[----:B-1----:R1:W3:Y:S02]  /*2650*/  SHFL.IDX PT, R30, R50, R5, R19 ;  /* 0x00000005321e7389 */ /* 0x0022e400000e0013 */
.L_x_28760:
[----:B---3--:R-:W-:-:S07]  /*2660*/  IMAD R55, R33, R30, R55 ;  /* 0x0000001e21377224 */ /* 0x008fce00078e0237 */
.L_x_28611:
[----:B------:R-:W-:Y:S05]  /*2670*/  @!P2 BRA `(.L_x_28613) ;  /* 0x000000000010a947 */ /* 0x000fea0003800000 */
[----:B------:R-:W-:-:S03]  /*2680*/  UMOV UR10, 0xffffffff ;  /* 0xffffffff000a7882 */ /* 0x000fc60000000000 */
[----:B------:R-:W-:Y:S05]  /*2690*/  BRA.DIV UR10, `(.L_x_28614) ;  /* 0x0000003e0a907947 */ /* 0x000fea000b800000 */
[----:B-1----:R1:W3:Y:S02]  /*26a0*/  SHFL.IDX PT, R30, R50, R6, R19 ;  /* 0x00000006321e7389 */ /* 0x0022e400000e0013 */
.L_x_28763:
[----:B---3--:R-:W-:-:S07]  /*26b0*/  IMAD R55, R34, R30, R55 ;  /* 0x0000001e22377224 */ /* 0x008fce00078e0237 */
.L_x_28613:
[----:B------:R-:W-:Y:S05]  /*26c0*/  @!P1 BRA `(.L_x_28615) ;  /* 0x0000000000109947 */ /* 0x000fea0003800000 */
[----:B------:R-:W-:-:S03]  /*26d0*/  UMOV UR10, 0xffffffff ;  /* 0xffffffff000a7882 */ /* 0x000fc60000000000 */
[----:B------:R-:W-:Y:S05]  /*26e0*/  BRA.DIV UR10, `(.L_x_28616) ;  /* 0x0000003e0a9c7947 */ /* 0x000fea000b800000 */
[----:B-1----:R1:W3:Y:S02]  /*26f0*/  SHFL.IDX PT, R30, R50, R7, R19 ;  /* 0x00000007321e7389 */ /* 0x0022e400000e0013 */
.L_x_28766:
[----:B---3--:R-:W-:-:S07]  /*2700*/  IMAD R55, R35, R30, R55 ;  /* 0x0000001e23377224 */ /* 0x008fce00078e0237 */
.L_x_28615:
[----:B------:R-:W3:Y:S02]  /*2710*/  LDC R56, c[0x0][0x3ac] ;  /* 0x0000eb00ff387b82 */ /* 0x000ee40000000800 */
[----:B---3--:R-:W-:-:S13]  /*2720*/  ISETP.GE.AND P0, PT, R56, 0x6, PT ;  /* 0x000000063800780c */ /* 0x008fda0003f06270 */
[----:B------:R-:W-:Y:S05]  /*2730*/  @!P0 BRA `(.L_x_28617) ;  /* 0x0000000000108947 */ /* 0x000fea0003800000 */
[----:B------:R-:W-:-:S03]  /*2740*/  UMOV UR10, 0xffffffff ;  /* 0xffffffff000a7882 */ /* 0x000fc60000000000 */
[----:B------:R-:W-:Y:S05]  /*2750*/  BRA.DIV UR10, `(.L_x_28618) ;  /* 0x0000003e0aa07947 */ /* 0x000fea000b800000 */
[----:B-1----:R1:W3:Y:S02]  /*2760*/  SHFL.IDX PT, R30, R50, R8, R19 ;  /* 0x00000008321e7389 */ /* 0x0022e400000e0013 */
.L_x_28769:
[----:B---3--:R-:W-:-:S07]  /*2770*/  IMAD R55, R36, R30, R55 ;  /* 0x0000001e24377224 */ /* 0x008fce00078e0237 */
.L_x_28617:
[----:B------:R-:W-:-:S13]  /*2780*/  ISETP.GE.AND P0, PT, R56, 0x7, PT ;  /* 0x000000073800780c */ /* 0x000fda0003f06270 */
[----:B------:R-:W-:Y:S05]  /*2790*/  @!P0 BRA `(.L_x_28619) ;  /* 0x0000000000108947 */ /* 0x000fea0003800000 */
[----:B------:R-:W-:-:S03]  /*27a0*/  UMOV UR10, 0xffffffff ;  /* 0xffffffff000a7882 */ /* 0x000fc60000000000 */
[----:B------:R-:W-:Y:S05]  /*27b0*/  BRA.DIV UR10, `(.L_x_28620) ;  /* 0x0000003e0aa87947 */ /* 0x000fea000b800000 */
[----:B-1----:R1:W3:Y:S02]  /*27c0*/  SHFL.IDX PT, R30, R50, R9, R19 ;  /* 0x00000009321e7389 */ /* 0x0022e400000e0013 */
.L_x_28772:
[----:B---3--:R-:W-:-:S07]  /*27d0*/  IMAD R55, R37, R30, R55 ;  /* 0x0000001e25377224 */ /* 0x008fce00078e0237 */
.L_x_28619:
[----:B------:R-:W-:-:S13]  /*27e0*/  ISETP.GE.AND P0, PT, R56, 0x8, PT ;  /* 0x000000083800780c */ /* 0x000fda0003f06270 */
[----:B------:R-:W-:Y:S05]  /*27f0*/  @!P0 BRA `(.L_x_28621) ;  /* 0x0000000000108947 */ /* 0x000fea0003800000 */
[----:B------:R-:W-:-:S03]  /*2800*/  UMOV UR10, 0xffffffff ;  /* 0xffffffff000a7882 */ /* 0x000fc60000000000 */
[----:B------:R-:W-:Y:S05]  /*2810*/  BRA.DIV UR10, `(.L_x_28622) ;  /* 0x0000003e0ab07947 */ /* 0x000fea000b800000 */
[----:B-1----:R1:W3:Y:S02]  /*2820*/  SHFL.IDX PT, R30, R50, R10, R19 ;  /* 0x0000000a321e7389 */ /* 0x0022e400000e0013 */
.L_x_28775:
[----:B---3--:R-:W-:-:S07]  /*2830*/  IMAD R55, R38, R30, R55 ;  /* 0x0000001e26377224 */ /* 0x008fce00078e0237 */
.L_x_28621:
[----:B------:R-:W-:-:S13]  /*2840*/  ISETP.GE.AND P0, PT, R56, 0x9, PT ;  /* 0x000000093800780c */ /* 0x000fda0003f06270 */
[----:B------:R-:W-:Y:S05]  /*2850*/  @!P0 BRA `(.L_x_28623) ;  /* 0x0000000000108947 */ /* 0x000fea0003800000 */
[----:B------:R-:W-:-:S03]  /*2860*/  UMOV UR10, 0xffffffff ;  /* 0xffffffff000a7882 */ /* 0x000fc60000000000 */
[----:B------:R-:W-:Y:S05]  /*2870*/  BRA.DIV UR10, `(.L_x_28624) ;  /* 0x0000003e0ab87947 */ /* 0x000fea000b800000 */
[----:B-1----:R1:W3:Y:S02]  /*2880*/  SHFL.IDX PT, R30, R50, R11, R19 ;  /* 0x0000000b321e7389 */ /* 0x0022e400000e0013 */
.L_x_28778:
[----:B---3--:R-:W-:-:S07]  /*2890*/  IMAD R55, R39, R30, R55 ;  /* 0x0000001e27377224 */ /* 0x008fce00078e0237 */
.L_x_28623:
[----:B------:R-:W-:-:S13]  /*28a0*/  ISETP.GE.AND P0, PT, R56, 0xa, PT ;  /* 0x0000000a3800780c */ /* 0x000fda0003f06270 */
[----:B------:R-:W-:Y:S05]  /*28b0*/  @!P0 BRA `(.L_x_28625) ;  /* 0x0000000000108947 */ /* 0x000fea0003800000 */
[----:B------:R-:W-:-:S03]  /*28c0*/  UMOV UR10, 0xffffffff ;  /* 0xffffffff000a7882 */ /* 0x000fc60000000000 */
[----:B------:R-:W-:Y:S05]  /*28d0*/  BRA.DIV UR10, `(.L_x_28626) ;  /* 0x0000003e0ac07947 */ /* 0x000fea000b800000 */
[----:B-1----:R1:W3:Y:S02]  /*28e0*/  SHFL.IDX PT, R30, R50, R12, R19 ;  /* 0x0000000c321e7389 */ /* 0x0022e400000e0013 */
.L_x_28781:
[----:B---3--:R-:W-:-:S07]  /*28f0*/  IMAD R55, R40, R30, R55 ;  /* 0x0000001e28377224 */ /* 0x008fce00078e0237 */
.L_x_28625:
[----:B------:R-:W-:-:S13]  /*2900*/  ISETP.GE.AND P0, PT, R56, 0xb, PT ;  /* 0x0000000b3800780c */ /* 0x000fda0003f06270 */
[----:B------:R-:W-:Y:S05]  /*2910*/  @!P0 BRA `(.L_x_28627) ;  /* 0x0000000000108947 */ /* 0x000fea0003800000 */
[----:B------:R-:W-:-:S03]  /*2920*/  UMOV UR10, 0xffffffff ;  /* 0xffffffff000a7882 */ /* 0x000fc60000000000 */
[----:B------:R-:W-:Y:S05]  /*2930*/  BRA.DIV UR10, `(.L_x_28628) ;  /* 0x0000003e0ac87947 */ /* 0x000fea000b800000 */
[----:B-1----:R1:W3:Y:S02]  /*2940*/  SHFL.IDX PT, R30, R50, R13, R19 ;  /* 0x0000000d321e7389 */ /* 0x0022e400000e0013 */
.L_x_28784:
[----:B---3--:R-:W-:-:S07]  /*2950*/  IMAD R55, R41, R30, R55 ;  /* 0x0000001e29377224 */ /* 0x008fce00078e0237 */
.L_x_28627:
[----:B------:R-:W-:-:S13]  /*2960*/  ISETP.GE.AND P0, PT, R56, 0xc, PT ;  /* 0x0000000c3800780c */ /* 0x000fda0003f06270 */
[----:B------:R-:W-:Y:S05]  /*2970*/  @!P0 BRA `(.L_x_28629) ;  /* 0x0000000000108947 */ /* 0x000fea0003800000 */
[----:B------:R-:W-:-:S03]  /*2980*/  UMOV UR10, 0xffffffff ;  /* 0xffffffff000a7882 */ /* 0x000fc60000000000 */
[----:B------:R-:W-:Y:S05]  /*2990*/  BRA.DIV UR10, `(.L_x_28630) ;  /* 0x0000003e0ad07947 */ /* 0x000fea000b800000 */
[----:B-1----:R1:W3:Y:S02]  /*29a0*/  SHFL.IDX PT, R30, R50, R14, R19 ;  /* 0x0000000e321e7389 */ /* 0x0022e400000e0013 */
.L_x_28787:
[----:B---3--:R-:W-:-:S07]  /*29b0*/  IMAD R55, R42, R30, R55 ;  /* 0x0000001e2a377224 */ /* 0x008fce00078e0237 */
.L_x_28629:
[----:B------:R-:W-:-:S13]  /*29c0*/  ISETP.GE.AND P0, PT, R56, 0xd, PT ;  /* 0x0000000d3800780c */ /* 0x000fda0003f06270 */
[----:B------:R-:W-:Y:S05]  /*29d0*/  @!P0 BRA `(.L_x_28631) ;  /* 0x0000000000108947 */ /* 0x000fea0003800000 */
[----:B------:R-:W-:-:S03]  /*29e0*/  UMOV UR10, 0xffffffff ;  /* 0xffffffff000a7882 */ /* 0x000fc60000000000 */
[----:B------:R-:W-:Y:S05]  /*29f0*/  BRA.DIV UR10, `(.L_x_28632) ;  /* 0x0000003e0ad87947 */ /* 0x000fea000b800000 */
[----:B-1----:R1:W3:Y:S02]  /*2a00*/  SHFL.IDX PT, R30, R50, R15, R19 ;  /* 0x0000000f321e7389 */ /* 0x0022e400000e0013 */
.L_x_28790:
[----:B---3--:R-:W-:-:S07]  /*2a10*/  IMAD R55, R43, R30, R55 ;  /* 0x0000001e2b377224 */ /* 0x008fce00078e0237 */
.L_x_28631:
[----:B------:R-:W-:-:S13]  /*2a20*/  ISETP.GE.AND P0, PT, R56, 0xe, PT ;  /* 0x0000000e3800780c */ /* 0x000fda0003f06270 */
[----:B------:R-:W-:Y:S05]  /*2a30*/  @!P0 BRA `(.L_x_28633) ;  /* 0x0000000000108947 */ /* 0x000fea0003800000 */
[----:B------:R-:W-:-:S03]  /*2a40*/  UMOV UR10, 0xffffffff ;  /* 0xffffffff000a7882 */ /* 0x000fc60000000000 */
[----:B------:R-:W-:Y:S05]  /*2a50*/  BRA.DIV UR10, `(.L_x_28634) ;  /* 0x0000003e0ae07947 */ /* 0x000fea000b800000 */
[----:B-1----:R1:W3:Y:S02]  /*2a60*/  SHFL.IDX PT, R30, R50, R16, R19 ;  /* 0x00000010321e7389 */ /* 0x0022e400000e0013 */
.L_x_28793:
[----:B---3--:R-:W-:-:S07]  /*2a70*/  IMAD R55, R44, R30, R55 ;  /* 0x0000001e2c377224 */ /* 0x008fce00078e0237 */
.L_x_28633:
[----:B------:R-:W-:-:S13]  /*2a80*/  ISETP.GE.AND P0, PT, R56, 0xf, PT ;  /* 0x0000000f3800780c */ /* 0x000fda0003f06270 */
[----:B------:R-:W-:Y:S05]  /*2a90*/  @!P0 BRA `(.L_x_28635) ;  /* 0x0000000000108947 */ /* 0x000fea0003800000 */
[----:B------:R-:W-:-:S03]  /*2aa0*/  UMOV UR10, 0xffffffff ;  /* 0xffffffff000a7882 */ /* 0x000fc60000000000 */
[----:B------:R-:W-:Y:S05]  /*2ab0*/  BRA.DIV UR10, `(.L_x_28636) ;  /* 0x0000003e0ae87947 */ /* 0x000fea000b800000 */
[----:B-1----:R1:W3:Y:S02]  /*2ac0*/  SHFL.IDX PT, R30, R50, R17, R19 ;  /* 0x00000011321e7389 */ /* 0x0022e400000e0013 */
.L_x_28796:
[----:B---3--:R-:W-:-:S07]  /*2ad0*/  IMAD R55, R45, R30, R55 ;  /* 0x0000001e2d377224 */ /* 0x008fce00078e0237 */
.L_x_28635:
[----:B------:R-:W-:-:S13]  /*2ae0*/  ISETP.GE.AND P0, PT, R56, 0x10, PT ;  /* 0x000000103800780c */ /* 0x000fda0003f06270 */
[----:B------:R-:W-:Y:S05]  /*2af0*/  @!P0 BRA `(.L_x_28637) ;  /* 0x0000000000108947 */ /* 0x000fea0003800000 */
[----:B------:R-:W-:-:S03]  /*2b00*/  UMOV UR10, 0xffffffff ;  /* 0xffffffff000a7882 */ /* 0x000fc60000000000 */
[----:B------:R-:W-:Y:S05]  /*2b10*/  BRA.DIV UR10, `(.L_x_28638) ;  /* 0x0000003e0af07947 */ /* 0x000fea000b800000 */
[----:B-1----:R1:W3:Y:S02]  /*2b20*/  SHFL.IDX PT, R30, R50, R18, R19 ;  /* 0x00000012321e7389 */ /* 0x0022e400000e0013 */
.L_x_28799:
[----:B---3--:R-:W-:-:S07]  /*2b30*/  IMAD R55, R46, R30, R55 ;  /* 0x0000001e2e377224 */ /* 0x008fce00078e0237 */
.L_x_28637:
        /* <DEDUP_REMOVED lines=8> */
.L_x_28606:
[----:B------:R-:W-:Y:S05]  /*2bc0*/  BSYNC B0 ;  /* 0x0000000000007941 */ /* 0x000fea0003800000 */
.L_x_28605:
[----:B------:R-:W-:Y:S05]  /*2bd0*/  @!P6 BRA `(.L_x_28640) ;  /* 0xffffffec0050e947 */ /* 0x000fea000383ffff */
[----:B------:R-:W-:Y:S05]  /*2be0*/  BSYNC B1 ;  /* 0x0000000000017941 */ /* 0x000fea0003800000 */
.L_x_28588:
[----:B------:R-:W-:Y:S05]  /*2bf0*/  BRA `(.L_x_28586) ;  /* 0x0000002400c87947 */ /* 0x000fea0003800000 */
.L_x_28587:
[----:B------:R-:W5:Y:S02]  /*2c00*/  LDCU UR10, c[0x0][0x3ac] ;  /* 0x00007580ff0a77ac */ /* 0x000f640008000800 */
[----:B-----5:R-:W-:-:S09]  /*2c10*/  UISETP.GT.U32.AND UP0, UPT, UR10, 0x1f, UPT ;  /* 0x0000001f0a00788c */ /* 0x020fd2000bf04070 */
[----:B------:R-:W-:Y:S05]  /*2c20*/  BRA.U UP0, `(.L_x_28641) ;  /* 0x0000001100a07547 */ /* 0x000fea000b800000 */
[----:B0---4-:R-:W-:-:S07]  /*2c30*/  HFMA2 R49, -RZ, RZ, 0, 0 ;  /* 0x00000000ff317431 */ /* 0x011fce00000001ff */
.L_x_28693:
        /* <DEDUP_REMOVED lines=18> */
.L_x_28642:
        /* <DEDUP_REMOVED lines=8> */
.L_x_28643:
        /* <DEDUP_REMOVED lines=8> */
.L_x_28644:
        /* <DEDUP_REMOVED lines=8> */
.L_x_28645:
        /* <DEDUP_REMOVED lines=8> */
.L_x_28646:
        /* <DEDUP_REMOVED lines=9> */
.L_x_28647:
        /* <DEDUP_REMOVED lines=9> */
.L_x_28648:
        /* <DEDUP_REMOVED lines=9> */
.L_x_28649:
        /* <DEDUP_REMOVED lines=10> */
.L_x_28650:
        /* <DEDUP_REMOVED lines=11> */
.L_x_28651:
        /* <DEDUP_REMOVED lines=11> */
.L_x_28652:
        /* <DEDUP_REMOVED lines=11> */
.L_x_28653:
        /* <DEDUP_REMOVED lines=11> */
.L_x_28654:
        /* <DEDUP_REMOVED lines=11> */
.L_x_28655:
        /* <DEDUP_REMOVED lines=11> */
.L_x_28656:
        /* <DEDUP_REMOVED lines=11> */
.L_x_28657:
        /* <DEDUP_REMOVED lines=27> */
.L_x_28692:
[----:B-1----:R-:W-:Y:S02]  /*3830*/  IMAD R50, R52, 0x84, R51 ;  /* 0x0000008434327824 */ /* 0x002fe400078e0233 */
[----:B------:R-:W-:-:S04]  /*3840*/  IMAD.MOV.U32 R55, RZ, RZ, RZ ;  /* 0x000000ffff377224 */ /* 0x000fc800078e00ff */
[----:B------:R-:W1:Y:S01]  /*3850*/  LDS R50, [R50] ;  /* 0x0000000032327984 */ /* 0x000e620000000800 */
[----:B------:R-:W-:Y:S05]  /*3860*/  @!P5 BRA `(.L_x_28660) ;  /* 0x000000000010d947 */ /* 0x000fea0003800000 */
[----:B------:R-:W-:-:S03]  /*3870*/  UMOV UR10, 0xffffffff ;  /* 0xffffffff000a7882 */ /* 0x000fc60000000000 */
[----:B------:R-:W-:Y:S05]  /*3880*/  BRA.DIV UR10, `(.L_x_28661) ;  /* 0x000000320ab47947 */ /* 0x000fea000b800000 */
[----:B-1----:R1:W3:Y:S02]  /*3890*/  SHFL.IDX PT, R30, R50, R28, R19 ;  /* 0x0000001c321e7389 */ /* 0x0022e400000e0013 */
.L_x_28802:
[----:B0--3--:R-:W-:-:S07]  /*38a0*/  IMAD R55, R29, R30, RZ ;  /* 0x0000001e1d377224 */ /* 0x009fce00078e02ff */
.L_x_28660:
[----:B------:R-:W-:Y:S05]  /*38b0*/  @!P4 BRA `(.L_x_28662) ;  /* 0x000000000010c947 */ /* 0x000fea0003800000 */
[----:B------:R-:W-:-:S03]  /*38c0*/  UMOV UR10, 0xffffffff ;  /* 0xffffffff000a7882 */ /* 0x000fc60000000000 */
[----:B------:R-:W-:Y:S05]  /*38d0*/  BRA.DIV UR10, `(.L_x_28663) ;  /* 0x000000320ac07947 */ /* 0x000fea000b800000 */
[----:B-1----:R1:W3:Y:S02]  /*38e0*/  SHFL.IDX PT, R30, R50, R4, R19 ;  /* 0x00000004321e7389 */ /* 0x0022e400000e0013 */
.L_x_28805:
[----:B--23--:R-:W-:-:S07]  /*38f0*/  IMAD R55, R32, R30, R55 ;  /* 0x0000001e20377224 */ /* 0x00cfce00078e0237 */
.L_x_28662:
[----:B------:R-:W-:Y:S05]  /*3900*/  @!P3 BRA `(.L_x_28664) ;  /* 0x000000000010b947 */ /* 0x000fea0003800000 */
[----:B------:R-:W-:-:S03]  /*3910*/  UMOV UR10, 0xffffffff ;  /* 0xffffffff000a7882 */ /* 0x000fc60000000000 */
[----:B------:R-:W-:Y:S05]  /*3920*/  BRA.DIV UR10, `(.L_x_28665) ;  /* 0x000000320acc7947 */ /* 0x000fea000b800000 */
[----:B-1----:R1:W3:Y:S02]  /*3930*/  SHFL.IDX PT, R30, R50, R5, R19 ;  /* 0x00000005321e7389 */ /* 0x0022e400000e0013 */
.L_x_28808:
[----:B---3--:R-:W-:-:S07]  /*3940*/  IMAD R55, R33, R30, R55 ;  /* 0x0000001e21377224 */ /* 0x008fce00078e0237 */
.L_x_28664:
[----:B------:R-:W-:Y:S05]  /*3950*/  @!P2 BRA `(.L_x_28666) ;  /* 0x000000000010a947 */ /* 0x000fea0003800000 */
[----:B------:R-:W-:-:S03]  /*3960*/  UMOV UR10, 0xffffffff ;  /* 0xffffffff000a7882 */ /* 0x000fc60000000000 */
[----:B------:R-:W-:Y:S05]  /*3970*/  BRA.DIV UR10, `(.L_x_28667) ;  /* 0x000000320ad87947 */ /* 0x000fea000b800000 */
[----:B-1----:R1:W3:Y:S02]  /*3980*/  SHFL.IDX PT, R30, R50, R6, R19 ;  /* 0x00000006321e7389 */ /* 0x0022e400000e0013 */
.L_x_28811:
[----:B---3--:R-:W-:-:S07]  /*3990*/  IMAD R55, R34, R30, R55 ;  /* 0x0000001e22377224 */ /* 0x008fce00078e0237 */
.L_x_28666:
[----:B------:R-:W-:Y:S05]  /*39a0*/  @!P1 BRA `(.L_x_28668) ;  /* 0x0000000000109947 */ /* 0x000fea0003800000 */
[----:B------:R-:W-:-:S03]  /*39b0*/  UMOV UR10, 0xffffffff ;  /* 0xffffffff000a7882 */ /* 0x000fc60000000000 */
[----:B------:R-:W-:Y:S05]  /*39c0*/  BRA.DIV UR10, `(.L_x_28669) ;  /* 0x000000320ae47947 */ /* 0x000fea000b800000 */
[----:B-1----:R1:W3:Y:S02]  /*39d0*/  SHFL.IDX PT, R30, R50, R7, R19 ;  /* 0x00000007321e7389 */ /* 0x0022e400000e0013 */
.L_x_28814:
[----:B---3--:R-:W-:-:S07]  /*39e0*/  IMAD R55, R35, R30, R55 ;  /* 0x0000001e23377224 */ /* 0x008fce00078e0237 */
.L_x_28668:
[----:B------:R-:W3:Y:S02]  /*39f0*/  LDC R56, c[0x0][0x3ac] ;  /* 0x0000eb00ff387b82 */ /* 0x000ee40000000800 */
[----:B---3--:R-:W-:-:S13]  /*3a00*/  ISETP.GE.AND P0, PT, R56, 0x6, PT ;  /* 0x000000063800780c */ /* 0x008fda0003f06270 */
[----:B------:R-:W-:Y:S05]  /*3a10*/  @!P0 BRA `(.L_x_28670) ;  /* 0x0000000000108947 */ /* 0x000fea0003800000 */
[----:B------:R-:W-:-:S03]  /*3a20*/  UMOV UR10, 0xffffffff ;  /* 0xffffffff000a7882 */ /* 0x000fc60000000000 */
[----:B------:R-:W-:Y:S05]  /*3a30*/  BRA.DIV UR10, `(.L_x_28671) ;  /* 0x000000320ae87947 */ /* 0x000fea000b800000 */
[----:B-1----:R1:W3:Y:S02]  /*3a40*/  SHFL.IDX PT, R30, R50, R8, R19 ;  /* 0x00000008321e7389 */ /* 0x0022e400000e0013 */
.L_x_28817:
[----:B---3--:R-:W-:-:S07]  /*3a50*/  IMAD R55, R36, R30, R55 ;  /* 0x0000001e24377224 */ /* 0x008fce00078e0237 */
.L_x_28670:
[----:B------:R-:W-:-:S13]  /*3a60*/  ISETP.GE.AND P0, PT, R56, 0x7, PT ;  /* 0x000000073800780c */ /* 0x000fda0003f06270 */
[----:B------:R-:W-:Y:S05]  /*3a70*/  @!P0 BRA `(.L_x_28672) ;  /* 0x0000000000108947 */ /* 0x000fea0003800000 */
[----:B------:R-:W-:-:S03]  /*3a80*/  UMOV UR10, 0xffffffff ;  /* 0xffffffff000a7882 */ /* 0x000fc60000000000 */
[----:B------:R-:W-:Y:S05]  /*3a90*/  BRA.DIV UR10, `(.L_x_28673) ;  /* 0x000000320af07947 */ /* 0x000fea000b800000 */
[----:B-1----:R1:W3:Y:S02]  /*3aa0*/  SHFL.IDX PT, R30, R50, R9, R19 ;  /* 0x00000009321e7389 */ /* 0x0022e400000e0013 */
.L_x_28820:
[----:B---3--:R-:W-:-:S07]  /*3ab0*/  IMAD R55, R37, R30, R55 ;  /* 0x0000001e25377224 */ /* 0x008fce00078e0237 */
.L_x_28672:
[----:B------:R-:W-:-:S13]  /*3ac0*/  ISETP.GE.AND P0, PT, R56, 0x8, PT ;  /* 0x000000083800780c */ /* 0x000fda0003f06270 */
[----:B------:R-:W-:Y:S05]  /*3ad0*/  @!P0 BRA `(.L_x_28674) ;  /* 0x0000000000108947 */ /* 0x000fea0003800000 */
[----:B------:R-:W-:-:S03]  /*3ae0*/  UMOV UR10, 0xffffffff ;  /* 0xffffffff000a7882 */ /* 0x000fc60000000000 */
[----:B------:R-:W-:Y:S05]  /*3af0*/  BRA.DIV UR10, `(.L_x_28675) ;  /* 0x000000320af87947 */ /* 0x000fea000b800000 */
[----:B-1----:R1:W3:Y:S02]  /*3b00*/  SHFL.IDX PT, R30, R50, R10, R19 ;  /* 0x0000000a321e7389 */ /* 0x0022e400000e0013 */
.L_x_28823:
[----:B---3--:R-:W-:-:S07]  /*3b10*/  IMAD R55, R38, R30, R55 ;  /* 0x0000001e26377224 */ /* 0x008fce00078e0237 */
.L_x_28674:
[----:B------:R-:W-:-:S13]  /*3b20*/  ISETP.GE.AND P0, PT, R56, 0x9, PT ;  /* 0x000000093800780c */ /* 0x000fda0003f06270 */
[----:B------:R-:W-:Y:S05]  /*3b30*/  @!P0 BRA `(.L_x_28676) ;  /* 0x0000000000108947 */ /* 0x000fea0003800000 */
[----:B------:R-:W-:-:S03]  /*3b40*/  UMOV UR10, 0xffffffff ;  /* 0xffffffff000a7882 */ /* 0x000fc60000000000 */
[----:B------:R-:W-:Y:S05]  /*3b50*/  BRA.DIV UR10, `(.L_x_28677) ;  /* 0x000000360a007947 */ /* 0x000fea000b800000 */
[----:B-1----:R1:W3:Y:S02]  /*3b60*/  SHFL.IDX PT, R30, R50, R11, R19 ;  /* 0x0000000b321e7389 */ /* 0x0022e400000e0013 */
.L_x_28826:
[----:B---3--:R-:W-:-:S07]  /*3b70*/  IMAD R55, R39, R30, R55 ;  /* 0x0000001e27377224 */ /* 0x008fce00078e0237 */
.L_x_28676:
[----:B------:R-:W-:-:S13]  /*3b80*/  ISETP.GE.AND P0, PT, R56, 0xa, PT ;  /* 0x0000000a3800780c */ /* 0x000fda0003f06270 */
[----:B------:R-:W-:Y:S05]  /*3b90*/  @!P0 BRA `(.L_x_28678) ;  /* 0x0000000000108947 */ /* 0x000fea0003800000 */
[----:B------:R-:W-:-:S03]  /*3ba0*/  UMOV UR10, 0xffffffff ;  /* 0xffffffff000a7882 */ /* 0x000fc60000000000 */
[----:B------:R-:W-:Y:S05]  /*3bb0*/  BRA.DIV UR10, `(.L_x_28679) ;  /* 0x000000360a087947 */ /* 0x000fea000b800000 */
[----:B-1----:R1:W3:Y:S02]  /*3bc0*/  SHFL.IDX PT, R30, R50, R12, R19 ;  /* 0x0000000c321e7389 */ /* 0x0022e400000e0013 */
.L_x_28829:
[----:B---3--:R-:W-:-:S07]  /*3bd0*/  IMAD R55, R40, R30, R55 ;  /* 0x0000001e28377224 */ /* 0x008fce00078e0237 */
.L_x_28678:
[----:B------:R-:W-:-:S13]  /*3be0*/  ISETP.GE.AND P0, PT, R56, 0xb, PT ;  /* 0x0000000b3800780c */ /* 0x000fda0003f06270 */
[----:B------:R-:W-:Y:S05]  /*3bf0*/  @!P0 BRA `(.L_x_28680) ;  /* 0x0000000000108947 */ /* 0x000fea0003800000 */
[----:B------:R-:W-:-:S03]  /*3c00*/  UMOV UR10, 0xffffffff ;  /* 0xffffffff000a7882 */ /* 0x000fc60000000000 */
[----:B------:R-:W-:Y:S05]  /*3c10*/  BRA.DIV UR10, `(.L_x_28681) ;  /* 0x000000360a107947 */ /* 0x000fea000b800000 */
[----:B-1----:R1:W3:Y:S02]  /*3c20*/  SHFL.IDX PT, R30, R50, R13, R19 ;  /* 0x0000000d321e7389 */ /* 0x0022e400000e0013 */
.L_x_28832:
[----:B---3--:R-:W-:-:S07]  /*3c30*/  IMAD R55, R41, R30, R55 ;  /* 0x0000001e29377224 */ /* 0x008fce00078e0237 */
.L_x_28680:
[----:B------:R-:W-:-:S13]  /*3c40*/  ISETP.GE.AND P0, PT, R56, 0xc, PT ;  /* 0x0000000c3800780c */ /* 0x000fda0003f06270 */
[----:B------:R-:W-:Y:S05]  /*3c50*/  @!P0 BRA `(.L_x_28682) ;  /* 0x0000000000108947 */ /* 0x000fea0003800000 */
[----:B------:R-:W-:-:S03]  /*3c60*/  UMOV UR10, 0xffffffff ;  /* 0xffffffff000a7882 */ /* 0x000fc60000000000 */
[----:B------:R-:W-:Y:S05]  /*3c70*/  BRA.DIV UR10, `(.L_x_28683) ;  /* 0x000000360a187947 */ /* 0x000fea000b800000 */
[----:B-1----:R1:W3:Y:S02]  /*3c80*/  SHFL.IDX PT, R30, R50, R14, R19 ;  /* 0x0000000e321e7389 */ /* 0x0022e400000e0013 */
.L_x_28835:
[----:B---3--:R-:W-:-:S07]  /*3c90*/  IMAD R55, R42, R30, R55 ;  /* 0x0000001e2a377224 */ /* 0x008fce00078e0237 */
.L_x_28682:
[----:B------:R-:W-:-:S13]  /*3ca0*/  ISETP.GE.AND P0, PT, R56, 0xd, PT ;  /* 0x0000000d3800780c */ /* 0x000fda0003f06270 */
[----:B------:R-:W-:Y:S05]  /*3cb0*/  @!P0 BRA `(.L_x_28684) ;  /* 0x0000000000108947 */ /* 0x000fea0003800000 */
[----:B------:R-:W-:-:S03]  /*3cc0*/  UMOV UR10, 0xffffffff ;  /* 0xffffffff000a7882 */ /* 0x000fc60000000000 */
[----:B------:R-:W-:Y:S05]  /*3cd0*/  BRA.DIV UR10, `(.L_x_28685) ;  /* 0x000000360a207947 */ /* 0x000fea000b800000 */
[----:B-1----:R1:W3:Y:S02]  /*3ce0*/  SHFL.IDX PT, R30, R50, R15, R19 ;  /* 0x0000000f321e7389 */ /* 0x0022e400000e0013 */
.L_x_28838:
[----:B---3--:R-:W-:-:S07]  /*3cf0*/  IMAD R55, R43, R30, R55 ;  /* 0x0000001e2b377224 */ /* 0x008fce00078e0237 */
.L_x_28684:
[----:B------:R-:W-:-:S13]  /*3d00*/  ISETP.GE.AND P0, PT, R56, 0xe, PT ;  /* 0x0000000e3800780c */ /* 0x000fda0003f06270 */
[----:B------:R-:W-:Y:S05]  /*3d10*/  @!P0 BRA `(.L_x_28686) ;  /* 0x0000000000108947 */ /* 0x000fea0003800000 */
[----:B------:R-:W-:-:S03]  /*3d20*/  UMOV UR10, 0xffffffff ;  /* 0xffffffff000a7882 */ /* 0x000fc60000000000 */
[----:B------:R-:W-:Y:S05]  /*3d30*/  BRA.DIV UR10, `(.L_x_28687) ;  /* 0x000000360a287947 */ /* 0x000fea000b800000 */
[----:B-1----:R1:W3:Y:S02]  /*3d40*/  SHFL.IDX PT, R30, R50, R16, R19 ;  /* 0x00000010321e7389 */ /* 0x0022e400000e0013 */
.L_x_28841:
[----:B---3--:R-:W-:-:S07]  /*3d50*/  IMAD R55, R44, R30, R55 ;  /* 0x0000001e2c377224 */ /* 0x008fce00078e0237 */
.L_x_28686:
[----:B------:R-:W-:-:S13]  /*3d60*/  ISETP.GE.AND P0, PT, R56, 0xf, PT ;  /* 0x0000000f3800780c */ /* 0x000fda0003f06270 */
[----:B------:R-:W-:Y:S05]  /*3d70*/  @!P0 BRA `(.L_x_28688) ;  /* 0x0000000000108947 */ /* 0x000fea0003800000 */
[----:B------:R-:W-:-:S03]  /*3d80*/  UMOV UR10, 0xffffffff ;  /* 0xffffffff000a7882 */ /* 0x000fc60000000000 */
[----:B------:R-:W-:Y:S05]  /*3d90*/  BRA.DIV UR10, `(.L_x_28689) ;  /* 0x000000360a307947 */ /* 0x000fea000b800000 */
[----:B-1----:R1:W3:Y:S02]  /*3da0*/  SHFL.IDX PT, R30, R50, R17, R19 ;  /* 0x00000011321e7389 */ /* 0x0022e400000e0013 */
.L_x_28844:
[----:B---3--:R-:W-:-:S07]  /*3db0*/  IMAD R55, R45, R30, R55 ;  /* 0x0000001e2d377224 */ /* 0x008fce00078e0237 */
.L_x_28688:
[----:B------:R-:W-:-:S13]  /*3dc0*/  ISETP.GE.AND P0, PT, R56, 0x10, PT ;  /* 0x000000103800780c */ /* 0x000fda0003f06270 */
[----:B------:R-:W-:Y:S05]  /*3dd0*/  @!P0 BRA `(.L_x_28690) ;  /* 0x0000000000108947 */ /* 0x000fea0003800000 */
[----:B------:R-:W-:-:S03]  /*3de0*/  UMOV UR10, 0xffffffff ;  /* 0xffffffff000a7882 */ /* 0x000fc60000000000 */
[----:B------:R-:W-:Y:S05]  /*3df0*/  BRA.DIV UR10, `(.L_x_28691) ;  /* 0x000000360a387947 */ /* 0x000fea000b800000 */
[----:B-1----:R1:W3:Y:S02]  /*3e00*/  SHFL.IDX PT, R30, R50, R18, R19 ;  /* 0x00000012321e7389 */ /* 0x0022e400000e0013 */
.L_x_28847:
[----:B---3--:R-:W-:-:S07]  /*3e10*/  IMAD R55, R46, R30, R55 ;  /* 0x0000001e2e377224 */ /* 0x008fce00078e0237 */
.L_x_28690:
[C---:B------:R-:W-:Y:S02]  /*3e20*/  IMAD R30, R52.reuse, UR4, R48 ;  /* 0x00000004341e7c24 */ /* 0x040fe4000f8e0230 */
[----:B------:R-:W-:-:S03]  /*3e30*/  VIADD R52, R52, UR6 ;  /* 0x0000000634347c36 */ /* 0x000fc60008000000 */
[----:B------:R-:W-:Y:S02]  /*3e40*/  LEA R30, R30, R53, 0x2 ;  /* 0x000000351e1e7211 */ /* 0x000fe400078e10ff */
[----:B------:R-:W-:-:S03]  /*3e50*/  ISETP.GE.AND P0, PT, R52, UR18, PT ;  /* 0x0000001234007c0c */ /* 0x000fc6000bf06270 */
[----:B------:R3:W-:Y:S10]  /*3e60*/  STS [R30], R55 ;  /* 0x000000371e007388 */ /* 0x0007f40000000800 */
[----:B---3--:R-:W-:Y:S05]  /*3e70*/  @!P0 BRA `(.L_x_28692) ;  /* 0xfffffff8006c8947 */ /* 0x008fea000383ffff */
.L_x_28659:
[----:B------:R-:W-:Y:S05]  /*3e80*/  BSYNC B0 ;  /* 0x0000000000007941 */ /* 0x000fea0003800000 */
.L_x_28658:
[----:B------:R-:W-:Y:S05]  /*3e90*/  @!P6 BRA `(.L_x_28693) ;  /* 0xffffffec0068e947 */ /* 0x000fea000383ffff */
[----:B------:R-:W-:Y:S05]  /*3ea0*/  BRA `(.L_x_28586) ;  /* 0x00000014001c7947 */ /* 0x000fea0003800000 */
.L_x_28641:
[----:B0---4-:R-:W-:-:S07]  /*3eb0*/  IMAD.MOV.U32 R49, RZ, RZ, RZ ;  /* 0x000000ffff317224 */ /* 0x011fce00078e00ff */
.L_x_28745:
        /* <DEDUP_REMOVED lines=18> */
.L_x_28694:
        /* <DEDUP_REMOVED lines=8> */
.L_x_28695:
        /* <DEDUP_REMOVED lines=8> */
.L_x_28696:
        /* <DEDUP_REMOVED lines=8> */
.L_x_28697:
        /* <DEDUP_REMOVED lines=9> */
.L_x_28698:
        /* <DEDUP_REMOVED lines=9> */
.L_x_28699:
        /* <DEDUP_REMOVED lines=9> */
.L_x_28700:
        /* <DEDUP_REMOVED lines=9> */
.L_x_28701:
        /* <DEDUP_REMOVED lines=10> */
.L_x_28702:
        /* <DEDUP_REMOVED lines=11> */
.L_x_28703:
        /* <DEDUP_REMOVED lines=11> */
.L_x_28704:
        /* <DEDUP_REMOVED lines=11> */
.L_x_28705:
        /* <DEDUP_REMOVED lines=11> */
.L_x_28706:
        /* <DEDUP_REMOVED lines=11> */
.L_x_28707:
        /* <DEDUP_REMOVED lines=11> */
.L_x_28708:
        /* <DEDUP_REMOVED lines=11> */
.L_x_28709:
        /* <DEDUP_REMOVED lines=27> */
.L_x_28744:
[----:B------:R-:W-:Y:S02]  /*4ac0*/  IMAD R50, R51, 0x84, R52 ;  /* 0x0000008433327824 */ /* 0x000fe400078e0234 */
[----:B------:R-:W-:-:S04]  /*4ad0*/  HFMA2 R53, -RZ, RZ, 0, 0 ;  /* 0x00000000ff357431 */ /* 0x000fc800000001ff */
[----:B------:R-:W0:Y:S01]  /*4ae0*/  LDS R50, [R50] ;  /* 0x0000000032327984 */ /* 0x000e220000000800 */
[----:B------:R-:W-:Y:S05]  /*4af0*/  @!P4 BRA `(.L_x_28711) ;  /* 0x000000000010c947 */ /* 0x000fea0003800000 */
[----:B------:R-:W-:-:S03]  /*4b00*/  UMOV UR10, 0xffffffff ;  /* 0xffffffff000a7882 */ /* 0x000fc60000000000 */
[----:B------:R-:W-:Y:S05]  /*4b10*/  BRA.DIV UR10, `(.L_x_28712) ;  /* 0x0000002a0a107947 */ /* 0x000fea000b800000 */
[----:B0-----:R0:W1:Y:S02]  /*4b20*/  SHFL.IDX PT, R56, R50, R28, R19 ;  /* 0x0000001c32387389 */ /* 0x00106400000e0013 */
.L_x_28849:
[----:B-1----:R-:W-:-:S07]  /*4b30*/  IMAD R53, R29, R56, RZ ;  /* 0x000000381d357224 */ /* 0x002fce00078e02ff */
.L_x_28711:
[----:B------:R-:W-:Y:S05]  /*4b40*/  @!P3 BRA `(.L_x_28713) ;  /* 0x000000000010b947 */ /* 0x000fea0003800000 */
[----:B------:R-:W-:-:S03]  /*4b50*/  UMOV UR10, 0xffffffff ;  /* 0xffffffff000a7882 */ /* 0x000fc60000000000 */
[----:B------:R-:W-:Y:S05]  /*4b60*/  BRA.DIV UR10, `(.L_x_28714) ;  /* 0x0000002a0a187947 */ /* 0x000fea000b800000 */
[----:B0-----:R0:W1:Y:S02]  /*4b70*/  SHFL.IDX PT, R30, R50, R4, R19 ;  /* 0x00000004321e7389 */ /* 0x00106400000e0013 */
.L_x_28852:
[----:B-12---:R-:W-:-:S07]  /*4b80*/  IMAD R53, R32, R30, R53 ;  /* 0x0000001e20357224 */ /* 0x006fce00078e0235 */
.L_x_28713:
[----:B------:R-:W-:Y:S05]  /*4b90*/  @!P2 BRA `(.L_x_28715) ;  /* 0x000000000010a947 */ /* 0x000fea0003800000 */
[----:B------:R-:W-:-:S03]  /*4ba0*/  UMOV UR10, 0xffffffff ;  /* 0xffffffff000a7882 */ /* 0x000fc60000000000 */
[----:B------:R-:W-:Y:S05]  /*4bb0*/  BRA.DIV UR10, `(.L_x_28716) ;  /* 0x0000002a0a247947 */ /* 0x000fea000b800000 */
[----:B0-----:R0:W1:Y:S02]  /*4bc0*/  SHFL.IDX PT, R30, R50, R5, R19 ;  /* 0x00000005321e7389 */ /* 0x00106400000e0013 */
.L_x_28855:
[----:B-1----:R-:W-:-:S07]  /*4bd0*/  IMAD R53, R33, R30, R53 ;  /* 0x0000001e21357224 */ /* 0x002fce00078e0235 */
.L_x_28715:
[----:B------:R-:W-:Y:S05]  /*4be0*/  @!P1 BRA `(.L_x_28717) ;  /* 0x0000000000109947 */ /* 0x000fea0003800000 */
[----:B------:R-:W-:-:S03]  /*4bf0*/  UMOV UR10, 0xffffffff ;  /* 0xffffffff000a7882 */ /* 0x000fc60000000000 */
[----:B------:R-:W-:Y:S05]  /*4c00*/  BRA.DIV UR10, `(.L_x_28718) ;  /* 0x0000002a0a307947 */ /* 0x000fea000b800000 */
[----:B0-----:R0:W1:Y:S02]  /*4c10*/  SHFL.IDX PT, R30, R50, R6, R19 ;  /* 0x00000006321e7389 */ /* 0x00106400000e0013 */
.L_x_28858:
[----:B-1----:R-:W-:-:S07]  /*4c20*/  IMAD R53, R34, R30, R53 ;  /* 0x0000001e22357224 */ /* 0x002fce00078e0235 */
.L_x_28717:
[----:B------:R-:W1:Y:S02]  /*4c30*/  LDC R55, c[0x0][0x3ac] ;  /* 0x0000eb00ff377b82 */ /* 0x000e640000000800 */
[----:B-1----:R-:W-:-:S13]  /*4c40*/  ISETP.GE.AND P0, PT, R55, 0x5, PT ;  /* 0x000000053700780c */ /* 0x002fda0003f06270 */
[----:B------:R-:W-:Y:S05]  /*4c50*/  @!P0 BRA `(.L_x_28719) ;  /* 0x0000000000108947 */ /* 0x000fea0003800000 */
[----:B------:R-:W-:-:S03]  /*4c60*/  UMOV UR10, 0xffffffff ;  /* 0xffffffff000a7882 */ /* 0x000fc60000000000 */
[----:B------:R-:W-:Y:S05]  /*4c70*/  BRA.DIV UR10, `(.L_x_28720) ;  /* 0x0000002a0a347947 */ /* 0x000fea000b800000 */
[----:B0-----:R0:W1:Y:S02]  /*4c80*/  SHFL.IDX PT, R30, R50, R7, R19 ;  /* 0x00000007321e7389 */ /* 0x00106400000e0013 */
.L_x_28861:
[----:B-1----:R-:W-:-:S07]  /*4c90*/  IMAD R53, R35, R30, R53 ;  /* 0x0000001e23357224 */ /* 0x002fce00078e0235 */
.L_x_28719:
[----:B------:R-:W-:-:S13]  /*4ca0*/  ISETP.GE.AND P0, PT, R55, 0x6, PT ;  /* 0x000000063700780c */ /* 0x000fda0003f06270 */
[----:B------:R-:W-:Y:S05]  /*4cb0*/  @!P0 BRA `(.L_x_28721) ;  /* 0x0000000000108947 */ /* 0x000fea0003800000 */
[----:B------:R-:W-:-:S03]  /*4cc0*/  UMOV UR10, 0xffffffff ;  /* 0xffffffff000a7882 */ /* 0x000fc60000000000 */
[----:B------:R-:W-:Y:S05]  /*4cd0*/  BRA.DIV UR10, `(.L_x_28722) ;  /* 0x0000002a0a3c7947 */ /* 0x000fea000b800000 */
[----:B0-----:R0:W1:Y:S02]  /*4ce0*/  SHFL.IDX PT, R30, R50, R8, R19 ;  /* 0x00000008321e7389 */ /* 0x00106400000e0013 */
.L_x_28864:
[----:B-1----:R-:W-:-:S07]  /*4cf0*/  IMAD R53, R36, R30, R53 ;  /* 0x0000001e24357224 */ /* 0x002fce00078e0235 */
.L_x_28721:
[----:B------:R-:W-:-:S13]  /*4d00*/  ISETP.GE.AND P0, PT, R55, 0x7, PT ;  /* 0x000000073700780c */ /* 0x000fda0003f06270 */
[----:B------:R-:W-:Y:S05]  /*4d10*/  @!P0 BRA `(.L_x_28723) ;  /* 0x0000000000108947 */ /* 0x000fea0003800000 */
[----:B------:R-:W-:-:S03]  /*4d20*/  UMOV UR10, 0xffffffff ;  /* 0xffffffff000a7882 */ /* 0x000fc60000000000 */
[----:B------:R-:W-:Y:S05]  /*4d30*/  BRA.DIV UR10, `(.L_x_28724) ;  /* 0x0000002a0a447947 */ /* 0x000fea000b800000 */
[----:B0-----:R0:W1:Y:S02]  /*4d40*/  SHFL.IDX PT, R30, R50, R9, R19 ;  /* 0x00000009321e7389 */ /* 0x00106400000e0013 */
.L_x_28867:
[----:B-1----:R-:W-:-:S07]  /*4d50*/  IMAD R53, R37, R30, R53 ;  /* 0x0000001e25357224 */ /* 0x002fce00078e0235 */
.L_x_28723:
[----:B------:R-:W-:-:S13]  /*4d60*/  ISETP.GE.AND P0, PT, R55, 0x8, PT ;  /* 0x000000083700780c */ /* 0x000fda0003f06270 */
[----:B------:R-:W-:Y:S05]  /*4d70*/  @!P0 BRA `(.L_x_28725) ;  /* 0x0000000000108947 */ /* 0x000fea0003800000 */
[----:B------:R-:W-:-:S03]  /*4d80*/  UMOV UR10, 0xffffffff ;  /* 0xffffffff000a7882 */ /* 0x000fc60000000000 */
[----:B------:R-:W-:Y:S05]  /*4d90*/  BRA.DIV UR10, `(.L_x_28726) ;  /* 0x0000002a0a4c7947 */ /* 0x000fea000b800000 */
[----:B0-----:R0:W1:Y:S02]  /*4da0*/  SHFL.IDX PT, R30, R50, R10, R19 ;  /* 0x0000000a321e7389 */ /* 0x00106400000e0013 */
.L_x_28870:
[----:B-1----:R-:W-:-:S07]  /*4db0*/  IMAD R53, R38, R30, R53 ;  /* 0x0000001e26357224 */ /* 0x002fce00078e0235 */
.L_x_28725:
[----:B------:R-:W-:-:S13]  /*4dc0*/  ISETP.GE.AND P0, PT, R55, 0x9, PT ;  /* 0x000000093700780c */ /* 0x000fda0003f06270 */
[----:B------:R-:W-:Y:S05]  /*4dd0*/  @!P0 BRA `(.L_x_28727) ;  /* 0x0000000000108947 */ /* 0x000fea0003800000 */
[----:B------:R-:W-:-:S03]  /*4de0*/  UMOV UR10, 0xffffffff ;  /* 0xffffffff000a7882 */ /* 0x000fc60000000000 */
[----:B------:R-:W-:Y:S05]  /*4df0*/  BRA.DIV UR10, `(.L_x_28728) ;  /* 0x0000002a0a547947 */ /* 0x000fea000b800000 */
[----:B0-----:R0:W1:Y:S02]  /*4e00*/  SHFL.IDX PT, R30, R50, R11, R19 ;  /* 0x0000000b321e7389 */ /* 0x00106400000e0013 */
.L_x_28873:
[----:B-1----:R-:W-:-:S07]  /*4e10*/  IMAD R53, R39, R30, R53 ;  /* 0x0000001e27357224 */ /* 0x002fce00078e0235 */
.L_x_28727:
[----:B------:R-:W-:-:S13]  /*4e20*/  ISETP.GE.AND P0, PT, R55, 0xa, PT ;  /* 0x0000000a3700780c */ /* 0x000fda0003f06270 */
[----:B------:R-:W-:Y:S05]  /*4e30*/  @!P0 BRA `(.L_x_28729) ;  /* 0x0000000000108947 */ /* 0x000fea0003800000 */
[----:B------:R-:W-:-:S03]  /*4e40*/  UMOV UR10, 0xffffffff ;  /* 0xffffffff000a7882 */ /* 0x000fc60000000000 */
[----:B------:R-:W-:Y:S05]  /*4e50*/  BRA.DIV UR10, `(.L_x_28730) ;  /* 0x0000002a0a5c7947 */ /* 0x000fea000b800000 */
[----:B0-----:R0:W1:Y:S02]  /*4e60*/  SHFL.IDX PT, R30, R50, R12, R19 ;  /* 0x0000000c321e7389 */ /* 0x00106400000e0013 */
.L_x_28876:
[----:B-1----:R-:W-:-:S07]  /*4e70*/  IMAD R53, R40, R30, R53 ;  /* 0x0000001e28357224 */ /* 0x002fce00078e0235 */
.L_x_28729:
[----:B------:R-:W-:-:S13]  /*4e80*/  ISETP.GE.AND P0, PT, R55, 0xb, PT ;  /* 0x0000000b3700780c */ /* 0x000fda0003f06270 */
[----:B------:R-:W-:Y:S05]  /*4e90*/  @!P0 BRA `(.L_x_28731) ;  /* 0x0000000000108947 */ /* 0x000fea0003800000 */
[----:B------:R-:W-:-:S03]  /*4ea0*/  UMOV UR10, 0xffffffff ;  /* 0xffffffff000a7882 */ /* 0x000fc60000000000 */
[----:B------:R-:W-:Y:S05]  /*4eb0*/  BRA.DIV UR10, `(.L_x_28732) ;  /* 0x0000002a0a647947 */ /* 0x000fea000b800000 */
[----:B0-----:R0:W1:Y:S02]  /*4ec0*/  SHFL.IDX PT, R30, R50, R13, R19 ;  /* 0x0000000d321e7389 */ /* 0x00106400000e0013 */
.L_x_28879:
[----:B-1----:R-:W-:-:S07]  /*4ed0*/  IMAD R53, R41, R30, R53 ;  /* 0x0000001e29357224 */ /* 0x002fce00078e0235 */
.L_x_28731:
[----:B------:R-:W-:-:S13]  /*4ee0*/  ISETP.GE.AND P0, PT, R55, 0xc, PT ;  /* 0x0000000c3700780c */ /* 0x000fda0003f06270 */
[----:B------:R-:W-:Y:S05]  /*4ef0*/  @!P0 BRA `(.L_x_28733) ;  /* 0x0000000000108947 */ /* 0x000fea0003800000 */
[----:B------:R-:W-:-:S03]  /*4f00*/  UMOV UR10, 0xffffffff ;  /* 0xffffffff000a7882 */ /* 0x000fc60000000000 */
[----:B------:R-:W-:Y:S05]  /*4f10*/  BRA.DIV UR10, `(.L_x_28734) ;  /* 0x0000002a0a6c7947 */ /* 0x000fea000b800000 */
[----:B0-----:R0:W1:Y:S02]  /*4f20*/  SHFL.IDX PT, R30, R50, R14, R19 ;  /* 0x0000000e321e7389 */ /* 0x00106400000e0013 */
.L_x_28882:
[----:B-1----:R-:W-:-:S07]  /*4f30*/  IMAD R53, R42, R30, R53 ;  /* 0x0000001e2a357224 */ /* 0x002fce00078e0235 */
.L_x_28733:
[----:B------:R-:W-:-:S13]  /*4f40*/  ISETP.GE.AND P0, PT, R55, 0xd, PT ;  /* 0x0000000d3700780c */ /* 0x000fda0003f06270 */
[----:B------:R-:W-:Y:S05]  /*4f50*/  @!P0 BRA `(.L_x_28735) ;  /* 0x0000000000108947 */ /* 0x000fea0003800000 */
[----:B------:R-:W-:-:S03]  /*4f60*/  UMOV UR10, 0xffffffff ;  /* 0xffffffff000a7882 */ /* 0x000fc60000000000 */
[----:B------:R-:W-:Y:S05]  /*4f70*/  BRA.DIV UR10, `(.L_x_28736) ;  /* 0x0000002a0a747947 */ /* 0x000fea000b800000 */
[----:B0-----:R0:W1:Y:S02]  /*4f80*/  SHFL.IDX PT, R30, R50, R15, R19 ;  /* 0x0000000f321e7389 */ /* 0x00106400000e0013 */
.L_x_28885:
[----:B-1----:R-:W-:-:S07]  /*4f90*/  IMAD R53, R43, R30, R53 ;  /* 0x0000001e2b357224 */ /* 0x002fce00078e0235 */
.L_x_28735:
[----:B------:R-:W-:-:S13]  /*4fa0*/  ISETP.GE.AND P0, PT, R55, 0xe, PT ;  /* 0x0000000e3700780c */ /* 0x000fda0003f06270 */
[----:B------:R-:W-:Y:S05]  /*4fb0*/  @!P0 BRA `(.L_x_28737) ;  /* 0x0000000000108947 */ /* 0x000fea0003800000 */
[----:B------:R-:W-:-:S03]  /*4fc0*/  UMOV UR10, 0xffffffff ;  /* 0xffffffff000a7882 */ /* 0x000fc60000000000 */
[----:B------:R-:W-:Y:S05]  /*4fd0*/  BRA.DIV UR10, `(.L_x_28738) ;  /* 0x0000002a0a7c7947 */ /* 0x000fea000b800000 */
[----:B0-----:R0:W1:Y:S02]  /*4fe0*/  SHFL.IDX PT, R30, R50, R16, R19 ;  /* 0x00000010321e7389 */ /* 0x00106400000e0013 */
.L_x_28888:
[----:B-1----:R-:W-:-:S07]  /*4ff0*/  IMAD R53, R44, R30, R53 ;  /* 0x0000001e2c357224 */ /* 0x002fce00078e0235 */
.L_x_28737:
[----:B------:R-:W-:-:S13]  /*5000*/  ISETP.GE.AND P0, PT, R55, 0xf, PT ;  /* 0x0000000f3700780c */ /* 0x000fda0003f06270 */
[----:B------:R-:W-:Y:S05]  /*5010*/  @!P0 BRA `(.L_x_28739) ;  /* 0x0000000000108947 */ /* 0x000fea0003800000 */
[----:B------:R-:W-:-:S03]  /*5020*/  UMOV UR10, 0xffffffff ;  /* 0xffffffff000a7882 */ /* 0x000fc60000000000 */
[----:B------:R-:W-:Y:S05]  /*5030*/  BRA.DIV UR10, `(.L_x_28740) ;  /* 0x0000002a0a847947 */ /* 0x000fea000b800000 */
[----:B0-----:R0:W1:Y:S02]  /*5040*/  SHFL.IDX PT, R30, R50, R17, R19 ;  /* 0x00000011321e7389 */ /* 0x00106400000e0013 */
.L_x_28891:
[----:B-1----:R-:W-:-:S07]  /*5050*/  IMAD R53, R45, R30, R53 ;  /* 0x0000001e2d357224 */ /* 0x002fce00078e0235 */
.L_x_28739:
[----:B------:R-:W-:-:S13]  /*5060*/  ISETP.GE.AND P0, PT, R55, 0x10, PT ;  /* 0x000000103700780c */ /* 0x000fda0003f06270 */
[----:B------:R-:W-:Y:S05]  /*5070*/  @!P0 BRA `(.L_x_28741) ;  /* 0x0000000000108947 */ /* 0x000fea0003800000 */
[----:B------:R-:W-:-:S03]  /*5080*/  UMOV UR10, 0xffffffff ;  /* 0xffffffff000a7882 */ /* 0x000fc60000000000 */
[----:B------:R-:W-:Y:S05]  /*5090*/  BRA.DIV UR10, `(.L_x_28742) ;  /* 0x0000002a0a8c7947 */ /* 0x000fea000b800000 */
[----:B0-----:R0:W1:Y:S02]  /*50a0*/  SHFL.IDX PT, R30, R50, R18, R19 ;  /* 0x00000012321e7389 */ /* 0x00106400000e0013 */
.L_x_28894:
[----:B-1----:R-:W-:-:S07]  /*50b0*/  IMAD R53, R46, R30, R53 ;  /* 0x0000001e2e357224 */ /* 0x002fce00078e0235 */
.L_x_28741:
[----:B------:R-:W-:-:S07]  /*50c0*/  IMAD.U32 R30, RZ, RZ, UR14 ;  /* 0x0000000eff1e7e24 */ /* 0x000fce000f8e00ff */
.L_x_28743:
        /* <DEDUP_REMOVED lines=36> */
.L_x_28710:
[----:B------:R-:W-:Y:S05]  /*5310*/  @!P5 BRA `(.L_x_28745) ;  /* 0xffffffe800e8d947 */ /* 0x000fea000383ffff */
.L_x_28586:
        /* <DEDUP_REMOVED lines=133> */
.L_x_28749:
[----:B------:R-:W-:Y:S05]  /*5b70*/  BSYNC.RECONVERGENT B1 ;  /* 0x0000000000017941 */ /* 0x000fea0003800200 */
.L_x_28748:
        /* <DEDUP_REMOVED lines=13> */
.L_x_28750:
        /* <DEDUP_REMOVED lines=106> */
.L_x_28747:
[----:B------:R-:W-:Y:S05]  /*62f0*/  BSYNC.RECONVERGENT B0 ;  /* 0x0000000000007941 */ /* 0x000fea0003800200 */
.L_x_28746:
[----:B------:R-:W5:Y:S02]  /*6300*/  LDCU UR10, c[0x0][0x374] ;  /* 0x00006e80ff0a77ac */ /* 0x000f640008000800 */
[----:B-----5:R-:W-:Y:S02]  /*6310*/  UIADD3 UR9, UPT, UPT, UR10, UR9, URZ ;  /* 0x000000090a097290 */ /* 0x020fe4000fffe0ff */
[----:B------:R-:W-:-:S04]  /*6320*/  USHF.L.U32 UR10, UR10, 0x1, URZ ;  /* 0x000000010a0a7899 */ /* 0x000fc800080006ff */
[----:B------:R-:W-:-:S09]  /*6330*/  UISETP.GE.U32.AND UP0, UPT, UR9, UR10, UPT ;  /* 0x0000000a0900728c */ /* 0x000fd2000bf06070 */
[----:B------:R-:W-:Y:S05]  /*6340*/  BRA.U !UP0, `(.L_x_28751) ;  /* 0xffffffad08807547 */ /* 0x000fea000b83ffff */
[----:B------:R-:W-:Y:S05]  /*6350*/  EXIT ;  /* 0x000000000000794d */ /* 0x000fea0003800000 */
.L_x_28608:
[----:B------:R-:W-:Y:S01]  /*6360*/  BSSY B2, `(.L_x_28752) ;  /* 0x0000006000027945 */ /* 0x000fe20003800000 */
[----:B------:R-:W-:Y:S02]  /*6370*/  IMAD.MOV.U32 R31, RZ, RZ, R28 ;  /* 0x000000ffff1f7224 */ /* 0x000fe400078e001c */
[----:B------:R-:W-:-:S07]  /*6380*/  IMAD.MOV.U32 R30, RZ, RZ, -0x1 ;  /* 0xffffffffff1e7424 */ /* 0x000fce00078e00ff */
[----:B012---:R-:W-:Y:S05]  /*6390*/  WARPSYNC.COLLECTIVE R30, `(.L_x_28753) ;  /* 0x000000001e087348 */ /* 0x007fea0003c00000 */
[----:B-1----:R1:W3:Y:S02]  /*63a0*/  SHFL.IDX P0, R30, R50, R31, R19 ;  /* 0x0000001f321e7389 */ /* 0x0022e40000000013 */
[----:B0123--:R-:W-:Y:S05]  /*63b0*/  ENDCOLLECTIVE ;  /* 0x000000000000791b */ /* 0x00ffea0003800000 */
.L_x_28753:
[----:B------:R-:W-:Y:S05]  /*63c0*/  BSYNC B2 ;  /* 0x0000000000027941 */ /* 0x000fea0003800000 */
.L_x_28752:
[----:B------:R-:W-:Y:S05]  /*63d0*/  BRA `(.L_x_28754) ;  /* 0xffffffc000787947 */ /* 0x000fea000383ffff */
.L_x_28610:
[----:B------:R-:W-:Y:S01]  /*63e0*/  BSSY B2, `(.L_x_28755) ;  /* 0x0000006000027945 */ /* 0x000fe20003800000 */
[----:B------:R-:W-:Y:S01]  /*63f0*/  MOV R31, R4 ;  /* 0x00000004001f7202 */ /* 0x000fe20000000f00 */
[----:B------:R-:W-:-:S07]  /*6400*/  IMAD.MOV.U32 R30, RZ, RZ, -0x1 ;  /* 0xffffffffff1e7424 */ /* 0x000fce00078e00ff */
[----:B012---:R-:W-:Y:S05]  /*6410*/  WARPSYNC.COLLECTIVE R30, `(.L_x_28756) ;  /* 0x000000001e087348 */ /* 0x007fea0003c00000 */
[----:B-1----:R1:W3:Y:S02]  /*6420*/  SHFL.IDX P0, R30, R50, R31, R19 ;  /* 0x0000001f321e7389 */ /* 0x0022e40000000013 */
[----:B0123--:R-:W-:Y:S05]  /*6430*/  ENDCOLLECTIVE ;  /* 0x000000000000791b */ /* 0x00ffea0003800000 */
.L_x_28756:
[----:B------:R-:W-:Y:S05]  /*6440*/  BSYNC B2 ;  /* 0x0000000000027941 */ /* 0x000fea0003800000 */
.L_x_28755:
[----:B------:R-:W-:Y:S05]  /*6450*/  BRA `(.L_x_28757) ;  /* 0xffffffc0006c7947 */ /* 0x000fea000383ffff */
.L_x_28612:
[----:B------:R-:W-:Y:S01]  /*6460*/  BSSY B2, `(.L_x_28758) ;  /* 0x0000006000027945 */ /* 0x000fe20003800000 */
[----:B------:R-:W-:Y:S02]  /*6470*/  IMAD.MOV.U32 R31, RZ, RZ, R5 ;  /* 0x000000ffff1f7224 */ /* 0x000fe400078e0005 */
[----:B------:R-:W-:-:S07]  /*6480*/  IMAD.MOV.U32 R30, RZ, RZ, -0x1 ;  /* 0xffffffffff1e7424 */ /* 0x000fce00078e00ff */
[----:B012---:R-:W-:Y:S05]  /*6490*/  WARPSYNC.COLLECTIVE R30, `(.L_x_28759) ;  /* 0x000000001e087348 */ /* 0x007fea0003c00000 */
[----:B-1----:R1:W3:Y:S02]  /*64a0*/  SHFL.IDX P0, R30, R50, R31, R19 ;  /* 0x0000001f321e7389 */ /* 0x0022e40000000013 */
[----:B0123--:R-:W-:Y:S05]  /*64b0*/  ENDCOLLECTIVE ;  /* 0x000000000000791b */ /* 0x00ffea0003800000 */
.L_x_28759:
[----:B------:R-:W-:Y:S05]  /*64c0*/  BSYNC B2 ;  /* 0x0000000000027941 */ /* 0x000fea0003800000 */
.L_x_28758:
[----:B------:R-:W-:Y:S05]  /*64d0*/  BRA `(.L_x_28760) ;  /* 0xffffffc000607947 */ /* 0x000fea000383ffff */
.L_x_28614:
[----:B------:R-:W-:Y:S01]  /*64e0*/  BSSY B2, `(.L_x_28761) ;  /* 0x0000006000027945 */ /* 0x000fe20003800000 */
[----:B------:R-:W-:Y:S01]  /*64f0*/  MOV R31, R6 ;  /* 0x00000006001f7202 */ /* 0x000fe20000000f00 */
[----:B------:R-:W-:-:S07]  /*6500*/  IMAD.MOV.U32 R30, RZ, RZ, -0x1 ;  /* 0xffffffffff1e7424 */ /* 0x000fce00078e00ff */
[----:B012---:R-:W-:Y:S05]  /*6510*/  WARPSYNC.COLLECTIVE R30, `(.L_x_28762) ;  /* 0x000000001e087348 */ /* 0x007fea0003c00000 */
[----:B-1----:R1:W3:Y:S02]  /*6520*/  SHFL.IDX P0, R30, R50, R31, R19 ;  /* 0x0000001f321e7389 */ /* 0x0022e40000000013 */
[----:B0123--:R-:W-:Y:S05]  /*6530*/  ENDCOLLECTIVE ;  /* 0x000000000000791b */ /* 0x00ffea0003800000 */
.L_x_28762:
[----:B------:R-:W-:Y:S05]  /*6540*/  BSYNC B2 ;  /* 0x0000000000027941 */ /* 0x000fea0003800000 */
.L_x_28761:
[----:B------:R-:W-:Y:S05]  /*6550*/  BRA `(.L_x_28763) ;  /* 0xffffffc000547947 */ /* 0x000fea000383ffff */
.L_x_28616:
[----:B------:R-:W-:Y:S01]  /*6560*/  BSSY B2, `(.L_x_28764) ;  /* 0x0000006000027945 */ /* 0x000fe20003800000 */
[----:B------:R-:W-:Y:S02]  /*6570*/  IMAD.MOV.U32 R31, RZ, RZ, R7 ;  /* 0x000000ffff1f7224 */ /* 0x000fe400078e0007 */
[----:B------:R-:W-:-:S07]  /*6580*/  IMAD.MOV.U32 R30, RZ, RZ, -0x1 ;  /* 0xffffffffff1e7424 */ /* 0x000fce00078e00ff */
[----:B012---:R-:W-:Y:S05]  /*6590*/  WARPSYNC.COLLECTIVE R30, `(.L_x_28765) ;  /* 0x000000001e087348 */ /* 0x007fea0003c00000 */
[----:B-1----:R1:W3:Y:S02]  /*65a0*/  SHFL.IDX P0, R30, R50, R31, R19 ;  /* 0x0000001f321e7389 */ /* 0x0022e40000000013 */
[----:B0123--:R-:W-:Y:S05]  /*65b0*/  ENDCOLLECTIVE ;  /* 0x000000000000791b */ /* 0x00ffea0003800000 */
.L_x_28765:
[----:B------:R-:W-:Y:S05]  /*65c0*/  BSYNC B2 ;  /* 0x0000000000027941 */ /* 0x000fea0003800000 */
.L_x_28764:
[----:B------:R-:W-:Y:S05]  /*65d0*/  BRA `(.L_x_28766) ;  /* 0xffffffc000487947 */ /* 0x000fea000383ffff */
.L_x_28618:
[----:B------:R-:W-:Y:S01]  /*65e0*/  BSSY B2, `(.L_x_28767) ;  /* 0x0000006000027945 */ /* 0x000fe20003800000 */
[----:B------:R-:W-:Y:S01]  /*65f0*/  MOV R31, R8 ;  /* 0x00000008001f7202 */ /* 0x000fe20000000f00 */
[----:B------:R-:W-:-:S07]  /*6600*/  IMAD.MOV.U32 R30, RZ, RZ, -0x1 ;  /* 0xffffffffff1e7424 */ /* 0x000fce00078e00ff */
[----:B012---:R-:W-:Y:S05]  /*6610*/  WARPSYNC.COLLECTIVE R30, `(.L_x_28768) ;  /* 0x000000001e087348 */ /* 0x007fea0003c00000 */
[----:B-1----:R1:W3:Y:S02]  /*6620*/  SHFL.IDX P0, R30, R50, R31, R19 ;  /* 0x0000001f321e7389 */ /* 0x0022e40000000013 */
[----:B0123--:R-:W-:Y:S05]  /*6630*/  ENDCOLLECTIVE ;  /* 0x000000000000791b */ /* 0x00ffea0003800000 */
.L_x_28768:
[----:B------:R-:W-:Y:S05]  /*6640*/  BSYNC B2 ;  /* 0x0000000000027941 */ /* 0x000fea0003800000 */
.L_x_28767:
[----:B------:R-:W-:Y:S05]  /*6650*/  BRA `(.L_x_28769) ;  /* 0xffffffc000447947 */ /* 0x000fea000383ffff */
.L_x_28620:
[----:B------:R-:W-:Y:S01]  /*6660*/  BSSY B2, `(.L_x_28770) ;  /* 0x0000006000027945 */ /* 0x000fe20003800000 */
[----:B------:R-:W-:Y:S02]  /*6670*/  IMAD.MOV.U32 R31, RZ, RZ, R9 ;  /* 0x000000ffff1f7224 */ /* 0x000fe400078e0009 */
[----:B------:R-:W-:-:S07]  /*6680*/  IMAD.MOV.U32 R30, RZ, RZ, -0x1 ;  /* 0xffffffffff1e7424 */ /* 0x000fce00078e00ff */
[----:B012---:R-:W-:Y:S05]  /*6690*/  WARPSYNC.COLLECTIVE R30, `(.L_x_28771) ;  /* 0x000000001e087348 */ /* 0x007fea0003c00000 */
[----:B-1----:R1:W3:Y:S02]  /*66a0*/  SHFL.IDX P0, R30, R50, R31, R19 ;  /* 0x0000001f321e7389 */ /* 0x0022e40000000013 */
[----:B0123--:R-:W-:Y:S05]  /*66b0*/  ENDCOLLECTIVE ;  /* 0x000000000000791b */ /* 0x00ffea0003800000 */
.L_x_28771:
[----:B------:R-:W-:Y:S05]  /*66c0*/  BSYNC B2 ;  /* 0x0000000000027941 */ /* 0x000fea0003800000 */
.L_x_28770:
[----:B------:R-:W-:Y:S05]  /*66d0*/  BRA `(.L_x_28772) ;  /* 0xffffffc0003c7947 */ /* 0x000fea000383ffff */
.L_x_28622:
[----:B------:R-:W-:Y:S01]  /*66e0*/  BSSY B2, `(.L_x_28773) ;  /* 0x0000006000027945 */ /* 0x000fe20003800000 */
[----:B------:R-:W-:Y:S01]  /*66f0*/  MOV R31, R10 ;  /* 0x0000000a001f7202 */ /* 0x000fe20000000f00 */
[----:B------:R-:W-:-:S07]  /*6700*/  IMAD.MOV.U32 R30, RZ, RZ, -0x1 ;  /* 0xffffffffff1e7424 */ /* 0x000fce00078e00ff */
[----:B012---:R-:W-:Y:S05]  /*6710*/  WARPSYNC.COLLECTIVE R30, `(.L_x_28774) ;  /* 0x000000001e087348 */ /* 0x007fea0003c00000 */
[----:B-1----:R1:W3:Y:S02]  /*6720*/  SHFL.IDX P0, R30, R50, R31, R19 ;  /* 0x0000001f321e7389 */ /* 0x0022e40000000013 */
[----:B0123--:R-:W-:Y:S05]  /*6730*/  ENDCOLLECTIVE ;  /* 0x000000000000791b */ /* 0x00ffea0003800000 */
.L_x_28774:
[----:B------:R-:W-:Y:S05]  /*6740*/  BSYNC B2 ;  /* 0x0000000000027941 */ /* 0x000fea0003800000 */
.L_x_28773:
[----:B------:R-:W-:Y:S05]  /*6750*/  BRA `(.L_x_28775) ;  /* 0xffffffc000347947 */ /* 0x000fea000383ffff */
.L_x_28624:
[----:B------:R-:W-:Y:S01]  /*6760*/  BSSY B2, `(.L_x_28776) ;  /* 0x0000006000027945 */ /* 0x000fe20003800000 */
[----:B------:R-:W-:Y:S02]  /*6770*/  IMAD.MOV.U32 R31, RZ, RZ, R11 ;  /* 0x000000ffff1f7224 */ /* 0x000fe400078e000b */
[----:B------:R-:W-:-:S07]  /*6780*/  IMAD.MOV.U32 R30, RZ, RZ, -0x1 ;  /* 0xffffffffff1e7424 */ /* 0x000fce00078e00ff */
[----:B012---:R-:W-:Y:S05]  /*6790*/  WARPSYNC.COLLECTIVE R30, `(.L_x_28777) ;  /* 0x000000001e087348 */ /* 0x007fea0003c00000 */
[----:B-1----:R1:W3:Y:S02]  /*67a0*/  SHFL.IDX P0, R30, R50, R31, R19 ;  /* 0x0000001f321e7389 */ /* 0x0022e40000000013 */
[----:B0123--:R-:W-:Y:S05]  /*67b0*/  ENDCOLLECTIVE ;  /* 0x000000000000791b */ /* 0x00ffea0003800000 */
.L_x_28777:
[----:B------:R-:W-:Y:S05]  /*67c0*/  BSYNC B2 ;  /* 0x0000000000027941 */ /* 0x000fea0003800000 */
.L_x_28776:
[----:B------:R-:W-:Y:S05]  /*67d0*/  BRA `(.L_x_28778) ;  /* 0xffffffc0002c7947 */ /* 0x000fea000383ffff */
.L_x_28626:
[----:B------:R-:W-:Y:S01]  /*67e0*/  BSSY B2, `(.L_x_28779) ;  /* 0x0000006000027945 */ /* 0x000fe20003800000 */
[----:B------:R-:W-:Y:S01]  /*67f0*/  MOV R31, R12 ;  /* 0x0000000c001f7202 */ /* 0x000fe20000000f00 */
[----:B------:R-:W-:-:S07]  /*6800*/  IMAD.MOV.U32 R30, RZ, RZ, -0x1 ;  /* 0xffffffffff1e7424 */ /* 0x000fce00078e00ff */
[----:B012---:R-:W-:Y:S05]  /*6810*/  WARPSYNC.COLLECTIVE R30, `(.L_x_28780) ;  /* 0x000000001e087348 */ /* 0x007fea0003c00000 */
[----:B-1----:R1:W3:Y:S02]  /*6820*/  SHFL.IDX P0, R30, R50, R31, R19 ;  /* 0x0000001f321e7389 */ /* 0x0022e40000000013 */
[----:B0123--:R-:W-:Y:S05]  /*6830*/  ENDCOLLECTIVE ;  /* 0x000000000000791b */ /* 0x00ffea0003800000 */
.L_x_28780:
[----:B------:R-:W-:Y:S05]  /*6840*/  BSYNC B2 ;  /* 0x0000000000027941 */ /* 0x000fea0003800000 */
.L_x_28779:
[----:B------:R-:W-:Y:S05]  /*6850*/  BRA `(.L_x_28781) ;  /* 0xffffffc000247947 */ /* 0x000fea000383ffff */
.L_x_28628:
[----:B------:R-:W-:Y:S01]  /*6860*/  BSSY B2, `(.L_x_28782) ;  /* 0x0000006000027945 */ /* 0x000fe20003800000 */
[----:B------:R-:W-:Y:S02]  /*6870*/  IMAD.MOV.U32 R31, RZ, RZ, R13 ;  /* 0x000000ffff1f7224 */ /* 0x000fe400078e000d */
[----:B------:R-:W-:-:S07]  /*6880*/  IMAD.MOV.U32 R30, RZ, RZ, -0x1 ;  /* 0xffffffffff1e7424 */ /* 0x000fce00078e00ff */
[----:B012---:R-:W-:Y:S05]  /*6890*/  WARPSYNC.COLLECTIVE R30, `(.L_x_28783) ;  /* 0x000000001e087348 */ /* 0x007fea0003c00000 */
[----:B-1----:R1:W3:Y:S02]  /*68a0*/  SHFL.IDX P0, R30, R50, R31, R19 ;  /* 0x0000001f321e7389 */ /* 0x0022e40000000013 */
[----:B0123--:R-:W-:Y:S05]  /*68b0*/  ENDCOLLECTIVE ;  /* 0x000000000000791b */ /* 0x00ffea0003800000 */
.L_x_28783:
[----:B------:R-:W-:Y:S05]  /*68c0*/  BSYNC B2 ;  /* 0x0000000000027941 */ /* 0x000fea0003800000 */
.L_x_28782:
[----:B------:R-:W-:Y:S05]  /*68d0*/  BRA `(.L_x_28784) ;  /* 0xffffffc0001c7947 */ /* 0x000fea000383ffff */
.L_x_28630:
[----:B------:R-:W-:Y:S01]  /*68e0*/  BSSY B2, `(.L_x_28785) ;  /* 0x0000006000027945 */ /* 0x000fe20003800000 */
[----:B------:R-:W-:Y:S01]  /*68f0*/  MOV R31, R14 ;  /* 0x0000000e001f7202 */ /* 0x000fe20000000f00 */
[----:B------:R-:W-:-:S07]  /*6900*/  IMAD.MOV.U32 R30, RZ, RZ, -0x1 ;  /* 0xffffffffff1e7424 */ /* 0x000fce00078e00ff */
[----:B012---:R-:W-:Y:S05]  /*6910*/  WARPSYNC.COLLECTIVE R30, `(.L_x_28786) ;  /* 0x000000001e087348 */ /* 0x007fea0003c00000 */
[----:B-1----:R1:W3:Y:S02]  /*6920*/  SHFL.IDX P0, R30, R50, R31, R19 ;  /* 0x0000001f321e7389 */ /* 0x0022e40000000013 */
[----:B0123--:R-:W-:Y:S05]  /*6930*/  ENDCOLLECTIVE ;  /* 0x000000000000791b */ /* 0x00ffea0003800000 */
.L_x_28786:
[----:B------:R-:W-:Y:S05]  /*6940*/  BSYNC B2 ;  /* 0x0000000000027941 */ /* 0x000fea0003800000 */
.L_x_28785:
[----:B------:R-:W-:Y:S05]  /*6950*/  BRA `(.L_x_28787) ;  /* 0xffffffc000147947 */ /* 0x000fea000383ffff */
.L_x_28632:
[----:B------:R-:W-:Y:S01]  /*6960*/  BSSY B2, `(.L_x_28788) ;  /* 0x0000006000027945 */ /* 0x000fe20003800000 */
[----:B------:R-:W-:Y:S02]  /*6970*/  IMAD.MOV.U32 R31, RZ, RZ, R15 ;  /* 0x000000ffff1f7224 */ /* 0x000fe400078e000f */
[----:B------:R-:W-:-:S07]  /*6980*/  IMAD.MOV.U32 R30, RZ, RZ, -0x1 ;  /* 0xffffffffff1e7424 */ /* 0x000fce00078e00ff */
[----:B012---:R-:W-:Y:S05]  /*6990*/  WARPSYNC.COLLECTIVE R30, `(.L_x_28789) ;  /* 0x000000001e087348 */ /* 0x007fea0003c00000 */
[----:B-1----:R1:W3:Y:S02]  /*69a0*/  SHFL.IDX P0, R30, R50, R31, R19 ;  /* 0x0000001f321e7389 */ /* 0x0022e40000000013 */
[----:B0123--:R-:W-:Y:S05]  /*69b0*/  ENDCOLLECTIVE ;  /* 0x000000000000791b */ /* 0x00ffea0003800000 */
.L_x_28789:
[----:B------:R-:W-:Y:S05]  /*69c0*/  BSYNC B2 ;  /* 0x0000000000027941 */ /* 0x000fea0003800000 */
.L_x_28788:
[----:B------:R-:W-:Y:S05]  /*69d0*/  BRA `(.L_x_28790) ;  /* 0xffffffc0000c7947 */ /* 0x000fea000383ffff */
.L_x_28634:
[----:B------:R-:W-:Y:S01]  /*69e0*/  BSSY B2, `(.L_x_28791) ;  /* 0x0000006000027945 */ /* 0x000fe20003800000 */
[----:B------:R-:W-:Y:S01]  /*69f0*/  MOV R31, R16 ;  /* 0x00000010001f7202 */ /* 0x000fe20000000f00 */
[----:B------:R-:W-:-:S07]  /*6a00*/  IMAD.MOV.U32 R30, RZ, RZ, -0x1 ;  /* 0xffffffffff1e7424 */ /* 0x000fce00078e00ff */
[----:B012---:R-:W-:Y:S05]  /*6a10*/  WARPSYNC.COLLECTIVE R30, `(.L_x_28792) ;  /* 0x000000001e087348 */ /* 0x007fea0003c00000 */
[----:B-1----:R1:W3:Y:S02]  /*6a20*/  SHFL.IDX P0, R30, R50, R31, R19 ;  /* 0x0000001f321e7389 */ /* 0x0022e40000000013 */
[----:B0123--:R-:W-:Y:S05]  /*6a30*/  ENDCOLLECTIVE ;  /* 0x000000000000791b */ /* 0x00ffea0003800000 */
.L_x_28792:
[----:B------:R-:W-:Y:S05]  /*6a40*/  BSYNC B2 ;  /* 0x0000000000027941 */ /* 0x000fea0003800000 */
.L_x_28791:
[----:B------:R-:W-:Y:S05]  /*6a50*/  BRA `(.L_x_28793) ;  /* 0xffffffc000047947 */ /* 0x000fea000383ffff */
.L_x_28636:
[----:B------:R-:W-:Y:S01]  /*6a60*/  BSSY B2, `(.L_x_28794) ;  /* 0x0000006000027945 */ /* 0x000fe20003800000 */
[----:B------:R-:W-:Y:S02]  /*6a70*/  IMAD.MOV.U32 R31, RZ, RZ, R17 ;  /* 0x000000ffff1f7224 */ /* 0x000fe400078e0011 */
[----:B------:R-:W-:-:S07]  /*6a80*/  IMAD.MOV.U32 R30, RZ, RZ, -0x1 ;  /* 0xffffffffff1e7424 */ /* 0x000fce00078e00ff */
[----:B012---:R-:W-:Y:S05]  /*6a90*/  WARPSYNC.COLLECTIVE R30, `(.L_x_28795) ;  /* 0x000000001e087348 */ /* 0x007fea0003c00000 */
[----:B-1----:R1:W3:Y:S02]  /*6aa0*/  SHFL.IDX P0, R30, R50, R31, R19 ;  /* 0x0000001f321e7389 */ /* 0x0022e40000000013 */
[----:B0123--:R-:W-:Y:S05]  /*6ab0*/  ENDCOLLECTIVE ;  /* 0x000000000000791b */ /* 0x00ffea0003800000 */
.L_x_28795:
[----:B------:R-:W-:Y:S05]  /*6ac0*/  BSYNC B2 ;  /* 0x0000000000027941 */ /* 0x000fea0003800000 */
.L_x_28794:
[----:B------:R-:W-:Y:S05]  /*6ad0*/  BRA `(.L_x_28796) ;  /* 0xffffffbc00fc7947 */ /* 0x000fea000383ffff */
.L_x_28638:
[----:B------:R-:W-:Y:S01]  /*6ae0*/  BSSY B2, `(.L_x_28797) ;  /* 0x0000006000027945 */ /* 0x000fe20003800000 */
[----:B------:R-:W-:Y:S01]  /*6af0*/  MOV R31, R18 ;  /* 0x00000012001f7202 */ /* 0x000fe20000000f00 */
[----:B------:R-:W-:-:S07]  /*6b00*/  IMAD.MOV.U32 R30, RZ, RZ, -0x1 ;  /* 0xffffffffff1e7424 */ /* 0x000fce00078e00ff */
[----:B012---:R-:W-:Y:S05]  /*6b10*/  WARPSYNC.COLLECTIVE R30, `(.L_x_28798) ;  /* 0x000000001e087348 */ /* 0x007fea0003c00000 */
[----:B-1----:R1:W3:Y:S02]  /*6b20*/  SHFL.IDX P0, R30, R50, R31, R19 ;  /* 0x0000001f321e7389 */ /* 0x0022e40000000013 */
[----:B0123--:R-:W-:Y:S05]  /*6b30*/  ENDCOLLECTIVE ;  /* 0x000000000000791b */ /* 0x00ffea0003800000 */
.L_x_28798:
[----:B------:R-:W-:Y:S05]  /*6b40*/  BSYNC B2 ;  /* 0x0000000000027941 */ /* 0x000fea0003800000 */
.L_x_28797:
[----:B------:R-:W-:Y:S05]  /*6b50*/  BRA `(.L_x_28799) ;  /* 0xffffffbc00f47947 */ /* 0x000fea000383ffff */
.L_x_28661:
[----:B------:R-:W-:Y:S01]  /*6b60*/  BSSY B1, `(.L_x_28800) ;  /* 0x0000006000017945 */ /* 0x000fe20003800000 */
[----:B------:R-:W-:Y:S02]  /*6b70*/  IMAD.MOV.U32 R31, RZ, RZ, R28 ;  /* 0x000000ffff1f7224 */ /* 0x000fe400078e001c */
[----:B------:R-:W-:-:S07]  /*6b80*/  IMAD.MOV.U32 R30, RZ, RZ, -0x1 ;  /* 0xffffffffff1e7424 */ /* 0x000fce00078e00ff */
[----:B012---:R-:W-:Y:S05]  /*6b90*/  WARPSYNC.COLLECTIVE R30, `(.L_x_28801) ;  /* 0x000000001e087348 */ /* 0x007fea0003c00000 */
[----:B-1----:R1:W3:Y:S02]  /*6ba0*/  SHFL.IDX P0, R30, R50, R31, R19 ;  /* 0x0000001f321e7389 */ /* 0x0022e40000000013 */
[----:B0123--:R-:W-:Y:S05]  /*6bb0*/  ENDCOLLECTIVE ;  /* 0x000000000000791b */ /* 0x00ffea0003800000 */
.L_x_28801:
[----:B------:R-:W-:Y:S05]  /*6bc0*/  BSYNC B1 ;  /* 0x0000000000017941 */ /* 0x000fea0003800000 */
.L_x_28800:
[----:B------:R-:W-:Y:S05]  /*6bd0*/  BRA `(.L_x_28802) ;  /* 0xffffffcc00307947 */ /* 0x000fea000383ffff */
.L_x_28663:
[----:B------:R-:W-:Y:S01]  /*6be0*/  BSSY B1, `(.L_x_28803) ;  /* 0x0000006000017945 */ /* 0x000fe20003800000 */
[----:B------:R-:W-:Y:S01]  /*6bf0*/  MOV R31, R4 ;  /* 0x00000004001f7202 */ /* 0x000fe20000000f00 */
[----:B------:R-:W-:-:S07]  /*6c00*/  IMAD.MOV.U32 R30, RZ, RZ, -0x1 ;  /* 0xffffffffff1e7424 */ /* 0x000fce00078e00ff */
[----:B012---:R-:W-:Y:S05]  /*6c10*/  WARPSYNC.COLLECTIVE R30, `(.L_x_28804) ;  /* 0x000000001e087348 */ /* 0x007fea0003c00000 */
[----:B-1----:R1:W3:Y:S02]  /*6c20*/  SHFL.IDX P0, R30, R50, R31, R19 ;  /* 0x0000001f321e7389 */ /* 0x0022e40000000013 */
[----:B0123--:R-:W-:Y:S05]  /*6c30*/  ENDCOLLECTIVE ;  /* 0x000000000000791b */ /* 0x00ffea0003800000 */
.L_x_28804:
[----:B------:R-:W-:Y:S05]  /*6c40*/  BSYNC B1 ;  /* 0x0000000000017941 */ /* 0x000fea0003800000 */
.L_x_28803:
[----:B------:R-:W-:Y:S05]  /*6c50*/  BRA `(.L_x_28805) ;  /* 0xffffffcc00247947 */ /* 0x000fea000383ffff */
.L_x_28665:
[----:B------:R-:W-:Y:S01]  /*6c60*/  BSSY B1, `(.L_x_28806) ;  /* 0x0000006000017945 */ /* 0x000fe20003800000 */
[----:B------:R-:W-:Y:S02]  /*6c70*/  IMAD.MOV.U32 R31, RZ, RZ, R5 ;  /* 0x000000ffff1f7224 */ /* 0x000fe400078e0005 */
[----:B------:R-:W-:-:S07]  /*6c80*/  IMAD.MOV.U32 R30, RZ, RZ, -0x1 ;  /* 0xffffffffff1e7424 */ /* 0x000fce00078e00ff */
[----:B012---:R-:W-:Y:S05]  /*6c90*/  WARPSYNC.COLLECTIVE R30, `(.L_x_28807) ;  /* 0x000000001e087348 */ /* 0x007fea0003c00000 */
[----:B-1----:R1:W3:Y:S02]  /*6ca0*/  SHFL.IDX P0, R30, R50, R31, R19 ;  /* 0x0000001f321e7389 */ /* 0x0022e40000000013 */
[----:B0123--:R-:W-:Y:S05]  /*6cb0*/  ENDCOLLECTIVE ;  /* 0x000000000000791b */ /* 0x00ffea0003800000 */
.L_x_28807:
[----:B------:R-:W-:Y:S05]  /*6cc0*/  BSYNC B1 ;  /* 0x0000000000017941 */ /* 0x000fea0003800000 */
.L_x_28806:
[----:B------:R-:W-:Y:S05]  /*6cd0*/  BRA `(.L_x_28808) ;  /* 0xffffffcc00187947 */ /* 0x000fea000383ffff */
.L_x_28667:
[----:B------:R-:W-:Y:S01]  /*6ce0*/  BSSY B1, `(.L_x_28809) ;  /* 0x0000006000017945 */ /* 0x000fe20003800000 */
[----:B------:R-:W-:Y:S01]  /*6cf0*/  MOV R31, R6 ;  /* 0x00000006001f7202 */ /* 0x000fe20000000f00 */
[----:B------:R-:W-:-:S07]  /*6d00*/  IMAD.MOV.U32 R30, RZ, RZ, -0x1 ;  /* 0xffffffffff1e7424 */ /* 0x000fce00078e00ff */
[----:B012---:R-:W-:Y:S05]  /*6d10*/  WARPSYNC.COLLECTIVE R30, `(.L_x_28810) ;  /* 0x000000001e087348 */ /* 0x007fea0003c00000 */
[----:B-1----:R1:W3:Y:S02]  /*6d20*/  SHFL.IDX P0, R30, R50, R31, R19 ;  /* 0x0000001f321e7389 */ /* 0x0022e40000000013 */
[----:B0123--:R-:W-:Y:S05]  /*6d30*/  ENDCOLLECTIVE ;  /* 0x000000000000791b */ /* 0x00ffea0003800000 */
.L_x_28810:
[----:B------:R-:W-:Y:S05]  /*6d40*/  BSYNC B1 ;  /* 0x0000000000017941 */ /* 0x000fea0003800000 */
.L_x_28809:
[----:B------:R-:W-:Y:S05]  /*6d50*/  BRA `(.L_x_28811) ;  /* 0xffffffcc000c7947 */ /* 0x000fea000383ffff */
.L_x_28669:
[----:B------:R-:W-:Y:S01]  /*6d60*/  BSSY B1, `(.L_x_28812) ;  /* 0x0000006000017945 */ /* 0x000fe20003800000 */
[----:B------:R-:W-:Y:S02]  /*6d70*/  IMAD.MOV.U32 R31, RZ, RZ, R7 ;  /* 0x000000ffff1f7224 */ /* 0x000fe400078e0007 */
[----:B------:R-:W-:-:S07]  /*6d80*/  IMAD.MOV.U32 R30, RZ, RZ, -0x1 ;  /* 0xffffffffff1e7424 */ /* 0x000fce00078e00ff */
[----:B012---:R-:W-:Y:S05]  /*6d90*/  WARPSYNC.COLLECTIVE R30, `(.L_x_28813) ;  /* 0x000000001e087348 */ /* 0x007fea0003c00000 */
[----:B-1----:R1:W3:Y:S02]  /*6da0*/  SHFL.IDX P0, R30, R50, R31, R19 ;  /* 0x0000001f321e7389 */ /* 0x0022e40000000013 */
[----:B0123--:R-:W-:Y:S05]  /*6db0*/  ENDCOLLECTIVE ;  /* 0x000000000000791b */ /* 0x00ffea0003800000 */
.L_x_28813:
[----:B------:R-:W-:Y:S05]  /*6dc0*/  BSYNC B1 ;  /* 0x0000000000017941 */ /* 0x000fea0003800000 */
.L_x_28812:
[----:B------:R-:W-:Y:S05]  /*6dd0*/  BRA `(.L_x_28814) ;  /* 0xffffffcc00007947 */ /* 0x000fea000383ffff */
.L_x_28671:
[----:B------:R-:W-:Y:S01]  /*6de0*/  BSSY B1, `(.L_x_28815) ;  /* 0x0000006000017945 */ /* 0x000fe20003800000 */
[----:B------:R-:W-:Y:S01]  /*6df0*/  MOV R31, R8 ;  /* 0x00000008001f7202 */ /* 0x000fe20000000f00 */
[----:B------:R-:W-:-:S07]  /*6e00*/  IMAD.MOV.U32 R30, RZ, RZ, -0x1 ;  /* 0xffffffffff1e7424 */ /* 0x000fce00078e00ff */
[----:B012---:R-:W-:Y:S05]  /*6e10*/  WARPSYNC.COLLECTIVE R30, `(.L_x_28816) ;  /* 0x000000001e087348 */ /* 0x007fea0003c00000 */
[----:B-1----:R1:W3:Y:S02]  /*6e20*/  SHFL.IDX P0, R30, R50, R31, R19 ;  /* 0x0000001f321e7389 */ /* 0x0022e40000000013 */
[----:B0123--:R-:W-:Y:S05]  /*6e30*/  ENDCOLLECTIVE ;  /* 0x000000000000791b */ /* 0x00ffea0003800000 */
.L_x_28816:
[----:B------:R-:W-:Y:S05]  /*6e40*/  BSYNC B1 ;  /* 0x0000000000017941 */ /* 0x000fea0003800000 */
.L_x_28815:
[----:B------:R-:W-:Y:S05]  /*6e50*/  BRA `(.L_x_28817) ;  /* 0xffffffc800fc7947 */ /* 0x000fea000383ffff */
.L_x_28673:
[----:B------:R-:W-:Y:S01]  /*6e60*/  BSSY B1, `(.L_x_28818) ;  /* 0x0000006000017945 */ /* 0x000fe20003800000 */
[----:B------:R-:W-:Y:S02]  /*6e70*/  IMAD.MOV.U32 R31, RZ, RZ, R9 ;  /* 0x000000ffff1f7224 */ /* 0x000fe400078e0009 */
[----:B------:R-:W-:-:S07]  /*6e80*/  IMAD.MOV.U32 R30, RZ, RZ, -0x1 ;  /* 0xffffffffff1e7424 */ /* 0x000fce00078e00ff */
[----:B012---:R-:W-:Y:S05]  /*6e90*/  WARPSYNC.COLLECTIVE R30, `(.L_x_28819) ;  /* 0x000000001e087348 */ /* 0x007fea0003c00000 */
[----:B-1----:R1:W3:Y:S02]  /*6ea0*/  SHFL.IDX P0, R30, R50, R31, R19 ;  /* 0x0000001f321e7389 */ /* 0x0022e40000000013 */
[----:B0123--:R-:W-:Y:S05]  /*6eb0*/  ENDCOLLECTIVE ;  /* 0x000000000000791b */ /* 0x00ffea0003800000 */
.L_x_28819:
[----:B------:R-:W-:Y:S05]  /*6ec0*/  BSYNC B1 ;  /* 0x0000000000017941 */ /* 0x000fea0003800000 */
.L_x_28818:
[----:B------:R-:W-:Y:S05]  /*6ed0*/  BRA `(.L_x_28820) ;  /* 0xffffffc800f47947 */ /* 0x000fea000383ffff */
.L_x_28675:
[----:B------:R-:W-:Y:S01]  /*6ee0*/  BSSY B1, `(.L_x_28821) ;  /* 0x0000006000017945 */ /* 0x000fe20003800000 */
[----:B------:R-:W-:Y:S01]  /*6ef0*/  MOV R31, R10 ;  /* 0x0000000a001f7202 */ /* 0x000fe20000000f00 */
[----:B------:R-:W-:-:S07]  /*6f00*/  IMAD.MOV.U32 R30, RZ, RZ, -0x1 ;  /* 0xffffffffff1e7424 */ /* 0x000fce00078e00ff */
[----:B012---:R-:W-:Y:S05]  /*6f10*/  WARPSYNC.COLLECTIVE R30, `(.L_x_28822) ;  /* 0x000000001e087348 */ /* 0x007fea0003c00000 */
[----:B-1----:R1:W3:Y:S02]  /*6f20*/  SHFL.IDX P0, R30, R50, R31, R19 ;  /* 0x0000001f321e7389 */ /* 0x0022e40000000013 */
[----:B0123--:R-:W-:Y:S05]  /*6f30*/  ENDCOLLECTIVE ;  /* 0x000000000000791b */ /* 0x00ffea0003800000 */
.L_x_28822:
[----:B------:R-:W-:Y:S05]  /*6f40*/  BSYNC B1 ;  /* 0x0000000000017941 */ /* 0x000fea0003800000 */
.L_x_28821:
[----:B------:R-:W-:Y:S05]  /*6f50*/  BRA `(.L_x_28823) ;  /* 0xffffffc800ec7947 */ /* 0x000fea000383ffff */
.L_x_28677:
[----:B------:R-:W-:Y:S01]  /*6f60*/  BSSY B1, `(.L_x_28824) ;  /* 0x0000006000017945 */ /* 0x000fe20003800000 */
[----:B------:R-:W-:Y:S02]  /*6f70*/  IMAD.MOV.U32 R31, RZ, RZ, R11 ;  /* 0x000000ffff1f7224 */ /* 0x000fe400078e000b */
[----:B------:R-:W-:-:S07]  /*6f80*/  IMAD.MOV.U32 R30, RZ, RZ, -0x1 ;  /* 0xffffffffff1e7424 */ /* 0x000fce00078e00ff */
[----:B012---:R-:W-:Y:S05]  /*6f90*/  WARPSYNC.COLLECTIVE R30, `(.L_x_28825) ;  /* 0x000000001e087348 */ /* 0x007fea0003c00000 */
[----:B-1----:R1:W3:Y:S02]  /*6fa0*/  SHFL.IDX P0, R30, R50, R31, R19 ;  /* 0x0000001f321e7389 */ /* 0x0022e40000000013 */
[----:B0123--:R-:W-:Y:S05]  /*6fb0*/  ENDCOLLECTIVE ;  /* 0x000000000000791b */ /* 0x00ffea0003800000 */
.L_x_28825:
[----:B------:R-:W-:Y:S05]  /*6fc0*/  BSYNC B1 ;  /* 0x0000000000017941 */ /* 0x000fea0003800000 */
.L_x_28824:
[----:B------:R-:W-:Y:S05]  /*6fd0*/  BRA `(.L_x_28826) ;  /* 0xffffffc800e47947 */ /* 0x000fea000383ffff */
.L_x_28679:
[----:B------:R-:W-:Y:S01]  /*6fe0*/  BSSY B1, `(.L_x_28827) ;  /* 0x0000006000017945 */ /* 0x000fe20003800000 */
[----:B------:R-:W-:Y:S01]  /*6ff0*/  MOV R31, R12 ;  /* 0x0000000c001f7202 */ /* 0x000fe20000000f00 */
[----:B------:R-:W-:-:S07]  /*7000*/  IMAD.MOV.U32 R30, RZ, RZ, -0x1 ;  /* 0xffffffffff1e7424 */ /* 0x000fce00078e00ff */
[----:B012---:R-:W-:Y:S05]  /*7010*/  WARPSYNC.COLLECTIVE R30, `(.L_x_28828) ;  /* 0x000000001e087348 */ /* 0x007fea0003c00000 */
[----:B-1----:R1:W3:Y:S02]  /*7020*/  SHFL.IDX P0, R30, R50, R31, R19 ;  /* 0x0000001f321e7389 */ /* 0x0022e40000000013 */
[----:B0123--:R-:W-:Y:S05]  /*7030*/  ENDCOLLECTIVE ;  /* 0x000000000000791b */ /* 0x00ffea0003800000 */
.L_x_28828:
[----:B------:R-:W-:Y:S05]  /*7040*/  BSYNC B1 ;  /* 0x0000000000017941 */ /* 0x000fea0003800000 */
.L_x_28827:
[----:B------:R-:W-:Y:S05]  /*7050*/  BRA `(.L_x_28829) ;  /* 0xffffffc800dc7947 */ /* 0x000fea000383ffff */
.L_x_28681:
[----:B------:R-:W-:Y:S01]  /*7060*/  BSSY B1, `(.L_x_28830) ;  /* 0x0000006000017945 */ /* 0x000fe20003800000 */
[----:B------:R-:W-:Y:S02]  /*7070*/  IMAD.MOV.U32 R31, RZ, RZ, R13 ;  /* 0x000000ffff1f7224 */ /* 0x000fe400078e000d */
[----:B------:R-:W-:-:S07]  /*7080*/  IMAD.MOV.U32 R30, RZ, RZ, -0x1 ;  /* 0xffffffffff1e7424 */ /* 0x000fce00078e00ff */
[----:B012---:R-:W-:Y:S05]  /*7090*/  WARPSYNC.COLLECTIVE R30, `(.L_x_28831) ;  /* 0x000000001e087348 */ /* 0x007fea0003c00000 */
[----:B-1----:R1:W3:Y:S02]  /*70a0*/  SHFL.IDX P0, R30, R50, R31, R19 ;  /* 0x0000001f321e7389 */ /* 0x0022e40000000013 */
[----:B0123--:R-:W-:Y:S05]  /*70b0*/  ENDCOLLECTIVE ;  /* 0x000000000000791b */ /* 0x00ffea0003800000 */
.L_x_28831:
[----:B------:R-:W-:Y:S05]  /*70c0*/  BSYNC B1 ;  /* 0x0000000000017941 */ /* 0x000fea0003800000 */
.L_x_28830:
[----:B------:R-:W-:Y:S05]  /*70d0*/  BRA `(.L_x_28832) ;  /* 0xffffffc800d47947 */ /* 0x000fea000383ffff */
.L_x_28683:
[----:B------:R-:W-:Y:S01]  /*70e0*/  BSSY B1, `(.L_x_28833) ;  /* 0x0000006000017945 */ /* 0x000fe20003800000 */
[----:B------:R-:W-:Y:S01]  /*70f0*/  MOV R31, R14 ;  /* 0x0000000e001f7202 */ /* 0x000fe20000000f00 */
[----:B------:R-:W-:-:S07]  /*7100*/  IMAD.MOV.U32 R30, RZ, RZ, -0x1 ;  /* 0xffffffffff1e7424 */ /* 0x000fce00078e00ff */
[----:B012---:R-:W-:Y:S05]  /*7110*/  WARPSYNC.COLLECTIVE R30, `(.L_x_28834) ;  /* 0x000000001e087348 */ /* 0x007fea0003c00000 */
[----:B-1----:R1:W3:Y:S02]  /*7120*/  SHFL.IDX P0, R30, R50, R31, R19 ;  /* 0x0000001f321e7389 */ /* 0x0022e40000000013 */
[----:B0123--:R-:W-:Y:S05]  /*7130*/  ENDCOLLECTIVE ;  /* 0x000000000000791b */ /* 0x00ffea0003800000 */
.L_x_28834:
[----:B------:R-:W-:Y:S05]  /*7140*/  BSYNC B1 ;  /* 0x0000000000017941 */ /* 0x000fea0003800000 */
.L_x_28833:
[----:B------:R-:W-:Y:S05]  /*7150*/  BRA `(.L_x_28835) ;  /* 0xffffffc800cc7947 */ /* 0x000fea000383ffff */
.L_x_28685:
[----:B------:R-:W-:Y:S01]  /*7160*/  BSSY B1, `(.L_x_28836) ;  /* 0x0000006000017945 */ /* 0x000fe20003800000 */
[----:B------:R-:W-:Y:S02]  /*7170*/  IMAD.MOV.U32 R31, RZ, RZ, R15 ;  /* 0x000000ffff1f7224 */ /* 0x000fe400078e000f */
[----:B------:R-:W-:-:S07]  /*7180*/  IMAD.MOV.U32 R30, RZ, RZ, -0x1 ;  /* 0xffffffffff1e7424 */ /* 0x000fce00078e00ff */
[----:B012---:R-:W-:Y:S05]  /*7190*/  WARPSYNC.COLLECTIVE R30, `(.L_x_28837) ;  /* 0x000000001e087348 */ /* 0x007fea0003c00000 */
[----:B-1----:R1:W3:Y:S02]  /*71a0*/  SHFL.IDX P0, R30, R50, R31, R19 ;  /* 0x0000001f321e7389 */ /* 0x0022e40000000013 */
[----:B0123--:R-:W-:Y:S05]  /*71b0*/  ENDCOLLECTIVE ;  /* 0x000000000000791b */ /* 0x00ffea0003800000 */
.L_x_28837:
[----:B------:R-:W-:Y:S05]  /*71c0*/  BSYNC B1 ;  /* 0x0000000000017941 */ /* 0x000fea0003800000 */
.L_x_28836:
[----:B------:R-:W-:Y:S05]  /*71d0*/  BRA `(.L_x_28838) ;  /* 0xffffffc800c47947 */ /* 0x000fea000383ffff */
.L_x_28687:
[----:B------:R-:W-:Y:S01]  /*71e0*/  BSSY B1, `(.L_x_28839) ;  /* 0x0000006000017945 */ /* 0x000fe20003800000 */
[----:B------:R-:W-:Y:S01]  /*71f0*/  MOV R31, R16 ;  /* 0x00000010001f7202 */ /* 0x000fe20000000f00 */
[----:B------:R-:W-:-:S07]  /*7200*/  IMAD.MOV.U32 R30, RZ, RZ, -0x1 ;  /* 0xffffffffff1e7424 */ /* 0x000fce00078e00ff */
[----:B012---:R-:W-:Y:S05]  /*7210*/  WARPSYNC.COLLECTIVE R30, `(.L_x_28840) ;  /* 0x000000001e087348 */ /* 0x007fea0003c00000 */
[----:B-1----:R1:W3:Y:S02]  /*7220*/  SHFL.IDX P0, R30, R50, R31, R19 ;  /* 0x0000001f321e7389 */ /* 0x0022e40000000013 */
[----:B0123--:R-:W-:Y:S05]  /*7230*/  ENDCOLLECTIVE ;  /* 0x000000000000791b */ /* 0x00ffea0003800000 */
.L_x_28840:
[----:B------:R-:W-:Y:S05]  /*7240*/  BSYNC B1 ;  /* 0x0000000000017941 */ /* 0x000fea0003800000 */
.L_x_28839:
[----:B------:R-:W-:Y:S05]  /*7250*/  BRA `(.L_x_28841) ;  /* 0xffffffc800bc7947 */ /* 0x000fea000383ffff */
.L_x_28689:
[----:B------:R-:W-:Y:S01]  /*7260*/  BSSY B1, `(.L_x_28842) ;  /* 0x0000006000017945 */ /* 0x000fe20003800000 */
[----:B------:R-:W-:Y:S02]  /*7270*/  IMAD.MOV.U32 R31, RZ, RZ, R17 ;  /* 0x000000ffff1f7224 */ /* 0x000fe400078e0011 */
[----:B------:R-:W-:-:S07]  /*7280*/  IMAD.MOV.U32 R30, RZ, RZ, -0x1 ;  /* 0xffffffffff1e7424 */ /* 0x000fce00078e00ff */
[----:B012---:R-:W-:Y:S05]  /*7290*/  WARPSYNC.COLLECTIVE R30, `(.L_x_28843) ;  /* 0x000000001e087348 */ /* 0x007fea0003c00000 */
[----:B-1----:R1:W3:Y:S02]  /*72a0*/  SHFL.IDX P0, R30, R50, R31, R19 ;  /* 0x0000001f321e7389 */ /* 0x0022e40000000013 */
[----:B0123--:R-:W-:Y:S05]  /*72b0*/  ENDCOLLECTIVE ;  /* 0x000000000000791b */ /* 0x00ffea0003800000 */
.L_x_28843:
[----:B------:R-:W-:Y:S05]  /*72c0*/  BSYNC B1 ;  /* 0x0000000000017941 */ /* 0x000fea0003800000 */
.L_x_28842:
[----:B------:R-:W-:Y:S05]  /*72d0*/  BRA `(.L_x_28844) ;  /* 0xffffffc800b47947 */ /* 0x000fea000383ffff */
.L_x_28691:
[----:B------:R-:W-:Y:S01]  /*72e0*/  BSSY B1, `(.L_x_28845) ;  /* 0x0000006000017945 */ /* 0x000fe20003800000 */
[----:B------:R-:W-:Y:S01]  /*72f0*/  MOV R31, R18 ;  /* 0x00000012001f7202 */ /* 0x000fe20000000f00 */
[----:B------:R-:W-:-:S07]  /*7300*/  IMAD.MOV.U32 R30, RZ, RZ, -0x1 ;  /* 0xffffffffff1e7424 */ /* 0x000fce00078e00ff */
[----:B012---:R-:W-:Y:S05]  /*7310*/  WARPSYNC.COLLECTIVE R30, `(.L_x_28846) ;  /* 0x000000001e087348 */ /* 0x007fea0003c00000 */
[----:B-1----:R1:W3:Y:S02]  /*7320*/  SHFL.IDX P0, R30, R50, R31, R19 ;  /* 0x0000001f321e7389 */ /* 0x0022e40000000013 */
[----:B0123--:R-:W-:Y:S05]  /*7330*/  ENDCOLLECTIVE ;  /* 0x000000000000791b */ /* 0x00ffea0003800000 */
.L_x_28846:
[----:B------:R-:W-:Y:S05]  /*7340*/  BSYNC B1 ;  /* 0x0000000000017941 */ /* 0x000fea0003800000 */
.L_x_28845:
[----:B------:R-:W-:Y:S05]  /*7350*/  BRA `(.L_x_28847) ;  /* 0xffffffc800ac7947 */ /* 0x000fea000383ffff */
.L_x_28712:
[----:B------:R-:W-:Y:S02]  /*7360*/  IMAD.MOV.U32 R30, RZ, RZ, -0x1 ;  /* 0xffffffffff1e7424 */ /* 0x000fe400078e00ff */
[----:B------:R-:W-:-:S07]  /*7370*/  IMAD.MOV.U32 R31, RZ, RZ, R28 ;  /* 0x000000ffff1f7224 */ /* 0x000fce00078e001c */
[----:B0-2---:R-:W-:Y:S05]  /*7380*/  WARPSYNC.COLLECTIVE R30, `(.L_x_28848) ;  /* 0x000000001e087348 */ /* 0x005fea0003c00000 */
[----:B0-----:R0:W1:Y:S02]  /*7390*/  SHFL.IDX P0, R30, R50, R31, R19 ;  /* 0x0000001f321e7389 */ /* 0x0010640000000013 */
[----:B012---:R-:W-:Y:S05]  /*73a0*/  ENDCOLLECTIVE ;  /* 0x000000000000791b */ /* 0x007fea0003800000 */
.L_x_28848:
[----:B------:R-:W-:Y:S01]  /*73b0*/  MOV R56, R30 ;  /* 0x0000001e00387202 */ /* 0x000fe20000000f00 */
[----:B------:R-:W-:Y:S06]  /*73c0*/  BRA `(.L_x_28849) ;  /* 0xffffffd400d87947 */ /* 0x000fec000383ffff */
.L_x_28714:
[----:B------:R-:W-:Y:S01]  /*73d0*/  BSSY B0, `(.L_x_28850) ;  /* 0x0000006000007945 */ /* 0x000fe20003800000 */
[----:B------:R-:W-:Y:S02]  /*73e0*/  IMAD.MOV.U32 R31, RZ, RZ, R4 ;  /* 0x000000ffff1f7224 */ /* 0x000fe400078e0004 */
[----:B------:R-:W-:-:S07]  /*73f0*/  IMAD.MOV.U32 R30, RZ, RZ, -0x1 ;  /* 0xffffffffff1e7424 */ /* 0x000fce00078e00ff */
[----:B0-2---:R-:W-:Y:S05]  /*7400*/  WARPSYNC.COLLECTIVE R30, `(.L_x_28851) ;  /* 0x000000001e087348 */ /* 0x005fea0003c00000 */
[----:B0-----:R0:W1:Y:S02]  /*7410*/  SHFL.IDX P0, R30, R50, R31, R19 ;  /* 0x0000001f321e7389 */ /* 0x0010640000000013 */
[----:B012---:R-:W-:Y:S05]  /*7420*/  ENDCOLLECTIVE ;  /* 0x000000000000791b */ /* 0x007fea0003800000 */
.L_x_28851:
[----:B------:R-:W-:Y:S05]  /*7430*/  BSYNC B0 ;  /* 0x0000000000007941 */ /* 0x000fea0003800000 */
.L_x_28850:
[----:B------:R-:W-:Y:S05]  /*7440*/  BRA `(.L_x_28852) ;  /* 0xffffffd400cc7947 */ /* 0x000fea000383ffff */
.L_x_28716:
[----:B------:R-:W-:Y:S01]  /*7450*/  BSSY B0, `(.L_x_28853) ;  /* 0x0000006000007945 */ /* 0x000fe20003800000 */
[----:B------:R-:W-:Y:S01]  /*7460*/  IMAD.MOV.U32 R31, RZ, RZ, R5 ;  /* 0x000000ffff1f7224 */ /* 0x000fe200078e0005 */
[----:B------:R-:W-:-:S07]  /*7470*/  MOV R30, 0xffffffff ;  /* 0xffffffff001e7802 */ /* 0x000fce0000000f00 */
[----:B0-2---:R-:W-:Y:S05]  /*7480*/  WARPSYNC.COLLECTIVE R30, `(.L_x_28854) ;  /* 0x000000001e087348 */ /* 0x005fea0003c00000 */
[----:B0-----:R0:W1:Y:S02]  /*7490*/  SHFL.IDX P0, R30, R50, R31, R19 ;  /* 0x0000001f321e7389 */ /* 0x0010640000000013 */
[----:B012---:R-:W-:Y:S05]  /*74a0*/  ENDCOLLECTIVE ;  /* 0x000000000000791b */ /* 0x007fea0003800000 */
.L_x_28854:
[----:B------:R-:W-:Y:S05]  /*74b0*/  BSYNC B0 ;  /* 0x0000000000007941 */ /* 0x000fea0003800000 */
.L_x_28853:
[----:B------:R-:W-:Y:S05]  /*74c0*/  BRA `(.L_x_28855) ;  /* 0xffffffd400c07947 */ /* 0x000fea000383ffff */
.L_x_28718:
[----:B------:R-:W-:Y:S01]  /*74d0*/  BSSY B0, `(.L_x_28856) ;  /* 0x0000006000007945 */ /* 0x000fe20003800000 */
[----:B------:R-:W-:Y:S02]  /*74e0*/  IMAD.MOV.U32 R31, RZ, RZ, R6 ;  /* 0x000000ffff1f7224 */ /* 0x000fe400078e0006 */
[----:B------:R-:W-:-:S07]  /*74f0*/  IMAD.MOV.U32 R30, RZ, RZ, -0x1 ;  /* 0xffffffffff1e7424 */ /* 0x000fce00078e00ff */
[----:B0-2---:R-:W-:Y:S05]  /*7500*/  WARPSYNC.COLLECTIVE R30, `(.L_x_28857) ;  /* 0x000000001e087348 */ /* 0x005fea0003c00000 */
[----:B0-----:R0:W1:Y:S02]  /*7510*/  SHFL.IDX P0, R30, R50, R31, R19 ;  /* 0x0000001f321e7389 */ /* 0x0010640000000013 */
[----:B012---:R-:W-:Y:S05]  /*7520*/  ENDCOLLECTIVE ;  /* 0x000000000000791b */ /* 0x007fea0003800000 */
.L_x_28857:
[----:B------:R-:W-:Y:S05]  /*7530*/  BSYNC B0 ;  /* 0x0000000000007941 */ /* 0x000fea0003800000 */
.L_x_28856:
[----:B------:R-:W-:Y:S05]  /*7540*/  BRA `(.L_x_28858) ;  /* 0xffffffd400b47947 */ /* 0x000fea000383ffff */
.L_x_28720:
[----:B------:R-:W-:Y:S01]  /*7550*/  BSSY B0, `(.L_x_28859) ;  /* 0x0000006000007945 */ /* 0x000fe20003800000 */
[----:B------:R-:W-:Y:S01]  /*7560*/  IMAD.MOV.U32 R31, RZ, RZ, R7 ;  /* 0x000000ffff1f7224 */ /* 0x000fe200078e0007 */
[----:B------:R-:W-:-:S07]  /*7570*/  MOV R30, 0xffffffff ;  /* 0xffffffff001e7802 */ /* 0x000fce0000000f00 */
[----:B0-2---:R-:W-:Y:S05]  /*7580*/  WARPSYNC.COLLECTIVE R30, `(.L_x_28860) ;  /* 0x000000001e087348 */ /* 0x005fea0003c00000 */
[----:B0-----:R0:W1:Y:S02]  /*7590*/  SHFL.IDX P0, R30, R50, R31, R19 ;  /* 0x0000001f321e7389 */ /* 0x0010640000000013 */
[----:B012---:R-:W-:Y:S05]  /*75a0*/  ENDCOLLECTIVE ;  /* 0x000000000000791b */ /* 0x007fea0003800000 */
.L_x_28860:
[----:B------:R-:W-:Y:S05]  /*75b0*/  BSYNC B0 ;  /* 0x0000000000007941 */ /* 0x000fea0003800000 */
.L_x_28859:
[----:B------:R-:W-:Y:S05]  /*75c0*/  BRA `(.L_x_28861) ;  /* 0xffffffd400b07947 */ /* 0x000fea000383ffff */
.L_x_28722:
[----:B------:R-:W-:Y:S01]  /*75d0*/  BSSY B0, `(.L_x_28862) ;  /* 0x0000006000007945 */ /* 0x000fe20003800000 */
[----:B------:R-:W-:Y:S02]  /*75e0*/  IMAD.MOV.U32 R31, RZ, RZ, R8 ;  /* 0x000000ffff1f7224 */ /* 0x000fe400078e0008 */
[----:B------:R-:W-:-:S07]  /*75f0*/  IMAD.MOV.U32 R30, RZ, RZ, -0x1 ;  /* 0xffffffffff1e7424 */ /* 0x000fce00078e00ff */
[----:B0-2---:R-:W-:Y:S05]  /*7600*/  WARPSYNC.COLLECTIVE R30, `(.L_x_28863) ;  /* 0x000000001e087348 */ /* 0x005fea0003c00000 */
[----:B0-----:R0:W1:Y:S02]  /*7610*/  SHFL.IDX P0, R30, R50, R31, R19 ;  /* 0x0000001f321e7389 */ /* 0x0010640000000013 */
[----:B012---:R-:W-:Y:S05]  /*7620*/  ENDCOLLECTIVE ;  /* 0x000000000000791b */ /* 0x007fea0003800000 */
.L_x_28863:
[----:B------:R-:W-:Y:S05]  /*7630*/  BSYNC B0 ;  /* 0x0000000000007941 */ /* 0x000fea0003800000 */
.L_x_28862:
[----:B------:R-:W-:Y:S05]  /*7640*/  BRA `(.L_x_28864) ;  /* 0xffffffd400a87947 */ /* 0x000fea000383ffff */
.L_x_28724:
[----:B------:R-:W-:Y:S01]  /*7650*/  BSSY B0, `(.L_x_28865) ;  /* 0x0000006000007945 */ /* 0x000fe20003800000 */
[----:B------:R-:W-:Y:S01]  /*7660*/  IMAD.MOV.U32 R31, RZ, RZ, R9 ;  /* 0x000000ffff1f7224 */ /* 0x000fe200078e0009 */
[----:B------:R-:W-:-:S07]  /*7670*/  MOV R30, 0xffffffff ;  /* 0xffffffff001e7802 */ /* 0x000fce0000000f00 */
[----:B0-2---:R-:W-:Y:S05]  /*7680*/  WARPSYNC.COLLECTIVE R30, `(.L_x_28866) ;  /* 0x000000001e087348 */ /* 0x005fea0003c00000 */
[----:B0-----:R0:W1:Y:S02]  /*7690*/  SHFL.IDX P0, R30, R50, R31, R19 ;  /* 0x0000001f321e7389 */ /* 0x0010640000000013 */
[----:B012---:R-:W-:Y:S05]  /*76a0*/  ENDCOLLECTIVE ;  /* 0x000000000000791b */ /* 0x007fea0003800000 */
.L_x_28866:
[----:B------:R-:W-:Y:S05]  /*76b0*/  BSYNC B0 ;  /* 0x0000000000007941 */ /* 0x000fea0003800000 */
.L_x_28865:
[----:B------:R-:W-:Y:S05]  /*76c0*/  BRA `(.L_x_28867) ;  /* 0xffffffd400a07947 */ /* 0x000fea000383ffff */
.L_x_28726:
[----:B------:R-:W-:Y:S01]  /*76d0*/  BSSY B0, `(.L_x_28868) ;  /* 0x0000006000007945 */ /* 0x000fe20003800000 */
[----:B------:R-:W-:Y:S02]  /*76e0*/  IMAD.MOV.U32 R31, RZ, RZ, R10 ;  /* 0x000000ffff1f7224 */ /* 0x000fe400078e000a */
[----:B------:R-:W-:-:S07]  /*76f0*/  IMAD.MOV.U32 R30, RZ, RZ, -0x1 ;  /* 0xffffffffff1e7424 */ /* 0x000fce00078e00ff */
[----:B0-2---:R-:W-:Y:S05]  /*7700*/  WARPSYNC.COLLECTIVE R30, `(.L_x_28869) ;  /* 0x000000001e087348 */ /* 0x005fea0003c00000 */
[----:B0-----:R0:W1:Y:S02]  /*7710*/  SHFL.IDX P0, R30, R50, R31, R19 ;  /* 0x0000001f321e7389 */ /* 0x0010640000000013 */
[----:B012---:R-:W-:Y:S05]  /*7720*/  ENDCOLLECTIVE ;  /* 0x000000000000791b */ /* 0x007fea0003800000 */
.L_x_28869:
[----:B------:R-:W-:Y:S05]  /*7730*/  BSYNC B0 ;  /* 0x0000000000007941 */ /* 0x000fea0003800000 */
.L_x_28868:
[----:B------:R-:W-:Y:S05]  /*7740*/  BRA `(.L_x_28870) ;  /* 0xffffffd400987947 */ /* 0x000fea000383ffff */
.L_x_28728:
[----:B------:R-:W-:Y:S01]  /*7750*/  BSSY B0, `(.L_x_28871) ;  /* 0x0000006000007945 */ /* 0x000fe20003800000 */
[----:B------:R-:W-:Y:S01]  /*7760*/  IMAD.MOV.U32 R31, RZ, RZ, R11 ;  /* 0x000000ffff1f7224 */ /* 0x000fe200078e000b */
[----:B------:R-:W-:-:S07]  /*7770*/  MOV R30, 0xffffffff ;  /* 0xffffffff001e7802 */ /* 0x000fce0000000f00 */
[----:B0-2---:R-:W-:Y:S05]  /*7780*/  WARPSYNC.COLLECTIVE R30, `(.L_x_28872) ;  /* 0x000000001e087348 */ /* 0x005fea0003c00000 */
[----:B0-----:R0:W1:Y:S02]  /*7790*/  SHFL.IDX P0, R30, R50, R31, R19 ;  /* 0x0000001f321e7389 */ /* 0x0010640000000013 */
[----:B012---:R-:W-:Y:S05]  /*77a0*/  ENDCOLLECTIVE ;  /* 0x000000000000791b */ /* 0x007fea0003800000 */
.L_x_28872:
[----:B------:R-:W-:Y:S05]  /*77b0*/  BSYNC B0 ;  /* 0x0000000000007941 */ /* 0x000fea0003800000 */
.L_x_28871:
[----:B------:R-:W-:Y:S05]  /*77c0*/  BRA `(.L_x_28873) ;  /* 0xffffffd400907947 */ /* 0x000fea000383ffff */
.L_x_28730:
[----:B------:R-:W-:Y:S01]  /*77d0*/  BSSY B0, `(.L_x_28874) ;  /* 0x0000006000007945 */ /* 0x000fe20003800000 */
[----:B------:R-:W-:Y:S02]  /*77e0*/  IMAD.MOV.U32 R31, RZ, RZ, R12 ;  /* 0x000000ffff1f7224 */ /* 0x000fe400078e000c */
[----:B------:R-:W-:-:S07]  /*77f0*/  IMAD.MOV.U32 R30, RZ, RZ, -0x1 ;  /* 0xffffffffff1e7424 */ /* 0x000fce00078e00ff */
[----:B0-2---:R-:W-:Y:S05]  /*7800*/  WARPSYNC.COLLECTIVE R30, `(.L_x_28875) ;  /* 0x000000001e087348 */ /* 0x005fea0003c00000 */
[----:B0-----:R0:W1:Y:S02]  /*7810*/  SHFL.IDX P0, R30, R50, R31, R19 ;  /* 0x0000001f321e7389 */ /* 0x0010640000000013 */
[----:B012---:R-:W-:Y:S05]  /*7820*/  ENDCOLLECTIVE ;  /* 0x000000000000791b */ /* 0x007fea0003800000 */
.L_x_28875:
[----:B------:R-:W-:Y:S05]  /*7830*/  BSYNC B0 ;  /* 0x0000000000007941 */ /* 0x000fea0003800000 */
.L_x_28874:
[----:B------:R-:W-:Y:S05]  /*7840*/  BRA `(.L_x_28876) ;  /* 0xffffffd400887947 */ /* 0x000fea000383ffff */
.L_x_28732:
[----:B------:R-:W-:Y:S01]  /*7850*/  BSSY B0, `(.L_x_28877) ;  /* 0x0000006000007945 */ /* 0x000fe20003800000 */
[----:B------:R-:W-:Y:S01]  /*7860*/  IMAD.MOV.U32 R31, RZ, RZ, R13 ;  /* 0x000000ffff1f7224 */ /* 0x000fe200078e000d */
[----:B------:R-:W-:-:S07]  /*7870*/  MOV R30, 0xffffffff ;  /* 0xffffffff001e7802 */ /* 0x000fce0000000f00 */
[----:B0-2---:R-:W-:Y:S05]  /*7880*/  WARPSYNC.COLLECTIVE R30, `(.L_x_28878) ;  /* 0x000000001e087348 */ /* 0x005fea0003c00000 */
[----:B0-----:R0:W1:Y:S02]  /*7890*/  SHFL.IDX P0, R30, R50, R31, R19 ;  /* 0x0000001f321e7389 */ /* 0x0010640000000013 */
[----:B012---:R-:W-:Y:S05]  /*78a0*/  ENDCOLLECTIVE ;  /* 0x000000000000791b */ /* 0x007fea0003800000 */
.L_x_28878:
[----:B------:R-:W-:Y:S05]  /*78b0*/  BSYNC B0 ;  /* 0x0000000000007941 */ /* 0x000fea0003800000 */
.L_x_28877:
[----:B------:R-:W-:Y:S05]  /*78c0*/  BRA `(.L_x_28879) ;  /* 0xffffffd400807947 */ /* 0x000fea000383ffff */
.L_x_28734:
[----:B------:R-:W-:Y:S01]  /*78d0*/  BSSY B0, `(.L_x_28880) ;  /* 0x0000006000007945 */ /* 0x000fe20003800000 */
[----:B------:R-:W-:Y:S02]  /*78e0*/  IMAD.MOV.U32 R31, RZ, RZ, R14 ;  /* 0x000000ffff1f7224 */ /* 0x000fe400078e000e */
[----:B------:R-:W-:-:S07]  /*78f0*/  IMAD.MOV.U32 R30, RZ, RZ, -0x1 ;  /* 0xffffffffff1e7424 */ /* 0x000fce00078e00ff */
[----:B0-2---:R-:W-:Y:S05]  /*7900*/  WARPSYNC.COLLECTIVE R30, `(.L_x_28881) ;  /* 0x000000001e087348 */ /* 0x005fea0003c00000 */
[----:B0-----:R0:W1:Y:S02]  /*7910*/  SHFL.IDX P0, R30, R50, R31, R19 ;  /* 0x0000001f321e7389 */ /* 0x0010640000000013 */
[----:B012---:R-:W-:Y:S05]  /*7920*/  ENDCOLLECTIVE ;  /* 0x000000000000791b */ /* 0x007fea0003800000 */
.L_x_28881:
[----:B------:R-:W-:Y:S05]  /*7930*/  BSYNC B0 ;  /* 0x0000000000007941 */ /* 0x000fea0003800000 */
.L_x_28880:
[----:B------:R-:W-:Y:S05]  /*7940*/  BRA `(.L_x_28882) ;  /* 0xffffffd400787947 */ /* 0x000fea000383ffff */
.L_x_28736:
[----:B------:R-:W-:Y:S01]  /*7950*/  BSSY B0, `(.L_x_28883) ;  /* 0x0000006000007945 */ /* 0x000fe20003800000 */
[----:B------:R-:W-:Y:S01]  /*7960*/  IMAD.MOV.U32 R31, RZ, RZ, R15 ;  /* 0x000000ffff1f7224 */ /* 0x000fe200078e000f */
[----:B------:R-:W-:-:S07]  /*7970*/  MOV R30, 0xffffffff ;  /* 0xffffffff001e7802 */ /* 0x000fce0000000f00 */
[----:B0-2---:R-:W-:Y:S05]  /*7980*/  WARPSYNC.COLLECTIVE R30, `(.L_x_28884) ;  /* 0x000000001e087348 */ /* 0x005fea0003c00000 */
[----:B0-----:R0:W1:Y:S02]  /*7990*/  SHFL.IDX P0, R30, R50, R31, R19 ;  /* 0x0000001f321e7389 */ /* 0x0010640000000013 */
[----:B012---:R-:W-:Y:S05]  /*79a0*/  ENDCOLLECTIVE ;  /* 0x000000000000791b */ /* 0x007fea0003800000 */
.L_x_28884:
[----:B------:R-:W-:Y:S05]  /*79b0*/  BSYNC B0 ;  /* 0x0000000000007941 */ /* 0x000fea0003800000 */
.L_x_28883:
[----:B------:R-:W-:Y:S05]  /*79c0*/  BRA `(.L_x_28885) ;  /* 0xffffffd400707947 */ /* 0x000fea000383ffff */
.L_x_28738:
[----:B------:R-:W-:Y:S01]  /*79d0*/  BSSY B0, `(.L_x_28886) ;  /* 0x0000006000007945 */ /* 0x000fe20003800000 */
[----:B------:R-:W-:Y:S02]  /*79e0*/  IMAD.MOV.U32 R31, RZ, RZ, R16 ;  /* 0x000000ffff1f7224 */ /* 0x000fe400078e0010 */
[----:B------:R-:W-:-:S07]  /*79f0*/  IMAD.MOV.U32 R30, RZ, RZ, -0x1 ;  /* 0xffffffffff1e7424 */ /* 0x000fce00078e00ff */
[----:B0-2---:R-:W-:Y:S05]  /*7a00*/  WARPSYNC.COLLECTIVE R30, `(.L_x_28887) ;  /* 0x000000001e087348 */ /* 0x005fea0003c00000 */
[----:B0-----:R0:W1:Y:S02]  /*7a10*/  SHFL.IDX P0, R30, R50, R31, R19 ;  /* 0x0000001f321e7389 */ /* 0x0010640000000013 */
[----:B012---:R-:W-:Y:S05]  /*7a20*/  ENDCOLLECTIVE ;  /* 0x000000000000791b */ /* 0x007fea0003800000 */
.L_x_28887:
[----:B------:R-:W-:Y:S05]  /*7a30*/  BSYNC B0 ;  /* 0x0000000000007941 */ /* 0x000fea0003800000 */
.L_x_28886:
[----:B------:R-:W-:Y:S05]  /*7a40*/  BRA `(.L_x_28888) ;  /* 0xffffffd400687947 */ /* 0x000fea000383ffff */
.L_x_28740:
[----:B------:R-:W-:Y:S01]  /*7a50*/  BSSY B0, `(.L_x_28889) ;  /* 0x0000006000007945 */ /* 0x000fe20003800000 */
[----:B------:R-:W-:Y:S01]  /*7a60*/  IMAD.MOV.U32 R31, RZ, RZ, R17 ;  /* 0x000000ffff1f7224 */ /* 0x000fe200078e0011 */
[----:B------:R-:W-:-:S07]  /*7a70*/  MOV R30, 0xffffffff ;  /* 0xffffffff001e7802 */ /* 0x000fce0000000f00 */
[----:B0-2---:R-:W-:Y:S05]  /*7a80*/  WARPSYNC.COLLECTIVE R30, `(.L_x_28890) ;  /* 0x000000001e087348 */ /* 0x005fea0003c00000 */
[----:B0-----:R0:W1:Y:S02]  /*7a90*/  SHFL.IDX P0, R30, R50, R31, R19 ;  /* 0x0000001f321e7389 */ /* 0x0010640000000013 */
[----:B012---:R-:W-:Y:S05]  /*7aa0*/  ENDCOLLECTIVE ;  /* 0x000000000000791b */ /* 0x007fea0003800000 */
.L_x_28890:
[----:B------:R-:W-:Y:S05]  /*7ab0*/  BSYNC B0 ;  /* 0x0000000000007941 */ /* 0x000fea0003800000 */
.L_x_28889:
[----:B------:R-:W-:Y:S05]  /*7ac0*/  BRA `(.L_x_28891) ;  /* 0xffffffd400607947 */ /* 0x000fea000383ffff */
.L_x_28742:
[----:B------:R-:W-:Y:S01]  /*7ad0*/  BSSY B0, `(.L_x_28892) ;  /* 0x0000006000007945 */ /* 0x000fe20003800000 */
[----:B------:R-:W-:Y:S02]  /*7ae0*/  IMAD.MOV.U32 R31, RZ, RZ, R18 ;  /* 0x000000ffff1f7224 */ /* 0x000fe400078e0012 */
[----:B------:R-:W-:-:S07]  /*7af0*/  IMAD.MOV.U32 R30, RZ, RZ, -0x1 ;  /* 0xffffffffff1e7424 */ /* 0x000fce00078e00ff */
[----:B0-2---:R-:W-:Y:S05]  /*7b00*/  WARPSYNC.COLLECTIVE R30, `(.L_x_28893) ;  /* 0x000000001e087348 */ /* 0x005fea0003c00000 */
[----:B0-----:R0:W1:Y:S02]  /*7b10*/  SHFL.IDX P0, R30, R50, R31, R19 ;  /* 0x0000001f321e7389 */ /* 0x0010640000000013 */
[----:B012---:R-:W-:Y:S05]  /*7b20*/  ENDCOLLECTIVE ;  /* 0x000000000000791b */ /* 0x007fea0003800000 */
.L_x_28893:
[----:B------:R-:W-:Y:S05]  /*7b30*/  BSYNC B0 ;  /* 0x0000000000007941 */ /* 0x000fea0003800000 */
.L_x_28892:
[----:B------:R-:W-:Y:S05]  /*7b40*/  BRA `(.L_x_28894) ;  /* 0xffffffd400587947 */ /* 0x000fea000383ffff */
.L_x_28895:
        /* <DEDUP_REMOVED lines=11> */
.L_x_58500:


//--------------------- .text._Z9cuda_gemmIiLi256ELi2ELi1ELi128ELi16ELi16ELi32ELi1ELi1EEviiiPT_S1_S1_ii --------------------------
	.section	.text._Z9cuda_gemmIiLi256ELi2ELi1ELi128ELi16ELi16ELi32ELi1ELi1EEviiiPT_S1_S1_ii,"ax",@progbits
	.align	128
        .global         _Z9cuda_gemmIiLi256ELi2ELi1ELi128ELi16ELi16ELi32ELi1ELi1EEviiiPT_S1_S1_ii
        .type           _Z9cuda_gemmIiLi256ELi2ELi1ELi128ELi16ELi16ELi32ELi1ELi1EEviiiPT_S1_S1_ii,@function
        .size           _Z9cuda_gemmIiLi256ELi2ELi1ELi128ELi16ELi16ELi32ELi1ELi1EEviiiPT_S1_S1_ii,(.L_x_58501 - _Z9cuda_gemmIiLi256ELi2ELi1ELi128ELi16ELi16ELi32ELi1ELi1EEviiiPT_S1_S1_ii)
        .other          _Z9cuda_gemmIiLi256ELi2ELi1ELi128ELi16ELi16ELi32ELi1ELi1EEviiiPT_S1_S1_ii,@"STO_CUDA_ENTRY STV_DEFAULT"
_Z9cuda_gemmIiLi256ELi2ELi1ELi128ELi16ELi16ELi32ELi1ELi1EEviiiPT_S1_S1_ii:
.text._Z9cuda_gemmIiLi256ELi2ELi1ELi128ELi16ELi16ELi32ELi1ELi1EEviiiPT_S1_S1_ii:
        /* <DEDUP_REMOVED lines=44> */
.L_x_28898:
        /* <DEDUP_REMOVED lines=12> */
.L_x_28897:
[----:B------:R-:W-:Y:S05]  /*0380*/  BSYNC.RECONVERGENT B0 ;  /* 0x0000000000007941 */ /* 0x000fea0003800200 */
.L_x_28896:
[----:B------:R-:W-:Y:S04]  /*0390*/  BSSY.RECONVERGENT B0, `(.L_x_28899) ;  /* 0x000002c000007945 */ /* 0x000fe80003800200 */
[----:B------:R-:W-:Y:S05]  /*03a0*/  @!P2 BRA `(.L_x_28900) ;  /* 0x0000000000a8a947 */ /* 0x000fea0003800000 */
[----:B------:R-:W2:Y:S01]  /*03b0*/  S2R R9, SR_CgaCtaId ;  /* 0x0000000000097919 */ /* 0x000ea20000008800 */
[----:B-1----:R-:W1:Y:S01]  /*03c0*/  LDC.64 R6, c[0x0][0x398] ;  /* 0x0000e600ff067b82 */ /* 0x002e620000000a00 */
[----:B------:R-:W-:-:S04]  /*03d0*/  MOV R8, 0x400 ;  /* 0x0000040000087802 */ /* 0x000fc80000000f00 */
[----:B--2---:R-:W-:-:S07]  /*03e0*/  LEA R20, R9, R8, 0x18 ;  /* 0x0000000809147211 */ /* 0x004fce00078ec0ff */
.L_x_28901:
        /* <DEDUP_REMOVED lines=38> */
.L_x_28900:
[----:B------:R-:W-:Y:S05]  /*0650*/  BSYNC.RECONVERGENT B0 ;  /* 0x0000000000007941 */ /* 0x000fea0003800200 */
.L_x_28899:
        /* <DEDUP_REMOVED lines=46> */
.L_x_28920:
        /* <DEDUP_REMOVED lines=40> */
.L_x_28905:
[----:B------:R-:W-:Y:S05]  /*0bc0*/  BSYNC.RECONVERGENT B1 ;  /* 0x0000000000017941 */ /* 0x000fea0003800200 */
.L_x_28904:
        /* <DEDUP_REMOVED lines=8> */
.L_x_28908:
        /* <DEDUP_REMOVED lines=27> */
.L_x_28907:
[----:B------:R-:W-:Y:S05]  /*0e00*/  BSYNC.RECONVERGENT B1 ;  /* 0x0000000000017941 */ /* 0x000fea0003800200 */
.L_x_28906:
        /* <DEDUP_REMOVED lines=19> */
.L_x_28910:
[----:B------:R-:W-:Y:S05]  /*0f40*/  BSYNC.RECONVERGENT B1 ;  /* 0x0000000000017941 */ /* 0x000fea0003800200 */
.L_x_28909:
[----:B------:R-:W-:Y:S05]  /*0f50*/  @!P2 BRA `(.L_x_28903) ;  /* 0x000000000038a947 */ /* 0x000fea0003800000 */
[----:B----4-:R-:W0:Y:S01]  /*0f60*/  S2R R15, SR_CgaCtaId ;  /* 0x00000000000f7919 */ /* 0x010e220000008800 */
[----:B-123--:R-:W-:-:S05]  /*0f70*/  MOV R14, 0x400 ;  /* 0x00000400000e7802 */ /* 0x00efca0000000f00 */
[----:B------:R-:W-:-:S05]  /*0f80*/  VIADD R14, R14, 0x680 ;  /* 0x000006800e0e7836 */ /* 0x000fca0000000000 */
[----:B0-----:R-:W-:-:S07]  /*0f90*/  LEA R17, R15, R14, 0x18 ;  /* 0x0000000e0f117211 */ /* 0x001fce00078ec0ff */
.L_x_28911:
        /* <DEDUP_REMOVED lines=10> */
.L_x_28903:
[----:B------:R-:W-:Y:S05]  /*1040*/  BSYNC.RECONVERGENT B0 ;  /* 0x0000000000007941 */ /* 0x000fea0003800200 */
.L_x_28902:
        /* <DEDUP_REMOVED lines=55> */
.L_x_28914:
        /* <DEDUP_REMOVED lines=35> */
.L_x_28938:
        /* <DEDUP_REMOVED lines=10> */
.L_x_28912:
        /* <DEDUP_REMOVED lines=38> */
.L_x_28918:
[----:B------:R-:W-:Y:S05]  /*18f0*/  BSYNC.RECONVERGENT B1 ;  /* 0x0000000000017941 */ /* 0x000fea0003800200 */
.L_x_28917:
[----:B------:R-:W-:Y:S05]  /*1900*/  @!P0 BRA `(.L_x_28916) ;  /* 0x00000000006c8947 */ /* 0x000fea0003800000 */
[----:B-12---:R-:W1:Y:S01]  /*1910*/  S2R R17, SR_CgaCtaId ;  /* 0x0000000000117919 */ /* 0x006e620000008800 */
[----:B------:R-:W2:Y:S01]  /*1920*/  LDC.64 R14, c[0x0][0x3a0] ;  /* 0x0000e800ff0e7b82 */ /* 0x000ea20000000a00 */
[----:B------:R-:W-:-:S05]  /*1930*/  MOV R16, 0x400 ;  /* 0x0000040000107802 */ /* 0x000fca0000000f00 */
[----:B------:R-:W-:-:S05]  /*1940*/  VIADD R16, R16, 0x680 ;  /* 0x0000068010107836 */ /* 0x000fca0000000000 */
[----:B-1----:R-:W-:-:S07]  /*1950*/  LEA R35, R17, R16, 0x18 ;  /* 0x0000001011237211 */ /* 0x002fce00078ec0ff */
.L_x_28919:
        /* <DEDUP_REMOVED lines=22> */
.L_x_28916:
[----:B------:R-:W-:Y:S05]  /*1ac0*/  BSYNC.RECONVERGENT B0 ;  /* 0x0000000000007941 */ /* 0x000fea0003800200 */
.L_x_28915:
[C---:B------:R-:W-:Y:S01]  /*1ad0*/  IMAD.IADD R5, R0.reuse, 0x1, R5 ;  /* 0x0000000100057824 */ /* 0x040fe200078e0205 */
[----:B01234-:R-:W-:-:S04]  /*1ae0*/  SHF.L.U32 R14, R0, 0x1, RZ ;  /* 0x00000001000e7819 */ /* 0x01ffc800000006ff */
[----:B------:R-:W-:-:S13]  /*1af0*/  ISETP.GE.U32.AND P0, PT, R5, R14, PT ;  /* 0x0000000e0500720c */ /* 0x000fda0003f06070 */
[----:B------:R-:W-:Y:S05]  /*1b00*/  @!P0 BRA `(.L_x_28920) ;  /* 0xffffffec008c8947 */ /* 0x000fea000383ffff */
[----:B------:R-:W-:Y:S05]  /*1b10*/  EXIT ;  /* 0x000000000000794d */ /* 0x000fea0003800000 */
.L_x_28913:
[----:B------:R-:W-:Y:S01]  /*1b20*/  HFMA2 R40, -RZ, RZ, 0, 0.000503063201904296875 ;  /* 0x0000101fff287431 */ /* 0x000fe200000001ff */
[----:B------:R-:W-:Y:S01]  /*1b30*/  BSSY B0, `(.L_x_28921) ;  /* 0x0000006000007945 */ /* 0x000fe20003800000 */
[----:B------:R-:W-:Y:S02]  /*1b40*/  IMAD.MOV.U32 R41, RZ, RZ, R3 ;  /* 0x000000ffff297224 */ /* 0x000fe400078e0003 */
[----:B0-----:R-:W-:-:S07]  /*1b50*/  IMAD.MOV.U32 R39, RZ, RZ, -0x1 ;  /* 0xffffffffff277424 */ /* 0x001fce00078e00ff */
[----:B-1----:R-:W-:Y:S05]  /*1b60*/  WARPSYNC.COLLECTIVE R39, `(.L_x_28922) ;  /* 0x0000000027087348 */ /* 0x002fea0003c00000 */
[----:B-1----:R0:W1:Y:S02]  /*1b70*/  SHFL.IDX P1, R43, R42, R41, R40 ;  /* 0x000000292a2b7389 */ /* 0x0020640000020028 */
[----:B01----:R-:W-:Y:S05]  /*1b80*/  ENDCOLLECTIVE ;  /* 0x000000000000791b */ /* 0x003fea0003800000 */
.L_x_28922:
[----:B------:R-:W-:Y:S05]  /*1b90*/  BSYNC B0 ;  /* 0x0000000000007941 */ /* 0x000fea0003800000 */
.L_x_28921:
        /* <DEDUP_REMOVED lines=8> */
.L_x_28923:
[----:B------:R-:W-:Y:S01]  /*1c20*/  MOV R41, R36 ;  /* 0x0000002400297202 */ /* 0x000fe20000000f00 */
[----:B------:R-:W-:-:S07]  /*1c30*/  IMAD R45, R21, R43, R44 ;  /* 0x0000002b152d7224 */ /* 0x000fce00078e022c */
[----:B------:R-:W-:Y:S05]  /*1c40*/  WARPSYNC.COLLECTIVE R39, `(.L_x_28924) ;  /* 0x0000000027087348 */ /* 0x000fea0003c00000 */
[----:B------:R0:W1:Y:S02]  /*1c50*/  SHFL.IDX P1, R43, R42, R41, R40 ;  /* 0x000000292a2b7389 */ /* 0x0000640000020028 */
[----:B01----:R-:W-:Y:S05]  /*1c60*/  ENDCOLLECTIVE ;  /* 0x000000000000791b */ /* 0x003fea0003800000 */
.L_x_28924:
[----:B------:R-:W-:Y:S01]  /*1c70*/  MOV R41, R35 ;  /* 0x0000002300297202 */ /* 0x000fe20000000f00 */
[----:B------:R-:W-:-:S04]  /*1c80*/  IMAD.MOV.U32 R39, RZ, RZ, R43 ;  /* 0x000000ffff277224 */ /* 0x000fc800078e002b */
[----:B------:R-:W-:Y:S02]  /*1c90*/  IMAD R44, R20, R39, R45 ;  /* 0x00000027142c7224 */ /* 0x000fe400078e022d */
[----:B------:R-:W-:-:S07]  /*1ca0*/  IMAD.MOV.U32 R39, RZ, RZ, -0x1 ;  /* 0xffffffffff277424 */ /* 0x000fce00078e00ff */
[----:B------:R-:W-:Y:S05]  /*1cb0*/  WARPSYNC.COLLECTIVE R39, `(.L_x_28925) ;  /* 0x0000000027087348 */ /* 0x000fea0003c00000 */
[----:B------:R0:W1:Y:S02]  /*1cc0*/  SHFL.IDX P1, R43, R42, R41, R40 ;  /* 0x000000292a2b7389 */ /* 0x0000640000020028 */
[----:B01----:R-:W-:Y:S05]  /*1cd0*/  ENDCOLLECTIVE ;  /* 0x000000000000791b */ /* 0x003fea0003800000 */
.L_x_28925:
[----:B------:R-:W-:Y:S01]  /*1ce0*/  MOV R41, R34 ;  /* 0x0000002200297202 */ /* 0x000fe20000000f00 */
[----:B------:R-:W-:-:S07]  /*1cf0*/  IMAD R45, R19, R43, R44 ;  /* 0x0000002b132d7224 */ /* 0x000fce00078e022c */
[----:B------:R-:W-:Y:S05]  /*1d00*/  WARPSYNC.COLLECTIVE R39, `(.L_x_28926) ;  /* 0x0000000027087348 */ /* 0x000fea0003c00000 */
[----:B------:R0:W1:Y:S02]  /*1d10*/  SHFL.IDX P1, R43, R42, R41, R40 ;  /* 0x000000292a2b7389 */ /* 0x0000640000020028 */
[----:B01----:R-:W-:Y:S05]  /*1d20*/  ENDCOLLECTIVE ;  /* 0x000000000000791b */ /* 0x003fea0003800000 */
.L_x_28926:
[----:B------:R-:W-:Y:S01]  /*1d30*/  MOV R41, R33 ;  /* 0x0000002100297202 */ /* 0x000fe20000000f00 */
[----:B------:R-:W-:-:S04]  /*1d40*/  IMAD.MOV.U32 R39, RZ, RZ, R43 ;  /* 0x000000ffff277224 */ /* 0x000fc800078e002b */
[----:B------:R-:W-:Y:S02]  /*1d50*/  IMAD R44, R18, R39, R45 ;  /* 0x00000027122c7224 */ /* 0x000fe400078e022d */
[----:B------:R-:W-:-:S07]  /*1d60*/  IMAD.MOV.U32 R39, RZ, RZ, -0x1 ;  /* 0xffffffffff277424 */ /* 0x000fce00078e00ff */
[----:B------:R-:W-:Y:S05]  /*1d70*/  WARPSYNC.COLLECTIVE R39, `(.L_x_28927) ;  /* 0x0000000027087348 */ /* 0x000fea0003c00000 */
[----:B------:R0:W1:Y:S02]  /*1d80*/  SHFL.IDX P1, R43, R42, R41, R40 ;  /* 0x000000292a2b7389 */ /* 0x0000640000020028 */
[----:B01----:R-:W-:Y:S05]  /*1d90*/  ENDCOLLECTIVE ;  /* 0x000000000000791b */ /* 0x003fea0003800000 */
.L_x_28927:
[----:B------:R-:W-:Y:S01]  /*1da0*/  MOV R41, R32 ;  /* 0x0000002000297202 */ /* 0x000fe20000000f00 */
[----:B------:R-:W-:-:S07]  /*1db0*/  IMAD R45, R17, R43, R44 ;  /* 0x0000002b112d7224 */ /* 0x000fce00078e022c */
[----:B------:R-:W-:Y:S05]  /*1dc0*/  WARPSYNC.COLLECTIVE R39, `(.L_x_28928) ;  /* 0x0000000027087348 */ /* 0x000fea0003c00000 */
[----:B------:R0:W1:Y:S02]  /*1dd0*/  SHFL.IDX P1, R43, R42, R41, R40 ;  /* 0x000000292a2b7389 */ /* 0x0000640000020028 */
[----:B01----:R-:W-:Y:S05]  /*1de0*/  ENDCOLLECTIVE ;  /* 0x000000000000791b */ /* 0x003fea0003800000 */
.L_x_28928:
[----:B------:R-:W-:Y:S01]  /*1df0*/  MOV R41, R31 ;  /* 0x0000001f00297202 */ /* 0x000fe20000000f00 */
[----:B------:R-:W-:-:S04]  /*1e00*/  IMAD.MOV.U32 R39, RZ, RZ, R43 ;  /* 0x000000ffff277224 */ /* 0x000fc800078e002b */
[----:B------:R-:W-:Y:S02]  /*1e10*/  IMAD R44, R16, R39, R45 ;  /* 0x00000027102c7224 */ /* 0x000fe400078e022d */
[----:B------:R-:W-:-:S07]  /*1e20*/  IMAD.MOV.U32 R39, RZ, RZ, -0x1 ;  /* 0xffffffffff277424 */ /* 0x000fce00078e00ff */
[----:B------:R-:W-:Y:S05]  /*1e30*/  WARPSYNC.COLLECTIVE R39, `(.L_x_28929) ;  /* 0x0000000027087348 */ /* 0x000fea0003c00000 */
[----:B------:R0:W1:Y:S02]  /*1e40*/  SHFL.IDX P1, R43, R42, R41, R40 ;  /* 0x000000292a2b7389 */ /* 0x0000640000020028 */
[----:B01----:R-:W-:Y:S05]  /*1e50*/  ENDCOLLECTIVE ;  /* 0x000000000000791b */ /* 0x003fea0003800000 */
.L_x_28929:
[----:B------:R-:W-:Y:S01]  /*1e60*/  MOV R41, R4 ;  /* 0x0000000400297202 */ /* 0x000fe20000000f00 */
[----:B------:R-:W-:-:S07]  /*1e70*/  IMAD R44, R15, R43, R44 ;  /* 0x0000002b0f2c7224 */ /* 0x000fce00078e022c */
[----:B------:R-:W-:Y:S05]  /*1e80*/  WARPSYNC.COLLECTIVE R39, `(.L_x_28930) ;  /* 0x0000000027087348 */ /* 0x000fea0003c00000 */
[----:B------:R0:W1:Y:S02]  /*1e90*/  SHFL.IDX P1, R43, R42, R41, R40 ;  /* 0x000000292a2b7389 */ /* 0x0000640000020028 */
[----:B01----:R-:W-:Y:S05]  /*1ea0*/  ENDCOLLECTIVE ;  /* 0x000000000000791b */ /* 0x003fea0003800000 */
.L_x_28930:
[----:B------:R-:W-:Y:S01]  /*1eb0*/  MOV R41, R7 ;  /* 0x0000000700297202 */ /* 0x000fe20000000f00 */
[----:B------:R-:W-:-:S07]  /*1ec0*/  IMAD.MOV.U32 R45, RZ, RZ, R43 ;  /* 0x000000ffff2d7224 */ /* 0x000fce00078e002b */
[----:B------:R-:W-:Y:S05]  /*1ed0*/  WARPSYNC.COLLECTIVE R39, `(.L_x_28931) ;  /* 0x0000000027087348 */ /* 0x000fea0003c00000 */
[----:B------:R0:W1:Y:S02]  /*1ee0*/  SHFL.IDX P1, R43, R42, R41, R40 ;  /* 0x000000292a2b7389 */ /* 0x0000640000020028 */
[----:B01----:R-:W-:Y:S05]  /*1ef0*/  ENDCOLLECTIVE ;  /* 0x000000000000791b */ /* 0x003fea0003800000 */
.L_x_28931:
[----:B------:R-:W-:Y:S02]  /*1f00*/  IMAD R45, R25, R45, R44 ;  /* 0x0000002d192d7224 */ /* 0x000fe400078e022c */
[----:B------:R-:W-:Y:S02]  /*1f10*/  IMAD.MOV.U32 R41, RZ, RZ, R8 ;  /* 0x000000ffff297224 */ /* 0x000fe400078e0008 */
[----:B------:R-:W-:-:S07]  /*1f20*/  IMAD R45, R30, R43, R45 ;  /* 0x0000002b1e2d7224 */ /* 0x000fce00078e022d */
[----:B------:R-:W-:Y:S05]  /*1f30*/  WARPSYNC.COLLECTIVE R39, `(.L_x_28932) ;  /* 0x0000000027087348 */ /* 0x000fea0003c00000 */
[----:B------:R0:W1:Y:S02]  /*1f40*/  SHFL.IDX P1, R43, R42, R41, R40 ;  /* 0x000000292a2b7389 */ /* 0x0000640000020028 */
[----:B01----:R-:W-:Y:S05]  /*1f50*/  ENDCOLLECTIVE ;  /* 0x000000000000791b */ /* 0x003fea0003800000 */
.L_x_28932:
[----:B------:R-:W-:Y:S01]  /*1f60*/  IMAD.MOV.U32 R41, RZ, RZ, R9 ;  /* 0x000000ffff297224 */ /* 0x000fe200078e0009 */
[----:B------:R-:W-:-:S07]  /*1f70*/  MOV R44, R43 ;  /* 0x0000002b002c7202 */ /* 0x000fce0000000f00 */
[----:B------:R-:W-:Y:S05]  /*1f80*/  WARPSYNC.COLLECTIVE R39, `(.L_x_28933) ;  /* 0x0000000027087348 */ /* 0x000fea0003c00000 */
[----:B------:R0:W1:Y:S02]  /*1f90*/  SHFL.IDX P1, R43, R42, R41, R40 ;  /* 0x000000292a2b7389 */ /* 0x0000640000020028 */
[----:B01----:R-:W-:Y:S05]  /*1fa0*/  ENDCOLLECTIVE ;  /* 0x000000000000791b */ /* 0x003fea0003800000 */
.L_x_28933:
[----:B------:R-:W-:Y:S01]  /*1fb0*/  IMAD R45, R24, R44, R45 ;  /* 0x0000002c182d7224 */ /* 0x000fe200078e022d */
[----:B------:R-:W-:-:S03]  /*1fc0*/  MOV R41, R10 ;  /* 0x0000000a00297202 */ /* 0x000fc60000000f00 */
[----:B------:R-:W-:-:S07]  /*1fd0*/  IMAD R44, R26, R43, R45 ;  /* 0x0000002b1a2c7224 */ /* 0x000fce00078e022d */
[----:B------:R-:W-:Y:S05]  /*1fe0*/  WARPSYNC.COLLECTIVE R39, `(.L_x_28934) ;  /* 0x0000000027087348 */ /* 0x000fea0003c00000 */
[----:B------:R0:W1:Y:S02]  /*1ff0*/  SHFL.IDX P1, R43, R42, R41, R40 ;  /* 0x000000292a2b7389 */ /* 0x0000640000020028 */
[----:B01----:R-:W-:Y:S05]  /*2000*/  ENDCOLLECTIVE ;  /* 0x000000000000791b */ /* 0x003fea0003800000 */
.L_x_28934:
[----:B------:R-:W-:Y:S01]  /*2010*/  MOV R41, R11 ;  /* 0x0000000b00297202 */ /* 0x000fe20000000f00 */
[----:B------:R-:W-:-:S04]  /*2020*/  IMAD.MOV.U32 R39, RZ, RZ, R43 ;  /* 0x000000ffff277224 */ /* 0x000fc800078e002b */
[----:B------:R-:W-:Y:S02]  /*2030*/  IMAD R44, R23, R39, R44 ;  /* 0x00000027172c7224 */ /* 0x000fe400078e022c */
[----:B------:R-:W-:-:S07]  /*2040*/  IMAD.MOV.U32 R39, RZ, RZ, -0x1 ;  /* 0xffffffffff277424 */ /* 0x000fce00078e00ff */
[----:B------:R-:W-:Y:S05]  /*2050*/  WARPSYNC.COLLECTIVE R39, `(.L_x_28935) ;  /* 0x0000000027087348 */ /* 0x000fea0003c00000 */
[----:B------:R0:W1:Y:S02]  /*2060*/  SHFL.IDX P1, R43, R42, R41, R40 ;  /* 0x000000292a2b7389 */ /* 0x0000640000020028 */
[----:B01----:R-:W-:Y:S05]  /*2070*/  ENDCOLLECTIVE ;  /* 0x000000000000791b */ /* 0x003fea0003800000 */
.L_x_28935:
[----:B------:R-:W-:Y:S01]  /*2080*/  IMAD.MOV.U32 R41, RZ, RZ, R12 ;  /* 0x000000ffff297224 */ /* 0x000fe200078e000c */
[----:B------:R-:W-:-:S07]  /*2090*/  MOV R45, R43 ;  /* 0x0000002b002d7202 */ /* 0x000fce0000000f00 */
[----:B------:R-:W-:Y:S05]  /*20a0*/  WARPSYNC.COLLECTIVE R39, `(.L_x_28936) ;  /* 0x0000000027087348 */ /* 0x000fea0003c00000 */
[----:B------:R0:W1:Y:S02]  /*20b0*/  SHFL.IDX P1, R43, R42, R41, R40 ;  /* 0x000000292a2b7389 */ /* 0x0000640000020028 */
[----:B01----:R-:W-:Y:S05]  /*20c0*/  ENDCOLLECTIVE ;  /* 0x000000000000791b */ /* 0x003fea0003800000 */
.L_x_28936:
        /* <DEDUP_REMOVED lines=8> */
.L_x_28937:
[----:B------:R-:W-:Y:S05]  /*2150*/  BRA `(.L_x_28938) ;  /* 0xfffffff400247947 */ /* 0x000fea000383ffff */
.L_x_28939:
        /* <DEDUP_REMOVED lines=10> */
.L_x_58501:


//--------------------- .text._Z9cuda_gemmIiLi256ELi2ELi1ELi128ELi16ELi16ELi32ELi1ELi0EEviiiPT_S1_S1_ii --------------------------
	.section	.text._Z9cuda_gemmIiLi256ELi2ELi1ELi128ELi16ELi16ELi32ELi1ELi0EEviiiPT_S1_S1_ii,"ax",@progbits
	.align	128
        .global         _Z9cuda_gemmIiLi256ELi2ELi1ELi128ELi16ELi16ELi32ELi1ELi0EEviiiPT_S1_S1_ii
        .type           _Z9cuda_gemmIiLi256ELi2ELi1ELi128ELi16ELi16ELi32ELi1ELi0EEviiiPT_S1_S1_ii,@function
        .size           _Z9cuda_gemmIiLi256ELi2ELi1ELi128ELi16ELi16ELi32ELi1ELi0EEviiiPT_S1_S1_ii,(.L_x_58502 - _Z9cuda_gemmIiLi256ELi2ELi1ELi128ELi16ELi16ELi32ELi1ELi0EEviiiPT_S1_S1_ii)
        .other          _Z9cuda_gemmIiLi256ELi2ELi1ELi128ELi16ELi16ELi32ELi1ELi0EEviiiPT_S1_S1_ii,@"STO_CUDA_ENTRY STV_DEFAULT"
_Z9cuda_gemmIiLi256ELi2ELi1ELi128ELi16ELi16ELi32ELi1ELi0EEviiiPT_S1_S1_ii:
.text._Z9cuda_gemmIiLi256ELi2ELi1ELi128ELi16ELi16ELi32ELi1ELi0EEviiiPT_S1_S1_ii:
        /* <DEDUP_REMOVED lines=37> */
.L_x_28942:
        /* <DEDUP_REMOVED lines=25> */
.L_x_28941:
[----:B------:R-:W-:Y:S05]  /*03e0*/  BSYNC.RECONVERGENT B0 ;  /* 0x0000000000007941 */ /* 0x000fea0003800200 */
.L_x_28940:
        /* <DEDUP_REMOVED lines=216> */
.L_x_29118:
        /* <DEDUP_REMOVED lines=38> */
.L_x_28946:
[----:B------:R-:W-:Y:S05]  /*13d0*/  BSYNC.RECONVERGENT B1 ;  /* 0x0000000000017941 */ /* 0x000fea0003800200 */
.L_x_28945:
        /* <DEDUP_REMOVED lines=9> */
.L_x_28949:
        /* <DEDUP_REMOVED lines=21> */
.L_x_28948:
[----:B------:R-:W-:Y:S05]  /*15c0*/  BSYNC.RECONVERGENT B1 ;  /* 0x0000000000017941 */ /* 0x000fea0003800200 */
.L_x_28947:
        /* <DEDUP_REMOVED lines=22> */
.L_x_28951:
[----:B------:R-:W-:Y:S05]  /*1730*/  BSYNC.RECONVERGENT B1 ;  /* 0x0000000000017941 */ /* 0x000fea0003800200 */
.L_x_28950:
[----:B------:R-:W-:Y:S05]  /*1740*/  @!P1 BRA `(.L_x_28944) ;  /* 0x0000000000389947 */ /* 0x000fea0003800000 */
[----:B------:R-:W2:Y:S01]  /*1750*/  S2R R30, SR_CgaCtaId ;  /* 0x00000000001e7919 */ /* 0x000ea20000008800 */
[----:B-1----:R-:W-:-:S05]  /*1760*/  MOV R29, 0x400 ;  /* 0x00000400001d7802 */ /* 0x002fca0000000f00 */
[----:B------:R-:W-:-:S05]  /*1770*/  VIADD R29, R29, 0x680 ;  /* 0x000006801d1d7836 */ /* 0x000fca0000000000 */
[----:B--2---:R-:W-:-:S07]  /*1780*/  LEA R33, R30, R29, 0x18 ;  /* 0x0000001d1e217211 */ /* 0x004fce00078ec0ff */
.L_x_28952:
        /* <DEDUP_REMOVED lines=10> */
.L_x_28944:
[----:B------:R-:W-:Y:S05]  /*1830*/  BSYNC.RECONVERGENT B0 ;  /* 0x0000000000007941 */ /* 0x000fea0003800200 */
.L_x_28943:
[----:B------:R-:W-:Y:S01]  /*1840*/  BAR.SYNC.DEFER_BLOCKING 0x0 ;  /* 0x0000000000007b1d */ /* 0x000fe20000010000 */
[----:B------:R-:W-:-:S09]  /*1850*/  UISETP.GE.AND UP0, UPT, UR4, 0x1, UPT ;  /* 0x000000010400788c */ /* 0x000fd2000bf06270 */
[----:B------:R-:W-:Y:S05]  /*1860*/  BRA.U !UP0, `(.L_x_28953) ;  /* 0x0000003908687547 */ /* 0x000fea000b800000 */
[----:B------:R-:W-:-:S09]  /*1870*/  UISETP.NE.AND UP0, UPT, UR14, 0x1, UPT ;  /* 0x000000010e00788c */ /* 0x000fd2000bf05270 */
[----:B------:R-:W-:Y:S05]  /*1880*/  BRA.U UP0, `(.L_x_28954) ;  /* 0x0000001100b47547 */ /* 0x000fea000b800000 */
[----:B------:R-:W-:Y:S01]  /*1890*/  BSSY B1, `(.L_x_28955) ;  /* 0x000012b000017945 */ /* 0x000fe20003800000 */
[----:B0-2---:R-:W-:-:S07]  /*18a0*/  IMAD.MOV.U32 R31, RZ, RZ, RZ ;  /* 0x000000ffff1f7224 */ /* 0x005fce00078e00ff */
.L_x_29007:
        /* <DEDUP_REMOVED lines=18> */
.L_x_28956:
        /* <DEDUP_REMOVED lines=10> */
.L_x_28957:
        /* <DEDUP_REMOVED lines=8> */
.L_x_28958:
        /* <DEDUP_REMOVED lines=8> */
.L_x_28959:
        /* <DEDUP_REMOVED lines=10> */
.L_x_28960:
        /* <DEDUP_REMOVED lines=11> */
.L_x_28961:
        /* <DEDUP_REMOVED lines=11> */
.L_x_28962:
        /* <DEDUP_REMOVED lines=11> */
.L_x_28963:
        /* <DEDUP_REMOVED lines=10> */
.L_x_28964:
        /* <DEDUP_REMOVED lines=9> */
.L_x_28965:
        /* <DEDUP_REMOVED lines=9> */
.L_x_28966:
        /* <DEDUP_REMOVED lines=9> */
.L_x_28967:
        /* <DEDUP_REMOVED lines=9> */
.L_x_28968:
        /* <DEDUP_REMOVED lines=9> */
.L_x_28969:
        /* <DEDUP_REMOVED lines=9> */
.L_x_28970:
        /* <DEDUP_REMOVED lines=9> */
.L_x_28971:
        /* <DEDUP_REMOVED lines=32> */
.L_x_29006:
[----:B0-----:R-:W-:Y:S02]  /*24b0*/  IMAD R32, R55, 0x44, R33 ;  /* 0x0000004437207824 */ /* 0x001fe400078e0221 */
[----:B------:R-:W-:-:S04]  /*24c0*/  IMAD.MOV.U32 R57, RZ, RZ, RZ ;  /* 0x000000ffff397224 */ /* 0x000fc800078e00ff */
[----:B------:R-:W0:Y:S01]  /*24d0*/  LDS R32, [R32] ;  /* 0x0000000020207984 */ /* 0x000e220000000800 */
[----:B-1----:R-:W-:Y:S05]  /*24e0*/  @!P5 BRA `(.L_x_28974) ;  /* 0x000000000010d947 */ /* 0x002fea0003800000 */
[----:B------:R-:W-:-:S03]  /*24f0*/  UMOV UR9, 0xffffffff ;  /* 0xffffffff00097882 */ /* 0x000fc60000000000 */
[----:B------:R-:W-:Y:S05]  /*2500*/  BRA.DIV UR9, `(.L_x_28975) ;  /* 0x0000003209787947 */ /* 0x000fea000b800000 */
[----:B0-----:R0:W1:Y:S02]  /*2510*/  SHFL.IDX PT, R28, R32, R27, R0 ;  /* 0x0000001b201c7389 */ /* 0x00106400000e0000 */
.L_x_29121:
[----:B-12---:R-:W-:-:S07]  /*2520*/  IMAD R57, R34, R28, RZ ;  /* 0x0000001c22397224 */ /* 0x006fce00078e02ff */
.L_x_28974:
[----:B------:R-:W-:Y:S05]  /*2530*/  @!P4 BRA `(.L_x_28976) ;  /* 0x000000000010c947 */ /* 0x000fea0003800000 */
[----:B------:R-:W-:-:S03]  /*2540*/  UMOV UR9, 0xffffffff ;  /* 0xffffffff00097882 */ /* 0x000fc60000000000 */
[----:B------:R-:W-:Y:S05]  /*2550*/  BRA.DIV UR9, `(.L_x_28977) ;  /* 0x0000003209847947 */ /* 0x000fea000b800000 */
[----:B0-----:R0:W1:Y:S02]  /*2560*/  SHFL.IDX PT, R28, R32, R16, R0 ;  /* 0x00000010201c7389 */ /* 0x00106400000e0000 */
.L_x_29124:
[----:B-1--4-:R-:W-:-:S07]  /*2570*/  IMAD R57, R35, R28, R57 ;  /* 0x0000001c23397224 */ /* 0x012fce00078e0239 */
.L_x_28976:
[----:B------:R-:W-:Y:S05]  /*2580*/  @!P3 BRA `(.L_x_28978) ;  /* 0x000000000010b947 */ /* 0x000fea0003800000 */
[----:B------:R-:W-:-:S03]  /*2590*/  UMOV UR9, 0xffffffff ;  /* 0xffffffff00097882 */ /* 0x000fc60000000000 */
[----:B------:R-:W-:Y:S05]  /*25a0*/  BRA.DIV UR9, `(.L_x_28979) ;  /* 0x0000003209907947 */ /* 0x000fea000b800000 */
[----:B0-----:R0:W1:Y:S02]  /*25b0*/  SHFL.IDX PT, R28, R32, R15, R0 ;  /* 0x0000000f201c7389 */ /* 0x00106400000e0000 */
.L_x_29127:
[----:B-1----:R-:W-:-:S07]  /*25c0*/  IMAD R57, R36, R28, R57 ;  /* 0x0000001c24397224 */ /* 0x002fce00078e0239 */
.L_x_28978:
[----:B------:R-:W-:Y:S05]  /*25d0*/  @!P2 BRA `(.L_x_28980) ;  /* 0x000000000010a947 */ /* 0x000fea0003800000 */
[----:B------:R-:W-:-:S03]  /*25e0*/  UMOV UR9, 0xffffffff ;  /* 0xffffffff00097882 */ /* 0x000fc60000000000 */
[----:B------:R-:W-:Y:S05]  /*25f0*/  BRA.DIV UR9, `(.L_x_28981) ;  /* 0x00000032099c7947 */ /* 0x000fea000b800000 */
[----:B0-----:R0:W1:Y:S02]  /*2600*/  SHFL.IDX PT, R28, R32, R14, R0 ;  /* 0x0000000e201c7389 */ /* 0x00106400000e0000 */
.L_x_29130:
[----:B-1----:R-:W-:-:S07]  /*2610*/  IMAD R57, R37, R28, R57 ;  /* 0x0000001c25397224 */ /* 0x002fce00078e0239 */
.L_x_28980:
[----:B------:R-:W-:Y:S05]  /*2620*/  @!P1 BRA `(.L_x_28982) ;  /* 0x0000000000109947 */ /* 0x000fea0003800000 */
[----:B------:R-:W-:-:S03]  /*2630*/  UMOV UR9, 0xffffffff ;  /* 0xffffffff00097882 */ /* 0x000fc60000000000 */
[----:B------:R-:W-:Y:S05]  /*2640*/  BRA.DIV UR9, `(.L_x_28983) ;  /* 0x0000003209a87947 */ /* 0x000fea000b800000 */
[----:B0-----:R0:W1:Y:S02]  /*2650*/  SHFL.IDX PT, R28, R32, R13, R0 ;  /* 0x0000000d201c7389 */ /* 0x00106400000e0000 */
.L_x_29133:
[----:B-1----:R-:W-:-:S07]  /*2660*/  IMAD R57, R38, R28, R57 ;  /* 0x0000001c26397224 */ /* 0x002fce00078e0239 */
.L_x_28982:
[----:B------:R-:W1:Y:S02]  /*2670*/  LDC R58, c[0x0][0x3ac] ;  /* 0x0000eb00ff3a7b82 */ /* 0x000e640000000800 */
[----:B-1----:R-:W-:-:S13]  /*2680*/  ISETP.GE.AND P0, PT, R58, 0x6, PT ;  /* 0x000000063a00780c */ /* 0x002fda0003f06270 */
[----:B------:R-:W-:Y:S05]  /*2690*/  @!P0 BRA `(.L_x_28984) ;  /* 0x0000000000108947 */ /* 0x000fea0003800000 */
[----:B------:R-:W-:-:S03]  /*26a0*/  UMOV UR9, 0xffffffff ;  /* 0xffffffff00097882 */ /* 0x000fc60000000000 */
[----:B------:R-:W-:Y:S05]  /*26b0*/  BRA.DIV UR9, `(.L_x_28985) ;  /* 0x0000003209ac7947 */ /* 0x000fea000b800000 */
[----:B0-----:R0:W1:Y:S02]  /*26c0*/  SHFL.IDX PT, R28, R32, R12, R0 ;  /* 0x0000000c201c7389 */ /* 0x00106400000e0000 */
.L_x_29136:
[----:B-1----:R-:W-:-:S07]  /*26d0*/  IMAD R57, R39, R28, R57 ;  /* 0x0000001c27397224 */ /* 0x002fce00078e0239 */
.L_x_28984:
[----:B------:R-:W-:-:S13]  /*26e0*/  ISETP.GE.AND P0, PT, R58, 0x7, PT ;  /* 0x000000073a00780c */ /* 0x000fda0003f06270 */
[----:B------:R-:W-:Y:S05]  /*26f0*/  @!P0 BRA `(.L_x_28986) ;  /* 0x0000000000108947 */ /* 0x000fea0003800000 */
[----:B------:R-:W-:-:S03]  /*2700*/  UMOV UR9, 0xffffffff ;  /* 0xffffffff00097882 */ /* 0x000fc60000000000 */
[----:B------:R-:W-:Y:S05]  /*2710*/  BRA.DIV UR9, `(.L_x_28987) ;  /* 0x0000003209b47947 */ /* 0x000fea000b800000 */
[----:B0-----:R0:W1:Y:S02]  /*2720*/  SHFL.IDX PT, R28, R32, R11, R0 ;  /* 0x0000000b201c7389 */ /* 0x00106400000e0000 */
.L_x_29139:
[----:B-1----:R-:W-:-:S07]  /*2730*/  IMAD R57, R40, R28, R57 ;  /* 0x0000001c28397224 */ /* 0x002fce00078e0239 */
.L_x_28986:
[----:B------:R-:W-:-:S13]  /*2740*/  ISETP.GE.AND P0, PT, R58, 0x8, PT ;  /* 0x000000083a00780c */ /* 0x000fda0003f06270 */
[----:B------:R-:W-:Y:S05]  /*2750*/  @!P0 BRA `(.L_x_28988) ;  /* 0x0000000000108947 */ /* 0x000fea0003800000 */
[----:B------:R-:W-:-:S03]  /*2760*/  UMOV UR9, 0xffffffff ;  /* 0xffffffff00097882 */ /* 0x000fc60000000000 */
[----:B------:R-:W-:Y:S05]  /*2770*/  BRA.DIV UR9, `(.L_x_28989) ;  /* 0x0000003209bc7947 */ /* 0x000fea000b800000 */
[----:B0-----:R0:W1:Y:S02]  /*2780*/  SHFL.IDX PT, R28, R32, R10, R0 ;  /* 0x0000000a201c7389 */ /* 0x00106400000e0000 */
.L_x_29142:
[----:B-1----:R-:W-:-:S07]  /*2790*/  IMAD R57, R41, R28, R57 ;  /* 0x0000001c29397224 */ /* 0x002fce00078e0239 */
.L_x_28988:
[----:B------:R-:W-:-:S13]  /*27a0*/  ISETP.GE.AND P0, PT, R58, 0x9, PT ;  /* 0x000000093a00780c */ /* 0x000fda0003f06270 */
[----:B------:R-:W-:Y:S05]  /*27b0*/  @!P0 BRA `(.L_x_28990) ;  /* 0x0000000000108947 */ /* 0x000fea0003800000 */
[----:B------:R-:W-:-:S03]  /*27c0*/  UMOV UR9, 0xffffffff ;  /* 0xffffffff00097882 */ /* 0x000fc60000000000 */
[----:B------:R-:W-:Y:S05]  /*27d0*/  BRA.DIV UR9, `(.L_x_28991) ;  /* 0x0000003209c47947 */ /* 0x000fea000b800000 */
[----:B0-----:R0:W1:Y:S02]  /*27e0*/  SHFL.IDX PT, R28, R32, R9, R0 ;  /* 0x00000009201c7389 */ /* 0x00106400000e0000 */
.L_x_29145:
[----:B-1----:R-:W-:-:S07]  /*27f0*/  IMAD R57, R42, R28, R57 ;  /* 0x0000001c2a397224 */ /* 0x002fce00078e0239 */
.L_x_28990:
[----:B------:R-:W-:-:S13]  /*2800*/  ISETP.GE.AND P0, PT, R58, 0xa, PT ;  /* 0x0000000a3a00780c */ /* 0x000fda0003f06270 */
[----:B------:R-:W-:Y:S05]  /*2810*/  @!P0 BRA `(.L_x_28992) ;  /* 0x0000000000108947 */ /* 0x000fea0003800000 */
[----:B------:R-:W-:-:S03]  /*2820*/  UMOV UR9, 0xffffffff ;  /* 0xffffffff00097882 */ /* 0x000fc60000000000 */
[----:B------:R-:W-:Y:S05]  /*2830*/  BRA.DIV UR9, `(.L_x_28993) ;  /* 0x0000003209cc7947 */ /* 0x000fea000b800000 */
[----:B0-----:R0:W1:Y:S02]  /*2840*/  SHFL.IDX PT, R28, R32, R8, R0 ;  /* 0x00000008201c7389 */ /* 0x00106400000e0000 */
.L_x_29148:
[----:B-1----:R-:W-:-:S07]  /*2850*/  IMAD R57, R43, R28, R57 ;  /* 0x0000001c2b397224 */ /* 0x002fce00078e0239 */
.L_x_28992:
[----:B------:R-:W-:-:S13]  /*2860*/  ISETP.GE.AND P0, PT, R58, 0xb, PT ;  /* 0x0000000b3a00780c */ /* 0x000fda0003f06270 */
[----:B------:R-:W-:Y:S05]  /*2870*/  @!P0 BRA `(.L_x_28994) ;  /* 0x0000000000108947 */ /* 0x000fea0003800000 */
[----:B------:R-:W-:-:S03]  /*2880*/  UMOV UR9, 0xffffffff ;  /* 0xffffffff00097882 */ /* 0x000fc60000000000 */
[----:B------:R-:W-:Y:S05]  /*2890*/  BRA.DIV UR9, `(.L_x_28995) ;  /* 0x0000003209d47947 */ /* 0x000fea000b800000 */
[----:B0-----:R0:W1:Y:S02]  /*28a0*/  SHFL.IDX PT, R28, R32, R7, R0 ;  /* 0x00000007201c7389 */ /* 0x00106400000e0000 */
.L_x_29151:
[----:B-1----:R-:W-:-:S07]  /*28b0*/  IMAD R57, R44, R28, R57 ;  /* 0x0000001c2c397224 */ /* 0x002fce00078e0239 */
.L_x_28994:
[----:B------:R-:W-:-:S13]  /*28c0*/  ISETP.GE.AND P0, PT, R58, 0xc, PT ;  /* 0x0000000c3a00780c */ /* 0x000fda0003f06270 */
[----:B------:R-:W-:Y:S05]  /*28d0*/  @!P0 BRA `(.L_x_28996) ;  /* 0x0000000000108947 */ /* 0x000fea0003800000 */
[----:B------:R-:W-:-:S03]  /*28e0*/  UMOV UR9, 0xffffffff ;  /* 0xffffffff00097882 */ /* 0x000fc60000000000 */
[----:B------:R-:W-:Y:S05]  /*28f0*/  BRA.DIV UR9, `(.L_x_28997) ;  /* 0x0000003209dc7947 */ /* 0x000fea000b800000 */
[----:B0-----:R0:W1:Y:S02]  /*2900*/  SHFL.IDX PT, R28, R32, R6, R0 ;  /* 0x00000006201c7389 */ /* 0x00106400000e0000 */
.L_x_29154:
[----:B-1----:R-:W-:-:S07]  /*2910*/  IMAD R57, R45, R28, R57 ;  /* 0x0000001c2d397224 */ /* 0x002fce00078e0239 */
.L_x_28996:
[----:B------:R-:W-:-:S13]  /*2920*/  ISETP.GE.AND P0, PT, R58, 0xd, PT ;  /* 0x0000000d3a00780c */ /* 0x000fda0003f06270 */
[----:B------:R-:W-:Y:S05]  /*2930*/  @!P0 BRA `(.L_x_28998) ;  /* 0x0000000000108947 */ /* 0x000fea0003800000 */
[----:B------:R-:W-:-:S03]  /*2940*/  UMOV UR9, 0xffffffff ;  /* 0xffffffff00097882 */ /* 0x000fc60000000000 */
[----:B------:R-:W-:Y:S05]  /*2950*/  BRA.DIV UR9, `(.L_x_28999) ;  /* 0x0000003209e47947 */ /* 0x000fea000b800000 */
[----:B0-----:R0:W1:Y:S02]  /*2960*/  SHFL.IDX PT, R28, R32, R5, R0 ;  /* 0x00000005201c7389 */ /* 0x00106400000e0000 */
.L_x_29157:
[----:B-1----:R-:W-:-:S07]  /*2970*/  IMAD R57, R46, R28, R57 ;  /* 0x0000001c2e397224 */ /* 0x002fce00078e0239 */
.L_x_28998:
[----:B------:R-:W-:-:S13]  /*2980*/  ISETP.GE.AND P0, PT, R58, 0xe, PT ;  /* 0x0000000e3a00780c */ /* 0x000fda0003f06270 */
[----:B------:R-:W-:Y:S05]  /*2990*/  @!P0 BRA `(.L_x_29000) ;  /* 0x0000000000108947 */ /* 0x000fea0003800000 */
[----:B------:R-:W-:-:S03]  /*29a0*/  UMOV UR9, 0xffffffff ;  /* 0xffffffff00097882 */ /* 0x000fc60000000000 */
[----:B------:R-:W-:Y:S05]  /*29b0*/  BRA.DIV UR9, `(.L_x_29001) ;  /* 0x0000003209ec7947 */ /* 0x000fea000b800000 */
[----:B0-----:R0:W1:Y:S02]  /*29c0*/  SHFL.IDX PT, R28, R32, R4, R0 ;  /* 0x00000004201c7389 */ /* 0x00106400000e0000 */
.L_x_29160:
[----:B-1----:R-:W-:-:S07]  /*29d0*/  IMAD R57, R47, R28, R57 ;  /* 0x0000001c2f397224 */ /* 0x002fce00078e0239 */
.L_x_29000:
[----:B------:R-:W-:-:S13]  /*29e0*/  ISETP.GE.AND P0, PT, R58, 0xf, PT ;  /* 0x0000000f3a00780c */ /* 0x000fda0003f06270 */
[----:B------:R-:W-:Y:S05]  /*29f0*/  @!P0 BRA `(.L_x_29002) ;  /* 0x0000000000108947 */ /* 0x000fea0003800000 */
[----:B------:R-:W-:-:S03]  /*2a00*/  UMOV UR9, 0xffffffff ;  /* 0xffffffff00097882 */ /* 0x000fc60000000000 */
[----:B------:R-:W-:Y:S05]  /*2a10*/  BRA.DIV UR9, `(.L_x_29003) ;  /* 0x0000003209f47947 */ /* 0x000fea000b800000 */
[----:B0-----:R0:W1:Y:S02]  /*2a20*/  SHFL.IDX PT, R28, R32, R3, R0 ;  /* 0x00000003201c7389 */ /* 0x00106400000e0000 */
.L_x_29163:
[----:B-1----:R-:W-:-:S07]  /*2a30*/  IMAD R57, R48, R28, R57 ;  /* 0x0000001c30397224 */ /* 0x002fce00078e0239 */
.L_x_29002:
[----:B------:R-:W-:-:S13]  /*2a40*/  ISETP.GE.AND P0, PT, R58, 0x10, PT ;  /* 0x000000103a00780c */ /* 0x000fda0003f06270 */
[----:B------:R-:W-:Y:S05]  /*2a50*/  @!P0 BRA `(.L_x_29004) ;  /* 0x0000000000108947 */ /* 0x000fea0003800000 */
[----:B------:R-:W-:-:S03]  /*2a60*/  UMOV UR9, 0xffffffff ;  /* 0xffffffff00097882 */ /* 0x000fc60000000000 */
[----:B------:R-:W-:Y:S05]  /*2a70*/  BRA.DIV UR9, `(.L_x_29005) ;  /* 0x0000003209fc7947 */ /* 0x000fea000b800000 */
[----:B0-----:R0:W1:Y:S02]  /*2a80*/  SHFL.IDX PT, R28, R32, R2, R0 ;  /* 0x00000002201c7389 */ /* 0x00106400000e0000 */
.L_x_29166:
[----:B-1----:R-:W-:-:S07]  /*2a90*/  IMAD R57, R49, R28, R57 ;  /* 0x0000001c31397224 */ /* 0x002fce00078e0239 */
.L_x_29004:
        /* <DEDUP_REMOVED lines=8> */
.L_x_28973:
[----:B------:R-:W-:Y:S05]  /*2b20*/  BSYNC B0 ;  /* 0x0000000000007941 */ /* 0x000fea0003800000 */
.L_x_28972:
[----:B------:R-:W-:Y:S05]  /*2b30*/  @!P6 BRA `(.L_x_29007) ;  /* 0xffffffec005ce947 */ /* 0x000fea000383ffff */
[----:B------:R-:W-:Y:S05]  /*2b40*/  BSYNC B1 ;  /* 0x0000000000017941 */ /* 0x000fea0003800000 */
.L_x_28955:
[----:B------:R-:W-:Y:S05]  /*2b50*/  BRA `(.L_x_28953) ;  /* 0x0000002400ac7947 */ /* 0x000fea0003800000 */
.L_x_28954:
[----:B------:R-:W3:Y:S02]  /*2b60*/  LDCU UR9, c[0x0][0x3ac] ;  /* 0x00007580ff0977ac */ /* 0x000ee40008000800 */
[----:B---3--:R-:W-:-:S09]  /*2b70*/  UISETP.GT.U32.AND UP0, UPT, UR9, 0x1f, UPT ;  /* 0x0000001f0900788c */ /* 0x008fd2000bf04070 */
[----:B------:R-:W-:Y:S05]  /*2b80*/  BRA.U UP0, `(.L_x_29008) ;  /* 0x0000001100907547 */ /* 0x000fea000b800000 */
[----:B0-2---:R-:W-:-:S07]  /*2b90*/  HFMA2 R31, -RZ, RZ, 0, 0 ;  /* 0x00000000ff1f7431 */ /* 0x005fce00000001ff */
.L_x_29060:
        /* <DEDUP_REMOVED lines=18> */
.L_x_29009:
        /* <DEDUP_REMOVED lines=10> */
.L_x_29010:
        /* <DEDUP_REMOVED lines=8> */
.L_x_29011:
        /* <DEDUP_REMOVED lines=8> */
.L_x_29012:
        /* <DEDUP_REMOVED lines=10> */
.L_x_29013:
        /* <DEDUP_REMOVED lines=11> */
.L_x_29014:
        /* <DEDUP_REMOVED lines=11> */
.L_x_29015:
        /* <DEDUP_REMOVED lines=11> */
.L_x_29016:
        /* <DEDUP_REMOVED lines=10> */
.L_x_29017:
        /* <DEDUP_REMOVED lines=9> */
.L_x_29018:
        /* <DEDUP_REMOVED lines=9> */
.L_x_29019:
        /* <DEDUP_REMOVED lines=9> */
.L_x_29020:
        /* <DEDUP_REMOVED lines=9> */
.L_x_29021:
        /* <DEDUP_REMOVED lines=9> */
.L_x_29022:
        /* <DEDUP_REMOVED lines=9> */
.L_x_29023:
        /* <DEDUP_REMOVED lines=9> */
.L_x_29024:
        /* <DEDUP_REMOVED lines=27> */
.L_x_29059:
[----:B0-----:R-:W-:Y:S02]  /*3750*/  IMAD R32, R55, 0x44, R33 ;  /* 0x0000004437207824 */ /* 0x001fe400078e0221 */
[----:B-1----:R-:W-:-:S04]  /*3760*/  IMAD.MOV.U32 R57, RZ, RZ, RZ ;  /* 0x000000ffff397224 */ /* 0x002fc800078e00ff */
[----:B------:R-:W0:Y:S01]  /*3770*/  LDS R32, [R32] ;  /* 0x0000000020207984 */ /* 0x000e220000000800 */
[----:B------:R-:W-:Y:S05]  /*3780*/  @!P5 BRA `(.L_x_29027) ;  /* 0x000000000010d947 */ /* 0x000fea0003800000 */
[----:B------:R-:W-:-:S03]  /*3790*/  UMOV UR9, 0xffffffff ;  /* 0xffffffff00097882 */ /* 0x000fc60000000000 */
[----:B------:R-:W-:Y:S05]  /*37a0*/  BRA.DIV UR9, `(.L_x_29028) ;  /* 0x0000002609d07947 */ /* 0x000fea000b800000 */
[----:B0-----:R0:W1:Y:S02]  /*37b0*/  SHFL.IDX PT, R28, R32, R27, R0 ;  /* 0x0000001b201c7389 */ /* 0x00106400000e0000 */
.L_x_29169:
[----:B-1----:R-:W-:-:S07]  /*37c0*/  IMAD R57, R34, R28, RZ ;  /* 0x0000001c22397224 */ /* 0x002fce00078e02ff */
.L_x_29027:
[----:B------:R-:W-:Y:S05]  /*37d0*/  @!P4 BRA `(.L_x_29029) ;  /* 0x000000000010c947 */ /* 0x000fea0003800000 */
[----:B------:R-:W-:-:S03]  /*37e0*/  UMOV UR9, 0xffffffff ;  /* 0xffffffff00097882 */ /* 0x000fc60000000000 */
[----:B------:R-:W-:Y:S05]  /*37f0*/  BRA.DIV UR9, `(.L_x_29030) ;  /* 0x0000002609dc7947 */ /* 0x000fea000b800000 */
[----:B0-----:R0:W1:Y:S02]  /*3800*/  SHFL.IDX PT, R28, R32, R16, R0 ;  /* 0x00000010201c7389 */ /* 0x00106400000e0000 */
.L_x_29172:
[----:B-1--4-:R-:W-:-:S07]  /*3810*/  IMAD R57, R35, R28, R57 ;  /* 0x0000001c23397224 */ /* 0x012fce00078e0239 */
.L_x_29029:
[----:B------:R-:W-:Y:S05]  /*3820*/  @!P3 BRA `(.L_x_29031) ;  /* 0x000000000010b947 */ /* 0x000fea0003800000 */
[----:B------:R-:W-:-:S03]  /*3830*/  UMOV UR9, 0xffffffff ;  /* 0xffffffff00097882 */ /* 0x000fc60000000000 */
[----:B------:R-:W-:Y:S05]  /*3840*/  BRA.DIV UR9, `(.L_x_29032) ;  /* 0x0000002609e87947 */ /* 0x000fea000b800000 */
[----:B0-----:R0:W1:Y:S02]  /*3850*/  SHFL.IDX PT, R28, R32, R15, R0 ;  /* 0x0000000f201c7389 */ /* 0x00106400000e0000 */
.L_x_29175:
[----:B-1----:R-:W-:-:S07]  /*3860*/  IMAD R57, R36, R28, R57 ;  /* 0x0000001c24397224 */ /* 0x002fce00078e0239 */
.L_x_29031:
[----:B------:R-:W-:Y:S05]  /*3870*/  @!P2 BRA `(.L_x_29033) ;  /* 0x000000000010a947 */ /* 0x000fea0003800000 */
[----:B------:R-:W-:-:S03]  /*3880*/  UMOV UR9, 0xffffffff ;  /* 0xffffffff00097882 */ /* 0x000fc60000000000 */
[----:B------:R-:W-:Y:S05]  /*3890*/  BRA.DIV UR9, `(.L_x_29034) ;  /* 0x0000002609f47947 */ /* 0x000fea000b800000 */
[----:B0-----:R0:W1:Y:S02]  /*38a0*/  SHFL.IDX PT, R28, R32, R14, R0 ;  /* 0x0000000e201c7389 */ /* 0x00106400000e0000 */
.L_x_29178:
[----:B-1----:R-:W-:-:S07]  /*38b0*/  IMAD R57, R37, R28, R57 ;  /* 0x0000001c25397224 */ /* 0x002fce00078e0239 */
.L_x_29033:
[----:B------:R-:W-:Y:S05]  /*38c0*/  @!P1 BRA `(.L_x_29035) ;  /* 0x0000000000109947 */ /* 0x000fea0003800000 */
[----:B------:R-:W-:-:S03]  /*38d0*/  UMOV UR9, 0xffffffff ;  /* 0xffffffff00097882 */ /* 0x000fc60000000000 */
[----:B------:R-:W-:Y:S05]  /*38e0*/  BRA.DIV UR9, `(.L_x_29036) ;  /* 0x0000002a09007947 */ /* 0x000fea000b800000 */
[----:B0-----:R0:W1:Y:S02]  /*38f0*/  SHFL.IDX PT, R28, R32, R13, R0 ;  /* 0x0000000d201c7389 */ /* 0x00106400000e0000 */
.L_x_29181:
[----:B-1----:R-:W-:-:S07]  /*3900*/  IMAD R57, R38, R28, R57 ;  /* 0x0000001c26397224 */ /* 0x002fce00078e0239 */
.L_x_29035:
[----:B------:R-:W1:Y:S02]  /*3910*/  LDC R58, c[0x0][0x3ac] ;  /* 0x0000eb00ff3a7b82 */ /* 0x000e640000000800 */
[----:B-1----:R-:W-:-:S13]  /*3920*/  ISETP.GE.AND P0, PT, R58, 0x6, PT ;  /* 0x000000063a00780c */ /* 0x002fda0003f06270 */
[----:B------:R-:W-:Y:S05]  /*3930*/  @!P0 BRA `(.L_x_29037) ;  /* 0x0000000000108947 */ /* 0x000fea0003800000 */
[----:B------:R-:W-:-:S03]  /*3940*/  UMOV UR9, 0xffffffff ;  /* 0xffffffff00097882 */ /* 0x000fc60000000000 */
[----:B------:R-:W-:Y:S05]  /*3950*/  BRA.DIV UR9, `(.L_x_29038) ;  /* 0x0000002a09047947 */ /* 0x000fea000b800000 */
[----:B0-----:R0:W1:Y:S02]  /*3960*/  SHFL.IDX PT, R28, R32, R12, R0 ;  /* 0x0000000c201c7389 */ /* 0x00106400000e0000 */
.L_x_29184:
[----:B-1----:R-:W-:-:S07]  /*3970*/  IMAD R57, R39, R28, R57 ;  /* 0x0000001c27397224 */ /* 0x002fce00078e0239 */
.L_x_29037:
[----:B------:R-:W-:-:S13]  /*3980*/  ISETP.GE.AND P0, PT, R58, 0x7, PT ;  /* 0x000000073a00780c */ /* 0x000fda0003f06270 */
[----:B------:R-:W-:Y:S05]  /*3990*/  @!P0 BRA `(.L_x_29039) ;  /* 0x0000000000108947 */ /* 0x000fea0003800000 */
[----:B------:R-:W-:-:S03]  /*39a0*/  UMOV UR9, 0xffffffff ;  /* 0xffffffff00097882 */ /* 0x000fc60000000000 */
[----:B------:R-:W-:Y:S05]  /*39b0*/  BRA.DIV UR9, `(.L_x_29040) ;  /* 0x0000002a090c7947 */ /* 0x000fea000b800000 */
[----:B0-----:R0:W1:Y:S02]  /*39c0*/  SHFL.IDX PT, R28, R32, R11, R0 ;  /* 0x0000000b201c7389 */ /* 0x00106400000e0000 */
.L_x_29187:
[----:B-1----:R-:W-:-:S07]  /*39d0*/  IMAD R57, R40, R28, R57 ;  /* 0x0000001c28397224 */ /* 0x002fce00078e0239 */
.L_x_29039:
[----:B------:R-:W-:-:S13]  /*39e0*/  ISETP.GE.AND P0, PT, R58, 0x8, PT ;  /* 0x000000083a00780c */ /* 0x000fda0003f06270 */
[----:B------:R-:W-:Y:S05]  /*39f0*/  @!P0 BRA `(.L_x_29041) ;  /* 0x0000000000108947 */ /* 0x000fea0003800000 */
[----:B------:R-:W-:-:S03]  /*3a00*/  UMOV UR9, 0xffffffff ;  /* 0xffffffff00097882 */ /* 0x000fc60000000000 */
[----:B------:R-:W-:Y:S05]  /*3a10*/  BRA.DIV UR9, `(.L_x_29042) ;  /* 0x0000002a09147947 */ /* 0x000fea000b800000 */
[----:B0-----:R0:W1:Y:S02]  /*3a20*/  SHFL.IDX PT, R28, R32, R10, R0 ;  /* 0x0000000a201c7389 */ /* 0x00106400000e0000 */
.L_x_29190:
[----:B-1----:R-:W-:-:S07]  /*3a30*/  IMAD R57, R41, R28, R57 ;  /* 0x0000001c29397224 */ /* 0x002fce00078e0239 */
.L_x_29041:
[----:B------:R-:W-:-:S13]  /*3a40*/  ISETP.GE.AND P0, PT, R58, 0x9, PT ;  /* 0x000000093a00780c */ /* 0x000fda0003f06270 */
[----:B------:R-:W-:Y:S05]  /*3a50*/  @!P0 BRA `(.L_x_29043) ;  /* 0x0000000000108947 */ /* 0x000fea0003800000 */
[----:B------:R-:W-:-:S03]  /*3a60*/  UMOV UR9, 0xffffffff ;  /* 0xffffffff00097882 */ /* 0x000fc60000000000 */
[----:B------:R-:W-:Y:S05]  /*3a70*/  BRA.DIV UR9, `(.L_x_29044) ;  /* 0x0000002a091c7947 */ /* 0x000fea000b800000 */
[----:B0-----:R0:W1:Y:S02]  /*3a80*/  SHFL.IDX PT, R28, R32, R9, R0 ;  /* 0x00000009201c7389 */ /* 0x00106400000e0000 */
.L_x_29193:
[----:B-1----:R-:W-:-:S07]  /*3a90*/  IMAD R57, R42, R28, R57 ;  /* 0x0000001c2a397224 */ /* 0x002fce00078e0239 */
.L_x_29043:
[----:B------:R-:W-:-:S13]  /*3aa0*/  ISETP.GE.AND P0, PT, R58, 0xa, PT ;  /* 0x0000000a3a00780c */ /* 0x000fda0003f06270 */
[----:B------:R-:W-:Y:S05]  /*3ab0*/  @!P0 BRA `(.L_x_29045) ;  /* 0x0000000000108947 */ /* 0x000fea0003800000 */
[----:B------:R-:W-:-:S03]  /*3ac0*/  UMOV UR9, 0xffffffff ;  /* 0xffffffff00097882 */ /* 0x000fc60000000000 */
[----:B------:R-:W-:Y:S05]  /*3ad0*/  BRA.DIV UR9, `(.L_x_29046) ;  /* 0x0000002a09247947 */ /* 0x000fea000b800000 */
[----:B0-----:R0:W1:Y:S02]  /*3ae0*/  SHFL.IDX PT, R28, R32, R8, R0 ;  /* 0x00000008201c7389 */ /* 0x00106400000e0000 */
.L_x_29196:
[----:B-1----:R-:W-:-:S07]  /*3af0*/  IMAD R57, R43, R28, R57 ;  /* 0x0000001c2b397224 */ /* 0x002fce00078e0239 */
.L_x_29045:
[----:B------:R-:W-:-:S13]  /*3b00*/  ISETP.GE.AND P0, PT, R58, 0xb, PT ;  /* 0x0000000b3a00780c */ /* 0x000fda0003f06270 */
[----:B------:R-:W-:Y:S05]  /*3b10*/  @!P0 BRA `(.L_x_29047) ;  /* 0x0000000000108947 */ /* 0x000fea0003800000 */
[----:B------:R-:W-:-:S03]  /*3b20*/  UMOV UR9, 0xffffffff ;  /* 0xffffffff00097882 */ /* 0x000fc60000000000 */
[----:B------:R-:W-:Y:S05]  /*3b30*/  BRA.DIV UR9, `(.L_x_29048) ;  /* 0x0000002a092c7947 */ /* 0x000fea000b800000 */
[----:B0-----:R0:W1:Y:S02]  /*3b40*/  SHFL.IDX PT, R28, R32, R7, R0 ;  /* 0x00000007201c7389 */ /* 0x00106400000e0000 */
.L_x_29199:
[----:B-1----:R-:W-:-:S07]  /*3b50*/  IMAD R57, R44, R28, R57 ;  /* 0x0000001c2c397224 */ /* 0x002fce00078e0239 */
.L_x_29047:
[----:B------:R-:W-:-:S13]  /*3b60*/  ISETP.GE.AND P0, PT, R58, 0xc, PT ;  /* 0x0000000c3a00780c */ /* 0x000fda0003f06270 */
[----:B------:R-:W-:Y:S05]  /*3b70*/  @!P0 BRA `(.L_x_29049) ;  /* 0x0000000000108947 */ /* 0x000fea0003800000 */
[----:B------:R-:W-:-:S03]  /*3b80*/  UMOV UR9, 0xffffffff ;  /* 0xffffffff00097882 */ /* 0x000fc60000000000 */
[----:B------:R-:W-:Y:S05]  /*3b90*/  BRA.DIV UR9, `(.L_x_29050) ;  /* 0x0000002a09347947 */ /* 0x000fea000b800000 */
[----:B0-----:R0:W1:Y:S02]  /*3ba0*/  SHFL.IDX PT, R28, R32, R6, R0 ;  /* 0x00000006201c7389 */ /* 0x00106400000e0000 */
.L_x_29202:
[----:B-1----:R-:W-:-:S07]  /*3bb0*/  IMAD R57, R45, R28, R57 ;  /* 0x0000001c2d397224 */ /* 0x002fce00078e0239 */
.L_x_29049:
[----:B------:R-:W-:-:S13]  /*3bc0*/  ISETP.GE.AND P0, PT, R58, 0xd, PT ;  /* 0x0000000d3a00780c */ /* 0x000fda0003f06270 */
[----:B------:R-:W-:Y:S05]  /*3bd0*/  @!P0 BRA `(.L_x_29051) ;  /* 0x0000000000108947 */ /* 0x000fea0003800000 */
[----:B------:R-:W-:-:S03]  /*3be0*/  UMOV UR9, 0xffffffff ;  /* 0xffffffff00097882 */ /* 0x000fc60000000000 */
[----:B------:R-:W-:Y:S05]  /*3bf0*/  BRA.DIV UR9, `(.L_x_29052) ;  /* 0x0000002a093c7947 */ /* 0x000fea000b800000 */
[----:B0-----:R0:W1:Y:S02]  /*3c00*/  SHFL.IDX PT, R28, R32, R5, R0 ;  /* 0x00000005201c7389 */ /* 0x00106400000e0000 */
.L_x_29205:
[----:B-1----:R-:W-:-:S07]  /*3c10*/  IMAD R57, R46, R28, R57 ;  /* 0x0000001c2e397224 */ /* 0x002fce00078e0239 */
.L_x_29051:
[----:B------:R-:W-:-:S13]  /*3c20*/  ISETP.GE.AND P0, PT, R58, 0xe, PT ;  /* 0x0000000e3a00780c */ /* 0x000fda0003f06270 */
[----:B------:R-:W-:Y:S05]  /*3c30*/  @!P0 BRA `(.L_x_29053) ;  /* 0x0000000000108947 */ /* 0x000fea0003800000 */
[----:B------:R-:W-:-:S03]  /*3c40*/  UMOV UR9, 0xffffffff ;  /* 0xffffffff00097882 */ /* 0x000fc60000000000 */
[----:B------:R-:W-:Y:S05]  /*3c50*/  BRA.DIV UR9, `(.L_x_29054) ;  /* 0x0000002a09447947 */ /* 0x000fea000b800000 */
[----:B0-----:R0:W1:Y:S02]  /*3c60*/  SHFL.IDX PT, R28, R32, R4, R0 ;  /* 0x00000004201c7389 */ /* 0x00106400000e0000 */
.L_x_29208:
[----:B-1----:R-:W-:-:S07]  /*3c70*/  IMAD R57, R47, R28, R57 ;  /* 0x0000001c2f397224 */ /* 0x002fce00078e0239 */
.L_x_29053:
[----:B------:R-:W-:-:S13]  /*3c80*/  ISETP.GE.AND P0, PT, R58, 0xf, PT ;  /* 0x0000000f3a00780c */ /* 0x000fda0003f06270 */
[----:B------:R-:W-:Y:S05]  /*3c90*/  @!P0 BRA `(.L_x_29055) ;  /* 0x0000000000108947 */ /* 0x000fea0003800000 */
[----:B------:R-:W-:-:S03]  /*3ca0*/  UMOV UR9, 0xffffffff ;  /* 0xffffffff00097882 */ /* 0x000fc60000000000 */
[----:B------:R-:W-:Y:S05]  /*3cb0*/  BRA.DIV UR9, `(.L_x_29056) ;  /* 0x0000002a094c7947 */ /* 0x000fea000b800000 */
[----:B0-----:R0:W1:Y:S02]  /*3cc0*/  SHFL.IDX PT, R28, R32, R3, R0 ;  /* 0x00000003201c7389 */ /* 0x00106400000e0000 */
.L_x_29211:
[----:B-1----:R-:W-:-:S07]  /*3cd0*/  IMAD R57, R48, R28, R57 ;  /* 0x0000001c30397224 */ /* 0x002fce00078e0239 */
.L_x_29055:
[----:B------:R-:W-:-:S13]  /*3ce0*/  ISETP.GE.AND P0, PT, R58, 0x10, PT ;  /* 0x000000103a00780c */ /* 0x000fda0003f06270 */
[----:B------:R-:W-:Y:S05]  /*3cf0*/  @!P0 BRA `(.L_x_29057) ;  /* 0x0000000000108947 */ /* 0x000fea0003800000 */
[----:B------:R-:W-:-:S03]  /*3d00*/  UMOV UR9, 0xffffffff ;  /* 0xffffffff00097882 */ /* 0x000fc60000000000 */
[----:B------:R-:W-:Y:S05]  /*3d10*/  BRA.DIV UR9, `(.L_x_29058) ;  /* 0x0000002a09547947 */ /* 0x000fea000b800000 */
[----:B0-----:R0:W1:Y:S02]  /*3d20*/  SHFL.IDX PT, R28, R32, R2, R0 ;  /* 0x00000002201c7389 */ /* 0x00106400000e0000 */
.L_x_29214:
[----:B-1----:R-:W-:-:S07]  /*3d30*/  IMAD R57, R49, R28, R57 ;  /* 0x0000001c31397224 */ /* 0x002fce00078e0239 */
.L_x_29057:
[C---:B------:R-:W-:Y:S01]  /*3d40*/  IMAD R29, R55.reuse, UR4, R30 ;  /* 0x00000004371d7c24 */ /* 0x040fe2000f8e021e */
[----:B------:R-:W-:-:S03]  /*3d50*/  IADD3 R55, PT, PT, R55, UR6, RZ ;  /* 0x0000000637377c10 */ /* 0x000fc6000fffe0ff */
[----:B------:R-:W-:Y:S01]  /*3d60*/  IMAD R28, R29, 0x4, R56 ;  /* 0x000000041d1c7824 */ /* 0x000fe200078e0238 */
[----:B------:R-:W-:-:S04]  /*3d70*/  ISETP.GE.AND P0, PT, R55, UR16, PT ;  /* 0x0000001037007c0c */ /* 0x000fc8000bf06270 */
[----:B------:R1:W-:Y:S09]  /*3d80*/  STS [R28], R57 ;  /* 0x000000391c007388 */ /* 0x0003f20000000800 */
[----:B------:R-:W-:Y:S05]  /*3d90*/  @!P0 BRA `(.L_x_29059) ;  /* 0xfffffff8006c8947 */ /* 0x000fea000383ffff */
.L_x_29026:
[----:B------:R-:W-:Y:S05]  /*3da0*/  BSYNC B0 ;  /* 0x0000000000007941 */ /* 0x000fea0003800000 */
.L_x_29025:
[----:B------:R-:W-:Y:S05]  /*3db0*/  @!P6 BRA `(.L_x_29060) ;  /* 0xffffffec0078e947 */ /* 0x000fea000383ffff */
[----:B------:R-:W-:Y:S05]  /*3dc0*/  BRA `(.L_x_28953) ;  /* 0x0000001400107947 */ /* 0x000fea0003800000 */
.L_x_29008:
[----:B0-2---:R-:W-:-:S07]  /*3dd0*/  IMAD.MOV.U32 R31, RZ, RZ, RZ ;  /* 0x000000ffff1f7224 */ /* 0x005fce00078e00ff */
.L_x_29112:
        /* <DEDUP_REMOVED lines=18> */
.L_x_29061:
        /* <DEDUP_REMOVED lines=10> */
.L_x_29062:
        /* <DEDUP_REMOVED lines=8> */
.L_x_29063:
        /* <DEDUP_REMOVED lines=8> */
.L_x_29064:
        /* <DEDUP_REMOVED lines=11> */
.L_x_29065:
        /* <DEDUP_REMOVED lines=11> */
.L_x_29066:
        /* <DEDUP_REMOVED lines=11> */
.L_x_29067:
        /* <DEDUP_REMOVED lines=11> */
.L_x_29068:
        /* <DEDUP_REMOVED lines=10> */
.L_x_29069:
        /* <DEDUP_REMOVED lines=9> */
.L_x_29070:
        /* <DEDUP_REMOVED lines=9> */
.L_x_29071:
        /* <DEDUP_REMOVED lines=9> */
.L_x_29072:
        /* <DEDUP_REMOVED lines=9> */
.L_x_29073:
        /* <DEDUP_REMOVED lines=9> */
.L_x_29074:
        /* <DEDUP_REMOVED lines=9> */
.L_x_29075:
        /* <DEDUP_REMOVED lines=9> */
.L_x_29076:
        /* <DEDUP_REMOVED lines=28> */
.L_x_29111:
[----:B------:R-:W-:Y:S02]  /*49b0*/  IMAD R32, R33, 0x44, R55 ;  /* 0x0000004421207824 */ /* 0x000fe400078e0237 */
[----:B------:R-:W-:-:S04]  /*49c0*/  IMAD.MOV.U32 R56, RZ, RZ, RZ ;  /* 0x000000ffff387224 */ /* 0x000fc800078e00ff */
[----:B------:R-:W0:Y:S01]  /*49d0*/  LDS R32, [R32] ;  /* 0x0000000020207984 */ /* 0x000e220000000800 */
[----:B------:R-:W-:Y:S05]  /*49e0*/  @!P4 BRA `(.L_x_29078) ;  /* 0x000000000010c947 */ /* 0x000fea0003800000 */
[----:B------:R-:W-:-:S03]  /*49f0*/  UMOV UR9, 0xffffffff ;  /* 0xffffffff00097882 */ /* 0x000fc60000000000 */
[----:B------:R-:W-:Y:S05]  /*4a00*/  BRA.DIV UR9, `(.L_x_29079) ;  /* 0x0000001e09387947 */ /* 0x000fea000b800000 */
[----:B0-----:R0:W1:Y:S02]  /*4a10*/  SHFL.IDX PT, R57, R32, R27, R0 ;  /* 0x0000001b20397389 */ /* 0x00106400000e0000 */
.L_x_29216:
[----:B-1----:R-:W-:-:S07]  /*4a20*/  IMAD R56, R34, R57, RZ ;  /* 0x0000003922387224 */ /* 0x002fce00078e02ff */
.L_x_29078:
[----:B------:R-:W-:Y:S05]  /*4a30*/  @!P3 BRA `(.L_x_29080) ;  /* 0x000000000010b947 */ /* 0x000fea0003800000 */
[----:B------:R-:W-:-:S03]  /*4a40*/  UMOV UR9, 0xffffffff ;  /* 0xffffffff00097882 */ /* 0x000fc60000000000 */
[----:B------:R-:W-:Y:S05]  /*4a50*/  BRA.DIV UR9, `(.L_x_29081) ;  /* 0x0000001e09407947 */ /* 0x000fea000b800000 */
[----:B0-----:R0:W1:Y:S02]  /*4a60*/  SHFL.IDX PT, R28, R32, R16, R0 ;  /* 0x00000010201c7389 */ /* 0x00106400000e0000 */
.L_x_29219:
[----:B-1--4-:R-:W-:-:S07]  /*4a70*/  IMAD R56, R35, R28, R56 ;  /* 0x0000001c23387224 */ /* 0x012fce00078e0238 */
.L_x_29080:
[----:B------:R-:W-:Y:S05]  /*4a80*/  @!P2 BRA `(.L_x_29082) ;  /* 0x000000000010a947 */ /* 0x000fea0003800000 */
[----:B------:R-:W-:-:S03]  /*4a90*/  UMOV UR9, 0xffffffff ;  /* 0xffffffff00097882 */ /* 0x000fc60000000000 */
[----:B------:R-:W-:Y:S05]  /*4aa0*/  BRA.DIV UR9, `(.L_x_29083) ;  /* 0x0000001e094c7947 */ /* 0x000fea000b800000 */
[----:B0-----:R0:W1:Y:S02]  /*4ab0*/  SHFL.IDX PT, R28, R32, R15, R0 ;  /* 0x0000000f201c7389 */ /* 0x00106400000e0000 */
.L_x_29222:
[----:B-1----:R-:W-:-:S07]  /*4ac0*/  IMAD R56, R36, R28, R56 ;  /* 0x0000001c24387224 */ /* 0x002fce00078e0238 */
.L_x_29082:
[----:B------:R-:W-:Y:S05]  /*4ad0*/  @!P1 BRA `(.L_x_29084) ;  /* 0x0000000000109947 */ /* 0x000fea0003800000 */
[----:B------:R-:W-:-:S03]  /*4ae0*/  UMOV UR9, 0xffffffff ;  /* 0xffffffff00097882 */ /* 0x000fc60000000000 */
[----:B------:R-:W-:Y:S05]  /*4af0*/  BRA.DIV UR9, `(.L_x_29085) ;  /* 0x0000001e09587947 */ /* 0x000fea000b800000 */
[----:B0-----:R0:W1:Y:S02]  /*4b00*/  SHFL.IDX PT, R28, R32, R14, R0 ;  /* 0x0000000e201c7389 */ /* 0x00106400000e0000 */
.L_x_29225:
[----:B-1----:R-:W-:-:S07]  /*4b10*/  IMAD R56, R37, R28, R56 ;  /* 0x0000001c25387224 */ /* 0x002fce00078e0238 */
.L_x_29084:
[----:B------:R-:W1:Y:S02]  /*4b20*/  LDC R57, c[0x0][0x3ac] ;  /* 0x0000eb00ff397b82 */ /* 0x000e640000000800 */
[----:B-1----:R-:W-:-:S13]  /*4b30*/  ISETP.GE.AND P0, PT, R57, 0x5, PT ;  /* 0x000000053900780c */ /* 0x002fda0003f06270 */
[----:B------:R-:W-:Y:S05]  /*4b40*/  @!P0 BRA `(.L_x_29086) ;  /* 0x0000000000108947 */ /* 0x000fea0003800000 */
[----:B------:R-:W-:-:S03]  /*4b50*/  UMOV UR9, 0xffffffff ;  /* 0xffffffff00097882 */ /* 0x000fc60000000000 */
[----:B------:R-:W-:Y:S05]  /*4b60*/  BRA.DIV UR9, `(.L_x_29087) ;  /* 0x0000001e095c7947 */ /* 0x000fea000b800000 */
[----:B0-----:R0:W1:Y:S02]  /*4b70*/  SHFL.IDX PT, R28, R32, R13, R0 ;  /* 0x0000000d201c7389 */ /* 0x00106400000e0000 */
.L_x_29228:
[----:B-1----:R-:W-:-:S07]  /*4b80*/  IMAD R56, R38, R28, R56 ;  /* 0x0000001c26387224 */ /* 0x002fce00078e0238 */
.L_x_29086:
[----:B------:R-:W-:-:S13]  /*4b90*/  ISETP.GE.AND P0, PT, R57, 0x6, PT ;  /* 0x000000063900780c */ /* 0x000fda0003f06270 */
[----:B------:R-:W-:Y:S05]  /*4ba0*/  @!P0 BRA `(.L_x_29088) ;  /* 0x0000000000108947 */ /* 0x000fea0003800000 */
[----:B------:R-:W-:-:S03]  /*4bb0*/  UMOV UR9, 0xffffffff ;  /* 0xffffffff00097882 */ /* 0x000fc60000000000 */
[----:B------:R-:W-:Y:S05]  /*4bc0*/  BRA.DIV UR9, `(.L_x_29089) ;  /* 0x0000001e09647947 */ /* 0x000fea000b800000 */
[----:B0-----:R0:W1:Y:S02]  /*4bd0*/  SHFL.IDX PT, R28, R32, R12, R0 ;  /* 0x0000000c201c7389 */ /* 0x00106400000e0000 */
.L_x_29231:
[----:B-1----:R-:W-:-:S07]  /*4be0*/  IMAD R56, R39, R28, R56 ;  /* 0x0000001c27387224 */ /* 0x002fce00078e0238 */
.L_x_29088:
[----:B------:R-:W-:-:S13]  /*4bf0*/  ISETP.GE.AND P0, PT, R57, 0x7, PT ;  /* 0x000000073900780c */ /* 0x000fda0003f06270 */
[----:B------:R-:W-:Y:S05]  /*4c00*/  @!P0 BRA `(.L_x_29090) ;  /* 0x0000000000108947 */ /* 0x000fea0003800000 */
[----:B------:R-:W-:-:S03]  /*4c10*/  UMOV UR9, 0xffffffff ;  /* 0xffffffff00097882 */ /* 0x000fc60000000000 */
[----:B------:R-:W-:Y:S05]  /*4c20*/  BRA.DIV UR9, `(.L_x_29091) ;  /* 0x0000001e096c7947 */ /* 0x000fea000b800000 */
[----:B0-----:R0:W1:Y:S02]  /*4c30*/  SHFL.IDX PT, R28, R32, R11, R0 ;  /* 0x0000000b201c7389 */ /* 0x00106400000e0000 */
.L_x_29234:
[----:B-1----:R-:W-:-:S07]  /*4c40*/  IMAD R56, R40, R28, R56 ;  /* 0x0000001c28387224 */ /* 0x002fce00078e0238 */
.L_x_29090:
[----:B------:R-:W-:-:S13]  /*4c50*/  ISETP.GE.AND P0, PT, R57, 0x8, PT ;  /* 0x000000083900780c */ /* 0x000fda0003f06270 */
[----:B------:R-:W-:Y:S05]  /*4c60*/  @!P0 BRA `(.L_x_29092) ;  /* 0x0000000000108947 */ /* 0x000fea0003800000 */
[----:B------:R-:W-:-:S03]  /*4c70*/  UMOV UR9, 0xffffffff ;  /* 0xffffffff00097882 */ /* 0x000fc60000000000 */
[----:B------:R-:W-:Y:S05]  /*4c80*/  BRA.DIV UR9, `(.L_x_29093) ;  /* 0x0000001e09747947 */ /* 0x000fea000b800000 */
[----:B0-----:R0:W1:Y:S02]  /*4c90*/  SHFL.IDX PT, R28, R32, R10, R0 ;  /* 0x0000000a201c7389 */ /* 0x00106400000e0000 */
.L_x_29237:
[----:B-1----:R-:W-:-:S07]  /*4ca0*/  IMAD R56, R41, R28, R56 ;  /* 0x0000001c29387224 */ /* 0x002fce00078e0238 */
.L_x_29092:
[----:B------:R-:W-:-:S13]  /*4cb0*/  ISETP.GE.AND P0, PT, R57, 0x9, PT ;  /* 0x000000093900780c */ /* 0x000fda0003f06270 */
[----:B------:R-:W-:Y:S05]  /*4cc0*/  @!P0 BRA `(.L_x_29094) ;  /* 0x0000000000108947 */ /* 0x000fea0003800000 */
[----:B------:R-:W-:-:S03]  /*4cd0*/  UMOV UR9, 0xffffffff ;  /* 0xffffffff00097882 */ /* 0x000fc60000000000 */
[----:B------:R-:W-:Y:S05]  /*4ce0*/  BRA.DIV UR9, `(.L_x_29095) ;  /* 0x0000001e097c7947 */ /* 0x000fea000b800000 */
[----:B0-----:R0:W1:Y:S02]  /*4cf0*/  SHFL.IDX PT, R28, R32, R9, R0 ;  /* 0x00000009201c7389 */ /* 0x00106400000e0000 */
.L_x_29240:
[----:B-1----:R-:W-:-:S07]  /*4d00*/  IMAD R56, R42, R28, R56 ;  /* 0x0000001c2a387224 */ /* 0x002fce00078e0238 */
.L_x_29094:
[----:B------:R-:W-:-:S13]  /*4d10*/  ISETP.GE.AND P0, PT, R57, 0xa, PT ;  /* 0x0000000a3900780c */ /* 0x000fda0003f06270 */
[----:B------:R-:W-:Y:S05]  /*4d20*/  @!P0 BRA `(.L_x_29096) ;  /* 0x0000000000108947 */ /* 0x000fea0003800000 */
[----:B------:R-:W-:-:S03]  /*4d30*/  UMOV UR9, 0xffffffff ;  /* 0xffffffff00097882 */ /* 0x000fc60000000000 */
[----:B------:R-:W-:Y:S05]  /*4d40*/  BRA.DIV UR9, `(.L_x_29097) ;  /* 0x0000001e09847947 */ /* 0x000fea000b800000 */
[----:B0-----:R0:W1:Y:S02]  /*4d50*/  SHFL.IDX PT, R28, R32, R8, R0 ;  /* 0x00000008201c7389 */ /* 0x00106400000e0000 */
.L_x_29243:
[----:B-1----:R-:W-:-:S07]  /*4d60*/  IMAD R56, R43, R28, R56 ;  /* 0x0000001c2b387224 */ /* 0x002fce00078e0238 */
.L_x_29096:
[----:B------:R-:W-:-:S13]  /*4d70*/  ISETP.GE.AND P0, PT, R57, 0xb, PT ;  /* 0x0000000b3900780c */ /* 0x000fda0003f06270 */
[----:B------:R-:W-:Y:S05]  /*4d80*/  @!P0 BRA `(.L_x_29098) ;  /* 0x0000000000108947 */ /* 0x000fea0003800000 */
[----:B------:R-:W-:-:S03]  /*4d90*/  UMOV UR9, 0xffffffff ;  /* 0xffffffff00097882 */ /* 0x000fc60000000000 */
[----:B------:R-:W-:Y:S05]  /*4da0*/  BRA.DIV UR9, `(.L_x_29099) ;  /* 0x0000001e098c7947 */ /* 0x000fea000b800000 */
[----:B0-----:R0:W1:Y:S02]  /*4db0*/  SHFL.IDX PT, R28, R32, R7, R0 ;  /* 0x00000007201c7389 */ /* 0x00106400000e0000 */
.L_x_29246:
[----:B-1----:R-:W-:-:S07]  /*4dc0*/  IMAD R56, R44, R28, R56 ;  /* 0x0000001c2c387224 */ /* 0x002fce00078e0238 */
.L_x_29098:
[----:B------:R-:W-:-:S13]  /*4dd0*/  ISETP.GE.AND P0, PT, R57, 0xc, PT ;  /* 0x0000000c3900780c */ /* 0x000fda0003f06270 */
[----:B------:R-:W-:Y:S05]  /*4de0*/  @!P0 BRA `(.L_x_29100) ;  /* 0x0000000000108947 */ /* 0x000fea0003800000 */
[----:B------:R-:W-:-:S03]  /*4df0*/  UMOV UR9, 0xffffffff ;  /* 0xffffffff00097882 */ /* 0x000fc60000000000 */
[----:B------:R-:W-:Y:S05]  /*4e00*/  BRA.DIV UR9, `(.L_x_29101) ;  /* 0x0000001e09947947 */ /* 0x000fea000b800000 */
[----:B0-----:R0:W1:Y:S02]  /*4e10*/  SHFL.IDX PT, R28, R32, R6, R0 ;  /* 0x00000006201c7389 */ /* 0x00106400000e0000 */
.L_x_29249:
[----:B-1----:R-:W-:-:S07]  /*4e20*/  IMAD R56, R45, R28, R56 ;  /* 0x0000001c2d387224 */ /* 0x002fce00078e0238 */
.L_x_29100:
[----:B------:R-:W-:-:S13]  /*4e30*/  ISETP.GE.AND P0, PT, R57, 0xd, PT ;  /* 0x0000000d3900780c */ /* 0x000fda0003f06270 */
[----:B------:R-:W-:Y:S05]  /*4e40*/  @!P0 BRA `(.L_x_29102) ;  /* 0x0000000000108947 */ /* 0x000fea0003800000 */
[----:B------:R-:W-:-:S03]  /*4e50*/  UMOV UR9, 0xffffffff ;  /* 0xffffffff00097882 */ /* 0x000fc60000000000 */
[----:B------:R-:W-:Y:S05]  /*4e60*/  BRA.DIV UR9, `(.L_x_29103) ;  /* 0x0000001e099c7947 */ /* 0x000fea000b800000 */
[----:B0-----:R0:W1:Y:S02]  /*4e70*/  SHFL.IDX PT, R28, R32, R5, R0 ;  /* 0x00000005201c7389 */ /* 0x00106400000e0000 */
.L_x_29252:
[----:B-1----:R-:W-:-:S07]  /*4e80*/  IMAD R56, R46, R28, R56 ;  /* 0x0000001c2e387224 */ /* 0x002fce00078e0238 */
.L_x_29102:
[----:B------:R-:W-:-:S13]  /*4e90*/  ISETP.GE.AND P0, PT, R57, 0xe, PT ;  /* 0x0000000e3900780c */ /* 0x000fda0003f06270 */
[----:B------:R-:W-:Y:S05]  /*4ea0*/  @!P0 BRA `(.L_x_29104) ;  /* 0x0000000000108947 */ /* 0x000fea0003800000 */
[----:B------:R-:W-:-:S03]  /*4eb0*/  UMOV UR9, 0xffffffff ;  /* 0xffffffff00097882 */ /* 0x000fc60000000000 */
[----:B------:R-:W-:Y:S05]  /*4ec0*/  BRA.DIV UR9, `(.L_x_29105) ;  /* 0x0000001e09a47947 */ /* 0x000fea000b800000 */
[----:B0-----:R0:W1:Y:S02]  /*4ed0*/  SHFL.IDX PT, R28, R32, R4, R0 ;  /* 0x00000004201c7389 */ /* 0x00106400000e0000 */
.L_x_29255:
[----:B-1----:R-:W-:-:S07]  /*4ee0*/  IMAD R56, R47, R28, R56 ;  /* 0x0000001c2f387224 */ /* 0x002fce00078e0238 */
.L_x_29104:
[----:B------:R-:W-:-:S13]  /*4ef0*/  ISETP.GE.AND P0, PT, R57, 0xf, PT ;  /* 0x0000000f3900780c */ /* 0x000fda0003f06270 */
[----:B------:R-:W-:Y:S05]  /*4f00*/  @!P0 BRA `(.L_x_29106) ;  /* 0x0000000000108947 */ /* 0x000fea0003800000 */
[----:B------:R-:W-:-:S03]  /*4f10*/  UMOV UR9, 0xffffffff ;  /* 0xffffffff00097882 */ /* 0x000fc60000000000 */
[----:B------:R-:W-:Y:S05]  /*4f20*/  BRA.DIV UR9, `(.L_x_29107) ;  /* 0x0000001e09ac7947 */ /* 0x000fea000b800000 */
[----:B0-----:R0:W1:Y:S02]  /*4f30*/  SHFL.IDX PT, R28, R32, R3, R0 ;  /* 0x00000003201c7389 */ /* 0x00106400000e0000 */
.L_x_29258:
[----:B-1----:R-:W-:-:S07]  /*4f40*/  IMAD R56, R48, R28, R56 ;  /* 0x0000001c30387224 */ /* 0x002fce00078e0238 */
.L_x_29106:
[----:B------:R-:W-:-:S13]  /*4f50*/  ISETP.GE.AND P0, PT, R57, 0x10, PT ;  /* 0x000000103900780c */ /* 0x000fda0003f06270 */
[----:B------:R-:W-:Y:S05]  /*4f60*/  @!P0 BRA `(.L_x_29108) ;  /* 0x0000000000108947 */ /* 0x000fea0003800000 */
[----:B------:R-:W-:-:S03]  /*4f70*/  UMOV UR9, 0xffffffff ;  /* 0xffffffff00097882 */ /* 0x000fc60000000000 */
[----:B------:R-:W-:Y:S05]  /*4f80*/  BRA.DIV UR9, `(.L_x_29109) ;  /* 0x0000001e09b47947 */ /* 0x000fea000b800000 */
[----:B0-----:R0:W1:Y:S02]  /*4f90*/  SHFL.IDX PT, R28, R32, R2, R0 ;  /* 0x00000002201c7389 */ /* 0x00106400000e0000 */
.L_x_29261:
[----:B-1----:R-:W-:-:S07]  /*4fa0*/  IMAD R56, R49, R28, R56 ;  /* 0x0000001c31387224 */ /* 0x002fce00078e0238 */
.L_x_29108:
[----:B------:R-:W-:-:S07]  /*4fb0*/  IMAD.U32 R28, RZ, RZ, UR11 ;  /* 0x0000000bff1c7e24 */ /* 0x000fce000f8e00ff */
.L_x_29110:
        /* <DEDUP_REMOVED lines=36> */
.L_x_29077:
[----:B------:R-:W-:Y:S05]  /*5200*/  @!P5 BRA `(.L_x_29112) ;  /* 0xffffffe800f4d947 */ /* 0x000fea000383ffff */
.L_x_28953:
        /* <DEDUP_REMOVED lines=41> */
.L_x_29116:
[----:B------:R-:W-:Y:S05]  /*54a0*/  BSYNC.RECONVERGENT B1 ;  /* 0x0000000000017941 */ /* 0x000fea0003800200 */
.L_x_29115:
[----:B------:R-:W-:Y:S05]  /*54b0*/  @!P2 BRA `(.L_x_29114) ;  /* 0x000000000070a947 */ /* 0x000fea0003800000 */
[----:B-1-3--:R-:W1:Y:S01]  /*54c0*/  S2R R29, SR_CgaCtaId ;  /* 0x00000000001d7919 */ /* 0x00ae620000008800 */
[----:B------:R-:W-:-:S04]  /*54d0*/  MOV R28, 0x400 ;  /* 0x00000400001c7802 */ /* 0x000fc80000000f00 */
[----:B------:R-:W-:-:S04]  /*54e0*/  IADD3 R28, PT, PT, R28, 0x680, RZ ;  /* 0x000006801c1c7810 */ /* 0x000fc80007ffe0ff */
[----:B-1----:R-:W-:-:S07]  /*54f0*/  LEA R56, R29, R28, 0x18 ;  /* 0x0000001c1d387211 */ /* 0x002fce00078ec0ff */
.L_x_29117:
        /* <DEDUP_REMOVED lines=24> */
.L_x_29114:
[----:B------:R-:W-:Y:S05]  /*5680*/  BSYNC.RECONVERGENT B0 ;  /* 0x0000000000007941 */ /* 0x000fea0003800200 */
.L_x_29113:
[----:B------:R-:W5:Y:S02]  /*5690*/  LDCU UR9, c[0x0][0x374] ;  /* 0x00006e80ff0977ac */ /* 0x000f640008000800 */
[----:B-----5:R-:W-:Y:S02]  /*56a0*/  UIADD3 UR8, UPT, UPT, UR9, UR8, URZ ;  /* 0x0000000809087290 */ /* 0x020fe4000fffe0ff */
[----:B------:R-:W-:-:S04]  /*56b0*/  USHF.L.U32 UR9, UR9, 0x1, URZ ;  /* 0x0000000109097899 */ /* 0x000fc800080006ff */
[----:B------:R-:W-:-:S09]  /*56c0*/  UISETP.GE.U32.AND UP0, UPT, UR8, UR9, UPT ;  /* 0x000000090800728c */ /* 0x000fd2000bf06070 */
[----:B------:R-:W-:Y:S05]  /*56d0*/  BRA.U !UP0, `(.L_x_29118) ;  /* 0xffffffb908a47547 */ /* 0x000fea000b83ffff */
[----:B------:R-:W-:Y:S05]  /*56e0*/  EXIT ;  /* 0x000000000000794d */ /* 0x000fea0003800000 */
.L_x_28975:
[----:B------:R-:W-:Y:S01]  /*56f0*/  BSSY B2, `(.L_x_29119) ;  /* 0x0000006000027945 */ /* 0x000fe20003800000 */
[----:B------:R-:W-:Y:S02]  /*5700*/  IMAD.MOV.U32 R29, RZ, RZ, R27 ;  /* 0x000000ffff1d7224 */ /* 0x000fe400078e001b */
[----:B------:R-:W-:-:S07]  /*5710*/  IMAD.MOV.U32 R28, RZ, RZ, -0x1 ;  /* 0xffffffffff1c7424 */ /* 0x000fce00078e00ff */
[----:B0-2-4-:R-:W-:Y:S05]  /*5720*/  WARPSYNC.COLLECTIVE R28, `(.L_x_29120) ;  /* 0x000000001c087348 */ /* 0x015fea0003c00000 */
[----:B0-----:R0:W1:Y:S02]  /*5730*/  SHFL.IDX P0, R28, R32, R29, R0 ;  /* 0x0000001d201c7389 */ /* 0x0010640000000000 */
[----:B012-4-:R-:W-:Y:S05]  /*5740*/  ENDCOLLECTIVE ;  /* 0x000000000000791b */ /* 0x017fea0003800000 */
.L_x_29120:
[----:B------:R-:W-:Y:S05]  /*5750*/  BSYNC B2 ;  /* 0x0000000000027941 */ /* 0x000fea0003800000 */
.L_x_29119:
[----:B------:R-:W-:Y:S05]  /*5760*/  BRA `(.L_x_29121) ;  /* 0xffffffcc006c7947 */ /* 0x000fea000383ffff */
.L_x_28977:
[----:B------:R-:W-:Y:S01]  /*5770*/  BSSY B2, `(.L_x_29122) ;  /* 0x0000006000027945 */ /* 0x000fe20003800000 */
[----:B------:R-:W-:Y:S01]  /*5780*/  MOV R29, R16 ;  /* 0x00000010001d7202 */ /* 0x000fe20000000f00 */
[----:B------:R-:W-:-:S07]  /*5790*/  IMAD.MOV.U32 R28, RZ, RZ, -0x1 ;  /* 0xffffffffff1c7424 */ /* 0x000fce00078e00ff */
[----:B0-2-4-:R-:W-:Y:S05]  /*57a0*/  WARPSYNC.COLLECTIVE R28, `(.L_x_29123) ;  /* 0x000000001c087348 */ /* 0x015fea0003c00000 */
[----:B0-----:R0:W1:Y:S02]  /*57b0*/  SHFL.IDX P0, R28, R32, R29, R0 ;  /* 0x0000001d201c7389 */ /* 0x0010640000000000 */
[----:B012-4-:R-:W-:Y:S05]  /*57c0*/  ENDCOLLECTIVE ;  /* 0x000000000000791b */ /* 0x017fea0003800000 */
.L_x_29123:
[----:B------:R-:W-:Y:S05]  /*57d0*/  BSYNC B2 ;  /* 0x0000000000027941 */ /* 0x000fea0003800000 */
.L_x_29122:
[----:B------:R-:W-:Y:S05]  /*57e0*/  BRA `(.L_x_29124) ;  /* 0xffffffcc00607947 */ /* 0x000fea000383ffff */
.L_x_28979:
[----:B------:R-:W-:Y:S01]  /*57f0*/  BSSY B2, `(.L_x_29125) ;  /* 0x0000006000027945 */ /* 0x000fe20003800000 */
[----:B------:R-:W-:Y:S02]  /*5800*/  IMAD.MOV.U32 R29, RZ, RZ, R15 ;  /* 0x000000ffff1d7224 */ /* 0x000fe400078e000f */
[----:B------:R-:W-:-:S07]  /*5810*/  IMAD.MOV.U32 R28, RZ, RZ, -0x1 ;  /* 0xffffffffff1c7424 */ /* 0x000fce00078e00ff */
[----:B0-2-4-:R-:W-:Y:S05]  /*5820*/  WARPSYNC.COLLECTIVE R28, `(.L_x_29126) ;  /* 0x000000001c087348 */ /* 0x015fea0003c00000 */
[----:B0-----:R0:W1:Y:S02]  /*5830*/  SHFL.IDX P0, R28, R32, R29, R0 ;  /* 0x0000001d201c7389 */ /* 0x0010640000000000 */
[----:B012-4-:R-:W-:Y:S05]  /*5840*/  ENDCOLLECTIVE ;  /* 0x000000000000791b */ /* 0x017fea0003800000 */
.L_x_29126:
[----:B------:R-:W-:Y:S05]  /*5850*/  BSYNC B2 ;  /* 0x0000000000027941 */ /* 0x000fea0003800000 */
.L_x_29125:
[----:B------:R-:W-:Y:S05]  /*5860*/  BRA `(.L_x_29127) ;  /* 0xffffffcc00547947 */ /* 0x000fea000383ffff */
.L_x_28981:
[----:B------:R-:W-:Y:S01]  /*5870*/  BSSY B2, `(.L_x_29128) ;  /* 0x0000006000027945 */ /* 0x000fe20003800000 */
[----:B------:R-:W-:Y:S01]  /*5880*/  MOV R29, R14 ;  /* 0x0000000e001d7202 */ /* 0x000fe20000000f00 */
[----:B------:R-:W-:-:S07]  /*5890*/  IMAD.MOV.U32 R28, RZ, RZ, -0x1 ;  /* 0xffffffffff1c7424 */ /* 0x000fce00078e00ff */
[----:B0-2-4-:R-:W-:Y:S05]  /*58a0*/  WARPSYNC.COLLECTIVE R28, `(.L_x_29129) ;  /* 0x000000001c087348 */ /* 0x015fea0003c00000 */
[----:B0-----:R0:W1:Y:S02]  /*58b0*/  SHFL.IDX P0, R28, R32, R29, R0 ;  /* 0x0000001d201c7389 */ /* 0x0010640000000000 */
[----:B012-4-:R-:W-:Y:S05]  /*58c0*/  ENDCOLLECTIVE ;  /* 0x000000000000791b */ /* 0x017fea0003800000 */
.L_x_29129:
[----:B------:R-:W-:Y:S05]  /*58d0*/  BSYNC B2 ;  /* 0x0000000000027941 */ /* 0x000fea0003800000 */
.L_x_29128:
[----:B------:R-:W-:Y:S05]  /*58e0*/  BRA `(.L_x_29130) ;  /* 0xffffffcc00487947 */ /* 0x000fea000383ffff */
.L_x_28983:
[----:B------:R-:W-:Y:S01]  /*58f0*/  BSSY B2, `(.L_x_29131) ;  /* 0x0000006000027945 */ /* 0x000fe20003800000 */
[----:B------:R-:W-:Y:S02]  /*5900*/  IMAD.MOV.U32 R29, RZ, RZ, R13 ;  /* 0x000000ffff1d7224 */ /* 0x000fe400078e000d */
[----:B------:R-:W-:-:S07]  /*5910*/  IMAD.MOV.U32 R28, RZ, RZ, -0x1 ;  /* 0xffffffffff1c7424 */ /* 0x000fce00078e00ff */
[----:B0-2-4-:R-:W-:Y:S05]  /*5920*/  WARPSYNC.COLLECTIVE R28, `(.L_x_29132) ;  /* 0x000000001c087348 */ /* 0x015fea0003c00000 */
[----:B0-----:R0:W1:Y:S02]  /*5930*/  SHFL.IDX P0, R28, R32, R29, R0 ;  /* 0x0000001d201c7389 */ /* 0x0010640000000000 */
[----:B012-4-:R-:W-:Y:S05]  /*5940*/  ENDCOLLECTIVE ;  /* 0x000000000000791b */ /* 0x017fea0003800000 */
.L_x_29132:
[----:B------:R-:W-:Y:S05]  /*5950*/  BSYNC B2 ;  /* 0x0000000000027941 */ /* 0x000fea0003800000 */
.L_x_29131:
[----:B------:R-:W-:Y:S05]  /*5960*/  BRA `(.L_x_29133) ;  /* 0xffffffcc003c7947 */ /* 0x000fea000383ffff */
.L_x_28985:
[----:B------:R-:W-:Y:S01]  /*5970*/  BSSY B2, `(.L_x_29134) ;  /* 0x0000006000027945 */ /* 0x000fe20003800000 */
[----:B------:R-:W-:Y:S01]  /*5980*/  MOV R29, R12 ;  /* 0x0000000c001d7202 */ /* 0x000fe20000000f00 */
[----:B------:R-:W-:-:S07]  /*5990*/  IMAD.MOV.U32 R28, RZ, RZ, -0x1 ;  /* 0xffffffffff1c7424 */ /* 0x000fce00078e00ff */
[----:B0-2-4-:R-:W-:Y:S05]  /*59a0*/  WARPSYNC.COLLECTIVE R28, `(.L_x_29135) ;  /* 0x000000001c087348 */ /* 0x015fea0003c00000 */
[----:B0-----:R0:W1:Y:S02]  /*59b0*/  SHFL.IDX P0, R28, R32, R29, R0 ;  /* 0x0000001d201c7389 */ /* 0x0010640000000000 */
[----:B012-4-:R-:W-:Y:S05]  /*59c0*/  ENDCOLLECTIVE ;  /* 0x000000000000791b */ /* 0x017fea0003800000 */
.L_x_29135:
[----:B------:R-:W-:Y:S05]  /*59d0*/  BSYNC B2 ;  /* 0x0000000000027941 */ /* 0x000fea0003800000 */
.L_x_29134:
[----:B------:R-:W-:Y:S05]  /*59e0*/  BRA `(.L_x_29136) ;  /* 0xffffffcc00387947 */ /* 0x000fea000383ffff */
.L_x_28987:
[----:B------:R-:W-:Y:S01]  /*59f0*/  BSSY B2, `(.L_x_29137) ;  /* 0x0000006000027945 */ /* 0x000fe20003800000 */
[----:B------:R-:W-:Y:S02]  /*5a00*/  IMAD.MOV.U32 R29, RZ, RZ, R11 ;  /* 0x000000ffff1d7224 */ /* 0x000fe400078e000b */
[----:B------:R-:W-:-:S07]  /*5a10*/  IMAD.MOV.U32 R28, RZ, RZ, -0x1 ;  /* 0xffffffffff1c7424 */ /* 0x000fce00078e00ff */
[----:B0-2-4-:R-:W-:Y:S05]  /*5a20*/  WARPSYNC.COLLECTIVE R28, `(.L_x_29138) ;  /* 0x000000001c087348 */ /* 0x015fea0003c00000 */
[----:B0-----:R0:W1:Y:S02]  /*5a30*/  SHFL.IDX P0, R28, R32, R29, R0 ;  /* 0x0000001d201c7389 */ /* 0x0010640000000000 */
[----:B012-4-:R-:W-:Y:S05]  /*5a40*/  ENDCOLLECTIVE ;  /* 0x000000000000791b */ /* 0x017fea0003800000 */
.L_x_29138:
[----:B------:R-:W-:Y:S05]  /*5a50*/  BSYNC B2 ;  /* 0x0000000000027941 */ /* 0x000fea0003800000 */
.L_x_29137:
[----:B------:R-:W-:Y:S05]  /*5a60*/  BRA `(.L_x_29139) ;  /* 0xffffffcc00307947 */ /* 0x000fea000383ffff */
.L_x_28989:
[----:B------:R-:W-:Y:S01]  /*5a70*/  BSSY B2, `(.L_x_29140) ;  /* 0x0000006000027945 */ /* 0x000fe20003800000 */
[----:B------:R-:W-:Y:S01]  /*5a80*/  MOV R29, R10 ;  /* 0x0000000a001d7202 */ /* 0x000fe20000000f00 */
[----:B------:R-:W-:-:S07]  /*5a90*/  IMAD.MOV.U32 R28, RZ, RZ, -0x1 ;  /* 0xffffffffff1c7424 */ /* 0x000fce00078e00ff */
[----:B0-2-4-:R-:W-:Y:S05]  /*5aa0*/  WARPSYNC.COLLECTIVE R28, `(.L_x_29141) ;  /* 0x000000001c087348 */ /* 0x015fea0003c00000 */
[----:B0-----:R0:W1:Y:S02]  /*5ab0*/  SHFL.IDX P0, R28, R32, R29, R0 ;  /* 0x0000001d201c7389 */ /* 0x0010640000000000 */
[----:B012-4-:R-:W-:Y:S05]  /*5ac0*/  ENDCOLLECTIVE ;  /* 0x000000000000791b */ /* 0x017fea0003800000 */
.L_x_29141:
[----:B------:R-:W-:Y:S05]  /*5ad0*/  BSYNC B2 ;  /* 0x0000000000027941 */ /* 0x000fea0003800000 */
.L_x_29140:
[----:B------:R-:W-:Y:S05]  /*5ae0*/  BRA `(.L_x_29142) ;  /* 0xffffffcc00287947 */ /* 0x000fea000383ffff */
.L_x_28991:
[----:B------:R-:W-:Y:S01]  /*5af0*/  BSSY B2, `(.L_x_29143) ;  /* 0x0000006000027945 */ /* 0x000fe20003800000 */
[----:B------:R-:W-:Y:S02]  /*5b00*/  IMAD.MOV.U32 R29, RZ, RZ, R9 ;  /* 0x000000ffff1d7224 */ /* 0x000fe400078e0009 */
[----:B------:R-:W-:-:S07]  /*5b10*/  IMAD.MOV.U32 R28, RZ, RZ, -0x1 ;  /* 0xffffffffff1c7424 */ /* 0x000fce00078e00ff */
[----:B0-2-4-:R-:W-:Y:S05]  /*5b20*/  WARPSYNC.COLLECTIVE R28, `(.L_x_29144) ;  /* 0x000000001c087348 */ /* 0x015fea0003c00000 */
[----:B0-----:R0:W1:Y:S02]  /*5b30*/  SHFL.IDX P0, R28, R32, R29, R0 ;  /* 0x0000001d201c7389 */ /* 0x0010640000000000 */
[----:B012-4-:R-:W-:Y:S05]  /*5b40*/  ENDCOLLECTIVE ;  /* 0x000000000000791b */ /* 0x017fea0003800000 */
.L_x_29144:
[----:B------:R-:W-:Y:S05]  /*5b50*/  BSYNC B2 ;  /* 0x0000000000027941 */ /* 0x000fea0003800000 */
.L_x_29143:
[----:B------:R-:W-:Y:S05]  /*5b60*/  BRA `(.L_x_29145) ;  /* 0xffffffcc00207947 */ /* 0x000fea000383ffff */
.L_x_28993:
[----:B------:R-:W-:Y:S01]  /*5b70*/  BSSY B2, `(.L_x_29146) ;  /* 0x0000006000027945 */ /* 0x000fe20003800000 */
[----:B------:R-:W-:Y:S01]  /*5b80*/  MOV R29, R8 ;  /* 0x00000008001d7202 */ /* 0x000fe20000000f00 */
[----:B------:R-:W-:-:S07]  /*5b90*/  IMAD.MOV.U32 R28, RZ, RZ, -0x1 ;  /* 0xffffffffff1c7424 */ /* 0x000fce00078e00ff */
[----:B0-2-4-:R-:W-:Y:S05]  /*5ba0*/  WARPSYNC.COLLECTIVE R28, `(.L_x_29147) ;  /* 0x000000001c087348 */ /* 0x015fea0003c00000 */
[----:B0-----:R0:W1:Y:S02]  /*5bb0*/  SHFL.IDX P0, R28, R32, R29, R0 ;  /* 0x0000001d201c7389 */ /* 0x0010640000000000 */
[----:B012-4-:R-:W-:Y:S05]  /*5bc0*/  ENDCOLLECTIVE ;  /* 0x000000000000791b */ /* 0x017fea0003800000 */
.L_x_29147:
[----:B------:R-:W-:Y:S05]  /*5bd0*/  BSYNC B2 ;  /* 0x0000000000027941 */ /* 0x000fea0003800000 */
.L_x_29146:
[----:B------:R-:W-:Y:S05]  /*5be0*/  BRA `(.L_x_29148) ;  /* 0xffffffcc00187947 */ /* 0x000fea000383ffff */
.L_x_28995:
[----:B------:R-:W-:Y:S01]  /*5bf0*/  BSSY B2, `(.L_x_29149) ;  /* 0x0000006000027945 */ /* 0x000fe20003800000 */
[----:B------:R-:W-:Y:S02]  /*5c00*/  IMAD.MOV.U32 R29, RZ, RZ, R7 ;  /* 0x000000ffff1d7224 */ /* 0x000fe400078e0007 */
[----:B------:R-:W-:-:S07]  /*5c10*/  IMAD.MOV.U32 R28, RZ, RZ, -0x1 ;  /* 0xffffffffff1c7424 */ /* 0x000fce00078e00ff */
[----:B0-2-4-:R-:W-:Y:S05]  /*5c20*/  WARPSYNC.COLLECTIVE R28, `(.L_x_29150) ;  /* 0x000000001c087348 */ /* 0x015fea0003c00000 */
[----:B0-----:R0:W1:Y:S02]  /*5c30*/  SHFL.IDX P0, R28, R32, R29, R0 ;  /* 0x0000001d201c7389 */ /* 0x0010640000000000 */
[----:B012-4-:R-:W-:Y:S05]  /*5c40*/  ENDCOLLECTIVE ;  /* 0x000000000000791b */ /* 0x017fea0003800000 */
.L_x_29150:
[----:B------:R-:W-:Y:S05]  /*5c50*/  BSYNC B2 ;  /* 0x0000000000027941 */ /* 0x000fea0003800000 */
.L_x_29149:
[----:B------:R-:W-:Y:S05]  /*5c60*/  BRA `(.L_x_29151) ;  /* 0xffffffcc00107947 */ /* 0x000fea000383ffff */
.L_x_28997:
[----:B------:R-:W-:Y:S01]  /*5c70*/  BSSY B2, `(.L_x_29152) ;  /* 0x0000006000027945 */ /* 0x000fe20003800000 */
[----:B------:R-:W-:Y:S01]  /*5c80*/  MOV R29, R6 ;  /* 0x00000006001d7202 */ /* 0x000fe20000000f00 */
[----:B------:R-:W-:-:S07]  /*5c90*/  IMAD.MOV.U32 R28, RZ, RZ, -0x1 ;  /* 0xffffffffff1c7424 */ /* 0x000fce00078e00ff */
[----:B0-2-4-:R-:W-:Y:S05]  /*5ca0*/  WARPSYNC.COLLECTIVE R28, `(.L_x_29153) ;  /* 0x000000001c087348 */ /* 0x015fea0003c00000 */
[----:B0-----:R0:W1:Y:S02]  /*5cb0*/  SHFL.IDX P0, R28, R32, R29, R0 ;  /* 0x0000001d201c7389 */ /* 0x0010640000000000 */
[----:B012-4-:R-:W-:Y:S05]  /*5cc0*/  ENDCOLLECTIVE ;  /* 0x000000000000791b */ /* 0x017fea0003800000 */
.L_x_29153:
[----:B------:R-:W-:Y:S05]  /*5cd0*/  BSYNC B2 ;  /* 0x0000000000027941 */ /* 0x000fea0003800000 */
.L_x_29152:
[----:B------:R-:W-:Y:S05]  /*5ce0*/  BRA `(.L_x_29154) ;  /* 0xffffffcc00087947 */ /* 0x000fea000383ffff */
.L_x_28999:
[----:B------:R-:W-:Y:S01]  /*5cf0*/  BSSY B2, `(.L_x_29155) ;  /* 0x0000006000027945 */ /* 0x000fe20003800000 */
[----:B------:R-:W-:Y:S02]  /*5d00*/  IMAD.MOV.U32 R29, RZ, RZ, R5 ;  /* 0x000000ffff1d7224 */ /* 0x000fe400078e0005 */
[----:B------:R-:W-:-:S07]  /*5d10*/  IMAD.MOV.U32 R28, RZ, RZ, -0x1 ;  /* 0xffffffffff1c7424 */ /* 0x000fce00078e00ff */
[----:B0-2-4-:R-:W-:Y:S05]  /*5d20*/  WARPSYNC.COLLECTIVE R28, `(.L_x_29156) ;  /* 0x000000001c087348 */ /* 0x015fea0003c00000 */
[----:B0-----:R0:W1:Y:S02]  /*5d30*/  SHFL.IDX P0, R28, R32, R29, R0 ;  /* 0x0000001d201c7389 */ /* 0x0010640000000000 */
[----:B012-4-:R-:W-:Y:S05]  /*5d40*/  ENDCOLLECTIVE ;  /* 0x000000000000791b */ /* 0x017fea0003800000 */
.L_x_29156:
[----:B------:R-:W-:Y:S05]  /*5d50*/  BSYNC B2 ;  /* 0x0000000000027941 */ /* 0x000fea0003800000 */
.L_x_29155:
[----:B------:R-:W-:Y:S05]  /*5d60*/  BRA `(.L_x_29157) ;  /* 0xffffffcc00007947 */ /* 0x000fea000383ffff */
.L_x_29001:
[----:B------:R-:W-:Y:S01]  /*5d70*/  BSSY B2, `(.L_x_29158) ;  /* 0x0000006000027945 */ /* 0x000fe20003800000 */
[----:B------:R-:W-:Y:S01]  /*5d80*/  MOV R29, R4 ;  /* 0x00000004001d7202 */ /* 0x000fe20000000f00 */
[----:B------:R-:W-:-:S07]  /*5d90*/  IMAD.MOV.U32 R28, RZ, RZ, -0x1 ;  /* 0xffffffffff1c7424 */ /* 0x000fce00078e00ff */
[----:B0-2-4-:R-:W-:Y:S05]  /*5da0*/  WARPSYNC.COLLECTIVE R28, `(.L_x_29159) ;  /* 0x000000001c087348 */ /* 0x015fea0003c00000 */
[----:B0-----:R0:W1:Y:S02]  /*5db0*/  SHFL.IDX P0, R28, R32, R29, R0 ;  /* 0x0000001d201c7389 */ /* 0x0010640000000000 */
[----:B012-4-:R-:W-:Y:S05]  /*5dc0*/  ENDCOLLECTIVE ;  /* 0x000000000000791b */ /* 0x017fea0003800000 */
.L_x_29159:
[----:B------:R-:W-:Y:S05]  /*5dd0*/  BSYNC B2 ;  /* 0x0000000000027941 */ /* 0x000fea0003800000 */
.L_x_29158:
[----:B------:R-:W-:Y:S05]  /*5de0*/  BRA `(.L_x_29160) ;  /* 0xffffffc800f87947 */ /* 0x000fea000383ffff */
.L_x_29003:
[----:B------:R-:W-:Y:S01]  /*5df0*/  BSSY B2, `(.L_x_29161) ;  /* 0x0000006000027945 */ /* 0x000fe20003800000 */
[----:B------:R-:W-:Y:S02]  /*5e00*/  IMAD.MOV.U32 R29, RZ, RZ, R3 ;  /* 0x000000ffff1d7224 */ /* 0x000fe400078e0003 */
[----:B------:R-:W-:-:S07]  /*5e10*/  IMAD.MOV.U32 R28, RZ, RZ, -0x1 ;  /* 0xffffffffff1c7424 */ /* 0x000fce00078e00ff */
[----:B0-2-4-:R-:W-:Y:S05]  /*5e20*/  WARPSYNC.COLLECTIVE R28, `(.L_x_29162) ;  /* 0x000000001c087348 */ /* 0x015fea0003c00000 */
[----:B0-----:R0:W1:Y:S02]  /*5e30*/  SHFL.IDX P0, R28, R32, R29, R0 ;  /* 0x0000001d201c7389 */ /* 0x0010640000000000 */
[----:B012-4-:R-:W-:Y:S05]  /*5e40*/  ENDCOLLECTIVE ;  /* 0x000000000000791b */ /* 0x017fea0003800000 */
.L_x_29162:
[----:B------:R-:W-:Y:S05]  /*5e50*/  BSYNC B2 ;  /* 0x0000000000027941 */ /* 0x000fea0003800000 */
.L_x_29161:
[----:B------:R-:W-:Y:S05]  /*5e60*/  BRA `(.L_x_29163) ;  /* 0xffffffc800f07947 */ /* 0x000fea000383ffff */
.L_x_29005:
[----:B------:R-:W-:Y:S01]  /*5e70*/  BSSY B2, `(.L_x_29164) ;  /* 0x0000006000027945 */ /* 0x000fe20003800000 */
[----:B------:R-:W-:Y:S01]  /*5e80*/  MOV R29, R2 ;  /* 0x00000002001d7202 */ /* 0x000fe20000000f00 */
[----:B------:R-:W-:-:S07]  /*5e90*/  IMAD.MOV.U32 R28, RZ, RZ, -0x1 ;  /* 0xffffffffff1c7424 */ /* 0x000fce00078e00ff */
[----:B0-2-4-:R-:W-:Y:S05]  /*5ea0*/  WARPSYNC.COLLECTIVE R28, `(.L_x_29165) ;  /* 0x000000001c087348 */ /* 0x015fea0003c00000 */
[----:B0-----:R0:W1:Y:S02]  /*5eb0*/  SHFL.IDX P0, R28, R32, R29, R0 ;  /* 0x0000001d201c7389 */ /* 0x0010640000000000 */
[----:B012-4-:R-:W-:Y:S05]  /*5ec0*/  ENDCOLLECTIVE ;  /* 0x000000000000791b */ /* 0x017fea0003800000 */
.L_x_29165:
[----:B------:R-:W-:Y:S05]  /*5ed0*/  BSYNC B2 ;  /* 0x0000000000027941 */ /* 0x000fea0003800000 */
.L_x_29164:
[----:B------:R-:W-:Y:S05]  /*5ee0*/  BRA `(.L_x_29166) ;  /* 0xffffffc800e87947 */ /* 0x000fea000383ffff */
.L_x_29028:
[----:B------:R-:W-:Y:S01]  /*5ef0*/  BSSY B1, `(.L_x_29167) ;  /* 0x0000006000017945 */ /* 0x000fe20003800000 */
[----:B------:R-:W-:Y:S02]  /*5f00*/  IMAD.MOV.U32 R29, RZ, RZ, R27 ;  /* 0x000000ffff1d7224 */ /* 0x000fe400078e001b */
[----:B------:R-:W-:-:S07]  /*5f10*/  IMAD.MOV.U32 R28, RZ, RZ, -0x1 ;  /* 0xffffffffff1c7424 */ /* 0x000fce00078e00ff */
[----:B0---4-:R-:W-:Y:S05]  /*5f20*/  WARPSYNC.COLLECTIVE R28, `(.L_x_29168) ;  /* 0x000000001c087348 */ /* 0x011fea0003c00000 */
[----:B0-----:R0:W1:Y:S02]  /*5f30*/  SHFL.IDX P0, R28, R32, R29, R0 ;  /* 0x0000001d201c7389 */ /* 0x0010640000000000 */
[----:B01--4-:R-:W-:Y:S05]  /*5f40*/  ENDCOLLECTIVE ;  /* 0x000000000000791b */ /* 0x013fea0003800000 */
.L_x_29168:
[----:B------:R-:W-:Y:S05]  /*5f50*/  BSYNC B1 ;  /* 0x0000000000017941 */ /* 0x000fea0003800000 */
.L_x_29167:
[----:B------:R-:W-:Y:S05]  /*5f60*/  BRA `(.L_x_29169) ;  /* 0xffffffd800147947 */ /* 0x000fea000383ffff */
.L_x_29030:
[----:B------:R-:W-:Y:S01]  /*5f70*/  BSSY B1, `(.L_x_29170) ;  /* 0x0000006000017945 */ /* 0x000fe20003800000 */
[----:B------:R-:W-:Y:S01]  /*5f80*/  MOV R29, R16 ;  /* 0x00000010001d7202 */ /* 0x000fe20000000f00 */
[----:B------:R-:W-:-:S07]  /*5f90*/  IMAD.MOV.U32 R28, RZ, RZ, -0x1 ;  /* 0xffffffffff1c7424 */ /* 0x000fce00078e00ff */
[----:B0---4-:R-:W-:Y:S05]  /*5fa0*/  WARPSYNC.COLLECTIVE R28, `(.L_x_29171) ;  /* 0x000000001c087348 */ /* 0x011fea0003c00000 */
[----:B0-----:R0:W1:Y:S02]  /*5fb0*/  SHFL.IDX P0, R28, R32, R29, R0 ;  /* 0x0000001d201c7389 */ /* 0x0010640000000000 */
[----:B01--4-:R-:W-:Y:S05]  /*5fc0*/  ENDCOLLECTIVE ;  /* 0x000000000000791b */ /* 0x013fea0003800000 */
.L_x_29171:
[----:B------:R-:W-:Y:S05]  /*5fd0*/  BSYNC B1 ;  /* 0x0000000000017941 */ /* 0x000fea0003800000 */
.L_x_29170:
[----:B------:R-:W-:Y:S05]  /*5fe0*/  BRA `(.L_x_29172) ;  /* 0xffffffd800087947 */ /* 0x000fea000383ffff */
.L_x_29032:
[----:B------:R-:W-:Y:S01]  /*5ff0*/  BSSY B1, `(.L_x_29173) ;  /* 0x0000006000017945 */ /* 0x000fe20003800000 */
[----:B------:R-:W-:Y:S02]  /*6000*/  IMAD.MOV.U32 R29, RZ, RZ, R15 ;  /* 0x000000ffff1d7224 */ /* 0x000fe400078e000f */
[----:B------:R-:W-:-:S07]  /*6010*/  IMAD.MOV.U32 R28, RZ, RZ, -0x1 ;  /* 0xffffffffff1c7424 */ /* 0x000fce00078e00ff */
[----:B0---4-:R-:W-:Y:S05]  /*6020*/  WARPSYNC.COLLECTIVE R28, `(.L_x_29174) ;  /* 0x000000001c087348 */ /* 0x011fea0003c00000 */
[----:B0-----:R0:W1:Y:S02]  /*6030*/  SHFL.IDX P0, R28, R32, R29, R0 ;  /* 0x0000001d201c7389 */ /* 0x0010640000000000 */
[----:B01--4-:R-:W-:Y:S05]  /*6040*/  ENDCOLLECTIVE ;  /* 0x000000000000791b */ /* 0x013fea0003800000 */
.L_x_29174:
[----:B------:R-:W-:Y:S05]  /*6050*/  BSYNC B1 ;  /* 0x0000000000017941 */ /* 0x000fea0003800000 */
.L_x_29173:
[----:B------:R-:W-:Y:S05]  /*6060*/  BRA `(.L_x_29175) ;  /* 0xffffffd400fc7947 */ /* 0x000fea000383ffff */
.L_x_29034:
[----:B------:R-:W-:Y:S01]  /*6070*/  BSSY B1, `(.L_x_29176) ;  /* 0x0000006000017945 */ /* 0x000fe20003800000 */
[----:B------:R-:W-:Y:S01]  /*6080*/  MOV R29, R14 ;  /* 0x0000000e001d7202 */ /* 0x000fe20000000f00 */
[----:B------:R-:W-:-:S07]  /*6090*/  IMAD.MOV.U32 R28, RZ, RZ, -0x1 ;  /* 0xffffffffff1c7424 */ /* 0x000fce00078e00ff */
[----:B0---4-:R-:W-:Y:S05]  /*60a0*/  WARPSYNC.COLLECTIVE R28, `(.L_x_29177) ;  /* 0x000000001c087348 */ /* 0x011fea0003c00000 */
[----:B0-----:R0:W1:Y:S02]  /*60b0*/  SHFL.IDX P0, R28, R32, R29, R0 ;  /* 0x0000001d201c7389 */ /* 0x0010640000000000 */
[----:B01--4-:R-:W-:Y:S05]  /*60c0*/  ENDCOLLECTIVE ;  /* 0x000000000000791b */ /* 0x013fea0003800000 */
.L_x_29177:
[----:B------:R-:W-:Y:S05]  /*60d0*/  BSYNC B1 ;  /* 0x0000000000017941 */ /* 0x000fea0003800000 */
.L_x_29176:
[----:B------:R-:W-:Y:S05]  /*60e0*/  BRA `(.L_x_29178) ;  /* 0xffffffd400f07947 */ /* 0x000fea000383ffff */
.L_x_29036:
[----:B------:R-:W-:Y:S01]  /*60f0*/  BSSY B1, `(.L_x_29179) ;  /* 0x0000006000017945 */ /* 0x000fe20003800000 */
[----:B------:R-:W-:Y:S02]  /*6100*/  IMAD.MOV.U32 R29, RZ, RZ, R13 ;  /* 0x000000ffff1d7224 */ /* 0x000fe400078e000d */
[----:B------:R-:W-:-:S07]  /*6110*/  IMAD.MOV.U32 R28, RZ, RZ, -0x1 ;  /* 0xffffffffff1c7424 */ /* 0x000fce00078e00ff */
[----:B0---4-:R-:W-:Y:S05]  /*6120*/  WARPSYNC.COLLECTIVE R28, `(.L_x_29180) ;  /* 0x000000001c087348 */ /* 0x011fea0003c00000 */
[----:B0-----:R0:W1:Y:S02]  /*6130*/  SHFL.IDX P0, R28, R32, R29, R0 ;  /* 0x0000001d201c7389 */ /* 0x0010640000000000 */
[----:B01--4-:R-:W-:Y:S05]  /*6140*/  ENDCOLLECTIVE ;  /* 0x000000000000791b */ /* 0x013fea0003800000 */
.L_x_29180:
[----:B------:R-:W-:Y:S05]  /*6150*/  BSYNC B1 ;  /* 0x0000000000017941 */ /* 0x000fea0003800000 */
.L_x_29179:
[----:B------:R-:W-:Y:S05]  /*6160*/  BRA `(.L_x_29181) ;  /* 0xffffffd400e47947 */ /* 0x000fea000383ffff */
.L_x_29038:
[----:B------:R-:W-:Y:S01]  /*6170*/  BSSY B1, `(.L_x_29182) ;  /* 0x0000006000017945 */ /* 0x000fe20003800000 */
[----:B------:R-:W-:Y:S01]  /*6180*/  MOV R29, R12 ;  /* 0x0000000c001d7202 */ /* 0x000fe20000000f00 */
[----:B------:R-:W-:-:S07]  /*6190*/  IMAD.MOV.U32 R28, RZ, RZ, -0x1 ;  /* 0xffffffffff1c7424 */ /* 0x000fce00078e00ff */
[----:B0---4-:R-:W-:Y:S05]  /*61a0*/  WARPSYNC.COLLECTIVE R28, `(.L_x_29183) ;  /* 0x000000001c087348 */ /* 0x011fea0003c00000 */
[----:B0-----:R0:W1:Y:S02]  /*61b0*/  SHFL.IDX P0, R28, R32, R29, R0 ;  /* 0x0000001d201c7389 */ /* 0x0010640000000000 */
[----:B01--4-:R-:W-:Y:S05]  /*61c0*/  ENDCOLLECTIVE ;  /* 0x000000000000791b */ /* 0x013fea0003800000 */
.L_x_29183:
[----:B------:R-:W-:Y:S05]  /*61d0*/  BSYNC B1 ;  /* 0x0000000000017941 */ /* 0x000fea0003800000 */
.L_x_29182:
[----:B------:R-:W-:Y:S05]  /*61e0*/  BRA `(.L_x_29184) ;  /* 0xffffffd400e07947 */ /* 0x000fea000383ffff */
.L_x_29040:
[----:B------:R-:W-:Y:S01]  /*61f0*/  BSSY B1, `(.L_x_29185) ;  /* 0x0000006000017945 */ /* 0x000fe20003800000 */
[----:B------:R-:W-:Y:S02]  /*6200*/  IMAD.MOV.U32 R29, RZ, RZ, R11 ;  /* 0x000000ffff1d7224 */ /* 0x000fe400078e000b */
[----:B------:R-:W-:-:S07]  /*6210*/  IMAD.MOV.U32 R28, RZ, RZ, -0x1 ;  /* 0xffffffffff1c7424 */ /* 0x000fce00078e00ff */
[----:B0---4-:R-:W-:Y:S05]  /*6220*/  WARPSYNC.COLLECTIVE R28, `(.L_x_29186) ;  /* 0x000000001c087348 */ /* 0x011fea0003c00000 */
[----:B0-----:R0:W1:Y:S02]  /*6230*/  SHFL.IDX P0, R28, R32, R29, R0 ;  /* 0x0000001d201c7389 */ /* 0x0010640000000000 */
[----:B01--4-:R-:W-:Y:S05]  /*6240*/  ENDCOLLECTIVE ;  /* 0x000000000000791b */ /* 0x013fea0003800000 */
.L_x_29186:
[----:B------:R-:W-:Y:S05]  /*6250*/  BSYNC B1 ;  /* 0x0000000000017941 */ /* 0x000fea0003800000 */
.L_x_29185:
[----:B------:R-:W-:Y:S05]  /*6260*/  BRA `(.L_x_29187) ;  /* 0xffffffd400d87947 */ /* 0x000fea000383ffff */
.L_x_29042:
[----:B------:R-:W-:Y:S01]  /*6270*/  BSSY B1, `(.L_x_29188) ;  /* 0x0000006000017945 */ /* 0x000fe20003800000 */
[----:B------:R-:W-:Y:S01]  /*6280*/  MOV R29, R10 ;  /* 0x0000000a001d7202 */ /* 0x000fe20000000f00 */
[----:B------:R-:W-:-:S07]  /*6290*/  IMAD.MOV.U32 R28, RZ, RZ, -0x1 ;  /* 0xffffffffff1c7424 */ /* 0x000fce00078e00ff */
[----:B0---4-:R-:W-:Y:S05]  /*62a0*/  WARPSYNC.COLLECTIVE R28, `(.L_x_29189) ;  /* 0x000000001c087348 */ /* 0x011fea0003c00000 */
[----:B0-----:R0:W1:Y:S02]  /*62b0*/  SHFL.IDX P0, R28, R32, R29, R0 ;  /* 0x0000001d201c7389 */ /* 0x0010640000000000 */
[----:B01--4-:R-:W-:Y:S05]  /*62c0*/  ENDCOLLECTIVE ;  /* 0x000000000000791b */ /* 0x013fea0003800000 */
.L_x_29189:
[----:B------:R-:W-:Y:S05]  /*62d0*/  BSYNC B1 ;  /* 0x0000000000017941 */ /* 0x000fea0003800000 */
.L_x_29188:
[----:B------:R-:W-:Y:S05]  /*62e0*/  BRA `(.L_x_29190) ;  /* 0xffffffd400d07947 */ /* 0x000fea000383ffff */
.L_x_29044:
[----:B------:R-:W-:Y:S01]  /*62f0*/  BSSY B1, `(.L_x_29191) ;  /* 0x0000006000017945 */ /* 0x000fe20003800000 */
[----:B------:R-:W-:Y:S02]  /*6300*/  IMAD.MOV.U32 R29, RZ, RZ, R9 ;  /* 0x000000ffff1d7224 */ /* 0x000fe400078e0009 */
[----:B------:R-:W-:-:S07]  /*6310*/  IMAD.MOV.U32 R28, RZ, RZ, -0x1 ;  /* 0xffffffffff1c7424 */ /* 0x000fce00078e00ff */
[----:B0---4-:R-:W-:Y:S05]  /*6320*/  WARPSYNC.COLLECTIVE R28, `(.L_x_29192) ;  /* 0x000000001c087348 */ /* 0x011fea0003c00000 */
[----:B0-----:R0:W1:Y:S02]  /*6330*/  SHFL.IDX P0, R28, R32, R29, R0 ;  /* 0x0000001d201c7389 */ /* 0x0010640000000000 */
[----:B01--4-:R-:W-:Y:S05]  /*6340*/  ENDCOLLECTIVE ;  /* 0x000000000000791b */ /* 0x013fea0003800000 */
.L_x_29192:
[----:B------:R-:W-:Y:S05]  /*6350*/  BSYNC B1 ;  /* 0x0000000000017941 */ /* 0x000fea0003800000 */
.L_x_29191:
[----:B------:R-:W-:Y:S05]  /*6360*/  BRA `(.L_x_29193) ;  /* 0xffffffd400c87947 */ /* 0x000fea000383ffff */
.L_x_29046:
[----:B------:R-:W-:Y:S01]  /*6370*/  BSSY B1, `(.L_x_29194) ;  /* 0x0000006000017945 */ /* 0x000fe20003800000 */
[----:B------:R-:W-:Y:S01]  /*6380*/  MOV R29, R8 ;  /* 0x00000008001d7202 */ /* 0x000fe20000000f00 */
[----:B------:R-:W-:-:S07]  /*6390*/  IMAD.MOV.U32 R28, RZ, RZ, -0x1 ;  /* 0xffffffffff1c7424 */ /* 0x000fce00078e00ff */
[----:B0---4-:R-:W-:Y:S05]  /*63a0*/  WARPSYNC.COLLECTIVE R28, `(.L_x_29195) ;  /* 0x000000001c087348 */ /* 0x011fea0003c00000 */
[----:B0-----:R0:W1:Y:S02]  /*63b0*/  SHFL.IDX P0, R28, R32, R29, R0 ;  /* 0x0000001d201c7389 */ /* 0x0010640000000000 */
[----:B01--4-:R-:W-:Y:S05]  /*63c0*/  ENDCOLLECTIVE ;  /* 0x000000000000791b */ /* 0x013fea0003800000 */
.L_x_29195:
[----:B------:R-:W-:Y:S05]  /*63d0*/  BSYNC B1 ;  /* 0x0000000000017941 */ /* 0x000fea0003800000 */
.L_x_29194:
[----:B------:R-:W-:Y:S05]  /*63e0*/  BRA `(.L_x_29196) ;  /* 0xffffffd400c07947 */ /* 0x000fea000383ffff */
.L_x_29048:
[----:B------:R-:W-:Y:S01]  /*63f0*/  BSSY B1, `(.L_x_29197) ;  /* 0x0000006000017945 */ /* 0x000fe20003800000 */
[----:B------:R-:W-:Y:S02]  /*6400*/  IMAD.MOV.U32 R29, RZ, RZ, R7 ;  /* 0x000000ffff1d7224 */ /* 0x000fe400078e0007 */
[----:B------:R-:W-:-:S07]  /*6410*/  IMAD.MOV.U32 R28, RZ, RZ, -0x1 ;  /* 0xffffffffff1c7424 */ /* 0x000fce00078e00ff */
[----:B0---4-:R-:W-:Y:S05]  /*6420*/  WARPSYNC.COLLECTIVE R28, `(.L_x_29198) ;  /* 0x000000001c087348 */ /* 0x011fea0003c00000 */
[----:B0-----:R0:W1:Y:S02]  /*6430*/  SHFL.IDX P0, R28, R32, R29, R0 ;  /* 0x0000001d201c7389 */ /* 0x0010640000000000 */
[----:B01--4-:R-:W-:Y:S05]  /*6440*/  ENDCOLLECTIVE ;  /* 0x000000000000791b */ /* 0x013fea0003800000 */
.L_x_29198:
[----:B------:R-:W-:Y:S05]  /*6450*/  BSYNC B1 ;  /* 0x0000000000017941 */ /* 0x000fea0003800000 */
.L_x_29197:
[----:B------:R-:W-:Y:S05]  /*6460*/  BRA `(.L_x_29199) ;  /* 0xffffffd400b87947 */ /* 0x000fea000383ffff */
.L_x_29050:
[----:B------:R-:W-:Y:S01]  /*6470*/  BSSY B1, `(.L_x_29200) ;  /* 0x0000006000017945 */ /* 0x000fe20003800000 */
[----:B------:R-:W-:Y:S01]  /*6480*/  MOV R29, R6 ;  /* 0x00000006001d7202 */ /* 0x000fe20000000f00 */
[----:B------:R-:W-:-:S07]  /*6490*/  IMAD.MOV.U32 R28, RZ, RZ, -0x1 ;  /* 0xffffffffff1c7424 */ /* 0x000fce00078e00ff */
[----:B0---4-:R-:W-:Y:S05]  /*64a0*/  WARPSYNC.COLLECTIVE R28, `(.L_x_29201) ;  /* 0x000000001c087348 */ /* 0x011fea0003c00000 */
[----:B0-----:R0:W1:Y:S02]  /*64b0*/  SHFL.IDX P0, R28, R32, R29, R0 ;  /* 0x0000001d201c7389 */ /* 0x0010640000000000 */
[----:B01--4-:R-:W-:Y:S05]  /*64c0*/  ENDCOLLECTIVE ;  /* 0x000000000000791b */ /* 0x013fea0003800000 */
.L_x_29201:
[----:B------:R-:W-:Y:S05]  /*64d0*/  BSYNC B1 ;  /* 0x0000000000017941 */ /* 0x000fea0003800000 */
.L_x_29200:
[----:B------:R-:W-:Y:S05]  /*64e0*/  BRA `(.L_x_29202) ;  /* 0xffffffd400b07947 */ /* 0x000fea000383ffff */
.L_x_29052:
[----:B------:R-:W-:Y:S01]  /*64f0*/  BSSY B1, `(.L_x_29203) ;  /* 0x0000006000017945 */ /* 0x000fe20003800000 */
[----:B------:R-:W-:Y:S02]  /*6500*/  IMAD.MOV.U32 R29, RZ, RZ, R5 ;  /* 0x000000ffff1d7224 */ /* 0x000fe400078e0005 */
[----:B------:R-:W-:-:S07]  /*6510*/  IMAD.MOV.U32 R28, RZ, RZ, -0x1 ;  /* 0xffffffffff1c7424 */ /* 0x000fce00078e00ff */
[----:B0---4-:R-:W-:Y:S05]  /*6520*/  WARPSYNC.COLLECTIVE R28, `(.L_x_29204) ;  /* 0x000000001c087348 */ /* 0x011fea0003c00000 */
[----:B0-----:R0:W1:Y:S02]  /*6530*/  SHFL.IDX P0, R28, R32, R29, R0 ;  /* 0x0000001d201c7389 */ /* 0x0010640000000000 */
[----:B01--4-:R-:W-:Y:S05]  /*6540*/  ENDCOLLECTIVE ;  /* 0x000000000000791b */ /* 0x013fea0003800000 */
.L_x_29204:
[----:B------:R-:W-:Y:S05]  /*6550*/  BSYNC B1 ;  /* 0x0000000000017941 */ /* 0x000fea0003800000 */
.L_x_29203:
[----:B------:R-:W-:Y:S05]  /*6560*/  BRA `(.L_x_29205) ;  /* 0xffffffd400a87947 */ /* 0x000fea000383ffff */
.L_x_29054:
[----:B------:R-:W-:Y:S01]  /*6570*/  BSSY B1, `(.L_x_29206) ;  /* 0x0000006000017945 */ /* 0x000fe20003800000 */
[----:B------:R-:W-:Y:S01]  /*6580*/  MOV R29, R4 ;  /* 0x00000004001d7202 */ /* 0x000fe20000000f00 */
[----:B------:R-:W-:-:S07]  /*6590*/  IMAD.MOV.U32 R28, RZ, RZ, -0x1 ;  /* 0xffffffffff1c7424 */ /* 0x000fce00078e00ff */
[----:B0---4-:R-:W-:Y:S05]  /*65a0*/  WARPSYNC.COLLECTIVE R28, `(.L_x_29207) ;  /* 0x000000001c087348 */ /* 0x011fea0003c00000 */
[----:B0-----:R0:W1:Y:S02]  /*65b0*/  SHFL.IDX P0, R28, R32, R29, R0 ;  /* 0x0000001d201c7389 */ /* 0x0010640000000000 */
[----:B01--4-:R-:W-:Y:S05]  /*65c0*/  ENDCOLLECTIVE ;  /* 0x000000000000791b */ /* 0x013fea0003800000 */
.L_x_29207:
[----:B------:R-:W-:Y:S05]  /*65d0*/  BSYNC B1 ;  /* 0x0000000000017941 */ /* 0x000fea0003800000 */
.L_x_29206:
[----:B------:R-:W-:Y:S05]  /*65e0*/  BRA `(.L_x_29208) ;  /* 0xffffffd400a07947 */ /* 0x000fea000383ffff */
.L_x_29056:
[----:B------:R-:W-:Y:S01]  /*65f0*/  BSSY B1, `(.L_x_29209) ;  /* 0x0000006000017945 */ /* 0x000fe20003800000 */
[----:B------:R-:W-:Y:S02]  /*6600*/  IMAD.MOV.U32 R29, RZ, RZ, R3 ;  /* 0x000000ffff1d7224 */ /* 0x000fe400078e0003 */
[----:B------:R-:W-:-:S07]  /*6610*/  IMAD.MOV.U32 R28, RZ, RZ, -0x1 ;  /* 0xffffffffff1c7424 */ /* 0x000fce00078e00ff */
[----:B0---4-:R-:W-:Y:S05]  /*6620*/  WARPSYNC.COLLECTIVE R28, `(.L_x_29210) ;  /* 0x000000001c087348 */ /* 0x011fea0003c00000 */
[----:B0-----:R0:W1:Y:S02]  /*6630*/  SHFL.IDX P0, R28, R32, R29, R0 ;  /* 0x0000001d201c7389 */ /* 0x0010640000000000 */
[----:B01--4-:R-:W-:Y:S05]  /*6640*/  ENDCOLLECTIVE ;  /* 0x000000000000791b */ /* 0x013fea0003800000 */
.L_x_29210:
[----:B------:R-:W-:Y:S05]  /*6650*/  BSYNC B1 ;  /* 0x0000000000017941 */ /* 0x000fea0003800000 */
.L_x_29209:
[----:B------:R-:W-:Y:S05]  /*6660*/  BRA `(.L_x_29211) ;  /* 0xffffffd400987947 */ /* 0x000fea000383ffff */
.L_x_29058:
[----:B------:R-:W-:Y:S01]  /*6670*/  BSSY B1, `(.L_x_29212) ;  /* 0x0000006000017945 */ /* 0x000fe20003800000 */
[----:B------:R-:W-:Y:S01]  /*6680*/  MOV R29, R2 ;  /* 0x00000002001d7202 */ /* 0x000fe20000000f00 */
[----:B------:R-:W-:-:S07]  /*6690*/  IMAD.MOV.U32 R28, RZ, RZ, -0x1 ;  /* 0xffffffffff1c7424 */ /* 0x000fce00078e00ff */
[----:B0---4-:R-:W-:Y:S05]  /*66a0*/  WARPSYNC.COLLECTIVE R28, `(.L_x_29213) ;  /* 0x000000001c087348 */ /* 0x011fea0003c00000 */
[----:B0-----:R0:W1:Y:S02]  /*66b0*/  SHFL.IDX P0, R28, R32, R29, R0 ;  /* 0x0000001d201c7389 */ /* 0x0010640000000000 */
[----:B01--4-:R-:W-:Y:S05]  /*66c0*/  ENDCOLLECTIVE ;  /* 0x000000000000791b */ /* 0x013fea0003800000 */
.L_x_29213:
[----:B------:R-:W-:Y:S05]  /*66d0*/  BSYNC B1 ;  /* 0x0000000000017941 */ /* 0x000fea0003800000 */
.L_x_29212:
[----:B------:R-:W-:Y:S05]  /*66e0*/  BRA `(.L_x_29214) ;  /* 0xffffffd400907947 */ /* 0x000fea000383ffff */
.L_x_29079:
[----:B------:R-:W-:Y:S02]  /*66f0*/  IMAD.MOV.U32 R28, RZ, RZ, -0x1 ;  /* 0xffffffffff1c7424 */ /* 0x000fe400078e00ff */
[----:B------:R-:W-:-:S07]  /*6700*/  IMAD.MOV.U32 R29, RZ, RZ, R27 ;  /* 0x000000ffff1d7224 */ /* 0x000fce00078e001b */
[----:B0---4-:R-:W-:Y:S05]  /*6710*/  WARPSYNC.COLLECTIVE R28, `(.L_x_29215) ;  /* 0x000000001c087348 */ /* 0x011fea0003c00000 */
[----:B0-----:R0:W1:Y:S02]  /*6720*/  SHFL.IDX P0, R28, R32, R29, R0 ;  /* 0x0000001d201c7389 */ /* 0x0010640000000000 */
[----:B01--4-:R-:W-:Y:S05]  /*6730*/  ENDCOLLECTIVE ;  /* 0x000000000000791b */ /* 0x013fea0003800000 */
.L_x_29215:
[----:B------:R-:W-:Y:S01]  /*6740*/  MOV R57, R28 ;  /* 0x0000001c00397202 */ /* 0x000fe20000000f00 */
[----:B------:R-:W-:Y:S06]  /*6750*/  BRA `(.L_x_29216) ;  /* 0xffffffe000b07947 */ /* 0x000fec000383ffff */
.L_x_29081:
[----:B------:R-:W-:Y:S01]  /*6760*/  BSSY B0, `(.L_x_29217) ;  /* 0x0000006000007945 */ /* 0x000fe20003800000 */
[----:B------:R-:W-:Y:S02]  /*6770*/  IMAD.MOV.U32 R29, RZ, RZ, R16 ;  /* 0x000000ffff1d7224 */ /* 0x000fe400078e0010 */
[----:B------:R-:W-:-:S07]  /*6780*/  IMAD.MOV.U32 R28, RZ, RZ, -0x1 ;  /* 0xffffffffff1c7424 */ /* 0x000fce00078e00ff */
[----:B0---4-:R-:W-:Y:S05]  /*6790*/  WARPSYNC.COLLECTIVE R28, `(.L_x_29218) ;  /* 0x000000001c087348 */ /* 0x011fea0003c00000 */
[----:B0-----:R0:W1:Y:S02]  /*67a0*/  SHFL.IDX P0, R28, R32, R29, R0 ;  /* 0x0000001d201c7389 */ /* 0x0010640000000000 */
[----:B01--4-:R-:W-:Y:S05]  /*67b0*/  ENDCOLLECTIVE ;  /* 0x000000000000791b */ /* 0x013fea0003800000 */
.L_x_29218:
[----:B------:R-:W-:Y:S05]  /*67c0*/  BSYNC B0 ;  /* 0x0000000000007941 */ /* 0x000fea0003800000 */
.L_x_29217:
[----:B------:R-:W-:Y:S05]  /*67d0*/  BRA `(.L_x_29219) ;  /* 0xffffffe000a47947 */ /* 0x000fea000383ffff */
.L_x_29083:
[----:B------:R-:W-:Y:S01]  /*67e0*/  BSSY B0, `(.L_x_29220) ;  /* 0x0000006000007945 */ /* 0x000fe20003800000 */
[----:B------:R-:W-:Y:S01]  /*67f0*/  IMAD.MOV.U32 R29, RZ, RZ, R15 ;  /* 0x000000ffff1d7224 */ /* 0x000fe200078e000f */
[----:B------:R-:W-:-:S07]  /*6800*/  MOV R28, 0xffffffff ;  /* 0xffffffff001c7802 */ /* 0x000fce0000000f00 */
[----:B0---4-:R-:W-:Y:S05]  /*6810*/  WARPSYNC.COLLECTIVE R28, `(.L_x_29221) ;  /* 0x000000001c087348 */ /* 0x011fea0003c00000 */
[----:B0-----:R0:W1:Y:S02]  /*6820*/  SHFL.IDX P0, R28, R32, R29, R0 ;  /* 0x0000001d201c7389 */ /* 0x0010640000000000 */
[----:B01--4-:R-:W-:Y:S05]  /*6830*/  ENDCOLLECTIVE ;  /* 0x000000000000791b */ /* 0x013fea0003800000 */
.L_x_29221:
[----:B------:R-:W-:Y:S05]  /*6840*/  BSYNC B0 ;  /* 0x0000000000007941 */ /* 0x000fea0003800000 */
.L_x_29220:
[----:B------:R-:W-:Y:S05]  /*6850*/  BRA `(.L_x_29222) ;  /* 0xffffffe000987947 */ /* 0x000fea000383ffff */
.L_x_29085:
[----:B------:R-:W-:Y:S01]  /*6860*/  BSSY B0, `(.L_x_29223) ;  /* 0x0000006000007945 */ /* 0x000fe20003800000 */
[----:B------:R-:W-:Y:S02]  /*6870*/  IMAD.MOV.U32 R29, RZ, RZ, R14 ;  /* 0x000000ffff1d7224 */ /* 0x000fe400078e000e */
[----:B------:R-:W-:-:S07]  /*6880*/  IMAD.MOV.U32 R28, RZ, RZ, -0x1 ;  /* 0xffffffffff1c7424 */ /* 0x000fce00078e00ff */
[----:B0---4-:R-:W-:Y:S05]  /*6890*/  WARPSYNC.COLLECTIVE R28, `(.L_x_29224) ;  /* 0x000000001c087348 */ /* 0x011fea0003c00000 */
[----:B0-----:R0:W1:Y:S02]  /*68a0*/  SHFL.IDX P0, R28, R32, R29, R0 ;  /* 0x0000001d201c7389 */ /* 0x0010640000000000 */
[----:B01--4-:R-:W-:Y:S05]  /*68b0*/  ENDCOLLECTIVE ;  /* 0x000000000000791b */ /* 0x013fea0003800000 */
.L_x_29224:
[----:B------:R-:W-:Y:S05]  /*68c0*/  BSYNC B0 ;  /* 0x0000000000007941 */ /* 0x000fea0003800000 */
.L_x_29223:
[----:B------:R-:W-:Y:S05]  /*68d0*/  BRA `(.L_x_29225) ;  /* 0xffffffe0008c7947 */ /* 0x000fea000383ffff */
.L_x_29087:
[----:B------:R-:W-:Y:S01]  /*68e0*/  BSSY B0, `(.L_x_29226) ;  /* 0x0000006000007945 */ /* 0x000fe20003800000 */
[----:B------:R-:W-:Y:S01]  /*68f0*/  IMAD.MOV.U32 R29, RZ, RZ, R13 ;  /* 0x000000ffff1d7224 */ /* 0x000fe200078e000d */
[----:B------:R-:W-:-:S07]  /*6900*/  MOV R28, 0xffffffff ;  /* 0xffffffff001c7802 */ /* 0x000fce0000000f00 */
[----:B0---4-:R-:W-:Y:S05]  /*6910*/  WARPSYNC.COLLECTIVE R28, `(.L_x_29227) ;  /* 0x000000001c087348 */ /* 0x011fea0003c00000 */
[----:B0-----:R0:W1:Y:S02]  /*6920*/  SHFL.IDX P0, R28, R32, R29, R0 ;  /* 0x0000001d201c7389 */ /* 0x0010640000000000 */
[----:B01--4-:R-:W-:Y:S05]  /*6930*/  ENDCOLLECTIVE ;  /* 0x000000000000791b */ /* 0x013fea0003800000 */
.L_x_29227:
[----:B------:R-:W-:Y:S05]  /*6940*/  BSYNC B0 ;  /* 0x0000000000007941 */ /* 0x000fea0003800000 */
.L_x_29226:
[----:B------:R-:W-:Y:S05]  /*6950*/  BRA `(.L_x_29228) ;  /* 0xffffffe000887947 */ /* 0x000fea000383ffff */
.L_x_29089:
[----:B------:R-:W-:Y:S01]  /*6960*/  BSSY B0, `(.L_x_29229) ;  /* 0x0000006000007945 */ /* 0x000fe20003800000 */
[----:B------:R-:W-:Y:S02]  /*6970*/  IMAD.MOV.U32 R29, RZ, RZ, R12 ;  /* 0x000000ffff1d7224 */ /* 0x000fe400078e000c */
[----:B------:R-:W-:-:S07]  /*6980*/  IMAD.MOV.U32 R28, RZ, RZ, -0x1 ;  /* 0xffffffffff1c7424 */ /* 0x000fce00078e00ff */
[----:B0---4-:R-:W-:Y:S05]  /*6990*/  WARPSYNC.COLLECTIVE R28, `(.L_x_29230) ;  /* 0x000000001c087348 */ /* 0x011fea0003c00000 */
[----:B0-----:R0:W1:Y:S02]  /*69a0*/  SHFL.IDX P0, R28, R32, R29, R0 ;  /* 0x0000001d201c7389 */ /* 0x0010640000000000 */
[----:B01--4-:R-:W-:Y:S05]  /*69b0*/  ENDCOLLECTIVE ;  /* 0x000000000000791b */ /* 0x013fea0003800000 */
.L_x_29230:
[----:B------:R-:W-:Y:S05]  /*69c0*/  BSYNC B0 ;  /* 0x0000000000007941 */ /* 0x000fea0003800000 */
.L_x_29229:
[----:B------:R-:W-:Y:S05]  /*69d0*/  BRA `(.L_x_29231) ;  /* 0xffffffe000807947 */ /* 0x000fea000383ffff */
.L_x_29091:
[----:B------:R-:W-:Y:S01]  /*69e0*/  BSSY B0, `(.L_x_29232) ;  /* 0x0000006000007945 */ /* 0x000fe20003800000 */
[----:B------:R-:W-:Y:S01]  /*69f0*/  IMAD.MOV.U32 R29, RZ, RZ, R11 ;  /* 0x000000ffff1d7224 */ /* 0x000fe200078e000b */
[----:B------:R-:W-:-:S07]  /*6a00*/  MOV R28, 0xffffffff ;  /* 0xffffffff001c7802 */ /* 0x000fce0000000f00 */
[----:B0---4-:R-:W-:Y:S05]  /*6a10*/  WARPSYNC.COLLECTIVE R28, `(.L_x_29233) ;  /* 0x000000001c087348 */ /* 0x011fea0003c00000 */
[----:B0-----:R0:W1:Y:S02]  /*6a20*/  SHFL.IDX P0, R28, R32, R29, R0 ;  /* 0x0000001d201c7389 */ /* 0x0010640000000000 */
[----:B01--4-:R-:W-:Y:S05]  /*6a30*/  ENDCOLLECTIVE ;  /* 0x000000000000791b */ /* 0x013fea0003800000 */
.L_x_29233:
[----:B------:R-:W-:Y:S05]  /*6a40*/  BSYNC B0 ;  /* 0x0000000000007941 */ /* 0x000fea0003800000 */
.L_x_29232:
[----:B------:R-:W-:Y:S05]  /*6a50*/  BRA `(.L_x_29234) ;  /* 0xffffffe000787947 */ /* 0x000fea000383ffff */
.L_x_29093:
[----:B------:R-:W-:Y:S01]  /*6a60*/  BSSY B0, `(.L_x_29235) ;  /* 0x0000006000007945 */ /* 0x000fe20003800000 */
[----:B------:R-:W-:Y:S02]  /*6a70*/  IMAD.MOV.U32 R29, RZ, RZ, R10 ;  /* 0x000000ffff1d7224 */ /* 0x000fe400078e000a */
[----:B------:R-:W-:-:S07]  /*6a80*/  IMAD.MOV.U32 R28, RZ, RZ, -0x1 ;  /* 0xffffffffff1c7424 */ /* 0x000fce00078e00ff */
[----:B0---4-:R-:W-:Y:S05]  /*6a90*/  WARPSYNC.COLLECTIVE R28, `(.L_x_29236) ;  /* 0x000000001c087348 */ /* 0x011fea0003c00000 */
[----:B0-----:R0:W1:Y:S02]  /*6aa0*/  SHFL.IDX P0, R28, R32, R29, R0 ;  /* 0x0000001d201c7389 */ /* 0x0010640000000000 */
[----:B01--4-:R-:W-:Y:S05]  /*6ab0*/  ENDCOLLECTIVE ;  /* 0x000000000000791b */ /* 0x013fea0003800000 */
.L_x_29236:
[----:B------:R-:W-:Y:S05]  /*6ac0*/  BSYNC B0 ;  /* 0x0000000000007941 */ /* 0x000fea0003800000 */
.L_x_29235:
[----:B------:R-:W-:Y:S05]  /*6ad0*/  BRA `(.L_x_29237) ;  /* 0xffffffe000707947 */ /* 0x000fea000383ffff */
.L_x_29095:
[----:B------:R-:W-:Y:S01]  /*6ae0*/  BSSY B0, `(.L_x_29238) ;  /* 0x0000006000007945 */ /* 0x000fe20003800000 */
[----:B------:R-:W-:Y:S01]  /*6af0*/  IMAD.MOV.U32 R29, RZ, RZ, R9 ;  /* 0x000000ffff1d7224 */ /* 0x000fe200078e0009 */
[----:B------:R-:W-:-:S07]  /*6b00*/  MOV R28, 0xffffffff ;  /* 0xffffffff001c7802 */ /* 0x000fce0000000f00 */
[----:B0---4-:R-:W-:Y:S05]  /*6b10*/  WARPSYNC.COLLECTIVE R28, `(.L_x_29239) ;  /* 0x000000001c087348 */ /* 0x011fea0003c00000 */
[----:B0-----:R0:W1:Y:S02]  /*6b20*/  SHFL.IDX P0, R28, R32, R29, R0 ;  /* 0x0000001d201c7389 */ /* 0x0010640000000000 */
[----:B01--4-:R-:W-:Y:S05]  /*6b30*/  ENDCOLLECTIVE ;  /* 0x000000000000791b */ /* 0x013fea0003800000 */
.L_x_29239:
[----:B------:R-:W-:Y:S05]  /*6b40*/  BSYNC B0 ;  /* 0x0000000000007941 */ /* 0x000fea0003800000 */
.L_x_29238:
[----:B------:R-:W-:Y:S05]  /*6b50*/  BRA `(.L_x_29240) ;  /* 0xffffffe000687947 */ /* 0x000fea000383ffff */
.L_x_29097:
[----:B------:R-:W-:Y:S01]  /*6b60*/  BSSY B0, `(.L_x_29241) ;  /* 0x0000006000007945 */ /* 0x000fe20003800000 */
[----:B------:R-:W-:Y:S02]  /*6b70*/  IMAD.MOV.U32 R29, RZ, RZ, R8 ;  /* 0x000000ffff1d7224 */ /* 0x000fe400078e0008 */
[----:B------:R-:W-:-:S07]  /*6b80*/  IMAD.MOV.U32 R28, RZ, RZ, -0x1 ;  /* 0xffffffffff1c7424 */ /* 0x000fce00078e00ff */
[----:B0---4-:R-:W-:Y:S05]  /*6b90*/  WARPSYNC.COLLECTIVE R28, `(.L_x_29242) ;  /* 0x000000001c087348 */ /* 0x011fea0003c00000 */
[----:B0-----:R0:W1:Y:S02]  /*6ba0*/  SHFL.IDX P0, R28, R32, R29, R0 ;  /* 0x0000001d201c7389 */ /* 0x0010640000000000 */
[----:B01--4-:R-:W-:Y:S05]  /*6bb0*/  ENDCOLLECTIVE ;  /* 0x000000000000791b */ /* 0x013fea0003800000 */
.L_x_29242:
[----:B------:R-:W-:Y:S05]  /*6bc0*/  BSYNC B0 ;  /* 0x0000000000007941 */ /* 0x000fea0003800000 */
.L_x_29241:
[----:B------:R-:W-:Y:S05]  /*6bd0*/  BRA `(.L_x_29243) ;  /* 0xffffffe000607947 */ /* 0x000fea000383ffff */
.L_x_29099:
[----:B------:R-:W-:Y:S01]  /*6be0*/  BSSY B0, `(.L_x_29244) ;  /* 0x0000006000007945 */ /* 0x000fe20003800000 */
[----:B------:R-:W-:Y:S01]  /*6bf0*/  IMAD.MOV.U32 R29, RZ, RZ, R7 ;  /* 0x000000ffff1d7224 */ /* 0x000fe200078e0007 */
[----:B------:R-:W-:-:S07]  /*6c00*/  MOV R28, 0xffffffff ;  /* 0xffffffff001c7802 */ /* 0x000fce0000000f00 */
[----:B0---4-:R-:W-:Y:S05]  /*6c10*/  WARPSYNC.COLLECTIVE R28, `(.L_x_29245) ;  /* 0x000000001c087348 */ /* 0x011fea0003c00000 */
[----:B0-----:R0:W1:Y:S02]  /*6c20*/  SHFL.IDX P0, R28, R32, R29, R0 ;  /* 0x0000001d201c7389 */ /* 0x0010640000000000 */
[----:B01--4-:R-:W-:Y:S05]  /*6c30*/  ENDCOLLECTIVE ;  /* 0x000000000000791b */ /* 0x013fea0003800000 */
.L_x_29245:
[----:B------:R-:W-:Y:S05]  /*6c40*/  BSYNC B0 ;  /* 0x0000000000007941 */ /* 0x000fea0003800000 */
.L_x_29244:
[----:B------:R-:W-:Y:S05]  /*6c50*/  BRA `(.L_x_29246) ;  /* 0xffffffe000587947 */ /* 0x000fea000383ffff */
.L_x_29101:
[----:B------:R-:W-:Y:S01]  /*6c60*/  BSSY B0, `(.L_x_29247) ;  /* 0x0000006000007945 */ /* 0x000fe20003800000 */
[----:B------:R-:W-:Y:S02]  /*6c70*/  IMAD.MOV.U32 R29, RZ, RZ, R6 ;  /* 0x000000ffff1d7224 */ /* 0x000fe400078e0006 */
[----:B------:R-:W-:-:S07]  /*6c80*/  IMAD.MOV.U32 R28, RZ, RZ, -0x1 ;  /* 0xffffffffff1c7424 */ /* 0x000fce00078e00ff */
[----:B0---4-:R-:W-:Y:S05]  /*6c90*/  WARPSYNC.COLLECTIVE R28, `(.L_x_29248) ;  /* 0x000000001c087348 */ /* 0x011fea0003c00000 */
[----:B0-----:R0:W1:Y:S02]  /*6ca0*/  SHFL.IDX P0, R28, R32, R29, R0 ;  /* 0x0000001d201c7389 */ /* 0x0010640000000000 */
[----:B01--4-:R-:W-:Y:S05]  /*6cb0*/  ENDCOLLECTIVE ;  /* 0x000000000000791b */ /* 0x013fea0003800000 */
.L_x_29248:
[----:B------:R-:W-:Y:S05]  /*6cc0*/  BSYNC B0 ;  /* 0x0000000000007941 */ /* 0x000fea0003800000 */
.L_x_29247:
[----:B------:R-:W-:Y:S05]  /*6cd0*/  BRA `(.L_x_29249) ;  /* 0xffffffe000507947 */ /* 0x000fea000383ffff */
.L_x_29103:
[----:B------:R-:W-:Y:S01]  /*6ce0*/  BSSY B0, `(.L_x_29250) ;  /* 0x0000006000007945 */ /* 0x000fe20003800000 */
[----:B------:R-:W-:Y:S01]  /*6cf0*/  IMAD.MOV.U32 R29, RZ, RZ, R5 ;  /* 0x000000ffff1d7224 */ /* 0x000fe200078e0005 */
[----:B------:R-:W-:-:S07]  /*6d00*/  MOV R28, 0xffffffff ;  /* 0xffffffff001c7802 */ /* 0x000fce0000000f00 */
[----:B0---4-:R-:W-:Y:S05]  /*6d10*/  WARPSYNC.COLLECTIVE R28, `(.L_x_29251) ;  /* 0x000000001c087348 */ /* 0x011fea0003c00000 */
[----:B0-----:R0:W1:Y:S02]  /*6d20*/  SHFL.IDX P0, R28, R32, R29, R0 ;  /* 0x0000001d201c7389 */ /* 0x0010640000000000 */
[----:B01--4-:R-:W-:Y:S05]  /*6d30*/  ENDCOLLECTIVE ;  /* 0x000000000000791b */ /* 0x013fea0003800000 */
.L_x_29251:
[----:B------:R-:W-:Y:S05]  /*6d40*/  BSYNC B0 ;  /* 0x0000000000007941 */ /* 0x000fea0003800000 */
.L_x_29250:
[----:B------:R-:W-:Y:S05]  /*6d50*/  BRA `(.L_x_29252) ;  /* 0xffffffe000487947 */ /* 0x000fea000383ffff */
.L_x_29105:
[----:B------:R-:W-:Y:S01]  /*6d60*/  BSSY B0, `(.L_x_29253) ;  /* 0x0000006000007945 */ /* 0x000fe20003800000 */
[----:B------:R-:W-:Y:S02]  /*6d70*/  IMAD.MOV.U32 R29, RZ, RZ, R4 ;  /* 0x000000ffff1d7224 */ /* 0x000fe400078e0004 */
[----:B------:R-:W-:-:S07]  /*6d80*/  IMAD.MOV.U32 R28, RZ, RZ, -0x1 ;  /* 0xffffffffff1c7424 */ /* 0x000fce00078e00ff */
[----:B0---4-:R-:W-:Y:S05]  /*6d90*/  WARPSYNC.COLLECTIVE R28, `(.L_x_29254) ;  /* 0x000000001c087348 */ /* 0x011fea0003c00000 */
[----:B0-----:R0:W1:Y:S02]  /*6da0*/  SHFL.IDX P0, R28, R32, R29, R0 ;  /* 0x0000001d201c7389 */ /* 0x0010640000000000 */
[----:B01--4-:R-:W-:Y:S05]  /*6db0*/  ENDCOLLECTIVE ;  /* 0x000000000000791b */ /* 0x013fea0003800000 */
.L_x_29254:
[----:B------:R-:W-:Y:S05]  /*6dc0*/  BSYNC B0 ;  /* 0x0000000000007941 */ /* 0x000fea0003800000 */
.L_x_29253:
[----:B------:R-:W-:Y:S05]  /*6dd0*/  BRA `(.L_x_29255) ;  /* 0xffffffe000407947 */ /* 0x000fea000383ffff */
.L_x_29107:
[----:B------:R-:W-:Y:S01]  /*6de0*/  BSSY B0, `(.L_x_29256) ;  /* 0x0000006000007945 */ /* 0x000fe20003800000 */
[----:B------:R-:W-:Y:S01]  /*6df0*/  IMAD.MOV.U32 R29, RZ, RZ, R3 ;  /* 0x000000ffff1d7224 */ /* 0x000fe200078e0003 */
[----:B------:R-:W-:-:S07]  /*6e00*/  MOV R28, 0xffffffff ;  /* 0xffffffff001c7802 */ /* 0x000fce0000000f00 */
[----:B0---4-:R-:W-:Y:S05]  /*6e10*/  WARPSYNC.COLLECTIVE R28, `(.L_x_29257) ;  /* 0x000000001c087348 */ /* 0x011fea0003c00000 */
[----:B0-----:R0:W1:Y:S02]  /*6e20*/  SHFL.IDX P0, R28, R32, R29, R0 ;  /* 0x0000001d201c7389 */ /* 0x0010640000000000 */
[----:B01--4-:R-:W-:Y:S05]  /*6e30*/  ENDCOLLECTIVE ;  /* 0x000000000000791b */ /* 0x013fea0003800000 */
.L_x_29257:
[----:B------:R-:W-:Y:S05]  /*6e40*/  BSYNC B0 ;  /* 0x0000000000007941 */ /* 0x000fea0003800000 */
.L_x_29256:
[----:B------:R-:W-:Y:S05]  /*6e50*/  BRA `(.L_x_29258) ;  /* 0xffffffe000387947 */ /* 0x000fea000383ffff */
.L_x_29109:
[----:B------:R-:W-:Y:S01]  /*6e60*/  BSSY B0, `(.L_x_29259) ;  /* 0x0000006000007945 */ /* 0x000fe20003800000 */
[----:B------:R-:W-:Y:S02]  /*6e70*/  IMAD.MOV.U32 R29, RZ, RZ, R2 ;  /* 0x000000ffff1d7224 */ /* 0x000fe400078e0002 */
[----:B------:R-:W-:-:S07]  /*6e80*/  IMAD.MOV.U32 R28, RZ, RZ, -0x1 ;  /* 0xffffffffff1c7424 */ /* 0x000fce00078e00ff */
[----:B0---4-:R-:W-:Y:S05]  /*6e90*/  WARPSYNC.COLLECTIVE R28, `(.L_x_29260) ;  /* 0x000000001c087348 */ /* 0x011fea0003c00000 */
[----:B0-----:R0:W1:Y:S02]  /*6ea0*/  SHFL.IDX P0, R28, R32, R29, R0 ;  /* 0x0000001d201c7389 */ /* 0x0010640000000000 */
[----:B01--4-:R-:W-:Y:S05]  /*6eb0*/  ENDCOLLECTIVE ;  /* 0x000000000000791b */ /* 0x013fea0003800000 */
.L_x_29260:
[----:B------:R-:W-:Y:S05]  /*6ec0*/  BSYNC B0 ;  /* 0x0000000000007941 */ /* 0x000fea0003800000 */
.L_x_29259:
[----:B------:R-:W-:Y:S05]  /*6ed0*/  BRA `(.L_x_29261) ;  /* 0xffffffe000307947 */ /* 0x000fea000383ffff */
.L_x_29262:
        /* <DEDUP_REMOVED lines=10> */
.L_x_58502:


//--------------------- .text._Z9cuda_gemmIiLi256ELi2ELi1ELi128ELi16ELi16ELi32ELi0ELi1EEviiiPT_S1_S1_ii --------------------------
	.section	.text._Z9cuda_gemmIiLi256ELi2ELi1ELi128ELi16ELi16ELi32ELi0ELi1EEviiiPT_S1_S1_ii,"ax",@progbits
	.align	128
        .global         _Z9cuda_gemmIiLi256ELi2ELi1ELi128ELi16ELi16ELi32ELi0ELi1EEviiiPT_S1_S1_ii
        .type           _Z9cuda_gemmIiLi256ELi2ELi1ELi128ELi16ELi16ELi32ELi0ELi1EEviiiPT_S1_S1_ii,@function
        .size           _Z9cuda_gemmIiLi256ELi2ELi1ELi128ELi16ELi16ELi32ELi0ELi1EEviiiPT_S1_S1_ii,(.L_x_58503 - _Z9cuda_gemmIiLi256ELi2ELi1ELi128ELi16ELi16ELi32ELi0ELi1EEviiiPT_S1_S1_ii)
        .other          _Z9cuda_gemmIiLi256ELi2ELi1ELi128ELi16ELi16ELi32ELi0ELi1EEviiiPT_S1_S1_ii,@"STO_CUDA_ENTRY STV_DEFAULT"
_Z9cuda_gemmIiLi256ELi2ELi1ELi128ELi16ELi16ELi32ELi0ELi1EEviiiPT_S1_S1_ii:
.text._Z9cuda_gemmIiLi256ELi2ELi1ELi128ELi16ELi16ELi32ELi0ELi1EEviiiPT_S1_S1_ii:
        /* <DEDUP_REMOVED lines=44> */
.L_x_29265:
        /* <DEDUP_REMOVED lines=12> */
.L_x_29264:
[----:B------:R-:W-:Y:S05]  /*0380*/  BSYNC.RECONVERGENT B0 ;  /* 0x0000000000007941 */ /* 0x000fea0003800200 */
.L_x_29263:
[----:B------:R-:W-:Y:S04]  /*0390*/  BSSY.RECONVERGENT B0, `(.L_x_29266) ;  /* 0x000002c000007945 */ /* 0x000fe80003800200 */
[----:B------:R-:W-:Y:S05]  /*03a0*/  @!P2 BRA `(.L_x_29267) ;  /* 0x0000000000a8a947 */ /* 0x000fea0003800000 */
[----:B------:R-:W2:Y:S01]  /*03b0*/  S2R R9, SR_CgaCtaId ;  /* 0x0000000000097919 */ /* 0x000ea20000008800 */
[----:B-1----:R-:W1:Y:S01]  /*03c0*/  LDC.64 R4, c[0x0][0x398] ;  /* 0x0000e600ff047b82 */ /* 0x002e620000000a00 */
[----:B------:R-:W-:-:S04]  /*03d0*/  MOV R8, 0x400 ;  /* 0x0000040000087802 */ /* 0x000fc80000000f00 */
[----:B--2---:R-:W-:-:S07]  /*03e0*/  LEA R20, R9, R8, 0x18 ;  /* 0x0000000809147211 */ /* 0x004fce00078ec0ff */
.L_x_29268:
        /* <DEDUP_REMOVED lines=38> */
.L_x_29267:
[----:B------:R-:W-:Y:S05]  /*0650*/  BSYNC.RECONVERGENT B0 ;  /* 0x0000000000007941 */ /* 0x000fea0003800200 */
.L_x_29266:
        /* <DEDUP_REMOVED lines=78> */
.L_x_29287:
        /* <DEDUP_REMOVED lines=41> */
.L_x_29272:
[----:B------:R-:W-:Y:S05]  /*0dd0*/  BSYNC.RECONVERGENT B1 ;  /* 0x0000000000017941 */ /* 0x000fea0003800200 */
.L_x_29271:
        /* <DEDUP_REMOVED lines=10> */
.L_x_29275:
        /* <DEDUP_REMOVED lines=27> */
.L_x_29274:
[----:B------:R-:W-:Y:S05]  /*1030*/  BSYNC.RECONVERGENT B1 ;  /* 0x0000000000017941 */ /* 0x000fea0003800200 */
.L_x_29273:
        /* <DEDUP_REMOVED lines=13> */
.L_x_29277:
[----:B------:R-:W-:Y:S05]  /*1110*/  BSYNC.RECONVERGENT B1 ;  /* 0x0000000000017941 */ /* 0x000fea0003800200 */
.L_x_29276:
[----:B------:R-:W-:Y:S05]  /*1120*/  @!P2 BRA `(.L_x_29270) ;  /* 0x000000000038a947 */ /* 0x000fea0003800000 */
[----:B------:R-:W0:Y:S01]  /*1130*/  S2R R29, SR_CgaCtaId ;  /* 0x00000000001d7919 */ /* 0x000e220000008800 */
[----:B-123--:R-:W-:-:S05]  /*1140*/  MOV R28, 0x400 ;  /* 0x00000400001c7802 */ /* 0x00efca0000000f00 */
[----:B------:R-:W-:-:S05]  /*1150*/  VIADD R28, R28, 0x680 ;  /* 0x000006801c1c7836 */ /* 0x000fca0000000000 */
[----:B0-----:R-:W-:-:S07]  /*1160*/  LEA R31, R29, R28, 0x18 ;  /* 0x0000001c1d1f7211 */ /* 0x001fce00078ec0ff */
.L_x_29278:
        /* <DEDUP_REMOVED lines=10> */
.L_x_29270:
[----:B------:R-:W-:Y:S05]  /*1210*/  BSYNC.RECONVERGENT B0 ;  /* 0x0000000000007941 */ /* 0x000fea0003800200 */
.L_x_29269:
        /* <DEDUP_REMOVED lines=35> */
.L_x_29281:
        /* <DEDUP_REMOVED lines=35> */
.L_x_29305:
        /* <DEDUP_REMOVED lines=10> */
.L_x_29279:
        /* <DEDUP_REMOVED lines=43> */
.L_x_29285:
[----:B------:R-:W-:Y:S05]  /*19d0*/  BSYNC.RECONVERGENT B1 ;  /* 0x0000000000017941 */ /* 0x000fea0003800200 */
.L_x_29284:
[----:B------:R-:W-:Y:S05]  /*19e0*/  @!P1 BRA `(.L_x_29283) ;  /* 0x0000000000a89947 */ /* 0x000fea0003800000 */
[----:B--2---:R-:W2:Y:S01]  /*19f0*/  S2R R39, SR_CgaCtaId ;  /* 0x0000000000277919 */ /* 0x004ea20000008800 */
[----:B------:R-:W-:-:S04]  /*1a00*/  MOV R28, 0x400 ;  /* 0x00000400001c7802 */ /* 0x000fc80000000f00 */
[----:B------:R-:W-:-:S04]  /*1a10*/  IADD3 R28, PT, PT, R28, 0x680, RZ ;  /* 0x000006801c1c7810 */ /* 0x000fc80007ffe0ff */
[----:B--2---:R-:W-:-:S07]  /*1a20*/  LEA R39, R39, R28, 0x18 ;  /* 0x0000001c27277211 */ /* 0x004fce00078ec0ff */
.L_x_29286:
        /* <DEDUP_REMOVED lines=38> */
.L_x_29283:
[----:B------:R-:W-:Y:S05]  /*1c90*/  BSYNC.RECONVERGENT B0 ;  /* 0x0000000000007941 */ /* 0x000fea0003800200 */
.L_x_29282:
[C---:B-1234-:R-:W-:Y:S01]  /*1ca0*/  IMAD.SHL.U32 R28, R2.reuse, 0x2, RZ ;  /* 0x00000002021c7824 */ /* 0x05efe200078e00ff */
[----:B------:R-:W-:-:S04]  /*1cb0*/  IADD3 R7, PT, PT, R2, R7, RZ ;  /* 0x0000000702077210 */ /* 0x000fc80007ffe0ff */
[----:B------:R-:W-:-:S13]  /*1cc0*/  ISETP.GE.U32.AND P0, PT, R7, R28, PT ;  /* 0x0000001c0700720c */ /* 0x000fda0003f06070 */
[----:B------:R-:W-:Y:S05]  /*1cd0*/  @!P0 BRA `(.L_x_29287) ;  /* 0xffffffec00988947 */ /* 0x000fea000383ffff */
[----:B------:R-:W-:Y:S05]  /*1ce0*/  EXIT ;  /* 0x000000000000794d */ /* 0x000fea0003800000 */
.L_x_29280:
[----:B------:R-:W-:Y:S01]  /*1cf0*/  BSSY B0, `(.L_x_29288) ;  /* 0x0000007000007945 */ /* 0x000fe20003800000 */
[----:B------:R-:W-:Y:S01]  /*1d00*/  MOV R50, R4 ;  /* 0x0000000400327202 */ /* 0x000fe20000000f00 */
[----:B------:R-:W-:Y:S01]  /*1d10*/  IMAD.MOV.U32 R51, RZ, RZ, 0x101f ;  /* 0x0000101fff337424 */ /* 0x000fe200078e00ff */
[----:B0-----:R-:W-:-:S07]  /*1d20*/  MOV R48, 0xffffffff ;  /* 0xffffffff00307802 */ /* 0x001fce0000000f00 */
[----:B-12---:R-:W-:Y:S05]  /*1d30*/  WARPSYNC.COLLECTIVE R48, `(.L_x_29289) ;  /* 0x0000000030087348 */ /* 0x006fea0003c00000 */
[----:B-1----:R0:W1:Y:S02]  /*1d40*/  SHFL.IDX P1, R52, R49, R50, R51 ;  /* 0x0000003231347389 */ /* 0x0020640000020033 */
[----:B012---:R-:W-:Y:S05]  /*1d50*/  ENDCOLLECTIVE ;  /* 0x000000000000791b */ /* 0x007fea0003800000 */
.L_x_29289:
[----:B------:R-:W-:Y:S05]  /*1d60*/  BSYNC B0 ;  /* 0x0000000000007941 */ /* 0x000fea0003800000 */
.L_x_29288:
[----:B------:R-:W-:Y:S01]  /*1d70*/  MOV R50, R6 ;  /* 0x0000000600327202 */ /* 0x000fe20000000f00 */
[----:B------:R-:W-:Y:S01]  /*1d80*/  IMAD.MOV.U32 R51, RZ, RZ, 0x101f ;  /* 0x0000101fff337424 */ /* 0x000fe200078e00ff */
[----:B------:R-:W-:Y:S01]  /*1d90*/  MOV R48, 0xffffffff ;  /* 0xffffffff00307802 */ /* 0x000fe20000000f00 */
[----:B------:R-:W-:-:S07]  /*1da0*/  IMAD.MOV.U32 R53, RZ, RZ, R52 ;  /* 0x000000ffff357224 */ /* 0x000fce00078e0034 */
[----:B------:R-:W-:Y:S05]  /*1db0*/  WARPSYNC.COLLECTIVE R48, `(.L_x_29290) ;  /* 0x0000000030087348 */ /* 0x000fea0003c00000 */
[----:B------:R0:W1:Y:S02]  /*1dc0*/  SHFL.IDX P1, R52, R49, R50, R51 ;  /* 0x0000003231347389 */ /* 0x0000640000020033 */
[----:B01----:R-:W-:Y:S05]  /*1dd0*/  ENDCOLLECTIVE ;  /* 0x000000000000791b */ /* 0x003fea0003800000 */
.L_x_29290:
[----:B------:R-:W-:Y:S01]  /*1de0*/  MOV R50, R8 ;  /* 0x0000000800327202 */ /* 0x000fe20000000f00 */
[----:B------:R-:W-:Y:S02]  /*1df0*/  IMAD.MOV.U32 R54, RZ, RZ, R52 ;  /* 0x000000ffff367224 */ /* 0x000fe400078e0034 */
[----:B------:R-:W-:-:S04]  /*1e00*/  IMAD R52, R34, R53, RZ ;  /* 0x0000003522347224 */ /* 0x000fc800078e02ff */
[----:B------:R-:W-:-:S07]  /*1e10*/  IMAD R53, R33, R54, R52 ;  /* 0x0000003621357224 */ /* 0x000fce00078e0234 */
[----:B------:R-:W-:Y:S05]  /*1e20*/  WARPSYNC.COLLECTIVE R48, `(.L_x_29291) ;  /* 0x0000000030087348 */ /* 0x000fea0003c00000 */
[----:B------:R0:W1:Y:S02]  /*1e30*/  SHFL.IDX P1, R52, R49, R50, R51 ;  /* 0x0000003231347389 */ /* 0x0000640000020033 */
[----:B01----:R-:W-:Y:S05]  /*1e40*/  ENDCOLLECTIVE ;  /* 0x000000000000791b */ /* 0x003fea0003800000 */
.L_x_29291:
[----:B------:R-:W-:Y:S02]  /*1e50*/  IMAD.MOV.U32 R50, RZ, RZ, R9 ;  /* 0x000000ffff327224 */ /* 0x000fe400078e0009 */
[----:B------:R-:W-:-:S07]  /*1e60*/  IMAD R54, R32, R52, R53 ;  /* 0x0000003420367224 */ /* 0x000fce00078e0235 */
[----:B------:R-:W-:Y:S05]  /*1e70*/  WARPSYNC.COLLECTIVE R48, `(.L_x_29292) ;  /* 0x0000000030087348 */ /* 0x000fea0003c00000 */
[----:B------:R0:W1:Y:S02]  /*1e80*/  SHFL.IDX P1, R52, R49, R50, R51 ;  /* 0x0000003231347389 */ /* 0x0000640000020033 */
[----:B01----:R-:W-:Y:S05]  /*1e90*/  ENDCOLLECTIVE ;  /* 0x000000000000791b */ /* 0x003fea0003800000 */
.L_x_29292:
[----:B------:R-:W-:Y:S01]  /*1ea0*/  MOV R50, R10 ;  /* 0x0000000a00327202 */ /* 0x000fe20000000f00 */
[----:B------:R-:W-:-:S07]  /*1eb0*/  IMAD R53, R31, R52, R54 ;  /* 0x000000341f357224 */ /* 0x000fce00078e0236 */
[----:B------:R-:W-:Y:S05]  /*1ec0*/  WARPSYNC.COLLECTIVE R48, `(.L_x_29293) ;  /* 0x0000000030087348 */ /* 0x000fea0003c00000 */
[----:B------:R0:W1:Y:S02]  /*1ed0*/  SHFL.IDX P1, R52, R49, R50, R51 ;  /* 0x0000003231347389 */ /* 0x0000640000020033 */
[----:B01----:R-:W-:Y:S05]  /*1ee0*/  ENDCOLLECTIVE ;  /* 0x000000000000791b */ /* 0x003fea0003800000 */
.L_x_29293:
[----:B------:R-:W-:Y:S02]  /*1ef0*/  IMAD.MOV.U32 R50, RZ, RZ, R11 ;  /* 0x000000ffff327224 */ /* 0x000fe400078e000b */
[----:B------:R-:W-:-:S07]  /*1f00*/  IMAD R54, R30, R52, R53 ;  /* 0x000000341e367224 */ /* 0x000fce00078e0235 */
[----:B------:R-:W-:Y:S05]  /*1f10*/  WARPSYNC.COLLECTIVE R48, `(.L_x_29294) ;  /* 0x0000000030087348 */ /* 0x000fea0003c00000 */
[----:B------:R0:W1:Y:S02]  /*1f20*/  SHFL.IDX P1, R52, R49, R50, R51 ;  /* 0x0000003231347389 */ /* 0x0000640000020033 */
[----:B01----:R-:W-:Y:S05]  /*1f30*/  ENDCOLLECTIVE ;  /* 0x000000000000791b */ /* 0x003fea0003800000 */
.L_x_29294:
[----:B------:R-:W-:Y:S01]  /*1f40*/  MOV R50, R12 ;  /* 0x0000000c00327202 */ /* 0x000fe20000000f00 */
[----:B------:R-:W-:-:S07]  /*1f50*/  IMAD R53, R29, R52, R54 ;  /* 0x000000341d357224 */ /* 0x000fce00078e0236 */
[----:B------:R-:W-:Y:S05]  /*1f60*/  WARPSYNC.COLLECTIVE R48, `(.L_x_29295) ;  /* 0x0000000030087348 */ /* 0x000fea0003c00000 */
[----:B------:R0:W1:Y:S02]  /*1f70*/  SHFL.IDX P1, R52, R49, R50, R51 ;  /* 0x0000003231347389 */ /* 0x0000640000020033 */
[----:B01----:R-:W-:Y:S05]  /*1f80*/  ENDCOLLECTIVE ;  /* 0x000000000000791b */ /* 0x003fea0003800000 */
.L_x_29295:
[----:B------:R-:W-:Y:S02]  /*1f90*/  IMAD.MOV.U32 R50, RZ, RZ, R13 ;  /* 0x000000ffff327224 */ /* 0x000fe400078e000d */
[----:B------:R-:W-:-:S07]  /*1fa0*/  IMAD R54, R28, R52, R53 ;  /* 0x000000341c367224 */ /* 0x000fce00078e0235 */
[----:B------:R-:W-:Y:S05]  /*1fb0*/  WARPSYNC.COLLECTIVE R48, `(.L_x_29296) ;  /* 0x0000000030087348 */ /* 0x000fea0003c00000 */
[----:B------:R0:W1:Y:S02]  /*1fc0*/  SHFL.IDX P1, R52, R49, R50, R51 ;  /* 0x0000003231347389 */ /* 0x0000640000020033 */
[----:B01----:R-:W-:Y:S05]  /*1fd0*/  ENDCOLLECTIVE ;  /* 0x000000000000791b */ /* 0x003fea0003800000 */
.L_x_29296:
[----:B------:R-:W-:Y:S01]  /*1fe0*/  MOV R50, R14 ;  /* 0x0000000e00327202 */ /* 0x000fe20000000f00 */
[----:B------:R-:W-:-:S07]  /*1ff0*/  IMAD R53, R47, R52, R54 ;  /* 0x000000342f357224 */ /* 0x000fce00078e0236 */
[----:B------:R-:W-:Y:S05]  /*2000*/  WARPSYNC.COLLECTIVE R48, `(.L_x_29297) ;  /* 0x0000000030087348 */ /* 0x000fea0003c00000 */
[----:B------:R0:W1:Y:S02]  /*2010*/  SHFL.IDX P1, R52, R49, R50, R51 ;  /* 0x0000003231347389 */ /* 0x0000640000020033 */
[----:B01----:R-:W-:Y:S05]  /*2020*/  ENDCOLLECTIVE ;  /* 0x000000000000791b */ /* 0x003fea0003800000 */
.L_x_29297:
[----:B------:R-:W-:Y:S02]  /*2030*/  IMAD.MOV.U32 R50, RZ, RZ, R22 ;  /* 0x000000ffff327224 */ /* 0x000fe400078e0016 */
[----:B------:R-:W-:-:S07]  /*2040*/  IMAD R54, R38, R52, R53 ;  /* 0x0000003426367224 */ /* 0x000fce00078e0235 */
[----:B------:R-:W-:Y:S05]  /*2050*/  WARPSYNC.COLLECTIVE R48, `(.L_x_29298) ;  /* 0x0000000030087348 */ /* 0x000fea0003c00000 */
[----:B------:R0:W1:Y:S02]  /*2060*/  SHFL.IDX P1, R52, R49, R50, R51 ;  /* 0x0000003231347389 */ /* 0x0000640000020033 */
[----:B01----:R-:W-:Y:S05]  /*2070*/  ENDCOLLECTIVE ;  /* 0x000000000000791b */ /* 0x003fea0003800000 */
.L_x_29298:
[----:B------:R-:W-:Y:S01]  /*2080*/  MOV R50, R15 ;  /* 0x0000000f00327202 */ /* 0x000fe20000000f00 */
[----:B------:R-:W-:-:S07]  /*2090*/  IMAD R54, R35, R52, R54 ;  /* 0x0000003423367224 */ /* 0x000fce00078e0236 */
[----:B------:R-:W-:Y:S05]  /*20a0*/  WARPSYNC.COLLECTIVE R48, `(.L_x_29299) ;  /* 0x0000000030087348 */ /* 0x000fea0003c00000 */
[----:B------:R0:W1:Y:S02]  /*20b0*/  SHFL.IDX P1, R52, R49, R50, R51 ;  /* 0x0000003231347389 */ /* 0x0000640000020033 */
[----:B01----:R-:W-:Y:S05]  /*20c0*/  ENDCOLLECTIVE ;  /* 0x000000000000791b */ /* 0x003fea0003800000 */
.L_x_29299:
[----:B------:R-:W-:Y:S02]  /*20d0*/  IMAD.MOV.U32 R50, RZ, RZ, R16 ;  /* 0x000000ffff327224 */ /* 0x000fe400078e0010 */
[----:B------:R-:W-:-:S07]  /*20e0*/  IMAD R53, R43, R52, R54 ;  /* 0x000000342b357224 */ /* 0x000fce00078e0236 */
[----:B------:R-:W-:Y:S05]  /*20f0*/  WARPSYNC.COLLECTIVE R48, `(.L_x_29300) ;  /* 0x0000000030087348 */ /* 0x000fea0003c00000 */
[----:B------:R0:W1:Y:S02]  /*2100*/  SHFL.IDX P1, R52, R49, R50, R51 ;  /* 0x0000003231347389 */ /* 0x0000640000020033 */
[----:B01----:R-:W-:Y:S05]  /*2110*/  ENDCOLLECTIVE ;  /* 0x000000000000791b */ /* 0x003fea0003800000 */
.L_x_29300:
[----:B------:R-:W-:Y:S01]  /*2120*/  MOV R50, R17 ;  /* 0x0000001100327202 */ /* 0x000fe20000000f00 */
[----:B------:R-:W-:-:S07]  /*2130*/  IMAD R54, R42, R52, R53 ;  /* 0x000000342a367224 */ /* 0x000fce00078e0235 */
[----:B------:R-:W-:Y:S05]  /*2140*/  WARPSYNC.COLLECTIVE R48, `(.L_x_29301) ;  /* 0x0000000030087348 */ /* 0x000fea0003c00000 */
[----:B------:R0:W1:Y:S02]  /*2150*/  SHFL.IDX P1, R52, R49, R50, R51 ;  /* 0x0000003231347389 */ /* 0x0000640000020033 */
[----:B01----:R-:W-:Y:S05]  /*2160*/  ENDCOLLECTIVE ;  /* 0x000000000000791b */ /* 0x003fea0003800000 */
.L_x_29301:
[----:B------:R-:W-:Y:S02]  /*2170*/  IMAD.MOV.U32 R50, RZ, RZ, R18 ;  /* 0x000000ffff327224 */ /* 0x000fe400078e0012 */
[----:B------:R-:W-:-:S07]  /*2180*/  IMAD R53, R41, R52, R54 ;  /* 0x0000003429357224 */ /* 0x000fce00078e0236 */
[----:B------:R-:W-:Y:S05]  /*2190*/  WARPSYNC.COLLECTIVE R48, `(.L_x_29302) ;  /* 0x0000000030087348 */ /* 0x000fea0003c00000 */
[----:B------:R0:W1:Y:S02]  /*21a0*/  SHFL.IDX P1, R52, R49, R50, R51 ;  /* 0x0000003231347389 */ /* 0x0000640000020033 */
[----:B01----:R-:W-:Y:S05]  /*21b0*/  ENDCOLLECTIVE ;  /* 0x000000000000791b */ /* 0x003fea0003800000 */
.L_x_29302:
[----:B------:R-:W-:Y:S01]  /*21c0*/  MOV R50, R19 ;  /* 0x0000001300327202 */ /* 0x000fe20000000f00 */
[----:B------:R-:W-:-:S07]  /*21d0*/  IMAD R54, R40, R52, R53 ;  /* 0x0000003428367224 */ /* 0x000fce00078e0235 */
[----:B------:R-:W-:Y:S05]  /*21e0*/  WARPSYNC.COLLECTIVE R48, `(.L_x_29303) ;  /* 0x0000000030087348 */ /* 0x000fea0003c00000 */
[----:B------:R0:W1:Y:S02]  /*21f0*/  SHFL.IDX P1, R52, R49, R50, R51 ;  /* 0x0000003231347389 */ /* 0x0000640000020033 */
[----:B01----:R-:W-:Y:S05]  /*2200*/  ENDCOLLECTIVE ;  /* 0x000000000000791b */ /* 0x003fea0003800000 */
.L_x_29303:
[----:B------:R-:W-:Y:S02]  /*2210*/  IMAD.MOV.U32 R50, RZ, RZ, R20 ;  /* 0x000000ffff327224 */ /* 0x000fe400078e0014 */
[----:B------:R-:W-:-:S07]  /*2220*/  IMAD R53, R39, R52, R54 ;  /* 0x0000003427357224 */ /* 0x000fce00078e0236 */
[----:B------:R-:W-:Y:S05]  /*2230*/  WARPSYNC.COLLECTIVE R48, `(.L_x_29304) ;  /* 0x0000000030087348 */ /* 0x000fea0003c00000 */
[----:B------:R0:W1:Y:S02]  /*2240*/  SHFL.IDX P1, R52, R49, R50, R51 ;  /* 0x0000003231347389 */ /* 0x0000640000020033 */
[----:B01----:R-:W-:Y:S05]  /*2250*/  ENDCOLLECTIVE ;  /* 0x000000000000791b */ /* 0x003fea0003800000 */
.L_x_29304:
[----:B------:R-:W-:Y:S01]  /*2260*/  MOV R55, R52 ;  /* 0x0000003400377202 */ /* 0x000fe20000000f00 */
[----:B------:R-:W-:Y:S06]  /*2270*/  BRA `(.L_x_29305) ;  /* 0xfffffff400007947 */ /* 0x000fec000383ffff */
.L_x_29306:
        /* <DEDUP_REMOVED lines=16> */
.L_x_58503:


//--------------------- .text._Z9cuda_gemmIiLi256ELi2ELi1ELi128ELi16ELi16ELi32ELi0ELi0EEviiiPT_S1_S1_ii --------------------------
	.section	.text._Z9cuda_gemmIiLi256ELi2ELi1ELi128ELi16ELi16ELi32ELi0ELi0EEviiiPT_S1_S1_ii,"ax",@progbits
	.align	128
        .global         _Z9cuda_gemmIiLi256ELi2ELi1ELi128ELi16ELi16ELi32ELi0ELi0EEviiiPT_S1_S1_ii
        .type           _Z9cuda_gemmIiLi256ELi2ELi1ELi128ELi16ELi16ELi32ELi0ELi0EEviiiPT_S1_S1_ii,@function
        .size           _Z9cuda_gemmIiLi256ELi2ELi1ELi128ELi16ELi16ELi32ELi0ELi0EEviiiPT_S1_S1_ii,(.L_x_58504 - _Z9cuda_gemmIiLi256ELi2ELi1ELi128ELi16ELi16ELi32ELi0ELi0EEviiiPT_S1_S1_ii)
        .other          _Z9cuda_gemmIiLi256ELi2ELi1ELi128ELi16ELi16ELi32ELi0ELi0EEviiiPT_S1_S1_ii,@"STO_CUDA_ENTRY STV_DEFAULT"
_Z9cuda_gemmIiLi256ELi2ELi1ELi128ELi16ELi16ELi32ELi0ELi0EEviiiPT_S1_S1_ii:
.text._Z9cuda_gemmIiLi256ELi2ELi1ELi128ELi16ELi16ELi32ELi0ELi0EEviiiPT_S1_S1_ii:
        /* <DEDUP_REMOVED lines=37> */
.L_x_29309:
        /* <DEDUP_REMOVED lines=25> */
.L_x_29308:
[----:B------:R-:W-:Y:S05]  /*03e0*/  BSYNC.RECONVERGENT B0 ;  /* 0x0000000000007941 */ /* 0x000fea0003800200 */
.L_x_29307:
        /* <DEDUP_REMOVED lines=214> */
.L_x_29485:
        /* <DEDUP_REMOVED lines=43> */
.L_x_29313:
[----:B------:R-:W-:Y:S05]  /*1400*/  BSYNC.RECONVERGENT B1 ;  /* 0x0000000000017941 */ /* 0x000fea0003800200 */
.L_x_29312:
        /* <DEDUP_REMOVED lines=10> */
.L_x_29316:
        /* <DEDUP_REMOVED lines=22> */
.L_x_29315:
[----:B------:R-:W-:Y:S05]  /*1610*/  BSYNC.RECONVERGENT B1 ;  /* 0x0000000000017941 */ /* 0x000fea0003800200 */
.L_x_29314:
        /* <DEDUP_REMOVED lines=24> */
.L_x_29318:
[----:B------:R-:W-:Y:S05]  /*17a0*/  BSYNC.RECONVERGENT B1 ;  /* 0x0000000000017941 */ /* 0x000fea0003800200 */
.L_x_29317:
[----:B------:R-:W-:Y:S05]  /*17b0*/  @!P1 BRA `(.L_x_29311) ;  /* 0x0000000000389947 */ /* 0x000fea0003800000 */
[----:B-12---:R-:W1:Y:S01]  /*17c0*/  S2R R48, SR_CgaCtaId ;  /* 0x0000000000307919 */ /* 0x006e620000008800 */
[----:B---3--:R-:W-:-:S05]  /*17d0*/  MOV R31, 0x400 ;  /* 0x00000400001f7802 */ /* 0x008fca0000000f00 */
[----:B------:R-:W-:-:S05]  /*17e0*/  VIADD R31, R31, 0x680 ;  /* 0x000006801f1f7836 */ /* 0x000fca0000000000 */
[----:B-1----:R-:W-:-:S07]  /*17f0*/  LEA R51, R48, R31, 0x18 ;  /* 0x0000001f30337211 */ /* 0x002fce00078ec0ff */
.L_x_29319:
        /* <DEDUP_REMOVED lines=10> */
.L_x_29311:
[----:B------:R-:W-:Y:S05]  /*18a0*/  BSYNC.RECONVERGENT B0 ;  /* 0x0000000000007941 */ /* 0x000fea0003800200 */
.L_x_29310:
[----:B------:R-:W-:Y:S01]  /*18b0*/  BAR.SYNC.DEFER_BLOCKING 0x0 ;  /* 0x0000000000007b1d */ /* 0x000fe20000010000 */
[----:B------:R-:W-:-:S09]  /*18c0*/  UISETP.GE.AND UP0, UPT, UR4, 0x1, UPT ;  /* 0x000000010400788c */ /* 0x000fd2000bf06270 */
[----:B------:R-:W-:Y:S05]  /*18d0*/  BRA.U !UP0, `(.L_x_29320) ;  /* 0x0000003908907547 */ /* 0x000fea000b800000 */
[----:B------:R-:W-:-:S09]  /*18e0*/  UISETP.NE.AND UP0, UPT, UR15, 0x1, UPT ;  /* 0x000000010f00788c */ /* 0x000fd2000bf05270 */
[----:B------:R-:W-:Y:S05]  /*18f0*/  BRA.U UP0, `(.L_x_29321) ;  /* 0x0000001100c07547 */ /* 0x000fea000b800000 */
[----:B0---4-:R-:W-:Y:S01]  /*1900*/  HFMA2 R49, -RZ, RZ, 0, 0 ;  /* 0x00000000ff317431 */ /* 0x011fe200000001ff */
[----:B------:R-:W-:Y:S06]  /*1910*/  BSSY B1, `(.L_x_29322) ;  /* 0x000012d000017945 */ /* 0x000fec0003800000 */
.L_x_29374:
        /* <DEDUP_REMOVED lines=18> */
.L_x_29323:
        /* <DEDUP_REMOVED lines=8> */
.L_x_29324:
        /* <DEDUP_REMOVED lines=8> */
.L_x_29325:
        /* <DEDUP_REMOVED lines=8> */
.L_x_29326:
        /* <DEDUP_REMOVED lines=8> */
.L_x_29327:
        /* <DEDUP_REMOVED lines=9> */
.L_x_29328:
        /* <DEDUP_REMOVED lines=9> */
.L_x_29329:
        /* <DEDUP_REMOVED lines=9> */
.L_x_29330:
        /* <DEDUP_REMOVED lines=10> */
.L_x_29331:
        /* <DEDUP_REMOVED lines=11> */
.L_x_29332:
        /* <DEDUP_REMOVED lines=11> */
.L_x_29333:
        /* <DEDUP_REMOVED lines=11> */
.L_x_29334:
        /* <DEDUP_REMOVED lines=11> */
.L_x_29335:
        /* <DEDUP_REMOVED lines=11> */
.L_x_29336:
        /* <DEDUP_REMOVED lines=11> */
.L_x_29337:
        /* <DEDUP_REMOVED lines=11> */
.L_x_29338:
        /* <DEDUP_REMOVED lines=31> */
.L_x_29373:
[----:B------:R-:W-:Y:S02]  /*2550*/  IMAD R50, R52, 0x44, R51 ;  /* 0x0000004434327824 */ /* 0x000fe400078e0233 */
[----:B-1----:R-:W-:-:S04]  /*2560*/  HFMA2 R55, -RZ, RZ, 0, 0 ;  /* 0x00000000ff377431 */ /* 0x002fc800000001ff */
[----:B------:R-:W1:Y:S01]  /*2570*/  LDS R50, [R50] ;  /* 0x0000000032327984 */ /* 0x000e620000000800 */
[----:B------:R-:W-:Y:S05]  /*2580*/  @!P5 BRA `(.L_x_29341) ;  /* 0x000000000010d947 */ /* 0x000fea0003800000 */
[----:B------:R-:W-:-:S03]  /*2590*/  UMOV UR10, 0xffffffff ;  /* 0xffffffff000a7882 */ /* 0x000fc60000000000 */
[----:B------:R-:W-:Y:S05]  /*25a0*/  BRA.DIV UR10, `(.L_x_29342) ;  /* 0x0000003e0a6c7947 */ /* 0x000fea000b800000 */
[----:B-1----:R1:W3:Y:S02]  /*25b0*/  SHFL.IDX PT, R30, R50, R28, R19 ;  /* 0x0000001c321e7389 */ /* 0x0022e400000e0013 */
.L_x_29488:
[----:B0--3--:R-:W-:-:S07]  /*25c0*/  IMAD R55, R29, R30, RZ ;  /* 0x0000001e1d377224 */ /* 0x009fce00078e02ff */
.L_x_29341:
[----:B------:R-:W-:Y:S05]  /*25d0*/  @!P4 BRA `(.L_x_29343) ;  /* 0x000000000010c947 */ /* 0x000fea0003800000 */
[----:B------:R-:W-:-:S03]  /*25e0*/  UMOV UR10, 0xffffffff ;  /* 0xffffffff000a7882 */ /* 0x000fc60000000000 */
[----:B------:R-:W-:Y:S05]  /*25f0*/  BRA.DIV UR10, `(.L_x_29344) ;  /* 0x0000003e0a787947 */ /* 0x000fea000b800000 */
[----:B-1----:R1:W3:Y:S02]  /*2600*/  SHFL.IDX PT, R30, R50, R4, R19 ;  /* 0x00000004321e7389 */ /* 0x0022e400000e0013 */
.L_x_29491:
[----:B--23--:R-:W-:-:S07]  /*2610*/  IMAD R55, R32, R30, R55 ;  /* 0x0000001e20377224 */ /* 0x00cfce00078e0237 */
.L_x_29343:
[----:B------:R-:W-:Y:S05]  /*2620*/  @!P3 BRA `(.L_x_29345) ;  /* 0x000000000010b947 */ /* 0x000fea0003800000 */
[----:B------:R-:W-:-:S03]  /*2630*/  UMOV UR10, 0xffffffff ;  /* 0xffffffff000a7882 */ /* 0x000fc60000000000 */
[----:B------:R-:W-:Y:S05]  /*2640*/  BRA.DIV UR10, `(.L_x_29346) ;  /* 0x0000003e0a847947 */ /* 0x000fea000b800000 */
[----:B-1----:R1:W3:Y:S02]  /*2650*/  SHFL.IDX PT, R30, R50, R5, R19 ;  /* 0x00000005321e7389 */ /* 0x0022e400000e0013 */
.L_x_29494:
[----:B---3--:R-:W-:-:S07]  /*2660*/  IMAD R55, R33, R30, R55 ;  /* 0x0000001e21377224 */ /* 0x008fce00078e0237 */
.L_x_29345:
[----:B------:R-:W-:Y:S05]  /*2670*/  @!P2 BRA `(.L_x_29347) ;  /* 0x000000000010a947 */ /* 0x000fea0003800000 */
[----:B------:R-:W-:-:S03]  /*2680*/  UMOV UR10, 0xffffffff ;  /* 0xffffffff000a7882 */ /* 0x000fc60000000000 */
[----:B------:R-:W-:Y:S05]  /*2690*/  BRA.DIV UR10, `(.L_x_29348) ;  /* 0x0000003e0a907947 */ /* 0x000fea000b800000 */
[----:B-1----:R1:W3:Y:S02]  /*26a0*/  SHFL.IDX PT, R30, R50, R6, R19 ;  /* 0x00000006321e7389 */ /* 0x0022e400000e0013 */
.L_x_29497:
[----:B---3--:R-:W-:-:S07]  /*26b0*/  IMAD R55, R34, R30, R55 ;  /* 0x0000001e22377224 */ /* 0x008fce00078e0237 */
.L_x_29347:
[----:B------:R-:W-:Y:S05]  /*26c0*/  @!P1 BRA `(.L_x_29349) ;  /* 0x0000000000109947 */ /* 0x000fea0003800000 */
[----:B------:R-:W-:-:S03]  /*26d0*/  UMOV UR10, 0xffffffff ;  /* 0xffffffff000a7882 */ /* 0x000fc60000000000 */
[----:B------:R-:W-:Y:S05]  /*26e0*/  BRA.DIV UR10, `(.L_x_29350) ;  /* 0x0000003e0a9c7947 */ /* 0x000fea000b800000 */
[----:B-1----:R1:W3:Y:S02]  /*26f0*/  SHFL.IDX PT, R30, R50, R7, R19 ;  /* 0x00000007321e7389 */ /* 0x0022e400000e0013 */
.L_x_29500:
[----:B---3--:R-:W-:-:S07]  /*2700*/  IMAD R55, R35, R30, R55 ;  /* 0x0000001e23377224 */ /* 0x008fce00078e0237 */
.L_x_29349:
[----:B------:R-:W3:Y:S02]  /*2710*/  LDC R56, c[0x0][0x3ac] ;  /* 0x0000eb00ff387b82 */ /* 0x000ee40000000800 */
[----:B---3--:R-:W-:-:S13]  /*2720*/  ISETP.GE.AND P0, PT, R56, 0x6, PT ;  /* 0x000000063800780c */ /* 0x008fda0003f06270 */
[----:B------:R-:W-:Y:S05]  /*2730*/  @!P0 BRA `(.L_x_29351) ;  /* 0x0000000000108947 */ /* 0x000fea0003800000 */
[----:B------:R-:W-:-:S03]  /*2740*/  UMOV UR10, 0xffffffff ;  /* 0xffffffff000a7882 */ /* 0x000fc60000000000 */
[----:B------:R-:W-:Y:S05]  /*2750*/  BRA.DIV UR10, `(.L_x_29352) ;  /* 0x0000003e0aa07947 */ /* 0x000fea000b800000 */
[----:B-1----:R1:W3:Y:S02]  /*2760*/  SHFL.IDX PT, R30, R50, R8, R19 ;  /* 0x00000008321e7389 */ /* 0x0022e400000e0013 */
.L_x_29503:
[----:B---3--:R-:W-:-:S07]  /*2770*/  IMAD R55, R36, R30, R55 ;  /* 0x0000001e24377224 */ /* 0x008fce00078e0237 */
.L_x_29351:
[----:B------:R-:W-:-:S13]  /*2780*/  ISETP.GE.AND P0, PT, R56, 0x7, PT ;  /* 0x000000073800780c */ /* 0x000fda0003f06270 */
[----:B------:R-:W-:Y:S05]  /*2790*/  @!P0 BRA `(.L_x_29353) ;  /* 0x0000000000108947 */ /* 0x000fea0003800000 */
[----:B------:R-:W-:-:S03]  /*27a0*/  UMOV UR10, 0xffffffff ;  /* 0xffffffff000a7882 */ /* 0x000fc60000000000 */
[----:B------:R-:W-:Y:S05]  /*27b0*/  BRA.DIV UR10, `(.L_x_29354) ;  /* 0x0000003e0aa87947 */ /* 0x000fea000b800000 */
[----:B-1----:R1:W3:Y:S02]  /*27c0*/  SHFL.IDX PT, R30, R50, R9, R19 ;  /* 0x00000009321e7389 */ /* 0x0022e400000e0013 */
.L_x_29506:
[----:B---3--:R-:W-:-:S07]  /*27d0*/  IMAD R55, R37, R30, R55 ;  /* 0x0000001e25377224 */ /* 0x008fce00078e0237 */
.L_x_29353:
[----:B------:R-:W-:-:S13]  /*27e0*/  ISETP.GE.AND P0, PT, R56, 0x8, PT ;  /* 0x000000083800780c */ /* 0x000fda0003f06270 */
[----:B------:R-:W-:Y:S05]  /*27f0*/  @!P0 BRA `(.L_x_29355) ;  /* 0x0000000000108947 */ /* 0x000fea0003800000 */
[----:B------:R-:W-:-:S03]  /*2800*/  UMOV UR10, 0xffffffff ;  /* 0xffffffff000a7882 */ /* 0x000fc60000000000 */
[----:B------:R-:W-:Y:S05]  /*2810*/  BRA.DIV UR10, `(.L_x_29356) ;  /* 0x0000003e0ab07947 */ /* 0x000fea000b800000 */
[----:B-1----:R1:W3:Y:S02]  /*2820*/  SHFL.IDX PT, R30, R50, R10, R19 ;  /* 0x0000000a321e7389 */ /* 0x0022e400000e0013 */
.L_x_29509:
[----:B---3--:R-:W-:-:S07]  /*2830*/  IMAD R55, R38, R30, R55 ;  /* 0x0000001e26377224 */ /* 0x008fce00078e0237 */
.L_x_29355:
[----:B------:R-:W-:-:S13]  /*2840*/  ISETP.GE.AND P0, PT, R56, 0x9, PT ;  /* 0x000000093800780c */ /* 0x000fda0003f06270 */
[----:B------:R-:W-:Y:S05]  /*2850*/  @!P0 BRA `(.L_x_29357) ;  /* 0x0000000000108947 */ /* 0x000fea0003800000 */
[----:B------:R-:W-:-:S03]  /*2860*/  UMOV UR10, 0xffffffff ;  /* 0xffffffff000a7882 */ /* 0x000fc60000000000 */
[----:B------:R-:W-:Y:S05]  /*2870*/  BRA.DIV UR10, `(.L_x_29358) ;  /* 0x0000003e0ab87947 */ /* 0x000fea000b800000 */
[----:B-1----:R1:W3:Y:S02]  /*2880*/  SHFL.IDX PT, R30, R50, R11, R19 ;  /* 0x0000000b321e7389 */ /* 0x0022e400000e0013 */
.L_x_29512:
[----:B---3--:R-:W-:-:S07]  /*2890*/  IMAD R55, R39, R30, R55 ;  /* 0x0000001e27377224 */ /* 0x008fce00078e0237 */
.L_x_29357:
[----:B------:R-:W-:-:S13]  /*28a0*/  ISETP.GE.AND P0, PT, R56, 0xa, PT ;  /* 0x0000000a3800780c */ /* 0x000fda0003f06270 */
[----:B------:R-:W-:Y:S05]  /*28b0*/  @!P0 BRA `(.L_x_29359) ;  /* 0x0000000000108947 */ /* 0x000fea0003800000 */
[----:B------:R-:W-:-:S03]  /*28c0*/  UMOV UR10, 0xffffffff ;  /* 0xffffffff000a7882 */ /* 0x000fc60000000000 */
[----:B------:R-:W-:Y:S05]  /*28d0*/  BRA.DIV UR10, `(.L_x_29360) ;  /* 0x0000003e0ac07947 */ /* 0x000fea000b800000 */
[----:B-1----:R1:W3:Y:S02]  /*28e0*/  SHFL.IDX PT, R30, R50, R12, R19 ;  /* 0x0000000c321e7389 */ /* 0x0022e400000e0013 */
.L_x_29515:
[----:B---3--:R-:W-:-:S07]  /*28f0*/  IMAD R55, R40, R30, R55 ;  /* 0x0000001e28377224 */ /* 0x008fce00078e0237 */
.L_x_29359:
[----:B------:R-:W-:-:S13]  /*2900*/  ISETP.GE.AND P0, PT, R56, 0xb, PT ;  /* 0x0000000b3800780c */ /* 0x000fda0003f06270 */
[----:B------:R-:W-:Y:S05]  /*2910*/  @!P0 BRA `(.L_x_29361) ;  /* 0x0000000000108947 */ /* 0x000fea0003800000 */
[----:B------:R-:W-:-:S03]  /*2920*/  UMOV UR10, 0xffffffff ;  /* 0xffffffff000a7882 */ /* 0x000fc60000000000 */
[----:B------:R-:W-:Y:S05]  /*2930*/  BRA.DIV UR10, `(.L_x_29362) ;  /* 0x0000003e0ac87947 */ /* 0x000fea000b800000 */
[----:B-1----:R1:W3:Y:S02]  /*2940*/  SHFL.IDX PT, R30, R50, R13, R19 ;  /* 0x0000000d321e7389 */ /* 0x0022e400000e0013 */
.L_x_29518:
[----:B---3--:R-:W-:-:S07]  /*2950*/  IMAD R55, R41, R30, R55 ;  /* 0x0000001e29377224 */ /* 0x008fce00078e0237 */
.L_x_29361:
[----:B------:R-:W-:-:S13]  /*2960*/  ISETP.GE.AND P0, PT, R56, 0xc, PT ;  /* 0x0000000c3800780c */ /* 0x000fda0003f06270 */
[----:B------:R-:W-:Y:S05]  /*2970*/  @!P0 BRA `(.L_x_29363) ;  /* 0x0000000000108947 */ /* 0x000fea0003800000 */
[----:B------:R-:W-:-:S03]  /*2980*/  UMOV UR10, 0xffffffff ;  /* 0xffffffff000a7882 */ /* 0x000fc60000000000 */
[----:B------:R-:W-:Y:S05]  /*2990*/  BRA.DIV UR10, `(.L_x_29364) ;  /* 0x0000003e0ad07947 */ /* 0x000fea000b800000 */
[----:B-1----:R1:W3:Y:S02]  /*29a0*/  SHFL.IDX PT, R30, R50, R14, R19 ;  /* 0x0000000e321e7389 */ /* 0x0022e400000e0013 */
.L_x_29521:
[----:B---3--:R-:W-:-:S07]  /*29b0*/  IMAD R55, R42, R30, R55 ;  /* 0x0000001e2a377224 */ /* 0x008fce00078e0237 */
.L_x_29363:
[----:B------:R-:W-:-:S13]  /*29c0*/  ISETP.GE.AND P0, PT, R56, 0xd, PT ;  /* 0x0000000d3800780c */ /* 0x000fda0003f06270 */
[----:B------:R-:W-:Y:S05]  /*29d0*/  @!P0 BRA `(.L_x_29365) ;  /* 0x0000000000108947 */ /* 0x000fea0003800000 */
[----:B------:R-:W-:-:S03]  /*29e0*/  UMOV UR10, 0xffffffff ;  /* 0xffffffff000a7882 */ /* 0x000fc60000000000 */
[----:B------:R-:W-:Y:S05]  /*29f0*/  BRA.DIV UR10, `(.L_x_29366) ;  /* 0x0000003e0ad87947 */ /* 0x000fea000b800000 */
[----:B-1----:R1:W3:Y:S02]  /*2a00*/  SHFL.IDX PT, R30, R50, R15, R19 ;  /* 0x0000000f321e7389 */ /* 0x0022e400000e0013 */
.L_x_29524:
[----:B---3--:R-:W-:-:S07]  /*2a10*/  IMAD R55, R43, R30, R55 ;  /* 0x0000001e2b377224 */ /* 0x008fce00078e0237 */
.L_x_29365:
[----:B------:R-:W-:-:S13]  /*2a20*/  ISETP.GE.AND P0, PT, R56, 0xe, PT ;  /* 0x0000000e3800780c */ /* 0x000fda0003f06270 */
[----:B------:R-:W-:Y:S05]  /*2a30*/  @!P0 BRA `(.L_x_29367) ;  /* 0x0000000000108947 */ /* 0x000fea0003800000 */
[----:B------:R-:W-:-:S03]  /*2a40*/  UMOV UR10, 0xffffffff ;  /* 0xffffffff000a7882 */ /* 0x000fc60000000000 */
[----:B------:R-:W-:Y:S05]  /*2a50*/  BRA.DIV UR10, `(.L_x_29368) ;  /* 0x0000003e0ae07947 */ /* 0x000fea000b800000 */
[----:B-1----:R1:W3:Y:S02]  /*2a60*/  SHFL.IDX PT, R30, R50, R16, R19 ;  /* 0x00000010321e7389 */ /* 0x0022e400000e0013 */
.L_x_29527:
[----:B---3--:R-:W-:-:S07]  /*2a70*/  IMAD R55, R44, R30, R55 ;  /* 0x0000001e2c377224 */ /* 0x008fce00078e0237 */
.L_x_29367:
[----:B------:R-:W-:-:S13]  /*2a80*/  ISETP.GE.AND P0, PT, R56, 0xf, PT ;  /* 0x0000000f3800780c */ /* 0x000fda0003f06270 */
[----:B------:R-:W-:Y:S05]  /*2a90*/  @!P0 BRA `(.L_x_29369) ;  /* 0x0000000000108947 */ /* 0x000fea0003800000 */
[----:B------:R-:W-:-:S03]  /*2aa0*/  UMOV UR10, 0xffffffff ;  /* 0xffffffff000a7882 */ /* 0x000fc60000000000 */
[----:B------:R-:W-:Y:S05]  /*2ab0*/  BRA.DIV UR10, `(.L_x_29370) ;  /* 0x0000003e0ae87947 */ /* 0x000fea000b800000 */
[----:B-1----:R1:W3:Y:S02]  /*2ac0*/  SHFL.IDX PT, R30, R50, R17, R19 ;  /* 0x00000011321e7389 */ /* 0x0022e400000e0013 */
.L_x_29530:
[----:B---3--:R-:W-:-:S07]  /*2ad0*/  IMAD R55, R45, R30, R55 ;  /* 0x0000001e2d377224 */ /* 0x008fce00078e0237 */
.L_x_29369:
[----:B------:R-:W-:-:S13]  /*2ae0*/  ISETP.GE.AND P0, PT, R56, 0x10, PT ;  /* 0x000000103800780c */ /* 0x000fda0003f06270 */
[----:B------:R-:W-:Y:S05]  /*2af0*/  @!P0 BRA `(.L_x_29371) ;  /* 0x0000000000108947 */ /* 0x000fea0003800000 */
[----:B------:R-:W-:-:S03]  /*2b00*/  UMOV UR10, 0xffffffff ;  /* 0xffffffff000a7882 */ /* 0x000fc60000000000 */
[----:B------:R-:W-:Y:S05]  /*2b10*/  BRA.DIV UR10, `(.L_x_29372) ;  /* 0x0000003e0af07947 */ /* 0x000fea000b800000 */
[----:B-1----:R1:W3:Y:S02]  /*2b20*/  SHFL.IDX PT, R30, R50, R18, R19 ;  /* 0x00000012321e7389 */ /* 0x0022e400000e0013 */
.L_x_29533:
[----:B---3--:R-:W-:-:S07]  /*2b30*/  IMAD R55, R46, R30, R55 ;  /* 0x0000001e2e377224 */ /* 0x008fce00078e0237 */
.L_x_29371:
        /* <DEDUP_REMOVED lines=8> */
.L_x_29340:
[----:B------:R-:W-:Y:S05]  /*2bc0*/  BSYNC B0 ;  /* 0x0000000000007941 */ /* 0x000fea0003800000 */
.L_x_29339:
[----:B------:R-:W-:Y:S05]  /*2bd0*/  @!P6 BRA `(.L_x_29374) ;  /* 0xffffffec0050e947 */ /* 0x000fea000383ffff */
[----:B------:R-:W-:Y:S05]  /*2be0*/  BSYNC B1 ;  /* 0x0000000000017941 */ /* 0x000fea0003800000 */
.L_x_29322:
[----:B------:R-:W-:Y:S05]  /*2bf0*/  BRA `(.L_x_29320) ;  /* 0x0000002400c87947 */ /* 0x000fea0003800000 */
.L_x_29321:
[----:B------:R-:W5:Y:S02]  /*2c00*/  LDCU UR10, c[0x0][0x3ac] ;  /* 0x00007580ff0a77ac */ /* 0x000f640008000800 */
[----:B-----5:R-:W-:-:S09]  /*2c10*/  UISETP.GT.U32.AND UP0, UPT, UR10, 0x1f, UPT ;  /* 0x0000001f0a00788c */ /* 0x020fd2000bf04070 */
[----:B------:R-:W-:Y:S05]  /*2c20*/  BRA.U UP0, `(.L_x_29375) ;  /* 0x0000001100a07547 */ /* 0x000fea000b800000 */
[----:B0---4-:R-:W-:-:S07]  /*2c30*/  HFMA2 R49, -RZ, RZ, 0, 0 ;  /* 0x00000000ff317431 */ /* 0x011fce00000001ff */
.L_x_29427:
        /* <DEDUP_REMOVED lines=18> */
.L_x_29376:
        /* <DEDUP_REMOVED lines=8> */
.L_x_29377:
        /* <DEDUP_REMOVED lines=8> */
.L_x_29378:
        /* <DEDUP_REMOVED lines=8> */
.L_x_29379:
        /* <DEDUP_REMOVED lines=8> */
.L_x_29380:
        /* <DEDUP_REMOVED lines=9> */
.L_x_29381:
        /* <DEDUP_REMOVED lines=9> */
.L_x_29382:
        /* <DEDUP_REMOVED lines=9> */
.L_x_29383:
        /* <DEDUP_REMOVED lines=10> */
.L_x_29384:
        /* <DEDUP_REMOVED lines=11> */
.L_x_29385:
        /* <DEDUP_REMOVED lines=11> */
.L_x_29386:
        /* <DEDUP_REMOVED lines=11> */
.L_x_29387:
        /* <DEDUP_REMOVED lines=11> */
.L_x_29388:
        /* <DEDUP_REMOVED lines=11> */
.L_x_29389:
        /* <DEDUP_REMOVED lines=11> */
.L_x_29390:
        /* <DEDUP_REMOVED lines=11> */
.L_x_29391:
        /* <DEDUP_REMOVED lines=27> */
.L_x_29426:
[----:B-1----:R-:W-:Y:S02]  /*3830*/  IMAD R50, R52, 0x44, R51 ;  /* 0x0000004434327824 */ /* 0x002fe400078e0233 */
[----:B------:R-:W-:-:S04]  /*3840*/  IMAD.MOV.U32 R55, RZ, RZ, RZ ;  /* 0x000000ffff377224 */ /* 0x000fc800078e00ff */
[----:B------:R-:W1:Y:S01]  /*3850*/  LDS R50, [R50] ;  /* 0x0000000032327984 */ /* 0x000e620000000800 */
[----:B------:R-:W-:Y:S05]  /*3860*/  @!P5 BRA `(.L_x_29394) ;  /* 0x000000000010d947 */ /* 0x000fea0003800000 */
[----:B------:R-:W-:-:S03]  /*3870*/  UMOV UR10, 0xffffffff ;  /* 0xffffffff000a7882 */ /* 0x000fc60000000000 */
[----:B------:R-:W-:Y:S05]  /*3880*/  BRA.DIV UR10, `(.L_x_29395) ;  /* 0x000000320ab47947 */ /* 0x000fea000b800000 */
[----:B-1----:R1:W3:Y:S02]  /*3890*/  SHFL.IDX PT, R30, R50, R28, R19 ;  /* 0x0000001c321e7389 */ /* 0x0022e400000e0013 */
.L_x_29536:
[----:B0--3--:R-:W-:-:S07]  /*38a0*/  IMAD R55, R29, R30, RZ ;  /* 0x0000001e1d377224 */ /* 0x009fce00078e02ff */
.L_x_29394:
[----:B------:R-:W-:Y:S05]  /*38b0*/  @!P4 BRA `(.L_x_29396) ;  /* 0x000000000010c947 */ /* 0x000fea0003800000 */
[----:B------:R-:W-:-:S03]  /*38c0*/  UMOV UR10, 0xffffffff ;  /* 0xffffffff000a7882 */ /* 0x000fc60000000000 */
[----:B------:R-:W-:Y:S05]  /*38d0*/  BRA.DIV UR10, `(.L_x_29397) ;  /* 0x000000320ac07947 */ /* 0x000fea000b800000 */
[----:B-1----:R1:W3:Y:S02]  /*38e0*/  SHFL.IDX PT, R30, R50, R4, R19 ;  /* 0x00000004321e7389 */ /* 0x0022e400000e0013 */
.L_x_29539:
[----:B--23--:R-:W-:-:S07]  /*38f0*/  IMAD R55, R32, R30, R55 ;  /* 0x0000001e20377224 */ /* 0x00cfce00078e0237 */
.L_x_29396:
[----:B------:R-:W-:Y:S05]  /*3900*/  @!P3 BRA `(.L_x_29398) ;  /* 0x000000000010b947 */ /* 0x000fea0003800000 */
[----:B------:R-:W-:-:S03]  /*3910*/  UMOV UR10, 0xffffffff ;  /* 0xffffffff000a7882 */ /* 0x000fc60000000000 */
[----:B------:R-:W-:Y:S05]  /*3920*/  BRA.DIV UR10, `(.L_x_29399) ;  /* 0x000000320acc7947 */ /* 0x000fea000b800000 */
[----:B-1----:R1:W3:Y:S02]  /*3930*/  SHFL.IDX PT, R30, R50, R5, R19 ;  /* 0x00000005321e7389 */ /* 0x0022e400000e0013 */
.L_x_29542:
[----:B---3--:R-:W-:-:S07]  /*3940*/  IMAD R55, R33, R30, R55 ;  /* 0x0000001e21377224 */ /* 0x008fce00078e0237 */
.L_x_29398:
[----:B------:R-:W-:Y:S05]  /*3950*/  @!P2 BRA `(.L_x_29400) ;  /* 0x000000000010a947 */ /* 0x000fea0003800000 */
[----:B------:R-:W-:-:S03]  /*3960*/  UMOV UR10, 0xffffffff ;  /* 0xffffffff000a7882 */ /* 0x000fc60000000000 */
[----:B------:R-:W-:Y:S05]  /*3970*/  BRA.DIV UR10, `(.L_x_29401) ;  /* 0x000000320ad87947 */ /* 0x000fea000b800000 */
[----:B-1----:R1:W3:Y:S02]  /*3980*/  SHFL.IDX PT, R30, R50, R6, R19 ;  /* 0x00000006321e7389 */ /* 0x0022e400000e0013 */
.L_x_29545:
[----:B---3--:R-:W-:-:S07]  /*3990*/  IMAD R55, R34, R30, R55 ;  /* 0x0000001e22377224 */ /* 0x008fce00078e0237 */
.L_x_29400:
[----:B------:R-:W-:Y:S05]  /*39a0*/  @!P1 BRA `(.L_x_29402) ;  /* 0x0000000000109947 */ /* 0x000fea0003800000 */
[----:B------:R-:W-:-:S03]  /*39b0*/  UMOV UR10, 0xffffffff ;  /* 0xffffffff000a7882 */ /* 0x000fc60000000000 */
[----:B------:R-:W-:Y:S05]  /*39c0*/  BRA.DIV UR10, `(.L_x_29403) ;  /* 0x000000320ae47947 */ /* 0x000fea000b800000 */
[----:B-1----:R1:W3:Y:S02]  /*39d0*/  SHFL.IDX PT, R30, R50, R7, R19 ;  /* 0x00000007321e7389 */ /* 0x0022e400000e0013 */
.L_x_29548:
[----:B---3--:R-:W-:-:S07]  /*39e0*/  IMAD R55, R35, R30, R55 ;  /* 0x0000001e23377224 */ /* 0x008fce00078e0237 */
.L_x_29402:
[----:B------:R-:W3:Y:S02]  /*39f0*/  LDC R56, c[0x0][0x3ac] ;  /* 0x0000eb00ff387b82 */ /* 0x000ee40000000800 */
[----:B---3--:R-:W-:-:S13]  /*3a00*/  ISETP.GE.AND P0, PT, R56, 0x6, PT ;  /* 0x000000063800780c */ /* 0x008fda0003f06270 */
[----:B------:R-:W-:Y:S05]  /*3a10*/  @!P0 BRA `(.L_x_29404) ;  /* 0x0000000000108947 */ /* 0x000fea0003800000 */
[----:B------:R-:W-:-:S03]  /*3a20*/  UMOV UR10, 0xffffffff ;  /* 0xffffffff000a7882 */ /* 0x000fc60000000000 */
[----:B------:R-:W-:Y:S05]  /*3a30*/  BRA.DIV UR10, `(.L_x_29405) ;  /* 0x000000320ae87947 */ /* 0x000fea000b800000 */
[----:B-1----:R1:W3:Y:S02]  /*3a40*/  SHFL.IDX PT, R30, R50, R8, R19 ;  /* 0x00000008321e7389 */ /* 0x0022e400000e0013 */
.L_x_29551:
[----:B---3--:R-:W-:-:S07]  /*3a50*/  IMAD R55, R36, R30, R55 ;  /* 0x0000001e24377224 */ /* 0x008fce00078e0237 */
.L_x_29404:
[----:B------:R-:W-:-:S13]  /*3a60*/  ISETP.GE.AND P0, PT, R56, 0x7, PT ;  /* 0x000000073800780c */ /* 0x000fda0003f06270 */
[----:B------:R-:W-:Y:S05]  /*3a70*/  @!P0 BRA `(.L_x_29406) ;  /* 0x0000000000108947 */ /* 0x000fea0003800000 */
[----:B------:R-:W-:-:S03]  /*3a80*/  UMOV UR10, 0xffffffff ;  /* 0xffffffff000a7882 */ /* 0x000fc60000000000 */
[----:B------:R-:W-:Y:S05]  /*3a90*/  BRA.DIV UR10, `(.L_x_29407) ;  /* 0x000000320af07947 */ /* 0x000fea000b800000 */
[----:B-1----:R1:W3:Y:S02]  /*3aa0*/  SHFL.IDX PT, R30, R50, R9, R19 ;  /* 0x00000009321e7389 */ /* 0x0022e400000e0013 */
.L_x_29554:
[----:B---3--:R-:W-:-:S07]  /*3ab0*/  IMAD R55, R37, R30, R55 ;  /* 0x0000001e25377224 */ /* 0x008fce00078e0237 */
.L_x_29406:
[----:B------:R-:W-:-:S13]  /*3ac0*/  ISETP.GE.AND P0, PT, R56, 0x8, PT ;  /* 0x000000083800780c */ /* 0x000fda0003f06270 */
[----:B------:R-:W-:Y:S05]  /*3ad0*/  @!P0 BRA `(.L_x_29408) ;  /* 0x0000000000108947 */ /* 0x000fea0003800000 */
[----:B------:R-:W-:-:S03]  /*3ae0*/  UMOV UR10, 0xffffffff ;  /* 0xffffffff000a7882 */ /* 0x000fc60000000000 */
[----:B------:R-:W-:Y:S05]  /*3af0*/  BRA.DIV UR10, `(.L_x_29409) ;  /* 0x000000320af87947 */ /* 0x000fea000b800000 */
[----:B-1----:R1:W3:Y:S02]  /*3b00*/  SHFL.IDX PT, R30, R50, R10, R19 ;  /* 0x0000000a321e7389 */ /* 0x0022e400000e0013 */
.L_x_29557:
[----:B---3--:R-:W-:-:S07]  /*3b10*/  IMAD R55, R38, R30, R55 ;  /* 0x0000001e26377224 */ /* 0x008fce00078e0237 */
.L_x_29408:
[----:B------:R-:W-:-:S13]  /*3b20*/  ISETP.GE.AND P0, PT, R56, 0x9, PT ;  /* 0x000000093800780c */ /* 0x000fda0003f06270 */
[----:B------:R-:W-:Y:S05]  /*3b30*/  @!P0 BRA `(.L_x_29410) ;  /* 0x0000000000108947 */ /* 0x000fea0003800000 */
[----:B------:R-:W-:-:S03]  /*3b40*/  UMOV UR10, 0xffffffff ;  /* 0xffffffff000a7882 */ /* 0x000fc60000000000 */
[----:B------:R-:W-:Y:S05]  /*3b50*/  BRA.DIV UR10, `(.L_x_29411) ;  /* 0x000000360a007947 */ /* 0x000fea000b800000 */
[----:B-1----:R1:W3:Y:S02]  /*3b60*/  SHFL.IDX PT, R30, R50, R11, R19 ;  /* 0x0000000b321e7389 */ /* 0x0022e400000e0013 */
.L_x_29560:
[----:B---3--:R-:W-:-:S07]  /*3b70*/  IMAD R55, R39, R30, R55 ;  /* 0x0000001e27377224 */ /* 0x008fce00078e0237 */
.L_x_29410:
[----:B------:R-:W-:-:S13]  /*3b80*/  ISETP.GE.AND P0, PT, R56, 0xa, PT ;  /* 0x0000000a3800780c */ /* 0x000fda0003f06270 */
[----:B------:R-:W-:Y:S05]  /*3b90*/  @!P0 BRA `(.L_x_29412) ;  /* 0x0000000000108947 */ /* 0x000fea0003800000 */
[----:B------:R-:W-:-:S03]  /*3ba0*/  UMOV UR10, 0xffffffff ;  /* 0xffffffff000a7882 */ /* 0x000fc60000000000 */
[----:B------:R-:W-:Y:S05]  /*3bb0*/  BRA.DIV UR10, `(.L_x_29413) ;  /* 0x000000360a087947 */ /* 0x000fea000b800000 */
[----:B-1----:R1:W3:Y:S02]  /*3bc0*/  SHFL.IDX PT, R30, R50, R12, R19 ;  /* 0x0000000c321e7389 */ /* 0x0022e400000e0013 */
.L_x_29563:
[----:B---3--:R-:W-:-:S07]  /*3bd0*/  IMAD R55, R40, R30, R55 ;  /* 0x0000001e28377224 */ /* 0x008fce00078e0237 */
.L_x_29412:
[----:B------:R-:W-:-:S13]  /*3be0*/  ISETP.GE.AND P0, PT, R56, 0xb, PT ;  /* 0x0000000b3800780c */ /* 0x000fda0003f06270 */
[----:B------:R-:W-:Y:S05]  /*3bf0*/  @!P0 BRA `(.L_x_29414) ;  /* 0x0000000000108947 */ /* 0x000fea0003800000 */
[----:B------:R-:W-:-:S03]  /*3c00*/  UMOV UR10, 0xffffffff ;  /* 0xffffffff000a7882 */ /* 0x000fc60000000000 */
[----:B------:R-:W-:Y:S05]  /*3c10*/  BRA.DIV UR10, `(.L_x_29415) ;  /* 0x000000360a107947 */ /* 0x000fea000b800000 */
[----:B-1----:R1:W3:Y:S02]  /*3c20*/  SHFL.IDX PT, R30, R50, R13, R19 ;  /* 0x0000000d321e7389 */ /* 0x0022e400000e0013 */
.L_x_29566:
[----:B---3--:R-:W-:-:S07]  /*3c30*/  IMAD R55, R41, R30, R55 ;  /* 0x0000001e29377224 */ /* 0x008fce00078e0237 */
.L_x_29414:
[----:B------:R-:W-:-:S13]  /*3c40*/  ISETP.GE.AND P0, PT, R56, 0xc, PT ;  /* 0x0000000c3800780c */ /* 0x000fda0003f06270 */
[----:B------:R-:W-:Y:S05]  /*3c50*/  @!P0 BRA `(.L_x_29416) ;  /* 0x0000000000108947 */ /* 0x000fea0003800000 */
[----:B------:R-:W-:-:S03]  /*3c60*/  UMOV UR10, 0xffffffff ;  /* 0xffffffff000a7882 */ /* 0x000fc60000000000 */
[----:B------:R-:W-:Y:S05]  /*3c70*/  BRA.DIV UR10, `(.L_x_29417) ;  /* 0x000000360a187947 */ /* 0x000fea000b800000 */
[----:B-1----:R1:W3:Y:S02]  /*3c80*/  SHFL.IDX PT, R30, R50, R14, R19 ;  /* 0x0000000e321e7389 */ /* 0x0022e400000e0013 */
.L_x_29569:
[----:B---3--:R-:W-:-:S07]  /*3c90*/  IMAD R55, R42, R30, R55 ;  /* 0x0000001e2a377224 */ /* 0x008fce00078e0237 */
.L_x_29416:
[----:B------:R-:W-:-:S13]  /*3ca0*/  ISETP.GE.AND P0, PT, R56, 0xd, PT ;  /* 0x0000000d3800780c */ /* 0x000fda0003f06270 */
[----:B------:R-:W-:Y:S05]  /*3cb0*/  @!P0 BRA `(.L_x_29418) ;  /* 0x0000000000108947 */ /* 0x000fea0003800000 */
[----:B------:R-:W-:-:S03]  /*3cc0*/  UMOV UR10, 0xffffffff ;  /* 0xffffffff000a7882 */ /* 0x000fc60000000000 */
[----:B------:R-:W-:Y:S05]  /*3cd0*/  BRA.DIV UR10, `(.L_x_29419) ;  /* 0x000000360a207947 */ /* 0x000fea000b800000 */
[----:B-1----:R1:W3:Y:S02]  /*3ce0*/  SHFL.IDX PT, R30, R50, R15, R19 ;  /* 0x0000000f321e7389 */ /* 0x0022e400000e0013 */
.L_x_29572:
[----:B---3--:R-:W-:-:S07]  /*3cf0*/  IMAD R55, R43, R30, R55 ;  /* 0x0000001e2b377224 */ /* 0x008fce00078e0237 */
.L_x_29418:
[----:B------:R-:W-:-:S13]  /*3d00*/  ISETP.GE.AND P0, PT, R56, 0xe, PT ;  /* 0x0000000e3800780c */ /* 0x000fda0003f06270 */
[----:B------:R-:W-:Y:S05]  /*3d10*/  @!P0 BRA `(.L_x_29420) ;  /* 0x0000000000108947 */ /* 0x000fea0003800000 */
[----:B------:R-:W-:-:S03]  /*3d20*/  UMOV UR10, 0xffffffff ;  /* 0xffffffff000a7882 */ /* 0x000fc60000000000 */
[----:B------:R-:W-:Y:S05]  /*3d30*/  BRA.DIV UR10, `(.L_x_29421) ;  /* 0x000000360a287947 */ /* 0x000fea000b800000 */
[----:B-1----:R1:W3:Y:S02]  /*3d40*/  SHFL.IDX PT, R30, R50, R16, R19 ;  /* 0x00000010321e7389 */ /* 0x0022e400000e0013 */
.L_x_29575:
[----:B---3--:R-:W-:-:S07]  /*3d50*/  IMAD R55, R44, R30, R55 ;  /* 0x0000001e2c377224 */ /* 0x008fce00078e0237 */
.L_x_29420:
[----:B------:R-:W-:-:S13]  /*3d60*/  ISETP.GE.AND P0, PT, R56, 0xf, PT ;  /* 0x0000000f3800780c */ /* 0x000fda0003f06270 */
[----:B------:R-:W-:Y:S05]  /*3d70*/  @!P0 BRA `(.L_x_29422) ;  /* 0x0000000000108947 */ /* 0x000fea0003800000 */
[----:B------:R-:W-:-:S03]  /*3d80*/  UMOV UR10, 0xffffffff ;  /* 0xffffffff000a7882 */ /* 0x000fc60000000000 */
[----:B------:R-:W-:Y:S05]  /*3d90*/  BRA.DIV UR10, `(.L_x_29423) ;  /* 0x000000360a307947 */ /* 0x000fea000b800000 */
[----:B-1----:R1:W3:Y:S02]  /*3da0*/  SHFL.IDX PT, R30, R50, R17, R19 ;  /* 0x00000011321e7389 */ /* 0x0022e400000e0013 */
.L_x_29578:
[----:B---3--:R-:W-:-:S07]  /*3db0*/  IMAD R55, R45, R30, R55 ;  /* 0x0000001e2d377224 */ /* 0x008fce00078e0237 */
.L_x_29422:
[----:B------:R-:W-:-:S13]  /*3dc0*/  ISETP.GE.AND P0, PT, R56, 0x10, PT ;  /* 0x000000103800780c */ /* 0x000fda0003f06270 */
[----:B------:R-:W-:Y:S05]  /*3dd0*/  @!P0 BRA `(.L_x_29424) ;  /* 0x0000000000108947 */ /* 0x000fea0003800000 */
[----:B------:R-:W-:-:S03]  /*3de0*/  UMOV UR10, 0xffffffff ;  /* 0xffffffff000a7882 */ /* 0x000fc60000000000 */
[----:B------:R-:W-:Y:S05]  /*3df0*/  BRA.DIV UR10, `(.L_x_29425) ;  /* 0x000000360a387947 */ /* 0x000fea000b800000 */
[----:B-1----:R1:W3:Y:S02]  /*3e00*/  SHFL.IDX PT, R30, R50, R18, R19 ;  /* 0x00000012321e7389 */ /* 0x0022e400000e0013 */
.L_x_29581:
[----:B---3--:R-:W-:-:S07]  /*3e10*/  IMAD R55, R46, R30, R55 ;  /* 0x0000001e2e377224 */ /* 0x008fce00078e0237 */
.L_x_29424:
[C---:B------:R-:W-:Y:S02]  /*3e20*/  IMAD R30, R52.reuse, UR4, R48 ;  /* 0x00000004341e7c24 */ /* 0x040fe4000f8e0230 */
[----:B------:R-:W-:-:S03]  /*3e30*/  VIADD R52, R52, UR6 ;  /* 0x0000000634347c36 */ /* 0x000fc60008000000 */
[----:B------:R-:W-:Y:S02]  /*3e40*/  LEA R30, R30, R53, 0x2 ;  /* 0x000000351e1e7211 */ /* 0x000fe400078e10ff */
[----:B------:R-:W-:-:S03]  /*3e50*/  ISETP.GE.AND P0, PT, R52, UR18, PT ;  /* 0x0000001234007c0c */ /* 0x000fc6000bf06270 */
[----:B------:R3:W-:Y:S10]  /*3e60*/  STS [R30], R55 ;  /* 0x000000371e007388 */ /* 0x0007f40000000800 */
[----:B---3--:R-:W-:Y:S05]  /*3e70*/  @!P0 BRA `(.L_x_29426) ;  /* 0xfffffff8006c8947 */ /* 0x008fea000383ffff */
.L_x_29393:
[----:B------:R-:W-:Y:S05]  /*3e80*/  BSYNC B0 ;  /* 0x0000000000007941 */ /* 0x000fea0003800000 */
.L_x_29392:
[----:B------:R-:W-:Y:S05]  /*3e90*/  @!P6 BRA `(.L_x_29427) ;  /* 0xffffffec0068e947 */ /* 0x000fea000383ffff */
[----:B------:R-:W-:Y:S05]  /*3ea0*/  BRA `(.L_x_29320) ;  /* 0x00000014001c7947 */ /* 0x000fea0003800000 */
.L_x_29375:
[----:B0---4-:R-:W-:-:S07]  /*3eb0*/  IMAD.MOV.U32 R49, RZ, RZ, RZ ;  /* 0x000000ffff317224 */ /* 0x011fce00078e00ff */
.L_x_29479:
        /* <DEDUP_REMOVED lines=18> */
.L_x_29428:
        /* <DEDUP_REMOVED lines=8> */
.L_x_29429:
        /* <DEDUP_REMOVED lines=8> */
.L_x_29430:
        /* <DEDUP_REMOVED lines=8> */
.L_x_29431:
        /* <DEDUP_REMOVED lines=9> */
.L_x_29432:
        /* <DEDUP_REMOVED lines=9> */
.L_x_29433:
        /* <DEDUP_REMOVED lines=9> */
.L_x_29434:
        /* <DEDUP_REMOVED lines=9> */
.L_x_29435:
        /* <DEDUP_REMOVED lines=10> */
.L_x_29436:
        /* <DEDUP_REMOVED lines=11> */
.L_x_29437:
        /* <DEDUP_REMOVED lines=11> */
.L_x_29438:
        /* <DEDUP_REMOVED lines=11> */
.L_x_29439:
        /* <DEDUP_REMOVED lines=11> */
.L_x_29440:
        /* <DEDUP_REMOVED lines=11> */
.L_x_29441:
        /* <DEDUP_REMOVED lines=11> */
.L_x_29442:
        /* <DEDUP_REMOVED lines=11> */
.L_x_29443:
        /* <DEDUP_REMOVED lines=27> */
.L_x_29478:
[----:B------:R-:W-:Y:S02]  /*4ac0*/  IMAD R50, R51, 0x44, R52 ;  /* 0x0000004433327824 */ /* 0x000fe400078e0234 */
[----:B------:R-:W-:-:S04]  /*4ad0*/  HFMA2 R53, -RZ, RZ, 0, 0 ;  /* 0x00000000ff357431 */ /* 0x000fc800000001ff */
[----:B------:R-:W0:Y:S01]  /*4ae0*/  LDS R50, [R50] ;  /* 0x0000000032327984 */ /* 0x000e220000000800 */
[----:B------:R-:W-:Y:S05]  /*4af0*/  @!P4 BRA `(.L_x_29445) ;  /* 0x000000000010c947 */ /* 0x000fea0003800000 */
[----:B------:R-:W-:-:S03]  /*4b00*/  UMOV UR10, 0xffffffff ;  /* 0xffffffff000a7882 */ /* 0x000fc60000000000 */
[----:B------:R-:W-:Y:S05]  /*4b10*/  BRA.DIV UR10, `(.L_x_29446) ;  /* 0x0000002a0a107947 */ /* 0x000fea000b800000 */
[----:B0-----:R0:W1:Y:S02]  /*4b20*/  SHFL.IDX PT, R56, R50, R28, R19 ;  /* 0x0000001c32387389 */ /* 0x00106400000e0013 */
.L_x_29583:
[----:B-1----:R-:W-:-:S07]  /*4b30*/  IMAD R53, R29, R56, RZ ;  /* 0x000000381d357224 */ /* 0x002fce00078e02ff */
.L_x_29445:
[----:B------:R-:W-:Y:S05]  /*4b40*/  @!P3 BRA `(.L_x_29447) ;  /* 0x000000000010b947 */ /* 0x000fea0003800000 */
[----:B------:R-:W-:-:S03]  /*4b50*/  UMOV UR10, 0xffffffff ;  /* 0xffffffff000a7882 */ /* 0x000fc60000000000 */
[----:B------:R-:W-:Y:S05]  /*4b60*/  BRA.DIV UR10, `(.L_x_29448) ;  /* 0x0000002a0a187947 */ /* 0x000fea000b800000 */
[----:B0-----:R0:W1:Y:S02]  /*4b70*/  SHFL.IDX PT, R30, R50, R4, R19 ;  /* 0x00000004321e7389 */ /* 0x00106400000e0013 */
.L_x_29586:
[----:B-12---:R-:W-:-:S07]  /*4b80*/  IMAD R53, R32, R30, R53 ;  /* 0x0000001e20357224 */ /* 0x006fce00078e0235 */
.L_x_29447:
[----:B------:R-:W-:Y:S05]  /*4b90*/  @!P2 BRA `(.L_x_29449) ;  /* 0x000000000010a947 */ /* 0x000fea0003800000 */
[----:B------:R-:W-:-:S03]  /*4ba0*/  UMOV UR10, 0xffffffff ;  /* 0xffffffff000a7882 */ /* 0x000fc60000000000 */
[----:B------:R-:W-:Y:S05]  /*4bb0*/  BRA.DIV UR10, `(.L_x_29450) ;  /* 0x0000002a0a247947 */ /* 0x000fea000b800000 */
[----:B0-----:R0:W1:Y:S02]  /*4bc0*/  SHFL.IDX PT, R30, R50, R5, R19 ;  /* 0x00000005321e7389 */ /* 0x00106400000e0013 */
.L_x_29589:
[----:B-1----:R-:W-:-:S07]  /*4bd0*/  IMAD R53, R33, R30, R53 ;  /* 0x0000001e21357224 */ /* 0x002fce00078e0235 */
.L_x_29449:
[----:B------:R-:W-:Y:S05]  /*4be0*/  @!P1 BRA `(.L_x_29451) ;  /* 0x0000000000109947 */ /* 0x000fea0003800000 */
[----:B------:R-:W-:-:S03]  /*4bf0*/  UMOV UR10, 0xffffffff ;  /* 0xffffffff000a7882 */ /* 0x000fc60000000000 */
[----:B------:R-:W-:Y:S05]  /*4c00*/  BRA.DIV UR10, `(.L_x_29452) ;  /* 0x0000002a0a307947 */ /* 0x000fea000b800000 */
[----:B0-----:R0:W1:Y:S02]  /*4c10*/  SHFL.IDX PT, R30, R50, R6, R19 ;  /* 0x00000006321e7389 */ /* 0x00106400000e0013 */
.L_x_29592:
[----:B-1----:R-:W-:-:S07]  /*4c20*/  IMAD R53, R34, R30, R53 ;  /* 0x0000001e22357224 */ /* 0x002fce00078e0235 */
.L_x_29451:
[----:B------:R-:W1:Y:S02]  /*4c30*/  LDC R55, c[0x0][0x3ac] ;  /* 0x0000eb00ff377b82 */ /* 0x000e640000000800 */
[----:B-1----:R-:W-:-:S13]  /*4c40*/  ISETP.GE.AND P0, PT, R55, 0x5, PT ;  /* 0x000000053700780c */ /* 0x002fda0003f06270 */
[----:B------:R-:W-:Y:S05]  /*4c50*/  @!P0 BRA `(.L_x_29453) ;  /* 0x0000000000108947 */ /* 0x000fea0003800000 */
[----:B------:R-:W-:-:S03]  /*4c60*/  UMOV UR10, 0xffffffff ;  /* 0xffffffff000a7882 */ /* 0x000fc60000000000 */
[----:B------:R-:W-:Y:S05]  /*4c70*/  BRA.DIV UR10, `(.L_x_29454) ;  /* 0x0000002a0a347947 */ /* 0x000fea000b800000 */
[----:B0-----:R0:W1:Y:S02]  /*4c80*/  SHFL.IDX PT, R30, R50, R7, R19 ;  /* 0x00000007321e7389 */ /* 0x00106400000e0013 */
.L_x_29595:
[----:B-1----:R-:W-:-:S07]  /*4c90*/  IMAD R53, R35, R30, R53 ;  /* 0x0000001e23357224 */ /* 0x002fce00078e0235 */
.L_x_29453:
[----:B------:R-:W-:-:S13]  /*4ca0*/  ISETP.GE.AND P0, PT, R55, 0x6, PT ;  /* 0x000000063700780c */ /* 0x000fda0003f06270 */
[----:B------:R-:W-:Y:S05]  /*4cb0*/  @!P0 BRA `(.L_x_29455) ;  /* 0x0000000000108947 */ /* 0x000fea0003800000 */
[----:B------:R-:W-:-:S03]  /*4cc0*/  UMOV UR10, 0xffffffff ;  /* 0xffffffff000a7882 */ /* 0x000fc60000000000 */
[----:B------:R-:W-:Y:S05]  /*4cd0*/  BRA.DIV UR10, `(.L_x_29456) ;  /* 0x0000002a0a3c7947 */ /* 0x000fea000b800000 */
[----:B0-----:R0:W1:Y:S02]  /*4ce0*/  SHFL.IDX PT, R30, R50, R8, R19 ;  /* 0x00000008321e7389 */ /* 0x00106400000e0013 */
.L_x_29598:
[----:B-1----:R-:W-:-:S07]  /*4cf0*/  IMAD R53, R36, R30, R53 ;  /* 0x0000001e24357224 */ /* 0x002fce00078e0235 */
.L_x_29455:
[----:B------:R-:W-:-:S13]  /*4d00*/  ISETP.GE.AND P0, PT, R55, 0x7, PT ;  /* 0x000000073700780c */ /* 0x000fda0003f06270 */
[----:B------:R-:W-:Y:S05]  /*4d10*/  @!P0 BRA `(.L_x_29457) ;  /* 0x0000000000108947 */ /* 0x000fea0003800000 */
[----:B------:R-:W-:-:S03]  /*4d20*/  UMOV UR10, 0xffffffff ;  /* 0xffffffff000a7882 */ /* 0x000fc60000000000 */
[----:B------:R-:W-:Y:S05]  /*4d30*/  BRA.DIV UR10, `(.L_x_29458) ;  /* 0x0000002a0a447947 */ /* 0x000fea000b800000 */
[----:B0-----:R0:W1:Y:S02]  /*4d40*/  SHFL.IDX PT, R30, R50, R9, R19 ;  /* 0x00000009321e7389 */ /* 0x00106400000e0013 */
.L_x_29601:
[----:B-1----:R-:W-:-:S07]  /*4d50*/  IMAD R53, R37, R30, R53 ;  /* 0x0000001e25357224 */ /* 0x002fce00078e0235 */
.L_x_29457:
[----:B------:R-:W-:-:S13]  /*4d60*/  ISETP.GE.AND P0, PT, R55, 0x8, PT ;  /* 0x000000083700780c */ /* 0x000fda0003f06270 */
[----:B------:R-:W-:Y:S05]  /*4d70*/  @!P0 BRA `(.L_x_29459) ;  /* 0x0000000000108947 */ /* 0x000fea0003800000 */
[----:B------:R-:W-:-:S03]  /*4d80*/  UMOV UR10, 0xffffffff ;  /* 0xffffffff000a7882 */ /* 0x000fc60000000000 */
[----:B------:R-:W-:Y:S05]  /*4d90*/  BRA.DIV UR10, `(.L_x_29460) ;  /* 0x0000002a0a4c7947 */ /* 0x000fea000b800000 */
[----:B0-----:R0:W1:Y:S02]  /*4da0*/  SHFL.IDX PT, R30, R50, R10, R19 ;  /* 0x0000000a321e7389 */ /* 0x00106400000e0013 */
.L_x_29604:
[----:B-1----:R-:W-:-:S07]  /*4db0*/  IMAD R53, R38, R30, R53 ;  /* 0x0000001e26357224 */ /* 0x002fce00078e0235 */
.L_x_29459:
[----:B------:R-:W-:-:S13]  /*4dc0*/  ISETP.GE.AND P0, PT, R55, 0x9, PT ;  /* 0x000000093700780c */ /* 0x000fda0003f06270 */
[----:B------:R-:W-:Y:S05]  /*4dd0*/  @!P0 BRA `(.L_x_29461) ;  /* 0x0000000000108947 */ /* 0x000fea0003800000 */
[----:B------:R-:W-:-:S03]  /*4de0*/  UMOV UR10, 0xffffffff ;  /* 0xffffffff000a7882 */ /* 0x000fc60000000000 */
[----:B------:R-:W-:Y:S05]  /*4df0*/  BRA.DIV UR10, `(.L_x_29462) ;  /* 0x0000002a0a547947 */ /* 0x000fea000b800000 */
[----:B0-----:R0:W1:Y:S02]  /*4e00*/  SHFL.IDX PT, R30, R50, R11, R19 ;  /* 0x0000000b321e7389 */ /* 0x00106400000e0013 */
.L_x_29607:
[----:B-1----:R-:W-:-:S07]  /*4e10*/  IMAD R53, R39, R30, R53 ;  /* 0x0000001e27357224 */ /* 0x002fce00078e0235 */
.L_x_29461:
[----:B------:R-:W-:-:S13]  /*4e20*/  ISETP.GE.AND P0, PT, R55, 0xa, PT ;  /* 0x0000000a3700780c */ /* 0x000fda0003f06270 */
[----:B------:R-:W-:Y:S05]  /*4e30*/  @!P0 BRA `(.L_x_29463) ;  /* 0x0000000000108947 */ /* 0x000fea0003800000 */
[----:B------:R-:W-:-:S03]  /*4e40*/  UMOV UR10, 0xffffffff ;  /* 0xffffffff000a7882 */ /* 0x000fc60000000000 */
[----:B------:R-:W-:Y:S05]  /*4e50*/  BRA.DIV UR10, `(.L_x_29464) ;  /* 0x0000002a0a5c7947 */ /* 0x000fea000b800000 */
[----:B0-----:R0:W1:Y:S02]  /*4e60*/  SHFL.IDX PT, R30, R50, R12, R19 ;  /* 0x0000000c321e7389 */ /* 0x00106400000e0013 */
.L_x_29610:
[----:B-1----:R-:W-:-:S07]  /*4e70*/  IMAD R53, R40, R30, R53 ;  /* 0x0000001e28357224 */ /* 0x002fce00078e0235 */
.L_x_29463:
[----:B------:R-:W-:-:S13]  /*4e80*/  ISETP.GE.AND P0, PT, R55, 0xb, PT ;  /* 0x0000000b3700780c */ /* 0x000fda0003f06270 */
[----:B------:R-:W-:Y:S05]  /*4e90*/  @!P0 BRA `(.L_x_29465) ;  /* 0x0000000000108947 */ /* 0x000fea0003800000 */
[----:B------:R-:W-:-:S03]  /*4ea0*/  UMOV UR10, 0xffffffff ;  /* 0xffffffff000a7882 */ /* 0x000fc60000000000 */
[----:B------:R-:W-:Y:S05]  /*4eb0*/  BRA.DIV UR10, `(.L_x_29466) ;  /* 0x0000002a0a647947 */ /* 0x000fea000b800000 */
[----:B0-----:R0:W1:Y:S02]  /*4ec0*/  SHFL.IDX PT, R30, R50, R13, R19 ;  /* 0x0000000d321e7389 */ /* 0x00106400000e0013 */
.L_x_29613:
[----:B-1----:R-:W-:-:S07]  /*4ed0*/  IMAD R53, R41, R30, R53 ;  /* 0x0000001e29357224 */ /* 0x002fce00078e0235 */
.L_x_29465:
[----:B------:R-:W-:-:S13]  /*4ee0*/  ISETP.GE.AND P0, PT, R55, 0xc, PT ;  /* 0x0000000c3700780c */ /* 0x000fda0003f06270 */
[----:B------:R-:W-:Y:S05]  /*4ef0*/  @!P0 BRA `(.L_x_29467) ;  /* 0x0000000000108947 */ /* 0x000fea0003800000 */
[----:B------:R-:W-:-:S03]  /*4f00*/  UMOV UR10, 0xffffffff ;  /* 0xffffffff000a7882 */ /* 0x000fc60000000000 */
[----:B------:R-:W-:Y:S05]  /*4f10*/  BRA.DIV UR10, `(.L_x_29468) ;  /* 0x0000002a0a6c7947 */ /* 0x000fea000b800000 */
[----:B0-----:R0:W1:Y:S02]  /*4f20*/  SHFL.IDX PT, R30, R50, R14, R19 ;  /* 0x0000000e321e7389 */ /* 0x00106400000e0013 */
.L_x_29616:
[----:B-1----:R-:W-:-:S07]  /*4f30*/  IMAD R53, R42, R30, R53 ;  /* 0x0000001e2a357224 */ /* 0x002fce00078e0235 */
.L_x_29467:
[----:B------:R-:W-:-:S13]  /*4f40*/  ISETP.GE.AND P0, PT, R55, 0xd, PT ;  /* 0x0000000d3700780c */ /* 0x000fda0003f06270 */
[----:B------:R-:W-:Y:S05]  /*4f50*/  @!P0 BRA `(.L_x_29469) ;  /* 0x0000000000108947 */ /* 0x000fea0003800000 */
[----:B------:R-:W-:-:S03]  /*4f60*/  UMOV UR10, 0xffffffff ;  /* 0xffffffff000a7882 */ /* 0x000fc60000000000 */
[----:B------:R-:W-:Y:S05]  /*4f70*/  BRA.DIV UR10, `(.L_x_29470) ;  /* 0x0000002a0a747947 */ /* 0x000fea000b800000 */
[----:B0-----:R0:W1:Y:S02]  /*4f80*/  SHFL.IDX PT, R30, R50, R15, R19 ;  /* 0x0000000f321e7389 */ /* 0x00106400000e0013 */
.L_x_29619:
[----:B-1----:R-:W-:-:S07]  /*4f90*/  IMAD R53, R43, R30, R53 ;  /* 0x0000001e2b357224 */ /* 0x002fce00078e0235 */
.L_x_29469:
[----:B------:R-:W-:-:S13]  /*4fa0*/  ISETP.GE.AND P0, PT, R55, 0xe, PT ;  /* 0x0000000e3700780c */ /* 0x000fda0003f06270 */
[----:B------:R-:W-:Y:S05]  /*4fb0*/  @!P0 BRA `(.L_x_29471) ;  /* 0x0000000000108947 */ /* 0x000fea0003800000 */
[----:B------:R-:W-:-:S03]  /*4fc0*/  UMOV UR10, 0xffffffff ;  /* 0xffffffff000a7882 */ /* 0x000fc60000000000 */
[----:B------:R-:W-:Y:S05]  /*4fd0*/  BRA.DIV UR10, `(.L_x_29472) ;  /* 0x0000002a0a7c7947 */ /* 0x000fea000b800000 */
[----:B0-----:R0:W1:Y:S02]  /*4fe0*/  SHFL.IDX PT, R30, R50, R16, R19 ;  /* 0x00000010321e7389 */ /* 0x00106400000e0013 */
.L_x_29622:
[----:B-1----:R-:W-:-:S07]  /*4ff0*/  IMAD R53, R44, R30, R53 ;  /* 0x0000001e2c357224 */ /* 0x002fce00078e0235 */
.L_x_29471:
[----:B------:R-:W-:-:S13]  /*5000*/  ISETP.GE.AND P0, PT, R55, 0xf, PT ;  /* 0x0000000f3700780c */ /* 0x000fda0003f06270 */
[----:B------:R-:W-:Y:S05]  /*5010*/  @!P0 BRA `(.L_x_29473) ;  /* 0x0000000000108947 */ /* 0x000fea0003800000 */
[----:B------:R-:W-:-:S03]  /*5020*/  UMOV UR10, 0xffffffff ;  /* 0xffffffff000a7882 */ /* 0x000fc60000000000 */
[----:B------:R-:W-:Y:S05]  /*5030*/  BRA.DIV UR10, `(.L_x_29474) ;  /* 0x0000002a0a847947 */ /* 0x000fea000b800000 */
[----:B0-----:R0:W1:Y:S02]  /*5040*/  SHFL.IDX PT, R30, R50, R17, R19 ;  /* 0x00000011321e7389 */ /* 0x00106400000e0013 */
.L_x_29625:
[----:B-1----:R-:W-:-:S07]  /*5050*/  IMAD R53, R45, R30, R53 ;  /* 0x0000001e2d357224 */ /* 0x002fce00078e0235 */
.L_x_29473:
[----:B------:R-:W-:-:S13]  /*5060*/  ISETP.GE.AND P0, PT, R55, 0x10, PT ;  /* 0x000000103700780c */ /* 0x000fda0003f06270 */
[----:B------:R-:W-:Y:S05]  /*5070*/  @!P0 BRA `(.L_x_29475) ;  /* 0x0000000000108947 */ /* 0x000fea0003800000 */
[----:B------:R-:W-:-:S03]  /*5080*/  UMOV UR10, 0xffffffff ;  /* 0xffffffff000a7882 */ /* 0x000fc60000000000 */
[----:B------:R-:W-:Y:S05]  /*5090*/  BRA.DIV UR10, `(.L_x_29476) ;  /* 0x0000002a0a8c7947 */ /* 0x000fea000b800000 */
[----:B0-----:R0:W1:Y:S02]  /*50a0*/  SHFL.IDX PT, R30, R50, R18, R19 ;  /* 0x00000012321e7389 */ /* 0x00106400000e0013 */
.L_x_29628:
[----:B-1----:R-:W-:-:S07]  /*50b0*/  IMAD R53, R46, R30, R53 ;  /* 0x0000001e2e357224 */ /* 0x002fce00078e0235 */
.L_x_29475:
[----:B------:R-:W-:-:S07]  /*50c0*/  IMAD.U32 R30, RZ, RZ, UR14 ;  /* 0x0000000eff1e7e24 */ /* 0x000fce000f8e00ff */
.L_x_29477:
        /* <DEDUP_REMOVED lines=36> */
.L_x_29444:
[----:B------:R-:W-:Y:S05]  /*5310*/  @!P5 BRA `(.L_x_29479) ;  /* 0xffffffe800e8d947 */ /* 0x000fea000383ffff */
.L_x_29320:
        /* <DEDUP_REMOVED lines=133> */
.L_x_29483:
[----:B------:R-:W-:Y:S05]  /*5b70*/  BSYNC.RECONVERGENT B1 ;  /* 0x0000000000017941 */ /* 0x000fea0003800200 */
.L_x_29482:
        /* <DEDUP_REMOVED lines=13> */
.L_x_29484:
        /* <DEDUP_REMOVED lines=106> */
.L_x_29481:
[----:B------:R-:W-:Y:S05]  /*62f0*/  BSYNC.RECONVERGENT B0 ;  /* 0x0000000000007941 */ /* 0x000fea0003800200 */
.L_x_29480:
[----:B------:R-:W5:Y:S02]  /*6300*/  LDCU UR10, c[0x0][0x374] ;  /* 0x00006e80ff0a77ac */ /* 0x000f640008000800 */
[----:B-----5:R-:W-:Y:S02]  /*6310*/  UIADD3 UR9, UPT, UPT, UR10, UR9, URZ ;  /* 0x000000090a097290 */ /* 0x020fe4000fffe0ff */
[----:B------:R-:W-:-:S04]  /*6320*/  USHF.L.U32 UR10, UR10, 0x1, URZ ;  /* 0x000000010a0a7899 */ /* 0x000fc800080006ff */
[----:B------:R-:W-:-:S09]  /*6330*/  UISETP.GE.U32.AND UP0, UPT, UR9, UR10, UPT ;  /* 0x0000000a0900728c */ /* 0x000fd2000bf06070 */
[----:B------:R-:W-:Y:S05]  /*6340*/  BRA.U !UP0, `(.L_x_29485) ;  /* 0xffffffad08807547 */ /* 0x000fea000b83ffff */
[----:B------:R-:W-:Y:S05]  /*6350*/  EXIT ;  /* 0x000000000000794d */ /* 0x000fea0003800000 */
.L_x_29342:
[----:B------:R-:W-:Y:S01]  /*6360*/  BSSY B2, `(.L_x_29486) ;  /* 0x0000006000027945 */ /* 0x000fe20003800000 */
[----:B------:R-:W-:Y:S02]  /*6370*/  IMAD.MOV.U32 R31, RZ, RZ, R28 ;  /* 0x000000ffff1f7224 */ /* 0x000fe400078e001c */
[----:B------:R-:W-:-:S07]  /*6380*/  IMAD.MOV.U32 R30, RZ, RZ, -0x1 ;  /* 0xffffffffff1e7424 */ /* 0x000fce00078e00ff */
[----:B012---:R-:W-:Y:S05]  /*6390*/  WARPSYNC.COLLECTIVE R30, `(.L_x_29487) ;  /* 0x000000001e087348 */ /* 0x007fea0003c00000 */
[----:B-1----:R1:W3:Y:S02]  /*63a0*/  SHFL.IDX P0, R30, R50, R31, R19 ;  /* 0x0000001f321e7389 */ /* 0x0022e40000000013 */
[----:B0123--:R-:W-:Y:S05]  /*63b0*/  ENDCOLLECTIVE ;  /* 0x000000000000791b */ /* 0x00ffea0003800000 */
.L_x_29487:
[----:B------:R-:W-:Y:S05]  /*63c0*/  BSYNC B2 ;  /* 0x0000000000027941 */ /* 0x000fea0003800000 */
.L_x_29486:
[----:B------:R-:W-:Y:S05]  /*63d0*/  BRA `(.L_x_29488) ;  /* 0xffffffc000787947 */ /* 0x000fea000383ffff */
.L_x_29344:
[----:B------:R-:W-:Y:S01]  /*63e0*/  BSSY B2, `(.L_x_29489) ;  /* 0x0000006000027945 */ /* 0x000fe20003800000 */
[----:B------:R-:W-:Y:S01]  /*63f0*/  MOV R31, R4 ;  /* 0x00000004001f7202 */ /* 0x000fe20000000f00 */
[----:B------:R-:W-:-:S07]  /*6400*/  IMAD.MOV.U32 R30, RZ, RZ, -0x1 ;  /* 0xffffffffff1e7424 */ /* 0x000fce00078e00ff */
[----:B012---:R-:W-:Y:S05]  /*6410*/  WARPSYNC.COLLECTIVE R30, `(.L_x_29490) ;  /* 0x000000001e087348 */ /* 0x007fea0003c00000 */
[----:B-1----:R1:W3:Y:S02]  /*6420*/  SHFL.IDX P0, R30, R50, R31, R19 ;  /* 0x0000001f321e7389 */ /* 0x0022e40000000013 */
[----:B0123--:R-:W-:Y:S05]  /*6430*/  ENDCOLLECTIVE ;  /* 0x000000000000791b */ /* 0x00ffea0003800000 */
.L_x_29490:
[----:B------:R-:W-:Y:S05]  /*6440*/  BSYNC B2 ;  /* 0x0000000000027941 */ /* 0x000fea0003800000 */
.L_x_29489:
[----:B------:R-:W-:Y:S05]  /*6450*/  BRA `(.L_x_29491) ;  /* 0xffffffc0006c7947 */ /* 0x000fea000383ffff */
.L_x_29346:
[----:B------:R-:W-:Y:S01]  /*6460*/  BSSY B2, `(.L_x_29492) ;  /* 0x0000006000027945 */ /* 0x000fe20003800000 */
[----:B------:R-:W-:Y:S02]  /*6470*/  IMAD.MOV.U32 R31, RZ, RZ, R5 ;  /* 0x000000ffff1f7224 */ /* 0x000fe400078e0005 */
[----:B------:R-:W-:-:S07]  /*6480*/  IMAD.MOV.U32 R30, RZ, RZ, -0x1 ;  /* 0xffffffffff1e7424 */ /* 0x000fce00078e00ff */
[----:B012---:R-:W-:Y:S05]  /*6490*/  WARPSYNC.COLLECTIVE R30, `(.L_x_29493) ;  /* 0x000000001e087348 */ /* 0x007fea0003c00000 */
[----:B-1----:R1:W3:Y:S02]  /*64a0*/  SHFL.IDX P0, R30, R50, R31, R19 ;  /* 0x0000001f321e7389 */ /* 0x0022e40000000013 */
[----:B0123--:R-:W-:Y:S05]  /*64b0*/  ENDCOLLECTIVE ;  /* 0x000000000000791b */ /* 0x00ffea0003800000 */
.L_x_29493:
[----:B------:R-:W-:Y:S05]  /*64c0*/  BSYNC B2 ;  /* 0x0000000000027941 */ /* 0x000fea0003800000 */
.L_x_29492:
[----:B------:R-:W-:Y:S05]  /*64d0*/  BRA `(.L_x_29494) ;  /* 0xffffffc000607947 */ /* 0x000fea000383ffff */
.L_x_29348:
[----:B------:R-:W-:Y:S01]  /*64e0*/  BSSY B2, `(.L_x_29495) ;  /* 0x0000006000027945 */ /* 0x000fe20003800000 */
[----:B------:R-:W-:Y:S01]  /*64f0*/  MOV R31, R6 ;  /* 0x00000006001f7202 */ /* 0x000fe20000000f00 */
[----:B------:R-:W-:-:S07]  /*6500*/  IMAD.MOV.U32 R30, RZ, RZ, -0x1 ;  /* 0xffffffffff1e7424 */ /* 0x000fce00078e00ff */
[----:B012---:R-:W-:Y:S05]  /*6510*/  WARPSYNC.COLLECTIVE R30, `(.L_x_29496) ;  /* 0x000000001e087348 */ /* 0x007fea0003c00000 */
[----:B-1----:R1:W3:Y:S02]  /*6520*/  SHFL.IDX P0, R30, R50, R31, R19 ;  /* 0x0000001f321e7389 */ /* 0x0022e40000000013 */
[----:B0123--:R-:W-:Y:S05]  /*6530*/  ENDCOLLECTIVE ;  /* 0x000000000000791b */ /* 0x00ffea0003800000 */
.L_x_29496:
[----:B------:R-:W-:Y:S05]  /*6540*/  BSYNC B2 ;  /* 0x0000000000027941 */ /* 0x000fea0003800000 */
.L_x_29495:
[----:B------:R-:W-:Y:S05]  /*6550*/  BRA `(.L_x_29497) ;  /* 0xffffffc000547947 */ /* 0x000fea000383ffff */
.L_x_29350:
[----:B------:R-:W-:Y:S01]  /*6560*/  BSSY B2, `(.L_x_29498) ;  /* 0x0000006000027945 */ /* 0x000fe20003800000 */
[----:B------:R-:W-:Y:S02]  /*6570*/  IMAD.MOV.U32 R31, RZ, RZ, R7 ;  /* 0x000000ffff1f7224 */ /* 0x000fe400078e0007 */
[----:B------:R-:W-:-:S07]  /*6580*/  IMAD.MOV.U32 R30, RZ, RZ, -0x1 ;  /* 0xffffffffff1e7424 */ /* 0x000fce00078e00ff */
[----:B012---:R-:W-:Y:S05]  /*6590*/  WARPSYNC.COLLECTIVE R30, `(.L_x_29499) ;  /* 0x000000001e087348 */ /* 0x007fea0003c00000 */
[----:B-1----:R1:W3:Y:S02]  /*65a0*/  SHFL.IDX P0, R30, R50, R31, R19 ;  /* 0x0000001f321e7389 */ /* 0x0022e40000000013 */
[----:B0123--:R-:W-:Y:S05]  /*65b0*/  ENDCOLLECTIVE ;  /* 0x000000000000791b */ /* 0x00ffea0003800000 */
.L_x_29499:
[----:B------:R-:W-:Y:S05]  /*65c0*/  BSYNC B2 ;  /* 0x0000000000027941 */ /* 0x000fea0003800000 */
.L_x_29498:
[----:B------:R-:W-:Y:S05]  /*65d0*/  BRA `(.L_x_29500) ;  /* 0xffffffc000487947 */ /* 0x000fea000383ffff */
.L_x_29352:
[----:B------:R-:W-:Y:S01]  /*65e0*/  BSSY B2, `(.L_x_29501) ;  /* 0x0000006000027945 */ /* 0x000fe20003800000 */
[----:B------:R-:W-:Y:S01]  /*65f0*/  MOV R31, R8 ;  /* 0x00000008001f7202 */ /* 0x000fe20000000f00 */
[----:B------:R-:W-:-:S07]  /*6600*/  IMAD.MOV.U32 R30, RZ, RZ, -0x1 ;  /* 0xffffffffff1e7424 */ /* 0x000fce00078e00ff */
[----:B012---:R-:W-:Y:S05]  /*6610*/  WARPSYNC.COLLECTIVE R30, `(.L_x_29502) ;  /* 0x000000001e087348 */ /* 0x007fea0003c00000 */
[----:B-1----:R1:W3:Y:S02]  /*6620*/  SHFL.IDX P0, R30, R50, R31, R19 ;  /* 0x0000001f321e7389 */ /* 0x0022e40000000013 */
[----:B0123--:R-:W-:Y:S05]  /*6630*/  ENDCOLLECTIVE ;  /* 0x000000000000791b */ /* 0x00ffea0003800000 */
.L_x_29502:
[----:B------:R-:W-:Y:S05]  /*6640*/  BSYNC B2 ;  /* 0x0000000000027941 */ /* 0x000fea0003800000 */
.L_x_29501:
[----:B------:R-:W-:Y:S05]  /*6650*/  BRA `(.L_x_29503) ;  /* 0xffffffc000447947 */ /* 0x000fea000383ffff */
.L_x_29354:
[----:B------:R-:W-:Y:S01]  /*6660*/  BSSY B2, `(.L_x_29504) ;  /* 0x0000006000027945 */ /* 0x000fe20003800000 */
[----:B------:R-:W-:Y:S02]  /*6670*/  IMAD.MOV.U32 R31, RZ, RZ, R9 ;  /* 0x000000ffff1f7224 */ /* 0x000fe400078e0009 */
[----:B------:R-:W-:-:S07]  /*6680*/  IMAD.MOV.U32 R30, RZ, RZ, -0x1 ;  /* 0xffffffffff1e7424 */ /* 0x000fce00078e00ff */
[----:B012---:R-:W-:Y:S05]  /*6690*/  WARPSYNC.COLLECTIVE R30, `(.L_x_29505) ;  /* 0x000000001e087348 */ /* 0x007fea0003c00000 */
[----:B-1----:R1:W3:Y:S02]  /*66a0*/  SHFL.IDX P0, R30, R50, R31, R19 ;  /* 0x0000001f321e7389 */ /* 0x0022e40000000013 */
[----:B0123--:R-:W-:Y:S05]  /*66b0*/  ENDCOLLECTIVE ;  /* 0x000000000000791b */ /* 0x00ffea0003800000 */
.L_x_29505:
[----:B------:R-:W-:Y:S05]  /*66c0*/  BSYNC B2 ;  /* 0x0000000000027941 */ /* 0x000fea0003800000 */
.L_x_29504:
[----:B------:R-:W-:Y:S05]  /*66d0*/  BRA `(.L_x_29506) ;  /* 0xffffffc0003c7947 */ /* 0x000fea000383ffff */
.L_x_29356:
[----:B------:R-:W-:Y:S01]  /*66e0*/  BSSY B2, `(.L_x_29507) ;  /* 0x0000006000027945 */ /* 0x000fe20003800000 */
[----:B------:R-:W-:Y:S01]  /*66f0*/  MOV R31, R10 ;  /* 0x0000000a001f7202 */ /* 0x000fe20000000f00 */
[----:B------:R-:W-:-:S07]  /*6700*/  IMAD.MOV.U32 R30, RZ, RZ, -0x1 ;  /* 0xffffffffff1e7424 */ /* 0x000fce00078e00ff */
[----:B012---:R-:W-:Y:S05]  /*6710*/  WARPSYNC.COLLECTIVE R30, `(.L_x_29508) ;  /* 0x000000001e087348 */ /* 0x007fea0003c00000 */
[----:B-1----:R1:W3:Y:S02]  /*6720*/  SHFL.IDX P0, R30, R50, R31, R19 ;  /* 0x0000001f321e7389 */ /* 0x0022e40000000013 */
[----:B0123--:R-:W-:Y:S05]  /*6730*/  ENDCOLLECTIVE ;  /* 0x000000000000791b */ /* 0x00ffea0003800000 */
.L_x_29508:
[----:B------:R-:W-:Y:S05]  /*6740*/  BSYNC B2 ;  /* 0x0000000000027941 */ /* 0x000fea0003800000 */
.L_x_29507:
[----:B------:R-:W-:Y:S05]  /*6750*/  BRA `(.L_x_29509) ;  /* 0xffffffc000347947 */ /* 0x000fea000383ffff */
.L_x_29358:
[----:B------:R-:W-:Y:S01]  /*6760*/  BSSY B2, `(.L_x_29510) ;  /* 0x0000006000027945 */ /* 0x000fe20003800000 */
[----:B------:R-:W-:Y:S02]  /*6770*/  IMAD.MOV.U32 R31, RZ, RZ, R11 ;  /* 0x000000ffff1f7224 */ /* 0x000fe400078e000b */
[----:B------:R-:W-:-:S07]  /*6780*/  IMAD.MOV.U32 R30, RZ, RZ, -0x1 ;  /* 0xffffffffff1e7424 */ /* 0x000fce00078e00ff */
[----:B012---:R-:W-:Y:S05]  /*6790*/  WARPSYNC.COLLECTIVE R30, `(.L_x_29511) ;  /* 0x000000001e087348 */ /* 0x007fea0003c00000 */
[----:B-1----:R1:W3:Y:S02]  /*67a0*/  SHFL.IDX P0, R30, R50, R31, R19 ;  /* 0x0000001f321e7389 */ /* 0x0022e40000000013 */
[----:B0123--:R-:W-:Y:S05]  /*67b0*/  ENDCOLLECTIVE ;  /* 0x000000000000791b */ /* 0x00ffea0003800000 */
.L_x_29511:
[----:B------:R-:W-:Y:S05]  /*67c0*/  BSYNC B2 ;  /* 0x0000000000027941 */ /* 0x000fea0003800000 */
.L_x_29510:
[----:B------:R-:W-:Y:S05]  /*67d0*/  BRA `(.L_x_29512) ;  /* 0xffffffc0002c7947 */ /* 0x000fea000383ffff */
.L_x_29360:
[----:B------:R-:W-:Y:S01]  /*67e0*/  BSSY B2, `(.L_x_29513) ;  /* 0x0000006000027945 */ /* 0x000fe20003800000 */
[----:B------:R-:W-:Y:S01]  /*67f0*/  MOV R31, R12 ;  /* 0x0000000c001f7202 */ /* 0x000fe20000000f00 */
[----:B------:R-:W-:-:S07]  /*6800*/  IMAD.MOV.U32 R30, RZ, RZ, -0x1 ;  /* 0xffffffffff1e7424 */ /* 0x000fce00078e00ff */
[----:B012---:R-:W-:Y:S05]  /*6810*/  WARPSYNC.COLLECTIVE R30, `(.L_x_29514) ;  /* 0x000000001e087348 */ /* 0x007fea0003c00000 */
[----:B-1----:R1:W3:Y:S02]  /*6820*/  SHFL.IDX P0, R30, R50, R31, R19 ;  /* 0x0000001f321e7389 */ /* 0x0022e40000000013 */
[----:B0123--:R-:W-:Y:S05]  /*6830*/  ENDCOLLECTIVE ;  /* 0x000000000000791b */ /* 0x00ffea0003800000 */
.L_x_29514:
[----:B------:R-:W-:Y:S05]  /*6840*/  BSYNC B2 ;  /* 0x0000000000027941 */ /* 0x000fea0003800000 */
.L_x_29513:
[----:B------:R-:W-:Y:S05]  /*6850*/  BRA `(.L_x_29515) ;  /* 0xffffffc000247947 */ /* 0x000fea000383ffff */
.L_x_29362:
[----:B------:R-:W-:Y:S01]  /*6860*/  BSSY B2, `(.L_x_29516) ;  /* 0x0000006000027945 */ /* 0x000fe20003800000 */
[----:B------:R-:W-:Y:S02]  /*6870*/  IMAD.MOV.U32 R31, RZ, RZ, R13 ;  /* 0x000000ffff1f7224 */ /* 0x000fe400078e000d */
[----:B------:R-:W-:-:S07]  /*6880*/  IMAD.MOV.U32 R30, RZ, RZ, -0x1 ;  /* 0xffffffffff1e7424 */ /* 0x000fce00078e00ff */
[----:B012---:R-:W-:Y:S05]  /*6890*/  WARPSYNC.COLLECTIVE R30, `(.L_x_29517) ;  /* 0x000000001e087348 */ /* 0x007fea0003c00000 */
[----:B-1----:R1:W3:Y:S02]  /*68a0*/  SHFL.IDX P0, R30, R50, R31, R19 ;  /* 0x0000001f321e7389 */ /* 0x0022e40000000013 */
[----:B0123--:R-:W-:Y:S05]  /*68b0*/  ENDCOLLECTIVE ;  /* 0x000000000000791b */ /* 0x00ffea0003800000 */
.L_x_29517:
[----:B------:R-:W-:Y:S05]  /*68c0*/  BSYNC B2 ;  /* 0x0000000000027941 */ /* 0x000fea0003800000 */
.L_x_29516:
[----:B------:R-:W-:Y:S05]  /*68d0*/  BRA `(.L_x_29518) ;  /* 0xffffffc0001c7947 */ /* 0x000fea000383ffff */
.L_x_29364:
[----:B------:R-:W-:Y:S01]  /*68e0*/  BSSY B2, `(.L_x_29519) ;  /* 0x0000006000027945 */ /* 0x000fe20003800000 */
[----:B------:R-:W-:Y:S01]  /*68f0*/  MOV R31, R14 ;  /* 0x0000000e001f7202 */ /* 0x000fe20000000f00 */
[----:B------:R-:W-:-:S07]  /*6900*/  IMAD.MOV.U32 R30, RZ, RZ, -0x1 ;  /* 0xffffffffff1e7424 */ /* 0x000fce00078e00ff */
[----:B012---:R-:W-:Y:S05]  /*6910*/  WARPSYNC.COLLECTIVE R30, `(.L_x_29520) ;  /* 0x000000001e087348 */ /* 0x007fea0003c00000 */
[----:B-1----:R1:W3:Y:S02]  /*6920*/  SHFL.IDX P0, R30, R50, R31, R19 ;  /* 0x0000001f321e7389 */ /* 0x0022e40000000013 */
[----:B0123--:R-:W-:Y:S05]  /*6930*/  ENDCOLLECTIVE ;  /* 0x000000000000791b */ /* 0x00ffea0003800000 */
.L_x_29520:
[----:B------:R-:W-:Y:S05]  /*6940*/  BSYNC B2 ;  /* 0x0000000000027941 */ /* 0x000fea0003800000 */
.L_x_29519:
[----:B------:R-:W-:Y:S05]  /*6950*/  BRA `(.L_x_29521) ;  /* 0xffffffc000147947 */ /* 0x000fea000383ffff */
.L_x_29366:
[----:B------:R-:W-:Y:S01]  /*6960*/  BSSY B2, `(.L_x_29522) ;  /* 0x0000006000027945 */ /* 0x000fe20003800000 */
[----:B------:R-:W-:Y:S02]  /*6970*/  IMAD.MOV.U32 R31, RZ, RZ, R15 ;  /* 0x000000ffff1f7224 */ /* 0x000fe400078e000f */
[----:B------:R-:W-:-:S07]  /*6980*/  IMAD.MOV.U32 R30, RZ, RZ, -0x1 ;  /* 0xffffffffff1e7424 */ /* 0x000fce00078e00ff */
[----:B012---:R-:W-:Y:S05]  /*6990*/  WARPSYNC.COLLECTIVE R30, `(.L_x_29523) ;  /* 0x000000001e087348 */ /* 0x007fea0003c00000 */
[----:B-1----:R1:W3:Y:S02]  /*69a0*/  SHFL.IDX P0, R30, R50, R31, R19 ;  /* 0x0000001f321e7389 */ /* 0x0022e40000000013 */
[----:B0123--:R-:W-:Y:S05]  /*69b0*/  ENDCOLLECTIVE ;  /* 0x000000000000791b */ /* 0x00ffea0003800000 */
.L_x_29523:
[----:B------:R-:W-:Y:S05]  /*69c0*/  BSYNC B2 ;  /* 0x0000000000027941 */ /* 0x000fea0003800000 */
.L_x_29522:
[----:B------:R-:W-:Y:S05]  /*69d0*/  BRA `(.L_x_29524) ;  /* 0xffffffc0000c7947 */ /* 0x000fea000383ffff */
.L_x_29368:
[----:B------:R-:W-:Y:S01]  /*69e0*/  BSSY B2, `(.L_x_29525) ;  /* 0x0000006000027945 */ /* 0x000fe20003800000 */
[----:B------:R-:W-:Y:S01]  /*69f0*/  MOV R31, R16 ;  /* 0x00000010001f7202 */ /* 0x000fe20000000f00 */
[----:B------:R-:W-:-:S07]  /*6a00*/  IMAD.MOV.U32 R30, RZ, RZ, -0x1 ;  /* 0xffffffffff1e7424 */ /* 0x000fce00078e00ff */
[----:B012---:R-:W-:Y:S05]  /*6a10*/  WARPSYNC.COLLECTIVE R30, `(.L_x_29526) ;  /* 0x000000001e087348 */ /* 0x007fea0003c00000 */
[----:B-1----:R1:W3:Y:S02]  /*6a20*/  SHFL.IDX P0, R30, R50, R31, R19 ;  /* 0x0000001f321e7389 */ /* 0x0022e40000000013 */
[----:B0123--:R-:W-:Y:S05]  /*6a30*/  ENDCOLLECTIVE ;  /* 0x000000000000791b */ /* 0x00ffea0003800000 */
.L_x_29526:
[----:B------:R-:W-:Y:S05]  /*6a40*/  BSYNC B2 ;  /* 0x0000000000027941 */ /* 0x000fea0003800000 */
.L_x_29525:
[----:B------:R-:W-:Y:S05]  /*6a50*/  BRA `(.L_x_29527) ;  /* 0xffffffc000047947 */ /* 0x000fea000383ffff */
.L_x_29370:
[----:B------:R-:W-:Y:S01]  /*6a60*/  BSSY B2, `(.L_x_29528) ;  /* 0x0000006000027945 */ /* 0x000fe20003800000 */
[----:B------:R-:W-:Y:S02]  /*6a70*/  IMAD.MOV.U32 R31, RZ, RZ, R17 ;  /* 0x000000ffff1f7224 */ /* 0x000fe400078e0011 */
[----:B------:R-:W-:-:S07]  /*6a80*/  IMAD.MOV.U32 R30, RZ, RZ, -0x1 ;  /* 0xffffffffff1e7424 */ /* 0x000fce00078e00ff */
[----:B012---:R-:W-:Y:S05]  /*6a90*/  WARPSYNC.COLLECTIVE R30, `(.L_x_29529) ;  /* 0x000000001e087348 */ /* 0x007fea0003c00000 */
[----:B-1----:R1:W3:Y:S02]  /*6aa0*/  SHFL.IDX P0, R30, R50, R31, R19 ;  /* 0x0000001f321e7389 */ /* 0x0022e40000000013 */
[----:B0123--:R-:W-:Y:S05]  /*6ab0*/  ENDCOLLECTIVE ;  /* 0x000000000000791b */ /* 0x00ffea0003800000 */
.L_x_29529:
[----:B------:R-:W-:Y:S05]  /*6ac0*/  BSYNC B2 ;  /* 0x0000000000027941 */ /* 0x000fea0003800000 */
.L_x_29528:
[----:B------:R-:W-:Y:S05]  /*6ad0*/  BRA `(.L_x_29530) ;  /* 0xffffffbc00fc7947 */ /* 0x000fea000383ffff */
.L_x_29372:
[----:B------:R-:W-:Y:S01]  /*6ae0*/  BSSY B2, `(.L_x_29531) ;  /* 0x0000006000027945 */ /* 0x000fe20003800000 */
[----:B------:R-:W-:Y:S01]  /*6af0*/  MOV R31, R18 ;  /* 0x00000012001f7202 */ /* 0x000fe20000000f00 */
[----:B------:R-:W-:-:S07]  /*6b00*/  IMAD.MOV.U32 R30, RZ, RZ, -0x1 ;  /* 0xffffffffff1e7424 */ /* 0x000fce00078e00ff */
[----:B012---:R-:W-:Y:S05]  /*6b10*/  WARPSYNC.COLLECTIVE R30, `(.L_x_29532) ;  /* 0x000000001e087348 */ /* 0x007fea0003c00000 */
[----:B-1----:R1:W3:Y:S02]  /*6b20*/  SHFL.IDX P0, R30, R50, R31, R19 ;  /* 0x0000001f321e7389 */ /* 0x0022e40000000013 */
[----:B0123--:R-:W-:Y:S05]  /*6b30*/  ENDCOLLECTIVE ;  /* 0x000000000000791b */ /* 0x00ffea0003800000 */
.L_x_29532:
[----:B------:R-:W-:Y:S05]  /*6b40*/  BSYNC B2 ;  /* 0x0000000000027941 */ /* 0x000fea0003800000 */
.L_x_29531:
[----:B------:R-:W-:Y:S05]  /*6b50*/  BRA `(.L_x_29533) ;  /* 0xffffffbc00f47947 */ /* 0x000fea000383ffff */
.L_x_29395:
[----:B------:R-:W-:Y:S01]  /*6b60*/  BSSY B1, `(.L_x_29534) ;  /* 0x0000006000017945 */ /* 0x000fe20003800000 */
[----:B------:R-:W-:Y:S02]  /*6b70*/  IMAD.MOV.U32 R31, RZ, RZ, R28 ;  /* 0x000000ffff1f7224 */ /* 0x000fe400078e001c */
[----:B------:R-:W-:-:S07]  /*6b80*/  IMAD.MOV.U32 R30, RZ, RZ, -0x1 ;  /* 0xffffffffff1e7424 */ /* 0x000fce00078e00ff */
[----:B012---:R-:W-:Y:S05]  /*6b90*/  WARPSYNC.COLLECTIVE R30, `(.L_x_29535) ;  /* 0x000000001e087348 */ /* 0x007fea0003c00000 */
[----:B-1----:R1:W3:Y:S02]  /*6ba0*/  SHFL.IDX P0, R30, R50, R31, R19 ;  /* 0x0000001f321e7389 */ /* 0x0022e40000000013 */
[----:B0123--:R-:W-:Y:S05]  /*6bb0*/  ENDCOLLECTIVE ;  /* 0x000000000000791b */ /* 0x00ffea0003800000 */
.L_x_29535:
[----:B------:R-:W-:Y:S05]  /*6bc0*/  BSYNC B1 ;  /* 0x0000000000017941 */ /* 0x000fea0003800000 */
.L_x_29534:
[----:B------:R-:W-:Y:S05]  /*6bd0*/  BRA `(.L_x_29536) ;  /* 0xffffffcc00307947 */ /* 0x000fea000383ffff */
.L_x_29397:
[----:B------:R-:W-:Y:S01]  /*6be0*/  BSSY B1, `(.L_x_29537) ;  /* 0x0000006000017945 */ /* 0x000fe20003800000 */
[----:B------:R-:W-:Y:S01]  /*6bf0*/  MOV R31, R4 ;  /* 0x00000004001f7202 */ /* 0x000fe20000000f00 */
[----:B------:R-:W-:-:S07]  /*6c00*/  IMAD.MOV.U32 R30, RZ, RZ, -0x1 ;  /* 0xffffffffff1e7424 */ /* 0x000fce00078e00ff */
[----:B012---:R-:W-:Y:S05]  /*6c10*/  WARPSYNC.COLLECTIVE R30, `(.L_x_29538) ;  /* 0x000000001e087348 */ /* 0x007fea0003c00000 */
[----:B-1----:R1:W3:Y:S02]  /*6c20*/  SHFL.IDX P0, R30, R50, R31, R19 ;  /* 0x0000001f321e7389 */ /* 0x0022e40000000013 */
[----:B0123--:R-:W-:Y:S05]  /*6c30*/  ENDCOLLECTIVE ;  /* 0x000000000000791b */ /* 0x00ffea0003800000 */
.L_x_29538:
[----:B------:R-:W-:Y:S05]  /*6c40*/  BSYNC B1 ;  /* 0x0000000000017941 */ /* 0x000fea0003800000 */
.L_x_29537:
[----:B------:R-:W-:Y:S05]  /*6c50*/  BRA `(.L_x_29539) ;  /* 0xffffffcc00247947 */ /* 0x000fea000383ffff */
.L_x_29399:
[----:B------:R-:W-:Y:S01]  /*6c60*/  BSSY B1, `(.L_x_29540) ;  /* 0x0000006000017945 */ /* 0x000fe20003800000 */
[----:B------:R-:W-:Y:S02]  /*6c70*/  IMAD.MOV.U32 R31, RZ, RZ, R5 ;  /* 0x000000ffff1f7224 */ /* 0x000fe400078e0005 */
[----:B------:R-:W-:-:S07]  /*6c80*/  IMAD.MOV.U32 R30, RZ, RZ, -0x1 ;  /* 0xffffffffff1e7424 */ /* 0x000fce00078e00ff */
[----:B012---:R-:W-:Y:S05]  /*6c90*/  WARPSYNC.COLLECTIVE R30, `(.L_x_29541) ;  /* 0x000000001e087348 */ /* 0x007fea0003c00000 */
[----:B-1----:R1:W3:Y:S02]  /*6ca0*/  SHFL.IDX P0, R30, R50, R31, R19 ;  /* 0x0000001f321e7389 */ /* 0x0022e40000000013 */
[----:B0123--:R-:W-:Y:S05]  /*6cb0*/  ENDCOLLECTIVE ;  /* 0x000000000000791b */ /* 0x00ffea0003800000 */
.L_x_29541:
[----:B------:R-:W-:Y:S05]  /*6cc0*/  BSYNC B1 ;  /* 0x0000000000017941 */ /* 0x000fea0003800000 */
.L_x_29540:
[----:B------:R-:W-:Y:S05]  /*6cd0*/  BRA `(.L_x_29542) ;  /* 0xffffffcc00187947 */ /* 0x000fea000383ffff */
.L_x_29401:
[----:B------:R-:W-:Y:S01]  /*6ce0*/  BSSY B1, `(.L_x_29543) ;  /* 0x0000006000017945 */ /* 0x000fe20003800000 */
[----:B------:R-:W-:Y:S01]  /*6cf0*/  MOV R31, R6 ;  /* 0x00000006001f7202 */ /* 0x000fe20000000f00 */
[----:B------:R-:W-:-:S07]  /*6d00*/  IMAD.MOV.U32 R30, RZ, RZ, -0x1 ;  /* 0xffffffffff1e7424 */ /* 0x000fce00078e00ff */
[----:B012---:R-:W-:Y:S05]  /*6d10*/  WARPSYNC.COLLECTIVE R30, `(.L_x_29544) ;  /* 0x000000001e087348 */ /* 0x007fea0003c00000 */
[----:B-1----:R1:W3:Y:S02]  /*6d20*/  SHFL.IDX P0, R30, R50, R31, R19 ;  /* 0x0000001f321e7389 */ /* 0x0022e40000000013 */
[----:B0123--:R-:W-:Y:S05]  /*6d30*/  ENDCOLLECTIVE ;  /* 0x000000000000791b */ /* 0x00ffea0003800000 */
.L_x_29544:
[----:B------:R-:W-:Y:S05]  /*6d40*/  BSYNC B1 ;  /* 0x0000000000017941 */ /* 0x000fea0003800000 */
.L_x_29543:
[----:B------:R-:W-:Y:S05]  /*6d50*/  BRA `(.L_x_29545) ;  /* 0xffffffcc000c7947 */ /* 0x000fea000383ffff */
.L_x_29403:
[----:B------:R-:W-:Y:S01]  /*6d60*/  BSSY B1, `(.L_x_29546) ;  /* 0x0000006000017945 */ /* 0x000fe20003800000 */
[----:B------:R-:W-:Y:S02]  /*6d70*/  IMAD.MOV.U32 R31, RZ, RZ, R7 ;  /* 0x000000ffff1f7224 */ /* 0x000fe400078e0007 */
[----:B------:R-:W-:-:S07]  /*6d80*/  IMAD.MOV.U32 R30, RZ, RZ, -0x1 ;  /* 0xffffffffff1e7424 */ /* 0x000fce00078e00ff */
[----:B012---:R-:W-:Y:S05]  /*6d90*/  WARPSYNC.COLLECTIVE R30, `(.L_x_29547) ;  /* 0x000000001e087348 */ /* 0x007fea0003c00000 */
[----:B-1----:R1:W3:Y:S02]  /*6da0*/  SHFL.IDX P0, R30, R50, R31, R19 ;  /* 0x0000001f321e7389 */ /* 0x0022e40000000013 */
[----:B0123--:R-:W-:Y:S05]  /*6db0*/  ENDCOLLECTIVE ;  /* 0x000000000000791b */ /* 0x00ffea0003800000 */
.L_x_29547:
[----:B------:R-:W-:Y:S05]  /*6dc0*/  BSYNC B1 ;  /* 0x0000000000017941 */ /* 0x000fea0003800000 */
.L_x_29546:
[----:B------:R-:W-:Y:S05]  /*6dd0*/  BRA `(.L_x_29548) ;  /* 0xffffffcc00007947 */ /* 0x000fea000383ffff */
.L_x_29405:
[----:B------:R-:W-:Y:S01]  /*6de0*/  BSSY B1, `(.L_x_29549) ;  /* 0x0000006000017945 */ /* 0x000fe20003800000 */
[----:B------:R-:W-:Y:S01]  /*6df0*/  MOV R31, R8 ;  /* 0x00000008001f7202 */ /* 0x000fe20000000f00 */
[----:B------:R-:W-:-:S07]  /*6e00*/  IMAD.MOV.U32 R30, RZ, RZ, -0x1 ;  /* 0xffffffffff1e7424 */ /* 0x000fce00078e00ff */
[----:B012---:R-:W-:Y:S05]  /*6e10*/  WARPSYNC.COLLECTIVE R30, `(.L_x_29550) ;  /* 0x000000001e087348 */ /* 0x007fea0003c00000 */
[----:B-1----:R1:W3:Y:S02]  /*6e20*/  SHFL.IDX P0, R30, R50, R31, R19 ;  /* 0x0000001f321e7389 */ /* 0x0022e40000000013 */
[----:B0123--:R-:W-:Y:S05]  /*6e30*/  ENDCOLLECTIVE ;  /* 0x000000000000791b */ /* 0x00ffea0003800000 */
.L_x_29550:
[----:B------:R-:W-:Y:S05]  /*6e40*/  BSYNC B1 ;  /* 0x0000000000017941 */ /* 0x000fea0003800000 */
.L_x_29549:
[----:B------:R-:W-:Y:S05]  /*6e50*/  BRA `(.L_x_29551) ;  /* 0xffffffc800fc7947 */ /* 0x000fea000383ffff */
.L_x_29407:
[----:B------:R-:W-:Y:S01]  /*6e60*/  BSSY B1, `(.L_x_29552) ;  /* 0x0000006000017945 */ /* 0x000fe20003800000 */
[----:B------:R-:W-:Y:S02]  /*6e70*/  IMAD.MOV.U32 R31, RZ, RZ, R9 ;  /* 0x000000ffff1f7224 */ /* 0x000fe400078e0009 */
[----:B------:R-:W-:-:S07]  /*6e80*/  IMAD.MOV.U32 R30, RZ, RZ, -0x1 ;  /* 0xffffffffff1e7424 */ /* 0x000fce00078e00ff */
[----:B012---:R-:W-:Y:S05]  /*6e90*/  WARPSYNC.COLLECTIVE R30, `(.L_x_29553) ;  /* 0x000000001e087348 */ /* 0x007fea0003c00000 */
[----:B-1----:R1:W3:Y:S02]  /*6ea0*/  SHFL.IDX P0, R30, R50, R31, R19 ;  /* 0x0000001f321e7389 */ /* 0x0022e40000000013 */
[----:B0123--:R-:W-:Y:S05]  /*6eb0*/  ENDCOLLECTIVE ;  /* 0x000000000000791b */ /* 0x00ffea0003800000 */
.L_x_29553:
[----:B------:R-:W-:Y:S05]  /*6ec0*/  BSYNC B1 ;  /* 0x0000000000017941 */ /* 0x000fea0003800000 */
.L_x_29552:
[----:B------:R-:W-:Y:S05]  /*6ed0*/  BRA `(.L_x_29554) ;  /* 0xffffffc800f47947 */ /* 0x000fea000383ffff */
.L_x_29409:
[----:B------:R-:W-:Y:S01]  /*6ee0*/  BSSY B1, `(.L_x_29555) ;  /* 0x0000006000017945 */ /* 0x000fe20003800000 */
[----:B------:R-:W-:Y:S01]  /*6ef0*/  MOV R31, R10 ;  /* 0x0000000a001f7202 */ /* 0x000fe20000000f00 */
[----:B------:R-:W-:-:S07]  /*6f00*/  IMAD.MOV.U32 R30, RZ, RZ, -0x1 ;  /* 0xffffffffff1e7424 */ /* 0x000fce00078e00ff */
[----:B012---:R-:W-:Y:S05]  /*6f10*/  WARPSYNC.COLLECTIVE R30, `(.L_x_29556) ;  /* 0x000000001e087348 */ /* 0x007fea0003c00000 */
[----:B-1----:R1:W3:Y:S02]  /*6f20*/  SHFL.IDX P0, R30, R50, R31, R19 ;  /* 0x0000001f321e7389 */ /* 0x0022e40000000013 */
[----:B0123--:R-:W-:Y:S05]  /*6f30*/  ENDCOLLECTIVE ;  /* 0x000000000000791b */ /* 0x00ffea0003800000 */
.L_x_29556:
[----:B------:R-:W-:Y:S05]  /*6f40*/  BSYNC B1 ;  /* 0x0000000000017941 */ /* 0x000fea0003800000 */
.L_x_29555:
[----:B------:R-:W-:Y:S05]  /*6f50*/  BRA `(.L_x_29557) ;  /* 0xffffffc800ec7947 */ /* 0x000fea000383ffff */
.L_x_29411:
[----:B------:R-:W-:Y:S01]  /*6f60*/  BSSY B1, `(.L_x_29558) ;  /* 0x0000006000017945 */ /* 0x000fe20003800000 */
[----:B------:R-:W-:Y:S02]  /*6f70*/  IMAD.MOV.U32 R31, RZ, RZ, R11 ;  /* 0x000000ffff1f7224 */ /* 0x000fe400078e000b */
[----:B------:R-:W-:-:S07]  /*6f80*/  IMAD.MOV.U32 R30, RZ, RZ, -0x1 ;  /* 0xffffffffff1e7424 */ /* 0x000fce00078e00ff */
[----:B012---:R-:W-:Y:S05]  /*6f90*/  WARPSYNC.COLLECTIVE R30, `(.L_x_29559) ;  /* 0x000000001e087348 */ /* 0x007fea0003c00000 */
[----:B-1----:R1:W3:Y:S02]  /*6fa0*/  SHFL.IDX P0, R30, R50, R31, R19 ;  /* 0x0000001f321e7389 */ /* 0x0022e40000000013 */
[----:B0123--:R-:W-:Y:S05]  /*6fb0*/  ENDCOLLECTIVE ;  /* 0x000000000000791b */ /* 0x00ffea0003800000 */
.L_x_29559:
[----:B------:R-:W-:Y:S05]  /*6fc0*/  BSYNC B1 ;  /* 0x0000000000017941 */ /* 0x000fea0003800000 */
.L_x_29558:
[----:B------:R-:W-:Y:S05]  /*6fd0*/  BRA `(.L_x_29560) ;  /* 0xffffffc800e47947 */ /* 0x000fea000383ffff */
.L_x_29413:
[----:B------:R-:W-:Y:S01]  /*6fe0*/  BSSY B1, `(.L_x_29561) ;  /* 0x0000006000017945 */ /* 0x000fe20003800000 */
[----:B------:R-:W-:Y:S01]  /*6ff0*/  MOV R31, R12 ;  /* 0x0000000c001f7202 */ /* 0x000fe20000000f00 */
[----:B------:R-:W-:-:S07]  /*7000*/  IMAD.MOV.U32 R30, RZ, RZ, -0x1 ;  /* 0xffffffffff1e7424 */ /* 0x000fce00078e00ff */
[----:B012---:R-:W-:Y:S05]  /*7010*/  WARPSYNC.COLLECTIVE R30, `(.L_x_29562) ;  /* 0x000000001e087348 */ /* 0x007fea0003c00000 */
[----:B-1----:R1:W3:Y:S02]  /*7020*/  SHFL.IDX P0, R30, R50, R31, R19 ;  /* 0x0000001f321e7389 */ /* 0x0022e40000000013 */
[----:B0123--:R-:W-:Y:S05]  /*7030*/  ENDCOLLECTIVE ;  /* 0x000000000000791b */ /* 0x00ffea0003800000 */
.L_x_29562:
[----:B------:R-:W-:Y:S05]  /*7040*/  BSYNC B1 ;  /* 0x0000000000017941 */ /* 0x000fea0003800000 */
.L_x_29561:
[----:B------:R-:W-:Y:S05]  /*7050*/  BRA `(.L_x_29563) ;  /* 0xffffffc800dc7947 */ /* 0x000fea000383ffff */
.L_x_29415:
[----:B------:R-:W-:Y:S01]  /*7060*/  BSSY B1, `(.L_x_29564) ;  /* 0x0000006000017945 */ /* 0x000fe20003800000 */
[----:B------:R-:W-:Y:S02]  /*7070*/  IMAD.MOV.U32 R31, RZ, RZ, R13 ;  /* 0x000000ffff1f7224 */ /* 0x000fe400078e000d */
[----:B------:R-:W-:-:S07]  /*7080*/  IMAD.MOV.U32 R30, RZ, RZ, -0x1 ;  /* 0xffffffffff1e7424 */ /* 0x000fce00078e00ff */
[----:B012---:R-:W-:Y:S05]  /*7090*/  WARPSYNC.COLLECTIVE R30, `(.L_x_29565) ;  /* 0x000000001e087348 */ /* 0x007fea0003c00000 */
[----:B-1----:R1:W3:Y:S02]  /*70a0*/  SHFL.IDX P0, R30, R50, R31, R19 ;  /* 0x0000001f321e7389 */ /* 0x0022e40000000013 */
[----:B0123--:R-:W-:Y:S05]  /*70b0*/  ENDCOLLECTIVE ;  /* 0x000000000000791b */ /* 0x00ffea0003800000 */
.L_x_29565:
[----:B------:R-:W-:Y:S05]  /*70c0*/  BSYNC B1 ;  /* 0x0000000000017941 */ /* 0x000fea0003800000 */
.L_x_29564:
[----:B------:R-:W-:Y:S05]  /*70d0*/  BRA `(.L_x_29566) ;  /* 0xffffffc800d47947 */ /* 0x000fea000383ffff */
.L_x_29417:
[----:B------:R-:W-:Y:S01]  /*70e0*/  BSSY B1, `(.L_x_29567) ;  /* 0x0000006000017945 */ /* 0x000fe20003800000 */
[----:B------:R-:W-:Y:S01]  /*70f0*/  MOV R31, R14 ;  /* 0x0000000e001f7202 */ /* 0x000fe20000000f00 */
[----:B------:R-:W-:-:S07]  /*7100*/  IMAD.MOV.U32 R30, RZ, RZ, -0x1 ;  /* 0xffffffffff1e7424 */ /* 0x000fce00078e00ff */
[----:B012---:R-:W-:Y:S05]  /*7110*/  WARPSYNC.COLLECTIVE R30, `(.L_x_29568) ;  /* 0x000000001e087348 */ /* 0x007fea0003c00000 */
[----:B-1----:R1:W3:Y:S02]  /*7120*/  SHFL.IDX P0, R30, R50, R31, R19 ;  /* 0x0000001f321e7389 */ /* 0x0022e40000000013 */
[----:B0123--:R-:W-:Y:S05]  /*7130*/  ENDCOLLECTIVE ;  /* 0x000000000000791b */ /* 0x00ffea0003800000 */
.L_x_29568:
[----:B------:R-:W-:Y:S05]  /*7140*/  BSYNC B1 ;  /* 0x0000000000017941 */ /* 0x000fea0003800000 */
.L_x_29567:
[----:B------:R-:W-:Y:S05]  /*7150*/  BRA `(.L_x_29569) ;  /* 0xffffffc800cc7947 */ /* 0x000fea000383ffff */
.L_x_29419:
[----:B------:R-:W-:Y:S01]  /*7160*/  BSSY B1, `(.L_x_29570) ;  /* 0x0000006000017945 */ /* 0x000fe20003800000 */
[----:B------:R-:W-:Y:S02]  /*7170*/  IMAD.MOV.U32 R31, RZ, RZ, R15 ;  /* 0x000000ffff1f7224 */ /* 0x000fe400078e000f */
[----:B------:R-:W-:-:S07]  /*7180*/  IMAD.MOV.U32 R30, RZ, RZ, -0x1 ;  /* 0xffffffffff1e7424 */ /* 0x000fce00078e00ff */
[----:B012---:R-:W-:Y:S05]  /*7190*/  WARPSYNC.COLLECTIVE R30, `(.L_x_29571) ;  /* 0x000000001e087348 */ /* 0x007fea0003c00000 */
[----:B-1----:R1:W3:Y:S02]  /*71a0*/  SHFL.IDX P0, R30, R50, R31, R19 ;  /* 0x0000001f321e7389 */ /* 0x0022e40000000013 */
[----:B0123--:R-:W-:Y:S05]  /*71b0*/  ENDCOLLECTIVE ;  /* 0x000000000000791b */ /* 0x00ffea0003800000 */
.L_x_29571:
[----:B------:R-:W-:Y:S05]  /*71c0*/  BSYNC B1 ;  /* 0x0000000000017941 */ /* 0x000fea0003800000 */
.L_x_29570:
[----:B------:R-:W-:Y:S05]  /*71d0*/  BRA `(.L_x_29572) ;  /* 0xffffffc800c47947 */ /* 0x000fea000383ffff */
.L_x_29421:
[----:B------:R-:W-:Y:S01]  /*71e0*/  BSSY B1, `(.L_x_29573) ;  /* 0x0000006000017945 */ /* 0x000fe20003800000 */
[----:B------:R-:W-:Y:S01]  /*71f0*/  MOV R31, R16 ;  /* 0x00000010001f7202 */ /* 0x000fe20000000f00 */
[----:B------:R-:W-:-:S07]  /*7200*/  IMAD.MOV.U32 R30, RZ, RZ, -0x1 ;  /* 0xffffffffff1e7424 */ /* 0x000fce00078e00ff */
[----:B012---:R-:W-:Y:S05]  /*7210*/  WARPSYNC.COLLECTIVE R30, `(.L_x_29574) ;  /* 0x000000001e087348 */ /* 0x007fea0003c00000 */
[----:B-1----:R1:W3:Y:S02]  /*7220*/  SHFL.IDX P0, R30, R50, R31, R19 ;  /* 0x0000001f321e7389 */ /* 0x0022e40000000013 */
[----:B0123--:R-:W-:Y:S05]  /*7230*/  ENDCOLLECTIVE ;  /* 0x000000000000791b */ /* 0x00ffea0003800000 */
.L_x_29574:
[----:B------:R-:W-:Y:S05]  /*7240*/  BSYNC B1 ;  /* 0x0000000000017941 */ /* 0x000fea0003800000 */
.L_x_29573:
[----:B------:R-:W-:Y:S05]  /*7250*/  BRA `(.L_x_29575) ;  /* 0xffffffc800bc7947 */ /* 0x000fea000383ffff */
.L_x_29423:
[----:B------:R-:W-:Y:S01]  /*7260*/  BSSY B1, `(.L_x_29576) ;  /* 0x0000006000017945 */ /* 0x000fe20003800000 */
[----:B------:R-:W-:Y:S02]  /*7270*/  IMAD.MOV.U32 R31, RZ, RZ, R17 ;  /* 0x000000ffff1f7224 */ /* 0x000fe400078e0011 */
[----:B------:R-:W-:-:S07]  /*7280*/  IMAD.MOV.U32 R30, RZ, RZ, -0x1 ;  /* 0xffffffffff1e7424 */ /* 0x000fce00078e00ff */
[----:B012---:R-:W-:Y:S05]  /*7290*/  WARPSYNC.COLLECTIVE R30, `(.L_x_29577) ;  /* 0x000000001e087348 */ /* 0x007fea0003c00000 */
[----:B-1----:R1:W3:Y:S02]  /*72a0*/  SHFL.IDX P0, R30, R50, R31, R19 ;  /* 0x0000001f321e7389 */ /* 0x0022e40000000013 */
[----:B0123--:R-:W-:Y:S05]  /*72b0*/  ENDCOLLECTIVE ;  /* 0x000000000000791b */ /* 0x00ffea0003800000 */
.L_x_29577:
[----:B------:R-:W-:Y:S05]  /*72c0*/  BSYNC B1 ;  /* 0x0000000000017941 */ /* 0x000fea0003800000 */
.L_x_29576:
[----:B------:R-:W-:Y:S05]  /*72d0*/  BRA `(.L_x_29578) ;  /* 0xffffffc800b47947 */ /* 0x000fea000383ffff */
.L_x_29425:
[----:B------:R-:W-:Y:S01]  /*72e0*/  BSSY B1, `(.L_x_29579) ;  /* 0x0000006000017945 */ /* 0x000fe20003800000 */
[----:B------:R-:W-:Y:S01]  /*72f0*/  MOV R31, R18 ;  /* 0x00000012001f7202 */ /* 0x000fe20000000f00 */
[----:B------:R-:W-:-:S07]  /*7300*/  IMAD.MOV.U32 R30, RZ, RZ, -0x1 ;  /* 0xffffffffff1e7424 */ /* 0x000fce00078e00ff */
[----:B012---:R-:W-:Y:S05]  /*7310*/  WARPSYNC.COLLECTIVE R30, `(.L_x_29580) ;  /* 0x000000001e087348 */ /* 0x007fea0003c00000 */
[----:B-1----:R1:W3:Y:S02]  /*7320*/  SHFL.IDX P0, R30, R50, R31, R19 ;  /* 0x0000001f321e7389 */ /* 0x0022e40000000013 */
[----:B0123--:R-:W-:Y:S05]  /*7330*/  ENDCOLLECTIVE ;  /* 0x000000000000791b */ /* 0x00ffea0003800000 */
.L_x_29580:
[----:B------:R-:W-:Y:S05]  /*7340*/  BSYNC B1 ;  /* 0x0000000000017941 */ /* 0x000fea0003800000 */
.L_x_29579:
[----:B------:R-:W-:Y:S05]  /*7350*/  BRA `(.L_x_29581) ;  /* 0xffffffc800ac7947 */ /* 0x000fea000383ffff */
.L_x_29446:
[----:B------:R-:W-:Y:S02]  /*7360*/  IMAD.MOV.U32 R30, RZ, RZ, -0x1 ;  /* 0xffffffffff1e7424 */ /* 0x000fe400078e00ff */
[----:B------:R-:W-:-:S07]  /*7370*/  IMAD.MOV.U32 R31, RZ, RZ, R28 ;  /* 0x000000ffff1f7224 */ /* 0x000fce00078e001c */
[----:B0-2---:R-:W-:Y:S05]  /*7380*/  WARPSYNC.COLLECTIVE R30, `(.L_x_29582) ;  /* 0x000000001e087348 */ /* 0x005fea0003c00000 */
[----:B0-----:R0:W1:Y:S02]  /*7390*/  SHFL.IDX P0, R30, R50, R31, R19 ;  /* 0x0000001f321e7389 */ /* 0x0010640000000013 */
[----:B012---:R-:W-:Y:S05]  /*73a0*/  ENDCOLLECTIVE ;  /* 0x000000000000791b */ /* 0x007fea0003800000 */
.L_x_29582:
[----:B------:R-:W-:Y:S01]  /*73b0*/  MOV R56, R30 ;  /* 0x0000001e00387202 */ /* 0x000fe20000000f00 */
[----:B------:R-:W-:Y:S06]  /*73c0*/  BRA `(.L_x_29583) ;  /* 0xffffffd400d87947 */ /* 0x000fec000383ffff */
.L_x_29448:
[----:B------:R-:W-:Y:S01]  /*73d0*/  BSSY B0, `(.L_x_29584) ;  /* 0x0000006000007945 */ /* 0x000fe20003800000 */
[----:B------:R-:W-:Y:S02]  /*73e0*/  IMAD.MOV.U32 R31, RZ, RZ, R4 ;  /* 0x000000ffff1f7224 */ /* 0x000fe400078e0004 */
[----:B------:R-:W-:-:S07]  /*73f0*/  IMAD.MOV.U32 R30, RZ, RZ, -0x1 ;  /* 0xffffffffff1e7424 */ /* 0x000fce00078e00ff */
[----:B0-2---:R-:W-:Y:S05]  /*7400*/  WARPSYNC.COLLECTIVE R30, `(.L_x_29585) ;  /* 0x000000001e087348 */ /* 0x005fea0003c00000 */
[----:B0-----:R0:W1:Y:S02]  /*7410*/  SHFL.IDX P0, R30, R50, R31, R19 ;  /* 0x0000001f321e7389 */ /* 0x0010640000000013 */
[----:B012---:R-:W-:Y:S05]  /*7420*/  ENDCOLLECTIVE ;  /* 0x000000000000791b */ /* 0x007fea0003800000 */
.L_x_29585:
[----:B------:R-:W-:Y:S05]  /*7430*/  BSYNC B0 ;  /* 0x0000000000007941 */ /* 0x000fea0003800000 */
.L_x_29584:
[----:B------:R-:W-:Y:S05]  /*7440*/  BRA `(.L_x_29586) ;  /* 0xffffffd400cc7947 */ /* 0x000fea000383ffff */
.L_x_29450:
[----:B------:R-:W-:Y:S01]  /*7450*/  BSSY B0, `(.L_x_29587) ;  /* 0x0000006000007945 */ /* 0x000fe20003800000 */
[----:B------:R-:W-:Y:S01]  /*7460*/  IMAD.MOV.U32 R31, RZ, RZ, R5 ;  /* 0x000000ffff1f7224 */ /* 0x000fe200078e0005 */
[----:B------:R-:W-:-:S07]  /*7470*/  MOV R30, 0xffffffff ;  /* 0xffffffff001e7802 */ /* 0x000fce0000000f00 */
[----:B0-2---:R-:W-:Y:S05]  /*7480*/  WARPSYNC.COLLECTIVE R30, `(.L_x_29588) ;  /* 0x000000001e087348 */ /* 0x005fea0003c00000 */
[----:B0-----:R0:W1:Y:S02]  /*7490*/  SHFL.IDX P0, R30, R50, R31, R19 ;  /* 0x0000001f321e7389 */ /* 0x0010640000000013 */
[----:B012---:R-:W-:Y:S05]  /*74a0*/  ENDCOLLECTIVE ;  /* 0x000000000000791b */ /* 0x007fea0003800000 */
.L_x_29588:
[----:B------:R-:W-:Y:S05]  /*74b0*/  BSYNC B0 ;  /* 0x0000000000007941 */ /* 0x000fea0003800000 */
.L_x_29587:
[----:B------:R-:W-:Y:S05]  /*74c0*/  BRA `(.L_x_29589) ;  /* 0xffffffd400c07947 */ /* 0x000fea000383ffff */
.L_x_29452:
[----:B------:R-:W-:Y:S01]  /*74d0*/  BSSY B0, `(.L_x_29590) ;  /* 0x0000006000007945 */ /* 0x000fe20003800000 */
[----:B------:R-:W-:Y:S02]  /*74e0*/  IMAD.MOV.U32 R31, RZ, RZ, R6 ;  /* 0x000000ffff1f7224 */ /* 0x000fe400078e0006 */
[----:B------:R-:W-:-:S07]  /*74f0*/  IMAD.MOV.U32 R30, RZ, RZ, -0x1 ;  /* 0xffffffffff1e7424 */ /* 0x000fce00078e00ff */
[----:B0-2---:R-:W-:Y:S05]  /*7500*/  WARPSYNC.COLLECTIVE R30, `(.L_x_29591) ;  /* 0x000000001e087348 */ /* 0x005fea0003c00000 */
[----:B0-----:R0:W1:Y:S02]  /*7510*/  SHFL.IDX P0, R30, R50, R31, R19 ;  /* 0x0000001f321e7389 */ /* 0x0010640000000013 */
[----:B012---:R-:W-:Y:S05]  /*7520*/  ENDCOLLECTIVE ;  /* 0x000000000000791b */ /* 0x007fea0003800000 */
.L_x_29591:
[----:B------:R-:W-:Y:S05]  /*7530*/  BSYNC B0 ;  /* 0x0000000000007941 */ /* 0x000fea0003800000 */
.L_x_29590:
[----:B------:R-:W-:Y:S05]  /*7540*/  BRA `(.L_x_29592) ;  /* 0xffffffd400b47947 */ /* 0x000fea000383ffff */
.L_x_29454:
[----:B------:R-:W-:Y:S01]  /*7550*/  BSSY B0, `(.L_x_29593) ;  /* 0x0000006000007945 */ /* 0x000fe20003800000 */
[----:B------:R-:W-:Y:S01]  /*7560*/  IMAD.MOV.U32 R31, RZ, RZ, R7 ;  /* 0x000000ffff1f7224 */ /* 0x000fe200078e0007 */
[----:B------:R-:W-:-:S07]  /*7570*/  MOV R30, 0xffffffff ;  /* 0xffffffff001e7802 */ /* 0x000fce0000000f00 */
[----:B0-2---:R-:W-:Y:S05]  /*7580*/  WARPSYNC.COLLECTIVE R30, `(.L_x_29594) ;  /* 0x000000001e087348 */ /* 0x005fea0003c00000 */
[----:B0-----:R0:W1:Y:S02]  /*7590*/  SHFL.IDX P0, R30, R50, R31, R19 ;  /* 0x0000001f321e7389 */ /* 0x0010640000000013 */
[----:B012---:R-:W-:Y:S05]  /*75a0*/  ENDCOLLECTIVE ;  /* 0x000000000000791b */ /* 0x007fea0003800000 */
.L_x_29594:
[----:B------:R-:W-:Y:S05]  /*75b0*/  BSYNC B0 ;  /* 0x0000000000007941 */ /* 0x000fea0003800000 */
.L_x_29593:
[----:B------:R-:W-:Y:S05]  /*75c0*/  BRA `(.L_x_29595) ;  /* 0xffffffd400b07947 */ /* 0x000fea000383ffff */
.L_x_29456:
[----:B------:R-:W-:Y:S01]  /*75d0*/  BSSY B0, `(.L_x_29596) ;  /* 0x0000006000007945 */ /* 0x000fe20003800000 */
[----:B------:R-:W-:Y:S02]  /*75e0*/  IMAD.MOV.U32 R31, RZ, RZ, R8 ;  /* 0x000000ffff1f7224 */ /* 0x000fe400078e0008 */
[----:B------:R-:W-:-:S07]  /*75f0*/  IMAD.MOV.U32 R30, RZ, RZ, -0x1 ;  /* 0xffffffffff1e7424 */ /* 0x000fce00078e00ff */
[----:B0-2---:R-:W-:Y:S05]  /*7600*/  WARPSYNC.COLLECTIVE R30, `(.L_x_29597) ;  /* 0x000000001e087348 */ /* 0x005fea0003c00000 */
[----:B0-----:R0:W1:Y:S02]  /*7610*/  SHFL.IDX P0, R30, R50, R31, R19 ;  /* 0x0000001f321e7389 */ /* 0x0010640000000013 */
[----:B012---:R-:W-:Y:S05]  /*7620*/  ENDCOLLECTIVE ;  /* 0x000000000000791b */ /* 0x007fea0003800000 */
.L_x_29597:
[----:B------:R-:W-:Y:S05]  /*7630*/  BSYNC B0 ;  /* 0x0000000000007941 */ /* 0x000fea0003800000 */
.L_x_29596:
[----:B------:R-:W-:Y:S05]  /*7640*/  BRA `(.L_x_29598) ;  /* 0xffffffd400a87947 */ /* 0x000fea000383ffff */
.L_x_29458:
[----:B------:R-:W-:Y:S01]  /*7650*/  BSSY B0, `(.L_x_29599) ;  /* 0x0000006000007945 */ /* 0x000fe20003800000 */
[----:B------:R-:W-:Y:S01]  /*7660*/  IMAD.MOV.U32 R31, RZ, RZ, R9 ;  /* 0x000000ffff1f7224 */ /* 0x000fe200078e0009 */
[----:B------:R-:W-:-:S07]  /*7670*/  MOV R30, 0xffffffff ;  /* 0xffffffff001e7802 */ /* 0x000fce0000000f00 */
[----:B0-2---:R-:W-:Y:S05]  /*7680*/  WARPSYNC.COLLECTIVE R30, `(.L_x_29600) ;  /* 0x000000001e087348 */ /* 0x005fea0003c00000 */
[----:B0-----:R0:W1:Y:S02]  /*7690*/  SHFL.IDX P0, R30, R50, R31, R19 ;  /* 0x0000001f321e7389 */ /* 0x0010640000000013 */
[----:B012---:R-:W-:Y:S05]  /*76a0*/  ENDCOLLECTIVE ;  /* 0x000000000000791b */ /* 0x007fea0003800000 */
.L_x_29600:
[----:B------:R-:W-:Y:S05]  /*76b0*/  BSYNC B0 ;  /* 0x0000000000007941 */ /* 0x000fea0003800000 */
.L_x_29599:
[----:B------:R-:W-:Y:S05]  /*76c0*/  BRA `(.L_x_29601) ;  /* 0xffffffd400a07947 */ /* 0x000fea000383ffff */
.L_x_29460:
[----:B------:R-:W-:Y:S01]  /*76d0*/  BSSY B0, `(.L_x_29602) ;  /* 0x0000006000007945 */ /* 0x000fe20003800000 */
[----:B------:R-:W-:Y:S02]  /*76e0*/  IMAD.MOV.U32 R31, RZ, RZ, R10 ;  /* 0x000000ffff1f7224 */ /* 0x000fe400078e000a */
[----:B------:R-:W-:-:S07]  /*76f0*/  IMAD.MOV.U32 R30, RZ, RZ, -0x1 ;  /* 0xffffffffff1e7424 */ /* 0x000fce00078e00ff */
[----:B0-2---:R-:W-:Y:S05]  /*7700*/  WARPSYNC.COLLECTIVE R30, `(.L_x_29603) ;  /* 0x000000001e087348 */ /* 0x005fea0003c00000 */
[----:B0-----:R0:W1:Y:S02]  /*7710*/  SHFL.IDX P0, R30, R50, R31, R19 ;  /* 0x0000001f321e7389 */ /* 0x0010640000000013 */
[----:B012---:R-:W-:Y:S05]  /*7720*/  ENDCOLLECTIVE ;  /* 0x000000000000791b */ /* 0x007fea0003800000 */
.L_x_29603:
[----:B------:R-:W-:Y:S05]  /*7730*/  BSYNC B0 ;  /* 0x0000000000007941 */ /* 0x000fea0003800000 */
.L_x_29602:
[----:B------:R-:W-:Y:S05]  /*7740*/  BRA `(.L_x_29604) ;  /* 0xffffffd400987947 */ /* 0x000fea000383ffff */
.L_x_29462:
[----:B------:R-:W-:Y:S01]  /*7750*/  BSSY B0, `(.L_x_29605) ;  /* 0x0000006000007945 */ /* 0x000fe20003800000 */
[----:B------:R-:W-:Y:S01]  /*7760*/  IMAD.MOV.U32 R31, RZ, RZ, R11 ;  /* 0x000000ffff1f7224 */ /* 0x000fe200078e000b */
[----:B------:R-:W-:-:S07]  /*7770*/  MOV R30, 0xffffffff ;  /* 0xffffffff001e7802 */ /* 0x000fce0000000f00 */
[----:B0-2---:R-:W-:Y:S05]  /*7780*/  WARPSYNC.COLLECTIVE R30, `(.L_x_29606) ;  /* 0x000000001e087348 */ /* 0x005fea0003c00000 */
[----:B0-----:R0:W1:Y:S02]  /*7790*/  SHFL.IDX P0, R30, R50, R31, R19 ;  /* 0x0000001f321e7389 */ /* 0x0010640000000013 */
[----:B012---:R-:W-:Y:S05]  /*77a0*/  ENDCOLLECTIVE ;  /* 0x000000000000791b */ /* 0x007fea0003800000 */
.L_x_29606:
[----:B------:R-:W-:Y:S05]  /*77b0*/  BSYNC B0 ;  /* 0x0000000000007941 */ /* 0x000fea0003800000 */
.L_x_29605:
[----:B------:R-:W-:Y:S05]  /*77c0*/  BRA `(.L_x_29607) ;  /* 0xffffffd400907947 */ /* 0x000fea000383ffff */
.L_x_29464:
[----:B------:R-:W-:Y:S01]  /*77d0*/  BSSY B0, `(.L_x_29608) ;  /* 0x0000006000007945 */ /* 0x000fe20003800000 */
[----:B------:R-:W-:Y:S02]  /*77e0*/  IMAD.MOV.U32 R31, RZ, RZ, R12 ;  /* 0x000000ffff1f7224 */ /* 0x000fe400078e000c */
[----:B------:R-:W-:-:S07]  /*77f0*/  IMAD.MOV.U32 R30, RZ, RZ, -0x1 ;  /* 0xffffffffff1e7424 */ /* 0x000fce00078e00ff */
[----:B0-2---:R-:W-:Y:S05]  /*7800*/  WARPSYNC.COLLECTIVE R30, `(.L_x_29609) ;  /* 0x000000001e087348 */ /* 0x005fea0003c00000 */
[----:B0-----:R0:W1:Y:S02]  /*7810*/  SHFL.IDX P0, R30, R50, R31, R19 ;  /* 0x0000001f321e7389 */ /* 0x0010640000000013 */
[----:B012---:R-:W-:Y:S05]  /*7820*/  ENDCOLLECTIVE ;  /* 0x000000000000791b */ /* 0x007fea0003800000 */
.L_x_29609:
[----:B------:R-:W-:Y:S05]  /*7830*/  BSYNC B0 ;  /* 0x0000000000007941 */ /* 0x000fea0003800000 */
.L_x_29608:
[----:B------:R-:W-:Y:S05]  /*7840*/  BRA `(.L_x_29610) ;  /* 0xffffffd400887947 */ /* 0x000fea000383ffff */
.L_x_29466:
[----:B------:R-:W-:Y:S01]  /*7850*/  BSSY B0, `(.L_x_29611) ;  /* 0x0000006000007945 */ /* 0x000fe20003800000 */
[----:B------:R-:W-:Y:S01]  /*7860*/  IMAD.MOV.U32 R31, RZ, RZ, R13 ;  /* 0x000000ffff1f7224 */ /* 0x000fe200078e000d */
[----:B------:R-:W-:-:S07]  /*7870*/  MOV R30, 0xffffffff ;  /* 0xffffffff001e7802 */ /* 0x000fce0000000f00 */
[----:B0-2---:R-:W-:Y:S05]  /*7880*/  WARPSYNC.COLLECTIVE R30, `(.L_x_29612) ;  /* 0x000000001e087348 */ /* 0x005fea0003c00000 */
[----:B0-----:R0:W1:Y:S02]  /*7890*/  SHFL.IDX P0, R30, R50, R31, R19 ;  /* 0x0000001f321e7389 */ /* 0x0010640000000013 */
[----:B012---:R-:W-:Y:S05]  /*78a0*/  ENDCOLLECTIVE ;  /* 0x000000000000791b */ /* 0x007fea0003800000 */
.L_x_29612:
[----:B------:R-:W-:Y:S05]  /*78b0*/  BSYNC B0 ;  /* 0x0000000000007941 */ /* 0x000fea0003800000 */
.L_x_29611:
[----:B------:R-:W-:Y:S05]  /*78c0*/  BRA `(.L_x_29613) ;  /* 0xffffffd400807947 */ /* 0x000fea000383ffff */
.L_x_29468:
[----:B------:R-:W-:Y:S01]  /*78d0*/  BSSY B0, `(.L_x_29614) ;  /* 0x0000006000007945 */ /* 0x000fe20003800000 */
[----:B------:R-:W-:Y:S02]  /*78e0*/  IMAD.MOV.U32 R31, RZ, RZ, R14 ;  /* 0x000000ffff1f7224 */ /* 0x000fe400078e000e */
[----:B------:R-:W-:-:S07]  /*78f0*/  IMAD.MOV.U32 R30, RZ, RZ, -0x1 ;  /* 0xffffffffff1e7424 */ /* 0x000fce00078e00ff */
[----:B0-2---:R-:W-:Y:S05]  /*7900*/  WARPSYNC.COLLECTIVE R30, `(.L_x_29615) ;  /* 0x000000001e087348 */ /* 0x005fea0003c00000 */
[----:B0-----:R0:W1:Y:S02]  /*7910*/  SHFL.IDX P0, R30, R50, R31, R19 ;  /* 0x0000001f321e7389 */ /* 0x0010640000000013 */
[----:B012---:R-:W-:Y:S05]  /*7920*/  ENDCOLLECTIVE ;  /* 0x000000000000791b */ /* 0x007fea0003800000 */
.L_x_29615:
[----:B------:R-:W-:Y:S05]  /*7930*/  BSYNC B0 ;  /* 0x0000000000007941 */ /* 0x000fea0003800000 */
.L_x_29614:
[----:B------:R-:W-:Y:S05]  /*7940*/  BRA `(.L_x_29616) ;  /* 0xffffffd400787947 */ /* 0x000fea000383ffff */
.L_x_29470:
[----:B------:R-:W-:Y:S01]  /*7950*/  BSSY B0, `(.L_x_29617) ;  /* 0x0000006000007945 */ /* 0x000fe20003800000 */
[----:B------:R-:W-:Y:S01]  /*7960*/  IMAD.MOV.U32 R31, RZ, RZ, R15 ;  /* 0x000000ffff1f7224 */ /* 0x000fe200078e000f */
[----:B------:R-:W-:-:S07]  /*7970*/  MOV R30, 0xffffffff ;  /* 0xffffffff001e7802 */ /* 0x000fce0000000f00 */
[----:B0-2---:R-:W-:Y:S05]  /*7980*/  WARPSYNC.COLLECTIVE R30, `(.L_x_29618) ;  /* 0x000000001e087348 */ /* 0x005fea0003c00000 */
[----:B0-----:R0:W1:Y:S02]  /*7990*/  SHFL.IDX P0, R30, R50, R31, R19 ;  /* 0x0000001f321e7389 */ /* 0x0010640000000013 */
[----:B012---:R-:W-:Y:S05]  /*79a0*/  ENDCOLLECTIVE ;  /* 0x000000000000791b */ /* 0x007fea0003800000 */
.L_x_29618:
[----:B------:R-:W-:Y:S05]  /*79b0*/  BSYNC B0 ;  /* 0x0000000000007941 */ /* 0x000fea0003800000 */
.L_x_29617:
[----:B------:R-:W-:Y:S05]  /*79c0*/  BRA `(.L_x_29619) ;  /* 0xffffffd400707947 */ /* 0x000fea000383ffff */
.L_x_29472:
[----:B------:R-:W-:Y:S01]  /*79d0*/  BSSY B0, `(.L_x_29620) ;  /* 0x0000006000007945 */ /* 0x000fe20003800000 */
[----:B------:R-:W-:Y:S02]  /*79e0*/  IMAD.MOV.U32 R31, RZ, RZ, R16 ;  /* 0x000000ffff1f7224 */ /* 0x000fe400078e0010 */
[----:B------:R-:W-:-:S07]  /*79f0*/  IMAD.MOV.U32 R30, RZ, RZ, -0x1 ;  /* 0xffffffffff1e7424 */ /* 0x000fce00078e00ff */
[----:B0-2---:R-:W-:Y:S05]  /*7a00*/  WARPSYNC.COLLECTIVE R30, `(.L_x_29621) ;  /* 0x000000001e087348 */ /* 0x005fea0003c00000 */
[----:B0-----:R0:W1:Y:S02]  /*7a10*/  SHFL.IDX P0, R30, R50, R31, R19 ;  /* 0x0000001f321e7389 */ /* 0x0010640000000013 */
[----:B012---:R-:W-:Y:S05]  /*7a20*/  ENDCOLLECTIVE ;  /* 0x000000000000791b */ /* 0x007fea0003800000 */
.L_x_29621:
[----:B------:R-:W-:Y:S05]  /*7a30*/  BSYNC B0 ;  /* 0x0000000000007941 */ /* 0x000fea0003800000 */
.L_x_29620:
[----:B------:R-:W-:Y:S05]  /*7a40*/  BRA `(.L_x_29622) ;  /* 0xffffffd400687947 */ /* 0x000fea000383ffff */
.L_x_29474:
[----:B------:R-:W-:Y:S01]  /*7a50*/  BSSY B0, `(.L_x_29623) ;  /* 0x0000006000007945 */ /* 0x000fe20003800000 */
[----:B------:R-:W-:Y:S01]  /*7a60*/  IMAD.MOV.U32 R31, RZ, RZ, R17 ;  /* 0x000000ffff1f7224 */ /* 0x000fe200078e0011 */
[----:B------:R-:W-:-:S07]  /*7a70*/  MOV R30, 0xffffffff ;  /* 0xffffffff001e7802 */ /* 0x000fce0000000f00 */
[----:B0-2---:R-:W-:Y:S05]  /*7a80*/  WARPSYNC.COLLECTIVE R30, `(.L_x_29624) ;  /* 0x000000001e087348 */ /* 0x005fea0003c00000 */
[----:B0-----:R0:W1:Y:S02]  /*7a90*/  SHFL.IDX P0, R30, R50, R31, R19 ;  /* 0x0000001f321e7389 */ /* 0x0010640000000013 */
[----:B012---:R-:W-:Y:S05]  /*7aa0*/  ENDCOLLECTIVE ;  /* 0x000000000000791b */ /* 0x007fea0003800000 */
.L_x_29624:
[----:B------:R-:W-:Y:S05]  /*7ab0*/  BSYNC B0 ;  /* 0x0000000000007941 */ /* 0x000fea0003800000 */
.L_x_29623:
[----:B------:R-:W-:Y:S05]  /*7ac0*/  BRA `(.L_x_29625) ;  /* 0xffffffd400607947 */ /* 0x000fea000383ffff */
.L_x_29476:
[----:B------:R-:W-:Y:S01]  /*7ad0*/  BSSY B0, `(.L_x_29626) ;  /* 0x0000006000007945 */ /* 0x000fe20003800000 */
[----:B------:R-:W-:Y:S02]  /*7ae0*/  IMAD.MOV.U32 R31, RZ, RZ, R18 ;  /* 0x000000ffff1f7224 */ /* 0x000fe400078e0012 */
[----:B------:R-:W-:-:S07]  /*7af0*/  IMAD.MOV.U32 R30, RZ, RZ, -0x1 ;  /* 0xffffffffff1e7424 */ /* 0x000fce00078e00ff */
[----:B0-2---:R-:W-:Y:S05]  /*7b00*/  WARPSYNC.COLLECTIVE R30, `(.L_x_29627) ;  /* 0x000000001e087348 */ /* 0x005fea0003c00000 */
[----:B0-----:R0:W1:Y:S02]  /*7b10*/  SHFL.IDX P0, R30, R50, R31, R19 ;  /* 0x0000001f321e7389 */ /* 0x0010640000000013 */
[----:B012---:R-:W-:Y:S05]  /*7b20*/  ENDCOLLECTIVE ;  /* 0x000000000000791b */ /* 0x007fea0003800000 */
.L_x_29627:
[----:B------:R-:W-:Y:S05]  /*7b30*/  BSYNC B0 ;  /* 0x0000000000007941 */ /* 0x000fea0003800000 */
.L_x_29626:
[----:B------:R-:W-:Y:S05]  /*7b40*/  BRA `(.L_x_29628) ;  /* 0xffffffd400587947 */ /* 0x000fea000383ffff */
.L_x_29629:
        /* <DEDUP_REMOVED lines=11> */
.L_x_58504:


//--------------------- .text._Z9cuda_gemmIiLi256ELi2ELi1ELi128ELi8ELi8ELi32ELi1ELi1EEviiiPT_S1_S1_ii --------------------------
	.section	.text._Z9cuda_gemmIiLi256ELi2ELi1ELi128ELi8ELi8ELi32ELi1ELi1EEviiiPT_S1_S1_ii,"ax",@progbits
	.align	128
        .global         _Z9cuda_gemmIiLi256ELi2ELi1ELi128ELi8ELi8ELi32ELi1ELi1EEviiiPT_S1_S1_ii
        .type           _Z9cuda_gemmIiLi256ELi2ELi1ELi128ELi8ELi8ELi32ELi1ELi1EEviiiPT_S1_S1_ii,@function
        .size           _Z9cuda_gemmIiLi256ELi2ELi1ELi128ELi8ELi8ELi32ELi1ELi1EEviiiPT_S1_S1_ii,(.L_x_58505 - _Z9cuda_gemmIiLi256ELi2ELi1ELi128ELi8ELi8ELi32ELi1ELi1EEviiiPT_S1_S1_ii)
        .other          _Z9cuda_gemmIiLi256ELi2ELi1ELi128ELi8ELi8ELi32ELi1ELi1EEviiiPT_S1_S1_ii,@"STO_CUDA_ENTRY STV_DEFAULT"
_Z9cuda_gemmIiLi256ELi2ELi1ELi128ELi8ELi8ELi32ELi1ELi1EEviiiPT_S1_S1_ii:
.text._Z9cuda_gemmIiLi256ELi2ELi1ELi128ELi8ELi8ELi32ELi1ELi1EEviiiPT_S1_S1_ii:
        /* <DEDUP_REMOVED lines=45> */
.L_x_29634:
        /* <DEDUP_REMOVED lines=12> */
.L_x_29633:
[----:B------:R-:W-:Y:S05]  /*0390*/  BSYNC.RECONVERGENT B1 ;  /* 0x0000000000017941 */ /* 0x000fea0003800200 */
.L_x_29632:
[----:B------:R-:W-:Y:S05]  /*03a0*/  @!P1 BRA `(.L_x_29631) ;  /* 0x0000000000a89947 */ /* 0x000fea0003800000 */
[----:B------:R-:W1:Y:S01]  /*03b0*/  S2R R7, SR_CgaCtaId ;  /* 0x0000000000077919 */ /* 0x000e620000008800 */
[----:B------:R-:W2:Y:S01]  /*03c0*/  LDC.64 R4, c[0x0][0x398] ;  /* 0x0000e600ff047b82 */ /* 0x000ea20000000a00 */
[----:B0-----:R-:W-:-:S04]  /*03d0*/  MOV R6, 0x400 ;  /* 0x0000040000067802 */ /* 0x001fc80000000f00 */
[----:B-1----:R-:W-:-:S07]  /*03e0*/  LEA R6, R7, R6, 0x18 ;  /* 0x0000000607067211 */ /* 0x002fce00078ec0ff */
.L_x_29635:
        /* <DEDUP_REMOVED lines=38> */
.L_x_29631:
[----:B------:R-:W-:Y:S05]  /*0650*/  BSYNC.RECONVERGENT B0 ;  /* 0x0000000000007941 */ /* 0x000fea0003800200 */
.L_x_29630:
        /* <DEDUP_REMOVED lines=48> */
.L_x_29654:
        /* <DEDUP_REMOVED lines=36> */
.L_x_29639:
[----:B------:R-:W-:Y:S05]  /*0ba0*/  BSYNC.RECONVERGENT B1 ;  /* 0x0000000000017941 */ /* 0x000fea0003800200 */
.L_x_29638:
        /* <DEDUP_REMOVED lines=8> */
.L_x_29642:
        /* <DEDUP_REMOVED lines=23> */
.L_x_29641:
[----:B------:R-:W-:Y:S05]  /*0da0*/  BSYNC.RECONVERGENT B1 ;  /* 0x0000000000017941 */ /* 0x000fea0003800200 */
.L_x_29640:
        /* <DEDUP_REMOVED lines=21> */
.L_x_29644:
[----:B------:R-:W-:Y:S05]  /*0f00*/  BSYNC.RECONVERGENT B1 ;  /* 0x0000000000017941 */ /* 0x000fea0003800200 */
.L_x_29643:
[----:B------:R-:W-:Y:S05]  /*0f10*/  @!P2 BRA `(.L_x_29637) ;  /* 0x000000000038a947 */ /* 0x000fea0003800000 */
[----:B0-23--:R-:W0:Y:S01]  /*0f20*/  S2R R4, SR_CgaCtaId ;  /* 0x0000000000047919 */ /* 0x00de220000008800 */
[----:B-1----:R-:W-:-:S05]  /*0f30*/  MOV R3, 0x400 ;  /* 0x0000040000037802 */ /* 0x002fca0000000f00 */
[----:B------:R-:W-:-:S05]  /*0f40*/  VIADD R3, R3, 0x380 ;  /* 0x0000038003037836 */ /* 0x000fca0000000000 */
[----:B0-----:R-:W-:-:S07]  /*0f50*/  LEA R7, R4, R3, 0x18 ;  /* 0x0000000304077211 */ /* 0x001fce00078ec0ff */
.L_x_29645:
        /* <DEDUP_REMOVED lines=10> */
.L_x_29637:
[----:B------:R-:W-:Y:S05]  /*1000*/  BSYNC.RECONVERGENT B0 ;  /* 0x0000000000007941 */ /* 0x000fea0003800200 */
.L_x_29636:
        /* <DEDUP_REMOVED lines=39> */
.L_x_29648:
        /* <DEDUP_REMOVED lines=19> */
.L_x_29664:
        /* <DEDUP_REMOVED lines=10> */
.L_x_29646:
        /* <DEDUP_REMOVED lines=37> */
.L_x_29652:
[----:B------:R-:W-:Y:S05]  /*16a0*/  BSYNC.RECONVERGENT B1 ;  /* 0x0000000000017941 */ /* 0x000fea0003800200 */
.L_x_29651:
[----:B------:R-:W-:Y:S05]  /*16b0*/  @!P0 BRA `(.L_x_29650) ;  /* 0x00000000006c8947 */ /* 0x000fea0003800000 */
[----:B------:R-:W3:Y:S01]  /*16c0*/  S2R R13, SR_CgaCtaId ;  /* 0x00000000000d7919 */ /* 0x000ee20000008800 */
[----:B012---:R-:W0:Y:S01]  /*16d0*/  LDC.64 R2, c[0x0][0x3a0] ;  /* 0x0000e800ff027b82 */ /* 0x007e220000000a00 */
[----:B------:R-:W-:-:S05]  /*16e0*/  MOV R4, 0x400 ;  /* 0x0000040000047802 */ /* 0x000fca0000000f00 */
[----:B------:R-:W-:-:S05]  /*16f0*/  VIADD R4, R4, 0x380 ;  /* 0x0000038004047836 */ /* 0x000fca0000000000 */
[----:B---3--:R-:W-:-:S07]  /*1700*/  LEA R13, R13, R4, 0x18 ;  /* 0x000000040d0d7211 */ /* 0x008fce00078ec0ff */
.L_x_29653:
        /* <DEDUP_REMOVED lines=22> */
.L_x_29650:
[----:B------:R-:W-:Y:S05]  /*1870*/  BSYNC.RECONVERGENT B0 ;  /* 0x0000000000007941 */ /* 0x000fea0003800200 */
.L_x_29649:
[C---:B------:R-:W-:Y:S01]  /*1880*/  IMAD.IADD R23, R26.reuse, 0x1, R23 ;  /* 0x000000011a177824 */ /* 0x040fe200078e0217 */
[----:B0-----:R-:W-:-:S04]  /*1890*/  SHF.L.U32 R0, R26, 0x1, RZ ;  /* 0x000000011a007819 */ /* 0x001fc800000006ff */
[----:B------:R-:W-:-:S13]  /*18a0*/  ISETP.GE.U32.AND P0, PT, R23, R0, PT ;  /* 0x000000001700720c */ /* 0x000fda0003f06070 */
[----:B------:R-:W-:Y:S05]  /*18b0*/  @!P0 BRA `(.L_x_29654) ;  /* 0xfffffff000288947 */ /* 0x000fea000383ffff */
[----:B------:R-:W-:Y:S05]  /*18c0*/  EXIT ;  /* 0x000000000000794d */ /* 0x000fea0003800000 */
.L_x_29647:
[----:B------:R-:W-:Y:S01]  /*18d0*/  BSSY B0, `(.L_x_29655) ;  /* 0x0000007000007945 */ /* 0x000fe20003800000 */
[----:B------:R-:W-:Y:S01]  /*18e0*/  IMAD.MOV.U32 R2, RZ, RZ, R24 ;  /* 0x000000ffff027224 */ /* 0x000fe200078e0018 */
[----:B------:R-:W-:Y:S01]  /*18f0*/  MOV R0, 0xffffffff ;  /* 0xffffffff00007802 */ /* 0x000fe20000000f00 */
[----:B------:R-:W-:-:S07]  /*1900*/  IMAD.MOV.U32 R3, RZ, RZ, 0x181f ;  /* 0x0000181fff037424 */ /* 0x000fce00078e00ff */
[----:B01234-:R-:W-:Y:S05]  /*1910*/  WARPSYNC.COLLECTIVE R0, `(.L_x_29656) ;  /* 0x0000000000087348 */ /* 0x01ffea0003c00000 */
[----:B0-----:R0:W0:Y:S02]  /*1920*/  SHFL.IDX P1, R0, R27, R2, R3 ;  /* 0x000000021b007389 */ /* 0x0010240000020003 */
[----:B01234-:R-:W-:Y:S05]  /*1930*/  ENDCOLLECTIVE ;  /* 0x000000000000791b */ /* 0x01ffea0003800000 */
.L_x_29656:
[----:B------:R-:W-:Y:S05]  /*1940*/  BSYNC B0 ;  /* 0x0000000000007941 */ /* 0x000fea0003800000 */
.L_x_29655:
        /* <DEDUP_REMOVED lines=8> */
.L_x_29657:
[----:B------:R-:W-:Y:S02]  /*19d0*/  IMAD.MOV.U32 R2, RZ, RZ, R21 ;  /* 0x000000ffff027224 */ /* 0x000fe400078e0015 */
[----:B------:R-:W-:Y:S01]  /*19e0*/  IMAD R28, R14, R0, R29 ;  /* 0x000000000e1c7224 */ /* 0x000fe200078e021d */
[----:B------:R-:W-:-:S07]  /*19f0*/  MOV R0, 0xffffffff ;  /* 0xffffffff00007802 */ /* 0x000fce0000000f00 */
[----:B------:R-:W-:Y:S05]  /*1a00*/  WARPSYNC.COLLECTIVE R0, `(.L_x_29658) ;  /* 0x0000000000087348 */ /* 0x000fea0003c00000 */
[----:B------:R0:W1:Y:S02]  /*1a10*/  SHFL.IDX P1, R0, R27, R2, R3 ;  /* 0x000000021b007389 */ /* 0x0000640000020003 */
[----:B01----:R-:W-:Y:S05]  /*1a20*/  ENDCOLLECTIVE ;  /* 0x000000000000791b */ /* 0x003fea0003800000 */
.L_x_29658:
[----:B------:R-:W-:Y:S02]  /*1a30*/  IMAD.MOV.U32 R2, RZ, RZ, R20 ;  /* 0x000000ffff027224 */ /* 0x000fe400078e0014 */
[----:B------:R-:W-:Y:S01]  /*1a40*/  IMAD.MOV.U32 R29, RZ, RZ, R0 ;  /* 0x000000ffff1d7224 */ /* 0x000fe200078e0000 */
[----:B------:R-:W-:-:S03]  /*1a50*/  MOV R0, 0xffffffff ;  /* 0xffffffff00007802 */ /* 0x000fc60000000f00 */
[----:B------:R-:W-:-:S07]  /*1a60*/  IMAD R29, R13, R29, R28 ;  /* 0x0000001d0d1d7224 */ /* 0x000fce00078e021c */
[----:B------:R-:W-:Y:S05]  /*1a70*/  WARPSYNC.COLLECTIVE R0, `(.L_x_29659) ;  /* 0x0000000000087348 */ /* 0x000fea0003c00000 */
[----:B------:R0:W1:Y:S02]  /*1a80*/  SHFL.IDX P1, R0, R27, R2, R3 ;  /* 0x000000021b007389 */ /* 0x0000640000020003 */
[----:B01----:R-:W-:Y:S05]  /*1a90*/  ENDCOLLECTIVE ;  /* 0x000000000000791b */ /* 0x003fea0003800000 */
.L_x_29659:
[----:B------:R-:W-:Y:S02]  /*1aa0*/  IMAD.MOV.U32 R2, RZ, RZ, R16 ;  /* 0x000000ffff027224 */ /* 0x000fe400078e0010 */
[----:B------:R-:W-:Y:S01]  /*1ab0*/  IMAD.MOV.U32 R28, RZ, RZ, R0 ;  /* 0x000000ffff1c7224 */ /* 0x000fe200078e0000 */
[----:B------:R-:W-:-:S03]  /*1ac0*/  MOV R0, 0xffffffff ;  /* 0xffffffff00007802 */ /* 0x000fc60000000f00 */
[----:B------:R-:W-:-:S07]  /*1ad0*/  IMAD R28, R12, R28, R29 ;  /* 0x0000001c0c1c7224 */ /* 0x000fce00078e021d */
[----:B------:R-:W-:Y:S05]  /*1ae0*/  WARPSYNC.COLLECTIVE R0, `(.L_x_29660) ;  /* 0x0000000000087348 */ /* 0x000fea0003c00000 */
[----:B------:R0:W1:Y:S02]  /*1af0*/  SHFL.IDX P1, R0, R27, R2, R3 ;  /* 0x000000021b007389 */ /* 0x0000640000020003 */
[----:B01----:R-:W-:Y:S05]  /*1b00*/  ENDCOLLECTIVE ;  /* 0x000000000000791b */ /* 0x003fea0003800000 */
.L_x_29660:
[----:B------:R-:W-:Y:S02]  /*1b10*/  IMAD.MOV.U32 R2, RZ, RZ, R19 ;  /* 0x000000ffff027224 */ /* 0x000fe400078e0013 */
[----:B------:R-:W-:Y:S01]  /*1b20*/  IMAD.MOV.U32 R29, RZ, RZ, R0 ;  /* 0x000000ffff1d7224 */ /* 0x000fe200078e0000 */
[----:B------:R-:W-:-:S03]  /*1b30*/  MOV R0, 0xffffffff ;  /* 0xffffffff00007802 */ /* 0x000fc60000000f00 */
[----:B------:R-:W-:-:S07]  /*1b40*/  IMAD R29, R11, R29, R28 ;  /* 0x0000001d0b1d7224 */ /* 0x000fce00078e021c */
[----:B------:R-:W-:Y:S05]  /*1b50*/  WARPSYNC.COLLECTIVE R0, `(.L_x_29661) ;  /* 0x0000000000087348 */ /* 0x000fea0003c00000 */
[----:B------:R0:W1:Y:S02]  /*1b60*/  SHFL.IDX P1, R0, R27, R2, R3 ;  /* 0x000000021b007389 */ /* 0x0000640000020003 */
[----:B01----:R-:W-:Y:S05]  /*1b70*/  ENDCOLLECTIVE ;  /* 0x000000000000791b */ /* 0x003fea0003800000 */
.L_x_29661:
[----:B------:R-:W-:Y:S02]  /*1b80*/  IMAD.MOV.U32 R2, RZ, RZ, R18 ;  /* 0x000000ffff027224 */ /* 0x000fe400078e0012 */
[----:B------:R-:W-:Y:S01]  /*1b90*/  IMAD.MOV.U32 R28, RZ, RZ, R0 ;  /* 0x000000ffff1c7224 */ /* 0x000fe200078e0000 */
[----:B------:R-:W-:-:S03]  /*1ba0*/  MOV R0, 0xffffffff ;  /* 0xffffffff00007802 */ /* 0x000fc60000000f00 */
[----:B------:R-:W-:-:S07]  /*1bb0*/  IMAD R28, R10, R28, R29 ;  /* 0x0000001c0a1c7224 */ /* 0x000fce00078e021d */
[----:B------:R-:W-:Y:S05]  /*1bc0*/  WARPSYNC.COLLECTIVE R0, `(.L_x_29662) ;  /* 0x0000000000087348 */ /* 0x000fea0003c00000 */
[----:B------:R0:W1:Y:S02]  /*1bd0*/  SHFL.IDX P1, R0, R27, R2, R3 ;  /* 0x000000021b007389 */ /* 0x0000640000020003 */
[----:B01----:R-:W-:Y:S05]  /*1be0*/  ENDCOLLECTIVE ;  /* 0x000000000000791b */ /* 0x003fea0003800000 */
.L_x_29662:
[----:B------:R-:W-:Y:S02]  /*1bf0*/  IMAD.MOV.U32 R2, RZ, RZ, R17 ;  /* 0x000000ffff027224 */ /* 0x000fe400078e0011 */
[----:B------:R-:W-:Y:S01]  /*1c00*/  IMAD.MOV.U32 R29, RZ, RZ, R0 ;  /* 0x000000ffff1d7224 */ /* 0x000fe200078e0000 */
[----:B------:R-:W-:-:S03]  /*1c10*/  MOV R0, 0xffffffff ;  /* 0xffffffff00007802 */ /* 0x000fc60000000f00 */
[----:B------:R-:W-:-:S07]  /*1c20*/  IMAD R29, R9, R29, R28 ;  /* 0x0000001d091d7224 */ /* 0x000fce00078e021c */
[----:B------:R-:W-:Y:S05]  /*1c30*/  WARPSYNC.COLLECTIVE R0, `(.L_x_29663) ;  /* 0x0000000000087348 */ /* 0x000fea0003c00000 */
[----:B------:R0:W1:Y:S02]  /*1c40*/  SHFL.IDX P1, R0, R27, R2, R3 ;  /* 0x000000021b007389 */ /* 0x0000640000020003 */
[----:B01----:R-:W-:Y:S05]  /*1c50*/  ENDCOLLECTIVE ;  /* 0x000000000000791b */ /* 0x003fea0003800000 */
.L_x_29663:
[----:B------:R-:W-:Y:S01]  /*1c60*/  IMAD.MOV.U32 R2, RZ, RZ, R0 ;  /* 0x000000ffff027224 */ /* 0x000fe200078e0000 */
[----:B------:R-:W-:Y:S06]  /*1c70*/  BRA `(.L_x_29664) ;  /* 0xfffffff400cc7947 */ /* 0x000fec000383ffff */
.L_x_29665:
        /* <DEDUP_REMOVED lines=16> */
.L_x_58505:


//--------------------- .text._Z9cuda_gemmIiLi256ELi2ELi1ELi128ELi8ELi8ELi32ELi1ELi0EEviiiPT_S1_S1_ii --------------------------
	.section	.text._Z9cuda_gemmIiLi256ELi2ELi1ELi128ELi8ELi8ELi32ELi1ELi0EEviiiPT_S1_S1_ii,"ax",@progbits
	.align	128
        .global         _Z9cuda_gemmIiLi256ELi2ELi1ELi128ELi8ELi8ELi32ELi1ELi0EEviiiPT_S1_S1_ii
        .type           _Z9cuda_gemmIiLi256ELi2ELi1ELi128ELi8ELi8ELi32ELi1ELi0EEviiiPT_S1_S1_ii,@function
        .size           _Z9cuda_gemmIiLi256ELi2ELi1ELi128ELi8ELi8ELi32ELi1ELi0EEviiiPT_S1_S1_ii,(.L_x_58506 - _Z9cuda_gemmIiLi256ELi2ELi1ELi128ELi8ELi8ELi32ELi1ELi0EEviiiPT_S1_S1_ii)
        .other          _Z9cuda_gemmIiLi256ELi2ELi1ELi128ELi8ELi8ELi32ELi1ELi0EEviiiPT_S1_S1_ii,@"STO_CUDA_ENTRY STV_DEFAULT"
_Z9cuda_gemmIiLi256ELi2ELi1ELi128ELi8ELi8ELi32ELi1ELi0EEviiiPT_S1_S1_ii:
.text._Z9cuda_gemmIiLi256ELi2ELi1ELi128ELi8ELi8ELi32ELi1ELi0EEviiiPT_S1_S1_ii:
        /* <DEDUP_REMOVED lines=36> */
.L_x_29668:
        /* <DEDUP_REMOVED lines=25> */
.L_x_29667:
[----:B------:R-:W-:Y:S05]  /*03d0*/  BSYNC.RECONVERGENT B0 ;  /* 0x0000000000007941 */ /* 0x000fea0003800200 */
.L_x_29666:
        /* <DEDUP_REMOVED lines=185> */
.L_x_29772:
        /* <DEDUP_REMOVED lines=35> */
.L_x_29672:
[----:B------:R-:W-:Y:S05]  /*11a0*/  BSYNC.RECONVERGENT B1 ;  /* 0x0000000000017941 */ /* 0x000fea0003800200 */
.L_x_29671:
        /* <DEDUP_REMOVED lines=9> */
.L_x_29675:
        /* <DEDUP_REMOVED lines=21> */
.L_x_29674:
[----:B------:R-:W-:Y:S05]  /*1390*/  BSYNC.RECONVERGENT B1 ;  /* 0x0000000000017941 */ /* 0x000fea0003800200 */
.L_x_29673:
        /* <DEDUP_REMOVED lines=13> */
.L_x_29677:
[----:B------:R-:W-:Y:S05]  /*1470*/  BSYNC.RECONVERGENT B1 ;  /* 0x0000000000017941 */ /* 0x000fea0003800200 */
.L_x_29676:
[----:B------:R-:W-:Y:S05]  /*1480*/  @!P1 BRA `(.L_x_29670) ;  /* 0x0000000000389947 */ /* 0x000fea0003800000 */
[----:B0-----:R-:W0:Y:S01]  /*1490*/  S2R R30, SR_CgaCtaId ;  /* 0x00000000001e7919 */ /* 0x001e220000008800 */
[----:B-1----:R-:W-:-:S05]  /*14a0*/  MOV R23, 0x400 ;  /* 0x0000040000177802 */ /* 0x002fca0000000f00 */
[----:B------:R-:W-:-:S05]  /*14b0*/  VIADD R23, R23, 0x380 ;  /* 0x0000038017177836 */ /* 0x000fca0000000000 */
[----:B0-----:R-:W-:-:S07]  /*14c0*/  LEA R39, R30, R23, 0x18 ;  /* 0x000000171e277211 */ /* 0x001fce00078ec0ff */
.L_x_29678:
        /* <DEDUP_REMOVED lines=10> */
.L_x_29670:
[----:B------:R-:W-:Y:S05]  /*1570*/  BSYNC.RECONVERGENT B0 ;  /* 0x0000000000007941 */ /* 0x000fea0003800200 */
.L_x_29669:
[----:B------:R-:W-:Y:S01]  /*1580*/  BAR.SYNC.DEFER_BLOCKING 0x0 ;  /* 0x0000000000007b1d */ /* 0x000fe20000010000 */
[----:B------:R-:W-:-:S09]  /*1590*/  UISETP.GE.AND UP0, UPT, UR4, 0x1, UPT ;  /* 0x000000010400788c */ /* 0x000fd2000bf06270 */
[----:B------:R-:W-:Y:S05]  /*15a0*/  BRA.U !UP0, `(.L_x_29679) ;  /* 0x0000002108487547 */ /* 0x000fea000b800000 */
[----:B------:R-:W-:-:S09]  /*15b0*/  UISETP.NE.AND UP0, UPT, UR14, 0x1, UPT ;  /* 0x000000010e00788c */ /* 0x000fd2000bf05270 */
[----:B------:R-:W-:Y:S05]  /*15c0*/  BRA.U UP0, `(.L_x_29680) ;  /* 0x0000000900a87547 */ /* 0x000fea000b800000 */
[----:B------:R-:W-:Y:S01]  /*15d0*/  BSSY B1, `(.L_x_29681) ;  /* 0x00000a8000017945 */ /* 0x000fe20003800000 */
[----:B--2---:R-:W-:-:S07]  /*15e0*/  IMAD.MOV.U32 R31, RZ, RZ, RZ ;  /* 0x000000ffff1f7224 */ /* 0x004fce00078e00ff */
.L_x_29709:
        /* <DEDUP_REMOVED lines=18> */
.L_x_29682:
        /* <DEDUP_REMOVED lines=8> */
.L_x_29683:
        /* <DEDUP_REMOVED lines=8> */
.L_x_29684:
        /* <DEDUP_REMOVED lines=8> */
.L_x_29685:
        /* <DEDUP_REMOVED lines=9> */
.L_x_29686:
        /* <DEDUP_REMOVED lines=9> */
.L_x_29687:
        /* <DEDUP_REMOVED lines=9> */
.L_x_29688:
        /* <DEDUP_REMOVED lines=9> */
.L_x_29689:
        /* <DEDUP_REMOVED lines=31> */
.L_x_29708:
[----:B0-----:R-:W-:Y:S01]  /*1cc0*/  IMAD R38, R39, 0x24, R40 ;  /* 0x0000002427267824 */ /* 0x001fe200078e0228 */
[----:B------:R-:W-:-:S05]  /*1cd0*/  MOV R42, RZ ;  /* 0x000000ff002a7202 */ /* 0x000fca0000000f00 */
[----:B------:R-:W0:Y:S01]  /*1ce0*/  LDS R38, [R38] ;  /* 0x0000000026267984 */ /* 0x000e220000000800 */
[----:B-1----:R-:W-:Y:S05]  /*1cf0*/  @!P5 BRA `(.L_x_29692) ;  /* 0x000000000010d947 */ /* 0x002fea0003800000 */
[----:B------:R-:W-:-:S03]  /*1d00*/  UMOV UR9, 0xffffffff ;  /* 0xffffffff00097882 */ /* 0x000fc60000000000 */
[----:B------:R-:W-:Y:S05]  /*1d10*/  BRA.DIV UR9, `(.L_x_29693) ;  /* 0x0000001e09787947 */ /* 0x000fea000b800000 */
[----:B0-----:R0:W1:Y:S02]  /*1d20*/  SHFL.IDX PT, R22, R38, R19, R11 ;  /* 0x0000001326167389 */ /* 0x00106400000e000b */
.L_x_29775:
[----:B-1----:R-:W-:-:S07]  /*1d30*/  IMAD R42, R21, R22, RZ ;  /* 0x00000016152a7224 */ /* 0x002fce00078e02ff */
.L_x_29692:
[----:B------:R-:W-:Y:S05]  /*1d40*/  @!P4 BRA `(.L_x_29694) ;  /* 0x000000000010c947 */ /* 0x000fea0003800000 */
[----:B------:R-:W-:-:S03]  /*1d50*/  UMOV UR9, 0xffffffff ;  /* 0xffffffff00097882 */ /* 0x000fc60000000000 */
[----:B------:R-:W-:Y:S05]  /*1d60*/  BRA.DIV UR9, `(.L_x_29695) ;  /* 0x0000001e09847947 */ /* 0x000fea000b800000 */
[----:B0-----:R0:W1:Y:S02]  /*1d70*/  SHFL.IDX PT, R22, R38, R4, R11 ;  /* 0x0000000426167389 */ /* 0x00106400000e000b */
.L_x_29778:
[----:B-1-3--:R-:W-:-:S07]  /*1d80*/  IMAD R42, R24, R22, R42 ;  /* 0x00000016182a7224 */ /* 0x00afce00078e022a */
.L_x_29694:
[----:B------:R-:W-:Y:S05]  /*1d90*/  @!P3 BRA `(.L_x_29696) ;  /* 0x000000000010b947 */ /* 0x000fea0003800000 */
[----:B------:R-:W-:-:S03]  /*1da0*/  UMOV UR9, 0xffffffff ;  /* 0xffffffff00097882 */ /* 0x000fc60000000000 */
[----:B------:R-:W-:Y:S05]  /*1db0*/  BRA.DIV UR9, `(.L_x_29697) ;  /* 0x0000001e09907947 */ /* 0x000fea000b800000 */
[----:B0-----:R0:W1:Y:S02]  /*1dc0*/  SHFL.IDX PT, R22, R38, R5, R11 ;  /* 0x0000000526167389 */ /* 0x00106400000e000b */
.L_x_29781:
[----:B-1----:R-:W-:-:S07]  /*1dd0*/  IMAD R42, R25, R22, R42 ;  /* 0x00000016192a7224 */ /* 0x002fce00078e022a */
.L_x_29696:
[----:B------:R-:W-:Y:S05]  /*1de0*/  @!P2 BRA `(.L_x_29698) ;  /* 0x000000000010a947 */ /* 0x000fea0003800000 */
[----:B------:R-:W-:-:S03]  /*1df0*/  UMOV UR9, 0xffffffff ;  /* 0xffffffff00097882 */ /* 0x000fc60000000000 */
[----:B------:R-:W-:Y:S05]  /*1e00*/  BRA.DIV UR9, `(.L_x_29699) ;  /* 0x0000001e099c7947 */ /* 0x000fea000b800000 */
[----:B0-----:R0:W1:Y:S02]  /*1e10*/  SHFL.IDX PT, R22, R38, R6, R11 ;  /* 0x0000000626167389 */ /* 0x00106400000e000b */
.L_x_29784:
[----:B-1----:R-:W-:-:S07]  /*1e20*/  IMAD R42, R26, R22, R42 ;  /* 0x000000161a2a7224 */ /* 0x002fce00078e022a */
.L_x_29698:
[----:B------:R-:W-:Y:S05]  /*1e30*/  @!P1 BRA `(.L_x_29700) ;  /* 0x0000000000109947 */ /* 0x000fea0003800000 */
[----:B------:R-:W-:-:S03]  /*1e40*/  UMOV UR9, 0xffffffff ;  /* 0xffffffff00097882 */ /* 0x000fc60000000000 */
[----:B------:R-:W-:Y:S05]  /*1e50*/  BRA.DIV UR9, `(.L_x_29701) ;  /* 0x0000001e09a87947 */ /* 0x000fea000b800000 */
[----:B0-----:R0:W1:Y:S02]  /*1e60*/  SHFL.IDX PT, R22, R38, R7, R11 ;  /* 0x0000000726167389 */ /* 0x00106400000e000b */
.L_x_29787:
[----:B-1----:R-:W-:-:S07]  /*1e70*/  IMAD R42, R27, R22, R42 ;  /* 0x000000161b2a7224 */ /* 0x002fce00078e022a */
.L_x_29700:
[----:B------:R-:W1:Y:S02]  /*1e80*/  LDC R43, c[0x0][0x3ac] ;  /* 0x0000eb00ff2b7b82 */ /* 0x000e640000000800 */
[----:B-1----:R-:W-:-:S13]  /*1e90*/  ISETP.GE.AND P0, PT, R43, 0x6, PT ;  /* 0x000000062b00780c */ /* 0x002fda0003f06270 */
[----:B------:R-:W-:Y:S05]  /*1ea0*/  @!P0 BRA `(.L_x_29702) ;  /* 0x0000000000108947 */ /* 0x000fea0003800000 */
[----:B------:R-:W-:-:S03]  /*1eb0*/  UMOV UR9, 0xffffffff ;  /* 0xffffffff00097882 */ /* 0x000fc60000000000 */
[----:B------:R-:W-:Y:S05]  /*1ec0*/  BRA.DIV UR9, `(.L_x_29703) ;  /* 0x0000001e09ac7947 */ /* 0x000fea000b800000 */
[----:B0-----:R0:W1:Y:S02]  /*1ed0*/  SHFL.IDX PT, R22, R38, R8, R11 ;  /* 0x0000000826167389 */ /* 0x00106400000e000b */
.L_x_29790:
[----:B-1----:R-:W-:-:S07]  /*1ee0*/  IMAD R42, R28, R22, R42 ;  /* 0x000000161c2a7224 */ /* 0x002fce00078e022a */
.L_x_29702:
[----:B------:R-:W-:-:S13]  /*1ef0*/  ISETP.GE.AND P0, PT, R43, 0x7, PT ;  /* 0x000000072b00780c */ /* 0x000fda0003f06270 */
[----:B------:R-:W-:Y:S05]  /*1f00*/  @!P0 BRA `(.L_x_29704) ;  /* 0x0000000000108947 */ /* 0x000fea0003800000 */
[----:B------:R-:W-:-:S03]  /*1f10*/  UMOV UR9, 0xffffffff ;  /* 0xffffffff00097882 */ /* 0x000fc60000000000 */
[----:B------:R-:W-:Y:S05]  /*1f20*/  BRA.DIV UR9, `(.L_x_29705) ;  /* 0x0000001e09b47947 */ /* 0x000fea000b800000 */
[----:B0-----:R0:W1:Y:S02]  /*1f30*/  SHFL.IDX PT, R22, R38, R9, R11 ;  /* 0x0000000926167389 */ /* 0x00106400000e000b */
.L_x_29793:
[----:B-1----:R-:W-:-:S07]  /*1f40*/  IMAD R42, R29, R22, R42 ;  /* 0x000000161d2a7224 */ /* 0x002fce00078e022a */
.L_x_29704:
[----:B------:R-:W-:-:S13]  /*1f50*/  ISETP.GE.AND P0, PT, R43, 0x8, PT ;  /* 0x000000082b00780c */ /* 0x000fda0003f06270 */
[----:B------:R-:W-:Y:S05]  /*1f60*/  @!P0 BRA `(.L_x_29706) ;  /* 0x0000000000108947 */ /* 0x000fea0003800000 */
[----:B------:R-:W-:-:S03]  /*1f70*/  UMOV UR9, 0xffffffff ;  /* 0xffffffff00097882 */ /* 0x000fc60000000000 */
[----:B------:R-:W-:Y:S05]  /*1f80*/  BRA.DIV UR9, `(.L_x_29707) ;  /* 0x0000001e09bc7947 */ /* 0x000fea000b800000 */
[----:B0-----:R0:W1:Y:S02]  /*1f90*/  SHFL.IDX PT, R22, R38, R10, R11 ;  /* 0x0000000a26167389 */ /* 0x00106400000e000b */
.L_x_29796:
[----:B-1----:R-:W-:-:S07]  /*1fa0*/  IMAD R42, R20, R22, R42 ;  /* 0x00000016142a7224 */ /* 0x002fce00078e022a */
.L_x_29706:
        /* <DEDUP_REMOVED lines=8> */
.L_x_29691:
[----:B------:R-:W-:Y:S05]  /*2030*/  BSYNC B0 ;  /* 0x0000000000007941 */ /* 0x000fea0003800000 */
.L_x_29690:
[----:B------:R-:W-:Y:S05]  /*2040*/  @!P6 BRA `(.L_x_29709) ;  /* 0xfffffff40068e947 */ /* 0x000fea000383ffff */
[----:B------:R-:W-:Y:S05]  /*2050*/  BSYNC B1 ;  /* 0x0000000000017941 */ /* 0x000fea0003800000 */
.L_x_29681:
[----:B------:R-:W-:Y:S05]  /*2060*/  BRA `(.L_x_29679) ;  /* 0x0000001400987947 */ /* 0x000fea0003800000 */
.L_x_29680:
[----:B------:R-:W3:Y:S02]  /*2070*/  LDCU UR9, c[0x0][0x3ac] ;  /* 0x00007580ff0977ac */ /* 0x000ee40008000800 */
[----:B---3--:R-:W-:-:S09]  /*2080*/  UISETP.GT.U32.AND UP0, UPT, UR9, 0x1f, UPT ;  /* 0x0000001f0900788c */ /* 0x008fd2000bf04070 */
[----:B------:R-:W-:Y:S05]  /*2090*/  BRA.U UP0, `(.L_x_29710) ;  /* 0x0000000900887547 */ /* 0x000fea000b800000 */
[----:B--2---:R-:W-:-:S07]  /*20a0*/  HFMA2 R31, -RZ, RZ, 0, 0 ;  /* 0x00000000ff1f7431 */ /* 0x004fce00000001ff */
.L_x_29738:
        /* <DEDUP_REMOVED lines=18> */
.L_x_29711:
        /* <DEDUP_REMOVED lines=8> */
.L_x_29712:
        /* <DEDUP_REMOVED lines=8> */
.L_x_29713:
        /* <DEDUP_REMOVED lines=8> */
.L_x_29714:
        /* <DEDUP_REMOVED lines=9> */
.L_x_29715:
        /* <DEDUP_REMOVED lines=9> */
.L_x_29716:
        /* <DEDUP_REMOVED lines=9> */
.L_x_29717:
        /* <DEDUP_REMOVED lines=9> */
.L_x_29718:
        /* <DEDUP_REMOVED lines=27> */
.L_x_29737:
[----:B0-----:R-:W-:Y:S01]  /*2740*/  IMAD R38, R39, 0x24, R40 ;  /* 0x0000002427267824 */ /* 0x001fe200078e0228 */
[----:B------:R-:W-:-:S05]  /*2750*/  MOV R42, RZ ;  /* 0x000000ff002a7202 */ /* 0x000fca0000000f00 */
[----:B------:R-:W0:Y:S01]  /*2760*/  LDS R38, [R38] ;  /* 0x0000000026267984 */ /* 0x000e220000000800 */
[----:B------:R-:W-:Y:S05]  /*2770*/  @!P5 BRA `(.L_x_29721) ;  /* 0x000000000010d947 */ /* 0x000fea0003800000 */
[----:B------:R-:W-:-:S03]  /*2780*/  UMOV UR9, 0xffffffff ;  /* 0xffffffff00097882 */ /* 0x000fc60000000000 */
[----:B------:R-:W-:Y:S05]  /*2790*/  BRA.DIV UR9, `(.L_x_29722) ;  /* 0x0000001609d87947 */ /* 0x000fea000b800000 */
[----:B0-----:R0:W1:Y:S02]  /*27a0*/  SHFL.IDX PT, R22, R38, R19, R11 ;  /* 0x0000001326167389 */ /* 0x00106400000e000b */
.L_x_29799:
[----:B-1----:R-:W-:-:S07]  /*27b0*/  IMAD R42, R21, R22, RZ ;  /* 0x00000016152a7224 */ /* 0x002fce00078e02ff */
.L_x_29721:
[----:B------:R-:W-:Y:S05]  /*27c0*/  @!P4 BRA `(.L_x_29723) ;  /* 0x000000000010c947 */ /* 0x000fea0003800000 */
[----:B------:R-:W-:-:S03]  /*27d0*/  UMOV UR9, 0xffffffff ;  /* 0xffffffff00097882 */ /* 0x000fc60000000000 */
[----:B------:R-:W-:Y:S05]  /*27e0*/  BRA.DIV UR9, `(.L_x_29724) ;  /* 0x0000001609e47947 */ /* 0x000fea000b800000 */
[----:B0-----:R0:W1:Y:S02]  /*27f0*/  SHFL.IDX PT, R22, R38, R4, R11 ;  /* 0x0000000426167389 */ /* 0x00106400000e000b */
.L_x_29802:
[----:B-1-3--:R-:W-:-:S07]  /*2800*/  IMAD R42, R24, R22, R42 ;  /* 0x00000016182a7224 */ /* 0x00afce00078e022a */
.L_x_29723:
[----:B------:R-:W-:Y:S05]  /*2810*/  @!P3 BRA `(.L_x_29725) ;  /* 0x000000000010b947 */ /* 0x000fea0003800000 */
[----:B------:R-:W-:-:S03]  /*2820*/  UMOV UR9, 0xffffffff ;  /* 0xffffffff00097882 */ /* 0x000fc60000000000 */
[----:B------:R-:W-:Y:S05]  /*2830*/  BRA.DIV UR9, `(.L_x_29726) ;  /* 0x0000001609f07947 */ /* 0x000fea000b800000 */
[----:B0-----:R0:W1:Y:S02]  /*2840*/  SHFL.IDX PT, R22, R38, R5, R11 ;  /* 0x0000000526167389 */ /* 0x00106400000e000b */
.L_x_29805:
[----:B-1----:R-:W-:-:S07]  /*2850*/  IMAD R42, R25, R22, R42 ;  /* 0x00000016192a7224 */ /* 0x002fce00078e022a */
.L_x_29725:
[----:B------:R-:W-:Y:S05]  /*2860*/  @!P2 BRA `(.L_x_29727) ;  /* 0x000000000010a947 */ /* 0x000fea0003800000 */
[----:B------:R-:W-:-:S03]  /*2870*/  UMOV UR9, 0xffffffff ;  /* 0xffffffff00097882 */ /* 0x000fc60000000000 */
[----:B------:R-:W-:Y:S05]  /*2880*/  BRA.DIV UR9, `(.L_x_29728) ;  /* 0x0000001609fc7947 */ /* 0x000fea000b800000 */
[----:B0-----:R0:W1:Y:S02]  /*2890*/  SHFL.IDX PT, R22, R38, R6, R11 ;  /* 0x0000000626167389 */ /* 0x00106400000e000b */
.L_x_29808:
[----:B-1----:R-:W-:-:S07]  /*28a0*/  IMAD R42, R26, R22, R42 ;  /* 0x000000161a2a7224 */ /* 0x002fce00078e022a */
.L_x_29727:
[----:B------:R-:W-:Y:S05]  /*28b0*/  @!P1 BRA `(.L_x_29729) ;  /* 0x0000000000109947 */ /* 0x000fea0003800000 */
[----:B------:R-:W-:-:S03]  /*28c0*/  UMOV UR9, 0xffffffff ;  /* 0xffffffff00097882 */ /* 0x000fc60000000000 */
[----:B------:R-:W-:Y:S05]  /*28d0*/  BRA.DIV UR9, `(.L_x_29730) ;  /* 0x0000001a09087947 */ /* 0x000fea000b800000 */
[----:B0-----:R0:W1:Y:S02]  /*28e0*/  SHFL.IDX PT, R22, R38, R7, R11 ;  /* 0x0000000726167389 */ /* 0x00106400000e000b */
.L_x_29811:
[----:B-1----:R-:W-:-:S07]  /*28f0*/  IMAD R42, R27, R22, R42 ;  /* 0x000000161b2a7224 */ /* 0x002fce00078e022a */
.L_x_29729:
[----:B------:R-:W1:Y:S02]  /*2900*/  LDC R43, c[0x0][0x3ac] ;  /* 0x0000eb00ff2b7b82 */ /* 0x000e640000000800 */
[----:B-1----:R-:W-:-:S13]  /*2910*/  ISETP.GE.AND P0, PT, R43, 0x6, PT ;  /* 0x000000062b00780c */ /* 0x002fda0003f06270 */
[----:B------:R-:W-:Y:S05]  /*2920*/  @!P0 BRA `(.L_x_29731) ;  /* 0x0000000000108947 */ /* 0x000fea0003800000 */
[----:B------:R-:W-:-:S03]  /*2930*/  UMOV UR9, 0xffffffff ;  /* 0xffffffff00097882 */ /* 0x000fc60000000000 */
[----:B------:R-:W-:Y:S05]  /*2940*/  BRA.DIV UR9, `(.L_x_29732) ;  /* 0x0000001a090c7947 */ /* 0x000fea000b800000 */
[----:B0-----:R0:W1:Y:S02]  /*2950*/  SHFL.IDX PT, R22, R38, R8, R11 ;  /* 0x0000000826167389 */ /* 0x00106400000e000b */
.L_x_29814:
[----:B-1----:R-:W-:-:S07]  /*2960*/  IMAD R42, R28, R22, R42 ;  /* 0x000000161c2a7224 */ /* 0x002fce00078e022a */
.L_x_29731:
[----:B------:R-:W-:-:S13]  /*2970*/  ISETP.GE.AND P0, PT, R43, 0x7, PT ;  /* 0x000000072b00780c */ /* 0x000fda0003f06270 */
[----:B------:R-:W-:Y:S05]  /*2980*/  @!P0 BRA `(.L_x_29733) ;  /* 0x0000000000108947 */ /* 0x000fea0003800000 */
[----:B------:R-:W-:-:S03]  /*2990*/  UMOV UR9, 0xffffffff ;  /* 0xffffffff00097882 */ /* 0x000fc60000000000 */
[----:B------:R-:W-:Y:S05]  /*29a0*/  BRA.DIV UR9, `(.L_x_29734) ;  /* 0x0000001a09147947 */ /* 0x000fea000b800000 */
[----:B0-----:R0:W1:Y:S02]  /*29b0*/  SHFL.IDX PT, R22, R38, R9, R11 ;  /* 0x0000000926167389 */ /* 0x00106400000e000b */
.L_x_29817:
[----:B-1----:R-:W-:-:S07]  /*29c0*/  IMAD R42, R29, R22, R42 ;  /* 0x000000161d2a7224 */ /* 0x002fce00078e022a */
.L_x_29733:
[----:B------:R-:W-:-:S13]  /*29d0*/  ISETP.GE.AND P0, PT, R43, 0x8, PT ;  /* 0x000000082b00780c */ /* 0x000fda0003f06270 */
[----:B------:R-:W-:Y:S05]  /*29e0*/  @!P0 BRA `(.L_x_29735) ;  /* 0x0000000000108947 */ /* 0x000fea0003800000 */
[----:B------:R-:W-:-:S03]  /*29f0*/  UMOV UR9, 0xffffffff ;  /* 0xffffffff00097882 */ /* 0x000fc60000000000 */
[----:B------:R-:W-:Y:S05]  /*2a00*/  BRA.DIV UR9, `(.L_x_29736) ;  /* 0x0000001a091c7947 */ /* 0x000fea000b800000 */
[----:B0-----:R0:W1:Y:S02]  /*2a10*/  SHFL.IDX PT, R22, R38, R10, R11 ;  /* 0x0000000a26167389 */ /* 0x00106400000e000b */
.L_x_29820:
[----:B-1----:R-:W-:-:S07]  /*2a20*/  IMAD R42, R20, R22, R42 ;  /* 0x00000016142a7224 */ /* 0x002fce00078e022a */
.L_x_29735:
[C---:B------:R-:W-:Y:S02]  /*2a30*/  IMAD R22, R39.reuse, UR4, R30 ;  /* 0x0000000427167c24 */ /* 0x040fe4000f8e021e */
[----:B------:R-:W-:Y:S02]  /*2a40*/  VIADD R39, R39, UR6 ;  /* 0x0000000627277c36 */ /* 0x000fe40008000000 */
[----:B------:R-:W-:-:S03]  /*2a50*/  IMAD R23, R22, 0x4, R41 ;  /* 0x0000000416177824 */ /* 0x000fc600078e0229 */
[----:B------:R-:W-:Y:S02]  /*2a60*/  ISETP.GE.AND P0, PT, R39, UR17, PT ;  /* 0x0000001127007c0c */ /* 0x000fe4000bf06270 */
[----:B------:R1:W-:Y:S11]  /*2a70*/  STS [R23], R42 ;  /* 0x0000002a17007388 */ /* 0x0003f60000000800 */
[----:B-1----:R-:W-:Y:S05]  /*2a80*/  @!P0 BRA `(.L_x_29737) ;  /* 0xfffffffc002c8947 */ /* 0x002fea000383ffff */
.L_x_29720:
[----:B------:R-:W-:Y:S05]  /*2a90*/  BSYNC B0 ;  /* 0x0000000000007941 */ /* 0x000fea0003800000 */
.L_x_29719:
[----:B------:R-:W-:Y:S05]  /*2aa0*/  @!P6 BRA `(.L_x_29738) ;  /* 0xfffffff40080e947 */ /* 0x000fea000383ffff */
[----:B------:R-:W-:Y:S05]  /*2ab0*/  BRA `(.L_x_29679) ;  /* 0x0000000c00047947 */ /* 0x000fea0003800000 */
.L_x_29710:
[----:B--2---:R-:W-:-:S07]  /*2ac0*/  IMAD.MOV.U32 R31, RZ, RZ, RZ ;  /* 0x000000ffff1f7224 */ /* 0x004fce00078e00ff */
.L_x_29766:
        /* <DEDUP_REMOVED lines=18> */
.L_x_29739:
        /* <DEDUP_REMOVED lines=8> */
.L_x_29740:
        /* <DEDUP_REMOVED lines=8> */
.L_x_29741:
        /* <DEDUP_REMOVED lines=8> */
.L_x_29742:
        /* <DEDUP_REMOVED lines=10> */
.L_x_29743:
        /* <DEDUP_REMOVED lines=9> */
.L_x_29744:
        /* <DEDUP_REMOVED lines=9> */
.L_x_29745:
        /* <DEDUP_REMOVED lines=9> */
.L_x_29746:
        /* <DEDUP_REMOVED lines=27> */
.L_x_29765:
[----:B------:R-:W-:Y:S02]  /*3170*/  IMAD R38, R39, 0x24, R40 ;  /* 0x0000002427267824 */ /* 0x000fe400078e0228 */
[----:B------:R-:W-:-:S04]  /*3180*/  IMAD.MOV.U32 R41, RZ, RZ, RZ ;  /* 0x000000ffff297224 */ /* 0x000fc800078e00ff */
[----:B------:R-:W0:Y:S01]  /*3190*/  LDS R38, [R38] ;  /* 0x0000000026267984 */ /* 0x000e220000000800 */
[----:B------:R-:W-:Y:S05]  /*31a0*/  @!P4 BRA `(.L_x_29748) ;  /* 0x000000000010c947 */ /* 0x000fea0003800000 */
[----:B------:R-:W-:-:S03]  /*31b0*/  UMOV UR9, 0xffffffff ;  /* 0xffffffff00097882 */ /* 0x000fc60000000000 */
[----:B------:R-:W-:Y:S05]  /*31c0*/  BRA.DIV UR9, `(.L_x_29749) ;  /* 0x00000012094c7947 */ /* 0x000fea000b800000 */
[----:B0-----:R0:W1:Y:S02]  /*31d0*/  SHFL.IDX PT, R42, R38, R19, R11 ;  /* 0x00000013262a7389 */ /* 0x00106400000e000b */
.L_x_29822:
[----:B-1----:R-:W-:-:S07]  /*31e0*/  IMAD R41, R21, R42, RZ ;  /* 0x0000002a15297224 */ /* 0x002fce00078e02ff */
.L_x_29748:
[----:B------:R-:W-:Y:S05]  /*31f0*/  @!P3 BRA `(.L_x_29750) ;  /* 0x000000000010b947 */ /* 0x000fea0003800000 */
[----:B------:R-:W-:-:S03]  /*3200*/  UMOV UR9, 0xffffffff ;  /* 0xffffffff00097882 */ /* 0x000fc60000000000 */
[----:B------:R-:W-:Y:S05]  /*3210*/  BRA.DIV UR9, `(.L_x_29751) ;  /* 0x0000001209547947 */ /* 0x000fea000b800000 */
[----:B0-----:R0:W1:Y:S02]  /*3220*/  SHFL.IDX PT, R22, R38, R4, R11 ;  /* 0x0000000426167389 */ /* 0x00106400000e000b */
.L_x_29825:
[----:B-1-3--:R-:W-:-:S07]  /*3230*/  IMAD R41, R24, R22, R41 ;  /* 0x0000001618297224 */ /* 0x00afce00078e0229 */
.L_x_29750:
[----:B------:R-:W-:Y:S05]  /*3240*/  @!P2 BRA `(.L_x_29752) ;  /* 0x000000000010a947 */ /* 0x000fea0003800000 */
[----:B------:R-:W-:-:S03]  /*3250*/  UMOV UR9, 0xffffffff ;  /* 0xffffffff00097882 */ /* 0x000fc60000000000 */
[----:B------:R-:W-:Y:S05]  /*3260*/  BRA.DIV UR9, `(.L_x_29753) ;  /* 0x0000001209607947 */ /* 0x000fea000b800000 */
[----:B0-----:R0:W1:Y:S02]  /*3270*/  SHFL.IDX PT, R22, R38, R5, R11 ;  /* 0x0000000526167389 */ /* 0x00106400000e000b */
.L_x_29828:
[----:B-1----:R-:W-:-:S07]  /*3280*/  IMAD R41, R25, R22, R41 ;  /* 0x0000001619297224 */ /* 0x002fce00078e0229 */
.L_x_29752:
[----:B------:R-:W-:Y:S05]  /*3290*/  @!P1 BRA `(.L_x_29754) ;  /* 0x0000000000109947 */ /* 0x000fea0003800000 */
[----:B------:R-:W-:-:S03]  /*32a0*/  UMOV UR9, 0xffffffff ;  /* 0xffffffff00097882 */ /* 0x000fc60000000000 */
[----:B------:R-:W-:Y:S05]  /*32b0*/  BRA.DIV UR9, `(.L_x_29755) ;  /* 0x00000012096c7947 */ /* 0x000fea000b800000 */
[----:B0-----:R0:W1:Y:S02]  /*32c0*/  SHFL.IDX PT, R22, R38, R6, R11 ;  /* 0x0000000626167389 */ /* 0x00106400000e000b */
.L_x_29831:
[----:B-1----:R-:W-:-:S07]  /*32d0*/  IMAD R41, R26, R22, R41 ;  /* 0x000000161a297224 */ /* 0x002fce00078e0229 */
.L_x_29754:
[----:B------:R-:W1:Y:S02]  /*32e0*/  LDC R42, c[0x0][0x3ac] ;  /* 0x0000eb00ff2a7b82 */ /* 0x000e640000000800 */
[----:B-1----:R-:W-:-:S13]  /*32f0*/  ISETP.GE.AND P0, PT, R42, 0x5, PT ;  /* 0x000000052a00780c */ /* 0x002fda0003f06270 */
[----:B------:R-:W-:Y:S05]  /*3300*/  @!P0 BRA `(.L_x_29756) ;  /* 0x0000000000108947 */ /* 0x000fea0003800000 */
[----:B------:R-:W-:-:S03]  /*3310*/  UMOV UR9, 0xffffffff ;  /* 0xffffffff00097882 */ /* 0x000fc60000000000 */
[----:B------:R-:W-:Y:S05]  /*3320*/  BRA.DIV UR9, `(.L_x_29757) ;  /* 0x0000001209707947 */ /* 0x000fea000b800000 */
[----:B0-----:R0:W1:Y:S02]  /*3330*/  SHFL.IDX PT, R22, R38, R7, R11 ;  /* 0x0000000726167389 */ /* 0x00106400000e000b */
.L_x_29834:
[----:B-1----:R-:W-:-:S07]  /*3340*/  IMAD R41, R27, R22, R41 ;  /* 0x000000161b297224 */ /* 0x002fce00078e0229 */
.L_x_29756:
[----:B------:R-:W-:-:S13]  /*3350*/  ISETP.GE.AND P0, PT, R42, 0x6, PT ;  /* 0x000000062a00780c */ /* 0x000fda0003f06270 */
[----:B------:R-:W-:Y:S05]  /*3360*/  @!P0 BRA `(.L_x_29758) ;  /* 0x0000000000108947 */ /* 0x000fea0003800000 */
[----:B------:R-:W-:-:S03]  /*3370*/  UMOV UR9, 0xffffffff ;  /* 0xffffffff00097882 */ /* 0x000fc60000000000 */
[----:B------:R-:W-:Y:S05]  /*3380*/  BRA.DIV UR9, `(.L_x_29759) ;  /* 0x0000001209787947 */ /* 0x000fea000b800000 */
[----:B0-----:R0:W1:Y:S02]  /*3390*/  SHFL.IDX PT, R22, R38, R8, R11 ;  /* 0x0000000826167389 */ /* 0x00106400000e000b */
.L_x_29837:
[----:B-1----:R-:W-:-:S07]  /*33a0*/  IMAD R41, R28, R22, R41 ;  /* 0x000000161c297224 */ /* 0x002fce00078e0229 */
.L_x_29758:
[----:B------:R-:W-:-:S13]  /*33b0*/  ISETP.GE.AND P0, PT, R42, 0x7, PT ;  /* 0x000000072a00780c */ /* 0x000fda0003f06270 */
[----:B------:R-:W-:Y:S05]  /*33c0*/  @!P0 BRA `(.L_x_29760) ;  /* 0x0000000000108947 */ /* 0x000fea0003800000 */
[----:B------:R-:W-:-:S03]  /*33d0*/  UMOV UR9, 0xffffffff ;  /* 0xffffffff00097882 */ /* 0x000fc60000000000 */
[----:B------:R-:W-:Y:S05]  /*33e0*/  BRA.DIV UR9, `(.L_x_29761) ;  /* 0x0000001209807947 */ /* 0x000fea000b800000 */
[----:B0-----:R0:W1:Y:S02]  /*33f0*/  SHFL.IDX PT, R22, R38, R9, R11 ;  /* 0x0000000926167389 */ /* 0x00106400000e000b */
.L_x_29840:
[----:B-1----:R-:W-:-:S07]  /*3400*/  IMAD R41, R29, R22, R41 ;  /* 0x000000161d297224 */ /* 0x002fce00078e0229 */
.L_x_29760:
[----:B------:R-:W-:-:S13]  /*3410*/  ISETP.GE.AND P0, PT, R42, 0x8, PT ;  /* 0x000000082a00780c */ /* 0x000fda0003f06270 */
[----:B------:R-:W-:Y:S05]  /*3420*/  @!P0 BRA `(.L_x_29762) ;  /* 0x0000000000108947 */ /* 0x000fea0003800000 */
[----:B------:R-:W-:-:S03]  /*3430*/  UMOV UR9, 0xffffffff ;  /* 0xffffffff00097882 */ /* 0x000fc60000000000 */
[----:B------:R-:W-:Y:S05]  /*3440*/  BRA.DIV UR9, `(.L_x_29763) ;  /* 0x0000001209887947 */ /* 0x000fea000b800000 */
[----:B0-----:R0:W1:Y:S02]  /*3450*/  SHFL.IDX PT, R22, R38, R10, R11 ;  /* 0x0000000a26167389 */ /* 0x00106400000e000b */
.L_x_29843:
[----:B-1----:R-:W-:-:S07]  /*3460*/  IMAD R41, R20, R22, R41 ;  /* 0x0000001614297224 */ /* 0x002fce00078e0229 */
.L_x_29762:
[----:B------:R-:W-:-:S07]  /*3470*/  IMAD.U32 R22, RZ, RZ, UR11 ;  /* 0x0000000bff167e24 */ /* 0x000fce000f8e00ff */
.L_x_29764:
        /* <DEDUP_REMOVED lines=36> */
.L_x_29747:
[----:B------:R-:W-:Y:S05]  /*36c0*/  @!P5 BRA `(.L_x_29766) ;  /* 0xfffffff40000d947 */ /* 0x000fea000383ffff */
.L_x_29679:
        /* <DEDUP_REMOVED lines=31> */
.L_x_29770:
[----:B------:R-:W-:Y:S05]  /*38c0*/  BSYNC.RECONVERGENT B1 ;  /* 0x0000000000017941 */ /* 0x000fea0003800200 */
.L_x_29769:
[----:B------:R-:W-:Y:S05]  /*38d0*/  @!P2 BRA `(.L_x_29768) ;  /* 0x000000000070a947 */ /* 0x000fea0003800000 */
[----:B0-----:R-:W0:Y:S01]  /*38e0*/  S2R R31, SR_CgaCtaId ;  /* 0x00000000001f7919 */ /* 0x001e220000008800 */
[----:B-1----:R-:W-:-:S05]  /*38f0*/  MOV R22, 0x400 ;  /* 0x0000040000167802 */ /* 0x002fca0000000f00 */
[----:B------:R-:W-:-:S05]  /*3900*/  VIADD R22, R22, 0x380 ;  /* 0x0000038016167836 */ /* 0x000fca0000000000 */
[----:B0-----:R-:W-:-:S07]  /*3910*/  LEA R31, R31, R22, 0x18 ;  /* 0x000000161f1f7211 */ /* 0x001fce00078ec0ff */
.L_x_29771:
        /* <DEDUP_REMOVED lines=24> */
.L_x_29768:
[----:B------:R-:W-:Y:S05]  /*3aa0*/  BSYNC.RECONVERGENT B0 ;  /* 0x0000000000007941 */ /* 0x000fea0003800200 */
.L_x_29767:
[----:B------:R-:W-:Y:S02]  /*3ab0*/  UIADD3 UR8, UPT, UPT, UR15, UR8, URZ ;  /* 0x000000080f087290 */ /* 0x000fe4000fffe0ff */
[----:B------:R-:W-:-:S04]  /*3ac0*/  USHF.L.U32 UR9, UR15, 0x1, URZ ;  /* 0x000000010f097899 */ /* 0x000fc800080006ff */
[----:B------:R-:W-:-:S09]  /*3ad0*/  UISETP.GE.U32.AND UP0, UPT, UR8, UR9, UPT ;  /* 0x000000090800728c */ /* 0x000fd2000bf06070 */
[----:B------:R-:W-:Y:S05]  /*3ae0*/  BRA.U !UP0, `(.L_x_29772) ;  /* 0xffffffd508207547 */ /* 0x000fea000b83ffff */
[----:B------:R-:W-:Y:S05]  /*3af0*/  EXIT ;  /* 0x000000000000794d */ /* 0x000fea0003800000 */
.L_x_29693:
[----:B------:R-:W-:Y:S01]  /*3b00*/  BSSY B2, `(.L_x_29773) ;  /* 0x0000006000027945 */ /* 0x000fe20003800000 */
[----:B------:R-:W-:Y:S02]  /*3b10*/  IMAD.MOV.U32 R23, RZ, RZ, R19 ;  /* 0x000000ffff177224 */ /* 0x000fe400078e0013 */
[----:B------:R-:W-:-:S07]  /*3b20*/  IMAD.MOV.U32 R22, RZ, RZ, -0x1 ;  /* 0xffffffffff167424 */ /* 0x000fce00078e00ff */
[----:B0--3--:R-:W-:Y:S05]  /*3b30*/  WARPSYNC.COLLECTIVE R22, `(.L_x_29774) ;  /* 0x0000000016087348 */ /* 0x009fea0003c00000 */
[----:B0-----:R0:W1:Y:S02]  /*3b40*/  SHFL.IDX P0, R22, R38, R23, R11 ;  /* 0x0000001726167389 */ /* 0x001064000000000b */
[----:B01-3--:R-:W-:Y:S05]  /*3b50*/  ENDCOLLECTIVE ;  /* 0x000000000000791b */ /* 0x00bfea0003800000 */
.L_x_29774:
[----:B------:R-:W-:Y:S05]  /*3b60*/  BSYNC B2 ;  /* 0x0000000000027941 */ /* 0x000fea0003800000 */
.L_x_29773:
[----:B------:R-:W-:Y:S05]  /*3b70*/  BRA `(.L_x_29775) ;  /* 0xffffffe0006c7947 */ /* 0x000fea000383ffff */
.L_x_29695:
[----:B------:R-:W-:Y:S01]  /*3b80*/  BSSY B2, `(.L_x_29776) ;  /* 0x0000006000027945 */ /* 0x000fe20003800000 */
[----:B------:R-:W-:Y:S01]  /*3b90*/  MOV R23, R4 ;  /* 0x0000000400177202 */ /* 0x000fe20000000f00 */
[----:B------:R-:W-:-:S07]  /*3ba0*/  IMAD.MOV.U32 R22, RZ, RZ, -0x1 ;  /* 0xffffffffff167424 */ /* 0x000fce00078e00ff */
[----:B0--3--:R-:W-:Y:S05]  /*3bb0*/  WARPSYNC.COLLECTIVE R22, `(.L_x_29777) ;  /* 0x0000000016087348 */ /* 0x009fea0003c00000 */
[----:B0-----:R0:W1:Y:S02]  /*3bc0*/  SHFL.IDX P0, R22, R38, R23, R11 ;  /* 0x0000001726167389 */ /* 0x001064000000000b */
[----:B01-3--:R-:W-:Y:S05]  /*3bd0*/  ENDCOLLECTIVE ;  /* 0x000000000000791b */ /* 0x00bfea0003800000 */
.L_x_29777:
[----:B------:R-:W-:Y:S05]  /*3be0*/  BSYNC B2 ;  /* 0x0000000000027941 */ /* 0x000fea0003800000 */
.L_x_29776:
[----:B------:R-:W-:Y:S05]  /*3bf0*/  BRA `(.L_x_29778) ;  /* 0xffffffe000607947 */ /* 0x000fea000383ffff */
.L_x_29697:
[----:B------:R-:W-:Y:S01]  /*3c00*/  BSSY B2, `(.L_x_29779) ;  /* 0x0000006000027945 */ /* 0x000fe20003800000 */
[----:B------:R-:W-:Y:S01]  /*3c10*/  IMAD.MOV.U32 R23, RZ, RZ, R5 ;  /* 0x000000ffff177224 */ /* 0x000fe200078e0005 */
[----:B------:R-:W-:-:S07]  /*3c20*/  MOV R22, 0xffffffff ;  /* 0xffffffff00167802 */ /* 0x000fce0000000f00 */
[----:B0--3--:R-:W-:Y:S05]  /*3c30*/  WARPSYNC.COLLECTIVE R22, `(.L_x_29780) ;  /* 0x0000000016087348 */ /* 0x009fea0003c00000 */
[----:B0-----:R0:W1:Y:S02]  /*3c40*/  SHFL.IDX P0, R22, R38, R23, R11 ;  /* 0x0000001726167389 */ /* 0x001064000000000b */
[----:B01-3--:R-:W-:Y:S05]  /*3c50*/  ENDCOLLECTIVE ;  /* 0x000000000000791b */ /* 0x00bfea0003800000 */
.L_x_29780:
[----:B------:R-:W-:Y:S05]  /*3c60*/  BSYNC B2 ;  /* 0x0000000000027941 */ /* 0x000fea0003800000 */
.L_x_29779:
[----:B------:R-:W-:Y:S05]  /*3c70*/  BRA `(.L_x_29781) ;  /* 0xffffffe000547947 */ /* 0x000fea000383ffff */
.L_x_29699:
[----:B------:R-:W-:Y:S01]  /*3c80*/  BSSY B2, `(.L_x_29782) ;  /* 0x0000006000027945 */ /* 0x000fe20003800000 */
[----:B------:R-:W-:Y:S02]  /*3c90*/  IMAD.MOV.U32 R23, RZ, RZ, R6 ;  /* 0x000000ffff177224 */ /* 0x000fe400078e0006 */
[----:B------:R-:W-:-:S07]  /*3ca0*/  IMAD.MOV.U32 R22, RZ, RZ, -0x1 ;  /* 0xffffffffff167424 */ /* 0x000fce00078e00ff */
[----:B0--3--:R-:W-:Y:S05]  /*3cb0*/  WARPSYNC.COLLECTIVE R22, `(.L_x_29783) ;  /* 0x0000000016087348 */ /* 0x009fea0003c00000 */
[----:B0-----:R0:W1:Y:S02]  /*3cc0*/  SHFL.IDX P0, R22, R38, R23, R11 ;  /* 0x0000001726167389 */ /* 0x001064000000000b */
[----:B01-3--:R-:W-:Y:S05]  /*3cd0*/  ENDCOLLECTIVE ;  /* 0x000000000000791b */ /* 0x00bfea0003800000 */
.L_x_29783:
[----:B------:R-:W-:Y:S05]  /*3ce0*/  BSYNC B2 ;  /* 0x0000000000027941 */ /* 0x000fea0003800000 */
.L_x_29782:
[----:B------:R-:W-:Y:S05]  /*3cf0*/  BRA `(.L_x_29784) ;  /* 0xffffffe000487947 */ /* 0x000fea000383ffff */
.L_x_29701:
[----:B------:R-:W-:Y:S01]  /*3d00*/  BSSY B2, `(.L_x_29785) ;  /* 0x0000006000027945 */ /* 0x000fe20003800000 */
[----:B------:R-:W-:Y:S01]  /*3d10*/  MOV R23, R7 ;  /* 0x0000000700177202 */ /* 0x000fe20000000f00 */
[----:B------:R-:W-:-:S07]  /*3d20*/  IMAD.MOV.U32 R22, RZ, RZ, -0x1 ;  /* 0xffffffffff167424 */ /* 0x000fce00078e00ff */
[----:B0--3--:R-:W-:Y:S05]  /*3d30*/  WARPSYNC.COLLECTIVE R22, `(.L_x_29786) ;  /* 0x0000000016087348 */ /* 0x009fea0003c00000 */
[----:B0-----:R0:W1:Y:S02]  /*3d40*/  SHFL.IDX P0, R22, R38, R23, R11 ;  /* 0x0000001726167389 */ /* 0x001064000000000b */
[----:B01-3--:R-:W-:Y:S05]  /*3d50*/  ENDCOLLECTIVE ;  /* 0x000000000000791b */ /* 0x00bfea0003800000 */
.L_x_29786:
[----:B------:R-:W-:Y:S05]  /*3d60*/  BSYNC B2 ;  /* 0x0000000000027941 */ /* 0x000fea0003800000 */
.L_x_29785:
[----:B------:R-:W-:Y:S05]  /*3d70*/  BRA `(.L_x_29787) ;  /* 0xffffffe0003c7947 */ /* 0x000fea000383ffff */
.L_x_29703:
[----:B------:R-:W-:Y:S01]  /*3d80*/  BSSY B2, `(.L_x_29788) ;  /* 0x0000006000027945 */ /* 0x000fe20003800000 */
[----:B------:R-:W-:Y:S01]  /*3d90*/  IMAD.MOV.U32 R23, RZ, RZ, R8 ;  /* 0x000000ffff177224 */ /* 0x000fe200078e0008 */
[----:B------:R-:W-:-:S07]  /*3da0*/  MOV R22, 0xffffffff ;  /* 0xffffffff00167802 */ /* 0x000fce0000000f00 */
[----:B0--3--:R-:W-:Y:S05]  /*3db0*/  WARPSYNC.COLLECTIVE R22, `(.L_x_29789) ;  /* 0x0000000016087348 */ /* 0x009fea0003c00000 */
[----:B0-----:R0:W1:Y:S02]  /*3dc0*/  SHFL.IDX P0, R22, R38, R23, R11 ;  /* 0x0000001726167389 */ /* 0x001064000000000b */
[----:B01-3--:R-:W-:Y:S05]  /*3dd0*/  ENDCOLLECTIVE ;  /* 0x000000000000791b */ /* 0x00bfea0003800000 */
.L_x_29789:
[----:B------:R-:W-:Y:S05]  /*3de0*/  BSYNC B2 ;  /* 0x0000000000027941 */ /* 0x000fea0003800000 */
.L_x_29788:
[----:B------:R-:W-:Y:S05]  /*3df0*/  BRA `(.L_x_29790) ;  /* 0xffffffe000387947 */ /* 0x000fea000383ffff */
.L_x_29705:
[----:B------:R-:W-:Y:S01]  /*3e00*/  BSSY B2, `(.L_x_29791) ;  /* 0x0000006000027945 */ /* 0x000fe20003800000 */
[----:B------:R-:W-:Y:S02]  /*3e10*/  IMAD.MOV.U32 R23, RZ, RZ, R9 ;  /* 0x000000ffff177224 */ /* 0x000fe400078e0009 */
[----:B------:R-:W-:-:S07]  /*3e20*/  IMAD.MOV.U32 R22, RZ, RZ, -0x1 ;  /* 0xffffffffff167424 */ /* 0x000fce00078e00ff */
[----:B0--3--:R-:W-:Y:S05]  /*3e30*/  WARPSYNC.COLLECTIVE R22, `(.L_x_29792) ;  /* 0x0000000016087348 */ /* 0x009fea0003c00000 */
[----:B0-----:R0:W1:Y:S02]  /*3e40*/  SHFL.IDX P0, R22, R38, R23, R11 ;  /* 0x0000001726167389 */ /* 0x001064000000000b */
[----:B01-3--:R-:W-:Y:S05]  /*3e50*/  ENDCOLLECTIVE ;  /* 0x000000000000791b */ /* 0x00bfea0003800000 */
.L_x_29792:
[----:B------:R-:W-:Y:S05]  /*3e60*/  BSYNC B2 ;  /* 0x0000000000027941 */ /* 0x000fea0003800000 */
.L_x_29791:
[----:B------:R-:W-:Y:S05]  /*3e70*/  BRA `(.L_x_29793) ;  /* 0xffffffe000307947 */ /* 0x000fea000383ffff */
.L_x_29707:
[----:B------:R-:W-:Y:S01]  /*3e80*/  BSSY B2, `(.L_x_29794) ;  /* 0x0000006000027945 */ /* 0x000fe20003800000 */
[----:B------:R-:W-:Y:S01]  /*3e90*/  MOV R23, R10 ;  /* 0x0000000a00177202 */ /* 0x000fe20000000f00 */
[----:B------:R-:W-:-:S07]  /*3ea0*/  IMAD.MOV.U32 R22, RZ, RZ, -0x1 ;  /* 0xffffffffff167424 */ /* 0x000fce00078e00ff */
[----:B0--3--:R-:W-:Y:S05]  /*3eb0*/  WARPSYNC.COLLECTIVE R22, `(.L_x_29795) ;  /* 0x0000000016087348 */ /* 0x009fea0003c00000 */
[----:B0-----:R0:W1:Y:S02]  /*3ec0*/  SHFL.IDX P0, R22, R38, R23, R11 ;  /* 0x0000001726167389 */ /* 0x001064000000000b */
[----:B01-3--:R-:W-:Y:S05]  /*3ed0*/  ENDCOLLECTIVE ;  /* 0x000000000000791b */ /* 0x00bfea0003800000 */
.L_x_29795:
[----:B------:R-:W-:Y:S05]  /*3ee0*/  BSYNC B2 ;  /* 0x0000000000027941 */ /* 0x000fea0003800000 */
.L_x_29794:
[----:B------:R-:W-:Y:S05]  /*3ef0*/  BRA `(.L_x_29796) ;  /* 0xffffffe000287947 */ /* 0x000fea000383ffff */
.L_x_29722:
[----:B------:R-:W-:Y:S01]  /*3f00*/  BSSY B1, `(.L_x_29797) ;  /* 0x0000006000017945 */ /* 0x000fe20003800000 */
[----:B------:R-:W-:Y:S01]  /*3f10*/  IMAD.MOV.U32 R23, RZ, RZ, R19 ;  /* 0x000000ffff177224 */ /* 0x000fe200078e0013 */
[----:B------:R-:W-:-:S07]  /*3f20*/  MOV R22, 0xffffffff ;  /* 0xffffffff00167802 */ /* 0x000fce0000000f00 */
[----:B0--3--:R-:W-:Y:S05]  /*3f30*/  WARPSYNC.COLLECTIVE R22, `(.L_x_29798) ;  /* 0x0000000016087348 */ /* 0x009fea0003c00000 */
[----:B0-----:R0:W1:Y:S02]  /*3f40*/  SHFL.IDX P0, R22, R38, R23, R11 ;  /* 0x0000001726167389 */ /* 0x001064000000000b */
[----:B01-3--:R-:W-:Y:S05]  /*3f50*/  ENDCOLLECTIVE ;  /* 0x000000000000791b */ /* 0x00bfea0003800000 */
.L_x_29798:
[----:B------:R-:W-:Y:S05]  /*3f60*/  BSYNC B1 ;  /* 0x0000000000017941 */ /* 0x000fea0003800000 */
.L_x_29797:
[----:B------:R-:W-:Y:S05]  /*3f70*/  BRA `(.L_x_29799) ;  /* 0xffffffe8000c7947 */ /* 0x000fea000383ffff */
.L_x_29724:
[----:B------:R-:W-:Y:S01]  /*3f80*/  BSSY B1, `(.L_x_29800) ;  /* 0x0000006000017945 */ /* 0x000fe20003800000 */
[----:B------:R-:W-:Y:S02]  /*3f90*/  IMAD.MOV.U32 R23, RZ, RZ, R4 ;  /* 0x000000ffff177224 */ /* 0x000fe400078e0004 */
[----:B------:R-:W-:-:S07]  /*3fa0*/  IMAD.MOV.U32 R22, RZ, RZ, -0x1 ;  /* 0xffffffffff167424 */ /* 0x000fce00078e00ff */
[----:B0--3--:R-:W-:Y:S05]  /*3fb0*/  WARPSYNC.COLLECTIVE R22, `(.L_x_29801) ;  /* 0x0000000016087348 */ /* 0x009fea0003c00000 */
[----:B0-----:R0:W1:Y:S02]  /*3fc0*/  SHFL.IDX P0, R22, R38, R23, R11 ;  /* 0x0000001726167389 */ /* 0x001064000000000b */
[----:B01-3--:R-:W-:Y:S05]  /*3fd0*/  ENDCOLLECTIVE ;  /* 0x000000000000791b */ /* 0x00bfea0003800000 */
.L_x_29801:
[----:B------:R-:W-:Y:S05]  /*3fe0*/  BSYNC B1 ;  /* 0x0000000000017941 */ /* 0x000fea0003800000 */
.L_x_29800:
[----:B------:R-:W-:Y:S05]  /*3ff0*/  BRA `(.L_x_29802) ;  /* 0xffffffe800007947 */ /* 0x000fea000383ffff */
.L_x_29726:
[----:B------:R-:W-:Y:S01]  /*4000*/  BSSY B1, `(.L_x_29803) ;  /* 0x0000006000017945 */ /* 0x000fe20003800000 */
[----:B------:R-:W-:Y:S01]  /*4010*/  MOV R23, R5 ;  /* 0x0000000500177202 */ /* 0x000fe20000000f00 */
[----:B------:R-:W-:-:S07]  /*4020*/  IMAD.MOV.U32 R22, RZ, RZ, -0x1 ;  /* 0xffffffffff167424 */ /* 0x000fce00078e00ff */
[----:B0--3--:R-:W-:Y:S05]  /*4030*/  WARPSYNC.COLLECTIVE R22, `(.L_x_29804) ;  /* 0x0000000016087348 */ /* 0x009fea0003c00000 */
[----:B0-----:R0:W1:Y:S02]  /*4040*/  SHFL.IDX P0, R22, R38, R23, R11 ;  /* 0x0000001726167389 */ /* 0x001064000000000b */
[----:B01-3--:R-:W-:Y:S05]  /*4050*/  ENDCOLLECTIVE ;  /* 0x000000000000791b */ /* 0x00bfea0003800000 */
.L_x_29804:
[----:B------:R-:W-:Y:S05]  /*4060*/  BSYNC B1 ;  /* 0x0000000000017941 */ /* 0x000fea0003800000 */
.L_x_29803:
[----:B------:R-:W-:Y:S05]  /*4070*/  BRA `(.L_x_29805) ;  /* 0xffffffe400f47947 */ /* 0x000fea000383ffff */
.L_x_29728:
[----:B------:R-:W-:Y:S01]  /*4080*/  BSSY B1, `(.L_x_29806) ;  /* 0x0000006000017945 */ /* 0x000fe20003800000 */
[----:B------:R-:W-:Y:S01]  /*4090*/  IMAD.MOV.U32 R23, RZ, RZ, R6 ;  /* 0x000000ffff177224 */ /* 0x000fe200078e0006 */
[----:B------:R-:W-:-:S07]  /*40a0*/  MOV R22, 0xffffffff ;  /* 0xffffffff00167802 */ /* 0x000fce0000000f00 */
[----:B0--3--:R-:W-:Y:S05]  /*40b0*/  WARPSYNC.COLLECTIVE R22, `(.L_x_29807) ;  /* 0x0000000016087348 */ /* 0x009fea0003c00000 */
[----:B0-----:R0:W1:Y:S02]  /*40c0*/  SHFL.IDX P0, R22, R38, R23, R11 ;  /* 0x0000001726167389 */ /* 0x001064000000000b */
[----:B01-3--:R-:W-:Y:S05]  /*40d0*/  ENDCOLLECTIVE ;  /* 0x000000000000791b */ /* 0x00bfea0003800000 */
.L_x_29807:
[----:B------:R-:W-:Y:S05]  /*40e0*/  BSYNC B1 ;  /* 0x0000000000017941 */ /* 0x000fea0003800000 */
.L_x_29806:
[----:B------:R-:W-:Y:S05]  /*40f0*/  BRA `(.L_x_29808) ;  /* 0xffffffe400e87947 */ /* 0x000fea000383ffff */
.L_x_29730:
[----:B------:R-:W-:Y:S01]  /*4100*/  BSSY B1, `(.L_x_29809) ;  /* 0x0000006000017945 */ /* 0x000fe20003800000 */
[----:B------:R-:W-:Y:S02]  /*4110*/  IMAD.MOV.U32 R23, RZ, RZ, R7 ;  /* 0x000000ffff177224 */ /* 0x000fe400078e0007 */
[----:B------:R-:W-:-:S07]  /*4120*/  IMAD.MOV.U32 R22, RZ, RZ, -0x1 ;  /* 0xffffffffff167424 */ /* 0x000fce00078e00ff */
[----:B0--3--:R-:W-:Y:S05]  /*4130*/  WARPSYNC.COLLECTIVE R22, `(.L_x_29810) ;  /* 0x0000000016087348 */ /* 0x009fea0003c00000 */
[----:B0-----:R0:W1:Y:S02]  /*4140*/  SHFL.IDX P0, R22, R38, R23, R11 ;  /* 0x0000001726167389 */ /* 0x001064000000000b */
[----:B01-3--:R-:W-:Y:S05]  /*4150*/  ENDCOLLECTIVE ;  /* 0x000000000000791b */ /* 0x00bfea0003800000 */
.L_x_29810:
[----:B------:R-:W-:Y:S05]  /*4160*/  BSYNC B1 ;  /* 0x0000000000017941 */ /* 0x000fea0003800000 */
.L_x_29809:
[----:B------:R-:W-:Y:S05]  /*4170*/  BRA `(.L_x_29811) ;  /* 0xffffffe400dc7947 */ /* 0x000fea000383ffff */
.L_x_29732:
[----:B------:R-:W-:Y:S01]  /*4180*/  BSSY B1, `(.L_x_29812) ;  /* 0x0000006000017945 */ /* 0x000fe20003800000 */
[----:B------:R-:W-:Y:S01]  /*4190*/  MOV R23, R8 ;  /* 0x0000000800177202 */ /* 0x000fe20000000f00 */
[----:B------:R-:W-:-:S07]  /*41a0*/  IMAD.MOV.U32 R22, RZ, RZ, -0x1 ;  /* 0xffffffffff167424 */ /* 0x000fce00078e00ff */
[----:B0--3--:R-:W-:Y:S05]  /*41b0*/  WARPSYNC.COLLECTIVE R22, `(.L_x_29813) ;  /* 0x0000000016087348 */ /* 0x009fea0003c00000 */
[----:B0-----:R0:W1:Y:S02]  /*41c0*/  SHFL.IDX P0, R22, R38, R23, R11 ;  /* 0x0000001726167389 */ /* 0x001064000000000b */
[----:B01-3--:R-:W-:Y:S05]  /*41d0*/  ENDCOLLECTIVE ;  /* 0x000000000000791b */ /* 0x00bfea0003800000 */
.L_x_29813:
[----:B------:R-:W-:Y:S05]  /*41e0*/  BSYNC B1 ;  /* 0x0000000000017941 */ /* 0x000fea0003800000 */
.L_x_29812:
[----:B------:R-:W-:Y:S05]  /*41f0*/  BRA `(.L_x_29814) ;  /* 0xffffffe400d87947 */ /* 0x000fea000383ffff */
.L_x_29734:
[----:B------:R-:W-:Y:S01]  /*4200*/  BSSY B1, `(.L_x_29815) ;  /* 0x0000006000017945 */ /* 0x000fe20003800000 */
[----:B------:R-:W-:Y:S01]  /*4210*/  IMAD.MOV.U32 R23, RZ, RZ, R9 ;  /* 0x000000ffff177224 */ /* 0x000fe200078e0009 */
[----:B------:R-:W-:-:S07]  /*4220*/  MOV R22, 0xffffffff ;  /* 0xffffffff00167802 */ /* 0x000fce0000000f00 */
[----:B0--3--:R-:W-:Y:S05]  /*4230*/  WARPSYNC.COLLECTIVE R22, `(.L_x_29816) ;  /* 0x0000000016087348 */ /* 0x009fea0003c00000 */
[----:B0-----:R0:W1:Y:S02]  /*4240*/  SHFL.IDX P0, R22, R38, R23, R11 ;  /* 0x0000001726167389 */ /* 0x001064000000000b */
[----:B01-3--:R-:W-:Y:S05]  /*4250*/  ENDCOLLECTIVE ;  /* 0x000000000000791b */ /* 0x00bfea0003800000 */
.L_x_29816:
[----:B------:R-:W-:Y:S05]  /*4260*/  BSYNC B1 ;  /* 0x0000000000017941 */ /* 0x000fea0003800000 */
.L_x_29815:
[----:B------:R-:W-:Y:S05]  /*4270*/  BRA `(.L_x_29817) ;  /* 0xffffffe400d07947 */ /* 0x000fea000383ffff */
.L_x_29736:
[----:B------:R-:W-:Y:S01]  /*4280*/  BSSY B1, `(.L_x_29818) ;  /* 0x0000006000017945 */ /* 0x000fe20003800000 */
[----:B------:R-:W-:Y:S02]  /*4290*/  IMAD.MOV.U32 R23, RZ, RZ, R10 ;  /* 0x000000ffff177224 */ /* 0x000fe400078e000a */
[----:B------:R-:W-:-:S07]  /*42a0*/  IMAD.MOV.U32 R22, RZ, RZ, -0x1 ;  /* 0xffffffffff167424 */ /* 0x000fce00078e00ff */
[----:B0--3--:R-:W-:Y:S05]  /*42b0*/  WARPSYNC.COLLECTIVE R22, `(.L_x_29819) ;  /* 0x0000000016087348 */ /* 0x009fea0003c00000 */
[----:B0-----:R0:W1:Y:S02]  /*42c0*/  SHFL.IDX P0, R22, R38, R23, R11 ;  /* 0x0000001726167389 */ /* 0x001064000000000b */
[----:B01-3--:R-:W-:Y:S05]  /*42d0*/  ENDCOLLECTIVE ;  /* 0x000000000000791b */ /* 0x00bfea0003800000 */
.L_x_29819:
[----:B------:R-:W-:Y:S05]  /*42e0*/  BSYNC B1 ;  /* 0x0000000000017941 */ /* 0x000fea0003800000 */
.L_x_29818:
[----:B------:R-:W-:Y:S05]  /*42f0*/  BRA `(.L_x_29820) ;  /* 0xffffffe400c87947 */ /* 0x000fea000383ffff */
.L_x_29749:
[----:B------:R-:W-:Y:S01]  /*4300*/  IMAD.MOV.U32 R22, RZ, RZ, -0x1 ;  /* 0xffffffffff167424 */ /* 0x000fe200078e00ff */
[----:B------:R-:W-:-:S07]  /*4310*/  MOV R23, R19 ;  /* 0x0000001300177202 */ /* 0x000fce0000000f00 */
[----:B0--3--:R-:W-:Y:S05]  /*4320*/  WARPSYNC.COLLECTIVE R22, `(.L_x_29821) ;  /* 0x0000000016087348 */ /* 0x009fea0003c00000 */
[----:B0-----:R0:W1:Y:S02]  /*4330*/  SHFL.IDX P0, R22, R38, R23, R11 ;  /* 0x0000001726167389 */ /* 0x001064000000000b */
[----:B01-3--:R-:W-:Y:S05]  /*4340*/  ENDCOLLECTIVE ;  /* 0x000000000000791b */ /* 0x00bfea0003800000 */
.L_x_29821:
[----:B------:R-:W-:Y:S01]  /*4350*/  IMAD.MOV.U32 R42, RZ, RZ, R22 ;  /* 0x000000ffff2a7224 */ /* 0x000fe200078e0016 */
[----:B------:R-:W-:Y:S06]  /*4360*/  BRA `(.L_x_29822) ;  /* 0xffffffec009c7947 */ /* 0x000fec000383ffff */
.L_x_29751:
[----:B------:R-:W-:Y:S01]  /*4370*/  BSSY B0, `(.L_x_29823) ;  /* 0x0000006000007945 */ /* 0x000fe20003800000 */
[----:B------:R-:W-:Y:S01]  /*4380*/  MOV R23, R4 ;  /* 0x0000000400177202 */ /* 0x000fe20000000f00 */
[----:B------:R-:W-:-:S07]  /*4390*/  IMAD.MOV.U32 R22, RZ, RZ, -0x1 ;  /* 0xffffffffff167424 */ /* 0x000fce00078e00ff */
[----:B0--3--:R-:W-:Y:S05]  /*43a0*/  WARPSYNC.COLLECTIVE R22, `(.L_x_29824) ;  /* 0x0000000016087348 */ /* 0x009fea0003c00000 */
[----:B0-----:R0:W1:Y:S02]  /*43b0*/  SHFL.IDX P0, R22, R38, R23, R11 ;  /* 0x0000001726167389 */ /* 0x001064000000000b */
[----:B01-3--:R-:W-:Y:S05]  /*43c0*/  ENDCOLLECTIVE ;  /* 0x000000000000791b */ /* 0x00bfea0003800000 */
.L_x_29824:
[----:B------:R-:W-:Y:S05]  /*43d0*/  BSYNC B0 ;  /* 0x0000000000007941 */ /* 0x000fea0003800000 */
.L_x_29823:
[----:B------:R-:W-:Y:S05]  /*43e0*/  BRA `(.L_x_29825) ;  /* 0xffffffec00907947 */ /* 0x000fea000383ffff */
.L_x_29753:
[----:B------:R-:W-:Y:S01]  /*43f0*/  BSSY B0, `(.L_x_29826) ;  /* 0x0000006000007945 */ /* 0x000fe20003800000 */
[----:B------:R-:W-:Y:S01]  /*4400*/  IMAD.MOV.U32 R23, RZ, RZ, R5 ;  /* 0x000000ffff177224 */ /* 0x000fe200078e0005 */
[----:B------:R-:W-:-:S07]  /*4410*/  MOV R22, 0xffffffff ;  /* 0xffffffff00167802 */ /* 0x000fce0000000f00 */
[----:B0--3--:R-:W-:Y:S05]  /*4420*/  WARPSYNC.COLLECTIVE R22, `(.L_x_29827) ;  /* 0x0000000016087348 */ /* 0x009fea0003c00000 */
[----:B0-----:R0:W1:Y:S02]  /*4430*/  SHFL.IDX P0, R22, R38, R23, R11 ;  /* 0x0000001726167389 */ /* 0x001064000000000b */
[----:B01-3--:R-:W-:Y:S05]  /*4440*/  ENDCOLLECTIVE ;  /* 0x000000000000791b */ /* 0x00bfea0003800000 */
.L_x_29827:
[----:B------:R-:W-:Y:S05]  /*4450*/  BSYNC B0 ;  /* 0x0000000000007941 */ /* 0x000fea0003800000 */
.L_x_29826:
[----:B------:R-:W-:Y:S05]  /*4460*/  BRA `(.L_x_29828) ;  /* 0xffffffec00847947 */ /* 0x000fea000383ffff */
.L_x_29755:
[----:B------:R-:W-:Y:S01]  /*4470*/  BSSY B0, `(.L_x_29829) ;  /* 0x0000006000007945 */ /* 0x000fe20003800000 */
[----:B------:R-:W-:Y:S02]  /*4480*/  IMAD.MOV.U32 R23, RZ, RZ, R6 ;  /* 0x000000ffff177224 */ /* 0x000fe400078e0006 */
[----:B------:R-:W-:-:S07]  /*4490*/  IMAD.MOV.U32 R22, RZ, RZ, -0x1 ;  /* 0xffffffffff167424 */ /* 0x000fce00078e00ff */
[----:B0--3--:R-:W-:Y:S05]  /*44a0*/  WARPSYNC.COLLECTIVE R22, `(.L_x_29830) ;  /* 0x0000000016087348 */ /* 0x009fea0003c00000 */
[----:B0-----:R0:W1:Y:S02]  /*44b0*/  SHFL.IDX P0, R22, R38, R23, R11 ;  /* 0x0000001726167389 */ /* 0x001064000000000b */
[----:B01-3--:R-:W-:Y:S05]  /*44c0*/  ENDCOLLECTIVE ;  /* 0x000000000000791b */ /* 0x00bfea0003800000 */
.L_x_29830:
[----:B------:R-:W-:Y:S05]  /*44d0*/  BSYNC B0 ;  /* 0x0000000000007941 */ /* 0x000fea0003800000 */
.L_x_29829:
[----:B------:R-:W-:Y:S05]  /*44e0*/  BRA `(.L_x_29831) ;  /* 0xffffffec00787947 */ /* 0x000fea000383ffff */
.L_x_29757:
[----:B------:R-:W-:Y:S01]  /*44f0*/  BSSY B0, `(.L_x_29832) ;  /* 0x0000006000007945 */ /* 0x000fe20003800000 */
[----:B------:R-:W-:Y:S01]  /*4500*/  MOV R23, R7 ;  /* 0x0000000700177202 */ /* 0x000fe20000000f00 */
[----:B------:R-:W-:-:S07]  /*4510*/  IMAD.MOV.U32 R22, RZ, RZ, -0x1 ;  /* 0xffffffffff167424 */ /* 0x000fce00078e00ff */
[----:B0--3--:R-:W-:Y:S05]  /*4520*/  WARPSYNC.COLLECTIVE R22, `(.L_x_29833) ;  /* 0x0000000016087348 */ /* 0x009fea0003c00000 */
[----:B0-----:R0:W1:Y:S02]  /*4530*/  SHFL.IDX P0, R22, R38, R23, R11 ;  /* 0x0000001726167389 */ /* 0x001064000000000b */
[----:B01-3--:R-:W-:Y:S05]  /*4540*/  ENDCOLLECTIVE ;  /* 0x000000000000791b */ /* 0x00bfea0003800000 */
.L_x_29833:
[----:B------:R-:W-:Y:S05]  /*4550*/  BSYNC B0 ;  /* 0x0000000000007941 */ /* 0x000fea0003800000 */
.L_x_29832:
[----:B------:R-:W-:Y:S05]  /*4560*/  BRA `(.L_x_29834) ;  /* 0xffffffec00747947 */ /* 0x000fea000383ffff */
.L_x_29759:
[----:B------:R-:W-:Y:S01]  /*4570*/  BSSY B0, `(.L_x_29835) ;  /* 0x0000006000007945 */ /* 0x000fe20003800000 */
[----:B------:R-:W-:Y:S01]  /*4580*/  IMAD.MOV.U32 R23, RZ, RZ, R8 ;  /* 0x000000ffff177224 */ /* 0x000fe200078e0008 */
[----:B------:R-:W-:-:S07]  /*4590*/  MOV R22, 0xffffffff ;  /* 0xffffffff00167802 */ /* 0x000fce0000000f00 */
[----:B0--3--:R-:W-:Y:S05]  /*45a0*/  WARPSYNC.COLLECTIVE R22, `(.L_x_29836) ;  /* 0x0000000016087348 */ /* 0x009fea0003c00000 */
[----:B0-----:R0:W1:Y:S02]  /*45b0*/  SHFL.IDX P0, R22, R38, R23, R11 ;  /* 0x0000001726167389 */ /* 0x001064000000000b */
[----:B01-3--:R-:W-:Y:S05]  /*45c0*/  ENDCOLLECTIVE ;  /* 0x000000000000791b */ /* 0x00bfea0003800000 */
.L_x_29836:
[----:B------:R-:W-:Y:S05]  /*45d0*/  BSYNC B0 ;  /* 0x0000000000007941 */ /* 0x000fea0003800000 */
.L_x_29835:
[----:B------:R-:W-:Y:S05]  /*45e0*/  BRA `(.L_x_29837) ;  /* 0xffffffec006c7947 */ /* 0x000fea000383ffff */
.L_x_29761:
[----:B------:R-:W-:Y:S01]  /*45f0*/  BSSY B0, `(.L_x_29838) ;  /* 0x0000006000007945 */ /* 0x000fe20003800000 */
[----:B------:R-:W-:Y:S02]  /*4600*/  IMAD.MOV.U32 R23, RZ, RZ, R9 ;  /* 0x000000ffff177224 */ /* 0x000fe400078e0009 */
[----:B------:R-:W-:-:S07]  /*4610*/  IMAD.MOV.U32 R22, RZ, RZ, -0x1 ;  /* 0xffffffffff167424 */ /* 0x000fce00078e00ff */
[----:B0--3--:R-:W-:Y:S05]  /*4620*/  WARPSYNC.COLLECTIVE R22, `(.L_x_29839) ;  /* 0x0000000016087348 */ /* 0x009fea0003c00000 */
[----:B0-----:R0:W1:Y:S02]  /*4630*/  SHFL.IDX P0, R22, R38, R23, R11 ;  /* 0x0000001726167389 */ /* 0x001064000000000b */
[----:B01-3--:R-:W-:Y:S05]  /*4640*/  ENDCOLLECTIVE ;  /* 0x000000000000791b */ /* 0x00bfea0003800000 */
.L_x_29839:
[----:B------:R-:W-:Y:S05]  /*4650*/  BSYNC B0 ;  /* 0x0000000000007941 */ /* 0x000fea0003800000 */
.L_x_29838:
[----:B------:R-:W-:Y:S05]  /*4660*/  BRA `(.L_x_29840) ;  /* 0xffffffec00647947 */ /* 0x000fea000383ffff */
.L_x_29763:
[----:B------:R-:W-:Y:S01]  /*4670*/  BSSY B0, `(.L_x_29841) ;  /* 0x0000006000007945 */ /* 0x000fe20003800000 */
[----:B------:R-:W-:Y:S01]  /*4680*/  MOV R23, R10 ;  /* 0x0000000a00177202 */ /* 0x000fe20000000f00 */
[----:B------:R-:W-:-:S07]  /*4690*/  IMAD.MOV.U32 R22, RZ, RZ, -0x1 ;  /* 0xffffffffff167424 */ /* 0x000fce00078e00ff */
[----:B0--3--:R-:W-:Y:S05]  /*46a0*/  WARPSYNC.COLLECTIVE R22, `(.L_x_29842) ;  /* 0x0000000016087348 */ /* 0x009fea0003c00000 */
[----:B0-----:R0:W1:Y:S02]  /*46b0*/  SHFL.IDX P0, R22, R38, R23, R11 ;  /* 0x0000001726167389 */ /* 0x001064000000000b */
[----:B01-3--:R-:W-:Y:S05]  /*46c0*/  ENDCOLLECTIVE ;  /* 0x000000000000791b */ /* 0x00bfea0003800000 */
.L_x_29842:
[----:B------:R-:W-:Y:S05]  /*46d0*/  BSYNC B0 ;  /* 0x0000000000007941 */ /* 0x000fea0003800000 */
.L_x_29841:
[----:B------:R-:W-:Y:S05]  /*46e0*/  BRA `(.L_x_29843) ;  /* 0xffffffec005c7947 */ /* 0x000fea000383ffff */
.L_x_29844:
        /* <DEDUP_REMOVED lines=9> */
.L_x_58506:


//--------------------- .text._Z9cuda_gemmIiLi256ELi2ELi1ELi128ELi8ELi8ELi32ELi0ELi1EEviiiPT_S1_S1_ii --------------------------
	.section	.text._Z9cuda_gemmIiLi256ELi2ELi1ELi128ELi8ELi8ELi32ELi0ELi1EEviiiPT_S1_S1_ii,"ax",@progbits
	.align	128
        .global         _Z9cuda_gemmIiLi256ELi2ELi1ELi128ELi8ELi8ELi32ELi0ELi1EEviiiPT_S1_S1_ii
        .type           _Z9cuda_gemmIiLi256ELi2ELi1ELi128ELi8ELi8ELi32ELi0ELi1EEviiiPT_S1_S1_ii,@function
        .size           _Z9cuda_gemmIiLi256ELi2ELi1ELi128ELi8ELi8ELi32ELi0ELi1EEviiiPT_S1_S1_ii,(.L_x_58507 - _Z9cuda_gemmIiLi256ELi2ELi1ELi128ELi8ELi8ELi32ELi0ELi1EEviiiPT_S1_S1_ii)
        .other          _Z9cuda_gemmIiLi256ELi2ELi1ELi128ELi8ELi8ELi32ELi0ELi1EEviiiPT_S1_S1_ii,@"STO_CUDA_ENTRY STV_DEFAULT"
_Z9cuda_gemmIiLi256ELi2ELi1ELi128ELi8ELi8ELi32ELi0ELi1EEviiiPT_S1_S1_ii:
.text._Z9cuda_gemmIiLi256ELi2ELi1ELi128ELi8ELi8ELi32ELi0ELi1EEviiiPT_S1_S1_ii:
        /* <DEDUP_REMOVED lines=45> */
.L_x_29849:
        /* <DEDUP_REMOVED lines=12> */
.L_x_29848:
[----:B------:R-:W-:Y:S05]  /*0390*/  BSYNC.RECONVERGENT B1 ;  /* 0x0000000000017941 */ /* 0x000fea0003800200 */
.L_x_29847:
[----:B------:R-:W-:Y:S05]  /*03a0*/  @!P1 BRA `(.L_x_29846) ;  /* 0x0000000000a89947 */ /* 0x000fea0003800000 */
[----:B------:R-:W1:Y:S01]  /*03b0*/  S2R R7, SR_CgaCtaId ;  /* 0x0000000000077919 */ /* 0x000e620000008800 */
[----:B0-----:R-:W0:Y:S01]  /*03c0*/  LDC.64 R4, c[0x0][0x398] ;  /* 0x0000e600ff047b82 */ /* 0x001e220000000a00 */
[----:B------:R-:W-:-:S04]  /*03d0*/  MOV R6, 0x400 ;  /* 0x0000040000067802 */ /* 0x000fc80000000f00 */
[----:B-1----:R-:W-:-:S07]  /*03e0*/  LEA R18, R7, R6, 0x18 ;  /* 0x0000000607127211 */ /* 0x002fce00078ec0ff */
.L_x_29850:
        /* <DEDUP_REMOVED lines=38> */
.L_x_29846:
[----:B------:R-:W-:Y:S05]  /*0650*/  BSYNC.RECONVERGENT B0 ;  /* 0x0000000000007941 */ /* 0x000fea0003800200 */
.L_x_29845:
        /* <DEDUP_REMOVED lines=99> */
.L_x_29869:
        /* <DEDUP_REMOVED lines=30> */
.L_x_29854:
[----:B------:R-:W-:Y:S05]  /*0e70*/  BSYNC.RECONVERGENT B1 ;  /* 0x0000000000017941 */ /* 0x000fea0003800200 */
.L_x_29853:
        /* <DEDUP_REMOVED lines=10> */
.L_x_29857:
        /* <DEDUP_REMOVED lines=27> */
.L_x_29856:
[----:B------:R-:W-:Y:S05]  /*10d0*/  BSYNC.RECONVERGENT B1 ;  /* 0x0000000000017941 */ /* 0x000fea0003800200 */
.L_x_29855:
        /* <DEDUP_REMOVED lines=11> */
.L_x_29859:
[----:B------:R-:W-:Y:S05]  /*1190*/  BSYNC.RECONVERGENT B1 ;  /* 0x0000000000017941 */ /* 0x000fea0003800200 */
.L_x_29858:
[----:B------:R-:W-:Y:S05]  /*11a0*/  @!P2 BRA `(.L_x_29852) ;  /* 0x000000000038a947 */ /* 0x000fea0003800000 */
[----:B-1----:R-:W1:Y:S01]  /*11b0*/  S2R R29, SR_CgaCtaId ;  /* 0x00000000001d7919 */ /* 0x002e620000008800 */
[----:B--2---:R-:W-:-:S04]  /*11c0*/  MOV R28, 0x400 ;  /* 0x00000400001c7802 */ /* 0x004fc80000000f00 */
[----:B------:R-:W-:-:S04]  /*11d0*/  IADD3 R28, PT, PT, R28, 0x380, RZ ;  /* 0x000003801c1c7810 */ /* 0x000fc80007ffe0ff */
[----:B-1----:R-:W-:-:S07]  /*11e0*/  LEA R32, R29, R28, 0x18 ;  /* 0x0000001c1d207211 */ /* 0x002fce00078ec0ff */
.L_x_29860:
        /* <DEDUP_REMOVED lines=10> */
.L_x_29852:
[----:B------:R-:W-:Y:S05]  /*1290*/  BSYNC.RECONVERGENT B0 ;  /* 0x0000000000007941 */ /* 0x000fea0003800200 */
.L_x_29851:
        /* <DEDUP_REMOVED lines=15> */
.L_x_29863:
        /* <DEDUP_REMOVED lines=19> */
.L_x_29879:
        /* <DEDUP_REMOVED lines=10> */
.L_x_29861:
        /* <DEDUP_REMOVED lines=32> */
.L_x_29867:
[----:B------:R-:W-:Y:S05]  /*1760*/  BSYNC.RECONVERGENT B1 ;  /* 0x0000000000017941 */ /* 0x000fea0003800200 */
.L_x_29866:
[----:B------:R-:W-:Y:S05]  /*1770*/  @!P1 BRA `(.L_x_29865) ;  /* 0x0000000000a89947 */ /* 0x000fea0003800000 */
[----:B------:R-:W5:Y:S01]  /*1780*/  S2R R35, SR_CgaCtaId ;  /* 0x0000000000237919 */ /* 0x000f620000008800 */
[----:B--2-4-:R-:W-:-:S05]  /*1790*/  MOV R28, 0x400 ;  /* 0x00000400001c7802 */ /* 0x014fca0000000f00 */
[----:B------:R-:W-:-:S05]  /*17a0*/  VIADD R28, R28, 0x380 ;  /* 0x000003801c1c7836 */ /* 0x000fca0000000000 */
[----:B-----5:R-:W-:-:S07]  /*17b0*/  LEA R35, R35, R28, 0x18 ;  /* 0x0000001c23237211 */ /* 0x020fce00078ec0ff */
.L_x_29868:
        /* <DEDUP_REMOVED lines=38> */
.L_x_29865:
[----:B------:R-:W-:Y:S05]  /*1a20*/  BSYNC.RECONVERGENT B0 ;  /* 0x0000000000007941 */ /* 0x000fea0003800200 */
.L_x_29864:
[----:B------:R-:W-:-:S05]  /*1a30*/  IMAD.IADD R12, R2, 0x1, R12 ;  /* 0x00000001020c7824 */ /* 0x000fca00078e020c */
[----:B------:R-:W-:-:S13]  /*1a40*/  ISETP.GE.U32.AND P0, PT, R12, R3, PT ;  /* 0x000000030c00720c */ /* 0x000fda0003f06070 */
[----:B------:R-:W-:Y:S05]  /*1a50*/  @!P0 BRA `(.L_x_29869) ;  /* 0xfffffff0008c8947 */ /* 0x000fea000383ffff */
[----:B------:R-:W-:Y:S05]  /*1a60*/  EXIT ;  /* 0x000000000000794d */ /* 0x000fea0003800000 */
.L_x_29862:
[----:B------:R-:W-:Y:S01]  /*1a70*/  HFMA2 R56, -RZ, RZ, 0, 0.0020122528076171875 ;  /* 0x0000181fff387431 */ /* 0x000fe200000001ff */
[----:B------:R-:W-:Y:S01]  /*1a80*/  BSSY B0, `(.L_x_29870) ;  /* 0x0000006000007945 */ /* 0x000fe20003800000 */
[----:B------:R-:W-:Y:S02]  /*1a90*/  IMAD.MOV.U32 R54, RZ, RZ, R10 ;  /* 0x000000ffff367224 */ /* 0x000fe400078e000a */
[----:B------:R-:W-:-:S07]  /*1aa0*/  IMAD.MOV.U32 R53, RZ, RZ, -0x1 ;  /* 0xffffffffff357424 */ /* 0x000fce00078e00ff */
[----:B01-3--:R-:W-:Y:S05]  /*1ab0*/  WARPSYNC.COLLECTIVE R53, `(.L_x_29871) ;  /* 0x0000000035087348 */ /* 0x00bfea0003c00000 */
[----:B-1----:R1:W2:Y:S02]  /*1ac0*/  SHFL.IDX P1, R49, R45, R54, R56 ;  /* 0x000000362d317389 */ /* 0x0022a40000020038 */
[----:B0123--:R-:W-:Y:S05]  /*1ad0*/  ENDCOLLECTIVE ;  /* 0x000000000000791b */ /* 0x00ffea0003800000 */
.L_x_29871:
[----:B------:R-:W-:Y:S05]  /*1ae0*/  BSYNC B0 ;  /* 0x0000000000007941 */ /* 0x000fea0003800000 */
.L_x_29870:
[----:B------:R-:W-:Y:S01]  /*1af0*/  MOV R54, R13 ;  /* 0x0000000d00367202 */ /* 0x000fe20000000f00 */
[----:B------:R-:W-:Y:S02]  /*1b00*/  IMAD.MOV.U32 R56, RZ, RZ, 0x181f ;  /* 0x0000181fff387424 */ /* 0x000fe400078e00ff */
[----:B------:R-:W-:Y:S02]  /*1b10*/  IMAD.MOV.U32 R53, RZ, RZ, -0x1 ;  /* 0xffffffffff357424 */ /* 0x000fe400078e00ff */
[----:B------:R-:W-:-:S07]  /*1b20*/  IMAD.MOV.U32 R47, RZ, RZ, R49 ;  /* 0x000000ffff2f7224 */ /* 0x000fce00078e0031 */
[----:B------:R-:W-:Y:S05]  /*1b30*/  WARPSYNC.COLLECTIVE R53, `(.L_x_29872) ;  /* 0x0000000035087348 */ /* 0x000fea0003c00000 */
[----:B------:R0:W1:Y:S02]  /*1b40*/  SHFL.IDX P1, R49, R45, R54, R56 ;  /* 0x000000362d317389 */ /* 0x0000640000020038 */
[----:B01----:R-:W-:Y:S05]  /*1b50*/  ENDCOLLECTIVE ;  /* 0x000000000000791b */ /* 0x003fea0003800000 */
.L_x_29872:
[----:B------:R-:W-:Y:S02]  /*1b60*/  IMAD R46, R28, R47, RZ ;  /* 0x0000002f1c2e7224 */ /* 0x000fe400078e02ff */
[----:B------:R-:W-:Y:S01]  /*1b70*/  IMAD.MOV.U32 R54, RZ, RZ, R14 ;  /* 0x000000ffff367224 */ /* 0x000fe200078e000e */
[----:B------:R-:W-:-:S07]  /*1b80*/  MOV R48, R49 ;  /* 0x0000003100307202 */ /* 0x000fce0000000f00 */
[----:B------:R-:W-:Y:S05]  /*1b90*/  WARPSYNC.COLLECTIVE R53, `(.L_x_29873) ;  /* 0x0000000035087348 */ /* 0x000fea0003c00000 */
[----:B------:R0:W1:Y:S02]  /*1ba0*/  SHFL.IDX P1, R49, R45, R54, R56 ;  /* 0x000000362d317389 */ /* 0x0000640000020038 */
[----:B01----:R-:W-:Y:S05]  /*1bb0*/  ENDCOLLECTIVE ;  /* 0x000000000000791b */ /* 0x003fea0003800000 */
.L_x_29873:
[----:B------:R-:W-:Y:S02]  /*1bc0*/  IMAD R47, R29, R48, R46 ;  /* 0x000000301d2f7224 */ /* 0x000fe400078e022e */
[----:B------:R-:W-:Y:S02]  /*1bd0*/  IMAD.MOV.U32 R54, RZ, RZ, R15 ;  /* 0x000000ffff367224 */ /* 0x000fe400078e000f */
[----:B------:R-:W-:-:S07]  /*1be0*/  IMAD R46, R30, R49, R47 ;  /* 0x000000311e2e7224 */ /* 0x000fce00078e022f */
[----:B------:R-:W-:Y:S05]  /*1bf0*/  WARPSYNC.COLLECTIVE R53, `(.L_x_29874) ;  /* 0x0000000035087348 */ /* 0x000fea0003c00000 */
[----:B------:R0:W1:Y:S02]  /*1c00*/  SHFL.IDX P1, R49, R45, R54, R56 ;  /* 0x000000362d317389 */ /* 0x0000640000020038 */
[----:B01----:R-:W-:Y:S05]  /*1c10*/  ENDCOLLECTIVE ;  /* 0x000000000000791b */ /* 0x003fea0003800000 */
.L_x_29874:
[----:B------:R-:W-:Y:S01]  /*1c20*/  IMAD.MOV.U32 R54, RZ, RZ, R19 ;  /* 0x000000ffff367224 */ /* 0x000fe200078e0013 */
[----:B------:R-:W-:-:S07]  /*1c30*/  MOV R48, R49 ;  /* 0x0000003100307202 */ /* 0x000fce0000000f00 */
[----:B------:R-:W-:Y:S05]  /*1c40*/  WARPSYNC.COLLECTIVE R53, `(.L_x_29875) ;  /* 0x0000000035087348 */ /* 0x000fea0003c00000 */
[----:B------:R0:W1:Y:S02]  /*1c50*/  SHFL.IDX P1, R49, R45, R54, R56 ;  /* 0x000000362d317389 */ /* 0x0000640000020038 */
[----:B01----:R-:W-:Y:S05]  /*1c60*/  ENDCOLLECTIVE ;  /* 0x000000000000791b */ /* 0x003fea0003800000 */
.L_x_29875:
[----:B------:R-:W-:Y:S02]  /*1c70*/  IMAD R47, R31, R48, R46 ;  /* 0x000000301f2f7224 */ /* 0x000fe400078e022e */
[----:B------:R-:W-:Y:S02]  /*1c80*/  IMAD.MOV.U32 R54, RZ, RZ, R16 ;  /* 0x000000ffff367224 */ /* 0x000fe400078e0010 */
[----:B------:R-:W-:-:S07]  /*1c90*/  IMAD R46, R32, R49, R47 ;  /* 0x00000031202e7224 */ /* 0x000fce00078e022f */
[----:B------:R-:W-:Y:S05]  /*1ca0*/  WARPSYNC.COLLECTIVE R53, `(.L_x_29876) ;  /* 0x0000000035087348 */ /* 0x000fea0003c00000 */
[----:B------:R0:W1:Y:S02]  /*1cb0*/  SHFL.IDX P1, R49, R45, R54, R56 ;  /* 0x000000362d317389 */ /* 0x0000640000020038 */
[----:B01----:R-:W-:Y:S05]  /*1cc0*/  ENDCOLLECTIVE ;  /* 0x000000000000791b */ /* 0x003fea0003800000 */
.L_x_29876:
[----:B------:R-:W-:Y:S01]  /*1cd0*/  IMAD.MOV.U32 R54, RZ, RZ, R17 ;  /* 0x000000ffff367224 */ /* 0x000fe200078e0011 */
[----:B------:R-:W-:-:S07]  /*1ce0*/  MOV R50, R49 ;  /* 0x0000003100327202 */ /* 0x000fce0000000f00 */
[----:B------:R-:W-:Y:S05]  /*1cf0*/  WARPSYNC.COLLECTIVE R53, `(.L_x_29877) ;  /* 0x0000000035087348 */ /* 0x000fea0003c00000 */
[----:B------:R0:W1:Y:S02]  /*1d00*/  SHFL.IDX P1, R49, R45, R54, R56 ;  /* 0x000000362d317389 */ /* 0x0000640000020038 */
[----:B01----:R-:W-:Y:S05]  /*1d10*/  ENDCOLLECTIVE ;  /* 0x000000000000791b */ /* 0x003fea0003800000 */
.L_x_29877:
[----:B------:R-:W-:Y:S01]  /*1d20*/  IMAD R47, R33, R50, R46 ;  /* 0x00000032212f7224 */ /* 0x000fe200078e022e */
[----:B------:R-:W-:Y:S01]  /*1d30*/  MOV R54, R18 ;  /* 0x0000001200367202 */ /* 0x000fe20000000f00 */
[----:B------:R-:W-:-:S07]  /*1d40*/  IMAD.MOV.U32 R51, RZ, RZ, R49 ;  /* 0x000000ffff337224 */ /* 0x000fce00078e0031 */
[----:B------:R-:W-:Y:S05]  /*1d50*/  WARPSYNC.COLLECTIVE R53, `(.L_x_29878) ;  /* 0x0000000035087348 */ /* 0x000fea0003c00000 */
[----:B------:R0:W1:Y:S02]  /*1d60*/  SHFL.IDX P1, R49, R45, R54, R56 ;  /* 0x000000362d317389 */ /* 0x0000640000020038 */
[----:B01----:R-:W-:Y:S05]  /*1d70*/  ENDCOLLECTIVE ;  /* 0x000000000000791b */ /* 0x003fea0003800000 */
.L_x_29878:
[----:B------:R-:W-:Y:S02]  /*1d80*/  IMAD R46, R34, R51, R47 ;  /* 0x00000033222e7224 */ /* 0x000fe400078e022f */
[----:B------:R-:W-:Y:S01]  /*1d90*/  IMAD.MOV.U32 R52, RZ, RZ, R49 ;  /* 0x000000ffff347224 */ /* 0x000fe200078e0031 */
[----:B------:R-:W-:Y:S06]  /*1da0*/  BRA `(.L_x_29879) ;  /* 0xfffffff400c47947 */ /* 0x000fec000383ffff */
.L_x_29880:
        /* <DEDUP_REMOVED lines=13> */
.L_x_58507:


//--------------------- .text._Z9cuda_gemmIiLi256ELi2ELi1ELi128ELi8ELi8ELi32ELi0ELi0EEviiiPT_S1_S1_ii --------------------------
	.section	.text._Z9cuda_gemmIiLi256ELi2ELi1ELi128ELi8ELi8ELi32ELi0ELi0EEviiiPT_S1_S1_ii,"ax",@progbits
	.align	128
        .global         _Z9cuda_gemmIiLi256ELi2ELi1ELi128ELi8ELi8ELi32ELi0ELi0EEviiiPT_S1_S1_ii
        .type           _Z9cuda_gemmIiLi256ELi2ELi1ELi128ELi8ELi8ELi32ELi0ELi0EEviiiPT_S1_S1_ii,@function
        .size           _Z9cuda_gemmIiLi256ELi2ELi1ELi128ELi8ELi8ELi32ELi0ELi0EEviiiPT_S1_S1_ii,(.L_x_58508 - _Z9cuda_gemmIiLi256ELi2ELi1ELi128ELi8ELi8ELi32ELi0ELi0EEviiiPT_S1_S1_ii)
        .other          _Z9cuda_gemmIiLi256ELi2ELi1ELi128ELi8ELi8ELi32ELi0ELi0EEviiiPT_S1_S1_ii,@"STO_CUDA_ENTRY STV_DEFAULT"
_Z9cuda_gemmIiLi256ELi2ELi1ELi128ELi8ELi8ELi32ELi0ELi0EEviiiPT_S1_S1_ii:
.text._Z9cuda_gemmIiLi256ELi2ELi1ELi128ELi8ELi8ELi32ELi0ELi0EEviiiPT_S1_S1_ii:
        /* <DEDUP_REMOVED lines=36> */
.L_x_29883:
        /* <DEDUP_REMOVED lines=25> */
.L_x_29882:
[----:B------:R-:W-:Y:S05]  /*03d0*/  BSYNC.RECONVERGENT B0 ;  /* 0x0000000000007941 */ /* 0x000fea0003800200 */
.L_x_29881:
        /* <DEDUP_REMOVED lines=198> */
.L_x_29987:
        /* <DEDUP_REMOVED lines=31> */
.L_x_29887:
[----:B------:R-:W-:Y:S05]  /*1230*/  BSYNC.RECONVERGENT B1 ;  /* 0x0000000000017941 */ /* 0x000fea0003800200 */
.L_x_29886:
        /* <DEDUP_REMOVED lines=11> */
.L_x_29890:
        /* <DEDUP_REMOVED lines=27> */
.L_x_29889:
[----:B------:R-:W-:Y:S05]  /*14a0*/  BSYNC.RECONVERGENT B1 ;  /* 0x0000000000017941 */ /* 0x000fea0003800200 */
.L_x_29888:
        /* <DEDUP_REMOVED lines=11> */
.L_x_29892:
[----:B------:R-:W-:Y:S05]  /*1560*/  BSYNC.RECONVERGENT B1 ;  /* 0x0000000000017941 */ /* 0x000fea0003800200 */
.L_x_29891:
[----:B------:R-:W-:Y:S05]  /*1570*/  @!P1 BRA `(.L_x_29885) ;  /* 0x0000000000389947 */ /* 0x000fea0003800000 */
[----:B-1----:R-:W0:Y:S01]  /*1580*/  S2R R29, SR_CgaCtaId ;  /* 0x00000000001d7919 */ /* 0x002e220000008800 */
[----:B---3--:R-:W-:-:S05]  /*1590*/  MOV R28, 0x400 ;  /* 0x00000400001c7802 */ /* 0x008fca0000000f00 */
[----:B------:R-:W-:-:S05]  /*15a0*/  VIADD R28, R28, 0x380 ;  /* 0x000003801c1c7836 */ /* 0x000fca0000000000 */
[----:B0-----:R-:W-:-:S07]  /*15b0*/  LEA R31, R29, R28, 0x18 ;  /* 0x0000001c1d1f7211 */ /* 0x001fce00078ec0ff */
.L_x_29893:
        /* <DEDUP_REMOVED lines=10> */
.L_x_29885:
[----:B------:R-:W-:Y:S05]  /*1660*/  BSYNC.RECONVERGENT B0 ;  /* 0x0000000000007941 */ /* 0x000fea0003800200 */
.L_x_29884:
[----:B------:R-:W-:Y:S01]  /*1670*/  BAR.SYNC.DEFER_BLOCKING 0x0 ;  /* 0x0000000000007b1d */ /* 0x000fe20000010000 */
[----:B------:R-:W-:-:S09]  /*1680*/  UISETP.GE.AND UP0, UPT, UR6, 0x1, UPT ;  /* 0x000000010600788c */ /* 0x000fd2000bf06270 */
[----:B------:R-:W-:Y:S05]  /*1690*/  BRA.U !UP0, `(.L_x_29894) ;  /* 0x0000002108447547 */ /* 0x000fea000b800000 */
[----:B------:R-:W-:-:S09]  /*16a0*/  UISETP.NE.AND UP0, UPT, UR21, 0x1, UPT ;  /* 0x000000011500788c */ /* 0x000fd2000bf05270 */
[----:B------:R-:W-:Y:S05]  /*16b0*/  BRA.U UP0, `(.L_x_29895) ;  /* 0x0000000900ac7547 */ /* 0x000fea000b800000 */
[----:B01----:R-:W-:Y:S01]  /*16c0*/  HFMA2 R31, -RZ, RZ, 0, 0 ;  /* 0x00000000ff1f7431 */ /* 0x003fe200000001ff */
[----:B------:R-:W-:Y:S06]  /*16d0*/  BSSY B1, `(.L_x_29896) ;  /* 0x00000a8000017945 */ /* 0x000fec0003800000 */
.L_x_29924:
        /* <DEDUP_REMOVED lines=18> */
.L_x_29897:
        /* <DEDUP_REMOVED lines=8> */
.L_x_29898:
        /* <DEDUP_REMOVED lines=8> */
.L_x_29899:
        /* <DEDUP_REMOVED lines=8> */
.L_x_29900:
        /* <DEDUP_REMOVED lines=8> */
.L_x_29901:
        /* <DEDUP_REMOVED lines=9> */
.L_x_29902:
        /* <DEDUP_REMOVED lines=9> */
.L_x_29903:
        /* <DEDUP_REMOVED lines=9> */
.L_x_29904:
        /* <DEDUP_REMOVED lines=33> */
.L_x_29923:
[----:B0-----:R-:W-:Y:S02]  /*1dc0*/  IMAD R33, R29, 0x24, R32 ;  /* 0x000000241d217824 */ /* 0x001fe400078e0220 */
[----:B------:R-:W-:-:S03]  /*1dd0*/  HFMA2 R34, -RZ, RZ, 0, 0 ;  /* 0x00000000ff227431 */ /* 0x000fc600000001ff */
[----:B---3--:R0:W3:Y:S01]  /*1de0*/  LDS R50, [R33] ;  /* 0x0000000021327984 */ /* 0x0080e20000000800 */
[----:B------:R-:W-:Y:S05]  /*1df0*/  @!P5 BRA `(.L_x_29907) ;  /* 0x000000000010d947 */ /* 0x000fea0003800000 */
[----:B------:R-:W-:-:S03]  /*1e00*/  UMOV UR12, 0xffffffff ;  /* 0xffffffff000c7882 */ /* 0x000fc60000000000 */
[----:B------:R-:W-:Y:S05]  /*1e10*/  BRA.DIV UR12, `(.L_x_29908) ;  /* 0x0000002a0c287947 */ /* 0x000fea000b800000 */
[----:B---3--:R3:W0:Y:S02]  /*1e20*/  SHFL.IDX PT, R35, R50, R38, R19 ;  /* 0x0000002632237389 */ /* 0x00862400000e0013 */
.L_x_29990:
[----:B01----:R-:W-:-:S07]  /*1e30*/  IMAD R34, R40, R35, RZ ;  /* 0x0000002328227224 */ /* 0x003fce00078e02ff */
.L_x_29907:
[----:B------:R-:W-:Y:S05]  /*1e40*/  @!P4 BRA `(.L_x_29909) ;  /* 0x000000000010c947 */ /* 0x000fea0003800000 */
[----:B------:R-:W-:-:S03]  /*1e50*/  UMOV UR12, 0xffffffff ;  /* 0xffffffff000c7882 */ /* 0x000fc60000000000 */
[----:B------:R-:W-:Y:S05]  /*1e60*/  BRA.DIV UR12, `(.L_x_29910) ;  /* 0x0000002a0c347947 */ /* 0x000fea000b800000 */
[----:B---3--:R3:W0:Y:S02]  /*1e70*/  SHFL.IDX PT, R35, R50, R6, R19 ;  /* 0x0000000632237389 */ /* 0x00862400000e0013 */
.L_x_29993:
[----:B0---4-:R-:W-:-:S07]  /*1e80*/  IMAD R34, R41, R35, R34 ;  /* 0x0000002329227224 */ /* 0x011fce00078e0222 */
.L_x_29909:
[----:B------:R-:W-:Y:S05]  /*1e90*/  @!P3 BRA `(.L_x_29911) ;  /* 0x000000000010b947 */ /* 0x000fea0003800000 */
[----:B------:R-:W-:-:S03]  /*1ea0*/  UMOV UR12, 0xffffffff ;  /* 0xffffffff000c7882 */ /* 0x000fc60000000000 */
[----:B------:R-:W-:Y:S05]  /*1eb0*/  BRA.DIV UR12, `(.L_x_29912) ;  /* 0x0000002a0c407947 */ /* 0x000fea000b800000 */
[----:B---3--:R3:W0:Y:S02]  /*1ec0*/  SHFL.IDX PT, R35, R50, R7, R19 ;  /* 0x0000000732237389 */ /* 0x00862400000e0013 */
.L_x_29996:
[----:B0-----:R-:W-:-:S07]  /*1ed0*/  IMAD R34, R42, R35, R34 ;  /* 0x000000232a227224 */ /* 0x001fce00078e0222 */
.L_x_29911:
[----:B------:R-:W-:Y:S05]  /*1ee0*/  @!P2 BRA `(.L_x_29913) ;  /* 0x000000000010a947 */ /* 0x000fea0003800000 */
[----:B------:R-:W-:-:S03]  /*1ef0*/  UMOV UR12, 0xffffffff ;  /* 0xffffffff000c7882 */ /* 0x000fc60000000000 */
[----:B------:R-:W-:Y:S05]  /*1f00*/  BRA.DIV UR12, `(.L_x_29914) ;  /* 0x0000002a0c4c7947 */ /* 0x000fea000b800000 */
[----:B---3--:R3:W0:Y:S02]  /*1f10*/  SHFL.IDX PT, R35, R50, R8, R19 ;  /* 0x0000000832237389 */ /* 0x00862400000e0013 */
.L_x_29999:
[----:B0-----:R-:W-:-:S07]  /*1f20*/  IMAD R34, R43, R35, R34 ;  /* 0x000000232b227224 */ /* 0x001fce00078e0222 */
.L_x_29913:
[----:B------:R-:W-:Y:S05]  /*1f30*/  @!P1 BRA `(.L_x_29915) ;  /* 0x0000000000109947 */ /* 0x000fea0003800000 */
[----:B------:R-:W-:-:S03]  /*1f40*/  UMOV UR12, 0xffffffff ;  /* 0xffffffff000c7882 */ /* 0x000fc60000000000 */
[----:B------:R-:W-:Y:S05]  /*1f50*/  BRA.DIV UR12, `(.L_x_29916) ;  /* 0x0000002a0c587947 */ /* 0x000fea000b800000 */
[----:B---3--:R3:W0:Y:S02]  /*1f60*/  SHFL.IDX PT, R35, R50, R9, R19 ;  /* 0x0000000932237389 */ /* 0x00862400000e0013 */
.L_x_30002:
[----:B0-----:R-:W-:-:S07]  /*1f70*/  IMAD R34, R44, R35, R34 ;  /* 0x000000232c227224 */ /* 0x001fce00078e0222 */
.L_x_29915:
[----:B0-----:R-:W0:Y:S02]  /*1f80*/  LDC R33, c[0x0][0x3ac] ;  /* 0x0000eb00ff217b82 */ /* 0x001e240000000800 */
[----:B0-----:R-:W-:-:S13]  /*1f90*/  ISETP.GE.AND P0, PT, R33, 0x6, PT ;  /* 0x000000062100780c */ /* 0x001fda0003f06270 */
[----:B------:R-:W-:Y:S05]  /*1fa0*/  @!P0 BRA `(.L_x_29917) ;  /* 0x0000000000108947 */ /* 0x000fea0003800000 */
[----:B------:R-:W-:-:S03]  /*1fb0*/  UMOV UR12, 0xffffffff ;  /* 0xffffffff000c7882 */ /* 0x000fc60000000000 */
[----:B------:R-:W-:Y:S05]  /*1fc0*/  BRA.DIV UR12, `(.L_x_29918) ;  /* 0x0000002a0c5c7947 */ /* 0x000fea000b800000 */
[----:B---3--:R0:W3:Y:S02]  /*1fd0*/  SHFL.IDX PT, R35, R50, R10, R19 ;  /* 0x0000000a32237389 */ /* 0x0080e400000e0013 */
.L_x_30005:
[----:B---3--:R-:W-:-:S07]  /*1fe0*/  IMAD R34, R45, R35, R34 ;  /* 0x000000232d227224 */ /* 0x008fce00078e0222 */
.L_x_29917:
[----:B------:R-:W-:-:S13]  /*1ff0*/  ISETP.GE.AND P0, PT, R33, 0x7, PT ;  /* 0x000000072100780c */ /* 0x000fda0003f06270 */
[----:B------:R-:W-:Y:S05]  /*2000*/  @!P0 BRA `(.L_x_29919) ;  /* 0x0000000000108947 */ /* 0x000fea0003800000 */
[----:B------:R-:W-:-:S03]  /*2010*/  UMOV UR12, 0xffffffff ;  /* 0xffffffff000c7882 */ /* 0x000fc60000000000 */
[----:B------:R-:W-:Y:S05]  /*2020*/  BRA.DIV UR12, `(.L_x_29920) ;  /* 0x0000002a0c647947 */ /* 0x000fea000b800000 */
[----:B---3--:R3:W0:Y:S02]  /*2030*/  SHFL.IDX PT, R35, R50, R11, R19 ;  /* 0x0000000b32237389 */ /* 0x00862400000e0013 */
.L_x_30008:
[----:B0-----:R-:W-:-:S07]  /*2040*/  IMAD R34, R46, R35, R34 ;  /* 0x000000232e227224 */ /* 0x001fce00078e0222 */
.L_x_29919:
[----:B------:R-:W-:-:S13]  /*2050*/  ISETP.GE.AND P0, PT, R33, 0x8, PT ;  /* 0x000000082100780c */ /* 0x000fda0003f06270 */
[----:B------:R-:W-:Y:S05]  /*2060*/  @!P0 BRA `(.L_x_29921) ;  /* 0x0000000000108947 */ /* 0x000fea0003800000 */
[----:B------:R-:W-:-:S03]  /*2070*/  UMOV UR12, 0xffffffff ;  /* 0xffffffff000c7882 */ /* 0x000fc60000000000 */
[----:B------:R-:W-:Y:S05]  /*2080*/  BRA.DIV UR12, `(.L_x_29922) ;  /* 0x0000002a0c6c7947 */ /* 0x000fea000b800000 */
[----:B---3--:R3:W0:Y:S02]  /*2090*/  SHFL.IDX PT, R35, R50, R12, R19 ;  /* 0x0000000c32237389 */ /* 0x00862400000e0013 */
.L_x_30011:
[----:B0-----:R-:W-:-:S07]  /*20a0*/  IMAD R34, R47, R35, R34 ;  /* 0x000000232f227224 */ /* 0x001fce00078e0222 */
.L_x_29921:
        /* <DEDUP_REMOVED lines=8> */
.L_x_29906:
[----:B------:R-:W-:Y:S05]  /*2130*/  BSYNC B0 ;  /* 0x0000000000007941 */ /* 0x000fea0003800000 */
.L_x_29905:
[----:B------:R-:W-:Y:S05]  /*2140*/  @!P6 BRA `(.L_x_29924) ;  /* 0xfffffff40064e947 */ /* 0x000fea000383ffff */
[----:B------:R-:W-:Y:S05]  /*2150*/  BSYNC B1 ;  /* 0x0000000000017941 */ /* 0x000fea0003800000 */
.L_x_29896:
[----:B------:R-:W-:Y:S05]  /*2160*/  BRA `(.L_x_29894) ;  /* 0x0000001400907947 */ /* 0x000fea0003800000 */
.L_x_29895:
[----:B------:R-:W5:Y:S02]  /*2170*/  LDCU UR12, c[0x0][0x3ac] ;  /* 0x00007580ff0c77ac */ /* 0x000f640008000800 */
[----:B-----5:R-:W-:-:S09]  /*2180*/  UISETP.GT.U32.AND UP0, UPT, UR12, 0x1f, UPT ;  /* 0x0000001f0c00788c */ /* 0x020fd2000bf04070 */
[----:B------:R-:W-:Y:S05]  /*2190*/  BRA.U UP0, `(.L_x_29925) ;  /* 0x0000000900847547 */ /* 0x000fea000b800000 */
[----:B01----:R-:W-:-:S07]  /*21a0*/  IMAD.MOV.U32 R31, RZ, RZ, RZ ;  /* 0x000000ffff1f7224 */ /* 0x003fce00078e00ff */
.L_x_29953:
        /* <DEDUP_REMOVED lines=18> */
.L_x_29926:
        /* <DEDUP_REMOVED lines=8> */
.L_x_29927:
        /* <DEDUP_REMOVED lines=8> */
.L_x_29928:
        /* <DEDUP_REMOVED lines=8> */
.L_x_29929:
        /* <DEDUP_REMOVED lines=8> */
.L_x_29930:
        /* <DEDUP_REMOVED lines=9> */
.L_x_29931:
        /* <DEDUP_REMOVED lines=9> */
.L_x_29932:
        /* <DEDUP_REMOVED lines=9> */
.L_x_29933:
        /* <DEDUP_REMOVED lines=27> */
.L_x_29952:
[----:B------:R-:W-:Y:S02]  /*2830*/  IMAD R33, R29, 0x24, R32 ;  /* 0x000000241d217824 */ /* 0x000fe400078e0220 */
[----:B------:R-:W-:-:S03]  /*2840*/  HFMA2 R34, -RZ, RZ, 0, 0 ;  /* 0x00000000ff227431 */ /* 0x000fc600000001ff */
[----:B---3--:R0:W3:Y:S01]  /*2850*/  LDS R50, [R33] ;  /* 0x0000000021327984 */ /* 0x0080e20000000800 */
[----:B------:R-:W-:Y:S05]  /*2860*/  @!P5 BRA `(.L_x_29936) ;  /* 0x000000000010d947 */ /* 0x000fea0003800000 */
[----:B------:R-:W-:-:S03]  /*2870*/  UMOV UR12, 0xffffffff ;  /* 0xffffffff000c7882 */ /* 0x000fc60000000000 */
[----:B------:R-:W-:Y:S05]  /*2880*/  BRA.DIV UR12, `(.L_x_29937) ;  /* 0x000000220c8c7947 */ /* 0x000fea000b800000 */
[----:B---3--:R3:W0:Y:S02]  /*2890*/  SHFL.IDX PT, R35, R50, R38, R19 ;  /* 0x0000002632237389 */ /* 0x00862400000e0013 */
.L_x_30014:
[----:B01----:R-:W-:-:S07]  /*28a0*/  IMAD R34, R40, R35, RZ ;  /* 0x0000002328227224 */ /* 0x003fce00078e02ff */
.L_x_29936:
[----:B------:R-:W-:Y:S05]  /*28b0*/  @!P4 BRA `(.L_x_29938) ;  /* 0x000000000010c947 */ /* 0x000fea0003800000 */
[----:B------:R-:W-:-:S03]  /*28c0*/  UMOV UR12, 0xffffffff ;  /* 0xffffffff000c7882 */ /* 0x000fc60000000000 */
[----:B------:R-:W-:Y:S05]  /*28d0*/  BRA.DIV UR12, `(.L_x_29939) ;  /* 0x000000220c987947 */ /* 0x000fea000b800000 */
[----:B---3--:R3:W0:Y:S02]  /*28e0*/  SHFL.IDX PT, R35, R50, R6, R19 ;  /* 0x0000000632237389 */ /* 0x00862400000e0013 */
.L_x_30017:
[----:B0---4-:R-:W-:-:S07]  /*28f0*/  IMAD R34, R41, R35, R34 ;  /* 0x0000002329227224 */ /* 0x011fce00078e0222 */
.L_x_29938:
[----:B------:R-:W-:Y:S05]  /*2900*/  @!P3 BRA `(.L_x_29940) ;  /* 0x000000000010b947 */ /* 0x000fea0003800000 */
[----:B------:R-:W-:-:S03]  /*2910*/  UMOV UR12, 0xffffffff ;  /* 0xffffffff000c7882 */ /* 0x000fc60000000000 */
[----:B------:R-:W-:Y:S05]  /*2920*/  BRA.DIV UR12, `(.L_x_29941) ;  /* 0x000000220ca47947 */ /* 0x000fea000b800000 */
[----:B---3--:R3:W0:Y:S02]  /*2930*/  SHFL.IDX PT, R35, R50, R7, R19 ;  /* 0x0000000732237389 */ /* 0x00862400000e0013 */
.L_x_30020:
[----:B0-----:R-:W-:-:S07]  /*2940*/  IMAD R34, R42, R35, R34 ;  /* 0x000000232a227224 */ /* 0x001fce00078e0222 */
.L_x_29940:
[----:B------:R-:W-:Y:S05]  /*2950*/  @!P2 BRA `(.L_x_29942) ;  /* 0x000000000010a947 */ /* 0x000fea0003800000 */
[----:B------:R-:W-:-:S03]  /*2960*/  UMOV UR12, 0xffffffff ;  /* 0xffffffff000c7882 */ /* 0x000fc60000000000 */
[----:B------:R-:W-:Y:S05]  /*2970*/  BRA.DIV UR12, `(.L_x_29943) ;  /* 0x000000220cb07947 */ /* 0x000fea000b800000 */
[----:B---3--:R3:W0:Y:S02]  /*2980*/  SHFL.IDX PT, R35, R50, R8, R19 ;  /* 0x0000000832237389 */ /* 0x00862400000e0013 */
.L_x_30023:
[----:B0-----:R-:W-:-:S07]  /*2990*/  IMAD R34, R43, R35, R34 ;  /* 0x000000232b227224 */ /* 0x001fce00078e0222 */
.L_x_29942:
[----:B------:R-:W-:Y:S05]  /*29a0*/  @!P1 BRA `(.L_x_29944) ;  /* 0x0000000000109947 */ /* 0x000fea0003800000 */
[----:B------:R-:W-:-:S03]  /*29b0*/  UMOV UR12, 0xffffffff ;  /* 0xffffffff000c7882 */ /* 0x000fc60000000000 */
[----:B------:R-:W-:Y:S05]  /*29c0*/  BRA.DIV UR12, `(.L_x_29945) ;  /* 0x000000220cbc7947 */ /* 0x000fea000b800000 */
[----:B---3--:R3:W0:Y:S02]  /*29d0*/  SHFL.IDX PT, R35, R50, R9, R19 ;  /* 0x0000000932237389 */ /* 0x00862400000e0013 */
.L_x_30026:
[----:B0-----:R-:W-:-:S07]  /*29e0*/  IMAD R34, R44, R35, R34 ;  /* 0x000000232c227224 */ /* 0x001fce00078e0222 */
.L_x_29944:
[----:B0-----:R-:W0:Y:S02]  /*29f0*/  LDC R33, c[0x0][0x3ac] ;  /* 0x0000eb00ff217b82 */ /* 0x001e240000000800 */
[----:B0-----:R-:W-:-:S13]  /*2a00*/  ISETP.GE.AND P0, PT, R33, 0x6, PT ;  /* 0x000000062100780c */ /* 0x001fda0003f06270 */
[----:B------:R-:W-:Y:S05]  /*2a10*/  @!P0 BRA `(.L_x_29946) ;  /* 0x0000000000108947 */ /* 0x000fea0003800000 */
[----:B------:R-:W-:-:S03]  /*2a20*/  UMOV UR12, 0xffffffff ;  /* 0xffffffff000c7882 */ /* 0x000fc60000000000 */
[----:B------:R-:W-:Y:S05]  /*2a30*/  BRA.DIV UR12, `(.L_x_29947) ;  /* 0x000000220cc07947 */ /* 0x000fea000b800000 */
[----:B---3--:R0:W3:Y:S02]  /*2a40*/  SHFL.IDX PT, R35, R50, R10, R19 ;  /* 0x0000000a32237389 */ /* 0x0080e400000e0013 */
.L_x_30029:
[----:B---3--:R-:W-:-:S07]  /*2a50*/  IMAD R34, R45, R35, R34 ;  /* 0x000000232d227224 */ /* 0x008fce00078e0222 */
.L_x_29946:
[----:B------:R-:W-:-:S13]  /*2a60*/  ISETP.GE.AND P0, PT, R33, 0x7, PT ;  /* 0x000000072100780c */ /* 0x000fda0003f06270 */
[----:B------:R-:W-:Y:S05]  /*2a70*/  @!P0 BRA `(.L_x_29948) ;  /* 0x0000000000108947 */ /* 0x000fea0003800000 */
[----:B------:R-:W-:-:S03]  /*2a80*/  UMOV UR12, 0xffffffff ;  /* 0xffffffff000c7882 */ /* 0x000fc60000000000 */
[----:B------:R-:W-:Y:S05]  /*2a90*/  BRA.DIV UR12, `(.L_x_29949) ;  /* 0x000000220cc87947 */ /* 0x000fea000b800000 */
[----:B---3--:R3:W0:Y:S02]  /*2aa0*/  SHFL.IDX PT, R35, R50, R11, R19 ;  /* 0x0000000b32237389 */ /* 0x00862400000e0013 */
.L_x_30032:
[----:B0-----:R-:W-:-:S07]  /*2ab0*/  IMAD R34, R46, R35, R34 ;  /* 0x000000232e227224 */ /* 0x001fce00078e0222 */
.L_x_29948:
[----:B------:R-:W-:-:S13]  /*2ac0*/  ISETP.GE.AND P0, PT, R33, 0x8, PT ;  /* 0x000000082100780c */ /* 0x000fda0003f06270 */
[----:B------:R-:W-:Y:S05]  /*2ad0*/  @!P0 BRA `(.L_x_29950) ;  /* 0x0000000000108947 */ /* 0x000fea0003800000 */
[----:B------:R-:W-:-:S03]  /*2ae0*/  UMOV UR12, 0xffffffff ;  /* 0xffffffff000c7882 */ /* 0x000fc60000000000 */
[----:B------:R-:W-:Y:S05]  /*2af0*/  BRA.DIV UR12, `(.L_x_29951) ;  /* 0x000000220cd07947 */ /* 0x000fea000b800000 */
[----:B---3--:R3:W0:Y:S02]  /*2b00*/  SHFL.IDX PT, R35, R50, R12, R19 ;  /* 0x0000000c32237389 */ /* 0x00862400000e0013 */
.L_x_30035:
[----:B0-----:R-:W-:-:S07]  /*2b10*/  IMAD R34, R47, R35, R34 ;  /* 0x000000232f227224 */ /* 0x001fce00078e0222 */
.L_x_29950:
[C---:B------:R-:W-:Y:S02]  /*2b20*/  IMAD R33, R29.reuse, UR6, R30 ;  /* 0x000000061d217c24 */ /* 0x040fe4000f8e021e */
[----:B------:R-:W-:Y:S02]  /*2b30*/  VIADD R29, R29, UR8 ;  /* 0x000000081d1d7c36 */ /* 0x000fe40008000000 */
[----:B------:R-:W-:-:S03]  /*2b40*/  IMAD R33, R33, 0x4, R28 ;  /* 0x0000000421217824 */ /* 0x000fc600078e021c */
[----:B------:R-:W-:Y:S02]  /*2b50*/  ISETP.GE.AND P0, PT, R29, UR29, PT ;  /* 0x0000001d1d007c0c */ /* 0x000fe4000bf06270 */
[----:B------:R0:W-:Y:S11]  /*2b60*/  STS [R33], R34 ;  /* 0x0000002221007388 */ /* 0x0001f60000000800 */
[----:B0-----:R-:W-:Y:S05]  /*2b70*/  @!P0 BRA `(.L_x_29952) ;  /* 0xfffffffc002c8947 */ /* 0x001fea000383ffff */
.L_x_29935:
[----:B------:R-:W-:Y:S05]  /*2b80*/  BSYNC B0 ;  /* 0x0000000000007941 */ /* 0x000fea0003800000 */
.L_x_29934:
[----:B------:R-:W-:Y:S05]  /*2b90*/  @!P6 BRA `(.L_x_29953) ;  /* 0xfffffff40084e947 */ /* 0x000fea000383ffff */
[----:B------:R-:W-:Y:S05]  /*2ba0*/  BRA `(.L_x_29894) ;  /* 0x0000000c00007947 */ /* 0x000fea0003800000 */
.L_x_29925:
[----:B01----:R-:W-:-:S07]  /*2bb0*/  HFMA2 R31, -RZ, RZ, 0, 0 ;  /* 0x00000000ff1f7431 */ /* 0x003fce00000001ff */
.L_x_29981:
        /* <DEDUP_REMOVED lines=18> */
.L_x_29954:
        /* <DEDUP_REMOVED lines=8> */
.L_x_29955:
        /* <DEDUP_REMOVED lines=8> */
.L_x_29956:
        /* <DEDUP_REMOVED lines=8> */
.L_x_29957:
        /* <DEDUP_REMOVED lines=9> */
.L_x_29958:
        /* <DEDUP_REMOVED lines=9> */
.L_x_29959:
        /* <DEDUP_REMOVED lines=9> */
.L_x_29960:
        /* <DEDUP_REMOVED lines=9> */
.L_x_29961:
        /* <DEDUP_REMOVED lines=27> */
.L_x_29980:
[----:B------:R-:W-:Y:S02]  /*3250*/  IMAD R28, R33, 0x24, R32 ;  /* 0x00000024211c7824 */ /* 0x000fe400078e0220 */
[----:B------:R-:W-:-:S03]  /*3260*/  IMAD.MOV.U32 R34, RZ, RZ, RZ ;  /* 0x000000ffff227224 */ /* 0x000fc600078e00ff */
[----:B01----:R0:W1:Y:S01]  /*3270*/  LDS R50, [R28] ;  /* 0x000000001c327984 */ /* 0x0030620000000800 */
[----:B------:R-:W-:Y:S05]  /*3280*/  @!P4 BRA `(.L_x_29963) ;  /* 0x000000000010c947 */ /* 0x000fea0003800000 */
[----:B------:R-:W-:-:S03]  /*3290*/  UMOV UR12, 0xffffffff ;  /* 0xffffffff000c7882 */ /* 0x000fc60000000000 */
[----:B------:R-:W-:Y:S05]  /*32a0*/  BRA.DIV UR12, `(.L_x_29964) ;  /* 0x0000001e0c047947 */ /* 0x000fea000b800000 */
[----:B-1----:R1:W3:Y:S02]  /*32b0*/  SHFL.IDX PT, R29, R50, R38, R19 ;  /* 0x00000026321d7389 */ /* 0x0022e400000e0013 */
.L_x_30037:
[----:B---3--:R-:W-:-:S07]  /*32c0*/  IMAD R34, R40, R29, RZ ;  /* 0x0000001d28227224 */ /* 0x008fce00078e02ff */
.L_x_29963:
[----:B------:R-:W-:Y:S05]  /*32d0*/  @!P3 BRA `(.L_x_29965) ;  /* 0x000000000010b947 */ /* 0x000fea0003800000 */
[----:B------:R-:W-:-:S03]  /*32e0*/  UMOV UR12, 0xffffffff ;  /* 0xffffffff000c7882 */ /* 0x000fc60000000000 */
[----:B------:R-:W-:Y:S05]  /*32f0*/  BRA.DIV UR12, `(.L_x_29966) ;  /* 0x0000001e0c0c7947 */ /* 0x000fea000b800000 */
[----:B-1----:R1:W3:Y:S02]  /*3300*/  SHFL.IDX PT, R35, R50, R6, R19 ;  /* 0x0000000632237389 */ /* 0x0022e400000e0013 */
.L_x_30040:
[----:B---34-:R-:W-:-:S07]  /*3310*/  IMAD R34, R41, R35, R34 ;  /* 0x0000002329227224 */ /* 0x018fce00078e0222 */
.L_x_29965:
[----:B------:R-:W-:Y:S05]  /*3320*/  @!P2 BRA `(.L_x_29967) ;  /* 0x000000000010a947 */ /* 0x000fea0003800000 */
[----:B------:R-:W-:-:S03]  /*3330*/  UMOV UR12, 0xffffffff ;  /* 0xffffffff000c7882 */ /* 0x000fc60000000000 */
[----:B------:R-:W-:Y:S05]  /*3340*/  BRA.DIV UR12, `(.L_x_29968) ;  /* 0x0000001e0c187947 */ /* 0x000fea000b800000 */
[----:B-1----:R1:W3:Y:S02]  /*3350*/  SHFL.IDX PT, R35, R50, R7, R19 ;  /* 0x0000000732237389 */ /* 0x0022e400000e0013 */
.L_x_30043:
[----:B---3--:R-:W-:-:S07]  /*3360*/  IMAD R34, R42, R35, R34 ;  /* 0x000000232a227224 */ /* 0x008fce00078e0222 */
.L_x_29967:
[----:B------:R-:W-:Y:S05]  /*3370*/  @!P1 BRA `(.L_x_29969) ;  /* 0x0000000000109947 */ /* 0x000fea0003800000 */
[----:B------:R-:W-:-:S03]  /*3380*/  UMOV UR12, 0xffffffff ;  /* 0xffffffff000c7882 */ /* 0x000fc60000000000 */
[----:B------:R-:W-:Y:S05]  /*3390*/  BRA.DIV UR12, `(.L_x_29970) ;  /* 0x0000001e0c247947 */ /* 0x000fea000b800000 */
[----:B-1----:R1:W3:Y:S02]  /*33a0*/  SHFL.IDX PT, R35, R50, R8, R19 ;  /* 0x0000000832237389 */ /* 0x0022e400000e0013 */
.L_x_30046:
[----:B---3--:R-:W-:-:S07]  /*33b0*/  IMAD R34, R43, R35, R34 ;  /* 0x000000232b227224 */ /* 0x008fce00078e0222 */
.L_x_29969:
[----:B0-----:R-:W0:Y:S02]  /*33c0*/  LDC R28, c[0x0][0x3ac] ;  /* 0x0000eb00ff1c7b82 */ /* 0x001e240000000800 */
[----:B0-----:R-:W-:-:S13]  /*33d0*/  ISETP.GE.AND P0, PT, R28, 0x5, PT ;  /* 0x000000051c00780c */ /* 0x001fda0003f06270 */
[----:B------:R-:W-:Y:S05]  /*33e0*/  @!P0 BRA `(.L_x_29971) ;  /* 0x0000000000108947 */ /* 0x000fea0003800000 */
[----:B------:R-:W-:-:S03]  /*33f0*/  UMOV UR12, 0xffffffff ;  /* 0xffffffff000c7882 */ /* 0x000fc60000000000 */
[----:B------:R-:W-:Y:S05]  /*3400*/  BRA.DIV UR12, `(.L_x_29972) ;  /* 0x0000001e0c287947 */ /* 0x000fea000b800000 */
[----:B-1----:R0:W1:Y:S02]  /*3410*/  SHFL.IDX PT, R35, R50, R9, R19 ;  /* 0x0000000932237389 */ /* 0x00206400000e0013 */
.L_x_30049:
[----:B-1----:R-:W-:-:S07]  /*3420*/  IMAD R34, R44, R35, R34 ;  /* 0x000000232c227224 */ /* 0x002fce00078e0222 */
.L_x_29971:
[----:B------:R-:W-:-:S13]  /*3430*/  ISETP.GE.AND P0, PT, R28, 0x6, PT ;  /* 0x000000061c00780c */ /* 0x000fda0003f06270 */
[----:B------:R-:W-:Y:S05]  /*3440*/  @!P0 BRA `(.L_x_29973) ;  /* 0x0000000000108947 */ /* 0x000fea0003800000 */
[----:B------:R-:W-:-:S03]  /*3450*/  UMOV UR12, 0xffffffff ;  /* 0xffffffff000c7882 */ /* 0x000fc60000000000 */
[----:B------:R-:W-:Y:S05]  /*3460*/  BRA.DIV UR12, `(.L_x_29974) ;  /* 0x0000001e0c307947 */ /* 0x000fea000b800000 */
[----:B-1----:R1:W3:Y:S02]  /*3470*/  SHFL.IDX PT, R35, R50, R10, R19 ;  /* 0x0000000a32237389 */ /* 0x0022e400000e0013 */
.L_x_30052:
[----:B---3--:R-:W-:-:S07]  /*3480*/  IMAD R34, R45, R35, R34 ;  /* 0x000000232d227224 */ /* 0x008fce00078e0222 */
.L_x_29973:
[----:B------:R-:W-:-:S13]  /*3490*/  ISETP.GE.AND P0, PT, R28, 0x7, PT ;  /* 0x000000071c00780c */ /* 0x000fda0003f06270 */
[----:B------:R-:W-:Y:S05]  /*34a0*/  @!P0 BRA `(.L_x_29975) ;  /* 0x0000000000108947 */ /* 0x000fea0003800000 */
[----:B------:R-:W-:-:S03]  /*34b0*/  UMOV UR12, 0xffffffff ;  /* 0xffffffff000c7882 */ /* 0x000fc60000000000 */
[----:B------:R-:W-:Y:S05]  /*34c0*/  BRA.DIV UR12, `(.L_x_29976) ;  /* 0x0000001e0c387947 */ /* 0x000fea000b800000 */
[----:B-1----:R1:W3:Y:S02]  /*34d0*/  SHFL.IDX PT, R35, R50, R11, R19 ;  /* 0x0000000b32237389 */ /* 0x0022e400000e0013 */
.L_x_30055:
[----:B---3--:R-:W-:-:S07]  /*34e0*/  IMAD R34, R46, R35, R34 ;  /* 0x000000232e227224 */ /* 0x008fce00078e0222 */
.L_x_29975:
[----:B------:R-:W-:-:S13]  /*34f0*/  ISETP.GE.AND P0, PT, R28, 0x8, PT ;  /* 0x000000081c00780c */ /* 0x000fda0003f06270 */
[----:B------:R-:W-:Y:S05]  /*3500*/  @!P0 BRA `(.L_x_29977) ;  /* 0x0000000000108947 */ /* 0x000fea0003800000 */
[----:B------:R-:W-:-:S03]  /*3510*/  UMOV UR12, 0xffffffff ;  /* 0xffffffff000c7882 */ /* 0x000fc60000000000 */
[----:B------:R-:W-:Y:S05]  /*3520*/  BRA.DIV UR12, `(.L_x_29978) ;  /* 0x0000001e0c407947 */ /* 0x000fea000b800000 */
[----:B-1----:R1:W3:Y:S02]  /*3530*/  SHFL.IDX PT, R35, R50, R12, R19 ;  /* 0x0000000c32237389 */ /* 0x0022e400000e0013 */
.L_x_30058:
[----:B---3--:R-:W-:-:S07]  /*3540*/  IMAD R34, R47, R35, R34 ;  /* 0x000000232f227224 */ /* 0x008fce00078e0222 */
.L_x_29977:
[----:B------:R-:W-:-:S07]  /*3550*/  IMAD.U32 R28, RZ, RZ, UR20 ;  /* 0x00000014ff1c7e24 */ /* 0x000fce000f8e00ff */
.L_x_29979:
        /* <DEDUP_REMOVED lines=36> */
.L_x_29962:
[----:B------:R-:W-:Y:S05]  /*37a0*/  @!P5 BRA `(.L_x_29981) ;  /* 0xfffffff40004d947 */ /* 0x000fea000383ffff */
.L_x_29894:
        /* <DEDUP_REMOVED lines=118> */
.L_x_29985:
[----:B------:R-:W-:Y:S05]  /*3f10*/  BSYNC.RECONVERGENT B1 ;  /* 0x0000000000017941 */ /* 0x000fea0003800200 */
.L_x_29984:
        /* <DEDUP_REMOVED lines=13> */
.L_x_29986:
        /* <DEDUP_REMOVED lines=104> */
.L_x_29983:
[----:B------:R-:W-:Y:S05]  /*4670*/  BSYNC.RECONVERGENT B0 ;  /* 0x0000000000007941 */ /* 0x000fea0003800200 */
.L_x_29982:
[----:B------:R-:W-:-:S04]  /*4680*/  UIADD3 UR11, UPT, UPT, UR25, UR11, URZ ;  /* 0x0000000b190b7290 */ /* 0x000fc8000fffe0ff */
[----:B------:R-:W-:-:S09]  /*4690*/  UISETP.GE.U32.AND UP0, UPT, UR11, UR26, UPT ;  /* 0x0000001a0b00728c */ /* 0x000fd2000bf06070 */
[----:B------:R-:W-:Y:S05]  /*46a0*/  BRA.U !UP0, `(.L_x_29987) ;  /* 0xffffffc908647547 */ /* 0x000fea000b83ffff */
[----:B------:R-:W-:Y:S05]  /*46b0*/  EXIT ;  /* 0x000000000000794d */ /* 0x000fea0003800000 */
.L_x_29908:
[----:B------:R-:W-:Y:S01]  /*46c0*/  BSSY B2, `(.L_x_29988) ;  /* 0x0000006000027945 */ /* 0x000fe20003800000 */
[----:B------:R-:W-:Y:S02]  /*46d0*/  IMAD.MOV.U32 R48, RZ, RZ, R38 ;  /* 0x000000ffff307224 */ /* 0x000fe400078e0026 */
[----:B------:R-:W-:-:S07]  /*46e0*/  IMAD.MOV.U32 R35, RZ, RZ, -0x1 ;  /* 0xffffffffff237424 */ /* 0x000fce00078e00ff */
[----:B01234-:R-:W-:Y:S05]  /*46f0*/  WARPSYNC.COLLECTIVE R35, `(.L_x_29989) ;  /* 0x0000000023087348 */ /* 0x01ffea0003c00000 */
[----:B---3--:R3:W0:Y:S02]  /*4700*/  SHFL.IDX P0, R35, R50, R48, R19 ;  /* 0x0000003032237389 */ /* 0x0086240000000013 */
[----:B01234-:R-:W-:Y:S05]  /*4710*/  ENDCOLLECTIVE ;  /* 0x000000000000791b */ /* 0x01ffea0003800000 */
.L_x_29989:
[----:B------:R-:W-:Y:S05]  /*4720*/  BSYNC B2 ;  /* 0x0000000000027941 */ /* 0x000fea0003800000 */
.L_x_29988:
[----:B------:R-:W-:Y:S05]  /*4730*/  BRA `(.L_x_29990) ;  /* 0xffffffd400bc7947 */ /* 0x000fea000383ffff */
.L_x_29910:
[----:B------:R-:W-:Y:S01]  /*4740*/  BSSY B2, `(.L_x_29991) ;  /* 0x0000006000027945 */ /* 0x000fe20003800000 */
[----:B------:R-:W-:Y:S01]  /*4750*/  MOV R48, R6 ;  /* 0x0000000600307202 */ /* 0x000fe20000000f00 */
[----:B------:R-:W-:-:S07]  /*4760*/  IMAD.MOV.U32 R35, RZ, RZ, -0x1 ;  /* 0xffffffffff237424 */ /* 0x000fce00078e00ff */
[----:B01234-:R-:W-:Y:S05]  /*4770*/  WARPSYNC.COLLECTIVE R35, `(.L_x_29992) ;  /* 0x0000000023087348 */ /* 0x01ffea0003c00000 */
[----:B---3--:R3:W0:Y:S02]  /*4780*/  SHFL.IDX P0, R35, R50, R48, R19 ;  /* 0x0000003032237389 */ /* 0x0086240000000013 */
[----:B01234-:R-:W-:Y:S05]  /*4790*/  ENDCOLLECTIVE ;  /* 0x000000000000791b */ /* 0x01ffea0003800000 */
.L_x_29992:
[----:B------:R-:W-:Y:S05]  /*47a0*/  BSYNC B2 ;  /* 0x0000000000027941 */ /* 0x000fea0003800000 */
.L_x_29991:
[----:B------:R-:W-:Y:S05]  /*47b0*/  BRA `(.L_x_29993) ;  /* 0xffffffd400b07947 */ /* 0x000fea000383ffff */
.L_x_29912:
[----:B------:R-:W-:Y:S01]  /*47c0*/  BSSY B2, `(.L_x_29994) ;  /* 0x0000006000027945 */ /* 0x000fe20003800000 */
[----:B------:R-:W-:Y:S01]  /*47d0*/  IMAD.MOV.U32 R48, RZ, RZ, R7 ;  /* 0x000000ffff307224 */ /* 0x000fe200078e0007 */
[----:B------:R-:W-:-:S07]  /*47e0*/  MOV R35, 0xffffffff ;  /* 0xffffffff00237802 */ /* 0x000fce0000000f00 */
[----:B01234-:R-:W-:Y:S05]  /*47f0*/  WARPSYNC.COLLECTIVE R35, `(.L_x_29995) ;  /* 0x0000000023087348 */ /* 0x01ffea0003c00000 */
[----:B---3--:R3:W0:Y:S02]  /*4800*/  SHFL.IDX P0, R35, R50, R48, R19 ;  /* 0x0000003032237389 */ /* 0x0086240000000013 */
[----:B01234-:R-:W-:Y:S05]  /*4810*/  ENDCOLLECTIVE ;  /* 0x000000000000791b */ /* 0x01ffea0003800000 */
.L_x_29995:
[----:B------:R-:W-:Y:S05]  /*4820*/  BSYNC B2 ;  /* 0x0000000000027941 */ /* 0x000fea0003800000 */
.L_x_29994:
[----:B------:R-:W-:Y:S05]  /*4830*/  BRA `(.L_x_29996) ;  /* 0xffffffd400a47947 */ /* 0x000fea000383ffff */
.L_x_29914:
[----:B------:R-:W-:Y:S01]  /*4840*/  BSSY B2, `(.L_x_29997) ;  /* 0x0000006000027945 */ /* 0x000fe20003800000 */
[----:B------:R-:W-:Y:S02]  /*4850*/  IMAD.MOV.U32 R48, RZ, RZ, R8 ;  /* 0x000000ffff307224 */ /* 0x000fe400078e0008 */
[----:B------:R-:W-:-:S07]  /*4860*/  IMAD.MOV.U32 R35, RZ, RZ, -0x1 ;  /* 0xffffffffff237424 */ /* 0x000fce00078e00ff */
[----:B01234-:R-:W-:Y:S05]  /*4870*/  WARPSYNC.COLLECTIVE R35, `(.L_x_29998) ;  /* 0x0000000023087348 */ /* 0x01ffea0003c00000 */
[----:B---3--:R3:W0:Y:S02]  /*4880*/  SHFL.IDX P0, R35, R50, R48, R19 ;  /* 0x0000003032237389 */ /* 0x0086240000000013 */
[----:B01234-:R-:W-:Y:S05]  /*4890*/  ENDCOLLECTIVE ;  /* 0x000000000000791b */ /* 0x01ffea0003800000 */
.L_x_29998:
[----:B------:R-:W-:Y:S05]  /*48a0*/  BSYNC B2 ;  /* 0x0000000000027941 */ /* 0x000fea0003800000 */
.L_x_29997:
[----:B------:R-:W-:Y:S05]  /*48b0*/  BRA `(.L_x_29999) ;  /* 0xffffffd400987947 */ /* 0x000fea000383ffff */
.L_x_29916:
[----:B------:R-:W-:Y:S01]  /*48c0*/  BSSY B2, `(.L_x_30000) ;  /* 0x0000006000027945 */ /* 0x000fe20003800000 */
[----:B------:R-:W-:Y:S01]  /*48d0*/  MOV R48, R9 ;  /* 0x0000000900307202 */ /* 0x000fe20000000f00 */
[----:B------:R-:W-:-:S07]  /*48e0*/  IMAD.MOV.U32 R35, RZ, RZ, -0x1 ;  /* 0xffffffffff237424 */ /* 0x000fce00078e00ff */
[----:B01234-:R-:W-:Y:S05]  /*48f0*/  WARPSYNC.COLLECTIVE R35, `(.L_x_30001) ;  /* 0x0000000023087348 */ /* 0x01ffea0003c00000 */
[----:B---3--:R3:W0:Y:S02]  /*4900*/  SHFL.IDX P0, R35, R50, R48, R19 ;  /* 0x0000003032237389 */ /* 0x0086240000000013 */
[----:B01234-:R-:W-:Y:S05]  /*4910*/  ENDCOLLECTIVE ;  /* 0x000000000000791b */ /* 0x01ffea0003800000 */
.L_x_30001:
[----:B------:R-:W-:Y:S05]  /*4920*/  BSYNC B2 ;  /* 0x0000000000027941 */ /* 0x000fea0003800000 */
.L_x_30000:
[----:B------:R-:W-:Y:S05]  /*4930*/  BRA `(.L_x_30002) ;  /* 0xffffffd4008c7947 */ /* 0x000fea000383ffff */
.L_x_29918:
[----:B------:R-:W-:Y:S01]  /*4940*/  BSSY B2, `(.L_x_30003) ;  /* 0x0000006000027945 */ /* 0x000fe20003800000 */
[----:B------:R-:W-:Y:S01]  /*4950*/  IMAD.MOV.U32 R48, RZ, RZ, R10 ;  /* 0x000000ffff307224 */ /* 0x000fe200078e000a */
[----:B------:R-:W-:-:S07]  /*4960*/  MOV R35, 0xffffffff ;  /* 0xffffffff00237802 */ /* 0x000fce0000000f00 */
[----:B-1234-:R-:W-:Y:S05]  /*4970*/  WARPSYNC.COLLECTIVE R35, `(.L_x_30004) ;  /* 0x0000000023087348 */ /* 0x01efea0003c00000 */
[----:B---3--:R0:W3:Y:S02]  /*4980*/  SHFL.IDX P0, R35, R50, R48, R19 ;  /* 0x0000003032237389 */ /* 0x0080e40000000013 */
[----:B01234-:R-:W-:Y:S05]  /*4990*/  ENDCOLLECTIVE ;  /* 0x000000000000791b */ /* 0x01ffea0003800000 */
.L_x_30004:
[----:B------:R-:W-:Y:S05]  /*49a0*/  BSYNC B2 ;  /* 0x0000000000027941 */ /* 0x000fea0003800000 */
.L_x_30003:
[----:B------:R-:W-:Y:S05]  /*49b0*/  BRA `(.L_x_30005) ;  /* 0xffffffd400887947 */ /* 0x000fea000383ffff */
.L_x_29920:
[----:B------:R-:W-:Y:S01]  /*49c0*/  BSSY B2, `(.L_x_30006) ;  /* 0x0000006000027945 */ /* 0x000fe20003800000 */
[----:B------:R-:W-:Y:S02]  /*49d0*/  IMAD.MOV.U32 R48, RZ, RZ, R11 ;  /* 0x000000ffff307224 */ /* 0x000fe400078e000b */
[----:B------:R-:W-:-:S07]  /*49e0*/  IMAD.MOV.U32 R35, RZ, RZ, -0x1 ;  /* 0xffffffffff237424 */ /* 0x000fce00078e00ff */
[----:B01234-:R-:W-:Y:S05]  /*49f0*/  WARPSYNC.COLLECTIVE R35, `(.L_x_30007) ;  /* 0x0000000023087348 */ /* 0x01ffea0003c00000 */
[----:B---3--:R3:W0:Y:S02]  /*4a00*/  SHFL.IDX P0, R35, R50, R48, R19 ;  /* 0x0000003032237389 */ /* 0x0086240000000013 */
[----:B01234-:R-:W-:Y:S05]  /*4a10*/  ENDCOLLECTIVE ;  /* 0x000000000000791b */ /* 0x01ffea0003800000 */
.L_x_30007:
[----:B------:R-:W-:Y:S05]  /*4a20*/  BSYNC B2 ;  /* 0x0000000000027941 */ /* 0x000fea0003800000 */
.L_x_30006:
[----:B------:R-:W-:Y:S05]  /*4a30*/  BRA `(.L_x_30008) ;  /* 0xffffffd400807947 */ /* 0x000fea000383ffff */
.L_x_29922:
[----:B------:R-:W-:Y:S01]  /*4a40*/  BSSY B2, `(.L_x_30009) ;  /* 0x0000006000027945 */ /* 0x000fe20003800000 */
[----:B------:R-:W-:Y:S01]  /*4a50*/  MOV R48, R12 ;  /* 0x0000000c00307202 */ /* 0x000fe20000000f00 */
[----:B------:R-:W-:-:S07]  /*4a60*/  IMAD.MOV.U32 R35, RZ, RZ, -0x1 ;  /* 0xffffffffff237424 */ /* 0x000fce00078e00ff */
[----:B01234-:R-:W-:Y:S05]  /*4a70*/  WARPSYNC.COLLECTIVE R35, `(.L_x_30010) ;  /* 0x0000000023087348 */ /* 0x01ffea0003c00000 */
[----:B---3--:R3:W0:Y:S02]  /*4a80*/  SHFL.IDX P0, R35, R50, R48, R19 ;  /* 0x0000003032237389 */ /* 0x0086240000000013 */
[----:B01234-:R-:W-:Y:S05]  /*4a90*/  ENDCOLLECTIVE ;  /* 0x000000000000791b */ /* 0x01ffea0003800000 */
.L_x_30010:
[----:B------:R-:W-:Y:S05]  /*4aa0*/  BSYNC B2 ;  /* 0x0000000000027941 */ /* 0x000fea0003800000 */
.L_x_30009:
[----:B------:R-:W-:Y:S05]  /*4ab0*/  BRA `(.L_x_30011) ;  /* 0xffffffd400787947 */ /* 0x000fea000383ffff */
.L_x_29937:
[----:B------:R-:W-:Y:S01]  /*4ac0*/  BSSY B1, `(.L_x_30012) ;  /* 0x0000006000017945 */ /* 0x000fe20003800000 */
[----:B------:R-:W-:Y:S01]  /*4ad0*/  IMAD.MOV.U32 R48, RZ, RZ, R38 ;  /* 0x000000ffff307224 */ /* 0x000fe200078e0026 */
[----:B------:R-:W-:-:S07]  /*4ae0*/  MOV R35, 0xffffffff ;  /* 0xffffffff00237802 */ /* 0x000fce0000000f00 */
[----:B01234-:R-:W-:Y:S05]  /*4af0*/  WARPSYNC.COLLECTIVE R35, `(.L_x_30013) ;  /* 0x0000000023087348 */ /* 0x01ffea0003c00000 */
[----:B---3--:R3:W0:Y:S02]  /*4b00*/  SHFL.IDX P0, R35, R50, R48, R19 ;  /* 0x0000003032237389 */ /* 0x0086240000000013 */
[----:B01234-:R-:W-:Y:S05]  /*4b10*/  ENDCOLLECTIVE ;  /* 0x000000000000791b */ /* 0x01ffea0003800000 */
.L_x_30013:
[----:B------:R-:W-:Y:S05]  /*4b20*/  BSYNC B1 ;  /* 0x0000000000017941 */ /* 0x000fea0003800000 */
.L_x_30012:
[----:B------:R-:W-:Y:S05]  /*4b30*/  BRA `(.L_x_30014) ;  /* 0xffffffdc00587947 */ /* 0x000fea000383ffff */
.L_x_29939:
[----:B------:R-:W-:Y:S01]  /*4b40*/  BSSY B1, `(.L_x_30015) ;  /* 0x0000006000017945 */ /* 0x000fe20003800000 */
[----:B------:R-:W-:Y:S02]  /*4b50*/  IMAD.MOV.U32 R48, RZ, RZ, R6 ;  /* 0x000000ffff307224 */ /* 0x000fe400078e0006 */
[----:B------:R-:W-:-:S07]  /*4b60*/  IMAD.MOV.U32 R35, RZ, RZ, -0x1 ;  /* 0xffffffffff237424 */ /* 0x000fce00078e00ff */
[----:B01234-:R-:W-:Y:S05]  /*4b70*/  WARPSYNC.COLLECTIVE R35, `(.L_x_30016) ;  /* 0x0000000023087348 */ /* 0x01ffea0003c00000 */
[----:B---3--:R3:W0:Y:S02]  /*4b80*/  SHFL.IDX P0, R35, R50, R48, R19 ;  /* 0x0000003032237389 */ /* 0x0086240000000013 */
[----:B01234-:R-:W-:Y:S05]  /*4b90*/  ENDCOLLECTIVE ;  /* 0x000000000000791b */ /* 0x01ffea0003800000 */
.L_x_30016:
[----:B------:R-:W-:Y:S05]  /*4ba0*/  BSYNC B1 ;  /* 0x0000000000017941 */ /* 0x000fea0003800000 */
.L_x_30015:
[----:B------:R-:W-:Y:S05]  /*4bb0*/  BRA `(.L_x_30017) ;  /* 0xffffffdc004c7947 */ /* 0x000fea000383ffff */
.L_x_29941:
[----:B------:R-:W-:Y:S01]  /*4bc0*/  BSSY B1, `(.L_x_30018) ;  /* 0x0000006000017945 */ /* 0x000fe20003800000 */
[----:B------:R-:W-:Y:S01]  /*4bd0*/  MOV R48, R7 ;  /* 0x0000000700307202 */ /* 0x000fe20000000f00 */
[----:B------:R-:W-:-:S07]  /*4be0*/  IMAD.MOV.U32 R35, RZ, RZ, -0x1 ;  /* 0xffffffffff237424 */ /* 0x000fce00078e00ff */
[----:B01234-:R-:W-:Y:S05]  /*4bf0*/  WARPSYNC.COLLECTIVE R35, `(.L_x_30019) ;  /* 0x0000000023087348 */ /* 0x01ffea0003c00000 */
[----:B---3--:R3:W0:Y:S02]  /*4c00*/  SHFL.IDX P0, R35, R50, R48, R19 ;  /* 0x0000003032237389 */ /* 0x0086240000000013 */
[----:B01234-:R-:W-:Y:S05]  /*4c10*/  ENDCOLLECTIVE ;  /* 0x000000000000791b */ /* 0x01ffea0003800000 */
.L_x_30019:
[----:B------:R-:W-:Y:S05]  /*4c20*/  BSYNC B1 ;  /* 0x0000000000017941 */ /* 0x000fea0003800000 */
.L_x_30018:
[----:B------:R-:W-:Y:S05]  /*4c30*/  BRA `(.L_x_30020) ;  /* 0xffffffdc00407947 */ /* 0x000fea000383ffff */
.L_x_29943:
[----:B------:R-:W-:Y:S01]  /*4c40*/  BSSY B1, `(.L_x_30021) ;  /* 0x0000006000017945 */ /* 0x000fe20003800000 */
[----:B------:R-:W-:Y:S01]  /*4c50*/  IMAD.MOV.U32 R48, RZ, RZ, R8 ;  /* 0x000000ffff307224 */ /* 0x000fe200078e0008 */
[----:B------:R-:W-:-:S07]  /*4c60*/  MOV R35, 0xffffffff ;  /* 0xffffffff00237802 */ /* 0x000fce0000000f00 */
[----:B01234-:R-:W-:Y:S05]  /*4c70*/  WARPSYNC.COLLECTIVE R35, `(.L_x_30022) ;  /* 0x0000000023087348 */ /* 0x01ffea0003c00000 */
[----:B---3--:R3:W0:Y:S02]  /*4c80*/  SHFL.IDX P0, R35, R50, R48, R19 ;  /* 0x0000003032237389 */ /* 0x0086240000000013 */
[----:B01234-:R-:W-:Y:S05]  /*4c90*/  ENDCOLLECTIVE ;  /* 0x000000000000791b */ /* 0x01ffea0003800000 */
.L_x_30022:
[----:B------:R-:W-:Y:S05]  /*4ca0*/  BSYNC B1 ;  /* 0x0000000000017941 */ /* 0x000fea0003800000 */
.L_x_30021:
[----:B------:R-:W-:Y:S05]  /*4cb0*/  BRA `(.L_x_30023) ;  /* 0xffffffdc00347947 */ /* 0x000fea000383ffff */
.L_x_29945:
[----:B------:R-:W-:Y:S01]  /*4cc0*/  BSSY B1, `(.L_x_30024) ;  /* 0x0000006000017945 */ /* 0x000fe20003800000 */
[----:B------:R-:W-:Y:S02]  /*4cd0*/  IMAD.MOV.U32 R48, RZ, RZ, R9 ;  /* 0x000000ffff307224 */ /* 0x000fe400078e0009 */
[----:B------:R-:W-:-:S07]  /*4ce0*/  IMAD.MOV.U32 R35, RZ, RZ, -0x1 ;  /* 0xffffffffff237424 */ /* 0x000fce00078e00ff */
[----:B01234-:R-:W-:Y:S05]  /*4cf0*/  WARPSYNC.COLLECTIVE R35, `(.L_x_30025) ;  /* 0x0000000023087348 */ /* 0x01ffea0003c00000 */
[----:B---3--:R3:W0:Y:S02]  /*4d00*/  SHFL.IDX P0, R35, R50, R48, R19 ;  /* 0x0000003032237389 */ /* 0x0086240000000013 */
[----:B01234-:R-:W-:Y:S05]  /*4d10*/  ENDCOLLECTIVE ;  /* 0x000000000000791b */ /* 0x01ffea0003800000 */
.L_x_30025:
[----:B------:R-:W-:Y:S05]  /*4d20*/  BSYNC B1 ;  /* 0x0000000000017941 */ /* 0x000fea0003800000 */
.L_x_30024:
[----:B------:R-:W-:Y:S05]  /*4d30*/  BRA `(.L_x_30026) ;  /* 0xffffffdc00287947 */ /* 0x000fea000383ffff */
.L_x_29947:
[----:B------:R-:W-:Y:S01]  /*4d40*/  BSSY B1, `(.L_x_30027) ;  /* 0x0000006000017945 */ /* 0x000fe20003800000 */
[----:B------:R-:W-:Y:S01]  /*4d50*/  MOV R48, R10 ;  /* 0x0000000a00307202 */ /* 0x000fe20000000f00 */
[----:B------:R-:W-:-:S07]  /*4d60*/  IMAD.MOV.U32 R35, RZ, RZ, -0x1 ;  /* 0xffffffffff237424 */ /* 0x000fce00078e00ff */
[----:B-1234-:R-:W-:Y:S05]  /*4d70*/  WARPSYNC.COLLECTIVE R35, `(.L_x_30028) ;  /* 0x0000000023087348 */ /* 0x01efea0003c00000 */
[----:B---3--:R0:W3:Y:S02]  /*4d80*/  SHFL.IDX P0, R35, R50, R48, R19 ;  /* 0x0000003032237389 */ /* 0x0080e40000000013 */
[----:B01234-:R-:W-:Y:S05]  /*4d90*/  ENDCOLLECTIVE ;  /* 0x000000000000791b */ /* 0x01ffea0003800000 */
.L_x_30028:
[----:B------:R-:W-:Y:S05]  /*4da0*/  BSYNC B1 ;  /* 0x0000000000017941 */ /* 0x000fea0003800000 */
.L_x_30027:
[----:B------:R-:W-:Y:S05]  /*4db0*/  BRA `(.L_x_30029) ;  /* 0xffffffdc00247947 */ /* 0x000fea000383ffff */
.L_x_29949:
[----:B------:R-:W-:Y:S01]  /*4dc0*/  BSSY B1, `(.L_x_30030) ;  /* 0x0000006000017945 */ /* 0x000fe20003800000 */
[----:B------:R-:W-:Y:S01]  /*4dd0*/  IMAD.MOV.U32 R48, RZ, RZ, R11 ;  /* 0x000000ffff307224 */ /* 0x000fe200078e000b */
[----:B------:R-:W-:-:S07]  /*4de0*/  MOV R35, 0xffffffff ;  /* 0xffffffff00237802 */ /* 0x000fce0000000f00 */
[----:B01234-:R-:W-:Y:S05]  /*4df0*/  WARPSYNC.COLLECTIVE R35, `(.L_x_30031) ;  /* 0x0000000023087348 */ /* 0x01ffea0003c00000 */
[----:B---3--:R3:W0:Y:S02]  /*4e00*/  SHFL.IDX P0, R35, R50, R48, R19 ;  /* 0x0000003032237389 */ /* 0x0086240000000013 */
[----:B01234-:R-:W-:Y:S05]  /*4e10*/  ENDCOLLECTIVE ;  /* 0x000000000000791b */ /* 0x01ffea0003800000 */
.L_x_30031:
[----:B------:R-:W-:Y:S05]  /*4e20*/  BSYNC B1 ;  /* 0x0000000000017941 */ /* 0x000fea0003800000 */
.L_x_30030:
[----:B------:R-:W-:Y:S05]  /*4e30*/  BRA `(.L_x_30032) ;  /* 0xffffffdc001c7947 */ /* 0x000fea000383ffff */
.L_x_29951:
[----:B------:R-:W-:Y:S01]  /*4e40*/  BSSY B1, `(.L_x_30033) ;  /* 0x0000006000017945 */ /* 0x000fe20003800000 */
[----:B------:R-:W-:Y:S02]  /*4e50*/  IMAD.MOV.U32 R48, RZ, RZ, R12 ;  /* 0x000000ffff307224 */ /* 0x000fe400078e000c */
[----:B------:R-:W-:-:S07]  /*4e60*/  IMAD.MOV.U32 R35, RZ, RZ, -0x1 ;  /* 0xffffffffff237424 */ /* 0x000fce00078e00ff */
[----:B01234-:R-:W-:Y:S05]  /*4e70*/  WARPSYNC.COLLECTIVE R35, `(.L_x_30034) ;  /* 0x0000000023087348 */ /* 0x01ffea0003c00000 */
[----:B---3--:R3:W0:Y:S02]  /*4e80*/  SHFL.IDX P0, R35, R50, R48, R19 ;  /* 0x0000003032237389 */ /* 0x0086240000000013 */
[----:B01234-:R-:W-:Y:S05]  /*4e90*/  ENDCOLLECTIVE ;  /* 0x000000000000791b */ /* 0x01ffea0003800000 */
.L_x_30034:
[----:B------:R-:W-:Y:S05]  /*4ea0*/  BSYNC B1 ;  /* 0x0000000000017941 */ /* 0x000fea0003800000 */
.L_x_30033:
[----:B------:R-:W-:Y:S05]  /*4eb0*/  BRA `(.L_x_30035) ;  /* 0xffffffdc00147947 */ /* 0x000fea000383ffff */
.L_x_29964:
[----:B------:R-:W-:Y:S01]  /*4ec0*/  IMAD.MOV.U32 R35, RZ, RZ, -0x1 ;  /* 0xffffffffff237424 */ /* 0x000fe200078e00ff */
[----:B------:R-:W-:-:S07]  /*4ed0*/  MOV R48, R38 ;  /* 0x0000002600307202 */ /* 0x000fce0000000f00 */
[----:B012-4-:R-:W-:Y:S05]  /*4ee0*/  WARPSYNC.COLLECTIVE R35, `(.L_x_30036) ;  /* 0x0000000023087348 */ /* 0x017fea0003c00000 */
[----:B-1----:R1:W3:Y:S02]  /*4ef0*/  SHFL.IDX P0, R35, R50, R48, R19 ;  /* 0x0000003032237389 */ /* 0x0022e40000000013 */
[----:B01234-:R-:W-:Y:S05]  /*4f00*/  ENDCOLLECTIVE ;  /* 0x000000000000791b */ /* 0x01ffea0003800000 */
.L_x_30036:
[----:B------:R-:W-:Y:S01]  /*4f10*/  IMAD.MOV.U32 R29, RZ, RZ, R35 ;  /* 0x000000ffff1d7224 */ /* 0x000fe200078e0023 */
[----:B------:R-:W-:Y:S06]  /*4f20*/  BRA `(.L_x_30037) ;  /* 0xffffffe000e47947 */ /* 0x000fec000383ffff */
.L_x_29966:
[----:B------:R-:W-:Y:S01]  /*4f30*/  BSSY B0, `(.L_x_30038) ;  /* 0x0000006000007945 */ /* 0x000fe20003800000 */
[----:B------:R-:W-:Y:S01]  /*4f40*/  MOV R48, R6 ;  /* 0x0000000600307202 */ /* 0x000fe20000000f00 */
[----:B------:R-:W-:-:S07]  /*4f50*/  IMAD.MOV.U32 R35, RZ, RZ, -0x1 ;  /* 0xffffffffff237424 */ /* 0x000fce00078e00ff */
[----:B012-4-:R-:W-:Y:S05]  /*4f60*/  WARPSYNC.COLLECTIVE R35, `(.L_x_30039) ;  /* 0x0000000023087348 */ /* 0x017fea0003c00000 */
[----:B-1----:R1:W3:Y:S02]  /*4f70*/  SHFL.IDX P0, R35, R50, R48, R19 ;  /* 0x0000003032237389 */ /* 0x0022e40000000013 */
[----:B01234-:R-:W-:Y:S05]  /*4f80*/  ENDCOLLECTIVE ;  /* 0x000000000000791b */ /* 0x01ffea0003800000 */
.L_x_30039:
[----:B------:R-:W-:Y:S05]  /*4f90*/  BSYNC B0 ;  /* 0x0000000000007941 */ /* 0x000fea0003800000 */
.L_x_30038:
[----:B------:R-:W-:Y:S05]  /*4fa0*/  BRA `(.L_x_30040) ;  /* 0xffffffe000d87947 */ /* 0x000fea000383ffff */
.L_x_29968:
[----:B------:R-:W-:Y:S01]  /*4fb0*/  BSSY B0, `(.L_x_30041) ;  /* 0x0000006000007945 */ /* 0x000fe20003800000 */
[----:B------:R-:W-:Y:S01]  /*4fc0*/  IMAD.MOV.U32 R48, RZ, RZ, R7 ;  /* 0x000000ffff307224 */ /* 0x000fe200078e0007 */
[----:B------:R-:W-:-:S07]  /*4fd0*/  MOV R35, 0xffffffff ;  /* 0xffffffff00237802 */ /* 0x000fce0000000f00 */
[----:B012-4-:R-:W-:Y:S05]  /*4fe0*/  WARPSYNC.COLLECTIVE R35, `(.L_x_30042) ;  /* 0x0000000023087348 */ /* 0x017fea0003c00000 */
[----:B-1----:R1:W3:Y:S02]  /*4ff0*/  SHFL.IDX P0, R35, R50, R48, R19 ;  /* 0x0000003032237389 */ /* 0x0022e40000000013 */
[----:B01234-:R-:W-:Y:S05]  /*5000*/  ENDCOLLECTIVE ;  /* 0x000000000000791b */ /* 0x01ffea0003800000 */
.L_x_30042:
[----:B------:R-:W-:Y:S05]  /*5010*/  BSYNC B0 ;  /* 0x0000000000007941 */ /* 0x000fea0003800000 */
.L_x_30041:
[----:B------:R-:W-:Y:S05]  /*5020*/  BRA `(.L_x_30043) ;  /* 0xffffffe000cc7947 */ /* 0x000fea000383ffff */
.L_x_29970:
[----:B------:R-:W-:Y:S01]  /*5030*/  BSSY B0, `(.L_x_30044) ;  /* 0x0000006000007945 */ /* 0x000fe20003800000 */
[----:B------:R-:W-:Y:S02]  /*5040*/  IMAD.MOV.U32 R48, RZ, RZ, R8 ;  /* 0x000000ffff307224 */ /* 0x000fe400078e0008 */
[----:B------:R-:W-:-:S07]  /*5050*/  IMAD.MOV.U32 R35, RZ, RZ, -0x1 ;  /* 0xffffffffff237424 */ /* 0x000fce00078e00ff */
[----:B012-4-:R-:W-:Y:S05]  /*5060*/  WARPSYNC.COLLECTIVE R35, `(.L_x_30045) ;  /* 0x0000000023087348 */ /* 0x017fea0003c00000 */
[----:B-1----:R1:W3:Y:S02]  /*5070*/  SHFL.IDX P0, R35, R50, R48, R19 ;  /* 0x0000003032237389 */ /* 0x0022e40000000013 */
[----:B01234-:R-:W-:Y:S05]  /*5080*/  ENDCOLLECTIVE ;  /* 0x000000000000791b */ /* 0x01ffea0003800000 */
.L_x_30045:
[----:B------:R-:W-:Y:S05]  /*5090*/  BSYNC B0 ;  /* 0x0000000000007941 */ /* 0x000fea0003800000 */
.L_x_30044:
[----:B------:R-:W-:Y:S05]  /*50a0*/  BRA `(.L_x_30046) ;  /* 0xffffffe000c07947 */ /* 0x000fea000383ffff */
.L_x_29972:
[----:B------:R-:W-:Y:S01]  /*50b0*/  BSSY B0, `(.L_x_30047) ;  /* 0x0000006000007945 */ /* 0x000fe20003800000 */
[----:B------:R-:W-:Y:S01]  /*50c0*/  MOV R48, R9 ;  /* 0x0000000900307202 */ /* 0x000fe20000000f00 */
[----:B------:R-:W-:-:S07]  /*50d0*/  IMAD.MOV.U32 R35, RZ, RZ, -0x1 ;  /* 0xffffffffff237424 */ /* 0x000fce00078e00ff */
[----:B-12-4-:R-:W-:Y:S05]  /*50e0*/  WARPSYNC.COLLECTIVE R35, `(.L_x_30048) ;  /* 0x0000000023087348 */ /* 0x016fea0003c00000 */
[----:B-1----:R0:W1:Y:S02]  /*50f0*/  SHFL.IDX P0, R35, R50, R48, R19 ;  /* 0x0000003032237389 */ /* 0x0020640000000013 */
[----:B012-4-:R-:W-:Y:S05]  /*5100*/  ENDCOLLECTIVE ;  /* 0x000000000000791b */ /* 0x017fea0003800000 */
.L_x_30048:
[----:B------:R-:W-:Y:S05]  /*5110*/  BSYNC B0 ;  /* 0x0000000000007941 */ /* 0x000fea0003800000 */
.L_x_30047:
[----:B------:R-:W-:Y:S05]  /*5120*/  BRA `(.L_x_30049) ;  /* 0xffffffe000bc7947 */ /* 0x000fea000383ffff */
.L_x_29974:
[----:B------:R-:W-:Y:S01]  /*5130*/  BSSY B0, `(.L_x_30050) ;  /* 0x0000006000007945 */ /* 0x000fe20003800000 */
[----:B------:R-:W-:Y:S01]  /*5140*/  IMAD.MOV.U32 R48, RZ, RZ, R10 ;  /* 0x000000ffff307224 */ /* 0x000fe200078e000a */
[----:B------:R-:W-:-:S07]  /*5150*/  MOV R35, 0xffffffff ;  /* 0xffffffff00237802 */ /* 0x000fce0000000f00 */
[----:B012-4-:R-:W-:Y:S05]  /*5160*/  WARPSYNC.COLLECTIVE R35, `(.L_x_30051) ;  /* 0x0000000023087348 */ /* 0x017fea0003c00000 */
[----:B-1----:R1:W3:Y:S02]  /*5170*/  SHFL.IDX P0, R35, R50, R48, R19 ;  /* 0x0000003032237389 */ /* 0x0022e40000000013 */
[----:B01234-:R-:W-:Y:S05]  /*5180*/  ENDCOLLECTIVE ;  /* 0x000000000000791b */ /* 0x01ffea0003800000 */
.L_x_30051:
[----:B------:R-:W-:Y:S05]  /*5190*/  BSYNC B0 ;  /* 0x0000000000007941 */ /* 0x000fea0003800000 */
.L_x_30050:
[----:B------:R-:W-:Y:S05]  /*51a0*/  BRA `(.L_x_30052) ;  /* 0xffffffe000b47947 */ /* 0x000fea000383ffff */
.L_x_29976:
[----:B------:R-:W-:Y:S01]  /*51b0*/  BSSY B0, `(.L_x_30053) ;  /* 0x0000006000007945 */ /* 0x000fe20003800000 */
[----:B------:R-:W-:Y:S02]  /*51c0*/  IMAD.MOV.U32 R48, RZ, RZ, R11 ;  /* 0x000000ffff307224 */ /* 0x000fe400078e000b */
[----:B------:R-:W-:-:S07]  /*51d0*/  IMAD.MOV.U32 R35, RZ, RZ, -0x1 ;  /* 0xffffffffff237424 */ /* 0x000fce00078e00ff */
[----:B012-4-:R-:W-:Y:S05]  /*51e0*/  WARPSYNC.COLLECTIVE R35, `(.L_x_30054) ;  /* 0x0000000023087348 */ /* 0x017fea0003c00000 */
[----:B-1----:R1:W3:Y:S02]  /*51f0*/  SHFL.IDX P0, R35, R50, R48, R19 ;  /* 0x0000003032237389 */ /* 0x0022e40000000013 */
[----:B01234-:R-:W-:Y:S05]  /*5200*/  ENDCOLLECTIVE ;  /* 0x000000000000791b */ /* 0x01ffea0003800000 */
.L_x_30054:
[----:B------:R-:W-:Y:S05]  /*5210*/  BSYNC B0 ;  /* 0x0000000000007941 */ /* 0x000fea0003800000 */
.L_x_30053:
[----:B------:R-:W-:Y:S05]  /*5220*/  BRA `(.L_x_30055) ;  /* 0xffffffe000ac7947 */ /* 0x000fea000383ffff */
.L_x_29978:
[----:B------:R-:W-:Y:S01]  /*5230*/  BSSY B0, `(.L_x_30056) ;  /* 0x0000006000007945 */ /* 0x000fe20003800000 */
[----:B------:R-:W-:Y:S01]  /*5240*/  MOV R48, R12 ;  /* 0x0000000c00307202 */ /* 0x000fe20000000f00 */
[----:B------:R-:W-:-:S07]  /*5250*/  IMAD.MOV.U32 R35, RZ, RZ, -0x1 ;  /* 0xffffffffff237424 */ /* 0x000fce00078e00ff */
[----:B012-4-:R-:W-:Y:S05]  /*5260*/  WARPSYNC.COLLECTIVE R35, `(.L_x_30057) ;  /* 0x0000000023087348 */ /* 0x017fea0003c00000 */
[----:B-1----:R1:W3:Y:S02]  /*5270*/  SHFL.IDX P0, R35, R50, R48, R19 ;  /* 0x0000003032237389 */ /* 0x0022e40000000013 */
[----:B01234-:R-:W-:Y:S05]  /*5280*/  ENDCOLLECTIVE ;  /* 0x000000000000791b */ /* 0x01ffea0003800000 */
.L_x_30057:
[----:B------:R-:W-:Y:S05]  /*5290*/  BSYNC B0 ;  /* 0x0000000000007941 */ /* 0x000fea0003800000 */
.L_x_30056:
[----:B------:R-:W-:Y:S05]  /*52a0*/  BRA `(.L_x_30058) ;  /* 0xffffffe000a47947 */ /* 0x000fea000383ffff */
.L_x_30059:
        /* <DEDUP_REMOVED lines=13> */
.L_x_58508:


//--------------------- .text._Z9cuda_gemmIiLi256ELi2ELi1ELi128ELi4ELi4ELi32ELi1ELi1EEviiiPT_S1_S1_ii --------------------------
	.section	.text._Z9cuda_gemmIiLi256ELi2ELi1ELi128ELi4ELi4ELi32ELi1ELi1EEviiiPT_S1_S1_ii,"ax",@progbits
	.align	128
        .global         _Z9cuda_gemmIiLi256ELi2ELi1ELi128ELi4ELi4ELi32ELi1ELi1EEviiiPT_S1_S1_ii
        .type           _Z9cuda_gemmIiLi256ELi2ELi1ELi128ELi4ELi4ELi32ELi1ELi1EEviiiPT_S1_S1_ii,@function
        .size           _Z9cuda_gemmIiLi256ELi2ELi1ELi128ELi4ELi4ELi32ELi1ELi1EEviiiPT_S1_S1_ii,(.L_x_58509 - _Z9cuda_gemmIiLi256ELi2ELi1ELi128ELi4ELi4ELi32ELi1ELi1EEviiiPT_S1_S1_ii)
        .other          _Z9cuda_gemmIiLi256ELi2ELi1ELi128ELi4ELi4ELi32ELi1ELi1EEviiiPT_S1_S1_ii,@"STO_CUDA_ENTRY STV_DEFAULT"
_Z9cuda_gemmIiLi256ELi2ELi1ELi128ELi4ELi4ELi32ELi1ELi1EEviiiPT_S1_S1_ii:
.text._Z9cuda_gemmIiLi256ELi2ELi1ELi128ELi4ELi4ELi32ELi1ELi1EEviiiPT_S1_S1_ii:
        /* <DEDUP_REMOVED lines=12> */
.L_x_30062:
        /* <DEDUP_REMOVED lines=10> */
.L_x_30061:
[----:B------:R-:W-:Y:S05]  /*0160*/  BSYNC.RECONVERGENT B0 ;  /* 0x0000000000007941 */ /* 0x000fea0003800200 */
.L_x_30060:
        /* <DEDUP_REMOVED lines=54> */
.L_x_30081:
        /* <DEDUP_REMOVED lines=30> */
.L_x_30066:
[----:B------:R-:W-:Y:S05]  /*06b0*/  BSYNC.RECONVERGENT B1 ;  /* 0x0000000000017941 */ /* 0x000fea0003800200 */
.L_x_30065:
        /* <DEDUP_REMOVED lines=8> */
.L_x_30069:
        /* <DEDUP_REMOVED lines=27> */
.L_x_30068:
[----:B------:R-:W-:Y:S05]  /*08f0*/  BSYNC.RECONVERGENT B1 ;  /* 0x0000000000017941 */ /* 0x000fea0003800200 */
.L_x_30067:
        /* <DEDUP_REMOVED lines=16> */
.L_x_30071:
[----:B------:R-:W-:Y:S05]  /*0a00*/  BSYNC.RECONVERGENT B1 ;  /* 0x0000000000017941 */ /* 0x000fea0003800200 */
.L_x_30070:
[----:B------:R-:W-:Y:S05]  /*0a10*/  @!P2 BRA `(.L_x_30064) ;  /* 0x000000000038a947 */ /* 0x000fea0003800000 */
[----:B-1----:R-:W1:Y:S01]  /*0a20*/  S2R R14, SR_CgaCtaId ;  /* 0x00000000000e7919 */ /* 0x002e620000008800 */
[----:B------:R-:W-:-:S04]  /*0a30*/  MOV R13, 0x400 ;  /* 0x00000400000d7802 */ /* 0x000fc80000000f00 */
[----:B------:R-:W-:-:S04]  /*0a40*/  IADD3 R13, PT, PT, R13, 0x280, RZ ;  /* 0x000002800d0d7810 */ /* 0x000fc80007ffe0ff */
[----:B-1----:R-:W-:-:S07]  /*0a50*/  LEA R17, R14, R13, 0x18 ;  /* 0x0000000d0e117211 */ /* 0x002fce00078ec0ff */
.L_x_30072:
        /* <DEDUP_REMOVED lines=10> */
.L_x_30064:
[----:B------:R-:W-:Y:S05]  /*0b00*/  BSYNC.RECONVERGENT B0 ;  /* 0x0000000000007941 */ /* 0x000fea0003800200 */
.L_x_30063:
        /* <DEDUP_REMOVED lines=23> */
.L_x_30075:
        /* <DEDUP_REMOVED lines=11> */
.L_x_30087:
        /* <DEDUP_REMOVED lines=10> */
.L_x_30073:
        /* <DEDUP_REMOVED lines=32> */
.L_x_30079:
[----:B------:R-:W-:Y:S05]  /*0fd0*/  BSYNC.RECONVERGENT B1 ;  /* 0x0000000000017941 */ /* 0x000fea0003800200 */
.L_x_30078:
[----:B------:R-:W-:Y:S05]  /*0fe0*/  @!P0 BRA `(.L_x_30077) ;  /* 0x00000000006c8947 */ /* 0x000fea0003800000 */
[----:B------:R-:W3:Y:S01]  /*0ff0*/  S2R R21, SR_CgaCtaId ;  /* 0x0000000000157919 */ /* 0x000ee20000008800 */
[----:B-12---:R-:W1:Y:S01]  /*1000*/  LDC.64 R12, c[0x0][0x3a0] ;  /* 0x0000e800ff0c7b82 */ /* 0x006e620000000a00 */
[----:B------:R-:W-:-:S05]  /*1010*/  MOV R14, 0x400 ;  /* 0x00000400000e7802 */ /* 0x000fca0000000f00 */
[----:B------:R-:W-:-:S05]  /*1020*/  VIADD R14, R14, 0x280 ;  /* 0x000002800e0e7836 */ /* 0x000fca0000000000 */
[----:B---3--:R-:W-:-:S07]  /*1030*/  LEA R21, R21, R14, 0x18 ;  /* 0x0000000e15157211 */ /* 0x008fce00078ec0ff */
.L_x_30080:
        /* <DEDUP_REMOVED lines=22> */
.L_x_30077:
[----:B------:R-:W-:Y:S05]  /*11a0*/  BSYNC.RECONVERGENT B0 ;  /* 0x0000000000007941 */ /* 0x000fea0003800200 */
.L_x_30076:
[C---:B------:R-:W-:Y:S02]  /*11b0*/  IMAD.IADD R5, R2.reuse, 0x1, R5 ;  /* 0x0000000102057824 */ /* 0x040fe400078e0205 */
[----:B-12---:R-:W-:-:S05]  /*11c0*/  IMAD.SHL.U32 R12, R2, 0x2, RZ ;  /* 0x00000002020c7824 */ /* 0x006fca00078e00ff */
[----:B------:R-:W-:-:S13]  /*11d0*/  ISETP.GE.U32.AND P0, PT, R5, R12, PT ;  /* 0x0000000c0500720c */ /* 0x000fda0003f06070 */
[----:B------:R-:W-:Y:S05]  /*11e0*/  @!P0 BRA `(.L_x_30081) ;  /* 0xfffffff000b88947 */ /* 0x000fea000383ffff */
[----:B------:R-:W-:Y:S05]  /*11f0*/  EXIT ;  /* 0x000000000000794d */ /* 0x000fea0003800000 */
.L_x_30074:
[----:B------:R-:W-:Y:S01]  /*1200*/  BSSY B0, `(.L_x_30082) ;  /* 0x0000007000007945 */ /* 0x000fe20003800000 */
[----:B------:R-:W-:Y:S01]  /*1210*/  MOV R27, R6 ;  /* 0x00000006001b7202 */ /* 0x000fe20000000f00 */
[----:B------:R-:W-:Y:S02]  /*1220*/  IMAD.MOV.U32 R29, RZ, RZ, 0x1c1f ;  /* 0x00001c1fff1d7424 */ /* 0x000fe400078e00ff */
[----:B------:R-:W-:-:S07]  /*1230*/  IMAD.MOV.U32 R26, RZ, RZ, -0x1 ;  /* 0xffffffffff1a7424 */ /* 0x000fce00078e00ff */
[----:B01234-:R-:W-:Y:S05]  /*1240*/  WARPSYNC.COLLECTIVE R26, `(.L_x_30083) ;  /* 0x000000001a087348 */ /* 0x01ffea0003c00000 */
[----:B----4-:R4:W0:Y:S02]  /*1250*/  SHFL.IDX P1, R19, R22, R27, R29 ;  /* 0x0000001b16137389 */ /* 0x010824000002001d */
[----:B01234-:R-:W-:Y:S05]  /*1260*/  ENDCOLLECTIVE ;  /* 0x000000000000791b */ /* 0x01ffea0003800000 */
.L_x_30083:
[----:B------:R-:W-:Y:S05]  /*1270*/  BSYNC B0 ;  /* 0x0000000000007941 */ /* 0x000fea0003800000 */
.L_x_30082:
[----:B------:R-:W-:Y:S01]  /*1280*/  IMAD.MOV.U32 R27, RZ, RZ, R7 ;  /* 0x000000ffff1b7224 */ /* 0x000fe200078e0007 */
[----:B------:R-:W-:Y:S01]  /*1290*/  MOV R26, 0xffffffff ;  /* 0xffffffff001a7802 */ /* 0x000fe20000000f00 */
[----:B------:R-:W-:Y:S01]  /*12a0*/  IMAD.MOV.U32 R29, RZ, RZ, 0x1c1f ;  /* 0x00001c1fff1d7424 */ /* 0x000fe200078e00ff */
[----:B------:R-:W-:-:S07]  /*12b0*/  MOV R21, R19 ;  /* 0x0000001300157202 */ /* 0x000fce0000000f00 */
[----:B------:R-:W-:Y:S05]  /*12c0*/  WARPSYNC.COLLECTIVE R26, `(.L_x_30084) ;  /* 0x000000001a087348 */ /* 0x000fea0003c00000 */
[----:B------:R0:W1:Y:S02]  /*12d0*/  SHFL.IDX P1, R19, R22, R27, R29 ;  /* 0x0000001b16137389 */ /* 0x000064000002001d */
[----:B01----:R-:W-:Y:S05]  /*12e0*/  ENDCOLLECTIVE ;  /* 0x000000000000791b */ /* 0x003fea0003800000 */
.L_x_30084:
[----:B------:R-:W-:Y:S02]  /*12f0*/  IMAD R21, R12, R21, RZ ;  /* 0x000000150c157224 */ /* 0x000fe400078e02ff */
[----:B------:R-:W-:Y:S02]  /*1300*/  IMAD.MOV.U32 R27, RZ, RZ, R9 ;  /* 0x000000ffff1b7224 */ /* 0x000fe400078e0009 */
[----:B------:R-:W-:-:S07]  /*1310*/  IMAD.MOV.U32 R23, RZ, RZ, R19 ;  /* 0x000000ffff177224 */ /* 0x000fce00078e0013 */
[----:B------:R-:W-:Y:S05]  /*1320*/  WARPSYNC.COLLECTIVE R26, `(.L_x_30085) ;  /* 0x000000001a087348 */ /* 0x000fea0003c00000 */
[----:B------:R0:W1:Y:S02]  /*1330*/  SHFL.IDX P1, R19, R22, R27, R29 ;  /* 0x0000001b16137389 */ /* 0x000064000002001d */
[----:B01----:R-:W-:Y:S05]  /*1340*/  ENDCOLLECTIVE ;  /* 0x000000000000791b */ /* 0x003fea0003800000 */
.L_x_30085:
[----:B------:R-:W-:Y:S02]  /*1350*/  IMAD R24, R14, R23, R21 ;  /* 0x000000170e187224 */ /* 0x000fe400078e0215 */
[----:B------:R-:W-:Y:S01]  /*1360*/  IMAD.MOV.U32 R27, RZ, RZ, R8 ;  /* 0x000000ffff1b7224 */ /* 0x000fe200078e0008 */
[----:B------:R-:W-:-:S07]  /*1370*/  MOV R25, R19 ;  /* 0x0000001300197202 */ /* 0x000fce0000000f00 */
[----:B------:R-:W-:Y:S05]  /*1380*/  WARPSYNC.COLLECTIVE R26, `(.L_x_30086) ;  /* 0x000000001a087348 */ /* 0x000fea0003c00000 */
[----:B------:R0:W1:Y:S02]  /*1390*/  SHFL.IDX P1, R19, R22, R27, R29 ;  /* 0x0000001b16137389 */ /* 0x000064000002001d */
[----:B01----:R-:W-:Y:S05]  /*13a0*/  ENDCOLLECTIVE ;  /* 0x000000000000791b */ /* 0x003fea0003800000 */
.L_x_30086:
[----:B------:R-:W-:Y:S01]  /*13b0*/  IMAD R21, R15, R25, R24 ;  /* 0x000000190f157224 */ /* 0x000fe200078e0218 */
[----:B------:R-:W-:Y:S06]  /*13c0*/  BRA `(.L_x_30087) ;  /* 0xfffffff800587947 */ /* 0x000fec000383ffff */
.L_x_30088:
        /* <DEDUP_REMOVED lines=11> */
.L_x_58509:


//--------------------- .text._Z9cuda_gemmIiLi256ELi2ELi1ELi128ELi4ELi4ELi32ELi1ELi0EEviiiPT_S1_S1_ii --------------------------
	.section	.text._Z9cuda_gemmIiLi256ELi2ELi1ELi128ELi4ELi4ELi32ELi1ELi0EEviiiPT_S1_S1_ii,"ax",@progbits
	.align	128
        .global         _Z9cuda_gemmIiLi256ELi2ELi1ELi128ELi4ELi4ELi32ELi1ELi0EEviiiPT_S1_S1_ii
        .type           _Z9cuda_gemmIiLi256ELi2ELi1ELi128ELi4ELi4ELi32ELi1ELi0EEviiiPT_S1_S1_ii,@function
        .size           _Z9cuda_gemmIiLi256ELi2ELi1ELi128ELi4ELi4ELi32ELi1ELi0EEviiiPT_S1_S1_ii,(.L_x_58510 - _Z9cuda_gemmIiLi256ELi2ELi1ELi128ELi4ELi4ELi32ELi1ELi0EEviiiPT_S1_S1_ii)
        .other          _Z9cuda_gemmIiLi256ELi2ELi1ELi128ELi4ELi4ELi32ELi1ELi0EEviiiPT_S1_S1_ii,@"STO_CUDA_ENTRY STV_DEFAULT"
_Z9cuda_gemmIiLi256ELi2ELi1ELi128ELi4ELi4ELi32ELi1ELi0EEviiiPT_S1_S1_ii:
.text._Z9cuda_gemmIiLi256ELi2ELi1ELi128ELi4ELi4ELi32ELi1ELi0EEviiiPT_S1_S1_ii:
        /* <DEDUP_REMOVED lines=35> */
.L_x_30091:
        /* <DEDUP_REMOVED lines=25> */
.L_x_30090:
[----:B------:R-:W-:Y:S05]  /*03c0*/  BSYNC.RECONVERGENT B0 ;  /* 0x0000000000007941 */ /* 0x000fea0003800200 */
.L_x_30089:
        /* <DEDUP_REMOVED lines=170> */
.L_x_30159:
        /* <DEDUP_REMOVED lines=28> */
.L_x_30095:
[----:B------:R-:W-:Y:S05]  /*1030*/  BSYNC.RECONVERGENT B1 ;  /* 0x0000000000017941 */ /* 0x000fea0003800200 */
.L_x_30094:
        /* <DEDUP_REMOVED lines=9> */
.L_x_30098:
        /* <DEDUP_REMOVED lines=28> */
.L_x_30097:
[----:B------:R-:W-:Y:S05]  /*1290*/  BSYNC.RECONVERGENT B1 ;  /* 0x0000000000017941 */ /* 0x000fea0003800200 */
.L_x_30096:
        /* <DEDUP_REMOVED lines=12> */
.L_x_30100:
[----:B------:R-:W-:Y:S05]  /*1360*/  BSYNC.RECONVERGENT B1 ;  /* 0x0000000000017941 */ /* 0x000fea0003800200 */
.L_x_30099:
[----:B------:R-:W-:Y:S05]  /*1370*/  @!P2 BRA `(.L_x_30093) ;  /* 0x000000000038a947 */ /* 0x000fea0003800000 */
[----:B------:R-:W4:Y:S01]  /*1380*/  S2R R20, SR_CgaCtaId ;  /* 0x0000000000147919 */ /* 0x000f220000008800 */
[----:B-1----:R-:W-:-:S05]  /*1390*/  MOV R19, 0x400 ;  /* 0x0000040000137802 */ /* 0x002fca0000000f00 */
[----:B------:R-:W-:-:S05]  /*13a0*/  VIADD R19, R19, 0x280 ;  /* 0x0000028013137836 */ /* 0x000fca0000000000 */
[----:B----4-:R-:W-:-:S07]  /*13b0*/  LEA R25, R20, R19, 0x18 ;  /* 0x0000001314197211 */ /* 0x010fce00078ec0ff */
.L_x_30101:
        /* <DEDUP_REMOVED lines=10> */
.L_x_30093:
[----:B------:R-:W-:Y:S05]  /*1460*/  BSYNC.RECONVERGENT B0 ;  /* 0x0000000000007941 */ /* 0x000fea0003800200 */
.L_x_30092:
[----:B------:R-:W-:Y:S01]  /*1470*/  BAR.SYNC.DEFER_BLOCKING 0x0 ;  /* 0x0000000000007b1d */ /* 0x000fe20000010000 */
[----:B------:R-:W-:-:S09]  /*1480*/  UISETP.GE.AND UP0, UPT, UR6, 0x1, UPT ;  /* 0x000000010600788c */ /* 0x000fd2000bf06270 */
[----:B------:R-:W-:Y:S05]  /*1490*/  BRA.U !UP0, `(.L_x_30102) ;  /* 0x0000001508687547 */ /* 0x000fea000b800000 */
[----:B------:R-:W-:-:S09]  /*14a0*/  UISETP.NE.AND UP0, UPT, UR21, 0x1, UPT ;  /* 0x000000011500788c */ /* 0x000fd2000bf05270 */
[----:B------:R-:W-:Y:S05]  /*14b0*/  BRA.U UP0, `(.L_x_30103) ;  /* 0x0000000500b47547 */ /* 0x000fea000b800000 */
[----:B------:R-:W-:Y:S01]  /*14c0*/  BSSY B1, `(.L_x_30104) ;  /* 0x000006b000017945 */ /* 0x000fe20003800000 */
[----:B01--4-:R-:W-:-:S07]  /*14d0*/  IMAD.MOV.U32 R21, RZ, RZ, RZ ;  /* 0x000000ffff157224 */ /* 0x013fce00078e00ff */
.L_x_30120:
        /* <DEDUP_REMOVED lines=18> */
.L_x_30105:
        /* <DEDUP_REMOVED lines=8> */
.L_x_30106:
        /* <DEDUP_REMOVED lines=8> */
.L_x_30107:
        /* <DEDUP_REMOVED lines=8> */
.L_x_30108:
        /* <DEDUP_REMOVED lines=30> */
.L_x_30119:
[----:B--2---:R-:W-:Y:S02]  /*1960*/  IMAD R18, R25, 0x14, R30 ;  /* 0x0000001419127824 */ /* 0x004fe400078e021e */
[----:B------:R-:W-:-:S04]  /*1970*/  HFMA2 R35, -RZ, RZ, 0, 0 ;  /* 0x00000000ff237431 */ /* 0x000fc800000001ff */
[----:B------:R-:W2:Y:S01]  /*1980*/  LDS R18, [R18] ;  /* 0x0000000012127984 */ /* 0x000ea20000000800 */
[----:B------:R-:W-:Y:S05]  /*1990*/  @!P2 BRA `(.L_x_30111) ;  /* 0x000000000010a947 */ /* 0x000fea0003800000 */
[----:B------:R-:W-:-:S03]  /*19a0*/  UMOV UR11, 0xffffffff ;  /* 0xffffffff000b7882 */ /* 0x000fc60000000000 */
[----:B------:R-:W-:Y:S05]  /*19b0*/  BRA.DIV UR11, `(.L_x_30112) ;  /* 0x000000160b207947 */ /* 0x000fea000b800000 */
[----:B--2---:R2:W0:Y:S02]  /*19c0*/  SHFL.IDX PT, R34, R18, R12, R7 ;  /* 0x0000000c12227389 */ /* 0x00442400000e0007 */
.L_x_30162:
[----:B0-----:R-:W-:-:S07]  /*19d0*/  IMAD R35, R15, R34, RZ ;  /* 0x000000220f237224 */ /* 0x001fce00078e02ff */
.L_x_30111:
[----:B------:R-:W-:Y:S05]  /*19e0*/  @!P3 BRA `(.L_x_30113) ;  /* 0x000000000010b947 */ /* 0x000fea0003800000 */
[----:B------:R-:W-:-:S03]  /*19f0*/  UMOV UR11, 0xffffffff ;  /* 0xffffffff000b7882 */ /* 0x000fc60000000000 */
[----:B------:R-:W-:Y:S05]  /*1a00*/  BRA.DIV UR11, `(.L_x_30114) ;  /* 0x000000160b2c7947 */ /* 0x000fea000b800000 */
[----:B--2---:R2:W0:Y:S02]  /*1a10*/  SHFL.IDX PT, R34, R18, R4, R7 ;  /* 0x0000000412227389 */ /* 0x00442400000e0007 */
.L_x_30165:
[----:B01----:R-:W-:-:S07]  /*1a20*/  IMAD R35, R16, R34, R35 ;  /* 0x0000002210237224 */ /* 0x003fce00078e0223 */
.L_x_30113:
[----:B------:R-:W-:Y:S05]  /*1a30*/  @!P4 BRA `(.L_x_30115) ;  /* 0x000000000010c947 */ /* 0x000fea0003800000 */
[----:B------:R-:W-:-:S03]  /*1a40*/  UMOV UR11, 0xffffffff ;  /* 0xffffffff000b7882 */ /* 0x000fc60000000000 */
[----:B------:R-:W-:Y:S05]  /*1a50*/  BRA.DIV UR11, `(.L_x_30116) ;  /* 0x000000160b387947 */ /* 0x000fea000b800000 */
[----:B--2---:R2:W0:Y:S02]  /*1a60*/  SHFL.IDX PT, R34, R18, R5, R7 ;  /* 0x0000000512227389 */ /* 0x00442400000e0007 */
.L_x_30168:
[----:B0---4-:R-:W-:-:S07]  /*1a70*/  IMAD R35, R17, R34, R35 ;  /* 0x0000002211237224 */ /* 0x011fce00078e0223 */
.L_x_30115:
[----:B------:R-:W-:Y:S05]  /*1a80*/  @!P5 BRA `(.L_x_30117) ;  /* 0x000000000010d947 */ /* 0x000fea0003800000 */
[----:B------:R-:W-:-:S03]  /*1a90*/  UMOV UR11, 0xffffffff ;  /* 0xffffffff000b7882 */ /* 0x000fc60000000000 */
[----:B------:R-:W-:Y:S05]  /*1aa0*/  BRA.DIV UR11, `(.L_x_30118) ;  /* 0x000000160b447947 */ /* 0x000fea000b800000 */
[----:B--2---:R2:W0:Y:S02]  /*1ab0*/  SHFL.IDX PT, R34, R18, R6, R7 ;  /* 0x0000000612227389 */ /* 0x00442400000e0007 */
.L_x_30171:
[----:B0-----:R-:W-:-:S07]  /*1ac0*/  IMAD R35, R14, R34, R35 ;  /* 0x000000220e237224 */ /* 0x001fce00078e0223 */
.L_x_30117:
        /* <DEDUP_REMOVED lines=8> */
.L_x_30110:
[----:B------:R-:W-:Y:S05]  /*1b50*/  BSYNC B0 ;  /* 0x0000000000007941 */ /* 0x000fea0003800000 */
.L_x_30109:
[----:B------:R-:W-:Y:S05]  /*1b60*/  @!P6 BRA `(.L_x_30120) ;  /* 0xfffffff8005ce947 */ /* 0x000fea000383ffff */
[----:B------:R-:W-:Y:S05]  /*1b70*/  BSYNC B1 ;  /* 0x0000000000017941 */ /* 0x000fea0003800000 */
.L_x_30104:
[----:B------:R-:W-:Y:S05]  /*1b80*/  BRA `(.L_x_30102) ;  /* 0x0000000c00ac7947 */ /* 0x000fea0003800000 */
.L_x_30103:
[----:B------:R-:W5:Y:S02]  /*1b90*/  LDCU UR11, c[0x0][0x3ac] ;  /* 0x00007580ff0b77ac */ /* 0x000f640008000800 */
[----:B-----5:R-:W-:-:S09]  /*1ba0*/  UISETP.GT.U32.AND UP0, UPT, UR11, 0x1f, UPT ;  /* 0x0000001f0b00788c */ /* 0x020fd2000bf04070 */
[----:B------:R-:W-:Y:S05]  /*1bb0*/  BRA.U UP0, `(.L_x_30121) ;  /* 0x0000000500947547 */ /* 0x000fea000b800000 */
[----:B01--4-:R-:W-:-:S07]  /*1bc0*/  IMAD.MOV.U32 R21, RZ, RZ, RZ ;  /* 0x000000ffff157224 */ /* 0x013fce00078e00ff */
.L_x_30137:
        /* <DEDUP_REMOVED lines=18> */
.L_x_30122:
        /* <DEDUP_REMOVED lines=8> */
.L_x_30123:
        /* <DEDUP_REMOVED lines=8> */
.L_x_30124:
        /* <DEDUP_REMOVED lines=8> */
.L_x_30125:
        /* <DEDUP_REMOVED lines=26> */
.L_x_30136:
[----:B------:R-:W-:Y:S02]  /*2010*/  IMAD R18, R25, 0x14, R30 ;  /* 0x0000001419127824 */ /* 0x000fe400078e021e */
[----:B------:R-:W-:-:S04]  /*2020*/  IMAD.MOV.U32 R35, RZ, RZ, RZ ;  /* 0x000000ffff237224 */ /* 0x000fc800078e00ff */
[----:B------:R-:W3:Y:S01]  /*2030*/  LDS R18, [R18] ;  /* 0x0000000012127984 */ /* 0x000ee20000000800 */
[----:B------:R-:W-:Y:S05]  /*2040*/  @!P2 BRA `(.L_x_30128) ;  /* 0x000000000010a947 */ /* 0x000fea0003800000 */
[----:B------:R-:W-:-:S03]  /*2050*/  UMOV UR11, 0xffffffff ;  /* 0xffffffff000b7882 */ /* 0x000fc60000000000 */
[----:B------:R-:W-:Y:S05]  /*2060*/  BRA.DIV UR11, `(.L_x_30129) ;  /* 0x0000000e0bf47947 */ /* 0x000fea000b800000 */
[----:B---3--:R3:W0:Y:S02]  /*2070*/  SHFL.IDX PT, R34, R18, R12, R7 ;  /* 0x0000000c12227389 */ /* 0x00862400000e0007 */
.L_x_30174:
[----:B0-----:R-:W-:-:S07]  /*2080*/  IMAD R35, R15, R34, RZ ;  /* 0x000000220f237224 */ /* 0x001fce00078e02ff */
.L_x_30128:
[----:B------:R-:W-:Y:S05]  /*2090*/  @!P3 BRA `(.L_x_30130) ;  /* 0x000000000010b947 */ /* 0x000fea0003800000 */
[----:B------:R-:W-:-:S03]  /*20a0*/  UMOV UR11, 0xffffffff ;  /* 0xffffffff000b7882 */ /* 0x000fc60000000000 */
[----:B------:R-:W-:Y:S05]  /*20b0*/  BRA.DIV UR11, `(.L_x_30131) ;  /* 0x000000120b007947 */ /* 0x000fea000b800000 */
[----:B---3--:R3:W0:Y:S02]  /*20c0*/  SHFL.IDX PT, R34, R18, R4, R7 ;  /* 0x0000000412227389 */ /* 0x00862400000e0007 */
.L_x_30177:
[----:B01----:R-:W-:-:S07]  /*20d0*/  IMAD R35, R16, R34, R35 ;  /* 0x0000002210237224 */ /* 0x003fce00078e0223 */
.L_x_30130:
[----:B------:R-:W-:Y:S05]  /*20e0*/  @!P4 BRA `(.L_x_30132) ;  /* 0x000000000010c947 */ /* 0x000fea0003800000 */
[----:B------:R-:W-:-:S03]  /*20f0*/  UMOV UR11, 0xffffffff ;  /* 0xffffffff000b7882 */ /* 0x000fc60000000000 */
[----:B------:R-:W-:Y:S05]  /*2100*/  BRA.DIV UR11, `(.L_x_30133) ;  /* 0x000000120b0c7947 */ /* 0x000fea000b800000 */
[----:B---3--:R3:W0:Y:S02]  /*2110*/  SHFL.IDX PT, R34, R18, R5, R7 ;  /* 0x0000000512227389 */ /* 0x00862400000e0007 */
.L_x_30180:
[----:B0-2---:R-:W-:-:S07]  /*2120*/  IMAD R35, R17, R34, R35 ;  /* 0x0000002211237224 */ /* 0x005fce00078e0223 */
.L_x_30132:
[----:B------:R-:W-:Y:S05]  /*2130*/  @!P5 BRA `(.L_x_30134) ;  /* 0x000000000010d947 */ /* 0x000fea0003800000 */
[----:B------:R-:W-:-:S03]  /*2140*/  UMOV UR11, 0xffffffff ;  /* 0xffffffff000b7882 */ /* 0x000fc60000000000 */
[----:B------:R-:W-:Y:S05]  /*2150*/  BRA.DIV UR11, `(.L_x_30135) ;  /* 0x000000120b187947 */ /* 0x000fea000b800000 */
[----:B---3--:R3:W0:Y:S02]  /*2160*/  SHFL.IDX PT, R34, R18, R6, R7 ;  /* 0x0000000612227389 */ /* 0x00862400000e0007 */
.L_x_30183:
[----:B0---4-:R-:W-:-:S07]  /*2170*/  IMAD R35, R14, R34, R35 ;  /* 0x000000220e237224 */ /* 0x011fce00078e0223 */
.L_x_30134:
[C---:B---3--:R-:W-:Y:S02]  /*2180*/  IMAD R18, R25.reuse, UR6, R20 ;  /* 0x0000000619127c24 */ /* 0x048fe4000f8e0214 */
[----:B------:R-:W-:-:S03]  /*2190*/  VIADD R25, R25, UR8 ;  /* 0x0000000819197c36 */ /* 0x000fc60008000000 */
[----:B------:R-:W-:Y:S02]  /*21a0*/  LEA R18, R18, R31, 0x2 ;  /* 0x0000001f12127211 */ /* 0x000fe400078e10ff */
[----:B------:R-:W-:-:S03]  /*21b0*/  ISETP.GE.AND P0, PT, R25, UR27, PT ;  /* 0x0000001b19007c0c */ /* 0x000fc6000bf06270 */
[----:B------:R3:W-:Y:S10]  /*21c0*/  STS [R18], R35 ;  /* 0x0000002312007388 */ /* 0x0007f40000000800 */
[----:B---3--:R-:W-:Y:S05]  /*21d0*/  @!P0 BRA `(.L_x_30136) ;  /* 0xfffffffc008c8947 */ /* 0x008fea000383ffff */
.L_x_30127:
[----:B------:R-:W-:Y:S05]  /*21e0*/  BSYNC B0 ;  /* 0x0000000000007941 */ /* 0x000fea0003800000 */
.L_x_30126:
[----:B------:R-:W-:Y:S05]  /*21f0*/  @!P6 BRA `(.L_x_30137) ;  /* 0xfffffff80074e947 */ /* 0x000fea000383ffff */
[----:B------:R-:W-:Y:S05]  /*2200*/  BRA `(.L_x_30102) ;  /* 0x00000008000c7947 */ /* 0x000fea0003800000 */
.L_x_30121:
[----:B----4-:R-:W-:-:S07]  /*2210*/  IMAD.MOV.U32 R20, RZ, RZ, RZ ;  /* 0x000000ffff147224 */ /* 0x010fce00078e00ff */
.L_x_30153:
        /* <DEDUP_REMOVED lines=18> */
.L_x_30138:
        /* <DEDUP_REMOVED lines=8> */
.L_x_30139:
        /* <DEDUP_REMOVED lines=8> */
.L_x_30140:
        /* <DEDUP_REMOVED lines=8> */
.L_x_30141:
        /* <DEDUP_REMOVED lines=27> */
.L_x_30152:
[----:B------:R-:W-:Y:S02]  /*2670*/  IMAD R18, R25, 0x14, R30 ;  /* 0x0000001419127824 */ /* 0x000fe400078e021e */
[----:B------:R-:W-:-:S04]  /*2680*/  IMAD.MOV.U32 R31, RZ, RZ, RZ ;  /* 0x000000ffff1f7224 */ /* 0x000fc800078e00ff */
[----:B------:R-:W3:Y:S01]  /*2690*/  LDS R18, [R18] ;  /* 0x0000000012127984 */ /* 0x000ee20000000800 */
[----:B------:R-:W-:Y:S05]  /*26a0*/  @!P2 BRA `(.L_x_30143) ;  /* 0x000000000010a947 */ /* 0x000fea0003800000 */
[----:B------:R-:W-:-:S03]  /*26b0*/  UMOV UR11, 0xffffffff ;  /* 0xffffffff000b7882 */ /* 0x000fc60000000000 */
[----:B------:R-:W-:Y:S05]  /*26c0*/  BRA.DIV UR11, `(.L_x_30144) ;  /* 0x0000000a0bdc7947 */ /* 0x000fea000b800000 */
[----:B---3--:R3:W0:Y:S02]  /*26d0*/  SHFL.IDX PT, R31, R18, R12, R7 ;  /* 0x0000000c121f7389 */ /* 0x00862400000e0007 */
.L_x_30185:
[----:B0-----:R-:W-:-:S07]  /*26e0*/  IMAD R31, R15, R31, RZ ;  /* 0x0000001f0f1f7224 */ /* 0x001fce00078e02ff */
.L_x_30143:
[----:B------:R-:W-:Y:S05]  /*26f0*/  @!P3 BRA `(.L_x_30145) ;  /* 0x000000000010b947 */ /* 0x000fea0003800000 */
[----:B------:R-:W-:-:S03]  /*2700*/  UMOV UR11, 0xffffffff ;  /* 0xffffffff000b7882 */ /* 0x000fc60000000000 */
[----:B------:R-:W-:Y:S05]  /*2710*/  BRA.DIV UR11, `(.L_x_30146) ;  /* 0x0000000a0be47947 */ /* 0x000fea000b800000 */
[----:B---3--:R3:W0:Y:S02]  /*2720*/  SHFL.IDX PT, R34, R18, R4, R7 ;  /* 0x0000000412227389 */ /* 0x00862400000e0007 */
.L_x_30188:
[----:B01----:R-:W-:-:S07]  /*2730*/  IMAD R31, R16, R34, R31 ;  /* 0x00000022101f7224 */ /* 0x003fce00078e021f */
.L_x_30145:
[----:B------:R-:W-:Y:S05]  /*2740*/  @!P4 BRA `(.L_x_30147) ;  /* 0x000000000010c947 */ /* 0x000fea0003800000 */
[----:B------:R-:W-:-:S03]  /*2750*/  UMOV UR11, 0xffffffff ;  /* 0xffffffff000b7882 */ /* 0x000fc60000000000 */
[----:B------:R-:W-:Y:S05]  /*2760*/  BRA.DIV UR11, `(.L_x_30148) ;  /* 0x0000000a0bf07947 */ /* 0x000fea000b800000 */
[----:B---3--:R3:W0:Y:S02]  /*2770*/  SHFL.IDX PT, R34, R18, R5, R7 ;  /* 0x0000000512227389 */ /* 0x00862400000e0007 */
.L_x_30191:
[----:B0-2---:R-:W-:-:S07]  /*2780*/  IMAD R31, R17, R34, R31 ;  /* 0x00000022111f7224 */ /* 0x005fce00078e021f */
.L_x_30147:
[----:B------:R-:W-:Y:S05]  /*2790*/  @!P5 BRA `(.L_x_30149) ;  /* 0x000000000010d947 */ /* 0x000fea0003800000 */
[----:B------:R-:W-:-:S03]  /*27a0*/  UMOV UR11, 0xffffffff ;  /* 0xffffffff000b7882 */ /* 0x000fc60000000000 */
[----:B------:R-:W-:Y:S05]  /*27b0*/  BRA.DIV UR11, `(.L_x_30150) ;  /* 0x0000000a0bfc7947 */ /* 0x000fea000b800000 */
[----:B---3--:R3:W0:Y:S02]  /*27c0*/  SHFL.IDX PT, R34, R18, R6, R7 ;  /* 0x0000000612227389 */ /* 0x00862400000e0007 */
.L_x_30194:
[----:B0---4-:R-:W-:-:S07]  /*27d0*/  IMAD R31, R14, R34, R31 ;  /* 0x000000220e1f7224 */ /* 0x011fce00078e021f */
.L_x_30149:
[----:B---3--:R-:W-:-:S07]  /*27e0*/  MOV R18, UR20 ;  /* 0x0000001400127c02 */ /* 0x008fce0008000f00 */
.L_x_30151:
        /* <DEDUP_REMOVED lines=36> */
.L_x_30142:
[----:B------:R-:W-:Y:S05]  /*2a30*/  @!P6 BRA `(.L_x_30153) ;  /* 0xfffffff400f8e947 */ /* 0x000fea000383ffff */
.L_x_30102:
        /* <DEDUP_REMOVED lines=29> */
.L_x_30157:
[----:B------:R-:W-:Y:S05]  /*2c10*/  BSYNC.RECONVERGENT B1 ;  /* 0x0000000000017941 */ /* 0x000fea0003800200 */
.L_x_30156:
[----:B------:R-:W-:Y:S05]  /*2c20*/  @!P2 BRA `(.L_x_30155) ;  /* 0x000000000070a947 */ /* 0x000fea0003800000 */
[----:B01--4-:R-:W0:Y:S01]  /*2c30*/  S2R R21, SR_CgaCtaId ;  /* 0x0000000000157919 */ /* 0x013e220000008800 */
[----:B--2---:R-:W-:-:S04]  /*2c40*/  MOV R18, 0x400 ;  /* 0x0000040000127802 */ /* 0x004fc80000000f00 */
[----:B------:R-:W-:-:S04]  /*2c50*/  IADD3 R18, PT, PT, R18, 0x280, RZ ;  /* 0x0000028012127810 */ /* 0x000fc80007ffe0ff */
[----:B0-----:R-:W-:-:S07]  /*2c60*/  LEA R21, R21, R18, 0x18 ;  /* 0x0000001215157211 */ /* 0x001fce00078ec0ff */
.L_x_30158:
        /* <DEDUP_REMOVED lines=24> */
.L_x_30155:
[----:B------:R-:W-:Y:S05]  /*2df0*/  BSYNC.RECONVERGENT B0 ;  /* 0x0000000000007941 */ /* 0x000fea0003800200 */
.L_x_30154:
[----:B------:R-:W-:-:S04]  /*2e00*/  UIADD3 UR10, UPT, UPT, UR22, UR10, URZ ;  /* 0x0000000a160a7290 */ /* 0x000fc8000fffe0ff */
[----:B------:R-:W-:-:S09]  /*2e10*/  UISETP.GE.U32.AND UP0, UPT, UR10, UR23, UPT ;  /* 0x000000170a00728c */ /* 0x000fd2000bf06070 */
[----:B------:R-:W-:Y:S05]  /*2e20*/  BRA.U !UP0, `(.L_x_30159) ;  /* 0xffffffe108107547 */ /* 0x000fea000b83ffff */
[----:B------:R-:W-:Y:S05]  /*2e30*/  EXIT ;  /* 0x000000000000794d */ /* 0x000fea0003800000 */
.L_x_30112:
[----:B------:R-:W-:Y:S01]  /*2e40*/  BSSY B2, `(.L_x_30160) ;  /* 0x0000006000027945 */ /* 0x000fe20003800000 */
[----:B------:R-:W-:Y:S02]  /*2e50*/  IMAD.MOV.U32 R19, RZ, RZ, R12 ;  /* 0x000000ffff137224 */ /* 0x000fe400078e000c */
[----:B------:R-:W-:-:S07]  /*2e60*/  IMAD.MOV.U32 R34, RZ, RZ, -0x1 ;  /* 0xffffffffff227424 */ /* 0x000fce00078e00ff */
[----:B01234-:R-:W-:Y:S05]  /*2e70*/  WARPSYNC.COLLECTIVE R34, `(.L_x_30161) ;  /* 0x0000000022087348 */ /* 0x01ffea0003c00000 */
[----:B--2---:R2:W0:Y:S02]  /*2e80*/  SHFL.IDX P0, R34, R18, R19, R7 ;  /* 0x0000001312227389 */ /* 0x0044240000000007 */
[----:B01234-:R-:W-:Y:S05]  /*2e90*/  ENDCOLLECTIVE ;  /* 0x000000000000791b */ /* 0x01ffea0003800000 */
.L_x_30161:
[----:B------:R-:W-:Y:S05]  /*2ea0*/  BSYNC B2 ;  /* 0x0000000000027941 */ /* 0x000fea0003800000 */
.L_x_30160:
[----:B------:R-:W-:Y:S05]  /*2eb0*/  BRA `(.L_x_30162) ;  /* 0xffffffe800c47947 */ /* 0x000fea000383ffff */
.L_x_30114:
[----:B------:R-:W-:Y:S01]  /*2ec0*/  BSSY B2, `(.L_x_30163) ;  /* 0x0000006000027945 */ /* 0x000fe20003800000 */
[----:B------:R-:W-:Y:S01]  /*2ed0*/  MOV R19, R4 ;  /* 0x0000000400137202 */ /* 0x000fe20000000f00 */
[----:B------:R-:W-:-:S07]  /*2ee0*/  IMAD.MOV.U32 R34, RZ, RZ, -0x1 ;  /* 0xffffffffff227424 */ /* 0x000fce00078e00ff */
[----:B01234-:R-:W-:Y:S05]  /*2ef0*/  WARPSYNC.COLLECTIVE R34, `(.L_x_30164) ;  /* 0x0000000022087348 */ /* 0x01ffea0003c00000 */
[----:B--2---:R2:W0:Y:S02]  /*2f00*/  SHFL.IDX P0, R34, R18, R19, R7 ;  /* 0x0000001312227389 */ /* 0x0044240000000007 */
[----:B01234-:R-:W-:Y:S05]  /*2f10*/  ENDCOLLECTIVE ;  /* 0x000000000000791b */ /* 0x01ffea0003800000 */
.L_x_30164:
[----:B------:R-:W-:Y:S05]  /*2f20*/  BSYNC B2 ;  /* 0x0000000000027941 */ /* 0x000fea0003800000 */
.L_x_30163:
[----:B------:R-:W-:Y:S05]  /*2f30*/  BRA `(.L_x_30165) ;  /* 0xffffffe800b87947 */ /* 0x000fea000383ffff */
.L_x_30116:
[----:B------:R-:W-:Y:S01]  /*2f40*/  BSSY B2, `(.L_x_30166) ;  /* 0x0000006000027945 */ /* 0x000fe20003800000 */
[----:B------:R-:W-:Y:S01]  /*2f50*/  IMAD.MOV.U32 R19, RZ, RZ, R5 ;  /* 0x000000ffff137224 */ /* 0x000fe200078e0005 */
[----:B------:R-:W-:-:S07]  /*2f60*/  MOV R34, 0xffffffff ;  /* 0xffffffff00227802 */ /* 0x000fce0000000f00 */
[----:B01234-:R-:W-:Y:S05]  /*2f70*/  WARPSYNC.COLLECTIVE R34, `(.L_x_30167) ;  /* 0x0000000022087348 */ /* 0x01ffea0003c00000 */
[----:B--2---:R2:W0:Y:S02]  /*2f80*/  SHFL.IDX P0, R34, R18, R19, R7 ;  /* 0x0000001312227389 */ /* 0x0044240000000007 */
[----:B01234-:R-:W-:Y:S05]  /*2f90*/  ENDCOLLECTIVE ;  /* 0x000000000000791b */ /* 0x01ffea0003800000 */
.L_x_30167:
[----:B------:R-:W-:Y:S05]  /*2fa0*/  BSYNC B2 ;  /* 0x0000000000027941 */ /* 0x000fea0003800000 */
.L_x_30166:
[----:B------:R-:W-:Y:S05]  /*2fb0*/  BRA `(.L_x_30168) ;  /* 0xffffffe800ac7947 */ /* 0x000fea000383ffff */
.L_x_30118:
[----:B------:R-:W-:Y:S01]  /*2fc0*/  BSSY B2, `(.L_x_30169) ;  /* 0x0000006000027945 */ /* 0x000fe20003800000 */
[----:B------:R-:W-:Y:S02]  /*2fd0*/  IMAD.MOV.U32 R19, RZ, RZ, R6 ;  /* 0x000000ffff137224 */ /* 0x000fe400078e0006 */
[----:B------:R-:W-:-:S07]  /*2fe0*/  IMAD.MOV.U32 R34, RZ, RZ, -0x1 ;  /* 0xffffffffff227424 */ /* 0x000fce00078e00ff */
[----:B01234-:R-:W-:Y:S05]  /*2ff0*/  WARPSYNC.COLLECTIVE R34, `(.L_x_30170) ;  /* 0x0000000022087348 */ /* 0x01ffea0003c00000 */
[----:B--2---:R2:W0:Y:S02]  /*3000*/  SHFL.IDX P0, R34, R18, R19, R7 ;  /* 0x0000001312227389 */ /* 0x0044240000000007 */
[----:B01234-:R-:W-:Y:S05]  /*3010*/  ENDCOLLECTIVE ;  /* 0x000000000000791b */ /* 0x01ffea0003800000 */
.L_x_30170:
[----:B------:R-:W-:Y:S05]  /*3020*/  BSYNC B2 ;  /* 0x0000000000027941 */ /* 0x000fea0003800000 */
.L_x_30169:
[----:B------:R-:W-:Y:S05]  /*3030*/  BRA `(.L_x_30171) ;  /* 0xffffffe800a07947 */ /* 0x000fea000383ffff */
.L_x_30129:
[----:B------:R-:W-:Y:S01]  /*3040*/  BSSY B1, `(.L_x_30172) ;  /* 0x0000006000017945 */ /* 0x000fe20003800000 */
[----:B------:R-:W-:Y:S01]  /*3050*/  MOV R19, R12 ;  /* 0x0000000c00137202 */ /* 0x000fe20000000f00 */
[----:B------:R-:W-:-:S07]  /*3060*/  IMAD.MOV.U32 R34, RZ, RZ, -0x1 ;  /* 0xffffffffff227424 */ /* 0x000fce00078e00ff */
[----:B01234-:R-:W-:Y:S05]  /*3070*/  WARPSYNC.COLLECTIVE R34, `(.L_x_30173) ;  /* 0x0000000022087348 */ /* 0x01ffea0003c00000 */
[----:B---3--:R3:W0:Y:S02]  /*3080*/  SHFL.IDX P0, R34, R18, R19, R7 ;  /* 0x0000001312227389 */ /* 0x0086240000000007 */
[----:B01234-:R-:W-:Y:S05]  /*3090*/  ENDCOLLECTIVE ;  /* 0x000000000000791b */ /* 0x01ffea0003800000 */
.L_x_30173:
[----:B------:R-:W-:Y:S05]  /*30a0*/  BSYNC B1 ;  /* 0x0000000000017941 */ /* 0x000fea0003800000 */
.L_x_30172:
[----:B------:R-:W-:Y:S05]  /*30b0*/  BRA `(.L_x_30174) ;  /* 0xffffffec00f07947 */ /* 0x000fea000383ffff */
.L_x_30131:
[----:B------:R-:W-:Y:S01]  /*30c0*/  BSSY B1, `(.L_x_30175) ;  /* 0x0000006000017945 */ /* 0x000fe20003800000 */
[----:B------:R-:W-:Y:S01]  /*30d0*/  IMAD.MOV.U32 R19, RZ, RZ, R4 ;  /* 0x000000ffff137224 */ /* 0x000fe200078e0004 */
[----:B------:R-:W-:-:S07]  /*30e0*/  MOV R34, 0xffffffff ;  /* 0xffffffff00227802 */ /* 0x000fce0000000f00 */
[----:B01234-:R-:W-:Y:S05]  /*30f0*/  WARPSYNC.COLLECTIVE R34, `(.L_x_30176) ;  /* 0x0000000022087348 */ /* 0x01ffea0003c00000 */
[----:B---3--:R3:W0:Y:S02]  /*3100*/  SHFL.IDX P0, R34, R18, R19, R7 ;  /* 0x0000001312227389 */ /* 0x0086240000000007 */
[----:B01234-:R-:W-:Y:S05]  /*3110*/  ENDCOLLECTIVE ;  /* 0x000000000000791b */ /* 0x01ffea0003800000 */
.L_x_30176:
[----:B------:R-:W-:Y:S05]  /*3120*/  BSYNC B1 ;  /* 0x0000000000017941 */ /* 0x000fea0003800000 */
.L_x_30175:
[----:B------:R-:W-:Y:S05]  /*3130*/  BRA `(.L_x_30177) ;  /* 0xffffffec00e47947 */ /* 0x000fea000383ffff */
.L_x_30133:
[----:B------:R-:W-:Y:S01]  /*3140*/  BSSY B1, `(.L_x_30178) ;  /* 0x0000006000017945 */ /* 0x000fe20003800000 */
[----:B------:R-:W-:Y:S02]  /*3150*/  IMAD.MOV.U32 R19, RZ, RZ, R5 ;  /* 0x000000ffff137224 */ /* 0x000fe400078e0005 */
[----:B------:R-:W-:-:S07]  /*3160*/  IMAD.MOV.U32 R34, RZ, RZ, -0x1 ;  /* 0xffffffffff227424 */ /* 0x000fce00078e00ff */
[----:B01234-:R-:W-:Y:S05]  /*3170*/  WARPSYNC.COLLECTIVE R34, `(.L_x_30179) ;  /* 0x0000000022087348 */ /* 0x01ffea0003c00000 */
[----:B---3--:R3:W0:Y:S02]  /*3180*/  SHFL.IDX P0, R34, R18, R19, R7 ;  /* 0x0000001312227389 */ /* 0x0086240000000007 */
[----:B01234-:R-:W-:Y:S05]  /*3190*/  ENDCOLLECTIVE ;  /* 0x000000000000791b */ /* 0x01ffea0003800000 */
.L_x_30179:
[----:B------:R-:W-:Y:S05]  /*31a0*/  BSYNC B1 ;  /* 0x0000000000017941 */ /* 0x000fea0003800000 */
.L_x_30178:
[----:B------:R-:W-:Y:S05]  /*31b0*/  BRA `(.L_x_30180) ;  /* 0xffffffec00d87947 */ /* 0x000fea000383ffff */
.L_x_30135:
[----:B------:R-:W-:Y:S01]  /*31c0*/  BSSY B1, `(.L_x_30181) ;  /* 0x0000006000017945 */ /* 0x000fe20003800000 */
[----:B------:R-:W-:Y:S01]  /*31d0*/  MOV R19, R6 ;  /* 0x0000000600137202 */ /* 0x000fe20000000f00 */
[----:B------:R-:W-:-:S07]  /*31e0*/  IMAD.MOV.U32 R34, RZ, RZ, -0x1 ;  /* 0xffffffffff227424 */ /* 0x000fce00078e00ff */
[----:B01234-:R-:W-:Y:S05]  /*31f0*/  WARPSYNC.COLLECTIVE R34, `(.L_x_30182) ;  /* 0x0000000022087348 */ /* 0x01ffea0003c00000 */
[----:B---3--:R3:W0:Y:S02]  /*3200*/  SHFL.IDX P0, R34, R18, R19, R7 ;  /* 0x0000001312227389 */ /* 0x0086240000000007 */
[----:B01234-:R-:W-:Y:S05]  /*3210*/  ENDCOLLECTIVE ;  /* 0x000000000000791b */ /* 0x01ffea0003800000 */
.L_x_30182:
[----:B------:R-:W-:Y:S05]  /*3220*/  BSYNC B1 ;  /* 0x0000000000017941 */ /* 0x000fea0003800000 */
.L_x_30181:
[----:B------:R-:W-:Y:S05]  /*3230*/  BRA `(.L_x_30183) ;  /* 0xffffffec00cc7947 */ /* 0x000fea000383ffff */
.L_x_30144:
[----:B------:R-:W-:Y:S01]  /*3240*/  MOV R34, 0xffffffff ;  /* 0xffffffff00227802 */ /* 0x000fe20000000f00 */
[----:B------:R-:W-:-:S07]  /*3250*/  IMAD.MOV.U32 R19, RZ, RZ, R12 ;  /* 0x000000ffff137224 */ /* 0x000fce00078e000c */
[----:B01234-:R-:W-:Y:S05]  /*3260*/  WARPSYNC.COLLECTIVE R34, `(.L_x_30184) ;  /* 0x0000000022087348 */ /* 0x01ffea0003c00000 */
[----:B---3--:R3:W0:Y:S02]  /*3270*/  SHFL.IDX P0, R34, R18, R19, R7 ;  /* 0x0000001312227389 */ /* 0x0086240000000007 */
[----:B01234-:R-:W-:Y:S05]  /*3280*/  ENDCOLLECTIVE ;  /* 0x000000000000791b */ /* 0x01ffea0003800000 */
.L_x_30184:
[----:B------:R-:W-:Y:S01]  /*3290*/  IMAD.MOV.U32 R31, RZ, RZ, R34 ;  /* 0x000000ffff1f7224 */ /* 0x000fe200078e0022 */
[----:B------:R-:W-:Y:S06]  /*32a0*/  BRA `(.L_x_30185) ;  /* 0xfffffff4000c7947 */ /* 0x000fec000383ffff */
.L_x_30146:
[----:B------:R-:W-:Y:S01]  /*32b0*/  BSSY B0, `(.L_x_30186) ;  /* 0x0000006000007945 */ /* 0x000fe20003800000 */
[----:B------:R-:W-:Y:S01]  /*32c0*/  IMAD.MOV.U32 R19, RZ, RZ, R4 ;  /* 0x000000ffff137224 */ /* 0x000fe200078e0004 */
[----:B------:R-:W-:-:S07]  /*32d0*/  MOV R34, 0xffffffff ;  /* 0xffffffff00227802 */ /* 0x000fce0000000f00 */
[----:B01234-:R-:W-:Y:S05]  /*32e0*/  WARPSYNC.COLLECTIVE R34, `(.L_x_30187) ;  /* 0x0000000022087348 */ /* 0x01ffea0003c00000 */
[----:B---3--:R3:W0:Y:S02]  /*32f0*/  SHFL.IDX P0, R34, R18, R19, R7 ;  /* 0x0000001312227389 */ /* 0x0086240000000007 */
[----:B01234-:R-:W-:Y:S05]  /*3300*/  ENDCOLLECTIVE ;  /* 0x000000000000791b */ /* 0x01ffea0003800000 */
.L_x_30187:
[----:B------:R-:W-:Y:S05]  /*3310*/  BSYNC B0 ;  /* 0x0000000000007941 */ /* 0x000fea0003800000 */
.L_x_30186:
[----:B------:R-:W-:Y:S05]  /*3320*/  BRA `(.L_x_30188) ;  /* 0xfffffff400007947 */ /* 0x000fea000383ffff */
.L_x_30148:
[----:B------:R-:W-:Y:S01]  /*3330*/  BSSY B0, `(.L_x_30189) ;  /* 0x0000006000007945 */ /* 0x000fe20003800000 */
[----:B------:R-:W-:Y:S02]  /*3340*/  IMAD.MOV.U32 R19, RZ, RZ, R5 ;  /* 0x000000ffff137224 */ /* 0x000fe400078e0005 */
[----:B------:R-:W-:-:S07]  /*3350*/  IMAD.MOV.U32 R34, RZ, RZ, -0x1 ;  /* 0xffffffffff227424 */ /* 0x000fce00078e00ff */
[----:B01234-:R-:W-:Y:S05]  /*3360*/  WARPSYNC.COLLECTIVE R34, `(.L_x_30190) ;  /* 0x0000000022087348 */ /* 0x01ffea0003c00000 */
[----:B---3--:R3:W0:Y:S02]  /*3370*/  SHFL.IDX P0, R34, R18, R19, R7 ;  /* 0x0000001312227389 */ /* 0x0086240000000007 */
[----:B01234-:R-:W-:Y:S05]  /*3380*/  ENDCOLLECTIVE ;  /* 0x000000000000791b */ /* 0x01ffea0003800000 */
.L_x_30190:
[----:B------:R-:W-:Y:S05]  /*3390*/  BSYNC B0 ;  /* 0x0000000000007941 */ /* 0x000fea0003800000 */
.L_x_30189:
[----:B------:R-:W-:Y:S05]  /*33a0*/  BRA `(.L_x_30191) ;  /* 0xfffffff000f47947 */ /* 0x000fea000383ffff */
.L_x_30150:
[----:B------:R-:W-:Y:S01]  /*33b0*/  BSSY B0, `(.L_x_30192) ;  /* 0x0000006000007945 */ /* 0x000fe20003800000 */
[----:B------:R-:W-:Y:S01]  /*33c0*/  MOV R19, R6 ;  /* 0x0000000600137202 */ /* 0x000fe20000000f00 */
[----:B------:R-:W-:-:S07]  /*33d0*/  IMAD.MOV.U32 R34, RZ, RZ, -0x1 ;  /* 0xffffffffff227424 */ /* 0x000fce00078e00ff */
[----:B01234-:R-:W-:Y:S05]  /*33e0*/  WARPSYNC.COLLECTIVE R34, `(.L_x_30193) ;  /* 0x0000000022087348 */ /* 0x01ffea0003c00000 */
[----:B---3--:R3:W0:Y:S02]  /*33f0*/  SHFL.IDX P0, R34, R18, R19, R7 ;  /* 0x0000001312227389 */ /* 0x0086240000000007 */
[----:B01234-:R-:W-:Y:S05]  /*3400*/  ENDCOLLECTIVE ;  /* 0x000000000000791b */ /* 0x01ffea0003800000 */
.L_x_30193:
[----:B------:R-:W-:Y:S05]  /*3410*/  BSYNC B0 ;  /* 0x0000000000007941 */ /* 0x000fea0003800000 */
.L_x_30192:
[----:B------:R-:W-:Y:S05]  /*3420*/  BRA `(.L_x_30194) ;  /* 0xfffffff000e87947 */ /* 0x000fea000383ffff */
.L_x_30195:
        /* <DEDUP_REMOVED lines=13> */
.L_x_58510:


//--------------------- .text._Z9cuda_gemmIiLi256ELi2ELi1ELi128ELi4ELi4ELi32ELi0ELi1EEviiiPT_S1_S1_ii --------------------------
	.section	.text._Z9cuda_gemmIiLi256ELi2ELi1ELi128ELi4ELi4ELi32ELi0ELi1EEviiiPT_S1_S1_ii,"ax",@progbits
	.align	128
        .global         _Z9cuda_gemmIiLi256ELi2ELi1ELi128ELi4ELi4ELi32ELi0ELi1EEviiiPT_S1_S1_ii
        .type           _Z9cuda_gemmIiLi256ELi2ELi1ELi128ELi4ELi4ELi32ELi0ELi1EEviiiPT_S1_S1_ii,@function
        .size           _Z9cuda_gemmIiLi256ELi2ELi1ELi128ELi4ELi4ELi32ELi0ELi1EEviiiPT_S1_S1_ii,(.L_x_58511 - _Z9cuda_gemmIiLi256ELi2ELi1ELi128ELi4ELi4ELi32ELi0ELi1EEviiiPT_S1_S1_ii)
        .other          _Z9cuda_gemmIiLi256ELi2ELi1ELi128ELi4ELi4ELi32ELi0ELi1EEviiiPT_S1_S1_ii,@"STO_CUDA_ENTRY STV_DEFAULT"
_Z9cuda_gemmIiLi256ELi2ELi1ELi128ELi4ELi4ELi32ELi0ELi1EEviiiPT_S1_S1_ii:
.text._Z9cuda_gemmIiLi256ELi2ELi1ELi128ELi4ELi4ELi32ELi0ELi1EEviiiPT_S1_S1_ii:
        /* <DEDUP_REMOVED lines=12> */
.L_x_30198:
        /* <DEDUP_REMOVED lines=10> */
.L_x_30197:
[----:B------:R-:W-:Y:S05]  /*0160*/  BSYNC.RECONVERGENT B0 ;  /* 0x0000000000007941 */ /* 0x000fea0003800200 */
.L_x_30196:
        /* <DEDUP_REMOVED lines=54> */
.L_x_30217:
        /* <DEDUP_REMOVED lines=38> */
.L_x_30202:
[----:B------:R-:W-:Y:S05]  /*0730*/  BSYNC.RECONVERGENT B1 ;  /* 0x0000000000017941 */ /* 0x000fea0003800200 */
.L_x_30201:
        /* <DEDUP_REMOVED lines=10> */
.L_x_30205:
        /* <DEDUP_REMOVED lines=22> */
.L_x_30204:
[----:B------:R-:W-:Y:S05]  /*0940*/  BSYNC.RECONVERGENT B1 ;  /* 0x0000000000017941 */ /* 0x000fea0003800200 */
.L_x_30203:
        /* <DEDUP_REMOVED lines=16> */
.L_x_30207:
[----:B------:R-:W-:Y:S05]  /*0a50*/  BSYNC.RECONVERGENT B1 ;  /* 0x0000000000017941 */ /* 0x000fea0003800200 */
.L_x_30206:
[----:B------:R-:W-:Y:S05]  /*0a60*/  @!P2 BRA `(.L_x_30200) ;  /* 0x000000000038a947 */ /* 0x000fea0003800000 */
[----:B01----:R-:W0:Y:S01]  /*0a70*/  S2R R4, SR_CgaCtaId ;  /* 0x0000000000047919 */ /* 0x003e220000008800 */
[----:B------:R-:W-:-:S05]  /*0a80*/  MOV R3, 0x400 ;  /* 0x0000040000037802 */ /* 0x000fca0000000f00 */
[----:B------:R-:W-:-:S05]  /*0a90*/  VIADD R3, R3, 0x280 ;  /* 0x0000028003037836 */ /* 0x000fca0000000000 */
[----:B0-----:R-:W-:-:S07]  /*0aa0*/  LEA R7, R4, R3, 0x18 ;  /* 0x0000000304077211 */ /* 0x001fce00078ec0ff */
.L_x_30208:
        /* <DEDUP_REMOVED lines=10> */
.L_x_30200:
[----:B------:R-:W-:Y:S05]  /*0b50*/  BSYNC.RECONVERGENT B0 ;  /* 0x0000000000007941 */ /* 0x000fea0003800200 */
.L_x_30199:
        /* <DEDUP_REMOVED lines=23> */
.L_x_30211:
        /* <DEDUP_REMOVED lines=11> */
.L_x_30223:
        /* <DEDUP_REMOVED lines=10> */
.L_x_30209:
        /* <DEDUP_REMOVED lines=42> */
.L_x_30215:
[----:B------:R-:W-:Y:S05]  /*10c0*/  BSYNC.RECONVERGENT B1 ;  /* 0x0000000000017941 */ /* 0x000fea0003800200 */
.L_x_30214:
[----:B------:R-:W-:Y:S05]  /*10d0*/  @!P1 BRA `(.L_x_30213) ;  /* 0x0000000000a89947 */ /* 0x000fea0003800000 */
[----:B----4-:R-:W4:Y:S01]  /*10e0*/  S2R R21, SR_CgaCtaId ;  /* 0x0000000000157919 */ /* 0x010f220000008800 */
[----:B--23--:R-:W2:Y:S01]  /*10f0*/  LDC.64 R2, c[0x0][0x3a0] ;  /* 0x0000e800ff027b82 */ /* 0x00cea20000000a00 */
[----:B01----:R-:W-:-:S05]  /*1100*/  MOV R4, 0x400 ;  /* 0x0000040000047802 */ /* 0x003fca0000000f00 */
[----:B------:R-:W-:-:S05]  /*1110*/  VIADD R4, R4, 0x280 ;  /* 0x0000028004047836 */ /* 0x000fca0000000000 */
[----:B----4-:R-:W-:-:S07]  /*1120*/  LEA R21, R21, R4, 0x18 ;  /* 0x0000000415157211 */ /* 0x010fce00078ec0ff */
.L_x_30216:
        /* <DEDUP_REMOVED lines=37> */
.L_x_30213:
[----:B------:R-:W-:Y:S05]  /*1380*/  BSYNC.RECONVERGENT B0 ;  /* 0x0000000000007941 */ /* 0x000fea0003800200 */
.L_x_30212:
[C---:B------:R-:W-:Y:S01]  /*1390*/  IMAD.IADD R13, R10.reuse, 0x1, R13 ;  /* 0x000000010a0d7824 */ /* 0x040fe200078e020d */
[----:B--23--:R-:W-:-:S04]  /*13a0*/  SHF.L.U32 R2, R10, 0x1, RZ ;  /* 0x000000010a027819 */ /* 0x00cfc800000006ff */
[----:B------:R-:W-:-:S13]  /*13b0*/  ISETP.GE.U32.AND P0, PT, R13, R2, PT ;  /* 0x000000020d00720c */ /* 0x000fda0003f06070 */
[----:B------:R-:W-:Y:S05]  /*13c0*/  @!P0 BRA `(.L_x_30217) ;  /* 0xfffffff000408947 */ /* 0x000fea000383ffff */
[----:B------:R-:W-:Y:S05]  /*13d0*/  EXIT ;  /* 0x000000000000794d */ /* 0x000fea0003800000 */
.L_x_30210:
[----:B------:R-:W-:Y:S01]  /*13e0*/  BSSY B0, `(.L_x_30218) ;  /* 0x0000007000007945 */ /* 0x000fe20003800000 */
[----:B------:R-:W-:Y:S01]  /*13f0*/  IMAD.MOV.U32 R26, RZ, RZ, R14 ;  /* 0x000000ffff1a7224 */ /* 0x000fe200078e000e */
[----:B------:R-:W-:Y:S01]  /*1400*/  MOV R25, 0xffffffff ;  /* 0xffffffff00197802 */ /* 0x000fe20000000f00 */
[----:B------:R-:W-:-:S07]  /*1410*/  IMAD.MOV.U32 R27, RZ, RZ, 0x1c1f ;  /* 0x00001c1fff1b7424 */ /* 0x000fce00078e00ff */
[----:B01234-:R-:W-:Y:S05]  /*1420*/  WARPSYNC.COLLECTIVE R25, `(.L_x_30219) ;  /* 0x0000000019087348 */ /* 0x01ffea0003c00000 */
[----:B----4-:R4:W0:Y:S02]  /*1430*/  SHFL.IDX P1, R23, R8, R26, R27 ;  /* 0x0000001a08177389 */ /* 0x010824000002001b */
[----:B01234-:R-:W-:Y:S05]  /*1440*/  ENDCOLLECTIVE ;  /* 0x000000000000791b */ /* 0x01ffea0003800000 */
.L_x_30219:
[----:B------:R-:W-:Y:S05]  /*1450*/  BSYNC B0 ;  /* 0x0000000000007941 */ /* 0x000fea0003800000 */
.L_x_30218:
[----:B------:R-:W-:Y:S02]  /*1460*/  HFMA2 R27, -RZ, RZ, 0, 0.004024505615234375 ;  /* 0x00001c1fff1b7431 */ /* 0x000fe400000001ff */
[----:B------:R-:W-:Y:S02]  /*1470*/  IMAD.MOV.U32 R26, RZ, RZ, R15 ;  /* 0x000000ffff1a7224 */ /* 0x000fe400078e000f */
[----:B------:R-:W-:Y:S02]  /*1480*/  IMAD.MOV.U32 R25, RZ, RZ, -0x1 ;  /* 0xffffffffff197424 */ /* 0x000fe400078e00ff */
[----:B------:R-:W-:-:S07]  /*1490*/  IMAD.MOV.U32 R20, RZ, RZ, R23 ;  /* 0x000000ffff147224 */ /* 0x000fce00078e0017 */
[----:B------:R-:W-:Y:S05]  /*14a0*/  WARPSYNC.COLLECTIVE R25, `(.L_x_30220) ;  /* 0x0000000019087348 */ /* 0x000fea0003c00000 */
[----:B------:R0:W1:Y:S02]  /*14b0*/  SHFL.IDX P1, R23, R8, R26, R27 ;  /* 0x0000001a08177389 */ /* 0x000064000002001b */
[----:B01----:R-:W-:Y:S05]  /*14c0*/  ENDCOLLECTIVE ;  /* 0x000000000000791b */ /* 0x003fea0003800000 */
.L_x_30220:
[----:B------:R-:W-:Y:S01]  /*14d0*/  IMAD R21, R3, R20, RZ ;  /* 0x0000001403157224 */ /* 0x000fe200078e02ff */
[----:B------:R-:W-:Y:S01]  /*14e0*/  MOV R26, R17 ;  /* 0x00000011001a7202 */ /* 0x000fe20000000f00 */
[----:B------:R-:W-:-:S07]  /*14f0*/  IMAD.MOV.U32 R22, RZ, RZ, R23 ;  /* 0x000000ffff167224 */ /* 0x000fce00078e0017 */
[----:B------:R-:W-:Y:S05]  /*1500*/  WARPSYNC.COLLECTIVE R25, `(.L_x_30221) ;  /* 0x0000000019087348 */ /* 0x000fea0003c00000 */
[----:B------:R0:W1:Y:S02]  /*1510*/  SHFL.IDX P1, R23, R8, R26, R27 ;  /* 0x0000001a08177389 */ /* 0x000064000002001b */
[----:B01----:R-:W-:Y:S05]  /*1520*/  ENDCOLLECTIVE ;  /* 0x000000000000791b */ /* 0x003fea0003800000 */
.L_x_30221:
[----:B------:R-:W-:Y:S02]  /*1530*/  IMAD R22, R4, R22, R21 ;  /* 0x0000001604167224 */ /* 0x000fe400078e0215 */
[----:B------:R-:W-:Y:S02]  /*1540*/  IMAD.MOV.U32 R26, RZ, RZ, R16 ;  /* 0x000000ffff1a7224 */ /* 0x000fe400078e0010 */
[----:B------:R-:W-:-:S07]  /*1550*/  IMAD R21, R5, R23, R22 ;  /* 0x0000001705157224 */ /* 0x000fce00078e0216 */
[----:B------:R-:W-:Y:S05]  /*1560*/  WARPSYNC.COLLECTIVE R25, `(.L_x_30222) ;  /* 0x0000000019087348 */ /* 0x000fea0003c00000 */
[----:B------:R0:W1:Y:S02]  /*1570*/  SHFL.IDX P1, R23, R8, R26, R27 ;  /* 0x0000001a08177389 */ /* 0x000064000002001b */
[----:B01----:R-:W-:Y:S05]  /*1580*/  ENDCOLLECTIVE ;  /* 0x000000000000791b */ /* 0x003fea0003800000 */
.L_x_30222:
[----:B------:R-:W-:Y:S01]  /*1590*/  MOV R24, R23 ;  /* 0x0000001700187202 */ /* 0x000fe20000000f00 */
[----:B------:R-:W-:Y:S06]  /*15a0*/  BRA `(.L_x_30223) ;  /* 0xfffffff400f47947 */ /* 0x000fec000383ffff */
.L_x_30224:
        /* <DEDUP_REMOVED lines=13> */
.L_x_58511:


//--------------------- .text._Z9cuda_gemmIiLi256ELi2ELi1ELi128ELi4ELi4ELi32ELi0ELi0EEviiiPT_S1_S1_ii --------------------------
	.section	.text._Z9cuda_gemmIiLi256ELi2ELi1ELi128ELi4ELi4ELi32ELi0ELi0EEviiiPT_S1_S1_ii,"ax",@progbits
	.align	128
        .global         _Z9cuda_gemmIiLi256ELi2ELi1ELi128ELi4ELi4ELi32ELi0ELi0EEviiiPT_S1_S1_ii
        .type           _Z9cuda_gemmIiLi256ELi2ELi1ELi128ELi4ELi4ELi32ELi0ELi0EEviiiPT_S1_S1_ii,@function
        .size           _Z9cuda_gemmIiLi256ELi2ELi1ELi128ELi4ELi4ELi32ELi0ELi0EEviiiPT_S1_S1_ii,(.L_x_58512 - _Z9cuda_gemmIiLi256ELi2ELi1ELi128ELi4ELi4ELi32ELi0ELi0EEviiiPT_S1_S1_ii)
        .other          _Z9cuda_gemmIiLi256ELi2ELi1ELi128ELi4ELi4ELi32ELi0ELi0EEviiiPT_S1_S1_ii,@"STO_CUDA_ENTRY STV_DEFAULT"
_Z9cuda_gemmIiLi256ELi2ELi1ELi128ELi4ELi4ELi32ELi0ELi0EEviiiPT_S1_S1_ii:
.text._Z9cuda_gemmIiLi256ELi2ELi1ELi128ELi4ELi4ELi32ELi0ELi0EEviiiPT_S1_S1_ii:
        /* <DEDUP_REMOVED lines=36> */
.L_x_30227:
        /* <DEDUP_REMOVED lines=25> */
.L_x_30226:
[----:B------:R-:W-:Y:S05]  /*03d0*/  BSYNC.RECONVERGENT B0 ;  /* 0x0000000000007941 */ /* 0x000fea0003800200 */
.L_x_30225:
        /* <DEDUP_REMOVED lines=172> */
.L_x_30295:
        /* <DEDUP_REMOVED lines=30> */
.L_x_30231:
[----:B------:R-:W-:Y:S05]  /*1080*/  BSYNC.RECONVERGENT B1 ;  /* 0x0000000000017941 */ /* 0x000fea0003800200 */
.L_x_30230:
        /* <DEDUP_REMOVED lines=11> */
.L_x_30234:
        /* <DEDUP_REMOVED lines=24> */
.L_x_30233:
[----:B------:R-:W-:Y:S05]  /*12c0*/  BSYNC.RECONVERGENT B1 ;  /* 0x0000000000017941 */ /* 0x000fea0003800200 */
.L_x_30232:
        /* <DEDUP_REMOVED lines=11> */
.L_x_30236:
[----:B------:R-:W-:Y:S05]  /*1380*/  BSYNC.RECONVERGENT B1 ;  /* 0x0000000000017941 */ /* 0x000fea0003800200 */
.L_x_30235:
[----:B------:R-:W-:Y:S05]  /*1390*/  @!P2 BRA `(.L_x_30229) ;  /* 0x000000000038a947 */ /* 0x000fea0003800000 */
[----:B-1----:R-:W0:Y:S01]  /*13a0*/  S2R R23, SR_CgaCtaId ;  /* 0x0000000000177919 */ /* 0x002e220000008800 */
[----:B--2---:R-:W-:-:S05]  /*13b0*/  MOV R22, 0x400 ;  /* 0x0000040000167802 */ /* 0x004fca0000000f00 */
[----:B------:R-:W-:-:S05]  /*13c0*/  VIADD R22, R22, 0x280 ;  /* 0x0000028016167836 */ /* 0x000fca0000000000 */
[----:B0-----:R-:W-:-:S07]  /*13d0*/  LEA R25, R23, R22, 0x18 ;  /* 0x0000001617197211 */ /* 0x001fce00078ec0ff */
.L_x_30237:
        /* <DEDUP_REMOVED lines=10> */
.L_x_30229:
[----:B------:R-:W-:Y:S05]  /*1480*/  BSYNC.RECONVERGENT B0 ;  /* 0x0000000000007941 */ /* 0x000fea0003800200 */
.L_x_30228:
[----:B------:R-:W-:Y:S01]  /*1490*/  BAR.SYNC.DEFER_BLOCKING 0x0 ;  /* 0x0000000000007b1d */ /* 0x000fe20000010000 */
[----:B------:R-:W-:-:S09]  /*14a0*/  UISETP.GE.AND UP0, UPT, UR6, 0x1, UPT ;  /* 0x000000010600788c */ /* 0x000fd2000bf06270 */
[----:B------:R-:W-:Y:S05]  /*14b0*/  BRA.U !UP0, `(.L_x_30238) ;  /* 0x0000001508687547 */ /* 0x000fea000b800000 */
[----:B------:R-:W-:-:S09]  /*14c0*/  UISETP.NE.AND UP0, UPT, UR19, 0x1, UPT ;  /* 0x000000011300788c */ /* 0x000fd2000bf05270 */
[----:B------:R-:W-:Y:S05]  /*14d0*/  BRA.U UP0, `(.L_x_30239) ;  /* 0x0000000500b47547 */ /* 0x000fea000b800000 */
[----:B01----:R-:W-:Y:S01]  /*14e0*/  HFMA2 R25, -RZ, RZ, 0, 0 ;  /* 0x00000000ff197431 */ /* 0x003fe200000001ff */
[----:B------:R-:W-:Y:S06]  /*14f0*/  BSSY B1, `(.L_x_30240) ;  /* 0x000006a000017945 */ /* 0x000fec0003800000 */
.L_x_30256:
        /* <DEDUP_REMOVED lines=18> */
.L_x_30241:
        /* <DEDUP_REMOVED lines=8> */
.L_x_30242:
        /* <DEDUP_REMOVED lines=8> */
.L_x_30243:
        /* <DEDUP_REMOVED lines=8> */
.L_x_30244:
        /* <DEDUP_REMOVED lines=30> */
.L_x_30255:
[----:B0-----:R-:W-:Y:S02]  /*1980*/  IMAD R22, R35, 0x14, R34 ;  /* 0x0000001423167824 */ /* 0x001fe400078e0222 */
[----:B------:R-:W-:-:S03]  /*1990*/  IMAD.MOV.U32 R36, RZ, RZ, RZ ;  /* 0x000000ffff247224 */ /* 0x000fc600078e00ff */
[----:B--2---:R0:W2:Y:S01]  /*19a0*/  LDS R24, [R22] ;  /* 0x0000000016187984 */ /* 0x0040a20000000800 */
[----:B------:R-:W-:Y:S05]  /*19b0*/  @!P2 BRA `(.L_x_30247) ;  /* 0x000000000010a947 */ /* 0x000fea0003800000 */
[----:B------:R-:W-:-:S03]  /*19c0*/  UMOV UR12, 0xffffffff ;  /* 0xffffffff000c7882 */ /* 0x000fc60000000000 */
[----:B------:R-:W-:Y:S05]  /*19d0*/  BRA.DIV UR12, `(.L_x_30248) ;  /* 0x0000001e0ce07947 */ /* 0x000fea000b800000 */
[----:B0-2---:R0:W2:Y:S02]  /*19e0*/  SHFL.IDX PT, R22, R24, R28, R13 ;  /* 0x0000001c18167389 */ /* 0x0050a400000e000d */
.L_x_30298:
[----:B-12---:R-:W-:-:S07]  /*19f0*/  IMAD R36, R30, R22, RZ ;  /* 0x000000161e247224 */ /* 0x006fce00078e02ff */
.L_x_30247:
[----:B------:R-:W-:Y:S05]  /*1a00*/  @!P3 BRA `(.L_x_30249) ;  /* 0x000000000010b947 */ /* 0x000fea0003800000 */
[----:B------:R-:W-:-:S03]  /*1a10*/  UMOV UR12, 0xffffffff ;  /* 0xffffffff000c7882 */ /* 0x000fc60000000000 */
[----:B------:R-:W-:Y:S05]  /*1a20*/  BRA.DIV UR12, `(.L_x_30250) ;  /* 0x0000001e0cec7947 */ /* 0x000fea000b800000 */
[----:B0-2---:R0:W2:Y:S02]  /*1a30*/  SHFL.IDX PT, R22, R24, R6, R13 ;  /* 0x0000000618167389 */ /* 0x0050a400000e000d */
.L_x_30301:
[----:B--2-4-:R-:W-:-:S07]  /*1a40*/  IMAD R36, R31, R22, R36 ;  /* 0x000000161f247224 */ /* 0x014fce00078e0224 */
.L_x_30249:
[----:B------:R-:W-:Y:S05]  /*1a50*/  @!P4 BRA `(.L_x_30251) ;  /* 0x000000000010c947 */ /* 0x000fea0003800000 */
[----:B------:R-:W-:-:S03]  /*1a60*/  UMOV UR12, 0xffffffff ;  /* 0xffffffff000c7882 */ /* 0x000fc60000000000 */
[----:B------:R-:W-:Y:S05]  /*1a70*/  BRA.DIV UR12, `(.L_x_30252) ;  /* 0x0000001e0cf87947 */ /* 0x000fea000b800000 */
[----:B0-2---:R0:W2:Y:S02]  /*1a80*/  SHFL.IDX PT, R22, R24, R7, R13 ;  /* 0x0000000718167389 */ /* 0x0050a400000e000d */
.L_x_30304:
[----:B--2---:R-:W-:-:S07]  /*1a90*/  IMAD R36, R32, R22, R36 ;  /* 0x0000001620247224 */ /* 0x004fce00078e0224 */
.L_x_30251:
[----:B------:R-:W-:Y:S05]  /*1aa0*/  @!P5 BRA `(.L_x_30253) ;  /* 0x000000000010d947 */ /* 0x000fea0003800000 */
[----:B------:R-:W-:-:S03]  /*1ab0*/  UMOV UR12, 0xffffffff ;  /* 0xffffffff000c7882 */ /* 0x000fc60000000000 */
[----:B------:R-:W-:Y:S05]  /*1ac0*/  BRA.DIV UR12, `(.L_x_30254) ;  /* 0x000000220c047947 */ /* 0x000fea000b800000 */
[----:B0-2---:R0:W2:Y:S02]  /*1ad0*/  SHFL.IDX PT, R22, R24, R8, R13 ;  /* 0x0000000818167389 */ /* 0x0050a400000e000d */
.L_x_30307:
[----:B--2---:R-:W-:-:S07]  /*1ae0*/  IMAD R36, R33, R22, R36 ;  /* 0x0000001621247224 */ /* 0x004fce00078e0224 */
.L_x_30253:
        /* <DEDUP_REMOVED lines=8> */
.L_x_30246:
[----:B------:R-:W-:Y:S05]  /*1b70*/  BSYNC B0 ;  /* 0x0000000000007941 */ /* 0x000fea0003800000 */
.L_x_30245:
[----:B------:R-:W-:Y:S05]  /*1b80*/  @!P6 BRA `(.L_x_30256) ;  /* 0xfffffff8005ce947 */ /* 0x000fea000383ffff */
[----:B------:R-:W-:Y:S05]  /*1b90*/  BSYNC B1 ;  /* 0x0000000000017941 */ /* 0x000fea0003800000 */
.L_x_30240:
[----:B------:R-:W-:Y:S05]  /*1ba0*/  BRA `(.L_x_30238) ;  /* 0x0000000c00ac7947 */ /* 0x000fea0003800000 */
.L_x_30239:
[----:B------:R-:W5:Y:S02]  /*1bb0*/  LDCU UR12, c[0x0][0x3ac] ;  /* 0x00007580ff0c77ac */ /* 0x000f640008000800 */
[----:B-----5:R-:W-:-:S09]  /*1bc0*/  UISETP.GT.U32.AND UP0, UPT, UR12, 0x1f, UPT ;  /* 0x0000001f0c00788c */ /* 0x020fd2000bf04070 */
[----:B------:R-:W-:Y:S05]  /*1bd0*/  BRA.U UP0, `(.L_x_30257) ;  /* 0x0000000500947547 */ /* 0x000fea000b800000 */
[----:B01----:R-:W-:-:S07]  /*1be0*/  HFMA2 R25, -RZ, RZ, 0, 0 ;  /* 0x00000000ff197431 */ /* 0x003fce00000001ff */
.L_x_30273:
        /* <DEDUP_REMOVED lines=18> */
.L_x_30258:
        /* <DEDUP_REMOVED lines=8> */
.L_x_30259:
        /* <DEDUP_REMOVED lines=8> */
.L_x_30260:
        /* <DEDUP_REMOVED lines=8> */
.L_x_30261:
        /* <DEDUP_REMOVED lines=26> */
.L_x_30272:
[----:B------:R-:W-:Y:S02]  /*2030*/  IMAD R22, R35, 0x14, R34 ;  /* 0x0000001423167824 */ /* 0x000fe400078e0222 */
[----:B0-----:R-:W-:-:S03]  /*2040*/  IMAD.MOV.U32 R36, RZ, RZ, RZ ;  /* 0x000000ffff247224 */ /* 0x001fc600078e00ff */
[----:B--2---:R0:W2:Y:S01]  /*2050*/  LDS R24, [R22] ;  /* 0x0000000016187984 */ /* 0x0040a20000000800 */
[----:B------:R-:W-:Y:S05]  /*2060*/  @!P2 BRA `(.L_x_30264) ;  /* 0x000000000010a947 */ /* 0x000fea0003800000 */
[----:B------:R-:W-:-:S03]  /*2070*/  UMOV UR12, 0xffffffff ;  /* 0xffffffff000c7882 */ /* 0x000fc60000000000 */
[----:B------:R-:W-:Y:S05]  /*2080*/  BRA.DIV UR12, `(.L_x_30265) ;  /* 0x0000001a0cb47947 */ /* 0x000fea000b800000 */
[----:B0-2---:R0:W2:Y:S02]  /*2090*/  SHFL.IDX PT, R22, R24, R28, R13 ;  /* 0x0000001c18167389 */ /* 0x0050a400000e000d */
.L_x_30310:
[----:B-12---:R-:W-:-:S07]  /*20a0*/  IMAD R36, R30, R22, RZ ;  /* 0x000000161e247224 */ /* 0x006fce00078e02ff */
.L_x_30264:
[----:B------:R-:W-:Y:S05]  /*20b0*/  @!P3 BRA `(.L_x_30266) ;  /* 0x000000000010b947 */ /* 0x000fea0003800000 */
[----:B------:R-:W-:-:S03]  /*20c0*/  UMOV UR12, 0xffffffff ;  /* 0xffffffff000c7882 */ /* 0x000fc60000000000 */
[----:B------:R-:W-:Y:S05]  /*20d0*/  BRA.DIV UR12, `(.L_x_30267) ;  /* 0x0000001a0cc07947 */ /* 0x000fea000b800000 */
[----:B0-2---:R0:W2:Y:S02]  /*20e0*/  SHFL.IDX PT, R22, R24, R6, R13 ;  /* 0x0000000618167389 */ /* 0x0050a400000e000d */
.L_x_30313:
[----:B--2---:R-:W-:-:S07]  /*20f0*/  IMAD R36, R31, R22, R36 ;  /* 0x000000161f247224 */ /* 0x004fce00078e0224 */
.L_x_30266:
[----:B------:R-:W-:Y:S05]  /*2100*/  @!P4 BRA `(.L_x_30268) ;  /* 0x000000000010c947 */ /* 0x000fea0003800000 */
[----:B------:R-:W-:-:S03]  /*2110*/  UMOV UR12, 0xffffffff ;  /* 0xffffffff000c7882 */ /* 0x000fc60000000000 */
[----:B------:R-:W-:Y:S05]  /*2120*/  BRA.DIV UR12, `(.L_x_30269) ;  /* 0x0000001a0ccc7947 */ /* 0x000fea000b800000 */
[----:B0-2---:R0:W2:Y:S02]  /*2130*/  SHFL.IDX PT, R22, R24, R7, R13 ;  /* 0x0000000718167389 */ /* 0x0050a400000e000d */
.L_x_30316:
[----:B--2---:R-:W-:-:S07]  /*2140*/  IMAD R36, R32, R22, R36 ;  /* 0x0000001620247224 */ /* 0x004fce00078e0224 */
.L_x_30268:
[----:B------:R-:W-:Y:S05]  /*2150*/  @!P5 BRA `(.L_x_30270) ;  /* 0x000000000010d947 */ /* 0x000fea0003800000 */
[----:B------:R-:W-:-:S03]  /*2160*/  UMOV UR12, 0xffffffff ;  /* 0xffffffff000c7882 */ /* 0x000fc60000000000 */
[----:B------:R-:W-:Y:S05]  /*2170*/  BRA.DIV UR12, `(.L_x_30271) ;  /* 0x0000001a0cd87947 */ /* 0x000fea000b800000 */
[----:B0-2---:R0:W2:Y:S02]  /*2180*/  SHFL.IDX PT, R22, R24, R8, R13 ;  /* 0x0000000818167389 */ /* 0x0050a400000e000d */
.L_x_30319:
[----:B--2---:R-:W-:-:S07]  /*2190*/  IMAD R36, R33, R22, R36 ;  /* 0x0000001621247224 */ /* 0x004fce00078e0224 */
.L_x_30270:
[C---:B0-----:R-:W-:Y:S01]  /*21a0*/  IMAD R22, R35.reuse, UR6, R26 ;  /* 0x0000000623167c24 */ /* 0x041fe2000f8e021a */
[----:B------:R-:W-:-:S03]  /*21b0*/  IADD3 R35, PT, PT, R35, UR8, RZ ;  /* 0x0000000823237c10 */ /* 0x000fc6000fffe0ff */
[----:B------:R-:W-:Y:S01]  /*21c0*/  IMAD R23, R22, 0x4, R27 ;  /* 0x0000000416177824 */ /* 0x000fe200078e021b */
[----:B------:R-:W-:-:S04]  /*21d0*/  ISETP.GE.AND P0, PT, R35, UR27, PT ;  /* 0x0000001b23007c0c */ /* 0x000fc8000bf06270 */
[----:B------:R0:W-:Y:S09]  /*21e0*/  STS [R23], R36 ;  /* 0x0000002417007388 */ /* 0x0001f20000000800 */
[----:B------:R-:W-:Y:S05]  /*21f0*/  @!P0 BRA `(.L_x_30272) ;  /* 0xfffffffc008c8947 */ /* 0x000fea000383ffff */
.L_x_30263:
[----:B------:R-:W-:Y:S05]  /*2200*/  BSYNC B0 ;  /* 0x0000000000007941 */ /* 0x000fea0003800000 */
.L_x_30262:
[----:B------:R-:W-:Y:S05]  /*2210*/  @!P6 BRA `(.L_x_30273) ;  /* 0xfffffff80074e947 */ /* 0x000fea000383ffff */
[----:B------:R-:W-:Y:S05]  /*2220*/  BRA `(.L_x_30238) ;  /* 0x00000008000c7947 */ /* 0x000fea0003800000 */
.L_x_30257:
[----:B01----:R-:W-:-:S07]  /*2230*/  IMAD.MOV.U32 R25, RZ, RZ, RZ ;  /* 0x000000ffff197224 */ /* 0x003fce00078e00ff */
.L_x_30289:
        /* <DEDUP_REMOVED lines=18> */
.L_x_30274:
        /* <DEDUP_REMOVED lines=8> */
.L_x_30275:
        /* <DEDUP_REMOVED lines=8> */
.L_x_30276:
        /* <DEDUP_REMOVED lines=8> */
.L_x_30277:
        /* <DEDUP_REMOVED lines=27> */
.L_x_30288:
[----:B------:R-:W-:Y:S02]  /*2690*/  IMAD R22, R27, 0x14, R34 ;  /* 0x000000141b167824 */ /* 0x000fe400078e0222 */
[----:B------:R-:W-:-:S03]  /*26a0*/  IMAD.MOV.U32 R36, RZ, RZ, RZ ;  /* 0x000000ffff247224 */ /* 0x000fc600078e00ff */
[----:B------:R0:W2:Y:S01]  /*26b0*/  LDS R24, [R22] ;  /* 0x0000000016187984 */ /* 0x0000a20000000800 */
[----:B------:R-:W-:Y:S05]  /*26c0*/  @!P2 BRA `(.L_x_30279) ;  /* 0x000000000010a947 */ /* 0x000fea0003800000 */
[----:B------:R-:W-:-:S03]  /*26d0*/  UMOV UR12, 0xffffffff ;  /* 0xffffffff000c7882 */ /* 0x000fc60000000000 */
[----:B------:R-:W-:Y:S05]  /*26e0*/  BRA.DIV UR12, `(.L_x_30280) ;  /* 0x000000160c9c7947 */ /* 0x000fea000b800000 */
[----:B--2---:R2:W3:Y:S02]  /*26f0*/  SHFL.IDX PT, R35, R24, R28, R13 ;  /* 0x0000001c18237389 */ /* 0x0044e400000e000d */
.L_x_30321:
[----:B-1-3--:R-:W-:-:S07]  /*2700*/  IMAD R36, R30, R35, RZ ;  /* 0x000000231e247224 */ /* 0x00afce00078e02ff */
.L_x_30279:
[----:B------:R-:W-:Y:S05]  /*2710*/  @!P3 BRA `(.L_x_30281) ;  /* 0x000000000010b947 */ /* 0x000fea0003800000 */
[----:B------:R-:W-:-:S03]  /*2720*/  UMOV UR12, 0xffffffff ;  /* 0xffffffff000c7882 */ /* 0x000fc60000000000 */
[----:B------:R-:W-:Y:S05]  /*2730*/  BRA.DIV UR12, `(.L_x_30282) ;  /* 0x000000160ca47947 */ /* 0x000fea000b800000 */
[----:B0-2---:R0:W2:Y:S02]  /*2740*/  SHFL.IDX PT, R22, R24, R6, R13 ;  /* 0x0000000618167389 */ /* 0x0050a400000e000d */
.L_x_30324:
[----:B--2-4-:R-:W-:-:S07]  /*2750*/  IMAD R36, R31, R22, R36 ;  /* 0x000000161f247224 */ /* 0x014fce00078e0224 */
.L_x_30281:
[----:B------:R-:W-:Y:S05]  /*2760*/  @!P4 BRA `(.L_x_30283) ;  /* 0x000000000010c947 */ /* 0x000fea0003800000 */
[----:B------:R-:W-:-:S03]  /*2770*/  UMOV UR12, 0xffffffff ;  /* 0xffffffff000c7882 */ /* 0x000fc60000000000 */
[----:B------:R-:W-:Y:S05]  /*2780*/  BRA.DIV UR12, `(.L_x_30284) ;  /* 0x000000160cb07947 */ /* 0x000fea000b800000 */
[----:B0-2---:R0:W2:Y:S02]  /*2790*/  SHFL.IDX PT, R22, R24, R7, R13 ;  /* 0x0000000718167389 */ /* 0x0050a400000e000d */
.L_x_30327:
[----:B--2---:R-:W-:-:S07]  /*27a0*/  IMAD R36, R32, R22, R36 ;  /* 0x0000001620247224 */ /* 0x004fce00078e0224 */
.L_x_30283:
[----:B------:R-:W-:Y:S05]  /*27b0*/  @!P5 BRA `(.L_x_30285) ;  /* 0x000000000010d947 */ /* 0x000fea0003800000 */
[----:B------:R-:W-:-:S03]  /*27c0*/  UMOV UR12, 0xffffffff ;  /* 0xffffffff000c7882 */ /* 0x000fc60000000000 */
[----:B------:R-:W-:Y:S05]  /*27d0*/  BRA.DIV UR12, `(.L_x_30286) ;  /* 0x000000160cbc7947 */ /* 0x000fea000b800000 */
[----:B0-2---:R0:W2:Y:S02]  /*27e0*/  SHFL.IDX PT, R22, R24, R8, R13 ;  /* 0x0000000818167389 */ /* 0x0050a400000e000d */
.L_x_30330:
[----:B--2---:R-:W-:-:S07]  /*27f0*/  IMAD R36, R33, R22, R36 ;  /* 0x0000001621247224 */ /* 0x004fce00078e0224 */
.L_x_30285:
[----:B0-----:R-:W-:-:S07]  /*2800*/  IMAD.U32 R22, RZ, RZ, UR18 ;  /* 0x00000012ff167e24 */ /* 0x001fce000f8e00ff */
.L_x_30287:
        /* <DEDUP_REMOVED lines=36> */
.L_x_30278:
[----:B------:R-:W-:Y:S05]  /*2a50*/  @!P6 BRA `(.L_x_30289) ;  /* 0xfffffff400f8e947 */ /* 0x000fea000383ffff */
.L_x_30238:
        /* <DEDUP_REMOVED lines=117> */
.L_x_30293:
[----:B------:R-:W-:Y:S05]  /*31b0*/  BSYNC.RECONVERGENT B1 ;  /* 0x0000000000017941 */ /* 0x000fea0003800200 */
.L_x_30292:
        /* <DEDUP_REMOVED lines=13> */
.L_x_30294:
        /* <DEDUP_REMOVED lines=104> */
.L_x_30291:
[----:B------:R-:W-:Y:S05]  /*3910*/  BSYNC.RECONVERGENT B0 ;  /* 0x0000000000007941 */ /* 0x000fea0003800200 */
.L_x_30290:
[----:B------:R-:W-:-:S04]  /*3920*/  UIADD3 UR11, UPT, UPT, UR21, UR11, URZ ;  /* 0x0000000b150b7290 */ /* 0x000fc8000fffe0ff */
[----:B------:R-:W-:-:S09]  /*3930*/  UISETP.GE.U32.AND UP0, UPT, UR11, UR24, UPT ;  /* 0x000000180b00728c */ /* 0x000fd2000bf06070 */
[----:B------:R-:W-:Y:S05]  /*3940*/  BRA.U !UP0, `(.L_x_30295) ;  /* 0xffffffd508547547 */ /* 0x000fea000b83ffff */
[----:B------:R-:W-:Y:S05]  /*3950*/  EXIT ;  /* 0x000000000000794d */ /* 0x000fea0003800000 */
.L_x_30248:
[----:B------:R-:W-:Y:S01]  /*3960*/  BSSY B2, `(.L_x_30296) ;  /* 0x0000006000027945 */ /* 0x000fe20003800000 */
[----:B------:R-:W-:Y:S02]  /*3970*/  IMAD.MOV.U32 R23, RZ, RZ, R28 ;  /* 0x000000ffff177224 */ /* 0x000fe400078e001c */
[----:B0-----:R-:W-:-:S07]  /*3980*/  IMAD.MOV.U32 R22, RZ, RZ, -0x1 ;  /* 0xffffffffff167424 */ /* 0x001fce00078e00ff */
[----:B-1234-:R-:W-:Y:S05]  /*3990*/  WARPSYNC.COLLECTIVE R22, `(.L_x_30297) ;  /* 0x0000000016087348 */ /* 0x01efea0003c00000 */
[----:B--2---:R0:W2:Y:S02]  /*39a0*/  SHFL.IDX P0, R22, R24, R23, R13 ;  /* 0x0000001718167389 */ /* 0x0040a4000000000d */
[----:B01234-:R-:W-:Y:S05]  /*39b0*/  ENDCOLLECTIVE ;  /* 0x000000000000791b */ /* 0x01ffea0003800000 */
.L_x_30297:
[----:B------:R-:W-:Y:S05]  /*39c0*/  BSYNC B2 ;  /* 0x0000000000027941 */ /* 0x000fea0003800000 */
.L_x_30296:
[----:B------:R-:W-:Y:S05]  /*39d0*/  BRA `(.L_x_30298) ;  /* 0xffffffe000047947 */ /* 0x000fea000383ffff */
.L_x_30250:
[----:B------:R-:W-:Y:S01]  /*39e0*/  BSSY B2, `(.L_x_30299) ;  /* 0x0000006000027945 */ /* 0x000fe20003800000 */
[----:B------:R-:W-:Y:S01]  /*39f0*/  MOV R23, R6 ;  /* 0x0000000600177202 */ /* 0x000fe20000000f00 */
[----:B0-----:R-:W-:-:S07]  /*3a00*/  IMAD.MOV.U32 R22, RZ, RZ, -0x1 ;  /* 0xffffffffff167424 */ /* 0x001fce00078e00ff */
[----:B-1234-:R-:W-:Y:S05]  /*3a10*/  WARPSYNC.COLLECTIVE R22, `(.L_x_30300) ;  /* 0x0000000016087348 */ /* 0x01efea0003c00000 */
[----:B--2---:R0:W2:Y:S02]  /*3a20*/  SHFL.IDX P0, R22, R24, R23, R13 ;  /* 0x0000001718167389 */ /* 0x0040a4000000000d */
[----:B01234-:R-:W-:Y:S05]  /*3a30*/  ENDCOLLECTIVE ;  /* 0x000000000000791b */ /* 0x01ffea0003800000 */
.L_x_30300:
[----:B------:R-:W-:Y:S05]  /*3a40*/  BSYNC B2 ;  /* 0x0000000000027941 */ /* 0x000fea0003800000 */
.L_x_30299:
[----:B------:R-:W-:Y:S05]  /*3a50*/  BRA `(.L_x_30301) ;  /* 0xffffffdc00f87947 */ /* 0x000fea000383ffff */
.L_x_30252:
[----:B------:R-:W-:Y:S01]  /*3a60*/  BSSY B2, `(.L_x_30302) ;  /* 0x0000006000027945 */ /* 0x000fe20003800000 */
[----:B------:R-:W-:Y:S01]  /*3a70*/  IMAD.MOV.U32 R23, RZ, RZ, R7 ;  /* 0x000000ffff177224 */ /* 0x000fe200078e0007 */
[----:B0-----:R-:W-:-:S07]  /*3a80*/  MOV R22, 0xffffffff ;  /* 0xffffffff00167802 */ /* 0x001fce0000000f00 */
[----:B-1234-:R-:W-:Y:S05]  /*3a90*/  WARPSYNC.COLLECTIVE R22, `(.L_x_30303) ;  /* 0x0000000016087348 */ /* 0x01efea0003c00000 */
[----:B--2---:R0:W2:Y:S02]  /*3aa0*/  SHFL.IDX P0, R22, R24, R23, R13 ;  /* 0x0000001718167389 */ /* 0x0040a4000000000d */
[----:B01234-:R-:W-:Y:S05]  /*3ab0*/  ENDCOLLECTIVE ;  /* 0x000000000000791b */ /* 0x01ffea0003800000 */
.L_x_30303:
[----:B------:R-:W-:Y:S05]  /*3ac0*/  BSYNC B2 ;  /* 0x0000000000027941 */ /* 0x000fea0003800000 */
.L_x_30302:
[----:B------:R-:W-:Y:S05]  /*3ad0*/  BRA `(.L_x_30304) ;  /* 0xffffffdc00ec7947 */ /* 0x000fea000383ffff */
.L_x_30254:
[----:B------:R-:W-:Y:S01]  /*3ae0*/  BSSY B2, `(.L_x_30305) ;  /* 0x0000006000027945 */ /* 0x000fe20003800000 */
[----:B------:R-:W-:Y:S02]  /*3af0*/  IMAD.MOV.U32 R23, RZ, RZ, R8 ;  /* 0x000000ffff177224 */ /* 0x000fe400078e0008 */
[----:B0-----:R-:W-:-:S07]  /*3b00*/  IMAD.MOV.U32 R22, RZ, RZ, -0x1 ;  /* 0xffffffffff167424 */ /* 0x001fce00078e00ff */
[----:B-1234-:R-:W-:Y:S05]  /*3b10*/  WARPSYNC.COLLECTIVE R22, `(.L_x_30306) ;  /* 0x0000000016087348 */ /* 0x01efea0003c00000 */
[----:B--2---:R0:W2:Y:S02]  /*3b20*/  SHFL.IDX P0, R22, R24, R23, R13 ;  /* 0x0000001718167389 */ /* 0x0040a4000000000d */
[----:B01234-:R-:W-:Y:S05]  /*3b30*/  ENDCOLLECTIVE ;  /* 0x000000000000791b */ /* 0x01ffea0003800000 */
.L_x_30306:
[----:B------:R-:W-:Y:S05]  /*3b40*/  BSYNC B2 ;  /* 0x0000000000027941 */ /* 0x000fea0003800000 */
.L_x_30305:
[----:B------:R-:W-:Y:S05]  /*3b50*/  BRA `(.L_x_30307) ;  /* 0xffffffdc00e07947 */ /* 0x000fea000383ffff */
.L_x_30265:
[----:B------:R-:W-:Y:S01]  /*3b60*/  BSSY B1, `(.L_x_30308) ;  /* 0x0000006000017945 */ /* 0x000fe20003800000 */
[----:B------:R-:W-:Y:S01]  /*3b70*/  MOV R23, R28 ;  /* 0x0000001c00177202 */ /* 0x000fe20000000f00 */
[----:B0-----:R-:W-:-:S07]  /*3b80*/  IMAD.MOV.U32 R22, RZ, RZ, -0x1 ;  /* 0xffffffffff167424 */ /* 0x001fce00078e00ff */
[----:B-123--:R-:W-:Y:S05]  /*3b90*/  WARPSYNC.COLLECTIVE R22, `(.L_x_30309) ;  /* 0x0000000016087348 */ /* 0x00efea0003c00000 */
[----:B--2---:R0:W2:Y:S02]  /*3ba0*/  SHFL.IDX P0, R22, R24, R23, R13 ;  /* 0x0000001718167389 */ /* 0x0040a4000000000d */
[----:B0123--:R-:W-:Y:S05]  /*3bb0*/  ENDCOLLECTIVE ;  /* 0x000000000000791b */ /* 0x00ffea0003800000 */
.L_x_30309:
[----:B------:R-:W-:Y:S05]  /*3bc0*/  BSYNC B1 ;  /* 0x0000000000017941 */ /* 0x000fea0003800000 */
.L_x_30308:
[----:B------:R-:W-:Y:S05]  /*3bd0*/  BRA `(.L_x_30310) ;  /* 0xffffffe400307947 */ /* 0x000fea000383ffff */
.L_x_30267:
[----:B------:R-:W-:Y:S01]  /*3be0*/  BSSY B1, `(.L_x_30311) ;  /* 0x0000006000017945 */ /* 0x000fe20003800000 */
[----:B------:R-:W-:Y:S01]  /*3bf0*/  IMAD.MOV.U32 R23, RZ, RZ, R6 ;  /* 0x000000ffff177224 */ /* 0x000fe200078e0006 */
[----:B0-----:R-:W-:-:S07]  /*3c00*/  MOV R22, 0xffffffff ;  /* 0xffffffff00167802 */ /* 0x001fce0000000f00 */
[----:B-123--:R-:W-:Y:S05]  /*3c10*/  WARPSYNC.COLLECTIVE R22, `(.L_x_30312) ;  /* 0x0000000016087348 */ /* 0x00efea0003c00000 */
[----:B--2---:R0:W2:Y:S02]  /*3c20*/  SHFL.IDX P0, R22, R24, R23, R13 ;  /* 0x0000001718167389 */ /* 0x0040a4000000000d */
[----:B0123--:R-:W-:Y:S05]  /*3c30*/  ENDCOLLECTIVE ;  /* 0x000000000000791b */ /* 0x00ffea0003800000 */
.L_x_30312:
[----:B------:R-:W-:Y:S05]  /*3c40*/  BSYNC B1 ;  /* 0x0000000000017941 */ /* 0x000fea0003800000 */
.L_x_30311:
[----:B------:R-:W-:Y:S05]  /*3c50*/  BRA `(.L_x_30313) ;  /* 0xffffffe400247947 */ /* 0x000fea000383ffff */
.L_x_30269:
[----:B------:R-:W-:Y:S01]  /*3c60*/  BSSY B1, `(.L_x_30314) ;  /* 0x0000006000017945 */ /* 0x000fe20003800000 */
[----:B------:R-:W-:Y:S02]  /*3c70*/  IMAD.MOV.U32 R23, RZ, RZ, R7 ;  /* 0x000000ffff177224 */ /* 0x000fe400078e0007 */
[----:B0-----:R-:W-:-:S07]  /*3c80*/  IMAD.MOV.U32 R22, RZ, RZ, -0x1 ;  /* 0xffffffffff167424 */ /* 0x001fce00078e00ff */
[----:B-123--:R-:W-:Y:S05]  /*3c90*/  WARPSYNC.COLLECTIVE R22, `(.L_x_30315) ;  /* 0x0000000016087348 */ /* 0x00efea0003c00000 */
[----:B--2---:R0:W2:Y:S02]  /*3ca0*/  SHFL.IDX P0, R22, R24, R23, R13 ;  /* 0x0000001718167389 */ /* 0x0040a4000000000d */
[----:B0123--:R-:W-:Y:S05]  /*3cb0*/  ENDCOLLECTIVE ;  /* 0x000000000000791b */ /* 0x00ffea0003800000 */
.L_x_30315:
[----:B------:R-:W-:Y:S05]  /*3cc0*/  BSYNC B1 ;  /* 0x0000000000017941 */ /* 0x000fea0003800000 */
.L_x_30314:
[----:B------:R-:W-:Y:S05]  /*3cd0*/  BRA `(.L_x_30316) ;  /* 0xffffffe400187947 */ /* 0x000fea000383ffff */
.L_x_30271:
[----:B------:R-:W-:Y:S01]  /*3ce0*/  BSSY B1, `(.L_x_30317) ;  /* 0x0000006000017945 */ /* 0x000fe20003800000 */
[----:B------:R-:W-:Y:S01]  /*3cf0*/  MOV R23, R8 ;  /* 0x0000000800177202 */ /* 0x000fe20000000f00 */
[----:B0-----:R-:W-:-:S07]  /*3d00*/  IMAD.MOV.U32 R22, RZ, RZ, -0x1 ;  /* 0xffffffffff167424 */ /* 0x001fce00078e00ff */
[----:B-123--:R-:W-:Y:S05]  /*3d10*/  WARPSYNC.COLLECTIVE R22, `(.L_x_30318) ;  /* 0x0000000016087348 */ /* 0x00efea0003c00000 */
[----:B--2---:R0:W2:Y:S02]  /*3d20*/  SHFL.IDX P0, R22, R24, R23, R13 ;  /* 0x0000001718167389 */ /* 0x0040a4000000000d */
[----:B0123--:R-:W-:Y:S05]  /*3d30*/  ENDCOLLECTIVE ;  /* 0x000000000000791b */ /* 0x00ffea0003800000 */
.L_x_30318:
[----:B------:R-:W-:Y:S05]  /*3d40*/  BSYNC B1 ;  /* 0x0000000000017941 */ /* 0x000fea0003800000 */
.L_x_30317:
[----:B------:R-:W-:Y:S05]  /*3d50*/  BRA `(.L_x_30319) ;  /* 0xffffffe4000c7947 */ /* 0x000fea000383ffff */
.L_x_30280:
[----:B0-----:R-:W-:Y:S01]  /*3d60*/  MOV R22, 0xffffffff ;  /* 0xffffffff00167802 */ /* 0x001fe20000000f00 */
[----:B------:R-:W-:-:S07]  /*3d70*/  IMAD.MOV.U32 R23, RZ, RZ, R28 ;  /* 0x000000ffff177224 */ /* 0x000fce00078e001c */
[----:B-12-4-:R-:W-:Y:S05]  /*3d80*/  WARPSYNC.COLLECTIVE R22, `(.L_x_30320) ;  /* 0x0000000016087348 */ /* 0x016fea0003c00000 */
[----:B--2---:R0:W2:Y:S02]  /*3d90*/  SHFL.IDX P0, R22, R24, R23, R13 ;  /* 0x0000001718167389 */ /* 0x0040a4000000000d */
[----:B012-4-:R-:W-:Y:S05]  /*3da0*/  ENDCOLLECTIVE ;  /* 0x000000000000791b */ /* 0x017fea0003800000 */
.L_x_30320:
[----:B------:R-:W-:Y:S01]  /*3db0*/  IMAD.MOV.U32 R35, RZ, RZ, R22 ;  /* 0x000000ffff237224 */ /* 0x000fe200078e0016 */
[----:B------:R-:W-:Y:S06]  /*3dc0*/  BRA `(.L_x_30321) ;  /* 0xffffffe8004c7947 */ /* 0x000fec000383ffff */
.L_x_30282:
[----:B------:R-:W-:Y:S01]  /*3dd0*/  BSSY B0, `(.L_x_30322) ;  /* 0x0000006000007945 */ /* 0x000fe20003800000 */
[----:B------:R-:W-:Y:S01]  /*3de0*/  IMAD.MOV.U32 R23, RZ, RZ, R6 ;  /* 0x000000ffff177224 */ /* 0x000fe200078e0006 */
[----:B0-----:R-:W-:-:S07]  /*3df0*/  MOV R22, 0xffffffff ;  /* 0xffffffff00167802 */ /* 0x001fce0000000f00 */
[----:B-12-4-:R-:W-:Y:S05]  /*3e00*/  WARPSYNC.COLLECTIVE R22, `(.L_x_30323) ;  /* 0x0000000016087348 */ /* 0x016fea0003c00000 */
[----:B--2---:R0:W2:Y:S02]  /*3e10*/  SHFL.IDX P0, R22, R24, R23, R13 ;  /* 0x0000001718167389 */ /* 0x0040a4000000000d */
[----:B012-4-:R-:W-:Y:S05]  /*3e20*/  ENDCOLLECTIVE ;  /* 0x000000000000791b */ /* 0x017fea0003800000 */
.L_x_30323:
[----:B------:R-:W-:Y:S05]  /*3e30*/  BSYNC B0 ;  /* 0x0000000000007941 */ /* 0x000fea0003800000 */
.L_x_30322:
[----:B------:R-:W-:Y:S05]  /*3e40*/  BRA `(.L_x_30324) ;  /* 0xffffffe800407947 */ /* 0x000fea000383ffff */
.L_x_30284:
[----:B------:R-:W-:Y:S01]  /*3e50*/  BSSY B0, `(.L_x_30325) ;  /* 0x0000006000007945 */ /* 0x000fe20003800000 */
[----:B------:R-:W-:Y:S02]  /*3e60*/  IMAD.MOV.U32 R23, RZ, RZ, R7 ;  /* 0x000000ffff177224 */ /* 0x000fe400078e0007 */
[----:B0-----:R-:W-:-:S07]  /*3e70*/  IMAD.MOV.U32 R22, RZ, RZ, -0x1 ;  /* 0xffffffffff167424 */ /* 0x001fce00078e00ff */
[----:B-12-4-:R-:W-:Y:S05]  /*3e80*/  WARPSYNC.COLLECTIVE R22, `(.L_x_30326) ;  /* 0x0000000016087348 */ /* 0x016fea0003c00000 */
[----:B--2---:R0:W2:Y:S02]  /*3e90*/  SHFL.IDX P0, R22, R24, R23, R13 ;  /* 0x0000001718167389 */ /* 0x0040a4000000000d */
[----:B012-4-:R-:W-:Y:S05]  /*3ea0*/  ENDCOLLECTIVE ;  /* 0x000000000000791b */ /* 0x017fea0003800000 */
.L_x_30326:
[----:B------:R-:W-:Y:S05]  /*3eb0*/  BSYNC B0 ;  /* 0x0000000000007941 */ /* 0x000fea0003800000 */
.L_x_30325:
[----:B------:R-:W-:Y:S05]  /*3ec0*/  BRA `(.L_x_30327) ;  /* 0xffffffe800347947 */ /* 0x000fea000383ffff */
.L_x_30286:
[----:B------:R-:W-:Y:S01]  /*3ed0*/  BSSY B0, `(.L_x_30328) ;  /* 0x0000006000007945 */ /* 0x000fe20003800000 */
[----:B------:R-:W-:Y:S01]  /*3ee0*/  MOV R23, R8 ;  /* 0x0000000800177202 */ /* 0x000fe20000000f00 */
[----:B0-----:R-:W-:-:S07]  /*3ef0*/  IMAD.MOV.U32 R22, RZ, RZ, -0x1 ;  /* 0xffffffffff167424 */ /* 0x001fce00078e00ff */
[----:B-12-4-:R-:W-:Y:S05]  /*3f00*/  WARPSYNC.COLLECTIVE R22, `(.L_x_30329) ;  /* 0x0000000016087348 */ /* 0x016fea0003c00000 */
[----:B--2---:R0:W2:Y:S02]  /*3f10*/  SHFL.IDX P0, R22, R24, R23, R13 ;  /* 0x0000001718167389 */ /* 0x0040a4000000000d */
[----:B012-4-:R-:W-:Y:S05]  /*3f20*/  ENDCOLLECTIVE ;  /* 0x000000000000791b */ /* 0x017fea0003800000 */
.L_x_30329:
[----:B------:R-:W-:Y:S05]  /*3f30*/  BSYNC B0 ;  /* 0x0000000000007941 */ /* 0x000fea0003800000 */
.L_x_30328:
[----:B------:R-:W-:Y:S05]  /*3f40*/  BRA `(.L_x_30330) ;  /* 0xffffffe800287947 */ /* 0x000fea000383ffff */
.L_x_30331:
        /* <DEDUP_REMOVED lines=11> */
.L_x_58512:


//--------------------- .text._Z9cuda_gemmIiLi256ELi2ELi1ELi128ELi2ELi2ELi32ELi1ELi1EEviiiPT_S1_S1_ii --------------------------
	.section	.text._Z9cuda_gemmIiLi256ELi2ELi1ELi128ELi2ELi2ELi32ELi1ELi1EEviiiPT_S1_S1_ii,"ax",@progbits
	.align	128
        .global         _Z9cuda_gemmIiLi256ELi2ELi1ELi128ELi2ELi2ELi32ELi1ELi1EEviiiPT_S1_S1_ii
        .type           _Z9cuda_gemmIiLi256ELi2ELi1ELi128ELi2ELi2ELi32ELi1ELi1EEviiiPT_S1_S1_ii,@function
        .size           _Z9cuda_gemmIiLi256ELi2ELi1ELi128ELi2ELi2ELi32ELi1ELi1EEviiiPT_S1_S1_ii,(.L_x_58513 - _Z9cuda_gemmIiLi256ELi2ELi1ELi128ELi2ELi2ELi32ELi1ELi1EEviiiPT_S1_S1_ii)
        .other          _Z9cuda_gemmIiLi256ELi2ELi1ELi128ELi2ELi2ELi32ELi1ELi1EEviiiPT_S1_S1_ii,@"STO_CUDA_ENTRY STV_DEFAULT"
_Z9cuda_gemmIiLi256ELi2ELi1ELi128ELi2ELi2ELi32ELi1ELi1EEviiiPT_S1_S1_ii:
.text._Z9cuda_gemmIiLi256ELi2ELi1ELi128ELi2ELi2ELi32ELi1ELi1EEviiiPT_S1_S1_ii:
        /* <DEDUP_REMOVED lines=12> */
.L_x_30334:
        /* <DEDUP_REMOVED lines=11> */
.L_x_30333:
[----:B------:R-:W-:Y:S05]  /*0170*/  BSYNC.RECONVERGENT B0 ;  /* 0x0000000000007941 */ /* 0x000fea0003800200 */
.L_x_30332:
        /* <DEDUP_REMOVED lines=49> */
.L_x_30353:
        /* <DEDUP_REMOVED lines=36> */
.L_x_30338:
[----:B------:R-:W-:Y:S05]  /*06d0*/  BSYNC.RECONVERGENT B1 ;  /* 0x0000000000017941 */ /* 0x000fea0003800200 */
.L_x_30337:
        /* <DEDUP_REMOVED lines=8> */
.L_x_30341:
        /* <DEDUP_REMOVED lines=27> */
.L_x_30340:
[----:B------:R-:W-:Y:S05]  /*0910*/  BSYNC.RECONVERGENT B1 ;  /* 0x0000000000017941 */ /* 0x000fea0003800200 */
.L_x_30339:
        /* <DEDUP_REMOVED lines=16> */
.L_x_30343:
[----:B------:R-:W-:Y:S05]  /*0a20*/  BSYNC.RECONVERGENT B1 ;  /* 0x0000000000017941 */ /* 0x000fea0003800200 */
.L_x_30342:
[----:B------:R-:W-:Y:S05]  /*0a30*/  @!P2 BRA `(.L_x_30336) ;  /* 0x000000000038a947 */ /* 0x000fea0003800000 */
[----:B0-----:R-:W0:Y:S01]  /*0a40*/  S2R R14, SR_CgaCtaId ;  /* 0x00000000000e7919 */ /* 0x001e220000008800 */
[----:B-1----:R-:W-:-:S05]  /*0a50*/  MOV R13, 0x400 ;  /* 0x00000400000d7802 */ /* 0x002fca0000000f00 */
[----:B------:R-:W-:-:S05]  /*0a60*/  VIADD R13, R13, 0x280 ;  /* 0x000002800d0d7836 */ /* 0x000fca0000000000 */
[----:B0-----:R-:W-:-:S07]  /*0a70*/  LEA R17, R14, R13, 0x18 ;  /* 0x0000000d0e117211 */ /* 0x001fce00078ec0ff */
.L_x_30344:
        /* <DEDUP_REMOVED lines=10> */
.L_x_30336:
[----:B------:R-:W-:Y:S05]  /*0b20*/  BSYNC.RECONVERGENT B0 ;  /* 0x0000000000007941 */ /* 0x000fea0003800200 */
.L_x_30335:
        /* <DEDUP_REMOVED lines=18> */
.L_x_30347:
[----:B---3--:R-:W-:Y:S01]  /*0c50*/  IMAD R16, R15, 0xc, R10 ;  /* 0x0000000c0f107824 */ /* 0x008fe200078e020a */
[----:B------:R-:W-:-:S05]  /*0c60*/  UMOV UR7, 0xffffffff ;  /* 0xffffffff00077882 */ /* 0x000fca0000000000 */
[----:B------:R-:W2:Y:S01]  /*0c70*/  LDS R16, [R16] ;  /* 0x0000000010107984 */ /* 0x000ea20000000800 */
[----:B------:R-:W-:Y:S05]  /*0c80*/  BRA.DIV UR7, `(.L_x_30346) ;  /* 0x00000006073c7947 */ /* 0x000fea000b800000 */
[----:B--2---:R-:W1:Y:S04]  /*0c90*/  SHFL.IDX PT, R17, R16, R8, 0x1e1f ;  /* 0x001e1f0810117589 */ /* 0x004e6800000e0000 */
[----:B------:R2:W3:Y:S01]  /*0ca0*/  SHFL.IDX PT, R19, R16, R9, 0x1e1f ;  /* 0x001e1f0910137589 */ /* 0x0004e200000e0000 */
[----:B-1----:R-:W-:-:S07]  /*0cb0*/  IMAD R18, R12, R17, RZ ;  /* 0x000000110c127224 */ /* 0x002fce00078e02ff */
.L_x_30357:
        /* <DEDUP_REMOVED lines=10> */
.L_x_30345:
        /* <DEDUP_REMOVED lines=31> */
.L_x_30351:
[----:B------:R-:W-:Y:S05]  /*0f50*/  BSYNC.RECONVERGENT B1 ;  /* 0x0000000000017941 */ /* 0x000fea0003800200 */
.L_x_30350:
[----:B------:R-:W-:Y:S05]  /*0f60*/  @!P0 BRA `(.L_x_30349) ;  /* 0x00000000006c8947 */ /* 0x000fea0003800000 */
[----:B------:R-:W4:Y:S01]  /*0f70*/  S2R R21, SR_CgaCtaId ;  /* 0x0000000000157919 */ /* 0x000f220000008800 */
[----:B012---:R-:W0:Y:S01]  /*0f80*/  LDC.64 R12, c[0x0][0x3a0] ;  /* 0x0000e800ff0c7b82 */ /* 0x007e220000000a00 */
[----:B------:R-:W-:-:S05]  /*0f90*/  MOV R14, 0x400 ;  /* 0x00000400000e7802 */ /* 0x000fca0000000f00 */
[----:B------:R-:W-:-:S05]  /*0fa0*/  VIADD R14, R14, 0x280 ;  /* 0x000002800e0e7836 */ /* 0x000fca0000000000 */
[----:B----4-:R-:W-:-:S07]  /*0fb0*/  LEA R21, R21, R14, 0x18 ;  /* 0x0000000e15157211 */ /* 0x010fce00078ec0ff */
.L_x_30352:
        /* <DEDUP_REMOVED lines=22> */
.L_x_30349:
[----:B------:R-:W-:Y:S05]  /*1120*/  BSYNC.RECONVERGENT B0 ;  /* 0x0000000000007941 */ /* 0x000fea0003800200 */
.L_x_30348:
[C---:B------:R-:W-:Y:S01]  /*1130*/  IMAD.IADD R7, R2.reuse, 0x1, R7 ;  /* 0x0000000102077824 */ /* 0x040fe200078e0207 */
[----:B0-2---:R-:W-:-:S04]  /*1140*/  SHF.L.U32 R12, R2, 0x1, RZ ;  /* 0x00000001020c7819 */ /* 0x005fc800000006ff */
[----:B------:R-:W-:-:S13]  /*1150*/  ISETP.GE.U32.AND P0, PT, R7, R12, PT ;  /* 0x0000000c0700720c */ /* 0x000fda0003f06070 */
[----:B------:R-:W-:Y:S05]  /*1160*/  @!P0 BRA `(.L_x_30353) ;  /* 0xfffffff000c88947 */ /* 0x000fea000383ffff */
[----:B------:R-:W-:Y:S05]  /*1170*/  EXIT ;  /* 0x000000000000794d */ /* 0x000fea0003800000 */
.L_x_30346:
[----:B------:R-:W-:Y:S01]  /*1180*/  BSSY B0, `(.L_x_30354) ;  /* 0x0000007000007945 */ /* 0x000fe20003800000 */
[----:B------:R-:W-:Y:S01]  /*1190*/  IMAD.MOV.U32 R22, RZ, RZ, R8 ;  /* 0x000000ffff167224 */ /* 0x000fe200078e0008 */
[----:B------:R-:W-:Y:S01]  /*11a0*/  MOV R21, 0xffffffff ;  /* 0xffffffff00157802 */ /* 0x000fe20000000f00 */
[----:B------:R-:W-:-:S07]  /*11b0*/  IMAD.MOV.U32 R23, RZ, RZ, 0x1e1f ;  /* 0x00001e1fff177424 */ /* 0x000fce00078e00ff */
[----:B012---:R-:W-:Y:S05]  /*11c0*/  WARPSYNC.COLLECTIVE R21, `(.L_x_30355) ;  /* 0x0000000015087348 */ /* 0x007fea0003c00000 */
[----:B--2---:R2:W3:Y:S02]  /*11d0*/  SHFL.IDX P1, R19, R16, R22, R23 ;  /* 0x0000001610137389 */ /* 0x0044e40000020017 */
[----:B0123--:R-:W-:Y:S05]  /*11e0*/  ENDCOLLECTIVE ;  /* 0x000000000000791b */ /* 0x00ffea0003800000 */
.L_x_30355:
[----:B------:R-:W-:Y:S05]  /*11f0*/  BSYNC B0 ;  /* 0x0000000000007941 */ /* 0x000fea0003800000 */
.L_x_30354:
[----:B------:R-:W-:Y:S02]  /*1200*/  HFMA2 R23, -RZ, RZ, 0, 0.005977630615234375 ;  /* 0x00001e1fff177431 */ /* 0x000fe400000001ff */
[----:B------:R-:W-:Y:S02]  /*1210*/  IMAD.MOV.U32 R22, RZ, RZ, R9 ;  /* 0x000000ffff167224 */ /* 0x000fe400078e0009 */
[----:B------:R-:W-:Y:S02]  /*1220*/  IMAD.MOV.U32 R21, RZ, RZ, -0x1 ;  /* 0xffffffffff157424 */ /* 0x000fe400078e00ff */
[----:B------:R-:W-:-:S07]  /*1230*/  IMAD.MOV.U32 R17, RZ, RZ, R19 ;  /* 0x000000ffff117224 */ /* 0x000fce00078e0013 */
[----:B------:R-:W-:Y:S05]  /*1240*/  WARPSYNC.COLLECTIVE R21, `(.L_x_30356) ;  /* 0x0000000015087348 */ /* 0x000fea0003c00000 */
[----:B------:R0:W1:Y:S02]  /*1250*/  SHFL.IDX P1, R19, R16, R22, R23 ;  /* 0x0000001610137389 */ /* 0x0000640000020017 */
[----:B01----:R-:W-:Y:S05]  /*1260*/  ENDCOLLECTIVE ;  /* 0x000000000000791b */ /* 0x003fea0003800000 */
.L_x_30356:
[----:B------:R-:W-:Y:S01]  /*1270*/  IMAD R18, R12, R17, RZ ;  /* 0x000000110c127224 */ /* 0x000fe200078e02ff */
[----:B------:R-:W-:Y:S06]  /*1280*/  BRA `(.L_x_30357) ;  /* 0xfffffff8008c7947 */ /* 0x000fec000383ffff */
.L_x_30358:
        /* <DEDUP_REMOVED lines=15> */
.L_x_58513:


//--------------------- .text._Z9cuda_gemmIiLi256ELi2ELi1ELi128ELi2ELi2ELi32ELi1ELi0EEviiiPT_S1_S1_ii --------------------------
	.section	.text._Z9cuda_gemmIiLi256ELi2ELi1ELi128ELi2ELi2ELi32ELi1ELi0EEviiiPT_S1_S1_ii,"ax",@progbits
	.align	128
        .global         _Z9cuda_gemmIiLi256ELi2ELi1ELi128ELi2ELi2ELi32ELi1ELi0EEviiiPT_S1_S1_ii
        .type           _Z9cuda_gemmIiLi256ELi2ELi1ELi128ELi2ELi2ELi32ELi1ELi0EEviiiPT_S1_S1_ii,@function
        .size           _Z9cuda_gemmIiLi256ELi2ELi1ELi128ELi2ELi2ELi32ELi1ELi0EEviiiPT_S1_S1_ii,(.L_x_58514 - _Z9cuda_gemmIiLi256ELi2ELi1ELi128ELi2ELi2ELi32ELi1ELi0EEviiiPT_S1_S1_ii)
        .other          _Z9cuda_gemmIiLi256ELi2ELi1ELi128ELi2ELi2ELi32ELi1ELi0EEviiiPT_S1_S1_ii,@"STO_CUDA_ENTRY STV_DEFAULT"
_Z9cuda_gemmIiLi256ELi2ELi1ELi128ELi2ELi2ELi32ELi1ELi0EEviiiPT_S1_S1_ii:
.text._Z9cuda_gemmIiLi256ELi2ELi1ELi128ELi2ELi2ELi32ELi1ELi0EEviiiPT_S1_S1_ii:
        /* <DEDUP_REMOVED lines=36> */
.L_x_30361:
        /* <DEDUP_REMOVED lines=25> */
.L_x_30360:
[----:B------:R-:W-:Y:S05]  /*03d0*/  BSYNC.RECONVERGENT B0 ;  /* 0x0000000000007941 */ /* 0x000fea0003800200 */
.L_x_30359:
        /* <DEDUP_REMOVED lines=142> */
.L_x_30408:
        /* <DEDUP_REMOVED lines=36> */
.L_x_30365:
[----:B------:R-:W-:Y:S05]  /*0f00*/  BSYNC.RECONVERGENT B1 ;  /* 0x0000000000017941 */ /* 0x000fea0003800200 */
.L_x_30364:
        /* <DEDUP_REMOVED lines=9> */
.L_x_30368:
        /* <DEDUP_REMOVED lines=21> */
.L_x_30367:
[----:B------:R-:W-:Y:S05]  /*10f0*/  BSYNC.RECONVERGENT B1 ;  /* 0x0000000000017941 */ /* 0x000fea0003800200 */
.L_x_30366:
        /* <DEDUP_REMOVED lines=20> */
.L_x_30370:
[----:B------:R-:W-:Y:S05]  /*1240*/  BSYNC.RECONVERGENT B1 ;  /* 0x0000000000017941 */ /* 0x000fea0003800200 */
.L_x_30369:
[----:B------:R-:W-:Y:S05]  /*1250*/  @!P1 BRA `(.L_x_30363) ;  /* 0x0000000000389947 */ /* 0x000fea0003800000 */
[----:B0-2---:R-:W0:Y:S01]  /*1260*/  S2R R14, SR_CgaCtaId ;  /* 0x00000000000e7919 */ /* 0x005e220000008800 */
[----:B------:R-:W-:-:S05]  /*1270*/  MOV R13, 0x400 ;  /* 0x00000400000d7802 */ /* 0x000fca0000000f00 */
[----:B------:R-:W-:-:S05]  /*1280*/  VIADD R13, R13, 0x280 ;  /* 0x000002800d0d7836 */ /* 0x000fca0000000000 */
[----:B0-----:R-:W-:-:S07]  /*1290*/  LEA R17, R14, R13, 0x18 ;  /* 0x0000000d0e117211 */ /* 0x001fce00078ec0ff */
.L_x_30371:
        /* <DEDUP_REMOVED lines=10> */
.L_x_30363:
[----:B------:R-:W-:Y:S05]  /*1340*/  BSYNC.RECONVERGENT B0 ;  /* 0x0000000000007941 */ /* 0x000fea0003800200 */
.L_x_30362:
[----:B------:R-:W-:Y:S01]  /*1350*/  BAR.SYNC.DEFER_BLOCKING 0x0 ;  /* 0x0000000000007b1d */ /* 0x000fe20000010000 */
[----:B------:R-:W-:-:S09]  /*1360*/  UISETP.GE.AND UP0, UPT, UR7, 0x1, UPT ;  /* 0x000000010700788c */ /* 0x000fd2000bf06270 */
[----:B------:R-:W-:Y:S05]  /*1370*/  BRA.U !UP0, `(.L_x_30372) ;  /* 0x0000000d08fc7547 */ /* 0x000fea000b800000 */
[----:B------:R-:W-:-:S09]  /*1380*/  UISETP.NE.AND UP0, UPT, UR18, 0x1, UPT ;  /* 0x000000011200788c */ /* 0x000fd2000bf05270 */
[----:B------:R-:W-:Y:S05]  /*1390*/  BRA.U UP0, `(.L_x_30373) ;  /* 0x0000000500487547 */ /* 0x000fea000b800000 */
[----:B------:R-:W-:Y:S01]  /*13a0*/  BSSY B1, `(.L_x_30374) ;  /* 0x0000050000017945 */ /* 0x000fe20003800000 */
[----:B------:R-:W-:-:S07]  /*13b0*/  IMAD.MOV.U32 R16, RZ, RZ, RZ ;  /* 0x000000ffff107224 */ /* 0x000fce00078e00ff */
.L_x_30384:
        /* <DEDUP_REMOVED lines=16> */
.L_x_30375:
        /* <DEDUP_REMOVED lines=9> */
.L_x_30376:
        /* <DEDUP_REMOVED lines=30> */
.L_x_30383:
[----:B0-----:R-:W-:Y:S02]  /*1730*/  IMAD R12, R17, 0xc, R20 ;  /* 0x0000000c110c7824 */ /* 0x001fe400078e0214 */
[----:B------:R-:W-:-:S03]  /*1740*/  IMAD.MOV.U32 R19, RZ, RZ, RZ ;  /* 0x000000ffff137224 */ /* 0x000fc600078e00ff */
[----:B------:R0:W1:Y:S01]  /*1750*/  LDS R14, [R12] ;  /* 0x000000000c0e7984 */ /* 0x0000620000000800 */
[----:B------:R-:W-:Y:S05]  /*1760*/  @!P1 BRA `(.L_x_30379) ;  /* 0x0000000000109947 */ /* 0x000fea0003800000 */
[----:B------:R-:W-:-:S03]  /*1770*/  UMOV UR6, 0xffffffff ;  /* 0xffffffff00067882 */ /* 0x000fc60000000000 */
[----:B------:R-:W-:Y:S05]  /*1780*/  BRA.DIV UR6, `(.L_x_30380) ;  /* 0x0000001206207947 */ /* 0x000fea000b800000 */
[----:B01----:R0:W1:Y:S02]  /*1790*/  SHFL.IDX PT, R12, R14, R23, R10 ;  /* 0x000000170e0c7389 */ /* 0x00306400000e000a */
.L_x_30411:
[----:B-12---:R-:W-:-:S07]  /*17a0*/  IMAD R19, R24, R12, RZ ;  /* 0x0000000c18137224 */ /* 0x006fce00078e02ff */
.L_x_30379:
[----:B------:R-:W-:Y:S05]  /*17b0*/  @!P2 BRA `(.L_x_30381) ;  /* 0x000000000010a947 */ /* 0x000fea0003800000 */
[----:B------:R-:W-:-:S03]  /*17c0*/  UMOV UR6, 0xffffffff ;  /* 0xffffffff00067882 */ /* 0x000fc60000000000 */
[----:B------:R-:W-:Y:S05]  /*17d0*/  BRA.DIV UR6, `(.L_x_30382) ;  /* 0x00000012062c7947 */ /* 0x000fea000b800000 */
[----:B01----:R0:W1:Y:S02]  /*17e0*/  SHFL.IDX PT, R12, R14, R5, R10 ;  /* 0x000000050e0c7389 */ /* 0x00306400000e000a */
.L_x_30414:
[----:B-1--4-:R-:W-:-:S07]  /*17f0*/  IMAD R19, R22, R12, R19 ;  /* 0x0000000c16137224 */ /* 0x012fce00078e0213 */
.L_x_30381:
        /* <DEDUP_REMOVED lines=8> */
.L_x_30378:
[----:B------:R-:W-:Y:S05]  /*1880*/  BSYNC B0 ;  /* 0x0000000000007941 */ /* 0x000fea0003800000 */
.L_x_30377:
[----:B------:R-:W-:Y:S05]  /*1890*/  @!P3 BRA `(.L_x_30384) ;  /* 0xfffffff800c8b947 */ /* 0x000fea000383ffff */
[----:B------:R-:W-:Y:S05]  /*18a0*/  BSYNC B1 ;  /* 0x0000000000017941 */ /* 0x000fea0003800000 */
.L_x_30374:
[----:B------:R-:W-:Y:S05]  /*18b0*/  BRA `(.L_x_30372) ;  /* 0x0000000800ac7947 */ /* 0x000fea0003800000 */
.L_x_30373:
[----:B------:R-:W4:Y:S02]  /*18c0*/  LDCU UR6, c[0x0][0x3ac] ;  /* 0x00007580ff0677ac */ /* 0x000f240008000800 */
[----:B----4-:R-:W-:-:S09]  /*18d0*/  UISETP.GT.U32.AND UP0, UPT, UR6, 0x1f, UPT ;  /* 0x0000001f0600788c */ /* 0x010fd2000bf04070 */
[----:B------:R-:W-:Y:S05]  /*18e0*/  BRA.U UP0, `(.L_x_30385) ;  /* 0x0000000500007547 */ /* 0x000fea000b800000 */
[----:B------:R-:W-:-:S07]  /*18f0*/  IMAD.MOV.U32 R18, RZ, RZ, RZ ;  /* 0x000000ffff127224 */ /* 0x000fce00078e00ff */
.L_x_30392:
        /* <DEDUP_REMOVED lines=43> */
.L_x_30391:
[----:B------:R-:W-:Y:S01]  /*1bb0*/  IMAD R12, R19, 0xc, R17 ;  /* 0x0000000c130c7824 */ /* 0x000fe200078e0211 */
[----:B------:R-:W-:-:S04]  /*1bc0*/  UMOV UR6, 0xffffffff ;  /* 0xffffffff00067882 */ /* 0x000fc80000000000 */
[----:B01----:R0:W3:Y:S01]  /*1bd0*/  LDS R14, [R12] ;  /* 0x000000000c0e7984 */ /* 0x0030e20000000800 */
[----:B------:R-:W-:Y:S05]  /*1be0*/  BRA.DIV UR6, `(.L_x_30388) ;  /* 0x0000000e06487947 */ /* 0x000fea000b800000 */
[----:B0--3--:R0:W3:Y:S02]  /*1bf0*/  SHFL.IDX PT, R12, R14, R23, R10 ;  /* 0x000000170e0c7389 */ /* 0x0090e400000e000a */
.L_x_30417:
[----:B-1-3--:R-:W-:Y:S01]  /*1c00*/  IMAD R21, R24, R12, RZ ;  /* 0x0000000c18157224 */ /* 0x00afe200078e02ff */
[----:B------:R-:W-:Y:S06]  /*1c10*/  @!P3 BRA `(.L_x_30389) ;  /* 0x000000000010b947 */ /* 0x000fec0003800000 */
[----:B------:R-:W-:-:S03]  /*1c20*/  UMOV UR6, 0xffffffff ;  /* 0xffffffff00067882 */ /* 0x000fc60000000000 */
[----:B------:R-:W-:Y:S05]  /*1c30*/  BRA.DIV UR6, `(.L_x_30390) ;  /* 0x0000000e06547947 */ /* 0x000fea000b800000 */
[----:B------:R1:W3:Y:S02]  /*1c40*/  SHFL.IDX PT, R12, R14, R5, R10 ;  /* 0x000000050e0c7389 */ /* 0x0002e400000e000a */
.L_x_30420:
[----:B--23--:R-:W-:-:S07]  /*1c50*/  IMAD R21, R22, R12, R21 ;  /* 0x0000000c16157224 */ /* 0x00cfce00078e0215 */
.L_x_30389:
[C---:B------:R-:W-:Y:S02]  /*1c60*/  IMAD R12, R19.reuse, UR7, R16 ;  /* 0x00000007130c7c24 */ /* 0x040fe4000f8e0210 */
[----:B------:R-:W-:Y:S02]  /*1c70*/  VIADD R19, R19, UR9 ;  /* 0x0000000913137c36 */ /* 0x000fe40008000000 */
[----:B------:R-:W-:-:S03]  /*1c80*/  IMAD R12, R12, 0x4, R15 ;  /* 0x000000040c0c7824 */ /* 0x000fc600078e020f */
[----:B------:R-:W-:Y:S02]  /*1c90*/  ISETP.GE.AND P0, PT, R19, UR14, PT ;  /* 0x0000000e13007c0c */ /* 0x000fe4000bf06270 */
[----:B------:R3:W-:Y:S11]  /*1ca0*/  STS [R12], R21 ;  /* 0x000000150c007388 */ /* 0x0007f60000000800 */
[----:B---3--:R-:W-:Y:S05]  /*1cb0*/  @!P0 BRA `(.L_x_30391) ;  /* 0xfffffffc00bc8947 */ /* 0x008fea000383ffff */
.L_x_30387:
[----:B------:R-:W-:Y:S05]  /*1cc0*/  BSYNC B0 ;  /* 0x0000000000007941 */ /* 0x000fea0003800000 */
.L_x_30386:
[----:B------:R-:W-:Y:S05]  /*1cd0*/  @!P1 BRA `(.L_x_30392) ;  /* 0xfffffffc00089947 */ /* 0x000fea000383ffff */
[----:B------:R-:W-:Y:S05]  /*1ce0*/  BRA `(.L_x_30372) ;  /* 0x0000000400a07947 */ /* 0x000fea0003800000 */
.L_x_30385:
[----:B------:R-:W-:-:S07]  /*1cf0*/  HFMA2 R16, -RZ, RZ, 0, 0 ;  /* 0x00000000ff107431 */ /* 0x000fce00000001ff */
.L_x_30402:
        /* <DEDUP_REMOVED lines=16> */
.L_x_30393:
        /* <DEDUP_REMOVED lines=9> */
.L_x_30394:
        /* <DEDUP_REMOVED lines=27> */
.L_x_30401:
[----:B------:R-:W-:Y:S02]  /*2040*/  IMAD R12, R15, 0xc, R20 ;  /* 0x0000000c0f0c7824 */ /* 0x000fe400078e0214 */
[----:B------:R-:W-:-:S03]  /*2050*/  IMAD.MOV.U32 R17, RZ, RZ, RZ ;  /* 0x000000ffff117224 */ /* 0x000fc600078e00ff */
[----:B------:R0:W1:Y:S01]  /*2060*/  LDS R14, [R12] ;  /* 0x000000000c0e7984 */ /* 0x0000620000000800 */
[----:B------:R-:W-:Y:S05]  /*2070*/  @!P1 BRA `(.L_x_30396) ;  /* 0x0000000000109947 */ /* 0x000fea0003800000 */
[----:B------:R-:W-:-:S03]  /*2080*/  UMOV UR6, 0xffffffff ;  /* 0xffffffff00067882 */ /* 0x000fc60000000000 */
[----:B------:R-:W-:Y:S05]  /*2090*/  BRA.DIV UR6, `(.L_x_30397) ;  /* 0x0000000a065c7947 */ /* 0x000fea000b800000 */
[----:B-1----:R1:W3:Y:S02]  /*20a0*/  SHFL.IDX PT, R17, R14, R23, R10 ;  /* 0x000000170e117389 */ /* 0x0022e400000e000a */
.L_x_30422:
[----:B--23--:R-:W-:-:S07]  /*20b0*/  IMAD R17, R24, R17, RZ ;  /* 0x0000001118117224 */ /* 0x00cfce00078e02ff */
.L_x_30396:
[----:B------:R-:W-:Y:S05]  /*20c0*/  @!P2 BRA `(.L_x_30398) ;  /* 0x000000000010a947 */ /* 0x000fea0003800000 */
[----:B------:R-:W-:-:S03]  /*20d0*/  UMOV UR6, 0xffffffff ;  /* 0xffffffff00067882 */ /* 0x000fc60000000000 */
[----:B------:R-:W-:Y:S05]  /*20e0*/  BRA.DIV UR6, `(.L_x_30399) ;  /* 0x0000000a06647947 */ /* 0x000fea000b800000 */
[----:B01----:R0:W1:Y:S02]  /*20f0*/  SHFL.IDX PT, R12, R14, R5, R10 ;  /* 0x000000050e0c7389 */ /* 0x00306400000e000a */
.L_x_30425:
[----:B-1--4-:R-:W-:-:S07]  /*2100*/  IMAD R17, R22, R12, R17 ;  /* 0x0000000c16117224 */ /* 0x012fce00078e0211 */
.L_x_30398:
[----:B0-----:R-:W-:-:S07]  /*2110*/  IMAD.U32 R12, RZ, RZ, UR11 ;  /* 0x0000000bff0c7e24 */ /* 0x001fce000f8e00ff */
.L_x_30400:
        /* <DEDUP_REMOVED lines=36> */
.L_x_30395:
[----:B------:R-:W-:Y:S05]  /*2360*/  @!P3 BRA `(.L_x_30402) ;  /* 0xfffffff80064b947 */ /* 0x000fea000383ffff */
.L_x_30372:
        /* <DEDUP_REMOVED lines=38> */
.L_x_30406:
[----:B------:R-:W-:Y:S05]  /*25d0*/  BSYNC.RECONVERGENT B1 ;  /* 0x0000000000017941 */ /* 0x000fea0003800200 */
.L_x_30405:
[----:B------:R-:W-:Y:S05]  /*25e0*/  @!P2 BRA `(.L_x_30404) ;  /* 0x000000000070a947 */ /* 0x000fea0003800000 */
[----:B01----:R-:W0:Y:S01]  /*25f0*/  S2R R15, SR_CgaCtaId ;  /* 0x00000000000f7919 */ /* 0x003e220000008800 */
[----:B------:R-:W1:Y:S01]  /*2600*/  LDC.64 R12, c[0x0][0x3a0] ;  /* 0x0000e800ff0c7b82 */ /* 0x000e620000000a00 */
[----:B------:R-:W-:-:S04]  /*2610*/  MOV R14, 0x400 ;  /* 0x00000400000e7802 */ /* 0x000fc80000000f00 */
[----:B------:R-:W-:-:S04]  /*2620*/  IADD3 R14, PT, PT, R14, 0x280, RZ ;  /* 0x000002800e0e7810 */ /* 0x000fc80007ffe0ff */
[----:B0-----:R-:W-:-:S07]  /*2630*/  LEA R26, R15, R14, 0x18 ;  /* 0x0000000e0f1a7211 */ /* 0x001fce00078ec0ff */
.L_x_30407:
        /* <DEDUP_REMOVED lines=23> */
.L_x_30404:
[----:B------:R-:W-:Y:S05]  /*27b0*/  BSYNC.RECONVERGENT B0 ;  /* 0x0000000000007941 */ /* 0x000fea0003800200 */
.L_x_30403:
[----:B------:R-:W-:Y:S02]  /*27c0*/  UIADD3 UR4, UPT, UPT, UR17, UR4, URZ ;  /* 0x0000000411047290 */ /* 0x000fe4000fffe0ff */
[----:B------:R-:W-:-:S04]  /*27d0*/  USHF.L.U32 UR6, UR17, 0x1, URZ ;  /* 0x0000000111067899 */ /* 0x000fc800080006ff */
[----:B------:R-:W-:-:S09]  /*27e0*/  UISETP.GE.U32.AND UP0, UPT, UR4, UR6, UPT ;  /* 0x000000060400728c */ /* 0x000fd2000bf06070 */
[----:B------:R-:W-:Y:S05]  /*27f0*/  BRA.U !UP0, `(.L_x_30408) ;  /* 0xffffffe508307547 */ /* 0x000fea000b83ffff */
[----:B------:R-:W-:Y:S05]  /*2800*/  EXIT ;  /* 0x000000000000794d */ /* 0x000fea0003800000 */
.L_x_30380:
[----:B------:R-:W-:Y:S01]  /*2810*/  BSSY B2, `(.L_x_30409) ;  /* 0x0000006000027945 */ /* 0x000fe20003800000 */
[----:B------:R-:W-:Y:S02]  /*2820*/  IMAD.MOV.U32 R13, RZ, RZ, R23 ;  /* 0x000000ffff0d7224 */ /* 0x000fe400078e0017 */
[----:B0-----:R-:W-:-:S07]  /*2830*/  IMAD.MOV.U32 R12, RZ, RZ, -0x1 ;  /* 0xffffffffff0c7424 */ /* 0x001fce00078e00ff */
[----:B-12-4-:R-:W-:Y:S05]  /*2840*/  WARPSYNC.COLLECTIVE R12, `(.L_x_30410) ;  /* 0x000000000c087348 */ /* 0x016fea0003c00000 */
[----:B-1----:R0:W1:Y:S02]  /*2850*/  SHFL.IDX P0, R12, R14, R13, R10 ;  /* 0x0000000d0e0c7389 */ /* 0x002064000000000a */
[----:B012-4-:R-:W-:Y:S05]  /*2860*/  ENDCOLLECTIVE ;  /* 0x000000000000791b */ /* 0x017fea0003800000 */
.L_x_30410:
[----:B------:R-:W-:Y:S05]  /*2870*/  BSYNC B2 ;  /* 0x0000000000027941 */ /* 0x000fea0003800000 */
.L_x_30409:
[----:B------:R-:W-:Y:S05]  /*2880*/  BRA `(.L_x_30411) ;  /* 0xffffffec00c47947 */ /* 0x000fea000383ffff */
.L_x_30382:
[----:B------:R-:W-:Y:S01]  /*2890*/  BSSY B2, `(.L_x_30412) ;  /* 0x0000006000027945 */ /* 0x000fe20003800000 */
[----:B------:R-:W-:Y:S01]  /*28a0*/  MOV R13, R5 ;  /* 0x00000005000d7202 */ /* 0x000fe20000000f00 */
[----:B0-----:R-:W-:-:S07]  /*28b0*/  IMAD.MOV.U32 R12, RZ, RZ, -0x1 ;  /* 0xffffffffff0c7424 */ /* 0x001fce00078e00ff */
[----:B-12-4-:R-:W-:Y:S05]  /*28c0*/  WARPSYNC.COLLECTIVE R12, `(.L_x_30413) ;  /* 0x000000000c087348 */ /* 0x016fea0003c00000 */
[----:B-1----:R0:W1:Y:S02]  /*28d0*/  SHFL.IDX P0, R12, R14, R13, R10 ;  /* 0x0000000d0e0c7389 */ /* 0x002064000000000a */
[----:B012-4-:R-:W-:Y:S05]  /*28e0*/  ENDCOLLECTIVE ;  /* 0x000000000000791b */ /* 0x017fea0003800000 */
.L_x_30413:
[----:B------:R-:W-:Y:S05]  /*28f0*/  BSYNC B2 ;  /* 0x0000000000027941 */ /* 0x000fea0003800000 */
.L_x_30412:
[----:B------:R-:W-:Y:S05]  /*2900*/  BRA `(.L_x_30414) ;  /* 0xffffffec00b87947 */ /* 0x000fea000383ffff */
.L_x_30388:
[----:B------:R-:W-:Y:S01]  /*2910*/  BSSY B1, `(.L_x_30415) ;  /* 0x0000006000017945 */ /* 0x000fe20003800000 */
[----:B------:R-:W-:Y:S01]  /*2920*/  IMAD.MOV.U32 R13, RZ, RZ, R23 ;  /* 0x000000ffff0d7224 */ /* 0x000fe200078e0017 */
[----:B0-----:R-:W-:-:S07]  /*2930*/  MOV R12, 0xffffffff ;  /* 0xffffffff000c7802 */ /* 0x001fce0000000f00 */
[----:B-123--:R-:W-:Y:S05]  /*2940*/  WARPSYNC.COLLECTIVE R12, `(.L_x_30416) ;  /* 0x000000000c087348 */ /* 0x00efea0003c00000 */
[----:B---3--:R0:W3:Y:S02]  /*2950*/  SHFL.IDX P0, R12, R14, R13, R10 ;  /* 0x0000000d0e0c7389 */ /* 0x0080e4000000000a */
[----:B0123--:R-:W-:Y:S05]  /*2960*/  ENDCOLLECTIVE ;  /* 0x000000000000791b */ /* 0x00ffea0003800000 */
.L_x_30416:
[----:B------:R-:W-:Y:S05]  /*2970*/  BSYNC B1 ;  /* 0x0000000000017941 */ /* 0x000fea0003800000 */
.L_x_30415:
[----:B------:R-:W-:Y:S05]  /*2980*/  BRA `(.L_x_30417) ;  /* 0xfffffff0009c7947 */ /* 0x000fea000383ffff */
.L_x_30390:
[----:B------:R-:W-:Y:S01]  /*2990*/  BSSY B1, `(.L_x_30418) ;  /* 0x0000006000017945 */ /* 0x000fe20003800000 */
[----:B------:R-:W-:Y:S02]  /*29a0*/  IMAD.MOV.U32 R13, RZ, RZ, R5 ;  /* 0x000000ffff0d7224 */ /* 0x000fe400078e0005 */
[----:B------:R-:W-:-:S07]  /*29b0*/  IMAD.MOV.U32 R12, RZ, RZ, -0x1 ;  /* 0xffffffffff0c7424 */ /* 0x000fce00078e00ff */
[----:B0-2---:R-:W-:Y:S05]  /*29c0*/  WARPSYNC.COLLECTIVE R12, `(.L_x_30419) ;  /* 0x000000000c087348 */ /* 0x005fea0003c00000 */
[----:B------:R1:W3:Y:S02]  /*29d0*/  SHFL.IDX P0, R12, R14, R13, R10 ;  /* 0x0000000d0e0c7389 */ /* 0x0002e4000000000a */
[----:B0123--:R-:W-:Y:S05]  /*29e0*/  ENDCOLLECTIVE ;  /* 0x000000000000791b */ /* 0x00ffea0003800000 */
.L_x_30419:
[----:B------:R-:W-:Y:S05]  /*29f0*/  BSYNC B1 ;  /* 0x0000000000017941 */ /* 0x000fea0003800000 */
.L_x_30418:
[----:B------:R-:W-:Y:S05]  /*2a00*/  BRA `(.L_x_30420) ;  /* 0xfffffff000907947 */ /* 0x000fea000383ffff */
.L_x_30397:
[----:B0-----:R-:W-:Y:S01]  /*2a10*/  IMAD.MOV.U32 R12, RZ, RZ, -0x1 ;  /* 0xffffffffff0c7424 */ /* 0x001fe200078e00ff */
[----:B------:R-:W-:-:S07]  /*2a20*/  MOV R13, R23 ;  /* 0x00000017000d7202 */ /* 0x000fce0000000f00 */
[----:B-12-4-:R-:W-:Y:S05]  /*2a30*/  WARPSYNC.COLLECTIVE R12, `(.L_x_30421) ;  /* 0x000000000c087348 */ /* 0x016fea0003c00000 */
[----:B-1----:R0:W1:Y:S02]  /*2a40*/  SHFL.IDX P0, R12, R14, R13, R10 ;  /* 0x0000000d0e0c7389 */ /* 0x002064000000000a */
[----:B012-4-:R-:W-:Y:S05]  /*2a50*/  ENDCOLLECTIVE ;  /* 0x000000000000791b */ /* 0x017fea0003800000 */
.L_x_30421:
[----:B------:R-:W-:Y:S01]  /*2a60*/  IMAD.MOV.U32 R17, RZ, RZ, R12 ;  /* 0x000000ffff117224 */ /* 0x000fe200078e000c */
[----:B------:R-:W-:Y:S06]  /*2a70*/  BRA `(.L_x_30422) ;  /* 0xfffffff4008c7947 */ /* 0x000fec000383ffff */
.L_x_30399:
[----:B------:R-:W-:Y:S01]  /*2a80*/  BSSY B0, `(.L_x_30423) ;  /* 0x0000006000007945 */ /* 0x000fe20003800000 */
[----:B------:R-:W-:Y:S01]  /*2a90*/  MOV R13, R5 ;  /* 0x00000005000d7202 */ /* 0x000fe20000000f00 */
[----:B0-----:R-:W-:-:S07]  /*2aa0*/  IMAD.MOV.U32 R12, RZ, RZ, -0x1 ;  /* 0xffffffffff0c7424 */ /* 0x001fce00078e00ff */
[----:B-12-4-:R-:W-:Y:S05]  /*2ab0*/  WARPSYNC.COLLECTIVE R12, `(.L_x_30424) ;  /* 0x000000000c087348 */ /* 0x016fea0003c00000 */
[----:B-1----:R0:W1:Y:S02]  /*2ac0*/  SHFL.IDX P0, R12, R14, R13, R10 ;  /* 0x0000000d0e0c7389 */ /* 0x002064000000000a */
[----:B012-4-:R-:W-:Y:S05]  /*2ad0*/  ENDCOLLECTIVE ;  /* 0x000000000000791b */ /* 0x017fea0003800000 */
.L_x_30424:
[----:B------:R-:W-:Y:S05]  /*2ae0*/  BSYNC B0 ;  /* 0x0000000000007941 */ /* 0x000fea0003800000 */
.L_x_30423:
[----:B------:R-:W-:Y:S05]  /*2af0*/  BRA `(.L_x_30425) ;  /* 0xfffffff400807947 */ /* 0x000fea000383ffff */
.L_x_30426:
        /* <DEDUP_REMOVED lines=16> */
.L_x_58514:


//--------------------- .text._Z9cuda_gemmIiLi256ELi2ELi1ELi128ELi2ELi2ELi32ELi0ELi1EEviiiPT_S1_S1_ii --------------------------
	.section	.text._Z9cuda_gemmIiLi256ELi2ELi1ELi128ELi2ELi2ELi32ELi0ELi1EEviiiPT_S1_S1_ii,"ax",@progbits
	.align	128
        .global         _Z9cuda_gemmIiLi256ELi2ELi1ELi128ELi2ELi2ELi32ELi0ELi1EEviiiPT_S1_S1_ii
        .type           _Z9cuda_gemmIiLi256ELi2ELi1ELi128ELi2ELi2ELi32ELi0ELi1EEviiiPT_S1_S1_ii,@function
        .size           _Z9cuda_gemmIiLi256ELi2ELi1ELi128ELi2ELi2ELi32ELi0ELi1EEviiiPT_S1_S1_ii,(.L_x_58515 - _Z9cuda_gemmIiLi256ELi2ELi1ELi128ELi2ELi2ELi32ELi0ELi1EEviiiPT_S1_S1_ii)
        .other          _Z9cuda_gemmIiLi256ELi2ELi1ELi128ELi2ELi2ELi32ELi0ELi1EEviiiPT_S1_S1_ii,@"STO_CUDA_ENTRY STV_DEFAULT"
_Z9cuda_gemmIiLi256ELi2ELi1ELi128ELi2ELi2ELi32ELi0ELi1EEviiiPT_S1_S1_ii:
.text._Z9cuda_gemmIiLi256ELi2ELi1ELi128ELi2ELi2ELi32ELi0ELi1EEviiiPT_S1_S1_ii:
        /* <DEDUP_REMOVED lines=12> */
.L_x_30429:
        /* <DEDUP_REMOVED lines=11> */
.L_x_30428:
[----:B------:R-:W-:Y:S05]  /*0170*/  BSYNC.RECONVERGENT B0 ;  /* 0x0000000000007941 */ /* 0x000fea0003800200 */
.L_x_30427:
        /* <DEDUP_REMOVED lines=57> */
.L_x_30448:
        /* <DEDUP_REMOVED lines=33> */
.L_x_30433:
[----:B------:R-:W-:Y:S05]  /*0720*/  BSYNC.RECONVERGENT B1 ;  /* 0x0000000000017941 */ /* 0x000fea0003800200 */
.L_x_30432:
        /* <DEDUP_REMOVED lines=11> */
.L_x_30436:
        /* <DEDUP_REMOVED lines=26> */
.L_x_30435:
[----:B------:R-:W-:Y:S05]  /*0980*/  BSYNC.RECONVERGENT B1 ;  /* 0x0000000000017941 */ /* 0x000fea0003800200 */
.L_x_30434:
        /* <DEDUP_REMOVED lines=16> */
.L_x_30438:
[----:B------:R-:W-:Y:S05]  /*0a90*/  BSYNC.RECONVERGENT B1 ;  /* 0x0000000000017941 */ /* 0x000fea0003800200 */
.L_x_30437:
[----:B------:R-:W-:Y:S05]  /*0aa0*/  @!P2 BRA `(.L_x_30431) ;  /* 0x000000000038a947 */ /* 0x000fea0003800000 */
[----:B------:R-:W4:Y:S01]  /*0ab0*/  S2R R4, SR_CgaCtaId ;  /* 0x0000000000047919 */ /* 0x000f220000008800 */
[----:B---3--:R-:W-:-:S05]  /*0ac0*/  MOV R3, 0x400 ;  /* 0x0000040000037802 */ /* 0x008fca0000000f00 */
[----:B------:R-:W-:-:S05]  /*0ad0*/  VIADD R3, R3, 0x280 ;  /* 0x0000028003037836 */ /* 0x000fca0000000000 */
[----:B----4-:R-:W-:-:S07]  /*0ae0*/  LEA R7, R4, R3, 0x18 ;  /* 0x0000000304077211 */ /* 0x010fce00078ec0ff */
.L_x_30439:
        /* <DEDUP_REMOVED lines=10> */
.L_x_30431:
[----:B------:R-:W-:Y:S05]  /*0b90*/  BSYNC.RECONVERGENT B0 ;  /* 0x0000000000007941 */ /* 0x000fea0003800200 */
.L_x_30430:
        /* <DEDUP_REMOVED lines=17> */
.L_x_30442:
[----:B0-----:R-:W-:Y:S01]  /*0cb0*/  IMAD R7, R5, 0xc, R18 ;  /* 0x0000000c05077824 */ /* 0x001fe200078e0212 */
[----:B------:R-:W-:-:S05]  /*0cc0*/  UMOV UR10, 0xffffffff ;  /* 0xffffffff000a7882 */ /* 0x000fca0000000000 */
[----:B------:R-:W2:Y:S01]  /*0cd0*/  LDS R7, [R7] ;  /* 0x0000000007077984 */ /* 0x000ea20000000800 */
[----:B------:R-:W-:Y:S05]  /*0ce0*/  BRA.DIV UR10, `(.L_x_30441) ;  /* 0x000000060aa47947 */ /* 0x000fea000b800000 */
[----:B--2---:R-:W1:Y:S04]  /*0cf0*/  SHFL.IDX PT, R9, R7, R15, 0x1e1f ;  /* 0x001e1f0f07097589 */ /* 0x004e6800000e0000 */
[----:B------:R2:W3:Y:S01]  /*0d00*/  SHFL.IDX PT, R10, R7, R16, 0x1e1f ;  /* 0x001e1f10070a7589 */ /* 0x0004e200000e0000 */
[----:B-1----:R-:W-:-:S07]  /*0d10*/  IMAD R8, R2, R9, RZ ;  /* 0x0000000902087224 */ /* 0x002fce00078e02ff */
.L_x_30452:
        /* <DEDUP_REMOVED lines=10> */
.L_x_30440:
        /* <DEDUP_REMOVED lines=42> */
.L_x_30446:
[----:B------:R-:W-:Y:S05]  /*1060*/  BSYNC.RECONVERGENT B1 ;  /* 0x0000000000017941 */ /* 0x000fea0003800200 */
.L_x_30445:
[----:B------:R-:W-:Y:S05]  /*1070*/  @!P1 BRA `(.L_x_30444) ;  /* 0x0000000000a89947 */ /* 0x000fea0003800000 */
[----:B0--3--:R-:W0:Y:S01]  /*1080*/  S2R R5, SR_CgaCtaId ;  /* 0x0000000000057919 */ /* 0x009e220000008800 */
[----:B------:R-:W1:Y:S01]  /*1090*/  LDC.64 R2, c[0x0][0x3a0] ;  /* 0x0000e800ff027b82 */ /* 0x000e620000000a00 */
[----:B------:R-:W-:-:S04]  /*10a0*/  MOV R4, 0x400 ;  /* 0x0000040000047802 */ /* 0x000fc80000000f00 */
[----:B------:R-:W-:-:S04]  /*10b0*/  IADD3 R4, PT, PT, R4, 0x280, RZ ;  /* 0x0000028004047810 */ /* 0x000fc80007ffe0ff */
[----:B0-----:R-:W-:-:S07]  /*10c0*/  LEA R22, R5, R4, 0x18 ;  /* 0x0000000405167211 */ /* 0x001fce00078ec0ff */
.L_x_30447:
        /* <DEDUP_REMOVED lines=37> */
.L_x_30444:
[----:B------:R-:W-:Y:S05]  /*1320*/  BSYNC.RECONVERGENT B0 ;  /* 0x0000000000007941 */ /* 0x000fea0003800200 */
.L_x_30443:
[C---:B-1-3--:R-:W-:Y:S01]  /*1330*/  IMAD.SHL.U32 R2, R0.reuse, 0x2, RZ ;  /* 0x0000000200027824 */ /* 0x04afe200078e00ff */
[----:B------:R-:W-:-:S04]  /*1340*/  IADD3 R17, PT, PT, R0, R17, RZ ;  /* 0x0000001100117210 */ /* 0x000fc80007ffe0ff */
[----:B------:R-:W-:-:S13]  /*1350*/  ISETP.GE.U32.AND P0, PT, R17, R2, PT ;  /* 0x000000021100720c */ /* 0x000fda0003f06070 */
[----:B------:R-:W-:Y:S05]  /*1360*/  @!P0 BRA `(.L_x_30448) ;  /* 0xfffffff000688947 */ /* 0x000fea000383ffff */
[----:B------:R-:W-:Y:S05]  /*1370*/  EXIT ;  /* 0x000000000000794d */ /* 0x000fea0003800000 */
.L_x_30441:
[----:B------:R-:W-:Y:S01]  /*1380*/  HFMA2 R24, -RZ, RZ, 0, 0.005977630615234375 ;  /* 0x00001e1fff187431 */ /* 0x000fe200000001ff */
[----:B------:R-:W-:Y:S01]  /*1390*/  BSSY B0, `(.L_x_30449) ;  /* 0x0000006000007945 */ /* 0x000fe20003800000 */
[----:B------:R-:W-:Y:S02]  /*13a0*/  IMAD.MOV.U32 R22, RZ, RZ, R15 ;  /* 0x000000ffff167224 */ /* 0x000fe400078e000f */
[----:B------:R-:W-:-:S07]  /*13b0*/  IMAD.MOV.U32 R11, RZ, RZ, -0x1 ;  /* 0xffffffffff0b7424 */ /* 0x000fce00078e00ff */
[----:B012---:R-:W-:Y:S05]  /*13c0*/  WARPSYNC.COLLECTIVE R11, `(.L_x_30450) ;  /* 0x000000000b087348 */ /* 0x007fea0003c00000 */
[----:B--2---:R2:W3:Y:S02]  /*13d0*/  SHFL.IDX P1, R10, R7, R22, R24 ;  /* 0x00000016070a7389 */ /* 0x0044e40000020018 */
[----:B0123--:R-:W-:Y:S05]  /*13e0*/  ENDCOLLECTIVE ;  /* 0x000000000000791b */ /* 0x00ffea0003800000 */
.L_x_30450:
[----:B------:R-:W-:Y:S05]  /*13f0*/  BSYNC B0 ;  /* 0x0000000000007941 */ /* 0x000fea0003800000 */
.L_x_30449:
[----:B------:R-:W-:Y:S01]  /*1400*/  MOV R22, R16 ;  /* 0x0000001000167202 */ /* 0x000fe20000000f00 */
[----:B------:R-:W-:Y:S01]  /*1410*/  IMAD.MOV.U32 R24, RZ, RZ, 0x1e1f ;  /* 0x00001e1fff187424 */ /* 0x000fe200078e00ff */
[----:B------:R-:W-:Y:S01]  /*1420*/  MOV R11, 0xffffffff ;  /* 0xffffffff000b7802 */ /* 0x000fe20000000f00 */
[----:B------:R-:W-:-:S07]  /*1430*/  IMAD.MOV.U32 R9, RZ, RZ, R10 ;  /* 0x000000ffff097224 */ /* 0x000fce00078e000a */
[----:B------:R-:W-:Y:S05]  /*1440*/  WARPSYNC.COLLECTIVE R11, `(.L_x_30451) ;  /* 0x000000000b087348 */ /* 0x000fea0003c00000 */
[----:B------:R0:W1:Y:S02]  /*1450*/  SHFL.IDX P1, R10, R7, R22, R24 ;  /* 0x00000016070a7389 */ /* 0x0000640000020018 */
[----:B01----:R-:W-:Y:S05]  /*1460*/  ENDCOLLECTIVE ;  /* 0x000000000000791b */ /* 0x003fea0003800000 */
.L_x_30451:
[----:B------:R-:W-:Y:S01]  /*1470*/  IMAD R8, R2, R9, RZ ;  /* 0x0000000902087224 */ /* 0x000fe200078e02ff */
[----:B------:R-:W-:Y:S06]  /*1480*/  BRA `(.L_x_30452) ;  /* 0xfffffff800247947 */ /* 0x000fec000383ffff */
.L_x_30453:
        /* <DEDUP_REMOVED lines=15> */
.L_x_58515:


//--------------------- .text._Z9cuda_gemmIiLi256ELi2ELi1ELi128ELi2ELi2ELi32ELi0ELi0EEviiiPT_S1_S1_ii --------------------------
	.section	.text._Z9cuda_gemmIiLi256ELi2ELi1ELi128ELi2ELi2ELi32ELi0ELi0EEviiiPT_S1_S1_ii,"ax",@progbits
	.align	128
        .global         _Z9cuda_gemmIiLi256ELi2ELi1ELi128ELi2ELi2ELi32ELi0ELi0EEviiiPT_S1_S1_ii
        .type           _Z9cuda_gemmIiLi256ELi2ELi1ELi128ELi2ELi2ELi32ELi0ELi0EEviiiPT_S1_S1_ii,@function
        .size           _Z9cuda_gemmIiLi256ELi2ELi1ELi128ELi2ELi2ELi32ELi0ELi0EEviiiPT_S1_S1_ii,(.L_x_58516 - _Z9cuda_gemmIiLi256ELi2ELi1ELi128ELi2ELi2ELi32ELi0ELi0EEviiiPT_S1_S1_ii)
        .other          _Z9cuda_gemmIiLi256ELi2ELi1ELi128ELi2ELi2ELi32ELi0ELi0EEviiiPT_S1_S1_ii,@"STO_CUDA_ENTRY STV_DEFAULT"
_Z9cuda_gemmIiLi256ELi2ELi1ELi128ELi2ELi2ELi32ELi0ELi0EEviiiPT_S1_S1_ii:
.text._Z9cuda_gemmIiLi256ELi2ELi1ELi128ELi2ELi2ELi32ELi0ELi0EEviiiPT_S1_S1_ii:
        /* <DEDUP_REMOVED lines=36> */
.L_x_30456:
        /* <DEDUP_REMOVED lines=25> */
.L_x_30455:
[----:B------:R-:W-:Y:S05]  /*03d0*/  BSYNC.RECONVERGENT B0 ;  /* 0x0000000000007941 */ /* 0x000fea0003800200 */
.L_x_30454:
        /* <DEDUP_REMOVED lines=162> */
.L_x_30503:
        /* <DEDUP_REMOVED lines=29> */
.L_x_30460:
[----:B------:R-:W-:Y:S05]  /*0fd0*/  BSYNC.RECONVERGENT B1 ;  /* 0x0000000000017941 */ /* 0x000fea0003800200 */
.L_x_30459:
        /* <DEDUP_REMOVED lines=11> */
.L_x_30463:
        /* <DEDUP_REMOVED lines=27> */
.L_x_30462:
[----:B------:R-:W-:Y:S05]  /*1240*/  BSYNC.RECONVERGENT B1 ;  /* 0x0000000000017941 */ /* 0x000fea0003800200 */
.L_x_30461:
        /* <DEDUP_REMOVED lines=12> */
.L_x_30465:
[----:B------:R-:W-:Y:S05]  /*1310*/  BSYNC.RECONVERGENT B1 ;  /* 0x0000000000017941 */ /* 0x000fea0003800200 */
.L_x_30464:
[----:B------:R-:W-:Y:S05]  /*1320*/  @!P2 BRA `(.L_x_30458) ;  /* 0x000000000038a947 */ /* 0x000fea0003800000 */
[----:B------:R-:W2:Y:S01]  /*1330*/  S2R R18, SR_CgaCtaId ;  /* 0x0000000000127919 */ /* 0x000ea20000008800 */
[----:B------:R-:W-:-:S05]  /*1340*/  MOV R17, 0x400 ;  /* 0x0000040000117802 */ /* 0x000fca0000000f00 */
[----:B------:R-:W-:-:S05]  /*1350*/  VIADD R17, R17, 0x280 ;  /* 0x0000028011117836 */ /* 0x000fca0000000000 */
[----:B--2---:R-:W-:-:S07]  /*1360*/  LEA R21, R18, R17, 0x18 ;  /* 0x0000001112157211 */ /* 0x004fce00078ec0ff */
.L_x_30466:
        /* <DEDUP_REMOVED lines=10> */
.L_x_30458:
[----:B------:R-:W-:Y:S05]  /*1410*/  BSYNC.RECONVERGENT B0 ;  /* 0x0000000000007941 */ /* 0x000fea0003800200 */
.L_x_30457:
[----:B------:R-:W-:Y:S01]  /*1420*/  BAR.SYNC.DEFER_BLOCKING 0x0 ;  /* 0x0000000000007b1d */ /* 0x000fe20000010000 */
[----:B------:R-:W-:-:S09]  /*1430*/  UISETP.GE.AND UP0, UPT, UR6, 0x1, UPT ;  /* 0x000000010600788c */ /* 0x000fd2000bf06270 */
[----:B------:R-:W-:Y:S05]  /*1440*/  BRA.U !UP0, `(.L_x_30467) ;  /* 0x0000001108087547 */ /* 0x000fea000b800000 */
[----:B------:R-:W-:-:S09]  /*1450*/  UISETP.NE.AND UP0, UPT, UR25, 0x1, UPT ;  /* 0x000000011900788c */ /* 0x000fd2000bf05270 */
[----:B------:R-:W-:Y:S05]  /*1460*/  BRA.U UP0, `(.L_x_30468) ;  /* 0x00000005004c7547 */ /* 0x000fea000b800000 */
[----:B------:R-:W-:Y:S01]  /*1470*/  BSSY B1, `(.L_x_30469) ;  /* 0x0000051000017945 */ /* 0x000fe20003800000 */
[----:B------:R-:W-:-:S07]  /*1480*/  IMAD.MOV.U32 R21, RZ, RZ, RZ ;  /* 0x000000ffff157224 */ /* 0x000fce00078e00ff */
.L_x_30479:
        /* <DEDUP_REMOVED lines=16> */
.L_x_30470:
        /* <DEDUP_REMOVED lines=8> */
.L_x_30471:
        /* <DEDUP_REMOVED lines=30> */
.L_x_30478:
        /* <DEDUP_REMOVED lines=8> */
.L_x_30506:
[----:B--23--:R-:W-:-:S07]  /*1870*/  IMAD R29, R30, R18, RZ ;  /* 0x000000121e1d7224 */ /* 0x00cfce00078e02ff */
.L_x_30474:
[----:B------:R-:W-:Y:S05]  /*1880*/  @!P3 BRA `(.L_x_30476) ;  /* 0x000000000014b947 */ /* 0x000fea0003800000 */
[----:B------:R-:W-:-:S03]  /*1890*/  UMOV UR12, 0xffffffff ;  /* 0xffffffff000c7882 */ /* 0x000fc60000000000 */
[----:B------:R-:W-:Y:S05]  /*18a0*/  BRA.DIV UR12, `(.L_x_30477) ;  /* 0x0000001a0cd47947 */ /* 0x000fea000b800000 */
[----:B------:R-:W-:-:S05]  /*18b0*/  MOV R17, UR10 ;  /* 0x0000000a00117c02 */ /* 0x000fca0008000f00 */
[----:B0-----:R0:W2:Y:S02]  /*18c0*/  SHFL.IDX PT, R18, R16, R6, R17 ;  /* 0x0000000610127389 */ /* 0x0010a400000e0011 */
.L_x_30509:
[----:B--2---:R-:W-:-:S07]  /*18d0*/  IMAD R29, R28, R18, R29 ;  /* 0x000000121c1d7224 */ /* 0x004fce00078e021d */
.L_x_30476:
        /* <DEDUP_REMOVED lines=8> */
.L_x_30473:
[----:B------:R-:W-:Y:S05]  /*1960*/  BSYNC B0 ;  /* 0x0000000000007941 */ /* 0x000fea0003800000 */
.L_x_30472:
[----:B------:R-:W-:Y:S05]  /*1970*/  @!P4 BRA `(.L_x_30479) ;  /* 0xfffffff800c4c947 */ /* 0x000fea000383ffff */
[----:B------:R-:W-:Y:S05]  /*1980*/  BSYNC B1 ;  /* 0x0000000000017941 */ /* 0x000fea0003800000 */
.L_x_30469:
[----:B------:R-:W-:Y:S05]  /*1990*/  BRA `(.L_x_30467) ;  /* 0x0000000800b47947 */ /* 0x000fea0003800000 */
.L_x_30468:
[----:B------:R-:W3:Y:S02]  /*19a0*/  LDCU UR12, c[0x0][0x3ac] ;  /* 0x00007580ff0c77ac */ /* 0x000ee40008000800 */
[----:B---3--:R-:W-:-:S09]  /*19b0*/  UISETP.GT.U32.AND UP0, UPT, UR12, 0x1f, UPT ;  /* 0x0000001f0c00788c */ /* 0x008fd2000bf04070 */
[----:B------:R-:W-:Y:S05]  /*19c0*/  BRA.U UP0, `(.L_x_30480) ;  /* 0x0000000500047547 */ /* 0x000fea000b800000 */
[----:B------:R-:W-:-:S07]  /*19d0*/  IMAD.MOV.U32 R21, RZ, RZ, RZ ;  /* 0x000000ffff157224 */ /* 0x000fce00078e00ff */
.L_x_30487:
        /* <DEDUP_REMOVED lines=42> */
.L_x_30486:
[----:B0-----:R-:W-:Y:S01]  /*1c80*/  IMAD R16, R27, 0xc, R22 ;  /* 0x0000000c1b107824 */ /* 0x001fe200078e0216 */
[----:B------:R-:W-:-:S05]  /*1c90*/  UMOV UR12, 0xffffffff ;  /* 0xffffffff000c7882 */ /* 0x000fca0000000000 */
[----:B------:R-:W0:Y:S01]  /*1ca0*/  LDS R16, [R16] ;  /* 0x0000000010107984 */ /* 0x000e220000000800 */
[----:B------:R-:W-:Y:S05]  /*1cb0*/  BRA.DIV UR12, `(.L_x_30483) ;  /* 0x000000160cf47947 */ /* 0x000fea000b800000 */
[----:B------:R-:W-:-:S06]  /*1cc0*/  MOV R18, UR10 ;  /* 0x0000000a00127c02 */ /* 0x000fcc0008000f00 */
[----:B0-----:R0:W4:Y:S02]  /*1cd0*/  SHFL.IDX PT, R18, R16, R25, R18 ;  /* 0x0000001910127389 */ /* 0x00112400000e0012 */
.L_x_30512:
[----:B---34-:R-:W-:Y:S01]  /*1ce0*/  IMAD R29, R30, R18, RZ ;  /* 0x000000121e1d7224 */ /* 0x018fe200078e02ff */
[----:B------:R-:W-:Y:S06]  /*1cf0*/  @!P4 BRA `(.L_x_30484) ;  /* 0x000000000014c947 */ /* 0x000fec0003800000 */
[----:B------:R-:W-:-:S03]  /*1d00*/  UMOV UR12, 0xffffffff ;  /* 0xffffffff000c7882 */ /* 0x000fc60000000000 */
[----:B------:R-:W-:Y:S05]  /*1d10*/  BRA.DIV UR12, `(.L_x_30485) ;  /* 0x0000001a0c007947 */ /* 0x000fea000b800000 */
[----:B------:R-:W-:-:S05]  /*1d20*/  IMAD.U32 R17, RZ, RZ, UR10 ;  /* 0x0000000aff117e24 */ /* 0x000fca000f8e00ff */
[----:B------:R3:W4:Y:S02]  /*1d30*/  SHFL.IDX PT, R18, R16, R6, R17 ;  /* 0x0000000610127389 */ /* 0x00072400000e0011 */
.L_x_30515:
[----:B--2-4-:R-:W-:-:S07]  /*1d40*/  IMAD R29, R28, R18, R29 ;  /* 0x000000121c1d7224 */ /* 0x014fce00078e021d */
.L_x_30484:
[C---:B---3--:R-:W-:Y:S01]  /*1d50*/  IMAD R17, R27.reuse, UR6, R23 ;  /* 0x000000061b117c24 */ /* 0x048fe2000f8e0217 */
[----:B------:R-:W-:-:S03]  /*1d60*/  IADD3 R27, PT, PT, R27, UR8, RZ ;  /* 0x000000081b1b7c10 */ /* 0x000fc6000fffe0ff */
[----:B0-----:R-:W-:Y:S01]  /*1d70*/  IMAD R16, R17, 0x4, R20 ;  /* 0x0000000411107824 */ /* 0x001fe200078e0214 */
[----:B------:R-:W-:-:S04]  /*1d80*/  ISETP.GE.AND P0, PT, R27, UR31, PT ;  /* 0x0000001f1b007c0c */ /* 0x000fc8000bf06270 */
[----:B------:R0:W-:Y:S09]  /*1d90*/  STS [R16], R29 ;  /* 0x0000001d10007388 */ /* 0x0001f20000000800 */
[----:B------:R-:W-:Y:S05]  /*1da0*/  @!P0 BRA `(.L_x_30486) ;  /* 0xfffffffc00b48947 */ /* 0x000fea000383ffff */
.L_x_30482:
[----:B------:R-:W-:Y:S05]  /*1db0*/  BSYNC B0 ;  /* 0x0000000000007941 */ /* 0x000fea0003800000 */
.L_x_30481:
[----:B------:R-:W-:Y:S05]  /*1dc0*/  @!P2 BRA `(.L_x_30487) ;  /* 0xfffffffc0004a947 */ /* 0x000fea000383ffff */
[----:B------:R-:W-:Y:S05]  /*1dd0*/  BRA `(.L_x_30467) ;  /* 0x0000000400a47947 */ /* 0x000fea0003800000 */
.L_x_30480:
[----:B------:R-:W-:-:S07]  /*1de0*/  IMAD.MOV.U32 R21, RZ, RZ, RZ ;  /* 0x000000ffff157224 */ /* 0x000fce00078e00ff */
.L_x_30497:
        /* <DEDUP_REMOVED lines=16> */
.L_x_30488:
        /* <DEDUP_REMOVED lines=8> */
.L_x_30489:
        /* <DEDUP_REMOVED lines=27> */
.L_x_30496:
        /* <DEDUP_REMOVED lines=8> */
.L_x_30517:
[----:B--23--:R-:W-:-:S07]  /*21a0*/  IMAD R29, R30, R29, RZ ;  /* 0x0000001d1e1d7224 */ /* 0x00cfce00078e02ff */
.L_x_30491:
[----:B------:R-:W-:Y:S05]  /*21b0*/  @!P3 BRA `(.L_x_30493) ;  /* 0x000000000014b947 */ /* 0x000fea0003800000 */
[----:B------:R-:W-:-:S03]  /*21c0*/  UMOV UR12, 0xffffffff ;  /* 0xffffffff000c7882 */ /* 0x000fc60000000000 */
[----:B------:R-:W-:Y:S05]  /*21d0*/  BRA.DIV UR12, `(.L_x_30494) ;  /* 0x000000160c147947 */ /* 0x000fea000b800000 */
[----:B------:R-:W-:-:S05]  /*21e0*/  IMAD.U32 R17, RZ, RZ, UR10 ;  /* 0x0000000aff117e24 */ /* 0x000fca000f8e00ff */
[----:B0-----:R0:W2:Y:S02]  /*21f0*/  SHFL.IDX PT, R18, R16, R6, R17 ;  /* 0x0000000610127389 */ /* 0x0010a400000e0011 */
.L_x_30520:
[----:B--2---:R-:W-:-:S07]  /*2200*/  IMAD R29, R28, R18, R29 ;  /* 0x000000121c1d7224 */ /* 0x004fce00078e021d */
.L_x_30493:
[----:B0-----:R-:W-:-:S07]  /*2210*/  IMAD.U32 R16, RZ, RZ, UR24 ;  /* 0x00000018ff107e24 */ /* 0x001fce000f8e00ff */
.L_x_30495:
        /* <DEDUP_REMOVED lines=36> */
.L_x_30490:
[----:B------:R-:W-:Y:S05]  /*2460*/  @!P4 BRA `(.L_x_30497) ;  /* 0xfffffff80060c947 */ /* 0x000fea000383ffff */
.L_x_30467:
        /* <DEDUP_REMOVED lines=117> */
.L_x_30501:
[----:B------:R-:W-:Y:S05]  /*2bc0*/  BSYNC.RECONVERGENT B1 ;  /* 0x0000000000017941 */ /* 0x000fea0003800200 */
.L_x_30500:
        /* <DEDUP_REMOVED lines=13> */
.L_x_30502:
        /* <DEDUP_REMOVED lines=104> */
.L_x_30499:
[----:B------:R-:W-:Y:S05]  /*3320*/  BSYNC.RECONVERGENT B0 ;  /* 0x0000000000007941 */ /* 0x000fea0003800200 */
.L_x_30498:
[----:B------:R-:W-:-:S04]  /*3330*/  UIADD3 UR9, UPT, UPT, UR27, UR9, URZ ;  /* 0x000000091b097290 */ /* 0x000fc8000fffe0ff */
[----:B------:R-:W-:-:S09]  /*3340*/  UISETP.GE.U32.AND UP0, UPT, UR9, UR28, UPT ;  /* 0x0000001c0900728c */ /* 0x000fd2000bf06070 */
[----:B------:R-:W-:Y:S05]  /*3350*/  BRA.U !UP0, `(.L_x_30503) ;  /* 0xffffffd908a87547 */ /* 0x000fea000b83ffff */
[----:B------:R-:W-:Y:S05]  /*3360*/  EXIT ;  /* 0x000000000000794d */ /* 0x000fea0003800000 */
.L_x_30475:
[----:B------:R-:W-:Y:S01]  /*3370*/  BSSY B2, `(.L_x_30504) ;  /* 0x0000007000027945 */ /* 0x000fe20003800000 */
[----:B------:R-:W-:Y:S01]  /*3380*/  MOV R18, UR10 ;  /* 0x0000000a00127c02 */ /* 0x000fe20008000f00 */
[----:B------:R-:W-:Y:S01]  /*3390*/  IMAD.MOV.U32 R17, RZ, RZ, R25 ;  /* 0x000000ffff117224 */ /* 0x000fe200078e0019 */
[----:B------:R-:W-:-:S07]  /*33a0*/  MOV R19, 0xffffffff ;  /* 0xffffffff00137802 */ /* 0x000fce0000000f00 */
[----:B01-3--:R-:W-:Y:S05]  /*33b0*/  WARPSYNC.COLLECTIVE R19, `(.L_x_30505) ;  /* 0x0000000013087348 */ /* 0x00bfea0003c00000 */
[----:B0-----:R0:W2:Y:S02]  /*33c0*/  SHFL.IDX P0, R18, R16, R17, R18 ;  /* 0x0000001110127389 */ /* 0x0010a40000000012 */
[----:B0123--:R-:W-:Y:S05]  /*33d0*/  ENDCOLLECTIVE ;  /* 0x000000000000791b */ /* 0x00ffea0003800000 */
.L_x_30505:
[----:B------:R-:W-:Y:S05]  /*33e0*/  BSYNC B2 ;  /* 0x0000000000027941 */ /* 0x000fea0003800000 */
.L_x_30504:
[----:B------:R-:W-:Y:S05]  /*33f0*/  BRA `(.L_x_30506) ;  /* 0xffffffe4001c7947 */ /* 0x000fea000383ffff */
.L_x_30477:
[----:B------:R-:W-:Y:S01]  /*3400*/  BSSY B2, `(.L_x_30507) ;  /* 0x0000007000027945 */ /* 0x000fe20003800000 */
[----:B------:R-:W-:Y:S01]  /*3410*/  IMAD.U32 R18, RZ, RZ, UR10 ;  /* 0x0000000aff127e24 */ /* 0x000fe2000f8e00ff */
[----:B------:R-:W-:Y:S01]  /*3420*/  MOV R17, R6 ;  /* 0x0000000600117202 */ /* 0x000fe20000000f00 */
[----:B------:R-:W-:-:S07]  /*3430*/  IMAD.MOV.U32 R19, RZ, RZ, -0x1 ;  /* 0xffffffffff137424 */ /* 0x000fce00078e00ff */
[----:B01-3--:R-:W-:Y:S05]  /*3440*/  WARPSYNC.COLLECTIVE R19, `(.L_x_30508) ;  /* 0x0000000013087348 */ /* 0x00bfea0003c00000 */
[----:B0-----:R0:W2:Y:S02]  /*3450*/  SHFL.IDX P0, R18, R16, R17, R18 ;  /* 0x0000001110127389 */ /* 0x0010a40000000012 */
[----:B0123--:R-:W-:Y:S05]  /*3460*/  ENDCOLLECTIVE ;  /* 0x000000000000791b */ /* 0x00ffea0003800000 */
.L_x_30508:
[----:B------:R-:W-:Y:S05]  /*3470*/  BSYNC B2 ;  /* 0x0000000000027941 */ /* 0x000fea0003800000 */
.L_x_30507:
[----:B------:R-:W-:Y:S05]  /*3480*/  BRA `(.L_x_30509) ;  /* 0xffffffe400107947 */ /* 0x000fea000383ffff */
.L_x_30483:
[----:B------:R-:W-:Y:S01]  /*3490*/  BSSY B1, `(.L_x_30510) ;  /* 0x0000007000017945 */ /* 0x000fe20003800000 */
[----:B------:R-:W-:Y:S01]  /*34a0*/  MOV R18, UR10 ;  /* 0x0000000a00127c02 */ /* 0x000fe20008000f00 */
[----:B------:R-:W-:Y:S01]  /*34b0*/  IMAD.MOV.U32 R17, RZ, RZ, R25 ;  /* 0x000000ffff117224 */ /* 0x000fe200078e0019 */
[----:B------:R-:W-:-:S07]  /*34c0*/  MOV R19, 0xffffffff ;  /* 0xffffffff00137802 */ /* 0x000fce0000000f00 */
[----:B0123--:R-:W-:Y:S05]  /*34d0*/  WARPSYNC.COLLECTIVE R19, `(.L_x_30511) ;  /* 0x0000000013087348 */ /* 0x00ffea0003c00000 */
[----:B0-----:R0:W4:Y:S02]  /*34e0*/  SHFL.IDX P0, R18, R16, R17, R18 ;  /* 0x0000001110127389 */ /* 0x0011240000000012 */
[----:B01234-:R-:W-:Y:S05]  /*34f0*/  ENDCOLLECTIVE ;  /* 0x000000000000791b */ /* 0x01ffea0003800000 */
.L_x_30511:
[----:B------:R-:W-:Y:S05]  /*3500*/  BSYNC B1 ;  /* 0x0000000000017941 */ /* 0x000fea0003800000 */
.L_x_30510:
[----:B------:R-:W-:Y:S05]  /*3510*/  BRA `(.L_x_30512) ;  /* 0xffffffe400f07947 */ /* 0x000fea000383ffff */
.L_x_30485:
[----:B------:R-:W-:Y:S01]  /*3520*/  BSSY B1, `(.L_x_30513) ;  /* 0x0000007000017945 */ /* 0x000fe20003800000 */
[----:B------:R-:W-:Y:S01]  /*3530*/  IMAD.U32 R18, RZ, RZ, UR10 ;  /* 0x0000000aff127e24 */ /* 0x000fe2000f8e00ff */
[----:B------:R-:W-:Y:S01]  /*3540*/  MOV R17, R6 ;  /* 0x0000000600117202 */ /* 0x000fe20000000f00 */
[----:B------:R-:W-:-:S07]  /*3550*/  IMAD.MOV.U32 R19, RZ, RZ, -0x1 ;  /* 0xffffffffff137424 */ /* 0x000fce00078e00ff */
[----:B012---:R-:W-:Y:S05]  /*3560*/  WARPSYNC.COLLECTIVE R19, `(.L_x_30514) ;  /* 0x0000000013087348 */ /* 0x007fea0003c00000 */
[----:B------:R3:W4:Y:S02]  /*3570*/  SHFL.IDX P0, R18, R16, R17, R18 ;  /* 0x0000001110127389 */ /* 0x0007240000000012 */
[----:B01234-:R-:W-:Y:S05]  /*3580*/  ENDCOLLECTIVE ;  /* 0x000000000000791b */ /* 0x01ffea0003800000 */
.L_x_30514:
[----:B------:R-:W-:Y:S05]  /*3590*/  BSYNC B1 ;  /* 0x0000000000017941 */ /* 0x000fea0003800000 */
.L_x_30513:
[----:B------:R-:W-:Y:S05]  /*35a0*/  BRA `(.L_x_30515) ;  /* 0xffffffe400e47947 */ /* 0x000fea000383ffff */
.L_x_30492:
[----:B------:R-:W-:Y:S01]  /*35b0*/  MOV R18, UR10 ;  /* 0x0000000a00127c02 */ /* 0x000fe20008000f00 */
[----:B------:R-:W-:Y:S01]  /*35c0*/  IMAD.MOV.U32 R17, RZ, RZ, R25 ;  /* 0x000000ffff117224 */ /* 0x000fe200078e0019 */
[----:B------:R-:W-:-:S07]  /*35d0*/  MOV R19, 0xffffffff ;  /* 0xffffffff00137802 */ /* 0x000fce0000000f00 */
[----:B01-3--:R-:W-:Y:S05]  /*35e0*/  WARPSYNC.COLLECTIVE R19, `(.L_x_30516) ;  /* 0x0000000013087348 */ /* 0x00bfea0003c00000 */
[----:B0-----:R0:W2:Y:S02]  /*35f0*/  SHFL.IDX P0, R18, R16, R17, R18 ;  /* 0x0000001110127389 */ /* 0x0010a40000000012 */
[----:B0123--:R-:W-:Y:S05]  /*3600*/  ENDCOLLECTIVE ;  /* 0x000000000000791b */ /* 0x00ffea0003800000 */
.L_x_30516:
[----:B------:R-:W-:Y:S01]  /*3610*/  IMAD.MOV.U32 R29, RZ, RZ, R18 ;  /* 0x000000ffff1d7224 */ /* 0x000fe200078e0012 */
[----:B------:R-:W-:Y:S06]  /*3620*/  BRA `(.L_x_30517) ;  /* 0xffffffe800dc7947 */ /* 0x000fec000383ffff */
.L_x_30494:
[----:B------:R-:W-:Y:S01]  /*3630*/  BSSY B0, `(.L_x_30518) ;  /* 0x0000007000007945 */ /* 0x000fe20003800000 */
[----:B------:R-:W-:Y:S01]  /*3640*/  MOV R18, UR10 ;  /* 0x0000000a00127c02 */ /* 0x000fe20008000f00 */
[----:B------:R-:W-:Y:S01]  /*3650*/  IMAD.MOV.U32 R17, RZ, RZ, R6 ;  /* 0x000000ffff117224 */ /* 0x000fe200078e0006 */
[----:B------:R-:W-:-:S07]  /*3660*/  MOV R19, 0xffffffff ;  /* 0xffffffff00137802 */ /* 0x000fce0000000f00 */
[----:B01-3--:R-:W-:Y:S05]  /*3670*/  WARPSYNC.COLLECTIVE R19, `(.L_x_30519) ;  /* 0x0000000013087348 */ /* 0x00bfea0003c00000 */
[----:B0-----:R0:W2:Y:S02]  /*3680*/  SHFL.IDX P0, R18, R16, R17, R18 ;  /* 0x0000001110127389 */ /* 0x0010a40000000012 */
[----:B0123--:R-:W-:Y:S05]  /*3690*/  ENDCOLLECTIVE ;  /* 0x000000000000791b */ /* 0x00ffea0003800000 */
.L_x_30519:
[----:B------:R-:W-:Y:S05]  /*36a0*/  BSYNC B0 ;  /* 0x0000000000007941 */ /* 0x000fea0003800000 */
.L_x_30518:
[----:B------:R-:W-:Y:S05]  /*36b0*/  BRA `(.L_x_30520) ;  /* 0xffffffe800d07947 */ /* 0x000fea000383ffff */
.L_x_30521:
        /* <DEDUP_REMOVED lines=12> */
.L_x_58516:


//--------------------- .text._Z9cuda_gemmIiLi256ELi2ELi1ELi64ELi128ELi128ELi32ELi1ELi1EEviiiPT_S1_S1_ii --------------------------
	.section	.text._Z9cuda_gemmIiLi256ELi2ELi1ELi64ELi128ELi128ELi32ELi1ELi1EEviiiPT_S1_S1_ii,"ax",@progbits
	.align	128
        .global         _Z9cuda_gemmIiLi256ELi2ELi1ELi64ELi128ELi128ELi32ELi1ELi1EEviiiPT_S1_S1_ii
        .type           _Z9cuda_gemmIiLi256ELi2ELi1ELi64ELi128ELi128ELi32ELi1ELi1EEviiiPT_S1_S1_ii,@function
        .size           _Z9cuda_gemmIiLi256ELi2ELi1ELi64ELi128ELi128ELi32ELi1ELi1EEviiiPT_S1_S1_ii,(.L_x_58105 - _Z9cuda_gemmIiLi256ELi2ELi1ELi64ELi128ELi128ELi32ELi1ELi1EEviiiPT_S1_S1_ii)
        .other          _Z9cuda_gemmIiLi256ELi2ELi1ELi64ELi128ELi128ELi32ELi1ELi1EEviiiPT_S1_S1_ii,@"STO_CUDA_ENTRY STV_DEFAULT"
_Z9cuda_gemmIiLi256ELi2ELi1ELi64ELi128ELi128ELi32ELi1ELi1EEviiiPT_S1_S1_ii:
.text._Z9cuda_gemmIiLi256ELi2ELi1ELi64ELi128ELi128ELi32ELi1ELi1EEviiiPT_S1_S1_ii:
        /* <DEDUP_REMOVED lines=71> */
[----:B------:R-:W-:Y:S05]  /*0470*/  CALL.REL.NOINC `($__internal_154_$__cuda_sm20_div_u16) ;  /* 0x0000000c007c7944 */ /* 0x000fea0003c00000 */
[----:B------:R-:W-:Y:S01]  /*0480*/  LOP3.LUT R22, R22, 0x3, RZ, 0xc0, !PT ;  /* 0x0000000316167812 */ /* 0x000fe200078ec0ff */
[----:B------:R-:W-:Y:S01]  /*0490*/  VIADD R24, R8, UR6 ;  /* 0x0000000608187c36 */ /* 0x000fe20008000000 */
[----:B------:R-:W0:Y:S06]  /*04a0*/  LDCU.64 UR8, c[0x0][0x358] ;  /* 0x00006b00ff0877ac */ /* 0x000e2c0008000a00 */
.L_x_30541:
        /* <DEDUP_REMOVED lines=29> */
.L_x_30525:
[----:B0-----:R-:W-:Y:S05]  /*0680*/  BSYNC.RECONVERGENT B1 ;  /* 0x0000000000017941 */ /* 0x001fea0003800200 */
.L_x_30524:
[----:B------:R-:W-:Y:S05]  /*0690*/  @!P0 BRA `(.L_x_30523) ;  /* 0x00000000006c8947 */ /* 0x000fea0003800000 */
[----:B------:R-:W0:Y:S01]  /*06a0*/  S2UR UR5, SR_CgaCtaId ;  /* 0x00000000000579c3 */ /* 0x000e220000008800 */
[----:B------:R-:W-:Y:S01]  /*06b0*/  UMOV UR4, 0x400 ;  /* 0x0000040000047882 */ /* 0x000fe20000000000 */
[----:B------:R-:W-:Y:S01]  /*06c0*/  IMAD R25, R9, 0x40, R26 ;  /* 0x0000004009197824 */ /* 0x000fe200078e021a */
[----:B------:R-:W-:-:S04]  /*06d0*/  UIADD3 UR4, UPT, UPT, UR4, 0x4080, URZ ;  /* 0x0000408004047890 */ /* 0x000fc8000fffe0ff */
[----:B0-----:R-:W-:-:S06]  /*06e0*/  ULEA UR4, UR5, UR4, 0x18 ;  /* 0x0000000405047291 */ /* 0x001fcc000f8ec0ff */
[----:B------:R-:W-:-:S07]  /*06f0*/  LEA R23, R26, UR4, 0x2 ;  /* 0x000000041a177c11 */ /* 0x000fce000f8e10ff */
.L_x_30526:
        /* <DEDUP_REMOVED lines=21> */
.L_x_30523:
[----:B0-----:R-:W-:Y:S05]  /*0850*/  BSYNC.RECONVERGENT B0 ;  /* 0x0000000000007941 */ /* 0x001fea0003800200 */
.L_x_30522:
        /* <DEDUP_REMOVED lines=19> */
.L_x_30530:
[----:B------:R-:W-:Y:S05]  /*0990*/  BSYNC.RECONVERGENT B1 ;  /* 0x0000000000017941 */ /* 0x000fea0003800200 */
.L_x_30529:
[----:B------:R-:W-:Y:S05]  /*09a0*/  @!P1 BRA `(.L_x_30528) ;  /* 0x0000000000389947 */ /* 0x000fea0003800000 */
[----:B-1----:R-:W1:Y:S01]  /*09b0*/  S2R R16, SR_CgaCtaId ;  /* 0x0000000000107919 */ /* 0x002e620000008800 */
[----:B------:R-:W-:-:S04]  /*09c0*/  MOV R15, 0x400 ;  /* 0x00000400000f7802 */ /* 0x000fc80000000f00 */
[----:B------:R-:W-:-:S04]  /*09d0*/  IADD3 R15, PT, PT, R15, 0x4180, RZ ;  /* 0x000041800f0f7810 */ /* 0x000fc80007ffe0ff */
[----:B-1----:R-:W-:-:S07]  /*09e0*/  LEA R21, R16, R15, 0x18 ;  /* 0x0000000f10157211 */ /* 0x002fce00078ec0ff */
.L_x_30531:
        /* <DEDUP_REMOVED lines=10> */
.L_x_30528:
[----:B------:R-:W-:Y:S05]  /*0a90*/  BSYNC.RECONVERGENT B0 ;  /* 0x0000000000007941 */ /* 0x000fea0003800200 */
.L_x_30527:
        /* <DEDUP_REMOVED lines=27> */
.L_x_30533:
[----:B------:R-:W-:Y:S05]  /*0c50*/  BSYNC.RECONVERGENT B0 ;  /* 0x0000000000007941 */ /* 0x000fea0003800200 */
.L_x_30532:
[----:B------:R-:W-:Y:S01]  /*0c60*/  BSSY.RECONVERGENT B0, `(.L_x_30534) ;  /* 0x000001d000007945 */ /* 0x000fe20003800200 */
.L_x_30535:
        /* <DEDUP_REMOVED lines=29> */
.L_x_30534:
        /* <DEDUP_REMOVED lines=31> */
.L_x_30539:
[----:B------:R-:W-:Y:S05]  /*1030*/  BSYNC.RECONVERGENT B1 ;  /* 0x0000000000017941 */ /* 0x000fea0003800200 */
.L_x_30538:
[----:B------:R-:W-:Y:S05]  /*1040*/  @!P0 BRA `(.L_x_30537) ;  /* 0x00000000006c8947 */ /* 0x000fea0003800000 */
[----:B------:R-:W3:Y:S01]  /*1050*/  S2R R23, SR_CgaCtaId ;  /* 0x0000000000177919 */ /* 0x000ee20000008800 */
[----:B-12---:R-:W-:-:S05]  /*1060*/  MOV R14, 0x400 ;  /* 0x00000400000e7802 */ /* 0x006fca0000000f00 */
[----:B------:R-:W-:-:S05]  /*1070*/  VIADD R14, R14, 0x4180 ;  /* 0x000041800e0e7836 */ /* 0x000fca0000000000 */
[----:B---3--:R-:W-:-:S07]  /*1080*/  LEA R23, R23, R14, 0x18 ;  /* 0x0000000e17177211 */ /* 0x008fce00078ec0ff */
.L_x_30540:
        /* <DEDUP_REMOVED lines=23> */
.L_x_30537:
[----:B------:R-:W-:Y:S05]  /*1200*/  BSYNC.RECONVERGENT B0 ;  /* 0x0000000000007941 */ /* 0x000fea0003800200 */
.L_x_30536:
[----:B012---:R-:W0:Y:S02]  /*1210*/  LDC R14, c[0x0][0x374] ;  /* 0x0000dd00ff0e7b82 */ /* 0x007e240000000800 */
[C---:B0-----:R-:W-:Y:S02]  /*1220*/  IMAD.IADD R9, R14.reuse, 0x1, R9 ;  /* 0x000000010e097824 */ /* 0x041fe400078e0209 */
[----:B------:R-:W-:-:S05]  /*1230*/  IMAD.SHL.U32 R14, R14, 0x2, RZ ;  /* 0x000000020e0e7824 */ /* 0x000fca00078e00ff */
[----:B------:R-:W-:-:S13]  /*1240*/  ISETP.GE.U32.AND P0, PT, R9, R14, PT ;  /* 0x0000000e0900720c */ /* 0x000fda0003f06070 */
[----:B------:R-:W-:Y:S05]  /*1250*/  @!P0 BRA `(.L_x_30541) ;  /* 0xfffffff000948947 */ /* 0x000fea000383ffff */
[----:B------:R-:W-:Y:S05]  /*1260*/  EXIT ;  /* 0x000000000000794d */ /* 0x000fea0003800000 */
        .weak           $__internal_154_$__cuda_sm20_div_u16
        .type           $__internal_154_$__cuda_sm20_div_u16,@function
        .size           $__internal_154_$__cuda_sm20_div_u16,(.L_x_58105 - $__internal_154_$__cuda_sm20_div_u16)
$__internal_154_$__cuda_sm20_div_u16:
        /* <DEDUP_REMOVED lines=18> */
[----:B------:R-:W-:Y:S06]  /*1390*/  RET.REL.NODEC R14 `(_Z9cuda_gemmIiLi256ELi2ELi1ELi64ELi128ELi128ELi32ELi1ELi1EEviiiPT_S1_S1_ii) ;  /* 0xffffffec0e187950 */ /* 0x000fec0003c3ffff */
.L_x_30542:
        /* <DEDUP_REMOVED lines=14> */
.L_x_58105:


//--------------------- .text._Z9cuda_gemmIiLi256ELi2ELi1ELi64ELi128ELi128ELi32ELi1ELi0EEviiiPT_S1_S1_ii --------------------------
	.section	.text._Z9cuda_gemmIiLi256ELi2ELi1ELi64ELi128ELi128ELi32ELi1ELi0EEviiiPT_S1_S1_ii,"ax",@progbits
	.align	128
        .global         _Z9cuda_gemmIiLi256ELi2ELi1ELi64ELi128ELi128ELi32ELi1ELi0EEviiiPT_S1_S1_ii
        .type           _Z9cuda_gemmIiLi256ELi2ELi1ELi64ELi128ELi128ELi32ELi1ELi0EEviiiPT_S1_S1_ii,@function
        .size           _Z9cuda_gemmIiLi256ELi2ELi1ELi64ELi128ELi128ELi32ELi1ELi0EEviiiPT_S1_S1_ii,(.L_x_58518 - _Z9cuda_gemmIiLi256ELi2ELi1ELi64ELi128ELi128ELi32ELi1ELi0EEviiiPT_S1_S1_ii)
        .other          _Z9cuda_gemmIiLi256ELi2ELi1ELi64ELi128ELi128ELi32ELi1ELi0EEviiiPT_S1_S1_ii,@"STO_CUDA_ENTRY STV_DEFAULT"
_Z9cuda_gemmIiLi256ELi2ELi1ELi64ELi128ELi128ELi32ELi1ELi0EEviiiPT_S1_S1_ii:
.text._Z9cuda_gemmIiLi256ELi2ELi1ELi64ELi128ELi128ELi32ELi1ELi0EEviiiPT_S1_S1_ii:
        /* <DEDUP_REMOVED lines=222> */
.L_x_30624:
        /* <DEDUP_REMOVED lines=36> */
.L_x_30546:
[----:B------:R-:W-:Y:S05]  /*1020*/  BSYNC.RECONVERGENT B1 ;  /* 0x0000000000017941 */ /* 0x000fea0003800200 */
.L_x_30545:
        /* <DEDUP_REMOVED lines=8> */
.L_x_30547:
        /* <DEDUP_REMOVED lines=21> */
.L_x_30544:
[----:B------:R-:W-:Y:S05]  /*1200*/  BSYNC.RECONVERGENT B0 ;  /* 0x0000000000007941 */ /* 0x000fea0003800200 */
.L_x_30543:
        /* <DEDUP_REMOVED lines=25> */
.L_x_30551:
[----:B------:R-:W-:Y:S05]  /*13a0*/  BSYNC.RECONVERGENT B1 ;  /* 0x0000000000017941 */ /* 0x000fea0003800200 */
.L_x_30550:
[----:B------:R-:W-:Y:S05]  /*13b0*/  @!P1 BRA `(.L_x_30549) ;  /* 0x0000000000389947 */ /* 0x000fea0003800000 */
[----:B0-2---:R-:W0:Y:S01]  /*13c0*/  S2R R30, SR_CgaCtaId ;  /* 0x00000000001e7919 */ /* 0x005e220000008800 */
[----:B-1----:R-:W-:-:S05]  /*13d0*/  MOV R29, 0x400 ;  /* 0x00000400001d7802 */ /* 0x002fca0000000f00 */
[----:B------:R-:W-:-:S05]  /*13e0*/  VIADD R29, R29, 0x4180 ;  /* 0x000041801d1d7836 */ /* 0x000fca0000000000 */
[----:B0-----:R-:W-:-:S07]  /*13f0*/  LEA R33, R30, R29, 0x18 ;  /* 0x0000001d1e217211 */ /* 0x001fce00078ec0ff */
.L_x_30552:
        /* <DEDUP_REMOVED lines=10> */
.L_x_30549:
[----:B------:R-:W-:Y:S05]  /*14a0*/  BSYNC.RECONVERGENT B0 ;  /* 0x0000000000007941 */ /* 0x000fea0003800200 */
.L_x_30548:
        /* <DEDUP_REMOVED lines=12> */
.L_x_30555:
        /* <DEDUP_REMOVED lines=10> */
.L_x_30554:
[----:B------:R-:W-:Y:S05]  /*1610*/  BSYNC.RECONVERGENT B0 ;  /* 0x0000000000007941 */ /* 0x000fea0003800200 */
.L_x_30553:
        /* <DEDUP_REMOVED lines=10> */
.L_x_30577:
        /* <DEDUP_REMOVED lines=19> */
.L_x_30558:
        /* <DEDUP_REMOVED lines=10> */
.L_x_30559:
        /* <DEDUP_REMOVED lines=8> */
.L_x_30560:
        /* <DEDUP_REMOVED lines=8> */
.L_x_30561:
        /* <DEDUP_REMOVED lines=10> */
.L_x_30562:
        /* <DEDUP_REMOVED lines=11> */
.L_x_30563:
        /* <DEDUP_REMOVED lines=11> */
.L_x_30564:
        /* <DEDUP_REMOVED lines=11> */
.L_x_30565:
        /* <DEDUP_REMOVED lines=11> */
.L_x_30566:
        /* <DEDUP_REMOVED lines=11> */
.L_x_30567:
        /* <DEDUP_REMOVED lines=11> */
.L_x_30568:
        /* <DEDUP_REMOVED lines=11> */
.L_x_30569:
        /* <DEDUP_REMOVED lines=11> */
.L_x_30570:
        /* <DEDUP_REMOVED lines=11> */
.L_x_30571:
        /* <DEDUP_REMOVED lines=11> */
.L_x_30572:
        /* <DEDUP_REMOVED lines=11> */
.L_x_30573:
        /* <DEDUP_REMOVED lines=8> */
.L_x_30576:
        /* <DEDUP_REMOVED lines=70> */
.L_x_30575:
[----:B------:R-:W-:Y:S05]  /*26a0*/  BSYNC.RECONVERGENT B0 ;  /* 0x0000000000007941 */ /* 0x000fea0003800200 */
.L_x_30574:
[----:B------:R-:W-:Y:S05]  /*26b0*/  BRA.U !UP0, `(.L_x_30577) ;  /* 0xfffffff108007547 */ /* 0x000fea000b83ffff */
[----:B------:R-:W-:Y:S05]  /*26c0*/  BRA `(.L_x_30556) ;  /* 0x0000002000887947 */ /* 0x000fea0003800000 */
.L_x_30557:
[----:B------:R-:W-:-:S09]  /*26d0*/  UISETP.GT.U32.AND UP0, UPT, UR18, 0x1f, UPT ;  /* 0x0000001f1200788c */ /* 0x000fd2000bf04070 */
[----:B------:R-:W-:Y:S05]  /*26e0*/  BRA.U UP0, `(.L_x_30578) ;  /* 0x0000001100007547 */ /* 0x000fea000b800000 */
[----:B------:R-:W-:-:S05]  /*26f0*/  UMOV UR4, URZ ;  /* 0x000000ff00047c82 */ /* 0x000fca0008000000 */
.L_x_30598:
        /* <DEDUP_REMOVED lines=19> */
.L_x_30579:
        /* <DEDUP_REMOVED lines=10> */
.L_x_30580:
        /* <DEDUP_REMOVED lines=8> */
.L_x_30581:
        /* <DEDUP_REMOVED lines=8> */
.L_x_30582:
        /* <DEDUP_REMOVED lines=10> */
.L_x_30583:
        /* <DEDUP_REMOVED lines=11> */
.L_x_30584:
        /* <DEDUP_REMOVED lines=11> */
.L_x_30585:
        /* <DEDUP_REMOVED lines=11> */
.L_x_30586:
        /* <DEDUP_REMOVED lines=11> */
.L_x_30587:
        /* <DEDUP_REMOVED lines=11> */
.L_x_30588:
        /* <DEDUP_REMOVED lines=11> */
.L_x_30589:
        /* <DEDUP_REMOVED lines=11> */
.L_x_30590:
        /* <DEDUP_REMOVED lines=11> */
.L_x_30591:
        /* <DEDUP_REMOVED lines=11> */
.L_x_30592:
        /* <DEDUP_REMOVED lines=11> */
.L_x_30593:
        /* <DEDUP_REMOVED lines=11> */
.L_x_30594:
        /* <DEDUP_REMOVED lines=8> */
.L_x_30597:
        /* <DEDUP_REMOVED lines=68> */
.L_x_30596:
[----:B------:R-:W-:Y:S05]  /*36c0*/  BSYNC.RECONVERGENT B0 ;  /* 0x0000000000007941 */ /* 0x000fea0003800200 */
.L_x_30595:
[----:B------:R-:W-:Y:S05]  /*36d0*/  BRA.U !UP0, `(.L_x_30598) ;  /* 0xfffffff108087547 */ /* 0x000fea000b83ffff */
[----:B------:R-:W-:Y:S05]  /*36e0*/  BRA `(.L_x_30556) ;  /* 0x0000001000807947 */ /* 0x000fea0003800000 */
.L_x_30578:
[----:B------:R-:W-:-:S07]  /*36f0*/  IMAD.MOV.U32 R32, RZ, RZ, RZ ;  /* 0x000000ffff207224 */ /* 0x000fce00078e00ff */
.L_x_30618:
        /* <DEDUP_REMOVED lines=29> */
.L_x_30599:
        /* <DEDUP_REMOVED lines=10> */
.L_x_30600:
        /* <DEDUP_REMOVED lines=10> */
.L_x_30601:
        /* <DEDUP_REMOVED lines=8> */
.L_x_30602:
        /* <DEDUP_REMOVED lines=11> */
.L_x_30603:
        /* <DEDUP_REMOVED lines=11> */
.L_x_30604:
        /* <DEDUP_REMOVED lines=11> */
.L_x_30605:
        /* <DEDUP_REMOVED lines=11> */
.L_x_30606:
        /* <DEDUP_REMOVED lines=11> */
.L_x_30607:
        /* <DEDUP_REMOVED lines=11> */
.L_x_30608:
        /* <DEDUP_REMOVED lines=10> */
.L_x_30609:
        /* <DEDUP_REMOVED lines=10> */
.L_x_30610:
        /* <DEDUP_REMOVED lines=10> */
.L_x_30611:
        /* <DEDUP_REMOVED lines=10> */
.L_x_30612:
        /* <DEDUP_REMOVED lines=10> */
.L_x_30613:
        /* <DEDUP_REMOVED lines=10> */
.L_x_30614:
[----:B------:R-:W-:Y:S05]  /*4270*/  @P5 BRA `(.L_x_30615) ;  /* 0x0000000400985947 */ /* 0x000fea0003800000 */
[----:B------:R-:W-:-:S07]  /*4280*/  IMAD.MOV.U32 R34, RZ, RZ, R3 ;  /* 0x000000ffff227224 */ /* 0x000fce00078e0003 */
.L_x_30617:
        /* <DEDUP_REMOVED lines=67> */
.L_x_30616:
        /* <DEDUP_REMOVED lines=34> */
.L_x_30615:
[----:B------:R-:W-:Y:S05]  /*48e0*/  @!P4 BRA `(.L_x_30618) ;  /* 0xffffffec0084c947 */ /* 0x000fea000383ffff */
.L_x_30556:
        /* <DEDUP_REMOVED lines=40> */
.L_x_30622:
[----:B------:R-:W-:Y:S05]  /*4b70*/  BSYNC.RECONVERGENT B1 ;  /* 0x0000000000017941 */ /* 0x000fea0003800200 */
.L_x_30621:
[----:B------:R-:W-:Y:S05]  /*4b80*/  @!P2 BRA `(.L_x_30620) ;  /* 0x00000000006ca947 */ /* 0x000fea0003800000 */
[----:B------:R-:W5:Y:S01]  /*4b90*/  S2R R55, SR_CgaCtaId ;  /* 0x0000000000377919 */ /* 0x000f620000008800 */
[----:B0-234-:R-:W-:-:S05]  /*4ba0*/  MOV R28, 0x400 ;  /* 0x00000400001c7802 */ /* 0x01dfca0000000f00 */
[----:B------:R-:W-:-:S05]  /*4bb0*/  VIADD R28, R28, 0x4180 ;  /* 0x000041801c1c7836 */ /* 0x000fca0000000000 */
[----:B-----5:R-:W-:-:S07]  /*4bc0*/  LEA R55, R55, R28, 0x18 ;  /* 0x0000001c37377211 */ /* 0x020fce00078ec0ff */
.L_x_30623:
        /* <DEDUP_REMOVED lines=23> */
.L_x_30620:
[----:B------:R-:W-:Y:S05]  /*4d40*/  BSYNC.RECONVERGENT B0 ;  /* 0x0000000000007941 */ /* 0x000fea0003800200 */
.L_x_30619:
[----:B------:R-:W5:Y:S02]  /*4d50*/  LDCU UR4, c[0x0][0x374] ;  /* 0x00006e80ff0477ac */ /* 0x000f640008000800 */
[----:B-----5:R-:W-:Y:S02]  /*4d60*/  UIADD3 UR10, UPT, UPT, UR4, UR10, URZ ;  /* 0x0000000a040a7290 */ /* 0x020fe4000fffe0ff */
[----:B------:R-:W-:-:S04]  /*4d70*/  USHF.L.U32 UR4, UR4, 0x1, URZ ;  /* 0x0000000104047899 */ /* 0x000fc800080006ff */
[----:B------:R-:W-:-:S09]  /*4d80*/  UISETP.GE.U32.AND UP0, UPT, UR10, UR4, UPT ;  /* 0x000000040a00728c */ /* 0x000fd2000bf06070 */
[----:B------:R-:W-:Y:S05]  /*4d90*/  BRA.U !UP0, `(.L_x_30624) ;  /* 0xffffffc108107547 */ /* 0x000fea000b83ffff */
[----:B------:R-:W-:Y:S05]  /*4da0*/  EXIT ;  /* 0x000000000000794d */ /* 0x000fea0003800000 */
.L_x_30625:
        /* <DEDUP_REMOVED lines=13> */
.L_x_58518:


//--------------------- .text._Z9cuda_gemmIiLi256ELi2ELi1ELi64ELi128ELi128ELi32ELi0ELi1EEviiiPT_S1_S1_ii --------------------------
	.section	.text._Z9cuda_gemmIiLi256ELi2ELi1ELi64ELi128ELi128ELi32ELi0ELi1EEviiiPT_S1_S1_ii,"ax",@progbits
	.align	128
        .global         _Z9cuda_gemmIiLi256ELi2ELi1ELi64ELi128ELi128ELi32ELi0ELi1EEviiiPT_S1_S1_ii
        .type           _Z9cuda_gemmIiLi256ELi2ELi1ELi64ELi128ELi128ELi32ELi0ELi1EEviiiPT_S1_S1_ii,@function
        .size           _Z9cuda_gemmIiLi256ELi2ELi1ELi64ELi128ELi128ELi32ELi0ELi1EEviiiPT_S1_S1_ii,(.L_x_58106 - _Z9cuda_gemmIiLi256ELi2ELi1ELi64ELi128ELi128ELi32ELi0ELi1EEviiiPT_S1_S1_ii)
        .other          _Z9cuda_gemmIiLi256ELi2ELi1ELi64ELi128ELi128ELi32ELi0ELi1EEviiiPT_S1_S1_ii,@"STO_CUDA_ENTRY STV_DEFAULT"
_Z9cuda_gemmIiLi256ELi2ELi1ELi64ELi128ELi128ELi32ELi0ELi1EEviiiPT_S1_S1_ii:
.text._Z9cuda_gemmIiLi256ELi2ELi1ELi64ELi128ELi128ELi32ELi0ELi1EEviiiPT_S1_S1_ii:
        /* <DEDUP_REMOVED lines=39> */
.L_x_30626:
[----:B------:R-:W0:Y:S02]  /*0270*/  S2UR UR5, SR_CTAID.X ;  /* 0x00000000000579c3 */ /* 0x000e240000002500 */
[----:B0-----:R-:W-:Y:S02]  /*0280*/  USHF.R.U32.HI UR4, URZ, 0x6, UR5 ;  /* 0x00000006ff047899 */ /* 0x001fe40008011605 */
[----:B------:R-:W-:-:S12]  /*0290*/  ULOP3.LUT UR5, UR5, 0x3f, URZ, 0xc0, !UPT ;  /* 0x0000003f05057892 */ /* 0x000fd8000f8ec0ff */
.L_x_30627:
        /* <DEDUP_REMOVED lines=51> */
[----:B------:R-:W-:Y:S05]  /*05d0*/  CALL.REL.NOINC `($__internal_155_$__cuda_sm20_div_u16) ;  /* 0x0000000800387944 */ /* 0x000fea0003c00000 */
[----:B------:R-:W0:Y:S01]  /*05e0*/  LDCU.64 UR4, c[0x0][0x390] ;  /* 0x00007200ff0477ac */ /* 0x000e220008000a00 */
[----:B------:R-:W-:Y:S01]  /*05f0*/  LOP3.LUT R6, R11, 0x3, RZ, 0xc0, !PT ;  /* 0x000000030b067812 */ /* 0x000fe200078ec0ff */
[----:B------:R-:W1:Y:S01]  /*0600*/  LDCU.64 UR18, c[0x0][0x358] ;  /* 0x00006b00ff1277ac */ /* 0x000e620008000a00 */
[----:B0-----:R-:W-:Y:S02]  /*0610*/  UIMAD.WIDE.U32 UR12, UR17, 0x4, UR4 ;  /* 0x00000004110c78a5 */ /* 0x001fe4000f8e0004 */
[----:B------:R-:W-:Y:S02]  /*0620*/  UIMAD.WIDE.U32 UR14, UR17, 0x8, UR4 ;  /* 0x00000008110e78a5 */ /* 0x000fe4000f8e0004 */
[----:B-1----:R-:W-:-:S12]  /*0630*/  UIMAD.WIDE.U32 UR4, UR17, 0xc, UR4 ;  /* 0x0000000c110478a5 */ /* 0x002fd8000f8e0004 */
.L_x_30637:
        /* <DEDUP_REMOVED lines=33> */
.L_x_30631:
[----:B------:R-:W-:Y:S05]  /*0850*/  BSYNC.RECONVERGENT B1 ;  /* 0x0000000000017941 */ /* 0x000fea0003800200 */
.L_x_30630:
        /* <DEDUP_REMOVED lines=11> */
.L_x_30632:
        /* <DEDUP_REMOVED lines=23> */
.L_x_30629:
[----:B------:R-:W-:Y:S05]  /*0a80*/  BSYNC.RECONVERGENT B0 ;  /* 0x0000000000007941 */ /* 0x000fea0003800200 */
.L_x_30628:
        /* <DEDUP_REMOVED lines=29> */
.L_x_30634:
[----:B------:R-:W-:Y:S05]  /*0c60*/  BSYNC.RECONVERGENT B0 ;  /* 0x0000000000007941 */ /* 0x000fea0003800200 */
.L_x_30633:
[----:B------:R-:W-:Y:S01]  /*0c70*/  BSSY.RECONVERGENT B0, `(.L_x_30635) ;  /* 0x000001d000007945 */ /* 0x000fe20003800200 */
.L_x_30636:
        /* <DEDUP_REMOVED lines=29> */
.L_x_30635:
[----:B------:R-:W-:Y:S01]  /*0e50*/  BAR.SYNC.DEFER_BLOCKING 0x0 ;  /* 0x0000000000007b1d */ /* 0x000fe20000010000 */
[----:B------:R-:W-:Y:S02]  /*0e60*/  USHF.L.U32 UR7, UR16, 0x1, URZ ;  /* 0x0000000110077899 */ /* 0x000fe400080006ff */
[----:B------:R-:W-:-:S04]  /*0e70*/  UIADD3 UR6, UPT, UPT, UR16, UR6, URZ ;  /* 0x0000000610067290 */ /* 0x000fc8000fffe0ff */
[----:B------:R-:W-:Y:S01]  /*0e80*/  UISETP.GE.U32.AND UP0, UPT, UR6, UR7, UPT ;  /* 0x000000070600728c */ /* 0x000fe2000bf06070 */
[----:B------:R-:W-:Y:S08]  /*0e90*/  BAR.SYNC.DEFER_BLOCKING 0x0 ;  /* 0x0000000000007b1d */ /* 0x000ff00000010000 */
[----:B------:R-:W-:Y:S05]  /*0ea0*/  BRA.U !UP0, `(.L_x_30637) ;  /* 0xfffffff508e47547 */ /* 0x000fea000b83ffff */
[----:B------:R-:W-:Y:S05]  /*0eb0*/  EXIT ;  /* 0x000000000000794d */ /* 0x000fea0003800000 */
        .weak           $__internal_155_$__cuda_sm20_div_u16
        .type           $__internal_155_$__cuda_sm20_div_u16,@function
        .size           $__internal_155_$__cuda_sm20_div_u16,(.L_x_58106 - $__internal_155_$__cuda_sm20_div_u16)
$__internal_155_$__cuda_sm20_div_u16:
        /* <DEDUP_REMOVED lines=18> */
[----:B------:R-:W-:Y:S06]  /*0fe0*/  RET.REL.NODEC R6 `(_Z9cuda_gemmIiLi256ELi2ELi1ELi64ELi128ELi128ELi32ELi0ELi1EEviiiPT_S1_S1_ii) ;  /* 0xfffffff006047950 */ /* 0x000fec0003c3ffff */
.L_x_30638:
        /* <DEDUP_REMOVED lines=9> */
.L_x_58106:


//--------------------- .text._Z9cuda_gemmIiLi256ELi2ELi1ELi64ELi128ELi128ELi32ELi0ELi0EEviiiPT_S1_S1_ii --------------------------
	.section	.text._Z9cuda_gemmIiLi256ELi2ELi1ELi64ELi128ELi128ELi32ELi0ELi0EEviiiPT_S1_S1_ii,"ax",@progbits
	.align	128
        .global         _Z9cuda_gemmIiLi256ELi2ELi1ELi64ELi128ELi128ELi32ELi0ELi0EEviiiPT_S1_S1_ii
        .type           _Z9cuda_gemmIiLi256ELi2ELi1ELi64ELi128ELi128ELi32ELi0ELi0EEviiiPT_S1_S1_ii,@function
        .size           _Z9cuda_gemmIiLi256ELi2ELi1ELi64ELi128ELi128ELi32ELi0ELi0EEviiiPT_S1_S1_ii,(.L_x_58520 - _Z9cuda_gemmIiLi256ELi2ELi1ELi64ELi128ELi128ELi32ELi0ELi0EEviiiPT_S1_S1_ii)
        .other          _Z9cuda_gemmIiLi256ELi2ELi1ELi64ELi128ELi128ELi32ELi0ELi0EEviiiPT_S1_S1_ii,@"STO_CUDA_ENTRY STV_DEFAULT"
_Z9cuda_gemmIiLi256ELi2ELi1ELi64ELi128ELi128ELi32ELi0ELi0EEviiiPT_S1_S1_ii:
.text._Z9cuda_gemmIiLi256ELi2ELi1ELi64ELi128ELi128ELi32ELi0ELi0EEviiiPT_S1_S1_ii:
        /* <DEDUP_REMOVED lines=41> */
.L_x_30639:
[----:B------:R-:W0:Y:S02]  /*0290*/  S2UR UR11, SR_CTAID.X ;  /* 0x00000000000b79c3 */ /* 0x000e240000002500 */
[----:B0-----:R-:W-:Y:S02]  /*02a0*/  USHF.R.U32.HI UR10, URZ, 0x6, UR11 ;  /* 0x00000006ff0a7899 */ /* 0x001fe4000801160b */
[----:B------:R-:W-:-:S12]  /*02b0*/  ULOP3.LUT UR11, UR11, 0x3f, URZ, 0xc0, !UPT ;  /* 0x0000003f0b0b7892 */ /* 0x000fd8000f8ec0ff */
.L_x_30640:
        /* <DEDUP_REMOVED lines=225> */
.L_x_30722:
        /* <DEDUP_REMOVED lines=37> */
.L_x_30644:
[----:B------:R-:W-:Y:S05]  /*1320*/  BSYNC.RECONVERGENT B1 ;  /* 0x0000000000017941 */ /* 0x000fea0003800200 */
.L_x_30643:
        /* <DEDUP_REMOVED lines=9> */
.L_x_30645:
        /* <DEDUP_REMOVED lines=22> */
.L_x_30642:
[----:B------:R-:W-:Y:S05]  /*1520*/  BSYNC.RECONVERGENT B0 ;  /* 0x0000000000007941 */ /* 0x000fea0003800200 */
.L_x_30641:
        /* <DEDUP_REMOVED lines=27> */
.L_x_30649:
[----:B------:R-:W-:Y:S05]  /*16e0*/  BSYNC.RECONVERGENT B1 ;  /* 0x0000000000017941 */ /* 0x000fea0003800200 */
.L_x_30648:
[----:B------:R-:W-:Y:S05]  /*16f0*/  @!P1 BRA `(.L_x_30647) ;  /* 0x0000000000389947 */ /* 0x000fea0003800000 */
[----:B-1----:R-:W1:Y:S01]  /*1700*/  S2R R30, SR_CgaCtaId ;  /* 0x00000000001e7919 */ /* 0x002e620000008800 */
[----:B0-----:R-:W-:-:S05]  /*1710*/  MOV R29, 0x400 ;  /* 0x00000400001d7802 */ /* 0x001fca0000000f00 */
[----:B------:R-:W-:-:S05]  /*1720*/  VIADD R29, R29, 0x4180 ;  /* 0x000041801d1d7836 */ /* 0x000fca0000000000 */
[----:B-1----:R-:W-:-:S07]  /*1730*/  LEA R35, R30, R29, 0x18 ;  /* 0x0000001d1e237211 */ /* 0x002fce00078ec0ff */
.L_x_30650:
        /* <DEDUP_REMOVED lines=10> */
.L_x_30647:
[----:B------:R-:W-:Y:S05]  /*17e0*/  BSYNC.RECONVERGENT B0 ;  /* 0x0000000000007941 */ /* 0x000fea0003800200 */
.L_x_30646:
        /* <DEDUP_REMOVED lines=13> */
.L_x_30653:
        /* <DEDUP_REMOVED lines=10> */
.L_x_30652:
[----:B0-----:R-:W-:Y:S05]  /*1960*/  BSYNC.RECONVERGENT B0 ;  /* 0x0000000000007941 */ /* 0x001fea0003800200 */
.L_x_30651:
[----:B------:R-:W-:Y:S01]  /*1970*/  BAR.SYNC.DEFER_BLOCKING 0x0 ;  /* 0x0000000000007b1d */ /* 0x000fe20000010000 */
[----:B------:R-:W-:-:S09]  /*1980*/  UISETP.GE.AND UP0, UPT, UR5, 0x1, UPT ;  /* 0x000000010500788c */ /* 0x000fd2000bf06270 */
[----:B------:R-:W-:Y:S05]  /*1990*/  BRA.U !UP0, `(.L_x_30654) ;  /* 0x0000003108bc7547 */ /* 0x000fea000b800000 */
[----:B------:R-:W-:-:S09]  /*19a0*/  UISETP.NE.AND UP0, UPT, UR20, 0x1, UPT ;  /* 0x000000011400788c */ /* 0x000fd2000bf05270 */
[----:B------:R-:W-:Y:S05]  /*19b0*/  BRA.U UP0, `(.L_x_30655) ;  /* 0x00000011001c7547 */ /* 0x000fea000b800000 */
[----:B------:R-:W-:-:S05]  /*19c0*/  UMOV UR4, URZ ;  /* 0x000000ff00047c82 */ /* 0x000fca0008000000 */
.L_x_30675:
        /* <DEDUP_REMOVED lines=20> */
.L_x_30656:
        /* <DEDUP_REMOVED lines=10> */
.L_x_30657:
        /* <DEDUP_REMOVED lines=10> */
.L_x_30658:
        /* <DEDUP_REMOVED lines=10> */
.L_x_30659:
        /* <DEDUP_REMOVED lines=10> */
.L_x_30660:
        /* <DEDUP_REMOVED lines=11> */
.L_x_30661:
        /* <DEDUP_REMOVED lines=11> */
.L_x_30662:
        /* <DEDUP_REMOVED lines=11> */
.L_x_30663:
        /* <DEDUP_REMOVED lines=11> */
.L_x_30664:
        /* <DEDUP_REMOVED lines=11> */
.L_x_30665:
        /* <DEDUP_REMOVED lines=11> */
.L_x_30666:
        /* <DEDUP_REMOVED lines=11> */
.L_x_30667:
        /* <DEDUP_REMOVED lines=11> */
.L_x_30668:
        /* <DEDUP_REMOVED lines=11> */
.L_x_30669:
        /* <DEDUP_REMOVED lines=11> */
.L_x_30670:
        /* <DEDUP_REMOVED lines=11> */
.L_x_30671:
        /* <DEDUP_REMOVED lines=9> */
.L_x_30674:
        /* <DEDUP_REMOVED lines=69> */
.L_x_30673:
[----:B------:R-:W-:Y:S05]  /*2a00*/  BSYNC.RECONVERGENT B0 ;  /* 0x0000000000007941 */ /* 0x000fea0003800200 */
.L_x_30672:
[----:B------:R-:W-:Y:S05]  /*2a10*/  BRA.U !UP0, `(.L_x_30675) ;  /* 0xffffffed08ec7547 */ /* 0x000fea000b83ffff */
[----:B------:R-:W-:Y:S05]  /*2a20*/  BRA `(.L_x_30654) ;  /* 0x0000002000987947 */ /* 0x000fea0003800000 */
.L_x_30655:
[----:B------:R-:W-:-:S13]  /*2a30*/  ISETP.GT.U32.AND P0, PT, R30, 0x1f, PT ;  /* 0x0000001f1e00780c */ /* 0x000fda0003f04070 */
[----:B------:R-:W-:Y:S05]  /*2a40*/  @P0 BRA `(.L_x_30676) ;  /* 0x0000001000140947 */ /* 0x000fea0003800000 */
[----:B------:R-:W-:-:S05]  /*2a50*/  UMOV UR4, URZ ;  /* 0x000000ff00047c82 */ /* 0x000fca0008000000 */
.L_x_30696:
        /* <DEDUP_REMOVED lines=20> */
.L_x_30677:
        /* <DEDUP_REMOVED lines=10> */
.L_x_30678:
        /* <DEDUP_REMOVED lines=10> */
.L_x_30679:
        /* <DEDUP_REMOVED lines=10> */
.L_x_30680:
        /* <DEDUP_REMOVED lines=10> */
.L_x_30681:
        /* <DEDUP_REMOVED lines=11> */
.L_x_30682:
        /* <DEDUP_REMOVED lines=11> */
.L_x_30683:
        /* <DEDUP_REMOVED lines=11> */
.L_x_30684:
        /* <DEDUP_REMOVED lines=11> */
.L_x_30685:
        /* <DEDUP_REMOVED lines=11> */
.L_x_30686:
        /* <DEDUP_REMOVED lines=11> */
.L_x_30687:
        /* <DEDUP_REMOVED lines=11> */
.L_x_30688:
        /* <DEDUP_REMOVED lines=11> */
.L_x_30689:
        /* <DEDUP_REMOVED lines=11> */
.L_x_30690:
        /* <DEDUP_REMOVED lines=11> */
.L_x_30691:
        /* <DEDUP_REMOVED lines=11> */
.L_x_30692:
        /* <DEDUP_REMOVED lines=9> */
.L_x_30695:
        /* <DEDUP_REMOVED lines=67> */
.L_x_30694:
[----:B------:R-:W-:Y:S05]  /*3a70*/  BSYNC.RECONVERGENT B0 ;  /* 0x0000000000007941 */ /* 0x000fea0003800200 */
.L_x_30693:
[----:B------:R-:W-:Y:S05]  /*3a80*/  BRA.U !UP0, `(.L_x_30696) ;  /* 0xffffffed08f47547 */ /* 0x000fea000b83ffff */
[----:B------:R-:W-:Y:S05]  /*3a90*/  BRA `(.L_x_30654) ;  /* 0x00000010007c7947 */ /* 0x000fea0003800000 */
.L_x_30676:
[----:B-1----:R-:W-:-:S07]  /*3aa0*/  IMAD.MOV.U32 R35, RZ, RZ, RZ ;  /* 0x000000ffff237224 */ /* 0x002fce00078e00ff */
.L_x_30716:
        /* <DEDUP_REMOVED lines=19> */
.L_x_30697:
        /* <DEDUP_REMOVED lines=10> */
.L_x_30698:
        /* <DEDUP_REMOVED lines=10> */
.L_x_30699:
        /* <DEDUP_REMOVED lines=10> */
.L_x_30700:
        /* <DEDUP_REMOVED lines=11> */
.L_x_30701:
        /* <DEDUP_REMOVED lines=11> */
.L_x_30702:
        /* <DEDUP_REMOVED lines=11> */
.L_x_30703:
        /* <DEDUP_REMOVED lines=11> */
.L_x_30704:
        /* <DEDUP_REMOVED lines=11> */
.L_x_30705:
        /* <DEDUP_REMOVED lines=11> */
.L_x_30706:
        /* <DEDUP_REMOVED lines=11> */
.L_x_30707:
        /* <DEDUP_REMOVED lines=11> */
.L_x_30708:
        /* <DEDUP_REMOVED lines=11> */
.L_x_30709:
        /* <DEDUP_REMOVED lines=11> */
.L_x_30710:
        /* <DEDUP_REMOVED lines=11> */
.L_x_30711:
        /* <DEDUP_REMOVED lines=11> */
.L_x_30712:
[----:B------:R-:W-:Y:S05]  /*4600*/  @P4 BRA `(.L_x_30713) ;  /* 0x00000004009c4947 */ /* 0x000fea0003800000 */
[----:B------:R-:W-:-:S07]  /*4610*/  IMAD.MOV.U32 R51, RZ, RZ, R48 ;  /* 0x000000ffff337224 */ /* 0x000fce00078e0030 */
.L_x_30715:
        /* <DEDUP_REMOVED lines=68> */
.L_x_30714:
        /* <DEDUP_REMOVED lines=34> */
.L_x_30713:
[----:B------:R-:W-:Y:S05]  /*4c80*/  @!P5 BRA `(.L_x_30716) ;  /* 0xffffffec0088d947 */ /* 0x000fea000383ffff */
.L_x_30654:
        /* <DEDUP_REMOVED lines=123> */
.L_x_30720:
[----:B------:R-:W-:Y:S05]  /*5440*/  BSYNC.RECONVERGENT B1 ;  /* 0x0000000000017941 */ /* 0x000fea0003800200 */
.L_x_30719:
        /* <DEDUP_REMOVED lines=13> */
.L_x_30721:
        /* <DEDUP_REMOVED lines=105> */
.L_x_30718:
[----:B------:R-:W-:Y:S05]  /*5bb0*/  BSYNC.RECONVERGENT B0 ;  /* 0x0000000000007941 */ /* 0x000fea0003800200 */
.L_x_30717:
[----:B------:R-:W5:Y:S02]  /*5bc0*/  LDCU UR4, c[0x0][0x374] ;  /* 0x00006e80ff0477ac */ /* 0x000f640008000800 */
[----:B-----5:R-:W-:Y:S02]  /*5bd0*/  UIADD3 UR11, UPT, UPT, UR4, UR11, URZ ;  /* 0x0000000b040b7290 */ /* 0x020fe4000fffe0ff */
[----:B------:R-:W-:-:S04]  /*5be0*/  USHF.L.U32 UR4, UR4, 0x1, URZ ;  /* 0x0000000104047899 */ /* 0x000fc800080006ff */
[----:B------:R-:W-:-:S09]  /*5bf0*/  UISETP.GE.U32.AND UP0, UPT, UR11, UR4, UPT ;  /* 0x000000040b00728c */ /* 0x000fd2000bf06070 */
[----:B------:R-:W-:Y:S05]  /*5c00*/  BRA.U !UP0, `(.L_x_30722) ;  /* 0xffffffb508307547 */ /* 0x000fea000b83ffff */
[----:B------:R-:W-:Y:S05]  /*5c10*/  EXIT ;  /* 0x000000000000794d */ /* 0x000fea0003800000 */
.L_x_30723:
        /* <DEDUP_REMOVED lines=14> */
.L_x_58520:


//--------------------- .text._Z9cuda_gemmIiLi256ELi2ELi1ELi64ELi64ELi64ELi32ELi1ELi1EEviiiPT_S1_S1_ii --------------------------
	.section	.text._Z9cuda_gemmIiLi256ELi2ELi1ELi64ELi64ELi64ELi32ELi1ELi1EEviiiPT_S1_S1_ii,"ax",@progbits
	.align	128
        .global         _Z9cuda_gemmIiLi256ELi2ELi1ELi64ELi64ELi64ELi32ELi1ELi1EEviiiPT_S1_S1_ii
        .type           _Z9cuda_gemmIiLi256ELi2ELi1ELi64ELi64ELi64ELi32ELi1ELi1EEviiiPT_S1_S1_ii,@function
        .size           _Z9cuda_gemmIiLi256ELi2ELi1ELi64ELi64ELi64ELi32ELi1ELi1EEviiiPT_S1_S1_ii,(.L_x_58107 - _Z9cuda_gemmIiLi256ELi2ELi1ELi64ELi64ELi64ELi32ELi1ELi1EEviiiPT_S1_S1_ii)
        .other          _Z9cuda_gemmIiLi256ELi2ELi1ELi64ELi64ELi64ELi32ELi1ELi1EEviiiPT_S1_S1_ii,@"STO_CUDA_ENTRY STV_DEFAULT"
_Z9cuda_gemmIiLi256ELi2ELi1ELi64ELi64ELi64ELi32ELi1ELi1EEviiiPT_S1_S1_ii:
.text._Z9cuda_gemmIiLi256ELi2ELi1ELi64ELi64ELi64ELi32ELi1ELi1EEviiiPT_S1_S1_ii:
        /* <DEDUP_REMOVED lines=74> */
[----:B------:R-:W-:Y:S05]  /*04a0*/  CALL.REL.NOINC `($__internal_156_$__cuda_sm20_div_u16) ;  /* 0x0000001000ec7944 */ /* 0x000fea0003c00000 */
[----:B------:R-:W0:Y:S01]  /*04b0*/  LDCU.64 UR4, c[0x0][0x390] ;  /* 0x00007200ff0477ac */ /* 0x000e220008000a00 */
[----:B------:R-:W-:Y:S01]  /*04c0*/  LOP3.LUT R28, R28, 0x3, RZ, 0xc0, !PT ;  /* 0x000000031c1c7812 */ /* 0x000fe200078ec0ff */
[----:B------:R-:W1:Y:S01]  /*04d0*/  LDCU.64 UR16, c[0x0][0x358] ;  /* 0x00006b00ff1077ac */ /* 0x000e620008000a00 */
[----:B0-----:R-:W-:Y:S02]  /*04e0*/  UIMAD.WIDE.U32 UR10, UR14, 0x4, UR4 ;  /* 0x000000040e0a78a5 */ /* 0x001fe4000f8e0004 */
[----:B------:R-:W-:Y:S02]  /*04f0*/  UIMAD.WIDE.U32 UR12, UR14, 0x8, UR4 ;  /* 0x000000080e0c78a5 */ /* 0x000fe4000f8e0004 */
[----:B-1----:R-:W-:-:S12]  /*0500*/  UIMAD.WIDE.U32 UR4, UR14, 0xc, UR4 ;  /* 0x0000000c0e0478a5 */ /* 0x002fd8000f8e0004 */
.L_x_30746:
        /* <DEDUP_REMOVED lines=32> */
.L_x_30727:
[----:B------:R-:W-:Y:S05]  /*0710*/  BSYNC.RECONVERGENT B1 ;  /* 0x0000000000017941 */ /* 0x000fea0003800200 */
.L_x_30726:
[----:B------:R-:W-:Y:S05]  /*0720*/  @!P0 BRA `(.L_x_30725) ;  /* 0x0000000000848947 */ /* 0x000fea0003800000 */
[----:B------:R-:W2:Y:S01]  /*0730*/  S2UR UR8, SR_CgaCtaId ;  /* 0x00000000000879c3 */ /* 0x000ea20000008800 */
[----:B------:R-:W-:Y:S01]  /*0740*/  UMOV UR7, 0x400 ;  /* 0x0000040000077882 */ /* 0x000fe20000000000 */
[----:B------:R-:W-:Y:S01]  /*0750*/  LEA R17, R23, R14, 0x6 ;  /* 0x0000000e17117211 */ /* 0x000fe200078e30ff */
[----:B------:R-:W-:-:S04]  /*0760*/  UIADD3 UR7, UPT, UPT, UR7, 0x2080, URZ ;  /* 0x0000208007077890 */ /* 0x000fc8000fffe0ff */
[----:B--2---:R-:W-:-:S06]  /*0770*/  ULEA UR7, UR8, UR7, 0x18 ;  /* 0x0000000708077291 */ /* 0x004fcc000f8ec0ff */
[----:B------:R-:W-:-:S07]  /*0780*/  LEA R15, R14, UR7, 0x2 ;  /* 0x000000070e0f7c11 */ /* 0x000fce000f8e10ff */
.L_x_30728:
        /* <DEDUP_REMOVED lines=27> */
.L_x_30725:
[----:B------:R-:W-:Y:S05]  /*0940*/  BSYNC.RECONVERGENT B0 ;  /* 0x0000000000007941 */ /* 0x000fea0003800200 */
.L_x_30724:
        /* <DEDUP_REMOVED lines=17> */
.L_x_30732:
[----:B------:R-:W-:Y:S05]  /*0a60*/  BSYNC.RECONVERGENT B1 ;  /* 0x0000000000017941 */ /* 0x000fea0003800200 */
.L_x_30731:
[----:B------:R-:W-:Y:S05]  /*0a70*/  @!P2 BRA `(.L_x_30730) ;  /* 0x000000000038a947 */ /* 0x000fea0003800000 */
[----:B0-----:R-:W0:Y:S01]  /*0a80*/  S2R R6, SR_CgaCtaId ;  /* 0x0000000000067919 */ /* 0x001e220000008800 */
[----:B------:R-:W-:-:S04]  /*0a90*/  MOV R5, 0x400 ;  /* 0x0000040000057802 */ /* 0x000fc80000000f00 */
[----:B------:R-:W-:-:S04]  /*0aa0*/  IADD3 R5, PT, PT, R5, 0x2180, RZ ;  /* 0x0000218005057810 */ /* 0x000fc80007ffe0ff */
[----:B0-----:R-:W-:-:S07]  /*0ab0*/  LEA R9, R6, R5, 0x18 ;  /* 0x0000000506097211 */ /* 0x001fce00078ec0ff */
.L_x_30733:
        /* <DEDUP_REMOVED lines=10> */
.L_x_30730:
[----:B------:R-:W-:Y:S05]  /*0b60*/  BSYNC.RECONVERGENT B0 ;  /* 0x0000000000007941 */ /* 0x000fea0003800200 */
.L_x_30729:
        /* <DEDUP_REMOVED lines=32> */
.L_x_30735:
[----:B------:R-:W-:Y:S05]  /*0d70*/  BSYNC.RECONVERGENT B0 ;  /* 0x0000000000007941 */ /* 0x000fea0003800200 */
.L_x_30734:
[----:B------:R-:W-:Y:S01]  /*0d80*/  BSSY.RECONVERGENT B0, `(.L_x_30736) ;  /* 0x000001c000007945 */ /* 0x000fe20003800200 */
.L_x_30737:
        /* <DEDUP_REMOVED lines=28> */
.L_x_30736:
        /* <DEDUP_REMOVED lines=17> */
.L_x_30740:
        /* <DEDUP_REMOVED lines=39> */
.L_x_30750:
[----:B------:R-:W2:Y:S01]  /*12d0*/  LDC R34, c[0x0][0x360] ;  /* 0x0000d800ff227b82 */ /* 0x000ea20000000800 */
[----:B-1----:R-:W-:Y:S01]  /*12e0*/  IMAD.IADD R33, R32, 0x1, R33 ;  /* 0x0000000120217824 */ /* 0x002fe200078e0221 */
[----:B0-----:R-:W-:-:S05]  /*12f0*/  @!P2 LEA R32, R31, R30, 0x2 ;  /* 0x0000001e1f20a211 */ /* 0x001fca00078e10ff */
[----:B------:R0:W-:Y:S01]  /*1300*/  @!P2 STS [R32], R33 ;  /* 0x000000212000a388 */ /* 0x0001e20000000800 */
[----:B--2---:R-:W-:-:S04]  /*1310*/  LEA.HI R31, R34, R31, RZ, 0x1e ;  /* 0x0000001f221f7211 */ /* 0x004fc800078ff0ff */
[----:B------:R-:W-:-:S13]  /*1320*/  ISETP.GE.U32.AND P1, PT, R31, 0x20, PT ;  /* 0x000000201f00780c */ /* 0x000fda0003f26070 */
[----:B0-----:R-:W-:Y:S05]  /*1330*/  @!P1 BRA `(.L_x_30740) ;  /* 0xfffffffc00489947 */ /* 0x001fea000383ffff */
.L_x_30738:
        /* <DEDUP_REMOVED lines=30> */
.L_x_30744:
[----:B------:R-:W-:Y:S05]  /*1520*/  BSYNC.RECONVERGENT B1 ;  /* 0x0000000000017941 */ /* 0x000fea0003800200 */
.L_x_30743:
[----:B------:R-:W-:Y:S05]  /*1530*/  @!P0 BRA `(.L_x_30742) ;  /* 0x00000000006c8947 */ /* 0x000fea0003800000 */
[----:B--2---:R-:W2:Y:S01]  /*1540*/  S2R R7, SR_CgaCtaId ;  /* 0x0000000000077919 */ /* 0x004ea20000008800 */
[----:B-1----:R-:W1:Y:S01]  /*1550*/  LDC.64 R4, c[0x0][0x3a0] ;  /* 0x0000e800ff047b82 */ /* 0x002e620000000a00 */
[----:B0-----:R-:W-:-:S04]  /*1560*/  MOV R6, 0x400 ;  /* 0x0000040000067802 */ /* 0x001fc80000000f00 */
[----:B------:R-:W-:-:S04]  /*1570*/  IADD3 R6, PT, PT, R6, 0x2180, RZ ;  /* 0x0000218006067810 */ /* 0x000fc80007ffe0ff */
[----:B--2---:R-:W-:-:S07]  /*1580*/  LEA R33, R7, R6, 0x18 ;  /* 0x0000000607217211 */ /* 0x004fce00078ec0ff */
.L_x_30745:
        /* <DEDUP_REMOVED lines=22> */
.L_x_30742:
[----:B------:R-:W-:Y:S05]  /*16f0*/  BSYNC.RECONVERGENT B0 ;  /* 0x0000000000007941 */ /* 0x000fea0003800200 */
.L_x_30741:
[C---:B-12---:R-:W-:Y:S01]  /*1700*/  IMAD.SHL.U32 R4, R0.reuse, 0x2, RZ ;  /* 0x0000000200047824 */ /* 0x046fe200078e00ff */
[----:B------:R-:W-:-:S04]  /*1710*/  IADD3 R23, PT, PT, R0, R23, RZ ;  /* 0x0000001700177210 */ /* 0x000fc80007ffe0ff */
[----:B------:R-:W-:-:S13]  /*1720*/  ISETP.GE.U32.AND P0, PT, R23, R4, PT ;  /* 0x000000041700720c */ /* 0x000fda0003f06070 */
[----:B------:R-:W-:Y:S05]  /*1730*/  @!P0 BRA `(.L_x_30746) ;  /* 0xffffffec00748947 */ /* 0x000fea000383ffff */
[----:B------:R-:W-:Y:S05]  /*1740*/  EXIT ;  /* 0x000000000000794d */ /* 0x000fea0003800000 */
.L_x_30739:
        /* <DEDUP_REMOVED lines=8> */
.L_x_30748:
[----:B------:R-:W-:Y:S05]  /*17d0*/  BSYNC B0 ;  /* 0x0000000000007941 */ /* 0x000fea0003800000 */
.L_x_30747:
[----:B------:R-:W-:Y:S01]  /*17e0*/  IADD3 R32, PT, PT, R34, R33, RZ ;  /* 0x0000002122207210 */ /* 0x000fe20007ffe0ff */
[----:B------:R-:W-:Y:S01]  /*17f0*/  IMAD.MOV.U32 R36, RZ, RZ, 0x1 ;  /* 0x00000001ff247424 */ /* 0x000fe200078e00ff */
[----:B------:R-:W-:Y:S01]  /*1800*/  MOV R37, 0x1c1f ;  /* 0x00001c1f00257802 */ /* 0x000fe20000000f00 */
[----:B------:R-:W-:-:S07]  /*1810*/  IMAD.MOV.U32 R35, RZ, RZ, -0x1 ;  /* 0xffffffffff237424 */ /* 0x000fce00078e00ff */
[----:B------:R-:W-:Y:S05]  /*1820*/  WARPSYNC.COLLECTIVE R35, `(.L_x_30749) ;  /* 0x0000000023087348 */ /* 0x000fea0003c00000 */
[----:B------:R0:W1:Y:S02]  /*1830*/  SHFL.DOWN P1, R33, R32, R36, R37 ;  /* 0x0800002420217389 */ /* 0x0000640000020025 */
[----:B01----:R-:W-:Y:S05]  /*1840*/  ENDCOLLECTIVE ;  /* 0x000000000000791b */ /* 0x003fea0003800000 */
.L_x_30749:
[----:B------:R-:W-:Y:S05]  /*1850*/  BRA `(.L_x_30750) ;  /* 0xfffffff8009c7947 */ /* 0x000fea000383ffff */
        .weak           $__internal_156_$__cuda_sm20_div_u16
        .type           $__internal_156_$__cuda_sm20_div_u16,@function
        .size           $__internal_156_$__cuda_sm20_div_u16,(.L_x_58107 - $__internal_156_$__cuda_sm20_div_u16)
$__internal_156_$__cuda_sm20_div_u16:
        /* <DEDUP_REMOVED lines=18> */
[----:B------:R-:W-:Y:S06]  /*1980*/  RET.REL.NODEC R4 `(_Z9cuda_gemmIiLi256ELi2ELi1ELi64ELi64ELi64ELi32ELi1ELi1EEviiiPT_S1_S1_ii) ;  /* 0xffffffe4049c7950 */ /* 0x000fec0003c3ffff */
.L_x_30751:
        /* <DEDUP_REMOVED lines=15> */
.L_x_58107:


//--------------------- .text._Z9cuda_gemmIiLi256ELi2ELi1ELi64ELi64ELi64ELi32ELi1ELi0EEviiiPT_S1_S1_ii --------------------------
	.section	.text._Z9cuda_gemmIiLi256ELi2ELi1ELi64ELi64ELi64ELi32ELi1ELi0EEviiiPT_S1_S1_ii,"ax",@progbits
	.align	128
        .global         _Z9cuda_gemmIiLi256ELi2ELi1ELi64ELi64ELi64ELi32ELi1ELi0EEviiiPT_S1_S1_ii
        .type           _Z9cuda_gemmIiLi256ELi2ELi1ELi64ELi64ELi64ELi32ELi1ELi0EEviiiPT_S1_S1_ii,@function
        .size           _Z9cuda_gemmIiLi256ELi2ELi1ELi64ELi64ELi64ELi32ELi1ELi0EEviiiPT_S1_S1_ii,(.L_x_58522 - _Z9cuda_gemmIiLi256ELi2ELi1ELi64ELi64ELi64ELi32ELi1ELi0EEviiiPT_S1_S1_ii)
        .other          _Z9cuda_gemmIiLi256ELi2ELi1ELi64ELi64ELi64ELi32ELi1ELi0EEviiiPT_S1_S1_ii,@"STO_CUDA_ENTRY STV_DEFAULT"
_Z9cuda_gemmIiLi256ELi2ELi1ELi64ELi64ELi64ELi32ELi1ELi0EEviiiPT_S1_S1_ii:
.text._Z9cuda_gemmIiLi256ELi2ELi1ELi64ELi64ELi64ELi32ELi1ELi0EEviiiPT_S1_S1_ii:
        /* <DEDUP_REMOVED lines=223> */
.L_x_30833:
        /* <DEDUP_REMOVED lines=36> */
.L_x_30755:
[----:B------:R-:W-:Y:S05]  /*1030*/  BSYNC.RECONVERGENT B1 ;  /* 0x0000000000017941 */ /* 0x000fea0003800200 */
.L_x_30754:
        /* <DEDUP_REMOVED lines=8> */
.L_x_30756:
        /* <DEDUP_REMOVED lines=21> */
.L_x_30753:
[----:B------:R-:W-:Y:S05]  /*1210*/  BSYNC.RECONVERGENT B0 ;  /* 0x0000000000007941 */ /* 0x000fea0003800200 */
.L_x_30752:
        /* <DEDUP_REMOVED lines=25> */
.L_x_30760:
[----:B------:R-:W-:Y:S05]  /*13b0*/  BSYNC.RECONVERGENT B1 ;  /* 0x0000000000017941 */ /* 0x000fea0003800200 */
.L_x_30759:
[----:B------:R-:W-:Y:S05]  /*13c0*/  @!P1 BRA `(.L_x_30758) ;  /* 0x0000000000389947 */ /* 0x000fea0003800000 */
[----:B0-2---:R-:W0:Y:S01]  /*13d0*/  S2R R30, SR_CgaCtaId ;  /* 0x00000000001e7919 */ /* 0x005e220000008800 */
[----:B-1----:R-:W-:-:S05]  /*13e0*/  MOV R29, 0x400 ;  /* 0x00000400001d7802 */ /* 0x002fca0000000f00 */
[----:B------:R-:W-:-:S05]  /*13f0*/  VIADD R29, R29, 0x2180 ;  /* 0x000021801d1d7836 */ /* 0x000fca0000000000 */
[----:B0-----:R-:W-:-:S07]  /*1400*/  LEA R33, R30, R29, 0x18 ;  /* 0x0000001d1e217211 */ /* 0x001fce00078ec0ff */
.L_x_30761:
        /* <DEDUP_REMOVED lines=10> */
.L_x_30758:
[----:B------:R-:W-:Y:S05]  /*14b0*/  BSYNC.RECONVERGENT B0 ;  /* 0x0000000000007941 */ /* 0x000fea0003800200 */
.L_x_30757:
        /* <DEDUP_REMOVED lines=12> */
.L_x_30764:
        /* <DEDUP_REMOVED lines=10> */
.L_x_30763:
[----:B------:R-:W-:Y:S05]  /*1620*/  BSYNC.RECONVERGENT B0 ;  /* 0x0000000000007941 */ /* 0x000fea0003800200 */
.L_x_30762:
        /* <DEDUP_REMOVED lines=10> */
.L_x_30786:
        /* <DEDUP_REMOVED lines=19> */
.L_x_30767:
        /* <DEDUP_REMOVED lines=8> */
.L_x_30768:
        /* <DEDUP_REMOVED lines=8> */
.L_x_30769:
        /* <DEDUP_REMOVED lines=10> */
.L_x_30770:
        /* <DEDUP_REMOVED lines=10> */
.L_x_30771:
        /* <DEDUP_REMOVED lines=11> */
.L_x_30772:
        /* <DEDUP_REMOVED lines=11> */
.L_x_30773:
        /* <DEDUP_REMOVED lines=11> */
.L_x_30774:
        /* <DEDUP_REMOVED lines=11> */
.L_x_30775:
        /* <DEDUP_REMOVED lines=11> */
.L_x_30776:
        /* <DEDUP_REMOVED lines=11> */
.L_x_30777:
        /* <DEDUP_REMOVED lines=11> */
.L_x_30778:
        /* <DEDUP_REMOVED lines=11> */
.L_x_30779:
        /* <DEDUP_REMOVED lines=11> */
.L_x_30780:
        /* <DEDUP_REMOVED lines=11> */
.L_x_30781:
        /* <DEDUP_REMOVED lines=11> */
.L_x_30782:
        /* <DEDUP_REMOVED lines=8> */
.L_x_30785:
        /* <DEDUP_REMOVED lines=70> */
.L_x_30784:
[----:B------:R-:W-:Y:S05]  /*26b0*/  BSYNC.RECONVERGENT B0 ;  /* 0x0000000000007941 */ /* 0x000fea0003800200 */
.L_x_30783:
[----:B------:R-:W-:Y:S05]  /*26c0*/  BRA.U !UP0, `(.L_x_30786) ;  /* 0xfffffff108007547 */ /* 0x000fea000b83ffff */
[----:B------:R-:W-:Y:S05]  /*26d0*/  BRA `(.L_x_30765) ;  /* 0x0000002000887947 */ /* 0x000fea0003800000 */
.L_x_30766:
[----:B------:R-:W-:-:S09]  /*26e0*/  UISETP.GT.U32.AND UP0, UPT, UR19, 0x1f, UPT ;  /* 0x0000001f1300788c */ /* 0x000fd2000bf04070 */
[----:B------:R-:W-:Y:S05]  /*26f0*/  BRA.U UP0, `(.L_x_30787) ;  /* 0x0000001100007547 */ /* 0x000fea000b800000 */
[----:B------:R-:W-:-:S05]  /*2700*/  UMOV UR4, URZ ;  /* 0x000000ff00047c82 */ /* 0x000fca0008000000 */
.L_x_30807:
        /* <DEDUP_REMOVED lines=19> */
.L_x_30788:
        /* <DEDUP_REMOVED lines=8> */
.L_x_30789:
        /* <DEDUP_REMOVED lines=8> */
.L_x_30790:
        /* <DEDUP_REMOVED lines=10> */
.L_x_30791:
        /* <DEDUP_REMOVED lines=10> */
.L_x_30792:
        /* <DEDUP_REMOVED lines=11> */
.L_x_30793:
        /* <DEDUP_REMOVED lines=11> */
.L_x_30794:
        /* <DEDUP_REMOVED lines=11> */
.L_x_30795:
        /* <DEDUP_REMOVED lines=11> */
.L_x_30796:
        /* <DEDUP_REMOVED lines=11> */
.L_x_30797:
        /* <DEDUP_REMOVED lines=11> */
.L_x_30798:
        /* <DEDUP_REMOVED lines=11> */
.L_x_30799:
        /* <DEDUP_REMOVED lines=11> */
.L_x_30800:
        /* <DEDUP_REMOVED lines=11> */
.L_x_30801:
        /* <DEDUP_REMOVED lines=11> */
.L_x_30802:
        /* <DEDUP_REMOVED lines=11> */
.L_x_30803:
        /* <DEDUP_REMOVED lines=8> */
.L_x_30806:
        /* <DEDUP_REMOVED lines=68> */
.L_x_30805:
[----:B------:R-:W-:Y:S05]  /*36d0*/  BSYNC.RECONVERGENT B0 ;  /* 0x0000000000007941 */ /* 0x000fea0003800200 */
.L_x_30804:
[----:B------:R-:W-:Y:S05]  /*36e0*/  BRA.U !UP0, `(.L_x_30807) ;  /* 0xfffffff108087547 */ /* 0x000fea000b83ffff */
[----:B------:R-:W-:Y:S05]  /*36f0*/  BRA `(.L_x_30765) ;  /* 0x0000001000807947 */ /* 0x000fea0003800000 */
.L_x_30787:
[----:B------:R-:W-:-:S07]  /*3700*/  HFMA2 R31, -RZ, RZ, 0, 0 ;  /* 0x00000000ff1f7431 */ /* 0x000fce00000001ff */
.L_x_30827:
        /* <DEDUP_REMOVED lines=29> */
.L_x_30808:
        /* <DEDUP_REMOVED lines=10> */
.L_x_30809:
        /* <DEDUP_REMOVED lines=8> */
.L_x_30810:
        /* <DEDUP_REMOVED lines=10> */
.L_x_30811:
        /* <DEDUP_REMOVED lines=11> */
.L_x_30812:
        /* <DEDUP_REMOVED lines=11> */
.L_x_30813:
        /* <DEDUP_REMOVED lines=11> */
.L_x_30814:
        /* <DEDUP_REMOVED lines=11> */
.L_x_30815:
        /* <DEDUP_REMOVED lines=11> */
.L_x_30816:
        /* <DEDUP_REMOVED lines=11> */
.L_x_30817:
        /* <DEDUP_REMOVED lines=10> */
.L_x_30818:
        /* <DEDUP_REMOVED lines=10> */
.L_x_30819:
        /* <DEDUP_REMOVED lines=10> */
.L_x_30820:
        /* <DEDUP_REMOVED lines=10> */
.L_x_30821:
        /* <DEDUP_REMOVED lines=10> */
.L_x_30822:
        /* <DEDUP_REMOVED lines=10> */
.L_x_30823:
[----:B------:R-:W-:Y:S05]  /*4280*/  @P5 BRA `(.L_x_30824) ;  /* 0x0000000400985947 */ /* 0x000fea0003800000 */
[----:B------:R-:W-:-:S07]  /*4290*/  IMAD.MOV.U32 R33, RZ, RZ, R3 ;  /* 0x000000ffff217224 */ /* 0x000fce00078e0003 */
.L_x_30826:
        /* <DEDUP_REMOVED lines=67> */
.L_x_30825:
        /* <DEDUP_REMOVED lines=34> */
.L_x_30824:
[----:B------:R-:W-:Y:S05]  /*48f0*/  @!P4 BRA `(.L_x_30827) ;  /* 0xffffffec0084c947 */ /* 0x000fea000383ffff */
.L_x_30765:
        /* <DEDUP_REMOVED lines=38> */
.L_x_30831:
[----:B------:R-:W-:Y:S05]  /*4b60*/  BSYNC.RECONVERGENT B1 ;  /* 0x0000000000017941 */ /* 0x000fea0003800200 */
.L_x_30830:
[----:B------:R-:W-:Y:S05]  /*4b70*/  @!P2 BRA `(.L_x_30829) ;  /* 0x00000000006ca947 */ /* 0x000fea0003800000 */
[----:B------:R-:W5:Y:S01]  /*4b80*/  S2R R55, SR_CgaCtaId ;  /* 0x0000000000377919 */ /* 0x000f620000008800 */
[----:B0-2-4-:R-:W-:-:S05]  /*4b90*/  MOV R28, 0x400 ;  /* 0x00000400001c7802 */ /* 0x015fca0000000f00 */
[----:B------:R-:W-:-:S05]  /*4ba0*/  VIADD R28, R28, 0x2180 ;  /* 0x000021801c1c7836 */ /* 0x000fca0000000000 */
[----:B-----5:R-:W-:-:S07]  /*4bb0*/  LEA R55, R55, R28, 0x18 ;  /* 0x0000001c37377211 */ /* 0x020fce00078ec0ff */
.L_x_30832:
        /* <DEDUP_REMOVED lines=23> */
.L_x_30829:
[----:B------:R-:W-:Y:S05]  /*4d30*/  BSYNC.RECONVERGENT B0 ;  /* 0x0000000000007941 */ /* 0x000fea0003800200 */
.L_x_30828:
[----:B------:R-:W5:Y:S02]  /*4d40*/  LDCU UR4, c[0x0][0x374] ;  /* 0x00006e80ff0477ac */ /* 0x000f640008000800 */
[----:B-----5:R-:W-:Y:S02]  /*4d50*/  UIADD3 UR11, UPT, UPT, UR4, UR11, URZ ;  /* 0x0000000b040b7290 */ /* 0x020fe4000fffe0ff */
[----:B------:R-:W-:-:S04]  /*4d60*/  USHF.L.U32 UR4, UR4, 0x1, URZ ;  /* 0x0000000104047899 */ /* 0x000fc800080006ff */
[----:B------:R-:W-:-:S09]  /*4d70*/  UISETP.GE.U32.AND UP0, UPT, UR11, UR4, UPT ;  /* 0x000000040b00728c */ /* 0x000fd2000bf06070 */
[----:B------:R-:W-:Y:S05]  /*4d80*/  BRA.U !UP0, `(.L_x_30833) ;  /* 0xffffffc108187547 */ /* 0x000fea000b83ffff */
[----:B------:R-:W-:Y:S05]  /*4d90*/  EXIT ;  /* 0x000000000000794d */ /* 0x000fea0003800000 */
.L_x_30834:
        /* <DEDUP_REMOVED lines=14> */
.L_x_58522:


//--------------------- .text._Z9cuda_gemmIiLi256ELi2ELi1ELi64ELi64ELi64ELi32ELi0ELi1EEviiiPT_S1_S1_ii --------------------------
	.section	.text._Z9cuda_gemmIiLi256ELi2ELi1ELi64ELi64ELi64ELi32ELi0ELi1EEviiiPT_S1_S1_ii,"ax",@progbits
	.align	128
        .global         _Z9cuda_gemmIiLi256ELi2ELi1ELi64ELi64ELi64ELi32ELi0ELi1EEviiiPT_S1_S1_ii
        .type           _Z9cuda_gemmIiLi256ELi2ELi1ELi64ELi64ELi64ELi32ELi0ELi1EEviiiPT_S1_S1_ii,@function
        .size           _Z9cuda_gemmIiLi256ELi2ELi1ELi64ELi64ELi64ELi32ELi0ELi1EEviiiPT_S1_S1_ii,(.L_x_58108 - _Z9cuda_gemmIiLi256ELi2ELi1ELi64ELi64ELi64ELi32ELi0ELi1EEviiiPT_S1_S1_ii)
        .other          _Z9cuda_gemmIiLi256ELi2ELi1ELi64ELi64ELi64ELi32ELi0ELi1EEviiiPT_S1_S1_ii,@"STO_CUDA_ENTRY STV_DEFAULT"
_Z9cuda_gemmIiLi256ELi2ELi1ELi64ELi64ELi64ELi32ELi0ELi1EEviiiPT_S1_S1_ii:
.text._Z9cuda_gemmIiLi256ELi2ELi1ELi64ELi64ELi64ELi32ELi0ELi1EEviiiPT_S1_S1_ii:
        /* <DEDUP_REMOVED lines=35> */
.L_x_30835:
[----:B------:R-:W0:Y:S02]  /*0230*/  S2R R4, SR_CTAID.X ;  /* 0x0000000000047919 */ /* 0x000e240000002500 */
[----:B0-----:R-:W-:Y:S02]  /*0240*/  SHF.R.U32.HI R27, RZ, 0x6, R4 ;  /* 0x00000006ff1b7819 */ /* 0x001fe40000011604 */
[----:B------:R-:W-:-:S07]  /*0250*/  LOP3.LUT R4, R4, 0x3f, RZ, 0xc0, !PT ;  /* 0x0000003f04047812 */ /* 0x000fce00078ec0ff */
.L_x_30836:
        /* <DEDUP_REMOVED lines=79> */
[----:B------:R-:W-:Y:S05]  /*0750*/  CALL.REL.NOINC `($__internal_157_$__cuda_sm20_div_u16) ;  /* 0x0000001400047944 */ /* 0x000fea0003c00000 */
        /* <DEDUP_REMOVED lines=22> */
.L_x_30859:
        /* <DEDUP_REMOVED lines=31> */
.L_x_30840:
[----:B------:R-:W-:Y:S05]  /*0ab0*/  BSYNC.RECONVERGENT B1 ;  /* 0x0000000000017941 */ /* 0x000fea0003800200 */
.L_x_30839:
        /* <DEDUP_REMOVED lines=9> */
.L_x_30841:
        /* <DEDUP_REMOVED lines=27> */
.L_x_30838:
[----:B------:R-:W-:Y:S05]  /*0d00*/  BSYNC.RECONVERGENT B0 ;  /* 0x0000000000007941 */ /* 0x000fea0003800200 */
.L_x_30837:
        /* <DEDUP_REMOVED lines=17> */
.L_x_30845:
[----:B------:R-:W-:Y:S05]  /*0e20*/  BSYNC.RECONVERGENT B1 ;  /* 0x0000000000017941 */ /* 0x000fea0003800200 */
.L_x_30844:
[----:B------:R-:W-:Y:S05]  /*0e30*/  @!P2 BRA `(.L_x_30843) ;  /* 0x000000000038a947 */ /* 0x000fea0003800000 */
[----:B0-----:R-:W0:Y:S01]  /*0e40*/  S2R R6, SR_CgaCtaId ;  /* 0x0000000000067919 */ /* 0x001e220000008800 */
[----:B------:R-:W-:-:S05]  /*0e50*/  MOV R5, 0x400 ;  /* 0x0000040000057802 */ /* 0x000fca0000000f00 */
[----:B------:R-:W-:-:S05]  /*0e60*/  VIADD R5, R5, 0x2180 ;  /* 0x0000218005057836 */ /* 0x000fca0000000000 */
[----:B0-----:R-:W-:-:S07]  /*0e70*/  LEA R9, R6, R5, 0x18 ;  /* 0x0000000506097211 */ /* 0x001fce00078ec0ff */
.L_x_30846:
        /* <DEDUP_REMOVED lines=10> */
.L_x_30843:
[----:B------:R-:W-:Y:S05]  /*0f20*/  BSYNC.RECONVERGENT B0 ;  /* 0x0000000000007941 */ /* 0x000fea0003800200 */
.L_x_30842:
        /* <DEDUP_REMOVED lines=19> */
.L_x_30848:
[----:B------:R-:W-:Y:S05]  /*1060*/  BSYNC.RECONVERGENT B0 ;  /* 0x0000000000007941 */ /* 0x000fea0003800200 */
.L_x_30847:
[----:B------:R-:W-:Y:S01]  /*1070*/  BSSY.RECONVERGENT B0, `(.L_x_30849) ;  /* 0x000001d000007945 */ /* 0x000fe20003800200 */
.L_x_30850:
        /* <DEDUP_REMOVED lines=29> */
.L_x_30849:
        /* <DEDUP_REMOVED lines=14> */
.L_x_30853:
        /* <DEDUP_REMOVED lines=39> */
.L_x_30863:
[----:B------:R-:W2:Y:S01]  /*15a0*/  LDC R51, c[0x0][0x360] ;  /* 0x0000d800ff337b82 */ /* 0x000ea20000000800 */
[----:B-1----:R-:W-:Y:S01]  /*15b0*/  IMAD.IADD R52, R49, 0x1, R52 ;  /* 0x0000000131347824 */ /* 0x002fe200078e0234 */
[----:B0-----:R-:W-:-:S05]  /*15c0*/  @!P2 LEA R49, R48, R47, 0x2 ;  /* 0x0000002f3031a211 */ /* 0x001fca00078e10ff */
[----:B------:R1:W-:Y:S01]  /*15d0*/  @!P2 STS [R49], R52 ;  /* 0x000000343100a388 */ /* 0x0003e20000000800 */
[----:B--2---:R-:W-:-:S04]  /*15e0*/  LEA.HI R48, R51, R48, RZ, 0x1e ;  /* 0x0000003033307211 */ /* 0x004fc800078ff0ff */
[----:B------:R-:W-:-:S13]  /*15f0*/  ISETP.GE.U32.AND P1, PT, R48, 0x20, PT ;  /* 0x000000203000780c */ /* 0x000fda0003f26070 */
[----:B-1----:R-:W-:Y:S05]  /*1600*/  @!P1 BRA `(.L_x_30853) ;  /* 0xfffffffc00489947 */ /* 0x002fea000383ffff */
.L_x_30851:
        /* <DEDUP_REMOVED lines=30> */
.L_x_30857:
[----:B------:R-:W-:Y:S05]  /*17f0*/  BSYNC.RECONVERGENT B1 ;  /* 0x0000000000017941 */ /* 0x000fea0003800200 */
.L_x_30856:
[----:B------:R-:W-:Y:S05]  /*1800*/  @!P1 BRA `(.L_x_30855) ;  /* 0x0000000000789947 */ /* 0x000fea0003800000 */
[----:B--2---:R-:W1:Y:S01]  /*1810*/  S2R R5, SR_CgaCtaId ;  /* 0x0000000000057919 */ /* 0x004e620000008800 */
[----:B------:R-:W-:-:S05]  /*1820*/  MOV R4, 0x400 ;  /* 0x0000040000047802 */ /* 0x000fca0000000f00 */
[----:B------:R-:W-:-:S05]  /*1830*/  VIADD R4, R4, 0x2180 ;  /* 0x0000218004047836 */ /* 0x000fca0000000000 */
[----:B-1----:R-:W-:-:S07]  /*1840*/  LEA R53, R5, R4, 0x18 ;  /* 0x0000000405357211 */ /* 0x002fce00078ec0ff */
.L_x_30858:
        /* <DEDUP_REMOVED lines=26> */
.L_x_30855:
[----:B------:R-:W-:Y:S05]  /*19f0*/  BSYNC.RECONVERGENT B0 ;  /* 0x0000000000007941 */ /* 0x000fea0003800200 */
.L_x_30854:
[C---:B------:R-:W-:Y:S01]  /*1a00*/  IMAD.IADD R33, R0.reuse, 0x1, R33 ;  /* 0x0000000100217824 */ /* 0x040fe200078e0221 */
[----:B012---:R-:W-:-:S04]  /*1a10*/  SHF.L.U32 R4, R0, 0x1, RZ ;  /* 0x0000000100047819 */ /* 0x007fc800000006ff */
[----:B------:R-:W-:-:S13]  /*1a20*/  ISETP.GE.U32.AND P0, PT, R33, R4, PT ;  /* 0x000000042100720c */ /* 0x000fda0003f06070 */
[----:B------:R-:W-:Y:S05]  /*1a30*/  @!P0 BRA `(.L_x_30859) ;  /* 0xffffffec00a08947 */ /* 0x000fea000383ffff */
[----:B------:R-:W-:Y:S05]  /*1a40*/  EXIT ;  /* 0x000000000000794d */ /* 0x000fea0003800000 */
.L_x_30852:
[----:B------:R-:W-:Y:S01]  /*1a50*/  HFMA2 R54, -RZ, RZ, 0, 0.004024505615234375 ;  /* 0x00001c1fff367431 */ /* 0x000fe200000001ff */
[----:B------:R-:W-:Y:S01]  /*1a60*/  BSSY B0, `(.L_x_30860) ;  /* 0x0000006000007945 */ /* 0x000fe20003800000 */
[----:B------:R-:W-:Y:S02]  /*1a70*/  IMAD.MOV.U32 R53, RZ, RZ, 0x2 ;  /* 0x00000002ff357424 */ /* 0x000fe400078e00ff */
[----:B------:R-:W-:-:S07]  /*1a80*/  IMAD.MOV.U32 R51, RZ, RZ, -0x1 ;  /* 0xffffffffff337424 */ /* 0x000fce00078e00ff */
[----:B------:R-:W-:Y:S05]  /*1a90*/  WARPSYNC.COLLECTIVE R51, `(.L_x_30861) ;  /* 0x0000000033087348 */ /* 0x000fea0003c00000 */
[----:B------:R0:W1:Y:S02]  /*1aa0*/  SHFL.DOWN P1, R52, R50, R53, R54 ;  /* 0x0800003532347389 */ /* 0x0000640000020036 */
[----:B01----:R-:W-:Y:S05]  /*1ab0*/  ENDCOLLECTIVE ;  /* 0x000000000000791b */ /* 0x003fea0003800000 */
.L_x_30861:
[----:B------:R-:W-:Y:S05]  /*1ac0*/  BSYNC B0 ;  /* 0x0000000000007941 */ /* 0x000fea0003800000 */
.L_x_30860:
        /* <DEDUP_REMOVED lines=9> */
.L_x_30862:
[----:B------:R-:W-:Y:S05]  /*1b60*/  BRA `(.L_x_30863) ;  /* 0xfffffff8008c7947 */ /* 0x000fea000383ffff */
        .weak           $__internal_157_$__cuda_sm20_div_u16
        .type           $__internal_157_$__cuda_sm20_div_u16,@function
        .size           $__internal_157_$__cuda_sm20_div_u16,(.L_x_58108 - $__internal_157_$__cuda_sm20_div_u16)
$__internal_157_$__cuda_sm20_div_u16:
        /* <DEDUP_REMOVED lines=18> */
[----:B------:R-:W-:Y:S06]  /*1c90*/  RET.REL.NODEC R2 `(_Z9cuda_gemmIiLi256ELi2ELi1ELi64ELi64ELi64ELi32ELi0ELi1EEviiiPT_S1_S1_ii) ;  /* 0xffffffe002d87950 */ /* 0x000fec0003c3ffff */
.L_x_30864:
        /* <DEDUP_REMOVED lines=14> */
.L_x_58108:


//--------------------- .text._Z9cuda_gemmIiLi256ELi2ELi1ELi64ELi64ELi64ELi32ELi0ELi0EEviiiPT_S1_S1_ii --------------------------
	.section	.text._Z9cuda_gemmIiLi256ELi2ELi1ELi64ELi64ELi64ELi32ELi0ELi0EEviiiPT_S1_S1_ii,"ax",@progbits
	.align	128
        .global         _Z9cuda_gemmIiLi256ELi2ELi1ELi64ELi64ELi64ELi32ELi0ELi0EEviiiPT_S1_S1_ii
        .type           _Z9cuda_gemmIiLi256ELi2ELi1ELi64ELi64ELi64ELi32ELi0ELi0EEviiiPT_S1_S1_ii,@function
        .size           _Z9cuda_gemmIiLi256ELi2ELi1ELi64ELi64ELi64ELi32ELi0ELi0EEviiiPT_S1_S1_ii,(.L_x_58524 - _Z9cuda_gemmIiLi256ELi2ELi1ELi64ELi64ELi64ELi32ELi0ELi0EEviiiPT_S1_S1_ii)
        .other          _Z9cuda_gemmIiLi256ELi2ELi1ELi64ELi64ELi64ELi32ELi0ELi0EEviiiPT_S1_S1_ii,@"STO_CUDA_ENTRY STV_DEFAULT"
_Z9cuda_gemmIiLi256ELi2ELi1ELi64ELi64ELi64ELi32ELi0ELi0EEviiiPT_S1_S1_ii:
.text._Z9cuda_gemmIiLi256ELi2ELi1ELi64ELi64ELi64ELi32ELi0ELi0EEviiiPT_S1_S1_ii:
        /* <DEDUP_REMOVED lines=41> */
.L_x_30865:
[----:B------:R-:W0:Y:S02]  /*0290*/  S2UR UR11, SR_CTAID.X ;  /* 0x00000000000b79c3 */ /* 0x000e240000002500 */
[----:B0-----:R-:W-:Y:S02]  /*02a0*/  USHF.R.U32.HI UR10, URZ, 0x6, UR11 ;  /* 0x00000006ff0a7899 */ /* 0x001fe4000801160b */
[----:B------:R-:W-:-:S12]  /*02b0*/  ULOP3.LUT UR11, UR11, 0x3f, URZ, 0xc0, !UPT ;  /* 0x0000003f0b0b7892 */ /* 0x000fd8000f8ec0ff */
.L_x_30866:
        /* <DEDUP_REMOVED lines=224> */
.L_x_30948:
        /* <DEDUP_REMOVED lines=37> */
.L_x_30870:
[----:B------:R-:W-:Y:S05]  /*1310*/  BSYNC.RECONVERGENT B1 ;  /* 0x0000000000017941 */ /* 0x000fea0003800200 */
.L_x_30869:
        /* <DEDUP_REMOVED lines=9> */
.L_x_30871:
        /* <DEDUP_REMOVED lines=22> */
.L_x_30868:
[----:B------:R-:W-:Y:S05]  /*1510*/  BSYNC.RECONVERGENT B0 ;  /* 0x0000000000007941 */ /* 0x000fea0003800200 */
.L_x_30867:
        /* <DEDUP_REMOVED lines=27> */
.L_x_30875:
[----:B------:R-:W-:Y:S05]  /*16d0*/  BSYNC.RECONVERGENT B1 ;  /* 0x0000000000017941 */ /* 0x000fea0003800200 */
.L_x_30874:
[----:B------:R-:W-:Y:S05]  /*16e0*/  @!P1 BRA `(.L_x_30873) ;  /* 0x0000000000389947 */ /* 0x000fea0003800000 */
[----:B-1----:R-:W1:Y:S01]  /*16f0*/  S2R R30, SR_CgaCtaId ;  /* 0x00000000001e7919 */ /* 0x002e620000008800 */
[----:B0-----:R-:W-:-:S05]  /*1700*/  MOV R29, 0x400 ;  /* 0x00000400001d7802 */ /* 0x001fca0000000f00 */
[----:B------:R-:W-:-:S05]  /*1710*/  VIADD R29, R29, 0x2180 ;  /* 0x000021801d1d7836 */ /* 0x000fca0000000000 */
[----:B-1----:R-:W-:-:S07]  /*1720*/  LEA R35, R30, R29, 0x18 ;  /* 0x0000001d1e237211 */ /* 0x002fce00078ec0ff */
.L_x_30876:
        /* <DEDUP_REMOVED lines=10> */
.L_x_30873:
[----:B------:R-:W-:Y:S05]  /*17d0*/  BSYNC.RECONVERGENT B0 ;  /* 0x0000000000007941 */ /* 0x000fea0003800200 */
.L_x_30872:
        /* <DEDUP_REMOVED lines=13> */
.L_x_30879:
        /* <DEDUP_REMOVED lines=10> */
.L_x_30878:
[----:B0-----:R-:W-:Y:S05]  /*1950*/  BSYNC.RECONVERGENT B0 ;  /* 0x0000000000007941 */ /* 0x001fea0003800200 */
.L_x_30877:
[----:B------:R-:W-:Y:S01]  /*1960*/  BAR.SYNC.DEFER_BLOCKING 0x0 ;  /* 0x0000000000007b1d */ /* 0x000fe20000010000 */
[----:B------:R-:W-:-:S09]  /*1970*/  UISETP.GE.AND UP0, UPT, UR5, 0x1, UPT ;  /* 0x000000010500788c */ /* 0x000fd2000bf06270 */
[----:B------:R-:W-:Y:S05]  /*1980*/  BRA.U !UP0, `(.L_x_30880) ;  /* 0x0000003108bc7547 */ /* 0x000fea000b800000 */
[----:B------:R-:W-:-:S09]  /*1990*/  UISETP.NE.AND UP0, UPT, UR19, 0x1, UPT ;  /* 0x000000011300788c */ /* 0x000fd2000bf05270 */
[----:B------:R-:W-:Y:S05]  /*19a0*/  BRA.U UP0, `(.L_x_30881) ;  /* 0x00000011001c7547 */ /* 0x000fea000b800000 */
[----:B------:R-:W-:-:S05]  /*19b0*/  UMOV UR4, URZ ;  /* 0x000000ff00047c82 */ /* 0x000fca0008000000 */
.L_x_30901:
        /* <DEDUP_REMOVED lines=20> */
.L_x_30882:
        /* <DEDUP_REMOVED lines=10> */
.L_x_30883:
        /* <DEDUP_REMOVED lines=10> */
.L_x_30884:
        /* <DEDUP_REMOVED lines=10> */
.L_x_30885:
        /* <DEDUP_REMOVED lines=10> */
.L_x_30886:
        /* <DEDUP_REMOVED lines=11> */
.L_x_30887:
        /* <DEDUP_REMOVED lines=11> */
.L_x_30888:
        /* <DEDUP_REMOVED lines=11> */
.L_x_30889:
        /* <DEDUP_REMOVED lines=11> */
.L_x_30890:
        /* <DEDUP_REMOVED lines=11> */
.L_x_30891:
        /* <DEDUP_REMOVED lines=11> */
.L_x_30892:
        /* <DEDUP_REMOVED lines=11> */
.L_x_30893:
        /* <DEDUP_REMOVED lines=11> */
.L_x_30894:
        /* <DEDUP_REMOVED lines=11> */
.L_x_30895:
        /* <DEDUP_REMOVED lines=11> */
.L_x_30896:
        /* <DEDUP_REMOVED lines=11> */
.L_x_30897:
        /* <DEDUP_REMOVED lines=9> */
.L_x_30900:
        /* <DEDUP_REMOVED lines=69> */
.L_x_30899:
[----:B------:R-:W-:Y:S05]  /*29f0*/  BSYNC.RECONVERGENT B0 ;  /* 0x0000000000007941 */ /* 0x000fea0003800200 */
.L_x_30898:
[----:B------:R-:W-:Y:S05]  /*2a00*/  BRA.U !UP0, `(.L_x_30901) ;  /* 0xffffffed08ec7547 */ /* 0x000fea000b83ffff */
[----:B------:R-:W-:Y:S05]  /*2a10*/  BRA `(.L_x_30880) ;  /* 0x0000002000987947 */ /* 0x000fea0003800000 */
.L_x_30881:
[----:B------:R-:W-:-:S13]  /*2a20*/  ISETP.GT.U32.AND P0, PT, R30, 0x1f, PT ;  /* 0x0000001f1e00780c */ /* 0x000fda0003f04070 */
[----:B------:R-:W-:Y:S05]  /*2a30*/  @P0 BRA `(.L_x_30902) ;  /* 0x0000001000140947 */ /* 0x000fea0003800000 */
[----:B------:R-:W-:-:S05]  /*2a40*/  UMOV UR4, URZ ;  /* 0x000000ff00047c82 */ /* 0x000fca0008000000 */
.L_x_30922:
        /* <DEDUP_REMOVED lines=20> */
.L_x_30903:
        /* <DEDUP_REMOVED lines=10> */
.L_x_30904:
        /* <DEDUP_REMOVED lines=10> */
.L_x_30905:
        /* <DEDUP_REMOVED lines=10> */
.L_x_30906:
        /* <DEDUP_REMOVED lines=10> */
.L_x_30907:
        /* <DEDUP_REMOVED lines=11> */
.L_x_30908:
        /* <DEDUP_REMOVED lines=11> */
.L_x_30909:
        /* <DEDUP_REMOVED lines=11> */
.L_x_30910:
        /* <DEDUP_REMOVED lines=11> */
.L_x_30911:
        /* <DEDUP_REMOVED lines=11> */
.L_x_30912:
        /* <DEDUP_REMOVED lines=11> */
.L_x_30913:
        /* <DEDUP_REMOVED lines=11> */
.L_x_30914:
        /* <DEDUP_REMOVED lines=11> */
.L_x_30915:
        /* <DEDUP_REMOVED lines=11> */
.L_x_30916:
        /* <DEDUP_REMOVED lines=11> */
.L_x_30917:
        /* <DEDUP_REMOVED lines=11> */
.L_x_30918:
        /* <DEDUP_REMOVED lines=9> */
.L_x_30921:
        /* <DEDUP_REMOVED lines=67> */
.L_x_30920:
[----:B------:R-:W-:Y:S05]  /*3a60*/  BSYNC.RECONVERGENT B0 ;  /* 0x0000000000007941 */ /* 0x000fea0003800200 */
.L_x_30919:
[----:B------:R-:W-:Y:S05]  /*3a70*/  BRA.U !UP0, `(.L_x_30922) ;  /* 0xffffffed08f47547 */ /* 0x000fea000b83ffff */
[----:B------:R-:W-:Y:S05]  /*3a80*/  BRA `(.L_x_30880) ;  /* 0x00000010007c7947 */ /* 0x000fea0003800000 */
.L_x_30902:
[----:B-1----:R-:W-:-:S07]  /*3a90*/  IMAD.MOV.U32 R35, RZ, RZ, RZ ;  /* 0x000000ffff237224 */ /* 0x002fce00078e00ff */
.L_x_30942:
        /* <DEDUP_REMOVED lines=19> */
.L_x_30923:
        /* <DEDUP_REMOVED lines=10> */
.L_x_30924:
        /* <DEDUP_REMOVED lines=10> */
.L_x_30925:
        /* <DEDUP_REMOVED lines=10> */
.L_x_30926:
        /* <DEDUP_REMOVED lines=11> */
.L_x_30927:
        /* <DEDUP_REMOVED lines=11> */
.L_x_30928:
        /* <DEDUP_REMOVED lines=11> */
.L_x_30929:
        /* <DEDUP_REMOVED lines=11> */
.L_x_30930:
        /* <DEDUP_REMOVED lines=11> */
.L_x_30931:
        /* <DEDUP_REMOVED lines=11> */
.L_x_30932:
        /* <DEDUP_REMOVED lines=11> */
.L_x_30933:
        /* <DEDUP_REMOVED lines=11> */
.L_x_30934:
        /* <DEDUP_REMOVED lines=11> */
.L_x_30935:
        /* <DEDUP_REMOVED lines=11> */
.L_x_30936:
        /* <DEDUP_REMOVED lines=11> */
.L_x_30937:
        /* <DEDUP_REMOVED lines=11> */
.L_x_30938:
[----:B------:R-:W-:Y:S05]  /*45f0*/  @P4 BRA `(.L_x_30939) ;  /* 0x00000004009c4947 */ /* 0x000fea0003800000 */
[----:B------:R-:W-:-:S07]  /*4600*/  IMAD.MOV.U32 R51, RZ, RZ, R48 ;  /* 0x000000ffff337224 */ /* 0x000fce00078e0030 */
.L_x_30941:
        /* <DEDUP_REMOVED lines=68> */
.L_x_30940:
        /* <DEDUP_REMOVED lines=34> */
.L_x_30939:
[----:B------:R-:W-:Y:S05]  /*4c70*/  @!P5 BRA `(.L_x_30942) ;  /* 0xffffffec0088d947 */ /* 0x000fea000383ffff */
.L_x_30880:
        /* <DEDUP_REMOVED lines=123> */
.L_x_30946:
[----:B------:R-:W-:Y:S05]  /*5430*/  BSYNC.RECONVERGENT B1 ;  /* 0x0000000000017941 */ /* 0x000fea0003800200 */
.L_x_30945:
        /* <DEDUP_REMOVED lines=13> */
.L_x_30947:
        /* <DEDUP_REMOVED lines=105> */
.L_x_30944:
[----:B------:R-:W-:Y:S05]  /*5ba0*/  BSYNC.RECONVERGENT B0 ;  /* 0x0000000000007941 */ /* 0x000fea0003800200 */
.L_x_30943:
[----:B------:R-:W5:Y:S02]  /*5bb0*/  LDCU UR4, c[0x0][0x374] ;  /* 0x00006e80ff0477ac */ /* 0x000f640008000800 */
[----:B-----5:R-:W-:Y:S02]  /*5bc0*/  UIADD3 UR11, UPT, UPT, UR4, UR11, URZ ;  /* 0x0000000b040b7290 */ /* 0x020fe4000fffe0ff */
[----:B------:R-:W-:-:S04]  /*5bd0*/  USHF.L.U32 UR4, UR4, 0x1, URZ ;  /* 0x0000000104047899 */ /* 0x000fc800080006ff */
[----:B------:R-:W-:-:S09]  /*5be0*/  UISETP.GE.U32.AND UP0, UPT, UR11, UR4, UPT ;  /* 0x000000040b00728c */ /* 0x000fd2000bf06070 */
[----:B------:R-:W-:Y:S05]  /*5bf0*/  BRA.U !UP0, `(.L_x_30948) ;  /* 0xffffffb508307547 */ /* 0x000fea000b83ffff */
[----:B------:R-:W-:Y:S05]  /*5c00*/  EXIT ;  /* 0x000000000000794d */ /* 0x000fea0003800000 */
.L_x_30949:
        /* <DEDUP_REMOVED lines=15> */
.L_x_58524:


//--------------------- .text._Z9cuda_gemmIiLi256ELi2ELi1ELi64ELi32ELi32ELi32ELi1ELi1EEviiiPT_S1_S1_ii --------------------------
	.section	.text._Z9cuda_gemmIiLi256ELi2ELi1ELi64ELi32ELi32ELi32ELi1ELi1EEviiiPT_S1_S1_ii,"ax",@progbits
	.align	128
        .global         _Z9cuda_gemmIiLi256ELi2ELi1ELi64ELi32ELi32ELi32ELi1ELi1EEviiiPT_S1_S1_ii
        .type           _Z9cuda_gemmIiLi256ELi2ELi1ELi64ELi32ELi32ELi32ELi1ELi1EEviiiPT_S1_S1_ii,@function
        .size           _Z9cuda_gemmIiLi256ELi2ELi1ELi64ELi32ELi32ELi32ELi1ELi1EEviiiPT_S1_S1_ii,(.L_x_58109 - _Z9cuda_gemmIiLi256ELi2ELi1ELi64ELi32ELi32ELi32ELi1ELi1EEviiiPT_S1_S1_ii)
        .other          _Z9cuda_gemmIiLi256ELi2ELi1ELi64ELi32ELi32ELi32ELi1ELi1EEviiiPT_S1_S1_ii,@"STO_CUDA_ENTRY STV_DEFAULT"
_Z9cuda_gemmIiLi256ELi2ELi1ELi64ELi32ELi32ELi32ELi1ELi1EEviiiPT_S1_S1_ii:
.text._Z9cuda_gemmIiLi256ELi2ELi1ELi64ELi32ELi32ELi32ELi1ELi1EEviiiPT_S1_S1_ii:
        /* <DEDUP_REMOVED lines=8> */
[----:B------:R-:W-:Y:S05]  /*0080*/  CALL.REL.NOINC `($__internal_158_$__cuda_sm20_div_u16) ;  /* 0x0000002000147944 */ /* 0x000fea0003c00000 */
        /* <DEDUP_REMOVED lines=15> */
.L_x_30952:
        /* <DEDUP_REMOVED lines=13> */
.L_x_30951:
[----:B--2---:R-:W-:Y:S05]  /*0250*/  BSYNC.RECONVERGENT B0 ;  /* 0x0000000000007941 */ /* 0x004fea0003800200 */
.L_x_30950:
[----:B------:R-:W-:Y:S01]  /*0260*/  BSSY.RECONVERGENT B0, `(.L_x_30953) ;  /* 0x0000028000007945 */ /* 0x000fe20003800200 */
[----:B0-----:R-:W-:-:S07]  /*0270*/  LEA R42, R15, R42, 0x18 ;  /* 0x0000002a0f2a7211 */ /* 0x001fce00078ec0ff */
.L_x_30954:
        /* <DEDUP_REMOVED lines=39> */
.L_x_30953:
        /* <DEDUP_REMOVED lines=53> */
.L_x_30973:
        /* <DEDUP_REMOVED lines=41> */
.L_x_30958:
[----:B------:R-:W-:Y:S05]  /*0ad0*/  BSYNC.RECONVERGENT B1 ;  /* 0x0000000000017941 */ /* 0x000fea0003800200 */
.L_x_30957:
        /* <DEDUP_REMOVED lines=8> */
.L_x_30961:
        /* <DEDUP_REMOVED lines=27> */
.L_x_30960:
[----:B------:R-:W-:Y:S05]  /*0d10*/  BSYNC.RECONVERGENT B1 ;  /* 0x0000000000017941 */ /* 0x000fea0003800200 */
.L_x_30959:
        /* <DEDUP_REMOVED lines=19> */
.L_x_30963:
[----:B------:R-:W-:Y:S05]  /*0e50*/  BSYNC.RECONVERGENT B1 ;  /* 0x0000000000017941 */ /* 0x000fea0003800200 */
.L_x_30962:
[----:B------:R-:W-:Y:S05]  /*0e60*/  @!P1 BRA `(.L_x_30956) ;  /* 0x0000000000389947 */ /* 0x000fea0003800000 */
[----:B----4-:R-:W0:Y:S01]  /*0e70*/  S2R R3, SR_CgaCtaId ;  /* 0x0000000000037919 */ /* 0x010e220000008800 */
[----:B------:R-:W-:-:S05]  /*0e80*/  MOV R0, 0x400 ;  /* 0x0000040000007802 */ /* 0x000fca0000000f00 */
[----:B------:R-:W-:-:S05]  /*0e90*/  VIADD R0, R0, 0x1180 ;  /* 0x0000118000007836 */ /* 0x000fca0000000000 */
[----:B01----:R-:W-:-:S07]  /*0ea0*/  LEA R4, R3, R0, 0x18 ;  /* 0x0000000003047211 */ /* 0x003fce00078ec0ff */
.L_x_30964:
        /* <DEDUP_REMOVED lines=10> */
.L_x_30956:
[----:B------:R-:W-:Y:S05]  /*0f50*/  BSYNC.RECONVERGENT B0 ;  /* 0x0000000000007941 */ /* 0x000fea0003800200 */
.L_x_30955:
        /* <DEDUP_REMOVED lines=49> */
.L_x_30967:
        /* <DEDUP_REMOVED lines=35> */
.L_x_30990:
        /* <DEDUP_REMOVED lines=11> */
.L_x_30965:
        /* <DEDUP_REMOVED lines=39> */
.L_x_30971:
[----:B------:R-:W-:Y:S05]  /*17c0*/  BSYNC.RECONVERGENT B1 ;  /* 0x0000000000017941 */ /* 0x000fea0003800200 */
.L_x_30970:
[----:B------:R-:W-:Y:S05]  /*17d0*/  @!P0 BRA `(.L_x_30969) ;  /* 0x00000000006c8947 */ /* 0x000fea0003800000 */
[----:B0-----:R-:W0:Y:S01]  /*17e0*/  S2R R5, SR_CgaCtaId ;  /* 0x0000000000057919 */ /* 0x001e220000008800 */
[----:B-1234-:R-:W1:Y:S01]  /*17f0*/  LDC.64 R2, c[0x0][0x3a0] ;  /* 0x0000e800ff027b82 */ /* 0x01ee620000000a00 */
[----:B------:R-:W-:-:S05]  /*1800*/  MOV R0, 0x400 ;  /* 0x0000040000007802 */ /* 0x000fca0000000f00 */
[----:B------:R-:W-:-:S05]  /*1810*/  VIADD R0, R0, 0x1180 ;  /* 0x0000118000007836 */ /* 0x000fca0000000000 */
[----:B0-----:R-:W-:-:S07]  /*1820*/  LEA R16, R5, R0, 0x18 ;  /* 0x0000000005107211 */ /* 0x001fce00078ec0ff */
.L_x_30972:
        /* <DEDUP_REMOVED lines=22> */
.L_x_30969:
[----:B------:R-:W-:Y:S05]  /*1990*/  BSYNC.RECONVERGENT B0 ;  /* 0x0000000000007941 */ /* 0x000fea0003800200 */
.L_x_30968:
[C---:B------:R-:W-:Y:S01]  /*19a0*/  IMAD.IADD R38, R41.reuse, 0x1, R38 ;  /* 0x0000000129267824 */ /* 0x040fe200078e0226 */
[----:B0---4-:R-:W-:-:S04]  /*19b0*/  SHF.L.U32 R3, R41, 0x1, RZ ;  /* 0x0000000129037819 */ /* 0x011fc800000006ff */
[----:B------:R-:W-:-:S13]  /*19c0*/  ISETP.GE.U32.AND P0, PT, R38, R3, PT ;  /* 0x000000032600720c */ /* 0x000fda0003f06070 */
[----:B------:R-:W-:Y:S05]  /*19d0*/  @!P0 BRA `(.L_x_30973) ;  /* 0xffffffec00988947 */ /* 0x000fea000383ffff */
[----:B------:R-:W-:Y:S05]  /*19e0*/  EXIT ;  /* 0x000000000000794d */ /* 0x000fea0003800000 */
.L_x_30966:
[----:B------:R-:W-:Y:S02]  /*19f0*/  HFMA2 R3, -RZ, RZ, 0, 1.847743988037109375e-06 ;  /* 0x0000001fff037431 */ /* 0x000fe400000001ff */
[----:B------:R-:W-:Y:S02]  /*1a00*/  IMAD.MOV.U32 R0, RZ, RZ, -0x1 ;  /* 0xffffffffff007424 */ /* 0x000fe400078e00ff */
[----:B---3--:R-:W-:-:S07]  /*1a10*/  IMAD.MOV.U32 R2, RZ, RZ, R13 ;  /* 0x000000ffff027224 */ /* 0x008fce00078e000d */
[----:B012---:R-:W-:Y:S05]  /*1a20*/  WARPSYNC.COLLECTIVE R0, `(.L_x_30974) ;  /* 0x0000000000087348 */ /* 0x007fea0003c00000 */
[----:B--2---:R2:W3:Y:S02]  /*1a30*/  SHFL.IDX P1, R0, R43, R2, R3 ;  /* 0x000000022b007389 */ /* 0x0044e40000020003 */
[----:B0123--:R-:W-:Y:S05]  /*1a40*/  ENDCOLLECTIVE ;  /* 0x000000000000791b */ /* 0x00ffea0003800000 */
.L_x_30974:
[----:B------:R-:W-:Y:S01]  /*1a50*/  IMAD.MOV.U32 R2, RZ, RZ, R10 ;  /* 0x000000ffff027224 */ /* 0x000fe200078e000a */
[----:B------:R-:W-:Y:S02]  /*1a60*/  MOV R44, R0 ;  /* 0x00000000002c7202 */ /* 0x000fe40000000f00 */
[----:B------:R-:W-:-:S03]  /*1a70*/  MOV R0, 0xffffffff ;  /* 0xffffffff00007802 */ /* 0x000fc60000000f00 */
[----:B------:R-:W-:-:S07]  /*1a80*/  IMAD R45, R27, R44, RZ ;  /* 0x0000002c1b2d7224 */ /* 0x000fce00078e02ff */
[----:B------:R-:W-:Y:S05]  /*1a90*/  WARPSYNC.COLLECTIVE R0, `(.L_x_30975) ;  /* 0x0000000000087348 */ /* 0x000fea0003c00000 */
[----:B------:R0:W1:Y:S02]  /*1aa0*/  SHFL.IDX P1, R0, R43, R2, R3 ;  /* 0x000000022b007389 */ /* 0x0000640000020003 */
[----:B01----:R-:W-:Y:S05]  /*1ab0*/  ENDCOLLECTIVE ;  /* 0x000000000000791b */ /* 0x003fea0003800000 */
.L_x_30975:
[----:B------:R-:W-:Y:S02]  /*1ac0*/  IMAD.MOV.U32 R2, RZ, RZ, R9 ;  /* 0x000000ffff027224 */ /* 0x000fe400078e0009 */
[----:B------:R-:W-:Y:S01]  /*1ad0*/  IMAD R44, R26, R0, R45 ;  /* 0x000000001a2c7224 */ /* 0x000fe200078e022d */
[----:B------:R-:W-:-:S07]  /*1ae0*/  MOV R0, 0xffffffff ;  /* 0xffffffff00007802 */ /* 0x000fce0000000f00 */
[----:B------:R-:W-:Y:S05]  /*1af0*/  WARPSYNC.COLLECTIVE R0, `(.L_x_30976) ;  /* 0x0000000000087348 */ /* 0x000fea0003c00000 */
[----:B------:R0:W1:Y:S02]  /*1b00*/  SHFL.IDX P1, R0, R43, R2, R3 ;  /* 0x000000022b007389 */ /* 0x0000640000020003 */
[----:B01----:R-:W-:Y:S05]  /*1b10*/  ENDCOLLECTIVE ;  /* 0x000000000000791b */ /* 0x003fea0003800000 */
.L_x_30976:
[----:B------:R-:W-:Y:S01]  /*1b20*/  MOV R2, R8 ;  /* 0x0000000800027202 */ /* 0x000fe20000000f00 */
[----:B------:R-:W-:Y:S02]  /*1b30*/  IMAD.MOV.U32 R45, RZ, RZ, R0 ;  /* 0x000000ffff2d7224 */ /* 0x000fe400078e0000 */
[----:B------:R-:W-:Y:S02]  /*1b40*/  IMAD.MOV.U32 R0, RZ, RZ, -0x1 ;  /* 0xffffffffff007424 */ /* 0x000fe400078e00ff */
[----:B------:R-:W-:-:S07]  /*1b50*/  IMAD R45, R25, R45, R44 ;  /* 0x0000002d192d7224 */ /* 0x000fce00078e022c */
[----:B------:R-:W-:Y:S05]  /*1b60*/  WARPSYNC.COLLECTIVE R0, `(.L_x_30977) ;  /* 0x0000000000087348 */ /* 0x000fea0003c00000 */
[----:B------:R0:W1:Y:S02]  /*1b70*/  SHFL.IDX P1, R0, R43, R2, R3 ;  /* 0x000000022b007389 */ /* 0x0000640000020003 */
[----:B01----:R-:W-:Y:S05]  /*1b80*/  ENDCOLLECTIVE ;  /* 0x000000000000791b */ /* 0x003fea0003800000 */
.L_x_30977:
[----:B------:R-:W-:Y:S01]  /*1b90*/  IMAD.MOV.U32 R2, RZ, RZ, R7 ;  /* 0x000000ffff027224 */ /* 0x000fe200078e0007 */
[----:B------:R-:W-:Y:S02]  /*1ba0*/  MOV R44, R0 ;  /* 0x00000000002c7202 */ /* 0x000fe40000000f00 */
[----:B------:R-:W-:-:S03]  /*1bb0*/  MOV R0, 0xffffffff ;  /* 0xffffffff00007802 */ /* 0x000fc60000000f00 */
[----:B------:R-:W-:-:S07]  /*1bc0*/  IMAD R44, R24, R44, R45 ;  /* 0x0000002c182c7224 */ /* 0x000fce00078e022d */
[----:B------:R-:W-:Y:S05]  /*1bd0*/  WARPSYNC.COLLECTIVE R0, `(.L_x_30978) ;  /* 0x0000000000087348 */ /* 0x000fea0003c00000 */
[----:B------:R0:W1:Y:S02]  /*1be0*/  SHFL.IDX P1, R0, R43, R2, R3 ;  /* 0x000000022b007389 */ /* 0x0000640000020003 */
[----:B01----:R-:W-:Y:S05]  /*1bf0*/  ENDCOLLECTIVE ;  /* 0x000000000000791b */ /* 0x003fea0003800000 */
.L_x_30978:
[----:B------:R-:W-:Y:S01]  /*1c00*/  MOV R2, R35 ;  /* 0x0000002300027202 */ /* 0x000fe20000000f00 */
[----:B------:R-:W-:Y:S02]  /*1c10*/  IMAD.MOV.U32 R45, RZ, RZ, R0 ;  /* 0x000000ffff2d7224 */ /* 0x000fe400078e0000 */
[----:B------:R-:W-:Y:S02]  /*1c20*/  IMAD.MOV.U32 R0, RZ, RZ, -0x1 ;  /* 0xffffffffff007424 */ /* 0x000fe400078e00ff */
[----:B------:R-:W-:-:S07]  /*1c30*/  IMAD R45, R23, R45, R44 ;  /* 0x0000002d172d7224 */ /* 0x000fce00078e022c */
[----:B------:R-:W-:Y:S05]  /*1c40*/  WARPSYNC.COLLECTIVE R0, `(.L_x_30979) ;  /* 0x0000000000087348 */ /* 0x000fea0003c00000 */
[----:B------:R0:W1:Y:S02]  /*1c50*/  SHFL.IDX P1, R0, R43, R2, R3 ;  /* 0x000000022b007389 */ /* 0x0000640000020003 */
[----:B01----:R-:W-:Y:S05]  /*1c60*/  ENDCOLLECTIVE ;  /* 0x000000000000791b */ /* 0x003fea0003800000 */
.L_x_30979:
[----:B------:R-:W-:Y:S01]  /*1c70*/  IMAD.MOV.U32 R2, RZ, RZ, R34 ;  /* 0x000000ffff027224 */ /* 0x000fe200078e0022 */
[----:B------:R-:W-:Y:S02]  /*1c80*/  MOV R44, R0 ;  /* 0x00000000002c7202 */ /* 0x000fe40000000f00 */
[----:B------:R-:W-:-:S03]  /*1c90*/  MOV R0, 0xffffffff ;  /* 0xffffffff00007802 */ /* 0x000fc60000000f00 */
[----:B------:R-:W-:-:S07]  /*1ca0*/  IMAD R44, R22, R44, R45 ;  /* 0x0000002c162c7224 */ /* 0x000fce00078e022d */
[----:B------:R-:W-:Y:S05]  /*1cb0*/  WARPSYNC.COLLECTIVE R0, `(.L_x_30980) ;  /* 0x0000000000087348 */ /* 0x000fea0003c00000 */
[----:B------:R0:W1:Y:S02]  /*1cc0*/  SHFL.IDX P1, R0, R43, R2, R3 ;  /* 0x000000022b007389 */ /* 0x0000640000020003 */
[----:B01----:R-:W-:Y:S05]  /*1cd0*/  ENDCOLLECTIVE ;  /* 0x000000000000791b */ /* 0x003fea0003800000 */
.L_x_30980:
[----:B------:R-:W-:Y:S01]  /*1ce0*/  MOV R2, R33 ;  /* 0x0000002100027202 */ /* 0x000fe20000000f00 */
[----:B------:R-:W-:Y:S02]  /*1cf0*/  IMAD.MOV.U32 R45, RZ, RZ, R0 ;  /* 0x000000ffff2d7224 */ /* 0x000fe400078e0000 */
[----:B------:R-:W-:Y:S02]  /*1d00*/  IMAD.MOV.U32 R0, RZ, RZ, -0x1 ;  /* 0xffffffffff007424 */ /* 0x000fe400078e00ff */
[----:B------:R-:W-:-:S07]  /*1d10*/  IMAD R45, R21, R45, R44 ;  /* 0x0000002d152d7224 */ /* 0x000fce00078e022c */
[----:B------:R-:W-:Y:S05]  /*1d20*/  WARPSYNC.COLLECTIVE R0, `(.L_x_30981) ;  /* 0x0000000000087348 */ /* 0x000fea0003c00000 */
[----:B------:R0:W1:Y:S02]  /*1d30*/  SHFL.IDX P1, R0, R43, R2, R3 ;  /* 0x000000022b007389 */ /* 0x0000640000020003 */
[----:B01----:R-:W-:Y:S05]  /*1d40*/  ENDCOLLECTIVE ;  /* 0x000000000000791b */ /* 0x003fea0003800000 */
.L_x_30981:
[----:B------:R-:W-:Y:S01]  /*1d50*/  IMAD.MOV.U32 R2, RZ, RZ, R36 ;  /* 0x000000ffff027224 */ /* 0x000fe200078e0024 */
[----:B------:R-:W-:Y:S02]  /*1d60*/  MOV R44, R0 ;  /* 0x00000000002c7202 */ /* 0x000fe40000000f00 */
[----:B------:R-:W-:-:S03]  /*1d70*/  MOV R0, 0xffffffff ;  /* 0xffffffff00007802 */ /* 0x000fc60000000f00 */
[----:B------:R-:W-:-:S07]  /*1d80*/  IMAD R45, R20, R44, R45 ;  /* 0x0000002c142d7224 */ /* 0x000fce00078e022d */
[----:B------:R-:W-:Y:S05]  /*1d90*/  WARPSYNC.COLLECTIVE R0, `(.L_x_30982) ;  /* 0x0000000000087348 */ /* 0x000fea0003c00000 */
[----:B------:R0:W1:Y:S02]  /*1da0*/  SHFL.IDX P1, R0, R43, R2, R3 ;  /* 0x000000022b007389 */ /* 0x0000640000020003 */
[----:B01----:R-:W-:Y:S05]  /*1db0*/  ENDCOLLECTIVE ;  /* 0x000000000000791b */ /* 0x003fea0003800000 */
.L_x_30982:
[----:B------:R-:W-:Y:S01]  /*1dc0*/  MOV R2, R32 ;  /* 0x0000002000027202 */ /* 0x000fe20000000f00 */
[----:B------:R-:W-:Y:S02]  /*1dd0*/  IMAD.MOV.U32 R44, RZ, RZ, R0 ;  /* 0x000000ffff2c7224 */ /* 0x000fe400078e0000 */
[----:B------:R-:W-:Y:S02]  /*1de0*/  IMAD.MOV.U32 R0, RZ, RZ, -0x1 ;  /* 0xffffffffff007424 */ /* 0x000fe400078e00ff */
[----:B------:R-:W-:-:S07]  /*1df0*/  IMAD R44, R28, R44, R45 ;  /* 0x0000002c1c2c7224 */ /* 0x000fce00078e022d */
[----:B------:R-:W-:Y:S05]  /*1e00*/  WARPSYNC.COLLECTIVE R0, `(.L_x_30983) ;  /* 0x0000000000087348 */ /* 0x000fea0003c00000 */
[----:B------:R0:W1:Y:S02]  /*1e10*/  SHFL.IDX P1, R0, R43, R2, R3 ;  /* 0x000000022b007389 */ /* 0x0000640000020003 */
[----:B01----:R-:W-:Y:S05]  /*1e20*/  ENDCOLLECTIVE ;  /* 0x000000000000791b */ /* 0x003fea0003800000 */
.L_x_30983:
[----:B------:R-:W-:Y:S01]  /*1e30*/  IMAD.MOV.U32 R2, RZ, RZ, R31 ;  /* 0x000000ffff027224 */ /* 0x000fe200078e001f */
[----:B------:R-:W-:Y:S02]  /*1e40*/  MOV R45, R0 ;  /* 0x00000000002d7202 */ /* 0x000fe40000000f00 */
[----:B------:R-:W-:-:S03]  /*1e50*/  MOV R0, 0xffffffff ;  /* 0xffffffff00007802 */ /* 0x000fc60000000f00 */
[----:B------:R-:W-:-:S07]  /*1e60*/  IMAD R45, R19, R45, R44 ;  /* 0x0000002d132d7224 */ /* 0x000fce00078e022c */
[----:B------:R-:W-:Y:S05]  /*1e70*/  WARPSYNC.COLLECTIVE R0, `(.L_x_30984) ;  /* 0x0000000000087348 */ /* 0x000fea0003c00000 */
[----:B------:R0:W1:Y:S02]  /*1e80*/  SHFL.IDX P1, R0, R43, R2, R3 ;  /* 0x000000022b007389 */ /* 0x0000640000020003 */
[----:B01----:R-:W-:Y:S05]  /*1e90*/  ENDCOLLECTIVE ;  /* 0x000000000000791b */ /* 0x003fea0003800000 */
.L_x_30984:
[----:B------:R-:W-:Y:S01]  /*1ea0*/  MOV R2, R30 ;  /* 0x0000001e00027202 */ /* 0x000fe20000000f00 */
[----:B------:R-:W-:Y:S02]  /*1eb0*/  IMAD.MOV.U32 R44, RZ, RZ, R0 ;  /* 0x000000ffff2c7224 */ /* 0x000fe400078e0000 */
[----:B------:R-:W-:Y:S02]  /*1ec0*/  IMAD.MOV.U32 R0, RZ, RZ, -0x1 ;  /* 0xffffffffff007424 */ /* 0x000fe400078e00ff */
[----:B------:R-:W-:-:S07]  /*1ed0*/  IMAD R44, R18, R44, R45 ;  /* 0x0000002c122c7224 */ /* 0x000fce00078e022d */
[----:B------:R-:W-:Y:S05]  /*1ee0*/  WARPSYNC.COLLECTIVE R0, `(.L_x_30985) ;  /* 0x0000000000087348 */ /* 0x000fea0003c00000 */
[----:B------:R0:W1:Y:S02]  /*1ef0*/  SHFL.IDX P1, R0, R43, R2, R3 ;  /* 0x000000022b007389 */ /* 0x0000640000020003 */
[----:B01----:R-:W-:Y:S05]  /*1f00*/  ENDCOLLECTIVE ;  /* 0x000000000000791b */ /* 0x003fea0003800000 */
.L_x_30985:
[----:B------:R-:W-:Y:S01]  /*1f10*/  IMAD.MOV.U32 R2, RZ, RZ, R6 ;  /* 0x000000ffff027224 */ /* 0x000fe200078e0006 */
[----:B------:R-:W-:Y:S02]  /*1f20*/  MOV R45, R0 ;  /* 0x00000000002d7202 */ /* 0x000fe40000000f00 */
[----:B------:R-:W-:-:S03]  /*1f30*/  MOV R0, 0xffffffff ;  /* 0xffffffff00007802 */ /* 0x000fc60000000f00 */
[----:B------:R-:W-:-:S07]  /*1f40*/  IMAD R45, R17, R45, R44 ;  /* 0x0000002d112d7224 */ /* 0x000fce00078e022c */
[----:B------:R-:W-:Y:S05]  /*1f50*/  WARPSYNC.COLLECTIVE R0, `(.L_x_30986) ;  /* 0x0000000000087348 */ /* 0x000fea0003c00000 */
[----:B------:R0:W1:Y:S02]  /*1f60*/  SHFL.IDX P1, R0, R43, R2, R3 ;  /* 0x000000022b007389 */ /* 0x0000640000020003 */
[----:B01----:R-:W-:Y:S05]  /*1f70*/  ENDCOLLECTIVE ;  /* 0x000000000000791b */ /* 0x003fea0003800000 */
.L_x_30986:
[----:B------:R-:W-:Y:S01]  /*1f80*/  MOV R2, R5 ;  /* 0x0000000500027202 */ /* 0x000fe20000000f00 */
[----:B------:R-:W-:Y:S02]  /*1f90*/  IMAD.MOV.U32 R44, RZ, RZ, R0 ;  /* 0x000000ffff2c7224 */ /* 0x000fe400078e0000 */
[----:B------:R-:W-:Y:S02]  /*1fa0*/  IMAD.MOV.U32 R0, RZ, RZ, -0x1 ;  /* 0xffffffffff007424 */ /* 0x000fe400078e00ff */
[----:B------:R-:W-:-:S07]  /*1fb0*/  IMAD R44, R16, R44, R45 ;  /* 0x0000002c102c7224 */ /* 0x000fce00078e022d */
[----:B------:R-:W-:Y:S05]  /*1fc0*/  WARPSYNC.COLLECTIVE R0, `(.L_x_30987) ;  /* 0x0000000000087348 */ /* 0x000fea0003c00000 */
[----:B------:R0:W1:Y:S02]  /*1fd0*/  SHFL.IDX P1, R0, R43, R2, R3 ;  /* 0x000000022b007389 */ /* 0x0000640000020003 */
[----:B01----:R-:W-:Y:S05]  /*1fe0*/  ENDCOLLECTIVE ;  /* 0x000000000000791b */ /* 0x003fea0003800000 */
.L_x_30987:
[----:B------:R-:W-:Y:S01]  /*1ff0*/  IMAD.MOV.U32 R2, RZ, RZ, R4 ;  /* 0x000000ffff027224 */ /* 0x000fe200078e0004 */
[----:B------:R-:W-:Y:S02]  /*2000*/  MOV R45, R0 ;  /* 0x00000000002d7202 */ /* 0x000fe40000000f00 */
[----:B------:R-:W-:-:S03]  /*2010*/  MOV R0, 0xffffffff ;  /* 0xffffffff00007802 */ /* 0x000fc60000000f00 */
[----:B------:R-:W-:-:S07]  /*2020*/  IMAD R45, R15, R45, R44 ;  /* 0x0000002d0f2d7224 */ /* 0x000fce00078e022c */
[----:B------:R-:W-:Y:S05]  /*2030*/  WARPSYNC.COLLECTIVE R0, `(.L_x_30988) ;  /* 0x0000000000087348 */ /* 0x000fea0003c00000 */
[----:B------:R0:W1:Y:S02]  /*2040*/  SHFL.IDX P1, R0, R43, R2, R3 ;  /* 0x000000022b007389 */ /* 0x0000640000020003 */
[----:B01----:R-:W-:Y:S05]  /*2050*/  ENDCOLLECTIVE ;  /* 0x000000000000791b */ /* 0x003fea0003800000 */
.L_x_30988:
[----:B------:R-:W-:Y:S01]  /*2060*/  MOV R2, R37 ;  /* 0x0000002500027202 */ /* 0x000fe20000000f00 */
[----:B------:R-:W-:Y:S02]  /*2070*/  IMAD.MOV.U32 R44, RZ, RZ, R0 ;  /* 0x000000ffff2c7224 */ /* 0x000fe400078e0000 */
[----:B------:R-:W-:Y:S02]  /*2080*/  IMAD.MOV.U32 R0, RZ, RZ, -0x1 ;  /* 0xffffffffff007424 */ /* 0x000fe400078e00ff */
[----:B------:R-:W-:-:S07]  /*2090*/  IMAD R44, R14, R44, R45 ;  /* 0x0000002c0e2c7224 */ /* 0x000fce00078e022d */
[----:B------:R-:W-:Y:S05]  /*20a0*/  WARPSYNC.COLLECTIVE R0, `(.L_x_30989) ;  /* 0x0000000000087348 */ /* 0x000fea0003c00000 */
[----:B------:R0:W1:Y:S02]  /*20b0*/  SHFL.IDX P1, R0, R43, R2, R3 ;  /* 0x000000022b007389 */ /* 0x0000640000020003 */
[----:B01----:R-:W-:Y:S05]  /*20c0*/  ENDCOLLECTIVE ;  /* 0x000000000000791b */ /* 0x003fea0003800000 */
.L_x_30989:
[----:B------:R-:W-:Y:S05]  /*20d0*/  BRA `(.L_x_30990) ;  /* 0xfffffff000f07947 */ /* 0x000fea000383ffff */
        .weak           $__internal_158_$__cuda_sm20_div_u16
        .type           $__internal_158_$__cuda_sm20_div_u16,@function
        .size           $__internal_158_$__cuda_sm20_div_u16,(.L_x_58109 - $__internal_158_$__cuda_sm20_div_u16)
$__internal_158_$__cuda_sm20_div_u16:
        /* <DEDUP_REMOVED lines=18> */
[----:B------:R-:W-:Y:S06]  /*2200*/  RET.REL.NODEC R2 `(_Z9cuda_gemmIiLi256ELi2ELi1ELi64ELi32ELi32ELi32ELi1ELi1EEviiiPT_S1_S1_ii) ;  /* 0xffffffdc027c7950 */ /* 0x000fec0003c3ffff */
.L_x_30991:
        /* <DEDUP_REMOVED lines=15> */
.L_x_58109:


//--------------------- .text._Z9cuda_gemmIiLi256ELi2ELi1ELi64ELi32ELi32ELi32ELi1ELi0EEviiiPT_S1_S1_ii --------------------------
	.section	.text._Z9cuda_gemmIiLi256ELi2ELi1ELi64ELi32ELi32ELi32ELi1ELi0EEviiiPT_S1_S1_ii,"ax",@progbits
	.align	128
        .global         _Z9cuda_gemmIiLi256ELi2ELi1ELi64ELi32ELi32ELi32ELi1ELi0EEviiiPT_S1_S1_ii
        .type           _Z9cuda_gemmIiLi256ELi2ELi1ELi64ELi32ELi32ELi32ELi1ELi0EEviiiPT_S1_S1_ii,@function
        .size           _Z9cuda_gemmIiLi256ELi2ELi1ELi64ELi32ELi32ELi32ELi1ELi0EEviiiPT_S1_S1_ii,(.L_x_58526 - _Z9cuda_gemmIiLi256ELi2ELi1ELi64ELi32ELi32ELi32ELi1ELi0EEviiiPT_S1_S1_ii)
        .other          _Z9cuda_gemmIiLi256ELi2ELi1ELi64ELi32ELi32ELi32ELi1ELi0EEviiiPT_S1_S1_ii,@"STO_CUDA_ENTRY STV_DEFAULT"
_Z9cuda_gemmIiLi256ELi2ELi1ELi64ELi32ELi32ELi32ELi1ELi0EEviiiPT_S1_S1_ii:
.text._Z9cuda_gemmIiLi256ELi2ELi1ELi64ELi32ELi32ELi32ELi1ELi0EEviiiPT_S1_S1_ii:
        /* <DEDUP_REMOVED lines=37> */
.L_x_30994:
        /* <DEDUP_REMOVED lines=25> */
.L_x_30993:
[----:B------:R-:W-:Y:S05]  /*03e0*/  BSYNC.RECONVERGENT B0 ;  /* 0x0000000000007941 */ /* 0x000fea0003800200 */
.L_x_30992:
        /* <DEDUP_REMOVED lines=216> */
.L_x_31170:
        /* <DEDUP_REMOVED lines=38> */
.L_x_30998:
[----:B------:R-:W-:Y:S05]  /*13d0*/  BSYNC.RECONVERGENT B1 ;  /* 0x0000000000017941 */ /* 0x000fea0003800200 */
.L_x_30997:
        /* <DEDUP_REMOVED lines=9> */
.L_x_31001:
        /* <DEDUP_REMOVED lines=21> */
.L_x_31000:
[----:B------:R-:W-:Y:S05]  /*15c0*/  BSYNC.RECONVERGENT B1 ;  /* 0x0000000000017941 */ /* 0x000fea0003800200 */
.L_x_30999:
        /* <DEDUP_REMOVED lines=22> */
.L_x_31003:
[----:B------:R-:W-:Y:S05]  /*1730*/  BSYNC.RECONVERGENT B1 ;  /* 0x0000000000017941 */ /* 0x000fea0003800200 */
.L_x_31002:
[----:B------:R-:W-:Y:S05]  /*1740*/  @!P1 BRA `(.L_x_30996) ;  /* 0x0000000000389947 */ /* 0x000fea0003800000 */
[----:B------:R-:W2:Y:S01]  /*1750*/  S2R R30, SR_CgaCtaId ;  /* 0x00000000001e7919 */ /* 0x000ea20000008800 */
[----:B-1----:R-:W-:-:S05]  /*1760*/  MOV R29, 0x400 ;  /* 0x00000400001d7802 */ /* 0x002fca0000000f00 */
[----:B------:R-:W-:-:S05]  /*1770*/  VIADD R29, R29, 0x1180 ;  /* 0x000011801d1d7836 */ /* 0x000fca0000000000 */
[----:B--2---:R-:W-:-:S07]  /*1780*/  LEA R33, R30, R29, 0x18 ;  /* 0x0000001d1e217211 */ /* 0x004fce00078ec0ff */
.L_x_31004:
        /* <DEDUP_REMOVED lines=10> */
.L_x_30996:
[----:B------:R-:W-:Y:S05]  /*1830*/  BSYNC.RECONVERGENT B0 ;  /* 0x0000000000007941 */ /* 0x000fea0003800200 */
.L_x_30995:
[----:B------:R-:W-:Y:S01]  /*1840*/  BAR.SYNC.DEFER_BLOCKING 0x0 ;  /* 0x0000000000007b1d */ /* 0x000fe20000010000 */
[----:B------:R-:W-:-:S09]  /*1850*/  UISETP.GE.AND UP0, UPT, UR4, 0x1, UPT ;  /* 0x000000010400788c */ /* 0x000fd2000bf06270 */
[----:B------:R-:W-:Y:S05]  /*1860*/  BRA.U !UP0, `(.L_x_31005) ;  /* 0x0000003908687547 */ /* 0x000fea000b800000 */
[----:B------:R-:W-:-:S09]  /*1870*/  UISETP.NE.AND UP0, UPT, UR14, 0x1, UPT ;  /* 0x000000010e00788c */ /* 0x000fd2000bf05270 */
[----:B------:R-:W-:Y:S05]  /*1880*/  BRA.U UP0, `(.L_x_31006) ;  /* 0x0000001100b47547 */ /* 0x000fea000b800000 */
[----:B------:R-:W-:Y:S01]  /*1890*/  BSSY B1, `(.L_x_31007) ;  /* 0x000012b000017945 */ /* 0x000fe20003800000 */
[----:B0-2---:R-:W-:-:S07]  /*18a0*/  IMAD.MOV.U32 R31, RZ, RZ, RZ ;  /* 0x000000ffff1f7224 */ /* 0x005fce00078e00ff */
.L_x_31059:
        /* <DEDUP_REMOVED lines=18> */
.L_x_31008:
        /* <DEDUP_REMOVED lines=10> */
.L_x_31009:
        /* <DEDUP_REMOVED lines=8> */
.L_x_31010:
        /* <DEDUP_REMOVED lines=8> */
.L_x_31011:
        /* <DEDUP_REMOVED lines=10> */
.L_x_31012:
        /* <DEDUP_REMOVED lines=11> */
.L_x_31013:
        /* <DEDUP_REMOVED lines=11> */
.L_x_31014:
        /* <DEDUP_REMOVED lines=11> */
.L_x_31015:
        /* <DEDUP_REMOVED lines=10> */
.L_x_31016:
        /* <DEDUP_REMOVED lines=9> */
.L_x_31017:
        /* <DEDUP_REMOVED lines=9> */
.L_x_31018:
        /* <DEDUP_REMOVED lines=9> */
.L_x_31019:
        /* <DEDUP_REMOVED lines=9> */
.L_x_31020:
        /* <DEDUP_REMOVED lines=9> */
.L_x_31021:
        /* <DEDUP_REMOVED lines=9> */
.L_x_31022:
        /* <DEDUP_REMOVED lines=9> */
.L_x_31023:
        /* <DEDUP_REMOVED lines=32> */
.L_x_31058:
[----:B0-----:R-:W-:Y:S02]  /*24b0*/  IMAD R32, R55, 0x84, R33 ;  /* 0x0000008437207824 */ /* 0x001fe400078e0221 */
[----:B------:R-:W-:-:S04]  /*24c0*/  IMAD.MOV.U32 R57, RZ, RZ, RZ ;  /* 0x000000ffff397224 */ /* 0x000fc800078e00ff */
[----:B------:R-:W0:Y:S01]  /*24d0*/  LDS R32, [R32] ;  /* 0x0000000020207984 */ /* 0x000e220000000800 */
[----:B-1----:R-:W-:Y:S05]  /*24e0*/  @!P5 BRA `(.L_x_31026) ;  /* 0x000000000010d947 */ /* 0x002fea0003800000 */
[----:B------:R-:W-:-:S03]  /*24f0*/  UMOV UR9, 0xffffffff ;  /* 0xffffffff00097882 */ /* 0x000fc60000000000 */
[----:B------:R-:W-:Y:S05]  /*2500*/  BRA.DIV UR9, `(.L_x_31027) ;  /* 0x0000003209787947 */ /* 0x000fea000b800000 */
[----:B0-----:R0:W1:Y:S02]  /*2510*/  SHFL.IDX PT, R28, R32, R27, R0 ;  /* 0x0000001b201c7389 */ /* 0x00106400000e0000 */
.L_x_31173:
[----:B-12---:R-:W-:-:S07]  /*2520*/  IMAD R57, R34, R28, RZ ;  /* 0x0000001c22397224 */ /* 0x006fce00078e02ff */
.L_x_31026:
[----:B------:R-:W-:Y:S05]  /*2530*/  @!P4 BRA `(.L_x_31028) ;  /* 0x000000000010c947 */ /* 0x000fea0003800000 */
[----:B------:R-:W-:-:S03]  /*2540*/  UMOV UR9, 0xffffffff ;  /* 0xffffffff00097882 */ /* 0x000fc60000000000 */
[----:B------:R-:W-:Y:S05]  /*2550*/  BRA.DIV UR9, `(.L_x_31029) ;  /* 0x0000003209847947 */ /* 0x000fea000b800000 */
[----:B0-----:R0:W1:Y:S02]  /*2560*/  SHFL.IDX PT, R28, R32, R16, R0 ;  /* 0x00000010201c7389 */ /* 0x00106400000e0000 */
.L_x_31176:
[----:B-1--4-:R-:W-:-:S07]  /*2570*/  IMAD R57, R35, R28, R57 ;  /* 0x0000001c23397224 */ /* 0x012fce00078e0239 */
.L_x_31028:
[----:B------:R-:W-:Y:S05]  /*2580*/  @!P3 BRA `(.L_x_31030) ;  /* 0x000000000010b947 */ /* 0x000fea0003800000 */
[----:B------:R-:W-:-:S03]  /*2590*/  UMOV UR9, 0xffffffff ;  /* 0xffffffff00097882 */ /* 0x000fc60000000000 */
[----:B------:R-:W-:Y:S05]  /*25a0*/  BRA.DIV UR9, `(.L_x_31031) ;  /* 0x0000003209907947 */ /* 0x000fea000b800000 */
[----:B0-----:R0:W1:Y:S02]  /*25b0*/  SHFL.IDX PT, R28, R32, R15, R0 ;  /* 0x0000000f201c7389 */ /* 0x00106400000e0000 */
.L_x_31179:
[----:B-1----:R-:W-:-:S07]  /*25c0*/  IMAD R57, R36, R28, R57 ;  /* 0x0000001c24397224 */ /* 0x002fce00078e0239 */
.L_x_31030:
[----:B------:R-:W-:Y:S05]  /*25d0*/  @!P2 BRA `(.L_x_31032) ;  /* 0x000000000010a947 */ /* 0x000fea0003800000 */
[----:B------:R-:W-:-:S03]  /*25e0*/  UMOV UR9, 0xffffffff ;  /* 0xffffffff00097882 */ /* 0x000fc60000000000 */
[----:B------:R-:W-:Y:S05]  /*25f0*/  BRA.DIV UR9, `(.L_x_31033) ;  /* 0x00000032099c7947 */ /* 0x000fea000b800000 */
[----:B0-----:R0:W1:Y:S02]  /*2600*/  SHFL.IDX PT, R28, R32, R14, R0 ;  /* 0x0000000e201c7389 */ /* 0x00106400000e0000 */
.L_x_31182:
[----:B-1----:R-:W-:-:S07]  /*2610*/  IMAD R57, R37, R28, R57 ;  /* 0x0000001c25397224 */ /* 0x002fce00078e0239 */
.L_x_31032:
[----:B------:R-:W-:Y:S05]  /*2620*/  @!P1 BRA `(.L_x_31034) ;  /* 0x0000000000109947 */ /* 0x000fea0003800000 */
[----:B------:R-:W-:-:S03]  /*2630*/  UMOV UR9, 0xffffffff ;  /* 0xffffffff00097882 */ /* 0x000fc60000000000 */
[----:B------:R-:W-:Y:S05]  /*2640*/  BRA.DIV UR9, `(.L_x_31035) ;  /* 0x0000003209a87947 */ /* 0x000fea000b800000 */
[----:B0-----:R0:W1:Y:S02]  /*2650*/  SHFL.IDX PT, R28, R32, R13, R0 ;  /* 0x0000000d201c7389 */ /* 0x00106400000e0000 */
.L_x_31185:
[----:B-1----:R-:W-:-:S07]  /*2660*/  IMAD R57, R38, R28, R57 ;  /* 0x0000001c26397224 */ /* 0x002fce00078e0239 */
.L_x_31034:
[----:B------:R-:W1:Y:S02]  /*2670*/  LDC R58, c[0x0][0x3ac] ;  /* 0x0000eb00ff3a7b82 */ /* 0x000e640000000800 */
[----:B-1----:R-:W-:-:S13]  /*2680*/  ISETP.GE.AND P0, PT, R58, 0x6, PT ;  /* 0x000000063a00780c */ /* 0x002fda0003f06270 */
[----:B------:R-:W-:Y:S05]  /*2690*/  @!P0 BRA `(.L_x_31036) ;  /* 0x0000000000108947 */ /* 0x000fea0003800000 */
[----:B------:R-:W-:-:S03]  /*26a0*/  UMOV UR9, 0xffffffff ;  /* 0xffffffff00097882 */ /* 0x000fc60000000000 */
[----:B------:R-:W-:Y:S05]  /*26b0*/  BRA.DIV UR9, `(.L_x_31037) ;  /* 0x0000003209ac7947 */ /* 0x000fea000b800000 */
[----:B0-----:R0:W1:Y:S02]  /*26c0*/  SHFL.IDX PT, R28, R32, R12, R0 ;  /* 0x0000000c201c7389 */ /* 0x00106400000e0000 */
.L_x_31188:
[----:B-1----:R-:W-:-:S07]  /*26d0*/  IMAD R57, R39, R28, R57 ;  /* 0x0000001c27397224 */ /* 0x002fce00078e0239 */
.L_x_31036:
[----:B------:R-:W-:-:S13]  /*26e0*/  ISETP.GE.AND P0, PT, R58, 0x7, PT ;  /* 0x000000073a00780c */ /* 0x000fda0003f06270 */
[----:B------:R-:W-:Y:S05]  /*26f0*/  @!P0 BRA `(.L_x_31038) ;  /* 0x0000000000108947 */ /* 0x000fea0003800000 */
[----:B------:R-:W-:-:S03]  /*2700*/  UMOV UR9, 0xffffffff ;  /* 0xffffffff00097882 */ /* 0x000fc60000000000 */
[----:B------:R-:W-:Y:S05]  /*2710*/  BRA.DIV UR9, `(.L_x_31039) ;  /* 0x0000003209b47947 */ /* 0x000fea000b800000 */
[----:B0-----:R0:W1:Y:S02]  /*2720*/  SHFL.IDX PT, R28, R32, R11, R0 ;  /* 0x0000000b201c7389 */ /* 0x00106400000e0000 */
.L_x_31191:
[----:B-1----:R-:W-:-:S07]  /*2730*/  IMAD R57, R40, R28, R57 ;  /* 0x0000001c28397224 */ /* 0x002fce00078e0239 */
.L_x_31038:
[----:B------:R-:W-:-:S13]  /*2740*/  ISETP.GE.AND P0, PT, R58, 0x8, PT ;  /* 0x000000083a00780c */ /* 0x000fda0003f06270 */
[----:B------:R-:W-:Y:S05]  /*2750*/  @!P0 BRA `(.L_x_31040) ;  /* 0x0000000000108947 */ /* 0x000fea0003800000 */
[----:B------:R-:W-:-:S03]  /*2760*/  UMOV UR9, 0xffffffff ;  /* 0xffffffff00097882 */ /* 0x000fc60000000000 */
[----:B------:R-:W-:Y:S05]  /*2770*/  BRA.DIV UR9, `(.L_x_31041) ;  /* 0x0000003209bc7947 */ /* 0x000fea000b800000 */
[----:B0-----:R0:W1:Y:S02]  /*2780*/  SHFL.IDX PT, R28, R32, R10, R0 ;  /* 0x0000000a201c7389 */ /* 0x00106400000e0000 */
.L_x_31194:
[----:B-1----:R-:W-:-:S07]  /*2790*/  IMAD R57, R41, R28, R57 ;  /* 0x0000001c29397224 */ /* 0x002fce00078e0239 */
.L_x_31040:
[----:B------:R-:W-:-:S13]  /*27a0*/  ISETP.GE.AND P0, PT, R58, 0x9, PT ;  /* 0x000000093a00780c */ /* 0x000fda0003f06270 */
[----:B------:R-:W-:Y:S05]  /*27b0*/  @!P0 BRA `(.L_x_31042) ;  /* 0x0000000000108947 */ /* 0x000fea0003800000 */
[----:B------:R-:W-:-:S03]  /*27c0*/  UMOV UR9, 0xffffffff ;  /* 0xffffffff00097882 */ /* 0x000fc60000000000 */
[----:B------:R-:W-:Y:S05]  /*27d0*/  BRA.DIV UR9, `(.L_x_31043) ;  /* 0x0000003209c47947 */ /* 0x000fea000b800000 */
[----:B0-----:R0:W1:Y:S02]  /*27e0*/  SHFL.IDX PT, R28, R32, R9, R0 ;  /* 0x00000009201c7389 */ /* 0x00106400000e0000 */
.L_x_31197:
[----:B-1----:R-:W-:-:S07]  /*27f0*/  IMAD R57, R42, R28, R57 ;  /* 0x0000001c2a397224 */ /* 0x002fce00078e0239 */
.L_x_31042:
[----:B------:R-:W-:-:S13]  /*2800*/  ISETP.GE.AND P0, PT, R58, 0xa, PT ;  /* 0x0000000a3a00780c */ /* 0x000fda0003f06270 */
[----:B------:R-:W-:Y:S05]  /*2810*/  @!P0 BRA `(.L_x_31044) ;  /* 0x0000000000108947 */ /* 0x000fea0003800000 */
[----:B------:R-:W-:-:S03]  /*2820*/  UMOV UR9, 0xffffffff ;  /* 0xffffffff00097882 */ /* 0x000fc60000000000 */
[----:B------:R-:W-:Y:S05]  /*2830*/  BRA.DIV UR9, `(.L_x_31045) ;  /* 0x0000003209cc7947 */ /* 0x000fea000b800000 */
[----:B0-----:R0:W1:Y:S02]  /*2840*/  SHFL.IDX PT, R28, R32, R8, R0 ;  /* 0x00000008201c7389 */ /* 0x00106400000e0000 */
.L_x_31200:
[----:B-1----:R-:W-:-:S07]  /*2850*/  IMAD R57, R43, R28, R57 ;  /* 0x0000001c2b397224 */ /* 0x002fce00078e0239 */
.L_x_31044:
[----:B------:R-:W-:-:S13]  /*2860*/  ISETP.GE.AND P0, PT, R58, 0xb, PT ;  /* 0x0000000b3a00780c */ /* 0x000fda0003f06270 */
[----:B------:R-:W-:Y:S05]  /*2870*/  @!P0 BRA `(.L_x_31046) ;  /* 0x0000000000108947 */ /* 0x000fea0003800000 */
[----:B------:R-:W-:-:S03]  /*2880*/  UMOV UR9, 0xffffffff ;  /* 0xffffffff00097882 */ /* 0x000fc60000000000 */
[----:B------:R-:W-:Y:S05]  /*2890*/  BRA.DIV UR9, `(.L_x_31047) ;  /* 0x0000003209d47947 */ /* 0x000fea000b800000 */
[----:B0-----:R0:W1:Y:S02]  /*28a0*/  SHFL.IDX PT, R28, R32, R7, R0 ;  /* 0x00000007201c7389 */ /* 0x00106400000e0000 */
.L_x_31203:
[----:B-1----:R-:W-:-:S07]  /*28b0*/  IMAD R57, R44, R28, R57 ;  /* 0x0000001c2c397224 */ /* 0x002fce00078e0239 */
.L_x_31046:
[----:B------:R-:W-:-:S13]  /*28c0*/  ISETP.GE.AND P0, PT, R58, 0xc, PT ;  /* 0x0000000c3a00780c */ /* 0x000fda0003f06270 */
[----:B------:R-:W-:Y:S05]  /*28d0*/  @!P0 BRA `(.L_x_31048) ;  /* 0x0000000000108947 */ /* 0x000fea0003800000 */
[----:B------:R-:W-:-:S03]  /*28e0*/  UMOV UR9, 0xffffffff ;  /* 0xffffffff00097882 */ /* 0x000fc60000000000 */
[----:B------:R-:W-:Y:S05]  /*28f0*/  BRA.DIV UR9, `(.L_x_31049) ;  /* 0x0000003209dc7947 */ /* 0x000fea000b800000 */
[----:B0-----:R0:W1:Y:S02]  /*2900*/  SHFL.IDX PT, R28, R32, R6, R0 ;  /* 0x00000006201c7389 */ /* 0x00106400000e0000 */
.L_x_31206:
[----:B-1----:R-:W-:-:S07]  /*2910*/  IMAD R57, R45, R28, R57 ;  /* 0x0000001c2d397224 */ /* 0x002fce00078e0239 */
.L_x_31048:
[----:B------:R-:W-:-:S13]  /*2920*/  ISETP.GE.AND P0, PT, R58, 0xd, PT ;  /* 0x0000000d3a00780c */ /* 0x000fda0003f06270 */
[----:B------:R-:W-:Y:S05]  /*2930*/  @!P0 BRA `(.L_x_31050) ;  /* 0x0000000000108947 */ /* 0x000fea0003800000 */
[----:B------:R-:W-:-:S03]  /*2940*/  UMOV UR9, 0xffffffff ;  /* 0xffffffff00097882 */ /* 0x000fc60000000000 */
[----:B------:R-:W-:Y:S05]  /*2950*/  BRA.DIV UR9, `(.L_x_31051) ;  /* 0x0000003209e47947 */ /* 0x000fea000b800000 */
[----:B0-----:R0:W1:Y:S02]  /*2960*/  SHFL.IDX PT, R28, R32, R5, R0 ;  /* 0x00000005201c7389 */ /* 0x00106400000e0000 */
.L_x_31209:
[----:B-1----:R-:W-:-:S07]  /*2970*/  IMAD R57, R46, R28, R57 ;  /* 0x0000001c2e397224 */ /* 0x002fce00078e0239 */
.L_x_31050:
[----:B------:R-:W-:-:S13]  /*2980*/  ISETP.GE.AND P0, PT, R58, 0xe, PT ;  /* 0x0000000e3a00780c */ /* 0x000fda0003f06270 */
[----:B------:R-:W-:Y:S05]  /*2990*/  @!P0 BRA `(.L_x_31052) ;  /* 0x0000000000108947 */ /* 0x000fea0003800000 */
[----:B------:R-:W-:-:S03]  /*29a0*/  UMOV UR9, 0xffffffff ;  /* 0xffffffff00097882 */ /* 0x000fc60000000000 */
[----:B------:R-:W-:Y:S05]  /*29b0*/  BRA.DIV UR9, `(.L_x_31053) ;  /* 0x0000003209ec7947 */ /* 0x000fea000b800000 */
[----:B0-----:R0:W1:Y:S02]  /*29c0*/  SHFL.IDX PT, R28, R32, R4, R0 ;  /* 0x00000004201c7389 */ /* 0x00106400000e0000 */
.L_x_31212:
[----:B-1----:R-:W-:-:S07]  /*29d0*/  IMAD R57, R47, R28, R57 ;  /* 0x0000001c2f397224 */ /* 0x002fce00078e0239 */
.L_x_31052:
[----:B------:R-:W-:-:S13]  /*29e0*/  ISETP.GE.AND P0, PT, R58, 0xf, PT ;  /* 0x0000000f3a00780c */ /* 0x000fda0003f06270 */
[----:B------:R-:W-:Y:S05]  /*29f0*/  @!P0 BRA `(.L_x_31054) ;  /* 0x0000000000108947 */ /* 0x000fea0003800000 */
[----:B------:R-:W-:-:S03]  /*2a00*/  UMOV UR9, 0xffffffff ;  /* 0xffffffff00097882 */ /* 0x000fc60000000000 */
[----:B------:R-:W-:Y:S05]  /*2a10*/  BRA.DIV UR9, `(.L_x_31055) ;  /* 0x0000003209f47947 */ /* 0x000fea000b800000 */
[----:B0-----:R0:W1:Y:S02]  /*2a20*/  SHFL.IDX PT, R28, R32, R3, R0 ;  /* 0x00000003201c7389 */ /* 0x00106400000e0000 */
.L_x_31215:
[----:B-1----:R-:W-:-:S07]  /*2a30*/  IMAD R57, R48, R28, R57 ;  /* 0x0000001c30397224 */ /* 0x002fce00078e0239 */
.L_x_31054:
[----:B------:R-:W-:-:S13]  /*2a40*/  ISETP.GE.AND P0, PT, R58, 0x10, PT ;  /* 0x000000103a00780c */ /* 0x000fda0003f06270 */
[----:B------:R-:W-:Y:S05]  /*2a50*/  @!P0 BRA `(.L_x_31056) ;  /* 0x0000000000108947 */ /* 0x000fea0003800000 */
[----:B------:R-:W-:-:S03]  /*2a60*/  UMOV UR9, 0xffffffff ;  /* 0xffffffff00097882 */ /* 0x000fc60000000000 */
[----:B------:R-:W-:Y:S05]  /*2a70*/  BRA.DIV UR9, `(.L_x_31057) ;  /* 0x0000003209fc7947 */ /* 0x000fea000b800000 */
[----:B0-----:R0:W1:Y:S02]  /*2a80*/  SHFL.IDX PT, R28, R32, R2, R0 ;  /* 0x00000002201c7389 */ /* 0x00106400000e0000 */
.L_x_31218:
[----:B-1----:R-:W-:-:S07]  /*2a90*/  IMAD R57, R49, R28, R57 ;  /* 0x0000001c31397224 */ /* 0x002fce00078e0239 */
.L_x_31056:
        /* <DEDUP_REMOVED lines=8> */
.L_x_31025:
[----:B------:R-:W-:Y:S05]  /*2b20*/  BSYNC B0 ;  /* 0x0000000000007941 */ /* 0x000fea0003800000 */
.L_x_31024:
[----:B------:R-:W-:Y:S05]  /*2b30*/  @!P6 BRA `(.L_x_31059) ;  /* 0xffffffec005ce947 */ /* 0x000fea000383ffff */
[----:B------:R-:W-:Y:S05]  /*2b40*/  BSYNC B1 ;  /* 0x0000000000017941 */ /* 0x000fea0003800000 */
.L_x_31007:
[----:B------:R-:W-:Y:S05]  /*2b50*/  BRA `(.L_x_31005) ;  /* 0x0000002400ac7947 */ /* 0x000fea0003800000 */
.L_x_31006:
[----:B------:R-:W3:Y:S02]  /*2b60*/  LDCU UR9, c[0x0][0x3ac] ;  /* 0x00007580ff0977ac */ /* 0x000ee40008000800 */
[----:B---3--:R-:W-:-:S09]  /*2b70*/  UISETP.GT.U32.AND UP0, UPT, UR9, 0x1f, UPT ;  /* 0x0000001f0900788c */ /* 0x008fd2000bf04070 */
[----:B------:R-:W-:Y:S05]  /*2b80*/  BRA.U UP0, `(.L_x_31060) ;  /* 0x0000001100907547 */ /* 0x000fea000b800000 */
[----:B0-2---:R-:W-:-:S07]  /*2b90*/  HFMA2 R31, -RZ, RZ, 0, 0 ;  /* 0x00000000ff1f7431 */ /* 0x005fce00000001ff */
.L_x_31112:
        /* <DEDUP_REMOVED lines=18> */
.L_x_31061:
        /* <DEDUP_REMOVED lines=10> */
.L_x_31062:
        /* <DEDUP_REMOVED lines=8> */
.L_x_31063:
        /* <DEDUP_REMOVED lines=8> */
.L_x_31064:
        /* <DEDUP_REMOVED lines=10> */
.L_x_31065:
        /* <DEDUP_REMOVED lines=11> */
.L_x_31066:
        /* <DEDUP_REMOVED lines=11> */
.L_x_31067:
        /* <DEDUP_REMOVED lines=11> */
.L_x_31068:
        /* <DEDUP_REMOVED lines=10> */
.L_x_31069:
        /* <DEDUP_REMOVED lines=9> */
.L_x_31070:
        /* <DEDUP_REMOVED lines=9> */
.L_x_31071:
        /* <DEDUP_REMOVED lines=9> */
.L_x_31072:
        /* <DEDUP_REMOVED lines=9> */
.L_x_31073:
        /* <DEDUP_REMOVED lines=9> */
.L_x_31074:
        /* <DEDUP_REMOVED lines=9> */
.L_x_31075:
        /* <DEDUP_REMOVED lines=9> */
.L_x_31076:
        /* <DEDUP_REMOVED lines=27> */
.L_x_31111:
[----:B0-----:R-:W-:Y:S02]  /*3750*/  IMAD R32, R55, 0x84, R33 ;  /* 0x0000008437207824 */ /* 0x001fe400078e0221 */
[----:B-1----:R-:W-:-:S04]  /*3760*/  IMAD.MOV.U32 R57, RZ, RZ, RZ ;  /* 0x000000ffff397224 */ /* 0x002fc800078e00ff */
[----:B------:R-:W0:Y:S01]  /*3770*/  LDS R32, [R32] ;  /* 0x0000000020207984 */ /* 0x000e220000000800 */
[----:B------:R-:W-:Y:S05]  /*3780*/  @!P5 BRA `(.L_x_31079) ;  /* 0x000000000010d947 */ /* 0x000fea0003800000 */
[----:B------:R-:W-:-:S03]  /*3790*/  UMOV UR9, 0xffffffff ;  /* 0xffffffff00097882 */ /* 0x000fc60000000000 */
[----:B------:R-:W-:Y:S05]  /*37a0*/  BRA.DIV UR9, `(.L_x_31080) ;  /* 0x0000002609d07947 */ /* 0x000fea000b800000 */
[----:B0-----:R0:W1:Y:S02]  /*37b0*/  SHFL.IDX PT, R28, R32, R27, R0 ;  /* 0x0000001b201c7389 */ /* 0x00106400000e0000 */
.L_x_31221:
[----:B-1----:R-:W-:-:S07]  /*37c0*/  IMAD R57, R34, R28, RZ ;  /* 0x0000001c22397224 */ /* 0x002fce00078e02ff */
.L_x_31079:
[----:B------:R-:W-:Y:S05]  /*37d0*/  @!P4 BRA `(.L_x_31081) ;  /* 0x000000000010c947 */ /* 0x000fea0003800000 */
[----:B------:R-:W-:-:S03]  /*37e0*/  UMOV UR9, 0xffffffff ;  /* 0xffffffff00097882 */ /* 0x000fc60000000000 */
[----:B------:R-:W-:Y:S05]  /*37f0*/  BRA.DIV UR9, `(.L_x_31082) ;  /* 0x0000002609dc7947 */ /* 0x000fea000b800000 */
[----:B0-----:R0:W1:Y:S02]  /*3800*/  SHFL.IDX PT, R28, R32, R16, R0 ;  /* 0x00000010201c7389 */ /* 0x00106400000e0000 */
.L_x_31224:
[----:B-1--4-:R-:W-:-:S07]  /*3810*/  IMAD R57, R35, R28, R57 ;  /* 0x0000001c23397224 */ /* 0x012fce00078e0239 */
.L_x_31081:
[----:B------:R-:W-:Y:S05]  /*3820*/  @!P3 BRA `(.L_x_31083) ;  /* 0x000000000010b947 */ /* 0x000fea0003800000 */
[----:B------:R-:W-:-:S03]  /*3830*/  UMOV UR9, 0xffffffff ;  /* 0xffffffff00097882 */ /* 0x000fc60000000000 */
[----:B------:R-:W-:Y:S05]  /*3840*/  BRA.DIV UR9, `(.L_x_31084) ;  /* 0x0000002609e87947 */ /* 0x000fea000b800000 */
[----:B0-----:R0:W1:Y:S02]  /*3850*/  SHFL.IDX PT, R28, R32, R15, R0 ;  /* 0x0000000f201c7389 */ /* 0x00106400000e0000 */
.L_x_31227:
[----:B-1----:R-:W-:-:S07]  /*3860*/  IMAD R57, R36, R28, R57 ;  /* 0x0000001c24397224 */ /* 0x002fce00078e0239 */
.L_x_31083:
[----:B------:R-:W-:Y:S05]  /*3870*/  @!P2 BRA `(.L_x_31085) ;  /* 0x000000000010a947 */ /* 0x000fea0003800000 */
[----:B------:R-:W-:-:S03]  /*3880*/  UMOV UR9, 0xffffffff ;  /* 0xffffffff00097882 */ /* 0x000fc60000000000 */
[----:B------:R-:W-:Y:S05]  /*3890*/  BRA.DIV UR9, `(.L_x_31086) ;  /* 0x0000002609f47947 */ /* 0x000fea000b800000 */
[----:B0-----:R0:W1:Y:S02]  /*38a0*/  SHFL.IDX PT, R28, R32, R14, R0 ;  /* 0x0000000e201c7389 */ /* 0x00106400000e0000 */
.L_x_31230:
[----:B-1----:R-:W-:-:S07]  /*38b0*/  IMAD R57, R37, R28, R57 ;  /* 0x0000001c25397224 */ /* 0x002fce00078e0239 */
.L_x_31085:
[----:B------:R-:W-:Y:S05]  /*38c0*/  @!P1 BRA `(.L_x_31087) ;  /* 0x0000000000109947 */ /* 0x000fea0003800000 */
[----:B------:R-:W-:-:S03]  /*38d0*/  UMOV UR9, 0xffffffff ;  /* 0xffffffff00097882 */ /* 0x000fc60000000000 */
[----:B------:R-:W-:Y:S05]  /*38e0*/  BRA.DIV UR9, `(.L_x_31088) ;  /* 0x0000002a09007947 */ /* 0x000fea000b800000 */
[----:B0-----:R0:W1:Y:S02]  /*38f0*/  SHFL.IDX PT, R28, R32, R13, R0 ;  /* 0x0000000d201c7389 */ /* 0x00106400000e0000 */
.L_x_31233:
[----:B-1----:R-:W-:-:S07]  /*3900*/  IMAD R57, R38, R28, R57 ;  /* 0x0000001c26397224 */ /* 0x002fce00078e0239 */
.L_x_31087:
[----:B------:R-:W1:Y:S02]  /*3910*/  LDC R58, c[0x0][0x3ac] ;  /* 0x0000eb00ff3a7b82 */ /* 0x000e640000000800 */
[----:B-1----:R-:W-:-:S13]  /*3920*/  ISETP.GE.AND P0, PT, R58, 0x6, PT ;  /* 0x000000063a00780c */ /* 0x002fda0003f06270 */
[----:B------:R-:W-:Y:S05]  /*3930*/  @!P0 BRA `(.L_x_31089) ;  /* 0x0000000000108947 */ /* 0x000fea0003800000 */
[----:B------:R-:W-:-:S03]  /*3940*/  UMOV UR9, 0xffffffff ;  /* 0xffffffff00097882 */ /* 0x000fc60000000000 */
[----:B------:R-:W-:Y:S05]  /*3950*/  BRA.DIV UR9, `(.L_x_31090) ;  /* 0x0000002a09047947 */ /* 0x000fea000b800000 */
[----:B0-----:R0:W1:Y:S02]  /*3960*/  SHFL.IDX PT, R28, R32, R12, R0 ;  /* 0x0000000c201c7389 */ /* 0x00106400000e0000 */
.L_x_31236:
[----:B-1----:R-:W-:-:S07]  /*3970*/  IMAD R57, R39, R28, R57 ;  /* 0x0000001c27397224 */ /* 0x002fce00078e0239 */
.L_x_31089:
[----:B------:R-:W-:-:S13]  /*3980*/  ISETP.GE.AND P0, PT, R58, 0x7, PT ;  /* 0x000000073a00780c */ /* 0x000fda0003f06270 */
[----:B------:R-:W-:Y:S05]  /*3990*/  @!P0 BRA `(.L_x_31091) ;  /* 0x0000000000108947 */ /* 0x000fea0003800000 */
[----:B------:R-:W-:-:S03]  /*39a0*/  UMOV UR9, 0xffffffff ;  /* 0xffffffff00097882 */ /* 0x000fc60000000000 */
[----:B------:R-:W-:Y:S05]  /*39b0*/  BRA.DIV UR9, `(.L_x_31092) ;  /* 0x0000002a090c7947 */ /* 0x000fea000b800000 */
[----:B0-----:R0:W1:Y:S02]  /*39c0*/  SHFL.IDX PT, R28, R32, R11, R0 ;  /* 0x0000000b201c7389 */ /* 0x00106400000e0000 */
.L_x_31239:
[----:B-1----:R-:W-:-:S07]  /*39d0*/  IMAD R57, R40, R28, R57 ;  /* 0x0000001c28397224 */ /* 0x002fce00078e0239 */
.L_x_31091:
[----:B------:R-:W-:-:S13]  /*39e0*/  ISETP.GE.AND P0, PT, R58, 0x8, PT ;  /* 0x000000083a00780c */ /* 0x000fda0003f06270 */
[----:B------:R-:W-:Y:S05]  /*39f0*/  @!P0 BRA `(.L_x_31093) ;  /* 0x0000000000108947 */ /* 0x000fea0003800000 */
[----:B------:R-:W-:-:S03]  /*3a00*/  UMOV UR9, 0xffffffff ;  /* 0xffffffff00097882 */ /* 0x000fc60000000000 */
[----:B------:R-:W-:Y:S05]  /*3a10*/  BRA.DIV UR9, `(.L_x_31094) ;  /* 0x0000002a09147947 */ /* 0x000fea000b800000 */
[----:B0-----:R0:W1:Y:S02]  /*3a20*/  SHFL.IDX PT, R28, R32, R10, R0 ;  /* 0x0000000a201c7389 */ /* 0x00106400000e0000 */
.L_x_31242:
[----:B-1----:R-:W-:-:S07]  /*3a30*/  IMAD R57, R41, R28, R57 ;  /* 0x0000001c29397224 */ /* 0x002fce00078e0239 */
.L_x_31093:
[----:B------:R-:W-:-:S13]  /*3a40*/  ISETP.GE.AND P0, PT, R58, 0x9, PT ;  /* 0x000000093a00780c */ /* 0x000fda0003f06270 */
[----:B------:R-:W-:Y:S05]  /*3a50*/  @!P0 BRA `(.L_x_31095) ;  /* 0x0000000000108947 */ /* 0x000fea0003800000 */
[----:B------:R-:W-:-:S03]  /*3a60*/  UMOV UR9, 0xffffffff ;  /* 0xffffffff00097882 */ /* 0x000fc60000000000 */
[----:B------:R-:W-:Y:S05]  /*3a70*/  BRA.DIV UR9, `(.L_x_31096) ;  /* 0x0000002a091c7947 */ /* 0x000fea000b800000 */
[----:B0-----:R0:W1:Y:S02]  /*3a80*/  SHFL.IDX PT, R28, R32, R9, R0 ;  /* 0x00000009201c7389 */ /* 0x00106400000e0000 */
.L_x_31245:
[----:B-1----:R-:W-:-:S07]  /*3a90*/  IMAD R57, R42, R28, R57 ;  /* 0x0000001c2a397224 */ /* 0x002fce00078e0239 */
.L_x_31095:
[----:B------:R-:W-:-:S13]  /*3aa0*/  ISETP.GE.AND P0, PT, R58, 0xa, PT ;  /* 0x0000000a3a00780c */ /* 0x000fda0003f06270 */
[----:B------:R-:W-:Y:S05]  /*3ab0*/  @!P0 BRA `(.L_x_31097) ;  /* 0x0000000000108947 */ /* 0x000fea0003800000 */
[----:B------:R-:W-:-:S03]  /*3ac0*/  UMOV UR9, 0xffffffff ;  /* 0xffffffff00097882 */ /* 0x000fc60000000000 */
[----:B------:R-:W-:Y:S05]  /*3ad0*/  BRA.DIV UR9, `(.L_x_31098) ;  /* 0x0000002a09247947 */ /* 0x000fea000b800000 */
[----:B0-----:R0:W1:Y:S02]  /*3ae0*/  SHFL.IDX PT, R28, R32, R8, R0 ;  /* 0x00000008201c7389 */ /* 0x00106400000e0000 */
.L_x_31248:
[----:B-1----:R-:W-:-:S07]  /*3af0*/  IMAD R57, R43, R28, R57 ;  /* 0x0000001c2b397224 */ /* 0x002fce00078e0239 */
.L_x_31097:
[----:B------:R-:W-:-:S13]  /*3b00*/  ISETP.GE.AND P0, PT, R58, 0xb, PT ;  /* 0x0000000b3a00780c */ /* 0x000fda0003f06270 */
[----:B------:R-:W-:Y:S05]  /*3b10*/  @!P0 BRA `(.L_x_31099) ;  /* 0x0000000000108947 */ /* 0x000fea0003800000 */
[----:B------:R-:W-:-:S03]  /*3b20*/  UMOV UR9, 0xffffffff ;  /* 0xffffffff00097882 */ /* 0x000fc60000000000 */
[----:B------:R-:W-:Y:S05]  /*3b30*/  BRA.DIV UR9, `(.L_x_31100) ;  /* 0x0000002a092c7947 */ /* 0x000fea000b800000 */
[----:B0-----:R0:W1:Y:S02]  /*3b40*/  SHFL.IDX PT, R28, R32, R7, R0 ;  /* 0x00000007201c7389 */ /* 0x00106400000e0000 */
.L_x_31251:
[----:B-1----:R-:W-:-:S07]  /*3b50*/  IMAD R57, R44, R28, R57 ;  /* 0x0000001c2c397224 */ /* 0x002fce00078e0239 */
.L_x_31099:
[----:B------:R-:W-:-:S13]  /*3b60*/  ISETP.GE.AND P0, PT, R58, 0xc, PT ;  /* 0x0000000c3a00780c */ /* 0x000fda0003f06270 */
[----:B------:R-:W-:Y:S05]  /*3b70*/  @!P0 BRA `(.L_x_31101) ;  /* 0x0000000000108947 */ /* 0x000fea0003800000 */
[----:B------:R-:W-:-:S03]  /*3b80*/  UMOV UR9, 0xffffffff ;  /* 0xffffffff00097882 */ /* 0x000fc60000000000 */
[----:B------:R-:W-:Y:S05]  /*3b90*/  BRA.DIV UR9, `(.L_x_31102) ;  /* 0x0000002a09347947 */ /* 0x000fea000b800000 */
[----:B0-----:R0:W1:Y:S02]  /*3ba0*/  SHFL.IDX PT, R28, R32, R6, R0 ;  /* 0x00000006201c7389 */ /* 0x00106400000e0000 */
.L_x_31254:
[----:B-1----:R-:W-:-:S07]  /*3bb0*/  IMAD R57, R45, R28, R57 ;  /* 0x0000001c2d397224 */ /* 0x002fce00078e0239 */
.L_x_31101:
[----:B------:R-:W-:-:S13]  /*3bc0*/  ISETP.GE.AND P0, PT, R58, 0xd, PT ;  /* 0x0000000d3a00780c */ /* 0x000fda0003f06270 */
[----:B------:R-:W-:Y:S05]  /*3bd0*/  @!P0 BRA `(.L_x_31103) ;  /* 0x0000000000108947 */ /* 0x000fea0003800000 */
[----:B------:R-:W-:-:S03]  /*3be0*/  UMOV UR9, 0xffffffff ;  /* 0xffffffff00097882 */ /* 0x000fc60000000000 */
[----:B------:R-:W-:Y:S05]  /*3bf0*/  BRA.DIV UR9, `(.L_x_31104) ;  /* 0x0000002a093c7947 */ /* 0x000fea000b800000 */
[----:B0-----:R0:W1:Y:S02]  /*3c00*/  SHFL.IDX PT, R28, R32, R5, R0 ;  /* 0x00000005201c7389 */ /* 0x00106400000e0000 */
.L_x_31257:
[----:B-1----:R-:W-:-:S07]  /*3c10*/  IMAD R57, R46, R28, R57 ;  /* 0x0000001c2e397224 */ /* 0x002fce00078e0239 */
.L_x_31103:
[----:B------:R-:W-:-:S13]  /*3c20*/  ISETP.GE.AND P0, PT, R58, 0xe, PT ;  /* 0x0000000e3a00780c */ /* 0x000fda0003f06270 */
[----:B------:R-:W-:Y:S05]  /*3c30*/  @!P0 BRA `(.L_x_31105) ;  /* 0x0000000000108947 */ /* 0x000fea0003800000 */
[----:B------:R-:W-:-:S03]  /*3c40*/  UMOV UR9, 0xffffffff ;  /* 0xffffffff00097882 */ /* 0x000fc60000000000 */
[----:B------:R-:W-:Y:S05]  /*3c50*/  BRA.DIV UR9, `(.L_x_31106) ;  /* 0x0000002a09447947 */ /* 0x000fea000b800000 */
[----:B0-----:R0:W1:Y:S02]  /*3c60*/  SHFL.IDX PT, R28, R32, R4, R0 ;  /* 0x00000004201c7389 */ /* 0x00106400000e0000 */
.L_x_31260:
[----:B-1----:R-:W-:-:S07]  /*3c70*/  IMAD R57, R47, R28, R57 ;  /* 0x0000001c2f397224 */ /* 0x002fce00078e0239 */
.L_x_31105:
[----:B------:R-:W-:-:S13]  /*3c80*/  ISETP.GE.AND P0, PT, R58, 0xf, PT ;  /* 0x0000000f3a00780c */ /* 0x000fda0003f06270 */
[----:B------:R-:W-:Y:S05]  /*3c90*/  @!P0 BRA `(.L_x_31107) ;  /* 0x0000000000108947 */ /* 0x000fea0003800000 */
[----:B------:R-:W-:-:S03]  /*3ca0*/  UMOV UR9, 0xffffffff ;  /* 0xffffffff00097882 */ /* 0x000fc60000000000 */
[----:B------:R-:W-:Y:S05]  /*3cb0*/  BRA.DIV UR9, `(.L_x_31108) ;  /* 0x0000002a094c7947 */ /* 0x000fea000b800000 */
[----:B0-----:R0:W1:Y:S02]  /*3cc0*/  SHFL.IDX PT, R28, R32, R3, R0 ;  /* 0x00000003201c7389 */ /* 0x00106400000e0000 */
.L_x_31263:
[----:B-1----:R-:W-:-:S07]  /*3cd0*/  IMAD R57, R48, R28, R57 ;  /* 0x0000001c30397224 */ /* 0x002fce00078e0239 */
.L_x_31107:
[----:B------:R-:W-:-:S13]  /*3ce0*/  ISETP.GE.AND P0, PT, R58, 0x10, PT ;  /* 0x000000103a00780c */ /* 0x000fda0003f06270 */
[----:B------:R-:W-:Y:S05]  /*3cf0*/  @!P0 BRA `(.L_x_31109) ;  /* 0x0000000000108947 */ /* 0x000fea0003800000 */
[----:B------:R-:W-:-:S03]  /*3d00*/  UMOV UR9, 0xffffffff ;  /* 0xffffffff00097882 */ /* 0x000fc60000000000 */
[----:B------:R-:W-:Y:S05]  /*3d10*/  BRA.DIV UR9, `(.L_x_31110) ;  /* 0x0000002a09547947 */ /* 0x000fea000b800000 */
[----:B0-----:R0:W1:Y:S02]  /*3d20*/  SHFL.IDX PT, R28, R32, R2, R0 ;  /* 0x00000002201c7389 */ /* 0x00106400000e0000 */
.L_x_31266:
[----:B-1----:R-:W-:-:S07]  /*3d30*/  IMAD R57, R49, R28, R57 ;  /* 0x0000001c31397224 */ /* 0x002fce00078e0239 */
.L_x_31109:
[C---:B------:R-:W-:Y:S01]  /*3d40*/  IMAD R29, R55.reuse, UR4, R30 ;  /* 0x00000004371d7c24 */ /* 0x040fe2000f8e021e */
[----:B------:R-:W-:-:S03]  /*3d50*/  IADD3 R55, PT, PT, R55, UR6, RZ ;  /* 0x0000000637377c10 */ /* 0x000fc6000fffe0ff */
[----:B------:R-:W-:Y:S01]  /*3d60*/  IMAD R28, R29, 0x4, R56 ;  /* 0x000000041d1c7824 */ /* 0x000fe200078e0238 */
[----:B------:R-:W-:-:S04]  /*3d70*/  ISETP.GE.AND P0, PT, R55, UR16, PT ;  /* 0x0000001037007c0c */ /* 0x000fc8000bf06270 */
[----:B------:R1:W-:Y:S09]  /*3d80*/  STS [R28], R57 ;  /* 0x000000391c007388 */ /* 0x0003f20000000800 */
[----:B------:R-:W-:Y:S05]  /*3d90*/  @!P0 BRA `(.L_x_31111) ;  /* 0xfffffff8006c8947 */ /* 0x000fea000383ffff */
.L_x_31078:
[----:B------:R-:W-:Y:S05]  /*3da0*/  BSYNC B0 ;  /* 0x0000000000007941 */ /* 0x000fea0003800000 */
.L_x_31077:
[----:B------:R-:W-:Y:S05]  /*3db0*/  @!P6 BRA `(.L_x_31112) ;  /* 0xffffffec0078e947 */ /* 0x000fea000383ffff */
[----:B------:R-:W-:Y:S05]  /*3dc0*/  BRA `(.L_x_31005) ;  /* 0x0000001400107947 */ /* 0x000fea0003800000 */
.L_x_31060:
[----:B0-2---:R-:W-:-:S07]  /*3dd0*/  IMAD.MOV.U32 R31, RZ, RZ, RZ ;  /* 0x000000ffff1f7224 */ /* 0x005fce00078e00ff */
.L_x_31164:
        /* <DEDUP_REMOVED lines=18> */
.L_x_31113:
        /* <DEDUP_REMOVED lines=10> */
.L_x_31114:
        /* <DEDUP_REMOVED lines=8> */
.L_x_31115:
        /* <DEDUP_REMOVED lines=8> */
.L_x_31116:
        /* <DEDUP_REMOVED lines=11> */
.L_x_31117:
        /* <DEDUP_REMOVED lines=11> */
.L_x_31118:
        /* <DEDUP_REMOVED lines=11> */
.L_x_31119:
        /* <DEDUP_REMOVED lines=11> */
.L_x_31120:
        /* <DEDUP_REMOVED lines=10> */
.L_x_31121:
        /* <DEDUP_REMOVED lines=9> */
.L_x_31122:
        /* <DEDUP_REMOVED lines=9> */
.L_x_31123:
        /* <DEDUP_REMOVED lines=9> */
.L_x_31124:
        /* <DEDUP_REMOVED lines=9> */
.L_x_31125:
        /* <DEDUP_REMOVED lines=9> */
.L_x_31126:
        /* <DEDUP_REMOVED lines=9> */
.L_x_31127:
        /* <DEDUP_REMOVED lines=9> */
.L_x_31128:
        /* <DEDUP_REMOVED lines=28> */
.L_x_31163:
[----:B------:R-:W-:Y:S02]  /*49b0*/  IMAD R32, R33, 0x84, R55 ;  /* 0x0000008421207824 */ /* 0x000fe400078e0237 */
[----:B------:R-:W-:-:S04]  /*49c0*/  IMAD.MOV.U32 R56, RZ, RZ, RZ ;  /* 0x000000ffff387224 */ /* 0x000fc800078e00ff */
[----:B------:R-:W0:Y:S01]  /*49d0*/  LDS R32, [R32] ;  /* 0x0000000020207984 */ /* 0x000e220000000800 */
[----:B------:R-:W-:Y:S05]  /*49e0*/  @!P4 BRA `(.L_x_31130) ;  /* 0x000000000010c947 */ /* 0x000fea0003800000 */
[----:B------:R-:W-:-:S03]  /*49f0*/  UMOV UR9, 0xffffffff ;  /* 0xffffffff00097882 */ /* 0x000fc60000000000 */
[----:B------:R-:W-:Y:S05]  /*4a00*/  BRA.DIV UR9, `(.L_x_31131) ;  /* 0x0000001e09387947 */ /* 0x000fea000b800000 */
[----:B0-----:R0:W1:Y:S02]  /*4a10*/  SHFL.IDX PT, R57, R32, R27, R0 ;  /* 0x0000001b20397389 */ /* 0x00106400000e0000 */
.L_x_31268:
[----:B-1----:R-:W-:-:S07]  /*4a20*/  IMAD R56, R34, R57, RZ ;  /* 0x0000003922387224 */ /* 0x002fce00078e02ff */
.L_x_31130:
[----:B------:R-:W-:Y:S05]  /*4a30*/  @!P3 BRA `(.L_x_31132) ;  /* 0x000000000010b947 */ /* 0x000fea0003800000 */
[----:B------:R-:W-:-:S03]  /*4a40*/  UMOV UR9, 0xffffffff ;  /* 0xffffffff00097882 */ /* 0x000fc60000000000 */
[----:B------:R-:W-:Y:S05]  /*4a50*/  BRA.DIV UR9, `(.L_x_31133) ;  /* 0x0000001e09407947 */ /* 0x000fea000b800000 */
[----:B0-----:R0:W1:Y:S02]  /*4a60*/  SHFL.IDX PT, R28, R32, R16, R0 ;  /* 0x00000010201c7389 */ /* 0x00106400000e0000 */
.L_x_31271:
[----:B-1--4-:R-:W-:-:S07]  /*4a70*/  IMAD R56, R35, R28, R56 ;  /* 0x0000001c23387224 */ /* 0x012fce00078e0238 */
.L_x_31132:
[----:B------:R-:W-:Y:S05]  /*4a80*/  @!P2 BRA `(.L_x_31134) ;  /* 0x000000000010a947 */ /* 0x000fea0003800000 */
[----:B------:R-:W-:-:S03]  /*4a90*/  UMOV UR9, 0xffffffff ;  /* 0xffffffff00097882 */ /* 0x000fc60000000000 */
[----:B------:R-:W-:Y:S05]  /*4aa0*/  BRA.DIV UR9, `(.L_x_31135) ;  /* 0x0000001e094c7947 */ /* 0x000fea000b800000 */
[----:B0-----:R0:W1:Y:S02]  /*4ab0*/  SHFL.IDX PT, R28, R32, R15, R0 ;  /* 0x0000000f201c7389 */ /* 0x00106400000e0000 */
.L_x_31274:
[----:B-1----:R-:W-:-:S07]  /*4ac0*/  IMAD R56, R36, R28, R56 ;  /* 0x0000001c24387224 */ /* 0x002fce00078e0238 */
.L_x_31134:
[----:B------:R-:W-:Y:S05]  /*4ad0*/  @!P1 BRA `(.L_x_31136) ;  /* 0x0000000000109947 */ /* 0x000fea0003800000 */
[----:B------:R-:W-:-:S03]  /*4ae0*/  UMOV UR9, 0xffffffff ;  /* 0xffffffff00097882 */ /* 0x000fc60000000000 */
[----:B------:R-:W-:Y:S05]  /*4af0*/  BRA.DIV UR9, `(.L_x_31137) ;  /* 0x0000001e09587947 */ /* 0x000fea000b800000 */
[----:B0-----:R0:W1:Y:S02]  /*4b00*/  SHFL.IDX PT, R28, R32, R14, R0 ;  /* 0x0000000e201c7389 */ /* 0x00106400000e0000 */
.L_x_31277:
[----:B-1----:R-:W-:-:S07]  /*4b10*/  IMAD R56, R37, R28, R56 ;  /* 0x0000001c25387224 */ /* 0x002fce00078e0238 */
.L_x_31136:
[----:B------:R-:W1:Y:S02]  /*4b20*/  LDC R57, c[0x0][0x3ac] ;  /* 0x0000eb00ff397b82 */ /* 0x000e640000000800 */
[----:B-1----:R-:W-:-:S13]  /*4b30*/  ISETP.GE.AND P0, PT, R57, 0x5, PT ;  /* 0x000000053900780c */ /* 0x002fda0003f06270 */
[----:B------:R-:W-:Y:S05]  /*4b40*/  @!P0 BRA `(.L_x_31138) ;  /* 0x0000000000108947 */ /* 0x000fea0003800000 */
[----:B------:R-:W-:-:S03]  /*4b50*/  UMOV UR9, 0xffffffff ;  /* 0xffffffff00097882 */ /* 0x000fc60000000000 */
[----:B------:R-:W-:Y:S05]  /*4b60*/  BRA.DIV UR9, `(.L_x_31139) ;  /* 0x0000001e095c7947 */ /* 0x000fea000b800000 */
[----:B0-----:R0:W1:Y:S02]  /*4b70*/  SHFL.IDX PT, R28, R32, R13, R0 ;  /* 0x0000000d201c7389 */ /* 0x00106400000e0000 */
.L_x_31280:
[----:B-1----:R-:W-:-:S07]  /*4b80*/  IMAD R56, R38, R28, R56 ;  /* 0x0000001c26387224 */ /* 0x002fce00078e0238 */
.L_x_31138:
[----:B------:R-:W-:-:S13]  /*4b90*/  ISETP.GE.AND P0, PT, R57, 0x6, PT ;  /* 0x000000063900780c */ /* 0x000fda0003f06270 */
[----:B------:R-:W-:Y:S05]  /*4ba0*/  @!P0 BRA `(.L_x_31140) ;  /* 0x0000000000108947 */ /* 0x000fea0003800000 */
[----:B------:R-:W-:-:S03]  /*4bb0*/  UMOV UR9, 0xffffffff ;  /* 0xffffffff00097882 */ /* 0x000fc60000000000 */
[----:B------:R-:W-:Y:S05]  /*4bc0*/  BRA.DIV UR9, `(.L_x_31141) ;  /* 0x0000001e09647947 */ /* 0x000fea000b800000 */
[----:B0-----:R0:W1:Y:S02]  /*4bd0*/  SHFL.IDX PT, R28, R32, R12, R0 ;  /* 0x0000000c201c7389 */ /* 0x00106400000e0000 */
.L_x_31283:
[----:B-1----:R-:W-:-:S07]  /*4be0*/  IMAD R56, R39, R28, R56 ;  /* 0x0000001c27387224 */ /* 0x002fce00078e0238 */
.L_x_31140:
[----:B------:R-:W-:-:S13]  /*4bf0*/  ISETP.GE.AND P0, PT, R57, 0x7, PT ;  /* 0x000000073900780c */ /* 0x000fda0003f06270 */
[----:B------:R-:W-:Y:S05]  /*4c00*/  @!P0 BRA `(.L_x_31142) ;  /* 0x0000000000108947 */ /* 0x000fea0003800000 */
[----:B------:R-:W-:-:S03]  /*4c10*/  UMOV UR9, 0xffffffff ;  /* 0xffffffff00097882 */ /* 0x000fc60000000000 */
[----:B------:R-:W-:Y:S05]  /*4c20*/  BRA.DIV UR9, `(.L_x_31143) ;  /* 0x0000001e096c7947 */ /* 0x000fea000b800000 */
[----:B0-----:R0:W1:Y:S02]  /*4c30*/  SHFL.IDX PT, R28, R32, R11, R0 ;  /* 0x0000000b201c7389 */ /* 0x00106400000e0000 */
.L_x_31286:
[----:B-1----:R-:W-:-:S07]  /*4c40*/  IMAD R56, R40, R28, R56 ;  /* 0x0000001c28387224 */ /* 0x002fce00078e0238 */
.L_x_31142:
[----:B------:R-:W-:-:S13]  /*4c50*/  ISETP.GE.AND P0, PT, R57, 0x8, PT ;  /* 0x000000083900780c */ /* 0x000fda0003f06270 */
[----:B------:R-:W-:Y:S05]  /*4c60*/  @!P0 BRA `(.L_x_31144) ;  /* 0x0000000000108947 */ /* 0x000fea0003800000 */
[----:B------:R-:W-:-:S03]  /*4c70*/  UMOV UR9, 0xffffffff ;  /* 0xffffffff00097882 */ /* 0x000fc60000000000 */
[----:B------:R-:W-:Y:S05]  /*4c80*/  BRA.DIV UR9, `(.L_x_31145) ;  /* 0x0000001e09747947 */ /* 0x000fea000b800000 */
[----:B0-----:R0:W1:Y:S02]  /*4c90*/  SHFL.IDX PT, R28, R32, R10, R0 ;  /* 0x0000000a201c7389 */ /* 0x00106400000e0000 */
.L_x_31289:
[----:B-1----:R-:W-:-:S07]  /*4ca0*/  IMAD R56, R41, R28, R56 ;  /* 0x0000001c29387224 */ /* 0x002fce00078e0238 */
.L_x_31144:
[----:B------:R-:W-:-:S13]  /*4cb0*/  ISETP.GE.AND P0, PT, R57, 0x9, PT ;  /* 0x000000093900780c */ /* 0x000fda0003f06270 */
[----:B------:R-:W-:Y:S05]  /*4cc0*/  @!P0 BRA `(.L_x_31146) ;  /* 0x0000000000108947 */ /* 0x000fea0003800000 */
[----:B------:R-:W-:-:S03]  /*4cd0*/  UMOV UR9, 0xffffffff ;  /* 0xffffffff00097882 */ /* 0x000fc60000000000 */
[----:B------:R-:W-:Y:S05]  /*4ce0*/  BRA.DIV UR9, `(.L_x_31147) ;  /* 0x0000001e097c7947 */ /* 0x000fea000b800000 */
[----:B0-----:R0:W1:Y:S02]  /*4cf0*/  SHFL.IDX PT, R28, R32, R9, R0 ;  /* 0x00000009201c7389 */ /* 0x00106400000e0000 */
.L_x_31292:
[----:B-1----:R-:W-:-:S07]  /*4d00*/  IMAD R56, R42, R28, R56 ;  /* 0x0000001c2a387224 */ /* 0x002fce00078e0238 */
.L_x_31146:
[----:B------:R-:W-:-:S13]  /*4d10*/  ISETP.GE.AND P0, PT, R57, 0xa, PT ;  /* 0x0000000a3900780c */ /* 0x000fda0003f06270 */
[----:B------:R-:W-:Y:S05]  /*4d20*/  @!P0 BRA `(.L_x_31148) ;  /* 0x0000000000108947 */ /* 0x000fea0003800000 */
[----:B------:R-:W-:-:S03]  /*4d30*/  UMOV UR9, 0xffffffff ;  /* 0xffffffff00097882 */ /* 0x000fc60000000000 */
[----:B------:R-:W-:Y:S05]  /*4d40*/  BRA.DIV UR9, `(.L_x_31149) ;  /* 0x0000001e09847947 */ /* 0x000fea000b800000 */
[----:B0-----:R0:W1:Y:S02]  /*4d50*/  SHFL.IDX PT, R28, R32, R8, R0 ;  /* 0x00000008201c7389 */ /* 0x00106400000e0000 */
.L_x_31295:
[----:B-1----:R-:W-:-:S07]  /*4d60*/  IMAD R56, R43, R28, R56 ;  /* 0x0000001c2b387224 */ /* 0x002fce00078e0238 */
.L_x_31148:
[----:B------:R-:W-:-:S13]  /*4d70*/  ISETP.GE.AND P0, PT, R57, 0xb, PT ;  /* 0x0000000b3900780c */ /* 0x000fda0003f06270 */
[----:B------:R-:W-:Y:S05]  /*4d80*/  @!P0 BRA `(.L_x_31150) ;  /* 0x0000000000108947 */ /* 0x000fea0003800000 */
[----:B------:R-:W-:-:S03]  /*4d90*/  UMOV UR9, 0xffffffff ;  /* 0xffffffff00097882 */ /* 0x000fc60000000000 */
[----:B------:R-:W-:Y:S05]  /*4da0*/  BRA.DIV UR9, `(.L_x_31151) ;  /* 0x0000001e098c7947 */ /* 0x000fea000b800000 */
[----:B0-----:R0:W1:Y:S02]  /*4db0*/  SHFL.IDX PT, R28, R32, R7, R0 ;  /* 0x00000007201c7389 */ /* 0x00106400000e0000 */
.L_x_31298:
[----:B-1----:R-:W-:-:S07]  /*4dc0*/  IMAD R56, R44, R28, R56 ;  /* 0x0000001c2c387224 */ /* 0x002fce00078e0238 */
.L_x_31150:
[----:B------:R-:W-:-:S13]  /*4dd0*/  ISETP.GE.AND P0, PT, R57, 0xc, PT ;  /* 0x0000000c3900780c */ /* 0x000fda0003f06270 */
[----:B------:R-:W-:Y:S05]  /*4de0*/  @!P0 BRA `(.L_x_31152) ;  /* 0x0000000000108947 */ /* 0x000fea0003800000 */
[----:B------:R-:W-:-:S03]  /*4df0*/  UMOV UR9, 0xffffffff ;  /* 0xffffffff00097882 */ /* 0x000fc60000000000 */
[----:B------:R-:W-:Y:S05]  /*4e00*/  BRA.DIV UR9, `(.L_x_31153) ;  /* 0x0000001e09947947 */ /* 0x000fea000b800000 */
[----:B0-----:R0:W1:Y:S02]  /*4e10*/  SHFL.IDX PT, R28, R32, R6, R0 ;  /* 0x00000006201c7389 */ /* 0x00106400000e0000 */
.L_x_31301:
[----:B-1----:R-:W-:-:S07]  /*4e20*/  IMAD R56, R45, R28, R56 ;  /* 0x0000001c2d387224 */ /* 0x002fce00078e0238 */
.L_x_31152:
[----:B------:R-:W-:-:S13]  /*4e30*/  ISETP.GE.AND P0, PT, R57, 0xd, PT ;  /* 0x0000000d3900780c */ /* 0x000fda0003f06270 */
[----:B------:R-:W-:Y:S05]  /*4e40*/  @!P0 BRA `(.L_x_31154) ;  /* 0x0000000000108947 */ /* 0x000fea0003800000 */
[----:B------:R-:W-:-:S03]  /*4e50*/  UMOV UR9, 0xffffffff ;  /* 0xffffffff00097882 */ /* 0x000fc60000000000 */
[----:B------:R-:W-:Y:S05]  /*4e60*/  BRA.DIV UR9, `(.L_x_31155) ;  /* 0x0000001e099c7947 */ /* 0x000fea000b800000 */
[----:B0-----:R0:W1:Y:S02]  /*4e70*/  SHFL.IDX PT, R28, R32, R5, R0 ;  /* 0x00000005201c7389 */ /* 0x00106400000e0000 */
.L_x_31304:
[----:B-1----:R-:W-:-:S07]  /*4e80*/  IMAD R56, R46, R28, R56 ;  /* 0x0000001c2e387224 */ /* 0x002fce00078e0238 */
.L_x_31154:
[----:B------:R-:W-:-:S13]  /*4e90*/  ISETP.GE.AND P0, PT, R57, 0xe, PT ;  /* 0x0000000e3900780c */ /* 0x000fda0003f06270 */
[----:B------:R-:W-:Y:S05]  /*4ea0*/  @!P0 BRA `(.L_x_31156) ;  /* 0x0000000000108947 */ /* 0x000fea0003800000 */
[----:B------:R-:W-:-:S03]  /*4eb0*/  UMOV UR9, 0xffffffff ;  /* 0xffffffff00097882 */ /* 0x000fc60000000000 */
[----:B------:R-:W-:Y:S05]  /*4ec0*/  BRA.DIV UR9, `(.L_x_31157) ;  /* 0x0000001e09a47947 */ /* 0x000fea000b800000 */
[----:B0-----:R0:W1:Y:S02]  /*4ed0*/  SHFL.IDX PT, R28, R32, R4, R0 ;  /* 0x00000004201c7389 */ /* 0x00106400000e0000 */
.L_x_31307:
[----:B-1----:R-:W-:-:S07]  /*4ee0*/  IMAD R56, R47, R28, R56 ;  /* 0x0000001c2f387224 */ /* 0x002fce00078e0238 */
.L_x_31156:
[----:B------:R-:W-:-:S13]  /*4ef0*/  ISETP.GE.AND P0, PT, R57, 0xf, PT ;  /* 0x0000000f3900780c */ /* 0x000fda0003f06270 */
[----:B------:R-:W-:Y:S05]  /*4f00*/  @!P0 BRA `(.L_x_31158) ;  /* 0x0000000000108947 */ /* 0x000fea0003800000 */
[----:B------:R-:W-:-:S03]  /*4f10*/  UMOV UR9, 0xffffffff ;  /* 0xffffffff00097882 */ /* 0x000fc60000000000 */
[----:B------:R-:W-:Y:S05]  /*4f20*/  BRA.DIV UR9, `(.L_x_31159) ;  /* 0x0000001e09ac7947 */ /* 0x000fea000b800000 */
[----:B0-----:R0:W1:Y:S02]  /*4f30*/  SHFL.IDX PT, R28, R32, R3, R0 ;  /* 0x00000003201c7389 */ /* 0x00106400000e0000 */
.L_x_31310:
[----:B-1----:R-:W-:-:S07]  /*4f40*/  IMAD R56, R48, R28, R56 ;  /* 0x0000001c30387224 */ /* 0x002fce00078e0238 */
.L_x_31158:
[----:B------:R-:W-:-:S13]  /*4f50*/  ISETP.GE.AND P0, PT, R57, 0x10, PT ;  /* 0x000000103900780c */ /* 0x000fda0003f06270 */
[----:B------:R-:W-:Y:S05]  /*4f60*/  @!P0 BRA `(.L_x_31160) ;  /* 0x0000000000108947 */ /* 0x000fea0003800000 */
[----:B------:R-:W-:-:S03]  /*4f70*/  UMOV UR9, 0xffffffff ;  /* 0xffffffff00097882 */ /* 0x000fc60000000000 */
[----:B------:R-:W-:Y:S05]  /*4f80*/  BRA.DIV UR9, `(.L_x_31161) ;  /* 0x0000001e09b47947 */ /* 0x000fea000b800000 */
[----:B0-----:R0:W1:Y:S02]  /*4f90*/  SHFL.IDX PT, R28, R32, R2, R0 ;  /* 0x00000002201c7389 */ /* 0x00106400000e0000 */
.L_x_31313:
[----:B-1----:R-:W-:-:S07]  /*4fa0*/  IMAD R56, R49, R28, R56 ;  /* 0x0000001c31387224 */ /* 0x002fce00078e0238 */
.L_x_31160:
[----:B------:R-:W-:-:S07]  /*4fb0*/  IMAD.U32 R28, RZ, RZ, UR11 ;  /* 0x0000000bff1c7e24 */ /* 0x000fce000f8e00ff */
.L_x_31162:
        /* <DEDUP_REMOVED lines=36> */
.L_x_31129:
[----:B------:R-:W-:Y:S05]  /*5200*/  @!P5 BRA `(.L_x_31164) ;  /* 0xffffffe800f4d947 */ /* 0x000fea000383ffff */
.L_x_31005:
        /* <DEDUP_REMOVED lines=41> */
.L_x_31168:
[----:B------:R-:W-:Y:S05]  /*54a0*/  BSYNC.RECONVERGENT B1 ;  /* 0x0000000000017941 */ /* 0x000fea0003800200 */
.L_x_31167:
[----:B------:R-:W-:Y:S05]  /*54b0*/  @!P2 BRA `(.L_x_31166) ;  /* 0x000000000070a947 */ /* 0x000fea0003800000 */
[----:B-1-3--:R-:W1:Y:S01]  /*54c0*/  S2R R29, SR_CgaCtaId ;  /* 0x00000000001d7919 */ /* 0x00ae620000008800 */
[----:B------:R-:W-:-:S04]  /*54d0*/  MOV R28, 0x400 ;  /* 0x00000400001c7802 */ /* 0x000fc80000000f00 */
[----:B------:R-:W-:-:S04]  /*54e0*/  IADD3 R28, PT, PT, R28, 0x1180, RZ ;  /* 0x000011801c1c7810 */ /* 0x000fc80007ffe0ff */
[----:B-1----:R-:W-:-:S07]  /*54f0*/  LEA R56, R29, R28, 0x18 ;  /* 0x0000001c1d387211 */ /* 0x002fce00078ec0ff */
.L_x_31169:
        /* <DEDUP_REMOVED lines=24> */
.L_x_31166:
[----:B------:R-:W-:Y:S05]  /*5680*/  BSYNC.RECONVERGENT B0 ;  /* 0x0000000000007941 */ /* 0x000fea0003800200 */
.L_x_31165:
[----:B------:R-:W5:Y:S02]  /*5690*/  LDCU UR9, c[0x0][0x374] ;  /* 0x00006e80ff0977ac */ /* 0x000f640008000800 */
[----:B-----5:R-:W-:Y:S02]  /*56a0*/  UIADD3 UR8, UPT, UPT, UR9, UR8, URZ ;  /* 0x0000000809087290 */ /* 0x020fe4000fffe0ff */
[----:B------:R-:W-:-:S04]  /*56b0*/  USHF.L.U32 UR9, UR9, 0x1, URZ ;  /* 0x0000000109097899 */ /* 0x000fc800080006ff */
[----:B------:R-:W-:-:S09]  /*56c0*/  UISETP.GE.U32.AND UP0, UPT, UR8, UR9, UPT ;  /* 0x000000090800728c */ /* 0x000fd2000bf06070 */
[----:B------:R-:W-:Y:S05]  /*56d0*/  BRA.U !UP0, `(.L_x_31170) ;  /* 0xffffffb908a47547 */ /* 0x000fea000b83ffff */
[----:B------:R-:W-:Y:S05]  /*56e0*/  EXIT ;  /* 0x000000000000794d */ /* 0x000fea0003800000 */
.L_x_31027:
[----:B------:R-:W-:Y:S01]  /*56f0*/  BSSY B2, `(.L_x_31171) ;  /* 0x0000006000027945 */ /* 0x000fe20003800000 */
[----:B------:R-:W-:Y:S02]  /*5700*/  IMAD.MOV.U32 R29, RZ, RZ, R27 ;  /* 0x000000ffff1d7224 */ /* 0x000fe400078e001b */
[----:B------:R-:W-:-:S07]  /*5710*/  IMAD.MOV.U32 R28, RZ, RZ, -0x1 ;  /* 0xffffffffff1c7424 */ /* 0x000fce00078e00ff */
[----:B0-2-4-:R-:W-:Y:S05]  /*5720*/  WARPSYNC.COLLECTIVE R28, `(.L_x_31172) ;  /* 0x000000001c087348 */ /* 0x015fea0003c00000 */
[----:B0-----:R0:W1:Y:S02]  /*5730*/  SHFL.IDX P0, R28, R32, R29, R0 ;  /* 0x0000001d201c7389 */ /* 0x0010640000000000 */
[----:B012-4-:R-:W-:Y:S05]  /*5740*/  ENDCOLLECTIVE ;  /* 0x000000000000791b */ /* 0x017fea0003800000 */
.L_x_31172:
[----:B------:R-:W-:Y:S05]  /*5750*/  BSYNC B2 ;  /* 0x0000000000027941 */ /* 0x000fea0003800000 */
.L_x_31171:
[----:B------:R-:W-:Y:S05]  /*5760*/  BRA `(.L_x_31173) ;  /* 0xffffffcc006c7947 */ /* 0x000fea000383ffff */
.L_x_31029:
[----:B------:R-:W-:Y:S01]  /*5770*/  BSSY B2, `(.L_x_31174) ;  /* 0x0000006000027945 */ /* 0x000fe20003800000 */
[----:B------:R-:W-:Y:S01]  /*5780*/  MOV R29, R16 ;  /* 0x00000010001d7202 */ /* 0x000fe20000000f00 */
[----:B------:R-:W-:-:S07]  /*5790*/  IMAD.MOV.U32 R28, RZ, RZ, -0x1 ;  /* 0xffffffffff1c7424 */ /* 0x000fce00078e00ff */
[----:B0-2-4-:R-:W-:Y:S05]  /*57a0*/  WARPSYNC.COLLECTIVE R28, `(.L_x_31175) ;  /* 0x000000001c087348 */ /* 0x015fea0003c00000 */
[----:B0-----:R0:W1:Y:S02]  /*57b0*/  SHFL.IDX P0, R28, R32, R29, R0 ;  /* 0x0000001d201c7389 */ /* 0x0010640000000000 */
[----:B012-4-:R-:W-:Y:S05]  /*57c0*/  ENDCOLLECTIVE ;  /* 0x000000000000791b */ /* 0x017fea0003800000 */
.L_x_31175:
[----:B------:R-:W-:Y:S05]  /*57d0*/  BSYNC B2 ;  /* 0x0000000000027941 */ /* 0x000fea0003800000 */
.L_x_31174:
[----:B------:R-:W-:Y:S05]  /*57e0*/  BRA `(.L_x_31176) ;  /* 0xffffffcc00607947 */ /* 0x000fea000383ffff */
.L_x_31031:
[----:B------:R-:W-:Y:S01]  /*57f0*/  BSSY B2, `(.L_x_31177) ;  /* 0x0000006000027945 */ /* 0x000fe20003800000 */
[----:B------:R-:W-:Y:S02]  /*5800*/  IMAD.MOV.U32 R29, RZ, RZ, R15 ;  /* 0x000000ffff1d7224 */ /* 0x000fe400078e000f */
[----:B------:R-:W-:-:S07]  /*5810*/  IMAD.MOV.U32 R28, RZ, RZ, -0x1 ;  /* 0xffffffffff1c7424 */ /* 0x000fce00078e00ff */
[----:B0-2-4-:R-:W-:Y:S05]  /*5820*/  WARPSYNC.COLLECTIVE R28, `(.L_x_31178) ;  /* 0x000000001c087348 */ /* 0x015fea0003c00000 */
[----:B0-----:R0:W1:Y:S02]  /*5830*/  SHFL.IDX P0, R28, R32, R29, R0 ;  /* 0x0000001d201c7389 */ /* 0x0010640000000000 */
[----:B012-4-:R-:W-:Y:S05]  /*5840*/  ENDCOLLECTIVE ;  /* 0x000000000000791b */ /* 0x017fea0003800000 */
.L_x_31178:
[----:B------:R-:W-:Y:S05]  /*5850*/  BSYNC B2 ;  /* 0x0000000000027941 */ /* 0x000fea0003800000 */
.L_x_31177:
[----:B------:R-:W-:Y:S05]  /*5860*/  BRA `(.L_x_31179) ;  /* 0xffffffcc00547947 */ /* 0x000fea000383ffff */
.L_x_31033:
[----:B------:R-:W-:Y:S01]  /*5870*/  BSSY B2, `(.L_x_31180) ;  /* 0x0000006000027945 */ /* 0x000fe20003800000 */
[----:B------:R-:W-:Y:S01]  /*5880*/  MOV R29, R14 ;  /* 0x0000000e001d7202 */ /* 0x000fe20000000f00 */
[----:B------:R-:W-:-:S07]  /*5890*/  IMAD.MOV.U32 R28, RZ, RZ, -0x1 ;  /* 0xffffffffff1c7424 */ /* 0x000fce00078e00ff */
[----:B0-2-4-:R-:W-:Y:S05]  /*58a0*/  WARPSYNC.COLLECTIVE R28, `(.L_x_31181) ;  /* 0x000000001c087348 */ /* 0x015fea0003c00000 */
[----:B0-----:R0:W1:Y:S02]  /*58b0*/  SHFL.IDX P0, R28, R32, R29, R0 ;  /* 0x0000001d201c7389 */ /* 0x0010640000000000 */
[----:B012-4-:R-:W-:Y:S05]  /*58c0*/  ENDCOLLECTIVE ;  /* 0x000000000000791b */ /* 0x017fea0003800000 */
.L_x_31181:
[----:B------:R-:W-:Y:S05]  /*58d0*/  BSYNC B2 ;  /* 0x0000000000027941 */ /* 0x000fea0003800000 */
.L_x_31180:
[----:B------:R-:W-:Y:S05]  /*58e0*/  BRA `(.L_x_31182) ;  /* 0xffffffcc00487947 */ /* 0x000fea000383ffff */
.L_x_31035:
[----:B------:R-:W-:Y:S01]  /*58f0*/  BSSY B2, `(.L_x_31183) ;  /* 0x0000006000027945 */ /* 0x000fe20003800000 */
[----:B------:R-:W-:Y:S02]  /*5900*/  IMAD.MOV.U32 R29, RZ, RZ, R13 ;  /* 0x000000ffff1d7224 */ /* 0x000fe400078e000d */
[----:B------:R-:W-:-:S07]  /*5910*/  IMAD.MOV.U32 R28, RZ, RZ, -0x1 ;  /* 0xffffffffff1c7424 */ /* 0x000fce00078e00ff */
[----:B0-2-4-:R-:W-:Y:S05]  /*5920*/  WARPSYNC.COLLECTIVE R28, `(.L_x_31184) ;  /* 0x000000001c087348 */ /* 0x015fea0003c00000 */
[----:B0-----:R0:W1:Y:S02]  /*5930*/  SHFL.IDX P0, R28, R32, R29, R0 ;  /* 0x0000001d201c7389 */ /* 0x0010640000000000 */
[----:B012-4-:R-:W-:Y:S05]  /*5940*/  ENDCOLLECTIVE ;  /* 0x000000000000791b */ /* 0x017fea0003800000 */
.L_x_31184:
[----:B------:R-:W-:Y:S05]  /*5950*/  BSYNC B2 ;  /* 0x0000000000027941 */ /* 0x000fea0003800000 */
.L_x_31183:
[----:B------:R-:W-:Y:S05]  /*5960*/  BRA `(.L_x_31185) ;  /* 0xffffffcc003c7947 */ /* 0x000fea000383ffff */
.L_x_31037:
[----:B------:R-:W-:Y:S01]  /*5970*/  BSSY B2, `(.L_x_31186) ;  /* 0x0000006000027945 */ /* 0x000fe20003800000 */
[----:B------:R-:W-:Y:S01]  /*5980*/  MOV R29, R12 ;  /* 0x0000000c001d7202 */ /* 0x000fe20000000f00 */
[----:B------:R-:W-:-:S07]  /*5990*/  IMAD.MOV.U32 R28, RZ, RZ, -0x1 ;  /* 0xffffffffff1c7424 */ /* 0x000fce00078e00ff */
[----:B0-2-4-:R-:W-:Y:S05]  /*59a0*/  WARPSYNC.COLLECTIVE R28, `(.L_x_31187) ;  /* 0x000000001c087348 */ /* 0x015fea0003c00000 */
[----:B0-----:R0:W1:Y:S02]  /*59b0*/  SHFL.IDX P0, R28, R32, R29, R0 ;  /* 0x0000001d201c7389 */ /* 0x0010640000000000 */
[----:B012-4-:R-:W-:Y:S05]  /*59c0*/  ENDCOLLECTIVE ;  /* 0x000000000000791b */ /* 0x017fea0003800000 */
.L_x_31187:
[----:B------:R-:W-:Y:S05]  /*59d0*/  BSYNC B2 ;  /* 0x0000000000027941 */ /* 0x000fea0003800000 */
.L_x_31186:
[----:B------:R-:W-:Y:S05]  /*59e0*/  BRA `(.L_x_31188) ;  /* 0xffffffcc00387947 */ /* 0x000fea000383ffff */
.L_x_31039:
[----:B------:R-:W-:Y:S01]  /*59f0*/  BSSY B2, `(.L_x_31189) ;  /* 0x0000006000027945 */ /* 0x000fe20003800000 */
[----:B------:R-:W-:Y:S02]  /*5a00*/  IMAD.MOV.U32 R29, RZ, RZ, R11 ;  /* 0x000000ffff1d7224 */ /* 0x000fe400078e000b */
[----:B------:R-:W-:-:S07]  /*5a10*/  IMAD.MOV.U32 R28, RZ, RZ, -0x1 ;  /* 0xffffffffff1c7424 */ /* 0x000fce00078e00ff */
[----:B0-2-4-:R-:W-:Y:S05]  /*5a20*/  WARPSYNC.COLLECTIVE R28, `(.L_x_31190) ;  /* 0x000000001c087348 */ /* 0x015fea0003c00000 */
[----:B0-----:R0:W1:Y:S02]  /*5a30*/  SHFL.IDX P0, R28, R32, R29, R0 ;  /* 0x0000001d201c7389 */ /* 0x0010640000000000 */
[----:B012-4-:R-:W-:Y:S05]  /*5a40*/  ENDCOLLECTIVE ;  /* 0x000000000000791b */ /* 0x017fea0003800000 */
.L_x_31190:
[----:B------:R-:W-:Y:S05]  /*5a50*/  BSYNC B2 ;  /* 0x0000000000027941 */ /* 0x000fea0003800000 */
.L_x_31189:
[----:B------:R-:W-:Y:S05]  /*5a60*/  BRA `(.L_x_31191) ;  /* 0xffffffcc00307947 */ /* 0x000fea000383ffff */
.L_x_31041:
[----:B------:R-:W-:Y:S01]  /*5a70*/  BSSY B2, `(.L_x_31192) ;  /* 0x0000006000027945 */ /* 0x000fe20003800000 */
[----:B------:R-:W-:Y:S01]  /*5a80*/  MOV R29, R10 ;  /* 0x0000000a001d7202 */ /* 0x000fe20000000f00 */
[----:B------:R-:W-:-:S07]  /*5a90*/  IMAD.MOV.U32 R28, RZ, RZ, -0x1 ;  /* 0xffffffffff1c7424 */ /* 0x000fce00078e00ff */
[----:B0-2-4-:R-:W-:Y:S05]  /*5aa0*/  WARPSYNC.COLLECTIVE R28, `(.L_x_31193) ;  /* 0x000000001c087348 */ /* 0x015fea0003c00000 */
[----:B0-----:R0:W1:Y:S02]  /*5ab0*/  SHFL.IDX P0, R28, R32, R29, R0 ;  /* 0x0000001d201c7389 */ /* 0x0010640000000000 */
[----:B012-4-:R-:W-:Y:S05]  /*5ac0*/  ENDCOLLECTIVE ;  /* 0x000000000000791b */ /* 0x017fea0003800000 */
.L_x_31193:
[----:B------:R-:W-:Y:S05]  /*5ad0*/  BSYNC B2 ;  /* 0x0000000000027941 */ /* 0x000fea0003800000 */
.L_x_31192:
[----:B------:R-:W-:Y:S05]  /*5ae0*/  BRA `(.L_x_31194) ;  /* 0xffffffcc00287947 */ /* 0x000fea000383ffff */
.L_x_31043:
[----:B------:R-:W-:Y:S01]  /*5af0*/  BSSY B2, `(.L_x_31195) ;  /* 0x0000006000027945 */ /* 0x000fe20003800000 */
[----:B------:R-:W-:Y:S02]  /*5b00*/  IMAD.MOV.U32 R29, RZ, RZ, R9 ;  /* 0x000000ffff1d7224 */ /* 0x000fe400078e0009 */
[----:B------:R-:W-:-:S07]  /*5b10*/  IMAD.MOV.U32 R28, RZ, RZ, -0x1 ;  /* 0xffffffffff1c7424 */ /* 0x000fce00078e00ff */
[----:B0-2-4-:R-:W-:Y:S05]  /*5b20*/  WARPSYNC.COLLECTIVE R28, `(.L_x_31196) ;  /* 0x000000001c087348 */ /* 0x015fea0003c00000 */
[----:B0-----:R0:W1:Y:S02]  /*5b30*/  SHFL.IDX P0, R28, R32, R29, R0 ;  /* 0x0000001d201c7389 */ /* 0x0010640000000000 */
[----:B012-4-:R-:W-:Y:S05]  /*5b40*/  ENDCOLLECTIVE ;  /* 0x000000000000791b */ /* 0x017fea0003800000 */
.L_x_31196:
[----:B------:R-:W-:Y:S05]  /*5b50*/  BSYNC B2 ;  /* 0x0000000000027941 */ /* 0x000fea0003800000 */
.L_x_31195:
[----:B------:R-:W-:Y:S05]  /*5b60*/  BRA `(.L_x_31197) ;  /* 0xffffffcc00207947 */ /* 0x000fea000383ffff */
.L_x_31045:
[----:B------:R-:W-:Y:S01]  /*5b70*/  BSSY B2, `(.L_x_31198) ;  /* 0x0000006000027945 */ /* 0x000fe20003800000 */
[----:B------:R-:W-:Y:S01]  /*5b80*/  MOV R29, R8 ;  /* 0x00000008001d7202 */ /* 0x000fe20000000f00 */
[----:B------:R-:W-:-:S07]  /*5b90*/  IMAD.MOV.U32 R28, RZ, RZ, -0x1 ;  /* 0xffffffffff1c7424 */ /* 0x000fce00078e00ff */
[----:B0-2-4-:R-:W-:Y:S05]  /*5ba0*/  WARPSYNC.COLLECTIVE R28, `(.L_x_31199) ;  /* 0x000000001c087348 */ /* 0x015fea0003c00000 */
[----:B0-----:R0:W1:Y:S02]  /*5bb0*/  SHFL.IDX P0, R28, R32, R29, R0 ;  /* 0x0000001d201c7389 */ /* 0x0010640000000000 */
[----:B012-4-:R-:W-:Y:S05]  /*5bc0*/  ENDCOLLECTIVE ;  /* 0x000000000000791b */ /* 0x017fea0003800000 */
.L_x_31199:
[----:B------:R-:W-:Y:S05]  /*5bd0*/  BSYNC B2 ;  /* 0x0000000000027941 */ /* 0x000fea0003800000 */
.L_x_31198:
[----:B------:R-:W-:Y:S05]  /*5be0*/  BRA `(.L_x_31200) ;  /* 0xffffffcc00187947 */ /* 0x000fea000383ffff */
.L_x_31047:
[----:B------:R-:W-:Y:S01]  /*5bf0*/  BSSY B2, `(.L_x_31201) ;  /* 0x0000006000027945 */ /* 0x000fe20003800000 */
[----:B------:R-:W-:Y:S02]  /*5c00*/  IMAD.MOV.U32 R29, RZ, RZ, R7 ;  /* 0x000000ffff1d7224 */ /* 0x000fe400078e0007 */
[----:B------:R-:W-:-:S07]  /*5c10*/  IMAD.MOV.U32 R28, RZ, RZ, -0x1 ;  /* 0xffffffffff1c7424 */ /* 0x000fce00078e00ff */
[----:B0-2-4-:R-:W-:Y:S05]  /*5c20*/  WARPSYNC.COLLECTIVE R28, `(.L_x_31202) ;  /* 0x000000001c087348 */ /* 0x015fea0003c00000 */
[----:B0-----:R0:W1:Y:S02]  /*5c30*/  SHFL.IDX P0, R28, R32, R29, R0 ;  /* 0x0000001d201c7389 */ /* 0x0010640000000000 */
[----:B012-4-:R-:W-:Y:S05]  /*5c40*/  ENDCOLLECTIVE ;  /* 0x000000000000791b */ /* 0x017fea0003800000 */
.L_x_31202:
[----:B------:R-:W-:Y:S05]  /*5c50*/  BSYNC B2 ;  /* 0x0000000000027941 */ /* 0x000fea0003800000 */
.L_x_31201:
[----:B------:R-:W-:Y:S05]  /*5c60*/  BRA `(.L_x_31203) ;  /* 0xffffffcc00107947 */ /* 0x000fea000383ffff */
.L_x_31049:
[----:B------:R-:W-:Y:S01]  /*5c70*/  BSSY B2, `(.L_x_31204) ;  /* 0x0000006000027945 */ /* 0x000fe20003800000 */
[----:B------:R-:W-:Y:S01]  /*5c80*/  MOV R29, R6 ;  /* 0x00000006001d7202 */ /* 0x000fe20000000f00 */
[----:B------:R-:W-:-:S07]  /*5c90*/  IMAD.MOV.U32 R28, RZ, RZ, -0x1 ;  /* 0xffffffffff1c7424 */ /* 0x000fce00078e00ff */
[----:B0-2-4-:R-:W-:Y:S05]  /*5ca0*/  WARPSYNC.COLLECTIVE R28, `(.L_x_31205) ;  /* 0x000000001c087348 */ /* 0x015fea0003c00000 */
[----:B0-----:R0:W1:Y:S02]  /*5cb0*/  SHFL.IDX P0, R28, R32, R29, R0 ;  /* 0x0000001d201c7389 */ /* 0x0010640000000000 */
[----:B012-4-:R-:W-:Y:S05]  /*5cc0*/  ENDCOLLECTIVE ;  /* 0x000000000000791b */ /* 0x017fea0003800000 */
.L_x_31205:
[----:B------:R-:W-:Y:S05]  /*5cd0*/  BSYNC B2 ;  /* 0x0000000000027941 */ /* 0x000fea0003800000 */
.L_x_31204:
[----:B------:R-:W-:Y:S05]  /*5ce0*/  BRA `(.L_x_31206) ;  /* 0xffffffcc00087947 */ /* 0x000fea000383ffff */
.L_x_31051:
[----:B------:R-:W-:Y:S01]  /*5cf0*/  BSSY B2, `(.L_x_31207) ;  /* 0x0000006000027945 */ /* 0x000fe20003800000 */
[----:B------:R-:W-:Y:S02]  /*5d00*/  IMAD.MOV.U32 R29, RZ, RZ, R5 ;  /* 0x000000ffff1d7224 */ /* 0x000fe400078e0005 */
[----:B------:R-:W-:-:S07]  /*5d10*/  IMAD.MOV.U32 R28, RZ, RZ, -0x1 ;  /* 0xffffffffff1c7424 */ /* 0x000fce00078e00ff */
[----:B0-2-4-:R-:W-:Y:S05]  /*5d20*/  WARPSYNC.COLLECTIVE R28, `(.L_x_31208) ;  /* 0x000000001c087348 */ /* 0x015fea0003c00000 */
[----:B0-----:R0:W1:Y:S02]  /*5d30*/  SHFL.IDX P0, R28, R32, R29, R0 ;  /* 0x0000001d201c7389 */ /* 0x0010640000000000 */
[----:B012-4-:R-:W-:Y:S05]  /*5d40*/  ENDCOLLECTIVE ;  /* 0x000000000000791b */ /* 0x017fea0003800000 */
.L_x_31208:
[----:B------:R-:W-:Y:S05]  /*5d50*/  BSYNC B2 ;  /* 0x0000000000027941 */ /* 0x000fea0003800000 */
.L_x_31207:
[----:B------:R-:W-:Y:S05]  /*5d60*/  BRA `(.L_x_31209) ;  /* 0xffffffcc00007947 */ /* 0x000fea000383ffff */
.L_x_31053:
[----:B------:R-:W-:Y:S01]  /*5d70*/  BSSY B2, `(.L_x_31210) ;  /* 0x0000006000027945 */ /* 0x000fe20003800000 */
[----:B------:R-:W-:Y:S01]  /*5d80*/  MOV R29, R4 ;  /* 0x00000004001d7202 */ /* 0x000fe20000000f00 */
[----:B------:R-:W-:-:S07]  /*5d90*/  IMAD.MOV.U32 R28, RZ, RZ, -0x1 ;  /* 0xffffffffff1c7424 */ /* 0x000fce00078e00ff */
[----:B0-2-4-:R-:W-:Y:S05]  /*5da0*/  WARPSYNC.COLLECTIVE R28, `(.L_x_31211) ;  /* 0x000000001c087348 */ /* 0x015fea0003c00000 */
[----:B0-----:R0:W1:Y:S02]  /*5db0*/  SHFL.IDX P0, R28, R32, R29, R0 ;  /* 0x0000001d201c7389 */ /* 0x0010640000000000 */
[----:B012-4-:R-:W-:Y:S05]  /*5dc0*/  ENDCOLLECTIVE ;  /* 0x000000000000791b */ /* 0x017fea0003800000 */
.L_x_31211:
[----:B------:R-:W-:Y:S05]  /*5dd0*/  BSYNC B2 ;  /* 0x0000000000027941 */ /* 0x000fea0003800000 */
.L_x_31210:
[----:B------:R-:W-:Y:S05]  /*5de0*/  BRA `(.L_x_31212) ;  /* 0xffffffc800f87947 */ /* 0x000fea000383ffff */
.L_x_31055:
[----:B------:R-:W-:Y:S01]  /*5df0*/  BSSY B2, `(.L_x_31213) ;  /* 0x0000006000027945 */ /* 0x000fe20003800000 */
[----:B------:R-:W-:Y:S02]  /*5e00*/  IMAD.MOV.U32 R29, RZ, RZ, R3 ;  /* 0x000000ffff1d7224 */ /* 0x000fe400078e0003 */
[----:B------:R-:W-:-:S07]  /*5e10*/  IMAD.MOV.U32 R28, RZ, RZ, -0x1 ;  /* 0xffffffffff1c7424 */ /* 0x000fce00078e00ff */
[----:B0-2-4-:R-:W-:Y:S05]  /*5e20*/  WARPSYNC.COLLECTIVE R28, `(.L_x_31214) ;  /* 0x000000001c087348 */ /* 0x015fea0003c00000 */
[----:B0-----:R0:W1:Y:S02]  /*5e30*/  SHFL.IDX P0, R28, R32, R29, R0 ;  /* 0x0000001d201c7389 */ /* 0x0010640000000000 */
[----:B012-4-:R-:W-:Y:S05]  /*5e40*/  ENDCOLLECTIVE ;  /* 0x000000000000791b */ /* 0x017fea0003800000 */
.L_x_31214:
[----:B------:R-:W-:Y:S05]  /*5e50*/  BSYNC B2 ;  /* 0x0000000000027941 */ /* 0x000fea0003800000 */
.L_x_31213:
[----:B------:R-:W-:Y:S05]  /*5e60*/  BRA `(.L_x_31215) ;  /* 0xffffffc800f07947 */ /* 0x000fea000383ffff */
.L_x_31057:
[----:B------:R-:W-:Y:S01]  /*5e70*/  BSSY B2, `(.L_x_31216) ;  /* 0x0000006000027945 */ /* 0x000fe20003800000 */
[----:B------:R-:W-:Y:S01]  /*5e80*/  MOV R29, R2 ;  /* 0x00000002001d7202 */ /* 0x000fe20000000f00 */
[----:B------:R-:W-:-:S07]  /*5e90*/  IMAD.MOV.U32 R28, RZ, RZ, -0x1 ;  /* 0xffffffffff1c7424 */ /* 0x000fce00078e00ff */
[----:B0-2-4-:R-:W-:Y:S05]  /*5ea0*/  WARPSYNC.COLLECTIVE R28, `(.L_x_31217) ;  /* 0x000000001c087348 */ /* 0x015fea0003c00000 */
[----:B0-----:R0:W1:Y:S02]  /*5eb0*/  SHFL.IDX P0, R28, R32, R29, R0 ;  /* 0x0000001d201c7389 */ /* 0x0010640000000000 */
[----:B012-4-:R-:W-:Y:S05]  /*5ec0*/  ENDCOLLECTIVE ;  /* 0x000000000000791b */ /* 0x017fea0003800000 */
.L_x_31217:
[----:B------:R-:W-:Y:S05]  /*5ed0*/  BSYNC B2 ;  /* 0x0000000000027941 */ /* 0x000fea0003800000 */
.L_x_31216:
[----:B------:R-:W-:Y:S05]  /*5ee0*/  BRA `(.L_x_31218) ;  /* 0xffffffc800e87947 */ /* 0x000fea000383ffff */
.L_x_31080:
[----:B------:R-:W-:Y:S01]  /*5ef0*/  BSSY B1, `(.L_x_31219) ;  /* 0x0000006000017945 */ /* 0x000fe20003800000 */
[----:B------:R-:W-:Y:S02]  /*5f00*/  IMAD.MOV.U32 R29, RZ, RZ, R27 ;  /* 0x000000ffff1d7224 */ /* 0x000fe400078e001b */
[----:B------:R-:W-:-:S07]  /*5f10*/  IMAD.MOV.U32 R28, RZ, RZ, -0x1 ;  /* 0xffffffffff1c7424 */ /* 0x000fce00078e00ff */
[----:B0---4-:R-:W-:Y:S05]  /*5f20*/  WARPSYNC.COLLECTIVE R28, `(.L_x_31220) ;  /* 0x000000001c087348 */ /* 0x011fea0003c00000 */
[----:B0-----:R0:W1:Y:S02]  /*5f30*/  SHFL.IDX P0, R28, R32, R29, R0 ;  /* 0x0000001d201c7389 */ /* 0x0010640000000000 */
[----:B01--4-:R-:W-:Y:S05]  /*5f40*/  ENDCOLLECTIVE ;  /* 0x000000000000791b */ /* 0x013fea0003800000 */
.L_x_31220:
[----:B------:R-:W-:Y:S05]  /*5f50*/  BSYNC B1 ;  /* 0x0000000000017941 */ /* 0x000fea0003800000 */
.L_x_31219:
[----:B------:R-:W-:Y:S05]  /*5f60*/  BRA `(.L_x_31221) ;  /* 0xffffffd800147947 */ /* 0x000fea000383ffff */
.L_x_31082:
[----:B------:R-:W-:Y:S01]  /*5f70*/  BSSY B1, `(.L_x_31222) ;  /* 0x0000006000017945 */ /* 0x000fe20003800000 */
[----:B------:R-:W-:Y:S01]  /*5f80*/  MOV R29, R16 ;  /* 0x00000010001d7202 */ /* 0x000fe20000000f00 */
[----:B------:R-:W-:-:S07]  /*5f90*/  IMAD.MOV.U32 R28, RZ, RZ, -0x1 ;  /* 0xffffffffff1c7424 */ /* 0x000fce00078e00ff */
[----:B0---4-:R-:W-:Y:S05]  /*5fa0*/  WARPSYNC.COLLECTIVE R28, `(.L_x_31223) ;  /* 0x000000001c087348 */ /* 0x011fea0003c00000 */
[----:B0-----:R0:W1:Y:S02]  /*5fb0*/  SHFL.IDX P0, R28, R32, R29, R0 ;  /* 0x0000001d201c7389 */ /* 0x0010640000000000 */
[----:B01--4-:R-:W-:Y:S05]  /*5fc0*/  ENDCOLLECTIVE ;  /* 0x000000000000791b */ /* 0x013fea0003800000 */
.L_x_31223:
[----:B------:R-:W-:Y:S05]  /*5fd0*/  BSYNC B1 ;  /* 0x0000000000017941 */ /* 0x000fea0003800000 */
.L_x_31222:
[----:B------:R-:W-:Y:S05]  /*5fe0*/  BRA `(.L_x_31224) ;  /* 0xffffffd800087947 */ /* 0x000fea000383ffff */
.L_x_31084:
[----:B------:R-:W-:Y:S01]  /*5ff0*/  BSSY B1, `(.L_x_31225) ;  /* 0x0000006000017945 */ /* 0x000fe20003800000 */
[----:B------:R-:W-:Y:S02]  /*6000*/  IMAD.MOV.U32 R29, RZ, RZ, R15 ;  /* 0x000000ffff1d7224 */ /* 0x000fe400078e000f */
[----:B------:R-:W-:-:S07]  /*6010*/  IMAD.MOV.U32 R28, RZ, RZ, -0x1 ;  /* 0xffffffffff1c7424 */ /* 0x000fce00078e00ff */
[----:B0---4-:R-:W-:Y:S05]  /*6020*/  WARPSYNC.COLLECTIVE R28, `(.L_x_31226) ;  /* 0x000000001c087348 */ /* 0x011fea0003c00000 */
[----:B0-----:R0:W1:Y:S02]  /*6030*/  SHFL.IDX P0, R28, R32, R29, R0 ;  /* 0x0000001d201c7389 */ /* 0x0010640000000000 */
[----:B01--4-:R-:W-:Y:S05]  /*6040*/  ENDCOLLECTIVE ;  /* 0x000000000000791b */ /* 0x013fea0003800000 */
.L_x_31226:
[----:B------:R-:W-:Y:S05]  /*6050*/  BSYNC B1 ;  /* 0x0000000000017941 */ /* 0x000fea0003800000 */
.L_x_31225:
[----:B------:R-:W-:Y:S05]  /*6060*/  BRA `(.L_x_31227) ;  /* 0xffffffd400fc7947 */ /* 0x000fea000383ffff */
.L_x_31086:
[----:B------:R-:W-:Y:S01]  /*6070*/  BSSY B1, `(.L_x_31228) ;  /* 0x0000006000017945 */ /* 0x000fe20003800000 */
[----:B------:R-:W-:Y:S01]  /*6080*/  MOV R29, R14 ;  /* 0x0000000e001d7202 */ /* 0x000fe20000000f00 */
[----:B------:R-:W-:-:S07]  /*6090*/  IMAD.MOV.U32 R28, RZ, RZ, -0x1 ;  /* 0xffffffffff1c7424 */ /* 0x000fce00078e00ff */
[----:B0---4-:R-:W-:Y:S05]  /*60a0*/  WARPSYNC.COLLECTIVE R28, `(.L_x_31229) ;  /* 0x000000001c087348 */ /* 0x011fea0003c00000 */
[----:B0-----:R0:W1:Y:S02]  /*60b0*/  SHFL.IDX P0, R28, R32, R29, R0 ;  /* 0x0000001d201c7389 */ /* 0x0010640000000000 */
[----:B01--4-:R-:W-:Y:S05]  /*60c0*/  ENDCOLLECTIVE ;  /* 0x000000000000791b */ /* 0x013fea0003800000 */
.L_x_31229:
[----:B------:R-:W-:Y:S05]  /*60d0*/  BSYNC B1 ;  /* 0x0000000000017941 */ /* 0x000fea0003800000 */
.L_x_31228:
[----:B------:R-:W-:Y:S05]  /*60e0*/  BRA `(.L_x_31230) ;  /* 0xffffffd400f07947 */ /* 0x000fea000383ffff */
.L_x_31088:
[----:B------:R-:W-:Y:S01]  /*60f0*/  BSSY B1, `(.L_x_31231) ;  /* 0x0000006000017945 */ /* 0x000fe20003800000 */
[----:B------:R-:W-:Y:S02]  /*6100*/  IMAD.MOV.U32 R29, RZ, RZ, R13 ;  /* 0x000000ffff1d7224 */ /* 0x000fe400078e000d */
[----:B------:R-:W-:-:S07]  /*6110*/  IMAD.MOV.U32 R28, RZ, RZ, -0x1 ;  /* 0xffffffffff1c7424 */ /* 0x000fce00078e00ff */
[----:B0---4-:R-:W-:Y:S05]  /*6120*/  WARPSYNC.COLLECTIVE R28, `(.L_x_31232) ;  /* 0x000000001c087348 */ /* 0x011fea0003c00000 */
[----:B0-----:R0:W1:Y:S02]  /*6130*/  SHFL.IDX P0, R28, R32, R29, R0 ;  /* 0x0000001d201c7389 */ /* 0x0010640000000000 */
[----:B01--4-:R-:W-:Y:S05]  /*6140*/  ENDCOLLECTIVE ;  /* 0x000000000000791b */ /* 0x013fea0003800000 */
.L_x_31232:
[----:B------:R-:W-:Y:S05]  /*6150*/  BSYNC B1 ;  /* 0x0000000000017941 */ /* 0x000fea0003800000 */
.L_x_31231:
[----:B------:R-:W-:Y:S05]  /*6160*/  BRA `(.L_x_31233) ;  /* 0xffffffd400e47947 */ /* 0x000fea000383ffff */
.L_x_31090:
[----:B------:R-:W-:Y:S01]  /*6170*/  BSSY B1, `(.L_x_31234) ;  /* 0x0000006000017945 */ /* 0x000fe20003800000 */
[----:B------:R-:W-:Y:S01]  /*6180*/  MOV R29, R12 ;  /* 0x0000000c001d7202 */ /* 0x000fe20000000f00 */
[----:B------:R-:W-:-:S07]  /*6190*/  IMAD.MOV.U32 R28, RZ, RZ, -0x1 ;  /* 0xffffffffff1c7424 */ /* 0x000fce00078e00ff */
[----:B0---4-:R-:W-:Y:S05]  /*61a0*/  WARPSYNC.COLLECTIVE R28, `(.L_x_31235) ;  /* 0x000000001c087348 */ /* 0x011fea0003c00000 */
[----:B0-----:R0:W1:Y:S02]  /*61b0*/  SHFL.IDX P0, R28, R32, R29, R0 ;  /* 0x0000001d201c7389 */ /* 0x0010640000000000 */
[----:B01--4-:R-:W-:Y:S05]  /*61c0*/  ENDCOLLECTIVE ;  /* 0x000000000000791b */ /* 0x013fea0003800000 */
.L_x_31235:
[----:B------:R-:W-:Y:S05]  /*61d0*/  BSYNC B1 ;  /* 0x0000000000017941 */ /* 0x000fea0003800000 */
.L_x_31234:
[----:B------:R-:W-:Y:S05]  /*61e0*/  BRA `(.L_x_31236) ;  /* 0xffffffd400e07947 */ /* 0x000fea000383ffff */
.L_x_31092:
[----:B------:R-:W-:Y:S01]  /*61f0*/  BSSY B1, `(.L_x_31237) ;  /* 0x0000006000017945 */ /* 0x000fe20003800000 */
[----:B------:R-:W-:Y:S02]  /*6200*/  IMAD.MOV.U32 R29, RZ, RZ, R11 ;  /* 0x000000ffff1d7224 */ /* 0x000fe400078e000b */
[----:B------:R-:W-:-:S07]  /*6210*/  IMAD.MOV.U32 R28, RZ, RZ, -0x1 ;  /* 0xffffffffff1c7424 */ /* 0x000fce00078e00ff */
[----:B0---4-:R-:W-:Y:S05]  /*6220*/  WARPSYNC.COLLECTIVE R28, `(.L_x_31238) ;  /* 0x000000001c087348 */ /* 0x011fea0003c00000 */
[----:B0-----:R0:W1:Y:S02]  /*6230*/  SHFL.IDX P0, R28, R32, R29, R0 ;  /* 0x0000001d201c7389 */ /* 0x0010640000000000 */
[----:B01--4-:R-:W-:Y:S05]  /*6240*/  ENDCOLLECTIVE ;  /* 0x000000000000791b */ /* 0x013fea0003800000 */
.L_x_31238:
[----:B------:R-:W-:Y:S05]  /*6250*/  BSYNC B1 ;  /* 0x0000000000017941 */ /* 0x000fea0003800000 */
.L_x_31237:
[----:B------:R-:W-:Y:S05]  /*6260*/  BRA `(.L_x_31239) ;  /* 0xffffffd400d87947 */ /* 0x000fea000383ffff */
.L_x_31094:
[----:B------:R-:W-:Y:S01]  /*6270*/  BSSY B1, `(.L_x_31240) ;  /* 0x0000006000017945 */ /* 0x000fe20003800000 */
[----:B------:R-:W-:Y:S01]  /*6280*/  MOV R29, R10 ;  /* 0x0000000a001d7202 */ /* 0x000fe20000000f00 */
[----:B------:R-:W-:-:S07]  /*6290*/  IMAD.MOV.U32 R28, RZ, RZ, -0x1 ;  /* 0xffffffffff1c7424 */ /* 0x000fce00078e00ff */
[----:B0---4-:R-:W-:Y:S05]  /*62a0*/  WARPSYNC.COLLECTIVE R28, `(.L_x_31241) ;  /* 0x000000001c087348 */ /* 0x011fea0003c00000 */
[----:B0-----:R0:W1:Y:S02]  /*62b0*/  SHFL.IDX P0, R28, R32, R29, R0 ;  /* 0x0000001d201c7389 */ /* 0x0010640000000000 */
[----:B01--4-:R-:W-:Y:S05]  /*62c0*/  ENDCOLLECTIVE ;  /* 0x000000000000791b */ /* 0x013fea0003800000 */
.L_x_31241:
[----:B------:R-:W-:Y:S05]  /*62d0*/  BSYNC B1 ;  /* 0x0000000000017941 */ /* 0x000fea0003800000 */
.L_x_31240:
[----:B------:R-:W-:Y:S05]  /*62e0*/  BRA `(.L_x_31242) ;  /* 0xffffffd400d07947 */ /* 0x000fea000383ffff */
.L_x_31096:
[----:B------:R-:W-:Y:S01]  /*62f0*/  BSSY B1, `(.L_x_31243) ;  /* 0x0000006000017945 */ /* 0x000fe20003800000 */
[----:B------:R-:W-:Y:S02]  /*6300*/  IMAD.MOV.U32 R29, RZ, RZ, R9 ;  /* 0x000000ffff1d7224 */ /* 0x000fe400078e0009 */
[----:B------:R-:W-:-:S07]  /*6310*/  IMAD.MOV.U32 R28, RZ, RZ, -0x1 ;  /* 0xffffffffff1c7424 */ /* 0x000fce00078e00ff */
[----:B0---4-:R-:W-:Y:S05]  /*6320*/  WARPSYNC.COLLECTIVE R28, `(.L_x_31244) ;  /* 0x000000001c087348 */ /* 0x011fea0003c00000 */
[----:B0-----:R0:W1:Y:S02]  /*6330*/  SHFL.IDX P0, R28, R32, R29, R0 ;  /* 0x0000001d201c7389 */ /* 0x0010640000000000 */
[----:B01--4-:R-:W-:Y:S05]  /*6340*/  ENDCOLLECTIVE ;  /* 0x000000000000791b */ /* 0x013fea0003800000 */
.L_x_31244:
[----:B------:R-:W-:Y:S05]  /*6350*/  BSYNC B1 ;  /* 0x0000000000017941 */ /* 0x000fea0003800000 */
.L_x_31243:
[----:B------:R-:W-:Y:S05]  /*6360*/  BRA `(.L_x_31245) ;  /* 0xffffffd400c87947 */ /* 0x000fea000383ffff */
.L_x_31098:
[----:B------:R-:W-:Y:S01]  /*6370*/  BSSY B1, `(.L_x_31246) ;  /* 0x0000006000017945 */ /* 0x000fe20003800000 */
[----:B------:R-:W-:Y:S01]  /*6380*/  MOV R29, R8 ;  /* 0x00000008001d7202 */ /* 0x000fe20000000f00 */
[----:B------:R-:W-:-:S07]  /*6390*/  IMAD.MOV.U32 R28, RZ, RZ, -0x1 ;  /* 0xffffffffff1c7424 */ /* 0x000fce00078e00ff */
[----:B0---4-:R-:W-:Y:S05]  /*63a0*/  WARPSYNC.COLLECTIVE R28, `(.L_x_31247) ;  /* 0x000000001c087348 */ /* 0x011fea0003c00000 */
[----:B0-----:R0:W1:Y:S02]  /*63b0*/  SHFL.IDX P0, R28, R32, R29, R0 ;  /* 0x0000001d201c7389 */ /* 0x0010640000000000 */
[----:B01--4-:R-:W-:Y:S05]  /*63c0*/  ENDCOLLECTIVE ;  /* 0x000000000000791b */ /* 0x013fea0003800000 */
.L_x_31247:
[----:B------:R-:W-:Y:S05]  /*63d0*/  BSYNC B1 ;  /* 0x0000000000017941 */ /* 0x000fea0003800000 */
.L_x_31246:
[----:B------:R-:W-:Y:S05]  /*63e0*/  BRA `(.L_x_31248) ;  /* 0xffffffd400c07947 */ /* 0x000fea000383ffff */
.L_x_31100:
[----:B------:R-:W-:Y:S01]  /*63f0*/  BSSY B1, `(.L_x_31249) ;  /* 0x0000006000017945 */ /* 0x000fe20003800000 */
[----:B------:R-:W-:Y:S02]  /*6400*/  IMAD.MOV.U32 R29, RZ, RZ, R7 ;  /* 0x000000ffff1d7224 */ /* 0x000fe400078e0007 */
[----:B------:R-:W-:-:S07]  /*6410*/  IMAD.MOV.U32 R28, RZ, RZ, -0x1 ;  /* 0xffffffffff1c7424 */ /* 0x000fce00078e00ff */
[----:B0---4-:R-:W-:Y:S05]  /*6420*/  WARPSYNC.COLLECTIVE R28, `(.L_x_31250) ;  /* 0x000000001c087348 */ /* 0x011fea0003c00000 */
[----:B0-----:R0:W1:Y:S02]  /*6430*/  SHFL.IDX P0, R28, R32, R29, R0 ;  /* 0x0000001d201c7389 */ /* 0x0010640000000000 */
[----:B01--4-:R-:W-:Y:S05]  /*6440*/  ENDCOLLECTIVE ;  /* 0x000000000000791b */ /* 0x013fea0003800000 */
.L_x_31250:
[----:B------:R-:W-:Y:S05]  /*6450*/  BSYNC B1 ;  /* 0x0000000000017941 */ /* 0x000fea0003800000 */
.L_x_31249:
[----:B------:R-:W-:Y:S05]  /*6460*/  BRA `(.L_x_31251) ;  /* 0xffffffd400b87947 */ /* 0x000fea000383ffff */
.L_x_31102:
[----:B------:R-:W-:Y:S01]  /*6470*/  BSSY B1, `(.L_x_31252) ;  /* 0x0000006000017945 */ /* 0x000fe20003800000 */
[----:B------:R-:W-:Y:S01]  /*6480*/  MOV R29, R6 ;  /* 0x00000006001d7202 */ /* 0x000fe20000000f00 */
[----:B------:R-:W-:-:S07]  /*6490*/  IMAD.MOV.U32 R28, RZ, RZ, -0x1 ;  /* 0xffffffffff1c7424 */ /* 0x000fce00078e00ff */
[----:B0---4-:R-:W-:Y:S05]  /*64a0*/  WARPSYNC.COLLECTIVE R28, `(.L_x_31253) ;  /* 0x000000001c087348 */ /* 0x011fea0003c00000 */
[----:B0-----:R0:W1:Y:S02]  /*64b0*/  SHFL.IDX P0, R28, R32, R29, R0 ;  /* 0x0000001d201c7389 */ /* 0x0010640000000000 */
[----:B01--4-:R-:W-:Y:S05]  /*64c0*/  ENDCOLLECTIVE ;  /* 0x000000000000791b */ /* 0x013fea0003800000 */
.L_x_31253:
[----:B------:R-:W-:Y:S05]  /*64d0*/  BSYNC B1 ;  /* 0x0000000000017941 */ /* 0x000fea0003800000 */
.L_x_31252:
[----:B------:R-:W-:Y:S05]  /*64e0*/  BRA `(.L_x_31254) ;  /* 0xffffffd400b07947 */ /* 0x000fea000383ffff */
.L_x_31104:
[----:B------:R-:W-:Y:S01]  /*64f0*/  BSSY B1, `(.L_x_31255) ;  /* 0x0000006000017945 */ /* 0x000fe20003800000 */
[----:B------:R-:W-:Y:S02]  /*6500*/  IMAD.MOV.U32 R29, RZ, RZ, R5 ;  /* 0x000000ffff1d7224 */ /* 0x000fe400078e0005 */
[----:B------:R-:W-:-:S07]  /*6510*/  IMAD.MOV.U32 R28, RZ, RZ, -0x1 ;  /* 0xffffffffff1c7424 */ /* 0x000fce00078e00ff */
[----:B0---4-:R-:W-:Y:S05]  /*6520*/  WARPSYNC.COLLECTIVE R28, `(.L_x_31256) ;  /* 0x000000001c087348 */ /* 0x011fea0003c00000 */
[----:B0-----:R0:W1:Y:S02]  /*6530*/  SHFL.IDX P0, R28, R32, R29, R0 ;  /* 0x0000001d201c7389 */ /* 0x0010640000000000 */
[----:B01--4-:R-:W-:Y:S05]  /*6540*/  ENDCOLLECTIVE ;  /* 0x000000000000791b */ /* 0x013fea0003800000 */
.L_x_31256:
[----:B------:R-:W-:Y:S05]  /*6550*/  BSYNC B1 ;  /* 0x0000000000017941 */ /* 0x000fea0003800000 */
.L_x_31255:
[----:B------:R-:W-:Y:S05]  /*6560*/  BRA `(.L_x_31257) ;  /* 0xffffffd400a87947 */ /* 0x000fea000383ffff */
.L_x_31106:
[----:B------:R-:W-:Y:S01]  /*6570*/  BSSY B1, `(.L_x_31258) ;  /* 0x0000006000017945 */ /* 0x000fe20003800000 */
[----:B------:R-:W-:Y:S01]  /*6580*/  MOV R29, R4 ;  /* 0x00000004001d7202 */ /* 0x000fe20000000f00 */
[----:B------:R-:W-:-:S07]  /*6590*/  IMAD.MOV.U32 R28, RZ, RZ, -0x1 ;  /* 0xffffffffff1c7424 */ /* 0x000fce00078e00ff */
[----:B0---4-:R-:W-:Y:S05]  /*65a0*/  WARPSYNC.COLLECTIVE R28, `(.L_x_31259) ;  /* 0x000000001c087348 */ /* 0x011fea0003c00000 */
[----:B0-----:R0:W1:Y:S02]  /*65b0*/  SHFL.IDX P0, R28, R32, R29, R0 ;  /* 0x0000001d201c7389 */ /* 0x0010640000000000 */
[----:B01--4-:R-:W-:Y:S05]  /*65c0*/  ENDCOLLECTIVE ;  /* 0x000000000000791b */ /* 0x013fea0003800000 */
.L_x_31259:
[----:B------:R-:W-:Y:S05]  /*65d0*/  BSYNC B1 ;  /* 0x0000000000017941 */ /* 0x000fea0003800000 */
.L_x_31258:
[----:B------:R-:W-:Y:S05]  /*65e0*/  BRA `(.L_x_31260) ;  /* 0xffffffd400a07947 */ /* 0x000fea000383ffff */
.L_x_31108:
[----:B------:R-:W-:Y:S01]  /*65f0*/  BSSY B1, `(.L_x_31261) ;  /* 0x0000006000017945 */ /* 0x000fe20003800000 */
[----:B------:R-:W-:Y:S02]  /*6600*/  IMAD.MOV.U32 R29, RZ, RZ, R3 ;  /* 0x000000ffff1d7224 */ /* 0x000fe400078e0003 */
[----:B------:R-:W-:-:S07]  /*6610*/  IMAD.MOV.U32 R28, RZ, RZ, -0x1 ;  /* 0xffffffffff1c7424 */ /* 0x000fce00078e00ff */
[----:B0---4-:R-:W-:Y:S05]  /*6620*/  WARPSYNC.COLLECTIVE R28, `(.L_x_31262) ;  /* 0x000000001c087348 */ /* 0x011fea0003c00000 */
[----:B0-----:R0:W1:Y:S02]  /*6630*/  SHFL.IDX P0, R28, R32, R29, R0 ;  /* 0x0000001d201c7389 */ /* 0x0010640000000000 */
[----:B01--4-:R-:W-:Y:S05]  /*6640*/  ENDCOLLECTIVE ;  /* 0x000000000000791b */ /* 0x013fea0003800000 */
.L_x_31262:
[----:B------:R-:W-:Y:S05]  /*6650*/  BSYNC B1 ;  /* 0x0000000000017941 */ /* 0x000fea0003800000 */
.L_x_31261:
[----:B------:R-:W-:Y:S05]  /*6660*/  BRA `(.L_x_31263) ;  /* 0xffffffd400987947 */ /* 0x000fea000383ffff */
.L_x_31110:
[----:B------:R-:W-:Y:S01]  /*6670*/  BSSY B1, `(.L_x_31264) ;  /* 0x0000006000017945 */ /* 0x000fe20003800000 */
[----:B------:R-:W-:Y:S01]  /*6680*/  MOV R29, R2 ;  /* 0x00000002001d7202 */ /* 0x000fe20000000f00 */
[----:B------:R-:W-:-:S07]  /*6690*/  IMAD.MOV.U32 R28, RZ, RZ, -0x1 ;  /* 0xffffffffff1c7424 */ /* 0x000fce00078e00ff */
[----:B0---4-:R-:W-:Y:S05]  /*66a0*/  WARPSYNC.COLLECTIVE R28, `(.L_x_31265) ;  /* 0x000000001c087348 */ /* 0x011fea0003c00000 */
[----:B0-----:R0:W1:Y:S02]  /*66b0*/  SHFL.IDX P0, R28, R32, R29, R0 ;  /* 0x0000001d201c7389 */ /* 0x0010640000000000 */
[----:B01--4-:R-:W-:Y:S05]  /*66c0*/  ENDCOLLECTIVE ;  /* 0x000000000000791b */ /* 0x013fea0003800000 */
.L_x_31265:
[----:B------:R-:W-:Y:S05]  /*66d0*/  BSYNC B1 ;  /* 0x0000000000017941 */ /* 0x000fea0003800000 */
.L_x_31264:
[----:B------:R-:W-:Y:S05]  /*66e0*/  BRA `(.L_x_31266) ;  /* 0xffffffd400907947 */ /* 0x000fea000383ffff */
.L_x_31131:
[----:B------:R-:W-:Y:S02]  /*66f0*/  IMAD.MOV.U32 R28, RZ, RZ, -0x1 ;  /* 0xffffffffff1c7424 */ /* 0x000fe400078e00ff */
[----:B------:R-:W-:-:S07]  /*6700*/  IMAD.MOV.U32 R29, RZ, RZ, R27 ;  /* 0x000000ffff1d7224 */ /* 0x000fce00078e001b */
[----:B0---4-:R-:W-:Y:S05]  /*6710*/  WARPSYNC.COLLECTIVE R28, `(.L_x_31267) ;  /* 0x000000001c087348 */ /* 0x011fea0003c00000 */
[----:B0-----:R0:W1:Y:S02]  /*6720*/  SHFL.IDX P0, R28, R32, R29, R0 ;  /* 0x0000001d201c7389 */ /* 0x0010640000000000 */
[----:B01--4-:R-:W-:Y:S05]  /*6730*/  ENDCOLLECTIVE ;  /* 0x000000000000791b */ /* 0x013fea0003800000 */
.L_x_31267:
[----:B------:R-:W-:Y:S01]  /*6740*/  MOV R57, R28 ;  /* 0x0000001c00397202 */ /* 0x000fe20000000f00 */
[----:B------:R-:W-:Y:S06]  /*6750*/  BRA `(.L_x_31268) ;  /* 0xffffffe000b07947 */ /* 0x000fec000383ffff */
.L_x_31133:
[----:B------:R-:W-:Y:S01]  /*6760*/  BSSY B0, `(.L_x_31269) ;  /* 0x0000006000007945 */ /* 0x000fe20003800000 */
[----:B------:R-:W-:Y:S02]  /*6770*/  IMAD.MOV.U32 R29, RZ, RZ, R16 ;  /* 0x000000ffff1d7224 */ /* 0x000fe400078e0010 */
[----:B------:R-:W-:-:S07]  /*6780*/  IMAD.MOV.U32 R28, RZ, RZ, -0x1 ;  /* 0xffffffffff1c7424 */ /* 0x000fce00078e00ff */
[----:B0---4-:R-:W-:Y:S05]  /*6790*/  WARPSYNC.COLLECTIVE R28, `(.L_x_31270) ;  /* 0x000000001c087348 */ /* 0x011fea0003c00000 */
[----:B0-----:R0:W1:Y:S02]  /*67a0*/  SHFL.IDX P0, R28, R32, R29, R0 ;  /* 0x0000001d201c7389 */ /* 0x0010640000000000 */
[----:B01--4-:R-:W-:Y:S05]  /*67b0*/  ENDCOLLECTIVE ;  /* 0x000000000000791b */ /* 0x013fea0003800000 */
.L_x_31270:
[----:B------:R-:W-:Y:S05]  /*67c0*/  BSYNC B0 ;  /* 0x0000000000007941 */ /* 0x000fea0003800000 */
.L_x_31269:
[----:B------:R-:W-:Y:S05]  /*67d0*/  BRA `(.L_x_31271) ;  /* 0xffffffe000a47947 */ /* 0x000fea000383ffff */
.L_x_31135:
[----:B------:R-:W-:Y:S01]  /*67e0*/  BSSY B0, `(.L_x_31272) ;  /* 0x0000006000007945 */ /* 0x000fe20003800000 */
[----:B------:R-:W-:Y:S01]  /*67f0*/  IMAD.MOV.U32 R29, RZ, RZ, R15 ;  /* 0x000000ffff1d7224 */ /* 0x000fe200078e000f */
[----:B------:R-:W-:-:S07]  /*6800*/  MOV R28, 0xffffffff ;  /* 0xffffffff001c7802 */ /* 0x000fce0000000f00 */
[----:B0---4-:R-:W-:Y:S05]  /*6810*/  WARPSYNC.COLLECTIVE R28, `(.L_x_31273) ;  /* 0x000000001c087348 */ /* 0x011fea0003c00000 */
[----:B0-----:R0:W1:Y:S02]  /*6820*/  SHFL.IDX P0, R28, R32, R29, R0 ;  /* 0x0000001d201c7389 */ /* 0x0010640000000000 */
[----:B01--4-:R-:W-:Y:S05]  /*6830*/  ENDCOLLECTIVE ;  /* 0x000000000000791b */ /* 0x013fea0003800000 */
.L_x_31273:
[----:B------:R-:W-:Y:S05]  /*6840*/  BSYNC B0 ;  /* 0x0000000000007941 */ /* 0x000fea0003800000 */
.L_x_31272:
[----:B------:R-:W-:Y:S05]  /*6850*/  BRA `(.L_x_31274) ;  /* 0xffffffe000987947 */ /* 0x000fea000383ffff */
.L_x_31137:
[----:B------:R-:W-:Y:S01]  /*6860*/  BSSY B0, `(.L_x_31275) ;  /* 0x0000006000007945 */ /* 0x000fe20003800000 */
[----:B------:R-:W-:Y:S02]  /*6870*/  IMAD.MOV.U32 R29, RZ, RZ, R14 ;  /* 0x000000ffff1d7224 */ /* 0x000fe400078e000e */
[----:B------:R-:W-:-:S07]  /*6880*/  IMAD.MOV.U32 R28, RZ, RZ, -0x1 ;  /* 0xffffffffff1c7424 */ /* 0x000fce00078e00ff */
[----:B0---4-:R-:W-:Y:S05]  /*6890*/  WARPSYNC.COLLECTIVE R28, `(.L_x_31276) ;  /* 0x000000001c087348 */ /* 0x011fea0003c00000 */
[----:B0-----:R0:W1:Y:S02]  /*68a0*/  SHFL.IDX P0, R28, R32, R29, R0 ;  /* 0x0000001d201c7389 */ /* 0x0010640000000000 */
[----:B01--4-:R-:W-:Y:S05]  /*68b0*/  ENDCOLLECTIVE ;  /* 0x000000000000791b */ /* 0x013fea0003800000 */
.L_x_31276:
[----:B------:R-:W-:Y:S05]  /*68c0*/  BSYNC B0 ;  /* 0x0000000000007941 */ /* 0x000fea0003800000 */
.L_x_31275:
[----:B------:R-:W-:Y:S05]  /*68d0*/  BRA `(.L_x_31277) ;  /* 0xffffffe0008c7947 */ /* 0x000fea000383ffff */
.L_x_31139:
[----:B------:R-:W-:Y:S01]  /*68e0*/  BSSY B0, `(.L_x_31278) ;  /* 0x0000006000007945 */ /* 0x000fe20003800000 */
[----:B------:R-:W-:Y:S01]  /*68f0*/  IMAD.MOV.U32 R29, RZ, RZ, R13 ;  /* 0x000000ffff1d7224 */ /* 0x000fe200078e000d */
[----:B------:R-:W-:-:S07]  /*6900*/  MOV R28, 0xffffffff ;  /* 0xffffffff001c7802 */ /* 0x000fce0000000f00 */
[----:B0---4-:R-:W-:Y:S05]  /*6910*/  WARPSYNC.COLLECTIVE R28, `(.L_x_31279) ;  /* 0x000000001c087348 */ /* 0x011fea0003c00000 */
[----:B0-----:R0:W1:Y:S02]  /*6920*/  SHFL.IDX P0, R28, R32, R29, R0 ;  /* 0x0000001d201c7389 */ /* 0x0010640000000000 */
[----:B01--4-:R-:W-:Y:S05]  /*6930*/  ENDCOLLECTIVE ;  /* 0x000000000000791b */ /* 0x013fea0003800000 */
.L_x_31279:
[----:B------:R-:W-:Y:S05]  /*6940*/  BSYNC B0 ;  /* 0x0000000000007941 */ /* 0x000fea0003800000 */
.L_x_31278:
[----:B------:R-:W-:Y:S05]  /*6950*/  BRA `(.L_x_31280) ;  /* 0xffffffe000887947 */ /* 0x000fea000383ffff */
.L_x_31141:
[----:B------:R-:W-:Y:S01]  /*6960*/  BSSY B0, `(.L_x_31281) ;  /* 0x0000006000007945 */ /* 0x000fe20003800000 */
[----:B------:R-:W-:Y:S02]  /*6970*/  IMAD.MOV.U32 R29, RZ, RZ, R12 ;  /* 0x000000ffff1d7224 */ /* 0x000fe400078e000c */
[----:B------:R-:W-:-:S07]  /*6980*/  IMAD.MOV.U32 R28, RZ, RZ, -0x1 ;  /* 0xffffffffff1c7424 */ /* 0x000fce00078e00ff */
[----:B0---4-:R-:W-:Y:S05]  /*6990*/  WARPSYNC.COLLECTIVE R28, `(.L_x_31282) ;  /* 0x000000001c087348 */ /* 0x011fea0003c00000 */
[----:B0-----:R0:W1:Y:S02]  /*69a0*/  SHFL.IDX P0, R28, R32, R29, R0 ;  /* 0x0000001d201c7389 */ /* 0x0010640000000000 */
[----:B01--4-:R-:W-:Y:S05]  /*69b0*/  ENDCOLLECTIVE ;  /* 0x000000000000791b */ /* 0x013fea0003800000 */
.L_x_31282:
[----:B------:R-:W-:Y:S05]  /*69c0*/  BSYNC B0 ;  /* 0x0000000000007941 */ /* 0x000fea0003800000 */
.L_x_31281:
[----:B------:R-:W-:Y:S05]  /*69d0*/  BRA `(.L_x_31283) ;  /* 0xffffffe000807947 */ /* 0x000fea000383ffff */
.L_x_31143:
[----:B------:R-:W-:Y:S01]  /*69e0*/  BSSY B0, `(.L_x_31284) ;  /* 0x0000006000007945 */ /* 0x000fe20003800000 */
[----:B------:R-:W-:Y:S01]  /*69f0*/  IMAD.MOV.U32 R29, RZ, RZ, R11 ;  /* 0x000000ffff1d7224 */ /* 0x000fe200078e000b */
[----:B------:R-:W-:-:S07]  /*6a00*/  MOV R28, 0xffffffff ;  /* 0xffffffff001c7802 */ /* 0x000fce0000000f00 */
[----:B0---4-:R-:W-:Y:S05]  /*6a10*/  WARPSYNC.COLLECTIVE R28, `(.L_x_31285) ;  /* 0x000000001c087348 */ /* 0x011fea0003c00000 */
[----:B0-----:R0:W1:Y:S02]  /*6a20*/  SHFL.IDX P0, R28, R32, R29, R0 ;  /* 0x0000001d201c7389 */ /* 0x0010640000000000 */
[----:B01--4-:R-:W-:Y:S05]  /*6a30*/  ENDCOLLECTIVE ;  /* 0x000000000000791b */ /* 0x013fea0003800000 */
.L_x_31285:
[----:B------:R-:W-:Y:S05]  /*6a40*/  BSYNC B0 ;  /* 0x0000000000007941 */ /* 0x000fea0003800000 */
.L_x_31284:
[----:B------:R-:W-:Y:S05]  /*6a50*/  BRA `(.L_x_31286) ;  /* 0xffffffe000787947 */ /* 0x000fea000383ffff */
.L_x_31145:
[----:B------:R-:W-:Y:S01]  /*6a60*/  BSSY B0, `(.L_x_31287) ;  /* 0x0000006000007945 */ /* 0x000fe20003800000 */
[----:B------:R-:W-:Y:S02]  /*6a70*/  IMAD.MOV.U32 R29, RZ, RZ, R10 ;  /* 0x000000ffff1d7224 */ /* 0x000fe400078e000a */
[----:B------:R-:W-:-:S07]  /*6a80*/  IMAD.MOV.U32 R28, RZ, RZ, -0x1 ;  /* 0xffffffffff1c7424 */ /* 0x000fce00078e00ff */
[----:B0---4-:R-:W-:Y:S05]  /*6a90*/  WARPSYNC.COLLECTIVE R28, `(.L_x_31288) ;  /* 0x000000001c087348 */ /* 0x011fea0003c00000 */
[----:B0-----:R0:W1:Y:S02]  /*6aa0*/  SHFL.IDX P0, R28, R32, R29, R0 ;  /* 0x0000001d201c7389 */ /* 0x0010640000000000 */
[----:B01--4-:R-:W-:Y:S05]  /*6ab0*/  ENDCOLLECTIVE ;  /* 0x000000000000791b */ /* 0x013fea0003800000 */
.L_x_31288:
[----:B------:R-:W-:Y:S05]  /*6ac0*/  BSYNC B0 ;  /* 0x0000000000007941 */ /* 0x000fea0003800000 */
.L_x_31287:
[----:B------:R-:W-:Y:S05]  /*6ad0*/  BRA `(.L_x_31289) ;  /* 0xffffffe000707947 */ /* 0x000fea000383ffff */
.L_x_31147:
[----:B------:R-:W-:Y:S01]  /*6ae0*/  BSSY B0, `(.L_x_31290) ;  /* 0x0000006000007945 */ /* 0x000fe20003800000 */
[----:B------:R-:W-:Y:S01]  /*6af0*/  IMAD.MOV.U32 R29, RZ, RZ, R9 ;  /* 0x000000ffff1d7224 */ /* 0x000fe200078e0009 */
[----:B------:R-:W-:-:S07]  /*6b00*/  MOV R28, 0xffffffff ;  /* 0xffffffff001c7802 */ /* 0x000fce0000000f00 */
[----:B0---4-:R-:W-:Y:S05]  /*6b10*/  WARPSYNC.COLLECTIVE R28, `(.L_x_31291) ;  /* 0x000000001c087348 */ /* 0x011fea0003c00000 */
[----:B0-----:R0:W1:Y:S02]  /*6b20*/  SHFL.IDX P0, R28, R32, R29, R0 ;  /* 0x0000001d201c7389 */ /* 0x0010640000000000 */
[----:B01--4-:R-:W-:Y:S05]  /*6b30*/  ENDCOLLECTIVE ;  /* 0x000000000000791b */ /* 0x013fea0003800000 */
.L_x_31291:
[----:B------:R-:W-:Y:S05]  /*6b40*/  BSYNC B0 ;  /* 0x0000000000007941 */ /* 0x000fea0003800000 */
.L_x_31290:
[----:B------:R-:W-:Y:S05]  /*6b50*/  BRA `(.L_x_31292) ;  /* 0xffffffe000687947 */ /* 0x000fea000383ffff */
.L_x_31149:
[----:B------:R-:W-:Y:S01]  /*6b60*/  BSSY B0, `(.L_x_31293) ;  /* 0x0000006000007945 */ /* 0x000fe20003800000 */
[----:B------:R-:W-:Y:S02]  /*6b70*/  IMAD.MOV.U32 R29, RZ, RZ, R8 ;  /* 0x000000ffff1d7224 */ /* 0x000fe400078e0008 */
[----:B------:R-:W-:-:S07]  /*6b80*/  IMAD.MOV.U32 R28, RZ, RZ, -0x1 ;  /* 0xffffffffff1c7424 */ /* 0x000fce00078e00ff */
[----:B0---4-:R-:W-:Y:S05]  /*6b90*/  WARPSYNC.COLLECTIVE R28, `(.L_x_31294) ;  /* 0x000000001c087348 */ /* 0x011fea0003c00000 */
[----:B0-----:R0:W1:Y:S02]  /*6ba0*/  SHFL.IDX P0, R28, R32, R29, R0 ;  /* 0x0000001d201c7389 */ /* 0x0010640000000000 */
[----:B01--4-:R-:W-:Y:S05]  /*6bb0*/  ENDCOLLECTIVE ;  /* 0x000000000000791b */ /* 0x013fea0003800000 */
.L_x_31294:
[----:B------:R-:W-:Y:S05]  /*6bc0*/  BSYNC B0 ;  /* 0x0000000000007941 */ /* 0x000fea0003800000 */
.L_x_31293:
[----:B------:R-:W-:Y:S05]  /*6bd0*/  BRA `(.L_x_31295) ;  /* 0xffffffe000607947 */ /* 0x000fea000383ffff */
.L_x_31151:
[----:B------:R-:W-:Y:S01]  /*6be0*/  BSSY B0, `(.L_x_31296) ;  /* 0x0000006000007945 */ /* 0x000fe20003800000 */
[----:B------:R-:W-:Y:S01]  /*6bf0*/  IMAD.MOV.U32 R29, RZ, RZ, R7 ;  /* 0x000000ffff1d7224 */ /* 0x000fe200078e0007 */
[----:B------:R-:W-:-:S07]  /*6c00*/  MOV R28, 0xffffffff ;  /* 0xffffffff001c7802 */ /* 0x000fce0000000f00 */
[----:B0---4-:R-:W-:Y:S05]  /*6c10*/  WARPSYNC.COLLECTIVE R28, `(.L_x_31297) ;  /* 0x000000001c087348 */ /* 0x011fea0003c00000 */
[----:B0-----:R0:W1:Y:S02]  /*6c20*/  SHFL.IDX P0, R28, R32, R29, R0 ;  /* 0x0000001d201c7389 */ /* 0x0010640000000000 */
[----:B01--4-:R-:W-:Y:S05]  /*6c30*/  ENDCOLLECTIVE ;  /* 0x000000000000791b */ /* 0x013fea0003800000 */
.L_x_31297:
[----:B------:R-:W-:Y:S05]  /*6c40*/  BSYNC B0 ;  /* 0x0000000000007941 */ /* 0x000fea0003800000 */
.L_x_31296:
[----:B------:R-:W-:Y:S05]  /*6c50*/  BRA `(.L_x_31298) ;  /* 0xffffffe000587947 */ /* 0x000fea000383ffff */
.L_x_31153:
[----:B------:R-:W-:Y:S01]  /*6c60*/  BSSY B0, `(.L_x_31299) ;  /* 0x0000006000007945 */ /* 0x000fe20003800000 */
[----:B------:R-:W-:Y:S02]  /*6c70*/  IMAD.MOV.U32 R29, RZ, RZ, R6 ;  /* 0x000000ffff1d7224 */ /* 0x000fe400078e0006 */
[----:B------:R-:W-:-:S07]  /*6c80*/  IMAD.MOV.U32 R28, RZ, RZ, -0x1 ;  /* 0xffffffffff1c7424 */ /* 0x000fce00078e00ff */
[----:B0---4-:R-:W-:Y:S05]  /*6c90*/  WARPSYNC.COLLECTIVE R28, `(.L_x_31300) ;  /* 0x000000001c087348 */ /* 0x011fea0003c00000 */
[----:B0-----:R0:W1:Y:S02]  /*6ca0*/  SHFL.IDX P0, R28, R32, R29, R0 ;  /* 0x0000001d201c7389 */ /* 0x0010640000000000 */
[----:B01--4-:R-:W-:Y:S05]  /*6cb0*/  ENDCOLLECTIVE ;  /* 0x000000000000791b */ /* 0x013fea0003800000 */
.L_x_31300:
[----:B------:R-:W-:Y:S05]  /*6cc0*/  BSYNC B0 ;  /* 0x0000000000007941 */ /* 0x000fea0003800000 */
.L_x_31299:
[----:B------:R-:W-:Y:S05]  /*6cd0*/  BRA `(.L_x_31301) ;  /* 0xffffffe000507947 */ /* 0x000fea000383ffff */
.L_x_31155:
[----:B------:R-:W-:Y:S01]  /*6ce0*/  BSSY B0, `(.L_x_31302) ;  /* 0x0000006000007945 */ /* 0x000fe20003800000 */
[----:B------:R-:W-:Y:S01]  /*6cf0*/  IMAD.MOV.U32 R29, RZ, RZ, R5 ;  /* 0x000000ffff1d7224 */ /* 0x000fe200078e0005 */
[----:B------:R-:W-:-:S07]  /*6d00*/  MOV R28, 0xffffffff ;  /* 0xffffffff001c7802 */ /* 0x000fce0000000f00 */
[----:B0---4-:R-:W-:Y:S05]  /*6d10*/  WARPSYNC.COLLECTIVE R28, `(.L_x_31303) ;  /* 0x000000001c087348 */ /* 0x011fea0003c00000 */
[----:B0-----:R0:W1:Y:S02]  /*6d20*/  SHFL.IDX P0, R28, R32, R29, R0 ;  /* 0x0000001d201c7389 */ /* 0x0010640000000000 */
[----:B01--4-:R-:W-:Y:S05]  /*6d30*/  ENDCOLLECTIVE ;  /* 0x000000000000791b */ /* 0x013fea0003800000 */
.L_x_31303:
[----:B------:R-:W-:Y:S05]  /*6d40*/  BSYNC B0 ;  /* 0x0000000000007941 */ /* 0x000fea0003800000 */
.L_x_31302:
[----:B------:R-:W-:Y:S05]  /*6d50*/  BRA `(.L_x_31304) ;  /* 0xffffffe000487947 */ /* 0x000fea000383ffff */
.L_x_31157:
[----:B------:R-:W-:Y:S01]  /*6d60*/  BSSY B0, `(.L_x_31305) ;  /* 0x0000006000007945 */ /* 0x000fe20003800000 */
[----:B------:R-:W-:Y:S02]  /*6d70*/  IMAD.MOV.U32 R29, RZ, RZ, R4 ;  /* 0x000000ffff1d7224 */ /* 0x000fe400078e0004 */
[----:B------:R-:W-:-:S07]  /*6d80*/  IMAD.MOV.U32 R28, RZ, RZ, -0x1 ;  /* 0xffffffffff1c7424 */ /* 0x000fce00078e00ff */
[----:B0---4-:R-:W-:Y:S05]  /*6d90*/  WARPSYNC.COLLECTIVE R28, `(.L_x_31306) ;  /* 0x000000001c087348 */ /* 0x011fea0003c00000 */
[----:B0-----:R0:W1:Y:S02]  /*6da0*/  SHFL.IDX P0, R28, R32, R29, R0 ;  /* 0x0000001d201c7389 */ /* 0x0010640000000000 */
[----:B01--4-:R-:W-:Y:S05]  /*6db0*/  ENDCOLLECTIVE ;  /* 0x000000000000791b */ /* 0x013fea0003800000 */
.L_x_31306:
[----:B------:R-:W-:Y:S05]  /*6dc0*/  BSYNC B0 ;  /* 0x0000000000007941 */ /* 0x000fea0003800000 */
.L_x_31305:
[----:B------:R-:W-:Y:S05]  /*6dd0*/  BRA `(.L_x_31307) ;  /* 0xffffffe000407947 */ /* 0x000fea000383ffff */
.L_x_31159:
[----:B------:R-:W-:Y:S01]  /*6de0*/  BSSY B0, `(.L_x_31308) ;  /* 0x0000006000007945 */ /* 0x000fe20003800000 */
[----:B------:R-:W-:Y:S01]  /*6df0*/  IMAD.MOV.U32 R29, RZ, RZ, R3 ;  /* 0x000000ffff1d7224 */ /* 0x000fe200078e0003 */
[----:B------:R-:W-:-:S07]  /*6e00*/  MOV R28, 0xffffffff ;  /* 0xffffffff001c7802 */ /* 0x000fce0000000f00 */
[----:B0---4-:R-:W-:Y:S05]  /*6e10*/  WARPSYNC.COLLECTIVE R28, `(.L_x_31309) ;  /* 0x000000001c087348 */ /* 0x011fea0003c00000 */
[----:B0-----:R0:W1:Y:S02]  /*6e20*/  SHFL.IDX P0, R28, R32, R29, R0 ;  /* 0x0000001d201c7389 */ /* 0x0010640000000000 */
[----:B01--4-:R-:W-:Y:S05]  /*6e30*/  ENDCOLLECTIVE ;  /* 0x000000000000791b */ /* 0x013fea0003800000 */
.L_x_31309:
[----:B------:R-:W-:Y:S05]  /*6e40*/  BSYNC B0 ;  /* 0x0000000000007941 */ /* 0x000fea0003800000 */
.L_x_31308:
[----:B------:R-:W-:Y:S05]  /*6e50*/  BRA `(.L_x_31310) ;  /* 0xffffffe000387947 */ /* 0x000fea000383ffff */
.L_x_31161:
[----:B------:R-:W-:Y:S01]  /*6e60*/  BSSY B0, `(.L_x_31311) ;  /* 0x0000006000007945 */ /* 0x000fe20003800000 */
[----:B------:R-:W-:Y:S02]  /*6e70*/  IMAD.MOV.U32 R29, RZ, RZ, R2 ;  /* 0x000000ffff1d7224 */ /* 0x000fe400078e0002 */
[----:B------:R-:W-:-:S07]  /*6e80*/  IMAD.MOV.U32 R28, RZ, RZ, -0x1 ;  /* 0xffffffffff1c7424 */ /* 0x000fce00078e00ff */
[----:B0---4-:R-:W-:Y:S05]  /*6e90*/  WARPSYNC.COLLECTIVE R28, `(.L_x_31312) ;  /* 0x000000001c087348 */ /* 0x011fea0003c00000 */
[----:B0-----:R0:W1:Y:S02]  /*6ea0*/  SHFL.IDX P0, R28, R32, R29, R0 ;  /* 0x0000001d201c7389 */ /* 0x0010640000000000 */
[----:B01--4-:R-:W-:Y:S05]  /*6eb0*/  ENDCOLLECTIVE ;  /* 0x000000000000791b */ /* 0x013fea0003800000 */
.L_x_31312:
[----:B------:R-:W-:Y:S05]  /*6ec0*/  BSYNC B0 ;  /* 0x0000000000007941 */ /* 0x000fea0003800000 */
.L_x_31311:
[----:B------:R-:W-:Y:S05]  /*6ed0*/  BRA `(.L_x_31313) ;  /* 0xffffffe000307947 */ /* 0x000fea000383ffff */
.L_x_31314:
        /* <DEDUP_REMOVED lines=10> */
.L_x_58526:


//--------------------- .text._Z9cuda_gemmIiLi256ELi2ELi1ELi64ELi32ELi32ELi32ELi0ELi1EEviiiPT_S1_S1_ii --------------------------
	.section	.text._Z9cuda_gemmIiLi256ELi2ELi1ELi64ELi32ELi32ELi32ELi0ELi1EEviiiPT_S1_S1_ii,"ax",@progbits
	.align	128
        .global         _Z9cuda_gemmIiLi256ELi2ELi1ELi64ELi32ELi32ELi32ELi0ELi1EEviiiPT_S1_S1_ii
        .type           _Z9cuda_gemmIiLi256ELi2ELi1ELi64ELi32ELi32ELi32ELi0ELi1EEviiiPT_S1_S1_ii,@function
        .size           _Z9cuda_gemmIiLi256ELi2ELi1ELi64ELi32ELi32ELi32ELi0ELi1EEviiiPT_S1_S1_ii,(.L_x_58110 - _Z9cuda_gemmIiLi256ELi2ELi1ELi64ELi32ELi32ELi32ELi0ELi1EEviiiPT_S1_S1_ii)
        .other          _Z9cuda_gemmIiLi256ELi2ELi1ELi64ELi32ELi32ELi32ELi0ELi1EEviiiPT_S1_S1_ii,@"STO_CUDA_ENTRY STV_DEFAULT"
_Z9cuda_gemmIiLi256ELi2ELi1ELi64ELi32ELi32ELi32ELi0ELi1EEviiiPT_S1_S1_ii:
.text._Z9cuda_gemmIiLi256ELi2ELi1ELi64ELi32ELi32ELi32ELi0ELi1EEviiiPT_S1_S1_ii:
        /* <DEDUP_REMOVED lines=8> */
[----:B------:R-:W-:Y:S05]  /*0080*/  CALL.REL.NOINC `($__internal_159_$__cuda_sm20_div_u16) ;  /* 0x0000001c00d47944 */ /* 0x000fea0003c00000 */
        /* <DEDUP_REMOVED lines=16> */
.L_x_31317:
        /* <DEDUP_REMOVED lines=13> */
.L_x_31316:
[----:B------:R-:W-:Y:S05]  /*0260*/  BSYNC.RECONVERGENT B0 ;  /* 0x0000000000007941 */ /* 0x000fea0003800200 */
.L_x_31315:
[----:B------:R-:W-:Y:S01]  /*0270*/  BSSY.RECONVERGENT B0, `(.L_x_31318) ;  /* 0x0000028000007945 */ /* 0x000fe20003800200 */
.L_x_31319:
        /* <DEDUP_REMOVED lines=40> */
.L_x_31318:
        /* <DEDUP_REMOVED lines=81> */
.L_x_31338:
        /* <DEDUP_REMOVED lines=34> */
.L_x_31323:
[----:B------:R-:W-:Y:S05]  /*0c30*/  BSYNC.RECONVERGENT B1 ;  /* 0x0000000000017941 */ /* 0x000fea0003800200 */
.L_x_31322:
        /* <DEDUP_REMOVED lines=10> */
.L_x_31326:
        /* <DEDUP_REMOVED lines=27> */
.L_x_31325:
[----:B------:R-:W-:Y:S05]  /*0e90*/  BSYNC.RECONVERGENT B1 ;  /* 0x0000000000017941 */ /* 0x000fea0003800200 */
.L_x_31324:
        /* <DEDUP_REMOVED lines=13> */
.L_x_31328:
[----:B------:R-:W-:Y:S05]  /*0f70*/  BSYNC.RECONVERGENT B1 ;  /* 0x0000000000017941 */ /* 0x000fea0003800200 */
.L_x_31327:
[----:B------:R-:W-:Y:S05]  /*0f80*/  @!P1 BRA `(.L_x_31321) ;  /* 0x0000000000389947 */ /* 0x000fea0003800000 */
[----:B------:R-:W0:Y:S01]  /*0f90*/  S2R R29, SR_CgaCtaId ;  /* 0x00000000001d7919 */ /* 0x000e220000008800 */
[----:B-123--:R-:W-:-:S04]  /*0fa0*/  MOV R28, 0x400 ;  /* 0x00000400001c7802 */ /* 0x00efc80000000f00 */
[----:B------:R-:W-:-:S04]  /*0fb0*/  IADD3 R28, PT, PT, R28, 0x1180, RZ ;  /* 0x000011801c1c7810 */ /* 0x000fc80007ffe0ff */
[----:B0-----:R-:W-:-:S07]  /*0fc0*/  LEA R31, R29, R28, 0x18 ;  /* 0x0000001c1d1f7211 */ /* 0x001fce00078ec0ff */
.L_x_31329:
        /* <DEDUP_REMOVED lines=10> */
.L_x_31321:
[----:B------:R-:W-:Y:S05]  /*1070*/  BSYNC.RECONVERGENT B0 ;  /* 0x0000000000007941 */ /* 0x000fea0003800200 */
.L_x_31320:
        /* <DEDUP_REMOVED lines=26> */
.L_x_31332:
        /* <DEDUP_REMOVED lines=35> */
.L_x_31355:
        /* <DEDUP_REMOVED lines=11> */
.L_x_31330:
        /* <DEDUP_REMOVED lines=43> */
.L_x_31336:
[----:B------:R-:W-:Y:S05]  /*17b0*/  BSYNC.RECONVERGENT B1 ;  /* 0x0000000000017941 */ /* 0x000fea0003800200 */
.L_x_31335:
        /* <DEDUP_REMOVED lines=10> */
.L_x_31337:
        /* <DEDUP_REMOVED lines=30> */
.L_x_31334:
[----:B------:R-:W-:Y:S05]  /*1a40*/  BSYNC.RECONVERGENT B0 ;  /* 0x0000000000007941 */ /* 0x000fea0003800200 */
.L_x_31333:
[C---:B-1234-:R-:W-:Y:S01]  /*1a50*/  IMAD.SHL.U32 R28, R2.reuse, 0x2, RZ ;  /* 0x00000002021c7824 */ /* 0x05efe200078e00ff */
[----:B------:R-:W-:-:S04]  /*1a60*/  IADD3 R5, PT, PT, R2, R5, RZ ;  /* 0x0000000502057210 */ /* 0x000fc80007ffe0ff */
[----:B------:R-:W-:-:S13]  /*1a70*/  ISETP.GE.U32.AND P0, PT, R5, R28, PT ;  /* 0x0000001c0500720c */ /* 0x000fda0003f06070 */
[----:B------:R-:W-:Y:S05]  /*1a80*/  @!P0 BRA `(.L_x_31338) ;  /* 0xffffffec00e08947 */ /* 0x000fea000383ffff */
[----:B------:R-:W-:Y:S05]  /*1a90*/  EXIT ;  /* 0x000000000000794d */ /* 0x000fea0003800000 */
.L_x_31331:
[----:B------:R-:W-:Y:S01]  /*1aa0*/  MOV R51, R11 ;  /* 0x0000000b00337202 */ /* 0x000fe20000000f00 */
[----:B------:R-:W-:Y:S01]  /*1ab0*/  IMAD.MOV.U32 R50, RZ, RZ, 0x1f ;  /* 0x0000001fff327424 */ /* 0x000fe200078e00ff */
[----:B------:R-:W-:-:S07]  /*1ac0*/  MOV R49, 0xffffffff ;  /* 0xffffffff00317802 */ /* 0x000fce0000000f00 */
[----:B01----:R-:W-:Y:S05]  /*1ad0*/  WARPSYNC.COLLECTIVE R49, `(.L_x_31339) ;  /* 0x0000000031087348 */ /* 0x003fea0003c00000 */
[----:B-1----:R1:W2:Y:S02]  /*1ae0*/  SHFL.IDX P0, R52, R48, R51, R50 ;  /* 0x0000003330347389 */ /* 0x0022a40000000032 */
[----:B012---:R-:W-:Y:S05]  /*1af0*/  ENDCOLLECTIVE ;  /* 0x000000000000791b */ /* 0x007fea0003800000 */
.L_x_31339:
[----:B------:R-:W-:Y:S01]  /*1b00*/  MOV R51, R15 ;  /* 0x0000000f00337202 */ /* 0x000fe20000000f00 */
[----:B------:R-:W-:-:S07]  /*1b10*/  IMAD.MOV.U32 R54, RZ, RZ, R52 ;  /* 0x000000ffff367224 */ /* 0x000fce00078e0034 */
[----:B------:R-:W-:Y:S05]  /*1b20*/  WARPSYNC.COLLECTIVE R49, `(.L_x_31340) ;  /* 0x0000000031087348 */ /* 0x000fea0003c00000 */
[----:B------:R0:W1:Y:S02]  /*1b30*/  SHFL.IDX P0, R52, R48, R51, R50 ;  /* 0x0000003330347389 */ /* 0x0000640000000032 */
[----:B01----:R-:W-:Y:S05]  /*1b40*/  ENDCOLLECTIVE ;  /* 0x000000000000791b */ /* 0x003fea0003800000 */
.L_x_31340:
[----:B------:R-:W-:Y:S02]  /*1b50*/  IMAD R53, R47, R54, RZ ;  /* 0x000000362f357224 */ /* 0x000fe400078e02ff */
[----:B------:R-:W-:Y:S02]  /*1b60*/  IMAD.MOV.U32 R51, RZ, RZ, R16 ;  /* 0x000000ffff337224 */ /* 0x000fe400078e0010 */
[----:B------:R-:W-:-:S07]  /*1b70*/  IMAD R54, R46, R52, R53 ;  /* 0x000000342e367224 */ /* 0x000fce00078e0235 */
[----:B------:R-:W-:Y:S05]  /*1b80*/  WARPSYNC.COLLECTIVE R49, `(.L_x_31341) ;  /* 0x0000000031087348 */ /* 0x000fea0003c00000 */
[----:B------:R0:W1:Y:S02]  /*1b90*/  SHFL.IDX P0, R52, R48, R51, R50 ;  /* 0x0000003330347389 */ /* 0x0000640000000032 */
[----:B01----:R-:W-:Y:S05]  /*1ba0*/  ENDCOLLECTIVE ;  /* 0x000000000000791b */ /* 0x003fea0003800000 */
.L_x_31341:
[----:B------:R-:W-:Y:S01]  /*1bb0*/  MOV R51, R17 ;  /* 0x0000001100337202 */ /* 0x000fe20000000f00 */
[----:B------:R-:W-:-:S07]  /*1bc0*/  IMAD R53, R45, R52, R54 ;  /* 0x000000342d357224 */ /* 0x000fce00078e0236 */
[----:B------:R-:W-:Y:S05]  /*1bd0*/  WARPSYNC.COLLECTIVE R49, `(.L_x_31342) ;  /* 0x0000000031087348 */ /* 0x000fea0003c00000 */
[----:B------:R0:W1:Y:S02]  /*1be0*/  SHFL.IDX P0, R52, R48, R51, R50 ;  /* 0x0000003330347389 */ /* 0x0000640000000032 */
[----:B01----:R-:W-:Y:S05]  /*1bf0*/  ENDCOLLECTIVE ;  /* 0x000000000000791b */ /* 0x003fea0003800000 */
.L_x_31342:
[----:B------:R-:W-:Y:S02]  /*1c00*/  IMAD.MOV.U32 R51, RZ, RZ, R18 ;  /* 0x000000ffff337224 */ /* 0x000fe400078e0012 */
[----:B------:R-:W-:-:S07]  /*1c10*/  IMAD R54, R44, R52, R53 ;  /* 0x000000342c367224 */ /* 0x000fce00078e0235 */
[----:B------:R-:W-:Y:S05]  /*1c20*/  WARPSYNC.COLLECTIVE R49, `(.L_x_31343) ;  /* 0x0000000031087348 */ /* 0x000fea0003c00000 */
[----:B------:R0:W1:Y:S02]  /*1c30*/  SHFL.IDX P0, R52, R48, R51, R50 ;  /* 0x0000003330347389 */ /* 0x0000640000000032 */
[----:B01----:R-:W-:Y:S05]  /*1c40*/  ENDCOLLECTIVE ;  /* 0x000000000000791b */ /* 0x003fea0003800000 */
.L_x_31343:
[----:B------:R-:W-:Y:S01]  /*1c50*/  MOV R51, R19 ;  /* 0x0000001300337202 */ /* 0x000fe20000000f00 */
[----:B------:R-:W-:-:S07]  /*1c60*/  IMAD R53, R43, R52, R54 ;  /* 0x000000342b357224 */ /* 0x000fce00078e0236 */
[----:B------:R-:W-:Y:S05]  /*1c70*/  WARPSYNC.COLLECTIVE R49, `(.L_x_31344) ;  /* 0x0000000031087348 */ /* 0x000fea0003c00000 */
[----:B------:R0:W1:Y:S02]  /*1c80*/  SHFL.IDX P0, R52, R48, R51, R50 ;  /* 0x0000003330347389 */ /* 0x0000640000000032 */
[----:B01----:R-:W-:Y:S05]  /*1c90*/  ENDCOLLECTIVE ;  /* 0x000000000000791b */ /* 0x003fea0003800000 */
.L_x_31344:
[----:B------:R-:W-:Y:S02]  /*1ca0*/  IMAD.MOV.U32 R51, RZ, RZ, R20 ;  /* 0x000000ffff337224 */ /* 0x000fe400078e0014 */
[----:B------:R-:W-:-:S07]  /*1cb0*/  IMAD R54, R42, R52, R53 ;  /* 0x000000342a367224 */ /* 0x000fce00078e0235 */
[----:B------:R-:W-:Y:S05]  /*1cc0*/  WARPSYNC.COLLECTIVE R49, `(.L_x_31345) ;  /* 0x0000000031087348 */ /* 0x000fea0003c00000 */
[----:B------:R0:W1:Y:S02]  /*1cd0*/  SHFL.IDX P0, R52, R48, R51, R50 ;  /* 0x0000003330347389 */ /* 0x0000640000000032 */
[----:B01----:R-:W-:Y:S05]  /*1ce0*/  ENDCOLLECTIVE ;  /* 0x000000000000791b */ /* 0x003fea0003800000 */
.L_x_31345:
[----:B------:R-:W-:Y:S01]  /*1cf0*/  MOV R51, R21 ;  /* 0x0000001500337202 */ /* 0x000fe20000000f00 */
[----:B------:R-:W-:-:S07]  /*1d00*/  IMAD R53, R41, R52, R54 ;  /* 0x0000003429357224 */ /* 0x000fce00078e0236 */
[----:B------:R-:W-:Y:S05]  /*1d10*/  WARPSYNC.COLLECTIVE R49, `(.L_x_31346) ;  /* 0x0000000031087348 */ /* 0x000fea0003c00000 */
[----:B------:R0:W1:Y:S02]  /*1d20*/  SHFL.IDX P0, R52, R48, R51, R50 ;  /* 0x0000003330347389 */ /* 0x0000640000000032 */
[----:B01----:R-:W-:Y:S05]  /*1d30*/  ENDCOLLECTIVE ;  /* 0x000000000000791b */ /* 0x003fea0003800000 */
.L_x_31346:
[----:B------:R-:W-:Y:S02]  /*1d40*/  IMAD.MOV.U32 R51, RZ, RZ, R8 ;  /* 0x000000ffff337224 */ /* 0x000fe400078e0008 */
[----:B------:R-:W-:-:S07]  /*1d50*/  IMAD R54, R40, R52, R53 ;  /* 0x0000003428367224 */ /* 0x000fce00078e0235 */
[----:B------:R-:W-:Y:S05]  /*1d60*/  WARPSYNC.COLLECTIVE R49, `(.L_x_31347) ;  /* 0x0000000031087348 */ /* 0x000fea0003c00000 */
[----:B------:R0:W1:Y:S02]  /*1d70*/  SHFL.IDX P0, R52, R48, R51, R50 ;  /* 0x0000003330347389 */ /* 0x0000640000000032 */
[----:B01----:R-:W-:Y:S05]  /*1d80*/  ENDCOLLECTIVE ;  /* 0x000000000000791b */ /* 0x003fea0003800000 */
.L_x_31347:
[----:B------:R-:W-:Y:S01]  /*1d90*/  MOV R51, R22 ;  /* 0x0000001600337202 */ /* 0x000fe20000000f00 */
[----:B------:R-:W-:-:S07]  /*1da0*/  IMAD R53, R39, R52, R54 ;  /* 0x0000003427357224 */ /* 0x000fce00078e0236 */
[----:B------:R-:W-:Y:S05]  /*1db0*/  WARPSYNC.COLLECTIVE R49, `(.L_x_31348) ;  /* 0x0000000031087348 */ /* 0x000fea0003c00000 */
[----:B------:R0:W1:Y:S02]  /*1dc0*/  SHFL.IDX P0, R52, R48, R51, R50 ;  /* 0x0000003330347389 */ /* 0x0000640000000032 */
[----:B01----:R-:W-:Y:S05]  /*1dd0*/  ENDCOLLECTIVE ;  /* 0x000000000000791b */ /* 0x003fea0003800000 */
.L_x_31348:
[----:B------:R-:W-:Y:S02]  /*1de0*/  IMAD.MOV.U32 R51, RZ, RZ, R23 ;  /* 0x000000ffff337224 */ /* 0x000fe400078e0017 */
[----:B------:R-:W-:-:S07]  /*1df0*/  IMAD R54, R38, R52, R53 ;  /* 0x0000003426367224 */ /* 0x000fce00078e0235 */
[----:B------:R-:W-:Y:S05]  /*1e00*/  WARPSYNC.COLLECTIVE R49, `(.L_x_31349) ;  /* 0x0000000031087348 */ /* 0x000fea0003c00000 */
[----:B------:R0:W1:Y:S02]  /*1e10*/  SHFL.IDX P0, R52, R48, R51, R50 ;  /* 0x0000003330347389 */ /* 0x0000640000000032 */
[----:B01----:R-:W-:Y:S05]  /*1e20*/  ENDCOLLECTIVE ;  /* 0x000000000000791b */ /* 0x003fea0003800000 */
.L_x_31349:
[----:B------:R-:W-:Y:S01]  /*1e30*/  MOV R51, R24 ;  /* 0x0000001800337202 */ /* 0x000fe20000000f00 */
[----:B------:R-:W-:-:S07]  /*1e40*/  IMAD R53, R35, R52, R54 ;  /* 0x0000003423357224 */ /* 0x000fce00078e0236 */
[----:B------:R-:W-:Y:S05]  /*1e50*/  WARPSYNC.COLLECTIVE R49, `(.L_x_31350) ;  /* 0x0000000031087348 */ /* 0x000fea0003c00000 */
[----:B------:R0:W1:Y:S02]  /*1e60*/  SHFL.IDX P0, R52, R48, R51, R50 ;  /* 0x0000003330347389 */ /* 0x0000640000000032 */
[----:B01----:R-:W-:Y:S05]  /*1e70*/  ENDCOLLECTIVE ;  /* 0x000000000000791b */ /* 0x003fea0003800000 */
.L_x_31350:
[----:B------:R-:W-:Y:S02]  /*1e80*/  IMAD.MOV.U32 R51, RZ, RZ, R25 ;  /* 0x000000ffff337224 */ /* 0x000fe400078e0019 */
[----:B------:R-:W-:-:S07]  /*1e90*/  IMAD R54, R34, R52, R53 ;  /* 0x0000003422367224 */ /* 0x000fce00078e0235 */
[----:B------:R-:W-:Y:S05]  /*1ea0*/  WARPSYNC.COLLECTIVE R49, `(.L_x_31351) ;  /* 0x0000000031087348 */ /* 0x000fea0003c00000 */
[----:B------:R0:W1:Y:S02]  /*1eb0*/  SHFL.IDX P0, R52, R48, R51, R50 ;  /* 0x0000003330347389 */ /* 0x0000640000000032 */
[----:B01----:R-:W-:Y:S05]  /*1ec0*/  ENDCOLLECTIVE ;  /* 0x000000000000791b */ /* 0x003fea0003800000 */
.L_x_31351:
[----:B------:R-:W-:Y:S01]  /*1ed0*/  MOV R51, R26 ;  /* 0x0000001a00337202 */ /* 0x000fe20000000f00 */
[----:B------:R-:W-:-:S07]  /*1ee0*/  IMAD R53, R33, R52, R54 ;  /* 0x0000003421357224 */ /* 0x000fce00078e0236 */
[----:B------:R-:W-:Y:S05]  /*1ef0*/  WARPSYNC.COLLECTIVE R49, `(.L_x_31352) ;  /* 0x0000000031087348 */ /* 0x000fea0003c00000 */
[----:B------:R0:W1:Y:S02]  /*1f00*/  SHFL.IDX P0, R52, R48, R51, R50 ;  /* 0x0000003330347389 */ /* 0x0000640000000032 */
[----:B01----:R-:W-:Y:S05]  /*1f10*/  ENDCOLLECTIVE ;  /* 0x000000000000791b */ /* 0x003fea0003800000 */
.L_x_31352:
[----:B------:R-:W-:Y:S02]  /*1f20*/  IMAD.MOV.U32 R51, RZ, RZ, R27 ;  /* 0x000000ffff337224 */ /* 0x000fe400078e001b */
[----:B------:R-:W-:-:S07]  /*1f30*/  IMAD R54, R32, R52, R53 ;  /* 0x0000003420367224 */ /* 0x000fce00078e0235 */
[----:B------:R-:W-:Y:S05]  /*1f40*/  WARPSYNC.COLLECTIVE R49, `(.L_x_31353) ;  /* 0x0000000031087348 */ /* 0x000fea0003c00000 */
[----:B------:R0:W1:Y:S02]  /*1f50*/  SHFL.IDX P0, R52, R48, R51, R50 ;  /* 0x0000003330347389 */ /* 0x0000640000000032 */
[----:B01----:R-:W-:Y:S05]  /*1f60*/  ENDCOLLECTIVE ;  /* 0x000000000000791b */ /* 0x003fea0003800000 */
.L_x_31353:
[----:B------:R-:W-:Y:S01]  /*1f70*/  MOV R51, R10 ;  /* 0x0000000a00337202 */ /* 0x000fe20000000f00 */
[----:B------:R-:W-:-:S07]  /*1f80*/  IMAD R53, R31, R52, R54 ;  /* 0x000000341f357224 */ /* 0x000fce00078e0236 */
[----:B------:R-:W-:Y:S05]  /*1f90*/  WARPSYNC.COLLECTIVE R49, `(.L_x_31354) ;  /* 0x0000000031087348 */ /* 0x000fea0003c00000 */
[----:B------:R0:W1:Y:S02]  /*1fa0*/  SHFL.IDX P0, R52, R48, R51, R50 ;  /* 0x0000003330347389 */ /* 0x0000640000000032 */
[----:B01----:R-:W-:Y:S05]  /*1fb0*/  ENDCOLLECTIVE ;  /* 0x000000000000791b */ /* 0x003fea0003800000 */
.L_x_31354:
[----:B------:R-:W-:Y:S01]  /*1fc0*/  IMAD.MOV.U32 R55, RZ, RZ, R52 ;  /* 0x000000ffff377224 */ /* 0x000fe200078e0034 */
[----:B------:R-:W-:Y:S06]  /*1fd0*/  BRA `(.L_x_31355) ;  /* 0xfffffff4001c7947 */ /* 0x000fec000383ffff */
        .weak           $__internal_159_$__cuda_sm20_div_u16
        .type           $__internal_159_$__cuda_sm20_div_u16,@function
        .size           $__internal_159_$__cuda_sm20_div_u16,(.L_x_58110 - $__internal_159_$__cuda_sm20_div_u16)
$__internal_159_$__cuda_sm20_div_u16:
        /* <DEDUP_REMOVED lines=18> */
[----:B------:R-:W-:Y:S06]  /*2100*/  RET.REL.NODEC R2 `(_Z9cuda_gemmIiLi256ELi2ELi1ELi64ELi32ELi32ELi32ELi0ELi1EEviiiPT_S1_S1_ii) ;  /* 0xffffffdc02bc7950 */ /* 0x000fec0003c3ffff */
.L_x_31356:
        /* <DEDUP_REMOVED lines=15> */
.L_x_58110:


//--------------------- .text._Z9cuda_gemmIiLi256ELi2ELi1ELi64ELi32ELi32ELi32ELi0ELi0EEviiiPT_S1_S1_ii --------------------------
	.section	.text._Z9cuda_gemmIiLi256ELi2ELi1ELi64ELi32ELi32ELi32ELi0ELi0EEviiiPT_S1_S1_ii,"ax",@progbits
	.align	128
        .global         _Z9cuda_gemmIiLi256ELi2ELi1ELi64ELi32ELi32ELi32ELi0ELi0EEviiiPT_S1_S1_ii
        .type           _Z9cuda_gemmIiLi256ELi2ELi1ELi64ELi32ELi32ELi32ELi0ELi0EEviiiPT_S1_S1_ii,@function
        .size           _Z9cuda_gemmIiLi256ELi2ELi1ELi64ELi32ELi32ELi32ELi0ELi0EEviiiPT_S1_S1_ii,(.L_x_58528 - _Z9cuda_gemmIiLi256ELi2ELi1ELi64ELi32ELi32ELi32ELi0ELi0EEviiiPT_S1_S1_ii)
        .other          _Z9cuda_gemmIiLi256ELi2ELi1ELi64ELi32ELi32ELi32ELi0ELi0EEviiiPT_S1_S1_ii,@"STO_CUDA_ENTRY STV_DEFAULT"
_Z9cuda_gemmIiLi256ELi2ELi1ELi64ELi32ELi32ELi32ELi0ELi0EEviiiPT_S1_S1_ii:
.text._Z9cuda_gemmIiLi256ELi2ELi1ELi64ELi32ELi32ELi32ELi0ELi0EEviiiPT_S1_S1_ii:
        /* <DEDUP_REMOVED lines=37> */
.L_x_31359:
        /* <DEDUP_REMOVED lines=25> */
.L_x_31358:
[----:B------:R-:W-:Y:S05]  /*03e0*/  BSYNC.RECONVERGENT B0 ;  /* 0x0000000000007941 */ /* 0x000fea0003800200 */
.L_x_31357:
        /* <DEDUP_REMOVED lines=214> */
.L_x_31535:
        /* <DEDUP_REMOVED lines=43> */
.L_x_31363:
[----:B------:R-:W-:Y:S05]  /*1400*/  BSYNC.RECONVERGENT B1 ;  /* 0x0000000000017941 */ /* 0x000fea0003800200 */
.L_x_31362:
        /* <DEDUP_REMOVED lines=10> */
.L_x_31366:
        /* <DEDUP_REMOVED lines=22> */
.L_x_31365:
[----:B------:R-:W-:Y:S05]  /*1610*/  BSYNC.RECONVERGENT B1 ;  /* 0x0000000000017941 */ /* 0x000fea0003800200 */
.L_x_31364:
        /* <DEDUP_REMOVED lines=24> */
.L_x_31368:
[----:B------:R-:W-:Y:S05]  /*17a0*/  BSYNC.RECONVERGENT B1 ;  /* 0x0000000000017941 */ /* 0x000fea0003800200 */
.L_x_31367:
[----:B------:R-:W-:Y:S05]  /*17b0*/  @!P1 BRA `(.L_x_31361) ;  /* 0x0000000000389947 */ /* 0x000fea0003800000 */
[----:B-12---:R-:W1:Y:S01]  /*17c0*/  S2R R48, SR_CgaCtaId ;  /* 0x0000000000307919 */ /* 0x006e620000008800 */
[----:B---3--:R-:W-:-:S05]  /*17d0*/  MOV R31, 0x400 ;  /* 0x00000400001f7802 */ /* 0x008fca0000000f00 */
[----:B------:R-:W-:-:S05]  /*17e0*/  VIADD R31, R31, 0x1180 ;  /* 0x000011801f1f7836 */ /* 0x000fca0000000000 */
[----:B-1----:R-:W-:-:S07]  /*17f0*/  LEA R51, R48, R31, 0x18 ;  /* 0x0000001f30337211 */ /* 0x002fce00078ec0ff */
.L_x_31369:
        /* <DEDUP_REMOVED lines=10> */
.L_x_31361:
[----:B------:R-:W-:Y:S05]  /*18a0*/  BSYNC.RECONVERGENT B0 ;  /* 0x0000000000007941 */ /* 0x000fea0003800200 */
.L_x_31360:
[----:B------:R-:W-:Y:S01]  /*18b0*/  BAR.SYNC.DEFER_BLOCKING 0x0 ;  /* 0x0000000000007b1d */ /* 0x000fe20000010000 */
[----:B------:R-:W-:-:S09]  /*18c0*/  UISETP.GE.AND UP0, UPT, UR4, 0x1, UPT ;  /* 0x000000010400788c */ /* 0x000fd2000bf06270 */
[----:B------:R-:W-:Y:S05]  /*18d0*/  BRA.U !UP0, `(.L_x_31370) ;  /* 0x0000003908907547 */ /* 0x000fea000b800000 */
[----:B------:R-:W-:-:S09]  /*18e0*/  UISETP.NE.AND UP0, UPT, UR15, 0x1, UPT ;  /* 0x000000010f00788c */ /* 0x000fd2000bf05270 */
[----:B------:R-:W-:Y:S05]  /*18f0*/  BRA.U UP0, `(.L_x_31371) ;  /* 0x0000001100c07547 */ /* 0x000fea000b800000 */
[----:B0---4-:R-:W-:Y:S01]  /*1900*/  HFMA2 R49, -RZ, RZ, 0, 0 ;  /* 0x00000000ff317431 */ /* 0x011fe200000001ff */
[----:B------:R-:W-:Y:S06]  /*1910*/  BSSY B1, `(.L_x_31372) ;  /* 0x000012d000017945 */ /* 0x000fec0003800000 */
.L_x_31424:
        /* <DEDUP_REMOVED lines=18> */
.L_x_31373:
        /* <DEDUP_REMOVED lines=8> */
.L_x_31374:
        /* <DEDUP_REMOVED lines=8> */
.L_x_31375:
        /* <DEDUP_REMOVED lines=8> */
.L_x_31376:
        /* <DEDUP_REMOVED lines=8> */
.L_x_31377:
        /* <DEDUP_REMOVED lines=9> */
.L_x_31378:
        /* <DEDUP_REMOVED lines=9> */
.L_x_31379:
        /* <DEDUP_REMOVED lines=9> */
.L_x_31380:
        /* <DEDUP_REMOVED lines=10> */
.L_x_31381:
        /* <DEDUP_REMOVED lines=11> */
.L_x_31382:
        /* <DEDUP_REMOVED lines=11> */
.L_x_31383:
        /* <DEDUP_REMOVED lines=11> */
.L_x_31384:
        /* <DEDUP_REMOVED lines=11> */
.L_x_31385:
        /* <DEDUP_REMOVED lines=11> */
.L_x_31386:
        /* <DEDUP_REMOVED lines=11> */
.L_x_31387:
        /* <DEDUP_REMOVED lines=11> */
.L_x_31388:
        /* <DEDUP_REMOVED lines=31> */
.L_x_31423:
[----:B------:R-:W-:Y:S02]  /*2550*/  IMAD R50, R52, 0x84, R51 ;  /* 0x0000008434327824 */ /* 0x000fe400078e0233 */
[----:B-1----:R-:W-:-:S04]  /*2560*/  HFMA2 R55, -RZ, RZ, 0, 0 ;  /* 0x00000000ff377431 */ /* 0x002fc800000001ff */
[----:B------:R-:W1:Y:S01]  /*2570*/  LDS R50, [R50] ;  /* 0x0000000032327984 */ /* 0x000e620000000800 */
[----:B------:R-:W-:Y:S05]  /*2580*/  @!P5 BRA `(.L_x_31391) ;  /* 0x000000000010d947 */ /* 0x000fea0003800000 */
[----:B------:R-:W-:-:S03]  /*2590*/  UMOV UR10, 0xffffffff ;  /* 0xffffffff000a7882 */ /* 0x000fc60000000000 */
[----:B------:R-:W-:Y:S05]  /*25a0*/  BRA.DIV UR10, `(.L_x_31392) ;  /* 0x0000003e0a6c7947 */ /* 0x000fea000b800000 */
[----:B-1----:R1:W3:Y:S02]  /*25b0*/  SHFL.IDX PT, R30, R50, R28, R19 ;  /* 0x0000001c321e7389 */ /* 0x0022e400000e0013 */
.L_x_31538:
[----:B0--3--:R-:W-:-:S07]  /*25c0*/  IMAD R55, R29, R30, RZ ;  /* 0x0000001e1d377224 */ /* 0x009fce00078e02ff */
.L_x_31391:
[----:B------:R-:W-:Y:S05]  /*25d0*/  @!P4 BRA `(.L_x_31393) ;  /* 0x000000000010c947 */ /* 0x000fea0003800000 */
[----:B------:R-:W-:-:S03]  /*25e0*/  UMOV UR10, 0xffffffff ;  /* 0xffffffff000a7882 */ /* 0x000fc60000000000 */
[----:B------:R-:W-:Y:S05]  /*25f0*/  BRA.DIV UR10, `(.L_x_31394) ;  /* 0x0000003e0a787947 */ /* 0x000fea000b800000 */
[----:B-1----:R1:W3:Y:S02]  /*2600*/  SHFL.IDX PT, R30, R50, R4, R19 ;  /* 0x00000004321e7389 */ /* 0x0022e400000e0013 */
.L_x_31541:
[----:B--23--:R-:W-:-:S07]  /*2610*/  IMAD R55, R32, R30, R55 ;  /* 0x0000001e20377224 */ /* 0x00cfce00078e0237 */
.L_x_31393:
[----:B------:R-:W-:Y:S05]  /*2620*/  @!P3 BRA `(.L_x_31395) ;  /* 0x000000000010b947 */ /* 0x000fea0003800000 */
[----:B------:R-:W-:-:S03]  /*2630*/  UMOV UR10, 0xffffffff ;  /* 0xffffffff000a7882 */ /* 0x000fc60000000000 */
[----:B------:R-:W-:Y:S05]  /*2640*/  BRA.DIV UR10, `(.L_x_31396) ;  /* 0x0000003e0a847947 */ /* 0x000fea000b800000 */
[----:B-1----:R1:W3:Y:S02]  /*2650*/  SHFL.IDX PT, R30, R50, R5, R19 ;  /* 0x00000005321e7389 */ /* 0x0022e400000e0013 */
.L_x_31544:
[----:B---3--:R-:W-:-:S07]  /*2660*/  IMAD R55, R33, R30, R55 ;  /* 0x0000001e21377224 */ /* 0x008fce00078e0237 */
.L_x_31395:
[----:B------:R-:W-:Y:S05]  /*2670*/  @!P2 BRA `(.L_x_31397) ;  /* 0x000000000010a947 */ /* 0x000fea0003800000 */
[----:B------:R-:W-:-:S03]  /*2680*/  UMOV UR10, 0xffffffff ;  /* 0xffffffff000a7882 */ /* 0x000fc60000000000 */
[----:B------:R-:W-:Y:S05]  /*2690*/  BRA.DIV UR10, `(.L_x_31398) ;  /* 0x0000003e0a907947 */ /* 0x000fea000b800000 */
[----:B-1----:R1:W3:Y:S02]  /*26a0*/  SHFL.IDX PT, R30, R50, R6, R19 ;  /* 0x00000006321e7389 */ /* 0x0022e400000e0013 */
.L_x_31547:
[----:B---3--:R-:W-:-:S07]  /*26b0*/  IMAD R55, R34, R30, R55 ;  /* 0x0000001e22377224 */ /* 0x008fce00078e0237 */
.L_x_31397:
[----:B------:R-:W-:Y:S05]  /*26c0*/  @!P1 BRA `(.L_x_31399) ;  /* 0x0000000000109947 */ /* 0x000fea0003800000 */
[----:B------:R-:W-:-:S03]  /*26d0*/  UMOV UR10, 0xffffffff ;  /* 0xffffffff000a7882 */ /* 0x000fc60000000000 */
[----:B------:R-:W-:Y:S05]  /*26e0*/  BRA.DIV UR10, `(.L_x_31400) ;  /* 0x0000003e0a9c7947 */ /* 0x000fea000b800000 */
[----:B-1----:R1:W3:Y:S02]  /*26f0*/  SHFL.IDX PT, R30, R50, R7, R19 ;  /* 0x00000007321e7389 */ /* 0x0022e400000e0013 */
.L_x_31550:
[----:B---3--:R-:W-:-:S07]  /*2700*/  IMAD R55, R35, R30, R55 ;  /* 0x0000001e23377224 */ /* 0x008fce00078e0237 */
.L_x_31399:
[----:B------:R-:W3:Y:S02]  /*2710*/  LDC R56, c[0x0][0x3ac] ;  /* 0x0000eb00ff387b82 */ /* 0x000ee40000000800 */
[----:B---3--:R-:W-:-:S13]  /*2720*/  ISETP.GE.AND P0, PT, R56, 0x6, PT ;  /* 0x000000063800780c */ /* 0x008fda0003f06270 */
[----:B------:R-:W-:Y:S05]  /*2730*/  @!P0 BRA `(.L_x_31401) ;  /* 0x0000000000108947 */ /* 0x000fea0003800000 */
[----:B------:R-:W-:-:S03]  /*2740*/  UMOV UR10, 0xffffffff ;  /* 0xffffffff000a7882 */ /* 0x000fc60000000000 */
[----:B------:R-:W-:Y:S05]  /*2750*/  BRA.DIV UR10, `(.L_x_31402) ;  /* 0x0000003e0aa07947 */ /* 0x000fea000b800000 */
[----:B-1----:R1:W3:Y:S02]  /*2760*/  SHFL.IDX PT, R30, R50, R8, R19 ;  /* 0x00000008321e7389 */ /* 0x0022e400000e0013 */
.L_x_31553:
[----:B---3--:R-:W-:-:S07]  /*2770*/  IMAD R55, R36, R30, R55 ;  /* 0x0000001e24377224 */ /* 0x008fce00078e0237 */
.L_x_31401:
[----:B------:R-:W-:-:S13]  /*2780*/  ISETP.GE.AND P0, PT, R56, 0x7, PT ;  /* 0x000000073800780c */ /* 0x000fda0003f06270 */
[----:B------:R-:W-:Y:S05]  /*2790*/  @!P0 BRA `(.L_x_31403) ;  /* 0x0000000000108947 */ /* 0x000fea0003800000 */
[----:B------:R-:W-:-:S03]  /*27a0*/  UMOV UR10, 0xffffffff ;  /* 0xffffffff000a7882 */ /* 0x000fc60000000000 */
[----:B------:R-:W-:Y:S05]  /*27b0*/  BRA.DIV UR10, `(.L_x_31404) ;  /* 0x0000003e0aa87947 */ /* 0x000fea000b800000 */
[----:B-1----:R1:W3:Y:S02]  /*27c0*/  SHFL.IDX PT, R30, R50, R9, R19 ;  /* 0x00000009321e7389 */ /* 0x0022e400000e0013 */
.L_x_31556:
[----:B---3--:R-:W-:-:S07]  /*27d0*/  IMAD R55, R37, R30, R55 ;  /* 0x0000001e25377224 */ /* 0x008fce00078e0237 */
.L_x_31403:
[----:B------:R-:W-:-:S13]  /*27e0*/  ISETP.GE.AND P0, PT, R56, 0x8, PT ;  /* 0x000000083800780c */ /* 0x000fda0003f06270 */
[----:B------:R-:W-:Y:S05]  /*27f0*/  @!P0 BRA `(.L_x_31405) ;  /* 0x0000000000108947 */ /* 0x000fea0003800000 */
[----:B------:R-:W-:-:S03]  /*2800*/  UMOV UR10, 0xffffffff ;  /* 0xffffffff000a7882 */ /* 0x000fc60000000000 */
[----:B------:R-:W-:Y:S05]  /*2810*/  BRA.DIV UR10, `(.L_x_31406) ;  /* 0x0000003e0ab07947 */ /* 0x000fea000b800000 */
[----:B-1----:R1:W3:Y:S02]  /*2820*/  SHFL.IDX PT, R30, R50, R10, R19 ;  /* 0x0000000a321e7389 */ /* 0x0022e400000e0013 */
.L_x_31559:
[----:B---3--:R-:W-:-:S07]  /*2830*/  IMAD R55, R38, R30, R55 ;  /* 0x0000001e26377224 */ /* 0x008fce00078e0237 */
.L_x_31405:
[----:B------:R-:W-:-:S13]  /*2840*/  ISETP.GE.AND P0, PT, R56, 0x9, PT ;  /* 0x000000093800780c */ /* 0x000fda0003f06270 */
[----:B------:R-:W-:Y:S05]  /*2850*/  @!P0 BRA `(.L_x_31407) ;  /* 0x0000000000108947 */ /* 0x000fea0003800000 */
[----:B------:R-:W-:-:S03]  /*2860*/  UMOV UR10, 0xffffffff ;  /* 0xffffffff000a7882 */ /* 0x000fc60000000000 */
[----:B------:R-:W-:Y:S05]  /*2870*/  BRA.DIV UR10, `(.L_x_31408) ;  /* 0x0000003e0ab87947 */ /* 0x000fea000b800000 */
[----:B-1----:R1:W3:Y:S02]  /*2880*/  SHFL.IDX PT, R30, R50, R11, R19 ;  /* 0x0000000b321e7389 */ /* 0x0022e400000e0013 */
.L_x_31562:
[----:B---3--:R-:W-:-:S07]  /*2890*/  IMAD R55, R39, R30, R55 ;  /* 0x0000001e27377224 */ /* 0x008fce00078e0237 */
.L_x_31407:
[----:B------:R-:W-:-:S13]  /*28a0*/  ISETP.GE.AND P0, PT, R56, 0xa, PT ;  /* 0x0000000a3800780c */ /* 0x000fda0003f06270 */
[----:B------:R-:W-:Y:S05]  /*28b0*/  @!P0 BRA `(.L_x_31409) ;  /* 0x0000000000108947 */ /* 0x000fea0003800000 */
[----:B------:R-:W-:-:S03]  /*28c0*/  UMOV UR10, 0xffffffff ;  /* 0xffffffff000a7882 */ /* 0x000fc60000000000 */
[----:B------:R-:W-:Y:S05]  /*28d0*/  BRA.DIV UR10, `(.L_x_31410) ;  /* 0x0000003e0ac07947 */ /* 0x000fea000b800000 */
[----:B-1----:R1:W3:Y:S02]  /*28e0*/  SHFL.IDX PT, R30, R50, R12, R19 ;  /* 0x0000000c321e7389 */ /* 0x0022e400000e0013 */
.L_x_31565:
[----:B---3--:R-:W-:-:S07]  /*28f0*/  IMAD R55, R40, R30, R55 ;  /* 0x0000001e28377224 */ /* 0x008fce00078e0237 */
.L_x_31409:
[----:B------:R-:W-:-:S13]  /*2900*/  ISETP.GE.AND P0, PT, R56, 0xb, PT ;  /* 0x0000000b3800780c */ /* 0x000fda0003f06270 */
[----:B------:R-:W-:Y:S05]  /*2910*/  @!P0 BRA `(.L_x_31411) ;  /* 0x0000000000108947 */ /* 0x000fea0003800000 */
[----:B------:R-:W-:-:S03]  /*2920*/  UMOV UR10, 0xffffffff ;  /* 0xffffffff000a7882 */ /* 0x000fc60000000000 */
[----:B------:R-:W-:Y:S05]  /*2930*/  BRA.DIV UR10, `(.L_x_31412) ;  /* 0x0000003e0ac87947 */ /* 0x000fea000b800000 */
[----:B-1----:R1:W3:Y:S02]  /*2940*/  SHFL.IDX PT, R30, R50, R13, R19 ;  /* 0x0000000d321e7389 */ /* 0x0022e400000e0013 */
.L_x_31568:
[----:B---3--:R-:W-:-:S07]  /*2950*/  IMAD R55, R41, R30, R55 ;  /* 0x0000001e29377224 */ /* 0x008fce00078e0237 */
.L_x_31411:
[----:B------:R-:W-:-:S13]  /*2960*/  ISETP.GE.AND P0, PT, R56, 0xc, PT ;  /* 0x0000000c3800780c */ /* 0x000fda0003f06270 */
[----:B------:R-:W-:Y:S05]  /*2970*/  @!P0 BRA `(.L_x_31413) ;  /* 0x0000000000108947 */ /* 0x000fea0003800000 */
[----:B------:R-:W-:-:S03]  /*2980*/  UMOV UR10, 0xffffffff ;  /* 0xffffffff000a7882 */ /* 0x000fc60000000000 */
[----:B------:R-:W-:Y:S05]  /*2990*/  BRA.DIV UR10, `(.L_x_31414) ;  /* 0x0000003e0ad07947 */ /* 0x000fea000b800000 */
[----:B-1----:R1:W3:Y:S02]  /*29a0*/  SHFL.IDX PT, R30, R50, R14, R19 ;  /* 0x0000000e321e7389 */ /* 0x0022e400000e0013 */
.L_x_31571:
[----:B---3--:R-:W-:-:S07]  /*29b0*/  IMAD R55, R42, R30, R55 ;  /* 0x0000001e2a377224 */ /* 0x008fce00078e0237 */
.L_x_31413:
[----:B------:R-:W-:-:S13]  /*29c0*/  ISETP.GE.AND P0, PT, R56, 0xd, PT ;  /* 0x0000000d3800780c */ /* 0x000fda0003f06270 */
[----:B------:R-:W-:Y:S05]  /*29d0*/  @!P0 BRA `(.L_x_31415) ;  /* 0x0000000000108947 */ /* 0x000fea0003800000 */
[----:B------:R-:W-:-:S03]  /*29e0*/  UMOV UR10, 0xffffffff ;  /* 0xffffffff000a7882 */ /* 0x000fc60000000000 */
[----:B------:R-:W-:Y:S05]  /*29f0*/  BRA.DIV UR10, `(.L_x_31416) ;  /* 0x0000003e0ad87947 */ /* 0x000fea000b800000 */
[----:B-1----:R1:W3:Y:S02]  /*2a00*/  SHFL.IDX PT, R30, R50, R15, R19 ;  /* 0x0000000f321e7389 */ /* 0x0022e400000e0013 */
.L_x_31574:
[----:B---3--:R-:W-:-:S07]  /*2a10*/  IMAD R55, R43, R30, R55 ;  /* 0x0000001e2b377224 */ /* 0x008fce00078e0237 */
.L_x_31415:
[----:B------:R-:W-:-:S13]  /*2a20*/  ISETP.GE.AND P0, PT, R56, 0xe, PT ;  /* 0x0000000e3800780c */ /* 0x000fda0003f06270 */
[----:B------:R-:W-:Y:S05]  /*2a30*/  @!P0 BRA `(.L_x_31417) ;  /* 0x0000000000108947 */ /* 0x000fea0003800000 */
[----:B------:R-:W-:-:S03]  /*2a40*/  UMOV UR10, 0xffffffff ;  /* 0xffffffff000a7882 */ /* 0x000fc60000000000 */
[----:B------:R-:W-:Y:S05]  /*2a50*/  BRA.DIV UR10, `(.L_x_31418) ;  /* 0x0000003e0ae07947 */ /* 0x000fea000b800000 */
[----:B-1----:R1:W3:Y:S02]  /*2a60*/  SHFL.IDX PT, R30, R50, R16, R19 ;  /* 0x00000010321e7389 */ /* 0x0022e400000e0013 */
.L_x_31577:
[----:B---3--:R-:W-:-:S07]  /*2a70*/  IMAD R55, R44, R30, R55 ;  /* 0x0000001e2c377224 */ /* 0x008fce00078e0237 */
.L_x_31417:
[----:B------:R-:W-:-:S13]  /*2a80*/  ISETP.GE.AND P0, PT, R56, 0xf, PT ;  /* 0x0000000f3800780c */ /* 0x000fda0003f06270 */
[----:B------:R-:W-:Y:S05]  /*2a90*/  @!P0 BRA `(.L_x_31419) ;  /* 0x0000000000108947 */ /* 0x000fea0003800000 */
[----:B------:R-:W-:-:S03]  /*2aa0*/  UMOV UR10, 0xffffffff ;  /* 0xffffffff000a7882 */ /* 0x000fc60000000000 */
[----:B------:R-:W-:Y:S05]  /*2ab0*/  BRA.DIV UR10, `(.L_x_31420) ;  /* 0x0000003e0ae87947 */ /* 0x000fea000b800000 */
[----:B-1----:R1:W3:Y:S02]  /*2ac0*/  SHFL.IDX PT, R30, R50, R17, R19 ;  /* 0x00000011321e7389 */ /* 0x0022e400000e0013 */
.L_x_31580:
[----:B---3--:R-:W-:-:S07]  /*2ad0*/  IMAD R55, R45, R30, R55 ;  /* 0x0000001e2d377224 */ /* 0x008fce00078e0237 */
.L_x_31419:
[----:B------:R-:W-:-:S13]  /*2ae0*/  ISETP.GE.AND P0, PT, R56, 0x10, PT ;  /* 0x000000103800780c */ /* 0x000fda0003f06270 */
[----:B------:R-:W-:Y:S05]  /*2af0*/  @!P0 BRA `(.L_x_31421) ;  /* 0x0000000000108947 */ /* 0x000fea0003800000 */
[----:B------:R-:W-:-:S03]  /*2b00*/  UMOV UR10, 0xffffffff ;  /* 0xffffffff000a7882 */ /* 0x000fc60000000000 */
[----:B------:R-:W-:Y:S05]  /*2b10*/  BRA.DIV UR10, `(.L_x_31422) ;  /* 0x0000003e0af07947 */ /* 0x000fea000b800000 */
[----:B-1----:R1:W3:Y:S02]  /*2b20*/  SHFL.IDX PT, R30, R50, R18, R19 ;  /* 0x00000012321e7389 */ /* 0x0022e400000e0013 */
.L_x_31583:
[----:B---3--:R-:W-:-:S07]  /*2b30*/  IMAD R55, R46, R30, R55 ;  /* 0x0000001e2e377224 */ /* 0x008fce00078e0237 */
.L_x_31421:
        /* <DEDUP_REMOVED lines=8> */
.L_x_31390:
[----:B------:R-:W-:Y:S05]  /*2bc0*/  BSYNC B0 ;  /* 0x0000000000007941 */ /* 0x000fea0003800000 */
.L_x_31389:
[----:B------:R-:W-:Y:S05]  /*2bd0*/  @!P6 BRA `(.L_x_31424) ;  /* 0xffffffec0050e947 */ /* 0x000fea000383ffff */
[----:B------:R-:W-:Y:S05]  /*2be0*/  BSYNC B1 ;  /* 0x0000000000017941 */ /* 0x000fea0003800000 */
.L_x_31372:
[----:B------:R-:W-:Y:S05]  /*2bf0*/  BRA `(.L_x_31370) ;  /* 0x0000002400c87947 */ /* 0x000fea0003800000 */
.L_x_31371:
[----:B------:R-:W5:Y:S02]  /*2c00*/  LDCU UR10, c[0x0][0x3ac] ;  /* 0x00007580ff0a77ac */ /* 0x000f640008000800 */
[----:B-----5:R-:W-:-:S09]  /*2c10*/  UISETP.GT.U32.AND UP0, UPT, UR10, 0x1f, UPT ;  /* 0x0000001f0a00788c */ /* 0x020fd2000bf04070 */
[----:B------:R-:W-:Y:S05]  /*2c20*/  BRA.U UP0, `(.L_x_31425) ;  /* 0x0000001100a07547 */ /* 0x000fea000b800000 */
[----:B0---4-:R-:W-:-:S07]  /*2c30*/  HFMA2 R49, -RZ, RZ, 0, 0 ;  /* 0x00000000ff317431 */ /* 0x011fce00000001ff */
.L_x_31477:
        /* <DEDUP_REMOVED lines=18> */
.L_x_31426:
        /* <DEDUP_REMOVED lines=8> */
.L_x_31427:
        /* <DEDUP_REMOVED lines=8> */
.L_x_31428:
        /* <DEDUP_REMOVED lines=8> */
.L_x_31429:
        /* <DEDUP_REMOVED lines=8> */
.L_x_31430:
        /* <DEDUP_REMOVED lines=9> */
.L_x_31431:
        /* <DEDUP_REMOVED lines=9> */
.L_x_31432:
        /* <DEDUP_REMOVED lines=9> */
.L_x_31433:
        /* <DEDUP_REMOVED lines=10> */
.L_x_31434:
        /* <DEDUP_REMOVED lines=11> */
.L_x_31435:
        /* <DEDUP_REMOVED lines=11> */
.L_x_31436:
        /* <DEDUP_REMOVED lines=11> */
.L_x_31437:
        /* <DEDUP_REMOVED lines=11> */
.L_x_31438:
        /* <DEDUP_REMOVED lines=11> */
.L_x_31439:
        /* <DEDUP_REMOVED lines=11> */
.L_x_31440:
        /* <DEDUP_REMOVED lines=11> */
.L_x_31441:
        /* <DEDUP_REMOVED lines=27> */
.L_x_31476:
[----:B-1----:R-:W-:Y:S02]  /*3830*/  IMAD R50, R52, 0x84, R51 ;  /* 0x0000008434327824 */ /* 0x002fe400078e0233 */
[----:B------:R-:W-:-:S04]  /*3840*/  IMAD.MOV.U32 R55, RZ, RZ, RZ ;  /* 0x000000ffff377224 */ /* 0x000fc800078e00ff */
[----:B------:R-:W1:Y:S01]  /*3850*/  LDS R50, [R50] ;  /* 0x0000000032327984 */ /* 0x000e620000000800 */
[----:B------:R-:W-:Y:S05]  /*3860*/  @!P5 BRA `(.L_x_31444) ;  /* 0x000000000010d947 */ /* 0x000fea0003800000 */
[----:B------:R-:W-:-:S03]  /*3870*/  UMOV UR10, 0xffffffff ;  /* 0xffffffff000a7882 */ /* 0x000fc60000000000 */
[----:B------:R-:W-:Y:S05]  /*3880*/  BRA.DIV UR10, `(.L_x_31445) ;  /* 0x000000320ab47947 */ /* 0x000fea000b800000 */
[----:B-1----:R1:W3:Y:S02]  /*3890*/  SHFL.IDX PT, R30, R50, R28, R19 ;  /* 0x0000001c321e7389 */ /* 0x0022e400000e0013 */
.L_x_31586:
[----:B0--3--:R-:W-:-:S07]  /*38a0*/  IMAD R55, R29, R30, RZ ;  /* 0x0000001e1d377224 */ /* 0x009fce00078e02ff */
.L_x_31444:
[----:B------:R-:W-:Y:S05]  /*38b0*/  @!P4 BRA `(.L_x_31446) ;  /* 0x000000000010c947 */ /* 0x000fea0003800000 */
[----:B------:R-:W-:-:S03]  /*38c0*/  UMOV UR10, 0xffffffff ;  /* 0xffffffff000a7882 */ /* 0x000fc60000000000 */
[----:B------:R-:W-:Y:S05]  /*38d0*/  BRA.DIV UR10, `(.L_x_31447) ;  /* 0x000000320ac07947 */ /* 0x000fea000b800000 */
[----:B-1----:R1:W3:Y:S02]  /*38e0*/  SHFL.IDX PT, R30, R50, R4, R19 ;  /* 0x00000004321e7389 */ /* 0x0022e400000e0013 */
.L_x_31589:
[----:B--23--:R-:W-:-:S07]  /*38f0*/  IMAD R55, R32, R30, R55 ;  /* 0x0000001e20377224 */ /* 0x00cfce00078e0237 */
.L_x_31446:
[----:B------:R-:W-:Y:S05]  /*3900*/  @!P3 BRA `(.L_x_31448) ;  /* 0x000000000010b947 */ /* 0x000fea0003800000 */
[----:B------:R-:W-:-:S03]  /*3910*/  UMOV UR10, 0xffffffff ;  /* 0xffffffff000a7882 */ /* 0x000fc60000000000 */
[----:B------:R-:W-:Y:S05]  /*3920*/  BRA.DIV UR10, `(.L_x_31449) ;  /* 0x000000320acc7947 */ /* 0x000fea000b800000 */
[----:B-1----:R1:W3:Y:S02]  /*3930*/  SHFL.IDX PT, R30, R50, R5, R19 ;  /* 0x00000005321e7389 */ /* 0x0022e400000e0013 */
.L_x_31592:
[----:B---3--:R-:W-:-:S07]  /*3940*/  IMAD R55, R33, R30, R55 ;  /* 0x0000001e21377224 */ /* 0x008fce00078e0237 */
.L_x_31448:
[----:B------:R-:W-:Y:S05]  /*3950*/  @!P2 BRA `(.L_x_31450) ;  /* 0x000000000010a947 */ /* 0x000fea0003800000 */
[----:B------:R-:W-:-:S03]  /*3960*/  UMOV UR10, 0xffffffff ;  /* 0xffffffff000a7882 */ /* 0x000fc60000000000 */
[----:B------:R-:W-:Y:S05]  /*3970*/  BRA.DIV UR10, `(.L_x_31451) ;  /* 0x000000320ad87947 */ /* 0x000fea000b800000 */
[----:B-1----:R1:W3:Y:S02]  /*3980*/  SHFL.IDX PT, R30, R50, R6, R19 ;  /* 0x00000006321e7389 */ /* 0x0022e400000e0013 */
.L_x_31595:
[----:B---3--:R-:W-:-:S07]  /*3990*/  IMAD R55, R34, R30, R55 ;  /* 0x0000001e22377224 */ /* 0x008fce00078e0237 */
.L_x_31450:
[----:B------:R-:W-:Y:S05]  /*39a0*/  @!P1 BRA `(.L_x_31452) ;  /* 0x0000000000109947 */ /* 0x000fea0003800000 */
[----:B------:R-:W-:-:S03]  /*39b0*/  UMOV UR10, 0xffffffff ;  /* 0xffffffff000a7882 */ /* 0x000fc60000000000 */
[----:B------:R-:W-:Y:S05]  /*39c0*/  BRA.DIV UR10, `(.L_x_31453) ;  /* 0x000000320ae47947 */ /* 0x000fea000b800000 */
[----:B-1----:R1:W3:Y:S02]  /*39d0*/  SHFL.IDX PT, R30, R50, R7, R19 ;  /* 0x00000007321e7389 */ /* 0x0022e400000e0013 */
.L_x_31598:
[----:B---3--:R-:W-:-:S07]  /*39e0*/  IMAD R55, R35, R30, R55 ;  /* 0x0000001e23377224 */ /* 0x008fce00078e0237 */
.L_x_31452:
[----:B------:R-:W3:Y:S02]  /*39f0*/  LDC R56, c[0x0][0x3ac] ;  /* 0x0000eb00ff387b82 */ /* 0x000ee40000000800 */
[----:B---3--:R-:W-:-:S13]  /*3a00*/  ISETP.GE.AND P0, PT, R56, 0x6, PT ;  /* 0x000000063800780c */ /* 0x008fda0003f06270 */
[----:B------:R-:W-:Y:S05]  /*3a10*/  @!P0 BRA `(.L_x_31454) ;  /* 0x0000000000108947 */ /* 0x000fea0003800000 */
[----:B------:R-:W-:-:S03]  /*3a20*/  UMOV UR10, 0xffffffff ;  /* 0xffffffff000a7882 */ /* 0x000fc60000000000 */
[----:B------:R-:W-:Y:S05]  /*3a30*/  BRA.DIV UR10, `(.L_x_31455) ;  /* 0x000000320ae87947 */ /* 0x000fea000b800000 */
[----:B-1----:R1:W3:Y:S02]  /*3a40*/  SHFL.IDX PT, R30, R50, R8, R19 ;  /* 0x00000008321e7389 */ /* 0x0022e400000e0013 */
.L_x_31601:
[----:B---3--:R-:W-:-:S07]  /*3a50*/  IMAD R55, R36, R30, R55 ;  /* 0x0000001e24377224 */ /* 0x008fce00078e0237 */
.L_x_31454:
[----:B------:R-:W-:-:S13]  /*3a60*/  ISETP.GE.AND P0, PT, R56, 0x7, PT ;  /* 0x000000073800780c */ /* 0x000fda0003f06270 */
[----:B------:R-:W-:Y:S05]  /*3a70*/  @!P0 BRA `(.L_x_31456) ;  /* 0x0000000000108947 */ /* 0x000fea0003800000 */
[----:B------:R-:W-:-:S03]  /*3a80*/  UMOV UR10, 0xffffffff ;  /* 0xffffffff000a7882 */ /* 0x000fc60000000000 */
[----:B------:R-:W-:Y:S05]  /*3a90*/  BRA.DIV UR10, `(.L_x_31457) ;  /* 0x000000320af07947 */ /* 0x000fea000b800000 */
[----:B-1----:R1:W3:Y:S02]  /*3aa0*/  SHFL.IDX PT, R30, R50, R9, R19 ;  /* 0x00000009321e7389 */ /* 0x0022e400000e0013 */
.L_x_31604:
[----:B---3--:R-:W-:-:S07]  /*3ab0*/  IMAD R55, R37, R30, R55 ;  /* 0x0000001e25377224 */ /* 0x008fce00078e0237 */
.L_x_31456:
[----:B------:R-:W-:-:S13]  /*3ac0*/  ISETP.GE.AND P0, PT, R56, 0x8, PT ;  /* 0x000000083800780c */ /* 0x000fda0003f06270 */
[----:B------:R-:W-:Y:S05]  /*3ad0*/  @!P0 BRA `(.L_x_31458) ;  /* 0x0000000000108947 */ /* 0x000fea0003800000 */
[----:B------:R-:W-:-:S03]  /*3ae0*/  UMOV UR10, 0xffffffff ;  /* 0xffffffff000a7882 */ /* 0x000fc60000000000 */
[----:B------:R-:W-:Y:S05]  /*3af0*/  BRA.DIV UR10, `(.L_x_31459) ;  /* 0x000000320af87947 */ /* 0x000fea000b800000 */
[----:B-1----:R1:W3:Y:S02]  /*3b00*/  SHFL.IDX PT, R30, R50, R10, R19 ;  /* 0x0000000a321e7389 */ /* 0x0022e400000e0013 */
.L_x_31607:
[----:B---3--:R-:W-:-:S07]  /*3b10*/  IMAD R55, R38, R30, R55 ;  /* 0x0000001e26377224 */ /* 0x008fce00078e0237 */
.L_x_31458:
[----:B------:R-:W-:-:S13]  /*3b20*/  ISETP.GE.AND P0, PT, R56, 0x9, PT ;  /* 0x000000093800780c */ /* 0x000fda0003f06270 */
[----:B------:R-:W-:Y:S05]  /*3b30*/  @!P0 BRA `(.L_x_31460) ;  /* 0x0000000000108947 */ /* 0x000fea0003800000 */
[----:B------:R-:W-:-:S03]  /*3b40*/  UMOV UR10, 0xffffffff ;  /* 0xffffffff000a7882 */ /* 0x000fc60000000000 */
[----:B------:R-:W-:Y:S05]  /*3b50*/  BRA.DIV UR10, `(.L_x_31461) ;  /* 0x000000360a007947 */ /* 0x000fea000b800000 */
[----:B-1----:R1:W3:Y:S02]  /*3b60*/  SHFL.IDX PT, R30, R50, R11, R19 ;  /* 0x0000000b321e7389 */ /* 0x0022e400000e0013 */
.L_x_31610:
[----:B---3--:R-:W-:-:S07]  /*3b70*/  IMAD R55, R39, R30, R55 ;  /* 0x0000001e27377224 */ /* 0x008fce00078e0237 */
.L_x_31460:
[----:B------:R-:W-:-:S13]  /*3b80*/  ISETP.GE.AND P0, PT, R56, 0xa, PT ;  /* 0x0000000a3800780c */ /* 0x000fda0003f06270 */
[----:B------:R-:W-:Y:S05]  /*3b90*/  @!P0 BRA `(.L_x_31462) ;  /* 0x0000000000108947 */ /* 0x000fea0003800000 */
[----:B------:R-:W-:-:S03]  /*3ba0*/  UMOV UR10, 0xffffffff ;  /* 0xffffffff000a7882 */ /* 0x000fc60000000000 */
[----:B------:R-:W-:Y:S05]  /*3bb0*/  BRA.DIV UR10, `(.L_x_31463) ;  /* 0x000000360a087947 */ /* 0x000fea000b800000 */
[----:B-1----:R1:W3:Y:S02]  /*3bc0*/  SHFL.IDX PT, R30, R50, R12, R19 ;  /* 0x0000000c321e7389 */ /* 0x0022e400000e0013 */
.L_x_31613:
[----:B---3--:R-:W-:-:S07]  /*3bd0*/  IMAD R55, R40, R30, R55 ;  /* 0x0000001e28377224 */ /* 0x008fce00078e0237 */
.L_x_31462:
[----:B------:R-:W-:-:S13]  /*3be0*/  ISETP.GE.AND P0, PT, R56, 0xb, PT ;  /* 0x0000000b3800780c */ /* 0x000fda0003f06270 */
[----:B------:R-:W-:Y:S05]  /*3bf0*/  @!P0 BRA `(.L_x_31464) ;  /* 0x0000000000108947 */ /* 0x000fea0003800000 */
[----:B------:R-:W-:-:S03]  /*3c00*/  UMOV UR10, 0xffffffff ;  /* 0xffffffff000a7882 */ /* 0x000fc60000000000 */
[----:B------:R-:W-:Y:S05]  /*3c10*/  BRA.DIV UR10, `(.L_x_31465) ;  /* 0x000000360a107947 */ /* 0x000fea000b800000 */
[----:B-1----:R1:W3:Y:S02]  /*3c20*/  SHFL.IDX PT, R30, R50, R13, R19 ;  /* 0x0000000d321e7389 */ /* 0x0022e400000e0013 */
.L_x_31616:
[----:B---3--:R-:W-:-:S07]  /*3c30*/  IMAD R55, R41, R30, R55 ;  /* 0x0000001e29377224 */ /* 0x008fce00078e0237 */
.L_x_31464:
[----:B------:R-:W-:-:S13]  /*3c40*/  ISETP.GE.AND P0, PT, R56, 0xc, PT ;  /* 0x0000000c3800780c */ /* 0x000fda0003f06270 */
[----:B------:R-:W-:Y:S05]  /*3c50*/  @!P0 BRA `(.L_x_31466) ;  /* 0x0000000000108947 */ /* 0x000fea0003800000 */
[----:B------:R-:W-:-:S03]  /*3c60*/  UMOV UR10, 0xffffffff ;  /* 0xffffffff000a7882 */ /* 0x000fc60000000000 */
[----:B------:R-:W-:Y:S05]  /*3c70*/  BRA.DIV UR10, `(.L_x_31467) ;  /* 0x000000360a187947 */ /* 0x000fea000b800000 */
[----:B-1----:R1:W3:Y:S02]  /*3c80*/  SHFL.IDX PT, R30, R50, R14, R19 ;  /* 0x0000000e321e7389 */ /* 0x0022e400000e0013 */
.L_x_31619:
[----:B---3--:R-:W-:-:S07]  /*3c90*/  IMAD R55, R42, R30, R55 ;  /* 0x0000001e2a377224 */ /* 0x008fce00078e0237 */
.L_x_31466:
[----:B------:R-:W-:-:S13]  /*3ca0*/  ISETP.GE.AND P0, PT, R56, 0xd, PT ;  /* 0x0000000d3800780c */ /* 0x000fda0003f06270 */
[----:B------:R-:W-:Y:S05]  /*3cb0*/  @!P0 BRA `(.L_x_31468) ;  /* 0x0000000000108947 */ /* 0x000fea0003800000 */
[----:B------:R-:W-:-:S03]  /*3cc0*/  UMOV UR10, 0xffffffff ;  /* 0xffffffff000a7882 */ /* 0x000fc60000000000 */
[----:B------:R-:W-:Y:S05]  /*3cd0*/  BRA.DIV UR10, `(.L_x_31469) ;  /* 0x000000360a207947 */ /* 0x000fea000b800000 */
[----:B-1----:R1:W3:Y:S02]  /*3ce0*/  SHFL.IDX PT, R30, R50, R15, R19 ;  /* 0x0000000f321e7389 */ /* 0x0022e400000e0013 */
.L_x_31622:
[----:B---3--:R-:W-:-:S07]  /*3cf0*/  IMAD R55, R43, R30, R55 ;  /* 0x0000001e2b377224 */ /* 0x008fce00078e0237 */
.L_x_31468:
[----:B------:R-:W-:-:S13]  /*3d00*/  ISETP.GE.AND P0, PT, R56, 0xe, PT ;  /* 0x0000000e3800780c */ /* 0x000fda0003f06270 */
[----:B------:R-:W-:Y:S05]  /*3d10*/  @!P0 BRA `(.L_x_31470) ;  /* 0x0000000000108947 */ /* 0x000fea0003800000 */
[----:B------:R-:W-:-:S03]  /*3d20*/  UMOV UR10, 0xffffffff ;  /* 0xffffffff000a7882 */ /* 0x000fc60000000000 */
[----:B------:R-:W-:Y:S05]  /*3d30*/  BRA.DIV UR10, `(.L_x_31471) ;  /* 0x000000360a287947 */ /* 0x000fea000b800000 */
[----:B-1----:R1:W3:Y:S02]  /*3d40*/  SHFL.IDX PT, R30, R50, R16, R19 ;  /* 0x00000010321e7389 */ /* 0x0022e400000e0013 */
.L_x_31625:
[----:B---3--:R-:W-:-:S07]  /*3d50*/  IMAD R55, R44, R30, R55 ;  /* 0x0000001e2c377224 */ /* 0x008fce00078e0237 */
.L_x_31470:
[----:B------:R-:W-:-:S13]  /*3d60*/  ISETP.GE.AND P0, PT, R56, 0xf, PT ;  /* 0x0000000f3800780c */ /* 0x000fda0003f06270 */
[----:B------:R-:W-:Y:S05]  /*3d70*/  @!P0 BRA `(.L_x_31472) ;  /* 0x0000000000108947 */ /* 0x000fea0003800000 */
[----:B------:R-:W-:-:S03]  /*3d80*/  UMOV UR10, 0xffffffff ;  /* 0xffffffff000a7882 */ /* 0x000fc60000000000 */
[----:B------:R-:W-:Y:S05]  /*3d90*/  BRA.DIV UR10, `(.L_x_31473) ;  /* 0x000000360a307947 */ /* 0x000fea000b800000 */
[----:B-1----:R1:W3:Y:S02]  /*3da0*/  SHFL.IDX PT, R30, R50, R17, R19 ;  /* 0x00000011321e7389 */ /* 0x0022e400000e0013 */
.L_x_31628:
[----:B---3--:R-:W-:-:S07]  /*3db0*/  IMAD R55, R45, R30, R55 ;  /* 0x0000001e2d377224 */ /* 0x008fce00078e0237 */
.L_x_31472:
[----:B------:R-:W-:-:S13]  /*3dc0*/  ISETP.GE.AND P0, PT, R56, 0x10, PT ;  /* 0x000000103800780c */ /* 0x000fda0003f06270 */
[----:B------:R-:W-:Y:S05]  /*3dd0*/  @!P0 BRA `(.L_x_31474) ;  /* 0x0000000000108947 */ /* 0x000fea0003800000 */
[----:B------:R-:W-:-:S03]  /*3de0*/  UMOV UR10, 0xffffffff ;  /* 0xffffffff000a7882 */ /* 0x000fc60000000000 */
[----:B------:R-:W-:Y:S05]  /*3df0*/  BRA.DIV UR10, `(.L_x_31475) ;  /* 0x000000360a387947 */ /* 0x000fea000b800000 */
[----:B-1----:R1:W3:Y:S02]  /*3e00*/  SHFL.IDX PT, R30, R50, R18, R19 ;  /* 0x00000012321e7389 */ /* 0x0022e400000e0013 */
.L_x_31631:
[----:B---3--:R-:W-:-:S07]  /*3e10*/  IMAD R55, R46, R30, R55 ;  /* 0x0000001e2e377224 */ /* 0x008fce00078e0237 */
.L_x_31474:
[C---:B------:R-:W-:Y:S02]  /*3e20*/  IMAD R30, R52.reuse, UR4, R48 ;  /* 0x00000004341e7c24 */ /* 0x040fe4000f8e0230 */
[----:B------:R-:W-:-:S03]  /*3e30*/  VIADD R52, R52, UR6 ;  /* 0x0000000634347c36 */ /* 0x000fc60008000000 */
[----:B------:R-:W-:Y:S02]  /*3e40*/  LEA R30, R30, R53, 0x2 ;  /* 0x000000351e1e7211 */ /* 0x000fe400078e10ff */
[----:B------:R-:W-:-:S03]  /*3e50*/  ISETP.GE.AND P0, PT, R52, UR18, PT ;  /* 0x0000001234007c0c */ /* 0x000fc6000bf06270 */
[----:B------:R3:W-:Y:S10]  /*3e60*/  STS [R30], R55 ;  /* 0x000000371e007388 */ /* 0x0007f40000000800 */
[----:B---3--:R-:W-:Y:S05]  /*3e70*/  @!P0 BRA `(.L_x_31476) ;  /* 0xfffffff8006c8947 */ /* 0x008fea000383ffff */
.L_x_31443:
[----:B------:R-:W-:Y:S05]  /*3e80*/  BSYNC B0 ;  /* 0x0000000000007941 */ /* 0x000fea0003800000 */
.L_x_31442:
[----:B------:R-:W-:Y:S05]  /*3e90*/  @!P6 BRA `(.L_x_31477) ;  /* 0xffffffec0068e947 */ /* 0x000fea000383ffff */
[----:B------:R-:W-:Y:S05]  /*3ea0*/  BRA `(.L_x_31370) ;  /* 0x00000014001c7947 */ /* 0x000fea0003800000 */
.L_x_31425:
[----:B0---4-:R-:W-:-:S07]  /*3eb0*/  IMAD.MOV.U32 R49, RZ, RZ, RZ ;  /* 0x000000ffff317224 */ /* 0x011fce00078e00ff */
.L_x_31529:
        /* <DEDUP_REMOVED lines=18> */
.L_x_31478:
        /* <DEDUP_REMOVED lines=8> */
.L_x_31479:
        /* <DEDUP_REMOVED lines=8> */
.L_x_31480:
        /* <DEDUP_REMOVED lines=8> */
.L_x_31481:
        /* <DEDUP_REMOVED lines=9> */
.L_x_31482:
        /* <DEDUP_REMOVED lines=9> */
.L_x_31483:
        /* <DEDUP_REMOVED lines=9> */
.L_x_31484:
        /* <DEDUP_REMOVED lines=9> */
.L_x_31485:
        /* <DEDUP_REMOVED lines=10> */
.L_x_31486:
        /* <DEDUP_REMOVED lines=11> */
.L_x_31487:
        /* <DEDUP_REMOVED lines=11> */
.L_x_31488:
        /* <DEDUP_REMOVED lines=11> */
.L_x_31489:
        /* <DEDUP_REMOVED lines=11> */
.L_x_31490:
        /* <DEDUP_REMOVED lines=11> */
.L_x_31491:
        /* <DEDUP_REMOVED lines=11> */
.L_x_31492:
        /* <DEDUP_REMOVED lines=11> */
.L_x_31493:
        /* <DEDUP_REMOVED lines=27> */
.L_x_31528:
[----:B------:R-:W-:Y:S02]  /*4ac0*/  IMAD R50, R51, 0x84, R52 ;  /* 0x0000008433327824 */ /* 0x000fe400078e0234 */
[----:B------:R-:W-:-:S04]  /*4ad0*/  HFMA2 R53, -RZ, RZ, 0, 0 ;  /* 0x00000000ff357431 */ /* 0x000fc800000001ff */
[----:B------:R-:W0:Y:S01]  /*4ae0*/  LDS R50, [R50] ;  /* 0x0000000032327984 */ /* 0x000e220000000800 */
[----:B------:R-:W-:Y:S05]  /*4af0*/  @!P4 BRA `(.L_x_31495) ;  /* 0x000000000010c947 */ /* 0x000fea0003800000 */
[----:B------:R-:W-:-:S03]  /*4b00*/  UMOV UR10, 0xffffffff ;  /* 0xffffffff000a7882 */ /* 0x000fc60000000000 */
[----:B------:R-:W-:Y:S05]  /*4b10*/  BRA.DIV UR10, `(.L_x_31496) ;  /* 0x0000002a0a107947 */ /* 0x000fea000b800000 */
[----:B0-----:R0:W1:Y:S02]  /*4b20*/  SHFL.IDX PT, R56, R50, R28, R19 ;  /* 0x0000001c32387389 */ /* 0x00106400000e0013 */
.L_x_31633:
[----:B-1----:R-:W-:-:S07]  /*4b30*/  IMAD R53, R29, R56, RZ ;  /* 0x000000381d357224 */ /* 0x002fce00078e02ff */
.L_x_31495:
[----:B------:R-:W-:Y:S05]  /*4b40*/  @!P3 BRA `(.L_x_31497) ;  /* 0x000000000010b947 */ /* 0x000fea0003800000 */
[----:B------:R-:W-:-:S03]  /*4b50*/  UMOV UR10, 0xffffffff ;  /* 0xffffffff000a7882 */ /* 0x000fc60000000000 */
[----:B------:R-:W-:Y:S05]  /*4b60*/  BRA.DIV UR10, `(.L_x_31498) ;  /* 0x0000002a0a187947 */ /* 0x000fea000b800000 */
[----:B0-----:R0:W1:Y:S02]  /*4b70*/  SHFL.IDX PT, R30, R50, R4, R19 ;  /* 0x00000004321e7389 */ /* 0x00106400000e0013 */
.L_x_31636:
[----:B-12---:R-:W-:-:S07]  /*4b80*/  IMAD R53, R32, R30, R53 ;  /* 0x0000001e20357224 */ /* 0x006fce00078e0235 */
.L_x_31497:
[----:B------:R-:W-:Y:S05]  /*4b90*/  @!P2 BRA `(.L_x_31499) ;  /* 0x000000000010a947 */ /* 0x000fea0003800000 */
[----:B------:R-:W-:-:S03]  /*4ba0*/  UMOV UR10, 0xffffffff ;  /* 0xffffffff000a7882 */ /* 0x000fc60000000000 */
[----:B------:R-:W-:Y:S05]  /*4bb0*/  BRA.DIV UR10, `(.L_x_31500) ;  /* 0x0000002a0a247947 */ /* 0x000fea000b800000 */
[----:B0-----:R0:W1:Y:S02]  /*4bc0*/  SHFL.IDX PT, R30, R50, R5, R19 ;  /* 0x00000005321e7389 */ /* 0x00106400000e0013 */
.L_x_31639:
[----:B-1----:R-:W-:-:S07]  /*4bd0*/  IMAD R53, R33, R30, R53 ;  /* 0x0000001e21357224 */ /* 0x002fce00078e0235 */
.L_x_31499:
[----:B------:R-:W-:Y:S05]  /*4be0*/  @!P1 BRA `(.L_x_31501) ;  /* 0x0000000000109947 */ /* 0x000fea0003800000 */
[----:B------:R-:W-:-:S03]  /*4bf0*/  UMOV UR10, 0xffffffff ;  /* 0xffffffff000a7882 */ /* 0x000fc60000000000 */
[----:B------:R-:W-:Y:S05]  /*4c00*/  BRA.DIV UR10, `(.L_x_31502) ;  /* 0x0000002a0a307947 */ /* 0x000fea000b800000 */
[----:B0-----:R0:W1:Y:S02]  /*4c10*/  SHFL.IDX PT, R30, R50, R6, R19 ;  /* 0x00000006321e7389 */ /* 0x00106400000e0013 */
.L_x_31642:
[----:B-1----:R-:W-:-:S07]  /*4c20*/  IMAD R53, R34, R30, R53 ;  /* 0x0000001e22357224 */ /* 0x002fce00078e0235 */
.L_x_31501:
[----:B------:R-:W1:Y:S02]  /*4c30*/  LDC R55, c[0x0][0x3ac] ;  /* 0x0000eb00ff377b82 */ /* 0x000e640000000800 */
[----:B-1----:R-:W-:-:S13]  /*4c40*/  ISETP.GE.AND P0, PT, R55, 0x5, PT ;  /* 0x000000053700780c */ /* 0x002fda0003f06270 */
[----:B------:R-:W-:Y:S05]  /*4c50*/  @!P0 BRA `(.L_x_31503) ;  /* 0x0000000000108947 */ /* 0x000fea0003800000 */
[----:B------:R-:W-:-:S03]  /*4c60*/  UMOV UR10, 0xffffffff ;  /* 0xffffffff000a7882 */ /* 0x000fc60000000000 */
[----:B------:R-:W-:Y:S05]  /*4c70*/  BRA.DIV UR10, `(.L_x_31504) ;  /* 0x0000002a0a347947 */ /* 0x000fea000b800000 */
[----:B0-----:R0:W1:Y:S02]  /*4c80*/  SHFL.IDX PT, R30, R50, R7, R19 ;  /* 0x00000007321e7389 */ /* 0x00106400000e0013 */
.L_x_31645:
[----:B-1----:R-:W-:-:S07]  /*4c90*/  IMAD R53, R35, R30, R53 ;  /* 0x0000001e23357224 */ /* 0x002fce00078e0235 */
.L_x_31503:
[----:B------:R-:W-:-:S13]  /*4ca0*/  ISETP.GE.AND P0, PT, R55, 0x6, PT ;  /* 0x000000063700780c */ /* 0x000fda0003f06270 */
[----:B------:R-:W-:Y:S05]  /*4cb0*/  @!P0 BRA `(.L_x_31505) ;  /* 0x0000000000108947 */ /* 0x000fea0003800000 */
[----:B------:R-:W-:-:S03]  /*4cc0*/  UMOV UR10, 0xffffffff ;  /* 0xffffffff000a7882 */ /* 0x000fc60000000000 */
[----:B------:R-:W-:Y:S05]  /*4cd0*/  BRA.DIV UR10, `(.L_x_31506) ;  /* 0x0000002a0a3c7947 */ /* 0x000fea000b800000 */
[----:B0-----:R0:W1:Y:S02]  /*4ce0*/  SHFL.IDX PT, R30, R50, R8, R19 ;  /* 0x00000008321e7389 */ /* 0x00106400000e0013 */
.L_x_31648:
[----:B-1----:R-:W-:-:S07]  /*4cf0*/  IMAD R53, R36, R30, R53 ;  /* 0x0000001e24357224 */ /* 0x002fce00078e0235 */
.L_x_31505:
[----:B------:R-:W-:-:S13]  /*4d00*/  ISETP.GE.AND P0, PT, R55, 0x7, PT ;  /* 0x000000073700780c */ /* 0x000fda0003f06270 */
[----:B------:R-:W-:Y:S05]  /*4d10*/  @!P0 BRA `(.L_x_31507) ;  /* 0x0000000000108947 */ /* 0x000fea0003800000 */
[----:B------:R-:W-:-:S03]  /*4d20*/  UMOV UR10, 0xffffffff ;  /* 0xffffffff000a7882 */ /* 0x000fc60000000000 */
[----:B------:R-:W-:Y:S05]  /*4d30*/  BRA.DIV UR10, `(.L_x_31508) ;  /* 0x0000002a0a447947 */ /* 0x000fea000b800000 */
[----:B0-----:R0:W1:Y:S02]  /*4d40*/  SHFL.IDX PT, R30, R50, R9, R19 ;  /* 0x00000009321e7389 */ /* 0x00106400000e0013 */
.L_x_31651:
[----:B-1----:R-:W-:-:S07]  /*4d50*/  IMAD R53, R37, R30, R53 ;  /* 0x0000001e25357224 */ /* 0x002fce00078e0235 */
.L_x_31507:
[----:B------:R-:W-:-:S13]  /*4d60*/  ISETP.GE.AND P0, PT, R55, 0x8, PT ;  /* 0x000000083700780c */ /* 0x000fda0003f06270 */
[----:B------:R-:W-:Y:S05]  /*4d70*/  @!P0 BRA `(.L_x_31509) ;  /* 0x0000000000108947 */ /* 0x000fea0003800000 */
[----:B------:R-:W-:-:S03]  /*4d80*/  UMOV UR10, 0xffffffff ;  /* 0xffffffff000a7882 */ /* 0x000fc60000000000 */
[----:B------:R-:W-:Y:S05]  /*4d90*/  BRA.DIV UR10, `(.L_x_31510) ;  /* 0x0000002a0a4c7947 */ /* 0x000fea000b800000 */
[----:B0-----:R0:W1:Y:S02]  /*4da0*/  SHFL.IDX PT, R30, R50, R10, R19 ;  /* 0x0000000a321e7389 */ /* 0x00106400000e0013 */
.L_x_31654:
[----:B-1----:R-:W-:-:S07]  /*4db0*/  IMAD R53, R38, R30, R53 ;  /* 0x0000001e26357224 */ /* 0x002fce00078e0235 */
.L_x_31509:
[----:B------:R-:W-:-:S13]  /*4dc0*/  ISETP.GE.AND P0, PT, R55, 0x9, PT ;  /* 0x000000093700780c */ /* 0x000fda0003f06270 */
[----:B------:R-:W-:Y:S05]  /*4dd0*/  @!P0 BRA `(.L_x_31511) ;  /* 0x0000000000108947 */ /* 0x000fea0003800000 */
[----:B------:R-:W-:-:S03]  /*4de0*/  UMOV UR10, 0xffffffff ;  /* 0xffffffff000a7882 */ /* 0x000fc60000000000 */
[----:B------:R-:W-:Y:S05]  /*4df0*/  BRA.DIV UR10, `(.L_x_31512) ;  /* 0x0000002a0a547947 */ /* 0x000fea000b800000 */
[----:B0-----:R0:W1:Y:S02]  /*4e00*/  SHFL.IDX PT, R30, R50, R11, R19 ;  /* 0x0000000b321e7389 */ /* 0x00106400000e0013 */
.L_x_31657:
[----:B-1----:R-:W-:-:S07]  /*4e10*/  IMAD R53, R39, R30, R53 ;  /* 0x0000001e27357224 */ /* 0x002fce00078e0235 */
.L_x_31511:
[----:B------:R-:W-:-:S13]  /*4e20*/  ISETP.GE.AND P0, PT, R55, 0xa, PT ;  /* 0x0000000a3700780c */ /* 0x000fda0003f06270 */
[----:B------:R-:W-:Y:S05]  /*4e30*/  @!P0 BRA `(.L_x_31513) ;  /* 0x0000000000108947 */ /* 0x000fea0003800000 */
[----:B------:R-:W-:-:S03]  /*4e40*/  UMOV UR10, 0xffffffff ;  /* 0xffffffff000a7882 */ /* 0x000fc60000000000 */
[----:B------:R-:W-:Y:S05]  /*4e50*/  BRA.DIV UR10, `(.L_x_31514) ;  /* 0x0000002a0a5c7947 */ /* 0x000fea000b800000 */
[----:B0-----:R0:W1:Y:S02]  /*4e60*/  SHFL.IDX PT, R30, R50, R12, R19 ;  /* 0x0000000c321e7389 */ /* 0x00106400000e0013 */
.L_x_31660:
[----:B-1----:R-:W-:-:S07]  /*4e70*/  IMAD R53, R40, R30, R53 ;  /* 0x0000001e28357224 */ /* 0x002fce00078e0235 */
.L_x_31513:
[----:B------:R-:W-:-:S13]  /*4e80*/  ISETP.GE.AND P0, PT, R55, 0xb, PT ;  /* 0x0000000b3700780c */ /* 0x000fda0003f06270 */
[----:B------:R-:W-:Y:S05]  /*4e90*/  @!P0 BRA `(.L_x_31515) ;  /* 0x0000000000108947 */ /* 0x000fea0003800000 */
[----:B------:R-:W-:-:S03]  /*4ea0*/  UMOV UR10, 0xffffffff ;  /* 0xffffffff000a7882 */ /* 0x000fc60000000000 */
[----:B------:R-:W-:Y:S05]  /*4eb0*/  BRA.DIV UR10, `(.L_x_31516) ;  /* 0x0000002a0a647947 */ /* 0x000fea000b800000 */
[----:B0-----:R0:W1:Y:S02]  /*4ec0*/  SHFL.IDX PT, R30, R50, R13, R19 ;  /* 0x0000000d321e7389 */ /* 0x00106400000e0013 */
.L_x_31663:
[----:B-1----:R-:W-:-:S07]  /*4ed0*/  IMAD R53, R41, R30, R53 ;  /* 0x0000001e29357224 */ /* 0x002fce00078e0235 */
.L_x_31515:
[----:B------:R-:W-:-:S13]  /*4ee0*/  ISETP.GE.AND P0, PT, R55, 0xc, PT ;  /* 0x0000000c3700780c */ /* 0x000fda0003f06270 */
[----:B------:R-:W-:Y:S05]  /*4ef0*/  @!P0 BRA `(.L_x_31517) ;  /* 0x0000000000108947 */ /* 0x000fea0003800000 */
[----:B------:R-:W-:-:S03]  /*4f00*/  UMOV UR10, 0xffffffff ;  /* 0xffffffff000a7882 */ /* 0x000fc60000000000 */
[----:B------:R-:W-:Y:S05]  /*4f10*/  BRA.DIV UR10, `(.L_x_31518) ;  /* 0x0000002a0a6c7947 */ /* 0x000fea000b800000 */
[----:B0-----:R0:W1:Y:S02]  /*4f20*/  SHFL.IDX PT, R30, R50, R14, R19 ;  /* 0x0000000e321e7389 */ /* 0x00106400000e0013 */
.L_x_31666:
[----:B-1----:R-:W-:-:S07]  /*4f30*/  IMAD R53, R42, R30, R53 ;  /* 0x0000001e2a357224 */ /* 0x002fce00078e0235 */
.L_x_31517:
[----:B------:R-:W-:-:S13]  /*4f40*/  ISETP.GE.AND P0, PT, R55, 0xd, PT ;  /* 0x0000000d3700780c */ /* 0x000fda0003f06270 */
[----:B------:R-:W-:Y:S05]  /*4f50*/  @!P0 BRA `(.L_x_31519) ;  /* 0x0000000000108947 */ /* 0x000fea0003800000 */
[----:B------:R-:W-:-:S03]  /*4f60*/  UMOV UR10, 0xffffffff ;  /* 0xffffffff000a7882 */ /* 0x000fc60000000000 */
[----:B------:R-:W-:Y:S05]  /*4f70*/  BRA.DIV UR10, `(.L_x_31520) ;  /* 0x0000002a0a747947 */ /* 0x000fea000b800000 */
[----:B0-----:R0:W1:Y:S02]  /*4f80*/  SHFL.IDX PT, R30, R50, R15, R19 ;  /* 0x0000000f321e7389 */ /* 0x00106400000e0013 */
.L_x_31669:
[----:B-1----:R-:W-:-:S07]  /*4f90*/  IMAD R53, R43, R30, R53 ;  /* 0x0000001e2b357224 */ /* 0x002fce00078e0235 */
.L_x_31519:
[----:B------:R-:W-:-:S13]  /*4fa0*/  ISETP.GE.AND P0, PT, R55, 0xe, PT ;  /* 0x0000000e3700780c */ /* 0x000fda0003f06270 */
[----:B------:R-:W-:Y:S05]  /*4fb0*/  @!P0 BRA `(.L_x_31521) ;  /* 0x0000000000108947 */ /* 0x000fea0003800000 */
[----:B------:R-:W-:-:S03]  /*4fc0*/  UMOV UR10, 0xffffffff ;  /* 0xffffffff000a7882 */ /* 0x000fc60000000000 */
[----:B------:R-:W-:Y:S05]  /*4fd0*/  BRA.DIV UR10, `(.L_x_31522) ;  /* 0x0000002a0a7c7947 */ /* 0x000fea000b800000 */
[----:B0-----:R0:W1:Y:S02]  /*4fe0*/  SHFL.IDX PT, R30, R50, R16, R19 ;  /* 0x00000010321e7389 */ /* 0x00106400000e0013 */
.L_x_31672:
[----:B-1----:R-:W-:-:S07]  /*4ff0*/  IMAD R53, R44, R30, R53 ;  /* 0x0000001e2c357224 */ /* 0x002fce00078e0235 */
.L_x_31521:
[----:B------:R-:W-:-:S13]  /*5000*/  ISETP.GE.AND P0, PT, R55, 0xf, PT ;  /* 0x0000000f3700780c */ /* 0x000fda0003f06270 */
[----:B------:R-:W-:Y:S05]  /*5010*/  @!P0 BRA `(.L_x_31523) ;  /* 0x0000000000108947 */ /* 0x000fea0003800000 */
[----:B------:R-:W-:-:S03]  /*5020*/  UMOV UR10, 0xffffffff ;  /* 0xffffffff000a7882 */ /* 0x000fc60000000000 */
[----:B------:R-:W-:Y:S05]  /*5030*/  BRA.DIV UR10, `(.L_x_31524) ;  /* 0x0000002a0a847947 */ /* 0x000fea000b800000 */
[----:B0-----:R0:W1:Y:S02]  /*5040*/  SHFL.IDX PT, R30, R50, R17, R19 ;  /* 0x00000011321e7389 */ /* 0x00106400000e0013 */
.L_x_31675:
[----:B-1----:R-:W-:-:S07]  /*5050*/  IMAD R53, R45, R30, R53 ;  /* 0x0000001e2d357224 */ /* 0x002fce00078e0235 */
.L_x_31523:
[----:B------:R-:W-:-:S13]  /*5060*/  ISETP.GE.AND P0, PT, R55, 0x10, PT ;  /* 0x000000103700780c */ /* 0x000fda0003f06270 */
[----:B------:R-:W-:Y:S05]  /*5070*/  @!P0 BRA `(.L_x_31525) ;  /* 0x0000000000108947 */ /* 0x000fea0003800000 */
[----:B------:R-:W-:-:S03]  /*5080*/  UMOV UR10, 0xffffffff ;  /* 0xffffffff000a7882 */ /* 0x000fc60000000000 */
[----:B------:R-:W-:Y:S05]  /*5090*/  BRA.DIV UR10, `(.L_x_31526) ;  /* 0x0000002a0a8c7947 */ /* 0x000fea000b800000 */
[----:B0-----:R0:W1:Y:S02]  /*50a0*/  SHFL.IDX PT, R30, R50, R18, R19 ;  /* 0x00000012321e7389 */ /* 0x00106400000e0013 */
.L_x_31678:
[----:B-1----:R-:W-:-:S07]  /*50b0*/  IMAD R53, R46, R30, R53 ;  /* 0x0000001e2e357224 */ /* 0x002fce00078e0235 */
.L_x_31525:
[----:B------:R-:W-:-:S07]  /*50c0*/  IMAD.U32 R30, RZ, RZ, UR14 ;  /* 0x0000000eff1e7e24 */ /* 0x000fce000f8e00ff */
.L_x_31527:
        /* <DEDUP_REMOVED lines=36> */
.L_x_31494:
[----:B------:R-:W-:Y:S05]  /*5310*/  @!P5 BRA `(.L_x_31529) ;  /* 0xffffffe800e8d947 */ /* 0x000fea000383ffff */
.L_x_31370:
        /* <DEDUP_REMOVED lines=133> */
.L_x_31533:
[----:B------:R-:W-:Y:S05]  /*5b70*/  BSYNC.RECONVERGENT B1 ;  /* 0x0000000000017941 */ /* 0x000fea0003800200 */
.L_x_31532:
        /* <DEDUP_REMOVED lines=13> */
.L_x_31534:
        /* <DEDUP_REMOVED lines=106> */
.L_x_31531:
[----:B------:R-:W-:Y:S05]  /*62f0*/  BSYNC.RECONVERGENT B0 ;  /* 0x0000000000007941 */ /* 0x000fea0003800200 */
.L_x_31530:
[----:B------:R-:W5:Y:S02]  /*6300*/  LDCU UR10, c[0x0][0x374] ;  /* 0x00006e80ff0a77ac */ /* 0x000f640008000800 */
[----:B-----5:R-:W-:Y:S02]  /*6310*/  UIADD3 UR9, UPT, UPT, UR10, UR9, URZ ;  /* 0x000000090a097290 */ /* 0x020fe4000fffe0ff */
[----:B------:R-:W-:-:S04]  /*6320*/  USHF.L.U32 UR10, UR10, 0x1, URZ ;  /* 0x000000010a0a7899 */ /* 0x000fc800080006ff */
[----:B------:R-:W-:-:S09]  /*6330*/  UISETP.GE.U32.AND UP0, UPT, UR9, UR10, UPT ;  /* 0x0000000a0900728c */ /* 0x000fd2000bf06070 */
[----:B------:R-:W-:Y:S05]  /*6340*/  BRA.U !UP0, `(.L_x_31535) ;  /* 0xffffffad08807547 */ /* 0x000fea000b83ffff */
[----:B------:R-:W-:Y:S05]  /*6350*/  EXIT ;  /* 0x000000000000794d */ /* 0x000fea0003800000 */
.L_x_31392:
[----:B------:R-:W-:Y:S01]  /*6360*/  BSSY B2, `(.L_x_31536) ;  /* 0x0000006000027945 */ /* 0x000fe20003800000 */
[----:B------:R-:W-:Y:S02]  /*6370*/  IMAD.MOV.U32 R31, RZ, RZ, R28 ;  /* 0x000000ffff1f7224 */ /* 0x000fe400078e001c */
[----:B------:R-:W-:-:S07]  /*6380*/  IMAD.MOV.U32 R30, RZ, RZ, -0x1 ;  /* 0xffffffffff1e7424 */ /* 0x000fce00078e00ff */
[----:B012---:R-:W-:Y:S05]  /*6390*/  WARPSYNC.COLLECTIVE R30, `(.L_x_31537) ;  /* 0x000000001e087348 */ /* 0x007fea0003c00000 */
[----:B-1----:R1:W3:Y:S02]  /*63a0*/  SHFL.IDX P0, R30, R50, R31, R19 ;  /* 0x0000001f321e7389 */ /* 0x0022e40000000013 */
[----:B0123--:R-:W-:Y:S05]  /*63b0*/  ENDCOLLECTIVE ;  /* 0x000000000000791b */ /* 0x00ffea0003800000 */
.L_x_31537:
[----:B------:R-:W-:Y:S05]  /*63c0*/  BSYNC B2 ;  /* 0x0000000000027941 */ /* 0x000fea0003800000 */
.L_x_31536:
[----:B------:R-:W-:Y:S05]  /*63d0*/  BRA `(.L_x_31538) ;  /* 0xffffffc000787947 */ /* 0x000fea000383ffff */
.L_x_31394:
[----:B------:R-:W-:Y:S01]  /*63e0*/  BSSY B2, `(.L_x_31539) ;  /* 0x0000006000027945 */ /* 0x000fe20003800000 */
[----:B------:R-:W-:Y:S01]  /*63f0*/  MOV R31, R4 ;  /* 0x00000004001f7202 */ /* 0x000fe20000000f00 */
[----:B------:R-:W-:-:S07]  /*6400*/  IMAD.MOV.U32 R30, RZ, RZ, -0x1 ;  /* 0xffffffffff1e7424 */ /* 0x000fce00078e00ff */
[----:B012---:R-:W-:Y:S05]  /*6410*/  WARPSYNC.COLLECTIVE R30, `(.L_x_31540) ;  /* 0x000000001e087348 */ /* 0x007fea0003c00000 */
[----:B-1----:R1:W3:Y:S02]  /*6420*/  SHFL.IDX P0, R30, R50, R31, R19 ;  /* 0x0000001f321e7389 */ /* 0x0022e40000000013 */
[----:B0123--:R-:W-:Y:S05]  /*6430*/  ENDCOLLECTIVE ;  /* 0x000000000000791b */ /* 0x00ffea0003800000 */
.L_x_31540:
[----:B------:R-:W-:Y:S05]  /*6440*/  BSYNC B2 ;  /* 0x0000000000027941 */ /* 0x000fea0003800000 */
.L_x_31539:
[----:B------:R-:W-:Y:S05]  /*6450*/  BRA `(.L_x_31541) ;  /* 0xffffffc0006c7947 */ /* 0x000fea000383ffff */
.L_x_31396:
[----:B------:R-:W-:Y:S01]  /*6460*/  BSSY B2, `(.L_x_31542) ;  /* 0x0000006000027945 */ /* 0x000fe20003800000 */
[----:B------:R-:W-:Y:S02]  /*6470*/  IMAD.MOV.U32 R31, RZ, RZ, R5 ;  /* 0x000000ffff1f7224 */ /* 0x000fe400078e0005 */
[----:B------:R-:W-:-:S07]  /*6480*/  IMAD.MOV.U32 R30, RZ, RZ, -0x1 ;  /* 0xffffffffff1e7424 */ /* 0x000fce00078e00ff */
[----:B012---:R-:W-:Y:S05]  /*6490*/  WARPSYNC.COLLECTIVE R30, `(.L_x_31543) ;  /* 0x000000001e087348 */ /* 0x007fea0003c00000 */
[----:B-1----:R1:W3:Y:S02]  /*64a0*/  SHFL.IDX P0, R30, R50, R31, R19 ;  /* 0x0000001f321e7389 */ /* 0x0022e40000000013 */
[----:B0123--:R-:W-:Y:S05]  /*64b0*/  ENDCOLLECTIVE ;  /* 0x000000000000791b */ /* 0x00ffea0003800000 */
.L_x_31543:
[----:B------:R-:W-:Y:S05]  /*64c0*/  BSYNC B2 ;  /* 0x0000000000027941 */ /* 0x000fea0003800000 */
.L_x_31542:
[----:B------:R-:W-:Y:S05]  /*64d0*/  BRA `(.L_x_31544) ;  /* 0xffffffc000607947 */ /* 0x000fea000383ffff */
.L_x_31398:
[----:B------:R-:W-:Y:S01]  /*64e0*/  BSSY B2, `(.L_x_31545) ;  /* 0x0000006000027945 */ /* 0x000fe20003800000 */
[----:B------:R-:W-:Y:S01]  /*64f0*/  MOV R31, R6 ;  /* 0x00000006001f7202 */ /* 0x000fe20000000f00 */
[----:B------:R-:W-:-:S07]  /*6500*/  IMAD.MOV.U32 R30, RZ, RZ, -0x1 ;  /* 0xffffffffff1e7424 */ /* 0x000fce00078e00ff */
[----:B012---:R-:W-:Y:S05]  /*6510*/  WARPSYNC.COLLECTIVE R30, `(.L_x_31546) ;  /* 0x000000001e087348 */ /* 0x007fea0003c00000 */
[----:B-1----:R1:W3:Y:S02]  /*6520*/  SHFL.IDX P0, R30, R50, R31, R19 ;  /* 0x0000001f321e7389 */ /* 0x0022e40000000013 */
[----:B0123--:R-:W-:Y:S05]  /*6530*/  ENDCOLLECTIVE ;  /* 0x000000000000791b */ /* 0x00ffea0003800000 */
.L_x_31546:
[----:B------:R-:W-:Y:S05]  /*6540*/  BSYNC B2 ;  /* 0x0000000000027941 */ /* 0x000fea0003800000 */
.L_x_31545:
[----:B------:R-:W-:Y:S05]  /*6550*/  BRA `(.L_x_31547) ;  /* 0xffffffc000547947 */ /* 0x000fea000383ffff */
.L_x_31400:
[----:B------:R-:W-:Y:S01]  /*6560*/  BSSY B2, `(.L_x_31548) ;  /* 0x0000006000027945 */ /* 0x000fe20003800000 */
[----:B------:R-:W-:Y:S02]  /*6570*/  IMAD.MOV.U32 R31, RZ, RZ, R7 ;  /* 0x000000ffff1f7224 */ /* 0x000fe400078e0007 */
[----:B------:R-:W-:-:S07]  /*6580*/  IMAD.MOV.U32 R30, RZ, RZ, -0x1 ;  /* 0xffffffffff1e7424 */ /* 0x000fce00078e00ff */
[----:B012---:R-:W-:Y:S05]  /*6590*/  WARPSYNC.COLLECTIVE R30, `(.L_x_31549) ;  /* 0x000000001e087348 */ /* 0x007fea0003c00000 */
[----:B-1----:R1:W3:Y:S02]  /*65a0*/  SHFL.IDX P0, R30, R50, R31, R19 ;  /* 0x0000001f321e7389 */ /* 0x0022e40000000013 */
[----:B0123--:R-:W-:Y:S05]  /*65b0*/  ENDCOLLECTIVE ;  /* 0x000000000000791b */ /* 0x00ffea0003800000 */
.L_x_31549:
[----:B------:R-:W-:Y:S05]  /*65c0*/  BSYNC B2 ;  /* 0x0000000000027941 */ /* 0x000fea0003800000 */
.L_x_31548:
[----:B------:R-:W-:Y:S05]  /*65d0*/  BRA `(.L_x_31550) ;  /* 0xffffffc000487947 */ /* 0x000fea000383ffff */
.L_x_31402:
[----:B------:R-:W-:Y:S01]  /*65e0*/  BSSY B2, `(.L_x_31551) ;  /* 0x0000006000027945 */ /* 0x000fe20003800000 */
[----:B------:R-:W-:Y:S01]  /*65f0*/  MOV R31, R8 ;  /* 0x00000008001f7202 */ /* 0x000fe20000000f00 */
[----:B------:R-:W-:-:S07]  /*6600*/  IMAD.MOV.U32 R30, RZ, RZ, -0x1 ;  /* 0xffffffffff1e7424 */ /* 0x000fce00078e00ff */
[----:B012---:R-:W-:Y:S05]  /*6610*/  WARPSYNC.COLLECTIVE R30, `(.L_x_31552) ;  /* 0x000000001e087348 */ /* 0x007fea0003c00000 */
[----:B-1----:R1:W3:Y:S02]  /*6620*/  SHFL.IDX P0, R30, R50, R31, R19 ;  /* 0x0000001f321e7389 */ /* 0x0022e40000000013 */
[----:B0123--:R-:W-:Y:S05]  /*6630*/  ENDCOLLECTIVE ;  /* 0x000000000000791b */ /* 0x00ffea0003800000 */
.L_x_31552:
[----:B------:R-:W-:Y:S05]  /*6640*/  BSYNC B2 ;  /* 0x0000000000027941 */ /* 0x000fea0003800000 */
.L_x_31551:
[----:B------:R-:W-:Y:S05]  /*6650*/  BRA `(.L_x_31553) ;  /* 0xffffffc000447947 */ /* 0x000fea000383ffff */
.L_x_31404:
[----:B------:R-:W-:Y:S01]  /*6660*/  BSSY B2, `(.L_x_31554) ;  /* 0x0000006000027945 */ /* 0x000fe20003800000 */
[----:B------:R-:W-:Y:S02]  /*6670*/  IMAD.MOV.U32 R31, RZ, RZ, R9 ;  /* 0x000000ffff1f7224 */ /* 0x000fe400078e0009 */
[----:B------:R-:W-:-:S07]  /*6680*/  IMAD.MOV.U32 R30, RZ, RZ, -0x1 ;  /* 0xffffffffff1e7424 */ /* 0x000fce00078e00ff */
[----:B012---:R-:W-:Y:S05]  /*6690*/  WARPSYNC.COLLECTIVE R30, `(.L_x_31555) ;  /* 0x000000001e087348 */ /* 0x007fea0003c00000 */
[----:B-1----:R1:W3:Y:S02]  /*66a0*/  SHFL.IDX P0, R30, R50, R31, R19 ;  /* 0x0000001f321e7389 */ /* 0x0022e40000000013 */
[----:B0123--:R-:W-:Y:S05]  /*66b0*/  ENDCOLLECTIVE ;  /* 0x000000000000791b */ /* 0x00ffea0003800000 */
.L_x_31555:
[----:B------:R-:W-:Y:S05]  /*66c0*/  BSYNC B2 ;  /* 0x0000000000027941 */ /* 0x000fea0003800000 */
.L_x_31554:
[----:B------:R-:W-:Y:S05]  /*66d0*/  BRA `(.L_x_31556) ;  /* 0xffffffc0003c7947 */ /* 0x000fea000383ffff */
.L_x_31406:
[----:B------:R-:W-:Y:S01]  /*66e0*/  BSSY B2, `(.L_x_31557) ;  /* 0x0000006000027945 */ /* 0x000fe20003800000 */
[----:B------:R-:W-:Y:S01]  /*66f0*/  MOV R31, R10 ;  /* 0x0000000a001f7202 */ /* 0x000fe20000000f00 */
[----:B------:R-:W-:-:S07]  /*6700*/  IMAD.MOV.U32 R30, RZ, RZ, -0x1 ;  /* 0xffffffffff1e7424 */ /* 0x000fce00078e00ff */
[----:B012---:R-:W-:Y:S05]  /*6710*/  WARPSYNC.COLLECTIVE R30, `(.L_x_31558) ;  /* 0x000000001e087348 */ /* 0x007fea0003c00000 */
[----:B-1----:R1:W3:Y:S02]  /*6720*/  SHFL.IDX P0, R30, R50, R31, R19 ;  /* 0x0000001f321e7389 */ /* 0x0022e40000000013 */
[----:B0123--:R-:W-:Y:S05]  /*6730*/  ENDCOLLECTIVE ;  /* 0x000000000000791b */ /* 0x00ffea0003800000 */
.L_x_31558:
[----:B------:R-:W-:Y:S05]  /*6740*/  BSYNC B2 ;  /* 0x0000000000027941 */ /* 0x000fea0003800000 */
.L_x_31557:
[----:B------:R-:W-:Y:S05]  /*6750*/  BRA `(.L_x_31559) ;  /* 0xffffffc000347947 */ /* 0x000fea000383ffff */
.L_x_31408:
[----:B------:R-:W-:Y:S01]  /*6760*/  BSSY B2, `(.L_x_31560) ;  /* 0x0000006000027945 */ /* 0x000fe20003800000 */
[----:B------:R-:W-:Y:S02]  /*6770*/  IMAD.MOV.U32 R31, RZ, RZ, R11 ;  /* 0x000000ffff1f7224 */ /* 0x000fe400078e000b */
[----:B------:R-:W-:-:S07]  /*6780*/  IMAD.MOV.U32 R30, RZ, RZ, -0x1 ;  /* 0xffffffffff1e7424 */ /* 0x000fce00078e00ff */
[----:B012---:R-:W-:Y:S05]  /*6790*/  WARPSYNC.COLLECTIVE R30, `(.L_x_31561) ;  /* 0x000000001e087348 */ /* 0x007fea0003c00000 */
[----:B-1----:R1:W3:Y:S02]  /*67a0*/  SHFL.IDX P0, R30, R50, R31, R19 ;  /* 0x0000001f321e7389 */ /* 0x0022e40000000013 */
[----:B0123--:R-:W-:Y:S05]  /*67b0*/  ENDCOLLECTIVE ;  /* 0x000000000000791b */ /* 0x00ffea0003800000 */
.L_x_31561:
[----:B------:R-:W-:Y:S05]  /*67c0*/  BSYNC B2 ;  /* 0x0000000000027941 */ /* 0x000fea0003800000 */
.L_x_31560:
[----:B------:R-:W-:Y:S05]  /*67d0*/  BRA `(.L_x_31562) ;  /* 0xffffffc0002c7947 */ /* 0x000fea000383ffff */
.L_x_31410:
[----:B------:R-:W-:Y:S01]  /*67e0*/  BSSY B2, `(.L_x_31563) ;  /* 0x0000006000027945 */ /* 0x000fe20003800000 */
[----:B------:R-:W-:Y:S01]  /*67f0*/  MOV R31, R12 ;  /* 0x0000000c001f7202 */ /* 0x000fe20000000f00 */
[----:B------:R-:W-:-:S07]  /*6800*/  IMAD.MOV.U32 R30, RZ, RZ, -0x1 ;  /* 0xffffffffff1e7424 */ /* 0x000fce00078e00ff */
[----:B012---:R-:W-:Y:S05]  /*6810*/  WARPSYNC.COLLECTIVE R30, `(.L_x_31564) ;  /* 0x000000001e087348 */ /* 0x007fea0003c00000 */
[----:B-1----:R1:W3:Y:S02]  /*6820*/  SHFL.IDX P0, R30, R50, R31, R19 ;  /* 0x0000001f321e7389 */ /* 0x0022e40000000013 */
[----:B0123--:R-:W-:Y:S05]  /*6830*/  ENDCOLLECTIVE ;  /* 0x000000000000791b */ /* 0x00ffea0003800000 */
.L_x_31564:
[----:B------:R-:W-:Y:S05]  /*6840*/  BSYNC B2 ;  /* 0x0000000000027941 */ /* 0x000fea0003800000 */
.L_x_31563:
[----:B------:R-:W-:Y:S05]  /*6850*/  BRA `(.L_x_31565) ;  /* 0xffffffc000247947 */ /* 0x000fea000383ffff */
.L_x_31412:
[----:B------:R-:W-:Y:S01]  /*6860*/  BSSY B2, `(.L_x_31566) ;  /* 0x0000006000027945 */ /* 0x000fe20003800000 */
[----:B------:R-:W-:Y:S02]  /*6870*/  IMAD.MOV.U32 R31, RZ, RZ, R13 ;  /* 0x000000ffff1f7224 */ /* 0x000fe400078e000d */
[----:B------:R-:W-:-:S07]  /*6880*/  IMAD.MOV.U32 R30, RZ, RZ, -0x1 ;  /* 0xffffffffff1e7424 */ /* 0x000fce00078e00ff */
[----:B012---:R-:W-:Y:S05]  /*6890*/  WARPSYNC.COLLECTIVE R30, `(.L_x_31567) ;  /* 0x000000001e087348 */ /* 0x007fea0003c00000 */
[----:B-1----:R1:W3:Y:S02]  /*68a0*/  SHFL.IDX P0, R30, R50, R31, R19 ;  /* 0x0000001f321e7389 */ /* 0x0022e40000000013 */
[----:B0123--:R-:W-:Y:S05]  /*68b0*/  ENDCOLLECTIVE ;  /* 0x000000000000791b */ /* 0x00ffea0003800000 */
.L_x_31567:
[----:B------:R-:W-:Y:S05]  /*68c0*/  BSYNC B2 ;  /* 0x0000000000027941 */ /* 0x000fea0003800000 */
.L_x_31566:
[----:B------:R-:W-:Y:S05]  /*68d0*/  BRA `(.L_x_31568) ;  /* 0xffffffc0001c7947 */ /* 0x000fea000383ffff */
.L_x_31414:
[----:B------:R-:W-:Y:S01]  /*68e0*/  BSSY B2, `(.L_x_31569) ;  /* 0x0000006000027945 */ /* 0x000fe20003800000 */
[----:B------:R-:W-:Y:S01]  /*68f0*/  MOV R31, R14 ;  /* 0x0000000e001f7202 */ /* 0x000fe20000000f00 */
[----:B------:R-:W-:-:S07]  /*6900*/  IMAD.MOV.U32 R30, RZ, RZ, -0x1 ;  /* 0xffffffffff1e7424 */ /* 0x000fce00078e00ff */
[----:B012---:R-:W-:Y:S05]  /*6910*/  WARPSYNC.COLLECTIVE R30, `(.L_x_31570) ;  /* 0x000000001e087348 */ /* 0x007fea0003c00000 */
[----:B-1----:R1:W3:Y:S02]  /*6920*/  SHFL.IDX P0, R30, R50, R31, R19 ;  /* 0x0000001f321e7389 */ /* 0x0022e40000000013 */
[----:B0123--:R-:W-:Y:S05]  /*6930*/  ENDCOLLECTIVE ;  /* 0x000000000000791b */ /* 0x00ffea0003800000 */
.L_x_31570:
[----:B------:R-:W-:Y:S05]  /*6940*/  BSYNC B2 ;  /* 0x0000000000027941 */ /* 0x000fea0003800000 */
.L_x_31569:
[----:B------:R-:W-:Y:S05]  /*6950*/  BRA `(.L_x_31571) ;  /* 0xffffffc000147947 */ /* 0x000fea000383ffff */
.L_x_31416:
[----:B------:R-:W-:Y:S01]  /*6960*/  BSSY B2, `(.L_x_31572) ;  /* 0x0000006000027945 */ /* 0x000fe20003800000 */
[----:B------:R-:W-:Y:S02]  /*6970*/  IMAD.MOV.U32 R31, RZ, RZ, R15 ;  /* 0x000000ffff1f7224 */ /* 0x000fe400078e000f */
[----:B------:R-:W-:-:S07]  /*6980*/  IMAD.MOV.U32 R30, RZ, RZ, -0x1 ;  /* 0xffffffffff1e7424 */ /* 0x000fce00078e00ff */
[----:B012---:R-:W-:Y:S05]  /*6990*/  WARPSYNC.COLLECTIVE R30, `(.L_x_31573) ;  /* 0x000000001e087348 */ /* 0x007fea0003c00000 */
[----:B-1----:R1:W3:Y:S02]  /*69a0*/  SHFL.IDX P0, R30, R50, R31, R19 ;  /* 0x0000001f321e7389 */ /* 0x0022e40000000013 */
[----:B0123--:R-:W-:Y:S05]  /*69b0*/  ENDCOLLECTIVE ;  /* 0x000000000000791b */ /* 0x00ffea0003800000 */
.L_x_31573:
[----:B------:R-:W-:Y:S05]  /*69c0*/  BSYNC B2 ;  /* 0x0000000000027941 */ /* 0x000fea0003800000 */
.L_x_31572:
[----:B------:R-:W-:Y:S05]  /*69d0*/  BRA `(.L_x_31574) ;  /* 0xffffffc0000c7947 */ /* 0x000fea000383ffff */
.L_x_31418:
[----:B------:R-:W-:Y:S01]  /*69e0*/  BSSY B2, `(.L_x_31575) ;  /* 0x0000006000027945 */ /* 0x000fe20003800000 */
[----:B------:R-:W-:Y:S01]  /*69f0*/  MOV R31, R16 ;  /* 0x00000010001f7202 */ /* 0x000fe20000000f00 */
[----:B------:R-:W-:-:S07]  /*6a00*/  IMAD.MOV.U32 R30, RZ, RZ, -0x1 ;  /* 0xffffffffff1e7424 */ /* 0x000fce00078e00ff */
[----:B012---:R-:W-:Y:S05]  /*6a10*/  WARPSYNC.COLLECTIVE R30, `(.L_x_31576) ;  /* 0x000000001e087348 */ /* 0x007fea0003c00000 */
[----:B-1----:R1:W3:Y:S02]  /*6a20*/  SHFL.IDX P0, R30, R50, R31, R19 ;  /* 0x0000001f321e7389 */ /* 0x0022e40000000013 */
[----:B0123--:R-:W-:Y:S05]  /*6a30*/  ENDCOLLECTIVE ;  /* 0x000000000000791b */ /* 0x00ffea0003800000 */
.L_x_31576:
[----:B------:R-:W-:Y:S05]  /*6a40*/  BSYNC B2 ;  /* 0x0000000000027941 */ /* 0x000fea0003800000 */
.L_x_31575:
[----:B------:R-:W-:Y:S05]  /*6a50*/  BRA `(.L_x_31577) ;  /* 0xffffffc000047947 */ /* 0x000fea000383ffff */
.L_x_31420:
[----:B------:R-:W-:Y:S01]  /*6a60*/  BSSY B2, `(.L_x_31578) ;  /* 0x0000006000027945 */ /* 0x000fe20003800000 */
[----:B------:R-:W-:Y:S02]  /*6a70*/  IMAD.MOV.U32 R31, RZ, RZ, R17 ;  /* 0x000000ffff1f7224 */ /* 0x000fe400078e0011 */
[----:B------:R-:W-:-:S07]  /*6a80*/  IMAD.MOV.U32 R30, RZ, RZ, -0x1 ;  /* 0xffffffffff1e7424 */ /* 0x000fce00078e00ff */
[----:B012---:R-:W-:Y:S05]  /*6a90*/  WARPSYNC.COLLECTIVE R30, `(.L_x_31579) ;  /* 0x000000001e087348 */ /* 0x007fea0003c00000 */
[----:B-1----:R1:W3:Y:S02]  /*6aa0*/  SHFL.IDX P0, R30, R50, R31, R19 ;  /* 0x0000001f321e7389 */ /* 0x0022e40000000013 */
[----:B0123--:R-:W-:Y:S05]  /*6ab0*/  ENDCOLLECTIVE ;  /* 0x000000000000791b */ /* 0x00ffea0003800000 */
.L_x_31579:
[----:B------:R-:W-:Y:S05]  /*6ac0*/  BSYNC B2 ;  /* 0x0000000000027941 */ /* 0x000fea0003800000 */
.L_x_31578:
[----:B------:R-:W-:Y:S05]  /*6ad0*/  BRA `(.L_x_31580) ;  /* 0xffffffbc00fc7947 */ /* 0x000fea000383ffff */
.L_x_31422:
[----:B------:R-:W-:Y:S01]  /*6ae0*/  BSSY B2, `(.L_x_31581) ;  /* 0x0000006000027945 */ /* 0x000fe20003800000 */
[----:B------:R-:W-:Y:S01]  /*6af0*/  MOV R31, R18 ;  /* 0x00000012001f7202 */ /* 0x000fe20000000f00 */
[----:B------:R-:W-:-:S07]  /*6b00*/  IMAD.MOV.U32 R30, RZ, RZ, -0x1 ;  /* 0xffffffffff1e7424 */ /* 0x000fce00078e00ff */
[----:B012---:R-:W-:Y:S05]  /*6b10*/  WARPSYNC.COLLECTIVE R30, `(.L_x_31582) ;  /* 0x000000001e087348 */ /* 0x007fea0003c00000 */
[----:B-1----:R1:W3:Y:S02]  /*6b20*/  SHFL.IDX P0, R30, R50, R31, R19 ;  /* 0x0000001f321e7389 */ /* 0x0022e40000000013 */
[----:B0123--:R-:W-:Y:S05]  /*6b30*/  ENDCOLLECTIVE ;  /* 0x000000000000791b */ /* 0x00ffea0003800000 */
.L_x_31582:
[----:B------:R-:W-:Y:S05]  /*6b40*/  BSYNC B2 ;  /* 0x0000000000027941 */ /* 0x000fea0003800000 */
.L_x_31581:
[----:B------:R-:W-:Y:S05]  /*6b50*/  BRA `(.L_x_31583) ;  /* 0xffffffbc00f47947 */ /* 0x000fea000383ffff */
.L_x_31445:
[----:B------:R-:W-:Y:S01]  /*6b60*/  BSSY B1, `(.L_x_31584) ;  /* 0x0000006000017945 */ /* 0x000fe20003800000 */
[----:B------:R-:W-:Y:S02]  /*6b70*/  IMAD.MOV.U32 R31, RZ, RZ, R28 ;  /* 0x000000ffff1f7224 */ /* 0x000fe400078e001c */
[----:B------:R-:W-:-:S07]  /*6b80*/  IMAD.MOV.U32 R30, RZ, RZ, -0x1 ;  /* 0xffffffffff1e7424 */ /* 0x000fce00078e00ff */
[----:B012---:R-:W-:Y:S05]  /*6b90*/  WARPSYNC.COLLECTIVE R30, `(.L_x_31585) ;  /* 0x000000001e087348 */ /* 0x007fea0003c00000 */
[----:B-1----:R1:W3:Y:S02]  /*6ba0*/  SHFL.IDX P0, R30, R50, R31, R19 ;  /* 0x0000001f321e7389 */ /* 0x0022e40000000013 */
[----:B0123--:R-:W-:Y:S05]  /*6bb0*/  ENDCOLLECTIVE ;  /* 0x000000000000791b */ /* 0x00ffea0003800000 */
.L_x_31585:
[----:B------:R-:W-:Y:S05]  /*6bc0*/  BSYNC B1 ;  /* 0x0000000000017941 */ /* 0x000fea0003800000 */
.L_x_31584:
[----:B------:R-:W-:Y:S05]  /*6bd0*/  BRA `(.L_x_31586) ;  /* 0xffffffcc00307947 */ /* 0x000fea000383ffff */
.L_x_31447:
[----:B------:R-:W-:Y:S01]  /*6be0*/  BSSY B1, `(.L_x_31587) ;  /* 0x0000006000017945 */ /* 0x000fe20003800000 */
[----:B------:R-:W-:Y:S01]  /*6bf0*/  MOV R31, R4 ;  /* 0x00000004001f7202 */ /* 0x000fe20000000f00 */
[----:B------:R-:W-:-:S07]  /*6c00*/  IMAD.MOV.U32 R30, RZ, RZ, -0x1 ;  /* 0xffffffffff1e7424 */ /* 0x000fce00078e00ff */
[----:B012---:R-:W-:Y:S05]  /*6c10*/  WARPSYNC.COLLECTIVE R30, `(.L_x_31588) ;  /* 0x000000001e087348 */ /* 0x007fea0003c00000 */
[----:B-1----:R1:W3:Y:S02]  /*6c20*/  SHFL.IDX P0, R30, R50, R31, R19 ;  /* 0x0000001f321e7389 */ /* 0x0022e40000000013 */
[----:B0123--:R-:W-:Y:S05]  /*6c30*/  ENDCOLLECTIVE ;  /* 0x000000000000791b */ /* 0x00ffea0003800000 */
.L_x_31588:
[----:B------:R-:W-:Y:S05]  /*6c40*/  BSYNC B1 ;  /* 0x0000000000017941 */ /* 0x000fea0003800000 */
.L_x_31587:
[----:B------:R-:W-:Y:S05]  /*6c50*/  BRA `(.L_x_31589) ;  /* 0xffffffcc00247947 */ /* 0x000fea000383ffff */
.L_x_31449:
[----:B------:R-:W-:Y:S01]  /*6c60*/  BSSY B1, `(.L_x_31590) ;  /* 0x0000006000017945 */ /* 0x000fe20003800000 */
[----:B------:R-:W-:Y:S02]  /*6c70*/  IMAD.MOV.U32 R31, RZ, RZ, R5 ;  /* 0x000000ffff1f7224 */ /* 0x000fe400078e0005 */
[----:B------:R-:W-:-:S07]  /*6c80*/  IMAD.MOV.U32 R30, RZ, RZ, -0x1 ;  /* 0xffffffffff1e7424 */ /* 0x000fce00078e00ff */
[----:B012---:R-:W-:Y:S05]  /*6c90*/  WARPSYNC.COLLECTIVE R30, `(.L_x_31591) ;  /* 0x000000001e087348 */ /* 0x007fea0003c00000 */
[----:B-1----:R1:W3:Y:S02]  /*6ca0*/  SHFL.IDX P0, R30, R50, R31, R19 ;  /* 0x0000001f321e7389 */ /* 0x0022e40000000013 */
[----:B0123--:R-:W-:Y:S05]  /*6cb0*/  ENDCOLLECTIVE ;  /* 0x000000000000791b */ /* 0x00ffea0003800000 */
.L_x_31591:
[----:B------:R-:W-:Y:S05]  /*6cc0*/  BSYNC B1 ;  /* 0x0000000000017941 */ /* 0x000fea0003800000 */
.L_x_31590:
[----:B------:R-:W-:Y:S05]  /*6cd0*/  BRA `(.L_x_31592) ;  /* 0xffffffcc00187947 */ /* 0x000fea000383ffff */
.L_x_31451:
[----:B------:R-:W-:Y:S01]  /*6ce0*/  BSSY B1, `(.L_x_31593) ;  /* 0x0000006000017945 */ /* 0x000fe20003800000 */
[----:B------:R-:W-:Y:S01]  /*6cf0*/  MOV R31, R6 ;  /* 0x00000006001f7202 */ /* 0x000fe20000000f00 */
[----:B------:R-:W-:-:S07]  /*6d00*/  IMAD.MOV.U32 R30, RZ, RZ, -0x1 ;  /* 0xffffffffff1e7424 */ /* 0x000fce00078e00ff */
[----:B012---:R-:W-:Y:S05]  /*6d10*/  WARPSYNC.COLLECTIVE R30, `(.L_x_31594) ;  /* 0x000000001e087348 */ /* 0x007fea0003c00000 */
[----:B-1----:R1:W3:Y:S02]  /*6d20*/  SHFL.IDX P0, R30, R50, R31, R19 ;  /* 0x0000001f321e7389 */ /* 0x0022e40000000013 */
[----:B0123--:R-:W-:Y:S05]  /*6d30*/  ENDCOLLECTIVE ;  /* 0x000000000000791b */ /* 0x00ffea0003800000 */
.L_x_31594:
[----:B------:R-:W-:Y:S05]  /*6d40*/  BSYNC B1 ;  /* 0x0000000000017941 */ /* 0x000fea0003800000 */
.L_x_31593:
[----:B------:R-:W-:Y:S05]  /*6d50*/  BRA `(.L_x_31595) ;  /* 0xffffffcc000c7947 */ /* 0x000fea000383ffff */
.L_x_31453:
[----:B------:R-:W-:Y:S01]  /*6d60*/  BSSY B1, `(.L_x_31596) ;  /* 0x0000006000017945 */ /* 0x000fe20003800000 */
[----:B------:R-:W-:Y:S02]  /*6d70*/  IMAD.MOV.U32 R31, RZ, RZ, R7 ;  /* 0x000000ffff1f7224 */ /* 0x000fe400078e0007 */
[----:B------:R-:W-:-:S07]  /*6d80*/  IMAD.MOV.U32 R30, RZ, RZ, -0x1 ;  /* 0xffffffffff1e7424 */ /* 0x000fce00078e00ff */
[----:B012---:R-:W-:Y:S05]  /*6d90*/  WARPSYNC.COLLECTIVE R30, `(.L_x_31597) ;  /* 0x000000001e087348 */ /* 0x007fea0003c00000 */
[----:B-1----:R1:W3:Y:S02]  /*6da0*/  SHFL.IDX P0, R30, R50, R31, R19 ;  /* 0x0000001f321e7389 */ /* 0x0022e40000000013 */
[----:B0123--:R-:W-:Y:S05]  /*6db0*/  ENDCOLLECTIVE ;  /* 0x000000000000791b */ /* 0x00ffea0003800000 */
.L_x_31597:
[----:B------:R-:W-:Y:S05]  /*6dc0*/  BSYNC B1 ;  /* 0x0000000000017941 */ /* 0x000fea0003800000 */
.L_x_31596:
[----:B------:R-:W-:Y:S05]  /*6dd0*/  BRA `(.L_x_31598) ;  /* 0xffffffcc00007947 */ /* 0x000fea000383ffff */
.L_x_31455:
[----:B------:R-:W-:Y:S01]  /*6de0*/  BSSY B1, `(.L_x_31599) ;  /* 0x0000006000017945 */ /* 0x000fe20003800000 */
[----:B------:R-:W-:Y:S01]  /*6df0*/  MOV R31, R8 ;  /* 0x00000008001f7202 */ /* 0x000fe20000000f00 */
[----:B------:R-:W-:-:S07]  /*6e00*/  IMAD.MOV.U32 R30, RZ, RZ, -0x1 ;  /* 0xffffffffff1e7424 */ /* 0x000fce00078e00ff */
[----:B012---:R-:W-:Y:S05]  /*6e10*/  WARPSYNC.COLLECTIVE R30, `(.L_x_31600) ;  /* 0x000000001e087348 */ /* 0x007fea0003c00000 */
[----:B-1----:R1:W3:Y:S02]  /*6e20*/  SHFL.IDX P0, R30, R50, R31, R19 ;  /* 0x0000001f321e7389 */ /* 0x0022e40000000013 */
[----:B0123--:R-:W-:Y:S05]  /*6e30*/  ENDCOLLECTIVE ;  /* 0x000000000000791b */ /* 0x00ffea0003800000 */
.L_x_31600:
[----:B------:R-:W-:Y:S05]  /*6e40*/  BSYNC B1 ;  /* 0x0000000000017941 */ /* 0x000fea0003800000 */
.L_x_31599:
[----:B------:R-:W-:Y:S05]  /*6e50*/  BRA `(.L_x_31601) ;  /* 0xffffffc800fc7947 */ /* 0x000fea000383ffff */
.L_x_31457:
[----:B------:R-:W-:Y:S01]  /*6e60*/  BSSY B1, `(.L_x_31602) ;  /* 0x0000006000017945 */ /* 0x000fe20003800000 */
[----:B------:R-:W-:Y:S02]  /*6e70*/  IMAD.MOV.U32 R31, RZ, RZ, R9 ;  /* 0x000000ffff1f7224 */ /* 0x000fe400078e0009 */
[----:B------:R-:W-:-:S07]  /*6e80*/  IMAD.MOV.U32 R30, RZ, RZ, -0x1 ;  /* 0xffffffffff1e7424 */ /* 0x000fce00078e00ff */
[----:B012---:R-:W-:Y:S05]  /*6e90*/  WARPSYNC.COLLECTIVE R30, `(.L_x_31603) ;  /* 0x000000001e087348 */ /* 0x007fea0003c00000 */
[----:B-1----:R1:W3:Y:S02]  /*6ea0*/  SHFL.IDX P0, R30, R50, R31, R19 ;  /* 0x0000001f321e7389 */ /* 0x0022e40000000013 */
[----:B0123--:R-:W-:Y:S05]  /*6eb0*/  ENDCOLLECTIVE ;  /* 0x000000000000791b */ /* 0x00ffea0003800000 */
.L_x_31603:
[----:B------:R-:W-:Y:S05]  /*6ec0*/  BSYNC B1 ;  /* 0x0000000000017941 */ /* 0x000fea0003800000 */
.L_x_31602:
[----:B------:R-:W-:Y:S05]  /*6ed0*/  BRA `(.L_x_31604) ;  /* 0xffffffc800f47947 */ /* 0x000fea000383ffff */
.L_x_31459:
[----:B------:R-:W-:Y:S01]  /*6ee0*/  BSSY B1, `(.L_x_31605) ;  /* 0x0000006000017945 */ /* 0x000fe20003800000 */
[----:B------:R-:W-:Y:S01]  /*6ef0*/  MOV R31, R10 ;  /* 0x0000000a001f7202 */ /* 0x000fe20000000f00 */
[----:B------:R-:W-:-:S07]  /*6f00*/  IMAD.MOV.U32 R30, RZ, RZ, -0x1 ;  /* 0xffffffffff1e7424 */ /* 0x000fce00078e00ff */
[----:B012---:R-:W-:Y:S05]  /*6f10*/  WARPSYNC.COLLECTIVE R30, `(.L_x_31606) ;  /* 0x000000001e087348 */ /* 0x007fea0003c00000 */
[----:B-1----:R1:W3:Y:S02]  /*6f20*/  SHFL.IDX P0, R30, R50, R31, R19 ;  /* 0x0000001f321e7389 */ /* 0x0022e40000000013 */
[----:B0123--:R-:W-:Y:S05]  /*6f30*/  ENDCOLLECTIVE ;  /* 0x000000000000791b */ /* 0x00ffea0003800000 */
.L_x_31606:
[----:B------:R-:W-:Y:S05]  /*6f40*/  BSYNC B1 ;  /* 0x0000000000017941 */ /* 0x000fea0003800000 */
.L_x_31605:
[----:B------:R-:W-:Y:S05]  /*6f50*/  BRA `(.L_x_31607) ;  /* 0xffffffc800ec7947 */ /* 0x000fea000383ffff */
.L_x_31461:
[----:B------:R-:W-:Y:S01]  /*6f60*/  BSSY B1, `(.L_x_31608) ;  /* 0x0000006000017945 */ /* 0x000fe20003800000 */
[----:B------:R-:W-:Y:S02]  /*6f70*/  IMAD.MOV.U32 R31, RZ, RZ, R11 ;  /* 0x000000ffff1f7224 */ /* 0x000fe400078e000b */
[----:B------:R-:W-:-:S07]  /*6f80*/  IMAD.MOV.U32 R30, RZ, RZ, -0x1 ;  /* 0xffffffffff1e7424 */ /* 0x000fce00078e00ff */
[----:B012---:R-:W-:Y:S05]  /*6f90*/  WARPSYNC.COLLECTIVE R30, `(.L_x_31609) ;  /* 0x000000001e087348 */ /* 0x007fea0003c00000 */
[----:B-1----:R1:W3:Y:S02]  /*6fa0*/  SHFL.IDX P0, R30, R50, R31, R19 ;  /* 0x0000001f321e7389 */ /* 0x0022e40000000013 */
[----:B0123--:R-:W-:Y:S05]  /*6fb0*/  ENDCOLLECTIVE ;  /* 0x000000000000791b */ /* 0x00ffea0003800000 */
.L_x_31609:
[----:B------:R-:W-:Y:S05]  /*6fc0*/  BSYNC B1 ;  /* 0x0000000000017941 */ /* 0x000fea0003800000 */
.L_x_31608:
[----:B------:R-:W-:Y:S05]  /*6fd0*/  BRA `(.L_x_31610) ;  /* 0xffffffc800e47947 */ /* 0x000fea000383ffff */
.L_x_31463:
[----:B------:R-:W-:Y:S01]  /*6fe0*/  BSSY B1, `(.L_x_31611) ;  /* 0x0000006000017945 */ /* 0x000fe20003800000 */
[----:B------:R-:W-:Y:S01]  /*6ff0*/  MOV R31, R12 ;  /* 0x0000000c001f7202 */ /* 0x000fe20000000f00 */
[----:B------:R-:W-:-:S07]  /*7000*/  IMAD.MOV.U32 R30, RZ, RZ, -0x1 ;  /* 0xffffffffff1e7424 */ /* 0x000fce00078e00ff */
[----:B012---:R-:W-:Y:S05]  /*7010*/  WARPSYNC.COLLECTIVE R30, `(.L_x_31612) ;  /* 0x000000001e087348 */ /* 0x007fea0003c00000 */
[----:B-1----:R1:W3:Y:S02]  /*7020*/  SHFL.IDX P0, R30, R50, R31, R19 ;  /* 0x0000001f321e7389 */ /* 0x0022e40000000013 */
[----:B0123--:R-:W-:Y:S05]  /*7030*/  ENDCOLLECTIVE ;  /* 0x000000000000791b */ /* 0x00ffea0003800000 */
.L_x_31612:
[----:B------:R-:W-:Y:S05]  /*7040*/  BSYNC B1 ;  /* 0x0000000000017941 */ /* 0x000fea0003800000 */
.L_x_31611:
[----:B------:R-:W-:Y:S05]  /*7050*/  BRA `(.L_x_31613) ;  /* 0xffffffc800dc7947 */ /* 0x000fea000383ffff */
.L_x_31465:
[----:B------:R-:W-:Y:S01]  /*7060*/  BSSY B1, `(.L_x_31614) ;  /* 0x0000006000017945 */ /* 0x000fe20003800000 */
[----:B------:R-:W-:Y:S02]  /*7070*/  IMAD.MOV.U32 R31, RZ, RZ, R13 ;  /* 0x000000ffff1f7224 */ /* 0x000fe400078e000d */
[----:B------:R-:W-:-:S07]  /*7080*/  IMAD.MOV.U32 R30, RZ, RZ, -0x1 ;  /* 0xffffffffff1e7424 */ /* 0x000fce00078e00ff */
[----:B012---:R-:W-:Y:S05]  /*7090*/  WARPSYNC.COLLECTIVE R30, `(.L_x_31615) ;  /* 0x000000001e087348 */ /* 0x007fea0003c00000 */
[----:B-1----:R1:W3:Y:S02]  /*70a0*/  SHFL.IDX P0, R30, R50, R31, R19 ;  /* 0x0000001f321e7389 */ /* 0x0022e40000000013 */
[----:B0123--:R-:W-:Y:S05]  /*70b0*/  ENDCOLLECTIVE ;  /* 0x000000000000791b */ /* 0x00ffea0003800000 */
.L_x_31615:
[----:B------:R-:W-:Y:S05]  /*70c0*/  BSYNC B1 ;  /* 0x0000000000017941 */ /* 0x000fea0003800000 */
.L_x_31614:
[----:B------:R-:W-:Y:S05]  /*70d0*/  BRA `(.L_x_31616) ;  /* 0xffffffc800d47947 */ /* 0x000fea000383ffff */
.L_x_31467:
[----:B------:R-:W-:Y:S01]  /*70e0*/  BSSY B1, `(.L_x_31617) ;  /* 0x0000006000017945 */ /* 0x000fe20003800000 */
[----:B------:R-:W-:Y:S01]  /*70f0*/  MOV R31, R14 ;  /* 0x0000000e001f7202 */ /* 0x000fe20000000f00 */
[----:B------:R-:W-:-:S07]  /*7100*/  IMAD.MOV.U32 R30, RZ, RZ, -0x1 ;  /* 0xffffffffff1e7424 */ /* 0x000fce00078e00ff */
[----:B012---:R-:W-:Y:S05]  /*7110*/  WARPSYNC.COLLECTIVE R30, `(.L_x_31618) ;  /* 0x000000001e087348 */ /* 0x007fea0003c00000 */
[----:B-1----:R1:W3:Y:S02]  /*7120*/  SHFL.IDX P0, R30, R50, R31, R19 ;  /* 0x0000001f321e7389 */ /* 0x0022e40000000013 */
[----:B0123--:R-:W-:Y:S05]  /*7130*/  ENDCOLLECTIVE ;  /* 0x000000000000791b */ /* 0x00ffea0003800000 */
.L_x_31618:
[----:B------:R-:W-:Y:S05]  /*7140*/  BSYNC B1 ;  /* 0x0000000000017941 */ /* 0x000fea0003800000 */
.L_x_31617:
[----:B------:R-:W-:Y:S05]  /*7150*/  BRA `(.L_x_31619) ;  /* 0xffffffc800cc7947 */ /* 0x000fea000383ffff */
.L_x_31469:
[----:B------:R-:W-:Y:S01]  /*7160*/  BSSY B1, `(.L_x_31620) ;  /* 0x0000006000017945 */ /* 0x000fe20003800000 */
[----:B------:R-:W-:Y:S02]  /*7170*/  IMAD.MOV.U32 R31, RZ, RZ, R15 ;  /* 0x000000ffff1f7224 */ /* 0x000fe400078e000f */
[----:B------:R-:W-:-:S07]  /*7180*/  IMAD.MOV.U32 R30, RZ, RZ, -0x1 ;  /* 0xffffffffff1e7424 */ /* 0x000fce00078e00ff */
[----:B012---:R-:W-:Y:S05]  /*7190*/  WARPSYNC.COLLECTIVE R30, `(.L_x_31621) ;  /* 0x000000001e087348 */ /* 0x007fea0003c00000 */
[----:B-1----:R1:W3:Y:S02]  /*71a0*/  SHFL.IDX P0, R30, R50, R31, R19 ;  /* 0x0000001f321e7389 */ /* 0x0022e40000000013 */
[----:B0123--:R-:W-:Y:S05]  /*71b0*/  ENDCOLLECTIVE ;  /* 0x000000000000791b */ /* 0x00ffea0003800000 */
.L_x_31621:
[----:B------:R-:W-:Y:S05]  /*71c0*/  BSYNC B1 ;  /* 0x0000000000017941 */ /* 0x000fea0003800000 */
.L_x_31620:
[----:B------:R-:W-:Y:S05]  /*71d0*/  BRA `(.L_x_31622) ;  /* 0xffffffc800c47947 */ /* 0x000fea000383ffff */
.L_x_31471:
[----:B------:R-:W-:Y:S01]  /*71e0*/  BSSY B1, `(.L_x_31623) ;  /* 0x0000006000017945 */ /* 0x000fe20003800000 */
[----:B------:R-:W-:Y:S01]  /*71f0*/  MOV R31, R16 ;  /* 0x00000010001f7202 */ /* 0x000fe20000000f00 */
[----:B------:R-:W-:-:S07]  /*7200*/  IMAD.MOV.U32 R30, RZ, RZ, -0x1 ;  /* 0xffffffffff1e7424 */ /* 0x000fce00078e00ff */
[----:B012---:R-:W-:Y:S05]  /*7210*/  WARPSYNC.COLLECTIVE R30, `(.L_x_31624) ;  /* 0x000000001e087348 */ /* 0x007fea0003c00000 */
[----:B-1----:R1:W3:Y:S02]  /*7220*/  SHFL.IDX P0, R30, R50, R31, R19 ;  /* 0x0000001f321e7389 */ /* 0x0022e40000000013 */
[----:B0123--:R-:W-:Y:S05]  /*7230*/  ENDCOLLECTIVE ;  /* 0x000000000000791b */ /* 0x00ffea0003800000 */
.L_x_31624:
[----:B------:R-:W-:Y:S05]  /*7240*/  BSYNC B1 ;  /* 0x0000000000017941 */ /* 0x000fea0003800000 */
.L_x_31623:
[----:B------:R-:W-:Y:S05]  /*7250*/  BRA `(.L_x_31625) ;  /* 0xffffffc800bc7947 */ /* 0x000fea000383ffff */
.L_x_31473:
[----:B------:R-:W-:Y:S01]  /*7260*/  BSSY B1, `(.L_x_31626) ;  /* 0x0000006000017945 */ /* 0x000fe20003800000 */
[----:B------:R-:W-:Y:S02]  /*7270*/  IMAD.MOV.U32 R31, RZ, RZ, R17 ;  /* 0x000000ffff1f7224 */ /* 0x000fe400078e0011 */
[----:B------:R-:W-:-:S07]  /*7280*/  IMAD.MOV.U32 R30, RZ, RZ, -0x1 ;  /* 0xffffffffff1e7424 */ /* 0x000fce00078e00ff */
[----:B012---:R-:W-:Y:S05]  /*7290*/  WARPSYNC.COLLECTIVE R30, `(.L_x_31627) ;  /* 0x000000001e087348 */ /* 0x007fea0003c00000 */
[----:B-1----:R1:W3:Y:S02]  /*72a0*/  SHFL.IDX P0, R30, R50, R31, R19 ;  /* 0x0000001f321e7389 */ /* 0x0022e40000000013 */
[----:B0123--:R-:W-:Y:S05]  /*72b0*/  ENDCOLLECTIVE ;  /* 0x000000000000791b */ /* 0x00ffea0003800000 */
.L_x_31627:
[----:B------:R-:W-:Y:S05]  /*72c0*/  BSYNC B1 ;  /* 0x0000000000017941 */ /* 0x000fea0003800000 */
.L_x_31626:
[----:B------:R-:W-:Y:S05]  /*72d0*/  BRA `(.L_x_31628) ;  /* 0xffffffc800b47947 */ /* 0x000fea000383ffff */
.L_x_31475:
[----:B------:R-:W-:Y:S01]  /*72e0*/  BSSY B1, `(.L_x_31629) ;  /* 0x0000006000017945 */ /* 0x000fe20003800000 */
[----:B------:R-:W-:Y:S01]  /*72f0*/  MOV R31, R18 ;  /* 0x00000012001f7202 */ /* 0x000fe20000000f00 */
[----:B------:R-:W-:-:S07]  /*7300*/  IMAD.MOV.U32 R30, RZ, RZ, -0x1 ;  /* 0xffffffffff1e7424 */ /* 0x000fce00078e00ff */
[----:B012---:R-:W-:Y:S05]  /*7310*/  WARPSYNC.COLLECTIVE R30, `(.L_x_31630) ;  /* 0x000000001e087348 */ /* 0x007fea0003c00000 */
[----:B-1----:R1:W3:Y:S02]  /*7320*/  SHFL.IDX P0, R30, R50, R31, R19 ;  /* 0x0000001f321e7389 */ /* 0x0022e40000000013 */
[----:B0123--:R-:W-:Y:S05]  /*7330*/  ENDCOLLECTIVE ;  /* 0x000000000000791b */ /* 0x00ffea0003800000 */
.L_x_31630:
[----:B------:R-:W-:Y:S05]  /*7340*/  BSYNC B1 ;  /* 0x0000000000017941 */ /* 0x000fea0003800000 */
.L_x_31629:
[----:B------:R-:W-:Y:S05]  /*7350*/  BRA `(.L_x_31631) ;  /* 0xffffffc800ac7947 */ /* 0x000fea000383ffff */
.L_x_31496:
[----:B------:R-:W-:Y:S02]  /*7360*/  IMAD.MOV.U32 R30, RZ, RZ, -0x1 ;  /* 0xffffffffff1e7424 */ /* 0x000fe400078e00ff */
[----:B------:R-:W-:-:S07]  /*7370*/  IMAD.MOV.U32 R31, RZ, RZ, R28 ;  /* 0x000000ffff1f7224 */ /* 0x000fce00078e001c */
[----:B0-2---:R-:W-:Y:S05]  /*7380*/  WARPSYNC.COLLECTIVE R30, `(.L_x_31632) ;  /* 0x000000001e087348 */ /* 0x005fea0003c00000 */
[----:B0-----:R0:W1:Y:S02]  /*7390*/  SHFL.IDX P0, R30, R50, R31, R19 ;  /* 0x0000001f321e7389 */ /* 0x0010640000000013 */
[----:B012---:R-:W-:Y:S05]  /*73a0*/  ENDCOLLECTIVE ;  /* 0x000000000000791b */ /* 0x007fea0003800000 */
.L_x_31632:
[----:B------:R-:W-:Y:S01]  /*73b0*/  MOV R56, R30 ;  /* 0x0000001e00387202 */ /* 0x000fe20000000f00 */
[----:B------:R-:W-:Y:S06]  /*73c0*/  BRA `(.L_x_31633) ;  /* 0xffffffd400d87947 */ /* 0x000fec000383ffff */
.L_x_31498:
[----:B------:R-:W-:Y:S01]  /*73d0*/  BSSY B0, `(.L_x_31634) ;  /* 0x0000006000007945 */ /* 0x000fe20003800000 */
[----:B------:R-:W-:Y:S02]  /*73e0*/  IMAD.MOV.U32 R31, RZ, RZ, R4 ;  /* 0x000000ffff1f7224 */ /* 0x000fe400078e0004 */
[----:B------:R-:W-:-:S07]  /*73f0*/  IMAD.MOV.U32 R30, RZ, RZ, -0x1 ;  /* 0xffffffffff1e7424 */ /* 0x000fce00078e00ff */
[----:B0-2---:R-:W-:Y:S05]  /*7400*/  WARPSYNC.COLLECTIVE R30, `(.L_x_31635) ;  /* 0x000000001e087348 */ /* 0x005fea0003c00000 */
[----:B0-----:R0:W1:Y:S02]  /*7410*/  SHFL.IDX P0, R30, R50, R31, R19 ;  /* 0x0000001f321e7389 */ /* 0x0010640000000013 */
[----:B012---:R-:W-:Y:S05]  /*7420*/  ENDCOLLECTIVE ;  /* 0x000000000000791b */ /* 0x007fea0003800000 */
.L_x_31635:
[----:B------:R-:W-:Y:S05]  /*7430*/  BSYNC B0 ;  /* 0x0000000000007941 */ /* 0x000fea0003800000 */
.L_x_31634:
[----:B------:R-:W-:Y:S05]  /*7440*/  BRA `(.L_x_31636) ;  /* 0xffffffd400cc7947 */ /* 0x000fea000383ffff */
.L_x_31500:
[----:B------:R-:W-:Y:S01]  /*7450*/  BSSY B0, `(.L_x_31637) ;  /* 0x0000006000007945 */ /* 0x000fe20003800000 */
[----:B------:R-:W-:Y:S01]  /*7460*/  IMAD.MOV.U32 R31, RZ, RZ, R5 ;  /* 0x000000ffff1f7224 */ /* 0x000fe200078e0005 */
[----:B------:R-:W-:-:S07]  /*7470*/  MOV R30, 0xffffffff ;  /* 0xffffffff001e7802 */ /* 0x000fce0000000f00 */
[----:B0-2---:R-:W-:Y:S05]  /*7480*/  WARPSYNC.COLLECTIVE R30, `(.L_x_31638) ;  /* 0x000000001e087348 */ /* 0x005fea0003c00000 */
[----:B0-----:R0:W1:Y:S02]  /*7490*/  SHFL.IDX P0, R30, R50, R31, R19 ;  /* 0x0000001f321e7389 */ /* 0x0010640000000013 */
[----:B012---:R-:W-:Y:S05]  /*74a0*/  ENDCOLLECTIVE ;  /* 0x000000000000791b */ /* 0x007fea0003800000 */
.L_x_31638:
[----:B------:R-:W-:Y:S05]  /*74b0*/  BSYNC B0 ;  /* 0x0000000000007941 */ /* 0x000fea0003800000 */
.L_x_31637:
[----:B------:R-:W-:Y:S05]  /*74c0*/  BRA `(.L_x_31639) ;  /* 0xffffffd400c07947 */ /* 0x000fea000383ffff */
.L_x_31502:
[----:B------:R-:W-:Y:S01]  /*74d0*/  BSSY B0, `(.L_x_31640) ;  /* 0x0000006000007945 */ /* 0x000fe20003800000 */
[----:B------:R-:W-:Y:S02]  /*74e0*/  IMAD.MOV.U32 R31, RZ, RZ, R6 ;  /* 0x000000ffff1f7224 */ /* 0x000fe400078e0006 */
[----:B------:R-:W-:-:S07]  /*74f0*/  IMAD.MOV.U32 R30, RZ, RZ, -0x1 ;  /* 0xffffffffff1e7424 */ /* 0x000fce00078e00ff */
[----:B0-2---:R-:W-:Y:S05]  /*7500*/  WARPSYNC.COLLECTIVE R30, `(.L_x_31641) ;  /* 0x000000001e087348 */ /* 0x005fea0003c00000 */
[----:B0-----:R0:W1:Y:S02]  /*7510*/  SHFL.IDX P0, R30, R50, R31, R19 ;  /* 0x0000001f321e7389 */ /* 0x0010640000000013 */
[----:B012---:R-:W-:Y:S05]  /*7520*/  ENDCOLLECTIVE ;  /* 0x000000000000791b */ /* 0x007fea0003800000 */
.L_x_31641:
[----:B------:R-:W-:Y:S05]  /*7530*/  BSYNC B0 ;  /* 0x0000000000007941 */ /* 0x000fea0003800000 */
.L_x_31640:
[----:B------:R-:W-:Y:S05]  /*7540*/  BRA `(.L_x_31642) ;  /* 0xffffffd400b47947 */ /* 0x000fea000383ffff */
.L_x_31504:
[----:B------:R-:W-:Y:S01]  /*7550*/  BSSY B0, `(.L_x_31643) ;  /* 0x0000006000007945 */ /* 0x000fe20003800000 */
[----:B------:R-:W-:Y:S01]  /*7560*/  IMAD.MOV.U32 R31, RZ, RZ, R7 ;  /* 0x000000ffff1f7224 */ /* 0x000fe200078e0007 */
[----:B------:R-:W-:-:S07]  /*7570*/  MOV R30, 0xffffffff ;  /* 0xffffffff001e7802 */ /* 0x000fce0000000f00 */
[----:B0-2---:R-:W-:Y:S05]  /*7580*/  WARPSYNC.COLLECTIVE R30, `(.L_x_31644) ;  /* 0x000000001e087348 */ /* 0x005fea0003c00000 */
[----:B0-----:R0:W1:Y:S02]  /*7590*/  SHFL.IDX P0, R30, R50, R31, R19 ;  /* 0x0000001f321e7389 */ /* 0x0010640000000013 */
[----:B012---:R-:W-:Y:S05]  /*75a0*/  ENDCOLLECTIVE ;  /* 0x000000000000791b */ /* 0x007fea0003800000 */
.L_x_31644:
[----:B------:R-:W-:Y:S05]  /*75b0*/  BSYNC B0 ;  /* 0x0000000000007941 */ /* 0x000fea0003800000 */
.L_x_31643:
[----:B------:R-:W-:Y:S05]  /*75c0*/  BRA `(.L_x_31645) ;  /* 0xffffffd400b07947 */ /* 0x000fea000383ffff */
.L_x_31506:
[----:B------:R-:W-:Y:S01]  /*75d0*/  BSSY B0, `(.L_x_31646) ;  /* 0x0000006000007945 */ /* 0x000fe20003800000 */
[----:B------:R-:W-:Y:S02]  /*75e0*/  IMAD.MOV.U32 R31, RZ, RZ, R8 ;  /* 0x000000ffff1f7224 */ /* 0x000fe400078e0008 */
[----:B------:R-:W-:-:S07]  /*75f0*/  IMAD.MOV.U32 R30, RZ, RZ, -0x1 ;  /* 0xffffffffff1e7424 */ /* 0x000fce00078e00ff */
[----:B0-2---:R-:W-:Y:S05]  /*7600*/  WARPSYNC.COLLECTIVE R30, `(.L_x_31647) ;  /* 0x000000001e087348 */ /* 0x005fea0003c00000 */
[----:B0-----:R0:W1:Y:S02]  /*7610*/  SHFL.IDX P0, R30, R50, R31, R19 ;  /* 0x0000001f321e7389 */ /* 0x0010640000000013 */
[----:B012---:R-:W-:Y:S05]  /*7620*/  ENDCOLLECTIVE ;  /* 0x000000000000791b */ /* 0x007fea0003800000 */
.L_x_31647:
[----:B------:R-:W-:Y:S05]  /*7630*/  BSYNC B0 ;  /* 0x0000000000007941 */ /* 0x000fea0003800000 */
.L_x_31646:
[----:B------:R-:W-:Y:S05]  /*7640*/  BRA `(.L_x_31648) ;  /* 0xffffffd400a87947 */ /* 0x000fea000383ffff */
.L_x_31508:
[----:B------:R-:W-:Y:S01]  /*7650*/  BSSY B0, `(.L_x_31649) ;  /* 0x0000006000007945 */ /* 0x000fe20003800000 */
[----:B------:R-:W-:Y:S01]  /*7660*/  IMAD.MOV.U32 R31, RZ, RZ, R9 ;  /* 0x000000ffff1f7224 */ /* 0x000fe200078e0009 */
[----:B------:R-:W-:-:S07]  /*7670*/  MOV R30, 0xffffffff ;  /* 0xffffffff001e7802 */ /* 0x000fce0000000f00 */
[----:B0-2---:R-:W-:Y:S05]  /*7680*/  WARPSYNC.COLLECTIVE R30, `(.L_x_31650) ;  /* 0x000000001e087348 */ /* 0x005fea0003c00000 */
[----:B0-----:R0:W1:Y:S02]  /*7690*/  SHFL.IDX P0, R30, R50, R31, R19 ;  /* 0x0000001f321e7389 */ /* 0x0010640000000013 */
[----:B012---:R-:W-:Y:S05]  /*76a0*/  ENDCOLLECTIVE ;  /* 0x000000000000791b */ /* 0x007fea0003800000 */
.L_x_31650:
[----:B------:R-:W-:Y:S05]  /*76b0*/  BSYNC B0 ;  /* 0x0000000000007941 */ /* 0x000fea0003800000 */
.L_x_31649:
[----:B------:R-:W-:Y:S05]  /*76c0*/  BRA `(.L_x_31651) ;  /* 0xffffffd400a07947 */ /* 0x000fea000383ffff */
.L_x_31510:
[----:B------:R-:W-:Y:S01]  /*76d0*/  BSSY B0, `(.L_x_31652) ;  /* 0x0000006000007945 */ /* 0x000fe20003800000 */
[----:B------:R-:W-:Y:S02]  /*76e0*/  IMAD.MOV.U32 R31, RZ, RZ, R10 ;  /* 0x000000ffff1f7224 */ /* 0x000fe400078e000a */
[----:B------:R-:W-:-:S07]  /*76f0*/  IMAD.MOV.U32 R30, RZ, RZ, -0x1 ;  /* 0xffffffffff1e7424 */ /* 0x000fce00078e00ff */
[----:B0-2---:R-:W-:Y:S05]  /*7700*/  WARPSYNC.COLLECTIVE R30, `(.L_x_31653) ;  /* 0x000000001e087348 */ /* 0x005fea0003c00000 */
[----:B0-----:R0:W1:Y:S02]  /*7710*/  SHFL.IDX P0, R30, R50, R31, R19 ;  /* 0x0000001f321e7389 */ /* 0x0010640000000013 */
[----:B012---:R-:W-:Y:S05]  /*7720*/  ENDCOLLECTIVE ;  /* 0x000000000000791b */ /* 0x007fea0003800000 */
.L_x_31653:
[----:B------:R-:W-:Y:S05]  /*7730*/  BSYNC B0 ;  /* 0x0000000000007941 */ /* 0x000fea0003800000 */
.L_x_31652:
[----:B------:R-:W-:Y:S05]  /*7740*/  BRA `(.L_x_31654) ;  /* 0xffffffd400987947 */ /* 0x000fea000383ffff */
.L_x_31512:
[----:B------:R-:W-:Y:S01]  /*7750*/  BSSY B0, `(.L_x_31655) ;  /* 0x0000006000007945 */ /* 0x000fe20003800000 */
[----:B------:R-:W-:Y:S01]  /*7760*/  IMAD.MOV.U32 R31, RZ, RZ, R11 ;  /* 0x000000ffff1f7224 */ /* 0x000fe200078e000b */
[----:B------:R-:W-:-:S07]  /*7770*/  MOV R30, 0xffffffff ;  /* 0xffffffff001e7802 */ /* 0x000fce0000000f00 */
[----:B0-2---:R-:W-:Y:S05]  /*7780*/  WARPSYNC.COLLECTIVE R30, `(.L_x_31656) ;  /* 0x000000001e087348 */ /* 0x005fea0003c00000 */
[----:B0-----:R0:W1:Y:S02]  /*7790*/  SHFL.IDX P0, R30, R50, R31, R19 ;  /* 0x0000001f321e7389 */ /* 0x0010640000000013 */
[----:B012---:R-:W-:Y:S05]  /*77a0*/  ENDCOLLECTIVE ;  /* 0x000000000000791b */ /* 0x007fea0003800000 */
.L_x_31656:
[----:B------:R-:W-:Y:S05]  /*77b0*/  BSYNC B0 ;  /* 0x0000000000007941 */ /* 0x000fea0003800000 */
.L_x_31655:
[----:B------:R-:W-:Y:S05]  /*77c0*/  BRA `(.L_x_31657) ;  /* 0xffffffd400907947 */ /* 0x000fea000383ffff */
.L_x_31514:
[----:B------:R-:W-:Y:S01]  /*77d0*/  BSSY B0, `(.L_x_31658) ;  /* 0x0000006000007945 */ /* 0x000fe20003800000 */
[----:B------:R-:W-:Y:S02]  /*77e0*/  IMAD.MOV.U32 R31, RZ, RZ, R12 ;  /* 0x000000ffff1f7224 */ /* 0x000fe400078e000c */
[----:B------:R-:W-:-:S07]  /*77f0*/  IMAD.MOV.U32 R30, RZ, RZ, -0x1 ;  /* 0xffffffffff1e7424 */ /* 0x000fce00078e00ff */
[----:B0-2---:R-:W-:Y:S05]  /*7800*/  WARPSYNC.COLLECTIVE R30, `(.L_x_31659) ;  /* 0x000000001e087348 */ /* 0x005fea0003c00000 */
[----:B0-----:R0:W1:Y:S02]  /*7810*/  SHFL.IDX P0, R30, R50, R31, R19 ;  /* 0x0000001f321e7389 */ /* 0x0010640000000013 */
[----:B012---:R-:W-:Y:S05]  /*7820*/  ENDCOLLECTIVE ;  /* 0x000000000000791b */ /* 0x007fea0003800000 */
.L_x_31659:
[----:B------:R-:W-:Y:S05]  /*7830*/  BSYNC B0 ;  /* 0x0000000000007941 */ /* 0x000fea0003800000 */
.L_x_31658:
[----:B------:R-:W-:Y:S05]  /*7840*/  BRA `(.L_x_31660) ;  /* 0xffffffd400887947 */ /* 0x000fea000383ffff */
.L_x_31516:
[----:B------:R-:W-:Y:S01]  /*7850*/  BSSY B0, `(.L_x_31661) ;  /* 0x0000006000007945 */ /* 0x000fe20003800000 */
[----:B------:R-:W-:Y:S01]  /*7860*/  IMAD.MOV.U32 R31, RZ, RZ, R13 ;  /* 0x000000ffff1f7224 */ /* 0x000fe200078e000d */
[----:B------:R-:W-:-:S07]  /*7870*/  MOV R30, 0xffffffff ;  /* 0xffffffff001e7802 */ /* 0x000fce0000000f00 */
[----:B0-2---:R-:W-:Y:S05]  /*7880*/  WARPSYNC.COLLECTIVE R30, `(.L_x_31662) ;  /* 0x000000001e087348 */ /* 0x005fea0003c00000 */
[----:B0-----:R0:W1:Y:S02]  /*7890*/  SHFL.IDX P0, R30, R50, R31, R19 ;  /* 0x0000001f321e7389 */ /* 0x0010640000000013 */
[----:B012---:R-:W-:Y:S05]  /*78a0*/  ENDCOLLECTIVE ;  /* 0x000000000000791b */ /* 0x007fea0003800000 */
.L_x_31662:
[----:B------:R-:W-:Y:S05]  /*78b0*/  BSYNC B0 ;  /* 0x0000000000007941 */ /* 0x000fea0003800000 */
.L_x_31661:
[----:B------:R-:W-:Y:S05]  /*78c0*/  BRA `(.L_x_31663) ;  /* 0xffffffd400807947 */ /* 0x000fea000383ffff */
.L_x_31518:
[----:B------:R-:W-:Y:S01]  /*78d0*/  BSSY B0, `(.L_x_31664) ;  /* 0x0000006000007945 */ /* 0x000fe20003800000 */
[----:B------:R-:W-:Y:S02]  /*78e0*/  IMAD.MOV.U32 R31, RZ, RZ, R14 ;  /* 0x000000ffff1f7224 */ /* 0x000fe400078e000e */
[----:B------:R-:W-:-:S07]  /*78f0*/  IMAD.MOV.U32 R30, RZ, RZ, -0x1 ;  /* 0xffffffffff1e7424 */ /* 0x000fce00078e00ff */
[----:B0-2---:R-:W-:Y:S05]  /*7900*/  WARPSYNC.COLLECTIVE R30, `(.L_x_31665) ;  /* 0x000000001e087348 */ /* 0x005fea0003c00000 */
[----:B0-----:R0:W1:Y:S02]  /*7910*/  SHFL.IDX P0, R30, R50, R31, R19 ;  /* 0x0000001f321e7389 */ /* 0x0010640000000013 */
[----:B012---:R-:W-:Y:S05]  /*7920*/  ENDCOLLECTIVE ;  /* 0x000000000000791b */ /* 0x007fea0003800000 */
.L_x_31665:
[----:B------:R-:W-:Y:S05]  /*7930*/  BSYNC B0 ;  /* 0x0000000000007941 */ /* 0x000fea0003800000 */
.L_x_31664:
[----:B------:R-:W-:Y:S05]  /*7940*/  BRA `(.L_x_31666) ;  /* 0xffffffd400787947 */ /* 0x000fea000383ffff */
.L_x_31520:
[----:B------:R-:W-:Y:S01]  /*7950*/  BSSY B0, `(.L_x_31667) ;  /* 0x0000006000007945 */ /* 0x000fe20003800000 */
[----:B------:R-:W-:Y:S01]  /*7960*/  IMAD.MOV.U32 R31, RZ, RZ, R15 ;  /* 0x000000ffff1f7224 */ /* 0x000fe200078e000f */
[----:B------:R-:W-:-:S07]  /*7970*/  MOV R30, 0xffffffff ;  /* 0xffffffff001e7802 */ /* 0x000fce0000000f00 */
[----:B0-2---:R-:W-:Y:S05]  /*7980*/  WARPSYNC.COLLECTIVE R30, `(.L_x_31668) ;  /* 0x000000001e087348 */ /* 0x005fea0003c00000 */
[----:B0-----:R0:W1:Y:S02]  /*7990*/  SHFL.IDX P0, R30, R50, R31, R19 ;  /* 0x0000001f321e7389 */ /* 0x0010640000000013 */
[----:B012---:R-:W-:Y:S05]  /*79a0*/  ENDCOLLECTIVE ;  /* 0x000000000000791b */ /* 0x007fea0003800000 */
.L_x_31668:
[----:B------:R-:W-:Y:S05]  /*79b0*/  BSYNC B0 ;  /* 0x0000000000007941 */ /* 0x000fea0003800000 */
.L_x_31667:
[----:B------:R-:W-:Y:S05]  /*79c0*/  BRA `(.L_x_31669) ;  /* 0xffffffd400707947 */ /* 0x000fea000383ffff */
.L_x_31522:
[----:B------:R-:W-:Y:S01]  /*79d0*/  BSSY B0, `(.L_x_31670) ;  /* 0x0000006000007945 */ /* 0x000fe20003800000 */
[----:B------:R-:W-:Y:S02]  /*79e0*/  IMAD.MOV.U32 R31, RZ, RZ, R16 ;  /* 0x000000ffff1f7224 */ /* 0x000fe400078e0010 */
[----:B------:R-:W-:-:S07]  /*79f0*/  IMAD.MOV.U32 R30, RZ, RZ, -0x1 ;  /* 0xffffffffff1e7424 */ /* 0x000fce00078e00ff */
[----:B0-2---:R-:W-:Y:S05]  /*7a00*/  WARPSYNC.COLLECTIVE R30, `(.L_x_31671) ;  /* 0x000000001e087348 */ /* 0x005fea0003c00000 */
[----:B0-----:R0:W1:Y:S02]  /*7a10*/  SHFL.IDX P0, R30, R50, R31, R19 ;  /* 0x0000001f321e7389 */ /* 0x0010640000000013 */
[----:B012---:R-:W-:Y:S05]  /*7a20*/  ENDCOLLECTIVE ;  /* 0x000000000000791b */ /* 0x007fea0003800000 */
.L_x_31671:
[----:B------:R-:W-:Y:S05]  /*7a30*/  BSYNC B0 ;  /* 0x0000000000007941 */ /* 0x000fea0003800000 */
.L_x_31670:
[----:B------:R-:W-:Y:S05]  /*7a40*/  BRA `(.L_x_31672) ;  /* 0xffffffd400687947 */ /* 0x000fea000383ffff */
.L_x_31524:
[----:B------:R-:W-:Y:S01]  /*7a50*/  BSSY B0, `(.L_x_31673) ;  /* 0x0000006000007945 */ /* 0x000fe20003800000 */
[----:B------:R-:W-:Y:S01]  /*7a60*/  IMAD.MOV.U32 R31, RZ, RZ, R17 ;  /* 0x000000ffff1f7224 */ /* 0x000fe200078e0011 */
[----:B------:R-:W-:-:S07]  /*7a70*/  MOV R30, 0xffffffff ;  /* 0xffffffff001e7802 */ /* 0x000fce0000000f00 */
[----:B0-2---:R-:W-:Y:S05]  /*7a80*/  WARPSYNC.COLLECTIVE R30, `(.L_x_31674) ;  /* 0x000000001e087348 */ /* 0x005fea0003c00000 */
[----:B0-----:R0:W1:Y:S02]  /*7a90*/  SHFL.IDX P0, R30, R50, R31, R19 ;  /* 0x0000001f321e7389 */ /* 0x0010640000000013 */
[----:B012---:R-:W-:Y:S05]  /*7aa0*/  ENDCOLLECTIVE ;  /* 0x000000000000791b */ /* 0x007fea0003800000 */
.L_x_31674:
[----:B------:R-:W-:Y:S05]  /*7ab0*/  BSYNC B0 ;  /* 0x0000000000007941 */ /* 0x000fea0003800000 */
.L_x_31673:
[----:B------:R-:W-:Y:S05]  /*7ac0*/  BRA `(.L_x_31675) ;  /* 0xffffffd400607947 */ /* 0x000fea000383ffff */
.L_x_31526:
[----:B------:R-:W-:Y:S01]  /*7ad0*/  BSSY B0, `(.L_x_31676) ;  /* 0x0000006000007945 */ /* 0x000fe20003800000 */
[----:B------:R-:W-:Y:S02]  /*7ae0*/  IMAD.MOV.U32 R31, RZ, RZ, R18 ;  /* 0x000000ffff1f7224 */ /* 0x000fe400078e0012 */
[----:B------:R-:W-:-:S07]  /*7af0*/  IMAD.MOV.U32 R30, RZ, RZ, -0x1 ;  /* 0xffffffffff1e7424 */ /* 0x000fce00078e00ff */
[----:B0-2---:R-:W-:Y:S05]  /*7b00*/  WARPSYNC.COLLECTIVE R30, `(.L_x_31677) ;  /* 0x000000001e087348 */ /* 0x005fea0003c00000 */
[----:B0-----:R0:W1:Y:S02]  /*7b10*/  SHFL.IDX P0, R30, R50, R31, R19 ;  /* 0x0000001f321e7389 */ /* 0x0010640000000013 */
[----:B012---:R-:W-:Y:S05]  /*7b20*/  ENDCOLLECTIVE ;  /* 0x000000000000791b */ /* 0x007fea0003800000 */
.L_x_31677:
[----:B------:R-:W-:Y:S05]  /*7b30*/  BSYNC B0 ;  /* 0x0000000000007941 */ /* 0x000fea0003800000 */
.L_x_31676:
[----:B------:R-:W-:Y:S05]  /*7b40*/  BRA `(.L_x_31678) ;  /* 0xffffffd400587947 */ /* 0x000fea000383ffff */
.L_x_31679:
        /* <DEDUP_REMOVED lines=11> */
.L_x_58528:


//--------------------- .text._Z9cuda_gemmIiLi256ELi2ELi1ELi64ELi16ELi16ELi32ELi1ELi1EEviiiPT_S1_S1_ii --------------------------
	.section	.text._Z9cuda_gemmIiLi256ELi2ELi1ELi64ELi16ELi16ELi32ELi1ELi1EEviiiPT_S1_S1_ii,"ax",@progbits
	.align	128
        .global         _Z9cuda_gemmIiLi256ELi2ELi1ELi64ELi16ELi16ELi32ELi1ELi1EEviiiPT_S1_S1_ii
        .type           _Z9cuda_gemmIiLi256ELi2ELi1ELi64ELi16ELi16ELi32ELi1ELi1EEviiiPT_S1_S1_ii,@function
        .size           _Z9cuda_gemmIiLi256ELi2ELi1ELi64ELi16ELi16ELi32ELi1ELi1EEviiiPT_S1_S1_ii,(.L_x_58529 - _Z9cuda_gemmIiLi256ELi2ELi1ELi64ELi16ELi16ELi32ELi1ELi1EEviiiPT_S1_S1_ii)
        .other          _Z9cuda_gemmIiLi256ELi2ELi1ELi64ELi16ELi16ELi32ELi1ELi1EEviiiPT_S1_S1_ii,@"STO_CUDA_ENTRY STV_DEFAULT"
_Z9cuda_gemmIiLi256ELi2ELi1ELi64ELi16ELi16ELi32ELi1ELi1EEviiiPT_S1_S1_ii:
.text._Z9cuda_gemmIiLi256ELi2ELi1ELi64ELi16ELi16ELi32ELi1ELi1EEviiiPT_S1_S1_ii:
        /* <DEDUP_REMOVED lines=44> */
.L_x_31682:
        /* <DEDUP_REMOVED lines=12> */
.L_x_31681:
[----:B------:R-:W-:Y:S05]  /*0380*/  BSYNC.RECONVERGENT B0 ;  /* 0x0000000000007941 */ /* 0x000fea0003800200 */
.L_x_31680:
[----:B------:R-:W-:Y:S04]  /*0390*/  BSSY.RECONVERGENT B0, `(.L_x_31683) ;  /* 0x000002c000007945 */ /* 0x000fe80003800200 */
[----:B------:R-:W-:Y:S05]  /*03a0*/  @!P2 BRA `(.L_x_31684) ;  /* 0x0000000000a8a947 */ /* 0x000fea0003800000 */
[----:B------:R-:W2:Y:S01]  /*03b0*/  S2R R9, SR_CgaCtaId ;  /* 0x0000000000097919 */ /* 0x000ea20000008800 */
[----:B-1----:R-:W1:Y:S01]  /*03c0*/  LDC.64 R6, c[0x0][0x398] ;  /* 0x0000e600ff067b82 */ /* 0x002e620000000a00 */
[----:B------:R-:W-:-:S04]  /*03d0*/  MOV R8, 0x400 ;  /* 0x0000040000087802 */ /* 0x000fc80000000f00 */
[----:B--2---:R-:W-:-:S07]  /*03e0*/  LEA R20, R9, R8, 0x18 ;  /* 0x0000000809147211 */ /* 0x004fce00078ec0ff */
.L_x_31685:
        /* <DEDUP_REMOVED lines=38> */
.L_x_31684:
[----:B------:R-:W-:Y:S05]  /*0650*/  BSYNC.RECONVERGENT B0 ;  /* 0x0000000000007941 */ /* 0x000fea0003800200 */
.L_x_31683:
        /* <DEDUP_REMOVED lines=42> */
.L_x_31704:
        /* <DEDUP_REMOVED lines=40> */
.L_x_31689:
[----:B------:R-:W-:Y:S05]  /*0b80*/  BSYNC.RECONVERGENT B1 ;  /* 0x0000000000017941 */ /* 0x000fea0003800200 */
.L_x_31688:
        /* <DEDUP_REMOVED lines=8> */
.L_x_31692:
        /* <DEDUP_REMOVED lines=27> */
.L_x_31691:
[----:B------:R-:W-:Y:S05]  /*0dc0*/  BSYNC.RECONVERGENT B1 ;  /* 0x0000000000017941 */ /* 0x000fea0003800200 */
.L_x_31690:
        /* <DEDUP_REMOVED lines=19> */
.L_x_31694:
[----:B------:R-:W-:Y:S05]  /*0f00*/  BSYNC.RECONVERGENT B1 ;  /* 0x0000000000017941 */ /* 0x000fea0003800200 */
.L_x_31693:
[----:B------:R-:W-:Y:S05]  /*0f10*/  @!P2 BRA `(.L_x_31687) ;  /* 0x000000000038a947 */ /* 0x000fea0003800000 */
[----:B----4-:R-:W0:Y:S01]  /*0f20*/  S2R R15, SR_CgaCtaId ;  /* 0x00000000000f7919 */ /* 0x010e220000008800 */
[----:B-123--:R-:W-:-:S05]  /*0f30*/  MOV R14, 0x400 ;  /* 0x00000400000e7802 */ /* 0x00efca0000000f00 */
[----:B------:R-:W-:-:S05]  /*0f40*/  VIADD R14, R14, 0x580 ;  /* 0x000005800e0e7836 */ /* 0x000fca0000000000 */
[----:B0-----:R-:W-:-:S07]  /*0f50*/  LEA R17, R15, R14, 0x18 ;  /* 0x0000000e0f117211 */ /* 0x001fce00078ec0ff */
.L_x_31695:
        /* <DEDUP_REMOVED lines=10> */
.L_x_31687:
[----:B------:R-:W-:Y:S05]  /*1000*/  BSYNC.RECONVERGENT B0 ;  /* 0x0000000000007941 */ /* 0x000fea0003800200 */
.L_x_31686:
        /* <DEDUP_REMOVED lines=46> */
.L_x_31698:
        /* <DEDUP_REMOVED lines=35> */
.L_x_31722:
        /* <DEDUP_REMOVED lines=10> */
.L_x_31696:
        /* <DEDUP_REMOVED lines=38> */
.L_x_31702:
[----:B------:R-:W-:Y:S05]  /*1820*/  BSYNC.RECONVERGENT B1 ;  /* 0x0000000000017941 */ /* 0x000fea0003800200 */
.L_x_31701:
[----:B------:R-:W-:Y:S05]  /*1830*/  @!P0 BRA `(.L_x_31700) ;  /* 0x00000000006c8947 */ /* 0x000fea0003800000 */
[----:B-12---:R-:W1:Y:S01]  /*1840*/  S2R R17, SR_CgaCtaId ;  /* 0x0000000000117919 */ /* 0x006e620000008800 */
[----:B------:R-:W2:Y:S01]  /*1850*/  LDC.64 R14, c[0x0][0x3a0] ;  /* 0x0000e800ff0e7b82 */ /* 0x000ea20000000a00 */
[----:B------:R-:W-:-:S05]  /*1860*/  MOV R16, 0x400 ;  /* 0x0000040000107802 */ /* 0x000fca0000000f00 */
[----:B------:R-:W-:-:S05]  /*1870*/  VIADD R16, R16, 0x580 ;  /* 0x0000058010107836 */ /* 0x000fca0000000000 */
[----:B-1----:R-:W-:-:S07]  /*1880*/  LEA R35, R17, R16, 0x18 ;  /* 0x0000001011237211 */ /* 0x002fce00078ec0ff */
.L_x_31703:
        /* <DEDUP_REMOVED lines=22> */
.L_x_31700:
[----:B------:R-:W-:Y:S05]  /*19f0*/  BSYNC.RECONVERGENT B0 ;  /* 0x0000000000007941 */ /* 0x000fea0003800200 */
.L_x_31699:
[C---:B0123--:R-:W-:Y:S01]  /*1a00*/  IMAD.SHL.U32 R14, R0.reuse, 0x2, RZ ;  /* 0x00000002000e7824 */ /* 0x04ffe200078e00ff */
[----:B------:R-:W-:-:S04]  /*1a10*/  IADD3 R5, PT, PT, R0, R5, RZ ;  /* 0x0000000500057210 */ /* 0x000fc80007ffe0ff */
[----:B------:R-:W-:-:S13]  /*1a20*/  ISETP.GE.U32.AND P0, PT, R5, R14, PT ;  /* 0x0000000e0500720c */ /* 0x000fda0003f06070 */
[----:B------:R-:W-:Y:S05]  /*1a30*/  @!P0 BRA `(.L_x_31704) ;  /* 0xffffffec00b08947 */ /* 0x000fea000383ffff */
[----:B------:R-:W-:Y:S05]  /*1a40*/  EXIT ;  /* 0x000000000000794d */ /* 0x000fea0003800000 */
.L_x_31697:
[----:B------:R-:W-:Y:S01]  /*1a50*/  BSSY B0, `(.L_x_31705) ;  /* 0x0000007000007945 */ /* 0x000fe20003800000 */
[----:B------:R-:W-:Y:S01]  /*1a60*/  MOV R41, R3 ;  /* 0x0000000300297202 */ /* 0x000fe20000000f00 */
[----:B------:R-:W-:Y:S01]  /*1a70*/  IMAD.MOV.U32 R40, RZ, RZ, 0x101f ;  /* 0x0000101fff287424 */ /* 0x000fe200078e00ff */
[----:B0-----:R-:W-:-:S07]  /*1a80*/  MOV R39, 0xffffffff ;  /* 0xffffffff00277802 */ /* 0x001fce0000000f00 */
[----:B-1----:R-:W-:Y:S05]  /*1a90*/  WARPSYNC.COLLECTIVE R39, `(.L_x_31706) ;  /* 0x0000000027087348 */ /* 0x002fea0003c00000 */
[----:B-1----:R0:W1:Y:S02]  /*1aa0*/  SHFL.IDX P1, R43, R42, R41, R40 ;  /* 0x000000292a2b7389 */ /* 0x0020640000020028 */
[----:B01----:R-:W-:Y:S05]  /*1ab0*/  ENDCOLLECTIVE ;  /* 0x000000000000791b */ /* 0x003fea0003800000 */
.L_x_31706:
[----:B------:R-:W-:Y:S05]  /*1ac0*/  BSYNC B0 ;  /* 0x0000000000007941 */ /* 0x000fea0003800000 */
.L_x_31705:
[----:B------:R-:W-:Y:S01]  /*1ad0*/  MOV R41, R37 ;  /* 0x0000002500297202 */ /* 0x000fe20000000f00 */
[----:B------:R-:W-:Y:S01]  /*1ae0*/  IMAD.MOV.U32 R40, RZ, RZ, 0x101f ;  /* 0x0000101fff287424 */ /* 0x000fe200078e00ff */
[----:B------:R-:W-:Y:S01]  /*1af0*/  MOV R39, 0xffffffff ;  /* 0xffffffff00277802 */ /* 0x000fe20000000f00 */
[----:B------:R-:W-:-:S07]  /*1b00*/  IMAD.MOV.U32 R45, RZ, RZ, R43 ;  /* 0x000000ffff2d7224 */ /* 0x000fce00078e002b */
[----:B------:R-:W-:Y:S05]  /*1b10*/  WARPSYNC.COLLECTIVE R39, `(.L_x_31707) ;  /* 0x0000000027087348 */ /* 0x000fea0003c00000 */
[----:B------:R0:W1:Y:S02]  /*1b20*/  SHFL.IDX P1, R43, R42, R41, R40 ;  /* 0x000000292a2b7389 */ /* 0x0000640000020028 */
[----:B01----:R-:W-:Y:S05]  /*1b30*/  ENDCOLLECTIVE ;  /* 0x000000000000791b */ /* 0x003fea0003800000 */
.L_x_31707:
[----:B------:R-:W-:Y:S02]  /*1b40*/  IMAD R44, R26, R45, RZ ;  /* 0x0000002d1a2c7224 */ /* 0x000fe400078e02ff */
[----:B------:R-:W-:Y:S02]  /*1b50*/  IMAD.MOV.U32 R41, RZ, RZ, R36 ;  /* 0x000000ffff297224 */ /* 0x000fe400078e0024 */
[----:B------:R-:W-:-:S07]  /*1b60*/  IMAD R45, R25, R43, R44 ;  /* 0x0000002b192d7224 */ /* 0x000fce00078e022c */
[----:B------:R-:W-:Y:S05]  /*1b70*/  WARPSYNC.COLLECTIVE R39, `(.L_x_31708) ;  /* 0x0000000027087348 */ /* 0x000fea0003c00000 */
[----:B------:R0:W1:Y:S02]  /*1b80*/  SHFL.IDX P1, R43, R42, R41, R40 ;  /* 0x000000292a2b7389 */ /* 0x0000640000020028 */
[----:B01----:R-:W-:Y:S05]  /*1b90*/  ENDCOLLECTIVE ;  /* 0x000000000000791b */ /* 0x003fea0003800000 */
.L_x_31708:
[----:B------:R-:W-:Y:S01]  /*1ba0*/  IMAD.MOV.U32 R41, RZ, RZ, R35 ;  /* 0x000000ffff297224 */ /* 0x000fe200078e0023 */
[----:B------:R-:W-:-:S05]  /*1bb0*/  MOV R39, R43 ;  /* 0x0000002b00277202 */ /* 0x000fca0000000f00 */
[----:B------:R-:W-:Y:S01]  /*1bc0*/  IMAD R44, R24, R39, R45 ;  /* 0x00000027182c7224 */ /* 0x000fe200078e022d */
[----:B------:R-:W-:-:S07]  /*1bd0*/  MOV R39, 0xffffffff ;  /* 0xffffffff00277802 */ /* 0x000fce0000000f00 */
[----:B------:R-:W-:Y:S05]  /*1be0*/  WARPSYNC.COLLECTIVE R39, `(.L_x_31709) ;  /* 0x0000000027087348 */ /* 0x000fea0003c00000 */
[----:B------:R0:W1:Y:S02]  /*1bf0*/  SHFL.IDX P1, R43, R42, R41, R40 ;  /* 0x000000292a2b7389 */ /* 0x0000640000020028 */
[----:B01----:R-:W-:Y:S05]  /*1c00*/  ENDCOLLECTIVE ;  /* 0x000000000000791b */ /* 0x003fea0003800000 */
.L_x_31709:
[----:B------:R-:W-:Y:S02]  /*1c10*/  IMAD.MOV.U32 R41, RZ, RZ, R34 ;  /* 0x000000ffff297224 */ /* 0x000fe400078e0022 */
[----:B------:R-:W-:-:S07]  /*1c20*/  IMAD R45, R23, R43, R44 ;  /* 0x0000002b172d7224 */ /* 0x000fce00078e022c */
[----:B------:R-:W-:Y:S05]  /*1c30*/  WARPSYNC.COLLECTIVE R39, `(.L_x_31710) ;  /* 0x0000000027087348 */ /* 0x000fea0003c00000 */
[----:B------:R0:W1:Y:S02]  /*1c40*/  SHFL.IDX P1, R43, R42, R41, R40 ;  /* 0x000000292a2b7389 */ /* 0x0000640000020028 */
[----:B01----:R-:W-:Y:S05]  /*1c50*/  ENDCOLLECTIVE ;  /* 0x000000000000791b */ /* 0x003fea0003800000 */
.L_x_31710:
[----:B------:R-:W-:Y:S01]  /*1c60*/  IMAD.MOV.U32 R41, RZ, RZ, R4 ;  /* 0x000000ffff297224 */ /* 0x000fe200078e0004 */
[----:B------:R-:W-:-:S05]  /*1c70*/  MOV R39, R43 ;  /* 0x0000002b00277202 */ /* 0x000fca0000000f00 */
[----:B------:R-:W-:Y:S01]  /*1c80*/  IMAD R44, R22, R39, R45 ;  /* 0x00000027162c7224 */ /* 0x000fe200078e022d */
[----:B------:R-:W-:-:S07]  /*1c90*/  MOV R39, 0xffffffff ;  /* 0xffffffff00277802 */ /* 0x000fce0000000f00 */
[----:B------:R-:W-:Y:S05]  /*1ca0*/  WARPSYNC.COLLECTIVE R39, `(.L_x_31711) ;  /* 0x0000000027087348 */ /* 0x000fea0003c00000 */
[----:B------:R0:W1:Y:S02]  /*1cb0*/  SHFL.IDX P1, R43, R42, R41, R40 ;  /* 0x000000292a2b7389 */ /* 0x0000640000020028 */
[----:B01----:R-:W-:Y:S05]  /*1cc0*/  ENDCOLLECTIVE ;  /* 0x000000000000791b */ /* 0x003fea0003800000 */
.L_x_31711:
[----:B------:R-:W-:Y:S02]  /*1cd0*/  IMAD.MOV.U32 R41, RZ, RZ, R6 ;  /* 0x000000ffff297224 */ /* 0x000fe400078e0006 */
[----:B------:R-:W-:-:S07]  /*1ce0*/  IMAD R45, R21, R43, R44 ;  /* 0x0000002b152d7224 */ /* 0x000fce00078e022c */
[----:B------:R-:W-:Y:S05]  /*1cf0*/  WARPSYNC.COLLECTIVE R39, `(.L_x_31712) ;  /* 0x0000000027087348 */ /* 0x000fea0003c00000 */
[----:B------:R0:W1:Y:S02]  /*1d00*/  SHFL.IDX P1, R43, R42, R41, R40 ;  /* 0x000000292a2b7389 */ /* 0x0000640000020028 */
[----:B01----:R-:W-:Y:S05]  /*1d10*/  ENDCOLLECTIVE ;  /* 0x000000000000791b */ /* 0x003fea0003800000 */
.L_x_31712:
[----:B------:R-:W-:Y:S01]  /*1d20*/  IMAD.MOV.U32 R41, RZ, RZ, R7 ;  /* 0x000000ffff297224 */ /* 0x000fe200078e0007 */
[----:B------:R-:W-:-:S05]  /*1d30*/  MOV R39, R43 ;  /* 0x0000002b00277202 */ /* 0x000fca0000000f00 */
[----:B------:R-:W-:Y:S01]  /*1d40*/  IMAD R44, R20, R39, R45 ;  /* 0x00000027142c7224 */ /* 0x000fe200078e022d */
[----:B------:R-:W-:-:S07]  /*1d50*/  MOV R39, 0xffffffff ;  /* 0xffffffff00277802 */ /* 0x000fce0000000f00 */
[----:B------:R-:W-:Y:S05]  /*1d60*/  WARPSYNC.COLLECTIVE R39, `(.L_x_31713) ;  /* 0x0000000027087348 */ /* 0x000fea0003c00000 */
[----:B------:R0:W1:Y:S02]  /*1d70*/  SHFL.IDX P1, R43, R42, R41, R40 ;  /* 0x000000292a2b7389 */ /* 0x0000640000020028 */
[----:B01----:R-:W-:Y:S05]  /*1d80*/  ENDCOLLECTIVE ;  /* 0x000000000000791b */ /* 0x003fea0003800000 */
.L_x_31713:
[----:B------:R-:W-:Y:S02]  /*1d90*/  IMAD.MOV.U32 R41, RZ, RZ, R8 ;  /* 0x000000ffff297224 */ /* 0x000fe400078e0008 */
[----:B------:R-:W-:-:S07]  /*1da0*/  IMAD R44, R19, R43, R44 ;  /* 0x0000002b132c7224 */ /* 0x000fce00078e022c */
[----:B------:R-:W-:Y:S05]  /*1db0*/  WARPSYNC.COLLECTIVE R39, `(.L_x_31714) ;  /* 0x0000000027087348 */ /* 0x000fea0003c00000 */
[----:B------:R0:W1:Y:S02]  /*1dc0*/  SHFL.IDX P1, R43, R42, R41, R40 ;  /* 0x000000292a2b7389 */ /* 0x0000640000020028 */
[----:B01----:R-:W-:Y:S05]  /*1dd0*/  ENDCOLLECTIVE ;  /* 0x000000000000791b */ /* 0x003fea0003800000 */
.L_x_31714:
[----:B------:R-:W-:Y:S01]  /*1de0*/  IMAD.MOV.U32 R41, RZ, RZ, R33 ;  /* 0x000000ffff297224 */ /* 0x000fe200078e0021 */
[----:B------:R-:W-:-:S07]  /*1df0*/  MOV R45, R43 ;  /* 0x0000002b002d7202 */ /* 0x000fce0000000f00 */
[----:B------:R-:W-:Y:S05]  /*1e00*/  WARPSYNC.COLLECTIVE R39, `(.L_x_31715) ;  /* 0x0000000027087348 */ /* 0x000fea0003c00000 */
[----:B------:R0:W1:Y:S02]  /*1e10*/  SHFL.IDX P1, R43, R42, R41, R40 ;  /* 0x000000292a2b7389 */ /* 0x0000640000020028 */
[----:B01----:R-:W-:Y:S05]  /*1e20*/  ENDCOLLECTIVE ;  /* 0x000000000000791b */ /* 0x003fea0003800000 */
.L_x_31715:
[----:B------:R-:W-:Y:S01]  /*1e30*/  IMAD R45, R29, R45, R44 ;  /* 0x0000002d1d2d7224 */ /* 0x000fe200078e022c */
[----:B------:R-:W-:-:S03]  /*1e40*/  MOV R41, R32 ;  /* 0x0000002000297202 */ /* 0x000fc60000000f00 */
[----:B------:R-:W-:-:S07]  /*1e50*/  IMAD R44, R18, R43, R45 ;  /* 0x0000002b122c7224 */ /* 0x000fce00078e022d */
[----:B------:R-:W-:Y:S05]  /*1e60*/  WARPSYNC.COLLECTIVE R39, `(.L_x_31716) ;  /* 0x0000000027087348 */ /* 0x000fea0003c00000 */
[----:B------:R0:W1:Y:S02]  /*1e70*/  SHFL.IDX P1, R43, R42, R41, R40 ;  /* 0x000000292a2b7389 */ /* 0x0000640000020028 */
[----:B01----:R-:W-:Y:S05]  /*1e80*/  ENDCOLLECTIVE ;  /* 0x000000000000791b */ /* 0x003fea0003800000 */
.L_x_31716:
[----:B------:R-:W-:Y:S01]  /*1e90*/  MOV R41, R9 ;  /* 0x0000000900297202 */ /* 0x000fe20000000f00 */
[----:B------:R-:W-:-:S04]  /*1ea0*/  IMAD.MOV.U32 R39, RZ, RZ, R43 ;  /* 0x000000ffff277224 */ /* 0x000fc800078e002b */
[----:B------:R-:W-:Y:S02]  /*1eb0*/  IMAD R45, R17, R39, R44 ;  /* 0x00000027112d7224 */ /* 0x000fe400078e022c */
[----:B------:R-:W-:-:S07]  /*1ec0*/  IMAD.MOV.U32 R39, RZ, RZ, -0x1 ;  /* 0xffffffffff277424 */ /* 0x000fce00078e00ff */
[----:B------:R-:W-:Y:S05]  /*1ed0*/  WARPSYNC.COLLECTIVE R39, `(.L_x_31717) ;  /* 0x0000000027087348 */ /* 0x000fea0003c00000 */
[----:B------:R0:W1:Y:S02]  /*1ee0*/  SHFL.IDX P1, R43, R42, R41, R40 ;  /* 0x000000292a2b7389 */ /* 0x0000640000020028 */
[----:B01----:R-:W-:Y:S05]  /*1ef0*/  ENDCOLLECTIVE ;  /* 0x000000000000791b */ /* 0x003fea0003800000 */
.L_x_31717:
[----:B------:R-:W-:Y:S01]  /*1f00*/  MOV R41, R31 ;  /* 0x0000001f00297202 */ /* 0x000fe20000000f00 */
[----:B------:R-:W-:-:S07]  /*1f10*/  IMAD R44, R16, R43, R45 ;  /* 0x0000002b102c7224 */ /* 0x000fce00078e022d */
[----:B------:R-:W-:Y:S05]  /*1f20*/  WARPSYNC.COLLECTIVE R39, `(.L_x_31718) ;  /* 0x0000000027087348 */ /* 0x000fea0003c00000 */
[----:B------:R0:W1:Y:S02]  /*1f30*/  SHFL.IDX P1, R43, R42, R41, R40 ;  /* 0x000000292a2b7389 */ /* 0x0000640000020028 */
[----:B01----:R-:W-:Y:S05]  /*1f40*/  ENDCOLLECTIVE ;  /* 0x000000000000791b */ /* 0x003fea0003800000 */
.L_x_31718:
[----:B------:R-:W-:Y:S01]  /*1f50*/  MOV R41, R11 ;  /* 0x0000000b00297202 */ /* 0x000fe20000000f00 */
[----:B------:R-:W-:-:S04]  /*1f60*/  IMAD.MOV.U32 R39, RZ, RZ, R43 ;  /* 0x000000ffff277224 */ /* 0x000fc800078e002b */
[----:B------:R-:W-:Y:S02]  /*1f70*/  IMAD R45, R15, R39, R44 ;  /* 0x000000270f2d7224 */ /* 0x000fe400078e022c */
[----:B------:R-:W-:-:S07]  /*1f80*/  IMAD.MOV.U32 R39, RZ, RZ, -0x1 ;  /* 0xffffffffff277424 */ /* 0x000fce00078e00ff */
[----:B------:R-:W-:Y:S05]  /*1f90*/  WARPSYNC.COLLECTIVE R39, `(.L_x_31719) ;  /* 0x0000000027087348 */ /* 0x000fea0003c00000 */
[----:B------:R0:W1:Y:S02]  /*1fa0*/  SHFL.IDX P1, R43, R42, R41, R40 ;  /* 0x000000292a2b7389 */ /* 0x0000640000020028 */
[----:B01----:R-:W-:Y:S05]  /*1fb0*/  ENDCOLLECTIVE ;  /* 0x000000000000791b */ /* 0x003fea0003800000 */
.L_x_31719:
[----:B------:R-:W-:Y:S01]  /*1fc0*/  IMAD.MOV.U32 R41, RZ, RZ, R12 ;  /* 0x000000ffff297224 */ /* 0x000fe200078e000c */
[----:B------:R-:W-:-:S07]  /*1fd0*/  MOV R44, R43 ;  /* 0x0000002b002c7202 */ /* 0x000fce0000000f00 */
[----:B------:R-:W-:Y:S05]  /*1fe0*/  WARPSYNC.COLLECTIVE R39, `(.L_x_31720) ;  /* 0x0000000027087348 */ /* 0x000fea0003c00000 */
[----:B------:R0:W1:Y:S02]  /*1ff0*/  SHFL.IDX P1, R43, R42, R41, R40 ;  /* 0x000000292a2b7389 */ /* 0x0000640000020028 */
[----:B01----:R-:W-:Y:S05]  /*2000*/  ENDCOLLECTIVE ;  /* 0x000000000000791b */ /* 0x003fea0003800000 */
.L_x_31720:
        /* <DEDUP_REMOVED lines=8> */
.L_x_31721:
[----:B------:R-:W-:Y:S05]  /*2090*/  BRA `(.L_x_31722) ;  /* 0xfffffff400207947 */ /* 0x000fea000383ffff */
.L_x_31723:
        /* <DEDUP_REMOVED lines=14> */
.L_x_58529:


//--------------------- .text._Z9cuda_gemmIiLi256ELi2ELi1ELi64ELi16ELi16ELi32ELi1ELi0EEviiiPT_S1_S1_ii --------------------------
	.section	.text._Z9cuda_gemmIiLi256ELi2ELi1ELi64ELi16ELi16ELi32ELi1ELi0EEviiiPT_S1_S1_ii,"ax",@progbits
	.align	128
        .global         _Z9cuda_gemmIiLi256ELi2ELi1ELi64ELi16ELi16ELi32ELi1ELi0EEviiiPT_S1_S1_ii
        .type           _Z9cuda_gemmIiLi256ELi2ELi1ELi64ELi16ELi16ELi32ELi1ELi0EEviiiPT_S1_S1_ii,@function
        .size           _Z9cuda_gemmIiLi256ELi2ELi1ELi64ELi16ELi16ELi32ELi1ELi0EEviiiPT_S1_S1_ii,(.L_x_58530 - _Z9cuda_gemmIiLi256ELi2ELi1ELi64ELi16ELi16ELi32ELi1ELi0EEviiiPT_S1_S1_ii)
        .other          _Z9cuda_gemmIiLi256ELi2ELi1ELi64ELi16ELi16ELi32ELi1ELi0EEviiiPT_S1_S1_ii,@"STO_CUDA_ENTRY STV_DEFAULT"
_Z9cuda_gemmIiLi256ELi2ELi1ELi64ELi16ELi16ELi32ELi1ELi0EEviiiPT_S1_S1_ii:
.text._Z9cuda_gemmIiLi256ELi2ELi1ELi64ELi16ELi16ELi32ELi1ELi0EEviiiPT_S1_S1_ii:
        /* <DEDUP_REMOVED lines=37> */
.L_x_31726:
        /* <DEDUP_REMOVED lines=25> */
.L_x_31725:
[----:B------:R-:W-:Y:S05]  /*03e0*/  BSYNC.RECONVERGENT B0 ;  /* 0x0000000000007941 */ /* 0x000fea0003800200 */
.L_x_31724:
        /* <DEDUP_REMOVED lines=216> */
.L_x_31902:
        /* <DEDUP_REMOVED lines=38> */
.L_x_31730:
[----:B------:R-:W-:Y:S05]  /*13d0*/  BSYNC.RECONVERGENT B1 ;  /* 0x0000000000017941 */ /* 0x000fea0003800200 */
.L_x_31729:
        /* <DEDUP_REMOVED lines=9> */
.L_x_31733:
        /* <DEDUP_REMOVED lines=21> */
.L_x_31732:
[----:B------:R-:W-:Y:S05]  /*15c0*/  BSYNC.RECONVERGENT B1 ;  /* 0x0000000000017941 */ /* 0x000fea0003800200 */
.L_x_31731:
        /* <DEDUP_REMOVED lines=22> */
.L_x_31735:
[----:B------:R-:W-:Y:S05]  /*1730*/  BSYNC.RECONVERGENT B1 ;  /* 0x0000000000017941 */ /* 0x000fea0003800200 */
.L_x_31734:
[----:B------:R-:W-:Y:S05]  /*1740*/  @!P1 BRA `(.L_x_31728) ;  /* 0x0000000000389947 */ /* 0x000fea0003800000 */
[----:B------:R-:W2:Y:S01]  /*1750*/  S2R R30, SR_CgaCtaId ;  /* 0x00000000001e7919 */ /* 0x000ea20000008800 */
[----:B-1----:R-:W-:-:S05]  /*1760*/  MOV R29, 0x400 ;  /* 0x00000400001d7802 */ /* 0x002fca0000000f00 */
[----:B------:R-:W-:-:S05]  /*1770*/  VIADD R29, R29, 0x580 ;  /* 0x000005801d1d7836 */ /* 0x000fca0000000000 */
[----:B--2---:R-:W-:-:S07]  /*1780*/  LEA R33, R30, R29, 0x18 ;  /* 0x0000001d1e217211 */ /* 0x004fce00078ec0ff */
.L_x_31736:
        /* <DEDUP_REMOVED lines=10> */
.L_x_31728:
[----:B------:R-:W-:Y:S05]  /*1830*/  BSYNC.RECONVERGENT B0 ;  /* 0x0000000000007941 */ /* 0x000fea0003800200 */
.L_x_31727:
[----:B------:R-:W-:Y:S01]  /*1840*/  BAR.SYNC.DEFER_BLOCKING 0x0 ;  /* 0x0000000000007b1d */ /* 0x000fe20000010000 */
[----:B------:R-:W-:-:S09]  /*1850*/  UISETP.GE.AND UP0, UPT, UR4, 0x1, UPT ;  /* 0x000000010400788c */ /* 0x000fd2000bf06270 */
[----:B------:R-:W-:Y:S05]  /*1860*/  BRA.U !UP0, `(.L_x_31737) ;  /* 0x0000003908687547 */ /* 0x000fea000b800000 */
[----:B------:R-:W-:-:S09]  /*1870*/  UISETP.NE.AND UP0, UPT, UR14, 0x1, UPT ;  /* 0x000000010e00788c */ /* 0x000fd2000bf05270 */
[----:B------:R-:W-:Y:S05]  /*1880*/  BRA.U UP0, `(.L_x_31738) ;  /* 0x0000001100b47547 */ /* 0x000fea000b800000 */
[----:B------:R-:W-:Y:S01]  /*1890*/  BSSY B1, `(.L_x_31739) ;  /* 0x000012b000017945 */ /* 0x000fe20003800000 */
[----:B0-2---:R-:W-:-:S07]  /*18a0*/  IMAD.MOV.U32 R31, RZ, RZ, RZ ;  /* 0x000000ffff1f7224 */ /* 0x005fce00078e00ff */
.L_x_31791:
        /* <DEDUP_REMOVED lines=18> */
.L_x_31740:
        /* <DEDUP_REMOVED lines=10> */
.L_x_31741:
        /* <DEDUP_REMOVED lines=8> */
.L_x_31742:
        /* <DEDUP_REMOVED lines=8> */
.L_x_31743:
        /* <DEDUP_REMOVED lines=10> */
.L_x_31744:
        /* <DEDUP_REMOVED lines=11> */
.L_x_31745:
        /* <DEDUP_REMOVED lines=11> */
.L_x_31746:
        /* <DEDUP_REMOVED lines=11> */
.L_x_31747:
        /* <DEDUP_REMOVED lines=10> */
.L_x_31748:
        /* <DEDUP_REMOVED lines=9> */
.L_x_31749:
        /* <DEDUP_REMOVED lines=9> */
.L_x_31750:
        /* <DEDUP_REMOVED lines=9> */
.L_x_31751:
        /* <DEDUP_REMOVED lines=9> */
.L_x_31752:
        /* <DEDUP_REMOVED lines=9> */
.L_x_31753:
        /* <DEDUP_REMOVED lines=9> */
.L_x_31754:
        /* <DEDUP_REMOVED lines=9> */
.L_x_31755:
        /* <DEDUP_REMOVED lines=32> */
.L_x_31790:
[----:B0-----:R-:W-:Y:S02]  /*24b0*/  IMAD R32, R55, 0x44, R33 ;  /* 0x0000004437207824 */ /* 0x001fe400078e0221 */
[----:B------:R-:W-:-:S04]  /*24c0*/  IMAD.MOV.U32 R57, RZ, RZ, RZ ;  /* 0x000000ffff397224 */ /* 0x000fc800078e00ff */
[----:B------:R-:W0:Y:S01]  /*24d0*/  LDS R32, [R32] ;  /* 0x0000000020207984 */ /* 0x000e220000000800 */
[----:B-1----:R-:W-:Y:S05]  /*24e0*/  @!P5 BRA `(.L_x_31758) ;  /* 0x000000000010d947 */ /* 0x002fea0003800000 */
[----:B------:R-:W-:-:S03]  /*24f0*/  UMOV UR9, 0xffffffff ;  /* 0xffffffff00097882 */ /* 0x000fc60000000000 */
[----:B------:R-:W-:Y:S05]  /*2500*/  BRA.DIV UR9, `(.L_x_31759) ;  /* 0x0000003209787947 */ /* 0x000fea000b800000 */
[----:B0-----:R0:W1:Y:S02]  /*2510*/  SHFL.IDX PT, R28, R32, R27, R0 ;  /* 0x0000001b201c7389 */ /* 0x00106400000e0000 */
.L_x_31905:
[----:B-12---:R-:W-:-:S07]  /*2520*/  IMAD R57, R34, R28, RZ ;  /* 0x0000001c22397224 */ /* 0x006fce00078e02ff */
.L_x_31758:
[----:B------:R-:W-:Y:S05]  /*2530*/  @!P4 BRA `(.L_x_31760) ;  /* 0x000000000010c947 */ /* 0x000fea0003800000 */
[----:B------:R-:W-:-:S03]  /*2540*/  UMOV UR9, 0xffffffff ;  /* 0xffffffff00097882 */ /* 0x000fc60000000000 */
[----:B------:R-:W-:Y:S05]  /*2550*/  BRA.DIV UR9, `(.L_x_31761) ;  /* 0x0000003209847947 */ /* 0x000fea000b800000 */
[----:B0-----:R0:W1:Y:S02]  /*2560*/  SHFL.IDX PT, R28, R32, R16, R0 ;  /* 0x00000010201c7389 */ /* 0x00106400000e0000 */
.L_x_31908:
[----:B-1--4-:R-:W-:-:S07]  /*2570*/  IMAD R57, R35, R28, R57 ;  /* 0x0000001c23397224 */ /* 0x012fce00078e0239 */
.L_x_31760:
[----:B------:R-:W-:Y:S05]  /*2580*/  @!P3 BRA `(.L_x_31762) ;  /* 0x000000000010b947 */ /* 0x000fea0003800000 */
[----:B------:R-:W-:-:S03]  /*2590*/  UMOV UR9, 0xffffffff ;  /* 0xffffffff00097882 */ /* 0x000fc60000000000 */
[----:B------:R-:W-:Y:S05]  /*25a0*/  BRA.DIV UR9, `(.L_x_31763) ;  /* 0x0000003209907947 */ /* 0x000fea000b800000 */
[----:B0-----:R0:W1:Y:S02]  /*25b0*/  SHFL.IDX PT, R28, R32, R15, R0 ;  /* 0x0000000f201c7389 */ /* 0x00106400000e0000 */
.L_x_31911:
[----:B-1----:R-:W-:-:S07]  /*25c0*/  IMAD R57, R36, R28, R57 ;  /* 0x0000001c24397224 */ /* 0x002fce00078e0239 */
.L_x_31762:
[----:B------:R-:W-:Y:S05]  /*25d0*/  @!P2 BRA `(.L_x_31764) ;  /* 0x000000000010a947 */ /* 0x000fea0003800000 */
[----:B------:R-:W-:-:S03]  /*25e0*/  UMOV UR9, 0xffffffff ;  /* 0xffffffff00097882 */ /* 0x000fc60000000000 */
[----:B------:R-:W-:Y:S05]  /*25f0*/  BRA.DIV UR9, `(.L_x_31765) ;  /* 0x00000032099c7947 */ /* 0x000fea000b800000 */
[----:B0-----:R0:W1:Y:S02]  /*2600*/  SHFL.IDX PT, R28, R32, R14, R0 ;  /* 0x0000000e201c7389 */ /* 0x00106400000e0000 */
.L_x_31914:
[----:B-1----:R-:W-:-:S07]  /*2610*/  IMAD R57, R37, R28, R57 ;  /* 0x0000001c25397224 */ /* 0x002fce00078e0239 */
.L_x_31764:
[----:B------:R-:W-:Y:S05]  /*2620*/  @!P1 BRA `(.L_x_31766) ;  /* 0x0000000000109947 */ /* 0x000fea0003800000 */
[----:B------:R-:W-:-:S03]  /*2630*/  UMOV UR9, 0xffffffff ;  /* 0xffffffff00097882 */ /* 0x000fc60000000000 */
[----:B------:R-:W-:Y:S05]  /*2640*/  BRA.DIV UR9, `(.L_x_31767) ;  /* 0x0000003209a87947 */ /* 0x000fea000b800000 */
[----:B0-----:R0:W1:Y:S02]  /*2650*/  SHFL.IDX PT, R28, R32, R13, R0 ;  /* 0x0000000d201c7389 */ /* 0x00106400000e0000 */
.L_x_31917:
[----:B-1----:R-:W-:-:S07]  /*2660*/  IMAD R57, R38, R28, R57 ;  /* 0x0000001c26397224 */ /* 0x002fce00078e0239 */
.L_x_31766:
[----:B------:R-:W1:Y:S02]  /*2670*/  LDC R58, c[0x0][0x3ac] ;  /* 0x0000eb00ff3a7b82 */ /* 0x000e640000000800 */
[----:B-1----:R-:W-:-:S13]  /*2680*/  ISETP.GE.AND P0, PT, R58, 0x6, PT ;  /* 0x000000063a00780c */ /* 0x002fda0003f06270 */
[----:B------:R-:W-:Y:S05]  /*2690*/  @!P0 BRA `(.L_x_31768) ;  /* 0x0000000000108947 */ /* 0x000fea0003800000 */
[----:B------:R-:W-:-:S03]  /*26a0*/  UMOV UR9, 0xffffffff ;  /* 0xffffffff00097882 */ /* 0x000fc60000000000 */
[----:B------:R-:W-:Y:S05]  /*26b0*/  BRA.DIV UR9, `(.L_x_31769) ;  /* 0x0000003209ac7947 */ /* 0x000fea000b800000 */
[----:B0-----:R0:W1:Y:S02]  /*26c0*/  SHFL.IDX PT, R28, R32, R12, R0 ;  /* 0x0000000c201c7389 */ /* 0x00106400000e0000 */
.L_x_31920:
[----:B-1----:R-:W-:-:S07]  /*26d0*/  IMAD R57, R39, R28, R57 ;  /* 0x0000001c27397224 */ /* 0x002fce00078e0239 */
.L_x_31768:
[----:B------:R-:W-:-:S13]  /*26e0*/  ISETP.GE.AND P0, PT, R58, 0x7, PT ;  /* 0x000000073a00780c */ /* 0x000fda0003f06270 */
[----:B------:R-:W-:Y:S05]  /*26f0*/  @!P0 BRA `(.L_x_31770) ;  /* 0x0000000000108947 */ /* 0x000fea0003800000 */
[----:B------:R-:W-:-:S03]  /*2700*/  UMOV UR9, 0xffffffff ;  /* 0xffffffff00097882 */ /* 0x000fc60000000000 */
[----:B------:R-:W-:Y:S05]  /*2710*/  BRA.DIV UR9, `(.L_x_31771) ;  /* 0x0000003209b47947 */ /* 0x000fea000b800000 */
[----:B0-----:R0:W1:Y:S02]  /*2720*/  SHFL.IDX PT, R28, R32, R11, R0 ;  /* 0x0000000b201c7389 */ /* 0x00106400000e0000 */
.L_x_31923:
[----:B-1----:R-:W-:-:S07]  /*2730*/  IMAD R57, R40, R28, R57 ;  /* 0x0000001c28397224 */ /* 0x002fce00078e0239 */
.L_x_31770:
[----:B------:R-:W-:-:S13]  /*2740*/  ISETP.GE.AND P0, PT, R58, 0x8, PT ;  /* 0x000000083a00780c */ /* 0x000fda0003f06270 */
[----:B------:R-:W-:Y:S05]  /*2750*/  @!P0 BRA `(.L_x_31772) ;  /* 0x0000000000108947 */ /* 0x000fea0003800000 */
[----:B------:R-:W-:-:S03]  /*2760*/  UMOV UR9, 0xffffffff ;  /* 0xffffffff00097882 */ /* 0x000fc60000000000 */
[----:B------:R-:W-:Y:S05]  /*2770*/  BRA.DIV UR9, `(.L_x_31773) ;  /* 0x0000003209bc7947 */ /* 0x000fea000b800000 */
[----:B0-----:R0:W1:Y:S02]  /*2780*/  SHFL.IDX PT, R28, R32, R10, R0 ;  /* 0x0000000a201c7389 */ /* 0x00106400000e0000 */
.L_x_31926:
[----:B-1----:R-:W-:-:S07]  /*2790*/  IMAD R57, R41, R28, R57 ;  /* 0x0000001c29397224 */ /* 0x002fce00078e0239 */
.L_x_31772:
[----:B------:R-:W-:-:S13]  /*27a0*/  ISETP.GE.AND P0, PT, R58, 0x9, PT ;  /* 0x000000093a00780c */ /* 0x000fda0003f06270 */
[----:B------:R-:W-:Y:S05]  /*27b0*/  @!P0 BRA `(.L_x_31774) ;  /* 0x0000000000108947 */ /* 0x000fea0003800000 */
[----:B------:R-:W-:-:S03]  /*27c0*/  UMOV UR9, 0xffffffff ;  /* 0xffffffff00097882 */ /* 0x000fc60000000000 */
[----:B------:R-:W-:Y:S05]  /*27d0*/  BRA.DIV UR9, `(.L_x_31775) ;  /* 0x0000003209c47947 */ /* 0x000fea000b800000 */
[----:B0-----:R0:W1:Y:S02]  /*27e0*/  SHFL.IDX PT, R28, R32, R9, R0 ;  /* 0x00000009201c7389 */ /* 0x00106400000e0000 */
.L_x_31929:
[----:B-1----:R-:W-:-:S07]  /*27f0*/  IMAD R57, R42, R28, R57 ;  /* 0x0000001c2a397224 */ /* 0x002fce00078e0239 */
.L_x_31774:
[----:B------:R-:W-:-:S13]  /*2800*/  ISETP.GE.AND P0, PT, R58, 0xa, PT ;  /* 0x0000000a3a00780c */ /* 0x000fda0003f06270 */
[----:B------:R-:W-:Y:S05]  /*2810*/  @!P0 BRA `(.L_x_31776) ;  /* 0x0000000000108947 */ /* 0x000fea0003800000 */
[----:B------:R-:W-:-:S03]  /*2820*/  UMOV UR9, 0xffffffff ;  /* 0xffffffff00097882 */ /* 0x000fc60000000000 */
[----:B------:R-:W-:Y:S05]  /*2830*/  BRA.DIV UR9, `(.L_x_31777) ;  /* 0x0000003209cc7947 */ /* 0x000fea000b800000 */
[----:B0-----:R0:W1:Y:S02]  /*2840*/  SHFL.IDX PT, R28, R32, R8, R0 ;  /* 0x00000008201c7389 */ /* 0x00106400000e0000 */
.L_x_31932:
[----:B-1----:R-:W-:-:S07]  /*2850*/  IMAD R57, R43, R28, R57 ;  /* 0x0000001c2b397224 */ /* 0x002fce00078e0239 */
.L_x_31776:
[----:B------:R-:W-:-:S13]  /*2860*/  ISETP.GE.AND P0, PT, R58, 0xb, PT ;  /* 0x0000000b3a00780c */ /* 0x000fda0003f06270 */
[----:B------:R-:W-:Y:S05]  /*2870*/  @!P0 BRA `(.L_x_31778) ;  /* 0x0000000000108947 */ /* 0x000fea0003800000 */
[----:B------:R-:W-:-:S03]  /*2880*/  UMOV UR9, 0xffffffff ;  /* 0xffffffff00097882 */ /* 0x000fc60000000000 */
[----:B------:R-:W-:Y:S05]  /*2890*/  BRA.DIV UR9, `(.L_x_31779) ;  /* 0x0000003209d47947 */ /* 0x000fea000b800000 */
[----:B0-----:R0:W1:Y:S02]  /*28a0*/  SHFL.IDX PT, R28, R32, R7, R0 ;  /* 0x00000007201c7389 */ /* 0x00106400000e0000 */
.L_x_31935:
[----:B-1----:R-:W-:-:S07]  /*28b0*/  IMAD R57, R44, R28, R57 ;  /* 0x0000001c2c397224 */ /* 0x002fce00078e0239 */
.L_x_31778:
[----:B------:R-:W-:-:S13]  /*28c0*/  ISETP.GE.AND P0, PT, R58, 0xc, PT ;  /* 0x0000000c3a00780c */ /* 0x000fda0003f06270 */
[----:B------:R-:W-:Y:S05]  /*28d0*/  @!P0 BRA `(.L_x_31780) ;  /* 0x0000000000108947 */ /* 0x000fea0003800000 */
[----:B------:R-:W-:-:S03]  /*28e0*/  UMOV UR9, 0xffffffff ;  /* 0xffffffff00097882 */ /* 0x000fc60000000000 */
[----:B------:R-:W-:Y:S05]  /*28f0*/  BRA.DIV UR9, `(.L_x_31781) ;  /* 0x0000003209dc7947 */ /* 0x000fea000b800000 */
[----:B0-----:R0:W1:Y:S02]  /*2900*/  SHFL.IDX PT, R28, R32, R6, R0 ;  /* 0x00000006201c7389 */ /* 0x00106400000e0000 */
.L_x_31938:
[----:B-1----:R-:W-:-:S07]  /*2910*/  IMAD R57, R45, R28, R57 ;  /* 0x0000001c2d397224 */ /* 0x002fce00078e0239 */
.L_x_31780:
[----:B------:R-:W-:-:S13]  /*2920*/  ISETP.GE.AND P0, PT, R58, 0xd, PT ;  /* 0x0000000d3a00780c */ /* 0x000fda0003f06270 */
[----:B------:R-:W-:Y:S05]  /*2930*/  @!P0 BRA `(.L_x_31782) ;  /* 0x0000000000108947 */ /* 0x000fea0003800000 */
[----:B------:R-:W-:-:S03]  /*2940*/  UMOV UR9, 0xffffffff ;  /* 0xffffffff00097882 */ /* 0x000fc60000000000 */
[----:B------:R-:W-:Y:S05]  /*2950*/  BRA.DIV UR9, `(.L_x_31783) ;  /* 0x0000003209e47947 */ /* 0x000fea000b800000 */
[----:B0-----:R0:W1:Y:S02]  /*2960*/  SHFL.IDX PT, R28, R32, R5, R0 ;  /* 0x00000005201c7389 */ /* 0x00106400000e0000 */
.L_x_31941:
[----:B-1----:R-:W-:-:S07]  /*2970*/  IMAD R57, R46, R28, R57 ;  /* 0x0000001c2e397224 */ /* 0x002fce00078e0239 */
.L_x_31782:
[----:B------:R-:W-:-:S13]  /*2980*/  ISETP.GE.AND P0, PT, R58, 0xe, PT ;  /* 0x0000000e3a00780c */ /* 0x000fda0003f06270 */
[----:B------:R-:W-:Y:S05]  /*2990*/  @!P0 BRA `(.L_x_31784) ;  /* 0x0000000000108947 */ /* 0x000fea0003800000 */
[----:B------:R-:W-:-:S03]  /*29a0*/  UMOV UR9, 0xffffffff ;  /* 0xffffffff00097882 */ /* 0x000fc60000000000 */
[----:B------:R-:W-:Y:S05]  /*29b0*/  BRA.DIV UR9, `(.L_x_31785) ;  /* 0x0000003209ec7947 */ /* 0x000fea000b800000 */
[----:B0-----:R0:W1:Y:S02]  /*29c0*/  SHFL.IDX PT, R28, R32, R4, R0 ;  /* 0x00000004201c7389 */ /* 0x00106400000e0000 */
.L_x_31944:
[----:B-1----:R-:W-:-:S07]  /*29d0*/  IMAD R57, R47, R28, R57 ;  /* 0x0000001c2f397224 */ /* 0x002fce00078e0239 */
.L_x_31784:
[----:B------:R-:W-:-:S13]  /*29e0*/  ISETP.GE.AND P0, PT, R58, 0xf, PT ;  /* 0x0000000f3a00780c */ /* 0x000fda0003f06270 */
[----:B------:R-:W-:Y:S05]  /*29f0*/  @!P0 BRA `(.L_x_31786) ;  /* 0x0000000000108947 */ /* 0x000fea0003800000 */
[----:B------:R-:W-:-:S03]  /*2a00*/  UMOV UR9, 0xffffffff ;  /* 0xffffffff00097882 */ /* 0x000fc60000000000 */
[----:B------:R-:W-:Y:S05]  /*2a10*/  BRA.DIV UR9, `(.L_x_31787) ;  /* 0x0000003209f47947 */ /* 0x000fea000b800000 */
[----:B0-----:R0:W1:Y:S02]  /*2a20*/  SHFL.IDX PT, R28, R32, R3, R0 ;  /* 0x00000003201c7389 */ /* 0x00106400000e0000 */
.L_x_31947:
[----:B-1----:R-:W-:-:S07]  /*2a30*/  IMAD R57, R48, R28, R57 ;  /* 0x0000001c30397224 */ /* 0x002fce00078e0239 */
.L_x_31786:
[----:B------:R-:W-:-:S13]  /*2a40*/  ISETP.GE.AND P0, PT, R58, 0x10, PT ;  /* 0x000000103a00780c */ /* 0x000fda0003f06270 */
[----:B------:R-:W-:Y:S05]  /*2a50*/  @!P0 BRA `(.L_x_31788) ;  /* 0x0000000000108947 */ /* 0x000fea0003800000 */
[----:B------:R-:W-:-:S03]  /*2a60*/  UMOV UR9, 0xffffffff ;  /* 0xffffffff00097882 */ /* 0x000fc60000000000 */
[----:B------:R-:W-:Y:S05]  /*2a70*/  BRA.DIV UR9, `(.L_x_31789) ;  /* 0x0000003209fc7947 */ /* 0x000fea000b800000 */
[----:B0-----:R0:W1:Y:S02]  /*2a80*/  SHFL.IDX PT, R28, R32, R2, R0 ;  /* 0x00000002201c7389 */ /* 0x00106400000e0000 */
.L_x_31950:
[----:B-1----:R-:W-:-:S07]  /*2a90*/  IMAD R57, R49, R28, R57 ;  /* 0x0000001c31397224 */ /* 0x002fce00078e0239 */
.L_x_31788:
        /* <DEDUP_REMOVED lines=8> */
.L_x_31757:
[----:B------:R-:W-:Y:S05]  /*2b20*/  BSYNC B0 ;  /* 0x0000000000007941 */ /* 0x000fea0003800000 */
.L_x_31756:
[----:B------:R-:W-:Y:S05]  /*2b30*/  @!P6 BRA `(.L_x_31791) ;  /* 0xffffffec005ce947 */ /* 0x000fea000383ffff */
[----:B------:R-:W-:Y:S05]  /*2b40*/  BSYNC B1 ;  /* 0x0000000000017941 */ /* 0x000fea0003800000 */
.L_x_31739:
[----:B------:R-:W-:Y:S05]  /*2b50*/  BRA `(.L_x_31737) ;  /* 0x0000002400ac7947 */ /* 0x000fea0003800000 */
.L_x_31738:
[----:B------:R-:W3:Y:S02]  /*2b60*/  LDCU UR9, c[0x0][0x3ac] ;  /* 0x00007580ff0977ac */ /* 0x000ee40008000800 */
[----:B---3--:R-:W-:-:S09]  /*2b70*/  UISETP.GT.U32.AND UP0, UPT, UR9, 0x1f, UPT ;  /* 0x0000001f0900788c */ /* 0x008fd2000bf04070 */
[----:B------:R-:W-:Y:S05]  /*2b80*/  BRA.U UP0, `(.L_x_31792) ;  /* 0x0000001100907547 */ /* 0x000fea000b800000 */
[----:B0-2---:R-:W-:-:S07]  /*2b90*/  HFMA2 R31, -RZ, RZ, 0, 0 ;  /* 0x00000000ff1f7431 */ /* 0x005fce00000001ff */
.L_x_31844:
        /* <DEDUP_REMOVED lines=18> */
.L_x_31793:
        /* <DEDUP_REMOVED lines=10> */
.L_x_31794:
        /* <DEDUP_REMOVED lines=8> */
.L_x_31795:
        /* <DEDUP_REMOVED lines=8> */
.L_x_31796:
        /* <DEDUP_REMOVED lines=10> */
.L_x_31797:
        /* <DEDUP_REMOVED lines=11> */
.L_x_31798:
        /* <DEDUP_REMOVED lines=11> */
.L_x_31799:
        /* <DEDUP_REMOVED lines=11> */
.L_x_31800:
        /* <DEDUP_REMOVED lines=10> */
.L_x_31801:
        /* <DEDUP_REMOVED lines=9> */
.L_x_31802:
        /* <DEDUP_REMOVED lines=9> */
.L_x_31803:
        /* <DEDUP_REMOVED lines=9> */
.L_x_31804:
        /* <DEDUP_REMOVED lines=9> */
.L_x_31805:
        /* <DEDUP_REMOVED lines=9> */
.L_x_31806:
        /* <DEDUP_REMOVED lines=9> */
.L_x_31807:
        /* <DEDUP_REMOVED lines=9> */
.L_x_31808:
        /* <DEDUP_REMOVED lines=27> */
.L_x_31843:
[----:B0-----:R-:W-:Y:S02]  /*3750*/  IMAD R32, R55, 0x44, R33 ;  /* 0x0000004437207824 */ /* 0x001fe400078e0221 */
[----:B-1----:R-:W-:-:S04]  /*3760*/  IMAD.MOV.U32 R57, RZ, RZ, RZ ;  /* 0x000000ffff397224 */ /* 0x002fc800078e00ff */
[----:B------:R-:W0:Y:S01]  /*3770*/  LDS R32, [R32] ;  /* 0x0000000020207984 */ /* 0x000e220000000800 */
[----:B------:R-:W-:Y:S05]  /*3780*/  @!P5 BRA `(.L_x_31811) ;  /* 0x000000000010d947 */ /* 0x000fea0003800000 */
[----:B------:R-:W-:-:S03]  /*3790*/  UMOV UR9, 0xffffffff ;  /* 0xffffffff00097882 */ /* 0x000fc60000000000 */
[----:B------:R-:W-:Y:S05]  /*37a0*/  BRA.DIV UR9, `(.L_x_31812) ;  /* 0x0000002609d07947 */ /* 0x000fea000b800000 */
[----:B0-----:R0:W1:Y:S02]  /*37b0*/  SHFL.IDX PT, R28, R32, R27, R0 ;  /* 0x0000001b201c7389 */ /* 0x00106400000e0000 */
.L_x_31953:
[----:B-1----:R-:W-:-:S07]  /*37c0*/  IMAD R57, R34, R28, RZ ;  /* 0x0000001c22397224 */ /* 0x002fce00078e02ff */
.L_x_31811:
[----:B------:R-:W-:Y:S05]  /*37d0*/  @!P4 BRA `(.L_x_31813) ;  /* 0x000000000010c947 */ /* 0x000fea0003800000 */
[----:B------:R-:W-:-:S03]  /*37e0*/  UMOV UR9, 0xffffffff ;  /* 0xffffffff00097882 */ /* 0x000fc60000000000 */
[----:B------:R-:W-:Y:S05]  /*37f0*/  BRA.DIV UR9, `(.L_x_31814) ;  /* 0x0000002609dc7947 */ /* 0x000fea000b800000 */
[----:B0-----:R0:W1:Y:S02]  /*3800*/  SHFL.IDX PT, R28, R32, R16, R0 ;  /* 0x00000010201c7389 */ /* 0x00106400000e0000 */
.L_x_31956:
[----:B-1--4-:R-:W-:-:S07]  /*3810*/  IMAD R57, R35, R28, R57 ;  /* 0x0000001c23397224 */ /* 0x012fce00078e0239 */
.L_x_31813:
[----:B------:R-:W-:Y:S05]  /*3820*/  @!P3 BRA `(.L_x_31815) ;  /* 0x000000000010b947 */ /* 0x000fea0003800000 */
[----:B------:R-:W-:-:S03]  /*3830*/  UMOV UR9, 0xffffffff ;  /* 0xffffffff00097882 */ /* 0x000fc60000000000 */
[----:B------:R-:W-:Y:S05]  /*3840*/  BRA.DIV UR9, `(.L_x_31816) ;  /* 0x0000002609e87947 */ /* 0x000fea000b800000 */
[----:B0-----:R0:W1:Y:S02]  /*3850*/  SHFL.IDX PT, R28, R32, R15, R0 ;  /* 0x0000000f201c7389 */ /* 0x00106400000e0000 */
.L_x_31959:
[----:B-1----:R-:W-:-:S07]  /*3860*/  IMAD R57, R36, R28, R57 ;  /* 0x0000001c24397224 */ /* 0x002fce00078e0239 */
.L_x_31815:
[----:B------:R-:W-:Y:S05]  /*3870*/  @!P2 BRA `(.L_x_31817) ;  /* 0x000000000010a947 */ /* 0x000fea0003800000 */
[----:B------:R-:W-:-:S03]  /*3880*/  UMOV UR9, 0xffffffff ;  /* 0xffffffff00097882 */ /* 0x000fc60000000000 */
[----:B------:R-:W-:Y:S05]  /*3890*/  BRA.DIV UR9, `(.L_x_31818) ;  /* 0x0000002609f47947 */ /* 0x000fea000b800000 */
[----:B0-----:R0:W1:Y:S02]  /*38a0*/  SHFL.IDX PT, R28, R32, R14, R0 ;  /* 0x0000000e201c7389 */ /* 0x00106400000e0000 */
.L_x_31962:
[----:B-1----:R-:W-:-:S07]  /*38b0*/  IMAD R57, R37, R28, R57 ;  /* 0x0000001c25397224 */ /* 0x002fce00078e0239 */
.L_x_31817:
[----:B------:R-:W-:Y:S05]  /*38c0*/  @!P1 BRA `(.L_x_31819) ;  /* 0x0000000000109947 */ /* 0x000fea0003800000 */
[----:B------:R-:W-:-:S03]  /*38d0*/  UMOV UR9, 0xffffffff ;  /* 0xffffffff00097882 */ /* 0x000fc60000000000 */
[----:B------:R-:W-:Y:S05]  /*38e0*/  BRA.DIV UR9, `(.L_x_31820) ;  /* 0x0000002a09007947 */ /* 0x000fea000b800000 */
[----:B0-----:R0:W1:Y:S02]  /*38f0*/  SHFL.IDX PT, R28, R32, R13, R0 ;  /* 0x0000000d201c7389 */ /* 0x00106400000e0000 */
.L_x_31965:
[----:B-1----:R-:W-:-:S07]  /*3900*/  IMAD R57, R38, R28, R57 ;  /* 0x0000001c26397224 */ /* 0x002fce00078e0239 */
.L_x_31819:
[----:B------:R-:W1:Y:S02]  /*3910*/  LDC R58, c[0x0][0x3ac] ;  /* 0x0000eb00ff3a7b82 */ /* 0x000e640000000800 */
[----:B-1----:R-:W-:-:S13]  /*3920*/  ISETP.GE.AND P0, PT, R58, 0x6, PT ;  /* 0x000000063a00780c */ /* 0x002fda0003f06270 */
[----:B------:R-:W-:Y:S05]  /*3930*/  @!P0 BRA `(.L_x_31821) ;  /* 0x0000000000108947 */ /* 0x000fea0003800000 */
[----:B------:R-:W-:-:S03]  /*3940*/  UMOV UR9, 0xffffffff ;  /* 0xffffffff00097882 */ /* 0x000fc60000000000 */
[----:B------:R-:W-:Y:S05]  /*3950*/  BRA.DIV UR9, `(.L_x_31822) ;  /* 0x0000002a09047947 */ /* 0x000fea000b800000 */
[----:B0-----:R0:W1:Y:S02]  /*3960*/  SHFL.IDX PT, R28, R32, R12, R0 ;  /* 0x0000000c201c7389 */ /* 0x00106400000e0000 */
.L_x_31968:
[----:B-1----:R-:W-:-:S07]  /*3970*/  IMAD R57, R39, R28, R57 ;  /* 0x0000001c27397224 */ /* 0x002fce00078e0239 */
.L_x_31821:
[----:B------:R-:W-:-:S13]  /*3980*/  ISETP.GE.AND P0, PT, R58, 0x7, PT ;  /* 0x000000073a00780c */ /* 0x000fda0003f06270 */
[----:B------:R-:W-:Y:S05]  /*3990*/  @!P0 BRA `(.L_x_31823) ;  /* 0x0000000000108947 */ /* 0x000fea0003800000 */
[----:B------:R-:W-:-:S03]  /*39a0*/  UMOV UR9, 0xffffffff ;  /* 0xffffffff00097882 */ /* 0x000fc60000000000 */
[----:B------:R-:W-:Y:S05]  /*39b0*/  BRA.DIV UR9, `(.L_x_31824) ;  /* 0x0000002a090c7947 */ /* 0x000fea000b800000 */
[----:B0-----:R0:W1:Y:S02]  /*39c0*/  SHFL.IDX PT, R28, R32, R11, R0 ;  /* 0x0000000b201c7389 */ /* 0x00106400000e0000 */
.L_x_31971:
[----:B-1----:R-:W-:-:S07]  /*39d0*/  IMAD R57, R40, R28, R57 ;  /* 0x0000001c28397224 */ /* 0x002fce00078e0239 */
.L_x_31823:
[----:B------:R-:W-:-:S13]  /*39e0*/  ISETP.GE.AND P0, PT, R58, 0x8, PT ;  /* 0x000000083a00780c */ /* 0x000fda0003f06270 */
[----:B------:R-:W-:Y:S05]  /*39f0*/  @!P0 BRA `(.L_x_31825) ;  /* 0x0000000000108947 */ /* 0x000fea0003800000 */
[----:B------:R-:W-:-:S03]  /*3a00*/  UMOV UR9, 0xffffffff ;  /* 0xffffffff00097882 */ /* 0x000fc60000000000 */
[----:B------:R-:W-:Y:S05]  /*3a10*/  BRA.DIV UR9, `(.L_x_31826) ;  /* 0x0000002a09147947 */ /* 0x000fea000b800000 */
[----:B0-----:R0:W1:Y:S02]  /*3a20*/  SHFL.IDX PT, R28, R32, R10, R0 ;  /* 0x0000000a201c7389 */ /* 0x00106400000e0000 */
.L_x_31974:
[----:B-1----:R-:W-:-:S07]  /*3a30*/  IMAD R57, R41, R28, R57 ;  /* 0x0000001c29397224 */ /* 0x002fce00078e0239 */
.L_x_31825:
[----:B------:R-:W-:-:S13]  /*3a40*/  ISETP.GE.AND P0, PT, R58, 0x9, PT ;  /* 0x000000093a00780c */ /* 0x000fda0003f06270 */
[----:B------:R-:W-:Y:S05]  /*3a50*/  @!P0 BRA `(.L_x_31827) ;  /* 0x0000000000108947 */ /* 0x000fea0003800000 */
[----:B------:R-:W-:-:S03]  /*3a60*/  UMOV UR9, 0xffffffff ;  /* 0xffffffff00097882 */ /* 0x000fc60000000000 */
[----:B------:R-:W-:Y:S05]  /*3a70*/  BRA.DIV UR9, `(.L_x_31828) ;  /* 0x0000002a091c7947 */ /* 0x000fea000b800000 */
[----:B0-----:R0:W1:Y:S02]  /*3a80*/  SHFL.IDX PT, R28, R32, R9, R0 ;  /* 0x00000009201c7389 */ /* 0x00106400000e0000 */
.L_x_31977:
[----:B-1----:R-:W-:-:S07]  /*3a90*/  IMAD R57, R42, R28, R57 ;  /* 0x0000001c2a397224 */ /* 0x002fce00078e0239 */
.L_x_31827:
[----:B------:R-:W-:-:S13]  /*3aa0*/  ISETP.GE.AND P0, PT, R58, 0xa, PT ;  /* 0x0000000a3a00780c */ /* 0x000fda0003f06270 */
[----:B------:R-:W-:Y:S05]  /*3ab0*/  @!P0 BRA `(.L_x_31829) ;  /* 0x0000000000108947 */ /* 0x000fea0003800000 */
[----:B------:R-:W-:-:S03]  /*3ac0*/  UMOV UR9, 0xffffffff ;  /* 0xffffffff00097882 */ /* 0x000fc60000000000 */
[----:B------:R-:W-:Y:S05]  /*3ad0*/  BRA.DIV UR9, `(.L_x_31830) ;  /* 0x0000002a09247947 */ /* 0x000fea000b800000 */
[----:B0-----:R0:W1:Y:S02]  /*3ae0*/  SHFL.IDX PT, R28, R32, R8, R0 ;  /* 0x00000008201c7389 */ /* 0x00106400000e0000 */
.L_x_31980:
[----:B-1----:R-:W-:-:S07]  /*3af0*/  IMAD R57, R43, R28, R57 ;  /* 0x0000001c2b397224 */ /* 0x002fce00078e0239 */
.L_x_31829:
[----:B------:R-:W-:-:S13]  /*3b00*/  ISETP.GE.AND P0, PT, R58, 0xb, PT ;  /* 0x0000000b3a00780c */ /* 0x000fda0003f06270 */
[----:B------:R-:W-:Y:S05]  /*3b10*/  @!P0 BRA `(.L_x_31831) ;  /* 0x0000000000108947 */ /* 0x000fea0003800000 */
[----:B------:R-:W-:-:S03]  /*3b20*/  UMOV UR9, 0xffffffff ;  /* 0xffffffff00097882 */ /* 0x000fc60000000000 */
[----:B------:R-:W-:Y:S05]  /*3b30*/  BRA.DIV UR9, `(.L_x_31832) ;  /* 0x0000002a092c7947 */ /* 0x000fea000b800000 */
[----:B0-----:R0:W1:Y:S02]  /*3b40*/  SHFL.IDX PT, R28, R32, R7, R0 ;  /* 0x00000007201c7389 */ /* 0x00106400000e0000 */
.L_x_31983:
[----:B-1----:R-:W-:-:S07]  /*3b50*/  IMAD R57, R44, R28, R57 ;  /* 0x0000001c2c397224 */ /* 0x002fce00078e0239 */
.L_x_31831:
[----:B------:R-:W-:-:S13]  /*3b60*/  ISETP.GE.AND P0, PT, R58, 0xc, PT ;  /* 0x0000000c3a00780c */ /* 0x000fda0003f06270 */
[----:B------:R-:W-:Y:S05]  /*3b70*/  @!P0 BRA `(.L_x_31833) ;  /* 0x0000000000108947 */ /* 0x000fea0003800000 */
[----:B------:R-:W-:-:S03]  /*3b80*/  UMOV UR9, 0xffffffff ;  /* 0xffffffff00097882 */ /* 0x000fc60000000000 */
[----:B------:R-:W-:Y:S05]  /*3b90*/  BRA.DIV UR9, `(.L_x_31834) ;  /* 0x0000002a09347947 */ /* 0x000fea000b800000 */
[----:B0-----:R0:W1:Y:S02]  /*3ba0*/  SHFL.IDX PT, R28, R32, R6, R0 ;  /* 0x00000006201c7389 */ /* 0x00106400000e0000 */
.L_x_31986:
[----:B-1----:R-:W-:-:S07]  /*3bb0*/  IMAD R57, R45, R28, R57 ;  /* 0x0000001c2d397224 */ /* 0x002fce00078e0239 */
.L_x_31833:
[----:B------:R-:W-:-:S13]  /*3bc0*/  ISETP.GE.AND P0, PT, R58, 0xd, PT ;  /* 0x0000000d3a00780c */ /* 0x000fda0003f06270 */
[----:B------:R-:W-:Y:S05]  /*3bd0*/  @!P0 BRA `(.L_x_31835) ;  /* 0x0000000000108947 */ /* 0x000fea0003800000 */
[----:B------:R-:W-:-:S03]  /*3be0*/  UMOV UR9, 0xffffffff ;  /* 0xffffffff00097882 */ /* 0x000fc60000000000 */
[----:B------:R-:W-:Y:S05]  /*3bf0*/  BRA.DIV UR9, `(.L_x_31836) ;  /* 0x0000002a093c7947 */ /* 0x000fea000b800000 */
[----:B0-----:R0:W1:Y:S02]  /*3c00*/  SHFL.IDX PT, R28, R32, R5, R0 ;  /* 0x00000005201c7389 */ /* 0x00106400000e0000 */
.L_x_31989:
[----:B-1----:R-:W-:-:S07]  /*3c10*/  IMAD R57, R46, R28, R57 ;  /* 0x0000001c2e397224 */ /* 0x002fce00078e0239 */
.L_x_31835:
[----:B------:R-:W-:-:S13]  /*3c20*/  ISETP.GE.AND P0, PT, R58, 0xe, PT ;  /* 0x0000000e3a00780c */ /* 0x000fda0003f06270 */
[----:B------:R-:W-:Y:S05]  /*3c30*/  @!P0 BRA `(.L_x_31837) ;  /* 0x0000000000108947 */ /* 0x000fea0003800000 */
[----:B------:R-:W-:-:S03]  /*3c40*/  UMOV UR9, 0xffffffff ;  /* 0xffffffff00097882 */ /* 0x000fc60000000000 */
[----:B------:R-:W-:Y:S05]  /*3c50*/  BRA.DIV UR9, `(.L_x_31838) ;  /* 0x0000002a09447947 */ /* 0x000fea000b800000 */
[----:B0-----:R0:W1:Y:S02]  /*3c60*/  SHFL.IDX PT, R28, R32, R4, R0 ;  /* 0x00000004201c7389 */ /* 0x00106400000e0000 */
.L_x_31992:
[----:B-1----:R-:W-:-:S07]  /*3c70*/  IMAD R57, R47, R28, R57 ;  /* 0x0000001c2f397224 */ /* 0x002fce00078e0239 */
.L_x_31837:
[----:B------:R-:W-:-:S13]  /*3c80*/  ISETP.GE.AND P0, PT, R58, 0xf, PT ;  /* 0x0000000f3a00780c */ /* 0x000fda0003f06270 */
[----:B------:R-:W-:Y:S05]  /*3c90*/  @!P0 BRA `(.L_x_31839) ;  /* 0x0000000000108947 */ /* 0x000fea0003800000 */
[----:B------:R-:W-:-:S03]  /*3ca0*/  UMOV UR9, 0xffffffff ;  /* 0xffffffff00097882 */ /* 0x000fc60000000000 */
[----:B------:R-:W-:Y:S05]  /*3cb0*/  BRA.DIV UR9, `(.L_x_31840) ;  /* 0x0000002a094c7947 */ /* 0x000fea000b800000 */
[----:B0-----:R0:W1:Y:S02]  /*3cc0*/  SHFL.IDX PT, R28, R32, R3, R0 ;  /* 0x00000003201c7389 */ /* 0x00106400000e0000 */
.L_x_31995:
[----:B-1----:R-:W-:-:S07]  /*3cd0*/  IMAD R57, R48, R28, R57 ;  /* 0x0000001c30397224 */ /* 0x002fce00078e0239 */
.L_x_31839:
[----:B------:R-:W-:-:S13]  /*3ce0*/  ISETP.GE.AND P0, PT, R58, 0x10, PT ;  /* 0x000000103a00780c */ /* 0x000fda0003f06270 */
[----:B------:R-:W-:Y:S05]  /*3cf0*/  @!P0 BRA `(.L_x_31841) ;  /* 0x0000000000108947 */ /* 0x000fea0003800000 */
[----:B------:R-:W-:-:S03]  /*3d00*/  UMOV UR9, 0xffffffff ;  /* 0xffffffff00097882 */ /* 0x000fc60000000000 */
[----:B------:R-:W-:Y:S05]  /*3d10*/  BRA.DIV UR9, `(.L_x_31842) ;  /* 0x0000002a09547947 */ /* 0x000fea000b800000 */
[----:B0-----:R0:W1:Y:S02]  /*3d20*/  SHFL.IDX PT, R28, R32, R2, R0 ;  /* 0x00000002201c7389 */ /* 0x00106400000e0000 */
.L_x_31998:
[----:B-1----:R-:W-:-:S07]  /*3d30*/  IMAD R57, R49, R28, R57 ;  /* 0x0000001c31397224 */ /* 0x002fce00078e0239 */
.L_x_31841:
[C---:B------:R-:W-:Y:S01]  /*3d40*/  IMAD R29, R55.reuse, UR4, R30 ;  /* 0x00000004371d7c24 */ /* 0x040fe2000f8e021e */
[----:B------:R-:W-:-:S03]  /*3d50*/  IADD3 R55, PT, PT, R55, UR6, RZ ;  /* 0x0000000637377c10 */ /* 0x000fc6000fffe0ff */
[----:B------:R-:W-:Y:S01]  /*3d60*/  IMAD R28, R29, 0x4, R56 ;  /* 0x000000041d1c7824 */ /* 0x000fe200078e0238 */
[----:B------:R-:W-:-:S04]  /*3d70*/  ISETP.GE.AND P0, PT, R55, UR16, PT ;  /* 0x0000001037007c0c */ /* 0x000fc8000bf06270 */
[----:B------:R1:W-:Y:S09]  /*3d80*/  STS [R28], R57 ;  /* 0x000000391c007388 */ /* 0x0003f20000000800 */
[----:B------:R-:W-:Y:S05]  /*3d90*/  @!P0 BRA `(.L_x_31843) ;  /* 0xfffffff8006c8947 */ /* 0x000fea000383ffff */
.L_x_31810:
[----:B------:R-:W-:Y:S05]  /*3da0*/  BSYNC B0 ;  /* 0x0000000000007941 */ /* 0x000fea0003800000 */
.L_x_31809:
[----:B------:R-:W-:Y:S05]  /*3db0*/  @!P6 BRA `(.L_x_31844) ;  /* 0xffffffec0078e947 */ /* 0x000fea000383ffff */
[----:B------:R-:W-:Y:S05]  /*3dc0*/  BRA `(.L_x_31737) ;  /* 0x0000001400107947 */ /* 0x000fea0003800000 */
.L_x_31792:
[----:B0-2---:R-:W-:-:S07]  /*3dd0*/  IMAD.MOV.U32 R31, RZ, RZ, RZ ;  /* 0x000000ffff1f7224 */ /* 0x005fce00078e00ff */
.L_x_31896:
        /* <DEDUP_REMOVED lines=18> */
.L_x_31845:
        /* <DEDUP_REMOVED lines=10> */
.L_x_31846:
        /* <DEDUP_REMOVED lines=8> */
.L_x_31847:
        /* <DEDUP_REMOVED lines=8> */
.L_x_31848:
        /* <DEDUP_REMOVED lines=11> */
.L_x_31849:
        /* <DEDUP_REMOVED lines=11> */
.L_x_31850:
        /* <DEDUP_REMOVED lines=11> */
.L_x_31851:
        /* <DEDUP_REMOVED lines=11> */
.L_x_31852:
        /* <DEDUP_REMOVED lines=10> */
.L_x_31853:
        /* <DEDUP_REMOVED lines=9> */
.L_x_31854:
        /* <DEDUP_REMOVED lines=9> */
.L_x_31855:
        /* <DEDUP_REMOVED lines=9> */
.L_x_31856:
        /* <DEDUP_REMOVED lines=9> */
.L_x_31857:
        /* <DEDUP_REMOVED lines=9> */
.L_x_31858:
        /* <DEDUP_REMOVED lines=9> */
.L_x_31859:
        /* <DEDUP_REMOVED lines=9> */
.L_x_31860:
        /* <DEDUP_REMOVED lines=28> */
.L_x_31895:
[----:B------:R-:W-:Y:S02]  /*49b0*/  IMAD R32, R33, 0x44, R55 ;  /* 0x0000004421207824 */ /* 0x000fe400078e0237 */
[----:B------:R-:W-:-:S04]  /*49c0*/  IMAD.MOV.U32 R56, RZ, RZ, RZ ;  /* 0x000000ffff387224 */ /* 0x000fc800078e00ff */
[----:B------:R-:W0:Y:S01]  /*49d0*/  LDS R32, [R32] ;  /* 0x0000000020207984 */ /* 0x000e220000000800 */
[----:B------:R-:W-:Y:S05]  /*49e0*/  @!P4 BRA `(.L_x_31862) ;  /* 0x000000000010c947 */ /* 0x000fea0003800000 */
[----:B------:R-:W-:-:S03]  /*49f0*/  UMOV UR9, 0xffffffff ;  /* 0xffffffff00097882 */ /* 0x000fc60000000000 */
[----:B------:R-:W-:Y:S05]  /*4a00*/  BRA.DIV UR9, `(.L_x_31863) ;  /* 0x0000001e09387947 */ /* 0x000fea000b800000 */
[----:B0-----:R0:W1:Y:S02]  /*4a10*/  SHFL.IDX PT, R57, R32, R27, R0 ;  /* 0x0000001b20397389 */ /* 0x00106400000e0000 */
.L_x_32000:
[----:B-1----:R-:W-:-:S07]  /*4a20*/  IMAD R56, R34, R57, RZ ;  /* 0x0000003922387224 */ /* 0x002fce00078e02ff */
.L_x_31862:
[----:B------:R-:W-:Y:S05]  /*4a30*/  @!P3 BRA `(.L_x_31864) ;  /* 0x000000000010b947 */ /* 0x000fea0003800000 */
[----:B------:R-:W-:-:S03]  /*4a40*/  UMOV UR9, 0xffffffff ;  /* 0xffffffff00097882 */ /* 0x000fc60000000000 */
[----:B------:R-:W-:Y:S05]  /*4a50*/  BRA.DIV UR9, `(.L_x_31865) ;  /* 0x0000001e09407947 */ /* 0x000fea000b800000 */
[----:B0-----:R0:W1:Y:S02]  /*4a60*/  SHFL.IDX PT, R28, R32, R16, R0 ;  /* 0x00000010201c7389 */ /* 0x00106400000e0000 */
.L_x_32003:
[----:B-1--4-:R-:W-:-:S07]  /*4a70*/  IMAD R56, R35, R28, R56 ;  /* 0x0000001c23387224 */ /* 0x012fce00078e0238 */
.L_x_31864:
[----:B------:R-:W-:Y:S05]  /*4a80*/  @!P2 BRA `(.L_x_31866) ;  /* 0x000000000010a947 */ /* 0x000fea0003800000 */
[----:B------:R-:W-:-:S03]  /*4a90*/  UMOV UR9, 0xffffffff ;  /* 0xffffffff00097882 */ /* 0x000fc60000000000 */
[----:B------:R-:W-:Y:S05]  /*4aa0*/  BRA.DIV UR9, `(.L_x_31867) ;  /* 0x0000001e094c7947 */ /* 0x000fea000b800000 */
[----:B0-----:R0:W1:Y:S02]  /*4ab0*/  SHFL.IDX PT, R28, R32, R15, R0 ;  /* 0x0000000f201c7389 */ /* 0x00106400000e0000 */
.L_x_32006:
[----:B-1----:R-:W-:-:S07]  /*4ac0*/  IMAD R56, R36, R28, R56 ;  /* 0x0000001c24387224 */ /* 0x002fce00078e0238 */
.L_x_31866:
[----:B------:R-:W-:Y:S05]  /*4ad0*/  @!P1 BRA `(.L_x_31868) ;  /* 0x0000000000109947 */ /* 0x000fea0003800000 */
[----:B------:R-:W-:-:S03]  /*4ae0*/  UMOV UR9, 0xffffffff ;  /* 0xffffffff00097882 */ /* 0x000fc60000000000 */
[----:B------:R-:W-:Y:S05]  /*4af0*/  BRA.DIV UR9, `(.L_x_31869) ;  /* 0x0000001e09587947 */ /* 0x000fea000b800000 */
[----:B0-----:R0:W1:Y:S02]  /*4b00*/  SHFL.IDX PT, R28, R32, R14, R0 ;  /* 0x0000000e201c7389 */ /* 0x00106400000e0000 */
.L_x_32009:
[----:B-1----:R-:W-:-:S07]  /*4b10*/  IMAD R56, R37, R28, R56 ;  /* 0x0000001c25387224 */ /* 0x002fce00078e0238 */
.L_x_31868:
[----:B------:R-:W1:Y:S02]  /*4b20*/  LDC R57, c[0x0][0x3ac] ;  /* 0x0000eb00ff397b82 */ /* 0x000e640000000800 */
[----:B-1----:R-:W-:-:S13]  /*4b30*/  ISETP.GE.AND P0, PT, R57, 0x5, PT ;  /* 0x000000053900780c */ /* 0x002fda0003f06270 */
[----:B------:R-:W-:Y:S05]  /*4b40*/  @!P0 BRA `(.L_x_31870) ;  /* 0x0000000000108947 */ /* 0x000fea0003800000 */
[----:B------:R-:W-:-:S03]  /*4b50*/  UMOV UR9, 0xffffffff ;  /* 0xffffffff00097882 */ /* 0x000fc60000000000 */
[----:B------:R-:W-:Y:S05]  /*4b60*/  BRA.DIV UR9, `(.L_x_31871) ;  /* 0x0000001e095c7947 */ /* 0x000fea000b800000 */
[----:B0-----:R0:W1:Y:S02]  /*4b70*/  SHFL.IDX PT, R28, R32, R13, R0 ;  /* 0x0000000d201c7389 */ /* 0x00106400000e0000 */
.L_x_32012:
[----:B-1----:R-:W-:-:S07]  /*4b80*/  IMAD R56, R38, R28, R56 ;  /* 0x0000001c26387224 */ /* 0x002fce00078e0238 */
.L_x_31870:
[----:B------:R-:W-:-:S13]  /*4b90*/  ISETP.GE.AND P0, PT, R57, 0x6, PT ;  /* 0x000000063900780c */ /* 0x000fda0003f06270 */
[----:B------:R-:W-:Y:S05]  /*4ba0*/  @!P0 BRA `(.L_x_31872) ;  /* 0x0000000000108947 */ /* 0x000fea0003800000 */
[----:B------:R-:W-:-:S03]  /*4bb0*/  UMOV UR9, 0xffffffff ;  /* 0xffffffff00097882 */ /* 0x000fc60000000000 */
[----:B------:R-:W-:Y:S05]  /*4bc0*/  BRA.DIV UR9, `(.L_x_31873) ;  /* 0x0000001e09647947 */ /* 0x000fea000b800000 */
[----:B0-----:R0:W1:Y:S02]  /*4bd0*/  SHFL.IDX PT, R28, R32, R12, R0 ;  /* 0x0000000c201c7389 */ /* 0x00106400000e0000 */
.L_x_32015:
[----:B-1----:R-:W-:-:S07]  /*4be0*/  IMAD R56, R39, R28, R56 ;  /* 0x0000001c27387224 */ /* 0x002fce00078e0238 */
.L_x_31872:
[----:B------:R-:W-:-:S13]  /*4bf0*/  ISETP.GE.AND P0, PT, R57, 0x7, PT ;  /* 0x000000073900780c */ /* 0x000fda0003f06270 */
[----:B------:R-:W-:Y:S05]  /*4c00*/  @!P0 BRA `(.L_x_31874) ;  /* 0x0000000000108947 */ /* 0x000fea0003800000 */
[----:B------:R-:W-:-:S03]  /*4c10*/  UMOV UR9, 0xffffffff ;  /* 0xffffffff00097882 */ /* 0x000fc60000000000 */
[----:B------:R-:W-:Y:S05]  /*4c20*/  BRA.DIV UR9, `(.L_x_31875) ;  /* 0x0000001e096c7947 */ /* 0x000fea000b800000 */
[----:B0-----:R0:W1:Y:S02]  /*4c30*/  SHFL.IDX PT, R28, R32, R11, R0 ;  /* 0x0000000b201c7389 */ /* 0x00106400000e0000 */
.L_x_32018:
[----:B-1----:R-:W-:-:S07]  /*4c40*/  IMAD R56, R40, R28, R56 ;  /* 0x0000001c28387224 */ /* 0x002fce00078e0238 */
.L_x_31874:
[----:B------:R-:W-:-:S13]  /*4c50*/  ISETP.GE.AND P0, PT, R57, 0x8, PT ;  /* 0x000000083900780c */ /* 0x000fda0003f06270 */
[----:B------:R-:W-:Y:S05]  /*4c60*/  @!P0 BRA `(.L_x_31876) ;  /* 0x0000000000108947 */ /* 0x000fea0003800000 */
[----:B------:R-:W-:-:S03]  /*4c70*/  UMOV UR9, 0xffffffff ;  /* 0xffffffff00097882 */ /* 0x000fc60000000000 */
[----:B------:R-:W-:Y:S05]  /*4c80*/  BRA.DIV UR9, `(.L_x_31877) ;  /* 0x0000001e09747947 */ /* 0x000fea000b800000 */
[----:B0-----:R0:W1:Y:S02]  /*4c90*/  SHFL.IDX PT, R28, R32, R10, R0 ;  /* 0x0000000a201c7389 */ /* 0x00106400000e0000 */
.L_x_32021:
[----:B-1----:R-:W-:-:S07]  /*4ca0*/  IMAD R56, R41, R28, R56 ;  /* 0x0000001c29387224 */ /* 0x002fce00078e0238 */
.L_x_31876:
[----:B------:R-:W-:-:S13]  /*4cb0*/  ISETP.GE.AND P0, PT, R57, 0x9, PT ;  /* 0x000000093900780c */ /* 0x000fda0003f06270 */
[----:B------:R-:W-:Y:S05]  /*4cc0*/  @!P0 BRA `(.L_x_31878) ;  /* 0x0000000000108947 */ /* 0x000fea0003800000 */
[----:B------:R-:W-:-:S03]  /*4cd0*/  UMOV UR9, 0xffffffff ;  /* 0xffffffff00097882 */ /* 0x000fc60000000000 */
[----:B------:R-:W-:Y:S05]  /*4ce0*/  BRA.DIV UR9, `(.L_x_31879) ;  /* 0x0000001e097c7947 */ /* 0x000fea000b800000 */
[----:B0-----:R0:W1:Y:S02]  /*4cf0*/  SHFL.IDX PT, R28, R32, R9, R0 ;  /* 0x00000009201c7389 */ /* 0x00106400000e0000 */
.L_x_32024:
[----:B-1----:R-:W-:-:S07]  /*4d00*/  IMAD R56, R42, R28, R56 ;  /* 0x0000001c2a387224 */ /* 0x002fce00078e0238 */
.L_x_31878:
[----:B------:R-:W-:-:S13]  /*4d10*/  ISETP.GE.AND P0, PT, R57, 0xa, PT ;  /* 0x0000000a3900780c */ /* 0x000fda0003f06270 */
[----:B------:R-:W-:Y:S05]  /*4d20*/  @!P0 BRA `(.L_x_31880) ;  /* 0x0000000000108947 */ /* 0x000fea0003800000 */
[----:B------:R-:W-:-:S03]  /*4d30*/  UMOV UR9, 0xffffffff ;  /* 0xffffffff00097882 */ /* 0x000fc60000000000 */
[----:B------:R-:W-:Y:S05]  /*4d40*/  BRA.DIV UR9, `(.L_x_31881) ;  /* 0x0000001e09847947 */ /* 0x000fea000b800000 */
[----:B0-----:R0:W1:Y:S02]  /*4d50*/  SHFL.IDX PT, R28, R32, R8, R0 ;  /* 0x00000008201c7389 */ /* 0x00106400000e0000 */
.L_x_32027:
[----:B-1----:R-:W-:-:S07]  /*4d60*/  IMAD R56, R43, R28, R56 ;  /* 0x0000001c2b387224 */ /* 0x002fce00078e0238 */
.L_x_31880:
[----:B------:R-:W-:-:S13]  /*4d70*/  ISETP.GE.AND P0, PT, R57, 0xb, PT ;  /* 0x0000000b3900780c */ /* 0x000fda0003f06270 */
[----:B------:R-:W-:Y:S05]  /*4d80*/  @!P0 BRA `(.L_x_31882) ;  /* 0x0000000000108947 */ /* 0x000fea0003800000 */
[----:B------:R-:W-:-:S03]  /*4d90*/  UMOV UR9, 0xffffffff ;  /* 0xffffffff00097882 */ /* 0x000fc60000000000 */
[----:B------:R-:W-:Y:S05]  /*4da0*/  BRA.DIV UR9, `(.L_x_31883) ;  /* 0x0000001e098c7947 */ /* 0x000fea000b800000 */
[----:B0-----:R0:W1:Y:S02]  /*4db0*/  SHFL.IDX PT, R28, R32, R7, R0 ;  /* 0x00000007201c7389 */ /* 0x00106400000e0000 */
.L_x_32030:
[----:B-1----:R-:W-:-:S07]  /*4dc0*/  IMAD R56, R44, R28, R56 ;  /* 0x0000001c2c387224 */ /* 0x002fce00078e0238 */
.L_x_31882:
[----:B------:R-:W-:-:S13]  /*4dd0*/  ISETP.GE.AND P0, PT, R57, 0xc, PT ;  /* 0x0000000c3900780c */ /* 0x000fda0003f06270 */
[----:B------:R-:W-:Y:S05]  /*4de0*/  @!P0 BRA `(.L_x_31884) ;  /* 0x0000000000108947 */ /* 0x000fea0003800000 */
[----:B------:R-:W-:-:S03]  /*4df0*/  UMOV UR9, 0xffffffff ;  /* 0xffffffff00097882 */ /* 0x000fc60000000000 */
[----:B------:R-:W-:Y:S05]  /*4e00*/  BRA.DIV UR9, `(.L_x_31885) ;  /* 0x0000001e09947947 */ /* 0x000fea000b800000 */
[----:B0-----:R0:W1:Y:S02]  /*4e10*/  SHFL.IDX PT, R28, R32, R6, R0 ;  /* 0x00000006201c7389 */ /* 0x00106400000e0000 */
.L_x_32033:
[----:B-1----:R-:W-:-:S07]  /*4e20*/  IMAD R56, R45, R28, R56 ;  /* 0x0000001c2d387224 */ /* 0x002fce00078e0238 */
.L_x_31884:
[----:B------:R-:W-:-:S13]  /*4e30*/  ISETP.GE.AND P0, PT, R57, 0xd, PT ;  /* 0x0000000d3900780c */ /* 0x000fda0003f06270 */
[----:B------:R-:W-:Y:S05]  /*4e40*/  @!P0 BRA `(.L_x_31886) ;  /* 0x0000000000108947 */ /* 0x000fea0003800000 */
[----:B------:R-:W-:-:S03]  /*4e50*/  UMOV UR9, 0xffffffff ;  /* 0xffffffff00097882 */ /* 0x000fc60000000000 */
[----:B------:R-:W-:Y:S05]  /*4e60*/  BRA.DIV UR9, `(.L_x_31887) ;  /* 0x0000001e099c7947 */ /* 0x000fea000b800000 */
[----:B0-----:R0:W1:Y:S02]  /*4e70*/  SHFL.IDX PT, R28, R32, R5, R0 ;  /* 0x00000005201c7389 */ /* 0x00106400000e0000 */
.L_x_32036:
[----:B-1----:R-:W-:-:S07]  /*4e80*/  IMAD R56, R46, R28, R56 ;  /* 0x0000001c2e387224 */ /* 0x002fce00078e0238 */
.L_x_31886:
[----:B------:R-:W-:-:S13]  /*4e90*/  ISETP.GE.AND P0, PT, R57, 0xe, PT ;  /* 0x0000000e3900780c */ /* 0x000fda0003f06270 */
[----:B------:R-:W-:Y:S05]  /*4ea0*/  @!P0 BRA `(.L_x_31888) ;  /* 0x0000000000108947 */ /* 0x000fea0003800000 */
[----:B------:R-:W-:-:S03]  /*4eb0*/  UMOV UR9, 0xffffffff ;  /* 0xffffffff00097882 */ /* 0x000fc60000000000 */
[----:B------:R-:W-:Y:S05]  /*4ec0*/  BRA.DIV UR9, `(.L_x_31889) ;  /* 0x0000001e09a47947 */ /* 0x000fea000b800000 */
[----:B0-----:R0:W1:Y:S02]  /*4ed0*/  SHFL.IDX PT, R28, R32, R4, R0 ;  /* 0x00000004201c7389 */ /* 0x00106400000e0000 */
.L_x_32039:
[----:B-1----:R-:W-:-:S07]  /*4ee0*/  IMAD R56, R47, R28, R56 ;  /* 0x0000001c2f387224 */ /* 0x002fce00078e0238 */
.L_x_31888:
[----:B------:R-:W-:-:S13]  /*4ef0*/  ISETP.GE.AND P0, PT, R57, 0xf, PT ;  /* 0x0000000f3900780c */ /* 0x000fda0003f06270 */
[----:B------:R-:W-:Y:S05]  /*4f00*/  @!P0 BRA `(.L_x_31890) ;  /* 0x0000000000108947 */ /* 0x000fea0003800000 */
[----:B------:R-:W-:-:S03]  /*4f10*/  UMOV UR9, 0xffffffff ;  /* 0xffffffff00097882 */ /* 0x000fc60000000000 */
[----:B------:R-:W-:Y:S05]  /*4f20*/  BRA.DIV UR9, `(.L_x_31891) ;  /* 0x0000001e09ac7947 */ /* 0x000fea000b800000 */
[----:B0-----:R0:W1:Y:S02]  /*4f30*/  SHFL.IDX PT, R28, R32, R3, R0 ;  /* 0x00000003201c7389 */ /* 0x00106400000e0000 */
.L_x_32042:
[----:B-1----:R-:W-:-:S07]  /*4f40*/  IMAD R56, R48, R28, R56 ;  /* 0x0000001c30387224 */ /* 0x002fce00078e0238 */
.L_x_31890:
[----:B------:R-:W-:-:S13]  /*4f50*/  ISETP.GE.AND P0, PT, R57, 0x10, PT ;  /* 0x000000103900780c */ /* 0x000fda0003f06270 */
[----:B------:R-:W-:Y:S05]  /*4f60*/  @!P0 BRA `(.L_x_31892) ;  /* 0x0000000000108947 */ /* 0x000fea0003800000 */
[----:B------:R-:W-:-:S03]  /*4f70*/  UMOV UR9, 0xffffffff ;  /* 0xffffffff00097882 */ /* 0x000fc60000000000 */
[----:B------:R-:W-:Y:S05]  /*4f80*/  BRA.DIV UR9, `(.L_x_31893) ;  /* 0x0000001e09b47947 */ /* 0x000fea000b800000 */
[----:B0-----:R0:W1:Y:S02]  /*4f90*/  SHFL.IDX PT, R28, R32, R2, R0 ;  /* 0x00000002201c7389 */ /* 0x00106400000e0000 */
.L_x_32045:
[----:B-1----:R-:W-:-:S07]  /*4fa0*/  IMAD R56, R49, R28, R56 ;  /* 0x0000001c31387224 */ /* 0x002fce00078e0238 */
.L_x_31892:
[----:B------:R-:W-:-:S07]  /*4fb0*/  IMAD.U32 R28, RZ, RZ, UR11 ;  /* 0x0000000bff1c7e24 */ /* 0x000fce000f8e00ff */
.L_x_31894:
        /* <DEDUP_REMOVED lines=36> */
.L_x_31861:
[----:B------:R-:W-:Y:S05]  /*5200*/  @!P5 BRA `(.L_x_31896) ;  /* 0xffffffe800f4d947 */ /* 0x000fea000383ffff */
.L_x_31737:
        /* <DEDUP_REMOVED lines=41> */
.L_x_31900:
[----:B------:R-:W-:Y:S05]  /*54a0*/  BSYNC.RECONVERGENT B1 ;  /* 0x0000000000017941 */ /* 0x000fea0003800200 */
.L_x_31899:
[----:B------:R-:W-:Y:S05]  /*54b0*/  @!P2 BRA `(.L_x_31898) ;  /* 0x000000000070a947 */ /* 0x000fea0003800000 */
[----:B-1-3--:R-:W1:Y:S01]  /*54c0*/  S2R R29, SR_CgaCtaId ;  /* 0x00000000001d7919 */ /* 0x00ae620000008800 */
[----:B------:R-:W-:-:S04]  /*54d0*/  MOV R28, 0x400 ;  /* 0x00000400001c7802 */ /* 0x000fc80000000f00 */
[----:B------:R-:W-:-:S04]  /*54e0*/  IADD3 R28, PT, PT, R28, 0x580, RZ ;  /* 0x000005801c1c7810 */ /* 0x000fc80007ffe0ff */
[----:B-1----:R-:W-:-:S07]  /*54f0*/  LEA R56, R29, R28, 0x18 ;  /* 0x0000001c1d387211 */ /* 0x002fce00078ec0ff */
.L_x_31901:
        /* <DEDUP_REMOVED lines=24> */
.L_x_31898:
[----:B------:R-:W-:Y:S05]  /*5680*/  BSYNC.RECONVERGENT B0 ;  /* 0x0000000000007941 */ /* 0x000fea0003800200 */
.L_x_31897:
[----:B------:R-:W5:Y:S02]  /*5690*/  LDCU UR9, c[0x0][0x374] ;  /* 0x00006e80ff0977ac */ /* 0x000f640008000800 */
[----:B-----5:R-:W-:Y:S02]  /*56a0*/  UIADD3 UR8, UPT, UPT, UR9, UR8, URZ ;  /* 0x0000000809087290 */ /* 0x020fe4000fffe0ff */
[----:B------:R-:W-:-:S04]  /*56b0*/  USHF.L.U32 UR9, UR9, 0x1, URZ ;  /* 0x0000000109097899 */ /* 0x000fc800080006ff */
[----:B------:R-:W-:-:S09]  /*56c0*/  UISETP.GE.U32.AND UP0, UPT, UR8, UR9, UPT ;  /* 0x000000090800728c */ /* 0x000fd2000bf06070 */
[----:B------:R-:W-:Y:S05]  /*56d0*/  BRA.U !UP0, `(.L_x_31902) ;  /* 0xffffffb908a47547 */ /* 0x000fea000b83ffff */
[----:B------:R-:W-:Y:S05]  /*56e0*/  EXIT ;  /* 0x000000000000794d */ /* 0x000fea0003800000 */
.L_x_31759:
[----:B------:R-:W-:Y:S01]  /*56f0*/  BSSY B2, `(.L_x_31903) ;  /* 0x0000006000027945 */ /* 0x000fe20003800000 */
[----:B------:R-:W-:Y:S02]  /*5700*/  IMAD.MOV.U32 R29, RZ, RZ, R27 ;  /* 0x000000ffff1d7224 */ /* 0x000fe400078e001b */
[----:B------:R-:W-:-:S07]  /*5710*/  IMAD.MOV.U32 R28, RZ, RZ, -0x1 ;  /* 0xffffffffff1c7424 */ /* 0x000fce00078e00ff */
[----:B0-2-4-:R-:W-:Y:S05]  /*5720*/  WARPSYNC.COLLECTIVE R28, `(.L_x_31904) ;  /* 0x000000001c087348 */ /* 0x015fea0003c00000 */
[----:B0-----:R0:W1:Y:S02]  /*5730*/  SHFL.IDX P0, R28, R32, R29, R0 ;  /* 0x0000001d201c7389 */ /* 0x0010640000000000 */
[----:B012-4-:R-:W-:Y:S05]  /*5740*/  ENDCOLLECTIVE ;  /* 0x000000000000791b */ /* 0x017fea0003800000 */
.L_x_31904:
[----:B------:R-:W-:Y:S05]  /*5750*/  BSYNC B2 ;  /* 0x0000000000027941 */ /* 0x000fea0003800000 */
.L_x_31903:
[----:B------:R-:W-:Y:S05]  /*5760*/  BRA `(.L_x_31905) ;  /* 0xffffffcc006c7947 */ /* 0x000fea000383ffff */
.L_x_31761:
[----:B------:R-:W-:Y:S01]  /*5770*/  BSSY B2, `(.L_x_31906) ;  /* 0x0000006000027945 */ /* 0x000fe20003800000 */
[----:B------:R-:W-:Y:S01]  /*5780*/  MOV R29, R16 ;  /* 0x00000010001d7202 */ /* 0x000fe20000000f00 */
[----:B------:R-:W-:-:S07]  /*5790*/  IMAD.MOV.U32 R28, RZ, RZ, -0x1 ;  /* 0xffffffffff1c7424 */ /* 0x000fce00078e00ff */
[----:B0-2-4-:R-:W-:Y:S05]  /*57a0*/  WARPSYNC.COLLECTIVE R28, `(.L_x_31907) ;  /* 0x000000001c087348 */ /* 0x015fea0003c00000 */
[----:B0-----:R0:W1:Y:S02]  /*57b0*/  SHFL.IDX P0, R28, R32, R29, R0 ;  /* 0x0000001d201c7389 */ /* 0x0010640000000000 */
[----:B012-4-:R-:W-:Y:S05]  /*57c0*/  ENDCOLLECTIVE ;  /* 0x000000000000791b */ /* 0x017fea0003800000 */
.L_x_31907:
[----:B------:R-:W-:Y:S05]  /*57d0*/  BSYNC B2 ;  /* 0x0000000000027941 */ /* 0x000fea0003800000 */
.L_x_31906:
[----:B------:R-:W-:Y:S05]  /*57e0*/  BRA `(.L_x_31908) ;  /* 0xffffffcc00607947 */ /* 0x000fea000383ffff */
.L_x_31763:
[----:B------:R-:W-:Y:S01]  /*57f0*/  BSSY B2, `(.L_x_31909) ;  /* 0x0000006000027945 */ /* 0x000fe20003800000 */
[----:B------:R-:W-:Y:S02]  /*5800*/  IMAD.MOV.U32 R29, RZ, RZ, R15 ;  /* 0x000000ffff1d7224 */ /* 0x000fe400078e000f */
[----:B------:R-:W-:-:S07]  /*5810*/  IMAD.MOV.U32 R28, RZ, RZ, -0x1 ;  /* 0xffffffffff1c7424 */ /* 0x000fce00078e00ff */
[----:B0-2-4-:R-:W-:Y:S05]  /*5820*/  WARPSYNC.COLLECTIVE R28, `(.L_x_31910) ;  /* 0x000000001c087348 */ /* 0x015fea0003c00000 */
[----:B0-----:R0:W1:Y:S02]  /*5830*/  SHFL.IDX P0, R28, R32, R29, R0 ;  /* 0x0000001d201c7389 */ /* 0x0010640000000000 */
[----:B012-4-:R-:W-:Y:S05]  /*5840*/  ENDCOLLECTIVE ;  /* 0x000000000000791b */ /* 0x017fea0003800000 */
.L_x_31910:
[----:B------:R-:W-:Y:S05]  /*5850*/  BSYNC B2 ;  /* 0x0000000000027941 */ /* 0x000fea0003800000 */
.L_x_31909:
[----:B------:R-:W-:Y:S05]  /*5860*/  BRA `(.L_x_31911) ;  /* 0xffffffcc00547947 */ /* 0x000fea000383ffff */
.L_x_31765:
[----:B------:R-:W-:Y:S01]  /*5870*/  BSSY B2, `(.L_x_31912) ;  /* 0x0000006000027945 */ /* 0x000fe20003800000 */
[----:B------:R-:W-:Y:S01]  /*5880*/  MOV R29, R14 ;  /* 0x0000000e001d7202 */ /* 0x000fe20000000f00 */
[----:B------:R-:W-:-:S07]  /*5890*/  IMAD.MOV.U32 R28, RZ, RZ, -0x1 ;  /* 0xffffffffff1c7424 */ /* 0x000fce00078e00ff */
[----:B0-2-4-:R-:W-:Y:S05]  /*58a0*/  WARPSYNC.COLLECTIVE R28, `(.L_x_31913) ;  /* 0x000000001c087348 */ /* 0x015fea0003c00000 */
[----:B0-----:R0:W1:Y:S02]  /*58b0*/  SHFL.IDX P0, R28, R32, R29, R0 ;  /* 0x0000001d201c7389 */ /* 0x0010640000000000 */
[----:B012-4-:R-:W-:Y:S05]  /*58c0*/  ENDCOLLECTIVE ;  /* 0x000000000000791b */ /* 0x017fea0003800000 */
.L_x_31913:
[----:B------:R-:W-:Y:S05]  /*58d0*/  BSYNC B2 ;  /* 0x0000000000027941 */ /* 0x000fea0003800000 */
.L_x_31912:
[----:B------:R-:W-:Y:S05]  /*58e0*/  BRA `(.L_x_31914) ;  /* 0xffffffcc00487947 */ /* 0x000fea000383ffff */
.L_x_31767:
[----:B------:R-:W-:Y:S01]  /*58f0*/  BSSY B2, `(.L_x_31915) ;  /* 0x0000006000027945 */ /* 0x000fe20003800000 */
[----:B------:R-:W-:Y:S02]  /*5900*/  IMAD.MOV.U32 R29, RZ, RZ, R13 ;  /* 0x000000ffff1d7224 */ /* 0x000fe400078e000d */
[----:B------:R-:W-:-:S07]  /*5910*/  IMAD.MOV.U32 R28, RZ, RZ, -0x1 ;  /* 0xffffffffff1c7424 */ /* 0x000fce00078e00ff */
[----:B0-2-4-:R-:W-:Y:S05]  /*5920*/  WARPSYNC.COLLECTIVE R28, `(.L_x_31916) ;  /* 0x000000001c087348 */ /* 0x015fea0003c00000 */
[----:B0-----:R0:W1:Y:S02]  /*5930*/  SHFL.IDX P0, R28, R32, R29, R0 ;  /* 0x0000001d201c7389 */ /* 0x0010640000000000 */
[----:B012-4-:R-:W-:Y:S05]  /*5940*/  ENDCOLLECTIVE ;  /* 0x000000000000791b */ /* 0x017fea0003800000 */
.L_x_31916:
[----:B------:R-:W-:Y:S05]  /*5950*/  BSYNC B2 ;  /* 0x0000000000027941 */ /* 0x000fea0003800000 */
.L_x_31915:
[----:B------:R-:W-:Y:S05]  /*5960*/  BRA `(.L_x_31917) ;  /* 0xffffffcc003c7947 */ /* 0x000fea000383ffff */
.L_x_31769:
[----:B------:R-:W-:Y:S01]  /*5970*/  BSSY B2, `(.L_x_31918) ;  /* 0x0000006000027945 */ /* 0x000fe20003800000 */
[----:B------:R-:W-:Y:S01]  /*5980*/  MOV R29, R12 ;  /* 0x0000000c001d7202 */ /* 0x000fe20000000f00 */
[----:B------:R-:W-:-:S07]  /*5990*/  IMAD.MOV.U32 R28, RZ, RZ, -0x1 ;  /* 0xffffffffff1c7424 */ /* 0x000fce00078e00ff */
[----:B0-2-4-:R-:W-:Y:S05]  /*59a0*/  WARPSYNC.COLLECTIVE R28, `(.L_x_31919) ;  /* 0x000000001c087348 */ /* 0x015fea0003c00000 */
[----:B0-----:R0:W1:Y:S02]  /*59b0*/  SHFL.IDX P0, R28, R32, R29, R0 ;  /* 0x0000001d201c7389 */ /* 0x0010640000000000 */
[----:B012-4-:R-:W-:Y:S05]  /*59c0*/  ENDCOLLECTIVE ;  /* 0x000000000000791b */ /* 0x017fea0003800000 */
.L_x_31919:
[----:B------:R-:W-:Y:S05]  /*59d0*/  BSYNC B2 ;  /* 0x0000000000027941 */ /* 0x000fea0003800000 */
.L_x_31918:
[----:B------:R-:W-:Y:S05]  /*59e0*/  BRA `(.L_x_31920) ;  /* 0xffffffcc00387947 */ /* 0x000fea000383ffff */
.L_x_31771:
[----:B------:R-:W-:Y:S01]  /*59f0*/  BSSY B2, `(.L_x_31921) ;  /* 0x0000006000027945 */ /* 0x000fe20003800000 */
[----:B------:R-:W-:Y:S02]  /*5a00*/  IMAD.MOV.U32 R29, RZ, RZ, R11 ;  /* 0x000000ffff1d7224 */ /* 0x000fe400078e000b */
[----:B------:R-:W-:-:S07]  /*5a10*/  IMAD.MOV.U32 R28, RZ, RZ, -0x1 ;  /* 0xffffffffff1c7424 */ /* 0x000fce00078e00ff */
[----:B0-2-4-:R-:W-:Y:S05]  /*5a20*/  WARPSYNC.COLLECTIVE R28, `(.L_x_31922) ;  /* 0x000000001c087348 */ /* 0x015fea0003c00000 */
[----:B0-----:R0:W1:Y:S02]  /*5a30*/  SHFL.IDX P0, R28, R32, R29, R0 ;  /* 0x0000001d201c7389 */ /* 0x0010640000000000 */
[----:B012-4-:R-:W-:Y:S05]  /*5a40*/  ENDCOLLECTIVE ;  /* 0x000000000000791b */ /* 0x017fea0003800000 */
.L_x_31922:
[----:B------:R-:W-:Y:S05]  /*5a50*/  BSYNC B2 ;  /* 0x0000000000027941 */ /* 0x000fea0003800000 */
.L_x_31921:
[----:B------:R-:W-:Y:S05]  /*5a60*/  BRA `(.L_x_31923) ;  /* 0xffffffcc00307947 */ /* 0x000fea000383ffff */
.L_x_31773:
[----:B------:R-:W-:Y:S01]  /*5a70*/  BSSY B2, `(.L_x_31924) ;  /* 0x0000006000027945 */ /* 0x000fe20003800000 */
[----:B------:R-:W-:Y:S01]  /*5a80*/  MOV R29, R10 ;  /* 0x0000000a001d7202 */ /* 0x000fe20000000f00 */
[----:B------:R-:W-:-:S07]  /*5a90*/  IMAD.MOV.U32 R28, RZ, RZ, -0x1 ;  /* 0xffffffffff1c7424 */ /* 0x000fce00078e00ff */
[----:B0-2-4-:R-:W-:Y:S05]  /*5aa0*/  WARPSYNC.COLLECTIVE R28, `(.L_x_31925) ;  /* 0x000000001c087348 */ /* 0x015fea0003c00000 */
[----:B0-----:R0:W1:Y:S02]  /*5ab0*/  SHFL.IDX P0, R28, R32, R29, R0 ;  /* 0x0000001d201c7389 */ /* 0x0010640000000000 */
[----:B012-4-:R-:W-:Y:S05]  /*5ac0*/  ENDCOLLECTIVE ;  /* 0x000000000000791b */ /* 0x017fea0003800000 */
.L_x_31925:
[----:B------:R-:W-:Y:S05]  /*5ad0*/  BSYNC B2 ;  /* 0x0000000000027941 */ /* 0x000fea0003800000 */
.L_x_31924:
[----:B------:R-:W-:Y:S05]  /*5ae0*/  BRA `(.L_x_31926) ;  /* 0xffffffcc00287947 */ /* 0x000fea000383ffff */
.L_x_31775:
[----:B------:R-:W-:Y:S01]  /*5af0*/  BSSY B2, `(.L_x_31927) ;  /* 0x0000006000027945 */ /* 0x000fe20003800000 */
[----:B------:R-:W-:Y:S02]  /*5b00*/  IMAD.MOV.U32 R29, RZ, RZ, R9 ;  /* 0x000000ffff1d7224 */ /* 0x000fe400078e0009 */
[----:B------:R-:W-:-:S07]  /*5b10*/  IMAD.MOV.U32 R28, RZ, RZ, -0x1 ;  /* 0xffffffffff1c7424 */ /* 0x000fce00078e00ff */
[----:B0-2-4-:R-:W-:Y:S05]  /*5b20*/  WARPSYNC.COLLECTIVE R28, `(.L_x_31928) ;  /* 0x000000001c087348 */ /* 0x015fea0003c00000 */
[----:B0-----:R0:W1:Y:S02]  /*5b30*/  SHFL.IDX P0, R28, R32, R29, R0 ;  /* 0x0000001d201c7389 */ /* 0x0010640000000000 */
[----:B012-4-:R-:W-:Y:S05]  /*5b40*/  ENDCOLLECTIVE ;  /* 0x000000000000791b */ /* 0x017fea0003800000 */
.L_x_31928:
[----:B------:R-:W-:Y:S05]  /*5b50*/  BSYNC B2 ;  /* 0x0000000000027941 */ /* 0x000fea0003800000 */
.L_x_31927:
[----:B------:R-:W-:Y:S05]  /*5b60*/  BRA `(.L_x_31929) ;  /* 0xffffffcc00207947 */ /* 0x000fea000383ffff */
.L_x_31777:
[----:B------:R-:W-:Y:S01]  /*5b70*/  BSSY B2, `(.L_x_31930) ;  /* 0x0000006000027945 */ /* 0x000fe20003800000 */
[----:B------:R-:W-:Y:S01]  /*5b80*/  MOV R29, R8 ;  /* 0x00000008001d7202 */ /* 0x000fe20000000f00 */
[----:B------:R-:W-:-:S07]  /*5b90*/  IMAD.MOV.U32 R28, RZ, RZ, -0x1 ;  /* 0xffffffffff1c7424 */ /* 0x000fce00078e00ff */
[----:B0-2-4-:R-:W-:Y:S05]  /*5ba0*/  WARPSYNC.COLLECTIVE R28, `(.L_x_31931) ;  /* 0x000000001c087348 */ /* 0x015fea0003c00000 */
[----:B0-----:R0:W1:Y:S02]  /*5bb0*/  SHFL.IDX P0, R28, R32, R29, R0 ;  /* 0x0000001d201c7389 */ /* 0x0010640000000000 */
[----:B012-4-:R-:W-:Y:S05]  /*5bc0*/  ENDCOLLECTIVE ;  /* 0x000000000000791b */ /* 0x017fea0003800000 */
.L_x_31931:
[----:B------:R-:W-:Y:S05]  /*5bd0*/  BSYNC B2 ;  /* 0x0000000000027941 */ /* 0x000fea0003800000 */
.L_x_31930:
[----:B------:R-:W-:Y:S05]  /*5be0*/  BRA `(.L_x_31932) ;  /* 0xffffffcc00187947 */ /* 0x000fea000383ffff */
.L_x_31779:
[----:B------:R-:W-:Y:S01]  /*5bf0*/  BSSY B2, `(.L_x_31933) ;  /* 0x0000006000027945 */ /* 0x000fe20003800000 */
[----:B------:R-:W-:Y:S02]  /*5c00*/  IMAD.MOV.U32 R29, RZ, RZ, R7 ;  /* 0x000000ffff1d7224 */ /* 0x000fe400078e0007 */
[----:B------:R-:W-:-:S07]  /*5c10*/  IMAD.MOV.U32 R28, RZ, RZ, -0x1 ;  /* 0xffffffffff1c7424 */ /* 0x000fce00078e00ff */
[----:B0-2-4-:R-:W-:Y:S05]  /*5c20*/  WARPSYNC.COLLECTIVE R28, `(.L_x_31934) ;  /* 0x000000001c087348 */ /* 0x015fea0003c00000 */
[----:B0-----:R0:W1:Y:S02]  /*5c30*/  SHFL.IDX P0, R28, R32, R29, R0 ;  /* 0x0000001d201c7389 */ /* 0x0010640000000000 */
[----:B012-4-:R-:W-:Y:S05]  /*5c40*/  ENDCOLLECTIVE ;  /* 0x000000000000791b */ /* 0x017fea0003800000 */
.L_x_31934:
[----:B------:R-:W-:Y:S05]  /*5c50*/  BSYNC B2 ;  /* 0x0000000000027941 */ /* 0x000fea0003800000 */
.L_x_31933:
[----:B------:R-:W-:Y:S05]  /*5c60*/  BRA `(.L_x_31935) ;  /* 0xffffffcc00107947 */ /* 0x000fea000383ffff */
.L_x_31781:
[----:B------:R-:W-:Y:S01]  /*5c70*/  BSSY B2, `(.L_x_31936) ;  /* 0x0000006000027945 */ /* 0x000fe20003800000 */
[----:B------:R-:W-:Y:S01]  /*5c80*/  MOV R29, R6 ;  /* 0x00000006001d7202 */ /* 0x000fe20000000f00 */
[----:B------:R-:W-:-:S07]  /*5c90*/  IMAD.MOV.U32 R28, RZ, RZ, -0x1 ;  /* 0xffffffffff1c7424 */ /* 0x000fce00078e00ff */
[----:B0-2-4-:R-:W-:Y:S05]  /*5ca0*/  WARPSYNC.COLLECTIVE R28, `(.L_x_31937) ;  /* 0x000000001c087348 */ /* 0x015fea0003c00000 */
[----:B0-----:R0:W1:Y:S02]  /*5cb0*/  SHFL.IDX P0, R28, R32, R29, R0 ;  /* 0x0000001d201c7389 */ /* 0x0010640000000000 */
[----:B012-4-:R-:W-:Y:S05]  /*5cc0*/  ENDCOLLECTIVE ;  /* 0x000000000000791b */ /* 0x017fea0003800000 */
.L_x_31937:
[----:B------:R-:W-:Y:S05]  /*5cd0*/  BSYNC B2 ;  /* 0x0000000000027941 */ /* 0x000fea0003800000 */
.L_x_31936:
[----:B------:R-:W-:Y:S05]  /*5ce0*/  BRA `(.L_x_31938) ;  /* 0xffffffcc00087947 */ /* 0x000fea000383ffff */
.L_x_31783:
[----:B------:R-:W-:Y:S01]  /*5cf0*/  BSSY B2, `(.L_x_31939) ;  /* 0x0000006000027945 */ /* 0x000fe20003800000 */
[----:B------:R-:W-:Y:S02]  /*5d00*/  IMAD.MOV.U32 R29, RZ, RZ, R5 ;  /* 0x000000ffff1d7224 */ /* 0x000fe400078e0005 */
[----:B------:R-:W-:-:S07]  /*5d10*/  IMAD.MOV.U32 R28, RZ, RZ, -0x1 ;  /* 0xffffffffff1c7424 */ /* 0x000fce00078e00ff */
[----:B0-2-4-:R-:W-:Y:S05]  /*5d20*/  WARPSYNC.COLLECTIVE R28, `(.L_x_31940) ;  /* 0x000000001c087348 */ /* 0x015fea0003c00000 */
[----:B0-----:R0:W1:Y:S02]  /*5d30*/  SHFL.IDX P0, R28, R32, R29, R0 ;  /* 0x0000001d201c7389 */ /* 0x0010640000000000 */
[----:B012-4-:R-:W-:Y:S05]  /*5d40*/  ENDCOLLECTIVE ;  /* 0x000000000000791b */ /* 0x017fea0003800000 */
.L_x_31940:
[----:B------:R-:W-:Y:S05]  /*5d50*/  BSYNC B2 ;  /* 0x0000000000027941 */ /* 0x000fea0003800000 */
.L_x_31939:
[----:B------:R-:W-:Y:S05]  /*5d60*/  BRA `(.L_x_31941) ;  /* 0xffffffcc00007947 */ /* 0x000fea000383ffff */
.L_x_31785:
[----:B------:R-:W-:Y:S01]  /*5d70*/  BSSY B2, `(.L_x_31942) ;  /* 0x0000006000027945 */ /* 0x000fe20003800000 */
[----:B------:R-:W-:Y:S01]  /*5d80*/  MOV R29, R4 ;  /* 0x00000004001d7202 */ /* 0x000fe20000000f00 */
[----:B------:R-:W-:-:S07]  /*5d90*/  IMAD.MOV.U32 R28, RZ, RZ, -0x1 ;  /* 0xffffffffff1c7424 */ /* 0x000fce00078e00ff */
[----:B0-2-4-:R-:W-:Y:S05]  /*5da0*/  WARPSYNC.COLLECTIVE R28, `(.L_x_31943) ;  /* 0x000000001c087348 */ /* 0x015fea0003c00000 */
[----:B0-----:R0:W1:Y:S02]  /*5db0*/  SHFL.IDX P0, R28, R32, R29, R0 ;  /* 0x0000001d201c7389 */ /* 0x0010640000000000 */
[----:B012-4-:R-:W-:Y:S05]  /*5dc0*/  ENDCOLLECTIVE ;  /* 0x000000000000791b */ /* 0x017fea0003800000 */
.L_x_31943:
[----:B------:R-:W-:Y:S05]  /*5dd0*/  BSYNC B2 ;  /* 0x0000000000027941 */ /* 0x000fea0003800000 */
.L_x_31942:
[----:B------:R-:W-:Y:S05]  /*5de0*/  BRA `(.L_x_31944) ;  /* 0xffffffc800f87947 */ /* 0x000fea000383ffff */
.L_x_31787:
[----:B------:R-:W-:Y:S01]  /*5df0*/  BSSY B2, `(.L_x_31945) ;  /* 0x0000006000027945 */ /* 0x000fe20003800000 */
[----:B------:R-:W-:Y:S02]  /*5e00*/  IMAD.MOV.U32 R29, RZ, RZ, R3 ;  /* 0x000000ffff1d7224 */ /* 0x000fe400078e0003 */
[----:B------:R-:W-:-:S07]  /*5e10*/  IMAD.MOV.U32 R28, RZ, RZ, -0x1 ;  /* 0xffffffffff1c7424 */ /* 0x000fce00078e00ff */
[----:B0-2-4-:R-:W-:Y:S05]  /*5e20*/  WARPSYNC.COLLECTIVE R28, `(.L_x_31946) ;  /* 0x000000001c087348 */ /* 0x015fea0003c00000 */
[----:B0-----:R0:W1:Y:S02]  /*5e30*/  SHFL.IDX P0, R28, R32, R29, R0 ;  /* 0x0000001d201c7389 */ /* 0x0010640000000000 */
[----:B012-4-:R-:W-:Y:S05]  /*5e40*/  ENDCOLLECTIVE ;  /* 0x000000000000791b */ /* 0x017fea0003800000 */
.L_x_31946:
[----:B------:R-:W-:Y:S05]  /*5e50*/  BSYNC B2 ;  /* 0x0000000000027941 */ /* 0x000fea0003800000 */
.L_x_31945:
[----:B------:R-:W-:Y:S05]  /*5e60*/  BRA `(.L_x_31947) ;  /* 0xffffffc800f07947 */ /* 0x000fea000383ffff */
.L_x_31789:
[----:B------:R-:W-:Y:S01]  /*5e70*/  BSSY B2, `(.L_x_31948) ;  /* 0x0000006000027945 */ /* 0x000fe20003800000 */
[----:B------:R-:W-:Y:S01]  /*5e80*/  MOV R29, R2 ;  /* 0x00000002001d7202 */ /* 0x000fe20000000f00 */
[----:B------:R-:W-:-:S07]  /*5e90*/  IMAD.MOV.U32 R28, RZ, RZ, -0x1 ;  /* 0xffffffffff1c7424 */ /* 0x000fce00078e00ff */
[----:B0-2-4-:R-:W-:Y:S05]  /*5ea0*/  WARPSYNC.COLLECTIVE R28, `(.L_x_31949) ;  /* 0x000000001c087348 */ /* 0x015fea0003c00000 */
[----:B0-----:R0:W1:Y:S02]  /*5eb0*/  SHFL.IDX P0, R28, R32, R29, R0 ;  /* 0x0000001d201c7389 */ /* 0x0010640000000000 */
[----:B012-4-:R-:W-:Y:S05]  /*5ec0*/  ENDCOLLECTIVE ;  /* 0x000000000000791b */ /* 0x017fea0003800000 */
.L_x_31949:
[----:B------:R-:W-:Y:S05]  /*5ed0*/  BSYNC B2 ;  /* 0x0000000000027941 */ /* 0x000fea0003800000 */
.L_x_31948:
[----:B------:R-:W-:Y:S05]  /*5ee0*/  BRA `(.L_x_31950) ;  /* 0xffffffc800e87947 */ /* 0x000fea000383ffff */
.L_x_31812:
[----:B------:R-:W-:Y:S01]  /*5ef0*/  BSSY B1, `(.L_x_31951) ;  /* 0x0000006000017945 */ /* 0x000fe20003800000 */
[----:B------:R-:W-:Y:S02]  /*5f00*/  IMAD.MOV.U32 R29, RZ, RZ, R27 ;  /* 0x000000ffff1d7224 */ /* 0x000fe400078e001b */
[----:B------:R-:W-:-:S07]  /*5f10*/  IMAD.MOV.U32 R28, RZ, RZ, -0x1 ;  /* 0xffffffffff1c7424 */ /* 0x000fce00078e00ff */
[----:B0---4-:R-:W-:Y:S05]  /*5f20*/  WARPSYNC.COLLECTIVE R28, `(.L_x_31952) ;  /* 0x000000001c087348 */ /* 0x011fea0003c00000 */
[----:B0-----:R0:W1:Y:S02]  /*5f30*/  SHFL.IDX P0, R28, R32, R29, R0 ;  /* 0x0000001d201c7389 */ /* 0x0010640000000000 */
[----:B01--4-:R-:W-:Y:S05]  /*5f40*/  ENDCOLLECTIVE ;  /* 0x000000000000791b */ /* 0x013fea0003800000 */
.L_x_31952:
[----:B------:R-:W-:Y:S05]  /*5f50*/  BSYNC B1 ;  /* 0x0000000000017941 */ /* 0x000fea0003800000 */
.L_x_31951:
[----:B------:R-:W-:Y:S05]  /*5f60*/  BRA `(.L_x_31953) ;  /* 0xffffffd800147947 */ /* 0x000fea000383ffff */
.L_x_31814:
[----:B------:R-:W-:Y:S01]  /*5f70*/  BSSY B1, `(.L_x_31954) ;  /* 0x0000006000017945 */ /* 0x000fe20003800000 */
[----:B------:R-:W-:Y:S01]  /*5f80*/  MOV R29, R16 ;  /* 0x00000010001d7202 */ /* 0x000fe20000000f00 */
[----:B------:R-:W-:-:S07]  /*5f90*/  IMAD.MOV.U32 R28, RZ, RZ, -0x1 ;  /* 0xffffffffff1c7424 */ /* 0x000fce00078e00ff */
[----:B0---4-:R-:W-:Y:S05]  /*5fa0*/  WARPSYNC.COLLECTIVE R28, `(.L_x_31955) ;  /* 0x000000001c087348 */ /* 0x011fea0003c00000 */
[----:B0-----:R0:W1:Y:S02]  /*5fb0*/  SHFL.IDX P0, R28, R32, R29, R0 ;  /* 0x0000001d201c7389 */ /* 0x0010640000000000 */
[----:B01--4-:R-:W-:Y:S05]  /*5fc0*/  ENDCOLLECTIVE ;  /* 0x000000000000791b */ /* 0x013fea0003800000 */
.L_x_31955:
[----:B------:R-:W-:Y:S05]  /*5fd0*/  BSYNC B1 ;  /* 0x0000000000017941 */ /* 0x000fea0003800000 */
.L_x_31954:
[----:B------:R-:W-:Y:S05]  /*5fe0*/  BRA `(.L_x_31956) ;  /* 0xffffffd800087947 */ /* 0x000fea000383ffff */
.L_x_31816:
[----:B------:R-:W-:Y:S01]  /*5ff0*/  BSSY B1, `(.L_x_31957) ;  /* 0x0000006000017945 */ /* 0x000fe20003800000 */
[----:B------:R-:W-:Y:S02]  /*6000*/  IMAD.MOV.U32 R29, RZ, RZ, R15 ;  /* 0x000000ffff1d7224 */ /* 0x000fe400078e000f */
[----:B------:R-:W-:-:S07]  /*6010*/  IMAD.MOV.U32 R28, RZ, RZ, -0x1 ;  /* 0xffffffffff1c7424 */ /* 0x000fce00078e00ff */
[----:B0---4-:R-:W-:Y:S05]  /*6020*/  WARPSYNC.COLLECTIVE R28, `(.L_x_31958) ;  /* 0x000000001c087348 */ /* 0x011fea0003c00000 */
[----:B0-----:R0:W1:Y:S02]  /*6030*/  SHFL.IDX P0, R28, R32, R29, R0 ;  /* 0x0000001d201c7389 */ /* 0x0010640000000000 */
[----:B01--4-:R-:W-:Y:S05]  /*6040*/  ENDCOLLECTIVE ;  /* 0x000000000000791b */ /* 0x013fea0003800000 */
.L_x_31958:
[----:B------:R-:W-:Y:S05]  /*6050*/  BSYNC B1 ;  /* 0x0000000000017941 */ /* 0x000fea0003800000 */
.L_x_31957:
[----:B------:R-:W-:Y:S05]  /*6060*/  BRA `(.L_x_31959) ;  /* 0xffffffd400fc7947 */ /* 0x000fea000383ffff */
.L_x_31818:
[----:B------:R-:W-:Y:S01]  /*6070*/  BSSY B1, `(.L_x_31960) ;  /* 0x0000006000017945 */ /* 0x000fe20003800000 */
[----:B------:R-:W-:Y:S01]  /*6080*/  MOV R29, R14 ;  /* 0x0000000e001d7202 */ /* 0x000fe20000000f00 */
[----:B------:R-:W-:-:S07]  /*6090*/  IMAD.MOV.U32 R28, RZ, RZ, -0x1 ;  /* 0xffffffffff1c7424 */ /* 0x000fce00078e00ff */
[----:B0---4-:R-:W-:Y:S05]  /*60a0*/  WARPSYNC.COLLECTIVE R28, `(.L_x_31961) ;  /* 0x000000001c087348 */ /* 0x011fea0003c00000 */
[----:B0-----:R0:W1:Y:S02]  /*60b0*/  SHFL.IDX P0, R28, R32, R29, R0 ;  /* 0x0000001d201c7389 */ /* 0x0010640000000000 */
[----:B01--4-:R-:W-:Y:S05]  /*60c0*/  ENDCOLLECTIVE ;  /* 0x000000000000791b */ /* 0x013fea0003800000 */
.L_x_31961:
[----:B------:R-:W-:Y:S05]  /*60d0*/  BSYNC B1 ;  /* 0x0000000000017941 */ /* 0x000fea0003800000 */
.L_x_31960:
[----:B------:R-:W-:Y:S05]  /*60e0*/  BRA `(.L_x_31962) ;  /* 0xffffffd400f07947 */ /* 0x000fea000383ffff */
.L_x_31820:
[----:B------:R-:W-:Y:S01]  /*60f0*/  BSSY B1, `(.L_x_31963) ;  /* 0x0000006000017945 */ /* 0x000fe20003800000 */
[----:B------:R-:W-:Y:S02]  /*6100*/  IMAD.MOV.U32 R29, RZ, RZ, R13 ;  /* 0x000000ffff1d7224 */ /* 0x000fe400078e000d */
[----:B------:R-:W-:-:S07]  /*6110*/  IMAD.MOV.U32 R28, RZ, RZ, -0x1 ;  /* 0xffffffffff1c7424 */ /* 0x000fce00078e00ff */
[----:B0---4-:R-:W-:Y:S05]  /*6120*/  WARPSYNC.COLLECTIVE R28, `(.L_x_31964) ;  /* 0x000000001c087348 */ /* 0x011fea0003c00000 */
[----:B0-----:R0:W1:Y:S02]  /*6130*/  SHFL.IDX P0, R28, R32, R29, R0 ;  /* 0x0000001d201c7389 */ /* 0x0010640000000000 */
[----:B01--4-:R-:W-:Y:S05]  /*6140*/  ENDCOLLECTIVE ;  /* 0x000000000000791b */ /* 0x013fea0003800000 */
.L_x_31964:
[----:B------:R-:W-:Y:S05]  /*6150*/  BSYNC B1 ;  /* 0x0000000000017941 */ /* 0x000fea0003800000 */
.L_x_31963:
[----:B------:R-:W-:Y:S05]  /*6160*/  BRA `(.L_x_31965) ;  /* 0xffffffd400e47947 */ /* 0x000fea000383ffff */
.L_x_31822:
[----:B------:R-:W-:Y:S01]  /*6170*/  BSSY B1, `(.L_x_31966) ;  /* 0x0000006000017945 */ /* 0x000fe20003800000 */
[----:B------:R-:W-:Y:S01]  /*6180*/  MOV R29, R12 ;  /* 0x0000000c001d7202 */ /* 0x000fe20000000f00 */
[----:B------:R-:W-:-:S07]  /*6190*/  IMAD.MOV.U32 R28, RZ, RZ, -0x1 ;  /* 0xffffffffff1c7424 */ /* 0x000fce00078e00ff */
[----:B0---4-:R-:W-:Y:S05]  /*61a0*/  WARPSYNC.COLLECTIVE R28, `(.L_x_31967) ;  /* 0x000000001c087348 */ /* 0x011fea0003c00000 */
[----:B0-----:R0:W1:Y:S02]  /*61b0*/  SHFL.IDX P0, R28, R32, R29, R0 ;  /* 0x0000001d201c7389 */ /* 0x0010640000000000 */
[----:B01--4-:R-:W-:Y:S05]  /*61c0*/  ENDCOLLECTIVE ;  /* 0x000000000000791b */ /* 0x013fea0003800000 */
.L_x_31967:
[----:B------:R-:W-:Y:S05]  /*61d0*/  BSYNC B1 ;  /* 0x0000000000017941 */ /* 0x000fea0003800000 */
.L_x_31966:
[----:B------:R-:W-:Y:S05]  /*61e0*/  BRA `(.L_x_31968) ;  /* 0xffffffd400e07947 */ /* 0x000fea000383ffff */
.L_x_31824:
[----:B------:R-:W-:Y:S01]  /*61f0*/  BSSY B1, `(.L_x_31969) ;  /* 0x0000006000017945 */ /* 0x000fe20003800000 */
[----:B------:R-:W-:Y:S02]  /*6200*/  IMAD.MOV.U32 R29, RZ, RZ, R11 ;  /* 0x000000ffff1d7224 */ /* 0x000fe400078e000b */
[----:B------:R-:W-:-:S07]  /*6210*/  IMAD.MOV.U32 R28, RZ, RZ, -0x1 ;  /* 0xffffffffff1c7424 */ /* 0x000fce00078e00ff */
[----:B0---4-:R-:W-:Y:S05]  /*6220*/  WARPSYNC.COLLECTIVE R28, `(.L_x_31970) ;  /* 0x000000001c087348 */ /* 0x011fea0003c00000 */
[----:B0-----:R0:W1:Y:S02]  /*6230*/  SHFL.IDX P0, R28, R32, R29, R0 ;  /* 0x0000001d201c7389 */ /* 0x0010640000000000 */
[----:B01--4-:R-:W-:Y:S05]  /*6240*/  ENDCOLLECTIVE ;  /* 0x000000000000791b */ /* 0x013fea0003800000 */
.L_x_31970:
[----:B------:R-:W-:Y:S05]  /*6250*/  BSYNC B1 ;  /* 0x0000000000017941 */ /* 0x000fea0003800000 */
.L_x_31969:
[----:B------:R-:W-:Y:S05]  /*6260*/  BRA `(.L_x_31971) ;  /* 0xffffffd400d87947 */ /* 0x000fea000383ffff */
.L_x_31826:
[----:B------:R-:W-:Y:S01]  /*6270*/  BSSY B1, `(.L_x_31972) ;  /* 0x0000006000017945 */ /* 0x000fe20003800000 */
[----:B------:R-:W-:Y:S01]  /*6280*/  MOV R29, R10 ;  /* 0x0000000a001d7202 */ /* 0x000fe20000000f00 */
[----:B------:R-:W-:-:S07]  /*6290*/  IMAD.MOV.U32 R28, RZ, RZ, -0x1 ;  /* 0xffffffffff1c7424 */ /* 0x000fce00078e00ff */
[----:B0---4-:R-:W-:Y:S05]  /*62a0*/  WARPSYNC.COLLECTIVE R28, `(.L_x_31973) ;  /* 0x000000001c087348 */ /* 0x011fea0003c00000 */
[----:B0-----:R0:W1:Y:S02]  /*62b0*/  SHFL.IDX P0, R28, R32, R29, R0 ;  /* 0x0000001d201c7389 */ /* 0x0010640000000000 */
[----:B01--4-:R-:W-:Y:S05]  /*62c0*/  ENDCOLLECTIVE ;  /* 0x000000000000791b */ /* 0x013fea0003800000 */
.L_x_31973:
[----:B------:R-:W-:Y:S05]  /*62d0*/  BSYNC B1 ;  /* 0x0000000000017941 */ /* 0x000fea0003800000 */
.L_x_31972:
[----:B------:R-:W-:Y:S05]  /*62e0*/  BRA `(.L_x_31974) ;  /* 0xffffffd400d07947 */ /* 0x000fea000383ffff */
.L_x_31828:
[----:B------:R-:W-:Y:S01]  /*62f0*/  BSSY B1, `(.L_x_31975) ;  /* 0x0000006000017945 */ /* 0x000fe20003800000 */
[----:B------:R-:W-:Y:S02]  /*6300*/  IMAD.MOV.U32 R29, RZ, RZ, R9 ;  /* 0x000000ffff1d7224 */ /* 0x000fe400078e0009 */
[----:B------:R-:W-:-:S07]  /*6310*/  IMAD.MOV.U32 R28, RZ, RZ, -0x1 ;  /* 0xffffffffff1c7424 */ /* 0x000fce00078e00ff */
[----:B0---4-:R-:W-:Y:S05]  /*6320*/  WARPSYNC.COLLECTIVE R28, `(.L_x_31976) ;  /* 0x000000001c087348 */ /* 0x011fea0003c00000 */
[----:B0-----:R0:W1:Y:S02]  /*6330*/  SHFL.IDX P0, R28, R32, R29, R0 ;  /* 0x0000001d201c7389 */ /* 0x0010640000000000 */
[----:B01--4-:R-:W-:Y:S05]  /*6340*/  ENDCOLLECTIVE ;  /* 0x000000000000791b */ /* 0x013fea0003800000 */
.L_x_31976:
[----:B------:R-:W-:Y:S05]  /*6350*/  BSYNC B1 ;  /* 0x0000000000017941 */ /* 0x000fea0003800000 */
.L_x_31975:
[----:B------:R-:W-:Y:S05]  /*6360*/  BRA `(.L_x_31977) ;  /* 0xffffffd400c87947 */ /* 0x000fea000383ffff */
.L_x_31830:
[----:B------:R-:W-:Y:S01]  /*6370*/  BSSY B1, `(.L_x_31978) ;  /* 0x0000006000017945 */ /* 0x000fe20003800000 */
[----:B------:R-:W-:Y:S01]  /*6380*/  MOV R29, R8 ;  /* 0x00000008001d7202 */ /* 0x000fe20000000f00 */
[----:B------:R-:W-:-:S07]  /*6390*/  IMAD.MOV.U32 R28, RZ, RZ, -0x1 ;  /* 0xffffffffff1c7424 */ /* 0x000fce00078e00ff */
[----:B0---4-:R-:W-:Y:S05]  /*63a0*/  WARPSYNC.COLLECTIVE R28, `(.L_x_31979) ;  /* 0x000000001c087348 */ /* 0x011fea0003c00000 */
[----:B0-----:R0:W1:Y:S02]  /*63b0*/  SHFL.IDX P0, R28, R32, R29, R0 ;  /* 0x0000001d201c7389 */ /* 0x0010640000000000 */
[----:B01--4-:R-:W-:Y:S05]  /*63c0*/  ENDCOLLECTIVE ;  /* 0x000000000000791b */ /* 0x013fea0003800000 */
.L_x_31979:
[----:B------:R-:W-:Y:S05]  /*63d0*/  BSYNC B1 ;  /* 0x0000000000017941 */ /* 0x000fea0003800000 */
.L_x_31978:
[----:B------:R-:W-:Y:S05]  /*63e0*/  BRA `(.L_x_31980) ;  /* 0xffffffd400c07947 */ /* 0x000fea000383ffff */
.L_x_31832:
[----:B------:R-:W-:Y:S01]  /*63f0*/  BSSY B1, `(.L_x_31981) ;  /* 0x0000006000017945 */ /* 0x000fe20003800000 */
[----:B------:R-:W-:Y:S02]  /*6400*/  IMAD.MOV.U32 R29, RZ, RZ, R7 ;  /* 0x000000ffff1d7224 */ /* 0x000fe400078e0007 */
[----:B------:R-:W-:-:S07]  /*6410*/  IMAD.MOV.U32 R28, RZ, RZ, -0x1 ;  /* 0xffffffffff1c7424 */ /* 0x000fce00078e00ff */
[----:B0---4-:R-:W-:Y:S05]  /*6420*/  WARPSYNC.COLLECTIVE R28, `(.L_x_31982) ;  /* 0x000000001c087348 */ /* 0x011fea0003c00000 */
[----:B0-----:R0:W1:Y:S02]  /*6430*/  SHFL.IDX P0, R28, R32, R29, R0 ;  /* 0x0000001d201c7389 */ /* 0x0010640000000000 */
[----:B01--4-:R-:W-:Y:S05]  /*6440*/  ENDCOLLECTIVE ;  /* 0x000000000000791b */ /* 0x013fea0003800000 */
.L_x_31982:
[----:B------:R-:W-:Y:S05]  /*6450*/  BSYNC B1 ;  /* 0x0000000000017941 */ /* 0x000fea0003800000 */
.L_x_31981:
[----:B------:R-:W-:Y:S05]  /*6460*/  BRA `(.L_x_31983) ;  /* 0xffffffd400b87947 */ /* 0x000fea000383ffff */
.L_x_31834:
[----:B------:R-:W-:Y:S01]  /*6470*/  BSSY B1, `(.L_x_31984) ;  /* 0x0000006000017945 */ /* 0x000fe20003800000 */
[----:B------:R-:W-:Y:S01]  /*6480*/  MOV R29, R6 ;  /* 0x00000006001d7202 */ /* 0x000fe20000000f00 */
[----:B------:R-:W-:-:S07]  /*6490*/  IMAD.MOV.U32 R28, RZ, RZ, -0x1 ;  /* 0xffffffffff1c7424 */ /* 0x000fce00078e00ff */
[----:B0---4-:R-:W-:Y:S05]  /*64a0*/  WARPSYNC.COLLECTIVE R28, `(.L_x_31985) ;  /* 0x000000001c087348 */ /* 0x011fea0003c00000 */
[----:B0-----:R0:W1:Y:S02]  /*64b0*/  SHFL.IDX P0, R28, R32, R29, R0 ;  /* 0x0000001d201c7389 */ /* 0x0010640000000000 */
[----:B01--4-:R-:W-:Y:S05]  /*64c0*/  ENDCOLLECTIVE ;  /* 0x000000000000791b */ /* 0x013fea0003800000 */
.L_x_31985:
[----:B------:R-:W-:Y:S05]  /*64d0*/  BSYNC B1 ;  /* 0x0000000000017941 */ /* 0x000fea0003800000 */
.L_x_31984:
[----:B------:R-:W-:Y:S05]  /*64e0*/  BRA `(.L_x_31986) ;  /* 0xffffffd400b07947 */ /* 0x000fea000383ffff */
.L_x_31836:
[----:B------:R-:W-:Y:S01]  /*64f0*/  BSSY B1, `(.L_x_31987) ;  /* 0x0000006000017945 */ /* 0x000fe20003800000 */
[----:B------:R-:W-:Y:S02]  /*6500*/  IMAD.MOV.U32 R29, RZ, RZ, R5 ;  /* 0x000000ffff1d7224 */ /* 0x000fe400078e0005 */
[----:B------:R-:W-:-:S07]  /*6510*/  IMAD.MOV.U32 R28, RZ, RZ, -0x1 ;  /* 0xffffffffff1c7424 */ /* 0x000fce00078e00ff */
[----:B0---4-:R-:W-:Y:S05]  /*6520*/  WARPSYNC.COLLECTIVE R28, `(.L_x_31988) ;  /* 0x000000001c087348 */ /* 0x011fea0003c00000 */
[----:B0-----:R0:W1:Y:S02]  /*6530*/  SHFL.IDX P0, R28, R32, R29, R0 ;  /* 0x0000001d201c7389 */ /* 0x0010640000000000 */
[----:B01--4-:R-:W-:Y:S05]  /*6540*/  ENDCOLLECTIVE ;  /* 0x000000000000791b */ /* 0x013fea0003800000 */
.L_x_31988:
[----:B------:R-:W-:Y:S05]  /*6550*/  BSYNC B1 ;  /* 0x0000000000017941 */ /* 0x000fea0003800000 */
.L_x_31987:
[----:B------:R-:W-:Y:S05]  /*6560*/  BRA `(.L_x_31989) ;  /* 0xffffffd400a87947 */ /* 0x000fea000383ffff */
.L_x_31838:
[----:B------:R-:W-:Y:S01]  /*6570*/  BSSY B1, `(.L_x_31990) ;  /* 0x0000006000017945 */ /* 0x000fe20003800000 */
[----:B------:R-:W-:Y:S01]  /*6580*/  MOV R29, R4 ;  /* 0x00000004001d7202 */ /* 0x000fe20000000f00 */
[----:B------:R-:W-:-:S07]  /*6590*/  IMAD.MOV.U32 R28, RZ, RZ, -0x1 ;  /* 0xffffffffff1c7424 */ /* 0x000fce00078e00ff */
[----:B0---4-:R-:W-:Y:S05]  /*65a0*/  WARPSYNC.COLLECTIVE R28, `(.L_x_31991) ;  /* 0x000000001c087348 */ /* 0x011fea0003c00000 */
[----:B0-----:R0:W1:Y:S02]  /*65b0*/  SHFL.IDX P0, R28, R32, R29, R0 ;  /* 0x0000001d201c7389 */ /* 0x0010640000000000 */
[----:B01--4-:R-:W-:Y:S05]  /*65c0*/  ENDCOLLECTIVE ;  /* 0x000000000000791b */ /* 0x013fea0003800000 */
.L_x_31991:
[----:B------:R-:W-:Y:S05]  /*65d0*/  BSYNC B1 ;  /* 0x0000000000017941 */ /* 0x000fea0003800000 */
.L_x_31990:
[----:B------:R-:W-:Y:S05]  /*65e0*/  BRA `(.L_x_31992) ;  /* 0xffffffd400a07947 */ /* 0x000fea000383ffff */
.L_x_31840:
[----:B------:R-:W-:Y:S01]  /*65f0*/  BSSY B1, `(.L_x_31993) ;  /* 0x0000006000017945 */ /* 0x000fe20003800000 */
[----:B------:R-:W-:Y:S02]  /*6600*/  IMAD.MOV.U32 R29, RZ, RZ, R3 ;  /* 0x000000ffff1d7224 */ /* 0x000fe400078e0003 */
[----:B------:R-:W-:-:S07]  /*6610*/  IMAD.MOV.U32 R28, RZ, RZ, -0x1 ;  /* 0xffffffffff1c7424 */ /* 0x000fce00078e00ff */
[----:B0---4-:R-:W-:Y:S05]  /*6620*/  WARPSYNC.COLLECTIVE R28, `(.L_x_31994) ;  /* 0x000000001c087348 */ /* 0x011fea0003c00000 */
[----:B0-----:R0:W1:Y:S02]  /*6630*/  SHFL.IDX P0, R28, R32, R29, R0 ;  /* 0x0000001d201c7389 */ /* 0x0010640000000000 */
[----:B01--4-:R-:W-:Y:S05]  /*6640*/  ENDCOLLECTIVE ;  /* 0x000000000000791b */ /* 0x013fea0003800000 */
.L_x_31994:
[----:B------:R-:W-:Y:S05]  /*6650*/  BSYNC B1 ;  /* 0x0000000000017941 */ /* 0x000fea0003800000 */
.L_x_31993:
[----:B------:R-:W-:Y:S05]  /*6660*/  BRA `(.L_x_31995) ;  /* 0xffffffd400987947 */ /* 0x000fea000383ffff */
.L_x_31842:
[----:B------:R-:W-:Y:S01]  /*6670*/  BSSY B1, `(.L_x_31996) ;  /* 0x0000006000017945 */ /* 0x000fe20003800000 */
[----:B------:R-:W-:Y:S01]  /*6680*/  MOV R29, R2 ;  /* 0x00000002001d7202 */ /* 0x000fe20000000f00 */
[----:B------:R-:W-:-:S07]  /*6690*/  IMAD.MOV.U32 R28, RZ, RZ, -0x1 ;  /* 0xffffffffff1c7424 */ /* 0x000fce00078e00ff */
[----:B0---4-:R-:W-:Y:S05]  /*66a0*/  WARPSYNC.COLLECTIVE R28, `(.L_x_31997) ;  /* 0x000000001c087348 */ /* 0x011fea0003c00000 */
[----:B0-----:R0:W1:Y:S02]  /*66b0*/  SHFL.IDX P0, R28, R32, R29, R0 ;  /* 0x0000001d201c7389 */ /* 0x0010640000000000 */
[----:B01--4-:R-:W-:Y:S05]  /*66c0*/  ENDCOLLECTIVE ;  /* 0x000000000000791b */ /* 0x013fea0003800000 */
.L_x_31997:
[----:B------:R-:W-:Y:S05]  /*66d0*/  BSYNC B1 ;  /* 0x0000000000017941 */ /* 0x000fea0003800000 */
.L_x_31996:
[----:B------:R-:W-:Y:S05]  /*66e0*/  BRA `(.L_x_31998) ;  /* 0xffffffd400907947 */ /* 0x000fea000383ffff */
.L_x_31863:
[----:B------:R-:W-:Y:S02]  /*66f0*/  IMAD.MOV.U32 R28, RZ, RZ, -0x1 ;  /* 0xffffffffff1c7424 */ /* 0x000fe400078e00ff */
[----:B------:R-:W-:-:S07]  /*6700*/  IMAD.MOV.U32 R29, RZ, RZ, R27 ;  /* 0x000000ffff1d7224 */ /* 0x000fce00078e001b */
[----:B0---4-:R-:W-:Y:S05]  /*6710*/  WARPSYNC.COLLECTIVE R28, `(.L_x_31999) ;  /* 0x000000001c087348 */ /* 0x011fea0003c00000 */
[----:B0-----:R0:W1:Y:S02]  /*6720*/  SHFL.IDX P0, R28, R32, R29, R0 ;  /* 0x0000001d201c7389 */ /* 0x0010640000000000 */
[----:B01--4-:R-:W-:Y:S05]  /*6730*/  ENDCOLLECTIVE ;  /* 0x000000000000791b */ /* 0x013fea0003800000 */
.L_x_31999:
[----:B------:R-:W-:Y:S01]  /*6740*/  MOV R57, R28 ;  /* 0x0000001c00397202 */ /* 0x000fe20000000f00 */
[----:B------:R-:W-:Y:S06]  /*6750*/  BRA `(.L_x_32000) ;  /* 0xffffffe000b07947 */ /* 0x000fec000383ffff */
.L_x_31865:
[----:B------:R-:W-:Y:S01]  /*6760*/  BSSY B0, `(.L_x_32001) ;  /* 0x0000006000007945 */ /* 0x000fe20003800000 */
[----:B------:R-:W-:Y:S02]  /*6770*/  IMAD.MOV.U32 R29, RZ, RZ, R16 ;  /* 0x000000ffff1d7224 */ /* 0x000fe400078e0010 */
[----:B------:R-:W-:-:S07]  /*6780*/  IMAD.MOV.U32 R28, RZ, RZ, -0x1 ;  /* 0xffffffffff1c7424 */ /* 0x000fce00078e00ff */
[----:B0---4-:R-:W-:Y:S05]  /*6790*/  WARPSYNC.COLLECTIVE R28, `(.L_x_32002) ;  /* 0x000000001c087348 */ /* 0x011fea0003c00000 */
[----:B0-----:R0:W1:Y:S02]  /*67a0*/  SHFL.IDX P0, R28, R32, R29, R0 ;  /* 0x0000001d201c7389 */ /* 0x0010640000000000 */
[----:B01--4-:R-:W-:Y:S05]  /*67b0*/  ENDCOLLECTIVE ;  /* 0x000000000000791b */ /* 0x013fea0003800000 */
.L_x_32002:
[----:B------:R-:W-:Y:S05]  /*67c0*/  BSYNC B0 ;  /* 0x0000000000007941 */ /* 0x000fea0003800000 */
.L_x_32001:
[----:B------:R-:W-:Y:S05]  /*67d0*/  BRA `(.L_x_32003) ;  /* 0xffffffe000a47947 */ /* 0x000fea000383ffff */
.L_x_31867:
[----:B------:R-:W-:Y:S01]  /*67e0*/  BSSY B0, `(.L_x_32004) ;  /* 0x0000006000007945 */ /* 0x000fe20003800000 */
[----:B------:R-:W-:Y:S01]  /*67f0*/  IMAD.MOV.U32 R29, RZ, RZ, R15 ;  /* 0x000000ffff1d7224 */ /* 0x000fe200078e000f */
[----:B------:R-:W-:-:S07]  /*6800*/  MOV R28, 0xffffffff ;  /* 0xffffffff001c7802 */ /* 0x000fce0000000f00 */
[----:B0---4-:R-:W-:Y:S05]  /*6810*/  WARPSYNC.COLLECTIVE R28, `(.L_x_32005) ;  /* 0x000000001c087348 */ /* 0x011fea0003c00000 */
[----:B0-----:R0:W1:Y:S02]  /*6820*/  SHFL.IDX P0, R28, R32, R29, R0 ;  /* 0x0000001d201c7389 */ /* 0x0010640000000000 */
[----:B01--4-:R-:W-:Y:S05]  /*6830*/  ENDCOLLECTIVE ;  /* 0x000000000000791b */ /* 0x013fea0003800000 */
.L_x_32005:
[----:B------:R-:W-:Y:S05]  /*6840*/  BSYNC B0 ;  /* 0x0000000000007941 */ /* 0x000fea0003800000 */
.L_x_32004:
[----:B------:R-:W-:Y:S05]  /*6850*/  BRA `(.L_x_32006) ;  /* 0xffffffe000987947 */ /* 0x000fea000383ffff */
.L_x_31869:
[----:B------:R-:W-:Y:S01]  /*6860*/  BSSY B0, `(.L_x_32007) ;  /* 0x0000006000007945 */ /* 0x000fe20003800000 */
[----:B------:R-:W-:Y:S02]  /*6870*/  IMAD.MOV.U32 R29, RZ, RZ, R14 ;  /* 0x000000ffff1d7224 */ /* 0x000fe400078e000e */
[----:B------:R-:W-:-:S07]  /*6880*/  IMAD.MOV.U32 R28, RZ, RZ, -0x1 ;  /* 0xffffffffff1c7424 */ /* 0x000fce00078e00ff */
[----:B0---4-:R-:W-:Y:S05]  /*6890*/  WARPSYNC.COLLECTIVE R28, `(.L_x_32008) ;  /* 0x000000001c087348 */ /* 0x011fea0003c00000 */
[----:B0-----:R0:W1:Y:S02]  /*68a0*/  SHFL.IDX P0, R28, R32, R29, R0 ;  /* 0x0000001d201c7389 */ /* 0x0010640000000000 */
[----:B01--4-:R-:W-:Y:S05]  /*68b0*/  ENDCOLLECTIVE ;  /* 0x000000000000791b */ /* 0x013fea0003800000 */
.L_x_32008:
[----:B------:R-:W-:Y:S05]  /*68c0*/  BSYNC B0 ;  /* 0x0000000000007941 */ /* 0x000fea0003800000 */
.L_x_32007:
[----:B------:R-:W-:Y:S05]  /*68d0*/  BRA `(.L_x_32009) ;  /* 0xffffffe0008c7947 */ /* 0x000fea000383ffff */
.L_x_31871:
[----:B------:R-:W-:Y:S01]  /*68e0*/  BSSY B0, `(.L_x_32010) ;  /* 0x0000006000007945 */ /* 0x000fe20003800000 */
[----:B------:R-:W-:Y:S01]  /*68f0*/  IMAD.MOV.U32 R29, RZ, RZ, R13 ;  /* 0x000000ffff1d7224 */ /* 0x000fe200078e000d */
[----:B------:R-:W-:-:S07]  /*6900*/  MOV R28, 0xffffffff ;  /* 0xffffffff001c7802 */ /* 0x000fce0000000f00 */
[----:B0---4-:R-:W-:Y:S05]  /*6910*/  WARPSYNC.COLLECTIVE R28, `(.L_x_32011) ;  /* 0x000000001c087348 */ /* 0x011fea0003c00000 */
[----:B0-----:R0:W1:Y:S02]  /*6920*/  SHFL.IDX P0, R28, R32, R29, R0 ;  /* 0x0000001d201c7389 */ /* 0x0010640000000000 */
[----:B01--4-:R-:W-:Y:S05]  /*6930*/  ENDCOLLECTIVE ;  /* 0x000000000000791b */ /* 0x013fea0003800000 */
.L_x_32011:
[----:B------:R-:W-:Y:S05]  /*6940*/  BSYNC B0 ;  /* 0x0000000000007941 */ /* 0x000fea0003800000 */
.L_x_32010:
[----:B------:R-:W-:Y:S05]  /*6950*/  BRA `(.L_x_32012) ;  /* 0xffffffe000887947 */ /* 0x000fea000383ffff */
.L_x_31873:
[----:B------:R-:W-:Y:S01]  /*6960*/  BSSY B0, `(.L_x_32013) ;  /* 0x0000006000007945 */ /* 0x000fe20003800000 */
[----:B------:R-:W-:Y:S02]  /*6970*/  IMAD.MOV.U32 R29, RZ, RZ, R12 ;  /* 0x000000ffff1d7224 */ /* 0x000fe400078e000c */
[----:B------:R-:W-:-:S07]  /*6980*/  IMAD.MOV.U32 R28, RZ, RZ, -0x1 ;  /* 0xffffffffff1c7424 */ /* 0x000fce00078e00ff */
[----:B0---4-:R-:W-:Y:S05]  /*6990*/  WARPSYNC.COLLECTIVE R28, `(.L_x_32014) ;  /* 0x000000001c087348 */ /* 0x011fea0003c00000 */
[----:B0-----:R0:W1:Y:S02]  /*69a0*/  SHFL.IDX P0, R28, R32, R29, R0 ;  /* 0x0000001d201c7389 */ /* 0x0010640000000000 */
[----:B01--4-:R-:W-:Y:S05]  /*69b0*/  ENDCOLLECTIVE ;  /* 0x000000000000791b */ /* 0x013fea0003800000 */
.L_x_32014:
[----:B------:R-:W-:Y:S05]  /*69c0*/  BSYNC B0 ;  /* 0x0000000000007941 */ /* 0x000fea0003800000 */
.L_x_32013:
[----:B------:R-:W-:Y:S05]  /*69d0*/  BRA `(.L_x_32015) ;  /* 0xffffffe000807947 */ /* 0x000fea000383ffff */
.L_x_31875:
[----:B------:R-:W-:Y:S01]  /*69e0*/  BSSY B0, `(.L_x_32016) ;  /* 0x0000006000007945 */ /* 0x000fe20003800000 */
[----:B------:R-:W-:Y:S01]  /*69f0*/  IMAD.MOV.U32 R29, RZ, RZ, R11 ;  /* 0x000000ffff1d7224 */ /* 0x000fe200078e000b */
[----:B------:R-:W-:-:S07]  /*6a00*/  MOV R28, 0xffffffff ;  /* 0xffffffff001c7802 */ /* 0x000fce0000000f00 */
[----:B0---4-:R-:W-:Y:S05]  /*6a10*/  WARPSYNC.COLLECTIVE R28, `(.L_x_32017) ;  /* 0x000000001c087348 */ /* 0x011fea0003c00000 */
[----:B0-----:R0:W1:Y:S02]  /*6a20*/  SHFL.IDX P0, R28, R32, R29, R0 ;  /* 0x0000001d201c7389 */ /* 0x0010640000000000 */
[----:B01--4-:R-:W-:Y:S05]  /*6a30*/  ENDCOLLECTIVE ;  /* 0x000000000000791b */ /* 0x013fea0003800000 */
.L_x_32017:
[----:B------:R-:W-:Y:S05]  /*6a40*/  BSYNC B0 ;  /* 0x0000000000007941 */ /* 0x000fea0003800000 */
.L_x_32016:
[----:B------:R-:W-:Y:S05]  /*6a50*/  BRA `(.L_x_32018) ;  /* 0xffffffe000787947 */ /* 0x000fea000383ffff */
.L_x_31877:
[----:B------:R-:W-:Y:S01]  /*6a60*/  BSSY B0, `(.L_x_32019) ;  /* 0x0000006000007945 */ /* 0x000fe20003800000 */
[----:B------:R-:W-:Y:S02]  /*6a70*/  IMAD.MOV.U32 R29, RZ, RZ, R10 ;  /* 0x000000ffff1d7224 */ /* 0x000fe400078e000a */
[----:B------:R-:W-:-:S07]  /*6a80*/  IMAD.MOV.U32 R28, RZ, RZ, -0x1 ;  /* 0xffffffffff1c7424 */ /* 0x000fce00078e00ff */
[----:B0---4-:R-:W-:Y:S05]  /*6a90*/  WARPSYNC.COLLECTIVE R28, `(.L_x_32020) ;  /* 0x000000001c087348 */ /* 0x011fea0003c00000 */
[----:B0-----:R0:W1:Y:S02]  /*6aa0*/  SHFL.IDX P0, R28, R32, R29, R0 ;  /* 0x0000001d201c7389 */ /* 0x0010640000000000 */
[----:B01--4-:R-:W-:Y:S05]  /*6ab0*/  ENDCOLLECTIVE ;  /* 0x000000000000791b */ /* 0x013fea0003800000 */
.L_x_32020:
[----:B------:R-:W-:Y:S05]  /*6ac0*/  BSYNC B0 ;  /* 0x0000000000007941 */ /* 0x000fea0003800000 */
.L_x_32019:
[----:B------:R-:W-:Y:S05]  /*6ad0*/  BRA `(.L_x_32021) ;  /* 0xffffffe000707947 */ /* 0x000fea000383ffff */
.L_x_31879:
[----:B------:R-:W-:Y:S01]  /*6ae0*/  BSSY B0, `(.L_x_32022) ;  /* 0x0000006000007945 */ /* 0x000fe20003800000 */
[----:B------:R-:W-:Y:S01]  /*6af0*/  IMAD.MOV.U32 R29, RZ, RZ, R9 ;  /* 0x000000ffff1d7224 */ /* 0x000fe200078e0009 */
[----:B------:R-:W-:-:S07]  /*6b00*/  MOV R28, 0xffffffff ;  /* 0xffffffff001c7802 */ /* 0x000fce0000000f00 */
[----:B0---4-:R-:W-:Y:S05]  /*6b10*/  WARPSYNC.COLLECTIVE R28, `(.L_x_32023) ;  /* 0x000000001c087348 */ /* 0x011fea0003c00000 */
[----:B0-----:R0:W1:Y:S02]  /*6b20*/  SHFL.IDX P0, R28, R32, R29, R0 ;  /* 0x0000001d201c7389 */ /* 0x0010640000000000 */
[----:B01--4-:R-:W-:Y:S05]  /*6b30*/  ENDCOLLECTIVE ;  /* 0x000000000000791b */ /* 0x013fea0003800000 */
.L_x_32023:
[----:B------:R-:W-:Y:S05]  /*6b40*/  BSYNC B0 ;  /* 0x0000000000007941 */ /* 0x000fea0003800000 */
.L_x_32022:
[----:B------:R-:W-:Y:S05]  /*6b50*/  BRA `(.L_x_32024) ;  /* 0xffffffe000687947 */ /* 0x000fea000383ffff */
.L_x_31881:
[----:B------:R-:W-:Y:S01]  /*6b60*/  BSSY B0, `(.L_x_32025) ;  /* 0x0000006000007945 */ /* 0x000fe20003800000 */
[----:B------:R-:W-:Y:S02]  /*6b70*/  IMAD.MOV.U32 R29, RZ, RZ, R8 ;  /* 0x000000ffff1d7224 */ /* 0x000fe400078e0008 */
[----:B------:R-:W-:-:S07]  /*6b80*/  IMAD.MOV.U32 R28, RZ, RZ, -0x1 ;  /* 0xffffffffff1c7424 */ /* 0x000fce00078e00ff */
[----:B0---4-:R-:W-:Y:S05]  /*6b90*/  WARPSYNC.COLLECTIVE R28, `(.L_x_32026) ;  /* 0x000000001c087348 */ /* 0x011fea0003c00000 */
[----:B0-----:R0:W1:Y:S02]  /*6ba0*/  SHFL.IDX P0, R28, R32, R29, R0 ;  /* 0x0000001d201c7389 */ /* 0x0010640000000000 */
[----:B01--4-:R-:W-:Y:S05]  /*6bb0*/  ENDCOLLECTIVE ;  /* 0x000000000000791b */ /* 0x013fea0003800000 */
.L_x_32026:
[----:B------:R-:W-:Y:S05]  /*6bc0*/  BSYNC B0 ;  /* 0x0000000000007941 */ /* 0x000fea0003800000 */
.L_x_32025:
[----:B------:R-:W-:Y:S05]  /*6bd0*/  BRA `(.L_x_32027) ;  /* 0xffffffe000607947 */ /* 0x000fea000383ffff */
.L_x_31883:
[----:B------:R-:W-:Y:S01]  /*6be0*/  BSSY B0, `(.L_x_32028) ;  /* 0x0000006000007945 */ /* 0x000fe20003800000 */
[----:B------:R-:W-:Y:S01]  /*6bf0*/  IMAD.MOV.U32 R29, RZ, RZ, R7 ;  /* 0x000000ffff1d7224 */ /* 0x000fe200078e0007 */
[----:B------:R-:W-:-:S07]  /*6c00*/  MOV R28, 0xffffffff ;  /* 0xffffffff001c7802 */ /* 0x000fce0000000f00 */
[----:B0---4-:R-:W-:Y:S05]  /*6c10*/  WARPSYNC.COLLECTIVE R28, `(.L_x_32029) ;  /* 0x000000001c087348 */ /* 0x011fea0003c00000 */
[----:B0-----:R0:W1:Y:S02]  /*6c20*/  SHFL.IDX P0, R28, R32, R29, R0 ;  /* 0x0000001d201c7389 */ /* 0x0010640000000000 */
[----:B01--4-:R-:W-:Y:S05]  /*6c30*/  ENDCOLLECTIVE ;  /* 0x000000000000791b */ /* 0x013fea0003800000 */
.L_x_32029:
[----:B------:R-:W-:Y:S05]  /*6c40*/  BSYNC B0 ;  /* 0x0000000000007941 */ /* 0x000fea0003800000 */
.L_x_32028:
[----:B------:R-:W-:Y:S05]  /*6c50*/  BRA `(.L_x_32030) ;  /* 0xffffffe000587947 */ /* 0x000fea000383ffff */
.L_x_31885:
[----:B------:R-:W-:Y:S01]  /*6c60*/  BSSY B0, `(.L_x_32031) ;  /* 0x0000006000007945 */ /* 0x000fe20003800000 */
[----:B------:R-:W-:Y:S02]  /*6c70*/  IMAD.MOV.U32 R29, RZ, RZ, R6 ;  /* 0x000000ffff1d7224 */ /* 0x000fe400078e0006 */
[----:B------:R-:W-:-:S07]  /*6c80*/  IMAD.MOV.U32 R28, RZ, RZ, -0x1 ;  /* 0xffffffffff1c7424 */ /* 0x000fce00078e00ff */
[----:B0---4-:R-:W-:Y:S05]  /*6c90*/  WARPSYNC.COLLECTIVE R28, `(.L_x_32032) ;  /* 0x000000001c087348 */ /* 0x011fea0003c00000 */
[----:B0-----:R0:W1:Y:S02]  /*6ca0*/  SHFL.IDX P0, R28, R32, R29, R0 ;  /* 0x0000001d201c7389 */ /* 0x0010640000000000 */
[----:B01--4-:R-:W-:Y:S05]  /*6cb0*/  ENDCOLLECTIVE ;  /* 0x000000000000791b */ /* 0x013fea0003800000 */
.L_x_32032:
[----:B------:R-:W-:Y:S05]  /*6cc0*/  BSYNC B0 ;  /* 0x0000000000007941 */ /* 0x000fea0003800000 */
.L_x_32031:
[----:B------:R-:W-:Y:S05]  /*6cd0*/  BRA `(.L_x_32033) ;  /* 0xffffffe000507947 */ /* 0x000fea000383ffff */
.L_x_31887:
[----:B------:R-:W-:Y:S01]  /*6ce0*/  BSSY B0, `(.L_x_32034) ;  /* 0x0000006000007945 */ /* 0x000fe20003800000 */
[----:B------:R-:W-:Y:S01]  /*6cf0*/  IMAD.MOV.U32 R29, RZ, RZ, R5 ;  /* 0x000000ffff1d7224 */ /* 0x000fe200078e0005 */
[----:B------:R-:W-:-:S07]  /*6d00*/  MOV R28, 0xffffffff ;  /* 0xffffffff001c7802 */ /* 0x000fce0000000f00 */
[----:B0---4-:R-:W-:Y:S05]  /*6d10*/  WARPSYNC.COLLECTIVE R28, `(.L_x_32035) ;  /* 0x000000001c087348 */ /* 0x011fea0003c00000 */
[----:B0-----:R0:W1:Y:S02]  /*6d20*/  SHFL.IDX P0, R28, R32, R29, R0 ;  /* 0x0000001d201c7389 */ /* 0x0010640000000000 */
[----:B01--4-:R-:W-:Y:S05]  /*6d30*/  ENDCOLLECTIVE ;  /* 0x000000000000791b */ /* 0x013fea0003800000 */
.L_x_32035:
[----:B------:R-:W-:Y:S05]  /*6d40*/  BSYNC B0 ;  /* 0x0000000000007941 */ /* 0x000fea0003800000 */
.L_x_32034:
[----:B------:R-:W-:Y:S05]  /*6d50*/  BRA `(.L_x_32036) ;  /* 0xffffffe000487947 */ /* 0x000fea000383ffff */
.L_x_31889:
[----:B------:R-:W-:Y:S01]  /*6d60*/  BSSY B0, `(.L_x_32037) ;  /* 0x0000006000007945 */ /* 0x000fe20003800000 */
[----:B------:R-:W-:Y:S02]  /*6d70*/  IMAD.MOV.U32 R29, RZ, RZ, R4 ;  /* 0x000000ffff1d7224 */ /* 0x000fe400078e0004 */
[----:B------:R-:W-:-:S07]  /*6d80*/  IMAD.MOV.U32 R28, RZ, RZ, -0x1 ;  /* 0xffffffffff1c7424 */ /* 0x000fce00078e00ff */
[----:B0---4-:R-:W-:Y:S05]  /*6d90*/  WARPSYNC.COLLECTIVE R28, `(.L_x_32038) ;  /* 0x000000001c087348 */ /* 0x011fea0003c00000 */
[----:B0-----:R0:W1:Y:S02]  /*6da0*/  SHFL.IDX P0, R28, R32, R29, R0 ;  /* 0x0000001d201c7389 */ /* 0x0010640000000000 */
[----:B01--4-:R-:W-:Y:S05]  /*6db0*/  ENDCOLLECTIVE ;  /* 0x000000000000791b */ /* 0x013fea0003800000 */
.L_x_32038:
[----:B------:R-:W-:Y:S05]  /*6dc0*/  BSYNC B0 ;  /* 0x0000000000007941 */ /* 0x000fea0003800000 */
.L_x_32037:
[----:B------:R-:W-:Y:S05]  /*6dd0*/  BRA `(.L_x_32039) ;  /* 0xffffffe000407947 */ /* 0x000fea000383ffff */
.L_x_31891:
[----:B------:R-:W-:Y:S01]  /*6de0*/  BSSY B0, `(.L_x_32040) ;  /* 0x0000006000007945 */ /* 0x000fe20003800000 */
[----:B------:R-:W-:Y:S01]  /*6df0*/  IMAD.MOV.U32 R29, RZ, RZ, R3 ;  /* 0x000000ffff1d7224 */ /* 0x000fe200078e0003 */
[----:B------:R-:W-:-:S07]  /*6e00*/  MOV R28, 0xffffffff ;  /* 0xffffffff001c7802 */ /* 0x000fce0000000f00 */
[----:B0---4-:R-:W-:Y:S05]  /*6e10*/  WARPSYNC.COLLECTIVE R28, `(.L_x_32041) ;  /* 0x000000001c087348 */ /* 0x011fea0003c00000 */
[----:B0-----:R0:W1:Y:S02]  /*6e20*/  SHFL.IDX P0, R28, R32, R29, R0 ;  /* 0x0000001d201c7389 */ /* 0x0010640000000000 */
[----:B01--4-:R-:W-:Y:S05]  /*6e30*/  ENDCOLLECTIVE ;  /* 0x000000000000791b */ /* 0x013fea0003800000 */
.L_x_32041:
[----:B------:R-:W-:Y:S05]  /*6e40*/  BSYNC B0 ;  /* 0x0000000000007941 */ /* 0x000fea0003800000 */
.L_x_32040:
[----:B------:R-:W-:Y:S05]  /*6e50*/  BRA `(.L_x_32042) ;  /* 0xffffffe000387947 */ /* 0x000fea000383ffff */
.L_x_31893:
[----:B------:R-:W-:Y:S01]  /*6e60*/  BSSY B0, `(.L_x_32043) ;  /* 0x0000006000007945 */ /* 0x000fe20003800000 */
[----:B------:R-:W-:Y:S02]  /*6e70*/  IMAD.MOV.U32 R29, RZ, RZ, R2 ;  /* 0x000000ffff1d7224 */ /* 0x000fe400078e0002 */
[----:B------:R-:W-:-:S07]  /*6e80*/  IMAD.MOV.U32 R28, RZ, RZ, -0x1 ;  /* 0xffffffffff1c7424 */ /* 0x000fce00078e00ff */
[----:B0---4-:R-:W-:Y:S05]  /*6e90*/  WARPSYNC.COLLECTIVE R28, `(.L_x_32044) ;  /* 0x000000001c087348 */ /* 0x011fea0003c00000 */
[----:B0-----:R0:W1:Y:S02]  /*6ea0*/  SHFL.IDX P0, R28, R32, R29, R0 ;  /* 0x0000001d201c7389 */ /* 0x0010640000000000 */
[----:B01--4-:R-:W-:Y:S05]  /*6eb0*/  ENDCOLLECTIVE ;  /* 0x000000000000791b */ /* 0x013fea0003800000 */
.L_x_32044:
[----:B------:R-:W-:Y:S05]  /*6ec0*/  BSYNC B0 ;  /* 0x0000000000007941 */ /* 0x000fea0003800000 */
.L_x_32043:
[----:B------:R-:W-:Y:S05]  /*6ed0*/  BRA `(.L_x_32045) ;  /* 0xffffffe000307947 */ /* 0x000fea000383ffff */
.L_x_32046:
        /* <DEDUP_REMOVED lines=10> */
.L_x_58530:


//--------------------- .text._Z9cuda_gemmIiLi256ELi2ELi1ELi64ELi16ELi16ELi32ELi0ELi1EEviiiPT_S1_S1_ii --------------------------
	.section	.text._Z9cuda_gemmIiLi256ELi2ELi1ELi64ELi16ELi16ELi32ELi0ELi1EEviiiPT_S1_S1_ii,"ax",@progbits
	.align	128
        .global         _Z9cuda_gemmIiLi256ELi2ELi1ELi64ELi16ELi16ELi32ELi0ELi1EEviiiPT_S1_S1_ii
        .type           _Z9cuda_gemmIiLi256ELi2ELi1ELi64ELi16ELi16ELi32ELi0ELi1EEviiiPT_S1_S1_ii,@function
        .size           _Z9cuda_gemmIiLi256ELi2ELi1ELi64ELi16ELi16ELi32ELi0ELi1EEviiiPT_S1_S1_ii,(.L_x_58531 - _Z9cuda_gemmIiLi256ELi2ELi1ELi64ELi16ELi16ELi32ELi0ELi1EEviiiPT_S1_S1_ii)
        .other          _Z9cuda_gemmIiLi256ELi2ELi1ELi64ELi16ELi16ELi32ELi0ELi1EEviiiPT_S1_S1_ii,@"STO_CUDA_ENTRY STV_DEFAULT"
_Z9cuda_gemmIiLi256ELi2ELi1ELi64ELi16ELi16ELi32ELi0ELi1EEviiiPT_S1_S1_ii:
.text._Z9cuda_gemmIiLi256ELi2ELi1ELi64ELi16ELi16ELi32ELi0ELi1EEviiiPT_S1_S1_ii:
        /* <DEDUP_REMOVED lines=44> */
.L_x_32049:
        /* <DEDUP_REMOVED lines=12> */
.L_x_32048:
[----:B------:R-:W-:Y:S05]  /*0380*/  BSYNC.RECONVERGENT B0 ;  /* 0x0000000000007941 */ /* 0x000fea0003800200 */
.L_x_32047:
[----:B------:R-:W-:Y:S04]  /*0390*/  BSSY.RECONVERGENT B0, `(.L_x_32050) ;  /* 0x000002c000007945 */ /* 0x000fe80003800200 */
[----:B------:R-:W-:Y:S05]  /*03a0*/  @!P2 BRA `(.L_x_32051) ;  /* 0x0000000000a8a947 */ /* 0x000fea0003800000 */
[----:B------:R-:W2:Y:S01]  /*03b0*/  S2R R9, SR_CgaCtaId ;  /* 0x0000000000097919 */ /* 0x000ea20000008800 */
[----:B-1----:R-:W1:Y:S01]  /*03c0*/  LDC.64 R4, c[0x0][0x398] ;  /* 0x0000e600ff047b82 */ /* 0x002e620000000a00 */
[----:B------:R-:W-:-:S04]  /*03d0*/  MOV R8, 0x400 ;  /* 0x0000040000087802 */ /* 0x000fc80000000f00 */
[----:B--2---:R-:W-:-:S07]  /*03e0*/  LEA R20, R9, R8, 0x18 ;  /* 0x0000000809147211 */ /* 0x004fce00078ec0ff */
.L_x_32052:
        /* <DEDUP_REMOVED lines=38> */
.L_x_32051:
[----:B------:R-:W-:Y:S05]  /*0650*/  BSYNC.RECONVERGENT B0 ;  /* 0x0000000000007941 */ /* 0x000fea0003800200 */
.L_x_32050:
        /* <DEDUP_REMOVED lines=73> */
.L_x_32071:
        /* <DEDUP_REMOVED lines=36> */
.L_x_32056:
[----:B------:R-:W-:Y:S05]  /*0d30*/  BSYNC.RECONVERGENT B1 ;  /* 0x0000000000017941 */ /* 0x000fea0003800200 */
.L_x_32055:
        /* <DEDUP_REMOVED lines=10> */
.L_x_32059:
        /* <DEDUP_REMOVED lines=27> */
.L_x_32058:
[----:B------:R-:W-:Y:S05]  /*0f90*/  BSYNC.RECONVERGENT B1 ;  /* 0x0000000000017941 */ /* 0x000fea0003800200 */
.L_x_32057:
        /* <DEDUP_REMOVED lines=13> */
.L_x_32061:
[----:B------:R-:W-:Y:S05]  /*1070*/  BSYNC.RECONVERGENT B1 ;  /* 0x0000000000017941 */ /* 0x000fea0003800200 */
.L_x_32060:
[----:B------:R-:W-:Y:S05]  /*1080*/  @!P2 BRA `(.L_x_32054) ;  /* 0x000000000038a947 */ /* 0x000fea0003800000 */
[----:B-1----:R-:W1:Y:S01]  /*1090*/  S2R R29, SR_CgaCtaId ;  /* 0x00000000001d7919 */ /* 0x002e620000008800 */
[----:B--23--:R-:W-:-:S04]  /*10a0*/  MOV R28, 0x400 ;  /* 0x00000400001c7802 */ /* 0x00cfc80000000f00 */
[----:B------:R-:W-:-:S04]  /*10b0*/  IADD3 R28, PT, PT, R28, 0x580, RZ ;  /* 0x000005801c1c7810 */ /* 0x000fc80007ffe0ff */
[----:B-1----:R-:W-:-:S07]  /*10c0*/  LEA R32, R29, R28, 0x18 ;  /* 0x0000001c1d207211 */ /* 0x002fce00078ec0ff */
.L_x_32062:
        /* <DEDUP_REMOVED lines=10> */
.L_x_32054:
[----:B------:R-:W-:Y:S05]  /*1170*/  BSYNC.RECONVERGENT B0 ;  /* 0x0000000000007941 */ /* 0x000fea0003800200 */
.L_x_32053:
        /* <DEDUP_REMOVED lines=23> */
.L_x_32065:
        /* <DEDUP_REMOVED lines=35> */
.L_x_32089:
        /* <DEDUP_REMOVED lines=10> */
.L_x_32063:
        /* <DEDUP_REMOVED lines=43> */
.L_x_32069:
[----:B------:R-:W-:Y:S05]  /*1870*/  BSYNC.RECONVERGENT B1 ;  /* 0x0000000000017941 */ /* 0x000fea0003800200 */
.L_x_32068:
        /* <DEDUP_REMOVED lines=10> */
.L_x_32070:
        /* <DEDUP_REMOVED lines=34> */
.L_x_32067:
[----:B------:R-:W-:Y:S05]  /*1b40*/  BSYNC.RECONVERGENT B0 ;  /* 0x0000000000007941 */ /* 0x000fea0003800200 */
.L_x_32066:
[C---:B------:R-:W-:Y:S01]  /*1b50*/  IMAD.IADD R7, R2.reuse, 0x1, R7 ;  /* 0x0000000102077824 */ /* 0x040fe200078e0207 */
[----:B0-234-:R-:W-:-:S04]  /*1b60*/  SHF.L.U32 R28, R2, 0x1, RZ ;  /* 0x00000001021c7819 */ /* 0x01dfc800000006ff */
[----:B------:R-:W-:-:S13]  /*1b70*/  ISETP.GE.U32.AND P0, PT, R7, R28, PT ;  /* 0x0000001c0700720c */ /* 0x000fda0003f06070 */
[----:B------:R-:W-:Y:S05]  /*1b80*/  @!P0 BRA `(.L_x_32071) ;  /* 0xffffffec00d88947 */ /* 0x000fea000383ffff */
[----:B------:R-:W-:Y:S05]  /*1b90*/  EXIT ;  /* 0x000000000000794d */ /* 0x000fea0003800000 */
.L_x_32064:
[----:B------:R-:W-:Y:S01]  /*1ba0*/  HFMA2 R51, -RZ, RZ, 0, 0.000503063201904296875 ;  /* 0x0000101fff337431 */ /* 0x000fe200000001ff */
[----:B------:R-:W-:Y:S01]  /*1bb0*/  BSSY B0, `(.L_x_32072) ;  /* 0x0000006000007945 */ /* 0x000fe20003800000 */
[----:B------:R-:W-:Y:S02]  /*1bc0*/  IMAD.MOV.U32 R50, RZ, RZ, R4 ;  /* 0x000000ffff327224 */ /* 0x000fe400078e0004 */
[----:B------:R-:W-:-:S07]  /*1bd0*/  IMAD.MOV.U32 R48, RZ, RZ, -0x1 ;  /* 0xffffffffff307424 */ /* 0x000fce00078e00ff */
[----:B012---:R-:W-:Y:S05]  /*1be0*/  WARPSYNC.COLLECTIVE R48, `(.L_x_32073) ;  /* 0x0000000030087348 */ /* 0x007fea0003c00000 */
[----:B--2---:R2:W3:Y:S02]  /*1bf0*/  SHFL.IDX P1, R52, R49, R50, R51 ;  /* 0x0000003231347389 */ /* 0x0044e40000020033 */
[----:B0123--:R-:W-:Y:S05]  /*1c00*/  ENDCOLLECTIVE ;  /* 0x000000000000791b */ /* 0x00ffea0003800000 */
.L_x_32073:
[----:B------:R-:W-:Y:S05]  /*1c10*/  BSYNC B0 ;  /* 0x0000000000007941 */ /* 0x000fea0003800000 */
.L_x_32072:
        /* <DEDUP_REMOVED lines=8> */
.L_x_32074:
[----:B------:R-:W-:Y:S01]  /*1ca0*/  MOV R50, R8 ;  /* 0x0000000800327202 */ /* 0x000fe20000000f00 */
[----:B------:R-:W-:-:S07]  /*1cb0*/  IMAD R54, R46, R52, R53 ;  /* 0x000000342e367224 */ /* 0x000fce00078e0235 */
[----:B------:R-:W-:Y:S05]  /*1cc0*/  WARPSYNC.COLLECTIVE R48, `(.L_x_32075) ;  /* 0x0000000030087348 */ /* 0x000fea0003c00000 */
[----:B------:R0:W1:Y:S02]  /*1cd0*/  SHFL.IDX P1, R52, R49, R50, R51 ;  /* 0x0000003231347389 */ /* 0x0000640000020033 */
[----:B01----:R-:W-:Y:S05]  /*1ce0*/  ENDCOLLECTIVE ;  /* 0x000000000000791b */ /* 0x003fea0003800000 */
.L_x_32075:
[----:B------:R-:W-:Y:S02]  /*1cf0*/  IMAD.MOV.U32 R50, RZ, RZ, R9 ;  /* 0x000000ffff327224 */ /* 0x000fe400078e0009 */
[----:B------:R-:W-:-:S07]  /*1d00*/  IMAD R53, R45, R52, R54 ;  /* 0x000000342d357224 */ /* 0x000fce00078e0236 */
[----:B------:R-:W-:Y:S05]  /*1d10*/  WARPSYNC.COLLECTIVE R48, `(.L_x_32076) ;  /* 0x0000000030087348 */ /* 0x000fea0003c00000 */
[----:B------:R0:W1:Y:S02]  /*1d20*/  SHFL.IDX P1, R52, R49, R50, R51 ;  /* 0x0000003231347389 */ /* 0x0000640000020033 */
[----:B01----:R-:W-:Y:S05]  /*1d30*/  ENDCOLLECTIVE ;  /* 0x000000000000791b */ /* 0x003fea0003800000 */
.L_x_32076:
[----:B------:R-:W-:Y:S01]  /*1d40*/  MOV R50, R10 ;  /* 0x0000000a00327202 */ /* 0x000fe20000000f00 */
[----:B------:R-:W-:-:S07]  /*1d50*/  IMAD R54, R44, R52, R53 ;  /* 0x000000342c367224 */ /* 0x000fce00078e0235 */
[----:B------:R-:W-:Y:S05]  /*1d60*/  WARPSYNC.COLLECTIVE R48, `(.L_x_32077) ;  /* 0x0000000030087348 */ /* 0x000fea0003c00000 */
[----:B------:R0:W1:Y:S02]  /*1d70*/  SHFL.IDX P1, R52, R49, R50, R51 ;  /* 0x0000003231347389 */ /* 0x0000640000020033 */
[----:B01----:R-:W-:Y:S05]  /*1d80*/  ENDCOLLECTIVE ;  /* 0x000000000000791b */ /* 0x003fea0003800000 */
.L_x_32077:
[----:B------:R-:W-:Y:S02]  /*1d90*/  IMAD.MOV.U32 R50, RZ, RZ, R11 ;  /* 0x000000ffff327224 */ /* 0x000fe400078e000b */
[----:B------:R-:W-:-:S07]  /*1da0*/  IMAD R53, R43, R52, R54 ;  /* 0x000000342b357224 */ /* 0x000fce00078e0236 */
[----:B------:R-:W-:Y:S05]  /*1db0*/  WARPSYNC.COLLECTIVE R48, `(.L_x_32078) ;  /* 0x0000000030087348 */ /* 0x000fea0003c00000 */
[----:B------:R0:W1:Y:S02]  /*1dc0*/  SHFL.IDX P1, R52, R49, R50, R51 ;  /* 0x0000003231347389 */ /* 0x0000640000020033 */
[----:B01----:R-:W-:Y:S05]  /*1dd0*/  ENDCOLLECTIVE ;  /* 0x000000000000791b */ /* 0x003fea0003800000 */
.L_x_32078:
[----:B------:R-:W-:Y:S01]  /*1de0*/  MOV R50, R12 ;  /* 0x0000000c00327202 */ /* 0x000fe20000000f00 */
[----:B------:R-:W-:-:S07]  /*1df0*/  IMAD R54, R42, R52, R53 ;  /* 0x000000342a367224 */ /* 0x000fce00078e0235 */
[----:B------:R-:W-:Y:S05]  /*1e00*/  WARPSYNC.COLLECTIVE R48, `(.L_x_32079) ;  /* 0x0000000030087348 */ /* 0x000fea0003c00000 */
[----:B------:R0:W1:Y:S02]  /*1e10*/  SHFL.IDX P1, R52, R49, R50, R51 ;  /* 0x0000003231347389 */ /* 0x0000640000020033 */
[----:B01----:R-:W-:Y:S05]  /*1e20*/  ENDCOLLECTIVE ;  /* 0x000000000000791b */ /* 0x003fea0003800000 */
.L_x_32079:
[----:B------:R-:W-:Y:S02]  /*1e30*/  IMAD.MOV.U32 R50, RZ, RZ, R13 ;  /* 0x000000ffff327224 */ /* 0x000fe400078e000d */
[----:B------:R-:W-:-:S07]  /*1e40*/  IMAD R53, R41, R52, R54 ;  /* 0x0000003429357224 */ /* 0x000fce00078e0236 */
[----:B------:R-:W-:Y:S05]  /*1e50*/  WARPSYNC.COLLECTIVE R48, `(.L_x_32080) ;  /* 0x0000000030087348 */ /* 0x000fea0003c00000 */
[----:B------:R0:W1:Y:S02]  /*1e60*/  SHFL.IDX P1, R52, R49, R50, R51 ;  /* 0x0000003231347389 */ /* 0x0000640000020033 */
[----:B01----:R-:W-:Y:S05]  /*1e70*/  ENDCOLLECTIVE ;  /* 0x000000000000791b */ /* 0x003fea0003800000 */
.L_x_32080:
[----:B------:R-:W-:Y:S01]  /*1e80*/  MOV R50, R14 ;  /* 0x0000000e00327202 */ /* 0x000fe20000000f00 */
[----:B------:R-:W-:-:S07]  /*1e90*/  IMAD R54, R40, R52, R53 ;  /* 0x0000003428367224 */ /* 0x000fce00078e0235 */
[----:B------:R-:W-:Y:S05]  /*1ea0*/  WARPSYNC.COLLECTIVE R48, `(.L_x_32081) ;  /* 0x0000000030087348 */ /* 0x000fea0003c00000 */
[----:B------:R0:W1:Y:S02]  /*1eb0*/  SHFL.IDX P1, R52, R49, R50, R51 ;  /* 0x0000003231347389 */ /* 0x0000640000020033 */
[----:B01----:R-:W-:Y:S05]  /*1ec0*/  ENDCOLLECTIVE ;  /* 0x000000000000791b */ /* 0x003fea0003800000 */
.L_x_32081:
[----:B------:R-:W-:Y:S02]  /*1ed0*/  IMAD.MOV.U32 R50, RZ, RZ, R15 ;  /* 0x000000ffff327224 */ /* 0x000fe400078e000f */
[----:B------:R-:W-:-:S07]  /*1ee0*/  IMAD R53, R39, R52, R54 ;  /* 0x0000003427357224 */ /* 0x000fce00078e0236 */
[----:B------:R-:W-:Y:S05]  /*1ef0*/  WARPSYNC.COLLECTIVE R48, `(.L_x_32082) ;  /* 0x0000000030087348 */ /* 0x000fea0003c00000 */
[----:B------:R0:W1:Y:S02]  /*1f00*/  SHFL.IDX P1, R52, R49, R50, R51 ;  /* 0x0000003231347389 */ /* 0x0000640000020033 */
[----:B01----:R-:W-:Y:S05]  /*1f10*/  ENDCOLLECTIVE ;  /* 0x000000000000791b */ /* 0x003fea0003800000 */
.L_x_32082:
[----:B------:R-:W-:Y:S01]  /*1f20*/  MOV R50, R16 ;  /* 0x0000001000327202 */ /* 0x000fe20000000f00 */
[----:B------:R-:W-:-:S07]  /*1f30*/  IMAD R54, R38, R52, R53 ;  /* 0x0000003426367224 */ /* 0x000fce00078e0235 */
[----:B------:R-:W-:Y:S05]  /*1f40*/  WARPSYNC.COLLECTIVE R48, `(.L_x_32083) ;  /* 0x0000000030087348 */ /* 0x000fea0003c00000 */
[----:B------:R0:W1:Y:S02]  /*1f50*/  SHFL.IDX P1, R52, R49, R50, R51 ;  /* 0x0000003231347389 */ /* 0x0000640000020033 */
[----:B01----:R-:W-:Y:S05]  /*1f60*/  ENDCOLLECTIVE ;  /* 0x000000000000791b */ /* 0x003fea0003800000 */
.L_x_32083:
[----:B------:R-:W-:Y:S02]  /*1f70*/  IMAD.MOV.U32 R50, RZ, RZ, R17 ;  /* 0x000000ffff327224 */ /* 0x000fe400078e0011 */
[----:B------:R-:W-:-:S07]  /*1f80*/  IMAD R53, R35, R52, R54 ;  /* 0x0000003423357224 */ /* 0x000fce00078e0236 */
[----:B------:R-:W-:Y:S05]  /*1f90*/  WARPSYNC.COLLECTIVE R48, `(.L_x_32084) ;  /* 0x0000000030087348 */ /* 0x000fea0003c00000 */
[----:B------:R0:W1:Y:S02]  /*1fa0*/  SHFL.IDX P1, R52, R49, R50, R51 ;  /* 0x0000003231347389 */ /* 0x0000640000020033 */
[----:B01----:R-:W-:Y:S05]  /*1fb0*/  ENDCOLLECTIVE ;  /* 0x000000000000791b */ /* 0x003fea0003800000 */
.L_x_32084:
[----:B------:R-:W-:Y:S01]  /*1fc0*/  MOV R50, R18 ;  /* 0x0000001200327202 */ /* 0x000fe20000000f00 */
[----:B------:R-:W-:-:S07]  /*1fd0*/  IMAD R54, R34, R52, R53 ;  /* 0x0000003422367224 */ /* 0x000fce00078e0235 */
[----:B------:R-:W-:Y:S05]  /*1fe0*/  WARPSYNC.COLLECTIVE R48, `(.L_x_32085) ;  /* 0x0000000030087348 */ /* 0x000fea0003c00000 */
[----:B------:R0:W1:Y:S02]  /*1ff0*/  SHFL.IDX P1, R52, R49, R50, R51 ;  /* 0x0000003231347389 */ /* 0x0000640000020033 */
[----:B01----:R-:W-:Y:S05]  /*2000*/  ENDCOLLECTIVE ;  /* 0x000000000000791b */ /* 0x003fea0003800000 */
.L_x_32085:
[----:B------:R-:W-:Y:S02]  /*2010*/  IMAD.MOV.U32 R50, RZ, RZ, R19 ;  /* 0x000000ffff327224 */ /* 0x000fe400078e0013 */
[----:B------:R-:W-:-:S07]  /*2020*/  IMAD R53, R33, R52, R54 ;  /* 0x0000003421357224 */ /* 0x000fce00078e0236 */
[----:B------:R-:W-:Y:S05]  /*2030*/  WARPSYNC.COLLECTIVE R48, `(.L_x_32086) ;  /* 0x0000000030087348 */ /* 0x000fea0003c00000 */
[----:B------:R0:W1:Y:S02]  /*2040*/  SHFL.IDX P1, R52, R49, R50, R51 ;  /* 0x0000003231347389 */ /* 0x0000640000020033 */
[----:B01----:R-:W-:Y:S05]  /*2050*/  ENDCOLLECTIVE ;  /* 0x000000000000791b */ /* 0x003fea0003800000 */
.L_x_32086:
[----:B------:R-:W-:Y:S01]  /*2060*/  MOV R50, R20 ;  /* 0x0000001400327202 */ /* 0x000fe20000000f00 */
[----:B------:R-:W-:-:S07]  /*2070*/  IMAD R54, R32, R52, R53 ;  /* 0x0000003420367224 */ /* 0x000fce00078e0235 */
[----:B------:R-:W-:Y:S05]  /*2080*/  WARPSYNC.COLLECTIVE R48, `(.L_x_32087) ;  /* 0x0000000030087348 */ /* 0x000fea0003c00000 */
[----:B------:R0:W1:Y:S02]  /*2090*/  SHFL.IDX P1, R52, R49, R50, R51 ;  /* 0x0000003231347389 */ /* 0x0000640000020033 */
[----:B01----:R-:W-:Y:S05]  /*20a0*/  ENDCOLLECTIVE ;  /* 0x000000000000791b */ /* 0x003fea0003800000 */
.L_x_32087:
[----:B------:R-:W-:Y:S02]  /*20b0*/  IMAD.MOV.U32 R50, RZ, RZ, R21 ;  /* 0x000000ffff327224 */ /* 0x000fe400078e0015 */
[----:B------:R-:W-:-:S07]  /*20c0*/  IMAD R53, R31, R52, R54 ;  /* 0x000000341f357224 */ /* 0x000fce00078e0236 */
[----:B------:R-:W-:Y:S05]  /*20d0*/  WARPSYNC.COLLECTIVE R48, `(.L_x_32088) ;  /* 0x0000000030087348 */ /* 0x000fea0003c00000 */
[----:B------:R0:W1:Y:S02]  /*20e0*/  SHFL.IDX P1, R52, R49, R50, R51 ;  /* 0x0000003231347389 */ /* 0x0000640000020033 */
[----:B01----:R-:W-:Y:S05]  /*20f0*/  ENDCOLLECTIVE ;  /* 0x000000000000791b */ /* 0x003fea0003800000 */
.L_x_32088:
[----:B------:R-:W-:Y:S01]  /*2100*/  MOV R55, R52 ;  /* 0x0000003400377202 */ /* 0x000fe20000000f00 */
[----:B------:R-:W-:Y:S06]  /*2110*/  BRA `(.L_x_32089) ;  /* 0xfffffff400007947 */ /* 0x000fec000383ffff */
.L_x_32090:
        /* <DEDUP_REMOVED lines=14> */
.L_x_58531:


//--------------------- .text._Z9cuda_gemmIiLi256ELi2ELi1ELi64ELi16ELi16ELi32ELi0ELi0EEviiiPT_S1_S1_ii --------------------------
	.section	.text._Z9cuda_gemmIiLi256ELi2ELi1ELi64ELi16ELi16ELi32ELi0ELi0EEviiiPT_S1_S1_ii,"ax",@progbits
	.align	128
        .global         _Z9cuda_gemmIiLi256ELi2ELi1ELi64ELi16ELi16ELi32ELi0ELi0EEviiiPT_S1_S1_ii
        .type           _Z9cuda_gemmIiLi256ELi2ELi1ELi64ELi16ELi16ELi32ELi0ELi0EEviiiPT_S1_S1_ii,@function
        .size           _Z9cuda_gemmIiLi256ELi2ELi1ELi64ELi16ELi16ELi32ELi0ELi0EEviiiPT_S1_S1_ii,(.L_x_58532 - _Z9cuda_gemmIiLi256ELi2ELi1ELi64ELi16ELi16ELi32ELi0ELi0EEviiiPT_S1_S1_ii)
        .other          _Z9cuda_gemmIiLi256ELi2ELi1ELi64ELi16ELi16ELi32ELi0ELi0EEviiiPT_S1_S1_ii,@"STO_CUDA_ENTRY STV_DEFAULT"
_Z9cuda_gemmIiLi256ELi2ELi1ELi64ELi16ELi16ELi32ELi0ELi0EEviiiPT_S1_S1_ii:
.text._Z9cuda_gemmIiLi256ELi2ELi1ELi64ELi16ELi16ELi32ELi0ELi0EEviiiPT_S1_S1_ii:
        /* <DEDUP_REMOVED lines=37> */
.L_x_32093:
        /* <DEDUP_REMOVED lines=25> */
.L_x_32092:
[----:B------:R-:W-:Y:S05]  /*03e0*/  BSYNC.RECONVERGENT B0 ;  /* 0x0000000000007941 */ /* 0x000fea0003800200 */
.L_x_32091:
        /* <DEDUP_REMOVED lines=214> */
.L_x_32269:
        /* <DEDUP_REMOVED lines=43> */
.L_x_32097:
[----:B------:R-:W-:Y:S05]  /*1400*/  BSYNC.RECONVERGENT B1 ;  /* 0x0000000000017941 */ /* 0x000fea0003800200 */
.L_x_32096:
        /* <DEDUP_REMOVED lines=10> */
.L_x_32100:
        /* <DEDUP_REMOVED lines=22> */
.L_x_32099:
[----:B------:R-:W-:Y:S05]  /*1610*/  BSYNC.RECONVERGENT B1 ;  /* 0x0000000000017941 */ /* 0x000fea0003800200 */
.L_x_32098:
        /* <DEDUP_REMOVED lines=24> */
.L_x_32102:
[----:B------:R-:W-:Y:S05]  /*17a0*/  BSYNC.RECONVERGENT B1 ;  /* 0x0000000000017941 */ /* 0x000fea0003800200 */
.L_x_32101:
[----:B------:R-:W-:Y:S05]  /*17b0*/  @!P1 BRA `(.L_x_32095) ;  /* 0x0000000000389947 */ /* 0x000fea0003800000 */
[----:B-12---:R-:W1:Y:S01]  /*17c0*/  S2R R48, SR_CgaCtaId ;  /* 0x0000000000307919 */ /* 0x006e620000008800 */
[----:B---3--:R-:W-:-:S05]  /*17d0*/  MOV R31, 0x400 ;  /* 0x00000400001f7802 */ /* 0x008fca0000000f00 */
[----:B------:R-:W-:-:S05]  /*17e0*/  VIADD R31, R31, 0x580 ;  /* 0x000005801f1f7836 */ /* 0x000fca0000000000 */
[----:B-1----:R-:W-:-:S07]  /*17f0*/  LEA R51, R48, R31, 0x18 ;  /* 0x0000001f30337211 */ /* 0x002fce00078ec0ff */
.L_x_32103:
        /* <DEDUP_REMOVED lines=10> */
.L_x_32095:
[----:B------:R-:W-:Y:S05]  /*18a0*/  BSYNC.RECONVERGENT B0 ;  /* 0x0000000000007941 */ /* 0x000fea0003800200 */
.L_x_32094:
[----:B------:R-:W-:Y:S01]  /*18b0*/  BAR.SYNC.DEFER_BLOCKING 0x0 ;  /* 0x0000000000007b1d */ /* 0x000fe20000010000 */
[----:B------:R-:W-:-:S09]  /*18c0*/  UISETP.GE.AND UP0, UPT, UR4, 0x1, UPT ;  /* 0x000000010400788c */ /* 0x000fd2000bf06270 */
[----:B------:R-:W-:Y:S05]  /*18d0*/  BRA.U !UP0, `(.L_x_32104) ;  /* 0x0000003908907547 */ /* 0x000fea000b800000 */
[----:B------:R-:W-:-:S09]  /*18e0*/  UISETP.NE.AND UP0, UPT, UR15, 0x1, UPT ;  /* 0x000000010f00788c */ /* 0x000fd2000bf05270 */
[----:B------:R-:W-:Y:S05]  /*18f0*/  BRA.U UP0, `(.L_x_32105) ;  /* 0x0000001100c07547 */ /* 0x000fea000b800000 */
[----:B0---4-:R-:W-:Y:S01]  /*1900*/  HFMA2 R49, -RZ, RZ, 0, 0 ;  /* 0x00000000ff317431 */ /* 0x011fe200000001ff */
[----:B------:R-:W-:Y:S06]  /*1910*/  BSSY B1, `(.L_x_32106) ;  /* 0x000012d000017945 */ /* 0x000fec0003800000 */
.L_x_32158:
        /* <DEDUP_REMOVED lines=18> */
.L_x_32107:
        /* <DEDUP_REMOVED lines=8> */
.L_x_32108:
        /* <DEDUP_REMOVED lines=8> */
.L_x_32109:
        /* <DEDUP_REMOVED lines=8> */
.L_x_32110:
        /* <DEDUP_REMOVED lines=8> */
.L_x_32111:
        /* <DEDUP_REMOVED lines=9> */
.L_x_32112:
        /* <DEDUP_REMOVED lines=9> */
.L_x_32113:
        /* <DEDUP_REMOVED lines=9> */
.L_x_32114:
        /* <DEDUP_REMOVED lines=10> */
.L_x_32115:
        /* <DEDUP_REMOVED lines=11> */
.L_x_32116:
        /* <DEDUP_REMOVED lines=11> */
.L_x_32117:
        /* <DEDUP_REMOVED lines=11> */
.L_x_32118:
        /* <DEDUP_REMOVED lines=11> */
.L_x_32119:
        /* <DEDUP_REMOVED lines=11> */
.L_x_32120:
        /* <DEDUP_REMOVED lines=11> */
.L_x_32121:
        /* <DEDUP_REMOVED lines=11> */
.L_x_32122:
        /* <DEDUP_REMOVED lines=31> */
.L_x_32157:
[----:B------:R-:W-:Y:S02]  /*2550*/  IMAD R50, R52, 0x44, R51 ;  /* 0x0000004434327824 */ /* 0x000fe400078e0233 */
[----:B-1----:R-:W-:-:S04]  /*2560*/  HFMA2 R55, -RZ, RZ, 0, 0 ;  /* 0x00000000ff377431 */ /* 0x002fc800000001ff */
[----:B------:R-:W1:Y:S01]  /*2570*/  LDS R50, [R50] ;  /* 0x0000000032327984 */ /* 0x000e620000000800 */
[----:B------:R-:W-:Y:S05]  /*2580*/  @!P5 BRA `(.L_x_32125) ;  /* 0x000000000010d947 */ /* 0x000fea0003800000 */
[----:B------:R-:W-:-:S03]  /*2590*/  UMOV UR10, 0xffffffff ;  /* 0xffffffff000a7882 */ /* 0x000fc60000000000 */
[----:B------:R-:W-:Y:S05]  /*25a0*/  BRA.DIV UR10, `(.L_x_32126) ;  /* 0x0000003e0a6c7947 */ /* 0x000fea000b800000 */
[----:B-1----:R1:W3:Y:S02]  /*25b0*/  SHFL.IDX PT, R30, R50, R28, R19 ;  /* 0x0000001c321e7389 */ /* 0x0022e400000e0013 */
.L_x_32272:
[----:B0--3--:R-:W-:-:S07]  /*25c0*/  IMAD R55, R29, R30, RZ ;  /* 0x0000001e1d377224 */ /* 0x009fce00078e02ff */
.L_x_32125:
[----:B------:R-:W-:Y:S05]  /*25d0*/  @!P4 BRA `(.L_x_32127) ;  /* 0x000000000010c947 */ /* 0x000fea0003800000 */
[----:B------:R-:W-:-:S03]  /*25e0*/  UMOV UR10, 0xffffffff ;  /* 0xffffffff000a7882 */ /* 0x000fc60000000000 */
[----:B------:R-:W-:Y:S05]  /*25f0*/  BRA.DIV UR10, `(.L_x_32128) ;  /* 0x0000003e0a787947 */ /* 0x000fea000b800000 */
[----:B-1----:R1:W3:Y:S02]  /*2600*/  SHFL.IDX PT, R30, R50, R4, R19 ;  /* 0x00000004321e7389 */ /* 0x0022e400000e0013 */
.L_x_32275:
[----:B--23--:R-:W-:-:S07]  /*2610*/  IMAD R55, R32, R30, R55 ;  /* 0x0000001e20377224 */ /* 0x00cfce00078e0237 */
.L_x_32127:
[----:B------:R-:W-:Y:S05]  /*2620*/  @!P3 BRA `(.L_x_32129) ;  /* 0x000000000010b947 */ /* 0x000fea0003800000 */
[----:B------:R-:W-:-:S03]  /*2630*/  UMOV UR10, 0xffffffff ;  /* 0xffffffff000a7882 */ /* 0x000fc60000000000 */
[----:B------:R-:W-:Y:S05]  /*2640*/  BRA.DIV UR10, `(.L_x_32130) ;  /* 0x0000003e0a847947 */ /* 0x000fea000b800000 */
[----:B-1----:R1:W3:Y:S02]  /*2650*/  SHFL.IDX PT, R30, R50, R5, R19 ;  /* 0x00000005321e7389 */ /* 0x0022e400000e0013 */
.L_x_32278:
[----:B---3--:R-:W-:-:S07]  /*2660*/  IMAD R55, R33, R30, R55 ;  /* 0x0000001e21377224 */ /* 0x008fce00078e0237 */
.L_x_32129:
[----:B------:R-:W-:Y:S05]  /*2670*/  @!P2 BRA `(.L_x_32131) ;  /* 0x000000000010a947 */ /* 0x000fea0003800000 */
[----:B------:R-:W-:-:S03]  /*2680*/  UMOV UR10, 0xffffffff ;  /* 0xffffffff000a7882 */ /* 0x000fc60000000000 */
[----:B------:R-:W-:Y:S05]  /*2690*/  BRA.DIV UR10, `(.L_x_32132) ;  /* 0x0000003e0a907947 */ /* 0x000fea000b800000 */
[----:B-1----:R1:W3:Y:S02]  /*26a0*/  SHFL.IDX PT, R30, R50, R6, R19 ;  /* 0x00000006321e7389 */ /* 0x0022e400000e0013 */
.L_x_32281:
[----:B---3--:R-:W-:-:S07]  /*26b0*/  IMAD R55, R34, R30, R55 ;  /* 0x0000001e22377224 */ /* 0x008fce00078e0237 */
.L_x_32131:
[----:B------:R-:W-:Y:S05]  /*26c0*/  @!P1 BRA `(.L_x_32133) ;  /* 0x0000000000109947 */ /* 0x000fea0003800000 */
[----:B------:R-:W-:-:S03]  /*26d0*/  UMOV UR10, 0xffffffff ;  /* 0xffffffff000a7882 */ /* 0x000fc60000000000 */
[----:B------:R-:W-:Y:S05]  /*26e0*/  BRA.DIV UR10, `(.L_x_32134) ;  /* 0x0000003e0a9c7947 */ /* 0x000fea000b800000 */
[----:B-1----:R1:W3:Y:S02]  /*26f0*/  SHFL.IDX PT, R30, R50, R7, R19 ;  /* 0x00000007321e7389 */ /* 0x0022e400000e0013 */
.L_x_32284:
[----:B---3--:R-:W-:-:S07]  /*2700*/  IMAD R55, R35, R30, R55 ;  /* 0x0000001e23377224 */ /* 0x008fce00078e0237 */
.L_x_32133:
[----:B------:R-:W3:Y:S02]  /*2710*/  LDC R56, c[0x0][0x3ac] ;  /* 0x0000eb00ff387b82 */ /* 0x000ee40000000800 */
[----:B---3--:R-:W-:-:S13]  /*2720*/  ISETP.GE.AND P0, PT, R56, 0x6, PT ;  /* 0x000000063800780c */ /* 0x008fda0003f06270 */
[----:B------:R-:W-:Y:S05]  /*2730*/  @!P0 BRA `(.L_x_32135) ;  /* 0x0000000000108947 */ /* 0x000fea0003800000 */
[----:B------:R-:W-:-:S03]  /*2740*/  UMOV UR10, 0xffffffff ;  /* 0xffffffff000a7882 */ /* 0x000fc60000000000 */
[----:B------:R-:W-:Y:S05]  /*2750*/  BRA.DIV UR10, `(.L_x_32136) ;  /* 0x0000003e0aa07947 */ /* 0x000fea000b800000 */
[----:B-1----:R1:W3:Y:S02]  /*2760*/  SHFL.IDX PT, R30, R50, R8, R19 ;  /* 0x00000008321e7389 */ /* 0x0022e400000e0013 */
.L_x_32287:
[----:B---3--:R-:W-:-:S07]  /*2770*/  IMAD R55, R36, R30, R55 ;  /* 0x0000001e24377224 */ /* 0x008fce00078e0237 */
.L_x_32135:
[----:B------:R-:W-:-:S13]  /*2780*/  ISETP.GE.AND P0, PT, R56, 0x7, PT ;  /* 0x000000073800780c */ /* 0x000fda0003f06270 */
[----:B------:R-:W-:Y:S05]  /*2790*/  @!P0 BRA `(.L_x_32137) ;  /* 0x0000000000108947 */ /* 0x000fea0003800000 */
[----:B------:R-:W-:-:S03]  /*27a0*/  UMOV UR10, 0xffffffff ;  /* 0xffffffff000a7882 */ /* 0x000fc60000000000 */
[----:B------:R-:W-:Y:S05]  /*27b0*/  BRA.DIV UR10, `(.L_x_32138) ;  /* 0x0000003e0aa87947 */ /* 0x000fea000b800000 */
[----:B-1----:R1:W3:Y:S02]  /*27c0*/  SHFL.IDX PT, R30, R50, R9, R19 ;  /* 0x00000009321e7389 */ /* 0x0022e400000e0013 */
.L_x_32290:
[----:B---3--:R-:W-:-:S07]  /*27d0*/  IMAD R55, R37, R30, R55 ;  /* 0x0000001e25377224 */ /* 0x008fce00078e0237 */
.L_x_32137:
[----:B------:R-:W-:-:S13]  /*27e0*/  ISETP.GE.AND P0, PT, R56, 0x8, PT ;  /* 0x000000083800780c */ /* 0x000fda0003f06270 */
[----:B------:R-:W-:Y:S05]  /*27f0*/  @!P0 BRA `(.L_x_32139) ;  /* 0x0000000000108947 */ /* 0x000fea0003800000 */
[----:B------:R-:W-:-:S03]  /*2800*/  UMOV UR10, 0xffffffff ;  /* 0xffffffff000a7882 */ /* 0x000fc60000000000 */
[----:B------:R-:W-:Y:S05]  /*2810*/  BRA.DIV UR10, `(.L_x_32140) ;  /* 0x0000003e0ab07947 */ /* 0x000fea000b800000 */
[----:B-1----:R1:W3:Y:S02]  /*2820*/  SHFL.IDX PT, R30, R50, R10, R19 ;  /* 0x0000000a321e7389 */ /* 0x0022e400000e0013 */
.L_x_32293:
[----:B---3--:R-:W-:-:S07]  /*2830*/  IMAD R55, R38, R30, R55 ;  /* 0x0000001e26377224 */ /* 0x008fce00078e0237 */
.L_x_32139:
[----:B------:R-:W-:-:S13]  /*2840*/  ISETP.GE.AND P0, PT, R56, 0x9, PT ;  /* 0x000000093800780c */ /* 0x000fda0003f06270 */
[----:B------:R-:W-:Y:S05]  /*2850*/  @!P0 BRA `(.L_x_32141) ;  /* 0x0000000000108947 */ /* 0x000fea0003800000 */
[----:B------:R-:W-:-:S03]  /*2860*/  UMOV UR10, 0xffffffff ;  /* 0xffffffff000a7882 */ /* 0x000fc60000000000 */
[----:B------:R-:W-:Y:S05]  /*2870*/  BRA.DIV UR10, `(.L_x_32142) ;  /* 0x0000003e0ab87947 */ /* 0x000fea000b800000 */
[----:B-1----:R1:W3:Y:S02]  /*2880*/  SHFL.IDX PT, R30, R50, R11, R19 ;  /* 0x0000000b321e7389 */ /* 0x0022e400000e0013 */
.L_x_32296:
[----:B---3--:R-:W-:-:S07]  /*2890*/  IMAD R55, R39, R30, R55 ;  /* 0x0000001e27377224 */ /* 0x008fce00078e0237 */
.L_x_32141:
[----:B------:R-:W-:-:S13]  /*28a0*/  ISETP.GE.AND P0, PT, R56, 0xa, PT ;  /* 0x0000000a3800780c */ /* 0x000fda0003f06270 */
[----:B------:R-:W-:Y:S05]  /*28b0*/  @!P0 BRA `(.L_x_32143) ;  /* 0x0000000000108947 */ /* 0x000fea0003800000 */
[----:B------:R-:W-:-:S03]  /*28c0*/  UMOV UR10, 0xffffffff ;  /* 0xffffffff000a7882 */ /* 0x000fc60000000000 */
[----:B------:R-:W-:Y:S05]  /*28d0*/  BRA.DIV UR10, `(.L_x_32144) ;  /* 0x0000003e0ac07947 */ /* 0x000fea000b800000 */
[----:B-1----:R1:W3:Y:S02]  /*28e0*/  SHFL.IDX PT, R30, R50, R12, R19 ;  /* 0x0000000c321e7389 */ /* 0x0022e400000e0013 */
.L_x_32299:
[----:B---3--:R-:W-:-:S07]  /*28f0*/  IMAD R55, R40, R30, R55 ;  /* 0x0000001e28377224 */ /* 0x008fce00078e0237 */
.L_x_32143:
[----:B------:R-:W-:-:S13]  /*2900*/  ISETP.GE.AND P0, PT, R56, 0xb, PT ;  /* 0x0000000b3800780c */ /* 0x000fda0003f06270 */
[----:B------:R-:W-:Y:S05]  /*2910*/  @!P0 BRA `(.L_x_32145) ;  /* 0x0000000000108947 */ /* 0x000fea0003800000 */
[----:B------:R-:W-:-:S03]  /*2920*/  UMOV UR10, 0xffffffff ;  /* 0xffffffff000a7882 */ /* 0x000fc60000000000 */
[----:B------:R-:W-:Y:S05]  /*2930*/  BRA.DIV UR10, `(.L_x_32146) ;  /* 0x0000003e0ac87947 */ /* 0x000fea000b800000 */
[----:B-1----:R1:W3:Y:S02]  /*2940*/  SHFL.IDX PT, R30, R50, R13, R19 ;  /* 0x0000000d321e7389 */ /* 0x0022e400000e0013 */
.L_x_32302:
[----:B---3--:R-:W-:-:S07]  /*2950*/  IMAD R55, R41, R30, R55 ;  /* 0x0000001e29377224 */ /* 0x008fce00078e0237 */
.L_x_32145:
[----:B------:R-:W-:-:S13]  /*2960*/  ISETP.GE.AND P0, PT, R56, 0xc, PT ;  /* 0x0000000c3800780c */ /* 0x000fda0003f06270 */
[----:B------:R-:W-:Y:S05]  /*2970*/  @!P0 BRA `(.L_x_32147) ;  /* 0x0000000000108947 */ /* 0x000fea0003800000 */
[----:B------:R-:W-:-:S03]  /*2980*/  UMOV UR10, 0xffffffff ;  /* 0xffffffff000a7882 */ /* 0x000fc60000000000 */
[----:B------:R-:W-:Y:S05]  /*2990*/  BRA.DIV UR10, `(.L_x_32148) ;  /* 0x0000003e0ad07947 */ /* 0x000fea000b800000 */
[----:B-1----:R1:W3:Y:S02]  /*29a0*/  SHFL.IDX PT, R30, R50, R14, R19 ;  /* 0x0000000e321e7389 */ /* 0x0022e400000e0013 */
.L_x_32305:
[----:B---3--:R-:W-:-:S07]  /*29b0*/  IMAD R55, R42, R30, R55 ;  /* 0x0000001e2a377224 */ /* 0x008fce00078e0237 */
.L_x_32147:
[----:B------:R-:W-:-:S13]  /*29c0*/  ISETP.GE.AND P0, PT, R56, 0xd, PT ;  /* 0x0000000d3800780c */ /* 0x000fda0003f06270 */
[----:B------:R-:W-:Y:S05]  /*29d0*/  @!P0 BRA `(.L_x_32149) ;  /* 0x0000000000108947 */ /* 0x000fea0003800000 */
[----:B------:R-:W-:-:S03]  /*29e0*/  UMOV UR10, 0xffffffff ;  /* 0xffffffff000a7882 */ /* 0x000fc60000000000 */
[----:B------:R-:W-:Y:S05]  /*29f0*/  BRA.DIV UR10, `(.L_x_32150) ;  /* 0x0000003e0ad87947 */ /* 0x000fea000b800000 */
[----:B-1----:R1:W3:Y:S02]  /*2a00*/  SHFL.IDX PT, R30, R50, R15, R19 ;  /* 0x0000000f321e7389 */ /* 0x0022e400000e0013 */
.L_x_32308:
[----:B---3--:R-:W-:-:S07]  /*2a10*/  IMAD R55, R43, R30, R55 ;  /* 0x0000001e2b377224 */ /* 0x008fce00078e0237 */
.L_x_32149:
[----:B------:R-:W-:-:S13]  /*2a20*/  ISETP.GE.AND P0, PT, R56, 0xe, PT ;  /* 0x0000000e3800780c */ /* 0x000fda0003f06270 */
[----:B------:R-:W-:Y:S05]  /*2a30*/  @!P0 BRA `(.L_x_32151) ;  /* 0x0000000000108947 */ /* 0x000fea0003800000 */
[----:B------:R-:W-:-:S03]  /*2a40*/  UMOV UR10, 0xffffffff ;  /* 0xffffffff000a7882 */ /* 0x000fc60000000000 */
[----:B------:R-:W-:Y:S05]  /*2a50*/  BRA.DIV UR10, `(.L_x_32152) ;  /* 0x0000003e0ae07947 */ /* 0x000fea000b800000 */
[----:B-1----:R1:W3:Y:S02]  /*2a60*/  SHFL.IDX PT, R30, R50, R16, R19 ;  /* 0x00000010321e7389 */ /* 0x0022e400000e0013 */
.L_x_32311:
[----:B---3--:R-:W-:-:S07]  /*2a70*/  IMAD R55, R44, R30, R55 ;  /* 0x0000001e2c377224 */ /* 0x008fce00078e0237 */
.L_x_32151:
[----:B------:R-:W-:-:S13]  /*2a80*/  ISETP.GE.AND P0, PT, R56, 0xf, PT ;  /* 0x0000000f3800780c */ /* 0x000fda0003f06270 */
[----:B------:R-:W-:Y:S05]  /*2a90*/  @!P0 BRA `(.L_x_32153) ;  /* 0x0000000000108947 */ /* 0x000fea0003800000 */
[----:B------:R-:W-:-:S03]  /*2aa0*/  UMOV UR10, 0xffffffff ;  /* 0xffffffff000a7882 */ /* 0x000fc60000000000 */
[----:B------:R-:W-:Y:S05]  /*2ab0*/  BRA.DIV UR10, `(.L_x_32154) ;  /* 0x0000003e0ae87947 */ /* 0x000fea000b800000 */
[----:B-1----:R1:W3:Y:S02]  /*2ac0*/  SHFL.IDX PT, R30, R50, R17, R19 ;  /* 0x00000011321e7389 */ /* 0x0022e400000e0013 */
.L_x_32314:
[----:B---3--:R-:W-:-:S07]  /*2ad0*/  IMAD R55, R45, R30, R55 ;  /* 0x0000001e2d377224 */ /* 0x008fce00078e0237 */
.L_x_32153:
[----:B------:R-:W-:-:S13]  /*2ae0*/  ISETP.GE.AND P0, PT, R56, 0x10, PT ;  /* 0x000000103800780c */ /* 0x000fda0003f06270 */
[----:B------:R-:W-:Y:S05]  /*2af0*/  @!P0 BRA `(.L_x_32155) ;  /* 0x0000000000108947 */ /* 0x000fea0003800000 */
[----:B------:R-:W-:-:S03]  /*2b00*/  UMOV UR10, 0xffffffff ;  /* 0xffffffff000a7882 */ /* 0x000fc60000000000 */
[----:B------:R-:W-:Y:S05]  /*2b10*/  BRA.DIV UR10, `(.L_x_32156) ;  /* 0x0000003e0af07947 */ /* 0x000fea000b800000 */
[----:B-1----:R1:W3:Y:S02]  /*2b20*/  SHFL.IDX PT, R30, R50, R18, R19 ;  /* 0x00000012321e7389 */ /* 0x0022e400000e0013 */
.L_x_32317:
[----:B---3--:R-:W-:-:S07]  /*2b30*/  IMAD R55, R46, R30, R55 ;  /* 0x0000001e2e377224 */ /* 0x008fce00078e0237 */
.L_x_32155:
        /* <DEDUP_REMOVED lines=8> */
.L_x_32124:
[----:B------:R-:W-:Y:S05]  /*2bc0*/  BSYNC B0 ;  /* 0x0000000000007941 */ /* 0x000fea0003800000 */
.L_x_32123:
[----:B------:R-:W-:Y:S05]  /*2bd0*/  @!P6 BRA `(.L_x_32158) ;  /* 0xffffffec0050e947 */ /* 0x000fea000383ffff */
[----:B------:R-:W-:Y:S05]  /*2be0*/  BSYNC B1 ;  /* 0x0000000000017941 */ /* 0x000fea0003800000 */
.L_x_32106:
[----:B------:R-:W-:Y:S05]  /*2bf0*/  BRA `(.L_x_32104) ;  /* 0x0000002400c87947 */ /* 0x000fea0003800000 */
.L_x_32105:
[----:B------:R-:W5:Y:S02]  /*2c00*/  LDCU UR10, c[0x0][0x3ac] ;  /* 0x00007580ff0a77ac */ /* 0x000f640008000800 */
[----:B-----5:R-:W-:-:S09]  /*2c10*/  UISETP.GT.U32.AND UP0, UPT, UR10, 0x1f, UPT ;  /* 0x0000001f0a00788c */ /* 0x020fd2000bf04070 */
[----:B------:R-:W-:Y:S05]  /*2c20*/  BRA.U UP0, `(.L_x_32159) ;  /* 0x0000001100a07547 */ /* 0x000fea000b800000 */
[----:B0---4-:R-:W-:-:S07]  /*2c30*/  HFMA2 R49, -RZ, RZ, 0, 0 ;  /* 0x00000000ff317431 */ /* 0x011fce00000001ff */
.L_x_32211:
        /* <DEDUP_REMOVED lines=18> */
.L_x_32160:
        /* <DEDUP_REMOVED lines=8> */
.L_x_32161:
        /* <DEDUP_REMOVED lines=8> */
.L_x_32162:
        /* <DEDUP_REMOVED lines=8> */
.L_x_32163:
        /* <DEDUP_REMOVED lines=8> */
.L_x_32164:
        /* <DEDUP_REMOVED lines=9> */
.L_x_32165:
        /* <DEDUP_REMOVED lines=9> */
.L_x_32166:
        /* <DEDUP_REMOVED lines=9> */
.L_x_32167:
        /* <DEDUP_REMOVED lines=10> */
.L_x_32168:
        /* <DEDUP_REMOVED lines=11> */
.L_x_32169:
        /* <DEDUP_REMOVED lines=11> */
.L_x_32170:
        /* <DEDUP_REMOVED lines=11> */
.L_x_32171:
        /* <DEDUP_REMOVED lines=11> */
.L_x_32172:
        /* <DEDUP_REMOVED lines=11> */
.L_x_32173:
        /* <DEDUP_REMOVED lines=11> */
.L_x_32174:
        /* <DEDUP_REMOVED lines=11> */
.L_x_32175:
        /* <DEDUP_REMOVED lines=27> */
.L_x_32210:
[----:B-1----:R-:W-:Y:S02]  /*3830*/  IMAD R50, R52, 0x44, R51 ;  /* 0x0000004434327824 */ /* 0x002fe400078e0233 */
[----:B------:R-:W-:-:S04]  /*3840*/  IMAD.MOV.U32 R55, RZ, RZ, RZ ;  /* 0x000000ffff377224 */ /* 0x000fc800078e00ff */
[----:B------:R-:W1:Y:S01]  /*3850*/  LDS R50, [R50] ;  /* 0x0000000032327984 */ /* 0x000e620000000800 */
[----:B------:R-:W-:Y:S05]  /*3860*/  @!P5 BRA `(.L_x_32178) ;  /* 0x000000000010d947 */ /* 0x000fea0003800000 */
[----:B------:R-:W-:-:S03]  /*3870*/  UMOV UR10, 0xffffffff ;  /* 0xffffffff000a7882 */ /* 0x000fc60000000000 */
[----:B------:R-:W-:Y:S05]  /*3880*/  BRA.DIV UR10, `(.L_x_32179) ;  /* 0x000000320ab47947 */ /* 0x000fea000b800000 */
[----:B-1----:R1:W3:Y:S02]  /*3890*/  SHFL.IDX PT, R30, R50, R28, R19 ;  /* 0x0000001c321e7389 */ /* 0x0022e400000e0013 */
.L_x_32320:
[----:B0--3--:R-:W-:-:S07]  /*38a0*/  IMAD R55, R29, R30, RZ ;  /* 0x0000001e1d377224 */ /* 0x009fce00078e02ff */
.L_x_32178:
[----:B------:R-:W-:Y:S05]  /*38b0*/  @!P4 BRA `(.L_x_32180) ;  /* 0x000000000010c947 */ /* 0x000fea0003800000 */
[----:B------:R-:W-:-:S03]  /*38c0*/  UMOV UR10, 0xffffffff ;  /* 0xffffffff000a7882 */ /* 0x000fc60000000000 */
[----:B------:R-:W-:Y:S05]  /*38d0*/  BRA.DIV UR10, `(.L_x_32181) ;  /* 0x000000320ac07947 */ /* 0x000fea000b800000 */
[----:B-1----:R1:W3:Y:S02]  /*38e0*/  SHFL.IDX PT, R30, R50, R4, R19 ;  /* 0x00000004321e7389 */ /* 0x0022e400000e0013 */
.L_x_32323:
[----:B--23--:R-:W-:-:S07]  /*38f0*/  IMAD R55, R32, R30, R55 ;  /* 0x0000001e20377224 */ /* 0x00cfce00078e0237 */
.L_x_32180:
[----:B------:R-:W-:Y:S05]  /*3900*/  @!P3 BRA `(.L_x_32182) ;  /* 0x000000000010b947 */ /* 0x000fea0003800000 */
[----:B------:R-:W-:-:S03]  /*3910*/  UMOV UR10, 0xffffffff ;  /* 0xffffffff000a7882 */ /* 0x000fc60000000000 */
[----:B------:R-:W-:Y:S05]  /*3920*/  BRA.DIV UR10, `(.L_x_32183) ;  /* 0x000000320acc7947 */ /* 0x000fea000b800000 */
[----:B-1----:R1:W3:Y:S02]  /*3930*/  SHFL.IDX PT, R30, R50, R5, R19 ;  /* 0x00000005321e7389 */ /* 0x0022e400000e0013 */
.L_x_32326:
[----:B---3--:R-:W-:-:S07]  /*3940*/  IMAD R55, R33, R30, R55 ;  /* 0x0000001e21377224 */ /* 0x008fce00078e0237 */
.L_x_32182:
[----:B------:R-:W-:Y:S05]  /*3950*/  @!P2 BRA `(.L_x_32184) ;  /* 0x000000000010a947 */ /* 0x000fea0003800000 */
[----:B------:R-:W-:-:S03]  /*3960*/  UMOV UR10, 0xffffffff ;  /* 0xffffffff000a7882 */ /* 0x000fc60000000000 */
[----:B------:R-:W-:Y:S05]  /*3970*/  BRA.DIV UR10, `(.L_x_32185) ;  /* 0x000000320ad87947 */ /* 0x000fea000b800000 */
[----:B-1----:R1:W3:Y:S02]  /*3980*/  SHFL.IDX PT, R30, R50, R6, R19 ;  /* 0x00000006321e7389 */ /* 0x0022e400000e0013 */
.L_x_32329:
[----:B---3--:R-:W-:-:S07]  /*3990*/  IMAD R55, R34, R30, R55 ;  /* 0x0000001e22377224 */ /* 0x008fce00078e0237 */
.L_x_32184:
[----:B------:R-:W-:Y:S05]  /*39a0*/  @!P1 BRA `(.L_x_32186) ;  /* 0x0000000000109947 */ /* 0x000fea0003800000 */
[----:B------:R-:W-:-:S03]  /*39b0*/  UMOV UR10, 0xffffffff ;  /* 0xffffffff000a7882 */ /* 0x000fc60000000000 */
[----:B------:R-:W-:Y:S05]  /*39c0*/  BRA.DIV UR10, `(.L_x_32187) ;  /* 0x000000320ae47947 */ /* 0x000fea000b800000 */
[----:B-1----:R1:W3:Y:S02]  /*39d0*/  SHFL.IDX PT, R30, R50, R7, R19 ;  /* 0x00000007321e7389 */ /* 0x0022e400000e0013 */
.L_x_32332:
[----:B---3--:R-:W-:-:S07]  /*39e0*/  IMAD R55, R35, R30, R55 ;  /* 0x0000001e23377224 */ /* 0x008fce00078e0237 */
.L_x_32186:
[----:B------:R-:W3:Y:S02]  /*39f0*/  LDC R56, c[0x0][0x3ac] ;  /* 0x0000eb00ff387b82 */ /* 0x000ee40000000800 */
[----:B---3--:R-:W-:-:S13]  /*3a00*/  ISETP.GE.AND P0, PT, R56, 0x6, PT ;  /* 0x000000063800780c */ /* 0x008fda0003f06270 */
[----:B------:R-:W-:Y:S05]  /*3a10*/  @!P0 BRA `(.L_x_32188) ;  /* 0x0000000000108947 */ /* 0x000fea0003800000 */
[----:B------:R-:W-:-:S03]  /*3a20*/  UMOV UR10, 0xffffffff ;  /* 0xffffffff000a7882 */ /* 0x000fc60000000000 */
[----:B------:R-:W-:Y:S05]  /*3a30*/  BRA.DIV UR10, `(.L_x_32189) ;  /* 0x000000320ae87947 */ /* 0x000fea000b800000 */
[----:B-1----:R1:W3:Y:S02]  /*3a40*/  SHFL.IDX PT, R30, R50, R8, R19 ;  /* 0x00000008321e7389 */ /* 0x0022e400000e0013 */
.L_x_32335:
[----:B---3--:R-:W-:-:S07]  /*3a50*/  IMAD R55, R36, R30, R55 ;  /* 0x0000001e24377224 */ /* 0x008fce00078e0237 */
.L_x_32188:
[----:B------:R-:W-:-:S13]  /*3a60*/  ISETP.GE.AND P0, PT, R56, 0x7, PT ;  /* 0x000000073800780c */ /* 0x000fda0003f06270 */
[----:B------:R-:W-:Y:S05]  /*3a70*/  @!P0 BRA `(.L_x_32190) ;  /* 0x0000000000108947 */ /* 0x000fea0003800000 */
[----:B------:R-:W-:-:S03]  /*3a80*/  UMOV UR10, 0xffffffff ;  /* 0xffffffff000a7882 */ /* 0x000fc60000000000 */
[----:B------:R-:W-:Y:S05]  /*3a90*/  BRA.DIV UR10, `(.L_x_32191) ;  /* 0x000000320af07947 */ /* 0x000fea000b800000 */
[----:B-1----:R1:W3:Y:S02]  /*3aa0*/  SHFL.IDX PT, R30, R50, R9, R19 ;  /* 0x00000009321e7389 */ /* 0x0022e400000e0013 */
.L_x_32338:
[----:B---3--:R-:W-:-:S07]  /*3ab0*/  IMAD R55, R37, R30, R55 ;  /* 0x0000001e25377224 */ /* 0x008fce00078e0237 */
.L_x_32190:
[----:B------:R-:W-:-:S13]  /*3ac0*/  ISETP.GE.AND P0, PT, R56, 0x8, PT ;  /* 0x000000083800780c */ /* 0x000fda0003f06270 */
[----:B------:R-:W-:Y:S05]  /*3ad0*/  @!P0 BRA `(.L_x_32192) ;  /* 0x0000000000108947 */ /* 0x000fea0003800000 */
[----:B------:R-:W-:-:S03]  /*3ae0*/  UMOV UR10, 0xffffffff ;  /* 0xffffffff000a7882 */ /* 0x000fc60000000000 */
[----:B------:R-:W-:Y:S05]  /*3af0*/  BRA.DIV UR10, `(.L_x_32193) ;  /* 0x000000320af87947 */ /* 0x000fea000b800000 */
[----:B-1----:R1:W3:Y:S02]  /*3b00*/  SHFL.IDX PT, R30, R50, R10, R19 ;  /* 0x0000000a321e7389 */ /* 0x0022e400000e0013 */
.L_x_32341:
[----:B---3--:R-:W-:-:S07]  /*3b10*/  IMAD R55, R38, R30, R55 ;  /* 0x0000001e26377224 */ /* 0x008fce00078e0237 */
.L_x_32192:
[----:B------:R-:W-:-:S13]  /*3b20*/  ISETP.GE.AND P0, PT, R56, 0x9, PT ;  /* 0x000000093800780c */ /* 0x000fda0003f06270 */
[----:B------:R-:W-:Y:S05]  /*3b30*/  @!P0 BRA `(.L_x_32194) ;  /* 0x0000000000108947 */ /* 0x000fea0003800000 */
[----:B------:R-:W-:-:S03]  /*3b40*/  UMOV UR10, 0xffffffff ;  /* 0xffffffff000a7882 */ /* 0x000fc60000000000 */
[----:B------:R-:W-:Y:S05]  /*3b50*/  BRA.DIV UR10, `(.L_x_32195) ;  /* 0x000000360a007947 */ /* 0x000fea000b800000 */
[----:B-1----:R1:W3:Y:S02]  /*3b60*/  SHFL.IDX PT, R30, R50, R11, R19 ;  /* 0x0000000b321e7389 */ /* 0x0022e400000e0013 */
.L_x_32344:
[----:B---3--:R-:W-:-:S07]  /*3b70*/  IMAD R55, R39, R30, R55 ;  /* 0x0000001e27377224 */ /* 0x008fce00078e0237 */
.L_x_32194:
[----:B------:R-:W-:-:S13]  /*3b80*/  ISETP.GE.AND P0, PT, R56, 0xa, PT ;  /* 0x0000000a3800780c */ /* 0x000fda0003f06270 */
[----:B------:R-:W-:Y:S05]  /*3b90*/  @!P0 BRA `(.L_x_32196) ;  /* 0x0000000000108947 */ /* 0x000fea0003800000 */
[----:B------:R-:W-:-:S03]  /*3ba0*/  UMOV UR10, 0xffffffff ;  /* 0xffffffff000a7882 */ /* 0x000fc60000000000 */
[----:B------:R-:W-:Y:S05]  /*3bb0*/  BRA.DIV UR10, `(.L_x_32197) ;  /* 0x000000360a087947 */ /* 0x000fea000b800000 */
[----:B-1----:R1:W3:Y:S02]  /*3bc0*/  SHFL.IDX PT, R30, R50, R12, R19 ;  /* 0x0000000c321e7389 */ /* 0x0022e400000e0013 */
.L_x_32347:
[----:B---3--:R-:W-:-:S07]  /*3bd0*/  IMAD R55, R40, R30, R55 ;  /* 0x0000001e28377224 */ /* 0x008fce00078e0237 */
.L_x_32196:
[----:B------:R-:W-:-:S13]  /*3be0*/  ISETP.GE.AND P0, PT, R56, 0xb, PT ;  /* 0x0000000b3800780c */ /* 0x000fda0003f06270 */
[----:B------:R-:W-:Y:S05]  /*3bf0*/  @!P0 BRA `(.L_x_32198) ;  /* 0x0000000000108947 */ /* 0x000fea0003800000 */
[----:B------:R-:W-:-:S03]  /*3c00*/  UMOV UR10, 0xffffffff ;  /* 0xffffffff000a7882 */ /* 0x000fc60000000000 */
[----:B------:R-:W-:Y:S05]  /*3c10*/  BRA.DIV UR10, `(.L_x_32199) ;  /* 0x000000360a107947 */ /* 0x000fea000b800000 */
[----:B-1----:R1:W3:Y:S02]  /*3c20*/  SHFL.IDX PT, R30, R50, R13, R19 ;  /* 0x0000000d321e7389 */ /* 0x0022e400000e0013 */
.L_x_32350:
[----:B---3--:R-:W-:-:S07]  /*3c30*/  IMAD R55, R41, R30, R55 ;  /* 0x0000001e29377224 */ /* 0x008fce00078e0237 */
.L_x_32198:
[----:B------:R-:W-:-:S13]  /*3c40*/  ISETP.GE.AND P0, PT, R56, 0xc, PT ;  /* 0x0000000c3800780c */ /* 0x000fda0003f06270 */
[----:B------:R-:W-:Y:S05]  /*3c50*/  @!P0 BRA `(.L_x_32200) ;  /* 0x0000000000108947 */ /* 0x000fea0003800000 */
[----:B------:R-:W-:-:S03]  /*3c60*/  UMOV UR10, 0xffffffff ;  /* 0xffffffff000a7882 */ /* 0x000fc60000000000 */
[----:B------:R-:W-:Y:S05]  /*3c70*/  BRA.DIV UR10, `(.L_x_32201) ;  /* 0x000000360a187947 */ /* 0x000fea000b800000 */
[----:B-1----:R1:W3:Y:S02]  /*3c80*/  SHFL.IDX PT, R30, R50, R14, R19 ;  /* 0x0000000e321e7389 */ /* 0x0022e400000e0013 */
.L_x_32353:
[----:B---3--:R-:W-:-:S07]  /*3c90*/  IMAD R55, R42, R30, R55 ;  /* 0x0000001e2a377224 */ /* 0x008fce00078e0237 */
.L_x_32200:
[----:B------:R-:W-:-:S13]  /*3ca0*/  ISETP.GE.AND P0, PT, R56, 0xd, PT ;  /* 0x0000000d3800780c */ /* 0x000fda0003f06270 */
[----:B------:R-:W-:Y:S05]  /*3cb0*/  @!P0 BRA `(.L_x_32202) ;  /* 0x0000000000108947 */ /* 0x000fea0003800000 */
[----:B------:R-:W-:-:S03]  /*3cc0*/  UMOV UR10, 0xffffffff ;  /* 0xffffffff000a7882 */ /* 0x000fc60000000000 */
[----:B------:R-:W-:Y:S05]  /*3cd0*/  BRA.DIV UR10, `(.L_x_32203) ;  /* 0x000000360a207947 */ /* 0x000fea000b800000 */
[----:B-1----:R1:W3:Y:S02]  /*3ce0*/  SHFL.IDX PT, R30, R50, R15, R19 ;  /* 0x0000000f321e7389 */ /* 0x0022e400000e0013 */
.L_x_32356:
[----:B---3--:R-:W-:-:S07]  /*3cf0*/  IMAD R55, R43, R30, R55 ;  /* 0x0000001e2b377224 */ /* 0x008fce00078e0237 */
.L_x_32202:
[----:B------:R-:W-:-:S13]  /*3d00*/  ISETP.GE.AND P0, PT, R56, 0xe, PT ;  /* 0x0000000e3800780c */ /* 0x000fda0003f06270 */
[----:B------:R-:W-:Y:S05]  /*3d10*/  @!P0 BRA `(.L_x_32204) ;  /* 0x0000000000108947 */ /* 0x000fea0003800000 */
[----:B------:R-:W-:-:S03]  /*3d20*/  UMOV UR10, 0xffffffff ;  /* 0xffffffff000a7882 */ /* 0x000fc60000000000 */
[----:B------:R-:W-:Y:S05]  /*3d30*/  BRA.DIV UR10, `(.L_x_32205) ;  /* 0x000000360a287947 */ /* 0x000fea000b800000 */
[----:B-1----:R1:W3:Y:S02]  /*3d40*/  SHFL.IDX PT, R30, R50, R16, R19 ;  /* 0x00000010321e7389 */ /* 0x0022e400000e0013 */
.L_x_32359:
[----:B---3--:R-:W-:-:S07]  /*3d50*/  IMAD R55, R44, R30, R55 ;  /* 0x0000001e2c377224 */ /* 0x008fce00078e0237 */
.L_x_32204:
[----:B------:R-:W-:-:S13]  /*3d60*/  ISETP.GE.AND P0, PT, R56, 0xf, PT ;  /* 0x0000000f3800780c */ /* 0x000fda0003f06270 */
[----:B------:R-:W-:Y:S05]  /*3d70*/  @!P0 BRA `(.L_x_32206) ;  /* 0x0000000000108947 */ /* 0x000fea0003800000 */
[----:B------:R-:W-:-:S03]  /*3d80*/  UMOV UR10, 0xffffffff ;  /* 0xffffffff000a7882 */ /* 0x000fc60000000000 */
[----:B------:R-:W-:Y:S05]  /*3d90*/  BRA.DIV UR10, `(.L_x_32207) ;  /* 0x000000360a307947 */ /* 0x000fea000b800000 */
[----:B-1----:R1:W3:Y:S02]  /*3da0*/  SHFL.IDX PT, R30, R50, R17, R19 ;  /* 0x00000011321e7389 */ /* 0x0022e400000e0013 */
.L_x_32362:
[----:B---3--:R-:W-:-:S07]  /*3db0*/  IMAD R55, R45, R30, R55 ;  /* 0x0000001e2d377224 */ /* 0x008fce00078e0237 */
.L_x_32206:
[----:B------:R-:W-:-:S13]  /*3dc0*/  ISETP.GE.AND P0, PT, R56, 0x10, PT ;  /* 0x000000103800780c */ /* 0x000fda0003f06270 */
[----:B------:R-:W-:Y:S05]  /*3dd0*/  @!P0 BRA `(.L_x_32208) ;  /* 0x0000000000108947 */ /* 0x000fea0003800000 */
[----:B------:R-:W-:-:S03]  /*3de0*/  UMOV UR10, 0xffffffff ;  /* 0xffffffff000a7882 */ /* 0x000fc60000000000 */
[----:B------:R-:W-:Y:S05]  /*3df0*/  BRA.DIV UR10, `(.L_x_32209) ;  /* 0x000000360a387947 */ /* 0x000fea000b800000 */
[----:B-1----:R1:W3:Y:S02]  /*3e00*/  SHFL.IDX PT, R30, R50, R18, R19 ;  /* 0x00000012321e7389 */ /* 0x0022e400000e0013 */
.L_x_32365:
[----:B---3--:R-:W-:-:S07]  /*3e10*/  IMAD R55, R46, R30, R55 ;  /* 0x0000001e2e377224 */ /* 0x008fce00078e0237 */
.L_x_32208:
[C---:B------:R-:W-:Y:S02]  /*3e20*/  IMAD R30, R52.reuse, UR4, R48 ;  /* 0x00000004341e7c24 */ /* 0x040fe4000f8e0230 */
[----:B------:R-:W-:-:S03]  /*3e30*/  VIADD R52, R52, UR6 ;  /* 0x0000000634347c36 */ /* 0x000fc60008000000 */
[----:B------:R-:W-:Y:S02]  /*3e40*/  LEA R30, R30, R53, 0x2 ;  /* 0x000000351e1e7211 */ /* 0x000fe400078e10ff */
[----:B------:R-:W-:-:S03]  /*3e50*/  ISETP.GE.AND P0, PT, R52, UR18, PT ;  /* 0x0000001234007c0c */ /* 0x000fc6000bf06270 */
[----:B------:R3:W-:Y:S10]  /*3e60*/  STS [R30], R55 ;  /* 0x000000371e007388 */ /* 0x0007f40000000800 */
[----:B---3--:R-:W-:Y:S05]  /*3e70*/  @!P0 BRA `(.L_x_32210) ;  /* 0xfffffff8006c8947 */ /* 0x008fea000383ffff */
.L_x_32177:
[----:B------:R-:W-:Y:S05]  /*3e80*/  BSYNC B0 ;  /* 0x0000000000007941 */ /* 0x000fea0003800000 */
.L_x_32176:
[----:B------:R-:W-:Y:S05]  /*3e90*/  @!P6 BRA `(.L_x_32211) ;  /* 0xffffffec0068e947 */ /* 0x000fea000383ffff */
[----:B------:R-:W-:Y:S05]  /*3ea0*/  BRA `(.L_x_32104) ;  /* 0x00000014001c7947 */ /* 0x000fea0003800000 */
.L_x_32159:
[----:B0---4-:R-:W-:-:S07]  /*3eb0*/  IMAD.MOV.U32 R49, RZ, RZ, RZ ;  /* 0x000000ffff317224 */ /* 0x011fce00078e00ff */
.L_x_32263:
        /* <DEDUP_REMOVED lines=18> */
.L_x_32212:
        /* <DEDUP_REMOVED lines=8> */
.L_x_32213:
        /* <DEDUP_REMOVED lines=8> */
.L_x_32214:
        /* <DEDUP_REMOVED lines=8> */
.L_x_32215:
        /* <DEDUP_REMOVED lines=9> */
.L_x_32216:
        /* <DEDUP_REMOVED lines=9> */
.L_x_32217:
        /* <DEDUP_REMOVED lines=9> */
.L_x_32218:
        /* <DEDUP_REMOVED lines=9> */
.L_x_32219:
        /* <DEDUP_REMOVED lines=10> */
.L_x_32220:
        /* <DEDUP_REMOVED lines=11> */
.L_x_32221:
        /* <DEDUP_REMOVED lines=11> */
.L_x_32222:
        /* <DEDUP_REMOVED lines=11> */
.L_x_32223:
        /* <DEDUP_REMOVED lines=11> */
.L_x_32224:
        /* <DEDUP_REMOVED lines=11> */
.L_x_32225:
        /* <DEDUP_REMOVED lines=11> */
.L_x_32226:
        /* <DEDUP_REMOVED lines=11> */
.L_x_32227:
        /* <DEDUP_REMOVED lines=27> */
.L_x_32262:
[----:B------:R-:W-:Y:S02]  /*4ac0*/  IMAD R50, R51, 0x44, R52 ;  /* 0x0000004433327824 */ /* 0x000fe400078e0234 */
[----:B------:R-:W-:-:S04]  /*4ad0*/  HFMA2 R53, -RZ, RZ, 0, 0 ;  /* 0x00000000ff357431 */ /* 0x000fc800000001ff */
[----:B------:R-:W0:Y:S01]  /*4ae0*/  LDS R50, [R50] ;  /* 0x0000000032327984 */ /* 0x000e220000000800 */
[----:B------:R-:W-:Y:S05]  /*4af0*/  @!P4 BRA `(.L_x_32229) ;  /* 0x000000000010c947 */ /* 0x000fea0003800000 */
[----:B------:R-:W-:-:S03]  /*4b00*/  UMOV UR10, 0xffffffff ;  /* 0xffffffff000a7882 */ /* 0x000fc60000000000 */
[----:B------:R-:W-:Y:S05]  /*4b10*/  BRA.DIV UR10, `(.L_x_32230) ;  /* 0x0000002a0a107947 */ /* 0x000fea000b800000 */
[----:B0-----:R0:W1:Y:S02]  /*4b20*/  SHFL.IDX PT, R56, R50, R28, R19 ;  /* 0x0000001c32387389 */ /* 0x00106400000e0013 */
.L_x_32367:
[----:B-1----:R-:W-:-:S07]  /*4b30*/  IMAD R53, R29, R56, RZ ;  /* 0x000000381d357224 */ /* 0x002fce00078e02ff */
.L_x_32229:
[----:B------:R-:W-:Y:S05]  /*4b40*/  @!P3 BRA `(.L_x_32231) ;  /* 0x000000000010b947 */ /* 0x000fea0003800000 */
[----:B------:R-:W-:-:S03]  /*4b50*/  UMOV UR10, 0xffffffff ;  /* 0xffffffff000a7882 */ /* 0x000fc60000000000 */
[----:B------:R-:W-:Y:S05]  /*4b60*/  BRA.DIV UR10, `(.L_x_32232) ;  /* 0x0000002a0a187947 */ /* 0x000fea000b800000 */
[----:B0-----:R0:W1:Y:S02]  /*4b70*/  SHFL.IDX PT, R30, R50, R4, R19 ;  /* 0x00000004321e7389 */ /* 0x00106400000e0013 */
.L_x_32370:
[----:B-12---:R-:W-:-:S07]  /*4b80*/  IMAD R53, R32, R30, R53 ;  /* 0x0000001e20357224 */ /* 0x006fce00078e0235 */
.L_x_32231:
[----:B------:R-:W-:Y:S05]  /*4b90*/  @!P2 BRA `(.L_x_32233) ;  /* 0x000000000010a947 */ /* 0x000fea0003800000 */
[----:B------:R-:W-:-:S03]  /*4ba0*/  UMOV UR10, 0xffffffff ;  /* 0xffffffff000a7882 */ /* 0x000fc60000000000 */
[----:B------:R-:W-:Y:S05]  /*4bb0*/  BRA.DIV UR10, `(.L_x_32234) ;  /* 0x0000002a0a247947 */ /* 0x000fea000b800000 */
[----:B0-----:R0:W1:Y:S02]  /*4bc0*/  SHFL.IDX PT, R30, R50, R5, R19 ;  /* 0x00000005321e7389 */ /* 0x00106400000e0013 */
.L_x_32373:
[----:B-1----:R-:W-:-:S07]  /*4bd0*/  IMAD R53, R33, R30, R53 ;  /* 0x0000001e21357224 */ /* 0x002fce00078e0235 */
.L_x_32233:
[----:B------:R-:W-:Y:S05]  /*4be0*/  @!P1 BRA `(.L_x_32235) ;  /* 0x0000000000109947 */ /* 0x000fea0003800000 */
[----:B------:R-:W-:-:S03]  /*4bf0*/  UMOV UR10, 0xffffffff ;  /* 0xffffffff000a7882 */ /* 0x000fc60000000000 */
[----:B------:R-:W-:Y:S05]  /*4c00*/  BRA.DIV UR10, `(.L_x_32236) ;  /* 0x0000002a0a307947 */ /* 0x000fea000b800000 */
[----:B0-----:R0:W1:Y:S02]  /*4c10*/  SHFL.IDX PT, R30, R50, R6, R19 ;  /* 0x00000006321e7389 */ /* 0x00106400000e0013 */
.L_x_32376:
[----:B-1----:R-:W-:-:S07]  /*4c20*/  IMAD R53, R34, R30, R53 ;  /* 0x0000001e22357224 */ /* 0x002fce00078e0235 */
.L_x_32235:
[----:B------:R-:W1:Y:S02]  /*4c30*/  LDC R55, c[0x0][0x3ac] ;  /* 0x0000eb00ff377b82 */ /* 0x000e640000000800 */
[----:B-1----:R-:W-:-:S13]  /*4c40*/  ISETP.GE.AND P0, PT, R55, 0x5, PT ;  /* 0x000000053700780c */ /* 0x002fda0003f06270 */
[----:B------:R-:W-:Y:S05]  /*4c50*/  @!P0 BRA `(.L_x_32237) ;  /* 0x0000000000108947 */ /* 0x000fea0003800000 */
[----:B------:R-:W-:-:S03]  /*4c60*/  UMOV UR10, 0xffffffff ;  /* 0xffffffff000a7882 */ /* 0x000fc60000000000 */
[----:B------:R-:W-:Y:S05]  /*4c70*/  BRA.DIV UR10, `(.L_x_32238) ;  /* 0x0000002a0a347947 */ /* 0x000fea000b800000 */
[----:B0-----:R0:W1:Y:S02]  /*4c80*/  SHFL.IDX PT, R30, R50, R7, R19 ;  /* 0x00000007321e7389 */ /* 0x00106400000e0013 */
.L_x_32379:
[----:B-1----:R-:W-:-:S07]  /*4c90*/  IMAD R53, R35, R30, R53 ;  /* 0x0000001e23357224 */ /* 0x002fce00078e0235 */
.L_x_32237:
[----:B------:R-:W-:-:S13]  /*4ca0*/  ISETP.GE.AND P0, PT, R55, 0x6, PT ;  /* 0x000000063700780c */ /* 0x000fda0003f06270 */
[----:B------:R-:W-:Y:S05]  /*4cb0*/  @!P0 BRA `(.L_x_32239) ;  /* 0x0000000000108947 */ /* 0x000fea0003800000 */
[----:B------:R-:W-:-:S03]  /*4cc0*/  UMOV UR10, 0xffffffff ;  /* 0xffffffff000a7882 */ /* 0x000fc60000000000 */
[----:B------:R-:W-:Y:S05]  /*4cd0*/  BRA.DIV UR10, `(.L_x_32240) ;  /* 0x0000002a0a3c7947 */ /* 0x000fea000b800000 */
[----:B0-----:R0:W1:Y:S02]  /*4ce0*/  SHFL.IDX PT, R30, R50, R8, R19 ;  /* 0x00000008321e7389 */ /* 0x00106400000e0013 */
.L_x_32382:
[----:B-1----:R-:W-:-:S07]  /*4cf0*/  IMAD R53, R36, R30, R53 ;  /* 0x0000001e24357224 */ /* 0x002fce00078e0235 */
.L_x_32239:
[----:B------:R-:W-:-:S13]  /*4d00*/  ISETP.GE.AND P0, PT, R55, 0x7, PT ;  /* 0x000000073700780c */ /* 0x000fda0003f06270 */
[----:B------:R-:W-:Y:S05]  /*4d10*/  @!P0 BRA `(.L_x_32241) ;  /* 0x0000000000108947 */ /* 0x000fea0003800000 */
[----:B------:R-:W-:-:S03]  /*4d20*/  UMOV UR10, 0xffffffff ;  /* 0xffffffff000a7882 */ /* 0x000fc60000000000 */
[----:B------:R-:W-:Y:S05]  /*4d30*/  BRA.DIV UR10, `(.L_x_32242) ;  /* 0x0000002a0a447947 */ /* 0x000fea000b800000 */
[----:B0-----:R0:W1:Y:S02]  /*4d40*/  SHFL.IDX PT, R30, R50, R9, R19 ;  /* 0x00000009321e7389 */ /* 0x00106400000e0013 */
.L_x_32385:
[----:B-1----:R-:W-:-:S07]  /*4d50*/  IMAD R53, R37, R30, R53 ;  /* 0x0000001e25357224 */ /* 0x002fce00078e0235 */
.L_x_32241:
[----:B------:R-:W-:-:S13]  /*4d60*/  ISETP.GE.AND P0, PT, R55, 0x8, PT ;  /* 0x000000083700780c */ /* 0x000fda0003f06270 */
[----:B------:R-:W-:Y:S05]  /*4d70*/  @!P0 BRA `(.L_x_32243) ;  /* 0x0000000000108947 */ /* 0x000fea0003800000 */
[----:B------:R-:W-:-:S03]  /*4d80*/  UMOV UR10, 0xffffffff ;  /* 0xffffffff000a7882 */ /* 0x000fc60000000000 */
[----:B------:R-:W-:Y:S05]  /*4d90*/  BRA.DIV UR10, `(.L_x_32244) ;  /* 0x0000002a0a4c7947 */ /* 0x000fea000b800000 */
[----:B0-----:R0:W1:Y:S02]  /*4da0*/  SHFL.IDX PT, R30, R50, R10, R19 ;  /* 0x0000000a321e7389 */ /* 0x00106400000e0013 */
.L_x_32388:
[----:B-1----:R-:W-:-:S07]  /*4db0*/  IMAD R53, R38, R30, R53 ;  /* 0x0000001e26357224 */ /* 0x002fce00078e0235 */
.L_x_32243:
[----:B------:R-:W-:-:S13]  /*4dc0*/  ISETP.GE.AND P0, PT, R55, 0x9, PT ;  /* 0x000000093700780c */ /* 0x000fda0003f06270 */
[----:B------:R-:W-:Y:S05]  /*4dd0*/  @!P0 BRA `(.L_x_32245) ;  /* 0x0000000000108947 */ /* 0x000fea0003800000 */
[----:B------:R-:W-:-:S03]  /*4de0*/  UMOV UR10, 0xffffffff ;  /* 0xffffffff000a7882 */ /* 0x000fc60000000000 */
[----:B------:R-:W-:Y:S05]  /*4df0*/  BRA.DIV UR10, `(.L_x_32246) ;  /* 0x0000002a0a547947 */ /* 0x000fea000b800000 */
[----:B0-----:R0:W1:Y:S02]  /*4e00*/  SHFL.IDX PT, R30, R50, R11, R19 ;  /* 0x0000000b321e7389 */ /* 0x00106400000e0013 */
.L_x_32391:
[----:B-1----:R-:W-:-:S07]  /*4e10*/  IMAD R53, R39, R30, R53 ;  /* 0x0000001e27357224 */ /* 0x002fce00078e0235 */
.L_x_32245:
[----:B------:R-:W-:-:S13]  /*4e20*/  ISETP.GE.AND P0, PT, R55, 0xa, PT ;  /* 0x0000000a3700780c */ /* 0x000fda0003f06270 */
[----:B------:R-:W-:Y:S05]  /*4e30*/  @!P0 BRA `(.L_x_32247) ;  /* 0x0000000000108947 */ /* 0x000fea0003800000 */
[----:B------:R-:W-:-:S03]  /*4e40*/  UMOV UR10, 0xffffffff ;  /* 0xffffffff000a7882 */ /* 0x000fc60000000000 */
[----:B------:R-:W-:Y:S05]  /*4e50*/  BRA.DIV UR10, `(.L_x_32248) ;  /* 0x0000002a0a5c7947 */ /* 0x000fea000b800000 */
[----:B0-----:R0:W1:Y:S02]  /*4e60*/  SHFL.IDX PT, R30, R50, R12, R19 ;  /* 0x0000000c321e7389 */ /* 0x00106400000e0013 */
.L_x_32394:
[----:B-1----:R-:W-:-:S07]  /*4e70*/  IMAD R53, R40, R30, R53 ;  /* 0x0000001e28357224 */ /* 0x002fce00078e0235 */
.L_x_32247:
[----:B------:R-:W-:-:S13]  /*4e80*/  ISETP.GE.AND P0, PT, R55, 0xb, PT ;  /* 0x0000000b3700780c */ /* 0x000fda0003f06270 */
[----:B------:R-:W-:Y:S05]  /*4e90*/  @!P0 BRA `(.L_x_32249) ;  /* 0x0000000000108947 */ /* 0x000fea0003800000 */
[----:B------:R-:W-:-:S03]  /*4ea0*/  UMOV UR10, 0xffffffff ;  /* 0xffffffff000a7882 */ /* 0x000fc60000000000 */
[----:B------:R-:W-:Y:S05]  /*4eb0*/  BRA.DIV UR10, `(.L_x_32250) ;  /* 0x0000002a0a647947 */ /* 0x000fea000b800000 */
[----:B0-----:R0:W1:Y:S02]  /*4ec0*/  SHFL.IDX PT, R30, R50, R13, R19 ;  /* 0x0000000d321e7389 */ /* 0x00106400000e0013 */
.L_x_32397:
[----:B-1----:R-:W-:-:S07]  /*4ed0*/  IMAD R53, R41, R30, R53 ;  /* 0x0000001e29357224 */ /* 0x002fce00078e0235 */
.L_x_32249:
[----:B------:R-:W-:-:S13]  /*4ee0*/  ISETP.GE.AND P0, PT, R55, 0xc, PT ;  /* 0x0000000c3700780c */ /* 0x000fda0003f06270 */
[----:B------:R-:W-:Y:S05]  /*4ef0*/  @!P0 BRA `(.L_x_32251) ;  /* 0x0000000000108947 */ /* 0x000fea0003800000 */
[----:B------:R-:W-:-:S03]  /*4f00*/  UMOV UR10, 0xffffffff ;  /* 0xffffffff000a7882 */ /* 0x000fc60000000000 */
[----:B------:R-:W-:Y:S05]  /*4f10*/  BRA.DIV UR10, `(.L_x_32252) ;  /* 0x0000002a0a6c7947 */ /* 0x000fea000b800000 */
[----:B0-----:R0:W1:Y:S02]  /*4f20*/  SHFL.IDX PT, R30, R50, R14, R19 ;  /* 0x0000000e321e7389 */ /* 0x00106400000e0013 */
.L_x_32400:
[----:B-1----:R-:W-:-:S07]  /*4f30*/  IMAD R53, R42, R30, R53 ;  /* 0x0000001e2a357224 */ /* 0x002fce00078e0235 */
.L_x_32251:
[----:B------:R-:W-:-:S13]  /*4f40*/  ISETP.GE.AND P0, PT, R55, 0xd, PT ;  /* 0x0000000d3700780c */ /* 0x000fda0003f06270 */
[----:B------:R-:W-:Y:S05]  /*4f50*/  @!P0 BRA `(.L_x_32253) ;  /* 0x0000000000108947 */ /* 0x000fea0003800000 */
[----:B------:R-:W-:-:S03]  /*4f60*/  UMOV UR10, 0xffffffff ;  /* 0xffffffff000a7882 */ /* 0x000fc60000000000 */
[----:B------:R-:W-:Y:S05]  /*4f70*/  BRA.DIV UR10, `(.L_x_32254) ;  /* 0x0000002a0a747947 */ /* 0x000fea000b800000 */
[----:B0-----:R0:W1:Y:S02]  /*4f80*/  SHFL.IDX PT, R30, R50, R15, R19 ;  /* 0x0000000f321e7389 */ /* 0x00106400000e0013 */
.L_x_32403:
[----:B-1----:R-:W-:-:S07]  /*4f90*/  IMAD R53, R43, R30, R53 ;  /* 0x0000001e2b357224 */ /* 0x002fce00078e0235 */
.L_x_32253:
[----:B------:R-:W-:-:S13]  /*4fa0*/  ISETP.GE.AND P0, PT, R55, 0xe, PT ;  /* 0x0000000e3700780c */ /* 0x000fda0003f06270 */
[----:B------:R-:W-:Y:S05]  /*4fb0*/  @!P0 BRA `(.L_x_32255) ;  /* 0x0000000000108947 */ /* 0x000fea0003800000 */
[----:B------:R-:W-:-:S03]  /*4fc0*/  UMOV UR10, 0xffffffff ;  /* 0xffffffff000a7882 */ /* 0x000fc60000000000 */
[----:B------:R-:W-:Y:S05]  /*4fd0*/  BRA.DIV UR10, `(.L_x_32256) ;  /* 0x0000002a0a7c7947 */ /* 0x000fea000b800000 */
[----:B0-----:R0:W1:Y:S02]  /*4fe0*/  SHFL.IDX PT, R30, R50, R16, R19 ;  /* 0x00000010321e7389 */ /* 0x00106400000e0013 */
.L_x_32406:
[----:B-1----:R-:W-:-:S07]  /*4ff0*/  IMAD R53, R44, R30, R53 ;  /* 0x0000001e2c357224 */ /* 0x002fce00078e0235 */
.L_x_32255:
[----:B------:R-:W-:-:S13]  /*5000*/  ISETP.GE.AND P0, PT, R55, 0xf, PT ;  /* 0x0000000f3700780c */ /* 0x000fda0003f06270 */
[----:B------:R-:W-:Y:S05]  /*5010*/  @!P0 BRA `(.L_x_32257) ;  /* 0x0000000000108947 */ /* 0x000fea0003800000 */
[----:B------:R-:W-:-:S03]  /*5020*/  UMOV UR10, 0xffffffff ;  /* 0xffffffff000a7882 */ /* 0x000fc60000000000 */
[----:B------:R-:W-:Y:S05]  /*5030*/  BRA.DIV UR10, `(.L_x_32258) ;  /* 0x0000002a0a847947 */ /* 0x000fea000b800000 */
[----:B0-----:R0:W1:Y:S02]  /*5040*/  SHFL.IDX PT, R30, R50, R17, R19 ;  /* 0x00000011321e7389 */ /* 0x00106400000e0013 */
.L_x_32409:
[----:B-1----:R-:W-:-:S07]  /*5050*/  IMAD R53, R45, R30, R53 ;  /* 0x0000001e2d357224 */ /* 0x002fce00078e0235 */
.L_x_32257:
[----:B------:R-:W-:-:S13]  /*5060*/  ISETP.GE.AND P0, PT, R55, 0x10, PT ;  /* 0x000000103700780c */ /* 0x000fda0003f06270 */
[----:B------:R-:W-:Y:S05]  /*5070*/  @!P0 BRA `(.L_x_32259) ;  /* 0x0000000000108947 */ /* 0x000fea0003800000 */
[----:B------:R-:W-:-:S03]  /*5080*/  UMOV UR10, 0xffffffff ;  /* 0xffffffff000a7882 */ /* 0x000fc60000000000 */
[----:B------:R-:W-:Y:S05]  /*5090*/  BRA.DIV UR10, `(.L_x_32260) ;  /* 0x0000002a0a8c7947 */ /* 0x000fea000b800000 */
[----:B0-----:R0:W1:Y:S02]  /*50a0*/  SHFL.IDX PT, R30, R50, R18, R19 ;  /* 0x00000012321e7389 */ /* 0x00106400000e0013 */
.L_x_32412:
[----:B-1----:R-:W-:-:S07]  /*50b0*/  IMAD R53, R46, R30, R53 ;  /* 0x0000001e2e357224 */ /* 0x002fce00078e0235 */
.L_x_32259:
[----:B------:R-:W-:-:S07]  /*50c0*/  IMAD.U32 R30, RZ, RZ, UR14 ;  /* 0x0000000eff1e7e24 */ /* 0x000fce000f8e00ff */
.L_x_32261:
        /* <DEDUP_REMOVED lines=36> */
.L_x_32228:
[----:B------:R-:W-:Y:S05]  /*5310*/  @!P5 BRA `(.L_x_32263) ;  /* 0xffffffe800e8d947 */ /* 0x000fea000383ffff */
.L_x_32104:
        /* <DEDUP_REMOVED lines=133> */
.L_x_32267:
[----:B------:R-:W-:Y:S05]  /*5b70*/  BSYNC.RECONVERGENT B1 ;  /* 0x0000000000017941 */ /* 0x000fea0003800200 */
.L_x_32266:
        /* <DEDUP_REMOVED lines=13> */
.L_x_32268:
        /* <DEDUP_REMOVED lines=106> */
.L_x_32265:
[----:B------:R-:W-:Y:S05]  /*62f0*/  BSYNC.RECONVERGENT B0 ;  /* 0x0000000000007941 */ /* 0x000fea0003800200 */
.L_x_32264:
[----:B------:R-:W5:Y:S02]  /*6300*/  LDCU UR10, c[0x0][0x374] ;  /* 0x00006e80ff0a77ac */ /* 0x000f640008000800 */
[----:B-----5:R-:W-:Y:S02]  /*6310*/  UIADD3 UR9, UPT, UPT, UR10, UR9, URZ ;  /* 0x000000090a097290 */ /* 0x020fe4000fffe0ff */
[----:B------:R-:W-:-:S04]  /*6320*/  USHF.L.U32 UR10, UR10, 0x1, URZ ;  /* 0x000000010a0a7899 */ /* 0x000fc800080006ff */
[----:B------:R-:W-:-:S09]  /*6330*/  UISETP.GE.U32.AND UP0, UPT, UR9, UR10, UPT ;  /* 0x0000000a0900728c */ /* 0x000fd2000bf06070 */
[----:B------:R-:W-:Y:S05]  /*6340*/  BRA.U !UP0, `(.L_x_32269) ;  /* 0xffffffad08807547 */ /* 0x000fea000b83ffff */
[----:B------:R-:W-:Y:S05]  /*6350*/  EXIT ;  /* 0x000000000000794d */ /* 0x000fea0003800000 */
.L_x_32126:
[----:B------:R-:W-:Y:S01]  /*6360*/  BSSY B2, `(.L_x_32270) ;  /* 0x0000006000027945 */ /* 0x000fe20003800000 */
[----:B------:R-:W-:Y:S02]  /*6370*/  IMAD.MOV.U32 R31, RZ, RZ, R28 ;  /* 0x000000ffff1f7224 */ /* 0x000fe400078e001c */
[----:B------:R-:W-:-:S07]  /*6380*/  IMAD.MOV.U32 R30, RZ, RZ, -0x1 ;  /* 0xffffffffff1e7424 */ /* 0x000fce00078e00ff */
[----:B012---:R-:W-:Y:S05]  /*6390*/  WARPSYNC.COLLECTIVE R30, `(.L_x_32271) ;  /* 0x000000001e087348 */ /* 0x007fea0003c00000 */
[----:B-1----:R1:W3:Y:S02]  /*63a0*/  SHFL.IDX P0, R30, R50, R31, R19 ;  /* 0x0000001f321e7389 */ /* 0x0022e40000000013 */
[----:B0123--:R-:W-:Y:S05]  /*63b0*/  ENDCOLLECTIVE ;  /* 0x000000000000791b */ /* 0x00ffea0003800000 */
.L_x_32271:
[----:B------:R-:W-:Y:S05]  /*63c0*/  BSYNC B2 ;  /* 0x0000000000027941 */ /* 0x000fea0003800000 */
.L_x_32270:
[----:B------:R-:W-:Y:S05]  /*63d0*/  BRA `(.L_x_32272) ;  /* 0xffffffc000787947 */ /* 0x000fea000383ffff */
.L_x_32128:
[----:B------:R-:W-:Y:S01]  /*63e0*/  BSSY B2, `(.L_x_32273) ;  /* 0x0000006000027945 */ /* 0x000fe20003800000 */
[----:B------:R-:W-:Y:S01]  /*63f0*/  MOV R31, R4 ;  /* 0x00000004001f7202 */ /* 0x000fe20000000f00 */
[----:B------:R-:W-:-:S07]  /*6400*/  IMAD.MOV.U32 R30, RZ, RZ, -0x1 ;  /* 0xffffffffff1e7424 */ /* 0x000fce00078e00ff */
[----:B012---:R-:W-:Y:S05]  /*6410*/  WARPSYNC.COLLECTIVE R30, `(.L_x_32274) ;  /* 0x000000001e087348 */ /* 0x007fea0003c00000 */
[----:B-1----:R1:W3:Y:S02]  /*6420*/  SHFL.IDX P0, R30, R50, R31, R19 ;  /* 0x0000001f321e7389 */ /* 0x0022e40000000013 */
[----:B0123--:R-:W-:Y:S05]  /*6430*/  ENDCOLLECTIVE ;  /* 0x000000000000791b */ /* 0x00ffea0003800000 */
.L_x_32274:
[----:B------:R-:W-:Y:S05]  /*6440*/  BSYNC B2 ;  /* 0x0000000000027941 */ /* 0x000fea0003800000 */
.L_x_32273:
[----:B------:R-:W-:Y:S05]  /*6450*/  BRA `(.L_x_32275) ;  /* 0xffffffc0006c7947 */ /* 0x000fea000383ffff */
.L_x_32130:
[----:B------:R-:W-:Y:S01]  /*6460*/  BSSY B2, `(.L_x_32276) ;  /* 0x0000006000027945 */ /* 0x000fe20003800000 */
[----:B------:R-:W-:Y:S02]  /*6470*/  IMAD.MOV.U32 R31, RZ, RZ, R5 ;  /* 0x000000ffff1f7224 */ /* 0x000fe400078e0005 */
[----:B------:R-:W-:-:S07]  /*6480*/  IMAD.MOV.U32 R30, RZ, RZ, -0x1 ;  /* 0xffffffffff1e7424 */ /* 0x000fce00078e00ff */
[----:B012---:R-:W-:Y:S05]  /*6490*/  WARPSYNC.COLLECTIVE R30, `(.L_x_32277) ;  /* 0x000000001e087348 */ /* 0x007fea0003c00000 */
[----:B-1----:R1:W3:Y:S02]  /*64a0*/  SHFL.IDX P0, R30, R50, R31, R19 ;  /* 0x0000001f321e7389 */ /* 0x0022e40000000013 */
[----:B0123--:R-:W-:Y:S05]  /*64b0*/  ENDCOLLECTIVE ;  /* 0x000000000000791b */ /* 0x00ffea0003800000 */
.L_x_32277:
[----:B------:R-:W-:Y:S05]  /*64c0*/  BSYNC B2 ;  /* 0x0000000000027941 */ /* 0x000fea0003800000 */
.L_x_32276:
[----:B------:R-:W-:Y:S05]  /*64d0*/  BRA `(.L_x_32278) ;  /* 0xffffffc000607947 */ /* 0x000fea000383ffff */
.L_x_32132:
[----:B------:R-:W-:Y:S01]  /*64e0*/  BSSY B2, `(.L_x_32279) ;  /* 0x0000006000027945 */ /* 0x000fe20003800000 */
[----:B------:R-:W-:Y:S01]  /*64f0*/  MOV R31, R6 ;  /* 0x00000006001f7202 */ /* 0x000fe20000000f00 */
[----:B------:R-:W-:-:S07]  /*6500*/  IMAD.MOV.U32 R30, RZ, RZ, -0x1 ;  /* 0xffffffffff1e7424 */ /* 0x000fce00078e00ff */
[----:B012---:R-:W-:Y:S05]  /*6510*/  WARPSYNC.COLLECTIVE R30, `(.L_x_32280) ;  /* 0x000000001e087348 */ /* 0x007fea0003c00000 */
[----:B-1----:R1:W3:Y:S02]  /*6520*/  SHFL.IDX P0, R30, R50, R31, R19 ;  /* 0x0000001f321e7389 */ /* 0x0022e40000000013 */
[----:B0123--:R-:W-:Y:S05]  /*6530*/  ENDCOLLECTIVE ;  /* 0x000000000000791b */ /* 0x00ffea0003800000 */
.L_x_32280:
[----:B------:R-:W-:Y:S05]  /*6540*/  BSYNC B2 ;  /* 0x0000000000027941 */ /* 0x000fea0003800000 */
.L_x_32279:
[----:B------:R-:W-:Y:S05]  /*6550*/  BRA `(.L_x_32281) ;  /* 0xffffffc000547947 */ /* 0x000fea000383ffff */
.L_x_32134:
[----:B------:R-:W-:Y:S01]  /*6560*/  BSSY B2, `(.L_x_32282) ;  /* 0x0000006000027945 */ /* 0x000fe20003800000 */
[----:B------:R-:W-:Y:S02]  /*6570*/  IMAD.MOV.U32 R31, RZ, RZ, R7 ;  /* 0x000000ffff1f7224 */ /* 0x000fe400078e0007 */
[----:B------:R-:W-:-:S07]  /*6580*/  IMAD.MOV.U32 R30, RZ, RZ, -0x1 ;  /* 0xffffffffff1e7424 */ /* 0x000fce00078e00ff */
[----:B012---:R-:W-:Y:S05]  /*6590*/  WARPSYNC.COLLECTIVE R30, `(.L_x_32283) ;  /* 0x000000001e087348 */ /* 0x007fea0003c00000 */
[----:B-1----:R1:W3:Y:S02]  /*65a0*/  SHFL.IDX P0, R30, R50, R31, R19 ;  /* 0x0000001f321e7389 */ /* 0x0022e40000000013 */
[----:B0123--:R-:W-:Y:S05]  /*65b0*/  ENDCOLLECTIVE ;  /* 0x000000000000791b */ /* 0x00ffea0003800000 */
.L_x_32283:
[----:B------:R-:W-:Y:S05]  /*65c0*/  BSYNC B2 ;  /* 0x0000000000027941 */ /* 0x000fea0003800000 */
.L_x_32282:
[----:B------:R-:W-:Y:S05]  /*65d0*/  BRA `(.L_x_32284) ;  /* 0xffffffc000487947 */ /* 0x000fea000383ffff */
.L_x_32136:
[----:B------:R-:W-:Y:S01]  /*65e0*/  BSSY B2, `(.L_x_32285) ;  /* 0x0000006000027945 */ /* 0x000fe20003800000 */
[----:B------:R-:W-:Y:S01]  /*65f0*/  MOV R31, R8 ;  /* 0x00000008001f7202 */ /* 0x000fe20000000f00 */
[----:B------:R-:W-:-:S07]  /*6600*/  IMAD.MOV.U32 R30, RZ, RZ, -0x1 ;  /* 0xffffffffff1e7424 */ /* 0x000fce00078e00ff */
[----:B012---:R-:W-:Y:S05]  /*6610*/  WARPSYNC.COLLECTIVE R30, `(.L_x_32286) ;  /* 0x000000001e087348 */ /* 0x007fea0003c00000 */
[----:B-1----:R1:W3:Y:S02]  /*6620*/  SHFL.IDX P0, R30, R50, R31, R19 ;  /* 0x0000001f321e7389 */ /* 0x0022e40000000013 */
[----:B0123--:R-:W-:Y:S05]  /*6630*/  ENDCOLLECTIVE ;  /* 0x000000000000791b */ /* 0x00ffea0003800000 */
.L_x_32286:
[----:B------:R-:W-:Y:S05]  /*6640*/  BSYNC B2 ;  /* 0x0000000000027941 */ /* 0x000fea0003800000 */
.L_x_32285:
[----:B------:R-:W-:Y:S05]  /*6650*/  BRA `(.L_x_32287) ;  /* 0xffffffc000447947 */ /* 0x000fea000383ffff */
.L_x_32138:
[----:B------:R-:W-:Y:S01]  /*6660*/  BSSY B2, `(.L_x_32288) ;  /* 0x0000006000027945 */ /* 0x000fe20003800000 */
[----:B------:R-:W-:Y:S02]  /*6670*/  IMAD.MOV.U32 R31, RZ, RZ, R9 ;  /* 0x000000ffff1f7224 */ /* 0x000fe400078e0009 */
[----:B------:R-:W-:-:S07]  /*6680*/  IMAD.MOV.U32 R30, RZ, RZ, -0x1 ;  /* 0xffffffffff1e7424 */ /* 0x000fce00078e00ff */
[----:B012---:R-:W-:Y:S05]  /*6690*/  WARPSYNC.COLLECTIVE R30, `(.L_x_32289) ;  /* 0x000000001e087348 */ /* 0x007fea0003c00000 */
[----:B-1----:R1:W3:Y:S02]  /*66a0*/  SHFL.IDX P0, R30, R50, R31, R19 ;  /* 0x0000001f321e7389 */ /* 0x0022e40000000013 */
[----:B0123--:R-:W-:Y:S05]  /*66b0*/  ENDCOLLECTIVE ;  /* 0x000000000000791b */ /* 0x00ffea0003800000 */
.L_x_32289:
[----:B------:R-:W-:Y:S05]  /*66c0*/  BSYNC B2 ;  /* 0x0000000000027941 */ /* 0x000fea0003800000 */
.L_x_32288:
[----:B------:R-:W-:Y:S05]  /*66d0*/  BRA `(.L_x_32290) ;  /* 0xffffffc0003c7947 */ /* 0x000fea000383ffff */
.L_x_32140:
[----:B------:R-:W-:Y:S01]  /*66e0*/  BSSY B2, `(.L_x_32291) ;  /* 0x0000006000027945 */ /* 0x000fe20003800000 */
[----:B------:R-:W-:Y:S01]  /*66f0*/  MOV R31, R10 ;  /* 0x0000000a001f7202 */ /* 0x000fe20000000f00 */
[----:B------:R-:W-:-:S07]  /*6700*/  IMAD.MOV.U32 R30, RZ, RZ, -0x1 ;  /* 0xffffffffff1e7424 */ /* 0x000fce00078e00ff */
[----:B012---:R-:W-:Y:S05]  /*6710*/  WARPSYNC.COLLECTIVE R30, `(.L_x_32292) ;  /* 0x000000001e087348 */ /* 0x007fea0003c00000 */
[----:B-1----:R1:W3:Y:S02]  /*6720*/  SHFL.IDX P0, R30, R50, R31, R19 ;  /* 0x0000001f321e7389 */ /* 0x0022e40000000013 */
[----:B0123--:R-:W-:Y:S05]  /*6730*/  ENDCOLLECTIVE ;  /* 0x000000000000791b */ /* 0x00ffea0003800000 */
.L_x_32292:
[----:B------:R-:W-:Y:S05]  /*6740*/  BSYNC B2 ;  /* 0x0000000000027941 */ /* 0x000fea0003800000 */
.L_x_32291:
[----:B------:R-:W-:Y:S05]  /*6750*/  BRA `(.L_x_32293) ;  /* 0xffffffc000347947 */ /* 0x000fea000383ffff */
.L_x_32142:
[----:B------:R-:W-:Y:S01]  /*6760*/  BSSY B2, `(.L_x_32294) ;  /* 0x0000006000027945 */ /* 0x000fe20003800000 */
[----:B------:R-:W-:Y:S02]  /*6770*/  IMAD.MOV.U32 R31, RZ, RZ, R11 ;  /* 0x000000ffff1f7224 */ /* 0x000fe400078e000b */
[----:B------:R-:W-:-:S07]  /*6780*/  IMAD.MOV.U32 R30, RZ, RZ, -0x1 ;  /* 0xffffffffff1e7424 */ /* 0x000fce00078e00ff */
[----:B012---:R-:W-:Y:S05]  /*6790*/  WARPSYNC.COLLECTIVE R30, `(.L_x_32295) ;  /* 0x000000001e087348 */ /* 0x007fea0003c00000 */
[----:B-1----:R1:W3:Y:S02]  /*67a0*/  SHFL.IDX P0, R30, R50, R31, R19 ;  /* 0x0000001f321e7389 */ /* 0x0022e40000000013 */
[----:B0123--:R-:W-:Y:S05]  /*67b0*/  ENDCOLLECTIVE ;  /* 0x000000000000791b */ /* 0x00ffea0003800000 */
.L_x_32295:
[----:B------:R-:W-:Y:S05]  /*67c0*/  BSYNC B2 ;  /* 0x0000000000027941 */ /* 0x000fea0003800000 */
.L_x_32294:
[----:B------:R-:W-:Y:S05]  /*67d0*/  BRA `(.L_x_32296) ;  /* 0xffffffc0002c7947 */ /* 0x000fea000383ffff */
.L_x_32144:
[----:B------:R-:W-:Y:S01]  /*67e0*/  BSSY B2, `(.L_x_32297) ;  /* 0x0000006000027945 */ /* 0x000fe20003800000 */
[----:B------:R-:W-:Y:S01]  /*67f0*/  MOV R31, R12 ;  /* 0x0000000c001f7202 */ /* 0x000fe20000000f00 */
[----:B------:R-:W-:-:S07]  /*6800*/  IMAD.MOV.U32 R30, RZ, RZ, -0x1 ;  /* 0xffffffffff1e7424 */ /* 0x000fce00078e00ff */
[----:B012---:R-:W-:Y:S05]  /*6810*/  WARPSYNC.COLLECTIVE R30, `(.L_x_32298) ;  /* 0x000000001e087348 */ /* 0x007fea0003c00000 */
[----:B-1----:R1:W3:Y:S02]  /*6820*/  SHFL.IDX P0, R30, R50, R31, R19 ;  /* 0x0000001f321e7389 */ /* 0x0022e40000000013 */
[----:B0123--:R-:W-:Y:S05]  /*6830*/  ENDCOLLECTIVE ;  /* 0x000000000000791b */ /* 0x00ffea0003800000 */
.L_x_32298:
[----:B------:R-:W-:Y:S05]  /*6840*/  BSYNC B2 ;  /* 0x0000000000027941 */ /* 0x000fea0003800000 */
.L_x_32297:
[----:B------:R-:W-:Y:S05]  /*6850*/  BRA `(.L_x_32299) ;  /* 0xffffffc000247947 */ /* 0x000fea000383ffff */
.L_x_32146:
[----:B------:R-:W-:Y:S01]  /*6860*/  BSSY B2, `(.L_x_32300) ;  /* 0x0000006000027945 */ /* 0x000fe20003800000 */
[----:B------:R-:W-:Y:S02]  /*6870*/  IMAD.MOV.U32 R31, RZ, RZ, R13 ;  /* 0x000000ffff1f7224 */ /* 0x000fe400078e000d */
[----:B------:R-:W-:-:S07]  /*6880*/  IMAD.MOV.U32 R30, RZ, RZ, -0x1 ;  /* 0xffffffffff1e7424 */ /* 0x000fce00078e00ff */
[----:B012---:R-:W-:Y:S05]  /*6890*/  WARPSYNC.COLLECTIVE R30, `(.L_x_32301) ;  /* 0x000000001e087348 */ /* 0x007fea0003c00000 */
[----:B-1----:R1:W3:Y:S02]  /*68a0*/  SHFL.IDX P0, R30, R50, R31, R19 ;  /* 0x0000001f321e7389 */ /* 0x0022e40000000013 */
[----:B0123--:R-:W-:Y:S05]  /*68b0*/  ENDCOLLECTIVE ;  /* 0x000000000000791b */ /* 0x00ffea0003800000 */
.L_x_32301:
[----:B------:R-:W-:Y:S05]  /*68c0*/  BSYNC B2 ;  /* 0x0000000000027941 */ /* 0x000fea0003800000 */
.L_x_32300:
[----:B------:R-:W-:Y:S05]  /*68d0*/  BRA `(.L_x_32302) ;  /* 0xffffffc0001c7947 */ /* 0x000fea000383ffff */
.L_x_32148:
[----:B------:R-:W-:Y:S01]  /*68e0*/  BSSY B2, `(.L_x_32303) ;  /* 0x0000006000027945 */ /* 0x000fe20003800000 */
[----:B------:R-:W-:Y:S01]  /*68f0*/  MOV R31, R14 ;  /* 0x0000000e001f7202 */ /* 0x000fe20000000f00 */
[----:B------:R-:W-:-:S07]  /*6900*/  IMAD.MOV.U32 R30, RZ, RZ, -0x1 ;  /* 0xffffffffff1e7424 */ /* 0x000fce00078e00ff */
[----:B012---:R-:W-:Y:S05]  /*6910*/  WARPSYNC.COLLECTIVE R30, `(.L_x_32304) ;  /* 0x000000001e087348 */ /* 0x007fea0003c00000 */
[----:B-1----:R1:W3:Y:S02]  /*6920*/  SHFL.IDX P0, R30, R50, R31, R19 ;  /* 0x0000001f321e7389 */ /* 0x0022e40000000013 */
[----:B0123--:R-:W-:Y:S05]  /*6930*/  ENDCOLLECTIVE ;  /* 0x000000000000791b */ /* 0x00ffea0003800000 */
.L_x_32304:
[----:B------:R-:W-:Y:S05]  /*6940*/  BSYNC B2 ;  /* 0x0000000000027941 */ /* 0x000fea0003800000 */
.L_x_32303:
[----:B------:R-:W-:Y:S05]  /*6950*/  BRA `(.L_x_32305) ;  /* 0xffffffc000147947 */ /* 0x000fea000383ffff */
.L_x_32150:
[----:B------:R-:W-:Y:S01]  /*6960*/  BSSY B2, `(.L_x_32306) ;  /* 0x0000006000027945 */ /* 0x000fe20003800000 */
[----:B------:R-:W-:Y:S02]  /*6970*/  IMAD.MOV.U32 R31, RZ, RZ, R15 ;  /* 0x000000ffff1f7224 */ /* 0x000fe400078e000f */
[----:B------:R-:W-:-:S07]  /*6980*/  IMAD.MOV.U32 R30, RZ, RZ, -0x1 ;  /* 0xffffffffff1e7424 */ /* 0x000fce00078e00ff */
[----:B012---:R-:W-:Y:S05]  /*6990*/  WARPSYNC.COLLECTIVE R30, `(.L_x_32307) ;  /* 0x000000001e087348 */ /* 0x007fea0003c00000 */
[----:B-1----:R1:W3:Y:S02]  /*69a0*/  SHFL.IDX P0, R30, R50, R31, R19 ;  /* 0x0000001f321e7389 */ /* 0x0022e40000000013 */
[----:B0123--:R-:W-:Y:S05]  /*69b0*/  ENDCOLLECTIVE ;  /* 0x000000000000791b */ /* 0x00ffea0003800000 */
.L_x_32307:
[----:B------:R-:W-:Y:S05]  /*69c0*/  BSYNC B2 ;  /* 0x0000000000027941 */ /* 0x000fea0003800000 */
.L_x_32306:
[----:B------:R-:W-:Y:S05]  /*69d0*/  BRA `(.L_x_32308) ;  /* 0xffffffc0000c7947 */ /* 0x000fea000383ffff */
.L_x_32152:
[----:B------:R-:W-:Y:S01]  /*69e0*/  BSSY B2, `(.L_x_32309) ;  /* 0x0000006000027945 */ /* 0x000fe20003800000 */
[----:B------:R-:W-:Y:S01]  /*69f0*/  MOV R31, R16 ;  /* 0x00000010001f7202 */ /* 0x000fe20000000f00 */
[----:B------:R-:W-:-:S07]  /*6a00*/  IMAD.MOV.U32 R30, RZ, RZ, -0x1 ;  /* 0xffffffffff1e7424 */ /* 0x000fce00078e00ff */
[----:B012---:R-:W-:Y:S05]  /*6a10*/  WARPSYNC.COLLECTIVE R30, `(.L_x_32310) ;  /* 0x000000001e087348 */ /* 0x007fea0003c00000 */
[----:B-1----:R1:W3:Y:S02]  /*6a20*/  SHFL.IDX P0, R30, R50, R31, R19 ;  /* 0x0000001f321e7389 */ /* 0x0022e40000000013 */
[----:B0123--:R-:W-:Y:S05]  /*6a30*/  ENDCOLLECTIVE ;  /* 0x000000000000791b */ /* 0x00ffea0003800000 */
.L_x_32310:
[----:B------:R-:W-:Y:S05]  /*6a40*/  BSYNC B2 ;  /* 0x0000000000027941 */ /* 0x000fea0003800000 */
.L_x_32309:
[----:B------:R-:W-:Y:S05]  /*6a50*/  BRA `(.L_x_32311) ;  /* 0xffffffc000047947 */ /* 0x000fea000383ffff */
.L_x_32154:
[----:B------:R-:W-:Y:S01]  /*6a60*/  BSSY B2, `(.L_x_32312) ;  /* 0x0000006000027945 */ /* 0x000fe20003800000 */
[----:B------:R-:W-:Y:S02]  /*6a70*/  IMAD.MOV.U32 R31, RZ, RZ, R17 ;  /* 0x000000ffff1f7224 */ /* 0x000fe400078e0011 */
[----:B------:R-:W-:-:S07]  /*6a80*/  IMAD.MOV.U32 R30, RZ, RZ, -0x1 ;  /* 0xffffffffff1e7424 */ /* 0x000fce00078e00ff */
[----:B012---:R-:W-:Y:S05]  /*6a90*/  WARPSYNC.COLLECTIVE R30, `(.L_x_32313) ;  /* 0x000000001e087348 */ /* 0x007fea0003c00000 */
[----:B-1----:R1:W3:Y:S02]  /*6aa0*/  SHFL.IDX P0, R30, R50, R31, R19 ;  /* 0x0000001f321e7389 */ /* 0x0022e40000000013 */
[----:B0123--:R-:W-:Y:S05]  /*6ab0*/  ENDCOLLECTIVE ;  /* 0x000000000000791b */ /* 0x00ffea0003800000 */
.L_x_32313:
[----:B------:R-:W-:Y:S05]  /*6ac0*/  BSYNC B2 ;  /* 0x0000000000027941 */ /* 0x000fea0003800000 */
.L_x_32312:
[----:B------:R-:W-:Y:S05]  /*6ad0*/  BRA `(.L_x_32314) ;  /* 0xffffffbc00fc7947 */ /* 0x000fea000383ffff */
.L_x_32156:
[----:B------:R-:W-:Y:S01]  /*6ae0*/  BSSY B2, `(.L_x_32315) ;  /* 0x0000006000027945 */ /* 0x000fe20003800000 */
[----:B------:R-:W-:Y:S01]  /*6af0*/  MOV R31, R18 ;  /* 0x00000012001f7202 */ /* 0x000fe20000000f00 */
[----:B------:R-:W-:-:S07]  /*6b00*/  IMAD.MOV.U32 R30, RZ, RZ, -0x1 ;  /* 0xffffffffff1e7424 */ /* 0x000fce00078e00ff */
[----:B012---:R-:W-:Y:S05]  /*6b10*/  WARPSYNC.COLLECTIVE R30, `(.L_x_32316) ;  /* 0x000000001e087348 */ /* 0x007fea0003c00000 */
[----:B-1----:R1:W3:Y:S02]  /*6b20*/  SHFL.IDX P0, R30, R50, R31, R19 ;  /* 0x0000001f321e7389 */ /* 0x0022e40000000013 */
[----:B0123--:R-:W-:Y:S05]  /*6b30*/  ENDCOLLECTIVE ;  /* 0x000000000000791b */ /* 0x00ffea0003800000 */
.L_x_32316:
[----:B------:R-:W-:Y:S05]  /*6b40*/  BSYNC B2 ;  /* 0x0000000000027941 */ /* 0x000fea0003800000 */
.L_x_32315:
[----:B------:R-:W-:Y:S05]  /*6b50*/  BRA `(.L_x_32317) ;  /* 0xffffffbc00f47947 */ /* 0x000fea000383ffff */
.L_x_32179:
[----:B------:R-:W-:Y:S01]  /*6b60*/  BSSY B1, `(.L_x_32318) ;  /* 0x0000006000017945 */ /* 0x000fe20003800000 */
[----:B------:R-:W-:Y:S02]  /*6b70*/  IMAD.MOV.U32 R31, RZ, RZ, R28 ;  /* 0x000000ffff1f7224 */ /* 0x000fe400078e001c */
[----:B------:R-:W-:-:S07]  /*6b80*/  IMAD.MOV.U32 R30, RZ, RZ, -0x1 ;  /* 0xffffffffff1e7424 */ /* 0x000fce00078e00ff */
[----:B012---:R-:W-:Y:S05]  /*6b90*/  WARPSYNC.COLLECTIVE R30, `(.L_x_32319) ;  /* 0x000000001e087348 */ /* 0x007fea0003c00000 */
[----:B-1----:R1:W3:Y:S02]  /*6ba0*/  SHFL.IDX P0, R30, R50, R31, R19 ;  /* 0x0000001f321e7389 */ /* 0x0022e40000000013 */
[----:B0123--:R-:W-:Y:S05]  /*6bb0*/  ENDCOLLECTIVE ;  /* 0x000000000000791b */ /* 0x00ffea0003800000 */
.L_x_32319:
[----:B------:R-:W-:Y:S05]  /*6bc0*/  BSYNC B1 ;  /* 0x0000000000017941 */ /* 0x000fea0003800000 */
.L_x_32318:
[----:B------:R-:W-:Y:S05]  /*6bd0*/  BRA `(.L_x_32320) ;  /* 0xffffffcc00307947 */ /* 0x000fea000383ffff */
.L_x_32181:
[----:B------:R-:W-:Y:S01]  /*6be0*/  BSSY B1, `(.L_x_32321) ;  /* 0x0000006000017945 */ /* 0x000fe20003800000 */
[----:B------:R-:W-:Y:S01]  /*6bf0*/  MOV R31, R4 ;  /* 0x00000004001f7202 */ /* 0x000fe20000000f00 */
[----:B------:R-:W-:-:S07]  /*6c00*/  IMAD.MOV.U32 R30, RZ, RZ, -0x1 ;  /* 0xffffffffff1e7424 */ /* 0x000fce00078e00ff */
[----:B012---:R-:W-:Y:S05]  /*6c10*/  WARPSYNC.COLLECTIVE R30, `(.L_x_32322) ;  /* 0x000000001e087348 */ /* 0x007fea0003c00000 */
[----:B-1----:R1:W3:Y:S02]  /*6c20*/  SHFL.IDX P0, R30, R50, R31, R19 ;  /* 0x0000001f321e7389 */ /* 0x0022e40000000013 */
[----:B0123--:R-:W-:Y:S05]  /*6c30*/  ENDCOLLECTIVE ;  /* 0x000000000000791b */ /* 0x00ffea0003800000 */
.L_x_32322:
[----:B------:R-:W-:Y:S05]  /*6c40*/  BSYNC B1 ;  /* 0x0000000000017941 */ /* 0x000fea0003800000 */
.L_x_32321:
[----:B------:R-:W-:Y:S05]  /*6c50*/  BRA `(.L_x_32323) ;  /* 0xffffffcc00247947 */ /* 0x000fea000383ffff */
.L_x_32183:
[----:B------:R-:W-:Y:S01]  /*6c60*/  BSSY B1, `(.L_x_32324) ;  /* 0x0000006000017945 */ /* 0x000fe20003800000 */
[----:B------:R-:W-:Y:S02]  /*6c70*/  IMAD.MOV.U32 R31, RZ, RZ, R5 ;  /* 0x000000ffff1f7224 */ /* 0x000fe400078e0005 */
[----:B------:R-:W-:-:S07]  /*6c80*/  IMAD.MOV.U32 R30, RZ, RZ, -0x1 ;  /* 0xffffffffff1e7424 */ /* 0x000fce00078e00ff */
[----:B012---:R-:W-:Y:S05]  /*6c90*/  WARPSYNC.COLLECTIVE R30, `(.L_x_32325) ;  /* 0x000000001e087348 */ /* 0x007fea0003c00000 */
[----:B-1----:R1:W3:Y:S02]  /*6ca0*/  SHFL.IDX P0, R30, R50, R31, R19 ;  /* 0x0000001f321e7389 */ /* 0x0022e40000000013 */
[----:B0123--:R-:W-:Y:S05]  /*6cb0*/  ENDCOLLECTIVE ;  /* 0x000000000000791b */ /* 0x00ffea0003800000 */
.L_x_32325:
[----:B------:R-:W-:Y:S05]  /*6cc0*/  BSYNC B1 ;  /* 0x0000000000017941 */ /* 0x000fea0003800000 */
.L_x_32324:
[----:B------:R-:W-:Y:S05]  /*6cd0*/  BRA `(.L_x_32326) ;  /* 0xffffffcc00187947 */ /* 0x000fea000383ffff */
.L_x_32185:
[----:B------:R-:W-:Y:S01]  /*6ce0*/  BSSY B1, `(.L_x_32327) ;  /* 0x0000006000017945 */ /* 0x000fe20003800000 */
[----:B------:R-:W-:Y:S01]  /*6cf0*/  MOV R31, R6 ;  /* 0x00000006001f7202 */ /* 0x000fe20000000f00 */
[----:B------:R-:W-:-:S07]  /*6d00*/  IMAD.MOV.U32 R30, RZ, RZ, -0x1 ;  /* 0xffffffffff1e7424 */ /* 0x000fce00078e00ff */
[----:B012---:R-:W-:Y:S05]  /*6d10*/  WARPSYNC.COLLECTIVE R30, `(.L_x_32328) ;  /* 0x000000001e087348 */ /* 0x007fea0003c00000 */
[----:B-1----:R1:W3:Y:S02]  /*6d20*/  SHFL.IDX P0, R30, R50, R31, R19 ;  /* 0x0000001f321e7389 */ /* 0x0022e40000000013 */
[----:B0123--:R-:W-:Y:S05]  /*6d30*/  ENDCOLLECTIVE ;  /* 0x000000000000791b */ /* 0x00ffea0003800000 */
.L_x_32328:
[----:B------:R-:W-:Y:S05]  /*6d40*/  BSYNC B1 ;  /* 0x0000000000017941 */ /* 0x000fea0003800000 */
.L_x_32327:
[----:B------:R-:W-:Y:S05]  /*6d50*/  BRA `(.L_x_32329) ;  /* 0xffffffcc000c7947 */ /* 0x000fea000383ffff */
.L_x_32187:
[----:B------:R-:W-:Y:S01]  /*6d60*/  BSSY B1, `(.L_x_32330) ;  /* 0x0000006000017945 */ /* 0x000fe20003800000 */
[----:B------:R-:W-:Y:S02]  /*6d70*/  IMAD.MOV.U32 R31, RZ, RZ, R7 ;  /* 0x000000ffff1f7224 */ /* 0x000fe400078e0007 */
[----:B------:R-:W-:-:S07]  /*6d80*/  IMAD.MOV.U32 R30, RZ, RZ, -0x1 ;  /* 0xffffffffff1e7424 */ /* 0x000fce00078e00ff */
[----:B012---:R-:W-:Y:S05]  /*6d90*/  WARPSYNC.COLLECTIVE R30, `(.L_x_32331) ;  /* 0x000000001e087348 */ /* 0x007fea0003c00000 */
[----:B-1----:R1:W3:Y:S02]  /*6da0*/  SHFL.IDX P0, R30, R50, R31, R19 ;  /* 0x0000001f321e7389 */ /* 0x0022e40000000013 */
[----:B0123--:R-:W-:Y:S05]  /*6db0*/  ENDCOLLECTIVE ;  /* 0x000000000000791b */ /* 0x00ffea0003800000 */
.L_x_32331:
[----:B------:R-:W-:Y:S05]  /*6dc0*/  BSYNC B1 ;  /* 0x0000000000017941 */ /* 0x000fea0003800000 */
.L_x_32330:
[----:B------:R-:W-:Y:S05]  /*6dd0*/  BRA `(.L_x_32332) ;  /* 0xffffffcc00007947 */ /* 0x000fea000383ffff */
.L_x_32189:
[----:B------:R-:W-:Y:S01]  /*6de0*/  BSSY B1, `(.L_x_32333) ;  /* 0x0000006000017945 */ /* 0x000fe20003800000 */
[----:B------:R-:W-:Y:S01]  /*6df0*/  MOV R31, R8 ;  /* 0x00000008001f7202 */ /* 0x000fe20000000f00 */
[----:B------:R-:W-:-:S07]  /*6e00*/  IMAD.MOV.U32 R30, RZ, RZ, -0x1 ;  /* 0xffffffffff1e7424 */ /* 0x000fce00078e00ff */
[----:B012---:R-:W-:Y:S05]  /*6e10*/  WARPSYNC.COLLECTIVE R30, `(.L_x_32334) ;  /* 0x000000001e087348 */ /* 0x007fea0003c00000 */
[----:B-1----:R1:W3:Y:S02]  /*6e20*/  SHFL.IDX P0, R30, R50, R31, R19 ;  /* 0x0000001f321e7389 */ /* 0x0022e40000000013 */
[----:B0123--:R-:W-:Y:S05]  /*6e30*/  ENDCOLLECTIVE ;  /* 0x000000000000791b */ /* 0x00ffea0003800000 */
.L_x_32334:
[----:B------:R-:W-:Y:S05]  /*6e40*/  BSYNC B1 ;  /* 0x0000000000017941 */ /* 0x000fea0003800000 */
.L_x_32333:
[----:B------:R-:W-:Y:S05]  /*6e50*/  BRA `(.L_x_32335) ;  /* 0xffffffc800fc7947 */ /* 0x000fea000383ffff */
.L_x_32191:
[----:B------:R-:W-:Y:S01]  /*6e60*/  BSSY B1, `(.L_x_32336) ;  /* 0x0000006000017945 */ /* 0x000fe20003800000 */
[----:B------:R-:W-:Y:S02]  /*6e70*/  IMAD.MOV.U32 R31, RZ, RZ, R9 ;  /* 0x000000ffff1f7224 */ /* 0x000fe400078e0009 */
[----:B------:R-:W-:-:S07]  /*6e80*/  IMAD.MOV.U32 R30, RZ, RZ, -0x1 ;  /* 0xffffffffff1e7424 */ /* 0x000fce00078e00ff */
[----:B012---:R-:W-:Y:S05]  /*6e90*/  WARPSYNC.COLLECTIVE R30, `(.L_x_32337) ;  /* 0x000000001e087348 */ /* 0x007fea0003c00000 */
[----:B-1----:R1:W3:Y:S02]  /*6ea0*/  SHFL.IDX P0, R30, R50, R31, R19 ;  /* 0x0000001f321e7389 */ /* 0x0022e40000000013 */
[----:B0123--:R-:W-:Y:S05]  /*6eb0*/  ENDCOLLECTIVE ;  /* 0x000000000000791b */ /* 0x00ffea0003800000 */
.L_x_32337:
[----:B------:R-:W-:Y:S05]  /*6ec0*/  BSYNC B1 ;  /* 0x0000000000017941 */ /* 0x000fea0003800000 */
.L_x_32336:
[----:B------:R-:W-:Y:S05]  /*6ed0*/  BRA `(.L_x_32338) ;  /* 0xffffffc800f47947 */ /* 0x000fea000383ffff */
.L_x_32193:
[----:B------:R-:W-:Y:S01]  /*6ee0*/  BSSY B1, `(.L_x_32339) ;  /* 0x0000006000017945 */ /* 0x000fe20003800000 */
[----:B------:R-:W-:Y:S01]  /*6ef0*/  MOV R31, R10 ;  /* 0x0000000a001f7202 */ /* 0x000fe20000000f00 */
[----:B------:R-:W-:-:S07]  /*6f00*/  IMAD.MOV.U32 R30, RZ, RZ, -0x1 ;  /* 0xffffffffff1e7424 */ /* 0x000fce00078e00ff */
[----:B012---:R-:W-:Y:S05]  /*6f10*/  WARPSYNC.COLLECTIVE R30, `(.L_x_32340) ;  /* 0x000000001e087348 */ /* 0x007fea0003c00000 */
[----:B-1----:R1:W3:Y:S02]  /*6f20*/  SHFL.IDX P0, R30, R50, R31, R19 ;  /* 0x0000001f321e7389 */ /* 0x0022e40000000013 */
[----:B0123--:R-:W-:Y:S05]  /*6f30*/  ENDCOLLECTIVE ;  /* 0x000000000000791b */ /* 0x00ffea0003800000 */
.L_x_32340:
[----:B------:R-:W-:Y:S05]  /*6f40*/  BSYNC B1 ;  /* 0x0000000000017941 */ /* 0x000fea0003800000 */
.L_x_32339:
[----:B------:R-:W-:Y:S05]  /*6f50*/  BRA `(.L_x_32341) ;  /* 0xffffffc800ec7947 */ /* 0x000fea000383ffff */
.L_x_32195:
[----:B------:R-:W-:Y:S01]  /*6f60*/  BSSY B1, `(.L_x_32342) ;  /* 0x0000006000017945 */ /* 0x000fe20003800000 */
[----:B------:R-:W-:Y:S02]  /*6f70*/  IMAD.MOV.U32 R31, RZ, RZ, R11 ;  /* 0x000000ffff1f7224 */ /* 0x000fe400078e000b */
[----:B------:R-:W-:-:S07]  /*6f80*/  IMAD.MOV.U32 R30, RZ, RZ, -0x1 ;  /* 0xffffffffff1e7424 */ /* 0x000fce00078e00ff */
[----:B012---:R-:W-:Y:S05]  /*6f90*/  WARPSYNC.COLLECTIVE R30, `(.L_x_32343) ;  /* 0x000000001e087348 */ /* 0x007fea0003c00000 */
[----:B-1----:R1:W3:Y:S02]  /*6fa0*/  SHFL.IDX P0, R30, R50, R31, R19 ;  /* 0x0000001f321e7389 */ /* 0x0022e40000000013 */
[----:B0123--:R-:W-:Y:S05]  /*6fb0*/  ENDCOLLECTIVE ;  /* 0x000000000000791b */ /* 0x00ffea0003800000 */
.L_x_32343:
[----:B------:R-:W-:Y:S05]  /*6fc0*/  BSYNC B1 ;  /* 0x0000000000017941 */ /* 0x000fea0003800000 */
.L_x_32342:
[----:B------:R-:W-:Y:S05]  /*6fd0*/  BRA `(.L_x_32344) ;  /* 0xffffffc800e47947 */ /* 0x000fea000383ffff */
.L_x_32197:
[----:B------:R-:W-:Y:S01]  /*6fe0*/  BSSY B1, `(.L_x_32345) ;  /* 0x0000006000017945 */ /* 0x000fe20003800000 */
[----:B------:R-:W-:Y:S01]  /*6ff0*/  MOV R31, R12 ;  /* 0x0000000c001f7202 */ /* 0x000fe20000000f00 */
[----:B------:R-:W-:-:S07]  /*7000*/  IMAD.MOV.U32 R30, RZ, RZ, -0x1 ;  /* 0xffffffffff1e7424 */ /* 0x000fce00078e00ff */
[----:B012---:R-:W-:Y:S05]  /*7010*/  WARPSYNC.COLLECTIVE R30, `(.L_x_32346) ;  /* 0x000000001e087348 */ /* 0x007fea0003c00000 */
[----:B-1----:R1:W3:Y:S02]  /*7020*/  SHFL.IDX P0, R30, R50, R31, R19 ;  /* 0x0000001f321e7389 */ /* 0x0022e40000000013 */
[----:B0123--:R-:W-:Y:S05]  /*7030*/  ENDCOLLECTIVE ;  /* 0x000000000000791b */ /* 0x00ffea0003800000 */
.L_x_32346:
[----:B------:R-:W-:Y:S05]  /*7040*/  BSYNC B1 ;  /* 0x0000000000017941 */ /* 0x000fea0003800000 */
.L_x_32345:
[----:B------:R-:W-:Y:S05]  /*7050*/  BRA `(.L_x_32347) ;  /* 0xffffffc800dc7947 */ /* 0x000fea000383ffff */
.L_x_32199:
[----:B------:R-:W-:Y:S01]  /*7060*/  BSSY B1, `(.L_x_32348) ;  /* 0x0000006000017945 */ /* 0x000fe20003800000 */
[----:B------:R-:W-:Y:S02]  /*7070*/  IMAD.MOV.U32 R31, RZ, RZ, R13 ;  /* 0x000000ffff1f7224 */ /* 0x000fe400078e000d */
[----:B------:R-:W-:-:S07]  /*7080*/  IMAD.MOV.U32 R30, RZ, RZ, -0x1 ;  /* 0xffffffffff1e7424 */ /* 0x000fce00078e00ff */
[----:B012---:R-:W-:Y:S05]  /*7090*/  WARPSYNC.COLLECTIVE R30, `(.L_x_32349) ;  /* 0x000000001e087348 */ /* 0x007fea0003c00000 */
[----:B-1----:R1:W3:Y:S02]  /*70a0*/  SHFL.IDX P0, R30, R50, R31, R19 ;  /* 0x0000001f321e7389 */ /* 0x0022e40000000013 */
[----:B0123--:R-:W-:Y:S05]  /*70b0*/  ENDCOLLECTIVE ;  /* 0x000000000000791b */ /* 0x00ffea0003800000 */
.L_x_32349:
[----:B------:R-:W-:Y:S05]  /*70c0*/  BSYNC B1 ;  /* 0x0000000000017941 */ /* 0x000fea0003800000 */
.L_x_32348:
[----:B------:R-:W-:Y:S05]  /*70d0*/  BRA `(.L_x_32350) ;  /* 0xffffffc800d47947 */ /* 0x000fea000383ffff */
.L_x_32201:
[----:B------:R-:W-:Y:S01]  /*70e0*/  BSSY B1, `(.L_x_32351) ;  /* 0x0000006000017945 */ /* 0x000fe20003800000 */
[----:B------:R-:W-:Y:S01]  /*70f0*/  MOV R31, R14 ;  /* 0x0000000e001f7202 */ /* 0x000fe20000000f00 */
[----:B------:R-:W-:-:S07]  /*7100*/  IMAD.MOV.U32 R30, RZ, RZ, -0x1 ;  /* 0xffffffffff1e7424 */ /* 0x000fce00078e00ff */
[----:B012---:R-:W-:Y:S05]  /*7110*/  WARPSYNC.COLLECTIVE R30, `(.L_x_32352) ;  /* 0x000000001e087348 */ /* 0x007fea0003c00000 */
[----:B-1----:R1:W3:Y:S02]  /*7120*/  SHFL.IDX P0, R30, R50, R31, R19 ;  /* 0x0000001f321e7389 */ /* 0x0022e40000000013 */
[----:B0123--:R-:W-:Y:S05]  /*7130*/  ENDCOLLECTIVE ;  /* 0x000000000000791b */ /* 0x00ffea0003800000 */
.L_x_32352:
[----:B------:R-:W-:Y:S05]  /*7140*/  BSYNC B1 ;  /* 0x0000000000017941 */ /* 0x000fea0003800000 */
.L_x_32351:
[----:B------:R-:W-:Y:S05]  /*7150*/  BRA `(.L_x_32353) ;  /* 0xffffffc800cc7947 */ /* 0x000fea000383ffff */
.L_x_32203:
[----:B------:R-:W-:Y:S01]  /*7160*/  BSSY B1, `(.L_x_32354) ;  /* 0x0000006000017945 */ /* 0x000fe20003800000 */
[----:B------:R-:W-:Y:S02]  /*7170*/  IMAD.MOV.U32 R31, RZ, RZ, R15 ;  /* 0x000000ffff1f7224 */ /* 0x000fe400078e000f */
[----:B------:R-:W-:-:S07]  /*7180*/  IMAD.MOV.U32 R30, RZ, RZ, -0x1 ;  /* 0xffffffffff1e7424 */ /* 0x000fce00078e00ff */
[----:B012---:R-:W-:Y:S05]  /*7190*/  WARPSYNC.COLLECTIVE R30, `(.L_x_32355) ;  /* 0x000000001e087348 */ /* 0x007fea0003c00000 */
[----:B-1----:R1:W3:Y:S02]  /*71a0*/  SHFL.IDX P0, R30, R50, R31, R19 ;  /* 0x0000001f321e7389 */ /* 0x0022e40000000013 */
[----:B0123--:R-:W-:Y:S05]  /*71b0*/  ENDCOLLECTIVE ;  /* 0x000000000000791b */ /* 0x00ffea0003800000 */
.L_x_32355:
[----:B------:R-:W-:Y:S05]  /*71c0*/  BSYNC B1 ;  /* 0x0000000000017941 */ /* 0x000fea0003800000 */
.L_x_32354:
[----:B------:R-:W-:Y:S05]  /*71d0*/  BRA `(.L_x_32356) ;  /* 0xffffffc800c47947 */ /* 0x000fea000383ffff */
.L_x_32205:
[----:B------:R-:W-:Y:S01]  /*71e0*/  BSSY B1, `(.L_x_32357) ;  /* 0x0000006000017945 */ /* 0x000fe20003800000 */
[----:B------:R-:W-:Y:S01]  /*71f0*/  MOV R31, R16 ;  /* 0x00000010001f7202 */ /* 0x000fe20000000f00 */
[----:B------:R-:W-:-:S07]  /*7200*/  IMAD.MOV.U32 R30, RZ, RZ, -0x1 ;  /* 0xffffffffff1e7424 */ /* 0x000fce00078e00ff */
[----:B012---:R-:W-:Y:S05]  /*7210*/  WARPSYNC.COLLECTIVE R30, `(.L_x_32358) ;  /* 0x000000001e087348 */ /* 0x007fea0003c00000 */
[----:B-1----:R1:W3:Y:S02]  /*7220*/  SHFL.IDX P0, R30, R50, R31, R19 ;  /* 0x0000001f321e7389 */ /* 0x0022e40000000013 */
[----:B0123--:R-:W-:Y:S05]  /*7230*/  ENDCOLLECTIVE ;  /* 0x000000000000791b */ /* 0x00ffea0003800000 */
.L_x_32358:
[----:B------:R-:W-:Y:S05]  /*7240*/  BSYNC B1 ;  /* 0x0000000000017941 */ /* 0x000fea0003800000 */
.L_x_32357:
[----:B------:R-:W-:Y:S05]  /*7250*/  BRA `(.L_x_32359) ;  /* 0xffffffc800bc7947 */ /* 0x000fea000383ffff */
.L_x_32207:
[----:B------:R-:W-:Y:S01]  /*7260*/  BSSY B1, `(.L_x_32360) ;  /* 0x0000006000017945 */ /* 0x000fe20003800000 */
[----:B------:R-:W-:Y:S02]  /*7270*/  IMAD.MOV.U32 R31, RZ, RZ, R17 ;  /* 0x000000ffff1f7224 */ /* 0x000fe400078e0011 */
[----:B------:R-:W-:-:S07]  /*7280*/  IMAD.MOV.U32 R30, RZ, RZ, -0x1 ;  /* 0xffffffffff1e7424 */ /* 0x000fce00078e00ff */
[----:B012---:R-:W-:Y:S05]  /*7290*/  WARPSYNC.COLLECTIVE R30, `(.L_x_32361) ;  /* 0x000000001e087348 */ /* 0x007fea0003c00000 */
[----:B-1----:R1:W3:Y:S02]  /*72a0*/  SHFL.IDX P0, R30, R50, R31, R19 ;  /* 0x0000001f321e7389 */ /* 0x0022e40000000013 */
[----:B0123--:R-:W-:Y:S05]  /*72b0*/  ENDCOLLECTIVE ;  /* 0x000000000000791b */ /* 0x00ffea0003800000 */
.L_x_32361:
[----:B------:R-:W-:Y:S05]  /*72c0*/  BSYNC B1 ;  /* 0x0000000000017941 */ /* 0x000fea0003800000 */
.L_x_32360:
[----:B------:R-:W-:Y:S05]  /*72d0*/  BRA `(.L_x_32362) ;  /* 0xffffffc800b47947 */ /* 0x000fea000383ffff */
.L_x_32209:
[----:B------:R-:W-:Y:S01]  /*72e0*/  BSSY B1, `(.L_x_32363) ;  /* 0x0000006000017945 */ /* 0x000fe20003800000 */
[----:B------:R-:W-:Y:S01]  /*72f0*/  MOV R31, R18 ;  /* 0x00000012001f7202 */ /* 0x000fe20000000f00 */
[----:B------:R-:W-:-:S07]  /*7300*/  IMAD.MOV.U32 R30, RZ, RZ, -0x1 ;  /* 0xffffffffff1e7424 */ /* 0x000fce00078e00ff */
[----:B012---:R-:W-:Y:S05]  /*7310*/  WARPSYNC.COLLECTIVE R30, `(.L_x_32364) ;  /* 0x000000001e087348 */ /* 0x007fea0003c00000 */
[----:B-1----:R1:W3:Y:S02]  /*7320*/  SHFL.IDX P0, R30, R50, R31, R19 ;  /* 0x0000001f321e7389 */ /* 0x0022e40000000013 */
[----:B0123--:R-:W-:Y:S05]  /*7330*/  ENDCOLLECTIVE ;  /* 0x000000000000791b */ /* 0x00ffea0003800000 */
.L_x_32364:
[----:B------:R-:W-:Y:S05]  /*7340*/  BSYNC B1 ;  /* 0x0000000000017941 */ /* 0x000fea0003800000 */
.L_x_32363:
[----:B------:R-:W-:Y:S05]  /*7350*/  BRA `(.L_x_32365) ;  /* 0xffffffc800ac7947 */ /* 0x000fea000383ffff */
.L_x_32230:
[----:B------:R-:W-:Y:S02]  /*7360*/  IMAD.MOV.U32 R30, RZ, RZ, -0x1 ;  /* 0xffffffffff1e7424 */ /* 0x000fe400078e00ff */
[----:B------:R-:W-:-:S07]  /*7370*/  IMAD.MOV.U32 R31, RZ, RZ, R28 ;  /* 0x000000ffff1f7224 */ /* 0x000fce00078e001c */
[----:B0-2---:R-:W-:Y:S05]  /*7380*/  WARPSYNC.COLLECTIVE R30, `(.L_x_32366) ;  /* 0x000000001e087348 */ /* 0x005fea0003c00000 */
[----:B0-----:R0:W1:Y:S02]  /*7390*/  SHFL.IDX P0, R30, R50, R31, R19 ;  /* 0x0000001f321e7389 */ /* 0x0010640000000013 */
[----:B012---:R-:W-:Y:S05]  /*73a0*/  ENDCOLLECTIVE ;  /* 0x000000000000791b */ /* 0x007fea0003800000 */
.L_x_32366:
[----:B------:R-:W-:Y:S01]  /*73b0*/  MOV R56, R30 ;  /* 0x0000001e00387202 */ /* 0x000fe20000000f00 */
[----:B------:R-:W-:Y:S06]  /*73c0*/  BRA `(.L_x_32367) ;  /* 0xffffffd400d87947 */ /* 0x000fec000383ffff */
.L_x_32232:
[----:B------:R-:W-:Y:S01]  /*73d0*/  BSSY B0, `(.L_x_32368) ;  /* 0x0000006000007945 */ /* 0x000fe20003800000 */
[----:B------:R-:W-:Y:S02]  /*73e0*/  IMAD.MOV.U32 R31, RZ, RZ, R4 ;  /* 0x000000ffff1f7224 */ /* 0x000fe400078e0004 */
[----:B------:R-:W-:-:S07]  /*73f0*/  IMAD.MOV.U32 R30, RZ, RZ, -0x1 ;  /* 0xffffffffff1e7424 */ /* 0x000fce00078e00ff */
[----:B0-2---:R-:W-:Y:S05]  /*7400*/  WARPSYNC.COLLECTIVE R30, `(.L_x_32369) ;  /* 0x000000001e087348 */ /* 0x005fea0003c00000 */
[----:B0-----:R0:W1:Y:S02]  /*7410*/  SHFL.IDX P0, R30, R50, R31, R19 ;  /* 0x0000001f321e7389 */ /* 0x0010640000000013 */
[----:B012---:R-:W-:Y:S05]  /*7420*/  ENDCOLLECTIVE ;  /* 0x000000000000791b */ /* 0x007fea0003800000 */
.L_x_32369:
[----:B------:R-:W-:Y:S05]  /*7430*/  BSYNC B0 ;  /* 0x0000000000007941 */ /* 0x000fea0003800000 */
.L_x_32368:
[----:B------:R-:W-:Y:S05]  /*7440*/  BRA `(.L_x_32370) ;  /* 0xffffffd400cc7947 */ /* 0x000fea000383ffff */
.L_x_32234:
[----:B------:R-:W-:Y:S01]  /*7450*/  BSSY B0, `(.L_x_32371) ;  /* 0x0000006000007945 */ /* 0x000fe20003800000 */
[----:B------:R-:W-:Y:S01]  /*7460*/  IMAD.MOV.U32 R31, RZ, RZ, R5 ;  /* 0x000000ffff1f7224 */ /* 0x000fe200078e0005 */
[----:B------:R-:W-:-:S07]  /*7470*/  MOV R30, 0xffffffff ;  /* 0xffffffff001e7802 */ /* 0x000fce0000000f00 */
[----:B0-2---:R-:W-:Y:S05]  /*7480*/  WARPSYNC.COLLECTIVE R30, `(.L_x_32372) ;  /* 0x000000001e087348 */ /* 0x005fea0003c00000 */
[----:B0-----:R0:W1:Y:S02]  /*7490*/  SHFL.IDX P0, R30, R50, R31, R19 ;  /* 0x0000001f321e7389 */ /* 0x0010640000000013 */
[----:B012---:R-:W-:Y:S05]  /*74a0*/  ENDCOLLECTIVE ;  /* 0x000000000000791b */ /* 0x007fea0003800000 */
.L_x_32372:
[----:B------:R-:W-:Y:S05]  /*74b0*/  BSYNC B0 ;  /* 0x0000000000007941 */ /* 0x000fea0003800000 */
.L_x_32371:
[----:B------:R-:W-:Y:S05]  /*74c0*/  BRA `(.L_x_32373) ;  /* 0xffffffd400c07947 */ /* 0x000fea000383ffff */
.L_x_32236:
[----:B------:R-:W-:Y:S01]  /*74d0*/  BSSY B0, `(.L_x_32374) ;  /* 0x0000006000007945 */ /* 0x000fe20003800000 */
[----:B------:R-:W-:Y:S02]  /*74e0*/  IMAD.MOV.U32 R31, RZ, RZ, R6 ;  /* 0x000000ffff1f7224 */ /* 0x000fe400078e0006 */
[----:B------:R-:W-:-:S07]  /*74f0*/  IMAD.MOV.U32 R30, RZ, RZ, -0x1 ;  /* 0xffffffffff1e7424 */ /* 0x000fce00078e00ff */
[----:B0-2---:R-:W-:Y:S05]  /*7500*/  WARPSYNC.COLLECTIVE R30, `(.L_x_32375) ;  /* 0x000000001e087348 */ /* 0x005fea0003c00000 */
[----:B0-----:R0:W1:Y:S02]  /*7510*/  SHFL.IDX P0, R30, R50, R31, R19 ;  /* 0x0000001f321e7389 */ /* 0x0010640000000013 */
[----:B012---:R-:W-:Y:S05]  /*7520*/  ENDCOLLECTIVE ;  /* 0x000000000000791b */ /* 0x007fea0003800000 */
.L_x_32375:
[----:B------:R-:W-:Y:S05]  /*7530*/  BSYNC B0 ;  /* 0x0000000000007941 */ /* 0x000fea0003800000 */
.L_x_32374:
[----:B------:R-:W-:Y:S05]  /*7540*/  BRA `(.L_x_32376) ;  /* 0xffffffd400b47947 */ /* 0x000fea000383ffff */
.L_x_32238:
[----:B------:R-:W-:Y:S01]  /*7550*/  BSSY B0, `(.L_x_32377) ;  /* 0x0000006000007945 */ /* 0x000fe20003800000 */
[----:B------:R-:W-:Y:S01]  /*7560*/  IMAD.MOV.U32 R31, RZ, RZ, R7 ;  /* 0x000000ffff1f7224 */ /* 0x000fe200078e0007 */
[----:B------:R-:W-:-:S07]  /*7570*/  MOV R30, 0xffffffff ;  /* 0xffffffff001e7802 */ /* 0x000fce0000000f00 */
[----:B0-2---:R-:W-:Y:S05]  /*7580*/  WARPSYNC.COLLECTIVE R30, `(.L_x_32378) ;  /* 0x000000001e087348 */ /* 0x005fea0003c00000 */
[----:B0-----:R0:W1:Y:S02]  /*7590*/  SHFL.IDX P0, R30, R50, R31, R19 ;  /* 0x0000001f321e7389 */ /* 0x0010640000000013 */
[----:B012---:R-:W-:Y:S05]  /*75a0*/  ENDCOLLECTIVE ;  /* 0x000000000000791b */ /* 0x007fea0003800000 */
.L_x_32378:
[----:B------:R-:W-:Y:S05]  /*75b0*/  BSYNC B0 ;  /* 0x0000000000007941 */ /* 0x000fea0003800000 */
.L_x_32377:
[----:B------:R-:W-:Y:S05]  /*75c0*/  BRA `(.L_x_32379) ;  /* 0xffffffd400b07947 */ /* 0x000fea000383ffff */
.L_x_32240:
[----:B------:R-:W-:Y:S01]  /*75d0*/  BSSY B0, `(.L_x_32380) ;  /* 0x0000006000007945 */ /* 0x000fe20003800000 */
[----:B------:R-:W-:Y:S02]  /*75e0*/  IMAD.MOV.U32 R31, RZ, RZ, R8 ;  /* 0x000000ffff1f7224 */ /* 0x000fe400078e0008 */
[----:B------:R-:W-:-:S07]  /*75f0*/  IMAD.MOV.U32 R30, RZ, RZ, -0x1 ;  /* 0xffffffffff1e7424 */ /* 0x000fce00078e00ff */
[----:B0-2---:R-:W-:Y:S05]  /*7600*/  WARPSYNC.COLLECTIVE R30, `(.L_x_32381) ;  /* 0x000000001e087348 */ /* 0x005fea0003c00000 */
[----:B0-----:R0:W1:Y:S02]  /*7610*/  SHFL.IDX P0, R30, R50, R31, R19 ;  /* 0x0000001f321e7389 */ /* 0x0010640000000013 */
[----:B012---:R-:W-:Y:S05]  /*7620*/  ENDCOLLECTIVE ;  /* 0x000000000000791b */ /* 0x007fea0003800000 */
.L_x_32381:
[----:B------:R-:W-:Y:S05]  /*7630*/  BSYNC B0 ;  /* 0x0000000000007941 */ /* 0x000fea0003800000 */
.L_x_32380:
[----:B------:R-:W-:Y:S05]  /*7640*/  BRA `(.L_x_32382) ;  /* 0xffffffd400a87947 */ /* 0x000fea000383ffff */
.L_x_32242:
[----:B------:R-:W-:Y:S01]  /*7650*/  BSSY B0, `(.L_x_32383) ;  /* 0x0000006000007945 */ /* 0x000fe20003800000 */
[----:B------:R-:W-:Y:S01]  /*7660*/  IMAD.MOV.U32 R31, RZ, RZ, R9 ;  /* 0x000000ffff1f7224 */ /* 0x000fe200078e0009 */
[----:B------:R-:W-:-:S07]  /*7670*/  MOV R30, 0xffffffff ;  /* 0xffffffff001e7802 */ /* 0x000fce0000000f00 */
[----:B0-2---:R-:W-:Y:S05]  /*7680*/  WARPSYNC.COLLECTIVE R30, `(.L_x_32384) ;  /* 0x000000001e087348 */ /* 0x005fea0003c00000 */
[----:B0-----:R0:W1:Y:S02]  /*7690*/  SHFL.IDX P0, R30, R50, R31, R19 ;  /* 0x0000001f321e7389 */ /* 0x0010640000000013 */
[----:B012---:R-:W-:Y:S05]  /*76a0*/  ENDCOLLECTIVE ;  /* 0x000000000000791b */ /* 0x007fea0003800000 */
.L_x_32384:
[----:B------:R-:W-:Y:S05]  /*76b0*/  BSYNC B0 ;  /* 0x0000000000007941 */ /* 0x000fea0003800000 */
.L_x_32383:
[----:B------:R-:W-:Y:S05]  /*76c0*/  BRA `(.L_x_32385) ;  /* 0xffffffd400a07947 */ /* 0x000fea000383ffff */
.L_x_32244:
[----:B------:R-:W-:Y:S01]  /*76d0*/  BSSY B0, `(.L_x_32386) ;  /* 0x0000006000007945 */ /* 0x000fe20003800000 */
[----:B------:R-:W-:Y:S02]  /*76e0*/  IMAD.MOV.U32 R31, RZ, RZ, R10 ;  /* 0x000000ffff1f7224 */ /* 0x000fe400078e000a */
[----:B------:R-:W-:-:S07]  /*76f0*/  IMAD.MOV.U32 R30, RZ, RZ, -0x1 ;  /* 0xffffffffff1e7424 */ /* 0x000fce00078e00ff */
[----:B0-2---:R-:W-:Y:S05]  /*7700*/  WARPSYNC.COLLECTIVE R30, `(.L_x_32387) ;  /* 0x000000001e087348 */ /* 0x005fea0003c00000 */
[----:B0-----:R0:W1:Y:S02]  /*7710*/  SHFL.IDX P0, R30, R50, R31, R19 ;  /* 0x0000001f321e7389 */ /* 0x0010640000000013 */
[----:B012---:R-:W-:Y:S05]  /*7720*/  ENDCOLLECTIVE ;  /* 0x000000000000791b */ /* 0x007fea0003800000 */
.L_x_32387:
[----:B------:R-:W-:Y:S05]  /*7730*/  BSYNC B0 ;  /* 0x0000000000007941 */ /* 0x000fea0003800000 */
.L_x_32386:
[----:B------:R-:W-:Y:S05]  /*7740*/  BRA `(.L_x_32388) ;  /* 0xffffffd400987947 */ /* 0x000fea000383ffff */
.L_x_32246:
[----:B------:R-:W-:Y:S01]  /*7750*/  BSSY B0, `(.L_x_32389) ;  /* 0x0000006000007945 */ /* 0x000fe20003800000 */
[----:B------:R-:W-:Y:S01]  /*7760*/  IMAD.MOV.U32 R31, RZ, RZ, R11 ;  /* 0x000000ffff1f7224 */ /* 0x000fe200078e000b */
[----:B------:R-:W-:-:S07]  /*7770*/  MOV R30, 0xffffffff ;  /* 0xffffffff001e7802 */ /* 0x000fce0000000f00 */
[----:B0-2---:R-:W-:Y:S05]  /*7780*/  WARPSYNC.COLLECTIVE R30, `(.L_x_32390) ;  /* 0x000000001e087348 */ /* 0x005fea0003c00000 */
[----:B0-----:R0:W1:Y:S02]  /*7790*/  SHFL.IDX P0, R30, R50, R31, R19 ;  /* 0x0000001f321e7389 */ /* 0x0010640000000013 */
[----:B012---:R-:W-:Y:S05]  /*77a0*/  ENDCOLLECTIVE ;  /* 0x000000000000791b */ /* 0x007fea0003800000 */
.L_x_32390:
[----:B------:R-:W-:Y:S05]  /*77b0*/  BSYNC B0 ;  /* 0x0000000000007941 */ /* 0x000fea0003800000 */
.L_x_32389:
[----:B------:R-:W-:Y:S05]  /*77c0*/  BRA `(.L_x_32391) ;  /* 0xffffffd400907947 */ /* 0x000fea000383ffff */
.L_x_32248:
[----:B------:R-:W-:Y:S01]  /*77d0*/  BSSY B0, `(.L_x_32392) ;  /* 0x0000006000007945 */ /* 0x000fe20003800000 */
[----:B------:R-:W-:Y:S02]  /*77e0*/  IMAD.MOV.U32 R31, RZ, RZ, R12 ;  /* 0x000000ffff1f7224 */ /* 0x000fe400078e000c */
[----:B------:R-:W-:-:S07]  /*77f0*/  IMAD.MOV.U32 R30, RZ, RZ, -0x1 ;  /* 0xffffffffff1e7424 */ /* 0x000fce00078e00ff */
[----:B0-2---:R-:W-:Y:S05]  /*7800*/  WARPSYNC.COLLECTIVE R30, `(.L_x_32393) ;  /* 0x000000001e087348 */ /* 0x005fea0003c00000 */
[----:B0-----:R0:W1:Y:S02]  /*7810*/  SHFL.IDX P0, R30, R50, R31, R19 ;  /* 0x0000001f321e7389 */ /* 0x0010640000000013 */
[----:B012---:R-:W-:Y:S05]  /*7820*/  ENDCOLLECTIVE ;  /* 0x000000000000791b */ /* 0x007fea0003800000 */
.L_x_32393:
[----:B------:R-:W-:Y:S05]  /*7830*/  BSYNC B0 ;  /* 0x0000000000007941 */ /* 0x000fea0003800000 */
.L_x_32392:
[----:B------:R-:W-:Y:S05]  /*7840*/  BRA `(.L_x_32394) ;  /* 0xffffffd400887947 */ /* 0x000fea000383ffff */
.L_x_32250:
[----:B------:R-:W-:Y:S01]  /*7850*/  BSSY B0, `(.L_x_32395) ;  /* 0x0000006000007945 */ /* 0x000fe20003800000 */
[----:B------:R-:W-:Y:S01]  /*7860*/  IMAD.MOV.U32 R31, RZ, RZ, R13 ;  /* 0x000000ffff1f7224 */ /* 0x000fe200078e000d */
[----:B------:R-:W-:-:S07]  /*7870*/  MOV R30, 0xffffffff ;  /* 0xffffffff001e7802 */ /* 0x000fce0000000f00 */
[----:B0-2---:R-:W-:Y:S05]  /*7880*/  WARPSYNC.COLLECTIVE R30, `(.L_x_32396) ;  /* 0x000000001e087348 */ /* 0x005fea0003c00000 */
[----:B0-----:R0:W1:Y:S02]  /*7890*/  SHFL.IDX P0, R30, R50, R31, R19 ;  /* 0x0000001f321e7389 */ /* 0x0010640000000013 */
[----:B012---:R-:W-:Y:S05]  /*78a0*/  ENDCOLLECTIVE ;  /* 0x000000000000791b */ /* 0x007fea0003800000 */
.L_x_32396:
[----:B------:R-:W-:Y:S05]  /*78b0*/  BSYNC B0 ;  /* 0x0000000000007941 */ /* 0x000fea0003800000 */
.L_x_32395:
[----:B------:R-:W-:Y:S05]  /*78c0*/  BRA `(.L_x_32397) ;  /* 0xffffffd400807947 */ /* 0x000fea000383ffff */
.L_x_32252:
[----:B------:R-:W-:Y:S01]  /*78d0*/  BSSY B0, `(.L_x_32398) ;  /* 0x0000006000007945 */ /* 0x000fe20003800000 */
[----:B------:R-:W-:Y:S02]  /*78e0*/  IMAD.MOV.U32 R31, RZ, RZ, R14 ;  /* 0x000000ffff1f7224 */ /* 0x000fe400078e000e */
[----:B------:R-:W-:-:S07]  /*78f0*/  IMAD.MOV.U32 R30, RZ, RZ, -0x1 ;  /* 0xffffffffff1e7424 */ /* 0x000fce00078e00ff */
[----:B0-2---:R-:W-:Y:S05]  /*7900*/  WARPSYNC.COLLECTIVE R30, `(.L_x_32399) ;  /* 0x000000001e087348 */ /* 0x005fea0003c00000 */
[----:B0-----:R0:W1:Y:S02]  /*7910*/  SHFL.IDX P0, R30, R50, R31, R19 ;  /* 0x0000001f321e7389 */ /* 0x0010640000000013 */
[----:B012---:R-:W-:Y:S05]  /*7920*/  ENDCOLLECTIVE ;  /* 0x000000000000791b */ /* 0x007fea0003800000 */
.L_x_32399:
[----:B------:R-:W-:Y:S05]  /*7930*/  BSYNC B0 ;  /* 0x0000000000007941 */ /* 0x000fea0003800000 */
.L_x_32398:
[----:B------:R-:W-:Y:S05]  /*7940*/  BRA `(.L_x_32400) ;  /* 0xffffffd400787947 */ /* 0x000fea000383ffff */
.L_x_32254:
[----:B------:R-:W-:Y:S01]  /*7950*/  BSSY B0, `(.L_x_32401) ;  /* 0x0000006000007945 */ /* 0x000fe20003800000 */
[----:B------:R-:W-:Y:S01]  /*7960*/  IMAD.MOV.U32 R31, RZ, RZ, R15 ;  /* 0x000000ffff1f7224 */ /* 0x000fe200078e000f */
[----:B------:R-:W-:-:S07]  /*7970*/  MOV R30, 0xffffffff ;  /* 0xffffffff001e7802 */ /* 0x000fce0000000f00 */
[----:B0-2---:R-:W-:Y:S05]  /*7980*/  WARPSYNC.COLLECTIVE R30, `(.L_x_32402) ;  /* 0x000000001e087348 */ /* 0x005fea0003c00000 */
[----:B0-----:R0:W1:Y:S02]  /*7990*/  SHFL.IDX P0, R30, R50, R31, R19 ;  /* 0x0000001f321e7389 */ /* 0x0010640000000013 */
[----:B012---:R-:W-:Y:S05]  /*79a0*/  ENDCOLLECTIVE ;  /* 0x000000000000791b */ /* 0x007fea0003800000 */
.L_x_32402:
[----:B------:R-:W-:Y:S05]  /*79b0*/  BSYNC B0 ;  /* 0x0000000000007941 */ /* 0x000fea0003800000 */
.L_x_32401:
[----:B------:R-:W-:Y:S05]  /*79c0*/  BRA `(.L_x_32403) ;  /* 0xffffffd400707947 */ /* 0x000fea000383ffff */
.L_x_32256:
[----:B------:R-:W-:Y:S01]  /*79d0*/  BSSY B0, `(.L_x_32404) ;  /* 0x0000006000007945 */ /* 0x000fe20003800000 */
[----:B------:R-:W-:Y:S02]  /*79e0*/  IMAD.MOV.U32 R31, RZ, RZ, R16 ;  /* 0x000000ffff1f7224 */ /* 0x000fe400078e0010 */
[----:B------:R-:W-:-:S07]  /*79f0*/  IMAD.MOV.U32 R30, RZ, RZ, -0x1 ;  /* 0xffffffffff1e7424 */ /* 0x000fce00078e00ff */
[----:B0-2---:R-:W-:Y:S05]  /*7a00*/  WARPSYNC.COLLECTIVE R30, `(.L_x_32405) ;  /* 0x000000001e087348 */ /* 0x005fea0003c00000 */
[----:B0-----:R0:W1:Y:S02]  /*7a10*/  SHFL.IDX P0, R30, R50, R31, R19 ;  /* 0x0000001f321e7389 */ /* 0x0010640000000013 */
[----:B012---:R-:W-:Y:S05]  /*7a20*/  ENDCOLLECTIVE ;  /* 0x000000000000791b */ /* 0x007fea0003800000 */
.L_x_32405:
[----:B------:R-:W-:Y:S05]  /*7a30*/  BSYNC B0 ;  /* 0x0000000000007941 */ /* 0x000fea0003800000 */
.L_x_32404:
[----:B------:R-:W-:Y:S05]  /*7a40*/  BRA `(.L_x_32406) ;  /* 0xffffffd400687947 */ /* 0x000fea000383ffff */
.L_x_32258:
[----:B------:R-:W-:Y:S01]  /*7a50*/  BSSY B0, `(.L_x_32407) ;  /* 0x0000006000007945 */ /* 0x000fe20003800000 */
[----:B------:R-:W-:Y:S01]  /*7a60*/  IMAD.MOV.U32 R31, RZ, RZ, R17 ;  /* 0x000000ffff1f7224 */ /* 0x000fe200078e0011 */
[----:B------:R-:W-:-:S07]  /*7a70*/  MOV R30, 0xffffffff ;  /* 0xffffffff001e7802 */ /* 0x000fce0000000f00 */
[----:B0-2---:R-:W-:Y:S05]  /*7a80*/  WARPSYNC.COLLECTIVE R30, `(.L_x_32408) ;  /* 0x000000001e087348 */ /* 0x005fea0003c00000 */
[----:B0-----:R0:W1:Y:S02]  /*7a90*/  SHFL.IDX P0, R30, R50, R31, R19 ;  /* 0x0000001f321e7389 */ /* 0x0010640000000013 */
[----:B012---:R-:W-:Y:S05]  /*7aa0*/  ENDCOLLECTIVE ;  /* 0x000000000000791b */ /* 0x007fea0003800000 */
.L_x_32408:
[----:B------:R-:W-:Y:S05]  /*7ab0*/  BSYNC B0 ;  /* 0x0000000000007941 */ /* 0x000fea0003800000 */
.L_x_32407:
[----:B------:R-:W-:Y:S05]  /*7ac0*/  BRA `(.L_x_32409) ;  /* 0xffffffd400607947 */ /* 0x000fea000383ffff */
.L_x_32260:
[----:B------:R-:W-:Y:S01]  /*7ad0*/  BSSY B0, `(.L_x_32410) ;  /* 0x0000006000007945 */ /* 0x000fe20003800000 */
[----:B------:R-:W-:Y:S02]  /*7ae0*/  IMAD.MOV.U32 R31, RZ, RZ, R18 ;  /* 0x000000ffff1f7224 */ /* 0x000fe400078e0012 */
[----:B------:R-:W-:-:S07]  /*7af0*/  IMAD.MOV.U32 R30, RZ, RZ, -0x1 ;  /* 0xffffffffff1e7424 */ /* 0x000fce00078e00ff */
[----:B0-2---:R-:W-:Y:S05]  /*7b00*/  WARPSYNC.COLLECTIVE R30, `(.L_x_32411) ;  /* 0x000000001e087348 */ /* 0x005fea0003c00000 */
[----:B0-----:R0:W1:Y:S02]  /*7b10*/  SHFL.IDX P0, R30, R50, R31, R19 ;  /* 0x0000001f321e7389 */ /* 0x0010640000000013 */
[----:B012---:R-:W-:Y:S05]  /*7b20*/  ENDCOLLECTIVE ;  /* 0x000000000000791b */ /* 0x007fea0003800000 */
.L_x_32411:
[----:B------:R-:W-:Y:S05]  /*7b30*/  BSYNC B0 ;  /* 0x0000000000007941 */ /* 0x000fea0003800000 */
.L_x_32410:
[----:B------:R-:W-:Y:S05]  /*7b40*/  BRA `(.L_x_32412) ;  /* 0xffffffd400587947 */ /* 0x000fea000383ffff */
.L_x_32413:
        /* <DEDUP_REMOVED lines=11> */
.L_x_58532:


//--------------------- .text._Z9cuda_gemmIiLi256ELi2ELi1ELi64ELi8ELi8ELi32ELi1ELi1EEviiiPT_S1_S1_ii --------------------------
	.section	.text._Z9cuda_gemmIiLi256ELi2ELi1ELi64ELi8ELi8ELi32ELi1ELi1EEviiiPT_S1_S1_ii,"ax",@progbits
	.align	128
        .global         _Z9cuda_gemmIiLi256ELi2ELi1ELi64ELi8ELi8ELi32ELi1ELi1EEviiiPT_S1_S1_ii
        .type           _Z9cuda_gemmIiLi256ELi2ELi1ELi64ELi8ELi8ELi32ELi1ELi1EEviiiPT_S1_S1_ii,@function
        .size           _Z9cuda_gemmIiLi256ELi2ELi1ELi64ELi8ELi8ELi32ELi1ELi1EEviiiPT_S1_S1_ii,(.L_x_58533 - _Z9cuda_gemmIiLi256ELi2ELi1ELi64ELi8ELi8ELi32ELi1ELi1EEviiiPT_S1_S1_ii)
        .other          _Z9cuda_gemmIiLi256ELi2ELi1ELi64ELi8ELi8ELi32ELi1ELi1EEviiiPT_S1_S1_ii,@"STO_CUDA_ENTRY STV_DEFAULT"
_Z9cuda_gemmIiLi256ELi2ELi1ELi64ELi8ELi8ELi32ELi1ELi1EEviiiPT_S1_S1_ii:
.text._Z9cuda_gemmIiLi256ELi2ELi1ELi64ELi8ELi8ELi32ELi1ELi1EEviiiPT_S1_S1_ii:
        /* <DEDUP_REMOVED lines=45> */
.L_x_32418:
        /* <DEDUP_REMOVED lines=12> */
.L_x_32417:
[----:B------:R-:W-:Y:S05]  /*0390*/  BSYNC.RECONVERGENT B1 ;  /* 0x0000000000017941 */ /* 0x000fea0003800200 */
.L_x_32416:
[----:B------:R-:W-:Y:S05]  /*03a0*/  @!P1 BRA `(.L_x_32415) ;  /* 0x0000000000a89947 */ /* 0x000fea0003800000 */
[----:B------:R-:W1:Y:S01]  /*03b0*/  S2R R7, SR_CgaCtaId ;  /* 0x0000000000077919 */ /* 0x000e620000008800 */
[----:B------:R-:W2:Y:S01]  /*03c0*/  LDC.64 R4, c[0x0][0x398] ;  /* 0x0000e600ff047b82 */ /* 0x000ea20000000a00 */
[----:B------:R-:W-:-:S04]  /*03d0*/  MOV R2, 0x400 ;  /* 0x0000040000027802 */ /* 0x000fc80000000f00 */
[----:B-1----:R-:W-:-:S07]  /*03e0*/  LEA R2, R7, R2, 0x18 ;  /* 0x0000000207027211 */ /* 0x002fce00078ec0ff */
.L_x_32419:
        /* <DEDUP_REMOVED lines=38> */
.L_x_32415:
[----:B------:R-:W-:Y:S05]  /*0650*/  BSYNC.RECONVERGENT B0 ;  /* 0x0000000000007941 */ /* 0x000fea0003800200 */
.L_x_32414:
        /* <DEDUP_REMOVED lines=56> */
.L_x_32438:
        /* <DEDUP_REMOVED lines=38> */
.L_x_32423:
[----:B------:R-:W-:Y:S05]  /*0c40*/  BSYNC.RECONVERGENT B1 ;  /* 0x0000000000017941 */ /* 0x000fea0003800200 */
.L_x_32422:
        /* <DEDUP_REMOVED lines=9> */
.L_x_32426:
        /* <DEDUP_REMOVED lines=27> */
.L_x_32425:
[----:B------:R-:W-:Y:S05]  /*0e90*/  BSYNC.RECONVERGENT B1 ;  /* 0x0000000000017941 */ /* 0x000fea0003800200 */
.L_x_32424:
        /* <DEDUP_REMOVED lines=13> */
.L_x_32428:
[----:B------:R-:W-:Y:S05]  /*0f70*/  BSYNC.RECONVERGENT B1 ;  /* 0x0000000000017941 */ /* 0x000fea0003800200 */
.L_x_32427:
[----:B------:R-:W-:Y:S05]  /*0f80*/  @!P2 BRA `(.L_x_32421) ;  /* 0x000000000038a947 */ /* 0x000fea0003800000 */
[----:B------:R-:W5:Y:S01]  /*0f90*/  S2R R3, SR_CgaCtaId ;  /* 0x0000000000037919 */ /* 0x000f620000008800 */
[----:B------:R-:W-:-:S05]  /*0fa0*/  MOV R0, 0x400 ;  /* 0x0000040000007802 */ /* 0x000fca0000000f00 */
[----:B------:R-:W-:-:S05]  /*0fb0*/  VIADD R0, R0, 0x280 ;  /* 0x0000028000007836 */ /* 0x000fca0000000000 */
[----:B-----5:R-:W-:-:S07]  /*0fc0*/  LEA R5, R3, R0, 0x18 ;  /* 0x0000000003057211 */ /* 0x020fce00078ec0ff */
.L_x_32429:
        /* <DEDUP_REMOVED lines=10> */
.L_x_32421:
[----:B------:R-:W-:Y:S05]  /*1070*/  BSYNC.RECONVERGENT B0 ;  /* 0x0000000000007941 */ /* 0x000fea0003800200 */
.L_x_32420:
        /* <DEDUP_REMOVED lines=39> */
.L_x_32432:
        /* <DEDUP_REMOVED lines=19> */
.L_x_32448:
        /* <DEDUP_REMOVED lines=10> */
.L_x_32430:
        /* <DEDUP_REMOVED lines=33> */
.L_x_32436:
[----:B------:R-:W-:Y:S05]  /*16d0*/  BSYNC.RECONVERGENT B1 ;  /* 0x0000000000017941 */ /* 0x000fea0003800200 */
.L_x_32435:
[----:B------:R-:W-:Y:S05]  /*16e0*/  @!P0 BRA `(.L_x_32434) ;  /* 0x0000000000708947 */ /* 0x000fea0003800000 */
[----:B0-----:R-:W0:Y:S01]  /*16f0*/  S2R R13, SR_CgaCtaId ;  /* 0x00000000000d7919 */ /* 0x001e220000008800 */
[----:B-1234-:R-:W1:Y:S01]  /*1700*/  LDC.64 R2, c[0x0][0x3a0] ;  /* 0x0000e800ff027b82 */ /* 0x01ee620000000a00 */
[----:B------:R-:W-:-:S04]  /*1710*/  MOV R4, 0x400 ;  /* 0x0000040000047802 */ /* 0x000fc80000000f00 */
[----:B------:R-:W-:-:S04]  /*1720*/  IADD3 R4, PT, PT, R4, 0x280, RZ ;  /* 0x0000028004047810 */ /* 0x000fc80007ffe0ff */
[----:B0-----:R-:W-:-:S07]  /*1730*/  LEA R13, R13, R4, 0x18 ;  /* 0x000000040d0d7211 */ /* 0x001fce00078ec0ff */
.L_x_32437:
        /* <DEDUP_REMOVED lines=23> */
.L_x_32434:
[----:B------:R-:W-:Y:S05]  /*18b0*/  BSYNC.RECONVERGENT B0 ;  /* 0x0000000000007941 */ /* 0x000fea0003800200 */
.L_x_32433:
[----:B------:R-:W-:Y:S02]  /*18c0*/  USHF.L.U32 UR7, UR16, 0x1, URZ ;  /* 0x0000000110077899 */ /* 0x000fe400080006ff */
[----:B------:R-:W-:-:S04]  /*18d0*/  UIADD3 UR6, UPT, UPT, UR16, UR6, URZ ;  /* 0x0000000610067290 */ /* 0x000fc8000fffe0ff */
[----:B------:R-:W-:-:S09]  /*18e0*/  UISETP.GE.U32.AND UP0, UPT, UR6, UR7, UPT ;  /* 0x000000070600728c */ /* 0x000fd2000bf06070 */
[----:B------:R-:W-:Y:S05]  /*18f0*/  BRA.U !UP0, `(.L_x_32438) ;  /* 0xfffffff108387547 */ /* 0x000fea000b83ffff */
[----:B------:R-:W-:Y:S05]  /*1900*/  EXIT ;  /* 0x000000000000794d */ /* 0x000fea0003800000 */
.L_x_32431:
[----:B------:R-:W-:Y:S01]  /*1910*/  BSSY B0, `(.L_x_32439) ;  /* 0x0000007000007945 */ /* 0x000fe20003800000 */
[----:B------:R-:W-:Y:S01]  /*1920*/  IMAD.MOV.U32 R2, RZ, RZ, R16 ;  /* 0x000000ffff027224 */ /* 0x000fe200078e0010 */
[----:B------:R-:W-:Y:S01]  /*1930*/  MOV R0, 0xffffffff ;  /* 0xffffffff00007802 */ /* 0x000fe20000000f00 */
[----:B------:R-:W-:-:S07]  /*1940*/  IMAD.MOV.U32 R3, RZ, RZ, 0x181f ;  /* 0x0000181fff037424 */ /* 0x000fce00078e00ff */
[----:B01234-:R-:W-:Y:S05]  /*1950*/  WARPSYNC.COLLECTIVE R0, `(.L_x_32440) ;  /* 0x0000000000087348 */ /* 0x01ffea0003c00000 */
[----:B0-----:R0:W0:Y:S02]  /*1960*/  SHFL.IDX P1, R0, R27, R2, R3 ;  /* 0x000000021b007389 */ /* 0x0010240000020003 */
[----:B01234-:R-:W-:Y:S05]  /*1970*/  ENDCOLLECTIVE ;  /* 0x000000000000791b */ /* 0x01ffea0003800000 */
.L_x_32440:
[----:B------:R-:W-:Y:S05]  /*1980*/  BSYNC B0 ;  /* 0x0000000000007941 */ /* 0x000fea0003800000 */
.L_x_32439:
        /* <DEDUP_REMOVED lines=8> */
.L_x_32441:
[----:B------:R-:W-:Y:S02]  /*1a10*/  IMAD.MOV.U32 R2, RZ, RZ, R23 ;  /* 0x000000ffff027224 */ /* 0x000fe400078e0017 */
[----:B------:R-:W-:Y:S01]  /*1a20*/  IMAD R29, R15, R0, R28 ;  /* 0x000000000f1d7224 */ /* 0x000fe200078e021c */
[----:B------:R-:W-:-:S07]  /*1a30*/  MOV R0, 0xffffffff ;  /* 0xffffffff00007802 */ /* 0x000fce0000000f00 */
[----:B------:R-:W-:Y:S05]  /*1a40*/  WARPSYNC.COLLECTIVE R0, `(.L_x_32442) ;  /* 0x0000000000087348 */ /* 0x000fea0003c00000 */
[----:B------:R0:W1:Y:S02]  /*1a50*/  SHFL.IDX P1, R0, R27, R2, R3 ;  /* 0x000000021b007389 */ /* 0x0000640000020003 */
[----:B01----:R-:W-:Y:S05]  /*1a60*/  ENDCOLLECTIVE ;  /* 0x000000000000791b */ /* 0x003fea0003800000 */
.L_x_32442:
[----:B------:R-:W-:Y:S02]  /*1a70*/  IMAD.MOV.U32 R2, RZ, RZ, R22 ;  /* 0x000000ffff027224 */ /* 0x000fe400078e0016 */
[----:B------:R-:W-:Y:S01]  /*1a80*/  IMAD.MOV.U32 R28, RZ, RZ, R0 ;  /* 0x000000ffff1c7224 */ /* 0x000fe200078e0000 */
[----:B------:R-:W-:-:S03]  /*1a90*/  MOV R0, 0xffffffff ;  /* 0xffffffff00007802 */ /* 0x000fc60000000f00 */
[----:B------:R-:W-:-:S07]  /*1aa0*/  IMAD R28, R14, R28, R29 ;  /* 0x0000001c0e1c7224 */ /* 0x000fce00078e021d */
[----:B------:R-:W-:Y:S05]  /*1ab0*/  WARPSYNC.COLLECTIVE R0, `(.L_x_32443) ;  /* 0x0000000000087348 */ /* 0x000fea0003c00000 */
[----:B------:R0:W1:Y:S02]  /*1ac0*/  SHFL.IDX P1, R0, R27, R2, R3 ;  /* 0x000000021b007389 */ /* 0x0000640000020003 */
[----:B01----:R-:W-:Y:S05]  /*1ad0*/  ENDCOLLECTIVE ;  /* 0x000000000000791b */ /* 0x003fea0003800000 */
.L_x_32443:
[----:B------:R-:W-:Y:S02]  /*1ae0*/  IMAD.MOV.U32 R2, RZ, RZ, R21 ;  /* 0x000000ffff027224 */ /* 0x000fe400078e0015 */
[----:B------:R-:W-:Y:S01]  /*1af0*/  IMAD.MOV.U32 R29, RZ, RZ, R0 ;  /* 0x000000ffff1d7224 */ /* 0x000fe200078e0000 */
[----:B------:R-:W-:-:S03]  /*1b00*/  MOV R0, 0xffffffff ;  /* 0xffffffff00007802 */ /* 0x000fc60000000f00 */
[----:B------:R-:W-:-:S07]  /*1b10*/  IMAD R29, R13, R29, R28 ;  /* 0x0000001d0d1d7224 */ /* 0x000fce00078e021c */
[----:B------:R-:W-:Y:S05]  /*1b20*/  WARPSYNC.COLLECTIVE R0, `(.L_x_32444) ;  /* 0x0000000000087348 */ /* 0x000fea0003c00000 */
[----:B------:R0:W1:Y:S02]  /*1b30*/  SHFL.IDX P1, R0, R27, R2, R3 ;  /* 0x000000021b007389 */ /* 0x0000640000020003 */
[----:B01----:R-:W-:Y:S05]  /*1b40*/  ENDCOLLECTIVE ;  /* 0x000000000000791b */ /* 0x003fea0003800000 */
.L_x_32444:
[----:B------:R-:W-:Y:S02]  /*1b50*/  IMAD.MOV.U32 R2, RZ, RZ, R20 ;  /* 0x000000ffff027224 */ /* 0x000fe400078e0014 */
[----:B------:R-:W-:Y:S01]  /*1b60*/  IMAD.MOV.U32 R28, RZ, RZ, R0 ;  /* 0x000000ffff1c7224 */ /* 0x000fe200078e0000 */
[----:B------:R-:W-:-:S03]  /*1b70*/  MOV R0, 0xffffffff ;  /* 0xffffffff00007802 */ /* 0x000fc60000000f00 */
[----:B------:R-:W-:-:S07]  /*1b80*/  IMAD R28, R12, R28, R29 ;  /* 0x0000001c0c1c7224 */ /* 0x000fce00078e021d */
[----:B------:R-:W-:Y:S05]  /*1b90*/  WARPSYNC.COLLECTIVE R0, `(.L_x_32445) ;  /* 0x0000000000087348 */ /* 0x000fea0003c00000 */
[----:B------:R0:W1:Y:S02]  /*1ba0*/  SHFL.IDX P1, R0, R27, R2, R3 ;  /* 0x000000021b007389 */ /* 0x0000640000020003 */
[----:B01----:R-:W-:Y:S05]  /*1bb0*/  ENDCOLLECTIVE ;  /* 0x000000000000791b */ /* 0x003fea0003800000 */
.L_x_32445:
[----:B------:R-:W-:Y:S02]  /*1bc0*/  IMAD.MOV.U32 R2, RZ, RZ, R19 ;  /* 0x000000ffff027224 */ /* 0x000fe400078e0013 */
[----:B------:R-:W-:Y:S01]  /*1bd0*/  IMAD.MOV.U32 R29, RZ, RZ, R0 ;  /* 0x000000ffff1d7224 */ /* 0x000fe200078e0000 */
[----:B------:R-:W-:-:S03]  /*1be0*/  MOV R0, 0xffffffff ;  /* 0xffffffff00007802 */ /* 0x000fc60000000f00 */
[----:B------:R-:W-:-:S07]  /*1bf0*/  IMAD R28, R11, R29, R28 ;  /* 0x0000001d0b1c7224 */ /* 0x000fce00078e021c */
[----:B------:R-:W-:Y:S05]  /*1c00*/  WARPSYNC.COLLECTIVE R0, `(.L_x_32446) ;  /* 0x0000000000087348 */ /* 0x000fea0003c00000 */
[----:B------:R0:W1:Y:S02]  /*1c10*/  SHFL.IDX P1, R0, R27, R2, R3 ;  /* 0x000000021b007389 */ /* 0x0000640000020003 */
[----:B01----:R-:W-:Y:S05]  /*1c20*/  ENDCOLLECTIVE ;  /* 0x000000000000791b */ /* 0x003fea0003800000 */
.L_x_32446:
[----:B------:R-:W-:Y:S02]  /*1c30*/  IMAD.MOV.U32 R2, RZ, RZ, R18 ;  /* 0x000000ffff027224 */ /* 0x000fe400078e0012 */
[----:B------:R-:W-:Y:S01]  /*1c40*/  IMAD.MOV.U32 R29, RZ, RZ, R0 ;  /* 0x000000ffff1d7224 */ /* 0x000fe200078e0000 */
[----:B------:R-:W-:-:S03]  /*1c50*/  MOV R0, 0xffffffff ;  /* 0xffffffff00007802 */ /* 0x000fc60000000f00 */
[----:B------:R-:W-:-:S07]  /*1c60*/  IMAD R28, R9, R29, R28 ;  /* 0x0000001d091c7224 */ /* 0x000fce00078e021c */
[----:B------:R-:W-:Y:S05]  /*1c70*/  WARPSYNC.COLLECTIVE R0, `(.L_x_32447) ;  /* 0x0000000000087348 */ /* 0x000fea0003c00000 */
[----:B------:R0:W1:Y:S02]  /*1c80*/  SHFL.IDX P1, R0, R27, R2, R3 ;  /* 0x000000021b007389 */ /* 0x0000640000020003 */
[----:B01----:R-:W-:Y:S05]  /*1c90*/  ENDCOLLECTIVE ;  /* 0x000000000000791b */ /* 0x003fea0003800000 */
.L_x_32447:
[----:B------:R-:W-:Y:S01]  /*1ca0*/  IMAD.MOV.U32 R2, RZ, RZ, R0 ;  /* 0x000000ffff027224 */ /* 0x000fe200078e0000 */
[----:B------:R-:W-:Y:S06]  /*1cb0*/  BRA `(.L_x_32448) ;  /* 0xfffffff400d87947 */ /* 0x000fec000383ffff */
.L_x_32449:
        /* <DEDUP_REMOVED lines=12> */
.L_x_58533:


//--------------------- .text._Z9cuda_gemmIiLi256ELi2ELi1ELi64ELi8ELi8ELi32ELi1ELi0EEviiiPT_S1_S1_ii --------------------------
	.section	.text._Z9cuda_gemmIiLi256ELi2ELi1ELi64ELi8ELi8ELi32ELi1ELi0EEviiiPT_S1_S1_ii,"ax",@progbits
	.align	128
        .global         _Z9cuda_gemmIiLi256ELi2ELi1ELi64ELi8ELi8ELi32ELi1ELi0EEviiiPT_S1_S1_ii
        .type           _Z9cuda_gemmIiLi256ELi2ELi1ELi64ELi8ELi8ELi32ELi1ELi0EEviiiPT_S1_S1_ii,@function
        .size           _Z9cuda_gemmIiLi256ELi2ELi1ELi64ELi8ELi8ELi32ELi1ELi0EEviiiPT_S1_S1_ii,(.L_x_58534 - _Z9cuda_gemmIiLi256ELi2ELi1ELi64ELi8ELi8ELi32ELi1ELi0EEviiiPT_S1_S1_ii)
        .other          _Z9cuda_gemmIiLi256ELi2ELi1ELi64ELi8ELi8ELi32ELi1ELi0EEviiiPT_S1_S1_ii,@"STO_CUDA_ENTRY STV_DEFAULT"
_Z9cuda_gemmIiLi256ELi2ELi1ELi64ELi8ELi8ELi32ELi1ELi0EEviiiPT_S1_S1_ii:
.text._Z9cuda_gemmIiLi256ELi2ELi1ELi64ELi8ELi8ELi32ELi1ELi0EEviiiPT_S1_S1_ii:
        /* <DEDUP_REMOVED lines=36> */
.L_x_32452:
        /* <DEDUP_REMOVED lines=25> */
.L_x_32451:
[----:B------:R-:W-:Y:S05]  /*03d0*/  BSYNC.RECONVERGENT B0 ;  /* 0x0000000000007941 */ /* 0x000fea0003800200 */
.L_x_32450:
        /* <DEDUP_REMOVED lines=185> */
.L_x_32556:
        /* <DEDUP_REMOVED lines=35> */
.L_x_32456:
[----:B------:R-:W-:Y:S05]  /*11a0*/  BSYNC.RECONVERGENT B1 ;  /* 0x0000000000017941 */ /* 0x000fea0003800200 */
.L_x_32455:
        /* <DEDUP_REMOVED lines=9> */
.L_x_32459:
        /* <DEDUP_REMOVED lines=21> */
.L_x_32458:
[----:B------:R-:W-:Y:S05]  /*1390*/  BSYNC.RECONVERGENT B1 ;  /* 0x0000000000017941 */ /* 0x000fea0003800200 */
.L_x_32457:
        /* <DEDUP_REMOVED lines=13> */
.L_x_32461:
[----:B------:R-:W-:Y:S05]  /*1470*/  BSYNC.RECONVERGENT B1 ;  /* 0x0000000000017941 */ /* 0x000fea0003800200 */
.L_x_32460:
[----:B------:R-:W-:Y:S05]  /*1480*/  @!P1 BRA `(.L_x_32454) ;  /* 0x0000000000389947 */ /* 0x000fea0003800000 */
[----:B0-----:R-:W0:Y:S01]  /*1490*/  S2R R30, SR_CgaCtaId ;  /* 0x00000000001e7919 */ /* 0x001e220000008800 */
[----:B-1----:R-:W-:-:S05]  /*14a0*/  MOV R23, 0x400 ;  /* 0x0000040000177802 */ /* 0x002fca0000000f00 */
[----:B------:R-:W-:-:S05]  /*14b0*/  VIADD R23, R23, 0x280 ;  /* 0x0000028017177836 */ /* 0x000fca0000000000 */
[----:B0-----:R-:W-:-:S07]  /*14c0*/  LEA R39, R30, R23, 0x18 ;  /* 0x000000171e277211 */ /* 0x001fce00078ec0ff */
.L_x_32462:
        /* <DEDUP_REMOVED lines=10> */
.L_x_32454:
[----:B------:R-:W-:Y:S05]  /*1570*/  BSYNC.RECONVERGENT B0 ;  /* 0x0000000000007941 */ /* 0x000fea0003800200 */
.L_x_32453:
[----:B------:R-:W-:Y:S01]  /*1580*/  BAR.SYNC.DEFER_BLOCKING 0x0 ;  /* 0x0000000000007b1d */ /* 0x000fe20000010000 */
[----:B------:R-:W-:-:S09]  /*1590*/  UISETP.GE.AND UP0, UPT, UR4, 0x1, UPT ;  /* 0x000000010400788c */ /* 0x000fd2000bf06270 */
[----:B------:R-:W-:Y:S05]  /*15a0*/  BRA.U !UP0, `(.L_x_32463) ;  /* 0x0000002108487547 */ /* 0x000fea000b800000 */
[----:B------:R-:W-:-:S09]  /*15b0*/  UISETP.NE.AND UP0, UPT, UR14, 0x1, UPT ;  /* 0x000000010e00788c */ /* 0x000fd2000bf05270 */
[----:B------:R-:W-:Y:S05]  /*15c0*/  BRA.U UP0, `(.L_x_32464) ;  /* 0x0000000900a87547 */ /* 0x000fea000b800000 */
[----:B------:R-:W-:Y:S01]  /*15d0*/  BSSY B1, `(.L_x_32465) ;  /* 0x00000a8000017945 */ /* 0x000fe20003800000 */
[----:B--2---:R-:W-:-:S07]  /*15e0*/  IMAD.MOV.U32 R31, RZ, RZ, RZ ;  /* 0x000000ffff1f7224 */ /* 0x004fce00078e00ff */
.L_x_32493:
        /* <DEDUP_REMOVED lines=18> */
.L_x_32466:
        /* <DEDUP_REMOVED lines=8> */
.L_x_32467:
        /* <DEDUP_REMOVED lines=8> */
.L_x_32468:
        /* <DEDUP_REMOVED lines=8> */
.L_x_32469:
        /* <DEDUP_REMOVED lines=9> */
.L_x_32470:
        /* <DEDUP_REMOVED lines=9> */
.L_x_32471:
        /* <DEDUP_REMOVED lines=9> */
.L_x_32472:
        /* <DEDUP_REMOVED lines=9> */
.L_x_32473:
        /* <DEDUP_REMOVED lines=31> */
.L_x_32492:
[----:B0-----:R-:W-:Y:S01]  /*1cc0*/  IMAD R38, R39, 0x24, R40 ;  /* 0x0000002427267824 */ /* 0x001fe200078e0228 */
[----:B------:R-:W-:-:S05]  /*1cd0*/  MOV R42, RZ ;  /* 0x000000ff002a7202 */ /* 0x000fca0000000f00 */
[----:B------:R-:W0:Y:S01]  /*1ce0*/  LDS R38, [R38] ;  /* 0x0000000026267984 */ /* 0x000e220000000800 */
[----:B-1----:R-:W-:Y:S05]  /*1cf0*/  @!P5 BRA `(.L_x_32476) ;  /* 0x000000000010d947 */ /* 0x002fea0003800000 */
[----:B------:R-:W-:-:S03]  /*1d00*/  UMOV UR9, 0xffffffff ;  /* 0xffffffff00097882 */ /* 0x000fc60000000000 */
[----:B------:R-:W-:Y:S05]  /*1d10*/  BRA.DIV UR9, `(.L_x_32477) ;  /* 0x0000001e09787947 */ /* 0x000fea000b800000 */
[----:B0-----:R0:W1:Y:S02]  /*1d20*/  SHFL.IDX PT, R22, R38, R19, R11 ;  /* 0x0000001326167389 */ /* 0x00106400000e000b */
.L_x_32559:
[----:B-1----:R-:W-:-:S07]  /*1d30*/  IMAD R42, R21, R22, RZ ;  /* 0x00000016152a7224 */ /* 0x002fce00078e02ff */
.L_x_32476:
[----:B------:R-:W-:Y:S05]  /*1d40*/  @!P4 BRA `(.L_x_32478) ;  /* 0x000000000010c947 */ /* 0x000fea0003800000 */
[----:B------:R-:W-:-:S03]  /*1d50*/  UMOV UR9, 0xffffffff ;  /* 0xffffffff00097882 */ /* 0x000fc60000000000 */
[----:B------:R-:W-:Y:S05]  /*1d60*/  BRA.DIV UR9, `(.L_x_32479) ;  /* 0x0000001e09847947 */ /* 0x000fea000b800000 */
[----:B0-----:R0:W1:Y:S02]  /*1d70*/  SHFL.IDX PT, R22, R38, R4, R11 ;  /* 0x0000000426167389 */ /* 0x00106400000e000b */
.L_x_32562:
[----:B-1-3--:R-:W-:-:S07]  /*1d80*/  IMAD R42, R24, R22, R42 ;  /* 0x00000016182a7224 */ /* 0x00afce00078e022a */
.L_x_32478:
[----:B------:R-:W-:Y:S05]  /*1d90*/  @!P3 BRA `(.L_x_32480) ;  /* 0x000000000010b947 */ /* 0x000fea0003800000 */
[----:B------:R-:W-:-:S03]  /*1da0*/  UMOV UR9, 0xffffffff ;  /* 0xffffffff00097882 */ /* 0x000fc60000000000 */
[----:B------:R-:W-:Y:S05]  /*1db0*/  BRA.DIV UR9, `(.L_x_32481) ;  /* 0x0000001e09907947 */ /* 0x000fea000b800000 */
[----:B0-----:R0:W1:Y:S02]  /*1dc0*/  SHFL.IDX PT, R22, R38, R5, R11 ;  /* 0x0000000526167389 */ /* 0x00106400000e000b */
.L_x_32565:
[----:B-1----:R-:W-:-:S07]  /*1dd0*/  IMAD R42, R25, R22, R42 ;  /* 0x00000016192a7224 */ /* 0x002fce00078e022a */
.L_x_32480:
[----:B------:R-:W-:Y:S05]  /*1de0*/  @!P2 BRA `(.L_x_32482) ;  /* 0x000000000010a947 */ /* 0x000fea0003800000 */
[----:B------:R-:W-:-:S03]  /*1df0*/  UMOV UR9, 0xffffffff ;  /* 0xffffffff00097882 */ /* 0x000fc60000000000 */
[----:B------:R-:W-:Y:S05]  /*1e00*/  BRA.DIV UR9, `(.L_x_32483) ;  /* 0x0000001e099c7947 */ /* 0x000fea000b800000 */
[----:B0-----:R0:W1:Y:S02]  /*1e10*/  SHFL.IDX PT, R22, R38, R6, R11 ;  /* 0x0000000626167389 */ /* 0x00106400000e000b */
.L_x_32568:
[----:B-1----:R-:W-:-:S07]  /*1e20*/  IMAD R42, R26, R22, R42 ;  /* 0x000000161a2a7224 */ /* 0x002fce00078e022a */
.L_x_32482:
[----:B------:R-:W-:Y:S05]  /*1e30*/  @!P1 BRA `(.L_x_32484) ;  /* 0x0000000000109947 */ /* 0x000fea0003800000 */
[----:B------:R-:W-:-:S03]  /*1e40*/  UMOV UR9, 0xffffffff ;  /* 0xffffffff00097882 */ /* 0x000fc60000000000 */
[----:B------:R-:W-:Y:S05]  /*1e50*/  BRA.DIV UR9, `(.L_x_32485) ;  /* 0x0000001e09a87947 */ /* 0x000fea000b800000 */
[----:B0-----:R0:W1:Y:S02]  /*1e60*/  SHFL.IDX PT, R22, R38, R7, R11 ;  /* 0x0000000726167389 */ /* 0x00106400000e000b */
.L_x_32571:
[----:B-1----:R-:W-:-:S07]  /*1e70*/  IMAD R42, R27, R22, R42 ;  /* 0x000000161b2a7224 */ /* 0x002fce00078e022a */
.L_x_32484:
[----:B------:R-:W1:Y:S02]  /*1e80*/  LDC R43, c[0x0][0x3ac] ;  /* 0x0000eb00ff2b7b82 */ /* 0x000e640000000800 */
[----:B-1----:R-:W-:-:S13]  /*1e90*/  ISETP.GE.AND P0, PT, R43, 0x6, PT ;  /* 0x000000062b00780c */ /* 0x002fda0003f06270 */
[----:B------:R-:W-:Y:S05]  /*1ea0*/  @!P0 BRA `(.L_x_32486) ;  /* 0x0000000000108947 */ /* 0x000fea0003800000 */
[----:B------:R-:W-:-:S03]  /*1eb0*/  UMOV UR9, 0xffffffff ;  /* 0xffffffff00097882 */ /* 0x000fc60000000000 */
[----:B------:R-:W-:Y:S05]  /*1ec0*/  BRA.DIV UR9, `(.L_x_32487) ;  /* 0x0000001e09ac7947 */ /* 0x000fea000b800000 */
[----:B0-----:R0:W1:Y:S02]  /*1ed0*/  SHFL.IDX PT, R22, R38, R8, R11 ;  /* 0x0000000826167389 */ /* 0x00106400000e000b */
.L_x_32574:
[----:B-1----:R-:W-:-:S07]  /*1ee0*/  IMAD R42, R28, R22, R42 ;  /* 0x000000161c2a7224 */ /* 0x002fce00078e022a */
.L_x_32486:
[----:B------:R-:W-:-:S13]  /*1ef0*/  ISETP.GE.AND P0, PT, R43, 0x7, PT ;  /* 0x000000072b00780c */ /* 0x000fda0003f06270 */
[----:B------:R-:W-:Y:S05]  /*1f00*/  @!P0 BRA `(.L_x_32488) ;  /* 0x0000000000108947 */ /* 0x000fea0003800000 */
[----:B------:R-:W-:-:S03]  /*1f10*/  UMOV UR9, 0xffffffff ;  /* 0xffffffff00097882 */ /* 0x000fc60000000000 */
[----:B------:R-:W-:Y:S05]  /*1f20*/  BRA.DIV UR9, `(.L_x_32489) ;  /* 0x0000001e09b47947 */ /* 0x000fea000b800000 */
[----:B0-----:R0:W1:Y:S02]  /*1f30*/  SHFL.IDX PT, R22, R38, R9, R11 ;  /* 0x0000000926167389 */ /* 0x00106400000e000b */
.L_x_32577:
[----:B-1----:R-:W-:-:S07]  /*1f40*/  IMAD R42, R29, R22, R42 ;  /* 0x000000161d2a7224 */ /* 0x002fce00078e022a */
.L_x_32488:
[----:B------:R-:W-:-:S13]  /*1f50*/  ISETP.GE.AND P0, PT, R43, 0x8, PT ;  /* 0x000000082b00780c */ /* 0x000fda0003f06270 */
[----:B------:R-:W-:Y:S05]  /*1f60*/  @!P0 BRA `(.L_x_32490) ;  /* 0x0000000000108947 */ /* 0x000fea0003800000 */
[----:B------:R-:W-:-:S03]  /*1f70*/  UMOV UR9, 0xffffffff ;  /* 0xffffffff00097882 */ /* 0x000fc60000000000 */
[----:B------:R-:W-:Y:S05]  /*1f80*/  BRA.DIV UR9, `(.L_x_32491) ;  /* 0x0000001e09bc7947 */ /* 0x000fea000b800000 */
[----:B0-----:R0:W1:Y:S02]  /*1f90*/  SHFL.IDX PT, R22, R38, R10, R11 ;  /* 0x0000000a26167389 */ /* 0x00106400000e000b */
.L_x_32580:
[----:B-1----:R-:W-:-:S07]  /*1fa0*/  IMAD R42, R20, R22, R42 ;  /* 0x00000016142a7224 */ /* 0x002fce00078e022a */
.L_x_32490:
        /* <DEDUP_REMOVED lines=8> */
.L_x_32475:
[----:B------:R-:W-:Y:S05]  /*2030*/  BSYNC B0 ;  /* 0x0000000000007941 */ /* 0x000fea0003800000 */
.L_x_32474:
[----:B------:R-:W-:Y:S05]  /*2040*/  @!P6 BRA `(.L_x_32493) ;  /* 0xfffffff40068e947 */ /* 0x000fea000383ffff */
[----:B------:R-:W-:Y:S05]  /*2050*/  BSYNC B1 ;  /* 0x0000000000017941 */ /* 0x000fea0003800000 */
.L_x_32465:
[----:B------:R-:W-:Y:S05]  /*2060*/  BRA `(.L_x_32463) ;  /* 0x0000001400987947 */ /* 0x000fea0003800000 */
.L_x_32464:
[----:B------:R-:W3:Y:S02]  /*2070*/  LDCU UR9, c[0x0][0x3ac] ;  /* 0x00007580ff0977ac */ /* 0x000ee40008000800 */
[----:B---3--:R-:W-:-:S09]  /*2080*/  UISETP.GT.U32.AND UP0, UPT, UR9, 0x1f, UPT ;  /* 0x0000001f0900788c */ /* 0x008fd2000bf04070 */
[----:B------:R-:W-:Y:S05]  /*2090*/  BRA.U UP0, `(.L_x_32494) ;  /* 0x0000000900887547 */ /* 0x000fea000b800000 */
[----:B--2---:R-:W-:-:S07]  /*20a0*/  HFMA2 R31, -RZ, RZ, 0, 0 ;  /* 0x00000000ff1f7431 */ /* 0x004fce00000001ff */
.L_x_32522:
        /* <DEDUP_REMOVED lines=18> */
.L_x_32495:
        /* <DEDUP_REMOVED lines=8> */
.L_x_32496:
        /* <DEDUP_REMOVED lines=8> */
.L_x_32497:
        /* <DEDUP_REMOVED lines=8> */
.L_x_32498:
        /* <DEDUP_REMOVED lines=9> */
.L_x_32499:
        /* <DEDUP_REMOVED lines=9> */
.L_x_32500:
        /* <DEDUP_REMOVED lines=9> */
.L_x_32501:
        /* <DEDUP_REMOVED lines=9> */
.L_x_32502:
        /* <DEDUP_REMOVED lines=27> */
.L_x_32521:
[----:B0-----:R-:W-:Y:S01]  /*2740*/  IMAD R38, R39, 0x24, R40 ;  /* 0x0000002427267824 */ /* 0x001fe200078e0228 */
[----:B------:R-:W-:-:S05]  /*2750*/  MOV R42, RZ ;  /* 0x000000ff002a7202 */ /* 0x000fca0000000f00 */
[----:B------:R-:W0:Y:S01]  /*2760*/  LDS R38, [R38] ;  /* 0x0000000026267984 */ /* 0x000e220000000800 */
[----:B------:R-:W-:Y:S05]  /*2770*/  @!P5 BRA `(.L_x_32505) ;  /* 0x000000000010d947 */ /* 0x000fea0003800000 */
[----:B------:R-:W-:-:S03]  /*2780*/  UMOV UR9, 0xffffffff ;  /* 0xffffffff00097882 */ /* 0x000fc60000000000 */
[----:B------:R-:W-:Y:S05]  /*2790*/  BRA.DIV UR9, `(.L_x_32506) ;  /* 0x0000001609d87947 */ /* 0x000fea000b800000 */
[----:B0-----:R0:W1:Y:S02]  /*27a0*/  SHFL.IDX PT, R22, R38, R19, R11 ;  /* 0x0000001326167389 */ /* 0x00106400000e000b */
.L_x_32583:
[----:B-1----:R-:W-:-:S07]  /*27b0*/  IMAD R42, R21, R22, RZ ;  /* 0x00000016152a7224 */ /* 0x002fce00078e02ff */
.L_x_32505:
[----:B------:R-:W-:Y:S05]  /*27c0*/  @!P4 BRA `(.L_x_32507) ;  /* 0x000000000010c947 */ /* 0x000fea0003800000 */
[----:B------:R-:W-:-:S03]  /*27d0*/  UMOV UR9, 0xffffffff ;  /* 0xffffffff00097882 */ /* 0x000fc60000000000 */
[----:B------:R-:W-:Y:S05]  /*27e0*/  BRA.DIV UR9, `(.L_x_32508) ;  /* 0x0000001609e47947 */ /* 0x000fea000b800000 */
[----:B0-----:R0:W1:Y:S02]  /*27f0*/  SHFL.IDX PT, R22, R38, R4, R11 ;  /* 0x0000000426167389 */ /* 0x00106400000e000b */
.L_x_32586:
[----:B-1-3--:R-:W-:-:S07]  /*2800*/  IMAD R42, R24, R22, R42 ;  /* 0x00000016182a7224 */ /* 0x00afce00078e022a */
.L_x_32507:
[----:B------:R-:W-:Y:S05]  /*2810*/  @!P3 BRA `(.L_x_32509) ;  /* 0x000000000010b947 */ /* 0x000fea0003800000 */
[----:B------:R-:W-:-:S03]  /*2820*/  UMOV UR9, 0xffffffff ;  /* 0xffffffff00097882 */ /* 0x000fc60000000000 */
[----:B------:R-:W-:Y:S05]  /*2830*/  BRA.DIV UR9, `(.L_x_32510) ;  /* 0x0000001609f07947 */ /* 0x000fea000b800000 */
[----:B0-----:R0:W1:Y:S02]  /*2840*/  SHFL.IDX PT, R22, R38, R5, R11 ;  /* 0x0000000526167389 */ /* 0x00106400000e000b */
.L_x_32589:
[----:B-1----:R-:W-:-:S07]  /*2850*/  IMAD R42, R25, R22, R42 ;  /* 0x00000016192a7224 */ /* 0x002fce00078e022a */
.L_x_32509:
[----:B------:R-:W-:Y:S05]  /*2860*/  @!P2 BRA `(.L_x_32511) ;  /* 0x000000000010a947 */ /* 0x000fea0003800000 */
[----:B------:R-:W-:-:S03]  /*2870*/  UMOV UR9, 0xffffffff ;  /* 0xffffffff00097882 */ /* 0x000fc60000000000 */
[----:B------:R-:W-:Y:S05]  /*2880*/  BRA.DIV UR9, `(.L_x_32512) ;  /* 0x0000001609fc7947 */ /* 0x000fea000b800000 */
[----:B0-----:R0:W1:Y:S02]  /*2890*/  SHFL.IDX PT, R22, R38, R6, R11 ;  /* 0x0000000626167389 */ /* 0x00106400000e000b */
.L_x_32592:
[----:B-1----:R-:W-:-:S07]  /*28a0*/  IMAD R42, R26, R22, R42 ;  /* 0x000000161a2a7224 */ /* 0x002fce00078e022a */
.L_x_32511:
[----:B------:R-:W-:Y:S05]  /*28b0*/  @!P1 BRA `(.L_x_32513) ;  /* 0x0000000000109947 */ /* 0x000fea0003800000 */
[----:B------:R-:W-:-:S03]  /*28c0*/  UMOV UR9, 0xffffffff ;  /* 0xffffffff00097882 */ /* 0x000fc60000000000 */
[----:B------:R-:W-:Y:S05]  /*28d0*/  BRA.DIV UR9, `(.L_x_32514) ;  /* 0x0000001a09087947 */ /* 0x000fea000b800000 */
[----:B0-----:R0:W1:Y:S02]  /*28e0*/  SHFL.IDX PT, R22, R38, R7, R11 ;  /* 0x0000000726167389 */ /* 0x00106400000e000b */
.L_x_32595:
[----:B-1----:R-:W-:-:S07]  /*28f0*/  IMAD R42, R27, R22, R42 ;  /* 0x000000161b2a7224 */ /* 0x002fce00078e022a */
.L_x_32513:
[----:B------:R-:W1:Y:S02]  /*2900*/  LDC R43, c[0x0][0x3ac] ;  /* 0x0000eb00ff2b7b82 */ /* 0x000e640000000800 */
[----:B-1----:R-:W-:-:S13]  /*2910*/  ISETP.GE.AND P0, PT, R43, 0x6, PT ;  /* 0x000000062b00780c */ /* 0x002fda0003f06270 */
[----:B------:R-:W-:Y:S05]  /*2920*/  @!P0 BRA `(.L_x_32515) ;  /* 0x0000000000108947 */ /* 0x000fea0003800000 */
[----:B------:R-:W-:-:S03]  /*2930*/  UMOV UR9, 0xffffffff ;  /* 0xffffffff00097882 */ /* 0x000fc60000000000 */
[----:B------:R-:W-:Y:S05]  /*2940*/  BRA.DIV UR9, `(.L_x_32516) ;  /* 0x0000001a090c7947 */ /* 0x000fea000b800000 */
[----:B0-----:R0:W1:Y:S02]  /*2950*/  SHFL.IDX PT, R22, R38, R8, R11 ;  /* 0x0000000826167389 */ /* 0x00106400000e000b */
.L_x_32598:
[----:B-1----:R-:W-:-:S07]  /*2960*/  IMAD R42, R28, R22, R42 ;  /* 0x000000161c2a7224 */ /* 0x002fce00078e022a */
.L_x_32515:
[----:B------:R-:W-:-:S13]  /*2970*/  ISETP.GE.AND P0, PT, R43, 0x7, PT ;  /* 0x000000072b00780c */ /* 0x000fda0003f06270 */
[----:B------:R-:W-:Y:S05]  /*2980*/  @!P0 BRA `(.L_x_32517) ;  /* 0x0000000000108947 */ /* 0x000fea0003800000 */
[----:B------:R-:W-:-:S03]  /*2990*/  UMOV UR9, 0xffffffff ;  /* 0xffffffff00097882 */ /* 0x000fc60000000000 */
[----:B------:R-:W-:Y:S05]  /*29a0*/  BRA.DIV UR9, `(.L_x_32518) ;  /* 0x0000001a09147947 */ /* 0x000fea000b800000 */
[----:B0-----:R0:W1:Y:S02]  /*29b0*/  SHFL.IDX PT, R22, R38, R9, R11 ;  /* 0x0000000926167389 */ /* 0x00106400000e000b */
.L_x_32601:
[----:B-1----:R-:W-:-:S07]  /*29c0*/  IMAD R42, R29, R22, R42 ;  /* 0x000000161d2a7224 */ /* 0x002fce00078e022a */
.L_x_32517:
[----:B------:R-:W-:-:S13]  /*29d0*/  ISETP.GE.AND P0, PT, R43, 0x8, PT ;  /* 0x000000082b00780c */ /* 0x000fda0003f06270 */
[----:B------:R-:W-:Y:S05]  /*29e0*/  @!P0 BRA `(.L_x_32519) ;  /* 0x0000000000108947 */ /* 0x000fea0003800000 */
[----:B------:R-:W-:-:S03]  /*29f0*/  UMOV UR9, 0xffffffff ;  /* 0xffffffff00097882 */ /* 0x000fc60000000000 */
[----:B------:R-:W-:Y:S05]  /*2a00*/  BRA.DIV UR9, `(.L_x_32520) ;  /* 0x0000001a091c7947 */ /* 0x000fea000b800000 */
[----:B0-----:R0:W1:Y:S02]  /*2a10*/  SHFL.IDX PT, R22, R38, R10, R11 ;  /* 0x0000000a26167389 */ /* 0x00106400000e000b */
.L_x_32604:
[----:B-1----:R-:W-:-:S07]  /*2a20*/  IMAD R42, R20, R22, R42 ;  /* 0x00000016142a7224 */ /* 0x002fce00078e022a */
.L_x_32519:
[C---:B------:R-:W-:Y:S02]  /*2a30*/  IMAD R22, R39.reuse, UR4, R30 ;  /* 0x0000000427167c24 */ /* 0x040fe4000f8e021e */
[----:B------:R-:W-:Y:S02]  /*2a40*/  VIADD R39, R39, UR6 ;  /* 0x0000000627277c36 */ /* 0x000fe40008000000 */
[----:B------:R-:W-:-:S03]  /*2a50*/  IMAD R23, R22, 0x4, R41 ;  /* 0x0000000416177824 */ /* 0x000fc600078e0229 */
[----:B------:R-:W-:Y:S02]  /*2a60*/  ISETP.GE.AND P0, PT, R39, UR17, PT ;  /* 0x0000001127007c0c */ /* 0x000fe4000bf06270 */
[----:B------:R1:W-:Y:S11]  /*2a70*/  STS [R23], R42 ;  /* 0x0000002a17007388 */ /* 0x0003f60000000800 */
[----:B-1----:R-:W-:Y:S05]  /*2a80*/  @!P0 BRA `(.L_x_32521) ;  /* 0xfffffffc002c8947 */ /* 0x002fea000383ffff */
.L_x_32504:
[----:B------:R-:W-:Y:S05]  /*2a90*/  BSYNC B0 ;  /* 0x0000000000007941 */ /* 0x000fea0003800000 */
.L_x_32503:
[----:B------:R-:W-:Y:S05]  /*2aa0*/  @!P6 BRA `(.L_x_32522) ;  /* 0xfffffff40080e947 */ /* 0x000fea000383ffff */
[----:B------:R-:W-:Y:S05]  /*2ab0*/  BRA `(.L_x_32463) ;  /* 0x0000000c00047947 */ /* 0x000fea0003800000 */
.L_x_32494:
[----:B--2---:R-:W-:-:S07]  /*2ac0*/  IMAD.MOV.U32 R31, RZ, RZ, RZ ;  /* 0x000000ffff1f7224 */ /* 0x004fce00078e00ff */
.L_x_32550:
        /* <DEDUP_REMOVED lines=18> */
.L_x_32523:
        /* <DEDUP_REMOVED lines=8> */
.L_x_32524:
        /* <DEDUP_REMOVED lines=8> */
.L_x_32525:
        /* <DEDUP_REMOVED lines=8> */
.L_x_32526:
        /* <DEDUP_REMOVED lines=10> */
.L_x_32527:
        /* <DEDUP_REMOVED lines=9> */
.L_x_32528:
        /* <DEDUP_REMOVED lines=9> */
.L_x_32529:
        /* <DEDUP_REMOVED lines=9> */
.L_x_32530:
        /* <DEDUP_REMOVED lines=27> */
.L_x_32549:
[----:B------:R-:W-:Y:S02]  /*3170*/  IMAD R38, R39, 0x24, R40 ;  /* 0x0000002427267824 */ /* 0x000fe400078e0228 */
[----:B------:R-:W-:-:S04]  /*3180*/  IMAD.MOV.U32 R41, RZ, RZ, RZ ;  /* 0x000000ffff297224 */ /* 0x000fc800078e00ff */
[----:B------:R-:W0:Y:S01]  /*3190*/  LDS R38, [R38] ;  /* 0x0000000026267984 */ /* 0x000e220000000800 */
[----:B------:R-:W-:Y:S05]  /*31a0*/  @!P4 BRA `(.L_x_32532) ;  /* 0x000000000010c947 */ /* 0x000fea0003800000 */
[----:B------:R-:W-:-:S03]  /*31b0*/  UMOV UR9, 0xffffffff ;  /* 0xffffffff00097882 */ /* 0x000fc60000000000 */
[----:B------:R-:W-:Y:S05]  /*31c0*/  BRA.DIV UR9, `(.L_x_32533) ;  /* 0x00000012094c7947 */ /* 0x000fea000b800000 */
[----:B0-----:R0:W1:Y:S02]  /*31d0*/  SHFL.IDX PT, R42, R38, R19, R11 ;  /* 0x00000013262a7389 */ /* 0x00106400000e000b */
.L_x_32606:
[----:B-1----:R-:W-:-:S07]  /*31e0*/  IMAD R41, R21, R42, RZ ;  /* 0x0000002a15297224 */ /* 0x002fce00078e02ff */
.L_x_32532:
[----:B------:R-:W-:Y:S05]  /*31f0*/  @!P3 BRA `(.L_x_32534) ;  /* 0x000000000010b947 */ /* 0x000fea0003800000 */
[----:B------:R-:W-:-:S03]  /*3200*/  UMOV UR9, 0xffffffff ;  /* 0xffffffff00097882 */ /* 0x000fc60000000000 */
[----:B------:R-:W-:Y:S05]  /*3210*/  BRA.DIV UR9, `(.L_x_32535) ;  /* 0x0000001209547947 */ /* 0x000fea000b800000 */
[----:B0-----:R0:W1:Y:S02]  /*3220*/  SHFL.IDX PT, R22, R38, R4, R11 ;  /* 0x0000000426167389 */ /* 0x00106400000e000b */
.L_x_32609:
[----:B-1-3--:R-:W-:-:S07]  /*3230*/  IMAD R41, R24, R22, R41 ;  /* 0x0000001618297224 */ /* 0x00afce00078e0229 */
.L_x_32534:
[----:B------:R-:W-:Y:S05]  /*3240*/  @!P2 BRA `(.L_x_32536) ;  /* 0x000000000010a947 */ /* 0x000fea0003800000 */
[----:B------:R-:W-:-:S03]  /*3250*/  UMOV UR9, 0xffffffff ;  /* 0xffffffff00097882 */ /* 0x000fc60000000000 */
[----:B------:R-:W-:Y:S05]  /*3260*/  BRA.DIV UR9, `(.L_x_32537) ;  /* 0x0000001209607947 */ /* 0x000fea000b800000 */
[----:B0-----:R0:W1:Y:S02]  /*3270*/  SHFL.IDX PT, R22, R38, R5, R11 ;  /* 0x0000000526167389 */ /* 0x00106400000e000b */
.L_x_32612:
[----:B-1----:R-:W-:-:S07]  /*3280*/  IMAD R41, R25, R22, R41 ;  /* 0x0000001619297224 */ /* 0x002fce00078e0229 */
.L_x_32536:
[----:B------:R-:W-:Y:S05]  /*3290*/  @!P1 BRA `(.L_x_32538) ;  /* 0x0000000000109947 */ /* 0x000fea0003800000 */
[----:B------:R-:W-:-:S03]  /*32a0*/  UMOV UR9, 0xffffffff ;  /* 0xffffffff00097882 */ /* 0x000fc60000000000 */
[----:B------:R-:W-:Y:S05]  /*32b0*/  BRA.DIV UR9, `(.L_x_32539) ;  /* 0x00000012096c7947 */ /* 0x000fea000b800000 */
[----:B0-----:R0:W1:Y:S02]  /*32c0*/  SHFL.IDX PT, R22, R38, R6, R11 ;  /* 0x0000000626167389 */ /* 0x00106400000e000b */
.L_x_32615:
[----:B-1----:R-:W-:-:S07]  /*32d0*/  IMAD R41, R26, R22, R41 ;  /* 0x000000161a297224 */ /* 0x002fce00078e0229 */
.L_x_32538:
[----:B------:R-:W1:Y:S02]  /*32e0*/  LDC R42, c[0x0][0x3ac] ;  /* 0x0000eb00ff2a7b82 */ /* 0x000e640000000800 */
[----:B-1----:R-:W-:-:S13]  /*32f0*/  ISETP.GE.AND P0, PT, R42, 0x5, PT ;  /* 0x000000052a00780c */ /* 0x002fda0003f06270 */
[----:B------:R-:W-:Y:S05]  /*3300*/  @!P0 BRA `(.L_x_32540) ;  /* 0x0000000000108947 */ /* 0x000fea0003800000 */
[----:B------:R-:W-:-:S03]  /*3310*/  UMOV UR9, 0xffffffff ;  /* 0xffffffff00097882 */ /* 0x000fc60000000000 */
[----:B------:R-:W-:Y:S05]  /*3320*/  BRA.DIV UR9, `(.L_x_32541) ;  /* 0x0000001209707947 */ /* 0x000fea000b800000 */
[----:B0-----:R0:W1:Y:S02]  /*3330*/  SHFL.IDX PT, R22, R38, R7, R11 ;  /* 0x0000000726167389 */ /* 0x00106400000e000b */
.L_x_32618:
[----:B-1----:R-:W-:-:S07]  /*3340*/  IMAD R41, R27, R22, R41 ;  /* 0x000000161b297224 */ /* 0x002fce00078e0229 */
.L_x_32540:
[----:B------:R-:W-:-:S13]  /*3350*/  ISETP.GE.AND P0, PT, R42, 0x6, PT ;  /* 0x000000062a00780c */ /* 0x000fda0003f06270 */
[----:B------:R-:W-:Y:S05]  /*3360*/  @!P0 BRA `(.L_x_32542) ;  /* 0x0000000000108947 */ /* 0x000fea0003800000 */
[----:B------:R-:W-:-:S03]  /*3370*/  UMOV UR9, 0xffffffff ;  /* 0xffffffff00097882 */ /* 0x000fc60000000000 */
[----:B------:R-:W-:Y:S05]  /*3380*/  BRA.DIV UR9, `(.L_x_32543) ;  /* 0x0000001209787947 */ /* 0x000fea000b800000 */
[----:B0-----:R0:W1:Y:S02]  /*3390*/  SHFL.IDX PT, R22, R38, R8, R11 ;  /* 0x0000000826167389 */ /* 0x00106400000e000b */
.L_x_32621:
[----:B-1----:R-:W-:-:S07]  /*33a0*/  IMAD R41, R28, R22, R41 ;  /* 0x000000161c297224 */ /* 0x002fce00078e0229 */
.L_x_32542:
[----:B------:R-:W-:-:S13]  /*33b0*/  ISETP.GE.AND P0, PT, R42, 0x7, PT ;  /* 0x000000072a00780c */ /* 0x000fda0003f06270 */
[----:B------:R-:W-:Y:S05]  /*33c0*/  @!P0 BRA `(.L_x_32544) ;  /* 0x0000000000108947 */ /* 0x000fea0003800000 */
[----:B------:R-:W-:-:S03]  /*33d0*/  UMOV UR9, 0xffffffff ;  /* 0xffffffff00097882 */ /* 0x000fc60000000000 */
[----:B------:R-:W-:Y:S05]  /*33e0*/  BRA.DIV UR9, `(.L_x_32545) ;  /* 0x0000001209807947 */ /* 0x000fea000b800000 */
[----:B0-----:R0:W1:Y:S02]  /*33f0*/  SHFL.IDX PT, R22, R38, R9, R11 ;  /* 0x0000000926167389 */ /* 0x00106400000e000b */
.L_x_32624:
[----:B-1----:R-:W-:-:S07]  /*3400*/  IMAD R41, R29, R22, R41 ;  /* 0x000000161d297224 */ /* 0x002fce00078e0229 */
.L_x_32544:
[----:B------:R-:W-:-:S13]  /*3410*/  ISETP.GE.AND P0, PT, R42, 0x8, PT ;  /* 0x000000082a00780c */ /* 0x000fda0003f06270 */
[----:B------:R-:W-:Y:S05]  /*3420*/  @!P0 BRA `(.L_x_32546) ;  /* 0x0000000000108947 */ /* 0x000fea0003800000 */
[----:B------:R-:W-:-:S03]  /*3430*/  UMOV UR9, 0xffffffff ;  /* 0xffffffff00097882 */ /* 0x000fc60000000000 */
[----:B------:R-:W-:Y:S05]  /*3440*/  BRA.DIV UR9, `(.L_x_32547) ;  /* 0x0000001209887947 */ /* 0x000fea000b800000 */
[----:B0-----:R0:W1:Y:S02]  /*3450*/  SHFL.IDX PT, R22, R38, R10, R11 ;  /* 0x0000000a26167389 */ /* 0x00106400000e000b */
.L_x_32627:
[----:B-1----:R-:W-:-:S07]  /*3460*/  IMAD R41, R20, R22, R41 ;  /* 0x0000001614297224 */ /* 0x002fce00078e0229 */
.L_x_32546:
[----:B------:R-:W-:-:S07]  /*3470*/  IMAD.U32 R22, RZ, RZ, UR11 ;  /* 0x0000000bff167e24 */ /* 0x000fce000f8e00ff */
.L_x_32548:
        /* <DEDUP_REMOVED lines=36> */
.L_x_32531:
[----:B------:R-:W-:Y:S05]  /*36c0*/  @!P5 BRA `(.L_x_32550) ;  /* 0xfffffff40000d947 */ /* 0x000fea000383ffff */
.L_x_32463:
        /* <DEDUP_REMOVED lines=31> */
.L_x_32554:
[----:B------:R-:W-:Y:S05]  /*38c0*/  BSYNC.RECONVERGENT B1 ;  /* 0x0000000000017941 */ /* 0x000fea0003800200 */
.L_x_32553:
[----:B------:R-:W-:Y:S05]  /*38d0*/  @!P2 BRA `(.L_x_32552) ;  /* 0x000000000070a947 */ /* 0x000fea0003800000 */
[----:B0-----:R-:W0:Y:S01]  /*38e0*/  S2R R31, SR_CgaCtaId ;  /* 0x00000000001f7919 */ /* 0x001e220000008800 */
[----:B-1----:R-:W-:-:S05]  /*38f0*/  MOV R22, 0x400 ;  /* 0x0000040000167802 */ /* 0x002fca0000000f00 */
[----:B------:R-:W-:-:S05]  /*3900*/  VIADD R22, R22, 0x280 ;  /* 0x0000028016167836 */ /* 0x000fca0000000000 */
[----:B0-----:R-:W-:-:S07]  /*3910*/  LEA R31, R31, R22, 0x18 ;  /* 0x000000161f1f7211 */ /* 0x001fce00078ec0ff */
.L_x_32555:
        /* <DEDUP_REMOVED lines=24> */
.L_x_32552:
[----:B------:R-:W-:Y:S05]  /*3aa0*/  BSYNC.RECONVERGENT B0 ;  /* 0x0000000000007941 */ /* 0x000fea0003800200 */
.L_x_32551:
[----:B------:R-:W-:Y:S02]  /*3ab0*/  UIADD3 UR8, UPT, UPT, UR15, UR8, URZ ;  /* 0x000000080f087290 */ /* 0x000fe4000fffe0ff */
[----:B------:R-:W-:-:S04]  /*3ac0*/  USHF.L.U32 UR9, UR15, 0x1, URZ ;  /* 0x000000010f097899 */ /* 0x000fc800080006ff */
[----:B------:R-:W-:-:S09]  /*3ad0*/  UISETP.GE.U32.AND UP0, UPT, UR8, UR9, UPT ;  /* 0x000000090800728c */ /* 0x000fd2000bf06070 */
[----:B------:R-:W-:Y:S05]  /*3ae0*/  BRA.U !UP0, `(.L_x_32556) ;  /* 0xffffffd508207547 */ /* 0x000fea000b83ffff */
[----:B------:R-:W-:Y:S05]  /*3af0*/  EXIT ;  /* 0x000000000000794d */ /* 0x000fea0003800000 */
.L_x_32477:
[----:B------:R-:W-:Y:S01]  /*3b00*/  BSSY B2, `(.L_x_32557) ;  /* 0x0000006000027945 */ /* 0x000fe20003800000 */
[----:B------:R-:W-:Y:S02]  /*3b10*/  IMAD.MOV.U32 R23, RZ, RZ, R19 ;  /* 0x000000ffff177224 */ /* 0x000fe400078e0013 */
[----:B------:R-:W-:-:S07]  /*3b20*/  IMAD.MOV.U32 R22, RZ, RZ, -0x1 ;  /* 0xffffffffff167424 */ /* 0x000fce00078e00ff */
[----:B0--3--:R-:W-:Y:S05]  /*3b30*/  WARPSYNC.COLLECTIVE R22, `(.L_x_32558) ;  /* 0x0000000016087348 */ /* 0x009fea0003c00000 */
[----:B0-----:R0:W1:Y:S02]  /*3b40*/  SHFL.IDX P0, R22, R38, R23, R11 ;  /* 0x0000001726167389 */ /* 0x001064000000000b */
[----:B01-3--:R-:W-:Y:S05]  /*3b50*/  ENDCOLLECTIVE ;  /* 0x000000000000791b */ /* 0x00bfea0003800000 */
.L_x_32558:
[----:B------:R-:W-:Y:S05]  /*3b60*/  BSYNC B2 ;  /* 0x0000000000027941 */ /* 0x000fea0003800000 */
.L_x_32557:
[----:B------:R-:W-:Y:S05]  /*3b70*/  BRA `(.L_x_32559) ;  /* 0xffffffe0006c7947 */ /* 0x000fea000383ffff */
.L_x_32479:
[----:B------:R-:W-:Y:S01]  /*3b80*/  BSSY B2, `(.L_x_32560) ;  /* 0x0000006000027945 */ /* 0x000fe20003800000 */
[----:B------:R-:W-:Y:S01]  /*3b90*/  MOV R23, R4 ;  /* 0x0000000400177202 */ /* 0x000fe20000000f00 */
[----:B------:R-:W-:-:S07]  /*3ba0*/  IMAD.MOV.U32 R22, RZ, RZ, -0x1 ;  /* 0xffffffffff167424 */ /* 0x000fce00078e00ff */
[----:B0--3--:R-:W-:Y:S05]  /*3bb0*/  WARPSYNC.COLLECTIVE R22, `(.L_x_32561) ;  /* 0x0000000016087348 */ /* 0x009fea0003c00000 */
[----:B0-----:R0:W1:Y:S02]  /*3bc0*/  SHFL.IDX P0, R22, R38, R23, R11 ;  /* 0x0000001726167389 */ /* 0x001064000000000b */
[----:B01-3--:R-:W-:Y:S05]  /*3bd0*/  ENDCOLLECTIVE ;  /* 0x000000000000791b */ /* 0x00bfea0003800000 */
.L_x_32561:
[----:B------:R-:W-:Y:S05]  /*3be0*/  BSYNC B2 ;  /* 0x0000000000027941 */ /* 0x000fea0003800000 */
.L_x_32560:
[----:B------:R-:W-:Y:S05]  /*3bf0*/  BRA `(.L_x_32562) ;  /* 0xffffffe000607947 */ /* 0x000fea000383ffff */
.L_x_32481:
[----:B------:R-:W-:Y:S01]  /*3c00*/  BSSY B2, `(.L_x_32563) ;  /* 0x0000006000027945 */ /* 0x000fe20003800000 */
[----:B------:R-:W-:Y:S01]  /*3c10*/  IMAD.MOV.U32 R23, RZ, RZ, R5 ;  /* 0x000000ffff177224 */ /* 0x000fe200078e0005 */
[----:B------:R-:W-:-:S07]  /*3c20*/  MOV R22, 0xffffffff ;  /* 0xffffffff00167802 */ /* 0x000fce0000000f00 */
[----:B0--3--:R-:W-:Y:S05]  /*3c30*/  WARPSYNC.COLLECTIVE R22, `(.L_x_32564) ;  /* 0x0000000016087348 */ /* 0x009fea0003c00000 */
[----:B0-----:R0:W1:Y:S02]  /*3c40*/  SHFL.IDX P0, R22, R38, R23, R11 ;  /* 0x0000001726167389 */ /* 0x001064000000000b */
[----:B01-3--:R-:W-:Y:S05]  /*3c50*/  ENDCOLLECTIVE ;  /* 0x000000000000791b */ /* 0x00bfea0003800000 */
.L_x_32564:
[----:B------:R-:W-:Y:S05]  /*3c60*/  BSYNC B2 ;  /* 0x0000000000027941 */ /* 0x000fea0003800000 */
.L_x_32563:
[----:B------:R-:W-:Y:S05]  /*3c70*/  BRA `(.L_x_32565) ;  /* 0xffffffe000547947 */ /* 0x000fea000383ffff */
.L_x_32483:
[----:B------:R-:W-:Y:S01]  /*3c80*/  BSSY B2, `(.L_x_32566) ;  /* 0x0000006000027945 */ /* 0x000fe20003800000 */
[----:B------:R-:W-:Y:S02]  /*3c90*/  IMAD.MOV.U32 R23, RZ, RZ, R6 ;  /* 0x000000ffff177224 */ /* 0x000fe400078e0006 */
[----:B------:R-:W-:-:S07]  /*3ca0*/  IMAD.MOV.U32 R22, RZ, RZ, -0x1 ;  /* 0xffffffffff167424 */ /* 0x000fce00078e00ff */
[----:B0--3--:R-:W-:Y:S05]  /*3cb0*/  WARPSYNC.COLLECTIVE R22, `(.L_x_32567) ;  /* 0x0000000016087348 */ /* 0x009fea0003c00000 */
[----:B0-----:R0:W1:Y:S02]  /*3cc0*/  SHFL.IDX P0, R22, R38, R23, R11 ;  /* 0x0000001726167389 */ /* 0x001064000000000b */
[----:B01-3--:R-:W-:Y:S05]  /*3cd0*/  ENDCOLLECTIVE ;  /* 0x000000000000791b */ /* 0x00bfea0003800000 */
.L_x_32567:
[----:B------:R-:W-:Y:S05]  /*3ce0*/  BSYNC B2 ;  /* 0x0000000000027941 */ /* 0x000fea0003800000 */
.L_x_32566:
[----:B------:R-:W-:Y:S05]  /*3cf0*/  BRA `(.L_x_32568) ;  /* 0xffffffe000487947 */ /* 0x000fea000383ffff */
.L_x_32485:
[----:B------:R-:W-:Y:S01]  /*3d00*/  BSSY B2, `(.L_x_32569) ;  /* 0x0000006000027945 */ /* 0x000fe20003800000 */
[----:B------:R-:W-:Y:S01]  /*3d10*/  MOV R23, R7 ;  /* 0x0000000700177202 */ /* 0x000fe20000000f00 */
[----:B------:R-:W-:-:S07]  /*3d20*/  IMAD.MOV.U32 R22, RZ, RZ, -0x1 ;  /* 0xffffffffff167424 */ /* 0x000fce00078e00ff */
[----:B0--3--:R-:W-:Y:S05]  /*3d30*/  WARPSYNC.COLLECTIVE R22, `(.L_x_32570) ;  /* 0x0000000016087348 */ /* 0x009fea0003c00000 */
[----:B0-----:R0:W1:Y:S02]  /*3d40*/  SHFL.IDX P0, R22, R38, R23, R11 ;  /* 0x0000001726167389 */ /* 0x001064000000000b */
[----:B01-3--:R-:W-:Y:S05]  /*3d50*/  ENDCOLLECTIVE ;  /* 0x000000000000791b */ /* 0x00bfea0003800000 */
.L_x_32570:
[----:B------:R-:W-:Y:S05]  /*3d60*/  BSYNC B2 ;  /* 0x0000000000027941 */ /* 0x000fea0003800000 */
.L_x_32569:
[----:B------:R-:W-:Y:S05]  /*3d70*/  BRA `(.L_x_32571) ;  /* 0xffffffe0003c7947 */ /* 0x000fea000383ffff */
.L_x_32487:
[----:B------:R-:W-:Y:S01]  /*3d80*/  BSSY B2, `(.L_x_32572) ;  /* 0x0000006000027945 */ /* 0x000fe20003800000 */
[----:B------:R-:W-:Y:S01]  /*3d90*/  IMAD.MOV.U32 R23, RZ, RZ, R8 ;  /* 0x000000ffff177224 */ /* 0x000fe200078e0008 */
[----:B------:R-:W-:-:S07]  /*3da0*/  MOV R22, 0xffffffff ;  /* 0xffffffff00167802 */ /* 0x000fce0000000f00 */
[----:B0--3--:R-:W-:Y:S05]  /*3db0*/  WARPSYNC.COLLECTIVE R22, `(.L_x_32573) ;  /* 0x0000000016087348 */ /* 0x009fea0003c00000 */
[----:B0-----:R0:W1:Y:S02]  /*3dc0*/  SHFL.IDX P0, R22, R38, R23, R11 ;  /* 0x0000001726167389 */ /* 0x001064000000000b */
[----:B01-3--:R-:W-:Y:S05]  /*3dd0*/  ENDCOLLECTIVE ;  /* 0x000000000000791b */ /* 0x00bfea0003800000 */
.L_x_32573:
[----:B------:R-:W-:Y:S05]  /*3de0*/  BSYNC B2 ;  /* 0x0000000000027941 */ /* 0x000fea0003800000 */
.L_x_32572:
[----:B------:R-:W-:Y:S05]  /*3df0*/  BRA `(.L_x_32574) ;  /* 0xffffffe000387947 */ /* 0x000fea000383ffff */
.L_x_32489:
[----:B------:R-:W-:Y:S01]  /*3e00*/  BSSY B2, `(.L_x_32575) ;  /* 0x0000006000027945 */ /* 0x000fe20003800000 */
[----:B------:R-:W-:Y:S02]  /*3e10*/  IMAD.MOV.U32 R23, RZ, RZ, R9 ;  /* 0x000000ffff177224 */ /* 0x000fe400078e0009 */
[----:B------:R-:W-:-:S07]  /*3e20*/  IMAD.MOV.U32 R22, RZ, RZ, -0x1 ;  /* 0xffffffffff167424 */ /* 0x000fce00078e00ff */
[----:B0--3--:R-:W-:Y:S05]  /*3e30*/  WARPSYNC.COLLECTIVE R22, `(.L_x_32576) ;  /* 0x0000000016087348 */ /* 0x009fea0003c00000 */
[----:B0-----:R0:W1:Y:S02]  /*3e40*/  SHFL.IDX P0, R22, R38, R23, R11 ;  /* 0x0000001726167389 */ /* 0x001064000000000b */
[----:B01-3--:R-:W-:Y:S05]  /*3e50*/  ENDCOLLECTIVE ;  /* 0x000000000000791b */ /* 0x00bfea0003800000 */
.L_x_32576:
[----:B------:R-:W-:Y:S05]  /*3e60*/  BSYNC B2 ;  /* 0x0000000000027941 */ /* 0x000fea0003800000 */
.L_x_32575:
[----:B------:R-:W-:Y:S05]  /*3e70*/  BRA `(.L_x_32577) ;  /* 0xffffffe000307947 */ /* 0x000fea000383ffff */
.L_x_32491:
[----:B------:R-:W-:Y:S01]  /*3e80*/  BSSY B2, `(.L_x_32578) ;  /* 0x0000006000027945 */ /* 0x000fe20003800000 */
[----:B------:R-:W-:Y:S01]  /*3e90*/  MOV R23, R10 ;  /* 0x0000000a00177202 */ /* 0x000fe20000000f00 */
[----:B------:R-:W-:-:S07]  /*3ea0*/  IMAD.MOV.U32 R22, RZ, RZ, -0x1 ;  /* 0xffffffffff167424 */ /* 0x000fce00078e00ff */
[----:B0--3--:R-:W-:Y:S05]  /*3eb0*/  WARPSYNC.COLLECTIVE R22, `(.L_x_32579) ;  /* 0x0000000016087348 */ /* 0x009fea0003c00000 */
[----:B0-----:R0:W1:Y:S02]  /*3ec0*/  SHFL.IDX P0, R22, R38, R23, R11 ;  /* 0x0000001726167389 */ /* 0x001064000000000b */
[----:B01-3--:R-:W-:Y:S05]  /*3ed0*/  ENDCOLLECTIVE ;  /* 0x000000000000791b */ /* 0x00bfea0003800000 */
.L_x_32579:
[----:B------:R-:W-:Y:S05]  /*3ee0*/  BSYNC B2 ;  /* 0x0000000000027941 */ /* 0x000fea0003800000 */
.L_x_32578:
[----:B------:R-:W-:Y:S05]  /*3ef0*/  BRA `(.L_x_32580) ;  /* 0xffffffe000287947 */ /* 0x000fea000383ffff */
.L_x_32506:
[----:B------:R-:W-:Y:S01]  /*3f00*/  BSSY B1, `(.L_x_32581) ;  /* 0x0000006000017945 */ /* 0x000fe20003800000 */
[----:B------:R-:W-:Y:S01]  /*3f10*/  IMAD.MOV.U32 R23, RZ, RZ, R19 ;  /* 0x000000ffff177224 */ /* 0x000fe200078e0013 */
[----:B------:R-:W-:-:S07]  /*3f20*/  MOV R22, 0xffffffff ;  /* 0xffffffff00167802 */ /* 0x000fce0000000f00 */
[----:B0--3--:R-:W-:Y:S05]  /*3f30*/  WARPSYNC.COLLECTIVE R22, `(.L_x_32582) ;  /* 0x0000000016087348 */ /* 0x009fea0003c00000 */
[----:B0-----:R0:W1:Y:S02]  /*3f40*/  SHFL.IDX P0, R22, R38, R23, R11 ;  /* 0x0000001726167389 */ /* 0x001064000000000b */
[----:B01-3--:R-:W-:Y:S05]  /*3f50*/  ENDCOLLECTIVE ;  /* 0x000000000000791b */ /* 0x00bfea0003800000 */
.L_x_32582:
[----:B------:R-:W-:Y:S05]  /*3f60*/  BSYNC B1 ;  /* 0x0000000000017941 */ /* 0x000fea0003800000 */
.L_x_32581:
[----:B------:R-:W-:Y:S05]  /*3f70*/  BRA `(.L_x_32583) ;  /* 0xffffffe8000c7947 */ /* 0x000fea000383ffff */
.L_x_32508:
[----:B------:R-:W-:Y:S01]  /*3f80*/  BSSY B1, `(.L_x_32584) ;  /* 0x0000006000017945 */ /* 0x000fe20003800000 */
[----:B------:R-:W-:Y:S02]  /*3f90*/  IMAD.MOV.U32 R23, RZ, RZ, R4 ;  /* 0x000000ffff177224 */ /* 0x000fe400078e0004 */
[----:B------:R-:W-:-:S07]  /*3fa0*/  IMAD.MOV.U32 R22, RZ, RZ, -0x1 ;  /* 0xffffffffff167424 */ /* 0x000fce00078e00ff */
[----:B0--3--:R-:W-:Y:S05]  /*3fb0*/  WARPSYNC.COLLECTIVE R22, `(.L_x_32585) ;  /* 0x0000000016087348 */ /* 0x009fea0003c00000 */
[----:B0-----:R0:W1:Y:S02]  /*3fc0*/  SHFL.IDX P0, R22, R38, R23, R11 ;  /* 0x0000001726167389 */ /* 0x001064000000000b */
[----:B01-3--:R-:W-:Y:S05]  /*3fd0*/  ENDCOLLECTIVE ;  /* 0x000000000000791b */ /* 0x00bfea0003800000 */
.L_x_32585:
[----:B------:R-:W-:Y:S05]  /*3fe0*/  BSYNC B1 ;  /* 0x0000000000017941 */ /* 0x000fea0003800000 */
.L_x_32584:
[----:B------:R-:W-:Y:S05]  /*3ff0*/  BRA `(.L_x_32586) ;  /* 0xffffffe800007947 */ /* 0x000fea000383ffff */
.L_x_32510:
[----:B------:R-:W-:Y:S01]  /*4000*/  BSSY B1, `(.L_x_32587) ;  /* 0x0000006000017945 */ /* 0x000fe20003800000 */
[----:B------:R-:W-:Y:S01]  /*4010*/  MOV R23, R5 ;  /* 0x0000000500177202 */ /* 0x000fe20000000f00 */
[----:B------:R-:W-:-:S07]  /*4020*/  IMAD.MOV.U32 R22, RZ, RZ, -0x1 ;  /* 0xffffffffff167424 */ /* 0x000fce00078e00ff */
[----:B0--3--:R-:W-:Y:S05]  /*4030*/  WARPSYNC.COLLECTIVE R22, `(.L_x_32588) ;  /* 0x0000000016087348 */ /* 0x009fea0003c00000 */
[----:B0-----:R0:W1:Y:S02]  /*4040*/  SHFL.IDX P0, R22, R38, R23, R11 ;  /* 0x0000001726167389 */ /* 0x001064000000000b */
[----:B01-3--:R-:W-:Y:S05]  /*4050*/  ENDCOLLECTIVE ;  /* 0x000000000000791b */ /* 0x00bfea0003800000 */
.L_x_32588:
[----:B------:R-:W-:Y:S05]  /*4060*/  BSYNC B1 ;  /* 0x0000000000017941 */ /* 0x000fea0003800000 */
.L_x_32587:
[----:B------:R-:W-:Y:S05]  /*4070*/  BRA `(.L_x_32589) ;  /* 0xffffffe400f47947 */ /* 0x000fea000383ffff */
.L_x_32512:
[----:B------:R-:W-:Y:S01]  /*4080*/  BSSY B1, `(.L_x_32590) ;  /* 0x0000006000017945 */ /* 0x000fe20003800000 */
[----:B------:R-:W-:Y:S01]  /*4090*/  IMAD.MOV.U32 R23, RZ, RZ, R6 ;  /* 0x000000ffff177224 */ /* 0x000fe200078e0006 */
[----:B------:R-:W-:-:S07]  /*40a0*/  MOV R22, 0xffffffff ;  /* 0xffffffff00167802 */ /* 0x000fce0000000f00 */
[----:B0--3--:R-:W-:Y:S05]  /*40b0*/  WARPSYNC.COLLECTIVE R22, `(.L_x_32591) ;  /* 0x0000000016087348 */ /* 0x009fea0003c00000 */
[----:B0-----:R0:W1:Y:S02]  /*40c0*/  SHFL.IDX P0, R22, R38, R23, R11 ;  /* 0x0000001726167389 */ /* 0x001064000000000b */
[----:B01-3--:R-:W-:Y:S05]  /*40d0*/  ENDCOLLECTIVE ;  /* 0x000000000000791b */ /* 0x00bfea0003800000 */
.L_x_32591:
[----:B------:R-:W-:Y:S05]  /*40e0*/  BSYNC B1 ;  /* 0x0000000000017941 */ /* 0x000fea0003800000 */
.L_x_32590:
[----:B------:R-:W-:Y:S05]  /*40f0*/  BRA `(.L_x_32592) ;  /* 0xffffffe400e87947 */ /* 0x000fea000383ffff */
.L_x_32514:
[----:B------:R-:W-:Y:S01]  /*4100*/  BSSY B1, `(.L_x_32593) ;  /* 0x0000006000017945 */ /* 0x000fe20003800000 */
[----:B------:R-:W-:Y:S02]  /*4110*/  IMAD.MOV.U32 R23, RZ, RZ, R7 ;  /* 0x000000ffff177224 */ /* 0x000fe400078e0007 */
[----:B------:R-:W-:-:S07]  /*4120*/  IMAD.MOV.U32 R22, RZ, RZ, -0x1 ;  /* 0xffffffffff167424 */ /* 0x000fce00078e00ff */
[----:B0--3--:R-:W-:Y:S05]  /*4130*/  WARPSYNC.COLLECTIVE R22, `(.L_x_32594) ;  /* 0x0000000016087348 */ /* 0x009fea0003c00000 */
[----:B0-----:R0:W1:Y:S02]  /*4140*/  SHFL.IDX P0, R22, R38, R23, R11 ;  /* 0x0000001726167389 */ /* 0x001064000000000b */
[----:B01-3--:R-:W-:Y:S05]  /*4150*/  ENDCOLLECTIVE ;  /* 0x000000000000791b */ /* 0x00bfea0003800000 */
.L_x_32594:
[----:B------:R-:W-:Y:S05]  /*4160*/  BSYNC B1 ;  /* 0x0000000000017941 */ /* 0x000fea0003800000 */
.L_x_32593:
[----:B------:R-:W-:Y:S05]  /*4170*/  BRA `(.L_x_32595) ;  /* 0xffffffe400dc7947 */ /* 0x000fea000383ffff */
.L_x_32516:
[----:B------:R-:W-:Y:S01]  /*4180*/  BSSY B1, `(.L_x_32596) ;  /* 0x0000006000017945 */ /* 0x000fe20003800000 */
[----:B------:R-:W-:Y:S01]  /*4190*/  MOV R23, R8 ;  /* 0x0000000800177202 */ /* 0x000fe20000000f00 */
[----:B------:R-:W-:-:S07]  /*41a0*/  IMAD.MOV.U32 R22, RZ, RZ, -0x1 ;  /* 0xffffffffff167424 */ /* 0x000fce00078e00ff */
[----:B0--3--:R-:W-:Y:S05]  /*41b0*/  WARPSYNC.COLLECTIVE R22, `(.L_x_32597) ;  /* 0x0000000016087348 */ /* 0x009fea0003c00000 */
[----:B0-----:R0:W1:Y:S02]  /*41c0*/  SHFL.IDX P0, R22, R38, R23, R11 ;  /* 0x0000001726167389 */ /* 0x001064000000000b */
[----:B01-3--:R-:W-:Y:S05]  /*41d0*/  ENDCOLLECTIVE ;  /* 0x000000000000791b */ /* 0x00bfea0003800000 */
.L_x_32597:
[----:B------:R-:W-:Y:S05]  /*41e0*/  BSYNC B1 ;  /* 0x0000000000017941 */ /* 0x000fea0003800000 */
.L_x_32596:
[----:B------:R-:W-:Y:S05]  /*41f0*/  BRA `(.L_x_32598) ;  /* 0xffffffe400d87947 */ /* 0x000fea000383ffff */
.L_x_32518:
[----:B------:R-:W-:Y:S01]  /*4200*/  BSSY B1, `(.L_x_32599) ;  /* 0x0000006000017945 */ /* 0x000fe20003800000 */
[----:B------:R-:W-:Y:S01]  /*4210*/  IMAD.MOV.U32 R23, RZ, RZ, R9 ;  /* 0x000000ffff177224 */ /* 0x000fe200078e0009 */
[----:B------:R-:W-:-:S07]  /*4220*/  MOV R22, 0xffffffff ;  /* 0xffffffff00167802 */ /* 0x000fce0000000f00 */
[----:B0--3--:R-:W-:Y:S05]  /*4230*/  WARPSYNC.COLLECTIVE R22, `(.L_x_32600) ;  /* 0x0000000016087348 */ /* 0x009fea0003c00000 */
[----:B0-----:R0:W1:Y:S02]  /*4240*/  SHFL.IDX P0, R22, R38, R23, R11 ;  /* 0x0000001726167389 */ /* 0x001064000000000b */
[----:B01-3--:R-:W-:Y:S05]  /*4250*/  ENDCOLLECTIVE ;  /* 0x000000000000791b */ /* 0x00bfea0003800000 */
.L_x_32600:
[----:B------:R-:W-:Y:S05]  /*4260*/  BSYNC B1 ;  /* 0x0000000000017941 */ /* 0x000fea0003800000 */
.L_x_32599:
[----:B------:R-:W-:Y:S05]  /*4270*/  BRA `(.L_x_32601) ;  /* 0xffffffe400d07947 */ /* 0x000fea000383ffff */
.L_x_32520:
[----:B------:R-:W-:Y:S01]  /*4280*/  BSSY B1, `(.L_x_32602) ;  /* 0x0000006000017945 */ /* 0x000fe20003800000 */
[----:B------:R-:W-:Y:S02]  /*4290*/  IMAD.MOV.U32 R23, RZ, RZ, R10 ;  /* 0x000000ffff177224 */ /* 0x000fe400078e000a */
[----:B------:R-:W-:-:S07]  /*42a0*/  IMAD.MOV.U32 R22, RZ, RZ, -0x1 ;  /* 0xffffffffff167424 */ /* 0x000fce00078e00ff */
[----:B0--3--:R-:W-:Y:S05]  /*42b0*/  WARPSYNC.COLLECTIVE R22, `(.L_x_32603) ;  /* 0x0000000016087348 */ /* 0x009fea0003c00000 */
[----:B0-----:R0:W1:Y:S02]  /*42c0*/  SHFL.IDX P0, R22, R38, R23, R11 ;  /* 0x0000001726167389 */ /* 0x001064000000000b */
[----:B01-3--:R-:W-:Y:S05]  /*42d0*/  ENDCOLLECTIVE ;  /* 0x000000000000791b */ /* 0x00bfea0003800000 */
.L_x_32603:
[----:B------:R-:W-:Y:S05]  /*42e0*/  BSYNC B1 ;  /* 0x0000000000017941 */ /* 0x000fea0003800000 */
.L_x_32602:
[----:B------:R-:W-:Y:S05]  /*42f0*/  BRA `(.L_x_32604) ;  /* 0xffffffe400c87947 */ /* 0x000fea000383ffff */
.L_x_32533:
[----:B------:R-:W-:Y:S01]  /*4300*/  IMAD.MOV.U32 R22, RZ, RZ, -0x1 ;  /* 0xffffffffff167424 */ /* 0x000fe200078e00ff */
[----:B------:R-:W-:-:S07]  /*4310*/  MOV R23, R19 ;  /* 0x0000001300177202 */ /* 0x000fce0000000f00 */
[----:B0--3--:R-:W-:Y:S05]  /*4320*/  WARPSYNC.COLLECTIVE R22, `(.L_x_32605) ;  /* 0x0000000016087348 */ /* 0x009fea0003c00000 */
[----:B0-----:R0:W1:Y:S02]  /*4330*/  SHFL.IDX P0, R22, R38, R23, R11 ;  /* 0x0000001726167389 */ /* 0x001064000000000b */
[----:B01-3--:R-:W-:Y:S05]  /*4340*/  ENDCOLLECTIVE ;  /* 0x000000000000791b */ /* 0x00bfea0003800000 */
.L_x_32605:
[----:B------:R-:W-:Y:S01]  /*4350*/  IMAD.MOV.U32 R42, RZ, RZ, R22 ;  /* 0x000000ffff2a7224 */ /* 0x000fe200078e0016 */
[----:B------:R-:W-:Y:S06]  /*4360*/  BRA `(.L_x_32606) ;  /* 0xffffffec009c7947 */ /* 0x000fec000383ffff */
.L_x_32535:
[----:B------:R-:W-:Y:S01]  /*4370*/  BSSY B0, `(.L_x_32607) ;  /* 0x0000006000007945 */ /* 0x000fe20003800000 */
[----:B------:R-:W-:Y:S01]  /*4380*/  MOV R23, R4 ;  /* 0x0000000400177202 */ /* 0x000fe20000000f00 */
[----:B------:R-:W-:-:S07]  /*4390*/  IMAD.MOV.U32 R22, RZ, RZ, -0x1 ;  /* 0xffffffffff167424 */ /* 0x000fce00078e00ff */
[----:B0--3--:R-:W-:Y:S05]  /*43a0*/  WARPSYNC.COLLECTIVE R22, `(.L_x_32608) ;  /* 0x0000000016087348 */ /* 0x009fea0003c00000 */
[----:B0-----:R0:W1:Y:S02]  /*43b0*/  SHFL.IDX P0, R22, R38, R23, R11 ;  /* 0x0000001726167389 */ /* 0x001064000000000b */
[----:B01-3--:R-:W-:Y:S05]  /*43c0*/  ENDCOLLECTIVE ;  /* 0x000000000000791b */ /* 0x00bfea0003800000 */
.L_x_32608:
[----:B------:R-:W-:Y:S05]  /*43d0*/  BSYNC B0 ;  /* 0x0000000000007941 */ /* 0x000fea0003800000 */
.L_x_32607:
[----:B------:R-:W-:Y:S05]  /*43e0*/  BRA `(.L_x_32609) ;  /* 0xffffffec00907947 */ /* 0x000fea000383ffff */
.L_x_32537:
[----:B------:R-:W-:Y:S01]  /*43f0*/  BSSY B0, `(.L_x_32610) ;  /* 0x0000006000007945 */ /* 0x000fe20003800000 */
[----:B------:R-:W-:Y:S01]  /*4400*/  IMAD.MOV.U32 R23, RZ, RZ, R5 ;  /* 0x000000ffff177224 */ /* 0x000fe200078e0005 */
[----:B------:R-:W-:-:S07]  /*4410*/  MOV R22, 0xffffffff ;  /* 0xffffffff00167802 */ /* 0x000fce0000000f00 */
[----:B0--3--:R-:W-:Y:S05]  /*4420*/  WARPSYNC.COLLECTIVE R22, `(.L_x_32611) ;  /* 0x0000000016087348 */ /* 0x009fea0003c00000 */
[----:B0-----:R0:W1:Y:S02]  /*4430*/  SHFL.IDX P0, R22, R38, R23, R11 ;  /* 0x0000001726167389 */ /* 0x001064000000000b */
[----:B01-3--:R-:W-:Y:S05]  /*4440*/  ENDCOLLECTIVE ;  /* 0x000000000000791b */ /* 0x00bfea0003800000 */
.L_x_32611:
[----:B------:R-:W-:Y:S05]  /*4450*/  BSYNC B0 ;  /* 0x0000000000007941 */ /* 0x000fea0003800000 */
.L_x_32610:
[----:B------:R-:W-:Y:S05]  /*4460*/  BRA `(.L_x_32612) ;  /* 0xffffffec00847947 */ /* 0x000fea000383ffff */
.L_x_32539:
[----:B------:R-:W-:Y:S01]  /*4470*/  BSSY B0, `(.L_x_32613) ;  /* 0x0000006000007945 */ /* 0x000fe20003800000 */
[----:B------:R-:W-:Y:S02]  /*4480*/  IMAD.MOV.U32 R23, RZ, RZ, R6 ;  /* 0x000000ffff177224 */ /* 0x000fe400078e0006 */
[----:B------:R-:W-:-:S07]  /*4490*/  IMAD.MOV.U32 R22, RZ, RZ, -0x1 ;  /* 0xffffffffff167424 */ /* 0x000fce00078e00ff */
[----:B0--3--:R-:W-:Y:S05]  /*44a0*/  WARPSYNC.COLLECTIVE R22, `(.L_x_32614) ;  /* 0x0000000016087348 */ /* 0x009fea0003c00000 */
[----:B0-----:R0:W1:Y:S02]  /*44b0*/  SHFL.IDX P0, R22, R38, R23, R11 ;  /* 0x0000001726167389 */ /* 0x001064000000000b */
[----:B01-3--:R-:W-:Y:S05]  /*44c0*/  ENDCOLLECTIVE ;  /* 0x000000000000791b */ /* 0x00bfea0003800000 */
.L_x_32614:
[----:B------:R-:W-:Y:S05]  /*44d0*/  BSYNC B0 ;  /* 0x0000000000007941 */ /* 0x000fea0003800000 */
.L_x_32613:
[----:B------:R-:W-:Y:S05]  /*44e0*/  BRA `(.L_x_32615) ;  /* 0xffffffec00787947 */ /* 0x000fea000383ffff */
.L_x_32541:
[----:B------:R-:W-:Y:S01]  /*44f0*/  BSSY B0, `(.L_x_32616) ;  /* 0x0000006000007945 */ /* 0x000fe20003800000 */
[----:B------:R-:W-:Y:S01]  /*4500*/  MOV R23, R7 ;  /* 0x0000000700177202 */ /* 0x000fe20000000f00 */
[----:B------:R-:W-:-:S07]  /*4510*/  IMAD.MOV.U32 R22, RZ, RZ, -0x1 ;  /* 0xffffffffff167424 */ /* 0x000fce00078e00ff */
[----:B0--3--:R-:W-:Y:S05]  /*4520*/  WARPSYNC.COLLECTIVE R22, `(.L_x_32617) ;  /* 0x0000000016087348 */ /* 0x009fea0003c00000 */
[----:B0-----:R0:W1:Y:S02]  /*4530*/  SHFL.IDX P0, R22, R38, R23, R11 ;  /* 0x0000001726167389 */ /* 0x001064000000000b */
[----:B01-3--:R-:W-:Y:S05]  /*4540*/  ENDCOLLECTIVE ;  /* 0x000000000000791b */ /* 0x00bfea0003800000 */
.L_x_32617:
[----:B------:R-:W-:Y:S05]  /*4550*/  BSYNC B0 ;  /* 0x0000000000007941 */ /* 0x000fea0003800000 */
.L_x_32616:
[----:B------:R-:W-:Y:S05]  /*4560*/  BRA `(.L_x_32618) ;  /* 0xffffffec00747947 */ /* 0x000fea000383ffff */
.L_x_32543:
[----:B------:R-:W-:Y:S01]  /*4570*/  BSSY B0, `(.L_x_32619) ;  /* 0x0000006000007945 */ /* 0x000fe20003800000 */
[----:B------:R-:W-:Y:S01]  /*4580*/  IMAD.MOV.U32 R23, RZ, RZ, R8 ;  /* 0x000000ffff177224 */ /* 0x000fe200078e0008 */
[----:B------:R-:W-:-:S07]  /*4590*/  MOV R22, 0xffffffff ;  /* 0xffffffff00167802 */ /* 0x000fce0000000f00 */
[----:B0--3--:R-:W-:Y:S05]  /*45a0*/  WARPSYNC.COLLECTIVE R22, `(.L_x_32620) ;  /* 0x0000000016087348 */ /* 0x009fea0003c00000 */
[----:B0-----:R0:W1:Y:S02]  /*45b0*/  SHFL.IDX P0, R22, R38, R23, R11 ;  /* 0x0000001726167389 */ /* 0x001064000000000b */
[----:B01-3--:R-:W-:Y:S05]  /*45c0*/  ENDCOLLECTIVE ;  /* 0x000000000000791b */ /* 0x00bfea0003800000 */
.L_x_32620:
[----:B------:R-:W-:Y:S05]  /*45d0*/  BSYNC B0 ;  /* 0x0000000000007941 */ /* 0x000fea0003800000 */
.L_x_32619:
[----:B------:R-:W-:Y:S05]  /*45e0*/  BRA `(.L_x_32621) ;  /* 0xffffffec006c7947 */ /* 0x000fea000383ffff */
.L_x_32545:
[----:B------:R-:W-:Y:S01]  /*45f0*/  BSSY B0, `(.L_x_32622) ;  /* 0x0000006000007945 */ /* 0x000fe20003800000 */
[----:B------:R-:W-:Y:S02]  /*4600*/  IMAD.MOV.U32 R23, RZ, RZ, R9 ;  /* 0x000000ffff177224 */ /* 0x000fe400078e0009 */
[----:B------:R-:W-:-:S07]  /*4610*/  IMAD.MOV.U32 R22, RZ, RZ, -0x1 ;  /* 0xffffffffff167424 */ /* 0x000fce00078e00ff */
[----:B0--3--:R-:W-:Y:S05]  /*4620*/  WARPSYNC.COLLECTIVE R22, `(.L_x_32623) ;  /* 0x0000000016087348 */ /* 0x009fea0003c00000 */
[----:B0-----:R0:W1:Y:S02]  /*4630*/  SHFL.IDX P0, R22, R38, R23, R11 ;  /* 0x0000001726167389 */ /* 0x001064000000000b */
[----:B01-3--:R-:W-:Y:S05]  /*4640*/  ENDCOLLECTIVE ;  /* 0x000000000000791b */ /* 0x00bfea0003800000 */
.L_x_32623:
[----:B------:R-:W-:Y:S05]  /*4650*/  BSYNC B0 ;  /* 0x0000000000007941 */ /* 0x000fea0003800000 */
.L_x_32622:
[----:B------:R-:W-:Y:S05]  /*4660*/  BRA `(.L_x_32624) ;  /* 0xffffffec00647947 */ /* 0x000fea000383ffff */
.L_x_32547:
[----:B------:R-:W-:Y:S01]  /*4670*/  BSSY B0, `(.L_x_32625) ;  /* 0x0000006000007945 */ /* 0x000fe20003800000 */
[----:B------:R-:W-:Y:S01]  /*4680*/  MOV R23, R10 ;  /* 0x0000000a00177202 */ /* 0x000fe20000000f00 */
[----:B------:R-:W-:-:S07]  /*4690*/  IMAD.MOV.U32 R22, RZ, RZ, -0x1 ;  /* 0xffffffffff167424 */ /* 0x000fce00078e00ff */
[----:B0--3--:R-:W-:Y:S05]  /*46a0*/  WARPSYNC.COLLECTIVE R22, `(.L_x_32626) ;  /* 0x0000000016087348 */ /* 0x009fea0003c00000 */
[----:B0-----:R0:W1:Y:S02]  /*46b0*/  SHFL.IDX P0, R22, R38, R23, R11 ;  /* 0x0000001726167389 */ /* 0x001064000000000b */
[----:B01-3--:R-:W-:Y:S05]  /*46c0*/  ENDCOLLECTIVE ;  /* 0x000000000000791b */ /* 0x00bfea0003800000 */
.L_x_32626:
[----:B------:R-:W-:Y:S05]  /*46d0*/  BSYNC B0 ;  /* 0x0000000000007941 */ /* 0x000fea0003800000 */
.L_x_32625:
[----:B------:R-:W-:Y:S05]  /*46e0*/  BRA `(.L_x_32627) ;  /* 0xffffffec005c7947 */ /* 0x000fea000383ffff */
.L_x_32628:
        /* <DEDUP_REMOVED lines=9> */
.L_x_58534:


//--------------------- .text._Z9cuda_gemmIiLi256ELi2ELi1ELi64ELi8ELi8ELi32ELi0ELi1EEviiiPT_S1_S1_ii --------------------------
	.section	.text._Z9cuda_gemmIiLi256ELi2ELi1ELi64ELi8ELi8ELi32ELi0ELi1EEviiiPT_S1_S1_ii,"ax",@progbits
	.align	128
        .global         _Z9cuda_gemmIiLi256ELi2ELi1ELi64ELi8ELi8ELi32ELi0ELi1EEviiiPT_S1_S1_ii
        .type           _Z9cuda_gemmIiLi256ELi2ELi1ELi64ELi8ELi8ELi32ELi0ELi1EEviiiPT_S1_S1_ii,@function
        .size           _Z9cuda_gemmIiLi256ELi2ELi1ELi64ELi8ELi8ELi32ELi0ELi1EEviiiPT_S1_S1_ii,(.L_x_58535 - _Z9cuda_gemmIiLi256ELi2ELi1ELi64ELi8ELi8ELi32ELi0ELi1EEviiiPT_S1_S1_ii)
        .other          _Z9cuda_gemmIiLi256ELi2ELi1ELi64ELi8ELi8ELi32ELi0ELi1EEviiiPT_S1_S1_ii,@"STO_CUDA_ENTRY STV_DEFAULT"
_Z9cuda_gemmIiLi256ELi2ELi1ELi64ELi8ELi8ELi32ELi0ELi1EEviiiPT_S1_S1_ii:
.text._Z9cuda_gemmIiLi256ELi2ELi1ELi64ELi8ELi8ELi32ELi0ELi1EEviiiPT_S1_S1_ii:
        /* <DEDUP_REMOVED lines=45> */
.L_x_32633:
        /* <DEDUP_REMOVED lines=12> */
.L_x_32632:
[----:B------:R-:W-:Y:S05]  /*0390*/  BSYNC.RECONVERGENT B1 ;  /* 0x0000000000017941 */ /* 0x000fea0003800200 */
.L_x_32631:
[----:B------:R-:W-:Y:S05]  /*03a0*/  @!P1 BRA `(.L_x_32630) ;  /* 0x0000000000a89947 */ /* 0x000fea0003800000 */
[----:B------:R-:W1:Y:S01]  /*03b0*/  S2R R7, SR_CgaCtaId ;  /* 0x0000000000077919 */ /* 0x000e620000008800 */
[----:B0-----:R-:W0:Y:S01]  /*03c0*/  LDC.64 R4, c[0x0][0x398] ;  /* 0x0000e600ff047b82 */ /* 0x001e220000000a00 */
[----:B------:R-:W-:-:S04]  /*03d0*/  MOV R2, 0x400 ;  /* 0x0000040000027802 */ /* 0x000fc80000000f00 */
[----:B-1----:R-:W-:-:S07]  /*03e0*/  LEA R16, R7, R2, 0x18 ;  /* 0x0000000207107211 */ /* 0x002fce00078ec0ff */
.L_x_32634:
        /* <DEDUP_REMOVED lines=38> */
.L_x_32630:
[----:B------:R-:W-:Y:S05]  /*0650*/  BSYNC.RECONVERGENT B0 ;  /* 0x0000000000007941 */ /* 0x000fea0003800200 */
.L_x_32629:
        /* <DEDUP_REMOVED lines=95> */
.L_x_32653:
        /* <DEDUP_REMOVED lines=30> */
.L_x_32638:
[----:B------:R-:W-:Y:S05]  /*0e30*/  BSYNC.RECONVERGENT B1 ;  /* 0x0000000000017941 */ /* 0x000fea0003800200 */
.L_x_32637:
        /* <DEDUP_REMOVED lines=10> */
.L_x_32641:
        /* <DEDUP_REMOVED lines=27> */
.L_x_32640:
[----:B------:R-:W-:Y:S05]  /*1090*/  BSYNC.RECONVERGENT B1 ;  /* 0x0000000000017941 */ /* 0x000fea0003800200 */
.L_x_32639:
        /* <DEDUP_REMOVED lines=13> */
.L_x_32643:
[----:B------:R-:W-:Y:S05]  /*1170*/  BSYNC.RECONVERGENT B1 ;  /* 0x0000000000017941 */ /* 0x000fea0003800200 */
.L_x_32642:
[----:B------:R-:W-:Y:S05]  /*1180*/  @!P2 BRA `(.L_x_32636) ;  /* 0x000000000038a947 */ /* 0x000fea0003800000 */
[----:B0-----:R-:W0:Y:S01]  /*1190*/  S2R R24, SR_CgaCtaId ;  /* 0x0000000000187919 */ /* 0x001e220000008800 */
[----:B-1----:R-:W-:-:S05]  /*11a0*/  MOV R23, 0x400 ;  /* 0x0000040000177802 */ /* 0x002fca0000000f00 */
[----:B------:R-:W-:-:S05]  /*11b0*/  VIADD R23, R23, 0x280 ;  /* 0x0000028017177836 */ /* 0x000fca0000000000 */
[----:B0-----:R-:W-:-:S07]  /*11c0*/  LEA R31, R24, R23, 0x18 ;  /* 0x00000017181f7211 */ /* 0x001fce00078ec0ff */
.L_x_32644:
        /* <DEDUP_REMOVED lines=10> */
.L_x_32636:
[----:B------:R-:W-:Y:S05]  /*1270*/  BSYNC.RECONVERGENT B0 ;  /* 0x0000000000007941 */ /* 0x000fea0003800200 */
.L_x_32635:
        /* <DEDUP_REMOVED lines=18> */
.L_x_32647:
        /* <DEDUP_REMOVED lines=19> */
.L_x_32663:
        /* <DEDUP_REMOVED lines=10> */
.L_x_32645:
        /* <DEDUP_REMOVED lines=32> */
.L_x_32651:
[----:B------:R-:W-:Y:S05]  /*1770*/  BSYNC.RECONVERGENT B1 ;  /* 0x0000000000017941 */ /* 0x000fea0003800200 */
.L_x_32650:
[----:B------:R-:W-:Y:S05]  /*1780*/  @!P1 BRA `(.L_x_32649) ;  /* 0x0000000000a89947 */ /* 0x000fea0003800000 */
[----:B-1234-:R-:W1:Y:S01]  /*1790*/  S2R R23, SR_CgaCtaId ;  /* 0x0000000000177919 */ /* 0x01ee620000008800 */
[----:B------:R-:W-:-:S04]  /*17a0*/  MOV R22, 0x400 ;  /* 0x0000040000167802 */ /* 0x000fc80000000f00 */
[----:B------:R-:W-:-:S04]  /*17b0*/  IADD3 R22, PT, PT, R22, 0x280, RZ ;  /* 0x0000028016167810 */ /* 0x000fc80007ffe0ff */
[----:B-1----:R-:W-:-:S07]  /*17c0*/  LEA R32, R23, R22, 0x18 ;  /* 0x0000001617207211 */ /* 0x002fce00078ec0ff */
.L_x_32652:
        /* <DEDUP_REMOVED lines=38> */
.L_x_32649:
[----:B------:R-:W-:Y:S05]  /*1a30*/  BSYNC.RECONVERGENT B0 ;  /* 0x0000000000007941 */ /* 0x000fea0003800200 */
.L_x_32648:
[----:B------:R-:W-:-:S04]  /*1a40*/  IADD3 R7, PT, PT, R0, R7, RZ ;  /* 0x0000000700077210 */ /* 0x000fc80007ffe0ff */
[----:B------:R-:W-:-:S13]  /*1a50*/  ISETP.GE.U32.AND P0, PT, R7, R45, PT ;  /* 0x0000002d0700720c */ /* 0x000fda0003f06070 */
[----:B------:R-:W-:Y:S05]  /*1a60*/  @!P0 BRA `(.L_x_32653) ;  /* 0xfffffff000788947 */ /* 0x000fea000383ffff */
[----:B------:R-:W-:Y:S05]  /*1a70*/  EXIT ;  /* 0x000000000000794d */ /* 0x000fea0003800000 */
.L_x_32646:
[----:B------:R-:W-:Y:S01]  /*1a80*/  BSSY B0, `(.L_x_32654) ;  /* 0x0000007000007945 */ /* 0x000fe20003800000 */
[----:B------:R-:W-:Y:S01]  /*1a90*/  IMAD.MOV.U32 R24, RZ, RZ, R6 ;  /* 0x000000ffff187224 */ /* 0x000fe200078e0006 */
[----:B------:R-:W-:Y:S01]  /*1aa0*/  MOV R22, 0xffffffff ;  /* 0xffffffff00167802 */ /* 0x000fe20000000f00 */
[----:B-1----:R-:W-:-:S07]  /*1ab0*/  IMAD.MOV.U32 R23, RZ, RZ, 0x181f ;  /* 0x0000181fff177424 */ /* 0x002fce00078e00ff */
[----:B0-234-:R-:W-:Y:S05]  /*1ac0*/  WARPSYNC.COLLECTIVE R22, `(.L_x_32655) ;  /* 0x0000000016087348 */ /* 0x01dfea0003c00000 */
[----:B---3--:R1:W3:Y:S02]  /*1ad0*/  SHFL.IDX P1, R22, R42, R24, R23 ;  /* 0x000000182a167389 */ /* 0x0082e40000020017 */
[----:B01234-:R-:W-:Y:S05]  /*1ae0*/  ENDCOLLECTIVE ;  /* 0x000000000000791b */ /* 0x01ffea0003800000 */
.L_x_32655:
[----:B------:R-:W-:Y:S05]  /*1af0*/  BSYNC B0 ;  /* 0x0000000000007941 */ /* 0x000fea0003800000 */
.L_x_32654:
        /* <DEDUP_REMOVED lines=8> */
.L_x_32656:
[----:B------:R-:W-:Y:S02]  /*1b80*/  IMAD.MOV.U32 R24, RZ, RZ, R9 ;  /* 0x000000ffff187224 */ /* 0x000fe400078e0009 */
[----:B------:R-:W-:Y:S01]  /*1b90*/  IMAD R43, R41, R22, R43 ;  /* 0x00000016292b7224 */ /* 0x000fe200078e022b */
[----:B------:R-:W-:-:S07]  /*1ba0*/  MOV R22, 0xffffffff ;  /* 0xffffffff00167802 */ /* 0x000fce0000000f00 */
[----:B------:R-:W-:Y:S05]  /*1bb0*/  WARPSYNC.COLLECTIVE R22, `(.L_x_32657) ;  /* 0x0000000016087348 */ /* 0x000fea0003c00000 */
[----:B------:R0:W1:Y:S02]  /*1bc0*/  SHFL.IDX P1, R22, R42, R24, R23 ;  /* 0x000000182a167389 */ /* 0x0000640000020017 */
[----:B01----:R-:W-:Y:S05]  /*1bd0*/  ENDCOLLECTIVE ;  /* 0x000000000000791b */ /* 0x003fea0003800000 */
.L_x_32657:
[----:B------:R-:W-:Y:S02]  /*1be0*/  IMAD.MOV.U32 R24, RZ, RZ, R10 ;  /* 0x000000ffff187224 */ /* 0x000fe400078e000a */
[----:B------:R-:W-:Y:S02]  /*1bf0*/  IMAD R43, R40, R22, R43 ;  /* 0x00000016282b7224 */ /* 0x000fe400078e022b */
[----:B------:R-:W-:-:S07]  /*1c00*/  IMAD.MOV.U32 R22, RZ, RZ, -0x1 ;  /* 0xffffffffff167424 */ /* 0x000fce00078e00ff */
[----:B------:R-:W-:Y:S05]  /*1c10*/  WARPSYNC.COLLECTIVE R22, `(.L_x_32658) ;  /* 0x0000000016087348 */ /* 0x000fea0003c00000 */
[----:B------:R0:W1:Y:S02]  /*1c20*/  SHFL.IDX P1, R22, R42, R24, R23 ;  /* 0x000000182a167389 */ /* 0x0000640000020017 */
[----:B01----:R-:W-:Y:S05]  /*1c30*/  ENDCOLLECTIVE ;  /* 0x000000000000791b */ /* 0x003fea0003800000 */
.L_x_32658:
[----:B------:R-:W-:Y:S01]  /*1c40*/  MOV R24, R14 ;  /* 0x0000000e00187202 */ /* 0x000fe20000000f00 */
[----:B------:R-:W-:Y:S02]  /*1c50*/  IMAD R43, R39, R22, R43 ;  /* 0x00000016272b7224 */ /* 0x000fe400078e022b */
[----:B------:R-:W-:-:S07]  /*1c60*/  IMAD.MOV.U32 R22, RZ, RZ, -0x1 ;  /* 0xffffffffff167424 */ /* 0x000fce00078e00ff */
[----:B------:R-:W-:Y:S05]  /*1c70*/  WARPSYNC.COLLECTIVE R22, `(.L_x_32659) ;  /* 0x0000000016087348 */ /* 0x000fea0003c00000 */
[----:B------:R0:W1:Y:S02]  /*1c80*/  SHFL.IDX P1, R22, R42, R24, R23 ;  /* 0x000000182a167389 */ /* 0x0000640000020017 */
[----:B01----:R-:W-:Y:S05]  /*1c90*/  ENDCOLLECTIVE ;  /* 0x000000000000791b */ /* 0x003fea0003800000 */
.L_x_32659:
[----:B------:R-:W-:Y:S02]  /*1ca0*/  IMAD.MOV.U32 R24, RZ, RZ, R11 ;  /* 0x000000ffff187224 */ /* 0x000fe400078e000b */
[----:B------:R-:W-:Y:S01]  /*1cb0*/  IMAD R43, R38, R22, R43 ;  /* 0x00000016262b7224 */ /* 0x000fe200078e022b */
[----:B------:R-:W-:-:S07]  /*1cc0*/  MOV R22, 0xffffffff ;  /* 0xffffffff00167802 */ /* 0x000fce0000000f00 */
[----:B------:R-:W-:Y:S05]  /*1cd0*/  WARPSYNC.COLLECTIVE R22, `(.L_x_32660) ;  /* 0x0000000016087348 */ /* 0x000fea0003c00000 */
[----:B------:R0:W1:Y:S02]  /*1ce0*/  SHFL.IDX P1, R22, R42, R24, R23 ;  /* 0x000000182a167389 */ /* 0x0000640000020017 */
[----:B01----:R-:W-:Y:S05]  /*1cf0*/  ENDCOLLECTIVE ;  /* 0x000000000000791b */ /* 0x003fea0003800000 */
.L_x_32660:
[----:B------:R-:W-:Y:S02]  /*1d00*/  IMAD.MOV.U32 R24, RZ, RZ, R12 ;  /* 0x000000ffff187224 */ /* 0x000fe400078e000c */
[----:B------:R-:W-:Y:S02]  /*1d10*/  IMAD R43, R36, R22, R43 ;  /* 0x00000016242b7224 */ /* 0x000fe400078e022b */
[----:B------:R-:W-:-:S07]  /*1d20*/  IMAD.MOV.U32 R22, RZ, RZ, -0x1 ;  /* 0xffffffffff167424 */ /* 0x000fce00078e00ff */
[----:B------:R-:W-:Y:S05]  /*1d30*/  WARPSYNC.COLLECTIVE R22, `(.L_x_32661) ;  /* 0x0000000016087348 */ /* 0x000fea0003c00000 */
[----:B------:R0:W1:Y:S02]  /*1d40*/  SHFL.IDX P1, R22, R42, R24, R23 ;  /* 0x000000182a167389 */ /* 0x0000640000020017 */
[----:B01----:R-:W-:Y:S05]  /*1d50*/  ENDCOLLECTIVE ;  /* 0x000000000000791b */ /* 0x003fea0003800000 */
.L_x_32661:
[----:B------:R-:W-:Y:S01]  /*1d60*/  MOV R24, R13 ;  /* 0x0000000d00187202 */ /* 0x000fe20000000f00 */
[----:B------:R-:W-:Y:S02]  /*1d70*/  IMAD R43, R33, R22, R43 ;  /* 0x00000016212b7224 */ /* 0x000fe400078e022b */
[----:B------:R-:W-:-:S07]  /*1d80*/  IMAD.MOV.U32 R22, RZ, RZ, -0x1 ;  /* 0xffffffffff167424 */ /* 0x000fce00078e00ff */
[----:B------:R-:W-:Y:S05]  /*1d90*/  WARPSYNC.COLLECTIVE R22, `(.L_x_32662) ;  /* 0x0000000016087348 */ /* 0x000fea0003c00000 */
[----:B------:R0:W1:Y:S02]  /*1da0*/  SHFL.IDX P1, R22, R42, R24, R23 ;  /* 0x000000182a167389 */ /* 0x0000640000020017 */
[----:B01----:R-:W-:Y:S05]  /*1db0*/  ENDCOLLECTIVE ;  /* 0x000000000000791b */ /* 0x003fea0003800000 */
.L_x_32662:
[----:B------:R-:W-:Y:S05]  /*1dc0*/  BRA `(.L_x_32663) ;  /* 0xfffffff400c07947 */ /* 0x000fea000383ffff */
.L_x_32664:
        /* <DEDUP_REMOVED lines=11> */
.L_x_58535:


//--------------------- .text._Z9cuda_gemmIiLi256ELi2ELi1ELi64ELi8ELi8ELi32ELi0ELi0EEviiiPT_S1_S1_ii --------------------------
	.section	.text._Z9cuda_gemmIiLi256ELi2ELi1ELi64ELi8ELi8ELi32ELi0ELi0EEviiiPT_S1_S1_ii,"ax",@progbits
	.align	128
        .global         _Z9cuda_gemmIiLi256ELi2ELi1ELi64ELi8ELi8ELi32ELi0ELi0EEviiiPT_S1_S1_ii
        .type           _Z9cuda_gemmIiLi256ELi2ELi1ELi64ELi8ELi8ELi32ELi0ELi0EEviiiPT_S1_S1_ii,@function
        .size           _Z9cuda_gemmIiLi256ELi2ELi1ELi64ELi8ELi8ELi32ELi0ELi0EEviiiPT_S1_S1_ii,(.L_x_58536 - _Z9cuda_gemmIiLi256ELi2ELi1ELi64ELi8ELi8ELi32ELi0ELi0EEviiiPT_S1_S1_ii)
        .other          _Z9cuda_gemmIiLi256ELi2ELi1ELi64ELi8ELi8ELi32ELi0ELi0EEviiiPT_S1_S1_ii,@"STO_CUDA_ENTRY STV_DEFAULT"
_Z9cuda_gemmIiLi256ELi2ELi1ELi64ELi8ELi8ELi32ELi0ELi0EEviiiPT_S1_S1_ii:
.text._Z9cuda_gemmIiLi256ELi2ELi1ELi64ELi8ELi8ELi32ELi0ELi0EEviiiPT_S1_S1_ii:
        /* <DEDUP_REMOVED lines=36> */
.L_x_32667:
        /* <DEDUP_REMOVED lines=25> */
.L_x_32666:
[----:B------:R-:W-:Y:S05]  /*03d0*/  BSYNC.RECONVERGENT B0 ;  /* 0x0000000000007941 */ /* 0x000fea0003800200 */
.L_x_32665:
        /* <DEDUP_REMOVED lines=198> */
.L_x_32771:
        /* <DEDUP_REMOVED lines=31> */
.L_x_32671:
[----:B------:R-:W-:Y:S05]  /*1230*/  BSYNC.RECONVERGENT B1 ;  /* 0x0000000000017941 */ /* 0x000fea0003800200 */
.L_x_32670:
        /* <DEDUP_REMOVED lines=11> */
.L_x_32674:
        /* <DEDUP_REMOVED lines=27> */
.L_x_32673:
[----:B------:R-:W-:Y:S05]  /*14a0*/  BSYNC.RECONVERGENT B1 ;  /* 0x0000000000017941 */ /* 0x000fea0003800200 */
.L_x_32672:
        /* <DEDUP_REMOVED lines=11> */
.L_x_32676:
[----:B------:R-:W-:Y:S05]  /*1560*/  BSYNC.RECONVERGENT B1 ;  /* 0x0000000000017941 */ /* 0x000fea0003800200 */
.L_x_32675:
[----:B------:R-:W-:Y:S05]  /*1570*/  @!P1 BRA `(.L_x_32669) ;  /* 0x0000000000389947 */ /* 0x000fea0003800000 */
[----:B-1----:R-:W0:Y:S01]  /*1580*/  S2R R29, SR_CgaCtaId ;  /* 0x00000000001d7919 */ /* 0x002e220000008800 */
[----:B---3--:R-:W-:-:S05]  /*1590*/  MOV R28, 0x400 ;  /* 0x00000400001c7802 */ /* 0x008fca0000000f00 */
[----:B------:R-:W-:-:S05]  /*15a0*/  VIADD R28, R28, 0x280 ;  /* 0x000002801c1c7836 */ /* 0x000fca0000000000 */
[----:B0-----:R-:W-:-:S07]  /*15b0*/  LEA R31, R29, R28, 0x18 ;  /* 0x0000001c1d1f7211 */ /* 0x001fce00078ec0ff */
.L_x_32677:
        /* <DEDUP_REMOVED lines=10> */
.L_x_32669:
[----:B------:R-:W-:Y:S05]  /*1660*/  BSYNC.RECONVERGENT B0 ;  /* 0x0000000000007941 */ /* 0x000fea0003800200 */
.L_x_32668:
[----:B------:R-:W-:Y:S01]  /*1670*/  BAR.SYNC.DEFER_BLOCKING 0x0 ;  /* 0x0000000000007b1d */ /* 0x000fe20000010000 */
[----:B------:R-:W-:-:S09]  /*1680*/  UISETP.GE.AND UP0, UPT, UR6, 0x1, UPT ;  /* 0x000000010600788c */ /* 0x000fd2000bf06270 */
[----:B------:R-:W-:Y:S05]  /*1690*/  BRA.U !UP0, `(.L_x_32678) ;  /* 0x0000002108447547 */ /* 0x000fea000b800000 */
[----:B------:R-:W-:-:S09]  /*16a0*/  UISETP.NE.AND UP0, UPT, UR21, 0x1, UPT ;  /* 0x000000011500788c */ /* 0x000fd2000bf05270 */
[----:B------:R-:W-:Y:S05]  /*16b0*/  BRA.U UP0, `(.L_x_32679) ;  /* 0x0000000900ac7547 */ /* 0x000fea000b800000 */
[----:B01----:R-:W-:Y:S01]  /*16c0*/  HFMA2 R31, -RZ, RZ, 0, 0 ;  /* 0x00000000ff1f7431 */ /* 0x003fe200000001ff */
[----:B------:R-:W-:Y:S06]  /*16d0*/  BSSY B1, `(.L_x_32680) ;  /* 0x00000a8000017945 */ /* 0x000fec0003800000 */
.L_x_32708:
        /* <DEDUP_REMOVED lines=18> */
.L_x_32681:
        /* <DEDUP_REMOVED lines=8> */
.L_x_32682:
        /* <DEDUP_REMOVED lines=8> */
.L_x_32683:
        /* <DEDUP_REMOVED lines=8> */
.L_x_32684:
        /* <DEDUP_REMOVED lines=8> */
.L_x_32685:
        /* <DEDUP_REMOVED lines=9> */
.L_x_32686:
        /* <DEDUP_REMOVED lines=9> */
.L_x_32687:
        /* <DEDUP_REMOVED lines=9> */
.L_x_32688:
        /* <DEDUP_REMOVED lines=33> */
.L_x_32707:
[----:B0-----:R-:W-:Y:S02]  /*1dc0*/  IMAD R33, R29, 0x24, R32 ;  /* 0x000000241d217824 */ /* 0x001fe400078e0220 */
[----:B------:R-:W-:-:S03]  /*1dd0*/  HFMA2 R34, -RZ, RZ, 0, 0 ;  /* 0x00000000ff227431 */ /* 0x000fc600000001ff */
[----:B---3--:R0:W3:Y:S01]  /*1de0*/  LDS R50, [R33] ;  /* 0x0000000021327984 */ /* 0x0080e20000000800 */
[----:B------:R-:W-:Y:S05]  /*1df0*/  @!P5 BRA `(.L_x_32691) ;  /* 0x000000000010d947 */ /* 0x000fea0003800000 */
[----:B------:R-:W-:-:S03]  /*1e00*/  UMOV UR12, 0xffffffff ;  /* 0xffffffff000c7882 */ /* 0x000fc60000000000 */
[----:B------:R-:W-:Y:S05]  /*1e10*/  BRA.DIV UR12, `(.L_x_32692) ;  /* 0x0000002a0c287947 */ /* 0x000fea000b800000 */
[----:B---3--:R3:W0:Y:S02]  /*1e20*/  SHFL.IDX PT, R35, R50, R38, R19 ;  /* 0x0000002632237389 */ /* 0x00862400000e0013 */
.L_x_32774:
[----:B01----:R-:W-:-:S07]  /*1e30*/  IMAD R34, R40, R35, RZ ;  /* 0x0000002328227224 */ /* 0x003fce00078e02ff */
.L_x_32691:
[----:B------:R-:W-:Y:S05]  /*1e40*/  @!P4 BRA `(.L_x_32693) ;  /* 0x000000000010c947 */ /* 0x000fea0003800000 */
[----:B------:R-:W-:-:S03]  /*1e50*/  UMOV UR12, 0xffffffff ;  /* 0xffffffff000c7882 */ /* 0x000fc60000000000 */
[----:B------:R-:W-:Y:S05]  /*1e60*/  BRA.DIV UR12, `(.L_x_32694) ;  /* 0x0000002a0c347947 */ /* 0x000fea000b800000 */
[----:B---3--:R3:W0:Y:S02]  /*1e70*/  SHFL.IDX PT, R35, R50, R6, R19 ;  /* 0x0000000632237389 */ /* 0x00862400000e0013 */
.L_x_32777:
[----:B0---4-:R-:W-:-:S07]  /*1e80*/  IMAD R34, R41, R35, R34 ;  /* 0x0000002329227224 */ /* 0x011fce00078e0222 */
.L_x_32693:
[----:B------:R-:W-:Y:S05]  /*1e90*/  @!P3 BRA `(.L_x_32695) ;  /* 0x000000000010b947 */ /* 0x000fea0003800000 */
[----:B------:R-:W-:-:S03]  /*1ea0*/  UMOV UR12, 0xffffffff ;  /* 0xffffffff000c7882 */ /* 0x000fc60000000000 */
[----:B------:R-:W-:Y:S05]  /*1eb0*/  BRA.DIV UR12, `(.L_x_32696) ;  /* 0x0000002a0c407947 */ /* 0x000fea000b800000 */
[----:B---3--:R3:W0:Y:S02]  /*1ec0*/  SHFL.IDX PT, R35, R50, R7, R19 ;  /* 0x0000000732237389 */ /* 0x00862400000e0013 */
.L_x_32780:
[----:B0-----:R-:W-:-:S07]  /*1ed0*/  IMAD R34, R42, R35, R34 ;  /* 0x000000232a227224 */ /* 0x001fce00078e0222 */
.L_x_32695:
[----:B------:R-:W-:Y:S05]  /*1ee0*/  @!P2 BRA `(.L_x_32697) ;  /* 0x000000000010a947 */ /* 0x000fea0003800000 */
[----:B------:R-:W-:-:S03]  /*1ef0*/  UMOV UR12, 0xffffffff ;  /* 0xffffffff000c7882 */ /* 0x000fc60000000000 */
[----:B------:R-:W-:Y:S05]  /*1f00*/  BRA.DIV UR12, `(.L_x_32698) ;  /* 0x0000002a0c4c7947 */ /* 0x000fea000b800000 */
[----:B---3--:R3:W0:Y:S02]  /*1f10*/  SHFL.IDX PT, R35, R50, R8, R19 ;  /* 0x0000000832237389 */ /* 0x00862400000e0013 */
.L_x_32783:
[----:B0-----:R-:W-:-:S07]  /*1f20*/  IMAD R34, R43, R35, R34 ;  /* 0x000000232b227224 */ /* 0x001fce00078e0222 */
.L_x_32697:
[----:B------:R-:W-:Y:S05]  /*1f30*/  @!P1 BRA `(.L_x_32699) ;  /* 0x0000000000109947 */ /* 0x000fea0003800000 */
[----:B------:R-:W-:-:S03]  /*1f40*/  UMOV UR12, 0xffffffff ;  /* 0xffffffff000c7882 */ /* 0x000fc60000000000 */
[----:B------:R-:W-:Y:S05]  /*1f50*/  BRA.DIV UR12, `(.L_x_32700) ;  /* 0x0000002a0c587947 */ /* 0x000fea000b800000 */
[----:B---3--:R3:W0:Y:S02]  /*1f60*/  SHFL.IDX PT, R35, R50, R9, R19 ;  /* 0x0000000932237389 */ /* 0x00862400000e0013 */
.L_x_32786:
[----:B0-----:R-:W-:-:S07]  /*1f70*/  IMAD R34, R44, R35, R34 ;  /* 0x000000232c227224 */ /* 0x001fce00078e0222 */
.L_x_32699:
[----:B0-----:R-:W0:Y:S02]  /*1f80*/  LDC R33, c[0x0][0x3ac] ;  /* 0x0000eb00ff217b82 */ /* 0x001e240000000800 */
[----:B0-----:R-:W-:-:S13]  /*1f90*/  ISETP.GE.AND P0, PT, R33, 0x6, PT ;  /* 0x000000062100780c */ /* 0x001fda0003f06270 */
[----:B------:R-:W-:Y:S05]  /*1fa0*/  @!P0 BRA `(.L_x_32701) ;  /* 0x0000000000108947 */ /* 0x000fea0003800000 */
[----:B------:R-:W-:-:S03]  /*1fb0*/  UMOV UR12, 0xffffffff ;  /* 0xffffffff000c7882 */ /* 0x000fc60000000000 */
[----:B------:R-:W-:Y:S05]  /*1fc0*/  BRA.DIV UR12, `(.L_x_32702) ;  /* 0x0000002a0c5c7947 */ /* 0x000fea000b800000 */
[----:B---3--:R0:W3:Y:S02]  /*1fd0*/  SHFL.IDX PT, R35, R50, R10, R19 ;  /* 0x0000000a32237389 */ /* 0x0080e400000e0013 */
.L_x_32789:
[----:B---3--:R-:W-:-:S07]  /*1fe0*/  IMAD R34, R45, R35, R34 ;  /* 0x000000232d227224 */ /* 0x008fce00078e0222 */
.L_x_32701:
[----:B------:R-:W-:-:S13]  /*1ff0*/  ISETP.GE.AND P0, PT, R33, 0x7, PT ;  /* 0x000000072100780c */ /* 0x000fda0003f06270 */
[----:B------:R-:W-:Y:S05]  /*2000*/  @!P0 BRA `(.L_x_32703) ;  /* 0x0000000000108947 */ /* 0x000fea0003800000 */
[----:B------:R-:W-:-:S03]  /*2010*/  UMOV UR12, 0xffffffff ;  /* 0xffffffff000c7882 */ /* 0x000fc60000000000 */
[----:B------:R-:W-:Y:S05]  /*2020*/  BRA.DIV UR12, `(.L_x_32704) ;  /* 0x0000002a0c647947 */ /* 0x000fea000b800000 */
[----:B---3--:R3:W0:Y:S02]  /*2030*/  SHFL.IDX PT, R35, R50, R11, R19 ;  /* 0x0000000b32237389 */ /* 0x00862400000e0013 */
.L_x_32792:
[----:B0-----:R-:W-:-:S07]  /*2040*/  IMAD R34, R46, R35, R34 ;  /* 0x000000232e227224 */ /* 0x001fce00078e0222 */
.L_x_32703:
[----:B------:R-:W-:-:S13]  /*2050*/  ISETP.GE.AND P0, PT, R33, 0x8, PT ;  /* 0x000000082100780c */ /* 0x000fda0003f06270 */
[----:B------:R-:W-:Y:S05]  /*2060*/  @!P0 BRA `(.L_x_32705) ;  /* 0x0000000000108947 */ /* 0x000fea0003800000 */
[----:B------:R-:W-:-:S03]  /*2070*/  UMOV UR12, 0xffffffff ;  /* 0xffffffff000c7882 */ /* 0x000fc60000000000 */
[----:B------:R-:W-:Y:S05]  /*2080*/  BRA.DIV UR12, `(.L_x_32706) ;  /* 0x0000002a0c6c7947 */ /* 0x000fea000b800000 */
[----:B---3--:R3:W0:Y:S02]  /*2090*/  SHFL.IDX PT, R35, R50, R12, R19 ;  /* 0x0000000c32237389 */ /* 0x00862400000e0013 */
.L_x_32795:
[----:B0-----:R-:W-:-:S07]  /*20a0*/  IMAD R34, R47, R35, R34 ;  /* 0x000000232f227224 */ /* 0x001fce00078e0222 */
.L_x_32705:
        /* <DEDUP_REMOVED lines=8> */
.L_x_32690:
[----:B------:R-:W-:Y:S05]  /*2130*/  BSYNC B0 ;  /* 0x0000000000007941 */ /* 0x000fea0003800000 */
.L_x_32689:
[----:B------:R-:W-:Y:S05]  /*2140*/  @!P6 BRA `(.L_x_32708) ;  /* 0xfffffff40064e947 */ /* 0x000fea000383ffff */
[----:B------:R-:W-:Y:S05]  /*2150*/  BSYNC B1 ;  /* 0x0000000000017941 */ /* 0x000fea0003800000 */
.L_x_32680:
[----:B------:R-:W-:Y:S05]  /*2160*/  BRA `(.L_x_32678) ;  /* 0x0000001400907947 */ /* 0x000fea0003800000 */
.L_x_32679:
[----:B------:R-:W5:Y:S02]  /*2170*/  LDCU UR12, c[0x0][0x3ac] ;  /* 0x00007580ff0c77ac */ /* 0x000f640008000800 */
[----:B-----5:R-:W-:-:S09]  /*2180*/  UISETP.GT.U32.AND UP0, UPT, UR12, 0x1f, UPT ;  /* 0x0000001f0c00788c */ /* 0x020fd2000bf04070 */
[----:B------:R-:W-:Y:S05]  /*2190*/  BRA.U UP0, `(.L_x_32709) ;  /* 0x0000000900847547 */ /* 0x000fea000b800000 */
[----:B01----:R-:W-:-:S07]  /*21a0*/  IMAD.MOV.U32 R31, RZ, RZ, RZ ;  /* 0x000000ffff1f7224 */ /* 0x003fce00078e00ff */
.L_x_32737:
        /* <DEDUP_REMOVED lines=18> */
.L_x_32710:
        /* <DEDUP_REMOVED lines=8> */
.L_x_32711:
        /* <DEDUP_REMOVED lines=8> */
.L_x_32712:
        /* <DEDUP_REMOVED lines=8> */
.L_x_32713:
        /* <DEDUP_REMOVED lines=8> */
.L_x_32714:
        /* <DEDUP_REMOVED lines=9> */
.L_x_32715:
        /* <DEDUP_REMOVED lines=9> */
.L_x_32716:
        /* <DEDUP_REMOVED lines=9> */
.L_x_32717:
        /* <DEDUP_REMOVED lines=27> */
.L_x_32736:
[----:B------:R-:W-:Y:S02]  /*2830*/  IMAD R33, R29, 0x24, R32 ;  /* 0x000000241d217824 */ /* 0x000fe400078e0220 */
[----:B------:R-:W-:-:S03]  /*2840*/  HFMA2 R34, -RZ, RZ, 0, 0 ;  /* 0x00000000ff227431 */ /* 0x000fc600000001ff */
[----:B---3--:R0:W3:Y:S01]  /*2850*/  LDS R50, [R33] ;  /* 0x0000000021327984 */ /* 0x0080e20000000800 */
[----:B------:R-:W-:Y:S05]  /*2860*/  @!P5 BRA `(.L_x_32720) ;  /* 0x000000000010d947 */ /* 0x000fea0003800000 */
[----:B------:R-:W-:-:S03]  /*2870*/  UMOV UR12, 0xffffffff ;  /* 0xffffffff000c7882 */ /* 0x000fc60000000000 */
[----:B------:R-:W-:Y:S05]  /*2880*/  BRA.DIV UR12, `(.L_x_32721) ;  /* 0x000000220c8c7947 */ /* 0x000fea000b800000 */
[----:B---3--:R3:W0:Y:S02]  /*2890*/  SHFL.IDX PT, R35, R50, R38, R19 ;  /* 0x0000002632237389 */ /* 0x00862400000e0013 */
.L_x_32798:
[----:B01----:R-:W-:-:S07]  /*28a0*/  IMAD R34, R40, R35, RZ ;  /* 0x0000002328227224 */ /* 0x003fce00078e02ff */
.L_x_32720:
[----:B------:R-:W-:Y:S05]  /*28b0*/  @!P4 BRA `(.L_x_32722) ;  /* 0x000000000010c947 */ /* 0x000fea0003800000 */
[----:B------:R-:W-:-:S03]  /*28c0*/  UMOV UR12, 0xffffffff ;  /* 0xffffffff000c7882 */ /* 0x000fc60000000000 */
[----:B------:R-:W-:Y:S05]  /*28d0*/  BRA.DIV UR12, `(.L_x_32723) ;  /* 0x000000220c987947 */ /* 0x000fea000b800000 */
[----:B---3--:R3:W0:Y:S02]  /*28e0*/  SHFL.IDX PT, R35, R50, R6, R19 ;  /* 0x0000000632237389 */ /* 0x00862400000e0013 */
.L_x_32801:
[----:B0---4-:R-:W-:-:S07]  /*28f0*/  IMAD R34, R41, R35, R34 ;  /* 0x0000002329227224 */ /* 0x011fce00078e0222 */
.L_x_32722:
[----:B------:R-:W-:Y:S05]  /*2900*/  @!P3 BRA `(.L_x_32724) ;  /* 0x000000000010b947 */ /* 0x000fea0003800000 */
[----:B------:R-:W-:-:S03]  /*2910*/  UMOV UR12, 0xffffffff ;  /* 0xffffffff000c7882 */ /* 0x000fc60000000000 */
[----:B------:R-:W-:Y:S05]  /*2920*/  BRA.DIV UR12, `(.L_x_32725) ;  /* 0x000000220ca47947 */ /* 0x000fea000b800000 */
[----:B---3--:R3:W0:Y:S02]  /*2930*/  SHFL.IDX PT, R35, R50, R7, R19 ;  /* 0x0000000732237389 */ /* 0x00862400000e0013 */
.L_x_32804:
[----:B0-----:R-:W-:-:S07]  /*2940*/  IMAD R34, R42, R35, R34 ;  /* 0x000000232a227224 */ /* 0x001fce00078e0222 */
.L_x_32724:
[----:B------:R-:W-:Y:S05]  /*2950*/  @!P2 BRA `(.L_x_32726) ;  /* 0x000000000010a947 */ /* 0x000fea0003800000 */
[----:B------:R-:W-:-:S03]  /*2960*/  UMOV UR12, 0xffffffff ;  /* 0xffffffff000c7882 */ /* 0x000fc60000000000 */
[----:B------:R-:W-:Y:S05]  /*2970*/  BRA.DIV UR12, `(.L_x_32727) ;  /* 0x000000220cb07947 */ /* 0x000fea000b800000 */
[----:B---3--:R3:W0:Y:S02]  /*2980*/  SHFL.IDX PT, R35, R50, R8, R19 ;  /* 0x0000000832237389 */ /* 0x00862400000e0013 */
.L_x_32807:
[----:B0-----:R-:W-:-:S07]  /*2990*/  IMAD R34, R43, R35, R34 ;  /* 0x000000232b227224 */ /* 0x001fce00078e0222 */
.L_x_32726:
[----:B------:R-:W-:Y:S05]  /*29a0*/  @!P1 BRA `(.L_x_32728) ;  /* 0x0000000000109947 */ /* 0x000fea0003800000 */
[----:B------:R-:W-:-:S03]  /*29b0*/  UMOV UR12, 0xffffffff ;  /* 0xffffffff000c7882 */ /* 0x000fc60000000000 */
[----:B------:R-:W-:Y:S05]  /*29c0*/  BRA.DIV UR12, `(.L_x_32729) ;  /* 0x000000220cbc7947 */ /* 0x000fea000b800000 */
[----:B---3--:R3:W0:Y:S02]  /*29d0*/  SHFL.IDX PT, R35, R50, R9, R19 ;  /* 0x0000000932237389 */ /* 0x00862400000e0013 */
.L_x_32810:
[----:B0-----:R-:W-:-:S07]  /*29e0*/  IMAD R34, R44, R35, R34 ;  /* 0x000000232c227224 */ /* 0x001fce00078e0222 */
.L_x_32728:
[----:B0-----:R-:W0:Y:S02]  /*29f0*/  LDC R33, c[0x0][0x3ac] ;  /* 0x0000eb00ff217b82 */ /* 0x001e240000000800 */
[----:B0-----:R-:W-:-:S13]  /*2a00*/  ISETP.GE.AND P0, PT, R33, 0x6, PT ;  /* 0x000000062100780c */ /* 0x001fda0003f06270 */
[----:B------:R-:W-:Y:S05]  /*2a10*/  @!P0 BRA `(.L_x_32730) ;  /* 0x0000000000108947 */ /* 0x000fea0003800000 */
[----:B------:R-:W-:-:S03]  /*2a20*/  UMOV UR12, 0xffffffff ;  /* 0xffffffff000c7882 */ /* 0x000fc60000000000 */
[----:B------:R-:W-:Y:S05]  /*2a30*/  BRA.DIV UR12, `(.L_x_32731) ;  /* 0x000000220cc07947 */ /* 0x000fea000b800000 */
[----:B---3--:R0:W3:Y:S02]  /*2a40*/  SHFL.IDX PT, R35, R50, R10, R19 ;  /* 0x0000000a32237389 */ /* 0x0080e400000e0013 */
.L_x_32813:
[----:B---3--:R-:W-:-:S07]  /*2a50*/  IMAD R34, R45, R35, R34 ;  /* 0x000000232d227224 */ /* 0x008fce00078e0222 */
.L_x_32730:
[----:B------:R-:W-:-:S13]  /*2a60*/  ISETP.GE.AND P0, PT, R33, 0x7, PT ;  /* 0x000000072100780c */ /* 0x000fda0003f06270 */
[----:B------:R-:W-:Y:S05]  /*2a70*/  @!P0 BRA `(.L_x_32732) ;  /* 0x0000000000108947 */ /* 0x000fea0003800000 */
[----:B------:R-:W-:-:S03]  /*2a80*/  UMOV UR12, 0xffffffff ;  /* 0xffffffff000c7882 */ /* 0x000fc60000000000 */
[----:B------:R-:W-:Y:S05]  /*2a90*/  BRA.DIV UR12, `(.L_x_32733) ;  /* 0x000000220cc87947 */ /* 0x000fea000b800000 */
[----:B---3--:R3:W0:Y:S02]  /*2aa0*/  SHFL.IDX PT, R35, R50, R11, R19 ;  /* 0x0000000b32237389 */ /* 0x00862400000e0013 */
.L_x_32816:
[----:B0-----:R-:W-:-:S07]  /*2ab0*/  IMAD R34, R46, R35, R34 ;  /* 0x000000232e227224 */ /* 0x001fce00078e0222 */
.L_x_32732:
[----:B------:R-:W-:-:S13]  /*2ac0*/  ISETP.GE.AND P0, PT, R33, 0x8, PT ;  /* 0x000000082100780c */ /* 0x000fda0003f06270 */
[----:B------:R-:W-:Y:S05]  /*2ad0*/  @!P0 BRA `(.L_x_32734) ;  /* 0x0000000000108947 */ /* 0x000fea0003800000 */
[----:B------:R-:W-:-:S03]  /*2ae0*/  UMOV UR12, 0xffffffff ;  /* 0xffffffff000c7882 */ /* 0x000fc60000000000 */
[----:B------:R-:W-:Y:S05]  /*2af0*/  BRA.DIV UR12, `(.L_x_32735) ;  /* 0x000000220cd07947 */ /* 0x000fea000b800000 */
[----:B---3--:R3:W0:Y:S02]  /*2b00*/  SHFL.IDX PT, R35, R50, R12, R19 ;  /* 0x0000000c32237389 */ /* 0x00862400000e0013 */
.L_x_32819:
[----:B0-----:R-:W-:-:S07]  /*2b10*/  IMAD R34, R47, R35, R34 ;  /* 0x000000232f227224 */ /* 0x001fce00078e0222 */
.L_x_32734:
[C---:B------:R-:W-:Y:S02]  /*2b20*/  IMAD R33, R29.reuse, UR6, R30 ;  /* 0x000000061d217c24 */ /* 0x040fe4000f8e021e */
[----:B------:R-:W-:Y:S02]  /*2b30*/  VIADD R29, R29, UR8 ;  /* 0x000000081d1d7c36 */ /* 0x000fe40008000000 */
[----:B------:R-:W-:-:S03]  /*2b40*/  IMAD R33, R33, 0x4, R28 ;  /* 0x0000000421217824 */ /* 0x000fc600078e021c */
[----:B------:R-:W-:Y:S02]  /*2b50*/  ISETP.GE.AND P0, PT, R29, UR29, PT ;  /* 0x0000001d1d007c0c */ /* 0x000fe4000bf06270 */
[----:B------:R0:W-:Y:S11]  /*2b60*/  STS [R33], R34 ;  /* 0x0000002221007388 */ /* 0x0001f60000000800 */
[----:B0-----:R-:W-:Y:S05]  /*2b70*/  @!P0 BRA `(.L_x_32736) ;  /* 0xfffffffc002c8947 */ /* 0x001fea000383ffff */
.L_x_32719:
[----:B------:R-:W-:Y:S05]  /*2b80*/  BSYNC B0 ;  /* 0x0000000000007941 */ /* 0x000fea0003800000 */
.L_x_32718:
[----:B------:R-:W-:Y:S05]  /*2b90*/  @!P6 BRA `(.L_x_32737) ;  /* 0xfffffff40084e947 */ /* 0x000fea000383ffff */
[----:B------:R-:W-:Y:S05]  /*2ba0*/  BRA `(.L_x_32678) ;  /* 0x0000000c00007947 */ /* 0x000fea0003800000 */
.L_x_32709:
[----:B01----:R-:W-:-:S07]  /*2bb0*/  HFMA2 R31, -RZ, RZ, 0, 0 ;  /* 0x00000000ff1f7431 */ /* 0x003fce00000001ff */
.L_x_32765:
        /* <DEDUP_REMOVED lines=18> */
.L_x_32738:
        /* <DEDUP_REMOVED lines=8> */
.L_x_32739:
        /* <DEDUP_REMOVED lines=8> */
.L_x_32740:
        /* <DEDUP_REMOVED lines=8> */
.L_x_32741:
        /* <DEDUP_REMOVED lines=9> */
.L_x_32742:
        /* <DEDUP_REMOVED lines=9> */
.L_x_32743:
        /* <DEDUP_REMOVED lines=9> */
.L_x_32744:
        /* <DEDUP_REMOVED lines=9> */
.L_x_32745:
        /* <DEDUP_REMOVED lines=27> */
.L_x_32764:
[----:B------:R-:W-:Y:S02]  /*3250*/  IMAD R28, R33, 0x24, R32 ;  /* 0x00000024211c7824 */ /* 0x000fe400078e0220 */
[----:B------:R-:W-:-:S03]  /*3260*/  IMAD.MOV.U32 R34, RZ, RZ, RZ ;  /* 0x000000ffff227224 */ /* 0x000fc600078e00ff */
[----:B01----:R0:W1:Y:S01]  /*3270*/  LDS R50, [R28] ;  /* 0x000000001c327984 */ /* 0x0030620000000800 */
[----:B------:R-:W-:Y:S05]  /*3280*/  @!P4 BRA `(.L_x_32747) ;  /* 0x000000000010c947 */ /* 0x000fea0003800000 */
[----:B------:R-:W-:-:S03]  /*3290*/  UMOV UR12, 0xffffffff ;  /* 0xffffffff000c7882 */ /* 0x000fc60000000000 */
[----:B------:R-:W-:Y:S05]  /*32a0*/  BRA.DIV UR12, `(.L_x_32748) ;  /* 0x0000001e0c047947 */ /* 0x000fea000b800000 */
[----:B-1----:R1:W3:Y:S02]  /*32b0*/  SHFL.IDX PT, R29, R50, R38, R19 ;  /* 0x00000026321d7389 */ /* 0x0022e400000e0013 */
.L_x_32821:
[----:B---3--:R-:W-:-:S07]  /*32c0*/  IMAD R34, R40, R29, RZ ;  /* 0x0000001d28227224 */ /* 0x008fce00078e02ff */
.L_x_32747:
[----:B------:R-:W-:Y:S05]  /*32d0*/  @!P3 BRA `(.L_x_32749) ;  /* 0x000000000010b947 */ /* 0x000fea0003800000 */
[----:B------:R-:W-:-:S03]  /*32e0*/  UMOV UR12, 0xffffffff ;  /* 0xffffffff000c7882 */ /* 0x000fc60000000000 */
[----:B------:R-:W-:Y:S05]  /*32f0*/  BRA.DIV UR12, `(.L_x_32750) ;  /* 0x0000001e0c0c7947 */ /* 0x000fea000b800000 */
[----:B-1----:R1:W3:Y:S02]  /*3300*/  SHFL.IDX PT, R35, R50, R6, R19 ;  /* 0x0000000632237389 */ /* 0x0022e400000e0013 */
.L_x_32824:
[----:B---34-:R-:W-:-:S07]  /*3310*/  IMAD R34, R41, R35, R34 ;  /* 0x0000002329227224 */ /* 0x018fce00078e0222 */
.L_x_32749:
[----:B------:R-:W-:Y:S05]  /*3320*/  @!P2 BRA `(.L_x_32751) ;  /* 0x000000000010a947 */ /* 0x000fea0003800000 */
[----:B------:R-:W-:-:S03]  /*3330*/  UMOV UR12, 0xffffffff ;  /* 0xffffffff000c7882 */ /* 0x000fc60000000000 */
[----:B------:R-:W-:Y:S05]  /*3340*/  BRA.DIV UR12, `(.L_x_32752) ;  /* 0x0000001e0c187947 */ /* 0x000fea000b800000 */
[----:B-1----:R1:W3:Y:S02]  /*3350*/  SHFL.IDX PT, R35, R50, R7, R19 ;  /* 0x0000000732237389 */ /* 0x0022e400000e0013 */
.L_x_32827:
[----:B---3--:R-:W-:-:S07]  /*3360*/  IMAD R34, R42, R35, R34 ;  /* 0x000000232a227224 */ /* 0x008fce00078e0222 */
.L_x_32751:
[----:B------:R-:W-:Y:S05]  /*3370*/  @!P1 BRA `(.L_x_32753) ;  /* 0x0000000000109947 */ /* 0x000fea0003800000 */
[----:B------:R-:W-:-:S03]  /*3380*/  UMOV UR12, 0xffffffff ;  /* 0xffffffff000c7882 */ /* 0x000fc60000000000 */
[----:B------:R-:W-:Y:S05]  /*3390*/  BRA.DIV UR12, `(.L_x_32754) ;  /* 0x0000001e0c247947 */ /* 0x000fea000b800000 */
[----:B-1----:R1:W3:Y:S02]  /*33a0*/  SHFL.IDX PT, R35, R50, R8, R19 ;  /* 0x0000000832237389 */ /* 0x0022e400000e0013 */
.L_x_32830:
[----:B---3--:R-:W-:-:S07]  /*33b0*/  IMAD R34, R43, R35, R34 ;  /* 0x000000232b227224 */ /* 0x008fce00078e0222 */
.L_x_32753:
[----:B0-----:R-:W0:Y:S02]  /*33c0*/  LDC R28, c[0x0][0x3ac] ;  /* 0x0000eb00ff1c7b82 */ /* 0x001e240000000800 */
[----:B0-----:R-:W-:-:S13]  /*33d0*/  ISETP.GE.AND P0, PT, R28, 0x5, PT ;  /* 0x000000051c00780c */ /* 0x001fda0003f06270 */
[----:B------:R-:W-:Y:S05]  /*33e0*/  @!P0 BRA `(.L_x_32755) ;  /* 0x0000000000108947 */ /* 0x000fea0003800000 */
[----:B------:R-:W-:-:S03]  /*33f0*/  UMOV UR12, 0xffffffff ;  /* 0xffffffff000c7882 */ /* 0x000fc60000000000 */
[----:B------:R-:W-:Y:S05]  /*3400*/  BRA.DIV UR12, `(.L_x_32756) ;  /* 0x0000001e0c287947 */ /* 0x000fea000b800000 */
[----:B-1----:R0:W1:Y:S02]  /*3410*/  SHFL.IDX PT, R35, R50, R9, R19 ;  /* 0x0000000932237389 */ /* 0x00206400000e0013 */
.L_x_32833:
[----:B-1----:R-:W-:-:S07]  /*3420*/  IMAD R34, R44, R35, R34 ;  /* 0x000000232c227224 */ /* 0x002fce00078e0222 */
.L_x_32755:
[----:B------:R-:W-:-:S13]  /*3430*/  ISETP.GE.AND P0, PT, R28, 0x6, PT ;  /* 0x000000061c00780c */ /* 0x000fda0003f06270 */
[----:B------:R-:W-:Y:S05]  /*3440*/  @!P0 BRA `(.L_x_32757) ;  /* 0x0000000000108947 */ /* 0x000fea0003800000 */
[----:B------:R-:W-:-:S03]  /*3450*/  UMOV UR12, 0xffffffff ;  /* 0xffffffff000c7882 */ /* 0x000fc60000000000 */
[----:B------:R-:W-:Y:S05]  /*3460*/  BRA.DIV UR12, `(.L_x_32758) ;  /* 0x0000001e0c307947 */ /* 0x000fea000b800000 */
[----:B-1----:R1:W3:Y:S02]  /*3470*/  SHFL.IDX PT, R35, R50, R10, R19 ;  /* 0x0000000a32237389 */ /* 0x0022e400000e0013 */
.L_x_32836:
[----:B---3--:R-:W-:-:S07]  /*3480*/  IMAD R34, R45, R35, R34 ;  /* 0x000000232d227224 */ /* 0x008fce00078e0222 */
.L_x_32757:
[----:B------:R-:W-:-:S13]  /*3490*/  ISETP.GE.AND P0, PT, R28, 0x7, PT ;  /* 0x000000071c00780c */ /* 0x000fda0003f06270 */
[----:B------:R-:W-:Y:S05]  /*34a0*/  @!P0 BRA `(.L_x_32759) ;  /* 0x0000000000108947 */ /* 0x000fea0003800000 */
[----:B------:R-:W-:-:S03]  /*34b0*/  UMOV UR12, 0xffffffff ;  /* 0xffffffff000c7882 */ /* 0x000fc60000000000 */
[----:B------:R-:W-:Y:S05]  /*34c0*/  BRA.DIV UR12, `(.L_x_32760) ;  /* 0x0000001e0c387947 */ /* 0x000fea000b800000 */
[----:B-1----:R1:W3:Y:S02]  /*34d0*/  SHFL.IDX PT, R35, R50, R11, R19 ;  /* 0x0000000b32237389 */ /* 0x0022e400000e0013 */
.L_x_32839:
[----:B---3--:R-:W-:-:S07]  /*34e0*/  IMAD R34, R46, R35, R34 ;  /* 0x000000232e227224 */ /* 0x008fce00078e0222 */
.L_x_32759:
[----:B------:R-:W-:-:S13]  /*34f0*/  ISETP.GE.AND P0, PT, R28, 0x8, PT ;  /* 0x000000081c00780c */ /* 0x000fda0003f06270 */
[----:B------:R-:W-:Y:S05]  /*3500*/  @!P0 BRA `(.L_x_32761) ;  /* 0x0000000000108947 */ /* 0x000fea0003800000 */
[----:B------:R-:W-:-:S03]  /*3510*/  UMOV UR12, 0xffffffff ;  /* 0xffffffff000c7882 */ /* 0x000fc60000000000 */
[----:B------:R-:W-:Y:S05]  /*3520*/  BRA.DIV UR12, `(.L_x_32762) ;  /* 0x0000001e0c407947 */ /* 0x000fea000b800000 */
[----:B-1----:R1:W3:Y:S02]  /*3530*/  SHFL.IDX PT, R35, R50, R12, R19 ;  /* 0x0000000c32237389 */ /* 0x0022e400000e0013 */
.L_x_32842:
[----:B---3--:R-:W-:-:S07]  /*3540*/  IMAD R34, R47, R35, R34 ;  /* 0x000000232f227224 */ /* 0x008fce00078e0222 */
.L_x_32761:
[----:B------:R-:W-:-:S07]  /*3550*/  IMAD.U32 R28, RZ, RZ, UR20 ;  /* 0x00000014ff1c7e24 */ /* 0x000fce000f8e00ff */
.L_x_32763:
        /* <DEDUP_REMOVED lines=36> */
.L_x_32746:
[----:B------:R-:W-:Y:S05]  /*37a0*/  @!P5 BRA `(.L_x_32765) ;  /* 0xfffffff40004d947 */ /* 0x000fea000383ffff */
.L_x_32678:
        /* <DEDUP_REMOVED lines=118> */
.L_x_32769:
[----:B------:R-:W-:Y:S05]  /*3f10*/  BSYNC.RECONVERGENT B1 ;  /* 0x0000000000017941 */ /* 0x000fea0003800200 */
.L_x_32768:
        /* <DEDUP_REMOVED lines=13> */
.L_x_32770:
        /* <DEDUP_REMOVED lines=104> */
.L_x_32767:
[----:B------:R-:W-:Y:S05]  /*4670*/  BSYNC.RECONVERGENT B0 ;  /* 0x0000000000007941 */ /* 0x000fea0003800200 */
.L_x_32766:
[----:B------:R-:W-:-:S04]  /*4680*/  UIADD3 UR11, UPT, UPT, UR25, UR11, URZ ;  /* 0x0000000b190b7290 */ /* 0x000fc8000fffe0ff */
[----:B------:R-:W-:-:S09]  /*4690*/  UISETP.GE.U32.AND UP0, UPT, UR11, UR26, UPT ;  /* 0x0000001a0b00728c */ /* 0x000fd2000bf06070 */
[----:B------:R-:W-:Y:S05]  /*46a0*/  BRA.U !UP0, `(.L_x_32771) ;  /* 0xffffffc908647547 */ /* 0x000fea000b83ffff */
[----:B------:R-:W-:Y:S05]  /*46b0*/  EXIT ;  /* 0x000000000000794d */ /* 0x000fea0003800000 */
.L_x_32692:
[----:B------:R-:W-:Y:S01]  /*46c0*/  BSSY B2, `(.L_x_32772) ;  /* 0x0000006000027945 */ /* 0x000fe20003800000 */
[----:B------:R-:W-:Y:S02]  /*46d0*/  IMAD.MOV.U32 R48, RZ, RZ, R38 ;  /* 0x000000ffff307224 */ /* 0x000fe400078e0026 */
[----:B------:R-:W-:-:S07]  /*46e0*/  IMAD.MOV.U32 R35, RZ, RZ, -0x1 ;  /* 0xffffffffff237424 */ /* 0x000fce00078e00ff */
[----:B01234-:R-:W-:Y:S05]  /*46f0*/  WARPSYNC.COLLECTIVE R35, `(.L_x_32773) ;  /* 0x0000000023087348 */ /* 0x01ffea0003c00000 */
[----:B---3--:R3:W0:Y:S02]  /*4700*/  SHFL.IDX P0, R35, R50, R48, R19 ;  /* 0x0000003032237389 */ /* 0x0086240000000013 */
[----:B01234-:R-:W-:Y:S05]  /*4710*/  ENDCOLLECTIVE ;  /* 0x000000000000791b */ /* 0x01ffea0003800000 */
.L_x_32773:
[----:B------:R-:W-:Y:S05]  /*4720*/  BSYNC B2 ;  /* 0x0000000000027941 */ /* 0x000fea0003800000 */
.L_x_32772:
[----:B------:R-:W-:Y:S05]  /*4730*/  BRA `(.L_x_32774) ;  /* 0xffffffd400bc7947 */ /* 0x000fea000383ffff */
.L_x_32694:
[----:B------:R-:W-:Y:S01]  /*4740*/  BSSY B2, `(.L_x_32775) ;  /* 0x0000006000027945 */ /* 0x000fe20003800000 */
[----:B------:R-:W-:Y:S01]  /*4750*/  MOV R48, R6 ;  /* 0x0000000600307202 */ /* 0x000fe20000000f00 */
[----:B------:R-:W-:-:S07]  /*4760*/  IMAD.MOV.U32 R35, RZ, RZ, -0x1 ;  /* 0xffffffffff237424 */ /* 0x000fce00078e00ff */
[----:B01234-:R-:W-:Y:S05]  /*4770*/  WARPSYNC.COLLECTIVE R35, `(.L_x_32776) ;  /* 0x0000000023087348 */ /* 0x01ffea0003c00000 */
[----:B---3--:R3:W0:Y:S02]  /*4780*/  SHFL.IDX P0, R35, R50, R48, R19 ;  /* 0x0000003032237389 */ /* 0x0086240000000013 */
[----:B01234-:R-:W-:Y:S05]  /*4790*/  ENDCOLLECTIVE ;  /* 0x000000000000791b */ /* 0x01ffea0003800000 */
.L_x_32776:
[----:B------:R-:W-:Y:S05]  /*47a0*/  BSYNC B2 ;  /* 0x0000000000027941 */ /* 0x000fea0003800000 */
.L_x_32775:
[----:B------:R-:W-:Y:S05]  /*47b0*/  BRA `(.L_x_32777) ;  /* 0xffffffd400b07947 */ /* 0x000fea000383ffff */
.L_x_32696:
[----:B------:R-:W-:Y:S01]  /*47c0*/  BSSY B2, `(.L_x_32778) ;  /* 0x0000006000027945 */ /* 0x000fe20003800000 */
[----:B------:R-:W-:Y:S01]  /*47d0*/  IMAD.MOV.U32 R48, RZ, RZ, R7 ;  /* 0x000000ffff307224 */ /* 0x000fe200078e0007 */
[----:B------:R-:W-:-:S07]  /*47e0*/  MOV R35, 0xffffffff ;  /* 0xffffffff00237802 */ /* 0x000fce0000000f00 */
[----:B01234-:R-:W-:Y:S05]  /*47f0*/  WARPSYNC.COLLECTIVE R35, `(.L_x_32779) ;  /* 0x0000000023087348 */ /* 0x01ffea0003c00000 */
[----:B---3--:R3:W0:Y:S02]  /*4800*/  SHFL.IDX P0, R35, R50, R48, R19 ;  /* 0x0000003032237389 */ /* 0x0086240000000013 */
[----:B01234-:R-:W-:Y:S05]  /*4810*/  ENDCOLLECTIVE ;  /* 0x000000000000791b */ /* 0x01ffea0003800000 */
.L_x_32779:
[----:B------:R-:W-:Y:S05]  /*4820*/  BSYNC B2 ;  /* 0x0000000000027941 */ /* 0x000fea0003800000 */
.L_x_32778:
[----:B------:R-:W-:Y:S05]  /*4830*/  BRA `(.L_x_32780) ;  /* 0xffffffd400a47947 */ /* 0x000fea000383ffff */
.L_x_32698:
[----:B------:R-:W-:Y:S01]  /*4840*/  BSSY B2, `(.L_x_32781) ;  /* 0x0000006000027945 */ /* 0x000fe20003800000 */
[----:B------:R-:W-:Y:S02]  /*4850*/  IMAD.MOV.U32 R48, RZ, RZ, R8 ;  /* 0x000000ffff307224 */ /* 0x000fe400078e0008 */
[----:B------:R-:W-:-:S07]  /*4860*/  IMAD.MOV.U32 R35, RZ, RZ, -0x1 ;  /* 0xffffffffff237424 */ /* 0x000fce00078e00ff */
[----:B01234-:R-:W-:Y:S05]  /*4870*/  WARPSYNC.COLLECTIVE R35, `(.L_x_32782) ;  /* 0x0000000023087348 */ /* 0x01ffea0003c00000 */
[----:B---3--:R3:W0:Y:S02]  /*4880*/  SHFL.IDX P0, R35, R50, R48, R19 ;  /* 0x0000003032237389 */ /* 0x0086240000000013 */
[----:B01234-:R-:W-:Y:S05]  /*4890*/  ENDCOLLECTIVE ;  /* 0x000000000000791b */ /* 0x01ffea0003800000 */
.L_x_32782:
[----:B------:R-:W-:Y:S05]  /*48a0*/  BSYNC B2 ;  /* 0x0000000000027941 */ /* 0x000fea0003800000 */
.L_x_32781:
[----:B------:R-:W-:Y:S05]  /*48b0*/  BRA `(.L_x_32783) ;  /* 0xffffffd400987947 */ /* 0x000fea000383ffff */
.L_x_32700:
[----:B------:R-:W-:Y:S01]  /*48c0*/  BSSY B2, `(.L_x_32784) ;  /* 0x0000006000027945 */ /* 0x000fe20003800000 */
[----:B------:R-:W-:Y:S01]  /*48d0*/  MOV R48, R9 ;  /* 0x0000000900307202 */ /* 0x000fe20000000f00 */
[----:B------:R-:W-:-:S07]  /*48e0*/  IMAD.MOV.U32 R35, RZ, RZ, -0x1 ;  /* 0xffffffffff237424 */ /* 0x000fce00078e00ff */
[----:B01234-:R-:W-:Y:S05]  /*48f0*/  WARPSYNC.COLLECTIVE R35, `(.L_x_32785) ;  /* 0x0000000023087348 */ /* 0x01ffea0003c00000 */
[----:B---3--:R3:W0:Y:S02]  /*4900*/  SHFL.IDX P0, R35, R50, R48, R19 ;  /* 0x0000003032237389 */ /* 0x0086240000000013 */
[----:B01234-:R-:W-:Y:S05]  /*4910*/  ENDCOLLECTIVE ;  /* 0x000000000000791b */ /* 0x01ffea0003800000 */
.L_x_32785:
[----:B------:R-:W-:Y:S05]  /*4920*/  BSYNC B2 ;  /* 0x0000000000027941 */ /* 0x000fea0003800000 */
.L_x_32784:
[----:B------:R-:W-:Y:S05]  /*4930*/  BRA `(.L_x_32786) ;  /* 0xffffffd4008c7947 */ /* 0x000fea000383ffff */
.L_x_32702:
[----:B------:R-:W-:Y:S01]  /*4940*/  BSSY B2, `(.L_x_32787) ;  /* 0x0000006000027945 */ /* 0x000fe20003800000 */
[----:B------:R-:W-:Y:S01]  /*4950*/  IMAD.MOV.U32 R48, RZ, RZ, R10 ;  /* 0x000000ffff307224 */ /* 0x000fe200078e000a */
[----:B------:R-:W-:-:S07]  /*4960*/  MOV R35, 0xffffffff ;  /* 0xffffffff00237802 */ /* 0x000fce0000000f00 */
[----:B-1234-:R-:W-:Y:S05]  /*4970*/  WARPSYNC.COLLECTIVE R35, `(.L_x_32788) ;  /* 0x0000000023087348 */ /* 0x01efea0003c00000 */
[----:B---3--:R0:W3:Y:S02]  /*4980*/  SHFL.IDX P0, R35, R50, R48, R19 ;  /* 0x0000003032237389 */ /* 0x0080e40000000013 */
[----:B01234-:R-:W-:Y:S05]  /*4990*/  ENDCOLLECTIVE ;  /* 0x000000000000791b */ /* 0x01ffea0003800000 */
.L_x_32788:
[----:B------:R-:W-:Y:S05]  /*49a0*/  BSYNC B2 ;  /* 0x0000000000027941 */ /* 0x000fea0003800000 */
.L_x_32787:
[----:B------:R-:W-:Y:S05]  /*49b0*/  BRA `(.L_x_32789) ;  /* 0xffffffd400887947 */ /* 0x000fea000383ffff */
.L_x_32704:
[----:B------:R-:W-:Y:S01]  /*49c0*/  BSSY B2, `(.L_x_32790) ;  /* 0x0000006000027945 */ /* 0x000fe20003800000 */
[----:B------:R-:W-:Y:S02]  /*49d0*/  IMAD.MOV.U32 R48, RZ, RZ, R11 ;  /* 0x000000ffff307224 */ /* 0x000fe400078e000b */
[----:B------:R-:W-:-:S07]  /*49e0*/  IMAD.MOV.U32 R35, RZ, RZ, -0x1 ;  /* 0xffffffffff237424 */ /* 0x000fce00078e00ff */
[----:B01234-:R-:W-:Y:S05]  /*49f0*/  WARPSYNC.COLLECTIVE R35, `(.L_x_32791) ;  /* 0x0000000023087348 */ /* 0x01ffea0003c00000 */
[----:B---3--:R3:W0:Y:S02]  /*4a00*/  SHFL.IDX P0, R35, R50, R48, R19 ;  /* 0x0000003032237389 */ /* 0x0086240000000013 */
[----:B01234-:R-:W-:Y:S05]  /*4a10*/  ENDCOLLECTIVE ;  /* 0x000000000000791b */ /* 0x01ffea0003800000 */
.L_x_32791:
[----:B------:R-:W-:Y:S05]  /*4a20*/  BSYNC B2 ;  /* 0x0000000000027941 */ /* 0x000fea0003800000 */
.L_x_32790:
[----:B------:R-:W-:Y:S05]  /*4a30*/  BRA `(.L_x_32792) ;  /* 0xffffffd400807947 */ /* 0x000fea000383ffff */
.L_x_32706:
[----:B------:R-:W-:Y:S01]  /*4a40*/  BSSY B2, `(.L_x_32793) ;  /* 0x0000006000027945 */ /* 0x000fe20003800000 */
[----:B------:R-:W-:Y:S01]  /*4a50*/  MOV R48, R12 ;  /* 0x0000000c00307202 */ /* 0x000fe20000000f00 */
[----:B------:R-:W-:-:S07]  /*4a60*/  IMAD.MOV.U32 R35, RZ, RZ, -0x1 ;  /* 0xffffffffff237424 */ /* 0x000fce00078e00ff */
[----:B01234-:R-:W-:Y:S05]  /*4a70*/  WARPSYNC.COLLECTIVE R35, `(.L_x_32794) ;  /* 0x0000000023087348 */ /* 0x01ffea0003c00000 */
[----:B---3--:R3:W0:Y:S02]  /*4a80*/  SHFL.IDX P0, R35, R50, R48, R19 ;  /* 0x0000003032237389 */ /* 0x0086240000000013 */
[----:B01234-:R-:W-:Y:S05]  /*4a90*/  ENDCOLLECTIVE ;  /* 0x000000000000791b */ /* 0x01ffea0003800000 */
.L_x_32794:
[----:B------:R-:W-:Y:S05]  /*4aa0*/  BSYNC B2 ;  /* 0x0000000000027941 */ /* 0x000fea0003800000 */
.L_x_32793:
[----:B------:R-:W-:Y:S05]  /*4ab0*/  BRA `(.L_x_32795) ;  /* 0xffffffd400787947 */ /* 0x000fea000383ffff */
.L_x_32721:
[----:B------:R-:W-:Y:S01]  /*4ac0*/  BSSY B1, `(.L_x_32796) ;  /* 0x0000006000017945 */ /* 0x000fe20003800000 */
[----:B------:R-:W-:Y:S01]  /*4ad0*/  IMAD.MOV.U32 R48, RZ, RZ, R38 ;  /* 0x000000ffff307224 */ /* 0x000fe200078e0026 */
[----:B------:R-:W-:-:S07]  /*4ae0*/  MOV R35, 0xffffffff ;  /* 0xffffffff00237802 */ /* 0x000fce0000000f00 */
[----:B01234-:R-:W-:Y:S05]  /*4af0*/  WARPSYNC.COLLECTIVE R35, `(.L_x_32797) ;  /* 0x0000000023087348 */ /* 0x01ffea0003c00000 */
[----:B---3--:R3:W0:Y:S02]  /*4b00*/  SHFL.IDX P0, R35, R50, R48, R19 ;  /* 0x0000003032237389 */ /* 0x0086240000000013 */
[----:B01234-:R-:W-:Y:S05]  /*4b10*/  ENDCOLLECTIVE ;  /* 0x000000000000791b */ /* 0x01ffea0003800000 */
.L_x_32797:
[----:B------:R-:W-:Y:S05]  /*4b20*/  BSYNC B1 ;  /* 0x0000000000017941 */ /* 0x000fea0003800000 */
.L_x_32796:
[----:B------:R-:W-:Y:S05]  /*4b30*/  BRA `(.L_x_32798) ;  /* 0xffffffdc00587947 */ /* 0x000fea000383ffff */
.L_x_32723:
[----:B------:R-:W-:Y:S01]  /*4b40*/  BSSY B1, `(.L_x_32799) ;  /* 0x0000006000017945 */ /* 0x000fe20003800000 */
[----:B------:R-:W-:Y:S02]  /*4b50*/  IMAD.MOV.U32 R48, RZ, RZ, R6 ;  /* 0x000000ffff307224 */ /* 0x000fe400078e0006 */
[----:B------:R-:W-:-:S07]  /*4b60*/  IMAD.MOV.U32 R35, RZ, RZ, -0x1 ;  /* 0xffffffffff237424 */ /* 0x000fce00078e00ff */
[----:B01234-:R-:W-:Y:S05]  /*4b70*/  WARPSYNC.COLLECTIVE R35, `(.L_x_32800) ;  /* 0x0000000023087348 */ /* 0x01ffea0003c00000 */
[----:B---3--:R3:W0:Y:S02]  /*4b80*/  SHFL.IDX P0, R35, R50, R48, R19 ;  /* 0x0000003032237389 */ /* 0x0086240000000013 */
[----:B01234-:R-:W-:Y:S05]  /*4b90*/  ENDCOLLECTIVE ;  /* 0x000000000000791b */ /* 0x01ffea0003800000 */
.L_x_32800:
[----:B------:R-:W-:Y:S05]  /*4ba0*/  BSYNC B1 ;  /* 0x0000000000017941 */ /* 0x000fea0003800000 */
.L_x_32799:
[----:B------:R-:W-:Y:S05]  /*4bb0*/  BRA `(.L_x_32801) ;  /* 0xffffffdc004c7947 */ /* 0x000fea000383ffff */
.L_x_32725:
[----:B------:R-:W-:Y:S01]  /*4bc0*/  BSSY B1, `(.L_x_32802) ;  /* 0x0000006000017945 */ /* 0x000fe20003800000 */
[----:B------:R-:W-:Y:S01]  /*4bd0*/  MOV R48, R7 ;  /* 0x0000000700307202 */ /* 0x000fe20000000f00 */
[----:B------:R-:W-:-:S07]  /*4be0*/  IMAD.MOV.U32 R35, RZ, RZ, -0x1 ;  /* 0xffffffffff237424 */ /* 0x000fce00078e00ff */
[----:B01234-:R-:W-:Y:S05]  /*4bf0*/  WARPSYNC.COLLECTIVE R35, `(.L_x_32803) ;  /* 0x0000000023087348 */ /* 0x01ffea0003c00000 */
[----:B---3--:R3:W0:Y:S02]  /*4c00*/  SHFL.IDX P0, R35, R50, R48, R19 ;  /* 0x0000003032237389 */ /* 0x0086240000000013 */
[----:B01234-:R-:W-:Y:S05]  /*4c10*/  ENDCOLLECTIVE ;  /* 0x000000000000791b */ /* 0x01ffea0003800000 */
.L_x_32803:
[----:B------:R-:W-:Y:S05]  /*4c20*/  BSYNC B1 ;  /* 0x0000000000017941 */ /* 0x000fea0003800000 */
.L_x_32802:
[----:B------:R-:W-:Y:S05]  /*4c30*/  BRA `(.L_x_32804) ;  /* 0xffffffdc00407947 */ /* 0x000fea000383ffff */
.L_x_32727:
[----:B------:R-:W-:Y:S01]  /*4c40*/  BSSY B1, `(.L_x_32805) ;  /* 0x0000006000017945 */ /* 0x000fe20003800000 */
[----:B------:R-:W-:Y:S01]  /*4c50*/  IMAD.MOV.U32 R48, RZ, RZ, R8 ;  /* 0x000000ffff307224 */ /* 0x000fe200078e0008 */
[----:B------:R-:W-:-:S07]  /*4c60*/  MOV R35, 0xffffffff ;  /* 0xffffffff00237802 */ /* 0x000fce0000000f00 */
[----:B01234-:R-:W-:Y:S05]  /*4c70*/  WARPSYNC.COLLECTIVE R35, `(.L_x_32806) ;  /* 0x0000000023087348 */ /* 0x01ffea0003c00000 */
[----:B---3--:R3:W0:Y:S02]  /*4c80*/  SHFL.IDX P0, R35, R50, R48, R19 ;  /* 0x0000003032237389 */ /* 0x0086240000000013 */
[----:B01234-:R-:W-:Y:S05]  /*4c90*/  ENDCOLLECTIVE ;  /* 0x000000000000791b */ /* 0x01ffea0003800000 */
.L_x_32806:
[----:B------:R-:W-:Y:S05]  /*4ca0*/  BSYNC B1 ;  /* 0x0000000000017941 */ /* 0x000fea0003800000 */
.L_x_32805:
[----:B------:R-:W-:Y:S05]  /*4cb0*/  BRA `(.L_x_32807) ;  /* 0xffffffdc00347947 */ /* 0x000fea000383ffff */
.L_x_32729:
[----:B------:R-:W-:Y:S01]  /*4cc0*/  BSSY B1, `(.L_x_32808) ;  /* 0x0000006000017945 */ /* 0x000fe20003800000 */
[----:B------:R-:W-:Y:S02]  /*4cd0*/  IMAD.MOV.U32 R48, RZ, RZ, R9 ;  /* 0x000000ffff307224 */ /* 0x000fe400078e0009 */
[----:B------:R-:W-:-:S07]  /*4ce0*/  IMAD.MOV.U32 R35, RZ, RZ, -0x1 ;  /* 0xffffffffff237424 */ /* 0x000fce00078e00ff */
[----:B01234-:R-:W-:Y:S05]  /*4cf0*/  WARPSYNC.COLLECTIVE R35, `(.L_x_32809) ;  /* 0x0000000023087348 */ /* 0x01ffea0003c00000 */
[----:B---3--:R3:W0:Y:S02]  /*4d00*/  SHFL.IDX P0, R35, R50, R48, R19 ;  /* 0x0000003032237389 */ /* 0x0086240000000013 */
[----:B01234-:R-:W-:Y:S05]  /*4d10*/  ENDCOLLECTIVE ;  /* 0x000000000000791b */ /* 0x01ffea0003800000 */
.L_x_32809:
[----:B------:R-:W-:Y:S05]  /*4d20*/  BSYNC B1 ;  /* 0x0000000000017941 */ /* 0x000fea0003800000 */
.L_x_32808:
[----:B------:R-:W-:Y:S05]  /*4d30*/  BRA `(.L_x_32810) ;  /* 0xffffffdc00287947 */ /* 0x000fea000383ffff */
.L_x_32731:
[----:B------:R-:W-:Y:S01]  /*4d40*/  BSSY B1, `(.L_x_32811) ;  /* 0x0000006000017945 */ /* 0x000fe20003800000 */
[----:B------:R-:W-:Y:S01]  /*4d50*/  MOV R48, R10 ;  /* 0x0000000a00307202 */ /* 0x000fe20000000f00 */
[----:B------:R-:W-:-:S07]  /*4d60*/  IMAD.MOV.U32 R35, RZ, RZ, -0x1 ;  /* 0xffffffffff237424 */ /* 0x000fce00078e00ff */
[----:B-1234-:R-:W-:Y:S05]  /*4d70*/  WARPSYNC.COLLECTIVE R35, `(.L_x_32812) ;  /* 0x0000000023087348 */ /* 0x01efea0003c00000 */
[----:B---3--:R0:W3:Y:S02]  /*4d80*/  SHFL.IDX P0, R35, R50, R48, R19 ;  /* 0x0000003032237389 */ /* 0x0080e40000000013 */
[----:B01234-:R-:W-:Y:S05]  /*4d90*/  ENDCOLLECTIVE ;  /* 0x000000000000791b */ /* 0x01ffea0003800000 */
.L_x_32812:
[----:B------:R-:W-:Y:S05]  /*4da0*/  BSYNC B1 ;  /* 0x0000000000017941 */ /* 0x000fea0003800000 */
.L_x_32811:
[----:B------:R-:W-:Y:S05]  /*4db0*/  BRA `(.L_x_32813) ;  /* 0xffffffdc00247947 */ /* 0x000fea000383ffff */
.L_x_32733:
[----:B------:R-:W-:Y:S01]  /*4dc0*/  BSSY B1, `(.L_x_32814) ;  /* 0x0000006000017945 */ /* 0x000fe20003800000 */
[----:B------:R-:W-:Y:S01]  /*4dd0*/  IMAD.MOV.U32 R48, RZ, RZ, R11 ;  /* 0x000000ffff307224 */ /* 0x000fe200078e000b */
[----:B------:R-:W-:-:S07]  /*4de0*/  MOV R35, 0xffffffff ;  /* 0xffffffff00237802 */ /* 0x000fce0000000f00 */
[----:B01234-:R-:W-:Y:S05]  /*4df0*/  WARPSYNC.COLLECTIVE R35, `(.L_x_32815) ;  /* 0x0000000023087348 */ /* 0x01ffea0003c00000 */
[----:B---3--:R3:W0:Y:S02]  /*4e00*/  SHFL.IDX P0, R35, R50, R48, R19 ;  /* 0x0000003032237389 */ /* 0x0086240000000013 */
[----:B01234-:R-:W-:Y:S05]  /*4e10*/  ENDCOLLECTIVE ;  /* 0x000000000000791b */ /* 0x01ffea0003800000 */
.L_x_32815:
[----:B------:R-:W-:Y:S05]  /*4e20*/  BSYNC B1 ;  /* 0x0000000000017941 */ /* 0x000fea0003800000 */
.L_x_32814:
[----:B------:R-:W-:Y:S05]  /*4e30*/  BRA `(.L_x_32816) ;  /* 0xffffffdc001c7947 */ /* 0x000fea000383ffff */
.L_x_32735:
[----:B------:R-:W-:Y:S01]  /*4e40*/  BSSY B1, `(.L_x_32817) ;  /* 0x0000006000017945 */ /* 0x000fe20003800000 */
[----:B------:R-:W-:Y:S02]  /*4e50*/  IMAD.MOV.U32 R48, RZ, RZ, R12 ;  /* 0x000000ffff307224 */ /* 0x000fe400078e000c */
[----:B------:R-:W-:-:S07]  /*4e60*/  IMAD.MOV.U32 R35, RZ, RZ, -0x1 ;  /* 0xffffffffff237424 */ /* 0x000fce00078e00ff */
[----:B01234-:R-:W-:Y:S05]  /*4e70*/  WARPSYNC.COLLECTIVE R35, `(.L_x_32818) ;  /* 0x0000000023087348 */ /* 0x01ffea0003c00000 */
[----:B---3--:R3:W0:Y:S02]  /*4e80*/  SHFL.IDX P0, R35, R50, R48, R19 ;  /* 0x0000003032237389 */ /* 0x0086240000000013 */
[----:B01234-:R-:W-:Y:S05]  /*4e90*/  ENDCOLLECTIVE ;  /* 0x000000000000791b */ /* 0x01ffea0003800000 */
.L_x_32818:
[----:B------:R-:W-:Y:S05]  /*4ea0*/  BSYNC B1 ;  /* 0x0000000000017941 */ /* 0x000fea0003800000 */
.L_x_32817:
[----:B------:R-:W-:Y:S05]  /*4eb0*/  BRA `(.L_x_32819) ;  /* 0xffffffdc00147947 */ /* 0x000fea000383ffff */
.L_x_32748:
[----:B------:R-:W-:Y:S01]  /*4ec0*/  IMAD.MOV.U32 R35, RZ, RZ, -0x1 ;  /* 0xffffffffff237424 */ /* 0x000fe200078e00ff */
[----:B------:R-:W-:-:S07]  /*4ed0*/  MOV R48, R38 ;  /* 0x0000002600307202 */ /* 0x000fce0000000f00 */
[----:B012-4-:R-:W-:Y:S05]  /*4ee0*/  WARPSYNC.COLLECTIVE R35, `(.L_x_32820) ;  /* 0x0000000023087348 */ /* 0x017fea0003c00000 */
[----:B-1----:R1:W3:Y:S02]  /*4ef0*/  SHFL.IDX P0, R35, R50, R48, R19 ;  /* 0x0000003032237389 */ /* 0x0022e40000000013 */
[----:B01234-:R-:W-:Y:S05]  /*4f00*/  ENDCOLLECTIVE ;  /* 0x000000000000791b */ /* 0x01ffea0003800000 */
.L_x_32820:
[----:B------:R-:W-:Y:S01]  /*4f10*/  IMAD.MOV.U32 R29, RZ, RZ, R35 ;  /* 0x000000ffff1d7224 */ /* 0x000fe200078e0023 */
[----:B------:R-:W-:Y:S06]  /*4f20*/  BRA `(.L_x_32821) ;  /* 0xffffffe000e47947 */ /* 0x000fec000383ffff */
.L_x_32750:
[----:B------:R-:W-:Y:S01]  /*4f30*/  BSSY B0, `(.L_x_32822) ;  /* 0x0000006000007945 */ /* 0x000fe20003800000 */
[----:B------:R-:W-:Y:S01]  /*4f40*/  MOV R48, R6 ;  /* 0x0000000600307202 */ /* 0x000fe20000000f00 */
[----:B------:R-:W-:-:S07]  /*4f50*/  IMAD.MOV.U32 R35, RZ, RZ, -0x1 ;  /* 0xffffffffff237424 */ /* 0x000fce00078e00ff */
[----:B012-4-:R-:W-:Y:S05]  /*4f60*/  WARPSYNC.COLLECTIVE R35, `(.L_x_32823) ;  /* 0x0000000023087348 */ /* 0x017fea0003c00000 */
[----:B-1----:R1:W3:Y:S02]  /*4f70*/  SHFL.IDX P0, R35, R50, R48, R19 ;  /* 0x0000003032237389 */ /* 0x0022e40000000013 */
[----:B01234-:R-:W-:Y:S05]  /*4f80*/  ENDCOLLECTIVE ;  /* 0x000000000000791b */ /* 0x01ffea0003800000 */
.L_x_32823:
[----:B------:R-:W-:Y:S05]  /*4f90*/  BSYNC B0 ;  /* 0x0000000000007941 */ /* 0x000fea0003800000 */
.L_x_32822:
[----:B------:R-:W-:Y:S05]  /*4fa0*/  BRA `(.L_x_32824) ;  /* 0xffffffe000d87947 */ /* 0x000fea000383ffff */
.L_x_32752:
[----:B------:R-:W-:Y:S01]  /*4fb0*/  BSSY B0, `(.L_x_32825) ;  /* 0x0000006000007945 */ /* 0x000fe20003800000 */
[----:B------:R-:W-:Y:S01]  /*4fc0*/  IMAD.MOV.U32 R48, RZ, RZ, R7 ;  /* 0x000000ffff307224 */ /* 0x000fe200078e0007 */
[----:B------:R-:W-:-:S07]  /*4fd0*/  MOV R35, 0xffffffff ;  /* 0xffffffff00237802 */ /* 0x000fce0000000f00 */
[----:B012-4-:R-:W-:Y:S05]  /*4fe0*/  WARPSYNC.COLLECTIVE R35, `(.L_x_32826) ;  /* 0x0000000023087348 */ /* 0x017fea0003c00000 */
[----:B-1----:R1:W3:Y:S02]  /*4ff0*/  SHFL.IDX P0, R35, R50, R48, R19 ;  /* 0x0000003032237389 */ /* 0x0022e40000000013 */
[----:B01234-:R-:W-:Y:S05]  /*5000*/  ENDCOLLECTIVE ;  /* 0x000000000000791b */ /* 0x01ffea0003800000 */
.L_x_32826:
[----:B------:R-:W-:Y:S05]  /*5010*/  BSYNC B0 ;  /* 0x0000000000007941 */ /* 0x000fea0003800000 */
.L_x_32825:
[----:B------:R-:W-:Y:S05]  /*5020*/  BRA `(.L_x_32827) ;  /* 0xffffffe000cc7947 */ /* 0x000fea000383ffff */
.L_x_32754:
[----:B------:R-:W-:Y:S01]  /*5030*/  BSSY B0, `(.L_x_32828) ;  /* 0x0000006000007945 */ /* 0x000fe20003800000 */
[----:B------:R-:W-:Y:S02]  /*5040*/  IMAD.MOV.U32 R48, RZ, RZ, R8 ;  /* 0x000000ffff307224 */ /* 0x000fe400078e0008 */
[----:B------:R-:W-:-:S07]  /*5050*/  IMAD.MOV.U32 R35, RZ, RZ, -0x1 ;  /* 0xffffffffff237424 */ /* 0x000fce00078e00ff */
[----:B012-4-:R-:W-:Y:S05]  /*5060*/  WARPSYNC.COLLECTIVE R35, `(.L_x_32829) ;  /* 0x0000000023087348 */ /* 0x017fea0003c00000 */
[----:B-1----:R1:W3:Y:S02]  /*5070*/  SHFL.IDX P0, R35, R50, R48, R19 ;  /* 0x0000003032237389 */ /* 0x0022e40000000013 */
[----:B01234-:R-:W-:Y:S05]  /*5080*/  ENDCOLLECTIVE ;  /* 0x000000000000791b */ /* 0x01ffea0003800000 */
.L_x_32829:
[----:B------:R-:W-:Y:S05]  /*5090*/  BSYNC B0 ;  /* 0x0000000000007941 */ /* 0x000fea0003800000 */
.L_x_32828:
[----:B------:R-:W-:Y:S05]  /*50a0*/  BRA `(.L_x_32830) ;  /* 0xffffffe000c07947 */ /* 0x000fea000383ffff */
.L_x_32756:
[----:B------:R-:W-:Y:S01]  /*50b0*/  BSSY B0, `(.L_x_32831) ;  /* 0x0000006000007945 */ /* 0x000fe20003800000 */
[----:B------:R-:W-:Y:S01]  /*50c0*/  MOV R48, R9 ;  /* 0x0000000900307202 */ /* 0x000fe20000000f00 */
[----:B------:R-:W-:-:S07]  /*50d0*/  IMAD.MOV.U32 R35, RZ, RZ, -0x1 ;  /* 0xffffffffff237424 */ /* 0x000fce00078e00ff */
[----:B-12-4-:R-:W-:Y:S05]  /*50e0*/  WARPSYNC.COLLECTIVE R35, `(.L_x_32832) ;  /* 0x0000000023087348 */ /* 0x016fea0003c00000 */
[----:B-1----:R0:W1:Y:S02]  /*50f0*/  SHFL.IDX P0, R35, R50, R48, R19 ;  /* 0x0000003032237389 */ /* 0x0020640000000013 */
[----:B012-4-:R-:W-:Y:S05]  /*5100*/  ENDCOLLECTIVE ;  /* 0x000000000000791b */ /* 0x017fea0003800000 */
.L_x_32832:
[----:B------:R-:W-:Y:S05]  /*5110*/  BSYNC B0 ;  /* 0x0000000000007941 */ /* 0x000fea0003800000 */
.L_x_32831:
[----:B------:R-:W-:Y:S05]  /*5120*/  BRA `(.L_x_32833) ;  /* 0xffffffe000bc7947 */ /* 0x000fea000383ffff */
.L_x_32758:
[----:B------:R-:W-:Y:S01]  /*5130*/  BSSY B0, `(.L_x_32834) ;  /* 0x0000006000007945 */ /* 0x000fe20003800000 */
[----:B------:R-:W-:Y:S01]  /*5140*/  IMAD.MOV.U32 R48, RZ, RZ, R10 ;  /* 0x000000ffff307224 */ /* 0x000fe200078e000a */
[----:B------:R-:W-:-:S07]  /*5150*/  MOV R35, 0xffffffff ;  /* 0xffffffff00237802 */ /* 0x000fce0000000f00 */
[----:B012-4-:R-:W-:Y:S05]  /*5160*/  WARPSYNC.COLLECTIVE R35, `(.L_x_32835) ;  /* 0x0000000023087348 */ /* 0x017fea0003c00000 */
[----:B-1----:R1:W3:Y:S02]  /*5170*/  SHFL.IDX P0, R35, R50, R48, R19 ;  /* 0x0000003032237389 */ /* 0x0022e40000000013 */
[----:B01234-:R-:W-:Y:S05]  /*5180*/  ENDCOLLECTIVE ;  /* 0x000000000000791b */ /* 0x01ffea0003800000 */
.L_x_32835:
[----:B------:R-:W-:Y:S05]  /*5190*/  BSYNC B0 ;  /* 0x0000000000007941 */ /* 0x000fea0003800000 */
.L_x_32834:
[----:B------:R-:W-:Y:S05]  /*51a0*/  BRA `(.L_x_32836) ;  /* 0xffffffe000b47947 */ /* 0x000fea000383ffff */
.L_x_32760:
[----:B------:R-:W-:Y:S01]  /*51b0*/  BSSY B0, `(.L_x_32837) ;  /* 0x0000006000007945 */ /* 0x000fe20003800000 */
[----:B------:R-:W-:Y:S02]  /*51c0*/  IMAD.MOV.U32 R48, RZ, RZ, R11 ;  /* 0x000000ffff307224 */ /* 0x000fe400078e000b */
[----:B------:R-:W-:-:S07]  /*51d0*/  IMAD.MOV.U32 R35, RZ, RZ, -0x1 ;  /* 0xffffffffff237424 */ /* 0x000fce00078e00ff */
[----:B012-4-:R-:W-:Y:S05]  /*51e0*/  WARPSYNC.COLLECTIVE R35, `(.L_x_32838) ;  /* 0x0000000023087348 */ /* 0x017fea0003c00000 */
[----:B-1----:R1:W3:Y:S02]  /*51f0*/  SHFL.IDX P0, R35, R50, R48, R19 ;  /* 0x0000003032237389 */ /* 0x0022e40000000013 */
[----:B01234-:R-:W-:Y:S05]  /*5200*/  ENDCOLLECTIVE ;  /* 0x000000000000791b */ /* 0x01ffea0003800000 */
.L_x_32838:
[----:B------:R-:W-:Y:S05]  /*5210*/  BSYNC B0 ;  /* 0x0000000000007941 */ /* 0x000fea0003800000 */
.L_x_32837:
[----:B------:R-:W-:Y:S05]  /*5220*/  BRA `(.L_x_32839) ;  /* 0xffffffe000ac7947 */ /* 0x000fea000383ffff */
.L_x_32762:
[----:B------:R-:W-:Y:S01]  /*5230*/  BSSY B0, `(.L_x_32840) ;  /* 0x0000006000007945 */ /* 0x000fe20003800000 */
[----:B------:R-:W-:Y:S01]  /*5240*/  MOV R48, R12 ;  /* 0x0000000c00307202 */ /* 0x000fe20000000f00 */
[----:B------:R-:W-:-:S07]  /*5250*/  IMAD.MOV.U32 R35, RZ, RZ, -0x1 ;  /* 0xffffffffff237424 */ /* 0x000fce00078e00ff */
[----:B012-4-:R-:W-:Y:S05]  /*5260*/  WARPSYNC.COLLECTIVE R35, `(.L_x_32841) ;  /* 0x0000000023087348 */ /* 0x017fea0003c00000 */
[----:B-1----:R1:W3:Y:S02]  /*5270*/  SHFL.IDX P0, R35, R50, R48, R19 ;  /* 0x0000003032237389 */ /* 0x0022e40000000013 */
[----:B01234-:R-:W-:Y:S05]  /*5280*/  ENDCOLLECTIVE ;  /* 0x000000000000791b */ /* 0x01ffea0003800000 */
.L_x_32841:
[----:B------:R-:W-:Y:S05]  /*5290*/  BSYNC B0 ;  /* 0x0000000000007941 */ /* 0x000fea0003800000 */
.L_x_32840:
[----:B------:R-:W-:Y:S05]  /*52a0*/  BRA `(.L_x_32842) ;  /* 0xffffffe000a47947 */ /* 0x000fea000383ffff */
.L_x_32843:
        /* <DEDUP_REMOVED lines=13> */
.L_x_58536:


//--------------------- .text._Z9cuda_gemmIiLi256ELi2ELi1ELi64ELi4ELi4ELi32ELi1ELi1EEviiiPT_S1_S1_ii --------------------------
	.section	.text._Z9cuda_gemmIiLi256ELi2ELi1ELi64ELi4ELi4ELi32ELi1ELi1EEviiiPT_S1_S1_ii,"ax",@progbits
	.align	128
        .global         _Z9cuda_gemmIiLi256ELi2ELi1ELi64ELi4ELi4ELi32ELi1ELi1EEviiiPT_S1_S1_ii
        .type           _Z9cuda_gemmIiLi256ELi2ELi1ELi64ELi4ELi4ELi32ELi1ELi1EEviiiPT_S1_S1_ii,@function
        .size           _Z9cuda_gemmIiLi256ELi2ELi1ELi64ELi4ELi4ELi32ELi1ELi1EEviiiPT_S1_S1_ii,(.L_x_58537 - _Z9cuda_gemmIiLi256ELi2ELi1ELi64ELi4ELi4ELi32ELi1ELi1EEviiiPT_S1_S1_ii)
        .other          _Z9cuda_gemmIiLi256ELi2ELi1ELi64ELi4ELi4ELi32ELi1ELi1EEviiiPT_S1_S1_ii,@"STO_CUDA_ENTRY STV_DEFAULT"
_Z9cuda_gemmIiLi256ELi2ELi1ELi64ELi4ELi4ELi32ELi1ELi1EEviiiPT_S1_S1_ii:
.text._Z9cuda_gemmIiLi256ELi2ELi1ELi64ELi4ELi4ELi32ELi1ELi1EEviiiPT_S1_S1_ii:
        /* <DEDUP_REMOVED lines=12> */
.L_x_32846:
        /* <DEDUP_REMOVED lines=10> */
.L_x_32845:
[----:B------:R-:W-:Y:S05]  /*0160*/  BSYNC.RECONVERGENT B0 ;  /* 0x0000000000007941 */ /* 0x000fea0003800200 */
.L_x_32844:
        /* <DEDUP_REMOVED lines=54> */
.L_x_32865:
        /* <DEDUP_REMOVED lines=30> */
.L_x_32850:
[----:B------:R-:W-:Y:S05]  /*06b0*/  BSYNC.RECONVERGENT B1 ;  /* 0x0000000000017941 */ /* 0x000fea0003800200 */
.L_x_32849:
        /* <DEDUP_REMOVED lines=8> */
.L_x_32853:
        /* <DEDUP_REMOVED lines=27> */
.L_x_32852:
[----:B------:R-:W-:Y:S05]  /*08f0*/  BSYNC.RECONVERGENT B1 ;  /* 0x0000000000017941 */ /* 0x000fea0003800200 */
.L_x_32851:
        /* <DEDUP_REMOVED lines=16> */
.L_x_32855:
[----:B------:R-:W-:Y:S05]  /*0a00*/  BSYNC.RECONVERGENT B1 ;  /* 0x0000000000017941 */ /* 0x000fea0003800200 */
.L_x_32854:
[----:B------:R-:W-:Y:S05]  /*0a10*/  @!P2 BRA `(.L_x_32848) ;  /* 0x000000000038a947 */ /* 0x000fea0003800000 */
[----:B-1----:R-:W1:Y:S01]  /*0a20*/  S2R R14, SR_CgaCtaId ;  /* 0x00000000000e7919 */ /* 0x002e620000008800 */
[----:B------:R-:W-:-:S04]  /*0a30*/  MOV R13, 0x400 ;  /* 0x00000400000d7802 */ /* 0x000fc80000000f00 */
[----:B------:R-:W-:-:S04]  /*0a40*/  IADD3 R13, PT, PT, R13, 0x180, RZ ;  /* 0x000001800d0d7810 */ /* 0x000fc80007ffe0ff */
[----:B-1----:R-:W-:-:S07]  /*0a50*/  LEA R17, R14, R13, 0x18 ;  /* 0x0000000d0e117211 */ /* 0x002fce00078ec0ff */
.L_x_32856:
        /* <DEDUP_REMOVED lines=10> */
.L_x_32848:
[----:B------:R-:W-:Y:S05]  /*0b00*/  BSYNC.RECONVERGENT B0 ;  /* 0x0000000000007941 */ /* 0x000fea0003800200 */
.L_x_32847:
        /* <DEDUP_REMOVED lines=23> */
.L_x_32859:
        /* <DEDUP_REMOVED lines=11> */
.L_x_32871:
        /* <DEDUP_REMOVED lines=10> */
.L_x_32857:
        /* <DEDUP_REMOVED lines=32> */
.L_x_32863:
[----:B------:R-:W-:Y:S05]  /*0fd0*/  BSYNC.RECONVERGENT B1 ;  /* 0x0000000000017941 */ /* 0x000fea0003800200 */
.L_x_32862:
[----:B------:R-:W-:Y:S05]  /*0fe0*/  @!P0 BRA `(.L_x_32861) ;  /* 0x00000000006c8947 */ /* 0x000fea0003800000 */
[----:B------:R-:W3:Y:S01]  /*0ff0*/  S2R R21, SR_CgaCtaId ;  /* 0x0000000000157919 */ /* 0x000ee20000008800 */
[----:B-12---:R-:W1:Y:S01]  /*1000*/  LDC.64 R12, c[0x0][0x3a0] ;  /* 0x0000e800ff0c7b82 */ /* 0x006e620000000a00 */
[----:B------:R-:W-:-:S05]  /*1010*/  MOV R14, 0x400 ;  /* 0x00000400000e7802 */ /* 0x000fca0000000f00 */
[----:B------:R-:W-:-:S05]  /*1020*/  VIADD R14, R14, 0x180 ;  /* 0x000001800e0e7836 */ /* 0x000fca0000000000 */
[----:B---3--:R-:W-:-:S07]  /*1030*/  LEA R21, R21, R14, 0x18 ;  /* 0x0000000e15157211 */ /* 0x008fce00078ec0ff */
.L_x_32864:
        /* <DEDUP_REMOVED lines=22> */
.L_x_32861:
[----:B------:R-:W-:Y:S05]  /*11a0*/  BSYNC.RECONVERGENT B0 ;  /* 0x0000000000007941 */ /* 0x000fea0003800200 */
.L_x_32860:
[C---:B------:R-:W-:Y:S02]  /*11b0*/  IMAD.IADD R5, R2.reuse, 0x1, R5 ;  /* 0x0000000102057824 */ /* 0x040fe400078e0205 */
[----:B-12---:R-:W-:-:S05]  /*11c0*/  IMAD.SHL.U32 R12, R2, 0x2, RZ ;  /* 0x00000002020c7824 */ /* 0x006fca00078e00ff */
[----:B------:R-:W-:-:S13]  /*11d0*/  ISETP.GE.U32.AND P0, PT, R5, R12, PT ;  /* 0x0000000c0500720c */ /* 0x000fda0003f06070 */
[----:B------:R-:W-:Y:S05]  /*11e0*/  @!P0 BRA `(.L_x_32865) ;  /* 0xfffffff000b88947 */ /* 0x000fea000383ffff */
[----:B------:R-:W-:Y:S05]  /*11f0*/  EXIT ;  /* 0x000000000000794d */ /* 0x000fea0003800000 */
.L_x_32858:
[----:B------:R-:W-:Y:S01]  /*1200*/  BSSY B0, `(.L_x_32866) ;  /* 0x0000007000007945 */ /* 0x000fe20003800000 */
[----:B------:R-:W-:Y:S01]  /*1210*/  MOV R27, R6 ;  /* 0x00000006001b7202 */ /* 0x000fe20000000f00 */
[----:B------:R-:W-:Y:S02]  /*1220*/  IMAD.MOV.U32 R29, RZ, RZ, 0x1c1f ;  /* 0x00001c1fff1d7424 */ /* 0x000fe400078e00ff */
[----:B------:R-:W-:-:S07]  /*1230*/  IMAD.MOV.U32 R26, RZ, RZ, -0x1 ;  /* 0xffffffffff1a7424 */ /* 0x000fce00078e00ff */
[----:B01234-:R-:W-:Y:S05]  /*1240*/  WARPSYNC.COLLECTIVE R26, `(.L_x_32867) ;  /* 0x000000001a087348 */ /* 0x01ffea0003c00000 */
[----:B----4-:R4:W0:Y:S02]  /*1250*/  SHFL.IDX P1, R19, R22, R27, R29 ;  /* 0x0000001b16137389 */ /* 0x010824000002001d */
[----:B01234-:R-:W-:Y:S05]  /*1260*/  ENDCOLLECTIVE ;  /* 0x000000000000791b */ /* 0x01ffea0003800000 */
.L_x_32867:
[----:B------:R-:W-:Y:S05]  /*1270*/  BSYNC B0 ;  /* 0x0000000000007941 */ /* 0x000fea0003800000 */
.L_x_32866:
[----:B------:R-:W-:Y:S01]  /*1280*/  IMAD.MOV.U32 R27, RZ, RZ, R7 ;  /* 0x000000ffff1b7224 */ /* 0x000fe200078e0007 */
[----:B------:R-:W-:Y:S01]  /*1290*/  MOV R26, 0xffffffff ;  /* 0xffffffff001a7802 */ /* 0x000fe20000000f00 */
[----:B------:R-:W-:Y:S01]  /*12a0*/  IMAD.MOV.U32 R29, RZ, RZ, 0x1c1f ;  /* 0x00001c1fff1d7424 */ /* 0x000fe200078e00ff */
[----:B------:R-:W-:-:S07]  /*12b0*/  MOV R21, R19 ;  /* 0x0000001300157202 */ /* 0x000fce0000000f00 */
[----:B------:R-:W-:Y:S05]  /*12c0*/  WARPSYNC.COLLECTIVE R26, `(.L_x_32868) ;  /* 0x000000001a087348 */ /* 0x000fea0003c00000 */
[----:B------:R0:W1:Y:S02]  /*12d0*/  SHFL.IDX P1, R19, R22, R27, R29 ;  /* 0x0000001b16137389 */ /* 0x000064000002001d */
[----:B01----:R-:W-:Y:S05]  /*12e0*/  ENDCOLLECTIVE ;  /* 0x000000000000791b */ /* 0x003fea0003800000 */
.L_x_32868:
[----:B------:R-:W-:Y:S02]  /*12f0*/  IMAD R21, R12, R21, RZ ;  /* 0x000000150c157224 */ /* 0x000fe400078e02ff */
[----:B------:R-:W-:Y:S02]  /*1300*/  IMAD.MOV.U32 R27, RZ, RZ, R9 ;  /* 0x000000ffff1b7224 */ /* 0x000fe400078e0009 */
[----:B------:R-:W-:-:S07]  /*1310*/  IMAD.MOV.U32 R23, RZ, RZ, R19 ;  /* 0x000000ffff177224 */ /* 0x000fce00078e0013 */
[----:B------:R-:W-:Y:S05]  /*1320*/  WARPSYNC.COLLECTIVE R26, `(.L_x_32869) ;  /* 0x000000001a087348 */ /* 0x000fea0003c00000 */
[----:B------:R0:W1:Y:S02]  /*1330*/  SHFL.IDX P1, R19, R22, R27, R29 ;  /* 0x0000001b16137389 */ /* 0x000064000002001d */
[----:B01----:R-:W-:Y:S05]  /*1340*/  ENDCOLLECTIVE ;  /* 0x000000000000791b */ /* 0x003fea0003800000 */
.L_x_32869:
[----:B------:R-:W-:Y:S02]  /*1350*/  IMAD R24, R14, R23, R21 ;  /* 0x000000170e187224 */ /* 0x000fe400078e0215 */
[----:B------:R-:W-:Y:S01]  /*1360*/  IMAD.MOV.U32 R27, RZ, RZ, R8 ;  /* 0x000000ffff1b7224 */ /* 0x000fe200078e0008 */
[----:B------:R-:W-:-:S07]  /*1370*/  MOV R25, R19 ;  /* 0x0000001300197202 */ /* 0x000fce0000000f00 */
[----:B------:R-:W-:Y:S05]  /*1380*/  WARPSYNC.COLLECTIVE R26, `(.L_x_32870) ;  /* 0x000000001a087348 */ /* 0x000fea0003c00000 */
[----:B------:R0:W1:Y:S02]  /*1390*/  SHFL.IDX P1, R19, R22, R27, R29 ;  /* 0x0000001b16137389 */ /* 0x000064000002001d */
[----:B01----:R-:W-:Y:S05]  /*13a0*/  ENDCOLLECTIVE ;  /* 0x000000000000791b */ /* 0x003fea0003800000 */
.L_x_32870:
[----:B------:R-:W-:Y:S01]  /*13b0*/  IMAD R21, R15, R25, R24 ;  /* 0x000000190f157224 */ /* 0x000fe200078e0218 */
[----:B------:R-:W-:Y:S06]  /*13c0*/  BRA `(.L_x_32871) ;  /* 0xfffffff800587947 */ /* 0x000fec000383ffff */
.L_x_32872:
        /* <DEDUP_REMOVED lines=11> */
.L_x_58537:


//--------------------- .text._Z9cuda_gemmIiLi256ELi2ELi1ELi64ELi4ELi4ELi32ELi1ELi0EEviiiPT_S1_S1_ii --------------------------
	.section	.text._Z9cuda_gemmIiLi256ELi2ELi1ELi64ELi4ELi4ELi32ELi1ELi0EEviiiPT_S1_S1_ii,"ax",@progbits
	.align	128
        .global         _Z9cuda_gemmIiLi256ELi2ELi1ELi64ELi4ELi4ELi32ELi1ELi0EEviiiPT_S1_S1_ii
        .type           _Z9cuda_gemmIiLi256ELi2ELi1ELi64ELi4ELi4ELi32ELi1ELi0EEviiiPT_S1_S1_ii,@function
        .size           _Z9cuda_gemmIiLi256ELi2ELi1ELi64ELi4ELi4ELi32ELi1ELi0EEviiiPT_S1_S1_ii,(.L_x_58538 - _Z9cuda_gemmIiLi256ELi2ELi1ELi64ELi4ELi4ELi32ELi1ELi0EEviiiPT_S1_S1_ii)
        .other          _Z9cuda_gemmIiLi256ELi2ELi1ELi64ELi4ELi4ELi32ELi1ELi0EEviiiPT_S1_S1_ii,@"STO_CUDA_ENTRY STV_DEFAULT"
_Z9cuda_gemmIiLi256ELi2ELi1ELi64ELi4ELi4ELi32ELi1ELi0EEviiiPT_S1_S1_ii:
.text._Z9cuda_gemmIiLi256ELi2ELi1ELi64ELi4ELi4ELi32ELi1ELi0EEviiiPT_S1_S1_ii:
        /* <DEDUP_REMOVED lines=35> */
.L_x_32875:
        /* <DEDUP_REMOVED lines=25> */
.L_x_32874:
[----:B------:R-:W-:Y:S05]  /*03c0*/  BSYNC.RECONVERGENT B0 ;  /* 0x0000000000007941 */ /* 0x000fea0003800200 */
.L_x_32873:
        /* <DEDUP_REMOVED lines=170> */
.L_x_32943:
        /* <DEDUP_REMOVED lines=28> */
.L_x_32879:
[----:B------:R-:W-:Y:S05]  /*1030*/  BSYNC.RECONVERGENT B1 ;  /* 0x0000000000017941 */ /* 0x000fea0003800200 */
.L_x_32878:
        /* <DEDUP_REMOVED lines=9> */
.L_x_32882:
        /* <DEDUP_REMOVED lines=28> */
.L_x_32881:
[----:B------:R-:W-:Y:S05]  /*1290*/  BSYNC.RECONVERGENT B1 ;  /* 0x0000000000017941 */ /* 0x000fea0003800200 */
.L_x_32880:
        /* <DEDUP_REMOVED lines=12> */
.L_x_32884:
[----:B------:R-:W-:Y:S05]  /*1360*/  BSYNC.RECONVERGENT B1 ;  /* 0x0000000000017941 */ /* 0x000fea0003800200 */
.L_x_32883:
[----:B------:R-:W-:Y:S05]  /*1370*/  @!P2 BRA `(.L_x_32877) ;  /* 0x000000000038a947 */ /* 0x000fea0003800000 */
[----:B------:R-:W4:Y:S01]  /*1380*/  S2R R20, SR_CgaCtaId ;  /* 0x0000000000147919 */ /* 0x000f220000008800 */
[----:B-1----:R-:W-:-:S05]  /*1390*/  MOV R19, 0x400 ;  /* 0x0000040000137802 */ /* 0x002fca0000000f00 */
[----:B------:R-:W-:-:S05]  /*13a0*/  VIADD R19, R19, 0x180 ;  /* 0x0000018013137836 */ /* 0x000fca0000000000 */
[----:B----4-:R-:W-:-:S07]  /*13b0*/  LEA R25, R20, R19, 0x18 ;  /* 0x0000001314197211 */ /* 0x010fce00078ec0ff */
.L_x_32885:
        /* <DEDUP_REMOVED lines=10> */
.L_x_32877:
[----:B------:R-:W-:Y:S05]  /*1460*/  BSYNC.RECONVERGENT B0 ;  /* 0x0000000000007941 */ /* 0x000fea0003800200 */
.L_x_32876:
[----:B------:R-:W-:Y:S01]  /*1470*/  BAR.SYNC.DEFER_BLOCKING 0x0 ;  /* 0x0000000000007b1d */ /* 0x000fe20000010000 */
[----:B------:R-:W-:-:S09]  /*1480*/  UISETP.GE.AND UP0, UPT, UR6, 0x1, UPT ;  /* 0x000000010600788c */ /* 0x000fd2000bf06270 */
[----:B------:R-:W-:Y:S05]  /*1490*/  BRA.U !UP0, `(.L_x_32886) ;  /* 0x0000001508687547 */ /* 0x000fea000b800000 */
[----:B------:R-:W-:-:S09]  /*14a0*/  UISETP.NE.AND UP0, UPT, UR21, 0x1, UPT ;  /* 0x000000011500788c */ /* 0x000fd2000bf05270 */
[----:B------:R-:W-:Y:S05]  /*14b0*/  BRA.U UP0, `(.L_x_32887) ;  /* 0x0000000500b47547 */ /* 0x000fea000b800000 */
[----:B------:R-:W-:Y:S01]  /*14c0*/  BSSY B1, `(.L_x_32888) ;  /* 0x000006b000017945 */ /* 0x000fe20003800000 */
[----:B01--4-:R-:W-:-:S07]  /*14d0*/  IMAD.MOV.U32 R21, RZ, RZ, RZ ;  /* 0x000000ffff157224 */ /* 0x013fce00078e00ff */
.L_x_32904:
        /* <DEDUP_REMOVED lines=18> */
.L_x_32889:
        /* <DEDUP_REMOVED lines=8> */
.L_x_32890:
        /* <DEDUP_REMOVED lines=8> */
.L_x_32891:
        /* <DEDUP_REMOVED lines=8> */
.L_x_32892:
        /* <DEDUP_REMOVED lines=30> */
.L_x_32903:
[----:B--2---:R-:W-:Y:S02]  /*1960*/  IMAD R18, R25, 0x14, R30 ;  /* 0x0000001419127824 */ /* 0x004fe400078e021e */
[----:B------:R-:W-:-:S04]  /*1970*/  HFMA2 R35, -RZ, RZ, 0, 0 ;  /* 0x00000000ff237431 */ /* 0x000fc800000001ff */
[----:B------:R-:W2:Y:S01]  /*1980*/  LDS R18, [R18] ;  /* 0x0000000012127984 */ /* 0x000ea20000000800 */
[----:B------:R-:W-:Y:S05]  /*1990*/  @!P2 BRA `(.L_x_32895) ;  /* 0x000000000010a947 */ /* 0x000fea0003800000 */
[----:B------:R-:W-:-:S03]  /*19a0*/  UMOV UR11, 0xffffffff ;  /* 0xffffffff000b7882 */ /* 0x000fc60000000000 */
[----:B------:R-:W-:Y:S05]  /*19b0*/  BRA.DIV UR11, `(.L_x_32896) ;  /* 0x000000160b207947 */ /* 0x000fea000b800000 */
[----:B--2---:R2:W0:Y:S02]  /*19c0*/  SHFL.IDX PT, R34, R18, R12, R7 ;  /* 0x0000000c12227389 */ /* 0x00442400000e0007 */
.L_x_32946:
[----:B0-----:R-:W-:-:S07]  /*19d0*/  IMAD R35, R15, R34, RZ ;  /* 0x000000220f237224 */ /* 0x001fce00078e02ff */
.L_x_32895:
[----:B------:R-:W-:Y:S05]  /*19e0*/  @!P3 BRA `(.L_x_32897) ;  /* 0x000000000010b947 */ /* 0x000fea0003800000 */
[----:B------:R-:W-:-:S03]  /*19f0*/  UMOV UR11, 0xffffffff ;  /* 0xffffffff000b7882 */ /* 0x000fc60000000000 */
[----:B------:R-:W-:Y:S05]  /*1a00*/  BRA.DIV UR11, `(.L_x_32898) ;  /* 0x000000160b2c7947 */ /* 0x000fea000b800000 */
[----:B--2---:R2:W0:Y:S02]  /*1a10*/  SHFL.IDX PT, R34, R18, R4, R7 ;  /* 0x0000000412227389 */ /* 0x00442400000e0007 */
.L_x_32949:
[----:B01----:R-:W-:-:S07]  /*1a20*/  IMAD R35, R16, R34, R35 ;  /* 0x0000002210237224 */ /* 0x003fce00078e0223 */
.L_x_32897:
[----:B------:R-:W-:Y:S05]  /*1a30*/  @!P4 BRA `(.L_x_32899) ;  /* 0x000000000010c947 */ /* 0x000fea0003800000 */
[----:B------:R-:W-:-:S03]  /*1a40*/  UMOV UR11, 0xffffffff ;  /* 0xffffffff000b7882 */ /* 0x000fc60000000000 */
[----:B------:R-:W-:Y:S05]  /*1a50*/  BRA.DIV UR11, `(.L_x_32900) ;  /* 0x000000160b387947 */ /* 0x000fea000b800000 */
[----:B--2---:R2:W0:Y:S02]  /*1a60*/  SHFL.IDX PT, R34, R18, R5, R7 ;  /* 0x0000000512227389 */ /* 0x00442400000e0007 */
.L_x_32952:
[----:B0---4-:R-:W-:-:S07]  /*1a70*/  IMAD R35, R17, R34, R35 ;  /* 0x0000002211237224 */ /* 0x011fce00078e0223 */
.L_x_32899:
[----:B------:R-:W-:Y:S05]  /*1a80*/  @!P5 BRA `(.L_x_32901) ;  /* 0x000000000010d947 */ /* 0x000fea0003800000 */
[----:B------:R-:W-:-:S03]  /*1a90*/  UMOV UR11, 0xffffffff ;  /* 0xffffffff000b7882 */ /* 0x000fc60000000000 */
[----:B------:R-:W-:Y:S05]  /*1aa0*/  BRA.DIV UR11, `(.L_x_32902) ;  /* 0x000000160b447947 */ /* 0x000fea000b800000 */
[----:B--2---:R2:W0:Y:S02]  /*1ab0*/  SHFL.IDX PT, R34, R18, R6, R7 ;  /* 0x0000000612227389 */ /* 0x00442400000e0007 */
.L_x_32955:
[----:B0-----:R-:W-:-:S07]  /*1ac0*/  IMAD R35, R14, R34, R35 ;  /* 0x000000220e237224 */ /* 0x001fce00078e0223 */
.L_x_32901:
        /* <DEDUP_REMOVED lines=8> */
.L_x_32894:
[----:B------:R-:W-:Y:S05]  /*1b50*/  BSYNC B0 ;  /* 0x0000000000007941 */ /* 0x000fea0003800000 */
.L_x_32893:
[----:B------:R-:W-:Y:S05]  /*1b60*/  @!P6 BRA `(.L_x_32904) ;  /* 0xfffffff8005ce947 */ /* 0x000fea000383ffff */
[----:B------:R-:W-:Y:S05]  /*1b70*/  BSYNC B1 ;  /* 0x0000000000017941 */ /* 0x000fea0003800000 */
.L_x_32888:
[----:B------:R-:W-:Y:S05]  /*1b80*/  BRA `(.L_x_32886) ;  /* 0x0000000c00ac7947 */ /* 0x000fea0003800000 */
.L_x_32887:
[----:B------:R-:W5:Y:S02]  /*1b90*/  LDCU UR11, c[0x0][0x3ac] ;  /* 0x00007580ff0b77ac */ /* 0x000f640008000800 */
[----:B-----5:R-:W-:-:S09]  /*1ba0*/  UISETP.GT.U32.AND UP0, UPT, UR11, 0x1f, UPT ;  /* 0x0000001f0b00788c */ /* 0x020fd2000bf04070 */
[----:B------:R-:W-:Y:S05]  /*1bb0*/  BRA.U UP0, `(.L_x_32905) ;  /* 0x0000000500947547 */ /* 0x000fea000b800000 */
[----:B01--4-:R-:W-:-:S07]  /*1bc0*/  IMAD.MOV.U32 R21, RZ, RZ, RZ ;  /* 0x000000ffff157224 */ /* 0x013fce00078e00ff */
.L_x_32921:
        /* <DEDUP_REMOVED lines=18> */
.L_x_32906:
        /* <DEDUP_REMOVED lines=8> */
.L_x_32907:
        /* <DEDUP_REMOVED lines=8> */
.L_x_32908:
        /* <DEDUP_REMOVED lines=8> */
.L_x_32909:
        /* <DEDUP_REMOVED lines=26> */
.L_x_32920:
[----:B------:R-:W-:Y:S02]  /*2010*/  IMAD R18, R25, 0x14, R30 ;  /* 0x0000001419127824 */ /* 0x000fe400078e021e */
[----:B------:R-:W-:-:S04]  /*2020*/  IMAD.MOV.U32 R35, RZ, RZ, RZ ;  /* 0x000000ffff237224 */ /* 0x000fc800078e00ff */
[----:B------:R-:W3:Y:S01]  /*2030*/  LDS R18, [R18] ;  /* 0x0000000012127984 */ /* 0x000ee20000000800 */
[----:B------:R-:W-:Y:S05]  /*2040*/  @!P2 BRA `(.L_x_32912) ;  /* 0x000000000010a947 */ /* 0x000fea0003800000 */
[----:B------:R-:W-:-:S03]  /*2050*/  UMOV UR11, 0xffffffff ;  /* 0xffffffff000b7882 */ /* 0x000fc60000000000 */
[----:B------:R-:W-:Y:S05]  /*2060*/  BRA.DIV UR11, `(.L_x_32913) ;  /* 0x0000000e0bf47947 */ /* 0x000fea000b800000 */
[----:B---3--:R3:W0:Y:S02]  /*2070*/  SHFL.IDX PT, R34, R18, R12, R7 ;  /* 0x0000000c12227389 */ /* 0x00862400000e0007 */
.L_x_32958:
[----:B0-----:R-:W-:-:S07]  /*2080*/  IMAD R35, R15, R34, RZ ;  /* 0x000000220f237224 */ /* 0x001fce00078e02ff */
.L_x_32912:
[----:B------:R-:W-:Y:S05]  /*2090*/  @!P3 BRA `(.L_x_32914) ;  /* 0x000000000010b947 */ /* 0x000fea0003800000 */
[----:B------:R-:W-:-:S03]  /*20a0*/  UMOV UR11, 0xffffffff ;  /* 0xffffffff000b7882 */ /* 0x000fc60000000000 */
[----:B------:R-:W-:Y:S05]  /*20b0*/  BRA.DIV UR11, `(.L_x_32915) ;  /* 0x000000120b007947 */ /* 0x000fea000b800000 */
[----:B---3--:R3:W0:Y:S02]  /*20c0*/  SHFL.IDX PT, R34, R18, R4, R7 ;  /* 0x0000000412227389 */ /* 0x00862400000e0007 */
.L_x_32961:
[----:B01----:R-:W-:-:S07]  /*20d0*/  IMAD R35, R16, R34, R35 ;  /* 0x0000002210237224 */ /* 0x003fce00078e0223 */
.L_x_32914:
[----:B------:R-:W-:Y:S05]  /*20e0*/  @!P4 BRA `(.L_x_32916) ;  /* 0x000000000010c947 */ /* 0x000fea0003800000 */
[----:B------:R-:W-:-:S03]  /*20f0*/  UMOV UR11, 0xffffffff ;  /* 0xffffffff000b7882 */ /* 0x000fc60000000000 */
[----:B------:R-:W-:Y:S05]  /*2100*/  BRA.DIV UR11, `(.L_x_32917) ;  /* 0x000000120b0c7947 */ /* 0x000fea000b800000 */
[----:B---3--:R3:W0:Y:S02]  /*2110*/  SHFL.IDX PT, R34, R18, R5, R7 ;  /* 0x0000000512227389 */ /* 0x00862400000e0007 */
.L_x_32964:
[----:B0-2---:R-:W-:-:S07]  /*2120*/  IMAD R35, R17, R34, R35 ;  /* 0x0000002211237224 */ /* 0x005fce00078e0223 */
.L_x_32916:
[----:B------:R-:W-:Y:S05]  /*2130*/  @!P5 BRA `(.L_x_32918) ;  /* 0x000000000010d947 */ /* 0x000fea0003800000 */
[----:B------:R-:W-:-:S03]  /*2140*/  UMOV UR11, 0xffffffff ;  /* 0xffffffff000b7882 */ /* 0x000fc60000000000 */
[----:B------:R-:W-:Y:S05]  /*2150*/  BRA.DIV UR11, `(.L_x_32919) ;  /* 0x000000120b187947 */ /* 0x000fea000b800000 */
[----:B---3--:R3:W0:Y:S02]  /*2160*/  SHFL.IDX PT, R34, R18, R6, R7 ;  /* 0x0000000612227389 */ /* 0x00862400000e0007 */
.L_x_32967:
[----:B0---4-:R-:W-:-:S07]  /*2170*/  IMAD R35, R14, R34, R35 ;  /* 0x000000220e237224 */ /* 0x011fce00078e0223 */
.L_x_32918:
[C---:B---3--:R-:W-:Y:S02]  /*2180*/  IMAD R18, R25.reuse, UR6, R20 ;  /* 0x0000000619127c24 */ /* 0x048fe4000f8e0214 */
[----:B------:R-:W-:-:S03]  /*2190*/  VIADD R25, R25, UR8 ;  /* 0x0000000819197c36 */ /* 0x000fc60008000000 */
[----:B------:R-:W-:Y:S02]  /*21a0*/  LEA R18, R18, R31, 0x2 ;  /* 0x0000001f12127211 */ /* 0x000fe400078e10ff */
[----:B------:R-:W-:-:S03]  /*21b0*/  ISETP.GE.AND P0, PT, R25, UR27, PT ;  /* 0x0000001b19007c0c */ /* 0x000fc6000bf06270 */
[----:B------:R3:W-:Y:S10]  /*21c0*/  STS [R18], R35 ;  /* 0x0000002312007388 */ /* 0x0007f40000000800 */
[----:B---3--:R-:W-:Y:S05]  /*21d0*/  @!P0 BRA `(.L_x_32920) ;  /* 0xfffffffc008c8947 */ /* 0x008fea000383ffff */
.L_x_32911:
[----:B------:R-:W-:Y:S05]  /*21e0*/  BSYNC B0 ;  /* 0x0000000000007941 */ /* 0x000fea0003800000 */
.L_x_32910:
[----:B------:R-:W-:Y:S05]  /*21f0*/  @!P6 BRA `(.L_x_32921) ;  /* 0xfffffff80074e947 */ /* 0x000fea000383ffff */
[----:B------:R-:W-:Y:S05]  /*2200*/  BRA `(.L_x_32886) ;  /* 0x00000008000c7947 */ /* 0x000fea0003800000 */
.L_x_32905:
[----:B----4-:R-:W-:-:S07]  /*2210*/  IMAD.MOV.U32 R20, RZ, RZ, RZ ;  /* 0x000000ffff147224 */ /* 0x010fce00078e00ff */
.L_x_32937:
        /* <DEDUP_REMOVED lines=18> */
.L_x_32922:
        /* <DEDUP_REMOVED lines=8> */
.L_x_32923:
        /* <DEDUP_REMOVED lines=8> */
.L_x_32924:
        /* <DEDUP_REMOVED lines=8> */
.L_x_32925:
        /* <DEDUP_REMOVED lines=27> */
.L_x_32936:
[----:B------:R-:W-:Y:S02]  /*2670*/  IMAD R18, R25, 0x14, R30 ;  /* 0x0000001419127824 */ /* 0x000fe400078e021e */
[----:B------:R-:W-:-:S04]  /*2680*/  IMAD.MOV.U32 R31, RZ, RZ, RZ ;  /* 0x000000ffff1f7224 */ /* 0x000fc800078e00ff */
[----:B------:R-:W3:Y:S01]  /*2690*/  LDS R18, [R18] ;  /* 0x0000000012127984 */ /* 0x000ee20000000800 */
[----:B------:R-:W-:Y:S05]  /*26a0*/  @!P2 BRA `(.L_x_32927) ;  /* 0x000000000010a947 */ /* 0x000fea0003800000 */
[----:B------:R-:W-:-:S03]  /*26b0*/  UMOV UR11, 0xffffffff ;  /* 0xffffffff000b7882 */ /* 0x000fc60000000000 */
[----:B------:R-:W-:Y:S05]  /*26c0*/  BRA.DIV UR11, `(.L_x_32928) ;  /* 0x0000000a0bdc7947 */ /* 0x000fea000b800000 */
[----:B---3--:R3:W0:Y:S02]  /*26d0*/  SHFL.IDX PT, R31, R18, R12, R7 ;  /* 0x0000000c121f7389 */ /* 0x00862400000e0007 */
.L_x_32969:
[----:B0-----:R-:W-:-:S07]  /*26e0*/  IMAD R31, R15, R31, RZ ;  /* 0x0000001f0f1f7224 */ /* 0x001fce00078e02ff */
.L_x_32927:
[----:B------:R-:W-:Y:S05]  /*26f0*/  @!P3 BRA `(.L_x_32929) ;  /* 0x000000000010b947 */ /* 0x000fea0003800000 */
[----:B------:R-:W-:-:S03]  /*2700*/  UMOV UR11, 0xffffffff ;  /* 0xffffffff000b7882 */ /* 0x000fc60000000000 */
[----:B------:R-:W-:Y:S05]  /*2710*/  BRA.DIV UR11, `(.L_x_32930) ;  /* 0x0000000a0be47947 */ /* 0x000fea000b800000 */
[----:B---3--:R3:W0:Y:S02]  /*2720*/  SHFL.IDX PT, R34, R18, R4, R7 ;  /* 0x0000000412227389 */ /* 0x00862400000e0007 */
.L_x_32972:
[----:B01----:R-:W-:-:S07]  /*2730*/  IMAD R31, R16, R34, R31 ;  /* 0x00000022101f7224 */ /* 0x003fce00078e021f */
.L_x_32929:
[----:B------:R-:W-:Y:S05]  /*2740*/  @!P4 BRA `(.L_x_32931) ;  /* 0x000000000010c947 */ /* 0x000fea0003800000 */
[----:B------:R-:W-:-:S03]  /*2750*/  UMOV UR11, 0xffffffff ;  /* 0xffffffff000b7882 */ /* 0x000fc60000000000 */
[----:B------:R-:W-:Y:S05]  /*2760*/  BRA.DIV UR11, `(.L_x_32932) ;  /* 0x0000000a0bf07947 */ /* 0x000fea000b800000 */
[----:B---3--:R3:W0:Y:S02]  /*2770*/  SHFL.IDX PT, R34, R18, R5, R7 ;  /* 0x0000000512227389 */ /* 0x00862400000e0007 */
.L_x_32975:
[----:B0-2---:R-:W-:-:S07]  /*2780*/  IMAD R31, R17, R34, R31 ;  /* 0x00000022111f7224 */ /* 0x005fce00078e021f */
.L_x_32931:
[----:B------:R-:W-:Y:S05]  /*2790*/  @!P5 BRA `(.L_x_32933) ;  /* 0x000000000010d947 */ /* 0x000fea0003800000 */
[----:B------:R-:W-:-:S03]  /*27a0*/  UMOV UR11, 0xffffffff ;  /* 0xffffffff000b7882 */ /* 0x000fc60000000000 */
[----:B------:R-:W-:Y:S05]  /*27b0*/  BRA.DIV UR11, `(.L_x_32934) ;  /* 0x0000000a0bfc7947 */ /* 0x000fea000b800000 */
[----:B---3--:R3:W0:Y:S02]  /*27c0*/  SHFL.IDX PT, R34, R18, R6, R7 ;  /* 0x0000000612227389 */ /* 0x00862400000e0007 */
.L_x_32978:
[----:B0---4-:R-:W-:-:S07]  /*27d0*/  IMAD R31, R14, R34, R31 ;  /* 0x000000220e1f7224 */ /* 0x011fce00078e021f */
.L_x_32933:
[----:B---3--:R-:W-:-:S07]  /*27e0*/  MOV R18, UR20 ;  /* 0x0000001400127c02 */ /* 0x008fce0008000f00 */
.L_x_32935:
        /* <DEDUP_REMOVED lines=36> */
.L_x_32926:
[----:B------:R-:W-:Y:S05]  /*2a30*/  @!P6 BRA `(.L_x_32937) ;  /* 0xfffffff400f8e947 */ /* 0x000fea000383ffff */
.L_x_32886:
        /* <DEDUP_REMOVED lines=29> */
.L_x_32941:
[----:B------:R-:W-:Y:S05]  /*2c10*/  BSYNC.RECONVERGENT B1 ;  /* 0x0000000000017941 */ /* 0x000fea0003800200 */
.L_x_32940:
[----:B------:R-:W-:Y:S05]  /*2c20*/  @!P2 BRA `(.L_x_32939) ;  /* 0x000000000070a947 */ /* 0x000fea0003800000 */
[----:B01--4-:R-:W0:Y:S01]  /*2c30*/  S2R R21, SR_CgaCtaId ;  /* 0x0000000000157919 */ /* 0x013e220000008800 */
[----:B--2---:R-:W-:-:S04]  /*2c40*/  MOV R18, 0x400 ;  /* 0x0000040000127802 */ /* 0x004fc80000000f00 */
[----:B------:R-:W-:-:S04]  /*2c50*/  IADD3 R18, PT, PT, R18, 0x180, RZ ;  /* 0x0000018012127810 */ /* 0x000fc80007ffe0ff */
[----:B0-----:R-:W-:-:S07]  /*2c60*/  LEA R21, R21, R18, 0x18 ;  /* 0x0000001215157211 */ /* 0x001fce00078ec0ff */
.L_x_32942:
        /* <DEDUP_REMOVED lines=24> */
.L_x_32939:
[----:B------:R-:W-:Y:S05]  /*2df0*/  BSYNC.RECONVERGENT B0 ;  /* 0x0000000000007941 */ /* 0x000fea0003800200 */
.L_x_32938:
[----:B------:R-:W-:-:S04]  /*2e00*/  UIADD3 UR10, UPT, UPT, UR22, UR10, URZ ;  /* 0x0000000a160a7290 */ /* 0x000fc8000fffe0ff */
[----:B------:R-:W-:-:S09]  /*2e10*/  UISETP.GE.U32.AND UP0, UPT, UR10, UR23, UPT ;  /* 0x000000170a00728c */ /* 0x000fd2000bf06070 */
[----:B------:R-:W-:Y:S05]  /*2e20*/  BRA.U !UP0, `(.L_x_32943) ;  /* 0xffffffe108107547 */ /* 0x000fea000b83ffff */
[----:B------:R-:W-:Y:S05]  /*2e30*/  EXIT ;  /* 0x000000000000794d */ /* 0x000fea0003800000 */
.L_x_32896:
[----:B------:R-:W-:Y:S01]  /*2e40*/  BSSY B2, `(.L_x_32944) ;  /* 0x0000006000027945 */ /* 0x000fe20003800000 */
[----:B------:R-:W-:Y:S02]  /*2e50*/  IMAD.MOV.U32 R19, RZ, RZ, R12 ;  /* 0x000000ffff137224 */ /* 0x000fe400078e000c */
[----:B------:R-:W-:-:S07]  /*2e60*/  IMAD.MOV.U32 R34, RZ, RZ, -0x1 ;  /* 0xffffffffff227424 */ /* 0x000fce00078e00ff */
[----:B01234-:R-:W-:Y:S05]  /*2e70*/  WARPSYNC.COLLECTIVE R34, `(.L_x_32945) ;  /* 0x0000000022087348 */ /* 0x01ffea0003c00000 */
[----:B--2---:R2:W0:Y:S02]  /*2e80*/  SHFL.IDX P0, R34, R18, R19, R7 ;  /* 0x0000001312227389 */ /* 0x0044240000000007 */
[----:B01234-:R-:W-:Y:S05]  /*2e90*/  ENDCOLLECTIVE ;  /* 0x000000000000791b */ /* 0x01ffea0003800000 */
.L_x_32945:
[----:B------:R-:W-:Y:S05]  /*2ea0*/  BSYNC B2 ;  /* 0x0000000000027941 */ /* 0x000fea0003800000 */
.L_x_32944:
[----:B------:R-:W-:Y:S05]  /*2eb0*/  BRA `(.L_x_32946) ;  /* 0xffffffe800c47947 */ /* 0x000fea000383ffff */
.L_x_32898:
[----:B------:R-:W-:Y:S01]  /*2ec0*/  BSSY B2, `(.L_x_32947) ;  /* 0x0000006000027945 */ /* 0x000fe20003800000 */
[----:B------:R-:W-:Y:S01]  /*2ed0*/  MOV R19, R4 ;  /* 0x0000000400137202 */ /* 0x000fe20000000f00 */
[----:B------:R-:W-:-:S07]  /*2ee0*/  IMAD.MOV.U32 R34, RZ, RZ, -0x1 ;  /* 0xffffffffff227424 */ /* 0x000fce00078e00ff */
[----:B01234-:R-:W-:Y:S05]  /*2ef0*/  WARPSYNC.COLLECTIVE R34, `(.L_x_32948) ;  /* 0x0000000022087348 */ /* 0x01ffea0003c00000 */
[----:B--2---:R2:W0:Y:S02]  /*2f00*/  SHFL.IDX P0, R34, R18, R19, R7 ;  /* 0x0000001312227389 */ /* 0x0044240000000007 */
[----:B01234-:R-:W-:Y:S05]  /*2f10*/  ENDCOLLECTIVE ;  /* 0x000000000000791b */ /* 0x01ffea0003800000 */
.L_x_32948:
[----:B------:R-:W-:Y:S05]  /*2f20*/  BSYNC B2 ;  /* 0x0000000000027941 */ /* 0x000fea0003800000 */
.L_x_32947:
[----:B------:R-:W-:Y:S05]  /*2f30*/  BRA `(.L_x_32949) ;  /* 0xffffffe800b87947 */ /* 0x000fea000383ffff */
.L_x_32900:
[----:B------:R-:W-:Y:S01]  /*2f40*/  BSSY B2, `(.L_x_32950) ;  /* 0x0000006000027945 */ /* 0x000fe20003800000 */
[----:B------:R-:W-:Y:S01]  /*2f50*/  IMAD.MOV.U32 R19, RZ, RZ, R5 ;  /* 0x000000ffff137224 */ /* 0x000fe200078e0005 */
[----:B------:R-:W-:-:S07]  /*2f60*/  MOV R34, 0xffffffff ;  /* 0xffffffff00227802 */ /* 0x000fce0000000f00 */
[----:B01234-:R-:W-:Y:S05]  /*2f70*/  WARPSYNC.COLLECTIVE R34, `(.L_x_32951) ;  /* 0x0000000022087348 */ /* 0x01ffea0003c00000 */
[----:B--2---:R2:W0:Y:S02]  /*2f80*/  SHFL.IDX P0, R34, R18, R19, R7 ;  /* 0x0000001312227389 */ /* 0x0044240000000007 */
[----:B01234-:R-:W-:Y:S05]  /*2f90*/  ENDCOLLECTIVE ;  /* 0x000000000000791b */ /* 0x01ffea0003800000 */
.L_x_32951:
[----:B------:R-:W-:Y:S05]  /*2fa0*/  BSYNC B2 ;  /* 0x0000000000027941 */ /* 0x000fea0003800000 */
.L_x_32950:
[----:B------:R-:W-:Y:S05]  /*2fb0*/  BRA `(.L_x_32952) ;  /* 0xffffffe800ac7947 */ /* 0x000fea000383ffff */
.L_x_32902:
[----:B------:R-:W-:Y:S01]  /*2fc0*/  BSSY B2, `(.L_x_32953) ;  /* 0x0000006000027945 */ /* 0x000fe20003800000 */
[----:B------:R-:W-:Y:S02]  /*2fd0*/  IMAD.MOV.U32 R19, RZ, RZ, R6 ;  /* 0x000000ffff137224 */ /* 0x000fe400078e0006 */
[----:B------:R-:W-:-:S07]  /*2fe0*/  IMAD.MOV.U32 R34, RZ, RZ, -0x1 ;  /* 0xffffffffff227424 */ /* 0x000fce00078e00ff */
[----:B01234-:R-:W-:Y:S05]  /*2ff0*/  WARPSYNC.COLLECTIVE R34, `(.L_x_32954) ;  /* 0x0000000022087348 */ /* 0x01ffea0003c00000 */
[----:B--2---:R2:W0:Y:S02]  /*3000*/  SHFL.IDX P0, R34, R18, R19, R7 ;  /* 0x0000001312227389 */ /* 0x0044240000000007 */
[----:B01234-:R-:W-:Y:S05]  /*3010*/  ENDCOLLECTIVE ;  /* 0x000000000000791b */ /* 0x01ffea0003800000 */
.L_x_32954:
[----:B------:R-:W-:Y:S05]  /*3020*/  BSYNC B2 ;  /* 0x0000000000027941 */ /* 0x000fea0003800000 */
.L_x_32953:
[----:B------:R-:W-:Y:S05]  /*3030*/  BRA `(.L_x_32955) ;  /* 0xffffffe800a07947 */ /* 0x000fea000383ffff */
.L_x_32913:
[----:B------:R-:W-:Y:S01]  /*3040*/  BSSY B1, `(.L_x_32956) ;  /* 0x0000006000017945 */ /* 0x000fe20003800000 */
[----:B------:R-:W-:Y:S01]  /*3050*/  MOV R19, R12 ;  /* 0x0000000c00137202 */ /* 0x000fe20000000f00 */
[----:B------:R-:W-:-:S07]  /*3060*/  IMAD.MOV.U32 R34, RZ, RZ, -0x1 ;  /* 0xffffffffff227424 */ /* 0x000fce00078e00ff */
[----:B01234-:R-:W-:Y:S05]  /*3070*/  WARPSYNC.COLLECTIVE R34, `(.L_x_32957) ;  /* 0x0000000022087348 */ /* 0x01ffea0003c00000 */
[----:B---3--:R3:W0:Y:S02]  /*3080*/  SHFL.IDX P0, R34, R18, R19, R7 ;  /* 0x0000001312227389 */ /* 0x0086240000000007 */
[----:B01234-:R-:W-:Y:S05]  /*3090*/  ENDCOLLECTIVE ;  /* 0x000000000000791b */ /* 0x01ffea0003800000 */
.L_x_32957:
[----:B------:R-:W-:Y:S05]  /*30a0*/  BSYNC B1 ;  /* 0x0000000000017941 */ /* 0x000fea0003800000 */
.L_x_32956:
[----:B------:R-:W-:Y:S05]  /*30b0*/  BRA `(.L_x_32958) ;  /* 0xffffffec00f07947 */ /* 0x000fea000383ffff */
.L_x_32915:
[----:B------:R-:W-:Y:S01]  /*30c0*/  BSSY B1, `(.L_x_32959) ;  /* 0x0000006000017945 */ /* 0x000fe20003800000 */
[----:B------:R-:W-:Y:S01]  /*30d0*/  IMAD.MOV.U32 R19, RZ, RZ, R4 ;  /* 0x000000ffff137224 */ /* 0x000fe200078e0004 */
[----:B------:R-:W-:-:S07]  /*30e0*/  MOV R34, 0xffffffff ;  /* 0xffffffff00227802 */ /* 0x000fce0000000f00 */
[----:B01234-:R-:W-:Y:S05]  /*30f0*/  WARPSYNC.COLLECTIVE R34, `(.L_x_32960) ;  /* 0x0000000022087348 */ /* 0x01ffea0003c00000 */
[----:B---3--:R3:W0:Y:S02]  /*3100*/  SHFL.IDX P0, R34, R18, R19, R7 ;  /* 0x0000001312227389 */ /* 0x0086240000000007 */
[----:B01234-:R-:W-:Y:S05]  /*3110*/  ENDCOLLECTIVE ;  /* 0x000000000000791b */ /* 0x01ffea0003800000 */
.L_x_32960:
[----:B------:R-:W-:Y:S05]  /*3120*/  BSYNC B1 ;  /* 0x0000000000017941 */ /* 0x000fea0003800000 */
.L_x_32959:
[----:B------:R-:W-:Y:S05]  /*3130*/  BRA `(.L_x_32961) ;  /* 0xffffffec00e47947 */ /* 0x000fea000383ffff */
.L_x_32917:
[----:B------:R-:W-:Y:S01]  /*3140*/  BSSY B1, `(.L_x_32962) ;  /* 0x0000006000017945 */ /* 0x000fe20003800000 */
[----:B------:R-:W-:Y:S02]  /*3150*/  IMAD.MOV.U32 R19, RZ, RZ, R5 ;  /* 0x000000ffff137224 */ /* 0x000fe400078e0005 */
[----:B------:R-:W-:-:S07]  /*3160*/  IMAD.MOV.U32 R34, RZ, RZ, -0x1 ;  /* 0xffffffffff227424 */ /* 0x000fce00078e00ff */
[----:B01234-:R-:W-:Y:S05]  /*3170*/  WARPSYNC.COLLECTIVE R34, `(.L_x_32963) ;  /* 0x0000000022087348 */ /* 0x01ffea0003c00000 */
[----:B---3--:R3:W0:Y:S02]  /*3180*/  SHFL.IDX P0, R34, R18, R19, R7 ;  /* 0x0000001312227389 */ /* 0x0086240000000007 */
[----:B01234-:R-:W-:Y:S05]  /*3190*/  ENDCOLLECTIVE ;  /* 0x000000000000791b */ /* 0x01ffea0003800000 */
.L_x_32963:
[----:B------:R-:W-:Y:S05]  /*31a0*/  BSYNC B1 ;  /* 0x0000000000017941 */ /* 0x000fea0003800000 */
.L_x_32962:
[----:B------:R-:W-:Y:S05]  /*31b0*/  BRA `(.L_x_32964) ;  /* 0xffffffec00d87947 */ /* 0x000fea000383ffff */
.L_x_32919:
[----:B------:R-:W-:Y:S01]  /*31c0*/  BSSY B1, `(.L_x_32965) ;  /* 0x0000006000017945 */ /* 0x000fe20003800000 */
[----:B------:R-:W-:Y:S01]  /*31d0*/  MOV R19, R6 ;  /* 0x0000000600137202 */ /* 0x000fe20000000f00 */
[----:B------:R-:W-:-:S07]  /*31e0*/  IMAD.MOV.U32 R34, RZ, RZ, -0x1 ;  /* 0xffffffffff227424 */ /* 0x000fce00078e00ff */
[----:B01234-:R-:W-:Y:S05]  /*31f0*/  WARPSYNC.COLLECTIVE R34, `(.L_x_32966) ;  /* 0x0000000022087348 */ /* 0x01ffea0003c00000 */
[----:B---3--:R3:W0:Y:S02]  /*3200*/  SHFL.IDX P0, R34, R18, R19, R7 ;  /* 0x0000001312227389 */ /* 0x0086240000000007 */
[----:B01234-:R-:W-:Y:S05]  /*3210*/  ENDCOLLECTIVE ;  /* 0x000000000000791b */ /* 0x01ffea0003800000 */
.L_x_32966:
[----:B------:R-:W-:Y:S05]  /*3220*/  BSYNC B1 ;  /* 0x0000000000017941 */ /* 0x000fea0003800000 */
.L_x_32965:
[----:B------:R-:W-:Y:S05]  /*3230*/  BRA `(.L_x_32967) ;  /* 0xffffffec00cc7947 */ /* 0x000fea000383ffff */
.L_x_32928:
[----:B------:R-:W-:Y:S01]  /*3240*/  MOV R34, 0xffffffff ;  /* 0xffffffff00227802 */ /* 0x000fe20000000f00 */
[----:B------:R-:W-:-:S07]  /*3250*/  IMAD.MOV.U32 R19, RZ, RZ, R12 ;  /* 0x000000ffff137224 */ /* 0x000fce00078e000c */
[----:B01234-:R-:W-:Y:S05]  /*3260*/  WARPSYNC.COLLECTIVE R34, `(.L_x_32968) ;  /* 0x0000000022087348 */ /* 0x01ffea0003c00000 */
[----:B---3--:R3:W0:Y:S02]  /*3270*/  SHFL.IDX P0, R34, R18, R19, R7 ;  /* 0x0000001312227389 */ /* 0x0086240000000007 */
[----:B01234-:R-:W-:Y:S05]  /*3280*/  ENDCOLLECTIVE ;  /* 0x000000000000791b */ /* 0x01ffea0003800000 */
.L_x_32968:
[----:B------:R-:W-:Y:S01]  /*3290*/  IMAD.MOV.U32 R31, RZ, RZ, R34 ;  /* 0x000000ffff1f7224 */ /* 0x000fe200078e0022 */
[----:B------:R-:W-:Y:S06]  /*32a0*/  BRA `(.L_x_32969) ;  /* 0xfffffff4000c7947 */ /* 0x000fec000383ffff */
.L_x_32930:
[----:B------:R-:W-:Y:S01]  /*32b0*/  BSSY B0, `(.L_x_32970) ;  /* 0x0000006000007945 */ /* 0x000fe20003800000 */
[----:B------:R-:W-:Y:S01]  /*32c0*/  IMAD.MOV.U32 R19, RZ, RZ, R4 ;  /* 0x000000ffff137224 */ /* 0x000fe200078e0004 */
[----:B------:R-:W-:-:S07]  /*32d0*/  MOV R34, 0xffffffff ;  /* 0xffffffff00227802 */ /* 0x000fce0000000f00 */
[----:B01234-:R-:W-:Y:S05]  /*32e0*/  WARPSYNC.COLLECTIVE R34, `(.L_x_32971) ;  /* 0x0000000022087348 */ /* 0x01ffea0003c00000 */
[----:B---3--:R3:W0:Y:S02]  /*32f0*/  SHFL.IDX P0, R34, R18, R19, R7 ;  /* 0x0000001312227389 */ /* 0x0086240000000007 */
[----:B01234-:R-:W-:Y:S05]  /*3300*/  ENDCOLLECTIVE ;  /* 0x000000000000791b */ /* 0x01ffea0003800000 */
.L_x_32971:
[----:B------:R-:W-:Y:S05]  /*3310*/  BSYNC B0 ;  /* 0x0000000000007941 */ /* 0x000fea0003800000 */
.L_x_32970:
[----:B------:R-:W-:Y:S05]  /*3320*/  BRA `(.L_x_32972) ;  /* 0xfffffff400007947 */ /* 0x000fea000383ffff */
.L_x_32932:
[----:B------:R-:W-:Y:S01]  /*3330*/  BSSY B0, `(.L_x_32973) ;  /* 0x0000006000007945 */ /* 0x000fe20003800000 */
[----:B------:R-:W-:Y:S02]  /*3340*/  IMAD.MOV.U32 R19, RZ, RZ, R5 ;  /* 0x000000ffff137224 */ /* 0x000fe400078e0005 */
[----:B------:R-:W-:-:S07]  /*3350*/  IMAD.MOV.U32 R34, RZ, RZ, -0x1 ;  /* 0xffffffffff227424 */ /* 0x000fce00078e00ff */
[----:B01234-:R-:W-:Y:S05]  /*3360*/  WARPSYNC.COLLECTIVE R34, `(.L_x_32974) ;  /* 0x0000000022087348 */ /* 0x01ffea0003c00000 */
[----:B---3--:R3:W0:Y:S02]  /*3370*/  SHFL.IDX P0, R34, R18, R19, R7 ;  /* 0x0000001312227389 */ /* 0x0086240000000007 */
[----:B01234-:R-:W-:Y:S05]  /*3380*/  ENDCOLLECTIVE ;  /* 0x000000000000791b */ /* 0x01ffea0003800000 */
.L_x_32974:
[----:B------:R-:W-:Y:S05]  /*3390*/  BSYNC B0 ;  /* 0x0000000000007941 */ /* 0x000fea0003800000 */
.L_x_32973:
[----:B------:R-:W-:Y:S05]  /*33a0*/  BRA `(.L_x_32975) ;  /* 0xfffffff000f47947 */ /* 0x000fea000383ffff */
.L_x_32934:
[----:B------:R-:W-:Y:S01]  /*33b0*/  BSSY B0, `(.L_x_32976) ;  /* 0x0000006000007945 */ /* 0x000fe20003800000 */
[----:B------:R-:W-:Y:S01]  /*33c0*/  MOV R19, R6 ;  /* 0x0000000600137202 */ /* 0x000fe20000000f00 */
[----:B------:R-:W-:-:S07]  /*33d0*/  IMAD.MOV.U32 R34, RZ, RZ, -0x1 ;  /* 0xffffffffff227424 */ /* 0x000fce00078e00ff */
[----:B01234-:R-:W-:Y:S05]  /*33e0*/  WARPSYNC.COLLECTIVE R34, `(.L_x_32977) ;  /* 0x0000000022087348 */ /* 0x01ffea0003c00000 */
[----:B---3--:R3:W0:Y:S02]  /*33f0*/  SHFL.IDX P0, R34, R18, R19, R7 ;  /* 0x0000001312227389 */ /* 0x0086240000000007 */
[----:B01234-:R-:W-:Y:S05]  /*3400*/  ENDCOLLECTIVE ;  /* 0x000000000000791b */ /* 0x01ffea0003800000 */
.L_x_32977:
[----:B------:R-:W-:Y:S05]  /*3410*/  BSYNC B0 ;  /* 0x0000000000007941 */ /* 0x000fea0003800000 */
.L_x_32976:
[----:B------:R-:W-:Y:S05]  /*3420*/  BRA `(.L_x_32978) ;  /* 0xfffffff000e87947 */ /* 0x000fea000383ffff */
.L_x_32979:
        /* <DEDUP_REMOVED lines=13> */
.L_x_58538:


//--------------------- .text._Z9cuda_gemmIiLi256ELi2ELi1ELi64ELi4ELi4ELi32ELi0ELi1EEviiiPT_S1_S1_ii --------------------------
	.section	.text._Z9cuda_gemmIiLi256ELi2ELi1ELi64ELi4ELi4ELi32ELi0ELi1EEviiiPT_S1_S1_ii,"ax",@progbits
	.align	128
        .global         _Z9cuda_gemmIiLi256ELi2ELi1ELi64ELi4ELi4ELi32ELi0ELi1EEviiiPT_S1_S1_ii
        .type           _Z9cuda_gemmIiLi256ELi2ELi1ELi64ELi4ELi4ELi32ELi0ELi1EEviiiPT_S1_S1_ii,@function
        .size           _Z9cuda_gemmIiLi256ELi2ELi1ELi64ELi4ELi4ELi32ELi0ELi1EEviiiPT_S1_S1_ii,(.L_x_58539 - _Z9cuda_gemmIiLi256ELi2ELi1ELi64ELi4ELi4ELi32ELi0ELi1EEviiiPT_S1_S1_ii)
        .other          _Z9cuda_gemmIiLi256ELi2ELi1ELi64ELi4ELi4ELi32ELi0ELi1EEviiiPT_S1_S1_ii,@"STO_CUDA_ENTRY STV_DEFAULT"
_Z9cuda_gemmIiLi256ELi2ELi1ELi64ELi4ELi4ELi32ELi0ELi1EEviiiPT_S1_S1_ii:
.text._Z9cuda_gemmIiLi256ELi2ELi1ELi64ELi4ELi4ELi32ELi0ELi1EEviiiPT_S1_S1_ii:
        /* <DEDUP_REMOVED lines=12> */
.L_x_32982:
        /* <DEDUP_REMOVED lines=10> */
.L_x_32981:
[----:B------:R-:W-:Y:S05]  /*0160*/  BSYNC.RECONVERGENT B0 ;  /* 0x0000000000007941 */ /* 0x000fea0003800200 */
.L_x_32980:
        /* <DEDUP_REMOVED lines=54> */
.L_x_33001:
        /* <DEDUP_REMOVED lines=38> */
.L_x_32986:
[----:B------:R-:W-:Y:S05]  /*0730*/  BSYNC.RECONVERGENT B1 ;  /* 0x0000000000017941 */ /* 0x000fea0003800200 */
.L_x_32985:
        /* <DEDUP_REMOVED lines=10> */
.L_x_32989:
        /* <DEDUP_REMOVED lines=22> */
.L_x_32988:
[----:B------:R-:W-:Y:S05]  /*0940*/  BSYNC.RECONVERGENT B1 ;  /* 0x0000000000017941 */ /* 0x000fea0003800200 */
.L_x_32987:
        /* <DEDUP_REMOVED lines=16> */
.L_x_32991:
[----:B------:R-:W-:Y:S05]  /*0a50*/  BSYNC.RECONVERGENT B1 ;  /* 0x0000000000017941 */ /* 0x000fea0003800200 */
.L_x_32990:
[----:B------:R-:W-:Y:S05]  /*0a60*/  @!P2 BRA `(.L_x_32984) ;  /* 0x000000000038a947 */ /* 0x000fea0003800000 */
[----:B01----:R-:W0:Y:S01]  /*0a70*/  S2R R4, SR_CgaCtaId ;  /* 0x0000000000047919 */ /* 0x003e220000008800 */
[----:B------:R-:W-:-:S05]  /*0a80*/  MOV R3, 0x400 ;  /* 0x0000040000037802 */ /* 0x000fca0000000f00 */
[----:B------:R-:W-:-:S05]  /*0a90*/  VIADD R3, R3, 0x180 ;  /* 0x0000018003037836 */ /* 0x000fca0000000000 */
[----:B0-----:R-:W-:-:S07]  /*0aa0*/  LEA R7, R4, R3, 0x18 ;  /* 0x0000000304077211 */ /* 0x001fce00078ec0ff */
.L_x_32992:
        /* <DEDUP_REMOVED lines=10> */
.L_x_32984:
[----:B------:R-:W-:Y:S05]  /*0b50*/  BSYNC.RECONVERGENT B0 ;  /* 0x0000000000007941 */ /* 0x000fea0003800200 */
.L_x_32983:
        /* <DEDUP_REMOVED lines=23> */
.L_x_32995:
        /* <DEDUP_REMOVED lines=11> */
.L_x_33007:
        /* <DEDUP_REMOVED lines=10> */
.L_x_32993:
        /* <DEDUP_REMOVED lines=42> */
.L_x_32999:
[----:B------:R-:W-:Y:S05]  /*10c0*/  BSYNC.RECONVERGENT B1 ;  /* 0x0000000000017941 */ /* 0x000fea0003800200 */
.L_x_32998:
[----:B------:R-:W-:Y:S05]  /*10d0*/  @!P1 BRA `(.L_x_32997) ;  /* 0x0000000000a89947 */ /* 0x000fea0003800000 */
[----:B----4-:R-:W4:Y:S01]  /*10e0*/  S2R R21, SR_CgaCtaId ;  /* 0x0000000000157919 */ /* 0x010f220000008800 */
[----:B--23--:R-:W2:Y:S01]  /*10f0*/  LDC.64 R2, c[0x0][0x3a0] ;  /* 0x0000e800ff027b82 */ /* 0x00cea20000000a00 */
[----:B01----:R-:W-:-:S05]  /*1100*/  MOV R4, 0x400 ;  /* 0x0000040000047802 */ /* 0x003fca0000000f00 */
[----:B------:R-:W-:-:S05]  /*1110*/  VIADD R4, R4, 0x180 ;  /* 0x0000018004047836 */ /* 0x000fca0000000000 */
[----:B----4-:R-:W-:-:S07]  /*1120*/  LEA R21, R21, R4, 0x18 ;  /* 0x0000000415157211 */ /* 0x010fce00078ec0ff */
.L_x_33000:
        /* <DEDUP_REMOVED lines=37> */
.L_x_32997:
[----:B------:R-:W-:Y:S05]  /*1380*/  BSYNC.RECONVERGENT B0 ;  /* 0x0000000000007941 */ /* 0x000fea0003800200 */
.L_x_32996:
[C---:B------:R-:W-:Y:S01]  /*1390*/  IMAD.IADD R13, R10.reuse, 0x1, R13 ;  /* 0x000000010a0d7824 */ /* 0x040fe200078e020d */
[----:B--23--:R-:W-:-:S04]  /*13a0*/  SHF.L.U32 R2, R10, 0x1, RZ ;  /* 0x000000010a027819 */ /* 0x00cfc800000006ff */
[----:B------:R-:W-:-:S13]  /*13b0*/  ISETP.GE.U32.AND P0, PT, R13, R2, PT ;  /* 0x000000020d00720c */ /* 0x000fda0003f06070 */
[----:B------:R-:W-:Y:S05]  /*13c0*/  @!P0 BRA `(.L_x_33001) ;  /* 0xfffffff000408947 */ /* 0x000fea000383ffff */
[----:B------:R-:W-:Y:S05]  /*13d0*/  EXIT ;  /* 0x000000000000794d */ /* 0x000fea0003800000 */
.L_x_32994:
[----:B------:R-:W-:Y:S01]  /*13e0*/  BSSY B0, `(.L_x_33002) ;  /* 0x0000007000007945 */ /* 0x000fe20003800000 */
[----:B------:R-:W-:Y:S01]  /*13f0*/  IMAD.MOV.U32 R26, RZ, RZ, R14 ;  /* 0x000000ffff1a7224 */ /* 0x000fe200078e000e */
[----:B------:R-:W-:Y:S01]  /*1400*/  MOV R25, 0xffffffff ;  /* 0xffffffff00197802 */ /* 0x000fe20000000f00 */
[----:B------:R-:W-:-:S07]  /*1410*/  IMAD.MOV.U32 R27, RZ, RZ, 0x1c1f ;  /* 0x00001c1fff1b7424 */ /* 0x000fce00078e00ff */
[----:B01234-:R-:W-:Y:S05]  /*1420*/  WARPSYNC.COLLECTIVE R25, `(.L_x_33003) ;  /* 0x0000000019087348 */ /* 0x01ffea0003c00000 */
[----:B----4-:R4:W0:Y:S02]  /*1430*/  SHFL.IDX P1, R23, R8, R26, R27 ;  /* 0x0000001a08177389 */ /* 0x010824000002001b */
[----:B01234-:R-:W-:Y:S05]  /*1440*/  ENDCOLLECTIVE ;  /* 0x000000000000791b */ /* 0x01ffea0003800000 */
.L_x_33003:
[----:B------:R-:W-:Y:S05]  /*1450*/  BSYNC B0 ;  /* 0x0000000000007941 */ /* 0x000fea0003800000 */
.L_x_33002:
[----:B------:R-:W-:Y:S02]  /*1460*/  HFMA2 R27, -RZ, RZ, 0, 0.004024505615234375 ;  /* 0x00001c1fff1b7431 */ /* 0x000fe400000001ff */
[----:B------:R-:W-:Y:S02]  /*1470*/  IMAD.MOV.U32 R26, RZ, RZ, R15 ;  /* 0x000000ffff1a7224 */ /* 0x000fe400078e000f */
[----:B------:R-:W-:Y:S02]  /*1480*/  IMAD.MOV.U32 R25, RZ, RZ, -0x1 ;  /* 0xffffffffff197424 */ /* 0x000fe400078e00ff */
[----:B------:R-:W-:-:S07]  /*1490*/  IMAD.MOV.U32 R20, RZ, RZ, R23 ;  /* 0x000000ffff147224 */ /* 0x000fce00078e0017 */
[----:B------:R-:W-:Y:S05]  /*14a0*/  WARPSYNC.COLLECTIVE R25, `(.L_x_33004) ;  /* 0x0000000019087348 */ /* 0x000fea0003c00000 */
[----:B------:R0:W1:Y:S02]  /*14b0*/  SHFL.IDX P1, R23, R8, R26, R27 ;  /* 0x0000001a08177389 */ /* 0x000064000002001b */
[----:B01----:R-:W-:Y:S05]  /*14c0*/  ENDCOLLECTIVE ;  /* 0x000000000000791b */ /* 0x003fea0003800000 */
.L_x_33004:
[----:B------:R-:W-:Y:S01]  /*14d0*/  IMAD R21, R3, R20, RZ ;  /* 0x0000001403157224 */ /* 0x000fe200078e02ff */
[----:B------:R-:W-:Y:S01]  /*14e0*/  MOV R26, R17 ;  /* 0x00000011001a7202 */ /* 0x000fe20000000f00 */
[----:B------:R-:W-:-:S07]  /*14f0*/  IMAD.MOV.U32 R22, RZ, RZ, R23 ;  /* 0x000000ffff167224 */ /* 0x000fce00078e0017 */
[----:B------:R-:W-:Y:S05]  /*1500*/  WARPSYNC.COLLECTIVE R25, `(.L_x_33005) ;  /* 0x0000000019087348 */ /* 0x000fea0003c00000 */
[----:B------:R0:W1:Y:S02]  /*1510*/  SHFL.IDX P1, R23, R8, R26, R27 ;  /* 0x0000001a08177389 */ /* 0x000064000002001b */
[----:B01----:R-:W-:Y:S05]  /*1520*/  ENDCOLLECTIVE ;  /* 0x000000000000791b */ /* 0x003fea0003800000 */
.L_x_33005:
[----:B------:R-:W-:Y:S02]  /*1530*/  IMAD R22, R4, R22, R21 ;  /* 0x0000001604167224 */ /* 0x000fe400078e0215 */
[----:B------:R-:W-:Y:S02]  /*1540*/  IMAD.MOV.U32 R26, RZ, RZ, R16 ;  /* 0x000000ffff1a7224 */ /* 0x000fe400078e0010 */
[----:B------:R-:W-:-:S07]  /*1550*/  IMAD R21, R5, R23, R22 ;  /* 0x0000001705157224 */ /* 0x000fce00078e0216 */
[----:B------:R-:W-:Y:S05]  /*1560*/  WARPSYNC.COLLECTIVE R25, `(.L_x_33006) ;  /* 0x0000000019087348 */ /* 0x000fea0003c00000 */
[----:B------:R0:W1:Y:S02]  /*1570*/  SHFL.IDX P1, R23, R8, R26, R27 ;  /* 0x0000001a08177389 */ /* 0x000064000002001b */
[----:B01----:R-:W-:Y:S05]  /*1580*/  ENDCOLLECTIVE ;  /* 0x000000000000791b */ /* 0x003fea0003800000 */
.L_x_33006:
[----:B------:R-:W-:Y:S01]  /*1590*/  MOV R24, R23 ;  /* 0x0000001700187202 */ /* 0x000fe20000000f00 */
[----:B------:R-:W-:Y:S06]  /*15a0*/  BRA `(.L_x_33007) ;  /* 0xfffffff400f47947 */ /* 0x000fec000383ffff */
.L_x_33008:
        /* <DEDUP_REMOVED lines=13> */
.L_x_58539:


//--------------------- .text._Z9cuda_gemmIiLi256ELi2ELi1ELi64ELi4ELi4ELi32ELi0ELi0EEviiiPT_S1_S1_ii --------------------------
	.section	.text._Z9cuda_gemmIiLi256ELi2ELi1ELi64ELi4ELi4ELi32ELi0ELi0EEviiiPT_S1_S1_ii,"ax",@progbits
	.align	128
        .global         _Z9cuda_gemmIiLi256ELi2ELi1ELi64ELi4ELi4ELi32ELi0ELi0EEviiiPT_S1_S1_ii
        .type           _Z9cuda_gemmIiLi256ELi2ELi1ELi64ELi4ELi4ELi32ELi0ELi0EEviiiPT_S1_S1_ii,@function
        .size           _Z9cuda_gemmIiLi256ELi2ELi1ELi64ELi4ELi4ELi32ELi0ELi0EEviiiPT_S1_S1_ii,(.L_x_58540 - _Z9cuda_gemmIiLi256ELi2ELi1ELi64ELi4ELi4ELi32ELi0ELi0EEviiiPT_S1_S1_ii)
        .other          _Z9cuda_gemmIiLi256ELi2ELi1ELi64ELi4ELi4ELi32ELi0ELi0EEviiiPT_S1_S1_ii,@"STO_CUDA_ENTRY STV_DEFAULT"
_Z9cuda_gemmIiLi256ELi2ELi1ELi64ELi4ELi4ELi32ELi0ELi0EEviiiPT_S1_S1_ii:
.text._Z9cuda_gemmIiLi256ELi2ELi1ELi64ELi4ELi4ELi32ELi0ELi0EEviiiPT_S1_S1_ii:
        /* <DEDUP_REMOVED lines=36> */
.L_x_33011:
        /* <DEDUP_REMOVED lines=25> */
.L_x_33010:
[----:B------:R-:W-:Y:S05]  /*03d0*/  BSYNC.RECONVERGENT B0 ;  /* 0x0000000000007941 */ /* 0x000fea0003800200 */
.L_x_33009:
        /* <DEDUP_REMOVED lines=172> */
.L_x_33079:
        /* <DEDUP_REMOVED lines=30> */
.L_x_33015:
[----:B------:R-:W-:Y:S05]  /*1080*/  BSYNC.RECONVERGENT B1 ;  /* 0x0000000000017941 */ /* 0x000fea0003800200 */
.L_x_33014:
        /* <DEDUP_REMOVED lines=11> */
.L_x_33018:
        /* <DEDUP_REMOVED lines=24> */
.L_x_33017:
[----:B------:R-:W-:Y:S05]  /*12c0*/  BSYNC.RECONVERGENT B1 ;  /* 0x0000000000017941 */ /* 0x000fea0003800200 */
.L_x_33016:
        /* <DEDUP_REMOVED lines=11> */
.L_x_33020:
[----:B------:R-:W-:Y:S05]  /*1380*/  BSYNC.RECONVERGENT B1 ;  /* 0x0000000000017941 */ /* 0x000fea0003800200 */
.L_x_33019:
[----:B------:R-:W-:Y:S05]  /*1390*/  @!P2 BRA `(.L_x_33013) ;  /* 0x000000000038a947 */ /* 0x000fea0003800000 */
[----:B-1----:R-:W0:Y:S01]  /*13a0*/  S2R R23, SR_CgaCtaId ;  /* 0x0000000000177919 */ /* 0x002e220000008800 */
[----:B--2---:R-:W-:-:S05]  /*13b0*/  MOV R22, 0x400 ;  /* 0x0000040000167802 */ /* 0x004fca0000000f00 */
[----:B------:R-:W-:-:S05]  /*13c0*/  VIADD R22, R22, 0x180 ;  /* 0x0000018016167836 */ /* 0x000fca0000000000 */
[----:B0-----:R-:W-:-:S07]  /*13d0*/  LEA R25, R23, R22, 0x18 ;  /* 0x0000001617197211 */ /* 0x001fce00078ec0ff */
.L_x_33021:
        /* <DEDUP_REMOVED lines=10> */
.L_x_33013:
[----:B------:R-:W-:Y:S05]  /*1480*/  BSYNC.RECONVERGENT B0 ;  /* 0x0000000000007941 */ /* 0x000fea0003800200 */
.L_x_33012:
[----:B------:R-:W-:Y:S01]  /*1490*/  BAR.SYNC.DEFER_BLOCKING 0x0 ;  /* 0x0000000000007b1d */ /* 0x000fe20000010000 */
[----:B------:R-:W-:-:S09]  /*14a0*/  UISETP.GE.AND UP0, UPT, UR6, 0x1, UPT ;  /* 0x000000010600788c */ /* 0x000fd2000bf06270 */
[----:B------:R-:W-:Y:S05]  /*14b0*/  BRA.U !UP0, `(.L_x_33022) ;  /* 0x0000001508687547 */ /* 0x000fea000b800000 */
[----:B------:R-:W-:-:S09]  /*14c0*/  UISETP.NE.AND UP0, UPT, UR19, 0x1, UPT ;  /* 0x000000011300788c */ /* 0x000fd2000bf05270 */
[----:B------:R-:W-:Y:S05]  /*14d0*/  BRA.U UP0, `(.L_x_33023) ;  /* 0x0000000500b47547 */ /* 0x000fea000b800000 */
[----:B01----:R-:W-:Y:S01]  /*14e0*/  HFMA2 R25, -RZ, RZ, 0, 0 ;  /* 0x00000000ff197431 */ /* 0x003fe200000001ff */
[----:B------:R-:W-:Y:S06]  /*14f0*/  BSSY B1, `(.L_x_33024) ;  /* 0x000006a000017945 */ /* 0x000fec0003800000 */
.L_x_33040:
        /* <DEDUP_REMOVED lines=18> */
.L_x_33025:
        /* <DEDUP_REMOVED lines=8> */
.L_x_33026:
        /* <DEDUP_REMOVED lines=8> */
.L_x_33027:
        /* <DEDUP_REMOVED lines=8> */
.L_x_33028:
        /* <DEDUP_REMOVED lines=30> */
.L_x_33039:
[----:B0-----:R-:W-:Y:S02]  /*1980*/  IMAD R22, R35, 0x14, R34 ;  /* 0x0000001423167824 */ /* 0x001fe400078e0222 */
[----:B------:R-:W-:-:S03]  /*1990*/  IMAD.MOV.U32 R36, RZ, RZ, RZ ;  /* 0x000000ffff247224 */ /* 0x000fc600078e00ff */
[----:B--2---:R0:W2:Y:S01]  /*19a0*/  LDS R24, [R22] ;  /* 0x0000000016187984 */ /* 0x0040a20000000800 */
[----:B------:R-:W-:Y:S05]  /*19b0*/  @!P2 BRA `(.L_x_33031) ;  /* 0x000000000010a947 */ /* 0x000fea0003800000 */
[----:B------:R-:W-:-:S03]  /*19c0*/  UMOV UR12, 0xffffffff ;  /* 0xffffffff000c7882 */ /* 0x000fc60000000000 */
[----:B------:R-:W-:Y:S05]  /*19d0*/  BRA.DIV UR12, `(.L_x_33032) ;  /* 0x0000001e0ce07947 */ /* 0x000fea000b800000 */
[----:B0-2---:R0:W2:Y:S02]  /*19e0*/  SHFL.IDX PT, R22, R24, R28, R13 ;  /* 0x0000001c18167389 */ /* 0x0050a400000e000d */
.L_x_33082:
[----:B-12---:R-:W-:-:S07]  /*19f0*/  IMAD R36, R30, R22, RZ ;  /* 0x000000161e247224 */ /* 0x006fce00078e02ff */
.L_x_33031:
[----:B------:R-:W-:Y:S05]  /*1a00*/  @!P3 BRA `(.L_x_33033) ;  /* 0x000000000010b947 */ /* 0x000fea0003800000 */
[----:B------:R-:W-:-:S03]  /*1a10*/  UMOV UR12, 0xffffffff ;  /* 0xffffffff000c7882 */ /* 0x000fc60000000000 */
[----:B------:R-:W-:Y:S05]  /*1a20*/  BRA.DIV UR12, `(.L_x_33034) ;  /* 0x0000001e0cec7947 */ /* 0x000fea000b800000 */
[----:B0-2---:R0:W2:Y:S02]  /*1a30*/  SHFL.IDX PT, R22, R24, R6, R13 ;  /* 0x0000000618167389 */ /* 0x0050a400000e000d */
.L_x_33085:
[----:B--2-4-:R-:W-:-:S07]  /*1a40*/  IMAD R36, R31, R22, R36 ;  /* 0x000000161f247224 */ /* 0x014fce00078e0224 */
.L_x_33033:
[----:B------:R-:W-:Y:S05]  /*1a50*/  @!P4 BRA `(.L_x_33035) ;  /* 0x000000000010c947 */ /* 0x000fea0003800000 */
[----:B------:R-:W-:-:S03]  /*1a60*/  UMOV UR12, 0xffffffff ;  /* 0xffffffff000c7882 */ /* 0x000fc60000000000 */
[----:B------:R-:W-:Y:S05]  /*1a70*/  BRA.DIV UR12, `(.L_x_33036) ;  /* 0x0000001e0cf87947 */ /* 0x000fea000b800000 */
[----:B0-2---:R0:W2:Y:S02]  /*1a80*/  SHFL.IDX PT, R22, R24, R7, R13 ;  /* 0x0000000718167389 */ /* 0x0050a400000e000d */
.L_x_33088:
[----:B--2---:R-:W-:-:S07]  /*1a90*/  IMAD R36, R32, R22, R36 ;  /* 0x0000001620247224 */ /* 0x004fce00078e0224 */
.L_x_33035:
[----:B------:R-:W-:Y:S05]  /*1aa0*/  @!P5 BRA `(.L_x_33037) ;  /* 0x000000000010d947 */ /* 0x000fea0003800000 */
[----:B------:R-:W-:-:S03]  /*1ab0*/  UMOV UR12, 0xffffffff ;  /* 0xffffffff000c7882 */ /* 0x000fc60000000000 */
[----:B------:R-:W-:Y:S05]  /*1ac0*/  BRA.DIV UR12, `(.L_x_33038) ;  /* 0x000000220c047947 */ /* 0x000fea000b800000 */
[----:B0-2---:R0:W2:Y:S02]  /*1ad0*/  SHFL.IDX PT, R22, R24, R8, R13 ;  /* 0x0000000818167389 */ /* 0x0050a400000e000d */
.L_x_33091:
[----:B--2---:R-:W-:-:S07]  /*1ae0*/  IMAD R36, R33, R22, R36 ;  /* 0x0000001621247224 */ /* 0x004fce00078e0224 */
.L_x_33037:
        /* <DEDUP_REMOVED lines=8> */
.L_x_33030:
[----:B------:R-:W-:Y:S05]  /*1b70*/  BSYNC B0 ;  /* 0x0000000000007941 */ /* 0x000fea0003800000 */
.L_x_33029:
[----:B------:R-:W-:Y:S05]  /*1b80*/  @!P6 BRA `(.L_x_33040) ;  /* 0xfffffff8005ce947 */ /* 0x000fea000383ffff */
[----:B------:R-:W-:Y:S05]  /*1b90*/  BSYNC B1 ;  /* 0x0000000000017941 */ /* 0x000fea0003800000 */
.L_x_33024:
[----:B------:R-:W-:Y:S05]  /*1ba0*/  BRA `(.L_x_33022) ;  /* 0x0000000c00ac7947 */ /* 0x000fea0003800000 */
.L_x_33023:
[----:B------:R-:W5:Y:S02]  /*1bb0*/  LDCU UR12, c[0x0][0x3ac] ;  /* 0x00007580ff0c77ac */ /* 0x000f640008000800 */
[----:B-----5:R-:W-:-:S09]  /*1bc0*/  UISETP.GT.U32.AND UP0, UPT, UR12, 0x1f, UPT ;  /* 0x0000001f0c00788c */ /* 0x020fd2000bf04070 */
[----:B------:R-:W-:Y:S05]  /*1bd0*/  BRA.U UP0, `(.L_x_33041) ;  /* 0x0000000500947547 */ /* 0x000fea000b800000 */
[----:B01----:R-:W-:-:S07]  /*1be0*/  HFMA2 R25, -RZ, RZ, 0, 0 ;  /* 0x00000000ff197431 */ /* 0x003fce00000001ff */
.L_x_33057:
        /* <DEDUP_REMOVED lines=18> */
.L_x_33042:
        /* <DEDUP_REMOVED lines=8> */
.L_x_33043:
        /* <DEDUP_REMOVED lines=8> */
.L_x_33044:
        /* <DEDUP_REMOVED lines=8> */
.L_x_33045:
        /* <DEDUP_REMOVED lines=26> */
.L_x_33056:
[----:B------:R-:W-:Y:S02]  /*2030*/  IMAD R22, R35, 0x14, R34 ;  /* 0x0000001423167824 */ /* 0x000fe400078e0222 */
[----:B0-----:R-:W-:-:S03]  /*2040*/  IMAD.MOV.U32 R36, RZ, RZ, RZ ;  /* 0x000000ffff247224 */ /* 0x001fc600078e00ff */
[----:B--2---:R0:W2:Y:S01]  /*2050*/  LDS R24, [R22] ;  /* 0x0000000016187984 */ /* 0x0040a20000000800 */
[----:B------:R-:W-:Y:S05]  /*2060*/  @!P2 BRA `(.L_x_33048) ;  /* 0x000000000010a947 */ /* 0x000fea0003800000 */
[----:B------:R-:W-:-:S03]  /*2070*/  UMOV UR12, 0xffffffff ;  /* 0xffffffff000c7882 */ /* 0x000fc60000000000 */
[----:B------:R-:W-:Y:S05]  /*2080*/  BRA.DIV UR12, `(.L_x_33049) ;  /* 0x0000001a0cb47947 */ /* 0x000fea000b800000 */
[----:B0-2---:R0:W2:Y:S02]  /*2090*/  SHFL.IDX PT, R22, R24, R28, R13 ;  /* 0x0000001c18167389 */ /* 0x0050a400000e000d */
.L_x_33094:
[----:B-12---:R-:W-:-:S07]  /*20a0*/  IMAD R36, R30, R22, RZ ;  /* 0x000000161e247224 */ /* 0x006fce00078e02ff */
.L_x_33048:
[----:B------:R-:W-:Y:S05]  /*20b0*/  @!P3 BRA `(.L_x_33050) ;  /* 0x000000000010b947 */ /* 0x000fea0003800000 */
[----:B------:R-:W-:-:S03]  /*20c0*/  UMOV UR12, 0xffffffff ;  /* 0xffffffff000c7882 */ /* 0x000fc60000000000 */
[----:B------:R-:W-:Y:S05]  /*20d0*/  BRA.DIV UR12, `(.L_x_33051) ;  /* 0x0000001a0cc07947 */ /* 0x000fea000b800000 */
[----:B0-2---:R0:W2:Y:S02]  /*20e0*/  SHFL.IDX PT, R22, R24, R6, R13 ;  /* 0x0000000618167389 */ /* 0x0050a400000e000d */
.L_x_33097:
[----:B--2---:R-:W-:-:S07]  /*20f0*/  IMAD R36, R31, R22, R36 ;  /* 0x000000161f247224 */ /* 0x004fce00078e0224 */
.L_x_33050:
[----:B------:R-:W-:Y:S05]  /*2100*/  @!P4 BRA `(.L_x_33052) ;  /* 0x000000000010c947 */ /* 0x000fea0003800000 */
[----:B------:R-:W-:-:S03]  /*2110*/  UMOV UR12, 0xffffffff ;  /* 0xffffffff000c7882 */ /* 0x000fc60000000000 */
[----:B------:R-:W-:Y:S05]  /*2120*/  BRA.DIV UR12, `(.L_x_33053) ;  /* 0x0000001a0ccc7947 */ /* 0x000fea000b800000 */
[----:B0-2---:R0:W2:Y:S02]  /*2130*/  SHFL.IDX PT, R22, R24, R7, R13 ;  /* 0x0000000718167389 */ /* 0x0050a400000e000d */
.L_x_33100:
[----:B--2---:R-:W-:-:S07]  /*2140*/  IMAD R36, R32, R22, R36 ;  /* 0x0000001620247224 */ /* 0x004fce00078e0224 */
.L_x_33052:
[----:B------:R-:W-:Y:S05]  /*2150*/  @!P5 BRA `(.L_x_33054) ;  /* 0x000000000010d947 */ /* 0x000fea0003800000 */
[----:B------:R-:W-:-:S03]  /*2160*/  UMOV UR12, 0xffffffff ;  /* 0xffffffff000c7882 */ /* 0x000fc60000000000 */
[----:B------:R-:W-:Y:S05]  /*2170*/  BRA.DIV UR12, `(.L_x_33055) ;  /* 0x0000001a0cd87947 */ /* 0x000fea000b800000 */
[----:B0-2---:R0:W2:Y:S02]  /*2180*/  SHFL.IDX PT, R22, R24, R8, R13 ;  /* 0x0000000818167389 */ /* 0x0050a400000e000d */
.L_x_33103:
[----:B--2---:R-:W-:-:S07]  /*2190*/  IMAD R36, R33, R22, R36 ;  /* 0x0000001621247224 */ /* 0x004fce00078e0224 */
.L_x_33054:
[C---:B0-----:R-:W-:Y:S01]  /*21a0*/  IMAD R22, R35.reuse, UR6, R26 ;  /* 0x0000000623167c24 */ /* 0x041fe2000f8e021a */
[----:B------:R-:W-:-:S03]  /*21b0*/  IADD3 R35, PT, PT, R35, UR8, RZ ;  /* 0x0000000823237c10 */ /* 0x000fc6000fffe0ff */
[----:B------:R-:W-:Y:S01]  /*21c0*/  IMAD R23, R22, 0x4, R27 ;  /* 0x0000000416177824 */ /* 0x000fe200078e021b */
[----:B------:R-:W-:-:S04]  /*21d0*/  ISETP.GE.AND P0, PT, R35, UR27, PT ;  /* 0x0000001b23007c0c */ /* 0x000fc8000bf06270 */
[----:B------:R0:W-:Y:S09]  /*21e0*/  STS [R23], R36 ;  /* 0x0000002417007388 */ /* 0x0001f20000000800 */
[----:B------:R-:W-:Y:S05]  /*21f0*/  @!P0 BRA `(.L_x_33056) ;  /* 0xfffffffc008c8947 */ /* 0x000fea000383ffff */
.L_x_33047:
[----:B------:R-:W-:Y:S05]  /*2200*/  BSYNC B0 ;  /* 0x0000000000007941 */ /* 0x000fea0003800000 */
.L_x_33046:
[----:B------:R-:W-:Y:S05]  /*2210*/  @!P6 BRA `(.L_x_33057) ;  /* 0xfffffff80074e947 */ /* 0x000fea000383ffff */
[----:B------:R-:W-:Y:S05]  /*2220*/  BRA `(.L_x_33022) ;  /* 0x00000008000c7947 */ /* 0x000fea0003800000 */
.L_x_33041:
[----:B01----:R-:W-:-:S07]  /*2230*/  IMAD.MOV.U32 R25, RZ, RZ, RZ ;  /* 0x000000ffff197224 */ /* 0x003fce00078e00ff */
.L_x_33073:
        /* <DEDUP_REMOVED lines=18> */
.L_x_33058:
        /* <DEDUP_REMOVED lines=8> */
.L_x_33059:
        /* <DEDUP_REMOVED lines=8> */
.L_x_33060:
        /* <DEDUP_REMOVED lines=8> */
.L_x_33061:
        /* <DEDUP_REMOVED lines=27> */
.L_x_33072:
[----:B------:R-:W-:Y:S02]  /*2690*/  IMAD R22, R27, 0x14, R34 ;  /* 0x000000141b167824 */ /* 0x000fe400078e0222 */
[----:B------:R-:W-:-:S03]  /*26a0*/  IMAD.MOV.U32 R36, RZ, RZ, RZ ;  /* 0x000000ffff247224 */ /* 0x000fc600078e00ff */
[----:B------:R0:W2:Y:S01]  /*26b0*/  LDS R24, [R22] ;  /* 0x0000000016187984 */ /* 0x0000a20000000800 */
[----:B------:R-:W-:Y:S05]  /*26c0*/  @!P2 BRA `(.L_x_33063) ;  /* 0x000000000010a947 */ /* 0x000fea0003800000 */
[----:B------:R-:W-:-:S03]  /*26d0*/  UMOV UR12, 0xffffffff ;  /* 0xffffffff000c7882 */ /* 0x000fc60000000000 */
[----:B------:R-:W-:Y:S05]  /*26e0*/  BRA.DIV UR12, `(.L_x_33064) ;  /* 0x000000160c9c7947 */ /* 0x000fea000b800000 */
[----:B--2---:R2:W3:Y:S02]  /*26f0*/  SHFL.IDX PT, R35, R24, R28, R13 ;  /* 0x0000001c18237389 */ /* 0x0044e400000e000d */
.L_x_33105:
[----:B-1-3--:R-:W-:-:S07]  /*2700*/  IMAD R36, R30, R35, RZ ;  /* 0x000000231e247224 */ /* 0x00afce00078e02ff */
.L_x_33063:
[----:B------:R-:W-:Y:S05]  /*2710*/  @!P3 BRA `(.L_x_33065) ;  /* 0x000000000010b947 */ /* 0x000fea0003800000 */
[----:B------:R-:W-:-:S03]  /*2720*/  UMOV UR12, 0xffffffff ;  /* 0xffffffff000c7882 */ /* 0x000fc60000000000 */
[----:B------:R-:W-:Y:S05]  /*2730*/  BRA.DIV UR12, `(.L_x_33066) ;  /* 0x000000160ca47947 */ /* 0x000fea000b800000 */
[----:B0-2---:R0:W2:Y:S02]  /*2740*/  SHFL.IDX PT, R22, R24, R6, R13 ;  /* 0x0000000618167389 */ /* 0x0050a400000e000d */
.L_x_33108:
[----:B--2-4-:R-:W-:-:S07]  /*2750*/  IMAD R36, R31, R22, R36 ;  /* 0x000000161f247224 */ /* 0x014fce00078e0224 */
.L_x_33065:
[----:B------:R-:W-:Y:S05]  /*2760*/  @!P4 BRA `(.L_x_33067) ;  /* 0x000000000010c947 */ /* 0x000fea0003800000 */
[----:B------:R-:W-:-:S03]  /*2770*/  UMOV UR12, 0xffffffff ;  /* 0xffffffff000c7882 */ /* 0x000fc60000000000 */
[----:B------:R-:W-:Y:S05]  /*2780*/  BRA.DIV UR12, `(.L_x_33068) ;  /* 0x000000160cb07947 */ /* 0x000fea000b800000 */
[----:B0-2---:R0:W2:Y:S02]  /*2790*/  SHFL.IDX PT, R22, R24, R7, R13 ;  /* 0x0000000718167389 */ /* 0x0050a400000e000d */
.L_x_33111:
[----:B--2---:R-:W-:-:S07]  /*27a0*/  IMAD R36, R32, R22, R36 ;  /* 0x0000001620247224 */ /* 0x004fce00078e0224 */
.L_x_33067:
[----:B------:R-:W-:Y:S05]  /*27b0*/  @!P5 BRA `(.L_x_33069) ;  /* 0x000000000010d947 */ /* 0x000fea0003800000 */
[----:B------:R-:W-:-:S03]  /*27c0*/  UMOV UR12, 0xffffffff ;  /* 0xffffffff000c7882 */ /* 0x000fc60000000000 */
[----:B------:R-:W-:Y:S05]  /*27d0*/  BRA.DIV UR12, `(.L_x_33070) ;  /* 0x000000160cbc7947 */ /* 0x000fea000b800000 */
[----:B0-2---:R0:W2:Y:S02]  /*27e0*/  SHFL.IDX PT, R22, R24, R8, R13 ;  /* 0x0000000818167389 */ /* 0x0050a400000e000d */
.L_x_33114:
[----:B--2---:R-:W-:-:S07]  /*27f0*/  IMAD R36, R33, R22, R36 ;  /* 0x0000001621247224 */ /* 0x004fce00078e0224 */
.L_x_33069:
[----:B0-----:R-:W-:-:S07]  /*2800*/  IMAD.U32 R22, RZ, RZ, UR18 ;  /* 0x00000012ff167e24 */ /* 0x001fce000f8e00ff */
.L_x_33071:
        /* <DEDUP_REMOVED lines=36> */
.L_x_33062:
[----:B------:R-:W-:Y:S05]  /*2a50*/  @!P6 BRA `(.L_x_33073) ;  /* 0xfffffff400f8e947 */ /* 0x000fea000383ffff */
.L_x_33022:
        /* <DEDUP_REMOVED lines=117> */
.L_x_33077:
[----:B------:R-:W-:Y:S05]  /*31b0*/  BSYNC.RECONVERGENT B1 ;  /* 0x0000000000017941 */ /* 0x000fea0003800200 */
.L_x_33076:
        /* <DEDUP_REMOVED lines=13> */
.L_x_33078:
        /* <DEDUP_REMOVED lines=104> */
.L_x_33075:
[----:B------:R-:W-:Y:S05]  /*3910*/  BSYNC.RECONVERGENT B0 ;  /* 0x0000000000007941 */ /* 0x000fea0003800200 */
.L_x_33074:
[----:B------:R-:W-:-:S04]  /*3920*/  UIADD3 UR11, UPT, UPT, UR21, UR11, URZ ;  /* 0x0000000b150b7290 */ /* 0x000fc8000fffe0ff */
[----:B------:R-:W-:-:S09]  /*3930*/  UISETP.GE.U32.AND UP0, UPT, UR11, UR24, UPT ;  /* 0x000000180b00728c */ /* 0x000fd2000bf06070 */
[----:B------:R-:W-:Y:S05]  /*3940*/  BRA.U !UP0, `(.L_x_33079) ;  /* 0xffffffd508547547 */ /* 0x000fea000b83ffff */
[----:B------:R-:W-:Y:S05]  /*3950*/  EXIT ;  /* 0x000000000000794d */ /* 0x000fea0003800000 */
.L_x_33032:
[----:B------:R-:W-:Y:S01]  /*3960*/  BSSY B2, `(.L_x_33080) ;  /* 0x0000006000027945 */ /* 0x000fe20003800000 */
[----:B------:R-:W-:Y:S02]  /*3970*/  IMAD.MOV.U32 R23, RZ, RZ, R28 ;  /* 0x000000ffff177224 */ /* 0x000fe400078e001c */
[----:B0-----:R-:W-:-:S07]  /*3980*/  IMAD.MOV.U32 R22, RZ, RZ, -0x1 ;  /* 0xffffffffff167424 */ /* 0x001fce00078e00ff */
[----:B-1234-:R-:W-:Y:S05]  /*3990*/  WARPSYNC.COLLECTIVE R22, `(.L_x_33081) ;  /* 0x0000000016087348 */ /* 0x01efea0003c00000 */
[----:B--2---:R0:W2:Y:S02]  /*39a0*/  SHFL.IDX P0, R22, R24, R23, R13 ;  /* 0x0000001718167389 */ /* 0x0040a4000000000d */
[----:B01234-:R-:W-:Y:S05]  /*39b0*/  ENDCOLLECTIVE ;  /* 0x000000000000791b */ /* 0x01ffea0003800000 */
.L_x_33081:
[----:B------:R-:W-:Y:S05]  /*39c0*/  BSYNC B2 ;  /* 0x0000000000027941 */ /* 0x000fea0003800000 */
.L_x_33080:
[----:B------:R-:W-:Y:S05]  /*39d0*/  BRA `(.L_x_33082) ;  /* 0xffffffe000047947 */ /* 0x000fea000383ffff */
.L_x_33034:
[----:B------:R-:W-:Y:S01]  /*39e0*/  BSSY B2, `(.L_x_33083) ;  /* 0x0000006000027945 */ /* 0x000fe20003800000 */
[----:B------:R-:W-:Y:S01]  /*39f0*/  MOV R23, R6 ;  /* 0x0000000600177202 */ /* 0x000fe20000000f00 */
[----:B0-----:R-:W-:-:S07]  /*3a00*/  IMAD.MOV.U32 R22, RZ, RZ, -0x1 ;  /* 0xffffffffff167424 */ /* 0x001fce00078e00ff */
[----:B-1234-:R-:W-:Y:S05]  /*3a10*/  WARPSYNC.COLLECTIVE R22, `(.L_x_33084) ;  /* 0x0000000016087348 */ /* 0x01efea0003c00000 */
[----:B--2---:R0:W2:Y:S02]  /*3a20*/  SHFL.IDX P0, R22, R24, R23, R13 ;  /* 0x0000001718167389 */ /* 0x0040a4000000000d */
[----:B01234-:R-:W-:Y:S05]  /*3a30*/  ENDCOLLECTIVE ;  /* 0x000000000000791b */ /* 0x01ffea0003800000 */
.L_x_33084:
[----:B------:R-:W-:Y:S05]  /*3a40*/  BSYNC B2 ;  /* 0x0000000000027941 */ /* 0x000fea0003800000 */
.L_x_33083:
[----:B------:R-:W-:Y:S05]  /*3a50*/  BRA `(.L_x_33085) ;  /* 0xffffffdc00f87947 */ /* 0x000fea000383ffff */
.L_x_33036:
[----:B------:R-:W-:Y:S01]  /*3a60*/  BSSY B2, `(.L_x_33086) ;  /* 0x0000006000027945 */ /* 0x000fe20003800000 */
[----:B------:R-:W-:Y:S01]  /*3a70*/  IMAD.MOV.U32 R23, RZ, RZ, R7 ;  /* 0x000000ffff177224 */ /* 0x000fe200078e0007 */
[----:B0-----:R-:W-:-:S07]  /*3a80*/  MOV R22, 0xffffffff ;  /* 0xffffffff00167802 */ /* 0x001fce0000000f00 */
[----:B-1234-:R-:W-:Y:S05]  /*3a90*/  WARPSYNC.COLLECTIVE R22, `(.L_x_33087) ;  /* 0x0000000016087348 */ /* 0x01efea0003c00000 */
[----:B--2---:R0:W2:Y:S02]  /*3aa0*/  SHFL.IDX P0, R22, R24, R23, R13 ;  /* 0x0000001718167389 */ /* 0x0040a4000000000d */
[----:B01234-:R-:W-:Y:S05]  /*3ab0*/  ENDCOLLECTIVE ;  /* 0x000000000000791b */ /* 0x01ffea0003800000 */
.L_x_33087:
[----:B------:R-:W-:Y:S05]  /*3ac0*/  BSYNC B2 ;  /* 0x0000000000027941 */ /* 0x000fea0003800000 */
.L_x_33086:
[----:B------:R-:W-:Y:S05]  /*3ad0*/  BRA `(.L_x_33088) ;  /* 0xffffffdc00ec7947 */ /* 0x000fea000383ffff */
.L_x_33038:
[----:B------:R-:W-:Y:S01]  /*3ae0*/  BSSY B2, `(.L_x_33089) ;  /* 0x0000006000027945 */ /* 0x000fe20003800000 */
[----:B------:R-:W-:Y:S02]  /*3af0*/  IMAD.MOV.U32 R23, RZ, RZ, R8 ;  /* 0x000000ffff177224 */ /* 0x000fe400078e0008 */
[----:B0-----:R-:W-:-:S07]  /*3b00*/  IMAD.MOV.U32 R22, RZ, RZ, -0x1 ;  /* 0xffffffffff167424 */ /* 0x001fce00078e00ff */
[----:B-1234-:R-:W-:Y:S05]  /*3b10*/  WARPSYNC.COLLECTIVE R22, `(.L_x_33090) ;  /* 0x0000000016087348 */ /* 0x01efea0003c00000 */
[----:B--2---:R0:W2:Y:S02]  /*3b20*/  SHFL.IDX P0, R22, R24, R23, R13 ;  /* 0x0000001718167389 */ /* 0x0040a4000000000d */
[----:B01234-:R-:W-:Y:S05]  /*3b30*/  ENDCOLLECTIVE ;  /* 0x000000000000791b */ /* 0x01ffea0003800000 */
.L_x_33090:
[----:B------:R-:W-:Y:S05]  /*3b40*/  BSYNC B2 ;  /* 0x0000000000027941 */ /* 0x000fea0003800000 */
.L_x_33089:
[----:B------:R-:W-:Y:S05]  /*3b50*/  BRA `(.L_x_33091) ;  /* 0xffffffdc00e07947 */ /* 0x000fea000383ffff */
.L_x_33049:
[----:B------:R-:W-:Y:S01]  /*3b60*/  BSSY B1, `(.L_x_33092) ;  /* 0x0000006000017945 */ /* 0x000fe20003800000 */
[----:B------:R-:W-:Y:S01]  /*3b70*/  MOV R23, R28 ;  /* 0x0000001c00177202 */ /* 0x000fe20000000f00 */
[----:B0-----:R-:W-:-:S07]  /*3b80*/  IMAD.MOV.U32 R22, RZ, RZ, -0x1 ;  /* 0xffffffffff167424 */ /* 0x001fce00078e00ff */
[----:B-123--:R-:W-:Y:S05]  /*3b90*/  WARPSYNC.COLLECTIVE R22, `(.L_x_33093) ;  /* 0x0000000016087348 */ /* 0x00efea0003c00000 */
[----:B--2---:R0:W2:Y:S02]  /*3ba0*/  SHFL.IDX P0, R22, R24, R23, R13 ;  /* 0x0000001718167389 */ /* 0x0040a4000000000d */
[----:B0123--:R-:W-:Y:S05]  /*3bb0*/  ENDCOLLECTIVE ;  /* 0x000000000000791b */ /* 0x00ffea0003800000 */
.L_x_33093:
[----:B------:R-:W-:Y:S05]  /*3bc0*/  BSYNC B1 ;  /* 0x0000000000017941 */ /* 0x000fea0003800000 */
.L_x_33092:
[----:B------:R-:W-:Y:S05]  /*3bd0*/  BRA `(.L_x_33094) ;  /* 0xffffffe400307947 */ /* 0x000fea000383ffff */
.L_x_33051:
[----:B------:R-:W-:Y:S01]  /*3be0*/  BSSY B1, `(.L_x_33095) ;  /* 0x0000006000017945 */ /* 0x000fe20003800000 */
[----:B------:R-:W-:Y:S01]  /*3bf0*/  IMAD.MOV.U32 R23, RZ, RZ, R6 ;  /* 0x000000ffff177224 */ /* 0x000fe200078e0006 */
[----:B0-----:R-:W-:-:S07]  /*3c00*/  MOV R22, 0xffffffff ;  /* 0xffffffff00167802 */ /* 0x001fce0000000f00 */
[----:B-123--:R-:W-:Y:S05]  /*3c10*/  WARPSYNC.COLLECTIVE R22, `(.L_x_33096) ;  /* 0x0000000016087348 */ /* 0x00efea0003c00000 */
[----:B--2---:R0:W2:Y:S02]  /*3c20*/  SHFL.IDX P0, R22, R24, R23, R13 ;  /* 0x0000001718167389 */ /* 0x0040a4000000000d */
[----:B0123--:R-:W-:Y:S05]  /*3c30*/  ENDCOLLECTIVE ;  /* 0x000000000000791b */ /* 0x00ffea0003800000 */
.L_x_33096:
[----:B------:R-:W-:Y:S05]  /*3c40*/  BSYNC B1 ;  /* 0x0000000000017941 */ /* 0x000fea0003800000 */
.L_x_33095:
[----:B------:R-:W-:Y:S05]  /*3c50*/  BRA `(.L_x_33097) ;  /* 0xffffffe400247947 */ /* 0x000fea000383ffff */
.L_x_33053:
[----:B------:R-:W-:Y:S01]  /*3c60*/  BSSY B1, `(.L_x_33098) ;  /* 0x0000006000017945 */ /* 0x000fe20003800000 */
[----:B------:R-:W-:Y:S02]  /*3c70*/  IMAD.MOV.U32 R23, RZ, RZ, R7 ;  /* 0x000000ffff177224 */ /* 0x000fe400078e0007 */
[----:B0-----:R-:W-:-:S07]  /*3c80*/  IMAD.MOV.U32 R22, RZ, RZ, -0x1 ;  /* 0xffffffffff167424 */ /* 0x001fce00078e00ff */
[----:B-123--:R-:W-:Y:S05]  /*3c90*/  WARPSYNC.COLLECTIVE R22, `(.L_x_33099) ;  /* 0x0000000016087348 */ /* 0x00efea0003c00000 */
[----:B--2---:R0:W2:Y:S02]  /*3ca0*/  SHFL.IDX P0, R22, R24, R23, R13 ;  /* 0x0000001718167389 */ /* 0x0040a4000000000d */
[----:B0123--:R-:W-:Y:S05]  /*3cb0*/  ENDCOLLECTIVE ;  /* 0x000000000000791b */ /* 0x00ffea0003800000 */
.L_x_33099:
[----:B------:R-:W-:Y:S05]  /*3cc0*/  BSYNC B1 ;  /* 0x0000000000017941 */ /* 0x000fea0003800000 */
.L_x_33098:
[----:B------:R-:W-:Y:S05]  /*3cd0*/  BRA `(.L_x_33100) ;  /* 0xffffffe400187947 */ /* 0x000fea000383ffff */
.L_x_33055:
[----:B------:R-:W-:Y:S01]  /*3ce0*/  BSSY B1, `(.L_x_33101) ;  /* 0x0000006000017945 */ /* 0x000fe20003800000 */
[----:B------:R-:W-:Y:S01]  /*3cf0*/  MOV R23, R8 ;  /* 0x0000000800177202 */ /* 0x000fe20000000f00 */
[----:B0-----:R-:W-:-:S07]  /*3d00*/  IMAD.MOV.U32 R22, RZ, RZ, -0x1 ;  /* 0xffffffffff167424 */ /* 0x001fce00078e00ff */
[----:B-123--:R-:W-:Y:S05]  /*3d10*/  WARPSYNC.COLLECTIVE R22, `(.L_x_33102) ;  /* 0x0000000016087348 */ /* 0x00efea0003c00000 */
[----:B--2---:R0:W2:Y:S02]  /*3d20*/  SHFL.IDX P0, R22, R24, R23, R13 ;  /* 0x0000001718167389 */ /* 0x0040a4000000000d */
[----:B0123--:R-:W-:Y:S05]  /*3d30*/  ENDCOLLECTIVE ;  /* 0x000000000000791b */ /* 0x00ffea0003800000 */
.L_x_33102:
[----:B------:R-:W-:Y:S05]  /*3d40*/  BSYNC B1 ;  /* 0x0000000000017941 */ /* 0x000fea0003800000 */
.L_x_33101:
[----:B------:R-:W-:Y:S05]  /*3d50*/  BRA `(.L_x_33103) ;  /* 0xffffffe4000c7947 */ /* 0x000fea000383ffff */
.L_x_33064:
[----:B0-----:R-:W-:Y:S01]  /*3d60*/  MOV R22, 0xffffffff ;  /* 0xffffffff00167802 */ /* 0x001fe20000000f00 */
[----:B------:R-:W-:-:S07]  /*3d70*/  IMAD.MOV.U32 R23, RZ, RZ, R28 ;  /* 0x000000ffff177224 */ /* 0x000fce00078e001c */
[----:B-12-4-:R-:W-:Y:S05]  /*3d80*/  WARPSYNC.COLLECTIVE R22, `(.L_x_33104) ;  /* 0x0000000016087348 */ /* 0x016fea0003c00000 */
[----:B--2---:R0:W2:Y:S02]  /*3d90*/  SHFL.IDX P0, R22, R24, R23, R13 ;  /* 0x0000001718167389 */ /* 0x0040a4000000000d */
[----:B012-4-:R-:W-:Y:S05]  /*3da0*/  ENDCOLLECTIVE ;  /* 0x000000000000791b */ /* 0x017fea0003800000 */
.L_x_33104:
[----:B------:R-:W-:Y:S01]  /*3db0*/  IMAD.MOV.U32 R35, RZ, RZ, R22 ;  /* 0x000000ffff237224 */ /* 0x000fe200078e0016 */
[----:B------:R-:W-:Y:S06]  /*3dc0*/  BRA `(.L_x_33105) ;  /* 0xffffffe8004c7947 */ /* 0x000fec000383ffff */
.L_x_33066:
[----:B------:R-:W-:Y:S01]  /*3dd0*/  BSSY B0, `(.L_x_33106) ;  /* 0x0000006000007945 */ /* 0x000fe20003800000 */
[----:B------:R-:W-:Y:S01]  /*3de0*/  IMAD.MOV.U32 R23, RZ, RZ, R6 ;  /* 0x000000ffff177224 */ /* 0x000fe200078e0006 */
[----:B0-----:R-:W-:-:S07]  /*3df0*/  MOV R22, 0xffffffff ;  /* 0xffffffff00167802 */ /* 0x001fce0000000f00 */
[----:B-12-4-:R-:W-:Y:S05]  /*3e00*/  WARPSYNC.COLLECTIVE R22, `(.L_x_33107) ;  /* 0x0000000016087348 */ /* 0x016fea0003c00000 */
[----:B--2---:R0:W2:Y:S02]  /*3e10*/  SHFL.IDX P0, R22, R24, R23, R13 ;  /* 0x0000001718167389 */ /* 0x0040a4000000000d */
[----:B012-4-:R-:W-:Y:S05]  /*3e20*/  ENDCOLLECTIVE ;  /* 0x000000000000791b */ /* 0x017fea0003800000 */
.L_x_33107:
[----:B------:R-:W-:Y:S05]  /*3e30*/  BSYNC B0 ;  /* 0x0000000000007941 */ /* 0x000fea0003800000 */
.L_x_33106:
[----:B------:R-:W-:Y:S05]  /*3e40*/  BRA `(.L_x_33108) ;  /* 0xffffffe800407947 */ /* 0x000fea000383ffff */
.L_x_33068:
[----:B------:R-:W-:Y:S01]  /*3e50*/  BSSY B0, `(.L_x_33109) ;  /* 0x0000006000007945 */ /* 0x000fe20003800000 */
[----:B------:R-:W-:Y:S02]  /*3e60*/  IMAD.MOV.U32 R23, RZ, RZ, R7 ;  /* 0x000000ffff177224 */ /* 0x000fe400078e0007 */
[----:B0-----:R-:W-:-:S07]  /*3e70*/  IMAD.MOV.U32 R22, RZ, RZ, -0x1 ;  /* 0xffffffffff167424 */ /* 0x001fce00078e00ff */
[----:B-12-4-:R-:W-:Y:S05]  /*3e80*/  WARPSYNC.COLLECTIVE R22, `(.L_x_33110) ;  /* 0x0000000016087348 */ /* 0x016fea0003c00000 */
[----:B--2---:R0:W2:Y:S02]  /*3e90*/  SHFL.IDX P0, R22, R24, R23, R13 ;  /* 0x0000001718167389 */ /* 0x0040a4000000000d */
[----:B012-4-:R-:W-:Y:S05]  /*3ea0*/  ENDCOLLECTIVE ;  /* 0x000000000000791b */ /* 0x017fea0003800000 */
.L_x_33110:
[----:B------:R-:W-:Y:S05]  /*3eb0*/  BSYNC B0 ;  /* 0x0000000000007941 */ /* 0x000fea0003800000 */
.L_x_33109:
[----:B------:R-:W-:Y:S05]  /*3ec0*/  BRA `(.L_x_33111) ;  /* 0xffffffe800347947 */ /* 0x000fea000383ffff */
.L_x_33070:
[----:B------:R-:W-:Y:S01]  /*3ed0*/  BSSY B0, `(.L_x_33112) ;  /* 0x0000006000007945 */ /* 0x000fe20003800000 */
[----:B------:R-:W-:Y:S01]  /*3ee0*/  MOV R23, R8 ;  /* 0x0000000800177202 */ /* 0x000fe20000000f00 */
[----:B0-----:R-:W-:-:S07]  /*3ef0*/  IMAD.MOV.U32 R22, RZ, RZ, -0x1 ;  /* 0xffffffffff167424 */ /* 0x001fce00078e00ff */
[----:B-12-4-:R-:W-:Y:S05]  /*3f00*/  WARPSYNC.COLLECTIVE R22, `(.L_x_33113) ;  /* 0x0000000016087348 */ /* 0x016fea0003c00000 */
[----:B--2---:R0:W2:Y:S02]  /*3f10*/  SHFL.IDX P0, R22, R24, R23, R13 ;  /* 0x0000001718167389 */ /* 0x0040a4000000000d */
[----:B012-4-:R-:W-:Y:S05]  /*3f20*/  ENDCOLLECTIVE ;  /* 0x000000000000791b */ /* 0x017fea0003800000 */
.L_x_33113:
[----:B------:R-:W-:Y:S05]  /*3f30*/  BSYNC B0 ;  /* 0x0000000000007941 */ /* 0x000fea0003800000 */
.L_x_33112:
[----:B------:R-:W-:Y:S05]  /*3f40*/  BRA `(.L_x_33114) ;  /* 0xffffffe800287947 */ /* 0x000fea000383ffff */
.L_x_33115:
        /* <DEDUP_REMOVED lines=11> */
.L_x_58540:


//--------------------- .text._Z9cuda_gemmIiLi256ELi2ELi1ELi64ELi2ELi2ELi32ELi1ELi1EEviiiPT_S1_S1_ii --------------------------
	.section	.text._Z9cuda_gemmIiLi256ELi2ELi1ELi64ELi2ELi2ELi32ELi1ELi1EEviiiPT_S1_S1_ii,"ax",@progbits
	.align	128
        .global         _Z9cuda_gemmIiLi256ELi2ELi1ELi64ELi2ELi2ELi32ELi1ELi1EEviiiPT_S1_S1_ii
        .type           _Z9cuda_gemmIiLi256ELi2ELi1ELi64ELi2ELi2ELi32ELi1ELi1EEviiiPT_S1_S1_ii,@function
        .size           _Z9cuda_gemmIiLi256ELi2ELi1ELi64ELi2ELi2ELi32ELi1ELi1EEviiiPT_S1_S1_ii,(.L_x_58541 - _Z9cuda_gemmIiLi256ELi2ELi1ELi64ELi2ELi2ELi32ELi1ELi1EEviiiPT_S1_S1_ii)
        .other          _Z9cuda_gemmIiLi256ELi2ELi1ELi64ELi2ELi2ELi32ELi1ELi1EEviiiPT_S1_S1_ii,@"STO_CUDA_ENTRY STV_DEFAULT"
_Z9cuda_gemmIiLi256ELi2ELi1ELi64ELi2ELi2ELi32ELi1ELi1EEviiiPT_S1_S1_ii:
.text._Z9cuda_gemmIiLi256ELi2ELi1ELi64ELi2ELi2ELi32ELi1ELi1EEviiiPT_S1_S1_ii:
        /* <DEDUP_REMOVED lines=12> */
.L_x_33118:
        /* <DEDUP_REMOVED lines=11> */
.L_x_33117:
[----:B------:R-:W-:Y:S05]  /*0170*/  BSYNC.RECONVERGENT B0 ;  /* 0x0000000000007941 */ /* 0x000fea0003800200 */
.L_x_33116:
        /* <DEDUP_REMOVED lines=49> */
.L_x_33137:
        /* <DEDUP_REMOVED lines=36> */
.L_x_33122:
[----:B------:R-:W-:Y:S05]  /*06d0*/  BSYNC.RECONVERGENT B1 ;  /* 0x0000000000017941 */ /* 0x000fea0003800200 */
.L_x_33121:
        /* <DEDUP_REMOVED lines=8> */
.L_x_33125:
        /* <DEDUP_REMOVED lines=27> */
.L_x_33124:
[----:B------:R-:W-:Y:S05]  /*0910*/  BSYNC.RECONVERGENT B1 ;  /* 0x0000000000017941 */ /* 0x000fea0003800200 */
.L_x_33123:
        /* <DEDUP_REMOVED lines=16> */
.L_x_33127:
[----:B------:R-:W-:Y:S05]  /*0a20*/  BSYNC.RECONVERGENT B1 ;  /* 0x0000000000017941 */ /* 0x000fea0003800200 */
.L_x_33126:
[----:B------:R-:W-:Y:S05]  /*0a30*/  @!P2 BRA `(.L_x_33120) ;  /* 0x000000000038a947 */ /* 0x000fea0003800000 */
[----:B0-----:R-:W0:Y:S01]  /*0a40*/  S2R R14, SR_CgaCtaId ;  /* 0x00000000000e7919 */ /* 0x001e220000008800 */
[----:B-1----:R-:W-:-:S05]  /*0a50*/  MOV R13, 0x400 ;  /* 0x00000400000d7802 */ /* 0x002fca0000000f00 */
[----:B------:R-:W-:-:S05]  /*0a60*/  VIADD R13, R13, 0x180 ;  /* 0x000001800d0d7836 */ /* 0x000fca0000000000 */
[----:B0-----:R-:W-:-:S07]  /*0a70*/  LEA R17, R14, R13, 0x18 ;  /* 0x0000000d0e117211 */ /* 0x001fce00078ec0ff */
.L_x_33128:
        /* <DEDUP_REMOVED lines=10> */
.L_x_33120:
[----:B------:R-:W-:Y:S05]  /*0b20*/  BSYNC.RECONVERGENT B0 ;  /* 0x0000000000007941 */ /* 0x000fea0003800200 */
.L_x_33119:
        /* <DEDUP_REMOVED lines=18> */
.L_x_33131:
[----:B---3--:R-:W-:Y:S01]  /*0c50*/  IMAD R16, R15, 0xc, R10 ;  /* 0x0000000c0f107824 */ /* 0x008fe200078e020a */
[----:B------:R-:W-:-:S05]  /*0c60*/  UMOV UR7, 0xffffffff ;  /* 0xffffffff00077882 */ /* 0x000fca0000000000 */
[----:B------:R-:W2:Y:S01]  /*0c70*/  LDS R16, [R16] ;  /* 0x0000000010107984 */ /* 0x000ea20000000800 */
[----:B------:R-:W-:Y:S05]  /*0c80*/  BRA.DIV UR7, `(.L_x_33130) ;  /* 0x00000006073c7947 */ /* 0x000fea000b800000 */
[----:B--2---:R-:W1:Y:S04]  /*0c90*/  SHFL.IDX PT, R17, R16, R8, 0x1e1f ;  /* 0x001e1f0810117589 */ /* 0x004e6800000e0000 */
[----:B------:R2:W3:Y:S01]  /*0ca0*/  SHFL.IDX PT, R19, R16, R9, 0x1e1f ;  /* 0x001e1f0910137589 */ /* 0x0004e200000e0000 */
[----:B-1----:R-:W-:-:S07]  /*0cb0*/  IMAD R18, R12, R17, RZ ;  /* 0x000000110c127224 */ /* 0x002fce00078e02ff */
.L_x_33141:
        /* <DEDUP_REMOVED lines=10> */
.L_x_33129:
        /* <DEDUP_REMOVED lines=31> */
.L_x_33135:
[----:B------:R-:W-:Y:S05]  /*0f50*/  BSYNC.RECONVERGENT B1 ;  /* 0x0000000000017941 */ /* 0x000fea0003800200 */
.L_x_33134:
[----:B------:R-:W-:Y:S05]  /*0f60*/  @!P0 BRA `(.L_x_33133) ;  /* 0x00000000006c8947 */ /* 0x000fea0003800000 */
[----:B------:R-:W4:Y:S01]  /*0f70*/  S2R R21, SR_CgaCtaId ;  /* 0x0000000000157919 */ /* 0x000f220000008800 */
[----:B012---:R-:W0:Y:S01]  /*0f80*/  LDC.64 R12, c[0x0][0x3a0] ;  /* 0x0000e800ff0c7b82 */ /* 0x007e220000000a00 */
[----:B------:R-:W-:-:S05]  /*0f90*/  MOV R14, 0x400 ;  /* 0x00000400000e7802 */ /* 0x000fca0000000f00 */
[----:B------:R-:W-:-:S05]  /*0fa0*/  VIADD R14, R14, 0x180 ;  /* 0x000001800e0e7836 */ /* 0x000fca0000000000 */
[----:B----4-:R-:W-:-:S07]  /*0fb0*/  LEA R21, R21, R14, 0x18 ;  /* 0x0000000e15157211 */ /* 0x010fce00078ec0ff */
.L_x_33136:
        /* <DEDUP_REMOVED lines=22> */
.L_x_33133:
[----:B------:R-:W-:Y:S05]  /*1120*/  BSYNC.RECONVERGENT B0 ;  /* 0x0000000000007941 */ /* 0x000fea0003800200 */
.L_x_33132:
[C---:B------:R-:W-:Y:S01]  /*1130*/  IMAD.IADD R7, R2.reuse, 0x1, R7 ;  /* 0x0000000102077824 */ /* 0x040fe200078e0207 */
[----:B0-2---:R-:W-:-:S04]  /*1140*/  SHF.L.U32 R12, R2, 0x1, RZ ;  /* 0x00000001020c7819 */ /* 0x005fc800000006ff */
[----:B------:R-:W-:-:S13]  /*1150*/  ISETP.GE.U32.AND P0, PT, R7, R12, PT ;  /* 0x0000000c0700720c */ /* 0x000fda0003f06070 */
[----:B------:R-:W-:Y:S05]  /*1160*/  @!P0 BRA `(.L_x_33137) ;  /* 0xfffffff000c88947 */ /* 0x000fea000383ffff */
[----:B------:R-:W-:Y:S05]  /*1170*/  EXIT ;  /* 0x000000000000794d */ /* 0x000fea0003800000 */
.L_x_33130:
[----:B------:R-:W-:Y:S01]  /*1180*/  BSSY B0, `(.L_x_33138) ;  /* 0x0000007000007945 */ /* 0x000fe20003800000 */
[----:B------:R-:W-:Y:S01]  /*1190*/  IMAD.MOV.U32 R22, RZ, RZ, R8 ;  /* 0x000000ffff167224 */ /* 0x000fe200078e0008 */
[----:B------:R-:W-:Y:S01]  /*11a0*/  MOV R21, 0xffffffff ;  /* 0xffffffff00157802 */ /* 0x000fe20000000f00 */
[----:B------:R-:W-:-:S07]  /*11b0*/  IMAD.MOV.U32 R23, RZ, RZ, 0x1e1f ;  /* 0x00001e1fff177424 */ /* 0x000fce00078e00ff */
[----:B012---:R-:W-:Y:S05]  /*11c0*/  WARPSYNC.COLLECTIVE R21, `(.L_x_33139) ;  /* 0x0000000015087348 */ /* 0x007fea0003c00000 */
[----:B--2---:R2:W3:Y:S02]  /*11d0*/  SHFL.IDX P1, R19, R16, R22, R23 ;  /* 0x0000001610137389 */ /* 0x0044e40000020017 */
[----:B0123--:R-:W-:Y:S05]  /*11e0*/  ENDCOLLECTIVE ;  /* 0x000000000000791b */ /* 0x00ffea0003800000 */
.L_x_33139:
[----:B------:R-:W-:Y:S05]  /*11f0*/  BSYNC B0 ;  /* 0x0000000000007941 */ /* 0x000fea0003800000 */
.L_x_33138:
[----:B------:R-:W-:Y:S02]  /*1200*/  HFMA2 R23, -RZ, RZ, 0, 0.005977630615234375 ;  /* 0x00001e1fff177431 */ /* 0x000fe400000001ff */
[----:B------:R-:W-:Y:S02]  /*1210*/  IMAD.MOV.U32 R22, RZ, RZ, R9 ;  /* 0x000000ffff167224 */ /* 0x000fe400078e0009 */
[----:B------:R-:W-:Y:S02]  /*1220*/  IMAD.MOV.U32 R21, RZ, RZ, -0x1 ;  /* 0xffffffffff157424 */ /* 0x000fe400078e00ff */
[----:B------:R-:W-:-:S07]  /*1230*/  IMAD.MOV.U32 R17, RZ, RZ, R19 ;  /* 0x000000ffff117224 */ /* 0x000fce00078e0013 */
[----:B------:R-:W-:Y:S05]  /*1240*/  WARPSYNC.COLLECTIVE R21, `(.L_x_33140) ;  /* 0x0000000015087348 */ /* 0x000fea0003c00000 */
[----:B------:R0:W1:Y:S02]  /*1250*/  SHFL.IDX P1, R19, R16, R22, R23 ;  /* 0x0000001610137389 */ /* 0x0000640000020017 */
[----:B01----:R-:W-:Y:S05]  /*1260*/  ENDCOLLECTIVE ;  /* 0x000000000000791b */ /* 0x003fea0003800000 */
.L_x_33140:
[----:B------:R-:W-:Y:S01]  /*1270*/  IMAD R18, R12, R17, RZ ;  /* 0x000000110c127224 */ /* 0x000fe200078e02ff */
[----:B------:R-:W-:Y:S06]  /*1280*/  BRA `(.L_x_33141) ;  /* 0xfffffff8008c7947 */ /* 0x000fec000383ffff */
.L_x_33142:
        /* <DEDUP_REMOVED lines=15> */
.L_x_58541:


//--------------------- .text._Z9cuda_gemmIiLi256ELi2ELi1ELi64ELi2ELi2ELi32ELi1ELi0EEviiiPT_S1_S1_ii --------------------------
	.section	.text._Z9cuda_gemmIiLi256ELi2ELi1ELi64ELi2ELi2ELi32ELi1ELi0EEviiiPT_S1_S1_ii,"ax",@progbits
	.align	128
        .global         _Z9cuda_gemmIiLi256ELi2ELi1ELi64ELi2ELi2ELi32ELi1ELi0EEviiiPT_S1_S1_ii
        .type           _Z9cuda_gemmIiLi256ELi2ELi1ELi64ELi2ELi2ELi32ELi1ELi0EEviiiPT_S1_S1_ii,@function
        .size           _Z9cuda_gemmIiLi256ELi2ELi1ELi64ELi2ELi2ELi32ELi1ELi0EEviiiPT_S1_S1_ii,(.L_x_58542 - _Z9cuda_gemmIiLi256ELi2ELi1ELi64ELi2ELi2ELi32ELi1ELi0EEviiiPT_S1_S1_ii)
        .other          _Z9cuda_gemmIiLi256ELi2ELi1ELi64ELi2ELi2ELi32ELi1ELi0EEviiiPT_S1_S1_ii,@"STO_CUDA_ENTRY STV_DEFAULT"
_Z9cuda_gemmIiLi256ELi2ELi1ELi64ELi2ELi2ELi32ELi1ELi0EEviiiPT_S1_S1_ii:
.text._Z9cuda_gemmIiLi256ELi2ELi1ELi64ELi2ELi2ELi32ELi1ELi0EEviiiPT_S1_S1_ii:
        /* <DEDUP_REMOVED lines=36> */
.L_x_33145:
        /* <DEDUP_REMOVED lines=25> */
.L_x_33144:
[----:B------:R-:W-:Y:S05]  /*03d0*/  BSYNC.RECONVERGENT B0 ;  /* 0x0000000000007941 */ /* 0x000fea0003800200 */
.L_x_33143:
        /* <DEDUP_REMOVED lines=142> */
.L_x_33192:
        /* <DEDUP_REMOVED lines=36> */
.L_x_33149:
[----:B------:R-:W-:Y:S05]  /*0f00*/  BSYNC.RECONVERGENT B1 ;  /* 0x0000000000017941 */ /* 0x000fea0003800200 */
.L_x_33148:
        /* <DEDUP_REMOVED lines=9> */
.L_x_33152:
        /* <DEDUP_REMOVED lines=21> */
.L_x_33151:
[----:B------:R-:W-:Y:S05]  /*10f0*/  BSYNC.RECONVERGENT B1 ;  /* 0x0000000000017941 */ /* 0x000fea0003800200 */
.L_x_33150:
        /* <DEDUP_REMOVED lines=20> */
.L_x_33154:
[----:B------:R-:W-:Y:S05]  /*1240*/  BSYNC.RECONVERGENT B1 ;  /* 0x0000000000017941 */ /* 0x000fea0003800200 */
.L_x_33153:
[----:B------:R-:W-:Y:S05]  /*1250*/  @!P1 BRA `(.L_x_33147) ;  /* 0x0000000000389947 */ /* 0x000fea0003800000 */
[----:B0-2---:R-:W0:Y:S01]  /*1260*/  S2R R14, SR_CgaCtaId ;  /* 0x00000000000e7919 */ /* 0x005e220000008800 */
[----:B------:R-:W-:-:S05]  /*1270*/  MOV R13, 0x400 ;  /* 0x00000400000d7802 */ /* 0x000fca0000000f00 */
[----:B------:R-:W-:-:S05]  /*1280*/  VIADD R13, R13, 0x180 ;  /* 0x000001800d0d7836 */ /* 0x000fca0000000000 */
[----:B0-----:R-:W-:-:S07]  /*1290*/  LEA R17, R14, R13, 0x18 ;  /* 0x0000000d0e117211 */ /* 0x001fce00078ec0ff */
.L_x_33155:
        /* <DEDUP_REMOVED lines=10> */
.L_x_33147:
[----:B------:R-:W-:Y:S05]  /*1340*/  BSYNC.RECONVERGENT B0 ;  /* 0x0000000000007941 */ /* 0x000fea0003800200 */
.L_x_33146:
[----:B------:R-:W-:Y:S01]  /*1350*/  BAR.SYNC.DEFER_BLOCKING 0x0 ;  /* 0x0000000000007b1d */ /* 0x000fe20000010000 */
[----:B------:R-:W-:-:S09]  /*1360*/  UISETP.GE.AND UP0, UPT, UR7, 0x1, UPT ;  /* 0x000000010700788c */ /* 0x000fd2000bf06270 */
[----:B------:R-:W-:Y:S05]  /*1370*/  BRA.U !UP0, `(.L_x_33156) ;  /* 0x0000000d08fc7547 */ /* 0x000fea000b800000 */
[----:B------:R-:W-:-:S09]  /*1380*/  UISETP.NE.AND UP0, UPT, UR18, 0x1, UPT ;  /* 0x000000011200788c */ /* 0x000fd2000bf05270 */
[----:B------:R-:W-:Y:S05]  /*1390*/  BRA.U UP0, `(.L_x_33157) ;  /* 0x0000000500487547 */ /* 0x000fea000b800000 */
[----:B------:R-:W-:Y:S01]  /*13a0*/  BSSY B1, `(.L_x_33158) ;  /* 0x0000050000017945 */ /* 0x000fe20003800000 */
[----:B------:R-:W-:-:S07]  /*13b0*/  IMAD.MOV.U32 R16, RZ, RZ, RZ ;  /* 0x000000ffff107224 */ /* 0x000fce00078e00ff */
.L_x_33168:
        /* <DEDUP_REMOVED lines=16> */
.L_x_33159:
        /* <DEDUP_REMOVED lines=9> */
.L_x_33160:
        /* <DEDUP_REMOVED lines=30> */
.L_x_33167:
[----:B0-----:R-:W-:Y:S02]  /*1730*/  IMAD R12, R17, 0xc, R20 ;  /* 0x0000000c110c7824 */ /* 0x001fe400078e0214 */
[----:B------:R-:W-:-:S03]  /*1740*/  IMAD.MOV.U32 R19, RZ, RZ, RZ ;  /* 0x000000ffff137224 */ /* 0x000fc600078e00ff */
[----:B------:R0:W1:Y:S01]  /*1750*/  LDS R14, [R12] ;  /* 0x000000000c0e7984 */ /* 0x0000620000000800 */
[----:B------:R-:W-:Y:S05]  /*1760*/  @!P1 BRA `(.L_x_33163) ;  /* 0x0000000000109947 */ /* 0x000fea0003800000 */
[----:B------:R-:W-:-:S03]  /*1770*/  UMOV UR6, 0xffffffff ;  /* 0xffffffff00067882 */ /* 0x000fc60000000000 */
[----:B------:R-:W-:Y:S05]  /*1780*/  BRA.DIV UR6, `(.L_x_33164) ;  /* 0x0000001206207947 */ /* 0x000fea000b800000 */
[----:B01----:R0:W1:Y:S02]  /*1790*/  SHFL.IDX PT, R12, R14, R23, R10 ;  /* 0x000000170e0c7389 */ /* 0x00306400000e000a */
.L_x_33195:
[----:B-12---:R-:W-:-:S07]  /*17a0*/  IMAD R19, R24, R12, RZ ;  /* 0x0000000c18137224 */ /* 0x006fce00078e02ff */
.L_x_33163:
[----:B------:R-:W-:Y:S05]  /*17b0*/  @!P2 BRA `(.L_x_33165) ;  /* 0x000000000010a947 */ /* 0x000fea0003800000 */
[----:B------:R-:W-:-:S03]  /*17c0*/  UMOV UR6, 0xffffffff ;  /* 0xffffffff00067882 */ /* 0x000fc60000000000 */
[----:B------:R-:W-:Y:S05]  /*17d0*/  BRA.DIV UR6, `(.L_x_33166) ;  /* 0x00000012062c7947 */ /* 0x000fea000b800000 */
[----:B01----:R0:W1:Y:S02]  /*17e0*/  SHFL.IDX PT, R12, R14, R5, R10 ;  /* 0x000000050e0c7389 */ /* 0x00306400000e000a */
.L_x_33198:
[----:B-1--4-:R-:W-:-:S07]  /*17f0*/  IMAD R19, R22, R12, R19 ;  /* 0x0000000c16137224 */ /* 0x012fce00078e0213 */
.L_x_33165:
        /* <DEDUP_REMOVED lines=8> */
.L_x_33162:
[----:B------:R-:W-:Y:S05]  /*1880*/  BSYNC B0 ;  /* 0x0000000000007941 */ /* 0x000fea0003800000 */
.L_x_33161:
[----:B------:R-:W-:Y:S05]  /*1890*/  @!P3 BRA `(.L_x_33168) ;  /* 0xfffffff800c8b947 */ /* 0x000fea000383ffff */
[----:B------:R-:W-:Y:S05]  /*18a0*/  BSYNC B1 ;  /* 0x0000000000017941 */ /* 0x000fea0003800000 */
.L_x_33158:
[----:B------:R-:W-:Y:S05]  /*18b0*/  BRA `(.L_x_33156) ;  /* 0x0000000800ac7947 */ /* 0x000fea0003800000 */
.L_x_33157:
[----:B------:R-:W4:Y:S02]  /*18c0*/  LDCU UR6, c[0x0][0x3ac] ;  /* 0x00007580ff0677ac */ /* 0x000f240008000800 */
[----:B----4-:R-:W-:-:S09]  /*18d0*/  UISETP.GT.U32.AND UP0, UPT, UR6, 0x1f, UPT ;  /* 0x0000001f0600788c */ /* 0x010fd2000bf04070 */
[----:B------:R-:W-:Y:S05]  /*18e0*/  BRA.U UP0, `(.L_x_33169) ;  /* 0x0000000500007547 */ /* 0x000fea000b800000 */
[----:B------:R-:W-:-:S07]  /*18f0*/  IMAD.MOV.U32 R18, RZ, RZ, RZ ;  /* 0x000000ffff127224 */ /* 0x000fce00078e00ff */
.L_x_33176:
        /* <DEDUP_REMOVED lines=43> */
.L_x_33175:
[----:B------:R-:W-:Y:S01]  /*1bb0*/  IMAD R12, R19, 0xc, R17 ;  /* 0x0000000c130c7824 */ /* 0x000fe200078e0211 */
[----:B------:R-:W-:-:S04]  /*1bc0*/  UMOV UR6, 0xffffffff ;  /* 0xffffffff00067882 */ /* 0x000fc80000000000 */
[----:B01----:R0:W3:Y:S01]  /*1bd0*/  LDS R14, [R12] ;  /* 0x000000000c0e7984 */ /* 0x0030e20000000800 */
[----:B------:R-:W-:Y:S05]  /*1be0*/  BRA.DIV UR6, `(.L_x_33172) ;  /* 0x0000000e06487947 */ /* 0x000fea000b800000 */
[----:B0--3--:R0:W3:Y:S02]  /*1bf0*/  SHFL.IDX PT, R12, R14, R23, R10 ;  /* 0x000000170e0c7389 */ /* 0x0090e400000e000a */
.L_x_33201:
[----:B-1-3--:R-:W-:Y:S01]  /*1c00*/  IMAD R21, R24, R12, RZ ;  /* 0x0000000c18157224 */ /* 0x00afe200078e02ff */
[----:B------:R-:W-:Y:S06]  /*1c10*/  @!P3 BRA `(.L_x_33173) ;  /* 0x000000000010b947 */ /* 0x000fec0003800000 */
[----:B------:R-:W-:-:S03]  /*1c20*/  UMOV UR6, 0xffffffff ;  /* 0xffffffff00067882 */ /* 0x000fc60000000000 */
[----:B------:R-:W-:Y:S05]  /*1c30*/  BRA.DIV UR6, `(.L_x_33174) ;  /* 0x0000000e06547947 */ /* 0x000fea000b800000 */
[----:B------:R1:W3:Y:S02]  /*1c40*/  SHFL.IDX PT, R12, R14, R5, R10 ;  /* 0x000000050e0c7389 */ /* 0x0002e400000e000a */
.L_x_33204:
[----:B--23--:R-:W-:-:S07]  /*1c50*/  IMAD R21, R22, R12, R21 ;  /* 0x0000000c16157224 */ /* 0x00cfce00078e0215 */
.L_x_33173:
[C---:B------:R-:W-:Y:S02]  /*1c60*/  IMAD R12, R19.reuse, UR7, R16 ;  /* 0x00000007130c7c24 */ /* 0x040fe4000f8e0210 */
[----:B------:R-:W-:Y:S02]  /*1c70*/  VIADD R19, R19, UR9 ;  /* 0x0000000913137c36 */ /* 0x000fe40008000000 */
[----:B------:R-:W-:-:S03]  /*1c80*/  IMAD R12, R12, 0x4, R15 ;  /* 0x000000040c0c7824 */ /* 0x000fc600078e020f */
[----:B------:R-:W-:Y:S02]  /*1c90*/  ISETP.GE.AND P0, PT, R19, UR14, PT ;  /* 0x0000000e13007c0c */ /* 0x000fe4000bf06270 */
[----:B------:R3:W-:Y:S11]  /*1ca0*/  STS [R12], R21 ;  /* 0x000000150c007388 */ /* 0x0007f60000000800 */
[----:B---3--:R-:W-:Y:S05]  /*1cb0*/  @!P0 BRA `(.L_x_33175) ;  /* 0xfffffffc00bc8947 */ /* 0x008fea000383ffff */
.L_x_33171:
[----:B------:R-:W-:Y:S05]  /*1cc0*/  BSYNC B0 ;  /* 0x0000000000007941 */ /* 0x000fea0003800000 */
.L_x_33170:
[----:B------:R-:W-:Y:S05]  /*1cd0*/  @!P1 BRA `(.L_x_33176) ;  /* 0xfffffffc00089947 */ /* 0x000fea000383ffff */
[----:B------:R-:W-:Y:S05]  /*1ce0*/  BRA `(.L_x_33156) ;  /* 0x0000000400a07947 */ /* 0x000fea0003800000 */
.L_x_33169:
[----:B------:R-:W-:-:S07]  /*1cf0*/  HFMA2 R16, -RZ, RZ, 0, 0 ;  /* 0x00000000ff107431 */ /* 0x000fce00000001ff */
.L_x_33186:
        /* <DEDUP_REMOVED lines=16> */
.L_x_33177:
        /* <DEDUP_REMOVED lines=9> */
.L_x_33178:
        /* <DEDUP_REMOVED lines=27> */
.L_x_33185:
[----:B------:R-:W-:Y:S02]  /*2040*/  IMAD R12, R15, 0xc, R20 ;  /* 0x0000000c0f0c7824 */ /* 0x000fe400078e0214 */
[----:B------:R-:W-:-:S03]  /*2050*/  IMAD.MOV.U32 R17, RZ, RZ, RZ ;  /* 0x000000ffff117224 */ /* 0x000fc600078e00ff */
[----:B------:R0:W1:Y:S01]  /*2060*/  LDS R14, [R12] ;  /* 0x000000000c0e7984 */ /* 0x0000620000000800 */
[----:B------:R-:W-:Y:S05]  /*2070*/  @!P1 BRA `(.L_x_33180) ;  /* 0x0000000000109947 */ /* 0x000fea0003800000 */
[----:B------:R-:W-:-:S03]  /*2080*/  UMOV UR6, 0xffffffff ;  /* 0xffffffff00067882 */ /* 0x000fc60000000000 */
[----:B------:R-:W-:Y:S05]  /*2090*/  BRA.DIV UR6, `(.L_x_33181) ;  /* 0x0000000a065c7947 */ /* 0x000fea000b800000 */
[----:B-1----:R1:W3:Y:S02]  /*20a0*/  SHFL.IDX PT, R17, R14, R23, R10 ;  /* 0x000000170e117389 */ /* 0x0022e400000e000a */
.L_x_33206:
[----:B--23--:R-:W-:-:S07]  /*20b0*/  IMAD R17, R24, R17, RZ ;  /* 0x0000001118117224 */ /* 0x00cfce00078e02ff */
.L_x_33180:
[----:B------:R-:W-:Y:S05]  /*20c0*/  @!P2 BRA `(.L_x_33182) ;  /* 0x000000000010a947 */ /* 0x000fea0003800000 */
[----:B------:R-:W-:-:S03]  /*20d0*/  UMOV UR6, 0xffffffff ;  /* 0xffffffff00067882 */ /* 0x000fc60000000000 */
[----:B------:R-:W-:Y:S05]  /*20e0*/  BRA.DIV UR6, `(.L_x_33183) ;  /* 0x0000000a06647947 */ /* 0x000fea000b800000 */
[----:B01----:R0:W1:Y:S02]  /*20f0*/  SHFL.IDX PT, R12, R14, R5, R10 ;  /* 0x000000050e0c7389 */ /* 0x00306400000e000a */
.L_x_33209:
[----:B-1--4-:R-:W-:-:S07]  /*2100*/  IMAD R17, R22, R12, R17 ;  /* 0x0000000c16117224 */ /* 0x012fce00078e0211 */
.L_x_33182:
[----:B0-----:R-:W-:-:S07]  /*2110*/  IMAD.U32 R12, RZ, RZ, UR11 ;  /* 0x0000000bff0c7e24 */ /* 0x001fce000f8e00ff */
.L_x_33184:
        /* <DEDUP_REMOVED lines=36> */
.L_x_33179:
[----:B------:R-:W-:Y:S05]  /*2360*/  @!P3 BRA `(.L_x_33186) ;  /* 0xfffffff80064b947 */ /* 0x000fea000383ffff */
.L_x_33156:
        /* <DEDUP_REMOVED lines=38> */
.L_x_33190:
[----:B------:R-:W-:Y:S05]  /*25d0*/  BSYNC.RECONVERGENT B1 ;  /* 0x0000000000017941 */ /* 0x000fea0003800200 */
.L_x_33189:
[----:B------:R-:W-:Y:S05]  /*25e0*/  @!P2 BRA `(.L_x_33188) ;  /* 0x000000000070a947 */ /* 0x000fea0003800000 */
[----:B01----:R-:W0:Y:S01]  /*25f0*/  S2R R15, SR_CgaCtaId ;  /* 0x00000000000f7919 */ /* 0x003e220000008800 */
[----:B------:R-:W1:Y:S01]  /*2600*/  LDC.64 R12, c[0x0][0x3a0] ;  /* 0x0000e800ff0c7b82 */ /* 0x000e620000000a00 */
[----:B------:R-:W-:-:S04]  /*2610*/  MOV R14, 0x400 ;  /* 0x00000400000e7802 */ /* 0x000fc80000000f00 */
[----:B------:R-:W-:-:S04]  /*2620*/  IADD3 R14, PT, PT, R14, 0x180, RZ ;  /* 0x000001800e0e7810 */ /* 0x000fc80007ffe0ff */
[----:B0-----:R-:W-:-:S07]  /*2630*/  LEA R26, R15, R14, 0x18 ;  /* 0x0000000e0f1a7211 */ /* 0x001fce00078ec0ff */
.L_x_33191:
        /* <DEDUP_REMOVED lines=23> */
.L_x_33188:
[----:B------:R-:W-:Y:S05]  /*27b0*/  BSYNC.RECONVERGENT B0 ;  /* 0x0000000000007941 */ /* 0x000fea0003800200 */
.L_x_33187:
[----:B------:R-:W-:Y:S02]  /*27c0*/  UIADD3 UR4, UPT, UPT, UR17, UR4, URZ ;  /* 0x0000000411047290 */ /* 0x000fe4000fffe0ff */
[----:B------:R-:W-:-:S04]  /*27d0*/  USHF.L.U32 UR6, UR17, 0x1, URZ ;  /* 0x0000000111067899 */ /* 0x000fc800080006ff */
[----:B------:R-:W-:-:S09]  /*27e0*/  UISETP.GE.U32.AND UP0, UPT, UR4, UR6, UPT ;  /* 0x000000060400728c */ /* 0x000fd2000bf06070 */
[----:B------:R-:W-:Y:S05]  /*27f0*/  BRA.U !UP0, `(.L_x_33192) ;  /* 0xffffffe508307547 */ /* 0x000fea000b83ffff */
[----:B------:R-:W-:Y:S05]  /*2800*/  EXIT ;  /* 0x000000000000794d */ /* 0x000fea0003800000 */
.L_x_33164:
[----:B------:R-:W-:Y:S01]  /*2810*/  BSSY B2, `(.L_x_33193) ;  /* 0x0000006000027945 */ /* 0x000fe20003800000 */
[----:B------:R-:W-:Y:S02]  /*2820*/  IMAD.MOV.U32 R13, RZ, RZ, R23 ;  /* 0x000000ffff0d7224 */ /* 0x000fe400078e0017 */
[----:B0-----:R-:W-:-:S07]  /*2830*/  IMAD.MOV.U32 R12, RZ, RZ, -0x1 ;  /* 0xffffffffff0c7424 */ /* 0x001fce00078e00ff */
[----:B-12-4-:R-:W-:Y:S05]  /*2840*/  WARPSYNC.COLLECTIVE R12, `(.L_x_33194) ;  /* 0x000000000c087348 */ /* 0x016fea0003c00000 */
[----:B-1----:R0:W1:Y:S02]  /*2850*/  SHFL.IDX P0, R12, R14, R13, R10 ;  /* 0x0000000d0e0c7389 */ /* 0x002064000000000a */
[----:B012-4-:R-:W-:Y:S05]  /*2860*/  ENDCOLLECTIVE ;  /* 0x000000000000791b */ /* 0x017fea0003800000 */
.L_x_33194:
[----:B------:R-:W-:Y:S05]  /*2870*/  BSYNC B2 ;  /* 0x0000000000027941 */ /* 0x000fea0003800000 */
.L_x_33193:
[----:B------:R-:W-:Y:S05]  /*2880*/  BRA `(.L_x_33195) ;  /* 0xffffffec00c47947 */ /* 0x000fea000383ffff */
.L_x_33166:
[----:B------:R-:W-:Y:S01]  /*2890*/  BSSY B2, `(.L_x_33196) ;  /* 0x0000006000027945 */ /* 0x000fe20003800000 */
[----:B------:R-:W-:Y:S01]  /*28a0*/  MOV R13, R5 ;  /* 0x00000005000d7202 */ /* 0x000fe20000000f00 */
[----:B0-----:R-:W-:-:S07]  /*28b0*/  IMAD.MOV.U32 R12, RZ, RZ, -0x1 ;  /* 0xffffffffff0c7424 */ /* 0x001fce00078e00ff */
[----:B-12-4-:R-:W-:Y:S05]  /*28c0*/  WARPSYNC.COLLECTIVE R12, `(.L_x_33197) ;  /* 0x000000000c087348 */ /* 0x016fea0003c00000 */
[----:B-1----:R0:W1:Y:S02]  /*28d0*/  SHFL.IDX P0, R12, R14, R13, R10 ;  /* 0x0000000d0e0c7389 */ /* 0x002064000000000a */
[----:B012-4-:R-:W-:Y:S05]  /*28e0*/  ENDCOLLECTIVE ;  /* 0x000000000000791b */ /* 0x017fea0003800000 */
.L_x_33197:
[----:B------:R-:W-:Y:S05]  /*28f0*/  BSYNC B2 ;  /* 0x0000000000027941 */ /* 0x000fea0003800000 */
.L_x_33196:
[----:B------:R-:W-:Y:S05]  /*2900*/  BRA `(.L_x_33198) ;  /* 0xffffffec00b87947 */ /* 0x000fea000383ffff */
.L_x_33172:
[----:B------:R-:W-:Y:S01]  /*2910*/  BSSY B1, `(.L_x_33199) ;  /* 0x0000006000017945 */ /* 0x000fe20003800000 */
[----:B------:R-:W-:Y:S01]  /*2920*/  IMAD.MOV.U32 R13, RZ, RZ, R23 ;  /* 0x000000ffff0d7224 */ /* 0x000fe200078e0017 */
[----:B0-----:R-:W-:-:S07]  /*2930*/  MOV R12, 0xffffffff ;  /* 0xffffffff000c7802 */ /* 0x001fce0000000f00 */
[----:B-123--:R-:W-:Y:S05]  /*2940*/  WARPSYNC.COLLECTIVE R12, `(.L_x_33200) ;  /* 0x000000000c087348 */ /* 0x00efea0003c00000 */
[----:B---3--:R0:W3:Y:S02]  /*2950*/  SHFL.IDX P0, R12, R14, R13, R10 ;  /* 0x0000000d0e0c7389 */ /* 0x0080e4000000000a */
[----:B0123--:R-:W-:Y:S05]  /*2960*/  ENDCOLLECTIVE ;  /* 0x000000000000791b */ /* 0x00ffea0003800000 */
.L_x_33200:
[----:B------:R-:W-:Y:S05]  /*2970*/  BSYNC B1 ;  /* 0x0000000000017941 */ /* 0x000fea0003800000 */
.L_x_33199:
[----:B------:R-:W-:Y:S05]  /*2980*/  BRA `(.L_x_33201) ;  /* 0xfffffff0009c7947 */ /* 0x000fea000383ffff */
.L_x_33174:
[----:B------:R-:W-:Y:S01]  /*2990*/  BSSY B1, `(.L_x_33202) ;  /* 0x0000006000017945 */ /* 0x000fe20003800000 */
[----:B------:R-:W-:Y:S02]  /*29a0*/  IMAD.MOV.U32 R13, RZ, RZ, R5 ;  /* 0x000000ffff0d7224 */ /* 0x000fe400078e0005 */
[----:B------:R-:W-:-:S07]  /*29b0*/  IMAD.MOV.U32 R12, RZ, RZ, -0x1 ;  /* 0xffffffffff0c7424 */ /* 0x000fce00078e00ff */
[----:B0-2---:R-:W-:Y:S05]  /*29c0*/  WARPSYNC.COLLECTIVE R12, `(.L_x_33203) ;  /* 0x000000000c087348 */ /* 0x005fea0003c00000 */
[----:B------:R1:W3:Y:S02]  /*29d0*/  SHFL.IDX P0, R12, R14, R13, R10 ;  /* 0x0000000d0e0c7389 */ /* 0x0002e4000000000a */
[----:B0123--:R-:W-:Y:S05]  /*29e0*/  ENDCOLLECTIVE ;  /* 0x000000000000791b */ /* 0x00ffea0003800000 */
.L_x_33203:
[----:B------:R-:W-:Y:S05]  /*29f0*/  BSYNC B1 ;  /* 0x0000000000017941 */ /* 0x000fea0003800000 */
.L_x_33202:
[----:B------:R-:W-:Y:S05]  /*2a00*/  BRA `(.L_x_33204) ;  /* 0xfffffff000907947 */ /* 0x000fea000383ffff */
.L_x_33181:
[----:B0-----:R-:W-:Y:S01]  /*2a10*/  IMAD.MOV.U32 R12, RZ, RZ, -0x1 ;  /* 0xffffffffff0c7424 */ /* 0x001fe200078e00ff */
[----:B------:R-:W-:-:S07]  /*2a20*/  MOV R13, R23 ;  /* 0x00000017000d7202 */ /* 0x000fce0000000f00 */
[----:B-12-4-:R-:W-:Y:S05]  /*2a30*/  WARPSYNC.COLLECTIVE R12, `(.L_x_33205) ;  /* 0x000000000c087348 */ /* 0x016fea0003c00000 */
[----:B-1----:R0:W1:Y:S02]  /*2a40*/  SHFL.IDX P0, R12, R14, R13, R10 ;  /* 0x0000000d0e0c7389 */ /* 0x002064000000000a */
[----:B012-4-:R-:W-:Y:S05]  /*2a50*/  ENDCOLLECTIVE ;  /* 0x000000000000791b */ /* 0x017fea0003800000 */
.L_x_33205:
[----:B------:R-:W-:Y:S01]  /*2a60*/  IMAD.MOV.U32 R17, RZ, RZ, R12 ;  /* 0x000000ffff117224 */ /* 0x000fe200078e000c */
[----:B------:R-:W-:Y:S06]  /*2a70*/  BRA `(.L_x_33206) ;  /* 0xfffffff4008c7947 */ /* 0x000fec000383ffff */
.L_x_33183:
[----:B------:R-:W-:Y:S01]  /*2a80*/  BSSY B0, `(.L_x_33207) ;  /* 0x0000006000007945 */ /* 0x000fe20003800000 */
[----:B------:R-:W-:Y:S01]  /*2a90*/  MOV R13, R5 ;  /* 0x00000005000d7202 */ /* 0x000fe20000000f00 */
[----:B0-----:R-:W-:-:S07]  /*2aa0*/  IMAD.MOV.U32 R12, RZ, RZ, -0x1 ;  /* 0xffffffffff0c7424 */ /* 0x001fce00078e00ff */
[----:B-12-4-:R-:W-:Y:S05]  /*2ab0*/  WARPSYNC.COLLECTIVE R12, `(.L_x_33208) ;  /* 0x000000000c087348 */ /* 0x016fea0003c00000 */
[----:B-1----:R0:W1:Y:S02]  /*2ac0*/  SHFL.IDX P0, R12, R14, R13, R10 ;  /* 0x0000000d0e0c7389 */ /* 0x002064000000000a */
[----:B012-4-:R-:W-:Y:S05]  /*2ad0*/  ENDCOLLECTIVE ;  /* 0x000000000000791b */ /* 0x017fea0003800000 */
.L_x_33208:
[----:B------:R-:W-:Y:S05]  /*2ae0*/  BSYNC B0 ;  /* 0x0000000000007941 */ /* 0x000fea0003800000 */
.L_x_33207:
[----:B------:R-:W-:Y:S05]  /*2af0*/  BRA `(.L_x_33209) ;  /* 0xfffffff400807947 */ /* 0x000fea000383ffff */
.L_x_33210:
        /* <DEDUP_REMOVED lines=16> */
.L_x_58542:


//--------------------- .text._Z9cuda_gemmIiLi256ELi2ELi1ELi64ELi2ELi2ELi32ELi0ELi1EEviiiPT_S1_S1_ii --------------------------
	.section	.text._Z9cuda_gemmIiLi256ELi2ELi1ELi64ELi2ELi2ELi32ELi0ELi1EEviiiPT_S1_S1_ii,"ax",@progbits
	.align	128
        .global         _Z9cuda_gemmIiLi256ELi2ELi1ELi64ELi2ELi2ELi32ELi0ELi1EEviiiPT_S1_S1_ii
        .type           _Z9cuda_gemmIiLi256ELi2ELi1ELi64ELi2ELi2ELi32ELi0ELi1EEviiiPT_S1_S1_ii,@function
        .size           _Z9cuda_gemmIiLi256ELi2ELi1ELi64ELi2ELi2ELi32ELi0ELi1EEviiiPT_S1_S1_ii,(.L_x_58543 - _Z9cuda_gemmIiLi256ELi2ELi1ELi64ELi2ELi2ELi32ELi0ELi1EEviiiPT_S1_S1_ii)
        .other          _Z9cuda_gemmIiLi256ELi2ELi1ELi64ELi2ELi2ELi32ELi0ELi1EEviiiPT_S1_S1_ii,@"STO_CUDA_ENTRY STV_DEFAULT"
_Z9cuda_gemmIiLi256ELi2ELi1ELi64ELi2ELi2ELi32ELi0ELi1EEviiiPT_S1_S1_ii:
.text._Z9cuda_gemmIiLi256ELi2ELi1ELi64ELi2ELi2ELi32ELi0ELi1EEviiiPT_S1_S1_ii:
        /* <DEDUP_REMOVED lines=12> */
.L_x_33213:
        /* <DEDUP_REMOVED lines=11> */
.L_x_33212:
[----:B------:R-:W-:Y:S05]  /*0170*/  BSYNC.RECONVERGENT B0 ;  /* 0x0000000000007941 */ /* 0x000fea0003800200 */
.L_x_33211:
        /* <DEDUP_REMOVED lines=57> */
.L_x_33232:
        /* <DEDUP_REMOVED lines=33> */
.L_x_33217:
[----:B------:R-:W-:Y:S05]  /*0720*/  BSYNC.RECONVERGENT B1 ;  /* 0x0000000000017941 */ /* 0x000fea0003800200 */
.L_x_33216:
        /* <DEDUP_REMOVED lines=11> */
.L_x_33220:
        /* <DEDUP_REMOVED lines=26> */
.L_x_33219:
[----:B------:R-:W-:Y:S05]  /*0980*/  BSYNC.RECONVERGENT B1 ;  /* 0x0000000000017941 */ /* 0x000fea0003800200 */
.L_x_33218:
        /* <DEDUP_REMOVED lines=16> */
.L_x_33222:
[----:B------:R-:W-:Y:S05]  /*0a90*/  BSYNC.RECONVERGENT B1 ;  /* 0x0000000000017941 */ /* 0x000fea0003800200 */
.L_x_33221:
[----:B------:R-:W-:Y:S05]  /*0aa0*/  @!P2 BRA `(.L_x_33215) ;  /* 0x000000000038a947 */ /* 0x000fea0003800000 */
[----:B------:R-:W4:Y:S01]  /*0ab0*/  S2R R4, SR_CgaCtaId ;  /* 0x0000000000047919 */ /* 0x000f220000008800 */
[----:B---3--:R-:W-:-:S05]  /*0ac0*/  MOV R3, 0x400 ;  /* 0x0000040000037802 */ /* 0x008fca0000000f00 */
[----:B------:R-:W-:-:S05]  /*0ad0*/  VIADD R3, R3, 0x180 ;  /* 0x0000018003037836 */ /* 0x000fca0000000000 */
[----:B----4-:R-:W-:-:S07]  /*0ae0*/  LEA R7, R4, R3, 0x18 ;  /* 0x0000000304077211 */ /* 0x010fce00078ec0ff */
.L_x_33223:
        /* <DEDUP_REMOVED lines=10> */
.L_x_33215:
[----:B------:R-:W-:Y:S05]  /*0b90*/  BSYNC.RECONVERGENT B0 ;  /* 0x0000000000007941 */ /* 0x000fea0003800200 */
.L_x_33214:
        /* <DEDUP_REMOVED lines=17> */
.L_x_33226:
[----:B0-----:R-:W-:Y:S01]  /*0cb0*/  IMAD R7, R5, 0xc, R18 ;  /* 0x0000000c05077824 */ /* 0x001fe200078e0212 */
[----:B------:R-:W-:-:S05]  /*0cc0*/  UMOV UR10, 0xffffffff ;  /* 0xffffffff000a7882 */ /* 0x000fca0000000000 */
[----:B------:R-:W2:Y:S01]  /*0cd0*/  LDS R7, [R7] ;  /* 0x0000000007077984 */ /* 0x000ea20000000800 */
[----:B------:R-:W-:Y:S05]  /*0ce0*/  BRA.DIV UR10, `(.L_x_33225) ;  /* 0x000000060aa47947 */ /* 0x000fea000b800000 */
[----:B--2---:R-:W1:Y:S04]  /*0cf0*/  SHFL.IDX PT, R9, R7, R15, 0x1e1f ;  /* 0x001e1f0f07097589 */ /* 0x004e6800000e0000 */
[----:B------:R2:W3:Y:S01]  /*0d00*/  SHFL.IDX PT, R10, R7, R16, 0x1e1f ;  /* 0x001e1f10070a7589 */ /* 0x0004e200000e0000 */
[----:B-1----:R-:W-:-:S07]  /*0d10*/  IMAD R8, R2, R9, RZ ;  /* 0x0000000902087224 */ /* 0x002fce00078e02ff */
.L_x_33236:
        /* <DEDUP_REMOVED lines=10> */
.L_x_33224:
        /* <DEDUP_REMOVED lines=42> */
.L_x_33230:
[----:B------:R-:W-:Y:S05]  /*1060*/  BSYNC.RECONVERGENT B1 ;  /* 0x0000000000017941 */ /* 0x000fea0003800200 */
.L_x_33229:
[----:B------:R-:W-:Y:S05]  /*1070*/  @!P1 BRA `(.L_x_33228) ;  /* 0x0000000000a89947 */ /* 0x000fea0003800000 */
[----:B0--3--:R-:W0:Y:S01]  /*1080*/  S2R R5, SR_CgaCtaId ;  /* 0x0000000000057919 */ /* 0x009e220000008800 */
[----:B------:R-:W1:Y:S01]  /*1090*/  LDC.64 R2, c[0x0][0x3a0] ;  /* 0x0000e800ff027b82 */ /* 0x000e620000000a00 */
[----:B------:R-:W-:-:S04]  /*10a0*/  MOV R4, 0x400 ;  /* 0x0000040000047802 */ /* 0x000fc80000000f00 */
[----:B------:R-:W-:-:S04]  /*10b0*/  IADD3 R4, PT, PT, R4, 0x180, RZ ;  /* 0x0000018004047810 */ /* 0x000fc80007ffe0ff */
[----:B0-----:R-:W-:-:S07]  /*10c0*/  LEA R22, R5, R4, 0x18 ;  /* 0x0000000405167211 */ /* 0x001fce00078ec0ff */
.L_x_33231:
        /* <DEDUP_REMOVED lines=37> */
.L_x_33228:
[----:B------:R-:W-:Y:S05]  /*1320*/  BSYNC.RECONVERGENT B0 ;  /* 0x0000000000007941 */ /* 0x000fea0003800200 */
.L_x_33227:
[C---:B-1-3--:R-:W-:Y:S01]  /*1330*/  IMAD.SHL.U32 R2, R0.reuse, 0x2, RZ ;  /* 0x0000000200027824 */ /* 0x04afe200078e00ff */
[----:B------:R-:W-:-:S04]  /*1340*/  IADD3 R17, PT, PT, R0, R17, RZ ;  /* 0x0000001100117210 */ /* 0x000fc80007ffe0ff */
[----:B------:R-:W-:-:S13]  /*1350*/  ISETP.GE.U32.AND P0, PT, R17, R2, PT ;  /* 0x000000021100720c */ /* 0x000fda0003f06070 */
[----:B------:R-:W-:Y:S05]  /*1360*/  @!P0 BRA `(.L_x_33232) ;  /* 0xfffffff000688947 */ /* 0x000fea000383ffff */
[----:B------:R-:W-:Y:S05]  /*1370*/  EXIT ;  /* 0x000000000000794d */ /* 0x000fea0003800000 */
.L_x_33225:
[----:B------:R-:W-:Y:S01]  /*1380*/  HFMA2 R24, -RZ, RZ, 0, 0.005977630615234375 ;  /* 0x00001e1fff187431 */ /* 0x000fe200000001ff */
[----:B------:R-:W-:Y:S01]  /*1390*/  BSSY B0, `(.L_x_33233) ;  /* 0x0000006000007945 */ /* 0x000fe20003800000 */
[----:B------:R-:W-:Y:S02]  /*13a0*/  IMAD.MOV.U32 R22, RZ, RZ, R15 ;  /* 0x000000ffff167224 */ /* 0x000fe400078e000f */
[----:B------:R-:W-:-:S07]  /*13b0*/  IMAD.MOV.U32 R11, RZ, RZ, -0x1 ;  /* 0xffffffffff0b7424 */ /* 0x000fce00078e00ff */
[----:B012---:R-:W-:Y:S05]  /*13c0*/  WARPSYNC.COLLECTIVE R11, `(.L_x_33234) ;  /* 0x000000000b087348 */ /* 0x007fea0003c00000 */
[----:B--2---:R2:W3:Y:S02]  /*13d0*/  SHFL.IDX P1, R10, R7, R22, R24 ;  /* 0x00000016070a7389 */ /* 0x0044e40000020018 */
[----:B0123--:R-:W-:Y:S05]  /*13e0*/  ENDCOLLECTIVE ;  /* 0x000000000000791b */ /* 0x00ffea0003800000 */
.L_x_33234:
[----:B------:R-:W-:Y:S05]  /*13f0*/  BSYNC B0 ;  /* 0x0000000000007941 */ /* 0x000fea0003800000 */
.L_x_33233:
[----:B------:R-:W-:Y:S01]  /*1400*/  MOV R22, R16 ;  /* 0x0000001000167202 */ /* 0x000fe20000000f00 */
[----:B------:R-:W-:Y:S01]  /*1410*/  IMAD.MOV.U32 R24, RZ, RZ, 0x1e1f ;  /* 0x00001e1fff187424 */ /* 0x000fe200078e00ff */
[----:B------:R-:W-:Y:S01]  /*1420*/  MOV R11, 0xffffffff ;  /* 0xffffffff000b7802 */ /* 0x000fe20000000f00 */
[----:B------:R-:W-:-:S07]  /*1430*/  IMAD.MOV.U32 R9, RZ, RZ, R10 ;  /* 0x000000ffff097224 */ /* 0x000fce00078e000a */
[----:B------:R-:W-:Y:S05]  /*1440*/  WARPSYNC.COLLECTIVE R11, `(.L_x_33235) ;  /* 0x000000000b087348 */ /* 0x000fea0003c00000 */
[----:B------:R0:W1:Y:S02]  /*1450*/  SHFL.IDX P1, R10, R7, R22, R24 ;  /* 0x00000016070a7389 */ /* 0x0000640000020018 */
[----:B01----:R-:W-:Y:S05]  /*1460*/  ENDCOLLECTIVE ;  /* 0x000000000000791b */ /* 0x003fea0003800000 */
.L_x_33235:
[----:B------:R-:W-:Y:S01]  /*1470*/  IMAD R8, R2, R9, RZ ;  /* 0x0000000902087224 */ /* 0x000fe200078e02ff */
[----:B------:R-:W-:Y:S06]  /*1480*/  BRA `(.L_x_33236) ;  /* 0xfffffff800247947 */ /* 0x000fec000383ffff */
.L_x_33237:
        /* <DEDUP_REMOVED lines=15> */
.L_x_58543:


//--------------------- .text._Z9cuda_gemmIiLi256ELi2ELi1ELi64ELi2ELi2ELi32ELi0ELi0EEviiiPT_S1_S1_ii --------------------------
	.section	.text._Z9cuda_gemmIiLi256ELi2ELi1ELi64ELi2ELi2ELi32ELi0ELi0EEviiiPT_S1_S1_ii,"ax",@progbits
	.align	128
        .global         _Z9cuda_gemmIiLi256ELi2ELi1ELi64ELi2ELi2ELi32ELi0ELi0EEviiiPT_S1_S1_ii
        .type           _Z9cuda_gemmIiLi256ELi2ELi1ELi64ELi2ELi2ELi32ELi0ELi0EEviiiPT_S1_S1_ii,@function
        .size           _Z9cuda_gemmIiLi256ELi2ELi1ELi64ELi2ELi2ELi32ELi0ELi0EEviiiPT_S1_S1_ii,(.L_x_58544 - _Z9cuda_gemmIiLi256ELi2ELi1ELi64ELi2ELi2ELi32ELi0ELi0EEviiiPT_S1_S1_ii)
        .other          _Z9cuda_gemmIiLi256ELi2ELi1ELi64ELi2ELi2ELi32ELi0ELi0EEviiiPT_S1_S1_ii,@"STO_CUDA_ENTRY STV_DEFAULT"
_Z9cuda_gemmIiLi256ELi2ELi1ELi64ELi2ELi2ELi32ELi0ELi0EEviiiPT_S1_S1_ii:
.text._Z9cuda_gemmIiLi256ELi2ELi1ELi64ELi2ELi2ELi32ELi0ELi0EEviiiPT_S1_S1_ii:
        /* <DEDUP_REMOVED lines=36> */
.L_x_33240:
        /* <DEDUP_REMOVED lines=25> */
.L_x_33239:
[----:B------:R-:W-:Y:S05]  /*03d0*/  BSYNC.RECONVERGENT B0 ;  /* 0x0000000000007941 */ /* 0x000fea0003800200 */
.L_x_33238:
        /* <DEDUP_REMOVED lines=162> */
.L_x_33287:
        /* <DEDUP_REMOVED lines=29> */
.L_x_33244:
[----:B------:R-:W-:Y:S05]  /*0fd0*/  BSYNC.RECONVERGENT B1 ;  /* 0x0000000000017941 */ /* 0x000fea0003800200 */
.L_x_33243:
        /* <DEDUP_REMOVED lines=11> */
.L_x_33247:
        /* <DEDUP_REMOVED lines=27> */
.L_x_33246:
[----:B------:R-:W-:Y:S05]  /*1240*/  BSYNC.RECONVERGENT B1 ;  /* 0x0000000000017941 */ /* 0x000fea0003800200 */
.L_x_33245:
        /* <DEDUP_REMOVED lines=12> */
.L_x_33249:
[----:B------:R-:W-:Y:S05]  /*1310*/  BSYNC.RECONVERGENT B1 ;  /* 0x0000000000017941 */ /* 0x000fea0003800200 */
.L_x_33248:
[----:B------:R-:W-:Y:S05]  /*1320*/  @!P2 BRA `(.L_x_33242) ;  /* 0x000000000038a947 */ /* 0x000fea0003800000 */
[----:B------:R-:W2:Y:S01]  /*1330*/  S2R R18, SR_CgaCtaId ;  /* 0x0000000000127919 */ /* 0x000ea20000008800 */
[----:B------:R-:W-:-:S05]  /*1340*/  MOV R17, 0x400 ;  /* 0x0000040000117802 */ /* 0x000fca0000000f00 */
[----:B------:R-:W-:-:S05]  /*1350*/  VIADD R17, R17, 0x180 ;  /* 0x0000018011117836 */ /* 0x000fca0000000000 */
[----:B--2---:R-:W-:-:S07]  /*1360*/  LEA R21, R18, R17, 0x18 ;  /* 0x0000001112157211 */ /* 0x004fce00078ec0ff */
.L_x_33250:
        /* <DEDUP_REMOVED lines=10> */
.L_x_33242:
[----:B------:R-:W-:Y:S05]  /*1410*/  BSYNC.RECONVERGENT B0 ;  /* 0x0000000000007941 */ /* 0x000fea0003800200 */
.L_x_33241:
[----:B------:R-:W-:Y:S01]  /*1420*/  BAR.SYNC.DEFER_BLOCKING 0x0 ;  /* 0x0000000000007b1d */ /* 0x000fe20000010000 */
[----:B------:R-:W-:-:S09]  /*1430*/  UISETP.GE.AND UP0, UPT, UR6, 0x1, UPT ;  /* 0x000000010600788c */ /* 0x000fd2000bf06270 */
[----:B------:R-:W-:Y:S05]  /*1440*/  BRA.U !UP0, `(.L_x_33251) ;  /* 0x0000001108087547 */ /* 0x000fea000b800000 */
[----:B------:R-:W-:-:S09]  /*1450*/  UISETP.NE.AND UP0, UPT, UR25, 0x1, UPT ;  /* 0x000000011900788c */ /* 0x000fd2000bf05270 */
[----:B------:R-:W-:Y:S05]  /*1460*/  BRA.U UP0, `(.L_x_33252) ;  /* 0x00000005004c7547 */ /* 0x000fea000b800000 */
[----:B------:R-:W-:Y:S01]  /*1470*/  BSSY B1, `(.L_x_33253) ;  /* 0x0000051000017945 */ /* 0x000fe20003800000 */
[----:B------:R-:W-:-:S07]  /*1480*/  IMAD.MOV.U32 R21, RZ, RZ, RZ ;  /* 0x000000ffff157224 */ /* 0x000fce00078e00ff */
.L_x_33263:
        /* <DEDUP_REMOVED lines=16> */
.L_x_33254:
        /* <DEDUP_REMOVED lines=8> */
.L_x_33255:
        /* <DEDUP_REMOVED lines=30> */
.L_x_33262:
        /* <DEDUP_REMOVED lines=8> */
.L_x_33290:
[----:B--23--:R-:W-:-:S07]  /*1870*/  IMAD R29, R30, R18, RZ ;  /* 0x000000121e1d7224 */ /* 0x00cfce00078e02ff */
.L_x_33258:
[----:B------:R-:W-:Y:S05]  /*1880*/  @!P3 BRA `(.L_x_33260) ;  /* 0x000000000014b947 */ /* 0x000fea0003800000 */
[----:B------:R-:W-:-:S03]  /*1890*/  UMOV UR12, 0xffffffff ;  /* 0xffffffff000c7882 */ /* 0x000fc60000000000 */
[----:B------:R-:W-:Y:S05]  /*18a0*/  BRA.DIV UR12, `(.L_x_33261) ;  /* 0x0000001a0cd47947 */ /* 0x000fea000b800000 */
[----:B------:R-:W-:-:S05]  /*18b0*/  MOV R17, UR10 ;  /* 0x0000000a00117c02 */ /* 0x000fca0008000f00 */
[----:B0-----:R0:W2:Y:S02]  /*18c0*/  SHFL.IDX PT, R18, R16, R6, R17 ;  /* 0x0000000610127389 */ /* 0x0010a400000e0011 */
.L_x_33293:
[----:B--2---:R-:W-:-:S07]  /*18d0*/  IMAD R29, R28, R18, R29 ;  /* 0x000000121c1d7224 */ /* 0x004fce00078e021d */
.L_x_33260:
        /* <DEDUP_REMOVED lines=8> */
.L_x_33257:
[----:B------:R-:W-:Y:S05]  /*1960*/  BSYNC B0 ;  /* 0x0000000000007941 */ /* 0x000fea0003800000 */
.L_x_33256:
[----:B------:R-:W-:Y:S05]  /*1970*/  @!P4 BRA `(.L_x_33263) ;  /* 0xfffffff800c4c947 */ /* 0x000fea000383ffff */
[----:B------:R-:W-:Y:S05]  /*1980*/  BSYNC B1 ;  /* 0x0000000000017941 */ /* 0x000fea0003800000 */
.L_x_33253:
[----:B------:R-:W-:Y:S05]  /*1990*/  BRA `(.L_x_33251) ;  /* 0x0000000800b47947 */ /* 0x000fea0003800000 */
.L_x_33252:
[----:B------:R-:W3:Y:S02]  /*19a0*/  LDCU UR12, c[0x0][0x3ac] ;  /* 0x00007580ff0c77ac */ /* 0x000ee40008000800 */
[----:B---3--:R-:W-:-:S09]  /*19b0*/  UISETP.GT.U32.AND UP0, UPT, UR12, 0x1f, UPT ;  /* 0x0000001f0c00788c */ /* 0x008fd2000bf04070 */
[----:B------:R-:W-:Y:S05]  /*19c0*/  BRA.U UP0, `(.L_x_33264) ;  /* 0x0000000500047547 */ /* 0x000fea000b800000 */
[----:B------:R-:W-:-:S07]  /*19d0*/  IMAD.MOV.U32 R21, RZ, RZ, RZ ;  /* 0x000000ffff157224 */ /* 0x000fce00078e00ff */
.L_x_33271:
        /* <DEDUP_REMOVED lines=42> */
.L_x_33270:
[----:B0-----:R-:W-:Y:S01]  /*1c80*/  IMAD R16, R27, 0xc, R22 ;  /* 0x0000000c1b107824 */ /* 0x001fe200078e0216 */
[----:B------:R-:W-:-:S05]  /*1c90*/  UMOV UR12, 0xffffffff ;  /* 0xffffffff000c7882 */ /* 0x000fca0000000000 */
[----:B------:R-:W0:Y:S01]  /*1ca0*/  LDS R16, [R16] ;  /* 0x0000000010107984 */ /* 0x000e220000000800 */
[----:B------:R-:W-:Y:S05]  /*1cb0*/  BRA.DIV UR12, `(.L_x_33267) ;  /* 0x000000160cf47947 */ /* 0x000fea000b800000 */
[----:B------:R-:W-:-:S06]  /*1cc0*/  MOV R18, UR10 ;  /* 0x0000000a00127c02 */ /* 0x000fcc0008000f00 */
[----:B0-----:R0:W4:Y:S02]  /*1cd0*/  SHFL.IDX PT, R18, R16, R25, R18 ;  /* 0x0000001910127389 */ /* 0x00112400000e0012 */
.L_x_33296:
[----:B---34-:R-:W-:Y:S01]  /*1ce0*/  IMAD R29, R30, R18, RZ ;  /* 0x000000121e1d7224 */ /* 0x018fe200078e02ff */
[----:B------:R-:W-:Y:S06]  /*1cf0*/  @!P4 BRA `(.L_x_33268) ;  /* 0x000000000014c947 */ /* 0x000fec0003800000 */
[----:B------:R-:W-:-:S03]  /*1d00*/  UMOV UR12, 0xffffffff ;  /* 0xffffffff000c7882 */ /* 0x000fc60000000000 */
[----:B------:R-:W-:Y:S05]  /*1d10*/  BRA.DIV UR12, `(.L_x_33269) ;  /* 0x0000001a0c007947 */ /* 0x000fea000b800000 */
[----:B------:R-:W-:-:S05]  /*1d20*/  IMAD.U32 R17, RZ, RZ, UR10 ;  /* 0x0000000aff117e24 */ /* 0x000fca000f8e00ff */
[----:B------:R3:W4:Y:S02]  /*1d30*/  SHFL.IDX PT, R18, R16, R6, R17 ;  /* 0x0000000610127389 */ /* 0x00072400000e0011 */
.L_x_33299:
[----:B--2-4-:R-:W-:-:S07]  /*1d40*/  IMAD R29, R28, R18, R29 ;  /* 0x000000121c1d7224 */ /* 0x014fce00078e021d */
.L_x_33268:
[C---:B---3--:R-:W-:Y:S01]  /*1d50*/  IMAD R17, R27.reuse, UR6, R23 ;  /* 0x000000061b117c24 */ /* 0x048fe2000f8e0217 */
[----:B------:R-:W-:-:S03]  /*1d60*/  IADD3 R27, PT, PT, R27, UR8, RZ ;  /* 0x000000081b1b7c10 */ /* 0x000fc6000fffe0ff */
[----:B0-----:R-:W-:Y:S01]  /*1d70*/  IMAD R16, R17, 0x4, R20 ;  /* 0x0000000411107824 */ /* 0x001fe200078e0214 */
[----:B------:R-:W-:-:S04]  /*1d80*/  ISETP.GE.AND P0, PT, R27, UR31, PT ;  /* 0x0000001f1b007c0c */ /* 0x000fc8000bf06270 */
[----:B------:R0:W-:Y:S09]  /*1d90*/  STS [R16], R29 ;  /* 0x0000001d10007388 */ /* 0x0001f20000000800 */
[----:B------:R-:W-:Y:S05]  /*1da0*/  @!P0 BRA `(.L_x_33270) ;  /* 0xfffffffc00b48947 */ /* 0x000fea000383ffff */
.L_x_33266:
[----:B------:R-:W-:Y:S05]  /*1db0*/  BSYNC B0 ;  /* 0x0000000000007941 */ /* 0x000fea0003800000 */
.L_x_33265:
[----:B------:R-:W-:Y:S05]  /*1dc0*/  @!P2 BRA `(.L_x_33271) ;  /* 0xfffffffc0004a947 */ /* 0x000fea000383ffff */
[----:B------:R-:W-:Y:S05]  /*1dd0*/  BRA `(.L_x_33251) ;  /* 0x0000000400a47947 */ /* 0x000fea0003800000 */
.L_x_33264:
[----:B------:R-:W-:-:S07]  /*1de0*/  IMAD.MOV.U32 R21, RZ, RZ, RZ ;  /* 0x000000ffff157224 */ /* 0x000fce00078e00ff */
.L_x_33281:
        /* <DEDUP_REMOVED lines=16> */
.L_x_33272:
        /* <DEDUP_REMOVED lines=8> */
.L_x_33273:
        /* <DEDUP_REMOVED lines=27> */
.L_x_33280:
        /* <DEDUP_REMOVED lines=8> */
.L_x_33301:
[----:B--23--:R-:W-:-:S07]  /*21a0*/  IMAD R29, R30, R29, RZ ;  /* 0x0000001d1e1d7224 */ /* 0x00cfce00078e02ff */
.L_x_33275:
[----:B------:R-:W-:Y:S05]  /*21b0*/  @!P3 BRA `(.L_x_33277) ;  /* 0x000000000014b947 */ /* 0x000fea0003800000 */
[----:B------:R-:W-:-:S03]  /*21c0*/  UMOV UR12, 0xffffffff ;  /* 0xffffffff000c7882 */ /* 0x000fc60000000000 */
[----:B------:R-:W-:Y:S05]  /*21d0*/  BRA.DIV UR12, `(.L_x_33278) ;  /* 0x000000160c147947 */ /* 0x000fea000b800000 */
[----:B------:R-:W-:-:S05]  /*21e0*/  IMAD.U32 R17, RZ, RZ, UR10 ;  /* 0x0000000aff117e24 */ /* 0x000fca000f8e00ff */
[----:B0-----:R0:W2:Y:S02]  /*21f0*/  SHFL.IDX PT, R18, R16, R6, R17 ;  /* 0x0000000610127389 */ /* 0x0010a400000e0011 */
.L_x_33304:
[----:B--2---:R-:W-:-:S07]  /*2200*/  IMAD R29, R28, R18, R29 ;  /* 0x000000121c1d7224 */ /* 0x004fce00078e021d */
.L_x_33277:
[----:B0-----:R-:W-:-:S07]  /*2210*/  IMAD.U32 R16, RZ, RZ, UR24 ;  /* 0x00000018ff107e24 */ /* 0x001fce000f8e00ff */
.L_x_33279:
        /* <DEDUP_REMOVED lines=36> */
.L_x_33274:
[----:B------:R-:W-:Y:S05]  /*2460*/  @!P4 BRA `(.L_x_33281) ;  /* 0xfffffff80060c947 */ /* 0x000fea000383ffff */
.L_x_33251:
        /* <DEDUP_REMOVED lines=117> */
.L_x_33285:
[----:B------:R-:W-:Y:S05]  /*2bc0*/  BSYNC.RECONVERGENT B1 ;  /* 0x0000000000017941 */ /* 0x000fea0003800200 */
.L_x_33284:
        /* <DEDUP_REMOVED lines=13> */
.L_x_33286:
        /* <DEDUP_REMOVED lines=104> */
.L_x_33283:
[----:B------:R-:W-:Y:S05]  /*3320*/  BSYNC.RECONVERGENT B0 ;  /* 0x0000000000007941 */ /* 0x000fea0003800200 */
.L_x_33282:
[----:B------:R-:W-:-:S04]  /*3330*/  UIADD3 UR9, UPT, UPT, UR27, UR9, URZ ;  /* 0x000000091b097290 */ /* 0x000fc8000fffe0ff */
[----:B------:R-:W-:-:S09]  /*3340*/  UISETP.GE.U32.AND UP0, UPT, UR9, UR28, UPT ;  /* 0x0000001c0900728c */ /* 0x000fd2000bf06070 */
[----:B------:R-:W-:Y:S05]  /*3350*/  BRA.U !UP0, `(.L_x_33287) ;  /* 0xffffffd908a87547 */ /* 0x000fea000b83ffff */
[----:B------:R-:W-:Y:S05]  /*3360*/  EXIT ;  /* 0x000000000000794d */ /* 0x000fea0003800000 */
.L_x_33259:
[----:B------:R-:W-:Y:S01]  /*3370*/  BSSY B2, `(.L_x_33288) ;  /* 0x0000007000027945 */ /* 0x000fe20003800000 */
[----:B------:R-:W-:Y:S01]  /*3380*/  MOV R18, UR10 ;  /* 0x0000000a00127c02 */ /* 0x000fe20008000f00 */
[----:B------:R-:W-:Y:S01]  /*3390*/  IMAD.MOV.U32 R17, RZ, RZ, R25 ;  /* 0x000000ffff117224 */ /* 0x000fe200078e0019 */
[----:B------:R-:W-:-:S07]  /*33a0*/  MOV R19, 0xffffffff ;  /* 0xffffffff00137802 */ /* 0x000fce0000000f00 */
[----:B01-3--:R-:W-:Y:S05]  /*33b0*/  WARPSYNC.COLLECTIVE R19, `(.L_x_33289) ;  /* 0x0000000013087348 */ /* 0x00bfea0003c00000 */
[----:B0-----:R0:W2:Y:S02]  /*33c0*/  SHFL.IDX P0, R18, R16, R17, R18 ;  /* 0x0000001110127389 */ /* 0x0010a40000000012 */
[----:B0123--:R-:W-:Y:S05]  /*33d0*/  ENDCOLLECTIVE ;  /* 0x000000000000791b */ /* 0x00ffea0003800000 */
.L_x_33289:
[----:B------:R-:W-:Y:S05]  /*33e0*/  BSYNC B2 ;  /* 0x0000000000027941 */ /* 0x000fea0003800000 */
.L_x_33288:
[----:B------:R-:W-:Y:S05]  /*33f0*/  BRA `(.L_x_33290) ;  /* 0xffffffe4001c7947 */ /* 0x000fea000383ffff */
.L_x_33261:
[----:B------:R-:W-:Y:S01]  /*3400*/  BSSY B2, `(.L_x_33291) ;  /* 0x0000007000027945 */ /* 0x000fe20003800000 */
[----:B------:R-:W-:Y:S01]  /*3410*/  IMAD.U32 R18, RZ, RZ, UR10 ;  /* 0x0000000aff127e24 */ /* 0x000fe2000f8e00ff */
[----:B------:R-:W-:Y:S01]  /*3420*/  MOV R17, R6 ;  /* 0x0000000600117202 */ /* 0x000fe20000000f00 */
[----:B------:R-:W-:-:S07]  /*3430*/  IMAD.MOV.U32 R19, RZ, RZ, -0x1 ;  /* 0xffffffffff137424 */ /* 0x000fce00078e00ff */
[----:B01-3--:R-:W-:Y:S05]  /*3440*/  WARPSYNC.COLLECTIVE R19, `(.L_x_33292) ;  /* 0x0000000013087348 */ /* 0x00bfea0003c00000 */
[----:B0-----:R0:W2:Y:S02]  /*3450*/  SHFL.IDX P0, R18, R16, R17, R18 ;  /* 0x0000001110127389 */ /* 0x0010a40000000012 */
[----:B0123--:R-:W-:Y:S05]  /*3460*/  ENDCOLLECTIVE ;  /* 0x000000000000791b */ /* 0x00ffea0003800000 */
.L_x_33292:
[----:B------:R-:W-:Y:S05]  /*3470*/  BSYNC B2 ;  /* 0x0000000000027941 */ /* 0x000fea0003800000 */
.L_x_33291:
[----:B------:R-:W-:Y:S05]  /*3480*/  BRA `(.L_x_33293) ;  /* 0xffffffe400107947 */ /* 0x000fea000383ffff */
.L_x_33267:
[----:B------:R-:W-:Y:S01]  /*3490*/  BSSY B1, `(.L_x_33294) ;  /* 0x0000007000017945 */ /* 0x000fe20003800000 */
[----:B------:R-:W-:Y:S01]  /*34a0*/  MOV R18, UR10 ;  /* 0x0000000a00127c02 */ /* 0x000fe20008000f00 */
[----:B------:R-:W-:Y:S01]  /*34b0*/  IMAD.MOV.U32 R17, RZ, RZ, R25 ;  /* 0x000000ffff117224 */ /* 0x000fe200078e0019 */
[----:B------:R-:W-:-:S07]  /*34c0*/  MOV R19, 0xffffffff ;  /* 0xffffffff00137802 */ /* 0x000fce0000000f00 */
[----:B0123--:R-:W-:Y:S05]  /*34d0*/  WARPSYNC.COLLECTIVE R19, `(.L_x_33295) ;  /* 0x0000000013087348 */ /* 0x00ffea0003c00000 */
[----:B0-----:R0:W4:Y:S02]  /*34e0*/  SHFL.IDX P0, R18, R16, R17, R18 ;  /* 0x0000001110127389 */ /* 0x0011240000000012 */
[----:B01234-:R-:W-:Y:S05]  /*34f0*/  ENDCOLLECTIVE ;  /* 0x000000000000791b */ /* 0x01ffea0003800000 */
.L_x_33295:
[----:B------:R-:W-:Y:S05]  /*3500*/  BSYNC B1 ;  /* 0x0000000000017941 */ /* 0x000fea0003800000 */
.L_x_33294:
[----:B------:R-:W-:Y:S05]  /*3510*/  BRA `(.L_x_33296) ;  /* 0xffffffe400f07947 */ /* 0x000fea000383ffff */
.L_x_33269:
[----:B------:R-:W-:Y:S01]  /*3520*/  BSSY B1, `(.L_x_33297) ;  /* 0x0000007000017945 */ /* 0x000fe20003800000 */
[----:B------:R-:W-:Y:S01]  /*3530*/  IMAD.U32 R18, RZ, RZ, UR10 ;  /* 0x0000000aff127e24 */ /* 0x000fe2000f8e00ff */
[----:B------:R-:W-:Y:S01]  /*3540*/  MOV R17, R6 ;  /* 0x0000000600117202 */ /* 0x000fe20000000f00 */
[----:B------:R-:W-:-:S07]  /*3550*/  IMAD.MOV.U32 R19, RZ, RZ, -0x1 ;  /* 0xffffffffff137424 */ /* 0x000fce00078e00ff */
[----:B012---:R-:W-:Y:S05]  /*3560*/  WARPSYNC.COLLECTIVE R19, `(.L_x_33298) ;  /* 0x0000000013087348 */ /* 0x007fea0003c00000 */
[----:B------:R3:W4:Y:S02]  /*3570*/  SHFL.IDX P0, R18, R16, R17, R18 ;  /* 0x0000001110127389 */ /* 0x0007240000000012 */
[----:B01234-:R-:W-:Y:S05]  /*3580*/  ENDCOLLECTIVE ;  /* 0x000000000000791b */ /* 0x01ffea0003800000 */
.L_x_33298:
[----:B------:R-:W-:Y:S05]  /*3590*/  BSYNC B1 ;  /* 0x0000000000017941 */ /* 0x000fea0003800000 */
.L_x_33297:
[----:B------:R-:W-:Y:S05]  /*35a0*/  BRA `(.L_x_33299) ;  /* 0xffffffe400e47947 */ /* 0x000fea000383ffff */
.L_x_33276:
[----:B------:R-:W-:Y:S01]  /*35b0*/  MOV R18, UR10 ;  /* 0x0000000a00127c02 */ /* 0x000fe20008000f00 */
[----:B------:R-:W-:Y:S01]  /*35c0*/  IMAD.MOV.U32 R17, RZ, RZ, R25 ;  /* 0x000000ffff117224 */ /* 0x000fe200078e0019 */
[----:B------:R-:W-:-:S07]  /*35d0*/  MOV R19, 0xffffffff ;  /* 0xffffffff00137802 */ /* 0x000fce0000000f00 */
[----:B01-3--:R-:W-:Y:S05]  /*35e0*/  WARPSYNC.COLLECTIVE R19, `(.L_x_33300) ;  /* 0x0000000013087348 */ /* 0x00bfea0003c00000 */
[----:B0-----:R0:W2:Y:S02]  /*35f0*/  SHFL.IDX P0, R18, R16, R17, R18 ;  /* 0x0000001110127389 */ /* 0x0010a40000000012 */
[----:B0123--:R-:W-:Y:S05]  /*3600*/  ENDCOLLECTIVE ;  /* 0x000000000000791b */ /* 0x00ffea0003800000 */
.L_x_33300:
[----:B------:R-:W-:Y:S01]  /*3610*/  IMAD.MOV.U32 R29, RZ, RZ, R18 ;  /* 0x000000ffff1d7224 */ /* 0x000fe200078e0012 */
[----:B------:R-:W-:Y:S06]  /*3620*/  BRA `(.L_x_33301) ;  /* 0xffffffe800dc7947 */ /* 0x000fec000383ffff */
.L_x_33278:
[----:B------:R-:W-:Y:S01]  /*3630*/  BSSY B0, `(.L_x_33302) ;  /* 0x0000007000007945 */ /* 0x000fe20003800000 */
[----:B------:R-:W-:Y:S01]  /*3640*/  MOV R18, UR10 ;  /* 0x0000000a00127c02 */ /* 0x000fe20008000f00 */
[----:B------:R-:W-:Y:S01]  /*3650*/  IMAD.MOV.U32 R17, RZ, RZ, R6 ;  /* 0x000000ffff117224 */ /* 0x000fe200078e0006 */
[----:B------:R-:W-:-:S07]  /*3660*/  MOV R19, 0xffffffff ;  /* 0xffffffff00137802 */ /* 0x000fce0000000f00 */
[----:B01-3--:R-:W-:Y:S05]  /*3670*/  WARPSYNC.COLLECTIVE R19, `(.L_x_33303) ;  /* 0x0000000013087348 */ /* 0x00bfea0003c00000 */
[----:B0-----:R0:W2:Y:S02]  /*3680*/  SHFL.IDX P0, R18, R16, R17, R18 ;  /* 0x0000001110127389 */ /* 0x0010a40000000012 */
[----:B0123--:R-:W-:Y:S05]  /*3690*/  ENDCOLLECTIVE ;  /* 0x000000000000791b */ /* 0x00ffea0003800000 */
.L_x_33303:
[----:B------:R-:W-:Y:S05]  /*36a0*/  BSYNC B0 ;  /* 0x0000000000007941 */ /* 0x000fea0003800000 */
.L_x_33302:
[----:B------:R-:W-:Y:S05]  /*36b0*/  BRA `(.L_x_33304) ;  /* 0xffffffe800d07947 */ /* 0x000fea000383ffff */
.L_x_33305:
        /* <DEDUP_REMOVED lines=12> */
.L_x_58544:


//--------------------- .text._Z9cuda_gemmIiLi256ELi2ELi1ELi32ELi128ELi128ELi32ELi1ELi1EEviiiPT_S1_S1_ii --------------------------
	.section	.text._Z9cuda_gemmIiLi256ELi2ELi1ELi32ELi128ELi128ELi32ELi1ELi1EEviiiPT_S1_S1_ii,"ax",@progbits
	.align	128
        .global         _Z9cuda_gemmIiLi256ELi2ELi1ELi32ELi128ELi128ELi32ELi1ELi1EEviiiPT_S1_S1_ii
        .type           _Z9cuda_gemmIiLi256ELi2ELi1ELi32ELi128ELi128ELi32ELi1ELi1EEviiiPT_S1_S1_ii,@function
        .size           _Z9cuda_gemmIiLi256ELi2ELi1ELi32ELi128ELi128ELi32ELi1ELi1EEviiiPT_S1_S1_ii,(.L_x_58111 - _Z9cuda_gemmIiLi256ELi2ELi1ELi32ELi128ELi128ELi32ELi1ELi1EEviiiPT_S1_S1_ii)
        .other          _Z9cuda_gemmIiLi256ELi2ELi1ELi32ELi128ELi128ELi32ELi1ELi1EEviiiPT_S1_S1_ii,@"STO_CUDA_ENTRY STV_DEFAULT"
_Z9cuda_gemmIiLi256ELi2ELi1ELi32ELi128ELi128ELi32ELi1ELi1EEviiiPT_S1_S1_ii:
.text._Z9cuda_gemmIiLi256ELi2ELi1ELi32ELi128ELi128ELi32ELi1ELi1EEviiiPT_S1_S1_ii:
        /* <DEDUP_REMOVED lines=71> */
[----:B------:R-:W-:Y:S05]  /*0470*/  CALL.REL.NOINC `($__internal_160_$__cuda_sm20_div_u16) ;  /* 0x0000000c007c7944 */ /* 0x000fea0003c00000 */
[----:B------:R-:W-:Y:S01]  /*0480*/  LOP3.LUT R22, R22, 0x3, RZ, 0xc0, !PT ;  /* 0x0000000316167812 */ /* 0x000fe200078ec0ff */
[----:B------:R-:W-:Y:S01]  /*0490*/  VIADD R24, R8, UR6 ;  /* 0x0000000608187c36 */ /* 0x000fe20008000000 */
[----:B------:R-:W0:Y:S06]  /*04a0*/  LDCU.64 UR8, c[0x0][0x358] ;  /* 0x00006b00ff0877ac */ /* 0x000e2c0008000a00 */
.L_x_33325:
        /* <DEDUP_REMOVED lines=29> */
.L_x_33309:
[----:B0-----:R-:W-:Y:S05]  /*0680*/  BSYNC.RECONVERGENT B1 ;  /* 0x0000000000017941 */ /* 0x001fea0003800200 */
.L_x_33308:
[----:B------:R-:W-:Y:S05]  /*0690*/  @!P0 BRA `(.L_x_33307) ;  /* 0x00000000006c8947 */ /* 0x000fea0003800000 */
[----:B------:R-:W0:Y:S01]  /*06a0*/  S2UR UR5, SR_CgaCtaId ;  /* 0x00000000000579c3 */ /* 0x000e220000008800 */
[----:B------:R-:W-:Y:S01]  /*06b0*/  UMOV UR4, 0x400 ;  /* 0x0000040000047882 */ /* 0x000fe20000000000 */
[----:B------:R-:W-:Y:S01]  /*06c0*/  IMAD R25, R9, 0x20, R26 ;  /* 0x0000002009197824 */ /* 0x000fe200078e021a */
[----:B------:R-:W-:-:S04]  /*06d0*/  UIADD3 UR4, UPT, UPT, UR4, 0x4080, URZ ;  /* 0x0000408004047890 */ /* 0x000fc8000fffe0ff */
[----:B0-----:R-:W-:-:S06]  /*06e0*/  ULEA UR4, UR5, UR4, 0x18 ;  /* 0x0000000405047291 */ /* 0x001fcc000f8ec0ff */
[----:B------:R-:W-:-:S07]  /*06f0*/  LEA R23, R26, UR4, 0x2 ;  /* 0x000000041a177c11 */ /* 0x000fce000f8e10ff */
.L_x_33310:
        /* <DEDUP_REMOVED lines=21> */
.L_x_33307:
[----:B0-----:R-:W-:Y:S05]  /*0850*/  BSYNC.RECONVERGENT B0 ;  /* 0x0000000000007941 */ /* 0x001fea0003800200 */
.L_x_33306:
        /* <DEDUP_REMOVED lines=19> */
.L_x_33314:
[----:B------:R-:W-:Y:S05]  /*0990*/  BSYNC.RECONVERGENT B1 ;  /* 0x0000000000017941 */ /* 0x000fea0003800200 */
.L_x_33313:
[----:B------:R-:W-:Y:S05]  /*09a0*/  @!P1 BRA `(.L_x_33312) ;  /* 0x0000000000389947 */ /* 0x000fea0003800000 */
[----:B-1----:R-:W1:Y:S01]  /*09b0*/  S2R R16, SR_CgaCtaId ;  /* 0x0000000000107919 */ /* 0x002e620000008800 */
[----:B------:R-:W-:-:S04]  /*09c0*/  MOV R15, 0x400 ;  /* 0x00000400000f7802 */ /* 0x000fc80000000f00 */
[----:B------:R-:W-:-:S04]  /*09d0*/  IADD3 R15, PT, PT, R15, 0x4100, RZ ;  /* 0x000041000f0f7810 */ /* 0x000fc80007ffe0ff */
[----:B-1----:R-:W-:-:S07]  /*09e0*/  LEA R21, R16, R15, 0x18 ;  /* 0x0000000f10157211 */ /* 0x002fce00078ec0ff */
.L_x_33315:
        /* <DEDUP_REMOVED lines=10> */
.L_x_33312:
[----:B------:R-:W-:Y:S05]  /*0a90*/  BSYNC.RECONVERGENT B0 ;  /* 0x0000000000007941 */ /* 0x000fea0003800200 */
.L_x_33311:
        /* <DEDUP_REMOVED lines=27> */
.L_x_33317:
[----:B------:R-:W-:Y:S05]  /*0c50*/  BSYNC.RECONVERGENT B0 ;  /* 0x0000000000007941 */ /* 0x000fea0003800200 */
.L_x_33316:
[----:B------:R-:W-:Y:S01]  /*0c60*/  BSSY.RECONVERGENT B0, `(.L_x_33318) ;  /* 0x000001d000007945 */ /* 0x000fe20003800200 */
.L_x_33319:
        /* <DEDUP_REMOVED lines=29> */
.L_x_33318:
        /* <DEDUP_REMOVED lines=31> */
.L_x_33323:
[----:B------:R-:W-:Y:S05]  /*1030*/  BSYNC.RECONVERGENT B1 ;  /* 0x0000000000017941 */ /* 0x000fea0003800200 */
.L_x_33322:
[----:B------:R-:W-:Y:S05]  /*1040*/  @!P0 BRA `(.L_x_33321) ;  /* 0x00000000006c8947 */ /* 0x000fea0003800000 */
[----:B------:R-:W3:Y:S01]  /*1050*/  S2R R23, SR_CgaCtaId ;  /* 0x0000000000177919 */ /* 0x000ee20000008800 */
[----:B-12---:R-:W-:-:S05]  /*1060*/  MOV R14, 0x400 ;  /* 0x00000400000e7802 */ /* 0x006fca0000000f00 */
[----:B------:R-:W-:-:S05]  /*1070*/  VIADD R14, R14, 0x4100 ;  /* 0x000041000e0e7836 */ /* 0x000fca0000000000 */
[----:B---3--:R-:W-:-:S07]  /*1080*/  LEA R23, R23, R14, 0x18 ;  /* 0x0000000e17177211 */ /* 0x008fce00078ec0ff */
.L_x_33324:
        /* <DEDUP_REMOVED lines=23> */
.L_x_33321:
[----:B------:R-:W-:Y:S05]  /*1200*/  BSYNC.RECONVERGENT B0 ;  /* 0x0000000000007941 */ /* 0x000fea0003800200 */
.L_x_33320:
[----:B012---:R-:W0:Y:S02]  /*1210*/  LDC R14, c[0x0][0x374] ;  /* 0x0000dd00ff0e7b82 */ /* 0x007e240000000800 */
[C---:B0-----:R-:W-:Y:S02]  /*1220*/  IMAD.IADD R9, R14.reuse, 0x1, R9 ;  /* 0x000000010e097824 */ /* 0x041fe400078e0209 */
[----:B------:R-:W-:-:S05]  /*1230*/  IMAD.SHL.U32 R14, R14, 0x2, RZ ;  /* 0x000000020e0e7824 */ /* 0x000fca00078e00ff */
[----:B------:R-:W-:-:S13]  /*1240*/  ISETP.GE.U32.AND P0, PT, R9, R14, PT ;  /* 0x0000000e0900720c */ /* 0x000fda0003f06070 */
[----:B------:R-:W-:Y:S05]  /*1250*/  @!P0 BRA `(.L_x_33325) ;  /* 0xfffffff000948947 */ /* 0x000fea000383ffff */
[----:B------:R-:W-:Y:S05]  /*1260*/  EXIT ;  /* 0x000000000000794d */ /* 0x000fea0003800000 */
        .weak           $__internal_160_$__cuda_sm20_div_u16
        .type           $__internal_160_$__cuda_sm20_div_u16,@function
        .size           $__internal_160_$__cuda_sm20_div_u16,(.L_x_58111 - $__internal_160_$__cuda_sm20_div_u16)
$__internal_160_$__cuda_sm20_div_u16:
        /* <DEDUP_REMOVED lines=18> */
[----:B------:R-:W-:Y:S06]  /*1390*/  RET.REL.NODEC R14 `(_Z9cuda_gemmIiLi256ELi2ELi1ELi32ELi128ELi128ELi32ELi1ELi1EEviiiPT_S1_S1_ii) ;  /* 0xffffffec0e187950 */ /* 0x000fec0003c3ffff */
.L_x_33326:
        /* <DEDUP_REMOVED lines=14> */
.L_x_58111:


//--------------------- .text._Z9cuda_gemmIiLi256ELi2ELi1ELi32ELi128ELi128ELi32ELi1ELi0EEviiiPT_S1_S1_ii --------------------------
	.section	.text._Z9cuda_gemmIiLi256ELi2ELi1ELi32ELi128ELi128ELi32ELi1ELi0EEviiiPT_S1_S1_ii,"ax",@progbits
	.align	128
        .global         _Z9cuda_gemmIiLi256ELi2ELi1ELi32ELi128ELi128ELi32ELi1ELi0EEviiiPT_S1_S1_ii
        .type           _Z9cuda_gemmIiLi256ELi2ELi1ELi32ELi128ELi128ELi32ELi1ELi0EEviiiPT_S1_S1_ii,@function
        .size           _Z9cuda_gemmIiLi256ELi2ELi1ELi32ELi128ELi128ELi32ELi1ELi0EEviiiPT_S1_S1_ii,(.L_x_58546 - _Z9cuda_gemmIiLi256ELi2ELi1ELi32ELi128ELi128ELi32ELi1ELi0EEviiiPT_S1_S1_ii)
        .other          _Z9cuda_gemmIiLi256ELi2ELi1ELi32ELi128ELi128ELi32ELi1ELi0EEviiiPT_S1_S1_ii,@"STO_CUDA_ENTRY STV_DEFAULT"
_Z9cuda_gemmIiLi256ELi2ELi1ELi32ELi128ELi128ELi32ELi1ELi0EEviiiPT_S1_S1_ii:
.text._Z9cuda_gemmIiLi256ELi2ELi1ELi32ELi128ELi128ELi32ELi1ELi0EEviiiPT_S1_S1_ii:
        /* <DEDUP_REMOVED lines=222> */
.L_x_33408:
        /* <DEDUP_REMOVED lines=36> */
.L_x_33330:
[----:B------:R-:W-:Y:S05]  /*1020*/  BSYNC.RECONVERGENT B1 ;  /* 0x0000000000017941 */ /* 0x000fea0003800200 */
.L_x_33329:
        /* <DEDUP_REMOVED lines=8> */
.L_x_33331:
        /* <DEDUP_REMOVED lines=21> */
.L_x_33328:
[----:B------:R-:W-:Y:S05]  /*1200*/  BSYNC.RECONVERGENT B0 ;  /* 0x0000000000007941 */ /* 0x000fea0003800200 */
.L_x_33327:
        /* <DEDUP_REMOVED lines=25> */
.L_x_33335:
[----:B------:R-:W-:Y:S05]  /*13a0*/  BSYNC.RECONVERGENT B1 ;  /* 0x0000000000017941 */ /* 0x000fea0003800200 */
.L_x_33334:
[----:B------:R-:W-:Y:S05]  /*13b0*/  @!P1 BRA `(.L_x_33333) ;  /* 0x0000000000389947 */ /* 0x000fea0003800000 */
[----:B0-2---:R-:W0:Y:S01]  /*13c0*/  S2R R30, SR_CgaCtaId ;  /* 0x00000000001e7919 */ /* 0x005e220000008800 */
[----:B-1----:R-:W-:-:S05]  /*13d0*/  MOV R29, 0x400 ;  /* 0x00000400001d7802 */ /* 0x002fca0000000f00 */
[----:B------:R-:W-:-:S05]  /*13e0*/  VIADD R29, R29, 0x4100 ;  /* 0x000041001d1d7836 */ /* 0x000fca0000000000 */
[----:B0-----:R-:W-:-:S07]  /*13f0*/  LEA R33, R30, R29, 0x18 ;  /* 0x0000001d1e217211 */ /* 0x001fce00078ec0ff */
.L_x_33336:
        /* <DEDUP_REMOVED lines=10> */
.L_x_33333:
[----:B------:R-:W-:Y:S05]  /*14a0*/  BSYNC.RECONVERGENT B0 ;  /* 0x0000000000007941 */ /* 0x000fea0003800200 */
.L_x_33332:
        /* <DEDUP_REMOVED lines=12> */
.L_x_33339:
        /* <DEDUP_REMOVED lines=10> */
.L_x_33338:
[----:B------:R-:W-:Y:S05]  /*1610*/  BSYNC.RECONVERGENT B0 ;  /* 0x0000000000007941 */ /* 0x000fea0003800200 */
.L_x_33337:
        /* <DEDUP_REMOVED lines=10> */
.L_x_33361:
        /* <DEDUP_REMOVED lines=19> */
.L_x_33342:
        /* <DEDUP_REMOVED lines=10> */
.L_x_33343:
        /* <DEDUP_REMOVED lines=8> */
.L_x_33344:
        /* <DEDUP_REMOVED lines=8> */
.L_x_33345:
        /* <DEDUP_REMOVED lines=10> */
.L_x_33346:
        /* <DEDUP_REMOVED lines=11> */
.L_x_33347:
        /* <DEDUP_REMOVED lines=11> */
.L_x_33348:
        /* <DEDUP_REMOVED lines=11> */
.L_x_33349:
        /* <DEDUP_REMOVED lines=11> */
.L_x_33350:
        /* <DEDUP_REMOVED lines=11> */
.L_x_33351:
        /* <DEDUP_REMOVED lines=11> */
.L_x_33352:
        /* <DEDUP_REMOVED lines=11> */
.L_x_33353:
        /* <DEDUP_REMOVED lines=11> */
.L_x_33354:
        /* <DEDUP_REMOVED lines=11> */
.L_x_33355:
        /* <DEDUP_REMOVED lines=11> */
.L_x_33356:
        /* <DEDUP_REMOVED lines=11> */
.L_x_33357:
        /* <DEDUP_REMOVED lines=8> */
.L_x_33360:
        /* <DEDUP_REMOVED lines=70> */
.L_x_33359:
[----:B------:R-:W-:Y:S05]  /*26a0*/  BSYNC.RECONVERGENT B0 ;  /* 0x0000000000007941 */ /* 0x000fea0003800200 */
.L_x_33358:
[----:B------:R-:W-:Y:S05]  /*26b0*/  BRA.U !UP0, `(.L_x_33361) ;  /* 0xfffffff108007547 */ /* 0x000fea000b83ffff */
[----:B------:R-:W-:Y:S05]  /*26c0*/  BRA `(.L_x_33340) ;  /* 0x0000002000887947 */ /* 0x000fea0003800000 */
.L_x_33341:
[----:B------:R-:W-:-:S09]  /*26d0*/  UISETP.GT.U32.AND UP0, UPT, UR18, 0x1f, UPT ;  /* 0x0000001f1200788c */ /* 0x000fd2000bf04070 */
[----:B------:R-:W-:Y:S05]  /*26e0*/  BRA.U UP0, `(.L_x_33362) ;  /* 0x0000001100007547 */ /* 0x000fea000b800000 */
[----:B------:R-:W-:-:S05]  /*26f0*/  UMOV UR4, URZ ;  /* 0x000000ff00047c82 */ /* 0x000fca0008000000 */
.L_x_33382:
        /* <DEDUP_REMOVED lines=19> */
.L_x_33363:
        /* <DEDUP_REMOVED lines=10> */
.L_x_33364:
        /* <DEDUP_REMOVED lines=8> */
.L_x_33365:
        /* <DEDUP_REMOVED lines=8> */
.L_x_33366:
        /* <DEDUP_REMOVED lines=10> */
.L_x_33367:
        /* <DEDUP_REMOVED lines=11> */
.L_x_33368:
        /* <DEDUP_REMOVED lines=11> */
.L_x_33369:
        /* <DEDUP_REMOVED lines=11> */
.L_x_33370:
        /* <DEDUP_REMOVED lines=11> */
.L_x_33371:
        /* <DEDUP_REMOVED lines=11> */
.L_x_33372:
        /* <DEDUP_REMOVED lines=11> */
.L_x_33373:
        /* <DEDUP_REMOVED lines=11> */
.L_x_33374:
        /* <DEDUP_REMOVED lines=11> */
.L_x_33375:
        /* <DEDUP_REMOVED lines=11> */
.L_x_33376:
        /* <DEDUP_REMOVED lines=11> */
.L_x_33377:
        /* <DEDUP_REMOVED lines=11> */
.L_x_33378:
        /* <DEDUP_REMOVED lines=8> */
.L_x_33381:
        /* <DEDUP_REMOVED lines=68> */
.L_x_33380:
[----:B------:R-:W-:Y:S05]  /*36c0*/  BSYNC.RECONVERGENT B0 ;  /* 0x0000000000007941 */ /* 0x000fea0003800200 */
.L_x_33379:
[----:B------:R-:W-:Y:S05]  /*36d0*/  BRA.U !UP0, `(.L_x_33382) ;  /* 0xfffffff108087547 */ /* 0x000fea000b83ffff */
[----:B------:R-:W-:Y:S05]  /*36e0*/  BRA `(.L_x_33340) ;  /* 0x0000001000807947 */ /* 0x000fea0003800000 */
.L_x_33362:
[----:B------:R-:W-:-:S07]  /*36f0*/  IMAD.MOV.U32 R32, RZ, RZ, RZ ;  /* 0x000000ffff207224 */ /* 0x000fce00078e00ff */
.L_x_33402:
        /* <DEDUP_REMOVED lines=29> */
.L_x_33383:
        /* <DEDUP_REMOVED lines=10> */
.L_x_33384:
        /* <DEDUP_REMOVED lines=10> */
.L_x_33385:
        /* <DEDUP_REMOVED lines=8> */
.L_x_33386:
        /* <DEDUP_REMOVED lines=11> */
.L_x_33387:
        /* <DEDUP_REMOVED lines=11> */
.L_x_33388:
        /* <DEDUP_REMOVED lines=11> */
.L_x_33389:
        /* <DEDUP_REMOVED lines=11> */
.L_x_33390:
        /* <DEDUP_REMOVED lines=11> */
.L_x_33391:
        /* <DEDUP_REMOVED lines=11> */
.L_x_33392:
        /* <DEDUP_REMOVED lines=10> */
.L_x_33393:
        /* <DEDUP_REMOVED lines=10> */
.L_x_33394:
        /* <DEDUP_REMOVED lines=10> */
.L_x_33395:
        /* <DEDUP_REMOVED lines=10> */
.L_x_33396:
        /* <DEDUP_REMOVED lines=10> */
.L_x_33397:
        /* <DEDUP_REMOVED lines=10> */
.L_x_33398:
[----:B------:R-:W-:Y:S05]  /*4270*/  @P5 BRA `(.L_x_33399) ;  /* 0x0000000400985947 */ /* 0x000fea0003800000 */
[----:B------:R-:W-:-:S07]  /*4280*/  IMAD.MOV.U32 R34, RZ, RZ, R3 ;  /* 0x000000ffff227224 */ /* 0x000fce00078e0003 */
.L_x_33401:
        /* <DEDUP_REMOVED lines=67> */
.L_x_33400:
        /* <DEDUP_REMOVED lines=34> */
.L_x_33399:
[----:B------:R-:W-:Y:S05]  /*48e0*/  @!P4 BRA `(.L_x_33402) ;  /* 0xffffffec0084c947 */ /* 0x000fea000383ffff */
.L_x_33340:
        /* <DEDUP_REMOVED lines=40> */
.L_x_33406:
[----:B------:R-:W-:Y:S05]  /*4b70*/  BSYNC.RECONVERGENT B1 ;  /* 0x0000000000017941 */ /* 0x000fea0003800200 */
.L_x_33405:
[----:B------:R-:W-:Y:S05]  /*4b80*/  @!P2 BRA `(.L_x_33404) ;  /* 0x00000000006ca947 */ /* 0x000fea0003800000 */
[----:B------:R-:W5:Y:S01]  /*4b90*/  S2R R55, SR_CgaCtaId ;  /* 0x0000000000377919 */ /* 0x000f620000008800 */
[----:B0-234-:R-:W-:-:S05]  /*4ba0*/  MOV R28, 0x400 ;  /* 0x00000400001c7802 */ /* 0x01dfca0000000f00 */
[----:B------:R-:W-:-:S05]  /*4bb0*/  VIADD R28, R28, 0x4100 ;  /* 0x000041001c1c7836 */ /* 0x000fca0000000000 */
[----:B-----5:R-:W-:-:S07]  /*4bc0*/  LEA R55, R55, R28, 0x18 ;  /* 0x0000001c37377211 */ /* 0x020fce00078ec0ff */
.L_x_33407:
        /* <DEDUP_REMOVED lines=23> */
.L_x_33404:
[----:B------:R-:W-:Y:S05]  /*4d40*/  BSYNC.RECONVERGENT B0 ;  /* 0x0000000000007941 */ /* 0x000fea0003800200 */
.L_x_33403:
[----:B------:R-:W5:Y:S02]  /*4d50*/  LDCU UR4, c[0x0][0x374] ;  /* 0x00006e80ff0477ac */ /* 0x000f640008000800 */
[----:B-----5:R-:W-:Y:S02]  /*4d60*/  UIADD3 UR10, UPT, UPT, UR4, UR10, URZ ;  /* 0x0000000a040a7290 */ /* 0x020fe4000fffe0ff */
[----:B------:R-:W-:-:S04]  /*4d70*/  USHF.L.U32 UR4, UR4, 0x1, URZ ;  /* 0x0000000104047899 */ /* 0x000fc800080006ff */
[----:B------:R-:W-:-:S09]  /*4d80*/  UISETP.GE.U32.AND UP0, UPT, UR10, UR4, UPT ;  /* 0x000000040a00728c */ /* 0x000fd2000bf06070 */
[----:B------:R-:W-:Y:S05]  /*4d90*/  BRA.U !UP0, `(.L_x_33408) ;  /* 0xffffffc108107547 */ /* 0x000fea000b83ffff */
[----:B------:R-:W-:Y:S05]  /*4da0*/  EXIT ;  /* 0x000000000000794d */ /* 0x000fea0003800000 */
.L_x_33409:
        /* <DEDUP_REMOVED lines=13> */
.L_x_58546:


//--------------------- .text._Z9cuda_gemmIiLi256ELi2ELi1ELi32ELi128ELi128ELi32ELi0ELi1EEviiiPT_S1_S1_ii --------------------------
	.section	.text._Z9cuda_gemmIiLi256ELi2ELi1ELi32ELi128ELi128ELi32ELi0ELi1EEviiiPT_S1_S1_ii,"ax",@progbits
	.align	128
        .global         _Z9cuda_gemmIiLi256ELi2ELi1ELi32ELi128ELi128ELi32ELi0ELi1EEviiiPT_S1_S1_ii
        .type           _Z9cuda_gemmIiLi256ELi2ELi1ELi32ELi128ELi128ELi32ELi0ELi1EEviiiPT_S1_S1_ii,@function
        .size           _Z9cuda_gemmIiLi256ELi2ELi1ELi32ELi128ELi128ELi32ELi0ELi1EEviiiPT_S1_S1_ii,(.L_x_58112 - _Z9cuda_gemmIiLi256ELi2ELi1ELi32ELi128ELi128ELi32ELi0ELi1EEviiiPT_S1_S1_ii)
        .other          _Z9cuda_gemmIiLi256ELi2ELi1ELi32ELi128ELi128ELi32ELi0ELi1EEviiiPT_S1_S1_ii,@"STO_CUDA_ENTRY STV_DEFAULT"
_Z9cuda_gemmIiLi256ELi2ELi1ELi32ELi128ELi128ELi32ELi0ELi1EEviiiPT_S1_S1_ii:
.text._Z9cuda_gemmIiLi256ELi2ELi1ELi32ELi128ELi128ELi32ELi0ELi1EEviiiPT_S1_S1_ii:
        /* <DEDUP_REMOVED lines=39> */
.L_x_33410:
[----:B------:R-:W0:Y:S02]  /*0270*/  S2UR UR5, SR_CTAID.X ;  /* 0x00000000000579c3 */ /* 0x000e240000002500 */
[----:B0-----:R-:W-:Y:S02]  /*0280*/  USHF.R.U32.HI UR4, URZ, 0x6, UR5 ;  /* 0x00000006ff047899 */ /* 0x001fe40008011605 */
[----:B------:R-:W-:-:S12]  /*0290*/  ULOP3.LUT UR5, UR5, 0x3f, URZ, 0xc0, !UPT ;  /* 0x0000003f05057892 */ /* 0x000fd8000f8ec0ff */
.L_x_33411:
        /* <DEDUP_REMOVED lines=51> */
[----:B------:R-:W-:Y:S05]  /*05d0*/  CALL.REL.NOINC `($__internal_161_$__cuda_sm20_div_u16) ;  /* 0x0000000800387944 */ /* 0x000fea0003c00000 */
[----:B------:R-:W0:Y:S01]  /*05e0*/  LDCU.64 UR4, c[0x0][0x390] ;  /* 0x00007200ff0477ac */ /* 0x000e220008000a00 */
[----:B------:R-:W-:Y:S01]  /*05f0*/  LOP3.LUT R6, R11, 0x3, RZ, 0xc0, !PT ;  /* 0x000000030b067812 */ /* 0x000fe200078ec0ff */
[----:B------:R-:W1:Y:S01]  /*0600*/  LDCU.64 UR18, c[0x0][0x358] ;  /* 0x00006b00ff1277ac */ /* 0x000e620008000a00 */
[----:B0-----:R-:W-:Y:S02]  /*0610*/  UIMAD.WIDE.U32 UR12, UR17, 0x4, UR4 ;  /* 0x00000004110c78a5 */ /* 0x001fe4000f8e0004 */
[----:B------:R-:W-:Y:S02]  /*0620*/  UIMAD.WIDE.U32 UR14, UR17, 0x8, UR4 ;  /* 0x00000008110e78a5 */ /* 0x000fe4000f8e0004 */
[----:B-1----:R-:W-:-:S12]  /*0630*/  UIMAD.WIDE.U32 UR4, UR17, 0xc, UR4 ;  /* 0x0000000c110478a5 */ /* 0x002fd8000f8e0004 */
.L_x_33421:
        /* <DEDUP_REMOVED lines=33> */
.L_x_33415:
[----:B------:R-:W-:Y:S05]  /*0850*/  BSYNC.RECONVERGENT B1 ;  /* 0x0000000000017941 */ /* 0x000fea0003800200 */
.L_x_33414:
        /* <DEDUP_REMOVED lines=11> */
.L_x_33416:
        /* <DEDUP_REMOVED lines=23> */
.L_x_33413:
[----:B------:R-:W-:Y:S05]  /*0a80*/  BSYNC.RECONVERGENT B0 ;  /* 0x0000000000007941 */ /* 0x000fea0003800200 */
.L_x_33412:
        /* <DEDUP_REMOVED lines=29> */
.L_x_33418:
[----:B------:R-:W-:Y:S05]  /*0c60*/  BSYNC.RECONVERGENT B0 ;  /* 0x0000000000007941 */ /* 0x000fea0003800200 */
.L_x_33417:
[----:B------:R-:W-:Y:S01]  /*0c70*/  BSSY.RECONVERGENT B0, `(.L_x_33419) ;  /* 0x000001d000007945 */ /* 0x000fe20003800200 */
.L_x_33420:
        /* <DEDUP_REMOVED lines=29> */
.L_x_33419:
[----:B------:R-:W-:Y:S01]  /*0e50*/  BAR.SYNC.DEFER_BLOCKING 0x0 ;  /* 0x0000000000007b1d */ /* 0x000fe20000010000 */
[----:B------:R-:W-:Y:S02]  /*0e60*/  USHF.L.U32 UR7, UR16, 0x1, URZ ;  /* 0x0000000110077899 */ /* 0x000fe400080006ff */
[----:B------:R-:W-:-:S04]  /*0e70*/  UIADD3 UR6, UPT, UPT, UR16, UR6, URZ ;  /* 0x0000000610067290 */ /* 0x000fc8000fffe0ff */
[----:B------:R-:W-:Y:S01]  /*0e80*/  UISETP.GE.U32.AND UP0, UPT, UR6, UR7, UPT ;  /* 0x000000070600728c */ /* 0x000fe2000bf06070 */
[----:B------:R-:W-:Y:S08]  /*0e90*/  BAR.SYNC.DEFER_BLOCKING 0x0 ;  /* 0x0000000000007b1d */ /* 0x000ff00000010000 */
[----:B------:R-:W-:Y:S05]  /*0ea0*/  BRA.U !UP0, `(.L_x_33421) ;  /* 0xfffffff508e47547 */ /* 0x000fea000b83ffff */
[----:B------:R-:W-:Y:S05]  /*0eb0*/  EXIT ;  /* 0x000000000000794d */ /* 0x000fea0003800000 */
        .weak           $__internal_161_$__cuda_sm20_div_u16
        .type           $__internal_161_$__cuda_sm20_div_u16,@function
        .size           $__internal_161_$__cuda_sm20_div_u16,(.L_x_58112 - $__internal_161_$__cuda_sm20_div_u16)
$__internal_161_$__cuda_sm20_div_u16:
        /* <DEDUP_REMOVED lines=18> */
[----:B------:R-:W-:Y:S06]  /*0fe0*/  RET.REL.NODEC R6 `(_Z9cuda_gemmIiLi256ELi2ELi1ELi32ELi128ELi128ELi32ELi0ELi1EEviiiPT_S1_S1_ii) ;  /* 0xfffffff006047950 */ /* 0x000fec0003c3ffff */
.L_x_33422:
        /* <DEDUP_REMOVED lines=9> */
.L_x_58112:


//--------------------- .text._Z9cuda_gemmIiLi256ELi2ELi1ELi32ELi128ELi128ELi32ELi0ELi0EEviiiPT_S1_S1_ii --------------------------
	.section	.text._Z9cuda_gemmIiLi256ELi2ELi1ELi32ELi128ELi128ELi32ELi0ELi0EEviiiPT_S1_S1_ii,"ax",@progbits
	.align	128
        .global         _Z9cuda_gemmIiLi256ELi2ELi1ELi32ELi128ELi128ELi32ELi0ELi0EEviiiPT_S1_S1_ii
        .type           _Z9cuda_gemmIiLi256ELi2ELi1ELi32ELi128ELi128ELi32ELi0ELi0EEviiiPT_S1_S1_ii,@function
        .size           _Z9cuda_gemmIiLi256ELi2ELi1ELi32ELi128ELi128ELi32ELi0ELi0EEviiiPT_S1_S1_ii,(.L_x_58548 - _Z9cuda_gemmIiLi256ELi2ELi1ELi32ELi128ELi128ELi32ELi0ELi0EEviiiPT_S1_S1_ii)
        .other          _Z9cuda_gemmIiLi256ELi2ELi1ELi32ELi128ELi128ELi32ELi0ELi0EEviiiPT_S1_S1_ii,@"STO_CUDA_ENTRY STV_DEFAULT"
_Z9cuda_gemmIiLi256ELi2ELi1ELi32ELi128ELi128ELi32ELi0ELi0EEviiiPT_S1_S1_ii:
.text._Z9cuda_gemmIiLi256ELi2ELi1ELi32ELi128ELi128ELi32ELi0ELi0EEviiiPT_S1_S1_ii:
        /* <DEDUP_REMOVED lines=41> */
.L_x_33423:
[----:B------:R-:W0:Y:S02]  /*0290*/  S2UR UR11, SR_CTAID.X ;  /* 0x00000000000b79c3 */ /* 0x000e240000002500 */
[----:B0-----:R-:W-:Y:S02]  /*02a0*/  USHF.R.U32.HI UR10, URZ, 0x6, UR11 ;  /* 0x00000006ff0a7899 */ /* 0x001fe4000801160b */
[----:B------:R-:W-:-:S12]  /*02b0*/  ULOP3.LUT UR11, UR11, 0x3f, URZ, 0xc0, !UPT ;  /* 0x0000003f0b0b7892 */ /* 0x000fd8000f8ec0ff */
.L_x_33424:
        /* <DEDUP_REMOVED lines=225> */
.L_x_33506:
        /* <DEDUP_REMOVED lines=37> */
.L_x_33428:
[----:B------:R-:W-:Y:S05]  /*1320*/  BSYNC.RECONVERGENT B1 ;  /* 0x0000000000017941 */ /* 0x000fea0003800200 */
.L_x_33427:
        /* <DEDUP_REMOVED lines=9> */
.L_x_33429:
        /* <DEDUP_REMOVED lines=22> */
.L_x_33426:
[----:B------:R-:W-:Y:S05]  /*1520*/  BSYNC.RECONVERGENT B0 ;  /* 0x0000000000007941 */ /* 0x000fea0003800200 */
.L_x_33425:
        /* <DEDUP_REMOVED lines=27> */
.L_x_33433:
[----:B------:R-:W-:Y:S05]  /*16e0*/  BSYNC.RECONVERGENT B1 ;  /* 0x0000000000017941 */ /* 0x000fea0003800200 */
.L_x_33432:
[----:B------:R-:W-:Y:S05]  /*16f0*/  @!P1 BRA `(.L_x_33431) ;  /* 0x0000000000389947 */ /* 0x000fea0003800000 */
[----:B-1----:R-:W1:Y:S01]  /*1700*/  S2R R30, SR_CgaCtaId ;  /* 0x00000000001e7919 */ /* 0x002e620000008800 */
[----:B0-----:R-:W-:-:S05]  /*1710*/  MOV R29, 0x400 ;  /* 0x00000400001d7802 */ /* 0x001fca0000000f00 */
[----:B------:R-:W-:-:S05]  /*1720*/  VIADD R29, R29, 0x4100 ;  /* 0x000041001d1d7836 */ /* 0x000fca0000000000 */
[----:B-1----:R-:W-:-:S07]  /*1730*/  LEA R35, R30, R29, 0x18 ;  /* 0x0000001d1e237211 */ /* 0x002fce00078ec0ff */
.L_x_33434:
        /* <DEDUP_REMOVED lines=10> */
.L_x_33431:
[----:B------:R-:W-:Y:S05]  /*17e0*/  BSYNC.RECONVERGENT B0 ;  /* 0x0000000000007941 */ /* 0x000fea0003800200 */
.L_x_33430:
        /* <DEDUP_REMOVED lines=13> */
.L_x_33437:
        /* <DEDUP_REMOVED lines=10> */
.L_x_33436:
[----:B0-----:R-:W-:Y:S05]  /*1960*/  BSYNC.RECONVERGENT B0 ;  /* 0x0000000000007941 */ /* 0x001fea0003800200 */
.L_x_33435:
[----:B------:R-:W-:Y:S01]  /*1970*/  BAR.SYNC.DEFER_BLOCKING 0x0 ;  /* 0x0000000000007b1d */ /* 0x000fe20000010000 */
[----:B------:R-:W-:-:S09]  /*1980*/  UISETP.GE.AND UP0, UPT, UR5, 0x1, UPT ;  /* 0x000000010500788c */ /* 0x000fd2000bf06270 */
[----:B------:R-:W-:Y:S05]  /*1990*/  BRA.U !UP0, `(.L_x_33438) ;  /* 0x0000003108bc7547 */ /* 0x000fea000b800000 */
[----:B------:R-:W-:-:S09]  /*19a0*/  UISETP.NE.AND UP0, UPT, UR20, 0x1, UPT ;  /* 0x000000011400788c */ /* 0x000fd2000bf05270 */
[----:B------:R-:W-:Y:S05]  /*19b0*/  BRA.U UP0, `(.L_x_33439) ;  /* 0x00000011001c7547 */ /* 0x000fea000b800000 */
[----:B------:R-:W-:-:S05]  /*19c0*/  UMOV UR4, URZ ;  /* 0x000000ff00047c82 */ /* 0x000fca0008000000 */
.L_x_33459:
        /* <DEDUP_REMOVED lines=20> */
.L_x_33440:
        /* <DEDUP_REMOVED lines=10> */
.L_x_33441:
        /* <DEDUP_REMOVED lines=10> */
.L_x_33442:
        /* <DEDUP_REMOVED lines=10> */
.L_x_33443:
        /* <DEDUP_REMOVED lines=10> */
.L_x_33444:
        /* <DEDUP_REMOVED lines=11> */
.L_x_33445:
        /* <DEDUP_REMOVED lines=11> */
.L_x_33446:
        /* <DEDUP_REMOVED lines=11> */
.L_x_33447:
        /* <DEDUP_REMOVED lines=11> */
.L_x_33448:
        /* <DEDUP_REMOVED lines=11> */
.L_x_33449:
        /* <DEDUP_REMOVED lines=11> */
.L_x_33450:
        /* <DEDUP_REMOVED lines=11> */
.L_x_33451:
        /* <DEDUP_REMOVED lines=11> */
.L_x_33452:
        /* <DEDUP_REMOVED lines=11> */
.L_x_33453:
        /* <DEDUP_REMOVED lines=11> */
.L_x_33454:
        /* <DEDUP_REMOVED lines=11> */
.L_x_33455:
        /* <DEDUP_REMOVED lines=9> */
.L_x_33458:
        /* <DEDUP_REMOVED lines=69> */
.L_x_33457:
[----:B------:R-:W-:Y:S05]  /*2a00*/  BSYNC.RECONVERGENT B0 ;  /* 0x0000000000007941 */ /* 0x000fea0003800200 */
.L_x_33456:
[----:B------:R-:W-:Y:S05]  /*2a10*/  BRA.U !UP0, `(.L_x_33459) ;  /* 0xffffffed08ec7547 */ /* 0x000fea000b83ffff */
[----:B------:R-:W-:Y:S05]  /*2a20*/  BRA `(.L_x_33438) ;  /* 0x0000002000987947 */ /* 0x000fea0003800000 */
.L_x_33439:
[----:B------:R-:W-:-:S13]  /*2a30*/  ISETP.GT.U32.AND P0, PT, R30, 0x1f, PT ;  /* 0x0000001f1e00780c */ /* 0x000fda0003f04070 */
[----:B------:R-:W-:Y:S05]  /*2a40*/  @P0 BRA `(.L_x_33460) ;  /* 0x0000001000140947 */ /* 0x000fea0003800000 */
[----:B------:R-:W-:-:S05]  /*2a50*/  UMOV UR4, URZ ;  /* 0x000000ff00047c82 */ /* 0x000fca0008000000 */
.L_x_33480:
        /* <DEDUP_REMOVED lines=20> */
.L_x_33461:
        /* <DEDUP_REMOVED lines=10> */
.L_x_33462:
        /* <DEDUP_REMOVED lines=10> */
.L_x_33463:
        /* <DEDUP_REMOVED lines=10> */
.L_x_33464:
        /* <DEDUP_REMOVED lines=10> */
.L_x_33465:
        /* <DEDUP_REMOVED lines=11> */
.L_x_33466:
        /* <DEDUP_REMOVED lines=11> */
.L_x_33467:
        /* <DEDUP_REMOVED lines=11> */
.L_x_33468:
        /* <DEDUP_REMOVED lines=11> */
.L_x_33469:
        /* <DEDUP_REMOVED lines=11> */
.L_x_33470:
        /* <DEDUP_REMOVED lines=11> */
.L_x_33471:
        /* <DEDUP_REMOVED lines=11> */
.L_x_33472:
        /* <DEDUP_REMOVED lines=11> */
.L_x_33473:
        /* <DEDUP_REMOVED lines=11> */
.L_x_33474:
        /* <DEDUP_REMOVED lines=11> */
.L_x_33475:
        /* <DEDUP_REMOVED lines=11> */
.L_x_33476:
        /* <DEDUP_REMOVED lines=9> */
.L_x_33479:
        /* <DEDUP_REMOVED lines=67> */
.L_x_33478:
[----:B------:R-:W-:Y:S05]  /*3a70*/  BSYNC.RECONVERGENT B0 ;  /* 0x0000000000007941 */ /* 0x000fea0003800200 */
.L_x_33477:
[----:B------:R-:W-:Y:S05]  /*3a80*/  BRA.U !UP0, `(.L_x_33480) ;  /* 0xffffffed08f47547 */ /* 0x000fea000b83ffff */
[----:B------:R-:W-:Y:S05]  /*3a90*/  BRA `(.L_x_33438) ;  /* 0x00000010007c7947 */ /* 0x000fea0003800000 */
.L_x_33460:
[----:B-1----:R-:W-:-:S07]  /*3aa0*/  IMAD.MOV.U32 R35, RZ, RZ, RZ ;  /* 0x000000ffff237224 */ /* 0x002fce00078e00ff */
.L_x_33500:
        /* <DEDUP_REMOVED lines=19> */
.L_x_33481:
        /* <DEDUP_REMOVED lines=10> */
.L_x_33482:
        /* <DEDUP_REMOVED lines=10> */
.L_x_33483:
        /* <DEDUP_REMOVED lines=10> */
.L_x_33484:
        /* <DEDUP_REMOVED lines=11> */
.L_x_33485:
        /* <DEDUP_REMOVED lines=11> */
.L_x_33486:
        /* <DEDUP_REMOVED lines=11> */
.L_x_33487:
        /* <DEDUP_REMOVED lines=11> */
.L_x_33488:
        /* <DEDUP_REMOVED lines=11> */
.L_x_33489:
        /* <DEDUP_REMOVED lines=11> */
.L_x_33490:
        /* <DEDUP_REMOVED lines=11> */
.L_x_33491:
        /* <DEDUP_REMOVED lines=11> */
.L_x_33492:
        /* <DEDUP_REMOVED lines=11> */
.L_x_33493:
        /* <DEDUP_REMOVED lines=11> */
.L_x_33494:
        /* <DEDUP_REMOVED lines=11> */
.L_x_33495:
        /* <DEDUP_REMOVED lines=11> */
.L_x_33496:
[----:B------:R-:W-:Y:S05]  /*4600*/  @P4 BRA `(.L_x_33497) ;  /* 0x00000004009c4947 */ /* 0x000fea0003800000 */
[----:B------:R-:W-:-:S07]  /*4610*/  IMAD.MOV.U32 R51, RZ, RZ, R48 ;  /* 0x000000ffff337224 */ /* 0x000fce00078e0030 */
.L_x_33499:
        /* <DEDUP_REMOVED lines=68> */
.L_x_33498:
        /* <DEDUP_REMOVED lines=34> */
.L_x_33497:
[----:B------:R-:W-:Y:S05]  /*4c80*/  @!P5 BRA `(.L_x_33500) ;  /* 0xffffffec0088d947 */ /* 0x000fea000383ffff */
.L_x_33438:
        /* <DEDUP_REMOVED lines=123> */
.L_x_33504:
[----:B------:R-:W-:Y:S05]  /*5440*/  BSYNC.RECONVERGENT B1 ;  /* 0x0000000000017941 */ /* 0x000fea0003800200 */
.L_x_33503:
        /* <DEDUP_REMOVED lines=13> */
.L_x_33505:
        /* <DEDUP_REMOVED lines=105> */
.L_x_33502:
[----:B------:R-:W-:Y:S05]  /*5bb0*/  BSYNC.RECONVERGENT B0 ;  /* 0x0000000000007941 */ /* 0x000fea0003800200 */
.L_x_33501:
[----:B------:R-:W5:Y:S02]  /*5bc0*/  LDCU UR4, c[0x0][0x374] ;  /* 0x00006e80ff0477ac */ /* 0x000f640008000800 */
[----:B-----5:R-:W-:Y:S02]  /*5bd0*/  UIADD3 UR11, UPT, UPT, UR4, UR11, URZ ;  /* 0x0000000b040b7290 */ /* 0x020fe4000fffe0ff */
[----:B------:R-:W-:-:S04]  /*5be0*/  USHF.L.U32 UR4, UR4, 0x1, URZ ;  /* 0x0000000104047899 */ /* 0x000fc800080006ff */
[----:B------:R-:W-:-:S09]  /*5bf0*/  UISETP.GE.U32.AND UP0, UPT, UR11, UR4, UPT ;  /* 0x000000040b00728c */ /* 0x000fd2000bf06070 */
[----:B------:R-:W-:Y:S05]  /*5c00*/  BRA.U !UP0, `(.L_x_33506) ;  /* 0xffffffb508307547 */ /* 0x000fea000b83ffff */
[----:B------:R-:W-:Y:S05]  /*5c10*/  EXIT ;  /* 0x000000000000794d */ /* 0x000fea0003800000 */
.L_x_33507:
        /* <DEDUP_REMOVED lines=14> */
.L_x_58548:


//--------------------- .text._Z9cuda_gemmIiLi256ELi2ELi1ELi32ELi64ELi64ELi32ELi1ELi1EEviiiPT_S1_S1_ii --------------------------
	.section	.text._Z9cuda_gemmIiLi256ELi2ELi1ELi32ELi64ELi64ELi32ELi1ELi1EEviiiPT_S1_S1_ii,"ax",@progbits
	.align	128
        .global         _Z9cuda_gemmIiLi256ELi2ELi1ELi32ELi64ELi64ELi32ELi1ELi1EEviiiPT_S1_S1_ii
        .type           _Z9cuda_gemmIiLi256ELi2ELi1ELi32ELi64ELi64ELi32ELi1ELi1EEviiiPT_S1_S1_ii,@function
        .size           _Z9cuda_gemmIiLi256ELi2ELi1ELi32ELi64ELi64ELi32ELi1ELi1EEviiiPT_S1_S1_ii,(.L_x_58113 - _Z9cuda_gemmIiLi256ELi2ELi1ELi32ELi64ELi64ELi32ELi1ELi1EEviiiPT_S1_S1_ii)
        .other          _Z9cuda_gemmIiLi256ELi2ELi1ELi32ELi64ELi64ELi32ELi1ELi1EEviiiPT_S1_S1_ii,@"STO_CUDA_ENTRY STV_DEFAULT"
_Z9cuda_gemmIiLi256ELi2ELi1ELi32ELi64ELi64ELi32ELi1ELi1EEviiiPT_S1_S1_ii:
.text._Z9cuda_gemmIiLi256ELi2ELi1ELi32ELi64ELi64ELi32ELi1ELi1EEviiiPT_S1_S1_ii:
        /* <DEDUP_REMOVED lines=71> */
[----:B------:R-:W-:Y:S05]  /*0470*/  CALL.REL.NOINC `($__internal_162_$__cuda_sm20_div_u16) ;  /* 0x0000000c007c7944 */ /* 0x000fea0003c00000 */
[----:B------:R-:W-:Y:S01]  /*0480*/  LOP3.LUT R22, R22, 0x3, RZ, 0xc0, !PT ;  /* 0x0000000316167812 */ /* 0x000fe200078ec0ff */
[----:B------:R-:W-:Y:S01]  /*0490*/  VIADD R24, R8, UR6 ;  /* 0x0000000608187c36 */ /* 0x000fe20008000000 */
[----:B------:R-:W0:Y:S06]  /*04a0*/  LDCU.64 UR8, c[0x0][0x358] ;  /* 0x00006b00ff0877ac */ /* 0x000e2c0008000a00 */
.L_x_33527:
        /* <DEDUP_REMOVED lines=29> */
.L_x_33511:
[----:B0-----:R-:W-:Y:S05]  /*0680*/  BSYNC.RECONVERGENT B1 ;  /* 0x0000000000017941 */ /* 0x001fea0003800200 */
.L_x_33510:
[----:B------:R-:W-:Y:S05]  /*0690*/  @!P0 BRA `(.L_x_33509) ;  /* 0x00000000006c8947 */ /* 0x000fea0003800000 */
[----:B------:R-:W0:Y:S01]  /*06a0*/  S2UR UR5, SR_CgaCtaId ;  /* 0x00000000000579c3 */ /* 0x000e220000008800 */
[----:B------:R-:W-:Y:S01]  /*06b0*/  UMOV UR4, 0x400 ;  /* 0x0000040000047882 */ /* 0x000fe20000000000 */
[----:B------:R-:W-:Y:S01]  /*06c0*/  IMAD R25, R9, 0x20, R26 ;  /* 0x0000002009197824 */ /* 0x000fe200078e021a */
[----:B------:R-:W-:-:S04]  /*06d0*/  UIADD3 UR4, UPT, UPT, UR4, 0x2080, URZ ;  /* 0x0000208004047890 */ /* 0x000fc8000fffe0ff */
[----:B0-----:R-:W-:-:S06]  /*06e0*/  ULEA UR4, UR5, UR4, 0x18 ;  /* 0x0000000405047291 */ /* 0x001fcc000f8ec0ff */
[----:B------:R-:W-:-:S07]  /*06f0*/  LEA R23, R26, UR4, 0x2 ;  /* 0x000000041a177c11 */ /* 0x000fce000f8e10ff */
.L_x_33512:
        /* <DEDUP_REMOVED lines=21> */
.L_x_33509:
[----:B0-----:R-:W-:Y:S05]  /*0850*/  BSYNC.RECONVERGENT B0 ;  /* 0x0000000000007941 */ /* 0x001fea0003800200 */
.L_x_33508:
        /* <DEDUP_REMOVED lines=19> */
.L_x_33516:
[----:B------:R-:W-:Y:S05]  /*0990*/  BSYNC.RECONVERGENT B1 ;  /* 0x0000000000017941 */ /* 0x000fea0003800200 */
.L_x_33515:
[----:B------:R-:W-:Y:S05]  /*09a0*/  @!P1 BRA `(.L_x_33514) ;  /* 0x0000000000389947 */ /* 0x000fea0003800000 */
[----:B-1----:R-:W1:Y:S01]  /*09b0*/  S2R R16, SR_CgaCtaId ;  /* 0x0000000000107919 */ /* 0x002e620000008800 */
[----:B------:R-:W-:-:S04]  /*09c0*/  MOV R15, 0x400 ;  /* 0x00000400000f7802 */ /* 0x000fc80000000f00 */
[----:B------:R-:W-:-:S04]  /*09d0*/  IADD3 R15, PT, PT, R15, 0x2100, RZ ;  /* 0x000021000f0f7810 */ /* 0x000fc80007ffe0ff */
[----:B-1----:R-:W-:-:S07]  /*09e0*/  LEA R21, R16, R15, 0x18 ;  /* 0x0000000f10157211 */ /* 0x002fce00078ec0ff */
.L_x_33517:
        /* <DEDUP_REMOVED lines=10> */
.L_x_33514:
[----:B------:R-:W-:Y:S05]  /*0a90*/  BSYNC.RECONVERGENT B0 ;  /* 0x0000000000007941 */ /* 0x000fea0003800200 */
.L_x_33513:
        /* <DEDUP_REMOVED lines=27> */
.L_x_33519:
[----:B------:R-:W-:Y:S05]  /*0c50*/  BSYNC.RECONVERGENT B0 ;  /* 0x0000000000007941 */ /* 0x000fea0003800200 */
.L_x_33518:
[----:B------:R-:W-:Y:S01]  /*0c60*/  BSSY.RECONVERGENT B0, `(.L_x_33520) ;  /* 0x000001d000007945 */ /* 0x000fe20003800200 */
.L_x_33521:
        /* <DEDUP_REMOVED lines=29> */
.L_x_33520:
        /* <DEDUP_REMOVED lines=31> */
.L_x_33525:
[----:B------:R-:W-:Y:S05]  /*1030*/  BSYNC.RECONVERGENT B1 ;  /* 0x0000000000017941 */ /* 0x000fea0003800200 */
.L_x_33524:
[----:B------:R-:W-:Y:S05]  /*1040*/  @!P0 BRA `(.L_x_33523) ;  /* 0x00000000006c8947 */ /* 0x000fea0003800000 */
[----:B------:R-:W3:Y:S01]  /*1050*/  S2R R23, SR_CgaCtaId ;  /* 0x0000000000177919 */ /* 0x000ee20000008800 */
[----:B-12---:R-:W-:-:S05]  /*1060*/  MOV R14, 0x400 ;  /* 0x00000400000e7802 */ /* 0x006fca0000000f00 */
[----:B------:R-:W-:-:S05]  /*1070*/  VIADD R14, R14, 0x2100 ;  /* 0x000021000e0e7836 */ /* 0x000fca0000000000 */
[----:B---3--:R-:W-:-:S07]  /*1080*/  LEA R23, R23, R14, 0x18 ;  /* 0x0000000e17177211 */ /* 0x008fce00078ec0ff */
.L_x_33526:
        /* <DEDUP_REMOVED lines=23> */
.L_x_33523:
[----:B------:R-:W-:Y:S05]  /*1200*/  BSYNC.RECONVERGENT B0 ;  /* 0x0000000000007941 */ /* 0x000fea0003800200 */
.L_x_33522:
[----:B012---:R-:W0:Y:S02]  /*1210*/  LDC R14, c[0x0][0x374] ;  /* 0x0000dd00ff0e7b82 */ /* 0x007e240000000800 */
[C---:B0-----:R-:W-:Y:S02]  /*1220*/  IMAD.IADD R9, R14.reuse, 0x1, R9 ;  /* 0x000000010e097824 */ /* 0x041fe400078e0209 */
[----:B------:R-:W-:-:S05]  /*1230*/  IMAD.SHL.U32 R14, R14, 0x2, RZ ;  /* 0x000000020e0e7824 */ /* 0x000fca00078e00ff */
[----:B------:R-:W-:-:S13]  /*1240*/  ISETP.GE.U32.AND P0, PT, R9, R14, PT ;  /* 0x0000000e0900720c */ /* 0x000fda0003f06070 */
[----:B------:R-:W-:Y:S05]  /*1250*/  @!P0 BRA `(.L_x_33527) ;  /* 0xfffffff000948947 */ /* 0x000fea000383ffff */
[----:B------:R-:W-:Y:S05]  /*1260*/  EXIT ;  /* 0x000000000000794d */ /* 0x000fea0003800000 */
        .weak           $__internal_162_$__cuda_sm20_div_u16
        .type           $__internal_162_$__cuda_sm20_div_u16,@function
        .size           $__internal_162_$__cuda_sm20_div_u16,(.L_x_58113 - $__internal_162_$__cuda_sm20_div_u16)
$__internal_162_$__cuda_sm20_div_u16:
        /* <DEDUP_REMOVED lines=18> */
[----:B------:R-:W-:Y:S06]  /*1390*/  RET.REL.NODEC R14 `(_Z9cuda_gemmIiLi256ELi2ELi1ELi32ELi64ELi64ELi32ELi1ELi1EEviiiPT_S1_S1_ii) ;  /* 0xffffffec0e187950 */ /* 0x000fec0003c3ffff */
.L_x_33528:
        /* <DEDUP_REMOVED lines=14> */
.L_x_58113:


//--------------------- .text._Z9cuda_gemmIiLi256ELi2ELi1ELi32ELi64ELi64ELi32ELi1ELi0EEviiiPT_S1_S1_ii --------------------------
	.section	.text._Z9cuda_gemmIiLi256ELi2ELi1ELi32ELi64ELi64ELi32ELi1ELi0EEviiiPT_S1_S1_ii,"ax",@progbits
	.align	128
        .global         _Z9cuda_gemmIiLi256ELi2ELi1ELi32ELi64ELi64ELi32ELi1ELi0EEviiiPT_S1_S1_ii
        .type           _Z9cuda_gemmIiLi256ELi2ELi1ELi32ELi64ELi64ELi32ELi1ELi0EEviiiPT_S1_S1_ii,@function
        .size           _Z9cuda_gemmIiLi256ELi2ELi1ELi32ELi64ELi64ELi32ELi1ELi0EEviiiPT_S1_S1_ii,(.L_x_58550 - _Z9cuda_gemmIiLi256ELi2ELi1ELi32ELi64ELi64ELi32ELi1ELi0EEviiiPT_S1_S1_ii)
        .other          _Z9cuda_gemmIiLi256ELi2ELi1ELi32ELi64ELi64ELi32ELi1ELi0EEviiiPT_S1_S1_ii,@"STO_CUDA_ENTRY STV_DEFAULT"
_Z9cuda_gemmIiLi256ELi2ELi1ELi32ELi64ELi64ELi32ELi1ELi0EEviiiPT_S1_S1_ii:
.text._Z9cuda_gemmIiLi256ELi2ELi1ELi32ELi64ELi64ELi32ELi1ELi0EEviiiPT_S1_S1_ii:
        /* <DEDUP_REMOVED lines=222> */
.L_x_33610:
        /* <DEDUP_REMOVED lines=36> */
.L_x_33532:
[----:B------:R-:W-:Y:S05]  /*1020*/  BSYNC.RECONVERGENT B1 ;  /* 0x0000000000017941 */ /* 0x000fea0003800200 */
.L_x_33531:
        /* <DEDUP_REMOVED lines=8> */
.L_x_33533:
        /* <DEDUP_REMOVED lines=21> */
.L_x_33530:
[----:B------:R-:W-:Y:S05]  /*1200*/  BSYNC.RECONVERGENT B0 ;  /* 0x0000000000007941 */ /* 0x000fea0003800200 */
.L_x_33529:
        /* <DEDUP_REMOVED lines=25> */
.L_x_33537:
[----:B------:R-:W-:Y:S05]  /*13a0*/  BSYNC.RECONVERGENT B1 ;  /* 0x0000000000017941 */ /* 0x000fea0003800200 */
.L_x_33536:
[----:B------:R-:W-:Y:S05]  /*13b0*/  @!P1 BRA `(.L_x_33535) ;  /* 0x0000000000389947 */ /* 0x000fea0003800000 */
[----:B0-2---:R-:W0:Y:S01]  /*13c0*/  S2R R30, SR_CgaCtaId ;  /* 0x00000000001e7919 */ /* 0x005e220000008800 */
[----:B-1----:R-:W-:-:S05]  /*13d0*/  MOV R29, 0x400 ;  /* 0x00000400001d7802 */ /* 0x002fca0000000f00 */
[----:B------:R-:W-:-:S05]  /*13e0*/  VIADD R29, R29, 0x2100 ;  /* 0x000021001d1d7836 */ /* 0x000fca0000000000 */
[----:B0-----:R-:W-:-:S07]  /*13f0*/  LEA R33, R30, R29, 0x18 ;  /* 0x0000001d1e217211 */ /* 0x001fce00078ec0ff */
.L_x_33538:
        /* <DEDUP_REMOVED lines=10> */
.L_x_33535:
[----:B------:R-:W-:Y:S05]  /*14a0*/  BSYNC.RECONVERGENT B0 ;  /* 0x0000000000007941 */ /* 0x000fea0003800200 */
.L_x_33534:
        /* <DEDUP_REMOVED lines=12> */
.L_x_33541:
        /* <DEDUP_REMOVED lines=10> */
.L_x_33540:
[----:B------:R-:W-:Y:S05]  /*1610*/  BSYNC.RECONVERGENT B0 ;  /* 0x0000000000007941 */ /* 0x000fea0003800200 */
.L_x_33539:
        /* <DEDUP_REMOVED lines=10> */
.L_x_33563:
        /* <DEDUP_REMOVED lines=19> */
.L_x_33544:
        /* <DEDUP_REMOVED lines=10> */
.L_x_33545:
        /* <DEDUP_REMOVED lines=8> */
.L_x_33546:
        /* <DEDUP_REMOVED lines=8> */
.L_x_33547:
        /* <DEDUP_REMOVED lines=10> */
.L_x_33548:
        /* <DEDUP_REMOVED lines=11> */
.L_x_33549:
        /* <DEDUP_REMOVED lines=11> */
.L_x_33550:
        /* <DEDUP_REMOVED lines=11> */
.L_x_33551:
        /* <DEDUP_REMOVED lines=11> */
.L_x_33552:
        /* <DEDUP_REMOVED lines=11> */
.L_x_33553:
        /* <DEDUP_REMOVED lines=11> */
.L_x_33554:
        /* <DEDUP_REMOVED lines=11> */
.L_x_33555:
        /* <DEDUP_REMOVED lines=11> */
.L_x_33556:
        /* <DEDUP_REMOVED lines=11> */
.L_x_33557:
        /* <DEDUP_REMOVED lines=11> */
.L_x_33558:
        /* <DEDUP_REMOVED lines=11> */
.L_x_33559:
        /* <DEDUP_REMOVED lines=8> */
.L_x_33562:
        /* <DEDUP_REMOVED lines=70> */
.L_x_33561:
[----:B------:R-:W-:Y:S05]  /*26a0*/  BSYNC.RECONVERGENT B0 ;  /* 0x0000000000007941 */ /* 0x000fea0003800200 */
.L_x_33560:
[----:B------:R-:W-:Y:S05]  /*26b0*/  BRA.U !UP0, `(.L_x_33563) ;  /* 0xfffffff108007547 */ /* 0x000fea000b83ffff */
[----:B------:R-:W-:Y:S05]  /*26c0*/  BRA `(.L_x_33542) ;  /* 0x0000002000887947 */ /* 0x000fea0003800000 */
.L_x_33543:
[----:B------:R-:W-:-:S09]  /*26d0*/  UISETP.GT.U32.AND UP0, UPT, UR18, 0x1f, UPT ;  /* 0x0000001f1200788c */ /* 0x000fd2000bf04070 */
[----:B------:R-:W-:Y:S05]  /*26e0*/  BRA.U UP0, `(.L_x_33564) ;  /* 0x0000001100007547 */ /* 0x000fea000b800000 */
[----:B------:R-:W-:-:S05]  /*26f0*/  UMOV UR4, URZ ;  /* 0x000000ff00047c82 */ /* 0x000fca0008000000 */
.L_x_33584:
        /* <DEDUP_REMOVED lines=19> */
.L_x_33565:
        /* <DEDUP_REMOVED lines=10> */
.L_x_33566:
        /* <DEDUP_REMOVED lines=8> */
.L_x_33567:
        /* <DEDUP_REMOVED lines=8> */
.L_x_33568:
        /* <DEDUP_REMOVED lines=10> */
.L_x_33569:
        /* <DEDUP_REMOVED lines=11> */
.L_x_33570:
        /* <DEDUP_REMOVED lines=11> */
.L_x_33571:
        /* <DEDUP_REMOVED lines=11> */
.L_x_33572:
        /* <DEDUP_REMOVED lines=11> */
.L_x_33573:
        /* <DEDUP_REMOVED lines=11> */
.L_x_33574:
        /* <DEDUP_REMOVED lines=11> */
.L_x_33575:
        /* <DEDUP_REMOVED lines=11> */
.L_x_33576:
        /* <DEDUP_REMOVED lines=11> */
.L_x_33577:
        /* <DEDUP_REMOVED lines=11> */
.L_x_33578:
        /* <DEDUP_REMOVED lines=11> */
.L_x_33579:
        /* <DEDUP_REMOVED lines=11> */
.L_x_33580:
        /* <DEDUP_REMOVED lines=8> */
.L_x_33583:
        /* <DEDUP_REMOVED lines=68> */
.L_x_33582:
[----:B------:R-:W-:Y:S05]  /*36c0*/  BSYNC.RECONVERGENT B0 ;  /* 0x0000000000007941 */ /* 0x000fea0003800200 */
.L_x_33581:
[----:B------:R-:W-:Y:S05]  /*36d0*/  BRA.U !UP0, `(.L_x_33584) ;  /* 0xfffffff108087547 */ /* 0x000fea000b83ffff */
[----:B------:R-:W-:Y:S05]  /*36e0*/  BRA `(.L_x_33542) ;  /* 0x0000001000807947 */ /* 0x000fea0003800000 */
.L_x_33564:
[----:B------:R-:W-:-:S07]  /*36f0*/  IMAD.MOV.U32 R32, RZ, RZ, RZ ;  /* 0x000000ffff207224 */ /* 0x000fce00078e00ff */
.L_x_33604:
        /* <DEDUP_REMOVED lines=29> */
.L_x_33585:
        /* <DEDUP_REMOVED lines=10> */
.L_x_33586:
        /* <DEDUP_REMOVED lines=10> */
.L_x_33587:
        /* <DEDUP_REMOVED lines=8> */
.L_x_33588:
        /* <DEDUP_REMOVED lines=11> */
.L_x_33589:
        /* <DEDUP_REMOVED lines=11> */
.L_x_33590:
        /* <DEDUP_REMOVED lines=11> */
.L_x_33591:
        /* <DEDUP_REMOVED lines=11> */
.L_x_33592:
        /* <DEDUP_REMOVED lines=11> */
.L_x_33593:
        /* <DEDUP_REMOVED lines=11> */
.L_x_33594:
        /* <DEDUP_REMOVED lines=10> */
.L_x_33595:
        /* <DEDUP_REMOVED lines=10> */
.L_x_33596:
        /* <DEDUP_REMOVED lines=10> */
.L_x_33597:
        /* <DEDUP_REMOVED lines=10> */
.L_x_33598:
        /* <DEDUP_REMOVED lines=10> */
.L_x_33599:
        /* <DEDUP_REMOVED lines=10> */
.L_x_33600:
[----:B------:R-:W-:Y:S05]  /*4270*/  @P5 BRA `(.L_x_33601) ;  /* 0x0000000400985947 */ /* 0x000fea0003800000 */
[----:B------:R-:W-:-:S07]  /*4280*/  IMAD.MOV.U32 R34, RZ, RZ, R3 ;  /* 0x000000ffff227224 */ /* 0x000fce00078e0003 */
.L_x_33603:
        /* <DEDUP_REMOVED lines=67> */
.L_x_33602:
        /* <DEDUP_REMOVED lines=34> */
.L_x_33601:
[----:B------:R-:W-:Y:S05]  /*48e0*/  @!P4 BRA `(.L_x_33604) ;  /* 0xffffffec0084c947 */ /* 0x000fea000383ffff */
.L_x_33542:
        /* <DEDUP_REMOVED lines=40> */
.L_x_33608:
[----:B------:R-:W-:Y:S05]  /*4b70*/  BSYNC.RECONVERGENT B1 ;  /* 0x0000000000017941 */ /* 0x000fea0003800200 */
.L_x_33607:
[----:B------:R-:W-:Y:S05]  /*4b80*/  @!P2 BRA `(.L_x_33606) ;  /* 0x00000000006ca947 */ /* 0x000fea0003800000 */
[----:B------:R-:W5:Y:S01]  /*4b90*/  S2R R55, SR_CgaCtaId ;  /* 0x0000000000377919 */ /* 0x000f620000008800 */
[----:B0-234-:R-:W-:-:S05]  /*4ba0*/  MOV R28, 0x400 ;  /* 0x00000400001c7802 */ /* 0x01dfca0000000f00 */
[----:B------:R-:W-:-:S05]  /*4bb0*/  VIADD R28, R28, 0x2100 ;  /* 0x000021001c1c7836 */ /* 0x000fca0000000000 */
[----:B-----5:R-:W-:-:S07]  /*4bc0*/  LEA R55, R55, R28, 0x18 ;  /* 0x0000001c37377211 */ /* 0x020fce00078ec0ff */
.L_x_33609:
        /* <DEDUP_REMOVED lines=23> */
.L_x_33606:
[----:B------:R-:W-:Y:S05]  /*4d40*/  BSYNC.RECONVERGENT B0 ;  /* 0x0000000000007941 */ /* 0x000fea0003800200 */
.L_x_33605:
[----:B------:R-:W5:Y:S02]  /*4d50*/  LDCU UR4, c[0x0][0x374] ;  /* 0x00006e80ff0477ac */ /* 0x000f640008000800 */
[----:B-----5:R-:W-:Y:S02]  /*4d60*/  UIADD3 UR10, UPT, UPT, UR4, UR10, URZ ;  /* 0x0000000a040a7290 */ /* 0x020fe4000fffe0ff */
[----:B------:R-:W-:-:S04]  /*4d70*/  USHF.L.U32 UR4, UR4, 0x1, URZ ;  /* 0x0000000104047899 */ /* 0x000fc800080006ff */
[----:B------:R-:W-:-:S09]  /*4d80*/  UISETP.GE.U32.AND UP0, UPT, UR10, UR4, UPT ;  /* 0x000000040a00728c */ /* 0x000fd2000bf06070 */
[----:B------:R-:W-:Y:S05]  /*4d90*/  BRA.U !UP0, `(.L_x_33610) ;  /* 0xffffffc108107547 */ /* 0x000fea000b83ffff */
[----:B------:R-:W-:Y:S05]  /*4da0*/  EXIT ;  /* 0x000000000000794d */ /* 0x000fea0003800000 */
.L_x_33611:
        /* <DEDUP_REMOVED lines=13> */
.L_x_58550:


//--------------------- .text._Z9cuda_gemmIiLi256ELi2ELi1ELi32ELi64ELi64ELi32ELi0ELi1EEviiiPT_S1_S1_ii --------------------------
	.section	.text._Z9cuda_gemmIiLi256ELi2ELi1ELi32ELi64ELi64ELi32ELi0ELi1EEviiiPT_S1_S1_ii,"ax",@progbits
	.align	128
        .global         _Z9cuda_gemmIiLi256ELi2ELi1ELi32ELi64ELi64ELi32ELi0ELi1EEviiiPT_S1_S1_ii
        .type           _Z9cuda_gemmIiLi256ELi2ELi1ELi32ELi64ELi64ELi32ELi0ELi1EEviiiPT_S1_S1_ii,@function
        .size           _Z9cuda_gemmIiLi256ELi2ELi1ELi32ELi64ELi64ELi32ELi0ELi1EEviiiPT_S1_S1_ii,(.L_x_58114 - _Z9cuda_gemmIiLi256ELi2ELi1ELi32ELi64ELi64ELi32ELi0ELi1EEviiiPT_S1_S1_ii)
        .other          _Z9cuda_gemmIiLi256ELi2ELi1ELi32ELi64ELi64ELi32ELi0ELi1EEviiiPT_S1_S1_ii,@"STO_CUDA_ENTRY STV_DEFAULT"
_Z9cuda_gemmIiLi256ELi2ELi1ELi32ELi64ELi64ELi32ELi0ELi1EEviiiPT_S1_S1_ii:
.text._Z9cuda_gemmIiLi256ELi2ELi1ELi32ELi64ELi64ELi32ELi0ELi1EEviiiPT_S1_S1_ii:
        /* <DEDUP_REMOVED lines=39> */
.L_x_33612:
[----:B------:R-:W0:Y:S02]  /*0270*/  S2UR UR5, SR_CTAID.X ;  /* 0x00000000000579c3 */ /* 0x000e240000002500 */
[----:B0-----:R-:W-:Y:S02]  /*0280*/  USHF.R.U32.HI UR4, URZ, 0x6, UR5 ;  /* 0x00000006ff047899 */ /* 0x001fe40008011605 */
[----:B------:R-:W-:-:S12]  /*0290*/  ULOP3.LUT UR5, UR5, 0x3f, URZ, 0xc0, !UPT ;  /* 0x0000003f05057892 */ /* 0x000fd8000f8ec0ff */
.L_x_33613:
        /* <DEDUP_REMOVED lines=51> */
[----:B------:R-:W-:Y:S05]  /*05d0*/  CALL.REL.NOINC `($__internal_163_$__cuda_sm20_div_u16) ;  /* 0x0000000800387944 */ /* 0x000fea0003c00000 */
[----:B------:R-:W0:Y:S01]  /*05e0*/  LDCU.64 UR4, c[0x0][0x390] ;  /* 0x00007200ff0477ac */ /* 0x000e220008000a00 */
[----:B------:R-:W-:Y:S01]  /*05f0*/  LOP3.LUT R6, R11, 0x3, RZ, 0xc0, !PT ;  /* 0x000000030b067812 */ /* 0x000fe200078ec0ff */
[----:B------:R-:W1:Y:S01]  /*0600*/  LDCU.64 UR18, c[0x0][0x358] ;  /* 0x00006b00ff1277ac */ /* 0x000e620008000a00 */
[----:B0-----:R-:W-:Y:S02]  /*0610*/  UIMAD.WIDE.U32 UR12, UR17, 0x4, UR4 ;  /* 0x00000004110c78a5 */ /* 0x001fe4000f8e0004 */
[----:B------:R-:W-:Y:S02]  /*0620*/  UIMAD.WIDE.U32 UR14, UR17, 0x8, UR4 ;  /* 0x00000008110e78a5 */ /* 0x000fe4000f8e0004 */
[----:B-1----:R-:W-:-:S12]  /*0630*/  UIMAD.WIDE.U32 UR4, UR17, 0xc, UR4 ;  /* 0x0000000c110478a5 */ /* 0x002fd8000f8e0004 */
.L_x_33623:
        /* <DEDUP_REMOVED lines=33> */
.L_x_33617:
[----:B------:R-:W-:Y:S05]  /*0850*/  BSYNC.RECONVERGENT B1 ;  /* 0x0000000000017941 */ /* 0x000fea0003800200 */
.L_x_33616:
        /* <DEDUP_REMOVED lines=11> */
.L_x_33618:
        /* <DEDUP_REMOVED lines=23> */
.L_x_33615:
[----:B------:R-:W-:Y:S05]  /*0a80*/  BSYNC.RECONVERGENT B0 ;  /* 0x0000000000007941 */ /* 0x000fea0003800200 */
.L_x_33614:
        /* <DEDUP_REMOVED lines=29> */
.L_x_33620:
[----:B------:R-:W-:Y:S05]  /*0c60*/  BSYNC.RECONVERGENT B0 ;  /* 0x0000000000007941 */ /* 0x000fea0003800200 */
.L_x_33619:
[----:B------:R-:W-:Y:S01]  /*0c70*/  BSSY.RECONVERGENT B0, `(.L_x_33621) ;  /* 0x000001d000007945 */ /* 0x000fe20003800200 */
.L_x_33622:
        /* <DEDUP_REMOVED lines=29> */
.L_x_33621:
[----:B------:R-:W-:Y:S01]  /*0e50*/  BAR.SYNC.DEFER_BLOCKING 0x0 ;  /* 0x0000000000007b1d */ /* 0x000fe20000010000 */
[----:B------:R-:W-:Y:S02]  /*0e60*/  USHF.L.U32 UR7, UR16, 0x1, URZ ;  /* 0x0000000110077899 */ /* 0x000fe400080006ff */
[----:B------:R-:W-:-:S04]  /*0e70*/  UIADD3 UR6, UPT, UPT, UR16, UR6, URZ ;  /* 0x0000000610067290 */ /* 0x000fc8000fffe0ff */
[----:B------:R-:W-:Y:S01]  /*0e80*/  UISETP.GE.U32.AND UP0, UPT, UR6, UR7, UPT ;  /* 0x000000070600728c */ /* 0x000fe2000bf06070 */
[----:B------:R-:W-:Y:S08]  /*0e90*/  BAR.SYNC.DEFER_BLOCKING 0x0 ;  /* 0x0000000000007b1d */ /* 0x000ff00000010000 */
[----:B------:R-:W-:Y:S05]  /*0ea0*/  BRA.U !UP0, `(.L_x_33623) ;  /* 0xfffffff508e47547 */ /* 0x000fea000b83ffff */
[----:B------:R-:W-:Y:S05]  /*0eb0*/  EXIT ;  /* 0x000000000000794d */ /* 0x000fea0003800000 */
        .weak           $__internal_163_$__cuda_sm20_div_u16
        .type           $__internal_163_$__cuda_sm20_div_u16,@function
        .size           $__internal_163_$__cuda_sm20_div_u16,(.L_x_58114 - $__internal_163_$__cuda_sm20_div_u16)
$__internal_163_$__cuda_sm20_div_u16:
        /* <DEDUP_REMOVED lines=18> */
[----:B------:R-:W-:Y:S06]  /*0fe0*/  RET.REL.NODEC R6 `(_Z9cuda_gemmIiLi256ELi2ELi1ELi32ELi64ELi64ELi32ELi0ELi1EEviiiPT_S1_S1_ii) ;  /* 0xfffffff006047950 */ /* 0x000fec0003c3ffff */
.L_x_33624:
        /* <DEDUP_REMOVED lines=9> */
.L_x_58114:


//--------------------- .text._Z9cuda_gemmIiLi256ELi2ELi1ELi32ELi64ELi64ELi32ELi0ELi0EEviiiPT_S1_S1_ii --------------------------
	.section	.text._Z9cuda_gemmIiLi256ELi2ELi1ELi32ELi64ELi64ELi32ELi0ELi0EEviiiPT_S1_S1_ii,"ax",@progbits
	.align	128
        .global         _Z9cuda_gemmIiLi256ELi2ELi1ELi32ELi64ELi64ELi32ELi0ELi0EEviiiPT_S1_S1_ii
        .type           _Z9cuda_gemmIiLi256ELi2ELi1ELi32ELi64ELi64ELi32ELi0ELi0EEviiiPT_S1_S1_ii,@function
        .size           _Z9cuda_gemmIiLi256ELi2ELi1ELi32ELi64ELi64ELi32ELi0ELi0EEviiiPT_S1_S1_ii,(.L_x_58552 - _Z9cuda_gemmIiLi256ELi2ELi1ELi32ELi64ELi64ELi32ELi0ELi0EEviiiPT_S1_S1_ii)
        .other          _Z9cuda_gemmIiLi256ELi2ELi1ELi32ELi64ELi64ELi32ELi0ELi0EEviiiPT_S1_S1_ii,@"STO_CUDA_ENTRY STV_DEFAULT"
_Z9cuda_gemmIiLi256ELi2ELi1ELi32ELi64ELi64ELi32ELi0ELi0EEviiiPT_S1_S1_ii:
.text._Z9cuda_gemmIiLi256ELi2ELi1ELi32ELi64ELi64ELi32ELi0ELi0EEviiiPT_S1_S1_ii:
        /* <DEDUP_REMOVED lines=41> */
.L_x_33625:
[----:B------:R-:W0:Y:S02]  /*0290*/  S2UR UR11, SR_CTAID.X ;  /* 0x00000000000b79c3 */ /* 0x000e240000002500 */
[----:B0-----:R-:W-:Y:S02]  /*02a0*/  USHF.R.U32.HI UR10, URZ, 0x6, UR11 ;  /* 0x00000006ff0a7899 */ /* 0x001fe4000801160b */
[----:B------:R-:W-:-:S12]  /*02b0*/  ULOP3.LUT UR11, UR11, 0x3f, URZ, 0xc0, !UPT ;  /* 0x0000003f0b0b7892 */ /* 0x000fd8000f8ec0ff */
.L_x_33626:
        /* <DEDUP_REMOVED lines=224> */
.L_x_33708:
        /* <DEDUP_REMOVED lines=37> */
.L_x_33630:
[----:B------:R-:W-:Y:S05]  /*1310*/  BSYNC.RECONVERGENT B1 ;  /* 0x0000000000017941 */ /* 0x000fea0003800200 */
.L_x_33629:
        /* <DEDUP_REMOVED lines=9> */
.L_x_33631:
        /* <DEDUP_REMOVED lines=22> */
.L_x_33628:
[----:B------:R-:W-:Y:S05]  /*1510*/  BSYNC.RECONVERGENT B0 ;  /* 0x0000000000007941 */ /* 0x000fea0003800200 */
.L_x_33627:
        /* <DEDUP_REMOVED lines=27> */
.L_x_33635:
[----:B------:R-:W-:Y:S05]  /*16d0*/  BSYNC.RECONVERGENT B1 ;  /* 0x0000000000017941 */ /* 0x000fea0003800200 */
.L_x_33634:
[----:B------:R-:W-:Y:S05]  /*16e0*/  @!P1 BRA `(.L_x_33633) ;  /* 0x0000000000389947 */ /* 0x000fea0003800000 */
[----:B-1----:R-:W1:Y:S01]  /*16f0*/  S2R R30, SR_CgaCtaId ;  /* 0x00000000001e7919 */ /* 0x002e620000008800 */
[----:B0-----:R-:W-:-:S05]  /*1700*/  MOV R29, 0x400 ;  /* 0x00000400001d7802 */ /* 0x001fca0000000f00 */
[----:B------:R-:W-:-:S05]  /*1710*/  VIADD R29, R29, 0x2100 ;  /* 0x000021001d1d7836 */ /* 0x000fca0000000000 */
[----:B-1----:R-:W-:-:S07]  /*1720*/  LEA R35, R30, R29, 0x18 ;  /* 0x0000001d1e237211 */ /* 0x002fce00078ec0ff */
.L_x_33636:
        /* <DEDUP_REMOVED lines=10> */
.L_x_33633:
[----:B------:R-:W-:Y:S05]  /*17d0*/  BSYNC.RECONVERGENT B0 ;  /* 0x0000000000007941 */ /* 0x000fea0003800200 */
.L_x_33632:
        /* <DEDUP_REMOVED lines=13> */
.L_x_33639:
        /* <DEDUP_REMOVED lines=10> */
.L_x_33638:
[----:B0-----:R-:W-:Y:S05]  /*1950*/  BSYNC.RECONVERGENT B0 ;  /* 0x0000000000007941 */ /* 0x001fea0003800200 */
.L_x_33637:
[----:B------:R-:W-:Y:S01]  /*1960*/  BAR.SYNC.DEFER_BLOCKING 0x0 ;  /* 0x0000000000007b1d */ /* 0x000fe20000010000 */
[----:B------:R-:W-:-:S09]  /*1970*/  UISETP.GE.AND UP0, UPT, UR5, 0x1, UPT ;  /* 0x000000010500788c */ /* 0x000fd2000bf06270 */
[----:B------:R-:W-:Y:S05]  /*1980*/  BRA.U !UP0, `(.L_x_33640) ;  /* 0x0000003108bc7547 */ /* 0x000fea000b800000 */
[----:B------:R-:W-:-:S09]  /*1990*/  UISETP.NE.AND UP0, UPT, UR19, 0x1, UPT ;  /* 0x000000011300788c */ /* 0x000fd2000bf05270 */
[----:B------:R-:W-:Y:S05]  /*19a0*/  BRA.U UP0, `(.L_x_33641) ;  /* 0x00000011001c7547 */ /* 0x000fea000b800000 */
[----:B------:R-:W-:-:S05]  /*19b0*/  UMOV UR4, URZ ;  /* 0x000000ff00047c82 */ /* 0x000fca0008000000 */
.L_x_33661:
        /* <DEDUP_REMOVED lines=20> */
.L_x_33642:
        /* <DEDUP_REMOVED lines=10> */
.L_x_33643:
        /* <DEDUP_REMOVED lines=10> */
.L_x_33644:
        /* <DEDUP_REMOVED lines=10> */
.L_x_33645:
        /* <DEDUP_REMOVED lines=10> */
.L_x_33646:
        /* <DEDUP_REMOVED lines=11> */
.L_x_33647:
        /* <DEDUP_REMOVED lines=11> */
.L_x_33648:
        /* <DEDUP_REMOVED lines=11> */
.L_x_33649:
        /* <DEDUP_REMOVED lines=11> */
.L_x_33650:
        /* <DEDUP_REMOVED lines=11> */
.L_x_33651:
        /* <DEDUP_REMOVED lines=11> */
.L_x_33652:
        /* <DEDUP_REMOVED lines=11> */
.L_x_33653:
        /* <DEDUP_REMOVED lines=11> */
.L_x_33654:
        /* <DEDUP_REMOVED lines=11> */
.L_x_33655:
        /* <DEDUP_REMOVED lines=11> */
.L_x_33656:
        /* <DEDUP_REMOVED lines=11> */
.L_x_33657:
        /* <DEDUP_REMOVED lines=9> */
.L_x_33660:
        /* <DEDUP_REMOVED lines=69> */
.L_x_33659:
[----:B------:R-:W-:Y:S05]  /*29f0*/  BSYNC.RECONVERGENT B0 ;  /* 0x0000000000007941 */ /* 0x000fea0003800200 */
.L_x_33658:
[----:B------:R-:W-:Y:S05]  /*2a00*/  BRA.U !UP0, `(.L_x_33661) ;  /* 0xffffffed08ec7547 */ /* 0x000fea000b83ffff */
[----:B------:R-:W-:Y:S05]  /*2a10*/  BRA `(.L_x_33640) ;  /* 0x0000002000987947 */ /* 0x000fea0003800000 */
.L_x_33641:
[----:B------:R-:W-:-:S13]  /*2a20*/  ISETP.GT.U32.AND P0, PT, R30, 0x1f, PT ;  /* 0x0000001f1e00780c */ /* 0x000fda0003f04070 */
[----:B------:R-:W-:Y:S05]  /*2a30*/  @P0 BRA `(.L_x_33662) ;  /* 0x0000001000140947 */ /* 0x000fea0003800000 */
[----:B------:R-:W-:-:S05]  /*2a40*/  UMOV UR4, URZ ;  /* 0x000000ff00047c82 */ /* 0x000fca0008000000 */
.L_x_33682:
        /* <DEDUP_REMOVED lines=20> */
.L_x_33663:
        /* <DEDUP_REMOVED lines=10> */
.L_x_33664:
        /* <DEDUP_REMOVED lines=10> */
.L_x_33665:
        /* <DEDUP_REMOVED lines=10> */
.L_x_33666:
        /* <DEDUP_REMOVED lines=10> */
.L_x_33667:
        /* <DEDUP_REMOVED lines=11> */
.L_x_33668:
        /* <DEDUP_REMOVED lines=11> */
.L_x_33669:
        /* <DEDUP_REMOVED lines=11> */
.L_x_33670:
        /* <DEDUP_REMOVED lines=11> */
.L_x_33671:
        /* <DEDUP_REMOVED lines=11> */
.L_x_33672:
        /* <DEDUP_REMOVED lines=11> */
.L_x_33673:
        /* <DEDUP_REMOVED lines=11> */
.L_x_33674:
        /* <DEDUP_REMOVED lines=11> */
.L_x_33675:
        /* <DEDUP_REMOVED lines=11> */
.L_x_33676:
        /* <DEDUP_REMOVED lines=11> */
.L_x_33677:
        /* <DEDUP_REMOVED lines=11> */
.L_x_33678:
        /* <DEDUP_REMOVED lines=9> */
.L_x_33681:
        /* <DEDUP_REMOVED lines=67> */
.L_x_33680:
[----:B------:R-:W-:Y:S05]  /*3a60*/  BSYNC.RECONVERGENT B0 ;  /* 0x0000000000007941 */ /* 0x000fea0003800200 */
.L_x_33679:
[----:B------:R-:W-:Y:S05]  /*3a70*/  BRA.U !UP0, `(.L_x_33682) ;  /* 0xffffffed08f47547 */ /* 0x000fea000b83ffff */
[----:B------:R-:W-:Y:S05]  /*3a80*/  BRA `(.L_x_33640) ;  /* 0x00000010007c7947 */ /* 0x000fea0003800000 */
.L_x_33662:
[----:B-1----:R-:W-:-:S07]  /*3a90*/  IMAD.MOV.U32 R35, RZ, RZ, RZ ;  /* 0x000000ffff237224 */ /* 0x002fce00078e00ff */
.L_x_33702:
        /* <DEDUP_REMOVED lines=19> */
.L_x_33683:
        /* <DEDUP_REMOVED lines=10> */
.L_x_33684:
        /* <DEDUP_REMOVED lines=10> */
.L_x_33685:
        /* <DEDUP_REMOVED lines=10> */
.L_x_33686:
        /* <DEDUP_REMOVED lines=11> */
.L_x_33687:
        /* <DEDUP_REMOVED lines=11> */
.L_x_33688:
        /* <DEDUP_REMOVED lines=11> */
.L_x_33689:
        /* <DEDUP_REMOVED lines=11> */
.L_x_33690:
        /* <DEDUP_REMOVED lines=11> */
.L_x_33691:
        /* <DEDUP_REMOVED lines=11> */
.L_x_33692:
        /* <DEDUP_REMOVED lines=11> */
.L_x_33693:
        /* <DEDUP_REMOVED lines=11> */
.L_x_33694:
        /* <DEDUP_REMOVED lines=11> */
.L_x_33695:
        /* <DEDUP_REMOVED lines=11> */
.L_x_33696:
        /* <DEDUP_REMOVED lines=11> */
.L_x_33697:
        /* <DEDUP_REMOVED lines=11> */
.L_x_33698:
[----:B------:R-:W-:Y:S05]  /*45f0*/  @P4 BRA `(.L_x_33699) ;  /* 0x00000004009c4947 */ /* 0x000fea0003800000 */
[----:B------:R-:W-:-:S07]  /*4600*/  IMAD.MOV.U32 R51, RZ, RZ, R48 ;  /* 0x000000ffff337224 */ /* 0x000fce00078e0030 */
.L_x_33701:
        /* <DEDUP_REMOVED lines=68> */
.L_x_33700:
        /* <DEDUP_REMOVED lines=34> */
.L_x_33699:
[----:B------:R-:W-:Y:S05]  /*4c70*/  @!P5 BRA `(.L_x_33702) ;  /* 0xffffffec0088d947 */ /* 0x000fea000383ffff */
.L_x_33640:
        /* <DEDUP_REMOVED lines=123> */
.L_x_33706:
[----:B------:R-:W-:Y:S05]  /*5430*/  BSYNC.RECONVERGENT B1 ;  /* 0x0000000000017941 */ /* 0x000fea0003800200 */
.L_x_33705:
        /* <DEDUP_REMOVED lines=13> */
.L_x_33707:
        /* <DEDUP_REMOVED lines=105> */
.L_x_33704:
[----:B------:R-:W-:Y:S05]  /*5ba0*/  BSYNC.RECONVERGENT B0 ;  /* 0x0000000000007941 */ /* 0x000fea0003800200 */
.L_x_33703:
[----:B------:R-:W5:Y:S02]  /*5bb0*/  LDCU UR4, c[0x0][0x374] ;  /* 0x00006e80ff0477ac */ /* 0x000f640008000800 */
[----:B-----5:R-:W-:Y:S02]  /*5bc0*/  UIADD3 UR11, UPT, UPT, UR4, UR11, URZ ;  /* 0x0000000b040b7290 */ /* 0x020fe4000fffe0ff */
[----:B------:R-:W-:-:S04]  /*5bd0*/  USHF.L.U32 UR4, UR4, 0x1, URZ ;  /* 0x0000000104047899 */ /* 0x000fc800080006ff */
[----:B------:R-:W-:-:S09]  /*5be0*/  UISETP.GE.U32.AND UP0, UPT, UR11, UR4, UPT ;  /* 0x000000040b00728c */ /* 0x000fd2000bf06070 */
[----:B------:R-:W-:Y:S05]  /*5bf0*/  BRA.U !UP0, `(.L_x_33708) ;  /* 0xffffffb508307547 */ /* 0x000fea000b83ffff */
[----:B------:R-:W-:Y:S05]  /*5c00*/  EXIT ;  /* 0x000000000000794d */ /* 0x000fea0003800000 */
.L_x_33709:
        /* <DEDUP_REMOVED lines=15> */
.L_x_58552:


//--------------------- .text._Z9cuda_gemmIiLi256ELi2ELi1ELi32ELi32ELi32ELi32ELi1ELi1EEviiiPT_S1_S1_ii --------------------------
	.section	.text._Z9cuda_gemmIiLi256ELi2ELi1ELi32ELi32ELi32ELi32ELi1ELi1EEviiiPT_S1_S1_ii,"ax",@progbits
	.align	128
        .global         _Z9cuda_gemmIiLi256ELi2ELi1ELi32ELi32ELi32ELi32ELi1ELi1EEviiiPT_S1_S1_ii
        .type           _Z9cuda_gemmIiLi256ELi2ELi1ELi32ELi32ELi32ELi32ELi1ELi1EEviiiPT_S1_S1_ii,@function
        .size           _Z9cuda_gemmIiLi256ELi2ELi1ELi32ELi32ELi32ELi32ELi1ELi1EEviiiPT_S1_S1_ii,(.L_x_58115 - _Z9cuda_gemmIiLi256ELi2ELi1ELi32ELi32ELi32ELi32ELi1ELi1EEviiiPT_S1_S1_ii)
        .other          _Z9cuda_gemmIiLi256ELi2ELi1ELi32ELi32ELi32ELi32ELi1ELi1EEviiiPT_S1_S1_ii,@"STO_CUDA_ENTRY STV_DEFAULT"
_Z9cuda_gemmIiLi256ELi2ELi1ELi32ELi32ELi32ELi32ELi1ELi1EEviiiPT_S1_S1_ii:
.text._Z9cuda_gemmIiLi256ELi2ELi1ELi32ELi32ELi32ELi32ELi1ELi1EEviiiPT_S1_S1_ii:
        /* <DEDUP_REMOVED lines=8> */
[----:B------:R-:W-:Y:S05]  /*0080*/  CALL.REL.NOINC `($__internal_164_$__cuda_sm20_div_u16) ;  /* 0x0000001c00707944 */ /* 0x000fea0003c00000 */
        /* <DEDUP_REMOVED lines=15> */
.L_x_33712:
        /* <DEDUP_REMOVED lines=13> */
.L_x_33711:
[----:B--2---:R-:W-:Y:S05]  /*0250*/  BSYNC.RECONVERGENT B0 ;  /* 0x0000000000007941 */ /* 0x004fea0003800200 */
.L_x_33710:
[----:B------:R-:W-:Y:S01]  /*0260*/  BSSY.RECONVERGENT B0, `(.L_x_33713) ;  /* 0x0000028000007945 */ /* 0x000fe20003800200 */
[----:B0--3--:R-:W-:-:S07]  /*0270*/  LEA R6, R15, R14, 0x18 ;  /* 0x0000000e0f067211 */ /* 0x009fce00078ec0ff */
.L_x_33714:
        /* <DEDUP_REMOVED lines=39> */
.L_x_33713:
        /* <DEDUP_REMOVED lines=51> */
.L_x_33733:
        /* <DEDUP_REMOVED lines=41> */
.L_x_33718:
[----:B------:R-:W-:Y:S05]  /*0ab0*/  BSYNC.RECONVERGENT B1 ;  /* 0x0000000000017941 */ /* 0x000fea0003800200 */
.L_x_33717:
        /* <DEDUP_REMOVED lines=8> */
.L_x_33721:
        /* <DEDUP_REMOVED lines=27> */
.L_x_33720:
[----:B------:R-:W-:Y:S05]  /*0cf0*/  BSYNC.RECONVERGENT B1 ;  /* 0x0000000000017941 */ /* 0x000fea0003800200 */
.L_x_33719:
        /* <DEDUP_REMOVED lines=19> */
.L_x_33723:
[----:B------:R-:W-:Y:S05]  /*0e30*/  BSYNC.RECONVERGENT B1 ;  /* 0x0000000000017941 */ /* 0x000fea0003800200 */
.L_x_33722:
[----:B------:R-:W-:Y:S05]  /*0e40*/  @!P1 BRA `(.L_x_33716) ;  /* 0x0000000000389947 */ /* 0x000fea0003800000 */
[----:B----4-:R-:W4:Y:S01]  /*0e50*/  S2R R5, SR_CgaCtaId ;  /* 0x0000000000057919 */ /* 0x010f220000008800 */
[----:B-123--:R-:W-:-:S05]  /*0e60*/  MOV R4, 0x400 ;  /* 0x0000040000047802 */ /* 0x00efca0000000f00 */
[----:B------:R-:W-:-:S05]  /*0e70*/  VIADD R4, R4, 0x1100 ;  /* 0x0000110004047836 */ /* 0x000fca0000000000 */
[----:B----4-:R-:W-:-:S07]  /*0e80*/  LEA R8, R5, R4, 0x18 ;  /* 0x0000000405087211 */ /* 0x010fce00078ec0ff */
.L_x_33724:
        /* <DEDUP_REMOVED lines=10> */
.L_x_33716:
[----:B------:R-:W-:Y:S05]  /*0f30*/  BSYNC.RECONVERGENT B0 ;  /* 0x0000000000007941 */ /* 0x000fea0003800200 */
.L_x_33715:
        /* <DEDUP_REMOVED lines=24> */
.L_x_33727:
        /* <DEDUP_REMOVED lines=35> */
.L_x_33750:
        /* <DEDUP_REMOVED lines=9> */
.L_x_33725:
        /* <DEDUP_REMOVED lines=39> */
.L_x_33731:
[----:B------:R-:W-:Y:S05]  /*15f0*/  BSYNC.RECONVERGENT B1 ;  /* 0x0000000000017941 */ /* 0x000fea0003800200 */
.L_x_33730:
[----:B------:R-:W-:Y:S05]  /*1600*/  @!P0 BRA `(.L_x_33729) ;  /* 0x00000000006c8947 */ /* 0x000fea0003800000 */
[----:B01----:R-:W0:Y:S01]  /*1610*/  S2R R5, SR_CgaCtaId ;  /* 0x0000000000057919 */ /* 0x003e220000008800 */
[----:B------:R-:W-:-:S04]  /*1620*/  MOV R4, 0x400 ;  /* 0x0000040000047802 */ /* 0x000fc80000000f00 */
[----:B------:R-:W-:-:S04]  /*1630*/  IADD3 R4, PT, PT, R4, 0x1100, RZ ;  /* 0x0000110004047810 */ /* 0x000fc80007ffe0ff */
[----:B0-----:R-:W-:-:S07]  /*1640*/  LEA R35, R5, R4, 0x18 ;  /* 0x0000000405237211 */ /* 0x001fce00078ec0ff */
.L_x_33732:
        /* <DEDUP_REMOVED lines=23> */
.L_x_33729:
[----:B------:R-:W-:Y:S05]  /*17c0*/  BSYNC.RECONVERGENT B0 ;  /* 0x0000000000007941 */ /* 0x000fea0003800200 */
.L_x_33728:
[C---:B01234-:R-:W-:Y:S01]  /*17d0*/  IMAD.SHL.U32 R4, R0.reuse, 0x2, RZ ;  /* 0x0000000200047824 */ /* 0x05ffe200078e00ff */
[----:B------:R-:W-:-:S04]  /*17e0*/  IADD3 R21, PT, PT, R0, R21, RZ ;  /* 0x0000001500157210 */ /* 0x000fc80007ffe0ff */
[----:B------:R-:W-:-:S13]  /*17f0*/  ISETP.GE.U32.AND P0, PT, R21, R4, PT ;  /* 0x000000041500720c */ /* 0x000fda0003f06070 */
[----:B------:R-:W-:Y:S05]  /*1800*/  @!P0 BRA `(.L_x_33733) ;  /* 0xfffffff000048947 */ /* 0x000fea000383ffff */
[----:B------:R-:W-:Y:S05]  /*1810*/  EXIT ;  /* 0x000000000000794d */ /* 0x000fea0003800000 */
.L_x_33726:
[----:B------:R-:W-:Y:S02]  /*1820*/  HFMA2 R40, -RZ, RZ, 0, 1.847743988037109375e-06 ;  /* 0x0000001fff287431 */ /* 0x000fe400000001ff */
[----:B------:R-:W-:Y:S02]  /*1830*/  IMAD.MOV.U32 R41, RZ, RZ, R34 ;  /* 0x000000ffff297224 */ /* 0x000fe400078e0022 */
[----:B0-----:R-:W-:-:S07]  /*1840*/  IMAD.MOV.U32 R39, RZ, RZ, -0x1 ;  /* 0xffffffffff277424 */ /* 0x001fce00078e00ff */
[----:B-1234-:R-:W-:Y:S05]  /*1850*/  WARPSYNC.COLLECTIVE R39, `(.L_x_33734) ;  /* 0x0000000027087348 */ /* 0x01efea0003c00000 */
[----:B--2---:R0:W2:Y:S02]  /*1860*/  SHFL.IDX P0, R42, R43, R41, R40 ;  /* 0x000000292b2a7389 */ /* 0x0040a40000000028 */
[----:B01234-:R-:W-:Y:S05]  /*1870*/  ENDCOLLECTIVE ;  /* 0x000000000000791b */ /* 0x01ffea0003800000 */
.L_x_33734:
[----:B------:R-:W-:Y:S01]  /*1880*/  MOV R41, R20 ;  /* 0x0000001400297202 */ /* 0x000fe20000000f00 */
[----:B------:R-:W-:-:S07]  /*1890*/  IMAD.MOV.U32 R45, RZ, RZ, R42 ;  /* 0x000000ffff2d7224 */ /* 0x000fce00078e002a */
[----:B------:R-:W-:Y:S05]  /*18a0*/  WARPSYNC.COLLECTIVE R39, `(.L_x_33735) ;  /* 0x0000000027087348 */ /* 0x000fea0003c00000 */
[----:B------:R0:W1:Y:S02]  /*18b0*/  SHFL.IDX P0, R42, R43, R41, R40 ;  /* 0x000000292b2a7389 */ /* 0x0000640000000028 */
[----:B01----:R-:W-:Y:S05]  /*18c0*/  ENDCOLLECTIVE ;  /* 0x000000000000791b */ /* 0x003fea0003800000 */
.L_x_33735:
[----:B------:R-:W-:Y:S02]  /*18d0*/  IMAD.MOV.U32 R41, RZ, RZ, R22 ;  /* 0x000000ffff297224 */ /* 0x000fe400078e0016 */
[----:B------:R-:W-:Y:S02]  /*18e0*/  IMAD.MOV.U32 R44, RZ, RZ, R42 ;  /* 0x000000ffff2c7224 */ /* 0x000fe400078e002a */
[----:B------:R-:W-:-:S04]  /*18f0*/  IMAD R42, R4, R45, RZ ;  /* 0x0000002d042a7224 */ /* 0x000fc800078e02ff */
[----:B------:R-:W-:-:S07]  /*1900*/  IMAD R45, R5, R44, R42 ;  /* 0x0000002c052d7224 */ /* 0x000fce00078e022a */
[----:B------:R-:W-:Y:S05]  /*1910*/  WARPSYNC.COLLECTIVE R39, `(.L_x_33736) ;  /* 0x0000000027087348 */ /* 0x000fea0003c00000 */
[----:B------:R0:W1:Y:S02]  /*1920*/  SHFL.IDX P0, R42, R43, R41, R40 ;  /* 0x000000292b2a7389 */ /* 0x0000640000000028 */
[----:B01----:R-:W-:Y:S05]  /*1930*/  ENDCOLLECTIVE ;  /* 0x000000000000791b */ /* 0x003fea0003800000 */
.L_x_33736:
[----:B------:R-:W-:Y:S01]  /*1940*/  IMAD.MOV.U32 R41, RZ, RZ, R37 ;  /* 0x000000ffff297224 */ /* 0x000fe200078e0025 */
[----:B------:R-:W-:-:S05]  /*1950*/  MOV R39, R42 ;  /* 0x0000002a00277202 */ /* 0x000fca0000000f00 */
[----:B------:R-:W-:Y:S01]  /*1960*/  IMAD R44, R6, R39, R45 ;  /* 0x00000027062c7224 */ /* 0x000fe200078e022d */
[----:B------:R-:W-:-:S07]  /*1970*/  MOV R39, 0xffffffff ;  /* 0xffffffff00277802 */ /* 0x000fce0000000f00 */
[----:B------:R-:W-:Y:S05]  /*1980*/  WARPSYNC.COLLECTIVE R39, `(.L_x_33737) ;  /* 0x0000000027087348 */ /* 0x000fea0003c00000 */
[----:B------:R0:W1:Y:S02]  /*1990*/  SHFL.IDX P0, R42, R43, R41, R40 ;  /* 0x000000292b2a7389 */ /* 0x0000640000000028 */
[----:B01----:R-:W-:Y:S05]  /*19a0*/  ENDCOLLECTIVE ;  /* 0x000000000000791b */ /* 0x003fea0003800000 */
.L_x_33737:
[----:B------:R-:W-:Y:S02]  /*19b0*/  IMAD.MOV.U32 R41, RZ, RZ, R36 ;  /* 0x000000ffff297224 */ /* 0x000fe400078e0024 */
[----:B------:R-:W-:-:S07]  /*19c0*/  IMAD R45, R7, R42, R44 ;  /* 0x0000002a072d7224 */ /* 0x000fce00078e022c */
[----:B------:R-:W-:Y:S05]  /*19d0*/  WARPSYNC.COLLECTIVE R39, `(.L_x_33738) ;  /* 0x0000000027087348 */ /* 0x000fea0003c00000 */
[----:B------:R0:W1:Y:S02]  /*19e0*/  SHFL.IDX P0, R42, R43, R41, R40 ;  /* 0x000000292b2a7389 */ /* 0x0000640000000028 */
[----:B01----:R-:W-:Y:S05]  /*19f0*/  ENDCOLLECTIVE ;  /* 0x000000000000791b */ /* 0x003fea0003800000 */
.L_x_33738:
[----:B------:R-:W-:Y:S01]  /*1a00*/  IMAD.MOV.U32 R41, RZ, RZ, R35 ;  /* 0x000000ffff297224 */ /* 0x000fe200078e0023 */
[----:B------:R-:W-:-:S05]  /*1a10*/  MOV R39, R42 ;  /* 0x0000002a00277202 */ /* 0x000fca0000000f00 */
[----:B------:R-:W-:Y:S01]  /*1a20*/  IMAD R44, R8, R39, R45 ;  /* 0x00000027082c7224 */ /* 0x000fe200078e022d */
[----:B------:R-:W-:-:S07]  /*1a30*/  MOV R39, 0xffffffff ;  /* 0xffffffff00277802 */ /* 0x000fce0000000f00 */
[----:B------:R-:W-:Y:S05]  /*1a40*/  WARPSYNC.COLLECTIVE R39, `(.L_x_33739) ;  /* 0x0000000027087348 */ /* 0x000fea0003c00000 */
[----:B------:R0:W1:Y:S02]  /*1a50*/  SHFL.IDX P0, R42, R43, R41, R40 ;  /* 0x000000292b2a7389 */ /* 0x0000640000000028 */
[----:B01----:R-:W-:Y:S05]  /*1a60*/  ENDCOLLECTIVE ;  /* 0x000000000000791b */ /* 0x003fea0003800000 */
.L_x_33739:
[----:B------:R-:W-:Y:S02]  /*1a70*/  IMAD.MOV.U32 R41, RZ, RZ, R32 ;  /* 0x000000ffff297224 */ /* 0x000fe400078e0020 */
[----:B------:R-:W-:-:S07]  /*1a80*/  IMAD R45, R9, R42, R44 ;  /* 0x0000002a092d7224 */ /* 0x000fce00078e022c */
[----:B------:R-:W-:Y:S05]  /*1a90*/  WARPSYNC.COLLECTIVE R39, `(.L_x_33740) ;  /* 0x0000000027087348 */ /* 0x000fea0003c00000 */
[----:B------:R0:W1:Y:S02]  /*1aa0*/  SHFL.IDX P0, R42, R43, R41, R40 ;  /* 0x000000292b2a7389 */ /* 0x0000640000000028 */
[----:B01----:R-:W-:Y:S05]  /*1ab0*/  ENDCOLLECTIVE ;  /* 0x000000000000791b */ /* 0x003fea0003800000 */
.L_x_33740:
[----:B------:R-:W-:Y:S01]  /*1ac0*/  IMAD.MOV.U32 R41, RZ, RZ, R23 ;  /* 0x000000ffff297224 */ /* 0x000fe200078e0017 */
[----:B------:R-:W-:-:S05]  /*1ad0*/  MOV R39, R42 ;  /* 0x0000002a00277202 */ /* 0x000fca0000000f00 */
[----:B------:R-:W-:Y:S01]  /*1ae0*/  IMAD R44, R10, R39, R45 ;  /* 0x000000270a2c7224 */ /* 0x000fe200078e022d */
[----:B------:R-:W-:-:S07]  /*1af0*/  MOV R39, 0xffffffff ;  /* 0xffffffff00277802 */ /* 0x000fce0000000f00 */
[----:B------:R-:W-:Y:S05]  /*1b00*/  WARPSYNC.COLLECTIVE R39, `(.L_x_33741) ;  /* 0x0000000027087348 */ /* 0x000fea0003c00000 */
[----:B------:R0:W1:Y:S02]  /*1b10*/  SHFL.IDX P0, R42, R43, R41, R40 ;  /* 0x000000292b2a7389 */ /* 0x0000640000000028 */
[----:B01----:R-:W-:Y:S05]  /*1b20*/  ENDCOLLECTIVE ;  /* 0x000000000000791b */ /* 0x003fea0003800000 */
.L_x_33741:
[----:B------:R-:W-:Y:S02]  /*1b30*/  IMAD.MOV.U32 R41, RZ, RZ, R24 ;  /* 0x000000ffff297224 */ /* 0x000fe400078e0018 */
[----:B------:R-:W-:-:S07]  /*1b40*/  IMAD R45, R11, R42, R44 ;  /* 0x0000002a0b2d7224 */ /* 0x000fce00078e022c */
[----:B------:R-:W-:Y:S05]  /*1b50*/  WARPSYNC.COLLECTIVE R39, `(.L_x_33742) ;  /* 0x0000000027087348 */ /* 0x000fea0003c00000 */
[----:B------:R0:W1:Y:S02]  /*1b60*/  SHFL.IDX P0, R42, R43, R41, R40 ;  /* 0x000000292b2a7389 */ /* 0x0000640000000028 */
[----:B01----:R-:W-:Y:S05]  /*1b70*/  ENDCOLLECTIVE ;  /* 0x000000000000791b */ /* 0x003fea0003800000 */
.L_x_33742:
[----:B------:R-:W-:Y:S01]  /*1b80*/  IMAD.MOV.U32 R41, RZ, RZ, R25 ;  /* 0x000000ffff297224 */ /* 0x000fe200078e0019 */
[----:B------:R-:W-:-:S05]  /*1b90*/  MOV R39, R42 ;  /* 0x0000002a00277202 */ /* 0x000fca0000000f00 */
[----:B------:R-:W-:Y:S01]  /*1ba0*/  IMAD R44, R12, R39, R45 ;  /* 0x000000270c2c7224 */ /* 0x000fe200078e022d */
[----:B------:R-:W-:-:S07]  /*1bb0*/  MOV R39, 0xffffffff ;  /* 0xffffffff00277802 */ /* 0x000fce0000000f00 */
[----:B------:R-:W-:Y:S05]  /*1bc0*/  WARPSYNC.COLLECTIVE R39, `(.L_x_33743) ;  /* 0x0000000027087348 */ /* 0x000fea0003c00000 */
[----:B------:R0:W1:Y:S02]  /*1bd0*/  SHFL.IDX P0, R42, R43, R41, R40 ;  /* 0x000000292b2a7389 */ /* 0x0000640000000028 */
[----:B01----:R-:W-:Y:S05]  /*1be0*/  ENDCOLLECTIVE ;  /* 0x000000000000791b */ /* 0x003fea0003800000 */
.L_x_33743:
[----:B------:R-:W-:Y:S02]  /*1bf0*/  IMAD.MOV.U32 R41, RZ, RZ, R26 ;  /* 0x000000ffff297224 */ /* 0x000fe400078e001a */
[----:B------:R-:W-:-:S07]  /*1c00*/  IMAD R45, R13, R42, R44 ;  /* 0x0000002a0d2d7224 */ /* 0x000fce00078e022c */
[----:B------:R-:W-:Y:S05]  /*1c10*/  WARPSYNC.COLLECTIVE R39, `(.L_x_33744) ;  /* 0x0000000027087348 */ /* 0x000fea0003c00000 */
[----:B------:R0:W1:Y:S02]  /*1c20*/  SHFL.IDX P0, R42, R43, R41, R40 ;  /* 0x000000292b2a7389 */ /* 0x0000640000000028 */
[----:B01----:R-:W-:Y:S05]  /*1c30*/  ENDCOLLECTIVE ;  /* 0x000000000000791b */ /* 0x003fea0003800000 */
.L_x_33744:
[----:B------:R-:W-:Y:S01]  /*1c40*/  IMAD.MOV.U32 R41, RZ, RZ, R27 ;  /* 0x000000ffff297224 */ /* 0x000fe200078e001b */
[----:B------:R-:W-:-:S05]  /*1c50*/  MOV R39, R42 ;  /* 0x0000002a00277202 */ /* 0x000fca0000000f00 */
[----:B------:R-:W-:Y:S01]  /*1c60*/  IMAD R44, R14, R39, R45 ;  /* 0x000000270e2c7224 */ /* 0x000fe200078e022d */
[----:B------:R-:W-:-:S07]  /*1c70*/  MOV R39, 0xffffffff ;  /* 0xffffffff00277802 */ /* 0x000fce0000000f00 */
[----:B------:R-:W-:Y:S05]  /*1c80*/  WARPSYNC.COLLECTIVE R39, `(.L_x_33745) ;  /* 0x0000000027087348 */ /* 0x000fea0003c00000 */
[----:B------:R0:W1:Y:S02]  /*1c90*/  SHFL.IDX P0, R42, R43, R41, R40 ;  /* 0x000000292b2a7389 */ /* 0x0000640000000028 */
[----:B01----:R-:W-:Y:S05]  /*1ca0*/  ENDCOLLECTIVE ;  /* 0x000000000000791b */ /* 0x003fea0003800000 */
.L_x_33745:
[----:B------:R-:W-:Y:S02]  /*1cb0*/  IMAD.MOV.U32 R41, RZ, RZ, R28 ;  /* 0x000000ffff297224 */ /* 0x000fe400078e001c */
[----:B------:R-:W-:-:S07]  /*1cc0*/  IMAD R45, R15, R42, R44 ;  /* 0x0000002a0f2d7224 */ /* 0x000fce00078e022c */
[----:B------:R-:W-:Y:S05]  /*1cd0*/  WARPSYNC.COLLECTIVE R39, `(.L_x_33746) ;  /* 0x0000000027087348 */ /* 0x000fea0003c00000 */
[----:B------:R0:W1:Y:S02]  /*1ce0*/  SHFL.IDX P0, R42, R43, R41, R40 ;  /* 0x000000292b2a7389 */ /* 0x0000640000000028 */
[----:B01----:R-:W-:Y:S05]  /*1cf0*/  ENDCOLLECTIVE ;  /* 0x000000000000791b */ /* 0x003fea0003800000 */
.L_x_33746:
[----:B------:R-:W-:Y:S01]  /*1d00*/  IMAD.MOV.U32 R41, RZ, RZ, R29 ;  /* 0x000000ffff297224 */ /* 0x000fe200078e001d */
[----:B------:R-:W-:-:S05]  /*1d10*/  MOV R39, R42 ;  /* 0x0000002a00277202 */ /* 0x000fca0000000f00 */
[----:B------:R-:W-:Y:S01]  /*1d20*/  IMAD R44, R16, R39, R45 ;  /* 0x00000027102c7224 */ /* 0x000fe200078e022d */
[----:B------:R-:W-:-:S07]  /*1d30*/  MOV R39, 0xffffffff ;  /* 0xffffffff00277802 */ /* 0x000fce0000000f00 */
[----:B------:R-:W-:Y:S05]  /*1d40*/  WARPSYNC.COLLECTIVE R39, `(.L_x_33747) ;  /* 0x0000000027087348 */ /* 0x000fea0003c00000 */
[----:B------:R0:W1:Y:S02]  /*1d50*/  SHFL.IDX P0, R42, R43, R41, R40 ;  /* 0x000000292b2a7389 */ /* 0x0000640000000028 */
[----:B01----:R-:W-:Y:S05]  /*1d60*/  ENDCOLLECTIVE ;  /* 0x000000000000791b */ /* 0x003fea0003800000 */
.L_x_33747:
[----:B------:R-:W-:Y:S02]  /*1d70*/  IMAD.MOV.U32 R41, RZ, RZ, R30 ;  /* 0x000000ffff297224 */ /* 0x000fe400078e001e */
[----:B------:R-:W-:-:S07]  /*1d80*/  IMAD R45, R17, R42, R44 ;  /* 0x0000002a112d7224 */ /* 0x000fce00078e022c */
[----:B------:R-:W-:Y:S05]  /*1d90*/  WARPSYNC.COLLECTIVE R39, `(.L_x_33748) ;  /* 0x0000000027087348 */ /* 0x000fea0003c00000 */
[----:B------:R0:W1:Y:S02]  /*1da0*/  SHFL.IDX P0, R42, R43, R41, R40 ;  /* 0x000000292b2a7389 */ /* 0x0000640000000028 */
[----:B01----:R-:W-:Y:S05]  /*1db0*/  ENDCOLLECTIVE ;  /* 0x000000000000791b */ /* 0x003fea0003800000 */
.L_x_33748:
[----:B------:R-:W-:Y:S01]  /*1dc0*/  IMAD.MOV.U32 R41, RZ, RZ, R31 ;  /* 0x000000ffff297224 */ /* 0x000fe200078e001f */
[----:B------:R-:W-:-:S05]  /*1dd0*/  MOV R39, R42 ;  /* 0x0000002a00277202 */ /* 0x000fca0000000f00 */
[----:B------:R-:W-:Y:S01]  /*1de0*/  IMAD R44, R18, R39, R45 ;  /* 0x00000027122c7224 */ /* 0x000fe200078e022d */
[----:B------:R-:W-:-:S07]  /*1df0*/  MOV R39, 0xffffffff ;  /* 0xffffffff00277802 */ /* 0x000fce0000000f00 */
[----:B------:R-:W-:Y:S05]  /*1e00*/  WARPSYNC.COLLECTIVE R39, `(.L_x_33749) ;  /* 0x0000000027087348 */ /* 0x000fea0003c00000 */
[----:B------:R0:W1:Y:S02]  /*1e10*/  SHFL.IDX P0, R42, R43, R41, R40 ;  /* 0x000000292b2a7389 */ /* 0x0000640000000028 */
[----:B01----:R-:W-:Y:S05]  /*1e20*/  ENDCOLLECTIVE ;  /* 0x000000000000791b */ /* 0x003fea0003800000 */
.L_x_33749:
[----:B------:R-:W-:Y:S01]  /*1e30*/  IMAD.MOV.U32 R40, RZ, RZ, R42 ;  /* 0x000000ffff287224 */ /* 0x000fe200078e002a */
[----:B------:R-:W-:Y:S06]  /*1e40*/  BRA `(.L_x_33750) ;  /* 0xfffffff400287947 */ /* 0x000fec000383ffff */
        .weak           $__internal_164_$__cuda_sm20_div_u16
        .type           $__internal_164_$__cuda_sm20_div_u16,@function
        .size           $__internal_164_$__cuda_sm20_div_u16,(.L_x_58115 - $__internal_164_$__cuda_sm20_div_u16)
$__internal_164_$__cuda_sm20_div_u16:
        /* <DEDUP_REMOVED lines=18> */
[----:B------:R-:W-:Y:S06]  /*1f70*/  RET.REL.NODEC R2 `(_Z9cuda_gemmIiLi256ELi2ELi1ELi32ELi32ELi32ELi32ELi1ELi1EEviiiPT_S1_S1_ii) ;  /* 0xffffffe002207950 */ /* 0x000fec0003c3ffff */
.L_x_33751:
        /* <DEDUP_REMOVED lines=16> */
.L_x_58115:


//--------------------- .text._Z9cuda_gemmIiLi256ELi2ELi1ELi32ELi32ELi32ELi32ELi1ELi0EEviiiPT_S1_S1_ii --------------------------
	.section	.text._Z9cuda_gemmIiLi256ELi2ELi1ELi32ELi32ELi32ELi32ELi1ELi0EEviiiPT_S1_S1_ii,"ax",@progbits
	.align	128
        .global         _Z9cuda_gemmIiLi256ELi2ELi1ELi32ELi32ELi32ELi32ELi1ELi0EEviiiPT_S1_S1_ii
        .type           _Z9cuda_gemmIiLi256ELi2ELi1ELi32ELi32ELi32ELi32ELi1ELi0EEviiiPT_S1_S1_ii,@function
        .size           _Z9cuda_gemmIiLi256ELi2ELi1ELi32ELi32ELi32ELi32ELi1ELi0EEviiiPT_S1_S1_ii,(.L_x_58554 - _Z9cuda_gemmIiLi256ELi2ELi1ELi32ELi32ELi32ELi32ELi1ELi0EEviiiPT_S1_S1_ii)
        .other          _Z9cuda_gemmIiLi256ELi2ELi1ELi32ELi32ELi32ELi32ELi1ELi0EEviiiPT_S1_S1_ii,@"STO_CUDA_ENTRY STV_DEFAULT"
_Z9cuda_gemmIiLi256ELi2ELi1ELi32ELi32ELi32ELi32ELi1ELi0EEviiiPT_S1_S1_ii:
.text._Z9cuda_gemmIiLi256ELi2ELi1ELi32ELi32ELi32ELi32ELi1ELi0EEviiiPT_S1_S1_ii:
        /* <DEDUP_REMOVED lines=37> */
.L_x_33754:
        /* <DEDUP_REMOVED lines=25> */
.L_x_33753:
[----:B------:R-:W-:Y:S05]  /*03e0*/  BSYNC.RECONVERGENT B0 ;  /* 0x0000000000007941 */ /* 0x000fea0003800200 */
.L_x_33752:
        /* <DEDUP_REMOVED lines=216> */
.L_x_33930:
        /* <DEDUP_REMOVED lines=38> */
.L_x_33758:
[----:B------:R-:W-:Y:S05]  /*13d0*/  BSYNC.RECONVERGENT B1 ;  /* 0x0000000000017941 */ /* 0x000fea0003800200 */
.L_x_33757:
        /* <DEDUP_REMOVED lines=9> */
.L_x_33761:
        /* <DEDUP_REMOVED lines=21> */
.L_x_33760:
[----:B------:R-:W-:Y:S05]  /*15c0*/  BSYNC.RECONVERGENT B1 ;  /* 0x0000000000017941 */ /* 0x000fea0003800200 */
.L_x_33759:
        /* <DEDUP_REMOVED lines=22> */
.L_x_33763:
[----:B------:R-:W-:Y:S05]  /*1730*/  BSYNC.RECONVERGENT B1 ;  /* 0x0000000000017941 */ /* 0x000fea0003800200 */
.L_x_33762:
[----:B------:R-:W-:Y:S05]  /*1740*/  @!P1 BRA `(.L_x_33756) ;  /* 0x0000000000389947 */ /* 0x000fea0003800000 */
[----:B------:R-:W2:Y:S01]  /*1750*/  S2R R30, SR_CgaCtaId ;  /* 0x00000000001e7919 */ /* 0x000ea20000008800 */
[----:B-1----:R-:W-:-:S05]  /*1760*/  MOV R29, 0x400 ;  /* 0x00000400001d7802 */ /* 0x002fca0000000f00 */
[----:B------:R-:W-:-:S05]  /*1770*/  VIADD R29, R29, 0x1100 ;  /* 0x000011001d1d7836 */ /* 0x000fca0000000000 */
[----:B--2---:R-:W-:-:S07]  /*1780*/  LEA R33, R30, R29, 0x18 ;  /* 0x0000001d1e217211 */ /* 0x004fce00078ec0ff */
.L_x_33764:
        /* <DEDUP_REMOVED lines=10> */
.L_x_33756:
[----:B------:R-:W-:Y:S05]  /*1830*/  BSYNC.RECONVERGENT B0 ;  /* 0x0000000000007941 */ /* 0x000fea0003800200 */
.L_x_33755:
[----:B------:R-:W-:Y:S01]  /*1840*/  BAR.SYNC.DEFER_BLOCKING 0x0 ;  /* 0x0000000000007b1d */ /* 0x000fe20000010000 */
[----:B------:R-:W-:-:S09]  /*1850*/  UISETP.GE.AND UP0, UPT, UR4, 0x1, UPT ;  /* 0x000000010400788c */ /* 0x000fd2000bf06270 */
[----:B------:R-:W-:Y:S05]  /*1860*/  BRA.U !UP0, `(.L_x_33765) ;  /* 0x0000003908687547 */ /* 0x000fea000b800000 */
[----:B------:R-:W-:-:S09]  /*1870*/  UISETP.NE.AND UP0, UPT, UR14, 0x1, UPT ;  /* 0x000000010e00788c */ /* 0x000fd2000bf05270 */
[----:B------:R-:W-:Y:S05]  /*1880*/  BRA.U UP0, `(.L_x_33766) ;  /* 0x0000001100b47547 */ /* 0x000fea000b800000 */
[----:B------:R-:W-:Y:S01]  /*1890*/  BSSY B1, `(.L_x_33767) ;  /* 0x000012b000017945 */ /* 0x000fe20003800000 */
[----:B0-2---:R-:W-:-:S07]  /*18a0*/  IMAD.MOV.U32 R31, RZ, RZ, RZ ;  /* 0x000000ffff1f7224 */ /* 0x005fce00078e00ff */
.L_x_33819:
        /* <DEDUP_REMOVED lines=18> */
.L_x_33768:
        /* <DEDUP_REMOVED lines=10> */
.L_x_33769:
        /* <DEDUP_REMOVED lines=8> */
.L_x_33770:
        /* <DEDUP_REMOVED lines=8> */
.L_x_33771:
        /* <DEDUP_REMOVED lines=10> */
.L_x_33772:
        /* <DEDUP_REMOVED lines=11> */
.L_x_33773:
        /* <DEDUP_REMOVED lines=11> */
.L_x_33774:
        /* <DEDUP_REMOVED lines=11> */
.L_x_33775:
        /* <DEDUP_REMOVED lines=10> */
.L_x_33776:
        /* <DEDUP_REMOVED lines=9> */
.L_x_33777:
        /* <DEDUP_REMOVED lines=9> */
.L_x_33778:
        /* <DEDUP_REMOVED lines=9> */
.L_x_33779:
        /* <DEDUP_REMOVED lines=9> */
.L_x_33780:
        /* <DEDUP_REMOVED lines=9> */
.L_x_33781:
        /* <DEDUP_REMOVED lines=9> */
.L_x_33782:
        /* <DEDUP_REMOVED lines=9> */
.L_x_33783:
        /* <DEDUP_REMOVED lines=32> */
.L_x_33818:
[----:B0-----:R-:W-:Y:S02]  /*24b0*/  IMAD R32, R55, 0x84, R33 ;  /* 0x0000008437207824 */ /* 0x001fe400078e0221 */
[----:B------:R-:W-:-:S04]  /*24c0*/  IMAD.MOV.U32 R57, RZ, RZ, RZ ;  /* 0x000000ffff397224 */ /* 0x000fc800078e00ff */
[----:B------:R-:W0:Y:S01]  /*24d0*/  LDS R32, [R32] ;  /* 0x0000000020207984 */ /* 0x000e220000000800 */
[----:B-1----:R-:W-:Y:S05]  /*24e0*/  @!P5 BRA `(.L_x_33786) ;  /* 0x000000000010d947 */ /* 0x002fea0003800000 */
[----:B------:R-:W-:-:S03]  /*24f0*/  UMOV UR9, 0xffffffff ;  /* 0xffffffff00097882 */ /* 0x000fc60000000000 */
[----:B------:R-:W-:Y:S05]  /*2500*/  BRA.DIV UR9, `(.L_x_33787) ;  /* 0x0000003209787947 */ /* 0x000fea000b800000 */
[----:B0-----:R0:W1:Y:S02]  /*2510*/  SHFL.IDX PT, R28, R32, R27, R0 ;  /* 0x0000001b201c7389 */ /* 0x00106400000e0000 */
.L_x_33933:
[----:B-12---:R-:W-:-:S07]  /*2520*/  IMAD R57, R34, R28, RZ ;  /* 0x0000001c22397224 */ /* 0x006fce00078e02ff */
.L_x_33786:
[----:B------:R-:W-:Y:S05]  /*2530*/  @!P4 BRA `(.L_x_33788) ;  /* 0x000000000010c947 */ /* 0x000fea0003800000 */
[----:B------:R-:W-:-:S03]  /*2540*/  UMOV UR9, 0xffffffff ;  /* 0xffffffff00097882 */ /* 0x000fc60000000000 */
[----:B------:R-:W-:Y:S05]  /*2550*/  BRA.DIV UR9, `(.L_x_33789) ;  /* 0x0000003209847947 */ /* 0x000fea000b800000 */
[----:B0-----:R0:W1:Y:S02]  /*2560*/  SHFL.IDX PT, R28, R32, R16, R0 ;  /* 0x00000010201c7389 */ /* 0x00106400000e0000 */
.L_x_33936:
[----:B-1--4-:R-:W-:-:S07]  /*2570*/  IMAD R57, R35, R28, R57 ;  /* 0x0000001c23397224 */ /* 0x012fce00078e0239 */
.L_x_33788:
[----:B------:R-:W-:Y:S05]  /*2580*/  @!P3 BRA `(.L_x_33790) ;  /* 0x000000000010b947 */ /* 0x000fea0003800000 */
[----:B------:R-:W-:-:S03]  /*2590*/  UMOV UR9, 0xffffffff ;  /* 0xffffffff00097882 */ /* 0x000fc60000000000 */
[----:B------:R-:W-:Y:S05]  /*25a0*/  BRA.DIV UR9, `(.L_x_33791) ;  /* 0x0000003209907947 */ /* 0x000fea000b800000 */
[----:B0-----:R0:W1:Y:S02]  /*25b0*/  SHFL.IDX PT, R28, R32, R15, R0 ;  /* 0x0000000f201c7389 */ /* 0x00106400000e0000 */
.L_x_33939:
[----:B-1----:R-:W-:-:S07]  /*25c0*/  IMAD R57, R36, R28, R57 ;  /* 0x0000001c24397224 */ /* 0x002fce00078e0239 */
.L_x_33790:
[----:B------:R-:W-:Y:S05]  /*25d0*/  @!P2 BRA `(.L_x_33792) ;  /* 0x000000000010a947 */ /* 0x000fea0003800000 */
[----:B------:R-:W-:-:S03]  /*25e0*/  UMOV UR9, 0xffffffff ;  /* 0xffffffff00097882 */ /* 0x000fc60000000000 */
[----:B------:R-:W-:Y:S05]  /*25f0*/  BRA.DIV UR9, `(.L_x_33793) ;  /* 0x00000032099c7947 */ /* 0x000fea000b800000 */
[----:B0-----:R0:W1:Y:S02]  /*2600*/  SHFL.IDX PT, R28, R32, R14, R0 ;  /* 0x0000000e201c7389 */ /* 0x00106400000e0000 */
.L_x_33942:
[----:B-1----:R-:W-:-:S07]  /*2610*/  IMAD R57, R37, R28, R57 ;  /* 0x0000001c25397224 */ /* 0x002fce00078e0239 */
.L_x_33792:
[----:B------:R-:W-:Y:S05]  /*2620*/  @!P1 BRA `(.L_x_33794) ;  /* 0x0000000000109947 */ /* 0x000fea0003800000 */
[----:B------:R-:W-:-:S03]  /*2630*/  UMOV UR9, 0xffffffff ;  /* 0xffffffff00097882 */ /* 0x000fc60000000000 */
[----:B------:R-:W-:Y:S05]  /*2640*/  BRA.DIV UR9, `(.L_x_33795) ;  /* 0x0000003209a87947 */ /* 0x000fea000b800000 */
[----:B0-----:R0:W1:Y:S02]  /*2650*/  SHFL.IDX PT, R28, R32, R13, R0 ;  /* 0x0000000d201c7389 */ /* 0x00106400000e0000 */
.L_x_33945:
[----:B-1----:R-:W-:-:S07]  /*2660*/  IMAD R57, R38, R28, R57 ;  /* 0x0000001c26397224 */ /* 0x002fce00078e0239 */
.L_x_33794:
[----:B------:R-:W1:Y:S02]  /*2670*/  LDC R58, c[0x0][0x3ac] ;  /* 0x0000eb00ff3a7b82 */ /* 0x000e640000000800 */
[----:B-1----:R-:W-:-:S13]  /*2680*/  ISETP.GE.AND P0, PT, R58, 0x6, PT ;  /* 0x000000063a00780c */ /* 0x002fda0003f06270 */
[----:B------:R-:W-:Y:S05]  /*2690*/  @!P0 BRA `(.L_x_33796) ;  /* 0x0000000000108947 */ /* 0x000fea0003800000 */
[----:B------:R-:W-:-:S03]  /*26a0*/  UMOV UR9, 0xffffffff ;  /* 0xffffffff00097882 */ /* 0x000fc60000000000 */
[----:B------:R-:W-:Y:S05]  /*26b0*/  BRA.DIV UR9, `(.L_x_33797) ;  /* 0x0000003209ac7947 */ /* 0x000fea000b800000 */
[----:B0-----:R0:W1:Y:S02]  /*26c0*/  SHFL.IDX PT, R28, R32, R12, R0 ;  /* 0x0000000c201c7389 */ /* 0x00106400000e0000 */
.L_x_33948:
[----:B-1----:R-:W-:-:S07]  /*26d0*/  IMAD R57, R39, R28, R57 ;  /* 0x0000001c27397224 */ /* 0x002fce00078e0239 */
.L_x_33796:
[----:B------:R-:W-:-:S13]  /*26e0*/  ISETP.GE.AND P0, PT, R58, 0x7, PT ;  /* 0x000000073a00780c */ /* 0x000fda0003f06270 */
[----:B------:R-:W-:Y:S05]  /*26f0*/  @!P0 BRA `(.L_x_33798) ;  /* 0x0000000000108947 */ /* 0x000fea0003800000 */
[----:B------:R-:W-:-:S03]  /*2700*/  UMOV UR9, 0xffffffff ;  /* 0xffffffff00097882 */ /* 0x000fc60000000000 */
[----:B------:R-:W-:Y:S05]  /*2710*/  BRA.DIV UR9, `(.L_x_33799) ;  /* 0x0000003209b47947 */ /* 0x000fea000b800000 */
[----:B0-----:R0:W1:Y:S02]  /*2720*/  SHFL.IDX PT, R28, R32, R11, R0 ;  /* 0x0000000b201c7389 */ /* 0x00106400000e0000 */
.L_x_33951:
[----:B-1----:R-:W-:-:S07]  /*2730*/  IMAD R57, R40, R28, R57 ;  /* 0x0000001c28397224 */ /* 0x002fce00078e0239 */
.L_x_33798:
[----:B------:R-:W-:-:S13]  /*2740*/  ISETP.GE.AND P0, PT, R58, 0x8, PT ;  /* 0x000000083a00780c */ /* 0x000fda0003f06270 */
[----:B------:R-:W-:Y:S05]  /*2750*/  @!P0 BRA `(.L_x_33800) ;  /* 0x0000000000108947 */ /* 0x000fea0003800000 */
[----:B------:R-:W-:-:S03]  /*2760*/  UMOV UR9, 0xffffffff ;  /* 0xffffffff00097882 */ /* 0x000fc60000000000 */
[----:B------:R-:W-:Y:S05]  /*2770*/  BRA.DIV UR9, `(.L_x_33801) ;  /* 0x0000003209bc7947 */ /* 0x000fea000b800000 */
[----:B0-----:R0:W1:Y:S02]  /*2780*/  SHFL.IDX PT, R28, R32, R10, R0 ;  /* 0x0000000a201c7389 */ /* 0x00106400000e0000 */
.L_x_33954:
[----:B-1----:R-:W-:-:S07]  /*2790*/  IMAD R57, R41, R28, R57 ;  /* 0x0000001c29397224 */ /* 0x002fce00078e0239 */
.L_x_33800:
[----:B------:R-:W-:-:S13]  /*27a0*/  ISETP.GE.AND P0, PT, R58, 0x9, PT ;  /* 0x000000093a00780c */ /* 0x000fda0003f06270 */
[----:B------:R-:W-:Y:S05]  /*27b0*/  @!P0 BRA `(.L_x_33802) ;  /* 0x0000000000108947 */ /* 0x000fea0003800000 */
[----:B------:R-:W-:-:S03]  /*27c0*/  UMOV UR9, 0xffffffff ;  /* 0xffffffff00097882 */ /* 0x000fc60000000000 */
[----:B------:R-:W-:Y:S05]  /*27d0*/  BRA.DIV UR9, `(.L_x_33803) ;  /* 0x0000003209c47947 */ /* 0x000fea000b800000 */
[----:B0-----:R0:W1:Y:S02]  /*27e0*/  SHFL.IDX PT, R28, R32, R9, R0 ;  /* 0x00000009201c7389 */ /* 0x00106400000e0000 */
.L_x_33957:
[----:B-1----:R-:W-:-:S07]  /*27f0*/  IMAD R57, R42, R28, R57 ;  /* 0x0000001c2a397224 */ /* 0x002fce00078e0239 */
.L_x_33802:
[----:B------:R-:W-:-:S13]  /*2800*/  ISETP.GE.AND P0, PT, R58, 0xa, PT ;  /* 0x0000000a3a00780c */ /* 0x000fda0003f06270 */
[----:B------:R-:W-:Y:S05]  /*2810*/  @!P0 BRA `(.L_x_33804) ;  /* 0x0000000000108947 */ /* 0x000fea0003800000 */
[----:B------:R-:W-:-:S03]  /*2820*/  UMOV UR9, 0xffffffff ;  /* 0xffffffff00097882 */ /* 0x000fc60000000000 */
[----:B------:R-:W-:Y:S05]  /*2830*/  BRA.DIV UR9, `(.L_x_33805) ;  /* 0x0000003209cc7947 */ /* 0x000fea000b800000 */
[----:B0-----:R0:W1:Y:S02]  /*2840*/  SHFL.IDX PT, R28, R32, R8, R0 ;  /* 0x00000008201c7389 */ /* 0x00106400000e0000 */
.L_x_33960:
[----:B-1----:R-:W-:-:S07]  /*2850*/  IMAD R57, R43, R28, R57 ;  /* 0x0000001c2b397224 */ /* 0x002fce00078e0239 */
.L_x_33804:
[----:B------:R-:W-:-:S13]  /*2860*/  ISETP.GE.AND P0, PT, R58, 0xb, PT ;  /* 0x0000000b3a00780c */ /* 0x000fda0003f06270 */
[----:B------:R-:W-:Y:S05]  /*2870*/  @!P0 BRA `(.L_x_33806) ;  /* 0x0000000000108947 */ /* 0x000fea0003800000 */
[----:B------:R-:W-:-:S03]  /*2880*/  UMOV UR9, 0xffffffff ;  /* 0xffffffff00097882 */ /* 0x000fc60000000000 */
[----:B------:R-:W-:Y:S05]  /*2890*/  BRA.DIV UR9, `(.L_x_33807) ;  /* 0x0000003209d47947 */ /* 0x000fea000b800000 */
[----:B0-----:R0:W1:Y:S02]  /*28a0*/  SHFL.IDX PT, R28, R32, R7, R0 ;  /* 0x00000007201c7389 */ /* 0x00106400000e0000 */
.L_x_33963:
[----:B-1----:R-:W-:-:S07]  /*28b0*/  IMAD R57, R44, R28, R57 ;  /* 0x0000001c2c397224 */ /* 0x002fce00078e0239 */
.L_x_33806:
[----:B------:R-:W-:-:S13]  /*28c0*/  ISETP.GE.AND P0, PT, R58, 0xc, PT ;  /* 0x0000000c3a00780c */ /* 0x000fda0003f06270 */
[----:B------:R-:W-:Y:S05]  /*28d0*/  @!P0 BRA `(.L_x_33808) ;  /* 0x0000000000108947 */ /* 0x000fea0003800000 */
[----:B------:R-:W-:-:S03]  /*28e0*/  UMOV UR9, 0xffffffff ;  /* 0xffffffff00097882 */ /* 0x000fc60000000000 */
[----:B------:R-:W-:Y:S05]  /*28f0*/  BRA.DIV UR9, `(.L_x_33809) ;  /* 0x0000003209dc7947 */ /* 0x000fea000b800000 */
[----:B0-----:R0:W1:Y:S02]  /*2900*/  SHFL.IDX PT, R28, R32, R6, R0 ;  /* 0x00000006201c7389 */ /* 0x00106400000e0000 */
.L_x_33966:
[----:B-1----:R-:W-:-:S07]  /*2910*/  IMAD R57, R45, R28, R57 ;  /* 0x0000001c2d397224 */ /* 0x002fce00078e0239 */
.L_x_33808:
[----:B------:R-:W-:-:S13]  /*2920*/  ISETP.GE.AND P0, PT, R58, 0xd, PT ;  /* 0x0000000d3a00780c */ /* 0x000fda0003f06270 */
[----:B------:R-:W-:Y:S05]  /*2930*/  @!P0 BRA `(.L_x_33810) ;  /* 0x0000000000108947 */ /* 0x000fea0003800000 */
[----:B------:R-:W-:-:S03]  /*2940*/  UMOV UR9, 0xffffffff ;  /* 0xffffffff00097882 */ /* 0x000fc60000000000 */
[----:B------:R-:W-:Y:S05]  /*2950*/  BRA.DIV UR9, `(.L_x_33811) ;  /* 0x0000003209e47947 */ /* 0x000fea000b800000 */
[----:B0-----:R0:W1:Y:S02]  /*2960*/  SHFL.IDX PT, R28, R32, R5, R0 ;  /* 0x00000005201c7389 */ /* 0x00106400000e0000 */
.L_x_33969:
[----:B-1----:R-:W-:-:S07]  /*2970*/  IMAD R57, R46, R28, R57 ;  /* 0x0000001c2e397224 */ /* 0x002fce00078e0239 */
.L_x_33810:
[----:B------:R-:W-:-:S13]  /*2980*/  ISETP.GE.AND P0, PT, R58, 0xe, PT ;  /* 0x0000000e3a00780c */ /* 0x000fda0003f06270 */
[----:B------:R-:W-:Y:S05]  /*2990*/  @!P0 BRA `(.L_x_33812) ;  /* 0x0000000000108947 */ /* 0x000fea0003800000 */
[----:B------:R-:W-:-:S03]  /*29a0*/  UMOV UR9, 0xffffffff ;  /* 0xffffffff00097882 */ /* 0x000fc60000000000 */
[----:B------:R-:W-:Y:S05]  /*29b0*/  BRA.DIV UR9, `(.L_x_33813) ;  /* 0x0000003209ec7947 */ /* 0x000fea000b800000 */
[----:B0-----:R0:W1:Y:S02]  /*29c0*/  SHFL.IDX PT, R28, R32, R4, R0 ;  /* 0x00000004201c7389 */ /* 0x00106400000e0000 */
.L_x_33972:
[----:B-1----:R-:W-:-:S07]  /*29d0*/  IMAD R57, R47, R28, R57 ;  /* 0x0000001c2f397224 */ /* 0x002fce00078e0239 */
.L_x_33812:
[----:B------:R-:W-:-:S13]  /*29e0*/  ISETP.GE.AND P0, PT, R58, 0xf, PT ;  /* 0x0000000f3a00780c */ /* 0x000fda0003f06270 */
[----:B------:R-:W-:Y:S05]  /*29f0*/  @!P0 BRA `(.L_x_33814) ;  /* 0x0000000000108947 */ /* 0x000fea0003800000 */
[----:B------:R-:W-:-:S03]  /*2a00*/  UMOV UR9, 0xffffffff ;  /* 0xffffffff00097882 */ /* 0x000fc60000000000 */
[----:B------:R-:W-:Y:S05]  /*2a10*/  BRA.DIV UR9, `(.L_x_33815) ;  /* 0x0000003209f47947 */ /* 0x000fea000b800000 */
[----:B0-----:R0:W1:Y:S02]  /*2a20*/  SHFL.IDX PT, R28, R32, R3, R0 ;  /* 0x00000003201c7389 */ /* 0x00106400000e0000 */
.L_x_33975:
[----:B-1----:R-:W-:-:S07]  /*2a30*/  IMAD R57, R48, R28, R57 ;  /* 0x0000001c30397224 */ /* 0x002fce00078e0239 */
.L_x_33814:
[----:B------:R-:W-:-:S13]  /*2a40*/  ISETP.GE.AND P0, PT, R58, 0x10, PT ;  /* 0x000000103a00780c */ /* 0x000fda0003f06270 */
[----:B------:R-:W-:Y:S05]  /*2a50*/  @!P0 BRA `(.L_x_33816) ;  /* 0x0000000000108947 */ /* 0x000fea0003800000 */
[----:B------:R-:W-:-:S03]  /*2a60*/  UMOV UR9, 0xffffffff ;  /* 0xffffffff00097882 */ /* 0x000fc60000000000 */
[----:B------:R-:W-:Y:S05]  /*2a70*/  BRA.DIV UR9, `(.L_x_33817) ;  /* 0x0000003209fc7947 */ /* 0x000fea000b800000 */
[----:B0-----:R0:W1:Y:S02]  /*2a80*/  SHFL.IDX PT, R28, R32, R2, R0 ;  /* 0x00000002201c7389 */ /* 0x00106400000e0000 */
.L_x_33978:
[----:B-1----:R-:W-:-:S07]  /*2a90*/  IMAD R57, R49, R28, R57 ;  /* 0x0000001c31397224 */ /* 0x002fce00078e0239 */
.L_x_33816:
        /* <DEDUP_REMOVED lines=8> */
.L_x_33785:
[----:B------:R-:W-:Y:S05]  /*2b20*/  BSYNC B0 ;  /* 0x0000000000007941 */ /* 0x000fea0003800000 */
.L_x_33784:
[----:B------:R-:W-:Y:S05]  /*2b30*/  @!P6 BRA `(.L_x_33819) ;  /* 0xffffffec005ce947 */ /* 0x000fea000383ffff */
[----:B------:R-:W-:Y:S05]  /*2b40*/  BSYNC B1 ;  /* 0x0000000000017941 */ /* 0x000fea0003800000 */
.L_x_33767:
[----:B------:R-:W-:Y:S05]  /*2b50*/  BRA `(.L_x_33765) ;  /* 0x0000002400ac7947 */ /* 0x000fea0003800000 */
.L_x_33766:
[----:B------:R-:W3:Y:S02]  /*2b60*/  LDCU UR9, c[0x0][0x3ac] ;  /* 0x00007580ff0977ac */ /* 0x000ee40008000800 */
[----:B---3--:R-:W-:-:S09]  /*2b70*/  UISETP.GT.U32.AND UP0, UPT, UR9, 0x1f, UPT ;  /* 0x0000001f0900788c */ /* 0x008fd2000bf04070 */
[----:B------:R-:W-:Y:S05]  /*2b80*/  BRA.U UP0, `(.L_x_33820) ;  /* 0x0000001100907547 */ /* 0x000fea000b800000 */
[----:B0-2---:R-:W-:-:S07]  /*2b90*/  HFMA2 R31, -RZ, RZ, 0, 0 ;  /* 0x00000000ff1f7431 */ /* 0x005fce00000001ff */
.L_x_33872:
        /* <DEDUP_REMOVED lines=18> */
.L_x_33821:
        /* <DEDUP_REMOVED lines=10> */
.L_x_33822:
        /* <DEDUP_REMOVED lines=8> */
.L_x_33823:
        /* <DEDUP_REMOVED lines=8> */
.L_x_33824:
        /* <DEDUP_REMOVED lines=10> */
.L_x_33825:
        /* <DEDUP_REMOVED lines=11> */
.L_x_33826:
        /* <DEDUP_REMOVED lines=11> */
.L_x_33827:
        /* <DEDUP_REMOVED lines=11> */
.L_x_33828:
        /* <DEDUP_REMOVED lines=10> */
.L_x_33829:
        /* <DEDUP_REMOVED lines=9> */
.L_x_33830:
        /* <DEDUP_REMOVED lines=9> */
.L_x_33831:
        /* <DEDUP_REMOVED lines=9> */
.L_x_33832:
        /* <DEDUP_REMOVED lines=9> */
.L_x_33833:
        /* <DEDUP_REMOVED lines=9> */
.L_x_33834:
        /* <DEDUP_REMOVED lines=9> */
.L_x_33835:
        /* <DEDUP_REMOVED lines=9> */
.L_x_33836:
        /* <DEDUP_REMOVED lines=27> */
.L_x_33871:
[----:B0-----:R-:W-:Y:S02]  /*3750*/  IMAD R32, R55, 0x84, R33 ;  /* 0x0000008437207824 */ /* 0x001fe400078e0221 */
[----:B-1----:R-:W-:-:S04]  /*3760*/  IMAD.MOV.U32 R57, RZ, RZ, RZ ;  /* 0x000000ffff397224 */ /* 0x002fc800078e00ff */
[----:B------:R-:W0:Y:S01]  /*3770*/  LDS R32, [R32] ;  /* 0x0000000020207984 */ /* 0x000e220000000800 */
[----:B------:R-:W-:Y:S05]  /*3780*/  @!P5 BRA `(.L_x_33839) ;  /* 0x000000000010d947 */ /* 0x000fea0003800000 */
[----:B------:R-:W-:-:S03]  /*3790*/  UMOV UR9, 0xffffffff ;  /* 0xffffffff00097882 */ /* 0x000fc60000000000 */
[----:B------:R-:W-:Y:S05]  /*37a0*/  BRA.DIV UR9, `(.L_x_33840) ;  /* 0x0000002609d07947 */ /* 0x000fea000b800000 */
[----:B0-----:R0:W1:Y:S02]  /*37b0*/  SHFL.IDX PT, R28, R32, R27, R0 ;  /* 0x0000001b201c7389 */ /* 0x00106400000e0000 */
.L_x_33981:
[----:B-1----:R-:W-:-:S07]  /*37c0*/  IMAD R57, R34, R28, RZ ;  /* 0x0000001c22397224 */ /* 0x002fce00078e02ff */
.L_x_33839:
[----:B------:R-:W-:Y:S05]  /*37d0*/  @!P4 BRA `(.L_x_33841) ;  /* 0x000000000010c947 */ /* 0x000fea0003800000 */
[----:B------:R-:W-:-:S03]  /*37e0*/  UMOV UR9, 0xffffffff ;  /* 0xffffffff00097882 */ /* 0x000fc60000000000 */
[----:B------:R-:W-:Y:S05]  /*37f0*/  BRA.DIV UR9, `(.L_x_33842) ;  /* 0x0000002609dc7947 */ /* 0x000fea000b800000 */
[----:B0-----:R0:W1:Y:S02]  /*3800*/  SHFL.IDX PT, R28, R32, R16, R0 ;  /* 0x00000010201c7389 */ /* 0x00106400000e0000 */
.L_x_33984:
[----:B-1--4-:R-:W-:-:S07]  /*3810*/  IMAD R57, R35, R28, R57 ;  /* 0x0000001c23397224 */ /* 0x012fce00078e0239 */
.L_x_33841:
[----:B------:R-:W-:Y:S05]  /*3820*/  @!P3 BRA `(.L_x_33843) ;  /* 0x000000000010b947 */ /* 0x000fea0003800000 */
[----:B------:R-:W-:-:S03]  /*3830*/  UMOV UR9, 0xffffffff ;  /* 0xffffffff00097882 */ /* 0x000fc60000000000 */
[----:B------:R-:W-:Y:S05]  /*3840*/  BRA.DIV UR9, `(.L_x_33844) ;  /* 0x0000002609e87947 */ /* 0x000fea000b800000 */
[----:B0-----:R0:W1:Y:S02]  /*3850*/  SHFL.IDX PT, R28, R32, R15, R0 ;  /* 0x0000000f201c7389 */ /* 0x00106400000e0000 */
.L_x_33987:
[----:B-1----:R-:W-:-:S07]  /*3860*/  IMAD R57, R36, R28, R57 ;  /* 0x0000001c24397224 */ /* 0x002fce00078e0239 */
.L_x_33843:
[----:B------:R-:W-:Y:S05]  /*3870*/  @!P2 BRA `(.L_x_33845) ;  /* 0x000000000010a947 */ /* 0x000fea0003800000 */
[----:B------:R-:W-:-:S03]  /*3880*/  UMOV UR9, 0xffffffff ;  /* 0xffffffff00097882 */ /* 0x000fc60000000000 */
[----:B------:R-:W-:Y:S05]  /*3890*/  BRA.DIV UR9, `(.L_x_33846) ;  /* 0x0000002609f47947 */ /* 0x000fea000b800000 */
[----:B0-----:R0:W1:Y:S02]  /*38a0*/  SHFL.IDX PT, R28, R32, R14, R0 ;  /* 0x0000000e201c7389 */ /* 0x00106400000e0000 */
.L_x_33990:
[----:B-1----:R-:W-:-:S07]  /*38b0*/  IMAD R57, R37, R28, R57 ;  /* 0x0000001c25397224 */ /* 0x002fce00078e0239 */
.L_x_33845:
[----:B------:R-:W-:Y:S05]  /*38c0*/  @!P1 BRA `(.L_x_33847) ;  /* 0x0000000000109947 */ /* 0x000fea0003800000 */
[----:B------:R-:W-:-:S03]  /*38d0*/  UMOV UR9, 0xffffffff ;  /* 0xffffffff00097882 */ /* 0x000fc60000000000 */
[----:B------:R-:W-:Y:S05]  /*38e0*/  BRA.DIV UR9, `(.L_x_33848) ;  /* 0x0000002a09007947 */ /* 0x000fea000b800000 */
[----:B0-----:R0:W1:Y:S02]  /*38f0*/  SHFL.IDX PT, R28, R32, R13, R0 ;  /* 0x0000000d201c7389 */ /* 0x00106400000e0000 */
.L_x_33993:
[----:B-1----:R-:W-:-:S07]  /*3900*/  IMAD R57, R38, R28, R57 ;  /* 0x0000001c26397224 */ /* 0x002fce00078e0239 */
.L_x_33847:
[----:B------:R-:W1:Y:S02]  /*3910*/  LDC R58, c[0x0][0x3ac] ;  /* 0x0000eb00ff3a7b82 */ /* 0x000e640000000800 */
[----:B-1----:R-:W-:-:S13]  /*3920*/  ISETP.GE.AND P0, PT, R58, 0x6, PT ;  /* 0x000000063a00780c */ /* 0x002fda0003f06270 */
[----:B------:R-:W-:Y:S05]  /*3930*/  @!P0 BRA `(.L_x_33849) ;  /* 0x0000000000108947 */ /* 0x000fea0003800000 */
[----:B------:R-:W-:-:S03]  /*3940*/  UMOV UR9, 0xffffffff ;  /* 0xffffffff00097882 */ /* 0x000fc60000000000 */
[----:B------:R-:W-:Y:S05]  /*3950*/  BRA.DIV UR9, `(.L_x_33850) ;  /* 0x0000002a09047947 */ /* 0x000fea000b800000 */
[----:B0-----:R0:W1:Y:S02]  /*3960*/  SHFL.IDX PT, R28, R32, R12, R0 ;  /* 0x0000000c201c7389 */ /* 0x00106400000e0000 */
.L_x_33996:
[----:B-1----:R-:W-:-:S07]  /*3970*/  IMAD R57, R39, R28, R57 ;  /* 0x0000001c27397224 */ /* 0x002fce00078e0239 */
.L_x_33849:
[----:B------:R-:W-:-:S13]  /*3980*/  ISETP.GE.AND P0, PT, R58, 0x7, PT ;  /* 0x000000073a00780c */ /* 0x000fda0003f06270 */
[----:B------:R-:W-:Y:S05]  /*3990*/  @!P0 BRA `(.L_x_33851) ;  /* 0x0000000000108947 */ /* 0x000fea0003800000 */
[----:B------:R-:W-:-:S03]  /*39a0*/  UMOV UR9, 0xffffffff ;  /* 0xffffffff00097882 */ /* 0x000fc60000000000 */
[----:B------:R-:W-:Y:S05]  /*39b0*/  BRA.DIV UR9, `(.L_x_33852) ;  /* 0x0000002a090c7947 */ /* 0x000fea000b800000 */
[----:B0-----:R0:W1:Y:S02]  /*39c0*/  SHFL.IDX PT, R28, R32, R11, R0 ;  /* 0x0000000b201c7389 */ /* 0x00106400000e0000 */
.L_x_33999:
[----:B-1----:R-:W-:-:S07]  /*39d0*/  IMAD R57, R40, R28, R57 ;  /* 0x0000001c28397224 */ /* 0x002fce00078e0239 */
.L_x_33851:
[----:B------:R-:W-:-:S13]  /*39e0*/  ISETP.GE.AND P0, PT, R58, 0x8, PT ;  /* 0x000000083a00780c */ /* 0x000fda0003f06270 */
[----:B------:R-:W-:Y:S05]  /*39f0*/  @!P0 BRA `(.L_x_33853) ;  /* 0x0000000000108947 */ /* 0x000fea0003800000 */
[----:B------:R-:W-:-:S03]  /*3a00*/  UMOV UR9, 0xffffffff ;  /* 0xffffffff00097882 */ /* 0x000fc60000000000 */
[----:B------:R-:W-:Y:S05]  /*3a10*/  BRA.DIV UR9, `(.L_x_33854) ;  /* 0x0000002a09147947 */ /* 0x000fea000b800000 */
[----:B0-----:R0:W1:Y:S02]  /*3a20*/  SHFL.IDX PT, R28, R32, R10, R0 ;  /* 0x0000000a201c7389 */ /* 0x00106400000e0000 */
.L_x_34002:
[----:B-1----:R-:W-:-:S07]  /*3a30*/  IMAD R57, R41, R28, R57 ;  /* 0x0000001c29397224 */ /* 0x002fce00078e0239 */
.L_x_33853:
[----:B------:R-:W-:-:S13]  /*3a40*/  ISETP.GE.AND P0, PT, R58, 0x9, PT ;  /* 0x000000093a00780c */ /* 0x000fda0003f06270 */
[----:B------:R-:W-:Y:S05]  /*3a50*/  @!P0 BRA `(.L_x_33855) ;  /* 0x0000000000108947 */ /* 0x000fea0003800000 */
[----:B------:R-:W-:-:S03]  /*3a60*/  UMOV UR9, 0xffffffff ;  /* 0xffffffff00097882 */ /* 0x000fc60000000000 */
[----:B------:R-:W-:Y:S05]  /*3a70*/  BRA.DIV UR9, `(.L_x_33856) ;  /* 0x0000002a091c7947 */ /* 0x000fea000b800000 */
[----:B0-----:R0:W1:Y:S02]  /*3a80*/  SHFL.IDX PT, R28, R32, R9, R0 ;  /* 0x00000009201c7389 */ /* 0x00106400000e0000 */
.L_x_34005:
[----:B-1----:R-:W-:-:S07]  /*3a90*/  IMAD R57, R42, R28, R57 ;  /* 0x0000001c2a397224 */ /* 0x002fce00078e0239 */
.L_x_33855:
[----:B------:R-:W-:-:S13]  /*3aa0*/  ISETP.GE.AND P0, PT, R58, 0xa, PT ;  /* 0x0000000a3a00780c */ /* 0x000fda0003f06270 */
[----:B------:R-:W-:Y:S05]  /*3ab0*/  @!P0 BRA `(.L_x_33857) ;  /* 0x0000000000108947 */ /* 0x000fea0003800000 */
[----:B------:R-:W-:-:S03]  /*3ac0*/  UMOV UR9, 0xffffffff ;  /* 0xffffffff00097882 */ /* 0x000fc60000000000 */
[----:B------:R-:W-:Y:S05]  /*3ad0*/  BRA.DIV UR9, `(.L_x_33858) ;  /* 0x0000002a09247947 */ /* 0x000fea000b800000 */
[----:B0-----:R0:W1:Y:S02]  /*3ae0*/  SHFL.IDX PT, R28, R32, R8, R0 ;  /* 0x00000008201c7389 */ /* 0x00106400000e0000 */
.L_x_34008:
[----:B-1----:R-:W-:-:S07]  /*3af0*/  IMAD R57, R43, R28, R57 ;  /* 0x0000001c2b397224 */ /* 0x002fce00078e0239 */
.L_x_33857:
[----:B------:R-:W-:-:S13]  /*3b00*/  ISETP.GE.AND P0, PT, R58, 0xb, PT ;  /* 0x0000000b3a00780c */ /* 0x000fda0003f06270 */
[----:B------:R-:W-:Y:S05]  /*3b10*/  @!P0 BRA `(.L_x_33859) ;  /* 0x0000000000108947 */ /* 0x000fea0003800000 */
[----:B------:R-:W-:-:S03]  /*3b20*/  UMOV UR9, 0xffffffff ;  /* 0xffffffff00097882 */ /* 0x000fc60000000000 */
[----:B------:R-:W-:Y:S05]  /*3b30*/  BRA.DIV UR9, `(.L_x_33860) ;  /* 0x0000002a092c7947 */ /* 0x000fea000b800000 */
[----:B0-----:R0:W1:Y:S02]  /*3b40*/  SHFL.IDX PT, R28, R32, R7, R0 ;  /* 0x00000007201c7389 */ /* 0x00106400000e0000 */
.L_x_34011:
[----:B-1----:R-:W-:-:S07]  /*3b50*/  IMAD R57, R44, R28, R57 ;  /* 0x0000001c2c397224 */ /* 0x002fce00078e0239 */
.L_x_33859:
[----:B------:R-:W-:-:S13]  /*3b60*/  ISETP.GE.AND P0, PT, R58, 0xc, PT ;  /* 0x0000000c3a00780c */ /* 0x000fda0003f06270 */
[----:B------:R-:W-:Y:S05]  /*3b70*/  @!P0 BRA `(.L_x_33861) ;  /* 0x0000000000108947 */ /* 0x000fea0003800000 */
[----:B------:R-:W-:-:S03]  /*3b80*/  UMOV UR9, 0xffffffff ;  /* 0xffffffff00097882 */ /* 0x000fc60000000000 */
[----:B------:R-:W-:Y:S05]  /*3b90*/  BRA.DIV UR9, `(.L_x_33862) ;  /* 0x0000002a09347947 */ /* 0x000fea000b800000 */
[----:B0-----:R0:W1:Y:S02]  /*3ba0*/  SHFL.IDX PT, R28, R32, R6, R0 ;  /* 0x00000006201c7389 */ /* 0x00106400000e0000 */
.L_x_34014:
[----:B-1----:R-:W-:-:S07]  /*3bb0*/  IMAD R57, R45, R28, R57 ;  /* 0x0000001c2d397224 */ /* 0x002fce00078e0239 */
.L_x_33861:
[----:B------:R-:W-:-:S13]  /*3bc0*/  ISETP.GE.AND P0, PT, R58, 0xd, PT ;  /* 0x0000000d3a00780c */ /* 0x000fda0003f06270 */
[----:B------:R-:W-:Y:S05]  /*3bd0*/  @!P0 BRA `(.L_x_33863) ;  /* 0x0000000000108947 */ /* 0x000fea0003800000 */
[----:B------:R-:W-:-:S03]  /*3be0*/  UMOV UR9, 0xffffffff ;  /* 0xffffffff00097882 */ /* 0x000fc60000000000 */
[----:B------:R-:W-:Y:S05]  /*3bf0*/  BRA.DIV UR9, `(.L_x_33864) ;  /* 0x0000002a093c7947 */ /* 0x000fea000b800000 */
[----:B0-----:R0:W1:Y:S02]  /*3c00*/  SHFL.IDX PT, R28, R32, R5, R0 ;  /* 0x00000005201c7389 */ /* 0x00106400000e0000 */
.L_x_34017:
[----:B-1----:R-:W-:-:S07]  /*3c10*/  IMAD R57, R46, R28, R57 ;  /* 0x0000001c2e397224 */ /* 0x002fce00078e0239 */
.L_x_33863:
[----:B------:R-:W-:-:S13]  /*3c20*/  ISETP.GE.AND P0, PT, R58, 0xe, PT ;  /* 0x0000000e3a00780c */ /* 0x000fda0003f06270 */
[----:B------:R-:W-:Y:S05]  /*3c30*/  @!P0 BRA `(.L_x_33865) ;  /* 0x0000000000108947 */ /* 0x000fea0003800000 */
[----:B------:R-:W-:-:S03]  /*3c40*/  UMOV UR9, 0xffffffff ;  /* 0xffffffff00097882 */ /* 0x000fc60000000000 */
[----:B------:R-:W-:Y:S05]  /*3c50*/  BRA.DIV UR9, `(.L_x_33866) ;  /* 0x0000002a09447947 */ /* 0x000fea000b800000 */
[----:B0-----:R0:W1:Y:S02]  /*3c60*/  SHFL.IDX PT, R28, R32, R4, R0 ;  /* 0x00000004201c7389 */ /* 0x00106400000e0000 */
.L_x_34020:
[----:B-1----:R-:W-:-:S07]  /*3c70*/  IMAD R57, R47, R28, R57 ;  /* 0x0000001c2f397224 */ /* 0x002fce00078e0239 */
.L_x_33865:
[----:B------:R-:W-:-:S13]  /*3c80*/  ISETP.GE.AND P0, PT, R58, 0xf, PT ;  /* 0x0000000f3a00780c */ /* 0x000fda0003f06270 */
[----:B------:R-:W-:Y:S05]  /*3c90*/  @!P0 BRA `(.L_x_33867) ;  /* 0x0000000000108947 */ /* 0x000fea0003800000 */
[----:B------:R-:W-:-:S03]  /*3ca0*/  UMOV UR9, 0xffffffff ;  /* 0xffffffff00097882 */ /* 0x000fc60000000000 */
[----:B------:R-:W-:Y:S05]  /*3cb0*/  BRA.DIV UR9, `(.L_x_33868) ;  /* 0x0000002a094c7947 */ /* 0x000fea000b800000 */
[----:B0-----:R0:W1:Y:S02]  /*3cc0*/  SHFL.IDX PT, R28, R32, R3, R0 ;  /* 0x00000003201c7389 */ /* 0x00106400000e0000 */
.L_x_34023:
[----:B-1----:R-:W-:-:S07]  /*3cd0*/  IMAD R57, R48, R28, R57 ;  /* 0x0000001c30397224 */ /* 0x002fce00078e0239 */
.L_x_33867:
[----:B------:R-:W-:-:S13]  /*3ce0*/  ISETP.GE.AND P0, PT, R58, 0x10, PT ;  /* 0x000000103a00780c */ /* 0x000fda0003f06270 */
[----:B------:R-:W-:Y:S05]  /*3cf0*/  @!P0 BRA `(.L_x_33869) ;  /* 0x0000000000108947 */ /* 0x000fea0003800000 */
[----:B------:R-:W-:-:S03]  /*3d00*/  UMOV UR9, 0xffffffff ;  /* 0xffffffff00097882 */ /* 0x000fc60000000000 */
[----:B------:R-:W-:Y:S05]  /*3d10*/  BRA.DIV UR9, `(.L_x_33870) ;  /* 0x0000002a09547947 */ /* 0x000fea000b800000 */
[----:B0-----:R0:W1:Y:S02]  /*3d20*/  SHFL.IDX PT, R28, R32, R2, R0 ;  /* 0x00000002201c7389 */ /* 0x00106400000e0000 */
.L_x_34026:
[----:B-1----:R-:W-:-:S07]  /*3d30*/  IMAD R57, R49, R28, R57 ;  /* 0x0000001c31397224 */ /* 0x002fce00078e0239 */
.L_x_33869:
[C---:B------:R-:W-:Y:S01]  /*3d40*/  IMAD R29, R55.reuse, UR4, R30 ;  /* 0x00000004371d7c24 */ /* 0x040fe2000f8e021e */
[----:B------:R-:W-:-:S03]  /*3d50*/  IADD3 R55, PT, PT, R55, UR6, RZ ;  /* 0x0000000637377c10 */ /* 0x000fc6000fffe0ff */
[----:B------:R-:W-:Y:S01]  /*3d60*/  IMAD R28, R29, 0x4, R56 ;  /* 0x000000041d1c7824 */ /* 0x000fe200078e0238 */
[----:B------:R-:W-:-:S04]  /*3d70*/  ISETP.GE.AND P0, PT, R55, UR16, PT ;  /* 0x0000001037007c0c */ /* 0x000fc8000bf06270 */
[----:B------:R1:W-:Y:S09]  /*3d80*/  STS [R28], R57 ;  /* 0x000000391c007388 */ /* 0x0003f20000000800 */
[----:B------:R-:W-:Y:S05]  /*3d90*/  @!P0 BRA `(.L_x_33871) ;  /* 0xfffffff8006c8947 */ /* 0x000fea000383ffff */
.L_x_33838:
[----:B------:R-:W-:Y:S05]  /*3da0*/  BSYNC B0 ;  /* 0x0000000000007941 */ /* 0x000fea0003800000 */
.L_x_33837:
[----:B------:R-:W-:Y:S05]  /*3db0*/  @!P6 BRA `(.L_x_33872) ;  /* 0xffffffec0078e947 */ /* 0x000fea000383ffff */
[----:B------:R-:W-:Y:S05]  /*3dc0*/  BRA `(.L_x_33765) ;  /* 0x0000001400107947 */ /* 0x000fea0003800000 */
.L_x_33820:
[----:B0-2---:R-:W-:-:S07]  /*3dd0*/  IMAD.MOV.U32 R31, RZ, RZ, RZ ;  /* 0x000000ffff1f7224 */ /* 0x005fce00078e00ff */
.L_x_33924:
        /* <DEDUP_REMOVED lines=18> */
.L_x_33873:
        /* <DEDUP_REMOVED lines=10> */
.L_x_33874:
        /* <DEDUP_REMOVED lines=8> */
.L_x_33875:
        /* <DEDUP_REMOVED lines=8> */
.L_x_33876:
        /* <DEDUP_REMOVED lines=11> */
.L_x_33877:
        /* <DEDUP_REMOVED lines=11> */
.L_x_33878:
        /* <DEDUP_REMOVED lines=11> */
.L_x_33879:
        /* <DEDUP_REMOVED lines=11> */
.L_x_33880:
        /* <DEDUP_REMOVED lines=10> */
.L_x_33881:
        /* <DEDUP_REMOVED lines=9> */
.L_x_33882:
        /* <DEDUP_REMOVED lines=9> */
.L_x_33883:
        /* <DEDUP_REMOVED lines=9> */
.L_x_33884:
        /* <DEDUP_REMOVED lines=9> */
.L_x_33885:
        /* <DEDUP_REMOVED lines=9> */
.L_x_33886:
        /* <DEDUP_REMOVED lines=9> */
.L_x_33887:
        /* <DEDUP_REMOVED lines=9> */
.L_x_33888:
        /* <DEDUP_REMOVED lines=28> */
.L_x_33923:
[----:B------:R-:W-:Y:S02]  /*49b0*/  IMAD R32, R33, 0x84, R55 ;  /* 0x0000008421207824 */ /* 0x000fe400078e0237 */
[----:B------:R-:W-:-:S04]  /*49c0*/  IMAD.MOV.U32 R56, RZ, RZ, RZ ;  /* 0x000000ffff387224 */ /* 0x000fc800078e00ff */
[----:B------:R-:W0:Y:S01]  /*49d0*/  LDS R32, [R32] ;  /* 0x0000000020207984 */ /* 0x000e220000000800 */
[----:B------:R-:W-:Y:S05]  /*49e0*/  @!P4 BRA `(.L_x_33890) ;  /* 0x000000000010c947 */ /* 0x000fea0003800000 */
[----:B------:R-:W-:-:S03]  /*49f0*/  UMOV UR9, 0xffffffff ;  /* 0xffffffff00097882 */ /* 0x000fc60000000000 */
[----:B------:R-:W-:Y:S05]  /*4a00*/  BRA.DIV UR9, `(.L_x_33891) ;  /* 0x0000001e09387947 */ /* 0x000fea000b800000 */
[----:B0-----:R0:W1:Y:S02]  /*4a10*/  SHFL.IDX PT, R57, R32, R27, R0 ;  /* 0x0000001b20397389 */ /* 0x00106400000e0000 */
.L_x_34028:
[----:B-1----:R-:W-:-:S07]  /*4a20*/  IMAD R56, R34, R57, RZ ;  /* 0x0000003922387224 */ /* 0x002fce00078e02ff */
.L_x_33890:
[----:B------:R-:W-:Y:S05]  /*4a30*/  @!P3 BRA `(.L_x_33892) ;  /* 0x000000000010b947 */ /* 0x000fea0003800000 */
[----:B------:R-:W-:-:S03]  /*4a40*/  UMOV UR9, 0xffffffff ;  /* 0xffffffff00097882 */ /* 0x000fc60000000000 */
[----:B------:R-:W-:Y:S05]  /*4a50*/  BRA.DIV UR9, `(.L_x_33893) ;  /* 0x0000001e09407947 */ /* 0x000fea000b800000 */
[----:B0-----:R0:W1:Y:S02]  /*4a60*/  SHFL.IDX PT, R28, R32, R16, R0 ;  /* 0x00000010201c7389 */ /* 0x00106400000e0000 */
.L_x_34031:
[----:B-1--4-:R-:W-:-:S07]  /*4a70*/  IMAD R56, R35, R28, R56 ;  /* 0x0000001c23387224 */ /* 0x012fce00078e0238 */
.L_x_33892:
[----:B------:R-:W-:Y:S05]  /*4a80*/  @!P2 BRA `(.L_x_33894) ;  /* 0x000000000010a947 */ /* 0x000fea0003800000 */
[----:B------:R-:W-:-:S03]  /*4a90*/  UMOV UR9, 0xffffffff ;  /* 0xffffffff00097882 */ /* 0x000fc60000000000 */
[----:B------:R-:W-:Y:S05]  /*4aa0*/  BRA.DIV UR9, `(.L_x_33895) ;  /* 0x0000001e094c7947 */ /* 0x000fea000b800000 */
[----:B0-----:R0:W1:Y:S02]  /*4ab0*/  SHFL.IDX PT, R28, R32, R15, R0 ;  /* 0x0000000f201c7389 */ /* 0x00106400000e0000 */
.L_x_34034:
[----:B-1----:R-:W-:-:S07]  /*4ac0*/  IMAD R56, R36, R28, R56 ;  /* 0x0000001c24387224 */ /* 0x002fce00078e0238 */
.L_x_33894:
[----:B------:R-:W-:Y:S05]  /*4ad0*/  @!P1 BRA `(.L_x_33896) ;  /* 0x0000000000109947 */ /* 0x000fea0003800000 */
[----:B------:R-:W-:-:S03]  /*4ae0*/  UMOV UR9, 0xffffffff ;  /* 0xffffffff00097882 */ /* 0x000fc60000000000 */
[----:B------:R-:W-:Y:S05]  /*4af0*/  BRA.DIV UR9, `(.L_x_33897) ;  /* 0x0000001e09587947 */ /* 0x000fea000b800000 */
[----:B0-----:R0:W1:Y:S02]  /*4b00*/  SHFL.IDX PT, R28, R32, R14, R0 ;  /* 0x0000000e201c7389 */ /* 0x00106400000e0000 */
.L_x_34037:
[----:B-1----:R-:W-:-:S07]  /*4b10*/  IMAD R56, R37, R28, R56 ;  /* 0x0000001c25387224 */ /* 0x002fce00078e0238 */
.L_x_33896:
[----:B------:R-:W1:Y:S02]  /*4b20*/  LDC R57, c[0x0][0x3ac] ;  /* 0x0000eb00ff397b82 */ /* 0x000e640000000800 */
[----:B-1----:R-:W-:-:S13]  /*4b30*/  ISETP.GE.AND P0, PT, R57, 0x5, PT ;  /* 0x000000053900780c */ /* 0x002fda0003f06270 */
[----:B------:R-:W-:Y:S05]  /*4b40*/  @!P0 BRA `(.L_x_33898) ;  /* 0x0000000000108947 */ /* 0x000fea0003800000 */
[----:B------:R-:W-:-:S03]  /*4b50*/  UMOV UR9, 0xffffffff ;  /* 0xffffffff00097882 */ /* 0x000fc60000000000 */
[----:B------:R-:W-:Y:S05]  /*4b60*/  BRA.DIV UR9, `(.L_x_33899) ;  /* 0x0000001e095c7947 */ /* 0x000fea000b800000 */
[----:B0-----:R0:W1:Y:S02]  /*4b70*/  SHFL.IDX PT, R28, R32, R13, R0 ;  /* 0x0000000d201c7389 */ /* 0x00106400000e0000 */
.L_x_34040:
[----:B-1----:R-:W-:-:S07]  /*4b80*/  IMAD R56, R38, R28, R56 ;  /* 0x0000001c26387224 */ /* 0x002fce00078e0238 */
.L_x_33898:
[----:B------:R-:W-:-:S13]  /*4b90*/  ISETP.GE.AND P0, PT, R57, 0x6, PT ;  /* 0x000000063900780c */ /* 0x000fda0003f06270 */
[----:B------:R-:W-:Y:S05]  /*4ba0*/  @!P0 BRA `(.L_x_33900) ;  /* 0x0000000000108947 */ /* 0x000fea0003800000 */
[----:B------:R-:W-:-:S03]  /*4bb0*/  UMOV UR9, 0xffffffff ;  /* 0xffffffff00097882 */ /* 0x000fc60000000000 */
[----:B------:R-:W-:Y:S05]  /*4bc0*/  BRA.DIV UR9, `(.L_x_33901) ;  /* 0x0000001e09647947 */ /* 0x000fea000b800000 */
[----:B0-----:R0:W1:Y:S02]  /*4bd0*/  SHFL.IDX PT, R28, R32, R12, R0 ;  /* 0x0000000c201c7389 */ /* 0x00106400000e0000 */
.L_x_34043:
[----:B-1----:R-:W-:-:S07]  /*4be0*/  IMAD R56, R39, R28, R56 ;  /* 0x0000001c27387224 */ /* 0x002fce00078e0238 */
.L_x_33900:
[----:B------:R-:W-:-:S13]  /*4bf0*/  ISETP.GE.AND P0, PT, R57, 0x7, PT ;  /* 0x000000073900780c */ /* 0x000fda0003f06270 */
[----:B------:R-:W-:Y:S05]  /*4c00*/  @!P0 BRA `(.L_x_33902) ;  /* 0x0000000000108947 */ /* 0x000fea0003800000 */
[----:B------:R-:W-:-:S03]  /*4c10*/  UMOV UR9, 0xffffffff ;  /* 0xffffffff00097882 */ /* 0x000fc60000000000 */
[----:B------:R-:W-:Y:S05]  /*4c20*/  BRA.DIV UR9, `(.L_x_33903) ;  /* 0x0000001e096c7947 */ /* 0x000fea000b800000 */
[----:B0-----:R0:W1:Y:S02]  /*4c30*/  SHFL.IDX PT, R28, R32, R11, R0 ;  /* 0x0000000b201c7389 */ /* 0x00106400000e0000 */
.L_x_34046:
[----:B-1----:R-:W-:-:S07]  /*4c40*/  IMAD R56, R40, R28, R56 ;  /* 0x0000001c28387224 */ /* 0x002fce00078e0238 */
.L_x_33902:
[----:B------:R-:W-:-:S13]  /*4c50*/  ISETP.GE.AND P0, PT, R57, 0x8, PT ;  /* 0x000000083900780c */ /* 0x000fda0003f06270 */
[----:B------:R-:W-:Y:S05]  /*4c60*/  @!P0 BRA `(.L_x_33904) ;  /* 0x0000000000108947 */ /* 0x000fea0003800000 */
[----:B------:R-:W-:-:S03]  /*4c70*/  UMOV UR9, 0xffffffff ;  /* 0xffffffff00097882 */ /* 0x000fc60000000000 */
[----:B------:R-:W-:Y:S05]  /*4c80*/  BRA.DIV UR9, `(.L_x_33905) ;  /* 0x0000001e09747947 */ /* 0x000fea000b800000 */
[----:B0-----:R0:W1:Y:S02]  /*4c90*/  SHFL.IDX PT, R28, R32, R10, R0 ;  /* 0x0000000a201c7389 */ /* 0x00106400000e0000 */
.L_x_34049:
[----:B-1----:R-:W-:-:S07]  /*4ca0*/  IMAD R56, R41, R28, R56 ;  /* 0x0000001c29387224 */ /* 0x002fce00078e0238 */
.L_x_33904:
[----:B------:R-:W-:-:S13]  /*4cb0*/  ISETP.GE.AND P0, PT, R57, 0x9, PT ;  /* 0x000000093900780c */ /* 0x000fda0003f06270 */
[----:B------:R-:W-:Y:S05]  /*4cc0*/  @!P0 BRA `(.L_x_33906) ;  /* 0x0000000000108947 */ /* 0x000fea0003800000 */
[----:B------:R-:W-:-:S03]  /*4cd0*/  UMOV UR9, 0xffffffff ;  /* 0xffffffff00097882 */ /* 0x000fc60000000000 */
[----:B------:R-:W-:Y:S05]  /*4ce0*/  BRA.DIV UR9, `(.L_x_33907) ;  /* 0x0000001e097c7947 */ /* 0x000fea000b800000 */
[----:B0-----:R0:W1:Y:S02]  /*4cf0*/  SHFL.IDX PT, R28, R32, R9, R0 ;  /* 0x00000009201c7389 */ /* 0x00106400000e0000 */
.L_x_34052:
[----:B-1----:R-:W-:-:S07]  /*4d00*/  IMAD R56, R42, R28, R56 ;  /* 0x0000001c2a387224 */ /* 0x002fce00078e0238 */
.L_x_33906:
[----:B------:R-:W-:-:S13]  /*4d10*/  ISETP.GE.AND P0, PT, R57, 0xa, PT ;  /* 0x0000000a3900780c */ /* 0x000fda0003f06270 */
[----:B------:R-:W-:Y:S05]  /*4d20*/  @!P0 BRA `(.L_x_33908) ;  /* 0x0000000000108947 */ /* 0x000fea0003800000 */
[----:B------:R-:W-:-:S03]  /*4d30*/  UMOV UR9, 0xffffffff ;  /* 0xffffffff00097882 */ /* 0x000fc60000000000 */
[----:B------:R-:W-:Y:S05]  /*4d40*/  BRA.DIV UR9, `(.L_x_33909) ;  /* 0x0000001e09847947 */ /* 0x000fea000b800000 */
[----:B0-----:R0:W1:Y:S02]  /*4d50*/  SHFL.IDX PT, R28, R32, R8, R0 ;  /* 0x00000008201c7389 */ /* 0x00106400000e0000 */
.L_x_34055:
[----:B-1----:R-:W-:-:S07]  /*4d60*/  IMAD R56, R43, R28, R56 ;  /* 0x0000001c2b387224 */ /* 0x002fce00078e0238 */
.L_x_33908:
[----:B------:R-:W-:-:S13]  /*4d70*/  ISETP.GE.AND P0, PT, R57, 0xb, PT ;  /* 0x0000000b3900780c */ /* 0x000fda0003f06270 */
[----:B------:R-:W-:Y:S05]  /*4d80*/  @!P0 BRA `(.L_x_33910) ;  /* 0x0000000000108947 */ /* 0x000fea0003800000 */
[----:B------:R-:W-:-:S03]  /*4d90*/  UMOV UR9, 0xffffffff ;  /* 0xffffffff00097882 */ /* 0x000fc60000000000 */
[----:B------:R-:W-:Y:S05]  /*4da0*/  BRA.DIV UR9, `(.L_x_33911) ;  /* 0x0000001e098c7947 */ /* 0x000fea000b800000 */
[----:B0-----:R0:W1:Y:S02]  /*4db0*/  SHFL.IDX PT, R28, R32, R7, R0 ;  /* 0x00000007201c7389 */ /* 0x00106400000e0000 */
.L_x_34058:
[----:B-1----:R-:W-:-:S07]  /*4dc0*/  IMAD R56, R44, R28, R56 ;  /* 0x0000001c2c387224 */ /* 0x002fce00078e0238 */
.L_x_33910:
[----:B------:R-:W-:-:S13]  /*4dd0*/  ISETP.GE.AND P0, PT, R57, 0xc, PT ;  /* 0x0000000c3900780c */ /* 0x000fda0003f06270 */
[----:B------:R-:W-:Y:S05]  /*4de0*/  @!P0 BRA `(.L_x_33912) ;  /* 0x0000000000108947 */ /* 0x000fea0003800000 */
[----:B------:R-:W-:-:S03]  /*4df0*/  UMOV UR9, 0xffffffff ;  /* 0xffffffff00097882 */ /* 0x000fc60000000000 */
[----:B------:R-:W-:Y:S05]  /*4e00*/  BRA.DIV UR9, `(.L_x_33913) ;  /* 0x0000001e09947947 */ /* 0x000fea000b800000 */
[----:B0-----:R0:W1:Y:S02]  /*4e10*/  SHFL.IDX PT, R28, R32, R6, R0 ;  /* 0x00000006201c7389 */ /* 0x00106400000e0000 */
.L_x_34061:
[----:B-1----:R-:W-:-:S07]  /*4e20*/  IMAD R56, R45, R28, R56 ;  /* 0x0000001c2d387224 */ /* 0x002fce00078e0238 */
.L_x_33912:
[----:B------:R-:W-:-:S13]  /*4e30*/  ISETP.GE.AND P0, PT, R57, 0xd, PT ;  /* 0x0000000d3900780c */ /* 0x000fda0003f06270 */
[----:B------:R-:W-:Y:S05]  /*4e40*/  @!P0 BRA `(.L_x_33914) ;  /* 0x0000000000108947 */ /* 0x000fea0003800000 */
[----:B------:R-:W-:-:S03]  /*4e50*/  UMOV UR9, 0xffffffff ;  /* 0xffffffff00097882 */ /* 0x000fc60000000000 */
[----:B------:R-:W-:Y:S05]  /*4e60*/  BRA.DIV UR9, `(.L_x_33915) ;  /* 0x0000001e099c7947 */ /* 0x000fea000b800000 */
[----:B0-----:R0:W1:Y:S02]  /*4e70*/  SHFL.IDX PT, R28, R32, R5, R0 ;  /* 0x00000005201c7389 */ /* 0x00106400000e0000 */
.L_x_34064:
[----:B-1----:R-:W-:-:S07]  /*4e80*/  IMAD R56, R46, R28, R56 ;  /* 0x0000001c2e387224 */ /* 0x002fce00078e0238 */
.L_x_33914:
[----:B------:R-:W-:-:S13]  /*4e90*/  ISETP.GE.AND P0, PT, R57, 0xe, PT ;  /* 0x0000000e3900780c */ /* 0x000fda0003f06270 */
[----:B------:R-:W-:Y:S05]  /*4ea0*/  @!P0 BRA `(.L_x_33916) ;  /* 0x0000000000108947 */ /* 0x000fea0003800000 */
[----:B------:R-:W-:-:S03]  /*4eb0*/  UMOV UR9, 0xffffffff ;  /* 0xffffffff00097882 */ /* 0x000fc60000000000 */
[----:B------:R-:W-:Y:S05]  /*4ec0*/  BRA.DIV UR9, `(.L_x_33917) ;  /* 0x0000001e09a47947 */ /* 0x000fea000b800000 */
[----:B0-----:R0:W1:Y:S02]  /*4ed0*/  SHFL.IDX PT, R28, R32, R4, R0 ;  /* 0x00000004201c7389 */ /* 0x00106400000e0000 */
.L_x_34067:
[----:B-1----:R-:W-:-:S07]  /*4ee0*/  IMAD R56, R47, R28, R56 ;  /* 0x0000001c2f387224 */ /* 0x002fce00078e0238 */
.L_x_33916:
[----:B------:R-:W-:-:S13]  /*4ef0*/  ISETP.GE.AND P0, PT, R57, 0xf, PT ;  /* 0x0000000f3900780c */ /* 0x000fda0003f06270 */
[----:B------:R-:W-:Y:S05]  /*4f00*/  @!P0 BRA `(.L_x_33918) ;  /* 0x0000000000108947 */ /* 0x000fea0003800000 */
[----:B------:R-:W-:-:S03]  /*4f10*/  UMOV UR9, 0xffffffff ;  /* 0xffffffff00097882 */ /* 0x000fc60000000000 */
[----:B------:R-:W-:Y:S05]  /*4f20*/  BRA.DIV UR9, `(.L_x_33919) ;  /* 0x0000001e09ac7947 */ /* 0x000fea000b800000 */
[----:B0-----:R0:W1:Y:S02]  /*4f30*/  SHFL.IDX PT, R28, R32, R3, R0 ;  /* 0x00000003201c7389 */ /* 0x00106400000e0000 */
.L_x_34070:
[----:B-1----:R-:W-:-:S07]  /*4f40*/  IMAD R56, R48, R28, R56 ;  /* 0x0000001c30387224 */ /* 0x002fce00078e0238 */
.L_x_33918:
[----:B------:R-:W-:-:S13]  /*4f50*/  ISETP.GE.AND P0, PT, R57, 0x10, PT ;  /* 0x000000103900780c */ /* 0x000fda0003f06270 */
[----:B------:R-:W-:Y:S05]  /*4f60*/  @!P0 BRA `(.L_x_33920) ;  /* 0x0000000000108947 */ /* 0x000fea0003800000 */
[----:B------:R-:W-:-:S03]  /*4f70*/  UMOV UR9, 0xffffffff ;  /* 0xffffffff00097882 */ /* 0x000fc60000000000 */
[----:B------:R-:W-:Y:S05]  /*4f80*/  BRA.DIV UR9, `(.L_x_33921) ;  /* 0x0000001e09b47947 */ /* 0x000fea000b800000 */
[----:B0-----:R0:W1:Y:S02]  /*4f90*/  SHFL.IDX PT, R28, R32, R2, R0 ;  /* 0x00000002201c7389 */ /* 0x00106400000e0000 */
.L_x_34073:
[----:B-1----:R-:W-:-:S07]  /*4fa0*/  IMAD R56, R49, R28, R56 ;  /* 0x0000001c31387224 */ /* 0x002fce00078e0238 */
.L_x_33920:
[----:B------:R-:W-:-:S07]  /*4fb0*/  IMAD.U32 R28, RZ, RZ, UR11 ;  /* 0x0000000bff1c7e24 */ /* 0x000fce000f8e00ff */
.L_x_33922:
        /* <DEDUP_REMOVED lines=36> */
.L_x_33889:
[----:B------:R-:W-:Y:S05]  /*5200*/  @!P5 BRA `(.L_x_33924) ;  /* 0xffffffe800f4d947 */ /* 0x000fea000383ffff */
.L_x_33765:
        /* <DEDUP_REMOVED lines=41> */
.L_x_33928:
[----:B------:R-:W-:Y:S05]  /*54a0*/  BSYNC.RECONVERGENT B1 ;  /* 0x0000000000017941 */ /* 0x000fea0003800200 */
.L_x_33927:
[----:B------:R-:W-:Y:S05]  /*54b0*/  @!P2 BRA `(.L_x_33926) ;  /* 0x000000000070a947 */ /* 0x000fea0003800000 */
[----:B-1-3--:R-:W1:Y:S01]  /*54c0*/  S2R R29, SR_CgaCtaId ;  /* 0x00000000001d7919 */ /* 0x00ae620000008800 */
[----:B------:R-:W-:-:S04]  /*54d0*/  MOV R28, 0x400 ;  /* 0x00000400001c7802 */ /* 0x000fc80000000f00 */
[----:B------:R-:W-:-:S04]  /*54e0*/  IADD3 R28, PT, PT, R28, 0x1100, RZ ;  /* 0x000011001c1c7810 */ /* 0x000fc80007ffe0ff */
[----:B-1----:R-:W-:-:S07]  /*54f0*/  LEA R56, R29, R28, 0x18 ;  /* 0x0000001c1d387211 */ /* 0x002fce00078ec0ff */
.L_x_33929:
        /* <DEDUP_REMOVED lines=24> */
.L_x_33926:
[----:B------:R-:W-:Y:S05]  /*5680*/  BSYNC.RECONVERGENT B0 ;  /* 0x0000000000007941 */ /* 0x000fea0003800200 */
.L_x_33925:
[----:B------:R-:W5:Y:S02]  /*5690*/  LDCU UR9, c[0x0][0x374] ;  /* 0x00006e80ff0977ac */ /* 0x000f640008000800 */
[----:B-----5:R-:W-:Y:S02]  /*56a0*/  UIADD3 UR8, UPT, UPT, UR9, UR8, URZ ;  /* 0x0000000809087290 */ /* 0x020fe4000fffe0ff */
[----:B------:R-:W-:-:S04]  /*56b0*/  USHF.L.U32 UR9, UR9, 0x1, URZ ;  /* 0x0000000109097899 */ /* 0x000fc800080006ff */
[----:B------:R-:W-:-:S09]  /*56c0*/  UISETP.GE.U32.AND UP0, UPT, UR8, UR9, UPT ;  /* 0x000000090800728c */ /* 0x000fd2000bf06070 */
[----:B------:R-:W-:Y:S05]  /*56d0*/  BRA.U !UP0, `(.L_x_33930) ;  /* 0xffffffb908a47547 */ /* 0x000fea000b83ffff */
[----:B------:R-:W-:Y:S05]  /*56e0*/  EXIT ;  /* 0x000000000000794d */ /* 0x000fea0003800000 */
.L_x_33787:
[----:B------:R-:W-:Y:S01]  /*56f0*/  BSSY B2, `(.L_x_33931) ;  /* 0x0000006000027945 */ /* 0x000fe20003800000 */
[----:B------:R-:W-:Y:S02]  /*5700*/  IMAD.MOV.U32 R29, RZ, RZ, R27 ;  /* 0x000000ffff1d7224 */ /* 0x000fe400078e001b */
[----:B------:R-:W-:-:S07]  /*5710*/  IMAD.MOV.U32 R28, RZ, RZ, -0x1 ;  /* 0xffffffffff1c7424 */ /* 0x000fce00078e00ff */
[----:B0-2-4-:R-:W-:Y:S05]  /*5720*/  WARPSYNC.COLLECTIVE R28, `(.L_x_33932) ;  /* 0x000000001c087348 */ /* 0x015fea0003c00000 */
[----:B0-----:R0:W1:Y:S02]  /*5730*/  SHFL.IDX P0, R28, R32, R29, R0 ;  /* 0x0000001d201c7389 */ /* 0x0010640000000000 */
[----:B012-4-:R-:W-:Y:S05]  /*5740*/  ENDCOLLECTIVE ;  /* 0x000000000000791b */ /* 0x017fea0003800000 */
.L_x_33932:
[----:B------:R-:W-:Y:S05]  /*5750*/  BSYNC B2 ;  /* 0x0000000000027941 */ /* 0x000fea0003800000 */
.L_x_33931:
[----:B------:R-:W-:Y:S05]  /*5760*/  BRA `(.L_x_33933) ;  /* 0xffffffcc006c7947 */ /* 0x000fea000383ffff */
.L_x_33789:
[----:B------:R-:W-:Y:S01]  /*5770*/  BSSY B2, `(.L_x_33934) ;  /* 0x0000006000027945 */ /* 0x000fe20003800000 */
[----:B------:R-:W-:Y:S01]  /*5780*/  MOV R29, R16 ;  /* 0x00000010001d7202 */ /* 0x000fe20000000f00 */
[----:B------:R-:W-:-:S07]  /*5790*/  IMAD.MOV.U32 R28, RZ, RZ, -0x1 ;  /* 0xffffffffff1c7424 */ /* 0x000fce00078e00ff */
[----:B0-2-4-:R-:W-:Y:S05]  /*57a0*/  WARPSYNC.COLLECTIVE R28, `(.L_x_33935) ;  /* 0x000000001c087348 */ /* 0x015fea0003c00000 */
[----:B0-----:R0:W1:Y:S02]  /*57b0*/  SHFL.IDX P0, R28, R32, R29, R0 ;  /* 0x0000001d201c7389 */ /* 0x0010640000000000 */
[----:B012-4-:R-:W-:Y:S05]  /*57c0*/  ENDCOLLECTIVE ;  /* 0x000000000000791b */ /* 0x017fea0003800000 */
.L_x_33935:
[----:B------:R-:W-:Y:S05]  /*57d0*/  BSYNC B2 ;  /* 0x0000000000027941 */ /* 0x000fea0003800000 */
.L_x_33934:
[----:B------:R-:W-:Y:S05]  /*57e0*/  BRA `(.L_x_33936) ;  /* 0xffffffcc00607947 */ /* 0x000fea000383ffff */
.L_x_33791:
[----:B------:R-:W-:Y:S01]  /*57f0*/  BSSY B2, `(.L_x_33937) ;  /* 0x0000006000027945 */ /* 0x000fe20003800000 */
[----:B------:R-:W-:Y:S02]  /*5800*/  IMAD.MOV.U32 R29, RZ, RZ, R15 ;  /* 0x000000ffff1d7224 */ /* 0x000fe400078e000f */
[----:B------:R-:W-:-:S07]  /*5810*/  IMAD.MOV.U32 R28, RZ, RZ, -0x1 ;  /* 0xffffffffff1c7424 */ /* 0x000fce00078e00ff */
[----:B0-2-4-:R-:W-:Y:S05]  /*5820*/  WARPSYNC.COLLECTIVE R28, `(.L_x_33938) ;  /* 0x000000001c087348 */ /* 0x015fea0003c00000 */
[----:B0-----:R0:W1:Y:S02]  /*5830*/  SHFL.IDX P0, R28, R32, R29, R0 ;  /* 0x0000001d201c7389 */ /* 0x0010640000000000 */
[----:B012-4-:R-:W-:Y:S05]  /*5840*/  ENDCOLLECTIVE ;  /* 0x000000000000791b */ /* 0x017fea0003800000 */
.L_x_33938:
[----:B------:R-:W-:Y:S05]  /*5850*/  BSYNC B2 ;  /* 0x0000000000027941 */ /* 0x000fea0003800000 */
.L_x_33937:
[----:B------:R-:W-:Y:S05]  /*5860*/  BRA `(.L_x_33939) ;  /* 0xffffffcc00547947 */ /* 0x000fea000383ffff */
.L_x_33793:
[----:B------:R-:W-:Y:S01]  /*5870*/  BSSY B2, `(.L_x_33940) ;  /* 0x0000006000027945 */ /* 0x000fe20003800000 */
[----:B------:R-:W-:Y:S01]  /*5880*/  MOV R29, R14 ;  /* 0x0000000e001d7202 */ /* 0x000fe20000000f00 */
[----:B------:R-:W-:-:S07]  /*5890*/  IMAD.MOV.U32 R28, RZ, RZ, -0x1 ;  /* 0xffffffffff1c7424 */ /* 0x000fce00078e00ff */
[----:B0-2-4-:R-:W-:Y:S05]  /*58a0*/  WARPSYNC.COLLECTIVE R28, `(.L_x_33941) ;  /* 0x000000001c087348 */ /* 0x015fea0003c00000 */
[----:B0-----:R0:W1:Y:S02]  /*58b0*/  SHFL.IDX P0, R28, R32, R29, R0 ;  /* 0x0000001d201c7389 */ /* 0x0010640000000000 */
[----:B012-4-:R-:W-:Y:S05]  /*58c0*/  ENDCOLLECTIVE ;  /* 0x000000000000791b */ /* 0x017fea0003800000 */
.L_x_33941:
[----:B------:R-:W-:Y:S05]  /*58d0*/  BSYNC B2 ;  /* 0x0000000000027941 */ /* 0x000fea0003800000 */
.L_x_33940:
[----:B------:R-:W-:Y:S05]  /*58e0*/  BRA `(.L_x_33942) ;  /* 0xffffffcc00487947 */ /* 0x000fea000383ffff */
.L_x_33795:
[----:B------:R-:W-:Y:S01]  /*58f0*/  BSSY B2, `(.L_x_33943) ;  /* 0x0000006000027945 */ /* 0x000fe20003800000 */
[----:B------:R-:W-:Y:S02]  /*5900*/  IMAD.MOV.U32 R29, RZ, RZ, R13 ;  /* 0x000000ffff1d7224 */ /* 0x000fe400078e000d */
[----:B------:R-:W-:-:S07]  /*5910*/  IMAD.MOV.U32 R28, RZ, RZ, -0x1 ;  /* 0xffffffffff1c7424 */ /* 0x000fce00078e00ff */
[----:B0-2-4-:R-:W-:Y:S05]  /*5920*/  WARPSYNC.COLLECTIVE R28, `(.L_x_33944) ;  /* 0x000000001c087348 */ /* 0x015fea0003c00000 */
[----:B0-----:R0:W1:Y:S02]  /*5930*/  SHFL.IDX P0, R28, R32, R29, R0 ;  /* 0x0000001d201c7389 */ /* 0x0010640000000000 */
[----:B012-4-:R-:W-:Y:S05]  /*5940*/  ENDCOLLECTIVE ;  /* 0x000000000000791b */ /* 0x017fea0003800000 */
.L_x_33944:
[----:B------:R-:W-:Y:S05]  /*5950*/  BSYNC B2 ;  /* 0x0000000000027941 */ /* 0x000fea0003800000 */
.L_x_33943:
[----:B------:R-:W-:Y:S05]  /*5960*/  BRA `(.L_x_33945) ;  /* 0xffffffcc003c7947 */ /* 0x000fea000383ffff */
.L_x_33797:
[----:B------:R-:W-:Y:S01]  /*5970*/  BSSY B2, `(.L_x_33946) ;  /* 0x0000006000027945 */ /* 0x000fe20003800000 */
[----:B------:R-:W-:Y:S01]  /*5980*/  MOV R29, R12 ;  /* 0x0000000c001d7202 */ /* 0x000fe20000000f00 */
[----:B------:R-:W-:-:S07]  /*5990*/  IMAD.MOV.U32 R28, RZ, RZ, -0x1 ;  /* 0xffffffffff1c7424 */ /* 0x000fce00078e00ff */
[----:B0-2-4-:R-:W-:Y:S05]  /*59a0*/  WARPSYNC.COLLECTIVE R28, `(.L_x_33947) ;  /* 0x000000001c087348 */ /* 0x015fea0003c00000 */
[----:B0-----:R0:W1:Y:S02]  /*59b0*/  SHFL.IDX P0, R28, R32, R29, R0 ;  /* 0x0000001d201c7389 */ /* 0x0010640000000000 */
[----:B012-4-:R-:W-:Y:S05]  /*59c0*/  ENDCOLLECTIVE ;  /* 0x000000000000791b */ /* 0x017fea0003800000 */
.L_x_33947:
[----:B------:R-:W-:Y:S05]  /*59d0*/  BSYNC B2 ;  /* 0x0000000000027941 */ /* 0x000fea0003800000 */
.L_x_33946:
[----:B------:R-:W-:Y:S05]  /*59e0*/  BRA `(.L_x_33948) ;  /* 0xffffffcc00387947 */ /* 0x000fea000383ffff */
.L_x_33799:
[----:B------:R-:W-:Y:S01]  /*59f0*/  BSSY B2, `(.L_x_33949) ;  /* 0x0000006000027945 */ /* 0x000fe20003800000 */
[----:B------:R-:W-:Y:S02]  /*5a00*/  IMAD.MOV.U32 R29, RZ, RZ, R11 ;  /* 0x000000ffff1d7224 */ /* 0x000fe400078e000b */
[----:B------:R-:W-:-:S07]  /*5a10*/  IMAD.MOV.U32 R28, RZ, RZ, -0x1 ;  /* 0xffffffffff1c7424 */ /* 0x000fce00078e00ff */
[----:B0-2-4-:R-:W-:Y:S05]  /*5a20*/  WARPSYNC.COLLECTIVE R28, `(.L_x_33950) ;  /* 0x000000001c087348 */ /* 0x015fea0003c00000 */
[----:B0-----:R0:W1:Y:S02]  /*5a30*/  SHFL.IDX P0, R28, R32, R29, R0 ;  /* 0x0000001d201c7389 */ /* 0x0010640000000000 */
[----:B012-4-:R-:W-:Y:S05]  /*5a40*/  ENDCOLLECTIVE ;  /* 0x000000000000791b */ /* 0x017fea0003800000 */
.L_x_33950:
[----:B------:R-:W-:Y:S05]  /*5a50*/  BSYNC B2 ;  /* 0x0000000000027941 */ /* 0x000fea0003800000 */
.L_x_33949:
[----:B------:R-:W-:Y:S05]  /*5a60*/  BRA `(.L_x_33951) ;  /* 0xffffffcc00307947 */ /* 0x000fea000383ffff */
.L_x_33801:
[----:B------:R-:W-:Y:S01]  /*5a70*/  BSSY B2, `(.L_x_33952) ;  /* 0x0000006000027945 */ /* 0x000fe20003800000 */
[----:B------:R-:W-:Y:S01]  /*5a80*/  MOV R29, R10 ;  /* 0x0000000a001d7202 */ /* 0x000fe20000000f00 */
[----:B------:R-:W-:-:S07]  /*5a90*/  IMAD.MOV.U32 R28, RZ, RZ, -0x1 ;  /* 0xffffffffff1c7424 */ /* 0x000fce00078e00ff */
[----:B0-2-4-:R-:W-:Y:S05]  /*5aa0*/  WARPSYNC.COLLECTIVE R28, `(.L_x_33953) ;  /* 0x000000001c087348 */ /* 0x015fea0003c00000 */
[----:B0-----:R0:W1:Y:S02]  /*5ab0*/  SHFL.IDX P0, R28, R32, R29, R0 ;  /* 0x0000001d201c7389 */ /* 0x0010640000000000 */
[----:B012-4-:R-:W-:Y:S05]  /*5ac0*/  ENDCOLLECTIVE ;  /* 0x000000000000791b */ /* 0x017fea0003800000 */
.L_x_33953:
[----:B------:R-:W-:Y:S05]  /*5ad0*/  BSYNC B2 ;  /* 0x0000000000027941 */ /* 0x000fea0003800000 */
.L_x_33952:
[----:B------:R-:W-:Y:S05]  /*5ae0*/  BRA `(.L_x_33954) ;  /* 0xffffffcc00287947 */ /* 0x000fea000383ffff */
.L_x_33803:
[----:B------:R-:W-:Y:S01]  /*5af0*/  BSSY B2, `(.L_x_33955) ;  /* 0x0000006000027945 */ /* 0x000fe20003800000 */
[----:B------:R-:W-:Y:S02]  /*5b00*/  IMAD.MOV.U32 R29, RZ, RZ, R9 ;  /* 0x000000ffff1d7224 */ /* 0x000fe400078e0009 */
[----:B------:R-:W-:-:S07]  /*5b10*/  IMAD.MOV.U32 R28, RZ, RZ, -0x1 ;  /* 0xffffffffff1c7424 */ /* 0x000fce00078e00ff */
[----:B0-2-4-:R-:W-:Y:S05]  /*5b20*/  WARPSYNC.COLLECTIVE R28, `(.L_x_33956) ;  /* 0x000000001c087348 */ /* 0x015fea0003c00000 */
[----:B0-----:R0:W1:Y:S02]  /*5b30*/  SHFL.IDX P0, R28, R32, R29, R0 ;  /* 0x0000001d201c7389 */ /* 0x0010640000000000 */
[----:B012-4-:R-:W-:Y:S05]  /*5b40*/  ENDCOLLECTIVE ;  /* 0x000000000000791b */ /* 0x017fea0003800000 */
.L_x_33956:
[----:B------:R-:W-:Y:S05]  /*5b50*/  BSYNC B2 ;  /* 0x0000000000027941 */ /* 0x000fea0003800000 */
.L_x_33955:
[----:B------:R-:W-:Y:S05]  /*5b60*/  BRA `(.L_x_33957) ;  /* 0xffffffcc00207947 */ /* 0x000fea000383ffff */
.L_x_33805:
[----:B------:R-:W-:Y:S01]  /*5b70*/  BSSY B2, `(.L_x_33958) ;  /* 0x0000006000027945 */ /* 0x000fe20003800000 */
[----:B------:R-:W-:Y:S01]  /*5b80*/  MOV R29, R8 ;  /* 0x00000008001d7202 */ /* 0x000fe20000000f00 */
[----:B------:R-:W-:-:S07]  /*5b90*/  IMAD.MOV.U32 R28, RZ, RZ, -0x1 ;  /* 0xffffffffff1c7424 */ /* 0x000fce00078e00ff */
[----:B0-2-4-:R-:W-:Y:S05]  /*5ba0*/  WARPSYNC.COLLECTIVE R28, `(.L_x_33959) ;  /* 0x000000001c087348 */ /* 0x015fea0003c00000 */
[----:B0-----:R0:W1:Y:S02]  /*5bb0*/  SHFL.IDX P0, R28, R32, R29, R0 ;  /* 0x0000001d201c7389 */ /* 0x0010640000000000 */
[----:B012-4-:R-:W-:Y:S05]  /*5bc0*/  ENDCOLLECTIVE ;  /* 0x000000000000791b */ /* 0x017fea0003800000 */
.L_x_33959:
[----:B------:R-:W-:Y:S05]  /*5bd0*/  BSYNC B2 ;  /* 0x0000000000027941 */ /* 0x000fea0003800000 */
.L_x_33958:
[----:B------:R-:W-:Y:S05]  /*5be0*/  BRA `(.L_x_33960) ;  /* 0xffffffcc00187947 */ /* 0x000fea000383ffff */
.L_x_33807:
[----:B------:R-:W-:Y:S01]  /*5bf0*/  BSSY B2, `(.L_x_33961) ;  /* 0x0000006000027945 */ /* 0x000fe20003800000 */
[----:B------:R-:W-:Y:S02]  /*5c00*/  IMAD.MOV.U32 R29, RZ, RZ, R7 ;  /* 0x000000ffff1d7224 */ /* 0x000fe400078e0007 */
[----:B------:R-:W-:-:S07]  /*5c10*/  IMAD.MOV.U32 R28, RZ, RZ, -0x1 ;  /* 0xffffffffff1c7424 */ /* 0x000fce00078e00ff */
[----:B0-2-4-:R-:W-:Y:S05]  /*5c20*/  WARPSYNC.COLLECTIVE R28, `(.L_x_33962) ;  /* 0x000000001c087348 */ /* 0x015fea0003c00000 */
[----:B0-----:R0:W1:Y:S02]  /*5c30*/  SHFL.IDX P0, R28, R32, R29, R0 ;  /* 0x0000001d201c7389 */ /* 0x0010640000000000 */
[----:B012-4-:R-:W-:Y:S05]  /*5c40*/  ENDCOLLECTIVE ;  /* 0x000000000000791b */ /* 0x017fea0003800000 */
.L_x_33962:
[----:B------:R-:W-:Y:S05]  /*5c50*/  BSYNC B2 ;  /* 0x0000000000027941 */ /* 0x000fea0003800000 */
.L_x_33961:
[----:B------:R-:W-:Y:S05]  /*5c60*/  BRA `(.L_x_33963) ;  /* 0xffffffcc00107947 */ /* 0x000fea000383ffff */
.L_x_33809:
[----:B------:R-:W-:Y:S01]  /*5c70*/  BSSY B2, `(.L_x_33964) ;  /* 0x0000006000027945 */ /* 0x000fe20003800000 */
[----:B------:R-:W-:Y:S01]  /*5c80*/  MOV R29, R6 ;  /* 0x00000006001d7202 */ /* 0x000fe20000000f00 */
[----:B------:R-:W-:-:S07]  /*5c90*/  IMAD.MOV.U32 R28, RZ, RZ, -0x1 ;  /* 0xffffffffff1c7424 */ /* 0x000fce00078e00ff */
[----:B0-2-4-:R-:W-:Y:S05]  /*5ca0*/  WARPSYNC.COLLECTIVE R28, `(.L_x_33965) ;  /* 0x000000001c087348 */ /* 0x015fea0003c00000 */
[----:B0-----:R0:W1:Y:S02]  /*5cb0*/  SHFL.IDX P0, R28, R32, R29, R0 ;  /* 0x0000001d201c7389 */ /* 0x0010640000000000 */
[----:B012-4-:R-:W-:Y:S05]  /*5cc0*/  ENDCOLLECTIVE ;  /* 0x000000000000791b */ /* 0x017fea0003800000 */
.L_x_33965:
[----:B------:R-:W-:Y:S05]  /*5cd0*/  BSYNC B2 ;  /* 0x0000000000027941 */ /* 0x000fea0003800000 */
.L_x_33964:
[----:B------:R-:W-:Y:S05]  /*5ce0*/  BRA `(.L_x_33966) ;  /* 0xffffffcc00087947 */ /* 0x000fea000383ffff */
.L_x_33811:
[----:B------:R-:W-:Y:S01]  /*5cf0*/  BSSY B2, `(.L_x_33967) ;  /* 0x0000006000027945 */ /* 0x000fe20003800000 */
[----:B------:R-:W-:Y:S02]  /*5d00*/  IMAD.MOV.U32 R29, RZ, RZ, R5 ;  /* 0x000000ffff1d7224 */ /* 0x000fe400078e0005 */
[----:B------:R-:W-:-:S07]  /*5d10*/  IMAD.MOV.U32 R28, RZ, RZ, -0x1 ;  /* 0xffffffffff1c7424 */ /* 0x000fce00078e00ff */
[----:B0-2-4-:R-:W-:Y:S05]  /*5d20*/  WARPSYNC.COLLECTIVE R28, `(.L_x_33968) ;  /* 0x000000001c087348 */ /* 0x015fea0003c00000 */
[----:B0-----:R0:W1:Y:S02]  /*5d30*/  SHFL.IDX P0, R28, R32, R29, R0 ;  /* 0x0000001d201c7389 */ /* 0x0010640000000000 */
[----:B012-4-:R-:W-:Y:S05]  /*5d40*/  ENDCOLLECTIVE ;  /* 0x000000000000791b */ /* 0x017fea0003800000 */
.L_x_33968:
[----:B------:R-:W-:Y:S05]  /*5d50*/  BSYNC B2 ;  /* 0x0000000000027941 */ /* 0x000fea0003800000 */
.L_x_33967:
[----:B------:R-:W-:Y:S05]  /*5d60*/  BRA `(.L_x_33969) ;  /* 0xffffffcc00007947 */ /* 0x000fea000383ffff */
.L_x_33813:
[----:B------:R-:W-:Y:S01]  /*5d70*/  BSSY B2, `(.L_x_33970) ;  /* 0x0000006000027945 */ /* 0x000fe20003800000 */
[----:B------:R-:W-:Y:S01]  /*5d80*/  MOV R29, R4 ;  /* 0x00000004001d7202 */ /* 0x000fe20000000f00 */
[----:B------:R-:W-:-:S07]  /*5d90*/  IMAD.MOV.U32 R28, RZ, RZ, -0x1 ;  /* 0xffffffffff1c7424 */ /* 0x000fce00078e00ff */
[----:B0-2-4-:R-:W-:Y:S05]  /*5da0*/  WARPSYNC.COLLECTIVE R28, `(.L_x_33971) ;  /* 0x000000001c087348 */ /* 0x015fea0003c00000 */
[----:B0-----:R0:W1:Y:S02]  /*5db0*/  SHFL.IDX P0, R28, R32, R29, R0 ;  /* 0x0000001d201c7389 */ /* 0x0010640000000000 */
[----:B012-4-:R-:W-:Y:S05]  /*5dc0*/  ENDCOLLECTIVE ;  /* 0x000000000000791b */ /* 0x017fea0003800000 */
.L_x_33971:
[----:B------:R-:W-:Y:S05]  /*5dd0*/  BSYNC B2 ;  /* 0x0000000000027941 */ /* 0x000fea0003800000 */
.L_x_33970:
[----:B------:R-:W-:Y:S05]  /*5de0*/  BRA `(.L_x_33972) ;  /* 0xffffffc800f87947 */ /* 0x000fea000383ffff */
.L_x_33815:
[----:B------:R-:W-:Y:S01]  /*5df0*/  BSSY B2, `(.L_x_33973) ;  /* 0x0000006000027945 */ /* 0x000fe20003800000 */
[----:B------:R-:W-:Y:S02]  /*5e00*/  IMAD.MOV.U32 R29, RZ, RZ, R3 ;  /* 0x000000ffff1d7224 */ /* 0x000fe400078e0003 */
[----:B------:R-:W-:-:S07]  /*5e10*/  IMAD.MOV.U32 R28, RZ, RZ, -0x1 ;  /* 0xffffffffff1c7424 */ /* 0x000fce00078e00ff */
[----:B0-2-4-:R-:W-:Y:S05]  /*5e20*/  WARPSYNC.COLLECTIVE R28, `(.L_x_33974) ;  /* 0x000000001c087348 */ /* 0x015fea0003c00000 */
[----:B0-----:R0:W1:Y:S02]  /*5e30*/  SHFL.IDX P0, R28, R32, R29, R0 ;  /* 0x0000001d201c7389 */ /* 0x0010640000000000 */
[----:B012-4-:R-:W-:Y:S05]  /*5e40*/  ENDCOLLECTIVE ;  /* 0x000000000000791b */ /* 0x017fea0003800000 */
.L_x_33974:
[----:B------:R-:W-:Y:S05]  /*5e50*/  BSYNC B2 ;  /* 0x0000000000027941 */ /* 0x000fea0003800000 */
.L_x_33973:
[----:B------:R-:W-:Y:S05]  /*5e60*/  BRA `(.L_x_33975) ;  /* 0xffffffc800f07947 */ /* 0x000fea000383ffff */
.L_x_33817:
[----:B------:R-:W-:Y:S01]  /*5e70*/  BSSY B2, `(.L_x_33976) ;  /* 0x0000006000027945 */ /* 0x000fe20003800000 */
[----:B------:R-:W-:Y:S01]  /*5e80*/  MOV R29, R2 ;  /* 0x00000002001d7202 */ /* 0x000fe20000000f00 */
[----:B------:R-:W-:-:S07]  /*5e90*/  IMAD.MOV.U32 R28, RZ, RZ, -0x1 ;  /* 0xffffffffff1c7424 */ /* 0x000fce00078e00ff */
[----:B0-2-4-:R-:W-:Y:S05]  /*5ea0*/  WARPSYNC.COLLECTIVE R28, `(.L_x_33977) ;  /* 0x000000001c087348 */ /* 0x015fea0003c00000 */
[----:B0-----:R0:W1:Y:S02]  /*5eb0*/  SHFL.IDX P0, R28, R32, R29, R0 ;  /* 0x0000001d201c7389 */ /* 0x0010640000000000 */
[----:B012-4-:R-:W-:Y:S05]  /*5ec0*/  ENDCOLLECTIVE ;  /* 0x000000000000791b */ /* 0x017fea0003800000 */
.L_x_33977:
[----:B------:R-:W-:Y:S05]  /*5ed0*/  BSYNC B2 ;  /* 0x0000000000027941 */ /* 0x000fea0003800000 */
.L_x_33976:
[----:B------:R-:W-:Y:S05]  /*5ee0*/  BRA `(.L_x_33978) ;  /* 0xffffffc800e87947 */ /* 0x000fea000383ffff */
.L_x_33840:
[----:B------:R-:W-:Y:S01]  /*5ef0*/  BSSY B1, `(.L_x_33979) ;  /* 0x0000006000017945 */ /* 0x000fe20003800000 */
[----:B------:R-:W-:Y:S02]  /*5f00*/  IMAD.MOV.U32 R29, RZ, RZ, R27 ;  /* 0x000000ffff1d7224 */ /* 0x000fe400078e001b */
[----:B------:R-:W-:-:S07]  /*5f10*/  IMAD.MOV.U32 R28, RZ, RZ, -0x1 ;  /* 0xffffffffff1c7424 */ /* 0x000fce00078e00ff */
[----:B0---4-:R-:W-:Y:S05]  /*5f20*/  WARPSYNC.COLLECTIVE R28, `(.L_x_33980) ;  /* 0x000000001c087348 */ /* 0x011fea0003c00000 */
[----:B0-----:R0:W1:Y:S02]  /*5f30*/  SHFL.IDX P0, R28, R32, R29, R0 ;  /* 0x0000001d201c7389 */ /* 0x0010640000000000 */
[----:B01--4-:R-:W-:Y:S05]  /*5f40*/  ENDCOLLECTIVE ;  /* 0x000000000000791b */ /* 0x013fea0003800000 */
.L_x_33980:
[----:B------:R-:W-:Y:S05]  /*5f50*/  BSYNC B1 ;  /* 0x0000000000017941 */ /* 0x000fea0003800000 */
.L_x_33979:
[----:B------:R-:W-:Y:S05]  /*5f60*/  BRA `(.L_x_33981) ;  /* 0xffffffd800147947 */ /* 0x000fea000383ffff */
.L_x_33842:
[----:B------:R-:W-:Y:S01]  /*5f70*/  BSSY B1, `(.L_x_33982) ;  /* 0x0000006000017945 */ /* 0x000fe20003800000 */
[----:B------:R-:W-:Y:S01]  /*5f80*/  MOV R29, R16 ;  /* 0x00000010001d7202 */ /* 0x000fe20000000f00 */
[----:B------:R-:W-:-:S07]  /*5f90*/  IMAD.MOV.U32 R28, RZ, RZ, -0x1 ;  /* 0xffffffffff1c7424 */ /* 0x000fce00078e00ff */
[----:B0---4-:R-:W-:Y:S05]  /*5fa0*/  WARPSYNC.COLLECTIVE R28, `(.L_x_33983) ;  /* 0x000000001c087348 */ /* 0x011fea0003c00000 */
[----:B0-----:R0:W1:Y:S02]  /*5fb0*/  SHFL.IDX P0, R28, R32, R29, R0 ;  /* 0x0000001d201c7389 */ /* 0x0010640000000000 */
[----:B01--4-:R-:W-:Y:S05]  /*5fc0*/  ENDCOLLECTIVE ;  /* 0x000000000000791b */ /* 0x013fea0003800000 */
.L_x_33983:
[----:B------:R-:W-:Y:S05]  /*5fd0*/  BSYNC B1 ;  /* 0x0000000000017941 */ /* 0x000fea0003800000 */
.L_x_33982:
[----:B------:R-:W-:Y:S05]  /*5fe0*/  BRA `(.L_x_33984) ;  /* 0xffffffd800087947 */ /* 0x000fea000383ffff */
.L_x_33844:
[----:B------:R-:W-:Y:S01]  /*5ff0*/  BSSY B1, `(.L_x_33985) ;  /* 0x0000006000017945 */ /* 0x000fe20003800000 */
[----:B------:R-:W-:Y:S02]  /*6000*/  IMAD.MOV.U32 R29, RZ, RZ, R15 ;  /* 0x000000ffff1d7224 */ /* 0x000fe400078e000f */
[----:B------:R-:W-:-:S07]  /*6010*/  IMAD.MOV.U32 R28, RZ, RZ, -0x1 ;  /* 0xffffffffff1c7424 */ /* 0x000fce00078e00ff */
[----:B0---4-:R-:W-:Y:S05]  /*6020*/  WARPSYNC.COLLECTIVE R28, `(.L_x_33986) ;  /* 0x000000001c087348 */ /* 0x011fea0003c00000 */
[----:B0-----:R0:W1:Y:S02]  /*6030*/  SHFL.IDX P0, R28, R32, R29, R0 ;  /* 0x0000001d201c7389 */ /* 0x0010640000000000 */
[----:B01--4-:R-:W-:Y:S05]  /*6040*/  ENDCOLLECTIVE ;  /* 0x000000000000791b */ /* 0x013fea0003800000 */
.L_x_33986:
[----:B------:R-:W-:Y:S05]  /*6050*/  BSYNC B1 ;  /* 0x0000000000017941 */ /* 0x000fea0003800000 */
.L_x_33985:
[----:B------:R-:W-:Y:S05]  /*6060*/  BRA `(.L_x_33987) ;  /* 0xffffffd400fc7947 */ /* 0x000fea000383ffff */
.L_x_33846:
[----:B------:R-:W-:Y:S01]  /*6070*/  BSSY B1, `(.L_x_33988) ;  /* 0x0000006000017945 */ /* 0x000fe20003800000 */
[----:B------:R-:W-:Y:S01]  /*6080*/  MOV R29, R14 ;  /* 0x0000000e001d7202 */ /* 0x000fe20000000f00 */
[----:B------:R-:W-:-:S07]  /*6090*/  IMAD.MOV.U32 R28, RZ, RZ, -0x1 ;  /* 0xffffffffff1c7424 */ /* 0x000fce00078e00ff */
[----:B0---4-:R-:W-:Y:S05]  /*60a0*/  WARPSYNC.COLLECTIVE R28, `(.L_x_33989) ;  /* 0x000000001c087348 */ /* 0x011fea0003c00000 */
[----:B0-----:R0:W1:Y:S02]  /*60b0*/  SHFL.IDX P0, R28, R32, R29, R0 ;  /* 0x0000001d201c7389 */ /* 0x0010640000000000 */
[----:B01--4-:R-:W-:Y:S05]  /*60c0*/  ENDCOLLECTIVE ;  /* 0x000000000000791b */ /* 0x013fea0003800000 */
.L_x_33989:
[----:B------:R-:W-:Y:S05]  /*60d0*/  BSYNC B1 ;  /* 0x0000000000017941 */ /* 0x000fea0003800000 */
.L_x_33988:
[----:B------:R-:W-:Y:S05]  /*60e0*/  BRA `(.L_x_33990) ;  /* 0xffffffd400f07947 */ /* 0x000fea000383ffff */
.L_x_33848:
[----:B------:R-:W-:Y:S01]  /*60f0*/  BSSY B1, `(.L_x_33991) ;  /* 0x0000006000017945 */ /* 0x000fe20003800000 */
[----:B------:R-:W-:Y:S02]  /*6100*/  IMAD.MOV.U32 R29, RZ, RZ, R13 ;  /* 0x000000ffff1d7224 */ /* 0x000fe400078e000d */
[----:B------:R-:W-:-:S07]  /*6110*/  IMAD.MOV.U32 R28, RZ, RZ, -0x1 ;  /* 0xffffffffff1c7424 */ /* 0x000fce00078e00ff */
[----:B0---4-:R-:W-:Y:S05]  /*6120*/  WARPSYNC.COLLECTIVE R28, `(.L_x_33992) ;  /* 0x000000001c087348 */ /* 0x011fea0003c00000 */
[----:B0-----:R0:W1:Y:S02]  /*6130*/  SHFL.IDX P0, R28, R32, R29, R0 ;  /* 0x0000001d201c7389 */ /* 0x0010640000000000 */
[----:B01--4-:R-:W-:Y:S05]  /*6140*/  ENDCOLLECTIVE ;  /* 0x000000000000791b */ /* 0x013fea0003800000 */
.L_x_33992:
[----:B------:R-:W-:Y:S05]  /*6150*/  BSYNC B1 ;  /* 0x0000000000017941 */ /* 0x000fea0003800000 */
.L_x_33991:
[----:B------:R-:W-:Y:S05]  /*6160*/  BRA `(.L_x_33993) ;  /* 0xffffffd400e47947 */ /* 0x000fea000383ffff */
.L_x_33850:
[----:B------:R-:W-:Y:S01]  /*6170*/  BSSY B1, `(.L_x_33994) ;  /* 0x0000006000017945 */ /* 0x000fe20003800000 */
[----:B------:R-:W-:Y:S01]  /*6180*/  MOV R29, R12 ;  /* 0x0000000c001d7202 */ /* 0x000fe20000000f00 */
[----:B------:R-:W-:-:S07]  /*6190*/  IMAD.MOV.U32 R28, RZ, RZ, -0x1 ;  /* 0xffffffffff1c7424 */ /* 0x000fce00078e00ff */
[----:B0---4-:R-:W-:Y:S05]  /*61a0*/  WARPSYNC.COLLECTIVE R28, `(.L_x_33995) ;  /* 0x000000001c087348 */ /* 0x011fea0003c00000 */
[----:B0-----:R0:W1:Y:S02]  /*61b0*/  SHFL.IDX P0, R28, R32, R29, R0 ;  /* 0x0000001d201c7389 */ /* 0x0010640000000000 */
[----:B01--4-:R-:W-:Y:S05]  /*61c0*/  ENDCOLLECTIVE ;  /* 0x000000000000791b */ /* 0x013fea0003800000 */
.L_x_33995:
[----:B------:R-:W-:Y:S05]  /*61d0*/  BSYNC B1 ;  /* 0x0000000000017941 */ /* 0x000fea0003800000 */
.L_x_33994:
[----:B------:R-:W-:Y:S05]  /*61e0*/  BRA `(.L_x_33996) ;  /* 0xffffffd400e07947 */ /* 0x000fea000383ffff */
.L_x_33852:
[----:B------:R-:W-:Y:S01]  /*61f0*/  BSSY B1, `(.L_x_33997) ;  /* 0x0000006000017945 */ /* 0x000fe20003800000 */
[----:B------:R-:W-:Y:S02]  /*6200*/  IMAD.MOV.U32 R29, RZ, RZ, R11 ;  /* 0x000000ffff1d7224 */ /* 0x000fe400078e000b */
[----:B------:R-:W-:-:S07]  /*6210*/  IMAD.MOV.U32 R28, RZ, RZ, -0x1 ;  /* 0xffffffffff1c7424 */ /* 0x000fce00078e00ff */
[----:B0---4-:R-:W-:Y:S05]  /*6220*/  WARPSYNC.COLLECTIVE R28, `(.L_x_33998) ;  /* 0x000000001c087348 */ /* 0x011fea0003c00000 */
[----:B0-----:R0:W1:Y:S02]  /*6230*/  SHFL.IDX P0, R28, R32, R29, R0 ;  /* 0x0000001d201c7389 */ /* 0x0010640000000000 */
[----:B01--4-:R-:W-:Y:S05]  /*6240*/  ENDCOLLECTIVE ;  /* 0x000000000000791b */ /* 0x013fea0003800000 */
.L_x_33998:
[----:B------:R-:W-:Y:S05]  /*6250*/  BSYNC B1 ;  /* 0x0000000000017941 */ /* 0x000fea0003800000 */
.L_x_33997:
[----:B------:R-:W-:Y:S05]  /*6260*/  BRA `(.L_x_33999) ;  /* 0xffffffd400d87947 */ /* 0x000fea000383ffff */
.L_x_33854:
[----:B------:R-:W-:Y:S01]  /*6270*/  BSSY B1, `(.L_x_34000) ;  /* 0x0000006000017945 */ /* 0x000fe20003800000 */
[----:B------:R-:W-:Y:S01]  /*6280*/  MOV R29, R10 ;  /* 0x0000000a001d7202 */ /* 0x000fe20000000f00 */
[----:B------:R-:W-:-:S07]  /*6290*/  IMAD.MOV.U32 R28, RZ, RZ, -0x1 ;  /* 0xffffffffff1c7424 */ /* 0x000fce00078e00ff */
[----:B0---4-:R-:W-:Y:S05]  /*62a0*/  WARPSYNC.COLLECTIVE R28, `(.L_x_34001) ;  /* 0x000000001c087348 */ /* 0x011fea0003c00000 */
[----:B0-----:R0:W1:Y:S02]  /*62b0*/  SHFL.IDX P0, R28, R32, R29, R0 ;  /* 0x0000001d201c7389 */ /* 0x0010640000000000 */
[----:B01--4-:R-:W-:Y:S05]  /*62c0*/  ENDCOLLECTIVE ;  /* 0x000000000000791b */ /* 0x013fea0003800000 */
.L_x_34001:
[----:B------:R-:W-:Y:S05]  /*62d0*/  BSYNC B1 ;  /* 0x0000000000017941 */ /* 0x000fea0003800000 */
.L_x_34000:
[----:B------:R-:W-:Y:S05]  /*62e0*/  BRA `(.L_x_34002) ;  /* 0xffffffd400d07947 */ /* 0x000fea000383ffff */
.L_x_33856:
[----:B------:R-:W-:Y:S01]  /*62f0*/  BSSY B1, `(.L_x_34003) ;  /* 0x0000006000017945 */ /* 0x000fe20003800000 */
[----:B------:R-:W-:Y:S02]  /*6300*/  IMAD.MOV.U32 R29, RZ, RZ, R9 ;  /* 0x000000ffff1d7224 */ /* 0x000fe400078e0009 */
[----:B------:R-:W-:-:S07]  /*6310*/  IMAD.MOV.U32 R28, RZ, RZ, -0x1 ;  /* 0xffffffffff1c7424 */ /* 0x000fce00078e00ff */
[----:B0---4-:R-:W-:Y:S05]  /*6320*/  WARPSYNC.COLLECTIVE R28, `(.L_x_34004) ;  /* 0x000000001c087348 */ /* 0x011fea0003c00000 */
[----:B0-----:R0:W1:Y:S02]  /*6330*/  SHFL.IDX P0, R28, R32, R29, R0 ;  /* 0x0000001d201c7389 */ /* 0x0010640000000000 */
[----:B01--4-:R-:W-:Y:S05]  /*6340*/  ENDCOLLECTIVE ;  /* 0x000000000000791b */ /* 0x013fea0003800000 */
.L_x_34004:
[----:B------:R-:W-:Y:S05]  /*6350*/  BSYNC B1 ;  /* 0x0000000000017941 */ /* 0x000fea0003800000 */
.L_x_34003:
[----:B------:R-:W-:Y:S05]  /*6360*/  BRA `(.L_x_34005) ;  /* 0xffffffd400c87947 */ /* 0x000fea000383ffff */
.L_x_33858:
[----:B------:R-:W-:Y:S01]  /*6370*/  BSSY B1, `(.L_x_34006) ;  /* 0x0000006000017945 */ /* 0x000fe20003800000 */
[----:B------:R-:W-:Y:S01]  /*6380*/  MOV R29, R8 ;  /* 0x00000008001d7202 */ /* 0x000fe20000000f00 */
[----:B------:R-:W-:-:S07]  /*6390*/  IMAD.MOV.U32 R28, RZ, RZ, -0x1 ;  /* 0xffffffffff1c7424 */ /* 0x000fce00078e00ff */
[----:B0---4-:R-:W-:Y:S05]  /*63a0*/  WARPSYNC.COLLECTIVE R28, `(.L_x_34007) ;  /* 0x000000001c087348 */ /* 0x011fea0003c00000 */
[----:B0-----:R0:W1:Y:S02]  /*63b0*/  SHFL.IDX P0, R28, R32, R29, R0 ;  /* 0x0000001d201c7389 */ /* 0x0010640000000000 */
[----:B01--4-:R-:W-:Y:S05]  /*63c0*/  ENDCOLLECTIVE ;  /* 0x000000000000791b */ /* 0x013fea0003800000 */
.L_x_34007:
[----:B------:R-:W-:Y:S05]  /*63d0*/  BSYNC B1 ;  /* 0x0000000000017941 */ /* 0x000fea0003800000 */
.L_x_34006:
[----:B------:R-:W-:Y:S05]  /*63e0*/  BRA `(.L_x_34008) ;  /* 0xffffffd400c07947 */ /* 0x000fea000383ffff */
.L_x_33860:
[----:B------:R-:W-:Y:S01]  /*63f0*/  BSSY B1, `(.L_x_34009) ;  /* 0x0000006000017945 */ /* 0x000fe20003800000 */
[----:B------:R-:W-:Y:S02]  /*6400*/  IMAD.MOV.U32 R29, RZ, RZ, R7 ;  /* 0x000000ffff1d7224 */ /* 0x000fe400078e0007 */
[----:B------:R-:W-:-:S07]  /*6410*/  IMAD.MOV.U32 R28, RZ, RZ, -0x1 ;  /* 0xffffffffff1c7424 */ /* 0x000fce00078e00ff */
[----:B0---4-:R-:W-:Y:S05]  /*6420*/  WARPSYNC.COLLECTIVE R28, `(.L_x_34010) ;  /* 0x000000001c087348 */ /* 0x011fea0003c00000 */
[----:B0-----:R0:W1:Y:S02]  /*6430*/  SHFL.IDX P0, R28, R32, R29, R0 ;  /* 0x0000001d201c7389 */ /* 0x0010640000000000 */
[----:B01--4-:R-:W-:Y:S05]  /*6440*/  ENDCOLLECTIVE ;  /* 0x000000000000791b */ /* 0x013fea0003800000 */
.L_x_34010:
[----:B------:R-:W-:Y:S05]  /*6450*/  BSYNC B1 ;  /* 0x0000000000017941 */ /* 0x000fea0003800000 */
.L_x_34009:
[----:B------:R-:W-:Y:S05]  /*6460*/  BRA `(.L_x_34011) ;  /* 0xffffffd400b87947 */ /* 0x000fea000383ffff */
.L_x_33862:
[----:B------:R-:W-:Y:S01]  /*6470*/  BSSY B1, `(.L_x_34012) ;  /* 0x0000006000017945 */ /* 0x000fe20003800000 */
[----:B------:R-:W-:Y:S01]  /*6480*/  MOV R29, R6 ;  /* 0x00000006001d7202 */ /* 0x000fe20000000f00 */
[----:B------:R-:W-:-:S07]  /*6490*/  IMAD.MOV.U32 R28, RZ, RZ, -0x1 ;  /* 0xffffffffff1c7424 */ /* 0x000fce00078e00ff */
[----:B0---4-:R-:W-:Y:S05]  /*64a0*/  WARPSYNC.COLLECTIVE R28, `(.L_x_34013) ;  /* 0x000000001c087348 */ /* 0x011fea0003c00000 */
[----:B0-----:R0:W1:Y:S02]  /*64b0*/  SHFL.IDX P0, R28, R32, R29, R0 ;  /* 0x0000001d201c7389 */ /* 0x0010640000000000 */
[----:B01--4-:R-:W-:Y:S05]  /*64c0*/  ENDCOLLECTIVE ;  /* 0x000000000000791b */ /* 0x013fea0003800000 */
.L_x_34013:
[----:B------:R-:W-:Y:S05]  /*64d0*/  BSYNC B1 ;  /* 0x0000000000017941 */ /* 0x000fea0003800000 */
.L_x_34012:
[----:B------:R-:W-:Y:S05]  /*64e0*/  BRA `(.L_x_34014) ;  /* 0xffffffd400b07947 */ /* 0x000fea000383ffff */
.L_x_33864:
[----:B------:R-:W-:Y:S01]  /*64f0*/  BSSY B1, `(.L_x_34015) ;  /* 0x0000006000017945 */ /* 0x000fe20003800000 */
[----:B------:R-:W-:Y:S02]  /*6500*/  IMAD.MOV.U32 R29, RZ, RZ, R5 ;  /* 0x000000ffff1d7224 */ /* 0x000fe400078e0005 */
[----:B------:R-:W-:-:S07]  /*6510*/  IMAD.MOV.U32 R28, RZ, RZ, -0x1 ;  /* 0xffffffffff1c7424 */ /* 0x000fce00078e00ff */
[----:B0---4-:R-:W-:Y:S05]  /*6520*/  WARPSYNC.COLLECTIVE R28, `(.L_x_34016) ;  /* 0x000000001c087348 */ /* 0x011fea0003c00000 */
[----:B0-----:R0:W1:Y:S02]  /*6530*/  SHFL.IDX P0, R28, R32, R29, R0 ;  /* 0x0000001d201c7389 */ /* 0x0010640000000000 */
[----:B01--4-:R-:W-:Y:S05]  /*6540*/  ENDCOLLECTIVE ;  /* 0x000000000000791b */ /* 0x013fea0003800000 */
.L_x_34016:
[----:B------:R-:W-:Y:S05]  /*6550*/  BSYNC B1 ;  /* 0x0000000000017941 */ /* 0x000fea0003800000 */
.L_x_34015:
[----:B------:R-:W-:Y:S05]  /*6560*/  BRA `(.L_x_34017) ;  /* 0xffffffd400a87947 */ /* 0x000fea000383ffff */
.L_x_33866:
[----:B------:R-:W-:Y:S01]  /*6570*/  BSSY B1, `(.L_x_34018) ;  /* 0x0000006000017945 */ /* 0x000fe20003800000 */
[----:B------:R-:W-:Y:S01]  /*6580*/  MOV R29, R4 ;  /* 0x00000004001d7202 */ /* 0x000fe20000000f00 */
[----:B------:R-:W-:-:S07]  /*6590*/  IMAD.MOV.U32 R28, RZ, RZ, -0x1 ;  /* 0xffffffffff1c7424 */ /* 0x000fce00078e00ff */
[----:B0---4-:R-:W-:Y:S05]  /*65a0*/  WARPSYNC.COLLECTIVE R28, `(.L_x_34019) ;  /* 0x000000001c087348 */ /* 0x011fea0003c00000 */
[----:B0-----:R0:W1:Y:S02]  /*65b0*/  SHFL.IDX P0, R28, R32, R29, R0 ;  /* 0x0000001d201c7389 */ /* 0x0010640000000000 */
[----:B01--4-:R-:W-:Y:S05]  /*65c0*/  ENDCOLLECTIVE ;  /* 0x000000000000791b */ /* 0x013fea0003800000 */
.L_x_34019:
[----:B------:R-:W-:Y:S05]  /*65d0*/  BSYNC B1 ;  /* 0x0000000000017941 */ /* 0x000fea0003800000 */
.L_x_34018:
[----:B------:R-:W-:Y:S05]  /*65e0*/  BRA `(.L_x_34020) ;  /* 0xffffffd400a07947 */ /* 0x000fea000383ffff */
.L_x_33868:
[----:B------:R-:W-:Y:S01]  /*65f0*/  BSSY B1, `(.L_x_34021) ;  /* 0x0000006000017945 */ /* 0x000fe20003800000 */
[----:B------:R-:W-:Y:S02]  /*6600*/  IMAD.MOV.U32 R29, RZ, RZ, R3 ;  /* 0x000000ffff1d7224 */ /* 0x000fe400078e0003 */
[----:B------:R-:W-:-:S07]  /*6610*/  IMAD.MOV.U32 R28, RZ, RZ, -0x1 ;  /* 0xffffffffff1c7424 */ /* 0x000fce00078e00ff */
[----:B0---4-:R-:W-:Y:S05]  /*6620*/  WARPSYNC.COLLECTIVE R28, `(.L_x_34022) ;  /* 0x000000001c087348 */ /* 0x011fea0003c00000 */
[----:B0-----:R0:W1:Y:S02]  /*6630*/  SHFL.IDX P0, R28, R32, R29, R0 ;  /* 0x0000001d201c7389 */ /* 0x0010640000000000 */
[----:B01--4-:R-:W-:Y:S05]  /*6640*/  ENDCOLLECTIVE ;  /* 0x000000000000791b */ /* 0x013fea0003800000 */
.L_x_34022:
[----:B------:R-:W-:Y:S05]  /*6650*/  BSYNC B1 ;  /* 0x0000000000017941 */ /* 0x000fea0003800000 */
.L_x_34021:
[----:B------:R-:W-:Y:S05]  /*6660*/  BRA `(.L_x_34023) ;  /* 0xffffffd400987947 */ /* 0x000fea000383ffff */
.L_x_33870:
[----:B------:R-:W-:Y:S01]  /*6670*/  BSSY B1, `(.L_x_34024) ;  /* 0x0000006000017945 */ /* 0x000fe20003800000 */
[----:B------:R-:W-:Y:S01]  /*6680*/  MOV R29, R2 ;  /* 0x00000002001d7202 */ /* 0x000fe20000000f00 */
[----:B------:R-:W-:-:S07]  /*6690*/  IMAD.MOV.U32 R28, RZ, RZ, -0x1 ;  /* 0xffffffffff1c7424 */ /* 0x000fce00078e00ff */
[----:B0---4-:R-:W-:Y:S05]  /*66a0*/  WARPSYNC.COLLECTIVE R28, `(.L_x_34025) ;  /* 0x000000001c087348 */ /* 0x011fea0003c00000 */
[----:B0-----:R0:W1:Y:S02]  /*66b0*/  SHFL.IDX P0, R28, R32, R29, R0 ;  /* 0x0000001d201c7389 */ /* 0x0010640000000000 */
[----:B01--4-:R-:W-:Y:S05]  /*66c0*/  ENDCOLLECTIVE ;  /* 0x000000000000791b */ /* 0x013fea0003800000 */
.L_x_34025:
[----:B------:R-:W-:Y:S05]  /*66d0*/  BSYNC B1 ;  /* 0x0000000000017941 */ /* 0x000fea0003800000 */
.L_x_34024:
[----:B------:R-:W-:Y:S05]  /*66e0*/  BRA `(.L_x_34026) ;  /* 0xffffffd400907947 */ /* 0x000fea000383ffff */
.L_x_33891:
[----:B------:R-:W-:Y:S02]  /*66f0*/  IMAD.MOV.U32 R28, RZ, RZ, -0x1 ;  /* 0xffffffffff1c7424 */ /* 0x000fe400078e00ff */
[----:B------:R-:W-:-:S07]  /*6700*/  IMAD.MOV.U32 R29, RZ, RZ, R27 ;  /* 0x000000ffff1d7224 */ /* 0x000fce00078e001b */
[----:B0---4-:R-:W-:Y:S05]  /*6710*/  WARPSYNC.COLLECTIVE R28, `(.L_x_34027) ;  /* 0x000000001c087348 */ /* 0x011fea0003c00000 */
[----:B0-----:R0:W1:Y:S02]  /*6720*/  SHFL.IDX P0, R28, R32, R29, R0 ;  /* 0x0000001d201c7389 */ /* 0x0010640000000000 */
[----:B01--4-:R-:W-:Y:S05]  /*6730*/  ENDCOLLECTIVE ;  /* 0x000000000000791b */ /* 0x013fea0003800000 */
.L_x_34027:
[----:B------:R-:W-:Y:S01]  /*6740*/  MOV R57, R28 ;  /* 0x0000001c00397202 */ /* 0x000fe20000000f00 */
[----:B------:R-:W-:Y:S06]  /*6750*/  BRA `(.L_x_34028) ;  /* 0xffffffe000b07947 */ /* 0x000fec000383ffff */
.L_x_33893:
[----:B------:R-:W-:Y:S01]  /*6760*/  BSSY B0, `(.L_x_34029) ;  /* 0x0000006000007945 */ /* 0x000fe20003800000 */
[----:B------:R-:W-:Y:S02]  /*6770*/  IMAD.MOV.U32 R29, RZ, RZ, R16 ;  /* 0x000000ffff1d7224 */ /* 0x000fe400078e0010 */
[----:B------:R-:W-:-:S07]  /*6780*/  IMAD.MOV.U32 R28, RZ, RZ, -0x1 ;  /* 0xffffffffff1c7424 */ /* 0x000fce00078e00ff */
[----:B0---4-:R-:W-:Y:S05]  /*6790*/  WARPSYNC.COLLECTIVE R28, `(.L_x_34030) ;  /* 0x000000001c087348 */ /* 0x011fea0003c00000 */
[----:B0-----:R0:W1:Y:S02]  /*67a0*/  SHFL.IDX P0, R28, R32, R29, R0 ;  /* 0x0000001d201c7389 */ /* 0x0010640000000000 */
[----:B01--4-:R-:W-:Y:S05]  /*67b0*/  ENDCOLLECTIVE ;  /* 0x000000000000791b */ /* 0x013fea0003800000 */
.L_x_34030:
[----:B------:R-:W-:Y:S05]  /*67c0*/  BSYNC B0 ;  /* 0x0000000000007941 */ /* 0x000fea0003800000 */
.L_x_34029:
[----:B------:R-:W-:Y:S05]  /*67d0*/  BRA `(.L_x_34031) ;  /* 0xffffffe000a47947 */ /* 0x000fea000383ffff */
.L_x_33895:
[----:B------:R-:W-:Y:S01]  /*67e0*/  BSSY B0, `(.L_x_34032) ;  /* 0x0000006000007945 */ /* 0x000fe20003800000 */
[----:B------:R-:W-:Y:S01]  /*67f0*/  IMAD.MOV.U32 R29, RZ, RZ, R15 ;  /* 0x000000ffff1d7224 */ /* 0x000fe200078e000f */
[----:B------:R-:W-:-:S07]  /*6800*/  MOV R28, 0xffffffff ;  /* 0xffffffff001c7802 */ /* 0x000fce0000000f00 */
[----:B0---4-:R-:W-:Y:S05]  /*6810*/  WARPSYNC.COLLECTIVE R28, `(.L_x_34033) ;  /* 0x000000001c087348 */ /* 0x011fea0003c00000 */
[----:B0-----:R0:W1:Y:S02]  /*6820*/  SHFL.IDX P0, R28, R32, R29, R0 ;  /* 0x0000001d201c7389 */ /* 0x0010640000000000 */
[----:B01--4-:R-:W-:Y:S05]  /*6830*/  ENDCOLLECTIVE ;  /* 0x000000000000791b */ /* 0x013fea0003800000 */
.L_x_34033:
[----:B------:R-:W-:Y:S05]  /*6840*/  BSYNC B0 ;  /* 0x0000000000007941 */ /* 0x000fea0003800000 */
.L_x_34032:
[----:B------:R-:W-:Y:S05]  /*6850*/  BRA `(.L_x_34034) ;  /* 0xffffffe000987947 */ /* 0x000fea000383ffff */
.L_x_33897:
[----:B------:R-:W-:Y:S01]  /*6860*/  BSSY B0, `(.L_x_34035) ;  /* 0x0000006000007945 */ /* 0x000fe20003800000 */
[----:B------:R-:W-:Y:S02]  /*6870*/  IMAD.MOV.U32 R29, RZ, RZ, R14 ;  /* 0x000000ffff1d7224 */ /* 0x000fe400078e000e */
[----:B------:R-:W-:-:S07]  /*6880*/  IMAD.MOV.U32 R28, RZ, RZ, -0x1 ;  /* 0xffffffffff1c7424 */ /* 0x000fce00078e00ff */
[----:B0---4-:R-:W-:Y:S05]  /*6890*/  WARPSYNC.COLLECTIVE R28, `(.L_x_34036) ;  /* 0x000000001c087348 */ /* 0x011fea0003c00000 */
[----:B0-----:R0:W1:Y:S02]  /*68a0*/  SHFL.IDX P0, R28, R32, R29, R0 ;  /* 0x0000001d201c7389 */ /* 0x0010640000000000 */
[----:B01--4-:R-:W-:Y:S05]  /*68b0*/  ENDCOLLECTIVE ;  /* 0x000000000000791b */ /* 0x013fea0003800000 */
.L_x_34036:
[----:B------:R-:W-:Y:S05]  /*68c0*/  BSYNC B0 ;  /* 0x0000000000007941 */ /* 0x000fea0003800000 */
.L_x_34035:
[----:B------:R-:W-:Y:S05]  /*68d0*/  BRA `(.L_x_34037) ;  /* 0xffffffe0008c7947 */ /* 0x000fea000383ffff */
.L_x_33899:
[----:B------:R-:W-:Y:S01]  /*68e0*/  BSSY B0, `(.L_x_34038) ;  /* 0x0000006000007945 */ /* 0x000fe20003800000 */
[----:B------:R-:W-:Y:S01]  /*68f0*/  IMAD.MOV.U32 R29, RZ, RZ, R13 ;  /* 0x000000ffff1d7224 */ /* 0x000fe200078e000d */
[----:B------:R-:W-:-:S07]  /*6900*/  MOV R28, 0xffffffff ;  /* 0xffffffff001c7802 */ /* 0x000fce0000000f00 */
[----:B0---4-:R-:W-:Y:S05]  /*6910*/  WARPSYNC.COLLECTIVE R28, `(.L_x_34039) ;  /* 0x000000001c087348 */ /* 0x011fea0003c00000 */
[----:B0-----:R0:W1:Y:S02]  /*6920*/  SHFL.IDX P0, R28, R32, R29, R0 ;  /* 0x0000001d201c7389 */ /* 0x0010640000000000 */
[----:B01--4-:R-:W-:Y:S05]  /*6930*/  ENDCOLLECTIVE ;  /* 0x000000000000791b */ /* 0x013fea0003800000 */
.L_x_34039:
[----:B------:R-:W-:Y:S05]  /*6940*/  BSYNC B0 ;  /* 0x0000000000007941 */ /* 0x000fea0003800000 */
.L_x_34038:
[----:B------:R-:W-:Y:S05]  /*6950*/  BRA `(.L_x_34040) ;  /* 0xffffffe000887947 */ /* 0x000fea000383ffff */
.L_x_33901:
[----:B------:R-:W-:Y:S01]  /*6960*/  BSSY B0, `(.L_x_34041) ;  /* 0x0000006000007945 */ /* 0x000fe20003800000 */
[----:B------:R-:W-:Y:S02]  /*6970*/  IMAD.MOV.U32 R29, RZ, RZ, R12 ;  /* 0x000000ffff1d7224 */ /* 0x000fe400078e000c */
[----:B------:R-:W-:-:S07]  /*6980*/  IMAD.MOV.U32 R28, RZ, RZ, -0x1 ;  /* 0xffffffffff1c7424 */ /* 0x000fce00078e00ff */
[----:B0---4-:R-:W-:Y:S05]  /*6990*/  WARPSYNC.COLLECTIVE R28, `(.L_x_34042) ;  /* 0x000000001c087348 */ /* 0x011fea0003c00000 */
[----:B0-----:R0:W1:Y:S02]  /*69a0*/  SHFL.IDX P0, R28, R32, R29, R0 ;  /* 0x0000001d201c7389 */ /* 0x0010640000000000 */
[----:B01--4-:R-:W-:Y:S05]  /*69b0*/  ENDCOLLECTIVE ;  /* 0x000000000000791b */ /* 0x013fea0003800000 */
.L_x_34042:
[----:B------:R-:W-:Y:S05]  /*69c0*/  BSYNC B0 ;  /* 0x0000000000007941 */ /* 0x000fea0003800000 */
.L_x_34041:
[----:B------:R-:W-:Y:S05]  /*69d0*/  BRA `(.L_x_34043) ;  /* 0xffffffe000807947 */ /* 0x000fea000383ffff */
.L_x_33903:
[----:B------:R-:W-:Y:S01]  /*69e0*/  BSSY B0, `(.L_x_34044) ;  /* 0x0000006000007945 */ /* 0x000fe20003800000 */
[----:B------:R-:W-:Y:S01]  /*69f0*/  IMAD.MOV.U32 R29, RZ, RZ, R11 ;  /* 0x000000ffff1d7224 */ /* 0x000fe200078e000b */
[----:B------:R-:W-:-:S07]  /*6a00*/  MOV R28, 0xffffffff ;  /* 0xffffffff001c7802 */ /* 0x000fce0000000f00 */
[----:B0---4-:R-:W-:Y:S05]  /*6a10*/  WARPSYNC.COLLECTIVE R28, `(.L_x_34045) ;  /* 0x000000001c087348 */ /* 0x011fea0003c00000 */
[----:B0-----:R0:W1:Y:S02]  /*6a20*/  SHFL.IDX P0, R28, R32, R29, R0 ;  /* 0x0000001d201c7389 */ /* 0x0010640000000000 */
[----:B01--4-:R-:W-:Y:S05]  /*6a30*/  ENDCOLLECTIVE ;  /* 0x000000000000791b */ /* 0x013fea0003800000 */
.L_x_34045:
[----:B------:R-:W-:Y:S05]  /*6a40*/  BSYNC B0 ;  /* 0x0000000000007941 */ /* 0x000fea0003800000 */
.L_x_34044:
[----:B------:R-:W-:Y:S05]  /*6a50*/  BRA `(.L_x_34046) ;  /* 0xffffffe000787947 */ /* 0x000fea000383ffff */
.L_x_33905:
[----:B------:R-:W-:Y:S01]  /*6a60*/  BSSY B0, `(.L_x_34047) ;  /* 0x0000006000007945 */ /* 0x000fe20003800000 */
[----:B------:R-:W-:Y:S02]  /*6a70*/  IMAD.MOV.U32 R29, RZ, RZ, R10 ;  /* 0x000000ffff1d7224 */ /* 0x000fe400078e000a */
[----:B------:R-:W-:-:S07]  /*6a80*/  IMAD.MOV.U32 R28, RZ, RZ, -0x1 ;  /* 0xffffffffff1c7424 */ /* 0x000fce00078e00ff */
[----:B0---4-:R-:W-:Y:S05]  /*6a90*/  WARPSYNC.COLLECTIVE R28, `(.L_x_34048) ;  /* 0x000000001c087348 */ /* 0x011fea0003c00000 */
[----:B0-----:R0:W1:Y:S02]  /*6aa0*/  SHFL.IDX P0, R28, R32, R29, R0 ;  /* 0x0000001d201c7389 */ /* 0x0010640000000000 */
[----:B01--4-:R-:W-:Y:S05]  /*6ab0*/  ENDCOLLECTIVE ;  /* 0x000000000000791b */ /* 0x013fea0003800000 */
.L_x_34048:
[----:B------:R-:W-:Y:S05]  /*6ac0*/  BSYNC B0 ;  /* 0x0000000000007941 */ /* 0x000fea0003800000 */
.L_x_34047:
[----:B------:R-:W-:Y:S05]  /*6ad0*/  BRA `(.L_x_34049) ;  /* 0xffffffe000707947 */ /* 0x000fea000383ffff */
.L_x_33907:
[----:B------:R-:W-:Y:S01]  /*6ae0*/  BSSY B0, `(.L_x_34050) ;  /* 0x0000006000007945 */ /* 0x000fe20003800000 */
[----:B------:R-:W-:Y:S01]  /*6af0*/  IMAD.MOV.U32 R29, RZ, RZ, R9 ;  /* 0x000000ffff1d7224 */ /* 0x000fe200078e0009 */
[----:B------:R-:W-:-:S07]  /*6b00*/  MOV R28, 0xffffffff ;  /* 0xffffffff001c7802 */ /* 0x000fce0000000f00 */
[----:B0---4-:R-:W-:Y:S05]  /*6b10*/  WARPSYNC.COLLECTIVE R28, `(.L_x_34051) ;  /* 0x000000001c087348 */ /* 0x011fea0003c00000 */
[----:B0-----:R0:W1:Y:S02]  /*6b20*/  SHFL.IDX P0, R28, R32, R29, R0 ;  /* 0x0000001d201c7389 */ /* 0x0010640000000000 */
[----:B01--4-:R-:W-:Y:S05]  /*6b30*/  ENDCOLLECTIVE ;  /* 0x000000000000791b */ /* 0x013fea0003800000 */
.L_x_34051:
[----:B------:R-:W-:Y:S05]  /*6b40*/  BSYNC B0 ;  /* 0x0000000000007941 */ /* 0x000fea0003800000 */
.L_x_34050:
[----:B------:R-:W-:Y:S05]  /*6b50*/  BRA `(.L_x_34052) ;  /* 0xffffffe000687947 */ /* 0x000fea000383ffff */
.L_x_33909:
[----:B------:R-:W-:Y:S01]  /*6b60*/  BSSY B0, `(.L_x_34053) ;  /* 0x0000006000007945 */ /* 0x000fe20003800000 */
[----:B------:R-:W-:Y:S02]  /*6b70*/  IMAD.MOV.U32 R29, RZ, RZ, R8 ;  /* 0x000000ffff1d7224 */ /* 0x000fe400078e0008 */
[----:B------:R-:W-:-:S07]  /*6b80*/  IMAD.MOV.U32 R28, RZ, RZ, -0x1 ;  /* 0xffffffffff1c7424 */ /* 0x000fce00078e00ff */
[----:B0---4-:R-:W-:Y:S05]  /*6b90*/  WARPSYNC.COLLECTIVE R28, `(.L_x_34054) ;  /* 0x000000001c087348 */ /* 0x011fea0003c00000 */
[----:B0-----:R0:W1:Y:S02]  /*6ba0*/  SHFL.IDX P0, R28, R32, R29, R0 ;  /* 0x0000001d201c7389 */ /* 0x0010640000000000 */
[----:B01--4-:R-:W-:Y:S05]  /*6bb0*/  ENDCOLLECTIVE ;  /* 0x000000000000791b */ /* 0x013fea0003800000 */
.L_x_34054:
[----:B------:R-:W-:Y:S05]  /*6bc0*/  BSYNC B0 ;  /* 0x0000000000007941 */ /* 0x000fea0003800000 */
.L_x_34053:
[----:B------:R-:W-:Y:S05]  /*6bd0*/  BRA `(.L_x_34055) ;  /* 0xffffffe000607947 */ /* 0x000fea000383ffff */
.L_x_33911:
[----:B------:R-:W-:Y:S01]  /*6be0*/  BSSY B0, `(.L_x_34056) ;  /* 0x0000006000007945 */ /* 0x000fe20003800000 */
[----:B------:R-:W-:Y:S01]  /*6bf0*/  IMAD.MOV.U32 R29, RZ, RZ, R7 ;  /* 0x000000ffff1d7224 */ /* 0x000fe200078e0007 */
[----:B------:R-:W-:-:S07]  /*6c00*/  MOV R28, 0xffffffff ;  /* 0xffffffff001c7802 */ /* 0x000fce0000000f00 */
[----:B0---4-:R-:W-:Y:S05]  /*6c10*/  WARPSYNC.COLLECTIVE R28, `(.L_x_34057) ;  /* 0x000000001c087348 */ /* 0x011fea0003c00000 */
[----:B0-----:R0:W1:Y:S02]  /*6c20*/  SHFL.IDX P0, R28, R32, R29, R0 ;  /* 0x0000001d201c7389 */ /* 0x0010640000000000 */
[----:B01--4-:R-:W-:Y:S05]  /*6c30*/  ENDCOLLECTIVE ;  /* 0x000000000000791b */ /* 0x013fea0003800000 */
.L_x_34057:
[----:B------:R-:W-:Y:S05]  /*6c40*/  BSYNC B0 ;  /* 0x0000000000007941 */ /* 0x000fea0003800000 */
.L_x_34056:
[----:B------:R-:W-:Y:S05]  /*6c50*/  BRA `(.L_x_34058) ;  /* 0xffffffe000587947 */ /* 0x000fea000383ffff */
.L_x_33913:
[----:B------:R-:W-:Y:S01]  /*6c60*/  BSSY B0, `(.L_x_34059) ;  /* 0x0000006000007945 */ /* 0x000fe20003800000 */
[----:B------:R-:W-:Y:S02]  /*6c70*/  IMAD.MOV.U32 R29, RZ, RZ, R6 ;  /* 0x000000ffff1d7224 */ /* 0x000fe400078e0006 */
[----:B------:R-:W-:-:S07]  /*6c80*/  IMAD.MOV.U32 R28, RZ, RZ, -0x1 ;  /* 0xffffffffff1c7424 */ /* 0x000fce00078e00ff */
[----:B0---4-:R-:W-:Y:S05]  /*6c90*/  WARPSYNC.COLLECTIVE R28, `(.L_x_34060) ;  /* 0x000000001c087348 */ /* 0x011fea0003c00000 */
[----:B0-----:R0:W1:Y:S02]  /*6ca0*/  SHFL.IDX P0, R28, R32, R29, R0 ;  /* 0x0000001d201c7389 */ /* 0x0010640000000000 */
[----:B01--4-:R-:W-:Y:S05]  /*6cb0*/  ENDCOLLECTIVE ;  /* 0x000000000000791b */ /* 0x013fea0003800000 */
.L_x_34060:
[----:B------:R-:W-:Y:S05]  /*6cc0*/  BSYNC B0 ;  /* 0x0000000000007941 */ /* 0x000fea0003800000 */
.L_x_34059:
[----:B------:R-:W-:Y:S05]  /*6cd0*/  BRA `(.L_x_34061) ;  /* 0xffffffe000507947 */ /* 0x000fea000383ffff */
.L_x_33915:
[----:B------:R-:W-:Y:S01]  /*6ce0*/  BSSY B0, `(.L_x_34062) ;  /* 0x0000006000007945 */ /* 0x000fe20003800000 */
[----:B------:R-:W-:Y:S01]  /*6cf0*/  IMAD.MOV.U32 R29, RZ, RZ, R5 ;  /* 0x000000ffff1d7224 */ /* 0x000fe200078e0005 */
[----:B------:R-:W-:-:S07]  /*6d00*/  MOV R28, 0xffffffff ;  /* 0xffffffff001c7802 */ /* 0x000fce0000000f00 */
[----:B0---4-:R-:W-:Y:S05]  /*6d10*/  WARPSYNC.COLLECTIVE R28, `(.L_x_34063) ;  /* 0x000000001c087348 */ /* 0x011fea0003c00000 */
[----:B0-----:R0:W1:Y:S02]  /*6d20*/  SHFL.IDX P0, R28, R32, R29, R0 ;  /* 0x0000001d201c7389 */ /* 0x0010640000000000 */
[----:B01--4-:R-:W-:Y:S05]  /*6d30*/  ENDCOLLECTIVE ;  /* 0x000000000000791b */ /* 0x013fea0003800000 */
.L_x_34063:
[----:B------:R-:W-:Y:S05]  /*6d40*/  BSYNC B0 ;  /* 0x0000000000007941 */ /* 0x000fea0003800000 */
.L_x_34062:
[----:B------:R-:W-:Y:S05]  /*6d50*/  BRA `(.L_x_34064) ;  /* 0xffffffe000487947 */ /* 0x000fea000383ffff */
.L_x_33917:
[----:B------:R-:W-:Y:S01]  /*6d60*/  BSSY B0, `(.L_x_34065) ;  /* 0x0000006000007945 */ /* 0x000fe20003800000 */
[----:B------:R-:W-:Y:S02]  /*6d70*/  IMAD.MOV.U32 R29, RZ, RZ, R4 ;  /* 0x000000ffff1d7224 */ /* 0x000fe400078e0004 */
[----:B------:R-:W-:-:S07]  /*6d80*/  IMAD.MOV.U32 R28, RZ, RZ, -0x1 ;  /* 0xffffffffff1c7424 */ /* 0x000fce00078e00ff */
[----:B0---4-:R-:W-:Y:S05]  /*6d90*/  WARPSYNC.COLLECTIVE R28, `(.L_x_34066) ;  /* 0x000000001c087348 */ /* 0x011fea0003c00000 */
[----:B0-----:R0:W1:Y:S02]  /*6da0*/  SHFL.IDX P0, R28, R32, R29, R0 ;  /* 0x0000001d201c7389 */ /* 0x0010640000000000 */
[----:B01--4-:R-:W-:Y:S05]  /*6db0*/  ENDCOLLECTIVE ;  /* 0x000000000000791b */ /* 0x013fea0003800000 */
.L_x_34066:
[----:B------:R-:W-:Y:S05]  /*6dc0*/  BSYNC B0 ;  /* 0x0000000000007941 */ /* 0x000fea0003800000 */
.L_x_34065:
[----:B------:R-:W-:Y:S05]  /*6dd0*/  BRA `(.L_x_34067) ;  /* 0xffffffe000407947 */ /* 0x000fea000383ffff */
.L_x_33919:
[----:B------:R-:W-:Y:S01]  /*6de0*/  BSSY B0, `(.L_x_34068) ;  /* 0x0000006000007945 */ /* 0x000fe20003800000 */
[----:B------:R-:W-:Y:S01]  /*6df0*/  IMAD.MOV.U32 R29, RZ, RZ, R3 ;  /* 0x000000ffff1d7224 */ /* 0x000fe200078e0003 */
[----:B------:R-:W-:-:S07]  /*6e00*/  MOV R28, 0xffffffff ;  /* 0xffffffff001c7802 */ /* 0x000fce0000000f00 */
[----:B0---4-:R-:W-:Y:S05]  /*6e10*/  WARPSYNC.COLLECTIVE R28, `(.L_x_34069) ;  /* 0x000000001c087348 */ /* 0x011fea0003c00000 */
[----:B0-----:R0:W1:Y:S02]  /*6e20*/  SHFL.IDX P0, R28, R32, R29, R0 ;  /* 0x0000001d201c7389 */ /* 0x0010640000000000 */
[----:B01--4-:R-:W-:Y:S05]  /*6e30*/  ENDCOLLECTIVE ;  /* 0x000000000000791b */ /* 0x013fea0003800000 */
.L_x_34069:
[----:B------:R-:W-:Y:S05]  /*6e40*/  BSYNC B0 ;  /* 0x0000000000007941 */ /* 0x000fea0003800000 */
.L_x_34068:
[----:B------:R-:W-:Y:S05]  /*6e50*/  BRA `(.L_x_34070) ;  /* 0xffffffe000387947 */ /* 0x000fea000383ffff */
.L_x_33921:
[----:B------:R-:W-:Y:S01]  /*6e60*/  BSSY B0, `(.L_x_34071) ;  /* 0x0000006000007945 */ /* 0x000fe20003800000 */
[----:B------:R-:W-:Y:S02]  /*6e70*/  IMAD.MOV.U32 R29, RZ, RZ, R2 ;  /* 0x000000ffff1d7224 */ /* 0x000fe400078e0002 */
[----:B------:R-:W-:-:S07]  /*6e80*/  IMAD.MOV.U32 R28, RZ, RZ, -0x1 ;  /* 0xffffffffff1c7424 */ /* 0x000fce00078e00ff */
[----:B0---4-:R-:W-:Y:S05]  /*6e90*/  WARPSYNC.COLLECTIVE R28, `(.L_x_34072) ;  /* 0x000000001c087348 */ /* 0x011fea0003c00000 */
[----:B0-----:R0:W1:Y:S02]  /*6ea0*/  SHFL.IDX P0, R28, R32, R29, R0 ;  /* 0x0000001d201c7389 */ /* 0x0010640000000000 */
[----:B01--4-:R-:W-:Y:S05]  /*6eb0*/  ENDCOLLECTIVE ;  /* 0x000000000000791b */ /* 0x013fea0003800000 */
.L_x_34072:
[----:B------:R-:W-:Y:S05]  /*6ec0*/  BSYNC B0 ;  /* 0x0000000000007941 */ /* 0x000fea0003800000 */
.L_x_34071:
[----:B------:R-:W-:Y:S05]  /*6ed0*/  BRA `(.L_x_34073) ;  /* 0xffffffe000307947 */ /* 0x000fea000383ffff */
.L_x_34074:
        /* <DEDUP_REMOVED lines=10> */
.L_x_58554:


//--------------------- .text._Z9cuda_gemmIiLi256ELi2ELi1ELi32ELi32ELi32ELi32ELi0ELi1EEviiiPT_S1_S1_ii --------------------------
	.section	.text._Z9cuda_gemmIiLi256ELi2ELi1ELi32ELi32ELi32ELi32ELi0ELi1EEviiiPT_S1_S1_ii,"ax",@progbits
	.align	128
        .global         _Z9cuda_gemmIiLi256ELi2ELi1ELi32ELi32ELi32ELi32ELi0ELi1EEviiiPT_S1_S1_ii
        .type           _Z9cuda_gemmIiLi256ELi2ELi1ELi32ELi32ELi32ELi32ELi0ELi1EEviiiPT_S1_S1_ii,@function
        .size           _Z9cuda_gemmIiLi256ELi2ELi1ELi32ELi32ELi32ELi32ELi0ELi1EEviiiPT_S1_S1_ii,(.L_x_58116 - _Z9cuda_gemmIiLi256ELi2ELi1ELi32ELi32ELi32ELi32ELi0ELi1EEviiiPT_S1_S1_ii)
        .other          _Z9cuda_gemmIiLi256ELi2ELi1ELi32ELi32ELi32ELi32ELi0ELi1EEviiiPT_S1_S1_ii,@"STO_CUDA_ENTRY STV_DEFAULT"
_Z9cuda_gemmIiLi256ELi2ELi1ELi32ELi32ELi32ELi32ELi0ELi1EEviiiPT_S1_S1_ii:
.text._Z9cuda_gemmIiLi256ELi2ELi1ELi32ELi32ELi32ELi32ELi0ELi1EEviiiPT_S1_S1_ii:
        /* <DEDUP_REMOVED lines=8> */
[----:B------:R-:W-:Y:S05]  /*0080*/  CALL.REL.NOINC `($__internal_165_$__cuda_sm20_div_u16) ;  /* 0x0000001c00b47944 */ /* 0x000fea0003c00000 */
        /* <DEDUP_REMOVED lines=15> */
.L_x_34077:
        /* <DEDUP_REMOVED lines=13> */
.L_x_34076:
[----:B--2---:R-:W-:Y:S05]  /*0250*/  BSYNC.RECONVERGENT B0 ;  /* 0x0000000000007941 */ /* 0x004fea0003800200 */
.L_x_34075:
[----:B------:R-:W-:Y:S01]  /*0260*/  BSSY.RECONVERGENT B0, `(.L_x_34078) ;  /* 0x0000028000007945 */ /* 0x000fe20003800200 */
[----:B0-----:R-:W-:-:S07]  /*0270*/  LEA R42, R17, R42, 0x18 ;  /* 0x0000002a112a7211 */ /* 0x001fce00078ec0ff */
.L_x_34079:
        /* <DEDUP_REMOVED lines=39> */
.L_x_34078:
        /* <DEDUP_REMOVED lines=50> */
.L_x_34098:
        /* <DEDUP_REMOVED lines=44> */
.L_x_34083:
[----:B------:R-:W-:Y:S05]  /*0ad0*/  BSYNC.RECONVERGENT B1 ;  /* 0x0000000000017941 */ /* 0x000fea0003800200 */
.L_x_34082:
        /* <DEDUP_REMOVED lines=10> */
.L_x_34086:
        /* <DEDUP_REMOVED lines=27> */
.L_x_34085:
[----:B------:R-:W-:Y:S05]  /*0d30*/  BSYNC.RECONVERGENT B1 ;  /* 0x0000000000017941 */ /* 0x000fea0003800200 */
.L_x_34084:
        /* <DEDUP_REMOVED lines=19> */
.L_x_34088:
[----:B------:R-:W-:Y:S05]  /*0e70*/  BSYNC.RECONVERGENT B1 ;  /* 0x0000000000017941 */ /* 0x000fea0003800200 */
.L_x_34087:
[----:B------:R-:W-:Y:S05]  /*0e80*/  @!P1 BRA `(.L_x_34081) ;  /* 0x0000000000389947 */ /* 0x000fea0003800000 */
[----:B----4-:R-:W0:Y:S01]  /*0e90*/  S2R R3, SR_CgaCtaId ;  /* 0x0000000000037919 */ /* 0x010e220000008800 */
[----:B------:R-:W-:-:S04]  /*0ea0*/  MOV R0, 0x400 ;  /* 0x0000040000007802 */ /* 0x000fc80000000f00 */
[----:B------:R-:W-:-:S04]  /*0eb0*/  IADD3 R0, PT, PT, R0, 0x1100, RZ ;  /* 0x0000110000007810 */ /* 0x000fc80007ffe0ff */
[----:B0-----:R-:W-:-:S07]  /*0ec0*/  LEA R5, R3, R0, 0x18 ;  /* 0x0000000003057211 */ /* 0x001fce00078ec0ff */
.L_x_34089:
        /* <DEDUP_REMOVED lines=10> */
.L_x_34081:
[----:B------:R-:W-:Y:S05]  /*0f70*/  BSYNC.RECONVERGENT B0 ;  /* 0x0000000000007941 */ /* 0x000fea0003800200 */
.L_x_34080:
        /* <DEDUP_REMOVED lines=28> */
.L_x_34092:
        /* <DEDUP_REMOVED lines=35> */
.L_x_34115:
        /* <DEDUP_REMOVED lines=9> */
.L_x_34090:
        /* <DEDUP_REMOVED lines=46> */
.L_x_34096:
[----:B------:R-:W-:Y:S05]  /*16e0*/  BSYNC.RECONVERGENT B1 ;  /* 0x0000000000017941 */ /* 0x000fea0003800200 */
.L_x_34095:
[----:B------:R-:W-:Y:S05]  /*16f0*/  @!P1 BRA `(.L_x_34094) ;  /* 0x0000000000789947 */ /* 0x000fea0003800000 */
[----:B--2---:R-:W1:Y:S01]  /*1700*/  S2R R3, SR_CgaCtaId ;  /* 0x0000000000037919 */ /* 0x004e620000008800 */
[----:B------:R-:W-:-:S04]  /*1710*/  MOV R2, 0x400 ;  /* 0x0000040000027802 */ /* 0x000fc80000000f00 */
[----:B------:R-:W-:-:S04]  /*1720*/  IADD3 R2, PT, PT, R2, 0x1100, RZ ;  /* 0x0000110002027810 */ /* 0x000fc80007ffe0ff */
[----:B-1----:R-:W-:-:S07]  /*1730*/  LEA R23, R3, R2, 0x18 ;  /* 0x0000000203177211 */ /* 0x002fce00078ec0ff */
.L_x_34097:
        /* <DEDUP_REMOVED lines=26> */
.L_x_34094:
[----:B------:R-:W-:Y:S05]  /*18e0*/  BSYNC.RECONVERGENT B0 ;  /* 0x0000000000007941 */ /* 0x000fea0003800200 */
.L_x_34093:
[C---:B012-4-:R-:W-:Y:S01]  /*18f0*/  IMAD.SHL.U32 R3, R45.reuse, 0x2, RZ ;  /* 0x000000022d037824 */ /* 0x057fe200078e00ff */
[----:B------:R-:W-:-:S04]  /*1900*/  IADD3 R40, PT, PT, R45, R40, RZ ;  /* 0x000000282d287210 */ /* 0x000fc80007ffe0ff */
[----:B------:R-:W-:-:S13]  /*1910*/  ISETP.GE.U32.AND P0, PT, R40, R3, PT ;  /* 0x000000032800720c */ /* 0x000fda0003f06070 */
[----:B------:R-:W-:Y:S05]  /*1920*/  @!P0 BRA `(.L_x_34098) ;  /* 0xffffffec00b88947 */ /* 0x000fea000383ffff */
[----:B------:R-:W-:Y:S05]  /*1930*/  EXIT ;  /* 0x000000000000794d */ /* 0x000fea0003800000 */
.L_x_34091:
[----:B0-----:R-:W-:Y:S01]  /*1940*/  MOV R0, 0xffffffff ;  /* 0xffffffff00007802 */ /* 0x001fe20000000f00 */
[----:B------:R-:W-:Y:S01]  /*1950*/  IMAD.MOV.U32 R3, RZ, RZ, 0x1f ;  /* 0x0000001fff037424 */ /* 0x000fe200078e00ff */
[----:B------:R-:W-:-:S07]  /*1960*/  MOV R2, R29 ;  /* 0x0000001d00027202 */ /* 0x000fce0000000f00 */
[----:B-1234-:R-:W-:Y:S05]  /*1970*/  WARPSYNC.COLLECTIVE R0, `(.L_x_34099) ;  /* 0x0000000000087348 */ /* 0x01efea0003c00000 */
[----:B-1----:R0:W1:Y:S02]  /*1980*/  SHFL.IDX P1, R0, R5, R2, R3 ;  /* 0x0000000205007389 */ /* 0x0020640000020003 */
[----:B01234-:R-:W-:Y:S05]  /*1990*/  ENDCOLLECTIVE ;  /* 0x000000000000791b */ /* 0x01ffea0003800000 */
.L_x_34099:
[----:B------:R-:W-:Y:S01]  /*19a0*/  MOV R2, R39 ;  /* 0x0000002700027202 */ /* 0x000fe20000000f00 */
[----:B------:R-:W-:Y:S02]  /*19b0*/  IMAD.MOV.U32 R44, RZ, RZ, R0 ;  /* 0x000000ffff2c7224 */ /* 0x000fe400078e0000 */
[----:B------:R-:W-:Y:S02]  /*19c0*/  IMAD.MOV.U32 R0, RZ, RZ, -0x1 ;  /* 0xffffffffff007424 */ /* 0x000fe400078e00ff */
[----:B------:R-:W-:-:S07]  /*19d0*/  IMAD R44, R20, R44, RZ ;  /* 0x0000002c142c7224 */ /* 0x000fce00078e02ff */
[----:B------:R-:W-:Y:S05]  /*19e0*/  WARPSYNC.COLLECTIVE R0, `(.L_x_34100) ;  /* 0x0000000000087348 */ /* 0x000fea0003c00000 */
[----:B------:R0:W1:Y:S02]  /*19f0*/  SHFL.IDX P1, R0, R5, R2, R3 ;  /* 0x0000000205007389 */ /* 0x0000640000020003 */
[----:B01----:R-:W-:Y:S05]  /*1a00*/  ENDCOLLECTIVE ;  /* 0x000000000000791b */ /* 0x003fea0003800000 */
.L_x_34100:
[----:B------:R-:W-:Y:S01]  /*1a10*/  MOV R2, R25 ;  /* 0x0000001900027202 */ /* 0x000fe20000000f00 */
[----:B------:R-:W-:Y:S02]  /*1a20*/  IMAD R44, R21, R0, R44 ;  /* 0x00000000152c7224 */ /* 0x000fe400078e022c */
[----:B------:R-:W-:-:S07]  /*1a30*/  IMAD.MOV.U32 R0, RZ, RZ, -0x1 ;  /* 0xffffffffff007424 */ /* 0x000fce00078e00ff */
[----:B------:R-:W-:Y:S05]  /*1a40*/  WARPSYNC.COLLECTIVE R0, `(.L_x_34101) ;  /* 0x0000000000087348 */ /* 0x000fea0003c00000 */
[----:B------:R0:W1:Y:S02]  /*1a50*/  SHFL.IDX P1, R0, R5, R2, R3 ;  /* 0x0000000205007389 */ /* 0x0000640000020003 */
[----:B01----:R-:W-:Y:S05]  /*1a60*/  ENDCOLLECTIVE ;  /* 0x000000000000791b */ /* 0x003fea0003800000 */
.L_x_34101:
[----:B------:R-:W-:Y:S01]  /*1a70*/  MOV R2, R38 ;  /* 0x0000002600027202 */ /* 0x000fe20000000f00 */
[----:B------:R-:W-:Y:S02]  /*1a80*/  IMAD R44, R22, R0, R44 ;  /* 0x00000000162c7224 */ /* 0x000fe400078e022c */
[----:B------:R-:W-:-:S07]  /*1a90*/  IMAD.MOV.U32 R0, RZ, RZ, -0x1 ;  /* 0xffffffffff007424 */ /* 0x000fce00078e00ff */
[----:B------:R-:W-:Y:S05]  /*1aa0*/  WARPSYNC.COLLECTIVE R0, `(.L_x_34102) ;  /* 0x0000000000087348 */ /* 0x000fea0003c00000 */
[----:B------:R0:W1:Y:S02]  /*1ab0*/  SHFL.IDX P1, R0, R5, R2, R3 ;  /* 0x0000000205007389 */ /* 0x0000640000020003 */
[----:B01----:R-:W-:Y:S05]  /*1ac0*/  ENDCOLLECTIVE ;  /* 0x000000000000791b */ /* 0x003fea0003800000 */
.L_x_34102:
[----:B------:R-:W-:Y:S01]  /*1ad0*/  MOV R2, R37 ;  /* 0x0000002500027202 */ /* 0x000fe20000000f00 */
[----:B------:R-:W-:Y:S02]  /*1ae0*/  IMAD R44, R23, R0, R44 ;  /* 0x00000000172c7224 */ /* 0x000fe400078e022c */
[----:B------:R-:W-:-:S07]  /*1af0*/  IMAD.MOV.U32 R0, RZ, RZ, -0x1 ;  /* 0xffffffffff007424 */ /* 0x000fce00078e00ff */
[----:B------:R-:W-:Y:S05]  /*1b00*/  WARPSYNC.COLLECTIVE R0, `(.L_x_34103) ;  /* 0x0000000000087348 */ /* 0x000fea0003c00000 */
[----:B------:R0:W1:Y:S02]  /*1b10*/  SHFL.IDX P1, R0, R5, R2, R3 ;  /* 0x0000000205007389 */ /* 0x0000640000020003 */
[----:B01----:R-:W-:Y:S05]  /*1b20*/  ENDCOLLECTIVE ;  /* 0x000000000000791b */ /* 0x003fea0003800000 */
.L_x_34103:
[----:B------:R-:W-:Y:S01]  /*1b30*/  MOV R2, R36 ;  /* 0x0000002400027202 */ /* 0x000fe20000000f00 */
[----:B------:R-:W-:Y:S02]  /*1b40*/  IMAD R44, R16, R0, R44 ;  /* 0x00000000102c7224 */ /* 0x000fe400078e022c */
[----:B------:R-:W-:-:S07]  /*1b50*/  IMAD.MOV.U32 R0, RZ, RZ, -0x1 ;  /* 0xffffffffff007424 */ /* 0x000fce00078e00ff */
[----:B------:R-:W-:Y:S05]  /*1b60*/  WARPSYNC.COLLECTIVE R0, `(.L_x_34104) ;  /* 0x0000000000087348 */ /* 0x000fea0003c00000 */
[----:B------:R0:W1:Y:S02]  /*1b70*/  SHFL.IDX P1, R0, R5, R2, R3 ;  /* 0x0000000205007389 */ /* 0x0000640000020003 */
[----:B01----:R-:W-:Y:S05]  /*1b80*/  ENDCOLLECTIVE ;  /* 0x000000000000791b */ /* 0x003fea0003800000 */
.L_x_34104:
[----:B------:R-:W-:Y:S01]  /*1b90*/  MOV R2, R35 ;  /* 0x0000002300027202 */ /* 0x000fe20000000f00 */
[----:B------:R-:W-:Y:S02]  /*1ba0*/  IMAD R44, R17, R0, R44 ;  /* 0x00000000112c7224 */ /* 0x000fe400078e022c */
[----:B------:R-:W-:-:S07]  /*1bb0*/  IMAD.MOV.U32 R0, RZ, RZ, -0x1 ;  /* 0xffffffffff007424 */ /* 0x000fce00078e00ff */
[----:B------:R-:W-:Y:S05]  /*1bc0*/  WARPSYNC.COLLECTIVE R0, `(.L_x_34105) ;  /* 0x0000000000087348 */ /* 0x000fea0003c00000 */
[----:B------:R0:W1:Y:S02]  /*1bd0*/  SHFL.IDX P1, R0, R5, R2, R3 ;  /* 0x0000000205007389 */ /* 0x0000640000020003 */
[----:B01----:R-:W-:Y:S05]  /*1be0*/  ENDCOLLECTIVE ;  /* 0x000000000000791b */ /* 0x003fea0003800000 */
.L_x_34105:
[----:B------:R-:W-:Y:S01]  /*1bf0*/  MOV R2, R34 ;  /* 0x0000002200027202 */ /* 0x000fe20000000f00 */
[----:B------:R-:W-:Y:S02]  /*1c00*/  IMAD R44, R18, R0, R44 ;  /* 0x00000000122c7224 */ /* 0x000fe400078e022c */
[----:B------:R-:W-:-:S07]  /*1c10*/  IMAD.MOV.U32 R0, RZ, RZ, -0x1 ;  /* 0xffffffffff007424 */ /* 0x000fce00078e00ff */
[----:B------:R-:W-:Y:S05]  /*1c20*/  WARPSYNC.COLLECTIVE R0, `(.L_x_34106) ;  /* 0x0000000000087348 */ /* 0x000fea0003c00000 */
[----:B------:R0:W1:Y:S02]  /*1c30*/  SHFL.IDX P1, R0, R5, R2, R3 ;  /* 0x0000000205007389 */ /* 0x0000640000020003 */
[----:B01----:R-:W-:Y:S05]  /*1c40*/  ENDCOLLECTIVE ;  /* 0x000000000000791b */ /* 0x003fea0003800000 */
.L_x_34106:
[----:B------:R-:W-:Y:S01]  /*1c50*/  MOV R2, R24 ;  /* 0x0000001800027202 */ /* 0x000fe20000000f00 */
[----:B------:R-:W-:Y:S02]  /*1c60*/  IMAD R44, R19, R0, R44 ;  /* 0x00000000132c7224 */ /* 0x000fe400078e022c */
[----:B------:R-:W-:-:S07]  /*1c70*/  IMAD.MOV.U32 R0, RZ, RZ, -0x1 ;  /* 0xffffffffff007424 */ /* 0x000fce00078e00ff */
[----:B------:R-:W-:Y:S05]  /*1c80*/  WARPSYNC.COLLECTIVE R0, `(.L_x_34107) ;  /* 0x0000000000087348 */ /* 0x000fea0003c00000 */
[----:B------:R0:W1:Y:S02]  /*1c90*/  SHFL.IDX P1, R0, R5, R2, R3 ;  /* 0x0000000205007389 */ /* 0x0000640000020003 */
[----:B01----:R-:W-:Y:S05]  /*1ca0*/  ENDCOLLECTIVE ;  /* 0x000000000000791b */ /* 0x003fea0003800000 */
.L_x_34107:
[----:B------:R-:W-:Y:S01]  /*1cb0*/  MOV R2, R33 ;  /* 0x0000002100027202 */ /* 0x000fe20000000f00 */
[----:B------:R-:W-:Y:S02]  /*1cc0*/  IMAD R44, R12, R0, R44 ;  /* 0x000000000c2c7224 */ /* 0x000fe400078e022c */
[----:B------:R-:W-:-:S07]  /*1cd0*/  IMAD.MOV.U32 R0, RZ, RZ, -0x1 ;  /* 0xffffffffff007424 */ /* 0x000fce00078e00ff */
[----:B------:R-:W-:Y:S05]  /*1ce0*/  WARPSYNC.COLLECTIVE R0, `(.L_x_34108) ;  /* 0x0000000000087348 */ /* 0x000fea0003c00000 */
[----:B------:R0:W1:Y:S02]  /*1cf0*/  SHFL.IDX P1, R0, R5, R2, R3 ;  /* 0x0000000205007389 */ /* 0x0000640000020003 */
[----:B01----:R-:W-:Y:S05]  /*1d00*/  ENDCOLLECTIVE ;  /* 0x000000000000791b */ /* 0x003fea0003800000 */
.L_x_34108:
[----:B------:R-:W-:Y:S01]  /*1d10*/  MOV R2, R32 ;  /* 0x0000002000027202 */ /* 0x000fe20000000f00 */
[----:B------:R-:W-:Y:S02]  /*1d20*/  IMAD R44, R13, R0, R44 ;  /* 0x000000000d2c7224 */ /* 0x000fe400078e022c */
[----:B------:R-:W-:-:S07]  /*1d30*/  IMAD.MOV.U32 R0, RZ, RZ, -0x1 ;  /* 0xffffffffff007424 */ /* 0x000fce00078e00ff */
[----:B------:R-:W-:Y:S05]  /*1d40*/  WARPSYNC.COLLECTIVE R0, `(.L_x_34109) ;  /* 0x0000000000087348 */ /* 0x000fea0003c00000 */
[----:B------:R0:W1:Y:S02]  /*1d50*/  SHFL.IDX P1, R0, R5, R2, R3 ;  /* 0x0000000205007389 */ /* 0x0000640000020003 */
[----:B01----:R-:W-:Y:S05]  /*1d60*/  ENDCOLLECTIVE ;  /* 0x000000000000791b */ /* 0x003fea0003800000 */
.L_x_34109:
[----:B------:R-:W-:Y:S01]  /*1d70*/  MOV R2, R31 ;  /* 0x0000001f00027202 */ /* 0x000fe20000000f00 */
[----:B------:R-:W-:Y:S02]  /*1d80*/  IMAD R44, R14, R0, R44 ;  /* 0x000000000e2c7224 */ /* 0x000fe400078e022c */
[----:B------:R-:W-:-:S07]  /*1d90*/  IMAD.MOV.U32 R0, RZ, RZ, -0x1 ;  /* 0xffffffffff007424 */ /* 0x000fce00078e00ff */
[----:B------:R-:W-:Y:S05]  /*1da0*/  WARPSYNC.COLLECTIVE R0, `(.L_x_34110) ;  /* 0x0000000000087348 */ /* 0x000fea0003c00000 */
[----:B------:R0:W1:Y:S02]  /*1db0*/  SHFL.IDX P1, R0, R5, R2, R3 ;  /* 0x0000000205007389 */ /* 0x0000640000020003 */
[----:B01----:R-:W-:Y:S05]  /*1dc0*/  ENDCOLLECTIVE ;  /* 0x000000000000791b */ /* 0x003fea0003800000 */
.L_x_34110:
[----:B------:R-:W-:Y:S01]  /*1dd0*/  MOV R2, R7 ;  /* 0x0000000700027202 */ /* 0x000fe20000000f00 */
[----:B------:R-:W-:Y:S02]  /*1de0*/  IMAD R44, R15, R0, R44 ;  /* 0x000000000f2c7224 */ /* 0x000fe400078e022c */
[----:B------:R-:W-:-:S07]  /*1df0*/  IMAD.MOV.U32 R0, RZ, RZ, -0x1 ;  /* 0xffffffffff007424 */ /* 0x000fce00078e00ff */
[----:B------:R-:W-:Y:S05]  /*1e00*/  WARPSYNC.COLLECTIVE R0, `(.L_x_34111) ;  /* 0x0000000000087348 */ /* 0x000fea0003c00000 */
[----:B------:R0:W1:Y:S02]  /*1e10*/  SHFL.IDX P1, R0, R5, R2, R3 ;  /* 0x0000000205007389 */ /* 0x0000640000020003 */
[----:B01----:R-:W-:Y:S05]  /*1e20*/  ENDCOLLECTIVE ;  /* 0x000000000000791b */ /* 0x003fea0003800000 */
.L_x_34111:
[----:B------:R-:W-:Y:S01]  /*1e30*/  MOV R2, R30 ;  /* 0x0000001e00027202 */ /* 0x000fe20000000f00 */
[----:B------:R-:W-:Y:S02]  /*1e40*/  IMAD R44, R8, R0, R44 ;  /* 0x00000000082c7224 */ /* 0x000fe400078e022c */
[----:B------:R-:W-:-:S07]  /*1e50*/  IMAD.MOV.U32 R0, RZ, RZ, -0x1 ;  /* 0xffffffffff007424 */ /* 0x000fce00078e00ff */
[----:B------:R-:W-:Y:S05]  /*1e60*/  WARPSYNC.COLLECTIVE R0, `(.L_x_34112) ;  /* 0x0000000000087348 */ /* 0x000fea0003c00000 */
[----:B------:R0:W1:Y:S02]  /*1e70*/  SHFL.IDX P1, R0, R5, R2, R3 ;  /* 0x0000000205007389 */ /* 0x0000640000020003 */
[----:B01----:R-:W-:Y:S05]  /*1e80*/  ENDCOLLECTIVE ;  /* 0x000000000000791b */ /* 0x003fea0003800000 */
.L_x_34112:
[----:B------:R-:W-:Y:S01]  /*1e90*/  MOV R2, R6 ;  /* 0x0000000600027202 */ /* 0x000fe20000000f00 */
[----:B------:R-:W-:Y:S02]  /*1ea0*/  IMAD R44, R9, R0, R44 ;  /* 0x00000000092c7224 */ /* 0x000fe400078e022c */
[----:B------:R-:W-:-:S07]  /*1eb0*/  IMAD.MOV.U32 R0, RZ, RZ, -0x1 ;  /* 0xffffffffff007424 */ /* 0x000fce00078e00ff */
[----:B------:R-:W-:Y:S05]  /*1ec0*/  WARPSYNC.COLLECTIVE R0, `(.L_x_34113) ;  /* 0x0000000000087348 */ /* 0x000fea0003c00000 */
[----:B------:R0:W1:Y:S02]  /*1ed0*/  SHFL.IDX P1, R0, R5, R2, R3 ;  /* 0x0000000205007389 */ /* 0x0000640000020003 */
[----:B01----:R-:W-:Y:S05]  /*1ee0*/  ENDCOLLECTIVE ;  /* 0x000000000000791b */ /* 0x003fea0003800000 */
.L_x_34113:
[----:B------:R-:W-:Y:S01]  /*1ef0*/  MOV R2, R4 ;  /* 0x0000000400027202 */ /* 0x000fe20000000f00 */
[----:B------:R-:W-:Y:S02]  /*1f00*/  IMAD R44, R10, R0, R44 ;  /* 0x000000000a2c7224 */ /* 0x000fe400078e022c */
[----:B------:R-:W-:-:S07]  /*1f10*/  IMAD.MOV.U32 R0, RZ, RZ, -0x1 ;  /* 0xffffffffff007424 */ /* 0x000fce00078e00ff */
[----:B------:R-:W-:Y:S05]  /*1f20*/  WARPSYNC.COLLECTIVE R0, `(.L_x_34114) ;  /* 0x0000000000087348 */ /* 0x000fea0003c00000 */
[----:B------:R0:W1:Y:S02]  /*1f30*/  SHFL.IDX P1, R0, R5, R2, R3 ;  /* 0x0000000205007389 */ /* 0x0000640000020003 */
[----:B01----:R-:W-:Y:S05]  /*1f40*/  ENDCOLLECTIVE ;  /* 0x000000000000791b */ /* 0x003fea0003800000 */
.L_x_34114:
[----:B------:R-:W-:Y:S05]  /*1f50*/  BRA `(.L_x_34115) ;  /* 0xfffffff400047947 */ /* 0x000fea000383ffff */
        .weak           $__internal_165_$__cuda_sm20_div_u16
        .type           $__internal_165_$__cuda_sm20_div_u16,@function
        .size           $__internal_165_$__cuda_sm20_div_u16,(.L_x_58116 - $__internal_165_$__cuda_sm20_div_u16)
$__internal_165_$__cuda_sm20_div_u16:
        /* <DEDUP_REMOVED lines=18> */
[----:B------:R-:W-:Y:S06]  /*2080*/  RET.REL.NODEC R2 `(_Z9cuda_gemmIiLi256ELi2ELi1ELi32ELi32ELi32ELi32ELi0ELi1EEviiiPT_S1_S1_ii) ;  /* 0xffffffdc02dc7950 */ /* 0x000fec0003c3ffff */
.L_x_34116:
        /* <DEDUP_REMOVED lines=15> */
.L_x_58116:


//--------------------- .text._Z9cuda_gemmIiLi256ELi2ELi1ELi32ELi32ELi32ELi32ELi0ELi0EEviiiPT_S1_S1_ii --------------------------
	.section	.text._Z9cuda_gemmIiLi256ELi2ELi1ELi32ELi32ELi32ELi32ELi0ELi0EEviiiPT_S1_S1_ii,"ax",@progbits
	.align	128
        .global         _Z9cuda_gemmIiLi256ELi2ELi1ELi32ELi32ELi32ELi32ELi0ELi0EEviiiPT_S1_S1_ii
        .type           _Z9cuda_gemmIiLi256ELi2ELi1ELi32ELi32ELi32ELi32ELi0ELi0EEviiiPT_S1_S1_ii,@function
        .size           _Z9cuda_gemmIiLi256ELi2ELi1ELi32ELi32ELi32ELi32ELi0ELi0EEviiiPT_S1_S1_ii,(.L_x_58556 - _Z9cuda_gemmIiLi256ELi2ELi1ELi32ELi32ELi32ELi32ELi0ELi0EEviiiPT_S1_S1_ii)
        .other          _Z9cuda_gemmIiLi256ELi2ELi1ELi32ELi32ELi32ELi32ELi0ELi0EEviiiPT_S1_S1_ii,@"STO_CUDA_ENTRY STV_DEFAULT"
_Z9cuda_gemmIiLi256ELi2ELi1ELi32ELi32ELi32ELi32ELi0ELi0EEviiiPT_S1_S1_ii:
.text._Z9cuda_gemmIiLi256ELi2ELi1ELi32ELi32ELi32ELi32ELi0ELi0EEviiiPT_S1_S1_ii:
        /* <DEDUP_REMOVED lines=37> */
.L_x_34119:
        /* <DEDUP_REMOVED lines=25> */
.L_x_34118:
[----:B------:R-:W-:Y:S05]  /*03e0*/  BSYNC.RECONVERGENT B0 ;  /* 0x0000000000007941 */ /* 0x000fea0003800200 */
.L_x_34117:
        /* <DEDUP_REMOVED lines=214> */
.L_x_34295:
        /* <DEDUP_REMOVED lines=43> */
.L_x_34123:
[----:B------:R-:W-:Y:S05]  /*1400*/  BSYNC.RECONVERGENT B1 ;  /* 0x0000000000017941 */ /* 0x000fea0003800200 */
.L_x_34122:
        /* <DEDUP_REMOVED lines=10> */
.L_x_34126:
        /* <DEDUP_REMOVED lines=22> */
.L_x_34125:
[----:B------:R-:W-:Y:S05]  /*1610*/  BSYNC.RECONVERGENT B1 ;  /* 0x0000000000017941 */ /* 0x000fea0003800200 */
.L_x_34124:
        /* <DEDUP_REMOVED lines=24> */
.L_x_34128:
[----:B------:R-:W-:Y:S05]  /*17a0*/  BSYNC.RECONVERGENT B1 ;  /* 0x0000000000017941 */ /* 0x000fea0003800200 */
.L_x_34127:
[----:B------:R-:W-:Y:S05]  /*17b0*/  @!P1 BRA `(.L_x_34121) ;  /* 0x0000000000389947 */ /* 0x000fea0003800000 */
[----:B-12---:R-:W1:Y:S01]  /*17c0*/  S2R R48, SR_CgaCtaId ;  /* 0x0000000000307919 */ /* 0x006e620000008800 */
[----:B---3--:R-:W-:-:S05]  /*17d0*/  MOV R31, 0x400 ;  /* 0x00000400001f7802 */ /* 0x008fca0000000f00 */
[----:B------:R-:W-:-:S05]  /*17e0*/  VIADD R31, R31, 0x1100 ;  /* 0x000011001f1f7836 */ /* 0x000fca0000000000 */
[----:B-1----:R-:W-:-:S07]  /*17f0*/  LEA R51, R48, R31, 0x18 ;  /* 0x0000001f30337211 */ /* 0x002fce00078ec0ff */
.L_x_34129:
        /* <DEDUP_REMOVED lines=10> */
.L_x_34121:
[----:B------:R-:W-:Y:S05]  /*18a0*/  BSYNC.RECONVERGENT B0 ;  /* 0x0000000000007941 */ /* 0x000fea0003800200 */
.L_x_34120:
[----:B------:R-:W-:Y:S01]  /*18b0*/  BAR.SYNC.DEFER_BLOCKING 0x0 ;  /* 0x0000000000007b1d */ /* 0x000fe20000010000 */
[----:B------:R-:W-:-:S09]  /*18c0*/  UISETP.GE.AND UP0, UPT, UR4, 0x1, UPT ;  /* 0x000000010400788c */ /* 0x000fd2000bf06270 */
[----:B------:R-:W-:Y:S05]  /*18d0*/  BRA.U !UP0, `(.L_x_34130) ;  /* 0x0000003908907547 */ /* 0x000fea000b800000 */
[----:B------:R-:W-:-:S09]  /*18e0*/  UISETP.NE.AND UP0, UPT, UR15, 0x1, UPT ;  /* 0x000000010f00788c */ /* 0x000fd2000bf05270 */
[----:B------:R-:W-:Y:S05]  /*18f0*/  BRA.U UP0, `(.L_x_34131) ;  /* 0x0000001100c07547 */ /* 0x000fea000b800000 */
[----:B0---4-:R-:W-:Y:S01]  /*1900*/  HFMA2 R49, -RZ, RZ, 0, 0 ;  /* 0x00000000ff317431 */ /* 0x011fe200000001ff */
[----:B------:R-:W-:Y:S06]  /*1910*/  BSSY B1, `(.L_x_34132) ;  /* 0x000012d000017945 */ /* 0x000fec0003800000 */
.L_x_34184:
        /* <DEDUP_REMOVED lines=18> */
.L_x_34133:
        /* <DEDUP_REMOVED lines=8> */
.L_x_34134:
        /* <DEDUP_REMOVED lines=8> */
.L_x_34135:
        /* <DEDUP_REMOVED lines=8> */
.L_x_34136:
        /* <DEDUP_REMOVED lines=8> */
.L_x_34137:
        /* <DEDUP_REMOVED lines=9> */
.L_x_34138:
        /* <DEDUP_REMOVED lines=9> */
.L_x_34139:
        /* <DEDUP_REMOVED lines=9> */
.L_x_34140:
        /* <DEDUP_REMOVED lines=10> */
.L_x_34141:
        /* <DEDUP_REMOVED lines=11> */
.L_x_34142:
        /* <DEDUP_REMOVED lines=11> */
.L_x_34143:
        /* <DEDUP_REMOVED lines=11> */
.L_x_34144:
        /* <DEDUP_REMOVED lines=11> */
.L_x_34145:
        /* <DEDUP_REMOVED lines=11> */
.L_x_34146:
        /* <DEDUP_REMOVED lines=11> */
.L_x_34147:
        /* <DEDUP_REMOVED lines=11> */
.L_x_34148:
        /* <DEDUP_REMOVED lines=31> */
.L_x_34183:
[----:B------:R-:W-:Y:S02]  /*2550*/  IMAD R50, R52, 0x84, R51 ;  /* 0x0000008434327824 */ /* 0x000fe400078e0233 */
[----:B-1----:R-:W-:-:S04]  /*2560*/  HFMA2 R55, -RZ, RZ, 0, 0 ;  /* 0x00000000ff377431 */ /* 0x002fc800000001ff */
[----:B------:R-:W1:Y:S01]  /*2570*/  LDS R50, [R50] ;  /* 0x0000000032327984 */ /* 0x000e620000000800 */
[----:B------:R-:W-:Y:S05]  /*2580*/  @!P5 BRA `(.L_x_34151) ;  /* 0x000000000010d947 */ /* 0x000fea0003800000 */
[----:B------:R-:W-:-:S03]  /*2590*/  UMOV UR10, 0xffffffff ;  /* 0xffffffff000a7882 */ /* 0x000fc60000000000 */
[----:B------:R-:W-:Y:S05]  /*25a0*/  BRA.DIV UR10, `(.L_x_34152) ;  /* 0x0000003e0a6c7947 */ /* 0x000fea000b800000 */
[----:B-1----:R1:W3:Y:S02]  /*25b0*/  SHFL.IDX PT, R30, R50, R28, R19 ;  /* 0x0000001c321e7389 */ /* 0x0022e400000e0013 */
.L_x_34298:
[----:B0--3--:R-:W-:-:S07]  /*25c0*/  IMAD R55, R29, R30, RZ ;  /* 0x0000001e1d377224 */ /* 0x009fce00078e02ff */
.L_x_34151:
[----:B------:R-:W-:Y:S05]  /*25d0*/  @!P4 BRA `(.L_x_34153) ;  /* 0x000000000010c947 */ /* 0x000fea0003800000 */
[----:B------:R-:W-:-:S03]  /*25e0*/  UMOV UR10, 0xffffffff ;  /* 0xffffffff000a7882 */ /* 0x000fc60000000000 */
[----:B------:R-:W-:Y:S05]  /*25f0*/  BRA.DIV UR10, `(.L_x_34154) ;  /* 0x0000003e0a787947 */ /* 0x000fea000b800000 */
[----:B-1----:R1:W3:Y:S02]  /*2600*/  SHFL.IDX PT, R30, R50, R4, R19 ;  /* 0x00000004321e7389 */ /* 0x0022e400000e0013 */
.L_x_34301:
[----:B--23--:R-:W-:-:S07]  /*2610*/  IMAD R55, R32, R30, R55 ;  /* 0x0000001e20377224 */ /* 0x00cfce00078e0237 */
.L_x_34153:
[----:B------:R-:W-:Y:S05]  /*2620*/  @!P3 BRA `(.L_x_34155) ;  /* 0x000000000010b947 */ /* 0x000fea0003800000 */
[----:B------:R-:W-:-:S03]  /*2630*/  UMOV UR10, 0xffffffff ;  /* 0xffffffff000a7882 */ /* 0x000fc60000000000 */
[----:B------:R-:W-:Y:S05]  /*2640*/  BRA.DIV UR10, `(.L_x_34156) ;  /* 0x0000003e0a847947 */ /* 0x000fea000b800000 */
[----:B-1----:R1:W3:Y:S02]  /*2650*/  SHFL.IDX PT, R30, R50, R5, R19 ;  /* 0x00000005321e7389 */ /* 0x0022e400000e0013 */
.L_x_34304:
[----:B---3--:R-:W-:-:S07]  /*2660*/  IMAD R55, R33, R30, R55 ;  /* 0x0000001e21377224 */ /* 0x008fce00078e0237 */
.L_x_34155:
[----:B------:R-:W-:Y:S05]  /*2670*/  @!P2 BRA `(.L_x_34157) ;  /* 0x000000000010a947 */ /* 0x000fea0003800000 */
[----:B------:R-:W-:-:S03]  /*2680*/  UMOV UR10, 0xffffffff ;  /* 0xffffffff000a7882 */ /* 0x000fc60000000000 */
[----:B------:R-:W-:Y:S05]  /*2690*/  BRA.DIV UR10, `(.L_x_34158) ;  /* 0x0000003e0a907947 */ /* 0x000fea000b800000 */
[----:B-1----:R1:W3:Y:S02]  /*26a0*/  SHFL.IDX PT, R30, R50, R6, R19 ;  /* 0x00000006321e7389 */ /* 0x0022e400000e0013 */
.L_x_34307:
[----:B---3--:R-:W-:-:S07]  /*26b0*/  IMAD R55, R34, R30, R55 ;  /* 0x0000001e22377224 */ /* 0x008fce00078e0237 */
.L_x_34157:
[----:B------:R-:W-:Y:S05]  /*26c0*/  @!P1 BRA `(.L_x_34159) ;  /* 0x0000000000109947 */ /* 0x000fea0003800000 */
[----:B------:R-:W-:-:S03]  /*26d0*/  UMOV UR10, 0xffffffff ;  /* 0xffffffff000a7882 */ /* 0x000fc60000000000 */
[----:B------:R-:W-:Y:S05]  /*26e0*/  BRA.DIV UR10, `(.L_x_34160) ;  /* 0x0000003e0a9c7947 */ /* 0x000fea000b800000 */
[----:B-1----:R1:W3:Y:S02]  /*26f0*/  SHFL.IDX PT, R30, R50, R7, R19 ;  /* 0x00000007321e7389 */ /* 0x0022e400000e0013 */
.L_x_34310:
[----:B---3--:R-:W-:-:S07]  /*2700*/  IMAD R55, R35, R30, R55 ;  /* 0x0000001e23377224 */ /* 0x008fce00078e0237 */
.L_x_34159:
[----:B------:R-:W3:Y:S02]  /*2710*/  LDC R56, c[0x0][0x3ac] ;  /* 0x0000eb00ff387b82 */ /* 0x000ee40000000800 */
[----:B---3--:R-:W-:-:S13]  /*2720*/  ISETP.GE.AND P0, PT, R56, 0x6, PT ;  /* 0x000000063800780c */ /* 0x008fda0003f06270 */
[----:B------:R-:W-:Y:S05]  /*2730*/  @!P0 BRA `(.L_x_34161) ;  /* 0x0000000000108947 */ /* 0x000fea0003800000 */
[----:B------:R-:W-:-:S03]  /*2740*/  UMOV UR10, 0xffffffff ;  /* 0xffffffff000a7882 */ /* 0x000fc60000000000 */
[----:B------:R-:W-:Y:S05]  /*2750*/  BRA.DIV UR10, `(.L_x_34162) ;  /* 0x0000003e0aa07947 */ /* 0x000fea000b800000 */
[----:B-1----:R1:W3:Y:S02]  /*2760*/  SHFL.IDX PT, R30, R50, R8, R19 ;  /* 0x00000008321e7389 */ /* 0x0022e400000e0013 */
.L_x_34313:
[----:B---3--:R-:W-:-:S07]  /*2770*/  IMAD R55, R36, R30, R55 ;  /* 0x0000001e24377224 */ /* 0x008fce00078e0237 */
.L_x_34161:
[----:B------:R-:W-:-:S13]  /*2780*/  ISETP.GE.AND P0, PT, R56, 0x7, PT ;  /* 0x000000073800780c */ /* 0x000fda0003f06270 */
[----:B------:R-:W-:Y:S05]  /*2790*/  @!P0 BRA `(.L_x_34163) ;  /* 0x0000000000108947 */ /* 0x000fea0003800000 */
[----:B------:R-:W-:-:S03]  /*27a0*/  UMOV UR10, 0xffffffff ;  /* 0xffffffff000a7882 */ /* 0x000fc60000000000 */
[----:B------:R-:W-:Y:S05]  /*27b0*/  BRA.DIV UR10, `(.L_x_34164) ;  /* 0x0000003e0aa87947 */ /* 0x000fea000b800000 */
[----:B-1----:R1:W3:Y:S02]  /*27c0*/  SHFL.IDX PT, R30, R50, R9, R19 ;  /* 0x00000009321e7389 */ /* 0x0022e400000e0013 */
.L_x_34316:
[----:B---3--:R-:W-:-:S07]  /*27d0*/  IMAD R55, R37, R30, R55 ;  /* 0x0000001e25377224 */ /* 0x008fce00078e0237 */
.L_x_34163:
[----:B------:R-:W-:-:S13]  /*27e0*/  ISETP.GE.AND P0, PT, R56, 0x8, PT ;  /* 0x000000083800780c */ /* 0x000fda0003f06270 */
[----:B------:R-:W-:Y:S05]  /*27f0*/  @!P0 BRA `(.L_x_34165) ;  /* 0x0000000000108947 */ /* 0x000fea0003800000 */
[----:B------:R-:W-:-:S03]  /*2800*/  UMOV UR10, 0xffffffff ;  /* 0xffffffff000a7882 */ /* 0x000fc60000000000 */
[----:B------:R-:W-:Y:S05]  /*2810*/  BRA.DIV UR10, `(.L_x_34166) ;  /* 0x0000003e0ab07947 */ /* 0x000fea000b800000 */
[----:B-1----:R1:W3:Y:S02]  /*2820*/  SHFL.IDX PT, R30, R50, R10, R19 ;  /* 0x0000000a321e7389 */ /* 0x0022e400000e0013 */
.L_x_34319:
[----:B---3--:R-:W-:-:S07]  /*2830*/  IMAD R55, R38, R30, R55 ;  /* 0x0000001e26377224 */ /* 0x008fce00078e0237 */
.L_x_34165:
[----:B------:R-:W-:-:S13]  /*2840*/  ISETP.GE.AND P0, PT, R56, 0x9, PT ;  /* 0x000000093800780c */ /* 0x000fda0003f06270 */
[----:B------:R-:W-:Y:S05]  /*2850*/  @!P0 BRA `(.L_x_34167) ;  /* 0x0000000000108947 */ /* 0x000fea0003800000 */
[----:B------:R-:W-:-:S03]  /*2860*/  UMOV UR10, 0xffffffff ;  /* 0xffffffff000a7882 */ /* 0x000fc60000000000 */
[----:B------:R-:W-:Y:S05]  /*2870*/  BRA.DIV UR10, `(.L_x_34168) ;  /* 0x0000003e0ab87947 */ /* 0x000fea000b800000 */
[----:B-1----:R1:W3:Y:S02]  /*2880*/  SHFL.IDX PT, R30, R50, R11, R19 ;  /* 0x0000000b321e7389 */ /* 0x0022e400000e0013 */
.L_x_34322:
[----:B---3--:R-:W-:-:S07]  /*2890*/  IMAD R55, R39, R30, R55 ;  /* 0x0000001e27377224 */ /* 0x008fce00078e0237 */
.L_x_34167:
[----:B------:R-:W-:-:S13]  /*28a0*/  ISETP.GE.AND P0, PT, R56, 0xa, PT ;  /* 0x0000000a3800780c */ /* 0x000fda0003f06270 */
[----:B------:R-:W-:Y:S05]  /*28b0*/  @!P0 BRA `(.L_x_34169) ;  /* 0x0000000000108947 */ /* 0x000fea0003800000 */
[----:B------:R-:W-:-:S03]  /*28c0*/  UMOV UR10, 0xffffffff ;  /* 0xffffffff000a7882 */ /* 0x000fc60000000000 */
[----:B------:R-:W-:Y:S05]  /*28d0*/  BRA.DIV UR10, `(.L_x_34170) ;  /* 0x0000003e0ac07947 */ /* 0x000fea000b800000 */
[----:B-1----:R1:W3:Y:S02]  /*28e0*/  SHFL.IDX PT, R30, R50, R12, R19 ;  /* 0x0000000c321e7389 */ /* 0x0022e400000e0013 */
.L_x_34325:
[----:B---3--:R-:W-:-:S07]  /*28f0*/  IMAD R55, R40, R30, R55 ;  /* 0x0000001e28377224 */ /* 0x008fce00078e0237 */
.L_x_34169:
[----:B------:R-:W-:-:S13]  /*2900*/  ISETP.GE.AND P0, PT, R56, 0xb, PT ;  /* 0x0000000b3800780c */ /* 0x000fda0003f06270 */
[----:B------:R-:W-:Y:S05]  /*2910*/  @!P0 BRA `(.L_x_34171) ;  /* 0x0000000000108947 */ /* 0x000fea0003800000 */
[----:B------:R-:W-:-:S03]  /*2920*/  UMOV UR10, 0xffffffff ;  /* 0xffffffff000a7882 */ /* 0x000fc60000000000 */
[----:B------:R-:W-:Y:S05]  /*2930*/  BRA.DIV UR10, `(.L_x_34172) ;  /* 0x0000003e0ac87947 */ /* 0x000fea000b800000 */
[----:B-1----:R1:W3:Y:S02]  /*2940*/  SHFL.IDX PT, R30, R50, R13, R19 ;  /* 0x0000000d321e7389 */ /* 0x0022e400000e0013 */
.L_x_34328:
[----:B---3--:R-:W-:-:S07]  /*2950*/  IMAD R55, R41, R30, R55 ;  /* 0x0000001e29377224 */ /* 0x008fce00078e0237 */
.L_x_34171:
[----:B------:R-:W-:-:S13]  /*2960*/  ISETP.GE.AND P0, PT, R56, 0xc, PT ;  /* 0x0000000c3800780c */ /* 0x000fda0003f06270 */
[----:B------:R-:W-:Y:S05]  /*2970*/  @!P0 BRA `(.L_x_34173) ;  /* 0x0000000000108947 */ /* 0x000fea0003800000 */
[----:B------:R-:W-:-:S03]  /*2980*/  UMOV UR10, 0xffffffff ;  /* 0xffffffff000a7882 */ /* 0x000fc60000000000 */
[----:B------:R-:W-:Y:S05]  /*2990*/  BRA.DIV UR10, `(.L_x_34174) ;  /* 0x0000003e0ad07947 */ /* 0x000fea000b800000 */
[----:B-1----:R1:W3:Y:S02]  /*29a0*/  SHFL.IDX PT, R30, R50, R14, R19 ;  /* 0x0000000e321e7389 */ /* 0x0022e400000e0013 */
.L_x_34331:
[----:B---3--:R-:W-:-:S07]  /*29b0*/  IMAD R55, R42, R30, R55 ;  /* 0x0000001e2a377224 */ /* 0x008fce00078e0237 */
.L_x_34173:
[----:B------:R-:W-:-:S13]  /*29c0*/  ISETP.GE.AND P0, PT, R56, 0xd, PT ;  /* 0x0000000d3800780c */ /* 0x000fda0003f06270 */
[----:B------:R-:W-:Y:S05]  /*29d0*/  @!P0 BRA `(.L_x_34175) ;  /* 0x0000000000108947 */ /* 0x000fea0003800000 */
[----:B------:R-:W-:-:S03]  /*29e0*/  UMOV UR10, 0xffffffff ;  /* 0xffffffff000a7882 */ /* 0x000fc60000000000 */
[----:B------:R-:W-:Y:S05]  /*29f0*/  BRA.DIV UR10, `(.L_x_34176) ;  /* 0x0000003e0ad87947 */ /* 0x000fea000b800000 */
[----:B-1----:R1:W3:Y:S02]  /*2a00*/  SHFL.IDX PT, R30, R50, R15, R19 ;  /* 0x0000000f321e7389 */ /* 0x0022e400000e0013 */
.L_x_34334:
[----:B---3--:R-:W-:-:S07]  /*2a10*/  IMAD R55, R43, R30, R55 ;  /* 0x0000001e2b377224 */ /* 0x008fce00078e0237 */
.L_x_34175:
[----:B------:R-:W-:-:S13]  /*2a20*/  ISETP.GE.AND P0, PT, R56, 0xe, PT ;  /* 0x0000000e3800780c */ /* 0x000fda0003f06270 */
[----:B------:R-:W-:Y:S05]  /*2a30*/  @!P0 BRA `(.L_x_34177) ;  /* 0x0000000000108947 */ /* 0x000fea0003800000 */
[----:B------:R-:W-:-:S03]  /*2a40*/  UMOV UR10, 0xffffffff ;  /* 0xffffffff000a7882 */ /* 0x000fc60000000000 */
[----:B------:R-:W-:Y:S05]  /*2a50*/  BRA.DIV UR10, `(.L_x_34178) ;  /* 0x0000003e0ae07947 */ /* 0x000fea000b800000 */
[----:B-1----:R1:W3:Y:S02]  /*2a60*/  SHFL.IDX PT, R30, R50, R16, R19 ;  /* 0x00000010321e7389 */ /* 0x0022e400000e0013 */
.L_x_34337:
[----:B---3--:R-:W-:-:S07]  /*2a70*/  IMAD R55, R44, R30, R55 ;  /* 0x0000001e2c377224 */ /* 0x008fce00078e0237 */
.L_x_34177:
[----:B------:R-:W-:-:S13]  /*2a80*/  ISETP.GE.AND P0, PT, R56, 0xf, PT ;  /* 0x0000000f3800780c */ /* 0x000fda0003f06270 */
[----:B------:R-:W-:Y:S05]  /*2a90*/  @!P0 BRA `(.L_x_34179) ;  /* 0x0000000000108947 */ /* 0x000fea0003800000 */
[----:B------:R-:W-:-:S03]  /*2aa0*/  UMOV UR10, 0xffffffff ;  /* 0xffffffff000a7882 */ /* 0x000fc60000000000 */
[----:B------:R-:W-:Y:S05]  /*2ab0*/  BRA.DIV UR10, `(.L_x_34180) ;  /* 0x0000003e0ae87947 */ /* 0x000fea000b800000 */
[----:B-1----:R1:W3:Y:S02]  /*2ac0*/  SHFL.IDX PT, R30, R50, R17, R19 ;  /* 0x00000011321e7389 */ /* 0x0022e400000e0013 */
.L_x_34340:
[----:B---3--:R-:W-:-:S07]  /*2ad0*/  IMAD R55, R45, R30, R55 ;  /* 0x0000001e2d377224 */ /* 0x008fce00078e0237 */
.L_x_34179:
[----:B------:R-:W-:-:S13]  /*2ae0*/  ISETP.GE.AND P0, PT, R56, 0x10, PT ;  /* 0x000000103800780c */ /* 0x000fda0003f06270 */
[----:B------:R-:W-:Y:S05]  /*2af0*/  @!P0 BRA `(.L_x_34181) ;  /* 0x0000000000108947 */ /* 0x000fea0003800000 */
[----:B------:R-:W-:-:S03]  /*2b00*/  UMOV UR10, 0xffffffff ;  /* 0xffffffff000a7882 */ /* 0x000fc60000000000 */
[----:B------:R-:W-:Y:S05]  /*2b10*/  BRA.DIV UR10, `(.L_x_34182) ;  /* 0x0000003e0af07947 */ /* 0x000fea000b800000 */
[----:B-1----:R1:W3:Y:S02]  /*2b20*/  SHFL.IDX PT, R30, R50, R18, R19 ;  /* 0x00000012321e7389 */ /* 0x0022e400000e0013 */
.L_x_34343:
[----:B---3--:R-:W-:-:S07]  /*2b30*/  IMAD R55, R46, R30, R55 ;  /* 0x0000001e2e377224 */ /* 0x008fce00078e0237 */
.L_x_34181:
        /* <DEDUP_REMOVED lines=8> */
.L_x_34150:
[----:B------:R-:W-:Y:S05]  /*2bc0*/  BSYNC B0 ;  /* 0x0000000000007941 */ /* 0x000fea0003800000 */
.L_x_34149:
[----:B------:R-:W-:Y:S05]  /*2bd0*/  @!P6 BRA `(.L_x_34184) ;  /* 0xffffffec0050e947 */ /* 0x000fea000383ffff */
[----:B------:R-:W-:Y:S05]  /*2be0*/  BSYNC B1 ;  /* 0x0000000000017941 */ /* 0x000fea0003800000 */
.L_x_34132:
[----:B------:R-:W-:Y:S05]  /*2bf0*/  BRA `(.L_x_34130) ;  /* 0x0000002400c87947 */ /* 0x000fea0003800000 */
.L_x_34131:
[----:B------:R-:W5:Y:S02]  /*2c00*/  LDCU UR10, c[0x0][0x3ac] ;  /* 0x00007580ff0a77ac */ /* 0x000f640008000800 */
[----:B-----5:R-:W-:-:S09]  /*2c10*/  UISETP.GT.U32.AND UP0, UPT, UR10, 0x1f, UPT ;  /* 0x0000001f0a00788c */ /* 0x020fd2000bf04070 */
[----:B------:R-:W-:Y:S05]  /*2c20*/  BRA.U UP0, `(.L_x_34185) ;  /* 0x0000001100a07547 */ /* 0x000fea000b800000 */
[----:B0---4-:R-:W-:-:S07]  /*2c30*/  HFMA2 R49, -RZ, RZ, 0, 0 ;  /* 0x00000000ff317431 */ /* 0x011fce00000001ff */
.L_x_34237:
        /* <DEDUP_REMOVED lines=18> */
.L_x_34186:
        /* <DEDUP_REMOVED lines=8> */
.L_x_34187:
        /* <DEDUP_REMOVED lines=8> */
.L_x_34188:
        /* <DEDUP_REMOVED lines=8> */
.L_x_34189:
        /* <DEDUP_REMOVED lines=8> */
.L_x_34190:
        /* <DEDUP_REMOVED lines=9> */
.L_x_34191:
        /* <DEDUP_REMOVED lines=9> */
.L_x_34192:
        /* <DEDUP_REMOVED lines=9> */
.L_x_34193:
        /* <DEDUP_REMOVED lines=10> */
.L_x_34194:
        /* <DEDUP_REMOVED lines=11> */
.L_x_34195:
        /* <DEDUP_REMOVED lines=11> */
.L_x_34196:
        /* <DEDUP_REMOVED lines=11> */
.L_x_34197:
        /* <DEDUP_REMOVED lines=11> */
.L_x_34198:
        /* <DEDUP_REMOVED lines=11> */
.L_x_34199:
        /* <DEDUP_REMOVED lines=11> */
.L_x_34200:
        /* <DEDUP_REMOVED lines=11> */
.L_x_34201:
        /* <DEDUP_REMOVED lines=27> */
.L_x_34236:
[----:B-1----:R-:W-:Y:S02]  /*3830*/  IMAD R50, R52, 0x84, R51 ;  /* 0x0000008434327824 */ /* 0x002fe400078e0233 */
[----:B------:R-:W-:-:S04]  /*3840*/  IMAD.MOV.U32 R55, RZ, RZ, RZ ;  /* 0x000000ffff377224 */ /* 0x000fc800078e00ff */
[----:B------:R-:W1:Y:S01]  /*3850*/  LDS R50, [R50] ;  /* 0x0000000032327984 */ /* 0x000e620000000800 */
[----:B------:R-:W-:Y:S05]  /*3860*/  @!P5 BRA `(.L_x_34204) ;  /* 0x000000000010d947 */ /* 0x000fea0003800000 */
[----:B------:R-:W-:-:S03]  /*3870*/  UMOV UR10, 0xffffffff ;  /* 0xffffffff000a7882 */ /* 0x000fc60000000000 */
[----:B------:R-:W-:Y:S05]  /*3880*/  BRA.DIV UR10, `(.L_x_34205) ;  /* 0x000000320ab47947 */ /* 0x000fea000b800000 */
[----:B-1----:R1:W3:Y:S02]  /*3890*/  SHFL.IDX PT, R30, R50, R28, R19 ;  /* 0x0000001c321e7389 */ /* 0x0022e400000e0013 */
.L_x_34346:
[----:B0--3--:R-:W-:-:S07]  /*38a0*/  IMAD R55, R29, R30, RZ ;  /* 0x0000001e1d377224 */ /* 0x009fce00078e02ff */
.L_x_34204:
[----:B------:R-:W-:Y:S05]  /*38b0*/  @!P4 BRA `(.L_x_34206) ;  /* 0x000000000010c947 */ /* 0x000fea0003800000 */
[----:B------:R-:W-:-:S03]  /*38c0*/  UMOV UR10, 0xffffffff ;  /* 0xffffffff000a7882 */ /* 0x000fc60000000000 */
[----:B------:R-:W-:Y:S05]  /*38d0*/  BRA.DIV UR10, `(.L_x_34207) ;  /* 0x000000320ac07947 */ /* 0x000fea000b800000 */
[----:B-1----:R1:W3:Y:S02]  /*38e0*/  SHFL.IDX PT, R30, R50, R4, R19 ;  /* 0x00000004321e7389 */ /* 0x0022e400000e0013 */
.L_x_34349:
[----:B--23--:R-:W-:-:S07]  /*38f0*/  IMAD R55, R32, R30, R55 ;  /* 0x0000001e20377224 */ /* 0x00cfce00078e0237 */
.L_x_34206:
[----:B------:R-:W-:Y:S05]  /*3900*/  @!P3 BRA `(.L_x_34208) ;  /* 0x000000000010b947 */ /* 0x000fea0003800000 */
[----:B------:R-:W-:-:S03]  /*3910*/  UMOV UR10, 0xffffffff ;  /* 0xffffffff000a7882 */ /* 0x000fc60000000000 */
[----:B------:R-:W-:Y:S05]  /*3920*/  BRA.DIV UR10, `(.L_x_34209) ;  /* 0x000000320acc7947 */ /* 0x000fea000b800000 */
[----:B-1----:R1:W3:Y:S02]  /*3930*/  SHFL.IDX PT, R30, R50, R5, R19 ;  /* 0x00000005321e7389 */ /* 0x0022e400000e0013 */
.L_x_34352:
[----:B---3--:R-:W-:-:S07]  /*3940*/  IMAD R55, R33, R30, R55 ;  /* 0x0000001e21377224 */ /* 0x008fce00078e0237 */
.L_x_34208:
[----:B------:R-:W-:Y:S05]  /*3950*/  @!P2 BRA `(.L_x_34210) ;  /* 0x000000000010a947 */ /* 0x000fea0003800000 */
[----:B------:R-:W-:-:S03]  /*3960*/  UMOV UR10, 0xffffffff ;  /* 0xffffffff000a7882 */ /* 0x000fc60000000000 */
[----:B------:R-:W-:Y:S05]  /*3970*/  BRA.DIV UR10, `(.L_x_34211) ;  /* 0x000000320ad87947 */ /* 0x000fea000b800000 */
[----:B-1----:R1:W3:Y:S02]  /*3980*/  SHFL.IDX PT, R30, R50, R6, R19 ;  /* 0x00000006321e7389 */ /* 0x0022e400000e0013 */
.L_x_34355:
[----:B---3--:R-:W-:-:S07]  /*3990*/  IMAD R55, R34, R30, R55 ;  /* 0x0000001e22377224 */ /* 0x008fce00078e0237 */
.L_x_34210:
[----:B------:R-:W-:Y:S05]  /*39a0*/  @!P1 BRA `(.L_x_34212) ;  /* 0x0000000000109947 */ /* 0x000fea0003800000 */
[----:B------:R-:W-:-:S03]  /*39b0*/  UMOV UR10, 0xffffffff ;  /* 0xffffffff000a7882 */ /* 0x000fc60000000000 */
[----:B------:R-:W-:Y:S05]  /*39c0*/  BRA.DIV UR10, `(.L_x_34213) ;  /* 0x000000320ae47947 */ /* 0x000fea000b800000 */
[----:B-1----:R1:W3:Y:S02]  /*39d0*/  SHFL.IDX PT, R30, R50, R7, R19 ;  /* 0x00000007321e7389 */ /* 0x0022e400000e0013 */
.L_x_34358:
[----:B---3--:R-:W-:-:S07]  /*39e0*/  IMAD R55, R35, R30, R55 ;  /* 0x0000001e23377224 */ /* 0x008fce00078e0237 */
.L_x_34212:
[----:B------:R-:W3:Y:S02]  /*39f0*/  LDC R56, c[0x0][0x3ac] ;  /* 0x0000eb00ff387b82 */ /* 0x000ee40000000800 */
[----:B---3--:R-:W-:-:S13]  /*3a00*/  ISETP.GE.AND P0, PT, R56, 0x6, PT ;  /* 0x000000063800780c */ /* 0x008fda0003f06270 */
[----:B------:R-:W-:Y:S05]  /*3a10*/  @!P0 BRA `(.L_x_34214) ;  /* 0x0000000000108947 */ /* 0x000fea0003800000 */
[----:B------:R-:W-:-:S03]  /*3a20*/  UMOV UR10, 0xffffffff ;  /* 0xffffffff000a7882 */ /* 0x000fc60000000000 */
[----:B------:R-:W-:Y:S05]  /*3a30*/  BRA.DIV UR10, `(.L_x_34215) ;  /* 0x000000320ae87947 */ /* 0x000fea000b800000 */
[----:B-1----:R1:W3:Y:S02]  /*3a40*/  SHFL.IDX PT, R30, R50, R8, R19 ;  /* 0x00000008321e7389 */ /* 0x0022e400000e0013 */
.L_x_34361:
[----:B---3--:R-:W-:-:S07]  /*3a50*/  IMAD R55, R36, R30, R55 ;  /* 0x0000001e24377224 */ /* 0x008fce00078e0237 */
.L_x_34214:
[----:B------:R-:W-:-:S13]  /*3a60*/  ISETP.GE.AND P0, PT, R56, 0x7, PT ;  /* 0x000000073800780c */ /* 0x000fda0003f06270 */
[----:B------:R-:W-:Y:S05]  /*3a70*/  @!P0 BRA `(.L_x_34216) ;  /* 0x0000000000108947 */ /* 0x000fea0003800000 */
[----:B------:R-:W-:-:S03]  /*3a80*/  UMOV UR10, 0xffffffff ;  /* 0xffffffff000a7882 */ /* 0x000fc60000000000 */
[----:B------:R-:W-:Y:S05]  /*3a90*/  BRA.DIV UR10, `(.L_x_34217) ;  /* 0x000000320af07947 */ /* 0x000fea000b800000 */
[----:B-1----:R1:W3:Y:S02]  /*3aa0*/  SHFL.IDX PT, R30, R50, R9, R19 ;  /* 0x00000009321e7389 */ /* 0x0022e400000e0013 */
.L_x_34364:
[----:B---3--:R-:W-:-:S07]  /*3ab0*/  IMAD R55, R37, R30, R55 ;  /* 0x0000001e25377224 */ /* 0x008fce00078e0237 */
.L_x_34216:
[----:B------:R-:W-:-:S13]  /*3ac0*/  ISETP.GE.AND P0, PT, R56, 0x8, PT ;  /* 0x000000083800780c */ /* 0x000fda0003f06270 */
[----:B------:R-:W-:Y:S05]  /*3ad0*/  @!P0 BRA `(.L_x_34218) ;  /* 0x0000000000108947 */ /* 0x000fea0003800000 */
[----:B------:R-:W-:-:S03]  /*3ae0*/  UMOV UR10, 0xffffffff ;  /* 0xffffffff000a7882 */ /* 0x000fc60000000000 */
[----:B------:R-:W-:Y:S05]  /*3af0*/  BRA.DIV UR10, `(.L_x_34219) ;  /* 0x000000320af87947 */ /* 0x000fea000b800000 */
[----:B-1----:R1:W3:Y:S02]  /*3b00*/  SHFL.IDX PT, R30, R50, R10, R19 ;  /* 0x0000000a321e7389 */ /* 0x0022e400000e0013 */
.L_x_34367:
[----:B---3--:R-:W-:-:S07]  /*3b10*/  IMAD R55, R38, R30, R55 ;  /* 0x0000001e26377224 */ /* 0x008fce00078e0237 */
.L_x_34218:
[----:B------:R-:W-:-:S13]  /*3b20*/  ISETP.GE.AND P0, PT, R56, 0x9, PT ;  /* 0x000000093800780c */ /* 0x000fda0003f06270 */
[----:B------:R-:W-:Y:S05]  /*3b30*/  @!P0 BRA `(.L_x_34220) ;  /* 0x0000000000108947 */ /* 0x000fea0003800000 */
[----:B------:R-:W-:-:S03]  /*3b40*/  UMOV UR10, 0xffffffff ;  /* 0xffffffff000a7882 */ /* 0x000fc60000000000 */
[----:B------:R-:W-:Y:S05]  /*3b50*/  BRA.DIV UR10, `(.L_x_34221) ;  /* 0x000000360a007947 */ /* 0x000fea000b800000 */
[----:B-1----:R1:W3:Y:S02]  /*3b60*/  SHFL.IDX PT, R30, R50, R11, R19 ;  /* 0x0000000b321e7389 */ /* 0x0022e400000e0013 */
.L_x_34370:
[----:B---3--:R-:W-:-:S07]  /*3b70*/  IMAD R55, R39, R30, R55 ;  /* 0x0000001e27377224 */ /* 0x008fce00078e0237 */
.L_x_34220:
[----:B------:R-:W-:-:S13]  /*3b80*/  ISETP.GE.AND P0, PT, R56, 0xa, PT ;  /* 0x0000000a3800780c */ /* 0x000fda0003f06270 */
[----:B------:R-:W-:Y:S05]  /*3b90*/  @!P0 BRA `(.L_x_34222) ;  /* 0x0000000000108947 */ /* 0x000fea0003800000 */
[----:B------:R-:W-:-:S03]  /*3ba0*/  UMOV UR10, 0xffffffff ;  /* 0xffffffff000a7882 */ /* 0x000fc60000000000 */
[----:B------:R-:W-:Y:S05]  /*3bb0*/  BRA.DIV UR10, `(.L_x_34223) ;  /* 0x000000360a087947 */ /* 0x000fea000b800000 */
[----:B-1----:R1:W3:Y:S02]  /*3bc0*/  SHFL.IDX PT, R30, R50, R12, R19 ;  /* 0x0000000c321e7389 */ /* 0x0022e400000e0013 */
.L_x_34373:
[----:B---3--:R-:W-:-:S07]  /*3bd0*/  IMAD R55, R40, R30, R55 ;  /* 0x0000001e28377224 */ /* 0x008fce00078e0237 */
.L_x_34222:
[----:B------:R-:W-:-:S13]  /*3be0*/  ISETP.GE.AND P0, PT, R56, 0xb, PT ;  /* 0x0000000b3800780c */ /* 0x000fda0003f06270 */
[----:B------:R-:W-:Y:S05]  /*3bf0*/  @!P0 BRA `(.L_x_34224) ;  /* 0x0000000000108947 */ /* 0x000fea0003800000 */
[----:B------:R-:W-:-:S03]  /*3c00*/  UMOV UR10, 0xffffffff ;  /* 0xffffffff000a7882 */ /* 0x000fc60000000000 */
[----:B------:R-:W-:Y:S05]  /*3c10*/  BRA.DIV UR10, `(.L_x_34225) ;  /* 0x000000360a107947 */ /* 0x000fea000b800000 */
[----:B-1----:R1:W3:Y:S02]  /*3c20*/  SHFL.IDX PT, R30, R50, R13, R19 ;  /* 0x0000000d321e7389 */ /* 0x0022e400000e0013 */
.L_x_34376:
[----:B---3--:R-:W-:-:S07]  /*3c30*/  IMAD R55, R41, R30, R55 ;  /* 0x0000001e29377224 */ /* 0x008fce00078e0237 */
.L_x_34224:
[----:B------:R-:W-:-:S13]  /*3c40*/  ISETP.GE.AND P0, PT, R56, 0xc, PT ;  /* 0x0000000c3800780c */ /* 0x000fda0003f06270 */
[----:B------:R-:W-:Y:S05]  /*3c50*/  @!P0 BRA `(.L_x_34226) ;  /* 0x0000000000108947 */ /* 0x000fea0003800000 */
[----:B------:R-:W-:-:S03]  /*3c60*/  UMOV UR10, 0xffffffff ;  /* 0xffffffff000a7882 */ /* 0x000fc60000000000 */
[----:B------:R-:W-:Y:S05]  /*3c70*/  BRA.DIV UR10, `(.L_x_34227) ;  /* 0x000000360a187947 */ /* 0x000fea000b800000 */
[----:B-1----:R1:W3:Y:S02]  /*3c80*/  SHFL.IDX PT, R30, R50, R14, R19 ;  /* 0x0000000e321e7389 */ /* 0x0022e400000e0013 */
.L_x_34379:
[----:B---3--:R-:W-:-:S07]  /*3c90*/  IMAD R55, R42, R30, R55 ;  /* 0x0000001e2a377224 */ /* 0x008fce00078e0237 */
.L_x_34226:
[----:B------:R-:W-:-:S13]  /*3ca0*/  ISETP.GE.AND P0, PT, R56, 0xd, PT ;  /* 0x0000000d3800780c */ /* 0x000fda0003f06270 */
[----:B------:R-:W-:Y:S05]  /*3cb0*/  @!P0 BRA `(.L_x_34228) ;  /* 0x0000000000108947 */ /* 0x000fea0003800000 */
[----:B------:R-:W-:-:S03]  /*3cc0*/  UMOV UR10, 0xffffffff ;  /* 0xffffffff000a7882 */ /* 0x000fc60000000000 */
[----:B------:R-:W-:Y:S05]  /*3cd0*/  BRA.DIV UR10, `(.L_x_34229) ;  /* 0x000000360a207947 */ /* 0x000fea000b800000 */
[----:B-1----:R1:W3:Y:S02]  /*3ce0*/  SHFL.IDX PT, R30, R50, R15, R19 ;  /* 0x0000000f321e7389 */ /* 0x0022e400000e0013 */
.L_x_34382:
[----:B---3--:R-:W-:-:S07]  /*3cf0*/  IMAD R55, R43, R30, R55 ;  /* 0x0000001e2b377224 */ /* 0x008fce00078e0237 */
.L_x_34228:
[----:B------:R-:W-:-:S13]  /*3d00*/  ISETP.GE.AND P0, PT, R56, 0xe, PT ;  /* 0x0000000e3800780c */ /* 0x000fda0003f06270 */
[----:B------:R-:W-:Y:S05]  /*3d10*/  @!P0 BRA `(.L_x_34230) ;  /* 0x0000000000108947 */ /* 0x000fea0003800000 */
[----:B------:R-:W-:-:S03]  /*3d20*/  UMOV UR10, 0xffffffff ;  /* 0xffffffff000a7882 */ /* 0x000fc60000000000 */
[----:B------:R-:W-:Y:S05]  /*3d30*/  BRA.DIV UR10, `(.L_x_34231) ;  /* 0x000000360a287947 */ /* 0x000fea000b800000 */
[----:B-1----:R1:W3:Y:S02]  /*3d40*/  SHFL.IDX PT, R30, R50, R16, R19 ;  /* 0x00000010321e7389 */ /* 0x0022e400000e0013 */
.L_x_34385:
[----:B---3--:R-:W-:-:S07]  /*3d50*/  IMAD R55, R44, R30, R55 ;  /* 0x0000001e2c377224 */ /* 0x008fce00078e0237 */
.L_x_34230:
[----:B------:R-:W-:-:S13]  /*3d60*/  ISETP.GE.AND P0, PT, R56, 0xf, PT ;  /* 0x0000000f3800780c */ /* 0x000fda0003f06270 */
[----:B------:R-:W-:Y:S05]  /*3d70*/  @!P0 BRA `(.L_x_34232) ;  /* 0x0000000000108947 */ /* 0x000fea0003800000 */
[----:B------:R-:W-:-:S03]  /*3d80*/  UMOV UR10, 0xffffffff ;  /* 0xffffffff000a7882 */ /* 0x000fc60000000000 */
[----:B------:R-:W-:Y:S05]  /*3d90*/  BRA.DIV UR10, `(.L_x_34233) ;  /* 0x000000360a307947 */ /* 0x000fea000b800000 */
[----:B-1----:R1:W3:Y:S02]  /*3da0*/  SHFL.IDX PT, R30, R50, R17, R19 ;  /* 0x00000011321e7389 */ /* 0x0022e400000e0013 */
.L_x_34388:
[----:B---3--:R-:W-:-:S07]  /*3db0*/  IMAD R55, R45, R30, R55 ;  /* 0x0000001e2d377224 */ /* 0x008fce00078e0237 */
.L_x_34232:
[----:B------:R-:W-:-:S13]  /*3dc0*/  ISETP.GE.AND P0, PT, R56, 0x10, PT ;  /* 0x000000103800780c */ /* 0x000fda0003f06270 */
[----:B------:R-:W-:Y:S05]  /*3dd0*/  @!P0 BRA `(.L_x_34234) ;  /* 0x0000000000108947 */ /* 0x000fea0003800000 */
[----:B------:R-:W-:-:S03]  /*3de0*/  UMOV UR10, 0xffffffff ;  /* 0xffffffff000a7882 */ /* 0x000fc60000000000 */
[----:B------:R-:W-:Y:S05]  /*3df0*/  BRA.DIV UR10, `(.L_x_34235) ;  /* 0x000000360a387947 */ /* 0x000fea000b800000 */
[----:B-1----:R1:W3:Y:S02]  /*3e00*/  SHFL.IDX PT, R30, R50, R18, R19 ;  /* 0x00000012321e7389 */ /* 0x0022e400000e0013 */
.L_x_34391:
[----:B---3--:R-:W-:-:S07]  /*3e10*/  IMAD R55, R46, R30, R55 ;  /* 0x0000001e2e377224 */ /* 0x008fce00078e0237 */
.L_x_34234:
[C---:B------:R-:W-:Y:S02]  /*3e20*/  IMAD R30, R52.reuse, UR4, R48 ;  /* 0x00000004341e7c24 */ /* 0x040fe4000f8e0230 */
[----:B------:R-:W-:-:S03]  /*3e30*/  VIADD R52, R52, UR6 ;  /* 0x0000000634347c36 */ /* 0x000fc60008000000 */
[----:B------:R-:W-:Y:S02]  /*3e40*/  LEA R30, R30, R53, 0x2 ;  /* 0x000000351e1e7211 */ /* 0x000fe400078e10ff */
[----:B------:R-:W-:-:S03]  /*3e50*/  ISETP.GE.AND P0, PT, R52, UR18, PT ;  /* 0x0000001234007c0c */ /* 0x000fc6000bf06270 */
[----:B------:R3:W-:Y:S10]  /*3e60*/  STS [R30], R55 ;  /* 0x000000371e007388 */ /* 0x0007f40000000800 */
[----:B---3--:R-:W-:Y:S05]  /*3e70*/  @!P0 BRA `(.L_x_34236) ;  /* 0xfffffff8006c8947 */ /* 0x008fea000383ffff */
.L_x_34203:
[----:B------:R-:W-:Y:S05]  /*3e80*/  BSYNC B0 ;  /* 0x0000000000007941 */ /* 0x000fea0003800000 */
.L_x_34202:
[----:B------:R-:W-:Y:S05]  /*3e90*/  @!P6 BRA `(.L_x_34237) ;  /* 0xffffffec0068e947 */ /* 0x000fea000383ffff */
[----:B------:R-:W-:Y:S05]  /*3ea0*/  BRA `(.L_x_34130) ;  /* 0x00000014001c7947 */ /* 0x000fea0003800000 */
.L_x_34185:
[----:B0---4-:R-:W-:-:S07]  /*3eb0*/  IMAD.MOV.U32 R49, RZ, RZ, RZ ;  /* 0x000000ffff317224 */ /* 0x011fce00078e00ff */
.L_x_34289:
        /* <DEDUP_REMOVED lines=18> */
.L_x_34238:
        /* <DEDUP_REMOVED lines=8> */
.L_x_34239:
        /* <DEDUP_REMOVED lines=8> */
.L_x_34240:
        /* <DEDUP_REMOVED lines=8> */
.L_x_34241:
        /* <DEDUP_REMOVED lines=9> */
.L_x_34242:
        /* <DEDUP_REMOVED lines=9> */
.L_x_34243:
        /* <DEDUP_REMOVED lines=9> */
.L_x_34244:
        /* <DEDUP_REMOVED lines=9> */
.L_x_34245:
        /* <DEDUP_REMOVED lines=10> */
.L_x_34246:
        /* <DEDUP_REMOVED lines=11> */
.L_x_34247:
        /* <DEDUP_REMOVED lines=11> */
.L_x_34248:
        /* <DEDUP_REMOVED lines=11> */
.L_x_34249:
        /* <DEDUP_REMOVED lines=11> */
.L_x_34250:
        /* <DEDUP_REMOVED lines=11> */
.L_x_34251:
        /* <DEDUP_REMOVED lines=11> */
.L_x_34252:
        /* <DEDUP_REMOVED lines=11> */
.L_x_34253:
        /* <DEDUP_REMOVED lines=27> */
.L_x_34288:
[----:B------:R-:W-:Y:S02]  /*4ac0*/  IMAD R50, R51, 0x84, R52 ;  /* 0x0000008433327824 */ /* 0x000fe400078e0234 */
[----:B------:R-:W-:-:S04]  /*4ad0*/  HFMA2 R53, -RZ, RZ, 0, 0 ;  /* 0x00000000ff357431 */ /* 0x000fc800000001ff */
[----:B------:R-:W0:Y:S01]  /*4ae0*/  LDS R50, [R50] ;  /* 0x0000000032327984 */ /* 0x000e220000000800 */
[----:B------:R-:W-:Y:S05]  /*4af0*/  @!P4 BRA `(.L_x_34255) ;  /* 0x000000000010c947 */ /* 0x000fea0003800000 */
[----:B------:R-:W-:-:S03]  /*4b00*/  UMOV UR10, 0xffffffff ;  /* 0xffffffff000a7882 */ /* 0x000fc60000000000 */
[----:B------:R-:W-:Y:S05]  /*4b10*/  BRA.DIV UR10, `(.L_x_34256) ;  /* 0x0000002a0a107947 */ /* 0x000fea000b800000 */
[----:B0-----:R0:W1:Y:S02]  /*4b20*/  SHFL.IDX PT, R56, R50, R28, R19 ;  /* 0x0000001c32387389 */ /* 0x00106400000e0013 */
.L_x_34393:
[----:B-1----:R-:W-:-:S07]  /*4b30*/  IMAD R53, R29, R56, RZ ;  /* 0x000000381d357224 */ /* 0x002fce00078e02ff */
.L_x_34255:
[----:B------:R-:W-:Y:S05]  /*4b40*/  @!P3 BRA `(.L_x_34257) ;  /* 0x000000000010b947 */ /* 0x000fea0003800000 */
[----:B------:R-:W-:-:S03]  /*4b50*/  UMOV UR10, 0xffffffff ;  /* 0xffffffff000a7882 */ /* 0x000fc60000000000 */
[----:B------:R-:W-:Y:S05]  /*4b60*/  BRA.DIV UR10, `(.L_x_34258) ;  /* 0x0000002a0a187947 */ /* 0x000fea000b800000 */
[----:B0-----:R0:W1:Y:S02]  /*4b70*/  SHFL.IDX PT, R30, R50, R4, R19 ;  /* 0x00000004321e7389 */ /* 0x00106400000e0013 */
.L_x_34396:
[----:B-12---:R-:W-:-:S07]  /*4b80*/  IMAD R53, R32, R30, R53 ;  /* 0x0000001e20357224 */ /* 0x006fce00078e0235 */
.L_x_34257:
[----:B------:R-:W-:Y:S05]  /*4b90*/  @!P2 BRA `(.L_x_34259) ;  /* 0x000000000010a947 */ /* 0x000fea0003800000 */
[----:B------:R-:W-:-:S03]  /*4ba0*/  UMOV UR10, 0xffffffff ;  /* 0xffffffff000a7882 */ /* 0x000fc60000000000 */
[----:B------:R-:W-:Y:S05]  /*4bb0*/  BRA.DIV UR10, `(.L_x_34260) ;  /* 0x0000002a0a247947 */ /* 0x000fea000b800000 */
[----:B0-----:R0:W1:Y:S02]  /*4bc0*/  SHFL.IDX PT, R30, R50, R5, R19 ;  /* 0x00000005321e7389 */ /* 0x00106400000e0013 */
.L_x_34399:
[----:B-1----:R-:W-:-:S07]  /*4bd0*/  IMAD R53, R33, R30, R53 ;  /* 0x0000001e21357224 */ /* 0x002fce00078e0235 */
.L_x_34259:
[----:B------:R-:W-:Y:S05]  /*4be0*/  @!P1 BRA `(.L_x_34261) ;  /* 0x0000000000109947 */ /* 0x000fea0003800000 */
[----:B------:R-:W-:-:S03]  /*4bf0*/  UMOV UR10, 0xffffffff ;  /* 0xffffffff000a7882 */ /* 0x000fc60000000000 */
[----:B------:R-:W-:Y:S05]  /*4c00*/  BRA.DIV UR10, `(.L_x_34262) ;  /* 0x0000002a0a307947 */ /* 0x000fea000b800000 */
[----:B0-----:R0:W1:Y:S02]  /*4c10*/  SHFL.IDX PT, R30, R50, R6, R19 ;  /* 0x00000006321e7389 */ /* 0x00106400000e0013 */
.L_x_34402:
[----:B-1----:R-:W-:-:S07]  /*4c20*/  IMAD R53, R34, R30, R53 ;  /* 0x0000001e22357224 */ /* 0x002fce00078e0235 */
.L_x_34261:
[----:B------:R-:W1:Y:S02]  /*4c30*/  LDC R55, c[0x0][0x3ac] ;  /* 0x0000eb00ff377b82 */ /* 0x000e640000000800 */
[----:B-1----:R-:W-:-:S13]  /*4c40*/  ISETP.GE.AND P0, PT, R55, 0x5, PT ;  /* 0x000000053700780c */ /* 0x002fda0003f06270 */
[----:B------:R-:W-:Y:S05]  /*4c50*/  @!P0 BRA `(.L_x_34263) ;  /* 0x0000000000108947 */ /* 0x000fea0003800000 */
[----:B------:R-:W-:-:S03]  /*4c60*/  UMOV UR10, 0xffffffff ;  /* 0xffffffff000a7882 */ /* 0x000fc60000000000 */
[----:B------:R-:W-:Y:S05]  /*4c70*/  BRA.DIV UR10, `(.L_x_34264) ;  /* 0x0000002a0a347947 */ /* 0x000fea000b800000 */
[----:B0-----:R0:W1:Y:S02]  /*4c80*/  SHFL.IDX PT, R30, R50, R7, R19 ;  /* 0x00000007321e7389 */ /* 0x00106400000e0013 */
.L_x_34405:
[----:B-1----:R-:W-:-:S07]  /*4c90*/  IMAD R53, R35, R30, R53 ;  /* 0x0000001e23357224 */ /* 0x002fce00078e0235 */
.L_x_34263:
[----:B------:R-:W-:-:S13]  /*4ca0*/  ISETP.GE.AND P0, PT, R55, 0x6, PT ;  /* 0x000000063700780c */ /* 0x000fda0003f06270 */
[----:B------:R-:W-:Y:S05]  /*4cb0*/  @!P0 BRA `(.L_x_34265) ;  /* 0x0000000000108947 */ /* 0x000fea0003800000 */
[----:B------:R-:W-:-:S03]  /*4cc0*/  UMOV UR10, 0xffffffff ;  /* 0xffffffff000a7882 */ /* 0x000fc60000000000 */
[----:B------:R-:W-:Y:S05]  /*4cd0*/  BRA.DIV UR10, `(.L_x_34266) ;  /* 0x0000002a0a3c7947 */ /* 0x000fea000b800000 */
[----:B0-----:R0:W1:Y:S02]  /*4ce0*/  SHFL.IDX PT, R30, R50, R8, R19 ;  /* 0x00000008321e7389 */ /* 0x00106400000e0013 */
.L_x_34408:
[----:B-1----:R-:W-:-:S07]  /*4cf0*/  IMAD R53, R36, R30, R53 ;  /* 0x0000001e24357224 */ /* 0x002fce00078e0235 */
.L_x_34265:
[----:B------:R-:W-:-:S13]  /*4d00*/  ISETP.GE.AND P0, PT, R55, 0x7, PT ;  /* 0x000000073700780c */ /* 0x000fda0003f06270 */
[----:B------:R-:W-:Y:S05]  /*4d10*/  @!P0 BRA `(.L_x_34267) ;  /* 0x0000000000108947 */ /* 0x000fea0003800000 */
[----:B------:R-:W-:-:S03]  /*4d20*/  UMOV UR10, 0xffffffff ;  /* 0xffffffff000a7882 */ /* 0x000fc60000000000 */
[----:B------:R-:W-:Y:S05]  /*4d30*/  BRA.DIV UR10, `(.L_x_34268) ;  /* 0x0000002a0a447947 */ /* 0x000fea000b800000 */
[----:B0-----:R0:W1:Y:S02]  /*4d40*/  SHFL.IDX PT, R30, R50, R9, R19 ;  /* 0x00000009321e7389 */ /* 0x00106400000e0013 */
.L_x_34411:
[----:B-1----:R-:W-:-:S07]  /*4d50*/  IMAD R53, R37, R30, R53 ;  /* 0x0000001e25357224 */ /* 0x002fce00078e0235 */
.L_x_34267:
[----:B------:R-:W-:-:S13]  /*4d60*/  ISETP.GE.AND P0, PT, R55, 0x8, PT ;  /* 0x000000083700780c */ /* 0x000fda0003f06270 */
[----:B------:R-:W-:Y:S05]  /*4d70*/  @!P0 BRA `(.L_x_34269) ;  /* 0x0000000000108947 */ /* 0x000fea0003800000 */
[----:B------:R-:W-:-:S03]  /*4d80*/  UMOV UR10, 0xffffffff ;  /* 0xffffffff000a7882 */ /* 0x000fc60000000000 */
[----:B------:R-:W-:Y:S05]  /*4d90*/  BRA.DIV UR10, `(.L_x_34270) ;  /* 0x0000002a0a4c7947 */ /* 0x000fea000b800000 */
[----:B0-----:R0:W1:Y:S02]  /*4da0*/  SHFL.IDX PT, R30, R50, R10, R19 ;  /* 0x0000000a321e7389 */ /* 0x00106400000e0013 */
.L_x_34414:
[----:B-1----:R-:W-:-:S07]  /*4db0*/  IMAD R53, R38, R30, R53 ;  /* 0x0000001e26357224 */ /* 0x002fce00078e0235 */
.L_x_34269:
[----:B------:R-:W-:-:S13]  /*4dc0*/  ISETP.GE.AND P0, PT, R55, 0x9, PT ;  /* 0x000000093700780c */ /* 0x000fda0003f06270 */
[----:B------:R-:W-:Y:S05]  /*4dd0*/  @!P0 BRA `(.L_x_34271) ;  /* 0x0000000000108947 */ /* 0x000fea0003800000 */
[----:B------:R-:W-:-:S03]  /*4de0*/  UMOV UR10, 0xffffffff ;  /* 0xffffffff000a7882 */ /* 0x000fc60000000000 */
[----:B------:R-:W-:Y:S05]  /*4df0*/  BRA.DIV UR10, `(.L_x_34272) ;  /* 0x0000002a0a547947 */ /* 0x000fea000b800000 */
[----:B0-----:R0:W1:Y:S02]  /*4e00*/  SHFL.IDX PT, R30, R50, R11, R19 ;  /* 0x0000000b321e7389 */ /* 0x00106400000e0013 */
.L_x_34417:
[----:B-1----:R-:W-:-:S07]  /*4e10*/  IMAD R53, R39, R30, R53 ;  /* 0x0000001e27357224 */ /* 0x002fce00078e0235 */
.L_x_34271:
[----:B------:R-:W-:-:S13]  /*4e20*/  ISETP.GE.AND P0, PT, R55, 0xa, PT ;  /* 0x0000000a3700780c */ /* 0x000fda0003f06270 */
[----:B------:R-:W-:Y:S05]  /*4e30*/  @!P0 BRA `(.L_x_34273) ;  /* 0x0000000000108947 */ /* 0x000fea0003800000 */
[----:B------:R-:W-:-:S03]  /*4e40*/  UMOV UR10, 0xffffffff ;  /* 0xffffffff000a7882 */ /* 0x000fc60000000000 */
[----:B------:R-:W-:Y:S05]  /*4e50*/  BRA.DIV UR10, `(.L_x_34274) ;  /* 0x0000002a0a5c7947 */ /* 0x000fea000b800000 */
[----:B0-----:R0:W1:Y:S02]  /*4e60*/  SHFL.IDX PT, R30, R50, R12, R19 ;  /* 0x0000000c321e7389 */ /* 0x00106400000e0013 */
.L_x_34420:
[----:B-1----:R-:W-:-:S07]  /*4e70*/  IMAD R53, R40, R30, R53 ;  /* 0x0000001e28357224 */ /* 0x002fce00078e0235 */
.L_x_34273:
[----:B------:R-:W-:-:S13]  /*4e80*/  ISETP.GE.AND P0, PT, R55, 0xb, PT ;  /* 0x0000000b3700780c */ /* 0x000fda0003f06270 */
[----:B------:R-:W-:Y:S05]  /*4e90*/  @!P0 BRA `(.L_x_34275) ;  /* 0x0000000000108947 */ /* 0x000fea0003800000 */
[----:B------:R-:W-:-:S03]  /*4ea0*/  UMOV UR10, 0xffffffff ;  /* 0xffffffff000a7882 */ /* 0x000fc60000000000 */
[----:B------:R-:W-:Y:S05]  /*4eb0*/  BRA.DIV UR10, `(.L_x_34276) ;  /* 0x0000002a0a647947 */ /* 0x000fea000b800000 */
[----:B0-----:R0:W1:Y:S02]  /*4ec0*/  SHFL.IDX PT, R30, R50, R13, R19 ;  /* 0x0000000d321e7389 */ /* 0x00106400000e0013 */
.L_x_34423:
[----:B-1----:R-:W-:-:S07]  /*4ed0*/  IMAD R53, R41, R30, R53 ;  /* 0x0000001e29357224 */ /* 0x002fce00078e0235 */
.L_x_34275:
[----:B------:R-:W-:-:S13]  /*4ee0*/  ISETP.GE.AND P0, PT, R55, 0xc, PT ;  /* 0x0000000c3700780c */ /* 0x000fda0003f06270 */
[----:B------:R-:W-:Y:S05]  /*4ef0*/  @!P0 BRA `(.L_x_34277) ;  /* 0x0000000000108947 */ /* 0x000fea0003800000 */
[----:B------:R-:W-:-:S03]  /*4f00*/  UMOV UR10, 0xffffffff ;  /* 0xffffffff000a7882 */ /* 0x000fc60000000000 */
[----:B------:R-:W-:Y:S05]  /*4f10*/  BRA.DIV UR10, `(.L_x_34278) ;  /* 0x0000002a0a6c7947 */ /* 0x000fea000b800000 */
[----:B0-----:R0:W1:Y:S02]  /*4f20*/  SHFL.IDX PT, R30, R50, R14, R19 ;  /* 0x0000000e321e7389 */ /* 0x00106400000e0013 */
.L_x_34426:
[----:B-1----:R-:W-:-:S07]  /*4f30*/  IMAD R53, R42, R30, R53 ;  /* 0x0000001e2a357224 */ /* 0x002fce00078e0235 */
.L_x_34277:
[----:B------:R-:W-:-:S13]  /*4f40*/  ISETP.GE.AND P0, PT, R55, 0xd, PT ;  /* 0x0000000d3700780c */ /* 0x000fda0003f06270 */
[----:B------:R-:W-:Y:S05]  /*4f50*/  @!P0 BRA `(.L_x_34279) ;  /* 0x0000000000108947 */ /* 0x000fea0003800000 */
[----:B------:R-:W-:-:S03]  /*4f60*/  UMOV UR10, 0xffffffff ;  /* 0xffffffff000a7882 */ /* 0x000fc60000000000 */
[----:B------:R-:W-:Y:S05]  /*4f70*/  BRA.DIV UR10, `(.L_x_34280) ;  /* 0x0000002a0a747947 */ /* 0x000fea000b800000 */
[----:B0-----:R0:W1:Y:S02]  /*4f80*/  SHFL.IDX PT, R30, R50, R15, R19 ;  /* 0x0000000f321e7389 */ /* 0x00106400000e0013 */
.L_x_34429:
[----:B-1----:R-:W-:-:S07]  /*4f90*/  IMAD R53, R43, R30, R53 ;  /* 0x0000001e2b357224 */ /* 0x002fce00078e0235 */
.L_x_34279:
[----:B------:R-:W-:-:S13]  /*4fa0*/  ISETP.GE.AND P0, PT, R55, 0xe, PT ;  /* 0x0000000e3700780c */ /* 0x000fda0003f06270 */
[----:B------:R-:W-:Y:S05]  /*4fb0*/  @!P0 BRA `(.L_x_34281) ;  /* 0x0000000000108947 */ /* 0x000fea0003800000 */
[----:B------:R-:W-:-:S03]  /*4fc0*/  UMOV UR10, 0xffffffff ;  /* 0xffffffff000a7882 */ /* 0x000fc60000000000 */
[----:B------:R-:W-:Y:S05]  /*4fd0*/  BRA.DIV UR10, `(.L_x_34282) ;  /* 0x0000002a0a7c7947 */ /* 0x000fea000b800000 */
[----:B0-----:R0:W1:Y:S02]  /*4fe0*/  SHFL.IDX PT, R30, R50, R16, R19 ;  /* 0x00000010321e7389 */ /* 0x00106400000e0013 */
.L_x_34432:
[----:B-1----:R-:W-:-:S07]  /*4ff0*/  IMAD R53, R44, R30, R53 ;  /* 0x0000001e2c357224 */ /* 0x002fce00078e0235 */
.L_x_34281:
[----:B------:R-:W-:-:S13]  /*5000*/  ISETP.GE.AND P0, PT, R55, 0xf, PT ;  /* 0x0000000f3700780c */ /* 0x000fda0003f06270 */
[----:B------:R-:W-:Y:S05]  /*5010*/  @!P0 BRA `(.L_x_34283) ;  /* 0x0000000000108947 */ /* 0x000fea0003800000 */
[----:B------:R-:W-:-:S03]  /*5020*/  UMOV UR10, 0xffffffff ;  /* 0xffffffff000a7882 */ /* 0x000fc60000000000 */
[----:B------:R-:W-:Y:S05]  /*5030*/  BRA.DIV UR10, `(.L_x_34284) ;  /* 0x0000002a0a847947 */ /* 0x000fea000b800000 */
[----:B0-----:R0:W1:Y:S02]  /*5040*/  SHFL.IDX PT, R30, R50, R17, R19 ;  /* 0x00000011321e7389 */ /* 0x00106400000e0013 */
.L_x_34435:
[----:B-1----:R-:W-:-:S07]  /*5050*/  IMAD R53, R45, R30, R53 ;  /* 0x0000001e2d357224 */ /* 0x002fce00078e0235 */
.L_x_34283:
[----:B------:R-:W-:-:S13]  /*5060*/  ISETP.GE.AND P0, PT, R55, 0x10, PT ;  /* 0x000000103700780c */ /* 0x000fda0003f06270 */
[----:B------:R-:W-:Y:S05]  /*5070*/  @!P0 BRA `(.L_x_34285) ;  /* 0x0000000000108947 */ /* 0x000fea0003800000 */
[----:B------:R-:W-:-:S03]  /*5080*/  UMOV UR10, 0xffffffff ;  /* 0xffffffff000a7882 */ /* 0x000fc60000000000 */
[----:B------:R-:W-:Y:S05]  /*5090*/  BRA.DIV UR10, `(.L_x_34286) ;  /* 0x0000002a0a8c7947 */ /* 0x000fea000b800000 */
[----:B0-----:R0:W1:Y:S02]  /*50a0*/  SHFL.IDX PT, R30, R50, R18, R19 ;  /* 0x00000012321e7389 */ /* 0x00106400000e0013 */
.L_x_34438:
[----:B-1----:R-:W-:-:S07]  /*50b0*/  IMAD R53, R46, R30, R53 ;  /* 0x0000001e2e357224 */ /* 0x002fce00078e0235 */
.L_x_34285:
[----:B------:R-:W-:-:S07]  /*50c0*/  IMAD.U32 R30, RZ, RZ, UR14 ;  /* 0x0000000eff1e7e24 */ /* 0x000fce000f8e00ff */
.L_x_34287:
        /* <DEDUP_REMOVED lines=36> */
.L_x_34254:
[----:B------:R-:W-:Y:S05]  /*5310*/  @!P5 BRA `(.L_x_34289) ;  /* 0xffffffe800e8d947 */ /* 0x000fea000383ffff */
.L_x_34130:
        /* <DEDUP_REMOVED lines=133> */
.L_x_34293:
[----:B------:R-:W-:Y:S05]  /*5b70*/  BSYNC.RECONVERGENT B1 ;  /* 0x0000000000017941 */ /* 0x000fea0003800200 */
.L_x_34292:
        /* <DEDUP_REMOVED lines=13> */
.L_x_34294:
        /* <DEDUP_REMOVED lines=106> */
.L_x_34291:
[----:B------:R-:W-:Y:S05]  /*62f0*/  BSYNC.RECONVERGENT B0 ;  /* 0x0000000000007941 */ /* 0x000fea0003800200 */
.L_x_34290:
[----:B------:R-:W5:Y:S02]  /*6300*/  LDCU UR10, c[0x0][0x374] ;  /* 0x00006e80ff0a77ac */ /* 0x000f640008000800 */
[----:B-----5:R-:W-:Y:S02]  /*6310*/  UIADD3 UR9, UPT, UPT, UR10, UR9, URZ ;  /* 0x000000090a097290 */ /* 0x020fe4000fffe0ff */
[----:B------:R-:W-:-:S04]  /*6320*/  USHF.L.U32 UR10, UR10, 0x1, URZ ;  /* 0x000000010a0a7899 */ /* 0x000fc800080006ff */
[----:B------:R-:W-:-:S09]  /*6330*/  UISETP.GE.U32.AND UP0, UPT, UR9, UR10, UPT ;  /* 0x0000000a0900728c */ /* 0x000fd2000bf06070 */
[----:B------:R-:W-:Y:S05]  /*6340*/  BRA.U !UP0, `(.L_x_34295) ;  /* 0xffffffad08807547 */ /* 0x000fea000b83ffff */
[----:B------:R-:W-:Y:S05]  /*6350*/  EXIT ;  /* 0x000000000000794d */ /* 0x000fea0003800000 */
.L_x_34152:
[----:B------:R-:W-:Y:S01]  /*6360*/  BSSY B2, `(.L_x_34296) ;  /* 0x0000006000027945 */ /* 0x000fe20003800000 */
[----:B------:R-:W-:Y:S02]  /*6370*/  IMAD.MOV.U32 R31, RZ, RZ, R28 ;  /* 0x000000ffff1f7224 */ /* 0x000fe400078e001c */
[----:B------:R-:W-:-:S07]  /*6380*/  IMAD.MOV.U32 R30, RZ, RZ, -0x1 ;  /* 0xffffffffff1e7424 */ /* 0x000fce00078e00ff */
[----:B012---:R-:W-:Y:S05]  /*6390*/  WARPSYNC.COLLECTIVE R30, `(.L_x_34297) ;  /* 0x000000001e087348 */ /* 0x007fea0003c00000 */
[----:B-1----:R1:W3:Y:S02]  /*63a0*/  SHFL.IDX P0, R30, R50, R31, R19 ;  /* 0x0000001f321e7389 */ /* 0x0022e40000000013 */
[----:B0123--:R-:W-:Y:S05]  /*63b0*/  ENDCOLLECTIVE ;  /* 0x000000000000791b */ /* 0x00ffea0003800000 */
.L_x_34297:
[----:B------:R-:W-:Y:S05]  /*63c0*/  BSYNC B2 ;  /* 0x0000000000027941 */ /* 0x000fea0003800000 */
.L_x_34296:
[----:B------:R-:W-:Y:S05]  /*63d0*/  BRA `(.L_x_34298) ;  /* 0xffffffc000787947 */ /* 0x000fea000383ffff */
.L_x_34154:
[----:B------:R-:W-:Y:S01]  /*63e0*/  BSSY B2, `(.L_x_34299) ;  /* 0x0000006000027945 */ /* 0x000fe20003800000 */
[----:B------:R-:W-:Y:S01]  /*63f0*/  MOV R31, R4 ;  /* 0x00000004001f7202 */ /* 0x000fe20000000f00 */
[----:B------:R-:W-:-:S07]  /*6400*/  IMAD.MOV.U32 R30, RZ, RZ, -0x1 ;  /* 0xffffffffff1e7424 */ /* 0x000fce00078e00ff */
[----:B012---:R-:W-:Y:S05]  /*6410*/  WARPSYNC.COLLECTIVE R30, `(.L_x_34300) ;  /* 0x000000001e087348 */ /* 0x007fea0003c00000 */
[----:B-1----:R1:W3:Y:S02]  /*6420*/  SHFL.IDX P0, R30, R50, R31, R19 ;  /* 0x0000001f321e7389 */ /* 0x0022e40000000013 */
[----:B0123--:R-:W-:Y:S05]  /*6430*/  ENDCOLLECTIVE ;  /* 0x000000000000791b */ /* 0x00ffea0003800000 */
.L_x_34300:
[----:B------:R-:W-:Y:S05]  /*6440*/  BSYNC B2 ;  /* 0x0000000000027941 */ /* 0x000fea0003800000 */
.L_x_34299:
[----:B------:R-:W-:Y:S05]  /*6450*/  BRA `(.L_x_34301) ;  /* 0xffffffc0006c7947 */ /* 0x000fea000383ffff */
.L_x_34156:
[----:B------:R-:W-:Y:S01]  /*6460*/  BSSY B2, `(.L_x_34302) ;  /* 0x0000006000027945 */ /* 0x000fe20003800000 */
[----:B------:R-:W-:Y:S02]  /*6470*/  IMAD.MOV.U32 R31, RZ, RZ, R5 ;  /* 0x000000ffff1f7224 */ /* 0x000fe400078e0005 */
[----:B------:R-:W-:-:S07]  /*6480*/  IMAD.MOV.U32 R30, RZ, RZ, -0x1 ;  /* 0xffffffffff1e7424 */ /* 0x000fce00078e00ff */
[----:B012---:R-:W-:Y:S05]  /*6490*/  WARPSYNC.COLLECTIVE R30, `(.L_x_34303) ;  /* 0x000000001e087348 */ /* 0x007fea0003c00000 */
[----:B-1----:R1:W3:Y:S02]  /*64a0*/  SHFL.IDX P0, R30, R50, R31, R19 ;  /* 0x0000001f321e7389 */ /* 0x0022e40000000013 */
[----:B0123--:R-:W-:Y:S05]  /*64b0*/  ENDCOLLECTIVE ;  /* 0x000000000000791b */ /* 0x00ffea0003800000 */
.L_x_34303:
[----:B------:R-:W-:Y:S05]  /*64c0*/  BSYNC B2 ;  /* 0x0000000000027941 */ /* 0x000fea0003800000 */
.L_x_34302:
[----:B------:R-:W-:Y:S05]  /*64d0*/  BRA `(.L_x_34304) ;  /* 0xffffffc000607947 */ /* 0x000fea000383ffff */
.L_x_34158:
[----:B------:R-:W-:Y:S01]  /*64e0*/  BSSY B2, `(.L_x_34305) ;  /* 0x0000006000027945 */ /* 0x000fe20003800000 */
[----:B------:R-:W-:Y:S01]  /*64f0*/  MOV R31, R6 ;  /* 0x00000006001f7202 */ /* 0x000fe20000000f00 */
[----:B------:R-:W-:-:S07]  /*6500*/  IMAD.MOV.U32 R30, RZ, RZ, -0x1 ;  /* 0xffffffffff1e7424 */ /* 0x000fce00078e00ff */
[----:B012---:R-:W-:Y:S05]  /*6510*/  WARPSYNC.COLLECTIVE R30, `(.L_x_34306) ;  /* 0x000000001e087348 */ /* 0x007fea0003c00000 */
[----:B-1----:R1:W3:Y:S02]  /*6520*/  SHFL.IDX P0, R30, R50, R31, R19 ;  /* 0x0000001f321e7389 */ /* 0x0022e40000000013 */
[----:B0123--:R-:W-:Y:S05]  /*6530*/  ENDCOLLECTIVE ;  /* 0x000000000000791b */ /* 0x00ffea0003800000 */
.L_x_34306:
[----:B------:R-:W-:Y:S05]  /*6540*/  BSYNC B2 ;  /* 0x0000000000027941 */ /* 0x000fea0003800000 */
.L_x_34305:
[----:B------:R-:W-:Y:S05]  /*6550*/  BRA `(.L_x_34307) ;  /* 0xffffffc000547947 */ /* 0x000fea000383ffff */
.L_x_34160:
[----:B------:R-:W-:Y:S01]  /*6560*/  BSSY B2, `(.L_x_34308) ;  /* 0x0000006000027945 */ /* 0x000fe20003800000 */
[----:B------:R-:W-:Y:S02]  /*6570*/  IMAD.MOV.U32 R31, RZ, RZ, R7 ;  /* 0x000000ffff1f7224 */ /* 0x000fe400078e0007 */
[----:B------:R-:W-:-:S07]  /*6580*/  IMAD.MOV.U32 R30, RZ, RZ, -0x1 ;  /* 0xffffffffff1e7424 */ /* 0x000fce00078e00ff */
[----:B012---:R-:W-:Y:S05]  /*6590*/  WARPSYNC.COLLECTIVE R30, `(.L_x_34309) ;  /* 0x000000001e087348 */ /* 0x007fea0003c00000 */
[----:B-1----:R1:W3:Y:S02]  /*65a0*/  SHFL.IDX P0, R30, R50, R31, R19 ;  /* 0x0000001f321e7389 */ /* 0x0022e40000000013 */
[----:B0123--:R-:W-:Y:S05]  /*65b0*/  ENDCOLLECTIVE ;  /* 0x000000000000791b */ /* 0x00ffea0003800000 */
.L_x_34309:
[----:B------:R-:W-:Y:S05]  /*65c0*/  BSYNC B2 ;  /* 0x0000000000027941 */ /* 0x000fea0003800000 */
.L_x_34308:
[----:B------:R-:W-:Y:S05]  /*65d0*/  BRA `(.L_x_34310) ;  /* 0xffffffc000487947 */ /* 0x000fea000383ffff */
.L_x_34162:
[----:B------:R-:W-:Y:S01]  /*65e0*/  BSSY B2, `(.L_x_34311) ;  /* 0x0000006000027945 */ /* 0x000fe20003800000 */
[----:B------:R-:W-:Y:S01]  /*65f0*/  MOV R31, R8 ;  /* 0x00000008001f7202 */ /* 0x000fe20000000f00 */
[----:B------:R-:W-:-:S07]  /*6600*/  IMAD.MOV.U32 R30, RZ, RZ, -0x1 ;  /* 0xffffffffff1e7424 */ /* 0x000fce00078e00ff */
[----:B012---:R-:W-:Y:S05]  /*6610*/  WARPSYNC.COLLECTIVE R30, `(.L_x_34312) ;  /* 0x000000001e087348 */ /* 0x007fea0003c00000 */
[----:B-1----:R1:W3:Y:S02]  /*6620*/  SHFL.IDX P0, R30, R50, R31, R19 ;  /* 0x0000001f321e7389 */ /* 0x0022e40000000013 */
[----:B0123--:R-:W-:Y:S05]  /*6630*/  ENDCOLLECTIVE ;  /* 0x000000000000791b */ /* 0x00ffea0003800000 */
.L_x_34312:
[----:B------:R-:W-:Y:S05]  /*6640*/  BSYNC B2 ;  /* 0x0000000000027941 */ /* 0x000fea0003800000 */
.L_x_34311:
[----:B------:R-:W-:Y:S05]  /*6650*/  BRA `(.L_x_34313) ;  /* 0xffffffc000447947 */ /* 0x000fea000383ffff */
.L_x_34164:
[----:B------:R-:W-:Y:S01]  /*6660*/  BSSY B2, `(.L_x_34314) ;  /* 0x0000006000027945 */ /* 0x000fe20003800000 */
[----:B------:R-:W-:Y:S02]  /*6670*/  IMAD.MOV.U32 R31, RZ, RZ, R9 ;  /* 0x000000ffff1f7224 */ /* 0x000fe400078e0009 */
[----:B------:R-:W-:-:S07]  /*6680*/  IMAD.MOV.U32 R30, RZ, RZ, -0x1 ;  /* 0xffffffffff1e7424 */ /* 0x000fce00078e00ff */
[----:B012---:R-:W-:Y:S05]  /*6690*/  WARPSYNC.COLLECTIVE R30, `(.L_x_34315) ;  /* 0x000000001e087348 */ /* 0x007fea0003c00000 */
[----:B-1----:R1:W3:Y:S02]  /*66a0*/  SHFL.IDX P0, R30, R50, R31, R19 ;  /* 0x0000001f321e7389 */ /* 0x0022e40000000013 */
[----:B0123--:R-:W-:Y:S05]  /*66b0*/  ENDCOLLECTIVE ;  /* 0x000000000000791b */ /* 0x00ffea0003800000 */
.L_x_34315:
[----:B------:R-:W-:Y:S05]  /*66c0*/  BSYNC B2 ;  /* 0x0000000000027941 */ /* 0x000fea0003800000 */
.L_x_34314:
[----:B------:R-:W-:Y:S05]  /*66d0*/  BRA `(.L_x_34316) ;  /* 0xffffffc0003c7947 */ /* 0x000fea000383ffff */
.L_x_34166:
[----:B------:R-:W-:Y:S01]  /*66e0*/  BSSY B2, `(.L_x_34317) ;  /* 0x0000006000027945 */ /* 0x000fe20003800000 */
[----:B------:R-:W-:Y:S01]  /*66f0*/  MOV R31, R10 ;  /* 0x0000000a001f7202 */ /* 0x000fe20000000f00 */
[----:B------:R-:W-:-:S07]  /*6700*/  IMAD.MOV.U32 R30, RZ, RZ, -0x1 ;  /* 0xffffffffff1e7424 */ /* 0x000fce00078e00ff */
[----:B012---:R-:W-:Y:S05]  /*6710*/  WARPSYNC.COLLECTIVE R30, `(.L_x_34318) ;  /* 0x000000001e087348 */ /* 0x007fea0003c00000 */
[----:B-1----:R1:W3:Y:S02]  /*6720*/  SHFL.IDX P0, R30, R50, R31, R19 ;  /* 0x0000001f321e7389 */ /* 0x0022e40000000013 */
[----:B0123--:R-:W-:Y:S05]  /*6730*/  ENDCOLLECTIVE ;  /* 0x000000000000791b */ /* 0x00ffea0003800000 */
.L_x_34318:
[----:B------:R-:W-:Y:S05]  /*6740*/  BSYNC B2 ;  /* 0x0000000000027941 */ /* 0x000fea0003800000 */
.L_x_34317:
[----:B------:R-:W-:Y:S05]  /*6750*/  BRA `(.L_x_34319) ;  /* 0xffffffc000347947 */ /* 0x000fea000383ffff */
.L_x_34168:
[----:B------:R-:W-:Y:S01]  /*6760*/  BSSY B2, `(.L_x_34320) ;  /* 0x0000006000027945 */ /* 0x000fe20003800000 */
[----:B------:R-:W-:Y:S02]  /*6770*/  IMAD.MOV.U32 R31, RZ, RZ, R11 ;  /* 0x000000ffff1f7224 */ /* 0x000fe400078e000b */
[----:B------:R-:W-:-:S07]  /*6780*/  IMAD.MOV.U32 R30, RZ, RZ, -0x1 ;  /* 0xffffffffff1e7424 */ /* 0x000fce00078e00ff */
[----:B012---:R-:W-:Y:S05]  /*6790*/  WARPSYNC.COLLECTIVE R30, `(.L_x_34321) ;  /* 0x000000001e087348 */ /* 0x007fea0003c00000 */
[----:B-1----:R1:W3:Y:S02]  /*67a0*/  SHFL.IDX P0, R30, R50, R31, R19 ;  /* 0x0000001f321e7389 */ /* 0x0022e40000000013 */
[----:B0123--:R-:W-:Y:S05]  /*67b0*/  ENDCOLLECTIVE ;  /* 0x000000000000791b */ /* 0x00ffea0003800000 */
.L_x_34321:
[----:B------:R-:W-:Y:S05]  /*67c0*/  BSYNC B2 ;  /* 0x0000000000027941 */ /* 0x000fea0003800000 */
.L_x_34320:
[----:B------:R-:W-:Y:S05]  /*67d0*/  BRA `(.L_x_34322) ;  /* 0xffffffc0002c7947 */ /* 0x000fea000383ffff */
.L_x_34170:
[----:B------:R-:W-:Y:S01]  /*67e0*/  BSSY B2, `(.L_x_34323) ;  /* 0x0000006000027945 */ /* 0x000fe20003800000 */
[----:B------:R-:W-:Y:S01]  /*67f0*/  MOV R31, R12 ;  /* 0x0000000c001f7202 */ /* 0x000fe20000000f00 */
[----:B------:R-:W-:-:S07]  /*6800*/  IMAD.MOV.U32 R30, RZ, RZ, -0x1 ;  /* 0xffffffffff1e7424 */ /* 0x000fce00078e00ff */
[----:B012---:R-:W-:Y:S05]  /*6810*/  WARPSYNC.COLLECTIVE R30, `(.L_x_34324) ;  /* 0x000000001e087348 */ /* 0x007fea0003c00000 */
[----:B-1----:R1:W3:Y:S02]  /*6820*/  SHFL.IDX P0, R30, R50, R31, R19 ;  /* 0x0000001f321e7389 */ /* 0x0022e40000000013 */
[----:B0123--:R-:W-:Y:S05]  /*6830*/  ENDCOLLECTIVE ;  /* 0x000000000000791b */ /* 0x00ffea0003800000 */
.L_x_34324:
[----:B------:R-:W-:Y:S05]  /*6840*/  BSYNC B2 ;  /* 0x0000000000027941 */ /* 0x000fea0003800000 */
.L_x_34323:
[----:B------:R-:W-:Y:S05]  /*6850*/  BRA `(.L_x_34325) ;  /* 0xffffffc000247947 */ /* 0x000fea000383ffff */
.L_x_34172:
[----:B------:R-:W-:Y:S01]  /*6860*/  BSSY B2, `(.L_x_34326) ;  /* 0x0000006000027945 */ /* 0x000fe20003800000 */
[----:B------:R-:W-:Y:S02]  /*6870*/  IMAD.MOV.U32 R31, RZ, RZ, R13 ;  /* 0x000000ffff1f7224 */ /* 0x000fe400078e000d */
[----:B------:R-:W-:-:S07]  /*6880*/  IMAD.MOV.U32 R30, RZ, RZ, -0x1 ;  /* 0xffffffffff1e7424 */ /* 0x000fce00078e00ff */
[----:B012---:R-:W-:Y:S05]  /*6890*/  WARPSYNC.COLLECTIVE R30, `(.L_x_34327) ;  /* 0x000000001e087348 */ /* 0x007fea0003c00000 */
[----:B-1----:R1:W3:Y:S02]  /*68a0*/  SHFL.IDX P0, R30, R50, R31, R19 ;  /* 0x0000001f321e7389 */ /* 0x0022e40000000013 */
[----:B0123--:R-:W-:Y:S05]  /*68b0*/  ENDCOLLECTIVE ;  /* 0x000000000000791b */ /* 0x00ffea0003800000 */
.L_x_34327:
[----:B------:R-:W-:Y:S05]  /*68c0*/  BSYNC B2 ;  /* 0x0000000000027941 */ /* 0x000fea0003800000 */
.L_x_34326:
[----:B------:R-:W-:Y:S05]  /*68d0*/  BRA `(.L_x_34328) ;  /* 0xffffffc0001c7947 */ /* 0x000fea000383ffff */
.L_x_34174:
[----:B------:R-:W-:Y:S01]  /*68e0*/  BSSY B2, `(.L_x_34329) ;  /* 0x0000006000027945 */ /* 0x000fe20003800000 */
[----:B------:R-:W-:Y:S01]  /*68f0*/  MOV R31, R14 ;  /* 0x0000000e001f7202 */ /* 0x000fe20000000f00 */
[----:B------:R-:W-:-:S07]  /*6900*/  IMAD.MOV.U32 R30, RZ, RZ, -0x1 ;  /* 0xffffffffff1e7424 */ /* 0x000fce00078e00ff */
[----:B012---:R-:W-:Y:S05]  /*6910*/  WARPSYNC.COLLECTIVE R30, `(.L_x_34330) ;  /* 0x000000001e087348 */ /* 0x007fea0003c00000 */
[----:B-1----:R1:W3:Y:S02]  /*6920*/  SHFL.IDX P0, R30, R50, R31, R19 ;  /* 0x0000001f321e7389 */ /* 0x0022e40000000013 */
[----:B0123--:R-:W-:Y:S05]  /*6930*/  ENDCOLLECTIVE ;  /* 0x000000000000791b */ /* 0x00ffea0003800000 */
.L_x_34330:
[----:B------:R-:W-:Y:S05]  /*6940*/  BSYNC B2 ;  /* 0x0000000000027941 */ /* 0x000fea0003800000 */
.L_x_34329:
[----:B------:R-:W-:Y:S05]  /*6950*/  BRA `(.L_x_34331) ;  /* 0xffffffc000147947 */ /* 0x000fea000383ffff */
.L_x_34176:
[----:B------:R-:W-:Y:S01]  /*6960*/  BSSY B2, `(.L_x_34332) ;  /* 0x0000006000027945 */ /* 0x000fe20003800000 */
[----:B------:R-:W-:Y:S02]  /*6970*/  IMAD.MOV.U32 R31, RZ, RZ, R15 ;  /* 0x000000ffff1f7224 */ /* 0x000fe400078e000f */
[----:B------:R-:W-:-:S07]  /*6980*/  IMAD.MOV.U32 R30, RZ, RZ, -0x1 ;  /* 0xffffffffff1e7424 */ /* 0x000fce00078e00ff */
[----:B012---:R-:W-:Y:S05]  /*6990*/  WARPSYNC.COLLECTIVE R30, `(.L_x_34333) ;  /* 0x000000001e087348 */ /* 0x007fea0003c00000 */
[----:B-1----:R1:W3:Y:S02]  /*69a0*/  SHFL.IDX P0, R30, R50, R31, R19 ;  /* 0x0000001f321e7389 */ /* 0x0022e40000000013 */
[----:B0123--:R-:W-:Y:S05]  /*69b0*/  ENDCOLLECTIVE ;  /* 0x000000000000791b */ /* 0x00ffea0003800000 */
.L_x_34333:
[----:B------:R-:W-:Y:S05]  /*69c0*/  BSYNC B2 ;  /* 0x0000000000027941 */ /* 0x000fea0003800000 */
.L_x_34332:
[----:B------:R-:W-:Y:S05]  /*69d0*/  BRA `(.L_x_34334) ;  /* 0xffffffc0000c7947 */ /* 0x000fea000383ffff */
.L_x_34178:
[----:B------:R-:W-:Y:S01]  /*69e0*/  BSSY B2, `(.L_x_34335) ;  /* 0x0000006000027945 */ /* 0x000fe20003800000 */
[----:B------:R-:W-:Y:S01]  /*69f0*/  MOV R31, R16 ;  /* 0x00000010001f7202 */ /* 0x000fe20000000f00 */
[----:B------:R-:W-:-:S07]  /*6a00*/  IMAD.MOV.U32 R30, RZ, RZ, -0x1 ;  /* 0xffffffffff1e7424 */ /* 0x000fce00078e00ff */
[----:B012---:R-:W-:Y:S05]  /*6a10*/  WARPSYNC.COLLECTIVE R30, `(.L_x_34336) ;  /* 0x000000001e087348 */ /* 0x007fea0003c00000 */
[----:B-1----:R1:W3:Y:S02]  /*6a20*/  SHFL.IDX P0, R30, R50, R31, R19 ;  /* 0x0000001f321e7389 */ /* 0x0022e40000000013 */
[----:B0123--:R-:W-:Y:S05]  /*6a30*/  ENDCOLLECTIVE ;  /* 0x000000000000791b */ /* 0x00ffea0003800000 */
.L_x_34336:
[----:B------:R-:W-:Y:S05]  /*6a40*/  BSYNC B2 ;  /* 0x0000000000027941 */ /* 0x000fea0003800000 */
.L_x_34335:
[----:B------:R-:W-:Y:S05]  /*6a50*/  BRA `(.L_x_34337) ;  /* 0xffffffc000047947 */ /* 0x000fea000383ffff */
.L_x_34180:
[----:B------:R-:W-:Y:S01]  /*6a60*/  BSSY B2, `(.L_x_34338) ;  /* 0x0000006000027945 */ /* 0x000fe20003800000 */
[----:B------:R-:W-:Y:S02]  /*6a70*/  IMAD.MOV.U32 R31, RZ, RZ, R17 ;  /* 0x000000ffff1f7224 */ /* 0x000fe400078e0011 */
[----:B------:R-:W-:-:S07]  /*6a80*/  IMAD.MOV.U32 R30, RZ, RZ, -0x1 ;  /* 0xffffffffff1e7424 */ /* 0x000fce00078e00ff */
[----:B012---:R-:W-:Y:S05]  /*6a90*/  WARPSYNC.COLLECTIVE R30, `(.L_x_34339) ;  /* 0x000000001e087348 */ /* 0x007fea0003c00000 */
[----:B-1----:R1:W3:Y:S02]  /*6aa0*/  SHFL.IDX P0, R30, R50, R31, R19 ;  /* 0x0000001f321e7389 */ /* 0x0022e40000000013 */
[----:B0123--:R-:W-:Y:S05]  /*6ab0*/  ENDCOLLECTIVE ;  /* 0x000000000000791b */ /* 0x00ffea0003800000 */
.L_x_34339:
[----:B------:R-:W-:Y:S05]  /*6ac0*/  BSYNC B2 ;  /* 0x0000000000027941 */ /* 0x000fea0003800000 */
.L_x_34338:
[----:B------:R-:W-:Y:S05]  /*6ad0*/  BRA `(.L_x_34340) ;  /* 0xffffffbc00fc7947 */ /* 0x000fea000383ffff */
.L_x_34182:
[----:B------:R-:W-:Y:S01]  /*6ae0*/  BSSY B2, `(.L_x_34341) ;  /* 0x0000006000027945 */ /* 0x000fe20003800000 */
[----:B------:R-:W-:Y:S01]  /*6af0*/  MOV R31, R18 ;  /* 0x00000012001f7202 */ /* 0x000fe20000000f00 */
[----:B------:R-:W-:-:S07]  /*6b00*/  IMAD.MOV.U32 R30, RZ, RZ, -0x1 ;  /* 0xffffffffff1e7424 */ /* 0x000fce00078e00ff */
[----:B012---:R-:W-:Y:S05]  /*6b10*/  WARPSYNC.COLLECTIVE R30, `(.L_x_34342) ;  /* 0x000000001e087348 */ /* 0x007fea0003c00000 */
[----:B-1----:R1:W3:Y:S02]  /*6b20*/  SHFL.IDX P0, R30, R50, R31, R19 ;  /* 0x0000001f321e7389 */ /* 0x0022e40000000013 */
[----:B0123--:R-:W-:Y:S05]  /*6b30*/  ENDCOLLECTIVE ;  /* 0x000000000000791b */ /* 0x00ffea0003800000 */
.L_x_34342:
[----:B------:R-:W-:Y:S05]  /*6b40*/  BSYNC B2 ;  /* 0x0000000000027941 */ /* 0x000fea0003800000 */
.L_x_34341:
[----:B------:R-:W-:Y:S05]  /*6b50*/  BRA `(.L_x_34343) ;  /* 0xffffffbc00f47947 */ /* 0x000fea000383ffff */
.L_x_34205:
[----:B------:R-:W-:Y:S01]  /*6b60*/  BSSY B1, `(.L_x_34344) ;  /* 0x0000006000017945 */ /* 0x000fe20003800000 */
[----:B------:R-:W-:Y:S02]  /*6b70*/  IMAD.MOV.U32 R31, RZ, RZ, R28 ;  /* 0x000000ffff1f7224 */ /* 0x000fe400078e001c */
[----:B------:R-:W-:-:S07]  /*6b80*/  IMAD.MOV.U32 R30, RZ, RZ, -0x1 ;  /* 0xffffffffff1e7424 */ /* 0x000fce00078e00ff */
[----:B012---:R-:W-:Y:S05]  /*6b90*/  WARPSYNC.COLLECTIVE R30, `(.L_x_34345) ;  /* 0x000000001e087348 */ /* 0x007fea0003c00000 */
[----:B-1----:R1:W3:Y:S02]  /*6ba0*/  SHFL.IDX P0, R30, R50, R31, R19 ;  /* 0x0000001f321e7389 */ /* 0x0022e40000000013 */
[----:B0123--:R-:W-:Y:S05]  /*6bb0*/  ENDCOLLECTIVE ;  /* 0x000000000000791b */ /* 0x00ffea0003800000 */
.L_x_34345:
[----:B------:R-:W-:Y:S05]  /*6bc0*/  BSYNC B1 ;  /* 0x0000000000017941 */ /* 0x000fea0003800000 */
.L_x_34344:
[----:B------:R-:W-:Y:S05]  /*6bd0*/  BRA `(.L_x_34346) ;  /* 0xffffffcc00307947 */ /* 0x000fea000383ffff */
.L_x_34207:
[----:B------:R-:W-:Y:S01]  /*6be0*/  BSSY B1, `(.L_x_34347) ;  /* 0x0000006000017945 */ /* 0x000fe20003800000 */
[----:B------:R-:W-:Y:S01]  /*6bf0*/  MOV R31, R4 ;  /* 0x00000004001f7202 */ /* 0x000fe20000000f00 */
[----:B------:R-:W-:-:S07]  /*6c00*/  IMAD.MOV.U32 R30, RZ, RZ, -0x1 ;  /* 0xffffffffff1e7424 */ /* 0x000fce00078e00ff */
[----:B012---:R-:W-:Y:S05]  /*6c10*/  WARPSYNC.COLLECTIVE R30, `(.L_x_34348) ;  /* 0x000000001e087348 */ /* 0x007fea0003c00000 */
[----:B-1----:R1:W3:Y:S02]  /*6c20*/  SHFL.IDX P0, R30, R50, R31, R19 ;  /* 0x0000001f321e7389 */ /* 0x0022e40000000013 */
[----:B0123--:R-:W-:Y:S05]  /*6c30*/  ENDCOLLECTIVE ;  /* 0x000000000000791b */ /* 0x00ffea0003800000 */
.L_x_34348:
[----:B------:R-:W-:Y:S05]  /*6c40*/  BSYNC B1 ;  /* 0x0000000000017941 */ /* 0x000fea0003800000 */
.L_x_34347:
[----:B------:R-:W-:Y:S05]  /*6c50*/  BRA `(.L_x_34349) ;  /* 0xffffffcc00247947 */ /* 0x000fea000383ffff */
.L_x_34209:
[----:B------:R-:W-:Y:S01]  /*6c60*/  BSSY B1, `(.L_x_34350) ;  /* 0x0000006000017945 */ /* 0x000fe20003800000 */
[----:B------:R-:W-:Y:S02]  /*6c70*/  IMAD.MOV.U32 R31, RZ, RZ, R5 ;  /* 0x000000ffff1f7224 */ /* 0x000fe400078e0005 */
[----:B------:R-:W-:-:S07]  /*6c80*/  IMAD.MOV.U32 R30, RZ, RZ, -0x1 ;  /* 0xffffffffff1e7424 */ /* 0x000fce00078e00ff */
[----:B012---:R-:W-:Y:S05]  /*6c90*/  WARPSYNC.COLLECTIVE R30, `(.L_x_34351) ;  /* 0x000000001e087348 */ /* 0x007fea0003c00000 */
[----:B-1----:R1:W3:Y:S02]  /*6ca0*/  SHFL.IDX P0, R30, R50, R31, R19 ;  /* 0x0000001f321e7389 */ /* 0x0022e40000000013 */
[----:B0123--:R-:W-:Y:S05]  /*6cb0*/  ENDCOLLECTIVE ;  /* 0x000000000000791b */ /* 0x00ffea0003800000 */
.L_x_34351:
[----:B------:R-:W-:Y:S05]  /*6cc0*/  BSYNC B1 ;  /* 0x0000000000017941 */ /* 0x000fea0003800000 */
.L_x_34350:
[----:B------:R-:W-:Y:S05]  /*6cd0*/  BRA `(.L_x_34352) ;  /* 0xffffffcc00187947 */ /* 0x000fea000383ffff */
.L_x_34211:
[----:B------:R-:W-:Y:S01]  /*6ce0*/  BSSY B1, `(.L_x_34353) ;  /* 0x0000006000017945 */ /* 0x000fe20003800000 */
[----:B------:R-:W-:Y:S01]  /*6cf0*/  MOV R31, R6 ;  /* 0x00000006001f7202 */ /* 0x000fe20000000f00 */
[----:B------:R-:W-:-:S07]  /*6d00*/  IMAD.MOV.U32 R30, RZ, RZ, -0x1 ;  /* 0xffffffffff1e7424 */ /* 0x000fce00078e00ff */
[----:B012---:R-:W-:Y:S05]  /*6d10*/  WARPSYNC.COLLECTIVE R30, `(.L_x_34354) ;  /* 0x000000001e087348 */ /* 0x007fea0003c00000 */
[----:B-1----:R1:W3:Y:S02]  /*6d20*/  SHFL.IDX P0, R30, R50, R31, R19 ;  /* 0x0000001f321e7389 */ /* 0x0022e40000000013 */
[----:B0123--:R-:W-:Y:S05]  /*6d30*/  ENDCOLLECTIVE ;  /* 0x000000000000791b */ /* 0x00ffea0003800000 */
.L_x_34354:
[----:B------:R-:W-:Y:S05]  /*6d40*/  BSYNC B1 ;  /* 0x0000000000017941 */ /* 0x000fea0003800000 */
.L_x_34353:
[----:B------:R-:W-:Y:S05]  /*6d50*/  BRA `(.L_x_34355) ;  /* 0xffffffcc000c7947 */ /* 0x000fea000383ffff */
.L_x_34213:
[----:B------:R-:W-:Y:S01]  /*6d60*/  BSSY B1, `(.L_x_34356) ;  /* 0x0000006000017945 */ /* 0x000fe20003800000 */
[----:B------:R-:W-:Y:S02]  /*6d70*/  IMAD.MOV.U32 R31, RZ, RZ, R7 ;  /* 0x000000ffff1f7224 */ /* 0x000fe400078e0007 */
[----:B------:R-:W-:-:S07]  /*6d80*/  IMAD.MOV.U32 R30, RZ, RZ, -0x1 ;  /* 0xffffffffff1e7424 */ /* 0x000fce00078e00ff */
[----:B012---:R-:W-:Y:S05]  /*6d90*/  WARPSYNC.COLLECTIVE R30, `(.L_x_34357) ;  /* 0x000000001e087348 */ /* 0x007fea0003c00000 */
[----:B-1----:R1:W3:Y:S02]  /*6da0*/  SHFL.IDX P0, R30, R50, R31, R19 ;  /* 0x0000001f321e7389 */ /* 0x0022e40000000013 */
[----:B0123--:R-:W-:Y:S05]  /*6db0*/  ENDCOLLECTIVE ;  /* 0x000000000000791b */ /* 0x00ffea0003800000 */
.L_x_34357:
[----:B------:R-:W-:Y:S05]  /*6dc0*/  BSYNC B1 ;  /* 0x0000000000017941 */ /* 0x000fea0003800000 */
.L_x_34356:
[----:B------:R-:W-:Y:S05]  /*6dd0*/  BRA `(.L_x_34358) ;  /* 0xffffffcc00007947 */ /* 0x000fea000383ffff */
.L_x_34215:
[----:B------:R-:W-:Y:S01]  /*6de0*/  BSSY B1, `(.L_x_34359) ;  /* 0x0000006000017945 */ /* 0x000fe20003800000 */
[----:B------:R-:W-:Y:S01]  /*6df0*/  MOV R31, R8 ;  /* 0x00000008001f7202 */ /* 0x000fe20000000f00 */
[----:B------:R-:W-:-:S07]  /*6e00*/  IMAD.MOV.U32 R30, RZ, RZ, -0x1 ;  /* 0xffffffffff1e7424 */ /* 0x000fce00078e00ff */
[----:B012---:R-:W-:Y:S05]  /*6e10*/  WARPSYNC.COLLECTIVE R30, `(.L_x_34360) ;  /* 0x000000001e087348 */ /* 0x007fea0003c00000 */
[----:B-1----:R1:W3:Y:S02]  /*6e20*/  SHFL.IDX P0, R30, R50, R31, R19 ;  /* 0x0000001f321e7389 */ /* 0x0022e40000000013 */
[----:B0123--:R-:W-:Y:S05]  /*6e30*/  ENDCOLLECTIVE ;  /* 0x000000000000791b */ /* 0x00ffea0003800000 */
.L_x_34360:
[----:B------:R-:W-:Y:S05]  /*6e40*/  BSYNC B1 ;  /* 0x0000000000017941 */ /* 0x000fea0003800000 */
.L_x_34359:
[----:B------:R-:W-:Y:S05]  /*6e50*/  BRA `(.L_x_34361) ;  /* 0xffffffc800fc7947 */ /* 0x000fea000383ffff */
.L_x_34217:
[----:B------:R-:W-:Y:S01]  /*6e60*/  BSSY B1, `(.L_x_34362) ;  /* 0x0000006000017945 */ /* 0x000fe20003800000 */
[----:B------:R-:W-:Y:S02]  /*6e70*/  IMAD.MOV.U32 R31, RZ, RZ, R9 ;  /* 0x000000ffff1f7224 */ /* 0x000fe400078e0009 */
[----:B------:R-:W-:-:S07]  /*6e80*/  IMAD.MOV.U32 R30, RZ, RZ, -0x1 ;  /* 0xffffffffff1e7424 */ /* 0x000fce00078e00ff */
[----:B012---:R-:W-:Y:S05]  /*6e90*/  WARPSYNC.COLLECTIVE R30, `(.L_x_34363) ;  /* 0x000000001e087348 */ /* 0x007fea0003c00000 */
[----:B-1----:R1:W3:Y:S02]  /*6ea0*/  SHFL.IDX P0, R30, R50, R31, R19 ;  /* 0x0000001f321e7389 */ /* 0x0022e40000000013 */
[----:B0123--:R-:W-:Y:S05]  /*6eb0*/  ENDCOLLECTIVE ;  /* 0x000000000000791b */ /* 0x00ffea0003800000 */
.L_x_34363:
[----:B------:R-:W-:Y:S05]  /*6ec0*/  BSYNC B1 ;  /* 0x0000000000017941 */ /* 0x000fea0003800000 */
.L_x_34362:
[----:B------:R-:W-:Y:S05]  /*6ed0*/  BRA `(.L_x_34364) ;  /* 0xffffffc800f47947 */ /* 0x000fea000383ffff */
.L_x_34219:
[----:B------:R-:W-:Y:S01]  /*6ee0*/  BSSY B1, `(.L_x_34365) ;  /* 0x0000006000017945 */ /* 0x000fe20003800000 */
[----:B------:R-:W-:Y:S01]  /*6ef0*/  MOV R31, R10 ;  /* 0x0000000a001f7202 */ /* 0x000fe20000000f00 */
[----:B------:R-:W-:-:S07]  /*6f00*/  IMAD.MOV.U32 R30, RZ, RZ, -0x1 ;  /* 0xffffffffff1e7424 */ /* 0x000fce00078e00ff */
[----:B012---:R-:W-:Y:S05]  /*6f10*/  WARPSYNC.COLLECTIVE R30, `(.L_x_34366) ;  /* 0x000000001e087348 */ /* 0x007fea0003c00000 */
[----:B-1----:R1:W3:Y:S02]  /*6f20*/  SHFL.IDX P0, R30, R50, R31, R19 ;  /* 0x0000001f321e7389 */ /* 0x0022e40000000013 */
[----:B0123--:R-:W-:Y:S05]  /*6f30*/  ENDCOLLECTIVE ;  /* 0x000000000000791b */ /* 0x00ffea0003800000 */
.L_x_34366:
[----:B------:R-:W-:Y:S05]  /*6f40*/  BSYNC B1 ;  /* 0x0000000000017941 */ /* 0x000fea0003800000 */
.L_x_34365:
[----:B------:R-:W-:Y:S05]  /*6f50*/  BRA `(.L_x_34367) ;  /* 0xffffffc800ec7947 */ /* 0x000fea000383ffff */
.L_x_34221:
[----:B------:R-:W-:Y:S01]  /*6f60*/  BSSY B1, `(.L_x_34368) ;  /* 0x0000006000017945 */ /* 0x000fe20003800000 */
[----:B------:R-:W-:Y:S02]  /*6f70*/  IMAD.MOV.U32 R31, RZ, RZ, R11 ;  /* 0x000000ffff1f7224 */ /* 0x000fe400078e000b */
[----:B------:R-:W-:-:S07]  /*6f80*/  IMAD.MOV.U32 R30, RZ, RZ, -0x1 ;  /* 0xffffffffff1e7424 */ /* 0x000fce00078e00ff */
[----:B012---:R-:W-:Y:S05]  /*6f90*/  WARPSYNC.COLLECTIVE R30, `(.L_x_34369) ;  /* 0x000000001e087348 */ /* 0x007fea0003c00000 */
[----:B-1----:R1:W3:Y:S02]  /*6fa0*/  SHFL.IDX P0, R30, R50, R31, R19 ;  /* 0x0000001f321e7389 */ /* 0x0022e40000000013 */
[----:B0123--:R-:W-:Y:S05]  /*6fb0*/  ENDCOLLECTIVE ;  /* 0x000000000000791b */ /* 0x00ffea0003800000 */
.L_x_34369:
[----:B------:R-:W-:Y:S05]  /*6fc0*/  BSYNC B1 ;  /* 0x0000000000017941 */ /* 0x000fea0003800000 */
.L_x_34368:
[----:B------:R-:W-:Y:S05]  /*6fd0*/  BRA `(.L_x_34370) ;  /* 0xffffffc800e47947 */ /* 0x000fea000383ffff */
.L_x_34223:
[----:B------:R-:W-:Y:S01]  /*6fe0*/  BSSY B1, `(.L_x_34371) ;  /* 0x0000006000017945 */ /* 0x000fe20003800000 */
[----:B------:R-:W-:Y:S01]  /*6ff0*/  MOV R31, R12 ;  /* 0x0000000c001f7202 */ /* 0x000fe20000000f00 */
[----:B------:R-:W-:-:S07]  /*7000*/  IMAD.MOV.U32 R30, RZ, RZ, -0x1 ;  /* 0xffffffffff1e7424 */ /* 0x000fce00078e00ff */
[----:B012---:R-:W-:Y:S05]  /*7010*/  WARPSYNC.COLLECTIVE R30, `(.L_x_34372) ;  /* 0x000000001e087348 */ /* 0x007fea0003c00000 */
[----:B-1----:R1:W3:Y:S02]  /*7020*/  SHFL.IDX P0, R30, R50, R31, R19 ;  /* 0x0000001f321e7389 */ /* 0x0022e40000000013 */
[----:B0123--:R-:W-:Y:S05]  /*7030*/  ENDCOLLECTIVE ;  /* 0x000000000000791b */ /* 0x00ffea0003800000 */
.L_x_34372:
[----:B------:R-:W-:Y:S05]  /*7040*/  BSYNC B1 ;  /* 0x0000000000017941 */ /* 0x000fea0003800000 */
.L_x_34371:
[----:B------:R-:W-:Y:S05]  /*7050*/  BRA `(.L_x_34373) ;  /* 0xffffffc800dc7947 */ /* 0x000fea000383ffff */
.L_x_34225:
[----:B------:R-:W-:Y:S01]  /*7060*/  BSSY B1, `(.L_x_34374) ;  /* 0x0000006000017945 */ /* 0x000fe20003800000 */
[----:B------:R-:W-:Y:S02]  /*7070*/  IMAD.MOV.U32 R31, RZ, RZ, R13 ;  /* 0x000000ffff1f7224 */ /* 0x000fe400078e000d */
[----:B------:R-:W-:-:S07]  /*7080*/  IMAD.MOV.U32 R30, RZ, RZ, -0x1 ;  /* 0xffffffffff1e7424 */ /* 0x000fce00078e00ff */
[----:B012---:R-:W-:Y:S05]  /*7090*/  WARPSYNC.COLLECTIVE R30, `(.L_x_34375) ;  /* 0x000000001e087348 */ /* 0x007fea0003c00000 */
[----:B-1----:R1:W3:Y:S02]  /*70a0*/  SHFL.IDX P0, R30, R50, R31, R19 ;  /* 0x0000001f321e7389 */ /* 0x0022e40000000013 */
[----:B0123--:R-:W-:Y:S05]  /*70b0*/  ENDCOLLECTIVE ;  /* 0x000000000000791b */ /* 0x00ffea0003800000 */
.L_x_34375:
[----:B------:R-:W-:Y:S05]  /*70c0*/  BSYNC B1 ;  /* 0x0000000000017941 */ /* 0x000fea0003800000 */
.L_x_34374:
[----:B------:R-:W-:Y:S05]  /*70d0*/  BRA `(.L_x_34376) ;  /* 0xffffffc800d47947 */ /* 0x000fea000383ffff */
.L_x_34227:
[----:B------:R-:W-:Y:S01]  /*70e0*/  BSSY B1, `(.L_x_34377) ;  /* 0x0000006000017945 */ /* 0x000fe20003800000 */
[----:B------:R-:W-:Y:S01]  /*70f0*/  MOV R31, R14 ;  /* 0x0000000e001f7202 */ /* 0x000fe20000000f00 */
[----:B------:R-:W-:-:S07]  /*7100*/  IMAD.MOV.U32 R30, RZ, RZ, -0x1 ;  /* 0xffffffffff1e7424 */ /* 0x000fce00078e00ff */
[----:B012---:R-:W-:Y:S05]  /*7110*/  WARPSYNC.COLLECTIVE R30, `(.L_x_34378) ;  /* 0x000000001e087348 */ /* 0x007fea0003c00000 */
[----:B-1----:R1:W3:Y:S02]  /*7120*/  SHFL.IDX P0, R30, R50, R31, R19 ;  /* 0x0000001f321e7389 */ /* 0x0022e40000000013 */
[----:B0123--:R-:W-:Y:S05]  /*7130*/  ENDCOLLECTIVE ;  /* 0x000000000000791b */ /* 0x00ffea0003800000 */
.L_x_34378:
[----:B------:R-:W-:Y:S05]  /*7140*/  BSYNC B1 ;  /* 0x0000000000017941 */ /* 0x000fea0003800000 */
.L_x_34377:
[----:B------:R-:W-:Y:S05]  /*7150*/  BRA `(.L_x_34379) ;  /* 0xffffffc800cc7947 */ /* 0x000fea000383ffff */
.L_x_34229:
[----:B------:R-:W-:Y:S01]  /*7160*/  BSSY B1, `(.L_x_34380) ;  /* 0x0000006000017945 */ /* 0x000fe20003800000 */
[----:B------:R-:W-:Y:S02]  /*7170*/  IMAD.MOV.U32 R31, RZ, RZ, R15 ;  /* 0x000000ffff1f7224 */ /* 0x000fe400078e000f */
[----:B------:R-:W-:-:S07]  /*7180*/  IMAD.MOV.U32 R30, RZ, RZ, -0x1 ;  /* 0xffffffffff1e7424 */ /* 0x000fce00078e00ff */
[----:B012---:R-:W-:Y:S05]  /*7190*/  WARPSYNC.COLLECTIVE R30, `(.L_x_34381) ;  /* 0x000000001e087348 */ /* 0x007fea0003c00000 */
[----:B-1----:R1:W3:Y:S02]  /*71a0*/  SHFL.IDX P0, R30, R50, R31, R19 ;  /* 0x0000001f321e7389 */ /* 0x0022e40000000013 */
[----:B0123--:R-:W-:Y:S05]  /*71b0*/  ENDCOLLECTIVE ;  /* 0x000000000000791b */ /* 0x00ffea0003800000 */
.L_x_34381:
[----:B------:R-:W-:Y:S05]  /*71c0*/  BSYNC B1 ;  /* 0x0000000000017941 */ /* 0x000fea0003800000 */
.L_x_34380:
[----:B------:R-:W-:Y:S05]  /*71d0*/  BRA `(.L_x_34382) ;  /* 0xffffffc800c47947 */ /* 0x000fea000383ffff */
.L_x_34231:
[----:B------:R-:W-:Y:S01]  /*71e0*/  BSSY B1, `(.L_x_34383) ;  /* 0x0000006000017945 */ /* 0x000fe20003800000 */
[----:B------:R-:W-:Y:S01]  /*71f0*/  MOV R31, R16 ;  /* 0x00000010001f7202 */ /* 0x000fe20000000f00 */
[----:B------:R-:W-:-:S07]  /*7200*/  IMAD.MOV.U32 R30, RZ, RZ, -0x1 ;  /* 0xffffffffff1e7424 */ /* 0x000fce00078e00ff */
[----:B012---:R-:W-:Y:S05]  /*7210*/  WARPSYNC.COLLECTIVE R30, `(.L_x_34384) ;  /* 0x000000001e087348 */ /* 0x007fea0003c00000 */
[----:B-1----:R1:W3:Y:S02]  /*7220*/  SHFL.IDX P0, R30, R50, R31, R19 ;  /* 0x0000001f321e7389 */ /* 0x0022e40000000013 */
[----:B0123--:R-:W-:Y:S05]  /*7230*/  ENDCOLLECTIVE ;  /* 0x000000000000791b */ /* 0x00ffea0003800000 */
.L_x_34384:
[----:B------:R-:W-:Y:S05]  /*7240*/  BSYNC B1 ;  /* 0x0000000000017941 */ /* 0x000fea0003800000 */
.L_x_34383:
[----:B------:R-:W-:Y:S05]  /*7250*/  BRA `(.L_x_34385) ;  /* 0xffffffc800bc7947 */ /* 0x000fea000383ffff */
.L_x_34233:
[----:B------:R-:W-:Y:S01]  /*7260*/  BSSY B1, `(.L_x_34386) ;  /* 0x0000006000017945 */ /* 0x000fe20003800000 */
[----:B------:R-:W-:Y:S02]  /*7270*/  IMAD.MOV.U32 R31, RZ, RZ, R17 ;  /* 0x000000ffff1f7224 */ /* 0x000fe400078e0011 */
[----:B------:R-:W-:-:S07]  /*7280*/  IMAD.MOV.U32 R30, RZ, RZ, -0x1 ;  /* 0xffffffffff1e7424 */ /* 0x000fce00078e00ff */
[----:B012---:R-:W-:Y:S05]  /*7290*/  WARPSYNC.COLLECTIVE R30, `(.L_x_34387) ;  /* 0x000000001e087348 */ /* 0x007fea0003c00000 */
[----:B-1----:R1:W3:Y:S02]  /*72a0*/  SHFL.IDX P0, R30, R50, R31, R19 ;  /* 0x0000001f321e7389 */ /* 0x0022e40000000013 */
[----:B0123--:R-:W-:Y:S05]  /*72b0*/  ENDCOLLECTIVE ;  /* 0x000000000000791b */ /* 0x00ffea0003800000 */
.L_x_34387:
[----:B------:R-:W-:Y:S05]  /*72c0*/  BSYNC B1 ;  /* 0x0000000000017941 */ /* 0x000fea0003800000 */
.L_x_34386:
[----:B------:R-:W-:Y:S05]  /*72d0*/  BRA `(.L_x_34388) ;  /* 0xffffffc800b47947 */ /* 0x000fea000383ffff */
.L_x_34235:
[----:B------:R-:W-:Y:S01]  /*72e0*/  BSSY B1, `(.L_x_34389) ;  /* 0x0000006000017945 */ /* 0x000fe20003800000 */
[----:B------:R-:W-:Y:S01]  /*72f0*/  MOV R31, R18 ;  /* 0x00000012001f7202 */ /* 0x000fe20000000f00 */
[----:B------:R-:W-:-:S07]  /*7300*/  IMAD.MOV.U32 R30, RZ, RZ, -0x1 ;  /* 0xffffffffff1e7424 */ /* 0x000fce00078e00ff */
[----:B012---:R-:W-:Y:S05]  /*7310*/  WARPSYNC.COLLECTIVE R30, `(.L_x_34390) ;  /* 0x000000001e087348 */ /* 0x007fea0003c00000 */
[----:B-1----:R1:W3:Y:S02]  /*7320*/  SHFL.IDX P0, R30, R50, R31, R19 ;  /* 0x0000001f321e7389 */ /* 0x0022e40000000013 */
[----:B0123--:R-:W-:Y:S05]  /*7330*/  ENDCOLLECTIVE ;  /* 0x000000000000791b */ /* 0x00ffea0003800000 */
.L_x_34390:
[----:B------:R-:W-:Y:S05]  /*7340*/  BSYNC B1 ;  /* 0x0000000000017941 */ /* 0x000fea0003800000 */
.L_x_34389:
[----:B------:R-:W-:Y:S05]  /*7350*/  BRA `(.L_x_34391) ;  /* 0xffffffc800ac7947 */ /* 0x000fea000383ffff */
.L_x_34256:
[----:B------:R-:W-:Y:S02]  /*7360*/  IMAD.MOV.U32 R30, RZ, RZ, -0x1 ;  /* 0xffffffffff1e7424 */ /* 0x000fe400078e00ff */
[----:B------:R-:W-:-:S07]  /*7370*/  IMAD.MOV.U32 R31, RZ, RZ, R28 ;  /* 0x000000ffff1f7224 */ /* 0x000fce00078e001c */
[----:B0-2---:R-:W-:Y:S05]  /*7380*/  WARPSYNC.COLLECTIVE R30, `(.L_x_34392) ;  /* 0x000000001e087348 */ /* 0x005fea0003c00000 */
[----:B0-----:R0:W1:Y:S02]  /*7390*/  SHFL.IDX P0, R30, R50, R31, R19 ;  /* 0x0000001f321e7389 */ /* 0x0010640000000013 */
[----:B012---:R-:W-:Y:S05]  /*73a0*/  ENDCOLLECTIVE ;  /* 0x000000000000791b */ /* 0x007fea0003800000 */
.L_x_34392:
[----:B------:R-:W-:Y:S01]  /*73b0*/  MOV R56, R30 ;  /* 0x0000001e00387202 */ /* 0x000fe20000000f00 */
[----:B------:R-:W-:Y:S06]  /*73c0*/  BRA `(.L_x_34393) ;  /* 0xffffffd400d87947 */ /* 0x000fec000383ffff */
.L_x_34258:
[----:B------:R-:W-:Y:S01]  /*73d0*/  BSSY B0, `(.L_x_34394) ;  /* 0x0000006000007945 */ /* 0x000fe20003800000 */
[----:B------:R-:W-:Y:S02]  /*73e0*/  IMAD.MOV.U32 R31, RZ, RZ, R4 ;  /* 0x000000ffff1f7224 */ /* 0x000fe400078e0004 */
[----:B------:R-:W-:-:S07]  /*73f0*/  IMAD.MOV.U32 R30, RZ, RZ, -0x1 ;  /* 0xffffffffff1e7424 */ /* 0x000fce00078e00ff */
[----:B0-2---:R-:W-:Y:S05]  /*7400*/  WARPSYNC.COLLECTIVE R30, `(.L_x_34395) ;  /* 0x000000001e087348 */ /* 0x005fea0003c00000 */
[----:B0-----:R0:W1:Y:S02]  /*7410*/  SHFL.IDX P0, R30, R50, R31, R19 ;  /* 0x0000001f321e7389 */ /* 0x0010640000000013 */
[----:B012---:R-:W-:Y:S05]  /*7420*/  ENDCOLLECTIVE ;  /* 0x000000000000791b */ /* 0x007fea0003800000 */
.L_x_34395:
[----:B------:R-:W-:Y:S05]  /*7430*/  BSYNC B0 ;  /* 0x0000000000007941 */ /* 0x000fea0003800000 */
.L_x_34394:
[----:B------:R-:W-:Y:S05]  /*7440*/  BRA `(.L_x_34396) ;  /* 0xffffffd400cc7947 */ /* 0x000fea000383ffff */
.L_x_34260:
[----:B------:R-:W-:Y:S01]  /*7450*/  BSSY B0, `(.L_x_34397) ;  /* 0x0000006000007945 */ /* 0x000fe20003800000 */
[----:B------:R-:W-:Y:S01]  /*7460*/  IMAD.MOV.U32 R31, RZ, RZ, R5 ;  /* 0x000000ffff1f7224 */ /* 0x000fe200078e0005 */
[----:B------:R-:W-:-:S07]  /*7470*/  MOV R30, 0xffffffff ;  /* 0xffffffff001e7802 */ /* 0x000fce0000000f00 */
[----:B0-2---:R-:W-:Y:S05]  /*7480*/  WARPSYNC.COLLECTIVE R30, `(.L_x_34398) ;  /* 0x000000001e087348 */ /* 0x005fea0003c00000 */
[----:B0-----:R0:W1:Y:S02]  /*7490*/  SHFL.IDX P0, R30, R50, R31, R19 ;  /* 0x0000001f321e7389 */ /* 0x0010640000000013 */
[----:B012---:R-:W-:Y:S05]  /*74a0*/  ENDCOLLECTIVE ;  /* 0x000000000000791b */ /* 0x007fea0003800000 */
.L_x_34398:
[----:B------:R-:W-:Y:S05]  /*74b0*/  BSYNC B0 ;  /* 0x0000000000007941 */ /* 0x000fea0003800000 */
.L_x_34397:
[----:B------:R-:W-:Y:S05]  /*74c0*/  BRA `(.L_x_34399) ;  /* 0xffffffd400c07947 */ /* 0x000fea000383ffff */
.L_x_34262:
[----:B------:R-:W-:Y:S01]  /*74d0*/  BSSY B0, `(.L_x_34400) ;  /* 0x0000006000007945 */ /* 0x000fe20003800000 */
[----:B------:R-:W-:Y:S02]  /*74e0*/  IMAD.MOV.U32 R31, RZ, RZ, R6 ;  /* 0x000000ffff1f7224 */ /* 0x000fe400078e0006 */
[----:B------:R-:W-:-:S07]  /*74f0*/  IMAD.MOV.U32 R30, RZ, RZ, -0x1 ;  /* 0xffffffffff1e7424 */ /* 0x000fce00078e00ff */
[----:B0-2---:R-:W-:Y:S05]  /*7500*/  WARPSYNC.COLLECTIVE R30, `(.L_x_34401) ;  /* 0x000000001e087348 */ /* 0x005fea0003c00000 */
[----:B0-----:R0:W1:Y:S02]  /*7510*/  SHFL.IDX P0, R30, R50, R31, R19 ;  /* 0x0000001f321e7389 */ /* 0x0010640000000013 */
[----:B012---:R-:W-:Y:S05]  /*7520*/  ENDCOLLECTIVE ;  /* 0x000000000000791b */ /* 0x007fea0003800000 */
.L_x_34401:
[----:B------:R-:W-:Y:S05]  /*7530*/  BSYNC B0 ;  /* 0x0000000000007941 */ /* 0x000fea0003800000 */
.L_x_34400:
[----:B------:R-:W-:Y:S05]  /*7540*/  BRA `(.L_x_34402) ;  /* 0xffffffd400b47947 */ /* 0x000fea000383ffff */
.L_x_34264:
[----:B------:R-:W-:Y:S01]  /*7550*/  BSSY B0, `(.L_x_34403) ;  /* 0x0000006000007945 */ /* 0x000fe20003800000 */
[----:B------:R-:W-:Y:S01]  /*7560*/  IMAD.MOV.U32 R31, RZ, RZ, R7 ;  /* 0x000000ffff1f7224 */ /* 0x000fe200078e0007 */
[----:B------:R-:W-:-:S07]  /*7570*/  MOV R30, 0xffffffff ;  /* 0xffffffff001e7802 */ /* 0x000fce0000000f00 */
[----:B0-2---:R-:W-:Y:S05]  /*7580*/  WARPSYNC.COLLECTIVE R30, `(.L_x_34404) ;  /* 0x000000001e087348 */ /* 0x005fea0003c00000 */
[----:B0-----:R0:W1:Y:S02]  /*7590*/  SHFL.IDX P0, R30, R50, R31, R19 ;  /* 0x0000001f321e7389 */ /* 0x0010640000000013 */
[----:B012---:R-:W-:Y:S05]  /*75a0*/  ENDCOLLECTIVE ;  /* 0x000000000000791b */ /* 0x007fea0003800000 */
.L_x_34404:
[----:B------:R-:W-:Y:S05]  /*75b0*/  BSYNC B0 ;  /* 0x0000000000007941 */ /* 0x000fea0003800000 */
.L_x_34403:
[----:B------:R-:W-:Y:S05]  /*75c0*/  BRA `(.L_x_34405) ;  /* 0xffffffd400b07947 */ /* 0x000fea000383ffff */
.L_x_34266:
[----:B------:R-:W-:Y:S01]  /*75d0*/  BSSY B0, `(.L_x_34406) ;  /* 0x0000006000007945 */ /* 0x000fe20003800000 */
[----:B------:R-:W-:Y:S02]  /*75e0*/  IMAD.MOV.U32 R31, RZ, RZ, R8 ;  /* 0x000000ffff1f7224 */ /* 0x000fe400078e0008 */
[----:B------:R-:W-:-:S07]  /*75f0*/  IMAD.MOV.U32 R30, RZ, RZ, -0x1 ;  /* 0xffffffffff1e7424 */ /* 0x000fce00078e00ff */
[----:B0-2---:R-:W-:Y:S05]  /*7600*/  WARPSYNC.COLLECTIVE R30, `(.L_x_34407) ;  /* 0x000000001e087348 */ /* 0x005fea0003c00000 */
[----:B0-----:R0:W1:Y:S02]  /*7610*/  SHFL.IDX P0, R30, R50, R31, R19 ;  /* 0x0000001f321e7389 */ /* 0x0010640000000013 */
[----:B012---:R-:W-:Y:S05]  /*7620*/  ENDCOLLECTIVE ;  /* 0x000000000000791b */ /* 0x007fea0003800000 */
.L_x_34407:
[----:B------:R-:W-:Y:S05]  /*7630*/  BSYNC B0 ;  /* 0x0000000000007941 */ /* 0x000fea0003800000 */
.L_x_34406:
[----:B------:R-:W-:Y:S05]  /*7640*/  BRA `(.L_x_34408) ;  /* 0xffffffd400a87947 */ /* 0x000fea000383ffff */
.L_x_34268:
[----:B------:R-:W-:Y:S01]  /*7650*/  BSSY B0, `(.L_x_34409) ;  /* 0x0000006000007945 */ /* 0x000fe20003800000 */
[----:B------:R-:W-:Y:S01]  /*7660*/  IMAD.MOV.U32 R31, RZ, RZ, R9 ;  /* 0x000000ffff1f7224 */ /* 0x000fe200078e0009 */
[----:B------:R-:W-:-:S07]  /*7670*/  MOV R30, 0xffffffff ;  /* 0xffffffff001e7802 */ /* 0x000fce0000000f00 */
[----:B0-2---:R-:W-:Y:S05]  /*7680*/  WARPSYNC.COLLECTIVE R30, `(.L_x_34410) ;  /* 0x000000001e087348 */ /* 0x005fea0003c00000 */
[----:B0-----:R0:W1:Y:S02]  /*7690*/  SHFL.IDX P0, R30, R50, R31, R19 ;  /* 0x0000001f321e7389 */ /* 0x0010640000000013 */
[----:B012---:R-:W-:Y:S05]  /*76a0*/  ENDCOLLECTIVE ;  /* 0x000000000000791b */ /* 0x007fea0003800000 */
.L_x_34410:
[----:B------:R-:W-:Y:S05]  /*76b0*/  BSYNC B0 ;  /* 0x0000000000007941 */ /* 0x000fea0003800000 */
.L_x_34409:
[----:B------:R-:W-:Y:S05]  /*76c0*/  BRA `(.L_x_34411) ;  /* 0xffffffd400a07947 */ /* 0x000fea000383ffff */
.L_x_34270:
[----:B------:R-:W-:Y:S01]  /*76d0*/  BSSY B0, `(.L_x_34412) ;  /* 0x0000006000007945 */ /* 0x000fe20003800000 */
[----:B------:R-:W-:Y:S02]  /*76e0*/  IMAD.MOV.U32 R31, RZ, RZ, R10 ;  /* 0x000000ffff1f7224 */ /* 0x000fe400078e000a */
[----:B------:R-:W-:-:S07]  /*76f0*/  IMAD.MOV.U32 R30, RZ, RZ, -0x1 ;  /* 0xffffffffff1e7424 */ /* 0x000fce00078e00ff */
[----:B0-2---:R-:W-:Y:S05]  /*7700*/  WARPSYNC.COLLECTIVE R30, `(.L_x_34413) ;  /* 0x000000001e087348 */ /* 0x005fea0003c00000 */
[----:B0-----:R0:W1:Y:S02]  /*7710*/  SHFL.IDX P0, R30, R50, R31, R19 ;  /* 0x0000001f321e7389 */ /* 0x0010640000000013 */
[----:B012---:R-:W-:Y:S05]  /*7720*/  ENDCOLLECTIVE ;  /* 0x000000000000791b */ /* 0x007fea0003800000 */
.L_x_34413:
[----:B------:R-:W-:Y:S05]  /*7730*/  BSYNC B0 ;  /* 0x0000000000007941 */ /* 0x000fea0003800000 */
.L_x_34412:
[----:B------:R-:W-:Y:S05]  /*7740*/  BRA `(.L_x_34414) ;  /* 0xffffffd400987947 */ /* 0x000fea000383ffff */
.L_x_34272:
[----:B------:R-:W-:Y:S01]  /*7750*/  BSSY B0, `(.L_x_34415) ;  /* 0x0000006000007945 */ /* 0x000fe20003800000 */
[----:B------:R-:W-:Y:S01]  /*7760*/  IMAD.MOV.U32 R31, RZ, RZ, R11 ;  /* 0x000000ffff1f7224 */ /* 0x000fe200078e000b */
[----:B------:R-:W-:-:S07]  /*7770*/  MOV R30, 0xffffffff ;  /* 0xffffffff001e7802 */ /* 0x000fce0000000f00 */
[----:B0-2---:R-:W-:Y:S05]  /*7780*/  WARPSYNC.COLLECTIVE R30, `(.L_x_34416) ;  /* 0x000000001e087348 */ /* 0x005fea0003c00000 */
[----:B0-----:R0:W1:Y:S02]  /*7790*/  SHFL.IDX P0, R30, R50, R31, R19 ;  /* 0x0000001f321e7389 */ /* 0x0010640000000013 */
[----:B012---:R-:W-:Y:S05]  /*77a0*/  ENDCOLLECTIVE ;  /* 0x000000000000791b */ /* 0x007fea0003800000 */
.L_x_34416:
[----:B------:R-:W-:Y:S05]  /*77b0*/  BSYNC B0 ;  /* 0x0000000000007941 */ /* 0x000fea0003800000 */
.L_x_34415:
[----:B------:R-:W-:Y:S05]  /*77c0*/  BRA `(.L_x_34417) ;  /* 0xffffffd400907947 */ /* 0x000fea000383ffff */
.L_x_34274:
[----:B------:R-:W-:Y:S01]  /*77d0*/  BSSY B0, `(.L_x_34418) ;  /* 0x0000006000007945 */ /* 0x000fe20003800000 */
[----:B------:R-:W-:Y:S02]  /*77e0*/  IMAD.MOV.U32 R31, RZ, RZ, R12 ;  /* 0x000000ffff1f7224 */ /* 0x000fe400078e000c */
[----:B------:R-:W-:-:S07]  /*77f0*/  IMAD.MOV.U32 R30, RZ, RZ, -0x1 ;  /* 0xffffffffff1e7424 */ /* 0x000fce00078e00ff */
[----:B0-2---:R-:W-:Y:S05]  /*7800*/  WARPSYNC.COLLECTIVE R30, `(.L_x_34419) ;  /* 0x000000001e087348 */ /* 0x005fea0003c00000 */
[----:B0-----:R0:W1:Y:S02]  /*7810*/  SHFL.IDX P0, R30, R50, R31, R19 ;  /* 0x0000001f321e7389 */ /* 0x0010640000000013 */
[----:B012---:R-:W-:Y:S05]  /*7820*/  ENDCOLLECTIVE ;  /* 0x000000000000791b */ /* 0x007fea0003800000 */
.L_x_34419:
[----:B------:R-:W-:Y:S05]  /*7830*/  BSYNC B0 ;  /* 0x0000000000007941 */ /* 0x000fea0003800000 */
.L_x_34418:
[----:B------:R-:W-:Y:S05]  /*7840*/  BRA `(.L_x_34420) ;  /* 0xffffffd400887947 */ /* 0x000fea000383ffff */
.L_x_34276:
[----:B------:R-:W-:Y:S01]  /*7850*/  BSSY B0, `(.L_x_34421) ;  /* 0x0000006000007945 */ /* 0x000fe20003800000 */
[----:B------:R-:W-:Y:S01]  /*7860*/  IMAD.MOV.U32 R31, RZ, RZ, R13 ;  /* 0x000000ffff1f7224 */ /* 0x000fe200078e000d */
[----:B------:R-:W-:-:S07]  /*7870*/  MOV R30, 0xffffffff ;  /* 0xffffffff001e7802 */ /* 0x000fce0000000f00 */
[----:B0-2---:R-:W-:Y:S05]  /*7880*/  WARPSYNC.COLLECTIVE R30, `(.L_x_34422) ;  /* 0x000000001e087348 */ /* 0x005fea0003c00000 */
[----:B0-----:R0:W1:Y:S02]  /*7890*/  SHFL.IDX P0, R30, R50, R31, R19 ;  /* 0x0000001f321e7389 */ /* 0x0010640000000013 */
[----:B012---:R-:W-:Y:S05]  /*78a0*/  ENDCOLLECTIVE ;  /* 0x000000000000791b */ /* 0x007fea0003800000 */
.L_x_34422:
[----:B------:R-:W-:Y:S05]  /*78b0*/  BSYNC B0 ;  /* 0x0000000000007941 */ /* 0x000fea0003800000 */
.L_x_34421:
[----:B------:R-:W-:Y:S05]  /*78c0*/  BRA `(.L_x_34423) ;  /* 0xffffffd400807947 */ /* 0x000fea000383ffff */
.L_x_34278:
[----:B------:R-:W-:Y:S01]  /*78d0*/  BSSY B0, `(.L_x_34424) ;  /* 0x0000006000007945 */ /* 0x000fe20003800000 */
[----:B------:R-:W-:Y:S02]  /*78e0*/  IMAD.MOV.U32 R31, RZ, RZ, R14 ;  /* 0x000000ffff1f7224 */ /* 0x000fe400078e000e */
[----:B------:R-:W-:-:S07]  /*78f0*/  IMAD.MOV.U32 R30, RZ, RZ, -0x1 ;  /* 0xffffffffff1e7424 */ /* 0x000fce00078e00ff */
[----:B0-2---:R-:W-:Y:S05]  /*7900*/  WARPSYNC.COLLECTIVE R30, `(.L_x_34425) ;  /* 0x000000001e087348 */ /* 0x005fea0003c00000 */
[----:B0-----:R0:W1:Y:S02]  /*7910*/  SHFL.IDX P0, R30, R50, R31, R19 ;  /* 0x0000001f321e7389 */ /* 0x0010640000000013 */
[----:B012---:R-:W-:Y:S05]  /*7920*/  ENDCOLLECTIVE ;  /* 0x000000000000791b */ /* 0x007fea0003800000 */
.L_x_34425:
[----:B------:R-:W-:Y:S05]  /*7930*/  BSYNC B0 ;  /* 0x0000000000007941 */ /* 0x000fea0003800000 */
.L_x_34424:
[----:B------:R-:W-:Y:S05]  /*7940*/  BRA `(.L_x_34426) ;  /* 0xffffffd400787947 */ /* 0x000fea000383ffff */
.L_x_34280:
[----:B------:R-:W-:Y:S01]  /*7950*/  BSSY B0, `(.L_x_34427) ;  /* 0x0000006000007945 */ /* 0x000fe20003800000 */
[----:B------:R-:W-:Y:S01]  /*7960*/  IMAD.MOV.U32 R31, RZ, RZ, R15 ;  /* 0x000000ffff1f7224 */ /* 0x000fe200078e000f */
[----:B------:R-:W-:-:S07]  /*7970*/  MOV R30, 0xffffffff ;  /* 0xffffffff001e7802 */ /* 0x000fce0000000f00 */
[----:B0-2---:R-:W-:Y:S05]  /*7980*/  WARPSYNC.COLLECTIVE R30, `(.L_x_34428) ;  /* 0x000000001e087348 */ /* 0x005fea0003c00000 */
[----:B0-----:R0:W1:Y:S02]  /*7990*/  SHFL.IDX P0, R30, R50, R31, R19 ;  /* 0x0000001f321e7389 */ /* 0x0010640000000013 */
[----:B012---:R-:W-:Y:S05]  /*79a0*/  ENDCOLLECTIVE ;  /* 0x000000000000791b */ /* 0x007fea0003800000 */
.L_x_34428:
[----:B------:R-:W-:Y:S05]  /*79b0*/  BSYNC B0 ;  /* 0x0000000000007941 */ /* 0x000fea0003800000 */
.L_x_34427:
[----:B------:R-:W-:Y:S05]  /*79c0*/  BRA `(.L_x_34429) ;  /* 0xffffffd400707947 */ /* 0x000fea000383ffff */
.L_x_34282:
[----:B------:R-:W-:Y:S01]  /*79d0*/  BSSY B0, `(.L_x_34430) ;  /* 0x0000006000007945 */ /* 0x000fe20003800000 */
[----:B------:R-:W-:Y:S02]  /*79e0*/  IMAD.MOV.U32 R31, RZ, RZ, R16 ;  /* 0x000000ffff1f7224 */ /* 0x000fe400078e0010 */
[----:B------:R-:W-:-:S07]  /*79f0*/  IMAD.MOV.U32 R30, RZ, RZ, -0x1 ;  /* 0xffffffffff1e7424 */ /* 0x000fce00078e00ff */
[----:B0-2---:R-:W-:Y:S05]  /*7a00*/  WARPSYNC.COLLECTIVE R30, `(.L_x_34431) ;  /* 0x000000001e087348 */ /* 0x005fea0003c00000 */
[----:B0-----:R0:W1:Y:S02]  /*7a10*/  SHFL.IDX P0, R30, R50, R31, R19 ;  /* 0x0000001f321e7389 */ /* 0x0010640000000013 */
[----:B012---:R-:W-:Y:S05]  /*7a20*/  ENDCOLLECTIVE ;  /* 0x000000000000791b */ /* 0x007fea0003800000 */
.L_x_34431:
[----:B------:R-:W-:Y:S05]  /*7a30*/  BSYNC B0 ;  /* 0x0000000000007941 */ /* 0x000fea0003800000 */
.L_x_34430:
[----:B------:R-:W-:Y:S05]  /*7a40*/  BRA `(.L_x_34432) ;  /* 0xffffffd400687947 */ /* 0x000fea000383ffff */
.L_x_34284:
[----:B------:R-:W-:Y:S01]  /*7a50*/  BSSY B0, `(.L_x_34433) ;  /* 0x0000006000007945 */ /* 0x000fe20003800000 */
[----:B------:R-:W-:Y:S01]  /*7a60*/  IMAD.MOV.U32 R31, RZ, RZ, R17 ;  /* 0x000000ffff1f7224 */ /* 0x000fe200078e0011 */
[----:B------:R-:W-:-:S07]  /*7a70*/  MOV R30, 0xffffffff ;  /* 0xffffffff001e7802 */ /* 0x000fce0000000f00 */
[----:B0-2---:R-:W-:Y:S05]  /*7a80*/  WARPSYNC.COLLECTIVE R30, `(.L_x_34434) ;  /* 0x000000001e087348 */ /* 0x005fea0003c00000 */
[----:B0-----:R0:W1:Y:S02]  /*7a90*/  SHFL.IDX P0, R30, R50, R31, R19 ;  /* 0x0000001f321e7389 */ /* 0x0010640000000013 */
[----:B012---:R-:W-:Y:S05]  /*7aa0*/  ENDCOLLECTIVE ;  /* 0x000000000000791b */ /* 0x007fea0003800000 */
.L_x_34434:
[----:B------:R-:W-:Y:S05]  /*7ab0*/  BSYNC B0 ;  /* 0x0000000000007941 */ /* 0x000fea0003800000 */
.L_x_34433:
[----:B------:R-:W-:Y:S05]  /*7ac0*/  BRA `(.L_x_34435) ;  /* 0xffffffd400607947 */ /* 0x000fea000383ffff */
.L_x_34286:
[----:B------:R-:W-:Y:S01]  /*7ad0*/  BSSY B0, `(.L_x_34436) ;  /* 0x0000006000007945 */ /* 0x000fe20003800000 */
[----:B------:R-:W-:Y:S02]  /*7ae0*/  IMAD.MOV.U32 R31, RZ, RZ, R18 ;  /* 0x000000ffff1f7224 */ /* 0x000fe400078e0012 */
[----:B------:R-:W-:-:S07]  /*7af0*/  IMAD.MOV.U32 R30, RZ, RZ, -0x1 ;  /* 0xffffffffff1e7424 */ /* 0x000fce00078e00ff */
[----:B0-2---:R-:W-:Y:S05]  /*7b00*/  WARPSYNC.COLLECTIVE R30, `(.L_x_34437) ;  /* 0x000000001e087348 */ /* 0x005fea0003c00000 */
[----:B0-----:R0:W1:Y:S02]  /*7b10*/  SHFL.IDX P0, R30, R50, R31, R19 ;  /* 0x0000001f321e7389 */ /* 0x0010640000000013 */
[----:B012---:R-:W-:Y:S05]  /*7b20*/  ENDCOLLECTIVE ;  /* 0x000000000000791b */ /* 0x007fea0003800000 */
.L_x_34437:
[----:B------:R-:W-:Y:S05]  /*7b30*/  BSYNC B0 ;  /* 0x0000000000007941 */ /* 0x000fea0003800000 */
.L_x_34436:
[----:B------:R-:W-:Y:S05]  /*7b40*/  BRA `(.L_x_34438) ;  /* 0xffffffd400587947 */ /* 0x000fea000383ffff */
.L_x_34439:
        /* <DEDUP_REMOVED lines=11> */
.L_x_58556:


//--------------------- .text._Z9cuda_gemmIiLi256ELi2ELi1ELi32ELi16ELi16ELi32ELi1ELi1EEviiiPT_S1_S1_ii --------------------------
	.section	.text._Z9cuda_gemmIiLi256ELi2ELi1ELi32ELi16ELi16ELi32ELi1ELi1EEviiiPT_S1_S1_ii,"ax",@progbits
	.align	128
        .global         _Z9cuda_gemmIiLi256ELi2ELi1ELi32ELi16ELi16ELi32ELi1ELi1EEviiiPT_S1_S1_ii
        .type           _Z9cuda_gemmIiLi256ELi2ELi1ELi32ELi16ELi16ELi32ELi1ELi1EEviiiPT_S1_S1_ii,@function
        .size           _Z9cuda_gemmIiLi256ELi2ELi1ELi32ELi16ELi16ELi32ELi1ELi1EEviiiPT_S1_S1_ii,(.L_x_58557 - _Z9cuda_gemmIiLi256ELi2ELi1ELi32ELi16ELi16ELi32ELi1ELi1EEviiiPT_S1_S1_ii)
        .other          _Z9cuda_gemmIiLi256ELi2ELi1ELi32ELi16ELi16ELi32ELi1ELi1EEviiiPT_S1_S1_ii,@"STO_CUDA_ENTRY STV_DEFAULT"
_Z9cuda_gemmIiLi256ELi2ELi1ELi32ELi16ELi16ELi32ELi1ELi1EEviiiPT_S1_S1_ii:
.text._Z9cuda_gemmIiLi256ELi2ELi1ELi32ELi16ELi16ELi32ELi1ELi1EEviiiPT_S1_S1_ii:
        /* <DEDUP_REMOVED lines=44> */
.L_x_34442:
        /* <DEDUP_REMOVED lines=12> */
.L_x_34441:
[----:B------:R-:W-:Y:S05]  /*0380*/  BSYNC.RECONVERGENT B0 ;  /* 0x0000000000007941 */ /* 0x000fea0003800200 */
.L_x_34440:
[----:B------:R-:W-:Y:S04]  /*0390*/  BSSY.RECONVERGENT B0, `(.L_x_34443) ;  /* 0x000002c000007945 */ /* 0x000fe80003800200 */
[----:B------:R-:W-:Y:S05]  /*03a0*/  @!P2 BRA `(.L_x_34444) ;  /* 0x0000000000a8a947 */ /* 0x000fea0003800000 */
[----:B------:R-:W2:Y:S01]  /*03b0*/  S2R R9, SR_CgaCtaId ;  /* 0x0000000000097919 */ /* 0x000ea20000008800 */
[----:B-1----:R-:W1:Y:S01]  /*03c0*/  LDC.64 R6, c[0x0][0x398] ;  /* 0x0000e600ff067b82 */ /* 0x002e620000000a00 */
[----:B------:R-:W-:-:S04]  /*03d0*/  MOV R8, 0x400 ;  /* 0x0000040000087802 */ /* 0x000fc80000000f00 */
[----:B--2---:R-:W-:-:S07]  /*03e0*/  LEA R20, R9, R8, 0x18 ;  /* 0x0000000809147211 */ /* 0x004fce00078ec0ff */
.L_x_34445:
        /* <DEDUP_REMOVED lines=38> */
.L_x_34444:
[----:B------:R-:W-:Y:S05]  /*0650*/  BSYNC.RECONVERGENT B0 ;  /* 0x0000000000007941 */ /* 0x000fea0003800200 */
.L_x_34443:
        /* <DEDUP_REMOVED lines=43> */
.L_x_34464:
        /* <DEDUP_REMOVED lines=39> */
.L_x_34449:
[----:B------:R-:W-:Y:S05]  /*0b80*/  BSYNC.RECONVERGENT B1 ;  /* 0x0000000000017941 */ /* 0x000fea0003800200 */
.L_x_34448:
        /* <DEDUP_REMOVED lines=8> */
.L_x_34452:
        /* <DEDUP_REMOVED lines=27> */
.L_x_34451:
[----:B------:R-:W-:Y:S05]  /*0dc0*/  BSYNC.RECONVERGENT B1 ;  /* 0x0000000000017941 */ /* 0x000fea0003800200 */
.L_x_34450:
        /* <DEDUP_REMOVED lines=19> */
.L_x_34454:
[----:B------:R-:W-:Y:S05]  /*0f00*/  BSYNC.RECONVERGENT B1 ;  /* 0x0000000000017941 */ /* 0x000fea0003800200 */
.L_x_34453:
[----:B------:R-:W-:Y:S05]  /*0f10*/  @!P2 BRA `(.L_x_34447) ;  /* 0x000000000038a947 */ /* 0x000fea0003800000 */
[----:B----4-:R-:W4:Y:S01]  /*0f20*/  S2R R17, SR_CgaCtaId ;  /* 0x0000000000117919 */ /* 0x010f220000008800 */
[----:B-123--:R-:W-:-:S05]  /*0f30*/  MOV R16, 0x400 ;  /* 0x0000040000107802 */ /* 0x00efca0000000f00 */
[----:B------:R-:W-:-:S05]  /*0f40*/  VIADD R16, R16, 0x500 ;  /* 0x0000050010107836 */ /* 0x000fca0000000000 */
[----:B----4-:R-:W-:-:S07]  /*0f50*/  LEA R20, R17, R16, 0x18 ;  /* 0x0000001011147211 */ /* 0x010fce00078ec0ff */
.L_x_34455:
        /* <DEDUP_REMOVED lines=10> */
.L_x_34447:
[----:B------:R-:W-:Y:S05]  /*1000*/  BSYNC.RECONVERGENT B0 ;  /* 0x0000000000007941 */ /* 0x000fea0003800200 */
.L_x_34446:
        /* <DEDUP_REMOVED lines=40> */
.L_x_34458:
        /* <DEDUP_REMOVED lines=35> */
.L_x_34482:
        /* <DEDUP_REMOVED lines=9> */
.L_x_34456:
        /* <DEDUP_REMOVED lines=38> */
.L_x_34462:
[----:B------:R-:W-:Y:S05]  /*17b0*/  BSYNC.RECONVERGENT B1 ;  /* 0x0000000000017941 */ /* 0x000fea0003800200 */
.L_x_34461:
[----:B------:R-:W-:Y:S05]  /*17c0*/  @!P0 BRA `(.L_x_34460) ;  /* 0x00000000006c8947 */ /* 0x000fea0003800000 */
[----:B0-2---:R-:W0:Y:S01]  /*17d0*/  S2R R17, SR_CgaCtaId ;  /* 0x0000000000117919 */ /* 0x005e220000008800 */
[----:B------:R-:W-:-:S04]  /*17e0*/  MOV R16, 0x400 ;  /* 0x0000040000107802 */ /* 0x000fc80000000f00 */
[----:B------:R-:W-:-:S04]  /*17f0*/  IADD3 R16, PT, PT, R16, 0x500, RZ ;  /* 0x0000050010107810 */ /* 0x000fc80007ffe0ff */
[----:B0-----:R-:W-:-:S07]  /*1800*/  LEA R35, R17, R16, 0x18 ;  /* 0x0000001011237211 */ /* 0x001fce00078ec0ff */
.L_x_34463:
        /* <DEDUP_REMOVED lines=23> */
.L_x_34460:
[----:B------:R-:W-:Y:S05]  /*1980*/  BSYNC.RECONVERGENT B0 ;  /* 0x0000000000007941 */ /* 0x000fea0003800200 */
.L_x_34459:
[C---:B------:R-:W-:Y:S01]  /*1990*/  IMAD.IADD R5, R0.reuse, 0x1, R5 ;  /* 0x0000000100057824 */ /* 0x040fe200078e0205 */
[----:B01234-:R-:W-:-:S04]  /*19a0*/  SHF.L.U32 R16, R0, 0x1, RZ ;  /* 0x0000000100107819 */ /* 0x01ffc800000006ff */
[----:B------:R-:W-:-:S13]  /*19b0*/  ISETP.GE.U32.AND P0, PT, R5, R16, PT ;  /* 0x000000100500720c */ /* 0x000fda0003f06070 */
[----:B------:R-:W-:Y:S05]  /*19c0*/  @!P0 BRA `(.L_x_34464) ;  /* 0xffffffec00d08947 */ /* 0x000fea000383ffff */
[----:B------:R-:W-:Y:S05]  /*19d0*/  EXIT ;  /* 0x000000000000794d */ /* 0x000fea0003800000 */
.L_x_34457:
[----:B------:R-:W-:Y:S01]  /*19e0*/  HFMA2 R40, -RZ, RZ, 0, 0.000503063201904296875 ;  /* 0x0000101fff287431 */ /* 0x000fe200000001ff */
[----:B------:R-:W-:Y:S01]  /*19f0*/  BSSY B0, `(.L_x_34465) ;  /* 0x0000006000007945 */ /* 0x000fe20003800000 */
[----:B------:R-:W-:Y:S02]  /*1a00*/  IMAD.MOV.U32 R41, RZ, RZ, R3 ;  /* 0x000000ffff297224 */ /* 0x000fe400078e0003 */
[----:B0-----:R-:W-:-:S07]  /*1a10*/  IMAD.MOV.U32 R39, RZ, RZ, -0x1 ;  /* 0xffffffffff277424 */ /* 0x001fce00078e00ff */
[----:B-1----:R-:W-:Y:S05]  /*1a20*/  WARPSYNC.COLLECTIVE R39, `(.L_x_34466) ;  /* 0x0000000027087348 */ /* 0x002fea0003c00000 */
[----:B-1----:R0:W1:Y:S02]  /*1a30*/  SHFL.IDX P1, R43, R42, R41, R40 ;  /* 0x000000292a2b7389 */ /* 0x0020640000020028 */
[----:B01----:R-:W-:Y:S05]  /*1a40*/  ENDCOLLECTIVE ;  /* 0x000000000000791b */ /* 0x003fea0003800000 */
.L_x_34466:
[----:B------:R-:W-:Y:S05]  /*1a50*/  BSYNC B0 ;  /* 0x0000000000007941 */ /* 0x000fea0003800000 */
.L_x_34465:
        /* <DEDUP_REMOVED lines=8> */
.L_x_34467:
[----:B------:R-:W-:Y:S01]  /*1ae0*/  MOV R41, R36 ;  /* 0x0000002400297202 */ /* 0x000fe20000000f00 */
[----:B------:R-:W-:-:S07]  /*1af0*/  IMAD R45, R29, R43, R44 ;  /* 0x0000002b1d2d7224 */ /* 0x000fce00078e022c */
[----:B------:R-:W-:Y:S05]  /*1b00*/  WARPSYNC.COLLECTIVE R39, `(.L_x_34468) ;  /* 0x0000000027087348 */ /* 0x000fea0003c00000 */
[----:B------:R0:W1:Y:S02]  /*1b10*/  SHFL.IDX P1, R43, R42, R41, R40 ;  /* 0x000000292a2b7389 */ /* 0x0000640000020028 */
[----:B01----:R-:W-:Y:S05]  /*1b20*/  ENDCOLLECTIVE ;  /* 0x000000000000791b */ /* 0x003fea0003800000 */
.L_x_34468:
[----:B------:R-:W-:Y:S01]  /*1b30*/  MOV R41, R35 ;  /* 0x0000002300297202 */ /* 0x000fe20000000f00 */
[----:B------:R-:W-:-:S04]  /*1b40*/  IMAD.MOV.U32 R39, RZ, RZ, R43 ;  /* 0x000000ffff277224 */ /* 0x000fc800078e002b */
[----:B------:R-:W-:Y:S02]  /*1b50*/  IMAD R44, R28, R39, R45 ;  /* 0x000000271c2c7224 */ /* 0x000fe400078e022d */
[----:B------:R-:W-:-:S07]  /*1b60*/  IMAD.MOV.U32 R39, RZ, RZ, -0x1 ;  /* 0xffffffffff277424 */ /* 0x000fce00078e00ff */
[----:B------:R-:W-:Y:S05]  /*1b70*/  WARPSYNC.COLLECTIVE R39, `(.L_x_34469) ;  /* 0x0000000027087348 */ /* 0x000fea0003c00000 */
[----:B------:R0:W1:Y:S02]  /*1b80*/  SHFL.IDX P1, R43, R42, R41, R40 ;  /* 0x000000292a2b7389 */ /* 0x0000640000020028 */
[----:B01----:R-:W-:Y:S05]  /*1b90*/  ENDCOLLECTIVE ;  /* 0x000000000000791b */ /* 0x003fea0003800000 */
.L_x_34469:
[----:B------:R-:W-:Y:S01]  /*1ba0*/  MOV R41, R34 ;  /* 0x0000002200297202 */ /* 0x000fe20000000f00 */
[----:B------:R-:W-:-:S07]  /*1bb0*/  IMAD R45, R27, R43, R44 ;  /* 0x0000002b1b2d7224 */ /* 0x000fce00078e022c */
[----:B------:R-:W-:Y:S05]  /*1bc0*/  WARPSYNC.COLLECTIVE R39, `(.L_x_34470) ;  /* 0x0000000027087348 */ /* 0x000fea0003c00000 */
[----:B------:R0:W1:Y:S02]  /*1bd0*/  SHFL.IDX P1, R43, R42, R41, R40 ;  /* 0x000000292a2b7389 */ /* 0x0000640000020028 */
[----:B01----:R-:W-:Y:S05]  /*1be0*/  ENDCOLLECTIVE ;  /* 0x000000000000791b */ /* 0x003fea0003800000 */
.L_x_34470:
[----:B------:R-:W-:Y:S01]  /*1bf0*/  MOV R41, R33 ;  /* 0x0000002100297202 */ /* 0x000fe20000000f00 */
[----:B------:R-:W-:-:S04]  /*1c00*/  IMAD.MOV.U32 R39, RZ, RZ, R43 ;  /* 0x000000ffff277224 */ /* 0x000fc800078e002b */
[----:B------:R-:W-:Y:S02]  /*1c10*/  IMAD R44, R26, R39, R45 ;  /* 0x000000271a2c7224 */ /* 0x000fe400078e022d */
[----:B------:R-:W-:-:S07]  /*1c20*/  IMAD.MOV.U32 R39, RZ, RZ, -0x1 ;  /* 0xffffffffff277424 */ /* 0x000fce00078e00ff */
[----:B------:R-:W-:Y:S05]  /*1c30*/  WARPSYNC.COLLECTIVE R39, `(.L_x_34471) ;  /* 0x0000000027087348 */ /* 0x000fea0003c00000 */
[----:B------:R0:W1:Y:S02]  /*1c40*/  SHFL.IDX P1, R43, R42, R41, R40 ;  /* 0x000000292a2b7389 */ /* 0x0000640000020028 */
[----:B01----:R-:W-:Y:S05]  /*1c50*/  ENDCOLLECTIVE ;  /* 0x000000000000791b */ /* 0x003fea0003800000 */
.L_x_34471:
[----:B------:R-:W-:Y:S01]  /*1c60*/  MOV R41, R4 ;  /* 0x0000000400297202 */ /* 0x000fe20000000f00 */
[----:B------:R-:W-:-:S07]  /*1c70*/  IMAD R45, R25, R43, R44 ;  /* 0x0000002b192d7224 */ /* 0x000fce00078e022c */
[----:B------:R-:W-:Y:S05]  /*1c80*/  WARPSYNC.COLLECTIVE R39, `(.L_x_34472) ;  /* 0x0000000027087348 */ /* 0x000fea0003c00000 */
[----:B------:R0:W1:Y:S02]  /*1c90*/  SHFL.IDX P1, R43, R42, R41, R40 ;  /* 0x000000292a2b7389 */ /* 0x0000640000020028 */
[----:B01----:R-:W-:Y:S05]  /*1ca0*/  ENDCOLLECTIVE ;  /* 0x000000000000791b */ /* 0x003fea0003800000 */
.L_x_34472:
[----:B------:R-:W-:Y:S01]  /*1cb0*/  MOV R41, R6 ;  /* 0x0000000600297202 */ /* 0x000fe20000000f00 */
[----:B------:R-:W-:-:S04]  /*1cc0*/  IMAD.MOV.U32 R39, RZ, RZ, R43 ;  /* 0x000000ffff277224 */ /* 0x000fc800078e002b */
[----:B------:R-:W-:Y:S02]  /*1cd0*/  IMAD R44, R24, R39, R45 ;  /* 0x00000027182c7224 */ /* 0x000fe400078e022d */
[----:B------:R-:W-:-:S07]  /*1ce0*/  IMAD.MOV.U32 R39, RZ, RZ, -0x1 ;  /* 0xffffffffff277424 */ /* 0x000fce00078e00ff */
[----:B------:R-:W-:Y:S05]  /*1cf0*/  WARPSYNC.COLLECTIVE R39, `(.L_x_34473) ;  /* 0x0000000027087348 */ /* 0x000fea0003c00000 */
[----:B------:R0:W1:Y:S02]  /*1d00*/  SHFL.IDX P1, R43, R42, R41, R40 ;  /* 0x000000292a2b7389 */ /* 0x0000640000020028 */
[----:B01----:R-:W-:Y:S05]  /*1d10*/  ENDCOLLECTIVE ;  /* 0x000000000000791b */ /* 0x003fea0003800000 */
.L_x_34473:
[----:B------:R-:W-:Y:S01]  /*1d20*/  MOV R41, R7 ;  /* 0x0000000700297202 */ /* 0x000fe20000000f00 */
[----:B------:R-:W-:-:S07]  /*1d30*/  IMAD R45, R23, R43, R44 ;  /* 0x0000002b172d7224 */ /* 0x000fce00078e022c */
[----:B------:R-:W-:Y:S05]  /*1d40*/  WARPSYNC.COLLECTIVE R39, `(.L_x_34474) ;  /* 0x0000000027087348 */ /* 0x000fea0003c00000 */
[----:B------:R0:W1:Y:S02]  /*1d50*/  SHFL.IDX P1, R43, R42, R41, R40 ;  /* 0x000000292a2b7389 */ /* 0x0000640000020028 */
[----:B01----:R-:W-:Y:S05]  /*1d60*/  ENDCOLLECTIVE ;  /* 0x000000000000791b */ /* 0x003fea0003800000 */
.L_x_34474:
[----:B------:R-:W-:Y:S01]  /*1d70*/  MOV R41, R8 ;  /* 0x0000000800297202 */ /* 0x000fe20000000f00 */
[----:B------:R-:W-:-:S04]  /*1d80*/  IMAD.MOV.U32 R39, RZ, RZ, R43 ;  /* 0x000000ffff277224 */ /* 0x000fc800078e002b */
[----:B------:R-:W-:Y:S02]  /*1d90*/  IMAD R45, R32, R39, R45 ;  /* 0x00000027202d7224 */ /* 0x000fe400078e022d */
[----:B------:R-:W-:-:S07]  /*1da0*/  IMAD.MOV.U32 R39, RZ, RZ, -0x1 ;  /* 0xffffffffff277424 */ /* 0x000fce00078e00ff */
[----:B------:R-:W-:Y:S05]  /*1db0*/  WARPSYNC.COLLECTIVE R39, `(.L_x_34475) ;  /* 0x0000000027087348 */ /* 0x000fea0003c00000 */
[----:B------:R0:W1:Y:S02]  /*1dc0*/  SHFL.IDX P1, R43, R42, R41, R40 ;  /* 0x000000292a2b7389 */ /* 0x0000640000020028 */
[----:B01----:R-:W-:Y:S05]  /*1dd0*/  ENDCOLLECTIVE ;  /* 0x000000000000791b */ /* 0x003fea0003800000 */
.L_x_34475:
[----:B------:R-:W-:Y:S01]  /*1de0*/  MOV R41, R9 ;  /* 0x0000000900297202 */ /* 0x000fe20000000f00 */
[----:B------:R-:W-:-:S07]  /*1df0*/  IMAD R44, R22, R43, R45 ;  /* 0x0000002b162c7224 */ /* 0x000fce00078e022d */
[----:B------:R-:W-:Y:S05]  /*1e00*/  WARPSYNC.COLLECTIVE R39, `(.L_x_34476) ;  /* 0x0000000027087348 */ /* 0x000fea0003c00000 */
[----:B------:R0:W1:Y:S02]  /*1e10*/  SHFL.IDX P1, R43, R42, R41, R40 ;  /* 0x000000292a2b7389 */ /* 0x0000640000020028 */
[----:B01----:R-:W-:Y:S05]  /*1e20*/  ENDCOLLECTIVE ;  /* 0x000000000000791b */ /* 0x003fea0003800000 */
.L_x_34476:
[----:B------:R-:W-:Y:S01]  /*1e30*/  MOV R41, R10 ;  /* 0x0000000a00297202 */ /* 0x000fe20000000f00 */
[----:B------:R-:W-:-:S04]  /*1e40*/  IMAD.MOV.U32 R39, RZ, RZ, R43 ;  /* 0x000000ffff277224 */ /* 0x000fc800078e002b */
[----:B------:R-:W-:Y:S02]  /*1e50*/  IMAD R45, R21, R39, R44 ;  /* 0x00000027152d7224 */ /* 0x000fe400078e022c */
[----:B------:R-:W-:-:S07]  /*1e60*/  IMAD.MOV.U32 R39, RZ, RZ, -0x1 ;  /* 0xffffffffff277424 */ /* 0x000fce00078e00ff */
[----:B------:R-:W-:Y:S05]  /*1e70*/  WARPSYNC.COLLECTIVE R39, `(.L_x_34477) ;  /* 0x0000000027087348 */ /* 0x000fea0003c00000 */
[----:B------:R0:W1:Y:S02]  /*1e80*/  SHFL.IDX P1, R43, R42, R41, R40 ;  /* 0x000000292a2b7389 */ /* 0x0000640000020028 */
[----:B01----:R-:W-:Y:S05]  /*1e90*/  ENDCOLLECTIVE ;  /* 0x000000000000791b */ /* 0x003fea0003800000 */
.L_x_34477:
[----:B------:R-:W-:Y:S01]  /*1ea0*/  MOV R41, R11 ;  /* 0x0000000b00297202 */ /* 0x000fe20000000f00 */
[----:B------:R-:W-:-:S07]  /*1eb0*/  IMAD R44, R20, R43, R45 ;  /* 0x0000002b142c7224 */ /* 0x000fce00078e022d */
[----:B------:R-:W-:Y:S05]  /*1ec0*/  WARPSYNC.COLLECTIVE R39, `(.L_x_34478) ;  /* 0x0000000027087348 */ /* 0x000fea0003c00000 */
[----:B------:R0:W1:Y:S02]  /*1ed0*/  SHFL.IDX P1, R43, R42, R41, R40 ;  /* 0x000000292a2b7389 */ /* 0x0000640000020028 */
[----:B01----:R-:W-:Y:S05]  /*1ee0*/  ENDCOLLECTIVE ;  /* 0x000000000000791b */ /* 0x003fea0003800000 */
.L_x_34478:
[----:B------:R-:W-:Y:S01]  /*1ef0*/  MOV R41, R12 ;  /* 0x0000000c00297202 */ /* 0x000fe20000000f00 */
[----:B------:R-:W-:-:S04]  /*1f00*/  IMAD.MOV.U32 R39, RZ, RZ, R43 ;  /* 0x000000ffff277224 */ /* 0x000fc800078e002b */
[----:B------:R-:W-:Y:S02]  /*1f10*/  IMAD R45, R19, R39, R44 ;  /* 0x00000027132d7224 */ /* 0x000fe400078e022c */
[----:B------:R-:W-:-:S07]  /*1f20*/  IMAD.MOV.U32 R39, RZ, RZ, -0x1 ;  /* 0xffffffffff277424 */ /* 0x000fce00078e00ff */
[----:B------:R-:W-:Y:S05]  /*1f30*/  WARPSYNC.COLLECTIVE R39, `(.L_x_34479) ;  /* 0x0000000027087348 */ /* 0x000fea0003c00000 */
[----:B------:R0:W1:Y:S02]  /*1f40*/  SHFL.IDX P1, R43, R42, R41, R40 ;  /* 0x000000292a2b7389 */ /* 0x0000640000020028 */
[----:B01----:R-:W-:Y:S05]  /*1f50*/  ENDCOLLECTIVE ;  /* 0x000000000000791b */ /* 0x003fea0003800000 */
.L_x_34479:
[----:B------:R-:W-:Y:S01]  /*1f60*/  IMAD.MOV.U32 R41, RZ, RZ, R13 ;  /* 0x000000ffff297224 */ /* 0x000fe200078e000d */
[----:B------:R-:W-:-:S07]  /*1f70*/  MOV R44, R43 ;  /* 0x0000002b002c7202 */ /* 0x000fce0000000f00 */
[----:B------:R-:W-:Y:S05]  /*1f80*/  WARPSYNC.COLLECTIVE R39, `(.L_x_34480) ;  /* 0x0000000027087348 */ /* 0x000fea0003c00000 */
[----:B------:R0:W1:Y:S02]  /*1f90*/  SHFL.IDX P1, R43, R42, R41, R40 ;  /* 0x000000292a2b7389 */ /* 0x0000640000020028 */
[----:B01----:R-:W-:Y:S05]  /*1fa0*/  ENDCOLLECTIVE ;  /* 0x000000000000791b */ /* 0x003fea0003800000 */
.L_x_34480:
        /* <DEDUP_REMOVED lines=8> */
.L_x_34481:
[----:B------:R-:W-:Y:S05]  /*2030*/  BRA `(.L_x_34482) ;  /* 0xfffffff400207947 */ /* 0x000fea000383ffff */
.L_x_34483:
        /* <DEDUP_REMOVED lines=12> */
.L_x_58557:


//--------------------- .text._Z9cuda_gemmIiLi256ELi2ELi1ELi32ELi16ELi16ELi32ELi1ELi0EEviiiPT_S1_S1_ii --------------------------
	.section	.text._Z9cuda_gemmIiLi256ELi2ELi1ELi32ELi16ELi16ELi32ELi1ELi0EEviiiPT_S1_S1_ii,"ax",@progbits
	.align	128
        .global         _Z9cuda_gemmIiLi256ELi2ELi1ELi32ELi16ELi16ELi32ELi1ELi0EEviiiPT_S1_S1_ii
        .type           _Z9cuda_gemmIiLi256ELi2ELi1ELi32ELi16ELi16ELi32ELi1ELi0EEviiiPT_S1_S1_ii,@function
        .size           _Z9cuda_gemmIiLi256ELi2ELi1ELi32ELi16ELi16ELi32ELi1ELi0EEviiiPT_S1_S1_ii,(.L_x_58558 - _Z9cuda_gemmIiLi256ELi2ELi1ELi32ELi16ELi16ELi32ELi1ELi0EEviiiPT_S1_S1_ii)
        .other          _Z9cuda_gemmIiLi256ELi2ELi1ELi32ELi16ELi16ELi32ELi1ELi0EEviiiPT_S1_S1_ii,@"STO_CUDA_ENTRY STV_DEFAULT"
_Z9cuda_gemmIiLi256ELi2ELi1ELi32ELi16ELi16ELi32ELi1ELi0EEviiiPT_S1_S1_ii:
.text._Z9cuda_gemmIiLi256ELi2ELi1ELi32ELi16ELi16ELi32ELi1ELi0EEviiiPT_S1_S1_ii:
        /* <DEDUP_REMOVED lines=37> */
.L_x_34486:
        /* <DEDUP_REMOVED lines=25> */
.L_x_34485:
[----:B------:R-:W-:Y:S05]  /*03e0*/  BSYNC.RECONVERGENT B0 ;  /* 0x0000000000007941 */ /* 0x000fea0003800200 */
.L_x_34484:
        /* <DEDUP_REMOVED lines=216> */
.L_x_34662:
        /* <DEDUP_REMOVED lines=38> */
.L_x_34490:
[----:B------:R-:W-:Y:S05]  /*13d0*/  BSYNC.RECONVERGENT B1 ;  /* 0x0000000000017941 */ /* 0x000fea0003800200 */
.L_x_34489:
        /* <DEDUP_REMOVED lines=9> */
.L_x_34493:
        /* <DEDUP_REMOVED lines=21> */
.L_x_34492:
[----:B------:R-:W-:Y:S05]  /*15c0*/  BSYNC.RECONVERGENT B1 ;  /* 0x0000000000017941 */ /* 0x000fea0003800200 */
.L_x_34491:
        /* <DEDUP_REMOVED lines=22> */
.L_x_34495:
[----:B------:R-:W-:Y:S05]  /*1730*/  BSYNC.RECONVERGENT B1 ;  /* 0x0000000000017941 */ /* 0x000fea0003800200 */
.L_x_34494:
[----:B------:R-:W-:Y:S05]  /*1740*/  @!P1 BRA `(.L_x_34488) ;  /* 0x0000000000389947 */ /* 0x000fea0003800000 */
[----:B------:R-:W2:Y:S01]  /*1750*/  S2R R30, SR_CgaCtaId ;  /* 0x00000000001e7919 */ /* 0x000ea20000008800 */
[----:B-1----:R-:W-:-:S05]  /*1760*/  MOV R29, 0x400 ;  /* 0x00000400001d7802 */ /* 0x002fca0000000f00 */
[----:B------:R-:W-:-:S05]  /*1770*/  VIADD R29, R29, 0x500 ;  /* 0x000005001d1d7836 */ /* 0x000fca0000000000 */
[----:B--2---:R-:W-:-:S07]  /*1780*/  LEA R33, R30, R29, 0x18 ;  /* 0x0000001d1e217211 */ /* 0x004fce00078ec0ff */
.L_x_34496:
        /* <DEDUP_REMOVED lines=10> */
.L_x_34488:
[----:B------:R-:W-:Y:S05]  /*1830*/  BSYNC.RECONVERGENT B0 ;  /* 0x0000000000007941 */ /* 0x000fea0003800200 */
.L_x_34487:
[----:B------:R-:W-:Y:S01]  /*1840*/  BAR.SYNC.DEFER_BLOCKING 0x0 ;  /* 0x0000000000007b1d */ /* 0x000fe20000010000 */
[----:B------:R-:W-:-:S09]  /*1850*/  UISETP.GE.AND UP0, UPT, UR4, 0x1, UPT ;  /* 0x000000010400788c */ /* 0x000fd2000bf06270 */
[----:B------:R-:W-:Y:S05]  /*1860*/  BRA.U !UP0, `(.L_x_34497) ;  /* 0x0000003908687547 */ /* 0x000fea000b800000 */
[----:B------:R-:W-:-:S09]  /*1870*/  UISETP.NE.AND UP0, UPT, UR14, 0x1, UPT ;  /* 0x000000010e00788c */ /* 0x000fd2000bf05270 */
[----:B------:R-:W-:Y:S05]  /*1880*/  BRA.U UP0, `(.L_x_34498) ;  /* 0x0000001100b47547 */ /* 0x000fea000b800000 */
[----:B------:R-:W-:Y:S01]  /*1890*/  BSSY B1, `(.L_x_34499) ;  /* 0x000012b000017945 */ /* 0x000fe20003800000 */
[----:B0-2---:R-:W-:-:S07]  /*18a0*/  IMAD.MOV.U32 R31, RZ, RZ, RZ ;  /* 0x000000ffff1f7224 */ /* 0x005fce00078e00ff */
.L_x_34551:
        /* <DEDUP_REMOVED lines=18> */
.L_x_34500:
        /* <DEDUP_REMOVED lines=10> */
.L_x_34501:
        /* <DEDUP_REMOVED lines=8> */
.L_x_34502:
        /* <DEDUP_REMOVED lines=8> */
.L_x_34503:
        /* <DEDUP_REMOVED lines=10> */
.L_x_34504:
        /* <DEDUP_REMOVED lines=11> */
.L_x_34505:
        /* <DEDUP_REMOVED lines=11> */
.L_x_34506:
        /* <DEDUP_REMOVED lines=11> */
.L_x_34507:
        /* <DEDUP_REMOVED lines=10> */
.L_x_34508:
        /* <DEDUP_REMOVED lines=9> */
.L_x_34509:
        /* <DEDUP_REMOVED lines=9> */
.L_x_34510:
        /* <DEDUP_REMOVED lines=9> */
.L_x_34511:
        /* <DEDUP_REMOVED lines=9> */
.L_x_34512:
        /* <DEDUP_REMOVED lines=9> */
.L_x_34513:
        /* <DEDUP_REMOVED lines=9> */
.L_x_34514:
        /* <DEDUP_REMOVED lines=9> */
.L_x_34515:
        /* <DEDUP_REMOVED lines=32> */
.L_x_34550:
[----:B0-----:R-:W-:Y:S02]  /*24b0*/  IMAD R32, R55, 0x44, R33 ;  /* 0x0000004437207824 */ /* 0x001fe400078e0221 */
[----:B------:R-:W-:-:S04]  /*24c0*/  IMAD.MOV.U32 R57, RZ, RZ, RZ ;  /* 0x000000ffff397224 */ /* 0x000fc800078e00ff */
[----:B------:R-:W0:Y:S01]  /*24d0*/  LDS R32, [R32] ;  /* 0x0000000020207984 */ /* 0x000e220000000800 */
[----:B-1----:R-:W-:Y:S05]  /*24e0*/  @!P5 BRA `(.L_x_34518) ;  /* 0x000000000010d947 */ /* 0x002fea0003800000 */
[----:B------:R-:W-:-:S03]  /*24f0*/  UMOV UR9, 0xffffffff ;  /* 0xffffffff00097882 */ /* 0x000fc60000000000 */
[----:B------:R-:W-:Y:S05]  /*2500*/  BRA.DIV UR9, `(.L_x_34519) ;  /* 0x0000003209787947 */ /* 0x000fea000b800000 */
[----:B0-----:R0:W1:Y:S02]  /*2510*/  SHFL.IDX PT, R28, R32, R27, R0 ;  /* 0x0000001b201c7389 */ /* 0x00106400000e0000 */
.L_x_34665:
[----:B-12---:R-:W-:-:S07]  /*2520*/  IMAD R57, R34, R28, RZ ;  /* 0x0000001c22397224 */ /* 0x006fce00078e02ff */
.L_x_34518:
[----:B------:R-:W-:Y:S05]  /*2530*/  @!P4 BRA `(.L_x_34520) ;  /* 0x000000000010c947 */ /* 0x000fea0003800000 */
[----:B------:R-:W-:-:S03]  /*2540*/  UMOV UR9, 0xffffffff ;  /* 0xffffffff00097882 */ /* 0x000fc60000000000 */
[----:B------:R-:W-:Y:S05]  /*2550*/  BRA.DIV UR9, `(.L_x_34521) ;  /* 0x0000003209847947 */ /* 0x000fea000b800000 */
[----:B0-----:R0:W1:Y:S02]  /*2560*/  SHFL.IDX PT, R28, R32, R16, R0 ;  /* 0x00000010201c7389 */ /* 0x00106400000e0000 */
.L_x_34668:
[----:B-1--4-:R-:W-:-:S07]  /*2570*/  IMAD R57, R35, R28, R57 ;  /* 0x0000001c23397224 */ /* 0x012fce00078e0239 */
.L_x_34520:
[----:B------:R-:W-:Y:S05]  /*2580*/  @!P3 BRA `(.L_x_34522) ;  /* 0x000000000010b947 */ /* 0x000fea0003800000 */
[----:B------:R-:W-:-:S03]  /*2590*/  UMOV UR9, 0xffffffff ;  /* 0xffffffff00097882 */ /* 0x000fc60000000000 */
[----:B------:R-:W-:Y:S05]  /*25a0*/  BRA.DIV UR9, `(.L_x_34523) ;  /* 0x0000003209907947 */ /* 0x000fea000b800000 */
[----:B0-----:R0:W1:Y:S02]  /*25b0*/  SHFL.IDX PT, R28, R32, R15, R0 ;  /* 0x0000000f201c7389 */ /* 0x00106400000e0000 */
.L_x_34671:
[----:B-1----:R-:W-:-:S07]  /*25c0*/  IMAD R57, R36, R28, R57 ;  /* 0x0000001c24397224 */ /* 0x002fce00078e0239 */
.L_x_34522:
[----:B------:R-:W-:Y:S05]  /*25d0*/  @!P2 BRA `(.L_x_34524) ;  /* 0x000000000010a947 */ /* 0x000fea0003800000 */
[----:B------:R-:W-:-:S03]  /*25e0*/  UMOV UR9, 0xffffffff ;  /* 0xffffffff00097882 */ /* 0x000fc60000000000 */
[----:B------:R-:W-:Y:S05]  /*25f0*/  BRA.DIV UR9, `(.L_x_34525) ;  /* 0x00000032099c7947 */ /* 0x000fea000b800000 */
[----:B0-----:R0:W1:Y:S02]  /*2600*/  SHFL.IDX PT, R28, R32, R14, R0 ;  /* 0x0000000e201c7389 */ /* 0x00106400000e0000 */
.L_x_34674:
[----:B-1----:R-:W-:-:S07]  /*2610*/  IMAD R57, R37, R28, R57 ;  /* 0x0000001c25397224 */ /* 0x002fce00078e0239 */
.L_x_34524:
[----:B------:R-:W-:Y:S05]  /*2620*/  @!P1 BRA `(.L_x_34526) ;  /* 0x0000000000109947 */ /* 0x000fea0003800000 */
[----:B------:R-:W-:-:S03]  /*2630*/  UMOV UR9, 0xffffffff ;  /* 0xffffffff00097882 */ /* 0x000fc60000000000 */
[----:B------:R-:W-:Y:S05]  /*2640*/  BRA.DIV UR9, `(.L_x_34527) ;  /* 0x0000003209a87947 */ /* 0x000fea000b800000 */
[----:B0-----:R0:W1:Y:S02]  /*2650*/  SHFL.IDX PT, R28, R32, R13, R0 ;  /* 0x0000000d201c7389 */ /* 0x00106400000e0000 */
.L_x_34677:
[----:B-1----:R-:W-:-:S07]  /*2660*/  IMAD R57, R38, R28, R57 ;  /* 0x0000001c26397224 */ /* 0x002fce00078e0239 */
.L_x_34526:
[----:B------:R-:W1:Y:S02]  /*2670*/  LDC R58, c[0x0][0x3ac] ;  /* 0x0000eb00ff3a7b82 */ /* 0x000e640000000800 */
[----:B-1----:R-:W-:-:S13]  /*2680*/  ISETP.GE.AND P0, PT, R58, 0x6, PT ;  /* 0x000000063a00780c */ /* 0x002fda0003f06270 */
[----:B------:R-:W-:Y:S05]  /*2690*/  @!P0 BRA `(.L_x_34528) ;  /* 0x0000000000108947 */ /* 0x000fea0003800000 */
[----:B------:R-:W-:-:S03]  /*26a0*/  UMOV UR9, 0xffffffff ;  /* 0xffffffff00097882 */ /* 0x000fc60000000000 */
[----:B------:R-:W-:Y:S05]  /*26b0*/  BRA.DIV UR9, `(.L_x_34529) ;  /* 0x0000003209ac7947 */ /* 0x000fea000b800000 */
[----:B0-----:R0:W1:Y:S02]  /*26c0*/  SHFL.IDX PT, R28, R32, R12, R0 ;  /* 0x0000000c201c7389 */ /* 0x00106400000e0000 */
.L_x_34680:
[----:B-1----:R-:W-:-:S07]  /*26d0*/  IMAD R57, R39, R28, R57 ;  /* 0x0000001c27397224 */ /* 0x002fce00078e0239 */
.L_x_34528:
[----:B------:R-:W-:-:S13]  /*26e0*/  ISETP.GE.AND P0, PT, R58, 0x7, PT ;  /* 0x000000073a00780c */ /* 0x000fda0003f06270 */
[----:B------:R-:W-:Y:S05]  /*26f0*/  @!P0 BRA `(.L_x_34530) ;  /* 0x0000000000108947 */ /* 0x000fea0003800000 */
[----:B------:R-:W-:-:S03]  /*2700*/  UMOV UR9, 0xffffffff ;  /* 0xffffffff00097882 */ /* 0x000fc60000000000 */
[----:B------:R-:W-:Y:S05]  /*2710*/  BRA.DIV UR9, `(.L_x_34531) ;  /* 0x0000003209b47947 */ /* 0x000fea000b800000 */
[----:B0-----:R0:W1:Y:S02]  /*2720*/  SHFL.IDX PT, R28, R32, R11, R0 ;  /* 0x0000000b201c7389 */ /* 0x00106400000e0000 */
.L_x_34683:
[----:B-1----:R-:W-:-:S07]  /*2730*/  IMAD R57, R40, R28, R57 ;  /* 0x0000001c28397224 */ /* 0x002fce00078e0239 */
.L_x_34530:
[----:B------:R-:W-:-:S13]  /*2740*/  ISETP.GE.AND P0, PT, R58, 0x8, PT ;  /* 0x000000083a00780c */ /* 0x000fda0003f06270 */
[----:B------:R-:W-:Y:S05]  /*2750*/  @!P0 BRA `(.L_x_34532) ;  /* 0x0000000000108947 */ /* 0x000fea0003800000 */
[----:B------:R-:W-:-:S03]  /*2760*/  UMOV UR9, 0xffffffff ;  /* 0xffffffff00097882 */ /* 0x000fc60000000000 */
[----:B------:R-:W-:Y:S05]  /*2770*/  BRA.DIV UR9, `(.L_x_34533) ;  /* 0x0000003209bc7947 */ /* 0x000fea000b800000 */
[----:B0-----:R0:W1:Y:S02]  /*2780*/  SHFL.IDX PT, R28, R32, R10, R0 ;  /* 0x0000000a201c7389 */ /* 0x00106400000e0000 */
.L_x_34686:
[----:B-1----:R-:W-:-:S07]  /*2790*/  IMAD R57, R41, R28, R57 ;  /* 0x0000001c29397224 */ /* 0x002fce00078e0239 */
.L_x_34532:
[----:B------:R-:W-:-:S13]  /*27a0*/  ISETP.GE.AND P0, PT, R58, 0x9, PT ;  /* 0x000000093a00780c */ /* 0x000fda0003f06270 */
[----:B------:R-:W-:Y:S05]  /*27b0*/  @!P0 BRA `(.L_x_34534) ;  /* 0x0000000000108947 */ /* 0x000fea0003800000 */
[----:B------:R-:W-:-:S03]  /*27c0*/  UMOV UR9, 0xffffffff ;  /* 0xffffffff00097882 */ /* 0x000fc60000000000 */
[----:B------:R-:W-:Y:S05]  /*27d0*/  BRA.DIV UR9, `(.L_x_34535) ;  /* 0x0000003209c47947 */ /* 0x000fea000b800000 */
[----:B0-----:R0:W1:Y:S02]  /*27e0*/  SHFL.IDX PT, R28, R32, R9, R0 ;  /* 0x00000009201c7389 */ /* 0x00106400000e0000 */
.L_x_34689:
[----:B-1----:R-:W-:-:S07]  /*27f0*/  IMAD R57, R42, R28, R57 ;  /* 0x0000001c2a397224 */ /* 0x002fce00078e0239 */
.L_x_34534:
[----:B------:R-:W-:-:S13]  /*2800*/  ISETP.GE.AND P0, PT, R58, 0xa, PT ;  /* 0x0000000a3a00780c */ /* 0x000fda0003f06270 */
[----:B------:R-:W-:Y:S05]  /*2810*/  @!P0 BRA `(.L_x_34536) ;  /* 0x0000000000108947 */ /* 0x000fea0003800000 */
[----:B------:R-:W-:-:S03]  /*2820*/  UMOV UR9, 0xffffffff ;  /* 0xffffffff00097882 */ /* 0x000fc60000000000 */
[----:B------:R-:W-:Y:S05]  /*2830*/  BRA.DIV UR9, `(.L_x_34537) ;  /* 0x0000003209cc7947 */ /* 0x000fea000b800000 */
[----:B0-----:R0:W1:Y:S02]  /*2840*/  SHFL.IDX PT, R28, R32, R8, R0 ;  /* 0x00000008201c7389 */ /* 0x00106400000e0000 */
.L_x_34692:
[----:B-1----:R-:W-:-:S07]  /*2850*/  IMAD R57, R43, R28, R57 ;  /* 0x0000001c2b397224 */ /* 0x002fce00078e0239 */
.L_x_34536:
[----:B------:R-:W-:-:S13]  /*2860*/  ISETP.GE.AND P0, PT, R58, 0xb, PT ;  /* 0x0000000b3a00780c */ /* 0x000fda0003f06270 */
[----:B------:R-:W-:Y:S05]  /*2870*/  @!P0 BRA `(.L_x_34538) ;  /* 0x0000000000108947 */ /* 0x000fea0003800000 */
[----:B------:R-:W-:-:S03]  /*2880*/  UMOV UR9, 0xffffffff ;  /* 0xffffffff00097882 */ /* 0x000fc60000000000 */
[----:B------:R-:W-:Y:S05]  /*2890*/  BRA.DIV UR9, `(.L_x_34539) ;  /* 0x0000003209d47947 */ /* 0x000fea000b800000 */
[----:B0-----:R0:W1:Y:S02]  /*28a0*/  SHFL.IDX PT, R28, R32, R7, R0 ;  /* 0x00000007201c7389 */ /* 0x00106400000e0000 */
.L_x_34695:
[----:B-1----:R-:W-:-:S07]  /*28b0*/  IMAD R57, R44, R28, R57 ;  /* 0x0000001c2c397224 */ /* 0x002fce00078e0239 */
.L_x_34538:
[----:B------:R-:W-:-:S13]  /*28c0*/  ISETP.GE.AND P0, PT, R58, 0xc, PT ;  /* 0x0000000c3a00780c */ /* 0x000fda0003f06270 */
[----:B------:R-:W-:Y:S05]  /*28d0*/  @!P0 BRA `(.L_x_34540) ;  /* 0x0000000000108947 */ /* 0x000fea0003800000 */
[----:B------:R-:W-:-:S03]  /*28e0*/  UMOV UR9, 0xffffffff ;  /* 0xffffffff00097882 */ /* 0x000fc60000000000 */
[----:B------:R-:W-:Y:S05]  /*28f0*/  BRA.DIV UR9, `(.L_x_34541) ;  /* 0x0000003209dc7947 */ /* 0x000fea000b800000 */
[----:B0-----:R0:W1:Y:S02]  /*2900*/  SHFL.IDX PT, R28, R32, R6, R0 ;  /* 0x00000006201c7389 */ /* 0x00106400000e0000 */
.L_x_34698:
[----:B-1----:R-:W-:-:S07]  /*2910*/  IMAD R57, R45, R28, R57 ;  /* 0x0000001c2d397224 */ /* 0x002fce00078e0239 */
.L_x_34540:
[----:B------:R-:W-:-:S13]  /*2920*/  ISETP.GE.AND P0, PT, R58, 0xd, PT ;  /* 0x0000000d3a00780c */ /* 0x000fda0003f06270 */
[----:B------:R-:W-:Y:S05]  /*2930*/  @!P0 BRA `(.L_x_34542) ;  /* 0x0000000000108947 */ /* 0x000fea0003800000 */
[----:B------:R-:W-:-:S03]  /*2940*/  UMOV UR9, 0xffffffff ;  /* 0xffffffff00097882 */ /* 0x000fc60000000000 */
[----:B------:R-:W-:Y:S05]  /*2950*/  BRA.DIV UR9, `(.L_x_34543) ;  /* 0x0000003209e47947 */ /* 0x000fea000b800000 */
[----:B0-----:R0:W1:Y:S02]  /*2960*/  SHFL.IDX PT, R28, R32, R5, R0 ;  /* 0x00000005201c7389 */ /* 0x00106400000e0000 */
.L_x_34701:
[----:B-1----:R-:W-:-:S07]  /*2970*/  IMAD R57, R46, R28, R57 ;  /* 0x0000001c2e397224 */ /* 0x002fce00078e0239 */
.L_x_34542:
[----:B------:R-:W-:-:S13]  /*2980*/  ISETP.GE.AND P0, PT, R58, 0xe, PT ;  /* 0x0000000e3a00780c */ /* 0x000fda0003f06270 */
[----:B------:R-:W-:Y:S05]  /*2990*/  @!P0 BRA `(.L_x_34544) ;  /* 0x0000000000108947 */ /* 0x000fea0003800000 */
[----:B------:R-:W-:-:S03]  /*29a0*/  UMOV UR9, 0xffffffff ;  /* 0xffffffff00097882 */ /* 0x000fc60000000000 */
[----:B------:R-:W-:Y:S05]  /*29b0*/  BRA.DIV UR9, `(.L_x_34545) ;  /* 0x0000003209ec7947 */ /* 0x000fea000b800000 */
[----:B0-----:R0:W1:Y:S02]  /*29c0*/  SHFL.IDX PT, R28, R32, R4, R0 ;  /* 0x00000004201c7389 */ /* 0x00106400000e0000 */
.L_x_34704:
[----:B-1----:R-:W-:-:S07]  /*29d0*/  IMAD R57, R47, R28, R57 ;  /* 0x0000001c2f397224 */ /* 0x002fce00078e0239 */
.L_x_34544:
[----:B------:R-:W-:-:S13]  /*29e0*/  ISETP.GE.AND P0, PT, R58, 0xf, PT ;  /* 0x0000000f3a00780c */ /* 0x000fda0003f06270 */
[----:B------:R-:W-:Y:S05]  /*29f0*/  @!P0 BRA `(.L_x_34546) ;  /* 0x0000000000108947 */ /* 0x000fea0003800000 */
[----:B------:R-:W-:-:S03]  /*2a00*/  UMOV UR9, 0xffffffff ;  /* 0xffffffff00097882 */ /* 0x000fc60000000000 */
[----:B------:R-:W-:Y:S05]  /*2a10*/  BRA.DIV UR9, `(.L_x_34547) ;  /* 0x0000003209f47947 */ /* 0x000fea000b800000 */
[----:B0-----:R0:W1:Y:S02]  /*2a20*/  SHFL.IDX PT, R28, R32, R3, R0 ;  /* 0x00000003201c7389 */ /* 0x00106400000e0000 */
.L_x_34707:
[----:B-1----:R-:W-:-:S07]  /*2a30*/  IMAD R57, R48, R28, R57 ;  /* 0x0000001c30397224 */ /* 0x002fce00078e0239 */
.L_x_34546:
[----:B------:R-:W-:-:S13]  /*2a40*/  ISETP.GE.AND P0, PT, R58, 0x10, PT ;  /* 0x000000103a00780c */ /* 0x000fda0003f06270 */
[----:B------:R-:W-:Y:S05]  /*2a50*/  @!P0 BRA `(.L_x_34548) ;  /* 0x0000000000108947 */ /* 0x000fea0003800000 */
[----:B------:R-:W-:-:S03]  /*2a60*/  UMOV UR9, 0xffffffff ;  /* 0xffffffff00097882 */ /* 0x000fc60000000000 */
[----:B------:R-:W-:Y:S05]  /*2a70*/  BRA.DIV UR9, `(.L_x_34549) ;  /* 0x0000003209fc7947 */ /* 0x000fea000b800000 */
[----:B0-----:R0:W1:Y:S02]  /*2a80*/  SHFL.IDX PT, R28, R32, R2, R0 ;  /* 0x00000002201c7389 */ /* 0x00106400000e0000 */
.L_x_34710:
[----:B-1----:R-:W-:-:S07]  /*2a90*/  IMAD R57, R49, R28, R57 ;  /* 0x0000001c31397224 */ /* 0x002fce00078e0239 */
.L_x_34548:
        /* <DEDUP_REMOVED lines=8> */
.L_x_34517:
[----:B------:R-:W-:Y:S05]  /*2b20*/  BSYNC B0 ;  /* 0x0000000000007941 */ /* 0x000fea0003800000 */
.L_x_34516:
[----:B------:R-:W-:Y:S05]  /*2b30*/  @!P6 BRA `(.L_x_34551) ;  /* 0xffffffec005ce947 */ /* 0x000fea000383ffff */
[----:B------:R-:W-:Y:S05]  /*2b40*/  BSYNC B1 ;  /* 0x0000000000017941 */ /* 0x000fea0003800000 */
.L_x_34499:
[----:B------:R-:W-:Y:S05]  /*2b50*/  BRA `(.L_x_34497) ;  /* 0x0000002400ac7947 */ /* 0x000fea0003800000 */
.L_x_34498:
[----:B------:R-:W3:Y:S02]  /*2b60*/  LDCU UR9, c[0x0][0x3ac] ;  /* 0x00007580ff0977ac */ /* 0x000ee40008000800 */
[----:B---3--:R-:W-:-:S09]  /*2b70*/  UISETP.GT.U32.AND UP0, UPT, UR9, 0x1f, UPT ;  /* 0x0000001f0900788c */ /* 0x008fd2000bf04070 */
[----:B------:R-:W-:Y:S05]  /*2b80*/  BRA.U UP0, `(.L_x_34552) ;  /* 0x0000001100907547 */ /* 0x000fea000b800000 */
[----:B0-2---:R-:W-:-:S07]  /*2b90*/  HFMA2 R31, -RZ, RZ, 0, 0 ;  /* 0x00000000ff1f7431 */ /* 0x005fce00000001ff */
.L_x_34604:
        /* <DEDUP_REMOVED lines=18> */
.L_x_34553:
        /* <DEDUP_REMOVED lines=10> */
.L_x_34554:
        /* <DEDUP_REMOVED lines=8> */
.L_x_34555:
        /* <DEDUP_REMOVED lines=8> */
.L_x_34556:
        /* <DEDUP_REMOVED lines=10> */
.L_x_34557:
        /* <DEDUP_REMOVED lines=11> */
.L_x_34558:
        /* <DEDUP_REMOVED lines=11> */
.L_x_34559:
        /* <DEDUP_REMOVED lines=11> */
.L_x_34560:
        /* <DEDUP_REMOVED lines=10> */
.L_x_34561:
        /* <DEDUP_REMOVED lines=9> */
.L_x_34562:
        /* <DEDUP_REMOVED lines=9> */
.L_x_34563:
        /* <DEDUP_REMOVED lines=9> */
.L_x_34564:
        /* <DEDUP_REMOVED lines=9> */
.L_x_34565:
        /* <DEDUP_REMOVED lines=9> */
.L_x_34566:
        /* <DEDUP_REMOVED lines=9> */
.L_x_34567:
        /* <DEDUP_REMOVED lines=9> */
.L_x_34568:
        /* <DEDUP_REMOVED lines=27> */
.L_x_34603:
[----:B0-----:R-:W-:Y:S02]  /*3750*/  IMAD R32, R55, 0x44, R33 ;  /* 0x0000004437207824 */ /* 0x001fe400078e0221 */
[----:B-1----:R-:W-:-:S04]  /*3760*/  IMAD.MOV.U32 R57, RZ, RZ, RZ ;  /* 0x000000ffff397224 */ /* 0x002fc800078e00ff */
[----:B------:R-:W0:Y:S01]  /*3770*/  LDS R32, [R32] ;  /* 0x0000000020207984 */ /* 0x000e220000000800 */
[----:B------:R-:W-:Y:S05]  /*3780*/  @!P5 BRA `(.L_x_34571) ;  /* 0x000000000010d947 */ /* 0x000fea0003800000 */
[----:B------:R-:W-:-:S03]  /*3790*/  UMOV UR9, 0xffffffff ;  /* 0xffffffff00097882 */ /* 0x000fc60000000000 */
[----:B------:R-:W-:Y:S05]  /*37a0*/  BRA.DIV UR9, `(.L_x_34572) ;  /* 0x0000002609d07947 */ /* 0x000fea000b800000 */
[----:B0-----:R0:W1:Y:S02]  /*37b0*/  SHFL.IDX PT, R28, R32, R27, R0 ;  /* 0x0000001b201c7389 */ /* 0x00106400000e0000 */
.L_x_34713:
[----:B-1----:R-:W-:-:S07]  /*37c0*/  IMAD R57, R34, R28, RZ ;  /* 0x0000001c22397224 */ /* 0x002fce00078e02ff */
.L_x_34571:
[----:B------:R-:W-:Y:S05]  /*37d0*/  @!P4 BRA `(.L_x_34573) ;  /* 0x000000000010c947 */ /* 0x000fea0003800000 */
[----:B------:R-:W-:-:S03]  /*37e0*/  UMOV UR9, 0xffffffff ;  /* 0xffffffff00097882 */ /* 0x000fc60000000000 */
[----:B------:R-:W-:Y:S05]  /*37f0*/  BRA.DIV UR9, `(.L_x_34574) ;  /* 0x0000002609dc7947 */ /* 0x000fea000b800000 */
[----:B0-----:R0:W1:Y:S02]  /*3800*/  SHFL.IDX PT, R28, R32, R16, R0 ;  /* 0x00000010201c7389 */ /* 0x00106400000e0000 */
.L_x_34716:
[----:B-1--4-:R-:W-:-:S07]  /*3810*/  IMAD R57, R35, R28, R57 ;  /* 0x0000001c23397224 */ /* 0x012fce00078e0239 */
.L_x_34573:
[----:B------:R-:W-:Y:S05]  /*3820*/  @!P3 BRA `(.L_x_34575) ;  /* 0x000000000010b947 */ /* 0x000fea0003800000 */
[----:B------:R-:W-:-:S03]  /*3830*/  UMOV UR9, 0xffffffff ;  /* 0xffffffff00097882 */ /* 0x000fc60000000000 */
[----:B------:R-:W-:Y:S05]  /*3840*/  BRA.DIV UR9, `(.L_x_34576) ;  /* 0x0000002609e87947 */ /* 0x000fea000b800000 */
[----:B0-----:R0:W1:Y:S02]  /*3850*/  SHFL.IDX PT, R28, R32, R15, R0 ;  /* 0x0000000f201c7389 */ /* 0x00106400000e0000 */
.L_x_34719:
[----:B-1----:R-:W-:-:S07]  /*3860*/  IMAD R57, R36, R28, R57 ;  /* 0x0000001c24397224 */ /* 0x002fce00078e0239 */
.L_x_34575:
[----:B------:R-:W-:Y:S05]  /*3870*/  @!P2 BRA `(.L_x_34577) ;  /* 0x000000000010a947 */ /* 0x000fea0003800000 */
[----:B------:R-:W-:-:S03]  /*3880*/  UMOV UR9, 0xffffffff ;  /* 0xffffffff00097882 */ /* 0x000fc60000000000 */
[----:B------:R-:W-:Y:S05]  /*3890*/  BRA.DIV UR9, `(.L_x_34578) ;  /* 0x0000002609f47947 */ /* 0x000fea000b800000 */
[----:B0-----:R0:W1:Y:S02]  /*38a0*/  SHFL.IDX PT, R28, R32, R14, R0 ;  /* 0x0000000e201c7389 */ /* 0x00106400000e0000 */
.L_x_34722:
[----:B-1----:R-:W-:-:S07]  /*38b0*/  IMAD R57, R37, R28, R57 ;  /* 0x0000001c25397224 */ /* 0x002fce00078e0239 */
.L_x_34577:
[----:B------:R-:W-:Y:S05]  /*38c0*/  @!P1 BRA `(.L_x_34579) ;  /* 0x0000000000109947 */ /* 0x000fea0003800000 */
[----:B------:R-:W-:-:S03]  /*38d0*/  UMOV UR9, 0xffffffff ;  /* 0xffffffff00097882 */ /* 0x000fc60000000000 */
[----:B------:R-:W-:Y:S05]  /*38e0*/  BRA.DIV UR9, `(.L_x_34580) ;  /* 0x0000002a09007947 */ /* 0x000fea000b800000 */
[----:B0-----:R0:W1:Y:S02]  /*38f0*/  SHFL.IDX PT, R28, R32, R13, R0 ;  /* 0x0000000d201c7389 */ /* 0x00106400000e0000 */
.L_x_34725:
[----:B-1----:R-:W-:-:S07]  /*3900*/  IMAD R57, R38, R28, R57 ;  /* 0x0000001c26397224 */ /* 0x002fce00078e0239 */
.L_x_34579:
[----:B------:R-:W1:Y:S02]  /*3910*/  LDC R58, c[0x0][0x3ac] ;  /* 0x0000eb00ff3a7b82 */ /* 0x000e640000000800 */
[----:B-1----:R-:W-:-:S13]  /*3920*/  ISETP.GE.AND P0, PT, R58, 0x6, PT ;  /* 0x000000063a00780c */ /* 0x002fda0003f06270 */
[----:B------:R-:W-:Y:S05]  /*3930*/  @!P0 BRA `(.L_x_34581) ;  /* 0x0000000000108947 */ /* 0x000fea0003800000 */
[----:B------:R-:W-:-:S03]  /*3940*/  UMOV UR9, 0xffffffff ;  /* 0xffffffff00097882 */ /* 0x000fc60000000000 */
[----:B------:R-:W-:Y:S05]  /*3950*/  BRA.DIV UR9, `(.L_x_34582) ;  /* 0x0000002a09047947 */ /* 0x000fea000b800000 */
[----:B0-----:R0:W1:Y:S02]  /*3960*/  SHFL.IDX PT, R28, R32, R12, R0 ;  /* 0x0000000c201c7389 */ /* 0x00106400000e0000 */
.L_x_34728:
[----:B-1----:R-:W-:-:S07]  /*3970*/  IMAD R57, R39, R28, R57 ;  /* 0x0000001c27397224 */ /* 0x002fce00078e0239 */
.L_x_34581:
[----:B------:R-:W-:-:S13]  /*3980*/  ISETP.GE.AND P0, PT, R58, 0x7, PT ;  /* 0x000000073a00780c */ /* 0x000fda0003f06270 */
[----:B------:R-:W-:Y:S05]  /*3990*/  @!P0 BRA `(.L_x_34583) ;  /* 0x0000000000108947 */ /* 0x000fea0003800000 */
[----:B------:R-:W-:-:S03]  /*39a0*/  UMOV UR9, 0xffffffff ;  /* 0xffffffff00097882 */ /* 0x000fc60000000000 */
[----:B------:R-:W-:Y:S05]  /*39b0*/  BRA.DIV UR9, `(.L_x_34584) ;  /* 0x0000002a090c7947 */ /* 0x000fea000b800000 */
[----:B0-----:R0:W1:Y:S02]  /*39c0*/  SHFL.IDX PT, R28, R32, R11, R0 ;  /* 0x0000000b201c7389 */ /* 0x00106400000e0000 */
.L_x_34731:
[----:B-1----:R-:W-:-:S07]  /*39d0*/  IMAD R57, R40, R28, R57 ;  /* 0x0000001c28397224 */ /* 0x002fce00078e0239 */
.L_x_34583:
[----:B------:R-:W-:-:S13]  /*39e0*/  ISETP.GE.AND P0, PT, R58, 0x8, PT ;  /* 0x000000083a00780c */ /* 0x000fda0003f06270 */
[----:B------:R-:W-:Y:S05]  /*39f0*/  @!P0 BRA `(.L_x_34585) ;  /* 0x0000000000108947 */ /* 0x000fea0003800000 */
[----:B------:R-:W-:-:S03]  /*3a00*/  UMOV UR9, 0xffffffff ;  /* 0xffffffff00097882 */ /* 0x000fc60000000000 */
[----:B------:R-:W-:Y:S05]  /*3a10*/  BRA.DIV UR9, `(.L_x_34586) ;  /* 0x0000002a09147947 */ /* 0x000fea000b800000 */
[----:B0-----:R0:W1:Y:S02]  /*3a20*/  SHFL.IDX PT, R28, R32, R10, R0 ;  /* 0x0000000a201c7389 */ /* 0x00106400000e0000 */
.L_x_34734:
[----:B-1----:R-:W-:-:S07]  /*3a30*/  IMAD R57, R41, R28, R57 ;  /* 0x0000001c29397224 */ /* 0x002fce00078e0239 */
.L_x_34585:
[----:B------:R-:W-:-:S13]  /*3a40*/  ISETP.GE.AND P0, PT, R58, 0x9, PT ;  /* 0x000000093a00780c */ /* 0x000fda0003f06270 */
[----:B------:R-:W-:Y:S05]  /*3a50*/  @!P0 BRA `(.L_x_34587) ;  /* 0x0000000000108947 */ /* 0x000fea0003800000 */
[----:B------:R-:W-:-:S03]  /*3a60*/  UMOV UR9, 0xffffffff ;  /* 0xffffffff00097882 */ /* 0x000fc60000000000 */
[----:B------:R-:W-:Y:S05]  /*3a70*/  BRA.DIV UR9, `(.L_x_34588) ;  /* 0x0000002a091c7947 */ /* 0x000fea000b800000 */
[----:B0-----:R0:W1:Y:S02]  /*3a80*/  SHFL.IDX PT, R28, R32, R9, R0 ;  /* 0x00000009201c7389 */ /* 0x00106400000e0000 */
.L_x_34737:
[----:B-1----:R-:W-:-:S07]  /*3a90*/  IMAD R57, R42, R28, R57 ;  /* 0x0000001c2a397224 */ /* 0x002fce00078e0239 */
.L_x_34587:
[----:B------:R-:W-:-:S13]  /*3aa0*/  ISETP.GE.AND P0, PT, R58, 0xa, PT ;  /* 0x0000000a3a00780c */ /* 0x000fda0003f06270 */
[----:B------:R-:W-:Y:S05]  /*3ab0*/  @!P0 BRA `(.L_x_34589) ;  /* 0x0000000000108947 */ /* 0x000fea0003800000 */
[----:B------:R-:W-:-:S03]  /*3ac0*/  UMOV UR9, 0xffffffff ;  /* 0xffffffff00097882 */ /* 0x000fc60000000000 */
[----:B------:R-:W-:Y:S05]  /*3ad0*/  BRA.DIV UR9, `(.L_x_34590) ;  /* 0x0000002a09247947 */ /* 0x000fea000b800000 */
[----:B0-----:R0:W1:Y:S02]  /*3ae0*/  SHFL.IDX PT, R28, R32, R8, R0 ;  /* 0x00000008201c7389 */ /* 0x00106400000e0000 */
.L_x_34740:
[----:B-1----:R-:W-:-:S07]  /*3af0*/  IMAD R57, R43, R28, R57 ;  /* 0x0000001c2b397224 */ /* 0x002fce00078e0239 */
.L_x_34589:
[----:B------:R-:W-:-:S13]  /*3b00*/  ISETP.GE.AND P0, PT, R58, 0xb, PT ;  /* 0x0000000b3a00780c */ /* 0x000fda0003f06270 */
[----:B------:R-:W-:Y:S05]  /*3b10*/  @!P0 BRA `(.L_x_34591) ;  /* 0x0000000000108947 */ /* 0x000fea0003800000 */
[----:B------:R-:W-:-:S03]  /*3b20*/  UMOV UR9, 0xffffffff ;  /* 0xffffffff00097882 */ /* 0x000fc60000000000 */
[----:B------:R-:W-:Y:S05]  /*3b30*/  BRA.DIV UR9, `(.L_x_34592) ;  /* 0x0000002a092c7947 */ /* 0x000fea000b800000 */
[----:B0-----:R0:W1:Y:S02]  /*3b40*/  SHFL.IDX PT, R28, R32, R7, R0 ;  /* 0x00000007201c7389 */ /* 0x00106400000e0000 */
.L_x_34743:
[----:B-1----:R-:W-:-:S07]  /*3b50*/  IMAD R57, R44, R28, R57 ;  /* 0x0000001c2c397224 */ /* 0x002fce00078e0239 */
.L_x_34591:
[----:B------:R-:W-:-:S13]  /*3b60*/  ISETP.GE.AND P0, PT, R58, 0xc, PT ;  /* 0x0000000c3a00780c */ /* 0x000fda0003f06270 */
[----:B------:R-:W-:Y:S05]  /*3b70*/  @!P0 BRA `(.L_x_34593) ;  /* 0x0000000000108947 */ /* 0x000fea0003800000 */
[----:B------:R-:W-:-:S03]  /*3b80*/  UMOV UR9, 0xffffffff ;  /* 0xffffffff00097882 */ /* 0x000fc60000000000 */
[----:B------:R-:W-:Y:S05]  /*3b90*/  BRA.DIV UR9, `(.L_x_34594) ;  /* 0x0000002a09347947 */ /* 0x000fea000b800000 */
[----:B0-----:R0:W1:Y:S02]  /*3ba0*/  SHFL.IDX PT, R28, R32, R6, R0 ;  /* 0x00000006201c7389 */ /* 0x00106400000e0000 */
.L_x_34746:
[----:B-1----:R-:W-:-:S07]  /*3bb0*/  IMAD R57, R45, R28, R57 ;  /* 0x0000001c2d397224 */ /* 0x002fce00078e0239 */
.L_x_34593:
[----:B------:R-:W-:-:S13]  /*3bc0*/  ISETP.GE.AND P0, PT, R58, 0xd, PT ;  /* 0x0000000d3a00780c */ /* 0x000fda0003f06270 */
[----:B------:R-:W-:Y:S05]  /*3bd0*/  @!P0 BRA `(.L_x_34595) ;  /* 0x0000000000108947 */ /* 0x000fea0003800000 */
[----:B------:R-:W-:-:S03]  /*3be0*/  UMOV UR9, 0xffffffff ;  /* 0xffffffff00097882 */ /* 0x000fc60000000000 */
[----:B------:R-:W-:Y:S05]  /*3bf0*/  BRA.DIV UR9, `(.L_x_34596) ;  /* 0x0000002a093c7947 */ /* 0x000fea000b800000 */
[----:B0-----:R0:W1:Y:S02]  /*3c00*/  SHFL.IDX PT, R28, R32, R5, R0 ;  /* 0x00000005201c7389 */ /* 0x00106400000e0000 */
.L_x_34749:
[----:B-1----:R-:W-:-:S07]  /*3c10*/  IMAD R57, R46, R28, R57 ;  /* 0x0000001c2e397224 */ /* 0x002fce00078e0239 */
.L_x_34595:
[----:B------:R-:W-:-:S13]  /*3c20*/  ISETP.GE.AND P0, PT, R58, 0xe, PT ;  /* 0x0000000e3a00780c */ /* 0x000fda0003f06270 */
[----:B------:R-:W-:Y:S05]  /*3c30*/  @!P0 BRA `(.L_x_34597) ;  /* 0x0000000000108947 */ /* 0x000fea0003800000 */
[----:B------:R-:W-:-:S03]  /*3c40*/  UMOV UR9, 0xffffffff ;  /* 0xffffffff00097882 */ /* 0x000fc60000000000 */
[----:B------:R-:W-:Y:S05]  /*3c50*/  BRA.DIV UR9, `(.L_x_34598) ;  /* 0x0000002a09447947 */ /* 0x000fea000b800000 */
[----:B0-----:R0:W1:Y:S02]  /*3c60*/  SHFL.IDX PT, R28, R32, R4, R0 ;  /* 0x00000004201c7389 */ /* 0x00106400000e0000 */
.L_x_34752:
[----:B-1----:R-:W-:-:S07]  /*3c70*/  IMAD R57, R47, R28, R57 ;  /* 0x0000001c2f397224 */ /* 0x002fce00078e0239 */
.L_x_34597:
[----:B------:R-:W-:-:S13]  /*3c80*/  ISETP.GE.AND P0, PT, R58, 0xf, PT ;  /* 0x0000000f3a00780c */ /* 0x000fda0003f06270 */
[----:B------:R-:W-:Y:S05]  /*3c90*/  @!P0 BRA `(.L_x_34599) ;  /* 0x0000000000108947 */ /* 0x000fea0003800000 */
[----:B------:R-:W-:-:S03]  /*3ca0*/  UMOV UR9, 0xffffffff ;  /* 0xffffffff00097882 */ /* 0x000fc60000000000 */
[----:B------:R-:W-:Y:S05]  /*3cb0*/  BRA.DIV UR9, `(.L_x_34600) ;  /* 0x0000002a094c7947 */ /* 0x000fea000b800000 */
[----:B0-----:R0:W1:Y:S02]  /*3cc0*/  SHFL.IDX PT, R28, R32, R3, R0 ;  /* 0x00000003201c7389 */ /* 0x00106400000e0000 */
.L_x_34755:
[----:B-1----:R-:W-:-:S07]  /*3cd0*/  IMAD R57, R48, R28, R57 ;  /* 0x0000001c30397224 */ /* 0x002fce00078e0239 */
.L_x_34599:
[----:B------:R-:W-:-:S13]  /*3ce0*/  ISETP.GE.AND P0, PT, R58, 0x10, PT ;  /* 0x000000103a00780c */ /* 0x000fda0003f06270 */
[----:B------:R-:W-:Y:S05]  /*3cf0*/  @!P0 BRA `(.L_x_34601) ;  /* 0x0000000000108947 */ /* 0x000fea0003800000 */
[----:B------:R-:W-:-:S03]  /*3d00*/  UMOV UR9, 0xffffffff ;  /* 0xffffffff00097882 */ /* 0x000fc60000000000 */
[----:B------:R-:W-:Y:S05]  /*3d10*/  BRA.DIV UR9, `(.L_x_34602) ;  /* 0x0000002a09547947 */ /* 0x000fea000b800000 */
[----:B0-----:R0:W1:Y:S02]  /*3d20*/  SHFL.IDX PT, R28, R32, R2, R0 ;  /* 0x00000002201c7389 */ /* 0x00106400000e0000 */
.L_x_34758:
[----:B-1----:R-:W-:-:S07]  /*3d30*/  IMAD R57, R49, R28, R57 ;  /* 0x0000001c31397224 */ /* 0x002fce00078e0239 */
.L_x_34601:
[C---:B------:R-:W-:Y:S01]  /*3d40*/  IMAD R29, R55.reuse, UR4, R30 ;  /* 0x00000004371d7c24 */ /* 0x040fe2000f8e021e */
[----:B------:R-:W-:-:S03]  /*3d50*/  IADD3 R55, PT, PT, R55, UR6, RZ ;  /* 0x0000000637377c10 */ /* 0x000fc6000fffe0ff */
[----:B------:R-:W-:Y:S01]  /*3d60*/  IMAD R28, R29, 0x4, R56 ;  /* 0x000000041d1c7824 */ /* 0x000fe200078e0238 */
[----:B------:R-:W-:-:S04]  /*3d70*/  ISETP.GE.AND P0, PT, R55, UR16, PT ;  /* 0x0000001037007c0c */ /* 0x000fc8000bf06270 */
[----:B------:R1:W-:Y:S09]  /*3d80*/  STS [R28], R57 ;  /* 0x000000391c007388 */ /* 0x0003f20000000800 */
[----:B------:R-:W-:Y:S05]  /*3d90*/  @!P0 BRA `(.L_x_34603) ;  /* 0xfffffff8006c8947 */ /* 0x000fea000383ffff */
.L_x_34570:
[----:B------:R-:W-:Y:S05]  /*3da0*/  BSYNC B0 ;  /* 0x0000000000007941 */ /* 0x000fea0003800000 */
.L_x_34569:
[----:B------:R-:W-:Y:S05]  /*3db0*/  @!P6 BRA `(.L_x_34604) ;  /* 0xffffffec0078e947 */ /* 0x000fea000383ffff */
[----:B------:R-:W-:Y:S05]  /*3dc0*/  BRA `(.L_x_34497) ;  /* 0x0000001400107947 */ /* 0x000fea0003800000 */
.L_x_34552:
[----:B0-2---:R-:W-:-:S07]  /*3dd0*/  IMAD.MOV.U32 R31, RZ, RZ, RZ ;  /* 0x000000ffff1f7224 */ /* 0x005fce00078e00ff */
.L_x_34656:
        /* <DEDUP_REMOVED lines=18> */
.L_x_34605:
        /* <DEDUP_REMOVED lines=10> */
.L_x_34606:
        /* <DEDUP_REMOVED lines=8> */
.L_x_34607:
        /* <DEDUP_REMOVED lines=8> */
.L_x_34608:
        /* <DEDUP_REMOVED lines=11> */
.L_x_34609:
        /* <DEDUP_REMOVED lines=11> */
.L_x_34610:
        /* <DEDUP_REMOVED lines=11> */
.L_x_34611:
        /* <DEDUP_REMOVED lines=11> */
.L_x_34612:
        /* <DEDUP_REMOVED lines=10> */
.L_x_34613:
        /* <DEDUP_REMOVED lines=9> */
.L_x_34614:
        /* <DEDUP_REMOVED lines=9> */
.L_x_34615:
        /* <DEDUP_REMOVED lines=9> */
.L_x_34616:
        /* <DEDUP_REMOVED lines=9> */
.L_x_34617:
        /* <DEDUP_REMOVED lines=9> */
.L_x_34618:
        /* <DEDUP_REMOVED lines=9> */
.L_x_34619:
        /* <DEDUP_REMOVED lines=9> */
.L_x_34620:
        /* <DEDUP_REMOVED lines=28> */
.L_x_34655:
[----:B------:R-:W-:Y:S02]  /*49b0*/  IMAD R32, R33, 0x44, R55 ;  /* 0x0000004421207824 */ /* 0x000fe400078e0237 */
[----:B------:R-:W-:-:S04]  /*49c0*/  IMAD.MOV.U32 R56, RZ, RZ, RZ ;  /* 0x000000ffff387224 */ /* 0x000fc800078e00ff */
[----:B------:R-:W0:Y:S01]  /*49d0*/  LDS R32, [R32] ;  /* 0x0000000020207984 */ /* 0x000e220000000800 */
[----:B------:R-:W-:Y:S05]  /*49e0*/  @!P4 BRA `(.L_x_34622) ;  /* 0x000000000010c947 */ /* 0x000fea0003800000 */
[----:B------:R-:W-:-:S03]  /*49f0*/  UMOV UR9, 0xffffffff ;  /* 0xffffffff00097882 */ /* 0x000fc60000000000 */
[----:B------:R-:W-:Y:S05]  /*4a00*/  BRA.DIV UR9, `(.L_x_34623) ;  /* 0x0000001e09387947 */ /* 0x000fea000b800000 */
[----:B0-----:R0:W1:Y:S02]  /*4a10*/  SHFL.IDX PT, R57, R32, R27, R0 ;  /* 0x0000001b20397389 */ /* 0x00106400000e0000 */
.L_x_34760:
[----:B-1----:R-:W-:-:S07]  /*4a20*/  IMAD R56, R34, R57, RZ ;  /* 0x0000003922387224 */ /* 0x002fce00078e02ff */
.L_x_34622:
[----:B------:R-:W-:Y:S05]  /*4a30*/  @!P3 BRA `(.L_x_34624) ;  /* 0x000000000010b947 */ /* 0x000fea0003800000 */
[----:B------:R-:W-:-:S03]  /*4a40*/  UMOV UR9, 0xffffffff ;  /* 0xffffffff00097882 */ /* 0x000fc60000000000 */
[----:B------:R-:W-:Y:S05]  /*4a50*/  BRA.DIV UR9, `(.L_x_34625) ;  /* 0x0000001e09407947 */ /* 0x000fea000b800000 */
[----:B0-----:R0:W1:Y:S02]  /*4a60*/  SHFL.IDX PT, R28, R32, R16, R0 ;  /* 0x00000010201c7389 */ /* 0x00106400000e0000 */
.L_x_34763:
[----:B-1--4-:R-:W-:-:S07]  /*4a70*/  IMAD R56, R35, R28, R56 ;  /* 0x0000001c23387224 */ /* 0x012fce00078e0238 */
.L_x_34624:
[----:B------:R-:W-:Y:S05]  /*4a80*/  @!P2 BRA `(.L_x_34626) ;  /* 0x000000000010a947 */ /* 0x000fea0003800000 */
[----:B------:R-:W-:-:S03]  /*4a90*/  UMOV UR9, 0xffffffff ;  /* 0xffffffff00097882 */ /* 0x000fc60000000000 */
[----:B------:R-:W-:Y:S05]  /*4aa0*/  BRA.DIV UR9, `(.L_x_34627) ;  /* 0x0000001e094c7947 */ /* 0x000fea000b800000 */
[----:B0-----:R0:W1:Y:S02]  /*4ab0*/  SHFL.IDX PT, R28, R32, R15, R0 ;  /* 0x0000000f201c7389 */ /* 0x00106400000e0000 */
.L_x_34766:
[----:B-1----:R-:W-:-:S07]  /*4ac0*/  IMAD R56, R36, R28, R56 ;  /* 0x0000001c24387224 */ /* 0x002fce00078e0238 */
.L_x_34626:
[----:B------:R-:W-:Y:S05]  /*4ad0*/  @!P1 BRA `(.L_x_34628) ;  /* 0x0000000000109947 */ /* 0x000fea0003800000 */
[----:B------:R-:W-:-:S03]  /*4ae0*/  UMOV UR9, 0xffffffff ;  /* 0xffffffff00097882 */ /* 0x000fc60000000000 */
[----:B------:R-:W-:Y:S05]  /*4af0*/  BRA.DIV UR9, `(.L_x_34629) ;  /* 0x0000001e09587947 */ /* 0x000fea000b800000 */
[----:B0-----:R0:W1:Y:S02]  /*4b00*/  SHFL.IDX PT, R28, R32, R14, R0 ;  /* 0x0000000e201c7389 */ /* 0x00106400000e0000 */
.L_x_34769:
[----:B-1----:R-:W-:-:S07]  /*4b10*/  IMAD R56, R37, R28, R56 ;  /* 0x0000001c25387224 */ /* 0x002fce00078e0238 */
.L_x_34628:
[----:B------:R-:W1:Y:S02]  /*4b20*/  LDC R57, c[0x0][0x3ac] ;  /* 0x0000eb00ff397b82 */ /* 0x000e640000000800 */
[----:B-1----:R-:W-:-:S13]  /*4b30*/  ISETP.GE.AND P0, PT, R57, 0x5, PT ;  /* 0x000000053900780c */ /* 0x002fda0003f06270 */
[----:B------:R-:W-:Y:S05]  /*4b40*/  @!P0 BRA `(.L_x_34630) ;  /* 0x0000000000108947 */ /* 0x000fea0003800000 */
[----:B------:R-:W-:-:S03]  /*4b50*/  UMOV UR9, 0xffffffff ;  /* 0xffffffff00097882 */ /* 0x000fc60000000000 */
[----:B------:R-:W-:Y:S05]  /*4b60*/  BRA.DIV UR9, `(.L_x_34631) ;  /* 0x0000001e095c7947 */ /* 0x000fea000b800000 */
[----:B0-----:R0:W1:Y:S02]  /*4b70*/  SHFL.IDX PT, R28, R32, R13, R0 ;  /* 0x0000000d201c7389 */ /* 0x00106400000e0000 */
.L_x_34772:
[----:B-1----:R-:W-:-:S07]  /*4b80*/  IMAD R56, R38, R28, R56 ;  /* 0x0000001c26387224 */ /* 0x002fce00078e0238 */
.L_x_34630:
[----:B------:R-:W-:-:S13]  /*4b90*/  ISETP.GE.AND P0, PT, R57, 0x6, PT ;  /* 0x000000063900780c */ /* 0x000fda0003f06270 */
[----:B------:R-:W-:Y:S05]  /*4ba0*/  @!P0 BRA `(.L_x_34632) ;  /* 0x0000000000108947 */ /* 0x000fea0003800000 */
[----:B------:R-:W-:-:S03]  /*4bb0*/  UMOV UR9, 0xffffffff ;  /* 0xffffffff00097882 */ /* 0x000fc60000000000 */
[----:B------:R-:W-:Y:S05]  /*4bc0*/  BRA.DIV UR9, `(.L_x_34633) ;  /* 0x0000001e09647947 */ /* 0x000fea000b800000 */
[----:B0-----:R0:W1:Y:S02]  /*4bd0*/  SHFL.IDX PT, R28, R32, R12, R0 ;  /* 0x0000000c201c7389 */ /* 0x00106400000e0000 */
.L_x_34775:
[----:B-1----:R-:W-:-:S07]  /*4be0*/  IMAD R56, R39, R28, R56 ;  /* 0x0000001c27387224 */ /* 0x002fce00078e0238 */
.L_x_34632:
[----:B------:R-:W-:-:S13]  /*4bf0*/  ISETP.GE.AND P0, PT, R57, 0x7, PT ;  /* 0x000000073900780c */ /* 0x000fda0003f06270 */
[----:B------:R-:W-:Y:S05]  /*4c00*/  @!P0 BRA `(.L_x_34634) ;  /* 0x0000000000108947 */ /* 0x000fea0003800000 */
[----:B------:R-:W-:-:S03]  /*4c10*/  UMOV UR9, 0xffffffff ;  /* 0xffffffff00097882 */ /* 0x000fc60000000000 */
[----:B------:R-:W-:Y:S05]  /*4c20*/  BRA.DIV UR9, `(.L_x_34635) ;  /* 0x0000001e096c7947 */ /* 0x000fea000b800000 */
[----:B0-----:R0:W1:Y:S02]  /*4c30*/  SHFL.IDX PT, R28, R32, R11, R0 ;  /* 0x0000000b201c7389 */ /* 0x00106400000e0000 */
.L_x_34778:
[----:B-1----:R-:W-:-:S07]  /*4c40*/  IMAD R56, R40, R28, R56 ;  /* 0x0000001c28387224 */ /* 0x002fce00078e0238 */
.L_x_34634:
[----:B------:R-:W-:-:S13]  /*4c50*/  ISETP.GE.AND P0, PT, R57, 0x8, PT ;  /* 0x000000083900780c */ /* 0x000fda0003f06270 */
[----:B------:R-:W-:Y:S05]  /*4c60*/  @!P0 BRA `(.L_x_34636) ;  /* 0x0000000000108947 */ /* 0x000fea0003800000 */
[----:B------:R-:W-:-:S03]  /*4c70*/  UMOV UR9, 0xffffffff ;  /* 0xffffffff00097882 */ /* 0x000fc60000000000 */
[----:B------:R-:W-:Y:S05]  /*4c80*/  BRA.DIV UR9, `(.L_x_34637) ;  /* 0x0000001e09747947 */ /* 0x000fea000b800000 */
[----:B0-----:R0:W1:Y:S02]  /*4c90*/  SHFL.IDX PT, R28, R32, R10, R0 ;  /* 0x0000000a201c7389 */ /* 0x00106400000e0000 */
.L_x_34781:
[----:B-1----:R-:W-:-:S07]  /*4ca0*/  IMAD R56, R41, R28, R56 ;  /* 0x0000001c29387224 */ /* 0x002fce00078e0238 */
.L_x_34636:
[----:B------:R-:W-:-:S13]  /*4cb0*/  ISETP.GE.AND P0, PT, R57, 0x9, PT ;  /* 0x000000093900780c */ /* 0x000fda0003f06270 */
[----:B------:R-:W-:Y:S05]  /*4cc0*/  @!P0 BRA `(.L_x_34638) ;  /* 0x0000000000108947 */ /* 0x000fea0003800000 */
[----:B------:R-:W-:-:S03]  /*4cd0*/  UMOV UR9, 0xffffffff ;  /* 0xffffffff00097882 */ /* 0x000fc60000000000 */
[----:B------:R-:W-:Y:S05]  /*4ce0*/  BRA.DIV UR9, `(.L_x_34639) ;  /* 0x0000001e097c7947 */ /* 0x000fea000b800000 */
[----:B0-----:R0:W1:Y:S02]  /*4cf0*/  SHFL.IDX PT, R28, R32, R9, R0 ;  /* 0x00000009201c7389 */ /* 0x00106400000e0000 */
.L_x_34784:
[----:B-1----:R-:W-:-:S07]  /*4d00*/  IMAD R56, R42, R28, R56 ;  /* 0x0000001c2a387224 */ /* 0x002fce00078e0238 */
.L_x_34638:
[----:B------:R-:W-:-:S13]  /*4d10*/  ISETP.GE.AND P0, PT, R57, 0xa, PT ;  /* 0x0000000a3900780c */ /* 0x000fda0003f06270 */
[----:B------:R-:W-:Y:S05]  /*4d20*/  @!P0 BRA `(.L_x_34640) ;  /* 0x0000000000108947 */ /* 0x000fea0003800000 */
[----:B------:R-:W-:-:S03]  /*4d30*/  UMOV UR9, 0xffffffff ;  /* 0xffffffff00097882 */ /* 0x000fc60000000000 */
[----:B------:R-:W-:Y:S05]  /*4d40*/  BRA.DIV UR9, `(.L_x_34641) ;  /* 0x0000001e09847947 */ /* 0x000fea000b800000 */
[----:B0-----:R0:W1:Y:S02]  /*4d50*/  SHFL.IDX PT, R28, R32, R8, R0 ;  /* 0x00000008201c7389 */ /* 0x00106400000e0000 */
.L_x_34787:
[----:B-1----:R-:W-:-:S07]  /*4d60*/  IMAD R56, R43, R28, R56 ;  /* 0x0000001c2b387224 */ /* 0x002fce00078e0238 */
.L_x_34640:
[----:B------:R-:W-:-:S13]  /*4d70*/  ISETP.GE.AND P0, PT, R57, 0xb, PT ;  /* 0x0000000b3900780c */ /* 0x000fda0003f06270 */
[----:B------:R-:W-:Y:S05]  /*4d80*/  @!P0 BRA `(.L_x_34642) ;  /* 0x0000000000108947 */ /* 0x000fea0003800000 */
[----:B------:R-:W-:-:S03]  /*4d90*/  UMOV UR9, 0xffffffff ;  /* 0xffffffff00097882 */ /* 0x000fc60000000000 */
[----:B------:R-:W-:Y:S05]  /*4da0*/  BRA.DIV UR9, `(.L_x_34643) ;  /* 0x0000001e098c7947 */ /* 0x000fea000b800000 */
[----:B0-----:R0:W1:Y:S02]  /*4db0*/  SHFL.IDX PT, R28, R32, R7, R0 ;  /* 0x00000007201c7389 */ /* 0x00106400000e0000 */
.L_x_34790:
[----:B-1----:R-:W-:-:S07]  /*4dc0*/  IMAD R56, R44, R28, R56 ;  /* 0x0000001c2c387224 */ /* 0x002fce00078e0238 */
.L_x_34642:
[----:B------:R-:W-:-:S13]  /*4dd0*/  ISETP.GE.AND P0, PT, R57, 0xc, PT ;  /* 0x0000000c3900780c */ /* 0x000fda0003f06270 */
[----:B------:R-:W-:Y:S05]  /*4de0*/  @!P0 BRA `(.L_x_34644) ;  /* 0x0000000000108947 */ /* 0x000fea0003800000 */
[----:B------:R-:W-:-:S03]  /*4df0*/  UMOV UR9, 0xffffffff ;  /* 0xffffffff00097882 */ /* 0x000fc60000000000 */
[----:B------:R-:W-:Y:S05]  /*4e00*/  BRA.DIV UR9, `(.L_x_34645) ;  /* 0x0000001e09947947 */ /* 0x000fea000b800000 */
[----:B0-----:R0:W1:Y:S02]  /*4e10*/  SHFL.IDX PT, R28, R32, R6, R0 ;  /* 0x00000006201c7389 */ /* 0x00106400000e0000 */
.L_x_34793:
[----:B-1----:R-:W-:-:S07]  /*4e20*/  IMAD R56, R45, R28, R56 ;  /* 0x0000001c2d387224 */ /* 0x002fce00078e0238 */
.L_x_34644:
[----:B------:R-:W-:-:S13]  /*4e30*/  ISETP.GE.AND P0, PT, R57, 0xd, PT ;  /* 0x0000000d3900780c */ /* 0x000fda0003f06270 */
[----:B------:R-:W-:Y:S05]  /*4e40*/  @!P0 BRA `(.L_x_34646) ;  /* 0x0000000000108947 */ /* 0x000fea0003800000 */
[----:B------:R-:W-:-:S03]  /*4e50*/  UMOV UR9, 0xffffffff ;  /* 0xffffffff00097882 */ /* 0x000fc60000000000 */
[----:B------:R-:W-:Y:S05]  /*4e60*/  BRA.DIV UR9, `(.L_x_34647) ;  /* 0x0000001e099c7947 */ /* 0x000fea000b800000 */
[----:B0-----:R0:W1:Y:S02]  /*4e70*/  SHFL.IDX PT, R28, R32, R5, R0 ;  /* 0x00000005201c7389 */ /* 0x00106400000e0000 */
.L_x_34796:
[----:B-1----:R-:W-:-:S07]  /*4e80*/  IMAD R56, R46, R28, R56 ;  /* 0x0000001c2e387224 */ /* 0x002fce00078e0238 */
.L_x_34646:
[----:B------:R-:W-:-:S13]  /*4e90*/  ISETP.GE.AND P0, PT, R57, 0xe, PT ;  /* 0x0000000e3900780c */ /* 0x000fda0003f06270 */
[----:B------:R-:W-:Y:S05]  /*4ea0*/  @!P0 BRA `(.L_x_34648) ;  /* 0x0000000000108947 */ /* 0x000fea0003800000 */
[----:B------:R-:W-:-:S03]  /*4eb0*/  UMOV UR9, 0xffffffff ;  /* 0xffffffff00097882 */ /* 0x000fc60000000000 */
[----:B------:R-:W-:Y:S05]  /*4ec0*/  BRA.DIV UR9, `(.L_x_34649) ;  /* 0x0000001e09a47947 */ /* 0x000fea000b800000 */
[----:B0-----:R0:W1:Y:S02]  /*4ed0*/  SHFL.IDX PT, R28, R32, R4, R0 ;  /* 0x00000004201c7389 */ /* 0x00106400000e0000 */
.L_x_34799:
[----:B-1----:R-:W-:-:S07]  /*4ee0*/  IMAD R56, R47, R28, R56 ;  /* 0x0000001c2f387224 */ /* 0x002fce00078e0238 */
.L_x_34648:
[----:B------:R-:W-:-:S13]  /*4ef0*/  ISETP.GE.AND P0, PT, R57, 0xf, PT ;  /* 0x0000000f3900780c */ /* 0x000fda0003f06270 */
[----:B------:R-:W-:Y:S05]  /*4f00*/  @!P0 BRA `(.L_x_34650) ;  /* 0x0000000000108947 */ /* 0x000fea0003800000 */
[----:B------:R-:W-:-:S03]  /*4f10*/  UMOV UR9, 0xffffffff ;  /* 0xffffffff00097882 */ /* 0x000fc60000000000 */
[----:B------:R-:W-:Y:S05]  /*4f20*/  BRA.DIV UR9, `(.L_x_34651) ;  /* 0x0000001e09ac7947 */ /* 0x000fea000b800000 */
[----:B0-----:R0:W1:Y:S02]  /*4f30*/  SHFL.IDX PT, R28, R32, R3, R0 ;  /* 0x00000003201c7389 */ /* 0x00106400000e0000 */
.L_x_34802:
[----:B-1----:R-:W-:-:S07]  /*4f40*/  IMAD R56, R48, R28, R56 ;  /* 0x0000001c30387224 */ /* 0x002fce00078e0238 */
.L_x_34650:
[----:B------:R-:W-:-:S13]  /*4f50*/  ISETP.GE.AND P0, PT, R57, 0x10, PT ;  /* 0x000000103900780c */ /* 0x000fda0003f06270 */
[----:B------:R-:W-:Y:S05]  /*4f60*/  @!P0 BRA `(.L_x_34652) ;  /* 0x0000000000108947 */ /* 0x000fea0003800000 */
[----:B------:R-:W-:-:S03]  /*4f70*/  UMOV UR9, 0xffffffff ;  /* 0xffffffff00097882 */ /* 0x000fc60000000000 */
[----:B------:R-:W-:Y:S05]  /*4f80*/  BRA.DIV UR9, `(.L_x_34653) ;  /* 0x0000001e09b47947 */ /* 0x000fea000b800000 */
[----:B0-----:R0:W1:Y:S02]  /*4f90*/  SHFL.IDX PT, R28, R32, R2, R0 ;  /* 0x00000002201c7389 */ /* 0x00106400000e0000 */
.L_x_34805:
[----:B-1----:R-:W-:-:S07]  /*4fa0*/  IMAD R56, R49, R28, R56 ;  /* 0x0000001c31387224 */ /* 0x002fce00078e0238 */
.L_x_34652:
[----:B------:R-:W-:-:S07]  /*4fb0*/  IMAD.U32 R28, RZ, RZ, UR11 ;  /* 0x0000000bff1c7e24 */ /* 0x000fce000f8e00ff */
.L_x_34654:
        /* <DEDUP_REMOVED lines=36> */
.L_x_34621:
[----:B------:R-:W-:Y:S05]  /*5200*/  @!P5 BRA `(.L_x_34656) ;  /* 0xffffffe800f4d947 */ /* 0x000fea000383ffff */
.L_x_34497:
        /* <DEDUP_REMOVED lines=41> */
.L_x_34660:
[----:B------:R-:W-:Y:S05]  /*54a0*/  BSYNC.RECONVERGENT B1 ;  /* 0x0000000000017941 */ /* 0x000fea0003800200 */
.L_x_34659:
[----:B------:R-:W-:Y:S05]  /*54b0*/  @!P2 BRA `(.L_x_34658) ;  /* 0x000000000070a947 */ /* 0x000fea0003800000 */
[----:B-1-3--:R-:W1:Y:S01]  /*54c0*/  S2R R29, SR_CgaCtaId ;  /* 0x00000000001d7919 */ /* 0x00ae620000008800 */
[----:B------:R-:W-:-:S04]  /*54d0*/  MOV R28, 0x400 ;  /* 0x00000400001c7802 */ /* 0x000fc80000000f00 */
[----:B------:R-:W-:-:S04]  /*54e0*/  IADD3 R28, PT, PT, R28, 0x500, RZ ;  /* 0x000005001c1c7810 */ /* 0x000fc80007ffe0ff */
[----:B-1----:R-:W-:-:S07]  /*54f0*/  LEA R56, R29, R28, 0x18 ;  /* 0x0000001c1d387211 */ /* 0x002fce00078ec0ff */
.L_x_34661:
        /* <DEDUP_REMOVED lines=24> */
.L_x_34658:
[----:B------:R-:W-:Y:S05]  /*5680*/  BSYNC.RECONVERGENT B0 ;  /* 0x0000000000007941 */ /* 0x000fea0003800200 */
.L_x_34657:
[----:B------:R-:W5:Y:S02]  /*5690*/  LDCU UR9, c[0x0][0x374] ;  /* 0x00006e80ff0977ac */ /* 0x000f640008000800 */
[----:B-----5:R-:W-:Y:S02]  /*56a0*/  UIADD3 UR8, UPT, UPT, UR9, UR8, URZ ;  /* 0x0000000809087290 */ /* 0x020fe4000fffe0ff */
[----:B------:R-:W-:-:S04]  /*56b0*/  USHF.L.U32 UR9, UR9, 0x1, URZ ;  /* 0x0000000109097899 */ /* 0x000fc800080006ff */
[----:B------:R-:W-:-:S09]  /*56c0*/  UISETP.GE.U32.AND UP0, UPT, UR8, UR9, UPT ;  /* 0x000000090800728c */ /* 0x000fd2000bf06070 */
[----:B------:R-:W-:Y:S05]  /*56d0*/  BRA.U !UP0, `(.L_x_34662) ;  /* 0xffffffb908a47547 */ /* 0x000fea000b83ffff */
[----:B------:R-:W-:Y:S05]  /*56e0*/  EXIT ;  /* 0x000000000000794d */ /* 0x000fea0003800000 */
.L_x_34519:
[----:B------:R-:W-:Y:S01]  /*56f0*/  BSSY B2, `(.L_x_34663) ;  /* 0x0000006000027945 */ /* 0x000fe20003800000 */
[----:B------:R-:W-:Y:S02]  /*5700*/  IMAD.MOV.U32 R29, RZ, RZ, R27 ;  /* 0x000000ffff1d7224 */ /* 0x000fe400078e001b */
[----:B------:R-:W-:-:S07]  /*5710*/  IMAD.MOV.U32 R28, RZ, RZ, -0x1 ;  /* 0xffffffffff1c7424 */ /* 0x000fce00078e00ff */
[----:B0-2-4-:R-:W-:Y:S05]  /*5720*/  WARPSYNC.COLLECTIVE R28, `(.L_x_34664) ;  /* 0x000000001c087348 */ /* 0x015fea0003c00000 */
[----:B0-----:R0:W1:Y:S02]  /*5730*/  SHFL.IDX P0, R28, R32, R29, R0 ;  /* 0x0000001d201c7389 */ /* 0x0010640000000000 */
[----:B012-4-:R-:W-:Y:S05]  /*5740*/  ENDCOLLECTIVE ;  /* 0x000000000000791b */ /* 0x017fea0003800000 */
.L_x_34664:
[----:B------:R-:W-:Y:S05]  /*5750*/  BSYNC B2 ;  /* 0x0000000000027941 */ /* 0x000fea0003800000 */
.L_x_34663:
[----:B------:R-:W-:Y:S05]  /*5760*/  BRA `(.L_x_34665) ;  /* 0xffffffcc006c7947 */ /* 0x000fea000383ffff */
.L_x_34521:
[----:B------:R-:W-:Y:S01]  /*5770*/  BSSY B2, `(.L_x_34666) ;  /* 0x0000006000027945 */ /* 0x000fe20003800000 */
[----:B------:R-:W-:Y:S01]  /*5780*/  MOV R29, R16 ;  /* 0x00000010001d7202 */ /* 0x000fe20000000f00 */
[----:B------:R-:W-:-:S07]  /*5790*/  IMAD.MOV.U32 R28, RZ, RZ, -0x1 ;  /* 0xffffffffff1c7424 */ /* 0x000fce00078e00ff */
[----:B0-2-4-:R-:W-:Y:S05]  /*57a0*/  WARPSYNC.COLLECTIVE R28, `(.L_x_34667) ;  /* 0x000000001c087348 */ /* 0x015fea0003c00000 */
[----:B0-----:R0:W1:Y:S02]  /*57b0*/  SHFL.IDX P0, R28, R32, R29, R0 ;  /* 0x0000001d201c7389 */ /* 0x0010640000000000 */
[----:B012-4-:R-:W-:Y:S05]  /*57c0*/  ENDCOLLECTIVE ;  /* 0x000000000000791b */ /* 0x017fea0003800000 */
.L_x_34667:
[----:B------:R-:W-:Y:S05]  /*57d0*/  BSYNC B2 ;  /* 0x0000000000027941 */ /* 0x000fea0003800000 */
.L_x_34666:
[----:B------:R-:W-:Y:S05]  /*57e0*/  BRA `(.L_x_34668) ;  /* 0xffffffcc00607947 */ /* 0x000fea000383ffff */
.L_x_34523:
[----:B------:R-:W-:Y:S01]  /*57f0*/  BSSY B2, `(.L_x_34669) ;  /* 0x0000006000027945 */ /* 0x000fe20003800000 */
[----:B------:R-:W-:Y:S02]  /*5800*/  IMAD.MOV.U32 R29, RZ, RZ, R15 ;  /* 0x000000ffff1d7224 */ /* 0x000fe400078e000f */
[----:B------:R-:W-:-:S07]  /*5810*/  IMAD.MOV.U32 R28, RZ, RZ, -0x1 ;  /* 0xffffffffff1c7424 */ /* 0x000fce00078e00ff */
[----:B0-2-4-:R-:W-:Y:S05]  /*5820*/  WARPSYNC.COLLECTIVE R28, `(.L_x_34670) ;  /* 0x000000001c087348 */ /* 0x015fea0003c00000 */
[----:B0-----:R0:W1:Y:S02]  /*5830*/  SHFL.IDX P0, R28, R32, R29, R0 ;  /* 0x0000001d201c7389 */ /* 0x0010640000000000 */
[----:B012-4-:R-:W-:Y:S05]  /*5840*/  ENDCOLLECTIVE ;  /* 0x000000000000791b */ /* 0x017fea0003800000 */
.L_x_34670:
[----:B------:R-:W-:Y:S05]  /*5850*/  BSYNC B2 ;  /* 0x0000000000027941 */ /* 0x000fea0003800000 */
.L_x_34669:
[----:B------:R-:W-:Y:S05]  /*5860*/  BRA `(.L_x_34671) ;  /* 0xffffffcc00547947 */ /* 0x000fea000383ffff */
.L_x_34525:
[----:B------:R-:W-:Y:S01]  /*5870*/  BSSY B2, `(.L_x_34672) ;  /* 0x0000006000027945 */ /* 0x000fe20003800000 */
[----:B------:R-:W-:Y:S01]  /*5880*/  MOV R29, R14 ;  /* 0x0000000e001d7202 */ /* 0x000fe20000000f00 */
[----:B------:R-:W-:-:S07]  /*5890*/  IMAD.MOV.U32 R28, RZ, RZ, -0x1 ;  /* 0xffffffffff1c7424 */ /* 0x000fce00078e00ff */
[----:B0-2-4-:R-:W-:Y:S05]  /*58a0*/  WARPSYNC.COLLECTIVE R28, `(.L_x_34673) ;  /* 0x000000001c087348 */ /* 0x015fea0003c00000 */
[----:B0-----:R0:W1:Y:S02]  /*58b0*/  SHFL.IDX P0, R28, R32, R29, R0 ;  /* 0x0000001d201c7389 */ /* 0x0010640000000000 */
[----:B012-4-:R-:W-:Y:S05]  /*58c0*/  ENDCOLLECTIVE ;  /* 0x000000000000791b */ /* 0x017fea0003800000 */
.L_x_34673:
[----:B------:R-:W-:Y:S05]  /*58d0*/  BSYNC B2 ;  /* 0x0000000000027941 */ /* 0x000fea0003800000 */
.L_x_34672:
[----:B------:R-:W-:Y:S05]  /*58e0*/  BRA `(.L_x_34674) ;  /* 0xffffffcc00487947 */ /* 0x000fea000383ffff */
.L_x_34527:
[----:B------:R-:W-:Y:S01]  /*58f0*/  BSSY B2, `(.L_x_34675) ;  /* 0x0000006000027945 */ /* 0x000fe20003800000 */
[----:B------:R-:W-:Y:S02]  /*5900*/  IMAD.MOV.U32 R29, RZ, RZ, R13 ;  /* 0x000000ffff1d7224 */ /* 0x000fe400078e000d */
[----:B------:R-:W-:-:S07]  /*5910*/  IMAD.MOV.U32 R28, RZ, RZ, -0x1 ;  /* 0xffffffffff1c7424 */ /* 0x000fce00078e00ff */
[----:B0-2-4-:R-:W-:Y:S05]  /*5920*/  WARPSYNC.COLLECTIVE R28, `(.L_x_34676) ;  /* 0x000000001c087348 */ /* 0x015fea0003c00000 */
[----:B0-----:R0:W1:Y:S02]  /*5930*/  SHFL.IDX P0, R28, R32, R29, R0 ;  /* 0x0000001d201c7389 */ /* 0x0010640000000000 */
[----:B012-4-:R-:W-:Y:S05]  /*5940*/  ENDCOLLECTIVE ;  /* 0x000000000000791b */ /* 0x017fea0003800000 */
.L_x_34676:
[----:B------:R-:W-:Y:S05]  /*5950*/  BSYNC B2 ;  /* 0x0000000000027941 */ /* 0x000fea0003800000 */
.L_x_34675:
[----:B------:R-:W-:Y:S05]  /*5960*/  BRA `(.L_x_34677) ;  /* 0xffffffcc003c7947 */ /* 0x000fea000383ffff */
.L_x_34529:
[----:B------:R-:W-:Y:S01]  /*5970*/  BSSY B2, `(.L_x_34678) ;  /* 0x0000006000027945 */ /* 0x000fe20003800000 */
[----:B------:R-:W-:Y:S01]  /*5980*/  MOV R29, R12 ;  /* 0x0000000c001d7202 */ /* 0x000fe20000000f00 */
[----:B------:R-:W-:-:S07]  /*5990*/  IMAD.MOV.U32 R28, RZ, RZ, -0x1 ;  /* 0xffffffffff1c7424 */ /* 0x000fce00078e00ff */
[----:B0-2-4-:R-:W-:Y:S05]  /*59a0*/  WARPSYNC.COLLECTIVE R28, `(.L_x_34679) ;  /* 0x000000001c087348 */ /* 0x015fea0003c00000 */
[----:B0-----:R0:W1:Y:S02]  /*59b0*/  SHFL.IDX P0, R28, R32, R29, R0 ;  /* 0x0000001d201c7389 */ /* 0x0010640000000000 */
[----:B012-4-:R-:W-:Y:S05]  /*59c0*/  ENDCOLLECTIVE ;  /* 0x000000000000791b */ /* 0x017fea0003800000 */
.L_x_34679:
[----:B------:R-:W-:Y:S05]  /*59d0*/  BSYNC B2 ;  /* 0x0000000000027941 */ /* 0x000fea0003800000 */
.L_x_34678:
[----:B------:R-:W-:Y:S05]  /*59e0*/  BRA `(.L_x_34680) ;  /* 0xffffffcc00387947 */ /* 0x000fea000383ffff */
.L_x_34531:
[----:B------:R-:W-:Y:S01]  /*59f0*/  BSSY B2, `(.L_x_34681) ;  /* 0x0000006000027945 */ /* 0x000fe20003800000 */
[----:B------:R-:W-:Y:S02]  /*5a00*/  IMAD.MOV.U32 R29, RZ, RZ, R11 ;  /* 0x000000ffff1d7224 */ /* 0x000fe400078e000b */
[----:B------:R-:W-:-:S07]  /*5a10*/  IMAD.MOV.U32 R28, RZ, RZ, -0x1 ;  /* 0xffffffffff1c7424 */ /* 0x000fce00078e00ff */
[----:B0-2-4-:R-:W-:Y:S05]  /*5a20*/  WARPSYNC.COLLECTIVE R28, `(.L_x_34682) ;  /* 0x000000001c087348 */ /* 0x015fea0003c00000 */
[----:B0-----:R0:W1:Y:S02]  /*5a30*/  SHFL.IDX P0, R28, R32, R29, R0 ;  /* 0x0000001d201c7389 */ /* 0x0010640000000000 */
[----:B012-4-:R-:W-:Y:S05]  /*5a40*/  ENDCOLLECTIVE ;  /* 0x000000000000791b */ /* 0x017fea0003800000 */
.L_x_34682:
[----:B------:R-:W-:Y:S05]  /*5a50*/  BSYNC B2 ;  /* 0x0000000000027941 */ /* 0x000fea0003800000 */
.L_x_34681:
[----:B------:R-:W-:Y:S05]  /*5a60*/  BRA `(.L_x_34683) ;  /* 0xffffffcc00307947 */ /* 0x000fea000383ffff */
.L_x_34533:
[----:B------:R-:W-:Y:S01]  /*5a70*/  BSSY B2, `(.L_x_34684) ;  /* 0x0000006000027945 */ /* 0x000fe20003800000 */
[----:B------:R-:W-:Y:S01]  /*5a80*/  MOV R29, R10 ;  /* 0x0000000a001d7202 */ /* 0x000fe20000000f00 */
[----:B------:R-:W-:-:S07]  /*5a90*/  IMAD.MOV.U32 R28, RZ, RZ, -0x1 ;  /* 0xffffffffff1c7424 */ /* 0x000fce00078e00ff */
[----:B0-2-4-:R-:W-:Y:S05]  /*5aa0*/  WARPSYNC.COLLECTIVE R28, `(.L_x_34685) ;  /* 0x000000001c087348 */ /* 0x015fea0003c00000 */
[----:B0-----:R0:W1:Y:S02]  /*5ab0*/  SHFL.IDX P0, R28, R32, R29, R0 ;  /* 0x0000001d201c7389 */ /* 0x0010640000000000 */
[----:B012-4-:R-:W-:Y:S05]  /*5ac0*/  ENDCOLLECTIVE ;  /* 0x000000000000791b */ /* 0x017fea0003800000 */
.L_x_34685:
[----:B------:R-:W-:Y:S05]  /*5ad0*/  BSYNC B2 ;  /* 0x0000000000027941 */ /* 0x000fea0003800000 */
.L_x_34684:
[----:B------:R-:W-:Y:S05]  /*5ae0*/  BRA `(.L_x_34686) ;  /* 0xffffffcc00287947 */ /* 0x000fea000383ffff */
.L_x_34535:
[----:B------:R-:W-:Y:S01]  /*5af0*/  BSSY B2, `(.L_x_34687) ;  /* 0x0000006000027945 */ /* 0x000fe20003800000 */
[----:B------:R-:W-:Y:S02]  /*5b00*/  IMAD.MOV.U32 R29, RZ, RZ, R9 ;  /* 0x000000ffff1d7224 */ /* 0x000fe400078e0009 */
[----:B------:R-:W-:-:S07]  /*5b10*/  IMAD.MOV.U32 R28, RZ, RZ, -0x1 ;  /* 0xffffffffff1c7424 */ /* 0x000fce00078e00ff */
[----:B0-2-4-:R-:W-:Y:S05]  /*5b20*/  WARPSYNC.COLLECTIVE R28, `(.L_x_34688) ;  /* 0x000000001c087348 */ /* 0x015fea0003c00000 */
[----:B0-----:R0:W1:Y:S02]  /*5b30*/  SHFL.IDX P0, R28, R32, R29, R0 ;  /* 0x0000001d201c7389 */ /* 0x0010640000000000 */
[----:B012-4-:R-:W-:Y:S05]  /*5b40*/  ENDCOLLECTIVE ;  /* 0x000000000000791b */ /* 0x017fea0003800000 */
.L_x_34688:
[----:B------:R-:W-:Y:S05]  /*5b50*/  BSYNC B2 ;  /* 0x0000000000027941 */ /* 0x000fea0003800000 */
.L_x_34687:
[----:B------:R-:W-:Y:S05]  /*5b60*/  BRA `(.L_x_34689) ;  /* 0xffffffcc00207947 */ /* 0x000fea000383ffff */
.L_x_34537:
[----:B------:R-:W-:Y:S01]  /*5b70*/  BSSY B2, `(.L_x_34690) ;  /* 0x0000006000027945 */ /* 0x000fe20003800000 */
[----:B------:R-:W-:Y:S01]  /*5b80*/  MOV R29, R8 ;  /* 0x00000008001d7202 */ /* 0x000fe20000000f00 */
[----:B------:R-:W-:-:S07]  /*5b90*/  IMAD.MOV.U32 R28, RZ, RZ, -0x1 ;  /* 0xffffffffff1c7424 */ /* 0x000fce00078e00ff */
[----:B0-2-4-:R-:W-:Y:S05]  /*5ba0*/  WARPSYNC.COLLECTIVE R28, `(.L_x_34691) ;  /* 0x000000001c087348 */ /* 0x015fea0003c00000 */
[----:B0-----:R0:W1:Y:S02]  /*5bb0*/  SHFL.IDX P0, R28, R32, R29, R0 ;  /* 0x0000001d201c7389 */ /* 0x0010640000000000 */
[----:B012-4-:R-:W-:Y:S05]  /*5bc0*/  ENDCOLLECTIVE ;  /* 0x000000000000791b */ /* 0x017fea0003800000 */
.L_x_34691:
[----:B------:R-:W-:Y:S05]  /*5bd0*/  BSYNC B2 ;  /* 0x0000000000027941 */ /* 0x000fea0003800000 */
.L_x_34690:
[----:B------:R-:W-:Y:S05]  /*5be0*/  BRA `(.L_x_34692) ;  /* 0xffffffcc00187947 */ /* 0x000fea000383ffff */
.L_x_34539:
[----:B------:R-:W-:Y:S01]  /*5bf0*/  BSSY B2, `(.L_x_34693) ;  /* 0x0000006000027945 */ /* 0x000fe20003800000 */
[----:B------:R-:W-:Y:S02]  /*5c00*/  IMAD.MOV.U32 R29, RZ, RZ, R7 ;  /* 0x000000ffff1d7224 */ /* 0x000fe400078e0007 */
[----:B------:R-:W-:-:S07]  /*5c10*/  IMAD.MOV.U32 R28, RZ, RZ, -0x1 ;  /* 0xffffffffff1c7424 */ /* 0x000fce00078e00ff */
[----:B0-2-4-:R-:W-:Y:S05]  /*5c20*/  WARPSYNC.COLLECTIVE R28, `(.L_x_34694) ;  /* 0x000000001c087348 */ /* 0x015fea0003c00000 */
[----:B0-----:R0:W1:Y:S02]  /*5c30*/  SHFL.IDX P0, R28, R32, R29, R0 ;  /* 0x0000001d201c7389 */ /* 0x0010640000000000 */
[----:B012-4-:R-:W-:Y:S05]  /*5c40*/  ENDCOLLECTIVE ;  /* 0x000000000000791b */ /* 0x017fea0003800000 */
.L_x_34694:
[----:B------:R-:W-:Y:S05]  /*5c50*/  BSYNC B2 ;  /* 0x0000000000027941 */ /* 0x000fea0003800000 */
.L_x_34693:
[----:B------:R-:W-:Y:S05]  /*5c60*/  BRA `(.L_x_34695) ;  /* 0xffffffcc00107947 */ /* 0x000fea000383ffff */
.L_x_34541:
[----:B------:R-:W-:Y:S01]  /*5c70*/  BSSY B2, `(.L_x_34696) ;  /* 0x0000006000027945 */ /* 0x000fe20003800000 */
[----:B------:R-:W-:Y:S01]  /*5c80*/  MOV R29, R6 ;  /* 0x00000006001d7202 */ /* 0x000fe20000000f00 */
[----:B------:R-:W-:-:S07]  /*5c90*/  IMAD.MOV.U32 R28, RZ, RZ, -0x1 ;  /* 0xffffffffff1c7424 */ /* 0x000fce00078e00ff */
[----:B0-2-4-:R-:W-:Y:S05]  /*5ca0*/  WARPSYNC.COLLECTIVE R28, `(.L_x_34697) ;  /* 0x000000001c087348 */ /* 0x015fea0003c00000 */
[----:B0-----:R0:W1:Y:S02]  /*5cb0*/  SHFL.IDX P0, R28, R32, R29, R0 ;  /* 0x0000001d201c7389 */ /* 0x0010640000000000 */
[----:B012-4-:R-:W-:Y:S05]  /*5cc0*/  ENDCOLLECTIVE ;  /* 0x000000000000791b */ /* 0x017fea0003800000 */
.L_x_34697:
[----:B------:R-:W-:Y:S05]  /*5cd0*/  BSYNC B2 ;  /* 0x0000000000027941 */ /* 0x000fea0003800000 */
.L_x_34696:
[----:B------:R-:W-:Y:S05]  /*5ce0*/  BRA `(.L_x_34698) ;  /* 0xffffffcc00087947 */ /* 0x000fea000383ffff */
.L_x_34543:
[----:B------:R-:W-:Y:S01]  /*5cf0*/  BSSY B2, `(.L_x_34699) ;  /* 0x0000006000027945 */ /* 0x000fe20003800000 */
[----:B------:R-:W-:Y:S02]  /*5d00*/  IMAD.MOV.U32 R29, RZ, RZ, R5 ;  /* 0x000000ffff1d7224 */ /* 0x000fe400078e0005 */
[----:B------:R-:W-:-:S07]  /*5d10*/  IMAD.MOV.U32 R28, RZ, RZ, -0x1 ;  /* 0xffffffffff1c7424 */ /* 0x000fce00078e00ff */
[----:B0-2-4-:R-:W-:Y:S05]  /*5d20*/  WARPSYNC.COLLECTIVE R28, `(.L_x_34700) ;  /* 0x000000001c087348 */ /* 0x015fea0003c00000 */
[----:B0-----:R0:W1:Y:S02]  /*5d30*/  SHFL.IDX P0, R28, R32, R29, R0 ;  /* 0x0000001d201c7389 */ /* 0x0010640000000000 */
[----:B012-4-:R-:W-:Y:S05]  /*5d40*/  ENDCOLLECTIVE ;  /* 0x000000000000791b */ /* 0x017fea0003800000 */
.L_x_34700:
[----:B------:R-:W-:Y:S05]  /*5d50*/  BSYNC B2 ;  /* 0x0000000000027941 */ /* 0x000fea0003800000 */
.L_x_34699:
[----:B------:R-:W-:Y:S05]  /*5d60*/  BRA `(.L_x_34701) ;  /* 0xffffffcc00007947 */ /* 0x000fea000383ffff */
.L_x_34545:
[----:B------:R-:W-:Y:S01]  /*5d70*/  BSSY B2, `(.L_x_34702) ;  /* 0x0000006000027945 */ /* 0x000fe20003800000 */
[----:B------:R-:W-:Y:S01]  /*5d80*/  MOV R29, R4 ;  /* 0x00000004001d7202 */ /* 0x000fe20000000f00 */
[----:B------:R-:W-:-:S07]  /*5d90*/  IMAD.MOV.U32 R28, RZ, RZ, -0x1 ;  /* 0xffffffffff1c7424 */ /* 0x000fce00078e00ff */
[----:B0-2-4-:R-:W-:Y:S05]  /*5da0*/  WARPSYNC.COLLECTIVE R28, `(.L_x_34703) ;  /* 0x000000001c087348 */ /* 0x015fea0003c00000 */
[----:B0-----:R0:W1:Y:S02]  /*5db0*/  SHFL.IDX P0, R28, R32, R29, R0 ;  /* 0x0000001d201c7389 */ /* 0x0010640000000000 */
[----:B012-4-:R-:W-:Y:S05]  /*5dc0*/  ENDCOLLECTIVE ;  /* 0x000000000000791b */ /* 0x017fea0003800000 */
.L_x_34703:
[----:B------:R-:W-:Y:S05]  /*5dd0*/  BSYNC B2 ;  /* 0x0000000000027941 */ /* 0x000fea0003800000 */
.L_x_34702:
[----:B------:R-:W-:Y:S05]  /*5de0*/  BRA `(.L_x_34704) ;  /* 0xffffffc800f87947 */ /* 0x000fea000383ffff */
.L_x_34547:
[----:B------:R-:W-:Y:S01]  /*5df0*/  BSSY B2, `(.L_x_34705) ;  /* 0x0000006000027945 */ /* 0x000fe20003800000 */
[----:B------:R-:W-:Y:S02]  /*5e00*/  IMAD.MOV.U32 R29, RZ, RZ, R3 ;  /* 0x000000ffff1d7224 */ /* 0x000fe400078e0003 */
[----:B------:R-:W-:-:S07]  /*5e10*/  IMAD.MOV.U32 R28, RZ, RZ, -0x1 ;  /* 0xffffffffff1c7424 */ /* 0x000fce00078e00ff */
[----:B0-2-4-:R-:W-:Y:S05]  /*5e20*/  WARPSYNC.COLLECTIVE R28, `(.L_x_34706) ;  /* 0x000000001c087348 */ /* 0x015fea0003c00000 */
[----:B0-----:R0:W1:Y:S02]  /*5e30*/  SHFL.IDX P0, R28, R32, R29, R0 ;  /* 0x0000001d201c7389 */ /* 0x0010640000000000 */
[----:B012-4-:R-:W-:Y:S05]  /*5e40*/  ENDCOLLECTIVE ;  /* 0x000000000000791b */ /* 0x017fea0003800000 */
.L_x_34706:
[----:B------:R-:W-:Y:S05]  /*5e50*/  BSYNC B2 ;  /* 0x0000000000027941 */ /* 0x000fea0003800000 */
.L_x_34705:
[----:B------:R-:W-:Y:S05]  /*5e60*/  BRA `(.L_x_34707) ;  /* 0xffffffc800f07947 */ /* 0x000fea000383ffff */
.L_x_34549:
[----:B------:R-:W-:Y:S01]  /*5e70*/  BSSY B2, `(.L_x_34708) ;  /* 0x0000006000027945 */ /* 0x000fe20003800000 */
[----:B------:R-:W-:Y:S01]  /*5e80*/  MOV R29, R2 ;  /* 0x00000002001d7202 */ /* 0x000fe20000000f00 */
[----:B------:R-:W-:-:S07]  /*5e90*/  IMAD.MOV.U32 R28, RZ, RZ, -0x1 ;  /* 0xffffffffff1c7424 */ /* 0x000fce00078e00ff */
[----:B0-2-4-:R-:W-:Y:S05]  /*5ea0*/  WARPSYNC.COLLECTIVE R28, `(.L_x_34709) ;  /* 0x000000001c087348 */ /* 0x015fea0003c00000 */
[----:B0-----:R0:W1:Y:S02]  /*5eb0*/  SHFL.IDX P0, R28, R32, R29, R0 ;  /* 0x0000001d201c7389 */ /* 0x0010640000000000 */
[----:B012-4-:R-:W-:Y:S05]  /*5ec0*/  ENDCOLLECTIVE ;  /* 0x000000000000791b */ /* 0x017fea0003800000 */
.L_x_34709:
[----:B------:R-:W-:Y:S05]  /*5ed0*/  BSYNC B2 ;  /* 0x0000000000027941 */ /* 0x000fea0003800000 */
.L_x_34708:
[----:B------:R-:W-:Y:S05]  /*5ee0*/  BRA `(.L_x_34710) ;  /* 0xffffffc800e87947 */ /* 0x000fea000383ffff */
.L_x_34572:
[----:B------:R-:W-:Y:S01]  /*5ef0*/  BSSY B1, `(.L_x_34711) ;  /* 0x0000006000017945 */ /* 0x000fe20003800000 */
[----:B------:R-:W-:Y:S02]  /*5f00*/  IMAD.MOV.U32 R29, RZ, RZ, R27 ;  /* 0x000000ffff1d7224 */ /* 0x000fe400078e001b */
[----:B------:R-:W-:-:S07]  /*5f10*/  IMAD.MOV.U32 R28, RZ, RZ, -0x1 ;  /* 0xffffffffff1c7424 */ /* 0x000fce00078e00ff */
[----:B0---4-:R-:W-:Y:S05]  /*5f20*/  WARPSYNC.COLLECTIVE R28, `(.L_x_34712) ;  /* 0x000000001c087348 */ /* 0x011fea0003c00000 */
[----:B0-----:R0:W1:Y:S02]  /*5f30*/  SHFL.IDX P0, R28, R32, R29, R0 ;  /* 0x0000001d201c7389 */ /* 0x0010640000000000 */
[----:B01--4-:R-:W-:Y:S05]  /*5f40*/  ENDCOLLECTIVE ;  /* 0x000000000000791b */ /* 0x013fea0003800000 */
.L_x_34712:
[----:B------:R-:W-:Y:S05]  /*5f50*/  BSYNC B1 ;  /* 0x0000000000017941 */ /* 0x000fea0003800000 */
.L_x_34711:
[----:B------:R-:W-:Y:S05]  /*5f60*/  BRA `(.L_x_34713) ;  /* 0xffffffd800147947 */ /* 0x000fea000383ffff */
.L_x_34574:
[----:B------:R-:W-:Y:S01]  /*5f70*/  BSSY B1, `(.L_x_34714) ;  /* 0x0000006000017945 */ /* 0x000fe20003800000 */
[----:B------:R-:W-:Y:S01]  /*5f80*/  MOV R29, R16 ;  /* 0x00000010001d7202 */ /* 0x000fe20000000f00 */
[----:B------:R-:W-:-:S07]  /*5f90*/  IMAD.MOV.U32 R28, RZ, RZ, -0x1 ;  /* 0xffffffffff1c7424 */ /* 0x000fce00078e00ff */
[----:B0---4-:R-:W-:Y:S05]  /*5fa0*/  WARPSYNC.COLLECTIVE R28, `(.L_x_34715) ;  /* 0x000000001c087348 */ /* 0x011fea0003c00000 */
[----:B0-----:R0:W1:Y:S02]  /*5fb0*/  SHFL.IDX P0, R28, R32, R29, R0 ;  /* 0x0000001d201c7389 */ /* 0x0010640000000000 */
[----:B01--4-:R-:W-:Y:S05]  /*5fc0*/  ENDCOLLECTIVE ;  /* 0x000000000000791b */ /* 0x013fea0003800000 */
.L_x_34715:
[----:B------:R-:W-:Y:S05]  /*5fd0*/  BSYNC B1 ;  /* 0x0000000000017941 */ /* 0x000fea0003800000 */
.L_x_34714:
[----:B------:R-:W-:Y:S05]  /*5fe0*/  BRA `(.L_x_34716) ;  /* 0xffffffd800087947 */ /* 0x000fea000383ffff */
.L_x_34576:
[----:B------:R-:W-:Y:S01]  /*5ff0*/  BSSY B1, `(.L_x_34717) ;  /* 0x0000006000017945 */ /* 0x000fe20003800000 */
[----:B------:R-:W-:Y:S02]  /*6000*/  IMAD.MOV.U32 R29, RZ, RZ, R15 ;  /* 0x000000ffff1d7224 */ /* 0x000fe400078e000f */
[----:B------:R-:W-:-:S07]  /*6010*/  IMAD.MOV.U32 R28, RZ, RZ, -0x1 ;  /* 0xffffffffff1c7424 */ /* 0x000fce00078e00ff */
[----:B0---4-:R-:W-:Y:S05]  /*6020*/  WARPSYNC.COLLECTIVE R28, `(.L_x_34718) ;  /* 0x000000001c087348 */ /* 0x011fea0003c00000 */
[----:B0-----:R0:W1:Y:S02]  /*6030*/  SHFL.IDX P0, R28, R32, R29, R0 ;  /* 0x0000001d201c7389 */ /* 0x0010640000000000 */
[----:B01--4-:R-:W-:Y:S05]  /*6040*/  ENDCOLLECTIVE ;  /* 0x000000000000791b */ /* 0x013fea0003800000 */
.L_x_34718:
[----:B------:R-:W-:Y:S05]  /*6050*/  BSYNC B1 ;  /* 0x0000000000017941 */ /* 0x000fea0003800000 */
.L_x_34717:
[----:B------:R-:W-:Y:S05]  /*6060*/  BRA `(.L_x_34719) ;  /* 0xffffffd400fc7947 */ /* 0x000fea000383ffff */
.L_x_34578:
[----:B------:R-:W-:Y:S01]  /*6070*/  BSSY B1, `(.L_x_34720) ;  /* 0x0000006000017945 */ /* 0x000fe20003800000 */
[----:B------:R-:W-:Y:S01]  /*6080*/  MOV R29, R14 ;  /* 0x0000000e001d7202 */ /* 0x000fe20000000f00 */
[----:B------:R-:W-:-:S07]  /*6090*/  IMAD.MOV.U32 R28, RZ, RZ, -0x1 ;  /* 0xffffffffff1c7424 */ /* 0x000fce00078e00ff */
[----:B0---4-:R-:W-:Y:S05]  /*60a0*/  WARPSYNC.COLLECTIVE R28, `(.L_x_34721) ;  /* 0x000000001c087348 */ /* 0x011fea0003c00000 */
[----:B0-----:R0:W1:Y:S02]  /*60b0*/  SHFL.IDX P0, R28, R32, R29, R0 ;  /* 0x0000001d201c7389 */ /* 0x0010640000000000 */
[----:B01--4-:R-:W-:Y:S05]  /*60c0*/  ENDCOLLECTIVE ;  /* 0x000000000000791b */ /* 0x013fea0003800000 */
.L_x_34721:
[----:B------:R-:W-:Y:S05]  /*60d0*/  BSYNC B1 ;  /* 0x0000000000017941 */ /* 0x000fea0003800000 */
.L_x_34720:
[----:B------:R-:W-:Y:S05]  /*60e0*/  BRA `(.L_x_34722) ;  /* 0xffffffd400f07947 */ /* 0x000fea000383ffff */
.L_x_34580:
[----:B------:R-:W-:Y:S01]  /*60f0*/  BSSY B1, `(.L_x_34723) ;  /* 0x0000006000017945 */ /* 0x000fe20003800000 */
[----:B------:R-:W-:Y:S02]  /*6100*/  IMAD.MOV.U32 R29, RZ, RZ, R13 ;  /* 0x000000ffff1d7224 */ /* 0x000fe400078e000d */
[----:B------:R-:W-:-:S07]  /*6110*/  IMAD.MOV.U32 R28, RZ, RZ, -0x1 ;  /* 0xffffffffff1c7424 */ /* 0x000fce00078e00ff */
[----:B0---4-:R-:W-:Y:S05]  /*6120*/  WARPSYNC.COLLECTIVE R28, `(.L_x_34724) ;  /* 0x000000001c087348 */ /* 0x011fea0003c00000 */
[----:B0-----:R0:W1:Y:S02]  /*6130*/  SHFL.IDX P0, R28, R32, R29, R0 ;  /* 0x0000001d201c7389 */ /* 0x0010640000000000 */
[----:B01--4-:R-:W-:Y:S05]  /*6140*/  ENDCOLLECTIVE ;  /* 0x000000000000791b */ /* 0x013fea0003800000 */
.L_x_34724:
[----:B------:R-:W-:Y:S05]  /*6150*/  BSYNC B1 ;  /* 0x0000000000017941 */ /* 0x000fea0003800000 */
.L_x_34723:
[----:B------:R-:W-:Y:S05]  /*6160*/  BRA `(.L_x_34725) ;  /* 0xffffffd400e47947 */ /* 0x000fea000383ffff */
.L_x_34582:
[----:B------:R-:W-:Y:S01]  /*6170*/  BSSY B1, `(.L_x_34726) ;  /* 0x0000006000017945 */ /* 0x000fe20003800000 */
[----:B------:R-:W-:Y:S01]  /*6180*/  MOV R29, R12 ;  /* 0x0000000c001d7202 */ /* 0x000fe20000000f00 */
[----:B------:R-:W-:-:S07]  /*6190*/  IMAD.MOV.U32 R28, RZ, RZ, -0x1 ;  /* 0xffffffffff1c7424 */ /* 0x000fce00078e00ff */
[----:B0---4-:R-:W-:Y:S05]  /*61a0*/  WARPSYNC.COLLECTIVE R28, `(.L_x_34727) ;  /* 0x000000001c087348 */ /* 0x011fea0003c00000 */
[----:B0-----:R0:W1:Y:S02]  /*61b0*/  SHFL.IDX P0, R28, R32, R29, R0 ;  /* 0x0000001d201c7389 */ /* 0x0010640000000000 */
[----:B01--4-:R-:W-:Y:S05]  /*61c0*/  ENDCOLLECTIVE ;  /* 0x000000000000791b */ /* 0x013fea0003800000 */
.L_x_34727:
[----:B------:R-:W-:Y:S05]  /*61d0*/  BSYNC B1 ;  /* 0x0000000000017941 */ /* 0x000fea0003800000 */
.L_x_34726:
[----:B------:R-:W-:Y:S05]  /*61e0*/  BRA `(.L_x_34728) ;  /* 0xffffffd400e07947 */ /* 0x000fea000383ffff */
.L_x_34584:
[----:B------:R-:W-:Y:S01]  /*61f0*/  BSSY B1, `(.L_x_34729) ;  /* 0x0000006000017945 */ /* 0x000fe20003800000 */
[----:B------:R-:W-:Y:S02]  /*6200*/  IMAD.MOV.U32 R29, RZ, RZ, R11 ;  /* 0x000000ffff1d7224 */ /* 0x000fe400078e000b */
[----:B------:R-:W-:-:S07]  /*6210*/  IMAD.MOV.U32 R28, RZ, RZ, -0x1 ;  /* 0xffffffffff1c7424 */ /* 0x000fce00078e00ff */
[----:B0---4-:R-:W-:Y:S05]  /*6220*/  WARPSYNC.COLLECTIVE R28, `(.L_x_34730) ;  /* 0x000000001c087348 */ /* 0x011fea0003c00000 */
[----:B0-----:R0:W1:Y:S02]  /*6230*/  SHFL.IDX P0, R28, R32, R29, R0 ;  /* 0x0000001d201c7389 */ /* 0x0010640000000000 */
[----:B01--4-:R-:W-:Y:S05]  /*6240*/  ENDCOLLECTIVE ;  /* 0x000000000000791b */ /* 0x013fea0003800000 */
.L_x_34730:
[----:B------:R-:W-:Y:S05]  /*6250*/  BSYNC B1 ;  /* 0x0000000000017941 */ /* 0x000fea0003800000 */
.L_x_34729:
[----:B------:R-:W-:Y:S05]  /*6260*/  BRA `(.L_x_34731) ;  /* 0xffffffd400d87947 */ /* 0x000fea000383ffff */
.L_x_34586:
[----:B------:R-:W-:Y:S01]  /*6270*/  BSSY B1, `(.L_x_34732) ;  /* 0x0000006000017945 */ /* 0x000fe20003800000 */
[----:B------:R-:W-:Y:S01]  /*6280*/  MOV R29, R10 ;  /* 0x0000000a001d7202 */ /* 0x000fe20000000f00 */
[----:B------:R-:W-:-:S07]  /*6290*/  IMAD.MOV.U32 R28, RZ, RZ, -0x1 ;  /* 0xffffffffff1c7424 */ /* 0x000fce00078e00ff */
[----:B0---4-:R-:W-:Y:S05]  /*62a0*/  WARPSYNC.COLLECTIVE R28, `(.L_x_34733) ;  /* 0x000000001c087348 */ /* 0x011fea0003c00000 */
[----:B0-----:R0:W1:Y:S02]  /*62b0*/  SHFL.IDX P0, R28, R32, R29, R0 ;  /* 0x0000001d201c7389 */ /* 0x0010640000000000 */
[----:B01--4-:R-:W-:Y:S05]  /*62c0*/  ENDCOLLECTIVE ;  /* 0x000000000000791b */ /* 0x013fea0003800000 */
.L_x_34733:
[----:B------:R-:W-:Y:S05]  /*62d0*/  BSYNC B1 ;  /* 0x0000000000017941 */ /* 0x000fea0003800000 */
.L_x_34732:
[----:B------:R-:W-:Y:S05]  /*62e0*/  BRA `(.L_x_34734) ;  /* 0xffffffd400d07947 */ /* 0x000fea000383ffff */
.L_x_34588:
[----:B------:R-:W-:Y:S01]  /*62f0*/  BSSY B1, `(.L_x_34735) ;  /* 0x0000006000017945 */ /* 0x000fe20003800000 */
[----:B------:R-:W-:Y:S02]  /*6300*/  IMAD.MOV.U32 R29, RZ, RZ, R9 ;  /* 0x000000ffff1d7224 */ /* 0x000fe400078e0009 */
[----:B------:R-:W-:-:S07]  /*6310*/  IMAD.MOV.U32 R28, RZ, RZ, -0x1 ;  /* 0xffffffffff1c7424 */ /* 0x000fce00078e00ff */
[----:B0---4-:R-:W-:Y:S05]  /*6320*/  WARPSYNC.COLLECTIVE R28, `(.L_x_34736) ;  /* 0x000000001c087348 */ /* 0x011fea0003c00000 */
[----:B0-----:R0:W1:Y:S02]  /*6330*/  SHFL.IDX P0, R28, R32, R29, R0 ;  /* 0x0000001d201c7389 */ /* 0x0010640000000000 */
[----:B01--4-:R-:W-:Y:S05]  /*6340*/  ENDCOLLECTIVE ;  /* 0x000000000000791b */ /* 0x013fea0003800000 */
.L_x_34736:
[----:B------:R-:W-:Y:S05]  /*6350*/  BSYNC B1 ;  /* 0x0000000000017941 */ /* 0x000fea0003800000 */
.L_x_34735:
[----:B------:R-:W-:Y:S05]  /*6360*/  BRA `(.L_x_34737) ;  /* 0xffffffd400c87947 */ /* 0x000fea000383ffff */
.L_x_34590:
[----:B------:R-:W-:Y:S01]  /*6370*/  BSSY B1, `(.L_x_34738) ;  /* 0x0000006000017945 */ /* 0x000fe20003800000 */
[----:B------:R-:W-:Y:S01]  /*6380*/  MOV R29, R8 ;  /* 0x00000008001d7202 */ /* 0x000fe20000000f00 */
[----:B------:R-:W-:-:S07]  /*6390*/  IMAD.MOV.U32 R28, RZ, RZ, -0x1 ;  /* 0xffffffffff1c7424 */ /* 0x000fce00078e00ff */
[----:B0---4-:R-:W-:Y:S05]  /*63a0*/  WARPSYNC.COLLECTIVE R28, `(.L_x_34739) ;  /* 0x000000001c087348 */ /* 0x011fea0003c00000 */
[----:B0-----:R0:W1:Y:S02]  /*63b0*/  SHFL.IDX P0, R28, R32, R29, R0 ;  /* 0x0000001d201c7389 */ /* 0x0010640000000000 */
[----:B01--4-:R-:W-:Y:S05]  /*63c0*/  ENDCOLLECTIVE ;  /* 0x000000000000791b */ /* 0x013fea0003800000 */
.L_x_34739:
[----:B------:R-:W-:Y:S05]  /*63d0*/  BSYNC B1 ;  /* 0x0000000000017941 */ /* 0x000fea0003800000 */
.L_x_34738:
[----:B------:R-:W-:Y:S05]  /*63e0*/  BRA `(.L_x_34740) ;  /* 0xffffffd400c07947 */ /* 0x000fea000383ffff */
.L_x_34592:
[----:B------:R-:W-:Y:S01]  /*63f0*/  BSSY B1, `(.L_x_34741) ;  /* 0x0000006000017945 */ /* 0x000fe20003800000 */
[----:B------:R-:W-:Y:S02]  /*6400*/  IMAD.MOV.U32 R29, RZ, RZ, R7 ;  /* 0x000000ffff1d7224 */ /* 0x000fe400078e0007 */
[----:B------:R-:W-:-:S07]  /*6410*/  IMAD.MOV.U32 R28, RZ, RZ, -0x1 ;  /* 0xffffffffff1c7424 */ /* 0x000fce00078e00ff */
[----:B0---4-:R-:W-:Y:S05]  /*6420*/  WARPSYNC.COLLECTIVE R28, `(.L_x_34742) ;  /* 0x000000001c087348 */ /* 0x011fea0003c00000 */
[----:B0-----:R0:W1:Y:S02]  /*6430*/  SHFL.IDX P0, R28, R32, R29, R0 ;  /* 0x0000001d201c7389 */ /* 0x0010640000000000 */
[----:B01--4-:R-:W-:Y:S05]  /*6440*/  ENDCOLLECTIVE ;  /* 0x000000000000791b */ /* 0x013fea0003800000 */
.L_x_34742:
[----:B------:R-:W-:Y:S05]  /*6450*/  BSYNC B1 ;  /* 0x0000000000017941 */ /* 0x000fea0003800000 */
.L_x_34741:
[----:B------:R-:W-:Y:S05]  /*6460*/  BRA `(.L_x_34743) ;  /* 0xffffffd400b87947 */ /* 0x000fea000383ffff */
.L_x_34594:
[----:B------:R-:W-:Y:S01]  /*6470*/  BSSY B1, `(.L_x_34744) ;  /* 0x0000006000017945 */ /* 0x000fe20003800000 */
[----:B------:R-:W-:Y:S01]  /*6480*/  MOV R29, R6 ;  /* 0x00000006001d7202 */ /* 0x000fe20000000f00 */
[----:B------:R-:W-:-:S07]  /*6490*/  IMAD.MOV.U32 R28, RZ, RZ, -0x1 ;  /* 0xffffffffff1c7424 */ /* 0x000fce00078e00ff */
[----:B0---4-:R-:W-:Y:S05]  /*64a0*/  WARPSYNC.COLLECTIVE R28, `(.L_x_34745) ;  /* 0x000000001c087348 */ /* 0x011fea0003c00000 */
[----:B0-----:R0:W1:Y:S02]  /*64b0*/  SHFL.IDX P0, R28, R32, R29, R0 ;  /* 0x0000001d201c7389 */ /* 0x0010640000000000 */
[----:B01--4-:R-:W-:Y:S05]  /*64c0*/  ENDCOLLECTIVE ;  /* 0x000000000000791b */ /* 0x013fea0003800000 */
.L_x_34745:
[----:B------:R-:W-:Y:S05]  /*64d0*/  BSYNC B1 ;  /* 0x0000000000017941 */ /* 0x000fea0003800000 */
.L_x_34744:
[----:B------:R-:W-:Y:S05]  /*64e0*/  BRA `(.L_x_34746) ;  /* 0xffffffd400b07947 */ /* 0x000fea000383ffff */
.L_x_34596:
[----:B------:R-:W-:Y:S01]  /*64f0*/  BSSY B1, `(.L_x_34747) ;  /* 0x0000006000017945 */ /* 0x000fe20003800000 */
[----:B------:R-:W-:Y:S02]  /*6500*/  IMAD.MOV.U32 R29, RZ, RZ, R5 ;  /* 0x000000ffff1d7224 */ /* 0x000fe400078e0005 */
[----:B------:R-:W-:-:S07]  /*6510*/  IMAD.MOV.U32 R28, RZ, RZ, -0x1 ;  /* 0xffffffffff1c7424 */ /* 0x000fce00078e00ff */
[----:B0---4-:R-:W-:Y:S05]  /*6520*/  WARPSYNC.COLLECTIVE R28, `(.L_x_34748) ;  /* 0x000000001c087348 */ /* 0x011fea0003c00000 */
[----:B0-----:R0:W1:Y:S02]  /*6530*/  SHFL.IDX P0, R28, R32, R29, R0 ;  /* 0x0000001d201c7389 */ /* 0x0010640000000000 */
[----:B01--4-:R-:W-:Y:S05]  /*6540*/  ENDCOLLECTIVE ;  /* 0x000000000000791b */ /* 0x013fea0003800000 */
.L_x_34748:
[----:B------:R-:W-:Y:S05]  /*6550*/  BSYNC B1 ;  /* 0x0000000000017941 */ /* 0x000fea0003800000 */
.L_x_34747:
[----:B------:R-:W-:Y:S05]  /*6560*/  BRA `(.L_x_34749) ;  /* 0xffffffd400a87947 */ /* 0x000fea000383ffff */
.L_x_34598:
[----:B------:R-:W-:Y:S01]  /*6570*/  BSSY B1, `(.L_x_34750) ;  /* 0x0000006000017945 */ /* 0x000fe20003800000 */
[----:B------:R-:W-:Y:S01]  /*6580*/  MOV R29, R4 ;  /* 0x00000004001d7202 */ /* 0x000fe20000000f00 */
[----:B------:R-:W-:-:S07]  /*6590*/  IMAD.MOV.U32 R28, RZ, RZ, -0x1 ;  /* 0xffffffffff1c7424 */ /* 0x000fce00078e00ff */
[----:B0---4-:R-:W-:Y:S05]  /*65a0*/  WARPSYNC.COLLECTIVE R28, `(.L_x_34751) ;  /* 0x000000001c087348 */ /* 0x011fea0003c00000 */
[----:B0-----:R0:W1:Y:S02]  /*65b0*/  SHFL.IDX P0, R28, R32, R29, R0 ;  /* 0x0000001d201c7389 */ /* 0x0010640000000000 */
[----:B01--4-:R-:W-:Y:S05]  /*65c0*/  ENDCOLLECTIVE ;  /* 0x000000000000791b */ /* 0x013fea0003800000 */
.L_x_34751:
[----:B------:R-:W-:Y:S05]  /*65d0*/  BSYNC B1 ;  /* 0x0000000000017941 */ /* 0x000fea0003800000 */
.L_x_34750:
[----:B------:R-:W-:Y:S05]  /*65e0*/  BRA `(.L_x_34752) ;  /* 0xffffffd400a07947 */ /* 0x000fea000383ffff */
.L_x_34600:
[----:B------:R-:W-:Y:S01]  /*65f0*/  BSSY B1, `(.L_x_34753) ;  /* 0x0000006000017945 */ /* 0x000fe20003800000 */
[----:B------:R-:W-:Y:S02]  /*6600*/  IMAD.MOV.U32 R29, RZ, RZ, R3 ;  /* 0x000000ffff1d7224 */ /* 0x000fe400078e0003 */
[----:B------:R-:W-:-:S07]  /*6610*/  IMAD.MOV.U32 R28, RZ, RZ, -0x1 ;  /* 0xffffffffff1c7424 */ /* 0x000fce00078e00ff */
[----:B0---4-:R-:W-:Y:S05]  /*6620*/  WARPSYNC.COLLECTIVE R28, `(.L_x_34754) ;  /* 0x000000001c087348 */ /* 0x011fea0003c00000 */
[----:B0-----:R0:W1:Y:S02]  /*6630*/  SHFL.IDX P0, R28, R32, R29, R0 ;  /* 0x0000001d201c7389 */ /* 0x0010640000000000 */
[----:B01--4-:R-:W-:Y:S05]  /*6640*/  ENDCOLLECTIVE ;  /* 0x000000000000791b */ /* 0x013fea0003800000 */
.L_x_34754:
[----:B------:R-:W-:Y:S05]  /*6650*/  BSYNC B1 ;  /* 0x0000000000017941 */ /* 0x000fea0003800000 */
.L_x_34753:
[----:B------:R-:W-:Y:S05]  /*6660*/  BRA `(.L_x_34755) ;  /* 0xffffffd400987947 */ /* 0x000fea000383ffff */
.L_x_34602:
[----:B------:R-:W-:Y:S01]  /*6670*/  BSSY B1, `(.L_x_34756) ;  /* 0x0000006000017945 */ /* 0x000fe20003800000 */
[----:B------:R-:W-:Y:S01]  /*6680*/  MOV R29, R2 ;  /* 0x00000002001d7202 */ /* 0x000fe20000000f00 */
[----:B------:R-:W-:-:S07]  /*6690*/  IMAD.MOV.U32 R28, RZ, RZ, -0x1 ;  /* 0xffffffffff1c7424 */ /* 0x000fce00078e00ff */
[----:B0---4-:R-:W-:Y:S05]  /*66a0*/  WARPSYNC.COLLECTIVE R28, `(.L_x_34757) ;  /* 0x000000001c087348 */ /* 0x011fea0003c00000 */
[----:B0-----:R0:W1:Y:S02]  /*66b0*/  SHFL.IDX P0, R28, R32, R29, R0 ;  /* 0x0000001d201c7389 */ /* 0x0010640000000000 */
[----:B01--4-:R-:W-:Y:S05]  /*66c0*/  ENDCOLLECTIVE ;  /* 0x000000000000791b */ /* 0x013fea0003800000 */
.L_x_34757:
[----:B------:R-:W-:Y:S05]  /*66d0*/  BSYNC B1 ;  /* 0x0000000000017941 */ /* 0x000fea0003800000 */
.L_x_34756:
[----:B------:R-:W-:Y:S05]  /*66e0*/  BRA `(.L_x_34758) ;  /* 0xffffffd400907947 */ /* 0x000fea000383ffff */
.L_x_34623:
[----:B------:R-:W-:Y:S02]  /*66f0*/  IMAD.MOV.U32 R28, RZ, RZ, -0x1 ;  /* 0xffffffffff1c7424 */ /* 0x000fe400078e00ff */
[----:B------:R-:W-:-:S07]  /*6700*/  IMAD.MOV.U32 R29, RZ, RZ, R27 ;  /* 0x000000ffff1d7224 */ /* 0x000fce00078e001b */
[----:B0---4-:R-:W-:Y:S05]  /*6710*/  WARPSYNC.COLLECTIVE R28, `(.L_x_34759) ;  /* 0x000000001c087348 */ /* 0x011fea0003c00000 */
[----:B0-----:R0:W1:Y:S02]  /*6720*/  SHFL.IDX P0, R28, R32, R29, R0 ;  /* 0x0000001d201c7389 */ /* 0x0010640000000000 */
[----:B01--4-:R-:W-:Y:S05]  /*6730*/  ENDCOLLECTIVE ;  /* 0x000000000000791b */ /* 0x013fea0003800000 */
.L_x_34759:
[----:B------:R-:W-:Y:S01]  /*6740*/  MOV R57, R28 ;  /* 0x0000001c00397202 */ /* 0x000fe20000000f00 */
[----:B------:R-:W-:Y:S06]  /*6750*/  BRA `(.L_x_34760) ;  /* 0xffffffe000b07947 */ /* 0x000fec000383ffff */
.L_x_34625:
[----:B------:R-:W-:Y:S01]  /*6760*/  BSSY B0, `(.L_x_34761) ;  /* 0x0000006000007945 */ /* 0x000fe20003800000 */
[----:B------:R-:W-:Y:S02]  /*6770*/  IMAD.MOV.U32 R29, RZ, RZ, R16 ;  /* 0x000000ffff1d7224 */ /* 0x000fe400078e0010 */
[----:B------:R-:W-:-:S07]  /*6780*/  IMAD.MOV.U32 R28, RZ, RZ, -0x1 ;  /* 0xffffffffff1c7424 */ /* 0x000fce00078e00ff */
[----:B0---4-:R-:W-:Y:S05]  /*6790*/  WARPSYNC.COLLECTIVE R28, `(.L_x_34762) ;  /* 0x000000001c087348 */ /* 0x011fea0003c00000 */
[----:B0-----:R0:W1:Y:S02]  /*67a0*/  SHFL.IDX P0, R28, R32, R29, R0 ;  /* 0x0000001d201c7389 */ /* 0x0010640000000000 */
[----:B01--4-:R-:W-:Y:S05]  /*67b0*/  ENDCOLLECTIVE ;  /* 0x000000000000791b */ /* 0x013fea0003800000 */
.L_x_34762:
[----:B------:R-:W-:Y:S05]  /*67c0*/  BSYNC B0 ;  /* 0x0000000000007941 */ /* 0x000fea0003800000 */
.L_x_34761:
[----:B------:R-:W-:Y:S05]  /*67d0*/  BRA `(.L_x_34763) ;  /* 0xffffffe000a47947 */ /* 0x000fea000383ffff */
.L_x_34627:
[----:B------:R-:W-:Y:S01]  /*67e0*/  BSSY B0, `(.L_x_34764) ;  /* 0x0000006000007945 */ /* 0x000fe20003800000 */
[----:B------:R-:W-:Y:S01]  /*67f0*/  IMAD.MOV.U32 R29, RZ, RZ, R15 ;  /* 0x000000ffff1d7224 */ /* 0x000fe200078e000f */
[----:B------:R-:W-:-:S07]  /*6800*/  MOV R28, 0xffffffff ;  /* 0xffffffff001c7802 */ /* 0x000fce0000000f00 */
[----:B0---4-:R-:W-:Y:S05]  /*6810*/  WARPSYNC.COLLECTIVE R28, `(.L_x_34765) ;  /* 0x000000001c087348 */ /* 0x011fea0003c00000 */
[----:B0-----:R0:W1:Y:S02]  /*6820*/  SHFL.IDX P0, R28, R32, R29, R0 ;  /* 0x0000001d201c7389 */ /* 0x0010640000000000 */
[----:B01--4-:R-:W-:Y:S05]  /*6830*/  ENDCOLLECTIVE ;  /* 0x000000000000791b */ /* 0x013fea0003800000 */
.L_x_34765:
[----:B------:R-:W-:Y:S05]  /*6840*/  BSYNC B0 ;  /* 0x0000000000007941 */ /* 0x000fea0003800000 */
.L_x_34764:
[----:B------:R-:W-:Y:S05]  /*6850*/  BRA `(.L_x_34766) ;  /* 0xffffffe000987947 */ /* 0x000fea000383ffff */
.L_x_34629:
[----:B------:R-:W-:Y:S01]  /*6860*/  BSSY B0, `(.L_x_34767) ;  /* 0x0000006000007945 */ /* 0x000fe20003800000 */
[----:B------:R-:W-:Y:S02]  /*6870*/  IMAD.MOV.U32 R29, RZ, RZ, R14 ;  /* 0x000000ffff1d7224 */ /* 0x000fe400078e000e */
[----:B------:R-:W-:-:S07]  /*6880*/  IMAD.MOV.U32 R28, RZ, RZ, -0x1 ;  /* 0xffffffffff1c7424 */ /* 0x000fce00078e00ff */
[----:B0---4-:R-:W-:Y:S05]  /*6890*/  WARPSYNC.COLLECTIVE R28, `(.L_x_34768) ;  /* 0x000000001c087348 */ /* 0x011fea0003c00000 */
[----:B0-----:R0:W1:Y:S02]  /*68a0*/  SHFL.IDX P0, R28, R32, R29, R0 ;  /* 0x0000001d201c7389 */ /* 0x0010640000000000 */
[----:B01--4-:R-:W-:Y:S05]  /*68b0*/  ENDCOLLECTIVE ;  /* 0x000000000000791b */ /* 0x013fea0003800000 */
.L_x_34768:
[----:B------:R-:W-:Y:S05]  /*68c0*/  BSYNC B0 ;  /* 0x0000000000007941 */ /* 0x000fea0003800000 */
.L_x_34767:
[----:B------:R-:W-:Y:S05]  /*68d0*/  BRA `(.L_x_34769) ;  /* 0xffffffe0008c7947 */ /* 0x000fea000383ffff */
.L_x_34631:
[----:B------:R-:W-:Y:S01]  /*68e0*/  BSSY B0, `(.L_x_34770) ;  /* 0x0000006000007945 */ /* 0x000fe20003800000 */
[----:B------:R-:W-:Y:S01]  /*68f0*/  IMAD.MOV.U32 R29, RZ, RZ, R13 ;  /* 0x000000ffff1d7224 */ /* 0x000fe200078e000d */
[----:B------:R-:W-:-:S07]  /*6900*/  MOV R28, 0xffffffff ;  /* 0xffffffff001c7802 */ /* 0x000fce0000000f00 */
[----:B0---4-:R-:W-:Y:S05]  /*6910*/  WARPSYNC.COLLECTIVE R28, `(.L_x_34771) ;  /* 0x000000001c087348 */ /* 0x011fea0003c00000 */
[----:B0-----:R0:W1:Y:S02]  /*6920*/  SHFL.IDX P0, R28, R32, R29, R0 ;  /* 0x0000001d201c7389 */ /* 0x0010640000000000 */
[----:B01--4-:R-:W-:Y:S05]  /*6930*/  ENDCOLLECTIVE ;  /* 0x000000000000791b */ /* 0x013fea0003800000 */
.L_x_34771:
[----:B------:R-:W-:Y:S05]  /*6940*/  BSYNC B0 ;  /* 0x0000000000007941 */ /* 0x000fea0003800000 */
.L_x_34770:
[----:B------:R-:W-:Y:S05]  /*6950*/  BRA `(.L_x_34772) ;  /* 0xffffffe000887947 */ /* 0x000fea000383ffff */
.L_x_34633:
[----:B------:R-:W-:Y:S01]  /*6960*/  BSSY B0, `(.L_x_34773) ;  /* 0x0000006000007945 */ /* 0x000fe20003800000 */
[----:B------:R-:W-:Y:S02]  /*6970*/  IMAD.MOV.U32 R29, RZ, RZ, R12 ;  /* 0x000000ffff1d7224 */ /* 0x000fe400078e000c */
[----:B------:R-:W-:-:S07]  /*6980*/  IMAD.MOV.U32 R28, RZ, RZ, -0x1 ;  /* 0xffffffffff1c7424 */ /* 0x000fce00078e00ff */
[----:B0---4-:R-:W-:Y:S05]  /*6990*/  WARPSYNC.COLLECTIVE R28, `(.L_x_34774) ;  /* 0x000000001c087348 */ /* 0x011fea0003c00000 */
[----:B0-----:R0:W1:Y:S02]  /*69a0*/  SHFL.IDX P0, R28, R32, R29, R0 ;  /* 0x0000001d201c7389 */ /* 0x0010640000000000 */
[----:B01--4-:R-:W-:Y:S05]  /*69b0*/  ENDCOLLECTIVE ;  /* 0x000000000000791b */ /* 0x013fea0003800000 */
.L_x_34774:
[----:B------:R-:W-:Y:S05]  /*69c0*/  BSYNC B0 ;  /* 0x0000000000007941 */ /* 0x000fea0003800000 */
.L_x_34773:
[----:B------:R-:W-:Y:S05]  /*69d0*/  BRA `(.L_x_34775) ;  /* 0xffffffe000807947 */ /* 0x000fea000383ffff */
.L_x_34635:
[----:B------:R-:W-:Y:S01]  /*69e0*/  BSSY B0, `(.L_x_34776) ;  /* 0x0000006000007945 */ /* 0x000fe20003800000 */
[----:B------:R-:W-:Y:S01]  /*69f0*/  IMAD.MOV.U32 R29, RZ, RZ, R11 ;  /* 0x000000ffff1d7224 */ /* 0x000fe200078e000b */
[----:B------:R-:W-:-:S07]  /*6a00*/  MOV R28, 0xffffffff ;  /* 0xffffffff001c7802 */ /* 0x000fce0000000f00 */
[----:B0---4-:R-:W-:Y:S05]  /*6a10*/  WARPSYNC.COLLECTIVE R28, `(.L_x_34777) ;  /* 0x000000001c087348 */ /* 0x011fea0003c00000 */
[----:B0-----:R0:W1:Y:S02]  /*6a20*/  SHFL.IDX P0, R28, R32, R29, R0 ;  /* 0x0000001d201c7389 */ /* 0x0010640000000000 */
[----:B01--4-:R-:W-:Y:S05]  /*6a30*/  ENDCOLLECTIVE ;  /* 0x000000000000791b */ /* 0x013fea0003800000 */
.L_x_34777:
[----:B------:R-:W-:Y:S05]  /*6a40*/  BSYNC B0 ;  /* 0x0000000000007941 */ /* 0x000fea0003800000 */
.L_x_34776:
[----:B------:R-:W-:Y:S05]  /*6a50*/  BRA `(.L_x_34778) ;  /* 0xffffffe000787947 */ /* 0x000fea000383ffff */
.L_x_34637:
[----:B------:R-:W-:Y:S01]  /*6a60*/  BSSY B0, `(.L_x_34779) ;  /* 0x0000006000007945 */ /* 0x000fe20003800000 */
[----:B------:R-:W-:Y:S02]  /*6a70*/  IMAD.MOV.U32 R29, RZ, RZ, R10 ;  /* 0x000000ffff1d7224 */ /* 0x000fe400078e000a */
[----:B------:R-:W-:-:S07]  /*6a80*/  IMAD.MOV.U32 R28, RZ, RZ, -0x1 ;  /* 0xffffffffff1c7424 */ /* 0x000fce00078e00ff */
[----:B0---4-:R-:W-:Y:S05]  /*6a90*/  WARPSYNC.COLLECTIVE R28, `(.L_x_34780) ;  /* 0x000000001c087348 */ /* 0x011fea0003c00000 */
[----:B0-----:R0:W1:Y:S02]  /*6aa0*/  SHFL.IDX P0, R28, R32, R29, R0 ;  /* 0x0000001d201c7389 */ /* 0x0010640000000000 */
[----:B01--4-:R-:W-:Y:S05]  /*6ab0*/  ENDCOLLECTIVE ;  /* 0x000000000000791b */ /* 0x013fea0003800000 */
.L_x_34780:
[----:B------:R-:W-:Y:S05]  /*6ac0*/  BSYNC B0 ;  /* 0x0000000000007941 */ /* 0x000fea0003800000 */
.L_x_34779:
[----:B------:R-:W-:Y:S05]  /*6ad0*/  BRA `(.L_x_34781) ;  /* 0xffffffe000707947 */ /* 0x000fea000383ffff */
.L_x_34639:
[----:B------:R-:W-:Y:S01]  /*6ae0*/  BSSY B0, `(.L_x_34782) ;  /* 0x0000006000007945 */ /* 0x000fe20003800000 */
[----:B------:R-:W-:Y:S01]  /*6af0*/  IMAD.MOV.U32 R29, RZ, RZ, R9 ;  /* 0x000000ffff1d7224 */ /* 0x000fe200078e0009 */
[----:B------:R-:W-:-:S07]  /*6b00*/  MOV R28, 0xffffffff ;  /* 0xffffffff001c7802 */ /* 0x000fce0000000f00 */
[----:B0---4-:R-:W-:Y:S05]  /*6b10*/  WARPSYNC.COLLECTIVE R28, `(.L_x_34783) ;  /* 0x000000001c087348 */ /* 0x011fea0003c00000 */
[----:B0-----:R0:W1:Y:S02]  /*6b20*/  SHFL.IDX P0, R28, R32, R29, R0 ;  /* 0x0000001d201c7389 */ /* 0x0010640000000000 */
[----:B01--4-:R-:W-:Y:S05]  /*6b30*/  ENDCOLLECTIVE ;  /* 0x000000000000791b */ /* 0x013fea0003800000 */
.L_x_34783:
[----:B------:R-:W-:Y:S05]  /*6b40*/  BSYNC B0 ;  /* 0x0000000000007941 */ /* 0x000fea0003800000 */
.L_x_34782:
[----:B------:R-:W-:Y:S05]  /*6b50*/  BRA `(.L_x_34784) ;  /* 0xffffffe000687947 */ /* 0x000fea000383ffff */
.L_x_34641:
[----:B------:R-:W-:Y:S01]  /*6b60*/  BSSY B0, `(.L_x_34785) ;  /* 0x0000006000007945 */ /* 0x000fe20003800000 */
[----:B------:R-:W-:Y:S02]  /*6b70*/  IMAD.MOV.U32 R29, RZ, RZ, R8 ;  /* 0x000000ffff1d7224 */ /* 0x000fe400078e0008 */
[----:B------:R-:W-:-:S07]  /*6b80*/  IMAD.MOV.U32 R28, RZ, RZ, -0x1 ;  /* 0xffffffffff1c7424 */ /* 0x000fce00078e00ff */
[----:B0---4-:R-:W-:Y:S05]  /*6b90*/  WARPSYNC.COLLECTIVE R28, `(.L_x_34786) ;  /* 0x000000001c087348 */ /* 0x011fea0003c00000 */
[----:B0-----:R0:W1:Y:S02]  /*6ba0*/  SHFL.IDX P0, R28, R32, R29, R0 ;  /* 0x0000001d201c7389 */ /* 0x0010640000000000 */
[----:B01--4-:R-:W-:Y:S05]  /*6bb0*/  ENDCOLLECTIVE ;  /* 0x000000000000791b */ /* 0x013fea0003800000 */
.L_x_34786:
[----:B------:R-:W-:Y:S05]  /*6bc0*/  BSYNC B0 ;  /* 0x0000000000007941 */ /* 0x000fea0003800000 */
.L_x_34785:
[----:B------:R-:W-:Y:S05]  /*6bd0*/  BRA `(.L_x_34787) ;  /* 0xffffffe000607947 */ /* 0x000fea000383ffff */
.L_x_34643:
[----:B------:R-:W-:Y:S01]  /*6be0*/  BSSY B0, `(.L_x_34788) ;  /* 0x0000006000007945 */ /* 0x000fe20003800000 */
[----:B------:R-:W-:Y:S01]  /*6bf0*/  IMAD.MOV.U32 R29, RZ, RZ, R7 ;  /* 0x000000ffff1d7224 */ /* 0x000fe200078e0007 */
[----:B------:R-:W-:-:S07]  /*6c00*/  MOV R28, 0xffffffff ;  /* 0xffffffff001c7802 */ /* 0x000fce0000000f00 */
[----:B0---4-:R-:W-:Y:S05]  /*6c10*/  WARPSYNC.COLLECTIVE R28, `(.L_x_34789) ;  /* 0x000000001c087348 */ /* 0x011fea0003c00000 */
[----:B0-----:R0:W1:Y:S02]  /*6c20*/  SHFL.IDX P0, R28, R32, R29, R0 ;  /* 0x0000001d201c7389 */ /* 0x0010640000000000 */
[----:B01--4-:R-:W-:Y:S05]  /*6c30*/  ENDCOLLECTIVE ;  /* 0x000000000000791b */ /* 0x013fea0003800000 */
.L_x_34789:
[----:B------:R-:W-:Y:S05]  /*6c40*/  BSYNC B0 ;  /* 0x0000000000007941 */ /* 0x000fea0003800000 */
.L_x_34788:
[----:B------:R-:W-:Y:S05]  /*6c50*/  BRA `(.L_x_34790) ;  /* 0xffffffe000587947 */ /* 0x000fea000383ffff */
.L_x_34645:
[----:B------:R-:W-:Y:S01]  /*6c60*/  BSSY B0, `(.L_x_34791) ;  /* 0x0000006000007945 */ /* 0x000fe20003800000 */
[----:B------:R-:W-:Y:S02]  /*6c70*/  IMAD.MOV.U32 R29, RZ, RZ, R6 ;  /* 0x000000ffff1d7224 */ /* 0x000fe400078e0006 */
[----:B------:R-:W-:-:S07]  /*6c80*/  IMAD.MOV.U32 R28, RZ, RZ, -0x1 ;  /* 0xffffffffff1c7424 */ /* 0x000fce00078e00ff */
[----:B0---4-:R-:W-:Y:S05]  /*6c90*/  WARPSYNC.COLLECTIVE R28, `(.L_x_34792) ;  /* 0x000000001c087348 */ /* 0x011fea0003c00000 */
[----:B0-----:R0:W1:Y:S02]  /*6ca0*/  SHFL.IDX P0, R28, R32, R29, R0 ;  /* 0x0000001d201c7389 */ /* 0x0010640000000000 */
[----:B01--4-:R-:W-:Y:S05]  /*6cb0*/  ENDCOLLECTIVE ;  /* 0x000000000000791b */ /* 0x013fea0003800000 */
.L_x_34792:
[----:B------:R-:W-:Y:S05]  /*6cc0*/  BSYNC B0 ;  /* 0x0000000000007941 */ /* 0x000fea0003800000 */
.L_x_34791:
[----:B------:R-:W-:Y:S05]  /*6cd0*/  BRA `(.L_x_34793) ;  /* 0xffffffe000507947 */ /* 0x000fea000383ffff */
.L_x_34647:
[----:B------:R-:W-:Y:S01]  /*6ce0*/  BSSY B0, `(.L_x_34794) ;  /* 0x0000006000007945 */ /* 0x000fe20003800000 */
[----:B------:R-:W-:Y:S01]  /*6cf0*/  IMAD.MOV.U32 R29, RZ, RZ, R5 ;  /* 0x000000ffff1d7224 */ /* 0x000fe200078e0005 */
[----:B------:R-:W-:-:S07]  /*6d00*/  MOV R28, 0xffffffff ;  /* 0xffffffff001c7802 */ /* 0x000fce0000000f00 */
[----:B0---4-:R-:W-:Y:S05]  /*6d10*/  WARPSYNC.COLLECTIVE R28, `(.L_x_34795) ;  /* 0x000000001c087348 */ /* 0x011fea0003c00000 */
[----:B0-----:R0:W1:Y:S02]  /*6d20*/  SHFL.IDX P0, R28, R32, R29, R0 ;  /* 0x0000001d201c7389 */ /* 0x0010640000000000 */
[----:B01--4-:R-:W-:Y:S05]  /*6d30*/  ENDCOLLECTIVE ;  /* 0x000000000000791b */ /* 0x013fea0003800000 */
.L_x_34795:
[----:B------:R-:W-:Y:S05]  /*6d40*/  BSYNC B0 ;  /* 0x0000000000007941 */ /* 0x000fea0003800000 */
.L_x_34794:
[----:B------:R-:W-:Y:S05]  /*6d50*/  BRA `(.L_x_34796) ;  /* 0xffffffe000487947 */ /* 0x000fea000383ffff */
.L_x_34649:
[----:B------:R-:W-:Y:S01]  /*6d60*/  BSSY B0, `(.L_x_34797) ;  /* 0x0000006000007945 */ /* 0x000fe20003800000 */
[----:B------:R-:W-:Y:S02]  /*6d70*/  IMAD.MOV.U32 R29, RZ, RZ, R4 ;  /* 0x000000ffff1d7224 */ /* 0x000fe400078e0004 */
[----:B------:R-:W-:-:S07]  /*6d80*/  IMAD.MOV.U32 R28, RZ, RZ, -0x1 ;  /* 0xffffffffff1c7424 */ /* 0x000fce00078e00ff */
[----:B0---4-:R-:W-:Y:S05]  /*6d90*/  WARPSYNC.COLLECTIVE R28, `(.L_x_34798) ;  /* 0x000000001c087348 */ /* 0x011fea0003c00000 */
[----:B0-----:R0:W1:Y:S02]  /*6da0*/  SHFL.IDX P0, R28, R32, R29, R0 ;  /* 0x0000001d201c7389 */ /* 0x0010640000000000 */
[----:B01--4-:R-:W-:Y:S05]  /*6db0*/  ENDCOLLECTIVE ;  /* 0x000000000000791b */ /* 0x013fea0003800000 */
.L_x_34798:
[----:B------:R-:W-:Y:S05]  /*6dc0*/  BSYNC B0 ;  /* 0x0000000000007941 */ /* 0x000fea0003800000 */
.L_x_34797:
[----:B------:R-:W-:Y:S05]  /*6dd0*/  BRA `(.L_x_34799) ;  /* 0xffffffe000407947 */ /* 0x000fea000383ffff */
.L_x_34651:
[----:B------:R-:W-:Y:S01]  /*6de0*/  BSSY B0, `(.L_x_34800) ;  /* 0x0000006000007945 */ /* 0x000fe20003800000 */
[----:B------:R-:W-:Y:S01]  /*6df0*/  IMAD.MOV.U32 R29, RZ, RZ, R3 ;  /* 0x000000ffff1d7224 */ /* 0x000fe200078e0003 */
[----:B------:R-:W-:-:S07]  /*6e00*/  MOV R28, 0xffffffff ;  /* 0xffffffff001c7802 */ /* 0x000fce0000000f00 */
[----:B0---4-:R-:W-:Y:S05]  /*6e10*/  WARPSYNC.COLLECTIVE R28, `(.L_x_34801) ;  /* 0x000000001c087348 */ /* 0x011fea0003c00000 */
[----:B0-----:R0:W1:Y:S02]  /*6e20*/  SHFL.IDX P0, R28, R32, R29, R0 ;  /* 0x0000001d201c7389 */ /* 0x0010640000000000 */
[----:B01--4-:R-:W-:Y:S05]  /*6e30*/  ENDCOLLECTIVE ;  /* 0x000000000000791b */ /* 0x013fea0003800000 */
.L_x_34801:
[----:B------:R-:W-:Y:S05]  /*6e40*/  BSYNC B0 ;  /* 0x0000000000007941 */ /* 0x000fea0003800000 */
.L_x_34800:
[----:B------:R-:W-:Y:S05]  /*6e50*/  BRA `(.L_x_34802) ;  /* 0xffffffe000387947 */ /* 0x000fea000383ffff */
.L_x_34653:
[----:B------:R-:W-:Y:S01]  /*6e60*/  BSSY B0, `(.L_x_34803) ;  /* 0x0000006000007945 */ /* 0x000fe20003800000 */
[----:B------:R-:W-:Y:S02]  /*6e70*/  IMAD.MOV.U32 R29, RZ, RZ, R2 ;  /* 0x000000ffff1d7224 */ /* 0x000fe400078e0002 */
[----:B------:R-:W-:-:S07]  /*6e80*/  IMAD.MOV.U32 R28, RZ, RZ, -0x1 ;  /* 0xffffffffff1c7424 */ /* 0x000fce00078e00ff */
[----:B0---4-:R-:W-:Y:S05]  /*6e90*/  WARPSYNC.COLLECTIVE R28, `(.L_x_34804) ;  /* 0x000000001c087348 */ /* 0x011fea0003c00000 */
[----:B0-----:R0:W1:Y:S02]  /*6ea0*/  SHFL.IDX P0, R28, R32, R29, R0 ;  /* 0x0000001d201c7389 */ /* 0x0010640000000000 */
[----:B01--4-:R-:W-:Y:S05]  /*6eb0*/  ENDCOLLECTIVE ;  /* 0x000000000000791b */ /* 0x013fea0003800000 */
.L_x_34804:
[----:B------:R-:W-:Y:S05]  /*6ec0*/  BSYNC B0 ;  /* 0x0000000000007941 */ /* 0x000fea0003800000 */
.L_x_34803:
[----:B------:R-:W-:Y:S05]  /*6ed0*/  BRA `(.L_x_34805) ;  /* 0xffffffe000307947 */ /* 0x000fea000383ffff */
.L_x_34806:
        /* <DEDUP_REMOVED lines=10> */
.L_x_58558:


//--------------------- .text._Z9cuda_gemmIiLi256ELi2ELi1ELi32ELi16ELi16ELi32ELi0ELi1EEviiiPT_S1_S1_ii --------------------------
	.section	.text._Z9cuda_gemmIiLi256ELi2ELi1ELi32ELi16ELi16ELi32ELi0ELi1EEviiiPT_S1_S1_ii,"ax",@progbits
	.align	128
        .global         _Z9cuda_gemmIiLi256ELi2ELi1ELi32ELi16ELi16ELi32ELi0ELi1EEviiiPT_S1_S1_ii
        .type           _Z9cuda_gemmIiLi256ELi2ELi1ELi32ELi16ELi16ELi32ELi0ELi1EEviiiPT_S1_S1_ii,@function
        .size           _Z9cuda_gemmIiLi256ELi2ELi1ELi32ELi16ELi16ELi32ELi0ELi1EEviiiPT_S1_S1_ii,(.L_x_58559 - _Z9cuda_gemmIiLi256ELi2ELi1ELi32ELi16ELi16ELi32ELi0ELi1EEviiiPT_S1_S1_ii)
        .other          _Z9cuda_gemmIiLi256ELi2ELi1ELi32ELi16ELi16ELi32ELi0ELi1EEviiiPT_S1_S1_ii,@"STO_CUDA_ENTRY STV_DEFAULT"
_Z9cuda_gemmIiLi256ELi2ELi1ELi32ELi16ELi16ELi32ELi0ELi1EEviiiPT_S1_S1_ii:
.text._Z9cuda_gemmIiLi256ELi2ELi1ELi32ELi16ELi16ELi32ELi0ELi1EEviiiPT_S1_S1_ii:
        /* <DEDUP_REMOVED lines=43> */
.L_x_34809:
        /* <DEDUP_REMOVED lines=12> */
.L_x_34808:
[----:B------:R-:W-:Y:S05]  /*0370*/  BSYNC.RECONVERGENT B0 ;  /* 0x0000000000007941 */ /* 0x000fea0003800200 */
.L_x_34807:
[----:B------:R-:W-:Y:S04]  /*0380*/  BSSY.RECONVERGENT B0, `(.L_x_34810) ;  /* 0x000002c000007945 */ /* 0x000fe80003800200 */
[----:B------:R-:W-:Y:S05]  /*0390*/  @!P2 BRA `(.L_x_34811) ;  /* 0x0000000000a8a947 */ /* 0x000fea0003800000 */
[----:B------:R-:W1:Y:S01]  /*03a0*/  S2R R7, SR_CgaCtaId ;  /* 0x0000000000077919 */ /* 0x000e620000008800 */
[----:B0-----:R-:W0:Y:S01]  /*03b0*/  LDC.64 R4, c[0x0][0x398] ;  /* 0x0000e600ff047b82 */ /* 0x001e220000000a00 */
[----:B------:R-:W-:-:S04]  /*03c0*/  MOV R6, 0x400 ;  /* 0x0000040000067802 */ /* 0x000fc80000000f00 */
[----:B-1----:R-:W-:-:S07]  /*03d0*/  LEA R18, R7, R6, 0x18 ;  /* 0x0000000607127211 */ /* 0x002fce00078ec0ff */
.L_x_34812:
        /* <DEDUP_REMOVED lines=38> */
.L_x_34811:
[----:B------:R-:W-:Y:S05]  /*0640*/  BSYNC.RECONVERGENT B0 ;  /* 0x0000000000007941 */ /* 0x000fea0003800200 */
.L_x_34810:
        /* <DEDUP_REMOVED lines=58> */
.L_x_34831:
        /* <DEDUP_REMOVED lines=37> */
.L_x_34816:
[----:B------:R-:W-:Y:S05]  /*0c40*/  BSYNC.RECONVERGENT B1 ;  /* 0x0000000000017941 */ /* 0x000fea0003800200 */
.L_x_34815:
        /* <DEDUP_REMOVED lines=11> */
.L_x_34819:
        /* <DEDUP_REMOVED lines=27> */
.L_x_34818:
[----:B------:R-:W-:Y:S05]  /*0eb0*/  BSYNC.RECONVERGENT B1 ;  /* 0x0000000000017941 */ /* 0x000fea0003800200 */
.L_x_34817:
        /* <DEDUP_REMOVED lines=15> */
.L_x_34821:
[----:B------:R-:W-:Y:S05]  /*0fb0*/  BSYNC.RECONVERGENT B1 ;  /* 0x0000000000017941 */ /* 0x000fea0003800200 */
.L_x_34820:
[----:B------:R-:W-:Y:S05]  /*0fc0*/  @!P2 BRA `(.L_x_34814) ;  /* 0x00000000003ca947 */ /* 0x000fea0003800000 */
[----:B---3--:R-:W3:Y:S01]  /*0fd0*/  S2R R3, SR_CgaCtaId ;  /* 0x0000000000037919 */ /* 0x008ee20000008800 */
[----:B-1----:R-:W-:-:S05]  /*0fe0*/  MOV R2, 0x400 ;  /* 0x0000040000027802 */ /* 0x002fca0000000f00 */
[----:B------:R-:W-:-:S05]  /*0ff0*/  VIADD R2, R2, 0x500 ;  /* 0x0000050002027836 */ /* 0x000fca0000000000 */
[----:B---3--:R-:W-:-:S07]  /*1000*/  LEA R5, R3, R2, 0x18 ;  /* 0x0000000203057211 */ /* 0x008fce00078ec0ff */
.L_x_34822:
        /* <DEDUP_REMOVED lines=11> */
.L_x_34814:
[----:B------:R-:W-:Y:S05]  /*10c0*/  BSYNC.RECONVERGENT B0 ;  /* 0x0000000000007941 */ /* 0x000fea0003800200 */
.L_x_34813:
        /* <DEDUP_REMOVED lines=36> */
.L_x_34825:
        /* <DEDUP_REMOVED lines=39> */
.L_x_34849:
        /* <DEDUP_REMOVED lines=11> */
.L_x_34823:
        /* <DEDUP_REMOVED lines=46> */
.L_x_34829:
[----:B------:R-:W-:Y:S05]  /*1910*/  BSYNC.RECONVERGENT B1 ;  /* 0x0000000000017941 */ /* 0x000fea0003800200 */
.L_x_34828:
        /* <DEDUP_REMOVED lines=10> */
.L_x_34830:
        /* <DEDUP_REMOVED lines=31> */
.L_x_34827:
[----:B------:R-:W-:Y:S05]  /*1bb0*/  BSYNC.RECONVERGENT B0 ;  /* 0x0000000000007941 */ /* 0x000fea0003800200 */
.L_x_34826:
[----:B------:R-:W-:Y:S02]  /*1bc0*/  USHF.L.U32 UR11, UR21, 0x1, URZ ;  /* 0x00000001150b7899 */ /* 0x000fe400080006ff */
[----:B------:R-:W-:-:S04]  /*1bd0*/  UIADD3 UR6, UPT, UPT, UR21, UR6, URZ ;  /* 0x0000000615067290 */ /* 0x000fc8000fffe0ff */
[----:B------:R-:W-:-:S09]  /*1be0*/  UISETP.GE.U32.AND UP0, UPT, UR6, UR11, UPT ;  /* 0x0000000b0600728c */ /* 0x000fd2000bf06070 */
[----:B------:R-:W-:Y:S05]  /*1bf0*/  BRA.U !UP0, `(.L_x_34831) ;  /* 0xffffffed087c7547 */ /* 0x000fea000b83ffff */
[----:B------:R-:W-:Y:S05]  /*1c00*/  EXIT ;  /* 0x000000000000794d */ /* 0x000fea0003800000 */
.L_x_34824:
[----:B--2---:R-:W-:Y:S01]  /*1c10*/  HFMA2 R2, -RZ, RZ, 0, 0.000503063201904296875 ;  /* 0x0000101fff027431 */ /* 0x004fe200000001ff */
[----:B------:R-:W-:Y:S01]  /*1c20*/  BSSY B0, `(.L_x_34832) ;  /* 0x0000006000007945 */ /* 0x000fe20003800000 */
[----:B------:R-:W-:Y:S02]  /*1c30*/  IMAD.MOV.U32 R3, RZ, RZ, R40 ;  /* 0x000000ffff037224 */ /* 0x000fe400078e0028 */
[----:B------:R-:W-:-:S07]  /*1c40*/  IMAD.MOV.U32 R0, RZ, RZ, -0x1 ;  /* 0xffffffffff007424 */ /* 0x000fce00078e00ff */
[----:B01----:R-:W-:Y:S05]  /*1c50*/  WARPSYNC.COLLECTIVE R0, `(.L_x_34833) ;  /* 0x0000000000087348 */ /* 0x003fea0003c00000 */
[----:B-1----:R1:W2:Y:S02]  /*1c60*/  SHFL.IDX P1, R44, R42, R3, R2 ;  /* 0x000000032a2c7389 */ /* 0x0022a40000020002 */
[----:B012---:R-:W-:Y:S05]  /*1c70*/  ENDCOLLECTIVE ;  /* 0x000000000000791b */ /* 0x007fea0003800000 */
.L_x_34833:
[----:B------:R-:W-:Y:S05]  /*1c80*/  BSYNC B0 ;  /* 0x0000000000007941 */ /* 0x000fea0003800000 */
.L_x_34832:
        /* <DEDUP_REMOVED lines=8> */
.L_x_34834:
[----:B------:R-:W-:Y:S01]  /*1d10*/  IMAD.MOV.U32 R3, RZ, RZ, R11 ;  /* 0x000000ffff037224 */ /* 0x000fe200078e000b */
[----:B------:R-:W-:-:S05]  /*1d20*/  MOV R0, R44 ;  /* 0x0000002c00007202 */ /* 0x000fca0000000f00 */
[----:B------:R-:W-:Y:S01]  /*1d30*/  IMAD R43, R27, R0, R43 ;  /* 0x000000001b2b7224 */ /* 0x000fe200078e022b */
[----:B------:R-:W-:-:S07]  /*1d40*/  MOV R0, 0xffffffff ;  /* 0xffffffff00007802 */ /* 0x000fce0000000f00 */
[----:B------:R-:W-:Y:S05]  /*1d50*/  WARPSYNC.COLLECTIVE R0, `(.L_x_34835) ;  /* 0x0000000000087348 */ /* 0x000fea0003c00000 */
[----:B------:R0:W1:Y:S02]  /*1d60*/  SHFL.IDX P1, R44, R42, R3, R2 ;  /* 0x000000032a2c7389 */ /* 0x0000640000020002 */
[----:B01----:R-:W-:Y:S05]  /*1d70*/  ENDCOLLECTIVE ;  /* 0x000000000000791b */ /* 0x003fea0003800000 */
.L_x_34835:
[----:B------:R-:W-:-:S05]  /*1d80*/  VIADD R0, R40, 0x3 ;  /* 0x0000000328007836 */ /* 0x000fca0000000000 */
[----:B------:R-:W-:Y:S01]  /*1d90*/  MOV R3, R0 ;  /* 0x0000000000037202 */ /* 0x000fe20000000f00 */
[----:B------:R-:W-:Y:S02]  /*1da0*/  IMAD.MOV.U32 R0, RZ, RZ, -0x1 ;  /* 0xffffffffff007424 */ /* 0x000fe400078e00ff */
[----:B------:R-:W-:-:S07]  /*1db0*/  IMAD R43, R26, R44, R43 ;  /* 0x0000002c1a2b7224 */ /* 0x000fce00078e022b */
[----:B------:R-:W-:Y:S05]  /*1dc0*/  WARPSYNC.COLLECTIVE R0, `(.L_x_34836) ;  /* 0x0000000000087348 */ /* 0x000fea0003c00000 */
[----:B------:R0:W1:Y:S02]  /*1dd0*/  SHFL.IDX P1, R44, R42, R3, R2 ;  /* 0x000000032a2c7389 */ /* 0x0000640000020002 */
[----:B01----:R-:W-:Y:S05]  /*1de0*/  ENDCOLLECTIVE ;  /* 0x000000000000791b */ /* 0x003fea0003800000 */
.L_x_34836:
        /* <DEDUP_REMOVED lines=9> */
.L_x_34837:
[----:B------:R-:W-:Y:S01]  /*1e80*/  MOV R3, R10 ;  /* 0x0000000a00037202 */ /* 0x000fe20000000f00 */
[----:B------:R-:W-:-:S07]  /*1e90*/  IMAD R43, R24, R44, R43 ;  /* 0x0000002c182b7224 */ /* 0x000fce00078e022b */
[----:B------:R-:W-:Y:S05]  /*1ea0*/  WARPSYNC.COLLECTIVE R0, `(.L_x_34838) ;  /* 0x0000000000087348 */ /* 0x000fea0003c00000 */
[----:B------:R0:W1:Y:S02]  /*1eb0*/  SHFL.IDX P1, R44, R42, R3, R2 ;  /* 0x000000032a2c7389 */ /* 0x0000640000020002 */
[----:B01----:R-:W-:Y:S05]  /*1ec0*/  ENDCOLLECTIVE ;  /* 0x000000000000791b */ /* 0x003fea0003800000 */
.L_x_34838:
        /* <DEDUP_REMOVED lines=9> */
.L_x_34839:
[----:B------:R-:W-:-:S05]  /*1f60*/  VIADD R0, R40, 0x7 ;  /* 0x0000000728007836 */ /* 0x000fca0000000000 */
[----:B------:R-:W-:Y:S01]  /*1f70*/  MOV R3, R0 ;  /* 0x0000000000037202 */ /* 0x000fe20000000f00 */
[----:B------:R-:W-:Y:S02]  /*1f80*/  IMAD.MOV.U32 R0, RZ, RZ, -0x1 ;  /* 0xffffffffff007424 */ /* 0x000fe400078e00ff */
[----:B------:R-:W-:-:S07]  /*1f90*/  IMAD R43, R22, R44, R43 ;  /* 0x0000002c162b7224 */ /* 0x000fce00078e022b */
[----:B------:R-:W-:Y:S05]  /*1fa0*/  WARPSYNC.COLLECTIVE R0, `(.L_x_34840) ;  /* 0x0000000000087348 */ /* 0x000fea0003c00000 */
[----:B------:R0:W1:Y:S02]  /*1fb0*/  SHFL.IDX P1, R44, R42, R3, R2 ;  /* 0x000000032a2c7389 */ /* 0x0000640000020002 */
[----:B01----:R-:W-:Y:S05]  /*1fc0*/  ENDCOLLECTIVE ;  /* 0x000000000000791b */ /* 0x003fea0003800000 */
.L_x_34840:
[----:B------:R-:W-:Y:S01]  /*1fd0*/  IMAD.MOV.U32 R3, RZ, RZ, R45 ;  /* 0x000000ffff037224 */ /* 0x000fe200078e002d */
[----:B------:R-:W-:-:S05]  /*1fe0*/  MOV R0, R44 ;  /* 0x0000002c00007202 */ /* 0x000fca0000000f00 */
[----:B------:R-:W-:Y:S01]  /*1ff0*/  IMAD R43, R21, R0, R43 ;  /* 0x00000000152b7224 */ /* 0x000fe200078e022b */
[----:B------:R-:W-:-:S07]  /*2000*/  MOV R0, 0xffffffff ;  /* 0xffffffff00007802 */ /* 0x000fce0000000f00 */
[----:B------:R-:W-:Y:S05]  /*2010*/  WARPSYNC.COLLECTIVE R0, `(.L_x_34841) ;  /* 0x0000000000087348 */ /* 0x000fea0003c00000 */
[----:B------:R0:W1:Y:S02]  /*2020*/  SHFL.IDX P1, R44, R42, R3, R2 ;  /* 0x000000032a2c7389 */ /* 0x0000640000020002 */
[----:B01----:R-:W-:Y:S05]  /*2030*/  ENDCOLLECTIVE ;  /* 0x000000000000791b */ /* 0x003fea0003800000 */
.L_x_34841:
[----:B------:R-:W-:Y:S02]  /*2040*/  IMAD.MOV.U32 R3, RZ, RZ, R9 ;  /* 0x000000ffff037224 */ /* 0x000fe400078e0009 */
[----:B------:R-:W-:-:S07]  /*2050*/  IMAD R43, R30, R44, R43 ;  /* 0x0000002c1e2b7224 */ /* 0x000fce00078e022b */
[----:B------:R-:W-:Y:S05]  /*2060*/  WARPSYNC.COLLECTIVE R0, `(.L_x_34842) ;  /* 0x0000000000087348 */ /* 0x000fea0003c00000 */
[----:B------:R0:W1:Y:S02]  /*2070*/  SHFL.IDX P1, R44, R42, R3, R2 ;  /* 0x000000032a2c7389 */ /* 0x0000640000020002 */
[----:B01----:R-:W-:Y:S05]  /*2080*/  ENDCOLLECTIVE ;  /* 0x000000000000791b */ /* 0x003fea0003800000 */
.L_x_34842:
[----:B------:R-:W-:Y:S01]  /*2090*/  IMAD.MOV.U32 R3, RZ, RZ, R8 ;  /* 0x000000ffff037224 */ /* 0x000fe200078e0008 */
[----:B------:R-:W-:-:S05]  /*20a0*/  MOV R0, R44 ;  /* 0x0000002c00007202 */ /* 0x000fca0000000f00 */
[----:B------:R-:W-:Y:S01]  /*20b0*/  IMAD R43, R20, R0, R43 ;  /* 0x00000000142b7224 */ /* 0x000fe200078e022b */
[----:B------:R-:W-:-:S07]  /*20c0*/  MOV R0, 0xffffffff ;  /* 0xffffffff00007802 */ /* 0x000fce0000000f00 */
[----:B------:R-:W-:Y:S05]  /*20d0*/  WARPSYNC.COLLECTIVE R0, `(.L_x_34843) ;  /* 0x0000000000087348 */ /* 0x000fea0003c00000 */
[----:B------:R0:W1:Y:S02]  /*20e0*/  SHFL.IDX P1, R44, R42, R3, R2 ;  /* 0x000000032a2c7389 */ /* 0x0000640000020002 */
[----:B01----:R-:W-:Y:S05]  /*20f0*/  ENDCOLLECTIVE ;  /* 0x000000000000791b */ /* 0x003fea0003800000 */
.L_x_34843:
[----:B------:R-:W-:Y:S02]  /*2100*/  IMAD.MOV.U32 R3, RZ, RZ, R7 ;  /* 0x000000ffff037224 */ /* 0x000fe400078e0007 */
[----:B------:R-:W-:-:S07]  /*2110*/  IMAD R43, R19, R44, R43 ;  /* 0x0000002c132b7224 */ /* 0x000fce00078e022b */
[----:B------:R-:W-:Y:S05]  /*2120*/  WARPSYNC.COLLECTIVE R0, `(.L_x_34844) ;  /* 0x0000000000087348 */ /* 0x000fea0003c00000 */
[----:B------:R0:W1:Y:S02]  /*2130*/  SHFL.IDX P1, R44, R42, R3, R2 ;  /* 0x000000032a2c7389 */ /* 0x0000640000020002 */
[----:B01----:R-:W-:Y:S05]  /*2140*/  ENDCOLLECTIVE ;  /* 0x000000000000791b */ /* 0x003fea0003800000 */
.L_x_34844:
[----:B------:R-:W-:Y:S01]  /*2150*/  IMAD.MOV.U32 R3, RZ, RZ, R6 ;  /* 0x000000ffff037224 */ /* 0x000fe200078e0006 */
[----:B------:R-:W-:-:S05]  /*2160*/  MOV R0, R44 ;  /* 0x0000002c00007202 */ /* 0x000fca0000000f00 */
[----:B------:R-:W-:Y:S01]  /*2170*/  IMAD R43, R18, R0, R43 ;  /* 0x00000000122b7224 */ /* 0x000fe200078e022b */
[----:B------:R-:W-:-:S07]  /*2180*/  MOV R0, 0xffffffff ;  /* 0xffffffff00007802 */ /* 0x000fce0000000f00 */
[----:B------:R-:W-:Y:S05]  /*2190*/  WARPSYNC.COLLECTIVE R0, `(.L_x_34845) ;  /* 0x0000000000087348 */ /* 0x000fea0003c00000 */
[----:B------:R0:W1:Y:S02]  /*21a0*/  SHFL.IDX P1, R44, R42, R3, R2 ;  /* 0x000000032a2c7389 */ /* 0x0000640000020002 */
[----:B01----:R-:W-:Y:S05]  /*21b0*/  ENDCOLLECTIVE ;  /* 0x000000000000791b */ /* 0x003fea0003800000 */
.L_x_34845:
[----:B------:R-:W-:Y:S02]  /*21c0*/  IMAD.MOV.U32 R3, RZ, RZ, R5 ;  /* 0x000000ffff037224 */ /* 0x000fe400078e0005 */
[----:B------:R-:W-:-:S07]  /*21d0*/  IMAD R43, R17, R44, R43 ;  /* 0x0000002c112b7224 */ /* 0x000fce00078e022b */
[----:B------:R-:W-:Y:S05]  /*21e0*/  WARPSYNC.COLLECTIVE R0, `(.L_x_34846) ;  /* 0x0000000000087348 */ /* 0x000fea0003c00000 */
[----:B------:R0:W1:Y:S02]  /*21f0*/  SHFL.IDX P1, R44, R42, R3, R2 ;  /* 0x000000032a2c7389 */ /* 0x0000640000020002 */
[----:B01----:R-:W-:Y:S05]  /*2200*/  ENDCOLLECTIVE ;  /* 0x000000000000791b */ /* 0x003fea0003800000 */
.L_x_34846:
[----:B------:R-:W-:Y:S01]  /*2210*/  IMAD.MOV.U32 R3, RZ, RZ, R4 ;  /* 0x000000ffff037224 */ /* 0x000fe200078e0004 */
[----:B------:R-:W-:-:S05]  /*2220*/  MOV R2, R44 ;  /* 0x0000002c00027202 */ /* 0x000fca0000000f00 */
[----:B------:R-:W-:Y:S02]  /*2230*/  IMAD R43, R16, R2, R43 ;  /* 0x00000002102b7224 */ /* 0x000fe400078e022b */
[----:B------:R-:W-:-:S07]  /*2240*/  HFMA2 R2, -RZ, RZ, 0, 0.000503063201904296875 ;  /* 0x0000101fff027431 */ /* 0x000fce00000001ff */
[----:B------:R-:W-:Y:S05]  /*2250*/  WARPSYNC.COLLECTIVE R0, `(.L_x_34847) ;  /* 0x0000000000087348 */ /* 0x000fea0003c00000 */
[----:B------:R0:W1:Y:S02]  /*2260*/  SHFL.IDX P1, R44, R42, R3, R2 ;  /* 0x000000032a2c7389 */ /* 0x0000640000020002 */
[----:B01----:R-:W-:Y:S05]  /*2270*/  ENDCOLLECTIVE ;  /* 0x000000000000791b */ /* 0x003fea0003800000 */
.L_x_34847:
[----:B------:R-:W-:Y:S02]  /*2280*/  IMAD.MOV.U32 R3, RZ, RZ, R37 ;  /* 0x000000ffff037224 */ /* 0x000fe400078e0025 */
[----:B------:R-:W-:-:S07]  /*2290*/  IMAD R43, R15, R44, R43 ;  /* 0x0000002c0f2b7224 */ /* 0x000fce00078e022b */
[----:B------:R-:W-:Y:S05]  /*22a0*/  WARPSYNC.COLLECTIVE R0, `(.L_x_34848) ;  /* 0x0000000000087348 */ /* 0x000fea0003c00000 */
[----:B------:R0:W1:Y:S02]  /*22b0*/  SHFL.IDX P1, R44, R42, R3, R2 ;  /* 0x000000032a2c7389 */ /* 0x0000640000020002 */
[----:B01----:R-:W-:Y:S05]  /*22c0*/  ENDCOLLECTIVE ;  /* 0x000000000000791b */ /* 0x003fea0003800000 */
.L_x_34848:
[----:B------:R-:W-:Y:S01]  /*22d0*/  MOV R0, R44 ;  /* 0x0000002c00007202 */ /* 0x000fe20000000f00 */
[----:B------:R-:W-:Y:S06]  /*22e0*/  BRA `(.L_x_34849) ;  /* 0xfffffff000a47947 */ /* 0x000fec000383ffff */
.L_x_34850:
        /* <DEDUP_REMOVED lines=9> */
.L_x_58559:


//--------------------- .text._Z9cuda_gemmIiLi256ELi2ELi1ELi32ELi16ELi16ELi32ELi0ELi0EEviiiPT_S1_S1_ii --------------------------
	.section	.text._Z9cuda_gemmIiLi256ELi2ELi1ELi32ELi16ELi16ELi32ELi0ELi0EEviiiPT_S1_S1_ii,"ax",@progbits
	.align	128
        .global         _Z9cuda_gemmIiLi256ELi2ELi1ELi32ELi16ELi16ELi32ELi0ELi0EEviiiPT_S1_S1_ii
        .type           _Z9cuda_gemmIiLi256ELi2ELi1ELi32ELi16ELi16ELi32ELi0ELi0EEviiiPT_S1_S1_ii,@function
        .size           _Z9cuda_gemmIiLi256ELi2ELi1ELi32ELi16ELi16ELi32ELi0ELi0EEviiiPT_S1_S1_ii,(.L_x_58560 - _Z9cuda_gemmIiLi256ELi2ELi1ELi32ELi16ELi16ELi32ELi0ELi0EEviiiPT_S1_S1_ii)
        .other          _Z9cuda_gemmIiLi256ELi2ELi1ELi32ELi16ELi16ELi32ELi0ELi0EEviiiPT_S1_S1_ii,@"STO_CUDA_ENTRY STV_DEFAULT"
_Z9cuda_gemmIiLi256ELi2ELi1ELi32ELi16ELi16ELi32ELi0ELi0EEviiiPT_S1_S1_ii:
.text._Z9cuda_gemmIiLi256ELi2ELi1ELi32ELi16ELi16ELi32ELi0ELi0EEviiiPT_S1_S1_ii:
        /* <DEDUP_REMOVED lines=37> */
.L_x_34853:
        /* <DEDUP_REMOVED lines=25> */
.L_x_34852:
[----:B------:R-:W-:Y:S05]  /*03e0*/  BSYNC.RECONVERGENT B0 ;  /* 0x0000000000007941 */ /* 0x000fea0003800200 */
.L_x_34851:
        /* <DEDUP_REMOVED lines=214> */
.L_x_35029:
        /* <DEDUP_REMOVED lines=43> */
.L_x_34857:
[----:B------:R-:W-:Y:S05]  /*1400*/  BSYNC.RECONVERGENT B1 ;  /* 0x0000000000017941 */ /* 0x000fea0003800200 */
.L_x_34856:
        /* <DEDUP_REMOVED lines=10> */
.L_x_34860:
        /* <DEDUP_REMOVED lines=22> */
.L_x_34859:
[----:B------:R-:W-:Y:S05]  /*1610*/  BSYNC.RECONVERGENT B1 ;  /* 0x0000000000017941 */ /* 0x000fea0003800200 */
.L_x_34858:
        /* <DEDUP_REMOVED lines=24> */
.L_x_34862:
[----:B------:R-:W-:Y:S05]  /*17a0*/  BSYNC.RECONVERGENT B1 ;  /* 0x0000000000017941 */ /* 0x000fea0003800200 */
.L_x_34861:
[----:B------:R-:W-:Y:S05]  /*17b0*/  @!P1 BRA `(.L_x_34855) ;  /* 0x0000000000389947 */ /* 0x000fea0003800000 */
[----:B-12---:R-:W1:Y:S01]  /*17c0*/  S2R R48, SR_CgaCtaId ;  /* 0x0000000000307919 */ /* 0x006e620000008800 */
[----:B---3--:R-:W-:-:S05]  /*17d0*/  MOV R31, 0x400 ;  /* 0x00000400001f7802 */ /* 0x008fca0000000f00 */
[----:B------:R-:W-:-:S05]  /*17e0*/  VIADD R31, R31, 0x500 ;  /* 0x000005001f1f7836 */ /* 0x000fca0000000000 */
[----:B-1----:R-:W-:-:S07]  /*17f0*/  LEA R51, R48, R31, 0x18 ;  /* 0x0000001f30337211 */ /* 0x002fce00078ec0ff */
.L_x_34863:
        /* <DEDUP_REMOVED lines=10> */
.L_x_34855:
[----:B------:R-:W-:Y:S05]  /*18a0*/  BSYNC.RECONVERGENT B0 ;  /* 0x0000000000007941 */ /* 0x000fea0003800200 */
.L_x_34854:
[----:B------:R-:W-:Y:S01]  /*18b0*/  BAR.SYNC.DEFER_BLOCKING 0x0 ;  /* 0x0000000000007b1d */ /* 0x000fe20000010000 */
[----:B------:R-:W-:-:S09]  /*18c0*/  UISETP.GE.AND UP0, UPT, UR4, 0x1, UPT ;  /* 0x000000010400788c */ /* 0x000fd2000bf06270 */
[----:B------:R-:W-:Y:S05]  /*18d0*/  BRA.U !UP0, `(.L_x_34864) ;  /* 0x0000003908907547 */ /* 0x000fea000b800000 */
[----:B------:R-:W-:-:S09]  /*18e0*/  UISETP.NE.AND UP0, UPT, UR15, 0x1, UPT ;  /* 0x000000010f00788c */ /* 0x000fd2000bf05270 */
[----:B------:R-:W-:Y:S05]  /*18f0*/  BRA.U UP0, `(.L_x_34865) ;  /* 0x0000001100c07547 */ /* 0x000fea000b800000 */
[----:B0---4-:R-:W-:Y:S01]  /*1900*/  HFMA2 R49, -RZ, RZ, 0, 0 ;  /* 0x00000000ff317431 */ /* 0x011fe200000001ff */
[----:B------:R-:W-:Y:S06]  /*1910*/  BSSY B1, `(.L_x_34866) ;  /* 0x000012d000017945 */ /* 0x000fec0003800000 */
.L_x_34918:
        /* <DEDUP_REMOVED lines=18> */
.L_x_34867:
        /* <DEDUP_REMOVED lines=8> */
.L_x_34868:
        /* <DEDUP_REMOVED lines=8> */
.L_x_34869:
        /* <DEDUP_REMOVED lines=8> */
.L_x_34870:
        /* <DEDUP_REMOVED lines=8> */
.L_x_34871:
        /* <DEDUP_REMOVED lines=9> */
.L_x_34872:
        /* <DEDUP_REMOVED lines=9> */
.L_x_34873:
        /* <DEDUP_REMOVED lines=9> */
.L_x_34874:
        /* <DEDUP_REMOVED lines=10> */
.L_x_34875:
        /* <DEDUP_REMOVED lines=11> */
.L_x_34876:
        /* <DEDUP_REMOVED lines=11> */
.L_x_34877:
        /* <DEDUP_REMOVED lines=11> */
.L_x_34878:
        /* <DEDUP_REMOVED lines=11> */
.L_x_34879:
        /* <DEDUP_REMOVED lines=11> */
.L_x_34880:
        /* <DEDUP_REMOVED lines=11> */
.L_x_34881:
        /* <DEDUP_REMOVED lines=11> */
.L_x_34882:
        /* <DEDUP_REMOVED lines=31> */
.L_x_34917:
[----:B------:R-:W-:Y:S02]  /*2550*/  IMAD R50, R52, 0x44, R51 ;  /* 0x0000004434327824 */ /* 0x000fe400078e0233 */
[----:B-1----:R-:W-:-:S04]  /*2560*/  HFMA2 R55, -RZ, RZ, 0, 0 ;  /* 0x00000000ff377431 */ /* 0x002fc800000001ff */
[----:B------:R-:W1:Y:S01]  /*2570*/  LDS R50, [R50] ;  /* 0x0000000032327984 */ /* 0x000e620000000800 */
[----:B------:R-:W-:Y:S05]  /*2580*/  @!P5 BRA `(.L_x_34885) ;  /* 0x000000000010d947 */ /* 0x000fea0003800000 */
[----:B------:R-:W-:-:S03]  /*2590*/  UMOV UR10, 0xffffffff ;  /* 0xffffffff000a7882 */ /* 0x000fc60000000000 */
[----:B------:R-:W-:Y:S05]  /*25a0*/  BRA.DIV UR10, `(.L_x_34886) ;  /* 0x0000003e0a6c7947 */ /* 0x000fea000b800000 */
[----:B-1----:R1:W3:Y:S02]  /*25b0*/  SHFL.IDX PT, R30, R50, R28, R19 ;  /* 0x0000001c321e7389 */ /* 0x0022e400000e0013 */
.L_x_35032:
[----:B0--3--:R-:W-:-:S07]  /*25c0*/  IMAD R55, R29, R30, RZ ;  /* 0x0000001e1d377224 */ /* 0x009fce00078e02ff */
.L_x_34885:
[----:B------:R-:W-:Y:S05]  /*25d0*/  @!P4 BRA `(.L_x_34887) ;  /* 0x000000000010c947 */ /* 0x000fea0003800000 */
[----:B------:R-:W-:-:S03]  /*25e0*/  UMOV UR10, 0xffffffff ;  /* 0xffffffff000a7882 */ /* 0x000fc60000000000 */
[----:B------:R-:W-:Y:S05]  /*25f0*/  BRA.DIV UR10, `(.L_x_34888) ;  /* 0x0000003e0a787947 */ /* 0x000fea000b800000 */
[----:B-1----:R1:W3:Y:S02]  /*2600*/  SHFL.IDX PT, R30, R50, R4, R19 ;  /* 0x00000004321e7389 */ /* 0x0022e400000e0013 */
.L_x_35035:
[----:B--23--:R-:W-:-:S07]  /*2610*/  IMAD R55, R32, R30, R55 ;  /* 0x0000001e20377224 */ /* 0x00cfce00078e0237 */
.L_x_34887:
[----:B------:R-:W-:Y:S05]  /*2620*/  @!P3 BRA `(.L_x_34889) ;  /* 0x000000000010b947 */ /* 0x000fea0003800000 */
[----:B------:R-:W-:-:S03]  /*2630*/  UMOV UR10, 0xffffffff ;  /* 0xffffffff000a7882 */ /* 0x000fc60000000000 */
[----:B------:R-:W-:Y:S05]  /*2640*/  BRA.DIV UR10, `(.L_x_34890) ;  /* 0x0000003e0a847947 */ /* 0x000fea000b800000 */
[----:B-1----:R1:W3:Y:S02]  /*2650*/  SHFL.IDX PT, R30, R50, R5, R19 ;  /* 0x00000005321e7389 */ /* 0x0022e400000e0013 */
.L_x_35038:
[----:B---3--:R-:W-:-:S07]  /*2660*/  IMAD R55, R33, R30, R55 ;  /* 0x0000001e21377224 */ /* 0x008fce00078e0237 */
.L_x_34889:
[----:B------:R-:W-:Y:S05]  /*2670*/  @!P2 BRA `(.L_x_34891) ;  /* 0x000000000010a947 */ /* 0x000fea0003800000 */
[----:B------:R-:W-:-:S03]  /*2680*/  UMOV UR10, 0xffffffff ;  /* 0xffffffff000a7882 */ /* 0x000fc60000000000 */
[----:B------:R-:W-:Y:S05]  /*2690*/  BRA.DIV UR10, `(.L_x_34892) ;  /* 0x0000003e0a907947 */ /* 0x000fea000b800000 */
[----:B-1----:R1:W3:Y:S02]  /*26a0*/  SHFL.IDX PT, R30, R50, R6, R19 ;  /* 0x00000006321e7389 */ /* 0x0022e400000e0013 */
.L_x_35041:
[----:B---3--:R-:W-:-:S07]  /*26b0*/  IMAD R55, R34, R30, R55 ;  /* 0x0000001e22377224 */ /* 0x008fce00078e0237 */
.L_x_34891:
[----:B------:R-:W-:Y:S05]  /*26c0*/  @!P1 BRA `(.L_x_34893) ;  /* 0x0000000000109947 */ /* 0x000fea0003800000 */
[----:B------:R-:W-:-:S03]  /*26d0*/  UMOV UR10, 0xffffffff ;  /* 0xffffffff000a7882 */ /* 0x000fc60000000000 */
[----:B------:R-:W-:Y:S05]  /*26e0*/  BRA.DIV UR10, `(.L_x_34894) ;  /* 0x0000003e0a9c7947 */ /* 0x000fea000b800000 */
[----:B-1----:R1:W3:Y:S02]  /*26f0*/  SHFL.IDX PT, R30, R50, R7, R19 ;  /* 0x00000007321e7389 */ /* 0x0022e400000e0013 */
.L_x_35044:
[----:B---3--:R-:W-:-:S07]  /*2700*/  IMAD R55, R35, R30, R55 ;  /* 0x0000001e23377224 */ /* 0x008fce00078e0237 */
.L_x_34893:
[----:B------:R-:W3:Y:S02]  /*2710*/  LDC R56, c[0x0][0x3ac] ;  /* 0x0000eb00ff387b82 */ /* 0x000ee40000000800 */
[----:B---3--:R-:W-:-:S13]  /*2720*/  ISETP.GE.AND P0, PT, R56, 0x6, PT ;  /* 0x000000063800780c */ /* 0x008fda0003f06270 */
[----:B------:R-:W-:Y:S05]  /*2730*/  @!P0 BRA `(.L_x_34895) ;  /* 0x0000000000108947 */ /* 0x000fea0003800000 */
[----:B------:R-:W-:-:S03]  /*2740*/  UMOV UR10, 0xffffffff ;  /* 0xffffffff000a7882 */ /* 0x000fc60000000000 */
[----:B------:R-:W-:Y:S05]  /*2750*/  BRA.DIV UR10, `(.L_x_34896) ;  /* 0x0000003e0aa07947 */ /* 0x000fea000b800000 */
[----:B-1----:R1:W3:Y:S02]  /*2760*/  SHFL.IDX PT, R30, R50, R8, R19 ;  /* 0x00000008321e7389 */ /* 0x0022e400000e0013 */
.L_x_35047:
[----:B---3--:R-:W-:-:S07]  /*2770*/  IMAD R55, R36, R30, R55 ;  /* 0x0000001e24377224 */ /* 0x008fce00078e0237 */
.L_x_34895:
[----:B------:R-:W-:-:S13]  /*2780*/  ISETP.GE.AND P0, PT, R56, 0x7, PT ;  /* 0x000000073800780c */ /* 0x000fda0003f06270 */
[----:B------:R-:W-:Y:S05]  /*2790*/  @!P0 BRA `(.L_x_34897) ;  /* 0x0000000000108947 */ /* 0x000fea0003800000 */
[----:B------:R-:W-:-:S03]  /*27a0*/  UMOV UR10, 0xffffffff ;  /* 0xffffffff000a7882 */ /* 0x000fc60000000000 */
[----:B------:R-:W-:Y:S05]  /*27b0*/  BRA.DIV UR10, `(.L_x_34898) ;  /* 0x0000003e0aa87947 */ /* 0x000fea000b800000 */
[----:B-1----:R1:W3:Y:S02]  /*27c0*/  SHFL.IDX PT, R30, R50, R9, R19 ;  /* 0x00000009321e7389 */ /* 0x0022e400000e0013 */
.L_x_35050:
[----:B---3--:R-:W-:-:S07]  /*27d0*/  IMAD R55, R37, R30, R55 ;  /* 0x0000001e25377224 */ /* 0x008fce00078e0237 */
.L_x_34897:
[----:B------:R-:W-:-:S13]  /*27e0*/  ISETP.GE.AND P0, PT, R56, 0x8, PT ;  /* 0x000000083800780c */ /* 0x000fda0003f06270 */
[----:B------:R-:W-:Y:S05]  /*27f0*/  @!P0 BRA `(.L_x_34899) ;  /* 0x0000000000108947 */ /* 0x000fea0003800000 */
[----:B------:R-:W-:-:S03]  /*2800*/  UMOV UR10, 0xffffffff ;  /* 0xffffffff000a7882 */ /* 0x000fc60000000000 */
[----:B------:R-:W-:Y:S05]  /*2810*/  BRA.DIV UR10, `(.L_x_34900) ;  /* 0x0000003e0ab07947 */ /* 0x000fea000b800000 */
[----:B-1----:R1:W3:Y:S02]  /*2820*/  SHFL.IDX PT, R30, R50, R10, R19 ;  /* 0x0000000a321e7389 */ /* 0x0022e400000e0013 */
.L_x_35053:
[----:B---3--:R-:W-:-:S07]  /*2830*/  IMAD R55, R38, R30, R55 ;  /* 0x0000001e26377224 */ /* 0x008fce00078e0237 */
.L_x_34899:
[----:B------:R-:W-:-:S13]  /*2840*/  ISETP.GE.AND P0, PT, R56, 0x9, PT ;  /* 0x000000093800780c */ /* 0x000fda0003f06270 */
[----:B------:R-:W-:Y:S05]  /*2850*/  @!P0 BRA `(.L_x_34901) ;  /* 0x0000000000108947 */ /* 0x000fea0003800000 */
[----:B------:R-:W-:-:S03]  /*2860*/  UMOV UR10, 0xffffffff ;  /* 0xffffffff000a7882 */ /* 0x000fc60000000000 */
[----:B------:R-:W-:Y:S05]  /*2870*/  BRA.DIV UR10, `(.L_x_34902) ;  /* 0x0000003e0ab87947 */ /* 0x000fea000b800000 */
[----:B-1----:R1:W3:Y:S02]  /*2880*/  SHFL.IDX PT, R30, R50, R11, R19 ;  /* 0x0000000b321e7389 */ /* 0x0022e400000e0013 */
.L_x_35056:
[----:B---3--:R-:W-:-:S07]  /*2890*/  IMAD R55, R39, R30, R55 ;  /* 0x0000001e27377224 */ /* 0x008fce00078e0237 */
.L_x_34901:
[----:B------:R-:W-:-:S13]  /*28a0*/  ISETP.GE.AND P0, PT, R56, 0xa, PT ;  /* 0x0000000a3800780c */ /* 0x000fda0003f06270 */
[----:B------:R-:W-:Y:S05]  /*28b0*/  @!P0 BRA `(.L_x_34903) ;  /* 0x0000000000108947 */ /* 0x000fea0003800000 */
[----:B------:R-:W-:-:S03]  /*28c0*/  UMOV UR10, 0xffffffff ;  /* 0xffffffff000a7882 */ /* 0x000fc60000000000 */
[----:B------:R-:W-:Y:S05]  /*28d0*/  BRA.DIV UR10, `(.L_x_34904) ;  /* 0x0000003e0ac07947 */ /* 0x000fea000b800000 */
[----:B-1----:R1:W3:Y:S02]  /*28e0*/  SHFL.IDX PT, R30, R50, R12, R19 ;  /* 0x0000000c321e7389 */ /* 0x0022e400000e0013 */
.L_x_35059:
[----:B---3--:R-:W-:-:S07]  /*28f0*/  IMAD R55, R40, R30, R55 ;  /* 0x0000001e28377224 */ /* 0x008fce00078e0237 */
.L_x_34903:
[----:B------:R-:W-:-:S13]  /*2900*/  ISETP.GE.AND P0, PT, R56, 0xb, PT ;  /* 0x0000000b3800780c */ /* 0x000fda0003f06270 */
[----:B------:R-:W-:Y:S05]  /*2910*/  @!P0 BRA `(.L_x_34905) ;  /* 0x0000000000108947 */ /* 0x000fea0003800000 */
[----:B------:R-:W-:-:S03]  /*2920*/  UMOV UR10, 0xffffffff ;  /* 0xffffffff000a7882 */ /* 0x000fc60000000000 */
[----:B------:R-:W-:Y:S05]  /*2930*/  BRA.DIV UR10, `(.L_x_34906) ;  /* 0x0000003e0ac87947 */ /* 0x000fea000b800000 */
[----:B-1----:R1:W3:Y:S02]  /*2940*/  SHFL.IDX PT, R30, R50, R13, R19 ;  /* 0x0000000d321e7389 */ /* 0x0022e400000e0013 */
.L_x_35062:
[----:B---3--:R-:W-:-:S07]  /*2950*/  IMAD R55, R41, R30, R55 ;  /* 0x0000001e29377224 */ /* 0x008fce00078e0237 */
.L_x_34905:
[----:B------:R-:W-:-:S13]  /*2960*/  ISETP.GE.AND P0, PT, R56, 0xc, PT ;  /* 0x0000000c3800780c */ /* 0x000fda0003f06270 */
[----:B------:R-:W-:Y:S05]  /*2970*/  @!P0 BRA `(.L_x_34907) ;  /* 0x0000000000108947 */ /* 0x000fea0003800000 */
[----:B------:R-:W-:-:S03]  /*2980*/  UMOV UR10, 0xffffffff ;  /* 0xffffffff000a7882 */ /* 0x000fc60000000000 */
[----:B------:R-:W-:Y:S05]  /*2990*/  BRA.DIV UR10, `(.L_x_34908) ;  /* 0x0000003e0ad07947 */ /* 0x000fea000b800000 */
[----:B-1----:R1:W3:Y:S02]  /*29a0*/  SHFL.IDX PT, R30, R50, R14, R19 ;  /* 0x0000000e321e7389 */ /* 0x0022e400000e0013 */
.L_x_35065:
[----:B---3--:R-:W-:-:S07]  /*29b0*/  IMAD R55, R42, R30, R55 ;  /* 0x0000001e2a377224 */ /* 0x008fce00078e0237 */
.L_x_34907:
[----:B------:R-:W-:-:S13]  /*29c0*/  ISETP.GE.AND P0, PT, R56, 0xd, PT ;  /* 0x0000000d3800780c */ /* 0x000fda0003f06270 */
[----:B------:R-:W-:Y:S05]  /*29d0*/  @!P0 BRA `(.L_x_34909) ;  /* 0x0000000000108947 */ /* 0x000fea0003800000 */
[----:B------:R-:W-:-:S03]  /*29e0*/  UMOV UR10, 0xffffffff ;  /* 0xffffffff000a7882 */ /* 0x000fc60000000000 */
[----:B------:R-:W-:Y:S05]  /*29f0*/  BRA.DIV UR10, `(.L_x_34910) ;  /* 0x0000003e0ad87947 */ /* 0x000fea000b800000 */
[----:B-1----:R1:W3:Y:S02]  /*2a00*/  SHFL.IDX PT, R30, R50, R15, R19 ;  /* 0x0000000f321e7389 */ /* 0x0022e400000e0013 */
.L_x_35068:
[----:B---3--:R-:W-:-:S07]  /*2a10*/  IMAD R55, R43, R30, R55 ;  /* 0x0000001e2b377224 */ /* 0x008fce00078e0237 */
.L_x_34909:
[----:B------:R-:W-:-:S13]  /*2a20*/  ISETP.GE.AND P0, PT, R56, 0xe, PT ;  /* 0x0000000e3800780c */ /* 0x000fda0003f06270 */
[----:B------:R-:W-:Y:S05]  /*2a30*/  @!P0 BRA `(.L_x_34911) ;  /* 0x0000000000108947 */ /* 0x000fea0003800000 */
[----:B------:R-:W-:-:S03]  /*2a40*/  UMOV UR10, 0xffffffff ;  /* 0xffffffff000a7882 */ /* 0x000fc60000000000 */
[----:B------:R-:W-:Y:S05]  /*2a50*/  BRA.DIV UR10, `(.L_x_34912) ;  /* 0x0000003e0ae07947 */ /* 0x000fea000b800000 */
[----:B-1----:R1:W3:Y:S02]  /*2a60*/  SHFL.IDX PT, R30, R50, R16, R19 ;  /* 0x00000010321e7389 */ /* 0x0022e400000e0013 */
.L_x_35071:
[----:B---3--:R-:W-:-:S07]  /*2a70*/  IMAD R55, R44, R30, R55 ;  /* 0x0000001e2c377224 */ /* 0x008fce00078e0237 */
.L_x_34911:
[----:B------:R-:W-:-:S13]  /*2a80*/  ISETP.GE.AND P0, PT, R56, 0xf, PT ;  /* 0x0000000f3800780c */ /* 0x000fda0003f06270 */
[----:B------:R-:W-:Y:S05]  /*2a90*/  @!P0 BRA `(.L_x_34913) ;  /* 0x0000000000108947 */ /* 0x000fea0003800000 */
[----:B------:R-:W-:-:S03]  /*2aa0*/  UMOV UR10, 0xffffffff ;  /* 0xffffffff000a7882 */ /* 0x000fc60000000000 */
[----:B------:R-:W-:Y:S05]  /*2ab0*/  BRA.DIV UR10, `(.L_x_34914) ;  /* 0x0000003e0ae87947 */ /* 0x000fea000b800000 */
[----:B-1----:R1:W3:Y:S02]  /*2ac0*/  SHFL.IDX PT, R30, R50, R17, R19 ;  /* 0x00000011321e7389 */ /* 0x0022e400000e0013 */
.L_x_35074:
[----:B---3--:R-:W-:-:S07]  /*2ad0*/  IMAD R55, R45, R30, R55 ;  /* 0x0000001e2d377224 */ /* 0x008fce00078e0237 */
.L_x_34913:
[----:B------:R-:W-:-:S13]  /*2ae0*/  ISETP.GE.AND P0, PT, R56, 0x10, PT ;  /* 0x000000103800780c */ /* 0x000fda0003f06270 */
[----:B------:R-:W-:Y:S05]  /*2af0*/  @!P0 BRA `(.L_x_34915) ;  /* 0x0000000000108947 */ /* 0x000fea0003800000 */
[----:B------:R-:W-:-:S03]  /*2b00*/  UMOV UR10, 0xffffffff ;  /* 0xffffffff000a7882 */ /* 0x000fc60000000000 */
[----:B------:R-:W-:Y:S05]  /*2b10*/  BRA.DIV UR10, `(.L_x_34916) ;  /* 0x0000003e0af07947 */ /* 0x000fea000b800000 */
[----:B-1----:R1:W3:Y:S02]  /*2b20*/  SHFL.IDX PT, R30, R50, R18, R19 ;  /* 0x00000012321e7389 */ /* 0x0022e400000e0013 */
.L_x_35077:
[----:B---3--:R-:W-:-:S07]  /*2b30*/  IMAD R55, R46, R30, R55 ;  /* 0x0000001e2e377224 */ /* 0x008fce00078e0237 */
.L_x_34915:
        /* <DEDUP_REMOVED lines=8> */
.L_x_34884:
[----:B------:R-:W-:Y:S05]  /*2bc0*/  BSYNC B0 ;  /* 0x0000000000007941 */ /* 0x000fea0003800000 */
.L_x_34883:
[----:B------:R-:W-:Y:S05]  /*2bd0*/  @!P6 BRA `(.L_x_34918) ;  /* 0xffffffec0050e947 */ /* 0x000fea000383ffff */
[----:B------:R-:W-:Y:S05]  /*2be0*/  BSYNC B1 ;  /* 0x0000000000017941 */ /* 0x000fea0003800000 */
.L_x_34866:
[----:B------:R-:W-:Y:S05]  /*2bf0*/  BRA `(.L_x_34864) ;  /* 0x0000002400c87947 */ /* 0x000fea0003800000 */
.L_x_34865:
[----:B------:R-:W5:Y:S02]  /*2c00*/  LDCU UR10, c[0x0][0x3ac] ;  /* 0x00007580ff0a77ac */ /* 0x000f640008000800 */
[----:B-----5:R-:W-:-:S09]  /*2c10*/  UISETP.GT.U32.AND UP0, UPT, UR10, 0x1f, UPT ;  /* 0x0000001f0a00788c */ /* 0x020fd2000bf04070 */
[----:B------:R-:W-:Y:S05]  /*2c20*/  BRA.U UP0, `(.L_x_34919) ;  /* 0x0000001100a07547 */ /* 0x000fea000b800000 */
[----:B0---4-:R-:W-:-:S07]  /*2c30*/  HFMA2 R49, -RZ, RZ, 0, 0 ;  /* 0x00000000ff317431 */ /* 0x011fce00000001ff */
.L_x_34971:
        /* <DEDUP_REMOVED lines=18> */
.L_x_34920:
        /* <DEDUP_REMOVED lines=8> */
.L_x_34921:
        /* <DEDUP_REMOVED lines=8> */
.L_x_34922:
        /* <DEDUP_REMOVED lines=8> */
.L_x_34923:
        /* <DEDUP_REMOVED lines=8> */
.L_x_34924:
        /* <DEDUP_REMOVED lines=9> */
.L_x_34925:
        /* <DEDUP_REMOVED lines=9> */
.L_x_34926:
        /* <DEDUP_REMOVED lines=9> */
.L_x_34927:
        /* <DEDUP_REMOVED lines=10> */
.L_x_34928:
        /* <DEDUP_REMOVED lines=11> */
.L_x_34929:
        /* <DEDUP_REMOVED lines=11> */
.L_x_34930:
        /* <DEDUP_REMOVED lines=11> */
.L_x_34931:
        /* <DEDUP_REMOVED lines=11> */
.L_x_34932:
        /* <DEDUP_REMOVED lines=11> */
.L_x_34933:
        /* <DEDUP_REMOVED lines=11> */
.L_x_34934:
        /* <DEDUP_REMOVED lines=11> */
.L_x_34935:
        /* <DEDUP_REMOVED lines=27> */
.L_x_34970:
[----:B-1----:R-:W-:Y:S02]  /*3830*/  IMAD R50, R52, 0x44, R51 ;  /* 0x0000004434327824 */ /* 0x002fe400078e0233 */
[----:B------:R-:W-:-:S04]  /*3840*/  IMAD.MOV.U32 R55, RZ, RZ, RZ ;  /* 0x000000ffff377224 */ /* 0x000fc800078e00ff */
[----:B------:R-:W1:Y:S01]  /*3850*/  LDS R50, [R50] ;  /* 0x0000000032327984 */ /* 0x000e620000000800 */
[----:B------:R-:W-:Y:S05]  /*3860*/  @!P5 BRA `(.L_x_34938) ;  /* 0x000000000010d947 */ /* 0x000fea0003800000 */
[----:B------:R-:W-:-:S03]  /*3870*/  UMOV UR10, 0xffffffff ;  /* 0xffffffff000a7882 */ /* 0x000fc60000000000 */
[----:B------:R-:W-:Y:S05]  /*3880*/  BRA.DIV UR10, `(.L_x_34939) ;  /* 0x000000320ab47947 */ /* 0x000fea000b800000 */
[----:B-1----:R1:W3:Y:S02]  /*3890*/  SHFL.IDX PT, R30, R50, R28, R19 ;  /* 0x0000001c321e7389 */ /* 0x0022e400000e0013 */
.L_x_35080:
[----:B0--3--:R-:W-:-:S07]  /*38a0*/  IMAD R55, R29, R30, RZ ;  /* 0x0000001e1d377224 */ /* 0x009fce00078e02ff */
.L_x_34938:
[----:B------:R-:W-:Y:S05]  /*38b0*/  @!P4 BRA `(.L_x_34940) ;  /* 0x000000000010c947 */ /* 0x000fea0003800000 */
[----:B------:R-:W-:-:S03]  /*38c0*/  UMOV UR10, 0xffffffff ;  /* 0xffffffff000a7882 */ /* 0x000fc60000000000 */
[----:B------:R-:W-:Y:S05]  /*38d0*/  BRA.DIV UR10, `(.L_x_34941) ;  /* 0x000000320ac07947 */ /* 0x000fea000b800000 */
[----:B-1----:R1:W3:Y:S02]  /*38e0*/  SHFL.IDX PT, R30, R50, R4, R19 ;  /* 0x00000004321e7389 */ /* 0x0022e400000e0013 */
.L_x_35083:
[----:B--23--:R-:W-:-:S07]  /*38f0*/  IMAD R55, R32, R30, R55 ;  /* 0x0000001e20377224 */ /* 0x00cfce00078e0237 */
.L_x_34940:
[----:B------:R-:W-:Y:S05]  /*3900*/  @!P3 BRA `(.L_x_34942) ;  /* 0x000000000010b947 */ /* 0x000fea0003800000 */
[----:B------:R-:W-:-:S03]  /*3910*/  UMOV UR10, 0xffffffff ;  /* 0xffffffff000a7882 */ /* 0x000fc60000000000 */
[----:B------:R-:W-:Y:S05]  /*3920*/  BRA.DIV UR10, `(.L_x_34943) ;  /* 0x000000320acc7947 */ /* 0x000fea000b800000 */
[----:B-1----:R1:W3:Y:S02]  /*3930*/  SHFL.IDX PT, R30, R50, R5, R19 ;  /* 0x00000005321e7389 */ /* 0x0022e400000e0013 */
.L_x_35086:
[----:B---3--:R-:W-:-:S07]  /*3940*/  IMAD R55, R33, R30, R55 ;  /* 0x0000001e21377224 */ /* 0x008fce00078e0237 */
.L_x_34942:
[----:B------:R-:W-:Y:S05]  /*3950*/  @!P2 BRA `(.L_x_34944) ;  /* 0x000000000010a947 */ /* 0x000fea0003800000 */
[----:B------:R-:W-:-:S03]  /*3960*/  UMOV UR10, 0xffffffff ;  /* 0xffffffff000a7882 */ /* 0x000fc60000000000 */
[----:B------:R-:W-:Y:S05]  /*3970*/  BRA.DIV UR10, `(.L_x_34945) ;  /* 0x000000320ad87947 */ /* 0x000fea000b800000 */
[----:B-1----:R1:W3:Y:S02]  /*3980*/  SHFL.IDX PT, R30, R50, R6, R19 ;  /* 0x00000006321e7389 */ /* 0x0022e400000e0013 */
.L_x_35089:
[----:B---3--:R-:W-:-:S07]  /*3990*/  IMAD R55, R34, R30, R55 ;  /* 0x0000001e22377224 */ /* 0x008fce00078e0237 */
.L_x_34944:
[----:B------:R-:W-:Y:S05]  /*39a0*/  @!P1 BRA `(.L_x_34946) ;  /* 0x0000000000109947 */ /* 0x000fea0003800000 */
[----:B------:R-:W-:-:S03]  /*39b0*/  UMOV UR10, 0xffffffff ;  /* 0xffffffff000a7882 */ /* 0x000fc60000000000 */
[----:B------:R-:W-:Y:S05]  /*39c0*/  BRA.DIV UR10, `(.L_x_34947) ;  /* 0x000000320ae47947 */ /* 0x000fea000b800000 */
[----:B-1----:R1:W3:Y:S02]  /*39d0*/  SHFL.IDX PT, R30, R50, R7, R19 ;  /* 0x00000007321e7389 */ /* 0x0022e400000e0013 */
.L_x_35092:
[----:B---3--:R-:W-:-:S07]  /*39e0*/  IMAD R55, R35, R30, R55 ;  /* 0x0000001e23377224 */ /* 0x008fce00078e0237 */
.L_x_34946:
[----:B------:R-:W3:Y:S02]  /*39f0*/  LDC R56, c[0x0][0x3ac] ;  /* 0x0000eb00ff387b82 */ /* 0x000ee40000000800 */
[----:B---3--:R-:W-:-:S13]  /*3a00*/  ISETP.GE.AND P0, PT, R56, 0x6, PT ;  /* 0x000000063800780c */ /* 0x008fda0003f06270 */
[----:B------:R-:W-:Y:S05]  /*3a10*/  @!P0 BRA `(.L_x_34948) ;  /* 0x0000000000108947 */ /* 0x000fea0003800000 */
[----:B------:R-:W-:-:S03]  /*3a20*/  UMOV UR10, 0xffffffff ;  /* 0xffffffff000a7882 */ /* 0x000fc60000000000 */
[----:B------:R-:W-:Y:S05]  /*3a30*/  BRA.DIV UR10, `(.L_x_34949) ;  /* 0x000000320ae87947 */ /* 0x000fea000b800000 */
[----:B-1----:R1:W3:Y:S02]  /*3a40*/  SHFL.IDX PT, R30, R50, R8, R19 ;  /* 0x00000008321e7389 */ /* 0x0022e400000e0013 */
.L_x_35095:
[----:B---3--:R-:W-:-:S07]  /*3a50*/  IMAD R55, R36, R30, R55 ;  /* 0x0000001e24377224 */ /* 0x008fce00078e0237 */
.L_x_34948:
[----:B------:R-:W-:-:S13]  /*3a60*/  ISETP.GE.AND P0, PT, R56, 0x7, PT ;  /* 0x000000073800780c */ /* 0x000fda0003f06270 */
[----:B------:R-:W-:Y:S05]  /*3a70*/  @!P0 BRA `(.L_x_34950) ;  /* 0x0000000000108947 */ /* 0x000fea0003800000 */
[----:B------:R-:W-:-:S03]  /*3a80*/  UMOV UR10, 0xffffffff ;  /* 0xffffffff000a7882 */ /* 0x000fc60000000000 */
[----:B------:R-:W-:Y:S05]  /*3a90*/  BRA.DIV UR10, `(.L_x_34951) ;  /* 0x000000320af07947 */ /* 0x000fea000b800000 */
[----:B-1----:R1:W3:Y:S02]  /*3aa0*/  SHFL.IDX PT, R30, R50, R9, R19 ;  /* 0x00000009321e7389 */ /* 0x0022e400000e0013 */
.L_x_35098:
[----:B---3--:R-:W-:-:S07]  /*3ab0*/  IMAD R55, R37, R30, R55 ;  /* 0x0000001e25377224 */ /* 0x008fce00078e0237 */
.L_x_34950:
[----:B------:R-:W-:-:S13]  /*3ac0*/  ISETP.GE.AND P0, PT, R56, 0x8, PT ;  /* 0x000000083800780c */ /* 0x000fda0003f06270 */
[----:B------:R-:W-:Y:S05]  /*3ad0*/  @!P0 BRA `(.L_x_34952) ;  /* 0x0000000000108947 */ /* 0x000fea0003800000 */
[----:B------:R-:W-:-:S03]  /*3ae0*/  UMOV UR10, 0xffffffff ;  /* 0xffffffff000a7882 */ /* 0x000fc60000000000 */
[----:B------:R-:W-:Y:S05]  /*3af0*/  BRA.DIV UR10, `(.L_x_34953) ;  /* 0x000000320af87947 */ /* 0x000fea000b800000 */
[----:B-1----:R1:W3:Y:S02]  /*3b00*/  SHFL.IDX PT, R30, R50, R10, R19 ;  /* 0x0000000a321e7389 */ /* 0x0022e400000e0013 */
.L_x_35101:
[----:B---3--:R-:W-:-:S07]  /*3b10*/  IMAD R55, R38, R30, R55 ;  /* 0x0000001e26377224 */ /* 0x008fce00078e0237 */
.L_x_34952:
[----:B------:R-:W-:-:S13]  /*3b20*/  ISETP.GE.AND P0, PT, R56, 0x9, PT ;  /* 0x000000093800780c */ /* 0x000fda0003f06270 */
[----:B------:R-:W-:Y:S05]  /*3b30*/  @!P0 BRA `(.L_x_34954) ;  /* 0x0000000000108947 */ /* 0x000fea0003800000 */
[----:B------:R-:W-:-:S03]  /*3b40*/  UMOV UR10, 0xffffffff ;  /* 0xffffffff000a7882 */ /* 0x000fc60000000000 */
[----:B------:R-:W-:Y:S05]  /*3b50*/  BRA.DIV UR10, `(.L_x_34955) ;  /* 0x000000360a007947 */ /* 0x000fea000b800000 */
[----:B-1----:R1:W3:Y:S02]  /*3b60*/  SHFL.IDX PT, R30, R50, R11, R19 ;  /* 0x0000000b321e7389 */ /* 0x0022e400000e0013 */
.L_x_35104:
[----:B---3--:R-:W-:-:S07]  /*3b70*/  IMAD R55, R39, R30, R55 ;  /* 0x0000001e27377224 */ /* 0x008fce00078e0237 */
.L_x_34954:
[----:B------:R-:W-:-:S13]  /*3b80*/  ISETP.GE.AND P0, PT, R56, 0xa, PT ;  /* 0x0000000a3800780c */ /* 0x000fda0003f06270 */
[----:B------:R-:W-:Y:S05]  /*3b90*/  @!P0 BRA `(.L_x_34956) ;  /* 0x0000000000108947 */ /* 0x000fea0003800000 */
[----:B------:R-:W-:-:S03]  /*3ba0*/  UMOV UR10, 0xffffffff ;  /* 0xffffffff000a7882 */ /* 0x000fc60000000000 */
[----:B------:R-:W-:Y:S05]  /*3bb0*/  BRA.DIV UR10, `(.L_x_34957) ;  /* 0x000000360a087947 */ /* 0x000fea000b800000 */
[----:B-1----:R1:W3:Y:S02]  /*3bc0*/  SHFL.IDX PT, R30, R50, R12, R19 ;  /* 0x0000000c321e7389 */ /* 0x0022e400000e0013 */
.L_x_35107:
[----:B---3--:R-:W-:-:S07]  /*3bd0*/  IMAD R55, R40, R30, R55 ;  /* 0x0000001e28377224 */ /* 0x008fce00078e0237 */
.L_x_34956:
[----:B------:R-:W-:-:S13]  /*3be0*/  ISETP.GE.AND P0, PT, R56, 0xb, PT ;  /* 0x0000000b3800780c */ /* 0x000fda0003f06270 */
[----:B------:R-:W-:Y:S05]  /*3bf0*/  @!P0 BRA `(.L_x_34958) ;  /* 0x0000000000108947 */ /* 0x000fea0003800000 */
[----:B------:R-:W-:-:S03]  /*3c00*/  UMOV UR10, 0xffffffff ;  /* 0xffffffff000a7882 */ /* 0x000fc60000000000 */
[----:B------:R-:W-:Y:S05]  /*3c10*/  BRA.DIV UR10, `(.L_x_34959) ;  /* 0x000000360a107947 */ /* 0x000fea000b800000 */
[----:B-1----:R1:W3:Y:S02]  /*3c20*/  SHFL.IDX PT, R30, R50, R13, R19 ;  /* 0x0000000d321e7389 */ /* 0x0022e400000e0013 */
.L_x_35110:
[----:B---3--:R-:W-:-:S07]  /*3c30*/  IMAD R55, R41, R30, R55 ;  /* 0x0000001e29377224 */ /* 0x008fce00078e0237 */
.L_x_34958:
[----:B------:R-:W-:-:S13]  /*3c40*/  ISETP.GE.AND P0, PT, R56, 0xc, PT ;  /* 0x0000000c3800780c */ /* 0x000fda0003f06270 */
[----:B------:R-:W-:Y:S05]  /*3c50*/  @!P0 BRA `(.L_x_34960) ;  /* 0x0000000000108947 */ /* 0x000fea0003800000 */
[----:B------:R-:W-:-:S03]  /*3c60*/  UMOV UR10, 0xffffffff ;  /* 0xffffffff000a7882 */ /* 0x000fc60000000000 */
[----:B------:R-:W-:Y:S05]  /*3c70*/  BRA.DIV UR10, `(.L_x_34961) ;  /* 0x000000360a187947 */ /* 0x000fea000b800000 */
[----:B-1----:R1:W3:Y:S02]  /*3c80*/  SHFL.IDX PT, R30, R50, R14, R19 ;  /* 0x0000000e321e7389 */ /* 0x0022e400000e0013 */
.L_x_35113:
[----:B---3--:R-:W-:-:S07]  /*3c90*/  IMAD R55, R42, R30, R55 ;  /* 0x0000001e2a377224 */ /* 0x008fce00078e0237 */
.L_x_34960:
[----:B------:R-:W-:-:S13]  /*3ca0*/  ISETP.GE.AND P0, PT, R56, 0xd, PT ;  /* 0x0000000d3800780c */ /* 0x000fda0003f06270 */
[----:B------:R-:W-:Y:S05]  /*3cb0*/  @!P0 BRA `(.L_x_34962) ;  /* 0x0000000000108947 */ /* 0x000fea0003800000 */
[----:B------:R-:W-:-:S03]  /*3cc0*/  UMOV UR10, 0xffffffff ;  /* 0xffffffff000a7882 */ /* 0x000fc60000000000 */
[----:B------:R-:W-:Y:S05]  /*3cd0*/  BRA.DIV UR10, `(.L_x_34963) ;  /* 0x000000360a207947 */ /* 0x000fea000b800000 */
[----:B-1----:R1:W3:Y:S02]  /*3ce0*/  SHFL.IDX PT, R30, R50, R15, R19 ;  /* 0x0000000f321e7389 */ /* 0x0022e400000e0013 */
.L_x_35116:
[----:B---3--:R-:W-:-:S07]  /*3cf0*/  IMAD R55, R43, R30, R55 ;  /* 0x0000001e2b377224 */ /* 0x008fce00078e0237 */
.L_x_34962:
[----:B------:R-:W-:-:S13]  /*3d00*/  ISETP.GE.AND P0, PT, R56, 0xe, PT ;  /* 0x0000000e3800780c */ /* 0x000fda0003f06270 */
[----:B------:R-:W-:Y:S05]  /*3d10*/  @!P0 BRA `(.L_x_34964) ;  /* 0x0000000000108947 */ /* 0x000fea0003800000 */
[----:B------:R-:W-:-:S03]  /*3d20*/  UMOV UR10, 0xffffffff ;  /* 0xffffffff000a7882 */ /* 0x000fc60000000000 */
[----:B------:R-:W-:Y:S05]  /*3d30*/  BRA.DIV UR10, `(.L_x_34965) ;  /* 0x000000360a287947 */ /* 0x000fea000b800000 */
[----:B-1----:R1:W3:Y:S02]  /*3d40*/  SHFL.IDX PT, R30, R50, R16, R19 ;  /* 0x00000010321e7389 */ /* 0x0022e400000e0013 */
.L_x_35119:
[----:B---3--:R-:W-:-:S07]  /*3d50*/  IMAD R55, R44, R30, R55 ;  /* 0x0000001e2c377224 */ /* 0x008fce00078e0237 */
.L_x_34964:
[----:B------:R-:W-:-:S13]  /*3d60*/  ISETP.GE.AND P0, PT, R56, 0xf, PT ;  /* 0x0000000f3800780c */ /* 0x000fda0003f06270 */
[----:B------:R-:W-:Y:S05]  /*3d70*/  @!P0 BRA `(.L_x_34966) ;  /* 0x0000000000108947 */ /* 0x000fea0003800000 */
[----:B------:R-:W-:-:S03]  /*3d80*/  UMOV UR10, 0xffffffff ;  /* 0xffffffff000a7882 */ /* 0x000fc60000000000 */
[----:B------:R-:W-:Y:S05]  /*3d90*/  BRA.DIV UR10, `(.L_x_34967) ;  /* 0x000000360a307947 */ /* 0x000fea000b800000 */
[----:B-1----:R1:W3:Y:S02]  /*3da0*/  SHFL.IDX PT, R30, R50, R17, R19 ;  /* 0x00000011321e7389 */ /* 0x0022e400000e0013 */
.L_x_35122:
[----:B---3--:R-:W-:-:S07]  /*3db0*/  IMAD R55, R45, R30, R55 ;  /* 0x0000001e2d377224 */ /* 0x008fce00078e0237 */
.L_x_34966:
[----:B------:R-:W-:-:S13]  /*3dc0*/  ISETP.GE.AND P0, PT, R56, 0x10, PT ;  /* 0x000000103800780c */ /* 0x000fda0003f06270 */
[----:B------:R-:W-:Y:S05]  /*3dd0*/  @!P0 BRA `(.L_x_34968) ;  /* 0x0000000000108947 */ /* 0x000fea0003800000 */
[----:B------:R-:W-:-:S03]  /*3de0*/  UMOV UR10, 0xffffffff ;  /* 0xffffffff000a7882 */ /* 0x000fc60000000000 */
[----:B------:R-:W-:Y:S05]  /*3df0*/  BRA.DIV UR10, `(.L_x_34969) ;  /* 0x000000360a387947 */ /* 0x000fea000b800000 */
[----:B-1----:R1:W3:Y:S02]  /*3e00*/  SHFL.IDX PT, R30, R50, R18, R19 ;  /* 0x00000012321e7389 */ /* 0x0022e400000e0013 */
.L_x_35125:
[----:B---3--:R-:W-:-:S07]  /*3e10*/  IMAD R55, R46, R30, R55 ;  /* 0x0000001e2e377224 */ /* 0x008fce00078e0237 */
.L_x_34968:
[C---:B------:R-:W-:Y:S02]  /*3e20*/  IMAD R30, R52.reuse, UR4, R48 ;  /* 0x00000004341e7c24 */ /* 0x040fe4000f8e0230 */
[----:B------:R-:W-:-:S03]  /*3e30*/  VIADD R52, R52, UR6 ;  /* 0x0000000634347c36 */ /* 0x000fc60008000000 */
[----:B------:R-:W-:Y:S02]  /*3e40*/  LEA R30, R30, R53, 0x2 ;  /* 0x000000351e1e7211 */ /* 0x000fe400078e10ff */
[----:B------:R-:W-:-:S03]  /*3e50*/  ISETP.GE.AND P0, PT, R52, UR18, PT ;  /* 0x0000001234007c0c */ /* 0x000fc6000bf06270 */
[----:B------:R3:W-:Y:S10]  /*3e60*/  STS [R30], R55 ;  /* 0x000000371e007388 */ /* 0x0007f40000000800 */
[----:B---3--:R-:W-:Y:S05]  /*3e70*/  @!P0 BRA `(.L_x_34970) ;  /* 0xfffffff8006c8947 */ /* 0x008fea000383ffff */
.L_x_34937:
[----:B------:R-:W-:Y:S05]  /*3e80*/  BSYNC B0 ;  /* 0x0000000000007941 */ /* 0x000fea0003800000 */
.L_x_34936:
[----:B------:R-:W-:Y:S05]  /*3e90*/  @!P6 BRA `(.L_x_34971) ;  /* 0xffffffec0068e947 */ /* 0x000fea000383ffff */
[----:B------:R-:W-:Y:S05]  /*3ea0*/  BRA `(.L_x_34864) ;  /* 0x00000014001c7947 */ /* 0x000fea0003800000 */
.L_x_34919:
[----:B0---4-:R-:W-:-:S07]  /*3eb0*/  IMAD.MOV.U32 R49, RZ, RZ, RZ ;  /* 0x000000ffff317224 */ /* 0x011fce00078e00ff */
.L_x_35023:
        /* <DEDUP_REMOVED lines=18> */
.L_x_34972:
        /* <DEDUP_REMOVED lines=8> */
.L_x_34973:
        /* <DEDUP_REMOVED lines=8> */
.L_x_34974:
        /* <DEDUP_REMOVED lines=8> */
.L_x_34975:
        /* <DEDUP_REMOVED lines=9> */
.L_x_34976:
        /* <DEDUP_REMOVED lines=9> */
.L_x_34977:
        /* <DEDUP_REMOVED lines=9> */
.L_x_34978:
        /* <DEDUP_REMOVED lines=9> */
.L_x_34979:
        /* <DEDUP_REMOVED lines=10> */
.L_x_34980:
        /* <DEDUP_REMOVED lines=11> */
.L_x_34981:
        /* <DEDUP_REMOVED lines=11> */
.L_x_34982:
        /* <DEDUP_REMOVED lines=11> */
.L_x_34983:
        /* <DEDUP_REMOVED lines=11> */
.L_x_34984:
        /* <DEDUP_REMOVED lines=11> */
.L_x_34985:
        /* <DEDUP_REMOVED lines=11> */
.L_x_34986:
        /* <DEDUP_REMOVED lines=11> */
.L_x_34987:
        /* <DEDUP_REMOVED lines=27> */
.L_x_35022:
[----:B------:R-:W-:Y:S02]  /*4ac0*/  IMAD R50, R51, 0x44, R52 ;  /* 0x0000004433327824 */ /* 0x000fe400078e0234 */
[----:B------:R-:W-:-:S04]  /*4ad0*/  HFMA2 R53, -RZ, RZ, 0, 0 ;  /* 0x00000000ff357431 */ /* 0x000fc800000001ff */
[----:B------:R-:W0:Y:S01]  /*4ae0*/  LDS R50, [R50] ;  /* 0x0000000032327984 */ /* 0x000e220000000800 */
[----:B------:R-:W-:Y:S05]  /*4af0*/  @!P4 BRA `(.L_x_34989) ;  /* 0x000000000010c947 */ /* 0x000fea0003800000 */
[----:B------:R-:W-:-:S03]  /*4b00*/  UMOV UR10, 0xffffffff ;  /* 0xffffffff000a7882 */ /* 0x000fc60000000000 */
[----:B------:R-:W-:Y:S05]  /*4b10*/  BRA.DIV UR10, `(.L_x_34990) ;  /* 0x0000002a0a107947 */ /* 0x000fea000b800000 */
[----:B0-----:R0:W1:Y:S02]  /*4b20*/  SHFL.IDX PT, R56, R50, R28, R19 ;  /* 0x0000001c32387389 */ /* 0x00106400000e0013 */
.L_x_35127:
[----:B-1----:R-:W-:-:S07]  /*4b30*/  IMAD R53, R29, R56, RZ ;  /* 0x000000381d357224 */ /* 0x002fce00078e02ff */
.L_x_34989:
[----:B------:R-:W-:Y:S05]  /*4b40*/  @!P3 BRA `(.L_x_34991) ;  /* 0x000000000010b947 */ /* 0x000fea0003800000 */
[----:B------:R-:W-:-:S03]  /*4b50*/  UMOV UR10, 0xffffffff ;  /* 0xffffffff000a7882 */ /* 0x000fc60000000000 */
[----:B------:R-:W-:Y:S05]  /*4b60*/  BRA.DIV UR10, `(.L_x_34992) ;  /* 0x0000002a0a187947 */ /* 0x000fea000b800000 */
[----:B0-----:R0:W1:Y:S02]  /*4b70*/  SHFL.IDX PT, R30, R50, R4, R19 ;  /* 0x00000004321e7389 */ /* 0x00106400000e0013 */
.L_x_35130:
[----:B-12---:R-:W-:-:S07]  /*4b80*/  IMAD R53, R32, R30, R53 ;  /* 0x0000001e20357224 */ /* 0x006fce00078e0235 */
.L_x_34991:
[----:B------:R-:W-:Y:S05]  /*4b90*/  @!P2 BRA `(.L_x_34993) ;  /* 0x000000000010a947 */ /* 0x000fea0003800000 */
[----:B------:R-:W-:-:S03]  /*4ba0*/  UMOV UR10, 0xffffffff ;  /* 0xffffffff000a7882 */ /* 0x000fc60000000000 */
[----:B------:R-:W-:Y:S05]  /*4bb0*/  BRA.DIV UR10, `(.L_x_34994) ;  /* 0x0000002a0a247947 */ /* 0x000fea000b800000 */
[----:B0-----:R0:W1:Y:S02]  /*4bc0*/  SHFL.IDX PT, R30, R50, R5, R19 ;  /* 0x00000005321e7389 */ /* 0x00106400000e0013 */
.L_x_35133:
[----:B-1----:R-:W-:-:S07]  /*4bd0*/  IMAD R53, R33, R30, R53 ;  /* 0x0000001e21357224 */ /* 0x002fce00078e0235 */
.L_x_34993:
[----:B------:R-:W-:Y:S05]  /*4be0*/  @!P1 BRA `(.L_x_34995) ;  /* 0x0000000000109947 */ /* 0x000fea0003800000 */
[----:B------:R-:W-:-:S03]  /*4bf0*/  UMOV UR10, 0xffffffff ;  /* 0xffffffff000a7882 */ /* 0x000fc60000000000 */
[----:B------:R-:W-:Y:S05]  /*4c00*/  BRA.DIV UR10, `(.L_x_34996) ;  /* 0x0000002a0a307947 */ /* 0x000fea000b800000 */
[----:B0-----:R0:W1:Y:S02]  /*4c10*/  SHFL.IDX PT, R30, R50, R6, R19 ;  /* 0x00000006321e7389 */ /* 0x00106400000e0013 */
.L_x_35136:
[----:B-1----:R-:W-:-:S07]  /*4c20*/  IMAD R53, R34, R30, R53 ;  /* 0x0000001e22357224 */ /* 0x002fce00078e0235 */
.L_x_34995:
[----:B------:R-:W1:Y:S02]  /*4c30*/  LDC R55, c[0x0][0x3ac] ;  /* 0x0000eb00ff377b82 */ /* 0x000e640000000800 */
[----:B-1----:R-:W-:-:S13]  /*4c40*/  ISETP.GE.AND P0, PT, R55, 0x5, PT ;  /* 0x000000053700780c */ /* 0x002fda0003f06270 */
[----:B------:R-:W-:Y:S05]  /*4c50*/  @!P0 BRA `(.L_x_34997) ;  /* 0x0000000000108947 */ /* 0x000fea0003800000 */
[----:B------:R-:W-:-:S03]  /*4c60*/  UMOV UR10, 0xffffffff ;  /* 0xffffffff000a7882 */ /* 0x000fc60000000000 */
[----:B------:R-:W-:Y:S05]  /*4c70*/  BRA.DIV UR10, `(.L_x_34998) ;  /* 0x0000002a0a347947 */ /* 0x000fea000b800000 */
[----:B0-----:R0:W1:Y:S02]  /*4c80*/  SHFL.IDX PT, R30, R50, R7, R19 ;  /* 0x00000007321e7389 */ /* 0x00106400000e0013 */
.L_x_35139:
[----:B-1----:R-:W-:-:S07]  /*4c90*/  IMAD R53, R35, R30, R53 ;  /* 0x0000001e23357224 */ /* 0x002fce00078e0235 */
.L_x_34997:
[----:B------:R-:W-:-:S13]  /*4ca0*/  ISETP.GE.AND P0, PT, R55, 0x6, PT ;  /* 0x000000063700780c */ /* 0x000fda0003f06270 */
[----:B------:R-:W-:Y:S05]  /*4cb0*/  @!P0 BRA `(.L_x_34999) ;  /* 0x0000000000108947 */ /* 0x000fea0003800000 */
[----:B------:R-:W-:-:S03]  /*4cc0*/  UMOV UR10, 0xffffffff ;  /* 0xffffffff000a7882 */ /* 0x000fc60000000000 */
[----:B------:R-:W-:Y:S05]  /*4cd0*/  BRA.DIV UR10, `(.L_x_35000) ;  /* 0x0000002a0a3c7947 */ /* 0x000fea000b800000 */
[----:B0-----:R0:W1:Y:S02]  /*4ce0*/  SHFL.IDX PT, R30, R50, R8, R19 ;  /* 0x00000008321e7389 */ /* 0x00106400000e0013 */
.L_x_35142:
[----:B-1----:R-:W-:-:S07]  /*4cf0*/  IMAD R53, R36, R30, R53 ;  /* 0x0000001e24357224 */ /* 0x002fce00078e0235 */
.L_x_34999:
[----:B------:R-:W-:-:S13]  /*4d00*/  ISETP.GE.AND P0, PT, R55, 0x7, PT ;  /* 0x000000073700780c */ /* 0x000fda0003f06270 */
[----:B------:R-:W-:Y:S05]  /*4d10*/  @!P0 BRA `(.L_x_35001) ;  /* 0x0000000000108947 */ /* 0x000fea0003800000 */
[----:B------:R-:W-:-:S03]  /*4d20*/  UMOV UR10, 0xffffffff ;  /* 0xffffffff000a7882 */ /* 0x000fc60000000000 */
[----:B------:R-:W-:Y:S05]  /*4d30*/  BRA.DIV UR10, `(.L_x_35002) ;  /* 0x0000002a0a447947 */ /* 0x000fea000b800000 */
[----:B0-----:R0:W1:Y:S02]  /*4d40*/  SHFL.IDX PT, R30, R50, R9, R19 ;  /* 0x00000009321e7389 */ /* 0x00106400000e0013 */
.L_x_35145:
[----:B-1----:R-:W-:-:S07]  /*4d50*/  IMAD R53, R37, R30, R53 ;  /* 0x0000001e25357224 */ /* 0x002fce00078e0235 */
.L_x_35001:
[----:B------:R-:W-:-:S13]  /*4d60*/  ISETP.GE.AND P0, PT, R55, 0x8, PT ;  /* 0x000000083700780c */ /* 0x000fda0003f06270 */
[----:B------:R-:W-:Y:S05]  /*4d70*/  @!P0 BRA `(.L_x_35003) ;  /* 0x0000000000108947 */ /* 0x000fea0003800000 */
[----:B------:R-:W-:-:S03]  /*4d80*/  UMOV UR10, 0xffffffff ;  /* 0xffffffff000a7882 */ /* 0x000fc60000000000 */
[----:B------:R-:W-:Y:S05]  /*4d90*/  BRA.DIV UR10, `(.L_x_35004) ;  /* 0x0000002a0a4c7947 */ /* 0x000fea000b800000 */
[----:B0-----:R0:W1:Y:S02]  /*4da0*/  SHFL.IDX PT, R30, R50, R10, R19 ;  /* 0x0000000a321e7389 */ /* 0x00106400000e0013 */
.L_x_35148:
[----:B-1----:R-:W-:-:S07]  /*4db0*/  IMAD R53, R38, R30, R53 ;  /* 0x0000001e26357224 */ /* 0x002fce00078e0235 */
.L_x_35003:
[----:B------:R-:W-:-:S13]  /*4dc0*/  ISETP.GE.AND P0, PT, R55, 0x9, PT ;  /* 0x000000093700780c */ /* 0x000fda0003f06270 */
[----:B------:R-:W-:Y:S05]  /*4dd0*/  @!P0 BRA `(.L_x_35005) ;  /* 0x0000000000108947 */ /* 0x000fea0003800000 */
[----:B------:R-:W-:-:S03]  /*4de0*/  UMOV UR10, 0xffffffff ;  /* 0xffffffff000a7882 */ /* 0x000fc60000000000 */
[----:B------:R-:W-:Y:S05]  /*4df0*/  BRA.DIV UR10, `(.L_x_35006) ;  /* 0x0000002a0a547947 */ /* 0x000fea000b800000 */
[----:B0-----:R0:W1:Y:S02]  /*4e00*/  SHFL.IDX PT, R30, R50, R11, R19 ;  /* 0x0000000b321e7389 */ /* 0x00106400000e0013 */
.L_x_35151:
[----:B-1----:R-:W-:-:S07]  /*4e10*/  IMAD R53, R39, R30, R53 ;  /* 0x0000001e27357224 */ /* 0x002fce00078e0235 */
.L_x_35005:
[----:B------:R-:W-:-:S13]  /*4e20*/  ISETP.GE.AND P0, PT, R55, 0xa, PT ;  /* 0x0000000a3700780c */ /* 0x000fda0003f06270 */
[----:B------:R-:W-:Y:S05]  /*4e30*/  @!P0 BRA `(.L_x_35007) ;  /* 0x0000000000108947 */ /* 0x000fea0003800000 */
[----:B------:R-:W-:-:S03]  /*4e40*/  UMOV UR10, 0xffffffff ;  /* 0xffffffff000a7882 */ /* 0x000fc60000000000 */
[----:B------:R-:W-:Y:S05]  /*4e50*/  BRA.DIV UR10, `(.L_x_35008) ;  /* 0x0000002a0a5c7947 */ /* 0x000fea000b800000 */
[----:B0-----:R0:W1:Y:S02]  /*4e60*/  SHFL.IDX PT, R30, R50, R12, R19 ;  /* 0x0000000c321e7389 */ /* 0x00106400000e0013 */
.L_x_35154:
[----:B-1----:R-:W-:-:S07]  /*4e70*/  IMAD R53, R40, R30, R53 ;  /* 0x0000001e28357224 */ /* 0x002fce00078e0235 */
.L_x_35007:
[----:B------:R-:W-:-:S13]  /*4e80*/  ISETP.GE.AND P0, PT, R55, 0xb, PT ;  /* 0x0000000b3700780c */ /* 0x000fda0003f06270 */
[----:B------:R-:W-:Y:S05]  /*4e90*/  @!P0 BRA `(.L_x_35009) ;  /* 0x0000000000108947 */ /* 0x000fea0003800000 */
[----:B------:R-:W-:-:S03]  /*4ea0*/  UMOV UR10, 0xffffffff ;  /* 0xffffffff000a7882 */ /* 0x000fc60000000000 */
[----:B------:R-:W-:Y:S05]  /*4eb0*/  BRA.DIV UR10, `(.L_x_35010) ;  /* 0x0000002a0a647947 */ /* 0x000fea000b800000 */
[----:B0-----:R0:W1:Y:S02]  /*4ec0*/  SHFL.IDX PT, R30, R50, R13, R19 ;  /* 0x0000000d321e7389 */ /* 0x00106400000e0013 */
.L_x_35157:
[----:B-1----:R-:W-:-:S07]  /*4ed0*/  IMAD R53, R41, R30, R53 ;  /* 0x0000001e29357224 */ /* 0x002fce00078e0235 */
.L_x_35009:
[----:B------:R-:W-:-:S13]  /*4ee0*/  ISETP.GE.AND P0, PT, R55, 0xc, PT ;  /* 0x0000000c3700780c */ /* 0x000fda0003f06270 */
[----:B------:R-:W-:Y:S05]  /*4ef0*/  @!P0 BRA `(.L_x_35011) ;  /* 0x0000000000108947 */ /* 0x000fea0003800000 */
[----:B------:R-:W-:-:S03]  /*4f00*/  UMOV UR10, 0xffffffff ;  /* 0xffffffff000a7882 */ /* 0x000fc60000000000 */
[----:B------:R-:W-:Y:S05]  /*4f10*/  BRA.DIV UR10, `(.L_x_35012) ;  /* 0x0000002a0a6c7947 */ /* 0x000fea000b800000 */
[----:B0-----:R0:W1:Y:S02]  /*4f20*/  SHFL.IDX PT, R30, R50, R14, R19 ;  /* 0x0000000e321e7389 */ /* 0x00106400000e0013 */
.L_x_35160:
[----:B-1----:R-:W-:-:S07]  /*4f30*/  IMAD R53, R42, R30, R53 ;  /* 0x0000001e2a357224 */ /* 0x002fce00078e0235 */
.L_x_35011:
[----:B------:R-:W-:-:S13]  /*4f40*/  ISETP.GE.AND P0, PT, R55, 0xd, PT ;  /* 0x0000000d3700780c */ /* 0x000fda0003f06270 */
[----:B------:R-:W-:Y:S05]  /*4f50*/  @!P0 BRA `(.L_x_35013) ;  /* 0x0000000000108947 */ /* 0x000fea0003800000 */
[----:B------:R-:W-:-:S03]  /*4f60*/  UMOV UR10, 0xffffffff ;  /* 0xffffffff000a7882 */ /* 0x000fc60000000000 */
[----:B------:R-:W-:Y:S05]  /*4f70*/  BRA.DIV UR10, `(.L_x_35014) ;  /* 0x0000002a0a747947 */ /* 0x000fea000b800000 */
[----:B0-----:R0:W1:Y:S02]  /*4f80*/  SHFL.IDX PT, R30, R50, R15, R19 ;  /* 0x0000000f321e7389 */ /* 0x00106400000e0013 */
.L_x_35163:
[----:B-1----:R-:W-:-:S07]  /*4f90*/  IMAD R53, R43, R30, R53 ;  /* 0x0000001e2b357224 */ /* 0x002fce00078e0235 */
.L_x_35013:
[----:B------:R-:W-:-:S13]  /*4fa0*/  ISETP.GE.AND P0, PT, R55, 0xe, PT ;  /* 0x0000000e3700780c */ /* 0x000fda0003f06270 */
[----:B------:R-:W-:Y:S05]  /*4fb0*/  @!P0 BRA `(.L_x_35015) ;  /* 0x0000000000108947 */ /* 0x000fea0003800000 */
[----:B------:R-:W-:-:S03]  /*4fc0*/  UMOV UR10, 0xffffffff ;  /* 0xffffffff000a7882 */ /* 0x000fc60000000000 */
[----:B------:R-:W-:Y:S05]  /*4fd0*/  BRA.DIV UR10, `(.L_x_35016) ;  /* 0x0000002a0a7c7947 */ /* 0x000fea000b800000 */
[----:B0-----:R0:W1:Y:S02]  /*4fe0*/  SHFL.IDX PT, R30, R50, R16, R19 ;  /* 0x00000010321e7389 */ /* 0x00106400000e0013 */
.L_x_35166:
[----:B-1----:R-:W-:-:S07]  /*4ff0*/  IMAD R53, R44, R30, R53 ;  /* 0x0000001e2c357224 */ /* 0x002fce00078e0235 */
.L_x_35015:
[----:B------:R-:W-:-:S13]  /*5000*/  ISETP.GE.AND P0, PT, R55, 0xf, PT ;  /* 0x0000000f3700780c */ /* 0x000fda0003f06270 */
[----:B------:R-:W-:Y:S05]  /*5010*/  @!P0 BRA `(.L_x_35017) ;  /* 0x0000000000108947 */ /* 0x000fea0003800000 */
[----:B------:R-:W-:-:S03]  /*5020*/  UMOV UR10, 0xffffffff ;  /* 0xffffffff000a7882 */ /* 0x000fc60000000000 */
[----:B------:R-:W-:Y:S05]  /*5030*/  BRA.DIV UR10, `(.L_x_35018) ;  /* 0x0000002a0a847947 */ /* 0x000fea000b800000 */
[----:B0-----:R0:W1:Y:S02]  /*5040*/  SHFL.IDX PT, R30, R50, R17, R19 ;  /* 0x00000011321e7389 */ /* 0x00106400000e0013 */
.L_x_35169:
[----:B-1----:R-:W-:-:S07]  /*5050*/  IMAD R53, R45, R30, R53 ;  /* 0x0000001e2d357224 */ /* 0x002fce00078e0235 */
.L_x_35017:
[----:B------:R-:W-:-:S13]  /*5060*/  ISETP.GE.AND P0, PT, R55, 0x10, PT ;  /* 0x000000103700780c */ /* 0x000fda0003f06270 */
[----:B------:R-:W-:Y:S05]  /*5070*/  @!P0 BRA `(.L_x_35019) ;  /* 0x0000000000108947 */ /* 0x000fea0003800000 */
[----:B------:R-:W-:-:S03]  /*5080*/  UMOV UR10, 0xffffffff ;  /* 0xffffffff000a7882 */ /* 0x000fc60000000000 */
[----:B------:R-:W-:Y:S05]  /*5090*/  BRA.DIV UR10, `(.L_x_35020) ;  /* 0x0000002a0a8c7947 */ /* 0x000fea000b800000 */
[----:B0-----:R0:W1:Y:S02]  /*50a0*/  SHFL.IDX PT, R30, R50, R18, R19 ;  /* 0x00000012321e7389 */ /* 0x00106400000e0013 */
.L_x_35172:
[----:B-1----:R-:W-:-:S07]  /*50b0*/  IMAD R53, R46, R30, R53 ;  /* 0x0000001e2e357224 */ /* 0x002fce00078e0235 */
.L_x_35019:
[----:B------:R-:W-:-:S07]  /*50c0*/  IMAD.U32 R30, RZ, RZ, UR14 ;  /* 0x0000000eff1e7e24 */ /* 0x000fce000f8e00ff */
.L_x_35021:
        /* <DEDUP_REMOVED lines=36> */
.L_x_34988:
[----:B------:R-:W-:Y:S05]  /*5310*/  @!P5 BRA `(.L_x_35023) ;  /* 0xffffffe800e8d947 */ /* 0x000fea000383ffff */
.L_x_34864:
        /* <DEDUP_REMOVED lines=133> */
.L_x_35027:
[----:B------:R-:W-:Y:S05]  /*5b70*/  BSYNC.RECONVERGENT B1 ;  /* 0x0000000000017941 */ /* 0x000fea0003800200 */
.L_x_35026:
        /* <DEDUP_REMOVED lines=13> */
.L_x_35028:
        /* <DEDUP_REMOVED lines=106> */
.L_x_35025:
[----:B------:R-:W-:Y:S05]  /*62f0*/  BSYNC.RECONVERGENT B0 ;  /* 0x0000000000007941 */ /* 0x000fea0003800200 */
.L_x_35024:
[----:B------:R-:W5:Y:S02]  /*6300*/  LDCU UR10, c[0x0][0x374] ;  /* 0x00006e80ff0a77ac */ /* 0x000f640008000800 */
[----:B-----5:R-:W-:Y:S02]  /*6310*/  UIADD3 UR9, UPT, UPT, UR10, UR9, URZ ;  /* 0x000000090a097290 */ /* 0x020fe4000fffe0ff */
[----:B------:R-:W-:-:S04]  /*6320*/  USHF.L.U32 UR10, UR10, 0x1, URZ ;  /* 0x000000010a0a7899 */ /* 0x000fc800080006ff */
[----:B------:R-:W-:-:S09]  /*6330*/  UISETP.GE.U32.AND UP0, UPT, UR9, UR10, UPT ;  /* 0x0000000a0900728c */ /* 0x000fd2000bf06070 */
[----:B------:R-:W-:Y:S05]  /*6340*/  BRA.U !UP0, `(.L_x_35029) ;  /* 0xffffffad08807547 */ /* 0x000fea000b83ffff */
[----:B------:R-:W-:Y:S05]  /*6350*/  EXIT ;  /* 0x000000000000794d */ /* 0x000fea0003800000 */
.L_x_34886:
[----:B------:R-:W-:Y:S01]  /*6360*/  BSSY B2, `(.L_x_35030) ;  /* 0x0000006000027945 */ /* 0x000fe20003800000 */
[----:B------:R-:W-:Y:S02]  /*6370*/  IMAD.MOV.U32 R31, RZ, RZ, R28 ;  /* 0x000000ffff1f7224 */ /* 0x000fe400078e001c */
[----:B------:R-:W-:-:S07]  /*6380*/  IMAD.MOV.U32 R30, RZ, RZ, -0x1 ;  /* 0xffffffffff1e7424 */ /* 0x000fce00078e00ff */
[----:B012---:R-:W-:Y:S05]  /*6390*/  WARPSYNC.COLLECTIVE R30, `(.L_x_35031) ;  /* 0x000000001e087348 */ /* 0x007fea0003c00000 */
[----:B-1----:R1:W3:Y:S02]  /*63a0*/  SHFL.IDX P0, R30, R50, R31, R19 ;  /* 0x0000001f321e7389 */ /* 0x0022e40000000013 */
[----:B0123--:R-:W-:Y:S05]  /*63b0*/  ENDCOLLECTIVE ;  /* 0x000000000000791b */ /* 0x00ffea0003800000 */
.L_x_35031:
[----:B------:R-:W-:Y:S05]  /*63c0*/  BSYNC B2 ;  /* 0x0000000000027941 */ /* 0x000fea0003800000 */
.L_x_35030:
[----:B------:R-:W-:Y:S05]  /*63d0*/  BRA `(.L_x_35032) ;  /* 0xffffffc000787947 */ /* 0x000fea000383ffff */
.L_x_34888:
[----:B------:R-:W-:Y:S01]  /*63e0*/  BSSY B2, `(.L_x_35033) ;  /* 0x0000006000027945 */ /* 0x000fe20003800000 */
[----:B------:R-:W-:Y:S01]  /*63f0*/  MOV R31, R4 ;  /* 0x00000004001f7202 */ /* 0x000fe20000000f00 */
[----:B------:R-:W-:-:S07]  /*6400*/  IMAD.MOV.U32 R30, RZ, RZ, -0x1 ;  /* 0xffffffffff1e7424 */ /* 0x000fce00078e00ff */
[----:B012---:R-:W-:Y:S05]  /*6410*/  WARPSYNC.COLLECTIVE R30, `(.L_x_35034) ;  /* 0x000000001e087348 */ /* 0x007fea0003c00000 */
[----:B-1----:R1:W3:Y:S02]  /*6420*/  SHFL.IDX P0, R30, R50, R31, R19 ;  /* 0x0000001f321e7389 */ /* 0x0022e40000000013 */
[----:B0123--:R-:W-:Y:S05]  /*6430*/  ENDCOLLECTIVE ;  /* 0x000000000000791b */ /* 0x00ffea0003800000 */
.L_x_35034:
[----:B------:R-:W-:Y:S05]  /*6440*/  BSYNC B2 ;  /* 0x0000000000027941 */ /* 0x000fea0003800000 */
.L_x_35033:
[----:B------:R-:W-:Y:S05]  /*6450*/  BRA `(.L_x_35035) ;  /* 0xffffffc0006c7947 */ /* 0x000fea000383ffff */
.L_x_34890:
[----:B------:R-:W-:Y:S01]  /*6460*/  BSSY B2, `(.L_x_35036) ;  /* 0x0000006000027945 */ /* 0x000fe20003800000 */
[----:B------:R-:W-:Y:S02]  /*6470*/  IMAD.MOV.U32 R31, RZ, RZ, R5 ;  /* 0x000000ffff1f7224 */ /* 0x000fe400078e0005 */
[----:B------:R-:W-:-:S07]  /*6480*/  IMAD.MOV.U32 R30, RZ, RZ, -0x1 ;  /* 0xffffffffff1e7424 */ /* 0x000fce00078e00ff */
[----:B012---:R-:W-:Y:S05]  /*6490*/  WARPSYNC.COLLECTIVE R30, `(.L_x_35037) ;  /* 0x000000001e087348 */ /* 0x007fea0003c00000 */
[----:B-1----:R1:W3:Y:S02]  /*64a0*/  SHFL.IDX P0, R30, R50, R31, R19 ;  /* 0x0000001f321e7389 */ /* 0x0022e40000000013 */
[----:B0123--:R-:W-:Y:S05]  /*64b0*/  ENDCOLLECTIVE ;  /* 0x000000000000791b */ /* 0x00ffea0003800000 */
.L_x_35037:
[----:B------:R-:W-:Y:S05]  /*64c0*/  BSYNC B2 ;  /* 0x0000000000027941 */ /* 0x000fea0003800000 */
.L_x_35036:
[----:B------:R-:W-:Y:S05]  /*64d0*/  BRA `(.L_x_35038) ;  /* 0xffffffc000607947 */ /* 0x000fea000383ffff */
.L_x_34892:
[----:B------:R-:W-:Y:S01]  /*64e0*/  BSSY B2, `(.L_x_35039) ;  /* 0x0000006000027945 */ /* 0x000fe20003800000 */
[----:B------:R-:W-:Y:S01]  /*64f0*/  MOV R31, R6 ;  /* 0x00000006001f7202 */ /* 0x000fe20000000f00 */
[----:B------:R-:W-:-:S07]  /*6500*/  IMAD.MOV.U32 R30, RZ, RZ, -0x1 ;  /* 0xffffffffff1e7424 */ /* 0x000fce00078e00ff */
[----:B012---:R-:W-:Y:S05]  /*6510*/  WARPSYNC.COLLECTIVE R30, `(.L_x_35040) ;  /* 0x000000001e087348 */ /* 0x007fea0003c00000 */
[----:B-1----:R1:W3:Y:S02]  /*6520*/  SHFL.IDX P0, R30, R50, R31, R19 ;  /* 0x0000001f321e7389 */ /* 0x0022e40000000013 */
[----:B0123--:R-:W-:Y:S05]  /*6530*/  ENDCOLLECTIVE ;  /* 0x000000000000791b */ /* 0x00ffea0003800000 */
.L_x_35040:
[----:B------:R-:W-:Y:S05]  /*6540*/  BSYNC B2 ;  /* 0x0000000000027941 */ /* 0x000fea0003800000 */
.L_x_35039:
[----:B------:R-:W-:Y:S05]  /*6550*/  BRA `(.L_x_35041) ;  /* 0xffffffc000547947 */ /* 0x000fea000383ffff */
.L_x_34894:
[----:B------:R-:W-:Y:S01]  /*6560*/  BSSY B2, `(.L_x_35042) ;  /* 0x0000006000027945 */ /* 0x000fe20003800000 */
[----:B------:R-:W-:Y:S02]  /*6570*/  IMAD.MOV.U32 R31, RZ, RZ, R7 ;  /* 0x000000ffff1f7224 */ /* 0x000fe400078e0007 */
[----:B------:R-:W-:-:S07]  /*6580*/  IMAD.MOV.U32 R30, RZ, RZ, -0x1 ;  /* 0xffffffffff1e7424 */ /* 0x000fce00078e00ff */
[----:B012---:R-:W-:Y:S05]  /*6590*/  WARPSYNC.COLLECTIVE R30, `(.L_x_35043) ;  /* 0x000000001e087348 */ /* 0x007fea0003c00000 */
[----:B-1----:R1:W3:Y:S02]  /*65a0*/  SHFL.IDX P0, R30, R50, R31, R19 ;  /* 0x0000001f321e7389 */ /* 0x0022e40000000013 */
[----:B0123--:R-:W-:Y:S05]  /*65b0*/  ENDCOLLECTIVE ;  /* 0x000000000000791b */ /* 0x00ffea0003800000 */
.L_x_35043:
[----:B------:R-:W-:Y:S05]  /*65c0*/  BSYNC B2 ;  /* 0x0000000000027941 */ /* 0x000fea0003800000 */
.L_x_35042:
[----:B------:R-:W-:Y:S05]  /*65d0*/  BRA `(.L_x_35044) ;  /* 0xffffffc000487947 */ /* 0x000fea000383ffff */
.L_x_34896:
[----:B------:R-:W-:Y:S01]  /*65e0*/  BSSY B2, `(.L_x_35045) ;  /* 0x0000006000027945 */ /* 0x000fe20003800000 */
[----:B------:R-:W-:Y:S01]  /*65f0*/  MOV R31, R8 ;  /* 0x00000008001f7202 */ /* 0x000fe20000000f00 */
[----:B------:R-:W-:-:S07]  /*6600*/  IMAD.MOV.U32 R30, RZ, RZ, -0x1 ;  /* 0xffffffffff1e7424 */ /* 0x000fce00078e00ff */
[----:B012---:R-:W-:Y:S05]  /*6610*/  WARPSYNC.COLLECTIVE R30, `(.L_x_35046) ;  /* 0x000000001e087348 */ /* 0x007fea0003c00000 */
[----:B-1----:R1:W3:Y:S02]  /*6620*/  SHFL.IDX P0, R30, R50, R31, R19 ;  /* 0x0000001f321e7389 */ /* 0x0022e40000000013 */
[----:B0123--:R-:W-:Y:S05]  /*6630*/  ENDCOLLECTIVE ;  /* 0x000000000000791b */ /* 0x00ffea0003800000 */
.L_x_35046:
[----:B------:R-:W-:Y:S05]  /*6640*/  BSYNC B2 ;  /* 0x0000000000027941 */ /* 0x000fea0003800000 */
.L_x_35045:
[----:B------:R-:W-:Y:S05]  /*6650*/  BRA `(.L_x_35047) ;  /* 0xffffffc000447947 */ /* 0x000fea000383ffff */
.L_x_34898:
[----:B------:R-:W-:Y:S01]  /*6660*/  BSSY B2, `(.L_x_35048) ;  /* 0x0000006000027945 */ /* 0x000fe20003800000 */
[----:B------:R-:W-:Y:S02]  /*6670*/  IMAD.MOV.U32 R31, RZ, RZ, R9 ;  /* 0x000000ffff1f7224 */ /* 0x000fe400078e0009 */
[----:B------:R-:W-:-:S07]  /*6680*/  IMAD.MOV.U32 R30, RZ, RZ, -0x1 ;  /* 0xffffffffff1e7424 */ /* 0x000fce00078e00ff */
[----:B012---:R-:W-:Y:S05]  /*6690*/  WARPSYNC.COLLECTIVE R30, `(.L_x_35049) ;  /* 0x000000001e087348 */ /* 0x007fea0003c00000 */
[----:B-1----:R1:W3:Y:S02]  /*66a0*/  SHFL.IDX P0, R30, R50, R31, R19 ;  /* 0x0000001f321e7389 */ /* 0x0022e40000000013 */
[----:B0123--:R-:W-:Y:S05]  /*66b0*/  ENDCOLLECTIVE ;  /* 0x000000000000791b */ /* 0x00ffea0003800000 */
.L_x_35049:
[----:B------:R-:W-:Y:S05]  /*66c0*/  BSYNC B2 ;  /* 0x0000000000027941 */ /* 0x000fea0003800000 */
.L_x_35048:
[----:B------:R-:W-:Y:S05]  /*66d0*/  BRA `(.L_x_35050) ;  /* 0xffffffc0003c7947 */ /* 0x000fea000383ffff */
.L_x_34900:
[----:B------:R-:W-:Y:S01]  /*66e0*/  BSSY B2, `(.L_x_35051) ;  /* 0x0000006000027945 */ /* 0x000fe20003800000 */
[----:B------:R-:W-:Y:S01]  /*66f0*/  MOV R31, R10 ;  /* 0x0000000a001f7202 */ /* 0x000fe20000000f00 */
[----:B------:R-:W-:-:S07]  /*6700*/  IMAD.MOV.U32 R30, RZ, RZ, -0x1 ;  /* 0xffffffffff1e7424 */ /* 0x000fce00078e00ff */
[----:B012---:R-:W-:Y:S05]  /*6710*/  WARPSYNC.COLLECTIVE R30, `(.L_x_35052) ;  /* 0x000000001e087348 */ /* 0x007fea0003c00000 */
[----:B-1----:R1:W3:Y:S02]  /*6720*/  SHFL.IDX P0, R30, R50, R31, R19 ;  /* 0x0000001f321e7389 */ /* 0x0022e40000000013 */
[----:B0123--:R-:W-:Y:S05]  /*6730*/  ENDCOLLECTIVE ;  /* 0x000000000000791b */ /* 0x00ffea0003800000 */
.L_x_35052:
[----:B------:R-:W-:Y:S05]  /*6740*/  BSYNC B2 ;  /* 0x0000000000027941 */ /* 0x000fea0003800000 */
.L_x_35051:
[----:B------:R-:W-:Y:S05]  /*6750*/  BRA `(.L_x_35053) ;  /* 0xffffffc000347947 */ /* 0x000fea000383ffff */
.L_x_34902:
[----:B------:R-:W-:Y:S01]  /*6760*/  BSSY B2, `(.L_x_35054) ;  /* 0x0000006000027945 */ /* 0x000fe20003800000 */
[----:B------:R-:W-:Y:S02]  /*6770*/  IMAD.MOV.U32 R31, RZ, RZ, R11 ;  /* 0x000000ffff1f7224 */ /* 0x000fe400078e000b */
[----:B------:R-:W-:-:S07]  /*6780*/  IMAD.MOV.U32 R30, RZ, RZ, -0x1 ;  /* 0xffffffffff1e7424 */ /* 0x000fce00078e00ff */
[----:B012---:R-:W-:Y:S05]  /*6790*/  WARPSYNC.COLLECTIVE R30, `(.L_x_35055) ;  /* 0x000000001e087348 */ /* 0x007fea0003c00000 */
[----:B-1----:R1:W3:Y:S02]  /*67a0*/  SHFL.IDX P0, R30, R50, R31, R19 ;  /* 0x0000001f321e7389 */ /* 0x0022e40000000013 */
[----:B0123--:R-:W-:Y:S05]  /*67b0*/  ENDCOLLECTIVE ;  /* 0x000000000000791b */ /* 0x00ffea0003800000 */
.L_x_35055:
[----:B------:R-:W-:Y:S05]  /*67c0*/  BSYNC B2 ;  /* 0x0000000000027941 */ /* 0x000fea0003800000 */
.L_x_35054:
[----:B------:R-:W-:Y:S05]  /*67d0*/  BRA `(.L_x_35056) ;  /* 0xffffffc0002c7947 */ /* 0x000fea000383ffff */
.L_x_34904:
[----:B------:R-:W-:Y:S01]  /*67e0*/  BSSY B2, `(.L_x_35057) ;  /* 0x0000006000027945 */ /* 0x000fe20003800000 */
[----:B------:R-:W-:Y:S01]  /*67f0*/  MOV R31, R12 ;  /* 0x0000000c001f7202 */ /* 0x000fe20000000f00 */
[----:B------:R-:W-:-:S07]  /*6800*/  IMAD.MOV.U32 R30, RZ, RZ, -0x1 ;  /* 0xffffffffff1e7424 */ /* 0x000fce00078e00ff */
[----:B012---:R-:W-:Y:S05]  /*6810*/  WARPSYNC.COLLECTIVE R30, `(.L_x_35058) ;  /* 0x000000001e087348 */ /* 0x007fea0003c00000 */
[----:B-1----:R1:W3:Y:S02]  /*6820*/  SHFL.IDX P0, R30, R50, R31, R19 ;  /* 0x0000001f321e7389 */ /* 0x0022e40000000013 */
[----:B0123--:R-:W-:Y:S05]  /*6830*/  ENDCOLLECTIVE ;  /* 0x000000000000791b */ /* 0x00ffea0003800000 */
.L_x_35058:
[----:B------:R-:W-:Y:S05]  /*6840*/  BSYNC B2 ;  /* 0x0000000000027941 */ /* 0x000fea0003800000 */
.L_x_35057:
[----:B------:R-:W-:Y:S05]  /*6850*/  BRA `(.L_x_35059) ;  /* 0xffffffc000247947 */ /* 0x000fea000383ffff */
.L_x_34906:
[----:B------:R-:W-:Y:S01]  /*6860*/  BSSY B2, `(.L_x_35060) ;  /* 0x0000006000027945 */ /* 0x000fe20003800000 */
[----:B------:R-:W-:Y:S02]  /*6870*/  IMAD.MOV.U32 R31, RZ, RZ, R13 ;  /* 0x000000ffff1f7224 */ /* 0x000fe400078e000d */
[----:B------:R-:W-:-:S07]  /*6880*/  IMAD.MOV.U32 R30, RZ, RZ, -0x1 ;  /* 0xffffffffff1e7424 */ /* 0x000fce00078e00ff */
[----:B012---:R-:W-:Y:S05]  /*6890*/  WARPSYNC.COLLECTIVE R30, `(.L_x_35061) ;  /* 0x000000001e087348 */ /* 0x007fea0003c00000 */
[----:B-1----:R1:W3:Y:S02]  /*68a0*/  SHFL.IDX P0, R30, R50, R31, R19 ;  /* 0x0000001f321e7389 */ /* 0x0022e40000000013 */
[----:B0123--:R-:W-:Y:S05]  /*68b0*/  ENDCOLLECTIVE ;  /* 0x000000000000791b */ /* 0x00ffea0003800000 */
.L_x_35061:
[----:B------:R-:W-:Y:S05]  /*68c0*/  BSYNC B2 ;  /* 0x0000000000027941 */ /* 0x000fea0003800000 */
.L_x_35060:
[----:B------:R-:W-:Y:S05]  /*68d0*/  BRA `(.L_x_35062) ;  /* 0xffffffc0001c7947 */ /* 0x000fea000383ffff */
.L_x_34908:
[----:B------:R-:W-:Y:S01]  /*68e0*/  BSSY B2, `(.L_x_35063) ;  /* 0x0000006000027945 */ /* 0x000fe20003800000 */
[----:B------:R-:W-:Y:S01]  /*68f0*/  MOV R31, R14 ;  /* 0x0000000e001f7202 */ /* 0x000fe20000000f00 */
[----:B------:R-:W-:-:S07]  /*6900*/  IMAD.MOV.U32 R30, RZ, RZ, -0x1 ;  /* 0xffffffffff1e7424 */ /* 0x000fce00078e00ff */
[----:B012---:R-:W-:Y:S05]  /*6910*/  WARPSYNC.COLLECTIVE R30, `(.L_x_35064) ;  /* 0x000000001e087348 */ /* 0x007fea0003c00000 */
[----:B-1----:R1:W3:Y:S02]  /*6920*/  SHFL.IDX P0, R30, R50, R31, R19 ;  /* 0x0000001f321e7389 */ /* 0x0022e40000000013 */
[----:B0123--:R-:W-:Y:S05]  /*6930*/  ENDCOLLECTIVE ;  /* 0x000000000000791b */ /* 0x00ffea0003800000 */
.L_x_35064:
[----:B------:R-:W-:Y:S05]  /*6940*/  BSYNC B2 ;  /* 0x0000000000027941 */ /* 0x000fea0003800000 */
.L_x_35063:
[----:B------:R-:W-:Y:S05]  /*6950*/  BRA `(.L_x_35065) ;  /* 0xffffffc000147947 */ /* 0x000fea000383ffff */
.L_x_34910:
[----:B------:R-:W-:Y:S01]  /*6960*/  BSSY B2, `(.L_x_35066) ;  /* 0x0000006000027945 */ /* 0x000fe20003800000 */
[----:B------:R-:W-:Y:S02]  /*6970*/  IMAD.MOV.U32 R31, RZ, RZ, R15 ;  /* 0x000000ffff1f7224 */ /* 0x000fe400078e000f */
[----:B------:R-:W-:-:S07]  /*6980*/  IMAD.MOV.U32 R30, RZ, RZ, -0x1 ;  /* 0xffffffffff1e7424 */ /* 0x000fce00078e00ff */
[----:B012---:R-:W-:Y:S05]  /*6990*/  WARPSYNC.COLLECTIVE R30, `(.L_x_35067) ;  /* 0x000000001e087348 */ /* 0x007fea0003c00000 */
[----:B-1----:R1:W3:Y:S02]  /*69a0*/  SHFL.IDX P0, R30, R50, R31, R19 ;  /* 0x0000001f321e7389 */ /* 0x0022e40000000013 */
[----:B0123--:R-:W-:Y:S05]  /*69b0*/  ENDCOLLECTIVE ;  /* 0x000000000000791b */ /* 0x00ffea0003800000 */
.L_x_35067:
[----:B------:R-:W-:Y:S05]  /*69c0*/  BSYNC B2 ;  /* 0x0000000000027941 */ /* 0x000fea0003800000 */
.L_x_35066:
[----:B------:R-:W-:Y:S05]  /*69d0*/  BRA `(.L_x_35068) ;  /* 0xffffffc0000c7947 */ /* 0x000fea000383ffff */
.L_x_34912:
[----:B------:R-:W-:Y:S01]  /*69e0*/  BSSY B2, `(.L_x_35069) ;  /* 0x0000006000027945 */ /* 0x000fe20003800000 */
[----:B------:R-:W-:Y:S01]  /*69f0*/  MOV R31, R16 ;  /* 0x00000010001f7202 */ /* 0x000fe20000000f00 */
[----:B------:R-:W-:-:S07]  /*6a00*/  IMAD.MOV.U32 R30, RZ, RZ, -0x1 ;  /* 0xffffffffff1e7424 */ /* 0x000fce00078e00ff */
[----:B012---:R-:W-:Y:S05]  /*6a10*/  WARPSYNC.COLLECTIVE R30, `(.L_x_35070) ;  /* 0x000000001e087348 */ /* 0x007fea0003c00000 */
[----:B-1----:R1:W3:Y:S02]  /*6a20*/  SHFL.IDX P0, R30, R50, R31, R19 ;  /* 0x0000001f321e7389 */ /* 0x0022e40000000013 */
[----:B0123--:R-:W-:Y:S05]  /*6a30*/  ENDCOLLECTIVE ;  /* 0x000000000000791b */ /* 0x00ffea0003800000 */
.L_x_35070:
[----:B------:R-:W-:Y:S05]  /*6a40*/  BSYNC B2 ;  /* 0x0000000000027941 */ /* 0x000fea0003800000 */
.L_x_35069:
[----:B------:R-:W-:Y:S05]  /*6a50*/  BRA `(.L_x_35071) ;  /* 0xffffffc000047947 */ /* 0x000fea000383ffff */
.L_x_34914:
[----:B------:R-:W-:Y:S01]  /*6a60*/  BSSY B2, `(.L_x_35072) ;  /* 0x0000006000027945 */ /* 0x000fe20003800000 */
[----:B------:R-:W-:Y:S02]  /*6a70*/  IMAD.MOV.U32 R31, RZ, RZ, R17 ;  /* 0x000000ffff1f7224 */ /* 0x000fe400078e0011 */
[----:B------:R-:W-:-:S07]  /*6a80*/  IMAD.MOV.U32 R30, RZ, RZ, -0x1 ;  /* 0xffffffffff1e7424 */ /* 0x000fce00078e00ff */
[----:B012---:R-:W-:Y:S05]  /*6a90*/  WARPSYNC.COLLECTIVE R30, `(.L_x_35073) ;  /* 0x000000001e087348 */ /* 0x007fea0003c00000 */
[----:B-1----:R1:W3:Y:S02]  /*6aa0*/  SHFL.IDX P0, R30, R50, R31, R19 ;  /* 0x0000001f321e7389 */ /* 0x0022e40000000013 */
[----:B0123--:R-:W-:Y:S05]  /*6ab0*/  ENDCOLLECTIVE ;  /* 0x000000000000791b */ /* 0x00ffea0003800000 */
.L_x_35073:
[----:B------:R-:W-:Y:S05]  /*6ac0*/  BSYNC B2 ;  /* 0x0000000000027941 */ /* 0x000fea0003800000 */
.L_x_35072:
[----:B------:R-:W-:Y:S05]  /*6ad0*/  BRA `(.L_x_35074) ;  /* 0xffffffbc00fc7947 */ /* 0x000fea000383ffff */
.L_x_34916:
[----:B------:R-:W-:Y:S01]  /*6ae0*/  BSSY B2, `(.L_x_35075) ;  /* 0x0000006000027945 */ /* 0x000fe20003800000 */
[----:B------:R-:W-:Y:S01]  /*6af0*/  MOV R31, R18 ;  /* 0x00000012001f7202 */ /* 0x000fe20000000f00 */
[----:B------:R-:W-:-:S07]  /*6b00*/  IMAD.MOV.U32 R30, RZ, RZ, -0x1 ;  /* 0xffffffffff1e7424 */ /* 0x000fce00078e00ff */
[----:B012---:R-:W-:Y:S05]  /*6b10*/  WARPSYNC.COLLECTIVE R30, `(.L_x_35076) ;  /* 0x000000001e087348 */ /* 0x007fea0003c00000 */
[----:B-1----:R1:W3:Y:S02]  /*6b20*/  SHFL.IDX P0, R30, R50, R31, R19 ;  /* 0x0000001f321e7389 */ /* 0x0022e40000000013 */
[----:B0123--:R-:W-:Y:S05]  /*6b30*/  ENDCOLLECTIVE ;  /* 0x000000000000791b */ /* 0x00ffea0003800000 */
.L_x_35076:
[----:B------:R-:W-:Y:S05]  /*6b40*/  BSYNC B2 ;  /* 0x0000000000027941 */ /* 0x000fea0003800000 */
.L_x_35075:
[----:B------:R-:W-:Y:S05]  /*6b50*/  BRA `(.L_x_35077) ;  /* 0xffffffbc00f47947 */ /* 0x000fea000383ffff */
.L_x_34939:
[----:B------:R-:W-:Y:S01]  /*6b60*/  BSSY B1, `(.L_x_35078) ;  /* 0x0000006000017945 */ /* 0x000fe20003800000 */
[----:B------:R-:W-:Y:S02]  /*6b70*/  IMAD.MOV.U32 R31, RZ, RZ, R28 ;  /* 0x000000ffff1f7224 */ /* 0x000fe400078e001c */
[----:B------:R-:W-:-:S07]  /*6b80*/  IMAD.MOV.U32 R30, RZ, RZ, -0x1 ;  /* 0xffffffffff1e7424 */ /* 0x000fce00078e00ff */
[----:B012---:R-:W-:Y:S05]  /*6b90*/  WARPSYNC.COLLECTIVE R30, `(.L_x_35079) ;  /* 0x000000001e087348 */ /* 0x007fea0003c00000 */
[----:B-1----:R1:W3:Y:S02]  /*6ba0*/  SHFL.IDX P0, R30, R50, R31, R19 ;  /* 0x0000001f321e7389 */ /* 0x0022e40000000013 */
[----:B0123--:R-:W-:Y:S05]  /*6bb0*/  ENDCOLLECTIVE ;  /* 0x000000000000791b */ /* 0x00ffea0003800000 */
.L_x_35079:
[----:B------:R-:W-:Y:S05]  /*6bc0*/  BSYNC B1 ;  /* 0x0000000000017941 */ /* 0x000fea0003800000 */
.L_x_35078:
[----:B------:R-:W-:Y:S05]  /*6bd0*/  BRA `(.L_x_35080) ;  /* 0xffffffcc00307947 */ /* 0x000fea000383ffff */
.L_x_34941:
[----:B------:R-:W-:Y:S01]  /*6be0*/  BSSY B1, `(.L_x_35081) ;  /* 0x0000006000017945 */ /* 0x000fe20003800000 */
[----:B------:R-:W-:Y:S01]  /*6bf0*/  MOV R31, R4 ;  /* 0x00000004001f7202 */ /* 0x000fe20000000f00 */
[----:B------:R-:W-:-:S07]  /*6c00*/  IMAD.MOV.U32 R30, RZ, RZ, -0x1 ;  /* 0xffffffffff1e7424 */ /* 0x000fce00078e00ff */
[----:B012---:R-:W-:Y:S05]  /*6c10*/  WARPSYNC.COLLECTIVE R30, `(.L_x_35082) ;  /* 0x000000001e087348 */ /* 0x007fea0003c00000 */
[----:B-1----:R1:W3:Y:S02]  /*6c20*/  SHFL.IDX P0, R30, R50, R31, R19 ;  /* 0x0000001f321e7389 */ /* 0x0022e40000000013 */
[----:B0123--:R-:W-:Y:S05]  /*6c30*/  ENDCOLLECTIVE ;  /* 0x000000000000791b */ /* 0x00ffea0003800000 */
.L_x_35082:
[----:B------:R-:W-:Y:S05]  /*6c40*/  BSYNC B1 ;  /* 0x0000000000017941 */ /* 0x000fea0003800000 */
.L_x_35081:
[----:B------:R-:W-:Y:S05]  /*6c50*/  BRA `(.L_x_35083) ;  /* 0xffffffcc00247947 */ /* 0x000fea000383ffff */
.L_x_34943:
[----:B------:R-:W-:Y:S01]  /*6c60*/  BSSY B1, `(.L_x_35084) ;  /* 0x0000006000017945 */ /* 0x000fe20003800000 */
[----:B------:R-:W-:Y:S02]  /*6c70*/  IMAD.MOV.U32 R31, RZ, RZ, R5 ;  /* 0x000000ffff1f7224 */ /* 0x000fe400078e0005 */
[----:B------:R-:W-:-:S07]  /*6c80*/  IMAD.MOV.U32 R30, RZ, RZ, -0x1 ;  /* 0xffffffffff1e7424 */ /* 0x000fce00078e00ff */
[----:B012---:R-:W-:Y:S05]  /*6c90*/  WARPSYNC.COLLECTIVE R30, `(.L_x_35085) ;  /* 0x000000001e087348 */ /* 0x007fea0003c00000 */
[----:B-1----:R1:W3:Y:S02]  /*6ca0*/  SHFL.IDX P0, R30, R50, R31, R19 ;  /* 0x0000001f321e7389 */ /* 0x0022e40000000013 */
[----:B0123--:R-:W-:Y:S05]  /*6cb0*/  ENDCOLLECTIVE ;  /* 0x000000000000791b */ /* 0x00ffea0003800000 */
.L_x_35085:
[----:B------:R-:W-:Y:S05]  /*6cc0*/  BSYNC B1 ;  /* 0x0000000000017941 */ /* 0x000fea0003800000 */
.L_x_35084:
[----:B------:R-:W-:Y:S05]  /*6cd0*/  BRA `(.L_x_35086) ;  /* 0xffffffcc00187947 */ /* 0x000fea000383ffff */
.L_x_34945:
[----:B------:R-:W-:Y:S01]  /*6ce0*/  BSSY B1, `(.L_x_35087) ;  /* 0x0000006000017945 */ /* 0x000fe20003800000 */
[----:B------:R-:W-:Y:S01]  /*6cf0*/  MOV R31, R6 ;  /* 0x00000006001f7202 */ /* 0x000fe20000000f00 */
[----:B------:R-:W-:-:S07]  /*6d00*/  IMAD.MOV.U32 R30, RZ, RZ, -0x1 ;  /* 0xffffffffff1e7424 */ /* 0x000fce00078e00ff */
[----:B012---:R-:W-:Y:S05]  /*6d10*/  WARPSYNC.COLLECTIVE R30, `(.L_x_35088) ;  /* 0x000000001e087348 */ /* 0x007fea0003c00000 */
[----:B-1----:R1:W3:Y:S02]  /*6d20*/  SHFL.IDX P0, R30, R50, R31, R19 ;  /* 0x0000001f321e7389 */ /* 0x0022e40000000013 */
[----:B0123--:R-:W-:Y:S05]  /*6d30*/  ENDCOLLECTIVE ;  /* 0x000000000000791b */ /* 0x00ffea0003800000 */
.L_x_35088:
[----:B------:R-:W-:Y:S05]  /*6d40*/  BSYNC B1 ;  /* 0x0000000000017941 */ /* 0x000fea0003800000 */
.L_x_35087:
[----:B------:R-:W-:Y:S05]  /*6d50*/  BRA `(.L_x_35089) ;  /* 0xffffffcc000c7947 */ /* 0x000fea000383ffff */
.L_x_34947:
[----:B------:R-:W-:Y:S01]  /*6d60*/  BSSY B1, `(.L_x_35090) ;  /* 0x0000006000017945 */ /* 0x000fe20003800000 */
[----:B------:R-:W-:Y:S02]  /*6d70*/  IMAD.MOV.U32 R31, RZ, RZ, R7 ;  /* 0x000000ffff1f7224 */ /* 0x000fe400078e0007 */
[----:B------:R-:W-:-:S07]  /*6d80*/  IMAD.MOV.U32 R30, RZ, RZ, -0x1 ;  /* 0xffffffffff1e7424 */ /* 0x000fce00078e00ff */
[----:B012---:R-:W-:Y:S05]  /*6d90*/  WARPSYNC.COLLECTIVE R30, `(.L_x_35091) ;  /* 0x000000001e087348 */ /* 0x007fea0003c00000 */
[----:B-1----:R1:W3:Y:S02]  /*6da0*/  SHFL.IDX P0, R30, R50, R31, R19 ;  /* 0x0000001f321e7389 */ /* 0x0022e40000000013 */
[----:B0123--:R-:W-:Y:S05]  /*6db0*/  ENDCOLLECTIVE ;  /* 0x000000000000791b */ /* 0x00ffea0003800000 */
.L_x_35091:
[----:B------:R-:W-:Y:S05]  /*6dc0*/  BSYNC B1 ;  /* 0x0000000000017941 */ /* 0x000fea0003800000 */
.L_x_35090:
[----:B------:R-:W-:Y:S05]  /*6dd0*/  BRA `(.L_x_35092) ;  /* 0xffffffcc00007947 */ /* 0x000fea000383ffff */
.L_x_34949:
[----:B------:R-:W-:Y:S01]  /*6de0*/  BSSY B1, `(.L_x_35093) ;  /* 0x0000006000017945 */ /* 0x000fe20003800000 */
[----:B------:R-:W-:Y:S01]  /*6df0*/  MOV R31, R8 ;  /* 0x00000008001f7202 */ /* 0x000fe20000000f00 */
[----:B------:R-:W-:-:S07]  /*6e00*/  IMAD.MOV.U32 R30, RZ, RZ, -0x1 ;  /* 0xffffffffff1e7424 */ /* 0x000fce00078e00ff */
[----:B012---:R-:W-:Y:S05]  /*6e10*/  WARPSYNC.COLLECTIVE R30, `(.L_x_35094) ;  /* 0x000000001e087348 */ /* 0x007fea0003c00000 */
[----:B-1----:R1:W3:Y:S02]  /*6e20*/  SHFL.IDX P0, R30, R50, R31, R19 ;  /* 0x0000001f321e7389 */ /* 0x0022e40000000013 */
[----:B0123--:R-:W-:Y:S05]  /*6e30*/  ENDCOLLECTIVE ;  /* 0x000000000000791b */ /* 0x00ffea0003800000 */
.L_x_35094:
[----:B------:R-:W-:Y:S05]  /*6e40*/  BSYNC B1 ;  /* 0x0000000000017941 */ /* 0x000fea0003800000 */
.L_x_35093:
[----:B------:R-:W-:Y:S05]  /*6e50*/  BRA `(.L_x_35095) ;  /* 0xffffffc800fc7947 */ /* 0x000fea000383ffff */
.L_x_34951:
[----:B------:R-:W-:Y:S01]  /*6e60*/  BSSY B1, `(.L_x_35096) ;  /* 0x0000006000017945 */ /* 0x000fe20003800000 */
[----:B------:R-:W-:Y:S02]  /*6e70*/  IMAD.MOV.U32 R31, RZ, RZ, R9 ;  /* 0x000000ffff1f7224 */ /* 0x000fe400078e0009 */
[----:B------:R-:W-:-:S07]  /*6e80*/  IMAD.MOV.U32 R30, RZ, RZ, -0x1 ;  /* 0xffffffffff1e7424 */ /* 0x000fce00078e00ff */
[----:B012---:R-:W-:Y:S05]  /*6e90*/  WARPSYNC.COLLECTIVE R30, `(.L_x_35097) ;  /* 0x000000001e087348 */ /* 0x007fea0003c00000 */
[----:B-1----:R1:W3:Y:S02]  /*6ea0*/  SHFL.IDX P0, R30, R50, R31, R19 ;  /* 0x0000001f321e7389 */ /* 0x0022e40000000013 */
[----:B0123--:R-:W-:Y:S05]  /*6eb0*/  ENDCOLLECTIVE ;  /* 0x000000000000791b */ /* 0x00ffea0003800000 */
.L_x_35097:
[----:B------:R-:W-:Y:S05]  /*6ec0*/  BSYNC B1 ;  /* 0x0000000000017941 */ /* 0x000fea0003800000 */
.L_x_35096:
[----:B------:R-:W-:Y:S05]  /*6ed0*/  BRA `(.L_x_35098) ;  /* 0xffffffc800f47947 */ /* 0x000fea000383ffff */
.L_x_34953:
[----:B------:R-:W-:Y:S01]  /*6ee0*/  BSSY B1, `(.L_x_35099) ;  /* 0x0000006000017945 */ /* 0x000fe20003800000 */
[----:B------:R-:W-:Y:S01]  /*6ef0*/  MOV R31, R10 ;  /* 0x0000000a001f7202 */ /* 0x000fe20000000f00 */
[----:B------:R-:W-:-:S07]  /*6f00*/  IMAD.MOV.U32 R30, RZ, RZ, -0x1 ;  /* 0xffffffffff1e7424 */ /* 0x000fce00078e00ff */
[----:B012---:R-:W-:Y:S05]  /*6f10*/  WARPSYNC.COLLECTIVE R30, `(.L_x_35100) ;  /* 0x000000001e087348 */ /* 0x007fea0003c00000 */
[----:B-1----:R1:W3:Y:S02]  /*6f20*/  SHFL.IDX P0, R30, R50, R31, R19 ;  /* 0x0000001f321e7389 */ /* 0x0022e40000000013 */
[----:B0123--:R-:W-:Y:S05]  /*6f30*/  ENDCOLLECTIVE ;  /* 0x000000000000791b */ /* 0x00ffea0003800000 */
.L_x_35100:
[----:B------:R-:W-:Y:S05]  /*6f40*/  BSYNC B1 ;  /* 0x0000000000017941 */ /* 0x000fea0003800000 */
.L_x_35099:
[----:B------:R-:W-:Y:S05]  /*6f50*/  BRA `(.L_x_35101) ;  /* 0xffffffc800ec7947 */ /* 0x000fea000383ffff */
.L_x_34955:
[----:B------:R-:W-:Y:S01]  /*6f60*/  BSSY B1, `(.L_x_35102) ;  /* 0x0000006000017945 */ /* 0x000fe20003800000 */
[----:B------:R-:W-:Y:S02]  /*6f70*/  IMAD.MOV.U32 R31, RZ, RZ, R11 ;  /* 0x000000ffff1f7224 */ /* 0x000fe400078e000b */
[----:B------:R-:W-:-:S07]  /*6f80*/  IMAD.MOV.U32 R30, RZ, RZ, -0x1 ;  /* 0xffffffffff1e7424 */ /* 0x000fce00078e00ff */
[----:B012---:R-:W-:Y:S05]  /*6f90*/  WARPSYNC.COLLECTIVE R30, `(.L_x_35103) ;  /* 0x000000001e087348 */ /* 0x007fea0003c00000 */
[----:B-1----:R1:W3:Y:S02]  /*6fa0*/  SHFL.IDX P0, R30, R50, R31, R19 ;  /* 0x0000001f321e7389 */ /* 0x0022e40000000013 */
[----:B0123--:R-:W-:Y:S05]  /*6fb0*/  ENDCOLLECTIVE ;  /* 0x000000000000791b */ /* 0x00ffea0003800000 */
.L_x_35103:
[----:B------:R-:W-:Y:S05]  /*6fc0*/  BSYNC B1 ;  /* 0x0000000000017941 */ /* 0x000fea0003800000 */
.L_x_35102:
[----:B------:R-:W-:Y:S05]  /*6fd0*/  BRA `(.L_x_35104) ;  /* 0xffffffc800e47947 */ /* 0x000fea000383ffff */
.L_x_34957:
[----:B------:R-:W-:Y:S01]  /*6fe0*/  BSSY B1, `(.L_x_35105) ;  /* 0x0000006000017945 */ /* 0x000fe20003800000 */
[----:B------:R-:W-:Y:S01]  /*6ff0*/  MOV R31, R12 ;  /* 0x0000000c001f7202 */ /* 0x000fe20000000f00 */
[----:B------:R-:W-:-:S07]  /*7000*/  IMAD.MOV.U32 R30, RZ, RZ, -0x1 ;  /* 0xffffffffff1e7424 */ /* 0x000fce00078e00ff */
[----:B012---:R-:W-:Y:S05]  /*7010*/  WARPSYNC.COLLECTIVE R30, `(.L_x_35106) ;  /* 0x000000001e087348 */ /* 0x007fea0003c00000 */
[----:B-1----:R1:W3:Y:S02]  /*7020*/  SHFL.IDX P0, R30, R50, R31, R19 ;  /* 0x0000001f321e7389 */ /* 0x0022e40000000013 */
[----:B0123--:R-:W-:Y:S05]  /*7030*/  ENDCOLLECTIVE ;  /* 0x000000000000791b */ /* 0x00ffea0003800000 */
.L_x_35106:
[----:B------:R-:W-:Y:S05]  /*7040*/  BSYNC B1 ;  /* 0x0000000000017941 */ /* 0x000fea0003800000 */
.L_x_35105:
[----:B------:R-:W-:Y:S05]  /*7050*/  BRA `(.L_x_35107) ;  /* 0xffffffc800dc7947 */ /* 0x000fea000383ffff */
.L_x_34959:
[----:B------:R-:W-:Y:S01]  /*7060*/  BSSY B1, `(.L_x_35108) ;  /* 0x0000006000017945 */ /* 0x000fe20003800000 */
[----:B------:R-:W-:Y:S02]  /*7070*/  IMAD.MOV.U32 R31, RZ, RZ, R13 ;  /* 0x000000ffff1f7224 */ /* 0x000fe400078e000d */
[----:B------:R-:W-:-:S07]  /*7080*/  IMAD.MOV.U32 R30, RZ, RZ, -0x1 ;  /* 0xffffffffff1e7424 */ /* 0x000fce00078e00ff */
[----:B012---:R-:W-:Y:S05]  /*7090*/  WARPSYNC.COLLECTIVE R30, `(.L_x_35109) ;  /* 0x000000001e087348 */ /* 0x007fea0003c00000 */
[----:B-1----:R1:W3:Y:S02]  /*70a0*/  SHFL.IDX P0, R30, R50, R31, R19 ;  /* 0x0000001f321e7389 */ /* 0x0022e40000000013 */
[----:B0123--:R-:W-:Y:S05]  /*70b0*/  ENDCOLLECTIVE ;  /* 0x000000000000791b */ /* 0x00ffea0003800000 */
.L_x_35109:
[----:B------:R-:W-:Y:S05]  /*70c0*/  BSYNC B1 ;  /* 0x0000000000017941 */ /* 0x000fea0003800000 */
.L_x_35108:
[----:B------:R-:W-:Y:S05]  /*70d0*/  BRA `(.L_x_35110) ;  /* 0xffffffc800d47947 */ /* 0x000fea000383ffff */
.L_x_34961:
[----:B------:R-:W-:Y:S01]  /*70e0*/  BSSY B1, `(.L_x_35111) ;  /* 0x0000006000017945 */ /* 0x000fe20003800000 */
[----:B------:R-:W-:Y:S01]  /*70f0*/  MOV R31, R14 ;  /* 0x0000000e001f7202 */ /* 0x000fe20000000f00 */
[----:B------:R-:W-:-:S07]  /*7100*/  IMAD.MOV.U32 R30, RZ, RZ, -0x1 ;  /* 0xffffffffff1e7424 */ /* 0x000fce00078e00ff */
[----:B012---:R-:W-:Y:S05]  /*7110*/  WARPSYNC.COLLECTIVE R30, `(.L_x_35112) ;  /* 0x000000001e087348 */ /* 0x007fea0003c00000 */
[----:B-1----:R1:W3:Y:S02]  /*7120*/  SHFL.IDX P0, R30, R50, R31, R19 ;  /* 0x0000001f321e7389 */ /* 0x0022e40000000013 */
[----:B0123--:R-:W-:Y:S05]  /*7130*/  ENDCOLLECTIVE ;  /* 0x000000000000791b */ /* 0x00ffea0003800000 */
.L_x_35112:
[----:B------:R-:W-:Y:S05]  /*7140*/  BSYNC B1 ;  /* 0x0000000000017941 */ /* 0x000fea0003800000 */
.L_x_35111:
[----:B------:R-:W-:Y:S05]  /*7150*/  BRA `(.L_x_35113) ;  /* 0xffffffc800cc7947 */ /* 0x000fea000383ffff */
.L_x_34963:
[----:B------:R-:W-:Y:S01]  /*7160*/  BSSY B1, `(.L_x_35114) ;  /* 0x0000006000017945 */ /* 0x000fe20003800000 */
[----:B------:R-:W-:Y:S02]  /*7170*/  IMAD.MOV.U32 R31, RZ, RZ, R15 ;  /* 0x000000ffff1f7224 */ /* 0x000fe400078e000f */
[----:B------:R-:W-:-:S07]  /*7180*/  IMAD.MOV.U32 R30, RZ, RZ, -0x1 ;  /* 0xffffffffff1e7424 */ /* 0x000fce00078e00ff */
[----:B012---:R-:W-:Y:S05]  /*7190*/  WARPSYNC.COLLECTIVE R30, `(.L_x_35115) ;  /* 0x000000001e087348 */ /* 0x007fea0003c00000 */
[----:B-1----:R1:W3:Y:S02]  /*71a0*/  SHFL.IDX P0, R30, R50, R31, R19 ;  /* 0x0000001f321e7389 */ /* 0x0022e40000000013 */
[----:B0123--:R-:W-:Y:S05]  /*71b0*/  ENDCOLLECTIVE ;  /* 0x000000000000791b */ /* 0x00ffea0003800000 */
.L_x_35115:
[----:B------:R-:W-:Y:S05]  /*71c0*/  BSYNC B1 ;  /* 0x0000000000017941 */ /* 0x000fea0003800000 */
.L_x_35114:
[----:B------:R-:W-:Y:S05]  /*71d0*/  BRA `(.L_x_35116) ;  /* 0xffffffc800c47947 */ /* 0x000fea000383ffff */
.L_x_34965:
[----:B------:R-:W-:Y:S01]  /*71e0*/  BSSY B1, `(.L_x_35117) ;  /* 0x0000006000017945 */ /* 0x000fe20003800000 */
[----:B------:R-:W-:Y:S01]  /*71f0*/  MOV R31, R16 ;  /* 0x00000010001f7202 */ /* 0x000fe20000000f00 */
[----:B------:R-:W-:-:S07]  /*7200*/  IMAD.MOV.U32 R30, RZ, RZ, -0x1 ;  /* 0xffffffffff1e7424 */ /* 0x000fce00078e00ff */
[----:B012---:R-:W-:Y:S05]  /*7210*/  WARPSYNC.COLLECTIVE R30, `(.L_x_35118) ;  /* 0x000000001e087348 */ /* 0x007fea0003c00000 */
[----:B-1----:R1:W3:Y:S02]  /*7220*/  SHFL.IDX P0, R30, R50, R31, R19 ;  /* 0x0000001f321e7389 */ /* 0x0022e40000000013 */
[----:B0123--:R-:W-:Y:S05]  /*7230*/  ENDCOLLECTIVE ;  /* 0x000000000000791b */ /* 0x00ffea0003800000 */
.L_x_35118:
[----:B------:R-:W-:Y:S05]  /*7240*/  BSYNC B1 ;  /* 0x0000000000017941 */ /* 0x000fea0003800000 */
.L_x_35117:
[----:B------:R-:W-:Y:S05]  /*7250*/  BRA `(.L_x_35119) ;  /* 0xffffffc800bc7947 */ /* 0x000fea000383ffff */
.L_x_34967:
[----:B------:R-:W-:Y:S01]  /*7260*/  BSSY B1, `(.L_x_35120) ;  /* 0x0000006000017945 */ /* 0x000fe20003800000 */
[----:B------:R-:W-:Y:S02]  /*7270*/  IMAD.MOV.U32 R31, RZ, RZ, R17 ;  /* 0x000000ffff1f7224 */ /* 0x000fe400078e0011 */
[----:B------:R-:W-:-:S07]  /*7280*/  IMAD.MOV.U32 R30, RZ, RZ, -0x1 ;  /* 0xffffffffff1e7424 */ /* 0x000fce00078e00ff */
[----:B012---:R-:W-:Y:S05]  /*7290*/  WARPSYNC.COLLECTIVE R30, `(.L_x_35121) ;  /* 0x000000001e087348 */ /* 0x007fea0003c00000 */
[----:B-1----:R1:W3:Y:S02]  /*72a0*/  SHFL.IDX P0, R30, R50, R31, R19 ;  /* 0x0000001f321e7389 */ /* 0x0022e40000000013 */
[----:B0123--:R-:W-:Y:S05]  /*72b0*/  ENDCOLLECTIVE ;  /* 0x000000000000791b */ /* 0x00ffea0003800000 */
.L_x_35121:
[----:B------:R-:W-:Y:S05]  /*72c0*/  BSYNC B1 ;  /* 0x0000000000017941 */ /* 0x000fea0003800000 */
.L_x_35120:
[----:B------:R-:W-:Y:S05]  /*72d0*/  BRA `(.L_x_35122) ;  /* 0xffffffc800b47947 */ /* 0x000fea000383ffff */
.L_x_34969:
[----:B------:R-:W-:Y:S01]  /*72e0*/  BSSY B1, `(.L_x_35123) ;  /* 0x0000006000017945 */ /* 0x000fe20003800000 */
[----:B------:R-:W-:Y:S01]  /*72f0*/  MOV R31, R18 ;  /* 0x00000012001f7202 */ /* 0x000fe20000000f00 */
[----:B------:R-:W-:-:S07]  /*7300*/  IMAD.MOV.U32 R30, RZ, RZ, -0x1 ;  /* 0xffffffffff1e7424 */ /* 0x000fce00078e00ff */
[----:B012---:R-:W-:Y:S05]  /*7310*/  WARPSYNC.COLLECTIVE R30, `(.L_x_35124) ;  /* 0x000000001e087348 */ /* 0x007fea0003c00000 */
[----:B-1----:R1:W3:Y:S02]  /*7320*/  SHFL.IDX P0, R30, R50, R31, R19 ;  /* 0x0000001f321e7389 */ /* 0x0022e40000000013 */
[----:B0123--:R-:W-:Y:S05]  /*7330*/  ENDCOLLECTIVE ;  /* 0x000000000000791b */ /* 0x00ffea0003800000 */
.L_x_35124:
[----:B------:R-:W-:Y:S05]  /*7340*/  BSYNC B1 ;  /* 0x0000000000017941 */ /* 0x000fea0003800000 */
.L_x_35123:
[----:B------:R-:W-:Y:S05]  /*7350*/  BRA `(.L_x_35125) ;  /* 0xffffffc800ac7947 */ /* 0x000fea000383ffff */
.L_x_34990:
[----:B------:R-:W-:Y:S02]  /*7360*/  IMAD.MOV.U32 R30, RZ, RZ, -0x1 ;  /* 0xffffffffff1e7424 */ /* 0x000fe400078e00ff */
[----:B------:R-:W-:-:S07]  /*7370*/  IMAD.MOV.U32 R31, RZ, RZ, R28 ;  /* 0x000000ffff1f7224 */ /* 0x000fce00078e001c */
[----:B0-2---:R-:W-:Y:S05]  /*7380*/  WARPSYNC.COLLECTIVE R30, `(.L_x_35126) ;  /* 0x000000001e087348 */ /* 0x005fea0003c00000 */
[----:B0-----:R0:W1:Y:S02]  /*7390*/  SHFL.IDX P0, R30, R50, R31, R19 ;  /* 0x0000001f321e7389 */ /* 0x0010640000000013 */
[----:B012---:R-:W-:Y:S05]  /*73a0*/  ENDCOLLECTIVE ;  /* 0x000000000000791b */ /* 0x007fea0003800000 */
.L_x_35126:
[----:B------:R-:W-:Y:S01]  /*73b0*/  MOV R56, R30 ;  /* 0x0000001e00387202 */ /* 0x000fe20000000f00 */
[----:B------:R-:W-:Y:S06]  /*73c0*/  BRA `(.L_x_35127) ;  /* 0xffffffd400d87947 */ /* 0x000fec000383ffff */
.L_x_34992:
[----:B------:R-:W-:Y:S01]  /*73d0*/  BSSY B0, `(.L_x_35128) ;  /* 0x0000006000007945 */ /* 0x000fe20003800000 */
[----:B------:R-:W-:Y:S02]  /*73e0*/  IMAD.MOV.U32 R31, RZ, RZ, R4 ;  /* 0x000000ffff1f7224 */ /* 0x000fe400078e0004 */
[----:B------:R-:W-:-:S07]  /*73f0*/  IMAD.MOV.U32 R30, RZ, RZ, -0x1 ;  /* 0xffffffffff1e7424 */ /* 0x000fce00078e00ff */
[----:B0-2---:R-:W-:Y:S05]  /*7400*/  WARPSYNC.COLLECTIVE R30, `(.L_x_35129) ;  /* 0x000000001e087348 */ /* 0x005fea0003c00000 */
[----:B0-----:R0:W1:Y:S02]  /*7410*/  SHFL.IDX P0, R30, R50, R31, R19 ;  /* 0x0000001f321e7389 */ /* 0x0010640000000013 */
[----:B012---:R-:W-:Y:S05]  /*7420*/  ENDCOLLECTIVE ;  /* 0x000000000000791b */ /* 0x007fea0003800000 */
.L_x_35129:
[----:B------:R-:W-:Y:S05]  /*7430*/  BSYNC B0 ;  /* 0x0000000000007941 */ /* 0x000fea0003800000 */
.L_x_35128:
[----:B------:R-:W-:Y:S05]  /*7440*/  BRA `(.L_x_35130) ;  /* 0xffffffd400cc7947 */ /* 0x000fea000383ffff */
.L_x_34994:
[----:B------:R-:W-:Y:S01]  /*7450*/  BSSY B0, `(.L_x_35131) ;  /* 0x0000006000007945 */ /* 0x000fe20003800000 */
[----:B------:R-:W-:Y:S01]  /*7460*/  IMAD.MOV.U32 R31, RZ, RZ, R5 ;  /* 0x000000ffff1f7224 */ /* 0x000fe200078e0005 */
[----:B------:R-:W-:-:S07]  /*7470*/  MOV R30, 0xffffffff ;  /* 0xffffffff001e7802 */ /* 0x000fce0000000f00 */
[----:B0-2---:R-:W-:Y:S05]  /*7480*/  WARPSYNC.COLLECTIVE R30, `(.L_x_35132) ;  /* 0x000000001e087348 */ /* 0x005fea0003c00000 */
[----:B0-----:R0:W1:Y:S02]  /*7490*/  SHFL.IDX P0, R30, R50, R31, R19 ;  /* 0x0000001f321e7389 */ /* 0x0010640000000013 */
[----:B012---:R-:W-:Y:S05]  /*74a0*/  ENDCOLLECTIVE ;  /* 0x000000000000791b */ /* 0x007fea0003800000 */
.L_x_35132:
[----:B------:R-:W-:Y:S05]  /*74b0*/  BSYNC B0 ;  /* 0x0000000000007941 */ /* 0x000fea0003800000 */
.L_x_35131:
[----:B------:R-:W-:Y:S05]  /*74c0*/  BRA `(.L_x_35133) ;  /* 0xffffffd400c07947 */ /* 0x000fea000383ffff */
.L_x_34996:
[----:B------:R-:W-:Y:S01]  /*74d0*/  BSSY B0, `(.L_x_35134) ;  /* 0x0000006000007945 */ /* 0x000fe20003800000 */
[----:B------:R-:W-:Y:S02]  /*74e0*/  IMAD.MOV.U32 R31, RZ, RZ, R6 ;  /* 0x000000ffff1f7224 */ /* 0x000fe400078e0006 */
[----:B------:R-:W-:-:S07]  /*74f0*/  IMAD.MOV.U32 R30, RZ, RZ, -0x1 ;  /* 0xffffffffff1e7424 */ /* 0x000fce00078e00ff */
[----:B0-2---:R-:W-:Y:S05]  /*7500*/  WARPSYNC.COLLECTIVE R30, `(.L_x_35135) ;  /* 0x000000001e087348 */ /* 0x005fea0003c00000 */
[----:B0-----:R0:W1:Y:S02]  /*7510*/  SHFL.IDX P0, R30, R50, R31, R19 ;  /* 0x0000001f321e7389 */ /* 0x0010640000000013 */
[----:B012---:R-:W-:Y:S05]  /*7520*/  ENDCOLLECTIVE ;  /* 0x000000000000791b */ /* 0x007fea0003800000 */
.L_x_35135:
[----:B------:R-:W-:Y:S05]  /*7530*/  BSYNC B0 ;  /* 0x0000000000007941 */ /* 0x000fea0003800000 */
.L_x_35134:
[----:B------:R-:W-:Y:S05]  /*7540*/  BRA `(.L_x_35136) ;  /* 0xffffffd400b47947 */ /* 0x000fea000383ffff */
.L_x_34998:
[----:B------:R-:W-:Y:S01]  /*7550*/  BSSY B0, `(.L_x_35137) ;  /* 0x0000006000007945 */ /* 0x000fe20003800000 */
[----:B------:R-:W-:Y:S01]  /*7560*/  IMAD.MOV.U32 R31, RZ, RZ, R7 ;  /* 0x000000ffff1f7224 */ /* 0x000fe200078e0007 */
[----:B------:R-:W-:-:S07]  /*7570*/  MOV R30, 0xffffffff ;  /* 0xffffffff001e7802 */ /* 0x000fce0000000f00 */
[----:B0-2---:R-:W-:Y:S05]  /*7580*/  WARPSYNC.COLLECTIVE R30, `(.L_x_35138) ;  /* 0x000000001e087348 */ /* 0x005fea0003c00000 */
[----:B0-----:R0:W1:Y:S02]  /*7590*/  SHFL.IDX P0, R30, R50, R31, R19 ;  /* 0x0000001f321e7389 */ /* 0x0010640000000013 */
[----:B012---:R-:W-:Y:S05]  /*75a0*/  ENDCOLLECTIVE ;  /* 0x000000000000791b */ /* 0x007fea0003800000 */
.L_x_35138:
[----:B------:R-:W-:Y:S05]  /*75b0*/  BSYNC B0 ;  /* 0x0000000000007941 */ /* 0x000fea0003800000 */
.L_x_35137:
[----:B------:R-:W-:Y:S05]  /*75c0*/  BRA `(.L_x_35139) ;  /* 0xffffffd400b07947 */ /* 0x000fea000383ffff */
.L_x_35000:
[----:B------:R-:W-:Y:S01]  /*75d0*/  BSSY B0, `(.L_x_35140) ;  /* 0x0000006000007945 */ /* 0x000fe20003800000 */
[----:B------:R-:W-:Y:S02]  /*75e0*/  IMAD.MOV.U32 R31, RZ, RZ, R8 ;  /* 0x000000ffff1f7224 */ /* 0x000fe400078e0008 */
[----:B------:R-:W-:-:S07]  /*75f0*/  IMAD.MOV.U32 R30, RZ, RZ, -0x1 ;  /* 0xffffffffff1e7424 */ /* 0x000fce00078e00ff */
[----:B0-2---:R-:W-:Y:S05]  /*7600*/  WARPSYNC.COLLECTIVE R30, `(.L_x_35141) ;  /* 0x000000001e087348 */ /* 0x005fea0003c00000 */
[----:B0-----:R0:W1:Y:S02]  /*7610*/  SHFL.IDX P0, R30, R50, R31, R19 ;  /* 0x0000001f321e7389 */ /* 0x0010640000000013 */
[----:B012---:R-:W-:Y:S05]  /*7620*/  ENDCOLLECTIVE ;  /* 0x000000000000791b */ /* 0x007fea0003800000 */
.L_x_35141:
[----:B------:R-:W-:Y:S05]  /*7630*/  BSYNC B0 ;  /* 0x0000000000007941 */ /* 0x000fea0003800000 */
.L_x_35140:
[----:B------:R-:W-:Y:S05]  /*7640*/  BRA `(.L_x_35142) ;  /* 0xffffffd400a87947 */ /* 0x000fea000383ffff */
.L_x_35002:
[----:B------:R-:W-:Y:S01]  /*7650*/  BSSY B0, `(.L_x_35143) ;  /* 0x0000006000007945 */ /* 0x000fe20003800000 */
[----:B------:R-:W-:Y:S01]  /*7660*/  IMAD.MOV.U32 R31, RZ, RZ, R9 ;  /* 0x000000ffff1f7224 */ /* 0x000fe200078e0009 */
[----:B------:R-:W-:-:S07]  /*7670*/  MOV R30, 0xffffffff ;  /* 0xffffffff001e7802 */ /* 0x000fce0000000f00 */
[----:B0-2---:R-:W-:Y:S05]  /*7680*/  WARPSYNC.COLLECTIVE R30, `(.L_x_35144) ;  /* 0x000000001e087348 */ /* 0x005fea0003c00000 */
[----:B0-----:R0:W1:Y:S02]  /*7690*/  SHFL.IDX P0, R30, R50, R31, R19 ;  /* 0x0000001f321e7389 */ /* 0x0010640000000013 */
[----:B012---:R-:W-:Y:S05]  /*76a0*/  ENDCOLLECTIVE ;  /* 0x000000000000791b */ /* 0x007fea0003800000 */
.L_x_35144:
[----:B------:R-:W-:Y:S05]  /*76b0*/  BSYNC B0 ;  /* 0x0000000000007941 */ /* 0x000fea0003800000 */
.L_x_35143:
[----:B------:R-:W-:Y:S05]  /*76c0*/  BRA `(.L_x_35145) ;  /* 0xffffffd400a07947 */ /* 0x000fea000383ffff */
.L_x_35004:
[----:B------:R-:W-:Y:S01]  /*76d0*/  BSSY B0, `(.L_x_35146) ;  /* 0x0000006000007945 */ /* 0x000fe20003800000 */
[----:B------:R-:W-:Y:S02]  /*76e0*/  IMAD.MOV.U32 R31, RZ, RZ, R10 ;  /* 0x000000ffff1f7224 */ /* 0x000fe400078e000a */
[----:B------:R-:W-:-:S07]  /*76f0*/  IMAD.MOV.U32 R30, RZ, RZ, -0x1 ;  /* 0xffffffffff1e7424 */ /* 0x000fce00078e00ff */
[----:B0-2---:R-:W-:Y:S05]  /*7700*/  WARPSYNC.COLLECTIVE R30, `(.L_x_35147) ;  /* 0x000000001e087348 */ /* 0x005fea0003c00000 */
[----:B0-----:R0:W1:Y:S02]  /*7710*/  SHFL.IDX P0, R30, R50, R31, R19 ;  /* 0x0000001f321e7389 */ /* 0x0010640000000013 */
[----:B012---:R-:W-:Y:S05]  /*7720*/  ENDCOLLECTIVE ;  /* 0x000000000000791b */ /* 0x007fea0003800000 */
.L_x_35147:
[----:B------:R-:W-:Y:S05]  /*7730*/  BSYNC B0 ;  /* 0x0000000000007941 */ /* 0x000fea0003800000 */
.L_x_35146:
[----:B------:R-:W-:Y:S05]  /*7740*/  BRA `(.L_x_35148) ;  /* 0xffffffd400987947 */ /* 0x000fea000383ffff */
.L_x_35006:
[----:B------:R-:W-:Y:S01]  /*7750*/  BSSY B0, `(.L_x_35149) ;  /* 0x0000006000007945 */ /* 0x000fe20003800000 */
[----:B------:R-:W-:Y:S01]  /*7760*/  IMAD.MOV.U32 R31, RZ, RZ, R11 ;  /* 0x000000ffff1f7224 */ /* 0x000fe200078e000b */
[----:B------:R-:W-:-:S07]  /*7770*/  MOV R30, 0xffffffff ;  /* 0xffffffff001e7802 */ /* 0x000fce0000000f00 */
[----:B0-2---:R-:W-:Y:S05]  /*7780*/  WARPSYNC.COLLECTIVE R30, `(.L_x_35150) ;  /* 0x000000001e087348 */ /* 0x005fea0003c00000 */
[----:B0-----:R0:W1:Y:S02]  /*7790*/  SHFL.IDX P0, R30, R50, R31, R19 ;  /* 0x0000001f321e7389 */ /* 0x0010640000000013 */
[----:B012---:R-:W-:Y:S05]  /*77a0*/  ENDCOLLECTIVE ;  /* 0x000000000000791b */ /* 0x007fea0003800000 */
.L_x_35150:
[----:B------:R-:W-:Y:S05]  /*77b0*/  BSYNC B0 ;  /* 0x0000000000007941 */ /* 0x000fea0003800000 */
.L_x_35149:
[----:B------:R-:W-:Y:S05]  /*77c0*/  BRA `(.L_x_35151) ;  /* 0xffffffd400907947 */ /* 0x000fea000383ffff */
.L_x_35008:
[----:B------:R-:W-:Y:S01]  /*77d0*/  BSSY B0, `(.L_x_35152) ;  /* 0x0000006000007945 */ /* 0x000fe20003800000 */
[----:B------:R-:W-:Y:S02]  /*77e0*/  IMAD.MOV.U32 R31, RZ, RZ, R12 ;  /* 0x000000ffff1f7224 */ /* 0x000fe400078e000c */
[----:B------:R-:W-:-:S07]  /*77f0*/  IMAD.MOV.U32 R30, RZ, RZ, -0x1 ;  /* 0xffffffffff1e7424 */ /* 0x000fce00078e00ff */
[----:B0-2---:R-:W-:Y:S05]  /*7800*/  WARPSYNC.COLLECTIVE R30, `(.L_x_35153) ;  /* 0x000000001e087348 */ /* 0x005fea0003c00000 */
[----:B0-----:R0:W1:Y:S02]  /*7810*/  SHFL.IDX P0, R30, R50, R31, R19 ;  /* 0x0000001f321e7389 */ /* 0x0010640000000013 */
[----:B012---:R-:W-:Y:S05]  /*7820*/  ENDCOLLECTIVE ;  /* 0x000000000000791b */ /* 0x007fea0003800000 */
.L_x_35153:
[----:B------:R-:W-:Y:S05]  /*7830*/  BSYNC B0 ;  /* 0x0000000000007941 */ /* 0x000fea0003800000 */
.L_x_35152:
[----:B------:R-:W-:Y:S05]  /*7840*/  BRA `(.L_x_35154) ;  /* 0xffffffd400887947 */ /* 0x000fea000383ffff */
.L_x_35010:
[----:B------:R-:W-:Y:S01]  /*7850*/  BSSY B0, `(.L_x_35155) ;  /* 0x0000006000007945 */ /* 0x000fe20003800000 */
[----:B------:R-:W-:Y:S01]  /*7860*/  IMAD.MOV.U32 R31, RZ, RZ, R13 ;  /* 0x000000ffff1f7224 */ /* 0x000fe200078e000d */
[----:B------:R-:W-:-:S07]  /*7870*/  MOV R30, 0xffffffff ;  /* 0xffffffff001e7802 */ /* 0x000fce0000000f00 */
[----:B0-2---:R-:W-:Y:S05]  /*7880*/  WARPSYNC.COLLECTIVE R30, `(.L_x_35156) ;  /* 0x000000001e087348 */ /* 0x005fea0003c00000 */
[----:B0-----:R0:W1:Y:S02]  /*7890*/  SHFL.IDX P0, R30, R50, R31, R19 ;  /* 0x0000001f321e7389 */ /* 0x0010640000000013 */
[----:B012---:R-:W-:Y:S05]  /*78a0*/  ENDCOLLECTIVE ;  /* 0x000000000000791b */ /* 0x007fea0003800000 */
.L_x_35156:
[----:B------:R-:W-:Y:S05]  /*78b0*/  BSYNC B0 ;  /* 0x0000000000007941 */ /* 0x000fea0003800000 */
.L_x_35155:
[----:B------:R-:W-:Y:S05]  /*78c0*/  BRA `(.L_x_35157) ;  /* 0xffffffd400807947 */ /* 0x000fea000383ffff */
.L_x_35012:
[----:B------:R-:W-:Y:S01]  /*78d0*/  BSSY B0, `(.L_x_35158) ;  /* 0x0000006000007945 */ /* 0x000fe20003800000 */
[----:B------:R-:W-:Y:S02]  /*78e0*/  IMAD.MOV.U32 R31, RZ, RZ, R14 ;  /* 0x000000ffff1f7224 */ /* 0x000fe400078e000e */
[----:B------:R-:W-:-:S07]  /*78f0*/  IMAD.MOV.U32 R30, RZ, RZ, -0x1 ;  /* 0xffffffffff1e7424 */ /* 0x000fce00078e00ff */
[----:B0-2---:R-:W-:Y:S05]  /*7900*/  WARPSYNC.COLLECTIVE R30, `(.L_x_35159) ;  /* 0x000000001e087348 */ /* 0x005fea0003c00000 */
[----:B0-----:R0:W1:Y:S02]  /*7910*/  SHFL.IDX P0, R30, R50, R31, R19 ;  /* 0x0000001f321e7389 */ /* 0x0010640000000013 */
[----:B012---:R-:W-:Y:S05]  /*7920*/  ENDCOLLECTIVE ;  /* 0x000000000000791b */ /* 0x007fea0003800000 */
.L_x_35159:
[----:B------:R-:W-:Y:S05]  /*7930*/  BSYNC B0 ;  /* 0x0000000000007941 */ /* 0x000fea0003800000 */
.L_x_35158:
[----:B------:R-:W-:Y:S05]  /*7940*/  BRA `(.L_x_35160) ;  /* 0xffffffd400787947 */ /* 0x000fea000383ffff */
.L_x_35014:
[----:B------:R-:W-:Y:S01]  /*7950*/  BSSY B0, `(.L_x_35161) ;  /* 0x0000006000007945 */ /* 0x000fe20003800000 */
[----:B------:R-:W-:Y:S01]  /*7960*/  IMAD.MOV.U32 R31, RZ, RZ, R15 ;  /* 0x000000ffff1f7224 */ /* 0x000fe200078e000f */
[----:B------:R-:W-:-:S07]  /*7970*/  MOV R30, 0xffffffff ;  /* 0xffffffff001e7802 */ /* 0x000fce0000000f00 */
[----:B0-2---:R-:W-:Y:S05]  /*7980*/  WARPSYNC.COLLECTIVE R30, `(.L_x_35162) ;  /* 0x000000001e087348 */ /* 0x005fea0003c00000 */
[----:B0-----:R0:W1:Y:S02]  /*7990*/  SHFL.IDX P0, R30, R50, R31, R19 ;  /* 0x0000001f321e7389 */ /* 0x0010640000000013 */
[----:B012---:R-:W-:Y:S05]  /*79a0*/  ENDCOLLECTIVE ;  /* 0x000000000000791b */ /* 0x007fea0003800000 */
.L_x_35162:
[----:B------:R-:W-:Y:S05]  /*79b0*/  BSYNC B0 ;  /* 0x0000000000007941 */ /* 0x000fea0003800000 */
.L_x_35161:
[----:B------:R-:W-:Y:S05]  /*79c0*/  BRA `(.L_x_35163) ;  /* 0xffffffd400707947 */ /* 0x000fea000383ffff */
.L_x_35016:
[----:B------:R-:W-:Y:S01]  /*79d0*/  BSSY B0, `(.L_x_35164) ;  /* 0x0000006000007945 */ /* 0x000fe20003800000 */
[----:B------:R-:W-:Y:S02]  /*79e0*/  IMAD.MOV.U32 R31, RZ, RZ, R16 ;  /* 0x000000ffff1f7224 */ /* 0x000fe400078e0010 */
[----:B------:R-:W-:-:S07]  /*79f0*/  IMAD.MOV.U32 R30, RZ, RZ, -0x1 ;  /* 0xffffffffff1e7424 */ /* 0x000fce00078e00ff */
[----:B0-2---:R-:W-:Y:S05]  /*7a00*/  WARPSYNC.COLLECTIVE R30, `(.L_x_35165) ;  /* 0x000000001e087348 */ /* 0x005fea0003c00000 */
[----:B0-----:R0:W1:Y:S02]  /*7a10*/  SHFL.IDX P0, R30, R50, R31, R19 ;  /* 0x0000001f321e7389 */ /* 0x0010640000000013 */
[----:B012---:R-:W-:Y:S05]  /*7a20*/  ENDCOLLECTIVE ;  /* 0x000000000000791b */ /* 0x007fea0003800000 */
.L_x_35165:
[----:B------:R-:W-:Y:S05]  /*7a30*/  BSYNC B0 ;  /* 0x0000000000007941 */ /* 0x000fea0003800000 */
.L_x_35164:
[----:B------:R-:W-:Y:S05]  /*7a40*/  BRA `(.L_x_35166) ;  /* 0xffffffd400687947 */ /* 0x000fea000383ffff */
.L_x_35018:
[----:B------:R-:W-:Y:S01]  /*7a50*/  BSSY B0, `(.L_x_35167) ;  /* 0x0000006000007945 */ /* 0x000fe20003800000 */
[----:B------:R-:W-:Y:S01]  /*7a60*/  IMAD.MOV.U32 R31, RZ, RZ, R17 ;  /* 0x000000ffff1f7224 */ /* 0x000fe200078e0011 */
[----:B------:R-:W-:-:S07]  /*7a70*/  MOV R30, 0xffffffff ;  /* 0xffffffff001e7802 */ /* 0x000fce0000000f00 */
[----:B0-2---:R-:W-:Y:S05]  /*7a80*/  WARPSYNC.COLLECTIVE R30, `(.L_x_35168) ;  /* 0x000000001e087348 */ /* 0x005fea0003c00000 */
[----:B0-----:R0:W1:Y:S02]  /*7a90*/  SHFL.IDX P0, R30, R50, R31, R19 ;  /* 0x0000001f321e7389 */ /* 0x0010640000000013 */
[----:B012---:R-:W-:Y:S05]  /*7aa0*/  ENDCOLLECTIVE ;  /* 0x000000000000791b */ /* 0x007fea0003800000 */
.L_x_35168:
[----:B------:R-:W-:Y:S05]  /*7ab0*/  BSYNC B0 ;  /* 0x0000000000007941 */ /* 0x000fea0003800000 */
.L_x_35167:
[----:B------:R-:W-:Y:S05]  /*7ac0*/  BRA `(.L_x_35169) ;  /* 0xffffffd400607947 */ /* 0x000fea000383ffff */
.L_x_35020:
[----:B------:R-:W-:Y:S01]  /*7ad0*/  BSSY B0, `(.L_x_35170) ;  /* 0x0000006000007945 */ /* 0x000fe20003800000 */
[----:B------:R-:W-:Y:S02]  /*7ae0*/  IMAD.MOV.U32 R31, RZ, RZ, R18 ;  /* 0x000000ffff1f7224 */ /* 0x000fe400078e0012 */
[----:B------:R-:W-:-:S07]  /*7af0*/  IMAD.MOV.U32 R30, RZ, RZ, -0x1 ;  /* 0xffffffffff1e7424 */ /* 0x000fce00078e00ff */
[----:B0-2---:R-:W-:Y:S05]  /*7b00*/  WARPSYNC.COLLECTIVE R30, `(.L_x_35171) ;  /* 0x000000001e087348 */ /* 0x005fea0003c00000 */
[----:B0-----:R0:W1:Y:S02]  /*7b10*/  SHFL.IDX P0, R30, R50, R31, R19 ;  /* 0x0000001f321e7389 */ /* 0x0010640000000013 */
[----:B012---:R-:W-:Y:S05]  /*7b20*/  ENDCOLLECTIVE ;  /* 0x000000000000791b */ /* 0x007fea0003800000 */
.L_x_35171:
[----:B------:R-:W-:Y:S05]  /*7b30*/  BSYNC B0 ;  /* 0x0000000000007941 */ /* 0x000fea0003800000 */
.L_x_35170:
[----:B------:R-:W-:Y:S05]  /*7b40*/  BRA `(.L_x_35172) ;  /* 0xffffffd400587947 */ /* 0x000fea000383ffff */
.L_x_35173:
        /* <DEDUP_REMOVED lines=11> */
.L_x_58560:


//--------------------- .text._Z9cuda_gemmIiLi256ELi2ELi1ELi32ELi8ELi8ELi32ELi1ELi1EEviiiPT_S1_S1_ii --------------------------
	.section	.text._Z9cuda_gemmIiLi256ELi2ELi1ELi32ELi8ELi8ELi32ELi1ELi1EEviiiPT_S1_S1_ii,"ax",@progbits
	.align	128
        .global         _Z9cuda_gemmIiLi256ELi2ELi1ELi32ELi8ELi8ELi32ELi1ELi1EEviiiPT_S1_S1_ii
        .type           _Z9cuda_gemmIiLi256ELi2ELi1ELi32ELi8ELi8ELi32ELi1ELi1EEviiiPT_S1_S1_ii,@function
        .size           _Z9cuda_gemmIiLi256ELi2ELi1ELi32ELi8ELi8ELi32ELi1ELi1EEviiiPT_S1_S1_ii,(.L_x_58561 - _Z9cuda_gemmIiLi256ELi2ELi1ELi32ELi8ELi8ELi32ELi1ELi1EEviiiPT_S1_S1_ii)
        .other          _Z9cuda_gemmIiLi256ELi2ELi1ELi32ELi8ELi8ELi32ELi1ELi1EEviiiPT_S1_S1_ii,@"STO_CUDA_ENTRY STV_DEFAULT"
_Z9cuda_gemmIiLi256ELi2ELi1ELi32ELi8ELi8ELi32ELi1ELi1EEviiiPT_S1_S1_ii:
.text._Z9cuda_gemmIiLi256ELi2ELi1ELi32ELi8ELi8ELi32ELi1ELi1EEviiiPT_S1_S1_ii:
        /* <DEDUP_REMOVED lines=45> */
.L_x_35178:
        /* <DEDUP_REMOVED lines=12> */
.L_x_35177:
[----:B------:R-:W-:Y:S05]  /*0390*/  BSYNC.RECONVERGENT B1 ;  /* 0x0000000000017941 */ /* 0x000fea0003800200 */
.L_x_35176:
[----:B------:R-:W-:Y:S05]  /*03a0*/  @!P1 BRA `(.L_x_35175) ;  /* 0x0000000000a89947 */ /* 0x000fea0003800000 */
[----:B------:R-:W1:Y:S01]  /*03b0*/  S2R R7, SR_CgaCtaId ;  /* 0x0000000000077919 */ /* 0x000e620000008800 */
[----:B------:R-:W2:Y:S01]  /*03c0*/  LDC.64 R4, c[0x0][0x398] ;  /* 0x0000e600ff047b82 */ /* 0x000ea20000000a00 */
[----:B------:R-:W-:-:S04]  /*03d0*/  MOV R2, 0x400 ;  /* 0x0000040000027802 */ /* 0x000fc80000000f00 */
[----:B-1----:R-:W-:-:S07]  /*03e0*/  LEA R2, R7, R2, 0x18 ;  /* 0x0000000207027211 */ /* 0x002fce00078ec0ff */
.L_x_35179:
        /* <DEDUP_REMOVED lines=38> */
.L_x_35175:
[----:B------:R-:W-:Y:S05]  /*0650*/  BSYNC.RECONVERGENT B0 ;  /* 0x0000000000007941 */ /* 0x000fea0003800200 */
.L_x_35174:
        /* <DEDUP_REMOVED lines=54> */
.L_x_35198:
        /* <DEDUP_REMOVED lines=38> */
.L_x_35183:
[----:B------:R-:W-:Y:S05]  /*0c20*/  BSYNC.RECONVERGENT B1 ;  /* 0x0000000000017941 */ /* 0x000fea0003800200 */
.L_x_35182:
        /* <DEDUP_REMOVED lines=10> */
.L_x_35186:
        /* <DEDUP_REMOVED lines=26> */
.L_x_35185:
[----:B------:R-:W-:Y:S05]  /*0e70*/  BSYNC.RECONVERGENT B1 ;  /* 0x0000000000017941 */ /* 0x000fea0003800200 */
.L_x_35184:
        /* <DEDUP_REMOVED lines=14> */
.L_x_35188:
[----:B------:R-:W-:Y:S05]  /*0f60*/  BSYNC.RECONVERGENT B1 ;  /* 0x0000000000017941 */ /* 0x000fea0003800200 */
.L_x_35187:
[----:B------:R-:W-:Y:S05]  /*0f70*/  @!P2 BRA `(.L_x_35181) ;  /* 0x000000000038a947 */ /* 0x000fea0003800000 */
[----:B----4-:R-:W1:Y:S01]  /*0f80*/  S2R R3, SR_CgaCtaId ;  /* 0x0000000000037919 */ /* 0x010e620000008800 */
[----:B--2---:R-:W-:-:S05]  /*0f90*/  MOV R2, 0x400 ;  /* 0x0000040000027802 */ /* 0x004fca0000000f00 */
[----:B------:R-:W-:-:S05]  /*0fa0*/  VIADD R2, R2, 0x200 ;  /* 0x0000020002027836 */ /* 0x000fca0000000000 */
[----:B-1----:R-:W-:-:S07]  /*0fb0*/  LEA R5, R3, R2, 0x18 ;  /* 0x0000000203057211 */ /* 0x002fce00078ec0ff */
.L_x_35189:
        /* <DEDUP_REMOVED lines=10> */
.L_x_35181:
[----:B------:R-:W-:Y:S05]  /*1060*/  BSYNC.RECONVERGENT B0 ;  /* 0x0000000000007941 */ /* 0x000fea0003800200 */
.L_x_35180:
        /* <DEDUP_REMOVED lines=39> */
.L_x_35192:
        /* <DEDUP_REMOVED lines=19> */
.L_x_35208:
        /* <DEDUP_REMOVED lines=10> */
.L_x_35190:
        /* <DEDUP_REMOVED lines=33> */
.L_x_35196:
[----:B------:R-:W-:Y:S05]  /*16c0*/  BSYNC.RECONVERGENT B1 ;  /* 0x0000000000017941 */ /* 0x000fea0003800200 */
.L_x_35195:
[----:B------:R-:W-:Y:S05]  /*16d0*/  @!P0 BRA `(.L_x_35194) ;  /* 0x0000000000708947 */ /* 0x000fea0003800000 */
[----:B0-----:R-:W0:Y:S01]  /*16e0*/  S2R R13, SR_CgaCtaId ;  /* 0x00000000000d7919 */ /* 0x001e220000008800 */
[----:B-12-4-:R-:W1:Y:S01]  /*16f0*/  LDC.64 R2, c[0x0][0x3a0] ;  /* 0x0000e800ff027b82 */ /* 0x016e620000000a00 */
[----:B------:R-:W-:-:S04]  /*1700*/  MOV R4, 0x400 ;  /* 0x0000040000047802 */ /* 0x000fc80000000f00 */
[----:B------:R-:W-:-:S04]  /*1710*/  IADD3 R4, PT, PT, R4, 0x200, RZ ;  /* 0x0000020004047810 */ /* 0x000fc80007ffe0ff */
[----:B0-----:R-:W-:-:S07]  /*1720*/  LEA R13, R13, R4, 0x18 ;  /* 0x000000040d0d7211 */ /* 0x001fce00078ec0ff */
.L_x_35197:
        /* <DEDUP_REMOVED lines=23> */
.L_x_35194:
[----:B------:R-:W-:Y:S05]  /*18a0*/  BSYNC.RECONVERGENT B0 ;  /* 0x0000000000007941 */ /* 0x000fea0003800200 */
.L_x_35193:
[----:B------:R-:W-:Y:S02]  /*18b0*/  USHF.L.U32 UR8, UR11, 0x1, URZ ;  /* 0x000000010b087899 */ /* 0x000fe400080006ff */
[----:B------:R-:W-:-:S04]  /*18c0*/  UIADD3 UR6, UPT, UPT, UR11, UR6, URZ ;  /* 0x000000060b067290 */ /* 0x000fc8000fffe0ff */
[----:B------:R-:W-:-:S09]  /*18d0*/  UISETP.GE.U32.AND UP0, UPT, UR6, UR8, UPT ;  /* 0x000000080600728c */ /* 0x000fd2000bf06070 */
[----:B------:R-:W-:Y:S05]  /*18e0*/  BRA.U !UP0, `(.L_x_35198) ;  /* 0xfffffff108347547 */ /* 0x000fea000b83ffff */
[----:B------:R-:W-:Y:S05]  /*18f0*/  EXIT ;  /* 0x000000000000794d */ /* 0x000fea0003800000 */
.L_x_35191:
[----:B------:R-:W-:Y:S01]  /*1900*/  BSSY B0, `(.L_x_35199) ;  /* 0x0000007000007945 */ /* 0x000fe20003800000 */
[----:B------:R-:W-:Y:S01]  /*1910*/  IMAD.MOV.U32 R3, RZ, RZ, R28 ;  /* 0x000000ffff037224 */ /* 0x000fe200078e001c */
[----:B------:R-:W-:Y:S01]  /*1920*/  MOV R0, 0xffffffff ;  /* 0xffffffff00007802 */ /* 0x000fe20000000f00 */
[----:B------:R-:W-:-:S07]  /*1930*/  IMAD.MOV.U32 R2, RZ, RZ, 0x181f ;  /* 0x0000181fff027424 */ /* 0x000fce00078e00ff */
[----:B01234-:R-:W-:Y:S05]  /*1940*/  WARPSYNC.COLLECTIVE R0, `(.L_x_35200) ;  /* 0x0000000000087348 */ /* 0x01ffea0003c00000 */
[----:B0-----:R0:W0:Y:S02]  /*1950*/  SHFL.IDX P1, R0, R26, R3, R2 ;  /* 0x000000031a007389 */ /* 0x0010240000020002 */
[----:B01234-:R-:W-:Y:S05]  /*1960*/  ENDCOLLECTIVE ;  /* 0x000000000000791b */ /* 0x01ffea0003800000 */
.L_x_35200:
[----:B------:R-:W-:Y:S05]  /*1970*/  BSYNC B0 ;  /* 0x0000000000007941 */ /* 0x000fea0003800000 */
.L_x_35199:
        /* <DEDUP_REMOVED lines=8> */
.L_x_35201:
[----:B------:R-:W-:Y:S02]  /*1a00*/  IMAD.MOV.U32 R3, RZ, RZ, R5 ;  /* 0x000000ffff037224 */ /* 0x000fe400078e0005 */
[----:B------:R-:W-:Y:S01]  /*1a10*/  IMAD R27, R11, R0, R27 ;  /* 0x000000000b1b7224 */ /* 0x000fe200078e021b */
[----:B------:R-:W-:-:S07]  /*1a20*/  MOV R0, 0xffffffff ;  /* 0xffffffff00007802 */ /* 0x000fce0000000f00 */
[----:B------:R-:W-:Y:S05]  /*1a30*/  WARPSYNC.COLLECTIVE R0, `(.L_x_35202) ;  /* 0x0000000000087348 */ /* 0x000fea0003c00000 */
[----:B------:R0:W1:Y:S02]  /*1a40*/  SHFL.IDX P1, R0, R26, R3, R2 ;  /* 0x000000031a007389 */ /* 0x0000640000020002 */
[----:B01----:R-:W-:Y:S05]  /*1a50*/  ENDCOLLECTIVE ;  /* 0x000000000000791b */ /* 0x003fea0003800000 */
.L_x_35202:
[----:B------:R-:W-:Y:S02]  /*1a60*/  IMAD.MOV.U32 R3, RZ, RZ, R4 ;  /* 0x000000ffff037224 */ /* 0x000fe400078e0004 */
[----:B------:R-:W-:Y:S02]  /*1a70*/  IMAD R27, R10, R0, R27 ;  /* 0x000000000a1b7224 */ /* 0x000fe400078e021b */
[----:B------:R-:W-:-:S07]  /*1a80*/  IMAD.MOV.U32 R0, RZ, RZ, -0x1 ;  /* 0xffffffffff007424 */ /* 0x000fce00078e00ff */
[----:B------:R-:W-:Y:S05]  /*1a90*/  WARPSYNC.COLLECTIVE R0, `(.L_x_35203) ;  /* 0x0000000000087348 */ /* 0x000fea0003c00000 */
[----:B------:R0:W1:Y:S02]  /*1aa0*/  SHFL.IDX P1, R0, R26, R3, R2 ;  /* 0x000000031a007389 */ /* 0x0000640000020002 */
[----:B01----:R-:W-:Y:S05]  /*1ab0*/  ENDCOLLECTIVE ;  /* 0x000000000000791b */ /* 0x003fea0003800000 */
.L_x_35203:
[----:B------:R-:W-:Y:S01]  /*1ac0*/  MOV R3, R22 ;  /* 0x0000001600037202 */ /* 0x000fe20000000f00 */
[----:B------:R-:W-:Y:S02]  /*1ad0*/  IMAD R27, R9, R0, R27 ;  /* 0x00000000091b7224 */ /* 0x000fe400078e021b */
[----:B------:R-:W-:-:S07]  /*1ae0*/  IMAD.MOV.U32 R0, RZ, RZ, -0x1 ;  /* 0xffffffffff007424 */ /* 0x000fce00078e00ff */
[----:B------:R-:W-:Y:S05]  /*1af0*/  WARPSYNC.COLLECTIVE R0, `(.L_x_35204) ;  /* 0x0000000000087348 */ /* 0x000fea0003c00000 */
[----:B------:R0:W1:Y:S02]  /*1b00*/  SHFL.IDX P1, R0, R26, R3, R2 ;  /* 0x000000031a007389 */ /* 0x0000640000020002 */
[----:B01----:R-:W-:Y:S05]  /*1b10*/  ENDCOLLECTIVE ;  /* 0x000000000000791b */ /* 0x003fea0003800000 */
.L_x_35204:
[----:B------:R-:W-:Y:S02]  /*1b20*/  IMAD.MOV.U32 R3, RZ, RZ, R21 ;  /* 0x000000ffff037224 */ /* 0x000fe400078e0015 */
[----:B------:R-:W-:Y:S01]  /*1b30*/  IMAD R27, R16, R0, R27 ;  /* 0x00000000101b7224 */ /* 0x000fe200078e021b */
[----:B------:R-:W-:-:S07]  /*1b40*/  MOV R0, 0xffffffff ;  /* 0xffffffff00007802 */ /* 0x000fce0000000f00 */
[----:B------:R-:W-:Y:S05]  /*1b50*/  WARPSYNC.COLLECTIVE R0, `(.L_x_35205) ;  /* 0x0000000000087348 */ /* 0x000fea0003c00000 */
[----:B------:R0:W1:Y:S02]  /*1b60*/  SHFL.IDX P1, R0, R26, R3, R2 ;  /* 0x000000031a007389 */ /* 0x0000640000020002 */
[----:B01----:R-:W-:Y:S05]  /*1b70*/  ENDCOLLECTIVE ;  /* 0x000000000000791b */ /* 0x003fea0003800000 */
.L_x_35205:
[----:B------:R-:W-:Y:S02]  /*1b80*/  IMAD.MOV.U32 R3, RZ, RZ, R20 ;  /* 0x000000ffff037224 */ /* 0x000fe400078e0014 */
[----:B------:R-:W-:Y:S02]  /*1b90*/  IMAD R27, R15, R0, R27 ;  /* 0x000000000f1b7224 */ /* 0x000fe400078e021b */
[----:B------:R-:W-:-:S07]  /*1ba0*/  IMAD.MOV.U32 R0, RZ, RZ, -0x1 ;  /* 0xffffffffff007424 */ /* 0x000fce00078e00ff */
[----:B------:R-:W-:Y:S05]  /*1bb0*/  WARPSYNC.COLLECTIVE R0, `(.L_x_35206) ;  /* 0x0000000000087348 */ /* 0x000fea0003c00000 */
[----:B------:R0:W1:Y:S02]  /*1bc0*/  SHFL.IDX P1, R0, R26, R3, R2 ;  /* 0x000000031a007389 */ /* 0x0000640000020002 */
[----:B01----:R-:W-:Y:S05]  /*1bd0*/  ENDCOLLECTIVE ;  /* 0x000000000000791b */ /* 0x003fea0003800000 */
.L_x_35206:
[----:B------:R-:W-:Y:S01]  /*1be0*/  MOV R3, R19 ;  /* 0x0000001300037202 */ /* 0x000fe20000000f00 */
[----:B------:R-:W-:Y:S02]  /*1bf0*/  IMAD R27, R14, R0, R27 ;  /* 0x000000000e1b7224 */ /* 0x000fe400078e021b */
[----:B------:R-:W-:-:S07]  /*1c00*/  IMAD.MOV.U32 R0, RZ, RZ, -0x1 ;  /* 0xffffffffff007424 */ /* 0x000fce00078e00ff */
[----:B------:R-:W-:Y:S05]  /*1c10*/  WARPSYNC.COLLECTIVE R0, `(.L_x_35207) ;  /* 0x0000000000087348 */ /* 0x000fea0003c00000 */
[----:B------:R0:W1:Y:S02]  /*1c20*/  SHFL.IDX P1, R0, R26, R3, R2 ;  /* 0x000000031a007389 */ /* 0x0000640000020002 */
[----:B01----:R-:W-:Y:S05]  /*1c30*/  ENDCOLLECTIVE ;  /* 0x000000000000791b */ /* 0x003fea0003800000 */
.L_x_35207:
[----:B------:R-:W-:Y:S05]  /*1c40*/  BRA `(.L_x_35208) ;  /* 0xfffffff400f07947 */ /* 0x000fea000383ffff */
.L_x_35209:
        /* <DEDUP_REMOVED lines=11> */
.L_x_58561:


//--------------------- .text._Z9cuda_gemmIiLi256ELi2ELi1ELi32ELi8ELi8ELi32ELi1ELi0EEviiiPT_S1_S1_ii --------------------------
	.section	.text._Z9cuda_gemmIiLi256ELi2ELi1ELi32ELi8ELi8ELi32ELi1ELi0EEviiiPT_S1_S1_ii,"ax",@progbits
	.align	128
        .global         _Z9cuda_gemmIiLi256ELi2ELi1ELi32ELi8ELi8ELi32ELi1ELi0EEviiiPT_S1_S1_ii
        .type           _Z9cuda_gemmIiLi256ELi2ELi1ELi32ELi8ELi8ELi32ELi1ELi0EEviiiPT_S1_S1_ii,@function
        .size           _Z9cuda_gemmIiLi256ELi2ELi1ELi32ELi8ELi8ELi32ELi1ELi0EEviiiPT_S1_S1_ii,(.L_x_58562 - _Z9cuda_gemmIiLi256ELi2ELi1ELi32ELi8ELi8ELi32ELi1ELi0EEviiiPT_S1_S1_ii)
        .other          _Z9cuda_gemmIiLi256ELi2ELi1ELi32ELi8ELi8ELi32ELi1ELi0EEviiiPT_S1_S1_ii,@"STO_CUDA_ENTRY STV_DEFAULT"
_Z9cuda_gemmIiLi256ELi2ELi1ELi32ELi8ELi8ELi32ELi1ELi0EEviiiPT_S1_S1_ii:
.text._Z9cuda_gemmIiLi256ELi2ELi1ELi32ELi8ELi8ELi32ELi1ELi0EEviiiPT_S1_S1_ii:
        /* <DEDUP_REMOVED lines=36> */
.L_x_35212:
        /* <DEDUP_REMOVED lines=25> */
.L_x_35211:
[----:B------:R-:W-:Y:S05]  /*03d0*/  BSYNC.RECONVERGENT B0 ;  /* 0x0000000000007941 */ /* 0x000fea0003800200 */
.L_x_35210:
        /* <DEDUP_REMOVED lines=185> */
.L_x_35316:
        /* <DEDUP_REMOVED lines=35> */
.L_x_35216:
[----:B------:R-:W-:Y:S05]  /*11a0*/  BSYNC.RECONVERGENT B1 ;  /* 0x0000000000017941 */ /* 0x000fea0003800200 */
.L_x_35215:
        /* <DEDUP_REMOVED lines=9> */
.L_x_35219:
        /* <DEDUP_REMOVED lines=21> */
.L_x_35218:
[----:B------:R-:W-:Y:S05]  /*1390*/  BSYNC.RECONVERGENT B1 ;  /* 0x0000000000017941 */ /* 0x000fea0003800200 */
.L_x_35217:
        /* <DEDUP_REMOVED lines=13> */
.L_x_35221:
[----:B------:R-:W-:Y:S05]  /*1470*/  BSYNC.RECONVERGENT B1 ;  /* 0x0000000000017941 */ /* 0x000fea0003800200 */
.L_x_35220:
[----:B------:R-:W-:Y:S05]  /*1480*/  @!P1 BRA `(.L_x_35214) ;  /* 0x0000000000389947 */ /* 0x000fea0003800000 */
[----:B0-----:R-:W0:Y:S01]  /*1490*/  S2R R30, SR_CgaCtaId ;  /* 0x00000000001e7919 */ /* 0x001e220000008800 */
[----:B-1----:R-:W-:-:S05]  /*14a0*/  MOV R23, 0x400 ;  /* 0x0000040000177802 */ /* 0x002fca0000000f00 */
[----:B------:R-:W-:-:S05]  /*14b0*/  VIADD R23, R23, 0x200 ;  /* 0x0000020017177836 */ /* 0x000fca0000000000 */
[----:B0-----:R-:W-:-:S07]  /*14c0*/  LEA R39, R30, R23, 0x18 ;  /* 0x000000171e277211 */ /* 0x001fce00078ec0ff */
.L_x_35222:
        /* <DEDUP_REMOVED lines=10> */
.L_x_35214:
[----:B------:R-:W-:Y:S05]  /*1570*/  BSYNC.RECONVERGENT B0 ;  /* 0x0000000000007941 */ /* 0x000fea0003800200 */
.L_x_35213:
[----:B------:R-:W-:Y:S01]  /*1580*/  BAR.SYNC.DEFER_BLOCKING 0x0 ;  /* 0x0000000000007b1d */ /* 0x000fe20000010000 */
[----:B------:R-:W-:-:S09]  /*1590*/  UISETP.GE.AND UP0, UPT, UR4, 0x1, UPT ;  /* 0x000000010400788c */ /* 0x000fd2000bf06270 */
[----:B------:R-:W-:Y:S05]  /*15a0*/  BRA.U !UP0, `(.L_x_35223) ;  /* 0x0000002108487547 */ /* 0x000fea000b800000 */
[----:B------:R-:W-:-:S09]  /*15b0*/  UISETP.NE.AND UP0, UPT, UR14, 0x1, UPT ;  /* 0x000000010e00788c */ /* 0x000fd2000bf05270 */
[----:B------:R-:W-:Y:S05]  /*15c0*/  BRA.U UP0, `(.L_x_35224) ;  /* 0x0000000900a87547 */ /* 0x000fea000b800000 */
[----:B------:R-:W-:Y:S01]  /*15d0*/  BSSY B1, `(.L_x_35225) ;  /* 0x00000a8000017945 */ /* 0x000fe20003800000 */
[----:B--2---:R-:W-:-:S07]  /*15e0*/  IMAD.MOV.U32 R31, RZ, RZ, RZ ;  /* 0x000000ffff1f7224 */ /* 0x004fce00078e00ff */
.L_x_35253:
        /* <DEDUP_REMOVED lines=18> */
.L_x_35226:
        /* <DEDUP_REMOVED lines=8> */
.L_x_35227:
        /* <DEDUP_REMOVED lines=8> */
.L_x_35228:
        /* <DEDUP_REMOVED lines=8> */
.L_x_35229:
        /* <DEDUP_REMOVED lines=9> */
.L_x_35230:
        /* <DEDUP_REMOVED lines=9> */
.L_x_35231:
        /* <DEDUP_REMOVED lines=9> */
.L_x_35232:
        /* <DEDUP_REMOVED lines=9> */
.L_x_35233:
        /* <DEDUP_REMOVED lines=31> */
.L_x_35252:
[----:B0-----:R-:W-:Y:S01]  /*1cc0*/  IMAD R38, R39, 0x24, R40 ;  /* 0x0000002427267824 */ /* 0x001fe200078e0228 */
[----:B------:R-:W-:-:S05]  /*1cd0*/  MOV R42, RZ ;  /* 0x000000ff002a7202 */ /* 0x000fca0000000f00 */
[----:B------:R-:W0:Y:S01]  /*1ce0*/  LDS R38, [R38] ;  /* 0x0000000026267984 */ /* 0x000e220000000800 */
[----:B-1----:R-:W-:Y:S05]  /*1cf0*/  @!P5 BRA `(.L_x_35236) ;  /* 0x000000000010d947 */ /* 0x002fea0003800000 */
[----:B------:R-:W-:-:S03]  /*1d00*/  UMOV UR9, 0xffffffff ;  /* 0xffffffff00097882 */ /* 0x000fc60000000000 */
[----:B------:R-:W-:Y:S05]  /*1d10*/  BRA.DIV UR9, `(.L_x_35237) ;  /* 0x0000001e09787947 */ /* 0x000fea000b800000 */
[----:B0-----:R0:W1:Y:S02]  /*1d20*/  SHFL.IDX PT, R22, R38, R19, R11 ;  /* 0x0000001326167389 */ /* 0x00106400000e000b */
.L_x_35319:
[----:B-1----:R-:W-:-:S07]  /*1d30*/  IMAD R42, R21, R22, RZ ;  /* 0x00000016152a7224 */ /* 0x002fce00078e02ff */
.L_x_35236:
[----:B------:R-:W-:Y:S05]  /*1d40*/  @!P4 BRA `(.L_x_35238) ;  /* 0x000000000010c947 */ /* 0x000fea0003800000 */
[----:B------:R-:W-:-:S03]  /*1d50*/  UMOV UR9, 0xffffffff ;  /* 0xffffffff00097882 */ /* 0x000fc60000000000 */
[----:B------:R-:W-:Y:S05]  /*1d60*/  BRA.DIV UR9, `(.L_x_35239) ;  /* 0x0000001e09847947 */ /* 0x000fea000b800000 */
[----:B0-----:R0:W1:Y:S02]  /*1d70*/  SHFL.IDX PT, R22, R38, R4, R11 ;  /* 0x0000000426167389 */ /* 0x00106400000e000b */
.L_x_35322:
[----:B-1-3--:R-:W-:-:S07]  /*1d80*/  IMAD R42, R24, R22, R42 ;  /* 0x00000016182a7224 */ /* 0x00afce00078e022a */
.L_x_35238:
[----:B------:R-:W-:Y:S05]  /*1d90*/  @!P3 BRA `(.L_x_35240) ;  /* 0x000000000010b947 */ /* 0x000fea0003800000 */
[----:B------:R-:W-:-:S03]  /*1da0*/  UMOV UR9, 0xffffffff ;  /* 0xffffffff00097882 */ /* 0x000fc60000000000 */
[----:B------:R-:W-:Y:S05]  /*1db0*/  BRA.DIV UR9, `(.L_x_35241) ;  /* 0x0000001e09907947 */ /* 0x000fea000b800000 */
[----:B0-----:R0:W1:Y:S02]  /*1dc0*/  SHFL.IDX PT, R22, R38, R5, R11 ;  /* 0x0000000526167389 */ /* 0x00106400000e000b */
.L_x_35325:
[----:B-1----:R-:W-:-:S07]  /*1dd0*/  IMAD R42, R25, R22, R42 ;  /* 0x00000016192a7224 */ /* 0x002fce00078e022a */
.L_x_35240:
[----:B------:R-:W-:Y:S05]  /*1de0*/  @!P2 BRA `(.L_x_35242) ;  /* 0x000000000010a947 */ /* 0x000fea0003800000 */
[----:B------:R-:W-:-:S03]  /*1df0*/  UMOV UR9, 0xffffffff ;  /* 0xffffffff00097882 */ /* 0x000fc60000000000 */
[----:B------:R-:W-:Y:S05]  /*1e00*/  BRA.DIV UR9, `(.L_x_35243) ;  /* 0x0000001e099c7947 */ /* 0x000fea000b800000 */
[----:B0-----:R0:W1:Y:S02]  /*1e10*/  SHFL.IDX PT, R22, R38, R6, R11 ;  /* 0x0000000626167389 */ /* 0x00106400000e000b */
.L_x_35328:
[----:B-1----:R-:W-:-:S07]  /*1e20*/  IMAD R42, R26, R22, R42 ;  /* 0x000000161a2a7224 */ /* 0x002fce00078e022a */
.L_x_35242:
[----:B------:R-:W-:Y:S05]  /*1e30*/  @!P1 BRA `(.L_x_35244) ;  /* 0x0000000000109947 */ /* 0x000fea0003800000 */
[----:B------:R-:W-:-:S03]  /*1e40*/  UMOV UR9, 0xffffffff ;  /* 0xffffffff00097882 */ /* 0x000fc60000000000 */
[----:B------:R-:W-:Y:S05]  /*1e50*/  BRA.DIV UR9, `(.L_x_35245) ;  /* 0x0000001e09a87947 */ /* 0x000fea000b800000 */
[----:B0-----:R0:W1:Y:S02]  /*1e60*/  SHFL.IDX PT, R22, R38, R7, R11 ;  /* 0x0000000726167389 */ /* 0x00106400000e000b */
.L_x_35331:
[----:B-1----:R-:W-:-:S07]  /*1e70*/  IMAD R42, R27, R22, R42 ;  /* 0x000000161b2a7224 */ /* 0x002fce00078e022a */
.L_x_35244:
[----:B------:R-:W1:Y:S02]  /*1e80*/  LDC R43, c[0x0][0x3ac] ;  /* 0x0000eb00ff2b7b82 */ /* 0x000e640000000800 */
[----:B-1----:R-:W-:-:S13]  /*1e90*/  ISETP.GE.AND P0, PT, R43, 0x6, PT ;  /* 0x000000062b00780c */ /* 0x002fda0003f06270 */
[----:B------:R-:W-:Y:S05]  /*1ea0*/  @!P0 BRA `(.L_x_35246) ;  /* 0x0000000000108947 */ /* 0x000fea0003800000 */
[----:B------:R-:W-:-:S03]  /*1eb0*/  UMOV UR9, 0xffffffff ;  /* 0xffffffff00097882 */ /* 0x000fc60000000000 */
[----:B------:R-:W-:Y:S05]  /*1ec0*/  BRA.DIV UR9, `(.L_x_35247) ;  /* 0x0000001e09ac7947 */ /* 0x000fea000b800000 */
[----:B0-----:R0:W1:Y:S02]  /*1ed0*/  SHFL.IDX PT, R22, R38, R8, R11 ;  /* 0x0000000826167389 */ /* 0x00106400000e000b */
.L_x_35334:
[----:B-1----:R-:W-:-:S07]  /*1ee0*/  IMAD R42, R28, R22, R42 ;  /* 0x000000161c2a7224 */ /* 0x002fce00078e022a */
.L_x_35246:
[----:B------:R-:W-:-:S13]  /*1ef0*/  ISETP.GE.AND P0, PT, R43, 0x7, PT ;  /* 0x000000072b00780c */ /* 0x000fda0003f06270 */
[----:B------:R-:W-:Y:S05]  /*1f00*/  @!P0 BRA `(.L_x_35248) ;  /* 0x0000000000108947 */ /* 0x000fea0003800000 */
[----:B------:R-:W-:-:S03]  /*1f10*/  UMOV UR9, 0xffffffff ;  /* 0xffffffff00097882 */ /* 0x000fc60000000000 */
[----:B------:R-:W-:Y:S05]  /*1f20*/  BRA.DIV UR9, `(.L_x_35249) ;  /* 0x0000001e09b47947 */ /* 0x000fea000b800000 */
[----:B0-----:R0:W1:Y:S02]  /*1f30*/  SHFL.IDX PT, R22, R38, R9, R11 ;  /* 0x0000000926167389 */ /* 0x00106400000e000b */
.L_x_35337:
[----:B-1----:R-:W-:-:S07]  /*1f40*/  IMAD R42, R29, R22, R42 ;  /* 0x000000161d2a7224 */ /* 0x002fce00078e022a */
.L_x_35248:
[----:B------:R-:W-:-:S13]  /*1f50*/  ISETP.GE.AND P0, PT, R43, 0x8, PT ;  /* 0x000000082b00780c */ /* 0x000fda0003f06270 */
[----:B------:R-:W-:Y:S05]  /*1f60*/  @!P0 BRA `(.L_x_35250) ;  /* 0x0000000000108947 */ /* 0x000fea0003800000 */
[----:B------:R-:W-:-:S03]  /*1f70*/  UMOV UR9, 0xffffffff ;  /* 0xffffffff00097882 */ /* 0x000fc60000000000 */
[----:B------:R-:W-:Y:S05]  /*1f80*/  BRA.DIV UR9, `(.L_x_35251) ;  /* 0x0000001e09bc7947 */ /* 0x000fea000b800000 */
[----:B0-----:R0:W1:Y:S02]  /*1f90*/  SHFL.IDX PT, R22, R38, R10, R11 ;  /* 0x0000000a26167389 */ /* 0x00106400000e000b */
.L_x_35340:
[----:B-1----:R-:W-:-:S07]  /*1fa0*/  IMAD R42, R20, R22, R42 ;  /* 0x00000016142a7224 */ /* 0x002fce00078e022a */
.L_x_35250:
        /* <DEDUP_REMOVED lines=8> */
.L_x_35235:
[----:B------:R-:W-:Y:S05]  /*2030*/  BSYNC B0 ;  /* 0x0000000000007941 */ /* 0x000fea0003800000 */
.L_x_35234:
[----:B------:R-:W-:Y:S05]  /*2040*/  @!P6 BRA `(.L_x_35253) ;  /* 0xfffffff40068e947 */ /* 0x000fea000383ffff */
[----:B------:R-:W-:Y:S05]  /*2050*/  BSYNC B1 ;  /* 0x0000000000017941 */ /* 0x000fea0003800000 */
.L_x_35225:
[----:B------:R-:W-:Y:S05]  /*2060*/  BRA `(.L_x_35223) ;  /* 0x0000001400987947 */ /* 0x000fea0003800000 */
.L_x_35224:
[----:B------:R-:W3:Y:S02]  /*2070*/  LDCU UR9, c[0x0][0x3ac] ;  /* 0x00007580ff0977ac */ /* 0x000ee40008000800 */
[----:B---3--:R-:W-:-:S09]  /*2080*/  UISETP.GT.U32.AND UP0, UPT, UR9, 0x1f, UPT ;  /* 0x0000001f0900788c */ /* 0x008fd2000bf04070 */
[----:B------:R-:W-:Y:S05]  /*2090*/  BRA.U UP0, `(.L_x_35254) ;  /* 0x0000000900887547 */ /* 0x000fea000b800000 */
[----:B--2---:R-:W-:-:S07]  /*20a0*/  HFMA2 R31, -RZ, RZ, 0, 0 ;  /* 0x00000000ff1f7431 */ /* 0x004fce00000001ff */
.L_x_35282:
        /* <DEDUP_REMOVED lines=18> */
.L_x_35255:
        /* <DEDUP_REMOVED lines=8> */
.L_x_35256:
        /* <DEDUP_REMOVED lines=8> */
.L_x_35257:
        /* <DEDUP_REMOVED lines=8> */
.L_x_35258:
        /* <DEDUP_REMOVED lines=9> */
.L_x_35259:
        /* <DEDUP_REMOVED lines=9> */
.L_x_35260:
        /* <DEDUP_REMOVED lines=9> */
.L_x_35261:
        /* <DEDUP_REMOVED lines=9> */
.L_x_35262:
        /* <DEDUP_REMOVED lines=27> */
.L_x_35281:
[----:B0-----:R-:W-:Y:S01]  /*2740*/  IMAD R38, R39, 0x24, R40 ;  /* 0x0000002427267824 */ /* 0x001fe200078e0228 */
[----:B------:R-:W-:-:S05]  /*2750*/  MOV R42, RZ ;  /* 0x000000ff002a7202 */ /* 0x000fca0000000f00 */
[----:B------:R-:W0:Y:S01]  /*2760*/  LDS R38, [R38] ;  /* 0x0000000026267984 */ /* 0x000e220000000800 */
[----:B------:R-:W-:Y:S05]  /*2770*/  @!P5 BRA `(.L_x_35265) ;  /* 0x000000000010d947 */ /* 0x000fea0003800000 */
[----:B------:R-:W-:-:S03]  /*2780*/  UMOV UR9, 0xffffffff ;  /* 0xffffffff00097882 */ /* 0x000fc60000000000 */
[----:B------:R-:W-:Y:S05]  /*2790*/  BRA.DIV UR9, `(.L_x_35266) ;  /* 0x0000001609d87947 */ /* 0x000fea000b800000 */
[----:B0-----:R0:W1:Y:S02]  /*27a0*/  SHFL.IDX PT, R22, R38, R19, R11 ;  /* 0x0000001326167389 */ /* 0x00106400000e000b */
.L_x_35343:
[----:B-1----:R-:W-:-:S07]  /*27b0*/  IMAD R42, R21, R22, RZ ;  /* 0x00000016152a7224 */ /* 0x002fce00078e02ff */
.L_x_35265:
[----:B------:R-:W-:Y:S05]  /*27c0*/  @!P4 BRA `(.L_x_35267) ;  /* 0x000000000010c947 */ /* 0x000fea0003800000 */
[----:B------:R-:W-:-:S03]  /*27d0*/  UMOV UR9, 0xffffffff ;  /* 0xffffffff00097882 */ /* 0x000fc60000000000 */
[----:B------:R-:W-:Y:S05]  /*27e0*/  BRA.DIV UR9, `(.L_x_35268) ;  /* 0x0000001609e47947 */ /* 0x000fea000b800000 */
[----:B0-----:R0:W1:Y:S02]  /*27f0*/  SHFL.IDX PT, R22, R38, R4, R11 ;  /* 0x0000000426167389 */ /* 0x00106400000e000b */
.L_x_35346:
[----:B-1-3--:R-:W-:-:S07]  /*2800*/  IMAD R42, R24, R22, R42 ;  /* 0x00000016182a7224 */ /* 0x00afce00078e022a */
.L_x_35267:
[----:B------:R-:W-:Y:S05]  /*2810*/  @!P3 BRA `(.L_x_35269) ;  /* 0x000000000010b947 */ /* 0x000fea0003800000 */
[----:B------:R-:W-:-:S03]  /*2820*/  UMOV UR9, 0xffffffff ;  /* 0xffffffff00097882 */ /* 0x000fc60000000000 */
[----:B------:R-:W-:Y:S05]  /*2830*/  BRA.DIV UR9, `(.L_x_35270) ;  /* 0x0000001609f07947 */ /* 0x000fea000b800000 */
[----:B0-----:R0:W1:Y:S02]  /*2840*/  SHFL.IDX PT, R22, R38, R5, R11 ;  /* 0x0000000526167389 */ /* 0x00106400000e000b */
.L_x_35349:
[----:B-1----:R-:W-:-:S07]  /*2850*/  IMAD R42, R25, R22, R42 ;  /* 0x00000016192a7224 */ /* 0x002fce00078e022a */
.L_x_35269:
[----:B------:R-:W-:Y:S05]  /*2860*/  @!P2 BRA `(.L_x_35271) ;  /* 0x000000000010a947 */ /* 0x000fea0003800000 */
[----:B------:R-:W-:-:S03]  /*2870*/  UMOV UR9, 0xffffffff ;  /* 0xffffffff00097882 */ /* 0x000fc60000000000 */
[----:B------:R-:W-:Y:S05]  /*2880*/  BRA.DIV UR9, `(.L_x_35272) ;  /* 0x0000001609fc7947 */ /* 0x000fea000b800000 */
[----:B0-----:R0:W1:Y:S02]  /*2890*/  SHFL.IDX PT, R22, R38, R6, R11 ;  /* 0x0000000626167389 */ /* 0x00106400000e000b */
.L_x_35352:
[----:B-1----:R-:W-:-:S07]  /*28a0*/  IMAD R42, R26, R22, R42 ;  /* 0x000000161a2a7224 */ /* 0x002fce00078e022a */
.L_x_35271:
[----:B------:R-:W-:Y:S05]  /*28b0*/  @!P1 BRA `(.L_x_35273) ;  /* 0x0000000000109947 */ /* 0x000fea0003800000 */
[----:B------:R-:W-:-:S03]  /*28c0*/  UMOV UR9, 0xffffffff ;  /* 0xffffffff00097882 */ /* 0x000fc60000000000 */
[----:B------:R-:W-:Y:S05]  /*28d0*/  BRA.DIV UR9, `(.L_x_35274) ;  /* 0x0000001a09087947 */ /* 0x000fea000b800000 */
[----:B0-----:R0:W1:Y:S02]  /*28e0*/  SHFL.IDX PT, R22, R38, R7, R11 ;  /* 0x0000000726167389 */ /* 0x00106400000e000b */
.L_x_35355:
[----:B-1----:R-:W-:-:S07]  /*28f0*/  IMAD R42, R27, R22, R42 ;  /* 0x000000161b2a7224 */ /* 0x002fce00078e022a */
.L_x_35273:
[----:B------:R-:W1:Y:S02]  /*2900*/  LDC R43, c[0x0][0x3ac] ;  /* 0x0000eb00ff2b7b82 */ /* 0x000e640000000800 */
[----:B-1----:R-:W-:-:S13]  /*2910*/  ISETP.GE.AND P0, PT, R43, 0x6, PT ;  /* 0x000000062b00780c */ /* 0x002fda0003f06270 */
[----:B------:R-:W-:Y:S05]  /*2920*/  @!P0 BRA `(.L_x_35275) ;  /* 0x0000000000108947 */ /* 0x000fea0003800000 */
[----:B------:R-:W-:-:S03]  /*2930*/  UMOV UR9, 0xffffffff ;  /* 0xffffffff00097882 */ /* 0x000fc60000000000 */
[----:B------:R-:W-:Y:S05]  /*2940*/  BRA.DIV UR9, `(.L_x_35276) ;  /* 0x0000001a090c7947 */ /* 0x000fea000b800000 */
[----:B0-----:R0:W1:Y:S02]  /*2950*/  SHFL.IDX PT, R22, R38, R8, R11 ;  /* 0x0000000826167389 */ /* 0x00106400000e000b */
.L_x_35358:
[----:B-1----:R-:W-:-:S07]  /*2960*/  IMAD R42, R28, R22, R42 ;  /* 0x000000161c2a7224 */ /* 0x002fce00078e022a */
.L_x_35275:
[----:B------:R-:W-:-:S13]  /*2970*/  ISETP.GE.AND P0, PT, R43, 0x7, PT ;  /* 0x000000072b00780c */ /* 0x000fda0003f06270 */
[----:B------:R-:W-:Y:S05]  /*2980*/  @!P0 BRA `(.L_x_35277) ;  /* 0x0000000000108947 */ /* 0x000fea0003800000 */
[----:B------:R-:W-:-:S03]  /*2990*/  UMOV UR9, 0xffffffff ;  /* 0xffffffff00097882 */ /* 0x000fc60000000000 */
[----:B------:R-:W-:Y:S05]  /*29a0*/  BRA.DIV UR9, `(.L_x_35278) ;  /* 0x0000001a09147947 */ /* 0x000fea000b800000 */
[----:B0-----:R0:W1:Y:S02]  /*29b0*/  SHFL.IDX PT, R22, R38, R9, R11 ;  /* 0x0000000926167389 */ /* 0x00106400000e000b */
.L_x_35361:
[----:B-1----:R-:W-:-:S07]  /*29c0*/  IMAD R42, R29, R22, R42 ;  /* 0x000000161d2a7224 */ /* 0x002fce00078e022a */
.L_x_35277:
[----:B------:R-:W-:-:S13]  /*29d0*/  ISETP.GE.AND P0, PT, R43, 0x8, PT ;  /* 0x000000082b00780c */ /* 0x000fda0003f06270 */
[----:B------:R-:W-:Y:S05]  /*29e0*/  @!P0 BRA `(.L_x_35279) ;  /* 0x0000000000108947 */ /* 0x000fea0003800000 */
[----:B------:R-:W-:-:S03]  /*29f0*/  UMOV UR9, 0xffffffff ;  /* 0xffffffff00097882 */ /* 0x000fc60000000000 */
[----:B------:R-:W-:Y:S05]  /*2a00*/  BRA.DIV UR9, `(.L_x_35280) ;  /* 0x0000001a091c7947 */ /* 0x000fea000b800000 */
[----:B0-----:R0:W1:Y:S02]  /*2a10*/  SHFL.IDX PT, R22, R38, R10, R11 ;  /* 0x0000000a26167389 */ /* 0x00106400000e000b */
.L_x_35364:
[----:B-1----:R-:W-:-:S07]  /*2a20*/  IMAD R42, R20, R22, R42 ;  /* 0x00000016142a7224 */ /* 0x002fce00078e022a */
.L_x_35279:
[C---:B------:R-:W-:Y:S02]  /*2a30*/  IMAD R22, R39.reuse, UR4, R30 ;  /* 0x0000000427167c24 */ /* 0x040fe4000f8e021e */
[----:B------:R-:W-:Y:S02]  /*2a40*/  VIADD R39, R39, UR6 ;  /* 0x0000000627277c36 */ /* 0x000fe40008000000 */
[----:B------:R-:W-:-:S03]  /*2a50*/  IMAD R23, R22, 0x4, R41 ;  /* 0x0000000416177824 */ /* 0x000fc600078e0229 */
[----:B------:R-:W-:Y:S02]  /*2a60*/  ISETP.GE.AND P0, PT, R39, UR17, PT ;  /* 0x0000001127007c0c */ /* 0x000fe4000bf06270 */
[----:B------:R1:W-:Y:S11]  /*2a70*/  STS [R23], R42 ;  /* 0x0000002a17007388 */ /* 0x0003f60000000800 */
[----:B-1----:R-:W-:Y:S05]  /*2a80*/  @!P0 BRA `(.L_x_35281) ;  /* 0xfffffffc002c8947 */ /* 0x002fea000383ffff */
.L_x_35264:
[----:B------:R-:W-:Y:S05]  /*2a90*/  BSYNC B0 ;  /* 0x0000000000007941 */ /* 0x000fea0003800000 */
.L_x_35263:
[----:B------:R-:W-:Y:S05]  /*2aa0*/  @!P6 BRA `(.L_x_35282) ;  /* 0xfffffff40080e947 */ /* 0x000fea000383ffff */
[----:B------:R-:W-:Y:S05]  /*2ab0*/  BRA `(.L_x_35223) ;  /* 0x0000000c00047947 */ /* 0x000fea0003800000 */
.L_x_35254:
[----:B--2---:R-:W-:-:S07]  /*2ac0*/  IMAD.MOV.U32 R31, RZ, RZ, RZ ;  /* 0x000000ffff1f7224 */ /* 0x004fce00078e00ff */
.L_x_35310:
        /* <DEDUP_REMOVED lines=18> */
.L_x_35283:
        /* <DEDUP_REMOVED lines=8> */
.L_x_35284:
        /* <DEDUP_REMOVED lines=8> */
.L_x_35285:
        /* <DEDUP_REMOVED lines=8> */
.L_x_35286:
        /* <DEDUP_REMOVED lines=10> */
.L_x_35287:
        /* <DEDUP_REMOVED lines=9> */
.L_x_35288:
        /* <DEDUP_REMOVED lines=9> */
.L_x_35289:
        /* <DEDUP_REMOVED lines=9> */
.L_x_35290:
        /* <DEDUP_REMOVED lines=27> */
.L_x_35309:
[----:B------:R-:W-:Y:S02]  /*3170*/  IMAD R38, R39, 0x24, R40 ;  /* 0x0000002427267824 */ /* 0x000fe400078e0228 */
[----:B------:R-:W-:-:S04]  /*3180*/  IMAD.MOV.U32 R41, RZ, RZ, RZ ;  /* 0x000000ffff297224 */ /* 0x000fc800078e00ff */
[----:B------:R-:W0:Y:S01]  /*3190*/  LDS R38, [R38] ;  /* 0x0000000026267984 */ /* 0x000e220000000800 */
[----:B------:R-:W-:Y:S05]  /*31a0*/  @!P4 BRA `(.L_x_35292) ;  /* 0x000000000010c947 */ /* 0x000fea0003800000 */
[----:B------:R-:W-:-:S03]  /*31b0*/  UMOV UR9, 0xffffffff ;  /* 0xffffffff00097882 */ /* 0x000fc60000000000 */
[----:B------:R-:W-:Y:S05]  /*31c0*/  BRA.DIV UR9, `(.L_x_35293) ;  /* 0x00000012094c7947 */ /* 0x000fea000b800000 */
[----:B0-----:R0:W1:Y:S02]  /*31d0*/  SHFL.IDX PT, R42, R38, R19, R11 ;  /* 0x00000013262a7389 */ /* 0x00106400000e000b */
.L_x_35366:
[----:B-1----:R-:W-:-:S07]  /*31e0*/  IMAD R41, R21, R42, RZ ;  /* 0x0000002a15297224 */ /* 0x002fce00078e02ff */
.L_x_35292:
[----:B------:R-:W-:Y:S05]  /*31f0*/  @!P3 BRA `(.L_x_35294) ;  /* 0x000000000010b947 */ /* 0x000fea0003800000 */
[----:B------:R-:W-:-:S03]  /*3200*/  UMOV UR9, 0xffffffff ;  /* 0xffffffff00097882 */ /* 0x000fc60000000000 */
[----:B------:R-:W-:Y:S05]  /*3210*/  BRA.DIV UR9, `(.L_x_35295) ;  /* 0x0000001209547947 */ /* 0x000fea000b800000 */
[----:B0-----:R0:W1:Y:S02]  /*3220*/  SHFL.IDX PT, R22, R38, R4, R11 ;  /* 0x0000000426167389 */ /* 0x00106400000e000b */
.L_x_35369:
[----:B-1-3--:R-:W-:-:S07]  /*3230*/  IMAD R41, R24, R22, R41 ;  /* 0x0000001618297224 */ /* 0x00afce00078e0229 */
.L_x_35294:
[----:B------:R-:W-:Y:S05]  /*3240*/  @!P2 BRA `(.L_x_35296) ;  /* 0x000000000010a947 */ /* 0x000fea0003800000 */
[----:B------:R-:W-:-:S03]  /*3250*/  UMOV UR9, 0xffffffff ;  /* 0xffffffff00097882 */ /* 0x000fc60000000000 */
[----:B------:R-:W-:Y:S05]  /*3260*/  BRA.DIV UR9, `(.L_x_35297) ;  /* 0x0000001209607947 */ /* 0x000fea000b800000 */
[----:B0-----:R0:W1:Y:S02]  /*3270*/  SHFL.IDX PT, R22, R38, R5, R11 ;  /* 0x0000000526167389 */ /* 0x00106400000e000b */
.L_x_35372:
[----:B-1----:R-:W-:-:S07]  /*3280*/  IMAD R41, R25, R22, R41 ;  /* 0x0000001619297224 */ /* 0x002fce00078e0229 */
.L_x_35296:
[----:B------:R-:W-:Y:S05]  /*3290*/  @!P1 BRA `(.L_x_35298) ;  /* 0x0000000000109947 */ /* 0x000fea0003800000 */
[----:B------:R-:W-:-:S03]  /*32a0*/  UMOV UR9, 0xffffffff ;  /* 0xffffffff00097882 */ /* 0x000fc60000000000 */
[----:B------:R-:W-:Y:S05]  /*32b0*/  BRA.DIV UR9, `(.L_x_35299) ;  /* 0x00000012096c7947 */ /* 0x000fea000b800000 */
[----:B0-----:R0:W1:Y:S02]  /*32c0*/  SHFL.IDX PT, R22, R38, R6, R11 ;  /* 0x0000000626167389 */ /* 0x00106400000e000b */
.L_x_35375:
[----:B-1----:R-:W-:-:S07]  /*32d0*/  IMAD R41, R26, R22, R41 ;  /* 0x000000161a297224 */ /* 0x002fce00078e0229 */
.L_x_35298:
[----:B------:R-:W1:Y:S02]  /*32e0*/  LDC R42, c[0x0][0x3ac] ;  /* 0x0000eb00ff2a7b82 */ /* 0x000e640000000800 */
[----:B-1----:R-:W-:-:S13]  /*32f0*/  ISETP.GE.AND P0, PT, R42, 0x5, PT ;  /* 0x000000052a00780c */ /* 0x002fda0003f06270 */
[----:B------:R-:W-:Y:S05]  /*3300*/  @!P0 BRA `(.L_x_35300) ;  /* 0x0000000000108947 */ /* 0x000fea0003800000 */
[----:B------:R-:W-:-:S03]  /*3310*/  UMOV UR9, 0xffffffff ;  /* 0xffffffff00097882 */ /* 0x000fc60000000000 */
[----:B------:R-:W-:Y:S05]  /*3320*/  BRA.DIV UR9, `(.L_x_35301) ;  /* 0x0000001209707947 */ /* 0x000fea000b800000 */
[----:B0-----:R0:W1:Y:S02]  /*3330*/  SHFL.IDX PT, R22, R38, R7, R11 ;  /* 0x0000000726167389 */ /* 0x00106400000e000b */
.L_x_35378:
[----:B-1----:R-:W-:-:S07]  /*3340*/  IMAD R41, R27, R22, R41 ;  /* 0x000000161b297224 */ /* 0x002fce00078e0229 */
.L_x_35300:
[----:B------:R-:W-:-:S13]  /*3350*/  ISETP.GE.AND P0, PT, R42, 0x6, PT ;  /* 0x000000062a00780c */ /* 0x000fda0003f06270 */
[----:B------:R-:W-:Y:S05]  /*3360*/  @!P0 BRA `(.L_x_35302) ;  /* 0x0000000000108947 */ /* 0x000fea0003800000 */
[----:B------:R-:W-:-:S03]  /*3370*/  UMOV UR9, 0xffffffff ;  /* 0xffffffff00097882 */ /* 0x000fc60000000000 */
[----:B------:R-:W-:Y:S05]  /*3380*/  BRA.DIV UR9, `(.L_x_35303) ;  /* 0x0000001209787947 */ /* 0x000fea000b800000 */
[----:B0-----:R0:W1:Y:S02]  /*3390*/  SHFL.IDX PT, R22, R38, R8, R11 ;  /* 0x0000000826167389 */ /* 0x00106400000e000b */
.L_x_35381:
[----:B-1----:R-:W-:-:S07]  /*33a0*/  IMAD R41, R28, R22, R41 ;  /* 0x000000161c297224 */ /* 0x002fce00078e0229 */
.L_x_35302:
[----:B------:R-:W-:-:S13]  /*33b0*/  ISETP.GE.AND P0, PT, R42, 0x7, PT ;  /* 0x000000072a00780c */ /* 0x000fda0003f06270 */
[----:B------:R-:W-:Y:S05]  /*33c0*/  @!P0 BRA `(.L_x_35304) ;  /* 0x0000000000108947 */ /* 0x000fea0003800000 */
[----:B------:R-:W-:-:S03]  /*33d0*/  UMOV UR9, 0xffffffff ;  /* 0xffffffff00097882 */ /* 0x000fc60000000000 */
[----:B------:R-:W-:Y:S05]  /*33e0*/  BRA.DIV UR9, `(.L_x_35305) ;  /* 0x0000001209807947 */ /* 0x000fea000b800000 */
[----:B0-----:R0:W1:Y:S02]  /*33f0*/  SHFL.IDX PT, R22, R38, R9, R11 ;  /* 0x0000000926167389 */ /* 0x00106400000e000b */
.L_x_35384:
[----:B-1----:R-:W-:-:S07]  /*3400*/  IMAD R41, R29, R22, R41 ;  /* 0x000000161d297224 */ /* 0x002fce00078e0229 */
.L_x_35304:
[----:B------:R-:W-:-:S13]  /*3410*/  ISETP.GE.AND P0, PT, R42, 0x8, PT ;  /* 0x000000082a00780c */ /* 0x000fda0003f06270 */
[----:B------:R-:W-:Y:S05]  /*3420*/  @!P0 BRA `(.L_x_35306) ;  /* 0x0000000000108947 */ /* 0x000fea0003800000 */
[----:B------:R-:W-:-:S03]  /*3430*/  UMOV UR9, 0xffffffff ;  /* 0xffffffff00097882 */ /* 0x000fc60000000000 */
[----:B------:R-:W-:Y:S05]  /*3440*/  BRA.DIV UR9, `(.L_x_35307) ;  /* 0x0000001209887947 */ /* 0x000fea000b800000 */
[----:B0-----:R0:W1:Y:S02]  /*3450*/  SHFL.IDX PT, R22, R38, R10, R11 ;  /* 0x0000000a26167389 */ /* 0x00106400000e000b */
.L_x_35387:
[----:B-1----:R-:W-:-:S07]  /*3460*/  IMAD R41, R20, R22, R41 ;  /* 0x0000001614297224 */ /* 0x002fce00078e0229 */
.L_x_35306:
[----:B------:R-:W-:-:S07]  /*3470*/  IMAD.U32 R22, RZ, RZ, UR11 ;  /* 0x0000000bff167e24 */ /* 0x000fce000f8e00ff */
.L_x_35308:
        /* <DEDUP_REMOVED lines=36> */
.L_x_35291:
[----:B------:R-:W-:Y:S05]  /*36c0*/  @!P5 BRA `(.L_x_35310) ;  /* 0xfffffff40000d947 */ /* 0x000fea000383ffff */
.L_x_35223:
        /* <DEDUP_REMOVED lines=31> */
.L_x_35314:
[----:B------:R-:W-:Y:S05]  /*38c0*/  BSYNC.RECONVERGENT B1 ;  /* 0x0000000000017941 */ /* 0x000fea0003800200 */
.L_x_35313:
[----:B------:R-:W-:Y:S05]  /*38d0*/  @!P2 BRA `(.L_x_35312) ;  /* 0x000000000070a947 */ /* 0x000fea0003800000 */
[----:B0-----:R-:W0:Y:S01]  /*38e0*/  S2R R31, SR_CgaCtaId ;  /* 0x00000000001f7919 */ /* 0x001e220000008800 */
[----:B-1----:R-:W-:-:S05]  /*38f0*/  MOV R22, 0x400 ;  /* 0x0000040000167802 */ /* 0x002fca0000000f00 */
[----:B------:R-:W-:-:S05]  /*3900*/  VIADD R22, R22, 0x200 ;  /* 0x0000020016167836 */ /* 0x000fca0000000000 */
[----:B0-----:R-:W-:-:S07]  /*3910*/  LEA R31, R31, R22, 0x18 ;  /* 0x000000161f1f7211 */ /* 0x001fce00078ec0ff */
.L_x_35315:
        /* <DEDUP_REMOVED lines=24> */
.L_x_35312:
[----:B------:R-:W-:Y:S05]  /*3aa0*/  BSYNC.RECONVERGENT B0 ;  /* 0x0000000000007941 */ /* 0x000fea0003800200 */
.L_x_35311:
[----:B------:R-:W-:Y:S02]  /*3ab0*/  UIADD3 UR8, UPT, UPT, UR15, UR8, URZ ;  /* 0x000000080f087290 */ /* 0x000fe4000fffe0ff */
[----:B------:R-:W-:-:S04]  /*3ac0*/  USHF.L.U32 UR9, UR15, 0x1, URZ ;  /* 0x000000010f097899 */ /* 0x000fc800080006ff */
[----:B------:R-:W-:-:S09]  /*3ad0*/  UISETP.GE.U32.AND UP0, UPT, UR8, UR9, UPT ;  /* 0x000000090800728c */ /* 0x000fd2000bf06070 */
[----:B------:R-:W-:Y:S05]  /*3ae0*/  BRA.U !UP0, `(.L_x_35316) ;  /* 0xffffffd508207547 */ /* 0x000fea000b83ffff */
[----:B------:R-:W-:Y:S05]  /*3af0*/  EXIT ;  /* 0x000000000000794d */ /* 0x000fea0003800000 */
.L_x_35237:
[----:B------:R-:W-:Y:S01]  /*3b00*/  BSSY B2, `(.L_x_35317) ;  /* 0x0000006000027945 */ /* 0x000fe20003800000 */
[----:B------:R-:W-:Y:S02]  /*3b10*/  IMAD.MOV.U32 R23, RZ, RZ, R19 ;  /* 0x000000ffff177224 */ /* 0x000fe400078e0013 */
[----:B------:R-:W-:-:S07]  /*3b20*/  IMAD.MOV.U32 R22, RZ, RZ, -0x1 ;  /* 0xffffffffff167424 */ /* 0x000fce00078e00ff */
[----:B0--3--:R-:W-:Y:S05]  /*3b30*/  WARPSYNC.COLLECTIVE R22, `(.L_x_35318) ;  /* 0x0000000016087348 */ /* 0x009fea0003c00000 */
[----:B0-----:R0:W1:Y:S02]  /*3b40*/  SHFL.IDX P0, R22, R38, R23, R11 ;  /* 0x0000001726167389 */ /* 0x001064000000000b */
[----:B01-3--:R-:W-:Y:S05]  /*3b50*/  ENDCOLLECTIVE ;  /* 0x000000000000791b */ /* 0x00bfea0003800000 */
.L_x_35318:
[----:B------:R-:W-:Y:S05]  /*3b60*/  BSYNC B2 ;  /* 0x0000000000027941 */ /* 0x000fea0003800000 */
.L_x_35317:
[----:B------:R-:W-:Y:S05]  /*3b70*/  BRA `(.L_x_35319) ;  /* 0xffffffe0006c7947 */ /* 0x000fea000383ffff */
.L_x_35239:
[----:B------:R-:W-:Y:S01]  /*3b80*/  BSSY B2, `(.L_x_35320) ;  /* 0x0000006000027945 */ /* 0x000fe20003800000 */
[----:B------:R-:W-:Y:S01]  /*3b90*/  MOV R23, R4 ;  /* 0x0000000400177202 */ /* 0x000fe20000000f00 */
[----:B------:R-:W-:-:S07]  /*3ba0*/  IMAD.MOV.U32 R22, RZ, RZ, -0x1 ;  /* 0xffffffffff167424 */ /* 0x000fce00078e00ff */
[----:B0--3--:R-:W-:Y:S05]  /*3bb0*/  WARPSYNC.COLLECTIVE R22, `(.L_x_35321) ;  /* 0x0000000016087348 */ /* 0x009fea0003c00000 */
[----:B0-----:R0:W1:Y:S02]  /*3bc0*/  SHFL.IDX P0, R22, R38, R23, R11 ;  /* 0x0000001726167389 */ /* 0x001064000000000b */
[----:B01-3--:R-:W-:Y:S05]  /*3bd0*/  ENDCOLLECTIVE ;  /* 0x000000000000791b */ /* 0x00bfea0003800000 */
.L_x_35321:
[----:B------:R-:W-:Y:S05]  /*3be0*/  BSYNC B2 ;  /* 0x0000000000027941 */ /* 0x000fea0003800000 */
.L_x_35320:
[----:B------:R-:W-:Y:S05]  /*3bf0*/  BRA `(.L_x_35322) ;  /* 0xffffffe000607947 */ /* 0x000fea000383ffff */
.L_x_35241:
[----:B------:R-:W-:Y:S01]  /*3c00*/  BSSY B2, `(.L_x_35323) ;  /* 0x0000006000027945 */ /* 0x000fe20003800000 */
[----:B------:R-:W-:Y:S01]  /*3c10*/  IMAD.MOV.U32 R23, RZ, RZ, R5 ;  /* 0x000000ffff177224 */ /* 0x000fe200078e0005 */
[----:B------:R-:W-:-:S07]  /*3c20*/  MOV R22, 0xffffffff ;  /* 0xffffffff00167802 */ /* 0x000fce0000000f00 */
[----:B0--3--:R-:W-:Y:S05]  /*3c30*/  WARPSYNC.COLLECTIVE R22, `(.L_x_35324) ;  /* 0x0000000016087348 */ /* 0x009fea0003c00000 */
[----:B0-----:R0:W1:Y:S02]  /*3c40*/  SHFL.IDX P0, R22, R38, R23, R11 ;  /* 0x0000001726167389 */ /* 0x001064000000000b */
[----:B01-3--:R-:W-:Y:S05]  /*3c50*/  ENDCOLLECTIVE ;  /* 0x000000000000791b */ /* 0x00bfea0003800000 */
.L_x_35324:
[----:B------:R-:W-:Y:S05]  /*3c60*/  BSYNC B2 ;  /* 0x0000000000027941 */ /* 0x000fea0003800000 */
.L_x_35323:
[----:B------:R-:W-:Y:S05]  /*3c70*/  BRA `(.L_x_35325) ;  /* 0xffffffe000547947 */ /* 0x000fea000383ffff */
.L_x_35243:
[----:B------:R-:W-:Y:S01]  /*3c80*/  BSSY B2, `(.L_x_35326) ;  /* 0x0000006000027945 */ /* 0x000fe20003800000 */
[----:B------:R-:W-:Y:S02]  /*3c90*/  IMAD.MOV.U32 R23, RZ, RZ, R6 ;  /* 0x000000ffff177224 */ /* 0x000fe400078e0006 */
[----:B------:R-:W-:-:S07]  /*3ca0*/  IMAD.MOV.U32 R22, RZ, RZ, -0x1 ;  /* 0xffffffffff167424 */ /* 0x000fce00078e00ff */
[----:B0--3--:R-:W-:Y:S05]  /*3cb0*/  WARPSYNC.COLLECTIVE R22, `(.L_x_35327) ;  /* 0x0000000016087348 */ /* 0x009fea0003c00000 */
[----:B0-----:R0:W1:Y:S02]  /*3cc0*/  SHFL.IDX P0, R22, R38, R23, R11 ;  /* 0x0000001726167389 */ /* 0x001064000000000b */
[----:B01-3--:R-:W-:Y:S05]  /*3cd0*/  ENDCOLLECTIVE ;  /* 0x000000000000791b */ /* 0x00bfea0003800000 */
.L_x_35327:
[----:B------:R-:W-:Y:S05]  /*3ce0*/  BSYNC B2 ;  /* 0x0000000000027941 */ /* 0x000fea0003800000 */
.L_x_35326:
[----:B------:R-:W-:Y:S05]  /*3cf0*/  BRA `(.L_x_35328) ;  /* 0xffffffe000487947 */ /* 0x000fea000383ffff */
.L_x_35245:
[----:B------:R-:W-:Y:S01]  /*3d00*/  BSSY B2, `(.L_x_35329) ;  /* 0x0000006000027945 */ /* 0x000fe20003800000 */
[----:B------:R-:W-:Y:S01]  /*3d10*/  MOV R23, R7 ;  /* 0x0000000700177202 */ /* 0x000fe20000000f00 */
[----:B------:R-:W-:-:S07]  /*3d20*/  IMAD.MOV.U32 R22, RZ, RZ, -0x1 ;  /* 0xffffffffff167424 */ /* 0x000fce00078e00ff */
[----:B0--3--:R-:W-:Y:S05]  /*3d30*/  WARPSYNC.COLLECTIVE R22, `(.L_x_35330) ;  /* 0x0000000016087348 */ /* 0x009fea0003c00000 */
[----:B0-----:R0:W1:Y:S02]  /*3d40*/  SHFL.IDX P0, R22, R38, R23, R11 ;  /* 0x0000001726167389 */ /* 0x001064000000000b */
[----:B01-3--:R-:W-:Y:S05]  /*3d50*/  ENDCOLLECTIVE ;  /* 0x000000000000791b */ /* 0x00bfea0003800000 */
.L_x_35330:
[----:B------:R-:W-:Y:S05]  /*3d60*/  BSYNC B2 ;  /* 0x0000000000027941 */ /* 0x000fea0003800000 */
.L_x_35329:
[----:B------:R-:W-:Y:S05]  /*3d70*/  BRA `(.L_x_35331) ;  /* 0xffffffe0003c7947 */ /* 0x000fea000383ffff */
.L_x_35247:
[----:B------:R-:W-:Y:S01]  /*3d80*/  BSSY B2, `(.L_x_35332) ;  /* 0x0000006000027945 */ /* 0x000fe20003800000 */
[----:B------:R-:W-:Y:S01]  /*3d90*/  IMAD.MOV.U32 R23, RZ, RZ, R8 ;  /* 0x000000ffff177224 */ /* 0x000fe200078e0008 */
[----:B------:R-:W-:-:S07]  /*3da0*/  MOV R22, 0xffffffff ;  /* 0xffffffff00167802 */ /* 0x000fce0000000f00 */
[----:B0--3--:R-:W-:Y:S05]  /*3db0*/  WARPSYNC.COLLECTIVE R22, `(.L_x_35333) ;  /* 0x0000000016087348 */ /* 0x009fea0003c00000 */
[----:B0-----:R0:W1:Y:S02]  /*3dc0*/  SHFL.IDX P0, R22, R38, R23, R11 ;  /* 0x0000001726167389 */ /* 0x001064000000000b */
[----:B01-3--:R-:W-:Y:S05]  /*3dd0*/  ENDCOLLECTIVE ;  /* 0x000000000000791b */ /* 0x00bfea0003800000 */
.L_x_35333:
[----:B------:R-:W-:Y:S05]  /*3de0*/  BSYNC B2 ;  /* 0x0000000000027941 */ /* 0x000fea0003800000 */
.L_x_35332:
[----:B------:R-:W-:Y:S05]  /*3df0*/  BRA `(.L_x_35334) ;  /* 0xffffffe000387947 */ /* 0x000fea000383ffff */
.L_x_35249:
[----:B------:R-:W-:Y:S01]  /*3e00*/  BSSY B2, `(.L_x_35335) ;  /* 0x0000006000027945 */ /* 0x000fe20003800000 */
[----:B------:R-:W-:Y:S02]  /*3e10*/  IMAD.MOV.U32 R23, RZ, RZ, R9 ;  /* 0x000000ffff177224 */ /* 0x000fe400078e0009 */
[----:B------:R-:W-:-:S07]  /*3e20*/  IMAD.MOV.U32 R22, RZ, RZ, -0x1 ;  /* 0xffffffffff167424 */ /* 0x000fce00078e00ff */
[----:B0--3--:R-:W-:Y:S05]  /*3e30*/  WARPSYNC.COLLECTIVE R22, `(.L_x_35336) ;  /* 0x0000000016087348 */ /* 0x009fea0003c00000 */
[----:B0-----:R0:W1:Y:S02]  /*3e40*/  SHFL.IDX P0, R22, R38, R23, R11 ;  /* 0x0000001726167389 */ /* 0x001064000000000b */
[----:B01-3--:R-:W-:Y:S05]  /*3e50*/  ENDCOLLECTIVE ;  /* 0x000000000000791b */ /* 0x00bfea0003800000 */
.L_x_35336:
[----:B------:R-:W-:Y:S05]  /*3e60*/  BSYNC B2 ;  /* 0x0000000000027941 */ /* 0x000fea0003800000 */
.L_x_35335:
[----:B------:R-:W-:Y:S05]  /*3e70*/  BRA `(.L_x_35337) ;  /* 0xffffffe000307947 */ /* 0x000fea000383ffff */
.L_x_35251:
[----:B------:R-:W-:Y:S01]  /*3e80*/  BSSY B2, `(.L_x_35338) ;  /* 0x0000006000027945 */ /* 0x000fe20003800000 */
[----:B------:R-:W-:Y:S01]  /*3e90*/  MOV R23, R10 ;  /* 0x0000000a00177202 */ /* 0x000fe20000000f00 */
[----:B------:R-:W-:-:S07]  /*3ea0*/  IMAD.MOV.U32 R22, RZ, RZ, -0x1 ;  /* 0xffffffffff167424 */ /* 0x000fce00078e00ff */
[----:B0--3--:R-:W-:Y:S05]  /*3eb0*/  WARPSYNC.COLLECTIVE R22, `(.L_x_35339) ;  /* 0x0000000016087348 */ /* 0x009fea0003c00000 */
[----:B0-----:R0:W1:Y:S02]  /*3ec0*/  SHFL.IDX P0, R22, R38, R23, R11 ;  /* 0x0000001726167389 */ /* 0x001064000000000b */
[----:B01-3--:R-:W-:Y:S05]  /*3ed0*/  ENDCOLLECTIVE ;  /* 0x000000000000791b */ /* 0x00bfea0003800000 */
.L_x_35339:
[----:B------:R-:W-:Y:S05]  /*3ee0*/  BSYNC B2 ;  /* 0x0000000000027941 */ /* 0x000fea0003800000 */
.L_x_35338:
[----:B------:R-:W-:Y:S05]  /*3ef0*/  BRA `(.L_x_35340) ;  /* 0xffffffe000287947 */ /* 0x000fea000383ffff */
.L_x_35266:
[----:B------:R-:W-:Y:S01]  /*3f00*/  BSSY B1, `(.L_x_35341) ;  /* 0x0000006000017945 */ /* 0x000fe20003800000 */
[----:B------:R-:W-:Y:S01]  /*3f10*/  IMAD.MOV.U32 R23, RZ, RZ, R19 ;  /* 0x000000ffff177224 */ /* 0x000fe200078e0013 */
[----:B------:R-:W-:-:S07]  /*3f20*/  MOV R22, 0xffffffff ;  /* 0xffffffff00167802 */ /* 0x000fce0000000f00 */
[----:B0--3--:R-:W-:Y:S05]  /*3f30*/  WARPSYNC.COLLECTIVE R22, `(.L_x_35342) ;  /* 0x0000000016087348 */ /* 0x009fea0003c00000 */
[----:B0-----:R0:W1:Y:S02]  /*3f40*/  SHFL.IDX P0, R22, R38, R23, R11 ;  /* 0x0000001726167389 */ /* 0x001064000000000b */
[----:B01-3--:R-:W-:Y:S05]  /*3f50*/  ENDCOLLECTIVE ;  /* 0x000000000000791b */ /* 0x00bfea0003800000 */
.L_x_35342:
[----:B------:R-:W-:Y:S05]  /*3f60*/  BSYNC B1 ;  /* 0x0000000000017941 */ /* 0x000fea0003800000 */
.L_x_35341:
[----:B------:R-:W-:Y:S05]  /*3f70*/  BRA `(.L_x_35343) ;  /* 0xffffffe8000c7947 */ /* 0x000fea000383ffff */
.L_x_35268:
[----:B------:R-:W-:Y:S01]  /*3f80*/  BSSY B1, `(.L_x_35344) ;  /* 0x0000006000017945 */ /* 0x000fe20003800000 */
[----:B------:R-:W-:Y:S02]  /*3f90*/  IMAD.MOV.U32 R23, RZ, RZ, R4 ;  /* 0x000000ffff177224 */ /* 0x000fe400078e0004 */
[----:B------:R-:W-:-:S07]  /*3fa0*/  IMAD.MOV.U32 R22, RZ, RZ, -0x1 ;  /* 0xffffffffff167424 */ /* 0x000fce00078e00ff */
[----:B0--3--:R-:W-:Y:S05]  /*3fb0*/  WARPSYNC.COLLECTIVE R22, `(.L_x_35345) ;  /* 0x0000000016087348 */ /* 0x009fea0003c00000 */
[----:B0-----:R0:W1:Y:S02]  /*3fc0*/  SHFL.IDX P0, R22, R38, R23, R11 ;  /* 0x0000001726167389 */ /* 0x001064000000000b */
[----:B01-3--:R-:W-:Y:S05]  /*3fd0*/  ENDCOLLECTIVE ;  /* 0x000000000000791b */ /* 0x00bfea0003800000 */
.L_x_35345:
[----:B------:R-:W-:Y:S05]  /*3fe0*/  BSYNC B1 ;  /* 0x0000000000017941 */ /* 0x000fea0003800000 */
.L_x_35344:
[----:B------:R-:W-:Y:S05]  /*3ff0*/  BRA `(.L_x_35346) ;  /* 0xffffffe800007947 */ /* 0x000fea000383ffff */
.L_x_35270:
[----:B------:R-:W-:Y:S01]  /*4000*/  BSSY B1, `(.L_x_35347) ;  /* 0x0000006000017945 */ /* 0x000fe20003800000 */
[----:B------:R-:W-:Y:S01]  /*4010*/  MOV R23, R5 ;  /* 0x0000000500177202 */ /* 0x000fe20000000f00 */
[----:B------:R-:W-:-:S07]  /*4020*/  IMAD.MOV.U32 R22, RZ, RZ, -0x1 ;  /* 0xffffffffff167424 */ /* 0x000fce00078e00ff */
[----:B0--3--:R-:W-:Y:S05]  /*4030*/  WARPSYNC.COLLECTIVE R22, `(.L_x_35348) ;  /* 0x0000000016087348 */ /* 0x009fea0003c00000 */
[----:B0-----:R0:W1:Y:S02]  /*4040*/  SHFL.IDX P0, R22, R38, R23, R11 ;  /* 0x0000001726167389 */ /* 0x001064000000000b */
[----:B01-3--:R-:W-:Y:S05]  /*4050*/  ENDCOLLECTIVE ;  /* 0x000000000000791b */ /* 0x00bfea0003800000 */
.L_x_35348:
[----:B------:R-:W-:Y:S05]  /*4060*/  BSYNC B1 ;  /* 0x0000000000017941 */ /* 0x000fea0003800000 */
.L_x_35347:
[----:B------:R-:W-:Y:S05]  /*4070*/  BRA `(.L_x_35349) ;  /* 0xffffffe400f47947 */ /* 0x000fea000383ffff */
.L_x_35272:
[----:B------:R-:W-:Y:S01]  /*4080*/  BSSY B1, `(.L_x_35350) ;  /* 0x0000006000017945 */ /* 0x000fe20003800000 */
[----:B------:R-:W-:Y:S01]  /*4090*/  IMAD.MOV.U32 R23, RZ, RZ, R6 ;  /* 0x000000ffff177224 */ /* 0x000fe200078e0006 */
[----:B------:R-:W-:-:S07]  /*40a0*/  MOV R22, 0xffffffff ;  /* 0xffffffff00167802 */ /* 0x000fce0000000f00 */
[----:B0--3--:R-:W-:Y:S05]  /*40b0*/  WARPSYNC.COLLECTIVE R22, `(.L_x_35351) ;  /* 0x0000000016087348 */ /* 0x009fea0003c00000 */
[----:B0-----:R0:W1:Y:S02]  /*40c0*/  SHFL.IDX P0, R22, R38, R23, R11 ;  /* 0x0000001726167389 */ /* 0x001064000000000b */
[----:B01-3--:R-:W-:Y:S05]  /*40d0*/  ENDCOLLECTIVE ;  /* 0x000000000000791b */ /* 0x00bfea0003800000 */
.L_x_35351:
[----:B------:R-:W-:Y:S05]  /*40e0*/  BSYNC B1 ;  /* 0x0000000000017941 */ /* 0x000fea0003800000 */
.L_x_35350:
[----:B------:R-:W-:Y:S05]  /*40f0*/  BRA `(.L_x_35352) ;  /* 0xffffffe400e87947 */ /* 0x000fea000383ffff */
.L_x_35274:
[----:B------:R-:W-:Y:S01]  /*4100*/  BSSY B1, `(.L_x_35353) ;  /* 0x0000006000017945 */ /* 0x000fe20003800000 */
[----:B------:R-:W-:Y:S02]  /*4110*/  IMAD.MOV.U32 R23, RZ, RZ, R7 ;  /* 0x000000ffff177224 */ /* 0x000fe400078e0007 */
[----:B------:R-:W-:-:S07]  /*4120*/  IMAD.MOV.U32 R22, RZ, RZ, -0x1 ;  /* 0xffffffffff167424 */ /* 0x000fce00078e00ff */
[----:B0--3--:R-:W-:Y:S05]  /*4130*/  WARPSYNC.COLLECTIVE R22, `(.L_x_35354) ;  /* 0x0000000016087348 */ /* 0x009fea0003c00000 */
[----:B0-----:R0:W1:Y:S02]  /*4140*/  SHFL.IDX P0, R22, R38, R23, R11 ;  /* 0x0000001726167389 */ /* 0x001064000000000b */
[----:B01-3--:R-:W-:Y:S05]  /*4150*/  ENDCOLLECTIVE ;  /* 0x000000000000791b */ /* 0x00bfea0003800000 */
.L_x_35354:
[----:B------:R-:W-:Y:S05]  /*4160*/  BSYNC B1 ;  /* 0x0000000000017941 */ /* 0x000fea0003800000 */
.L_x_35353:
[----:B------:R-:W-:Y:S05]  /*4170*/  BRA `(.L_x_35355) ;  /* 0xffffffe400dc7947 */ /* 0x000fea000383ffff */
.L_x_35276:
[----:B------:R-:W-:Y:S01]  /*4180*/  BSSY B1, `(.L_x_35356) ;  /* 0x0000006000017945 */ /* 0x000fe20003800000 */
[----:B------:R-:W-:Y:S01]  /*4190*/  MOV R23, R8 ;  /* 0x0000000800177202 */ /* 0x000fe20000000f00 */
[----:B------:R-:W-:-:S07]  /*41a0*/  IMAD.MOV.U32 R22, RZ, RZ, -0x1 ;  /* 0xffffffffff167424 */ /* 0x000fce00078e00ff */
[----:B0--3--:R-:W-:Y:S05]  /*41b0*/  WARPSYNC.COLLECTIVE R22, `(.L_x_35357) ;  /* 0x0000000016087348 */ /* 0x009fea0003c00000 */
[----:B0-----:R0:W1:Y:S02]  /*41c0*/  SHFL.IDX P0, R22, R38, R23, R11 ;  /* 0x0000001726167389 */ /* 0x001064000000000b */
[----:B01-3--:R-:W-:Y:S05]  /*41d0*/  ENDCOLLECTIVE ;  /* 0x000000000000791b */ /* 0x00bfea0003800000 */
.L_x_35357:
[----:B------:R-:W-:Y:S05]  /*41e0*/  BSYNC B1 ;  /* 0x0000000000017941 */ /* 0x000fea0003800000 */
.L_x_35356:
[----:B------:R-:W-:Y:S05]  /*41f0*/  BRA `(.L_x_35358) ;  /* 0xffffffe400d87947 */ /* 0x000fea000383ffff */
.L_x_35278:
[----:B------:R-:W-:Y:S01]  /*4200*/  BSSY B1, `(.L_x_35359) ;  /* 0x0000006000017945 */ /* 0x000fe20003800000 */
[----:B------:R-:W-:Y:S01]  /*4210*/  IMAD.MOV.U32 R23, RZ, RZ, R9 ;  /* 0x000000ffff177224 */ /* 0x000fe200078e0009 */
[----:B------:R-:W-:-:S07]  /*4220*/  MOV R22, 0xffffffff ;  /* 0xffffffff00167802 */ /* 0x000fce0000000f00 */
[----:B0--3--:R-:W-:Y:S05]  /*4230*/  WARPSYNC.COLLECTIVE R22, `(.L_x_35360) ;  /* 0x0000000016087348 */ /* 0x009fea0003c00000 */
[----:B0-----:R0:W1:Y:S02]  /*4240*/  SHFL.IDX P0, R22, R38, R23, R11 ;  /* 0x0000001726167389 */ /* 0x001064000000000b */
[----:B01-3--:R-:W-:Y:S05]  /*4250*/  ENDCOLLECTIVE ;  /* 0x000000000000791b */ /* 0x00bfea0003800000 */
.L_x_35360:
[----:B------:R-:W-:Y:S05]  /*4260*/  BSYNC B1 ;  /* 0x0000000000017941 */ /* 0x000fea0003800000 */
.L_x_35359:
[----:B------:R-:W-:Y:S05]  /*4270*/  BRA `(.L_x_35361) ;  /* 0xffffffe400d07947 */ /* 0x000fea000383ffff */
.L_x_35280:
[----:B------:R-:W-:Y:S01]  /*4280*/  BSSY B1, `(.L_x_35362) ;  /* 0x0000006000017945 */ /* 0x000fe20003800000 */
[----:B------:R-:W-:Y:S02]  /*4290*/  IMAD.MOV.U32 R23, RZ, RZ, R10 ;  /* 0x000000ffff177224 */ /* 0x000fe400078e000a */
[----:B------:R-:W-:-:S07]  /*42a0*/  IMAD.MOV.U32 R22, RZ, RZ, -0x1 ;  /* 0xffffffffff167424 */ /* 0x000fce00078e00ff */
[----:B0--3--:R-:W-:Y:S05]  /*42b0*/  WARPSYNC.COLLECTIVE R22, `(.L_x_35363) ;  /* 0x0000000016087348 */ /* 0x009fea0003c00000 */
[----:B0-----:R0:W1:Y:S02]  /*42c0*/  SHFL.IDX P0, R22, R38, R23, R11 ;  /* 0x0000001726167389 */ /* 0x001064000000000b */
[----:B01-3--:R-:W-:Y:S05]  /*42d0*/  ENDCOLLECTIVE ;  /* 0x000000000000791b */ /* 0x00bfea0003800000 */
.L_x_35363:
[----:B------:R-:W-:Y:S05]  /*42e0*/  BSYNC B1 ;  /* 0x0000000000017941 */ /* 0x000fea0003800000 */
.L_x_35362:
[----:B------:R-:W-:Y:S05]  /*42f0*/  BRA `(.L_x_35364) ;  /* 0xffffffe400c87947 */ /* 0x000fea000383ffff */
.L_x_35293:
[----:B------:R-:W-:Y:S01]  /*4300*/  IMAD.MOV.U32 R22, RZ, RZ, -0x1 ;  /* 0xffffffffff167424 */ /* 0x000fe200078e00ff */
[----:B------:R-:W-:-:S07]  /*4310*/  MOV R23, R19 ;  /* 0x0000001300177202 */ /* 0x000fce0000000f00 */
[----:B0--3--:R-:W-:Y:S05]  /*4320*/  WARPSYNC.COLLECTIVE R22, `(.L_x_35365) ;  /* 0x0000000016087348 */ /* 0x009fea0003c00000 */
[----:B0-----:R0:W1:Y:S02]  /*4330*/  SHFL.IDX P0, R22, R38, R23, R11 ;  /* 0x0000001726167389 */ /* 0x001064000000000b */
[----:B01-3--:R-:W-:Y:S05]  /*4340*/  ENDCOLLECTIVE ;  /* 0x000000000000791b */ /* 0x00bfea0003800000 */
.L_x_35365:
[----:B------:R-:W-:Y:S01]  /*4350*/  IMAD.MOV.U32 R42, RZ, RZ, R22 ;  /* 0x000000ffff2a7224 */ /* 0x000fe200078e0016 */
[----:B------:R-:W-:Y:S06]  /*4360*/  BRA `(.L_x_35366) ;  /* 0xffffffec009c7947 */ /* 0x000fec000383ffff */
.L_x_35295:
[----:B------:R-:W-:Y:S01]  /*4370*/  BSSY B0, `(.L_x_35367) ;  /* 0x0000006000007945 */ /* 0x000fe20003800000 */
[----:B------:R-:W-:Y:S01]  /*4380*/  MOV R23, R4 ;  /* 0x0000000400177202 */ /* 0x000fe20000000f00 */
[----:B------:R-:W-:-:S07]  /*4390*/  IMAD.MOV.U32 R22, RZ, RZ, -0x1 ;  /* 0xffffffffff167424 */ /* 0x000fce00078e00ff */
[----:B0--3--:R-:W-:Y:S05]  /*43a0*/  WARPSYNC.COLLECTIVE R22, `(.L_x_35368) ;  /* 0x0000000016087348 */ /* 0x009fea0003c00000 */
[----:B0-----:R0:W1:Y:S02]  /*43b0*/  SHFL.IDX P0, R22, R38, R23, R11 ;  /* 0x0000001726167389 */ /* 0x001064000000000b */
[----:B01-3--:R-:W-:Y:S05]  /*43c0*/  ENDCOLLECTIVE ;  /* 0x000000000000791b */ /* 0x00bfea0003800000 */
.L_x_35368:
[----:B------:R-:W-:Y:S05]  /*43d0*/  BSYNC B0 ;  /* 0x0000000000007941 */ /* 0x000fea0003800000 */
.L_x_35367:
[----:B------:R-:W-:Y:S05]  /*43e0*/  BRA `(.L_x_35369) ;  /* 0xffffffec00907947 */ /* 0x000fea000383ffff */
.L_x_35297:
[----:B------:R-:W-:Y:S01]  /*43f0*/  BSSY B0, `(.L_x_35370) ;  /* 0x0000006000007945 */ /* 0x000fe20003800000 */
[----:B------:R-:W-:Y:S01]  /*4400*/  IMAD.MOV.U32 R23, RZ, RZ, R5 ;  /* 0x000000ffff177224 */ /* 0x000fe200078e0005 */
[----:B------:R-:W-:-:S07]  /*4410*/  MOV R22, 0xffffffff ;  /* 0xffffffff00167802 */ /* 0x000fce0000000f00 */
[----:B0--3--:R-:W-:Y:S05]  /*4420*/  WARPSYNC.COLLECTIVE R22, `(.L_x_35371) ;  /* 0x0000000016087348 */ /* 0x009fea0003c00000 */
[----:B0-----:R0:W1:Y:S02]  /*4430*/  SHFL.IDX P0, R22, R38, R23, R11 ;  /* 0x0000001726167389 */ /* 0x001064000000000b */
[----:B01-3--:R-:W-:Y:S05]  /*4440*/  ENDCOLLECTIVE ;  /* 0x000000000000791b */ /* 0x00bfea0003800000 */
.L_x_35371:
[----:B------:R-:W-:Y:S05]  /*4450*/  BSYNC B0 ;  /* 0x0000000000007941 */ /* 0x000fea0003800000 */
.L_x_35370:
[----:B------:R-:W-:Y:S05]  /*4460*/  BRA `(.L_x_35372) ;  /* 0xffffffec00847947 */ /* 0x000fea000383ffff */
.L_x_35299:
[----:B------:R-:W-:Y:S01]  /*4470*/  BSSY B0, `(.L_x_35373) ;  /* 0x0000006000007945 */ /* 0x000fe20003800000 */
[----:B------:R-:W-:Y:S02]  /*4480*/  IMAD.MOV.U32 R23, RZ, RZ, R6 ;  /* 0x000000ffff177224 */ /* 0x000fe400078e0006 */
[----:B------:R-:W-:-:S07]  /*4490*/  IMAD.MOV.U32 R22, RZ, RZ, -0x1 ;  /* 0xffffffffff167424 */ /* 0x000fce00078e00ff */
[----:B0--3--:R-:W-:Y:S05]  /*44a0*/  WARPSYNC.COLLECTIVE R22, `(.L_x_35374) ;  /* 0x0000000016087348 */ /* 0x009fea0003c00000 */
[----:B0-----:R0:W1:Y:S02]  /*44b0*/  SHFL.IDX P0, R22, R38, R23, R11 ;  /* 0x0000001726167389 */ /* 0x001064000000000b */
[----:B01-3--:R-:W-:Y:S05]  /*44c0*/  ENDCOLLECTIVE ;  /* 0x000000000000791b */ /* 0x00bfea0003800000 */
.L_x_35374:
[----:B------:R-:W-:Y:S05]  /*44d0*/  BSYNC B0 ;  /* 0x0000000000007941 */ /* 0x000fea0003800000 */
.L_x_35373:
[----:B------:R-:W-:Y:S05]  /*44e0*/  BRA `(.L_x_35375) ;  /* 0xffffffec00787947 */ /* 0x000fea000383ffff */
.L_x_35301:
[----:B------:R-:W-:Y:S01]  /*44f0*/  BSSY B0, `(.L_x_35376) ;  /* 0x0000006000007945 */ /* 0x000fe20003800000 */
[----:B------:R-:W-:Y:S01]  /*4500*/  MOV R23, R7 ;  /* 0x0000000700177202 */ /* 0x000fe20000000f00 */
[----:B------:R-:W-:-:S07]  /*4510*/  IMAD.MOV.U32 R22, RZ, RZ, -0x1 ;  /* 0xffffffffff167424 */ /* 0x000fce00078e00ff */
[----:B0--3--:R-:W-:Y:S05]  /*4520*/  WARPSYNC.COLLECTIVE R22, `(.L_x_35377) ;  /* 0x0000000016087348 */ /* 0x009fea0003c00000 */
[----:B0-----:R0:W1:Y:S02]  /*4530*/  SHFL.IDX P0, R22, R38, R23, R11 ;  /* 0x0000001726167389 */ /* 0x001064000000000b */
[----:B01-3--:R-:W-:Y:S05]  /*4540*/  ENDCOLLECTIVE ;  /* 0x000000000000791b */ /* 0x00bfea0003800000 */
.L_x_35377:
[----:B------:R-:W-:Y:S05]  /*4550*/  BSYNC B0 ;  /* 0x0000000000007941 */ /* 0x000fea0003800000 */
.L_x_35376:
[----:B------:R-:W-:Y:S05]  /*4560*/  BRA `(.L_x_35378) ;  /* 0xffffffec00747947 */ /* 0x000fea000383ffff */
.L_x_35303:
[----:B------:R-:W-:Y:S01]  /*4570*/  BSSY B0, `(.L_x_35379) ;  /* 0x0000006000007945 */ /* 0x000fe20003800000 */
[----:B------:R-:W-:Y:S01]  /*4580*/  IMAD.MOV.U32 R23, RZ, RZ, R8 ;  /* 0x000000ffff177224 */ /* 0x000fe200078e0008 */
[----:B------:R-:W-:-:S07]  /*4590*/  MOV R22, 0xffffffff ;  /* 0xffffffff00167802 */ /* 0x000fce0000000f00 */
[----:B0--3--:R-:W-:Y:S05]  /*45a0*/  WARPSYNC.COLLECTIVE R22, `(.L_x_35380) ;  /* 0x0000000016087348 */ /* 0x009fea0003c00000 */
[----:B0-----:R0:W1:Y:S02]  /*45b0*/  SHFL.IDX P0, R22, R38, R23, R11 ;  /* 0x0000001726167389 */ /* 0x001064000000000b */
[----:B01-3--:R-:W-:Y:S05]  /*45c0*/  ENDCOLLECTIVE ;  /* 0x000000000000791b */ /* 0x00bfea0003800000 */
.L_x_35380:
[----:B------:R-:W-:Y:S05]  /*45d0*/  BSYNC B0 ;  /* 0x0000000000007941 */ /* 0x000fea0003800000 */
.L_x_35379:
[----:B------:R-:W-:Y:S05]  /*45e0*/  BRA `(.L_x_35381) ;  /* 0xffffffec006c7947 */ /* 0x000fea000383ffff */
.L_x_35305:
[----:B------:R-:W-:Y:S01]  /*45f0*/  BSSY B0, `(.L_x_35382) ;  /* 0x0000006000007945 */ /* 0x000fe20003800000 */
[----:B------:R-:W-:Y:S02]  /*4600*/  IMAD.MOV.U32 R23, RZ, RZ, R9 ;  /* 0x000000ffff177224 */ /* 0x000fe400078e0009 */
[----:B------:R-:W-:-:S07]  /*4610*/  IMAD.MOV.U32 R22, RZ, RZ, -0x1 ;  /* 0xffffffffff167424 */ /* 0x000fce00078e00ff */
[----:B0--3--:R-:W-:Y:S05]  /*4620*/  WARPSYNC.COLLECTIVE R22, `(.L_x_35383) ;  /* 0x0000000016087348 */ /* 0x009fea0003c00000 */
[----:B0-----:R0:W1:Y:S02]  /*4630*/  SHFL.IDX P0, R22, R38, R23, R11 ;  /* 0x0000001726167389 */ /* 0x001064000000000b */
[----:B01-3--:R-:W-:Y:S05]  /*4640*/  ENDCOLLECTIVE ;  /* 0x000000000000791b */ /* 0x00bfea0003800000 */
.L_x_35383:
[----:B------:R-:W-:Y:S05]  /*4650*/  BSYNC B0 ;  /* 0x0000000000007941 */ /* 0x000fea0003800000 */
.L_x_35382:
[----:B------:R-:W-:Y:S05]  /*4660*/  BRA `(.L_x_35384) ;  /* 0xffffffec00647947 */ /* 0x000fea000383ffff */
.L_x_35307:
[----:B------:R-:W-:Y:S01]  /*4670*/  BSSY B0, `(.L_x_35385) ;  /* 0x0000006000007945 */ /* 0x000fe20003800000 */
[----:B------:R-:W-:Y:S01]  /*4680*/  MOV R23, R10 ;  /* 0x0000000a00177202 */ /* 0x000fe20000000f00 */
[----:B------:R-:W-:-:S07]  /*4690*/  IMAD.MOV.U32 R22, RZ, RZ, -0x1 ;  /* 0xffffffffff167424 */ /* 0x000fce00078e00ff */
[----:B0--3--:R-:W-:Y:S05]  /*46a0*/  WARPSYNC.COLLECTIVE R22, `(.L_x_35386) ;  /* 0x0000000016087348 */ /* 0x009fea0003c00000 */
[----:B0-----:R0:W1:Y:S02]  /*46b0*/  SHFL.IDX P0, R22, R38, R23, R11 ;  /* 0x0000001726167389 */ /* 0x001064000000000b */
[----:B01-3--:R-:W-:Y:S05]  /*46c0*/  ENDCOLLECTIVE ;  /* 0x000000000000791b */ /* 0x00bfea0003800000 */
.L_x_35386:
[----:B------:R-:W-:Y:S05]  /*46d0*/  BSYNC B0 ;  /* 0x0000000000007941 */ /* 0x000fea0003800000 */
.L_x_35385:
[----:B------:R-:W-:Y:S05]  /*46e0*/  BRA `(.L_x_35387) ;  /* 0xffffffec005c7947 */ /* 0x000fea000383ffff */
.L_x_35388:
        /* <DEDUP_REMOVED lines=9> */
.L_x_58562:


//--------------------- .text._Z9cuda_gemmIiLi256ELi2ELi1ELi32ELi8ELi8ELi32ELi0ELi1EEviiiPT_S1_S1_ii --------------------------
	.section	.text._Z9cuda_gemmIiLi256ELi2ELi1ELi32ELi8ELi8ELi32ELi0ELi1EEviiiPT_S1_S1_ii,"ax",@progbits
	.align	128
        .global         _Z9cuda_gemmIiLi256ELi2ELi1ELi32ELi8ELi8ELi32ELi0ELi1EEviiiPT_S1_S1_ii
        .type           _Z9cuda_gemmIiLi256ELi2ELi1ELi32ELi8ELi8ELi32ELi0ELi1EEviiiPT_S1_S1_ii,@function
        .size           _Z9cuda_gemmIiLi256ELi2ELi1ELi32ELi8ELi8ELi32ELi0ELi1EEviiiPT_S1_S1_ii,(.L_x_58563 - _Z9cuda_gemmIiLi256ELi2ELi1ELi32ELi8ELi8ELi32ELi0ELi1EEviiiPT_S1_S1_ii)
        .other          _Z9cuda_gemmIiLi256ELi2ELi1ELi32ELi8ELi8ELi32ELi0ELi1EEviiiPT_S1_S1_ii,@"STO_CUDA_ENTRY STV_DEFAULT"
_Z9cuda_gemmIiLi256ELi2ELi1ELi32ELi8ELi8ELi32ELi0ELi1EEviiiPT_S1_S1_ii:
.text._Z9cuda_gemmIiLi256ELi2ELi1ELi32ELi8ELi8ELi32ELi0ELi1EEviiiPT_S1_S1_ii:
        /* <DEDUP_REMOVED lines=45> */
.L_x_35393:
        /* <DEDUP_REMOVED lines=12> */
.L_x_35392:
[----:B------:R-:W-:Y:S05]  /*0390*/  BSYNC.RECONVERGENT B1 ;  /* 0x0000000000017941 */ /* 0x000fea0003800200 */
.L_x_35391:
[----:B------:R-:W-:Y:S05]  /*03a0*/  @!P1 BRA `(.L_x_35390) ;  /* 0x0000000000a89947 */ /* 0x000fea0003800000 */
[----:B------:R-:W1:Y:S01]  /*03b0*/  S2R R7, SR_CgaCtaId ;  /* 0x0000000000077919 */ /* 0x000e620000008800 */
[----:B0-----:R-:W0:Y:S01]  /*03c0*/  LDC.64 R4, c[0x0][0x398] ;  /* 0x0000e600ff047b82 */ /* 0x001e220000000a00 */
[----:B------:R-:W-:-:S04]  /*03d0*/  MOV R2, 0x400 ;  /* 0x0000040000027802 */ /* 0x000fc80000000f00 */
[----:B-1----:R-:W-:-:S07]  /*03e0*/  LEA R16, R7, R2, 0x18 ;  /* 0x0000000207107211 */ /* 0x002fce00078ec0ff */
.L_x_35394:
        /* <DEDUP_REMOVED lines=38> */
.L_x_35390:
[----:B------:R-:W-:Y:S05]  /*0650*/  BSYNC.RECONVERGENT B0 ;  /* 0x0000000000007941 */ /* 0x000fea0003800200 */
.L_x_35389:
        /* <DEDUP_REMOVED lines=92> */
.L_x_35413:
        /* <DEDUP_REMOVED lines=29> */
.L_x_35398:
[----:B------:R-:W-:Y:S05]  /*0df0*/  BSYNC.RECONVERGENT B1 ;  /* 0x0000000000017941 */ /* 0x000fea0003800200 */
.L_x_35397:
        /* <DEDUP_REMOVED lines=11> */
.L_x_35401:
        /* <DEDUP_REMOVED lines=27> */
.L_x_35400:
[----:B------:R-:W-:Y:S05]  /*1060*/  BSYNC.RECONVERGENT B1 ;  /* 0x0000000000017941 */ /* 0x000fea0003800200 */
.L_x_35399:
        /* <DEDUP_REMOVED lines=12> */
.L_x_35403:
[----:B------:R-:W-:Y:S05]  /*1130*/  BSYNC.RECONVERGENT B1 ;  /* 0x0000000000017941 */ /* 0x000fea0003800200 */
.L_x_35402:
[----:B------:R-:W-:Y:S05]  /*1140*/  @!P2 BRA `(.L_x_35396) ;  /* 0x000000000038a947 */ /* 0x000fea0003800000 */
[----:B------:R-:W3:Y:S01]  /*1150*/  S2R R3, SR_CgaCtaId ;  /* 0x0000000000037919 */ /* 0x000ee20000008800 */
[----:B-12---:R-:W-:-:S05]  /*1160*/  MOV R2, 0x400 ;  /* 0x0000040000027802 */ /* 0x006fca0000000f00 */
[----:B------:R-:W-:-:S05]  /*1170*/  VIADD R2, R2, 0x200 ;  /* 0x0000020002027836 */ /* 0x000fca0000000000 */
[----:B---3--:R-:W-:-:S07]  /*1180*/  LEA R5, R3, R2, 0x18 ;  /* 0x0000000203057211 */ /* 0x008fce00078ec0ff */
.L_x_35404:
        /* <DEDUP_REMOVED lines=10> */
.L_x_35396:
[----:B------:R-:W-:Y:S05]  /*1230*/  BSYNC.RECONVERGENT B0 ;  /* 0x0000000000007941 */ /* 0x000fea0003800200 */
.L_x_35395:
        /* <DEDUP_REMOVED lines=15> */
.L_x_35407:
        /* <DEDUP_REMOVED lines=19> */
.L_x_35423:
        /* <DEDUP_REMOVED lines=10> */
.L_x_35405:
        /* <DEDUP_REMOVED lines=31> */
.L_x_35411:
[----:B------:R-:W-:Y:S05]  /*16f0*/  BSYNC.RECONVERGENT B1 ;  /* 0x0000000000017941 */ /* 0x000fea0003800200 */
.L_x_35410:
        /* <DEDUP_REMOVED lines=10> */
.L_x_35412:
        /* <DEDUP_REMOVED lines=34> */
.L_x_35409:
[----:B------:R-:W-:Y:S05]  /*19c0*/  BSYNC.RECONVERGENT B0 ;  /* 0x0000000000007941 */ /* 0x000fea0003800200 */
.L_x_35408:
[----:B------:R-:W-:-:S04]  /*19d0*/  UIADD3 UR6, UPT, UPT, UR23, UR6, URZ ;  /* 0x0000000617067290 */ /* 0x000fc8000fffe0ff */
[----:B------:R-:W-:-:S09]  /*19e0*/  UISETP.GE.U32.AND UP0, UPT, UR6, UR13, UPT ;  /* 0x0000000d0600728c */ /* 0x000fd2000bf06070 */
[----:B------:R-:W-:Y:S05]  /*19f0*/  BRA.U !UP0, `(.L_x_35413) ;  /* 0xfffffff108887547 */ /* 0x000fea000b83ffff */
[----:B------:R-:W-:Y:S05]  /*1a00*/  EXIT ;  /* 0x000000000000794d */ /* 0x000fea0003800000 */
.L_x_35406:
[----:B------:R-:W-:Y:S01]  /*1a10*/  BSSY B0, `(.L_x_35414) ;  /* 0x0000007000007945 */ /* 0x000fe20003800000 */
[----:B------:R-:W-:Y:S01]  /*1a20*/  MOV R2, R37 ;  /* 0x0000002500027202 */ /* 0x000fe20000000f00 */
[----:B------:R-:W-:Y:S02]  /*1a30*/  IMAD.MOV.U32 R3, RZ, RZ, 0x181f ;  /* 0x0000181fff037424 */ /* 0x000fe400078e00ff */
[----:B------:R-:W-:-:S07]  /*1a40*/  IMAD.MOV.U32 R0, RZ, RZ, -0x1 ;  /* 0xffffffffff007424 */ /* 0x000fce00078e00ff */
[----:B01----:R-:W-:Y:S05]  /*1a50*/  WARPSYNC.COLLECTIVE R0, `(.L_x_35415) ;  /* 0x0000000000087348 */ /* 0x003fea0003c00000 */
[----:B-1----:R1:W2:Y:S02]  /*1a60*/  SHFL.IDX P1, R0, R43, R2, R3 ;  /* 0x000000022b007389 */ /* 0x0022a40000020003 */
[----:B012---:R-:W-:Y:S05]  /*1a70*/  ENDCOLLECTIVE ;  /* 0x000000000000791b */ /* 0x007fea0003800000 */
.L_x_35415:
[----:B------:R-:W-:Y:S05]  /*1a80*/  BSYNC B0 ;  /* 0x0000000000007941 */ /* 0x000fea0003800000 */
.L_x_35414:
        /* <DEDUP_REMOVED lines=8> */
.L_x_35416:
[----:B------:R-:W-:Y:S02]  /*1b10*/  IMAD.MOV.U32 R2, RZ, RZ, R32 ;  /* 0x000000ffff027224 */ /* 0x000fe400078e0020 */
[----:B------:R-:W-:Y:S01]  /*1b20*/  IMAD R44, R12, R0, R45 ;  /* 0x000000000c2c7224 */ /* 0x000fe200078e022d */
[----:B------:R-:W-:-:S07]  /*1b30*/  MOV R0, 0xffffffff ;  /* 0xffffffff00007802 */ /* 0x000fce0000000f00 */
[----:B------:R-:W-:Y:S05]  /*1b40*/  WARPSYNC.COLLECTIVE R0, `(.L_x_35417) ;  /* 0x0000000000087348 */ /* 0x000fea0003c00000 */
[----:B------:R0:W1:Y:S02]  /*1b50*/  SHFL.IDX P1, R0, R43, R2, R3 ;  /* 0x000000022b007389 */ /* 0x0000640000020003 */
[----:B01----:R-:W-:Y:S05]  /*1b60*/  ENDCOLLECTIVE ;  /* 0x000000000000791b */ /* 0x003fea0003800000 */
.L_x_35417:
[----:B------:R-:W-:Y:S01]  /*1b70*/  MOV R2, R31 ;  /* 0x0000001f00027202 */ /* 0x000fe20000000f00 */
[----:B------:R-:W-:Y:S02]  /*1b80*/  IMAD.MOV.U32 R45, RZ, RZ, R0 ;  /* 0x000000ffff2d7224 */ /* 0x000fe400078e0000 */
[----:B------:R-:W-:Y:S02]  /*1b90*/  IMAD.MOV.U32 R0, RZ, RZ, -0x1 ;  /* 0xffffffffff007424 */ /* 0x000fe400078e00ff */
[----:B------:R-:W-:-:S07]  /*1ba0*/  IMAD R45, R11, R45, R44 ;  /* 0x0000002d0b2d7224 */ /* 0x000fce00078e022c */
[----:B------:R-:W-:Y:S05]  /*1bb0*/  WARPSYNC.COLLECTIVE R0, `(.L_x_35418) ;  /* 0x0000000000087348 */ /* 0x000fea0003c00000 */
[----:B------:R0:W1:Y:S02]  /*1bc0*/  SHFL.IDX P1, R0, R43, R2, R3 ;  /* 0x000000022b007389 */ /* 0x0000640000020003 */
[----:B01----:R-:W-:Y:S05]  /*1bd0*/  ENDCOLLECTIVE ;  /* 0x000000000000791b */ /* 0x003fea0003800000 */
.L_x_35418:
[----:B------:R-:W-:Y:S01]  /*1be0*/  IMAD.MOV.U32 R2, RZ, RZ, R30 ;  /* 0x000000ffff027224 */ /* 0x000fe200078e001e */
[----:B------:R-:W-:Y:S02]  /*1bf0*/  MOV R44, R0 ;  /* 0x00000000002c7202 */ /* 0x000fe40000000f00 */
[----:B------:R-:W-:-:S03]  /*1c00*/  MOV R0, 0xffffffff ;  /* 0xffffffff00007802 */ /* 0x000fc60000000f00 */
[----:B------:R-:W-:-:S07]  /*1c10*/  IMAD R44, R10, R44, R45 ;  /* 0x0000002c0a2c7224 */ /* 0x000fce00078e022d */
[----:B------:R-:W-:Y:S05]  /*1c20*/  WARPSYNC.COLLECTIVE R0, `(.L_x_35419) ;  /* 0x0000000000087348 */ /* 0x000fea0003c00000 */
[----:B------:R0:W1:Y:S02]  /*1c30*/  SHFL.IDX P1, R0, R43, R2, R3 ;  /* 0x000000022b007389 */ /* 0x0000640000020003 */
[----:B01----:R-:W-:Y:S05]  /*1c40*/  ENDCOLLECTIVE ;  /* 0x000000000000791b */ /* 0x003fea0003800000 */
.L_x_35419:
[----:B------:R-:W-:Y:S01]  /*1c50*/  MOV R2, R29 ;  /* 0x0000001d00027202 */ /* 0x000fe20000000f00 */
[----:B------:R-:W-:Y:S02]  /*1c60*/  IMAD.MOV.U32 R45, RZ, RZ, R0 ;  /* 0x000000ffff2d7224 */ /* 0x000fe400078e0000 */
[----:B------:R-:W-:Y:S02]  /*1c70*/  IMAD.MOV.U32 R0, RZ, RZ, -0x1 ;  /* 0xffffffffff007424 */ /* 0x000fe400078e00ff */
[----:B------:R-:W-:-:S07]  /*1c80*/  IMAD R45, R9, R45, R44 ;  /* 0x0000002d092d7224 */ /* 0x000fce00078e022c */
[----:B------:R-:W-:Y:S05]  /*1c90*/  WARPSYNC.COLLECTIVE R0, `(.L_x_35420) ;  /* 0x0000000000087348 */ /* 0x000fea0003c00000 */
[----:B------:R0:W1:Y:S02]  /*1ca0*/  SHFL.IDX P1, R0, R43, R2, R3 ;  /* 0x000000022b007389 */ /* 0x0000640000020003 */
[----:B01----:R-:W-:Y:S05]  /*1cb0*/  ENDCOLLECTIVE ;  /* 0x000000000000791b */ /* 0x003fea0003800000 */
.L_x_35420:
[----:B------:R-:W-:Y:S01]  /*1cc0*/  IMAD.MOV.U32 R2, RZ, RZ, R28 ;  /* 0x000000ffff027224 */ /* 0x000fe200078e001c */
[----:B------:R-:W-:Y:S02]  /*1cd0*/  MOV R44, R0 ;  /* 0x00000000002c7202 */ /* 0x000fe40000000f00 */
[----:B------:R-:W-:-:S03]  /*1ce0*/  MOV R0, 0xffffffff ;  /* 0xffffffff00007802 */ /* 0x000fc60000000f00 */
[----:B------:R-:W-:-:S07]  /*1cf0*/  IMAD R44, R8, R44, R45 ;  /* 0x0000002c082c7224 */ /* 0x000fce00078e022d */
[----:B------:R-:W-:Y:S05]  /*1d00*/  WARPSYNC.COLLECTIVE R0, `(.L_x_35421) ;  /* 0x0000000000087348 */ /* 0x000fea0003c00000 */
[----:B------:R0:W1:Y:S02]  /*1d10*/  SHFL.IDX P1, R0, R43, R2, R3 ;  /* 0x000000022b007389 */ /* 0x0000640000020003 */
[----:B01----:R-:W-:Y:S05]  /*1d20*/  ENDCOLLECTIVE ;  /* 0x000000000000791b */ /* 0x003fea0003800000 */
.L_x_35421:
[----:B------:R-:W-:Y:S01]  /*1d30*/  MOV R2, R26 ;  /* 0x0000001a00027202 */ /* 0x000fe20000000f00 */
[----:B------:R-:W-:Y:S02]  /*1d40*/  IMAD.MOV.U32 R45, RZ, RZ, R0 ;  /* 0x000000ffff2d7224 */ /* 0x000fe400078e0000 */
[----:B------:R-:W-:Y:S02]  /*1d50*/  IMAD.MOV.U32 R0, RZ, RZ, -0x1 ;  /* 0xffffffffff007424 */ /* 0x000fe400078e00ff */
[----:B------:R-:W-:-:S07]  /*1d60*/  IMAD R45, R7, R45, R44 ;  /* 0x0000002d072d7224 */ /* 0x000fce00078e022c */
[----:B------:R-:W-:Y:S05]  /*1d70*/  WARPSYNC.COLLECTIVE R0, `(.L_x_35422) ;  /* 0x0000000000087348 */ /* 0x000fea0003c00000 */
[----:B------:R0:W1:Y:S02]  /*1d80*/  SHFL.IDX P1, R0, R43, R2, R3 ;  /* 0x000000022b007389 */ /* 0x0000640000020003 */
[----:B01----:R-:W-:Y:S05]  /*1d90*/  ENDCOLLECTIVE ;  /* 0x000000000000791b */ /* 0x003fea0003800000 */
.L_x_35422:
[----:B------:R-:W-:Y:S01]  /*1da0*/  MOV R2, R0 ;  /* 0x0000000000027202 */ /* 0x000fe20000000f00 */
[----:B------:R-:W-:Y:S06]  /*1db0*/  BRA `(.L_x_35423) ;  /* 0xfffffff400a87947 */ /* 0x000fec000383ffff */
.L_x_35424:
        /* <DEDUP_REMOVED lines=12> */
.L_x_58563:


//--------------------- .text._Z9cuda_gemmIiLi256ELi2ELi1ELi32ELi8ELi8ELi32ELi0ELi0EEviiiPT_S1_S1_ii --------------------------
	.section	.text._Z9cuda_gemmIiLi256ELi2ELi1ELi32ELi8ELi8ELi32ELi0ELi0EEviiiPT_S1_S1_ii,"ax",@progbits
	.align	128
        .global         _Z9cuda_gemmIiLi256ELi2ELi1ELi32ELi8ELi8ELi32ELi0ELi0EEviiiPT_S1_S1_ii
        .type           _Z9cuda_gemmIiLi256ELi2ELi1ELi32ELi8ELi8ELi32ELi0ELi0EEviiiPT_S1_S1_ii,@function
        .size           _Z9cuda_gemmIiLi256ELi2ELi1ELi32ELi8ELi8ELi32ELi0ELi0EEviiiPT_S1_S1_ii,(.L_x_58564 - _Z9cuda_gemmIiLi256ELi2ELi1ELi32ELi8ELi8ELi32ELi0ELi0EEviiiPT_S1_S1_ii)
        .other          _Z9cuda_gemmIiLi256ELi2ELi1ELi32ELi8ELi8ELi32ELi0ELi0EEviiiPT_S1_S1_ii,@"STO_CUDA_ENTRY STV_DEFAULT"
_Z9cuda_gemmIiLi256ELi2ELi1ELi32ELi8ELi8ELi32ELi0ELi0EEviiiPT_S1_S1_ii:
.text._Z9cuda_gemmIiLi256ELi2ELi1ELi32ELi8ELi8ELi32ELi0ELi0EEviiiPT_S1_S1_ii:
        /* <DEDUP_REMOVED lines=36> */
.L_x_35427:
        /* <DEDUP_REMOVED lines=25> */
.L_x_35426:
[----:B------:R-:W-:Y:S05]  /*03d0*/  BSYNC.RECONVERGENT B0 ;  /* 0x0000000000007941 */ /* 0x000fea0003800200 */
.L_x_35425:
        /* <DEDUP_REMOVED lines=198> */
.L_x_35531:
        /* <DEDUP_REMOVED lines=31> */
.L_x_35431:
[----:B------:R-:W-:Y:S05]  /*1230*/  BSYNC.RECONVERGENT B1 ;  /* 0x0000000000017941 */ /* 0x000fea0003800200 */
.L_x_35430:
        /* <DEDUP_REMOVED lines=11> */
.L_x_35434:
        /* <DEDUP_REMOVED lines=27> */
.L_x_35433:
[----:B------:R-:W-:Y:S05]  /*14a0*/  BSYNC.RECONVERGENT B1 ;  /* 0x0000000000017941 */ /* 0x000fea0003800200 */
.L_x_35432:
        /* <DEDUP_REMOVED lines=11> */
.L_x_35436:
[----:B------:R-:W-:Y:S05]  /*1560*/  BSYNC.RECONVERGENT B1 ;  /* 0x0000000000017941 */ /* 0x000fea0003800200 */
.L_x_35435:
[----:B------:R-:W-:Y:S05]  /*1570*/  @!P1 BRA `(.L_x_35429) ;  /* 0x0000000000389947 */ /* 0x000fea0003800000 */
[----:B-1----:R-:W0:Y:S01]  /*1580*/  S2R R29, SR_CgaCtaId ;  /* 0x00000000001d7919 */ /* 0x002e220000008800 */
[----:B---3--:R-:W-:-:S05]  /*1590*/  MOV R28, 0x400 ;  /* 0x00000400001c7802 */ /* 0x008fca0000000f00 */
[----:B------:R-:W-:-:S05]  /*15a0*/  VIADD R28, R28, 0x200 ;  /* 0x000002001c1c7836 */ /* 0x000fca0000000000 */
[----:B0-----:R-:W-:-:S07]  /*15b0*/  LEA R31, R29, R28, 0x18 ;  /* 0x0000001c1d1f7211 */ /* 0x001fce00078ec0ff */
.L_x_35437:
        /* <DEDUP_REMOVED lines=10> */
.L_x_35429:
[----:B------:R-:W-:Y:S05]  /*1660*/  BSYNC.RECONVERGENT B0 ;  /* 0x0000000000007941 */ /* 0x000fea0003800200 */
.L_x_35428:
[----:B------:R-:W-:Y:S01]  /*1670*/  BAR.SYNC.DEFER_BLOCKING 0x0 ;  /* 0x0000000000007b1d */ /* 0x000fe20000010000 */
[----:B------:R-:W-:-:S09]  /*1680*/  UISETP.GE.AND UP0, UPT, UR6, 0x1, UPT ;  /* 0x000000010600788c */ /* 0x000fd2000bf06270 */
[----:B------:R-:W-:Y:S05]  /*1690*/  BRA.U !UP0, `(.L_x_35438) ;  /* 0x0000002108447547 */ /* 0x000fea000b800000 */
[----:B------:R-:W-:-:S09]  /*16a0*/  UISETP.NE.AND UP0, UPT, UR21, 0x1, UPT ;  /* 0x000000011500788c */ /* 0x000fd2000bf05270 */
[----:B------:R-:W-:Y:S05]  /*16b0*/  BRA.U UP0, `(.L_x_35439) ;  /* 0x0000000900ac7547 */ /* 0x000fea000b800000 */
[----:B01----:R-:W-:Y:S01]  /*16c0*/  HFMA2 R31, -RZ, RZ, 0, 0 ;  /* 0x00000000ff1f7431 */ /* 0x003fe200000001ff */
[----:B------:R-:W-:Y:S06]  /*16d0*/  BSSY B1, `(.L_x_35440) ;  /* 0x00000a8000017945 */ /* 0x000fec0003800000 */
.L_x_35468:
        /* <DEDUP_REMOVED lines=18> */
.L_x_35441:
        /* <DEDUP_REMOVED lines=8> */
.L_x_35442:
        /* <DEDUP_REMOVED lines=8> */
.L_x_35443:
        /* <DEDUP_REMOVED lines=8> */
.L_x_35444:
        /* <DEDUP_REMOVED lines=8> */
.L_x_35445:
        /* <DEDUP_REMOVED lines=9> */
.L_x_35446:
        /* <DEDUP_REMOVED lines=9> */
.L_x_35447:
        /* <DEDUP_REMOVED lines=9> */
.L_x_35448:
        /* <DEDUP_REMOVED lines=33> */
.L_x_35467:
[----:B0-----:R-:W-:Y:S02]  /*1dc0*/  IMAD R33, R29, 0x24, R32 ;  /* 0x000000241d217824 */ /* 0x001fe400078e0220 */
[----:B------:R-:W-:-:S03]  /*1dd0*/  HFMA2 R34, -RZ, RZ, 0, 0 ;  /* 0x00000000ff227431 */ /* 0x000fc600000001ff */
[----:B---3--:R0:W3:Y:S01]  /*1de0*/  LDS R50, [R33] ;  /* 0x0000000021327984 */ /* 0x0080e20000000800 */
[----:B------:R-:W-:Y:S05]  /*1df0*/  @!P5 BRA `(.L_x_35451) ;  /* 0x000000000010d947 */ /* 0x000fea0003800000 */
[----:B------:R-:W-:-:S03]  /*1e00*/  UMOV UR12, 0xffffffff ;  /* 0xffffffff000c7882 */ /* 0x000fc60000000000 */
[----:B------:R-:W-:Y:S05]  /*1e10*/  BRA.DIV UR12, `(.L_x_35452) ;  /* 0x0000002a0c287947 */ /* 0x000fea000b800000 */
[----:B---3--:R3:W0:Y:S02]  /*1e20*/  SHFL.IDX PT, R35, R50, R38, R19 ;  /* 0x0000002632237389 */ /* 0x00862400000e0013 */
.L_x_35534:
[----:B01----:R-:W-:-:S07]  /*1e30*/  IMAD R34, R40, R35, RZ ;  /* 0x0000002328227224 */ /* 0x003fce00078e02ff */
.L_x_35451:
[----:B------:R-:W-:Y:S05]  /*1e40*/  @!P4 BRA `(.L_x_35453) ;  /* 0x000000000010c947 */ /* 0x000fea0003800000 */
[----:B------:R-:W-:-:S03]  /*1e50*/  UMOV UR12, 0xffffffff ;  /* 0xffffffff000c7882 */ /* 0x000fc60000000000 */
[----:B------:R-:W-:Y:S05]  /*1e60*/  BRA.DIV UR12, `(.L_x_35454) ;  /* 0x0000002a0c347947 */ /* 0x000fea000b800000 */
[----:B---3--:R3:W0:Y:S02]  /*1e70*/  SHFL.IDX PT, R35, R50, R6, R19 ;  /* 0x0000000632237389 */ /* 0x00862400000e0013 */
.L_x_35537:
[----:B0---4-:R-:W-:-:S07]  /*1e80*/  IMAD R34, R41, R35, R34 ;  /* 0x0000002329227224 */ /* 0x011fce00078e0222 */
.L_x_35453:
[----:B------:R-:W-:Y:S05]  /*1e90*/  @!P3 BRA `(.L_x_35455) ;  /* 0x000000000010b947 */ /* 0x000fea0003800000 */
[----:B------:R-:W-:-:S03]  /*1ea0*/  UMOV UR12, 0xffffffff ;  /* 0xffffffff000c7882 */ /* 0x000fc60000000000 */
[----:B------:R-:W-:Y:S05]  /*1eb0*/  BRA.DIV UR12, `(.L_x_35456) ;  /* 0x0000002a0c407947 */ /* 0x000fea000b800000 */
[----:B---3--:R3:W0:Y:S02]  /*1ec0*/  SHFL.IDX PT, R35, R50, R7, R19 ;  /* 0x0000000732237389 */ /* 0x00862400000e0013 */
.L_x_35540:
[----:B0-----:R-:W-:-:S07]  /*1ed0*/  IMAD R34, R42, R35, R34 ;  /* 0x000000232a227224 */ /* 0x001fce00078e0222 */
.L_x_35455:
[----:B------:R-:W-:Y:S05]  /*1ee0*/  @!P2 BRA `(.L_x_35457) ;  /* 0x000000000010a947 */ /* 0x000fea0003800000 */
[----:B------:R-:W-:-:S03]  /*1ef0*/  UMOV UR12, 0xffffffff ;  /* 0xffffffff000c7882 */ /* 0x000fc60000000000 */
[----:B------:R-:W-:Y:S05]  /*1f00*/  BRA.DIV UR12, `(.L_x_35458) ;  /* 0x0000002a0c4c7947 */ /* 0x000fea000b800000 */
[----:B---3--:R3:W0:Y:S02]  /*1f10*/  SHFL.IDX PT, R35, R50, R8, R19 ;  /* 0x0000000832237389 */ /* 0x00862400000e0013 */
.L_x_35543:
[----:B0-----:R-:W-:-:S07]  /*1f20*/  IMAD R34, R43, R35, R34 ;  /* 0x000000232b227224 */ /* 0x001fce00078e0222 */
.L_x_35457:
[----:B------:R-:W-:Y:S05]  /*1f30*/  @!P1 BRA `(.L_x_35459) ;  /* 0x0000000000109947 */ /* 0x000fea0003800000 */
[----:B------:R-:W-:-:S03]  /*1f40*/  UMOV UR12, 0xffffffff ;  /* 0xffffffff000c7882 */ /* 0x000fc60000000000 */
[----:B------:R-:W-:Y:S05]  /*1f50*/  BRA.DIV UR12, `(.L_x_35460) ;  /* 0x0000002a0c587947 */ /* 0x000fea000b800000 */
[----:B---3--:R3:W0:Y:S02]  /*1f60*/  SHFL.IDX PT, R35, R50, R9, R19 ;  /* 0x0000000932237389 */ /* 0x00862400000e0013 */
.L_x_35546:
[----:B0-----:R-:W-:-:S07]  /*1f70*/  IMAD R34, R44, R35, R34 ;  /* 0x000000232c227224 */ /* 0x001fce00078e0222 */
.L_x_35459:
[----:B0-----:R-:W0:Y:S02]  /*1f80*/  LDC R33, c[0x0][0x3ac] ;  /* 0x0000eb00ff217b82 */ /* 0x001e240000000800 */
[----:B0-----:R-:W-:-:S13]  /*1f90*/  ISETP.GE.AND P0, PT, R33, 0x6, PT ;  /* 0x000000062100780c */ /* 0x001fda0003f06270 */
[----:B------:R-:W-:Y:S05]  /*1fa0*/  @!P0 BRA `(.L_x_35461) ;  /* 0x0000000000108947 */ /* 0x000fea0003800000 */
[----:B------:R-:W-:-:S03]  /*1fb0*/  UMOV UR12, 0xffffffff ;  /* 0xffffffff000c7882 */ /* 0x000fc60000000000 */
[----:B------:R-:W-:Y:S05]  /*1fc0*/  BRA.DIV UR12, `(.L_x_35462) ;  /* 0x0000002a0c5c7947 */ /* 0x000fea000b800000 */
[----:B---3--:R0:W3:Y:S02]  /*1fd0*/  SHFL.IDX PT, R35, R50, R10, R19 ;  /* 0x0000000a32237389 */ /* 0x0080e400000e0013 */
.L_x_35549:
[----:B---3--:R-:W-:-:S07]  /*1fe0*/  IMAD R34, R45, R35, R34 ;  /* 0x000000232d227224 */ /* 0x008fce00078e0222 */
.L_x_35461:
[----:B------:R-:W-:-:S13]  /*1ff0*/  ISETP.GE.AND P0, PT, R33, 0x7, PT ;  /* 0x000000072100780c */ /* 0x000fda0003f06270 */
[----:B------:R-:W-:Y:S05]  /*2000*/  @!P0 BRA `(.L_x_35463) ;  /* 0x0000000000108947 */ /* 0x000fea0003800000 */
[----:B------:R-:W-:-:S03]  /*2010*/  UMOV UR12, 0xffffffff ;  /* 0xffffffff000c7882 */ /* 0x000fc60000000000 */
[----:B------:R-:W-:Y:S05]  /*2020*/  BRA.DIV UR12, `(.L_x_35464) ;  /* 0x0000002a0c647947 */ /* 0x000fea000b800000 */
[----:B---3--:R3:W0:Y:S02]  /*2030*/  SHFL.IDX PT, R35, R50, R11, R19 ;  /* 0x0000000b32237389 */ /* 0x00862400000e0013 */
.L_x_35552:
[----:B0-----:R-:W-:-:S07]  /*2040*/  IMAD R34, R46, R35, R34 ;  /* 0x000000232e227224 */ /* 0x001fce00078e0222 */
.L_x_35463:
[----:B------:R-:W-:-:S13]  /*2050*/  ISETP.GE.AND P0, PT, R33, 0x8, PT ;  /* 0x000000082100780c */ /* 0x000fda0003f06270 */
[----:B------:R-:W-:Y:S05]  /*2060*/  @!P0 BRA `(.L_x_35465) ;  /* 0x0000000000108947 */ /* 0x000fea0003800000 */
[----:B------:R-:W-:-:S03]  /*2070*/  UMOV UR12, 0xffffffff ;  /* 0xffffffff000c7882 */ /* 0x000fc60000000000 */
[----:B------:R-:W-:Y:S05]  /*2080*/  BRA.DIV UR12, `(.L_x_35466) ;  /* 0x0000002a0c6c7947 */ /* 0x000fea000b800000 */
[----:B---3--:R3:W0:Y:S02]  /*2090*/  SHFL.IDX PT, R35, R50, R12, R19 ;  /* 0x0000000c32237389 */ /* 0x00862400000e0013 */
.L_x_35555:
[----:B0-----:R-:W-:-:S07]  /*20a0*/  IMAD R34, R47, R35, R34 ;  /* 0x000000232f227224 */ /* 0x001fce00078e0222 */
.L_x_35465:
        /* <DEDUP_REMOVED lines=8> */
.L_x_35450:
[----:B------:R-:W-:Y:S05]  /*2130*/  BSYNC B0 ;  /* 0x0000000000007941 */ /* 0x000fea0003800000 */
.L_x_35449:
[----:B------:R-:W-:Y:S05]  /*2140*/  @!P6 BRA `(.L_x_35468) ;  /* 0xfffffff40064e947 */ /* 0x000fea000383ffff */
[----:B------:R-:W-:Y:S05]  /*2150*/  BSYNC B1 ;  /* 0x0000000000017941 */ /* 0x000fea0003800000 */
.L_x_35440:
[----:B------:R-:W-:Y:S05]  /*2160*/  BRA `(.L_x_35438) ;  /* 0x0000001400907947 */ /* 0x000fea0003800000 */
.L_x_35439:
[----:B------:R-:W5:Y:S02]  /*2170*/  LDCU UR12, c[0x0][0x3ac] ;  /* 0x00007580ff0c77ac */ /* 0x000f640008000800 */
[----:B-----5:R-:W-:-:S09]  /*2180*/  UISETP.GT.U32.AND UP0, UPT, UR12, 0x1f, UPT ;  /* 0x0000001f0c00788c */ /* 0x020fd2000bf04070 */
[----:B------:R-:W-:Y:S05]  /*2190*/  BRA.U UP0, `(.L_x_35469) ;  /* 0x0000000900847547 */ /* 0x000fea000b800000 */
[----:B01----:R-:W-:-:S07]  /*21a0*/  IMAD.MOV.U32 R31, RZ, RZ, RZ ;  /* 0x000000ffff1f7224 */ /* 0x003fce00078e00ff */
.L_x_35497:
        /* <DEDUP_REMOVED lines=18> */
.L_x_35470:
        /* <DEDUP_REMOVED lines=8> */
.L_x_35471:
        /* <DEDUP_REMOVED lines=8> */
.L_x_35472:
        /* <DEDUP_REMOVED lines=8> */
.L_x_35473:
        /* <DEDUP_REMOVED lines=8> */
.L_x_35474:
        /* <DEDUP_REMOVED lines=9> */
.L_x_35475:
        /* <DEDUP_REMOVED lines=9> */
.L_x_35476:
        /* <DEDUP_REMOVED lines=9> */
.L_x_35477:
        /* <DEDUP_REMOVED lines=27> */
.L_x_35496:
[----:B------:R-:W-:Y:S02]  /*2830*/  IMAD R33, R29, 0x24, R32 ;  /* 0x000000241d217824 */ /* 0x000fe400078e0220 */
[----:B------:R-:W-:-:S03]  /*2840*/  HFMA2 R34, -RZ, RZ, 0, 0 ;  /* 0x00000000ff227431 */ /* 0x000fc600000001ff */
[----:B---3--:R0:W3:Y:S01]  /*2850*/  LDS R50, [R33] ;  /* 0x0000000021327984 */ /* 0x0080e20000000800 */
[----:B------:R-:W-:Y:S05]  /*2860*/  @!P5 BRA `(.L_x_35480) ;  /* 0x000000000010d947 */ /* 0x000fea0003800000 */
[----:B------:R-:W-:-:S03]  /*2870*/  UMOV UR12, 0xffffffff ;  /* 0xffffffff000c7882 */ /* 0x000fc60000000000 */
[----:B------:R-:W-:Y:S05]  /*2880*/  BRA.DIV UR12, `(.L_x_35481) ;  /* 0x000000220c8c7947 */ /* 0x000fea000b800000 */
[----:B---3--:R3:W0:Y:S02]  /*2890*/  SHFL.IDX PT, R35, R50, R38, R19 ;  /* 0x0000002632237389 */ /* 0x00862400000e0013 */
.L_x_35558:
[----:B01----:R-:W-:-:S07]  /*28a0*/  IMAD R34, R40, R35, RZ ;  /* 0x0000002328227224 */ /* 0x003fce00078e02ff */
.L_x_35480:
[----:B------:R-:W-:Y:S05]  /*28b0*/  @!P4 BRA `(.L_x_35482) ;  /* 0x000000000010c947 */ /* 0x000fea0003800000 */
[----:B------:R-:W-:-:S03]  /*28c0*/  UMOV UR12, 0xffffffff ;  /* 0xffffffff000c7882 */ /* 0x000fc60000000000 */
[----:B------:R-:W-:Y:S05]  /*28d0*/  BRA.DIV UR12, `(.L_x_35483) ;  /* 0x000000220c987947 */ /* 0x000fea000b800000 */
[----:B---3--:R3:W0:Y:S02]  /*28e0*/  SHFL.IDX PT, R35, R50, R6, R19 ;  /* 0x0000000632237389 */ /* 0x00862400000e0013 */
.L_x_35561:
[----:B0---4-:R-:W-:-:S07]  /*28f0*/  IMAD R34, R41, R35, R34 ;  /* 0x0000002329227224 */ /* 0x011fce00078e0222 */
.L_x_35482:
[----:B------:R-:W-:Y:S05]  /*2900*/  @!P3 BRA `(.L_x_35484) ;  /* 0x000000000010b947 */ /* 0x000fea0003800000 */
[----:B------:R-:W-:-:S03]  /*2910*/  UMOV UR12, 0xffffffff ;  /* 0xffffffff000c7882 */ /* 0x000fc60000000000 */
[----:B------:R-:W-:Y:S05]  /*2920*/  BRA.DIV UR12, `(.L_x_35485) ;  /* 0x000000220ca47947 */ /* 0x000fea000b800000 */
[----:B---3--:R3:W0:Y:S02]  /*2930*/  SHFL.IDX PT, R35, R50, R7, R19 ;  /* 0x0000000732237389 */ /* 0x00862400000e0013 */
.L_x_35564:
[----:B0-----:R-:W-:-:S07]  /*2940*/  IMAD R34, R42, R35, R34 ;  /* 0x000000232a227224 */ /* 0x001fce00078e0222 */
.L_x_35484:
[----:B------:R-:W-:Y:S05]  /*2950*/  @!P2 BRA `(.L_x_35486) ;  /* 0x000000000010a947 */ /* 0x000fea0003800000 */
[----:B------:R-:W-:-:S03]  /*2960*/  UMOV UR12, 0xffffffff ;  /* 0xffffffff000c7882 */ /* 0x000fc60000000000 */
[----:B------:R-:W-:Y:S05]  /*2970*/  BRA.DIV UR12, `(.L_x_35487) ;  /* 0x000000220cb07947 */ /* 0x000fea000b800000 */
[----:B---3--:R3:W0:Y:S02]  /*2980*/  SHFL.IDX PT, R35, R50, R8, R19 ;  /* 0x0000000832237389 */ /* 0x00862400000e0013 */
.L_x_35567:
[----:B0-----:R-:W-:-:S07]  /*2990*/  IMAD R34, R43, R35, R34 ;  /* 0x000000232b227224 */ /* 0x001fce00078e0222 */
.L_x_35486:
[----:B------:R-:W-:Y:S05]  /*29a0*/  @!P1 BRA `(.L_x_35488) ;  /* 0x0000000000109947 */ /* 0x000fea0003800000 */
[----:B------:R-:W-:-:S03]  /*29b0*/  UMOV UR12, 0xffffffff ;  /* 0xffffffff000c7882 */ /* 0x000fc60000000000 */
[----:B------:R-:W-:Y:S05]  /*29c0*/  BRA.DIV UR12, `(.L_x_35489) ;  /* 0x000000220cbc7947 */ /* 0x000fea000b800000 */
[----:B---3--:R3:W0:Y:S02]  /*29d0*/  SHFL.IDX PT, R35, R50, R9, R19 ;  /* 0x0000000932237389 */ /* 0x00862400000e0013 */
.L_x_35570:
[----:B0-----:R-:W-:-:S07]  /*29e0*/  IMAD R34, R44, R35, R34 ;  /* 0x000000232c227224 */ /* 0x001fce00078e0222 */
.L_x_35488:
[----:B0-----:R-:W0:Y:S02]  /*29f0*/  LDC R33, c[0x0][0x3ac] ;  /* 0x0000eb00ff217b82 */ /* 0x001e240000000800 */
[----:B0-----:R-:W-:-:S13]  /*2a00*/  ISETP.GE.AND P0, PT, R33, 0x6, PT ;  /* 0x000000062100780c */ /* 0x001fda0003f06270 */
[----:B------:R-:W-:Y:S05]  /*2a10*/  @!P0 BRA `(.L_x_35490) ;  /* 0x0000000000108947 */ /* 0x000fea0003800000 */
[----:B------:R-:W-:-:S03]  /*2a20*/  UMOV UR12, 0xffffffff ;  /* 0xffffffff000c7882 */ /* 0x000fc60000000000 */
[----:B------:R-:W-:Y:S05]  /*2a30*/  BRA.DIV UR12, `(.L_x_35491) ;  /* 0x000000220cc07947 */ /* 0x000fea000b800000 */
[----:B---3--:R0:W3:Y:S02]  /*2a40*/  SHFL.IDX PT, R35, R50, R10, R19 ;  /* 0x0000000a32237389 */ /* 0x0080e400000e0013 */
.L_x_35573:
[----:B---3--:R-:W-:-:S07]  /*2a50*/  IMAD R34, R45, R35, R34 ;  /* 0x000000232d227224 */ /* 0x008fce00078e0222 */
.L_x_35490:
[----:B------:R-:W-:-:S13]  /*2a60*/  ISETP.GE.AND P0, PT, R33, 0x7, PT ;  /* 0x000000072100780c */ /* 0x000fda0003f06270 */
[----:B------:R-:W-:Y:S05]  /*2a70*/  @!P0 BRA `(.L_x_35492) ;  /* 0x0000000000108947 */ /* 0x000fea0003800000 */
[----:B------:R-:W-:-:S03]  /*2a80*/  UMOV UR12, 0xffffffff ;  /* 0xffffffff000c7882 */ /* 0x000fc60000000000 */
[----:B------:R-:W-:Y:S05]  /*2a90*/  BRA.DIV UR12, `(.L_x_35493) ;  /* 0x000000220cc87947 */ /* 0x000fea000b800000 */
[----:B---3--:R3:W0:Y:S02]  /*2aa0*/  SHFL.IDX PT, R35, R50, R11, R19 ;  /* 0x0000000b32237389 */ /* 0x00862400000e0013 */
.L_x_35576:
[----:B0-----:R-:W-:-:S07]  /*2ab0*/  IMAD R34, R46, R35, R34 ;  /* 0x000000232e227224 */ /* 0x001fce00078e0222 */
.L_x_35492:
[----:B------:R-:W-:-:S13]  /*2ac0*/  ISETP.GE.AND P0, PT, R33, 0x8, PT ;  /* 0x000000082100780c */ /* 0x000fda0003f06270 */
[----:B------:R-:W-:Y:S05]  /*2ad0*/  @!P0 BRA `(.L_x_35494) ;  /* 0x0000000000108947 */ /* 0x000fea0003800000 */
[----:B------:R-:W-:-:S03]  /*2ae0*/  UMOV UR12, 0xffffffff ;  /* 0xffffffff000c7882 */ /* 0x000fc60000000000 */
[----:B------:R-:W-:Y:S05]  /*2af0*/  BRA.DIV UR12, `(.L_x_35495) ;  /* 0x000000220cd07947 */ /* 0x000fea000b800000 */
[----:B---3--:R3:W0:Y:S02]  /*2b00*/  SHFL.IDX PT, R35, R50, R12, R19 ;  /* 0x0000000c32237389 */ /* 0x00862400000e0013 */
.L_x_35579:
[----:B0-----:R-:W-:-:S07]  /*2b10*/  IMAD R34, R47, R35, R34 ;  /* 0x000000232f227224 */ /* 0x001fce00078e0222 */
.L_x_35494:
[C---:B------:R-:W-:Y:S02]  /*2b20*/  IMAD R33, R29.reuse, UR6, R30 ;  /* 0x000000061d217c24 */ /* 0x040fe4000f8e021e */
[----:B------:R-:W-:Y:S02]  /*2b30*/  VIADD R29, R29, UR8 ;  /* 0x000000081d1d7c36 */ /* 0x000fe40008000000 */
[----:B------:R-:W-:-:S03]  /*2b40*/  IMAD R33, R33, 0x4, R28 ;  /* 0x0000000421217824 */ /* 0x000fc600078e021c */
[----:B------:R-:W-:Y:S02]  /*2b50*/  ISETP.GE.AND P0, PT, R29, UR29, PT ;  /* 0x0000001d1d007c0c */ /* 0x000fe4000bf06270 */
[----:B------:R0:W-:Y:S11]  /*2b60*/  STS [R33], R34 ;  /* 0x0000002221007388 */ /* 0x0001f60000000800 */
[----:B0-----:R-:W-:Y:S05]  /*2b70*/  @!P0 BRA `(.L_x_35496) ;  /* 0xfffffffc002c8947 */ /* 0x001fea000383ffff */
.L_x_35479:
[----:B------:R-:W-:Y:S05]  /*2b80*/  BSYNC B0 ;  /* 0x0000000000007941 */ /* 0x000fea0003800000 */
.L_x_35478:
[----:B------:R-:W-:Y:S05]  /*2b90*/  @!P6 BRA `(.L_x_35497) ;  /* 0xfffffff40084e947 */ /* 0x000fea000383ffff */
[----:B------:R-:W-:Y:S05]  /*2ba0*/  BRA `(.L_x_35438) ;  /* 0x0000000c00007947 */ /* 0x000fea0003800000 */
.L_x_35469:
[----:B01----:R-:W-:-:S07]  /*2bb0*/  HFMA2 R31, -RZ, RZ, 0, 0 ;  /* 0x00000000ff1f7431 */ /* 0x003fce00000001ff */
.L_x_35525:
        /* <DEDUP_REMOVED lines=18> */
.L_x_35498:
        /* <DEDUP_REMOVED lines=8> */
.L_x_35499:
        /* <DEDUP_REMOVED lines=8> */
.L_x_35500:
        /* <DEDUP_REMOVED lines=8> */
.L_x_35501:
        /* <DEDUP_REMOVED lines=9> */
.L_x_35502:
        /* <DEDUP_REMOVED lines=9> */
.L_x_35503:
        /* <DEDUP_REMOVED lines=9> */
.L_x_35504:
        /* <DEDUP_REMOVED lines=9> */
.L_x_35505:
        /* <DEDUP_REMOVED lines=27> */
.L_x_35524:
[----:B------:R-:W-:Y:S02]  /*3250*/  IMAD R28, R33, 0x24, R32 ;  /* 0x00000024211c7824 */ /* 0x000fe400078e0220 */
[----:B------:R-:W-:-:S03]  /*3260*/  IMAD.MOV.U32 R34, RZ, RZ, RZ ;  /* 0x000000ffff227224 */ /* 0x000fc600078e00ff */
[----:B01----:R0:W1:Y:S01]  /*3270*/  LDS R50, [R28] ;  /* 0x000000001c327984 */ /* 0x0030620000000800 */
[----:B------:R-:W-:Y:S05]  /*3280*/  @!P4 BRA `(.L_x_35507) ;  /* 0x000000000010c947 */ /* 0x000fea0003800000 */
[----:B------:R-:W-:-:S03]  /*3290*/  UMOV UR12, 0xffffffff ;  /* 0xffffffff000c7882 */ /* 0x000fc60000000000 */
[----:B------:R-:W-:Y:S05]  /*32a0*/  BRA.DIV UR12, `(.L_x_35508) ;  /* 0x0000001e0c047947 */ /* 0x000fea000b800000 */
[----:B-1----:R1:W3:Y:S02]  /*32b0*/  SHFL.IDX PT, R29, R50, R38, R19 ;  /* 0x00000026321d7389 */ /* 0x0022e400000e0013 */
.L_x_35581:
[----:B---3--:R-:W-:-:S07]  /*32c0*/  IMAD R34, R40, R29, RZ ;  /* 0x0000001d28227224 */ /* 0x008fce00078e02ff */
.L_x_35507:
[----:B------:R-:W-:Y:S05]  /*32d0*/  @!P3 BRA `(.L_x_35509) ;  /* 0x000000000010b947 */ /* 0x000fea0003800000 */
[----:B------:R-:W-:-:S03]  /*32e0*/  UMOV UR12, 0xffffffff ;  /* 0xffffffff000c7882 */ /* 0x000fc60000000000 */
[----:B------:R-:W-:Y:S05]  /*32f0*/  BRA.DIV UR12, `(.L_x_35510) ;  /* 0x0000001e0c0c7947 */ /* 0x000fea000b800000 */
[----:B-1----:R1:W3:Y:S02]  /*3300*/  SHFL.IDX PT, R35, R50, R6, R19 ;  /* 0x0000000632237389 */ /* 0x0022e400000e0013 */
.L_x_35584:
[----:B---34-:R-:W-:-:S07]  /*3310*/  IMAD R34, R41, R35, R34 ;  /* 0x0000002329227224 */ /* 0x018fce00078e0222 */
.L_x_35509:
[----:B------:R-:W-:Y:S05]  /*3320*/  @!P2 BRA `(.L_x_35511) ;  /* 0x000000000010a947 */ /* 0x000fea0003800000 */
[----:B------:R-:W-:-:S03]  /*3330*/  UMOV UR12, 0xffffffff ;  /* 0xffffffff000c7882 */ /* 0x000fc60000000000 */
[----:B------:R-:W-:Y:S05]  /*3340*/  BRA.DIV UR12, `(.L_x_35512) ;  /* 0x0000001e0c187947 */ /* 0x000fea000b800000 */
[----:B-1----:R1:W3:Y:S02]  /*3350*/  SHFL.IDX PT, R35, R50, R7, R19 ;  /* 0x0000000732237389 */ /* 0x0022e400000e0013 */
.L_x_35587:
[----:B---3--:R-:W-:-:S07]  /*3360*/  IMAD R34, R42, R35, R34 ;  /* 0x000000232a227224 */ /* 0x008fce00078e0222 */
.L_x_35511:
[----:B------:R-:W-:Y:S05]  /*3370*/  @!P1 BRA `(.L_x_35513) ;  /* 0x0000000000109947 */ /* 0x000fea0003800000 */
[----:B------:R-:W-:-:S03]  /*3380*/  UMOV UR12, 0xffffffff ;  /* 0xffffffff000c7882 */ /* 0x000fc60000000000 */
[----:B------:R-:W-:Y:S05]  /*3390*/  BRA.DIV UR12, `(.L_x_35514) ;  /* 0x0000001e0c247947 */ /* 0x000fea000b800000 */
[----:B-1----:R1:W3:Y:S02]  /*33a0*/  SHFL.IDX PT, R35, R50, R8, R19 ;  /* 0x0000000832237389 */ /* 0x0022e400000e0013 */
.L_x_35590:
[----:B---3--:R-:W-:-:S07]  /*33b0*/  IMAD R34, R43, R35, R34 ;  /* 0x000000232b227224 */ /* 0x008fce00078e0222 */
.L_x_35513:
[----:B0-----:R-:W0:Y:S02]  /*33c0*/  LDC R28, c[0x0][0x3ac] ;  /* 0x0000eb00ff1c7b82 */ /* 0x001e240000000800 */
[----:B0-----:R-:W-:-:S13]  /*33d0*/  ISETP.GE.AND P0, PT, R28, 0x5, PT ;  /* 0x000000051c00780c */ /* 0x001fda0003f06270 */
[----:B------:R-:W-:Y:S05]  /*33e0*/  @!P0 BRA `(.L_x_35515) ;  /* 0x0000000000108947 */ /* 0x000fea0003800000 */
[----:B------:R-:W-:-:S03]  /*33f0*/  UMOV UR12, 0xffffffff ;  /* 0xffffffff000c7882 */ /* 0x000fc60000000000 */
[----:B------:R-:W-:Y:S05]  /*3400*/  BRA.DIV UR12, `(.L_x_35516) ;  /* 0x0000001e0c287947 */ /* 0x000fea000b800000 */
[----:B-1----:R0:W1:Y:S02]  /*3410*/  SHFL.IDX PT, R35, R50, R9, R19 ;  /* 0x0000000932237389 */ /* 0x00206400000e0013 */
.L_x_35593:
[----:B-1----:R-:W-:-:S07]  /*3420*/  IMAD R34, R44, R35, R34 ;  /* 0x000000232c227224 */ /* 0x002fce00078e0222 */
.L_x_35515:
[----:B------:R-:W-:-:S13]  /*3430*/  ISETP.GE.AND P0, PT, R28, 0x6, PT ;  /* 0x000000061c00780c */ /* 0x000fda0003f06270 */
[----:B------:R-:W-:Y:S05]  /*3440*/  @!P0 BRA `(.L_x_35517) ;  /* 0x0000000000108947 */ /* 0x000fea0003800000 */
[----:B------:R-:W-:-:S03]  /*3450*/  UMOV UR12, 0xffffffff ;  /* 0xffffffff000c7882 */ /* 0x000fc60000000000 */
[----:B------:R-:W-:Y:S05]  /*3460*/  BRA.DIV UR12, `(.L_x_35518) ;  /* 0x0000001e0c307947 */ /* 0x000fea000b800000 */
[----:B-1----:R1:W3:Y:S02]  /*3470*/  SHFL.IDX PT, R35, R50, R10, R19 ;  /* 0x0000000a32237389 */ /* 0x0022e400000e0013 */
.L_x_35596:
[----:B---3--:R-:W-:-:S07]  /*3480*/  IMAD R34, R45, R35, R34 ;  /* 0x000000232d227224 */ /* 0x008fce00078e0222 */
.L_x_35517:
[----:B------:R-:W-:-:S13]  /*3490*/  ISETP.GE.AND P0, PT, R28, 0x7, PT ;  /* 0x000000071c00780c */ /* 0x000fda0003f06270 */
[----:B------:R-:W-:Y:S05]  /*34a0*/  @!P0 BRA `(.L_x_35519) ;  /* 0x0000000000108947 */ /* 0x000fea0003800000 */
[----:B------:R-:W-:-:S03]  /*34b0*/  UMOV UR12, 0xffffffff ;  /* 0xffffffff000c7882 */ /* 0x000fc60000000000 */
[----:B------:R-:W-:Y:S05]  /*34c0*/  BRA.DIV UR12, `(.L_x_35520) ;  /* 0x0000001e0c387947 */ /* 0x000fea000b800000 */
[----:B-1----:R1:W3:Y:S02]  /*34d0*/  SHFL.IDX PT, R35, R50, R11, R19 ;  /* 0x0000000b32237389 */ /* 0x0022e400000e0013 */
.L_x_35599:
[----:B---3--:R-:W-:-:S07]  /*34e0*/  IMAD R34, R46, R35, R34 ;  /* 0x000000232e227224 */ /* 0x008fce00078e0222 */
.L_x_35519:
[----:B------:R-:W-:-:S13]  /*34f0*/  ISETP.GE.AND P0, PT, R28, 0x8, PT ;  /* 0x000000081c00780c */ /* 0x000fda0003f06270 */
[----:B------:R-:W-:Y:S05]  /*3500*/  @!P0 BRA `(.L_x_35521) ;  /* 0x0000000000108947 */ /* 0x000fea0003800000 */
[----:B------:R-:W-:-:S03]  /*3510*/  UMOV UR12, 0xffffffff ;  /* 0xffffffff000c7882 */ /* 0x000fc60000000000 */
[----:B------:R-:W-:Y:S05]  /*3520*/  BRA.DIV UR12, `(.L_x_35522) ;  /* 0x0000001e0c407947 */ /* 0x000fea000b800000 */
[----:B-1----:R1:W3:Y:S02]  /*3530*/  SHFL.IDX PT, R35, R50, R12, R19 ;  /* 0x0000000c32237389 */ /* 0x0022e400000e0013 */
.L_x_35602:
[----:B---3--:R-:W-:-:S07]  /*3540*/  IMAD R34, R47, R35, R34 ;  /* 0x000000232f227224 */ /* 0x008fce00078e0222 */
.L_x_35521:
[----:B------:R-:W-:-:S07]  /*3550*/  IMAD.U32 R28, RZ, RZ, UR20 ;  /* 0x00000014ff1c7e24 */ /* 0x000fce000f8e00ff */
.L_x_35523:
        /* <DEDUP_REMOVED lines=36> */
.L_x_35506:
[----:B------:R-:W-:Y:S05]  /*37a0*/  @!P5 BRA `(.L_x_35525) ;  /* 0xfffffff40004d947 */ /* 0x000fea000383ffff */
.L_x_35438:
        /* <DEDUP_REMOVED lines=118> */
.L_x_35529:
[----:B------:R-:W-:Y:S05]  /*3f10*/  BSYNC.RECONVERGENT B1 ;  /* 0x0000000000017941 */ /* 0x000fea0003800200 */
.L_x_35528:
        /* <DEDUP_REMOVED lines=13> */
.L_x_35530:
        /* <DEDUP_REMOVED lines=104> */
.L_x_35527:
[----:B------:R-:W-:Y:S05]  /*4670*/  BSYNC.RECONVERGENT B0 ;  /* 0x0000000000007941 */ /* 0x000fea0003800200 */
.L_x_35526:
[----:B------:R-:W-:-:S04]  /*4680*/  UIADD3 UR11, UPT, UPT, UR25, UR11, URZ ;  /* 0x0000000b190b7290 */ /* 0x000fc8000fffe0ff */
[----:B------:R-:W-:-:S09]  /*4690*/  UISETP.GE.U32.AND UP0, UPT, UR11, UR26, UPT ;  /* 0x0000001a0b00728c */ /* 0x000fd2000bf06070 */
[----:B------:R-:W-:Y:S05]  /*46a0*/  BRA.U !UP0, `(.L_x_35531) ;  /* 0xffffffc908647547 */ /* 0x000fea000b83ffff */
[----:B------:R-:W-:Y:S05]  /*46b0*/  EXIT ;  /* 0x000000000000794d */ /* 0x000fea0003800000 */
.L_x_35452:
[----:B------:R-:W-:Y:S01]  /*46c0*/  BSSY B2, `(.L_x_35532) ;  /* 0x0000006000027945 */ /* 0x000fe20003800000 */
[----:B------:R-:W-:Y:S02]  /*46d0*/  IMAD.MOV.U32 R48, RZ, RZ, R38 ;  /* 0x000000ffff307224 */ /* 0x000fe400078e0026 */
[----:B------:R-:W-:-:S07]  /*46e0*/  IMAD.MOV.U32 R35, RZ, RZ, -0x1 ;  /* 0xffffffffff237424 */ /* 0x000fce00078e00ff */
[----:B01234-:R-:W-:Y:S05]  /*46f0*/  WARPSYNC.COLLECTIVE R35, `(.L_x_35533) ;  /* 0x0000000023087348 */ /* 0x01ffea0003c00000 */
[----:B---3--:R3:W0:Y:S02]  /*4700*/  SHFL.IDX P0, R35, R50, R48, R19 ;  /* 0x0000003032237389 */ /* 0x0086240000000013 */
[----:B01234-:R-:W-:Y:S05]  /*4710*/  ENDCOLLECTIVE ;  /* 0x000000000000791b */ /* 0x01ffea0003800000 */
.L_x_35533:
[----:B------:R-:W-:Y:S05]  /*4720*/  BSYNC B2 ;  /* 0x0000000000027941 */ /* 0x000fea0003800000 */
.L_x_35532:
[----:B------:R-:W-:Y:S05]  /*4730*/  BRA `(.L_x_35534) ;  /* 0xffffffd400bc7947 */ /* 0x000fea000383ffff */
.L_x_35454:
[----:B------:R-:W-:Y:S01]  /*4740*/  BSSY B2, `(.L_x_35535) ;  /* 0x0000006000027945 */ /* 0x000fe20003800000 */
[----:B------:R-:W-:Y:S01]  /*4750*/  MOV R48, R6 ;  /* 0x0000000600307202 */ /* 0x000fe20000000f00 */
[----:B------:R-:W-:-:S07]  /*4760*/  IMAD.MOV.U32 R35, RZ, RZ, -0x1 ;  /* 0xffffffffff237424 */ /* 0x000fce00078e00ff */
[----:B01234-:R-:W-:Y:S05]  /*4770*/  WARPSYNC.COLLECTIVE R35, `(.L_x_35536) ;  /* 0x0000000023087348 */ /* 0x01ffea0003c00000 */
[----:B---3--:R3:W0:Y:S02]  /*4780*/  SHFL.IDX P0, R35, R50, R48, R19 ;  /* 0x0000003032237389 */ /* 0x0086240000000013 */
[----:B01234-:R-:W-:Y:S05]  /*4790*/  ENDCOLLECTIVE ;  /* 0x000000000000791b */ /* 0x01ffea0003800000 */
.L_x_35536:
[----:B------:R-:W-:Y:S05]  /*47a0*/  BSYNC B2 ;  /* 0x0000000000027941 */ /* 0x000fea0003800000 */
.L_x_35535:
[----:B------:R-:W-:Y:S05]  /*47b0*/  BRA `(.L_x_35537) ;  /* 0xffffffd400b07947 */ /* 0x000fea000383ffff */
.L_x_35456:
[----:B------:R-:W-:Y:S01]  /*47c0*/  BSSY B2, `(.L_x_35538) ;  /* 0x0000006000027945 */ /* 0x000fe20003800000 */
[----:B------:R-:W-:Y:S01]  /*47d0*/  IMAD.MOV.U32 R48, RZ, RZ, R7 ;  /* 0x000000ffff307224 */ /* 0x000fe200078e0007 */
[----:B------:R-:W-:-:S07]  /*47e0*/  MOV R35, 0xffffffff ;  /* 0xffffffff00237802 */ /* 0x000fce0000000f00 */
[----:B01234-:R-:W-:Y:S05]  /*47f0*/  WARPSYNC.COLLECTIVE R35, `(.L_x_35539) ;  /* 0x0000000023087348 */ /* 0x01ffea0003c00000 */
[----:B---3--:R3:W0:Y:S02]  /*4800*/  SHFL.IDX P0, R35, R50, R48, R19 ;  /* 0x0000003032237389 */ /* 0x0086240000000013 */
[----:B01234-:R-:W-:Y:S05]  /*4810*/  ENDCOLLECTIVE ;  /* 0x000000000000791b */ /* 0x01ffea0003800000 */
.L_x_35539:
[----:B------:R-:W-:Y:S05]  /*4820*/  BSYNC B2 ;  /* 0x0000000000027941 */ /* 0x000fea0003800000 */
.L_x_35538:
[----:B------:R-:W-:Y:S05]  /*4830*/  BRA `(.L_x_35540) ;  /* 0xffffffd400a47947 */ /* 0x000fea000383ffff */
.L_x_35458:
[----:B------:R-:W-:Y:S01]  /*4840*/  BSSY B2, `(.L_x_35541) ;  /* 0x0000006000027945 */ /* 0x000fe20003800000 */
[----:B------:R-:W-:Y:S02]  /*4850*/  IMAD.MOV.U32 R48, RZ, RZ, R8 ;  /* 0x000000ffff307224 */ /* 0x000fe400078e0008 */
[----:B------:R-:W-:-:S07]  /*4860*/  IMAD.MOV.U32 R35, RZ, RZ, -0x1 ;  /* 0xffffffffff237424 */ /* 0x000fce00078e00ff */
[----:B01234-:R-:W-:Y:S05]  /*4870*/  WARPSYNC.COLLECTIVE R35, `(.L_x_35542) ;  /* 0x0000000023087348 */ /* 0x01ffea0003c00000 */
[----:B---3--:R3:W0:Y:S02]  /*4880*/  SHFL.IDX P0, R35, R50, R48, R19 ;  /* 0x0000003032237389 */ /* 0x0086240000000013 */
[----:B01234-:R-:W-:Y:S05]  /*4890*/  ENDCOLLECTIVE ;  /* 0x000000000000791b */ /* 0x01ffea0003800000 */
.L_x_35542:
[----:B------:R-:W-:Y:S05]  /*48a0*/  BSYNC B2 ;  /* 0x0000000000027941 */ /* 0x000fea0003800000 */
.L_x_35541:
[----:B------:R-:W-:Y:S05]  /*48b0*/  BRA `(.L_x_35543) ;  /* 0xffffffd400987947 */ /* 0x000fea000383ffff */
.L_x_35460:
[----:B------:R-:W-:Y:S01]  /*48c0*/  BSSY B2, `(.L_x_35544) ;  /* 0x0000006000027945 */ /* 0x000fe20003800000 */
[----:B------:R-:W-:Y:S01]  /*48d0*/  MOV R48, R9 ;  /* 0x0000000900307202 */ /* 0x000fe20000000f00 */
[----:B------:R-:W-:-:S07]  /*48e0*/  IMAD.MOV.U32 R35, RZ, RZ, -0x1 ;  /* 0xffffffffff237424 */ /* 0x000fce00078e00ff */
[----:B01234-:R-:W-:Y:S05]  /*48f0*/  WARPSYNC.COLLECTIVE R35, `(.L_x_35545) ;  /* 0x0000000023087348 */ /* 0x01ffea0003c00000 */
[----:B---3--:R3:W0:Y:S02]  /*4900*/  SHFL.IDX P0, R35, R50, R48, R19 ;  /* 0x0000003032237389 */ /* 0x0086240000000013 */
[----:B01234-:R-:W-:Y:S05]  /*4910*/  ENDCOLLECTIVE ;  /* 0x000000000000791b */ /* 0x01ffea0003800000 */
.L_x_35545:
[----:B------:R-:W-:Y:S05]  /*4920*/  BSYNC B2 ;  /* 0x0000000000027941 */ /* 0x000fea0003800000 */
.L_x_35544:
[----:B------:R-:W-:Y:S05]  /*4930*/  BRA `(.L_x_35546) ;  /* 0xffffffd4008c7947 */ /* 0x000fea000383ffff */
.L_x_35462:
[----:B------:R-:W-:Y:S01]  /*4940*/  BSSY B2, `(.L_x_35547) ;  /* 0x0000006000027945 */ /* 0x000fe20003800000 */
[----:B------:R-:W-:Y:S01]  /*4950*/  IMAD.MOV.U32 R48, RZ, RZ, R10 ;  /* 0x000000ffff307224 */ /* 0x000fe200078e000a */
[----:B------:R-:W-:-:S07]  /*4960*/  MOV R35, 0xffffffff ;  /* 0xffffffff00237802 */ /* 0x000fce0000000f00 */
[----:B-1234-:R-:W-:Y:S05]  /*4970*/  WARPSYNC.COLLECTIVE R35, `(.L_x_35548) ;  /* 0x0000000023087348 */ /* 0x01efea0003c00000 */
[----:B---3--:R0:W3:Y:S02]  /*4980*/  SHFL.IDX P0, R35, R50, R48, R19 ;  /* 0x0000003032237389 */ /* 0x0080e40000000013 */
[----:B01234-:R-:W-:Y:S05]  /*4990*/  ENDCOLLECTIVE ;  /* 0x000000000000791b */ /* 0x01ffea0003800000 */
.L_x_35548:
[----:B------:R-:W-:Y:S05]  /*49a0*/  BSYNC B2 ;  /* 0x0000000000027941 */ /* 0x000fea0003800000 */
.L_x_35547:
[----:B------:R-:W-:Y:S05]  /*49b0*/  BRA `(.L_x_35549) ;  /* 0xffffffd400887947 */ /* 0x000fea000383ffff */
.L_x_35464:
[----:B------:R-:W-:Y:S01]  /*49c0*/  BSSY B2, `(.L_x_35550) ;  /* 0x0000006000027945 */ /* 0x000fe20003800000 */
[----:B------:R-:W-:Y:S02]  /*49d0*/  IMAD.MOV.U32 R48, RZ, RZ, R11 ;  /* 0x000000ffff307224 */ /* 0x000fe400078e000b */
[----:B------:R-:W-:-:S07]  /*49e0*/  IMAD.MOV.U32 R35, RZ, RZ, -0x1 ;  /* 0xffffffffff237424 */ /* 0x000fce00078e00ff */
[----:B01234-:R-:W-:Y:S05]  /*49f0*/  WARPSYNC.COLLECTIVE R35, `(.L_x_35551) ;  /* 0x0000000023087348 */ /* 0x01ffea0003c00000 */
[----:B---3--:R3:W0:Y:S02]  /*4a00*/  SHFL.IDX P0, R35, R50, R48, R19 ;  /* 0x0000003032237389 */ /* 0x0086240000000013 */
[----:B01234-:R-:W-:Y:S05]  /*4a10*/  ENDCOLLECTIVE ;  /* 0x000000000000791b */ /* 0x01ffea0003800000 */
.L_x_35551:
[----:B------:R-:W-:Y:S05]  /*4a20*/  BSYNC B2 ;  /* 0x0000000000027941 */ /* 0x000fea0003800000 */
.L_x_35550:
[----:B------:R-:W-:Y:S05]  /*4a30*/  BRA `(.L_x_35552) ;  /* 0xffffffd400807947 */ /* 0x000fea000383ffff */
.L_x_35466:
[----:B------:R-:W-:Y:S01]  /*4a40*/  BSSY B2, `(.L_x_35553) ;  /* 0x0000006000027945 */ /* 0x000fe20003800000 */
[----:B------:R-:W-:Y:S01]  /*4a50*/  MOV R48, R12 ;  /* 0x0000000c00307202 */ /* 0x000fe20000000f00 */
[----:B------:R-:W-:-:S07]  /*4a60*/  IMAD.MOV.U32 R35, RZ, RZ, -0x1 ;  /* 0xffffffffff237424 */ /* 0x000fce00078e00ff */
[----:B01234-:R-:W-:Y:S05]  /*4a70*/  WARPSYNC.COLLECTIVE R35, `(.L_x_35554) ;  /* 0x0000000023087348 */ /* 0x01ffea0003c00000 */
[----:B---3--:R3:W0:Y:S02]  /*4a80*/  SHFL.IDX P0, R35, R50, R48, R19 ;  /* 0x0000003032237389 */ /* 0x0086240000000013 */
[----:B01234-:R-:W-:Y:S05]  /*4a90*/  ENDCOLLECTIVE ;  /* 0x000000000000791b */ /* 0x01ffea0003800000 */
.L_x_35554:
[----:B------:R-:W-:Y:S05]  /*4aa0*/  BSYNC B2 ;  /* 0x0000000000027941 */ /* 0x000fea0003800000 */
.L_x_35553:
[----:B------:R-:W-:Y:S05]  /*4ab0*/  BRA `(.L_x_35555) ;  /* 0xffffffd400787947 */ /* 0x000fea000383ffff */
.L_x_35481:
[----:B------:R-:W-:Y:S01]  /*4ac0*/  BSSY B1, `(.L_x_35556) ;  /* 0x0000006000017945 */ /* 0x000fe20003800000 */
[----:B------:R-:W-:Y:S01]  /*4ad0*/  IMAD.MOV.U32 R48, RZ, RZ, R38 ;  /* 0x000000ffff307224 */ /* 0x000fe200078e0026 */
[----:B------:R-:W-:-:S07]  /*4ae0*/  MOV R35, 0xffffffff ;  /* 0xffffffff00237802 */ /* 0x000fce0000000f00 */
[----:B01234-:R-:W-:Y:S05]  /*4af0*/  WARPSYNC.COLLECTIVE R35, `(.L_x_35557) ;  /* 0x0000000023087348 */ /* 0x01ffea0003c00000 */
[----:B---3--:R3:W0:Y:S02]  /*4b00*/  SHFL.IDX P0, R35, R50, R48, R19 ;  /* 0x0000003032237389 */ /* 0x0086240000000013 */
[----:B01234-:R-:W-:Y:S05]  /*4b10*/  ENDCOLLECTIVE ;  /* 0x000000000000791b */ /* 0x01ffea0003800000 */
.L_x_35557:
[----:B------:R-:W-:Y:S05]  /*4b20*/  BSYNC B1 ;  /* 0x0000000000017941 */ /* 0x000fea0003800000 */
.L_x_35556:
[----:B------:R-:W-:Y:S05]  /*4b30*/  BRA `(.L_x_35558) ;  /* 0xffffffdc00587947 */ /* 0x000fea000383ffff */
.L_x_35483:
[----:B------:R-:W-:Y:S01]  /*4b40*/  BSSY B1, `(.L_x_35559) ;  /* 0x0000006000017945 */ /* 0x000fe20003800000 */
[----:B------:R-:W-:Y:S02]  /*4b50*/  IMAD.MOV.U32 R48, RZ, RZ, R6 ;  /* 0x000000ffff307224 */ /* 0x000fe400078e0006 */
[----:B------:R-:W-:-:S07]  /*4b60*/  IMAD.MOV.U32 R35, RZ, RZ, -0x1 ;  /* 0xffffffffff237424 */ /* 0x000fce00078e00ff */
[----:B01234-:R-:W-:Y:S05]  /*4b70*/  WARPSYNC.COLLECTIVE R35, `(.L_x_35560) ;  /* 0x0000000023087348 */ /* 0x01ffea0003c00000 */
[----:B---3--:R3:W0:Y:S02]  /*4b80*/  SHFL.IDX P0, R35, R50, R48, R19 ;  /* 0x0000003032237389 */ /* 0x0086240000000013 */
[----:B01234-:R-:W-:Y:S05]  /*4b90*/  ENDCOLLECTIVE ;  /* 0x000000000000791b */ /* 0x01ffea0003800000 */
.L_x_35560:
[----:B------:R-:W-:Y:S05]  /*4ba0*/  BSYNC B1 ;  /* 0x0000000000017941 */ /* 0x000fea0003800000 */
.L_x_35559:
[----:B------:R-:W-:Y:S05]  /*4bb0*/  BRA `(.L_x_35561) ;  /* 0xffffffdc004c7947 */ /* 0x000fea000383ffff */
.L_x_35485:
[----:B------:R-:W-:Y:S01]  /*4bc0*/  BSSY B1, `(.L_x_35562) ;  /* 0x0000006000017945 */ /* 0x000fe20003800000 */
[----:B------:R-:W-:Y:S01]  /*4bd0*/  MOV R48, R7 ;  /* 0x0000000700307202 */ /* 0x000fe20000000f00 */
[----:B------:R-:W-:-:S07]  /*4be0*/  IMAD.MOV.U32 R35, RZ, RZ, -0x1 ;  /* 0xffffffffff237424 */ /* 0x000fce00078e00ff */
[----:B01234-:R-:W-:Y:S05]  /*4bf0*/  WARPSYNC.COLLECTIVE R35, `(.L_x_35563) ;  /* 0x0000000023087348 */ /* 0x01ffea0003c00000 */
[----:B---3--:R3:W0:Y:S02]  /*4c00*/  SHFL.IDX P0, R35, R50, R48, R19 ;  /* 0x0000003032237389 */ /* 0x0086240000000013 */
[----:B01234-:R-:W-:Y:S05]  /*4c10*/  ENDCOLLECTIVE ;  /* 0x000000000000791b */ /* 0x01ffea0003800000 */
.L_x_35563:
[----:B------:R-:W-:Y:S05]  /*4c20*/  BSYNC B1 ;  /* 0x0000000000017941 */ /* 0x000fea0003800000 */
.L_x_35562:
[----:B------:R-:W-:Y:S05]  /*4c30*/  BRA `(.L_x_35564) ;  /* 0xffffffdc00407947 */ /* 0x000fea000383ffff */
.L_x_35487:
[----:B------:R-:W-:Y:S01]  /*4c40*/  BSSY B1, `(.L_x_35565) ;  /* 0x0000006000017945 */ /* 0x000fe20003800000 */
[----:B------:R-:W-:Y:S01]  /*4c50*/  IMAD.MOV.U32 R48, RZ, RZ, R8 ;  /* 0x000000ffff307224 */ /* 0x000fe200078e0008 */
[----:B------:R-:W-:-:S07]  /*4c60*/  MOV R35, 0xffffffff ;  /* 0xffffffff00237802 */ /* 0x000fce0000000f00 */
[----:B01234-:R-:W-:Y:S05]  /*4c70*/  WARPSYNC.COLLECTIVE R35, `(.L_x_35566) ;  /* 0x0000000023087348 */ /* 0x01ffea0003c00000 */
[----:B---3--:R3:W0:Y:S02]  /*4c80*/  SHFL.IDX P0, R35, R50, R48, R19 ;  /* 0x0000003032237389 */ /* 0x0086240000000013 */
[----:B01234-:R-:W-:Y:S05]  /*4c90*/  ENDCOLLECTIVE ;  /* 0x000000000000791b */ /* 0x01ffea0003800000 */
.L_x_35566:
[----:B------:R-:W-:Y:S05]  /*4ca0*/  BSYNC B1 ;  /* 0x0000000000017941 */ /* 0x000fea0003800000 */
.L_x_35565:
[----:B------:R-:W-:Y:S05]  /*4cb0*/  BRA `(.L_x_35567) ;  /* 0xffffffdc00347947 */ /* 0x000fea000383ffff */
.L_x_35489:
[----:B------:R-:W-:Y:S01]  /*4cc0*/  BSSY B1, `(.L_x_35568) ;  /* 0x0000006000017945 */ /* 0x000fe20003800000 */
[----:B------:R-:W-:Y:S02]  /*4cd0*/  IMAD.MOV.U32 R48, RZ, RZ, R9 ;  /* 0x000000ffff307224 */ /* 0x000fe400078e0009 */
[----:B------:R-:W-:-:S07]  /*4ce0*/  IMAD.MOV.U32 R35, RZ, RZ, -0x1 ;  /* 0xffffffffff237424 */ /* 0x000fce00078e00ff */
[----:B01234-:R-:W-:Y:S05]  /*4cf0*/  WARPSYNC.COLLECTIVE R35, `(.L_x_35569) ;  /* 0x0000000023087348 */ /* 0x01ffea0003c00000 */
[----:B---3--:R3:W0:Y:S02]  /*4d00*/  SHFL.IDX P0, R35, R50, R48, R19 ;  /* 0x0000003032237389 */ /* 0x0086240000000013 */
[----:B01234-:R-:W-:Y:S05]  /*4d10*/  ENDCOLLECTIVE ;  /* 0x000000000000791b */ /* 0x01ffea0003800000 */
.L_x_35569:
[----:B------:R-:W-:Y:S05]  /*4d20*/  BSYNC B1 ;  /* 0x0000000000017941 */ /* 0x000fea0003800000 */
.L_x_35568:
[----:B------:R-:W-:Y:S05]  /*4d30*/  BRA `(.L_x_35570) ;  /* 0xffffffdc00287947 */ /* 0x000fea000383ffff */
.L_x_35491:
[----:B------:R-:W-:Y:S01]  /*4d40*/  BSSY B1, `(.L_x_35571) ;  /* 0x0000006000017945 */ /* 0x000fe20003800000 */
[----:B------:R-:W-:Y:S01]  /*4d50*/  MOV R48, R10 ;  /* 0x0000000a00307202 */ /* 0x000fe20000000f00 */
[----:B------:R-:W-:-:S07]  /*4d60*/  IMAD.MOV.U32 R35, RZ, RZ, -0x1 ;  /* 0xffffffffff237424 */ /* 0x000fce00078e00ff */
[----:B-1234-:R-:W-:Y:S05]  /*4d70*/  WARPSYNC.COLLECTIVE R35, `(.L_x_35572) ;  /* 0x0000000023087348 */ /* 0x01efea0003c00000 */
[----:B---3--:R0:W3:Y:S02]  /*4d80*/  SHFL.IDX P0, R35, R50, R48, R19 ;  /* 0x0000003032237389 */ /* 0x0080e40000000013 */
[----:B01234-:R-:W-:Y:S05]  /*4d90*/  ENDCOLLECTIVE ;  /* 0x000000000000791b */ /* 0x01ffea0003800000 */
.L_x_35572:
[----:B------:R-:W-:Y:S05]  /*4da0*/  BSYNC B1 ;  /* 0x0000000000017941 */ /* 0x000fea0003800000 */
.L_x_35571:
[----:B------:R-:W-:Y:S05]  /*4db0*/  BRA `(.L_x_35573) ;  /* 0xffffffdc00247947 */ /* 0x000fea000383ffff */
.L_x_35493:
[----:B------:R-:W-:Y:S01]  /*4dc0*/  BSSY B1, `(.L_x_35574) ;  /* 0x0000006000017945 */ /* 0x000fe20003800000 */
[----:B------:R-:W-:Y:S01]  /*4dd0*/  IMAD.MOV.U32 R48, RZ, RZ, R11 ;  /* 0x000000ffff307224 */ /* 0x000fe200078e000b */
[----:B------:R-:W-:-:S07]  /*4de0*/  MOV R35, 0xffffffff ;  /* 0xffffffff00237802 */ /* 0x000fce0000000f00 */
[----:B01234-:R-:W-:Y:S05]  /*4df0*/  WARPSYNC.COLLECTIVE R35, `(.L_x_35575) ;  /* 0x0000000023087348 */ /* 0x01ffea0003c00000 */
[----:B---3--:R3:W0:Y:S02]  /*4e00*/  SHFL.IDX P0, R35, R50, R48, R19 ;  /* 0x0000003032237389 */ /* 0x0086240000000013 */
[----:B01234-:R-:W-:Y:S05]  /*4e10*/  ENDCOLLECTIVE ;  /* 0x000000000000791b */ /* 0x01ffea0003800000 */
.L_x_35575:
[----:B------:R-:W-:Y:S05]  /*4e20*/  BSYNC B1 ;  /* 0x0000000000017941 */ /* 0x000fea0003800000 */
.L_x_35574:
[----:B------:R-:W-:Y:S05]  /*4e30*/  BRA `(.L_x_35576) ;  /* 0xffffffdc001c7947 */ /* 0x000fea000383ffff */
.L_x_35495:
[----:B------:R-:W-:Y:S01]  /*4e40*/  BSSY B1, `(.L_x_35577) ;  /* 0x0000006000017945 */ /* 0x000fe20003800000 */
[----:B------:R-:W-:Y:S02]  /*4e50*/  IMAD.MOV.U32 R48, RZ, RZ, R12 ;  /* 0x000000ffff307224 */ /* 0x000fe400078e000c */
[----:B------:R-:W-:-:S07]  /*4e60*/  IMAD.MOV.U32 R35, RZ, RZ, -0x1 ;  /* 0xffffffffff237424 */ /* 0x000fce00078e00ff */
[----:B01234-:R-:W-:Y:S05]  /*4e70*/  WARPSYNC.COLLECTIVE R35, `(.L_x_35578) ;  /* 0x0000000023087348 */ /* 0x01ffea0003c00000 */
[----:B---3--:R3:W0:Y:S02]  /*4e80*/  SHFL.IDX P0, R35, R50, R48, R19 ;  /* 0x0000003032237389 */ /* 0x0086240000000013 */
[----:B01234-:R-:W-:Y:S05]  /*4e90*/  ENDCOLLECTIVE ;  /* 0x000000000000791b */ /* 0x01ffea0003800000 */
.L_x_35578:
[----:B------:R-:W-:Y:S05]  /*4ea0*/  BSYNC B1 ;  /* 0x0000000000017941 */ /* 0x000fea0003800000 */
.L_x_35577:
[----:B------:R-:W-:Y:S05]  /*4eb0*/  BRA `(.L_x_35579) ;  /* 0xffffffdc00147947 */ /* 0x000fea000383ffff */
.L_x_35508:
[----:B------:R-:W-:Y:S01]  /*4ec0*/  IMAD.MOV.U32 R35, RZ, RZ, -0x1 ;  /* 0xffffffffff237424 */ /* 0x000fe200078e00ff */
[----:B------:R-:W-:-:S07]  /*4ed0*/  MOV R48, R38 ;  /* 0x0000002600307202 */ /* 0x000fce0000000f00 */
[----:B012-4-:R-:W-:Y:S05]  /*4ee0*/  WARPSYNC.COLLECTIVE R35, `(.L_x_35580) ;  /* 0x0000000023087348 */ /* 0x017fea0003c00000 */
[----:B-1----:R1:W3:Y:S02]  /*4ef0*/  SHFL.IDX P0, R35, R50, R48, R19 ;  /* 0x0000003032237389 */ /* 0x0022e40000000013 */
[----:B01234-:R-:W-:Y:S05]  /*4f00*/  ENDCOLLECTIVE ;  /* 0x000000000000791b */ /* 0x01ffea0003800000 */
.L_x_35580:
[----:B------:R-:W-:Y:S01]  /*4f10*/  IMAD.MOV.U32 R29, RZ, RZ, R35 ;  /* 0x000000ffff1d7224 */ /* 0x000fe200078e0023 */
[----:B------:R-:W-:Y:S06]  /*4f20*/  BRA `(.L_x_35581) ;  /* 0xffffffe000e47947 */ /* 0x000fec000383ffff */
.L_x_35510:
[----:B------:R-:W-:Y:S01]  /*4f30*/  BSSY B0, `(.L_x_35582) ;  /* 0x0000006000007945 */ /* 0x000fe20003800000 */
[----:B------:R-:W-:Y:S01]  /*4f40*/  MOV R48, R6 ;  /* 0x0000000600307202 */ /* 0x000fe20000000f00 */
[----:B------:R-:W-:-:S07]  /*4f50*/  IMAD.MOV.U32 R35, RZ, RZ, -0x1 ;  /* 0xffffffffff237424 */ /* 0x000fce00078e00ff */
[----:B012-4-:R-:W-:Y:S05]  /*4f60*/  WARPSYNC.COLLECTIVE R35, `(.L_x_35583) ;  /* 0x0000000023087348 */ /* 0x017fea0003c00000 */
[----:B-1----:R1:W3:Y:S02]  /*4f70*/  SHFL.IDX P0, R35, R50, R48, R19 ;  /* 0x0000003032237389 */ /* 0x0022e40000000013 */
[----:B01234-:R-:W-:Y:S05]  /*4f80*/  ENDCOLLECTIVE ;  /* 0x000000000000791b */ /* 0x01ffea0003800000 */
.L_x_35583:
[----:B------:R-:W-:Y:S05]  /*4f90*/  BSYNC B0 ;  /* 0x0000000000007941 */ /* 0x000fea0003800000 */
.L_x_35582:
[----:B------:R-:W-:Y:S05]  /*4fa0*/  BRA `(.L_x_35584) ;  /* 0xffffffe000d87947 */ /* 0x000fea000383ffff */
.L_x_35512:
[----:B------:R-:W-:Y:S01]  /*4fb0*/  BSSY B0, `(.L_x_35585) ;  /* 0x0000006000007945 */ /* 0x000fe20003800000 */
[----:B------:R-:W-:Y:S01]  /*4fc0*/  IMAD.MOV.U32 R48, RZ, RZ, R7 ;  /* 0x000000ffff307224 */ /* 0x000fe200078e0007 */
[----:B------:R-:W-:-:S07]  /*4fd0*/  MOV R35, 0xffffffff ;  /* 0xffffffff00237802 */ /* 0x000fce0000000f00 */
[----:B012-4-:R-:W-:Y:S05]  /*4fe0*/  WARPSYNC.COLLECTIVE R35, `(.L_x_35586) ;  /* 0x0000000023087348 */ /* 0x017fea0003c00000 */
[----:B-1----:R1:W3:Y:S02]  /*4ff0*/  SHFL.IDX P0, R35, R50, R48, R19 ;  /* 0x0000003032237389 */ /* 0x0022e40000000013 */
[----:B01234-:R-:W-:Y:S05]  /*5000*/  ENDCOLLECTIVE ;  /* 0x000000000000791b */ /* 0x01ffea0003800000 */
.L_x_35586:
[----:B------:R-:W-:Y:S05]  /*5010*/  BSYNC B0 ;  /* 0x0000000000007941 */ /* 0x000fea0003800000 */
.L_x_35585:
[----:B------:R-:W-:Y:S05]  /*5020*/  BRA `(.L_x_35587) ;  /* 0xffffffe000cc7947 */ /* 0x000fea000383ffff */
.L_x_35514:
[----:B------:R-:W-:Y:S01]  /*5030*/  BSSY B0, `(.L_x_35588) ;  /* 0x0000006000007945 */ /* 0x000fe20003800000 */
[----:B------:R-:W-:Y:S02]  /*5040*/  IMAD.MOV.U32 R48, RZ, RZ, R8 ;  /* 0x000000ffff307224 */ /* 0x000fe400078e0008 */
[----:B------:R-:W-:-:S07]  /*5050*/  IMAD.MOV.U32 R35, RZ, RZ, -0x1 ;  /* 0xffffffffff237424 */ /* 0x000fce00078e00ff */
[----:B012-4-:R-:W-:Y:S05]  /*5060*/  WARPSYNC.COLLECTIVE R35, `(.L_x_35589) ;  /* 0x0000000023087348 */ /* 0x017fea0003c00000 */
[----:B-1----:R1:W3:Y:S02]  /*5070*/  SHFL.IDX P0, R35, R50, R48, R19 ;  /* 0x0000003032237389 */ /* 0x0022e40000000013 */
[----:B01234-:R-:W-:Y:S05]  /*5080*/  ENDCOLLECTIVE ;  /* 0x000000000000791b */ /* 0x01ffea0003800000 */
.L_x_35589:
[----:B------:R-:W-:Y:S05]  /*5090*/  BSYNC B0 ;  /* 0x0000000000007941 */ /* 0x000fea0003800000 */
.L_x_35588:
[----:B------:R-:W-:Y:S05]  /*50a0*/  BRA `(.L_x_35590) ;  /* 0xffffffe000c07947 */ /* 0x000fea000383ffff */
.L_x_35516:
[----:B------:R-:W-:Y:S01]  /*50b0*/  BSSY B0, `(.L_x_35591) ;  /* 0x0000006000007945 */ /* 0x000fe20003800000 */
[----:B------:R-:W-:Y:S01]  /*50c0*/  MOV R48, R9 ;  /* 0x0000000900307202 */ /* 0x000fe20000000f00 */
[----:B------:R-:W-:-:S07]  /*50d0*/  IMAD.MOV.U32 R35, RZ, RZ, -0x1 ;  /* 0xffffffffff237424 */ /* 0x000fce00078e00ff */
[----:B-12-4-:R-:W-:Y:S05]  /*50e0*/  WARPSYNC.COLLECTIVE R35, `(.L_x_35592) ;  /* 0x0000000023087348 */ /* 0x016fea0003c00000 */
[----:B-1----:R0:W1:Y:S02]  /*50f0*/  SHFL.IDX P0, R35, R50, R48, R19 ;  /* 0x0000003032237389 */ /* 0x0020640000000013 */
[----:B012-4-:R-:W-:Y:S05]  /*5100*/  ENDCOLLECTIVE ;  /* 0x000000000000791b */ /* 0x017fea0003800000 */
.L_x_35592:
[----:B------:R-:W-:Y:S05]  /*5110*/  BSYNC B0 ;  /* 0x0000000000007941 */ /* 0x000fea0003800000 */
.L_x_35591:
[----:B------:R-:W-:Y:S05]  /*5120*/  BRA `(.L_x_35593) ;  /* 0xffffffe000bc7947 */ /* 0x000fea000383ffff */
.L_x_35518:
[----:B------:R-:W-:Y:S01]  /*5130*/  BSSY B0, `(.L_x_35594) ;  /* 0x0000006000007945 */ /* 0x000fe20003800000 */
[----:B------:R-:W-:Y:S01]  /*5140*/  IMAD.MOV.U32 R48, RZ, RZ, R10 ;  /* 0x000000ffff307224 */ /* 0x000fe200078e000a */
[----:B------:R-:W-:-:S07]  /*5150*/  MOV R35, 0xffffffff ;  /* 0xffffffff00237802 */ /* 0x000fce0000000f00 */
[----:B012-4-:R-:W-:Y:S05]  /*5160*/  WARPSYNC.COLLECTIVE R35, `(.L_x_35595) ;  /* 0x0000000023087348 */ /* 0x017fea0003c00000 */
[----:B-1----:R1:W3:Y:S02]  /*5170*/  SHFL.IDX P0, R35, R50, R48, R19 ;  /* 0x0000003032237389 */ /* 0x0022e40000000013 */
[----:B01234-:R-:W-:Y:S05]  /*5180*/  ENDCOLLECTIVE ;  /* 0x000000000000791b */ /* 0x01ffea0003800000 */
.L_x_35595:
[----:B------:R-:W-:Y:S05]  /*5190*/  BSYNC B0 ;  /* 0x0000000000007941 */ /* 0x000fea0003800000 */
.L_x_35594:
[----:B------:R-:W-:Y:S05]  /*51a0*/  BRA `(.L_x_35596) ;  /* 0xffffffe000b47947 */ /* 0x000fea000383ffff */
.L_x_35520:
[----:B------:R-:W-:Y:S01]  /*51b0*/  BSSY B0, `(.L_x_35597) ;  /* 0x0000006000007945 */ /* 0x000fe20003800000 */
[----:B------:R-:W-:Y:S02]  /*51c0*/  IMAD.MOV.U32 R48, RZ, RZ, R11 ;  /* 0x000000ffff307224 */ /* 0x000fe400078e000b */
[----:B------:R-:W-:-:S07]  /*51d0*/  IMAD.MOV.U32 R35, RZ, RZ, -0x1 ;  /* 0xffffffffff237424 */ /* 0x000fce00078e00ff */
[----:B012-4-:R-:W-:Y:S05]  /*51e0*/  WARPSYNC.COLLECTIVE R35, `(.L_x_35598) ;  /* 0x0000000023087348 */ /* 0x017fea0003c00000 */
[----:B-1----:R1:W3:Y:S02]  /*51f0*/  SHFL.IDX P0, R35, R50, R48, R19 ;  /* 0x0000003032237389 */ /* 0x0022e40000000013 */
[----:B01234-:R-:W-:Y:S05]  /*5200*/  ENDCOLLECTIVE ;  /* 0x000000000000791b */ /* 0x01ffea0003800000 */
.L_x_35598:
[----:B------:R-:W-:Y:S05]  /*5210*/  BSYNC B0 ;  /* 0x0000000000007941 */ /* 0x000fea0003800000 */
.L_x_35597:
[----:B------:R-:W-:Y:S05]  /*5220*/  BRA `(.L_x_35599) ;  /* 0xffffffe000ac7947 */ /* 0x000fea000383ffff */
.L_x_35522:
[----:B------:R-:W-:Y:S01]  /*5230*/  BSSY B0, `(.L_x_35600) ;  /* 0x0000006000007945 */ /* 0x000fe20003800000 */
[----:B------:R-:W-:Y:S01]  /*5240*/  MOV R48, R12 ;  /* 0x0000000c00307202 */ /* 0x000fe20000000f00 */
[----:B------:R-:W-:-:S07]  /*5250*/  IMAD.MOV.U32 R35, RZ, RZ, -0x1 ;  /* 0xffffffffff237424 */ /* 0x000fce00078e00ff */
[----:B012-4-:R-:W-:Y:S05]  /*5260*/  WARPSYNC.COLLECTIVE R35, `(.L_x_35601) ;  /* 0x0000000023087348 */ /* 0x017fea0003c00000 */
[----:B-1----:R1:W3:Y:S02]  /*5270*/  SHFL.IDX P0, R35, R50, R48, R19 ;  /* 0x0000003032237389 */ /* 0x0022e40000000013 */
[----:B01234-:R-:W-:Y:S05]  /*5280*/  ENDCOLLECTIVE ;  /* 0x000000000000791b */ /* 0x01ffea0003800000 */
.L_x_35601:
[----:B------:R-:W-:Y:S05]  /*5290*/  BSYNC B0 ;  /* 0x0000000000007941 */ /* 0x000fea0003800000 */
.L_x_35600:
[----:B------:R-:W-:Y:S05]  /*52a0*/  BRA `(.L_x_35602) ;  /* 0xffffffe000a47947 */ /* 0x000fea000383ffff */
.L_x_35603:
        /* <DEDUP_REMOVED lines=13> */
.L_x_58564:


//--------------------- .text._Z9cuda_gemmIiLi256ELi2ELi1ELi32ELi4ELi4ELi32ELi1ELi1EEviiiPT_S1_S1_ii --------------------------
	.section	.text._Z9cuda_gemmIiLi256ELi2ELi1ELi32ELi4ELi4ELi32ELi1ELi1EEviiiPT_S1_S1_ii,"ax",@progbits
	.align	128
        .global         _Z9cuda_gemmIiLi256ELi2ELi1ELi32ELi4ELi4ELi32ELi1ELi1EEviiiPT_S1_S1_ii
        .type           _Z9cuda_gemmIiLi256ELi2ELi1ELi32ELi4ELi4ELi32ELi1ELi1EEviiiPT_S1_S1_ii,@function
        .size           _Z9cuda_gemmIiLi256ELi2ELi1ELi32ELi4ELi4ELi32ELi1ELi1EEviiiPT_S1_S1_ii,(.L_x_58565 - _Z9cuda_gemmIiLi256ELi2ELi1ELi32ELi4ELi4ELi32ELi1ELi1EEviiiPT_S1_S1_ii)
        .other          _Z9cuda_gemmIiLi256ELi2ELi1ELi32ELi4ELi4ELi32ELi1ELi1EEviiiPT_S1_S1_ii,@"STO_CUDA_ENTRY STV_DEFAULT"
_Z9cuda_gemmIiLi256ELi2ELi1ELi32ELi4ELi4ELi32ELi1ELi1EEviiiPT_S1_S1_ii:
.text._Z9cuda_gemmIiLi256ELi2ELi1ELi32ELi4ELi4ELi32ELi1ELi1EEviiiPT_S1_S1_ii:
        /* <DEDUP_REMOVED lines=12> */
.L_x_35606:
        /* <DEDUP_REMOVED lines=10> */
.L_x_35605:
[----:B------:R-:W-:Y:S05]  /*0160*/  BSYNC.RECONVERGENT B0 ;  /* 0x0000000000007941 */ /* 0x000fea0003800200 */
.L_x_35604:
        /* <DEDUP_REMOVED lines=54> */
.L_x_35625:
        /* <DEDUP_REMOVED lines=30> */
.L_x_35610:
[----:B------:R-:W-:Y:S05]  /*06b0*/  BSYNC.RECONVERGENT B1 ;  /* 0x0000000000017941 */ /* 0x000fea0003800200 */
.L_x_35609:
        /* <DEDUP_REMOVED lines=8> */
.L_x_35613:
        /* <DEDUP_REMOVED lines=27> */
.L_x_35612:
[----:B------:R-:W-:Y:S05]  /*08f0*/  BSYNC.RECONVERGENT B1 ;  /* 0x0000000000017941 */ /* 0x000fea0003800200 */
.L_x_35611:
        /* <DEDUP_REMOVED lines=16> */
.L_x_35615:
[----:B------:R-:W-:Y:S05]  /*0a00*/  BSYNC.RECONVERGENT B1 ;  /* 0x0000000000017941 */ /* 0x000fea0003800200 */
.L_x_35614:
[----:B------:R-:W-:Y:S05]  /*0a10*/  @!P2 BRA `(.L_x_35608) ;  /* 0x000000000038a947 */ /* 0x000fea0003800000 */
[----:B-1----:R-:W1:Y:S01]  /*0a20*/  S2R R14, SR_CgaCtaId ;  /* 0x00000000000e7919 */ /* 0x002e620000008800 */
[----:B------:R-:W-:-:S04]  /*0a30*/  MOV R13, 0x400 ;  /* 0x00000400000d7802 */ /* 0x000fc80000000f00 */
[----:B------:R-:W-:-:S04]  /*0a40*/  IADD3 R13, PT, PT, R13, 0x100, RZ ;  /* 0x000001000d0d7810 */ /* 0x000fc80007ffe0ff */
[----:B-1----:R-:W-:-:S07]  /*0a50*/  LEA R17, R14, R13, 0x18 ;  /* 0x0000000d0e117211 */ /* 0x002fce00078ec0ff */
.L_x_35616:
        /* <DEDUP_REMOVED lines=10> */
.L_x_35608:
[----:B------:R-:W-:Y:S05]  /*0b00*/  BSYNC.RECONVERGENT B0 ;  /* 0x0000000000007941 */ /* 0x000fea0003800200 */
.L_x_35607:
        /* <DEDUP_REMOVED lines=23> */
.L_x_35619:
        /* <DEDUP_REMOVED lines=11> */
.L_x_35631:
        /* <DEDUP_REMOVED lines=10> */
.L_x_35617:
        /* <DEDUP_REMOVED lines=32> */
.L_x_35623:
[----:B------:R-:W-:Y:S05]  /*0fd0*/  BSYNC.RECONVERGENT B1 ;  /* 0x0000000000017941 */ /* 0x000fea0003800200 */
.L_x_35622:
[----:B------:R-:W-:Y:S05]  /*0fe0*/  @!P0 BRA `(.L_x_35621) ;  /* 0x00000000006c8947 */ /* 0x000fea0003800000 */
[----:B------:R-:W3:Y:S01]  /*0ff0*/  S2R R21, SR_CgaCtaId ;  /* 0x0000000000157919 */ /* 0x000ee20000008800 */
[----:B-12---:R-:W1:Y:S01]  /*1000*/  LDC.64 R12, c[0x0][0x3a0] ;  /* 0x0000e800ff0c7b82 */ /* 0x006e620000000a00 */
[----:B------:R-:W-:-:S05]  /*1010*/  MOV R14, 0x400 ;  /* 0x00000400000e7802 */ /* 0x000fca0000000f00 */
[----:B------:R-:W-:-:S05]  /*1020*/  VIADD R14, R14, 0x100 ;  /* 0x000001000e0e7836 */ /* 0x000fca0000000000 */
[----:B---3--:R-:W-:-:S07]  /*1030*/  LEA R21, R21, R14, 0x18 ;  /* 0x0000000e15157211 */ /* 0x008fce00078ec0ff */
.L_x_35624:
        /* <DEDUP_REMOVED lines=22> */
.L_x_35621:
[----:B------:R-:W-:Y:S05]  /*11a0*/  BSYNC.RECONVERGENT B0 ;  /* 0x0000000000007941 */ /* 0x000fea0003800200 */
.L_x_35620:
[C---:B------:R-:W-:Y:S02]  /*11b0*/  IMAD.IADD R5, R2.reuse, 0x1, R5 ;  /* 0x0000000102057824 */ /* 0x040fe400078e0205 */
[----:B-12---:R-:W-:-:S05]  /*11c0*/  IMAD.SHL.U32 R12, R2, 0x2, RZ ;  /* 0x00000002020c7824 */ /* 0x006fca00078e00ff */
[----:B------:R-:W-:-:S13]  /*11d0*/  ISETP.GE.U32.AND P0, PT, R5, R12, PT ;  /* 0x0000000c0500720c */ /* 0x000fda0003f06070 */
[----:B------:R-:W-:Y:S05]  /*11e0*/  @!P0 BRA `(.L_x_35625) ;  /* 0xfffffff000b88947 */ /* 0x000fea000383ffff */
[----:B------:R-:W-:Y:S05]  /*11f0*/  EXIT ;  /* 0x000000000000794d */ /* 0x000fea0003800000 */
.L_x_35618:
[----:B------:R-:W-:Y:S01]  /*1200*/  BSSY B0, `(.L_x_35626) ;  /* 0x0000007000007945 */ /* 0x000fe20003800000 */
[----:B------:R-:W-:Y:S01]  /*1210*/  MOV R27, R6 ;  /* 0x00000006001b7202 */ /* 0x000fe20000000f00 */
[----:B------:R-:W-:Y:S02]  /*1220*/  IMAD.MOV.U32 R29, RZ, RZ, 0x1c1f ;  /* 0x00001c1fff1d7424 */ /* 0x000fe400078e00ff */
[----:B------:R-:W-:-:S07]  /*1230*/  IMAD.MOV.U32 R26, RZ, RZ, -0x1 ;  /* 0xffffffffff1a7424 */ /* 0x000fce00078e00ff */
[----:B01234-:R-:W-:Y:S05]  /*1240*/  WARPSYNC.COLLECTIVE R26, `(.L_x_35627) ;  /* 0x000000001a087348 */ /* 0x01ffea0003c00000 */
[----:B----4-:R4:W0:Y:S02]  /*1250*/  SHFL.IDX P1, R19, R22, R27, R29 ;  /* 0x0000001b16137389 */ /* 0x010824000002001d */
[----:B01234-:R-:W-:Y:S05]  /*1260*/  ENDCOLLECTIVE ;  /* 0x000000000000791b */ /* 0x01ffea0003800000 */
.L_x_35627:
[----:B------:R-:W-:Y:S05]  /*1270*/  BSYNC B0 ;  /* 0x0000000000007941 */ /* 0x000fea0003800000 */
.L_x_35626:
[----:B------:R-:W-:Y:S01]  /*1280*/  IMAD.MOV.U32 R27, RZ, RZ, R7 ;  /* 0x000000ffff1b7224 */ /* 0x000fe200078e0007 */
[----:B------:R-:W-:Y:S01]  /*1290*/  MOV R26, 0xffffffff ;  /* 0xffffffff001a7802 */ /* 0x000fe20000000f00 */
[----:B------:R-:W-:Y:S01]  /*12a0*/  IMAD.MOV.U32 R29, RZ, RZ, 0x1c1f ;  /* 0x00001c1fff1d7424 */ /* 0x000fe200078e00ff */
[----:B------:R-:W-:-:S07]  /*12b0*/  MOV R21, R19 ;  /* 0x0000001300157202 */ /* 0x000fce0000000f00 */
[----:B------:R-:W-:Y:S05]  /*12c0*/  WARPSYNC.COLLECTIVE R26, `(.L_x_35628) ;  /* 0x000000001a087348 */ /* 0x000fea0003c00000 */
[----:B------:R0:W1:Y:S02]  /*12d0*/  SHFL.IDX P1, R19, R22, R27, R29 ;  /* 0x0000001b16137389 */ /* 0x000064000002001d */
[----:B01----:R-:W-:Y:S05]  /*12e0*/  ENDCOLLECTIVE ;  /* 0x000000000000791b */ /* 0x003fea0003800000 */
.L_x_35628:
[----:B------:R-:W-:Y:S02]  /*12f0*/  IMAD R21, R12, R21, RZ ;  /* 0x000000150c157224 */ /* 0x000fe400078e02ff */
[----:B------:R-:W-:Y:S02]  /*1300*/  IMAD.MOV.U32 R27, RZ, RZ, R9 ;  /* 0x000000ffff1b7224 */ /* 0x000fe400078e0009 */
[----:B------:R-:W-:-:S07]  /*1310*/  IMAD.MOV.U32 R23, RZ, RZ, R19 ;  /* 0x000000ffff177224 */ /* 0x000fce00078e0013 */
[----:B------:R-:W-:Y:S05]  /*1320*/  WARPSYNC.COLLECTIVE R26, `(.L_x_35629) ;  /* 0x000000001a087348 */ /* 0x000fea0003c00000 */
[----:B------:R0:W1:Y:S02]  /*1330*/  SHFL.IDX P1, R19, R22, R27, R29 ;  /* 0x0000001b16137389 */ /* 0x000064000002001d */
[----:B01----:R-:W-:Y:S05]  /*1340*/  ENDCOLLECTIVE ;  /* 0x000000000000791b */ /* 0x003fea0003800000 */
.L_x_35629:
[----:B------:R-:W-:Y:S02]  /*1350*/  IMAD R24, R14, R23, R21 ;  /* 0x000000170e187224 */ /* 0x000fe400078e0215 */
[----:B------:R-:W-:Y:S01]  /*1360*/  IMAD.MOV.U32 R27, RZ, RZ, R8 ;  /* 0x000000ffff1b7224 */ /* 0x000fe200078e0008 */
[----:B------:R-:W-:-:S07]  /*1370*/  MOV R25, R19 ;  /* 0x0000001300197202 */ /* 0x000fce0000000f00 */
[----:B------:R-:W-:Y:S05]  /*1380*/  WARPSYNC.COLLECTIVE R26, `(.L_x_35630) ;  /* 0x000000001a087348 */ /* 0x000fea0003c00000 */
[----:B------:R0:W1:Y:S02]  /*1390*/  SHFL.IDX P1, R19, R22, R27, R29 ;  /* 0x0000001b16137389 */ /* 0x000064000002001d */
[----:B01----:R-:W-:Y:S05]  /*13a0*/  ENDCOLLECTIVE ;  /* 0x000000000000791b */ /* 0x003fea0003800000 */
.L_x_35630:
[----:B------:R-:W-:Y:S01]  /*13b0*/  IMAD R21, R15, R25, R24 ;  /* 0x000000190f157224 */ /* 0x000fe200078e0218 */
[----:B------:R-:W-:Y:S06]  /*13c0*/  BRA `(.L_x_35631) ;  /* 0xfffffff800587947 */ /* 0x000fec000383ffff */
.L_x_35632:
        /* <DEDUP_REMOVED lines=11> */
.L_x_58565:


//--------------------- .text._Z9cuda_gemmIiLi256ELi2ELi1ELi32ELi4ELi4ELi32ELi1ELi0EEviiiPT_S1_S1_ii --------------------------
	.section	.text._Z9cuda_gemmIiLi256ELi2ELi1ELi32ELi4ELi4ELi32ELi1ELi0EEviiiPT_S1_S1_ii,"ax",@progbits
	.align	128
        .global         _Z9cuda_gemmIiLi256ELi2ELi1ELi32ELi4ELi4ELi32ELi1ELi0EEviiiPT_S1_S1_ii
        .type           _Z9cuda_gemmIiLi256ELi2ELi1ELi32ELi4ELi4ELi32ELi1ELi0EEviiiPT_S1_S1_ii,@function
        .size           _Z9cuda_gemmIiLi256ELi2ELi1ELi32ELi4ELi4ELi32ELi1ELi0EEviiiPT_S1_S1_ii,(.L_x_58566 - _Z9cuda_gemmIiLi256ELi2ELi1ELi32ELi4ELi4ELi32ELi1ELi0EEviiiPT_S1_S1_ii)
        .other          _Z9cuda_gemmIiLi256ELi2ELi1ELi32ELi4ELi4ELi32ELi1ELi0EEviiiPT_S1_S1_ii,@"STO_CUDA_ENTRY STV_DEFAULT"
_Z9cuda_gemmIiLi256ELi2ELi1ELi32ELi4ELi4ELi32ELi1ELi0EEviiiPT_S1_S1_ii:
.text._Z9cuda_gemmIiLi256ELi2ELi1ELi32ELi4ELi4ELi32ELi1ELi0EEviiiPT_S1_S1_ii:
        /* <DEDUP_REMOVED lines=35> */
.L_x_35635:
        /* <DEDUP_REMOVED lines=25> */
.L_x_35634:
[----:B------:R-:W-:Y:S05]  /*03c0*/  BSYNC.RECONVERGENT B0 ;  /* 0x0000000000007941 */ /* 0x000fea0003800200 */
.L_x_35633:
        /* <DEDUP_REMOVED lines=170> */
.L_x_35703:
        /* <DEDUP_REMOVED lines=28> */
.L_x_35639:
[----:B------:R-:W-:Y:S05]  /*1030*/  BSYNC.RECONVERGENT B1 ;  /* 0x0000000000017941 */ /* 0x000fea0003800200 */
.L_x_35638:
        /* <DEDUP_REMOVED lines=9> */
.L_x_35642:
        /* <DEDUP_REMOVED lines=28> */
.L_x_35641:
[----:B------:R-:W-:Y:S05]  /*1290*/  BSYNC.RECONVERGENT B1 ;  /* 0x0000000000017941 */ /* 0x000fea0003800200 */
.L_x_35640:
        /* <DEDUP_REMOVED lines=12> */
.L_x_35644:
[----:B------:R-:W-:Y:S05]  /*1360*/  BSYNC.RECONVERGENT B1 ;  /* 0x0000000000017941 */ /* 0x000fea0003800200 */
.L_x_35643:
[----:B------:R-:W-:Y:S05]  /*1370*/  @!P2 BRA `(.L_x_35637) ;  /* 0x000000000038a947 */ /* 0x000fea0003800000 */
[----:B------:R-:W4:Y:S01]  /*1380*/  S2R R20, SR_CgaCtaId ;  /* 0x0000000000147919 */ /* 0x000f220000008800 */
[----:B-1----:R-:W-:-:S05]  /*1390*/  MOV R19, 0x400 ;  /* 0x0000040000137802 */ /* 0x002fca0000000f00 */
[----:B------:R-:W-:-:S05]  /*13a0*/  VIADD R19, R19, 0x100 ;  /* 0x0000010013137836 */ /* 0x000fca0000000000 */
[----:B----4-:R-:W-:-:S07]  /*13b0*/  LEA R25, R20, R19, 0x18 ;  /* 0x0000001314197211 */ /* 0x010fce00078ec0ff */
.L_x_35645:
        /* <DEDUP_REMOVED lines=10> */
.L_x_35637:
[----:B------:R-:W-:Y:S05]  /*1460*/  BSYNC.RECONVERGENT B0 ;  /* 0x0000000000007941 */ /* 0x000fea0003800200 */
.L_x_35636:
[----:B------:R-:W-:Y:S01]  /*1470*/  BAR.SYNC.DEFER_BLOCKING 0x0 ;  /* 0x0000000000007b1d */ /* 0x000fe20000010000 */
[----:B------:R-:W-:-:S09]  /*1480*/  UISETP.GE.AND UP0, UPT, UR6, 0x1, UPT ;  /* 0x000000010600788c */ /* 0x000fd2000bf06270 */
[----:B------:R-:W-:Y:S05]  /*1490*/  BRA.U !UP0, `(.L_x_35646) ;  /* 0x0000001508687547 */ /* 0x000fea000b800000 */
[----:B------:R-:W-:-:S09]  /*14a0*/  UISETP.NE.AND UP0, UPT, UR21, 0x1, UPT ;  /* 0x000000011500788c */ /* 0x000fd2000bf05270 */
[----:B------:R-:W-:Y:S05]  /*14b0*/  BRA.U UP0, `(.L_x_35647) ;  /* 0x0000000500b47547 */ /* 0x000fea000b800000 */
[----:B------:R-:W-:Y:S01]  /*14c0*/  BSSY B1, `(.L_x_35648) ;  /* 0x000006b000017945 */ /* 0x000fe20003800000 */
[----:B01--4-:R-:W-:-:S07]  /*14d0*/  IMAD.MOV.U32 R21, RZ, RZ, RZ ;  /* 0x000000ffff157224 */ /* 0x013fce00078e00ff */
.L_x_35664:
        /* <DEDUP_REMOVED lines=18> */
.L_x_35649:
        /* <DEDUP_REMOVED lines=8> */
.L_x_35650:
        /* <DEDUP_REMOVED lines=8> */
.L_x_35651:
        /* <DEDUP_REMOVED lines=8> */
.L_x_35652:
        /* <DEDUP_REMOVED lines=30> */
.L_x_35663:
[----:B--2---:R-:W-:Y:S02]  /*1960*/  IMAD R18, R25, 0x14, R30 ;  /* 0x0000001419127824 */ /* 0x004fe400078e021e */
[----:B------:R-:W-:-:S04]  /*1970*/  HFMA2 R35, -RZ, RZ, 0, 0 ;  /* 0x00000000ff237431 */ /* 0x000fc800000001ff */
[----:B------:R-:W2:Y:S01]  /*1980*/  LDS R18, [R18] ;  /* 0x0000000012127984 */ /* 0x000ea20000000800 */
[----:B------:R-:W-:Y:S05]  /*1990*/  @!P2 BRA `(.L_x_35655) ;  /* 0x000000000010a947 */ /* 0x000fea0003800000 */
[----:B------:R-:W-:-:S03]  /*19a0*/  UMOV UR11, 0xffffffff ;  /* 0xffffffff000b7882 */ /* 0x000fc60000000000 */
[----:B------:R-:W-:Y:S05]  /*19b0*/  BRA.DIV UR11, `(.L_x_35656) ;  /* 0x000000160b207947 */ /* 0x000fea000b800000 */
[----:B--2---:R2:W0:Y:S02]  /*19c0*/  SHFL.IDX PT, R34, R18, R12, R7 ;  /* 0x0000000c12227389 */ /* 0x00442400000e0007 */
.L_x_35706:
[----:B0-----:R-:W-:-:S07]  /*19d0*/  IMAD R35, R15, R34, RZ ;  /* 0x000000220f237224 */ /* 0x001fce00078e02ff */
.L_x_35655:
[----:B------:R-:W-:Y:S05]  /*19e0*/  @!P3 BRA `(.L_x_35657) ;  /* 0x000000000010b947 */ /* 0x000fea0003800000 */
[----:B------:R-:W-:-:S03]  /*19f0*/  UMOV UR11, 0xffffffff ;  /* 0xffffffff000b7882 */ /* 0x000fc60000000000 */
[----:B------:R-:W-:Y:S05]  /*1a00*/  BRA.DIV UR11, `(.L_x_35658) ;  /* 0x000000160b2c7947 */ /* 0x000fea000b800000 */
[----:B--2---:R2:W0:Y:S02]  /*1a10*/  SHFL.IDX PT, R34, R18, R4, R7 ;  /* 0x0000000412227389 */ /* 0x00442400000e0007 */
.L_x_35709:
[----:B01----:R-:W-:-:S07]  /*1a20*/  IMAD R35, R16, R34, R35 ;  /* 0x0000002210237224 */ /* 0x003fce00078e0223 */
.L_x_35657:
[----:B------:R-:W-:Y:S05]  /*1a30*/  @!P4 BRA `(.L_x_35659) ;  /* 0x000000000010c947 */ /* 0x000fea0003800000 */
[----:B------:R-:W-:-:S03]  /*1a40*/  UMOV UR11, 0xffffffff ;  /* 0xffffffff000b7882 */ /* 0x000fc60000000000 */
[----:B------:R-:W-:Y:S05]  /*1a50*/  BRA.DIV UR11, `(.L_x_35660) ;  /* 0x000000160b387947 */ /* 0x000fea000b800000 */
[----:B--2---:R2:W0:Y:S02]  /*1a60*/  SHFL.IDX PT, R34, R18, R5, R7 ;  /* 0x0000000512227389 */ /* 0x00442400000e0007 */
.L_x_35712:
[----:B0---4-:R-:W-:-:S07]  /*1a70*/  IMAD R35, R17, R34, R35 ;  /* 0x0000002211237224 */ /* 0x011fce00078e0223 */
.L_x_35659:
[----:B------:R-:W-:Y:S05]  /*1a80*/  @!P5 BRA `(.L_x_35661) ;  /* 0x000000000010d947 */ /* 0x000fea0003800000 */
[----:B------:R-:W-:-:S03]  /*1a90*/  UMOV UR11, 0xffffffff ;  /* 0xffffffff000b7882 */ /* 0x000fc60000000000 */
[----:B------:R-:W-:Y:S05]  /*1aa0*/  BRA.DIV UR11, `(.L_x_35662) ;  /* 0x000000160b447947 */ /* 0x000fea000b800000 */
[----:B--2---:R2:W0:Y:S02]  /*1ab0*/  SHFL.IDX PT, R34, R18, R6, R7 ;  /* 0x0000000612227389 */ /* 0x00442400000e0007 */
.L_x_35715:
[----:B0-----:R-:W-:-:S07]  /*1ac0*/  IMAD R35, R14, R34, R35 ;  /* 0x000000220e237224 */ /* 0x001fce00078e0223 */
.L_x_35661:
        /* <DEDUP_REMOVED lines=8> */
.L_x_35654:
[----:B------:R-:W-:Y:S05]  /*1b50*/  BSYNC B0 ;  /* 0x0000000000007941 */ /* 0x000fea0003800000 */
.L_x_35653:
[----:B------:R-:W-:Y:S05]  /*1b60*/  @!P6 BRA `(.L_x_35664) ;  /* 0xfffffff8005ce947 */ /* 0x000fea000383ffff */
[----:B------:R-:W-:Y:S05]  /*1b70*/  BSYNC B1 ;  /* 0x0000000000017941 */ /* 0x000fea0003800000 */
.L_x_35648:
[----:B------:R-:W-:Y:S05]  /*1b80*/  BRA `(.L_x_35646) ;  /* 0x0000000c00ac7947 */ /* 0x000fea0003800000 */
.L_x_35647:
[----:B------:R-:W5:Y:S02]  /*1b90*/  LDCU UR11, c[0x0][0x3ac] ;  /* 0x00007580ff0b77ac */ /* 0x000f640008000800 */
[----:B-----5:R-:W-:-:S09]  /*1ba0*/  UISETP.GT.U32.AND UP0, UPT, UR11, 0x1f, UPT ;  /* 0x0000001f0b00788c */ /* 0x020fd2000bf04070 */
[----:B------:R-:W-:Y:S05]  /*1bb0*/  BRA.U UP0, `(.L_x_35665) ;  /* 0x0000000500947547 */ /* 0x000fea000b800000 */
[----:B01--4-:R-:W-:-:S07]  /*1bc0*/  IMAD.MOV.U32 R21, RZ, RZ, RZ ;  /* 0x000000ffff157224 */ /* 0x013fce00078e00ff */
.L_x_35681:
        /* <DEDUP_REMOVED lines=18> */
.L_x_35666:
        /* <DEDUP_REMOVED lines=8> */
.L_x_35667:
        /* <DEDUP_REMOVED lines=8> */
.L_x_35668:
        /* <DEDUP_REMOVED lines=8> */
.L_x_35669:
        /* <DEDUP_REMOVED lines=26> */
.L_x_35680:
[----:B------:R-:W-:Y:S02]  /*2010*/  IMAD R18, R25, 0x14, R30 ;  /* 0x0000001419127824 */ /* 0x000fe400078e021e */
[----:B------:R-:W-:-:S04]  /*2020*/  IMAD.MOV.U32 R35, RZ, RZ, RZ ;  /* 0x000000ffff237224 */ /* 0x000fc800078e00ff */
[----:B------:R-:W3:Y:S01]  /*2030*/  LDS R18, [R18] ;  /* 0x0000000012127984 */ /* 0x000ee20000000800 */
[----:B------:R-:W-:Y:S05]  /*2040*/  @!P2 BRA `(.L_x_35672) ;  /* 0x000000000010a947 */ /* 0x000fea0003800000 */
[----:B------:R-:W-:-:S03]  /*2050*/  UMOV UR11, 0xffffffff ;  /* 0xffffffff000b7882 */ /* 0x000fc60000000000 */
[----:B------:R-:W-:Y:S05]  /*2060*/  BRA.DIV UR11, `(.L_x_35673) ;  /* 0x0000000e0bf47947 */ /* 0x000fea000b800000 */
[----:B---3--:R3:W0:Y:S02]  /*2070*/  SHFL.IDX PT, R34, R18, R12, R7 ;  /* 0x0000000c12227389 */ /* 0x00862400000e0007 */
.L_x_35718:
[----:B0-----:R-:W-:-:S07]  /*2080*/  IMAD R35, R15, R34, RZ ;  /* 0x000000220f237224 */ /* 0x001fce00078e02ff */
.L_x_35672:
[----:B------:R-:W-:Y:S05]  /*2090*/  @!P3 BRA `(.L_x_35674) ;  /* 0x000000000010b947 */ /* 0x000fea0003800000 */
[----:B------:R-:W-:-:S03]  /*20a0*/  UMOV UR11, 0xffffffff ;  /* 0xffffffff000b7882 */ /* 0x000fc60000000000 */
[----:B------:R-:W-:Y:S05]  /*20b0*/  BRA.DIV UR11, `(.L_x_35675) ;  /* 0x000000120b007947 */ /* 0x000fea000b800000 */
[----:B---3--:R3:W0:Y:S02]  /*20c0*/  SHFL.IDX PT, R34, R18, R4, R7 ;  /* 0x0000000412227389 */ /* 0x00862400000e0007 */
.L_x_35721:
[----:B01----:R-:W-:-:S07]  /*20d0*/  IMAD R35, R16, R34, R35 ;  /* 0x0000002210237224 */ /* 0x003fce00078e0223 */
.L_x_35674:
[----:B------:R-:W-:Y:S05]  /*20e0*/  @!P4 BRA `(.L_x_35676) ;  /* 0x000000000010c947 */ /* 0x000fea0003800000 */
[----:B------:R-:W-:-:S03]  /*20f0*/  UMOV UR11, 0xffffffff ;  /* 0xffffffff000b7882 */ /* 0x000fc60000000000 */
[----:B------:R-:W-:Y:S05]  /*2100*/  BRA.DIV UR11, `(.L_x_35677) ;  /* 0x000000120b0c7947 */ /* 0x000fea000b800000 */
[----:B---3--:R3:W0:Y:S02]  /*2110*/  SHFL.IDX PT, R34, R18, R5, R7 ;  /* 0x0000000512227389 */ /* 0x00862400000e0007 */
.L_x_35724:
[----:B0-2---:R-:W-:-:S07]  /*2120*/  IMAD R35, R17, R34, R35 ;  /* 0x0000002211237224 */ /* 0x005fce00078e0223 */
.L_x_35676:
[----:B------:R-:W-:Y:S05]  /*2130*/  @!P5 BRA `(.L_x_35678) ;  /* 0x000000000010d947 */ /* 0x000fea0003800000 */
[----:B------:R-:W-:-:S03]  /*2140*/  UMOV UR11, 0xffffffff ;  /* 0xffffffff000b7882 */ /* 0x000fc60000000000 */
[----:B------:R-:W-:Y:S05]  /*2150*/  BRA.DIV UR11, `(.L_x_35679) ;  /* 0x000000120b187947 */ /* 0x000fea000b800000 */
[----:B---3--:R3:W0:Y:S02]  /*2160*/  SHFL.IDX PT, R34, R18, R6, R7 ;  /* 0x0000000612227389 */ /* 0x00862400000e0007 */
.L_x_35727:
[----:B0---4-:R-:W-:-:S07]  /*2170*/  IMAD R35, R14, R34, R35 ;  /* 0x000000220e237224 */ /* 0x011fce00078e0223 */
.L_x_35678:
[C---:B---3--:R-:W-:Y:S02]  /*2180*/  IMAD R18, R25.reuse, UR6, R20 ;  /* 0x0000000619127c24 */ /* 0x048fe4000f8e0214 */
[----:B------:R-:W-:-:S03]  /*2190*/  VIADD R25, R25, UR8 ;  /* 0x0000000819197c36 */ /* 0x000fc60008000000 */
[----:B------:R-:W-:Y:S02]  /*21a0*/  LEA R18, R18, R31, 0x2 ;  /* 0x0000001f12127211 */ /* 0x000fe400078e10ff */
[----:B------:R-:W-:-:S03]  /*21b0*/  ISETP.GE.AND P0, PT, R25, UR27, PT ;  /* 0x0000001b19007c0c */ /* 0x000fc6000bf06270 */
[----:B------:R3:W-:Y:S10]  /*21c0*/  STS [R18], R35 ;  /* 0x0000002312007388 */ /* 0x0007f40000000800 */
[----:B---3--:R-:W-:Y:S05]  /*21d0*/  @!P0 BRA `(.L_x_35680) ;  /* 0xfffffffc008c8947 */ /* 0x008fea000383ffff */
.L_x_35671:
[----:B------:R-:W-:Y:S05]  /*21e0*/  BSYNC B0 ;  /* 0x0000000000007941 */ /* 0x000fea0003800000 */
.L_x_35670:
[----:B------:R-:W-:Y:S05]  /*21f0*/  @!P6 BRA `(.L_x_35681) ;  /* 0xfffffff80074e947 */ /* 0x000fea000383ffff */
[----:B------:R-:W-:Y:S05]  /*2200*/  BRA `(.L_x_35646) ;  /* 0x00000008000c7947 */ /* 0x000fea0003800000 */
.L_x_35665:
[----:B----4-:R-:W-:-:S07]  /*2210*/  IMAD.MOV.U32 R20, RZ, RZ, RZ ;  /* 0x000000ffff147224 */ /* 0x010fce00078e00ff */
.L_x_35697:
        /* <DEDUP_REMOVED lines=18> */
.L_x_35682:
        /* <DEDUP_REMOVED lines=8> */
.L_x_35683:
        /* <DEDUP_REMOVED lines=8> */
.L_x_35684:
        /* <DEDUP_REMOVED lines=8> */
.L_x_35685:
        /* <DEDUP_REMOVED lines=27> */
.L_x_35696:
[----:B------:R-:W-:Y:S02]  /*2670*/  IMAD R18, R25, 0x14, R30 ;  /* 0x0000001419127824 */ /* 0x000fe400078e021e */
[----:B------:R-:W-:-:S04]  /*2680*/  IMAD.MOV.U32 R31, RZ, RZ, RZ ;  /* 0x000000ffff1f7224 */ /* 0x000fc800078e00ff */
[----:B------:R-:W3:Y:S01]  /*2690*/  LDS R18, [R18] ;  /* 0x0000000012127984 */ /* 0x000ee20000000800 */
[----:B------:R-:W-:Y:S05]  /*26a0*/  @!P2 BRA `(.L_x_35687) ;  /* 0x000000000010a947 */ /* 0x000fea0003800000 */
[----:B------:R-:W-:-:S03]  /*26b0*/  UMOV UR11, 0xffffffff ;  /* 0xffffffff000b7882 */ /* 0x000fc60000000000 */
[----:B------:R-:W-:Y:S05]  /*26c0*/  BRA.DIV UR11, `(.L_x_35688) ;  /* 0x0000000a0bdc7947 */ /* 0x000fea000b800000 */
[----:B---3--:R3:W0:Y:S02]  /*26d0*/  SHFL.IDX PT, R31, R18, R12, R7 ;  /* 0x0000000c121f7389 */ /* 0x00862400000e0007 */
.L_x_35729:
[----:B0-----:R-:W-:-:S07]  /*26e0*/  IMAD R31, R15, R31, RZ ;  /* 0x0000001f0f1f7224 */ /* 0x001fce00078e02ff */
.L_x_35687:
[----:B------:R-:W-:Y:S05]  /*26f0*/  @!P3 BRA `(.L_x_35689) ;  /* 0x000000000010b947 */ /* 0x000fea0003800000 */
[----:B------:R-:W-:-:S03]  /*2700*/  UMOV UR11, 0xffffffff ;  /* 0xffffffff000b7882 */ /* 0x000fc60000000000 */
[----:B------:R-:W-:Y:S05]  /*2710*/  BRA.DIV UR11, `(.L_x_35690) ;  /* 0x0000000a0be47947 */ /* 0x000fea000b800000 */
[----:B---3--:R3:W0:Y:S02]  /*2720*/  SHFL.IDX PT, R34, R18, R4, R7 ;  /* 0x0000000412227389 */ /* 0x00862400000e0007 */
.L_x_35732:
[----:B01----:R-:W-:-:S07]  /*2730*/  IMAD R31, R16, R34, R31 ;  /* 0x00000022101f7224 */ /* 0x003fce00078e021f */
.L_x_35689:
[----:B------:R-:W-:Y:S05]  /*2740*/  @!P4 BRA `(.L_x_35691) ;  /* 0x000000000010c947 */ /* 0x000fea0003800000 */
[----:B------:R-:W-:-:S03]  /*2750*/  UMOV UR11, 0xffffffff ;  /* 0xffffffff000b7882 */ /* 0x000fc60000000000 */
[----:B------:R-:W-:Y:S05]  /*2760*/  BRA.DIV UR11, `(.L_x_35692) ;  /* 0x0000000a0bf07947 */ /* 0x000fea000b800000 */
[----:B---3--:R3:W0:Y:S02]  /*2770*/  SHFL.IDX PT, R34, R18, R5, R7 ;  /* 0x0000000512227389 */ /* 0x00862400000e0007 */
.L_x_35735:
[----:B0-2---:R-:W-:-:S07]  /*2780*/  IMAD R31, R17, R34, R31 ;  /* 0x00000022111f7224 */ /* 0x005fce00078e021f */
.L_x_35691:
[----:B------:R-:W-:Y:S05]  /*2790*/  @!P5 BRA `(.L_x_35693) ;  /* 0x000000000010d947 */ /* 0x000fea0003800000 */
[----:B------:R-:W-:-:S03]  /*27a0*/  UMOV UR11, 0xffffffff ;  /* 0xffffffff000b7882 */ /* 0x000fc60000000000 */
[----:B------:R-:W-:Y:S05]  /*27b0*/  BRA.DIV UR11, `(.L_x_35694) ;  /* 0x0000000a0bfc7947 */ /* 0x000fea000b800000 */
[----:B---3--:R3:W0:Y:S02]  /*27c0*/  SHFL.IDX PT, R34, R18, R6, R7 ;  /* 0x0000000612227389 */ /* 0x00862400000e0007 */
.L_x_35738:
[----:B0---4-:R-:W-:-:S07]  /*27d0*/  IMAD R31, R14, R34, R31 ;  /* 0x000000220e1f7224 */ /* 0x011fce00078e021f */
.L_x_35693:
[----:B---3--:R-:W-:-:S07]  /*27e0*/  MOV R18, UR20 ;  /* 0x0000001400127c02 */ /* 0x008fce0008000f00 */
.L_x_35695:
        /* <DEDUP_REMOVED lines=36> */
.L_x_35686:
[----:B------:R-:W-:Y:S05]  /*2a30*/  @!P6 BRA `(.L_x_35697) ;  /* 0xfffffff400f8e947 */ /* 0x000fea000383ffff */
.L_x_35646:
        /* <DEDUP_REMOVED lines=29> */
.L_x_35701:
[----:B------:R-:W-:Y:S05]  /*2c10*/  BSYNC.RECONVERGENT B1 ;  /* 0x0000000000017941 */ /* 0x000fea0003800200 */
.L_x_35700:
[----:B------:R-:W-:Y:S05]  /*2c20*/  @!P2 BRA `(.L_x_35699) ;  /* 0x000000000070a947 */ /* 0x000fea0003800000 */
[----:B01--4-:R-:W0:Y:S01]  /*2c30*/  S2R R21, SR_CgaCtaId ;  /* 0x0000000000157919 */ /* 0x013e220000008800 */
[----:B--2---:R-:W-:-:S04]  /*2c40*/  MOV R18, 0x400 ;  /* 0x0000040000127802 */ /* 0x004fc80000000f00 */
[----:B------:R-:W-:-:S04]  /*2c50*/  IADD3 R18, PT, PT, R18, 0x100, RZ ;  /* 0x0000010012127810 */ /* 0x000fc80007ffe0ff */
[----:B0-----:R-:W-:-:S07]  /*2c60*/  LEA R21, R21, R18, 0x18 ;  /* 0x0000001215157211 */ /* 0x001fce00078ec0ff */
.L_x_35702:
        /* <DEDUP_REMOVED lines=24> */
.L_x_35699:
[----:B------:R-:W-:Y:S05]  /*2df0*/  BSYNC.RECONVERGENT B0 ;  /* 0x0000000000007941 */ /* 0x000fea0003800200 */
.L_x_35698:
[----:B------:R-:W-:-:S04]  /*2e00*/  UIADD3 UR10, UPT, UPT, UR22, UR10, URZ ;  /* 0x0000000a160a7290 */ /* 0x000fc8000fffe0ff */
[----:B------:R-:W-:-:S09]  /*2e10*/  UISETP.GE.U32.AND UP0, UPT, UR10, UR23, UPT ;  /* 0x000000170a00728c */ /* 0x000fd2000bf06070 */
[----:B------:R-:W-:Y:S05]  /*2e20*/  BRA.U !UP0, `(.L_x_35703) ;  /* 0xffffffe108107547 */ /* 0x000fea000b83ffff */
[----:B------:R-:W-:Y:S05]  /*2e30*/  EXIT ;  /* 0x000000000000794d */ /* 0x000fea0003800000 */
.L_x_35656:
[----:B------:R-:W-:Y:S01]  /*2e40*/  BSSY B2, `(.L_x_35704) ;  /* 0x0000006000027945 */ /* 0x000fe20003800000 */
[----:B------:R-:W-:Y:S02]  /*2e50*/  IMAD.MOV.U32 R19, RZ, RZ, R12 ;  /* 0x000000ffff137224 */ /* 0x000fe400078e000c */
[----:B------:R-:W-:-:S07]  /*2e60*/  IMAD.MOV.U32 R34, RZ, RZ, -0x1 ;  /* 0xffffffffff227424 */ /* 0x000fce00078e00ff */
[----:B01234-:R-:W-:Y:S05]  /*2e70*/  WARPSYNC.COLLECTIVE R34, `(.L_x_35705) ;  /* 0x0000000022087348 */ /* 0x01ffea0003c00000 */
[----:B--2---:R2:W0:Y:S02]  /*2e80*/  SHFL.IDX P0, R34, R18, R19, R7 ;  /* 0x0000001312227389 */ /* 0x0044240000000007 */
[----:B01234-:R-:W-:Y:S05]  /*2e90*/  ENDCOLLECTIVE ;  /* 0x000000000000791b */ /* 0x01ffea0003800000 */
.L_x_35705:
[----:B------:R-:W-:Y:S05]  /*2ea0*/  BSYNC B2 ;  /* 0x0000000000027941 */ /* 0x000fea0003800000 */
.L_x_35704:
[----:B------:R-:W-:Y:S05]  /*2eb0*/  BRA `(.L_x_35706) ;  /* 0xffffffe800c47947 */ /* 0x000fea000383ffff */
.L_x_35658:
[----:B------:R-:W-:Y:S01]  /*2ec0*/  BSSY B2, `(.L_x_35707) ;  /* 0x0000006000027945 */ /* 0x000fe20003800000 */
[----:B------:R-:W-:Y:S01]  /*2ed0*/  MOV R19, R4 ;  /* 0x0000000400137202 */ /* 0x000fe20000000f00 */
[----:B------:R-:W-:-:S07]  /*2ee0*/  IMAD.MOV.U32 R34, RZ, RZ, -0x1 ;  /* 0xffffffffff227424 */ /* 0x000fce00078e00ff */
[----:B01234-:R-:W-:Y:S05]  /*2ef0*/  WARPSYNC.COLLECTIVE R34, `(.L_x_35708) ;  /* 0x0000000022087348 */ /* 0x01ffea0003c00000 */
[----:B--2---:R2:W0:Y:S02]  /*2f00*/  SHFL.IDX P0, R34, R18, R19, R7 ;  /* 0x0000001312227389 */ /* 0x0044240000000007 */
[----:B01234-:R-:W-:Y:S05]  /*2f10*/  ENDCOLLECTIVE ;  /* 0x000000000000791b */ /* 0x01ffea0003800000 */
.L_x_35708:
[----:B------:R-:W-:Y:S05]  /*2f20*/  BSYNC B2 ;  /* 0x0000000000027941 */ /* 0x000fea0003800000 */
.L_x_35707:
[----:B------:R-:W-:Y:S05]  /*2f30*/  BRA `(.L_x_35709) ;  /* 0xffffffe800b87947 */ /* 0x000fea000383ffff */
.L_x_35660:
[----:B------:R-:W-:Y:S01]  /*2f40*/  BSSY B2, `(.L_x_35710) ;  /* 0x0000006000027945 */ /* 0x000fe20003800000 */
[----:B------:R-:W-:Y:S01]  /*2f50*/  IMAD.MOV.U32 R19, RZ, RZ, R5 ;  /* 0x000000ffff137224 */ /* 0x000fe200078e0005 */
[----:B------:R-:W-:-:S07]  /*2f60*/  MOV R34, 0xffffffff ;  /* 0xffffffff00227802 */ /* 0x000fce0000000f00 */
[----:B01234-:R-:W-:Y:S05]  /*2f70*/  WARPSYNC.COLLECTIVE R34, `(.L_x_35711) ;  /* 0x0000000022087348 */ /* 0x01ffea0003c00000 */
[----:B--2---:R2:W0:Y:S02]  /*2f80*/  SHFL.IDX P0, R34, R18, R19, R7 ;  /* 0x0000001312227389 */ /* 0x0044240000000007 */
[----:B01234-:R-:W-:Y:S05]  /*2f90*/  ENDCOLLECTIVE ;  /* 0x000000000000791b */ /* 0x01ffea0003800000 */
.L_x_35711:
[----:B------:R-:W-:Y:S05]  /*2fa0*/  BSYNC B2 ;  /* 0x0000000000027941 */ /* 0x000fea0003800000 */
.L_x_35710:
[----:B------:R-:W-:Y:S05]  /*2fb0*/  BRA `(.L_x_35712) ;  /* 0xffffffe800ac7947 */ /* 0x000fea000383ffff */
.L_x_35662:
[----:B------:R-:W-:Y:S01]  /*2fc0*/  BSSY B2, `(.L_x_35713) ;  /* 0x0000006000027945 */ /* 0x000fe20003800000 */
[----:B------:R-:W-:Y:S02]  /*2fd0*/  IMAD.MOV.U32 R19, RZ, RZ, R6 ;  /* 0x000000ffff137224 */ /* 0x000fe400078e0006 */
[----:B------:R-:W-:-:S07]  /*2fe0*/  IMAD.MOV.U32 R34, RZ, RZ, -0x1 ;  /* 0xffffffffff227424 */ /* 0x000fce00078e00ff */
[----:B01234-:R-:W-:Y:S05]  /*2ff0*/  WARPSYNC.COLLECTIVE R34, `(.L_x_35714) ;  /* 0x0000000022087348 */ /* 0x01ffea0003c00000 */
[----:B--2---:R2:W0:Y:S02]  /*3000*/  SHFL.IDX P0, R34, R18, R19, R7 ;  /* 0x0000001312227389 */ /* 0x0044240000000007 */
[----:B01234-:R-:W-:Y:S05]  /*3010*/  ENDCOLLECTIVE ;  /* 0x000000000000791b */ /* 0x01ffea0003800000 */
.L_x_35714:
[----:B------:R-:W-:Y:S05]  /*3020*/  BSYNC B2 ;  /* 0x0000000000027941 */ /* 0x000fea0003800000 */
.L_x_35713:
[----:B------:R-:W-:Y:S05]  /*3030*/  BRA `(.L_x_35715) ;  /* 0xffffffe800a07947 */ /* 0x000fea000383ffff */
.L_x_35673:
[----:B------:R-:W-:Y:S01]  /*3040*/  BSSY B1, `(.L_x_35716) ;  /* 0x0000006000017945 */ /* 0x000fe20003800000 */
[----:B------:R-:W-:Y:S01]  /*3050*/  MOV R19, R12 ;  /* 0x0000000c00137202 */ /* 0x000fe20000000f00 */
[----:B------:R-:W-:-:S07]  /*3060*/  IMAD.MOV.U32 R34, RZ, RZ, -0x1 ;  /* 0xffffffffff227424 */ /* 0x000fce00078e00ff */
[----:B01234-:R-:W-:Y:S05]  /*3070*/  WARPSYNC.COLLECTIVE R34, `(.L_x_35717) ;  /* 0x0000000022087348 */ /* 0x01ffea0003c00000 */
[----:B---3--:R3:W0:Y:S02]  /*3080*/  SHFL.IDX P0, R34, R18, R19, R7 ;  /* 0x0000001312227389 */ /* 0x0086240000000007 */
[----:B01234-:R-:W-:Y:S05]  /*3090*/  ENDCOLLECTIVE ;  /* 0x000000000000791b */ /* 0x01ffea0003800000 */
.L_x_35717:
[----:B------:R-:W-:Y:S05]  /*30a0*/  BSYNC B1 ;  /* 0x0000000000017941 */ /* 0x000fea0003800000 */
.L_x_35716:
[----:B------:R-:W-:Y:S05]  /*30b0*/  BRA `(.L_x_35718) ;  /* 0xffffffec00f07947 */ /* 0x000fea000383ffff */
.L_x_35675:
[----:B------:R-:W-:Y:S01]  /*30c0*/  BSSY B1, `(.L_x_35719) ;  /* 0x0000006000017945 */ /* 0x000fe20003800000 */
[----:B------:R-:W-:Y:S01]  /*30d0*/  IMAD.MOV.U32 R19, RZ, RZ, R4 ;  /* 0x000000ffff137224 */ /* 0x000fe200078e0004 */
[----:B------:R-:W-:-:S07]  /*30e0*/  MOV R34, 0xffffffff ;  /* 0xffffffff00227802 */ /* 0x000fce0000000f00 */
[----:B01234-:R-:W-:Y:S05]  /*30f0*/  WARPSYNC.COLLECTIVE R34, `(.L_x_35720) ;  /* 0x0000000022087348 */ /* 0x01ffea0003c00000 */
[----:B---3--:R3:W0:Y:S02]  /*3100*/  SHFL.IDX P0, R34, R18, R19, R7 ;  /* 0x0000001312227389 */ /* 0x0086240000000007 */
[----:B01234-:R-:W-:Y:S05]  /*3110*/  ENDCOLLECTIVE ;  /* 0x000000000000791b */ /* 0x01ffea0003800000 */
.L_x_35720:
[----:B------:R-:W-:Y:S05]  /*3120*/  BSYNC B1 ;  /* 0x0000000000017941 */ /* 0x000fea0003800000 */
.L_x_35719:
[----:B------:R-:W-:Y:S05]  /*3130*/  BRA `(.L_x_35721) ;  /* 0xffffffec00e47947 */ /* 0x000fea000383ffff */
.L_x_35677:
[----:B------:R-:W-:Y:S01]  /*3140*/  BSSY B1, `(.L_x_35722) ;  /* 0x0000006000017945 */ /* 0x000fe20003800000 */
[----:B------:R-:W-:Y:S02]  /*3150*/  IMAD.MOV.U32 R19, RZ, RZ, R5 ;  /* 0x000000ffff137224 */ /* 0x000fe400078e0005 */
[----:B------:R-:W-:-:S07]  /*3160*/  IMAD.MOV.U32 R34, RZ, RZ, -0x1 ;  /* 0xffffffffff227424 */ /* 0x000fce00078e00ff */
[----:B01234-:R-:W-:Y:S05]  /*3170*/  WARPSYNC.COLLECTIVE R34, `(.L_x_35723) ;  /* 0x0000000022087348 */ /* 0x01ffea0003c00000 */
[----:B---3--:R3:W0:Y:S02]  /*3180*/  SHFL.IDX P0, R34, R18, R19, R7 ;  /* 0x0000001312227389 */ /* 0x0086240000000007 */
[----:B01234-:R-:W-:Y:S05]  /*3190*/  ENDCOLLECTIVE ;  /* 0x000000000000791b */ /* 0x01ffea0003800000 */
.L_x_35723:
[----:B------:R-:W-:Y:S05]  /*31a0*/  BSYNC B1 ;  /* 0x0000000000017941 */ /* 0x000fea0003800000 */
.L_x_35722:
[----:B------:R-:W-:Y:S05]  /*31b0*/  BRA `(.L_x_35724) ;  /* 0xffffffec00d87947 */ /* 0x000fea000383ffff */
.L_x_35679:
[----:B------:R-:W-:Y:S01]  /*31c0*/  BSSY B1, `(.L_x_35725) ;  /* 0x0000006000017945 */ /* 0x000fe20003800000 */
[----:B------:R-:W-:Y:S01]  /*31d0*/  MOV R19, R6 ;  /* 0x0000000600137202 */ /* 0x000fe20000000f00 */
[----:B------:R-:W-:-:S07]  /*31e0*/  IMAD.MOV.U32 R34, RZ, RZ, -0x1 ;  /* 0xffffffffff227424 */ /* 0x000fce00078e00ff */
[----:B01234-:R-:W-:Y:S05]  /*31f0*/  WARPSYNC.COLLECTIVE R34, `(.L_x_35726) ;  /* 0x0000000022087348 */ /* 0x01ffea0003c00000 */
[----:B---3--:R3:W0:Y:S02]  /*3200*/  SHFL.IDX P0, R34, R18, R19, R7 ;  /* 0x0000001312227389 */ /* 0x0086240000000007 */
[----:B01234-:R-:W-:Y:S05]  /*3210*/  ENDCOLLECTIVE ;  /* 0x000000000000791b */ /* 0x01ffea0003800000 */
.L_x_35726:
[----:B------:R-:W-:Y:S05]  /*3220*/  BSYNC B1 ;  /* 0x0000000000017941 */ /* 0x000fea0003800000 */
.L_x_35725:
[----:B------:R-:W-:Y:S05]  /*3230*/  BRA `(.L_x_35727) ;  /* 0xffffffec00cc7947 */ /* 0x000fea000383ffff */
.L_x_35688:
[----:B------:R-:W-:Y:S01]  /*3240*/  MOV R34, 0xffffffff ;  /* 0xffffffff00227802 */ /* 0x000fe20000000f00 */
[----:B------:R-:W-:-:S07]  /*3250*/  IMAD.MOV.U32 R19, RZ, RZ, R12 ;  /* 0x000000ffff137224 */ /* 0x000fce00078e000c */
[----:B01234-:R-:W-:Y:S05]  /*3260*/  WARPSYNC.COLLECTIVE R34, `(.L_x_35728) ;  /* 0x0000000022087348 */ /* 0x01ffea0003c00000 */
[----:B---3--:R3:W0:Y:S02]  /*3270*/  SHFL.IDX P0, R34, R18, R19, R7 ;  /* 0x0000001312227389 */ /* 0x0086240000000007 */
[----:B01234-:R-:W-:Y:S05]  /*3280*/  ENDCOLLECTIVE ;  /* 0x000000000000791b */ /* 0x01ffea0003800000 */
.L_x_35728:
[----:B------:R-:W-:Y:S01]  /*3290*/  IMAD.MOV.U32 R31, RZ, RZ, R34 ;  /* 0x000000ffff1f7224 */ /* 0x000fe200078e0022 */
[----:B------:R-:W-:Y:S06]  /*32a0*/  BRA `(.L_x_35729) ;  /* 0xfffffff4000c7947 */ /* 0x000fec000383ffff */
.L_x_35690:
[----:B------:R-:W-:Y:S01]  /*32b0*/  BSSY B0, `(.L_x_35730) ;  /* 0x0000006000007945 */ /* 0x000fe20003800000 */
[----:B------:R-:W-:Y:S01]  /*32c0*/  IMAD.MOV.U32 R19, RZ, RZ, R4 ;  /* 0x000000ffff137224 */ /* 0x000fe200078e0004 */
[----:B------:R-:W-:-:S07]  /*32d0*/  MOV R34, 0xffffffff ;  /* 0xffffffff00227802 */ /* 0x000fce0000000f00 */
[----:B01234-:R-:W-:Y:S05]  /*32e0*/  WARPSYNC.COLLECTIVE R34, `(.L_x_35731) ;  /* 0x0000000022087348 */ /* 0x01ffea0003c00000 */
[----:B---3--:R3:W0:Y:S02]  /*32f0*/  SHFL.IDX P0, R34, R18, R19, R7 ;  /* 0x0000001312227389 */ /* 0x0086240000000007 */
[----:B01234-:R-:W-:Y:S05]  /*3300*/  ENDCOLLECTIVE ;  /* 0x000000000000791b */ /* 0x01ffea0003800000 */
.L_x_35731:
[----:B------:R-:W-:Y:S05]  /*3310*/  BSYNC B0 ;  /* 0x0000000000007941 */ /* 0x000fea0003800000 */
.L_x_35730:
[----:B------:R-:W-:Y:S05]  /*3320*/  BRA `(.L_x_35732) ;  /* 0xfffffff400007947 */ /* 0x000fea000383ffff */
.L_x_35692:
[----:B------:R-:W-:Y:S01]  /*3330*/  BSSY B0, `(.L_x_35733) ;  /* 0x0000006000007945 */ /* 0x000fe20003800000 */
[----:B------:R-:W-:Y:S02]  /*3340*/  IMAD.MOV.U32 R19, RZ, RZ, R5 ;  /* 0x000000ffff137224 */ /* 0x000fe400078e0005 */
[----:B------:R-:W-:-:S07]  /*3350*/  IMAD.MOV.U32 R34, RZ, RZ, -0x1 ;  /* 0xffffffffff227424 */ /* 0x000fce00078e00ff */
[----:B01234-:R-:W-:Y:S05]  /*3360*/  WARPSYNC.COLLECTIVE R34, `(.L_x_35734) ;  /* 0x0000000022087348 */ /* 0x01ffea0003c00000 */
[----:B---3--:R3:W0:Y:S02]  /*3370*/  SHFL.IDX P0, R34, R18, R19, R7 ;  /* 0x0000001312227389 */ /* 0x0086240000000007 */
[----:B01234-:R-:W-:Y:S05]  /*3380*/  ENDCOLLECTIVE ;  /* 0x000000000000791b */ /* 0x01ffea0003800000 */
.L_x_35734:
[----:B------:R-:W-:Y:S05]  /*3390*/  BSYNC B0 ;  /* 0x0000000000007941 */ /* 0x000fea0003800000 */
.L_x_35733:
[----:B------:R-:W-:Y:S05]  /*33a0*/  BRA `(.L_x_35735) ;  /* 0xfffffff000f47947 */ /* 0x000fea000383ffff */
.L_x_35694:
[----:B------:R-:W-:Y:S01]  /*33b0*/  BSSY B0, `(.L_x_35736) ;  /* 0x0000006000007945 */ /* 0x000fe20003800000 */
[----:B------:R-:W-:Y:S01]  /*33c0*/  MOV R19, R6 ;  /* 0x0000000600137202 */ /* 0x000fe20000000f00 */
[----:B------:R-:W-:-:S07]  /*33d0*/  IMAD.MOV.U32 R34, RZ, RZ, -0x1 ;  /* 0xffffffffff227424 */ /* 0x000fce00078e00ff */
[----:B01234-:R-:W-:Y:S05]  /*33e0*/  WARPSYNC.COLLECTIVE R34, `(.L_x_35737) ;  /* 0x0000000022087348 */ /* 0x01ffea0003c00000 */
[----:B---3--:R3:W0:Y:S02]  /*33f0*/  SHFL.IDX P0, R34, R18, R19, R7 ;  /* 0x0000001312227389 */ /* 0x0086240000000007 */
[----:B01234-:R-:W-:Y:S05]  /*3400*/  ENDCOLLECTIVE ;  /* 0x000000000000791b */ /* 0x01ffea0003800000 */
.L_x_35737:
[----:B------:R-:W-:Y:S05]  /*3410*/  BSYNC B0 ;  /* 0x0000000000007941 */ /* 0x000fea0003800000 */
.L_x_35736:
[----:B------:R-:W-:Y:S05]  /*3420*/  BRA `(.L_x_35738) ;  /* 0xfffffff000e87947 */ /* 0x000fea000383ffff */
.L_x_35739:
        /* <DEDUP_REMOVED lines=13> */
.L_x_58566:


//--------------------- .text._Z9cuda_gemmIiLi256ELi2ELi1ELi32ELi4ELi4ELi32ELi0ELi1EEviiiPT_S1_S1_ii --------------------------
	.section	.text._Z9cuda_gemmIiLi256ELi2ELi1ELi32ELi4ELi4ELi32ELi0ELi1EEviiiPT_S1_S1_ii,"ax",@progbits
	.align	128
        .global         _Z9cuda_gemmIiLi256ELi2ELi1ELi32ELi4ELi4ELi32ELi0ELi1EEviiiPT_S1_S1_ii
        .type           _Z9cuda_gemmIiLi256ELi2ELi1ELi32ELi4ELi4ELi32ELi0ELi1EEviiiPT_S1_S1_ii,@function
        .size           _Z9cuda_gemmIiLi256ELi2ELi1ELi32ELi4ELi4ELi32ELi0ELi1EEviiiPT_S1_S1_ii,(.L_x_58567 - _Z9cuda_gemmIiLi256ELi2ELi1ELi32ELi4ELi4ELi32ELi0ELi1EEviiiPT_S1_S1_ii)
        .other          _Z9cuda_gemmIiLi256ELi2ELi1ELi32ELi4ELi4ELi32ELi0ELi1EEviiiPT_S1_S1_ii,@"STO_CUDA_ENTRY STV_DEFAULT"
_Z9cuda_gemmIiLi256ELi2ELi1ELi32ELi4ELi4ELi32ELi0ELi1EEviiiPT_S1_S1_ii:
.text._Z9cuda_gemmIiLi256ELi2ELi1ELi32ELi4ELi4ELi32ELi0ELi1EEviiiPT_S1_S1_ii:
        /* <DEDUP_REMOVED lines=12> */
.L_x_35742:
        /* <DEDUP_REMOVED lines=10> */
.L_x_35741:
[----:B------:R-:W-:Y:S05]  /*0160*/  BSYNC.RECONVERGENT B0 ;  /* 0x0000000000007941 */ /* 0x000fea0003800200 */
.L_x_35740:
        /* <DEDUP_REMOVED lines=54> */
.L_x_35761:
        /* <DEDUP_REMOVED lines=38> */
.L_x_35746:
[----:B------:R-:W-:Y:S05]  /*0730*/  BSYNC.RECONVERGENT B1 ;  /* 0x0000000000017941 */ /* 0x000fea0003800200 */
.L_x_35745:
        /* <DEDUP_REMOVED lines=10> */
.L_x_35749:
        /* <DEDUP_REMOVED lines=22> */
.L_x_35748:
[----:B------:R-:W-:Y:S05]  /*0940*/  BSYNC.RECONVERGENT B1 ;  /* 0x0000000000017941 */ /* 0x000fea0003800200 */
.L_x_35747:
        /* <DEDUP_REMOVED lines=16> */
.L_x_35751:
[----:B------:R-:W-:Y:S05]  /*0a50*/  BSYNC.RECONVERGENT B1 ;  /* 0x0000000000017941 */ /* 0x000fea0003800200 */
.L_x_35750:
[----:B------:R-:W-:Y:S05]  /*0a60*/  @!P2 BRA `(.L_x_35744) ;  /* 0x000000000038a947 */ /* 0x000fea0003800000 */
[----:B01----:R-:W0:Y:S01]  /*0a70*/  S2R R4, SR_CgaCtaId ;  /* 0x0000000000047919 */ /* 0x003e220000008800 */
[----:B------:R-:W-:-:S05]  /*0a80*/  MOV R3, 0x400 ;  /* 0x0000040000037802 */ /* 0x000fca0000000f00 */
[----:B------:R-:W-:-:S05]  /*0a90*/  VIADD R3, R3, 0x100 ;  /* 0x0000010003037836 */ /* 0x000fca0000000000 */
[----:B0-----:R-:W-:-:S07]  /*0aa0*/  LEA R7, R4, R3, 0x18 ;  /* 0x0000000304077211 */ /* 0x001fce00078ec0ff */
.L_x_35752:
        /* <DEDUP_REMOVED lines=10> */
.L_x_35744:
[----:B------:R-:W-:Y:S05]  /*0b50*/  BSYNC.RECONVERGENT B0 ;  /* 0x0000000000007941 */ /* 0x000fea0003800200 */
.L_x_35743:
        /* <DEDUP_REMOVED lines=23> */
.L_x_35755:
        /* <DEDUP_REMOVED lines=11> */
.L_x_35767:
        /* <DEDUP_REMOVED lines=10> */
.L_x_35753:
        /* <DEDUP_REMOVED lines=42> */
.L_x_35759:
[----:B------:R-:W-:Y:S05]  /*10c0*/  BSYNC.RECONVERGENT B1 ;  /* 0x0000000000017941 */ /* 0x000fea0003800200 */
.L_x_35758:
[----:B------:R-:W-:Y:S05]  /*10d0*/  @!P1 BRA `(.L_x_35757) ;  /* 0x0000000000a89947 */ /* 0x000fea0003800000 */
[----:B----4-:R-:W4:Y:S01]  /*10e0*/  S2R R21, SR_CgaCtaId ;  /* 0x0000000000157919 */ /* 0x010f220000008800 */
[----:B--23--:R-:W2:Y:S01]  /*10f0*/  LDC.64 R2, c[0x0][0x3a0] ;  /* 0x0000e800ff027b82 */ /* 0x00cea20000000a00 */
[----:B01----:R-:W-:-:S05]  /*1100*/  MOV R4, 0x400 ;  /* 0x0000040000047802 */ /* 0x003fca0000000f00 */
[----:B------:R-:W-:-:S05]  /*1110*/  VIADD R4, R4, 0x100 ;  /* 0x0000010004047836 */ /* 0x000fca0000000000 */
[----:B----4-:R-:W-:-:S07]  /*1120*/  LEA R21, R21, R4, 0x18 ;  /* 0x0000000415157211 */ /* 0x010fce00078ec0ff */
.L_x_35760:
        /* <DEDUP_REMOVED lines=37> */
.L_x_35757:
[----:B------:R-:W-:Y:S05]  /*1380*/  BSYNC.RECONVERGENT B0 ;  /* 0x0000000000007941 */ /* 0x000fea0003800200 */
.L_x_35756:
[C---:B------:R-:W-:Y:S01]  /*1390*/  IMAD.IADD R13, R10.reuse, 0x1, R13 ;  /* 0x000000010a0d7824 */ /* 0x040fe200078e020d */
[----:B--23--:R-:W-:-:S04]  /*13a0*/  SHF.L.U32 R2, R10, 0x1, RZ ;  /* 0x000000010a027819 */ /* 0x00cfc800000006ff */
[----:B------:R-:W-:-:S13]  /*13b0*/  ISETP.GE.U32.AND P0, PT, R13, R2, PT ;  /* 0x000000020d00720c */ /* 0x000fda0003f06070 */
[----:B------:R-:W-:Y:S05]  /*13c0*/  @!P0 BRA `(.L_x_35761) ;  /* 0xfffffff000408947 */ /* 0x000fea000383ffff */
[----:B------:R-:W-:Y:S05]  /*13d0*/  EXIT ;  /* 0x000000000000794d */ /* 0x000fea0003800000 */
.L_x_35754:
[----:B------:R-:W-:Y:S01]  /*13e0*/  BSSY B0, `(.L_x_35762) ;  /* 0x0000007000007945 */ /* 0x000fe20003800000 */
[----:B------:R-:W-:Y:S01]  /*13f0*/  IMAD.MOV.U32 R26, RZ, RZ, R14 ;  /* 0x000000ffff1a7224 */ /* 0x000fe200078e000e */
[----:B------:R-:W-:Y:S01]  /*1400*/  MOV R25, 0xffffffff ;  /* 0xffffffff00197802 */ /* 0x000fe20000000f00 */
[----:B------:R-:W-:-:S07]  /*1410*/  IMAD.MOV.U32 R27, RZ, RZ, 0x1c1f ;  /* 0x00001c1fff1b7424 */ /* 0x000fce00078e00ff */
[----:B01234-:R-:W-:Y:S05]  /*1420*/  WARPSYNC.COLLECTIVE R25, `(.L_x_35763) ;  /* 0x0000000019087348 */ /* 0x01ffea0003c00000 */
[----:B----4-:R4:W0:Y:S02]  /*1430*/  SHFL.IDX P1, R23, R8, R26, R27 ;  /* 0x0000001a08177389 */ /* 0x010824000002001b */
[----:B01234-:R-:W-:Y:S05]  /*1440*/  ENDCOLLECTIVE ;  /* 0x000000000000791b */ /* 0x01ffea0003800000 */
.L_x_35763:
[----:B------:R-:W-:Y:S05]  /*1450*/  BSYNC B0 ;  /* 0x0000000000007941 */ /* 0x000fea0003800000 */
.L_x_35762:
[----:B------:R-:W-:Y:S02]  /*1460*/  HFMA2 R27, -RZ, RZ, 0, 0.004024505615234375 ;  /* 0x00001c1fff1b7431 */ /* 0x000fe400000001ff */
[----:B------:R-:W-:Y:S02]  /*1470*/  IMAD.MOV.U32 R26, RZ, RZ, R15 ;  /* 0x000000ffff1a7224 */ /* 0x000fe400078e000f */
[----:B------:R-:W-:Y:S02]  /*1480*/  IMAD.MOV.U32 R25, RZ, RZ, -0x1 ;  /* 0xffffffffff197424 */ /* 0x000fe400078e00ff */
[----:B------:R-:W-:-:S07]  /*1490*/  IMAD.MOV.U32 R20, RZ, RZ, R23 ;  /* 0x000000ffff147224 */ /* 0x000fce00078e0017 */
[----:B------:R-:W-:Y:S05]  /*14a0*/  WARPSYNC.COLLECTIVE R25, `(.L_x_35764) ;  /* 0x0000000019087348 */ /* 0x000fea0003c00000 */
[----:B------:R0:W1:Y:S02]  /*14b0*/  SHFL.IDX P1, R23, R8, R26, R27 ;  /* 0x0000001a08177389 */ /* 0x000064000002001b */
[----:B01----:R-:W-:Y:S05]  /*14c0*/  ENDCOLLECTIVE ;  /* 0x000000000000791b */ /* 0x003fea0003800000 */
.L_x_35764:
[----:B------:R-:W-:Y:S01]  /*14d0*/  IMAD R21, R3, R20, RZ ;  /* 0x0000001403157224 */ /* 0x000fe200078e02ff */
[----:B------:R-:W-:Y:S01]  /*14e0*/  MOV R26, R17 ;  /* 0x00000011001a7202 */ /* 0x000fe20000000f00 */
[----:B------:R-:W-:-:S07]  /*14f0*/  IMAD.MOV.U32 R22, RZ, RZ, R23 ;  /* 0x000000ffff167224 */ /* 0x000fce00078e0017 */
[----:B------:R-:W-:Y:S05]  /*1500*/  WARPSYNC.COLLECTIVE R25, `(.L_x_35765) ;  /* 0x0000000019087348 */ /* 0x000fea0003c00000 */
[----:B------:R0:W1:Y:S02]  /*1510*/  SHFL.IDX P1, R23, R8, R26, R27 ;  /* 0x0000001a08177389 */ /* 0x000064000002001b */
[----:B01----:R-:W-:Y:S05]  /*1520*/  ENDCOLLECTIVE ;  /* 0x000000000000791b */ /* 0x003fea0003800000 */
.L_x_35765:
[----:B------:R-:W-:Y:S02]  /*1530*/  IMAD R22, R4, R22, R21 ;  /* 0x0000001604167224 */ /* 0x000fe400078e0215 */
[----:B------:R-:W-:Y:S02]  /*1540*/  IMAD.MOV.U32 R26, RZ, RZ, R16 ;  /* 0x000000ffff1a7224 */ /* 0x000fe400078e0010 */
[----:B------:R-:W-:-:S07]  /*1550*/  IMAD R21, R5, R23, R22 ;  /* 0x0000001705157224 */ /* 0x000fce00078e0216 */
[----:B------:R-:W-:Y:S05]  /*1560*/  WARPSYNC.COLLECTIVE R25, `(.L_x_35766) ;  /* 0x0000000019087348 */ /* 0x000fea0003c00000 */
[----:B------:R0:W1:Y:S02]  /*1570*/  SHFL.IDX P1, R23, R8, R26, R27 ;  /* 0x0000001a08177389 */ /* 0x000064000002001b */
[----:B01----:R-:W-:Y:S05]  /*1580*/  ENDCOLLECTIVE ;  /* 0x000000000000791b */ /* 0x003fea0003800000 */
.L_x_35766:
[----:B------:R-:W-:Y:S01]  /*1590*/  MOV R24, R23 ;  /* 0x0000001700187202 */ /* 0x000fe20000000f00 */
[----:B------:R-:W-:Y:S06]  /*15a0*/  BRA `(.L_x_35767) ;  /* 0xfffffff400f47947 */ /* 0x000fec000383ffff */
.L_x_35768:
        /* <DEDUP_REMOVED lines=13> */
.L_x_58567:


//--------------------- .text._Z9cuda_gemmIiLi256ELi2ELi1ELi32ELi4ELi4ELi32ELi0ELi0EEviiiPT_S1_S1_ii --------------------------
	.section	.text._Z9cuda_gemmIiLi256ELi2ELi1ELi32ELi4ELi4ELi32ELi0ELi0EEviiiPT_S1_S1_ii,"ax",@progbits
	.align	128
        .global         _Z9cuda_gemmIiLi256ELi2ELi1ELi32ELi4ELi4ELi32ELi0ELi0EEviiiPT_S1_S1_ii
        .type           _Z9cuda_gemmIiLi256ELi2ELi1ELi32ELi4ELi4ELi32ELi0ELi0EEviiiPT_S1_S1_ii,@function
        .size           _Z9cuda_gemmIiLi256ELi2ELi1ELi32ELi4ELi4ELi32ELi0ELi0EEviiiPT_S1_S1_ii,(.L_x_58568 - _Z9cuda_gemmIiLi256ELi2ELi1ELi32ELi4ELi4ELi32ELi0ELi0EEviiiPT_S1_S1_ii)
        .other          _Z9cuda_gemmIiLi256ELi2ELi1ELi32ELi4ELi4ELi32ELi0ELi0EEviiiPT_S1_S1_ii,@"STO_CUDA_ENTRY STV_DEFAULT"
_Z9cuda_gemmIiLi256ELi2ELi1ELi32ELi4ELi4ELi32ELi0ELi0EEviiiPT_S1_S1_ii:
.text._Z9cuda_gemmIiLi256ELi2ELi1ELi32ELi4ELi4ELi32ELi0ELi0EEviiiPT_S1_S1_ii:
        /* <DEDUP_REMOVED lines=36> */
.L_x_35771:
        /* <DEDUP_REMOVED lines=25> */
.L_x_35770:
[----:B------:R-:W-:Y:S05]  /*03d0*/  BSYNC.RECONVERGENT B0 ;  /* 0x0000000000007941 */ /* 0x000fea0003800200 */
.L_x_35769:
        /* <DEDUP_REMOVED lines=172> */
.L_x_35839:
        /* <DEDUP_REMOVED lines=30> */
.L_x_35775:
[----:B------:R-:W-:Y:S05]  /*1080*/  BSYNC.RECONVERGENT B1 ;  /* 0x0000000000017941 */ /* 0x000fea0003800200 */
.L_x_35774:
        /* <DEDUP_REMOVED lines=11> */
.L_x_35778:
        /* <DEDUP_REMOVED lines=24> */
.L_x_35777:
[----:B------:R-:W-:Y:S05]  /*12c0*/  BSYNC.RECONVERGENT B1 ;  /* 0x0000000000017941 */ /* 0x000fea0003800200 */
.L_x_35776:
        /* <DEDUP_REMOVED lines=11> */
.L_x_35780:
[----:B------:R-:W-:Y:S05]  /*1380*/  BSYNC.RECONVERGENT B1 ;  /* 0x0000000000017941 */ /* 0x000fea0003800200 */
.L_x_35779:
[----:B------:R-:W-:Y:S05]  /*1390*/  @!P2 BRA `(.L_x_35773) ;  /* 0x000000000038a947 */ /* 0x000fea0003800000 */
[----:B-1----:R-:W0:Y:S01]  /*13a0*/  S2R R23, SR_CgaCtaId ;  /* 0x0000000000177919 */ /* 0x002e220000008800 */
[----:B--2---:R-:W-:-:S05]  /*13b0*/  MOV R22, 0x400 ;  /* 0x0000040000167802 */ /* 0x004fca0000000f00 */
[----:B------:R-:W-:-:S05]  /*13c0*/  VIADD R22, R22, 0x100 ;  /* 0x0000010016167836 */ /* 0x000fca0000000000 */
[----:B0-----:R-:W-:-:S07]  /*13d0*/  LEA R25, R23, R22, 0x18 ;  /* 0x0000001617197211 */ /* 0x001fce00078ec0ff */
.L_x_35781:
        /* <DEDUP_REMOVED lines=10> */
.L_x_35773:
[----:B------:R-:W-:Y:S05]  /*1480*/  BSYNC.RECONVERGENT B0 ;  /* 0x0000000000007941 */ /* 0x000fea0003800200 */
.L_x_35772:
[----:B------:R-:W-:Y:S01]  /*1490*/  BAR.SYNC.DEFER_BLOCKING 0x0 ;  /* 0x0000000000007b1d */ /* 0x000fe20000010000 */
[----:B------:R-:W-:-:S09]  /*14a0*/  UISETP.GE.AND UP0, UPT, UR6, 0x1, UPT ;  /* 0x000000010600788c */ /* 0x000fd2000bf06270 */
[----:B------:R-:W-:Y:S05]  /*14b0*/  BRA.U !UP0, `(.L_x_35782) ;  /* 0x0000001508687547 */ /* 0x000fea000b800000 */
[----:B------:R-:W-:-:S09]  /*14c0*/  UISETP.NE.AND UP0, UPT, UR19, 0x1, UPT ;  /* 0x000000011300788c */ /* 0x000fd2000bf05270 */
[----:B------:R-:W-:Y:S05]  /*14d0*/  BRA.U UP0, `(.L_x_35783) ;  /* 0x0000000500b47547 */ /* 0x000fea000b800000 */
[----:B01----:R-:W-:Y:S01]  /*14e0*/  HFMA2 R25, -RZ, RZ, 0, 0 ;  /* 0x00000000ff197431 */ /* 0x003fe200000001ff */
[----:B------:R-:W-:Y:S06]  /*14f0*/  BSSY B1, `(.L_x_35784) ;  /* 0x000006a000017945 */ /* 0x000fec0003800000 */
.L_x_35800:
        /* <DEDUP_REMOVED lines=18> */
.L_x_35785:
        /* <DEDUP_REMOVED lines=8> */
.L_x_35786:
        /* <DEDUP_REMOVED lines=8> */
.L_x_35787:
        /* <DEDUP_REMOVED lines=8> */
.L_x_35788:
        /* <DEDUP_REMOVED lines=30> */
.L_x_35799:
[----:B0-----:R-:W-:Y:S02]  /*1980*/  IMAD R22, R35, 0x14, R34 ;  /* 0x0000001423167824 */ /* 0x001fe400078e0222 */
[----:B------:R-:W-:-:S03]  /*1990*/  IMAD.MOV.U32 R36, RZ, RZ, RZ ;  /* 0x000000ffff247224 */ /* 0x000fc600078e00ff */
[----:B--2---:R0:W2:Y:S01]  /*19a0*/  LDS R24, [R22] ;  /* 0x0000000016187984 */ /* 0x0040a20000000800 */
[----:B------:R-:W-:Y:S05]  /*19b0*/  @!P2 BRA `(.L_x_35791) ;  /* 0x000000000010a947 */ /* 0x000fea0003800000 */
[----:B------:R-:W-:-:S03]  /*19c0*/  UMOV UR12, 0xffffffff ;  /* 0xffffffff000c7882 */ /* 0x000fc60000000000 */
[----:B------:R-:W-:Y:S05]  /*19d0*/  BRA.DIV UR12, `(.L_x_35792) ;  /* 0x0000001e0ce07947 */ /* 0x000fea000b800000 */
[----:B0-2---:R0:W2:Y:S02]  /*19e0*/  SHFL.IDX PT, R22, R24, R28, R13 ;  /* 0x0000001c18167389 */ /* 0x0050a400000e000d */
.L_x_35842:
[----:B-12---:R-:W-:-:S07]  /*19f0*/  IMAD R36, R30, R22, RZ ;  /* 0x000000161e247224 */ /* 0x006fce00078e02ff */
.L_x_35791:
[----:B------:R-:W-:Y:S05]  /*1a00*/  @!P3 BRA `(.L_x_35793) ;  /* 0x000000000010b947 */ /* 0x000fea0003800000 */
[----:B------:R-:W-:-:S03]  /*1a10*/  UMOV UR12, 0xffffffff ;  /* 0xffffffff000c7882 */ /* 0x000fc60000000000 */
[----:B------:R-:W-:Y:S05]  /*1a20*/  BRA.DIV UR12, `(.L_x_35794) ;  /* 0x0000001e0cec7947 */ /* 0x000fea000b800000 */
[----:B0-2---:R0:W2:Y:S02]  /*1a30*/  SHFL.IDX PT, R22, R24, R6, R13 ;  /* 0x0000000618167389 */ /* 0x0050a400000e000d */
.L_x_35845:
[----:B--2-4-:R-:W-:-:S07]  /*1a40*/  IMAD R36, R31, R22, R36 ;  /* 0x000000161f247224 */ /* 0x014fce00078e0224 */
.L_x_35793:
[----:B------:R-:W-:Y:S05]  /*1a50*/  @!P4 BRA `(.L_x_35795) ;  /* 0x000000000010c947 */ /* 0x000fea0003800000 */
[----:B------:R-:W-:-:S03]  /*1a60*/  UMOV UR12, 0xffffffff ;  /* 0xffffffff000c7882 */ /* 0x000fc60000000000 */
[----:B------:R-:W-:Y:S05]  /*1a70*/  BRA.DIV UR12, `(.L_x_35796) ;  /* 0x0000001e0cf87947 */ /* 0x000fea000b800000 */
[----:B0-2---:R0:W2:Y:S02]  /*1a80*/  SHFL.IDX PT, R22, R24, R7, R13 ;  /* 0x0000000718167389 */ /* 0x0050a400000e000d */
.L_x_35848:
[----:B--2---:R-:W-:-:S07]  /*1a90*/  IMAD R36, R32, R22, R36 ;  /* 0x0000001620247224 */ /* 0x004fce00078e0224 */
.L_x_35795:
[----:B------:R-:W-:Y:S05]  /*1aa0*/  @!P5 BRA `(.L_x_35797) ;  /* 0x000000000010d947 */ /* 0x000fea0003800000 */
[----:B------:R-:W-:-:S03]  /*1ab0*/  UMOV UR12, 0xffffffff ;  /* 0xffffffff000c7882 */ /* 0x000fc60000000000 */
[----:B------:R-:W-:Y:S05]  /*1ac0*/  BRA.DIV UR12, `(.L_x_35798) ;  /* 0x000000220c047947 */ /* 0x000fea000b800000 */
[----:B0-2---:R0:W2:Y:S02]  /*1ad0*/  SHFL.IDX PT, R22, R24, R8, R13 ;  /* 0x0000000818167389 */ /* 0x0050a400000e000d */
.L_x_35851:
[----:B--2---:R-:W-:-:S07]  /*1ae0*/  IMAD R36, R33, R22, R36 ;  /* 0x0000001621247224 */ /* 0x004fce00078e0224 */
.L_x_35797:
        /* <DEDUP_REMOVED lines=8> */
.L_x_35790:
[----:B------:R-:W-:Y:S05]  /*1b70*/  BSYNC B0 ;  /* 0x0000000000007941 */ /* 0x000fea0003800000 */
.L_x_35789:
[----:B------:R-:W-:Y:S05]  /*1b80*/  @!P6 BRA `(.L_x_35800) ;  /* 0xfffffff8005ce947 */ /* 0x000fea000383ffff */
[----:B------:R-:W-:Y:S05]  /*1b90*/  BSYNC B1 ;  /* 0x0000000000017941 */ /* 0x000fea0003800000 */
.L_x_35784:
[----:B------:R-:W-:Y:S05]  /*1ba0*/  BRA `(.L_x_35782) ;  /* 0x0000000c00ac7947 */ /* 0x000fea0003800000 */
.L_x_35783:
[----:B------:R-:W5:Y:S02]  /*1bb0*/  LDCU UR12, c[0x0][0x3ac] ;  /* 0x00007580ff0c77ac */ /* 0x000f640008000800 */
[----:B-----5:R-:W-:-:S09]  /*1bc0*/  UISETP.GT.U32.AND UP0, UPT, UR12, 0x1f, UPT ;  /* 0x0000001f0c00788c */ /* 0x020fd2000bf04070 */
[----:B------:R-:W-:Y:S05]  /*1bd0*/  BRA.U UP0, `(.L_x_35801) ;  /* 0x0000000500947547 */ /* 0x000fea000b800000 */
[----:B01----:R-:W-:-:S07]  /*1be0*/  HFMA2 R25, -RZ, RZ, 0, 0 ;  /* 0x00000000ff197431 */ /* 0x003fce00000001ff */
.L_x_35817:
        /* <DEDUP_REMOVED lines=18> */
.L_x_35802:
        /* <DEDUP_REMOVED lines=8> */
.L_x_35803:
        /* <DEDUP_REMOVED lines=8> */
.L_x_35804:
        /* <DEDUP_REMOVED lines=8> */
.L_x_35805:
        /* <DEDUP_REMOVED lines=26> */
.L_x_35816:
[----:B------:R-:W-:Y:S02]  /*2030*/  IMAD R22, R35, 0x14, R34 ;  /* 0x0000001423167824 */ /* 0x000fe400078e0222 */
[----:B0-----:R-:W-:-:S03]  /*2040*/  IMAD.MOV.U32 R36, RZ, RZ, RZ ;  /* 0x000000ffff247224 */ /* 0x001fc600078e00ff */
[----:B--2---:R0:W2:Y:S01]  /*2050*/  LDS R24, [R22] ;  /* 0x0000000016187984 */ /* 0x0040a20000000800 */
[----:B------:R-:W-:Y:S05]  /*2060*/  @!P2 BRA `(.L_x_35808) ;  /* 0x000000000010a947 */ /* 0x000fea0003800000 */
[----:B------:R-:W-:-:S03]  /*2070*/  UMOV UR12, 0xffffffff ;  /* 0xffffffff000c7882 */ /* 0x000fc60000000000 */
[----:B------:R-:W-:Y:S05]  /*2080*/  BRA.DIV UR12, `(.L_x_35809) ;  /* 0x0000001a0cb47947 */ /* 0x000fea000b800000 */
[----:B0-2---:R0:W2:Y:S02]  /*2090*/  SHFL.IDX PT, R22, R24, R28, R13 ;  /* 0x0000001c18167389 */ /* 0x0050a400000e000d */
.L_x_35854:
[----:B-12---:R-:W-:-:S07]  /*20a0*/  IMAD R36, R30, R22, RZ ;  /* 0x000000161e247224 */ /* 0x006fce00078e02ff */
.L_x_35808:
[----:B------:R-:W-:Y:S05]  /*20b0*/  @!P3 BRA `(.L_x_35810) ;  /* 0x000000000010b947 */ /* 0x000fea0003800000 */
[----:B------:R-:W-:-:S03]  /*20c0*/  UMOV UR12, 0xffffffff ;  /* 0xffffffff000c7882 */ /* 0x000fc60000000000 */
[----:B------:R-:W-:Y:S05]  /*20d0*/  BRA.DIV UR12, `(.L_x_35811) ;  /* 0x0000001a0cc07947 */ /* 0x000fea000b800000 */
[----:B0-2---:R0:W2:Y:S02]  /*20e0*/  SHFL.IDX PT, R22, R24, R6, R13 ;  /* 0x0000000618167389 */ /* 0x0050a400000e000d */
.L_x_35857:
[----:B--2---:R-:W-:-:S07]  /*20f0*/  IMAD R36, R31, R22, R36 ;  /* 0x000000161f247224 */ /* 0x004fce00078e0224 */
.L_x_35810:
[----:B------:R-:W-:Y:S05]  /*2100*/  @!P4 BRA `(.L_x_35812) ;  /* 0x000000000010c947 */ /* 0x000fea0003800000 */
[----:B------:R-:W-:-:S03]  /*2110*/  UMOV UR12, 0xffffffff ;  /* 0xffffffff000c7882 */ /* 0x000fc60000000000 */
[----:B------:R-:W-:Y:S05]  /*2120*/  BRA.DIV UR12, `(.L_x_35813) ;  /* 0x0000001a0ccc7947 */ /* 0x000fea000b800000 */
[----:B0-2---:R0:W2:Y:S02]  /*2130*/  SHFL.IDX PT, R22, R24, R7, R13 ;  /* 0x0000000718167389 */ /* 0x0050a400000e000d */
.L_x_35860:
[----:B--2---:R-:W-:-:S07]  /*2140*/  IMAD R36, R32, R22, R36 ;  /* 0x0000001620247224 */ /* 0x004fce00078e0224 */
.L_x_35812:
[----:B------:R-:W-:Y:S05]  /*2150*/  @!P5 BRA `(.L_x_35814) ;  /* 0x000000000010d947 */ /* 0x000fea0003800000 */
[----:B------:R-:W-:-:S03]  /*2160*/  UMOV UR12, 0xffffffff ;  /* 0xffffffff000c7882 */ /* 0x000fc60000000000 */
[----:B------:R-:W-:Y:S05]  /*2170*/  BRA.DIV UR12, `(.L_x_35815) ;  /* 0x0000001a0cd87947 */ /* 0x000fea000b800000 */
[----:B0-2---:R0:W2:Y:S02]  /*2180*/  SHFL.IDX PT, R22, R24, R8, R13 ;  /* 0x0000000818167389 */ /* 0x0050a400000e000d */
.L_x_35863:
[----:B--2---:R-:W-:-:S07]  /*2190*/  IMAD R36, R33, R22, R36 ;  /* 0x0000001621247224 */ /* 0x004fce00078e0224 */
.L_x_35814:
[C---:B0-----:R-:W-:Y:S01]  /*21a0*/  IMAD R22, R35.reuse, UR6, R26 ;  /* 0x0000000623167c24 */ /* 0x041fe2000f8e021a */
[----:B------:R-:W-:-:S03]  /*21b0*/  IADD3 R35, PT, PT, R35, UR8, RZ ;  /* 0x0000000823237c10 */ /* 0x000fc6000fffe0ff */
[----:B------:R-:W-:Y:S01]  /*21c0*/  IMAD R23, R22, 0x4, R27 ;  /* 0x0000000416177824 */ /* 0x000fe200078e021b */
[----:B------:R-:W-:-:S04]  /*21d0*/  ISETP.GE.AND P0, PT, R35, UR27, PT ;  /* 0x0000001b23007c0c */ /* 0x000fc8000bf06270 */
[----:B------:R0:W-:Y:S09]  /*21e0*/  STS [R23], R36 ;  /* 0x0000002417007388 */ /* 0x0001f20000000800 */
[----:B------:R-:W-:Y:S05]  /*21f0*/  @!P0 BRA `(.L_x_35816) ;  /* 0xfffffffc008c8947 */ /* 0x000fea000383ffff */
.L_x_35807:
[----:B------:R-:W-:Y:S05]  /*2200*/  BSYNC B0 ;  /* 0x0000000000007941 */ /* 0x000fea0003800000 */
.L_x_35806:
[----:B------:R-:W-:Y:S05]  /*2210*/  @!P6 BRA `(.L_x_35817) ;  /* 0xfffffff80074e947 */ /* 0x000fea000383ffff */
[----:B------:R-:W-:Y:S05]  /*2220*/  BRA `(.L_x_35782) ;  /* 0x00000008000c7947 */ /* 0x000fea0003800000 */
.L_x_35801:
[----:B01----:R-:W-:-:S07]  /*2230*/  IMAD.MOV.U32 R25, RZ, RZ, RZ ;  /* 0x000000ffff197224 */ /* 0x003fce00078e00ff */
.L_x_35833:
        /* <DEDUP_REMOVED lines=18> */
.L_x_35818:
        /* <DEDUP_REMOVED lines=8> */
.L_x_35819:
        /* <DEDUP_REMOVED lines=8> */
.L_x_35820:
        /* <DEDUP_REMOVED lines=8> */
.L_x_35821:
        /* <DEDUP_REMOVED lines=27> */
.L_x_35832:
[----:B------:R-:W-:Y:S02]  /*2690*/  IMAD R22, R27, 0x14, R34 ;  /* 0x000000141b167824 */ /* 0x000fe400078e0222 */
[----:B------:R-:W-:-:S03]  /*26a0*/  IMAD.MOV.U32 R36, RZ, RZ, RZ ;  /* 0x000000ffff247224 */ /* 0x000fc600078e00ff */
[----:B------:R0:W2:Y:S01]  /*26b0*/  LDS R24, [R22] ;  /* 0x0000000016187984 */ /* 0x0000a20000000800 */
[----:B------:R-:W-:Y:S05]  /*26c0*/  @!P2 BRA `(.L_x_35823) ;  /* 0x000000000010a947 */ /* 0x000fea0003800000 */
[----:B------:R-:W-:-:S03]  /*26d0*/  UMOV UR12, 0xffffffff ;  /* 0xffffffff000c7882 */ /* 0x000fc60000000000 */
[----:B------:R-:W-:Y:S05]  /*26e0*/  BRA.DIV UR12, `(.L_x_35824) ;  /* 0x000000160c9c7947 */ /* 0x000fea000b800000 */
[----:B--2---:R2:W3:Y:S02]  /*26f0*/  SHFL.IDX PT, R35, R24, R28, R13 ;  /* 0x0000001c18237389 */ /* 0x0044e400000e000d */
.L_x_35865:
[----:B-1-3--:R-:W-:-:S07]  /*2700*/  IMAD R36, R30, R35, RZ ;  /* 0x000000231e247224 */ /* 0x00afce00078e02ff */
.L_x_35823:
[----:B------:R-:W-:Y:S05]  /*2710*/  @!P3 BRA `(.L_x_35825) ;  /* 0x000000000010b947 */ /* 0x000fea0003800000 */
[----:B------:R-:W-:-:S03]  /*2720*/  UMOV UR12, 0xffffffff ;  /* 0xffffffff000c7882 */ /* 0x000fc60000000000 */
[----:B------:R-:W-:Y:S05]  /*2730*/  BRA.DIV UR12, `(.L_x_35826) ;  /* 0x000000160ca47947 */ /* 0x000fea000b800000 */
[----:B0-2---:R0:W2:Y:S02]  /*2740*/  SHFL.IDX PT, R22, R24, R6, R13 ;  /* 0x0000000618167389 */ /* 0x0050a400000e000d */
.L_x_35868:
[----:B--2-4-:R-:W-:-:S07]  /*2750*/  IMAD R36, R31, R22, R36 ;  /* 0x000000161f247224 */ /* 0x014fce00078e0224 */
.L_x_35825:
[----:B------:R-:W-:Y:S05]  /*2760*/  @!P4 BRA `(.L_x_35827) ;  /* 0x000000000010c947 */ /* 0x000fea0003800000 */
[----:B------:R-:W-:-:S03]  /*2770*/  UMOV UR12, 0xffffffff ;  /* 0xffffffff000c7882 */ /* 0x000fc60000000000 */
[----:B------:R-:W-:Y:S05]  /*2780*/  BRA.DIV UR12, `(.L_x_35828) ;  /* 0x000000160cb07947 */ /* 0x000fea000b800000 */
[----:B0-2---:R0:W2:Y:S02]  /*2790*/  SHFL.IDX PT, R22, R24, R7, R13 ;  /* 0x0000000718167389 */ /* 0x0050a400000e000d */
.L_x_35871:
[----:B--2---:R-:W-:-:S07]  /*27a0*/  IMAD R36, R32, R22, R36 ;  /* 0x0000001620247224 */ /* 0x004fce00078e0224 */
.L_x_35827:
[----:B------:R-:W-:Y:S05]  /*27b0*/  @!P5 BRA `(.L_x_35829) ;  /* 0x000000000010d947 */ /* 0x000fea0003800000 */
[----:B------:R-:W-:-:S03]  /*27c0*/  UMOV UR12, 0xffffffff ;  /* 0xffffffff000c7882 */ /* 0x000fc60000000000 */
[----:B------:R-:W-:Y:S05]  /*27d0*/  BRA.DIV UR12, `(.L_x_35830) ;  /* 0x000000160cbc7947 */ /* 0x000fea000b800000 */
[----:B0-2---:R0:W2:Y:S02]  /*27e0*/  SHFL.IDX PT, R22, R24, R8, R13 ;  /* 0x0000000818167389 */ /* 0x0050a400000e000d */
.L_x_35874:
[----:B--2---:R-:W-:-:S07]  /*27f0*/  IMAD R36, R33, R22, R36 ;  /* 0x0000001621247224 */ /* 0x004fce00078e0224 */
.L_x_35829:
[----:B0-----:R-:W-:-:S07]  /*2800*/  IMAD.U32 R22, RZ, RZ, UR18 ;  /* 0x00000012ff167e24 */ /* 0x001fce000f8e00ff */
.L_x_35831:
        /* <DEDUP_REMOVED lines=36> */
.L_x_35822:
[----:B------:R-:W-:Y:S05]  /*2a50*/  @!P6 BRA `(.L_x_35833) ;  /* 0xfffffff400f8e947 */ /* 0x000fea000383ffff */
.L_x_35782:
        /* <DEDUP_REMOVED lines=117> */
.L_x_35837:
[----:B------:R-:W-:Y:S05]  /*31b0*/  BSYNC.RECONVERGENT B1 ;  /* 0x0000000000017941 */ /* 0x000fea0003800200 */
.L_x_35836:
        /* <DEDUP_REMOVED lines=13> */
.L_x_35838:
        /* <DEDUP_REMOVED lines=104> */
.L_x_35835:
[----:B------:R-:W-:Y:S05]  /*3910*/  BSYNC.RECONVERGENT B0 ;  /* 0x0000000000007941 */ /* 0x000fea0003800200 */
.L_x_35834:
[----:B------:R-:W-:-:S04]  /*3920*/  UIADD3 UR11, UPT, UPT, UR21, UR11, URZ ;  /* 0x0000000b150b7290 */ /* 0x000fc8000fffe0ff */
[----:B------:R-:W-:-:S09]  /*3930*/  UISETP.GE.U32.AND UP0, UPT, UR11, UR24, UPT ;  /* 0x000000180b00728c */ /* 0x000fd2000bf06070 */
[----:B------:R-:W-:Y:S05]  /*3940*/  BRA.U !UP0, `(.L_x_35839) ;  /* 0xffffffd508547547 */ /* 0x000fea000b83ffff */
[----:B------:R-:W-:Y:S05]  /*3950*/  EXIT ;  /* 0x000000000000794d */ /* 0x000fea0003800000 */
.L_x_35792:
[----:B------:R-:W-:Y:S01]  /*3960*/  BSSY B2, `(.L_x_35840) ;  /* 0x0000006000027945 */ /* 0x000fe20003800000 */
[----:B------:R-:W-:Y:S02]  /*3970*/  IMAD.MOV.U32 R23, RZ, RZ, R28 ;  /* 0x000000ffff177224 */ /* 0x000fe400078e001c */
[----:B0-----:R-:W-:-:S07]  /*3980*/  IMAD.MOV.U32 R22, RZ, RZ, -0x1 ;  /* 0xffffffffff167424 */ /* 0x001fce00078e00ff */
[----:B-1234-:R-:W-:Y:S05]  /*3990*/  WARPSYNC.COLLECTIVE R22, `(.L_x_35841) ;  /* 0x0000000016087348 */ /* 0x01efea0003c00000 */
[----:B--2---:R0:W2:Y:S02]  /*39a0*/  SHFL.IDX P0, R22, R24, R23, R13 ;  /* 0x0000001718167389 */ /* 0x0040a4000000000d */
[----:B01234-:R-:W-:Y:S05]  /*39b0*/  ENDCOLLECTIVE ;  /* 0x000000000000791b */ /* 0x01ffea0003800000 */
.L_x_35841:
[----:B------:R-:W-:Y:S05]  /*39c0*/  BSYNC B2 ;  /* 0x0000000000027941 */ /* 0x000fea0003800000 */
.L_x_35840:
[----:B------:R-:W-:Y:S05]  /*39d0*/  BRA `(.L_x_35842) ;  /* 0xffffffe000047947 */ /* 0x000fea000383ffff */
.L_x_35794:
[----:B------:R-:W-:Y:S01]  /*39e0*/  BSSY B2, `(.L_x_35843) ;  /* 0x0000006000027945 */ /* 0x000fe20003800000 */
[----:B------:R-:W-:Y:S01]  /*39f0*/  MOV R23, R6 ;  /* 0x0000000600177202 */ /* 0x000fe20000000f00 */
[----:B0-----:R-:W-:-:S07]  /*3a00*/  IMAD.MOV.U32 R22, RZ, RZ, -0x1 ;  /* 0xffffffffff167424 */ /* 0x001fce00078e00ff */
[----:B-1234-:R-:W-:Y:S05]  /*3a10*/  WARPSYNC.COLLECTIVE R22, `(.L_x_35844) ;  /* 0x0000000016087348 */ /* 0x01efea0003c00000 */
[----:B--2---:R0:W2:Y:S02]  /*3a20*/  SHFL.IDX P0, R22, R24, R23, R13 ;  /* 0x0000001718167389 */ /* 0x0040a4000000000d */
[----:B01234-:R-:W-:Y:S05]  /*3a30*/  ENDCOLLECTIVE ;  /* 0x000000000000791b */ /* 0x01ffea0003800000 */
.L_x_35844:
[----:B------:R-:W-:Y:S05]  /*3a40*/  BSYNC B2 ;  /* 0x0000000000027941 */ /* 0x000fea0003800000 */
.L_x_35843:
[----:B------:R-:W-:Y:S05]  /*3a50*/  BRA `(.L_x_35845) ;  /* 0xffffffdc00f87947 */ /* 0x000fea000383ffff */
.L_x_35796:
[----:B------:R-:W-:Y:S01]  /*3a60*/  BSSY B2, `(.L_x_35846) ;  /* 0x0000006000027945 */ /* 0x000fe20003800000 */
[----:B------:R-:W-:Y:S01]  /*3a70*/  IMAD.MOV.U32 R23, RZ, RZ, R7 ;  /* 0x000000ffff177224 */ /* 0x000fe200078e0007 */
[----:B0-----:R-:W-:-:S07]  /*3a80*/  MOV R22, 0xffffffff ;  /* 0xffffffff00167802 */ /* 0x001fce0000000f00 */
[----:B-1234-:R-:W-:Y:S05]  /*3a90*/  WARPSYNC.COLLECTIVE R22, `(.L_x_35847) ;  /* 0x0000000016087348 */ /* 0x01efea0003c00000 */
[----:B--2---:R0:W2:Y:S02]  /*3aa0*/  SHFL.IDX P0, R22, R24, R23, R13 ;  /* 0x0000001718167389 */ /* 0x0040a4000000000d */
[----:B01234-:R-:W-:Y:S05]  /*3ab0*/  ENDCOLLECTIVE ;  /* 0x000000000000791b */ /* 0x01ffea0003800000 */
.L_x_35847:
[----:B------:R-:W-:Y:S05]  /*3ac0*/  BSYNC B2 ;  /* 0x0000000000027941 */ /* 0x000fea0003800000 */
.L_x_35846:
[----:B------:R-:W-:Y:S05]  /*3ad0*/  BRA `(.L_x_35848) ;  /* 0xffffffdc00ec7947 */ /* 0x000fea000383ffff */
.L_x_35798:
[----:B------:R-:W-:Y:S01]  /*3ae0*/  BSSY B2, `(.L_x_35849) ;  /* 0x0000006000027945 */ /* 0x000fe20003800000 */
[----:B------:R-:W-:Y:S02]  /*3af0*/  IMAD.MOV.U32 R23, RZ, RZ, R8 ;  /* 0x000000ffff177224 */ /* 0x000fe400078e0008 */
[----:B0-----:R-:W-:-:S07]  /*3b00*/  IMAD.MOV.U32 R22, RZ, RZ, -0x1 ;  /* 0xffffffffff167424 */ /* 0x001fce00078e00ff */
[----:B-1234-:R-:W-:Y:S05]  /*3b10*/  WARPSYNC.COLLECTIVE R22, `(.L_x_35850) ;  /* 0x0000000016087348 */ /* 0x01efea0003c00000 */
[----:B--2---:R0:W2:Y:S02]  /*3b20*/  SHFL.IDX P0, R22, R24, R23, R13 ;  /* 0x0000001718167389 */ /* 0x0040a4000000000d */
[----:B01234-:R-:W-:Y:S05]  /*3b30*/  ENDCOLLECTIVE ;  /* 0x000000000000791b */ /* 0x01ffea0003800000 */
.L_x_35850:
[----:B------:R-:W-:Y:S05]  /*3b40*/  BSYNC B2 ;  /* 0x0000000000027941 */ /* 0x000fea0003800000 */
.L_x_35849:
[----:B------:R-:W-:Y:S05]  /*3b50*/  BRA `(.L_x_35851) ;  /* 0xffffffdc00e07947 */ /* 0x000fea000383ffff */
.L_x_35809:
[----:B------:R-:W-:Y:S01]  /*3b60*/  BSSY B1, `(.L_x_35852) ;  /* 0x0000006000017945 */ /* 0x000fe20003800000 */
[----:B------:R-:W-:Y:S01]  /*3b70*/  MOV R23, R28 ;  /* 0x0000001c00177202 */ /* 0x000fe20000000f00 */
[----:B0-----:R-:W-:-:S07]  /*3b80*/  IMAD.MOV.U32 R22, RZ, RZ, -0x1 ;  /* 0xffffffffff167424 */ /* 0x001fce00078e00ff */
[----:B-123--:R-:W-:Y:S05]  /*3b90*/  WARPSYNC.COLLECTIVE R22, `(.L_x_35853) ;  /* 0x0000000016087348 */ /* 0x00efea0003c00000 */
[----:B--2---:R0:W2:Y:S02]  /*3ba0*/  SHFL.IDX P0, R22, R24, R23, R13 ;  /* 0x0000001718167389 */ /* 0x0040a4000000000d */
[----:B0123--:R-:W-:Y:S05]  /*3bb0*/  ENDCOLLECTIVE ;  /* 0x000000000000791b */ /* 0x00ffea0003800000 */
.L_x_35853:
[----:B------:R-:W-:Y:S05]  /*3bc0*/  BSYNC B1 ;  /* 0x0000000000017941 */ /* 0x000fea0003800000 */
.L_x_35852:
[----:B------:R-:W-:Y:S05]  /*3bd0*/  BRA `(.L_x_35854) ;  /* 0xffffffe400307947 */ /* 0x000fea000383ffff */
.L_x_35811:
[----:B------:R-:W-:Y:S01]  /*3be0*/  BSSY B1, `(.L_x_35855) ;  /* 0x0000006000017945 */ /* 0x000fe20003800000 */
[----:B------:R-:W-:Y:S01]  /*3bf0*/  IMAD.MOV.U32 R23, RZ, RZ, R6 ;  /* 0x000000ffff177224 */ /* 0x000fe200078e0006 */
[----:B0-----:R-:W-:-:S07]  /*3c00*/  MOV R22, 0xffffffff ;  /* 0xffffffff00167802 */ /* 0x001fce0000000f00 */
[----:B-123--:R-:W-:Y:S05]  /*3c10*/  WARPSYNC.COLLECTIVE R22, `(.L_x_35856) ;  /* 0x0000000016087348 */ /* 0x00efea0003c00000 */
[----:B--2---:R0:W2:Y:S02]  /*3c20*/  SHFL.IDX P0, R22, R24, R23, R13 ;  /* 0x0000001718167389 */ /* 0x0040a4000000000d */
[----:B0123--:R-:W-:Y:S05]  /*3c30*/  ENDCOLLECTIVE ;  /* 0x000000000000791b */ /* 0x00ffea0003800000 */
.L_x_35856:
[----:B------:R-:W-:Y:S05]  /*3c40*/  BSYNC B1 ;  /* 0x0000000000017941 */ /* 0x000fea0003800000 */
.L_x_35855:
[----:B------:R-:W-:Y:S05]  /*3c50*/  BRA `(.L_x_35857) ;  /* 0xffffffe400247947 */ /* 0x000fea000383ffff */
.L_x_35813:
[----:B------:R-:W-:Y:S01]  /*3c60*/  BSSY B1, `(.L_x_35858) ;  /* 0x0000006000017945 */ /* 0x000fe20003800000 */
[----:B------:R-:W-:Y:S02]  /*3c70*/  IMAD.MOV.U32 R23, RZ, RZ, R7 ;  /* 0x000000ffff177224 */ /* 0x000fe400078e0007 */
[----:B0-----:R-:W-:-:S07]  /*3c80*/  IMAD.MOV.U32 R22, RZ, RZ, -0x1 ;  /* 0xffffffffff167424 */ /* 0x001fce00078e00ff */
[----:B-123--:R-:W-:Y:S05]  /*3c90*/  WARPSYNC.COLLECTIVE R22, `(.L_x_35859) ;  /* 0x0000000016087348 */ /* 0x00efea0003c00000 */
[----:B--2---:R0:W2:Y:S02]  /*3ca0*/  SHFL.IDX P0, R22, R24, R23, R13 ;  /* 0x0000001718167389 */ /* 0x0040a4000000000d */
[----:B0123--:R-:W-:Y:S05]  /*3cb0*/  ENDCOLLECTIVE ;  /* 0x000000000000791b */ /* 0x00ffea0003800000 */
.L_x_35859:
[----:B------:R-:W-:Y:S05]  /*3cc0*/  BSYNC B1 ;  /* 0x0000000000017941 */ /* 0x000fea0003800000 */
.L_x_35858:
[----:B------:R-:W-:Y:S05]  /*3cd0*/  BRA `(.L_x_35860) ;  /* 0xffffffe400187947 */ /* 0x000fea000383ffff */
.L_x_35815:
[----:B------:R-:W-:Y:S01]  /*3ce0*/  BSSY B1, `(.L_x_35861) ;  /* 0x0000006000017945 */ /* 0x000fe20003800000 */
[----:B------:R-:W-:Y:S01]  /*3cf0*/  MOV R23, R8 ;  /* 0x0000000800177202 */ /* 0x000fe20000000f00 */
[----:B0-----:R-:W-:-:S07]  /*3d00*/  IMAD.MOV.U32 R22, RZ, RZ, -0x1 ;  /* 0xffffffffff167424 */ /* 0x001fce00078e00ff */
[----:B-123--:R-:W-:Y:S05]  /*3d10*/  WARPSYNC.COLLECTIVE R22, `(.L_x_35862) ;  /* 0x0000000016087348 */ /* 0x00efea0003c00000 */
[----:B--2---:R0:W2:Y:S02]  /*3d20*/  SHFL.IDX P0, R22, R24, R23, R13 ;  /* 0x0000001718167389 */ /* 0x0040a4000000000d */
[----:B0123--:R-:W-:Y:S05]  /*3d30*/  ENDCOLLECTIVE ;  /* 0x000000000000791b */ /* 0x00ffea0003800000 */
.L_x_35862:
[----:B------:R-:W-:Y:S05]  /*3d40*/  BSYNC B1 ;  /* 0x0000000000017941 */ /* 0x000fea0003800000 */
.L_x_35861:
[----:B------:R-:W-:Y:S05]  /*3d50*/  BRA `(.L_x_35863) ;  /* 0xffffffe4000c7947 */ /* 0x000fea000383ffff */
.L_x_35824:
[----:B0-----:R-:W-:Y:S01]  /*3d60*/  MOV R22, 0xffffffff ;  /* 0xffffffff00167802 */ /* 0x001fe20000000f00 */
[----:B------:R-:W-:-:S07]  /*3d70*/  IMAD.MOV.U32 R23, RZ, RZ, R28 ;  /* 0x000000ffff177224 */ /* 0x000fce00078e001c */
[----:B-12-4-:R-:W-:Y:S05]  /*3d80*/  WARPSYNC.COLLECTIVE R22, `(.L_x_35864) ;  /* 0x0000000016087348 */ /* 0x016fea0003c00000 */
[----:B--2---:R0:W2:Y:S02]  /*3d90*/  SHFL.IDX P0, R22, R24, R23, R13 ;  /* 0x0000001718167389 */ /* 0x0040a4000000000d */
[----:B012-4-:R-:W-:Y:S05]  /*3da0*/  ENDCOLLECTIVE ;  /* 0x000000000000791b */ /* 0x017fea0003800000 */
.L_x_35864:
[----:B------:R-:W-:Y:S01]  /*3db0*/  IMAD.MOV.U32 R35, RZ, RZ, R22 ;  /* 0x000000ffff237224 */ /* 0x000fe200078e0016 */
[----:B------:R-:W-:Y:S06]  /*3dc0*/  BRA `(.L_x_35865) ;  /* 0xffffffe8004c7947 */ /* 0x000fec000383ffff */
.L_x_35826:
[----:B------:R-:W-:Y:S01]  /*3dd0*/  BSSY B0, `(.L_x_35866) ;  /* 0x0000006000007945 */ /* 0x000fe20003800000 */
[----:B------:R-:W-:Y:S01]  /*3de0*/  IMAD.MOV.U32 R23, RZ, RZ, R6 ;  /* 0x000000ffff177224 */ /* 0x000fe200078e0006 */
[----:B0-----:R-:W-:-:S07]  /*3df0*/  MOV R22, 0xffffffff ;  /* 0xffffffff00167802 */ /* 0x001fce0000000f00 */
[----:B-12-4-:R-:W-:Y:S05]  /*3e00*/  WARPSYNC.COLLECTIVE R22, `(.L_x_35867) ;  /* 0x0000000016087348 */ /* 0x016fea0003c00000 */
[----:B--2---:R0:W2:Y:S02]  /*3e10*/  SHFL.IDX P0, R22, R24, R23, R13 ;  /* 0x0000001718167389 */ /* 0x0040a4000000000d */
[----:B012-4-:R-:W-:Y:S05]  /*3e20*/  ENDCOLLECTIVE ;  /* 0x000000000000791b */ /* 0x017fea0003800000 */
.L_x_35867:
[----:B------:R-:W-:Y:S05]  /*3e30*/  BSYNC B0 ;  /* 0x0000000000007941 */ /* 0x000fea0003800000 */
.L_x_35866:
[----:B------:R-:W-:Y:S05]  /*3e40*/  BRA `(.L_x_35868) ;  /* 0xffffffe800407947 */ /* 0x000fea000383ffff */
.L_x_35828:
[----:B------:R-:W-:Y:S01]  /*3e50*/  BSSY B0, `(.L_x_35869) ;  /* 0x0000006000007945 */ /* 0x000fe20003800000 */
[----:B------:R-:W-:Y:S02]  /*3e60*/  IMAD.MOV.U32 R23, RZ, RZ, R7 ;  /* 0x000000ffff177224 */ /* 0x000fe400078e0007 */
[----:B0-----:R-:W-:-:S07]  /*3e70*/  IMAD.MOV.U32 R22, RZ, RZ, -0x1 ;  /* 0xffffffffff167424 */ /* 0x001fce00078e00ff */
[----:B-12-4-:R-:W-:Y:S05]  /*3e80*/  WARPSYNC.COLLECTIVE R22, `(.L_x_35870) ;  /* 0x0000000016087348 */ /* 0x016fea0003c00000 */
[----:B--2---:R0:W2:Y:S02]  /*3e90*/  SHFL.IDX P0, R22, R24, R23, R13 ;  /* 0x0000001718167389 */ /* 0x0040a4000000000d */
[----:B012-4-:R-:W-:Y:S05]  /*3ea0*/  ENDCOLLECTIVE ;  /* 0x000000000000791b */ /* 0x017fea0003800000 */
.L_x_35870:
[----:B------:R-:W-:Y:S05]  /*3eb0*/  BSYNC B0 ;  /* 0x0000000000007941 */ /* 0x000fea0003800000 */
.L_x_35869:
[----:B------:R-:W-:Y:S05]  /*3ec0*/  BRA `(.L_x_35871) ;  /* 0xffffffe800347947 */ /* 0x000fea000383ffff */
.L_x_35830:
[----:B------:R-:W-:Y:S01]  /*3ed0*/  BSSY B0, `(.L_x_35872) ;  /* 0x0000006000007945 */ /* 0x000fe20003800000 */
[----:B------:R-:W-:Y:S01]  /*3ee0*/  MOV R23, R8 ;  /* 0x0000000800177202 */ /* 0x000fe20000000f00 */
[----:B0-----:R-:W-:-:S07]  /*3ef0*/  IMAD.MOV.U32 R22, RZ, RZ, -0x1 ;  /* 0xffffffffff167424 */ /* 0x001fce00078e00ff */
[----:B-12-4-:R-:W-:Y:S05]  /*3f00*/  WARPSYNC.COLLECTIVE R22, `(.L_x_35873) ;  /* 0x0000000016087348 */ /* 0x016fea0003c00000 */
[----:B--2---:R0:W2:Y:S02]  /*3f10*/  SHFL.IDX P0, R22, R24, R23, R13 ;  /* 0x0000001718167389 */ /* 0x0040a4000000000d */
[----:B012-4-:R-:W-:Y:S05]  /*3f20*/  ENDCOLLECTIVE ;  /* 0x000000000000791b */ /* 0x017fea0003800000 */
.L_x_35873:
[----:B------:R-:W-:Y:S05]  /*3f30*/  BSYNC B0 ;  /* 0x0000000000007941 */ /* 0x000fea0003800000 */
.L_x_35872:
[----:B------:R-:W-:Y:S05]  /*3f40*/  BRA `(.L_x_35874) ;  /* 0xffffffe800287947 */ /* 0x000fea000383ffff */
.L_x_35875:
        /* <DEDUP_REMOVED lines=11> */
.L_x_58568:


//--------------------- .text._Z9cuda_gemmIiLi256ELi2ELi1ELi32ELi2ELi2ELi32ELi1ELi1EEviiiPT_S1_S1_ii --------------------------
	.section	.text._Z9cuda_gemmIiLi256ELi2ELi1ELi32ELi2ELi2ELi32ELi1ELi1EEviiiPT_S1_S1_ii,"ax",@progbits
	.align	128
        .global         _Z9cuda_gemmIiLi256ELi2ELi1ELi32ELi2ELi2ELi32ELi1ELi1EEviiiPT_S1_S1_ii
        .type           _Z9cuda_gemmIiLi256ELi2ELi1ELi32ELi2ELi2ELi32ELi1ELi1EEviiiPT_S1_S1_ii,@function
        .size           _Z9cuda_gemmIiLi256ELi2ELi1ELi32ELi2ELi2ELi32ELi1ELi1EEviiiPT_S1_S1_ii,(.L_x_58569 - _Z9cuda_gemmIiLi256ELi2ELi1ELi32ELi2ELi2ELi32ELi1ELi1EEviiiPT_S1_S1_ii)
        .other          _Z9cuda_gemmIiLi256ELi2ELi1ELi32ELi2ELi2ELi32ELi1ELi1EEviiiPT_S1_S1_ii,@"STO_CUDA_ENTRY STV_DEFAULT"
_Z9cuda_gemmIiLi256ELi2ELi1ELi32ELi2ELi2ELi32ELi1ELi1EEviiiPT_S1_S1_ii:
.text._Z9cuda_gemmIiLi256ELi2ELi1ELi32ELi2ELi2ELi32ELi1ELi1EEviiiPT_S1_S1_ii:
        /* <DEDUP_REMOVED lines=12> */
.L_x_35878:
        /* <DEDUP_REMOVED lines=11> */
.L_x_35877:
[----:B------:R-:W-:Y:S05]  /*0170*/  BSYNC.RECONVERGENT B0 ;  /* 0x0000000000007941 */ /* 0x000fea0003800200 */
.L_x_35876:
        /* <DEDUP_REMOVED lines=49> */
.L_x_35897:
        /* <DEDUP_REMOVED lines=36> */
.L_x_35882:
[----:B------:R-:W-:Y:S05]  /*06d0*/  BSYNC.RECONVERGENT B1 ;  /* 0x0000000000017941 */ /* 0x000fea0003800200 */
.L_x_35881:
        /* <DEDUP_REMOVED lines=8> */
.L_x_35885:
        /* <DEDUP_REMOVED lines=27> */
.L_x_35884:
[----:B------:R-:W-:Y:S05]  /*0910*/  BSYNC.RECONVERGENT B1 ;  /* 0x0000000000017941 */ /* 0x000fea0003800200 */
.L_x_35883:
        /* <DEDUP_REMOVED lines=16> */
.L_x_35887:
[----:B------:R-:W-:Y:S05]  /*0a20*/  BSYNC.RECONVERGENT B1 ;  /* 0x0000000000017941 */ /* 0x000fea0003800200 */
.L_x_35886:
[----:B------:R-:W-:Y:S05]  /*0a30*/  @!P2 BRA `(.L_x_35880) ;  /* 0x000000000038a947 */ /* 0x000fea0003800000 */
[----:B0-----:R-:W0:Y:S01]  /*0a40*/  S2R R14, SR_CgaCtaId ;  /* 0x00000000000e7919 */ /* 0x001e220000008800 */
[----:B-1----:R-:W-:-:S05]  /*0a50*/  MOV R13, 0x400 ;  /* 0x00000400000d7802 */ /* 0x002fca0000000f00 */
[----:B------:R-:W-:-:S05]  /*0a60*/  VIADD R13, R13, 0x100 ;  /* 0x000001000d0d7836 */ /* 0x000fca0000000000 */
[----:B0-----:R-:W-:-:S07]  /*0a70*/  LEA R17, R14, R13, 0x18 ;  /* 0x0000000d0e117211 */ /* 0x001fce00078ec0ff */
.L_x_35888:
        /* <DEDUP_REMOVED lines=10> */
.L_x_35880:
[----:B------:R-:W-:Y:S05]  /*0b20*/  BSYNC.RECONVERGENT B0 ;  /* 0x0000000000007941 */ /* 0x000fea0003800200 */
.L_x_35879:
        /* <DEDUP_REMOVED lines=18> */
.L_x_35891:
[----:B---3--:R-:W-:Y:S01]  /*0c50*/  IMAD R16, R15, 0xc, R10 ;  /* 0x0000000c0f107824 */ /* 0x008fe200078e020a */
[----:B------:R-:W-:-:S05]  /*0c60*/  UMOV UR7, 0xffffffff ;  /* 0xffffffff00077882 */ /* 0x000fca0000000000 */
[----:B------:R-:W2:Y:S01]  /*0c70*/  LDS R16, [R16] ;  /* 0x0000000010107984 */ /* 0x000ea20000000800 */
[----:B------:R-:W-:Y:S05]  /*0c80*/  BRA.DIV UR7, `(.L_x_35890) ;  /* 0x00000006073c7947 */ /* 0x000fea000b800000 */
[----:B--2---:R-:W1:Y:S04]  /*0c90*/  SHFL.IDX PT, R17, R16, R8, 0x1e1f ;  /* 0x001e1f0810117589 */ /* 0x004e6800000e0000 */
[----:B------:R2:W3:Y:S01]  /*0ca0*/  SHFL.IDX PT, R19, R16, R9, 0x1e1f ;  /* 0x001e1f0910137589 */ /* 0x0004e200000e0000 */
[----:B-1----:R-:W-:-:S07]  /*0cb0*/  IMAD R18, R12, R17, RZ ;  /* 0x000000110c127224 */ /* 0x002fce00078e02ff */
.L_x_35901:
        /* <DEDUP_REMOVED lines=10> */
.L_x_35889:
        /* <DEDUP_REMOVED lines=31> */
.L_x_35895:
[----:B------:R-:W-:Y:S05]  /*0f50*/  BSYNC.RECONVERGENT B1 ;  /* 0x0000000000017941 */ /* 0x000fea0003800200 */
.L_x_35894:
[----:B------:R-:W-:Y:S05]  /*0f60*/  @!P0 BRA `(.L_x_35893) ;  /* 0x00000000006c8947 */ /* 0x000fea0003800000 */
[----:B------:R-:W4:Y:S01]  /*0f70*/  S2R R21, SR_CgaCtaId ;  /* 0x0000000000157919 */ /* 0x000f220000008800 */
[----:B012---:R-:W0:Y:S01]  /*0f80*/  LDC.64 R12, c[0x0][0x3a0] ;  /* 0x0000e800ff0c7b82 */ /* 0x007e220000000a00 */
[----:B------:R-:W-:-:S05]  /*0f90*/  MOV R14, 0x400 ;  /* 0x00000400000e7802 */ /* 0x000fca0000000f00 */
[----:B------:R-:W-:-:S05]  /*0fa0*/  VIADD R14, R14, 0x100 ;  /* 0x000001000e0e7836 */ /* 0x000fca0000000000 */
[----:B----4-:R-:W-:-:S07]  /*0fb0*/  LEA R21, R21, R14, 0x18 ;  /* 0x0000000e15157211 */ /* 0x010fce00078ec0ff */
.L_x_35896:
        /* <DEDUP_REMOVED lines=22> */
.L_x_35893:
[----:B------:R-:W-:Y:S05]  /*1120*/  BSYNC.RECONVERGENT B0 ;  /* 0x0000000000007941 */ /* 0x000fea0003800200 */
.L_x_35892:
[C---:B------:R-:W-:Y:S01]  /*1130*/  IMAD.IADD R7, R2.reuse, 0x1, R7 ;  /* 0x0000000102077824 */ /* 0x040fe200078e0207 */
[----:B0-2---:R-:W-:-:S04]  /*1140*/  SHF.L.U32 R12, R2, 0x1, RZ ;  /* 0x00000001020c7819 */ /* 0x005fc800000006ff */
[----:B------:R-:W-:-:S13]  /*1150*/  ISETP.GE.U32.AND P0, PT, R7, R12, PT ;  /* 0x0000000c0700720c */ /* 0x000fda0003f06070 */
[----:B------:R-:W-:Y:S05]  /*1160*/  @!P0 BRA `(.L_x_35897) ;  /* 0xfffffff000c88947 */ /* 0x000fea000383ffff */
[----:B------:R-:W-:Y:S05]  /*1170*/  EXIT ;  /* 0x000000000000794d */ /* 0x000fea0003800000 */
.L_x_35890:
[----:B------:R-:W-:Y:S01]  /*1180*/  BSSY B0, `(.L_x_35898) ;  /* 0x0000007000007945 */ /* 0x000fe20003800000 */
[----:B------:R-:W-:Y:S01]  /*1190*/  IMAD.MOV.U32 R22, RZ, RZ, R8 ;  /* 0x000000ffff167224 */ /* 0x000fe200078e0008 */
[----:B------:R-:W-:Y:S01]  /*11a0*/  MOV R21, 0xffffffff ;  /* 0xffffffff00157802 */ /* 0x000fe20000000f00 */
[----:B------:R-:W-:-:S07]  /*11b0*/  IMAD.MOV.U32 R23, RZ, RZ, 0x1e1f ;  /* 0x00001e1fff177424 */ /* 0x000fce00078e00ff */
[----:B012---:R-:W-:Y:S05]  /*11c0*/  WARPSYNC.COLLECTIVE R21, `(.L_x_35899) ;  /* 0x0000000015087348 */ /* 0x007fea0003c00000 */
[----:B--2---:R2:W3:Y:S02]  /*11d0*/  SHFL.IDX P1, R19, R16, R22, R23 ;  /* 0x0000001610137389 */ /* 0x0044e40000020017 */
[----:B0123--:R-:W-:Y:S05]  /*11e0*/  ENDCOLLECTIVE ;  /* 0x000000000000791b */ /* 0x00ffea0003800000 */
.L_x_35899:
[----:B------:R-:W-:Y:S05]  /*11f0*/  BSYNC B0 ;  /* 0x0000000000007941 */ /* 0x000fea0003800000 */
.L_x_35898:
[----:B------:R-:W-:Y:S02]  /*1200*/  HFMA2 R23, -RZ, RZ, 0, 0.005977630615234375 ;  /* 0x00001e1fff177431 */ /* 0x000fe400000001ff */
[----:B------:R-:W-:Y:S02]  /*1210*/  IMAD.MOV.U32 R22, RZ, RZ, R9 ;  /* 0x000000ffff167224 */ /* 0x000fe400078e0009 */
[----:B------:R-:W-:Y:S02]  /*1220*/  IMAD.MOV.U32 R21, RZ, RZ, -0x1 ;  /* 0xffffffffff157424 */ /* 0x000fe400078e00ff */
[----:B------:R-:W-:-:S07]  /*1230*/  IMAD.MOV.U32 R17, RZ, RZ, R19 ;  /* 0x000000ffff117224 */ /* 0x000fce00078e0013 */
[----:B------:R-:W-:Y:S05]  /*1240*/  WARPSYNC.COLLECTIVE R21, `(.L_x_35900) ;  /* 0x0000000015087348 */ /* 0x000fea0003c00000 */
[----:B------:R0:W1:Y:S02]  /*1250*/  SHFL.IDX P1, R19, R16, R22, R23 ;  /* 0x0000001610137389 */ /* 0x0000640000020017 */
[----:B01----:R-:W-:Y:S05]  /*1260*/  ENDCOLLECTIVE ;  /* 0x000000000000791b */ /* 0x003fea0003800000 */
.L_x_35900:
[----:B------:R-:W-:Y:S01]  /*1270*/  IMAD R18, R12, R17, RZ ;  /* 0x000000110c127224 */ /* 0x000fe200078e02ff */
[----:B------:R-:W-:Y:S06]  /*1280*/  BRA `(.L_x_35901) ;  /* 0xfffffff8008c7947 */ /* 0x000fec000383ffff */
.L_x_35902:
        /* <DEDUP_REMOVED lines=15> */
.L_x_58569:


//--------------------- .text._Z9cuda_gemmIiLi256ELi2ELi1ELi32ELi2ELi2ELi32ELi1ELi0EEviiiPT_S1_S1_ii --------------------------
	.section	.text._Z9cuda_gemmIiLi256ELi2ELi1ELi32ELi2ELi2ELi32ELi1ELi0EEviiiPT_S1_S1_ii,"ax",@progbits
	.align	128
        .global         _Z9cuda_gemmIiLi256ELi2ELi1ELi32ELi2ELi2ELi32ELi1ELi0EEviiiPT_S1_S1_ii
        .type           _Z9cuda_gemmIiLi256ELi2ELi1ELi32ELi2ELi2ELi32ELi1ELi0EEviiiPT_S1_S1_ii,@function
        .size           _Z9cuda_gemmIiLi256ELi2ELi1ELi32ELi2ELi2ELi32ELi1ELi0EEviiiPT_S1_S1_ii,(.L_x_58570 - _Z9cuda_gemmIiLi256ELi2ELi1ELi32ELi2ELi2ELi32ELi1ELi0EEviiiPT_S1_S1_ii)
        .other          _Z9cuda_gemmIiLi256ELi2ELi1ELi32ELi2ELi2ELi32ELi1ELi0EEviiiPT_S1_S1_ii,@"STO_CUDA_ENTRY STV_DEFAULT"
_Z9cuda_gemmIiLi256ELi2ELi1ELi32ELi2ELi2ELi32ELi1ELi0EEviiiPT_S1_S1_ii:
.text._Z9cuda_gemmIiLi256ELi2ELi1ELi32ELi2ELi2ELi32ELi1ELi0EEviiiPT_S1_S1_ii:
        /* <DEDUP_REMOVED lines=36> */
.L_x_35905:
        /* <DEDUP_REMOVED lines=25> */
.L_x_35904:
[----:B------:R-:W-:Y:S05]  /*03d0*/  BSYNC.RECONVERGENT B0 ;  /* 0x0000000000007941 */ /* 0x000fea0003800200 */
.L_x_35903:
        /* <DEDUP_REMOVED lines=142> */
.L_x_35952:
        /* <DEDUP_REMOVED lines=36> */
.L_x_35909:
[----:B------:R-:W-:Y:S05]  /*0f00*/  BSYNC.RECONVERGENT B1 ;  /* 0x0000000000017941 */ /* 0x000fea0003800200 */
.L_x_35908:
        /* <DEDUP_REMOVED lines=9> */
.L_x_35912:
        /* <DEDUP_REMOVED lines=21> */
.L_x_35911:
[----:B------:R-:W-:Y:S05]  /*10f0*/  BSYNC.RECONVERGENT B1 ;  /* 0x0000000000017941 */ /* 0x000fea0003800200 */
.L_x_35910:
        /* <DEDUP_REMOVED lines=20> */
.L_x_35914:
[----:B------:R-:W-:Y:S05]  /*1240*/  BSYNC.RECONVERGENT B1 ;  /* 0x0000000000017941 */ /* 0x000fea0003800200 */
.L_x_35913:
[----:B------:R-:W-:Y:S05]  /*1250*/  @!P1 BRA `(.L_x_35907) ;  /* 0x0000000000389947 */ /* 0x000fea0003800000 */
[----:B0-2---:R-:W0:Y:S01]  /*1260*/  S2R R14, SR_CgaCtaId ;  /* 0x00000000000e7919 */ /* 0x005e220000008800 */
[----:B------:R-:W-:-:S05]  /*1270*/  MOV R13, 0x400 ;  /* 0x00000400000d7802 */ /* 0x000fca0000000f00 */
[----:B------:R-:W-:-:S05]  /*1280*/  VIADD R13, R13, 0x100 ;  /* 0x000001000d0d7836 */ /* 0x000fca0000000000 */
[----:B0-----:R-:W-:-:S07]  /*1290*/  LEA R17, R14, R13, 0x18 ;  /* 0x0000000d0e117211 */ /* 0x001fce00078ec0ff */
.L_x_35915:
        /* <DEDUP_REMOVED lines=10> */
.L_x_35907:
[----:B------:R-:W-:Y:S05]  /*1340*/  BSYNC.RECONVERGENT B0 ;  /* 0x0000000000007941 */ /* 0x000fea0003800200 */
.L_x_35906:
[----:B------:R-:W-:Y:S01]  /*1350*/  BAR.SYNC.DEFER_BLOCKING 0x0 ;  /* 0x0000000000007b1d */ /* 0x000fe20000010000 */
[----:B------:R-:W-:-:S09]  /*1360*/  UISETP.GE.AND UP0, UPT, UR7, 0x1, UPT ;  /* 0x000000010700788c */ /* 0x000fd2000bf06270 */
[----:B------:R-:W-:Y:S05]  /*1370*/  BRA.U !UP0, `(.L_x_35916) ;  /* 0x0000000d08fc7547 */ /* 0x000fea000b800000 */
[----:B------:R-:W-:-:S09]  /*1380*/  UISETP.NE.AND UP0, UPT, UR18, 0x1, UPT ;  /* 0x000000011200788c */ /* 0x000fd2000bf05270 */
[----:B------:R-:W-:Y:S05]  /*1390*/  BRA.U UP0, `(.L_x_35917) ;  /* 0x0000000500487547 */ /* 0x000fea000b800000 */
[----:B------:R-:W-:Y:S01]  /*13a0*/  BSSY B1, `(.L_x_35918) ;  /* 0x0000050000017945 */ /* 0x000fe20003800000 */
[----:B------:R-:W-:-:S07]  /*13b0*/  IMAD.MOV.U32 R16, RZ, RZ, RZ ;  /* 0x000000ffff107224 */ /* 0x000fce00078e00ff */
.L_x_35928:
        /* <DEDUP_REMOVED lines=16> */
.L_x_35919:
        /* <DEDUP_REMOVED lines=9> */
.L_x_35920:
        /* <DEDUP_REMOVED lines=30> */
.L_x_35927:
[----:B0-----:R-:W-:Y:S02]  /*1730*/  IMAD R12, R17, 0xc, R20 ;  /* 0x0000000c110c7824 */ /* 0x001fe400078e0214 */
[----:B------:R-:W-:-:S03]  /*1740*/  IMAD.MOV.U32 R19, RZ, RZ, RZ ;  /* 0x000000ffff137224 */ /* 0x000fc600078e00ff */
[----:B------:R0:W1:Y:S01]  /*1750*/  LDS R14, [R12] ;  /* 0x000000000c0e7984 */ /* 0x0000620000000800 */
[----:B------:R-:W-:Y:S05]  /*1760*/  @!P1 BRA `(.L_x_35923) ;  /* 0x0000000000109947 */ /* 0x000fea0003800000 */
[----:B------:R-:W-:-:S03]  /*1770*/  UMOV UR6, 0xffffffff ;  /* 0xffffffff00067882 */ /* 0x000fc60000000000 */
[----:B------:R-:W-:Y:S05]  /*1780*/  BRA.DIV UR6, `(.L_x_35924) ;  /* 0x0000001206207947 */ /* 0x000fea000b800000 */
[----:B01----:R0:W1:Y:S02]  /*1790*/  SHFL.IDX PT, R12, R14, R23, R10 ;  /* 0x000000170e0c7389 */ /* 0x00306400000e000a */
.L_x_35955:
[----:B-12---:R-:W-:-:S07]  /*17a0*/  IMAD R19, R24, R12, RZ ;  /* 0x0000000c18137224 */ /* 0x006fce00078e02ff */
.L_x_35923:
[----:B------:R-:W-:Y:S05]  /*17b0*/  @!P2 BRA `(.L_x_35925) ;  /* 0x000000000010a947 */ /* 0x000fea0003800000 */
[----:B------:R-:W-:-:S03]  /*17c0*/  UMOV UR6, 0xffffffff ;  /* 0xffffffff00067882 */ /* 0x000fc60000000000 */
[----:B------:R-:W-:Y:S05]  /*17d0*/  BRA.DIV UR6, `(.L_x_35926) ;  /* 0x00000012062c7947 */ /* 0x000fea000b800000 */
[----:B01----:R0:W1:Y:S02]  /*17e0*/  SHFL.IDX PT, R12, R14, R5, R10 ;  /* 0x000000050e0c7389 */ /* 0x00306400000e000a */
.L_x_35958:
[----:B-1--4-:R-:W-:-:S07]  /*17f0*/  IMAD R19, R22, R12, R19 ;  /* 0x0000000c16137224 */ /* 0x012fce00078e0213 */
.L_x_35925:
        /* <DEDUP_REMOVED lines=8> */
.L_x_35922:
[----:B------:R-:W-:Y:S05]  /*1880*/  BSYNC B0 ;  /* 0x0000000000007941 */ /* 0x000fea0003800000 */
.L_x_35921:
[----:B------:R-:W-:Y:S05]  /*1890*/  @!P3 BRA `(.L_x_35928) ;  /* 0xfffffff800c8b947 */ /* 0x000fea000383ffff */
[----:B------:R-:W-:Y:S05]  /*18a0*/  BSYNC B1 ;  /* 0x0000000000017941 */ /* 0x000fea0003800000 */
.L_x_35918:
[----:B------:R-:W-:Y:S05]  /*18b0*/  BRA `(.L_x_35916) ;  /* 0x0000000800ac7947 */ /* 0x000fea0003800000 */
.L_x_35917:
[----:B------:R-:W4:Y:S02]  /*18c0*/  LDCU UR6, c[0x0][0x3ac] ;  /* 0x00007580ff0677ac */ /* 0x000f240008000800 */
[----:B----4-:R-:W-:-:S09]  /*18d0*/  UISETP.GT.U32.AND UP0, UPT, UR6, 0x1f, UPT ;  /* 0x0000001f0600788c */ /* 0x010fd2000bf04070 */
[----:B------:R-:W-:Y:S05]  /*18e0*/  BRA.U UP0, `(.L_x_35929) ;  /* 0x0000000500007547 */ /* 0x000fea000b800000 */
[----:B------:R-:W-:-:S07]  /*18f0*/  IMAD.MOV.U32 R18, RZ, RZ, RZ ;  /* 0x000000ffff127224 */ /* 0x000fce00078e00ff */
.L_x_35936:
        /* <DEDUP_REMOVED lines=43> */
.L_x_35935:
[----:B------:R-:W-:Y:S01]  /*1bb0*/  IMAD R12, R19, 0xc, R17 ;  /* 0x0000000c130c7824 */ /* 0x000fe200078e0211 */
[----:B------:R-:W-:-:S04]  /*1bc0*/  UMOV UR6, 0xffffffff ;  /* 0xffffffff00067882 */ /* 0x000fc80000000000 */
[----:B01----:R0:W3:Y:S01]  /*1bd0*/  LDS R14, [R12] ;  /* 0x000000000c0e7984 */ /* 0x0030e20000000800 */
[----:B------:R-:W-:Y:S05]  /*1be0*/  BRA.DIV UR6, `(.L_x_35932) ;  /* 0x0000000e06487947 */ /* 0x000fea000b800000 */
[----:B0--3--:R0:W3:Y:S02]  /*1bf0*/  SHFL.IDX PT, R12, R14, R23, R10 ;  /* 0x000000170e0c7389 */ /* 0x0090e400000e000a */
.L_x_35961:
[----:B-1-3--:R-:W-:Y:S01]  /*1c00*/  IMAD R21, R24, R12, RZ ;  /* 0x0000000c18157224 */ /* 0x00afe200078e02ff */
[----:B------:R-:W-:Y:S06]  /*1c10*/  @!P3 BRA `(.L_x_35933) ;  /* 0x000000000010b947 */ /* 0x000fec0003800000 */
[----:B------:R-:W-:-:S03]  /*1c20*/  UMOV UR6, 0xffffffff ;  /* 0xffffffff00067882 */ /* 0x000fc60000000000 */
[----:B------:R-:W-:Y:S05]  /*1c30*/  BRA.DIV UR6, `(.L_x_35934) ;  /* 0x0000000e06547947 */ /* 0x000fea000b800000 */
[----:B------:R1:W3:Y:S02]  /*1c40*/  SHFL.IDX PT, R12, R14, R5, R10 ;  /* 0x000000050e0c7389 */ /* 0x0002e400000e000a */
.L_x_35964:
[----:B--23--:R-:W-:-:S07]  /*1c50*/  IMAD R21, R22, R12, R21 ;  /* 0x0000000c16157224 */ /* 0x00cfce00078e0215 */
.L_x_35933:
[C---:B------:R-:W-:Y:S02]  /*1c60*/  IMAD R12, R19.reuse, UR7, R16 ;  /* 0x00000007130c7c24 */ /* 0x040fe4000f8e0210 */
[----:B------:R-:W-:Y:S02]  /*1c70*/  VIADD R19, R19, UR9 ;  /* 0x0000000913137c36 */ /* 0x000fe40008000000 */
[----:B------:R-:W-:-:S03]  /*1c80*/  IMAD R12, R12, 0x4, R15 ;  /* 0x000000040c0c7824 */ /* 0x000fc600078e020f */
[----:B------:R-:W-:Y:S02]  /*1c90*/  ISETP.GE.AND P0, PT, R19, UR14, PT ;  /* 0x0000000e13007c0c */ /* 0x000fe4000bf06270 */
[----:B------:R3:W-:Y:S11]  /*1ca0*/  STS [R12], R21 ;  /* 0x000000150c007388 */ /* 0x0007f60000000800 */
[----:B---3--:R-:W-:Y:S05]  /*1cb0*/  @!P0 BRA `(.L_x_35935) ;  /* 0xfffffffc00bc8947 */ /* 0x008fea000383ffff */
.L_x_35931:
[----:B------:R-:W-:Y:S05]  /*1cc0*/  BSYNC B0 ;  /* 0x0000000000007941 */ /* 0x000fea0003800000 */
.L_x_35930:
[----:B------:R-:W-:Y:S05]  /*1cd0*/  @!P1 BRA `(.L_x_35936) ;  /* 0xfffffffc00089947 */ /* 0x000fea000383ffff */
[----:B------:R-:W-:Y:S05]  /*1ce0*/  BRA `(.L_x_35916) ;  /* 0x0000000400a07947 */ /* 0x000fea0003800000 */
.L_x_35929:
[----:B------:R-:W-:-:S07]  /*1cf0*/  HFMA2 R16, -RZ, RZ, 0, 0 ;  /* 0x00000000ff107431 */ /* 0x000fce00000001ff */
.L_x_35946:
        /* <DEDUP_REMOVED lines=16> */
.L_x_35937:
        /* <DEDUP_REMOVED lines=9> */
.L_x_35938:
        /* <DEDUP_REMOVED lines=27> */
.L_x_35945:
[----:B------:R-:W-:Y:S02]  /*2040*/  IMAD R12, R15, 0xc, R20 ;  /* 0x0000000c0f0c7824 */ /* 0x000fe400078e0214 */
[----:B------:R-:W-:-:S03]  /*2050*/  IMAD.MOV.U32 R17, RZ, RZ, RZ ;  /* 0x000000ffff117224 */ /* 0x000fc600078e00ff */
[----:B------:R0:W1:Y:S01]  /*2060*/  LDS R14, [R12] ;  /* 0x000000000c0e7984 */ /* 0x0000620000000800 */
[----:B------:R-:W-:Y:S05]  /*2070*/  @!P1 BRA `(.L_x_35940) ;  /* 0x0000000000109947 */ /* 0x000fea0003800000 */
[----:B------:R-:W-:-:S03]  /*2080*/  UMOV UR6, 0xffffffff ;  /* 0xffffffff00067882 */ /* 0x000fc60000000000 */
[----:B------:R-:W-:Y:S05]  /*2090*/  BRA.DIV UR6, `(.L_x_35941) ;  /* 0x0000000a065c7947 */ /* 0x000fea000b800000 */
[----:B-1----:R1:W3:Y:S02]  /*20a0*/  SHFL.IDX PT, R17, R14, R23, R10 ;  /* 0x000000170e117389 */ /* 0x0022e400000e000a */
.L_x_35966:
[----:B--23--:R-:W-:-:S07]  /*20b0*/  IMAD R17, R24, R17, RZ ;  /* 0x0000001118117224 */ /* 0x00cfce00078e02ff */
.L_x_35940:
[----:B------:R-:W-:Y:S05]  /*20c0*/  @!P2 BRA `(.L_x_35942) ;  /* 0x000000000010a947 */ /* 0x000fea0003800000 */
[----:B------:R-:W-:-:S03]  /*20d0*/  UMOV UR6, 0xffffffff ;  /* 0xffffffff00067882 */ /* 0x000fc60000000000 */
[----:B------:R-:W-:Y:S05]  /*20e0*/  BRA.DIV UR6, `(.L_x_35943) ;  /* 0x0000000a06647947 */ /* 0x000fea000b800000 */
[----:B01----:R0:W1:Y:S02]  /*20f0*/  SHFL.IDX PT, R12, R14, R5, R10 ;  /* 0x000000050e0c7389 */ /* 0x00306400000e000a */
.L_x_35969:
[----:B-1--4-:R-:W-:-:S07]  /*2100*/  IMAD R17, R22, R12, R17 ;  /* 0x0000000c16117224 */ /* 0x012fce00078e0211 */
.L_x_35942:
[----:B0-----:R-:W-:-:S07]  /*2110*/  IMAD.U32 R12, RZ, RZ, UR11 ;  /* 0x0000000bff0c7e24 */ /* 0x001fce000f8e00ff */
.L_x_35944:
        /* <DEDUP_REMOVED lines=36> */
.L_x_35939:
[----:B------:R-:W-:Y:S05]  /*2360*/  @!P3 BRA `(.L_x_35946) ;  /* 0xfffffff80064b947 */ /* 0x000fea000383ffff */
.L_x_35916:
        /* <DEDUP_REMOVED lines=38> */
.L_x_35950:
[----:B------:R-:W-:Y:S05]  /*25d0*/  BSYNC.RECONVERGENT B1 ;  /* 0x0000000000017941 */ /* 0x000fea0003800200 */
.L_x_35949:
[----:B------:R-:W-:Y:S05]  /*25e0*/  @!P2 BRA `(.L_x_35948) ;  /* 0x000000000070a947 */ /* 0x000fea0003800000 */
[----:B01----:R-:W0:Y:S01]  /*25f0*/  S2R R15, SR_CgaCtaId ;  /* 0x00000000000f7919 */ /* 0x003e220000008800 */
[----:B------:R-:W1:Y:S01]  /*2600*/  LDC.64 R12, c[0x0][0x3a0] ;  /* 0x0000e800ff0c7b82 */ /* 0x000e620000000a00 */
[----:B------:R-:W-:-:S04]  /*2610*/  MOV R14, 0x400 ;  /* 0x00000400000e7802 */ /* 0x000fc80000000f00 */
[----:B------:R-:W-:-:S04]  /*2620*/  IADD3 R14, PT, PT, R14, 0x100, RZ ;  /* 0x000001000e0e7810 */ /* 0x000fc80007ffe0ff */
[----:B0-----:R-:W-:-:S07]  /*2630*/  LEA R26, R15, R14, 0x18 ;  /* 0x0000000e0f1a7211 */ /* 0x001fce00078ec0ff */
.L_x_35951:
        /* <DEDUP_REMOVED lines=23> */
.L_x_35948:
[----:B------:R-:W-:Y:S05]  /*27b0*/  BSYNC.RECONVERGENT B0 ;  /* 0x0000000000007941 */ /* 0x000fea0003800200 */
.L_x_35947:
[----:B------:R-:W-:Y:S02]  /*27c0*/  UIADD3 UR4, UPT, UPT, UR17, UR4, URZ ;  /* 0x0000000411047290 */ /* 0x000fe4000fffe0ff */
[----:B------:R-:W-:-:S04]  /*27d0*/  USHF.L.U32 UR6, UR17, 0x1, URZ ;  /* 0x0000000111067899 */ /* 0x000fc800080006ff */
[----:B------:R-:W-:-:S09]  /*27e0*/  UISETP.GE.U32.AND UP0, UPT, UR4, UR6, UPT ;  /* 0x000000060400728c */ /* 0x000fd2000bf06070 */
[----:B------:R-:W-:Y:S05]  /*27f0*/  BRA.U !UP0, `(.L_x_35952) ;  /* 0xffffffe508307547 */ /* 0x000fea000b83ffff */
[----:B------:R-:W-:Y:S05]  /*2800*/  EXIT ;  /* 0x000000000000794d */ /* 0x000fea0003800000 */
.L_x_35924:
[----:B------:R-:W-:Y:S01]  /*2810*/  BSSY B2, `(.L_x_35953) ;  /* 0x0000006000027945 */ /* 0x000fe20003800000 */
[----:B------:R-:W-:Y:S02]  /*2820*/  IMAD.MOV.U32 R13, RZ, RZ, R23 ;  /* 0x000000ffff0d7224 */ /* 0x000fe400078e0017 */
[----:B0-----:R-:W-:-:S07]  /*2830*/  IMAD.MOV.U32 R12, RZ, RZ, -0x1 ;  /* 0xffffffffff0c7424 */ /* 0x001fce00078e00ff */
[----:B-12-4-:R-:W-:Y:S05]  /*2840*/  WARPSYNC.COLLECTIVE R12, `(.L_x_35954) ;  /* 0x000000000c087348 */ /* 0x016fea0003c00000 */
[----:B-1----:R0:W1:Y:S02]  /*2850*/  SHFL.IDX P0, R12, R14, R13, R10 ;  /* 0x0000000d0e0c7389 */ /* 0x002064000000000a */
[----:B012-4-:R-:W-:Y:S05]  /*2860*/  ENDCOLLECTIVE ;  /* 0x000000000000791b */ /* 0x017fea0003800000 */
.L_x_35954:
[----:B------:R-:W-:Y:S05]  /*2870*/  BSYNC B2 ;  /* 0x0000000000027941 */ /* 0x000fea0003800000 */
.L_x_35953:
[----:B------:R-:W-:Y:S05]  /*2880*/  BRA `(.L_x_35955) ;  /* 0xffffffec00c47947 */ /* 0x000fea000383ffff */
.L_x_35926:
[----:B------:R-:W-:Y:S01]  /*2890*/  BSSY B2, `(.L_x_35956) ;  /* 0x0000006000027945 */ /* 0x000fe20003800000 */
[----:B------:R-:W-:Y:S01]  /*28a0*/  MOV R13, R5 ;  /* 0x00000005000d7202 */ /* 0x000fe20000000f00 */
[----:B0-----:R-:W-:-:S07]  /*28b0*/  IMAD.MOV.U32 R12, RZ, RZ, -0x1 ;  /* 0xffffffffff0c7424 */ /* 0x001fce00078e00ff */
[----:B-12-4-:R-:W-:Y:S05]  /*28c0*/  WARPSYNC.COLLECTIVE R12, `(.L_x_35957) ;  /* 0x000000000c087348 */ /* 0x016fea0003c00000 */
[----:B-1----:R0:W1:Y:S02]  /*28d0*/  SHFL.IDX P0, R12, R14, R13, R10 ;  /* 0x0000000d0e0c7389 */ /* 0x002064000000000a */
[----:B012-4-:R-:W-:Y:S05]  /*28e0*/  ENDCOLLECTIVE ;  /* 0x000000000000791b */ /* 0x017fea0003800000 */
.L_x_35957:
[----:B------:R-:W-:Y:S05]  /*28f0*/  BSYNC B2 ;  /* 0x0000000000027941 */ /* 0x000fea0003800000 */
.L_x_35956:
[----:B------:R-:W-:Y:S05]  /*2900*/  BRA `(.L_x_35958) ;  /* 0xffffffec00b87947 */ /* 0x000fea000383ffff */
.L_x_35932:
[----:B------:R-:W-:Y:S01]  /*2910*/  BSSY B1, `(.L_x_35959) ;  /* 0x0000006000017945 */ /* 0x000fe20003800000 */
[----:B------:R-:W-:Y:S01]  /*2920*/  IMAD.MOV.U32 R13, RZ, RZ, R23 ;  /* 0x000000ffff0d7224 */ /* 0x000fe200078e0017 */
[----:B0-----:R-:W-:-:S07]  /*2930*/  MOV R12, 0xffffffff ;  /* 0xffffffff000c7802 */ /* 0x001fce0000000f00 */
[----:B-123--:R-:W-:Y:S05]  /*2940*/  WARPSYNC.COLLECTIVE R12, `(.L_x_35960) ;  /* 0x000000000c087348 */ /* 0x00efea0003c00000 */
[----:B---3--:R0:W3:Y:S02]  /*2950*/  SHFL.IDX P0, R12, R14, R13, R10 ;  /* 0x0000000d0e0c7389 */ /* 0x0080e4000000000a */
[----:B0123--:R-:W-:Y:S05]  /*2960*/  ENDCOLLECTIVE ;  /* 0x000000000000791b */ /* 0x00ffea0003800000 */
.L_x_35960:
[----:B------:R-:W-:Y:S05]  /*2970*/  BSYNC B1 ;  /* 0x0000000000017941 */ /* 0x000fea0003800000 */
.L_x_35959:
[----:B------:R-:W-:Y:S05]  /*2980*/  BRA `(.L_x_35961) ;  /* 0xfffffff0009c7947 */ /* 0x000fea000383ffff */
.L_x_35934:
[----:B------:R-:W-:Y:S01]  /*2990*/  BSSY B1, `(.L_x_35962) ;  /* 0x0000006000017945 */ /* 0x000fe20003800000 */
[----:B------:R-:W-:Y:S02]  /*29a0*/  IMAD.MOV.U32 R13, RZ, RZ, R5 ;  /* 0x000000ffff0d7224 */ /* 0x000fe400078e0005 */
[----:B------:R-:W-:-:S07]  /*29b0*/  IMAD.MOV.U32 R12, RZ, RZ, -0x1 ;  /* 0xffffffffff0c7424 */ /* 0x000fce00078e00ff */
[----:B0-2---:R-:W-:Y:S05]  /*29c0*/  WARPSYNC.COLLECTIVE R12, `(.L_x_35963) ;  /* 0x000000000c087348 */ /* 0x005fea0003c00000 */
[----:B------:R1:W3:Y:S02]  /*29d0*/  SHFL.IDX P0, R12, R14, R13, R10 ;  /* 0x0000000d0e0c7389 */ /* 0x0002e4000000000a */
[----:B0123--:R-:W-:Y:S05]  /*29e0*/  ENDCOLLECTIVE ;  /* 0x000000000000791b */ /* 0x00ffea0003800000 */
.L_x_35963:
[----:B------:R-:W-:Y:S05]  /*29f0*/  BSYNC B1 ;  /* 0x0000000000017941 */ /* 0x000fea0003800000 */
.L_x_35962:
[----:B------:R-:W-:Y:S05]  /*2a00*/  BRA `(.L_x_35964) ;  /* 0xfffffff000907947 */ /* 0x000fea000383ffff */
.L_x_35941:
[----:B0-----:R-:W-:Y:S01]  /*2a10*/  IMAD.MOV.U32 R12, RZ, RZ, -0x1 ;  /* 0xffffffffff0c7424 */ /* 0x001fe200078e00ff */
[----:B------:R-:W-:-:S07]  /*2a20*/  MOV R13, R23 ;  /* 0x00000017000d7202 */ /* 0x000fce0000000f00 */
[----:B-12-4-:R-:W-:Y:S05]  /*2a30*/  WARPSYNC.COLLECTIVE R12, `(.L_x_35965) ;  /* 0x000000000c087348 */ /* 0x016fea0003c00000 */
[----:B-1----:R0:W1:Y:S02]  /*2a40*/  SHFL.IDX P0, R12, R14, R13, R10 ;  /* 0x0000000d0e0c7389 */ /* 0x002064000000000a */
[----:B012-4-:R-:W-:Y:S05]  /*2a50*/  ENDCOLLECTIVE ;  /* 0x000000000000791b */ /* 0x017fea0003800000 */
.L_x_35965:
[----:B------:R-:W-:Y:S01]  /*2a60*/  IMAD.MOV.U32 R17, RZ, RZ, R12 ;  /* 0x000000ffff117224 */ /* 0x000fe200078e000c */
[----:B------:R-:W-:Y:S06]  /*2a70*/  BRA `(.L_x_35966) ;  /* 0xfffffff4008c7947 */ /* 0x000fec000383ffff */
.L_x_35943:
[----:B------:R-:W-:Y:S01]  /*2a80*/  BSSY B0, `(.L_x_35967) ;  /* 0x0000006000007945 */ /* 0x000fe20003800000 */
[----:B------:R-:W-:Y:S01]  /*2a90*/  MOV R13, R5 ;  /* 0x00000005000d7202 */ /* 0x000fe20000000f00 */
[----:B0-----:R-:W-:-:S07]  /*2aa0*/  IMAD.MOV.U32 R12, RZ, RZ, -0x1 ;  /* 0xffffffffff0c7424 */ /* 0x001fce00078e00ff */
[----:B-12-4-:R-:W-:Y:S05]  /*2ab0*/  WARPSYNC.COLLECTIVE R12, `(.L_x_35968) ;  /* 0x000000000c087348 */ /* 0x016fea0003c00000 */
[----:B-1----:R0:W1:Y:S02]  /*2ac0*/  SHFL.IDX P0, R12, R14, R13, R10 ;  /* 0x0000000d0e0c7389 */ /* 0x002064000000000a */
[----:B012-4-:R-:W-:Y:S05]  /*2ad0*/  ENDCOLLECTIVE ;  /* 0x000000000000791b */ /* 0x017fea0003800000 */
.L_x_35968:
[----:B------:R-:W-:Y:S05]  /*2ae0*/  BSYNC B0 ;  /* 0x0000000000007941 */ /* 0x000fea0003800000 */
.L_x_35967:
[----:B------:R-:W-:Y:S05]  /*2af0*/  BRA `(.L_x_35969) ;  /* 0xfffffff400807947 */ /* 0x000fea000383ffff */
.L_x_35970:
        /* <DEDUP_REMOVED lines=16> */
.L_x_58570:


//--------------------- .text._Z9cuda_gemmIiLi256ELi2ELi1ELi32ELi2ELi2ELi32ELi0ELi1EEviiiPT_S1_S1_ii --------------------------
	.section	.text._Z9cuda_gemmIiLi256ELi2ELi1ELi32ELi2ELi2ELi32ELi0ELi1EEviiiPT_S1_S1_ii,"ax",@progbits
	.align	128
        .global         _Z9cuda_gemmIiLi256ELi2ELi1ELi32ELi2ELi2ELi32ELi0ELi1EEviiiPT_S1_S1_ii
        .type           _Z9cuda_gemmIiLi256ELi2ELi1ELi32ELi2ELi2ELi32ELi0ELi1EEviiiPT_S1_S1_ii,@function
        .size           _Z9cuda_gemmIiLi256ELi2ELi1ELi32ELi2ELi2ELi32ELi0ELi1EEviiiPT_S1_S1_ii,(.L_x_58571 - _Z9cuda_gemmIiLi256ELi2ELi1ELi32ELi2ELi2ELi32ELi0ELi1EEviiiPT_S1_S1_ii)
        .other          _Z9cuda_gemmIiLi256ELi2ELi1ELi32ELi2ELi2ELi32ELi0ELi1EEviiiPT_S1_S1_ii,@"STO_CUDA_ENTRY STV_DEFAULT"
_Z9cuda_gemmIiLi256ELi2ELi1ELi32ELi2ELi2ELi32ELi0ELi1EEviiiPT_S1_S1_ii:
.text._Z9cuda_gemmIiLi256ELi2ELi1ELi32ELi2ELi2ELi32ELi0ELi1EEviiiPT_S1_S1_ii:
        /* <DEDUP_REMOVED lines=12> */
.L_x_35973:
        /* <DEDUP_REMOVED lines=11> */
.L_x_35972:
[----:B------:R-:W-:Y:S05]  /*0170*/  BSYNC.RECONVERGENT B0 ;  /* 0x0000000000007941 */ /* 0x000fea0003800200 */
.L_x_35971:
        /* <DEDUP_REMOVED lines=57> */
.L_x_35992:
        /* <DEDUP_REMOVED lines=33> */
.L_x_35977:
[----:B------:R-:W-:Y:S05]  /*0720*/  BSYNC.RECONVERGENT B1 ;  /* 0x0000000000017941 */ /* 0x000fea0003800200 */
.L_x_35976:
        /* <DEDUP_REMOVED lines=11> */
.L_x_35980:
        /* <DEDUP_REMOVED lines=26> */
.L_x_35979:
[----:B------:R-:W-:Y:S05]  /*0980*/  BSYNC.RECONVERGENT B1 ;  /* 0x0000000000017941 */ /* 0x000fea0003800200 */
.L_x_35978:
        /* <DEDUP_REMOVED lines=16> */
.L_x_35982:
[----:B------:R-:W-:Y:S05]  /*0a90*/  BSYNC.RECONVERGENT B1 ;  /* 0x0000000000017941 */ /* 0x000fea0003800200 */
.L_x_35981:
[----:B------:R-:W-:Y:S05]  /*0aa0*/  @!P2 BRA `(.L_x_35975) ;  /* 0x000000000038a947 */ /* 0x000fea0003800000 */
[----:B------:R-:W4:Y:S01]  /*0ab0*/  S2R R4, SR_CgaCtaId ;  /* 0x0000000000047919 */ /* 0x000f220000008800 */
[----:B---3--:R-:W-:-:S05]  /*0ac0*/  MOV R3, 0x400 ;  /* 0x0000040000037802 */ /* 0x008fca0000000f00 */
[----:B------:R-:W-:-:S05]  /*0ad0*/  VIADD R3, R3, 0x100 ;  /* 0x0000010003037836 */ /* 0x000fca0000000000 */
[----:B----4-:R-:W-:-:S07]  /*0ae0*/  LEA R7, R4, R3, 0x18 ;  /* 0x0000000304077211 */ /* 0x010fce00078ec0ff */
.L_x_35983:
        /* <DEDUP_REMOVED lines=10> */
.L_x_35975:
[----:B------:R-:W-:Y:S05]  /*0b90*/  BSYNC.RECONVERGENT B0 ;  /* 0x0000000000007941 */ /* 0x000fea0003800200 */
.L_x_35974:
        /* <DEDUP_REMOVED lines=17> */
.L_x_35986:
[----:B0-----:R-:W-:Y:S01]  /*0cb0*/  IMAD R7, R5, 0xc, R18 ;  /* 0x0000000c05077824 */ /* 0x001fe200078e0212 */
[----:B------:R-:W-:-:S05]  /*0cc0*/  UMOV UR10, 0xffffffff ;  /* 0xffffffff000a7882 */ /* 0x000fca0000000000 */
[----:B------:R-:W2:Y:S01]  /*0cd0*/  LDS R7, [R7] ;  /* 0x0000000007077984 */ /* 0x000ea20000000800 */
[----:B------:R-:W-:Y:S05]  /*0ce0*/  BRA.DIV UR10, `(.L_x_35985) ;  /* 0x000000060aa47947 */ /* 0x000fea000b800000 */
[----:B--2---:R-:W1:Y:S04]  /*0cf0*/  SHFL.IDX PT, R9, R7, R15, 0x1e1f ;  /* 0x001e1f0f07097589 */ /* 0x004e6800000e0000 */
[----:B------:R2:W3:Y:S01]  /*0d00*/  SHFL.IDX PT, R10, R7, R16, 0x1e1f ;  /* 0x001e1f10070a7589 */ /* 0x0004e200000e0000 */
[----:B-1----:R-:W-:-:S07]  /*0d10*/  IMAD R8, R2, R9, RZ ;  /* 0x0000000902087224 */ /* 0x002fce00078e02ff */
.L_x_35996:
        /* <DEDUP_REMOVED lines=10> */
.L_x_35984:
        /* <DEDUP_REMOVED lines=42> */
.L_x_35990:
[----:B------:R-:W-:Y:S05]  /*1060*/  BSYNC.RECONVERGENT B1 ;  /* 0x0000000000017941 */ /* 0x000fea0003800200 */
.L_x_35989:
[----:B------:R-:W-:Y:S05]  /*1070*/  @!P1 BRA `(.L_x_35988) ;  /* 0x0000000000a89947 */ /* 0x000fea0003800000 */
[----:B0--3--:R-:W0:Y:S01]  /*1080*/  S2R R5, SR_CgaCtaId ;  /* 0x0000000000057919 */ /* 0x009e220000008800 */
[----:B------:R-:W1:Y:S01]  /*1090*/  LDC.64 R2, c[0x0][0x3a0] ;  /* 0x0000e800ff027b82 */ /* 0x000e620000000a00 */
[----:B------:R-:W-:-:S04]  /*10a0*/  MOV R4, 0x400 ;  /* 0x0000040000047802 */ /* 0x000fc80000000f00 */
[----:B------:R-:W-:-:S04]  /*10b0*/  IADD3 R4, PT, PT, R4, 0x100, RZ ;  /* 0x0000010004047810 */ /* 0x000fc80007ffe0ff */
[----:B0-----:R-:W-:-:S07]  /*10c0*/  LEA R22, R5, R4, 0x18 ;  /* 0x0000000405167211 */ /* 0x001fce00078ec0ff */
.L_x_35991:
        /* <DEDUP_REMOVED lines=37> */
.L_x_35988:
[----:B------:R-:W-:Y:S05]  /*1320*/  BSYNC.RECONVERGENT B0 ;  /* 0x0000000000007941 */ /* 0x000fea0003800200 */
.L_x_35987:
[C---:B-1-3--:R-:W-:Y:S01]  /*1330*/  IMAD.SHL.U32 R2, R0.reuse, 0x2, RZ ;  /* 0x0000000200027824 */ /* 0x04afe200078e00ff */
[----:B------:R-:W-:-:S04]  /*1340*/  IADD3 R17, PT, PT, R0, R17, RZ ;  /* 0x0000001100117210 */ /* 0x000fc80007ffe0ff */
[----:B------:R-:W-:-:S13]  /*1350*/  ISETP.GE.U32.AND P0, PT, R17, R2, PT ;  /* 0x000000021100720c */ /* 0x000fda0003f06070 */
[----:B------:R-:W-:Y:S05]  /*1360*/  @!P0 BRA `(.L_x_35992) ;  /* 0xfffffff000688947 */ /* 0x000fea000383ffff */
[----:B------:R-:W-:Y:S05]  /*1370*/  EXIT ;  /* 0x000000000000794d */ /* 0x000fea0003800000 */
.L_x_35985:
[----:B------:R-:W-:Y:S01]  /*1380*/  HFMA2 R24, -RZ, RZ, 0, 0.005977630615234375 ;  /* 0x00001e1fff187431 */ /* 0x000fe200000001ff */
[----:B------:R-:W-:Y:S01]  /*1390*/  BSSY B0, `(.L_x_35993) ;  /* 0x0000006000007945 */ /* 0x000fe20003800000 */
[----:B------:R-:W-:Y:S02]  /*13a0*/  IMAD.MOV.U32 R22, RZ, RZ, R15 ;  /* 0x000000ffff167224 */ /* 0x000fe400078e000f */
[----:B------:R-:W-:-:S07]  /*13b0*/  IMAD.MOV.U32 R11, RZ, RZ, -0x1 ;  /* 0xffffffffff0b7424 */ /* 0x000fce00078e00ff */
[----:B012---:R-:W-:Y:S05]  /*13c0*/  WARPSYNC.COLLECTIVE R11, `(.L_x_35994) ;  /* 0x000000000b087348 */ /* 0x007fea0003c00000 */
[----:B--2---:R2:W3:Y:S02]  /*13d0*/  SHFL.IDX P1, R10, R7, R22, R24 ;  /* 0x00000016070a7389 */ /* 0x0044e40000020018 */
[----:B0123--:R-:W-:Y:S05]  /*13e0*/  ENDCOLLECTIVE ;  /* 0x000000000000791b */ /* 0x00ffea0003800000 */
.L_x_35994:
[----:B------:R-:W-:Y:S05]  /*13f0*/  BSYNC B0 ;  /* 0x0000000000007941 */ /* 0x000fea0003800000 */
.L_x_35993:
[----:B------:R-:W-:Y:S01]  /*1400*/  MOV R22, R16 ;  /* 0x0000001000167202 */ /* 0x000fe20000000f00 */
[----:B------:R-:W-:Y:S01]  /*1410*/  IMAD.MOV.U32 R24, RZ, RZ, 0x1e1f ;  /* 0x00001e1fff187424 */ /* 0x000fe200078e00ff */
[----:B------:R-:W-:Y:S01]  /*1420*/  MOV R11, 0xffffffff ;  /* 0xffffffff000b7802 */ /* 0x000fe20000000f00 */
[----:B------:R-:W-:-:S07]  /*1430*/  IMAD.MOV.U32 R9, RZ, RZ, R10 ;  /* 0x000000ffff097224 */ /* 0x000fce00078e000a */
[----:B------:R-:W-:Y:S05]  /*1440*/  WARPSYNC.COLLECTIVE R11, `(.L_x_35995) ;  /* 0x000000000b087348 */ /* 0x000fea0003c00000 */
[----:B------:R0:W1:Y:S02]  /*1450*/  SHFL.IDX P1, R10, R7, R22, R24 ;  /* 0x00000016070a7389 */ /* 0x0000640000020018 */
[----:B01----:R-:W-:Y:S05]  /*1460*/  ENDCOLLECTIVE ;  /* 0x000000000000791b */ /* 0x003fea0003800000 */
.L_x_35995:
[----:B------:R-:W-:Y:S01]  /*1470*/  IMAD R8, R2, R9, RZ ;  /* 0x0000000902087224 */ /* 0x000fe200078e02ff */
[----:B------:R-:W-:Y:S06]  /*1480*/  BRA `(.L_x_35996) ;  /* 0xfffffff800247947 */ /* 0x000fec000383ffff */
.L_x_35997:
        /* <DEDUP_REMOVED lines=15> */
.L_x_58571:


//--------------------- .text._Z9cuda_gemmIiLi256ELi2ELi1ELi32ELi2ELi2ELi32ELi0ELi0EEviiiPT_S1_S1_ii --------------------------
	.section	.text._Z9cuda_gemmIiLi256ELi2ELi1ELi32ELi2ELi2ELi32ELi0ELi0EEviiiPT_S1_S1_ii,"ax",@progbits
	.align	128
        .global         _Z9cuda_gemmIiLi256ELi2ELi1ELi32ELi2ELi2ELi32ELi0ELi0EEviiiPT_S1_S1_ii
        .type           _Z9cuda_gemmIiLi256ELi2ELi1ELi32ELi2ELi2ELi32ELi0ELi0EEviiiPT_S1_S1_ii,@function
        .size           _Z9cuda_gemmIiLi256ELi2ELi1ELi32ELi2ELi2ELi32ELi0ELi0EEviiiPT_S1_S1_ii,(.L_x_58572 - _Z9cuda_gemmIiLi256ELi2ELi1ELi32ELi2ELi2ELi32ELi0ELi0EEviiiPT_S1_S1_ii)
        .other          _Z9cuda_gemmIiLi256ELi2ELi1ELi32ELi2ELi2ELi32ELi0ELi0EEviiiPT_S1_S1_ii,@"STO_CUDA_ENTRY STV_DEFAULT"
_Z9cuda_gemmIiLi256ELi2ELi1ELi32ELi2ELi2ELi32ELi0ELi0EEviiiPT_S1_S1_ii:
.text._Z9cuda_gemmIiLi256ELi2ELi1ELi32ELi2ELi2ELi32ELi0ELi0EEviiiPT_S1_S1_ii:
        /* <DEDUP_REMOVED lines=36> */
.L_x_36000:
        /* <DEDUP_REMOVED lines=25> */
.L_x_35999:
[----:B------:R-:W-:Y:S05]  /*03d0*/  BSYNC.RECONVERGENT B0 ;  /* 0x0000000000007941 */ /* 0x000fea0003800200 */
.L_x_35998:
        /* <DEDUP_REMOVED lines=162> */
.L_x_36047:
        /* <DEDUP_REMOVED lines=29> */
.L_x_36004:
[----:B------:R-:W-:Y:S05]  /*0fd0*/  BSYNC.RECONVERGENT B1 ;  /* 0x0000000000017941 */ /* 0x000fea0003800200 */
.L_x_36003:
        /* <DEDUP_REMOVED lines=11> */
.L_x_36007:
        /* <DEDUP_REMOVED lines=27> */
.L_x_36006:
[----:B------:R-:W-:Y:S05]  /*1240*/  BSYNC.RECONVERGENT B1 ;  /* 0x0000000000017941 */ /* 0x000fea0003800200 */
.L_x_36005:
        /* <DEDUP_REMOVED lines=12> */
.L_x_36009:
[----:B------:R-:W-:Y:S05]  /*1310*/  BSYNC.RECONVERGENT B1 ;  /* 0x0000000000017941 */ /* 0x000fea0003800200 */
.L_x_36008:
[----:B------:R-:W-:Y:S05]  /*1320*/  @!P2 BRA `(.L_x_36002) ;  /* 0x000000000038a947 */ /* 0x000fea0003800000 */
[----:B------:R-:W2:Y:S01]  /*1330*/  S2R R18, SR_CgaCtaId ;  /* 0x0000000000127919 */ /* 0x000ea20000008800 */
[----:B------:R-:W-:-:S05]  /*1340*/  MOV R17, 0x400 ;  /* 0x0000040000117802 */ /* 0x000fca0000000f00 */
[----:B------:R-:W-:-:S05]  /*1350*/  VIADD R17, R17, 0x100 ;  /* 0x0000010011117836 */ /* 0x000fca0000000000 */
[----:B--2---:R-:W-:-:S07]  /*1360*/  LEA R21, R18, R17, 0x18 ;  /* 0x0000001112157211 */ /* 0x004fce00078ec0ff */
.L_x_36010:
        /* <DEDUP_REMOVED lines=10> */
.L_x_36002:
[----:B------:R-:W-:Y:S05]  /*1410*/  BSYNC.RECONVERGENT B0 ;  /* 0x0000000000007941 */ /* 0x000fea0003800200 */
.L_x_36001:
[----:B------:R-:W-:Y:S01]  /*1420*/  BAR.SYNC.DEFER_BLOCKING 0x0 ;  /* 0x0000000000007b1d */ /* 0x000fe20000010000 */
[----:B------:R-:W-:-:S09]  /*1430*/  UISETP.GE.AND UP0, UPT, UR6, 0x1, UPT ;  /* 0x000000010600788c */ /* 0x000fd2000bf06270 */
[----:B------:R-:W-:Y:S05]  /*1440*/  BRA.U !UP0, `(.L_x_36011) ;  /* 0x0000001108087547 */ /* 0x000fea000b800000 */
[----:B------:R-:W-:-:S09]  /*1450*/  UISETP.NE.AND UP0, UPT, UR25, 0x1, UPT ;  /* 0x000000011900788c */ /* 0x000fd2000bf05270 */
[----:B------:R-:W-:Y:S05]  /*1460*/  BRA.U UP0, `(.L_x_36012) ;  /* 0x00000005004c7547 */ /* 0x000fea000b800000 */
[----:B------:R-:W-:Y:S01]  /*1470*/  BSSY B1, `(.L_x_36013) ;  /* 0x0000051000017945 */ /* 0x000fe20003800000 */
[----:B------:R-:W-:-:S07]  /*1480*/  IMAD.MOV.U32 R21, RZ, RZ, RZ ;  /* 0x000000ffff157224 */ /* 0x000fce00078e00ff */
.L_x_36023:
        /* <DEDUP_REMOVED lines=16> */
.L_x_36014:
        /* <DEDUP_REMOVED lines=8> */
.L_x_36015:
        /* <DEDUP_REMOVED lines=30> */
.L_x_36022:
        /* <DEDUP_REMOVED lines=8> */
.L_x_36050:
[----:B--23--:R-:W-:-:S07]  /*1870*/  IMAD R29, R30, R18, RZ ;  /* 0x000000121e1d7224 */ /* 0x00cfce00078e02ff */
.L_x_36018:
[----:B------:R-:W-:Y:S05]  /*1880*/  @!P3 BRA `(.L_x_36020) ;  /* 0x000000000014b947 */ /* 0x000fea0003800000 */
[----:B------:R-:W-:-:S03]  /*1890*/  UMOV UR12, 0xffffffff ;  /* 0xffffffff000c7882 */ /* 0x000fc60000000000 */
[----:B------:R-:W-:Y:S05]  /*18a0*/  BRA.DIV UR12, `(.L_x_36021) ;  /* 0x0000001a0cd47947 */ /* 0x000fea000b800000 */
[----:B------:R-:W-:-:S05]  /*18b0*/  MOV R17, UR10 ;  /* 0x0000000a00117c02 */ /* 0x000fca0008000f00 */
[----:B0-----:R0:W2:Y:S02]  /*18c0*/  SHFL.IDX PT, R18, R16, R6, R17 ;  /* 0x0000000610127389 */ /* 0x0010a400000e0011 */
.L_x_36053:
[----:B--2---:R-:W-:-:S07]  /*18d0*/  IMAD R29, R28, R18, R29 ;  /* 0x000000121c1d7224 */ /* 0x004fce00078e021d */
.L_x_36020:
        /* <DEDUP_REMOVED lines=8> */
.L_x_36017:
[----:B------:R-:W-:Y:S05]  /*1960*/  BSYNC B0 ;  /* 0x0000000000007941 */ /* 0x000fea0003800000 */
.L_x_36016:
[----:B------:R-:W-:Y:S05]  /*1970*/  @!P4 BRA `(.L_x_36023) ;  /* 0xfffffff800c4c947 */ /* 0x000fea000383ffff */
[----:B------:R-:W-:Y:S05]  /*1980*/  BSYNC B1 ;  /* 0x0000000000017941 */ /* 0x000fea0003800000 */
.L_x_36013:
[----:B------:R-:W-:Y:S05]  /*1990*/  BRA `(.L_x_36011) ;  /* 0x0000000800b47947 */ /* 0x000fea0003800000 */
.L_x_36012:
[----:B------:R-:W3:Y:S02]  /*19a0*/  LDCU UR12, c[0x0][0x3ac] ;  /* 0x00007580ff0c77ac */ /* 0x000ee40008000800 */
[----:B---3--:R-:W-:-:S09]  /*19b0*/  UISETP.GT.U32.AND UP0, UPT, UR12, 0x1f, UPT ;  /* 0x0000001f0c00788c */ /* 0x008fd2000bf04070 */
[----:B------:R-:W-:Y:S05]  /*19c0*/  BRA.U UP0, `(.L_x_36024) ;  /* 0x0000000500047547 */ /* 0x000fea000b800000 */
[----:B------:R-:W-:-:S07]  /*19d0*/  IMAD.MOV.U32 R21, RZ, RZ, RZ ;  /* 0x000000ffff157224 */ /* 0x000fce00078e00ff */
.L_x_36031:
        /* <DEDUP_REMOVED lines=42> */
.L_x_36030:
[----:B0-----:R-:W-:Y:S01]  /*1c80*/  IMAD R16, R27, 0xc, R22 ;  /* 0x0000000c1b107824 */ /* 0x001fe200078e0216 */
[----:B------:R-:W-:-:S05]  /*1c90*/  UMOV UR12, 0xffffffff ;  /* 0xffffffff000c7882 */ /* 0x000fca0000000000 */
[----:B------:R-:W0:Y:S01]  /*1ca0*/  LDS R16, [R16] ;  /* 0x0000000010107984 */ /* 0x000e220000000800 */
[----:B------:R-:W-:Y:S05]  /*1cb0*/  BRA.DIV UR12, `(.L_x_36027) ;  /* 0x000000160cf47947 */ /* 0x000fea000b800000 */
[----:B------:R-:W-:-:S06]  /*1cc0*/  MOV R18, UR10 ;  /* 0x0000000a00127c02 */ /* 0x000fcc0008000f00 */
[----:B0-----:R0:W4:Y:S02]  /*1cd0*/  SHFL.IDX PT, R18, R16, R25, R18 ;  /* 0x0000001910127389 */ /* 0x00112400000e0012 */
.L_x_36056:
[----:B---34-:R-:W-:Y:S01]  /*1ce0*/  IMAD R29, R30, R18, RZ ;  /* 0x000000121e1d7224 */ /* 0x018fe200078e02ff */
[----:B------:R-:W-:Y:S06]  /*1cf0*/  @!P4 BRA `(.L_x_36028) ;  /* 0x000000000014c947 */ /* 0x000fec0003800000 */
[----:B------:R-:W-:-:S03]  /*1d00*/  UMOV UR12, 0xffffffff ;  /* 0xffffffff000c7882 */ /* 0x000fc60000000000 */
[----:B------:R-:W-:Y:S05]  /*1d10*/  BRA.DIV UR12, `(.L_x_36029) ;  /* 0x0000001a0c007947 */ /* 0x000fea000b800000 */
[----:B------:R-:W-:-:S05]  /*1d20*/  IMAD.U32 R17, RZ, RZ, UR10 ;  /* 0x0000000aff117e24 */ /* 0x000fca000f8e00ff */
[----:B------:R3:W4:Y:S02]  /*1d30*/  SHFL.IDX PT, R18, R16, R6, R17 ;  /* 0x0000000610127389 */ /* 0x00072400000e0011 */
.L_x_36059:
[----:B--2-4-:R-:W-:-:S07]  /*1d40*/  IMAD R29, R28, R18, R29 ;  /* 0x000000121c1d7224 */ /* 0x014fce00078e021d */
.L_x_36028:
[C---:B---3--:R-:W-:Y:S01]  /*1d50*/  IMAD R17, R27.reuse, UR6, R23 ;  /* 0x000000061b117c24 */ /* 0x048fe2000f8e0217 */
[----:B------:R-:W-:-:S03]  /*1d60*/  IADD3 R27, PT, PT, R27, UR8, RZ ;  /* 0x000000081b1b7c10 */ /* 0x000fc6000fffe0ff */
[----:B0-----:R-:W-:Y:S01]  /*1d70*/  IMAD R16, R17, 0x4, R20 ;  /* 0x0000000411107824 */ /* 0x001fe200078e0214 */
[----:B------:R-:W-:-:S04]  /*1d80*/  ISETP.GE.AND P0, PT, R27, UR31, PT ;  /* 0x0000001f1b007c0c */ /* 0x000fc8000bf06270 */
[----:B------:R0:W-:Y:S09]  /*1d90*/  STS [R16], R29 ;  /* 0x0000001d10007388 */ /* 0x0001f20000000800 */
[----:B------:R-:W-:Y:S05]  /*1da0*/  @!P0 BRA `(.L_x_36030) ;  /* 0xfffffffc00b48947 */ /* 0x000fea000383ffff */
.L_x_36026:
[----:B------:R-:W-:Y:S05]  /*1db0*/  BSYNC B0 ;  /* 0x0000000000007941 */ /* 0x000fea0003800000 */
.L_x_36025:
[----:B------:R-:W-:Y:S05]  /*1dc0*/  @!P2 BRA `(.L_x_36031) ;  /* 0xfffffffc0004a947 */ /* 0x000fea000383ffff */
[----:B------:R-:W-:Y:S05]  /*1dd0*/  BRA `(.L_x_36011) ;  /* 0x0000000400a47947 */ /* 0x000fea0003800000 */
.L_x_36024:
[----:B------:R-:W-:-:S07]  /*1de0*/  IMAD.MOV.U32 R21, RZ, RZ, RZ ;  /* 0x000000ffff157224 */ /* 0x000fce00078e00ff */
.L_x_36041:
        /* <DEDUP_REMOVED lines=16> */
.L_x_36032:
        /* <DEDUP_REMOVED lines=8> */
.L_x_36033:
        /* <DEDUP_REMOVED lines=27> */
.L_x_36040:
        /* <DEDUP_REMOVED lines=8> */
.L_x_36061:
[----:B--23--:R-:W-:-:S07]  /*21a0*/  IMAD R29, R30, R29, RZ ;  /* 0x0000001d1e1d7224 */ /* 0x00cfce00078e02ff */
.L_x_36035:
[----:B------:R-:W-:Y:S05]  /*21b0*/  @!P3 BRA `(.L_x_36037) ;  /* 0x000000000014b947 */ /* 0x000fea0003800000 */
[----:B------:R-:W-:-:S03]  /*21c0*/  UMOV UR12, 0xffffffff ;  /* 0xffffffff000c7882 */ /* 0x000fc60000000000 */
[----:B------:R-:W-:Y:S05]  /*21d0*/  BRA.DIV UR12, `(.L_x_36038) ;  /* 0x000000160c147947 */ /* 0x000fea000b800000 */
[----:B------:R-:W-:-:S05]  /*21e0*/  IMAD.U32 R17, RZ, RZ, UR10 ;  /* 0x0000000aff117e24 */ /* 0x000fca000f8e00ff */
[----:B0-----:R0:W2:Y:S02]  /*21f0*/  SHFL.IDX PT, R18, R16, R6, R17 ;  /* 0x0000000610127389 */ /* 0x0010a400000e0011 */
.L_x_36064:
[----:B--2---:R-:W-:-:S07]  /*2200*/  IMAD R29, R28, R18, R29 ;  /* 0x000000121c1d7224 */ /* 0x004fce00078e021d */
.L_x_36037:
[----:B0-----:R-:W-:-:S07]  /*2210*/  IMAD.U32 R16, RZ, RZ, UR24 ;  /* 0x00000018ff107e24 */ /* 0x001fce000f8e00ff */
.L_x_36039:
        /* <DEDUP_REMOVED lines=36> */
.L_x_36034:
[----:B------:R-:W-:Y:S05]  /*2460*/  @!P4 BRA `(.L_x_36041) ;  /* 0xfffffff80060c947 */ /* 0x000fea000383ffff */
.L_x_36011:
        /* <DEDUP_REMOVED lines=117> */
.L_x_36045:
[----:B------:R-:W-:Y:S05]  /*2bc0*/  BSYNC.RECONVERGENT B1 ;  /* 0x0000000000017941 */ /* 0x000fea0003800200 */
.L_x_36044:
        /* <DEDUP_REMOVED lines=13> */
.L_x_36046:
        /* <DEDUP_REMOVED lines=104> */
.L_x_36043:
[----:B------:R-:W-:Y:S05]  /*3320*/  BSYNC.RECONVERGENT B0 ;  /* 0x0000000000007941 */ /* 0x000fea0003800200 */
.L_x_36042:
[----:B------:R-:W-:-:S04]  /*3330*/  UIADD3 UR9, UPT, UPT, UR27, UR9, URZ ;  /* 0x000000091b097290 */ /* 0x000fc8000fffe0ff */
[----:B------:R-:W-:-:S09]  /*3340*/  UISETP.GE.U32.AND UP0, UPT, UR9, UR28, UPT ;  /* 0x0000001c0900728c */ /* 0x000fd2000bf06070 */
[----:B------:R-:W-:Y:S05]  /*3350*/  BRA.U !UP0, `(.L_x_36047) ;  /* 0xffffffd908a87547 */ /* 0x000fea000b83ffff */
[----:B------:R-:W-:Y:S05]  /*3360*/  EXIT ;  /* 0x000000000000794d */ /* 0x000fea0003800000 */
.L_x_36019:
[----:B------:R-:W-:Y:S01]  /*3370*/  BSSY B2, `(.L_x_36048) ;  /* 0x0000007000027945 */ /* 0x000fe20003800000 */
[----:B------:R-:W-:Y:S01]  /*3380*/  MOV R18, UR10 ;  /* 0x0000000a00127c02 */ /* 0x000fe20008000f00 */
[----:B------:R-:W-:Y:S01]  /*3390*/  IMAD.MOV.U32 R17, RZ, RZ, R25 ;  /* 0x000000ffff117224 */ /* 0x000fe200078e0019 */
[----:B------:R-:W-:-:S07]  /*33a0*/  MOV R19, 0xffffffff ;  /* 0xffffffff00137802 */ /* 0x000fce0000000f00 */
[----:B01-3--:R-:W-:Y:S05]  /*33b0*/  WARPSYNC.COLLECTIVE R19, `(.L_x_36049) ;  /* 0x0000000013087348 */ /* 0x00bfea0003c00000 */
[----:B0-----:R0:W2:Y:S02]  /*33c0*/  SHFL.IDX P0, R18, R16, R17, R18 ;  /* 0x0000001110127389 */ /* 0x0010a40000000012 */
[----:B0123--:R-:W-:Y:S05]  /*33d0*/  ENDCOLLECTIVE ;  /* 0x000000000000791b */ /* 0x00ffea0003800000 */
.L_x_36049:
[----:B------:R-:W-:Y:S05]  /*33e0*/  BSYNC B2 ;  /* 0x0000000000027941 */ /* 0x000fea0003800000 */
.L_x_36048:
[----:B------:R-:W-:Y:S05]  /*33f0*/  BRA `(.L_x_36050) ;  /* 0xffffffe4001c7947 */ /* 0x000fea000383ffff */
.L_x_36021:
[----:B------:R-:W-:Y:S01]  /*3400*/  BSSY B2, `(.L_x_36051) ;  /* 0x0000007000027945 */ /* 0x000fe20003800000 */
[----:B------:R-:W-:Y:S01]  /*3410*/  IMAD.U32 R18, RZ, RZ, UR10 ;  /* 0x0000000aff127e24 */ /* 0x000fe2000f8e00ff */
[----:B------:R-:W-:Y:S01]  /*3420*/  MOV R17, R6 ;  /* 0x0000000600117202 */ /* 0x000fe20000000f00 */
[----:B------:R-:W-:-:S07]  /*3430*/  IMAD.MOV.U32 R19, RZ, RZ, -0x1 ;  /* 0xffffffffff137424 */ /* 0x000fce00078e00ff */
[----:B01-3--:R-:W-:Y:S05]  /*3440*/  WARPSYNC.COLLECTIVE R19, `(.L_x_36052) ;  /* 0x0000000013087348 */ /* 0x00bfea0003c00000 */
[----:B0-----:R0:W2:Y:S02]  /*3450*/  SHFL.IDX P0, R18, R16, R17, R18 ;  /* 0x0000001110127389 */ /* 0x0010a40000000012 */
[----:B0123--:R-:W-:Y:S05]  /*3460*/  ENDCOLLECTIVE ;  /* 0x000000000000791b */ /* 0x00ffea0003800000 */
.L_x_36052:
[----:B------:R-:W-:Y:S05]  /*3470*/  BSYNC B2 ;  /* 0x0000000000027941 */ /* 0x000fea0003800000 */
.L_x_36051:
[----:B------:R-:W-:Y:S05]  /*3480*/  BRA `(.L_x_36053) ;  /* 0xffffffe400107947 */ /* 0x000fea000383ffff */
.L_x_36027:
[----:B------:R-:W-:Y:S01]  /*3490*/  BSSY B1, `(.L_x_36054) ;  /* 0x0000007000017945 */ /* 0x000fe20003800000 */
[----:B------:R-:W-:Y:S01]  /*34a0*/  MOV R18, UR10 ;  /* 0x0000000a00127c02 */ /* 0x000fe20008000f00 */
[----:B------:R-:W-:Y:S01]  /*34b0*/  IMAD.MOV.U32 R17, RZ, RZ, R25 ;  /* 0x000000ffff117224 */ /* 0x000fe200078e0019 */
[----:B------:R-:W-:-:S07]  /*34c0*/  MOV R19, 0xffffffff ;  /* 0xffffffff00137802 */ /* 0x000fce0000000f00 */
[----:B0123--:R-:W-:Y:S05]  /*34d0*/  WARPSYNC.COLLECTIVE R19, `(.L_x_36055) ;  /* 0x0000000013087348 */ /* 0x00ffea0003c00000 */
[----:B0-----:R0:W4:Y:S02]  /*34e0*/  SHFL.IDX P0, R18, R16, R17, R18 ;  /* 0x0000001110127389 */ /* 0x0011240000000012 */
[----:B01234-:R-:W-:Y:S05]  /*34f0*/  ENDCOLLECTIVE ;  /* 0x000000000000791b */ /* 0x01ffea0003800000 */
.L_x_36055:
[----:B------:R-:W-:Y:S05]  /*3500*/  BSYNC B1 ;  /* 0x0000000000017941 */ /* 0x000fea0003800000 */
.L_x_36054:
[----:B------:R-:W-:Y:S05]  /*3510*/  BRA `(.L_x_36056) ;  /* 0xffffffe400f07947 */ /* 0x000fea000383ffff */
.L_x_36029:
[----:B------:R-:W-:Y:S01]  /*3520*/  BSSY B1, `(.L_x_36057) ;  /* 0x0000007000017945 */ /* 0x000fe20003800000 */
[----:B------:R-:W-:Y:S01]  /*3530*/  IMAD.U32 R18, RZ, RZ, UR10 ;  /* 0x0000000aff127e24 */ /* 0x000fe2000f8e00ff */
[----:B------:R-:W-:Y:S01]  /*3540*/  MOV R17, R6 ;  /* 0x0000000600117202 */ /* 0x000fe20000000f00 */
[----:B------:R-:W-:-:S07]  /*3550*/  IMAD.MOV.U32 R19, RZ, RZ, -0x1 ;  /* 0xffffffffff137424 */ /* 0x000fce00078e00ff */
[----:B012---:R-:W-:Y:S05]  /*3560*/  WARPSYNC.COLLECTIVE R19, `(.L_x_36058) ;  /* 0x0000000013087348 */ /* 0x007fea0003c00000 */
[----:B------:R3:W4:Y:S02]  /*3570*/  SHFL.IDX P0, R18, R16, R17, R18 ;  /* 0x0000001110127389 */ /* 0x0007240000000012 */
[----:B01234-:R-:W-:Y:S05]  /*3580*/  ENDCOLLECTIVE ;  /* 0x000000000000791b */ /* 0x01ffea0003800000 */
.L_x_36058:
[----:B------:R-:W-:Y:S05]  /*3590*/  BSYNC B1 ;  /* 0x0000000000017941 */ /* 0x000fea0003800000 */
.L_x_36057:
[----:B------:R-:W-:Y:S05]  /*35a0*/  BRA `(.L_x_36059) ;  /* 0xffffffe400e47947 */ /* 0x000fea000383ffff */
.L_x_36036:
[----:B------:R-:W-:Y:S01]  /*35b0*/  MOV R18, UR10 ;  /* 0x0000000a00127c02 */ /* 0x000fe20008000f00 */
[----:B------:R-:W-:Y:S01]  /*35c0*/  IMAD.MOV.U32 R17, RZ, RZ, R25 ;  /* 0x000000ffff117224 */ /* 0x000fe200078e0019 */
[----:B------:R-:W-:-:S07]  /*35d0*/  MOV R19, 0xffffffff ;  /* 0xffffffff00137802 */ /* 0x000fce0000000f00 */
[----:B01-3--:R-:W-:Y:S05]  /*35e0*/  WARPSYNC.COLLECTIVE R19, `(.L_x_36060) ;  /* 0x0000000013087348 */ /* 0x00bfea0003c00000 */
[----:B0-----:R0:W2:Y:S02]  /*35f0*/  SHFL.IDX P0, R18, R16, R17, R18 ;  /* 0x0000001110127389 */ /* 0x0010a40000000012 */
[----:B0123--:R-:W-:Y:S05]  /*3600*/  ENDCOLLECTIVE ;  /* 0x000000000000791b */ /* 0x00ffea0003800000 */
.L_x_36060:
[----:B------:R-:W-:Y:S01]  /*3610*/  IMAD.MOV.U32 R29, RZ, RZ, R18 ;  /* 0x000000ffff1d7224 */ /* 0x000fe200078e0012 */
[----:B------:R-:W-:Y:S06]  /*3620*/  BRA `(.L_x_36061) ;  /* 0xffffffe800dc7947 */ /* 0x000fec000383ffff */
.L_x_36038:
[----:B------:R-:W-:Y:S01]  /*3630*/  BSSY B0, `(.L_x_36062) ;  /* 0x0000007000007945 */ /* 0x000fe20003800000 */
[----:B------:R-:W-:Y:S01]  /*3640*/  MOV R18, UR10 ;  /* 0x0000000a00127c02 */ /* 0x000fe20008000f00 */
[----:B------:R-:W-:Y:S01]  /*3650*/  IMAD.MOV.U32 R17, RZ, RZ, R6 ;  /* 0x000000ffff117224 */ /* 0x000fe200078e0006 */
[----:B------:R-:W-:-:S07]  /*3660*/  MOV R19, 0xffffffff ;  /* 0xffffffff00137802 */ /* 0x000fce0000000f00 */
[----:B01-3--:R-:W-:Y:S05]  /*3670*/  WARPSYNC.COLLECTIVE R19, `(.L_x_36063) ;  /* 0x0000000013087348 */ /* 0x00bfea0003c00000 */
[----:B0-----:R0:W2:Y:S02]  /*3680*/  SHFL.IDX P0, R18, R16, R17, R18 ;  /* 0x0000001110127389 */ /* 0x0010a40000000012 */
[----:B0123--:R-:W-:Y:S05]  /*3690*/  ENDCOLLECTIVE ;  /* 0x000000000000791b */ /* 0x00ffea0003800000 */
.L_x_36063:
[----:B------:R-:W-:Y:S05]  /*36a0*/  BSYNC B0 ;  /* 0x0000000000007941 */ /* 0x000fea0003800000 */
.L_x_36062:
[----:B------:R-:W-:Y:S05]  /*36b0*/  BRA `(.L_x_36064) ;  /* 0xffffffe800d07947 */ /* 0x000fea000383ffff */
.L_x_36065:
        /* <DEDUP_REMOVED lines=12> */
.L_x_58572:


//--------------------- .text._Z9cuda_gemmIiLi256ELi2ELi1ELi16ELi128ELi128ELi32ELi1ELi1EEviiiPT_S1_S1_ii --------------------------
	.section	.text._Z9cuda_gemmIiLi256ELi2ELi1ELi16ELi128ELi128ELi32ELi1ELi1EEviiiPT_S1_S1_ii,"ax",@progbits
	.align	128
        .global         _Z9cuda_gemmIiLi256ELi2ELi1ELi16ELi128ELi128ELi32ELi1ELi1EEviiiPT_S1_S1_ii
        .type           _Z9cuda_gemmIiLi256ELi2ELi1ELi16ELi128ELi128ELi32ELi1ELi1EEviiiPT_S1_S1_ii,@function
        .size           _Z9cuda_gemmIiLi256ELi2ELi1ELi16ELi128ELi128ELi32ELi1ELi1EEviiiPT_S1_S1_ii,(.L_x_58117 - _Z9cuda_gemmIiLi256ELi2ELi1ELi16ELi128ELi128ELi32ELi1ELi1EEviiiPT_S1_S1_ii)
        .other          _Z9cuda_gemmIiLi256ELi2ELi1ELi16ELi128ELi128ELi32ELi1ELi1EEviiiPT_S1_S1_ii,@"STO_CUDA_ENTRY STV_DEFAULT"
_Z9cuda_gemmIiLi256ELi2ELi1ELi16ELi128ELi128ELi32ELi1ELi1EEviiiPT_S1_S1_ii:
.text._Z9cuda_gemmIiLi256ELi2ELi1ELi16ELi128ELi128ELi32ELi1ELi1EEviiiPT_S1_S1_ii:
        /* <DEDUP_REMOVED lines=52> */
[----:B------:R-:W-:Y:S05]  /*0340*/  CALL.REL.NOINC `($__internal_166_$__cuda_sm20_div_u16) ;  /* 0x0000000800807944 */ /* 0x000fea0003c00000 */
[----:B------:R-:W-:Y:S01]  /*0350*/  MOV R21, UR6 ;  /* 0x0000000600157c02 */ /* 0x000fe20008000f00 */
[----:B------:R-:W-:Y:S01]  /*0360*/  IMAD R20, R5, 0x4, R10 ;  /* 0x0000000405147824 */ /* 0x000fe200078e020a */
[----:B------:R-:W-:Y:S01]  /*0370*/  LOP3.LUT R22, R22, 0x3, RZ, 0xc0, !PT ;  /* 0x0000000316167812 */ /* 0x000fe200078ec0ff */
[----:B------:R-:W-:Y:S01]  /*0380*/  VIADD R24, R8, UR6 ;  /* 0x0000000608187c36 */ /* 0x000fe20008000000 */
[----:B------:R-:W0:Y:S01]  /*0390*/  LDCU.64 UR10, c[0x0][0x358] ;  /* 0x00006b00ff0a77ac */ /* 0x000e220008000a00 */
[----:B------:R-:W-:-:S07]  /*03a0*/  IMAD R26, R21, 0x4, R20 ;  /* 0x00000004151a7824 */ /* 0x000fce00078e0214 */
.L_x_36081:
        /* <DEDUP_REMOVED lines=29> */
.L_x_36069:
[----:B0-----:R-:W-:Y:S05]  /*0580*/  BSYNC.RECONVERGENT B1 ;  /* 0x0000000000017941 */ /* 0x001fea0003800200 */
.L_x_36068:
[----:B------:R-:W-:Y:S05]  /*0590*/  @!P0 BRA `(.L_x_36067) ;  /* 0x0000000000708947 */ /* 0x000fea0003800000 */
[----:B------:R-:W0:Y:S01]  /*05a0*/  S2UR UR5, SR_CgaCtaId ;  /* 0x00000000000579c3 */ /* 0x000e220000008800 */
[----:B------:R-:W-:Y:S01]  /*05b0*/  UMOV UR4, 0x400 ;  /* 0x0000040000047882 */ /* 0x000fe20000000000 */
[----:B------:R-:W-:Y:S01]  /*05c0*/  IMAD R25, R7, 0x10, R28 ;  /* 0x0000001007197824 */ /* 0x000fe200078e021c */
[----:B------:R-:W-:-:S04]  /*05d0*/  UIADD3 UR4, UPT, UPT, UR4, 0x4080, URZ ;  /* 0x0000408004047890 */ /* 0x000fc8000fffe0ff */
[----:B0-----:R-:W-:-:S06]  /*05e0*/  ULEA UR4, UR5, UR4, 0x18 ;  /* 0x0000000405047291 */ /* 0x001fcc000f8ec0ff */
[----:B------:R-:W-:-:S07]  /*05f0*/  LEA R23, R28, UR4, 0x2 ;  /* 0x000000041c177c11 */ /* 0x000fce000f8e10ff */
.L_x_36070:
        /* <DEDUP_REMOVED lines=22> */
.L_x_36067:
[----:B0-----:R-:W-:Y:S05]  /*0760*/  BSYNC.RECONVERGENT B0 ;  /* 0x0000000000007941 */ /* 0x001fea0003800200 */
.L_x_36066:
        /* <DEDUP_REMOVED lines=10> */
.L_x_36073:
[C---:B------:R-:W-:Y:S01]  /*0810*/  LEA R16, R14.reuse, R15, 0x2 ;  /* 0x0000000f0e107211 */ /* 0x040fe200078e10ff */
[----:B------:R-:W-:-:S04]  /*0820*/  VIADD R14, R14, UR8 ;  /* 0x000000080e0e7c36 */ /* 0x000fc80008000000 */
[----:B------:R2:W-:Y:S01]  /*0830*/  STS [R16], RZ ;  /* 0x000000ff10007388 */ /* 0x0005e20000000800 */
[----:B------:R-:W-:-:S13]  /*0840*/  ISETP.GE.U32.AND P1, PT, R14, 0x4, PT ;  /* 0x000000040e00780c */ /* 0x000fda0003f26070 */
[----:B--2---:R-:W-:Y:S05]  /*0850*/  @!P1 BRA `(.L_x_36073) ;  /* 0xfffffffc00ec9947 */ /* 0x004fea000383ffff */
.L_x_36072:
[----:B------:R-:W-:Y:S05]  /*0860*/  BSYNC.RECONVERGENT B0 ;  /* 0x0000000000007941 */ /* 0x000fea0003800200 */
.L_x_36071:
        /* <DEDUP_REMOVED lines=23> */
.L_x_36075:
[----:B------:R-:W-:Y:S05]  /*09e0*/  BSYNC.RECONVERGENT B0 ;  /* 0x0000000000007941 */ /* 0x000fea0003800200 */
.L_x_36074:
[----:B------:R-:W-:Y:S01]  /*09f0*/  BSSY.RECONVERGENT B0, `(.L_x_36076) ;  /* 0x000001b000007945 */ /* 0x000fe20003800200 */
.L_x_36077:
        /* <DEDUP_REMOVED lines=27> */
.L_x_36076:
        /* <DEDUP_REMOVED lines=12> */
.L_x_36080:
        /* <DEDUP_REMOVED lines=8> */
.L_x_36079:
[----:B------:R-:W-:Y:S05]  /*0cf0*/  BSYNC.RECONVERGENT B0 ;  /* 0x0000000000007941 */ /* 0x000fea0003800200 */
.L_x_36078:
[C---:B------:R-:W-:Y:S01]  /*0d00*/  IMAD.IADD R7, R0.reuse, 0x1, R7 ;  /* 0x0000000100077824 */ /* 0x040fe200078e0207 */
[----:B------:R-:W-:-:S04]  /*0d10*/  SHF.L.U32 R12, R0, 0x1, RZ ;  /* 0x00000001000c7819 */ /* 0x000fc800000006ff */
[----:B------:R-:W-:-:S13]  /*0d20*/  ISETP.GE.U32.AND P0, PT, R7, R12, PT ;  /* 0x0000000c0700720c */ /* 0x000fda0003f06070 */
[----:B------:R-:W-:Y:S05]  /*0d30*/  @!P0 BRA `(.L_x_36081) ;  /* 0xfffffff4009c8947 */ /* 0x000fea000383ffff */
[----:B------:R-:W-:Y:S05]  /*0d40*/  EXIT ;  /* 0x000000000000794d */ /* 0x000fea0003800000 */
        .weak           $__internal_166_$__cuda_sm20_div_u16
        .type           $__internal_166_$__cuda_sm20_div_u16,@function
        .size           $__internal_166_$__cuda_sm20_div_u16,(.L_x_58117 - $__internal_166_$__cuda_sm20_div_u16)
$__internal_166_$__cuda_sm20_div_u16:
        /* <DEDUP_REMOVED lines=18> */
[----:B------:R-:W-:Y:S06]  /*0e70*/  RET.REL.NODEC R12 `(_Z9cuda_gemmIiLi256ELi2ELi1ELi16ELi128ELi128ELi32ELi1ELi1EEviiiPT_S1_S1_ii) ;  /* 0xfffffff00c607950 */ /* 0x000fec0003c3ffff */
.L_x_36082:
        /* <DEDUP_REMOVED lines=16> */
.L_x_58117:


//--------------------- .text._Z9cuda_gemmIiLi256ELi2ELi1ELi16ELi128ELi128ELi32ELi1ELi0EEviiiPT_S1_S1_ii --------------------------
	.section	.text._Z9cuda_gemmIiLi256ELi2ELi1ELi16ELi128ELi128ELi32ELi1ELi0EEviiiPT_S1_S1_ii,"ax",@progbits
	.align	128
        .global         _Z9cuda_gemmIiLi256ELi2ELi1ELi16ELi128ELi128ELi32ELi1ELi0EEviiiPT_S1_S1_ii
        .type           _Z9cuda_gemmIiLi256ELi2ELi1ELi16ELi128ELi128ELi32ELi1ELi0EEviiiPT_S1_S1_ii,@function
        .size           _Z9cuda_gemmIiLi256ELi2ELi1ELi16ELi128ELi128ELi32ELi1ELi0EEviiiPT_S1_S1_ii,(.L_x_58574 - _Z9cuda_gemmIiLi256ELi2ELi1ELi16ELi128ELi128ELi32ELi1ELi0EEviiiPT_S1_S1_ii)
        .other          _Z9cuda_gemmIiLi256ELi2ELi1ELi16ELi128ELi128ELi32ELi1ELi0EEviiiPT_S1_S1_ii,@"STO_CUDA_ENTRY STV_DEFAULT"
_Z9cuda_gemmIiLi256ELi2ELi1ELi16ELi128ELi128ELi32ELi1ELi0EEviiiPT_S1_S1_ii:
.text._Z9cuda_gemmIiLi256ELi2ELi1ELi16ELi128ELi128ELi32ELi1ELi0EEviiiPT_S1_S1_ii:
        /* <DEDUP_REMOVED lines=208> */
.L_x_36160:
        /* <DEDUP_REMOVED lines=37> */
.L_x_36086:
[----:B------:R-:W-:Y:S05]  /*0f50*/  BSYNC.RECONVERGENT B1 ;  /* 0x0000000000017941 */ /* 0x000fea0003800200 */
.L_x_36085:
        /* <DEDUP_REMOVED lines=8> */
.L_x_36087:
        /* <DEDUP_REMOVED lines=22> */
.L_x_36084:
[----:B------:R-:W-:Y:S05]  /*1140*/  BSYNC.RECONVERGENT B0 ;  /* 0x0000000000007941 */ /* 0x000fea0003800200 */
.L_x_36083:
        /* <DEDUP_REMOVED lines=13> */
.L_x_36090:
[C---:B------:R-:W-:Y:S02]  /*1220*/  IMAD R30, R28.reuse, 0x4, R29 ;  /* 0x000000041c1e7824 */ /* 0x040fe400078e021d */
[----:B------:R-:W-:-:S03]  /*1230*/  VIADD R28, R28, UR17 ;  /* 0x000000111c1c7c36 */ /* 0x000fc60008000000 */
[----:B------:R1:W-:Y:S02]  /*1240*/  STS [R30], RZ ;  /* 0x000000ff1e007388 */ /* 0x0003e40000000800 */
[----:B------:R-:W-:-:S13]  /*1250*/  ISETP.GE.U32.AND P0, PT, R28, 0x4, PT ;  /* 0x000000041c00780c */ /* 0x000fda0003f06070 */
[----:B-1----:R-:W-:Y:S05]  /*1260*/  @!P0 BRA `(.L_x_36090) ;  /* 0xfffffffc00ec8947 */ /* 0x002fea000383ffff */
.L_x_36089:
[----:B----4-:R-:W-:Y:S05]  /*1270*/  BSYNC.RECONVERGENT B0 ;  /* 0x0000000000007941 */ /* 0x010fea0003800200 */
.L_x_36088:
[----:B------:R-:W-:Y:S04]  /*1280*/  BSSY.RECONVERGENT B0, `(.L_x_36091) ;  /* 0x0000010000007945 */ /* 0x000fe80003800200 */
[----:B------:R-:W-:Y:S05]  /*1290*/  @P1 BRA `(.L_x_36092) ;  /* 0x0000000000381947 */ /* 0x000fea0003800000 */
[----:B------:R-:W1:Y:S01]  /*12a0*/  S2R R29, SR_CgaCtaId ;  /* 0x00000000001d7919 */ /* 0x000e620000008800 */
[----:B------:R-:W-:-:S04]  /*12b0*/  MOV R28, 0x400 ;  /* 0x00000400001c7802 */ /* 0x000fc80000000f00 */
[----:B-1----:R-:W-:-:S05]  /*12c0*/  LEA R28, R29, R28, 0x18 ;  /* 0x0000001c1d1c7211 */ /* 0x002fca00078ec0ff */
[----:B0-----:R-:W-:-:S07]  /*12d0*/  IMAD R30, R21, 0x204, R28 ;  /* 0x00000204151e7824 */ /* 0x001fce00078e021c */
.L_x_36093:
        /* <DEDUP_REMOVED lines=10> */
.L_x_36092:
[----:B------:R-:W-:Y:S05]  /*1380*/  BSYNC.RECONVERGENT B0 ;  /* 0x0000000000007941 */ /* 0x000fea0003800200 */
.L_x_36091:
        /* <DEDUP_REMOVED lines=18> */
.L_x_36115:
        /* <DEDUP_REMOVED lines=19> */
.L_x_36096:
        /* <DEDUP_REMOVED lines=8> */
.L_x_36097:
        /* <DEDUP_REMOVED lines=8> */
.L_x_36098:
        /* <DEDUP_REMOVED lines=8> */
.L_x_36099:
        /* <DEDUP_REMOVED lines=8> */
.L_x_36100:
        /* <DEDUP_REMOVED lines=9> */
.L_x_36101:
        /* <DEDUP_REMOVED lines=9> */
.L_x_36102:
        /* <DEDUP_REMOVED lines=11> */
.L_x_36103:
        /* <DEDUP_REMOVED lines=9> */
.L_x_36104:
        /* <DEDUP_REMOVED lines=11> */
.L_x_36105:
        /* <DEDUP_REMOVED lines=11> */
.L_x_36106:
        /* <DEDUP_REMOVED lines=11> */
.L_x_36107:
        /* <DEDUP_REMOVED lines=11> */
.L_x_36108:
        /* <DEDUP_REMOVED lines=11> */
.L_x_36109:
        /* <DEDUP_REMOVED lines=11> */
.L_x_36110:
        /* <DEDUP_REMOVED lines=11> */
.L_x_36111:
        /* <DEDUP_REMOVED lines=8> */
.L_x_36114:
        /* <DEDUP_REMOVED lines=70> */
.L_x_36113:
[----:B------:R-:W-:Y:S05]  /*23f0*/  BSYNC.RECONVERGENT B0 ;  /* 0x0000000000007941 */ /* 0x000fea0003800200 */
.L_x_36112:
[----:B------:R-:W-:Y:S05]  /*2400*/  BRA.U !UP0, `(.L_x_36115) ;  /* 0xfffffff108287547 */ /* 0x000fea000b83ffff */
[----:B------:R-:W-:Y:S05]  /*2410*/  BRA `(.L_x_36094) ;  /* 0x0000002000387947 */ /* 0x000fea0003800000 */
.L_x_36095:
[----:B------:R-:W-:-:S09]  /*2420*/  UISETP.GT.U32.AND UP0, UPT, UR19, 0x1f, UPT ;  /* 0x0000001f1300788c */ /* 0x000fd2000bf04070 */
[----:B------:R-:W-:Y:S05]  /*2430*/  BRA.U UP0, `(.L_x_36116) ;  /* 0x0000000d00d87547 */ /* 0x000fea000b800000 */
[----:B------:R-:W-:-:S05]  /*2440*/  UMOV UR4, URZ ;  /* 0x000000ff00047c82 */ /* 0x000fca0008000000 */
.L_x_36136:
        /* <DEDUP_REMOVED lines=19> */
.L_x_36117:
        /* <DEDUP_REMOVED lines=8> */
.L_x_36118:
        /* <DEDUP_REMOVED lines=8> */
.L_x_36119:
        /* <DEDUP_REMOVED lines=8> */
.L_x_36120:
        /* <DEDUP_REMOVED lines=8> */
.L_x_36121:
        /* <DEDUP_REMOVED lines=9> */
.L_x_36122:
        /* <DEDUP_REMOVED lines=9> */
.L_x_36123:
        /* <DEDUP_REMOVED lines=11> */
.L_x_36124:
        /* <DEDUP_REMOVED lines=9> */
.L_x_36125:
        /* <DEDUP_REMOVED lines=11> */
.L_x_36126:
        /* <DEDUP_REMOVED lines=11> */
.L_x_36127:
        /* <DEDUP_REMOVED lines=11> */
.L_x_36128:
        /* <DEDUP_REMOVED lines=11> */
.L_x_36129:
        /* <DEDUP_REMOVED lines=11> */
.L_x_36130:
        /* <DEDUP_REMOVED lines=11> */
.L_x_36131:
        /* <DEDUP_REMOVED lines=11> */
.L_x_36132:
        /* <DEDUP_REMOVED lines=8> */
.L_x_36135:
        /* <DEDUP_REMOVED lines=68> */
.L_x_36134:
[----:B------:R-:W-:Y:S05]  /*3370*/  BSYNC.RECONVERGENT B0 ;  /* 0x0000000000007941 */ /* 0x000fea0003800200 */
.L_x_36133:
[----:B------:R-:W-:Y:S05]  /*3380*/  BRA.U !UP0, `(.L_x_36136) ;  /* 0xfffffff108307547 */ /* 0x000fea000b83ffff */
[----:B------:R-:W-:Y:S05]  /*3390*/  BRA `(.L_x_36094) ;  /* 0x0000001000587947 */ /* 0x000fea0003800000 */
.L_x_36116:
[----:B------:R-:W-:-:S07]  /*33a0*/  IMAD.MOV.U32 R50, RZ, RZ, RZ ;  /* 0x000000ffff327224 */ /* 0x000fce00078e00ff */
.L_x_36156:
        /* <DEDUP_REMOVED lines=29> */
.L_x_36137:
        /* <DEDUP_REMOVED lines=8> */
.L_x_36138:
        /* <DEDUP_REMOVED lines=8> */
.L_x_36139:
        /* <DEDUP_REMOVED lines=8> */
.L_x_36140:
        /* <DEDUP_REMOVED lines=9> */
.L_x_36141:
        /* <DEDUP_REMOVED lines=9> */
.L_x_36142:
        /* <DEDUP_REMOVED lines=9> */
.L_x_36143:
        /* <DEDUP_REMOVED lines=11> */
.L_x_36144:
        /* <DEDUP_REMOVED lines=11> */
.L_x_36145:
        /* <DEDUP_REMOVED lines=11> */
.L_x_36146:
        /* <DEDUP_REMOVED lines=10> */
.L_x_36147:
        /* <DEDUP_REMOVED lines=10> */
.L_x_36148:
        /* <DEDUP_REMOVED lines=10> */
.L_x_36149:
        /* <DEDUP_REMOVED lines=10> */
.L_x_36150:
        /* <DEDUP_REMOVED lines=10> */
.L_x_36151:
        /* <DEDUP_REMOVED lines=10> */
.L_x_36152:
[----:B------:R-:W-:Y:S05]  /*3e80*/  @P5 BRA `(.L_x_36153) ;  /* 0x0000000400985947 */ /* 0x000fea0003800000 */
[----:B------:R-:W-:-:S07]  /*3e90*/  IMAD.MOV.U32 R52, RZ, RZ, R24 ;  /* 0x000000ffff347224 */ /* 0x000fce00078e0018 */
.L_x_36155:
        /* <DEDUP_REMOVED lines=67> */
.L_x_36154:
        /* <DEDUP_REMOVED lines=34> */
.L_x_36153:
[----:B------:R-:W-:Y:S05]  /*44f0*/  @!P4 BRA `(.L_x_36156) ;  /* 0xffffffec00acc947 */ /* 0x000fea000383ffff */
.L_x_36094:
        /* <DEDUP_REMOVED lines=15> */
.L_x_36159:
        /* <DEDUP_REMOVED lines=8> */
.L_x_36158:
[----:B------:R-:W-:Y:S05]  /*4670*/  BSYNC.RECONVERGENT B0 ;  /* 0x0000000000007941 */ /* 0x000fea0003800200 */
.L_x_36157:
[----:B------:R-:W5:Y:S02]  /*4680*/  LDCU UR4, c[0x0][0x374] ;  /* 0x00006e80ff0477ac */ /* 0x000f640008000800 */
[----:B-----5:R-:W-:Y:S02]  /*4690*/  UIADD3 UR10, UPT, UPT, UR4, UR10, URZ ;  /* 0x0000000a040a7290 */ /* 0x020fe4000fffe0ff */
[----:B------:R-:W-:-:S04]  /*46a0*/  USHF.L.U32 UR4, UR4, 0x1, URZ ;  /* 0x0000000104047899 */ /* 0x000fc800080006ff */
[----:B------:R-:W-:-:S09]  /*46b0*/  UISETP.GE.U32.AND UP0, UPT, UR10, UR4, UPT ;  /* 0x000000040a00728c */ /* 0x000fd2000bf06070 */
[----:B------:R-:W-:Y:S05]  /*46c0*/  BRA.U !UP0, `(.L_x_36160) ;  /* 0xffffffc5088c7547 */ /* 0x000fea000b83ffff */
[----:B------:R-:W-:Y:S05]  /*46d0*/  EXIT ;  /* 0x000000000000794d */ /* 0x000fea0003800000 */
.L_x_36161:
        /* <DEDUP_REMOVED lines=10> */
.L_x_58574:


//--------------------- .text._Z9cuda_gemmIiLi256ELi2ELi1ELi16ELi128ELi128ELi32ELi0ELi1EEviiiPT_S1_S1_ii --------------------------
	.section	.text._Z9cuda_gemmIiLi256ELi2ELi1ELi16ELi128ELi128ELi32ELi0ELi1EEviiiPT_S1_S1_ii,"ax",@progbits
	.align	128
        .global         _Z9cuda_gemmIiLi256ELi2ELi1ELi16ELi128ELi128ELi32ELi0ELi1EEviiiPT_S1_S1_ii
        .type           _Z9cuda_gemmIiLi256ELi2ELi1ELi16ELi128ELi128ELi32ELi0ELi1EEviiiPT_S1_S1_ii,@function
        .size           _Z9cuda_gemmIiLi256ELi2ELi1ELi16ELi128ELi128ELi32ELi0ELi1EEviiiPT_S1_S1_ii,(.L_x_58118 - _Z9cuda_gemmIiLi256ELi2ELi1ELi16ELi128ELi128ELi32ELi0ELi1EEviiiPT_S1_S1_ii)
        .other          _Z9cuda_gemmIiLi256ELi2ELi1ELi16ELi128ELi128ELi32ELi0ELi1EEviiiPT_S1_S1_ii,@"STO_CUDA_ENTRY STV_DEFAULT"
_Z9cuda_gemmIiLi256ELi2ELi1ELi16ELi128ELi128ELi32ELi0ELi1EEviiiPT_S1_S1_ii:
.text._Z9cuda_gemmIiLi256ELi2ELi1ELi16ELi128ELi128ELi32ELi0ELi1EEviiiPT_S1_S1_ii:
        /* <DEDUP_REMOVED lines=39> */
.L_x_36162:
[----:B------:R-:W0:Y:S02]  /*0270*/  S2UR UR5, SR_CTAID.X ;  /* 0x00000000000579c3 */ /* 0x000e240000002500 */
[----:B0-----:R-:W-:Y:S02]  /*0280*/  USHF.R.U32.HI UR4, URZ, 0x6, UR5 ;  /* 0x00000006ff047899 */ /* 0x001fe40008011605 */
[----:B------:R-:W-:-:S12]  /*0290*/  ULOP3.LUT UR5, UR5, 0x3f, URZ, 0xc0, !UPT ;  /* 0x0000003f05057892 */ /* 0x000fd8000f8ec0ff */
.L_x_36163:
        /* <DEDUP_REMOVED lines=51> */
[----:B------:R-:W-:Y:S05]  /*05d0*/  CALL.REL.NOINC `($__internal_167_$__cuda_sm20_div_u16) ;  /* 0x0000000800387944 */ /* 0x000fea0003c00000 */
[----:B------:R-:W0:Y:S01]  /*05e0*/  LDCU.64 UR4, c[0x0][0x390] ;  /* 0x00007200ff0477ac */ /* 0x000e220008000a00 */
[----:B------:R-:W-:Y:S01]  /*05f0*/  LOP3.LUT R6, R11, 0x3, RZ, 0xc0, !PT ;  /* 0x000000030b067812 */ /* 0x000fe200078ec0ff */
[----:B------:R-:W1:Y:S01]  /*0600*/  LDCU.64 UR18, c[0x0][0x358] ;  /* 0x00006b00ff1277ac */ /* 0x000e620008000a00 */
[----:B0-----:R-:W-:Y:S02]  /*0610*/  UIMAD.WIDE.U32 UR12, UR17, 0x4, UR4 ;  /* 0x00000004110c78a5 */ /* 0x001fe4000f8e0004 */
[----:B------:R-:W-:Y:S02]  /*0620*/  UIMAD.WIDE.U32 UR14, UR17, 0x8, UR4 ;  /* 0x00000008110e78a5 */ /* 0x000fe4000f8e0004 */
[----:B-1----:R-:W-:-:S12]  /*0630*/  UIMAD.WIDE.U32 UR4, UR17, 0xc, UR4 ;  /* 0x0000000c110478a5 */ /* 0x002fd8000f8e0004 */
.L_x_36173:
        /* <DEDUP_REMOVED lines=33> */
.L_x_36167:
[----:B------:R-:W-:Y:S05]  /*0850*/  BSYNC.RECONVERGENT B1 ;  /* 0x0000000000017941 */ /* 0x000fea0003800200 */
.L_x_36166:
        /* <DEDUP_REMOVED lines=11> */
.L_x_36168:
        /* <DEDUP_REMOVED lines=23> */
.L_x_36165:
[----:B------:R-:W-:Y:S05]  /*0a80*/  BSYNC.RECONVERGENT B0 ;  /* 0x0000000000007941 */ /* 0x000fea0003800200 */
.L_x_36164:
        /* <DEDUP_REMOVED lines=29> */
.L_x_36170:
[----:B------:R-:W-:Y:S05]  /*0c60*/  BSYNC.RECONVERGENT B0 ;  /* 0x0000000000007941 */ /* 0x000fea0003800200 */
.L_x_36169:
[----:B------:R-:W-:Y:S01]  /*0c70*/  BSSY.RECONVERGENT B0, `(.L_x_36171) ;  /* 0x000001d000007945 */ /* 0x000fe20003800200 */
.L_x_36172:
        /* <DEDUP_REMOVED lines=29> */
.L_x_36171:
[----:B------:R-:W-:Y:S01]  /*0e50*/  BAR.SYNC.DEFER_BLOCKING 0x0 ;  /* 0x0000000000007b1d */ /* 0x000fe20000010000 */
[----:B------:R-:W-:Y:S02]  /*0e60*/  USHF.L.U32 UR7, UR16, 0x1, URZ ;  /* 0x0000000110077899 */ /* 0x000fe400080006ff */
[----:B------:R-:W-:-:S04]  /*0e70*/  UIADD3 UR6, UPT, UPT, UR16, UR6, URZ ;  /* 0x0000000610067290 */ /* 0x000fc8000fffe0ff */
[----:B------:R-:W-:Y:S01]  /*0e80*/  UISETP.GE.U32.AND UP0, UPT, UR6, UR7, UPT ;  /* 0x000000070600728c */ /* 0x000fe2000bf06070 */
[----:B------:R-:W-:Y:S08]  /*0e90*/  BAR.SYNC.DEFER_BLOCKING 0x0 ;  /* 0x0000000000007b1d */ /* 0x000ff00000010000 */
[----:B------:R-:W-:Y:S05]  /*0ea0*/  BRA.U !UP0, `(.L_x_36173) ;  /* 0xfffffff508e47547 */ /* 0x000fea000b83ffff */
[----:B------:R-:W-:Y:S05]  /*0eb0*/  EXIT ;  /* 0x000000000000794d */ /* 0x000fea0003800000 */
        .weak           $__internal_167_$__cuda_sm20_div_u16
        .type           $__internal_167_$__cuda_sm20_div_u16,@function
        .size           $__internal_167_$__cuda_sm20_div_u16,(.L_x_58118 - $__internal_167_$__cuda_sm20_div_u16)
$__internal_167_$__cuda_sm20_div_u16:
        /* <DEDUP_REMOVED lines=18> */
[----:B------:R-:W-:Y:S06]  /*0fe0*/  RET.REL.NODEC R6 `(_Z9cuda_gemmIiLi256ELi2ELi1ELi16ELi128ELi128ELi32ELi0ELi1EEviiiPT_S1_S1_ii) ;  /* 0xfffffff006047950 */ /* 0x000fec0003c3ffff */
.L_x_36174:
        /* <DEDUP_REMOVED lines=9> */
.L_x_58118:


//--------------------- .text._Z9cuda_gemmIiLi256ELi2ELi1ELi16ELi128ELi128ELi32ELi0ELi0EEviiiPT_S1_S1_ii --------------------------
	.section	.text._Z9cuda_gemmIiLi256ELi2ELi1ELi16ELi128ELi128ELi32ELi0ELi0EEviiiPT_S1_S1_ii,"ax",@progbits
	.align	128
        .global         _Z9cuda_gemmIiLi256ELi2ELi1ELi16ELi128ELi128ELi32ELi0ELi0EEviiiPT_S1_S1_ii
        .type           _Z9cuda_gemmIiLi256ELi2ELi1ELi16ELi128ELi128ELi32ELi0ELi0EEviiiPT_S1_S1_ii,@function
        .size           _Z9cuda_gemmIiLi256ELi2ELi1ELi16ELi128ELi128ELi32ELi0ELi0EEviiiPT_S1_S1_ii,(.L_x_58576 - _Z9cuda_gemmIiLi256ELi2ELi1ELi16ELi128ELi128ELi32ELi0ELi0EEviiiPT_S1_S1_ii)
        .other          _Z9cuda_gemmIiLi256ELi2ELi1ELi16ELi128ELi128ELi32ELi0ELi0EEviiiPT_S1_S1_ii,@"STO_CUDA_ENTRY STV_DEFAULT"
_Z9cuda_gemmIiLi256ELi2ELi1ELi16ELi128ELi128ELi32ELi0ELi0EEviiiPT_S1_S1_ii:
.text._Z9cuda_gemmIiLi256ELi2ELi1ELi16ELi128ELi128ELi32ELi0ELi0EEviiiPT_S1_S1_ii:
        /* <DEDUP_REMOVED lines=41> */
.L_x_36175:
[----:B------:R-:W0:Y:S02]  /*0290*/  S2UR UR9, SR_CTAID.X ;  /* 0x00000000000979c3 */ /* 0x000e240000002500 */
[----:B0-----:R-:W-:Y:S02]  /*02a0*/  USHF.R.U32.HI UR8, URZ, 0x6, UR9 ;  /* 0x00000006ff087899 */ /* 0x001fe40008011609 */
[----:B------:R-:W-:-:S12]  /*02b0*/  ULOP3.LUT UR9, UR9, 0x3f, URZ, 0xc0, !UPT ;  /* 0x0000003f09097892 */ /* 0x000fd8000f8ec0ff */
.L_x_36176:
        /* <DEDUP_REMOVED lines=213> */
.L_x_36254:
        /* <DEDUP_REMOVED lines=39> */
.L_x_36180:
[----:B------:R-:W-:Y:S05]  /*1280*/  BSYNC.RECONVERGENT B1 ;  /* 0x0000000000017941 */ /* 0x000fea0003800200 */
.L_x_36179:
        /* <DEDUP_REMOVED lines=9> */
.L_x_36181:
        /* <DEDUP_REMOVED lines=29> */
.L_x_36178:
[----:B------:R-:W-:Y:S05]  /*14f0*/  BSYNC.RECONVERGENT B0 ;  /* 0x0000000000007941 */ /* 0x000fea0003800200 */
.L_x_36177:
        /* <DEDUP_REMOVED lines=9> */
.L_x_36184:
[C---:B------:R-:W-:Y:S02]  /*1590*/  IMAD R30, R28.reuse, 0x4, R29 ;  /* 0x000000041c1e7824 */ /* 0x040fe400078e021d */
[----:B------:R-:W-:-:S03]  /*15a0*/  VIADD R28, R28, UR19 ;  /* 0x000000131c1c7c36 */ /* 0x000fc60008000000 */
[----:B------:R1:W-:Y:S02]  /*15b0*/  STS [R30], RZ ;  /* 0x000000ff1e007388 */ /* 0x0003e40000000800 */
[----:B------:R-:W-:-:S13]  /*15c0*/  ISETP.GE.U32.AND P0, PT, R28, 0x4, PT ;  /* 0x000000041c00780c */ /* 0x000fda0003f06070 */
[----:B-1----:R-:W-:Y:S05]  /*15d0*/  @!P0 BRA `(.L_x_36184) ;  /* 0xfffffffc00ec8947 */ /* 0x002fea000383ffff */
.L_x_36183:
[----:B------:R-:W-:Y:S05]  /*15e0*/  BSYNC.RECONVERGENT B0 ;  /* 0x0000000000007941 */ /* 0x000fea0003800200 */
.L_x_36182:
        /* <DEDUP_REMOVED lines=12> */
.L_x_36187:
        /* <DEDUP_REMOVED lines=10> */
.L_x_36186:
[----:B0-----:R-:W-:Y:S05]  /*1750*/  BSYNC.RECONVERGENT B0 ;  /* 0x0000000000007941 */ /* 0x001fea0003800200 */
.L_x_36185:
        /* <DEDUP_REMOVED lines=15> */
.L_x_36209:
        /* <DEDUP_REMOVED lines=20> */
.L_x_36190:
        /* <DEDUP_REMOVED lines=8> */
.L_x_36191:
        /* <DEDUP_REMOVED lines=8> */
.L_x_36192:
        /* <DEDUP_REMOVED lines=8> */
.L_x_36193:
        /* <DEDUP_REMOVED lines=10> */
.L_x_36194:
        /* <DEDUP_REMOVED lines=9> */
.L_x_36195:
        /* <DEDUP_REMOVED lines=11> */
.L_x_36196:
        /* <DEDUP_REMOVED lines=11> */
.L_x_36197:
        /* <DEDUP_REMOVED lines=11> */
.L_x_36198:
        /* <DEDUP_REMOVED lines=11> */
.L_x_36199:
        /* <DEDUP_REMOVED lines=11> */
.L_x_36200:
        /* <DEDUP_REMOVED lines=11> */
.L_x_36201:
        /* <DEDUP_REMOVED lines=11> */
.L_x_36202:
        /* <DEDUP_REMOVED lines=11> */
.L_x_36203:
        /* <DEDUP_REMOVED lines=11> */
.L_x_36204:
        /* <DEDUP_REMOVED lines=11> */
.L_x_36205:
        /* <DEDUP_REMOVED lines=9> */
.L_x_36208:
        /* <DEDUP_REMOVED lines=69> */
.L_x_36207:
[----:B------:R-:W-:Y:S05]  /*2800*/  BSYNC.RECONVERGENT B0 ;  /* 0x0000000000007941 */ /* 0x000fea0003800200 */
.L_x_36206:
[----:B------:R-:W-:Y:S05]  /*2810*/  BRA.U !UP0, `(.L_x_36209) ;  /* 0xfffffff1080c7547 */ /* 0x000fea000b83ffff */
[----:B------:R-:W-:Y:S05]  /*2820*/  BRA `(.L_x_36188) ;  /* 0x00000020005c7947 */ /* 0x000fea0003800000 */
.L_x_36189:
[----:B------:R-:W-:-:S13]  /*2830*/  ISETP.GT.U32.AND P0, PT, R30, 0x1f, PT ;  /* 0x0000001f1e00780c */ /* 0x000fda0003f04070 */
[----:B------:R-:W-:Y:S05]  /*2840*/  @P0 BRA `(.L_x_36210) ;  /* 0x0000000c00f40947 */ /* 0x000fea0003800000 */
[----:B------:R-:W-:-:S05]  /*2850*/  UMOV UR4, URZ ;  /* 0x000000ff00047c82 */ /* 0x000fca0008000000 */
.L_x_36230:
        /* <DEDUP_REMOVED lines=20> */
.L_x_36211:
        /* <DEDUP_REMOVED lines=8> */
.L_x_36212:
        /* <DEDUP_REMOVED lines=8> */
.L_x_36213:
        /* <DEDUP_REMOVED lines=8> */
.L_x_36214:
        /* <DEDUP_REMOVED lines=10> */
.L_x_36215:
        /* <DEDUP_REMOVED lines=9> */
.L_x_36216:
        /* <DEDUP_REMOVED lines=11> */
.L_x_36217:
        /* <DEDUP_REMOVED lines=11> */
.L_x_36218:
        /* <DEDUP_REMOVED lines=11> */
.L_x_36219:
        /* <DEDUP_REMOVED lines=11> */
.L_x_36220:
        /* <DEDUP_REMOVED lines=11> */
.L_x_36221:
        /* <DEDUP_REMOVED lines=11> */
.L_x_36222:
        /* <DEDUP_REMOVED lines=11> */
.L_x_36223:
        /* <DEDUP_REMOVED lines=11> */
.L_x_36224:
        /* <DEDUP_REMOVED lines=11> */
.L_x_36225:
        /* <DEDUP_REMOVED lines=11> */
.L_x_36226:
        /* <DEDUP_REMOVED lines=9> */
.L_x_36229:
        /* <DEDUP_REMOVED lines=67> */
.L_x_36228:
[----:B------:R-:W-:Y:S05]  /*37f0*/  BSYNC.RECONVERGENT B0 ;  /* 0x0000000000007941 */ /* 0x000fea0003800200 */
.L_x_36227:
[----:B------:R-:W-:Y:S05]  /*3800*/  BRA.U !UP0, `(.L_x_36230) ;  /* 0xfffffff108147547 */ /* 0x000fea000b83ffff */
[----:B------:R-:W-:Y:S05]  /*3810*/  BRA `(.L_x_36188) ;  /* 0x0000001000607947 */ /* 0x000fea0003800000 */
.L_x_36210:
[----:B------:R-:W-:-:S07]  /*3820*/  IMAD.MOV.U32 R35, RZ, RZ, RZ ;  /* 0x000000ffff237224 */ /* 0x000fce00078e00ff */
.L_x_36250:
        /* <DEDUP_REMOVED lines=19> */
.L_x_36231:
        /* <DEDUP_REMOVED lines=8> */
.L_x_36232:
        /* <DEDUP_REMOVED lines=8> */
.L_x_36233:
        /* <DEDUP_REMOVED lines=8> */
.L_x_36234:
        /* <DEDUP_REMOVED lines=11> */
.L_x_36235:
        /* <DEDUP_REMOVED lines=11> */
.L_x_36236:
        /* <DEDUP_REMOVED lines=11> */
.L_x_36237:
        /* <DEDUP_REMOVED lines=11> */
.L_x_36238:
        /* <DEDUP_REMOVED lines=11> */
.L_x_36239:
        /* <DEDUP_REMOVED lines=11> */
.L_x_36240:
        /* <DEDUP_REMOVED lines=11> */
.L_x_36241:
        /* <DEDUP_REMOVED lines=11> */
.L_x_36242:
        /* <DEDUP_REMOVED lines=11> */
.L_x_36243:
        /* <DEDUP_REMOVED lines=11> */
.L_x_36244:
        /* <DEDUP_REMOVED lines=11> */
.L_x_36245:
        /* <DEDUP_REMOVED lines=11> */
.L_x_36246:
[----:B------:R-:W-:Y:S05]  /*4320*/  @P4 BRA `(.L_x_36247) ;  /* 0x0000000400984947 */ /* 0x000fea0003800000 */
[----:B------:R-:W-:-:S07]  /*4330*/  IMAD.MOV.U32 R51, RZ, RZ, R23 ;  /* 0x000000ffff337224 */ /* 0x000fce00078e0017 */
.L_x_36249:
        /* <DEDUP_REMOVED lines=68> */
.L_x_36248:
        /* <DEDUP_REMOVED lines=33> */
.L_x_36247:
[----:B------:R-:W-:Y:S05]  /*4990*/  @!P5 BRA `(.L_x_36250) ;  /* 0xffffffec00a4d947 */ /* 0x000fea000383ffff */
.L_x_36188:
        /* <DEDUP_REMOVED lines=49> */
.L_x_36253:
        /* <DEDUP_REMOVED lines=28> */
.L_x_36252:
[----:B------:R-:W-:Y:S05]  /*4e70*/  BSYNC.RECONVERGENT B0 ;  /* 0x0000000000007941 */ /* 0x000fea0003800200 */
.L_x_36251:
[----:B------:R-:W5:Y:S02]  /*4e80*/  LDCU UR4, c[0x0][0x374] ;  /* 0x00006e80ff0477ac */ /* 0x000f640008000800 */
[----:B-----5:R-:W-:Y:S02]  /*4e90*/  UIADD3 UR10, UPT, UPT, UR4, UR10, URZ ;  /* 0x0000000a040a7290 */ /* 0x020fe4000fffe0ff */
[----:B------:R-:W-:-:S04]  /*4ea0*/  USHF.L.U32 UR4, UR4, 0x1, URZ ;  /* 0x0000000104047899 */ /* 0x000fc800080006ff */
[----:B------:R-:W-:-:S09]  /*4eb0*/  UISETP.GE.U32.AND UP0, UPT, UR10, UR4, UPT ;  /* 0x000000040a00728c */ /* 0x000fd2000bf06070 */
[----:B------:R-:W-:Y:S05]  /*4ec0*/  BRA.U !UP0, `(.L_x_36254) ;  /* 0xffffffc108507547 */ /* 0x000fea000b83ffff */
[----:B------:R-:W-:Y:S05]  /*4ed0*/  EXIT ;  /* 0x000000000000794d */ /* 0x000fea0003800000 */
.L_x_36255:
        /* <DEDUP_REMOVED lines=10> */
.L_x_58576:


//--------------------- .text._Z9cuda_gemmIiLi256ELi2ELi1ELi16ELi64ELi64ELi32ELi1ELi1EEviiiPT_S1_S1_ii --------------------------
	.section	.text._Z9cuda_gemmIiLi256ELi2ELi1ELi16ELi64ELi64ELi32ELi1ELi1EEviiiPT_S1_S1_ii,"ax",@progbits
	.align	128
        .global         _Z9cuda_gemmIiLi256ELi2ELi1ELi16ELi64ELi64ELi32ELi1ELi1EEviiiPT_S1_S1_ii
        .type           _Z9cuda_gemmIiLi256ELi2ELi1ELi16ELi64ELi64ELi32ELi1ELi1EEviiiPT_S1_S1_ii,@function
        .size           _Z9cuda_gemmIiLi256ELi2ELi1ELi16ELi64ELi64ELi32ELi1ELi1EEviiiPT_S1_S1_ii,(.L_x_58119 - _Z9cuda_gemmIiLi256ELi2ELi1ELi16ELi64ELi64ELi32ELi1ELi1EEviiiPT_S1_S1_ii)
        .other          _Z9cuda_gemmIiLi256ELi2ELi1ELi16ELi64ELi64ELi32ELi1ELi1EEviiiPT_S1_S1_ii,@"STO_CUDA_ENTRY STV_DEFAULT"
_Z9cuda_gemmIiLi256ELi2ELi1ELi16ELi64ELi64ELi32ELi1ELi1EEviiiPT_S1_S1_ii:
.text._Z9cuda_gemmIiLi256ELi2ELi1ELi16ELi64ELi64ELi32ELi1ELi1EEviiiPT_S1_S1_ii:
        /* <DEDUP_REMOVED lines=71> */
[----:B------:R-:W-:Y:S05]  /*0470*/  CALL.REL.NOINC `($__internal_168_$__cuda_sm20_div_u16) ;  /* 0x0000000c007c7944 */ /* 0x000fea0003c00000 */
[----:B------:R-:W-:Y:S01]  /*0480*/  LOP3.LUT R22, R22, 0x3, RZ, 0xc0, !PT ;  /* 0x0000000316167812 */ /* 0x000fe200078ec0ff */
[----:B------:R-:W-:Y:S01]  /*0490*/  VIADD R24, R8, UR6 ;  /* 0x0000000608187c36 */ /* 0x000fe20008000000 */
[----:B------:R-:W0:Y:S06]  /*04a0*/  LDCU.64 UR8, c[0x0][0x358] ;  /* 0x00006b00ff0877ac */ /* 0x000e2c0008000a00 */
.L_x_36275:
        /* <DEDUP_REMOVED lines=29> */
.L_x_36259:
[----:B0-----:R-:W-:Y:S05]  /*0680*/  BSYNC.RECONVERGENT B1 ;  /* 0x0000000000017941 */ /* 0x001fea0003800200 */
.L_x_36258:
[----:B------:R-:W-:Y:S05]  /*0690*/  @!P0 BRA `(.L_x_36257) ;  /* 0x00000000006c8947 */ /* 0x000fea0003800000 */
[----:B------:R-:W0:Y:S01]  /*06a0*/  S2UR UR5, SR_CgaCtaId ;  /* 0x00000000000579c3 */ /* 0x000e220000008800 */
[----:B------:R-:W-:Y:S01]  /*06b0*/  UMOV UR4, 0x400 ;  /* 0x0000040000047882 */ /* 0x000fe20000000000 */
[----:B------:R-:W-:Y:S01]  /*06c0*/  IMAD R25, R9, 0x10, R26 ;  /* 0x0000001009197824 */ /* 0x000fe200078e021a */
[----:B------:R-:W-:-:S04]  /*06d0*/  UIADD3 UR4, UPT, UPT, UR4, 0x2080, URZ ;  /* 0x0000208004047890 */ /* 0x000fc8000fffe0ff */
[----:B0-----:R-:W-:-:S06]  /*06e0*/  ULEA UR4, UR5, UR4, 0x18 ;  /* 0x0000000405047291 */ /* 0x001fcc000f8ec0ff */
[----:B------:R-:W-:-:S07]  /*06f0*/  LEA R23, R26, UR4, 0x2 ;  /* 0x000000041a177c11 */ /* 0x000fce000f8e10ff */
.L_x_36260:
        /* <DEDUP_REMOVED lines=21> */
.L_x_36257:
[----:B0-----:R-:W-:Y:S05]  /*0850*/  BSYNC.RECONVERGENT B0 ;  /* 0x0000000000007941 */ /* 0x001fea0003800200 */
.L_x_36256:
        /* <DEDUP_REMOVED lines=19> */
.L_x_36264:
[----:B------:R-:W-:Y:S05]  /*0990*/  BSYNC.RECONVERGENT B1 ;  /* 0x0000000000017941 */ /* 0x000fea0003800200 */
.L_x_36263:
[----:B------:R-:W-:Y:S05]  /*09a0*/  @!P1 BRA `(.L_x_36262) ;  /* 0x0000000000389947 */ /* 0x000fea0003800000 */
[----:B-1----:R-:W1:Y:S01]  /*09b0*/  S2R R16, SR_CgaCtaId ;  /* 0x0000000000107919 */ /* 0x002e620000008800 */
[----:B------:R-:W-:-:S04]  /*09c0*/  MOV R15, 0x400 ;  /* 0x00000400000f7802 */ /* 0x000fc80000000f00 */
[----:B------:R-:W-:-:S04]  /*09d0*/  IADD3 R15, PT, PT, R15, 0x2100, RZ ;  /* 0x000021000f0f7810 */ /* 0x000fc80007ffe0ff */
[----:B-1----:R-:W-:-:S07]  /*09e0*/  LEA R21, R16, R15, 0x18 ;  /* 0x0000000f10157211 */ /* 0x002fce00078ec0ff */
.L_x_36265:
        /* <DEDUP_REMOVED lines=10> */
.L_x_36262:
[----:B------:R-:W-:Y:S05]  /*0a90*/  BSYNC.RECONVERGENT B0 ;  /* 0x0000000000007941 */ /* 0x000fea0003800200 */
.L_x_36261:
        /* <DEDUP_REMOVED lines=27> */
.L_x_36267:
[----:B------:R-:W-:Y:S05]  /*0c50*/  BSYNC.RECONVERGENT B0 ;  /* 0x0000000000007941 */ /* 0x000fea0003800200 */
.L_x_36266:
[----:B------:R-:W-:Y:S01]  /*0c60*/  BSSY.RECONVERGENT B0, `(.L_x_36268) ;  /* 0x000001d000007945 */ /* 0x000fe20003800200 */
.L_x_36269:
        /* <DEDUP_REMOVED lines=29> */
.L_x_36268:
        /* <DEDUP_REMOVED lines=31> */
.L_x_36273:
[----:B------:R-:W-:Y:S05]  /*1030*/  BSYNC.RECONVERGENT B1 ;  /* 0x0000000000017941 */ /* 0x000fea0003800200 */
.L_x_36272:
[----:B------:R-:W-:Y:S05]  /*1040*/  @!P0 BRA `(.L_x_36271) ;  /* 0x00000000006c8947 */ /* 0x000fea0003800000 */
[----:B------:R-:W3:Y:S01]  /*1050*/  S2R R23, SR_CgaCtaId ;  /* 0x0000000000177919 */ /* 0x000ee20000008800 */
[----:B-12---:R-:W-:-:S05]  /*1060*/  MOV R14, 0x400 ;  /* 0x00000400000e7802 */ /* 0x006fca0000000f00 */
[----:B------:R-:W-:-:S05]  /*1070*/  VIADD R14, R14, 0x2100 ;  /* 0x000021000e0e7836 */ /* 0x000fca0000000000 */
[----:B---3--:R-:W-:-:S07]  /*1080*/  LEA R23, R23, R14, 0x18 ;  /* 0x0000000e17177211 */ /* 0x008fce00078ec0ff */
.L_x_36274:
        /* <DEDUP_REMOVED lines=23> */
.L_x_36271:
[----:B------:R-:W-:Y:S05]  /*1200*/  BSYNC.RECONVERGENT B0 ;  /* 0x0000000000007941 */ /* 0x000fea0003800200 */
.L_x_36270:
[----:B012---:R-:W0:Y:S02]  /*1210*/  LDC R14, c[0x0][0x374] ;  /* 0x0000dd00ff0e7b82 */ /* 0x007e240000000800 */
[C---:B0-----:R-:W-:Y:S02]  /*1220*/  IMAD.IADD R9, R14.reuse, 0x1, R9 ;  /* 0x000000010e097824 */ /* 0x041fe400078e0209 */
[----:B------:R-:W-:-:S05]  /*1230*/  IMAD.SHL.U32 R14, R14, 0x2, RZ ;  /* 0x000000020e0e7824 */ /* 0x000fca00078e00ff */
[----:B------:R-:W-:-:S13]  /*1240*/  ISETP.GE.U32.AND P0, PT, R9, R14, PT ;  /* 0x0000000e0900720c */ /* 0x000fda0003f06070 */
[----:B------:R-:W-:Y:S05]  /*1250*/  @!P0 BRA `(.L_x_36275) ;  /* 0xfffffff000948947 */ /* 0x000fea000383ffff */
[----:B------:R-:W-:Y:S05]  /*1260*/  EXIT ;  /* 0x000000000000794d */ /* 0x000fea0003800000 */
        .weak           $__internal_168_$__cuda_sm20_div_u16
        .type           $__internal_168_$__cuda_sm20_div_u16,@function
        .size           $__internal_168_$__cuda_sm20_div_u16,(.L_x_58119 - $__internal_168_$__cuda_sm20_div_u16)
$__internal_168_$__cuda_sm20_div_u16:
        /* <DEDUP_REMOVED lines=18> */
[----:B------:R-:W-:Y:S06]  /*1390*/  RET.REL.NODEC R14 `(_Z9cuda_gemmIiLi256ELi2ELi1ELi16ELi64ELi64ELi32ELi1ELi1EEviiiPT_S1_S1_ii) ;  /* 0xffffffec0e187950 */ /* 0x000fec0003c3ffff */
.L_x_36276:
        /* <DEDUP_REMOVED lines=14> */
.L_x_58119:


//--------------------- .text._Z9cuda_gemmIiLi256ELi2ELi1ELi16ELi64ELi64ELi32ELi1ELi0EEviiiPT_S1_S1_ii --------------------------
	.section	.text._Z9cuda_gemmIiLi256ELi2ELi1ELi16ELi64ELi64ELi32ELi1ELi0EEviiiPT_S1_S1_ii,"ax",@progbits
	.align	128
        .global         _Z9cuda_gemmIiLi256ELi2ELi1ELi16ELi64ELi64ELi32ELi1ELi0EEviiiPT_S1_S1_ii
        .type           _Z9cuda_gemmIiLi256ELi2ELi1ELi16ELi64ELi64ELi32ELi1ELi0EEviiiPT_S1_S1_ii,@function
        .size           _Z9cuda_gemmIiLi256ELi2ELi1ELi16ELi64ELi64ELi32ELi1ELi0EEviiiPT_S1_S1_ii,(.L_x_58578 - _Z9cuda_gemmIiLi256ELi2ELi1ELi16ELi64ELi64ELi32ELi1ELi0EEviiiPT_S1_S1_ii)
        .other          _Z9cuda_gemmIiLi256ELi2ELi1ELi16ELi64ELi64ELi32ELi1ELi0EEviiiPT_S1_S1_ii,@"STO_CUDA_ENTRY STV_DEFAULT"
_Z9cuda_gemmIiLi256ELi2ELi1ELi16ELi64ELi64ELi32ELi1ELi0EEviiiPT_S1_S1_ii:
.text._Z9cuda_gemmIiLi256ELi2ELi1ELi16ELi64ELi64ELi32ELi1ELi0EEviiiPT_S1_S1_ii:
        /* <DEDUP_REMOVED lines=222> */
.L_x_36358:
        /* <DEDUP_REMOVED lines=36> */
.L_x_36280:
[----:B------:R-:W-:Y:S05]  /*1020*/  BSYNC.RECONVERGENT B1 ;  /* 0x0000000000017941 */ /* 0x000fea0003800200 */
.L_x_36279:
        /* <DEDUP_REMOVED lines=8> */
.L_x_36281:
        /* <DEDUP_REMOVED lines=21> */
.L_x_36278:
[----:B------:R-:W-:Y:S05]  /*1200*/  BSYNC.RECONVERGENT B0 ;  /* 0x0000000000007941 */ /* 0x000fea0003800200 */
.L_x_36277:
        /* <DEDUP_REMOVED lines=25> */
.L_x_36285:
[----:B------:R-:W-:Y:S05]  /*13a0*/  BSYNC.RECONVERGENT B1 ;  /* 0x0000000000017941 */ /* 0x000fea0003800200 */
.L_x_36284:
[----:B------:R-:W-:Y:S05]  /*13b0*/  @!P1 BRA `(.L_x_36283) ;  /* 0x0000000000389947 */ /* 0x000fea0003800000 */
[----:B0-2---:R-:W0:Y:S01]  /*13c0*/  S2R R30, SR_CgaCtaId ;  /* 0x00000000001e7919 */ /* 0x005e220000008800 */
[----:B-1----:R-:W-:-:S05]  /*13d0*/  MOV R29, 0x400 ;  /* 0x00000400001d7802 */ /* 0x002fca0000000f00 */
[----:B------:R-:W-:-:S05]  /*13e0*/  VIADD R29, R29, 0x2100 ;  /* 0x000021001d1d7836 */ /* 0x000fca0000000000 */
[----:B0-----:R-:W-:-:S07]  /*13f0*/  LEA R33, R30, R29, 0x18 ;  /* 0x0000001d1e217211 */ /* 0x001fce00078ec0ff */
.L_x_36286:
        /* <DEDUP_REMOVED lines=10> */
.L_x_36283:
[----:B------:R-:W-:Y:S05]  /*14a0*/  BSYNC.RECONVERGENT B0 ;  /* 0x0000000000007941 */ /* 0x000fea0003800200 */
.L_x_36282:
        /* <DEDUP_REMOVED lines=12> */
.L_x_36289:
        /* <DEDUP_REMOVED lines=10> */
.L_x_36288:
[----:B------:R-:W-:Y:S05]  /*1610*/  BSYNC.RECONVERGENT B0 ;  /* 0x0000000000007941 */ /* 0x000fea0003800200 */
.L_x_36287:
        /* <DEDUP_REMOVED lines=10> */
.L_x_36311:
        /* <DEDUP_REMOVED lines=19> */
.L_x_36292:
        /* <DEDUP_REMOVED lines=10> */
.L_x_36293:
        /* <DEDUP_REMOVED lines=8> */
.L_x_36294:
        /* <DEDUP_REMOVED lines=8> */
.L_x_36295:
        /* <DEDUP_REMOVED lines=10> */
.L_x_36296:
        /* <DEDUP_REMOVED lines=11> */
.L_x_36297:
        /* <DEDUP_REMOVED lines=11> */
.L_x_36298:
        /* <DEDUP_REMOVED lines=11> */
.L_x_36299:
        /* <DEDUP_REMOVED lines=11> */
.L_x_36300:
        /* <DEDUP_REMOVED lines=11> */
.L_x_36301:
        /* <DEDUP_REMOVED lines=11> */
.L_x_36302:
        /* <DEDUP_REMOVED lines=11> */
.L_x_36303:
        /* <DEDUP_REMOVED lines=11> */
.L_x_36304:
        /* <DEDUP_REMOVED lines=11> */
.L_x_36305:
        /* <DEDUP_REMOVED lines=11> */
.L_x_36306:
        /* <DEDUP_REMOVED lines=11> */
.L_x_36307:
        /* <DEDUP_REMOVED lines=8> */
.L_x_36310:
        /* <DEDUP_REMOVED lines=70> */
.L_x_36309:
[----:B------:R-:W-:Y:S05]  /*26a0*/  BSYNC.RECONVERGENT B0 ;  /* 0x0000000000007941 */ /* 0x000fea0003800200 */
.L_x_36308:
[----:B------:R-:W-:Y:S05]  /*26b0*/  BRA.U !UP0, `(.L_x_36311) ;  /* 0xfffffff108007547 */ /* 0x000fea000b83ffff */
[----:B------:R-:W-:Y:S05]  /*26c0*/  BRA `(.L_x_36290) ;  /* 0x0000002000887947 */ /* 0x000fea0003800000 */
.L_x_36291:
[----:B------:R-:W-:-:S09]  /*26d0*/  UISETP.GT.U32.AND UP0, UPT, UR18, 0x1f, UPT ;  /* 0x0000001f1200788c */ /* 0x000fd2000bf04070 */
[----:B------:R-:W-:Y:S05]  /*26e0*/  BRA.U UP0, `(.L_x_36312) ;  /* 0x0000001100007547 */ /* 0x000fea000b800000 */
[----:B------:R-:W-:-:S05]  /*26f0*/  UMOV UR4, URZ ;  /* 0x000000ff00047c82 */ /* 0x000fca0008000000 */
.L_x_36332:
        /* <DEDUP_REMOVED lines=19> */
.L_x_36313:
        /* <DEDUP_REMOVED lines=10> */
.L_x_36314:
        /* <DEDUP_REMOVED lines=8> */
.L_x_36315:
        /* <DEDUP_REMOVED lines=8> */
.L_x_36316:
        /* <DEDUP_REMOVED lines=10> */
.L_x_36317:
        /* <DEDUP_REMOVED lines=11> */
.L_x_36318:
        /* <DEDUP_REMOVED lines=11> */
.L_x_36319:
        /* <DEDUP_REMOVED lines=11> */
.L_x_36320:
        /* <DEDUP_REMOVED lines=11> */
.L_x_36321:
        /* <DEDUP_REMOVED lines=11> */
.L_x_36322:
        /* <DEDUP_REMOVED lines=11> */
.L_x_36323:
        /* <DEDUP_REMOVED lines=11> */
.L_x_36324:
        /* <DEDUP_REMOVED lines=11> */
.L_x_36325:
        /* <DEDUP_REMOVED lines=11> */
.L_x_36326:
        /* <DEDUP_REMOVED lines=11> */
.L_x_36327:
        /* <DEDUP_REMOVED lines=11> */
.L_x_36328:
        /* <DEDUP_REMOVED lines=8> */
.L_x_36331:
        /* <DEDUP_REMOVED lines=68> */
.L_x_36330:
[----:B------:R-:W-:Y:S05]  /*36c0*/  BSYNC.RECONVERGENT B0 ;  /* 0x0000000000007941 */ /* 0x000fea0003800200 */
.L_x_36329:
[----:B------:R-:W-:Y:S05]  /*36d0*/  BRA.U !UP0, `(.L_x_36332) ;  /* 0xfffffff108087547 */ /* 0x000fea000b83ffff */
[----:B------:R-:W-:Y:S05]  /*36e0*/  BRA `(.L_x_36290) ;  /* 0x0000001000807947 */ /* 0x000fea0003800000 */
.L_x_36312:
[----:B------:R-:W-:-:S07]  /*36f0*/  IMAD.MOV.U32 R32, RZ, RZ, RZ ;  /* 0x000000ffff207224 */ /* 0x000fce00078e00ff */
.L_x_36352:
        /* <DEDUP_REMOVED lines=29> */
.L_x_36333:
        /* <DEDUP_REMOVED lines=10> */
.L_x_36334:
        /* <DEDUP_REMOVED lines=10> */
.L_x_36335:
        /* <DEDUP_REMOVED lines=8> */
.L_x_36336:
        /* <DEDUP_REMOVED lines=11> */
.L_x_36337:
        /* <DEDUP_REMOVED lines=11> */
.L_x_36338:
        /* <DEDUP_REMOVED lines=11> */
.L_x_36339:
        /* <DEDUP_REMOVED lines=11> */
.L_x_36340:
        /* <DEDUP_REMOVED lines=11> */
.L_x_36341:
        /* <DEDUP_REMOVED lines=11> */
.L_x_36342:
        /* <DEDUP_REMOVED lines=10> */
.L_x_36343:
        /* <DEDUP_REMOVED lines=10> */
.L_x_36344:
        /* <DEDUP_REMOVED lines=10> */
.L_x_36345:
        /* <DEDUP_REMOVED lines=10> */
.L_x_36346:
        /* <DEDUP_REMOVED lines=10> */
.L_x_36347:
        /* <DEDUP_REMOVED lines=10> */
.L_x_36348:
[----:B------:R-:W-:Y:S05]  /*4270*/  @P5 BRA `(.L_x_36349) ;  /* 0x0000000400985947 */ /* 0x000fea0003800000 */
[----:B------:R-:W-:-:S07]  /*4280*/  IMAD.MOV.U32 R34, RZ, RZ, R3 ;  /* 0x000000ffff227224 */ /* 0x000fce00078e0003 */
.L_x_36351:
        /* <DEDUP_REMOVED lines=67> */
.L_x_36350:
        /* <DEDUP_REMOVED lines=34> */
.L_x_36349:
[----:B------:R-:W-:Y:S05]  /*48e0*/  @!P4 BRA `(.L_x_36352) ;  /* 0xffffffec0084c947 */ /* 0x000fea000383ffff */
.L_x_36290:
        /* <DEDUP_REMOVED lines=40> */
.L_x_36356:
[----:B------:R-:W-:Y:S05]  /*4b70*/  BSYNC.RECONVERGENT B1 ;  /* 0x0000000000017941 */ /* 0x000fea0003800200 */
.L_x_36355:
[----:B------:R-:W-:Y:S05]  /*4b80*/  @!P2 BRA `(.L_x_36354) ;  /* 0x00000000006ca947 */ /* 0x000fea0003800000 */
[----:B------:R-:W5:Y:S01]  /*4b90*/  S2R R55, SR_CgaCtaId ;  /* 0x0000000000377919 */ /* 0x000f620000008800 */
[----:B0-234-:R-:W-:-:S05]  /*4ba0*/  MOV R28, 0x400 ;  /* 0x00000400001c7802 */ /* 0x01dfca0000000f00 */
[----:B------:R-:W-:-:S05]  /*4bb0*/  VIADD R28, R28, 0x2100 ;  /* 0x000021001c1c7836 */ /* 0x000fca0000000000 */
[----:B-----5:R-:W-:-:S07]  /*4bc0*/  LEA R55, R55, R28, 0x18 ;  /* 0x0000001c37377211 */ /* 0x020fce00078ec0ff */
.L_x_36357:
        /* <DEDUP_REMOVED lines=23> */
.L_x_36354:
[----:B------:R-:W-:Y:S05]  /*4d40*/  BSYNC.RECONVERGENT B0 ;  /* 0x0000000000007941 */ /* 0x000fea0003800200 */
.L_x_36353:
[----:B------:R-:W5:Y:S02]  /*4d50*/  LDCU UR4, c[0x0][0x374] ;  /* 0x00006e80ff0477ac */ /* 0x000f640008000800 */
[----:B-----5:R-:W-:Y:S02]  /*4d60*/  UIADD3 UR10, UPT, UPT, UR4, UR10, URZ ;  /* 0x0000000a040a7290 */ /* 0x020fe4000fffe0ff */
[----:B------:R-:W-:-:S04]  /*4d70*/  USHF.L.U32 UR4, UR4, 0x1, URZ ;  /* 0x0000000104047899 */ /* 0x000fc800080006ff */
[----:B------:R-:W-:-:S09]  /*4d80*/  UISETP.GE.U32.AND UP0, UPT, UR10, UR4, UPT ;  /* 0x000000040a00728c */ /* 0x000fd2000bf06070 */
[----:B------:R-:W-:Y:S05]  /*4d90*/  BRA.U !UP0, `(.L_x_36358) ;  /* 0xffffffc108107547 */ /* 0x000fea000b83ffff */
[----:B------:R-:W-:Y:S05]  /*4da0*/  EXIT ;  /* 0x000000000000794d */ /* 0x000fea0003800000 */
.L_x_36359:
        /* <DEDUP_REMOVED lines=13> */
.L_x_58578:


//--------------------- .text._Z9cuda_gemmIiLi256ELi2ELi1ELi16ELi64ELi64ELi32ELi0ELi1EEviiiPT_S1_S1_ii --------------------------
	.section	.text._Z9cuda_gemmIiLi256ELi2ELi1ELi16ELi64ELi64ELi32ELi0ELi1EEviiiPT_S1_S1_ii,"ax",@progbits
	.align	128
        .global         _Z9cuda_gemmIiLi256ELi2ELi1ELi16ELi64ELi64ELi32ELi0ELi1EEviiiPT_S1_S1_ii
        .type           _Z9cuda_gemmIiLi256ELi2ELi1ELi16ELi64ELi64ELi32ELi0ELi1EEviiiPT_S1_S1_ii,@function
        .size           _Z9cuda_gemmIiLi256ELi2ELi1ELi16ELi64ELi64ELi32ELi0ELi1EEviiiPT_S1_S1_ii,(.L_x_58120 - _Z9cuda_gemmIiLi256ELi2ELi1ELi16ELi64ELi64ELi32ELi0ELi1EEviiiPT_S1_S1_ii)
        .other          _Z9cuda_gemmIiLi256ELi2ELi1ELi16ELi64ELi64ELi32ELi0ELi1EEviiiPT_S1_S1_ii,@"STO_CUDA_ENTRY STV_DEFAULT"
_Z9cuda_gemmIiLi256ELi2ELi1ELi16ELi64ELi64ELi32ELi0ELi1EEviiiPT_S1_S1_ii:
.text._Z9cuda_gemmIiLi256ELi2ELi1ELi16ELi64ELi64ELi32ELi0ELi1EEviiiPT_S1_S1_ii:
        /* <DEDUP_REMOVED lines=39> */
.L_x_36360:
[----:B------:R-:W0:Y:S02]  /*0270*/  S2UR UR5, SR_CTAID.X ;  /* 0x00000000000579c3 */ /* 0x000e240000002500 */
[----:B0-----:R-:W-:Y:S02]  /*0280*/  USHF.R.U32.HI UR4, URZ, 0x6, UR5 ;  /* 0x00000006ff047899 */ /* 0x001fe40008011605 */
[----:B------:R-:W-:-:S12]  /*0290*/  ULOP3.LUT UR5, UR5, 0x3f, URZ, 0xc0, !UPT ;  /* 0x0000003f05057892 */ /* 0x000fd8000f8ec0ff */
.L_x_36361:
        /* <DEDUP_REMOVED lines=51> */
[----:B------:R-:W-:Y:S05]  /*05d0*/  CALL.REL.NOINC `($__internal_169_$__cuda_sm20_div_u16) ;  /* 0x0000000800387944 */ /* 0x000fea0003c00000 */
[----:B------:R-:W0:Y:S01]  /*05e0*/  LDCU.64 UR4, c[0x0][0x390] ;  /* 0x00007200ff0477ac */ /* 0x000e220008000a00 */
[----:B------:R-:W-:Y:S01]  /*05f0*/  LOP3.LUT R6, R11, 0x3, RZ, 0xc0, !PT ;  /* 0x000000030b067812 */ /* 0x000fe200078ec0ff */
[----:B------:R-:W1:Y:S01]  /*0600*/  LDCU.64 UR18, c[0x0][0x358] ;  /* 0x00006b00ff1277ac */ /* 0x000e620008000a00 */
[----:B0-----:R-:W-:Y:S02]  /*0610*/  UIMAD.WIDE.U32 UR12, UR17, 0x4, UR4 ;  /* 0x00000004110c78a5 */ /* 0x001fe4000f8e0004 */
[----:B------:R-:W-:Y:S02]  /*0620*/  UIMAD.WIDE.U32 UR14, UR17, 0x8, UR4 ;  /* 0x00000008110e78a5 */ /* 0x000fe4000f8e0004 */
[----:B-1----:R-:W-:-:S12]  /*0630*/  UIMAD.WIDE.U32 UR4, UR17, 0xc, UR4 ;  /* 0x0000000c110478a5 */ /* 0x002fd8000f8e0004 */
.L_x_36371:
        /* <DEDUP_REMOVED lines=33> */
.L_x_36365:
[----:B------:R-:W-:Y:S05]  /*0850*/  BSYNC.RECONVERGENT B1 ;  /* 0x0000000000017941 */ /* 0x000fea0003800200 */
.L_x_36364:
        /* <DEDUP_REMOVED lines=11> */
.L_x_36366:
        /* <DEDUP_REMOVED lines=23> */
.L_x_36363:
[----:B------:R-:W-:Y:S05]  /*0a80*/  BSYNC.RECONVERGENT B0 ;  /* 0x0000000000007941 */ /* 0x000fea0003800200 */
.L_x_36362:
        /* <DEDUP_REMOVED lines=29> */
.L_x_36368:
[----:B------:R-:W-:Y:S05]  /*0c60*/  BSYNC.RECONVERGENT B0 ;  /* 0x0000000000007941 */ /* 0x000fea0003800200 */
.L_x_36367:
[----:B------:R-:W-:Y:S01]  /*0c70*/  BSSY.RECONVERGENT B0, `(.L_x_36369) ;  /* 0x000001d000007945 */ /* 0x000fe20003800200 */
.L_x_36370:
        /* <DEDUP_REMOVED lines=29> */
.L_x_36369:
[----:B------:R-:W-:Y:S01]  /*0e50*/  BAR.SYNC.DEFER_BLOCKING 0x0 ;  /* 0x0000000000007b1d */ /* 0x000fe20000010000 */
[----:B------:R-:W-:Y:S02]  /*0e60*/  USHF.L.U32 UR7, UR16, 0x1, URZ ;  /* 0x0000000110077899 */ /* 0x000fe400080006ff */
[----:B------:R-:W-:-:S04]  /*0e70*/  UIADD3 UR6, UPT, UPT, UR16, UR6, URZ ;  /* 0x0000000610067290 */ /* 0x000fc8000fffe0ff */
[----:B------:R-:W-:Y:S01]  /*0e80*/  UISETP.GE.U32.AND UP0, UPT, UR6, UR7, UPT ;  /* 0x000000070600728c */ /* 0x000fe2000bf06070 */
[----:B------:R-:W-:Y:S08]  /*0e90*/  BAR.SYNC.DEFER_BLOCKING 0x0 ;  /* 0x0000000000007b1d */ /* 0x000ff00000010000 */
[----:B------:R-:W-:Y:S05]  /*0ea0*/  BRA.U !UP0, `(.L_x_36371) ;  /* 0xfffffff508e47547 */ /* 0x000fea000b83ffff */
[----:B------:R-:W-:Y:S05]  /*0eb0*/  EXIT ;  /* 0x000000000000794d */ /* 0x000fea0003800000 */
        .weak           $__internal_169_$__cuda_sm20_div_u16
        .type           $__internal_169_$__cuda_sm20_div_u16,@function
        .size           $__internal_169_$__cuda_sm20_div_u16,(.L_x_58120 - $__internal_169_$__cuda_sm20_div_u16)
$__internal_169_$__cuda_sm20_div_u16:
        /* <DEDUP_REMOVED lines=18> */
[----:B------:R-:W-:Y:S06]  /*0fe0*/  RET.REL.NODEC R6 `(_Z9cuda_gemmIiLi256ELi2ELi1ELi16ELi64ELi64ELi32ELi0ELi1EEviiiPT_S1_S1_ii) ;  /* 0xfffffff006047950 */ /* 0x000fec0003c3ffff */
.L_x_36372:
        /* <DEDUP_REMOVED lines=9> */
.L_x_58120:


//--------------------- .text._Z9cuda_gemmIiLi256ELi2ELi1ELi16ELi64ELi64ELi32ELi0ELi0EEviiiPT_S1_S1_ii --------------------------
	.section	.text._Z9cuda_gemmIiLi256ELi2ELi1ELi16ELi64ELi64ELi32ELi0ELi0EEviiiPT_S1_S1_ii,"ax",@progbits
	.align	128
        .global         _Z9cuda_gemmIiLi256ELi2ELi1ELi16ELi64ELi64ELi32ELi0ELi0EEviiiPT_S1_S1_ii
        .type           _Z9cuda_gemmIiLi256ELi2ELi1ELi16ELi64ELi64ELi32ELi0ELi0EEviiiPT_S1_S1_ii,@function
        .size           _Z9cuda_gemmIiLi256ELi2ELi1ELi16ELi64ELi64ELi32ELi0ELi0EEviiiPT_S1_S1_ii,(.L_x_58580 - _Z9cuda_gemmIiLi256ELi2ELi1ELi16ELi64ELi64ELi32ELi0ELi0EEviiiPT_S1_S1_ii)
        .other          _Z9cuda_gemmIiLi256ELi2ELi1ELi16ELi64ELi64ELi32ELi0ELi0EEviiiPT_S1_S1_ii,@"STO_CUDA_ENTRY STV_DEFAULT"
_Z9cuda_gemmIiLi256ELi2ELi1ELi16ELi64ELi64ELi32ELi0ELi0EEviiiPT_S1_S1_ii:
.text._Z9cuda_gemmIiLi256ELi2ELi1ELi16ELi64ELi64ELi32ELi0ELi0EEviiiPT_S1_S1_ii:
        /* <DEDUP_REMOVED lines=41> */
.L_x_36373:
[----:B------:R-:W0:Y:S02]  /*0290*/  S2UR UR11, SR_CTAID.X ;  /* 0x00000000000b79c3 */ /* 0x000e240000002500 */
[----:B0-----:R-:W-:Y:S02]  /*02a0*/  USHF.R.U32.HI UR10, URZ, 0x6, UR11 ;  /* 0x00000006ff0a7899 */ /* 0x001fe4000801160b */
[----:B------:R-:W-:-:S12]  /*02b0*/  ULOP3.LUT UR11, UR11, 0x3f, URZ, 0xc0, !UPT ;  /* 0x0000003f0b0b7892 */ /* 0x000fd8000f8ec0ff */
.L_x_36374:
        /* <DEDUP_REMOVED lines=224> */
.L_x_36456:
        /* <DEDUP_REMOVED lines=37> */
.L_x_36378:
[----:B------:R-:W-:Y:S05]  /*1310*/  BSYNC.RECONVERGENT B1 ;  /* 0x0000000000017941 */ /* 0x000fea0003800200 */
.L_x_36377:
        /* <DEDUP_REMOVED lines=9> */
.L_x_36379:
        /* <DEDUP_REMOVED lines=22> */
.L_x_36376:
[----:B------:R-:W-:Y:S05]  /*1510*/  BSYNC.RECONVERGENT B0 ;  /* 0x0000000000007941 */ /* 0x000fea0003800200 */
.L_x_36375:
        /* <DEDUP_REMOVED lines=27> */
.L_x_36383:
[----:B------:R-:W-:Y:S05]  /*16d0*/  BSYNC.RECONVERGENT B1 ;  /* 0x0000000000017941 */ /* 0x000fea0003800200 */
.L_x_36382:
[----:B------:R-:W-:Y:S05]  /*16e0*/  @!P1 BRA `(.L_x_36381) ;  /* 0x0000000000389947 */ /* 0x000fea0003800000 */
[----:B-1----:R-:W1:Y:S01]  /*16f0*/  S2R R30, SR_CgaCtaId ;  /* 0x00000000001e7919 */ /* 0x002e620000008800 */
[----:B0-----:R-:W-:-:S05]  /*1700*/  MOV R29, 0x400 ;  /* 0x00000400001d7802 */ /* 0x001fca0000000f00 */
[----:B------:R-:W-:-:S05]  /*1710*/  VIADD R29, R29, 0x2100 ;  /* 0x000021001d1d7836 */ /* 0x000fca0000000000 */
[----:B-1----:R-:W-:-:S07]  /*1720*/  LEA R35, R30, R29, 0x18 ;  /* 0x0000001d1e237211 */ /* 0x002fce00078ec0ff */
.L_x_36384:
        /* <DEDUP_REMOVED lines=10> */
.L_x_36381:
[----:B------:R-:W-:Y:S05]  /*17d0*/  BSYNC.RECONVERGENT B0 ;  /* 0x0000000000007941 */ /* 0x000fea0003800200 */
.L_x_36380:
        /* <DEDUP_REMOVED lines=13> */
.L_x_36387:
        /* <DEDUP_REMOVED lines=10> */
.L_x_36386:
[----:B0-----:R-:W-:Y:S05]  /*1950*/  BSYNC.RECONVERGENT B0 ;  /* 0x0000000000007941 */ /* 0x001fea0003800200 */
.L_x_36385:
[----:B------:R-:W-:Y:S01]  /*1960*/  BAR.SYNC.DEFER_BLOCKING 0x0 ;  /* 0x0000000000007b1d */ /* 0x000fe20000010000 */
[----:B------:R-:W-:-:S09]  /*1970*/  UISETP.GE.AND UP0, UPT, UR5, 0x1, UPT ;  /* 0x000000010500788c */ /* 0x000fd2000bf06270 */
[----:B------:R-:W-:Y:S05]  /*1980*/  BRA.U !UP0, `(.L_x_36388) ;  /* 0x0000003108bc7547 */ /* 0x000fea000b800000 */
[----:B------:R-:W-:-:S09]  /*1990*/  UISETP.NE.AND UP0, UPT, UR19, 0x1, UPT ;  /* 0x000000011300788c */ /* 0x000fd2000bf05270 */
[----:B------:R-:W-:Y:S05]  /*19a0*/  BRA.U UP0, `(.L_x_36389) ;  /* 0x00000011001c7547 */ /* 0x000fea000b800000 */
[----:B------:R-:W-:-:S05]  /*19b0*/  UMOV UR4, URZ ;  /* 0x000000ff00047c82 */ /* 0x000fca0008000000 */
.L_x_36409:
        /* <DEDUP_REMOVED lines=20> */
.L_x_36390:
        /* <DEDUP_REMOVED lines=10> */
.L_x_36391:
        /* <DEDUP_REMOVED lines=10> */
.L_x_36392:
        /* <DEDUP_REMOVED lines=10> */
.L_x_36393:
        /* <DEDUP_REMOVED lines=10> */
.L_x_36394:
        /* <DEDUP_REMOVED lines=11> */
.L_x_36395:
        /* <DEDUP_REMOVED lines=11> */
.L_x_36396:
        /* <DEDUP_REMOVED lines=11> */
.L_x_36397:
        /* <DEDUP_REMOVED lines=11> */
.L_x_36398:
        /* <DEDUP_REMOVED lines=11> */
.L_x_36399:
        /* <DEDUP_REMOVED lines=11> */
.L_x_36400:
        /* <DEDUP_REMOVED lines=11> */
.L_x_36401:
        /* <DEDUP_REMOVED lines=11> */
.L_x_36402:
        /* <DEDUP_REMOVED lines=11> */
.L_x_36403:
        /* <DEDUP_REMOVED lines=11> */
.L_x_36404:
        /* <DEDUP_REMOVED lines=11> */
.L_x_36405:
        /* <DEDUP_REMOVED lines=9> */
.L_x_36408:
        /* <DEDUP_REMOVED lines=69> */
.L_x_36407:
[----:B------:R-:W-:Y:S05]  /*29f0*/  BSYNC.RECONVERGENT B0 ;  /* 0x0000000000007941 */ /* 0x000fea0003800200 */
.L_x_36406:
[----:B------:R-:W-:Y:S05]  /*2a00*/  BRA.U !UP0, `(.L_x_36409) ;  /* 0xffffffed08ec7547 */ /* 0x000fea000b83ffff */
[----:B------:R-:W-:Y:S05]  /*2a10*/  BRA `(.L_x_36388) ;  /* 0x0000002000987947 */ /* 0x000fea0003800000 */
.L_x_36389:
[----:B------:R-:W-:-:S13]  /*2a20*/  ISETP.GT.U32.AND P0, PT, R30, 0x1f, PT ;  /* 0x0000001f1e00780c */ /* 0x000fda0003f04070 */
[----:B------:R-:W-:Y:S05]  /*2a30*/  @P0 BRA `(.L_x_36410) ;  /* 0x0000001000140947 */ /* 0x000fea0003800000 */
[----:B------:R-:W-:-:S05]  /*2a40*/  UMOV UR4, URZ ;  /* 0x000000ff00047c82 */ /* 0x000fca0008000000 */
.L_x_36430:
        /* <DEDUP_REMOVED lines=20> */
.L_x_36411:
        /* <DEDUP_REMOVED lines=10> */
.L_x_36412:
        /* <DEDUP_REMOVED lines=10> */
.L_x_36413:
        /* <DEDUP_REMOVED lines=10> */
.L_x_36414:
        /* <DEDUP_REMOVED lines=10> */
.L_x_36415:
        /* <DEDUP_REMOVED lines=11> */
.L_x_36416:
        /* <DEDUP_REMOVED lines=11> */
.L_x_36417:
        /* <DEDUP_REMOVED lines=11> */
.L_x_36418:
        /* <DEDUP_REMOVED lines=11> */
.L_x_36419:
        /* <DEDUP_REMOVED lines=11> */
.L_x_36420:
        /* <DEDUP_REMOVED lines=11> */
.L_x_36421:
        /* <DEDUP_REMOVED lines=11> */
.L_x_36422:
        /* <DEDUP_REMOVED lines=11> */
.L_x_36423:
        /* <DEDUP_REMOVED lines=11> */
.L_x_36424:
        /* <DEDUP_REMOVED lines=11> */
.L_x_36425:
        /* <DEDUP_REMOVED lines=11> */
.L_x_36426:
        /* <DEDUP_REMOVED lines=9> */
.L_x_36429:
        /* <DEDUP_REMOVED lines=67> */
.L_x_36428:
[----:B------:R-:W-:Y:S05]  /*3a60*/  BSYNC.RECONVERGENT B0 ;  /* 0x0000000000007941 */ /* 0x000fea0003800200 */
.L_x_36427:
[----:B------:R-:W-:Y:S05]  /*3a70*/  BRA.U !UP0, `(.L_x_36430) ;  /* 0xffffffed08f47547 */ /* 0x000fea000b83ffff */
[----:B------:R-:W-:Y:S05]  /*3a80*/  BRA `(.L_x_36388) ;  /* 0x00000010007c7947 */ /* 0x000fea0003800000 */
.L_x_36410:
[----:B-1----:R-:W-:-:S07]  /*3a90*/  IMAD.MOV.U32 R35, RZ, RZ, RZ ;  /* 0x000000ffff237224 */ /* 0x002fce00078e00ff */
.L_x_36450:
        /* <DEDUP_REMOVED lines=19> */
.L_x_36431:
        /* <DEDUP_REMOVED lines=10> */
.L_x_36432:
        /* <DEDUP_REMOVED lines=10> */
.L_x_36433:
        /* <DEDUP_REMOVED lines=10> */
.L_x_36434:
        /* <DEDUP_REMOVED lines=11> */
.L_x_36435:
        /* <DEDUP_REMOVED lines=11> */
.L_x_36436:
        /* <DEDUP_REMOVED lines=11> */
.L_x_36437:
        /* <DEDUP_REMOVED lines=11> */
.L_x_36438:
        /* <DEDUP_REMOVED lines=11> */
.L_x_36439:
        /* <DEDUP_REMOVED lines=11> */
.L_x_36440:
        /* <DEDUP_REMOVED lines=11> */
.L_x_36441:
        /* <DEDUP_REMOVED lines=11> */
.L_x_36442:
        /* <DEDUP_REMOVED lines=11> */
.L_x_36443:
        /* <DEDUP_REMOVED lines=11> */
.L_x_36444:
        /* <DEDUP_REMOVED lines=11> */
.L_x_36445:
        /* <DEDUP_REMOVED lines=11> */
.L_x_36446:
[----:B------:R-:W-:Y:S05]  /*45f0*/  @P4 BRA `(.L_x_36447) ;  /* 0x00000004009c4947 */ /* 0x000fea0003800000 */
[----:B------:R-:W-:-:S07]  /*4600*/  IMAD.MOV.U32 R51, RZ, RZ, R48 ;  /* 0x000000ffff337224 */ /* 0x000fce00078e0030 */
.L_x_36449:
        /* <DEDUP_REMOVED lines=68> */
.L_x_36448:
        /* <DEDUP_REMOVED lines=34> */
.L_x_36447:
[----:B------:R-:W-:Y:S05]  /*4c70*/  @!P5 BRA `(.L_x_36450) ;  /* 0xffffffec0088d947 */ /* 0x000fea000383ffff */
.L_x_36388:
        /* <DEDUP_REMOVED lines=123> */
.L_x_36454:
[----:B------:R-:W-:Y:S05]  /*5430*/  BSYNC.RECONVERGENT B1 ;  /* 0x0000000000017941 */ /* 0x000fea0003800200 */
.L_x_36453:
        /* <DEDUP_REMOVED lines=13> */
.L_x_36455:
        /* <DEDUP_REMOVED lines=105> */
.L_x_36452:
[----:B------:R-:W-:Y:S05]  /*5ba0*/  BSYNC.RECONVERGENT B0 ;  /* 0x0000000000007941 */ /* 0x000fea0003800200 */
.L_x_36451:
[----:B------:R-:W5:Y:S02]  /*5bb0*/  LDCU UR4, c[0x0][0x374] ;  /* 0x00006e80ff0477ac */ /* 0x000f640008000800 */
[----:B-----5:R-:W-:Y:S02]  /*5bc0*/  UIADD3 UR11, UPT, UPT, UR4, UR11, URZ ;  /* 0x0000000b040b7290 */ /* 0x020fe4000fffe0ff */
[----:B------:R-:W-:-:S04]  /*5bd0*/  USHF.L.U32 UR4, UR4, 0x1, URZ ;  /* 0x0000000104047899 */ /* 0x000fc800080006ff */
[----:B------:R-:W-:-:S09]  /*5be0*/  UISETP.GE.U32.AND UP0, UPT, UR11, UR4, UPT ;  /* 0x000000040b00728c */ /* 0x000fd2000bf06070 */
[----:B------:R-:W-:Y:S05]  /*5bf0*/  BRA.U !UP0, `(.L_x_36456) ;  /* 0xffffffb508307547 */ /* 0x000fea000b83ffff */
[----:B------:R-:W-:Y:S05]  /*5c00*/  EXIT ;  /* 0x000000000000794d */ /* 0x000fea0003800000 */
.L_x_36457:
        /* <DEDUP_REMOVED lines=15> */
.L_x_58580:


//--------------------- .text._Z9cuda_gemmIiLi256ELi2ELi1ELi16ELi32ELi32ELi32ELi1ELi1EEviiiPT_S1_S1_ii --------------------------
	.section	.text._Z9cuda_gemmIiLi256ELi2ELi1ELi16ELi32ELi32ELi32ELi1ELi1EEviiiPT_S1_S1_ii,"ax",@progbits
	.align	128
        .global         _Z9cuda_gemmIiLi256ELi2ELi1ELi16ELi32ELi32ELi32ELi1ELi1EEviiiPT_S1_S1_ii
        .type           _Z9cuda_gemmIiLi256ELi2ELi1ELi16ELi32ELi32ELi32ELi1ELi1EEviiiPT_S1_S1_ii,@function
        .size           _Z9cuda_gemmIiLi256ELi2ELi1ELi16ELi32ELi32ELi32ELi1ELi1EEviiiPT_S1_S1_ii,(.L_x_58121 - _Z9cuda_gemmIiLi256ELi2ELi1ELi16ELi32ELi32ELi32ELi1ELi1EEviiiPT_S1_S1_ii)
        .other          _Z9cuda_gemmIiLi256ELi2ELi1ELi16ELi32ELi32ELi32ELi1ELi1EEviiiPT_S1_S1_ii,@"STO_CUDA_ENTRY STV_DEFAULT"
_Z9cuda_gemmIiLi256ELi2ELi1ELi16ELi32ELi32ELi32ELi1ELi1EEviiiPT_S1_S1_ii:
.text._Z9cuda_gemmIiLi256ELi2ELi1ELi16ELi32ELi32ELi32ELi1ELi1EEviiiPT_S1_S1_ii:
        /* <DEDUP_REMOVED lines=8> */
[----:B------:R-:W-:Y:S05]  /*0080*/  CALL.REL.NOINC `($__internal_170_$__cuda_sm20_div_u16) ;  /* 0x00000010004c7944 */ /* 0x000fea0003c00000 */
        /* <DEDUP_REMOVED lines=15> */
.L_x_36460:
        /* <DEDUP_REMOVED lines=13> */
.L_x_36459:
[----:B--2---:R-:W-:Y:S05]  /*0250*/  BSYNC.RECONVERGENT B0 ;  /* 0x0000000000007941 */ /* 0x004fea0003800200 */
.L_x_36458:
[----:B------:R-:W-:Y:S01]  /*0260*/  BSSY.RECONVERGENT B0, `(.L_x_36461) ;  /* 0x0000028000007945 */ /* 0x000fe20003800200 */
[----:B0-----:R-:W-:-:S07]  /*0270*/  LEA R12, R8, R9, 0x18 ;  /* 0x00000009080c7211 */ /* 0x001fce00078ec0ff */
.L_x_36462:
        /* <DEDUP_REMOVED lines=39> */
.L_x_36461:
        /* <DEDUP_REMOVED lines=40> */
.L_x_36478:
        /* <DEDUP_REMOVED lines=31> */
.L_x_36466:
[----:B------:R-:W-:Y:S05]  /*0960*/  BSYNC.RECONVERGENT B1 ;  /* 0x0000000000017941 */ /* 0x000fea0003800200 */
.L_x_36465:
        /* <DEDUP_REMOVED lines=9> */
.L_x_36469:
        /* <DEDUP_REMOVED lines=26> */
.L_x_36468:
[----:B------:R-:W-:Y:S05]  /*0ba0*/  BSYNC.RECONVERGENT B1 ;  /* 0x0000000000017941 */ /* 0x000fea0003800200 */
.L_x_36467:
        /* <DEDUP_REMOVED lines=14> */
.L_x_36471:
[----:B------:R-:W-:Y:S05]  /*0c90*/  BSYNC.RECONVERGENT B1 ;  /* 0x0000000000017941 */ /* 0x000fea0003800200 */
.L_x_36470:
[----:B------:R-:W-:Y:S05]  /*0ca0*/  @!P2 BRA `(.L_x_36464) ;  /* 0x000000000038a947 */ /* 0x000fea0003800000 */
[----:B-1----:R-:W0:Y:S01]  /*0cb0*/  S2R R3, SR_CgaCtaId ;  /* 0x0000000000037919 */ /* 0x002e220000008800 */
[----:B---3--:R-:W-:-:S05]  /*0cc0*/  MOV R2, 0x400 ;  /* 0x0000040000027802 */ /* 0x008fca0000000f00 */
[----:B------:R-:W-:-:S05]  /*0cd0*/  VIADD R2, R2, 0x1100 ;  /* 0x0000110002027836 */ /* 0x000fca0000000000 */
[----:B0-----:R-:W-:-:S07]  /*0ce0*/  LEA R5, R3, R2, 0x18 ;  /* 0x0000000203057211 */ /* 0x001fce00078ec0ff */
.L_x_36472:
        /* <DEDUP_REMOVED lines=10> */
.L_x_36464:
[----:B------:R-:W-:Y:S05]  /*0d90*/  BSYNC.RECONVERGENT B0 ;  /* 0x0000000000007941 */ /* 0x000fea0003800200 */
.L_x_36463:
        /* <DEDUP_REMOVED lines=31> */
.L_x_36476:
[----:B------:R-:W-:Y:S05]  /*0f90*/  BSYNC.RECONVERGENT B1 ;  /* 0x0000000000017941 */ /* 0x000fea0003800200 */
.L_x_36475:
[----:B------:R-:W-:Y:S05]  /*0fa0*/  @!P0 BRA `(.L_x_36474) ;  /* 0x00000000006c8947 */ /* 0x000fea0003800000 */
[----:B01--4-:R-:W0:Y:S01]  /*0fb0*/  S2R R5, SR_CgaCtaId ;  /* 0x0000000000057919 */ /* 0x013e220000008800 */
[----:B---3--:R-:W1:Y:S01]  /*0fc0*/  LDC.64 R2, c[0x0][0x3a0] ;  /* 0x0000e800ff027b82 */ /* 0x008e620000000a00 */
[----:B------:R-:W-:-:S05]  /*0fd0*/  MOV R4, 0x400 ;  /* 0x0000040000047802 */ /* 0x000fca0000000f00 */
[----:B------:R-:W-:-:S05]  /*0fe0*/  VIADD R4, R4, 0x1100 ;  /* 0x0000110004047836 */ /* 0x000fca0000000000 */
[----:B0-----:R-:W-:-:S07]  /*0ff0*/  LEA R29, R5, R4, 0x18 ;  /* 0x00000004051d7211 */ /* 0x001fce00078ec0ff */
.L_x_36477:
        /* <DEDUP_REMOVED lines=22> */
.L_x_36474:
[----:B------:R-:W-:Y:S05]  /*1160*/  BSYNC.RECONVERGENT B0 ;  /* 0x0000000000007941 */ /* 0x000fea0003800200 */
.L_x_36473:
[C---:B-1-34-:R-:W-:Y:S01]  /*1170*/  IMAD.SHL.U32 R2, R11.reuse, 0x2, RZ ;  /* 0x000000020b027824 */ /* 0x05afe200078e00ff */
[----:B------:R-:W-:-:S04]  /*1180*/  IADD3 R15, PT, PT, R11, R15, RZ ;  /* 0x0000000f0b0f7210 */ /* 0x000fc80007ffe0ff */
[----:B------:R-:W-:-:S13]  /*1190*/  ISETP.GE.U32.AND P0, PT, R15, R2, PT ;  /* 0x000000020f00720c */ /* 0x000fda0003f06070 */
[----:B------:R-:W-:Y:S05]  /*11a0*/  @!P0 BRA `(.L_x_36478) ;  /* 0xfffffff400708947 */ /* 0x000fea000383ffff */
[----:B------:R-:W-:Y:S05]  /*11b0*/  EXIT ;  /* 0x000000000000794d */ /* 0x000fea0003800000 */
        .weak           $__internal_170_$__cuda_sm20_div_u16
        .type           $__internal_170_$__cuda_sm20_div_u16,@function
        .size           $__internal_170_$__cuda_sm20_div_u16,(.L_x_58121 - $__internal_170_$__cuda_sm20_div_u16)
$__internal_170_$__cuda_sm20_div_u16:
        /* <DEDUP_REMOVED lines=18> */
[----:B------:R-:W-:Y:S06]  /*12e0*/  RET.REL.NODEC R2 `(_Z9cuda_gemmIiLi256ELi2ELi1ELi16ELi32ELi32ELi32ELi1ELi1EEviiiPT_S1_S1_ii) ;  /* 0xffffffec02447950 */ /* 0x000fec0003c3ffff */
.L_x_36479:
        /* <DEDUP_REMOVED lines=9> */
.L_x_58121:


//--------------------- .text._Z9cuda_gemmIiLi256ELi2ELi1ELi16ELi32ELi32ELi32ELi1ELi0EEviiiPT_S1_S1_ii --------------------------
	.section	.text._Z9cuda_gemmIiLi256ELi2ELi1ELi16ELi32ELi32ELi32ELi1ELi0EEviiiPT_S1_S1_ii,"ax",@progbits
	.align	128
        .global         _Z9cuda_gemmIiLi256ELi2ELi1ELi16ELi32ELi32ELi32ELi1ELi0EEviiiPT_S1_S1_ii
        .type           _Z9cuda_gemmIiLi256ELi2ELi1ELi16ELi32ELi32ELi32ELi1ELi0EEviiiPT_S1_S1_ii,@function
        .size           _Z9cuda_gemmIiLi256ELi2ELi1ELi16ELi32ELi32ELi32ELi1ELi0EEviiiPT_S1_S1_ii,(.L_x_58582 - _Z9cuda_gemmIiLi256ELi2ELi1ELi16ELi32ELi32ELi32ELi1ELi0EEviiiPT_S1_S1_ii)
        .other          _Z9cuda_gemmIiLi256ELi2ELi1ELi16ELi32ELi32ELi32ELi1ELi0EEviiiPT_S1_S1_ii,@"STO_CUDA_ENTRY STV_DEFAULT"
_Z9cuda_gemmIiLi256ELi2ELi1ELi16ELi32ELi32ELi32ELi1ELi0EEviiiPT_S1_S1_ii:
.text._Z9cuda_gemmIiLi256ELi2ELi1ELi16ELi32ELi32ELi32ELi1ELi0EEviiiPT_S1_S1_ii:
        /* <DEDUP_REMOVED lines=37> */
.L_x_36482:
        /* <DEDUP_REMOVED lines=25> */
.L_x_36481:
[----:B------:R-:W-:Y:S05]  /*03e0*/  BSYNC.RECONVERGENT B0 ;  /* 0x0000000000007941 */ /* 0x000fea0003800200 */
.L_x_36480:
        /* <DEDUP_REMOVED lines=216> */
.L_x_36658:
        /* <DEDUP_REMOVED lines=38> */
.L_x_36486:
[----:B------:R-:W-:Y:S05]  /*13d0*/  BSYNC.RECONVERGENT B1 ;  /* 0x0000000000017941 */ /* 0x000fea0003800200 */
.L_x_36485:
        /* <DEDUP_REMOVED lines=9> */
.L_x_36489:
        /* <DEDUP_REMOVED lines=21> */
.L_x_36488:
[----:B------:R-:W-:Y:S05]  /*15c0*/  BSYNC.RECONVERGENT B1 ;  /* 0x0000000000017941 */ /* 0x000fea0003800200 */
.L_x_36487:
        /* <DEDUP_REMOVED lines=22> */
.L_x_36491:
[----:B------:R-:W-:Y:S05]  /*1730*/  BSYNC.RECONVERGENT B1 ;  /* 0x0000000000017941 */ /* 0x000fea0003800200 */
.L_x_36490:
[----:B------:R-:W-:Y:S05]  /*1740*/  @!P1 BRA `(.L_x_36484) ;  /* 0x0000000000389947 */ /* 0x000fea0003800000 */
[----:B------:R-:W2:Y:S01]  /*1750*/  S2R R30, SR_CgaCtaId ;  /* 0x00000000001e7919 */ /* 0x000ea20000008800 */
[----:B-1----:R-:W-:-:S05]  /*1760*/  MOV R29, 0x400 ;  /* 0x00000400001d7802 */ /* 0x002fca0000000f00 */
[----:B------:R-:W-:-:S05]  /*1770*/  VIADD R29, R29, 0x1100 ;  /* 0x000011001d1d7836 */ /* 0x000fca0000000000 */
[----:B--2---:R-:W-:-:S07]  /*1780*/  LEA R33, R30, R29, 0x18 ;  /* 0x0000001d1e217211 */ /* 0x004fce00078ec0ff */
.L_x_36492:
        /* <DEDUP_REMOVED lines=10> */
.L_x_36484:
[----:B------:R-:W-:Y:S05]  /*1830*/  BSYNC.RECONVERGENT B0 ;  /* 0x0000000000007941 */ /* 0x000fea0003800200 */
.L_x_36483:
[----:B------:R-:W-:Y:S01]  /*1840*/  BAR.SYNC.DEFER_BLOCKING 0x0 ;  /* 0x0000000000007b1d */ /* 0x000fe20000010000 */
[----:B------:R-:W-:-:S09]  /*1850*/  UISETP.GE.AND UP0, UPT, UR4, 0x1, UPT ;  /* 0x000000010400788c */ /* 0x000fd2000bf06270 */
[----:B------:R-:W-:Y:S05]  /*1860*/  BRA.U !UP0, `(.L_x_36493) ;  /* 0x0000003908687547 */ /* 0x000fea000b800000 */
[----:B------:R-:W-:-:S09]  /*1870*/  UISETP.NE.AND UP0, UPT, UR14, 0x1, UPT ;  /* 0x000000010e00788c */ /* 0x000fd2000bf05270 */
[----:B------:R-:W-:Y:S05]  /*1880*/  BRA.U UP0, `(.L_x_36494) ;  /* 0x0000001100b47547 */ /* 0x000fea000b800000 */
[----:B------:R-:W-:Y:S01]  /*1890*/  BSSY B1, `(.L_x_36495) ;  /* 0x000012b000017945 */ /* 0x000fe20003800000 */
[----:B0-2---:R-:W-:-:S07]  /*18a0*/  IMAD.MOV.U32 R31, RZ, RZ, RZ ;  /* 0x000000ffff1f7224 */ /* 0x005fce00078e00ff */
.L_x_36547:
        /* <DEDUP_REMOVED lines=18> */
.L_x_36496:
        /* <DEDUP_REMOVED lines=10> */
.L_x_36497:
        /* <DEDUP_REMOVED lines=8> */
.L_x_36498:
        /* <DEDUP_REMOVED lines=8> */
.L_x_36499:
        /* <DEDUP_REMOVED lines=10> */
.L_x_36500:
        /* <DEDUP_REMOVED lines=11> */
.L_x_36501:
        /* <DEDUP_REMOVED lines=11> */
.L_x_36502:
        /* <DEDUP_REMOVED lines=11> */
.L_x_36503:
        /* <DEDUP_REMOVED lines=10> */
.L_x_36504:
        /* <DEDUP_REMOVED lines=9> */
.L_x_36505:
        /* <DEDUP_REMOVED lines=9> */
.L_x_36506:
        /* <DEDUP_REMOVED lines=9> */
.L_x_36507:
        /* <DEDUP_REMOVED lines=9> */
.L_x_36508:
        /* <DEDUP_REMOVED lines=9> */
.L_x_36509:
        /* <DEDUP_REMOVED lines=9> */
.L_x_36510:
        /* <DEDUP_REMOVED lines=9> */
.L_x_36511:
        /* <DEDUP_REMOVED lines=32> */
.L_x_36546:
[----:B0-----:R-:W-:Y:S02]  /*24b0*/  IMAD R32, R55, 0x84, R33 ;  /* 0x0000008437207824 */ /* 0x001fe400078e0221 */
[----:B------:R-:W-:-:S04]  /*24c0*/  IMAD.MOV.U32 R57, RZ, RZ, RZ ;  /* 0x000000ffff397224 */ /* 0x000fc800078e00ff */
[----:B------:R-:W0:Y:S01]  /*24d0*/  LDS R32, [R32] ;  /* 0x0000000020207984 */ /* 0x000e220000000800 */
[----:B-1----:R-:W-:Y:S05]  /*24e0*/  @!P5 BRA `(.L_x_36514) ;  /* 0x000000000010d947 */ /* 0x002fea0003800000 */
[----:B------:R-:W-:-:S03]  /*24f0*/  UMOV UR9, 0xffffffff ;  /* 0xffffffff00097882 */ /* 0x000fc60000000000 */
[----:B------:R-:W-:Y:S05]  /*2500*/  BRA.DIV UR9, `(.L_x_36515) ;  /* 0x0000003209787947 */ /* 0x000fea000b800000 */
[----:B0-----:R0:W1:Y:S02]  /*2510*/  SHFL.IDX PT, R28, R32, R27, R0 ;  /* 0x0000001b201c7389 */ /* 0x00106400000e0000 */
.L_x_36661:
[----:B-12---:R-:W-:-:S07]  /*2520*/  IMAD R57, R34, R28, RZ ;  /* 0x0000001c22397224 */ /* 0x006fce00078e02ff */
.L_x_36514:
[----:B------:R-:W-:Y:S05]  /*2530*/  @!P4 BRA `(.L_x_36516) ;  /* 0x000000000010c947 */ /* 0x000fea0003800000 */
[----:B------:R-:W-:-:S03]  /*2540*/  UMOV UR9, 0xffffffff ;  /* 0xffffffff00097882 */ /* 0x000fc60000000000 */
[----:B------:R-:W-:Y:S05]  /*2550*/  BRA.DIV UR9, `(.L_x_36517) ;  /* 0x0000003209847947 */ /* 0x000fea000b800000 */
[----:B0-----:R0:W1:Y:S02]  /*2560*/  SHFL.IDX PT, R28, R32, R16, R0 ;  /* 0x00000010201c7389 */ /* 0x00106400000e0000 */
.L_x_36664:
[----:B-1--4-:R-:W-:-:S07]  /*2570*/  IMAD R57, R35, R28, R57 ;  /* 0x0000001c23397224 */ /* 0x012fce00078e0239 */
.L_x_36516:
[----:B------:R-:W-:Y:S05]  /*2580*/  @!P3 BRA `(.L_x_36518) ;  /* 0x000000000010b947 */ /* 0x000fea0003800000 */
[----:B------:R-:W-:-:S03]  /*2590*/  UMOV UR9, 0xffffffff ;  /* 0xffffffff00097882 */ /* 0x000fc60000000000 */
[----:B------:R-:W-:Y:S05]  /*25a0*/  BRA.DIV UR9, `(.L_x_36519) ;  /* 0x0000003209907947 */ /* 0x000fea000b800000 */
[----:B0-----:R0:W1:Y:S02]  /*25b0*/  SHFL.IDX PT, R28, R32, R15, R0 ;  /* 0x0000000f201c7389 */ /* 0x00106400000e0000 */
.L_x_36667:
[----:B-1----:R-:W-:-:S07]  /*25c0*/  IMAD R57, R36, R28, R57 ;  /* 0x0000001c24397224 */ /* 0x002fce00078e0239 */
.L_x_36518:
[----:B------:R-:W-:Y:S05]  /*25d0*/  @!P2 BRA `(.L_x_36520) ;  /* 0x000000000010a947 */ /* 0x000fea0003800000 */
[----:B------:R-:W-:-:S03]  /*25e0*/  UMOV UR9, 0xffffffff ;  /* 0xffffffff00097882 */ /* 0x000fc60000000000 */
[----:B------:R-:W-:Y:S05]  /*25f0*/  BRA.DIV UR9, `(.L_x_36521) ;  /* 0x00000032099c7947 */ /* 0x000fea000b800000 */
[----:B0-----:R0:W1:Y:S02]  /*2600*/  SHFL.IDX PT, R28, R32, R14, R0 ;  /* 0x0000000e201c7389 */ /* 0x00106400000e0000 */
.L_x_36670:
[----:B-1----:R-:W-:-:S07]  /*2610*/  IMAD R57, R37, R28, R57 ;  /* 0x0000001c25397224 */ /* 0x002fce00078e0239 */
.L_x_36520:
[----:B------:R-:W-:Y:S05]  /*2620*/  @!P1 BRA `(.L_x_36522) ;  /* 0x0000000000109947 */ /* 0x000fea0003800000 */
[----:B------:R-:W-:-:S03]  /*2630*/  UMOV UR9, 0xffffffff ;  /* 0xffffffff00097882 */ /* 0x000fc60000000000 */
[----:B------:R-:W-:Y:S05]  /*2640*/  BRA.DIV UR9, `(.L_x_36523) ;  /* 0x0000003209a87947 */ /* 0x000fea000b800000 */
[----:B0-----:R0:W1:Y:S02]  /*2650*/  SHFL.IDX PT, R28, R32, R13, R0 ;  /* 0x0000000d201c7389 */ /* 0x00106400000e0000 */
.L_x_36673:
[----:B-1----:R-:W-:-:S07]  /*2660*/  IMAD R57, R38, R28, R57 ;  /* 0x0000001c26397224 */ /* 0x002fce00078e0239 */
.L_x_36522:
[----:B------:R-:W1:Y:S02]  /*2670*/  LDC R58, c[0x0][0x3ac] ;  /* 0x0000eb00ff3a7b82 */ /* 0x000e640000000800 */
[----:B-1----:R-:W-:-:S13]  /*2680*/  ISETP.GE.AND P0, PT, R58, 0x6, PT ;  /* 0x000000063a00780c */ /* 0x002fda0003f06270 */
[----:B------:R-:W-:Y:S05]  /*2690*/  @!P0 BRA `(.L_x_36524) ;  /* 0x0000000000108947 */ /* 0x000fea0003800000 */
[----:B------:R-:W-:-:S03]  /*26a0*/  UMOV UR9, 0xffffffff ;  /* 0xffffffff00097882 */ /* 0x000fc60000000000 */
[----:B------:R-:W-:Y:S05]  /*26b0*/  BRA.DIV UR9, `(.L_x_36525) ;  /* 0x0000003209ac7947 */ /* 0x000fea000b800000 */
[----:B0-----:R0:W1:Y:S02]  /*26c0*/  SHFL.IDX PT, R28, R32, R12, R0 ;  /* 0x0000000c201c7389 */ /* 0x00106400000e0000 */
.L_x_36676:
[----:B-1----:R-:W-:-:S07]  /*26d0*/  IMAD R57, R39, R28, R57 ;  /* 0x0000001c27397224 */ /* 0x002fce00078e0239 */
.L_x_36524:
[----:B------:R-:W-:-:S13]  /*26e0*/  ISETP.GE.AND P0, PT, R58, 0x7, PT ;  /* 0x000000073a00780c */ /* 0x000fda0003f06270 */
[----:B------:R-:W-:Y:S05]  /*26f0*/  @!P0 BRA `(.L_x_36526) ;  /* 0x0000000000108947 */ /* 0x000fea0003800000 */
[----:B------:R-:W-:-:S03]  /*2700*/  UMOV UR9, 0xffffffff ;  /* 0xffffffff00097882 */ /* 0x000fc60000000000 */
[----:B------:R-:W-:Y:S05]  /*2710*/  BRA.DIV UR9, `(.L_x_36527) ;  /* 0x0000003209b47947 */ /* 0x000fea000b800000 */
[----:B0-----:R0:W1:Y:S02]  /*2720*/  SHFL.IDX PT, R28, R32, R11, R0 ;  /* 0x0000000b201c7389 */ /* 0x00106400000e0000 */
.L_x_36679:
[----:B-1----:R-:W-:-:S07]  /*2730*/  IMAD R57, R40, R28, R57 ;  /* 0x0000001c28397224 */ /* 0x002fce00078e0239 */
.L_x_36526:
[----:B------:R-:W-:-:S13]  /*2740*/  ISETP.GE.AND P0, PT, R58, 0x8, PT ;  /* 0x000000083a00780c */ /* 0x000fda0003f06270 */
[----:B------:R-:W-:Y:S05]  /*2750*/  @!P0 BRA `(.L_x_36528) ;  /* 0x0000000000108947 */ /* 0x000fea0003800000 */
[----:B------:R-:W-:-:S03]  /*2760*/  UMOV UR9, 0xffffffff ;  /* 0xffffffff00097882 */ /* 0x000fc60000000000 */
[----:B------:R-:W-:Y:S05]  /*2770*/  BRA.DIV UR9, `(.L_x_36529) ;  /* 0x0000003209bc7947 */ /* 0x000fea000b800000 */
[----:B0-----:R0:W1:Y:S02]  /*2780*/  SHFL.IDX PT, R28, R32, R10, R0 ;  /* 0x0000000a201c7389 */ /* 0x00106400000e0000 */
.L_x_36682:
[----:B-1----:R-:W-:-:S07]  /*2790*/  IMAD R57, R41, R28, R57 ;  /* 0x0000001c29397224 */ /* 0x002fce00078e0239 */
.L_x_36528:
[----:B------:R-:W-:-:S13]  /*27a0*/  ISETP.GE.AND P0, PT, R58, 0x9, PT ;  /* 0x000000093a00780c */ /* 0x000fda0003f06270 */
[----:B------:R-:W-:Y:S05]  /*27b0*/  @!P0 BRA `(.L_x_36530) ;  /* 0x0000000000108947 */ /* 0x000fea0003800000 */
[----:B------:R-:W-:-:S03]  /*27c0*/  UMOV UR9, 0xffffffff ;  /* 0xffffffff00097882 */ /* 0x000fc60000000000 */
[----:B------:R-:W-:Y:S05]  /*27d0*/  BRA.DIV UR9, `(.L_x_36531) ;  /* 0x0000003209c47947 */ /* 0x000fea000b800000 */
[----:B0-----:R0:W1:Y:S02]  /*27e0*/  SHFL.IDX PT, R28, R32, R9, R0 ;  /* 0x00000009201c7389 */ /* 0x00106400000e0000 */
.L_x_36685:
[----:B-1----:R-:W-:-:S07]  /*27f0*/  IMAD R57, R42, R28, R57 ;  /* 0x0000001c2a397224 */ /* 0x002fce00078e0239 */
.L_x_36530:
[----:B------:R-:W-:-:S13]  /*2800*/  ISETP.GE.AND P0, PT, R58, 0xa, PT ;  /* 0x0000000a3a00780c */ /* 0x000fda0003f06270 */
[----:B------:R-:W-:Y:S05]  /*2810*/  @!P0 BRA `(.L_x_36532) ;  /* 0x0000000000108947 */ /* 0x000fea0003800000 */
[----:B------:R-:W-:-:S03]  /*2820*/  UMOV UR9, 0xffffffff ;  /* 0xffffffff00097882 */ /* 0x000fc60000000000 */
[----:B------:R-:W-:Y:S05]  /*2830*/  BRA.DIV UR9, `(.L_x_36533) ;  /* 0x0000003209cc7947 */ /* 0x000fea000b800000 */
[----:B0-----:R0:W1:Y:S02]  /*2840*/  SHFL.IDX PT, R28, R32, R8, R0 ;  /* 0x00000008201c7389 */ /* 0x00106400000e0000 */
.L_x_36688:
[----:B-1----:R-:W-:-:S07]  /*2850*/  IMAD R57, R43, R28, R57 ;  /* 0x0000001c2b397224 */ /* 0x002fce00078e0239 */
.L_x_36532:
[----:B------:R-:W-:-:S13]  /*2860*/  ISETP.GE.AND P0, PT, R58, 0xb, PT ;  /* 0x0000000b3a00780c */ /* 0x000fda0003f06270 */
[----:B------:R-:W-:Y:S05]  /*2870*/  @!P0 BRA `(.L_x_36534) ;  /* 0x0000000000108947 */ /* 0x000fea0003800000 */
[----:B------:R-:W-:-:S03]  /*2880*/  UMOV UR9, 0xffffffff ;  /* 0xffffffff00097882 */ /* 0x000fc60000000000 */
[----:B------:R-:W-:Y:S05]  /*2890*/  BRA.DIV UR9, `(.L_x_36535) ;  /* 0x0000003209d47947 */ /* 0x000fea000b800000 */
[----:B0-----:R0:W1:Y:S02]  /*28a0*/  SHFL.IDX PT, R28, R32, R7, R0 ;  /* 0x00000007201c7389 */ /* 0x00106400000e0000 */
.L_x_36691:
[----:B-1----:R-:W-:-:S07]  /*28b0*/  IMAD R57, R44, R28, R57 ;  /* 0x0000001c2c397224 */ /* 0x002fce00078e0239 */
.L_x_36534:
[----:B------:R-:W-:-:S13]  /*28c0*/  ISETP.GE.AND P0, PT, R58, 0xc, PT ;  /* 0x0000000c3a00780c */ /* 0x000fda0003f06270 */
[----:B------:R-:W-:Y:S05]  /*28d0*/  @!P0 BRA `(.L_x_36536) ;  /* 0x0000000000108947 */ /* 0x000fea0003800000 */
[----:B------:R-:W-:-:S03]  /*28e0*/  UMOV UR9, 0xffffffff ;  /* 0xffffffff00097882 */ /* 0x000fc60000000000 */
[----:B------:R-:W-:Y:S05]  /*28f0*/  BRA.DIV UR9, `(.L_x_36537) ;  /* 0x0000003209dc7947 */ /* 0x000fea000b800000 */
[----:B0-----:R0:W1:Y:S02]  /*2900*/  SHFL.IDX PT, R28, R32, R6, R0 ;  /* 0x00000006201c7389 */ /* 0x00106400000e0000 */
.L_x_36694:
[----:B-1----:R-:W-:-:S07]  /*2910*/  IMAD R57, R45, R28, R57 ;  /* 0x0000001c2d397224 */ /* 0x002fce00078e0239 */
.L_x_36536:
[----:B------:R-:W-:-:S13]  /*2920*/  ISETP.GE.AND P0, PT, R58, 0xd, PT ;  /* 0x0000000d3a00780c */ /* 0x000fda0003f06270 */
[----:B------:R-:W-:Y:S05]  /*2930*/  @!P0 BRA `(.L_x_36538) ;  /* 0x0000000000108947 */ /* 0x000fea0003800000 */
[----:B------:R-:W-:-:S03]  /*2940*/  UMOV UR9, 0xffffffff ;  /* 0xffffffff00097882 */ /* 0x000fc60000000000 */
[----:B------:R-:W-:Y:S05]  /*2950*/  BRA.DIV UR9, `(.L_x_36539) ;  /* 0x0000003209e47947 */ /* 0x000fea000b800000 */
[----:B0-----:R0:W1:Y:S02]  /*2960*/  SHFL.IDX PT, R28, R32, R5, R0 ;  /* 0x00000005201c7389 */ /* 0x00106400000e0000 */
.L_x_36697:
[----:B-1----:R-:W-:-:S07]  /*2970*/  IMAD R57, R46, R28, R57 ;  /* 0x0000001c2e397224 */ /* 0x002fce00078e0239 */
.L_x_36538:
[----:B------:R-:W-:-:S13]  /*2980*/  ISETP.GE.AND P0, PT, R58, 0xe, PT ;  /* 0x0000000e3a00780c */ /* 0x000fda0003f06270 */
[----:B------:R-:W-:Y:S05]  /*2990*/  @!P0 BRA `(.L_x_36540) ;  /* 0x0000000000108947 */ /* 0x000fea0003800000 */
[----:B------:R-:W-:-:S03]  /*29a0*/  UMOV UR9, 0xffffffff ;  /* 0xffffffff00097882 */ /* 0x000fc60000000000 */
[----:B------:R-:W-:Y:S05]  /*29b0*/  BRA.DIV UR9, `(.L_x_36541) ;  /* 0x0000003209ec7947 */ /* 0x000fea000b800000 */
[----:B0-----:R0:W1:Y:S02]  /*29c0*/  SHFL.IDX PT, R28, R32, R4, R0 ;  /* 0x00000004201c7389 */ /* 0x00106400000e0000 */
.L_x_36700:
[----:B-1----:R-:W-:-:S07]  /*29d0*/  IMAD R57, R47, R28, R57 ;  /* 0x0000001c2f397224 */ /* 0x002fce00078e0239 */
.L_x_36540:
[----:B------:R-:W-:-:S13]  /*29e0*/  ISETP.GE.AND P0, PT, R58, 0xf, PT ;  /* 0x0000000f3a00780c */ /* 0x000fda0003f06270 */
[----:B------:R-:W-:Y:S05]  /*29f0*/  @!P0 BRA `(.L_x_36542) ;  /* 0x0000000000108947 */ /* 0x000fea0003800000 */
[----:B------:R-:W-:-:S03]  /*2a00*/  UMOV UR9, 0xffffffff ;  /* 0xffffffff00097882 */ /* 0x000fc60000000000 */
[----:B------:R-:W-:Y:S05]  /*2a10*/  BRA.DIV UR9, `(.L_x_36543) ;  /* 0x0000003209f47947 */ /* 0x000fea000b800000 */
[----:B0-----:R0:W1:Y:S02]  /*2a20*/  SHFL.IDX PT, R28, R32, R3, R0 ;  /* 0x00000003201c7389 */ /* 0x00106400000e0000 */
.L_x_36703:
[----:B-1----:R-:W-:-:S07]  /*2a30*/  IMAD R57, R48, R28, R57 ;  /* 0x0000001c30397224 */ /* 0x002fce00078e0239 */
.L_x_36542:
[----:B------:R-:W-:-:S13]  /*2a40*/  ISETP.GE.AND P0, PT, R58, 0x10, PT ;  /* 0x000000103a00780c */ /* 0x000fda0003f06270 */
[----:B------:R-:W-:Y:S05]  /*2a50*/  @!P0 BRA `(.L_x_36544) ;  /* 0x0000000000108947 */ /* 0x000fea0003800000 */
[----:B------:R-:W-:-:S03]  /*2a60*/  UMOV UR9, 0xffffffff ;  /* 0xffffffff00097882 */ /* 0x000fc60000000000 */
[----:B------:R-:W-:Y:S05]  /*2a70*/  BRA.DIV UR9, `(.L_x_36545) ;  /* 0x0000003209fc7947 */ /* 0x000fea000b800000 */
[----:B0-----:R0:W1:Y:S02]  /*2a80*/  SHFL.IDX PT, R28, R32, R2, R0 ;  /* 0x00000002201c7389 */ /* 0x00106400000e0000 */
.L_x_36706:
[----:B-1----:R-:W-:-:S07]  /*2a90*/  IMAD R57, R49, R28, R57 ;  /* 0x0000001c31397224 */ /* 0x002fce00078e0239 */
.L_x_36544:
        /* <DEDUP_REMOVED lines=8> */
.L_x_36513:
[----:B------:R-:W-:Y:S05]  /*2b20*/  BSYNC B0 ;  /* 0x0000000000007941 */ /* 0x000fea0003800000 */
.L_x_36512:
[----:B------:R-:W-:Y:S05]  /*2b30*/  @!P6 BRA `(.L_x_36547) ;  /* 0xffffffec005ce947 */ /* 0x000fea000383ffff */
[----:B------:R-:W-:Y:S05]  /*2b40*/  BSYNC B1 ;  /* 0x0000000000017941 */ /* 0x000fea0003800000 */
.L_x_36495:
[----:B------:R-:W-:Y:S05]  /*2b50*/  BRA `(.L_x_36493) ;  /* 0x0000002400ac7947 */ /* 0x000fea0003800000 */
.L_x_36494:
[----:B------:R-:W3:Y:S02]  /*2b60*/  LDCU UR9, c[0x0][0x3ac] ;  /* 0x00007580ff0977ac */ /* 0x000ee40008000800 */
[----:B---3--:R-:W-:-:S09]  /*2b70*/  UISETP.GT.U32.AND UP0, UPT, UR9, 0x1f, UPT ;  /* 0x0000001f0900788c */ /* 0x008fd2000bf04070 */
[----:B------:R-:W-:Y:S05]  /*2b80*/  BRA.U UP0, `(.L_x_36548) ;  /* 0x0000001100907547 */ /* 0x000fea000b800000 */
[----:B0-2---:R-:W-:-:S07]  /*2b90*/  HFMA2 R31, -RZ, RZ, 0, 0 ;  /* 0x00000000ff1f7431 */ /* 0x005fce00000001ff */
.L_x_36600:
        /* <DEDUP_REMOVED lines=18> */
.L_x_36549:
        /* <DEDUP_REMOVED lines=10> */
.L_x_36550:
        /* <DEDUP_REMOVED lines=8> */
.L_x_36551:
        /* <DEDUP_REMOVED lines=8> */
.L_x_36552:
        /* <DEDUP_REMOVED lines=10> */
.L_x_36553:
        /* <DEDUP_REMOVED lines=11> */
.L_x_36554:
        /* <DEDUP_REMOVED lines=11> */
.L_x_36555:
        /* <DEDUP_REMOVED lines=11> */
.L_x_36556:
        /* <DEDUP_REMOVED lines=10> */
.L_x_36557:
        /* <DEDUP_REMOVED lines=9> */
.L_x_36558:
        /* <DEDUP_REMOVED lines=9> */
.L_x_36559:
        /* <DEDUP_REMOVED lines=9> */
.L_x_36560:
        /* <DEDUP_REMOVED lines=9> */
.L_x_36561:
        /* <DEDUP_REMOVED lines=9> */
.L_x_36562:
        /* <DEDUP_REMOVED lines=9> */
.L_x_36563:
        /* <DEDUP_REMOVED lines=9> */
.L_x_36564:
        /* <DEDUP_REMOVED lines=27> */
.L_x_36599:
[----:B0-----:R-:W-:Y:S02]  /*3750*/  IMAD R32, R55, 0x84, R33 ;  /* 0x0000008437207824 */ /* 0x001fe400078e0221 */
[----:B-1----:R-:W-:-:S04]  /*3760*/  IMAD.MOV.U32 R57, RZ, RZ, RZ ;  /* 0x000000ffff397224 */ /* 0x002fc800078e00ff */
[----:B------:R-:W0:Y:S01]  /*3770*/  LDS R32, [R32] ;  /* 0x0000000020207984 */ /* 0x000e220000000800 */
[----:B------:R-:W-:Y:S05]  /*3780*/  @!P5 BRA `(.L_x_36567) ;  /* 0x000000000010d947 */ /* 0x000fea0003800000 */
[----:B------:R-:W-:-:S03]  /*3790*/  UMOV UR9, 0xffffffff ;  /* 0xffffffff00097882 */ /* 0x000fc60000000000 */
[----:B------:R-:W-:Y:S05]  /*37a0*/  BRA.DIV UR9, `(.L_x_36568) ;  /* 0x0000002609d07947 */ /* 0x000fea000b800000 */
[----:B0-----:R0:W1:Y:S02]  /*37b0*/  SHFL.IDX PT, R28, R32, R27, R0 ;  /* 0x0000001b201c7389 */ /* 0x00106400000e0000 */
.L_x_36709:
[----:B-1----:R-:W-:-:S07]  /*37c0*/  IMAD R57, R34, R28, RZ ;  /* 0x0000001c22397224 */ /* 0x002fce00078e02ff */
.L_x_36567:
[----:B------:R-:W-:Y:S05]  /*37d0*/  @!P4 BRA `(.L_x_36569) ;  /* 0x000000000010c947 */ /* 0x000fea0003800000 */
[----:B------:R-:W-:-:S03]  /*37e0*/  UMOV UR9, 0xffffffff ;  /* 0xffffffff00097882 */ /* 0x000fc60000000000 */
[----:B------:R-:W-:Y:S05]  /*37f0*/  BRA.DIV UR9, `(.L_x_36570) ;  /* 0x0000002609dc7947 */ /* 0x000fea000b800000 */
[----:B0-----:R0:W1:Y:S02]  /*3800*/  SHFL.IDX PT, R28, R32, R16, R0 ;  /* 0x00000010201c7389 */ /* 0x00106400000e0000 */
.L_x_36712:
[----:B-1--4-:R-:W-:-:S07]  /*3810*/  IMAD R57, R35, R28, R57 ;  /* 0x0000001c23397224 */ /* 0x012fce00078e0239 */
.L_x_36569:
[----:B------:R-:W-:Y:S05]  /*3820*/  @!P3 BRA `(.L_x_36571) ;  /* 0x000000000010b947 */ /* 0x000fea0003800000 */
[----:B------:R-:W-:-:S03]  /*3830*/  UMOV UR9, 0xffffffff ;  /* 0xffffffff00097882 */ /* 0x000fc60000000000 */
[----:B------:R-:W-:Y:S05]  /*3840*/  BRA.DIV UR9, `(.L_x_36572) ;  /* 0x0000002609e87947 */ /* 0x000fea000b800000 */
[----:B0-----:R0:W1:Y:S02]  /*3850*/  SHFL.IDX PT, R28, R32, R15, R0 ;  /* 0x0000000f201c7389 */ /* 0x00106400000e0000 */
.L_x_36715:
[----:B-1----:R-:W-:-:S07]  /*3860*/  IMAD R57, R36, R28, R57 ;  /* 0x0000001c24397224 */ /* 0x002fce00078e0239 */
.L_x_36571:
[----:B------:R-:W-:Y:S05]  /*3870*/  @!P2 BRA `(.L_x_36573) ;  /* 0x000000000010a947 */ /* 0x000fea0003800000 */
[----:B------:R-:W-:-:S03]  /*3880*/  UMOV UR9, 0xffffffff ;  /* 0xffffffff00097882 */ /* 0x000fc60000000000 */
[----:B------:R-:W-:Y:S05]  /*3890*/  BRA.DIV UR9, `(.L_x_36574) ;  /* 0x0000002609f47947 */ /* 0x000fea000b800000 */
[----:B0-----:R0:W1:Y:S02]  /*38a0*/  SHFL.IDX PT, R28, R32, R14, R0 ;  /* 0x0000000e201c7389 */ /* 0x00106400000e0000 */
.L_x_36718:
[----:B-1----:R-:W-:-:S07]  /*38b0*/  IMAD R57, R37, R28, R57 ;  /* 0x0000001c25397224 */ /* 0x002fce00078e0239 */
.L_x_36573:
[----:B------:R-:W-:Y:S05]  /*38c0*/  @!P1 BRA `(.L_x_36575) ;  /* 0x0000000000109947 */ /* 0x000fea0003800000 */
[----:B------:R-:W-:-:S03]  /*38d0*/  UMOV UR9, 0xffffffff ;  /* 0xffffffff00097882 */ /* 0x000fc60000000000 */
[----:B------:R-:W-:Y:S05]  /*38e0*/  BRA.DIV UR9, `(.L_x_36576) ;  /* 0x0000002a09007947 */ /* 0x000fea000b800000 */
[----:B0-----:R0:W1:Y:S02]  /*38f0*/  SHFL.IDX PT, R28, R32, R13, R0 ;  /* 0x0000000d201c7389 */ /* 0x00106400000e0000 */
.L_x_36721:
[----:B-1----:R-:W-:-:S07]  /*3900*/  IMAD R57, R38, R28, R57 ;  /* 0x0000001c26397224 */ /* 0x002fce00078e0239 */
.L_x_36575:
[----:B------:R-:W1:Y:S02]  /*3910*/  LDC R58, c[0x0][0x3ac] ;  /* 0x0000eb00ff3a7b82 */ /* 0x000e640000000800 */
[----:B-1----:R-:W-:-:S13]  /*3920*/  ISETP.GE.AND P0, PT, R58, 0x6, PT ;  /* 0x000000063a00780c */ /* 0x002fda0003f06270 */
[----:B------:R-:W-:Y:S05]  /*3930*/  @!P0 BRA `(.L_x_36577) ;  /* 0x0000000000108947 */ /* 0x000fea0003800000 */
[----:B------:R-:W-:-:S03]  /*3940*/  UMOV UR9, 0xffffffff ;  /* 0xffffffff00097882 */ /* 0x000fc60000000000 */
[----:B------:R-:W-:Y:S05]  /*3950*/  BRA.DIV UR9, `(.L_x_36578) ;  /* 0x0000002a09047947 */ /* 0x000fea000b800000 */
[----:B0-----:R0:W1:Y:S02]  /*3960*/  SHFL.IDX PT, R28, R32, R12, R0 ;  /* 0x0000000c201c7389 */ /* 0x00106400000e0000 */
.L_x_36724:
[----:B-1----:R-:W-:-:S07]  /*3970*/  IMAD R57, R39, R28, R57 ;  /* 0x0000001c27397224 */ /* 0x002fce00078e0239 */
.L_x_36577:
[----:B------:R-:W-:-:S13]  /*3980*/  ISETP.GE.AND P0, PT, R58, 0x7, PT ;  /* 0x000000073a00780c */ /* 0x000fda0003f06270 */
[----:B------:R-:W-:Y:S05]  /*3990*/  @!P0 BRA `(.L_x_36579) ;  /* 0x0000000000108947 */ /* 0x000fea0003800000 */
[----:B------:R-:W-:-:S03]  /*39a0*/  UMOV UR9, 0xffffffff ;  /* 0xffffffff00097882 */ /* 0x000fc60000000000 */
[----:B------:R-:W-:Y:S05]  /*39b0*/  BRA.DIV UR9, `(.L_x_36580) ;  /* 0x0000002a090c7947 */ /* 0x000fea000b800000 */
[----:B0-----:R0:W1:Y:S02]  /*39c0*/  SHFL.IDX PT, R28, R32, R11, R0 ;  /* 0x0000000b201c7389 */ /* 0x00106400000e0000 */
.L_x_36727:
[----:B-1----:R-:W-:-:S07]  /*39d0*/  IMAD R57, R40, R28, R57 ;  /* 0x0000001c28397224 */ /* 0x002fce00078e0239 */
.L_x_36579:
[----:B------:R-:W-:-:S13]  /*39e0*/  ISETP.GE.AND P0, PT, R58, 0x8, PT ;  /* 0x000000083a00780c */ /* 0x000fda0003f06270 */
[----:B------:R-:W-:Y:S05]  /*39f0*/  @!P0 BRA `(.L_x_36581) ;  /* 0x0000000000108947 */ /* 0x000fea0003800000 */
[----:B------:R-:W-:-:S03]  /*3a00*/  UMOV UR9, 0xffffffff ;  /* 0xffffffff00097882 */ /* 0x000fc60000000000 */
[----:B------:R-:W-:Y:S05]  /*3a10*/  BRA.DIV UR9, `(.L_x_36582) ;  /* 0x0000002a09147947 */ /* 0x000fea000b800000 */
[----:B0-----:R0:W1:Y:S02]  /*3a20*/  SHFL.IDX PT, R28, R32, R10, R0 ;  /* 0x0000000a201c7389 */ /* 0x00106400000e0000 */
.L_x_36730:
[----:B-1----:R-:W-:-:S07]  /*3a30*/  IMAD R57, R41, R28, R57 ;  /* 0x0000001c29397224 */ /* 0x002fce00078e0239 */
.L_x_36581:
[----:B------:R-:W-:-:S13]  /*3a40*/  ISETP.GE.AND P0, PT, R58, 0x9, PT ;  /* 0x000000093a00780c */ /* 0x000fda0003f06270 */
[----:B------:R-:W-:Y:S05]  /*3a50*/  @!P0 BRA `(.L_x_36583) ;  /* 0x0000000000108947 */ /* 0x000fea0003800000 */
[----:B------:R-:W-:-:S03]  /*3a60*/  UMOV UR9, 0xffffffff ;  /* 0xffffffff00097882 */ /* 0x000fc60000000000 */
[----:B------:R-:W-:Y:S05]  /*3a70*/  BRA.DIV UR9, `(.L_x_36584) ;  /* 0x0000002a091c7947 */ /* 0x000fea000b800000 */
[----:B0-----:R0:W1:Y:S02]  /*3a80*/  SHFL.IDX PT, R28, R32, R9, R0 ;  /* 0x00000009201c7389 */ /* 0x00106400000e0000 */
.L_x_36733:
[----:B-1----:R-:W-:-:S07]  /*3a90*/  IMAD R57, R42, R28, R57 ;  /* 0x0000001c2a397224 */ /* 0x002fce00078e0239 */
.L_x_36583:
[----:B------:R-:W-:-:S13]  /*3aa0*/  ISETP.GE.AND P0, PT, R58, 0xa, PT ;  /* 0x0000000a3a00780c */ /* 0x000fda0003f06270 */
[----:B------:R-:W-:Y:S05]  /*3ab0*/  @!P0 BRA `(.L_x_36585) ;  /* 0x0000000000108947 */ /* 0x000fea0003800000 */
[----:B------:R-:W-:-:S03]  /*3ac0*/  UMOV UR9, 0xffffffff ;  /* 0xffffffff00097882 */ /* 0x000fc60000000000 */
[----:B------:R-:W-:Y:S05]  /*3ad0*/  BRA.DIV UR9, `(.L_x_36586) ;  /* 0x0000002a09247947 */ /* 0x000fea000b800000 */
[----:B0-----:R0:W1:Y:S02]  /*3ae0*/  SHFL.IDX PT, R28, R32, R8, R0 ;  /* 0x00000008201c7389 */ /* 0x00106400000e0000 */
.L_x_36736:
[----:B-1----:R-:W-:-:S07]  /*3af0*/  IMAD R57, R43, R28, R57 ;  /* 0x0000001c2b397224 */ /* 0x002fce00078e0239 */
.L_x_36585:
[----:B------:R-:W-:-:S13]  /*3b00*/  ISETP.GE.AND P0, PT, R58, 0xb, PT ;  /* 0x0000000b3a00780c */ /* 0x000fda0003f06270 */
[----:B------:R-:W-:Y:S05]  /*3b10*/  @!P0 BRA `(.L_x_36587) ;  /* 0x0000000000108947 */ /* 0x000fea0003800000 */
[----:B------:R-:W-:-:S03]  /*3b20*/  UMOV UR9, 0xffffffff ;  /* 0xffffffff00097882 */ /* 0x000fc60000000000 */
[----:B------:R-:W-:Y:S05]  /*3b30*/  BRA.DIV UR9, `(.L_x_36588) ;  /* 0x0000002a092c7947 */ /* 0x000fea000b800000 */
[----:B0-----:R0:W1:Y:S02]  /*3b40*/  SHFL.IDX PT, R28, R32, R7, R0 ;  /* 0x00000007201c7389 */ /* 0x00106400000e0000 */
.L_x_36739:
[----:B-1----:R-:W-:-:S07]  /*3b50*/  IMAD R57, R44, R28, R57 ;  /* 0x0000001c2c397224 */ /* 0x002fce00078e0239 */
.L_x_36587:
[----:B------:R-:W-:-:S13]  /*3b60*/  ISETP.GE.AND P0, PT, R58, 0xc, PT ;  /* 0x0000000c3a00780c */ /* 0x000fda0003f06270 */
[----:B------:R-:W-:Y:S05]  /*3b70*/  @!P0 BRA `(.L_x_36589) ;  /* 0x0000000000108947 */ /* 0x000fea0003800000 */
[----:B------:R-:W-:-:S03]  /*3b80*/  UMOV UR9, 0xffffffff ;  /* 0xffffffff00097882 */ /* 0x000fc60000000000 */
[----:B------:R-:W-:Y:S05]  /*3b90*/  BRA.DIV UR9, `(.L_x_36590) ;  /* 0x0000002a09347947 */ /* 0x000fea000b800000 */
[----:B0-----:R0:W1:Y:S02]  /*3ba0*/  SHFL.IDX PT, R28, R32, R6, R0 ;  /* 0x00000006201c7389 */ /* 0x00106400000e0000 */
.L_x_36742:
[----:B-1----:R-:W-:-:S07]  /*3bb0*/  IMAD R57, R45, R28, R57 ;  /* 0x0000001c2d397224 */ /* 0x002fce00078e0239 */
.L_x_36589:
[----:B------:R-:W-:-:S13]  /*3bc0*/  ISETP.GE.AND P0, PT, R58, 0xd, PT ;  /* 0x0000000d3a00780c */ /* 0x000fda0003f06270 */
[----:B------:R-:W-:Y:S05]  /*3bd0*/  @!P0 BRA `(.L_x_36591) ;  /* 0x0000000000108947 */ /* 0x000fea0003800000 */
[----:B------:R-:W-:-:S03]  /*3be0*/  UMOV UR9, 0xffffffff ;  /* 0xffffffff00097882 */ /* 0x000fc60000000000 */
[----:B------:R-:W-:Y:S05]  /*3bf0*/  BRA.DIV UR9, `(.L_x_36592) ;  /* 0x0000002a093c7947 */ /* 0x000fea000b800000 */
[----:B0-----:R0:W1:Y:S02]  /*3c00*/  SHFL.IDX PT, R28, R32, R5, R0 ;  /* 0x00000005201c7389 */ /* 0x00106400000e0000 */
.L_x_36745:
[----:B-1----:R-:W-:-:S07]  /*3c10*/  IMAD R57, R46, R28, R57 ;  /* 0x0000001c2e397224 */ /* 0x002fce00078e0239 */
.L_x_36591:
[----:B------:R-:W-:-:S13]  /*3c20*/  ISETP.GE.AND P0, PT, R58, 0xe, PT ;  /* 0x0000000e3a00780c */ /* 0x000fda0003f06270 */
[----:B------:R-:W-:Y:S05]  /*3c30*/  @!P0 BRA `(.L_x_36593) ;  /* 0x0000000000108947 */ /* 0x000fea0003800000 */
[----:B------:R-:W-:-:S03]  /*3c40*/  UMOV UR9, 0xffffffff ;  /* 0xffffffff00097882 */ /* 0x000fc60000000000 */
[----:B------:R-:W-:Y:S05]  /*3c50*/  BRA.DIV UR9, `(.L_x_36594) ;  /* 0x0000002a09447947 */ /* 0x000fea000b800000 */
[----:B0-----:R0:W1:Y:S02]  /*3c60*/  SHFL.IDX PT, R28, R32, R4, R0 ;  /* 0x00000004201c7389 */ /* 0x00106400000e0000 */
.L_x_36748:
[----:B-1----:R-:W-:-:S07]  /*3c70*/  IMAD R57, R47, R28, R57 ;  /* 0x0000001c2f397224 */ /* 0x002fce00078e0239 */
.L_x_36593:
[----:B------:R-:W-:-:S13]  /*3c80*/  ISETP.GE.AND P0, PT, R58, 0xf, PT ;  /* 0x0000000f3a00780c */ /* 0x000fda0003f06270 */
[----:B------:R-:W-:Y:S05]  /*3c90*/  @!P0 BRA `(.L_x_36595) ;  /* 0x0000000000108947 */ /* 0x000fea0003800000 */
[----:B------:R-:W-:-:S03]  /*3ca0*/  UMOV UR9, 0xffffffff ;  /* 0xffffffff00097882 */ /* 0x000fc60000000000 */
[----:B------:R-:W-:Y:S05]  /*3cb0*/  BRA.DIV UR9, `(.L_x_36596) ;  /* 0x0000002a094c7947 */ /* 0x000fea000b800000 */
[----:B0-----:R0:W1:Y:S02]  /*3cc0*/  SHFL.IDX PT, R28, R32, R3, R0 ;  /* 0x00000003201c7389 */ /* 0x00106400000e0000 */
.L_x_36751:
[----:B-1----:R-:W-:-:S07]  /*3cd0*/  IMAD R57, R48, R28, R57 ;  /* 0x0000001c30397224 */ /* 0x002fce00078e0239 */
.L_x_36595:
[----:B------:R-:W-:-:S13]  /*3ce0*/  ISETP.GE.AND P0, PT, R58, 0x10, PT ;  /* 0x000000103a00780c */ /* 0x000fda0003f06270 */
[----:B------:R-:W-:Y:S05]  /*3cf0*/  @!P0 BRA `(.L_x_36597) ;  /* 0x0000000000108947 */ /* 0x000fea0003800000 */
[----:B------:R-:W-:-:S03]  /*3d00*/  UMOV UR9, 0xffffffff ;  /* 0xffffffff00097882 */ /* 0x000fc60000000000 */
[----:B------:R-:W-:Y:S05]  /*3d10*/  BRA.DIV UR9, `(.L_x_36598) ;  /* 0x0000002a09547947 */ /* 0x000fea000b800000 */
[----:B0-----:R0:W1:Y:S02]  /*3d20*/  SHFL.IDX PT, R28, R32, R2, R0 ;  /* 0x00000002201c7389 */ /* 0x00106400000e0000 */
.L_x_36754:
[----:B-1----:R-:W-:-:S07]  /*3d30*/  IMAD R57, R49, R28, R57 ;  /* 0x0000001c31397224 */ /* 0x002fce00078e0239 */
.L_x_36597:
[C---:B------:R-:W-:Y:S01]  /*3d40*/  IMAD R29, R55.reuse, UR4, R30 ;  /* 0x00000004371d7c24 */ /* 0x040fe2000f8e021e */
[----:B------:R-:W-:-:S03]  /*3d50*/  IADD3 R55, PT, PT, R55, UR6, RZ ;  /* 0x0000000637377c10 */ /* 0x000fc6000fffe0ff */
[----:B------:R-:W-:Y:S01]  /*3d60*/  IMAD R28, R29, 0x4, R56 ;  /* 0x000000041d1c7824 */ /* 0x000fe200078e0238 */
[----:B------:R-:W-:-:S04]  /*3d70*/  ISETP.GE.AND P0, PT, R55, UR16, PT ;  /* 0x0000001037007c0c */ /* 0x000fc8000bf06270 */
[----:B------:R1:W-:Y:S09]  /*3d80*/  STS [R28], R57 ;  /* 0x000000391c007388 */ /* 0x0003f20000000800 */
[----:B------:R-:W-:Y:S05]  /*3d90*/  @!P0 BRA `(.L_x_36599) ;  /* 0xfffffff8006c8947 */ /* 0x000fea000383ffff */
.L_x_36566:
[----:B------:R-:W-:Y:S05]  /*3da0*/  BSYNC B0 ;  /* 0x0000000000007941 */ /* 0x000fea0003800000 */
.L_x_36565:
[----:B------:R-:W-:Y:S05]  /*3db0*/  @!P6 BRA `(.L_x_36600) ;  /* 0xffffffec0078e947 */ /* 0x000fea000383ffff */
[----:B------:R-:W-:Y:S05]  /*3dc0*/  BRA `(.L_x_36493) ;  /* 0x0000001400107947 */ /* 0x000fea0003800000 */
.L_x_36548:
[----:B0-2---:R-:W-:-:S07]  /*3dd0*/  IMAD.MOV.U32 R31, RZ, RZ, RZ ;  /* 0x000000ffff1f7224 */ /* 0x005fce00078e00ff */
.L_x_36652:
        /* <DEDUP_REMOVED lines=18> */
.L_x_36601:
        /* <DEDUP_REMOVED lines=10> */
.L_x_36602:
        /* <DEDUP_REMOVED lines=8> */
.L_x_36603:
        /* <DEDUP_REMOVED lines=8> */
.L_x_36604:
        /* <DEDUP_REMOVED lines=11> */
.L_x_36605:
        /* <DEDUP_REMOVED lines=11> */
.L_x_36606:
        /* <DEDUP_REMOVED lines=11> */
.L_x_36607:
        /* <DEDUP_REMOVED lines=11> */
.L_x_36608:
        /* <DEDUP_REMOVED lines=10> */
.L_x_36609:
        /* <DEDUP_REMOVED lines=9> */
.L_x_36610:
        /* <DEDUP_REMOVED lines=9> */
.L_x_36611:
        /* <DEDUP_REMOVED lines=9> */
.L_x_36612:
        /* <DEDUP_REMOVED lines=9> */
.L_x_36613:
        /* <DEDUP_REMOVED lines=9> */
.L_x_36614:
        /* <DEDUP_REMOVED lines=9> */
.L_x_36615:
        /* <DEDUP_REMOVED lines=9> */
.L_x_36616:
        /* <DEDUP_REMOVED lines=28> */
.L_x_36651:
[----:B------:R-:W-:Y:S02]  /*49b0*/  IMAD R32, R33, 0x84, R55 ;  /* 0x0000008421207824 */ /* 0x000fe400078e0237 */
[----:B------:R-:W-:-:S04]  /*49c0*/  IMAD.MOV.U32 R56, RZ, RZ, RZ ;  /* 0x000000ffff387224 */ /* 0x000fc800078e00ff */
[----:B------:R-:W0:Y:S01]  /*49d0*/  LDS R32, [R32] ;  /* 0x0000000020207984 */ /* 0x000e220000000800 */
[----:B------:R-:W-:Y:S05]  /*49e0*/  @!P4 BRA `(.L_x_36618) ;  /* 0x000000000010c947 */ /* 0x000fea0003800000 */
[----:B------:R-:W-:-:S03]  /*49f0*/  UMOV UR9, 0xffffffff ;  /* 0xffffffff00097882 */ /* 0x000fc60000000000 */
[----:B------:R-:W-:Y:S05]  /*4a00*/  BRA.DIV UR9, `(.L_x_36619) ;  /* 0x0000001e09387947 */ /* 0x000fea000b800000 */
[----:B0-----:R0:W1:Y:S02]  /*4a10*/  SHFL.IDX PT, R57, R32, R27, R0 ;  /* 0x0000001b20397389 */ /* 0x00106400000e0000 */
.L_x_36756:
[----:B-1----:R-:W-:-:S07]  /*4a20*/  IMAD R56, R34, R57, RZ ;  /* 0x0000003922387224 */ /* 0x002fce00078e02ff */
.L_x_36618:
[----:B------:R-:W-:Y:S05]  /*4a30*/  @!P3 BRA `(.L_x_36620) ;  /* 0x000000000010b947 */ /* 0x000fea0003800000 */
[----:B------:R-:W-:-:S03]  /*4a40*/  UMOV UR9, 0xffffffff ;  /* 0xffffffff00097882 */ /* 0x000fc60000000000 */
[----:B------:R-:W-:Y:S05]  /*4a50*/  BRA.DIV UR9, `(.L_x_36621) ;  /* 0x0000001e09407947 */ /* 0x000fea000b800000 */
[----:B0-----:R0:W1:Y:S02]  /*4a60*/  SHFL.IDX PT, R28, R32, R16, R0 ;  /* 0x00000010201c7389 */ /* 0x00106400000e0000 */
.L_x_36759:
[----:B-1--4-:R-:W-:-:S07]  /*4a70*/  IMAD R56, R35, R28, R56 ;  /* 0x0000001c23387224 */ /* 0x012fce00078e0238 */
.L_x_36620:
[----:B------:R-:W-:Y:S05]  /*4a80*/  @!P2 BRA `(.L_x_36622) ;  /* 0x000000000010a947 */ /* 0x000fea0003800000 */
[----:B------:R-:W-:-:S03]  /*4a90*/  UMOV UR9, 0xffffffff ;  /* 0xffffffff00097882 */ /* 0x000fc60000000000 */
[----:B------:R-:W-:Y:S05]  /*4aa0*/  BRA.DIV UR9, `(.L_x_36623) ;  /* 0x0000001e094c7947 */ /* 0x000fea000b800000 */
[----:B0-----:R0:W1:Y:S02]  /*4ab0*/  SHFL.IDX PT, R28, R32, R15, R0 ;  /* 0x0000000f201c7389 */ /* 0x00106400000e0000 */
.L_x_36762:
[----:B-1----:R-:W-:-:S07]  /*4ac0*/  IMAD R56, R36, R28, R56 ;  /* 0x0000001c24387224 */ /* 0x002fce00078e0238 */
.L_x_36622:
[----:B------:R-:W-:Y:S05]  /*4ad0*/  @!P1 BRA `(.L_x_36624) ;  /* 0x0000000000109947 */ /* 0x000fea0003800000 */
[----:B------:R-:W-:-:S03]  /*4ae0*/  UMOV UR9, 0xffffffff ;  /* 0xffffffff00097882 */ /* 0x000fc60000000000 */
[----:B------:R-:W-:Y:S05]  /*4af0*/  BRA.DIV UR9, `(.L_x_36625) ;  /* 0x0000001e09587947 */ /* 0x000fea000b800000 */
[----:B0-----:R0:W1:Y:S02]  /*4b00*/  SHFL.IDX PT, R28, R32, R14, R0 ;  /* 0x0000000e201c7389 */ /* 0x00106400000e0000 */
.L_x_36765:
[----:B-1----:R-:W-:-:S07]  /*4b10*/  IMAD R56, R37, R28, R56 ;  /* 0x0000001c25387224 */ /* 0x002fce00078e0238 */
.L_x_36624:
[----:B------:R-:W1:Y:S02]  /*4b20*/  LDC R57, c[0x0][0x3ac] ;  /* 0x0000eb00ff397b82 */ /* 0x000e640000000800 */
[----:B-1----:R-:W-:-:S13]  /*4b30*/  ISETP.GE.AND P0, PT, R57, 0x5, PT ;  /* 0x000000053900780c */ /* 0x002fda0003f06270 */
[----:B------:R-:W-:Y:S05]  /*4b40*/  @!P0 BRA `(.L_x_36626) ;  /* 0x0000000000108947 */ /* 0x000fea0003800000 */
[----:B------:R-:W-:-:S03]  /*4b50*/  UMOV UR9, 0xffffffff ;  /* 0xffffffff00097882 */ /* 0x000fc60000000000 */
[----:B------:R-:W-:Y:S05]  /*4b60*/  BRA.DIV UR9, `(.L_x_36627) ;  /* 0x0000001e095c7947 */ /* 0x000fea000b800000 */
[----:B0-----:R0:W1:Y:S02]  /*4b70*/  SHFL.IDX PT, R28, R32, R13, R0 ;  /* 0x0000000d201c7389 */ /* 0x00106400000e0000 */
.L_x_36768:
[----:B-1----:R-:W-:-:S07]  /*4b80*/  IMAD R56, R38, R28, R56 ;  /* 0x0000001c26387224 */ /* 0x002fce00078e0238 */
.L_x_36626:
[----:B------:R-:W-:-:S13]  /*4b90*/  ISETP.GE.AND P0, PT, R57, 0x6, PT ;  /* 0x000000063900780c */ /* 0x000fda0003f06270 */
[----:B------:R-:W-:Y:S05]  /*4ba0*/  @!P0 BRA `(.L_x_36628) ;  /* 0x0000000000108947 */ /* 0x000fea0003800000 */
[----:B------:R-:W-:-:S03]  /*4bb0*/  UMOV UR9, 0xffffffff ;  /* 0xffffffff00097882 */ /* 0x000fc60000000000 */
[----:B------:R-:W-:Y:S05]  /*4bc0*/  BRA.DIV UR9, `(.L_x_36629) ;  /* 0x0000001e09647947 */ /* 0x000fea000b800000 */
[----:B0-----:R0:W1:Y:S02]  /*4bd0*/  SHFL.IDX PT, R28, R32, R12, R0 ;  /* 0x0000000c201c7389 */ /* 0x00106400000e0000 */
.L_x_36771:
[----:B-1----:R-:W-:-:S07]  /*4be0*/  IMAD R56, R39, R28, R56 ;  /* 0x0000001c27387224 */ /* 0x002fce00078e0238 */
.L_x_36628:
[----:B------:R-:W-:-:S13]  /*4bf0*/  ISETP.GE.AND P0, PT, R57, 0x7, PT ;  /* 0x000000073900780c */ /* 0x000fda0003f06270 */
[----:B------:R-:W-:Y:S05]  /*4c00*/  @!P0 BRA `(.L_x_36630) ;  /* 0x0000000000108947 */ /* 0x000fea0003800000 */
[----:B------:R-:W-:-:S03]  /*4c10*/  UMOV UR9, 0xffffffff ;  /* 0xffffffff00097882 */ /* 0x000fc60000000000 */
[----:B------:R-:W-:Y:S05]  /*4c20*/  BRA.DIV UR9, `(.L_x_36631) ;  /* 0x0000001e096c7947 */ /* 0x000fea000b800000 */
[----:B0-----:R0:W1:Y:S02]  /*4c30*/  SHFL.IDX PT, R28, R32, R11, R0 ;  /* 0x0000000b201c7389 */ /* 0x00106400000e0000 */
.L_x_36774:
[----:B-1----:R-:W-:-:S07]  /*4c40*/  IMAD R56, R40, R28, R56 ;  /* 0x0000001c28387224 */ /* 0x002fce00078e0238 */
.L_x_36630:
[----:B------:R-:W-:-:S13]  /*4c50*/  ISETP.GE.AND P0, PT, R57, 0x8, PT ;  /* 0x000000083900780c */ /* 0x000fda0003f06270 */
[----:B------:R-:W-:Y:S05]  /*4c60*/  @!P0 BRA `(.L_x_36632) ;  /* 0x0000000000108947 */ /* 0x000fea0003800000 */
[----:B------:R-:W-:-:S03]  /*4c70*/  UMOV UR9, 0xffffffff ;  /* 0xffffffff00097882 */ /* 0x000fc60000000000 */
[----:B------:R-:W-:Y:S05]  /*4c80*/  BRA.DIV UR9, `(.L_x_36633) ;  /* 0x0000001e09747947 */ /* 0x000fea000b800000 */
[----:B0-----:R0:W1:Y:S02]  /*4c90*/  SHFL.IDX PT, R28, R32, R10, R0 ;  /* 0x0000000a201c7389 */ /* 0x00106400000e0000 */
.L_x_36777:
[----:B-1----:R-:W-:-:S07]  /*4ca0*/  IMAD R56, R41, R28, R56 ;  /* 0x0000001c29387224 */ /* 0x002fce00078e0238 */
.L_x_36632:
[----:B------:R-:W-:-:S13]  /*4cb0*/  ISETP.GE.AND P0, PT, R57, 0x9, PT ;  /* 0x000000093900780c */ /* 0x000fda0003f06270 */
[----:B------:R-:W-:Y:S05]  /*4cc0*/  @!P0 BRA `(.L_x_36634) ;  /* 0x0000000000108947 */ /* 0x000fea0003800000 */
[----:B------:R-:W-:-:S03]  /*4cd0*/  UMOV UR9, 0xffffffff ;  /* 0xffffffff00097882 */ /* 0x000fc60000000000 */
[----:B------:R-:W-:Y:S05]  /*4ce0*/  BRA.DIV UR9, `(.L_x_36635) ;  /* 0x0000001e097c7947 */ /* 0x000fea000b800000 */
[----:B0-----:R0:W1:Y:S02]  /*4cf0*/  SHFL.IDX PT, R28, R32, R9, R0 ;  /* 0x00000009201c7389 */ /* 0x00106400000e0000 */
.L_x_36780:
[----:B-1----:R-:W-:-:S07]  /*4d00*/  IMAD R56, R42, R28, R56 ;  /* 0x0000001c2a387224 */ /* 0x002fce00078e0238 */
.L_x_36634:
[----:B------:R-:W-:-:S13]  /*4d10*/  ISETP.GE.AND P0, PT, R57, 0xa, PT ;  /* 0x0000000a3900780c */ /* 0x000fda0003f06270 */
[----:B------:R-:W-:Y:S05]  /*4d20*/  @!P0 BRA `(.L_x_36636) ;  /* 0x0000000000108947 */ /* 0x000fea0003800000 */
[----:B------:R-:W-:-:S03]  /*4d30*/  UMOV UR9, 0xffffffff ;  /* 0xffffffff00097882 */ /* 0x000fc60000000000 */
[----:B------:R-:W-:Y:S05]  /*4d40*/  BRA.DIV UR9, `(.L_x_36637) ;  /* 0x0000001e09847947 */ /* 0x000fea000b800000 */
[----:B0-----:R0:W1:Y:S02]  /*4d50*/  SHFL.IDX PT, R28, R32, R8, R0 ;  /* 0x00000008201c7389 */ /* 0x00106400000e0000 */
.L_x_36783:
[----:B-1----:R-:W-:-:S07]  /*4d60*/  IMAD R56, R43, R28, R56 ;  /* 0x0000001c2b387224 */ /* 0x002fce00078e0238 */
.L_x_36636:
[----:B------:R-:W-:-:S13]  /*4d70*/  ISETP.GE.AND P0, PT, R57, 0xb, PT ;  /* 0x0000000b3900780c */ /* 0x000fda0003f06270 */
[----:B------:R-:W-:Y:S05]  /*4d80*/  @!P0 BRA `(.L_x_36638) ;  /* 0x0000000000108947 */ /* 0x000fea0003800000 */
[----:B------:R-:W-:-:S03]  /*4d90*/  UMOV UR9, 0xffffffff ;  /* 0xffffffff00097882 */ /* 0x000fc60000000000 */
[----:B------:R-:W-:Y:S05]  /*4da0*/  BRA.DIV UR9, `(.L_x_36639) ;  /* 0x0000001e098c7947 */ /* 0x000fea000b800000 */
[----:B0-----:R0:W1:Y:S02]  /*4db0*/  SHFL.IDX PT, R28, R32, R7, R0 ;  /* 0x00000007201c7389 */ /* 0x00106400000e0000 */
.L_x_36786:
[----:B-1----:R-:W-:-:S07]  /*4dc0*/  IMAD R56, R44, R28, R56 ;  /* 0x0000001c2c387224 */ /* 0x002fce00078e0238 */
.L_x_36638:
[----:B------:R-:W-:-:S13]  /*4dd0*/  ISETP.GE.AND P0, PT, R57, 0xc, PT ;  /* 0x0000000c3900780c */ /* 0x000fda0003f06270 */
[----:B------:R-:W-:Y:S05]  /*4de0*/  @!P0 BRA `(.L_x_36640) ;  /* 0x0000000000108947 */ /* 0x000fea0003800000 */
[----:B------:R-:W-:-:S03]  /*4df0*/  UMOV UR9, 0xffffffff ;  /* 0xffffffff00097882 */ /* 0x000fc60000000000 */
[----:B------:R-:W-:Y:S05]  /*4e00*/  BRA.DIV UR9, `(.L_x_36641) ;  /* 0x0000001e09947947 */ /* 0x000fea000b800000 */
[----:B0-----:R0:W1:Y:S02]  /*4e10*/  SHFL.IDX PT, R28, R32, R6, R0 ;  /* 0x00000006201c7389 */ /* 0x00106400000e0000 */
.L_x_36789:
[----:B-1----:R-:W-:-:S07]  /*4e20*/  IMAD R56, R45, R28, R56 ;  /* 0x0000001c2d387224 */ /* 0x002fce00078e0238 */
.L_x_36640:
[----:B------:R-:W-:-:S13]  /*4e30*/  ISETP.GE.AND P0, PT, R57, 0xd, PT ;  /* 0x0000000d3900780c */ /* 0x000fda0003f06270 */
[----:B------:R-:W-:Y:S05]  /*4e40*/  @!P0 BRA `(.L_x_36642) ;  /* 0x0000000000108947 */ /* 0x000fea0003800000 */
[----:B------:R-:W-:-:S03]  /*4e50*/  UMOV UR9, 0xffffffff ;  /* 0xffffffff00097882 */ /* 0x000fc60000000000 */
[----:B------:R-:W-:Y:S05]  /*4e60*/  BRA.DIV UR9, `(.L_x_36643) ;  /* 0x0000001e099c7947 */ /* 0x000fea000b800000 */
[----:B0-----:R0:W1:Y:S02]  /*4e70*/  SHFL.IDX PT, R28, R32, R5, R0 ;  /* 0x00000005201c7389 */ /* 0x00106400000e0000 */
.L_x_36792:
[----:B-1----:R-:W-:-:S07]  /*4e80*/  IMAD R56, R46, R28, R56 ;  /* 0x0000001c2e387224 */ /* 0x002fce00078e0238 */
.L_x_36642:
[----:B------:R-:W-:-:S13]  /*4e90*/  ISETP.GE.AND P0, PT, R57, 0xe, PT ;  /* 0x0000000e3900780c */ /* 0x000fda0003f06270 */
[----:B------:R-:W-:Y:S05]  /*4ea0*/  @!P0 BRA `(.L_x_36644) ;  /* 0x0000000000108947 */ /* 0x000fea0003800000 */
[----:B------:R-:W-:-:S03]  /*4eb0*/  UMOV UR9, 0xffffffff ;  /* 0xffffffff00097882 */ /* 0x000fc60000000000 */
[----:B------:R-:W-:Y:S05]  /*4ec0*/  BRA.DIV UR9, `(.L_x_36645) ;  /* 0x0000001e09a47947 */ /* 0x000fea000b800000 */
[----:B0-----:R0:W1:Y:S02]  /*4ed0*/  SHFL.IDX PT, R28, R32, R4, R0 ;  /* 0x00000004201c7389 */ /* 0x00106400000e0000 */
.L_x_36795:
[----:B-1----:R-:W-:-:S07]  /*4ee0*/  IMAD R56, R47, R28, R56 ;  /* 0x0000001c2f387224 */ /* 0x002fce00078e0238 */
.L_x_36644:
[----:B------:R-:W-:-:S13]  /*4ef0*/  ISETP.GE.AND P0, PT, R57, 0xf, PT ;  /* 0x0000000f3900780c */ /* 0x000fda0003f06270 */
[----:B------:R-:W-:Y:S05]  /*4f00*/  @!P0 BRA `(.L_x_36646) ;  /* 0x0000000000108947 */ /* 0x000fea0003800000 */
[----:B------:R-:W-:-:S03]  /*4f10*/  UMOV UR9, 0xffffffff ;  /* 0xffffffff00097882 */ /* 0x000fc60000000000 */
[----:B------:R-:W-:Y:S05]  /*4f20*/  BRA.DIV UR9, `(.L_x_36647) ;  /* 0x0000001e09ac7947 */ /* 0x000fea000b800000 */
[----:B0-----:R0:W1:Y:S02]  /*4f30*/  SHFL.IDX PT, R28, R32, R3, R0 ;  /* 0x00000003201c7389 */ /* 0x00106400000e0000 */
.L_x_36798:
[----:B-1----:R-:W-:-:S07]  /*4f40*/  IMAD R56, R48, R28, R56 ;  /* 0x0000001c30387224 */ /* 0x002fce00078e0238 */
.L_x_36646:
[----:B------:R-:W-:-:S13]  /*4f50*/  ISETP.GE.AND P0, PT, R57, 0x10, PT ;  /* 0x000000103900780c */ /* 0x000fda0003f06270 */
[----:B------:R-:W-:Y:S05]  /*4f60*/  @!P0 BRA `(.L_x_36648) ;  /* 0x0000000000108947 */ /* 0x000fea0003800000 */
[----:B------:R-:W-:-:S03]  /*4f70*/  UMOV UR9, 0xffffffff ;  /* 0xffffffff00097882 */ /* 0x000fc60000000000 */
[----:B------:R-:W-:Y:S05]  /*4f80*/  BRA.DIV UR9, `(.L_x_36649) ;  /* 0x0000001e09b47947 */ /* 0x000fea000b800000 */
[----:B0-----:R0:W1:Y:S02]  /*4f90*/  SHFL.IDX PT, R28, R32, R2, R0 ;  /* 0x00000002201c7389 */ /* 0x00106400000e0000 */
.L_x_36801:
[----:B-1----:R-:W-:-:S07]  /*4fa0*/  IMAD R56, R49, R28, R56 ;  /* 0x0000001c31387224 */ /* 0x002fce00078e0238 */
.L_x_36648:
[----:B------:R-:W-:-:S07]  /*4fb0*/  IMAD.U32 R28, RZ, RZ, UR11 ;  /* 0x0000000bff1c7e24 */ /* 0x000fce000f8e00ff */
.L_x_36650:
        /* <DEDUP_REMOVED lines=36> */
.L_x_36617:
[----:B------:R-:W-:Y:S05]  /*5200*/  @!P5 BRA `(.L_x_36652) ;  /* 0xffffffe800f4d947 */ /* 0x000fea000383ffff */
.L_x_36493:
        /* <DEDUP_REMOVED lines=41> */
.L_x_36656:
[----:B------:R-:W-:Y:S05]  /*54a0*/  BSYNC.RECONVERGENT B1 ;  /* 0x0000000000017941 */ /* 0x000fea0003800200 */
.L_x_36655:
[----:B------:R-:W-:Y:S05]  /*54b0*/  @!P2 BRA `(.L_x_36654) ;  /* 0x000000000070a947 */ /* 0x000fea0003800000 */
[----:B-1-3--:R-:W1:Y:S01]  /*54c0*/  S2R R29, SR_CgaCtaId ;  /* 0x00000000001d7919 */ /* 0x00ae620000008800 */
[----:B------:R-:W-:-:S04]  /*54d0*/  MOV R28, 0x400 ;  /* 0x00000400001c7802 */ /* 0x000fc80000000f00 */
[----:B------:R-:W-:-:S04]  /*54e0*/  IADD3 R28, PT, PT, R28, 0x1100, RZ ;  /* 0x000011001c1c7810 */ /* 0x000fc80007ffe0ff */
[----:B-1----:R-:W-:-:S07]  /*54f0*/  LEA R56, R29, R28, 0x18 ;  /* 0x0000001c1d387211 */ /* 0x002fce00078ec0ff */
.L_x_36657:
        /* <DEDUP_REMOVED lines=24> */
.L_x_36654:
[----:B------:R-:W-:Y:S05]  /*5680*/  BSYNC.RECONVERGENT B0 ;  /* 0x0000000000007941 */ /* 0x000fea0003800200 */
.L_x_36653:
[----:B------:R-:W5:Y:S02]  /*5690*/  LDCU UR9, c[0x0][0x374] ;  /* 0x00006e80ff0977ac */ /* 0x000f640008000800 */
[----:B-----5:R-:W-:Y:S02]  /*56a0*/  UIADD3 UR8, UPT, UPT, UR9, UR8, URZ ;  /* 0x0000000809087290 */ /* 0x020fe4000fffe0ff */
[----:B------:R-:W-:-:S04]  /*56b0*/  USHF.L.U32 UR9, UR9, 0x1, URZ ;  /* 0x0000000109097899 */ /* 0x000fc800080006ff */
[----:B------:R-:W-:-:S09]  /*56c0*/  UISETP.GE.U32.AND UP0, UPT, UR8, UR9, UPT ;  /* 0x000000090800728c */ /* 0x000fd2000bf06070 */
[----:B------:R-:W-:Y:S05]  /*56d0*/  BRA.U !UP0, `(.L_x_36658) ;  /* 0xffffffb908a47547 */ /* 0x000fea000b83ffff */
[----:B------:R-:W-:Y:S05]  /*56e0*/  EXIT ;  /* 0x000000000000794d */ /* 0x000fea0003800000 */
.L_x_36515:
[----:B------:R-:W-:Y:S01]  /*56f0*/  BSSY B2, `(.L_x_36659) ;  /* 0x0000006000027945 */ /* 0x000fe20003800000 */
[----:B------:R-:W-:Y:S02]  /*5700*/  IMAD.MOV.U32 R29, RZ, RZ, R27 ;  /* 0x000000ffff1d7224 */ /* 0x000fe400078e001b */
[----:B------:R-:W-:-:S07]  /*5710*/  IMAD.MOV.U32 R28, RZ, RZ, -0x1 ;  /* 0xffffffffff1c7424 */ /* 0x000fce00078e00ff */
[----:B0-2-4-:R-:W-:Y:S05]  /*5720*/  WARPSYNC.COLLECTIVE R28, `(.L_x_36660) ;  /* 0x000000001c087348 */ /* 0x015fea0003c00000 */
[----:B0-----:R0:W1:Y:S02]  /*5730*/  SHFL.IDX P0, R28, R32, R29, R0 ;  /* 0x0000001d201c7389 */ /* 0x0010640000000000 */
[----:B012-4-:R-:W-:Y:S05]  /*5740*/  ENDCOLLECTIVE ;  /* 0x000000000000791b */ /* 0x017fea0003800000 */
.L_x_36660:
[----:B------:R-:W-:Y:S05]  /*5750*/  BSYNC B2 ;  /* 0x0000000000027941 */ /* 0x000fea0003800000 */
.L_x_36659:
[----:B------:R-:W-:Y:S05]  /*5760*/  BRA `(.L_x_36661) ;  /* 0xffffffcc006c7947 */ /* 0x000fea000383ffff */
.L_x_36517:
[----:B------:R-:W-:Y:S01]  /*5770*/  BSSY B2, `(.L_x_36662) ;  /* 0x0000006000027945 */ /* 0x000fe20003800000 */
[----:B------:R-:W-:Y:S01]  /*5780*/  MOV R29, R16 ;  /* 0x00000010001d7202 */ /* 0x000fe20000000f00 */
[----:B------:R-:W-:-:S07]  /*5790*/  IMAD.MOV.U32 R28, RZ, RZ, -0x1 ;  /* 0xffffffffff1c7424 */ /* 0x000fce00078e00ff */
[----:B0-2-4-:R-:W-:Y:S05]  /*57a0*/  WARPSYNC.COLLECTIVE R28, `(.L_x_36663) ;  /* 0x000000001c087348 */ /* 0x015fea0003c00000 */
[----:B0-----:R0:W1:Y:S02]  /*57b0*/  SHFL.IDX P0, R28, R32, R29, R0 ;  /* 0x0000001d201c7389 */ /* 0x0010640000000000 */
[----:B012-4-:R-:W-:Y:S05]  /*57c0*/  ENDCOLLECTIVE ;  /* 0x000000000000791b */ /* 0x017fea0003800000 */
.L_x_36663:
[----:B------:R-:W-:Y:S05]  /*57d0*/  BSYNC B2 ;  /* 0x0000000000027941 */ /* 0x000fea0003800000 */
.L_x_36662:
[----:B------:R-:W-:Y:S05]  /*57e0*/  BRA `(.L_x_36664) ;  /* 0xffffffcc00607947 */ /* 0x000fea000383ffff */
.L_x_36519:
[----:B------:R-:W-:Y:S01]  /*57f0*/  BSSY B2, `(.L_x_36665) ;  /* 0x0000006000027945 */ /* 0x000fe20003800000 */
[----:B------:R-:W-:Y:S02]  /*5800*/  IMAD.MOV.U32 R29, RZ, RZ, R15 ;  /* 0x000000ffff1d7224 */ /* 0x000fe400078e000f */
[----:B------:R-:W-:-:S07]  /*5810*/  IMAD.MOV.U32 R28, RZ, RZ, -0x1 ;  /* 0xffffffffff1c7424 */ /* 0x000fce00078e00ff */
[----:B0-2-4-:R-:W-:Y:S05]  /*5820*/  WARPSYNC.COLLECTIVE R28, `(.L_x_36666) ;  /* 0x000000001c087348 */ /* 0x015fea0003c00000 */
[----:B0-----:R0:W1:Y:S02]  /*5830*/  SHFL.IDX P0, R28, R32, R29, R0 ;  /* 0x0000001d201c7389 */ /* 0x0010640000000000 */
[----:B012-4-:R-:W-:Y:S05]  /*5840*/  ENDCOLLECTIVE ;  /* 0x000000000000791b */ /* 0x017fea0003800000 */
.L_x_36666:
[----:B------:R-:W-:Y:S05]  /*5850*/  BSYNC B2 ;  /* 0x0000000000027941 */ /* 0x000fea0003800000 */
.L_x_36665:
[----:B------:R-:W-:Y:S05]  /*5860*/  BRA `(.L_x_36667) ;  /* 0xffffffcc00547947 */ /* 0x000fea000383ffff */
.L_x_36521:
[----:B------:R-:W-:Y:S01]  /*5870*/  BSSY B2, `(.L_x_36668) ;  /* 0x0000006000027945 */ /* 0x000fe20003800000 */
[----:B------:R-:W-:Y:S01]  /*5880*/  MOV R29, R14 ;  /* 0x0000000e001d7202 */ /* 0x000fe20000000f00 */
[----:B------:R-:W-:-:S07]  /*5890*/  IMAD.MOV.U32 R28, RZ, RZ, -0x1 ;  /* 0xffffffffff1c7424 */ /* 0x000fce00078e00ff */
[----:B0-2-4-:R-:W-:Y:S05]  /*58a0*/  WARPSYNC.COLLECTIVE R28, `(.L_x_36669) ;  /* 0x000000001c087348 */ /* 0x015fea0003c00000 */
[----:B0-----:R0:W1:Y:S02]  /*58b0*/  SHFL.IDX P0, R28, R32, R29, R0 ;  /* 0x0000001d201c7389 */ /* 0x0010640000000000 */
[----:B012-4-:R-:W-:Y:S05]  /*58c0*/  ENDCOLLECTIVE ;  /* 0x000000000000791b */ /* 0x017fea0003800000 */
.L_x_36669:
[----:B------:R-:W-:Y:S05]  /*58d0*/  BSYNC B2 ;  /* 0x0000000000027941 */ /* 0x000fea0003800000 */
.L_x_36668:
[----:B------:R-:W-:Y:S05]  /*58e0*/  BRA `(.L_x_36670) ;  /* 0xffffffcc00487947 */ /* 0x000fea000383ffff */
.L_x_36523:
[----:B------:R-:W-:Y:S01]  /*58f0*/  BSSY B2, `(.L_x_36671) ;  /* 0x0000006000027945 */ /* 0x000fe20003800000 */
[----:B------:R-:W-:Y:S02]  /*5900*/  IMAD.MOV.U32 R29, RZ, RZ, R13 ;  /* 0x000000ffff1d7224 */ /* 0x000fe400078e000d */
[----:B------:R-:W-:-:S07]  /*5910*/  IMAD.MOV.U32 R28, RZ, RZ, -0x1 ;  /* 0xffffffffff1c7424 */ /* 0x000fce00078e00ff */
[----:B0-2-4-:R-:W-:Y:S05]  /*5920*/  WARPSYNC.COLLECTIVE R28, `(.L_x_36672) ;  /* 0x000000001c087348 */ /* 0x015fea0003c00000 */
[----:B0-----:R0:W1:Y:S02]  /*5930*/  SHFL.IDX P0, R28, R32, R29, R0 ;  /* 0x0000001d201c7389 */ /* 0x0010640000000000 */
[----:B012-4-:R-:W-:Y:S05]  /*5940*/  ENDCOLLECTIVE ;  /* 0x000000000000791b */ /* 0x017fea0003800000 */
.L_x_36672:
[----:B------:R-:W-:Y:S05]  /*5950*/  BSYNC B2 ;  /* 0x0000000000027941 */ /* 0x000fea0003800000 */
.L_x_36671:
[----:B------:R-:W-:Y:S05]  /*5960*/  BRA `(.L_x_36673) ;  /* 0xffffffcc003c7947 */ /* 0x000fea000383ffff */
.L_x_36525:
[----:B------:R-:W-:Y:S01]  /*5970*/  BSSY B2, `(.L_x_36674) ;  /* 0x0000006000027945 */ /* 0x000fe20003800000 */
[----:B------:R-:W-:Y:S01]  /*5980*/  MOV R29, R12 ;  /* 0x0000000c001d7202 */ /* 0x000fe20000000f00 */
[----:B------:R-:W-:-:S07]  /*5990*/  IMAD.MOV.U32 R28, RZ, RZ, -0x1 ;  /* 0xffffffffff1c7424 */ /* 0x000fce00078e00ff */
[----:B0-2-4-:R-:W-:Y:S05]  /*59a0*/  WARPSYNC.COLLECTIVE R28, `(.L_x_36675) ;  /* 0x000000001c087348 */ /* 0x015fea0003c00000 */
[----:B0-----:R0:W1:Y:S02]  /*59b0*/  SHFL.IDX P0, R28, R32, R29, R0 ;  /* 0x0000001d201c7389 */ /* 0x0010640000000000 */
[----:B012-4-:R-:W-:Y:S05]  /*59c0*/  ENDCOLLECTIVE ;  /* 0x000000000000791b */ /* 0x017fea0003800000 */
.L_x_36675:
[----:B------:R-:W-:Y:S05]  /*59d0*/  BSYNC B2 ;  /* 0x0000000000027941 */ /* 0x000fea0003800000 */
.L_x_36674:
[----:B------:R-:W-:Y:S05]  /*59e0*/  BRA `(.L_x_36676) ;  /* 0xffffffcc00387947 */ /* 0x000fea000383ffff */
.L_x_36527:
[----:B------:R-:W-:Y:S01]  /*59f0*/  BSSY B2, `(.L_x_36677) ;  /* 0x0000006000027945 */ /* 0x000fe20003800000 */
[----:B------:R-:W-:Y:S02]  /*5a00*/  IMAD.MOV.U32 R29, RZ, RZ, R11 ;  /* 0x000000ffff1d7224 */ /* 0x000fe400078e000b */
[----:B------:R-:W-:-:S07]  /*5a10*/  IMAD.MOV.U32 R28, RZ, RZ, -0x1 ;  /* 0xffffffffff1c7424 */ /* 0x000fce00078e00ff */
[----:B0-2-4-:R-:W-:Y:S05]  /*5a20*/  WARPSYNC.COLLECTIVE R28, `(.L_x_36678) ;  /* 0x000000001c087348 */ /* 0x015fea0003c00000 */
[----:B0-----:R0:W1:Y:S02]  /*5a30*/  SHFL.IDX P0, R28, R32, R29, R0 ;  /* 0x0000001d201c7389 */ /* 0x0010640000000000 */
[----:B012-4-:R-:W-:Y:S05]  /*5a40*/  ENDCOLLECTIVE ;  /* 0x000000000000791b */ /* 0x017fea0003800000 */
.L_x_36678:
[----:B------:R-:W-:Y:S05]  /*5a50*/  BSYNC B2 ;  /* 0x0000000000027941 */ /* 0x000fea0003800000 */
.L_x_36677:
[----:B------:R-:W-:Y:S05]  /*5a60*/  BRA `(.L_x_36679) ;  /* 0xffffffcc00307947 */ /* 0x000fea000383ffff */
.L_x_36529:
[----:B------:R-:W-:Y:S01]  /*5a70*/  BSSY B2, `(.L_x_36680) ;  /* 0x0000006000027945 */ /* 0x000fe20003800000 */
[----:B------:R-:W-:Y:S01]  /*5a80*/  MOV R29, R10 ;  /* 0x0000000a001d7202 */ /* 0x000fe20000000f00 */
[----:B------:R-:W-:-:S07]  /*5a90*/  IMAD.MOV.U32 R28, RZ, RZ, -0x1 ;  /* 0xffffffffff1c7424 */ /* 0x000fce00078e00ff */
[----:B0-2-4-:R-:W-:Y:S05]  /*5aa0*/  WARPSYNC.COLLECTIVE R28, `(.L_x_36681) ;  /* 0x000000001c087348 */ /* 0x015fea0003c00000 */
[----:B0-----:R0:W1:Y:S02]  /*5ab0*/  SHFL.IDX P0, R28, R32, R29, R0 ;  /* 0x0000001d201c7389 */ /* 0x0010640000000000 */
[----:B012-4-:R-:W-:Y:S05]  /*5ac0*/  ENDCOLLECTIVE ;  /* 0x000000000000791b */ /* 0x017fea0003800000 */
.L_x_36681:
[----:B------:R-:W-:Y:S05]  /*5ad0*/  BSYNC B2 ;  /* 0x0000000000027941 */ /* 0x000fea0003800000 */
.L_x_36680:
[----:B------:R-:W-:Y:S05]  /*5ae0*/  BRA `(.L_x_36682) ;  /* 0xffffffcc00287947 */ /* 0x000fea000383ffff */
.L_x_36531:
[----:B------:R-:W-:Y:S01]  /*5af0*/  BSSY B2, `(.L_x_36683) ;  /* 0x0000006000027945 */ /* 0x000fe20003800000 */
[----:B------:R-:W-:Y:S02]  /*5b00*/  IMAD.MOV.U32 R29, RZ, RZ, R9 ;  /* 0x000000ffff1d7224 */ /* 0x000fe400078e0009 */
[----:B------:R-:W-:-:S07]  /*5b10*/  IMAD.MOV.U32 R28, RZ, RZ, -0x1 ;  /* 0xffffffffff1c7424 */ /* 0x000fce00078e00ff */
[----:B0-2-4-:R-:W-:Y:S05]  /*5b20*/  WARPSYNC.COLLECTIVE R28, `(.L_x_36684) ;  /* 0x000000001c087348 */ /* 0x015fea0003c00000 */
[----:B0-----:R0:W1:Y:S02]  /*5b30*/  SHFL.IDX P0, R28, R32, R29, R0 ;  /* 0x0000001d201c7389 */ /* 0x0010640000000000 */
[----:B012-4-:R-:W-:Y:S05]  /*5b40*/  ENDCOLLECTIVE ;  /* 0x000000000000791b */ /* 0x017fea0003800000 */
.L_x_36684:
[----:B------:R-:W-:Y:S05]  /*5b50*/  BSYNC B2 ;  /* 0x0000000000027941 */ /* 0x000fea0003800000 */
.L_x_36683:
[----:B------:R-:W-:Y:S05]  /*5b60*/  BRA `(.L_x_36685) ;  /* 0xffffffcc00207947 */ /* 0x000fea000383ffff */
.L_x_36533:
[----:B------:R-:W-:Y:S01]  /*5b70*/  BSSY B2, `(.L_x_36686) ;  /* 0x0000006000027945 */ /* 0x000fe20003800000 */
[----:B------:R-:W-:Y:S01]  /*5b80*/  MOV R29, R8 ;  /* 0x00000008001d7202 */ /* 0x000fe20000000f00 */
[----:B------:R-:W-:-:S07]  /*5b90*/  IMAD.MOV.U32 R28, RZ, RZ, -0x1 ;  /* 0xffffffffff1c7424 */ /* 0x000fce00078e00ff */
[----:B0-2-4-:R-:W-:Y:S05]  /*5ba0*/  WARPSYNC.COLLECTIVE R28, `(.L_x_36687) ;  /* 0x000000001c087348 */ /* 0x015fea0003c00000 */
[----:B0-----:R0:W1:Y:S02]  /*5bb0*/  SHFL.IDX P0, R28, R32, R29, R0 ;  /* 0x0000001d201c7389 */ /* 0x0010640000000000 */
[----:B012-4-:R-:W-:Y:S05]  /*5bc0*/  ENDCOLLECTIVE ;  /* 0x000000000000791b */ /* 0x017fea0003800000 */
.L_x_36687:
[----:B------:R-:W-:Y:S05]  /*5bd0*/  BSYNC B2 ;  /* 0x0000000000027941 */ /* 0x000fea0003800000 */
.L_x_36686:
[----:B------:R-:W-:Y:S05]  /*5be0*/  BRA `(.L_x_36688) ;  /* 0xffffffcc00187947 */ /* 0x000fea000383ffff */
.L_x_36535:
[----:B------:R-:W-:Y:S01]  /*5bf0*/  BSSY B2, `(.L_x_36689) ;  /* 0x0000006000027945 */ /* 0x000fe20003800000 */
[----:B------:R-:W-:Y:S02]  /*5c00*/  IMAD.MOV.U32 R29, RZ, RZ, R7 ;  /* 0x000000ffff1d7224 */ /* 0x000fe400078e0007 */
[----:B------:R-:W-:-:S07]  /*5c10*/  IMAD.MOV.U32 R28, RZ, RZ, -0x1 ;  /* 0xffffffffff1c7424 */ /* 0x000fce00078e00ff */
[----:B0-2-4-:R-:W-:Y:S05]  /*5c20*/  WARPSYNC.COLLECTIVE R28, `(.L_x_36690) ;  /* 0x000000001c087348 */ /* 0x015fea0003c00000 */
[----:B0-----:R0:W1:Y:S02]  /*5c30*/  SHFL.IDX P0, R28, R32, R29, R0 ;  /* 0x0000001d201c7389 */ /* 0x0010640000000000 */
[----:B012-4-:R-:W-:Y:S05]  /*5c40*/  ENDCOLLECTIVE ;  /* 0x000000000000791b */ /* 0x017fea0003800000 */
.L_x_36690:
[----:B------:R-:W-:Y:S05]  /*5c50*/  BSYNC B2 ;  /* 0x0000000000027941 */ /* 0x000fea0003800000 */
.L_x_36689:
[----:B------:R-:W-:Y:S05]  /*5c60*/  BRA `(.L_x_36691) ;  /* 0xffffffcc00107947 */ /* 0x000fea000383ffff */
.L_x_36537:
[----:B------:R-:W-:Y:S01]  /*5c70*/  BSSY B2, `(.L_x_36692) ;  /* 0x0000006000027945 */ /* 0x000fe20003800000 */
[----:B------:R-:W-:Y:S01]  /*5c80*/  MOV R29, R6 ;  /* 0x00000006001d7202 */ /* 0x000fe20000000f00 */
[----:B------:R-:W-:-:S07]  /*5c90*/  IMAD.MOV.U32 R28, RZ, RZ, -0x1 ;  /* 0xffffffffff1c7424 */ /* 0x000fce00078e00ff */
[----:B0-2-4-:R-:W-:Y:S05]  /*5ca0*/  WARPSYNC.COLLECTIVE R28, `(.L_x_36693) ;  /* 0x000000001c087348 */ /* 0x015fea0003c00000 */
[----:B0-----:R0:W1:Y:S02]  /*5cb0*/  SHFL.IDX P0, R28, R32, R29, R0 ;  /* 0x0000001d201c7389 */ /* 0x0010640000000000 */
[----:B012-4-:R-:W-:Y:S05]  /*5cc0*/  ENDCOLLECTIVE ;  /* 0x000000000000791b */ /* 0x017fea0003800000 */
.L_x_36693:
[----:B------:R-:W-:Y:S05]  /*5cd0*/  BSYNC B2 ;  /* 0x0000000000027941 */ /* 0x000fea0003800000 */
.L_x_36692:
[----:B------:R-:W-:Y:S05]  /*5ce0*/  BRA `(.L_x_36694) ;  /* 0xffffffcc00087947 */ /* 0x000fea000383ffff */
.L_x_36539:
[----:B------:R-:W-:Y:S01]  /*5cf0*/  BSSY B2, `(.L_x_36695) ;  /* 0x0000006000027945 */ /* 0x000fe20003800000 */
[----:B------:R-:W-:Y:S02]  /*5d00*/  IMAD.MOV.U32 R29, RZ, RZ, R5 ;  /* 0x000000ffff1d7224 */ /* 0x000fe400078e0005 */
[----:B------:R-:W-:-:S07]  /*5d10*/  IMAD.MOV.U32 R28, RZ, RZ, -0x1 ;  /* 0xffffffffff1c7424 */ /* 0x000fce00078e00ff */
[----:B0-2-4-:R-:W-:Y:S05]  /*5d20*/  WARPSYNC.COLLECTIVE R28, `(.L_x_36696) ;  /* 0x000000001c087348 */ /* 0x015fea0003c00000 */
[----:B0-----:R0:W1:Y:S02]  /*5d30*/  SHFL.IDX P0, R28, R32, R29, R0 ;  /* 0x0000001d201c7389 */ /* 0x0010640000000000 */
[----:B012-4-:R-:W-:Y:S05]  /*5d40*/  ENDCOLLECTIVE ;  /* 0x000000000000791b */ /* 0x017fea0003800000 */
.L_x_36696:
[----:B------:R-:W-:Y:S05]  /*5d50*/  BSYNC B2 ;  /* 0x0000000000027941 */ /* 0x000fea0003800000 */
.L_x_36695:
[----:B------:R-:W-:Y:S05]  /*5d60*/  BRA `(.L_x_36697) ;  /* 0xffffffcc00007947 */ /* 0x000fea000383ffff */
.L_x_36541:
[----:B------:R-:W-:Y:S01]  /*5d70*/  BSSY B2, `(.L_x_36698) ;  /* 0x0000006000027945 */ /* 0x000fe20003800000 */
[----:B------:R-:W-:Y:S01]  /*5d80*/  MOV R29, R4 ;  /* 0x00000004001d7202 */ /* 0x000fe20000000f00 */
[----:B------:R-:W-:-:S07]  /*5d90*/  IMAD.MOV.U32 R28, RZ, RZ, -0x1 ;  /* 0xffffffffff1c7424 */ /* 0x000fce00078e00ff */
[----:B0-2-4-:R-:W-:Y:S05]  /*5da0*/  WARPSYNC.COLLECTIVE R28, `(.L_x_36699) ;  /* 0x000000001c087348 */ /* 0x015fea0003c00000 */
[----:B0-----:R0:W1:Y:S02]  /*5db0*/  SHFL.IDX P0, R28, R32, R29, R0 ;  /* 0x0000001d201c7389 */ /* 0x0010640000000000 */
[----:B012-4-:R-:W-:Y:S05]  /*5dc0*/  ENDCOLLECTIVE ;  /* 0x000000000000791b */ /* 0x017fea0003800000 */
.L_x_36699:
[----:B------:R-:W-:Y:S05]  /*5dd0*/  BSYNC B2 ;  /* 0x0000000000027941 */ /* 0x000fea0003800000 */
.L_x_36698:
[----:B------:R-:W-:Y:S05]  /*5de0*/  BRA `(.L_x_36700) ;  /* 0xffffffc800f87947 */ /* 0x000fea000383ffff */
.L_x_36543:
[----:B------:R-:W-:Y:S01]  /*5df0*/  BSSY B2, `(.L_x_36701) ;  /* 0x0000006000027945 */ /* 0x000fe20003800000 */
[----:B------:R-:W-:Y:S02]  /*5e00*/  IMAD.MOV.U32 R29, RZ, RZ, R3 ;  /* 0x000000ffff1d7224 */ /* 0x000fe400078e0003 */
[----:B------:R-:W-:-:S07]  /*5e10*/  IMAD.MOV.U32 R28, RZ, RZ, -0x1 ;  /* 0xffffffffff1c7424 */ /* 0x000fce00078e00ff */
[----:B0-2-4-:R-:W-:Y:S05]  /*5e20*/  WARPSYNC.COLLECTIVE R28, `(.L_x_36702) ;  /* 0x000000001c087348 */ /* 0x015fea0003c00000 */
[----:B0-----:R0:W1:Y:S02]  /*5e30*/  SHFL.IDX P0, R28, R32, R29, R0 ;  /* 0x0000001d201c7389 */ /* 0x0010640000000000 */
[----:B012-4-:R-:W-:Y:S05]  /*5e40*/  ENDCOLLECTIVE ;  /* 0x000000000000791b */ /* 0x017fea0003800000 */
.L_x_36702:
[----:B------:R-:W-:Y:S05]  /*5e50*/  BSYNC B2 ;  /* 0x0000000000027941 */ /* 0x000fea0003800000 */
.L_x_36701:
[----:B------:R-:W-:Y:S05]  /*5e60*/  BRA `(.L_x_36703) ;  /* 0xffffffc800f07947 */ /* 0x000fea000383ffff */
.L_x_36545:
[----:B------:R-:W-:Y:S01]  /*5e70*/  BSSY B2, `(.L_x_36704) ;  /* 0x0000006000027945 */ /* 0x000fe20003800000 */
[----:B------:R-:W-:Y:S01]  /*5e80*/  MOV R29, R2 ;  /* 0x00000002001d7202 */ /* 0x000fe20000000f00 */
[----:B------:R-:W-:-:S07]  /*5e90*/  IMAD.MOV.U32 R28, RZ, RZ, -0x1 ;  /* 0xffffffffff1c7424 */ /* 0x000fce00078e00ff */
[----:B0-2-4-:R-:W-:Y:S05]  /*5ea0*/  WARPSYNC.COLLECTIVE R28, `(.L_x_36705) ;  /* 0x000000001c087348 */ /* 0x015fea0003c00000 */
[----:B0-----:R0:W1:Y:S02]  /*5eb0*/  SHFL.IDX P0, R28, R32, R29, R0 ;  /* 0x0000001d201c7389 */ /* 0x0010640000000000 */
[----:B012-4-:R-:W-:Y:S05]  /*5ec0*/  ENDCOLLECTIVE ;  /* 0x000000000000791b */ /* 0x017fea0003800000 */
.L_x_36705:
[----:B------:R-:W-:Y:S05]  /*5ed0*/  BSYNC B2 ;  /* 0x0000000000027941 */ /* 0x000fea0003800000 */
.L_x_36704:
[----:B------:R-:W-:Y:S05]  /*5ee0*/  BRA `(.L_x_36706) ;  /* 0xffffffc800e87947 */ /* 0x000fea000383ffff */
.L_x_36568:
[----:B------:R-:W-:Y:S01]  /*5ef0*/  BSSY B1, `(.L_x_36707) ;  /* 0x0000006000017945 */ /* 0x000fe20003800000 */
[----:B------:R-:W-:Y:S02]  /*5f00*/  IMAD.MOV.U32 R29, RZ, RZ, R27 ;  /* 0x000000ffff1d7224 */ /* 0x000fe400078e001b */
[----:B------:R-:W-:-:S07]  /*5f10*/  IMAD.MOV.U32 R28, RZ, RZ, -0x1 ;  /* 0xffffffffff1c7424 */ /* 0x000fce00078e00ff */
[----:B0---4-:R-:W-:Y:S05]  /*5f20*/  WARPSYNC.COLLECTIVE R28, `(.L_x_36708) ;  /* 0x000000001c087348 */ /* 0x011fea0003c00000 */
[----:B0-----:R0:W1:Y:S02]  /*5f30*/  SHFL.IDX P0, R28, R32, R29, R0 ;  /* 0x0000001d201c7389 */ /* 0x0010640000000000 */
[----:B01--4-:R-:W-:Y:S05]  /*5f40*/  ENDCOLLECTIVE ;  /* 0x000000000000791b */ /* 0x013fea0003800000 */
.L_x_36708:
[----:B------:R-:W-:Y:S05]  /*5f50*/  BSYNC B1 ;  /* 0x0000000000017941 */ /* 0x000fea0003800000 */
.L_x_36707:
[----:B------:R-:W-:Y:S05]  /*5f60*/  BRA `(.L_x_36709) ;  /* 0xffffffd800147947 */ /* 0x000fea000383ffff */
.L_x_36570:
[----:B------:R-:W-:Y:S01]  /*5f70*/  BSSY B1, `(.L_x_36710) ;  /* 0x0000006000017945 */ /* 0x000fe20003800000 */
[----:B------:R-:W-:Y:S01]  /*5f80*/  MOV R29, R16 ;  /* 0x00000010001d7202 */ /* 0x000fe20000000f00 */
[----:B------:R-:W-:-:S07]  /*5f90*/  IMAD.MOV.U32 R28, RZ, RZ, -0x1 ;  /* 0xffffffffff1c7424 */ /* 0x000fce00078e00ff */
[----:B0---4-:R-:W-:Y:S05]  /*5fa0*/  WARPSYNC.COLLECTIVE R28, `(.L_x_36711) ;  /* 0x000000001c087348 */ /* 0x011fea0003c00000 */
[----:B0-----:R0:W1:Y:S02]  /*5fb0*/  SHFL.IDX P0, R28, R32, R29, R0 ;  /* 0x0000001d201c7389 */ /* 0x0010640000000000 */
[----:B01--4-:R-:W-:Y:S05]  /*5fc0*/  ENDCOLLECTIVE ;  /* 0x000000000000791b */ /* 0x013fea0003800000 */
.L_x_36711:
[----:B------:R-:W-:Y:S05]  /*5fd0*/  BSYNC B1 ;  /* 0x0000000000017941 */ /* 0x000fea0003800000 */
.L_x_36710:
[----:B------:R-:W-:Y:S05]  /*5fe0*/  BRA `(.L_x_36712) ;  /* 0xffffffd800087947 */ /* 0x000fea000383ffff */
.L_x_36572:
[----:B------:R-:W-:Y:S01]  /*5ff0*/  BSSY B1, `(.L_x_36713) ;  /* 0x0000006000017945 */ /* 0x000fe20003800000 */
[----:B------:R-:W-:Y:S02]  /*6000*/  IMAD.MOV.U32 R29, RZ, RZ, R15 ;  /* 0x000000ffff1d7224 */ /* 0x000fe400078e000f */
[----:B------:R-:W-:-:S07]  /*6010*/  IMAD.MOV.U32 R28, RZ, RZ, -0x1 ;  /* 0xffffffffff1c7424 */ /* 0x000fce00078e00ff */
[----:B0---4-:R-:W-:Y:S05]  /*6020*/  WARPSYNC.COLLECTIVE R28, `(.L_x_36714) ;  /* 0x000000001c087348 */ /* 0x011fea0003c00000 */
[----:B0-----:R0:W1:Y:S02]  /*6030*/  SHFL.IDX P0, R28, R32, R29, R0 ;  /* 0x0000001d201c7389 */ /* 0x0010640000000000 */
[----:B01--4-:R-:W-:Y:S05]  /*6040*/  ENDCOLLECTIVE ;  /* 0x000000000000791b */ /* 0x013fea0003800000 */
.L_x_36714:
[----:B------:R-:W-:Y:S05]  /*6050*/  BSYNC B1 ;  /* 0x0000000000017941 */ /* 0x000fea0003800000 */
.L_x_36713:
[----:B------:R-:W-:Y:S05]  /*6060*/  BRA `(.L_x_36715) ;  /* 0xffffffd400fc7947 */ /* 0x000fea000383ffff */
.L_x_36574:
[----:B------:R-:W-:Y:S01]  /*6070*/  BSSY B1, `(.L_x_36716) ;  /* 0x0000006000017945 */ /* 0x000fe20003800000 */
[----:B------:R-:W-:Y:S01]  /*6080*/  MOV R29, R14 ;  /* 0x0000000e001d7202 */ /* 0x000fe20000000f00 */
[----:B------:R-:W-:-:S07]  /*6090*/  IMAD.MOV.U32 R28, RZ, RZ, -0x1 ;  /* 0xffffffffff1c7424 */ /* 0x000fce00078e00ff */
[----:B0---4-:R-:W-:Y:S05]  /*60a0*/  WARPSYNC.COLLECTIVE R28, `(.L_x_36717) ;  /* 0x000000001c087348 */ /* 0x011fea0003c00000 */
[----:B0-----:R0:W1:Y:S02]  /*60b0*/  SHFL.IDX P0, R28, R32, R29, R0 ;  /* 0x0000001d201c7389 */ /* 0x0010640000000000 */
[----:B01--4-:R-:W-:Y:S05]  /*60c0*/  ENDCOLLECTIVE ;  /* 0x000000000000791b */ /* 0x013fea0003800000 */
.L_x_36717:
[----:B------:R-:W-:Y:S05]  /*60d0*/  BSYNC B1 ;  /* 0x0000000000017941 */ /* 0x000fea0003800000 */
.L_x_36716:
[----:B------:R-:W-:Y:S05]  /*60e0*/  BRA `(.L_x_36718) ;  /* 0xffffffd400f07947 */ /* 0x000fea000383ffff */
.L_x_36576:
[----:B------:R-:W-:Y:S01]  /*60f0*/  BSSY B1, `(.L_x_36719) ;  /* 0x0000006000017945 */ /* 0x000fe20003800000 */
[----:B------:R-:W-:Y:S02]  /*6100*/  IMAD.MOV.U32 R29, RZ, RZ, R13 ;  /* 0x000000ffff1d7224 */ /* 0x000fe400078e000d */
[----:B------:R-:W-:-:S07]  /*6110*/  IMAD.MOV.U32 R28, RZ, RZ, -0x1 ;  /* 0xffffffffff1c7424 */ /* 0x000fce00078e00ff */
[----:B0---4-:R-:W-:Y:S05]  /*6120*/  WARPSYNC.COLLECTIVE R28, `(.L_x_36720) ;  /* 0x000000001c087348 */ /* 0x011fea0003c00000 */
[----:B0-----:R0:W1:Y:S02]  /*6130*/  SHFL.IDX P0, R28, R32, R29, R0 ;  /* 0x0000001d201c7389 */ /* 0x0010640000000000 */
[----:B01--4-:R-:W-:Y:S05]  /*6140*/  ENDCOLLECTIVE ;  /* 0x000000000000791b */ /* 0x013fea0003800000 */
.L_x_36720:
[----:B------:R-:W-:Y:S05]  /*6150*/  BSYNC B1 ;  /* 0x0000000000017941 */ /* 0x000fea0003800000 */
.L_x_36719:
[----:B------:R-:W-:Y:S05]  /*6160*/  BRA `(.L_x_36721) ;  /* 0xffffffd400e47947 */ /* 0x000fea000383ffff */
.L_x_36578:
[----:B------:R-:W-:Y:S01]  /*6170*/  BSSY B1, `(.L_x_36722) ;  /* 0x0000006000017945 */ /* 0x000fe20003800000 */
[----:B------:R-:W-:Y:S01]  /*6180*/  MOV R29, R12 ;  /* 0x0000000c001d7202 */ /* 0x000fe20000000f00 */
[----:B------:R-:W-:-:S07]  /*6190*/  IMAD.MOV.U32 R28, RZ, RZ, -0x1 ;  /* 0xffffffffff1c7424 */ /* 0x000fce00078e00ff */
[----:B0---4-:R-:W-:Y:S05]  /*61a0*/  WARPSYNC.COLLECTIVE R28, `(.L_x_36723) ;  /* 0x000000001c087348 */ /* 0x011fea0003c00000 */
[----:B0-----:R0:W1:Y:S02]  /*61b0*/  SHFL.IDX P0, R28, R32, R29, R0 ;  /* 0x0000001d201c7389 */ /* 0x0010640000000000 */
[----:B01--4-:R-:W-:Y:S05]  /*61c0*/  ENDCOLLECTIVE ;  /* 0x000000000000791b */ /* 0x013fea0003800000 */
.L_x_36723:
[----:B------:R-:W-:Y:S05]  /*61d0*/  BSYNC B1 ;  /* 0x0000000000017941 */ /* 0x000fea0003800000 */
.L_x_36722:
[----:B------:R-:W-:Y:S05]  /*61e0*/  BRA `(.L_x_36724) ;  /* 0xffffffd400e07947 */ /* 0x000fea000383ffff */
.L_x_36580:
[----:B------:R-:W-:Y:S01]  /*61f0*/  BSSY B1, `(.L_x_36725) ;  /* 0x0000006000017945 */ /* 0x000fe20003800000 */
[----:B------:R-:W-:Y:S02]  /*6200*/  IMAD.MOV.U32 R29, RZ, RZ, R11 ;  /* 0x000000ffff1d7224 */ /* 0x000fe400078e000b */
[----:B------:R-:W-:-:S07]  /*6210*/  IMAD.MOV.U32 R28, RZ, RZ, -0x1 ;  /* 0xffffffffff1c7424 */ /* 0x000fce00078e00ff */
[----:B0---4-:R-:W-:Y:S05]  /*6220*/  WARPSYNC.COLLECTIVE R28, `(.L_x_36726) ;  /* 0x000000001c087348 */ /* 0x011fea0003c00000 */
[----:B0-----:R0:W1:Y:S02]  /*6230*/  SHFL.IDX P0, R28, R32, R29, R0 ;  /* 0x0000001d201c7389 */ /* 0x0010640000000000 */
[----:B01--4-:R-:W-:Y:S05]  /*6240*/  ENDCOLLECTIVE ;  /* 0x000000000000791b */ /* 0x013fea0003800000 */
.L_x_36726:
[----:B------:R-:W-:Y:S05]  /*6250*/  BSYNC B1 ;  /* 0x0000000000017941 */ /* 0x000fea0003800000 */
.L_x_36725:
[----:B------:R-:W-:Y:S05]  /*6260*/  BRA `(.L_x_36727) ;  /* 0xffffffd400d87947 */ /* 0x000fea000383ffff */
.L_x_36582:
[----:B------:R-:W-:Y:S01]  /*6270*/  BSSY B1, `(.L_x_36728) ;  /* 0x0000006000017945 */ /* 0x000fe20003800000 */
[----:B------:R-:W-:Y:S01]  /*6280*/  MOV R29, R10 ;  /* 0x0000000a001d7202 */ /* 0x000fe20000000f00 */
[----:B------:R-:W-:-:S07]  /*6290*/  IMAD.MOV.U32 R28, RZ, RZ, -0x1 ;  /* 0xffffffffff1c7424 */ /* 0x000fce00078e00ff */
[----:B0---4-:R-:W-:Y:S05]  /*62a0*/  WARPSYNC.COLLECTIVE R28, `(.L_x_36729) ;  /* 0x000000001c087348 */ /* 0x011fea0003c00000 */
[----:B0-----:R0:W1:Y:S02]  /*62b0*/  SHFL.IDX P0, R28, R32, R29, R0 ;  /* 0x0000001d201c7389 */ /* 0x0010640000000000 */
[----:B01--4-:R-:W-:Y:S05]  /*62c0*/  ENDCOLLECTIVE ;  /* 0x000000000000791b */ /* 0x013fea0003800000 */
.L_x_36729:
[----:B------:R-:W-:Y:S05]  /*62d0*/  BSYNC B1 ;  /* 0x0000000000017941 */ /* 0x000fea0003800000 */
.L_x_36728:
[----:B------:R-:W-:Y:S05]  /*62e0*/  BRA `(.L_x_36730) ;  /* 0xffffffd400d07947 */ /* 0x000fea000383ffff */
.L_x_36584:
[----:B------:R-:W-:Y:S01]  /*62f0*/  BSSY B1, `(.L_x_36731) ;  /* 0x0000006000017945 */ /* 0x000fe20003800000 */
[----:B------:R-:W-:Y:S02]  /*6300*/  IMAD.MOV.U32 R29, RZ, RZ, R9 ;  /* 0x000000ffff1d7224 */ /* 0x000fe400078e0009 */
[----:B------:R-:W-:-:S07]  /*6310*/  IMAD.MOV.U32 R28, RZ, RZ, -0x1 ;  /* 0xffffffffff1c7424 */ /* 0x000fce00078e00ff */
[----:B0---4-:R-:W-:Y:S05]  /*6320*/  WARPSYNC.COLLECTIVE R28, `(.L_x_36732) ;  /* 0x000000001c087348 */ /* 0x011fea0003c00000 */
[----:B0-----:R0:W1:Y:S02]  /*6330*/  SHFL.IDX P0, R28, R32, R29, R0 ;  /* 0x0000001d201c7389 */ /* 0x0010640000000000 */
[----:B01--4-:R-:W-:Y:S05]  /*6340*/  ENDCOLLECTIVE ;  /* 0x000000000000791b */ /* 0x013fea0003800000 */
.L_x_36732:
[----:B------:R-:W-:Y:S05]  /*6350*/  BSYNC B1 ;  /* 0x0000000000017941 */ /* 0x000fea0003800000 */
.L_x_36731:
[----:B------:R-:W-:Y:S05]  /*6360*/  BRA `(.L_x_36733) ;  /* 0xffffffd400c87947 */ /* 0x000fea000383ffff */
.L_x_36586:
[----:B------:R-:W-:Y:S01]  /*6370*/  BSSY B1, `(.L_x_36734) ;  /* 0x0000006000017945 */ /* 0x000fe20003800000 */
[----:B------:R-:W-:Y:S01]  /*6380*/  MOV R29, R8 ;  /* 0x00000008001d7202 */ /* 0x000fe20000000f00 */
[----:B------:R-:W-:-:S07]  /*6390*/  IMAD.MOV.U32 R28, RZ, RZ, -0x1 ;  /* 0xffffffffff1c7424 */ /* 0x000fce00078e00ff */
[----:B0---4-:R-:W-:Y:S05]  /*63a0*/  WARPSYNC.COLLECTIVE R28, `(.L_x_36735) ;  /* 0x000000001c087348 */ /* 0x011fea0003c00000 */
[----:B0-----:R0:W1:Y:S02]  /*63b0*/  SHFL.IDX P0, R28, R32, R29, R0 ;  /* 0x0000001d201c7389 */ /* 0x0010640000000000 */
[----:B01--4-:R-:W-:Y:S05]  /*63c0*/  ENDCOLLECTIVE ;  /* 0x000000000000791b */ /* 0x013fea0003800000 */
.L_x_36735:
[----:B------:R-:W-:Y:S05]  /*63d0*/  BSYNC B1 ;  /* 0x0000000000017941 */ /* 0x000fea0003800000 */
.L_x_36734:
[----:B------:R-:W-:Y:S05]  /*63e0*/  BRA `(.L_x_36736) ;  /* 0xffffffd400c07947 */ /* 0x000fea000383ffff */
.L_x_36588:
[----:B------:R-:W-:Y:S01]  /*63f0*/  BSSY B1, `(.L_x_36737) ;  /* 0x0000006000017945 */ /* 0x000fe20003800000 */
[----:B------:R-:W-:Y:S02]  /*6400*/  IMAD.MOV.U32 R29, RZ, RZ, R7 ;  /* 0x000000ffff1d7224 */ /* 0x000fe400078e0007 */
[----:B------:R-:W-:-:S07]  /*6410*/  IMAD.MOV.U32 R28, RZ, RZ, -0x1 ;  /* 0xffffffffff1c7424 */ /* 0x000fce00078e00ff */
[----:B0---4-:R-:W-:Y:S05]  /*6420*/  WARPSYNC.COLLECTIVE R28, `(.L_x_36738) ;  /* 0x000000001c087348 */ /* 0x011fea0003c00000 */
[----:B0-----:R0:W1:Y:S02]  /*6430*/  SHFL.IDX P0, R28, R32, R29, R0 ;  /* 0x0000001d201c7389 */ /* 0x0010640000000000 */
[----:B01--4-:R-:W-:Y:S05]  /*6440*/  ENDCOLLECTIVE ;  /* 0x000000000000791b */ /* 0x013fea0003800000 */
.L_x_36738:
[----:B------:R-:W-:Y:S05]  /*6450*/  BSYNC B1 ;  /* 0x0000000000017941 */ /* 0x000fea0003800000 */
.L_x_36737:
[----:B------:R-:W-:Y:S05]  /*6460*/  BRA `(.L_x_36739) ;  /* 0xffffffd400b87947 */ /* 0x000fea000383ffff */
.L_x_36590:
[----:B------:R-:W-:Y:S01]  /*6470*/  BSSY B1, `(.L_x_36740) ;  /* 0x0000006000017945 */ /* 0x000fe20003800000 */
[----:B------:R-:W-:Y:S01]  /*6480*/  MOV R29, R6 ;  /* 0x00000006001d7202 */ /* 0x000fe20000000f00 */
[----:B------:R-:W-:-:S07]  /*6490*/  IMAD.MOV.U32 R28, RZ, RZ, -0x1 ;  /* 0xffffffffff1c7424 */ /* 0x000fce00078e00ff */
[----:B0---4-:R-:W-:Y:S05]  /*64a0*/  WARPSYNC.COLLECTIVE R28, `(.L_x_36741) ;  /* 0x000000001c087348 */ /* 0x011fea0003c00000 */
[----:B0-----:R0:W1:Y:S02]  /*64b0*/  SHFL.IDX P0, R28, R32, R29, R0 ;  /* 0x0000001d201c7389 */ /* 0x0010640000000000 */
[----:B01--4-:R-:W-:Y:S05]  /*64c0*/  ENDCOLLECTIVE ;  /* 0x000000000000791b */ /* 0x013fea0003800000 */
.L_x_36741:
[----:B------:R-:W-:Y:S05]  /*64d0*/  BSYNC B1 ;  /* 0x0000000000017941 */ /* 0x000fea0003800000 */
.L_x_36740:
[----:B------:R-:W-:Y:S05]  /*64e0*/  BRA `(.L_x_36742) ;  /* 0xffffffd400b07947 */ /* 0x000fea000383ffff */
.L_x_36592:
[----:B------:R-:W-:Y:S01]  /*64f0*/  BSSY B1, `(.L_x_36743) ;  /* 0x0000006000017945 */ /* 0x000fe20003800000 */
[----:B------:R-:W-:Y:S02]  /*6500*/  IMAD.MOV.U32 R29, RZ, RZ, R5 ;  /* 0x000000ffff1d7224 */ /* 0x000fe400078e0005 */
[----:B------:R-:W-:-:S07]  /*6510*/  IMAD.MOV.U32 R28, RZ, RZ, -0x1 ;  /* 0xffffffffff1c7424 */ /* 0x000fce00078e00ff */
[----:B0---4-:R-:W-:Y:S05]  /*6520*/  WARPSYNC.COLLECTIVE R28, `(.L_x_36744) ;  /* 0x000000001c087348 */ /* 0x011fea0003c00000 */
[----:B0-----:R0:W1:Y:S02]  /*6530*/  SHFL.IDX P0, R28, R32, R29, R0 ;  /* 0x0000001d201c7389 */ /* 0x0010640000000000 */
[----:B01--4-:R-:W-:Y:S05]  /*6540*/  ENDCOLLECTIVE ;  /* 0x000000000000791b */ /* 0x013fea0003800000 */
.L_x_36744:
[----:B------:R-:W-:Y:S05]  /*6550*/  BSYNC B1 ;  /* 0x0000000000017941 */ /* 0x000fea0003800000 */
.L_x_36743:
[----:B------:R-:W-:Y:S05]  /*6560*/  BRA `(.L_x_36745) ;  /* 0xffffffd400a87947 */ /* 0x000fea000383ffff */
.L_x_36594:
[----:B------:R-:W-:Y:S01]  /*6570*/  BSSY B1, `(.L_x_36746) ;  /* 0x0000006000017945 */ /* 0x000fe20003800000 */
[----:B------:R-:W-:Y:S01]  /*6580*/  MOV R29, R4 ;  /* 0x00000004001d7202 */ /* 0x000fe20000000f00 */
[----:B------:R-:W-:-:S07]  /*6590*/  IMAD.MOV.U32 R28, RZ, RZ, -0x1 ;  /* 0xffffffffff1c7424 */ /* 0x000fce00078e00ff */
[----:B0---4-:R-:W-:Y:S05]  /*65a0*/  WARPSYNC.COLLECTIVE R28, `(.L_x_36747) ;  /* 0x000000001c087348 */ /* 0x011fea0003c00000 */
[----:B0-----:R0:W1:Y:S02]  /*65b0*/  SHFL.IDX P0, R28, R32, R29, R0 ;  /* 0x0000001d201c7389 */ /* 0x0010640000000000 */
[----:B01--4-:R-:W-:Y:S05]  /*65c0*/  ENDCOLLECTIVE ;  /* 0x000000000000791b */ /* 0x013fea0003800000 */
.L_x_36747:
[----:B------:R-:W-:Y:S05]  /*65d0*/  BSYNC B1 ;  /* 0x0000000000017941 */ /* 0x000fea0003800000 */
.L_x_36746:
[----:B------:R-:W-:Y:S05]  /*65e0*/  BRA `(.L_x_36748) ;  /* 0xffffffd400a07947 */ /* 0x000fea000383ffff */
.L_x_36596:
[----:B------:R-:W-:Y:S01]  /*65f0*/  BSSY B1, `(.L_x_36749) ;  /* 0x0000006000017945 */ /* 0x000fe20003800000 */
[----:B------:R-:W-:Y:S02]  /*6600*/  IMAD.MOV.U32 R29, RZ, RZ, R3 ;  /* 0x000000ffff1d7224 */ /* 0x000fe400078e0003 */
[----:B------:R-:W-:-:S07]  /*6610*/  IMAD.MOV.U32 R28, RZ, RZ, -0x1 ;  /* 0xffffffffff1c7424 */ /* 0x000fce00078e00ff */
[----:B0---4-:R-:W-:Y:S05]  /*6620*/  WARPSYNC.COLLECTIVE R28, `(.L_x_36750) ;  /* 0x000000001c087348 */ /* 0x011fea0003c00000 */
[----:B0-----:R0:W1:Y:S02]  /*6630*/  SHFL.IDX P0, R28, R32, R29, R0 ;  /* 0x0000001d201c7389 */ /* 0x0010640000000000 */
[----:B01--4-:R-:W-:Y:S05]  /*6640*/  ENDCOLLECTIVE ;  /* 0x000000000000791b */ /* 0x013fea0003800000 */
.L_x_36750:
[----:B------:R-:W-:Y:S05]  /*6650*/  BSYNC B1 ;  /* 0x0000000000017941 */ /* 0x000fea0003800000 */
.L_x_36749:
[----:B------:R-:W-:Y:S05]  /*6660*/  BRA `(.L_x_36751) ;  /* 0xffffffd400987947 */ /* 0x000fea000383ffff */
.L_x_36598:
[----:B------:R-:W-:Y:S01]  /*6670*/  BSSY B1, `(.L_x_36752) ;  /* 0x0000006000017945 */ /* 0x000fe20003800000 */
[----:B------:R-:W-:Y:S01]  /*6680*/  MOV R29, R2 ;  /* 0x00000002001d7202 */ /* 0x000fe20000000f00 */
[----:B------:R-:W-:-:S07]  /*6690*/  IMAD.MOV.U32 R28, RZ, RZ, -0x1 ;  /* 0xffffffffff1c7424 */ /* 0x000fce00078e00ff */
[----:B0---4-:R-:W-:Y:S05]  /*66a0*/  WARPSYNC.COLLECTIVE R28, `(.L_x_36753) ;  /* 0x000000001c087348 */ /* 0x011fea0003c00000 */
[----:B0-----:R0:W1:Y:S02]  /*66b0*/  SHFL.IDX P0, R28, R32, R29, R0 ;  /* 0x0000001d201c7389 */ /* 0x0010640000000000 */
[----:B01--4-:R-:W-:Y:S05]  /*66c0*/  ENDCOLLECTIVE ;  /* 0x000000000000791b */ /* 0x013fea0003800000 */
.L_x_36753:
[----:B------:R-:W-:Y:S05]  /*66d0*/  BSYNC B1 ;  /* 0x0000000000017941 */ /* 0x000fea0003800000 */
.L_x_36752:
[----:B------:R-:W-:Y:S05]  /*66e0*/  BRA `(.L_x_36754) ;  /* 0xffffffd400907947 */ /* 0x000fea000383ffff */
.L_x_36619:
[----:B------:R-:W-:Y:S02]  /*66f0*/  IMAD.MOV.U32 R28, RZ, RZ, -0x1 ;  /* 0xffffffffff1c7424 */ /* 0x000fe400078e00ff */
[----:B------:R-:W-:-:S07]  /*6700*/  IMAD.MOV.U32 R29, RZ, RZ, R27 ;  /* 0x000000ffff1d7224 */ /* 0x000fce00078e001b */
[----:B0---4-:R-:W-:Y:S05]  /*6710*/  WARPSYNC.COLLECTIVE R28, `(.L_x_36755) ;  /* 0x000000001c087348 */ /* 0x011fea0003c00000 */
[----:B0-----:R0:W1:Y:S02]  /*6720*/  SHFL.IDX P0, R28, R32, R29, R0 ;  /* 0x0000001d201c7389 */ /* 0x0010640000000000 */
[----:B01--4-:R-:W-:Y:S05]  /*6730*/  ENDCOLLECTIVE ;  /* 0x000000000000791b */ /* 0x013fea0003800000 */
.L_x_36755:
[----:B------:R-:W-:Y:S01]  /*6740*/  MOV R57, R28 ;  /* 0x0000001c00397202 */ /* 0x000fe20000000f00 */
[----:B------:R-:W-:Y:S06]  /*6750*/  BRA `(.L_x_36756) ;  /* 0xffffffe000b07947 */ /* 0x000fec000383ffff */
.L_x_36621:
[----:B------:R-:W-:Y:S01]  /*6760*/  BSSY B0, `(.L_x_36757) ;  /* 0x0000006000007945 */ /* 0x000fe20003800000 */
[----:B------:R-:W-:Y:S02]  /*6770*/  IMAD.MOV.U32 R29, RZ, RZ, R16 ;  /* 0x000000ffff1d7224 */ /* 0x000fe400078e0010 */
[----:B------:R-:W-:-:S07]  /*6780*/  IMAD.MOV.U32 R28, RZ, RZ, -0x1 ;  /* 0xffffffffff1c7424 */ /* 0x000fce00078e00ff */
[----:B0---4-:R-:W-:Y:S05]  /*6790*/  WARPSYNC.COLLECTIVE R28, `(.L_x_36758) ;  /* 0x000000001c087348 */ /* 0x011fea0003c00000 */
[----:B0-----:R0:W1:Y:S02]  /*67a0*/  SHFL.IDX P0, R28, R32, R29, R0 ;  /* 0x0000001d201c7389 */ /* 0x0010640000000000 */
[----:B01--4-:R-:W-:Y:S05]  /*67b0*/  ENDCOLLECTIVE ;  /* 0x000000000000791b */ /* 0x013fea0003800000 */
.L_x_36758:
[----:B------:R-:W-:Y:S05]  /*67c0*/  BSYNC B0 ;  /* 0x0000000000007941 */ /* 0x000fea0003800000 */
.L_x_36757:
[----:B------:R-:W-:Y:S05]  /*67d0*/  BRA `(.L_x_36759) ;  /* 0xffffffe000a47947 */ /* 0x000fea000383ffff */
.L_x_36623:
[----:B------:R-:W-:Y:S01]  /*67e0*/  BSSY B0, `(.L_x_36760) ;  /* 0x0000006000007945 */ /* 0x000fe20003800000 */
[----:B------:R-:W-:Y:S01]  /*67f0*/  IMAD.MOV.U32 R29, RZ, RZ, R15 ;  /* 0x000000ffff1d7224 */ /* 0x000fe200078e000f */
[----:B------:R-:W-:-:S07]  /*6800*/  MOV R28, 0xffffffff ;  /* 0xffffffff001c7802 */ /* 0x000fce0000000f00 */
[----:B0---4-:R-:W-:Y:S05]  /*6810*/  WARPSYNC.COLLECTIVE R28, `(.L_x_36761) ;  /* 0x000000001c087348 */ /* 0x011fea0003c00000 */
[----:B0-----:R0:W1:Y:S02]  /*6820*/  SHFL.IDX P0, R28, R32, R29, R0 ;  /* 0x0000001d201c7389 */ /* 0x0010640000000000 */
[----:B01--4-:R-:W-:Y:S05]  /*6830*/  ENDCOLLECTIVE ;  /* 0x000000000000791b */ /* 0x013fea0003800000 */
.L_x_36761:
[----:B------:R-:W-:Y:S05]  /*6840*/  BSYNC B0 ;  /* 0x0000000000007941 */ /* 0x000fea0003800000 */
.L_x_36760:
[----:B------:R-:W-:Y:S05]  /*6850*/  BRA `(.L_x_36762) ;  /* 0xffffffe000987947 */ /* 0x000fea000383ffff */
.L_x_36625:
[----:B------:R-:W-:Y:S01]  /*6860*/  BSSY B0, `(.L_x_36763) ;  /* 0x0000006000007945 */ /* 0x000fe20003800000 */
[----:B------:R-:W-:Y:S02]  /*6870*/  IMAD.MOV.U32 R29, RZ, RZ, R14 ;  /* 0x000000ffff1d7224 */ /* 0x000fe400078e000e */
[----:B------:R-:W-:-:S07]  /*6880*/  IMAD.MOV.U32 R28, RZ, RZ, -0x1 ;  /* 0xffffffffff1c7424 */ /* 0x000fce00078e00ff */
[----:B0---4-:R-:W-:Y:S05]  /*6890*/  WARPSYNC.COLLECTIVE R28, `(.L_x_36764) ;  /* 0x000000001c087348 */ /* 0x011fea0003c00000 */
[----:B0-----:R0:W1:Y:S02]  /*68a0*/  SHFL.IDX P0, R28, R32, R29, R0 ;  /* 0x0000001d201c7389 */ /* 0x0010640000000000 */
[----:B01--4-:R-:W-:Y:S05]  /*68b0*/  ENDCOLLECTIVE ;  /* 0x000000000000791b */ /* 0x013fea0003800000 */
.L_x_36764:
[----:B------:R-:W-:Y:S05]  /*68c0*/  BSYNC B0 ;  /* 0x0000000000007941 */ /* 0x000fea0003800000 */
.L_x_36763:
[----:B------:R-:W-:Y:S05]  /*68d0*/  BRA `(.L_x_36765) ;  /* 0xffffffe0008c7947 */ /* 0x000fea000383ffff */
.L_x_36627:
[----:B------:R-:W-:Y:S01]  /*68e0*/  BSSY B0, `(.L_x_36766) ;  /* 0x0000006000007945 */ /* 0x000fe20003800000 */
[----:B------:R-:W-:Y:S01]  /*68f0*/  IMAD.MOV.U32 R29, RZ, RZ, R13 ;  /* 0x000000ffff1d7224 */ /* 0x000fe200078e000d */
[----:B------:R-:W-:-:S07]  /*6900*/  MOV R28, 0xffffffff ;  /* 0xffffffff001c7802 */ /* 0x000fce0000000f00 */
[----:B0---4-:R-:W-:Y:S05]  /*6910*/  WARPSYNC.COLLECTIVE R28, `(.L_x_36767) ;  /* 0x000000001c087348 */ /* 0x011fea0003c00000 */
[----:B0-----:R0:W1:Y:S02]  /*6920*/  SHFL.IDX P0, R28, R32, R29, R0 ;  /* 0x0000001d201c7389 */ /* 0x0010640000000000 */
[----:B01--4-:R-:W-:Y:S05]  /*6930*/  ENDCOLLECTIVE ;  /* 0x000000000000791b */ /* 0x013fea0003800000 */
.L_x_36767:
[----:B------:R-:W-:Y:S05]  /*6940*/  BSYNC B0 ;  /* 0x0000000000007941 */ /* 0x000fea0003800000 */
.L_x_36766:
[----:B------:R-:W-:Y:S05]  /*6950*/  BRA `(.L_x_36768) ;  /* 0xffffffe000887947 */ /* 0x000fea000383ffff */
.L_x_36629:
[----:B------:R-:W-:Y:S01]  /*6960*/  BSSY B0, `(.L_x_36769) ;  /* 0x0000006000007945 */ /* 0x000fe20003800000 */
[----:B------:R-:W-:Y:S02]  /*6970*/  IMAD.MOV.U32 R29, RZ, RZ, R12 ;  /* 0x000000ffff1d7224 */ /* 0x000fe400078e000c */
[----:B------:R-:W-:-:S07]  /*6980*/  IMAD.MOV.U32 R28, RZ, RZ, -0x1 ;  /* 0xffffffffff1c7424 */ /* 0x000fce00078e00ff */
[----:B0---4-:R-:W-:Y:S05]  /*6990*/  WARPSYNC.COLLECTIVE R28, `(.L_x_36770) ;  /* 0x000000001c087348 */ /* 0x011fea0003c00000 */
[----:B0-----:R0:W1:Y:S02]  /*69a0*/  SHFL.IDX P0, R28, R32, R29, R0 ;  /* 0x0000001d201c7389 */ /* 0x0010640000000000 */
[----:B01--4-:R-:W-:Y:S05]  /*69b0*/  ENDCOLLECTIVE ;  /* 0x000000000000791b */ /* 0x013fea0003800000 */
.L_x_36770:
[----:B------:R-:W-:Y:S05]  /*69c0*/  BSYNC B0 ;  /* 0x0000000000007941 */ /* 0x000fea0003800000 */
.L_x_36769:
[----:B------:R-:W-:Y:S05]  /*69d0*/  BRA `(.L_x_36771) ;  /* 0xffffffe000807947 */ /* 0x000fea000383ffff */
.L_x_36631:
[----:B------:R-:W-:Y:S01]  /*69e0*/  BSSY B0, `(.L_x_36772) ;  /* 0x0000006000007945 */ /* 0x000fe20003800000 */
[----:B------:R-:W-:Y:S01]  /*69f0*/  IMAD.MOV.U32 R29, RZ, RZ, R11 ;  /* 0x000000ffff1d7224 */ /* 0x000fe200078e000b */
[----:B------:R-:W-:-:S07]  /*6a00*/  MOV R28, 0xffffffff ;  /* 0xffffffff001c7802 */ /* 0x000fce0000000f00 */
[----:B0---4-:R-:W-:Y:S05]  /*6a10*/  WARPSYNC.COLLECTIVE R28, `(.L_x_36773) ;  /* 0x000000001c087348 */ /* 0x011fea0003c00000 */
[----:B0-----:R0:W1:Y:S02]  /*6a20*/  SHFL.IDX P0, R28, R32, R29, R0 ;  /* 0x0000001d201c7389 */ /* 0x0010640000000000 */
[----:B01--4-:R-:W-:Y:S05]  /*6a30*/  ENDCOLLECTIVE ;  /* 0x000000000000791b */ /* 0x013fea0003800000 */
.L_x_36773:
[----:B------:R-:W-:Y:S05]  /*6a40*/  BSYNC B0 ;  /* 0x0000000000007941 */ /* 0x000fea0003800000 */
.L_x_36772:
[----:B------:R-:W-:Y:S05]  /*6a50*/  BRA `(.L_x_36774) ;  /* 0xffffffe000787947 */ /* 0x000fea000383ffff */
.L_x_36633:
[----:B------:R-:W-:Y:S01]  /*6a60*/  BSSY B0, `(.L_x_36775) ;  /* 0x0000006000007945 */ /* 0x000fe20003800000 */
[----:B------:R-:W-:Y:S02]  /*6a70*/  IMAD.MOV.U32 R29, RZ, RZ, R10 ;  /* 0x000000ffff1d7224 */ /* 0x000fe400078e000a */
[----:B------:R-:W-:-:S07]  /*6a80*/  IMAD.MOV.U32 R28, RZ, RZ, -0x1 ;  /* 0xffffffffff1c7424 */ /* 0x000fce00078e00ff */
[----:B0---4-:R-:W-:Y:S05]  /*6a90*/  WARPSYNC.COLLECTIVE R28, `(.L_x_36776) ;  /* 0x000000001c087348 */ /* 0x011fea0003c00000 */
[----:B0-----:R0:W1:Y:S02]  /*6aa0*/  SHFL.IDX P0, R28, R32, R29, R0 ;  /* 0x0000001d201c7389 */ /* 0x0010640000000000 */
[----:B01--4-:R-:W-:Y:S05]  /*6ab0*/  ENDCOLLECTIVE ;  /* 0x000000000000791b */ /* 0x013fea0003800000 */
.L_x_36776:
[----:B------:R-:W-:Y:S05]  /*6ac0*/  BSYNC B0 ;  /* 0x0000000000007941 */ /* 0x000fea0003800000 */
.L_x_36775:
[----:B------:R-:W-:Y:S05]  /*6ad0*/  BRA `(.L_x_36777) ;  /* 0xffffffe000707947 */ /* 0x000fea000383ffff */
.L_x_36635:
[----:B------:R-:W-:Y:S01]  /*6ae0*/  BSSY B0, `(.L_x_36778) ;  /* 0x0000006000007945 */ /* 0x000fe20003800000 */
[----:B------:R-:W-:Y:S01]  /*6af0*/  IMAD.MOV.U32 R29, RZ, RZ, R9 ;  /* 0x000000ffff1d7224 */ /* 0x000fe200078e0009 */
[----:B------:R-:W-:-:S07]  /*6b00*/  MOV R28, 0xffffffff ;  /* 0xffffffff001c7802 */ /* 0x000fce0000000f00 */
[----:B0---4-:R-:W-:Y:S05]  /*6b10*/  WARPSYNC.COLLECTIVE R28, `(.L_x_36779) ;  /* 0x000000001c087348 */ /* 0x011fea0003c00000 */
[----:B0-----:R0:W1:Y:S02]  /*6b20*/  SHFL.IDX P0, R28, R32, R29, R0 ;  /* 0x0000001d201c7389 */ /* 0x0010640000000000 */
[----:B01--4-:R-:W-:Y:S05]  /*6b30*/  ENDCOLLECTIVE ;  /* 0x000000000000791b */ /* 0x013fea0003800000 */
.L_x_36779:
[----:B------:R-:W-:Y:S05]  /*6b40*/  BSYNC B0 ;  /* 0x0000000000007941 */ /* 0x000fea0003800000 */
.L_x_36778:
[----:B------:R-:W-:Y:S05]  /*6b50*/  BRA `(.L_x_36780) ;  /* 0xffffffe000687947 */ /* 0x000fea000383ffff */
.L_x_36637:
[----:B------:R-:W-:Y:S01]  /*6b60*/  BSSY B0, `(.L_x_36781) ;  /* 0x0000006000007945 */ /* 0x000fe20003800000 */
[----:B------:R-:W-:Y:S02]  /*6b70*/  IMAD.MOV.U32 R29, RZ, RZ, R8 ;  /* 0x000000ffff1d7224 */ /* 0x000fe400078e0008 */
[----:B------:R-:W-:-:S07]  /*6b80*/  IMAD.MOV.U32 R28, RZ, RZ, -0x1 ;  /* 0xffffffffff1c7424 */ /* 0x000fce00078e00ff */
[----:B0---4-:R-:W-:Y:S05]  /*6b90*/  WARPSYNC.COLLECTIVE R28, `(.L_x_36782) ;  /* 0x000000001c087348 */ /* 0x011fea0003c00000 */
[----:B0-----:R0:W1:Y:S02]  /*6ba0*/  SHFL.IDX P0, R28, R32, R29, R0 ;  /* 0x0000001d201c7389 */ /* 0x0010640000000000 */
[----:B01--4-:R-:W-:Y:S05]  /*6bb0*/  ENDCOLLECTIVE ;  /* 0x000000000000791b */ /* 0x013fea0003800000 */
.L_x_36782:
[----:B------:R-:W-:Y:S05]  /*6bc0*/  BSYNC B0 ;  /* 0x0000000000007941 */ /* 0x000fea0003800000 */
.L_x_36781:
[----:B------:R-:W-:Y:S05]  /*6bd0*/  BRA `(.L_x_36783) ;  /* 0xffffffe000607947 */ /* 0x000fea000383ffff */
.L_x_36639:
[----:B------:R-:W-:Y:S01]  /*6be0*/  BSSY B0, `(.L_x_36784) ;  /* 0x0000006000007945 */ /* 0x000fe20003800000 */
[----:B------:R-:W-:Y:S01]  /*6bf0*/  IMAD.MOV.U32 R29, RZ, RZ, R7 ;  /* 0x000000ffff1d7224 */ /* 0x000fe200078e0007 */
[----:B------:R-:W-:-:S07]  /*6c00*/  MOV R28, 0xffffffff ;  /* 0xffffffff001c7802 */ /* 0x000fce0000000f00 */
[----:B0---4-:R-:W-:Y:S05]  /*6c10*/  WARPSYNC.COLLECTIVE R28, `(.L_x_36785) ;  /* 0x000000001c087348 */ /* 0x011fea0003c00000 */
[----:B0-----:R0:W1:Y:S02]  /*6c20*/  SHFL.IDX P0, R28, R32, R29, R0 ;  /* 0x0000001d201c7389 */ /* 0x0010640000000000 */
[----:B01--4-:R-:W-:Y:S05]  /*6c30*/  ENDCOLLECTIVE ;  /* 0x000000000000791b */ /* 0x013fea0003800000 */
.L_x_36785:
[----:B------:R-:W-:Y:S05]  /*6c40*/  BSYNC B0 ;  /* 0x0000000000007941 */ /* 0x000fea0003800000 */
.L_x_36784:
[----:B------:R-:W-:Y:S05]  /*6c50*/  BRA `(.L_x_36786) ;  /* 0xffffffe000587947 */ /* 0x000fea000383ffff */
.L_x_36641:
[----:B------:R-:W-:Y:S01]  /*6c60*/  BSSY B0, `(.L_x_36787) ;  /* 0x0000006000007945 */ /* 0x000fe20003800000 */
[----:B------:R-:W-:Y:S02]  /*6c70*/  IMAD.MOV.U32 R29, RZ, RZ, R6 ;  /* 0x000000ffff1d7224 */ /* 0x000fe400078e0006 */
[----:B------:R-:W-:-:S07]  /*6c80*/  IMAD.MOV.U32 R28, RZ, RZ, -0x1 ;  /* 0xffffffffff1c7424 */ /* 0x000fce00078e00ff */
[----:B0---4-:R-:W-:Y:S05]  /*6c90*/  WARPSYNC.COLLECTIVE R28, `(.L_x_36788) ;  /* 0x000000001c087348 */ /* 0x011fea0003c00000 */
[----:B0-----:R0:W1:Y:S02]  /*6ca0*/  SHFL.IDX P0, R28, R32, R29, R0 ;  /* 0x0000001d201c7389 */ /* 0x0010640000000000 */
[----:B01--4-:R-:W-:Y:S05]  /*6cb0*/  ENDCOLLECTIVE ;  /* 0x000000000000791b */ /* 0x013fea0003800000 */
.L_x_36788:
[----:B------:R-:W-:Y:S05]  /*6cc0*/  BSYNC B0 ;  /* 0x0000000000007941 */ /* 0x000fea0003800000 */
.L_x_36787:
[----:B------:R-:W-:Y:S05]  /*6cd0*/  BRA `(.L_x_36789) ;  /* 0xffffffe000507947 */ /* 0x000fea000383ffff */
.L_x_36643:
[----:B------:R-:W-:Y:S01]  /*6ce0*/  BSSY B0, `(.L_x_36790) ;  /* 0x0000006000007945 */ /* 0x000fe20003800000 */
[----:B------:R-:W-:Y:S01]  /*6cf0*/  IMAD.MOV.U32 R29, RZ, RZ, R5 ;  /* 0x000000ffff1d7224 */ /* 0x000fe200078e0005 */
[----:B------:R-:W-:-:S07]  /*6d00*/  MOV R28, 0xffffffff ;  /* 0xffffffff001c7802 */ /* 0x000fce0000000f00 */
[----:B0---4-:R-:W-:Y:S05]  /*6d10*/  WARPSYNC.COLLECTIVE R28, `(.L_x_36791) ;  /* 0x000000001c087348 */ /* 0x011fea0003c00000 */
[----:B0-----:R0:W1:Y:S02]  /*6d20*/  SHFL.IDX P0, R28, R32, R29, R0 ;  /* 0x0000001d201c7389 */ /* 0x0010640000000000 */
[----:B01--4-:R-:W-:Y:S05]  /*6d30*/  ENDCOLLECTIVE ;  /* 0x000000000000791b */ /* 0x013fea0003800000 */
.L_x_36791:
[----:B------:R-:W-:Y:S05]  /*6d40*/  BSYNC B0 ;  /* 0x0000000000007941 */ /* 0x000fea0003800000 */
.L_x_36790:
[----:B------:R-:W-:Y:S05]  /*6d50*/  BRA `(.L_x_36792) ;  /* 0xffffffe000487947 */ /* 0x000fea000383ffff */
.L_x_36645:
[----:B------:R-:W-:Y:S01]  /*6d60*/  BSSY B0, `(.L_x_36793) ;  /* 0x0000006000007945 */ /* 0x000fe20003800000 */
[----:B------:R-:W-:Y:S02]  /*6d70*/  IMAD.MOV.U32 R29, RZ, RZ, R4 ;  /* 0x000000ffff1d7224 */ /* 0x000fe400078e0004 */
[----:B------:R-:W-:-:S07]  /*6d80*/  IMAD.MOV.U32 R28, RZ, RZ, -0x1 ;  /* 0xffffffffff1c7424 */ /* 0x000fce00078e00ff */
[----:B0---4-:R-:W-:Y:S05]  /*6d90*/  WARPSYNC.COLLECTIVE R28, `(.L_x_36794) ;  /* 0x000000001c087348 */ /* 0x011fea0003c00000 */
[----:B0-----:R0:W1:Y:S02]  /*6da0*/  SHFL.IDX P0, R28, R32, R29, R0 ;  /* 0x0000001d201c7389 */ /* 0x0010640000000000 */
[----:B01--4-:R-:W-:Y:S05]  /*6db0*/  ENDCOLLECTIVE ;  /* 0x000000000000791b */ /* 0x013fea0003800000 */
.L_x_36794:
[----:B------:R-:W-:Y:S05]  /*6dc0*/  BSYNC B0 ;  /* 0x0000000000007941 */ /* 0x000fea0003800000 */
.L_x_36793:
[----:B------:R-:W-:Y:S05]  /*6dd0*/  BRA `(.L_x_36795) ;  /* 0xffffffe000407947 */ /* 0x000fea000383ffff */
.L_x_36647:
[----:B------:R-:W-:Y:S01]  /*6de0*/  BSSY B0, `(.L_x_36796) ;  /* 0x0000006000007945 */ /* 0x000fe20003800000 */
[----:B------:R-:W-:Y:S01]  /*6df0*/  IMAD.MOV.U32 R29, RZ, RZ, R3 ;  /* 0x000000ffff1d7224 */ /* 0x000fe200078e0003 */
[----:B------:R-:W-:-:S07]  /*6e00*/  MOV R28, 0xffffffff ;  /* 0xffffffff001c7802 */ /* 0x000fce0000000f00 */
[----:B0---4-:R-:W-:Y:S05]  /*6e10*/  WARPSYNC.COLLECTIVE R28, `(.L_x_36797) ;  /* 0x000000001c087348 */ /* 0x011fea0003c00000 */
[----:B0-----:R0:W1:Y:S02]  /*6e20*/  SHFL.IDX P0, R28, R32, R29, R0 ;  /* 0x0000001d201c7389 */ /* 0x0010640000000000 */
[----:B01--4-:R-:W-:Y:S05]  /*6e30*/  ENDCOLLECTIVE ;  /* 0x000000000000791b */ /* 0x013fea0003800000 */
.L_x_36797:
[----:B------:R-:W-:Y:S05]  /*6e40*/  BSYNC B0 ;  /* 0x0000000000007941 */ /* 0x000fea0003800000 */
.L_x_36796:
[----:B------:R-:W-:Y:S05]  /*6e50*/  BRA `(.L_x_36798) ;  /* 0xffffffe000387947 */ /* 0x000fea000383ffff */
.L_x_36649:
[----:B------:R-:W-:Y:S01]  /*6e60*/  BSSY B0, `(.L_x_36799) ;  /* 0x0000006000007945 */ /* 0x000fe20003800000 */
[----:B------:R-:W-:Y:S02]  /*6e70*/  IMAD.MOV.U32 R29, RZ, RZ, R2 ;  /* 0x000000ffff1d7224 */ /* 0x000fe400078e0002 */
[----:B------:R-:W-:-:S07]  /*6e80*/  IMAD.MOV.U32 R28, RZ, RZ, -0x1 ;  /* 0xffffffffff1c7424 */ /* 0x000fce00078e00ff */
[----:B0---4-:R-:W-:Y:S05]  /*6e90*/  WARPSYNC.COLLECTIVE R28, `(.L_x_36800) ;  /* 0x000000001c087348 */ /* 0x011fea0003c00000 */
[----:B0-----:R0:W1:Y:S02]  /*6ea0*/  SHFL.IDX P0, R28, R32, R29, R0 ;  /* 0x0000001d201c7389 */ /* 0x0010640000000000 */
[----:B01--4-:R-:W-:Y:S05]  /*6eb0*/  ENDCOLLECTIVE ;  /* 0x000000000000791b */ /* 0x013fea0003800000 */
.L_x_36800:
[----:B------:R-:W-:Y:S05]  /*6ec0*/  BSYNC B0 ;  /* 0x0000000000007941 */ /* 0x000fea0003800000 */
.L_x_36799:
[----:B------:R-:W-:Y:S05]  /*6ed0*/  BRA `(.L_x_36801) ;  /* 0xffffffe000307947 */ /* 0x000fea000383ffff */
.L_x_36802:
        /* <DEDUP_REMOVED lines=10> */
.L_x_58582:


//--------------------- .text._Z9cuda_gemmIiLi256ELi2ELi1ELi16ELi32ELi32ELi32ELi0ELi1EEviiiPT_S1_S1_ii --------------------------
	.section	.text._Z9cuda_gemmIiLi256ELi2ELi1ELi16ELi32ELi32ELi32ELi0ELi1EEviiiPT_S1_S1_ii,"ax",@progbits
	.align	128
        .global         _Z9cuda_gemmIiLi256ELi2ELi1ELi16ELi32ELi32ELi32ELi0ELi1EEviiiPT_S1_S1_ii
        .type           _Z9cuda_gemmIiLi256ELi2ELi1ELi16ELi32ELi32ELi32ELi0ELi1EEviiiPT_S1_S1_ii,@function
        .size           _Z9cuda_gemmIiLi256ELi2ELi1ELi16ELi32ELi32ELi32ELi0ELi1EEviiiPT_S1_S1_ii,(.L_x_58122 - _Z9cuda_gemmIiLi256ELi2ELi1ELi16ELi32ELi32ELi32ELi0ELi1EEviiiPT_S1_S1_ii)
        .other          _Z9cuda_gemmIiLi256ELi2ELi1ELi16ELi32ELi32ELi32ELi0ELi1EEviiiPT_S1_S1_ii,@"STO_CUDA_ENTRY STV_DEFAULT"
_Z9cuda_gemmIiLi256ELi2ELi1ELi16ELi32ELi32ELi32ELi0ELi1EEviiiPT_S1_S1_ii:
.text._Z9cuda_gemmIiLi256ELi2ELi1ELi16ELi32ELi32ELi32ELi0ELi1EEviiiPT_S1_S1_ii:
        /* <DEDUP_REMOVED lines=8> */
[----:B------:R-:W-:Y:S05]  /*0080*/  CALL.REL.NOINC `($__internal_171_$__cuda_sm20_div_u16) ;  /* 0x0000000800e87944 */ /* 0x000fea0003c00000 */
        /* <DEDUP_REMOVED lines=15> */
.L_x_36805:
        /* <DEDUP_REMOVED lines=13> */
.L_x_36804:
[----:B--2---:R-:W-:Y:S05]  /*0250*/  BSYNC.RECONVERGENT B0 ;  /* 0x0000000000007941 */ /* 0x004fea0003800200 */
.L_x_36803:
[----:B------:R-:W-:Y:S01]  /*0260*/  BSSY.RECONVERGENT B0, `(.L_x_36806) ;  /* 0x0000028000007945 */ /* 0x000fe20003800200 */
[----:B0-----:R-:W-:-:S07]  /*0270*/  LEA R10, R8, R9, 0x18 ;  /* 0x00000009080a7211 */ /* 0x001fce00078ec0ff */
.L_x_36807:
        /* <DEDUP_REMOVED lines=39> */
.L_x_36806:
        /* <DEDUP_REMOVED lines=41> */
.L_x_36813:
        /* <DEDUP_REMOVED lines=31> */
.L_x_36811:
[----:B------:R-:W-:Y:S05]  /*0970*/  BSYNC.RECONVERGENT B1 ;  /* 0x0000000000017941 */ /* 0x000fea0003800200 */
.L_x_36810:
        /* <DEDUP_REMOVED lines=10> */
.L_x_36812:
        /* <DEDUP_REMOVED lines=26> */
.L_x_36809:
[----:B------:R-:W-:Y:S05]  /*0bc0*/  BSYNC.RECONVERGENT B0 ;  /* 0x0000000000007941 */ /* 0x000fea0003800200 */
.L_x_36808:
[----:B------:R-:W-:Y:S01]  /*0bd0*/  BAR.SYNC.DEFER_BLOCKING 0x0 ;  /* 0x0000000000007b1d */ /* 0x000fe20000010000 */
[----:B------:R-:W-:-:S07]  /*0be0*/  IMAD.IADD R17, R14, 0x1, R17 ;  /* 0x000000010e117824 */ /* 0x000fce00078e0211 */
[----:B------:R-:W-:Y:S01]  /*0bf0*/  BAR.SYNC.DEFER_BLOCKING 0x0 ;  /* 0x0000000000007b1d */ /* 0x000fe20000010000 */
[----:B------:R-:W-:-:S13]  /*0c00*/  ISETP.GE.U32.AND P0, PT, R17, R13, PT ;  /* 0x0000000d1100720c */ /* 0x000fda0003f06070 */
[----:B------:R-:W-:Y:S05]  /*0c10*/  @!P0 BRA `(.L_x_36813) ;  /* 0xfffffff800d88947 */ /* 0x000fea000383ffff */
[----:B------:R-:W-:Y:S05]  /*0c20*/  EXIT ;  /* 0x000000000000794d */ /* 0x000fea0003800000 */
        .weak           $__internal_171_$__cuda_sm20_div_u16
        .type           $__internal_171_$__cuda_sm20_div_u16,@function
        .size           $__internal_171_$__cuda_sm20_div_u16,(.L_x_58122 - $__internal_171_$__cuda_sm20_div_u16)
$__internal_171_$__cuda_sm20_div_u16:
        /* <DEDUP_REMOVED lines=18> */
[----:B------:R-:W-:Y:S06]  /*0d50*/  RET.REL.NODEC R2 `(_Z9cuda_gemmIiLi256ELi2ELi1ELi16ELi32ELi32ELi32ELi0ELi1EEviiiPT_S1_S1_ii) ;  /* 0xfffffff002a87950 */ /* 0x000fec0003c3ffff */
.L_x_36814:
        /* <DEDUP_REMOVED lines=10> */
.L_x_58122:


//--------------------- .text._Z9cuda_gemmIiLi256ELi2ELi1ELi16ELi32ELi32ELi32ELi0ELi0EEviiiPT_S1_S1_ii --------------------------
	.section	.text._Z9cuda_gemmIiLi256ELi2ELi1ELi16ELi32ELi32ELi32ELi0ELi0EEviiiPT_S1_S1_ii,"ax",@progbits
	.align	128
        .global         _Z9cuda_gemmIiLi256ELi2ELi1ELi16ELi32ELi32ELi32ELi0ELi0EEviiiPT_S1_S1_ii
        .type           _Z9cuda_gemmIiLi256ELi2ELi1ELi16ELi32ELi32ELi32ELi0ELi0EEviiiPT_S1_S1_ii,@function
        .size           _Z9cuda_gemmIiLi256ELi2ELi1ELi16ELi32ELi32ELi32ELi0ELi0EEviiiPT_S1_S1_ii,(.L_x_58584 - _Z9cuda_gemmIiLi256ELi2ELi1ELi16ELi32ELi32ELi32ELi0ELi0EEviiiPT_S1_S1_ii)
        .other          _Z9cuda_gemmIiLi256ELi2ELi1ELi16ELi32ELi32ELi32ELi0ELi0EEviiiPT_S1_S1_ii,@"STO_CUDA_ENTRY STV_DEFAULT"
_Z9cuda_gemmIiLi256ELi2ELi1ELi16ELi32ELi32ELi32ELi0ELi0EEviiiPT_S1_S1_ii:
.text._Z9cuda_gemmIiLi256ELi2ELi1ELi16ELi32ELi32ELi32ELi0ELi0EEviiiPT_S1_S1_ii:
        /* <DEDUP_REMOVED lines=37> */
.L_x_36817:
        /* <DEDUP_REMOVED lines=25> */
.L_x_36816:
[----:B------:R-:W-:Y:S05]  /*03e0*/  BSYNC.RECONVERGENT B0 ;  /* 0x0000000000007941 */ /* 0x000fea0003800200 */
.L_x_36815:
        /* <DEDUP_REMOVED lines=214> */
.L_x_36993:
        /* <DEDUP_REMOVED lines=43> */
.L_x_36821:
[----:B------:R-:W-:Y:S05]  /*1400*/  BSYNC.RECONVERGENT B1 ;  /* 0x0000000000017941 */ /* 0x000fea0003800200 */
.L_x_36820:
        /* <DEDUP_REMOVED lines=10> */
.L_x_36824:
        /* <DEDUP_REMOVED lines=22> */
.L_x_36823:
[----:B------:R-:W-:Y:S05]  /*1610*/  BSYNC.RECONVERGENT B1 ;  /* 0x0000000000017941 */ /* 0x000fea0003800200 */
.L_x_36822:
        /* <DEDUP_REMOVED lines=24> */
.L_x_36826:
[----:B------:R-:W-:Y:S05]  /*17a0*/  BSYNC.RECONVERGENT B1 ;  /* 0x0000000000017941 */ /* 0x000fea0003800200 */
.L_x_36825:
[----:B------:R-:W-:Y:S05]  /*17b0*/  @!P1 BRA `(.L_x_36819) ;  /* 0x0000000000389947 */ /* 0x000fea0003800000 */
[----:B-12---:R-:W1:Y:S01]  /*17c0*/  S2R R48, SR_CgaCtaId ;  /* 0x0000000000307919 */ /* 0x006e620000008800 */
[----:B---3--:R-:W-:-:S05]  /*17d0*/  MOV R31, 0x400 ;  /* 0x00000400001f7802 */ /* 0x008fca0000000f00 */
[----:B------:R-:W-:-:S05]  /*17e0*/  VIADD R31, R31, 0x1100 ;  /* 0x000011001f1f7836 */ /* 0x000fca0000000000 */
[----:B-1----:R-:W-:-:S07]  /*17f0*/  LEA R51, R48, R31, 0x18 ;  /* 0x0000001f30337211 */ /* 0x002fce00078ec0ff */
.L_x_36827:
        /* <DEDUP_REMOVED lines=10> */
.L_x_36819:
[----:B------:R-:W-:Y:S05]  /*18a0*/  BSYNC.RECONVERGENT B0 ;  /* 0x0000000000007941 */ /* 0x000fea0003800200 */
.L_x_36818:
[----:B------:R-:W-:Y:S01]  /*18b0*/  BAR.SYNC.DEFER_BLOCKING 0x0 ;  /* 0x0000000000007b1d */ /* 0x000fe20000010000 */
[----:B------:R-:W-:-:S09]  /*18c0*/  UISETP.GE.AND UP0, UPT, UR4, 0x1, UPT ;  /* 0x000000010400788c */ /* 0x000fd2000bf06270 */
[----:B------:R-:W-:Y:S05]  /*18d0*/  BRA.U !UP0, `(.L_x_36828) ;  /* 0x0000003908907547 */ /* 0x000fea000b800000 */
[----:B------:R-:W-:-:S09]  /*18e0*/  UISETP.NE.AND UP0, UPT, UR15, 0x1, UPT ;  /* 0x000000010f00788c */ /* 0x000fd2000bf05270 */
[----:B------:R-:W-:Y:S05]  /*18f0*/  BRA.U UP0, `(.L_x_36829) ;  /* 0x0000001100c07547 */ /* 0x000fea000b800000 */
[----:B0---4-:R-:W-:Y:S01]  /*1900*/  HFMA2 R49, -RZ, RZ, 0, 0 ;  /* 0x00000000ff317431 */ /* 0x011fe200000001ff */
[----:B------:R-:W-:Y:S06]  /*1910*/  BSSY B1, `(.L_x_36830) ;  /* 0x000012d000017945 */ /* 0x000fec0003800000 */
.L_x_36882:
        /* <DEDUP_REMOVED lines=18> */
.L_x_36831:
        /* <DEDUP_REMOVED lines=8> */
.L_x_36832:
        /* <DEDUP_REMOVED lines=8> */
.L_x_36833:
        /* <DEDUP_REMOVED lines=8> */
.L_x_36834:
        /* <DEDUP_REMOVED lines=8> */
.L_x_36835:
        /* <DEDUP_REMOVED lines=9> */
.L_x_36836:
        /* <DEDUP_REMOVED lines=9> */
.L_x_36837:
        /* <DEDUP_REMOVED lines=9> */
.L_x_36838:
        /* <DEDUP_REMOVED lines=10> */
.L_x_36839:
        /* <DEDUP_REMOVED lines=11> */
.L_x_36840:
        /* <DEDUP_REMOVED lines=11> */
.L_x_36841:
        /* <DEDUP_REMOVED lines=11> */
.L_x_36842:
        /* <DEDUP_REMOVED lines=11> */
.L_x_36843:
        /* <DEDUP_REMOVED lines=11> */
.L_x_36844:
        /* <DEDUP_REMOVED lines=11> */
.L_x_36845:
        /* <DEDUP_REMOVED lines=11> */
.L_x_36846:
        /* <DEDUP_REMOVED lines=31> */
.L_x_36881:
[----:B------:R-:W-:Y:S02]  /*2550*/  IMAD R50, R52, 0x84, R51 ;  /* 0x0000008434327824 */ /* 0x000fe400078e0233 */
[----:B-1----:R-:W-:-:S04]  /*2560*/  HFMA2 R55, -RZ, RZ, 0, 0 ;  /* 0x00000000ff377431 */ /* 0x002fc800000001ff */
[----:B------:R-:W1:Y:S01]  /*2570*/  LDS R50, [R50] ;  /* 0x0000000032327984 */ /* 0x000e620000000800 */
[----:B------:R-:W-:Y:S05]  /*2580*/  @!P5 BRA `(.L_x_36849) ;  /* 0x000000000010d947 */ /* 0x000fea0003800000 */
[----:B------:R-:W-:-:S03]  /*2590*/  UMOV UR10, 0xffffffff ;  /* 0xffffffff000a7882 */ /* 0x000fc60000000000 */
[----:B------:R-:W-:Y:S05]  /*25a0*/  BRA.DIV UR10, `(.L_x_36850) ;  /* 0x0000003e0a6c7947 */ /* 0x000fea000b800000 */
[----:B-1----:R1:W3:Y:S02]  /*25b0*/  SHFL.IDX PT, R30, R50, R28, R19 ;  /* 0x0000001c321e7389 */ /* 0x0022e400000e0013 */
.L_x_36996:
[----:B0--3--:R-:W-:-:S07]  /*25c0*/  IMAD R55, R29, R30, RZ ;  /* 0x0000001e1d377224 */ /* 0x009fce00078e02ff */
.L_x_36849:
[----:B------:R-:W-:Y:S05]  /*25d0*/  @!P4 BRA `(.L_x_36851) ;  /* 0x000000000010c947 */ /* 0x000fea0003800000 */
[----:B------:R-:W-:-:S03]  /*25e0*/  UMOV UR10, 0xffffffff ;  /* 0xffffffff000a7882 */ /* 0x000fc60000000000 */
[----:B------:R-:W-:Y:S05]  /*25f0*/  BRA.DIV UR10, `(.L_x_36852) ;  /* 0x0000003e0a787947 */ /* 0x000fea000b800000 */
[----:B-1----:R1:W3:Y:S02]  /*2600*/  SHFL.IDX PT, R30, R50, R4, R19 ;  /* 0x00000004321e7389 */ /* 0x0022e400000e0013 */
.L_x_36999:
[----:B--23--:R-:W-:-:S07]  /*2610*/  IMAD R55, R32, R30, R55 ;  /* 0x0000001e20377224 */ /* 0x00cfce00078e0237 */
.L_x_36851:
[----:B------:R-:W-:Y:S05]  /*2620*/  @!P3 BRA `(.L_x_36853) ;  /* 0x000000000010b947 */ /* 0x000fea0003800000 */
[----:B------:R-:W-:-:S03]  /*2630*/  UMOV UR10, 0xffffffff ;  /* 0xffffffff000a7882 */ /* 0x000fc60000000000 */
[----:B------:R-:W-:Y:S05]  /*2640*/  BRA.DIV UR10, `(.L_x_36854) ;  /* 0x0000003e0a847947 */ /* 0x000fea000b800000 */
[----:B-1----:R1:W3:Y:S02]  /*2650*/  SHFL.IDX PT, R30, R50, R5, R19 ;  /* 0x00000005321e7389 */ /* 0x0022e400000e0013 */
.L_x_37002:
[----:B---3--:R-:W-:-:S07]  /*2660*/  IMAD R55, R33, R30, R55 ;  /* 0x0000001e21377224 */ /* 0x008fce00078e0237 */
.L_x_36853:
[----:B------:R-:W-:Y:S05]  /*2670*/  @!P2 BRA `(.L_x_36855) ;  /* 0x000000000010a947 */ /* 0x000fea0003800000 */
[----:B------:R-:W-:-:S03]  /*2680*/  UMOV UR10, 0xffffffff ;  /* 0xffffffff000a7882 */ /* 0x000fc60000000000 */
[----:B------:R-:W-:Y:S05]  /*2690*/  BRA.DIV UR10, `(.L_x_36856) ;  /* 0x0000003e0a907947 */ /* 0x000fea000b800000 */
[----:B-1----:R1:W3:Y:S02]  /*26a0*/  SHFL.IDX PT, R30, R50, R6, R19 ;  /* 0x00000006321e7389 */ /* 0x0022e400000e0013 */
.L_x_37005:
[----:B---3--:R-:W-:-:S07]  /*26b0*/  IMAD R55, R34, R30, R55 ;  /* 0x0000001e22377224 */ /* 0x008fce00078e0237 */
.L_x_36855:
[----:B------:R-:W-:Y:S05]  /*26c0*/  @!P1 BRA `(.L_x_36857) ;  /* 0x0000000000109947 */ /* 0x000fea0003800000 */
[----:B------:R-:W-:-:S03]  /*26d0*/  UMOV UR10, 0xffffffff ;  /* 0xffffffff000a7882 */ /* 0x000fc60000000000 */
[----:B------:R-:W-:Y:S05]  /*26e0*/  BRA.DIV UR10, `(.L_x_36858) ;  /* 0x0000003e0a9c7947 */ /* 0x000fea000b800000 */
[----:B-1----:R1:W3:Y:S02]  /*26f0*/  SHFL.IDX PT, R30, R50, R7, R19 ;  /* 0x00000007321e7389 */ /* 0x0022e400000e0013 */
.L_x_37008:
[----:B---3--:R-:W-:-:S07]  /*2700*/  IMAD R55, R35, R30, R55 ;  /* 0x0000001e23377224 */ /* 0x008fce00078e0237 */
.L_x_36857:
[----:B------:R-:W3:Y:S02]  /*2710*/  LDC R56, c[0x0][0x3ac] ;  /* 0x0000eb00ff387b82 */ /* 0x000ee40000000800 */
[----:B---3--:R-:W-:-:S13]  /*2720*/  ISETP.GE.AND P0, PT, R56, 0x6, PT ;  /* 0x000000063800780c */ /* 0x008fda0003f06270 */
[----:B------:R-:W-:Y:S05]  /*2730*/  @!P0 BRA `(.L_x_36859) ;  /* 0x0000000000108947 */ /* 0x000fea0003800000 */
[----:B------:R-:W-:-:S03]  /*2740*/  UMOV UR10, 0xffffffff ;  /* 0xffffffff000a7882 */ /* 0x000fc60000000000 */
[----:B------:R-:W-:Y:S05]  /*2750*/  BRA.DIV UR10, `(.L_x_36860) ;  /* 0x0000003e0aa07947 */ /* 0x000fea000b800000 */
[----:B-1----:R1:W3:Y:S02]  /*2760*/  SHFL.IDX PT, R30, R50, R8, R19 ;  /* 0x00000008321e7389 */ /* 0x0022e400000e0013 */
.L_x_37011:
[----:B---3--:R-:W-:-:S07]  /*2770*/  IMAD R55, R36, R30, R55 ;  /* 0x0000001e24377224 */ /* 0x008fce00078e0237 */
.L_x_36859:
[----:B------:R-:W-:-:S13]  /*2780*/  ISETP.GE.AND P0, PT, R56, 0x7, PT ;  /* 0x000000073800780c */ /* 0x000fda0003f06270 */
[----:B------:R-:W-:Y:S05]  /*2790*/  @!P0 BRA `(.L_x_36861) ;  /* 0x0000000000108947 */ /* 0x000fea0003800000 */
[----:B------:R-:W-:-:S03]  /*27a0*/  UMOV UR10, 0xffffffff ;  /* 0xffffffff000a7882 */ /* 0x000fc60000000000 */
[----:B------:R-:W-:Y:S05]  /*27b0*/  BRA.DIV UR10, `(.L_x_36862) ;  /* 0x0000003e0aa87947 */ /* 0x000fea000b800000 */
[----:B-1----:R1:W3:Y:S02]  /*27c0*/  SHFL.IDX PT, R30, R50, R9, R19 ;  /* 0x00000009321e7389 */ /* 0x0022e400000e0013 */
.L_x_37014:
[----:B---3--:R-:W-:-:S07]  /*27d0*/  IMAD R55, R37, R30, R55 ;  /* 0x0000001e25377224 */ /* 0x008fce00078e0237 */
.L_x_36861:
[----:B------:R-:W-:-:S13]  /*27e0*/  ISETP.GE.AND P0, PT, R56, 0x8, PT ;  /* 0x000000083800780c */ /* 0x000fda0003f06270 */
[----:B------:R-:W-:Y:S05]  /*27f0*/  @!P0 BRA `(.L_x_36863) ;  /* 0x0000000000108947 */ /* 0x000fea0003800000 */
[----:B------:R-:W-:-:S03]  /*2800*/  UMOV UR10, 0xffffffff ;  /* 0xffffffff000a7882 */ /* 0x000fc60000000000 */
[----:B------:R-:W-:Y:S05]  /*2810*/  BRA.DIV UR10, `(.L_x_36864) ;  /* 0x0000003e0ab07947 */ /* 0x000fea000b800000 */
[----:B-1----:R1:W3:Y:S02]  /*2820*/  SHFL.IDX PT, R30, R50, R10, R19 ;  /* 0x0000000a321e7389 */ /* 0x0022e400000e0013 */
.L_x_37017:
[----:B---3--:R-:W-:-:S07]  /*2830*/  IMAD R55, R38, R30, R55 ;  /* 0x0000001e26377224 */ /* 0x008fce00078e0237 */
.L_x_36863:
[----:B------:R-:W-:-:S13]  /*2840*/  ISETP.GE.AND P0, PT, R56, 0x9, PT ;  /* 0x000000093800780c */ /* 0x000fda0003f06270 */
[----:B------:R-:W-:Y:S05]  /*2850*/  @!P0 BRA `(.L_x_36865) ;  /* 0x0000000000108947 */ /* 0x000fea0003800000 */
[----:B------:R-:W-:-:S03]  /*2860*/  UMOV UR10, 0xffffffff ;  /* 0xffffffff000a7882 */ /* 0x000fc60000000000 */
[----:B------:R-:W-:Y:S05]  /*2870*/  BRA.DIV UR10, `(.L_x_36866) ;  /* 0x0000003e0ab87947 */ /* 0x000fea000b800000 */
[----:B-1----:R1:W3:Y:S02]  /*2880*/  SHFL.IDX PT, R30, R50, R11, R19 ;  /* 0x0000000b321e7389 */ /* 0x0022e400000e0013 */
.L_x_37020:
[----:B---3--:R-:W-:-:S07]  /*2890*/  IMAD R55, R39, R30, R55 ;  /* 0x0000001e27377224 */ /* 0x008fce00078e0237 */
.L_x_36865:
[----:B------:R-:W-:-:S13]  /*28a0*/  ISETP.GE.AND P0, PT, R56, 0xa, PT ;  /* 0x0000000a3800780c */ /* 0x000fda0003f06270 */
[----:B------:R-:W-:Y:S05]  /*28b0*/  @!P0 BRA `(.L_x_36867) ;  /* 0x0000000000108947 */ /* 0x000fea0003800000 */
[----:B------:R-:W-:-:S03]  /*28c0*/  UMOV UR10, 0xffffffff ;  /* 0xffffffff000a7882 */ /* 0x000fc60000000000 */
[----:B------:R-:W-:Y:S05]  /*28d0*/  BRA.DIV UR10, `(.L_x_36868) ;  /* 0x0000003e0ac07947 */ /* 0x000fea000b800000 */
[----:B-1----:R1:W3:Y:S02]  /*28e0*/  SHFL.IDX PT, R30, R50, R12, R19 ;  /* 0x0000000c321e7389 */ /* 0x0022e400000e0013 */
.L_x_37023:
[----:B---3--:R-:W-:-:S07]  /*28f0*/  IMAD R55, R40, R30, R55 ;  /* 0x0000001e28377224 */ /* 0x008fce00078e0237 */
.L_x_36867:
[----:B------:R-:W-:-:S13]  /*2900*/  ISETP.GE.AND P0, PT, R56, 0xb, PT ;  /* 0x0000000b3800780c */ /* 0x000fda0003f06270 */
[----:B------:R-:W-:Y:S05]  /*2910*/  @!P0 BRA `(.L_x_36869) ;  /* 0x0000000000108947 */ /* 0x000fea0003800000 */
[----:B------:R-:W-:-:S03]  /*2920*/  UMOV UR10, 0xffffffff ;  /* 0xffffffff000a7882 */ /* 0x000fc60000000000 */
[----:B------:R-:W-:Y:S05]  /*2930*/  BRA.DIV UR10, `(.L_x_36870) ;  /* 0x0000003e0ac87947 */ /* 0x000fea000b800000 */
[----:B-1----:R1:W3:Y:S02]  /*2940*/  SHFL.IDX PT, R30, R50, R13, R19 ;  /* 0x0000000d321e7389 */ /* 0x0022e400000e0013 */
.L_x_37026:
[----:B---3--:R-:W-:-:S07]  /*2950*/  IMAD R55, R41, R30, R55 ;  /* 0x0000001e29377224 */ /* 0x008fce00078e0237 */
.L_x_36869:
[----:B------:R-:W-:-:S13]  /*2960*/  ISETP.GE.AND P0, PT, R56, 0xc, PT ;  /* 0x0000000c3800780c */ /* 0x000fda0003f06270 */
[----:B------:R-:W-:Y:S05]  /*2970*/  @!P0 BRA `(.L_x_36871) ;  /* 0x0000000000108947 */ /* 0x000fea0003800000 */
[----:B------:R-:W-:-:S03]  /*2980*/  UMOV UR10, 0xffffffff ;  /* 0xffffffff000a7882 */ /* 0x000fc60000000000 */
[----:B------:R-:W-:Y:S05]  /*2990*/  BRA.DIV UR10, `(.L_x_36872) ;  /* 0x0000003e0ad07947 */ /* 0x000fea000b800000 */
[----:B-1----:R1:W3:Y:S02]  /*29a0*/  SHFL.IDX PT, R30, R50, R14, R19 ;  /* 0x0000000e321e7389 */ /* 0x0022e400000e0013 */
.L_x_37029:
[----:B---3--:R-:W-:-:S07]  /*29b0*/  IMAD R55, R42, R30, R55 ;  /* 0x0000001e2a377224 */ /* 0x008fce00078e0237 */
.L_x_36871:
[----:B------:R-:W-:-:S13]  /*29c0*/  ISETP.GE.AND P0, PT, R56, 0xd, PT ;  /* 0x0000000d3800780c */ /* 0x000fda0003f06270 */
[----:B------:R-:W-:Y:S05]  /*29d0*/  @!P0 BRA `(.L_x_36873) ;  /* 0x0000000000108947 */ /* 0x000fea0003800000 */
[----:B------:R-:W-:-:S03]  /*29e0*/  UMOV UR10, 0xffffffff ;  /* 0xffffffff000a7882 */ /* 0x000fc60000000000 */
[----:B------:R-:W-:Y:S05]  /*29f0*/  BRA.DIV UR10, `(.L_x_36874) ;  /* 0x0000003e0ad87947 */ /* 0x000fea000b800000 */
[----:B-1----:R1:W3:Y:S02]  /*2a00*/  SHFL.IDX PT, R30, R50, R15, R19 ;  /* 0x0000000f321e7389 */ /* 0x0022e400000e0013 */
.L_x_37032:
[----:B---3--:R-:W-:-:S07]  /*2a10*/  IMAD R55, R43, R30, R55 ;  /* 0x0000001e2b377224 */ /* 0x008fce00078e0237 */
.L_x_36873:
[----:B------:R-:W-:-:S13]  /*2a20*/  ISETP.GE.AND P0, PT, R56, 0xe, PT ;  /* 0x0000000e3800780c */ /* 0x000fda0003f06270 */
[----:B------:R-:W-:Y:S05]  /*2a30*/  @!P0 BRA `(.L_x_36875) ;  /* 0x0000000000108947 */ /* 0x000fea0003800000 */
[----:B------:R-:W-:-:S03]  /*2a40*/  UMOV UR10, 0xffffffff ;  /* 0xffffffff000a7882 */ /* 0x000fc60000000000 */
[----:B------:R-:W-:Y:S05]  /*2a50*/  BRA.DIV UR10, `(.L_x_36876) ;  /* 0x0000003e0ae07947 */ /* 0x000fea000b800000 */
[----:B-1----:R1:W3:Y:S02]  /*2a60*/  SHFL.IDX PT, R30, R50, R16, R19 ;  /* 0x00000010321e7389 */ /* 0x0022e400000e0013 */
.L_x_37035:
[----:B---3--:R-:W-:-:S07]  /*2a70*/  IMAD R55, R44, R30, R55 ;  /* 0x0000001e2c377224 */ /* 0x008fce00078e0237 */
.L_x_36875:
[----:B------:R-:W-:-:S13]  /*2a80*/  ISETP.GE.AND P0, PT, R56, 0xf, PT ;  /* 0x0000000f3800780c */ /* 0x000fda0003f06270 */
[----:B------:R-:W-:Y:S05]  /*2a90*/  @!P0 BRA `(.L_x_36877) ;  /* 0x0000000000108947 */ /* 0x000fea0003800000 */
[----:B------:R-:W-:-:S03]  /*2aa0*/  UMOV UR10, 0xffffffff ;  /* 0xffffffff000a7882 */ /* 0x000fc60000000000 */
[----:B------:R-:W-:Y:S05]  /*2ab0*/  BRA.DIV UR10, `(.L_x_36878) ;  /* 0x0000003e0ae87947 */ /* 0x000fea000b800000 */
[----:B-1----:R1:W3:Y:S02]  /*2ac0*/  SHFL.IDX PT, R30, R50, R17, R19 ;  /* 0x00000011321e7389 */ /* 0x0022e400000e0013 */
.L_x_37038:
[----:B---3--:R-:W-:-:S07]  /*2ad0*/  IMAD R55, R45, R30, R55 ;  /* 0x0000001e2d377224 */ /* 0x008fce00078e0237 */
.L_x_36877:
[----:B------:R-:W-:-:S13]  /*2ae0*/  ISETP.GE.AND P0, PT, R56, 0x10, PT ;  /* 0x000000103800780c */ /* 0x000fda0003f06270 */
[----:B------:R-:W-:Y:S05]  /*2af0*/  @!P0 BRA `(.L_x_36879) ;  /* 0x0000000000108947 */ /* 0x000fea0003800000 */
[----:B------:R-:W-:-:S03]  /*2b00*/  UMOV UR10, 0xffffffff ;  /* 0xffffffff000a7882 */ /* 0x000fc60000000000 */
[----:B------:R-:W-:Y:S05]  /*2b10*/  BRA.DIV UR10, `(.L_x_36880) ;  /* 0x0000003e0af07947 */ /* 0x000fea000b800000 */
[----:B-1----:R1:W3:Y:S02]  /*2b20*/  SHFL.IDX PT, R30, R50, R18, R19 ;  /* 0x00000012321e7389 */ /* 0x0022e400000e0013 */
.L_x_37041:
[----:B---3--:R-:W-:-:S07]  /*2b30*/  IMAD R55, R46, R30, R55 ;  /* 0x0000001e2e377224 */ /* 0x008fce00078e0237 */
.L_x_36879:
        /* <DEDUP_REMOVED lines=8> */
.L_x_36848:
[----:B------:R-:W-:Y:S05]  /*2bc0*/  BSYNC B0 ;  /* 0x0000000000007941 */ /* 0x000fea0003800000 */
.L_x_36847:
[----:B------:R-:W-:Y:S05]  /*2bd0*/  @!P6 BRA `(.L_x_36882) ;  /* 0xffffffec0050e947 */ /* 0x000fea000383ffff */
[----:B------:R-:W-:Y:S05]  /*2be0*/  BSYNC B1 ;  /* 0x0000000000017941 */ /* 0x000fea0003800000 */
.L_x_36830:
[----:B------:R-:W-:Y:S05]  /*2bf0*/  BRA `(.L_x_36828) ;  /* 0x0000002400c87947 */ /* 0x000fea0003800000 */
.L_x_36829:
[----:B------:R-:W5:Y:S02]  /*2c00*/  LDCU UR10, c[0x0][0x3ac] ;  /* 0x00007580ff0a77ac */ /* 0x000f640008000800 */
[----:B-----5:R-:W-:-:S09]  /*2c10*/  UISETP.GT.U32.AND UP0, UPT, UR10, 0x1f, UPT ;  /* 0x0000001f0a00788c */ /* 0x020fd2000bf04070 */
[----:B------:R-:W-:Y:S05]  /*2c20*/  BRA.U UP0, `(.L_x_36883) ;  /* 0x0000001100a07547 */ /* 0x000fea000b800000 */
[----:B0---4-:R-:W-:-:S07]  /*2c30*/  HFMA2 R49, -RZ, RZ, 0, 0 ;  /* 0x00000000ff317431 */ /* 0x011fce00000001ff */
.L_x_36935:
        /* <DEDUP_REMOVED lines=18> */
.L_x_36884:
        /* <DEDUP_REMOVED lines=8> */
.L_x_36885:
        /* <DEDUP_REMOVED lines=8> */
.L_x_36886:
        /* <DEDUP_REMOVED lines=8> */
.L_x_36887:
        /* <DEDUP_REMOVED lines=8> */
.L_x_36888:
        /* <DEDUP_REMOVED lines=9> */
.L_x_36889:
        /* <DEDUP_REMOVED lines=9> */
.L_x_36890:
        /* <DEDUP_REMOVED lines=9> */
.L_x_36891:
        /* <DEDUP_REMOVED lines=10> */
.L_x_36892:
        /* <DEDUP_REMOVED lines=11> */
.L_x_36893:
        /* <DEDUP_REMOVED lines=11> */
.L_x_36894:
        /* <DEDUP_REMOVED lines=11> */
.L_x_36895:
        /* <DEDUP_REMOVED lines=11> */
.L_x_36896:
        /* <DEDUP_REMOVED lines=11> */
.L_x_36897:
        /* <DEDUP_REMOVED lines=11> */
.L_x_36898:
        /* <DEDUP_REMOVED lines=11> */
.L_x_36899:
        /* <DEDUP_REMOVED lines=27> */
.L_x_36934:
[----:B-1----:R-:W-:Y:S02]  /*3830*/  IMAD R50, R52, 0x84, R51 ;  /* 0x0000008434327824 */ /* 0x002fe400078e0233 */
[----:B------:R-:W-:-:S04]  /*3840*/  IMAD.MOV.U32 R55, RZ, RZ, RZ ;  /* 0x000000ffff377224 */ /* 0x000fc800078e00ff */
[----:B------:R-:W1:Y:S01]  /*3850*/  LDS R50, [R50] ;  /* 0x0000000032327984 */ /* 0x000e620000000800 */
[----:B------:R-:W-:Y:S05]  /*3860*/  @!P5 BRA `(.L_x_36902) ;  /* 0x000000000010d947 */ /* 0x000fea0003800000 */
[----:B------:R-:W-:-:S03]  /*3870*/  UMOV UR10, 0xffffffff ;  /* 0xffffffff000a7882 */ /* 0x000fc60000000000 */
[----:B------:R-:W-:Y:S05]  /*3880*/  BRA.DIV UR10, `(.L_x_36903) ;  /* 0x000000320ab47947 */ /* 0x000fea000b800000 */
[----:B-1----:R1:W3:Y:S02]  /*3890*/  SHFL.IDX PT, R30, R50, R28, R19 ;  /* 0x0000001c321e7389 */ /* 0x0022e400000e0013 */
.L_x_37044:
[----:B0--3--:R-:W-:-:S07]  /*38a0*/  IMAD R55, R29, R30, RZ ;  /* 0x0000001e1d377224 */ /* 0x009fce00078e02ff */
.L_x_36902:
[----:B------:R-:W-:Y:S05]  /*38b0*/  @!P4 BRA `(.L_x_36904) ;  /* 0x000000000010c947 */ /* 0x000fea0003800000 */
[----:B------:R-:W-:-:S03]  /*38c0*/  UMOV UR10, 0xffffffff ;  /* 0xffffffff000a7882 */ /* 0x000fc60000000000 */
[----:B------:R-:W-:Y:S05]  /*38d0*/  BRA.DIV UR10, `(.L_x_36905) ;  /* 0x000000320ac07947 */ /* 0x000fea000b800000 */
[----:B-1----:R1:W3:Y:S02]  /*38e0*/  SHFL.IDX PT, R30, R50, R4, R19 ;  /* 0x00000004321e7389 */ /* 0x0022e400000e0013 */
.L_x_37047:
[----:B--23--:R-:W-:-:S07]  /*38f0*/  IMAD R55, R32, R30, R55 ;  /* 0x0000001e20377224 */ /* 0x00cfce00078e0237 */
.L_x_36904:
[----:B------:R-:W-:Y:S05]  /*3900*/  @!P3 BRA `(.L_x_36906) ;  /* 0x000000000010b947 */ /* 0x000fea0003800000 */
[----:B------:R-:W-:-:S03]  /*3910*/  UMOV UR10, 0xffffffff ;  /* 0xffffffff000a7882 */ /* 0x000fc60000000000 */
[----:B------:R-:W-:Y:S05]  /*3920*/  BRA.DIV UR10, `(.L_x_36907) ;  /* 0x000000320acc7947 */ /* 0x000fea000b800000 */
[----:B-1----:R1:W3:Y:S02]  /*3930*/  SHFL.IDX PT, R30, R50, R5, R19 ;  /* 0x00000005321e7389 */ /* 0x0022e400000e0013 */
.L_x_37050:
[----:B---3--:R-:W-:-:S07]  /*3940*/  IMAD R55, R33, R30, R55 ;  /* 0x0000001e21377224 */ /* 0x008fce00078e0237 */
.L_x_36906:
[----:B------:R-:W-:Y:S05]  /*3950*/  @!P2 BRA `(.L_x_36908) ;  /* 0x000000000010a947 */ /* 0x000fea0003800000 */
[----:B------:R-:W-:-:S03]  /*3960*/  UMOV UR10, 0xffffffff ;  /* 0xffffffff000a7882 */ /* 0x000fc60000000000 */
[----:B------:R-:W-:Y:S05]  /*3970*/  BRA.DIV UR10, `(.L_x_36909) ;  /* 0x000000320ad87947 */ /* 0x000fea000b800000 */
[----:B-1----:R1:W3:Y:S02]  /*3980*/  SHFL.IDX PT, R30, R50, R6, R19 ;  /* 0x00000006321e7389 */ /* 0x0022e400000e0013 */
.L_x_37053:
[----:B---3--:R-:W-:-:S07]  /*3990*/  IMAD R55, R34, R30, R55 ;  /* 0x0000001e22377224 */ /* 0x008fce00078e0237 */
.L_x_36908:
[----:B------:R-:W-:Y:S05]  /*39a0*/  @!P1 BRA `(.L_x_36910) ;  /* 0x0000000000109947 */ /* 0x000fea0003800000 */
[----:B------:R-:W-:-:S03]  /*39b0*/  UMOV UR10, 0xffffffff ;  /* 0xffffffff000a7882 */ /* 0x000fc60000000000 */
[----:B------:R-:W-:Y:S05]  /*39c0*/  BRA.DIV UR10, `(.L_x_36911) ;  /* 0x000000320ae47947 */ /* 0x000fea000b800000 */
[----:B-1----:R1:W3:Y:S02]  /*39d0*/  SHFL.IDX PT, R30, R50, R7, R19 ;  /* 0x00000007321e7389 */ /* 0x0022e400000e0013 */
.L_x_37056:
[----:B---3--:R-:W-:-:S07]  /*39e0*/  IMAD R55, R35, R30, R55 ;  /* 0x0000001e23377224 */ /* 0x008fce00078e0237 */
.L_x_36910:
[----:B------:R-:W3:Y:S02]  /*39f0*/  LDC R56, c[0x0][0x3ac] ;  /* 0x0000eb00ff387b82 */ /* 0x000ee40000000800 */
[----:B---3--:R-:W-:-:S13]  /*3a00*/  ISETP.GE.AND P0, PT, R56, 0x6, PT ;  /* 0x000000063800780c */ /* 0x008fda0003f06270 */
[----:B------:R-:W-:Y:S05]  /*3a10*/  @!P0 BRA `(.L_x_36912) ;  /* 0x0000000000108947 */ /* 0x000fea0003800000 */
[----:B------:R-:W-:-:S03]  /*3a20*/  UMOV UR10, 0xffffffff ;  /* 0xffffffff000a7882 */ /* 0x000fc60000000000 */
[----:B------:R-:W-:Y:S05]  /*3a30*/  BRA.DIV UR10, `(.L_x_36913) ;  /* 0x000000320ae87947 */ /* 0x000fea000b800000 */
[----:B-1----:R1:W3:Y:S02]  /*3a40*/  SHFL.IDX PT, R30, R50, R8, R19 ;  /* 0x00000008321e7389 */ /* 0x0022e400000e0013 */
.L_x_37059:
[----:B---3--:R-:W-:-:S07]  /*3a50*/  IMAD R55, R36, R30, R55 ;  /* 0x0000001e24377224 */ /* 0x008fce00078e0237 */
.L_x_36912:
[----:B------:R-:W-:-:S13]  /*3a60*/  ISETP.GE.AND P0, PT, R56, 0x7, PT ;  /* 0x000000073800780c */ /* 0x000fda0003f06270 */
[----:B------:R-:W-:Y:S05]  /*3a70*/  @!P0 BRA `(.L_x_36914) ;  /* 0x0000000000108947 */ /* 0x000fea0003800000 */
[----:B------:R-:W-:-:S03]  /*3a80*/  UMOV UR10, 0xffffffff ;  /* 0xffffffff000a7882 */ /* 0x000fc60000000000 */
[----:B------:R-:W-:Y:S05]  /*3a90*/  BRA.DIV UR10, `(.L_x_36915) ;  /* 0x000000320af07947 */ /* 0x000fea000b800000 */
[----:B-1----:R1:W3:Y:S02]  /*3aa0*/  SHFL.IDX PT, R30, R50, R9, R19 ;  /* 0x00000009321e7389 */ /* 0x0022e400000e0013 */
.L_x_37062:
[----:B---3--:R-:W-:-:S07]  /*3ab0*/  IMAD R55, R37, R30, R55 ;  /* 0x0000001e25377224 */ /* 0x008fce00078e0237 */
.L_x_36914:
[----:B------:R-:W-:-:S13]  /*3ac0*/  ISETP.GE.AND P0, PT, R56, 0x8, PT ;  /* 0x000000083800780c */ /* 0x000fda0003f06270 */
[----:B------:R-:W-:Y:S05]  /*3ad0*/  @!P0 BRA `(.L_x_36916) ;  /* 0x0000000000108947 */ /* 0x000fea0003800000 */
[----:B------:R-:W-:-:S03]  /*3ae0*/  UMOV UR10, 0xffffffff ;  /* 0xffffffff000a7882 */ /* 0x000fc60000000000 */
[----:B------:R-:W-:Y:S05]  /*3af0*/  BRA.DIV UR10, `(.L_x_36917) ;  /* 0x000000320af87947 */ /* 0x000fea000b800000 */
[----:B-1----:R1:W3:Y:S02]  /*3b00*/  SHFL.IDX PT, R30, R50, R10, R19 ;  /* 0x0000000a321e7389 */ /* 0x0022e400000e0013 */
.L_x_37065:
[----:B---3--:R-:W-:-:S07]  /*3b10*/  IMAD R55, R38, R30, R55 ;  /* 0x0000001e26377224 */ /* 0x008fce00078e0237 */
.L_x_36916:
[----:B------:R-:W-:-:S13]  /*3b20*/  ISETP.GE.AND P0, PT, R56, 0x9, PT ;  /* 0x000000093800780c */ /* 0x000fda0003f06270 */
[----:B------:R-:W-:Y:S05]  /*3b30*/  @!P0 BRA `(.L_x_36918) ;  /* 0x0000000000108947 */ /* 0x000fea0003800000 */
[----:B------:R-:W-:-:S03]  /*3b40*/  UMOV UR10, 0xffffffff ;  /* 0xffffffff000a7882 */ /* 0x000fc60000000000 */
[----:B------:R-:W-:Y:S05]  /*3b50*/  BRA.DIV UR10, `(.L_x_36919) ;  /* 0x000000360a007947 */ /* 0x000fea000b800000 */
[----:B-1----:R1:W3:Y:S02]  /*3b60*/  SHFL.IDX PT, R30, R50, R11, R19 ;  /* 0x0000000b321e7389 */ /* 0x0022e400000e0013 */
.L_x_37068:
[----:B---3--:R-:W-:-:S07]  /*3b70*/  IMAD R55, R39, R30, R55 ;  /* 0x0000001e27377224 */ /* 0x008fce00078e0237 */
.L_x_36918:
[----:B------:R-:W-:-:S13]  /*3b80*/  ISETP.GE.AND P0, PT, R56, 0xa, PT ;  /* 0x0000000a3800780c */ /* 0x000fda0003f06270 */
[----:B------:R-:W-:Y:S05]  /*3b90*/  @!P0 BRA `(.L_x_36920) ;  /* 0x0000000000108947 */ /* 0x000fea0003800000 */
[----:B------:R-:W-:-:S03]  /*3ba0*/  UMOV UR10, 0xffffffff ;  /* 0xffffffff000a7882 */ /* 0x000fc60000000000 */
[----:B------:R-:W-:Y:S05]  /*3bb0*/  BRA.DIV UR10, `(.L_x_36921) ;  /* 0x000000360a087947 */ /* 0x000fea000b800000 */
[----:B-1----:R1:W3:Y:S02]  /*3bc0*/  SHFL.IDX PT, R30, R50, R12, R19 ;  /* 0x0000000c321e7389 */ /* 0x0022e400000e0013 */
.L_x_37071:
[----:B---3--:R-:W-:-:S07]  /*3bd0*/  IMAD R55, R40, R30, R55 ;  /* 0x0000001e28377224 */ /* 0x008fce00078e0237 */
.L_x_36920:
[----:B------:R-:W-:-:S13]  /*3be0*/  ISETP.GE.AND P0, PT, R56, 0xb, PT ;  /* 0x0000000b3800780c */ /* 0x000fda0003f06270 */
[----:B------:R-:W-:Y:S05]  /*3bf0*/  @!P0 BRA `(.L_x_36922) ;  /* 0x0000000000108947 */ /* 0x000fea0003800000 */
[----:B------:R-:W-:-:S03]  /*3c00*/  UMOV UR10, 0xffffffff ;  /* 0xffffffff000a7882 */ /* 0x000fc60000000000 */
[----:B------:R-:W-:Y:S05]  /*3c10*/  BRA.DIV UR10, `(.L_x_36923) ;  /* 0x000000360a107947 */ /* 0x000fea000b800000 */
[----:B-1----:R1:W3:Y:S02]  /*3c20*/  SHFL.IDX PT, R30, R50, R13, R19 ;  /* 0x0000000d321e7389 */ /* 0x0022e400000e0013 */
.L_x_37074:
[----:B---3--:R-:W-:-:S07]  /*3c30*/  IMAD R55, R41, R30, R55 ;  /* 0x0000001e29377224 */ /* 0x008fce00078e0237 */
.L_x_36922:
[----:B------:R-:W-:-:S13]  /*3c40*/  ISETP.GE.AND P0, PT, R56, 0xc, PT ;  /* 0x0000000c3800780c */ /* 0x000fda0003f06270 */
[----:B------:R-:W-:Y:S05]  /*3c50*/  @!P0 BRA `(.L_x_36924) ;  /* 0x0000000000108947 */ /* 0x000fea0003800000 */
[----:B------:R-:W-:-:S03]  /*3c60*/  UMOV UR10, 0xffffffff ;  /* 0xffffffff000a7882 */ /* 0x000fc60000000000 */
[----:B------:R-:W-:Y:S05]  /*3c70*/  BRA.DIV UR10, `(.L_x_36925) ;  /* 0x000000360a187947 */ /* 0x000fea000b800000 */
[----:B-1----:R1:W3:Y:S02]  /*3c80*/  SHFL.IDX PT, R30, R50, R14, R19 ;  /* 0x0000000e321e7389 */ /* 0x0022e400000e0013 */
.L_x_37077:
[----:B---3--:R-:W-:-:S07]  /*3c90*/  IMAD R55, R42, R30, R55 ;  /* 0x0000001e2a377224 */ /* 0x008fce00078e0237 */
.L_x_36924:
[----:B------:R-:W-:-:S13]  /*3ca0*/  ISETP.GE.AND P0, PT, R56, 0xd, PT ;  /* 0x0000000d3800780c */ /* 0x000fda0003f06270 */
[----:B------:R-:W-:Y:S05]  /*3cb0*/  @!P0 BRA `(.L_x_36926) ;  /* 0x0000000000108947 */ /* 0x000fea0003800000 */
[----:B------:R-:W-:-:S03]  /*3cc0*/  UMOV UR10, 0xffffffff ;  /* 0xffffffff000a7882 */ /* 0x000fc60000000000 */
[----:B------:R-:W-:Y:S05]  /*3cd0*/  BRA.DIV UR10, `(.L_x_36927) ;  /* 0x000000360a207947 */ /* 0x000fea000b800000 */
[----:B-1----:R1:W3:Y:S02]  /*3ce0*/  SHFL.IDX PT, R30, R50, R15, R19 ;  /* 0x0000000f321e7389 */ /* 0x0022e400000e0013 */
.L_x_37080:
[----:B---3--:R-:W-:-:S07]  /*3cf0*/  IMAD R55, R43, R30, R55 ;  /* 0x0000001e2b377224 */ /* 0x008fce00078e0237 */
.L_x_36926:
[----:B------:R-:W-:-:S13]  /*3d00*/  ISETP.GE.AND P0, PT, R56, 0xe, PT ;  /* 0x0000000e3800780c */ /* 0x000fda0003f06270 */
[----:B------:R-:W-:Y:S05]  /*3d10*/  @!P0 BRA `(.L_x_36928) ;  /* 0x0000000000108947 */ /* 0x000fea0003800000 */
[----:B------:R-:W-:-:S03]  /*3d20*/  UMOV UR10, 0xffffffff ;  /* 0xffffffff000a7882 */ /* 0x000fc60000000000 */
[----:B------:R-:W-:Y:S05]  /*3d30*/  BRA.DIV UR10, `(.L_x_36929) ;  /* 0x000000360a287947 */ /* 0x000fea000b800000 */
[----:B-1----:R1:W3:Y:S02]  /*3d40*/  SHFL.IDX PT, R30, R50, R16, R19 ;  /* 0x00000010321e7389 */ /* 0x0022e400000e0013 */
.L_x_37083:
[----:B---3--:R-:W-:-:S07]  /*3d50*/  IMAD R55, R44, R30, R55 ;  /* 0x0000001e2c377224 */ /* 0x008fce00078e0237 */
.L_x_36928:
[----:B------:R-:W-:-:S13]  /*3d60*/  ISETP.GE.AND P0, PT, R56, 0xf, PT ;  /* 0x0000000f3800780c */ /* 0x000fda0003f06270 */
[----:B------:R-:W-:Y:S05]  /*3d70*/  @!P0 BRA `(.L_x_36930) ;  /* 0x0000000000108947 */ /* 0x000fea0003800000 */
[----:B------:R-:W-:-:S03]  /*3d80*/  UMOV UR10, 0xffffffff ;  /* 0xffffffff000a7882 */ /* 0x000fc60000000000 */
[----:B------:R-:W-:Y:S05]  /*3d90*/  BRA.DIV UR10, `(.L_x_36931) ;  /* 0x000000360a307947 */ /* 0x000fea000b800000 */
[----:B-1----:R1:W3:Y:S02]  /*3da0*/  SHFL.IDX PT, R30, R50, R17, R19 ;  /* 0x00000011321e7389 */ /* 0x0022e400000e0013 */
.L_x_37086:
[----:B---3--:R-:W-:-:S07]  /*3db0*/  IMAD R55, R45, R30, R55 ;  /* 0x0000001e2d377224 */ /* 0x008fce00078e0237 */
.L_x_36930:
[----:B------:R-:W-:-:S13]  /*3dc0*/  ISETP.GE.AND P0, PT, R56, 0x10, PT ;  /* 0x000000103800780c */ /* 0x000fda0003f06270 */
[----:B------:R-:W-:Y:S05]  /*3dd0*/  @!P0 BRA `(.L_x_36932) ;  /* 0x0000000000108947 */ /* 0x000fea0003800000 */
[----:B------:R-:W-:-:S03]  /*3de0*/  UMOV UR10, 0xffffffff ;  /* 0xffffffff000a7882 */ /* 0x000fc60000000000 */
[----:B------:R-:W-:Y:S05]  /*3df0*/  BRA.DIV UR10, `(.L_x_36933) ;  /* 0x000000360a387947 */ /* 0x000fea000b800000 */
[----:B-1----:R1:W3:Y:S02]  /*3e00*/  SHFL.IDX PT, R30, R50, R18, R19 ;  /* 0x00000012321e7389 */ /* 0x0022e400000e0013 */
.L_x_37089:
[----:B---3--:R-:W-:-:S07]  /*3e10*/  IMAD R55, R46, R30, R55 ;  /* 0x0000001e2e377224 */ /* 0x008fce00078e0237 */
.L_x_36932:
[C---:B------:R-:W-:Y:S02]  /*3e20*/  IMAD R30, R52.reuse, UR4, R48 ;  /* 0x00000004341e7c24 */ /* 0x040fe4000f8e0230 */
[----:B------:R-:W-:-:S03]  /*3e30*/  VIADD R52, R52, UR6 ;  /* 0x0000000634347c36 */ /* 0x000fc60008000000 */
[----:B------:R-:W-:Y:S02]  /*3e40*/  LEA R30, R30, R53, 0x2 ;  /* 0x000000351e1e7211 */ /* 0x000fe400078e10ff */
[----:B------:R-:W-:-:S03]  /*3e50*/  ISETP.GE.AND P0, PT, R52, UR18, PT ;  /* 0x0000001234007c0c */ /* 0x000fc6000bf06270 */
[----:B------:R3:W-:Y:S10]  /*3e60*/  STS [R30], R55 ;  /* 0x000000371e007388 */ /* 0x0007f40000000800 */
[----:B---3--:R-:W-:Y:S05]  /*3e70*/  @!P0 BRA `(.L_x_36934) ;  /* 0xfffffff8006c8947 */ /* 0x008fea000383ffff */
.L_x_36901:
[----:B------:R-:W-:Y:S05]  /*3e80*/  BSYNC B0 ;  /* 0x0000000000007941 */ /* 0x000fea0003800000 */
.L_x_36900:
[----:B------:R-:W-:Y:S05]  /*3e90*/  @!P6 BRA `(.L_x_36935) ;  /* 0xffffffec0068e947 */ /* 0x000fea000383ffff */
[----:B------:R-:W-:Y:S05]  /*3ea0*/  BRA `(.L_x_36828) ;  /* 0x00000014001c7947 */ /* 0x000fea0003800000 */
.L_x_36883:
[----:B0---4-:R-:W-:-:S07]  /*3eb0*/  IMAD.MOV.U32 R49, RZ, RZ, RZ ;  /* 0x000000ffff317224 */ /* 0x011fce00078e00ff */
.L_x_36987:
        /* <DEDUP_REMOVED lines=18> */
.L_x_36936:
        /* <DEDUP_REMOVED lines=8> */
.L_x_36937:
        /* <DEDUP_REMOVED lines=8> */
.L_x_36938:
        /* <DEDUP_REMOVED lines=8> */
.L_x_36939:
        /* <DEDUP_REMOVED lines=9> */
.L_x_36940:
        /* <DEDUP_REMOVED lines=9> */
.L_x_36941:
        /* <DEDUP_REMOVED lines=9> */
.L_x_36942:
        /* <DEDUP_REMOVED lines=9> */
.L_x_36943:
        /* <DEDUP_REMOVED lines=10> */
.L_x_36944:
        /* <DEDUP_REMOVED lines=11> */
.L_x_36945:
        /* <DEDUP_REMOVED lines=11> */
.L_x_36946:
        /* <DEDUP_REMOVED lines=11> */
.L_x_36947:
        /* <DEDUP_REMOVED lines=11> */
.L_x_36948:
        /* <DEDUP_REMOVED lines=11> */
.L_x_36949:
        /* <DEDUP_REMOVED lines=11> */
.L_x_36950:
        /* <DEDUP_REMOVED lines=11> */
.L_x_36951:
        /* <DEDUP_REMOVED lines=27> */
.L_x_36986:
[----:B------:R-:W-:Y:S02]  /*4ac0*/  IMAD R50, R51, 0x84, R52 ;  /* 0x0000008433327824 */ /* 0x000fe400078e0234 */
[----:B------:R-:W-:-:S04]  /*4ad0*/  HFMA2 R53, -RZ, RZ, 0, 0 ;  /* 0x00000000ff357431 */ /* 0x000fc800000001ff */
[----:B------:R-:W0:Y:S01]  /*4ae0*/  LDS R50, [R50] ;  /* 0x0000000032327984 */ /* 0x000e220000000800 */
[----:B------:R-:W-:Y:S05]  /*4af0*/  @!P4 BRA `(.L_x_36953) ;  /* 0x000000000010c947 */ /* 0x000fea0003800000 */
[----:B------:R-:W-:-:S03]  /*4b00*/  UMOV UR10, 0xffffffff ;  /* 0xffffffff000a7882 */ /* 0x000fc60000000000 */
[----:B------:R-:W-:Y:S05]  /*4b10*/  BRA.DIV UR10, `(.L_x_36954) ;  /* 0x0000002a0a107947 */ /* 0x000fea000b800000 */
[----:B0-----:R0:W1:Y:S02]  /*4b20*/  SHFL.IDX PT, R56, R50, R28, R19 ;  /* 0x0000001c32387389 */ /* 0x00106400000e0013 */
.L_x_37091:
[----:B-1----:R-:W-:-:S07]  /*4b30*/  IMAD R53, R29, R56, RZ ;  /* 0x000000381d357224 */ /* 0x002fce00078e02ff */
.L_x_36953:
[----:B------:R-:W-:Y:S05]  /*4b40*/  @!P3 BRA `(.L_x_36955) ;  /* 0x000000000010b947 */ /* 0x000fea0003800000 */
[----:B------:R-:W-:-:S03]  /*4b50*/  UMOV UR10, 0xffffffff ;  /* 0xffffffff000a7882 */ /* 0x000fc60000000000 */
[----:B------:R-:W-:Y:S05]  /*4b60*/  BRA.DIV UR10, `(.L_x_36956) ;  /* 0x0000002a0a187947 */ /* 0x000fea000b800000 */
[----:B0-----:R0:W1:Y:S02]  /*4b70*/  SHFL.IDX PT, R30, R50, R4, R19 ;  /* 0x00000004321e7389 */ /* 0x00106400000e0013 */
.L_x_37094:
[----:B-12---:R-:W-:-:S07]  /*4b80*/  IMAD R53, R32, R30, R53 ;  /* 0x0000001e20357224 */ /* 0x006fce00078e0235 */
.L_x_36955:
[----:B------:R-:W-:Y:S05]  /*4b90*/  @!P2 BRA `(.L_x_36957) ;  /* 0x000000000010a947 */ /* 0x000fea0003800000 */
[----:B------:R-:W-:-:S03]  /*4ba0*/  UMOV UR10, 0xffffffff ;  /* 0xffffffff000a7882 */ /* 0x000fc60000000000 */
[----:B------:R-:W-:Y:S05]  /*4bb0*/  BRA.DIV UR10, `(.L_x_36958) ;  /* 0x0000002a0a247947 */ /* 0x000fea000b800000 */
[----:B0-----:R0:W1:Y:S02]  /*4bc0*/  SHFL.IDX PT, R30, R50, R5, R19 ;  /* 0x00000005321e7389 */ /* 0x00106400000e0013 */
.L_x_37097:
[----:B-1----:R-:W-:-:S07]  /*4bd0*/  IMAD R53, R33, R30, R53 ;  /* 0x0000001e21357224 */ /* 0x002fce00078e0235 */
.L_x_36957:
[----:B------:R-:W-:Y:S05]  /*4be0*/  @!P1 BRA `(.L_x_36959) ;  /* 0x0000000000109947 */ /* 0x000fea0003800000 */
[----:B------:R-:W-:-:S03]  /*4bf0*/  UMOV UR10, 0xffffffff ;  /* 0xffffffff000a7882 */ /* 0x000fc60000000000 */
[----:B------:R-:W-:Y:S05]  /*4c00*/  BRA.DIV UR10, `(.L_x_36960) ;  /* 0x0000002a0a307947 */ /* 0x000fea000b800000 */
[----:B0-----:R0:W1:Y:S02]  /*4c10*/  SHFL.IDX PT, R30, R50, R6, R19 ;  /* 0x00000006321e7389 */ /* 0x00106400000e0013 */
.L_x_37100:
[----:B-1----:R-:W-:-:S07]  /*4c20*/  IMAD R53, R34, R30, R53 ;  /* 0x0000001e22357224 */ /* 0x002fce00078e0235 */
.L_x_36959:
[----:B------:R-:W1:Y:S02]  /*4c30*/  LDC R55, c[0x0][0x3ac] ;  /* 0x0000eb00ff377b82 */ /* 0x000e640000000800 */
[----:B-1----:R-:W-:-:S13]  /*4c40*/  ISETP.GE.AND P0, PT, R55, 0x5, PT ;  /* 0x000000053700780c */ /* 0x002fda0003f06270 */
[----:B------:R-:W-:Y:S05]  /*4c50*/  @!P0 BRA `(.L_x_36961) ;  /* 0x0000000000108947 */ /* 0x000fea0003800000 */
[----:B------:R-:W-:-:S03]  /*4c60*/  UMOV UR10, 0xffffffff ;  /* 0xffffffff000a7882 */ /* 0x000fc60000000000 */
[----:B------:R-:W-:Y:S05]  /*4c70*/  BRA.DIV UR10, `(.L_x_36962) ;  /* 0x0000002a0a347947 */ /* 0x000fea000b800000 */
[----:B0-----:R0:W1:Y:S02]  /*4c80*/  SHFL.IDX PT, R30, R50, R7, R19 ;  /* 0x00000007321e7389 */ /* 0x00106400000e0013 */
.L_x_37103:
[----:B-1----:R-:W-:-:S07]  /*4c90*/  IMAD R53, R35, R30, R53 ;  /* 0x0000001e23357224 */ /* 0x002fce00078e0235 */
.L_x_36961:
[----:B------:R-:W-:-:S13]  /*4ca0*/  ISETP.GE.AND P0, PT, R55, 0x6, PT ;  /* 0x000000063700780c */ /* 0x000fda0003f06270 */
[----:B------:R-:W-:Y:S05]  /*4cb0*/  @!P0 BRA `(.L_x_36963) ;  /* 0x0000000000108947 */ /* 0x000fea0003800000 */
[----:B------:R-:W-:-:S03]  /*4cc0*/  UMOV UR10, 0xffffffff ;  /* 0xffffffff000a7882 */ /* 0x000fc60000000000 */
[----:B------:R-:W-:Y:S05]  /*4cd0*/  BRA.DIV UR10, `(.L_x_36964) ;  /* 0x0000002a0a3c7947 */ /* 0x000fea000b800000 */
[----:B0-----:R0:W1:Y:S02]  /*4ce0*/  SHFL.IDX PT, R30, R50, R8, R19 ;  /* 0x00000008321e7389 */ /* 0x00106400000e0013 */
.L_x_37106:
[----:B-1----:R-:W-:-:S07]  /*4cf0*/  IMAD R53, R36, R30, R53 ;  /* 0x0000001e24357224 */ /* 0x002fce00078e0235 */
.L_x_36963:
[----:B------:R-:W-:-:S13]  /*4d00*/  ISETP.GE.AND P0, PT, R55, 0x7, PT ;  /* 0x000000073700780c */ /* 0x000fda0003f06270 */
[----:B------:R-:W-:Y:S05]  /*4d10*/  @!P0 BRA `(.L_x_36965) ;  /* 0x0000000000108947 */ /* 0x000fea0003800000 */
[----:B------:R-:W-:-:S03]  /*4d20*/  UMOV UR10, 0xffffffff ;  /* 0xffffffff000a7882 */ /* 0x000fc60000000000 */
[----:B------:R-:W-:Y:S05]  /*4d30*/  BRA.DIV UR10, `(.L_x_36966) ;  /* 0x0000002a0a447947 */ /* 0x000fea000b800000 */
[----:B0-----:R0:W1:Y:S02]  /*4d40*/  SHFL.IDX PT, R30, R50, R9, R19 ;  /* 0x00000009321e7389 */ /* 0x00106400000e0013 */
.L_x_37109:
[----:B-1----:R-:W-:-:S07]  /*4d50*/  IMAD R53, R37, R30, R53 ;  /* 0x0000001e25357224 */ /* 0x002fce00078e0235 */
.L_x_36965:
[----:B------:R-:W-:-:S13]  /*4d60*/  ISETP.GE.AND P0, PT, R55, 0x8, PT ;  /* 0x000000083700780c */ /* 0x000fda0003f06270 */
[----:B------:R-:W-:Y:S05]  /*4d70*/  @!P0 BRA `(.L_x_36967) ;  /* 0x0000000000108947 */ /* 0x000fea0003800000 */
[----:B------:R-:W-:-:S03]  /*4d80*/  UMOV UR10, 0xffffffff ;  /* 0xffffffff000a7882 */ /* 0x000fc60000000000 */
[----:B------:R-:W-:Y:S05]  /*4d90*/  BRA.DIV UR10, `(.L_x_36968) ;  /* 0x0000002a0a4c7947 */ /* 0x000fea000b800000 */
[----:B0-----:R0:W1:Y:S02]  /*4da0*/  SHFL.IDX PT, R30, R50, R10, R19 ;  /* 0x0000000a321e7389 */ /* 0x00106400000e0013 */
.L_x_37112:
[----:B-1----:R-:W-:-:S07]  /*4db0*/  IMAD R53, R38, R30, R53 ;  /* 0x0000001e26357224 */ /* 0x002fce00078e0235 */
.L_x_36967:
[----:B------:R-:W-:-:S13]  /*4dc0*/  ISETP.GE.AND P0, PT, R55, 0x9, PT ;  /* 0x000000093700780c */ /* 0x000fda0003f06270 */
[----:B------:R-:W-:Y:S05]  /*4dd0*/  @!P0 BRA `(.L_x_36969) ;  /* 0x0000000000108947 */ /* 0x000fea0003800000 */
[----:B------:R-:W-:-:S03]  /*4de0*/  UMOV UR10, 0xffffffff ;  /* 0xffffffff000a7882 */ /* 0x000fc60000000000 */
[----:B------:R-:W-:Y:S05]  /*4df0*/  BRA.DIV UR10, `(.L_x_36970) ;  /* 0x0000002a0a547947 */ /* 0x000fea000b800000 */
[----:B0-----:R0:W1:Y:S02]  /*4e00*/  SHFL.IDX PT, R30, R50, R11, R19 ;  /* 0x0000000b321e7389 */ /* 0x00106400000e0013 */
.L_x_37115:
[----:B-1----:R-:W-:-:S07]  /*4e10*/  IMAD R53, R39, R30, R53 ;  /* 0x0000001e27357224 */ /* 0x002fce00078e0235 */
.L_x_36969:
[----:B------:R-:W-:-:S13]  /*4e20*/  ISETP.GE.AND P0, PT, R55, 0xa, PT ;  /* 0x0000000a3700780c */ /* 0x000fda0003f06270 */
[----:B------:R-:W-:Y:S05]  /*4e30*/  @!P0 BRA `(.L_x_36971) ;  /* 0x0000000000108947 */ /* 0x000fea0003800000 */
[----:B------:R-:W-:-:S03]  /*4e40*/  UMOV UR10, 0xffffffff ;  /* 0xffffffff000a7882 */ /* 0x000fc60000000000 */
[----:B------:R-:W-:Y:S05]  /*4e50*/  BRA.DIV UR10, `(.L_x_36972) ;  /* 0x0000002a0a5c7947 */ /* 0x000fea000b800000 */
[----:B0-----:R0:W1:Y:S02]  /*4e60*/  SHFL.IDX PT, R30, R50, R12, R19 ;  /* 0x0000000c321e7389 */ /* 0x00106400000e0013 */
.L_x_37118:
[----:B-1----:R-:W-:-:S07]  /*4e70*/  IMAD R53, R40, R30, R53 ;  /* 0x0000001e28357224 */ /* 0x002fce00078e0235 */
.L_x_36971:
[----:B------:R-:W-:-:S13]  /*4e80*/  ISETP.GE.AND P0, PT, R55, 0xb, PT ;  /* 0x0000000b3700780c */ /* 0x000fda0003f06270 */
[----:B------:R-:W-:Y:S05]  /*4e90*/  @!P0 BRA `(.L_x_36973) ;  /* 0x0000000000108947 */ /* 0x000fea0003800000 */
[----:B------:R-:W-:-:S03]  /*4ea0*/  UMOV UR10, 0xffffffff ;  /* 0xffffffff000a7882 */ /* 0x000fc60000000000 */
[----:B------:R-:W-:Y:S05]  /*4eb0*/  BRA.DIV UR10, `(.L_x_36974) ;  /* 0x0000002a0a647947 */ /* 0x000fea000b800000 */
[----:B0-----:R0:W1:Y:S02]  /*4ec0*/  SHFL.IDX PT, R30, R50, R13, R19 ;  /* 0x0000000d321e7389 */ /* 0x00106400000e0013 */
.L_x_37121:
[----:B-1----:R-:W-:-:S07]  /*4ed0*/  IMAD R53, R41, R30, R53 ;  /* 0x0000001e29357224 */ /* 0x002fce00078e0235 */
.L_x_36973:
[----:B------:R-:W-:-:S13]  /*4ee0*/  ISETP.GE.AND P0, PT, R55, 0xc, PT ;  /* 0x0000000c3700780c */ /* 0x000fda0003f06270 */
[----:B------:R-:W-:Y:S05]  /*4ef0*/  @!P0 BRA `(.L_x_36975) ;  /* 0x0000000000108947 */ /* 0x000fea0003800000 */
[----:B------:R-:W-:-:S03]  /*4f00*/  UMOV UR10, 0xffffffff ;  /* 0xffffffff000a7882 */ /* 0x000fc60000000000 */
[----:B------:R-:W-:Y:S05]  /*4f10*/  BRA.DIV UR10, `(.L_x_36976) ;  /* 0x0000002a0a6c7947 */ /* 0x000fea000b800000 */
[----:B0-----:R0:W1:Y:S02]  /*4f20*/  SHFL.IDX PT, R30, R50, R14, R19 ;  /* 0x0000000e321e7389 */ /* 0x00106400000e0013 */
.L_x_37124:
[----:B-1----:R-:W-:-:S07]  /*4f30*/  IMAD R53, R42, R30, R53 ;  /* 0x0000001e2a357224 */ /* 0x002fce00078e0235 */
.L_x_36975:
[----:B------:R-:W-:-:S13]  /*4f40*/  ISETP.GE.AND P0, PT, R55, 0xd, PT ;  /* 0x0000000d3700780c */ /* 0x000fda0003f06270 */
[----:B------:R-:W-:Y:S05]  /*4f50*/  @!P0 BRA `(.L_x_36977) ;  /* 0x0000000000108947 */ /* 0x000fea0003800000 */
[----:B------:R-:W-:-:S03]  /*4f60*/  UMOV UR10, 0xffffffff ;  /* 0xffffffff000a7882 */ /* 0x000fc60000000000 */
[----:B------:R-:W-:Y:S05]  /*4f70*/  BRA.DIV UR10, `(.L_x_36978) ;  /* 0x0000002a0a747947 */ /* 0x000fea000b800000 */
[----:B0-----:R0:W1:Y:S02]  /*4f80*/  SHFL.IDX PT, R30, R50, R15, R19 ;  /* 0x0000000f321e7389 */ /* 0x00106400000e0013 */
.L_x_37127:
[----:B-1----:R-:W-:-:S07]  /*4f90*/  IMAD R53, R43, R30, R53 ;  /* 0x0000001e2b357224 */ /* 0x002fce00078e0235 */
.L_x_36977:
[----:B------:R-:W-:-:S13]  /*4fa0*/  ISETP.GE.AND P0, PT, R55, 0xe, PT ;  /* 0x0000000e3700780c */ /* 0x000fda0003f06270 */
[----:B------:R-:W-:Y:S05]  /*4fb0*/  @!P0 BRA `(.L_x_36979) ;  /* 0x0000000000108947 */ /* 0x000fea0003800000 */
[----:B------:R-:W-:-:S03]  /*4fc0*/  UMOV UR10, 0xffffffff ;  /* 0xffffffff000a7882 */ /* 0x000fc60000000000 */
[----:B------:R-:W-:Y:S05]  /*4fd0*/  BRA.DIV UR10, `(.L_x_36980) ;  /* 0x0000002a0a7c7947 */ /* 0x000fea000b800000 */
[----:B0-----:R0:W1:Y:S02]  /*4fe0*/  SHFL.IDX PT, R30, R50, R16, R19 ;  /* 0x00000010321e7389 */ /* 0x00106400000e0013 */
.L_x_37130:
[----:B-1----:R-:W-:-:S07]  /*4ff0*/  IMAD R53, R44, R30, R53 ;  /* 0x0000001e2c357224 */ /* 0x002fce00078e0235 */
.L_x_36979:
[----:B------:R-:W-:-:S13]  /*5000*/  ISETP.GE.AND P0, PT, R55, 0xf, PT ;  /* 0x0000000f3700780c */ /* 0x000fda0003f06270 */
[----:B------:R-:W-:Y:S05]  /*5010*/  @!P0 BRA `(.L_x_36981) ;  /* 0x0000000000108947 */ /* 0x000fea0003800000 */
[----:B------:R-:W-:-:S03]  /*5020*/  UMOV UR10, 0xffffffff ;  /* 0xffffffff000a7882 */ /* 0x000fc60000000000 */
[----:B------:R-:W-:Y:S05]  /*5030*/  BRA.DIV UR10, `(.L_x_36982) ;  /* 0x0000002a0a847947 */ /* 0x000fea000b800000 */
[----:B0-----:R0:W1:Y:S02]  /*5040*/  SHFL.IDX PT, R30, R50, R17, R19 ;  /* 0x00000011321e7389 */ /* 0x00106400000e0013 */
.L_x_37133:
[----:B-1----:R-:W-:-:S07]  /*5050*/  IMAD R53, R45, R30, R53 ;  /* 0x0000001e2d357224 */ /* 0x002fce00078e0235 */
.L_x_36981:
[----:B------:R-:W-:-:S13]  /*5060*/  ISETP.GE.AND P0, PT, R55, 0x10, PT ;  /* 0x000000103700780c */ /* 0x000fda0003f06270 */
[----:B------:R-:W-:Y:S05]  /*5070*/  @!P0 BRA `(.L_x_36983) ;  /* 0x0000000000108947 */ /* 0x000fea0003800000 */
[----:B------:R-:W-:-:S03]  /*5080*/  UMOV UR10, 0xffffffff ;  /* 0xffffffff000a7882 */ /* 0x000fc60000000000 */
[----:B------:R-:W-:Y:S05]  /*5090*/  BRA.DIV UR10, `(.L_x_36984) ;  /* 0x0000002a0a8c7947 */ /* 0x000fea000b800000 */
[----:B0-----:R0:W1:Y:S02]  /*50a0*/  SHFL.IDX PT, R30, R50, R18, R19 ;  /* 0x00000012321e7389 */ /* 0x00106400000e0013 */
.L_x_37136:
[----:B-1----:R-:W-:-:S07]  /*50b0*/  IMAD R53, R46, R30, R53 ;  /* 0x0000001e2e357224 */ /* 0x002fce00078e0235 */
.L_x_36983:
[----:B------:R-:W-:-:S07]  /*50c0*/  IMAD.U32 R30, RZ, RZ, UR14 ;  /* 0x0000000eff1e7e24 */ /* 0x000fce000f8e00ff */
.L_x_36985:
        /* <DEDUP_REMOVED lines=36> */
.L_x_36952:
[----:B------:R-:W-:Y:S05]  /*5310*/  @!P5 BRA `(.L_x_36987) ;  /* 0xffffffe800e8d947 */ /* 0x000fea000383ffff */
.L_x_36828:
        /* <DEDUP_REMOVED lines=133> */
.L_x_36991:
[----:B------:R-:W-:Y:S05]  /*5b70*/  BSYNC.RECONVERGENT B1 ;  /* 0x0000000000017941 */ /* 0x000fea0003800200 */
.L_x_36990:
        /* <DEDUP_REMOVED lines=13> */
.L_x_36992:
        /* <DEDUP_REMOVED lines=106> */
.L_x_36989:
[----:B------:R-:W-:Y:S05]  /*62f0*/  BSYNC.RECONVERGENT B0 ;  /* 0x0000000000007941 */ /* 0x000fea0003800200 */
.L_x_36988:
[----:B------:R-:W5:Y:S02]  /*6300*/  LDCU UR10, c[0x0][0x374] ;  /* 0x00006e80ff0a77ac */ /* 0x000f640008000800 */
[----:B-----5:R-:W-:Y:S02]  /*6310*/  UIADD3 UR9, UPT, UPT, UR10, UR9, URZ ;  /* 0x000000090a097290 */ /* 0x020fe4000fffe0ff */
[----:B------:R-:W-:-:S04]  /*6320*/  USHF.L.U32 UR10, UR10, 0x1, URZ ;  /* 0x000000010a0a7899 */ /* 0x000fc800080006ff */
[----:B------:R-:W-:-:S09]  /*6330*/  UISETP.GE.U32.AND UP0, UPT, UR9, UR10, UPT ;  /* 0x0000000a0900728c */ /* 0x000fd2000bf06070 */
[----:B------:R-:W-:Y:S05]  /*6340*/  BRA.U !UP0, `(.L_x_36993) ;  /* 0xffffffad08807547 */ /* 0x000fea000b83ffff */
[----:B------:R-:W-:Y:S05]  /*6350*/  EXIT ;  /* 0x000000000000794d */ /* 0x000fea0003800000 */
.L_x_36850:
[----:B------:R-:W-:Y:S01]  /*6360*/  BSSY B2, `(.L_x_36994) ;  /* 0x0000006000027945 */ /* 0x000fe20003800000 */
[----:B------:R-:W-:Y:S02]  /*6370*/  IMAD.MOV.U32 R31, RZ, RZ, R28 ;  /* 0x000000ffff1f7224 */ /* 0x000fe400078e001c */
[----:B------:R-:W-:-:S07]  /*6380*/  IMAD.MOV.U32 R30, RZ, RZ, -0x1 ;  /* 0xffffffffff1e7424 */ /* 0x000fce00078e00ff */
[----:B012---:R-:W-:Y:S05]  /*6390*/  WARPSYNC.COLLECTIVE R30, `(.L_x_36995) ;  /* 0x000000001e087348 */ /* 0x007fea0003c00000 */
[----:B-1----:R1:W3:Y:S02]  /*63a0*/  SHFL.IDX P0, R30, R50, R31, R19 ;  /* 0x0000001f321e7389 */ /* 0x0022e40000000013 */
[----:B0123--:R-:W-:Y:S05]  /*63b0*/  ENDCOLLECTIVE ;  /* 0x000000000000791b */ /* 0x00ffea0003800000 */
.L_x_36995:
[----:B------:R-:W-:Y:S05]  /*63c0*/  BSYNC B2 ;  /* 0x0000000000027941 */ /* 0x000fea0003800000 */
.L_x_36994:
[----:B------:R-:W-:Y:S05]  /*63d0*/  BRA `(.L_x_36996) ;  /* 0xffffffc000787947 */ /* 0x000fea000383ffff */
.L_x_36852:
[----:B------:R-:W-:Y:S01]  /*63e0*/  BSSY B2, `(.L_x_36997) ;  /* 0x0000006000027945 */ /* 0x000fe20003800000 */
[----:B------:R-:W-:Y:S01]  /*63f0*/  MOV R31, R4 ;  /* 0x00000004001f7202 */ /* 0x000fe20000000f00 */
[----:B------:R-:W-:-:S07]  /*6400*/  IMAD.MOV.U32 R30, RZ, RZ, -0x1 ;  /* 0xffffffffff1e7424 */ /* 0x000fce00078e00ff */
[----:B012---:R-:W-:Y:S05]  /*6410*/  WARPSYNC.COLLECTIVE R30, `(.L_x_36998) ;  /* 0x000000001e087348 */ /* 0x007fea0003c00000 */
[----:B-1----:R1:W3:Y:S02]  /*6420*/  SHFL.IDX P0, R30, R50, R31, R19 ;  /* 0x0000001f321e7389 */ /* 0x0022e40000000013 */
[----:B0123--:R-:W-:Y:S05]  /*6430*/  ENDCOLLECTIVE ;  /* 0x000000000000791b */ /* 0x00ffea0003800000 */
.L_x_36998:
[----:B------:R-:W-:Y:S05]  /*6440*/  BSYNC B2 ;  /* 0x0000000000027941 */ /* 0x000fea0003800000 */
.L_x_36997:
[----:B------:R-:W-:Y:S05]  /*6450*/  BRA `(.L_x_36999) ;  /* 0xffffffc0006c7947 */ /* 0x000fea000383ffff */
.L_x_36854:
[----:B------:R-:W-:Y:S01]  /*6460*/  BSSY B2, `(.L_x_37000) ;  /* 0x0000006000027945 */ /* 0x000fe20003800000 */
[----:B------:R-:W-:Y:S02]  /*6470*/  IMAD.MOV.U32 R31, RZ, RZ, R5 ;  /* 0x000000ffff1f7224 */ /* 0x000fe400078e0005 */
[----:B------:R-:W-:-:S07]  /*6480*/  IMAD.MOV.U32 R30, RZ, RZ, -0x1 ;  /* 0xffffffffff1e7424 */ /* 0x000fce00078e00ff */
[----:B012---:R-:W-:Y:S05]  /*6490*/  WARPSYNC.COLLECTIVE R30, `(.L_x_37001) ;  /* 0x000000001e087348 */ /* 0x007fea0003c00000 */
[----:B-1----:R1:W3:Y:S02]  /*64a0*/  SHFL.IDX P0, R30, R50, R31, R19 ;  /* 0x0000001f321e7389 */ /* 0x0022e40000000013 */
[----:B0123--:R-:W-:Y:S05]  /*64b0*/  ENDCOLLECTIVE ;  /* 0x000000000000791b */ /* 0x00ffea0003800000 */
.L_x_37001:
[----:B------:R-:W-:Y:S05]  /*64c0*/  BSYNC B2 ;  /* 0x0000000000027941 */ /* 0x000fea0003800000 */
.L_x_37000:
[----:B------:R-:W-:Y:S05]  /*64d0*/  BRA `(.L_x_37002) ;  /* 0xffffffc000607947 */ /* 0x000fea000383ffff */
.L_x_36856:
[----:B------:R-:W-:Y:S01]  /*64e0*/  BSSY B2, `(.L_x_37003) ;  /* 0x0000006000027945 */ /* 0x000fe20003800000 */
[----:B------:R-:W-:Y:S01]  /*64f0*/  MOV R31, R6 ;  /* 0x00000006001f7202 */ /* 0x000fe20000000f00 */
[----:B------:R-:W-:-:S07]  /*6500*/  IMAD.MOV.U32 R30, RZ, RZ, -0x1 ;  /* 0xffffffffff1e7424 */ /* 0x000fce00078e00ff */
[----:B012---:R-:W-:Y:S05]  /*6510*/  WARPSYNC.COLLECTIVE R30, `(.L_x_37004) ;  /* 0x000000001e087348 */ /* 0x007fea0003c00000 */
[----:B-1----:R1:W3:Y:S02]  /*6520*/  SHFL.IDX P0, R30, R50, R31, R19 ;  /* 0x0000001f321e7389 */ /* 0x0022e40000000013 */
[----:B0123--:R-:W-:Y:S05]  /*6530*/  ENDCOLLECTIVE ;  /* 0x000000000000791b */ /* 0x00ffea0003800000 */
.L_x_37004:
[----:B------:R-:W-:Y:S05]  /*6540*/  BSYNC B2 ;  /* 0x0000000000027941 */ /* 0x000fea0003800000 */
.L_x_37003:
[----:B------:R-:W-:Y:S05]  /*6550*/  BRA `(.L_x_37005) ;  /* 0xffffffc000547947 */ /* 0x000fea000383ffff */
.L_x_36858:
[----:B------:R-:W-:Y:S01]  /*6560*/  BSSY B2, `(.L_x_37006) ;  /* 0x0000006000027945 */ /* 0x000fe20003800000 */
[----:B------:R-:W-:Y:S02]  /*6570*/  IMAD.MOV.U32 R31, RZ, RZ, R7 ;  /* 0x000000ffff1f7224 */ /* 0x000fe400078e0007 */
[----:B------:R-:W-:-:S07]  /*6580*/  IMAD.MOV.U32 R30, RZ, RZ, -0x1 ;  /* 0xffffffffff1e7424 */ /* 0x000fce00078e00ff */
[----:B012---:R-:W-:Y:S05]  /*6590*/  WARPSYNC.COLLECTIVE R30, `(.L_x_37007) ;  /* 0x000000001e087348 */ /* 0x007fea0003c00000 */
[----:B-1----:R1:W3:Y:S02]  /*65a0*/  SHFL.IDX P0, R30, R50, R31, R19 ;  /* 0x0000001f321e7389 */ /* 0x0022e40000000013 */
[----:B0123--:R-:W-:Y:S05]  /*65b0*/  ENDCOLLECTIVE ;  /* 0x000000000000791b */ /* 0x00ffea0003800000 */
.L_x_37007:
[----:B------:R-:W-:Y:S05]  /*65c0*/  BSYNC B2 ;  /* 0x0000000000027941 */ /* 0x000fea0003800000 */
.L_x_37006:
[----:B------:R-:W-:Y:S05]  /*65d0*/  BRA `(.L_x_37008) ;  /* 0xffffffc000487947 */ /* 0x000fea000383ffff */
.L_x_36860:
[----:B------:R-:W-:Y:S01]  /*65e0*/  BSSY B2, `(.L_x_37009) ;  /* 0x0000006000027945 */ /* 0x000fe20003800000 */
[----:B------:R-:W-:Y:S01]  /*65f0*/  MOV R31, R8 ;  /* 0x00000008001f7202 */ /* 0x000fe20000000f00 */
[----:B------:R-:W-:-:S07]  /*6600*/  IMAD.MOV.U32 R30, RZ, RZ, -0x1 ;  /* 0xffffffffff1e7424 */ /* 0x000fce00078e00ff */
[----:B012---:R-:W-:Y:S05]  /*6610*/  WARPSYNC.COLLECTIVE R30, `(.L_x_37010) ;  /* 0x000000001e087348 */ /* 0x007fea0003c00000 */
[----:B-1----:R1:W3:Y:S02]  /*6620*/  SHFL.IDX P0, R30, R50, R31, R19 ;  /* 0x0000001f321e7389 */ /* 0x0022e40000000013 */
[----:B0123--:R-:W-:Y:S05]  /*6630*/  ENDCOLLECTIVE ;  /* 0x000000000000791b */ /* 0x00ffea0003800000 */
.L_x_37010:
[----:B------:R-:W-:Y:S05]  /*6640*/  BSYNC B2 ;  /* 0x0000000000027941 */ /* 0x000fea0003800000 */
.L_x_37009:
[----:B------:R-:W-:Y:S05]  /*6650*/  BRA `(.L_x_37011) ;  /* 0xffffffc000447947 */ /* 0x000fea000383ffff */
.L_x_36862:
[----:B------:R-:W-:Y:S01]  /*6660*/  BSSY B2, `(.L_x_37012) ;  /* 0x0000006000027945 */ /* 0x000fe20003800000 */
[----:B------:R-:W-:Y:S02]  /*6670*/  IMAD.MOV.U32 R31, RZ, RZ, R9 ;  /* 0x000000ffff1f7224 */ /* 0x000fe400078e0009 */
[----:B------:R-:W-:-:S07]  /*6680*/  IMAD.MOV.U32 R30, RZ, RZ, -0x1 ;  /* 0xffffffffff1e7424 */ /* 0x000fce00078e00ff */
[----:B012---:R-:W-:Y:S05]  /*6690*/  WARPSYNC.COLLECTIVE R30, `(.L_x_37013) ;  /* 0x000000001e087348 */ /* 0x007fea0003c00000 */
[----:B-1----:R1:W3:Y:S02]  /*66a0*/  SHFL.IDX P0, R30, R50, R31, R19 ;  /* 0x0000001f321e7389 */ /* 0x0022e40000000013 */
[----:B0123--:R-:W-:Y:S05]  /*66b0*/  ENDCOLLECTIVE ;  /* 0x000000000000791b */ /* 0x00ffea0003800000 */
.L_x_37013:
[----:B------:R-:W-:Y:S05]  /*66c0*/  BSYNC B2 ;  /* 0x0000000000027941 */ /* 0x000fea0003800000 */
.L_x_37012:
[----:B------:R-:W-:Y:S05]  /*66d0*/  BRA `(.L_x_37014) ;  /* 0xffffffc0003c7947 */ /* 0x000fea000383ffff */
.L_x_36864:
[----:B------:R-:W-:Y:S01]  /*66e0*/  BSSY B2, `(.L_x_37015) ;  /* 0x0000006000027945 */ /* 0x000fe20003800000 */
[----:B------:R-:W-:Y:S01]  /*66f0*/  MOV R31, R10 ;  /* 0x0000000a001f7202 */ /* 0x000fe20000000f00 */
[----:B------:R-:W-:-:S07]  /*6700*/  IMAD.MOV.U32 R30, RZ, RZ, -0x1 ;  /* 0xffffffffff1e7424 */ /* 0x000fce00078e00ff */
[----:B012---:R-:W-:Y:S05]  /*6710*/  WARPSYNC.COLLECTIVE R30, `(.L_x_37016) ;  /* 0x000000001e087348 */ /* 0x007fea0003c00000 */
[----:B-1----:R1:W3:Y:S02]  /*6720*/  SHFL.IDX P0, R30, R50, R31, R19 ;  /* 0x0000001f321e7389 */ /* 0x0022e40000000013 */
[----:B0123--:R-:W-:Y:S05]  /*6730*/  ENDCOLLECTIVE ;  /* 0x000000000000791b */ /* 0x00ffea0003800000 */
.L_x_37016:
[----:B------:R-:W-:Y:S05]  /*6740*/  BSYNC B2 ;  /* 0x0000000000027941 */ /* 0x000fea0003800000 */
.L_x_37015:
[----:B------:R-:W-:Y:S05]  /*6750*/  BRA `(.L_x_37017) ;  /* 0xffffffc000347947 */ /* 0x000fea000383ffff */
.L_x_36866:
[----:B------:R-:W-:Y:S01]  /*6760*/  BSSY B2, `(.L_x_37018) ;  /* 0x0000006000027945 */ /* 0x000fe20003800000 */
[----:B------:R-:W-:Y:S02]  /*6770*/  IMAD.MOV.U32 R31, RZ, RZ, R11 ;  /* 0x000000ffff1f7224 */ /* 0x000fe400078e000b */
[----:B------:R-:W-:-:S07]  /*6780*/  IMAD.MOV.U32 R30, RZ, RZ, -0x1 ;  /* 0xffffffffff1e7424 */ /* 0x000fce00078e00ff */
[----:B012---:R-:W-:Y:S05]  /*6790*/  WARPSYNC.COLLECTIVE R30, `(.L_x_37019) ;  /* 0x000000001e087348 */ /* 0x007fea0003c00000 */
[----:B-1----:R1:W3:Y:S02]  /*67a0*/  SHFL.IDX P0, R30, R50, R31, R19 ;  /* 0x0000001f321e7389 */ /* 0x0022e40000000013 */
[----:B0123--:R-:W-:Y:S05]  /*67b0*/  ENDCOLLECTIVE ;  /* 0x000000000000791b */ /* 0x00ffea0003800000 */
.L_x_37019:
[----:B------:R-:W-:Y:S05]  /*67c0*/  BSYNC B2 ;  /* 0x0000000000027941 */ /* 0x000fea0003800000 */
.L_x_37018:
[----:B------:R-:W-:Y:S05]  /*67d0*/  BRA `(.L_x_37020) ;  /* 0xffffffc0002c7947 */ /* 0x000fea000383ffff */
.L_x_36868:
[----:B------:R-:W-:Y:S01]  /*67e0*/  BSSY B2, `(.L_x_37021) ;  /* 0x0000006000027945 */ /* 0x000fe20003800000 */
[----:B------:R-:W-:Y:S01]  /*67f0*/  MOV R31, R12 ;  /* 0x0000000c001f7202 */ /* 0x000fe20000000f00 */
[----:B------:R-:W-:-:S07]  /*6800*/  IMAD.MOV.U32 R30, RZ, RZ, -0x1 ;  /* 0xffffffffff1e7424 */ /* 0x000fce00078e00ff */
[----:B012---:R-:W-:Y:S05]  /*6810*/  WARPSYNC.COLLECTIVE R30, `(.L_x_37022) ;  /* 0x000000001e087348 */ /* 0x007fea0003c00000 */
[----:B-1----:R1:W3:Y:S02]  /*6820*/  SHFL.IDX P0, R30, R50, R31, R19 ;  /* 0x0000001f321e7389 */ /* 0x0022e40000000013 */
[----:B0123--:R-:W-:Y:S05]  /*6830*/  ENDCOLLECTIVE ;  /* 0x000000000000791b */ /* 0x00ffea0003800000 */
.L_x_37022:
[----:B------:R-:W-:Y:S05]  /*6840*/  BSYNC B2 ;  /* 0x0000000000027941 */ /* 0x000fea0003800000 */
.L_x_37021:
[----:B------:R-:W-:Y:S05]  /*6850*/  BRA `(.L_x_37023) ;  /* 0xffffffc000247947 */ /* 0x000fea000383ffff */
.L_x_36870:
[----:B------:R-:W-:Y:S01]  /*6860*/  BSSY B2, `(.L_x_37024) ;  /* 0x0000006000027945 */ /* 0x000fe20003800000 */
[----:B------:R-:W-:Y:S02]  /*6870*/  IMAD.MOV.U32 R31, RZ, RZ, R13 ;  /* 0x000000ffff1f7224 */ /* 0x000fe400078e000d */
[----:B------:R-:W-:-:S07]  /*6880*/  IMAD.MOV.U32 R30, RZ, RZ, -0x1 ;  /* 0xffffffffff1e7424 */ /* 0x000fce00078e00ff */
[----:B012---:R-:W-:Y:S05]  /*6890*/  WARPSYNC.COLLECTIVE R30, `(.L_x_37025) ;  /* 0x000000001e087348 */ /* 0x007fea0003c00000 */
[----:B-1----:R1:W3:Y:S02]  /*68a0*/  SHFL.IDX P0, R30, R50, R31, R19 ;  /* 0x0000001f321e7389 */ /* 0x0022e40000000013 */
[----:B0123--:R-:W-:Y:S05]  /*68b0*/  ENDCOLLECTIVE ;  /* 0x000000000000791b */ /* 0x00ffea0003800000 */
.L_x_37025:
[----:B------:R-:W-:Y:S05]  /*68c0*/  BSYNC B2 ;  /* 0x0000000000027941 */ /* 0x000fea0003800000 */
.L_x_37024:
[----:B------:R-:W-:Y:S05]  /*68d0*/  BRA `(.L_x_37026) ;  /* 0xffffffc0001c7947 */ /* 0x000fea000383ffff */
.L_x_36872:
[----:B------:R-:W-:Y:S01]  /*68e0*/  BSSY B2, `(.L_x_37027) ;  /* 0x0000006000027945 */ /* 0x000fe20003800000 */
[----:B------:R-:W-:Y:S01]  /*68f0*/  MOV R31, R14 ;  /* 0x0000000e001f7202 */ /* 0x000fe20000000f00 */
[----:B------:R-:W-:-:S07]  /*6900*/  IMAD.MOV.U32 R30, RZ, RZ, -0x1 ;  /* 0xffffffffff1e7424 */ /* 0x000fce00078e00ff */
[----:B012---:R-:W-:Y:S05]  /*6910*/  WARPSYNC.COLLECTIVE R30, `(.L_x_37028) ;  /* 0x000000001e087348 */ /* 0x007fea0003c00000 */
[----:B-1----:R1:W3:Y:S02]  /*6920*/  SHFL.IDX P0, R30, R50, R31, R19 ;  /* 0x0000001f321e7389 */ /* 0x0022e40000000013 */
[----:B0123--:R-:W-:Y:S05]  /*6930*/  ENDCOLLECTIVE ;  /* 0x000000000000791b */ /* 0x00ffea0003800000 */
.L_x_37028:
[----:B------:R-:W-:Y:S05]  /*6940*/  BSYNC B2 ;  /* 0x0000000000027941 */ /* 0x000fea0003800000 */
.L_x_37027:
[----:B------:R-:W-:Y:S05]  /*6950*/  BRA `(.L_x_37029) ;  /* 0xffffffc000147947 */ /* 0x000fea000383ffff */
.L_x_36874:
[----:B------:R-:W-:Y:S01]  /*6960*/  BSSY B2, `(.L_x_37030) ;  /* 0x0000006000027945 */ /* 0x000fe20003800000 */
[----:B------:R-:W-:Y:S02]  /*6970*/  IMAD.MOV.U32 R31, RZ, RZ, R15 ;  /* 0x000000ffff1f7224 */ /* 0x000fe400078e000f */
[----:B------:R-:W-:-:S07]  /*6980*/  IMAD.MOV.U32 R30, RZ, RZ, -0x1 ;  /* 0xffffffffff1e7424 */ /* 0x000fce00078e00ff */
[----:B012---:R-:W-:Y:S05]  /*6990*/  WARPSYNC.COLLECTIVE R30, `(.L_x_37031) ;  /* 0x000000001e087348 */ /* 0x007fea0003c00000 */
[----:B-1----:R1:W3:Y:S02]  /*69a0*/  SHFL.IDX P0, R30, R50, R31, R19 ;  /* 0x0000001f321e7389 */ /* 0x0022e40000000013 */
[----:B0123--:R-:W-:Y:S05]  /*69b0*/  ENDCOLLECTIVE ;  /* 0x000000000000791b */ /* 0x00ffea0003800000 */
.L_x_37031:
[----:B------:R-:W-:Y:S05]  /*69c0*/  BSYNC B2 ;  /* 0x0000000000027941 */ /* 0x000fea0003800000 */
.L_x_37030:
[----:B------:R-:W-:Y:S05]  /*69d0*/  BRA `(.L_x_37032) ;  /* 0xffffffc0000c7947 */ /* 0x000fea000383ffff */
.L_x_36876:
[----:B------:R-:W-:Y:S01]  /*69e0*/  BSSY B2, `(.L_x_37033) ;  /* 0x0000006000027945 */ /* 0x000fe20003800000 */
[----:B------:R-:W-:Y:S01]  /*69f0*/  MOV R31, R16 ;  /* 0x00000010001f7202 */ /* 0x000fe20000000f00 */
[----:B------:R-:W-:-:S07]  /*6a00*/  IMAD.MOV.U32 R30, RZ, RZ, -0x1 ;  /* 0xffffffffff1e7424 */ /* 0x000fce00078e00ff */
[----:B012---:R-:W-:Y:S05]  /*6a10*/  WARPSYNC.COLLECTIVE R30, `(.L_x_37034) ;  /* 0x000000001e087348 */ /* 0x007fea0003c00000 */
[----:B-1----:R1:W3:Y:S02]  /*6a20*/  SHFL.IDX P0, R30, R50, R31, R19 ;  /* 0x0000001f321e7389 */ /* 0x0022e40000000013 */
[----:B0123--:R-:W-:Y:S05]  /*6a30*/  ENDCOLLECTIVE ;  /* 0x000000000000791b */ /* 0x00ffea0003800000 */
.L_x_37034:
[----:B------:R-:W-:Y:S05]  /*6a40*/  BSYNC B2 ;  /* 0x0000000000027941 */ /* 0x000fea0003800000 */
.L_x_37033:
[----:B------:R-:W-:Y:S05]  /*6a50*/  BRA `(.L_x_37035) ;  /* 0xffffffc000047947 */ /* 0x000fea000383ffff */
.L_x_36878:
[----:B------:R-:W-:Y:S01]  /*6a60*/  BSSY B2, `(.L_x_37036) ;  /* 0x0000006000027945 */ /* 0x000fe20003800000 */
[----:B------:R-:W-:Y:S02]  /*6a70*/  IMAD.MOV.U32 R31, RZ, RZ, R17 ;  /* 0x000000ffff1f7224 */ /* 0x000fe400078e0011 */
[----:B------:R-:W-:-:S07]  /*6a80*/  IMAD.MOV.U32 R30, RZ, RZ, -0x1 ;  /* 0xffffffffff1e7424 */ /* 0x000fce00078e00ff */
[----:B012---:R-:W-:Y:S05]  /*6a90*/  WARPSYNC.COLLECTIVE R30, `(.L_x_37037) ;  /* 0x000000001e087348 */ /* 0x007fea0003c00000 */
[----:B-1----:R1:W3:Y:S02]  /*6aa0*/  SHFL.IDX P0, R30, R50, R31, R19 ;  /* 0x0000001f321e7389 */ /* 0x0022e40000000013 */
[----:B0123--:R-:W-:Y:S05]  /*6ab0*/  ENDCOLLECTIVE ;  /* 0x000000000000791b */ /* 0x00ffea0003800000 */
.L_x_37037:
[----:B------:R-:W-:Y:S05]  /*6ac0*/  BSYNC B2 ;  /* 0x0000000000027941 */ /* 0x000fea0003800000 */
.L_x_37036:
[----:B------:R-:W-:Y:S05]  /*6ad0*/  BRA `(.L_x_37038) ;  /* 0xffffffbc00fc7947 */ /* 0x000fea000383ffff */
.L_x_36880:
[----:B------:R-:W-:Y:S01]  /*6ae0*/  BSSY B2, `(.L_x_37039) ;  /* 0x0000006000027945 */ /* 0x000fe20003800000 */
[----:B------:R-:W-:Y:S01]  /*6af0*/  MOV R31, R18 ;  /* 0x00000012001f7202 */ /* 0x000fe20000000f00 */
[----:B------:R-:W-:-:S07]  /*6b00*/  IMAD.MOV.U32 R30, RZ, RZ, -0x1 ;  /* 0xffffffffff1e7424 */ /* 0x000fce00078e00ff */
[----:B012---:R-:W-:Y:S05]  /*6b10*/  WARPSYNC.COLLECTIVE R30, `(.L_x_37040) ;  /* 0x000000001e087348 */ /* 0x007fea0003c00000 */
[----:B-1----:R1:W3:Y:S02]  /*6b20*/  SHFL.IDX P0, R30, R50, R31, R19 ;  /* 0x0000001f321e7389 */ /* 0x0022e40000000013 */
[----:B0123--:R-:W-:Y:S05]  /*6b30*/  ENDCOLLECTIVE ;  /* 0x000000000000791b */ /* 0x00ffea0003800000 */
.L_x_37040:
[----:B------:R-:W-:Y:S05]  /*6b40*/  BSYNC B2 ;  /* 0x0000000000027941 */ /* 0x000fea0003800000 */
.L_x_37039:
[----:B------:R-:W-:Y:S05]  /*6b50*/  BRA `(.L_x_37041) ;  /* 0xffffffbc00f47947 */ /* 0x000fea000383ffff */
.L_x_36903:
[----:B------:R-:W-:Y:S01]  /*6b60*/  BSSY B1, `(.L_x_37042) ;  /* 0x0000006000017945 */ /* 0x000fe20003800000 */
[----:B------:R-:W-:Y:S02]  /*6b70*/  IMAD.MOV.U32 R31, RZ, RZ, R28 ;  /* 0x000000ffff1f7224 */ /* 0x000fe400078e001c */
[----:B------:R-:W-:-:S07]  /*6b80*/  IMAD.MOV.U32 R30, RZ, RZ, -0x1 ;  /* 0xffffffffff1e7424 */ /* 0x000fce00078e00ff */
[----:B012---:R-:W-:Y:S05]  /*6b90*/  WARPSYNC.COLLECTIVE R30, `(.L_x_37043) ;  /* 0x000000001e087348 */ /* 0x007fea0003c00000 */
[----:B-1----:R1:W3:Y:S02]  /*6ba0*/  SHFL.IDX P0, R30, R50, R31, R19 ;  /* 0x0000001f321e7389 */ /* 0x0022e40000000013 */
[----:B0123--:R-:W-:Y:S05]  /*6bb0*/  ENDCOLLECTIVE ;  /* 0x000000000000791b */ /* 0x00ffea0003800000 */
.L_x_37043:
[----:B------:R-:W-:Y:S05]  /*6bc0*/  BSYNC B1 ;  /* 0x0000000000017941 */ /* 0x000fea0003800000 */
.L_x_37042:
[----:B------:R-:W-:Y:S05]  /*6bd0*/  BRA `(.L_x_37044) ;  /* 0xffffffcc00307947 */ /* 0x000fea000383ffff */
.L_x_36905:
[----:B------:R-:W-:Y:S01]  /*6be0*/  BSSY B1, `(.L_x_37045) ;  /* 0x0000006000017945 */ /* 0x000fe20003800000 */
[----:B------:R-:W-:Y:S01]  /*6bf0*/  MOV R31, R4 ;  /* 0x00000004001f7202 */ /* 0x000fe20000000f00 */
[----:B------:R-:W-:-:S07]  /*6c00*/  IMAD.MOV.U32 R30, RZ, RZ, -0x1 ;  /* 0xffffffffff1e7424 */ /* 0x000fce00078e00ff */
[----:B012---:R-:W-:Y:S05]  /*6c10*/  WARPSYNC.COLLECTIVE R30, `(.L_x_37046) ;  /* 0x000000001e087348 */ /* 0x007fea0003c00000 */
[----:B-1----:R1:W3:Y:S02]  /*6c20*/  SHFL.IDX P0, R30, R50, R31, R19 ;  /* 0x0000001f321e7389 */ /* 0x0022e40000000013 */
[----:B0123--:R-:W-:Y:S05]  /*6c30*/  ENDCOLLECTIVE ;  /* 0x000000000000791b */ /* 0x00ffea0003800000 */
.L_x_37046:
[----:B------:R-:W-:Y:S05]  /*6c40*/  BSYNC B1 ;  /* 0x0000000000017941 */ /* 0x000fea0003800000 */
.L_x_37045:
[----:B------:R-:W-:Y:S05]  /*6c50*/  BRA `(.L_x_37047) ;  /* 0xffffffcc00247947 */ /* 0x000fea000383ffff */
.L_x_36907:
[----:B------:R-:W-:Y:S01]  /*6c60*/  BSSY B1, `(.L_x_37048) ;  /* 0x0000006000017945 */ /* 0x000fe20003800000 */
[----:B------:R-:W-:Y:S02]  /*6c70*/  IMAD.MOV.U32 R31, RZ, RZ, R5 ;  /* 0x000000ffff1f7224 */ /* 0x000fe400078e0005 */
[----:B------:R-:W-:-:S07]  /*6c80*/  IMAD.MOV.U32 R30, RZ, RZ, -0x1 ;  /* 0xffffffffff1e7424 */ /* 0x000fce00078e00ff */
[----:B012---:R-:W-:Y:S05]  /*6c90*/  WARPSYNC.COLLECTIVE R30, `(.L_x_37049) ;  /* 0x000000001e087348 */ /* 0x007fea0003c00000 */
[----:B-1----:R1:W3:Y:S02]  /*6ca0*/  SHFL.IDX P0, R30, R50, R31, R19 ;  /* 0x0000001f321e7389 */ /* 0x0022e40000000013 */
[----:B0123--:R-:W-:Y:S05]  /*6cb0*/  ENDCOLLECTIVE ;  /* 0x000000000000791b */ /* 0x00ffea0003800000 */
.L_x_37049:
[----:B------:R-:W-:Y:S05]  /*6cc0*/  BSYNC B1 ;  /* 0x0000000000017941 */ /* 0x000fea0003800000 */
.L_x_37048:
[----:B------:R-:W-:Y:S05]  /*6cd0*/  BRA `(.L_x_37050) ;  /* 0xffffffcc00187947 */ /* 0x000fea000383ffff */
.L_x_36909:
[----:B------:R-:W-:Y:S01]  /*6ce0*/  BSSY B1, `(.L_x_37051) ;  /* 0x0000006000017945 */ /* 0x000fe20003800000 */
[----:B------:R-:W-:Y:S01]  /*6cf0*/  MOV R31, R6 ;  /* 0x00000006001f7202 */ /* 0x000fe20000000f00 */
[----:B------:R-:W-:-:S07]  /*6d00*/  IMAD.MOV.U32 R30, RZ, RZ, -0x1 ;  /* 0xffffffffff1e7424 */ /* 0x000fce00078e00ff */
[----:B012---:R-:W-:Y:S05]  /*6d10*/  WARPSYNC.COLLECTIVE R30, `(.L_x_37052) ;  /* 0x000000001e087348 */ /* 0x007fea0003c00000 */
[----:B-1----:R1:W3:Y:S02]  /*6d20*/  SHFL.IDX P0, R30, R50, R31, R19 ;  /* 0x0000001f321e7389 */ /* 0x0022e40000000013 */
[----:B0123--:R-:W-:Y:S05]  /*6d30*/  ENDCOLLECTIVE ;  /* 0x000000000000791b */ /* 0x00ffea0003800000 */
.L_x_37052:
[----:B------:R-:W-:Y:S05]  /*6d40*/  BSYNC B1 ;  /* 0x0000000000017941 */ /* 0x000fea0003800000 */
.L_x_37051:
[----:B------:R-:W-:Y:S05]  /*6d50*/  BRA `(.L_x_37053) ;  /* 0xffffffcc000c7947 */ /* 0x000fea000383ffff */
.L_x_36911:
[----:B------:R-:W-:Y:S01]  /*6d60*/  BSSY B1, `(.L_x_37054) ;  /* 0x0000006000017945 */ /* 0x000fe20003800000 */
[----:B------:R-:W-:Y:S02]  /*6d70*/  IMAD.MOV.U32 R31, RZ, RZ, R7 ;  /* 0x000000ffff1f7224 */ /* 0x000fe400078e0007 */
[----:B------:R-:W-:-:S07]  /*6d80*/  IMAD.MOV.U32 R30, RZ, RZ, -0x1 ;  /* 0xffffffffff1e7424 */ /* 0x000fce00078e00ff */
[----:B012---:R-:W-:Y:S05]  /*6d90*/  WARPSYNC.COLLECTIVE R30, `(.L_x_37055) ;  /* 0x000000001e087348 */ /* 0x007fea0003c00000 */
[----:B-1----:R1:W3:Y:S02]  /*6da0*/  SHFL.IDX P0, R30, R50, R31, R19 ;  /* 0x0000001f321e7389 */ /* 0x0022e40000000013 */
[----:B0123--:R-:W-:Y:S05]  /*6db0*/  ENDCOLLECTIVE ;  /* 0x000000000000791b */ /* 0x00ffea0003800000 */
.L_x_37055:
[----:B------:R-:W-:Y:S05]  /*6dc0*/  BSYNC B1 ;  /* 0x0000000000017941 */ /* 0x000fea0003800000 */
.L_x_37054:
[----:B------:R-:W-:Y:S05]  /*6dd0*/  BRA `(.L_x_37056) ;  /* 0xffffffcc00007947 */ /* 0x000fea000383ffff */
.L_x_36913:
[----:B------:R-:W-:Y:S01]  /*6de0*/  BSSY B1, `(.L_x_37057) ;  /* 0x0000006000017945 */ /* 0x000fe20003800000 */
[----:B------:R-:W-:Y:S01]  /*6df0*/  MOV R31, R8 ;  /* 0x00000008001f7202 */ /* 0x000fe20000000f00 */
[----:B------:R-:W-:-:S07]  /*6e00*/  IMAD.MOV.U32 R30, RZ, RZ, -0x1 ;  /* 0xffffffffff1e7424 */ /* 0x000fce00078e00ff */
[----:B012---:R-:W-:Y:S05]  /*6e10*/  WARPSYNC.COLLECTIVE R30, `(.L_x_37058) ;  /* 0x000000001e087348 */ /* 0x007fea0003c00000 */
[----:B-1----:R1:W3:Y:S02]  /*6e20*/  SHFL.IDX P0, R30, R50, R31, R19 ;  /* 0x0000001f321e7389 */ /* 0x0022e40000000013 */
[----:B0123--:R-:W-:Y:S05]  /*6e30*/  ENDCOLLECTIVE ;  /* 0x000000000000791b */ /* 0x00ffea0003800000 */
.L_x_37058:
[----:B------:R-:W-:Y:S05]  /*6e40*/  BSYNC B1 ;  /* 0x0000000000017941 */ /* 0x000fea0003800000 */
.L_x_37057:
[----:B------:R-:W-:Y:S05]  /*6e50*/  BRA `(.L_x_37059) ;  /* 0xffffffc800fc7947 */ /* 0x000fea000383ffff */
.L_x_36915:
[----:B------:R-:W-:Y:S01]  /*6e60*/  BSSY B1, `(.L_x_37060) ;  /* 0x0000006000017945 */ /* 0x000fe20003800000 */
[----:B------:R-:W-:Y:S02]  /*6e70*/  IMAD.MOV.U32 R31, RZ, RZ, R9 ;  /* 0x000000ffff1f7224 */ /* 0x000fe400078e0009 */
[----:B------:R-:W-:-:S07]  /*6e80*/  IMAD.MOV.U32 R30, RZ, RZ, -0x1 ;  /* 0xffffffffff1e7424 */ /* 0x000fce00078e00ff */
[----:B012---:R-:W-:Y:S05]  /*6e90*/  WARPSYNC.COLLECTIVE R30, `(.L_x_37061) ;  /* 0x000000001e087348 */ /* 0x007fea0003c00000 */
[----:B-1----:R1:W3:Y:S02]  /*6ea0*/  SHFL.IDX P0, R30, R50, R31, R19 ;  /* 0x0000001f321e7389 */ /* 0x0022e40000000013 */
[----:B0123--:R-:W-:Y:S05]  /*6eb0*/  ENDCOLLECTIVE ;  /* 0x000000000000791b */ /* 0x00ffea0003800000 */
.L_x_37061:
[----:B------:R-:W-:Y:S05]  /*6ec0*/  BSYNC B1 ;  /* 0x0000000000017941 */ /* 0x000fea0003800000 */
.L_x_37060:
[----:B------:R-:W-:Y:S05]  /*6ed0*/  BRA `(.L_x_37062) ;  /* 0xffffffc800f47947 */ /* 0x000fea000383ffff */
.L_x_36917:
[----:B------:R-:W-:Y:S01]  /*6ee0*/  BSSY B1, `(.L_x_37063) ;  /* 0x0000006000017945 */ /* 0x000fe20003800000 */
[----:B------:R-:W-:Y:S01]  /*6ef0*/  MOV R31, R10 ;  /* 0x0000000a001f7202 */ /* 0x000fe20000000f00 */
[----:B------:R-:W-:-:S07]  /*6f00*/  IMAD.MOV.U32 R30, RZ, RZ, -0x1 ;  /* 0xffffffffff1e7424 */ /* 0x000fce00078e00ff */
[----:B012---:R-:W-:Y:S05]  /*6f10*/  WARPSYNC.COLLECTIVE R30, `(.L_x_37064) ;  /* 0x000000001e087348 */ /* 0x007fea0003c00000 */
[----:B-1----:R1:W3:Y:S02]  /*6f20*/  SHFL.IDX P0, R30, R50, R31, R19 ;  /* 0x0000001f321e7389 */ /* 0x0022e40000000013 */
[----:B0123--:R-:W-:Y:S05]  /*6f30*/  ENDCOLLECTIVE ;  /* 0x000000000000791b */ /* 0x00ffea0003800000 */
.L_x_37064:
[----:B------:R-:W-:Y:S05]  /*6f40*/  BSYNC B1 ;  /* 0x0000000000017941 */ /* 0x000fea0003800000 */
.L_x_37063:
[----:B------:R-:W-:Y:S05]  /*6f50*/  BRA `(.L_x_37065) ;  /* 0xffffffc800ec7947 */ /* 0x000fea000383ffff */
.L_x_36919:
[----:B------:R-:W-:Y:S01]  /*6f60*/  BSSY B1, `(.L_x_37066) ;  /* 0x0000006000017945 */ /* 0x000fe20003800000 */
[----:B------:R-:W-:Y:S02]  /*6f70*/  IMAD.MOV.U32 R31, RZ, RZ, R11 ;  /* 0x000000ffff1f7224 */ /* 0x000fe400078e000b */
[----:B------:R-:W-:-:S07]  /*6f80*/  IMAD.MOV.U32 R30, RZ, RZ, -0x1 ;  /* 0xffffffffff1e7424 */ /* 0x000fce00078e00ff */
[----:B012---:R-:W-:Y:S05]  /*6f90*/  WARPSYNC.COLLECTIVE R30, `(.L_x_37067) ;  /* 0x000000001e087348 */ /* 0x007fea0003c00000 */
[----:B-1----:R1:W3:Y:S02]  /*6fa0*/  SHFL.IDX P0, R30, R50, R31, R19 ;  /* 0x0000001f321e7389 */ /* 0x0022e40000000013 */
[----:B0123--:R-:W-:Y:S05]  /*6fb0*/  ENDCOLLECTIVE ;  /* 0x000000000000791b */ /* 0x00ffea0003800000 */
.L_x_37067:
[----:B------:R-:W-:Y:S05]  /*6fc0*/  BSYNC B1 ;  /* 0x0000000000017941 */ /* 0x000fea0003800000 */
.L_x_37066:
[----:B------:R-:W-:Y:S05]  /*6fd0*/  BRA `(.L_x_37068) ;  /* 0xffffffc800e47947 */ /* 0x000fea000383ffff */
.L_x_36921:
[----:B------:R-:W-:Y:S01]  /*6fe0*/  BSSY B1, `(.L_x_37069) ;  /* 0x0000006000017945 */ /* 0x000fe20003800000 */
[----:B------:R-:W-:Y:S01]  /*6ff0*/  MOV R31, R12 ;  /* 0x0000000c001f7202 */ /* 0x000fe20000000f00 */
[----:B------:R-:W-:-:S07]  /*7000*/  IMAD.MOV.U32 R30, RZ, RZ, -0x1 ;  /* 0xffffffffff1e7424 */ /* 0x000fce00078e00ff */
[----:B012---:R-:W-:Y:S05]  /*7010*/  WARPSYNC.COLLECTIVE R30, `(.L_x_37070) ;  /* 0x000000001e087348 */ /* 0x007fea0003c00000 */
[----:B-1----:R1:W3:Y:S02]  /*7020*/  SHFL.IDX P0, R30, R50, R31, R19 ;  /* 0x0000001f321e7389 */ /* 0x0022e40000000013 */
[----:B0123--:R-:W-:Y:S05]  /*7030*/  ENDCOLLECTIVE ;  /* 0x000000000000791b */ /* 0x00ffea0003800000 */
.L_x_37070:
[----:B------:R-:W-:Y:S05]  /*7040*/  BSYNC B1 ;  /* 0x0000000000017941 */ /* 0x000fea0003800000 */
.L_x_37069:
[----:B------:R-:W-:Y:S05]  /*7050*/  BRA `(.L_x_37071) ;  /* 0xffffffc800dc7947 */ /* 0x000fea000383ffff */
.L_x_36923:
[----:B------:R-:W-:Y:S01]  /*7060*/  BSSY B1, `(.L_x_37072) ;  /* 0x0000006000017945 */ /* 0x000fe20003800000 */
[----:B------:R-:W-:Y:S02]  /*7070*/  IMAD.MOV.U32 R31, RZ, RZ, R13 ;  /* 0x000000ffff1f7224 */ /* 0x000fe400078e000d */
[----:B------:R-:W-:-:S07]  /*7080*/  IMAD.MOV.U32 R30, RZ, RZ, -0x1 ;  /* 0xffffffffff1e7424 */ /* 0x000fce00078e00ff */
[----:B012---:R-:W-:Y:S05]  /*7090*/  WARPSYNC.COLLECTIVE R30, `(.L_x_37073) ;  /* 0x000000001e087348 */ /* 0x007fea0003c00000 */
[----:B-1----:R1:W3:Y:S02]  /*70a0*/  SHFL.IDX P0, R30, R50, R31, R19 ;  /* 0x0000001f321e7389 */ /* 0x0022e40000000013 */
[----:B0123--:R-:W-:Y:S05]  /*70b0*/  ENDCOLLECTIVE ;  /* 0x000000000000791b */ /* 0x00ffea0003800000 */
.L_x_37073:
[----:B------:R-:W-:Y:S05]  /*70c0*/  BSYNC B1 ;  /* 0x0000000000017941 */ /* 0x000fea0003800000 */
.L_x_37072:
[----:B------:R-:W-:Y:S05]  /*70d0*/  BRA `(.L_x_37074) ;  /* 0xffffffc800d47947 */ /* 0x000fea000383ffff */
.L_x_36925:
[----:B------:R-:W-:Y:S01]  /*70e0*/  BSSY B1, `(.L_x_37075) ;  /* 0x0000006000017945 */ /* 0x000fe20003800000 */
[----:B------:R-:W-:Y:S01]  /*70f0*/  MOV R31, R14 ;  /* 0x0000000e001f7202 */ /* 0x000fe20000000f00 */
[----:B------:R-:W-:-:S07]  /*7100*/  IMAD.MOV.U32 R30, RZ, RZ, -0x1 ;  /* 0xffffffffff1e7424 */ /* 0x000fce00078e00ff */
[----:B012---:R-:W-:Y:S05]  /*7110*/  WARPSYNC.COLLECTIVE R30, `(.L_x_37076) ;  /* 0x000000001e087348 */ /* 0x007fea0003c00000 */
[----:B-1----:R1:W3:Y:S02]  /*7120*/  SHFL.IDX P0, R30, R50, R31, R19 ;  /* 0x0000001f321e7389 */ /* 0x0022e40000000013 */
[----:B0123--:R-:W-:Y:S05]  /*7130*/  ENDCOLLECTIVE ;  /* 0x000000000000791b */ /* 0x00ffea0003800000 */
.L_x_37076:
[----:B------:R-:W-:Y:S05]  /*7140*/  BSYNC B1 ;  /* 0x0000000000017941 */ /* 0x000fea0003800000 */
.L_x_37075:
[----:B------:R-:W-:Y:S05]  /*7150*/  BRA `(.L_x_37077) ;  /* 0xffffffc800cc7947 */ /* 0x000fea000383ffff */
.L_x_36927:
[----:B------:R-:W-:Y:S01]  /*7160*/  BSSY B1, `(.L_x_37078) ;  /* 0x0000006000017945 */ /* 0x000fe20003800000 */
[----:B------:R-:W-:Y:S02]  /*7170*/  IMAD.MOV.U32 R31, RZ, RZ, R15 ;  /* 0x000000ffff1f7224 */ /* 0x000fe400078e000f */
[----:B------:R-:W-:-:S07]  /*7180*/  IMAD.MOV.U32 R30, RZ, RZ, -0x1 ;  /* 0xffffffffff1e7424 */ /* 0x000fce00078e00ff */
[----:B012---:R-:W-:Y:S05]  /*7190*/  WARPSYNC.COLLECTIVE R30, `(.L_x_37079) ;  /* 0x000000001e087348 */ /* 0x007fea0003c00000 */
[----:B-1----:R1:W3:Y:S02]  /*71a0*/  SHFL.IDX P0, R30, R50, R31, R19 ;  /* 0x0000001f321e7389 */ /* 0x0022e40000000013 */
[----:B0123--:R-:W-:Y:S05]  /*71b0*/  ENDCOLLECTIVE ;  /* 0x000000000000791b */ /* 0x00ffea0003800000 */
.L_x_37079:
[----:B------:R-:W-:Y:S05]  /*71c0*/  BSYNC B1 ;  /* 0x0000000000017941 */ /* 0x000fea0003800000 */
.L_x_37078:
[----:B------:R-:W-:Y:S05]  /*71d0*/  BRA `(.L_x_37080) ;  /* 0xffffffc800c47947 */ /* 0x000fea000383ffff */
.L_x_36929:
[----:B------:R-:W-:Y:S01]  /*71e0*/  BSSY B1, `(.L_x_37081) ;  /* 0x0000006000017945 */ /* 0x000fe20003800000 */
[----:B------:R-:W-:Y:S01]  /*71f0*/  MOV R31, R16 ;  /* 0x00000010001f7202 */ /* 0x000fe20000000f00 */
[----:B------:R-:W-:-:S07]  /*7200*/  IMAD.MOV.U32 R30, RZ, RZ, -0x1 ;  /* 0xffffffffff1e7424 */ /* 0x000fce00078e00ff */
[----:B012---:R-:W-:Y:S05]  /*7210*/  WARPSYNC.COLLECTIVE R30, `(.L_x_37082) ;  /* 0x000000001e087348 */ /* 0x007fea0003c00000 */
[----:B-1----:R1:W3:Y:S02]  /*7220*/  SHFL.IDX P0, R30, R50, R31, R19 ;  /* 0x0000001f321e7389 */ /* 0x0022e40000000013 */
[----:B0123--:R-:W-:Y:S05]  /*7230*/  ENDCOLLECTIVE ;  /* 0x000000000000791b */ /* 0x00ffea0003800000 */
.L_x_37082:
[----:B------:R-:W-:Y:S05]  /*7240*/  BSYNC B1 ;  /* 0x0000000000017941 */ /* 0x000fea0003800000 */
.L_x_37081:
[----:B------:R-:W-:Y:S05]  /*7250*/  BRA `(.L_x_37083) ;  /* 0xffffffc800bc7947 */ /* 0x000fea000383ffff */
.L_x_36931:
[----:B------:R-:W-:Y:S01]  /*7260*/  BSSY B1, `(.L_x_37084) ;  /* 0x0000006000017945 */ /* 0x000fe20003800000 */
[----:B------:R-:W-:Y:S02]  /*7270*/  IMAD.MOV.U32 R31, RZ, RZ, R17 ;  /* 0x000000ffff1f7224 */ /* 0x000fe400078e0011 */
[----:B------:R-:W-:-:S07]  /*7280*/  IMAD.MOV.U32 R30, RZ, RZ, -0x1 ;  /* 0xffffffffff1e7424 */ /* 0x000fce00078e00ff */
[----:B012---:R-:W-:Y:S05]  /*7290*/  WARPSYNC.COLLECTIVE R30, `(.L_x_37085) ;  /* 0x000000001e087348 */ /* 0x007fea0003c00000 */
[----:B-1----:R1:W3:Y:S02]  /*72a0*/  SHFL.IDX P0, R30, R50, R31, R19 ;  /* 0x0000001f321e7389 */ /* 0x0022e40000000013 */
[----:B0123--:R-:W-:Y:S05]  /*72b0*/  ENDCOLLECTIVE ;  /* 0x000000000000791b */ /* 0x00ffea0003800000 */
.L_x_37085:
[----:B------:R-:W-:Y:S05]  /*72c0*/  BSYNC B1 ;  /* 0x0000000000017941 */ /* 0x000fea0003800000 */
.L_x_37084:
[----:B------:R-:W-:Y:S05]  /*72d0*/  BRA `(.L_x_37086) ;  /* 0xffffffc800b47947 */ /* 0x000fea000383ffff */
.L_x_36933:
[----:B------:R-:W-:Y:S01]  /*72e0*/  BSSY B1, `(.L_x_37087) ;  /* 0x0000006000017945 */ /* 0x000fe20003800000 */
[----:B------:R-:W-:Y:S01]  /*72f0*/  MOV R31, R18 ;  /* 0x00000012001f7202 */ /* 0x000fe20000000f00 */
[----:B------:R-:W-:-:S07]  /*7300*/  IMAD.MOV.U32 R30, RZ, RZ, -0x1 ;  /* 0xffffffffff1e7424 */ /* 0x000fce00078e00ff */
[----:B012---:R-:W-:Y:S05]  /*7310*/  WARPSYNC.COLLECTIVE R30, `(.L_x_37088) ;  /* 0x000000001e087348 */ /* 0x007fea0003c00000 */
[----:B-1----:R1:W3:Y:S02]  /*7320*/  SHFL.IDX P0, R30, R50, R31, R19 ;  /* 0x0000001f321e7389 */ /* 0x0022e40000000013 */
[----:B0123--:R-:W-:Y:S05]  /*7330*/  ENDCOLLECTIVE ;  /* 0x000000000000791b */ /* 0x00ffea0003800000 */
.L_x_37088:
[----:B------:R-:W-:Y:S05]  /*7340*/  BSYNC B1 ;  /* 0x0000000000017941 */ /* 0x000fea0003800000 */
.L_x_37087:
[----:B------:R-:W-:Y:S05]  /*7350*/  BRA `(.L_x_37089) ;  /* 0xffffffc800ac7947 */ /* 0x000fea000383ffff */
.L_x_36954:
[----:B------:R-:W-:Y:S02]  /*7360*/  IMAD.MOV.U32 R30, RZ, RZ, -0x1 ;  /* 0xffffffffff1e7424 */ /* 0x000fe400078e00ff */
[----:B------:R-:W-:-:S07]  /*7370*/  IMAD.MOV.U32 R31, RZ, RZ, R28 ;  /* 0x000000ffff1f7224 */ /* 0x000fce00078e001c */
[----:B0-2---:R-:W-:Y:S05]  /*7380*/  WARPSYNC.COLLECTIVE R30, `(.L_x_37090) ;  /* 0x000000001e087348 */ /* 0x005fea0003c00000 */
[----:B0-----:R0:W1:Y:S02]  /*7390*/  SHFL.IDX P0, R30, R50, R31, R19 ;  /* 0x0000001f321e7389 */ /* 0x0010640000000013 */
[----:B012---:R-:W-:Y:S05]  /*73a0*/  ENDCOLLECTIVE ;  /* 0x000000000000791b */ /* 0x007fea0003800000 */
.L_x_37090:
[----:B------:R-:W-:Y:S01]  /*73b0*/  MOV R56, R30 ;  /* 0x0000001e00387202 */ /* 0x000fe20000000f00 */
[----:B------:R-:W-:Y:S06]  /*73c0*/  BRA `(.L_x_37091) ;  /* 0xffffffd400d87947 */ /* 0x000fec000383ffff */
.L_x_36956:
[----:B------:R-:W-:Y:S01]  /*73d0*/  BSSY B0, `(.L_x_37092) ;  /* 0x0000006000007945 */ /* 0x000fe20003800000 */
[----:B------:R-:W-:Y:S02]  /*73e0*/  IMAD.MOV.U32 R31, RZ, RZ, R4 ;  /* 0x000000ffff1f7224 */ /* 0x000fe400078e0004 */
[----:B------:R-:W-:-:S07]  /*73f0*/  IMAD.MOV.U32 R30, RZ, RZ, -0x1 ;  /* 0xffffffffff1e7424 */ /* 0x000fce00078e00ff */
[----:B0-2---:R-:W-:Y:S05]  /*7400*/  WARPSYNC.COLLECTIVE R30, `(.L_x_37093) ;  /* 0x000000001e087348 */ /* 0x005fea0003c00000 */
[----:B0-----:R0:W1:Y:S02]  /*7410*/  SHFL.IDX P0, R30, R50, R31, R19 ;  /* 0x0000001f321e7389 */ /* 0x0010640000000013 */
[----:B012---:R-:W-:Y:S05]  /*7420*/  ENDCOLLECTIVE ;  /* 0x000000000000791b */ /* 0x007fea0003800000 */
.L_x_37093:
[----:B------:R-:W-:Y:S05]  /*7430*/  BSYNC B0 ;  /* 0x0000000000007941 */ /* 0x000fea0003800000 */
.L_x_37092:
[----:B------:R-:W-:Y:S05]  /*7440*/  BRA `(.L_x_37094) ;  /* 0xffffffd400cc7947 */ /* 0x000fea000383ffff */
.L_x_36958:
[----:B------:R-:W-:Y:S01]  /*7450*/  BSSY B0, `(.L_x_37095) ;  /* 0x0000006000007945 */ /* 0x000fe20003800000 */
[----:B------:R-:W-:Y:S01]  /*7460*/  IMAD.MOV.U32 R31, RZ, RZ, R5 ;  /* 0x000000ffff1f7224 */ /* 0x000fe200078e0005 */
[----:B------:R-:W-:-:S07]  /*7470*/  MOV R30, 0xffffffff ;  /* 0xffffffff001e7802 */ /* 0x000fce0000000f00 */
[----:B0-2---:R-:W-:Y:S05]  /*7480*/  WARPSYNC.COLLECTIVE R30, `(.L_x_37096) ;  /* 0x000000001e087348 */ /* 0x005fea0003c00000 */
[----:B0-----:R0:W1:Y:S02]  /*7490*/  SHFL.IDX P0, R30, R50, R31, R19 ;  /* 0x0000001f321e7389 */ /* 0x0010640000000013 */
[----:B012---:R-:W-:Y:S05]  /*74a0*/  ENDCOLLECTIVE ;  /* 0x000000000000791b */ /* 0x007fea0003800000 */
.L_x_37096:
[----:B------:R-:W-:Y:S05]  /*74b0*/  BSYNC B0 ;  /* 0x0000000000007941 */ /* 0x000fea0003800000 */
.L_x_37095:
[----:B------:R-:W-:Y:S05]  /*74c0*/  BRA `(.L_x_37097) ;  /* 0xffffffd400c07947 */ /* 0x000fea000383ffff */
.L_x_36960:
[----:B------:R-:W-:Y:S01]  /*74d0*/  BSSY B0, `(.L_x_37098) ;  /* 0x0000006000007945 */ /* 0x000fe20003800000 */
[----:B------:R-:W-:Y:S02]  /*74e0*/  IMAD.MOV.U32 R31, RZ, RZ, R6 ;  /* 0x000000ffff1f7224 */ /* 0x000fe400078e0006 */
[----:B------:R-:W-:-:S07]  /*74f0*/  IMAD.MOV.U32 R30, RZ, RZ, -0x1 ;  /* 0xffffffffff1e7424 */ /* 0x000fce00078e00ff */
[----:B0-2---:R-:W-:Y:S05]  /*7500*/  WARPSYNC.COLLECTIVE R30, `(.L_x_37099) ;  /* 0x000000001e087348 */ /* 0x005fea0003c00000 */
[----:B0-----:R0:W1:Y:S02]  /*7510*/  SHFL.IDX P0, R30, R50, R31, R19 ;  /* 0x0000001f321e7389 */ /* 0x0010640000000013 */
[----:B012---:R-:W-:Y:S05]  /*7520*/  ENDCOLLECTIVE ;  /* 0x000000000000791b */ /* 0x007fea0003800000 */
.L_x_37099:
[----:B------:R-:W-:Y:S05]  /*7530*/  BSYNC B0 ;  /* 0x0000000000007941 */ /* 0x000fea0003800000 */
.L_x_37098:
[----:B------:R-:W-:Y:S05]  /*7540*/  BRA `(.L_x_37100) ;  /* 0xffffffd400b47947 */ /* 0x000fea000383ffff */
.L_x_36962:
[----:B------:R-:W-:Y:S01]  /*7550*/  BSSY B0, `(.L_x_37101) ;  /* 0x0000006000007945 */ /* 0x000fe20003800000 */
[----:B------:R-:W-:Y:S01]  /*7560*/  IMAD.MOV.U32 R31, RZ, RZ, R7 ;  /* 0x000000ffff1f7224 */ /* 0x000fe200078e0007 */
[----:B------:R-:W-:-:S07]  /*7570*/  MOV R30, 0xffffffff ;  /* 0xffffffff001e7802 */ /* 0x000fce0000000f00 */
[----:B0-2---:R-:W-:Y:S05]  /*7580*/  WARPSYNC.COLLECTIVE R30, `(.L_x_37102) ;  /* 0x000000001e087348 */ /* 0x005fea0003c00000 */
[----:B0-----:R0:W1:Y:S02]  /*7590*/  SHFL.IDX P0, R30, R50, R31, R19 ;  /* 0x0000001f321e7389 */ /* 0x0010640000000013 */
[----:B012---:R-:W-:Y:S05]  /*75a0*/  ENDCOLLECTIVE ;  /* 0x000000000000791b */ /* 0x007fea0003800000 */
.L_x_37102:
[----:B------:R-:W-:Y:S05]  /*75b0*/  BSYNC B0 ;  /* 0x0000000000007941 */ /* 0x000fea0003800000 */
.L_x_37101:
[----:B------:R-:W-:Y:S05]  /*75c0*/  BRA `(.L_x_37103) ;  /* 0xffffffd400b07947 */ /* 0x000fea000383ffff */
.L_x_36964:
[----:B------:R-:W-:Y:S01]  /*75d0*/  BSSY B0, `(.L_x_37104) ;  /* 0x0000006000007945 */ /* 0x000fe20003800000 */
[----:B------:R-:W-:Y:S02]  /*75e0*/  IMAD.MOV.U32 R31, RZ, RZ, R8 ;  /* 0x000000ffff1f7224 */ /* 0x000fe400078e0008 */
[----:B------:R-:W-:-:S07]  /*75f0*/  IMAD.MOV.U32 R30, RZ, RZ, -0x1 ;  /* 0xffffffffff1e7424 */ /* 0x000fce00078e00ff */
[----:B0-2---:R-:W-:Y:S05]  /*7600*/  WARPSYNC.COLLECTIVE R30, `(.L_x_37105) ;  /* 0x000000001e087348 */ /* 0x005fea0003c00000 */
[----:B0-----:R0:W1:Y:S02]  /*7610*/  SHFL.IDX P0, R30, R50, R31, R19 ;  /* 0x0000001f321e7389 */ /* 0x0010640000000013 */
[----:B012---:R-:W-:Y:S05]  /*7620*/  ENDCOLLECTIVE ;  /* 0x000000000000791b */ /* 0x007fea0003800000 */
.L_x_37105:
[----:B------:R-:W-:Y:S05]  /*7630*/  BSYNC B0 ;  /* 0x0000000000007941 */ /* 0x000fea0003800000 */
.L_x_37104:
[----:B------:R-:W-:Y:S05]  /*7640*/  BRA `(.L_x_37106) ;  /* 0xffffffd400a87947 */ /* 0x000fea000383ffff */
.L_x_36966:
[----:B------:R-:W-:Y:S01]  /*7650*/  BSSY B0, `(.L_x_37107) ;  /* 0x0000006000007945 */ /* 0x000fe20003800000 */
[----:B------:R-:W-:Y:S01]  /*7660*/  IMAD.MOV.U32 R31, RZ, RZ, R9 ;  /* 0x000000ffff1f7224 */ /* 0x000fe200078e0009 */
[----:B------:R-:W-:-:S07]  /*7670*/  MOV R30, 0xffffffff ;  /* 0xffffffff001e7802 */ /* 0x000fce0000000f00 */
[----:B0-2---:R-:W-:Y:S05]  /*7680*/  WARPSYNC.COLLECTIVE R30, `(.L_x_37108) ;  /* 0x000000001e087348 */ /* 0x005fea0003c00000 */
[----:B0-----:R0:W1:Y:S02]  /*7690*/  SHFL.IDX P0, R30, R50, R31, R19 ;  /* 0x0000001f321e7389 */ /* 0x0010640000000013 */
[----:B012---:R-:W-:Y:S05]  /*76a0*/  ENDCOLLECTIVE ;  /* 0x000000000000791b */ /* 0x007fea0003800000 */
.L_x_37108:
[----:B------:R-:W-:Y:S05]  /*76b0*/  BSYNC B0 ;  /* 0x0000000000007941 */ /* 0x000fea0003800000 */
.L_x_37107:
[----:B------:R-:W-:Y:S05]  /*76c0*/  BRA `(.L_x_37109) ;  /* 0xffffffd400a07947 */ /* 0x000fea000383ffff */
.L_x_36968:
[----:B------:R-:W-:Y:S01]  /*76d0*/  BSSY B0, `(.L_x_37110) ;  /* 0x0000006000007945 */ /* 0x000fe20003800000 */
[----:B------:R-:W-:Y:S02]  /*76e0*/  IMAD.MOV.U32 R31, RZ, RZ, R10 ;  /* 0x000000ffff1f7224 */ /* 0x000fe400078e000a */
[----:B------:R-:W-:-:S07]  /*76f0*/  IMAD.MOV.U32 R30, RZ, RZ, -0x1 ;  /* 0xffffffffff1e7424 */ /* 0x000fce00078e00ff */
[----:B0-2---:R-:W-:Y:S05]  /*7700*/  WARPSYNC.COLLECTIVE R30, `(.L_x_37111) ;  /* 0x000000001e087348 */ /* 0x005fea0003c00000 */
[----:B0-----:R0:W1:Y:S02]  /*7710*/  SHFL.IDX P0, R30, R50, R31, R19 ;  /* 0x0000001f321e7389 */ /* 0x0010640000000013 */
[----:B012---:R-:W-:Y:S05]  /*7720*/  ENDCOLLECTIVE ;  /* 0x000000000000791b */ /* 0x007fea0003800000 */
.L_x_37111:
[----:B------:R-:W-:Y:S05]  /*7730*/  BSYNC B0 ;  /* 0x0000000000007941 */ /* 0x000fea0003800000 */
.L_x_37110:
[----:B------:R-:W-:Y:S05]  /*7740*/  BRA `(.L_x_37112) ;  /* 0xffffffd400987947 */ /* 0x000fea000383ffff */
.L_x_36970:
[----:B------:R-:W-:Y:S01]  /*7750*/  BSSY B0, `(.L_x_37113) ;  /* 0x0000006000007945 */ /* 0x000fe20003800000 */
[----:B------:R-:W-:Y:S01]  /*7760*/  IMAD.MOV.U32 R31, RZ, RZ, R11 ;  /* 0x000000ffff1f7224 */ /* 0x000fe200078e000b */
[----:B------:R-:W-:-:S07]  /*7770*/  MOV R30, 0xffffffff ;  /* 0xffffffff001e7802 */ /* 0x000fce0000000f00 */
[----:B0-2---:R-:W-:Y:S05]  /*7780*/  WARPSYNC.COLLECTIVE R30, `(.L_x_37114) ;  /* 0x000000001e087348 */ /* 0x005fea0003c00000 */
[----:B0-----:R0:W1:Y:S02]  /*7790*/  SHFL.IDX P0, R30, R50, R31, R19 ;  /* 0x0000001f321e7389 */ /* 0x0010640000000013 */
[----:B012---:R-:W-:Y:S05]  /*77a0*/  ENDCOLLECTIVE ;  /* 0x000000000000791b */ /* 0x007fea0003800000 */
.L_x_37114:
[----:B------:R-:W-:Y:S05]  /*77b0*/  BSYNC B0 ;  /* 0x0000000000007941 */ /* 0x000fea0003800000 */
.L_x_37113:
[----:B------:R-:W-:Y:S05]  /*77c0*/  BRA `(.L_x_37115) ;  /* 0xffffffd400907947 */ /* 0x000fea000383ffff */
.L_x_36972:
[----:B------:R-:W-:Y:S01]  /*77d0*/  BSSY B0, `(.L_x_37116) ;  /* 0x0000006000007945 */ /* 0x000fe20003800000 */
[----:B------:R-:W-:Y:S02]  /*77e0*/  IMAD.MOV.U32 R31, RZ, RZ, R12 ;  /* 0x000000ffff1f7224 */ /* 0x000fe400078e000c */
[----:B------:R-:W-:-:S07]  /*77f0*/  IMAD.MOV.U32 R30, RZ, RZ, -0x1 ;  /* 0xffffffffff1e7424 */ /* 0x000fce00078e00ff */
[----:B0-2---:R-:W-:Y:S05]  /*7800*/  WARPSYNC.COLLECTIVE R30, `(.L_x_37117) ;  /* 0x000000001e087348 */ /* 0x005fea0003c00000 */
[----:B0-----:R0:W1:Y:S02]  /*7810*/  SHFL.IDX P0, R30, R50, R31, R19 ;  /* 0x0000001f321e7389 */ /* 0x0010640000000013 */
[----:B012---:R-:W-:Y:S05]  /*7820*/  ENDCOLLECTIVE ;  /* 0x000000000000791b */ /* 0x007fea0003800000 */
.L_x_37117:
[----:B------:R-:W-:Y:S05]  /*7830*/  BSYNC B0 ;  /* 0x0000000000007941 */ /* 0x000fea0003800000 */
.L_x_37116:
[----:B------:R-:W-:Y:S05]  /*7840*/  BRA `(.L_x_37118) ;  /* 0xffffffd400887947 */ /* 0x000fea000383ffff */
.L_x_36974:
[----:B------:R-:W-:Y:S01]  /*7850*/  BSSY B0, `(.L_x_37119) ;  /* 0x0000006000007945 */ /* 0x000fe20003800000 */
[----:B------:R-:W-:Y:S01]  /*7860*/  IMAD.MOV.U32 R31, RZ, RZ, R13 ;  /* 0x000000ffff1f7224 */ /* 0x000fe200078e000d */
[----:B------:R-:W-:-:S07]  /*7870*/  MOV R30, 0xffffffff ;  /* 0xffffffff001e7802 */ /* 0x000fce0000000f00 */
[----:B0-2---:R-:W-:Y:S05]  /*7880*/  WARPSYNC.COLLECTIVE R30, `(.L_x_37120) ;  /* 0x000000001e087348 */ /* 0x005fea0003c00000 */
[----:B0-----:R0:W1:Y:S02]  /*7890*/  SHFL.IDX P0, R30, R50, R31, R19 ;  /* 0x0000001f321e7389 */ /* 0x0010640000000013 */
[----:B012---:R-:W-:Y:S05]  /*78a0*/  ENDCOLLECTIVE ;  /* 0x000000000000791b */ /* 0x007fea0003800000 */
.L_x_37120:
[----:B------:R-:W-:Y:S05]  /*78b0*/  BSYNC B0 ;  /* 0x0000000000007941 */ /* 0x000fea0003800000 */
.L_x_37119:
[----:B------:R-:W-:Y:S05]  /*78c0*/  BRA `(.L_x_37121) ;  /* 0xffffffd400807947 */ /* 0x000fea000383ffff */
.L_x_36976:
[----:B------:R-:W-:Y:S01]  /*78d0*/  BSSY B0, `(.L_x_37122) ;  /* 0x0000006000007945 */ /* 0x000fe20003800000 */
[----:B------:R-:W-:Y:S02]  /*78e0*/  IMAD.MOV.U32 R31, RZ, RZ, R14 ;  /* 0x000000ffff1f7224 */ /* 0x000fe400078e000e */
[----:B------:R-:W-:-:S07]  /*78f0*/  IMAD.MOV.U32 R30, RZ, RZ, -0x1 ;  /* 0xffffffffff1e7424 */ /* 0x000fce00078e00ff */
[----:B0-2---:R-:W-:Y:S05]  /*7900*/  WARPSYNC.COLLECTIVE R30, `(.L_x_37123) ;  /* 0x000000001e087348 */ /* 0x005fea0003c00000 */
[----:B0-----:R0:W1:Y:S02]  /*7910*/  SHFL.IDX P0, R30, R50, R31, R19 ;  /* 0x0000001f321e7389 */ /* 0x0010640000000013 */
[----:B012---:R-:W-:Y:S05]  /*7920*/  ENDCOLLECTIVE ;  /* 0x000000000000791b */ /* 0x007fea0003800000 */
.L_x_37123:
[----:B------:R-:W-:Y:S05]  /*7930*/  BSYNC B0 ;  /* 0x0000000000007941 */ /* 0x000fea0003800000 */
.L_x_37122:
[----:B------:R-:W-:Y:S05]  /*7940*/  BRA `(.L_x_37124) ;  /* 0xffffffd400787947 */ /* 0x000fea000383ffff */
.L_x_36978:
[----:B------:R-:W-:Y:S01]  /*7950*/  BSSY B0, `(.L_x_37125) ;  /* 0x0000006000007945 */ /* 0x000fe20003800000 */
[----:B------:R-:W-:Y:S01]  /*7960*/  IMAD.MOV.U32 R31, RZ, RZ, R15 ;  /* 0x000000ffff1f7224 */ /* 0x000fe200078e000f */
[----:B------:R-:W-:-:S07]  /*7970*/  MOV R30, 0xffffffff ;  /* 0xffffffff001e7802 */ /* 0x000fce0000000f00 */
[----:B0-2---:R-:W-:Y:S05]  /*7980*/  WARPSYNC.COLLECTIVE R30, `(.L_x_37126) ;  /* 0x000000001e087348 */ /* 0x005fea0003c00000 */
[----:B0-----:R0:W1:Y:S02]  /*7990*/  SHFL.IDX P0, R30, R50, R31, R19 ;  /* 0x0000001f321e7389 */ /* 0x0010640000000013 */
[----:B012---:R-:W-:Y:S05]  /*79a0*/  ENDCOLLECTIVE ;  /* 0x000000000000791b */ /* 0x007fea0003800000 */
.L_x_37126:
[----:B------:R-:W-:Y:S05]  /*79b0*/  BSYNC B0 ;  /* 0x0000000000007941 */ /* 0x000fea0003800000 */
.L_x_37125:
[----:B------:R-:W-:Y:S05]  /*79c0*/  BRA `(.L_x_37127) ;  /* 0xffffffd400707947 */ /* 0x000fea000383ffff */
.L_x_36980:
[----:B------:R-:W-:Y:S01]  /*79d0*/  BSSY B0, `(.L_x_37128) ;  /* 0x0000006000007945 */ /* 0x000fe20003800000 */
[----:B------:R-:W-:Y:S02]  /*79e0*/  IMAD.MOV.U32 R31, RZ, RZ, R16 ;  /* 0x000000ffff1f7224 */ /* 0x000fe400078e0010 */
[----:B------:R-:W-:-:S07]  /*79f0*/  IMAD.MOV.U32 R30, RZ, RZ, -0x1 ;  /* 0xffffffffff1e7424 */ /* 0x000fce00078e00ff */
[----:B0-2---:R-:W-:Y:S05]  /*7a00*/  WARPSYNC.COLLECTIVE R30, `(.L_x_37129) ;  /* 0x000000001e087348 */ /* 0x005fea0003c00000 */
[----:B0-----:R0:W1:Y:S02]  /*7a10*/  SHFL.IDX P0, R30, R50, R31, R19 ;  /* 0x0000001f321e7389 */ /* 0x0010640000000013 */
[----:B012---:R-:W-:Y:S05]  /*7a20*/  ENDCOLLECTIVE ;  /* 0x000000000000791b */ /* 0x007fea0003800000 */
.L_x_37129:
[----:B------:R-:W-:Y:S05]  /*7a30*/  BSYNC B0 ;  /* 0x0000000000007941 */ /* 0x000fea0003800000 */
.L_x_37128:
[----:B------:R-:W-:Y:S05]  /*7a40*/  BRA `(.L_x_37130) ;  /* 0xffffffd400687947 */ /* 0x000fea000383ffff */
.L_x_36982:
[----:B------:R-:W-:Y:S01]  /*7a50*/  BSSY B0, `(.L_x_37131) ;  /* 0x0000006000007945 */ /* 0x000fe20003800000 */
[----:B------:R-:W-:Y:S01]  /*7a60*/  IMAD.MOV.U32 R31, RZ, RZ, R17 ;  /* 0x000000ffff1f7224 */ /* 0x000fe200078e0011 */
[----:B------:R-:W-:-:S07]  /*7a70*/  MOV R30, 0xffffffff ;  /* 0xffffffff001e7802 */ /* 0x000fce0000000f00 */
[----:B0-2---:R-:W-:Y:S05]  /*7a80*/  WARPSYNC.COLLECTIVE R30, `(.L_x_37132) ;  /* 0x000000001e087348 */ /* 0x005fea0003c00000 */
[----:B0-----:R0:W1:Y:S02]  /*7a90*/  SHFL.IDX P0, R30, R50, R31, R19 ;  /* 0x0000001f321e7389 */ /* 0x0010640000000013 */
[----:B012---:R-:W-:Y:S05]  /*7aa0*/  ENDCOLLECTIVE ;  /* 0x000000000000791b */ /* 0x007fea0003800000 */
.L_x_37132:
[----:B------:R-:W-:Y:S05]  /*7ab0*/  BSYNC B0 ;  /* 0x0000000000007941 */ /* 0x000fea0003800000 */
.L_x_37131:
[----:B------:R-:W-:Y:S05]  /*7ac0*/  BRA `(.L_x_37133) ;  /* 0xffffffd400607947 */ /* 0x000fea000383ffff */
.L_x_36984:
[----:B------:R-:W-:Y:S01]  /*7ad0*/  BSSY B0, `(.L_x_37134) ;  /* 0x0000006000007945 */ /* 0x000fe20003800000 */
[----:B------:R-:W-:Y:S02]  /*7ae0*/  IMAD.MOV.U32 R31, RZ, RZ, R18 ;  /* 0x000000ffff1f7224 */ /* 0x000fe400078e0012 */
[----:B------:R-:W-:-:S07]  /*7af0*/  IMAD.MOV.U32 R30, RZ, RZ, -0x1 ;  /* 0xffffffffff1e7424 */ /* 0x000fce00078e00ff */
[----:B0-2---:R-:W-:Y:S05]  /*7b00*/  WARPSYNC.COLLECTIVE R30, `(.L_x_37135) ;  /* 0x000000001e087348 */ /* 0x005fea0003c00000 */
[----:B0-----:R0:W1:Y:S02]  /*7b10*/  SHFL.IDX P0, R30, R50, R31, R19 ;  /* 0x0000001f321e7389 */ /* 0x0010640000000013 */
[----:B012---:R-:W-:Y:S05]  /*7b20*/  ENDCOLLECTIVE ;  /* 0x000000000000791b */ /* 0x007fea0003800000 */
.L_x_37135:
[----:B------:R-:W-:Y:S05]  /*7b30*/  BSYNC B0 ;  /* 0x0000000000007941 */ /* 0x000fea0003800000 */
.L_x_37134:
[----:B------:R-:W-:Y:S05]  /*7b40*/  BRA `(.L_x_37136) ;  /* 0xffffffd400587947 */ /* 0x000fea000383ffff */
.L_x_37137:
        /* <DEDUP_REMOVED lines=11> */
.L_x_58584:


//--------------------- .text._Z9cuda_gemmIiLi256ELi2ELi1ELi16ELi16ELi16ELi32ELi1ELi1EEviiiPT_S1_S1_ii --------------------------
	.section	.text._Z9cuda_gemmIiLi256ELi2ELi1ELi16ELi16ELi16ELi32ELi1ELi1EEviiiPT_S1_S1_ii,"ax",@progbits
	.align	128
        .global         _Z9cuda_gemmIiLi256ELi2ELi1ELi16ELi16ELi16ELi32ELi1ELi1EEviiiPT_S1_S1_ii
        .type           _Z9cuda_gemmIiLi256ELi2ELi1ELi16ELi16ELi16ELi32ELi1ELi1EEviiiPT_S1_S1_ii,@function
        .size           _Z9cuda_gemmIiLi256ELi2ELi1ELi16ELi16ELi16ELi32ELi1ELi1EEviiiPT_S1_S1_ii,(.L_x_58585 - _Z9cuda_gemmIiLi256ELi2ELi1ELi16ELi16ELi16ELi32ELi1ELi1EEviiiPT_S1_S1_ii)
        .other          _Z9cuda_gemmIiLi256ELi2ELi1ELi16ELi16ELi16ELi32ELi1ELi1EEviiiPT_S1_S1_ii,@"STO_CUDA_ENTRY STV_DEFAULT"
_Z9cuda_gemmIiLi256ELi2ELi1ELi16ELi16ELi16ELi32ELi1ELi1EEviiiPT_S1_S1_ii:
.text._Z9cuda_gemmIiLi256ELi2ELi1ELi16ELi16ELi16ELi32ELi1ELi1EEviiiPT_S1_S1_ii:
        /* <DEDUP_REMOVED lines=43> */
.L_x_37140:
        /* <DEDUP_REMOVED lines=12> */
.L_x_37139:
[----:B------:R-:W-:Y:S05]  /*0370*/  BSYNC.RECONVERGENT B0 ;  /* 0x0000000000007941 */ /* 0x000fea0003800200 */
.L_x_37138:
[----:B------:R-:W-:Y:S04]  /*0380*/  BSSY.RECONVERGENT B0, `(.L_x_37141) ;  /* 0x000002c000007945 */ /* 0x000fe80003800200 */
[----:B------:R-:W-:Y:S05]  /*0390*/  @!P2 BRA `(.L_x_37142) ;  /* 0x0000000000a8a947 */ /* 0x000fea0003800000 */
[----:B------:R-:W1:Y:S01]  /*03a0*/  S2R R5, SR_CgaCtaId ;  /* 0x0000000000057919 */ /* 0x000e620000008800 */
[----:B------:R-:W2:Y:S01]  /*03b0*/  LDC.64 R2, c[0x0][0x398] ;  /* 0x0000e600ff027b82 */ /* 0x000ea20000000a00 */
[----:B------:R-:W-:-:S04]  /*03c0*/  MOV R10, 0x400 ;  /* 0x00000400000a7802 */ /* 0x000fc80000000f00 */
[----:B-1----:R-:W-:-:S07]  /*03d0*/  LEA R10, R5, R10, 0x18 ;  /* 0x0000000a050a7211 */ /* 0x002fce00078ec0ff */
.L_x_37143:
        /* <DEDUP_REMOVED lines=38> */
.L_x_37142:
[----:B------:R-:W-:Y:S05]  /*0640*/  BSYNC.RECONVERGENT B0 ;  /* 0x0000000000007941 */ /* 0x000fea0003800200 */
.L_x_37141:
        /* <DEDUP_REMOVED lines=33> */
.L_x_37165:
        /* <DEDUP_REMOVED lines=41> */
.L_x_37147:
[----:B------:R-:W-:Y:S05]  /*0af0*/  BSYNC.RECONVERGENT B1 ;  /* 0x0000000000017941 */ /* 0x000fea0003800200 */
.L_x_37146:
        /* <DEDUP_REMOVED lines=10> */
.L_x_37150:
        /* <DEDUP_REMOVED lines=25> */
.L_x_37149:
[----:B------:R-:W-:Y:S05]  /*0d30*/  BSYNC.RECONVERGENT B1 ;  /* 0x0000000000017941 */ /* 0x000fea0003800200 */
.L_x_37148:
        /* <DEDUP_REMOVED lines=12> */
.L_x_37152:
[----:B------:R-:W-:Y:S05]  /*0e00*/  BSYNC.RECONVERGENT B1 ;  /* 0x0000000000017941 */ /* 0x000fea0003800200 */
.L_x_37151:
[----:B------:R-:W-:Y:S05]  /*0e10*/  @!P2 BRA `(.L_x_37145) ;  /* 0x000000000038a947 */ /* 0x000fea0003800000 */
[----:B------:R-:W4:Y:S01]  /*0e20*/  S2R R3, SR_CgaCtaId ;  /* 0x0000000000037919 */ /* 0x000f220000008800 */
[----:B---3--:R-:W-:-:S05]  /*0e30*/  MOV R0, 0x400 ;  /* 0x0000040000007802 */ /* 0x008fca0000000f00 */
[----:B------:R-:W-:-:S05]  /*0e40*/  VIADD R0, R0, 0x500 ;  /* 0x0000050000007836 */ /* 0x000fca0000000000 */
[----:B----4-:R-:W-:-:S07]  /*0e50*/  LEA R5, R3, R0, 0x18 ;  /* 0x0000000003057211 */ /* 0x010fce00078ec0ff */
.L_x_37153:
        /* <DEDUP_REMOVED lines=10> */
.L_x_37145:
[----:B------:R-:W-:Y:S05]  /*0f00*/  BSYNC.RECONVERGENT B0 ;  /* 0x0000000000007941 */ /* 0x000fea0003800200 */
.L_x_37144:
        /* <DEDUP_REMOVED lines=50> */
.L_x_37182:
[----:B------:R-:W0:Y:S01]  /*1230*/  LDS R3, [R24] ;  /* 0x0000000018037984 */ /* 0x000e220000000800 */
[----:B------:R-:W-:Y:S01]  /*1240*/  IMAD R0, R7, R2, R0 ;  /* 0x0000000207007224 */ /* 0x000fe200078e0200 */
[----:B------:R-:W1:Y:S02]  /*1250*/  S2R R20, SR_TID.X ;  /* 0x0000000000147919 */ /* 0x000e640000002100 */
[----:B-1----:R-:W-:Y:S01]  /*1260*/  IADD3 R23, PT, PT, R20, UR14, RZ ;  /* 0x0000000e14177c10 */ /* 0x002fe2000fffe0ff */
[----:B0-----:R-:W-:-:S05]  /*1270*/  IMAD.IADD R3, R0, 0x1, R3 ;  /* 0x0000000100037824 */ /* 0x001fca00078e0203 */
[----:B------:R1:W-:Y:S02]  /*1280*/  STS [R24], R3 ;  /* 0x0000000318007388 */ /* 0x0003e40000000800 */
.L_x_37156:
[----:B------:R-:W-:Y:S05]  /*1290*/  BSYNC B0 ;  /* 0x0000000000007941 */ /* 0x000fea0003800000 */
.L_x_37155:
[----:B------:R-:W-:-:S13]  /*12a0*/  ISETP.NE.AND P1, PT, R25, RZ, PT ;  /* 0x000000ff1900720c */ /* 0x000fda0003f25270 */
[----:B------:R-:W-:Y:S05]  /*12b0*/  @!P1 BRA `(.L_x_37154) ;  /* 0x0000000400509947 */ /* 0x000fea0003800000 */
[----:B------:R-:W-:Y:S01]  /*12c0*/  UIADD3 UR16, UPT, UPT, UR7, 0x500, URZ ;  /* 0x0000050007107890 */ /* 0x000fe2000fffe0ff */
[----:B-1----:R-:W-:-:S05]  /*12d0*/  MOV R3, UR8 ;  /* 0x0000000800037c02 */ /* 0x002fca0008000f00 */
[----:B------:R-:W-:-:S07]  /*12e0*/  LEA R3, R3, UR16, 0x18 ;  /* 0x0000001003037c11 */ /* 0x000fce000f8ec0ff */
.L_x_37159:
        /* <DEDUP_REMOVED lines=74> */
.L_x_37216:
[----:B------:R-:W2:Y:S01]  /*1790*/  LDS R20, [R2+UR9] ;  /* 0x0000000902147984 */ /* 0x000ea20008000800 */
[----:B-1----:R-:W-:Y:S02]  /*17a0*/  IMAD R27, R7, R28, R27 ;  /* 0x0000001c071b7224 */ /* 0x002fe400078e021b */
[----:B------:R-:W-:-:S05]  /*17b0*/  IMAD R23, R0, 0x2, R23 ;  /* 0x0000000200177824 */ /* 0x000fca00078e0217 */
[----:B------:R-:W-:Y:S02]  /*17c0*/  ISETP.GE.U32.AND P1, PT, R23, 0x10, PT ;  /* 0x000000101700780c */ /* 0x000fe40003f26070 */
[----:B--2---:R-:W-:-:S05]  /*17d0*/  IADD3 R27, PT, PT, R27, R20, RZ ;  /* 0x000000141b1b7210 */ /* 0x004fca0007ffe0ff */
[----:B------:R1:W-:Y:S06]  /*17e0*/  STS [R2+UR9], R27 ;  /* 0x0000001b02007988 */ /* 0x0003ec0008000809 */
[----:B------:R-:W-:Y:S05]  /*17f0*/  @!P1 BRA `(.L_x_37159) ;  /* 0xfffffff800bc9947 */ /* 0x000fea000383ffff */
.L_x_37154:
        /* <DEDUP_REMOVED lines=34> */
.L_x_37163:
[----:B------:R-:W-:Y:S05]  /*1a20*/  BSYNC.RECONVERGENT B1 ;  /* 0x0000000000017941 */ /* 0x000fea0003800200 */
.L_x_37162:
[----:B------:R-:W-:Y:S05]  /*1a30*/  @!P0 BRA `(.L_x_37161) ;  /* 0x0000000000708947 */ /* 0x000fea0003800000 */
[----:B01----:R-:W0:Y:S01]  /*1a40*/  LDC.64 R2, c[0x0][0x3a0] ;  /* 0x0000e800ff027b82 */ /* 0x003e220000000a00 */
[----:B------:R-:W-:Y:S01]  /*1a50*/  UIADD3 UR16, UPT, UPT, UR7, 0x500, URZ ;  /* 0x0000050007107890 */ /* 0x000fe2000fffe0ff */
[----:B------:R-:W-:-:S05]  /*1a60*/  IMAD.U32 R4, RZ, RZ, UR8 ;  /* 0x00000008ff047e24 */ /* 0x000fca000f8e00ff */
[----:B--2---:R-:W-:-:S04]  /*1a70*/  MOV R21, UR16 ;  /* 0x0000001000157c02 */ /* 0x004fc80008000f00 */
[----:B------:R-:W-:-:S07]  /*1a80*/  LEA R21, R4, R21, 0x18 ;  /* 0x0000001504157211 */ /* 0x000fce00078ec0ff */
.L_x_37164:
        /* <DEDUP_REMOVED lines=23> */
.L_x_37161:
[----:B0-----:R-:W-:Y:S05]  /*1c00*/  BSYNC.RECONVERGENT B0 ;  /* 0x0000000000007941 */ /* 0x001fea0003800200 */
.L_x_37160:
[----:B------:R-:W-:Y:S02]  /*1c10*/  USHF.L.U32 UR7, UR15, 0x1, URZ ;  /* 0x000000010f077899 */ /* 0x000fe400080006ff */
[----:B------:R-:W-:-:S04]  /*1c20*/  UIADD3 UR6, UPT, UPT, UR15, UR6, URZ ;  /* 0x000000060f067290 */ /* 0x000fc8000fffe0ff */
[----:B------:R-:W-:-:S09]  /*1c30*/  UISETP.GE.U32.AND UP0, UPT, UR6, UR7, UPT ;  /* 0x000000070600728c */ /* 0x000fd2000bf06070 */
[----:B------:R-:W-:Y:S05]  /*1c40*/  BRA.U !UP0, `(.L_x_37165) ;  /* 0xffffffed08047547 */ /* 0x000fea000b83ffff */
[----:B------:R-:W-:Y:S05]  /*1c50*/  EXIT ;  /* 0x000000000000794d */ /* 0x000fea0003800000 */
.L_x_37157:
[----:B------:R-:W-:Y:S02]  /*1c60*/  HFMA2 R22, -RZ, RZ, 0, 0 ;  /* 0x00000000ff167431 */ /* 0x000fe400000001ff */
[----:B------:R-:W-:Y:S01]  /*1c70*/  IMAD.MOV.U32 R21, RZ, RZ, 0x101f ;  /* 0x0000101fff157424 */ /* 0x000fe200078e00ff */
[----:B------:R-:W-:-:S07]  /*1c80*/  MOV R20, 0xffffffff ;  /* 0xffffffff00147802 */ /* 0x000fce0000000f00 */
[----:B01234-:R-:W-:Y:S05]  /*1c90*/  WARPSYNC.COLLECTIVE R20, `(.L_x_37166) ;  /* 0x0000000014087348 */ /* 0x01ffea0003c00000 */
[----:B-1----:R1:W0:Y:S02]  /*1ca0*/  SHFL.IDX P1, R28, R26, R22, R21 ;  /* 0x000000161a1c7389 */ /* 0x0022240000020015 */
[----:B01234-:R-:W-:Y:S05]  /*1cb0*/  ENDCOLLECTIVE ;  /* 0x000000000000791b */ /* 0x01ffea0003800000 */
.L_x_37166:
[----:B------:R-:W-:Y:S01]  /*1cc0*/  IMAD.MOV.U32 R22, RZ, RZ, 0x1 ;  /* 0x00000001ff167424 */ /* 0x000fe200078e00ff */
[----:B------:R-:W-:-:S07]  /*1cd0*/  MOV R3, R28 ;  /* 0x0000001c00037202 */ /* 0x000fce0000000f00 */
[----:B------:R-:W-:Y:S05]  /*1ce0*/  WARPSYNC.COLLECTIVE R20, `(.L_x_37167) ;  /* 0x0000000014087348 */ /* 0x000fea0003c00000 */
[----:B------:R0:W1:Y:S02]  /*1cf0*/  SHFL.IDX P1, R28, R26, R22, R21 ;  /* 0x000000161a1c7389 */ /* 0x0000640000020015 */
[----:B01----:R-:W-:Y:S05]  /*1d00*/  ENDCOLLECTIVE ;  /* 0x000000000000791b */ /* 0x003fea0003800000 */
.L_x_37167:
[----:B------:R-:W-:Y:S02]  /*1d10*/  IMAD R0, R16, R3, RZ ;  /* 0x0000000310007224 */ /* 0x000fe400078e02ff */
[----:B------:R-:W-:Y:S02]  /*1d20*/  HFMA2 R22, -RZ, RZ, 0, 1.1920928955078125e-07 ;  /* 0x00000002ff167431 */ /* 0x000fe400000001ff */
[----:B------:R-:W-:-:S07]  /*1d30*/  IMAD R3, R17, R28, R0 ;  /* 0x0000001c11037224 */ /* 0x000fce00078e0200 */
[----:B------:R-:W-:Y:S05]  /*1d40*/  WARPSYNC.COLLECTIVE R20, `(.L_x_37168) ;  /* 0x0000000014087348 */ /* 0x000fea0003c00000 */
[----:B------:R0:W1:Y:S02]  /*1d50*/  SHFL.IDX P1, R28, R26, R22, R21 ;  /* 0x000000161a1c7389 */ /* 0x0000640000020015 */
[----:B01----:R-:W-:Y:S05]  /*1d60*/  ENDCOLLECTIVE ;  /* 0x000000000000791b */ /* 0x003fea0003800000 */
.L_x_37168:
[----:B------:R-:W-:Y:S01]  /*1d70*/  IMAD.MOV.U32 R22, RZ, RZ, 0x3 ;  /* 0x00000003ff167424 */ /* 0x000fe200078e00ff */
[----:B------:R-:W-:-:S07]  /*1d80*/  MOV R23, R28 ;  /* 0x0000001c00177202 */ /* 0x000fce0000000f00 */
[----:B------:R-:W-:Y:S05]  /*1d90*/  WARPSYNC.COLLECTIVE R20, `(.L_x_37169) ;  /* 0x0000000014087348 */ /* 0x000fea0003c00000 */
[----:B------:R0:W1:Y:S02]  /*1da0*/  SHFL.IDX P1, R28, R26, R22, R21 ;  /* 0x000000161a1c7389 */ /* 0x0000640000020015 */
[----:B01----:R-:W-:Y:S05]  /*1db0*/  ENDCOLLECTIVE ;  /* 0x000000000000791b */ /* 0x003fea0003800000 */
.L_x_37169:
[----:B------:R-:W-:Y:S02]  /*1dc0*/  IMAD R0, R18, R23, R3 ;  /* 0x0000001712007224 */ /* 0x000fe400078e0203 */
[----:B------:R-:W-:Y:S01]  /*1dd0*/  HFMA2 R22, -RZ, RZ, 0, 2.384185791015625e-07 ;  /* 0x00000004ff167431 */ /* 0x000fe200000001ff */
[----:B------:R-:W-:-:S07]  /*1de0*/  MOV R27, R28 ;  /* 0x0000001c001b7202 */ /* 0x000fce0000000f00 */
[----:B------:R-:W-:Y:S05]  /*1df0*/  WARPSYNC.COLLECTIVE R20, `(.L_x_37170) ;  /* 0x0000000014087348 */ /* 0x000fea0003c00000 */
[----:B------:R0:W1:Y:S02]  /*1e00*/  SHFL.IDX P1, R28, R26, R22, R21 ;  /* 0x000000161a1c7389 */ /* 0x0000640000020015 */
[----:B01----:R-:W-:Y:S05]  /*1e10*/  ENDCOLLECTIVE ;  /* 0x000000000000791b */ /* 0x003fea0003800000 */
.L_x_37170:
[----:B------:R-:W-:Y:S01]  /*1e20*/  IMAD R3, R19, R27, R0 ;  /* 0x0000001b13037224 */ /* 0x000fe200078e0200 */
[----:B------:R-:W-:Y:S01]  /*1e30*/  MOV R22, 0x5 ;  /* 0x0000000500167802 */ /* 0x000fe20000000f00 */
[----:B------:R-:W-:-:S07]  /*1e40*/  IMAD.MOV.U32 R2, RZ, RZ, R28 ;  /* 0x000000ffff027224 */ /* 0x000fce00078e001c */
[----:B------:R-:W-:Y:S05]  /*1e50*/  WARPSYNC.COLLECTIVE R20, `(.L_x_37171) ;  /* 0x0000000014087348 */ /* 0x000fea0003c00000 */
[----:B------:R0:W1:Y:S02]  /*1e60*/  SHFL.IDX P1, R28, R26, R22, R21 ;  /* 0x000000161a1c7389 */ /* 0x0000640000020015 */
[----:B01----:R-:W-:Y:S05]  /*1e70*/  ENDCOLLECTIVE ;  /* 0x000000000000791b */ /* 0x003fea0003800000 */
.L_x_37171:
[----:B------:R-:W-:Y:S02]  /*1e80*/  IMAD R0, R12, R2, R3 ;  /* 0x000000020c007224 */ /* 0x000fe400078e0203 */
[----:B------:R-:W-:Y:S02]  /*1e90*/  HFMA2 R22, -RZ, RZ, 0, 3.5762786865234375e-07 ;  /* 0x00000006ff167431 */ /* 0x000fe400000001ff */
[----:B------:R-:W-:-:S07]  /*1ea0*/  IMAD R3, R13, R28, R0 ;  /* 0x0000001c0d037224 */ /* 0x000fce00078e0200 */
[----:B------:R-:W-:Y:S05]  /*1eb0*/  WARPSYNC.COLLECTIVE R20, `(.L_x_37172) ;  /* 0x0000000014087348 */ /* 0x000fea0003c00000 */
[----:B------:R0:W1:Y:S02]  /*1ec0*/  SHFL.IDX P1, R28, R26, R22, R21 ;  /* 0x000000161a1c7389 */ /* 0x0000640000020015 */
[----:B01----:R-:W-:Y:S05]  /*1ed0*/  ENDCOLLECTIVE ;  /* 0x000000000000791b */ /* 0x003fea0003800000 */
.L_x_37172:
[----:B------:R-:W-:Y:S01]  /*1ee0*/  MOV R22, 0x7 ;  /* 0x0000000700167802 */ /* 0x000fe20000000f00 */
[----:B------:R-:W-:-:S07]  /*1ef0*/  IMAD.MOV.U32 R23, RZ, RZ, R28 ;  /* 0x000000ffff177224 */ /* 0x000fce00078e001c */
[----:B------:R-:W-:Y:S05]  /*1f00*/  WARPSYNC.COLLECTIVE R20, `(.L_x_37173) ;  /* 0x0000000014087348 */ /* 0x000fea0003c00000 */
[----:B------:R0:W1:Y:S02]  /*1f10*/  SHFL.IDX P1, R28, R26, R22, R21 ;  /* 0x000000161a1c7389 */ /* 0x0000640000020015 */
[----:B01----:R-:W-:Y:S05]  /*1f20*/  ENDCOLLECTIVE ;  /* 0x000000000000791b */ /* 0x003fea0003800000 */
.L_x_37173:
[----:B------:R-:W-:Y:S02]  /*1f30*/  IMAD R0, R14, R23, R3 ;  /* 0x000000170e007224 */ /* 0x000fe400078e0203 */
[----:B------:R-:W-:Y:S01]  /*1f40*/  IMAD.MOV.U32 R22, RZ, RZ, 0x8 ;  /* 0x00000008ff167424 */ /* 0x000fe200078e00ff */
[----:B------:R-:W-:-:S07]  /*1f50*/  MOV R27, R28 ;  /* 0x0000001c001b7202 */ /* 0x000fce0000000f00 */
[----:B------:R-:W-:Y:S05]  /*1f60*/  WARPSYNC.COLLECTIVE R20, `(.L_x_37174) ;  /* 0x0000000014087348 */ /* 0x000fea0003c00000 */
[----:B------:R0:W1:Y:S02]  /*1f70*/  SHFL.IDX P1, R28, R26, R22, R21 ;  /* 0x000000161a1c7389 */ /* 0x0000640000020015 */
[----:B01----:R-:W-:Y:S05]  /*1f80*/  ENDCOLLECTIVE ;  /* 0x000000000000791b */ /* 0x003fea0003800000 */
.L_x_37174:
[----:B------:R-:W-:Y:S02]  /*1f90*/  IMAD R3, R15, R27, R0 ;  /* 0x0000001b0f037224 */ /* 0x000fe400078e0200 */
[----:B------:R-:W-:Y:S01]  /*1fa0*/  HFMA2 R22, -RZ, RZ, 0, 5.36441802978515625e-07 ;  /* 0x00000009ff167431 */ /* 0x000fe200000001ff */
[----:B------:R-:W-:-:S07]  /*1fb0*/  MOV R2, R28 ;  /* 0x0000001c00027202 */ /* 0x000fce0000000f00 */
[----:B------:R-:W-:Y:S05]  /*1fc0*/  WARPSYNC.COLLECTIVE R20, `(.L_x_37175) ;  /* 0x0000000014087348 */ /* 0x000fea0003c00000 */
[----:B------:R0:W1:Y:S02]  /*1fd0*/  SHFL.IDX P1, R28, R26, R22, R21 ;  /* 0x000000161a1c7389 */ /* 0x0000640000020015 */
[----:B01----:R-:W-:Y:S05]  /*1fe0*/  ENDCOLLECTIVE ;  /* 0x000000000000791b */ /* 0x003fea0003800000 */
.L_x_37175:
[----:B------:R-:W-:Y:S02]  /*1ff0*/  IMAD R3, R8, R2, R3 ;  /* 0x0000000208037224 */ /* 0x000fe400078e0203 */
[----:B------:R-:W-:Y:S02]  /*2000*/  IMAD.MOV.U32 R22, RZ, RZ, 0xa ;  /* 0x0000000aff167424 */ /* 0x000fe400078e00ff */
[----:B------:R-:W-:-:S07]  /*2010*/  IMAD R3, R9, R28, R3 ;  /* 0x0000001c09037224 */ /* 0x000fce00078e0203 */
[----:B------:R-:W-:Y:S05]  /*2020*/  WARPSYNC.COLLECTIVE R20, `(.L_x_37176) ;  /* 0x0000000014087348 */ /* 0x000fea0003c00000 */
[----:B------:R0:W1:Y:S02]  /*2030*/  SHFL.IDX P1, R28, R26, R22, R21 ;  /* 0x000000161a1c7389 */ /* 0x0000640000020015 */
[----:B01----:R-:W-:Y:S05]  /*2040*/  ENDCOLLECTIVE ;  /* 0x000000000000791b */ /* 0x003fea0003800000 */
.L_x_37176:
[----:B------:R-:W-:Y:S01]  /*2050*/  HFMA2 R22, -RZ, RZ, 0, 6.55651092529296875e-07 ;  /* 0x0000000bff167431 */ /* 0x000fe200000001ff */
[----:B------:R-:W-:-:S07]  /*2060*/  MOV R23, R28 ;  /* 0x0000001c00177202 */ /* 0x000fce0000000f00 */
[----:B------:R-:W-:Y:S05]  /*2070*/  WARPSYNC.COLLECTIVE R20, `(.L_x_37177) ;  /* 0x0000000014087348 */ /* 0x000fea0003c00000 */
[----:B------:R0:W1:Y:S02]  /*2080*/  SHFL.IDX P1, R28, R26, R22, R21 ;  /* 0x000000161a1c7389 */ /* 0x0000640000020015 */
[----:B01----:R-:W-:Y:S05]  /*2090*/  ENDCOLLECTIVE ;  /* 0x000000000000791b */ /* 0x003fea0003800000 */
.L_x_37177:
[----:B------:R-:W-:Y:S01]  /*20a0*/  IMAD R3, R10, R23, R3 ;  /* 0x000000170a037224 */ /* 0x000fe200078e0203 */
[----:B------:R-:W-:Y:S01]  /*20b0*/  MOV R22, 0xc ;  /* 0x0000000c00167802 */ /* 0x000fe20000000f00 */
[----:B------:R-:W-:-:S07]  /*20c0*/  IMAD.MOV.U32 R0, RZ, RZ, R28 ;  /* 0x000000ffff007224 */ /* 0x000fce00078e001c */
[----:B------:R-:W-:Y:S05]  /*20d0*/  WARPSYNC.COLLECTIVE R20, `(.L_x_37178) ;  /* 0x0000000014087348 */ /* 0x000fea0003c00000 */
[----:B------:R0:W1:Y:S02]  /*20e0*/  SHFL.IDX P1, R28, R26, R22, R21 ;  /* 0x000000161a1c7389 */ /* 0x0000640000020015 */
[----:B01----:R-:W-:Y:S05]  /*20f0*/  ENDCOLLECTIVE ;  /* 0x000000000000791b */ /* 0x003fea0003800000 */
.L_x_37178:
[----:B------:R-:W-:Y:S02]  /*2100*/  IMAD R0, R11, R0, R3 ;  /* 0x000000000b007224 */ /* 0x000fe400078e0203 */
[----:B------:R-:W-:Y:S01]  /*2110*/  IMAD.MOV.U32 R22, RZ, RZ, 0xd ;  /* 0x0000000dff167424 */ /* 0x000fe200078e00ff */
[----:B------:R-:W-:-:S07]  /*2120*/  MOV R27, R28 ;  /* 0x0000001c001b7202 */ /* 0x000fce0000000f00 */
[----:B------:R-:W-:Y:S05]  /*2130*/  WARPSYNC.COLLECTIVE R20, `(.L_x_37179) ;  /* 0x0000000014087348 */ /* 0x000fea0003c00000 */
[----:B------:R0:W1:Y:S02]  /*2140*/  SHFL.IDX P1, R28, R26, R22, R21 ;  /* 0x000000161a1c7389 */ /* 0x0000640000020015 */
[----:B01----:R-:W-:Y:S05]  /*2150*/  ENDCOLLECTIVE ;  /* 0x000000000000791b */ /* 0x003fea0003800000 */
.L_x_37179:
[----:B------:R-:W-:Y:S02]  /*2160*/  IMAD R0, R4, R27, R0 ;  /* 0x0000001b04007224 */ /* 0x000fe400078e0200 */
[----:B------:R-:W-:Y:S02]  /*2170*/  HFMA2 R22, -RZ, RZ, 0, 8.3446502685546875e-07 ;  /* 0x0000000eff167431 */ /* 0x000fe400000001ff */
[----:B------:R-:W-:-:S07]  /*2180*/  IMAD R0, R5, R28, R0 ;  /* 0x0000001c05007224 */ /* 0x000fce00078e0200 */
[----:B------:R-:W-:Y:S05]  /*2190*/  WARPSYNC.COLLECTIVE R20, `(.L_x_37180) ;  /* 0x0000000014087348 */ /* 0x000fea0003c00000 */
[----:B------:R0:W1:Y:S02]  /*21a0*/  SHFL.IDX P1, R28, R26, R22, R21 ;  /* 0x000000161a1c7389 */ /* 0x0000640000020015 */
[----:B01----:R-:W-:Y:S05]  /*21b0*/  ENDCOLLECTIVE ;  /* 0x000000000000791b */ /* 0x003fea0003800000 */
.L_x_37180:
[----:B------:R-:W-:Y:S01]  /*21c0*/  IMAD.MOV.U32 R22, RZ, RZ, 0xf ;  /* 0x0000000fff167424 */ /* 0x000fe200078e00ff */
[----:B------:R-:W-:-:S07]  /*21d0*/  MOV R23, R28 ;  /* 0x0000001c00177202 */ /* 0x000fce0000000f00 */
[----:B------:R-:W-:Y:S05]  /*21e0*/  WARPSYNC.COLLECTIVE R20, `(.L_x_37181) ;  /* 0x0000000014087348 */ /* 0x000fea0003c00000 */
[----:B------:R0:W1:Y:S02]  /*21f0*/  SHFL.IDX P1, R28, R26, R22, R21 ;  /* 0x000000161a1c7389 */ /* 0x0000640000020015 */
[----:B01----:R-:W-:Y:S05]  /*2200*/  ENDCOLLECTIVE ;  /* 0x000000000000791b */ /* 0x003fea0003800000 */
.L_x_37181:
[----:B------:R-:W-:Y:S01]  /*2210*/  IMAD R0, R6, R23, R0 ;  /* 0x0000001706007224 */ /* 0x000fe200078e0200 */
[----:B------:R-:W-:Y:S01]  /*2220*/  MOV R2, R28 ;  /* 0x0000001c00027202 */ /* 0x000fe20000000f00 */
[----:B------:R-:W-:Y:S06]  /*2230*/  BRA `(.L_x_37182) ;  /* 0xffffffec00fc7947 */ /* 0x000fec000383ffff */
.L_x_37158:
[----:B------:R-:W-:Y:S01]  /*2240*/  HFMA2 R22, -RZ, RZ, 0, 0 ;  /* 0x00000000ff167431 */ /* 0x000fe200000001ff */
[----:B------:R-:W-:Y:S01]  /*2250*/  BSSY B0, `(.L_x_37183) ;  /* 0x0000006000007945 */ /* 0x000fe20003800000 */
[----:B------:R-:W-:Y:S01]  /*2260*/  IMAD.MOV.U32 R21, RZ, RZ, 0x101f ;  /* 0x0000101fff157424 */ /* 0x000fe200078e00ff */
[----:B------:R-:W-:-:S07]  /*2270*/  MOV R20, 0xffffffff ;  /* 0xffffffff00147802 */ /* 0x000fce0000000f00 */
[----:B01234-:R-:W-:Y:S05]  /*2280*/  WARPSYNC.COLLECTIVE R20, `(.L_x_37184) ;  /* 0x0000000014087348 */ /* 0x01ffea0003c00000 */
[----:B0-----:R0:W0:Y:S02]  /*2290*/  SHFL.IDX P1, R28, R26, R22, R21 ;  /* 0x000000161a1c7389 */ /* 0x0010240000020015 */
[----:B01234-:R-:W-:Y:S05]  /*22a0*/  ENDCOLLECTIVE ;  /* 0x000000000000791b */ /* 0x01ffea0003800000 */
.L_x_37184:
[----:B------:R-:W-:Y:S05]  /*22b0*/  BSYNC B0 ;  /* 0x0000000000007941 */ /* 0x000fea0003800000 */
.L_x_37183:
        /* <DEDUP_REMOVED lines=8> */
.L_x_37185:
[----:B------:R-:W-:Y:S02]  /*2340*/  IMAD R0, R16, R0, RZ ;  /* 0x0000000010007224 */ /* 0x000fe400078e02ff */
[----:B------:R-:W-:Y:S02]  /*2350*/  IMAD.MOV.U32 R22, RZ, RZ, 0x2 ;  /* 0x00000002ff167424 */ /* 0x000fe400078e00ff */
[----:B------:R-:W-:-:S07]  /*2360*/  IMAD R0, R17, R28, R0 ;  /* 0x0000001c11007224 */ /* 0x000fce00078e0200 */
[----:B------:R-:W-:Y:S05]  /*2370*/  WARPSYNC.COLLECTIVE R20, `(.L_x_37186) ;  /* 0x0000000014087348 */ /* 0x000fea0003c00000 */
[----:B------:R0:W1:Y:S02]  /*2380*/  SHFL.IDX P1, R28, R26, R22, R21 ;  /* 0x000000161a1c7389 */ /* 0x0000640000020015 */
[----:B01----:R-:W-:Y:S05]  /*2390*/  ENDCOLLECTIVE ;  /* 0x000000000000791b */ /* 0x003fea0003800000 */
.L_x_37186:
[----:B------:R-:W-:Y:S02]  /*23a0*/  HFMA2 R22, -RZ, RZ, 0, 1.78813934326171875e-07 ;  /* 0x00000003ff167431 */ /* 0x000fe400000001ff */
[----:B------:R-:W-:-:S07]  /*23b0*/  IMAD R0, R18, R28, R0 ;  /* 0x0000001c12007224 */ /* 0x000fce00078e0200 */
[----:B------:R-:W-:Y:S05]  /*23c0*/  WARPSYNC.COLLECTIVE R20, `(.L_x_37187) ;  /* 0x0000000014087348 */ /* 0x000fea0003c00000 */
[----:B------:R0:W1:Y:S02]  /*23d0*/  SHFL.IDX P1, R28, R26, R22, R21 ;  /* 0x000000161a1c7389 */ /* 0x0000640000020015 */
[----:B01----:R-:W-:Y:S05]  /*23e0*/  ENDCOLLECTIVE ;  /* 0x000000000000791b */ /* 0x003fea0003800000 */
.L_x_37187:
[----:B------:R-:W-:Y:S01]  /*23f0*/  MOV R22, 0x4 ;  /* 0x0000000400167802 */ /* 0x000fe20000000f00 */
[----:B------:R-:W-:-:S07]  /*2400*/  IMAD R0, R19, R28, R0 ;  /* 0x0000001c13007224 */ /* 0x000fce00078e0200 */
[----:B------:R-:W-:Y:S05]  /*2410*/  WARPSYNC.COLLECTIVE R20, `(.L_x_37188) ;  /* 0x0000000014087348 */ /* 0x000fea0003c00000 */
[----:B------:R0:W1:Y:S02]  /*2420*/  SHFL.IDX P1, R28, R26, R22, R21 ;  /* 0x000000161a1c7389 */ /* 0x0000640000020015 */
[----:B01----:R-:W-:Y:S05]  /*2430*/  ENDCOLLECTIVE ;  /* 0x000000000000791b */ /* 0x003fea0003800000 */
.L_x_37188:
[----:B------:R-:W-:Y:S02]  /*2440*/  IMAD.MOV.U32 R22, RZ, RZ, 0x5 ;  /* 0x00000005ff167424 */ /* 0x000fe400078e00ff */
[----:B------:R-:W-:-:S07]  /*2450*/  IMAD R0, R12, R28, R0 ;  /* 0x0000001c0c007224 */ /* 0x000fce00078e0200 */
[----:B------:R-:W-:Y:S05]  /*2460*/  WARPSYNC.COLLECTIVE R20, `(.L_x_37189) ;  /* 0x0000000014087348 */ /* 0x000fea0003c00000 */
[----:B------:R0:W1:Y:S02]  /*2470*/  SHFL.IDX P1, R28, R26, R22, R21 ;  /* 0x000000161a1c7389 */ /* 0x0000640000020015 */
[----:B01----:R-:W-:Y:S05]  /*2480*/  ENDCOLLECTIVE ;  /* 0x000000000000791b */ /* 0x003fea0003800000 */
.L_x_37189:
[----:B------:R-:W-:Y:S02]  /*2490*/  HFMA2 R22, -RZ, RZ, 0, 3.5762786865234375e-07 ;  /* 0x00000006ff167431 */ /* 0x000fe400000001ff */
[----:B------:R-:W-:-:S07]  /*24a0*/  IMAD R0, R13, R28, R0 ;  /* 0x0000001c0d007224 */ /* 0x000fce00078e0200 */
[----:B------:R-:W-:Y:S05]  /*24b0*/  WARPSYNC.COLLECTIVE R20, `(.L_x_37190) ;  /* 0x0000000014087348 */ /* 0x000fea0003c00000 */
[----:B------:R0:W1:Y:S02]  /*24c0*/  SHFL.IDX P1, R28, R26, R22, R21 ;  /* 0x000000161a1c7389 */ /* 0x0000640000020015 */
[----:B01----:R-:W-:Y:S05]  /*24d0*/  ENDCOLLECTIVE ;  /* 0x000000000000791b */ /* 0x003fea0003800000 */
.L_x_37190:
[----:B------:R-:W-:Y:S01]  /*24e0*/  MOV R22, 0x7 ;  /* 0x0000000700167802 */ /* 0x000fe20000000f00 */
[----:B------:R-:W-:-:S07]  /*24f0*/  IMAD R0, R14, R28, R0 ;  /* 0x0000001c0e007224 */ /* 0x000fce00078e0200 */
[----:B------:R-:W-:Y:S05]  /*2500*/  WARPSYNC.COLLECTIVE R20, `(.L_x_37191) ;  /* 0x0000000014087348 */ /* 0x000fea0003c00000 */
[----:B------:R0:W1:Y:S02]  /*2510*/  SHFL.IDX P1, R28, R26, R22, R21 ;  /* 0x000000161a1c7389 */ /* 0x0000640000020015 */
[----:B01----:R-:W-:Y:S05]  /*2520*/  ENDCOLLECTIVE ;  /* 0x000000000000791b */ /* 0x003fea0003800000 */
.L_x_37191:
[----:B------:R-:W-:Y:S02]  /*2530*/  IMAD.MOV.U32 R22, RZ, RZ, 0x8 ;  /* 0x00000008ff167424 */ /* 0x000fe400078e00ff */
[----:B------:R-:W-:-:S07]  /*2540*/  IMAD R0, R15, R28, R0 ;  /* 0x0000001c0f007224 */ /* 0x000fce00078e0200 */
[----:B------:R-:W-:Y:S05]  /*2550*/  WARPSYNC.COLLECTIVE R20, `(.L_x_37192) ;  /* 0x0000000014087348 */ /* 0x000fea0003c00000 */
[----:B------:R0:W1:Y:S02]  /*2560*/  SHFL.IDX P1, R28, R26, R22, R21 ;  /* 0x000000161a1c7389 */ /* 0x0000640000020015 */
[----:B01----:R-:W-:Y:S05]  /*2570*/  ENDCOLLECTIVE ;  /* 0x000000000000791b */ /* 0x003fea0003800000 */
.L_x_37192:
[----:B------:R-:W-:Y:S02]  /*2580*/  HFMA2 R22, -RZ, RZ, 0, 5.36441802978515625e-07 ;  /* 0x00000009ff167431 */ /* 0x000fe400000001ff */
[----:B------:R-:W-:-:S07]  /*2590*/  IMAD R0, R8, R28, R0 ;  /* 0x0000001c08007224 */ /* 0x000fce00078e0200 */
[----:B------:R-:W-:Y:S05]  /*25a0*/  WARPSYNC.COLLECTIVE R20, `(.L_x_37193) ;  /* 0x0000000014087348 */ /* 0x000fea0003c00000 */
[----:B------:R0:W1:Y:S02]  /*25b0*/  SHFL.IDX P1, R28, R26, R22, R21 ;  /* 0x000000161a1c7389 */ /* 0x0000640000020015 */
[----:B01----:R-:W-:Y:S05]  /*25c0*/  ENDCOLLECTIVE ;  /* 0x000000000000791b */ /* 0x003fea0003800000 */
.L_x_37193:
[----:B------:R-:W-:Y:S01]  /*25d0*/  MOV R22, 0xa ;  /* 0x0000000a00167802 */ /* 0x000fe20000000f00 */
[----:B------:R-:W-:-:S07]  /*25e0*/  IMAD R0, R9, R28, R0 ;  /* 0x0000001c09007224 */ /* 0x000fce00078e0200 */
[----:B------:R-:W-:Y:S05]  /*25f0*/  WARPSYNC.COLLECTIVE R20, `(.L_x_37194) ;  /* 0x0000000014087348 */ /* 0x000fea0003c00000 */
[----:B------:R0:W1:Y:S02]  /*2600*/  SHFL.IDX P1, R28, R26, R22, R21 ;  /* 0x000000161a1c7389 */ /* 0x0000640000020015 */
[----:B01----:R-:W-:Y:S05]  /*2610*/  ENDCOLLECTIVE ;  /* 0x000000000000791b */ /* 0x003fea0003800000 */
.L_x_37194:
[----:B------:R-:W-:Y:S02]  /*2620*/  IMAD.MOV.U32 R22, RZ, RZ, 0xb ;  /* 0x0000000bff167424 */ /* 0x000fe400078e00ff */
[----:B------:R-:W-:-:S07]  /*2630*/  IMAD R0, R10, R28, R0 ;  /* 0x0000001c0a007224 */ /* 0x000fce00078e0200 */
[----:B------:R-:W-:Y:S05]  /*2640*/  WARPSYNC.COLLECTIVE R20, `(.L_x_37195) ;  /* 0x0000000014087348 */ /* 0x000fea0003c00000 */
[----:B------:R0:W1:Y:S02]  /*2650*/  SHFL.IDX P1, R28, R26, R22, R21 ;  /* 0x000000161a1c7389 */ /* 0x0000640000020015 */
[----:B01----:R-:W-:Y:S05]  /*2660*/  ENDCOLLECTIVE ;  /* 0x000000000000791b */ /* 0x003fea0003800000 */
.L_x_37195:
[----:B------:R-:W-:Y:S02]  /*2670*/  HFMA2 R22, -RZ, RZ, 0, 7.152557373046875e-07 ;  /* 0x0000000cff167431 */ /* 0x000fe400000001ff */
[----:B------:R-:W-:-:S07]  /*2680*/  IMAD R0, R11, R28, R0 ;  /* 0x0000001c0b007224 */ /* 0x000fce00078e0200 */
[----:B------:R-:W-:Y:S05]  /*2690*/  WARPSYNC.COLLECTIVE R20, `(.L_x_37196) ;  /* 0x0000000014087348 */ /* 0x000fea0003c00000 */
[----:B------:R0:W1:Y:S02]  /*26a0*/  SHFL.IDX P1, R28, R26, R22, R21 ;  /* 0x000000161a1c7389 */ /* 0x0000640000020015 */
[----:B01----:R-:W-:Y:S05]  /*26b0*/  ENDCOLLECTIVE ;  /* 0x000000000000791b */ /* 0x003fea0003800000 */
.L_x_37196:
[----:B------:R-:W-:Y:S01]  /*26c0*/  MOV R22, 0xd ;  /* 0x0000000d00167802 */ /* 0x000fe20000000f00 */
[----:B------:R-:W-:-:S07]  /*26d0*/  IMAD R0, R4, R28, R0 ;  /* 0x0000001c04007224 */ /* 0x000fce00078e0200 */
[----:B------:R-:W-:Y:S05]  /*26e0*/  WARPSYNC.COLLECTIVE R20, `(.L_x_37197) ;  /* 0x0000000014087348 */ /* 0x000fea0003c00000 */
[----:B------:R0:W1:Y:S02]  /*26f0*/  SHFL.IDX P1, R28, R26, R22, R21 ;  /* 0x000000161a1c7389 */ /* 0x0000640000020015 */
[----:B01----:R-:W-:Y:S05]  /*2700*/  ENDCOLLECTIVE ;  /* 0x000000000000791b */ /* 0x003fea0003800000 */
.L_x_37197:
[----:B------:R-:W-:Y:S02]  /*2710*/  IMAD.MOV.U32 R22, RZ, RZ, 0xe ;  /* 0x0000000eff167424 */ /* 0x000fe400078e00ff */
[----:B------:R-:W-:-:S07]  /*2720*/  IMAD R0, R5, R28, R0 ;  /* 0x0000001c05007224 */ /* 0x000fce00078e0200 */
[----:B------:R-:W-:Y:S05]  /*2730*/  WARPSYNC.COLLECTIVE R20, `(.L_x_37198) ;  /* 0x0000000014087348 */ /* 0x000fea0003c00000 */
[----:B------:R0:W1:Y:S02]  /*2740*/  SHFL.IDX P1, R28, R26, R22, R21 ;  /* 0x000000161a1c7389 */ /* 0x0000640000020015 */
[----:B01----:R-:W-:Y:S05]  /*2750*/  ENDCOLLECTIVE ;  /* 0x000000000000791b */ /* 0x003fea0003800000 */
.L_x_37198:
[----:B------:R-:W-:Y:S02]  /*2760*/  HFMA2 R22, -RZ, RZ, 0, 8.94069671630859375e-07 ;  /* 0x0000000fff167431 */ /* 0x000fe400000001ff */
[----:B------:R-:W-:-:S07]  /*2770*/  IMAD R0, R6, R28, R0 ;  /* 0x0000001c06007224 */ /* 0x000fce00078e0200 */
[----:B------:R-:W-:Y:S05]  /*2780*/  WARPSYNC.COLLECTIVE R20, `(.L_x_37199) ;  /* 0x0000000014087348 */ /* 0x000fea0003c00000 */
[----:B------:R0:W1:Y:S02]  /*2790*/  SHFL.IDX P1, R28, R26, R22, R21 ;  /* 0x000000161a1c7389 */ /* 0x0000640000020015 */
[----:B01----:R-:W-:Y:S05]  /*27a0*/  ENDCOLLECTIVE ;  /* 0x000000000000791b */ /* 0x003fea0003800000 */
.L_x_37199:
        /* <DEDUP_REMOVED lines=13> */
.L_x_37200:
[----:B------:R-:W-:Y:S01]  /*2880*/  HFMA2 R22, -RZ, RZ, 0, 5.9604644775390625e-08 ;  /* 0x00000001ff167431 */ /* 0x000fe200000001ff */
[----:B------:R-:W-:-:S07]  /*2890*/  MOV R27, R28 ;  /* 0x0000001c001b7202 */ /* 0x000fce0000000f00 */
[----:B------:R-:W-:Y:S05]  /*28a0*/  WARPSYNC.COLLECTIVE R20, `(.L_x_37201) ;  /* 0x0000000014087348 */ /* 0x000fea0003c00000 */
[----:B------:R0:W1:Y:S02]  /*28b0*/  SHFL.IDX P1, R28, R26, R22, R21 ;  /* 0x000000161a1c7389 */ /* 0x0000640000020015 */
[----:B01----:R-:W-:Y:S05]  /*28c0*/  ENDCOLLECTIVE ;  /* 0x000000000000791b */ /* 0x003fea0003800000 */
.L_x_37201:
[----:B------:R-:W-:Y:S02]  /*28d0*/  IMAD.MOV.U32 R22, RZ, RZ, R28 ;  /* 0x000000ffff167224 */ /* 0x000fe400078e001c */
[----:B------:R-:W-:-:S04]  /*28e0*/  IMAD R28, R16, R27, RZ ;  /* 0x0000001b101c7224 */ /* 0x000fc800078e02ff */
[----:B------:R-:W-:Y:S01]  /*28f0*/  IMAD R27, R17, R22, R28 ;  /* 0x00000016111b7224 */ /* 0x000fe200078e021c */
[----:B------:R-:W-:-:S07]  /*2900*/  MOV R22, 0x2 ;  /* 0x0000000200167802 */ /* 0x000fce0000000f00 */
[----:B------:R-:W-:Y:S05]  /*2910*/  WARPSYNC.COLLECTIVE R20, `(.L_x_37202) ;  /* 0x0000000014087348 */ /* 0x000fea0003c00000 */
[----:B------:R0:W1:Y:S02]  /*2920*/  SHFL.IDX P1, R28, R26, R22, R21 ;  /* 0x000000161a1c7389 */ /* 0x0000640000020015 */
[----:B01----:R-:W-:Y:S05]  /*2930*/  ENDCOLLECTIVE ;  /* 0x000000000000791b */ /* 0x003fea0003800000 */
.L_x_37202:
[----:B------:R-:W-:Y:S02]  /*2940*/  HFMA2 R22, -RZ, RZ, 0, 1.78813934326171875e-07 ;  /* 0x00000003ff167431 */ /* 0x000fe400000001ff */
[----:B------:R-:W-:-:S07]  /*2950*/  IMAD R27, R18, R28, R27 ;  /* 0x0000001c121b7224 */ /* 0x000fce00078e021b */
[----:B------:R-:W-:Y:S05]  /*2960*/  WARPSYNC.COLLECTIVE R20, `(.L_x_37203) ;  /* 0x0000000014087348 */ /* 0x000fea0003c00000 */
[----:B------:R0:W1:Y:S02]  /*2970*/  SHFL.IDX P1, R28, R26, R22, R21 ;  /* 0x000000161a1c7389 */ /* 0x0000640000020015 */
[----:B01----:R-:W-:Y:S05]  /*2980*/  ENDCOLLECTIVE ;  /* 0x000000000000791b */ /* 0x003fea0003800000 */
.L_x_37203:
[----:B------:R-:W-:Y:S02]  /*2990*/  IMAD.MOV.U32 R22, RZ, RZ, 0x4 ;  /* 0x00000004ff167424 */ /* 0x000fe400078e00ff */
[----:B------:R-:W-:-:S07]  /*29a0*/  IMAD R27, R19, R28, R27 ;  /* 0x0000001c131b7224 */ /* 0x000fce00078e021b */
[----:B------:R-:W-:Y:S05]  /*29b0*/  WARPSYNC.COLLECTIVE R20, `(.L_x_37204) ;  /* 0x0000000014087348 */ /* 0x000fea0003c00000 */
[----:B------:R0:W1:Y:S02]  /*29c0*/  SHFL.IDX P1, R28, R26, R22, R21 ;  /* 0x000000161a1c7389 */ /* 0x0000640000020015 */
[----:B01----:R-:W-:Y:S05]  /*29d0*/  ENDCOLLECTIVE ;  /* 0x000000000000791b */ /* 0x003fea0003800000 */
.L_x_37204:
[----:B------:R-:W-:Y:S01]  /*29e0*/  MOV R22, 0x5 ;  /* 0x0000000500167802 */ /* 0x000fe20000000f00 */
[----:B------:R-:W-:-:S07]  /*29f0*/  IMAD R27, R12, R28, R27 ;  /* 0x0000001c0c1b7224 */ /* 0x000fce00078e021b */
[----:B------:R-:W-:Y:S05]  /*2a00*/  WARPSYNC.COLLECTIVE R20, `(.L_x_37205) ;  /* 0x0000000014087348 */ /* 0x000fea0003c00000 */
[----:B------:R0:W1:Y:S02]  /*2a10*/  SHFL.IDX P1, R28, R26, R22, R21 ;  /* 0x000000161a1c7389 */ /* 0x0000640000020015 */
[----:B01----:R-:W-:Y:S05]  /*2a20*/  ENDCOLLECTIVE ;  /* 0x000000000000791b */ /* 0x003fea0003800000 */
.L_x_37205:
[----:B------:R-:W-:Y:S02]  /*2a30*/  HFMA2 R22, -RZ, RZ, 0, 3.5762786865234375e-07 ;  /* 0x00000006ff167431 */ /* 0x000fe400000001ff */
[----:B------:R-:W-:-:S07]  /*2a40*/  IMAD R27, R13, R28, R27 ;  /* 0x0000001c0d1b7224 */ /* 0x000fce00078e021b */
[----:B------:R-:W-:Y:S05]  /*2a50*/  WARPSYNC.COLLECTIVE R20, `(.L_x_37206) ;  /* 0x0000000014087348 */ /* 0x000fea0003c00000 */
[----:B------:R0:W1:Y:S02]  /*2a60*/  SHFL.IDX P1, R28, R26, R22, R21 ;  /* 0x000000161a1c7389 */ /* 0x0000640000020015 */
[----:B01----:R-:W-:Y:S05]  /*2a70*/  ENDCOLLECTIVE ;  /* 0x000000000000791b */ /* 0x003fea0003800000 */
.L_x_37206:
[----:B------:R-:W-:Y:S02]  /*2a80*/  IMAD.MOV.U32 R22, RZ, RZ, 0x7 ;  /* 0x00000007ff167424 */ /* 0x000fe400078e00ff */
[----:B------:R-:W-:-:S07]  /*2a90*/  IMAD R27, R14, R28, R27 ;  /* 0x0000001c0e1b7224 */ /* 0x000fce00078e021b */
[----:B------:R-:W-:Y:S05]  /*2aa0*/  WARPSYNC.COLLECTIVE R20, `(.L_x_37207) ;  /* 0x0000000014087348 */ /* 0x000fea0003c00000 */
[----:B------:R0:W1:Y:S02]  /*2ab0*/  SHFL.IDX P1, R28, R26, R22, R21 ;  /* 0x000000161a1c7389 */ /* 0x0000640000020015 */
[----:B01----:R-:W-:Y:S05]  /*2ac0*/  ENDCOLLECTIVE ;  /* 0x000000000000791b */ /* 0x003fea0003800000 */
.L_x_37207:
[----:B------:R-:W-:Y:S01]  /*2ad0*/  MOV R22, 0x8 ;  /* 0x0000000800167802 */ /* 0x000fe20000000f00 */
[----:B------:R-:W-:-:S07]  /*2ae0*/  IMAD R27, R15, R28, R27 ;  /* 0x0000001c0f1b7224 */ /* 0x000fce00078e021b */
[----:B------:R-:W-:Y:S05]  /*2af0*/  WARPSYNC.COLLECTIVE R20, `(.L_x_37208) ;  /* 0x0000000014087348 */ /* 0x000fea0003c00000 */
[----:B------:R0:W1:Y:S02]  /*2b00*/  SHFL.IDX P1, R28, R26, R22, R21 ;  /* 0x000000161a1c7389 */ /* 0x0000640000020015 */
[----:B01----:R-:W-:Y:S05]  /*2b10*/  ENDCOLLECTIVE ;  /* 0x000000000000791b */ /* 0x003fea0003800000 */
.L_x_37208:
[----:B------:R-:W-:Y:S02]  /*2b20*/  HFMA2 R22, -RZ, RZ, 0, 5.36441802978515625e-07 ;  /* 0x00000009ff167431 */ /* 0x000fe400000001ff */
[----:B------:R-:W-:-:S07]  /*2b30*/  IMAD R27, R8, R28, R27 ;  /* 0x0000001c081b7224 */ /* 0x000fce00078e021b */
[----:B------:R-:W-:Y:S05]  /*2b40*/  WARPSYNC.COLLECTIVE R20, `(.L_x_37209) ;  /* 0x0000000014087348 */ /* 0x000fea0003c00000 */
[----:B------:R0:W1:Y:S02]  /*2b50*/  SHFL.IDX P1, R28, R26, R22, R21 ;  /* 0x000000161a1c7389 */ /* 0x0000640000020015 */
[----:B01----:R-:W-:Y:S05]  /*2b60*/  ENDCOLLECTIVE ;  /* 0x000000000000791b */ /* 0x003fea0003800000 */
.L_x_37209:
[----:B------:R-:W-:Y:S02]  /*2b70*/  IMAD.MOV.U32 R22, RZ, RZ, 0xa ;  /* 0x0000000aff167424 */ /* 0x000fe400078e00ff */
[----:B------:R-:W-:-:S07]  /*2b80*/  IMAD R27, R9, R28, R27 ;  /* 0x0000001c091b7224 */ /* 0x000fce00078e021b */
[----:B------:R-:W-:Y:S05]  /*2b90*/  WARPSYNC.COLLECTIVE R20, `(.L_x_37210) ;  /* 0x0000000014087348 */ /* 0x000fea0003c00000 */
[----:B------:R0:W1:Y:S02]  /*2ba0*/  SHFL.IDX P1, R28, R26, R22, R21 ;  /* 0x000000161a1c7389 */ /* 0x0000640000020015 */
[----:B01----:R-:W-:Y:S05]  /*2bb0*/  ENDCOLLECTIVE ;  /* 0x000000000000791b */ /* 0x003fea0003800000 */
.L_x_37210:
[----:B------:R-:W-:Y:S01]  /*2bc0*/  MOV R22, 0xb ;  /* 0x0000000b00167802 */ /* 0x000fe20000000f00 */
[----:B------:R-:W-:-:S07]  /*2bd0*/  IMAD R27, R10, R28, R27 ;  /* 0x0000001c0a1b7224 */ /* 0x000fce00078e021b */
[----:B------:R-:W-:Y:S05]  /*2be0*/  WARPSYNC.COLLECTIVE R20, `(.L_x_37211) ;  /* 0x0000000014087348 */ /* 0x000fea0003c00000 */
[----:B------:R0:W1:Y:S02]  /*2bf0*/  SHFL.IDX P1, R28, R26, R22, R21 ;  /* 0x000000161a1c7389 */ /* 0x0000640000020015 */
[----:B01----:R-:W-:Y:S05]  /*2c00*/  ENDCOLLECTIVE ;  /* 0x000000000000791b */ /* 0x003fea0003800000 */
.L_x_37211:
[----:B------:R-:W-:Y:S02]  /*2c10*/  HFMA2 R22, -RZ, RZ, 0, 7.152557373046875e-07 ;  /* 0x0000000cff167431 */ /* 0x000fe400000001ff */
[----:B------:R-:W-:-:S07]  /*2c20*/  IMAD R27, R11, R28, R27 ;  /* 0x0000001c0b1b7224 */ /* 0x000fce00078e021b */
[----:B------:R-:W-:Y:S05]  /*2c30*/  WARPSYNC.COLLECTIVE R20, `(.L_x_37212) ;  /* 0x0000000014087348 */ /* 0x000fea0003c00000 */
[----:B------:R0:W1:Y:S02]  /*2c40*/  SHFL.IDX P1, R28, R26, R22, R21 ;  /* 0x000000161a1c7389 */ /* 0x0000640000020015 */
[----:B01----:R-:W-:Y:S05]  /*2c50*/  ENDCOLLECTIVE ;  /* 0x000000000000791b */ /* 0x003fea0003800000 */
.L_x_37212:
[----:B------:R-:W-:Y:S02]  /*2c60*/  IMAD.MOV.U32 R22, RZ, RZ, 0xd ;  /* 0x0000000dff167424 */ /* 0x000fe400078e00ff */
[----:B------:R-:W-:-:S07]  /*2c70*/  IMAD R27, R4, R28, R27 ;  /* 0x0000001c041b7224 */ /* 0x000fce00078e021b */
[----:B------:R-:W-:Y:S05]  /*2c80*/  WARPSYNC.COLLECTIVE R20, `(.L_x_37213) ;  /* 0x0000000014087348 */ /* 0x000fea0003c00000 */
[----:B------:R0:W1:Y:S02]  /*2c90*/  SHFL.IDX P1, R28, R26, R22, R21 ;  /* 0x000000161a1c7389 */ /* 0x0000640000020015 */
[----:B01----:R-:W-:Y:S05]  /*2ca0*/  ENDCOLLECTIVE ;  /* 0x000000000000791b */ /* 0x003fea0003800000 */
.L_x_37213:
[----:B------:R-:W-:Y:S01]  /*2cb0*/  MOV R22, 0xe ;  /* 0x0000000e00167802 */ /* 0x000fe20000000f00 */
[----:B------:R-:W-:-:S07]  /*2cc0*/  IMAD R27, R5, R28, R27 ;  /* 0x0000001c051b7224 */ /* 0x000fce00078e021b */
[----:B------:R-:W-:Y:S05]  /*2cd0*/  WARPSYNC.COLLECTIVE R20, `(.L_x_37214) ;  /* 0x0000000014087348 */ /* 0x000fea0003c00000 */
[----:B------:R0:W1:Y:S02]  /*2ce0*/  SHFL.IDX P1, R28, R26, R22, R21 ;  /* 0x000000161a1c7389 */ /* 0x0000640000020015 */
[----:B01----:R-:W-:Y:S05]  /*2cf0*/  ENDCOLLECTIVE ;  /* 0x000000000000791b */ /* 0x003fea0003800000 */
.L_x_37214:
[----:B------:R-:W-:Y:S02]  /*2d00*/  HFMA2 R22, -RZ, RZ, 0, 8.94069671630859375e-07 ;  /* 0x0000000fff167431 */ /* 0x000fe400000001ff */
[----:B------:R-:W-:-:S07]  /*2d10*/  IMAD R27, R6, R28, R27 ;  /* 0x0000001c061b7224 */ /* 0x000fce00078e021b */
[----:B------:R-:W-:Y:S05]  /*2d20*/  WARPSYNC.COLLECTIVE R20, `(.L_x_37215) ;  /* 0x0000000014087348 */ /* 0x000fea0003c00000 */
[----:B------:R0:W1:Y:S02]  /*2d30*/  SHFL.IDX P1, R28, R26, R22, R21 ;  /* 0x000000161a1c7389 */ /* 0x0000640000020015 */
[----:B01----:R-:W-:Y:S05]  /*2d40*/  ENDCOLLECTIVE ;  /* 0x000000000000791b */ /* 0x003fea0003800000 */
.L_x_37215:
[----:B------:R-:W-:Y:S05]  /*2d50*/  BRA `(.L_x_37216) ;  /* 0xffffffe8008c7947 */ /* 0x000fea000383ffff */
.L_x_37217:
        /* <DEDUP_REMOVED lines=10> */
.L_x_58585:


//--------------------- .text._Z9cuda_gemmIiLi256ELi2ELi1ELi16ELi16ELi16ELi32ELi1ELi0EEviiiPT_S1_S1_ii --------------------------
	.section	.text._Z9cuda_gemmIiLi256ELi2ELi1ELi16ELi16ELi16ELi32ELi1ELi0EEviiiPT_S1_S1_ii,"ax",@progbits
	.align	128
        .global         _Z9cuda_gemmIiLi256ELi2ELi1ELi16ELi16ELi16ELi32ELi1ELi0EEviiiPT_S1_S1_ii
        .type           _Z9cuda_gemmIiLi256ELi2ELi1ELi16ELi16ELi16ELi32ELi1ELi0EEviiiPT_S1_S1_ii,@function
        .size           _Z9cuda_gemmIiLi256ELi2ELi1ELi16ELi16ELi16ELi32ELi1ELi0EEviiiPT_S1_S1_ii,(.L_x_58586 - _Z9cuda_gemmIiLi256ELi2ELi1ELi16ELi16ELi16ELi32ELi1ELi0EEviiiPT_S1_S1_ii)
        .other          _Z9cuda_gemmIiLi256ELi2ELi1ELi16ELi16ELi16ELi32ELi1ELi0EEviiiPT_S1_S1_ii,@"STO_CUDA_ENTRY STV_DEFAULT"
_Z9cuda_gemmIiLi256ELi2ELi1ELi16ELi16ELi16ELi32ELi1ELi0EEviiiPT_S1_S1_ii:
.text._Z9cuda_gemmIiLi256ELi2ELi1ELi16ELi16ELi16ELi32ELi1ELi0EEviiiPT_S1_S1_ii:
        /* <DEDUP_REMOVED lines=37> */
.L_x_37220:
        /* <DEDUP_REMOVED lines=25> */
.L_x_37219:
[----:B------:R-:W-:Y:S05]  /*03e0*/  BSYNC.RECONVERGENT B0 ;  /* 0x0000000000007941 */ /* 0x000fea0003800200 */
.L_x_37218:
        /* <DEDUP_REMOVED lines=216> */
.L_x_37396:
        /* <DEDUP_REMOVED lines=38> */
.L_x_37224:
[----:B------:R-:W-:Y:S05]  /*13d0*/  BSYNC.RECONVERGENT B1 ;  /* 0x0000000000017941 */ /* 0x000fea0003800200 */
.L_x_37223:
        /* <DEDUP_REMOVED lines=9> */
.L_x_37227:
        /* <DEDUP_REMOVED lines=21> */
.L_x_37226:
[----:B------:R-:W-:Y:S05]  /*15c0*/  BSYNC.RECONVERGENT B1 ;  /* 0x0000000000017941 */ /* 0x000fea0003800200 */
.L_x_37225:
        /* <DEDUP_REMOVED lines=22> */
.L_x_37229:
[----:B------:R-:W-:Y:S05]  /*1730*/  BSYNC.RECONVERGENT B1 ;  /* 0x0000000000017941 */ /* 0x000fea0003800200 */
.L_x_37228:
[----:B------:R-:W-:Y:S05]  /*1740*/  @!P1 BRA `(.L_x_37222) ;  /* 0x0000000000389947 */ /* 0x000fea0003800000 */
[----:B------:R-:W2:Y:S01]  /*1750*/  S2R R30, SR_CgaCtaId ;  /* 0x00000000001e7919 */ /* 0x000ea20000008800 */
[----:B-1----:R-:W-:-:S05]  /*1760*/  MOV R29, 0x400 ;  /* 0x00000400001d7802 */ /* 0x002fca0000000f00 */
[----:B------:R-:W-:-:S05]  /*1770*/  VIADD R29, R29, 0x500 ;  /* 0x000005001d1d7836 */ /* 0x000fca0000000000 */
[----:B--2---:R-:W-:-:S07]  /*1780*/  LEA R33, R30, R29, 0x18 ;  /* 0x0000001d1e217211 */ /* 0x004fce00078ec0ff */
.L_x_37230:
        /* <DEDUP_REMOVED lines=10> */
.L_x_37222:
[----:B------:R-:W-:Y:S05]  /*1830*/  BSYNC.RECONVERGENT B0 ;  /* 0x0000000000007941 */ /* 0x000fea0003800200 */
.L_x_37221:
[----:B------:R-:W-:Y:S01]  /*1840*/  BAR.SYNC.DEFER_BLOCKING 0x0 ;  /* 0x0000000000007b1d */ /* 0x000fe20000010000 */
[----:B------:R-:W-:-:S09]  /*1850*/  UISETP.GE.AND UP0, UPT, UR4, 0x1, UPT ;  /* 0x000000010400788c */ /* 0x000fd2000bf06270 */
[----:B------:R-:W-:Y:S05]  /*1860*/  BRA.U !UP0, `(.L_x_37231) ;  /* 0x0000003908687547 */ /* 0x000fea000b800000 */
[----:B------:R-:W-:-:S09]  /*1870*/  UISETP.NE.AND UP0, UPT, UR14, 0x1, UPT ;  /* 0x000000010e00788c */ /* 0x000fd2000bf05270 */
[----:B------:R-:W-:Y:S05]  /*1880*/  BRA.U UP0, `(.L_x_37232) ;  /* 0x0000001100b47547 */ /* 0x000fea000b800000 */
[----:B------:R-:W-:Y:S01]  /*1890*/  BSSY B1, `(.L_x_37233) ;  /* 0x000012b000017945 */ /* 0x000fe20003800000 */
[----:B0-2---:R-:W-:-:S07]  /*18a0*/  IMAD.MOV.U32 R31, RZ, RZ, RZ ;  /* 0x000000ffff1f7224 */ /* 0x005fce00078e00ff */
.L_x_37285:
        /* <DEDUP_REMOVED lines=18> */
.L_x_37234:
        /* <DEDUP_REMOVED lines=10> */
.L_x_37235:
        /* <DEDUP_REMOVED lines=8> */
.L_x_37236:
        /* <DEDUP_REMOVED lines=8> */
.L_x_37237:
        /* <DEDUP_REMOVED lines=10> */
.L_x_37238:
        /* <DEDUP_REMOVED lines=11> */
.L_x_37239:
        /* <DEDUP_REMOVED lines=11> */
.L_x_37240:
        /* <DEDUP_REMOVED lines=11> */
.L_x_37241:
        /* <DEDUP_REMOVED lines=10> */
.L_x_37242:
        /* <DEDUP_REMOVED lines=9> */
.L_x_37243:
        /* <DEDUP_REMOVED lines=9> */
.L_x_37244:
        /* <DEDUP_REMOVED lines=9> */
.L_x_37245:
        /* <DEDUP_REMOVED lines=9> */
.L_x_37246:
        /* <DEDUP_REMOVED lines=9> */
.L_x_37247:
        /* <DEDUP_REMOVED lines=9> */
.L_x_37248:
        /* <DEDUP_REMOVED lines=9> */
.L_x_37249:
        /* <DEDUP_REMOVED lines=32> */
.L_x_37284:
[----:B0-----:R-:W-:Y:S02]  /*24b0*/  IMAD R32, R55, 0x44, R33 ;  /* 0x0000004437207824 */ /* 0x001fe400078e0221 */
[----:B------:R-:W-:-:S04]  /*24c0*/  IMAD.MOV.U32 R57, RZ, RZ, RZ ;  /* 0x000000ffff397224 */ /* 0x000fc800078e00ff */
[----:B------:R-:W0:Y:S01]  /*24d0*/  LDS R32, [R32] ;  /* 0x0000000020207984 */ /* 0x000e220000000800 */
[----:B-1----:R-:W-:Y:S05]  /*24e0*/  @!P5 BRA `(.L_x_37252) ;  /* 0x000000000010d947 */ /* 0x002fea0003800000 */
[----:B------:R-:W-:-:S03]  /*24f0*/  UMOV UR9, 0xffffffff ;  /* 0xffffffff00097882 */ /* 0x000fc60000000000 */
[----:B------:R-:W-:Y:S05]  /*2500*/  BRA.DIV UR9, `(.L_x_37253) ;  /* 0x0000003209787947 */ /* 0x000fea000b800000 */
[----:B0-----:R0:W1:Y:S02]  /*2510*/  SHFL.IDX PT, R28, R32, R27, R0 ;  /* 0x0000001b201c7389 */ /* 0x00106400000e0000 */
.L_x_37399:
[----:B-12---:R-:W-:-:S07]  /*2520*/  IMAD R57, R34, R28, RZ ;  /* 0x0000001c22397224 */ /* 0x006fce00078e02ff */
.L_x_37252:
[----:B------:R-:W-:Y:S05]  /*2530*/  @!P4 BRA `(.L_x_37254) ;  /* 0x000000000010c947 */ /* 0x000fea0003800000 */
[----:B------:R-:W-:-:S03]  /*2540*/  UMOV UR9, 0xffffffff ;  /* 0xffffffff00097882 */ /* 0x000fc60000000000 */
[----:B------:R-:W-:Y:S05]  /*2550*/  BRA.DIV UR9, `(.L_x_37255) ;  /* 0x0000003209847947 */ /* 0x000fea000b800000 */
[----:B0-----:R0:W1:Y:S02]  /*2560*/  SHFL.IDX PT, R28, R32, R16, R0 ;  /* 0x00000010201c7389 */ /* 0x00106400000e0000 */
.L_x_37402:
[----:B-1--4-:R-:W-:-:S07]  /*2570*/  IMAD R57, R35, R28, R57 ;  /* 0x0000001c23397224 */ /* 0x012fce00078e0239 */
.L_x_37254:
[----:B------:R-:W-:Y:S05]  /*2580*/  @!P3 BRA `(.L_x_37256) ;  /* 0x000000000010b947 */ /* 0x000fea0003800000 */
[----:B------:R-:W-:-:S03]  /*2590*/  UMOV UR9, 0xffffffff ;  /* 0xffffffff00097882 */ /* 0x000fc60000000000 */
[----:B------:R-:W-:Y:S05]  /*25a0*/  BRA.DIV UR9, `(.L_x_37257) ;  /* 0x0000003209907947 */ /* 0x000fea000b800000 */
[----:B0-----:R0:W1:Y:S02]  /*25b0*/  SHFL.IDX PT, R28, R32, R15, R0 ;  /* 0x0000000f201c7389 */ /* 0x00106400000e0000 */
.L_x_37405:
[----:B-1----:R-:W-:-:S07]  /*25c0*/  IMAD R57, R36, R28, R57 ;  /* 0x0000001c24397224 */ /* 0x002fce00078e0239 */
.L_x_37256:
[----:B------:R-:W-:Y:S05]  /*25d0*/  @!P2 BRA `(.L_x_37258) ;  /* 0x000000000010a947 */ /* 0x000fea0003800000 */
[----:B------:R-:W-:-:S03]  /*25e0*/  UMOV UR9, 0xffffffff ;  /* 0xffffffff00097882 */ /* 0x000fc60000000000 */
[----:B------:R-:W-:Y:S05]  /*25f0*/  BRA.DIV UR9, `(.L_x_37259) ;  /* 0x00000032099c7947 */ /* 0x000fea000b800000 */
[----:B0-----:R0:W1:Y:S02]  /*2600*/  SHFL.IDX PT, R28, R32, R14, R0 ;  /* 0x0000000e201c7389 */ /* 0x00106400000e0000 */
.L_x_37408:
[----:B-1----:R-:W-:-:S07]  /*2610*/  IMAD R57, R37, R28, R57 ;  /* 0x0000001c25397224 */ /* 0x002fce00078e0239 */
.L_x_37258:
[----:B------:R-:W-:Y:S05]  /*2620*/  @!P1 BRA `(.L_x_37260) ;  /* 0x0000000000109947 */ /* 0x000fea0003800000 */
[----:B------:R-:W-:-:S03]  /*2630*/  UMOV UR9, 0xffffffff ;  /* 0xffffffff00097882 */ /* 0x000fc60000000000 */
[----:B------:R-:W-:Y:S05]  /*2640*/  BRA.DIV UR9, `(.L_x_37261) ;  /* 0x0000003209a87947 */ /* 0x000fea000b800000 */
[----:B0-----:R0:W1:Y:S02]  /*2650*/  SHFL.IDX PT, R28, R32, R13, R0 ;  /* 0x0000000d201c7389 */ /* 0x00106400000e0000 */
.L_x_37411:
[----:B-1----:R-:W-:-:S07]  /*2660*/  IMAD R57, R38, R28, R57 ;  /* 0x0000001c26397224 */ /* 0x002fce00078e0239 */
.L_x_37260:
[----:B------:R-:W1:Y:S02]  /*2670*/  LDC R58, c[0x0][0x3ac] ;  /* 0x0000eb00ff3a7b82 */ /* 0x000e640000000800 */
[----:B-1----:R-:W-:-:S13]  /*2680*/  ISETP.GE.AND P0, PT, R58, 0x6, PT ;  /* 0x000000063a00780c */ /* 0x002fda0003f06270 */
[----:B------:R-:W-:Y:S05]  /*2690*/  @!P0 BRA `(.L_x_37262) ;  /* 0x0000000000108947 */ /* 0x000fea0003800000 */
[----:B------:R-:W-:-:S03]  /*26a0*/  UMOV UR9, 0xffffffff ;  /* 0xffffffff00097882 */ /* 0x000fc60000000000 */
[----:B------:R-:W-:Y:S05]  /*26b0*/  BRA.DIV UR9, `(.L_x_37263) ;  /* 0x0000003209ac7947 */ /* 0x000fea000b800000 */
[----:B0-----:R0:W1:Y:S02]  /*26c0*/  SHFL.IDX PT, R28, R32, R12, R0 ;  /* 0x0000000c201c7389 */ /* 0x00106400000e0000 */
.L_x_37414:
[----:B-1----:R-:W-:-:S07]  /*26d0*/  IMAD R57, R39, R28, R57 ;  /* 0x0000001c27397224 */ /* 0x002fce00078e0239 */
.L_x_37262:
[----:B------:R-:W-:-:S13]  /*26e0*/  ISETP.GE.AND P0, PT, R58, 0x7, PT ;  /* 0x000000073a00780c */ /* 0x000fda0003f06270 */
[----:B------:R-:W-:Y:S05]  /*26f0*/  @!P0 BRA `(.L_x_37264) ;  /* 0x0000000000108947 */ /* 0x000fea0003800000 */
[----:B------:R-:W-:-:S03]  /*2700*/  UMOV UR9, 0xffffffff ;  /* 0xffffffff00097882 */ /* 0x000fc60000000000 */
[----:B------:R-:W-:Y:S05]  /*2710*/  BRA.DIV UR9, `(.L_x_37265) ;  /* 0x0000003209b47947 */ /* 0x000fea000b800000 */
[----:B0-----:R0:W1:Y:S02]  /*2720*/  SHFL.IDX PT, R28, R32, R11, R0 ;  /* 0x0000000b201c7389 */ /* 0x00106400000e0000 */
.L_x_37417:
[----:B-1----:R-:W-:-:S07]  /*2730*/  IMAD R57, R40, R28, R57 ;  /* 0x0000001c28397224 */ /* 0x002fce00078e0239 */
.L_x_37264:
[----:B------:R-:W-:-:S13]  /*2740*/  ISETP.GE.AND P0, PT, R58, 0x8, PT ;  /* 0x000000083a00780c */ /* 0x000fda0003f06270 */
[----:B------:R-:W-:Y:S05]  /*2750*/  @!P0 BRA `(.L_x_37266) ;  /* 0x0000000000108947 */ /* 0x000fea0003800000 */
[----:B------:R-:W-:-:S03]  /*2760*/  UMOV UR9, 0xffffffff ;  /* 0xffffffff00097882 */ /* 0x000fc60000000000 */
[----:B------:R-:W-:Y:S05]  /*2770*/  BRA.DIV UR9, `(.L_x_37267) ;  /* 0x0000003209bc7947 */ /* 0x000fea000b800000 */
[----:B0-----:R0:W1:Y:S02]  /*2780*/  SHFL.IDX PT, R28, R32, R10, R0 ;  /* 0x0000000a201c7389 */ /* 0x00106400000e0000 */
.L_x_37420:
[----:B-1----:R-:W-:-:S07]  /*2790*/  IMAD R57, R41, R28, R57 ;  /* 0x0000001c29397224 */ /* 0x002fce00078e0239 */
.L_x_37266:
[----:B------:R-:W-:-:S13]  /*27a0*/  ISETP.GE.AND P0, PT, R58, 0x9, PT ;  /* 0x000000093a00780c */ /* 0x000fda0003f06270 */
[----:B------:R-:W-:Y:S05]  /*27b0*/  @!P0 BRA `(.L_x_37268) ;  /* 0x0000000000108947 */ /* 0x000fea0003800000 */
[----:B------:R-:W-:-:S03]  /*27c0*/  UMOV UR9, 0xffffffff ;  /* 0xffffffff00097882 */ /* 0x000fc60000000000 */
[----:B------:R-:W-:Y:S05]  /*27d0*/  BRA.DIV UR9, `(.L_x_37269) ;  /* 0x0000003209c47947 */ /* 0x000fea000b800000 */
[----:B0-----:R0:W1:Y:S02]  /*27e0*/  SHFL.IDX PT, R28, R32, R9, R0 ;  /* 0x00000009201c7389 */ /* 0x00106400000e0000 */
.L_x_37423:
[----:B-1----:R-:W-:-:S07]  /*27f0*/  IMAD R57, R42, R28, R57 ;  /* 0x0000001c2a397224 */ /* 0x002fce00078e0239 */
.L_x_37268:
[----:B------:R-:W-:-:S13]  /*2800*/  ISETP.GE.AND P0, PT, R58, 0xa, PT ;  /* 0x0000000a3a00780c */ /* 0x000fda0003f06270 */
[----:B------:R-:W-:Y:S05]  /*2810*/  @!P0 BRA `(.L_x_37270) ;  /* 0x0000000000108947 */ /* 0x000fea0003800000 */
[----:B------:R-:W-:-:S03]  /*2820*/  UMOV UR9, 0xffffffff ;  /* 0xffffffff00097882 */ /* 0x000fc60000000000 */
[----:B------:R-:W-:Y:S05]  /*2830*/  BRA.DIV UR9, `(.L_x_37271) ;  /* 0x0000003209cc7947 */ /* 0x000fea000b800000 */
[----:B0-----:R0:W1:Y:S02]  /*2840*/  SHFL.IDX PT, R28, R32, R8, R0 ;  /* 0x00000008201c7389 */ /* 0x00106400000e0000 */
.L_x_37426:
[----:B-1----:R-:W-:-:S07]  /*2850*/  IMAD R57, R43, R28, R57 ;  /* 0x0000001c2b397224 */ /* 0x002fce00078e0239 */
.L_x_37270:
[----:B------:R-:W-:-:S13]  /*2860*/  ISETP.GE.AND P0, PT, R58, 0xb, PT ;  /* 0x0000000b3a00780c */ /* 0x000fda0003f06270 */
[----:B------:R-:W-:Y:S05]  /*2870*/  @!P0 BRA `(.L_x_37272) ;  /* 0x0000000000108947 */ /* 0x000fea0003800000 */
[----:B------:R-:W-:-:S03]  /*2880*/  UMOV UR9, 0xffffffff ;  /* 0xffffffff00097882 */ /* 0x000fc60000000000 */
[----:B------:R-:W-:Y:S05]  /*2890*/  BRA.DIV UR9, `(.L_x_37273) ;  /* 0x0000003209d47947 */ /* 0x000fea000b800000 */
[----:B0-----:R0:W1:Y:S02]  /*28a0*/  SHFL.IDX PT, R28, R32, R7, R0 ;  /* 0x00000007201c7389 */ /* 0x00106400000e0000 */
.L_x_37429:
[----:B-1----:R-:W-:-:S07]  /*28b0*/  IMAD R57, R44, R28, R57 ;  /* 0x0000001c2c397224 */ /* 0x002fce00078e0239 */
.L_x_37272:
[----:B------:R-:W-:-:S13]  /*28c0*/  ISETP.GE.AND P0, PT, R58, 0xc, PT ;  /* 0x0000000c3a00780c */ /* 0x000fda0003f06270 */
[----:B------:R-:W-:Y:S05]  /*28d0*/  @!P0 BRA `(.L_x_37274) ;  /* 0x0000000000108947 */ /* 0x000fea0003800000 */
[----:B------:R-:W-:-:S03]  /*28e0*/  UMOV UR9, 0xffffffff ;  /* 0xffffffff00097882 */ /* 0x000fc60000000000 */
[----:B------:R-:W-:Y:S05]  /*28f0*/  BRA.DIV UR9, `(.L_x_37275) ;  /* 0x0000003209dc7947 */ /* 0x000fea000b800000 */
[----:B0-----:R0:W1:Y:S02]  /*2900*/  SHFL.IDX PT, R28, R32, R6, R0 ;  /* 0x00000006201c7389 */ /* 0x00106400000e0000 */
.L_x_37432:
[----:B-1----:R-:W-:-:S07]  /*2910*/  IMAD R57, R45, R28, R57 ;  /* 0x0000001c2d397224 */ /* 0x002fce00078e0239 */
.L_x_37274:
[----:B------:R-:W-:-:S13]  /*2920*/  ISETP.GE.AND P0, PT, R58, 0xd, PT ;  /* 0x0000000d3a00780c */ /* 0x000fda0003f06270 */
[----:B------:R-:W-:Y:S05]  /*2930*/  @!P0 BRA `(.L_x_37276) ;  /* 0x0000000000108947 */ /* 0x000fea0003800000 */
[----:B------:R-:W-:-:S03]  /*2940*/  UMOV UR9, 0xffffffff ;  /* 0xffffffff00097882 */ /* 0x000fc60000000000 */
[----:B------:R-:W-:Y:S05]  /*2950*/  BRA.DIV UR9, `(.L_x_37277) ;  /* 0x0000003209e47947 */ /* 0x000fea000b800000 */
[----:B0-----:R0:W1:Y:S02]  /*2960*/  SHFL.IDX PT, R28, R32, R5, R0 ;  /* 0x00000005201c7389 */ /* 0x00106400000e0000 */
.L_x_37435:
[----:B-1----:R-:W-:-:S07]  /*2970*/  IMAD R57, R46, R28, R57 ;  /* 0x0000001c2e397224 */ /* 0x002fce00078e0239 */
.L_x_37276:
[----:B------:R-:W-:-:S13]  /*2980*/  ISETP.GE.AND P0, PT, R58, 0xe, PT ;  /* 0x0000000e3a00780c */ /* 0x000fda0003f06270 */
[----:B------:R-:W-:Y:S05]  /*2990*/  @!P0 BRA `(.L_x_37278) ;  /* 0x0000000000108947 */ /* 0x000fea0003800000 */
[----:B------:R-:W-:-:S03]  /*29a0*/  UMOV UR9, 0xffffffff ;  /* 0xffffffff00097882 */ /* 0x000fc60000000000 */
[----:B------:R-:W-:Y:S05]  /*29b0*/  BRA.DIV UR9, `(.L_x_37279) ;  /* 0x0000003209ec7947 */ /* 0x000fea000b800000 */
[----:B0-----:R0:W1:Y:S02]  /*29c0*/  SHFL.IDX PT, R28, R32, R4, R0 ;  /* 0x00000004201c7389 */ /* 0x00106400000e0000 */
.L_x_37438:
[----:B-1----:R-:W-:-:S07]  /*29d0*/  IMAD R57, R47, R28, R57 ;  /* 0x0000001c2f397224 */ /* 0x002fce00078e0239 */
.L_x_37278:
[----:B------:R-:W-:-:S13]  /*29e0*/  ISETP.GE.AND P0, PT, R58, 0xf, PT ;  /* 0x0000000f3a00780c */ /* 0x000fda0003f06270 */
[----:B------:R-:W-:Y:S05]  /*29f0*/  @!P0 BRA `(.L_x_37280) ;  /* 0x0000000000108947 */ /* 0x000fea0003800000 */
[----:B------:R-:W-:-:S03]  /*2a00*/  UMOV UR9, 0xffffffff ;  /* 0xffffffff00097882 */ /* 0x000fc60000000000 */
[----:B------:R-:W-:Y:S05]  /*2a10*/  BRA.DIV UR9, `(.L_x_37281) ;  /* 0x0000003209f47947 */ /* 0x000fea000b800000 */
[----:B0-----:R0:W1:Y:S02]  /*2a20*/  SHFL.IDX PT, R28, R32, R3, R0 ;  /* 0x00000003201c7389 */ /* 0x00106400000e0000 */
.L_x_37441:
[----:B-1----:R-:W-:-:S07]  /*2a30*/  IMAD R57, R48, R28, R57 ;  /* 0x0000001c30397224 */ /* 0x002fce00078e0239 */
.L_x_37280:
[----:B------:R-:W-:-:S13]  /*2a40*/  ISETP.GE.AND P0, PT, R58, 0x10, PT ;  /* 0x000000103a00780c */ /* 0x000fda0003f06270 */
[----:B------:R-:W-:Y:S05]  /*2a50*/  @!P0 BRA `(.L_x_37282) ;  /* 0x0000000000108947 */ /* 0x000fea0003800000 */
[----:B------:R-:W-:-:S03]  /*2a60*/  UMOV UR9, 0xffffffff ;  /* 0xffffffff00097882 */ /* 0x000fc60000000000 */
[----:B------:R-:W-:Y:S05]  /*2a70*/  BRA.DIV UR9, `(.L_x_37283) ;  /* 0x0000003209fc7947 */ /* 0x000fea000b800000 */
[----:B0-----:R0:W1:Y:S02]  /*2a80*/  SHFL.IDX PT, R28, R32, R2, R0 ;  /* 0x00000002201c7389 */ /* 0x00106400000e0000 */
.L_x_37444:
[----:B-1----:R-:W-:-:S07]  /*2a90*/  IMAD R57, R49, R28, R57 ;  /* 0x0000001c31397224 */ /* 0x002fce00078e0239 */
.L_x_37282:
        /* <DEDUP_REMOVED lines=8> */
.L_x_37251:
[----:B------:R-:W-:Y:S05]  /*2b20*/  BSYNC B0 ;  /* 0x0000000000007941 */ /* 0x000fea0003800000 */
.L_x_37250:
[----:B------:R-:W-:Y:S05]  /*2b30*/  @!P6 BRA `(.L_x_37285) ;  /* 0xffffffec005ce947 */ /* 0x000fea000383ffff */
[----:B------:R-:W-:Y:S05]  /*2b40*/  BSYNC B1 ;  /* 0x0000000000017941 */ /* 0x000fea0003800000 */
.L_x_37233:
[----:B------:R-:W-:Y:S05]  /*2b50*/  BRA `(.L_x_37231) ;  /* 0x0000002400ac7947 */ /* 0x000fea0003800000 */
.L_x_37232:
[----:B------:R-:W3:Y:S02]  /*2b60*/  LDCU UR9, c[0x0][0x3ac] ;  /* 0x00007580ff0977ac */ /* 0x000ee40008000800 */
[----:B---3--:R-:W-:-:S09]  /*2b70*/  UISETP.GT.U32.AND UP0, UPT, UR9, 0x1f, UPT ;  /* 0x0000001f0900788c */ /* 0x008fd2000bf04070 */
[----:B------:R-:W-:Y:S05]  /*2b80*/  BRA.U UP0, `(.L_x_37286) ;  /* 0x0000001100907547 */ /* 0x000fea000b800000 */
[----:B0-2---:R-:W-:-:S07]  /*2b90*/  HFMA2 R31, -RZ, RZ, 0, 0 ;  /* 0x00000000ff1f7431 */ /* 0x005fce00000001ff */
.L_x_37338:
        /* <DEDUP_REMOVED lines=18> */
.L_x_37287:
        /* <DEDUP_REMOVED lines=10> */
.L_x_37288:
        /* <DEDUP_REMOVED lines=8> */
.L_x_37289:
        /* <DEDUP_REMOVED lines=8> */
.L_x_37290:
        /* <DEDUP_REMOVED lines=10> */
.L_x_37291:
        /* <DEDUP_REMOVED lines=11> */
.L_x_37292:
        /* <DEDUP_REMOVED lines=11> */
.L_x_37293:
        /* <DEDUP_REMOVED lines=11> */
.L_x_37294:
        /* <DEDUP_REMOVED lines=10> */
.L_x_37295:
        /* <DEDUP_REMOVED lines=9> */
.L_x_37296:
        /* <DEDUP_REMOVED lines=9> */
.L_x_37297:
        /* <DEDUP_REMOVED lines=9> */
.L_x_37298:
        /* <DEDUP_REMOVED lines=9> */
.L_x_37299:
        /* <DEDUP_REMOVED lines=9> */
.L_x_37300:
        /* <DEDUP_REMOVED lines=9> */
.L_x_37301:
        /* <DEDUP_REMOVED lines=9> */
.L_x_37302:
        /* <DEDUP_REMOVED lines=27> */
.L_x_37337:
[----:B0-----:R-:W-:Y:S02]  /*3750*/  IMAD R32, R55, 0x44, R33 ;  /* 0x0000004437207824 */ /* 0x001fe400078e0221 */
[----:B-1----:R-:W-:-:S04]  /*3760*/  IMAD.MOV.U32 R57, RZ, RZ, RZ ;  /* 0x000000ffff397224 */ /* 0x002fc800078e00ff */
[----:B------:R-:W0:Y:S01]  /*3770*/  LDS R32, [R32] ;  /* 0x0000000020207984 */ /* 0x000e220000000800 */
[----:B------:R-:W-:Y:S05]  /*3780*/  @!P5 BRA `(.L_x_37305) ;  /* 0x000000000010d947 */ /* 0x000fea0003800000 */
[----:B------:R-:W-:-:S03]  /*3790*/  UMOV UR9, 0xffffffff ;  /* 0xffffffff00097882 */ /* 0x000fc60000000000 */
[----:B------:R-:W-:Y:S05]  /*37a0*/  BRA.DIV UR9, `(.L_x_37306) ;  /* 0x0000002609d07947 */ /* 0x000fea000b800000 */
[----:B0-----:R0:W1:Y:S02]  /*37b0*/  SHFL.IDX PT, R28, R32, R27, R0 ;  /* 0x0000001b201c7389 */ /* 0x00106400000e0000 */
.L_x_37447:
[----:B-1----:R-:W-:-:S07]  /*37c0*/  IMAD R57, R34, R28, RZ ;  /* 0x0000001c22397224 */ /* 0x002fce00078e02ff */
.L_x_37305:
[----:B------:R-:W-:Y:S05]  /*37d0*/  @!P4 BRA `(.L_x_37307) ;  /* 0x000000000010c947 */ /* 0x000fea0003800000 */
[----:B------:R-:W-:-:S03]  /*37e0*/  UMOV UR9, 0xffffffff ;  /* 0xffffffff00097882 */ /* 0x000fc60000000000 */
[----:B------:R-:W-:Y:S05]  /*37f0*/  BRA.DIV UR9, `(.L_x_37308) ;  /* 0x0000002609dc7947 */ /* 0x000fea000b800000 */
[----:B0-----:R0:W1:Y:S02]  /*3800*/  SHFL.IDX PT, R28, R32, R16, R0 ;  /* 0x00000010201c7389 */ /* 0x00106400000e0000 */
.L_x_37450:
[----:B-1--4-:R-:W-:-:S07]  /*3810*/  IMAD R57, R35, R28, R57 ;  /* 0x0000001c23397224 */ /* 0x012fce00078e0239 */
.L_x_37307:
[----:B------:R-:W-:Y:S05]  /*3820*/  @!P3 BRA `(.L_x_37309) ;  /* 0x000000000010b947 */ /* 0x000fea0003800000 */
[----:B------:R-:W-:-:S03]  /*3830*/  UMOV UR9, 0xffffffff ;  /* 0xffffffff00097882 */ /* 0x000fc60000000000 */
[----:B------:R-:W-:Y:S05]  /*3840*/  BRA.DIV UR9, `(.L_x_37310) ;  /* 0x0000002609e87947 */ /* 0x000fea000b800000 */
[----:B0-----:R0:W1:Y:S02]  /*3850*/  SHFL.IDX PT, R28, R32, R15, R0 ;  /* 0x0000000f201c7389 */ /* 0x00106400000e0000 */
.L_x_37453:
[----:B-1----:R-:W-:-:S07]  /*3860*/  IMAD R57, R36, R28, R57 ;  /* 0x0000001c24397224 */ /* 0x002fce00078e0239 */
.L_x_37309:
[----:B------:R-:W-:Y:S05]  /*3870*/  @!P2 BRA `(.L_x_37311) ;  /* 0x000000000010a947 */ /* 0x000fea0003800000 */
[----:B------:R-:W-:-:S03]  /*3880*/  UMOV UR9, 0xffffffff ;  /* 0xffffffff00097882 */ /* 0x000fc60000000000 */
[----:B------:R-:W-:Y:S05]  /*3890*/  BRA.DIV UR9, `(.L_x_37312) ;  /* 0x0000002609f47947 */ /* 0x000fea000b800000 */
[----:B0-----:R0:W1:Y:S02]  /*38a0*/  SHFL.IDX PT, R28, R32, R14, R0 ;  /* 0x0000000e201c7389 */ /* 0x00106400000e0000 */
.L_x_37456:
[----:B-1----:R-:W-:-:S07]  /*38b0*/  IMAD R57, R37, R28, R57 ;  /* 0x0000001c25397224 */ /* 0x002fce00078e0239 */
.L_x_37311:
[----:B------:R-:W-:Y:S05]  /*38c0*/  @!P1 BRA `(.L_x_37313) ;  /* 0x0000000000109947 */ /* 0x000fea0003800000 */
[----:B------:R-:W-:-:S03]  /*38d0*/  UMOV UR9, 0xffffffff ;  /* 0xffffffff00097882 */ /* 0x000fc60000000000 */
[----:B------:R-:W-:Y:S05]  /*38e0*/  BRA.DIV UR9, `(.L_x_37314) ;  /* 0x0000002a09007947 */ /* 0x000fea000b800000 */
[----:B0-----:R0:W1:Y:S02]  /*38f0*/  SHFL.IDX PT, R28, R32, R13, R0 ;  /* 0x0000000d201c7389 */ /* 0x00106400000e0000 */
.L_x_37459:
[----:B-1----:R-:W-:-:S07]  /*3900*/  IMAD R57, R38, R28, R57 ;  /* 0x0000001c26397224 */ /* 0x002fce00078e0239 */
.L_x_37313:
[----:B------:R-:W1:Y:S02]  /*3910*/  LDC R58, c[0x0][0x3ac] ;  /* 0x0000eb00ff3a7b82 */ /* 0x000e640000000800 */
[----:B-1----:R-:W-:-:S13]  /*3920*/  ISETP.GE.AND P0, PT, R58, 0x6, PT ;  /* 0x000000063a00780c */ /* 0x002fda0003f06270 */
[----:B------:R-:W-:Y:S05]  /*3930*/  @!P0 BRA `(.L_x_37315) ;  /* 0x0000000000108947 */ /* 0x000fea0003800000 */
[----:B------:R-:W-:-:S03]  /*3940*/  UMOV UR9, 0xffffffff ;  /* 0xffffffff00097882 */ /* 0x000fc60000000000 */
[----:B------:R-:W-:Y:S05]  /*3950*/  BRA.DIV UR9, `(.L_x_37316) ;  /* 0x0000002a09047947 */ /* 0x000fea000b800000 */
[----:B0-----:R0:W1:Y:S02]  /*3960*/  SHFL.IDX PT, R28, R32, R12, R0 ;  /* 0x0000000c201c7389 */ /* 0x00106400000e0000 */
.L_x_37462:
[----:B-1----:R-:W-:-:S07]  /*3970*/  IMAD R57, R39, R28, R57 ;  /* 0x0000001c27397224 */ /* 0x002fce00078e0239 */
.L_x_37315:
[----:B------:R-:W-:-:S13]  /*3980*/  ISETP.GE.AND P0, PT, R58, 0x7, PT ;  /* 0x000000073a00780c */ /* 0x000fda0003f06270 */
[----:B------:R-:W-:Y:S05]  /*3990*/  @!P0 BRA `(.L_x_37317) ;  /* 0x0000000000108947 */ /* 0x000fea0003800000 */
[----:B------:R-:W-:-:S03]  /*39a0*/  UMOV UR9, 0xffffffff ;  /* 0xffffffff00097882 */ /* 0x000fc60000000000 */
[----:B------:R-:W-:Y:S05]  /*39b0*/  BRA.DIV UR9, `(.L_x_37318) ;  /* 0x0000002a090c7947 */ /* 0x000fea000b800000 */
[----:B0-----:R0:W1:Y:S02]  /*39c0*/  SHFL.IDX PT, R28, R32, R11, R0 ;  /* 0x0000000b201c7389 */ /* 0x00106400000e0000 */
.L_x_37465:
[----:B-1----:R-:W-:-:S07]  /*39d0*/  IMAD R57, R40, R28, R57 ;  /* 0x0000001c28397224 */ /* 0x002fce00078e0239 */
.L_x_37317:
[----:B------:R-:W-:-:S13]  /*39e0*/  ISETP.GE.AND P0, PT, R58, 0x8, PT ;  /* 0x000000083a00780c */ /* 0x000fda0003f06270 */
[----:B------:R-:W-:Y:S05]  /*39f0*/  @!P0 BRA `(.L_x_37319) ;  /* 0x0000000000108947 */ /* 0x000fea0003800000 */
[----:B------:R-:W-:-:S03]  /*3a00*/  UMOV UR9, 0xffffffff ;  /* 0xffffffff00097882 */ /* 0x000fc60000000000 */
[----:B------:R-:W-:Y:S05]  /*3a10*/  BRA.DIV UR9, `(.L_x_37320) ;  /* 0x0000002a09147947 */ /* 0x000fea000b800000 */
[----:B0-----:R0:W1:Y:S02]  /*3a20*/  SHFL.IDX PT, R28, R32, R10, R0 ;  /* 0x0000000a201c7389 */ /* 0x00106400000e0000 */
.L_x_37468:
[----:B-1----:R-:W-:-:S07]  /*3a30*/  IMAD R57, R41, R28, R57 ;  /* 0x0000001c29397224 */ /* 0x002fce00078e0239 */
.L_x_37319:
[----:B------:R-:W-:-:S13]  /*3a40*/  ISETP.GE.AND P0, PT, R58, 0x9, PT ;  /* 0x000000093a00780c */ /* 0x000fda0003f06270 */
[----:B------:R-:W-:Y:S05]  /*3a50*/  @!P0 BRA `(.L_x_37321) ;  /* 0x0000000000108947 */ /* 0x000fea0003800000 */
[----:B------:R-:W-:-:S03]  /*3a60*/  UMOV UR9, 0xffffffff ;  /* 0xffffffff00097882 */ /* 0x000fc60000000000 */
[----:B------:R-:W-:Y:S05]  /*3a70*/  BRA.DIV UR9, `(.L_x_37322) ;  /* 0x0000002a091c7947 */ /* 0x000fea000b800000 */
[----:B0-----:R0:W1:Y:S02]  /*3a80*/  SHFL.IDX PT, R28, R32, R9, R0 ;  /* 0x00000009201c7389 */ /* 0x00106400000e0000 */
.L_x_37471:
[----:B-1----:R-:W-:-:S07]  /*3a90*/  IMAD R57, R42, R28, R57 ;  /* 0x0000001c2a397224 */ /* 0x002fce00078e0239 */
.L_x_37321:
[----:B------:R-:W-:-:S13]  /*3aa0*/  ISETP.GE.AND P0, PT, R58, 0xa, PT ;  /* 0x0000000a3a00780c */ /* 0x000fda0003f06270 */
[----:B------:R-:W-:Y:S05]  /*3ab0*/  @!P0 BRA `(.L_x_37323) ;  /* 0x0000000000108947 */ /* 0x000fea0003800000 */
[----:B------:R-:W-:-:S03]  /*3ac0*/  UMOV UR9, 0xffffffff ;  /* 0xffffffff00097882 */ /* 0x000fc60000000000 */
[----:B------:R-:W-:Y:S05]  /*3ad0*/  BRA.DIV UR9, `(.L_x_37324) ;  /* 0x0000002a09247947 */ /* 0x000fea000b800000 */
[----:B0-----:R0:W1:Y:S02]  /*3ae0*/  SHFL.IDX PT, R28, R32, R8, R0 ;  /* 0x00000008201c7389 */ /* 0x00106400000e0000 */
.L_x_37474:
[----:B-1----:R-:W-:-:S07]  /*3af0*/  IMAD R57, R43, R28, R57 ;  /* 0x0000001c2b397224 */ /* 0x002fce00078e0239 */
.L_x_37323:
[----:B------:R-:W-:-:S13]  /*3b00*/  ISETP.GE.AND P0, PT, R58, 0xb, PT ;  /* 0x0000000b3a00780c */ /* 0x000fda0003f06270 */
[----:B------:R-:W-:Y:S05]  /*3b10*/  @!P0 BRA `(.L_x_37325) ;  /* 0x0000000000108947 */ /* 0x000fea0003800000 */
[----:B------:R-:W-:-:S03]  /*3b20*/  UMOV UR9, 0xffffffff ;  /* 0xffffffff00097882 */ /* 0x000fc60000000000 */
[----:B------:R-:W-:Y:S05]  /*3b30*/  BRA.DIV UR9, `(.L_x_37326) ;  /* 0x0000002a092c7947 */ /* 0x000fea000b800000 */
[----:B0-----:R0:W1:Y:S02]  /*3b40*/  SHFL.IDX PT, R28, R32, R7, R0 ;  /* 0x00000007201c7389 */ /* 0x00106400000e0000 */
.L_x_37477:
[----:B-1----:R-:W-:-:S07]  /*3b50*/  IMAD R57, R44, R28, R57 ;  /* 0x0000001c2c397224 */ /* 0x002fce00078e0239 */
.L_x_37325:
[----:B------:R-:W-:-:S13]  /*3b60*/  ISETP.GE.AND P0, PT, R58, 0xc, PT ;  /* 0x0000000c3a00780c */ /* 0x000fda0003f06270 */
[----:B------:R-:W-:Y:S05]  /*3b70*/  @!P0 BRA `(.L_x_37327) ;  /* 0x0000000000108947 */ /* 0x000fea0003800000 */
[----:B------:R-:W-:-:S03]  /*3b80*/  UMOV UR9, 0xffffffff ;  /* 0xffffffff00097882 */ /* 0x000fc60000000000 */
[----:B------:R-:W-:Y:S05]  /*3b90*/  BRA.DIV UR9, `(.L_x_37328) ;  /* 0x0000002a09347947 */ /* 0x000fea000b800000 */
[----:B0-----:R0:W1:Y:S02]  /*3ba0*/  SHFL.IDX PT, R28, R32, R6, R0 ;  /* 0x00000006201c7389 */ /* 0x00106400000e0000 */
.L_x_37480:
[----:B-1----:R-:W-:-:S07]  /*3bb0*/  IMAD R57, R45, R28, R57 ;  /* 0x0000001c2d397224 */ /* 0x002fce00078e0239 */
.L_x_37327:
[----:B------:R-:W-:-:S13]  /*3bc0*/  ISETP.GE.AND P0, PT, R58, 0xd, PT ;  /* 0x0000000d3a00780c */ /* 0x000fda0003f06270 */
[----:B------:R-:W-:Y:S05]  /*3bd0*/  @!P0 BRA `(.L_x_37329) ;  /* 0x0000000000108947 */ /* 0x000fea0003800000 */
[----:B------:R-:W-:-:S03]  /*3be0*/  UMOV UR9, 0xffffffff ;  /* 0xffffffff00097882 */ /* 0x000fc60000000000 */
[----:B------:R-:W-:Y:S05]  /*3bf0*/  BRA.DIV UR9, `(.L_x_37330) ;  /* 0x0000002a093c7947 */ /* 0x000fea000b800000 */
[----:B0-----:R0:W1:Y:S02]  /*3c00*/  SHFL.IDX PT, R28, R32, R5, R0 ;  /* 0x00000005201c7389 */ /* 0x00106400000e0000 */
.L_x_37483:
[----:B-1----:R-:W-:-:S07]  /*3c10*/  IMAD R57, R46, R28, R57 ;  /* 0x0000001c2e397224 */ /* 0x002fce00078e0239 */
.L_x_37329:
[----:B------:R-:W-:-:S13]  /*3c20*/  ISETP.GE.AND P0, PT, R58, 0xe, PT ;  /* 0x0000000e3a00780c */ /* 0x000fda0003f06270 */
[----:B------:R-:W-:Y:S05]  /*3c30*/  @!P0 BRA `(.L_x_37331) ;  /* 0x0000000000108947 */ /* 0x000fea0003800000 */
[----:B------:R-:W-:-:S03]  /*3c40*/  UMOV UR9, 0xffffffff ;  /* 0xffffffff00097882 */ /* 0x000fc60000000000 */
[----:B------:R-:W-:Y:S05]  /*3c50*/  BRA.DIV UR9, `(.L_x_37332) ;  /* 0x0000002a09447947 */ /* 0x000fea000b800000 */
[----:B0-----:R0:W1:Y:S02]  /*3c60*/  SHFL.IDX PT, R28, R32, R4, R0 ;  /* 0x00000004201c7389 */ /* 0x00106400000e0000 */
.L_x_37486:
[----:B-1----:R-:W-:-:S07]  /*3c70*/  IMAD R57, R47, R28, R57 ;  /* 0x0000001c2f397224 */ /* 0x002fce00078e0239 */
.L_x_37331:
[----:B------:R-:W-:-:S13]  /*3c80*/  ISETP.GE.AND P0, PT, R58, 0xf, PT ;  /* 0x0000000f3a00780c */ /* 0x000fda0003f06270 */
[----:B------:R-:W-:Y:S05]  /*3c90*/  @!P0 BRA `(.L_x_37333) ;  /* 0x0000000000108947 */ /* 0x000fea0003800000 */
[----:B------:R-:W-:-:S03]  /*3ca0*/  UMOV UR9, 0xffffffff ;  /* 0xffffffff00097882 */ /* 0x000fc60000000000 */
[----:B------:R-:W-:Y:S05]  /*3cb0*/  BRA.DIV UR9, `(.L_x_37334) ;  /* 0x0000002a094c7947 */ /* 0x000fea000b800000 */
[----:B0-----:R0:W1:Y:S02]  /*3cc0*/  SHFL.IDX PT, R28, R32, R3, R0 ;  /* 0x00000003201c7389 */ /* 0x00106400000e0000 */
.L_x_37489:
[----:B-1----:R-:W-:-:S07]  /*3cd0*/  IMAD R57, R48, R28, R57 ;  /* 0x0000001c30397224 */ /* 0x002fce00078e0239 */
.L_x_37333:
[----:B------:R-:W-:-:S13]  /*3ce0*/  ISETP.GE.AND P0, PT, R58, 0x10, PT ;  /* 0x000000103a00780c */ /* 0x000fda0003f06270 */
[----:B------:R-:W-:Y:S05]  /*3cf0*/  @!P0 BRA `(.L_x_37335) ;  /* 0x0000000000108947 */ /* 0x000fea0003800000 */
[----:B------:R-:W-:-:S03]  /*3d00*/  UMOV UR9, 0xffffffff ;  /* 0xffffffff00097882 */ /* 0x000fc60000000000 */
[----:B------:R-:W-:Y:S05]  /*3d10*/  BRA.DIV UR9, `(.L_x_37336) ;  /* 0x0000002a09547947 */ /* 0x000fea000b800000 */
[----:B0-----:R0:W1:Y:S02]  /*3d20*/  SHFL.IDX PT, R28, R32, R2, R0 ;  /* 0x00000002201c7389 */ /* 0x00106400000e0000 */
.L_x_37492:
[----:B-1----:R-:W-:-:S07]  /*3d30*/  IMAD R57, R49, R28, R57 ;  /* 0x0000001c31397224 */ /* 0x002fce00078e0239 */
.L_x_37335:
[C---:B------:R-:W-:Y:S01]  /*3d40*/  IMAD R29, R55.reuse, UR4, R30 ;  /* 0x00000004371d7c24 */ /* 0x040fe2000f8e021e */
[----:B------:R-:W-:-:S03]  /*3d50*/  IADD3 R55, PT, PT, R55, UR6, RZ ;  /* 0x0000000637377c10 */ /* 0x000fc6000fffe0ff */
[----:B------:R-:W-:Y:S01]  /*3d60*/  IMAD R28, R29, 0x4, R56 ;  /* 0x000000041d1c7824 */ /* 0x000fe200078e0238 */
[----:B------:R-:W-:-:S04]  /*3d70*/  ISETP.GE.AND P0, PT, R55, UR16, PT ;  /* 0x0000001037007c0c */ /* 0x000fc8000bf06270 */
[----:B------:R1:W-:Y:S09]  /*3d80*/  STS [R28], R57 ;  /* 0x000000391c007388 */ /* 0x0003f20000000800 */
[----:B------:R-:W-:Y:S05]  /*3d90*/  @!P0 BRA `(.L_x_37337) ;  /* 0xfffffff8006c8947 */ /* 0x000fea000383ffff */
.L_x_37304:
[----:B------:R-:W-:Y:S05]  /*3da0*/  BSYNC B0 ;  /* 0x0000000000007941 */ /* 0x000fea0003800000 */
.L_x_37303:
[----:B------:R-:W-:Y:S05]  /*3db0*/  @!P6 BRA `(.L_x_37338) ;  /* 0xffffffec0078e947 */ /* 0x000fea000383ffff */
[----:B------:R-:W-:Y:S05]  /*3dc0*/  BRA `(.L_x_37231) ;  /* 0x0000001400107947 */ /* 0x000fea0003800000 */
.L_x_37286:
[----:B0-2---:R-:W-:-:S07]  /*3dd0*/  IMAD.MOV.U32 R31, RZ, RZ, RZ ;  /* 0x000000ffff1f7224 */ /* 0x005fce00078e00ff */
.L_x_37390:
        /* <DEDUP_REMOVED lines=18> */
.L_x_37339:
        /* <DEDUP_REMOVED lines=10> */
.L_x_37340:
        /* <DEDUP_REMOVED lines=8> */
.L_x_37341:
        /* <DEDUP_REMOVED lines=8> */
.L_x_37342:
        /* <DEDUP_REMOVED lines=11> */
.L_x_37343:
        /* <DEDUP_REMOVED lines=11> */
.L_x_37344:
        /* <DEDUP_REMOVED lines=11> */
.L_x_37345:
        /* <DEDUP_REMOVED lines=11> */
.L_x_37346:
        /* <DEDUP_REMOVED lines=10> */
.L_x_37347:
        /* <DEDUP_REMOVED lines=9> */
.L_x_37348:
        /* <DEDUP_REMOVED lines=9> */
.L_x_37349:
        /* <DEDUP_REMOVED lines=9> */
.L_x_37350:
        /* <DEDUP_REMOVED lines=9> */
.L_x_37351:
        /* <DEDUP_REMOVED lines=9> */
.L_x_37352:
        /* <DEDUP_REMOVED lines=9> */
.L_x_37353:
        /* <DEDUP_REMOVED lines=9> */
.L_x_37354:
        /* <DEDUP_REMOVED lines=28> */
.L_x_37389:
[----:B------:R-:W-:Y:S02]  /*49b0*/  IMAD R32, R33, 0x44, R55 ;  /* 0x0000004421207824 */ /* 0x000fe400078e0237 */
[----:B------:R-:W-:-:S04]  /*49c0*/  IMAD.MOV.U32 R56, RZ, RZ, RZ ;  /* 0x000000ffff387224 */ /* 0x000fc800078e00ff */
[----:B------:R-:W0:Y:S01]  /*49d0*/  LDS R32, [R32] ;  /* 0x0000000020207984 */ /* 0x000e220000000800 */
[----:B------:R-:W-:Y:S05]  /*49e0*/  @!P4 BRA `(.L_x_37356) ;  /* 0x000000000010c947 */ /* 0x000fea0003800000 */
[----:B------:R-:W-:-:S03]  /*49f0*/  UMOV UR9, 0xffffffff ;  /* 0xffffffff00097882 */ /* 0x000fc60000000000 */
[----:B------:R-:W-:Y:S05]  /*4a00*/  BRA.DIV UR9, `(.L_x_37357) ;  /* 0x0000001e09387947 */ /* 0x000fea000b800000 */
[----:B0-----:R0:W1:Y:S02]  /*4a10*/  SHFL.IDX PT, R57, R32, R27, R0 ;  /* 0x0000001b20397389 */ /* 0x00106400000e0000 */
.L_x_37494:
[----:B-1----:R-:W-:-:S07]  /*4a20*/  IMAD R56, R34, R57, RZ ;  /* 0x0000003922387224 */ /* 0x002fce00078e02ff */
.L_x_37356:
[----:B------:R-:W-:Y:S05]  /*4a30*/  @!P3 BRA `(.L_x_37358) ;  /* 0x000000000010b947 */ /* 0x000fea0003800000 */
[----:B------:R-:W-:-:S03]  /*4a40*/  UMOV UR9, 0xffffffff ;  /* 0xffffffff00097882 */ /* 0x000fc60000000000 */
[----:B------:R-:W-:Y:S05]  /*4a50*/  BRA.DIV UR9, `(.L_x_37359) ;  /* 0x0000001e09407947 */ /* 0x000fea000b800000 */
[----:B0-----:R0:W1:Y:S02]  /*4a60*/  SHFL.IDX PT, R28, R32, R16, R0 ;  /* 0x00000010201c7389 */ /* 0x00106400000e0000 */
.L_x_37497:
[----:B-1--4-:R-:W-:-:S07]  /*4a70*/  IMAD R56, R35, R28, R56 ;  /* 0x0000001c23387224 */ /* 0x012fce00078e0238 */
.L_x_37358:
[----:B------:R-:W-:Y:S05]  /*4a80*/  @!P2 BRA `(.L_x_37360) ;  /* 0x000000000010a947 */ /* 0x000fea0003800000 */
[----:B------:R-:W-:-:S03]  /*4a90*/  UMOV UR9, 0xffffffff ;  /* 0xffffffff00097882 */ /* 0x000fc60000000000 */
[----:B------:R-:W-:Y:S05]  /*4aa0*/  BRA.DIV UR9, `(.L_x_37361) ;  /* 0x0000001e094c7947 */ /* 0x000fea000b800000 */
[----:B0-----:R0:W1:Y:S02]  /*4ab0*/  SHFL.IDX PT, R28, R32, R15, R0 ;  /* 0x0000000f201c7389 */ /* 0x00106400000e0000 */
.L_x_37500:
[----:B-1----:R-:W-:-:S07]  /*4ac0*/  IMAD R56, R36, R28, R56 ;  /* 0x0000001c24387224 */ /* 0x002fce00078e0238 */
.L_x_37360:
[----:B------:R-:W-:Y:S05]  /*4ad0*/  @!P1 BRA `(.L_x_37362) ;  /* 0x0000000000109947 */ /* 0x000fea0003800000 */
[----:B------:R-:W-:-:S03]  /*4ae0*/  UMOV UR9, 0xffffffff ;  /* 0xffffffff00097882 */ /* 0x000fc60000000000 */
[----:B------:R-:W-:Y:S05]  /*4af0*/  BRA.DIV UR9, `(.L_x_37363) ;  /* 0x0000001e09587947 */ /* 0x000fea000b800000 */
[----:B0-----:R0:W1:Y:S02]  /*4b00*/  SHFL.IDX PT, R28, R32, R14, R0 ;  /* 0x0000000e201c7389 */ /* 0x00106400000e0000 */
.L_x_37503:
[----:B-1----:R-:W-:-:S07]  /*4b10*/  IMAD R56, R37, R28, R56 ;  /* 0x0000001c25387224 */ /* 0x002fce00078e0238 */
.L_x_37362:
[----:B------:R-:W1:Y:S02]  /*4b20*/  LDC R57, c[0x0][0x3ac] ;  /* 0x0000eb00ff397b82 */ /* 0x000e640000000800 */
[----:B-1----:R-:W-:-:S13]  /*4b30*/  ISETP.GE.AND P0, PT, R57, 0x5, PT ;  /* 0x000000053900780c */ /* 0x002fda0003f06270 */
[----:B------:R-:W-:Y:S05]  /*4b40*/  @!P0 BRA `(.L_x_37364) ;  /* 0x0000000000108947 */ /* 0x000fea0003800000 */
[----:B------:R-:W-:-:S03]  /*4b50*/  UMOV UR9, 0xffffffff ;  /* 0xffffffff00097882 */ /* 0x000fc60000000000 */
[----:B------:R-:W-:Y:S05]  /*4b60*/  BRA.DIV UR9, `(.L_x_37365) ;  /* 0x0000001e095c7947 */ /* 0x000fea000b800000 */
[----:B0-----:R0:W1:Y:S02]  /*4b70*/  SHFL.IDX PT, R28, R32, R13, R0 ;  /* 0x0000000d201c7389 */ /* 0x00106400000e0000 */
.L_x_37506:
[----:B-1----:R-:W-:-:S07]  /*4b80*/  IMAD R56, R38, R28, R56 ;  /* 0x0000001c26387224 */ /* 0x002fce00078e0238 */
.L_x_37364:
[----:B------:R-:W-:-:S13]  /*4b90*/  ISETP.GE.AND P0, PT, R57, 0x6, PT ;  /* 0x000000063900780c */ /* 0x000fda0003f06270 */
[----:B------:R-:W-:Y:S05]  /*4ba0*/  @!P0 BRA `(.L_x_37366) ;  /* 0x0000000000108947 */ /* 0x000fea0003800000 */
[----:B------:R-:W-:-:S03]  /*4bb0*/  UMOV UR9, 0xffffffff ;  /* 0xffffffff00097882 */ /* 0x000fc60000000000 */
[----:B------:R-:W-:Y:S05]  /*4bc0*/  BRA.DIV UR9, `(.L_x_37367) ;  /* 0x0000001e09647947 */ /* 0x000fea000b800000 */
[----:B0-----:R0:W1:Y:S02]  /*4bd0*/  SHFL.IDX PT, R28, R32, R12, R0 ;  /* 0x0000000c201c7389 */ /* 0x00106400000e0000 */
.L_x_37509:
[----:B-1----:R-:W-:-:S07]  /*4be0*/  IMAD R56, R39, R28, R56 ;  /* 0x0000001c27387224 */ /* 0x002fce00078e0238 */
.L_x_37366:
[----:B------:R-:W-:-:S13]  /*4bf0*/  ISETP.GE.AND P0, PT, R57, 0x7, PT ;  /* 0x000000073900780c */ /* 0x000fda0003f06270 */
[----:B------:R-:W-:Y:S05]  /*4c00*/  @!P0 BRA `(.L_x_37368) ;  /* 0x0000000000108947 */ /* 0x000fea0003800000 */
[----:B------:R-:W-:-:S03]  /*4c10*/  UMOV UR9, 0xffffffff ;  /* 0xffffffff00097882 */ /* 0x000fc60000000000 */
[----:B------:R-:W-:Y:S05]  /*4c20*/  BRA.DIV UR9, `(.L_x_37369) ;  /* 0x0000001e096c7947 */ /* 0x000fea000b800000 */
[----:B0-----:R0:W1:Y:S02]  /*4c30*/  SHFL.IDX PT, R28, R32, R11, R0 ;  /* 0x0000000b201c7389 */ /* 0x00106400000e0000 */
.L_x_37512:
[----:B-1----:R-:W-:-:S07]  /*4c40*/  IMAD R56, R40, R28, R56 ;  /* 0x0000001c28387224 */ /* 0x002fce00078e0238 */
.L_x_37368:
[----:B------:R-:W-:-:S13]  /*4c50*/  ISETP.GE.AND P0, PT, R57, 0x8, PT ;  /* 0x000000083900780c */ /* 0x000fda0003f06270 */
[----:B------:R-:W-:Y:S05]  /*4c60*/  @!P0 BRA `(.L_x_37370) ;  /* 0x0000000000108947 */ /* 0x000fea0003800000 */
[----:B------:R-:W-:-:S03]  /*4c70*/  UMOV UR9, 0xffffffff ;  /* 0xffffffff00097882 */ /* 0x000fc60000000000 */
[----:B------:R-:W-:Y:S05]  /*4c80*/  BRA.DIV UR9, `(.L_x_37371) ;  /* 0x0000001e09747947 */ /* 0x000fea000b800000 */
[----:B0-----:R0:W1:Y:S02]  /*4c90*/  SHFL.IDX PT, R28, R32, R10, R0 ;  /* 0x0000000a201c7389 */ /* 0x00106400000e0000 */
.L_x_37515:
[----:B-1----:R-:W-:-:S07]  /*4ca0*/  IMAD R56, R41, R28, R56 ;  /* 0x0000001c29387224 */ /* 0x002fce00078e0238 */
.L_x_37370:
[----:B------:R-:W-:-:S13]  /*4cb0*/  ISETP.GE.AND P0, PT, R57, 0x9, PT ;  /* 0x000000093900780c */ /* 0x000fda0003f06270 */
[----:B------:R-:W-:Y:S05]  /*4cc0*/  @!P0 BRA `(.L_x_37372) ;  /* 0x0000000000108947 */ /* 0x000fea0003800000 */
[----:B------:R-:W-:-:S03]  /*4cd0*/  UMOV UR9, 0xffffffff ;  /* 0xffffffff00097882 */ /* 0x000fc60000000000 */
[----:B------:R-:W-:Y:S05]  /*4ce0*/  BRA.DIV UR9, `(.L_x_37373) ;  /* 0x0000001e097c7947 */ /* 0x000fea000b800000 */
[----:B0-----:R0:W1:Y:S02]  /*4cf0*/  SHFL.IDX PT, R28, R32, R9, R0 ;  /* 0x00000009201c7389 */ /* 0x00106400000e0000 */
.L_x_37518:
[----:B-1----:R-:W-:-:S07]  /*4d00*/  IMAD R56, R42, R28, R56 ;  /* 0x0000001c2a387224 */ /* 0x002fce00078e0238 */
.L_x_37372:
[----:B------:R-:W-:-:S13]  /*4d10*/  ISETP.GE.AND P0, PT, R57, 0xa, PT ;  /* 0x0000000a3900780c */ /* 0x000fda0003f06270 */
[----:B------:R-:W-:Y:S05]  /*4d20*/  @!P0 BRA `(.L_x_37374) ;  /* 0x0000000000108947 */ /* 0x000fea0003800000 */
[----:B------:R-:W-:-:S03]  /*4d30*/  UMOV UR9, 0xffffffff ;  /* 0xffffffff00097882 */ /* 0x000fc60000000000 */
[----:B------:R-:W-:Y:S05]  /*4d40*/  BRA.DIV UR9, `(.L_x_37375) ;  /* 0x0000001e09847947 */ /* 0x000fea000b800000 */
[----:B0-----:R0:W1:Y:S02]  /*4d50*/  SHFL.IDX PT, R28, R32, R8, R0 ;  /* 0x00000008201c7389 */ /* 0x00106400000e0000 */
.L_x_37521:
[----:B-1----:R-:W-:-:S07]  /*4d60*/  IMAD R56, R43, R28, R56 ;  /* 0x0000001c2b387224 */ /* 0x002fce00078e0238 */
.L_x_37374:
[----:B------:R-:W-:-:S13]  /*4d70*/  ISETP.GE.AND P0, PT, R57, 0xb, PT ;  /* 0x0000000b3900780c */ /* 0x000fda0003f06270 */
[----:B------:R-:W-:Y:S05]  /*4d80*/  @!P0 BRA `(.L_x_37376) ;  /* 0x0000000000108947 */ /* 0x000fea0003800000 */
[----:B------:R-:W-:-:S03]  /*4d90*/  UMOV UR9, 0xffffffff ;  /* 0xffffffff00097882 */ /* 0x000fc60000000000 */
[----:B------:R-:W-:Y:S05]  /*4da0*/  BRA.DIV UR9, `(.L_x_37377) ;  /* 0x0000001e098c7947 */ /* 0x000fea000b800000 */
[----:B0-----:R0:W1:Y:S02]  /*4db0*/  SHFL.IDX PT, R28, R32, R7, R0 ;  /* 0x00000007201c7389 */ /* 0x00106400000e0000 */
.L_x_37524:
[----:B-1----:R-:W-:-:S07]  /*4dc0*/  IMAD R56, R44, R28, R56 ;  /* 0x0000001c2c387224 */ /* 0x002fce00078e0238 */
.L_x_37376:
[----:B------:R-:W-:-:S13]  /*4dd0*/  ISETP.GE.AND P0, PT, R57, 0xc, PT ;  /* 0x0000000c3900780c */ /* 0x000fda0003f06270 */
[----:B------:R-:W-:Y:S05]  /*4de0*/  @!P0 BRA `(.L_x_37378) ;  /* 0x0000000000108947 */ /* 0x000fea0003800000 */
[----:B------:R-:W-:-:S03]  /*4df0*/  UMOV UR9, 0xffffffff ;  /* 0xffffffff00097882 */ /* 0x000fc60000000000 */
[----:B------:R-:W-:Y:S05]  /*4e00*/  BRA.DIV UR9, `(.L_x_37379) ;  /* 0x0000001e09947947 */ /* 0x000fea000b800000 */
[----:B0-----:R0:W1:Y:S02]  /*4e10*/  SHFL.IDX PT, R28, R32, R6, R0 ;  /* 0x00000006201c7389 */ /* 0x00106400000e0000 */
.L_x_37527:
[----:B-1----:R-:W-:-:S07]  /*4e20*/  IMAD R56, R45, R28, R56 ;  /* 0x0000001c2d387224 */ /* 0x002fce00078e0238 */
.L_x_37378:
[----:B------:R-:W-:-:S13]  /*4e30*/  ISETP.GE.AND P0, PT, R57, 0xd, PT ;  /* 0x0000000d3900780c */ /* 0x000fda0003f06270 */
[----:B------:R-:W-:Y:S05]  /*4e40*/  @!P0 BRA `(.L_x_37380) ;  /* 0x0000000000108947 */ /* 0x000fea0003800000 */
[----:B------:R-:W-:-:S03]  /*4e50*/  UMOV UR9, 0xffffffff ;  /* 0xffffffff00097882 */ /* 0x000fc60000000000 */
[----:B------:R-:W-:Y:S05]  /*4e60*/  BRA.DIV UR9, `(.L_x_37381) ;  /* 0x0000001e099c7947 */ /* 0x000fea000b800000 */
[----:B0-----:R0:W1:Y:S02]  /*4e70*/  SHFL.IDX PT, R28, R32, R5, R0 ;  /* 0x00000005201c7389 */ /* 0x00106400000e0000 */
.L_x_37530:
[----:B-1----:R-:W-:-:S07]  /*4e80*/  IMAD R56, R46, R28, R56 ;  /* 0x0000001c2e387224 */ /* 0x002fce00078e0238 */
.L_x_37380:
[----:B------:R-:W-:-:S13]  /*4e90*/  ISETP.GE.AND P0, PT, R57, 0xe, PT ;  /* 0x0000000e3900780c */ /* 0x000fda0003f06270 */
[----:B------:R-:W-:Y:S05]  /*4ea0*/  @!P0 BRA `(.L_x_37382) ;  /* 0x0000000000108947 */ /* 0x000fea0003800000 */
[----:B------:R-:W-:-:S03]  /*4eb0*/  UMOV UR9, 0xffffffff ;  /* 0xffffffff00097882 */ /* 0x000fc60000000000 */
[----:B------:R-:W-:Y:S05]  /*4ec0*/  BRA.DIV UR9, `(.L_x_37383) ;  /* 0x0000001e09a47947 */ /* 0x000fea000b800000 */
[----:B0-----:R0:W1:Y:S02]  /*4ed0*/  SHFL.IDX PT, R28, R32, R4, R0 ;  /* 0x00000004201c7389 */ /* 0x00106400000e0000 */
.L_x_37533:
[----:B-1----:R-:W-:-:S07]  /*4ee0*/  IMAD R56, R47, R28, R56 ;  /* 0x0000001c2f387224 */ /* 0x002fce00078e0238 */
.L_x_37382:
[----:B------:R-:W-:-:S13]  /*4ef0*/  ISETP.GE.AND P0, PT, R57, 0xf, PT ;  /* 0x0000000f3900780c */ /* 0x000fda0003f06270 */
[----:B------:R-:W-:Y:S05]  /*4f00*/  @!P0 BRA `(.L_x_37384) ;  /* 0x0000000000108947 */ /* 0x000fea0003800000 */
[----:B------:R-:W-:-:S03]  /*4f10*/  UMOV UR9, 0xffffffff ;  /* 0xffffffff00097882 */ /* 0x000fc60000000000 */
[----:B------:R-:W-:Y:S05]  /*4f20*/  BRA.DIV UR9, `(.L_x_37385) ;  /* 0x0000001e09ac7947 */ /* 0x000fea000b800000 */
[----:B0-----:R0:W1:Y:S02]  /*4f30*/  SHFL.IDX PT, R28, R32, R3, R0 ;  /* 0x00000003201c7389 */ /* 0x00106400000e0000 */
.L_x_37536:
[----:B-1----:R-:W-:-:S07]  /*4f40*/  IMAD R56, R48, R28, R56 ;  /* 0x0000001c30387224 */ /* 0x002fce00078e0238 */
.L_x_37384:
[----:B------:R-:W-:-:S13]  /*4f50*/  ISETP.GE.AND P0, PT, R57, 0x10, PT ;  /* 0x000000103900780c */ /* 0x000fda0003f06270 */
[----:B------:R-:W-:Y:S05]  /*4f60*/  @!P0 BRA `(.L_x_37386) ;  /* 0x0000000000108947 */ /* 0x000fea0003800000 */
[----:B------:R-:W-:-:S03]  /*4f70*/  UMOV UR9, 0xffffffff ;  /* 0xffffffff00097882 */ /* 0x000fc60000000000 */
[----:B------:R-:W-:Y:S05]  /*4f80*/  BRA.DIV UR9, `(.L_x_37387) ;  /* 0x0000001e09b47947 */ /* 0x000fea000b800000 */
[----:B0-----:R0:W1:Y:S02]  /*4f90*/  SHFL.IDX PT, R28, R32, R2, R0 ;  /* 0x00000002201c7389 */ /* 0x00106400000e0000 */
.L_x_37539:
[----:B-1----:R-:W-:-:S07]  /*4fa0*/  IMAD R56, R49, R28, R56 ;  /* 0x0000001c31387224 */ /* 0x002fce00078e0238 */
.L_x_37386:
[----:B------:R-:W-:-:S07]  /*4fb0*/  IMAD.U32 R28, RZ, RZ, UR11 ;  /* 0x0000000bff1c7e24 */ /* 0x000fce000f8e00ff */
.L_x_37388:
        /* <DEDUP_REMOVED lines=36> */
.L_x_37355:
[----:B------:R-:W-:Y:S05]  /*5200*/  @!P5 BRA `(.L_x_37390) ;  /* 0xffffffe800f4d947 */ /* 0x000fea000383ffff */
.L_x_37231:
        /* <DEDUP_REMOVED lines=41> */
.L_x_37394:
[----:B------:R-:W-:Y:S05]  /*54a0*/  BSYNC.RECONVERGENT B1 ;  /* 0x0000000000017941 */ /* 0x000fea0003800200 */
.L_x_37393:
[----:B------:R-:W-:Y:S05]  /*54b0*/  @!P2 BRA `(.L_x_37392) ;  /* 0x000000000070a947 */ /* 0x000fea0003800000 */
[----:B-1-3--:R-:W1:Y:S01]  /*54c0*/  S2R R29, SR_CgaCtaId ;  /* 0x00000000001d7919 */ /* 0x00ae620000008800 */
[----:B------:R-:W-:-:S04]  /*54d0*/  MOV R28, 0x400 ;  /* 0x00000400001c7802 */ /* 0x000fc80000000f00 */
[----:B------:R-:W-:-:S04]  /*54e0*/  IADD3 R28, PT, PT, R28, 0x500, RZ ;  /* 0x000005001c1c7810 */ /* 0x000fc80007ffe0ff */
[----:B-1----:R-:W-:-:S07]  /*54f0*/  LEA R56, R29, R28, 0x18 ;  /* 0x0000001c1d387211 */ /* 0x002fce00078ec0ff */
.L_x_37395:
        /* <DEDUP_REMOVED lines=24> */
.L_x_37392:
[----:B------:R-:W-:Y:S05]  /*5680*/  BSYNC.RECONVERGENT B0 ;  /* 0x0000000000007941 */ /* 0x000fea0003800200 */
.L_x_37391:
[----:B------:R-:W5:Y:S02]  /*5690*/  LDCU UR9, c[0x0][0x374] ;  /* 0x00006e80ff0977ac */ /* 0x000f640008000800 */
[----:B-----5:R-:W-:Y:S02]  /*56a0*/  UIADD3 UR8, UPT, UPT, UR9, UR8, URZ ;  /* 0x0000000809087290 */ /* 0x020fe4000fffe0ff */
[----:B------:R-:W-:-:S04]  /*56b0*/  USHF.L.U32 UR9, UR9, 0x1, URZ ;  /* 0x0000000109097899 */ /* 0x000fc800080006ff */
[----:B------:R-:W-:-:S09]  /*56c0*/  UISETP.GE.U32.AND UP0, UPT, UR8, UR9, UPT ;  /* 0x000000090800728c */ /* 0x000fd2000bf06070 */
[----:B------:R-:W-:Y:S05]  /*56d0*/  BRA.U !UP0, `(.L_x_37396) ;  /* 0xffffffb908a47547 */ /* 0x000fea000b83ffff */
[----:B------:R-:W-:Y:S05]  /*56e0*/  EXIT ;  /* 0x000000000000794d */ /* 0x000fea0003800000 */
.L_x_37253:
[----:B------:R-:W-:Y:S01]  /*56f0*/  BSSY B2, `(.L_x_37397) ;  /* 0x0000006000027945 */ /* 0x000fe20003800000 */
[----:B------:R-:W-:Y:S02]  /*5700*/  IMAD.MOV.U32 R29, RZ, RZ, R27 ;  /* 0x000000ffff1d7224 */ /* 0x000fe400078e001b */
[----:B------:R-:W-:-:S07]  /*5710*/  IMAD.MOV.U32 R28, RZ, RZ, -0x1 ;  /* 0xffffffffff1c7424 */ /* 0x000fce00078e00ff */
[----:B0-2-4-:R-:W-:Y:S05]  /*5720*/  WARPSYNC.COLLECTIVE R28, `(.L_x_37398) ;  /* 0x000000001c087348 */ /* 0x015fea0003c00000 */
[----:B0-----:R0:W1:Y:S02]  /*5730*/  SHFL.IDX P0, R28, R32, R29, R0 ;  /* 0x0000001d201c7389 */ /* 0x0010640000000000 */
[----:B012-4-:R-:W-:Y:S05]  /*5740*/  ENDCOLLECTIVE ;  /* 0x000000000000791b */ /* 0x017fea0003800000 */
.L_x_37398:
[----:B------:R-:W-:Y:S05]  /*5750*/  BSYNC B2 ;  /* 0x0000000000027941 */ /* 0x000fea0003800000 */
.L_x_37397:
[----:B------:R-:W-:Y:S05]  /*5760*/  BRA `(.L_x_37399) ;  /* 0xffffffcc006c7947 */ /* 0x000fea000383ffff */
.L_x_37255:
[----:B------:R-:W-:Y:S01]  /*5770*/  BSSY B2, `(.L_x_37400) ;  /* 0x0000006000027945 */ /* 0x000fe20003800000 */
[----:B------:R-:W-:Y:S01]  /*5780*/  MOV R29, R16 ;  /* 0x00000010001d7202 */ /* 0x000fe20000000f00 */
[----:B------:R-:W-:-:S07]  /*5790*/  IMAD.MOV.U32 R28, RZ, RZ, -0x1 ;  /* 0xffffffffff1c7424 */ /* 0x000fce00078e00ff */
[----:B0-2-4-:R-:W-:Y:S05]  /*57a0*/  WARPSYNC.COLLECTIVE R28, `(.L_x_37401) ;  /* 0x000000001c087348 */ /* 0x015fea0003c00000 */
[----:B0-----:R0:W1:Y:S02]  /*57b0*/  SHFL.IDX P0, R28, R32, R29, R0 ;  /* 0x0000001d201c7389 */ /* 0x0010640000000000 */
[----:B012-4-:R-:W-:Y:S05]  /*57c0*/  ENDCOLLECTIVE ;  /* 0x000000000000791b */ /* 0x017fea0003800000 */
.L_x_37401:
[----:B------:R-:W-:Y:S05]  /*57d0*/  BSYNC B2 ;  /* 0x0000000000027941 */ /* 0x000fea0003800000 */
.L_x_37400:
[----:B------:R-:W-:Y:S05]  /*57e0*/  BRA `(.L_x_37402) ;  /* 0xffffffcc00607947 */ /* 0x000fea000383ffff */
.L_x_37257:
[----:B------:R-:W-:Y:S01]  /*57f0*/  BSSY B2, `(.L_x_37403) ;  /* 0x0000006000027945 */ /* 0x000fe20003800000 */
[----:B------:R-:W-:Y:S02]  /*5800*/  IMAD.MOV.U32 R29, RZ, RZ, R15 ;  /* 0x000000ffff1d7224 */ /* 0x000fe400078e000f */
[----:B------:R-:W-:-:S07]  /*5810*/  IMAD.MOV.U32 R28, RZ, RZ, -0x1 ;  /* 0xffffffffff1c7424 */ /* 0x000fce00078e00ff */
[----:B0-2-4-:R-:W-:Y:S05]  /*5820*/  WARPSYNC.COLLECTIVE R28, `(.L_x_37404) ;  /* 0x000000001c087348 */ /* 0x015fea0003c00000 */
[----:B0-----:R0:W1:Y:S02]  /*5830*/  SHFL.IDX P0, R28, R32, R29, R0 ;  /* 0x0000001d201c7389 */ /* 0x0010640000000000 */
[----:B012-4-:R-:W-:Y:S05]  /*5840*/  ENDCOLLECTIVE ;  /* 0x000000000000791b */ /* 0x017fea0003800000 */
.L_x_37404:
[----:B------:R-:W-:Y:S05]  /*5850*/  BSYNC B2 ;  /* 0x0000000000027941 */ /* 0x000fea0003800000 */
.L_x_37403:
[----:B------:R-:W-:Y:S05]  /*5860*/  BRA `(.L_x_37405) ;  /* 0xffffffcc00547947 */ /* 0x000fea000383ffff */
.L_x_37259:
[----:B------:R-:W-:Y:S01]  /*5870*/  BSSY B2, `(.L_x_37406) ;  /* 0x0000006000027945 */ /* 0x000fe20003800000 */
[----:B------:R-:W-:Y:S01]  /*5880*/  MOV R29, R14 ;  /* 0x0000000e001d7202 */ /* 0x000fe20000000f00 */
[----:B------:R-:W-:-:S07]  /*5890*/  IMAD.MOV.U32 R28, RZ, RZ, -0x1 ;  /* 0xffffffffff1c7424 */ /* 0x000fce00078e00ff */
[----:B0-2-4-:R-:W-:Y:S05]  /*58a0*/  WARPSYNC.COLLECTIVE R28, `(.L_x_37407) ;  /* 0x000000001c087348 */ /* 0x015fea0003c00000 */
[----:B0-----:R0:W1:Y:S02]  /*58b0*/  SHFL.IDX P0, R28, R32, R29, R0 ;  /* 0x0000001d201c7389 */ /* 0x0010640000000000 */
[----:B012-4-:R-:W-:Y:S05]  /*58c0*/  ENDCOLLECTIVE ;  /* 0x000000000000791b */ /* 0x017fea0003800000 */
.L_x_37407:
[----:B------:R-:W-:Y:S05]  /*58d0*/  BSYNC B2 ;  /* 0x0000000000027941 */ /* 0x000fea0003800000 */
.L_x_37406:
[----:B------:R-:W-:Y:S05]  /*58e0*/  BRA `(.L_x_37408) ;  /* 0xffffffcc00487947 */ /* 0x000fea000383ffff */
.L_x_37261:
[----:B------:R-:W-:Y:S01]  /*58f0*/  BSSY B2, `(.L_x_37409) ;  /* 0x0000006000027945 */ /* 0x000fe20003800000 */
[----:B------:R-:W-:Y:S02]  /*5900*/  IMAD.MOV.U32 R29, RZ, RZ, R13 ;  /* 0x000000ffff1d7224 */ /* 0x000fe400078e000d */
[----:B------:R-:W-:-:S07]  /*5910*/  IMAD.MOV.U32 R28, RZ, RZ, -0x1 ;  /* 0xffffffffff1c7424 */ /* 0x000fce00078e00ff */
[----:B0-2-4-:R-:W-:Y:S05]  /*5920*/  WARPSYNC.COLLECTIVE R28, `(.L_x_37410) ;  /* 0x000000001c087348 */ /* 0x015fea0003c00000 */
[----:B0-----:R0:W1:Y:S02]  /*5930*/  SHFL.IDX P0, R28, R32, R29, R0 ;  /* 0x0000001d201c7389 */ /* 0x0010640000000000 */
[----:B012-4-:R-:W-:Y:S05]  /*5940*/  ENDCOLLECTIVE ;  /* 0x000000000000791b */ /* 0x017fea0003800000 */
.L_x_37410:
[----:B------:R-:W-:Y:S05]  /*5950*/  BSYNC B2 ;  /* 0x0000000000027941 */ /* 0x000fea0003800000 */
.L_x_37409:
[----:B------:R-:W-:Y:S05]  /*5960*/  BRA `(.L_x_37411) ;  /* 0xffffffcc003c7947 */ /* 0x000fea000383ffff */
.L_x_37263:
[----:B------:R-:W-:Y:S01]  /*5970*/  BSSY B2, `(.L_x_37412) ;  /* 0x0000006000027945 */ /* 0x000fe20003800000 */
[----:B------:R-:W-:Y:S01]  /*5980*/  MOV R29, R12 ;  /* 0x0000000c001d7202 */ /* 0x000fe20000000f00 */
[----:B------:R-:W-:-:S07]  /*5990*/  IMAD.MOV.U32 R28, RZ, RZ, -0x1 ;  /* 0xffffffffff1c7424 */ /* 0x000fce00078e00ff */
[----:B0-2-4-:R-:W-:Y:S05]  /*59a0*/  WARPSYNC.COLLECTIVE R28, `(.L_x_37413) ;  /* 0x000000001c087348 */ /* 0x015fea0003c00000 */
[----:B0-----:R0:W1:Y:S02]  /*59b0*/  SHFL.IDX P0, R28, R32, R29, R0 ;  /* 0x0000001d201c7389 */ /* 0x0010640000000000 */
[----:B012-4-:R-:W-:Y:S05]  /*59c0*/  ENDCOLLECTIVE ;  /* 0x000000000000791b */ /* 0x017fea0003800000 */
.L_x_37413:
[----:B------:R-:W-:Y:S05]  /*59d0*/  BSYNC B2 ;  /* 0x0000000000027941 */ /* 0x000fea0003800000 */
.L_x_37412:
[----:B------:R-:W-:Y:S05]  /*59e0*/  BRA `(.L_x_37414) ;  /* 0xffffffcc00387947 */ /* 0x000fea000383ffff */
.L_x_37265:
[----:B------:R-:W-:Y:S01]  /*59f0*/  BSSY B2, `(.L_x_37415) ;  /* 0x0000006000027945 */ /* 0x000fe20003800000 */
[----:B------:R-:W-:Y:S02]  /*5a00*/  IMAD.MOV.U32 R29, RZ, RZ, R11 ;  /* 0x000000ffff1d7224 */ /* 0x000fe400078e000b */
[----:B------:R-:W-:-:S07]  /*5a10*/  IMAD.MOV.U32 R28, RZ, RZ, -0x1 ;  /* 0xffffffffff1c7424 */ /* 0x000fce00078e00ff */
[----:B0-2-4-:R-:W-:Y:S05]  /*5a20*/  WARPSYNC.COLLECTIVE R28, `(.L_x_37416) ;  /* 0x000000001c087348 */ /* 0x015fea0003c00000 */
[----:B0-----:R0:W1:Y:S02]  /*5a30*/  SHFL.IDX P0, R28, R32, R29, R0 ;  /* 0x0000001d201c7389 */ /* 0x0010640000000000 */
[----:B012-4-:R-:W-:Y:S05]  /*5a40*/  ENDCOLLECTIVE ;  /* 0x000000000000791b */ /* 0x017fea0003800000 */
.L_x_37416:
[----:B------:R-:W-:Y:S05]  /*5a50*/  BSYNC B2 ;  /* 0x0000000000027941 */ /* 0x000fea0003800000 */
.L_x_37415:
[----:B------:R-:W-:Y:S05]  /*5a60*/  BRA `(.L_x_37417) ;  /* 0xffffffcc00307947 */ /* 0x000fea000383ffff */
.L_x_37267:
[----:B------:R-:W-:Y:S01]  /*5a70*/  BSSY B2, `(.L_x_37418) ;  /* 0x0000006000027945 */ /* 0x000fe20003800000 */
[----:B------:R-:W-:Y:S01]  /*5a80*/  MOV R29, R10 ;  /* 0x0000000a001d7202 */ /* 0x000fe20000000f00 */
[----:B------:R-:W-:-:S07]  /*5a90*/  IMAD.MOV.U32 R28, RZ, RZ, -0x1 ;  /* 0xffffffffff1c7424 */ /* 0x000fce00078e00ff */
[----:B0-2-4-:R-:W-:Y:S05]  /*5aa0*/  WARPSYNC.COLLECTIVE R28, `(.L_x_37419) ;  /* 0x000000001c087348 */ /* 0x015fea0003c00000 */
[----:B0-----:R0:W1:Y:S02]  /*5ab0*/  SHFL.IDX P0, R28, R32, R29, R0 ;  /* 0x0000001d201c7389 */ /* 0x0010640000000000 */
[----:B012-4-:R-:W-:Y:S05]  /*5ac0*/  ENDCOLLECTIVE ;  /* 0x000000000000791b */ /* 0x017fea0003800000 */
.L_x_37419:
[----:B------:R-:W-:Y:S05]  /*5ad0*/  BSYNC B2 ;  /* 0x0000000000027941 */ /* 0x000fea0003800000 */
.L_x_37418:
[----:B------:R-:W-:Y:S05]  /*5ae0*/  BRA `(.L_x_37420) ;  /* 0xffffffcc00287947 */ /* 0x000fea000383ffff */
.L_x_37269:
[----:B------:R-:W-:Y:S01]  /*5af0*/  BSSY B2, `(.L_x_37421) ;  /* 0x0000006000027945 */ /* 0x000fe20003800000 */
[----:B------:R-:W-:Y:S02]  /*5b00*/  IMAD.MOV.U32 R29, RZ, RZ, R9 ;  /* 0x000000ffff1d7224 */ /* 0x000fe400078e0009 */
[----:B------:R-:W-:-:S07]  /*5b10*/  IMAD.MOV.U32 R28, RZ, RZ, -0x1 ;  /* 0xffffffffff1c7424 */ /* 0x000fce00078e00ff */
[----:B0-2-4-:R-:W-:Y:S05]  /*5b20*/  WARPSYNC.COLLECTIVE R28, `(.L_x_37422) ;  /* 0x000000001c087348 */ /* 0x015fea0003c00000 */
[----:B0-----:R0:W1:Y:S02]  /*5b30*/  SHFL.IDX P0, R28, R32, R29, R0 ;  /* 0x0000001d201c7389 */ /* 0x0010640000000000 */
[----:B012-4-:R-:W-:Y:S05]  /*5b40*/  ENDCOLLECTIVE ;  /* 0x000000000000791b */ /* 0x017fea0003800000 */
.L_x_37422:
[----:B------:R-:W-:Y:S05]  /*5b50*/  BSYNC B2 ;  /* 0x0000000000027941 */ /* 0x000fea0003800000 */
.L_x_37421:
[----:B------:R-:W-:Y:S05]  /*5b60*/  BRA `(.L_x_37423) ;  /* 0xffffffcc00207947 */ /* 0x000fea000383ffff */
.L_x_37271:
[----:B------:R-:W-:Y:S01]  /*5b70*/  BSSY B2, `(.L_x_37424) ;  /* 0x0000006000027945 */ /* 0x000fe20003800000 */
[----:B------:R-:W-:Y:S01]  /*5b80*/  MOV R29, R8 ;  /* 0x00000008001d7202 */ /* 0x000fe20000000f00 */
[----:B------:R-:W-:-:S07]  /*5b90*/  IMAD.MOV.U32 R28, RZ, RZ, -0x1 ;  /* 0xffffffffff1c7424 */ /* 0x000fce00078e00ff */
[----:B0-2-4-:R-:W-:Y:S05]  /*5ba0*/  WARPSYNC.COLLECTIVE R28, `(.L_x_37425) ;  /* 0x000000001c087348 */ /* 0x015fea0003c00000 */
[----:B0-----:R0:W1:Y:S02]  /*5bb0*/  SHFL.IDX P0, R28, R32, R29, R0 ;  /* 0x0000001d201c7389 */ /* 0x0010640000000000 */
[----:B012-4-:R-:W-:Y:S05]  /*5bc0*/  ENDCOLLECTIVE ;  /* 0x000000000000791b */ /* 0x017fea0003800000 */
.L_x_37425:
[----:B------:R-:W-:Y:S05]  /*5bd0*/  BSYNC B2 ;  /* 0x0000000000027941 */ /* 0x000fea0003800000 */
.L_x_37424:
[----:B------:R-:W-:Y:S05]  /*5be0*/  BRA `(.L_x_37426) ;  /* 0xffffffcc00187947 */ /* 0x000fea000383ffff */
.L_x_37273:
[----:B------:R-:W-:Y:S01]  /*5bf0*/  BSSY B2, `(.L_x_37427) ;  /* 0x0000006000027945 */ /* 0x000fe20003800000 */
[----:B------:R-:W-:Y:S02]  /*5c00*/  IMAD.MOV.U32 R29, RZ, RZ, R7 ;  /* 0x000000ffff1d7224 */ /* 0x000fe400078e0007 */
[----:B------:R-:W-:-:S07]  /*5c10*/  IMAD.MOV.U32 R28, RZ, RZ, -0x1 ;  /* 0xffffffffff1c7424 */ /* 0x000fce00078e00ff */
[----:B0-2-4-:R-:W-:Y:S05]  /*5c20*/  WARPSYNC.COLLECTIVE R28, `(.L_x_37428) ;  /* 0x000000001c087348 */ /* 0x015fea0003c00000 */
[----:B0-----:R0:W1:Y:S02]  /*5c30*/  SHFL.IDX P0, R28, R32, R29, R0 ;  /* 0x0000001d201c7389 */ /* 0x0010640000000000 */
[----:B012-4-:R-:W-:Y:S05]  /*5c40*/  ENDCOLLECTIVE ;  /* 0x000000000000791b */ /* 0x017fea0003800000 */
.L_x_37428:
[----:B------:R-:W-:Y:S05]  /*5c50*/  BSYNC B2 ;  /* 0x0000000000027941 */ /* 0x000fea0003800000 */
.L_x_37427:
[----:B------:R-:W-:Y:S05]  /*5c60*/  BRA `(.L_x_37429) ;  /* 0xffffffcc00107947 */ /* 0x000fea000383ffff */
.L_x_37275:
[----:B------:R-:W-:Y:S01]  /*5c70*/  BSSY B2, `(.L_x_37430) ;  /* 0x0000006000027945 */ /* 0x000fe20003800000 */
[----:B------:R-:W-:Y:S01]  /*5c80*/  MOV R29, R6 ;  /* 0x00000006001d7202 */ /* 0x000fe20000000f00 */
[----:B------:R-:W-:-:S07]  /*5c90*/  IMAD.MOV.U32 R28, RZ, RZ, -0x1 ;  /* 0xffffffffff1c7424 */ /* 0x000fce00078e00ff */
[----:B0-2-4-:R-:W-:Y:S05]  /*5ca0*/  WARPSYNC.COLLECTIVE R28, `(.L_x_37431) ;  /* 0x000000001c087348 */ /* 0x015fea0003c00000 */
[----:B0-----:R0:W1:Y:S02]  /*5cb0*/  SHFL.IDX P0, R28, R32, R29, R0 ;  /* 0x0000001d201c7389 */ /* 0x0010640000000000 */
[----:B012-4-:R-:W-:Y:S05]  /*5cc0*/  ENDCOLLECTIVE ;  /* 0x000000000000791b */ /* 0x017fea0003800000 */
.L_x_37431:
[----:B------:R-:W-:Y:S05]  /*5cd0*/  BSYNC B2 ;  /* 0x0000000000027941 */ /* 0x000fea0003800000 */
.L_x_37430:
[----:B------:R-:W-:Y:S05]  /*5ce0*/  BRA `(.L_x_37432) ;  /* 0xffffffcc00087947 */ /* 0x000fea000383ffff */
.L_x_37277:
[----:B------:R-:W-:Y:S01]  /*5cf0*/  BSSY B2, `(.L_x_37433) ;  /* 0x0000006000027945 */ /* 0x000fe20003800000 */
[----:B------:R-:W-:Y:S02]  /*5d00*/  IMAD.MOV.U32 R29, RZ, RZ, R5 ;  /* 0x000000ffff1d7224 */ /* 0x000fe400078e0005 */
[----:B------:R-:W-:-:S07]  /*5d10*/  IMAD.MOV.U32 R28, RZ, RZ, -0x1 ;  /* 0xffffffffff1c7424 */ /* 0x000fce00078e00ff */
[----:B0-2-4-:R-:W-:Y:S05]  /*5d20*/  WARPSYNC.COLLECTIVE R28, `(.L_x_37434) ;  /* 0x000000001c087348 */ /* 0x015fea0003c00000 */
[----:B0-----:R0:W1:Y:S02]  /*5d30*/  SHFL.IDX P0, R28, R32, R29, R0 ;  /* 0x0000001d201c7389 */ /* 0x0010640000000000 */
[----:B012-4-:R-:W-:Y:S05]  /*5d40*/  ENDCOLLECTIVE ;  /* 0x000000000000791b */ /* 0x017fea0003800000 */
.L_x_37434:
[----:B------:R-:W-:Y:S05]  /*5d50*/  BSYNC B2 ;  /* 0x0000000000027941 */ /* 0x000fea0003800000 */
.L_x_37433:
[----:B------:R-:W-:Y:S05]  /*5d60*/  BRA `(.L_x_37435) ;  /* 0xffffffcc00007947 */ /* 0x000fea000383ffff */
.L_x_37279:
[----:B------:R-:W-:Y:S01]  /*5d70*/  BSSY B2, `(.L_x_37436) ;  /* 0x0000006000027945 */ /* 0x000fe20003800000 */
[----:B------:R-:W-:Y:S01]  /*5d80*/  MOV R29, R4 ;  /* 0x00000004001d7202 */ /* 0x000fe20000000f00 */
[----:B------:R-:W-:-:S07]  /*5d90*/  IMAD.MOV.U32 R28, RZ, RZ, -0x1 ;  /* 0xffffffffff1c7424 */ /* 0x000fce00078e00ff */
[----:B0-2-4-:R-:W-:Y:S05]  /*5da0*/  WARPSYNC.COLLECTIVE R28, `(.L_x_37437) ;  /* 0x000000001c087348 */ /* 0x015fea0003c00000 */
[----:B0-----:R0:W1:Y:S02]  /*5db0*/  SHFL.IDX P0, R28, R32, R29, R0 ;  /* 0x0000001d201c7389 */ /* 0x0010640000000000 */
[----:B012-4-:R-:W-:Y:S05]  /*5dc0*/  ENDCOLLECTIVE ;  /* 0x000000000000791b */ /* 0x017fea0003800000 */
.L_x_37437:
[----:B------:R-:W-:Y:S05]  /*5dd0*/  BSYNC B2 ;  /* 0x0000000000027941 */ /* 0x000fea0003800000 */
.L_x_37436:
[----:B------:R-:W-:Y:S05]  /*5de0*/  BRA `(.L_x_37438) ;  /* 0xffffffc800f87947 */ /* 0x000fea000383ffff */
.L_x_37281:
[----:B------:R-:W-:Y:S01]  /*5df0*/  BSSY B2, `(.L_x_37439) ;  /* 0x0000006000027945 */ /* 0x000fe20003800000 */
[----:B------:R-:W-:Y:S02]  /*5e00*/  IMAD.MOV.U32 R29, RZ, RZ, R3 ;  /* 0x000000ffff1d7224 */ /* 0x000fe400078e0003 */
[----:B------:R-:W-:-:S07]  /*5e10*/  IMAD.MOV.U32 R28, RZ, RZ, -0x1 ;  /* 0xffffffffff1c7424 */ /* 0x000fce00078e00ff */
[----:B0-2-4-:R-:W-:Y:S05]  /*5e20*/  WARPSYNC.COLLECTIVE R28, `(.L_x_37440) ;  /* 0x000000001c087348 */ /* 0x015fea0003c00000 */
[----:B0-----:R0:W1:Y:S02]  /*5e30*/  SHFL.IDX P0, R28, R32, R29, R0 ;  /* 0x0000001d201c7389 */ /* 0x0010640000000000 */
[----:B012-4-:R-:W-:Y:S05]  /*5e40*/  ENDCOLLECTIVE ;  /* 0x000000000000791b */ /* 0x017fea0003800000 */
.L_x_37440:
[----:B------:R-:W-:Y:S05]  /*5e50*/  BSYNC B2 ;  /* 0x0000000000027941 */ /* 0x000fea0003800000 */
.L_x_37439:
[----:B------:R-:W-:Y:S05]  /*5e60*/  BRA `(.L_x_37441) ;  /* 0xffffffc800f07947 */ /* 0x000fea000383ffff */
.L_x_37283:
[----:B------:R-:W-:Y:S01]  /*5e70*/  BSSY B2, `(.L_x_37442) ;  /* 0x0000006000027945 */ /* 0x000fe20003800000 */
[----:B------:R-:W-:Y:S01]  /*5e80*/  MOV R29, R2 ;  /* 0x00000002001d7202 */ /* 0x000fe20000000f00 */
[----:B------:R-:W-:-:S07]  /*5e90*/  IMAD.MOV.U32 R28, RZ, RZ, -0x1 ;  /* 0xffffffffff1c7424 */ /* 0x000fce00078e00ff */
[----:B0-2-4-:R-:W-:Y:S05]  /*5ea0*/  WARPSYNC.COLLECTIVE R28, `(.L_x_37443) ;  /* 0x000000001c087348 */ /* 0x015fea0003c00000 */
[----:B0-----:R0:W1:Y:S02]  /*5eb0*/  SHFL.IDX P0, R28, R32, R29, R0 ;  /* 0x0000001d201c7389 */ /* 0x0010640000000000 */
[----:B012-4-:R-:W-:Y:S05]  /*5ec0*/  ENDCOLLECTIVE ;  /* 0x000000000000791b */ /* 0x017fea0003800000 */
.L_x_37443:
[----:B------:R-:W-:Y:S05]  /*5ed0*/  BSYNC B2 ;  /* 0x0000000000027941 */ /* 0x000fea0003800000 */
.L_x_37442:
[----:B------:R-:W-:Y:S05]  /*5ee0*/  BRA `(.L_x_37444) ;  /* 0xffffffc800e87947 */ /* 0x000fea000383ffff */
.L_x_37306:
[----:B------:R-:W-:Y:S01]  /*5ef0*/  BSSY B1, `(.L_x_37445) ;  /* 0x0000006000017945 */ /* 0x000fe20003800000 */
[----:B------:R-:W-:Y:S02]  /*5f00*/  IMAD.MOV.U32 R29, RZ, RZ, R27 ;  /* 0x000000ffff1d7224 */ /* 0x000fe400078e001b */
[----:B------:R-:W-:-:S07]  /*5f10*/  IMAD.MOV.U32 R28, RZ, RZ, -0x1 ;  /* 0xffffffffff1c7424 */ /* 0x000fce00078e00ff */
[----:B0---4-:R-:W-:Y:S05]  /*5f20*/  WARPSYNC.COLLECTIVE R28, `(.L_x_37446) ;  /* 0x000000001c087348 */ /* 0x011fea0003c00000 */
[----:B0-----:R0:W1:Y:S02]  /*5f30*/  SHFL.IDX P0, R28, R32, R29, R0 ;  /* 0x0000001d201c7389 */ /* 0x0010640000000000 */
[----:B01--4-:R-:W-:Y:S05]  /*5f40*/  ENDCOLLECTIVE ;  /* 0x000000000000791b */ /* 0x013fea0003800000 */
.L_x_37446:
[----:B------:R-:W-:Y:S05]  /*5f50*/  BSYNC B1 ;  /* 0x0000000000017941 */ /* 0x000fea0003800000 */
.L_x_37445:
[----:B------:R-:W-:Y:S05]  /*5f60*/  BRA `(.L_x_37447) ;  /* 0xffffffd800147947 */ /* 0x000fea000383ffff */
.L_x_37308:
[----:B------:R-:W-:Y:S01]  /*5f70*/  BSSY B1, `(.L_x_37448) ;  /* 0x0000006000017945 */ /* 0x000fe20003800000 */
[----:B------:R-:W-:Y:S01]  /*5f80*/  MOV R29, R16 ;  /* 0x00000010001d7202 */ /* 0x000fe20000000f00 */
[----:B------:R-:W-:-:S07]  /*5f90*/  IMAD.MOV.U32 R28, RZ, RZ, -0x1 ;  /* 0xffffffffff1c7424 */ /* 0x000fce00078e00ff */
[----:B0---4-:R-:W-:Y:S05]  /*5fa0*/  WARPSYNC.COLLECTIVE R28, `(.L_x_37449) ;  /* 0x000000001c087348 */ /* 0x011fea0003c00000 */
[----:B0-----:R0:W1:Y:S02]  /*5fb0*/  SHFL.IDX P0, R28, R32, R29, R0 ;  /* 0x0000001d201c7389 */ /* 0x0010640000000000 */
[----:B01--4-:R-:W-:Y:S05]  /*5fc0*/  ENDCOLLECTIVE ;  /* 0x000000000000791b */ /* 0x013fea0003800000 */
.L_x_37449:
[----:B------:R-:W-:Y:S05]  /*5fd0*/  BSYNC B1 ;  /* 0x0000000000017941 */ /* 0x000fea0003800000 */
.L_x_37448:
[----:B------:R-:W-:Y:S05]  /*5fe0*/  BRA `(.L_x_37450) ;  /* 0xffffffd800087947 */ /* 0x000fea000383ffff */
.L_x_37310:
[----:B------:R-:W-:Y:S01]  /*5ff0*/  BSSY B1, `(.L_x_37451) ;  /* 0x0000006000017945 */ /* 0x000fe20003800000 */
[----:B------:R-:W-:Y:S02]  /*6000*/  IMAD.MOV.U32 R29, RZ, RZ, R15 ;  /* 0x000000ffff1d7224 */ /* 0x000fe400078e000f */
[----:B------:R-:W-:-:S07]  /*6010*/  IMAD.MOV.U32 R28, RZ, RZ, -0x1 ;  /* 0xffffffffff1c7424 */ /* 0x000fce00078e00ff */
[----:B0---4-:R-:W-:Y:S05]  /*6020*/  WARPSYNC.COLLECTIVE R28, `(.L_x_37452) ;  /* 0x000000001c087348 */ /* 0x011fea0003c00000 */
[----:B0-----:R0:W1:Y:S02]  /*6030*/  SHFL.IDX P0, R28, R32, R29, R0 ;  /* 0x0000001d201c7389 */ /* 0x0010640000000000 */
[----:B01--4-:R-:W-:Y:S05]  /*6040*/  ENDCOLLECTIVE ;  /* 0x000000000000791b */ /* 0x013fea0003800000 */
.L_x_37452:
[----:B------:R-:W-:Y:S05]  /*6050*/  BSYNC B1 ;  /* 0x0000000000017941 */ /* 0x000fea0003800000 */
.L_x_37451:
[----:B------:R-:W-:Y:S05]  /*6060*/  BRA `(.L_x_37453) ;  /* 0xffffffd400fc7947 */ /* 0x000fea000383ffff */
.L_x_37312:
[----:B------:R-:W-:Y:S01]  /*6070*/  BSSY B1, `(.L_x_37454) ;  /* 0x0000006000017945 */ /* 0x000fe20003800000 */
[----:B------:R-:W-:Y:S01]  /*6080*/  MOV R29, R14 ;  /* 0x0000000e001d7202 */ /* 0x000fe20000000f00 */
[----:B------:R-:W-:-:S07]  /*6090*/  IMAD.MOV.U32 R28, RZ, RZ, -0x1 ;  /* 0xffffffffff1c7424 */ /* 0x000fce00078e00ff */
[----:B0---4-:R-:W-:Y:S05]  /*60a0*/  WARPSYNC.COLLECTIVE R28, `(.L_x_37455) ;  /* 0x000000001c087348 */ /* 0x011fea0003c00000 */
[----:B0-----:R0:W1:Y:S02]  /*60b0*/  SHFL.IDX P0, R28, R32, R29, R0 ;  /* 0x0000001d201c7389 */ /* 0x0010640000000000 */
[----:B01--4-:R-:W-:Y:S05]  /*60c0*/  ENDCOLLECTIVE ;  /* 0x000000000000791b */ /* 0x013fea0003800000 */
.L_x_37455:
[----:B------:R-:W-:Y:S05]  /*60d0*/  BSYNC B1 ;  /* 0x0000000000017941 */ /* 0x000fea0003800000 */
.L_x_37454:
[----:B------:R-:W-:Y:S05]  /*60e0*/  BRA `(.L_x_37456) ;  /* 0xffffffd400f07947 */ /* 0x000fea000383ffff */
.L_x_37314:
[----:B------:R-:W-:Y:S01]  /*60f0*/  BSSY B1, `(.L_x_37457) ;  /* 0x0000006000017945 */ /* 0x000fe20003800000 */
[----:B------:R-:W-:Y:S02]  /*6100*/  IMAD.MOV.U32 R29, RZ, RZ, R13 ;  /* 0x000000ffff1d7224 */ /* 0x000fe400078e000d */
[----:B------:R-:W-:-:S07]  /*6110*/  IMAD.MOV.U32 R28, RZ, RZ, -0x1 ;  /* 0xffffffffff1c7424 */ /* 0x000fce00078e00ff */
[----:B0---4-:R-:W-:Y:S05]  /*6120*/  WARPSYNC.COLLECTIVE R28, `(.L_x_37458) ;  /* 0x000000001c087348 */ /* 0x011fea0003c00000 */
[----:B0-----:R0:W1:Y:S02]  /*6130*/  SHFL.IDX P0, R28, R32, R29, R0 ;  /* 0x0000001d201c7389 */ /* 0x0010640000000000 */
[----:B01--4-:R-:W-:Y:S05]  /*6140*/  ENDCOLLECTIVE ;  /* 0x000000000000791b */ /* 0x013fea0003800000 */
.L_x_37458:
[----:B------:R-:W-:Y:S05]  /*6150*/  BSYNC B1 ;  /* 0x0000000000017941 */ /* 0x000fea0003800000 */
.L_x_37457:
[----:B------:R-:W-:Y:S05]  /*6160*/  BRA `(.L_x_37459) ;  /* 0xffffffd400e47947 */ /* 0x000fea000383ffff */
.L_x_37316:
[----:B------:R-:W-:Y:S01]  /*6170*/  BSSY B1, `(.L_x_37460) ;  /* 0x0000006000017945 */ /* 0x000fe20003800000 */
[----:B------:R-:W-:Y:S01]  /*6180*/  MOV R29, R12 ;  /* 0x0000000c001d7202 */ /* 0x000fe20000000f00 */
[----:B------:R-:W-:-:S07]  /*6190*/  IMAD.MOV.U32 R28, RZ, RZ, -0x1 ;  /* 0xffffffffff1c7424 */ /* 0x000fce00078e00ff */
[----:B0---4-:R-:W-:Y:S05]  /*61a0*/  WARPSYNC.COLLECTIVE R28, `(.L_x_37461) ;  /* 0x000000001c087348 */ /* 0x011fea0003c00000 */
[----:B0-----:R0:W1:Y:S02]  /*61b0*/  SHFL.IDX P0, R28, R32, R29, R0 ;  /* 0x0000001d201c7389 */ /* 0x0010640000000000 */
[----:B01--4-:R-:W-:Y:S05]  /*61c0*/  ENDCOLLECTIVE ;  /* 0x000000000000791b */ /* 0x013fea0003800000 */
.L_x_37461:
[----:B------:R-:W-:Y:S05]  /*61d0*/  BSYNC B1 ;  /* 0x0000000000017941 */ /* 0x000fea0003800000 */
.L_x_37460:
[----:B------:R-:W-:Y:S05]  /*61e0*/  BRA `(.L_x_37462) ;  /* 0xffffffd400e07947 */ /* 0x000fea000383ffff */
.L_x_37318:
[----:B------:R-:W-:Y:S01]  /*61f0*/  BSSY B1, `(.L_x_37463) ;  /* 0x0000006000017945 */ /* 0x000fe20003800000 */
[----:B------:R-:W-:Y:S02]  /*6200*/  IMAD.MOV.U32 R29, RZ, RZ, R11 ;  /* 0x000000ffff1d7224 */ /* 0x000fe400078e000b */
[----:B------:R-:W-:-:S07]  /*6210*/  IMAD.MOV.U32 R28, RZ, RZ, -0x1 ;  /* 0xffffffffff1c7424 */ /* 0x000fce00078e00ff */
[----:B0---4-:R-:W-:Y:S05]  /*6220*/  WARPSYNC.COLLECTIVE R28, `(.L_x_37464) ;  /* 0x000000001c087348 */ /* 0x011fea0003c00000 */
[----:B0-----:R0:W1:Y:S02]  /*6230*/  SHFL.IDX P0, R28, R32, R29, R0 ;  /* 0x0000001d201c7389 */ /* 0x0010640000000000 */
[----:B01--4-:R-:W-:Y:S05]  /*6240*/  ENDCOLLECTIVE ;  /* 0x000000000000791b */ /* 0x013fea0003800000 */
.L_x_37464:
[----:B------:R-:W-:Y:S05]  /*6250*/  BSYNC B1 ;  /* 0x0000000000017941 */ /* 0x000fea0003800000 */
.L_x_37463:
[----:B------:R-:W-:Y:S05]  /*6260*/  BRA `(.L_x_37465) ;  /* 0xffffffd400d87947 */ /* 0x000fea000383ffff */
.L_x_37320:
[----:B------:R-:W-:Y:S01]  /*6270*/  BSSY B1, `(.L_x_37466) ;  /* 0x0000006000017945 */ /* 0x000fe20003800000 */
[----:B------:R-:W-:Y:S01]  /*6280*/  MOV R29, R10 ;  /* 0x0000000a001d7202 */ /* 0x000fe20000000f00 */
[----:B------:R-:W-:-:S07]  /*6290*/  IMAD.MOV.U32 R28, RZ, RZ, -0x1 ;  /* 0xffffffffff1c7424 */ /* 0x000fce00078e00ff */
[----:B0---4-:R-:W-:Y:S05]  /*62a0*/  WARPSYNC.COLLECTIVE R28, `(.L_x_37467) ;  /* 0x000000001c087348 */ /* 0x011fea0003c00000 */
[----:B0-----:R0:W1:Y:S02]  /*62b0*/  SHFL.IDX P0, R28, R32, R29, R0 ;  /* 0x0000001d201c7389 */ /* 0x0010640000000000 */
[----:B01--4-:R-:W-:Y:S05]  /*62c0*/  ENDCOLLECTIVE ;  /* 0x000000000000791b */ /* 0x013fea0003800000 */
.L_x_37467:
[----:B------:R-:W-:Y:S05]  /*62d0*/  BSYNC B1 ;  /* 0x0000000000017941 */ /* 0x000fea0003800000 */
.L_x_37466:
[----:B------:R-:W-:Y:S05]  /*62e0*/  BRA `(.L_x_37468) ;  /* 0xffffffd400d07947 */ /* 0x000fea000383ffff */
.L_x_37322:
[----:B------:R-:W-:Y:S01]  /*62f0*/  BSSY B1, `(.L_x_37469) ;  /* 0x0000006000017945 */ /* 0x000fe20003800000 */
[----:B------:R-:W-:Y:S02]  /*6300*/  IMAD.MOV.U32 R29, RZ, RZ, R9 ;  /* 0x000000ffff1d7224 */ /* 0x000fe400078e0009 */
[----:B------:R-:W-:-:S07]  /*6310*/  IMAD.MOV.U32 R28, RZ, RZ, -0x1 ;  /* 0xffffffffff1c7424 */ /* 0x000fce00078e00ff */
[----:B0---4-:R-:W-:Y:S05]  /*6320*/  WARPSYNC.COLLECTIVE R28, `(.L_x_37470) ;  /* 0x000000001c087348 */ /* 0x011fea0003c00000 */
[----:B0-----:R0:W1:Y:S02]  /*6330*/  SHFL.IDX P0, R28, R32, R29, R0 ;  /* 0x0000001d201c7389 */ /* 0x0010640000000000 */
[----:B01--4-:R-:W-:Y:S05]  /*6340*/  ENDCOLLECTIVE ;  /* 0x000000000000791b */ /* 0x013fea0003800000 */
.L_x_37470:
[----:B------:R-:W-:Y:S05]  /*6350*/  BSYNC B1 ;  /* 0x0000000000017941 */ /* 0x000fea0003800000 */
.L_x_37469:
[----:B------:R-:W-:Y:S05]  /*6360*/  BRA `(.L_x_37471) ;  /* 0xffffffd400c87947 */ /* 0x000fea000383ffff */
.L_x_37324:
[----:B------:R-:W-:Y:S01]  /*6370*/  BSSY B1, `(.L_x_37472) ;  /* 0x0000006000017945 */ /* 0x000fe20003800000 */
[----:B------:R-:W-:Y:S01]  /*6380*/  MOV R29, R8 ;  /* 0x00000008001d7202 */ /* 0x000fe20000000f00 */
[----:B------:R-:W-:-:S07]  /*6390*/  IMAD.MOV.U32 R28, RZ, RZ, -0x1 ;  /* 0xffffffffff1c7424 */ /* 0x000fce00078e00ff */
[----:B0---4-:R-:W-:Y:S05]  /*63a0*/  WARPSYNC.COLLECTIVE R28, `(.L_x_37473) ;  /* 0x000000001c087348 */ /* 0x011fea0003c00000 */
[----:B0-----:R0:W1:Y:S02]  /*63b0*/  SHFL.IDX P0, R28, R32, R29, R0 ;  /* 0x0000001d201c7389 */ /* 0x0010640000000000 */
[----:B01--4-:R-:W-:Y:S05]  /*63c0*/  ENDCOLLECTIVE ;  /* 0x000000000000791b */ /* 0x013fea0003800000 */
.L_x_37473:
[----:B------:R-:W-:Y:S05]  /*63d0*/  BSYNC B1 ;  /* 0x0000000000017941 */ /* 0x000fea0003800000 */
.L_x_37472:
[----:B------:R-:W-:Y:S05]  /*63e0*/  BRA `(.L_x_37474) ;  /* 0xffffffd400c07947 */ /* 0x000fea000383ffff */
.L_x_37326:
[----:B------:R-:W-:Y:S01]  /*63f0*/  BSSY B1, `(.L_x_37475) ;  /* 0x0000006000017945 */ /* 0x000fe20003800000 */
[----:B------:R-:W-:Y:S02]  /*6400*/  IMAD.MOV.U32 R29, RZ, RZ, R7 ;  /* 0x000000ffff1d7224 */ /* 0x000fe400078e0007 */
[----:B------:R-:W-:-:S07]  /*6410*/  IMAD.MOV.U32 R28, RZ, RZ, -0x1 ;  /* 0xffffffffff1c7424 */ /* 0x000fce00078e00ff */
[----:B0---4-:R-:W-:Y:S05]  /*6420*/  WARPSYNC.COLLECTIVE R28, `(.L_x_37476) ;  /* 0x000000001c087348 */ /* 0x011fea0003c00000 */
[----:B0-----:R0:W1:Y:S02]  /*6430*/  SHFL.IDX P0, R28, R32, R29, R0 ;  /* 0x0000001d201c7389 */ /* 0x0010640000000000 */
[----:B01--4-:R-:W-:Y:S05]  /*6440*/  ENDCOLLECTIVE ;  /* 0x000000000000791b */ /* 0x013fea0003800000 */
.L_x_37476:
[----:B------:R-:W-:Y:S05]  /*6450*/  BSYNC B1 ;  /* 0x0000000000017941 */ /* 0x000fea0003800000 */
.L_x_37475:
[----:B------:R-:W-:Y:S05]  /*6460*/  BRA `(.L_x_37477) ;  /* 0xffffffd400b87947 */ /* 0x000fea000383ffff */
.L_x_37328:
[----:B------:R-:W-:Y:S01]  /*6470*/  BSSY B1, `(.L_x_37478) ;  /* 0x0000006000017945 */ /* 0x000fe20003800000 */
[----:B------:R-:W-:Y:S01]  /*6480*/  MOV R29, R6 ;  /* 0x00000006001d7202 */ /* 0x000fe20000000f00 */
[----:B------:R-:W-:-:S07]  /*6490*/  IMAD.MOV.U32 R28, RZ, RZ, -0x1 ;  /* 0xffffffffff1c7424 */ /* 0x000fce00078e00ff */
[----:B0---4-:R-:W-:Y:S05]  /*64a0*/  WARPSYNC.COLLECTIVE R28, `(.L_x_37479) ;  /* 0x000000001c087348 */ /* 0x011fea0003c00000 */
[----:B0-----:R0:W1:Y:S02]  /*64b0*/  SHFL.IDX P0, R28, R32, R29, R0 ;  /* 0x0000001d201c7389 */ /* 0x0010640000000000 */
[----:B01--4-:R-:W-:Y:S05]  /*64c0*/  ENDCOLLECTIVE ;  /* 0x000000000000791b */ /* 0x013fea0003800000 */
.L_x_37479:
[----:B------:R-:W-:Y:S05]  /*64d0*/  BSYNC B1 ;  /* 0x0000000000017941 */ /* 0x000fea0003800000 */
.L_x_37478:
[----:B------:R-:W-:Y:S05]  /*64e0*/  BRA `(.L_x_37480) ;  /* 0xffffffd400b07947 */ /* 0x000fea000383ffff */
.L_x_37330:
[----:B------:R-:W-:Y:S01]  /*64f0*/  BSSY B1, `(.L_x_37481) ;  /* 0x0000006000017945 */ /* 0x000fe20003800000 */
[----:B------:R-:W-:Y:S02]  /*6500*/  IMAD.MOV.U32 R29, RZ, RZ, R5 ;  /* 0x000000ffff1d7224 */ /* 0x000fe400078e0005 */
[----:B------:R-:W-:-:S07]  /*6510*/  IMAD.MOV.U32 R28, RZ, RZ, -0x1 ;  /* 0xffffffffff1c7424 */ /* 0x000fce00078e00ff */
[----:B0---4-:R-:W-:Y:S05]  /*6520*/  WARPSYNC.COLLECTIVE R28, `(.L_x_37482) ;  /* 0x000000001c087348 */ /* 0x011fea0003c00000 */
[----:B0-----:R0:W1:Y:S02]  /*6530*/  SHFL.IDX P0, R28, R32, R29, R0 ;  /* 0x0000001d201c7389 */ /* 0x0010640000000000 */
[----:B01--4-:R-:W-:Y:S05]  /*6540*/  ENDCOLLECTIVE ;  /* 0x000000000000791b */ /* 0x013fea0003800000 */
.L_x_37482:
[----:B------:R-:W-:Y:S05]  /*6550*/  BSYNC B1 ;  /* 0x0000000000017941 */ /* 0x000fea0003800000 */
.L_x_37481:
[----:B------:R-:W-:Y:S05]  /*6560*/  BRA `(.L_x_37483) ;  /* 0xffffffd400a87947 */ /* 0x000fea000383ffff */
.L_x_37332:
[----:B------:R-:W-:Y:S01]  /*6570*/  BSSY B1, `(.L_x_37484) ;  /* 0x0000006000017945 */ /* 0x000fe20003800000 */
[----:B------:R-:W-:Y:S01]  /*6580*/  MOV R29, R4 ;  /* 0x00000004001d7202 */ /* 0x000fe20000000f00 */
[----:B------:R-:W-:-:S07]  /*6590*/  IMAD.MOV.U32 R28, RZ, RZ, -0x1 ;  /* 0xffffffffff1c7424 */ /* 0x000fce00078e00ff */
[----:B0---4-:R-:W-:Y:S05]  /*65a0*/  WARPSYNC.COLLECTIVE R28, `(.L_x_37485) ;  /* 0x000000001c087348 */ /* 0x011fea0003c00000 */
[----:B0-----:R0:W1:Y:S02]  /*65b0*/  SHFL.IDX P0, R28, R32, R29, R0 ;  /* 0x0000001d201c7389 */ /* 0x0010640000000000 */
[----:B01--4-:R-:W-:Y:S05]  /*65c0*/  ENDCOLLECTIVE ;  /* 0x000000000000791b */ /* 0x013fea0003800000 */
.L_x_37485:
[----:B------:R-:W-:Y:S05]  /*65d0*/  BSYNC B1 ;  /* 0x0000000000017941 */ /* 0x000fea0003800000 */
.L_x_37484:
[----:B------:R-:W-:Y:S05]  /*65e0*/  BRA `(.L_x_37486) ;  /* 0xffffffd400a07947 */ /* 0x000fea000383ffff */
.L_x_37334:
[----:B------:R-:W-:Y:S01]  /*65f0*/  BSSY B1, `(.L_x_37487) ;  /* 0x0000006000017945 */ /* 0x000fe20003800000 */
[----:B------:R-:W-:Y:S02]  /*6600*/  IMAD.MOV.U32 R29, RZ, RZ, R3 ;  /* 0x000000ffff1d7224 */ /* 0x000fe400078e0003 */
[----:B------:R-:W-:-:S07]  /*6610*/  IMAD.MOV.U32 R28, RZ, RZ, -0x1 ;  /* 0xffffffffff1c7424 */ /* 0x000fce00078e00ff */
[----:B0---4-:R-:W-:Y:S05]  /*6620*/  WARPSYNC.COLLECTIVE R28, `(.L_x_37488) ;  /* 0x000000001c087348 */ /* 0x011fea0003c00000 */
[----:B0-----:R0:W1:Y:S02]  /*6630*/  SHFL.IDX P0, R28, R32, R29, R0 ;  /* 0x0000001d201c7389 */ /* 0x0010640000000000 */
[----:B01--4-:R-:W-:Y:S05]  /*6640*/  ENDCOLLECTIVE ;  /* 0x000000000000791b */ /* 0x013fea0003800000 */
.L_x_37488:
[----:B------:R-:W-:Y:S05]  /*6650*/  BSYNC B1 ;  /* 0x0000000000017941 */ /* 0x000fea0003800000 */
.L_x_37487:
[----:B------:R-:W-:Y:S05]  /*6660*/  BRA `(.L_x_37489) ;  /* 0xffffffd400987947 */ /* 0x000fea000383ffff */
.L_x_37336:
[----:B------:R-:W-:Y:S01]  /*6670*/  BSSY B1, `(.L_x_37490) ;  /* 0x0000006000017945 */ /* 0x000fe20003800000 */
[----:B------:R-:W-:Y:S01]  /*6680*/  MOV R29, R2 ;  /* 0x00000002001d7202 */ /* 0x000fe20000000f00 */
[----:B------:R-:W-:-:S07]  /*6690*/  IMAD.MOV.U32 R28, RZ, RZ, -0x1 ;  /* 0xffffffffff1c7424 */ /* 0x000fce00078e00ff */
[----:B0---4-:R-:W-:Y:S05]  /*66a0*/  WARPSYNC.COLLECTIVE R28, `(.L_x_37491) ;  /* 0x000000001c087348 */ /* 0x011fea0003c00000 */
[----:B0-----:R0:W1:Y:S02]  /*66b0*/  SHFL.IDX P0, R28, R32, R29, R0 ;  /* 0x0000001d201c7389 */ /* 0x0010640000000000 */
[----:B01--4-:R-:W-:Y:S05]  /*66c0*/  ENDCOLLECTIVE ;  /* 0x000000000000791b */ /* 0x013fea0003800000 */
.L_x_37491:
[----:B------:R-:W-:Y:S05]  /*66d0*/  BSYNC B1 ;  /* 0x0000000000017941 */ /* 0x000fea0003800000 */
.L_x_37490:
[----:B------:R-:W-:Y:S05]  /*66e0*/  BRA `(.L_x_37492) ;  /* 0xffffffd400907947 */ /* 0x000fea000383ffff */
.L_x_37357:
[----:B------:R-:W-:Y:S02]  /*66f0*/  IMAD.MOV.U32 R28, RZ, RZ, -0x1 ;  /* 0xffffffffff1c7424 */ /* 0x000fe400078e00ff */
[----:B------:R-:W-:-:S07]  /*6700*/  IMAD.MOV.U32 R29, RZ, RZ, R27 ;  /* 0x000000ffff1d7224 */ /* 0x000fce00078e001b */
[----:B0---4-:R-:W-:Y:S05]  /*6710*/  WARPSYNC.COLLECTIVE R28, `(.L_x_37493) ;  /* 0x000000001c087348 */ /* 0x011fea0003c00000 */
[----:B0-----:R0:W1:Y:S02]  /*6720*/  SHFL.IDX P0, R28, R32, R29, R0 ;  /* 0x0000001d201c7389 */ /* 0x0010640000000000 */
[----:B01--4-:R-:W-:Y:S05]  /*6730*/  ENDCOLLECTIVE ;  /* 0x000000000000791b */ /* 0x013fea0003800000 */
.L_x_37493:
[----:B------:R-:W-:Y:S01]  /*6740*/  MOV R57, R28 ;  /* 0x0000001c00397202 */ /* 0x000fe20000000f00 */
[----:B------:R-:W-:Y:S06]  /*6750*/  BRA `(.L_x_37494) ;  /* 0xffffffe000b07947 */ /* 0x000fec000383ffff */
.L_x_37359:
[----:B------:R-:W-:Y:S01]  /*6760*/  BSSY B0, `(.L_x_37495) ;  /* 0x0000006000007945 */ /* 0x000fe20003800000 */
[----:B------:R-:W-:Y:S02]  /*6770*/  IMAD.MOV.U32 R29, RZ, RZ, R16 ;  /* 0x000000ffff1d7224 */ /* 0x000fe400078e0010 */
[----:B------:R-:W-:-:S07]  /*6780*/  IMAD.MOV.U32 R28, RZ, RZ, -0x1 ;  /* 0xffffffffff1c7424 */ /* 0x000fce00078e00ff */
[----:B0---4-:R-:W-:Y:S05]  /*6790*/  WARPSYNC.COLLECTIVE R28, `(.L_x_37496) ;  /* 0x000000001c087348 */ /* 0x011fea0003c00000 */
[----:B0-----:R0:W1:Y:S02]  /*67a0*/  SHFL.IDX P0, R28, R32, R29, R0 ;  /* 0x0000001d201c7389 */ /* 0x0010640000000000 */
[----:B01--4-:R-:W-:Y:S05]  /*67b0*/  ENDCOLLECTIVE ;  /* 0x000000000000791b */ /* 0x013fea0003800000 */
.L_x_37496:
[----:B------:R-:W-:Y:S05]  /*67c0*/  BSYNC B0 ;  /* 0x0000000000007941 */ /* 0x000fea0003800000 */
.L_x_37495:
[----:B------:R-:W-:Y:S05]  /*67d0*/  BRA `(.L_x_37497) ;  /* 0xffffffe000a47947 */ /* 0x000fea000383ffff */
.L_x_37361:
[----:B------:R-:W-:Y:S01]  /*67e0*/  BSSY B0, `(.L_x_37498) ;  /* 0x0000006000007945 */ /* 0x000fe20003800000 */
[----:B------:R-:W-:Y:S01]  /*67f0*/  IMAD.MOV.U32 R29, RZ, RZ, R15 ;  /* 0x000000ffff1d7224 */ /* 0x000fe200078e000f */
[----:B------:R-:W-:-:S07]  /*6800*/  MOV R28, 0xffffffff ;  /* 0xffffffff001c7802 */ /* 0x000fce0000000f00 */
[----:B0---4-:R-:W-:Y:S05]  /*6810*/  WARPSYNC.COLLECTIVE R28, `(.L_x_37499) ;  /* 0x000000001c087348 */ /* 0x011fea0003c00000 */
[----:B0-----:R0:W1:Y:S02]  /*6820*/  SHFL.IDX P0, R28, R32, R29, R0 ;  /* 0x0000001d201c7389 */ /* 0x0010640000000000 */
[----:B01--4-:R-:W-:Y:S05]  /*6830*/  ENDCOLLECTIVE ;  /* 0x000000000000791b */ /* 0x013fea0003800000 */
.L_x_37499:
[----:B------:R-:W-:Y:S05]  /*6840*/  BSYNC B0 ;  /* 0x0000000000007941 */ /* 0x000fea0003800000 */
.L_x_37498:
[----:B------:R-:W-:Y:S05]  /*6850*/  BRA `(.L_x_37500) ;  /* 0xffffffe000987947 */ /* 0x000fea000383ffff */
.L_x_37363:
[----:B------:R-:W-:Y:S01]  /*6860*/  BSSY B0, `(.L_x_37501) ;  /* 0x0000006000007945 */ /* 0x000fe20003800000 */
[----:B------:R-:W-:Y:S02]  /*6870*/  IMAD.MOV.U32 R29, RZ, RZ, R14 ;  /* 0x000000ffff1d7224 */ /* 0x000fe400078e000e */
[----:B------:R-:W-:-:S07]  /*6880*/  IMAD.MOV.U32 R28, RZ, RZ, -0x1 ;  /* 0xffffffffff1c7424 */ /* 0x000fce00078e00ff */
[----:B0---4-:R-:W-:Y:S05]  /*6890*/  WARPSYNC.COLLECTIVE R28, `(.L_x_37502) ;  /* 0x000000001c087348 */ /* 0x011fea0003c00000 */
[----:B0-----:R0:W1:Y:S02]  /*68a0*/  SHFL.IDX P0, R28, R32, R29, R0 ;  /* 0x0000001d201c7389 */ /* 0x0010640000000000 */
[----:B01--4-:R-:W-:Y:S05]  /*68b0*/  ENDCOLLECTIVE ;  /* 0x000000000000791b */ /* 0x013fea0003800000 */
.L_x_37502:
[----:B------:R-:W-:Y:S05]  /*68c0*/  BSYNC B0 ;  /* 0x0000000000007941 */ /* 0x000fea0003800000 */
.L_x_37501:
[----:B------:R-:W-:Y:S05]  /*68d0*/  BRA `(.L_x_37503) ;  /* 0xffffffe0008c7947 */ /* 0x000fea000383ffff */
.L_x_37365:
[----:B------:R-:W-:Y:S01]  /*68e0*/  BSSY B0, `(.L_x_37504) ;  /* 0x0000006000007945 */ /* 0x000fe20003800000 */
[----:B------:R-:W-:Y:S01]  /*68f0*/  IMAD.MOV.U32 R29, RZ, RZ, R13 ;  /* 0x000000ffff1d7224 */ /* 0x000fe200078e000d */
[----:B------:R-:W-:-:S07]  /*6900*/  MOV R28, 0xffffffff ;  /* 0xffffffff001c7802 */ /* 0x000fce0000000f00 */
[----:B0---4-:R-:W-:Y:S05]  /*6910*/  WARPSYNC.COLLECTIVE R28, `(.L_x_37505) ;  /* 0x000000001c087348 */ /* 0x011fea0003c00000 */
[----:B0-----:R0:W1:Y:S02]  /*6920*/  SHFL.IDX P0, R28, R32, R29, R0 ;  /* 0x0000001d201c7389 */ /* 0x0010640000000000 */
[----:B01--4-:R-:W-:Y:S05]  /*6930*/  ENDCOLLECTIVE ;  /* 0x000000000000791b */ /* 0x013fea0003800000 */
.L_x_37505:
[----:B------:R-:W-:Y:S05]  /*6940*/  BSYNC B0 ;  /* 0x0000000000007941 */ /* 0x000fea0003800000 */
.L_x_37504:
[----:B------:R-:W-:Y:S05]  /*6950*/  BRA `(.L_x_37506) ;  /* 0xffffffe000887947 */ /* 0x000fea000383ffff */
.L_x_37367:
[----:B------:R-:W-:Y:S01]  /*6960*/  BSSY B0, `(.L_x_37507) ;  /* 0x0000006000007945 */ /* 0x000fe20003800000 */
[----:B------:R-:W-:Y:S02]  /*6970*/  IMAD.MOV.U32 R29, RZ, RZ, R12 ;  /* 0x000000ffff1d7224 */ /* 0x000fe400078e000c */
[----:B------:R-:W-:-:S07]  /*6980*/  IMAD.MOV.U32 R28, RZ, RZ, -0x1 ;  /* 0xffffffffff1c7424 */ /* 0x000fce00078e00ff */
[----:B0---4-:R-:W-:Y:S05]  /*6990*/  WARPSYNC.COLLECTIVE R28, `(.L_x_37508) ;  /* 0x000000001c087348 */ /* 0x011fea0003c00000 */
[----:B0-----:R0:W1:Y:S02]  /*69a0*/  SHFL.IDX P0, R28, R32, R29, R0 ;  /* 0x0000001d201c7389 */ /* 0x0010640000000000 */
[----:B01--4-:R-:W-:Y:S05]  /*69b0*/  ENDCOLLECTIVE ;  /* 0x000000000000791b */ /* 0x013fea0003800000 */
.L_x_37508:
[----:B------:R-:W-:Y:S05]  /*69c0*/  BSYNC B0 ;  /* 0x0000000000007941 */ /* 0x000fea0003800000 */
.L_x_37507:
[----:B------:R-:W-:Y:S05]  /*69d0*/  BRA `(.L_x_37509) ;  /* 0xffffffe000807947 */ /* 0x000fea000383ffff */
.L_x_37369:
[----:B------:R-:W-:Y:S01]  /*69e0*/  BSSY B0, `(.L_x_37510) ;  /* 0x0000006000007945 */ /* 0x000fe20003800000 */
[----:B------:R-:W-:Y:S01]  /*69f0*/  IMAD.MOV.U32 R29, RZ, RZ, R11 ;  /* 0x000000ffff1d7224 */ /* 0x000fe200078e000b */
[----:B------:R-:W-:-:S07]  /*6a00*/  MOV R28, 0xffffffff ;  /* 0xffffffff001c7802 */ /* 0x000fce0000000f00 */
[----:B0---4-:R-:W-:Y:S05]  /*6a10*/  WARPSYNC.COLLECTIVE R28, `(.L_x_37511) ;  /* 0x000000001c087348 */ /* 0x011fea0003c00000 */
[----:B0-----:R0:W1:Y:S02]  /*6a20*/  SHFL.IDX P0, R28, R32, R29, R0 ;  /* 0x0000001d201c7389 */ /* 0x0010640000000000 */
[----:B01--4-:R-:W-:Y:S05]  /*6a30*/  ENDCOLLECTIVE ;  /* 0x000000000000791b */ /* 0x013fea0003800000 */
.L_x_37511:
[----:B------:R-:W-:Y:S05]  /*6a40*/  BSYNC B0 ;  /* 0x0000000000007941 */ /* 0x000fea0003800000 */
.L_x_37510:
[----:B------:R-:W-:Y:S05]  /*6a50*/  BRA `(.L_x_37512) ;  /* 0xffffffe000787947 */ /* 0x000fea000383ffff */
.L_x_37371:
[----:B------:R-:W-:Y:S01]  /*6a60*/  BSSY B0, `(.L_x_37513) ;  /* 0x0000006000007945 */ /* 0x000fe20003800000 */
[----:B------:R-:W-:Y:S02]  /*6a70*/  IMAD.MOV.U32 R29, RZ, RZ, R10 ;  /* 0x000000ffff1d7224 */ /* 0x000fe400078e000a */
[----:B------:R-:W-:-:S07]  /*6a80*/  IMAD.MOV.U32 R28, RZ, RZ, -0x1 ;  /* 0xffffffffff1c7424 */ /* 0x000fce00078e00ff */
[----:B0---4-:R-:W-:Y:S05]  /*6a90*/  WARPSYNC.COLLECTIVE R28, `(.L_x_37514) ;  /* 0x000000001c087348 */ /* 0x011fea0003c00000 */
[----:B0-----:R0:W1:Y:S02]  /*6aa0*/  SHFL.IDX P0, R28, R32, R29, R0 ;  /* 0x0000001d201c7389 */ /* 0x0010640000000000 */
[----:B01--4-:R-:W-:Y:S05]  /*6ab0*/  ENDCOLLECTIVE ;  /* 0x000000000000791b */ /* 0x013fea0003800000 */
.L_x_37514:
[----:B------:R-:W-:Y:S05]  /*6ac0*/  BSYNC B0 ;  /* 0x0000000000007941 */ /* 0x000fea0003800000 */
.L_x_37513:
[----:B------:R-:W-:Y:S05]  /*6ad0*/  BRA `(.L_x_37515) ;  /* 0xffffffe000707947 */ /* 0x000fea000383ffff */
.L_x_37373:
[----:B------:R-:W-:Y:S01]  /*6ae0*/  BSSY B0, `(.L_x_37516) ;  /* 0x0000006000007945 */ /* 0x000fe20003800000 */
[----:B------:R-:W-:Y:S01]  /*6af0*/  IMAD.MOV.U32 R29, RZ, RZ, R9 ;  /* 0x000000ffff1d7224 */ /* 0x000fe200078e0009 */
[----:B------:R-:W-:-:S07]  /*6b00*/  MOV R28, 0xffffffff ;  /* 0xffffffff001c7802 */ /* 0x000fce0000000f00 */
[----:B0---4-:R-:W-:Y:S05]  /*6b10*/  WARPSYNC.COLLECTIVE R28, `(.L_x_37517) ;  /* 0x000000001c087348 */ /* 0x011fea0003c00000 */
[----:B0-----:R0:W1:Y:S02]  /*6b20*/  SHFL.IDX P0, R28, R32, R29, R0 ;  /* 0x0000001d201c7389 */ /* 0x0010640000000000 */
[----:B01--4-:R-:W-:Y:S05]  /*6b30*/  ENDCOLLECTIVE ;  /* 0x000000000000791b */ /* 0x013fea0003800000 */
.L_x_37517:
[----:B------:R-:W-:Y:S05]  /*6b40*/  BSYNC B0 ;  /* 0x0000000000007941 */ /* 0x000fea0003800000 */
.L_x_37516:
[----:B------:R-:W-:Y:S05]  /*6b50*/  BRA `(.L_x_37518) ;  /* 0xffffffe000687947 */ /* 0x000fea000383ffff */
.L_x_37375:
[----:B------:R-:W-:Y:S01]  /*6b60*/  BSSY B0, `(.L_x_37519) ;  /* 0x0000006000007945 */ /* 0x000fe20003800000 */
[----:B------:R-:W-:Y:S02]  /*6b70*/  IMAD.MOV.U32 R29, RZ, RZ, R8 ;  /* 0x000000ffff1d7224 */ /* 0x000fe400078e0008 */
[----:B------:R-:W-:-:S07]  /*6b80*/  IMAD.MOV.U32 R28, RZ, RZ, -0x1 ;  /* 0xffffffffff1c7424 */ /* 0x000fce00078e00ff */
[----:B0---4-:R-:W-:Y:S05]  /*6b90*/  WARPSYNC.COLLECTIVE R28, `(.L_x_37520) ;  /* 0x000000001c087348 */ /* 0x011fea0003c00000 */
[----:B0-----:R0:W1:Y:S02]  /*6ba0*/  SHFL.IDX P0, R28, R32, R29, R0 ;  /* 0x0000001d201c7389 */ /* 0x0010640000000000 */
[----:B01--4-:R-:W-:Y:S05]  /*6bb0*/  ENDCOLLECTIVE ;  /* 0x000000000000791b */ /* 0x013fea0003800000 */
.L_x_37520:
[----:B------:R-:W-:Y:S05]  /*6bc0*/  BSYNC B0 ;  /* 0x0000000000007941 */ /* 0x000fea0003800000 */
.L_x_37519:
[----:B------:R-:W-:Y:S05]  /*6bd0*/  BRA `(.L_x_37521) ;  /* 0xffffffe000607947 */ /* 0x000fea000383ffff */
.L_x_37377:
[----:B------:R-:W-:Y:S01]  /*6be0*/  BSSY B0, `(.L_x_37522) ;  /* 0x0000006000007945 */ /* 0x000fe20003800000 */
[----:B------:R-:W-:Y:S01]  /*6bf0*/  IMAD.MOV.U32 R29, RZ, RZ, R7 ;  /* 0x000000ffff1d7224 */ /* 0x000fe200078e0007 */
[----:B------:R-:W-:-:S07]  /*6c00*/  MOV R28, 0xffffffff ;  /* 0xffffffff001c7802 */ /* 0x000fce0000000f00 */
[----:B0---4-:R-:W-:Y:S05]  /*6c10*/  WARPSYNC.COLLECTIVE R28, `(.L_x_37523) ;  /* 0x000000001c087348 */ /* 0x011fea0003c00000 */
[----:B0-----:R0:W1:Y:S02]  /*6c20*/  SHFL.IDX P0, R28, R32, R29, R0 ;  /* 0x0000001d201c7389 */ /* 0x0010640000000000 */
[----:B01--4-:R-:W-:Y:S05]  /*6c30*/  ENDCOLLECTIVE ;  /* 0x000000000000791b */ /* 0x013fea0003800000 */
.L_x_37523:
[----:B------:R-:W-:Y:S05]  /*6c40*/  BSYNC B0 ;  /* 0x0000000000007941 */ /* 0x000fea0003800000 */
.L_x_37522:
[----:B------:R-:W-:Y:S05]  /*6c50*/  BRA `(.L_x_37524) ;  /* 0xffffffe000587947 */ /* 0x000fea000383ffff */
.L_x_37379:
[----:B------:R-:W-:Y:S01]  /*6c60*/  BSSY B0, `(.L_x_37525) ;  /* 0x0000006000007945 */ /* 0x000fe20003800000 */
[----:B------:R-:W-:Y:S02]  /*6c70*/  IMAD.MOV.U32 R29, RZ, RZ, R6 ;  /* 0x000000ffff1d7224 */ /* 0x000fe400078e0006 */
[----:B------:R-:W-:-:S07]  /*6c80*/  IMAD.MOV.U32 R28, RZ, RZ, -0x1 ;  /* 0xffffffffff1c7424 */ /* 0x000fce00078e00ff */
[----:B0---4-:R-:W-:Y:S05]  /*6c90*/  WARPSYNC.COLLECTIVE R28, `(.L_x_37526) ;  /* 0x000000001c087348 */ /* 0x011fea0003c00000 */
[----:B0-----:R0:W1:Y:S02]  /*6ca0*/  SHFL.IDX P0, R28, R32, R29, R0 ;  /* 0x0000001d201c7389 */ /* 0x0010640000000000 */
[----:B01--4-:R-:W-:Y:S05]  /*6cb0*/  ENDCOLLECTIVE ;  /* 0x000000000000791b */ /* 0x013fea0003800000 */
.L_x_37526:
[----:B------:R-:W-:Y:S05]  /*6cc0*/  BSYNC B0 ;  /* 0x0000000000007941 */ /* 0x000fea0003800000 */
.L_x_37525:
[----:B------:R-:W-:Y:S05]  /*6cd0*/  BRA `(.L_x_37527) ;  /* 0xffffffe000507947 */ /* 0x000fea000383ffff */
.L_x_37381:
[----:B------:R-:W-:Y:S01]  /*6ce0*/  BSSY B0, `(.L_x_37528) ;  /* 0x0000006000007945 */ /* 0x000fe20003800000 */
[----:B------:R-:W-:Y:S01]  /*6cf0*/  IMAD.MOV.U32 R29, RZ, RZ, R5 ;  /* 0x000000ffff1d7224 */ /* 0x000fe200078e0005 */
[----:B------:R-:W-:-:S07]  /*6d00*/  MOV R28, 0xffffffff ;  /* 0xffffffff001c7802 */ /* 0x000fce0000000f00 */
[----:B0---4-:R-:W-:Y:S05]  /*6d10*/  WARPSYNC.COLLECTIVE R28, `(.L_x_37529) ;  /* 0x000000001c087348 */ /* 0x011fea0003c00000 */
[----:B0-----:R0:W1:Y:S02]  /*6d20*/  SHFL.IDX P0, R28, R32, R29, R0 ;  /* 0x0000001d201c7389 */ /* 0x0010640000000000 */
[----:B01--4-:R-:W-:Y:S05]  /*6d30*/  ENDCOLLECTIVE ;  /* 0x000000000000791b */ /* 0x013fea0003800000 */
.L_x_37529:
[----:B------:R-:W-:Y:S05]  /*6d40*/  BSYNC B0 ;  /* 0x0000000000007941 */ /* 0x000fea0003800000 */
.L_x_37528:
[----:B------:R-:W-:Y:S05]  /*6d50*/  BRA `(.L_x_37530) ;  /* 0xffffffe000487947 */ /* 0x000fea000383ffff */
.L_x_37383:
[----:B------:R-:W-:Y:S01]  /*6d60*/  BSSY B0, `(.L_x_37531) ;  /* 0x0000006000007945 */ /* 0x000fe20003800000 */
[----:B------:R-:W-:Y:S02]  /*6d70*/  IMAD.MOV.U32 R29, RZ, RZ, R4 ;  /* 0x000000ffff1d7224 */ /* 0x000fe400078e0004 */
[----:B------:R-:W-:-:S07]  /*6d80*/  IMAD.MOV.U32 R28, RZ, RZ, -0x1 ;  /* 0xffffffffff1c7424 */ /* 0x000fce00078e00ff */
[----:B0---4-:R-:W-:Y:S05]  /*6d90*/  WARPSYNC.COLLECTIVE R28, `(.L_x_37532) ;  /* 0x000000001c087348 */ /* 0x011fea0003c00000 */
[----:B0-----:R0:W1:Y:S02]  /*6da0*/  SHFL.IDX P0, R28, R32, R29, R0 ;  /* 0x0000001d201c7389 */ /* 0x0010640000000000 */
[----:B01--4-:R-:W-:Y:S05]  /*6db0*/  ENDCOLLECTIVE ;  /* 0x000000000000791b */ /* 0x013fea0003800000 */
.L_x_37532:
[----:B------:R-:W-:Y:S05]  /*6dc0*/  BSYNC B0 ;  /* 0x0000000000007941 */ /* 0x000fea0003800000 */
.L_x_37531:
[----:B------:R-:W-:Y:S05]  /*6dd0*/  BRA `(.L_x_37533) ;  /* 0xffffffe000407947 */ /* 0x000fea000383ffff */
.L_x_37385:
[----:B------:R-:W-:Y:S01]  /*6de0*/  BSSY B0, `(.L_x_37534) ;  /* 0x0000006000007945 */ /* 0x000fe20003800000 */
[----:B------:R-:W-:Y:S01]  /*6df0*/  IMAD.MOV.U32 R29, RZ, RZ, R3 ;  /* 0x000000ffff1d7224 */ /* 0x000fe200078e0003 */
[----:B------:R-:W-:-:S07]  /*6e00*/  MOV R28, 0xffffffff ;  /* 0xffffffff001c7802 */ /* 0x000fce0000000f00 */
[----:B0---4-:R-:W-:Y:S05]  /*6e10*/  WARPSYNC.COLLECTIVE R28, `(.L_x_37535) ;  /* 0x000000001c087348 */ /* 0x011fea0003c00000 */
[----:B0-----:R0:W1:Y:S02]  /*6e20*/  SHFL.IDX P0, R28, R32, R29, R0 ;  /* 0x0000001d201c7389 */ /* 0x0010640000000000 */
[----:B01--4-:R-:W-:Y:S05]  /*6e30*/  ENDCOLLECTIVE ;  /* 0x000000000000791b */ /* 0x013fea0003800000 */
.L_x_37535:
[----:B------:R-:W-:Y:S05]  /*6e40*/  BSYNC B0 ;  /* 0x0000000000007941 */ /* 0x000fea0003800000 */
.L_x_37534:
[----:B------:R-:W-:Y:S05]  /*6e50*/  BRA `(.L_x_37536) ;  /* 0xffffffe000387947 */ /* 0x000fea000383ffff */
.L_x_37387:
[----:B------:R-:W-:Y:S01]  /*6e60*/  BSSY B0, `(.L_x_37537) ;  /* 0x0000006000007945 */ /* 0x000fe20003800000 */
[----:B------:R-:W-:Y:S02]  /*6e70*/  IMAD.MOV.U32 R29, RZ, RZ, R2 ;  /* 0x000000ffff1d7224 */ /* 0x000fe400078e0002 */
[----:B------:R-:W-:-:S07]  /*6e80*/  IMAD.MOV.U32 R28, RZ, RZ, -0x1 ;  /* 0xffffffffff1c7424 */ /* 0x000fce00078e00ff */
[----:B0---4-:R-:W-:Y:S05]  /*6e90*/  WARPSYNC.COLLECTIVE R28, `(.L_x_37538) ;  /* 0x000000001c087348 */ /* 0x011fea0003c00000 */
[----:B0-----:R0:W1:Y:S02]  /*6ea0*/  SHFL.IDX P0, R28, R32, R29, R0 ;  /* 0x0000001d201c7389 */ /* 0x0010640000000000 */
[----:B01--4-:R-:W-:Y:S05]  /*6eb0*/  ENDCOLLECTIVE ;  /* 0x000000000000791b */ /* 0x013fea0003800000 */
.L_x_37538:
[----:B------:R-:W-:Y:S05]  /*6ec0*/  BSYNC B0 ;  /* 0x0000000000007941 */ /* 0x000fea0003800000 */
.L_x_37537:
[----:B------:R-:W-:Y:S05]  /*6ed0*/  BRA `(.L_x_37539) ;  /* 0xffffffe000307947 */ /* 0x000fea000383ffff */
.L_x_37540:
        /* <DEDUP_REMOVED lines=10> */
.L_x_58586:


//--------------------- .text._Z9cuda_gemmIiLi256ELi2ELi1ELi16ELi16ELi16ELi32ELi0ELi1EEviiiPT_S1_S1_ii --------------------------
	.section	.text._Z9cuda_gemmIiLi256ELi2ELi1ELi16ELi16ELi16ELi32ELi0ELi1EEviiiPT_S1_S1_ii,"ax",@progbits
	.align	128
        .global         _Z9cuda_gemmIiLi256ELi2ELi1ELi16ELi16ELi16ELi32ELi0ELi1EEviiiPT_S1_S1_ii
        .type           _Z9cuda_gemmIiLi256ELi2ELi1ELi16ELi16ELi16ELi32ELi0ELi1EEviiiPT_S1_S1_ii,@function
        .size           _Z9cuda_gemmIiLi256ELi2ELi1ELi16ELi16ELi16ELi32ELi0ELi1EEviiiPT_S1_S1_ii,(.L_x_58587 - _Z9cuda_gemmIiLi256ELi2ELi1ELi16ELi16ELi16ELi32ELi0ELi1EEviiiPT_S1_S1_ii)
        .other          _Z9cuda_gemmIiLi256ELi2ELi1ELi16ELi16ELi16ELi32ELi0ELi1EEviiiPT_S1_S1_ii,@"STO_CUDA_ENTRY STV_DEFAULT"
_Z9cuda_gemmIiLi256ELi2ELi1ELi16ELi16ELi16ELi32ELi0ELi1EEviiiPT_S1_S1_ii:
.text._Z9cuda_gemmIiLi256ELi2ELi1ELi16ELi16ELi16ELi32ELi0ELi1EEviiiPT_S1_S1_ii:
        /* <DEDUP_REMOVED lines=43> */
.L_x_37543:
        /* <DEDUP_REMOVED lines=12> */
.L_x_37542:
[----:B------:R-:W-:Y:S05]  /*0370*/  BSYNC.RECONVERGENT B0 ;  /* 0x0000000000007941 */ /* 0x000fea0003800200 */
.L_x_37541:
[----:B------:R-:W-:Y:S04]  /*0380*/  BSSY.RECONVERGENT B0, `(.L_x_37544) ;  /* 0x000002c000007945 */ /* 0x000fe80003800200 */
[----:B------:R-:W-:Y:S05]  /*0390*/  @!P2 BRA `(.L_x_37545) ;  /* 0x0000000000a8a947 */ /* 0x000fea0003800000 */
[----:B------:R-:W1:Y:S01]  /*03a0*/  S2R R7, SR_CgaCtaId ;  /* 0x0000000000077919 */ /* 0x000e620000008800 */
[----:B------:R-:W2:Y:S01]  /*03b0*/  LDC.64 R4, c[0x0][0x398] ;  /* 0x0000e600ff047b82 */ /* 0x000ea20000000a00 */
[----:B0-----:R-:W-:-:S04]  /*03c0*/  MOV R6, 0x400 ;  /* 0x0000040000067802 */ /* 0x001fc80000000f00 */
[----:B-1----:R-:W-:-:S07]  /*03d0*/  LEA R6, R7, R6, 0x18 ;  /* 0x0000000607067211 */ /* 0x002fce00078ec0ff */
.L_x_37546:
        /* <DEDUP_REMOVED lines=38> */
.L_x_37545:
[----:B------:R-:W-:Y:S05]  /*0640*/  BSYNC.RECONVERGENT B0 ;  /* 0x0000000000007941 */ /* 0x000fea0003800200 */
.L_x_37544:
        /* <DEDUP_REMOVED lines=37> */
.L_x_37568:
        /* <DEDUP_REMOVED lines=37> */
.L_x_37550:
[----:B------:R-:W-:Y:S05]  /*0af0*/  BSYNC.RECONVERGENT B1 ;  /* 0x0000000000017941 */ /* 0x000fea0003800200 */
.L_x_37549:
        /* <DEDUP_REMOVED lines=12> */
.L_x_37553:
        /* <DEDUP_REMOVED lines=21> */
.L_x_37552:
[----:B------:R-:W-:Y:S05]  /*0d10*/  BSYNC.RECONVERGENT B1 ;  /* 0x0000000000017941 */ /* 0x000fea0003800200 */
.L_x_37551:
        /* <DEDUP_REMOVED lines=12> */
.L_x_37555:
[----:B------:R-:W-:Y:S05]  /*0de0*/  BSYNC.RECONVERGENT B1 ;  /* 0x0000000000017941 */ /* 0x000fea0003800200 */
.L_x_37554:
[----:B------:R-:W-:Y:S05]  /*0df0*/  @!P2 BRA `(.L_x_37548) ;  /* 0x000000000038a947 */ /* 0x000fea0003800000 */
[----:B------:R-:W5:Y:S01]  /*0e00*/  S2R R3, SR_CgaCtaId ;  /* 0x0000000000037919 */ /* 0x000f620000008800 */
[----:B--2-4-:R-:W-:-:S05]  /*0e10*/  MOV R2, 0x400 ;  /* 0x0000040000027802 */ /* 0x014fca0000000f00 */
[----:B------:R-:W-:-:S05]  /*0e20*/  VIADD R2, R2, 0x500 ;  /* 0x0000050002027836 */ /* 0x000fca0000000000 */
[----:B-----5:R-:W-:-:S07]  /*0e30*/  LEA R5, R3, R2, 0x18 ;  /* 0x0000000203057211 */ /* 0x020fce00078ec0ff */
.L_x_37556:
        /* <DEDUP_REMOVED lines=10> */
.L_x_37548:
[----:B------:R-:W-:Y:S05]  /*0ee0*/  BSYNC.RECONVERGENT B0 ;  /* 0x0000000000007941 */ /* 0x000fea0003800200 */
.L_x_37547:
        /* <DEDUP_REMOVED lines=49> */
.L_x_37585:
[----:B------:R-:W0:Y:S01]  /*1200*/  LDS R3, [R20] ;  /* 0x0000000014037984 */ /* 0x000e220000000800 */
[----:B------:R-:W-:-:S04]  /*1210*/  IMAD R0, R19, R32, R0 ;  /* 0x0000002013007224 */ /* 0x000fc800078e0200 */
[----:B0-----:R-:W-:Y:S01]  /*1220*/  IMAD.IADD R29, R0, 0x1, R3 ;  /* 0x00000001001d7824 */ /* 0x001fe200078e0203 */
[----:B------:R-:W-:-:S04]  /*1230*/  MOV R3, R25 ;  /* 0x0000001900037202 */ /* 0x000fc80000000f00 */
[----:B------:R0:W-:Y:S03]  /*1240*/  STS [R20], R29 ;  /* 0x0000001d14007388 */ /* 0x0001e60000000800 */
.L_x_37559:
[----:B------:R-:W-:Y:S05]  /*1250*/  BSYNC B0 ;  /* 0x0000000000007941 */ /* 0x000fea0003800000 */
.L_x_37558:
[----:B------:R-:W-:-:S13]  /*1260*/  ISETP.NE.AND P1, PT, R23, RZ, PT ;  /* 0x000000ff1700720c */ /* 0x000fda0003f25270 */
[----:B------:R-:W-:Y:S05]  /*1270*/  @!P1 BRA `(.L_x_37557) ;  /* 0x0000000400509947 */ /* 0x000fea0003800000 */
[----:B------:R-:W-:Y:S01]  /*1280*/  UIADD3 UR6, UPT, UPT, UR7, 0x500, URZ ;  /* 0x0000050007067890 */ /* 0x000fe2000fffe0ff */
[----:B----4-:R-:W-:-:S05]  /*1290*/  MOV R2, UR8 ;  /* 0x0000000800027c02 */ /* 0x010fca0008000f00 */
[----:B------:R-:W-:-:S07]  /*12a0*/  LEA R2, R2, UR6, 0x18 ;  /* 0x0000000602027c11 */ /* 0x000fce000f8ec0ff */
.L_x_37562:
        /* <DEDUP_REMOVED lines=74> */
.L_x_37619:
[----:B------:R-:W0:Y:S01]  /*1750*/  LDS R28, [R0+UR10] ;  /* 0x0000000a001c7984 */ /* 0x000e220008000800 */
[----:B----4-:R-:W-:Y:S02]  /*1760*/  IMAD R35, R19, R35, R36 ;  /* 0x0000002313237224 */ /* 0x010fe400078e0224 */
[----:B------:R-:W-:-:S05]  /*1770*/  IMAD R3, R26, 0x2, R3 ;  /* 0x000000021a037824 */ /* 0x000fca00078e0203 */
[----:B------:R-:W-:Y:S02]  /*1780*/  ISETP.GE.U32.AND P1, PT, R3, 0x10, PT ;  /* 0x000000100300780c */ /* 0x000fe40003f26070 */
[----:B0-----:R-:W-:-:S05]  /*1790*/  IADD3 R35, PT, PT, R35, R28, RZ ;  /* 0x0000001c23237210 */ /* 0x001fca0007ffe0ff */
[----:B------:R0:W-:Y:S06]  /*17a0*/  STS [R0+UR10], R35 ;  /* 0x0000002300007988 */ /* 0x0001ec000800080a */
[----:B------:R-:W-:Y:S05]  /*17b0*/  @!P1 BRA `(.L_x_37562) ;  /* 0xfffffff800bc9947 */ /* 0x000fea000383ffff */
.L_x_37557:
        /* <DEDUP_REMOVED lines=35> */
.L_x_37566:
[----:B------:R-:W-:Y:S05]  /*19f0*/  BSYNC.RECONVERGENT B1 ;  /* 0x0000000000017941 */ /* 0x000fea0003800200 */
.L_x_37565:
[----:B------:R-:W-:Y:S05]  /*1a00*/  @!P1 BRA `(.L_x_37564) ;  /* 0x0000000000789947 */ /* 0x000fea0003800000 */
[----:B--2-4-:R-:W1:Y:S01]  /*1a10*/  LDC.64 R2, c[0x0][0x3a0] ;  /* 0x0000e800ff027b82 */ /* 0x014e620000000a00 */
[----:B------:R-:W-:Y:S01]  /*1a20*/  UIADD3 UR6, UPT, UPT, UR7, 0x500, URZ ;  /* 0x0000050007067890 */ /* 0x000fe2000fffe0ff */
[----:B0-----:R-:W-:-:S05]  /*1a30*/  IMAD.U32 R5, RZ, RZ, UR8 ;  /* 0x00000008ff057e24 */ /* 0x001fca000f8e00ff */
[----:B---3--:R-:W-:-:S04]  /*1a40*/  MOV R12, UR6 ;  /* 0x00000006000c7c02 */ /* 0x008fc80008000f00 */
[----:B------:R-:W-:-:S07]  /*1a50*/  LEA R12, R5, R12, 0x18 ;  /* 0x0000000c050c7211 */ /* 0x000fce00078ec0ff */
.L_x_37567:
        /* <DEDUP_REMOVED lines=25> */
.L_x_37564:
[----:B0-----:R-:W-:Y:S05]  /*1bf0*/  BSYNC.RECONVERGENT B0 ;  /* 0x0000000000007941 */ /* 0x001fea0003800200 */
.L_x_37563:
[----:B------:R-:W-:Y:S02]  /*1c00*/  USHF.L.U32 UR6, UR14, 0x1, URZ ;  /* 0x000000010e067899 */ /* 0x000fe400080006ff */
[----:B------:R-:W-:-:S04]  /*1c10*/  UIADD3 UR4, UPT, UPT, UR14, UR4, URZ ;  /* 0x000000040e047290 */ /* 0x000fc8000fffe0ff */
[----:B------:R-:W-:-:S09]  /*1c20*/  UISETP.GE.U32.AND UP0, UPT, UR4, UR6, UPT ;  /* 0x000000060400728c */ /* 0x000fd2000bf06070 */
[----:B------:R-:W-:Y:S05]  /*1c30*/  BRA.U !UP0, `(.L_x_37568) ;  /* 0xffffffed08187547 */ /* 0x000fea000b83ffff */
[----:B------:R-:W-:Y:S05]  /*1c40*/  EXIT ;  /* 0x000000000000794d */ /* 0x000fea0003800000 */
.L_x_37560:
[----:B------:R-:W-:Y:S02]  /*1c50*/  HFMA2 R30, -RZ, RZ, 0, 0.000503063201904296875 ;  /* 0x0000101fff1e7431 */ /* 0x000fe400000001ff */
[----:B------:R-:W-:Y:S01]  /*1c60*/  IMAD.MOV.U32 R31, RZ, RZ, RZ ;  /* 0x000000ffff1f7224 */ /* 0x000fe200078e00ff */
[----:B------:R-:W-:-:S07]  /*1c70*/  MOV R29, 0xffffffff ;  /* 0xffffffff001d7802 */ /* 0x000fce0000000f00 */
[----:B01234-:R-:W-:Y:S05]  /*1c80*/  WARPSYNC.COLLECTIVE R29, `(.L_x_37569) ;  /* 0x000000001d087348 */ /* 0x01ffea0003c00000 */
[----:B0-----:R0:W0:Y:S02]  /*1c90*/  SHFL.IDX P1, R33, R28, R31, R30 ;  /* 0x0000001f1c217389 */ /* 0x001024000002001e */
[----:B01234-:R-:W-:Y:S05]  /*1ca0*/  ENDCOLLECTIVE ;  /* 0x000000000000791b */ /* 0x01ffea0003800000 */
.L_x_37569:
[----:B------:R-:W-:Y:S02]  /*1cb0*/  HFMA2 R31, -RZ, RZ, 0, 5.9604644775390625e-08 ;  /* 0x00000001ff1f7431 */ /* 0x000fe400000001ff */
[----:B------:R-:W-:-:S07]  /*1cc0*/  IMAD.MOV.U32 R3, RZ, RZ, R33 ;  /* 0x000000ffff037224 */ /* 0x000fce00078e0021 */
[----:B------:R-:W-:Y:S05]  /*1cd0*/  WARPSYNC.COLLECTIVE R29, `(.L_x_37570) ;  /* 0x000000001d087348 */ /* 0x000fea0003c00000 */
[----:B------:R0:W1:Y:S02]  /*1ce0*/  SHFL.IDX P1, R33, R28, R31, R30 ;  /* 0x0000001f1c217389 */ /* 0x000064000002001e */
[----:B01----:R-:W-:Y:S05]  /*1cf0*/  ENDCOLLECTIVE ;  /* 0x000000000000791b */ /* 0x003fea0003800000 */
.L_x_37570:
[----:B------:R-:W-:Y:S02]  /*1d00*/  IMAD R0, R4, R3, RZ ;  /* 0x0000000304007224 */ /* 0x000fe400078e02ff */
[----:B------:R-:W-:Y:S01]  /*1d10*/  IMAD.MOV.U32 R31, RZ, RZ, 0x2 ;  /* 0x00000002ff1f7424 */ /* 0x000fe200078e00ff */
[----:B------:R-:W-:-:S07]  /*1d20*/  MOV R2, R33 ;  /* 0x0000002100027202 */ /* 0x000fce0000000f00 */
[----:B------:R-:W-:Y:S05]  /*1d30*/  WARPSYNC.COLLECTIVE R29, `(.L_x_37571) ;  /* 0x000000001d087348 */ /* 0x000fea0003c00000 */
[----:B------:R0:W1:Y:S02]  /*1d40*/  SHFL.IDX P1, R33, R28, R31, R30 ;  /* 0x0000001f1c217389 */ /* 0x000064000002001e */
[----:B01----:R-:W-:Y:S05]  /*1d50*/  ENDCOLLECTIVE ;  /* 0x000000000000791b */ /* 0x003fea0003800000 */
.L_x_37571:
[----:B------:R-:W-:Y:S02]  /*1d60*/  IMAD R37, R5, R2, R0 ;  /* 0x0000000205257224 */ /* 0x000fe400078e0200 */
[----:B------:R-:W-:Y:S01]  /*1d70*/  HFMA2 R31, -RZ, RZ, 0, 1.78813934326171875e-07 ;  /* 0x00000003ff1f7431 */ /* 0x000fe200000001ff */
[----:B------:R-:W-:-:S07]  /*1d80*/  MOV R26, R33 ;  /* 0x00000021001a7202 */ /* 0x000fce0000000f00 */
[----:B------:R-:W-:Y:S05]  /*1d90*/  WARPSYNC.COLLECTIVE R29, `(.L_x_37572) ;  /* 0x000000001d087348 */ /* 0x000fea0003c00000 */
[----:B------:R0:W1:Y:S02]  /*1da0*/  SHFL.IDX P1, R33, R28, R31, R30 ;  /* 0x0000001f1c217389 */ /* 0x000064000002001e */
[----:B01----:R-:W-:Y:S05]  /*1db0*/  ENDCOLLECTIVE ;  /* 0x000000000000791b */ /* 0x003fea0003800000 */
.L_x_37572:
[----:B------:R-:W-:Y:S01]  /*1dc0*/  IMAD R26, R6, R26, R37 ;  /* 0x0000001a061a7224 */ /* 0x000fe200078e0225 */
[----:B------:R-:W-:Y:S01]  /*1dd0*/  MOV R31, 0x4 ;  /* 0x00000004001f7802 */ /* 0x000fe20000000f00 */
[----:B------:R-:W-:-:S07]  /*1de0*/  IMAD.MOV.U32 R32, RZ, RZ, R33 ;  /* 0x000000ffff207224 */ /* 0x000fce00078e0021 */
[----:B------:R-:W-:Y:S05]  /*1df0*/  WARPSYNC.COLLECTIVE R29, `(.L_x_37573) ;  /* 0x000000001d087348 */ /* 0x000fea0003c00000 */
[----:B------:R0:W1:Y:S02]  /*1e00*/  SHFL.IDX P1, R33, R28, R31, R30 ;  /* 0x0000001f1c217389 */ /* 0x000064000002001e */
[----:B01----:R-:W-:Y:S05]  /*1e10*/  ENDCOLLECTIVE ;  /* 0x000000000000791b */ /* 0x003fea0003800000 */
.L_x_37573:
[----:B------:R-:W-:Y:S02]  /*1e20*/  IMAD R26, R7, R32, R26 ;  /* 0x00000020071a7224 */ /* 0x000fe400078e021a */
[----:B------:R-:W-:Y:S01]  /*1e30*/  IMAD.MOV.U32 R31, RZ, RZ, 0x5 ;  /* 0x00000005ff1f7424 */ /* 0x000fe200078e00ff */
[----:B------:R-:W-:-:S07]  /*1e40*/  MOV R35, R33 ;  /* 0x0000002100237202 */ /* 0x000fce0000000f00 */
[----:B------:R-:W-:Y:S05]  /*1e50*/  WARPSYNC.COLLECTIVE R29, `(.L_x_37574) ;  /* 0x000000001d087348 */ /* 0x000fea0003c00000 */
[----:B------:R0:W1:Y:S02]  /*1e60*/  SHFL.IDX P1, R33, R28, R31, R30 ;  /* 0x0000001f1c217389 */ /* 0x000064000002001e */
[----:B01----:R-:W-:Y:S05]  /*1e70*/  ENDCOLLECTIVE ;  /* 0x000000000000791b */ /* 0x003fea0003800000 */
.L_x_37574:
[----:B------:R-:W-:Y:S02]  /*1e80*/  IMAD R26, R8, R35, R26 ;  /* 0x00000023081a7224 */ /* 0x000fe400078e021a */
[----:B------:R-:W-:Y:S02]  /*1e90*/  HFMA2 R31, -RZ, RZ, 0, 3.5762786865234375e-07 ;  /* 0x00000006ff1f7431 */ /* 0x000fe400000001ff */
[----:B------:R-:W-:-:S07]  /*1ea0*/  IMAD R26, R9, R33, R26 ;  /* 0x00000021091a7224 */ /* 0x000fce00078e021a */
[----:B------:R-:W-:Y:S05]  /*1eb0*/  WARPSYNC.COLLECTIVE R29, `(.L_x_37575) ;  /* 0x000000001d087348 */ /* 0x000fea0003c00000 */
[----:B------:R0:W1:Y:S02]  /*1ec0*/  SHFL.IDX P1, R33, R28, R31, R30 ;  /* 0x0000001f1c217389 */ /* 0x000064000002001e */
[----:B01----:R-:W-:Y:S05]  /*1ed0*/  ENDCOLLECTIVE ;  /* 0x000000000000791b */ /* 0x003fea0003800000 */
.L_x_37575:
[----:B------:R-:W-:Y:S01]  /*1ee0*/  IMAD.MOV.U32 R31, RZ, RZ, 0x7 ;  /* 0x00000007ff1f7424 */ /* 0x000fe200078e00ff */
[----:B------:R-:W-:-:S07]  /*1ef0*/  MOV R3, R33 ;  /* 0x0000002100037202 */ /* 0x000fce0000000f00 */
[----:B------:R-:W-:Y:S05]  /*1f00*/  WARPSYNC.COLLECTIVE R29, `(.L_x_37576) ;  /* 0x000000001d087348 */ /* 0x000fea0003c00000 */
[----:B------:R0:W1:Y:S02]  /*1f10*/  SHFL.IDX P1, R33, R28, R31, R30 ;  /* 0x0000001f1c217389 */ /* 0x000064000002001e */
[----:B01----:R-:W-:Y:S05]  /*1f20*/  ENDCOLLECTIVE ;  /* 0x000000000000791b */ /* 0x003fea0003800000 */
.L_x_37576:
[----:B------:R-:W-:Y:S02]  /*1f30*/  IMAD R3, R10, R3, R26 ;  /* 0x000000030a037224 */ /* 0x000fe400078e021a */
[----:B------:R-:W-:Y:S01]  /*1f40*/  HFMA2 R31, -RZ, RZ, 0, 4.76837158203125e-07 ;  /* 0x00000008ff1f7431 */ /* 0x000fe200000001ff */
[----:B------:R-:W-:-:S07]  /*1f50*/  MOV R0, R33 ;  /* 0x0000002100007202 */ /* 0x000fce0000000f00 */
[----:B------:R-:W-:Y:S05]  /*1f60*/  WARPSYNC.COLLECTIVE R29, `(.L_x_37577) ;  /* 0x000000001d087348 */ /* 0x000fea0003c00000 */
[----:B------:R0:W1:Y:S02]  /*1f70*/  SHFL.IDX P1, R33, R28, R31, R30 ;  /* 0x0000001f1c217389 */ /* 0x000064000002001e */
[----:B01----:R-:W-:Y:S05]  /*1f80*/  ENDCOLLECTIVE ;  /* 0x000000000000791b */ /* 0x003fea0003800000 */
.L_x_37577:
[----:B------:R-:W-:Y:S01]  /*1f90*/  IMAD R3, R11, R0, R3 ;  /* 0x000000000b037224 */ /* 0x000fe200078e0203 */
[----:B------:R-:W-:Y:S01]  /*1fa0*/  MOV R31, 0x9 ;  /* 0x00000009001f7802 */ /* 0x000fe20000000f00 */
[----:B------:R-:W-:-:S07]  /*1fb0*/  IMAD.MOV.U32 R37, RZ, RZ, R33 ;  /* 0x000000ffff257224 */ /* 0x000fce00078e0021 */
[----:B------:R-:W-:Y:S05]  /*1fc0*/  WARPSYNC.COLLECTIVE R29, `(.L_x_37578) ;  /* 0x000000001d087348 */ /* 0x000fea0003c00000 */
[----:B------:R0:W1:Y:S02]  /*1fd0*/  SHFL.IDX P1, R33, R28, R31, R30 ;  /* 0x0000001f1c217389 */ /* 0x000064000002001e */
[----:B01----:R-:W-:Y:S05]  /*1fe0*/  ENDCOLLECTIVE ;  /* 0x000000000000791b */ /* 0x003fea0003800000 */
.L_x_37578:
[----:B------:R-:W-:Y:S02]  /*1ff0*/  IMAD R37, R12, R37, R3 ;  /* 0x000000250c257224 */ /* 0x000fe400078e0203 */
[----:B------:R-:W-:Y:S01]  /*2000*/  IMAD.MOV.U32 R31, RZ, RZ, 0xa ;  /* 0x0000000aff1f7424 */ /* 0x000fe200078e00ff */
[----:B------:R-:W-:-:S07]  /*2010*/  MOV R2, R33 ;  /* 0x0000002100027202 */ /* 0x000fce0000000f00 */
[----:B------:R-:W-:Y:S05]  /*2020*/  WARPSYNC.COLLECTIVE R29, `(.L_x_37579) ;  /* 0x000000001d087348 */ /* 0x000fea0003c00000 */
[----:B------:R0:W1:Y:S02]  /*2030*/  SHFL.IDX P1, R33, R28, R31, R30 ;  /* 0x0000001f1c217389 */ /* 0x000064000002001e */
[----:B01----:R-:W-:Y:S05]  /*2040*/  ENDCOLLECTIVE ;  /* 0x000000000000791b */ /* 0x003fea0003800000 */
.L_x_37579:
[----:B------:R-:W-:Y:S02]  /*2050*/  IMAD R2, R13, R2, R37 ;  /* 0x000000020d027224 */ /* 0x000fe400078e0225 */
[----:B------:R-:W-:Y:S01]  /*2060*/  HFMA2 R31, -RZ, RZ, 0, 6.55651092529296875e-07 ;  /* 0x0000000bff1f7431 */ /* 0x000fe200000001ff */
[----:B------:R-:W-:-:S07]  /*2070*/  MOV R35, R33 ;  /* 0x0000002100237202 */ /* 0x000fce0000000f00 */
[----:B------:R-:W-:Y:S05]  /*2080*/  WARPSYNC.COLLECTIVE R29, `(.L_x_37580) ;  /* 0x000000001d087348 */ /* 0x000fea0003c00000 */
[----:B------:R0:W1:Y:S02]  /*2090*/  SHFL.IDX P1, R33, R28, R31, R30 ;  /* 0x0000001f1c217389 */ /* 0x000064000002001e */
[----:B01----:R-:W-:Y:S05]  /*20a0*/  ENDCOLLECTIVE ;  /* 0x000000000000791b */ /* 0x003fea0003800000 */
.L_x_37580:
[----:B------:R-:W-:Y:S02]  /*20b0*/  IMAD R2, R14, R35, R2 ;  /* 0x000000230e027224 */ /* 0x000fe400078e0202 */
[----:B------:R-:W-:Y:S02]  /*20c0*/  IMAD.MOV.U32 R31, RZ, RZ, 0xc ;  /* 0x0000000cff1f7424 */ /* 0x000fe400078e00ff */
[----:B------:R-:W-:-:S07]  /*20d0*/  IMAD R35, R15, R33, R2 ;  /* 0x000000210f237224 */ /* 0x000fce00078e0202 */
[----:B------:R-:W-:Y:S05]  /*20e0*/  WARPSYNC.COLLECTIVE R29, `(.L_x_37581) ;  /* 0x000000001d087348 */ /* 0x000fea0003c00000 */
[----:B------:R0:W1:Y:S02]  /*20f0*/  SHFL.IDX P1, R33, R28, R31, R30 ;  /* 0x0000001f1c217389 */ /* 0x000064000002001e */
[----:B01----:R-:W-:Y:S05]  /*2100*/  ENDCOLLECTIVE ;  /* 0x000000000000791b */ /* 0x003fea0003800000 */
.L_x_37581:
[----:B------:R-:W-:Y:S01]  /*2110*/  HFMA2 R31, -RZ, RZ, 0, 7.74860382080078125e-07 ;  /* 0x0000000dff1f7431 */ /* 0x000fe200000001ff */
[----:B------:R-:W-:-:S07]  /*2120*/  MOV R26, R33 ;  /* 0x00000021001a7202 */ /* 0x000fce0000000f00 */
[----:B------:R-:W-:Y:S05]  /*2130*/  WARPSYNC.COLLECTIVE R29, `(.L_x_37582) ;  /* 0x000000001d087348 */ /* 0x000fea0003c00000 */
[----:B------:R0:W1:Y:S02]  /*2140*/  SHFL.IDX P1, R33, R28, R31, R30 ;  /* 0x0000001f1c217389 */ /* 0x000064000002001e */
[----:B01----:R-:W-:Y:S05]  /*2150*/  ENDCOLLECTIVE ;  /* 0x000000000000791b */ /* 0x003fea0003800000 */
.L_x_37582:
[----:B------:R-:W-:Y:S01]  /*2160*/  IMAD R26, R16, R26, R35 ;  /* 0x0000001a101a7224 */ /* 0x000fe200078e0223 */
[----:B------:R-:W-:Y:S01]  /*2170*/  MOV R31, 0xe ;  /* 0x0000000e001f7802 */ /* 0x000fe20000000f00 */
[----:B------:R-:W-:-:S07]  /*2180*/  IMAD.MOV.U32 R0, RZ, RZ, R33 ;  /* 0x000000ffff007224 */ /* 0x000fce00078e0021 */
[----:B------:R-:W-:Y:S05]  /*2190*/  WARPSYNC.COLLECTIVE R29, `(.L_x_37583) ;  /* 0x000000001d087348 */ /* 0x000fea0003c00000 */
[----:B------:R0:W1:Y:S02]  /*21a0*/  SHFL.IDX P1, R33, R28, R31, R30 ;  /* 0x0000001f1c217389 */ /* 0x000064000002001e */
[----:B01----:R-:W-:Y:S05]  /*21b0*/  ENDCOLLECTIVE ;  /* 0x000000000000791b */ /* 0x003fea0003800000 */
.L_x_37583:
[----:B------:R-:W-:Y:S02]  /*21c0*/  IMAD R0, R17, R0, R26 ;  /* 0x0000000011007224 */ /* 0x000fe400078e021a */
[----:B------:R-:W-:Y:S01]  /*21d0*/  IMAD.MOV.U32 R31, RZ, RZ, 0xf ;  /* 0x0000000fff1f7424 */ /* 0x000fe200078e00ff */
[----:B------:R-:W-:-:S07]  /*21e0*/  MOV R3, R33 ;  /* 0x0000002100037202 */ /* 0x000fce0000000f00 */
[----:B------:R-:W-:Y:S05]  /*21f0*/  WARPSYNC.COLLECTIVE R29, `(.L_x_37584) ;  /* 0x000000001d087348 */ /* 0x000fea0003c00000 */
[----:B------:R0:W1:Y:S02]  /*2200*/  SHFL.IDX P1, R33, R28, R31, R30 ;  /* 0x0000001f1c217389 */ /* 0x000064000002001e */
[----:B01----:R-:W-:Y:S05]  /*2210*/  ENDCOLLECTIVE ;  /* 0x000000000000791b */ /* 0x003fea0003800000 */
.L_x_37584:
[----:B------:R-:W-:Y:S01]  /*2220*/  IMAD R0, R18, R3, R0 ;  /* 0x0000000312007224 */ /* 0x000fe200078e0200 */
[----:B------:R-:W-:Y:S01]  /*2230*/  MOV R32, R33 ;  /* 0x0000002100207202 */ /* 0x000fe20000000f00 */
[----:B------:R-:W-:Y:S06]  /*2240*/  BRA `(.L_x_37585) ;  /* 0xffffffec00ec7947 */ /* 0x000fec000383ffff */
.L_x_37561:
[----:B------:R-:W-:Y:S01]  /*2250*/  HFMA2 R31, -RZ, RZ, 0, 0 ;  /* 0x00000000ff1f7431 */ /* 0x000fe200000001ff */
[----:B------:R-:W-:Y:S01]  /*2260*/  BSSY B0, `(.L_x_37586) ;  /* 0x0000006000007945 */ /* 0x000fe20003800000 */
[----:B------:R-:W-:Y:S01]  /*2270*/  IMAD.MOV.U32 R30, RZ, RZ, 0x101f ;  /* 0x0000101fff1e7424 */ /* 0x000fe200078e00ff */
[----:B0-----:R-:W-:-:S07]  /*2280*/  MOV R29, 0xffffffff ;  /* 0xffffffff001d7802 */ /* 0x001fce0000000f00 */
[----:B-1234-:R-:W-:Y:S05]  /*2290*/  WARPSYNC.COLLECTIVE R29, `(.L_x_37587) ;  /* 0x000000001d087348 */ /* 0x01efea0003c00000 */
[----:B------:R0:W0:Y:S02]  /*22a0*/  SHFL.IDX P1, R33, R28, R31, R30 ;  /* 0x0000001f1c217389 */ /* 0x000024000002001e */
[----:B01234-:R-:W-:Y:S05]  /*22b0*/  ENDCOLLECTIVE ;  /* 0x000000000000791b */ /* 0x01ffea0003800000 */
.L_x_37587:
[----:B------:R-:W-:Y:S05]  /*22c0*/  BSYNC B0 ;  /* 0x0000000000007941 */ /* 0x000fea0003800000 */
.L_x_37586:
[----:B------:R-:W-:Y:S02]  /*22d0*/  HFMA2 R30, -RZ, RZ, 0, 0.000503063201904296875 ;  /* 0x0000101fff1e7431 */ /* 0x000fe400000001ff */
[----:B------:R-:W-:Y:S01]  /*22e0*/  IMAD.MOV.U32 R31, RZ, RZ, 0x1 ;  /* 0x00000001ff1f7424 */ /* 0x000fe200078e00ff */
[----:B------:R-:W-:Y:S02]  /*22f0*/  MOV R29, 0xffffffff ;  /* 0xffffffff001d7802 */ /* 0x000fe40000000f00 */
[----:B------:R-:W-:-:S07]  /*2300*/  MOV R37, R33 ;  /* 0x0000002100257202 */ /* 0x000fce0000000f00 */
[----:B------:R-:W-:Y:S05]  /*2310*/  WARPSYNC.COLLECTIVE R29, `(.L_x_37588) ;  /* 0x000000001d087348 */ /* 0x000fea0003c00000 */
[----:B------:R0:W1:Y:S02]  /*2320*/  SHFL.IDX P1, R33, R28, R31, R30 ;  /* 0x0000001f1c217389 */ /* 0x000064000002001e */
[----:B01----:R-:W-:Y:S05]  /*2330*/  ENDCOLLECTIVE ;  /* 0x000000000000791b */ /* 0x003fea0003800000 */
.L_x_37588:
[----:B------:R-:W-:Y:S02]  /*2340*/  IMAD R0, R4, R37, RZ ;  /* 0x0000002504007224 */ /* 0x000fe400078e02ff */
[----:B------:R-:W-:Y:S02]  /*2350*/  IMAD.MOV.U32 R31, RZ, RZ, 0x2 ;  /* 0x00000002ff1f7424 */ /* 0x000fe400078e00ff */
[----:B------:R-:W-:-:S07]  /*2360*/  IMAD R37, R5, R33, R0 ;  /* 0x0000002105257224 */ /* 0x000fce00078e0200 */
[----:B------:R-:W-:Y:S05]  /*2370*/  WARPSYNC.COLLECTIVE R29, `(.L_x_37589) ;  /* 0x000000001d087348 */ /* 0x000fea0003c00000 */
[----:B------:R0:W1:Y:S02]  /*2380*/  SHFL.IDX P1, R33, R28, R31, R30 ;  /* 0x0000001f1c217389 */ /* 0x000064000002001e */
[----:B01----:R-:W-:Y:S05]  /*2390*/  ENDCOLLECTIVE ;  /* 0x000000000000791b */ /* 0x003fea0003800000 */
.L_x_37589:
[----:B------:R-:W-:Y:S01]  /*23a0*/  HFMA2 R31, -RZ, RZ, 0, 1.78813934326171875e-07 ;  /* 0x00000003ff1f7431 */ /* 0x000fe200000001ff */
[----:B------:R-:W-:-:S07]  /*23b0*/  MOV R26, R33 ;  /* 0x00000021001a7202 */ /* 0x000fce0000000f00 */
[----:B------:R-:W-:Y:S05]  /*23c0*/  WARPSYNC.COLLECTIVE R29, `(.L_x_37590) ;  /* 0x000000001d087348 */ /* 0x000fea0003c00000 */
[----:B------:R0:W1:Y:S02]  /*23d0*/  SHFL.IDX P1, R33, R28, R31, R30 ;  /* 0x0000001f1c217389 */ /* 0x000064000002001e */
[----:B01----:R-:W-:Y:S05]  /*23e0*/  ENDCOLLECTIVE ;  /* 0x000000000000791b */ /* 0x003fea0003800000 */
.L_x_37590:
[----:B------:R-:W-:Y:S01]  /*23f0*/  IMAD R0, R6, R26, R37 ;  /* 0x0000001a06007224 */ /* 0x000fe200078e0225 */
[----:B------:R-:W-:Y:S01]  /*2400*/  MOV R31, 0x4 ;  /* 0x00000004001f7802 */ /* 0x000fe20000000f00 */
[----:B------:R-:W-:-:S07]  /*2410*/  IMAD.MOV.U32 R36, RZ, RZ, R33 ;  /* 0x000000ffff247224 */ /* 0x000fce00078e0021 */
[----:B------:R-:W-:Y:S05]  /*2420*/  WARPSYNC.COLLECTIVE R29, `(.L_x_37591) ;  /* 0x000000001d087348 */ /* 0x000fea0003c00000 */
[----:B------:R0:W1:Y:S02]  /*2430*/  SHFL.IDX P1, R33, R28, R31, R30 ;  /* 0x0000001f1c217389 */ /* 0x000064000002001e */
[----:B01----:R-:W-:Y:S05]  /*2440*/  ENDCOLLECTIVE ;  /* 0x000000000000791b */ /* 0x003fea0003800000 */
.L_x_37591:
[----:B------:R-:W-:Y:S02]  /*2450*/  IMAD R37, R7, R36, R0 ;  /* 0x0000002407257224 */ /* 0x000fe400078e0200 */
[----:B------:R-:W-:Y:S01]  /*2460*/  IMAD.MOV.U32 R31, RZ, RZ, 0x5 ;  /* 0x00000005ff1f7424 */ /* 0x000fe200078e00ff */
[----:B------:R-:W-:-:S07]  /*2470*/  MOV R34, R33 ;  /* 0x0000002100227202 */ /* 0x000fce0000000f00 */
[----:B------:R-:W-:Y:S05]  /*2480*/  WARPSYNC.COLLECTIVE R29, `(.L_x_37592) ;  /* 0x000000001d087348 */ /* 0x000fea0003c00000 */
[----:B------:R0:W1:Y:S02]  /*2490*/  SHFL.IDX P1, R33, R28, R31, R30 ;  /* 0x0000001f1c217389 */ /* 0x000064000002001e */
[----:B01----:R-:W-:Y:S05]  /*24a0*/  ENDCOLLECTIVE ;  /* 0x000000000000791b */ /* 0x003fea0003800000 */
.L_x_37592:
[----:B------:R-:W-:Y:S02]  /*24b0*/  IMAD R37, R8, R34, R37 ;  /* 0x0000002208257224 */ /* 0x000fe400078e0225 */
[----:B------:R-:W-:Y:S01]  /*24c0*/  HFMA2 R31, -RZ, RZ, 0, 3.5762786865234375e-07 ;  /* 0x00000006ff1f7431 */ /* 0x000fe200000001ff */
[----:B------:R-:W-:-:S07]  /*24d0*/  MOV R32, R33 ;  /* 0x0000002100207202 */ /* 0x000fce0000000f00 */
[----:B------:R-:W-:Y:S05]  /*24e0*/  WARPSYNC.COLLECTIVE R29, `(.L_x_37593) ;  /* 0x000000001d087348 */ /* 0x000fea0003c00000 */
[----:B------:R0:W1:Y:S02]  /*24f0*/  SHFL.IDX P1, R33, R28, R31, R30 ;  /* 0x0000001f1c217389 */ /* 0x000064000002001e */
[----:B01----:R-:W-:Y:S05]  /*2500*/  ENDCOLLECTIVE ;  /* 0x000000000000791b */ /* 0x003fea0003800000 */
.L_x_37593:
[----:B------:R-:W-:Y:S02]  /*2510*/  IMAD R32, R9, R32, R37 ;  /* 0x0000002009207224 */ /* 0x000fe400078e0225 */
[----:B------:R-:W-:Y:S02]  /*2520*/  IMAD.MOV.U32 R31, RZ, RZ, 0x7 ;  /* 0x00000007ff1f7424 */ /* 0x000fe400078e00ff */
[----:B------:R-:W-:-:S07]  /*2530*/  IMAD R32, R10, R33, R32 ;  /* 0x000000210a207224 */ /* 0x000fce00078e0220 */
[----:B------:R-:W-:Y:S05]  /*2540*/  WARPSYNC.COLLECTIVE R29, `(.L_x_37594) ;  /* 0x000000001d087348 */ /* 0x000fea0003c00000 */
[----:B------:R0:W1:Y:S02]  /*2550*/  SHFL.IDX P1, R33, R28, R31, R30 ;  /* 0x0000001f1c217389 */ /* 0x000064000002001e */
[----:B01----:R-:W-:Y:S05]  /*2560*/  ENDCOLLECTIVE ;  /* 0x000000000000791b */ /* 0x003fea0003800000 */
.L_x_37594:
[----:B------:R-:W-:Y:S01]  /*2570*/  HFMA2 R31, -RZ, RZ, 0, 4.76837158203125e-07 ;  /* 0x00000008ff1f7431 */ /* 0x000fe200000001ff */
[----:B------:R-:W-:-:S07]  /*2580*/  MOV R26, R33 ;  /* 0x00000021001a7202 */ /* 0x000fce0000000f00 */
[----:B------:R-:W-:Y:S05]  /*2590*/  WARPSYNC.COLLECTIVE R29, `(.L_x_37595) ;  /* 0x000000001d087348 */ /* 0x000fea0003c00000 */
[----:B------:R0:W1:Y:S02]  /*25a0*/  SHFL.IDX P1, R33, R28, R31, R30 ;  /* 0x0000001f1c217389 */ /* 0x000064000002001e */
[----:B01----:R-:W-:Y:S05]  /*25b0*/  ENDCOLLECTIVE ;  /* 0x000000000000791b */ /* 0x003fea0003800000 */
.L_x_37595:
[----:B------:R-:W-:Y:S01]  /*25c0*/  IMAD R37, R11, R26, R32 ;  /* 0x0000001a0b257224 */ /* 0x000fe200078e0220 */
[----:B------:R-:W-:Y:S01]  /*25d0*/  MOV R31, 0x9 ;  /* 0x00000009001f7802 */ /* 0x000fe20000000f00 */
[----:B------:R-:W-:-:S07]  /*25e0*/  IMAD.MOV.U32 R0, RZ, RZ, R33 ;  /* 0x000000ffff007224 */ /* 0x000fce00078e0021 */
[----:B------:R-:W-:Y:S05]  /*25f0*/  WARPSYNC.COLLECTIVE R29, `(.L_x_37596) ;  /* 0x000000001d087348 */ /* 0x000fea0003c00000 */
[----:B------:R0:W1:Y:S02]  /*2600*/  SHFL.IDX P1, R33, R28, R31, R30 ;  /* 0x0000001f1c217389 */ /* 0x000064000002001e */
[----:B01----:R-:W-:Y:S05]  /*2610*/  ENDCOLLECTIVE ;  /* 0x000000000000791b */ /* 0x003fea0003800000 */
.L_x_37596:
[----:B------:R-:W-:Y:S02]  /*2620*/  IMAD R0, R12, R0, R37 ;  /* 0x000000000c007224 */ /* 0x000fe400078e0225 */
[----:B------:R-:W-:Y:S01]  /*2630*/  IMAD.MOV.U32 R31, RZ, RZ, 0xa ;  /* 0x0000000aff1f7424 */ /* 0x000fe200078e00ff */
[----:B------:R-:W-:-:S07]  /*2640*/  MOV R36, R33 ;  /* 0x0000002100247202 */ /* 0x000fce0000000f00 */
[----:B------:R-:W-:Y:S05]  /*2650*/  WARPSYNC.COLLECTIVE R29, `(.L_x_37597) ;  /* 0x000000001d087348 */ /* 0x000fea0003c00000 */
[----:B------:R0:W1:Y:S02]  /*2660*/  SHFL.IDX P1, R33, R28, R31, R30 ;  /* 0x0000001f1c217389 */ /* 0x000064000002001e */
[----:B01----:R-:W-:Y:S05]  /*2670*/  ENDCOLLECTIVE ;  /* 0x000000000000791b */ /* 0x003fea0003800000 */
.L_x_37597:
[----:B------:R-:W-:Y:S01]  /*2680*/  IMAD R26, R13, R36, R0 ;  /* 0x000000240d1a7224 */ /* 0x000fe200078e0200 */
[----:B------:R-:W-:Y:S01]  /*2690*/  LEA R0, R3, R2, 0x2 ;  /* 0x0000000203007211 */ /* 0x000fe200078e10ff */
[----:B------:R-:W-:Y:S01]  /*26a0*/  HFMA2 R31, -RZ, RZ, 0, 6.55651092529296875e-07 ;  /* 0x0000000bff1f7431 */ /* 0x000fe200000001ff */
[----:B------:R-:W-:-:S07]  /*26b0*/  MOV R34, R33 ;  /* 0x0000002100227202 */ /* 0x000fce0000000f00 */
[----:B------:R-:W-:Y:S05]  /*26c0*/  WARPSYNC.COLLECTIVE R29, `(.L_x_37598) ;  /* 0x000000001d087348 */ /* 0x000fea0003c00000 */
[----:B------:R0:W1:Y:S02]  /*26d0*/  SHFL.IDX P1, R33, R28, R31, R30 ;  /* 0x0000001f1c217389 */ /* 0x000064000002001e */
[----:B01----:R-:W-:Y:S05]  /*26e0*/  ENDCOLLECTIVE ;  /* 0x000000000000791b */ /* 0x003fea0003800000 */
.L_x_37598:
[----:B------:R-:W-:Y:S01]  /*26f0*/  IMAD R26, R14, R34, R26 ;  /* 0x000000220e1a7224 */ /* 0x000fe200078e021a */
[----:B------:R-:W-:Y:S01]  /*2700*/  MOV R31, 0xc ;  /* 0x0000000c001f7802 */ /* 0x000fe20000000f00 */
[----:B------:R-:W-:-:S07]  /*2710*/  IMAD.MOV.U32 R37, RZ, RZ, R33 ;  /* 0x000000ffff257224 */ /* 0x000fce00078e0021 */
[----:B------:R-:W-:Y:S05]  /*2720*/  WARPSYNC.COLLECTIVE R29, `(.L_x_37599) ;  /* 0x000000001d087348 */ /* 0x000fea0003c00000 */
[----:B------:R0:W1:Y:S02]  /*2730*/  SHFL.IDX P1, R33, R28, R31, R30 ;  /* 0x0000001f1c217389 */ /* 0x000064000002001e */
[----:B01----:R-:W-:Y:S05]  /*2740*/  ENDCOLLECTIVE ;  /* 0x000000000000791b */ /* 0x003fea0003800000 */
.L_x_37599:
[----:B------:R-:W-:Y:S02]  /*2750*/  IMAD R37, R15, R37, R26 ;  /* 0x000000250f257224 */ /* 0x000fe400078e021a */
[----:B------:R-:W0:Y:S01]  /*2760*/  LDC R26, c[0x0][0x360] ;  /* 0x0000d800ff1a7b82 */ /* 0x000e220000000800 */
[----:B------:R-:W-:Y:S01]  /*2770*/  IMAD.MOV.U32 R31, RZ, RZ, 0xd ;  /* 0x0000000dff1f7424 */ /* 0x000fe200078e00ff */
[----:B------:R-:W-:-:S07]  /*2780*/  MOV R32, R33 ;  /* 0x0000002100207202 */ /* 0x000fce0000000f00 */
[----:B0-----:R-:W-:Y:S05]  /*2790*/  WARPSYNC.COLLECTIVE R29, `(.L_x_37600) ;  /* 0x000000001d087348 */ /* 0x001fea0003c00000 */
[----:B------:R1:W2:Y:S02]  /*27a0*/  SHFL.IDX P1, R33, R28, R31, R30 ;  /* 0x0000001f1c217389 */ /* 0x0002a4000002001e */
[----:B012---:R-:W-:Y:S05]  /*27b0*/  ENDCOLLECTIVE ;  /* 0x000000000000791b */ /* 0x007fea0003800000 */
.L_x_37600:
[----:B------:R-:W-:Y:S02]  /*27c0*/  IMAD R32, R16, R32, R37 ;  /* 0x0000002010207224 */ /* 0x000fe400078e0225 */
[----:B------:R-:W-:Y:S01]  /*27d0*/  HFMA2 R31, -RZ, RZ, 0, 8.3446502685546875e-07 ;  /* 0x0000000eff1f7431 */ /* 0x000fe200000001ff */
[----:B------:R-:W-:-:S07]  /*27e0*/  MOV R34, R33 ;  /* 0x0000002100227202 */ /* 0x000fce0000000f00 */
[----:B------:R-:W-:Y:S05]  /*27f0*/  WARPSYNC.COLLECTIVE R29, `(.L_x_37601) ;  /* 0x000000001d087348 */ /* 0x000fea0003c00000 */
[----:B------:R0:W1:Y:S02]  /*2800*/  SHFL.IDX P1, R33, R28, R31, R30 ;  /* 0x0000001f1c217389 */ /* 0x000064000002001e */
[----:B01----:R-:W-:Y:S05]  /*2810*/  ENDCOLLECTIVE ;  /* 0x000000000000791b */ /* 0x003fea0003800000 */
.L_x_37601:
[----:B------:R-:W-:Y:S02]  /*2820*/  IMAD R32, R17, R34, R32 ;  /* 0x0000002211207224 */ /* 0x000fe400078e0220 */
[----:B------:R-:W-:Y:S02]  /*2830*/  IMAD.MOV.U32 R31, RZ, RZ, 0xf ;  /* 0x0000000fff1f7424 */ /* 0x000fe400078e00ff */
[----:B------:R-:W-:-:S07]  /*2840*/  IMAD R32, R18, R33, R32 ;  /* 0x0000002112207224 */ /* 0x000fce00078e0220 */
[----:B------:R-:W-:Y:S05]  /*2850*/  WARPSYNC.COLLECTIVE R29, `(.L_x_37602) ;  /* 0x000000001d087348 */ /* 0x000fea0003c00000 */
[----:B------:R0:W1:Y:S02]  /*2860*/  SHFL.IDX P1, R33, R28, R31, R30 ;  /* 0x0000001f1c217389 */ /* 0x000064000002001e */
[----:B01----:R-:W-:Y:S05]  /*2870*/  ENDCOLLECTIVE ;  /* 0x000000000000791b */ /* 0x003fea0003800000 */
.L_x_37602:
        /* <DEDUP_REMOVED lines=11> */
.L_x_37603:
[----:B------:R-:W-:Y:S01]  /*2930*/  IMAD.MOV.U32 R31, RZ, RZ, 0x1 ;  /* 0x00000001ff1f7424 */ /* 0x000fe200078e00ff */
[----:B------:R-:W-:-:S07]  /*2940*/  MOV R35, R33 ;  /* 0x0000002100237202 */ /* 0x000fce0000000f00 */
[----:B------:R-:W-:Y:S05]  /*2950*/  WARPSYNC.COLLECTIVE R29, `(.L_x_37604) ;  /* 0x000000001d087348 */ /* 0x000fea0003c00000 */
[----:B------:R0:W1:Y:S02]  /*2960*/  SHFL.IDX P1, R33, R28, R31, R30 ;  /* 0x0000001f1c217389 */ /* 0x000064000002001e */
[----:B01----:R-:W-:Y:S05]  /*2970*/  ENDCOLLECTIVE ;  /* 0x000000000000791b */ /* 0x003fea0003800000 */
.L_x_37604:
[----:B------:R-:W-:Y:S02]  /*2980*/  IMAD R32, R4, R35, RZ ;  /* 0x0000002304207224 */ /* 0x000fe400078e02ff */
[----:B------:R-:W-:Y:S01]  /*2990*/  HFMA2 R31, -RZ, RZ, 0, 1.1920928955078125e-07 ;  /* 0x00000002ff1f7431 */ /* 0x000fe200000001ff */
[----:B------:R-:W-:-:S07]  /*29a0*/  MOV R36, R33 ;  /* 0x0000002100247202 */ /* 0x000fce0000000f00 */
[----:B------:R-:W-:Y:S05]  /*29b0*/  WARPSYNC.COLLECTIVE R29, `(.L_x_37605) ;  /* 0x000000001d087348 */ /* 0x000fea0003c00000 */
[----:B------:R0:W1:Y:S02]  /*29c0*/  SHFL.IDX P1, R33, R28, R31, R30 ;  /* 0x0000001f1c217389 */ /* 0x000064000002001e */
[----:B01----:R-:W-:Y:S05]  /*29d0*/  ENDCOLLECTIVE ;  /* 0x000000000000791b */ /* 0x003fea0003800000 */
.L_x_37605:
[----:B------:R-:W-:Y:S02]  /*29e0*/  IMAD R35, R5, R36, R32 ;  /* 0x0000002405237224 */ /* 0x000fe400078e0220 */
[----:B------:R-:W-:Y:S01]  /*29f0*/  IMAD.MOV.U32 R31, RZ, RZ, 0x3 ;  /* 0x00000003ff1f7424 */ /* 0x000fe200078e00ff */
[----:B------:R-:W-:-:S07]  /*2a00*/  MOV R37, R33 ;  /* 0x0000002100257202 */ /* 0x000fce0000000f00 */
[----:B------:R-:W-:Y:S05]  /*2a10*/  WARPSYNC.COLLECTIVE R29, `(.L_x_37606) ;  /* 0x000000001d087348 */ /* 0x000fea0003c00000 */
[----:B------:R0:W1:Y:S02]  /*2a20*/  SHFL.IDX P1, R33, R28, R31, R30 ;  /* 0x0000001f1c217389 */ /* 0x000064000002001e */
[----:B01----:R-:W-:Y:S05]  /*2a30*/  ENDCOLLECTIVE ;  /* 0x000000000000791b */ /* 0x003fea0003800000 */
.L_x_37606:
[----:B------:R-:W-:Y:S02]  /*2a40*/  IMAD R32, R6, R37, R35 ;  /* 0x0000002506207224 */ /* 0x000fe400078e0223 */
[----:B------:R-:W-:Y:S01]  /*2a50*/  HFMA2 R31, -RZ, RZ, 0, 2.384185791015625e-07 ;  /* 0x00000004ff1f7431 */ /* 0x000fe200000001ff */
[----:B------:R-:W-:-:S07]  /*2a60*/  MOV R34, R33 ;  /* 0x0000002100227202 */ /* 0x000fce0000000f00 */
[----:B------:R-:W-:Y:S05]  /*2a70*/  WARPSYNC.COLLECTIVE R29, `(.L_x_37607) ;  /* 0x000000001d087348 */ /* 0x000fea0003c00000 */
[----:B------:R0:W1:Y:S02]  /*2a80*/  SHFL.IDX P1, R33, R28, R31, R30 ;  /* 0x0000001f1c217389 */ /* 0x000064000002001e */
[----:B01----:R-:W-:Y:S05]  /*2a90*/  ENDCOLLECTIVE ;  /* 0x000000000000791b */ /* 0x003fea0003800000 */
.L_x_37607:
[----:B------:R-:W-:Y:S01]  /*2aa0*/  IMAD R35, R7, R34, R32 ;  /* 0x0000002207237224 */ /* 0x000fe200078e0220 */
[----:B------:R-:W-:-:S03]  /*2ab0*/  MOV R31, 0x5 ;  /* 0x00000005001f7802 */ /* 0x000fc60000000f00 */
[----:B------:R-:W-:-:S07]  /*2ac0*/  IMAD R32, R8, R33, R35 ;  /* 0x0000002108207224 */ /* 0x000fce00078e0223 */
[----:B------:R-:W-:Y:S05]  /*2ad0*/  WARPSYNC.COLLECTIVE R29, `(.L_x_37608) ;  /* 0x000000001d087348 */ /* 0x000fea0003c00000 */
[----:B------:R0:W1:Y:S02]  /*2ae0*/  SHFL.IDX P1, R33, R28, R31, R30 ;  /* 0x0000001f1c217389 */ /* 0x000064000002001e */
[----:B01----:R-:W-:Y:S05]  /*2af0*/  ENDCOLLECTIVE ;  /* 0x000000000000791b */ /* 0x003fea0003800000 */
.L_x_37608:
[----:B------:R-:W-:Y:S02]  /*2b00*/  HFMA2 R31, -RZ, RZ, 0, 3.5762786865234375e-07 ;  /* 0x00000006ff1f7431 */ /* 0x000fe400000001ff */
[----:B------:R-:W-:-:S04]  /*2b10*/  IMAD.MOV.U32 R29, RZ, RZ, R33 ;  /* 0x000000ffff1d7224 */ /* 0x000fc800078e0021 */
[----:B------:R-:W-:Y:S01]  /*2b20*/  IMAD R35, R9, R29, R32 ;  /* 0x0000001d09237224 */ /* 0x000fe200078e0220 */
[----:B------:R-:W-:-:S07]  /*2b30*/  MOV R29, 0xffffffff ;  /* 0xffffffff001d7802 */ /* 0x000fce0000000f00 */
[----:B------:R-:W-:Y:S05]  /*2b40*/  WARPSYNC.COLLECTIVE R29, `(.L_x_37609) ;  /* 0x000000001d087348 */ /* 0x000fea0003c00000 */
[----:B------:R0:W1:Y:S02]  /*2b50*/  SHFL.IDX P1, R33, R28, R31, R30 ;  /* 0x0000001f1c217389 */ /* 0x000064000002001e */
[----:B01----:R-:W-:Y:S05]  /*2b60*/  ENDCOLLECTIVE ;  /* 0x000000000000791b */ /* 0x003fea0003800000 */
.L_x_37609:
[----:B------:R-:W-:Y:S01]  /*2b70*/  IMAD.MOV.U32 R31, RZ, RZ, 0x7 ;  /* 0x00000007ff1f7424 */ /* 0x000fe200078e00ff */
[----:B------:R-:W-:-:S07]  /*2b80*/  MOV R36, R33 ;  /* 0x0000002100247202 */ /* 0x000fce0000000f00 */
[----:B------:R-:W-:Y:S05]  /*2b90*/  WARPSYNC.COLLECTIVE R29, `(.L_x_37610) ;  /* 0x000000001d087348 */ /* 0x000fea0003c00000 */
[----:B------:R0:W1:Y:S02]  /*2ba0*/  SHFL.IDX P1, R33, R28, R31, R30 ;  /* 0x0000001f1c217389 */ /* 0x000064000002001e */
[----:B01----:R-:W-:Y:S05]  /*2bb0*/  ENDCOLLECTIVE ;  /* 0x000000000000791b */ /* 0x003fea0003800000 */
.L_x_37610:
[----:B------:R-:W-:Y:S02]  /*2bc0*/  IMAD R32, R10, R36, R35 ;  /* 0x000000240a207224 */ /* 0x000fe400078e0223 */
[----:B------:R-:W-:Y:S01]  /*2bd0*/  HFMA2 R31, -RZ, RZ, 0, 4.76837158203125e-07 ;  /* 0x00000008ff1f7431 */ /* 0x000fe200000001ff */
[----:B------:R-:W-:-:S07]  /*2be0*/  MOV R34, R33 ;  /* 0x0000002100227202 */ /* 0x000fce0000000f00 */
[----:B------:R-:W-:Y:S05]  /*2bf0*/  WARPSYNC.COLLECTIVE R29, `(.L_x_37611) ;  /* 0x000000001d087348 */ /* 0x000fea0003c00000 */
[----:B------:R0:W1:Y:S02]  /*2c00*/  SHFL.IDX P1, R33, R28, R31, R30 ;  /* 0x0000001f1c217389 */ /* 0x000064000002001e */
[----:B01----:R-:W-:Y:S05]  /*2c10*/  ENDCOLLECTIVE ;  /* 0x000000000000791b */ /* 0x003fea0003800000 */
.L_x_37611:
[----:B------:R-:W-:Y:S02]  /*2c20*/  IMAD R32, R11, R34, R32 ;  /* 0x000000220b207224 */ /* 0x000fe400078e0220 */
[----:B------:R-:W-:Y:S01]  /*2c30*/  IMAD.MOV.U32 R31, RZ, RZ, 0x9 ;  /* 0x00000009ff1f7424 */ /* 0x000fe200078e00ff */
[----:B------:R-:W-:-:S07]  /*2c40*/  MOV R37, R33 ;  /* 0x0000002100257202 */ /* 0x000fce0000000f00 */
[----:B------:R-:W-:Y:S05]  /*2c50*/  WARPSYNC.COLLECTIVE R29, `(.L_x_37612) ;  /* 0x000000001d087348 */ /* 0x000fea0003c00000 */
[----:B------:R0:W1:Y:S02]  /*2c60*/  SHFL.IDX P1, R33, R28, R31, R30 ;  /* 0x0000001f1c217389 */ /* 0x000064000002001e */
[----:B01----:R-:W-:Y:S05]  /*2c70*/  ENDCOLLECTIVE ;  /* 0x000000000000791b */ /* 0x003fea0003800000 */
.L_x_37612:
[----:B------:R-:W-:Y:S02]  /*2c80*/  IMAD R32, R12, R37, R32 ;  /* 0x000000250c207224 */ /* 0x000fe400078e0220 */
[----:B------:R-:W-:Y:S02]  /*2c90*/  HFMA2 R31, -RZ, RZ, 0, 5.9604644775390625e-07 ;  /* 0x0000000aff1f7431 */ /* 0x000fe400000001ff */
[----:B------:R-:W-:-:S07]  /*2ca0*/  IMAD R32, R13, R33, R32 ;  /* 0x000000210d207224 */ /* 0x000fce00078e0220 */
[----:B------:R-:W-:Y:S05]  /*2cb0*/  WARPSYNC.COLLECTIVE R29, `(.L_x_37613) ;  /* 0x000000001d087348 */ /* 0x000fea0003c00000 */
[----:B------:R0:W1:Y:S02]  /*2cc0*/  SHFL.IDX P1, R33, R28, R31, R30 ;  /* 0x0000001f1c217389 */ /* 0x000064000002001e */
[----:B01----:R-:W-:Y:S05]  /*2cd0*/  ENDCOLLECTIVE ;  /* 0x000000000000791b */ /* 0x003fea0003800000 */
.L_x_37613:
[----:B------:R-:W-:Y:S01]  /*2ce0*/  HFMA2 R31, -RZ, RZ, 0, 6.55651092529296875e-07 ;  /* 0x0000000bff1f7431 */ /* 0x000fe200000001ff */
[----:B------:R-:W-:-:S07]  /*2cf0*/  MOV R35, R33 ;  /* 0x0000002100237202 */ /* 0x000fce0000000f00 */
[----:B------:R-:W-:Y:S05]  /*2d00*/  WARPSYNC.COLLECTIVE R29, `(.L_x_37614) ;  /* 0x000000001d087348 */ /* 0x000fea0003c00000 */
[----:B------:R0:W1:Y:S02]  /*2d10*/  SHFL.IDX P1, R33, R28, R31, R30 ;  /* 0x0000001f1c217389 */ /* 0x000064000002001e */
[----:B01----:R-:W-:Y:S05]  /*2d20*/  ENDCOLLECTIVE ;  /* 0x000000000000791b */ /* 0x003fea0003800000 */
.L_x_37614:
[----:B------:R-:W-:Y:S01]  /*2d30*/  IMAD R32, R14, R35, R32 ;  /* 0x000000230e207224 */ /* 0x000fe200078e0220 */
[----:B------:R-:W-:Y:S01]  /*2d40*/  MOV R31, 0xc ;  /* 0x0000000c001f7802 */ /* 0x000fe20000000f00 */
[----:B------:R-:W-:-:S07]  /*2d50*/  IMAD.MOV.U32 R34, RZ, RZ, R33 ;  /* 0x000000ffff227224 */ /* 0x000fce00078e0021 */
[----:B------:R-:W-:Y:S05]  /*2d60*/  WARPSYNC.COLLECTIVE R29, `(.L_x_37615) ;  /* 0x000000001d087348 */ /* 0x000fea0003c00000 */
[----:B------:R0:W1:Y:S02]  /*2d70*/  SHFL.IDX P1, R33, R28, R31, R30 ;  /* 0x0000001f1c217389 */ /* 0x000064000002001e */
[----:B01----:R-:W-:Y:S05]  /*2d80*/  ENDCOLLECTIVE ;  /* 0x000000000000791b */ /* 0x003fea0003800000 */
.L_x_37615:
[----:B------:R-:W-:Y:S02]  /*2d90*/  IMAD R32, R15, R34, R32 ;  /* 0x000000220f207224 */ /* 0x000fe400078e0220 */
[----:B------:R-:W-:Y:S01]  /*2da0*/  HFMA2 R31, -RZ, RZ, 0, 7.74860382080078125e-07 ;  /* 0x0000000dff1f7431 */ /* 0x000fe200000001ff */
[----:B------:R-:W-:-:S07]  /*2db0*/  MOV R37, R33 ;  /* 0x0000002100257202 */ /* 0x000fce0000000f00 */
[----:B------:R-:W-:Y:S05]  /*2dc0*/  WARPSYNC.COLLECTIVE R29, `(.L_x_37616) ;  /* 0x000000001d087348 */ /* 0x000fea0003c00000 */
[----:B------:R0:W1:Y:S02]  /*2dd0*/  SHFL.IDX P1, R33, R28, R31, R30 ;  /* 0x0000001f1c217389 */ /* 0x000064000002001e */
[----:B01----:R-:W-:Y:S05]  /*2de0*/  ENDCOLLECTIVE ;  /* 0x000000000000791b */ /* 0x003fea0003800000 */
.L_x_37616:
[----:B------:R-:W-:Y:S02]  /*2df0*/  IMAD R32, R16, R37, R32 ;  /* 0x0000002510207224 */ /* 0x000fe400078e0220 */
[----:B------:R-:W-:Y:S02]  /*2e00*/  IMAD.MOV.U32 R31, RZ, RZ, 0xe ;  /* 0x0000000eff1f7424 */ /* 0x000fe400078e00ff */
[----:B------:R-:W-:-:S07]  /*2e10*/  IMAD R37, R17, R33, R32 ;  /* 0x0000002111257224 */ /* 0x000fce00078e0220 */
[----:B------:R-:W-:Y:S05]  /*2e20*/  WARPSYNC.COLLECTIVE R29, `(.L_x_37617) ;  /* 0x000000001d087348 */ /* 0x000fea0003c00000 */
[----:B------:R0:W1:Y:S02]  /*2e30*/  SHFL.IDX P1, R33, R28, R31, R30 ;  /* 0x0000001f1c217389 */ /* 0x000064000002001e */
[----:B01----:R-:W-:Y:S05]  /*2e40*/  ENDCOLLECTIVE ;  /* 0x000000000000791b */ /* 0x003fea0003800000 */
.L_x_37617:
[----:B------:R-:W-:Y:S01]  /*2e50*/  HFMA2 R31, -RZ, RZ, 0, 8.94069671630859375e-07 ;  /* 0x0000000fff1f7431 */ /* 0x000fe200000001ff */
[----:B------:R-:W-:-:S07]  /*2e60*/  MOV R36, R33 ;  /* 0x0000002100247202 */ /* 0x000fce0000000f00 */
[----:B------:R-:W-:Y:S05]  /*2e70*/  WARPSYNC.COLLECTIVE R29, `(.L_x_37618) ;  /* 0x000000001d087348 */ /* 0x000fea0003c00000 */
[----:B------:R0:W1:Y:S02]  /*2e80*/  SHFL.IDX P1, R33, R28, R31, R30 ;  /* 0x0000001f1c217389 */ /* 0x000064000002001e */
[----:B01----:R-:W-:Y:S05]  /*2e90*/  ENDCOLLECTIVE ;  /* 0x000000000000791b */ /* 0x003fea0003800000 */
.L_x_37618:
[----:B------:R-:W-:Y:S01]  /*2ea0*/  IMAD R36, R18, R36, R37 ;  /* 0x0000002412247224 */ /* 0x000fe200078e0225 */
[----:B------:R-:W-:Y:S01]  /*2eb0*/  MOV R35, R33 ;  /* 0x0000002100237202 */ /* 0x000fe20000000f00 */
[----:B------:R-:W-:Y:S06]  /*2ec0*/  BRA `(.L_x_37619) ;  /* 0xffffffe800207947 */ /* 0x000fec000383ffff */
.L_x_37620:
        /* <DEDUP_REMOVED lines=11> */
.L_x_58587:


//--------------------- .text._Z9cuda_gemmIiLi256ELi2ELi1ELi16ELi16ELi16ELi32ELi0ELi0EEviiiPT_S1_S1_ii --------------------------
	.section	.text._Z9cuda_gemmIiLi256ELi2ELi1ELi16ELi16ELi16ELi32ELi0ELi0EEviiiPT_S1_S1_ii,"ax",@progbits
	.align	128
        .global         _Z9cuda_gemmIiLi256ELi2ELi1ELi16ELi16ELi16ELi32ELi0ELi0EEviiiPT_S1_S1_ii
        .type           _Z9cuda_gemmIiLi256ELi2ELi1ELi16ELi16ELi16ELi32ELi0ELi0EEviiiPT_S1_S1_ii,@function
        .size           _Z9cuda_gemmIiLi256ELi2ELi1ELi16ELi16ELi16ELi32ELi0ELi0EEviiiPT_S1_S1_ii,(.L_x_58588 - _Z9cuda_gemmIiLi256ELi2ELi1ELi16ELi16ELi16ELi32ELi0ELi0EEviiiPT_S1_S1_ii)
        .other          _Z9cuda_gemmIiLi256ELi2ELi1ELi16ELi16ELi16ELi32ELi0ELi0EEviiiPT_S1_S1_ii,@"STO_CUDA_ENTRY STV_DEFAULT"
_Z9cuda_gemmIiLi256ELi2ELi1ELi16ELi16ELi16ELi32ELi0ELi0EEviiiPT_S1_S1_ii:
.text._Z9cuda_gemmIiLi256ELi2ELi1ELi16ELi16ELi16ELi32ELi0ELi0EEviiiPT_S1_S1_ii:
        /* <DEDUP_REMOVED lines=37> */
.L_x_37623:
        /* <DEDUP_REMOVED lines=25> */
.L_x_37622:
[----:B------:R-:W-:Y:S05]  /*03e0*/  BSYNC.RECONVERGENT B0 ;  /* 0x0000000000007941 */ /* 0x000fea0003800200 */
.L_x_37621:
        /* <DEDUP_REMOVED lines=214> */
.L_x_37799:
        /* <DEDUP_REMOVED lines=43> */
.L_x_37627:
[----:B------:R-:W-:Y:S05]  /*1400*/  BSYNC.RECONVERGENT B1 ;  /* 0x0000000000017941 */ /* 0x000fea0003800200 */
.L_x_37626:
        /* <DEDUP_REMOVED lines=10> */
.L_x_37630:
        /* <DEDUP_REMOVED lines=22> */
.L_x_37629:
[----:B------:R-:W-:Y:S05]  /*1610*/  BSYNC.RECONVERGENT B1 ;  /* 0x0000000000017941 */ /* 0x000fea0003800200 */
.L_x_37628:
        /* <DEDUP_REMOVED lines=24> */
.L_x_37632:
[----:B------:R-:W-:Y:S05]  /*17a0*/  BSYNC.RECONVERGENT B1 ;  /* 0x0000000000017941 */ /* 0x000fea0003800200 */
.L_x_37631:
[----:B------:R-:W-:Y:S05]  /*17b0*/  @!P1 BRA `(.L_x_37625) ;  /* 0x0000000000389947 */ /* 0x000fea0003800000 */
[----:B-12---:R-:W1:Y:S01]  /*17c0*/  S2R R48, SR_CgaCtaId ;  /* 0x0000000000307919 */ /* 0x006e620000008800 */
[----:B---3--:R-:W-:-:S05]  /*17d0*/  MOV R31, 0x400 ;  /* 0x00000400001f7802 */ /* 0x008fca0000000f00 */
[----:B------:R-:W-:-:S05]  /*17e0*/  VIADD R31, R31, 0x500 ;  /* 0x000005001f1f7836 */ /* 0x000fca0000000000 */
[----:B-1----:R-:W-:-:S07]  /*17f0*/  LEA R51, R48, R31, 0x18 ;  /* 0x0000001f30337211 */ /* 0x002fce00078ec0ff */
.L_x_37633:
        /* <DEDUP_REMOVED lines=10> */
.L_x_37625:
[----:B------:R-:W-:Y:S05]  /*18a0*/  BSYNC.RECONVERGENT B0 ;  /* 0x0000000000007941 */ /* 0x000fea0003800200 */
.L_x_37624:
[----:B------:R-:W-:Y:S01]  /*18b0*/  BAR.SYNC.DEFER_BLOCKING 0x0 ;  /* 0x0000000000007b1d */ /* 0x000fe20000010000 */
[----:B------:R-:W-:-:S09]  /*18c0*/  UISETP.GE.AND UP0, UPT, UR4, 0x1, UPT ;  /* 0x000000010400788c */ /* 0x000fd2000bf06270 */
[----:B------:R-:W-:Y:S05]  /*18d0*/  BRA.U !UP0, `(.L_x_37634) ;  /* 0x0000003908907547 */ /* 0x000fea000b800000 */
[----:B------:R-:W-:-:S09]  /*18e0*/  UISETP.NE.AND UP0, UPT, UR15, 0x1, UPT ;  /* 0x000000010f00788c */ /* 0x000fd2000bf05270 */
[----:B------:R-:W-:Y:S05]  /*18f0*/  BRA.U UP0, `(.L_x_37635) ;  /* 0x0000001100c07547 */ /* 0x000fea000b800000 */
[----:B0---4-:R-:W-:Y:S01]  /*1900*/  HFMA2 R49, -RZ, RZ, 0, 0 ;  /* 0x00000000ff317431 */ /* 0x011fe200000001ff */
[----:B------:R-:W-:Y:S06]  /*1910*/  BSSY B1, `(.L_x_37636) ;  /* 0x000012d000017945 */ /* 0x000fec0003800000 */
.L_x_37688:
        /* <DEDUP_REMOVED lines=18> */
.L_x_37637:
        /* <DEDUP_REMOVED lines=8> */
.L_x_37638:
        /* <DEDUP_REMOVED lines=8> */
.L_x_37639:
        /* <DEDUP_REMOVED lines=8> */
.L_x_37640:
        /* <DEDUP_REMOVED lines=8> */
.L_x_37641:
        /* <DEDUP_REMOVED lines=9> */
.L_x_37642:
        /* <DEDUP_REMOVED lines=9> */
.L_x_37643:
        /* <DEDUP_REMOVED lines=9> */
.L_x_37644:
        /* <DEDUP_REMOVED lines=10> */
.L_x_37645:
        /* <DEDUP_REMOVED lines=11> */
.L_x_37646:
        /* <DEDUP_REMOVED lines=11> */
.L_x_37647:
        /* <DEDUP_REMOVED lines=11> */
.L_x_37648:
        /* <DEDUP_REMOVED lines=11> */
.L_x_37649:
        /* <DEDUP_REMOVED lines=11> */
.L_x_37650:
        /* <DEDUP_REMOVED lines=11> */
.L_x_37651:
        /* <DEDUP_REMOVED lines=11> */
.L_x_37652:
        /* <DEDUP_REMOVED lines=31> */
.L_x_37687:
[----:B------:R-:W-:Y:S02]  /*2550*/  IMAD R50, R52, 0x44, R51 ;  /* 0x0000004434327824 */ /* 0x000fe400078e0233 */
[----:B-1----:R-:W-:-:S04]  /*2560*/  HFMA2 R55, -RZ, RZ, 0, 0 ;  /* 0x00000000ff377431 */ /* 0x002fc800000001ff */
[----:B------:R-:W1:Y:S01]  /*2570*/  LDS R50, [R50] ;  /* 0x0000000032327984 */ /* 0x000e620000000800 */
[----:B------:R-:W-:Y:S05]  /*2580*/  @!P5 BRA `(.L_x_37655) ;  /* 0x000000000010d947 */ /* 0x000fea0003800000 */
[----:B------:R-:W-:-:S03]  /*2590*/  UMOV UR10, 0xffffffff ;  /* 0xffffffff000a7882 */ /* 0x000fc60000000000 */
[----:B------:R-:W-:Y:S05]  /*25a0*/  BRA.DIV UR10, `(.L_x_37656) ;  /* 0x0000003e0a6c7947 */ /* 0x000fea000b800000 */
[----:B-1----:R1:W3:Y:S02]  /*25b0*/  SHFL.IDX PT, R30, R50, R28, R19 ;  /* 0x0000001c321e7389 */ /* 0x0022e400000e0013 */
.L_x_37802:
[----:B0--3--:R-:W-:-:S07]  /*25c0*/  IMAD R55, R29, R30, RZ ;  /* 0x0000001e1d377224 */ /* 0x009fce00078e02ff */
.L_x_37655:
[----:B------:R-:W-:Y:S05]  /*25d0*/  @!P4 BRA `(.L_x_37657) ;  /* 0x000000000010c947 */ /* 0x000fea0003800000 */
[----:B------:R-:W-:-:S03]  /*25e0*/  UMOV UR10, 0xffffffff ;  /* 0xffffffff000a7882 */ /* 0x000fc60000000000 */
[----:B------:R-:W-:Y:S05]  /*25f0*/  BRA.DIV UR10, `(.L_x_37658) ;  /* 0x0000003e0a787947 */ /* 0x000fea000b800000 */
[----:B-1----:R1:W3:Y:S02]  /*2600*/  SHFL.IDX PT, R30, R50, R4, R19 ;  /* 0x00000004321e7389 */ /* 0x0022e400000e0013 */
.L_x_37805:
[----:B--23--:R-:W-:-:S07]  /*2610*/  IMAD R55, R32, R30, R55 ;  /* 0x0000001e20377224 */ /* 0x00cfce00078e0237 */
.L_x_37657:
[----:B------:R-:W-:Y:S05]  /*2620*/  @!P3 BRA `(.L_x_37659) ;  /* 0x000000000010b947 */ /* 0x000fea0003800000 */
[----:B------:R-:W-:-:S03]  /*2630*/  UMOV UR10, 0xffffffff ;  /* 0xffffffff000a7882 */ /* 0x000fc60000000000 */
[----:B------:R-:W-:Y:S05]  /*2640*/  BRA.DIV UR10, `(.L_x_37660) ;  /* 0x0000003e0a847947 */ /* 0x000fea000b800000 */
[----:B-1----:R1:W3:Y:S02]  /*2650*/  SHFL.IDX PT, R30, R50, R5, R19 ;  /* 0x00000005321e7389 */ /* 0x0022e400000e0013 */
.L_x_37808:
[----:B---3--:R-:W-:-:S07]  /*2660*/  IMAD R55, R33, R30, R55 ;  /* 0x0000001e21377224 */ /* 0x008fce00078e0237 */
.L_x_37659:
[----:B------:R-:W-:Y:S05]  /*2670*/  @!P2 BRA `(.L_x_37661) ;  /* 0x000000000010a947 */ /* 0x000fea0003800000 */
[----:B------:R-:W-:-:S03]  /*2680*/  UMOV UR10, 0xffffffff ;  /* 0xffffffff000a7882 */ /* 0x000fc60000000000 */
[----:B------:R-:W-:Y:S05]  /*2690*/  BRA.DIV UR10, `(.L_x_37662) ;  /* 0x0000003e0a907947 */ /* 0x000fea000b800000 */
[----:B-1----:R1:W3:Y:S02]  /*26a0*/  SHFL.IDX PT, R30, R50, R6, R19 ;  /* 0x00000006321e7389 */ /* 0x0022e400000e0013 */
.L_x_37811:
[----:B---3--:R-:W-:-:S07]  /*26b0*/  IMAD R55, R34, R30, R55 ;  /* 0x0000001e22377224 */ /* 0x008fce00078e0237 */
.L_x_37661:
[----:B------:R-:W-:Y:S05]  /*26c0*/  @!P1 BRA `(.L_x_37663) ;  /* 0x0000000000109947 */ /* 0x000fea0003800000 */
[----:B------:R-:W-:-:S03]  /*26d0*/  UMOV UR10, 0xffffffff ;  /* 0xffffffff000a7882 */ /* 0x000fc60000000000 */
[----:B------:R-:W-:Y:S05]  /*26e0*/  BRA.DIV UR10, `(.L_x_37664) ;  /* 0x0000003e0a9c7947 */ /* 0x000fea000b800000 */
[----:B-1----:R1:W3:Y:S02]  /*26f0*/  SHFL.IDX PT, R30, R50, R7, R19 ;  /* 0x00000007321e7389 */ /* 0x0022e400000e0013 */
.L_x_37814:
[----:B---3--:R-:W-:-:S07]  /*2700*/  IMAD R55, R35, R30, R55 ;  /* 0x0000001e23377224 */ /* 0x008fce00078e0237 */
.L_x_37663:
[----:B------:R-:W3:Y:S02]  /*2710*/  LDC R56, c[0x0][0x3ac] ;  /* 0x0000eb00ff387b82 */ /* 0x000ee40000000800 */
[----:B---3--:R-:W-:-:S13]  /*2720*/  ISETP.GE.AND P0, PT, R56, 0x6, PT ;  /* 0x000000063800780c */ /* 0x008fda0003f06270 */
[----:B------:R-:W-:Y:S05]  /*2730*/  @!P0 BRA `(.L_x_37665) ;  /* 0x0000000000108947 */ /* 0x000fea0003800000 */
[----:B------:R-:W-:-:S03]  /*2740*/  UMOV UR10, 0xffffffff ;  /* 0xffffffff000a7882 */ /* 0x000fc60000000000 */
[----:B------:R-:W-:Y:S05]  /*2750*/  BRA.DIV UR10, `(.L_x_37666) ;  /* 0x0000003e0aa07947 */ /* 0x000fea000b800000 */
[----:B-1----:R1:W3:Y:S02]  /*2760*/  SHFL.IDX PT, R30, R50, R8, R19 ;  /* 0x00000008321e7389 */ /* 0x0022e400000e0013 */
.L_x_37817:
[----:B---3--:R-:W-:-:S07]  /*2770*/  IMAD R55, R36, R30, R55 ;  /* 0x0000001e24377224 */ /* 0x008fce00078e0237 */
.L_x_37665:
[----:B------:R-:W-:-:S13]  /*2780*/  ISETP.GE.AND P0, PT, R56, 0x7, PT ;  /* 0x000000073800780c */ /* 0x000fda0003f06270 */
[----:B------:R-:W-:Y:S05]  /*2790*/  @!P0 BRA `(.L_x_37667) ;  /* 0x0000000000108947 */ /* 0x000fea0003800000 */
[----:B------:R-:W-:-:S03]  /*27a0*/  UMOV UR10, 0xffffffff ;  /* 0xffffffff000a7882 */ /* 0x000fc60000000000 */
[----:B------:R-:W-:Y:S05]  /*27b0*/  BRA.DIV UR10, `(.L_x_37668) ;  /* 0x0000003e0aa87947 */ /* 0x000fea000b800000 */
[----:B-1----:R1:W3:Y:S02]  /*27c0*/  SHFL.IDX PT, R30, R50, R9, R19 ;  /* 0x00000009321e7389 */ /* 0x0022e400000e0013 */
.L_x_37820:
[----:B---3--:R-:W-:-:S07]  /*27d0*/  IMAD R55, R37, R30, R55 ;  /* 0x0000001e25377224 */ /* 0x008fce00078e0237 */
.L_x_37667:
[----:B------:R-:W-:-:S13]  /*27e0*/  ISETP.GE.AND P0, PT, R56, 0x8, PT ;  /* 0x000000083800780c */ /* 0x000fda0003f06270 */
[----:B------:R-:W-:Y:S05]  /*27f0*/  @!P0 BRA `(.L_x_37669) ;  /* 0x0000000000108947 */ /* 0x000fea0003800000 */
[----:B------:R-:W-:-:S03]  /*2800*/  UMOV UR10, 0xffffffff ;  /* 0xffffffff000a7882 */ /* 0x000fc60000000000 */
[----:B------:R-:W-:Y:S05]  /*2810*/  BRA.DIV UR10, `(.L_x_37670) ;  /* 0x0000003e0ab07947 */ /* 0x000fea000b800000 */
[----:B-1----:R1:W3:Y:S02]  /*2820*/  SHFL.IDX PT, R30, R50, R10, R19 ;  /* 0x0000000a321e7389 */ /* 0x0022e400000e0013 */
.L_x_37823:
[----:B---3--:R-:W-:-:S07]  /*2830*/  IMAD R55, R38, R30, R55 ;  /* 0x0000001e26377224 */ /* 0x008fce00078e0237 */
.L_x_37669:
[----:B------:R-:W-:-:S13]  /*2840*/  ISETP.GE.AND P0, PT, R56, 0x9, PT ;  /* 0x000000093800780c */ /* 0x000fda0003f06270 */
[----:B------:R-:W-:Y:S05]  /*2850*/  @!P0 BRA `(.L_x_37671) ;  /* 0x0000000000108947 */ /* 0x000fea0003800000 */
[----:B------:R-:W-:-:S03]  /*2860*/  UMOV UR10, 0xffffffff ;  /* 0xffffffff000a7882 */ /* 0x000fc60000000000 */
[----:B------:R-:W-:Y:S05]  /*2870*/  BRA.DIV UR10, `(.L_x_37672) ;  /* 0x0000003e0ab87947 */ /* 0x000fea000b800000 */
[----:B-1----:R1:W3:Y:S02]  /*2880*/  SHFL.IDX PT, R30, R50, R11, R19 ;  /* 0x0000000b321e7389 */ /* 0x0022e400000e0013 */
.L_x_37826:
[----:B---3--:R-:W-:-:S07]  /*2890*/  IMAD R55, R39, R30, R55 ;  /* 0x0000001e27377224 */ /* 0x008fce00078e0237 */
.L_x_37671:
[----:B------:R-:W-:-:S13]  /*28a0*/  ISETP.GE.AND P0, PT, R56, 0xa, PT ;  /* 0x0000000a3800780c */ /* 0x000fda0003f06270 */
[----:B------:R-:W-:Y:S05]  /*28b0*/  @!P0 BRA `(.L_x_37673) ;  /* 0x0000000000108947 */ /* 0x000fea0003800000 */
[----:B------:R-:W-:-:S03]  /*28c0*/  UMOV UR10, 0xffffffff ;  /* 0xffffffff000a7882 */ /* 0x000fc60000000000 */
[----:B------:R-:W-:Y:S05]  /*28d0*/  BRA.DIV UR10, `(.L_x_37674) ;  /* 0x0000003e0ac07947 */ /* 0x000fea000b800000 */
[----:B-1----:R1:W3:Y:S02]  /*28e0*/  SHFL.IDX PT, R30, R50, R12, R19 ;  /* 0x0000000c321e7389 */ /* 0x0022e400000e0013 */
.L_x_37829:
[----:B---3--:R-:W-:-:S07]  /*28f0*/  IMAD R55, R40, R30, R55 ;  /* 0x0000001e28377224 */ /* 0x008fce00078e0237 */
.L_x_37673:
[----:B------:R-:W-:-:S13]  /*2900*/  ISETP.GE.AND P0, PT, R56, 0xb, PT ;  /* 0x0000000b3800780c */ /* 0x000fda0003f06270 */
[----:B------:R-:W-:Y:S05]  /*2910*/  @!P0 BRA `(.L_x_37675) ;  /* 0x0000000000108947 */ /* 0x000fea0003800000 */
[----:B------:R-:W-:-:S03]  /*2920*/  UMOV UR10, 0xffffffff ;  /* 0xffffffff000a7882 */ /* 0x000fc60000000000 */
[----:B------:R-:W-:Y:S05]  /*2930*/  BRA.DIV UR10, `(.L_x_37676) ;  /* 0x0000003e0ac87947 */ /* 0x000fea000b800000 */
[----:B-1----:R1:W3:Y:S02]  /*2940*/  SHFL.IDX PT, R30, R50, R13, R19 ;  /* 0x0000000d321e7389 */ /* 0x0022e400000e0013 */
.L_x_37832:
[----:B---3--:R-:W-:-:S07]  /*2950*/  IMAD R55, R41, R30, R55 ;  /* 0x0000001e29377224 */ /* 0x008fce00078e0237 */
.L_x_37675:
[----:B------:R-:W-:-:S13]  /*2960*/  ISETP.GE.AND P0, PT, R56, 0xc, PT ;  /* 0x0000000c3800780c */ /* 0x000fda0003f06270 */
[----:B------:R-:W-:Y:S05]  /*2970*/  @!P0 BRA `(.L_x_37677) ;  /* 0x0000000000108947 */ /* 0x000fea0003800000 */
[----:B------:R-:W-:-:S03]  /*2980*/  UMOV UR10, 0xffffffff ;  /* 0xffffffff000a7882 */ /* 0x000fc60000000000 */
[----:B------:R-:W-:Y:S05]  /*2990*/  BRA.DIV UR10, `(.L_x_37678) ;  /* 0x0000003e0ad07947 */ /* 0x000fea000b800000 */
[----:B-1----:R1:W3:Y:S02]  /*29a0*/  SHFL.IDX PT, R30, R50, R14, R19 ;  /* 0x0000000e321e7389 */ /* 0x0022e400000e0013 */
.L_x_37835:
[----:B---3--:R-:W-:-:S07]  /*29b0*/  IMAD R55, R42, R30, R55 ;  /* 0x0000001e2a377224 */ /* 0x008fce00078e0237 */
.L_x_37677:
[----:B------:R-:W-:-:S13]  /*29c0*/  ISETP.GE.AND P0, PT, R56, 0xd, PT ;  /* 0x0000000d3800780c */ /* 0x000fda0003f06270 */
[----:B------:R-:W-:Y:S05]  /*29d0*/  @!P0 BRA `(.L_x_37679) ;  /* 0x0000000000108947 */ /* 0x000fea0003800000 */
[----:B------:R-:W-:-:S03]  /*29e0*/  UMOV UR10, 0xffffffff ;  /* 0xffffffff000a7882 */ /* 0x000fc60000000000 */
[----:B------:R-:W-:Y:S05]  /*29f0*/  BRA.DIV UR10, `(.L_x_37680) ;  /* 0x0000003e0ad87947 */ /* 0x000fea000b800000 */
[----:B-1----:R1:W3:Y:S02]  /*2a00*/  SHFL.IDX PT, R30, R50, R15, R19 ;  /* 0x0000000f321e7389 */ /* 0x0022e400000e0013 */
.L_x_37838:
[----:B---3--:R-:W-:-:S07]  /*2a10*/  IMAD R55, R43, R30, R55 ;  /* 0x0000001e2b377224 */ /* 0x008fce00078e0237 */
.L_x_37679:
[----:B------:R-:W-:-:S13]  /*2a20*/  ISETP.GE.AND P0, PT, R56, 0xe, PT ;  /* 0x0000000e3800780c */ /* 0x000fda0003f06270 */
[----:B------:R-:W-:Y:S05]  /*2a30*/  @!P0 BRA `(.L_x_37681) ;  /* 0x0000000000108947 */ /* 0x000fea0003800000 */
[----:B------:R-:W-:-:S03]  /*2a40*/  UMOV UR10, 0xffffffff ;  /* 0xffffffff000a7882 */ /* 0x000fc60000000000 */
[----:B------:R-:W-:Y:S05]  /*2a50*/  BRA.DIV UR10, `(.L_x_37682) ;  /* 0x0000003e0ae07947 */ /* 0x000fea000b800000 */
[----:B-1----:R1:W3:Y:S02]  /*2a60*/  SHFL.IDX PT, R30, R50, R16, R19 ;  /* 0x00000010321e7389 */ /* 0x0022e400000e0013 */
.L_x_37841:
[----:B---3--:R-:W-:-:S07]  /*2a70*/  IMAD R55, R44, R30, R55 ;  /* 0x0000001e2c377224 */ /* 0x008fce00078e0237 */
.L_x_37681:
[----:B------:R-:W-:-:S13]  /*2a80*/  ISETP.GE.AND P0, PT, R56, 0xf, PT ;  /* 0x0000000f3800780c */ /* 0x000fda0003f06270 */
[----:B------:R-:W-:Y:S05]  /*2a90*/  @!P0 BRA `(.L_x_37683) ;  /* 0x0000000000108947 */ /* 0x000fea0003800000 */
[----:B------:R-:W-:-:S03]  /*2aa0*/  UMOV UR10, 0xffffffff ;  /* 0xffffffff000a7882 */ /* 0x000fc60000000000 */
[----:B------:R-:W-:Y:S05]  /*2ab0*/  BRA.DIV UR10, `(.L_x_37684) ;  /* 0x0000003e0ae87947 */ /* 0x000fea000b800000 */
[----:B-1----:R1:W3:Y:S02]  /*2ac0*/  SHFL.IDX PT, R30, R50, R17, R19 ;  /* 0x00000011321e7389 */ /* 0x0022e400000e0013 */
.L_x_37844:
[----:B---3--:R-:W-:-:S07]  /*2ad0*/  IMAD R55, R45, R30, R55 ;  /* 0x0000001e2d377224 */ /* 0x008fce00078e0237 */
.L_x_37683:
[----:B------:R-:W-:-:S13]  /*2ae0*/  ISETP.GE.AND P0, PT, R56, 0x10, PT ;  /* 0x000000103800780c */ /* 0x000fda0003f06270 */
[----:B------:R-:W-:Y:S05]  /*2af0*/  @!P0 BRA `(.L_x_37685) ;  /* 0x0000000000108947 */ /* 0x000fea0003800000 */
[----:B------:R-:W-:-:S03]  /*2b00*/  UMOV UR10, 0xffffffff ;  /* 0xffffffff000a7882 */ /* 0x000fc60000000000 */
[----:B------:R-:W-:Y:S05]  /*2b10*/  BRA.DIV UR10, `(.L_x_37686) ;  /* 0x0000003e0af07947 */ /* 0x000fea000b800000 */
[----:B-1----:R1:W3:Y:S02]  /*2b20*/  SHFL.IDX PT, R30, R50, R18, R19 ;  /* 0x00000012321e7389 */ /* 0x0022e400000e0013 */
.L_x_37847:
[----:B---3--:R-:W-:-:S07]  /*2b30*/  IMAD R55, R46, R30, R55 ;  /* 0x0000001e2e377224 */ /* 0x008fce00078e0237 */
.L_x_37685:
        /* <DEDUP_REMOVED lines=8> */
.L_x_37654:
[----:B------:R-:W-:Y:S05]  /*2bc0*/  BSYNC B0 ;  /* 0x0000000000007941 */ /* 0x000fea0003800000 */
.L_x_37653:
[----:B------:R-:W-:Y:S05]  /*2bd0*/  @!P6 BRA `(.L_x_37688) ;  /* 0xffffffec0050e947 */ /* 0x000fea000383ffff */
[----:B------:R-:W-:Y:S05]  /*2be0*/  BSYNC B1 ;  /* 0x0000000000017941 */ /* 0x000fea0003800000 */
.L_x_37636:
[----:B------:R-:W-:Y:S05]  /*2bf0*/  BRA `(.L_x_37634) ;  /* 0x0000002400c87947 */ /* 0x000fea0003800000 */
.L_x_37635:
[----:B------:R-:W5:Y:S02]  /*2c00*/  LDCU UR10, c[0x0][0x3ac] ;  /* 0x00007580ff0a77ac */ /* 0x000f640008000800 */
[----:B-----5:R-:W-:-:S09]  /*2c10*/  UISETP.GT.U32.AND UP0, UPT, UR10, 0x1f, UPT ;  /* 0x0000001f0a00788c */ /* 0x020fd2000bf04070 */
[----:B------:R-:W-:Y:S05]  /*2c20*/  BRA.U UP0, `(.L_x_37689) ;  /* 0x0000001100a07547 */ /* 0x000fea000b800000 */
[----:B0---4-:R-:W-:-:S07]  /*2c30*/  HFMA2 R49, -RZ, RZ, 0, 0 ;  /* 0x00000000ff317431 */ /* 0x011fce00000001ff */
.L_x_37741:
        /* <DEDUP_REMOVED lines=18> */
.L_x_37690:
        /* <DEDUP_REMOVED lines=8> */
.L_x_37691:
        /* <DEDUP_REMOVED lines=8> */
.L_x_37692:
        /* <DEDUP_REMOVED lines=8> */
.L_x_37693:
        /* <DEDUP_REMOVED lines=8> */
.L_x_37694:
        /* <DEDUP_REMOVED lines=9> */
.L_x_37695:
        /* <DEDUP_REMOVED lines=9> */
.L_x_37696:
        /* <DEDUP_REMOVED lines=9> */
.L_x_37697:
        /* <DEDUP_REMOVED lines=10> */
.L_x_37698:
        /* <DEDUP_REMOVED lines=11> */
.L_x_37699:
        /* <DEDUP_REMOVED lines=11> */
.L_x_37700:
        /* <DEDUP_REMOVED lines=11> */
.L_x_37701:
        /* <DEDUP_REMOVED lines=11> */
.L_x_37702:
        /* <DEDUP_REMOVED lines=11> */
.L_x_37703:
        /* <DEDUP_REMOVED lines=11> */
.L_x_37704:
        /* <DEDUP_REMOVED lines=11> */
.L_x_37705:
        /* <DEDUP_REMOVED lines=27> */
.L_x_37740:
[----:B-1----:R-:W-:Y:S02]  /*3830*/  IMAD R50, R52, 0x44, R51 ;  /* 0x0000004434327824 */ /* 0x002fe400078e0233 */
[----:B------:R-:W-:-:S04]  /*3840*/  IMAD.MOV.U32 R55, RZ, RZ, RZ ;  /* 0x000000ffff377224 */ /* 0x000fc800078e00ff */
[----:B------:R-:W1:Y:S01]  /*3850*/  LDS R50, [R50] ;  /* 0x0000000032327984 */ /* 0x000e620000000800 */
[----:B------:R-:W-:Y:S05]  /*3860*/  @!P5 BRA `(.L_x_37708) ;  /* 0x000000000010d947 */ /* 0x000fea0003800000 */
[----:B------:R-:W-:-:S03]  /*3870*/  UMOV UR10, 0xffffffff ;  /* 0xffffffff000a7882 */ /* 0x000fc60000000000 */
[----:B------:R-:W-:Y:S05]  /*3880*/  BRA.DIV UR10, `(.L_x_37709) ;  /* 0x000000320ab47947 */ /* 0x000fea000b800000 */
[----:B-1----:R1:W3:Y:S02]  /*3890*/  SHFL.IDX PT, R30, R50, R28, R19 ;  /* 0x0000001c321e7389 */ /* 0x0022e400000e0013 */
.L_x_37850:
[----:B0--3--:R-:W-:-:S07]  /*38a0*/  IMAD R55, R29, R30, RZ ;  /* 0x0000001e1d377224 */ /* 0x009fce00078e02ff */
.L_x_37708:
[----:B------:R-:W-:Y:S05]  /*38b0*/  @!P4 BRA `(.L_x_37710) ;  /* 0x000000000010c947 */ /* 0x000fea0003800000 */
[----:B------:R-:W-:-:S03]  /*38c0*/  UMOV UR10, 0xffffffff ;  /* 0xffffffff000a7882 */ /* 0x000fc60000000000 */
[----:B------:R-:W-:Y:S05]  /*38d0*/  BRA.DIV UR10, `(.L_x_37711) ;  /* 0x000000320ac07947 */ /* 0x000fea000b800000 */
[----:B-1----:R1:W3:Y:S02]  /*38e0*/  SHFL.IDX PT, R30, R50, R4, R19 ;  /* 0x00000004321e7389 */ /* 0x0022e400000e0013 */
.L_x_37853:
[----:B--23--:R-:W-:-:S07]  /*38f0*/  IMAD R55, R32, R30, R55 ;  /* 0x0000001e20377224 */ /* 0x00cfce00078e0237 */
.L_x_37710:
[----:B------:R-:W-:Y:S05]  /*3900*/  @!P3 BRA `(.L_x_37712) ;  /* 0x000000000010b947 */ /* 0x000fea0003800000 */
[----:B------:R-:W-:-:S03]  /*3910*/  UMOV UR10, 0xffffffff ;  /* 0xffffffff000a7882 */ /* 0x000fc60000000000 */
[----:B------:R-:W-:Y:S05]  /*3920*/  BRA.DIV UR10, `(.L_x_37713) ;  /* 0x000000320acc7947 */ /* 0x000fea000b800000 */
[----:B-1----:R1:W3:Y:S02]  /*3930*/  SHFL.IDX PT, R30, R50, R5, R19 ;  /* 0x00000005321e7389 */ /* 0x0022e400000e0013 */
.L_x_37856:
[----:B---3--:R-:W-:-:S07]  /*3940*/  IMAD R55, R33, R30, R55 ;  /* 0x0000001e21377224 */ /* 0x008fce00078e0237 */
.L_x_37712:
[----:B------:R-:W-:Y:S05]  /*3950*/  @!P2 BRA `(.L_x_37714) ;  /* 0x000000000010a947 */ /* 0x000fea0003800000 */
[----:B------:R-:W-:-:S03]  /*3960*/  UMOV UR10, 0xffffffff ;  /* 0xffffffff000a7882 */ /* 0x000fc60000000000 */
[----:B------:R-:W-:Y:S05]  /*3970*/  BRA.DIV UR10, `(.L_x_37715) ;  /* 0x000000320ad87947 */ /* 0x000fea000b800000 */
[----:B-1----:R1:W3:Y:S02]  /*3980*/  SHFL.IDX PT, R30, R50, R6, R19 ;  /* 0x00000006321e7389 */ /* 0x0022e400000e0013 */
.L_x_37859:
[----:B---3--:R-:W-:-:S07]  /*3990*/  IMAD R55, R34, R30, R55 ;  /* 0x0000001e22377224 */ /* 0x008fce00078e0237 */
.L_x_37714:
[----:B------:R-:W-:Y:S05]  /*39a0*/  @!P1 BRA `(.L_x_37716) ;  /* 0x0000000000109947 */ /* 0x000fea0003800000 */
[----:B------:R-:W-:-:S03]  /*39b0*/  UMOV UR10, 0xffffffff ;  /* 0xffffffff000a7882 */ /* 0x000fc60000000000 */
[----:B------:R-:W-:Y:S05]  /*39c0*/  BRA.DIV UR10, `(.L_x_37717) ;  /* 0x000000320ae47947 */ /* 0x000fea000b800000 */
[----:B-1----:R1:W3:Y:S02]  /*39d0*/  SHFL.IDX PT, R30, R50, R7, R19 ;  /* 0x00000007321e7389 */ /* 0x0022e400000e0013 */
.L_x_37862:
[----:B---3--:R-:W-:-:S07]  /*39e0*/  IMAD R55, R35, R30, R55 ;  /* 0x0000001e23377224 */ /* 0x008fce00078e0237 */
.L_x_37716:
[----:B------:R-:W3:Y:S02]  /*39f0*/  LDC R56, c[0x0][0x3ac] ;  /* 0x0000eb00ff387b82 */ /* 0x000ee40000000800 */
[----:B---3--:R-:W-:-:S13]  /*3a00*/  ISETP.GE.AND P0, PT, R56, 0x6, PT ;  /* 0x000000063800780c */ /* 0x008fda0003f06270 */
[----:B------:R-:W-:Y:S05]  /*3a10*/  @!P0 BRA `(.L_x_37718) ;  /* 0x0000000000108947 */ /* 0x000fea0003800000 */
[----:B------:R-:W-:-:S03]  /*3a20*/  UMOV UR10, 0xffffffff ;  /* 0xffffffff000a7882 */ /* 0x000fc60000000000 */
[----:B------:R-:W-:Y:S05]  /*3a30*/  BRA.DIV UR10, `(.L_x_37719) ;  /* 0x000000320ae87947 */ /* 0x000fea000b800000 */
[----:B-1----:R1:W3:Y:S02]  /*3a40*/  SHFL.IDX PT, R30, R50, R8, R19 ;  /* 0x00000008321e7389 */ /* 0x0022e400000e0013 */
.L_x_37865:
[----:B---3--:R-:W-:-:S07]  /*3a50*/  IMAD R55, R36, R30, R55 ;  /* 0x0000001e24377224 */ /* 0x008fce00078e0237 */
.L_x_37718:
[----:B------:R-:W-:-:S13]  /*3a60*/  ISETP.GE.AND P0, PT, R56, 0x7, PT ;  /* 0x000000073800780c */ /* 0x000fda0003f06270 */
[----:B------:R-:W-:Y:S05]  /*3a70*/  @!P0 BRA `(.L_x_37720) ;  /* 0x0000000000108947 */ /* 0x000fea0003800000 */
[----:B------:R-:W-:-:S03]  /*3a80*/  UMOV UR10, 0xffffffff ;  /* 0xffffffff000a7882 */ /* 0x000fc60000000000 */
[----:B------:R-:W-:Y:S05]  /*3a90*/  BRA.DIV UR10, `(.L_x_37721) ;  /* 0x000000320af07947 */ /* 0x000fea000b800000 */
[----:B-1----:R1:W3:Y:S02]  /*3aa0*/  SHFL.IDX PT, R30, R50, R9, R19 ;  /* 0x00000009321e7389 */ /* 0x0022e400000e0013 */
.L_x_37868:
[----:B---3--:R-:W-:-:S07]  /*3ab0*/  IMAD R55, R37, R30, R55 ;  /* 0x0000001e25377224 */ /* 0x008fce00078e0237 */
.L_x_37720:
[----:B------:R-:W-:-:S13]  /*3ac0*/  ISETP.GE.AND P0, PT, R56, 0x8, PT ;  /* 0x000000083800780c */ /* 0x000fda0003f06270 */
[----:B------:R-:W-:Y:S05]  /*3ad0*/  @!P0 BRA `(.L_x_37722) ;  /* 0x0000000000108947 */ /* 0x000fea0003800000 */
[----:B------:R-:W-:-:S03]  /*3ae0*/  UMOV UR10, 0xffffffff ;  /* 0xffffffff000a7882 */ /* 0x000fc60000000000 */
[----:B------:R-:W-:Y:S05]  /*3af0*/  BRA.DIV UR10, `(.L_x_37723) ;  /* 0x000000320af87947 */ /* 0x000fea000b800000 */
[----:B-1----:R1:W3:Y:S02]  /*3b00*/  SHFL.IDX PT, R30, R50, R10, R19 ;  /* 0x0000000a321e7389 */ /* 0x0022e400000e0013 */
.L_x_37871:
[----:B---3--:R-:W-:-:S07]  /*3b10*/  IMAD R55, R38, R30, R55 ;  /* 0x0000001e26377224 */ /* 0x008fce00078e0237 */
.L_x_37722:
[----:B------:R-:W-:-:S13]  /*3b20*/  ISETP.GE.AND P0, PT, R56, 0x9, PT ;  /* 0x000000093800780c */ /* 0x000fda0003f06270 */
[----:B------:R-:W-:Y:S05]  /*3b30*/  @!P0 BRA `(.L_x_37724) ;  /* 0x0000000000108947 */ /* 0x000fea0003800000 */
[----:B------:R-:W-:-:S03]  /*3b40*/  UMOV UR10, 0xffffffff ;  /* 0xffffffff000a7882 */ /* 0x000fc60000000000 */
[----:B------:R-:W-:Y:S05]  /*3b50*/  BRA.DIV UR10, `(.L_x_37725) ;  /* 0x000000360a007947 */ /* 0x000fea000b800000 */
[----:B-1----:R1:W3:Y:S02]  /*3b60*/  SHFL.IDX PT, R30, R50, R11, R19 ;  /* 0x0000000b321e7389 */ /* 0x0022e400000e0013 */
.L_x_37874:
[----:B---3--:R-:W-:-:S07]  /*3b70*/  IMAD R55, R39, R30, R55 ;  /* 0x0000001e27377224 */ /* 0x008fce00078e0237 */
.L_x_37724:
[----:B------:R-:W-:-:S13]  /*3b80*/  ISETP.GE.AND P0, PT, R56, 0xa, PT ;  /* 0x0000000a3800780c */ /* 0x000fda0003f06270 */
[----:B------:R-:W-:Y:S05]  /*3b90*/  @!P0 BRA `(.L_x_37726) ;  /* 0x0000000000108947 */ /* 0x000fea0003800000 */
[----:B------:R-:W-:-:S03]  /*3ba0*/  UMOV UR10, 0xffffffff ;  /* 0xffffffff000a7882 */ /* 0x000fc60000000000 */
[----:B------:R-:W-:Y:S05]  /*3bb0*/  BRA.DIV UR10, `(.L_x_37727) ;  /* 0x000000360a087947 */ /* 0x000fea000b800000 */
[----:B-1----:R1:W3:Y:S02]  /*3bc0*/  SHFL.IDX PT, R30, R50, R12, R19 ;  /* 0x0000000c321e7389 */ /* 0x0022e400000e0013 */
.L_x_37877:
[----:B---3--:R-:W-:-:S07]  /*3bd0*/  IMAD R55, R40, R30, R55 ;  /* 0x0000001e28377224 */ /* 0x008fce00078e0237 */
.L_x_37726:
[----:B------:R-:W-:-:S13]  /*3be0*/  ISETP.GE.AND P0, PT, R56, 0xb, PT ;  /* 0x0000000b3800780c */ /* 0x000fda0003f06270 */
[----:B------:R-:W-:Y:S05]  /*3bf0*/  @!P0 BRA `(.L_x_37728) ;  /* 0x0000000000108947 */ /* 0x000fea0003800000 */
[----:B------:R-:W-:-:S03]  /*3c00*/  UMOV UR10, 0xffffffff ;  /* 0xffffffff000a7882 */ /* 0x000fc60000000000 */
[----:B------:R-:W-:Y:S05]  /*3c10*/  BRA.DIV UR10, `(.L_x_37729) ;  /* 0x000000360a107947 */ /* 0x000fea000b800000 */
[----:B-1----:R1:W3:Y:S02]  /*3c20*/  SHFL.IDX PT, R30, R50, R13, R19 ;  /* 0x0000000d321e7389 */ /* 0x0022e400000e0013 */
.L_x_37880:
[----:B---3--:R-:W-:-:S07]  /*3c30*/  IMAD R55, R41, R30, R55 ;  /* 0x0000001e29377224 */ /* 0x008fce00078e0237 */
.L_x_37728:
[----:B------:R-:W-:-:S13]  /*3c40*/  ISETP.GE.AND P0, PT, R56, 0xc, PT ;  /* 0x0000000c3800780c */ /* 0x000fda0003f06270 */
[----:B------:R-:W-:Y:S05]  /*3c50*/  @!P0 BRA `(.L_x_37730) ;  /* 0x0000000000108947 */ /* 0x000fea0003800000 */
[----:B------:R-:W-:-:S03]  /*3c60*/  UMOV UR10, 0xffffffff ;  /* 0xffffffff000a7882 */ /* 0x000fc60000000000 */
[----:B------:R-:W-:Y:S05]  /*3c70*/  BRA.DIV UR10, `(.L_x_37731) ;  /* 0x000000360a187947 */ /* 0x000fea000b800000 */
[----:B-1----:R1:W3:Y:S02]  /*3c80*/  SHFL.IDX PT, R30, R50, R14, R19 ;  /* 0x0000000e321e7389 */ /* 0x0022e400000e0013 */
.L_x_37883:
[----:B---3--:R-:W-:-:S07]  /*3c90*/  IMAD R55, R42, R30, R55 ;  /* 0x0000001e2a377224 */ /* 0x008fce00078e0237 */
.L_x_37730:
[----:B------:R-:W-:-:S13]  /*3ca0*/  ISETP.GE.AND P0, PT, R56, 0xd, PT ;  /* 0x0000000d3800780c */ /* 0x000fda0003f06270 */
[----:B------:R-:W-:Y:S05]  /*3cb0*/  @!P0 BRA `(.L_x_37732) ;  /* 0x0000000000108947 */ /* 0x000fea0003800000 */
[----:B------:R-:W-:-:S03]  /*3cc0*/  UMOV UR10, 0xffffffff ;  /* 0xffffffff000a7882 */ /* 0x000fc60000000000 */
[----:B------:R-:W-:Y:S05]  /*3cd0*/  BRA.DIV UR10, `(.L_x_37733) ;  /* 0x000000360a207947 */ /* 0x000fea000b800000 */
[----:B-1----:R1:W3:Y:S02]  /*3ce0*/  SHFL.IDX PT, R30, R50, R15, R19 ;  /* 0x0000000f321e7389 */ /* 0x0022e400000e0013 */
.L_x_37886:
[----:B---3--:R-:W-:-:S07]  /*3cf0*/  IMAD R55, R43, R30, R55 ;  /* 0x0000001e2b377224 */ /* 0x008fce00078e0237 */
.L_x_37732:
[----:B------:R-:W-:-:S13]  /*3d00*/  ISETP.GE.AND P0, PT, R56, 0xe, PT ;  /* 0x0000000e3800780c */ /* 0x000fda0003f06270 */
[----:B------:R-:W-:Y:S05]  /*3d10*/  @!P0 BRA `(.L_x_37734) ;  /* 0x0000000000108947 */ /* 0x000fea0003800000 */
[----:B------:R-:W-:-:S03]  /*3d20*/  UMOV UR10, 0xffffffff ;  /* 0xffffffff000a7882 */ /* 0x000fc60000000000 */
[----:B------:R-:W-:Y:S05]  /*3d30*/  BRA.DIV UR10, `(.L_x_37735) ;  /* 0x000000360a287947 */ /* 0x000fea000b800000 */
[----:B-1----:R1:W3:Y:S02]  /*3d40*/  SHFL.IDX PT, R30, R50, R16, R19 ;  /* 0x00000010321e7389 */ /* 0x0022e400000e0013 */
.L_x_37889:
[----:B---3--:R-:W-:-:S07]  /*3d50*/  IMAD R55, R44, R30, R55 ;  /* 0x0000001e2c377224 */ /* 0x008fce00078e0237 */
.L_x_37734:
[----:B------:R-:W-:-:S13]  /*3d60*/  ISETP.GE.AND P0, PT, R56, 0xf, PT ;  /* 0x0000000f3800780c */ /* 0x000fda0003f06270 */
[----:B------:R-:W-:Y:S05]  /*3d70*/  @!P0 BRA `(.L_x_37736) ;  /* 0x0000000000108947 */ /* 0x000fea0003800000 */
[----:B------:R-:W-:-:S03]  /*3d80*/  UMOV UR10, 0xffffffff ;  /* 0xffffffff000a7882 */ /* 0x000fc60000000000 */
[----:B------:R-:W-:Y:S05]  /*3d90*/  BRA.DIV UR10, `(.L_x_37737) ;  /* 0x000000360a307947 */ /* 0x000fea000b800000 */
[----:B-1----:R1:W3:Y:S02]  /*3da0*/  SHFL.IDX PT, R30, R50, R17, R19 ;  /* 0x00000011321e7389 */ /* 0x0022e400000e0013 */
.L_x_37892:
[----:B---3--:R-:W-:-:S07]  /*3db0*/  IMAD R55, R45, R30, R55 ;  /* 0x0000001e2d377224 */ /* 0x008fce00078e0237 */
.L_x_37736:
[----:B------:R-:W-:-:S13]  /*3dc0*/  ISETP.GE.AND P0, PT, R56, 0x10, PT ;  /* 0x000000103800780c */ /* 0x000fda0003f06270 */
[----:B------:R-:W-:Y:S05]  /*3dd0*/  @!P0 BRA `(.L_x_37738) ;  /* 0x0000000000108947 */ /* 0x000fea0003800000 */
[----:B------:R-:W-:-:S03]  /*3de0*/  UMOV UR10, 0xffffffff ;  /* 0xffffffff000a7882 */ /* 0x000fc60000000000 */
[----:B------:R-:W-:Y:S05]  /*3df0*/  BRA.DIV UR10, `(.L_x_37739) ;  /* 0x000000360a387947 */ /* 0x000fea000b800000 */
[----:B-1----:R1:W3:Y:S02]  /*3e00*/  SHFL.IDX PT, R30, R50, R18, R19 ;  /* 0x00000012321e7389 */ /* 0x0022e400000e0013 */
.L_x_37895:
[----:B---3--:R-:W-:-:S07]  /*3e10*/  IMAD R55, R46, R30, R55 ;  /* 0x0000001e2e377224 */ /* 0x008fce00078e0237 */
.L_x_37738:
[C---:B------:R-:W-:Y:S02]  /*3e20*/  IMAD R30, R52.reuse, UR4, R48 ;  /* 0x00000004341e7c24 */ /* 0x040fe4000f8e0230 */
[----:B------:R-:W-:-:S03]  /*3e30*/  VIADD R52, R52, UR6 ;  /* 0x0000000634347c36 */ /* 0x000fc60008000000 */
[----:B------:R-:W-:Y:S02]  /*3e40*/  LEA R30, R30, R53, 0x2 ;  /* 0x000000351e1e7211 */ /* 0x000fe400078e10ff */
[----:B------:R-:W-:-:S03]  /*3e50*/  ISETP.GE.AND P0, PT, R52, UR18, PT ;  /* 0x0000001234007c0c */ /* 0x000fc6000bf06270 */
[----:B------:R3:W-:Y:S10]  /*3e60*/  STS [R30], R55 ;  /* 0x000000371e007388 */ /* 0x0007f40000000800 */
[----:B---3--:R-:W-:Y:S05]  /*3e70*/  @!P0 BRA `(.L_x_37740) ;  /* 0xfffffff8006c8947 */ /* 0x008fea000383ffff */
.L_x_37707:
[----:B------:R-:W-:Y:S05]  /*3e80*/  BSYNC B0 ;  /* 0x0000000000007941 */ /* 0x000fea0003800000 */
.L_x_37706:
[----:B------:R-:W-:Y:S05]  /*3e90*/  @!P6 BRA `(.L_x_37741) ;  /* 0xffffffec0068e947 */ /* 0x000fea000383ffff */
[----:B------:R-:W-:Y:S05]  /*3ea0*/  BRA `(.L_x_37634) ;  /* 0x00000014001c7947 */ /* 0x000fea0003800000 */
.L_x_37689:
[----:B0---4-:R-:W-:-:S07]  /*3eb0*/  IMAD.MOV.U32 R49, RZ, RZ, RZ ;  /* 0x000000ffff317224 */ /* 0x011fce00078e00ff */
.L_x_37793:
        /* <DEDUP_REMOVED lines=18> */
.L_x_37742:
        /* <DEDUP_REMOVED lines=8> */
.L_x_37743:
        /* <DEDUP_REMOVED lines=8> */
.L_x_37744:
        /* <DEDUP_REMOVED lines=8> */
.L_x_37745:
        /* <DEDUP_REMOVED lines=9> */
.L_x_37746:
        /* <DEDUP_REMOVED lines=9> */
.L_x_37747:
        /* <DEDUP_REMOVED lines=9> */
.L_x_37748:
        /* <DEDUP_REMOVED lines=9> */
.L_x_37749:
        /* <DEDUP_REMOVED lines=10> */
.L_x_37750:
        /* <DEDUP_REMOVED lines=11> */
.L_x_37751:
        /* <DEDUP_REMOVED lines=11> */
.L_x_37752:
        /* <DEDUP_REMOVED lines=11> */
.L_x_37753:
        /* <DEDUP_REMOVED lines=11> */
.L_x_37754:
        /* <DEDUP_REMOVED lines=11> */
.L_x_37755:
        /* <DEDUP_REMOVED lines=11> */
.L_x_37756:
        /* <DEDUP_REMOVED lines=11> */
.L_x_37757:
        /* <DEDUP_REMOVED lines=27> */
.L_x_37792:
[----:B------:R-:W-:Y:S02]  /*4ac0*/  IMAD R50, R51, 0x44, R52 ;  /* 0x0000004433327824 */ /* 0x000fe400078e0234 */
[----:B------:R-:W-:-:S04]  /*4ad0*/  HFMA2 R53, -RZ, RZ, 0, 0 ;  /* 0x00000000ff357431 */ /* 0x000fc800000001ff */
[----:B------:R-:W0:Y:S01]  /*4ae0*/  LDS R50, [R50] ;  /* 0x0000000032327984 */ /* 0x000e220000000800 */
[----:B------:R-:W-:Y:S05]  /*4af0*/  @!P4 BRA `(.L_x_37759) ;  /* 0x000000000010c947 */ /* 0x000fea0003800000 */
[----:B------:R-:W-:-:S03]  /*4b00*/  UMOV UR10, 0xffffffff ;  /* 0xffffffff000a7882 */ /* 0x000fc60000000000 */
[----:B------:R-:W-:Y:S05]  /*4b10*/  BRA.DIV UR10, `(.L_x_37760) ;  /* 0x0000002a0a107947 */ /* 0x000fea000b800000 */
[----:B0-----:R0:W1:Y:S02]  /*4b20*/  SHFL.IDX PT, R56, R50, R28, R19 ;  /* 0x0000001c32387389 */ /* 0x00106400000e0013 */
.L_x_37897:
[----:B-1----:R-:W-:-:S07]  /*4b30*/  IMAD R53, R29, R56, RZ ;  /* 0x000000381d357224 */ /* 0x002fce00078e02ff */
.L_x_37759:
[----:B------:R-:W-:Y:S05]  /*4b40*/  @!P3 BRA `(.L_x_37761) ;  /* 0x000000000010b947 */ /* 0x000fea0003800000 */
[----:B------:R-:W-:-:S03]  /*4b50*/  UMOV UR10, 0xffffffff ;  /* 0xffffffff000a7882 */ /* 0x000fc60000000000 */
[----:B------:R-:W-:Y:S05]  /*4b60*/  BRA.DIV UR10, `(.L_x_37762) ;  /* 0x0000002a0a187947 */ /* 0x000fea000b800000 */
[----:B0-----:R0:W1:Y:S02]  /*4b70*/  SHFL.IDX PT, R30, R50, R4, R19 ;  /* 0x00000004321e7389 */ /* 0x00106400000e0013 */
.L_x_37900:
[----:B-12---:R-:W-:-:S07]  /*4b80*/  IMAD R53, R32, R30, R53 ;  /* 0x0000001e20357224 */ /* 0x006fce00078e0235 */
.L_x_37761:
[----:B------:R-:W-:Y:S05]  /*4b90*/  @!P2 BRA `(.L_x_37763) ;  /* 0x000000000010a947 */ /* 0x000fea0003800000 */
[----:B------:R-:W-:-:S03]  /*4ba0*/  UMOV UR10, 0xffffffff ;  /* 0xffffffff000a7882 */ /* 0x000fc60000000000 */
[----:B------:R-:W-:Y:S05]  /*4bb0*/  BRA.DIV UR10, `(.L_x_37764) ;  /* 0x0000002a0a247947 */ /* 0x000fea000b800000 */
[----:B0-----:R0:W1:Y:S02]  /*4bc0*/  SHFL.IDX PT, R30, R50, R5, R19 ;  /* 0x00000005321e7389 */ /* 0x00106400000e0013 */
.L_x_37903:
[----:B-1----:R-:W-:-:S07]  /*4bd0*/  IMAD R53, R33, R30, R53 ;  /* 0x0000001e21357224 */ /* 0x002fce00078e0235 */
.L_x_37763:
[----:B------:R-:W-:Y:S05]  /*4be0*/  @!P1 BRA `(.L_x_37765) ;  /* 0x0000000000109947 */ /* 0x000fea0003800000 */
[----:B------:R-:W-:-:S03]  /*4bf0*/  UMOV UR10, 0xffffffff ;  /* 0xffffffff000a7882 */ /* 0x000fc60000000000 */
[----:B------:R-:W-:Y:S05]  /*4c00*/  BRA.DIV UR10, `(.L_x_37766) ;  /* 0x0000002a0a307947 */ /* 0x000fea000b800000 */
[----:B0-----:R0:W1:Y:S02]  /*4c10*/  SHFL.IDX PT, R30, R50, R6, R19 ;  /* 0x00000006321e7389 */ /* 0x00106400000e0013 */
.L_x_37906:
[----:B-1----:R-:W-:-:S07]  /*4c20*/  IMAD R53, R34, R30, R53 ;  /* 0x0000001e22357224 */ /* 0x002fce00078e0235 */
.L_x_37765:
[----:B------:R-:W1:Y:S02]  /*4c30*/  LDC R55, c[0x0][0x3ac] ;  /* 0x0000eb00ff377b82 */ /* 0x000e640000000800 */
[----:B-1----:R-:W-:-:S13]  /*4c40*/  ISETP.GE.AND P0, PT, R55, 0x5, PT ;  /* 0x000000053700780c */ /* 0x002fda0003f06270 */
[----:B------:R-:W-:Y:S05]  /*4c50*/  @!P0 BRA `(.L_x_37767) ;  /* 0x0000000000108947 */ /* 0x000fea0003800000 */
[----:B------:R-:W-:-:S03]  /*4c60*/  UMOV UR10, 0xffffffff ;  /* 0xffffffff000a7882 */ /* 0x000fc60000000000 */
[----:B------:R-:W-:Y:S05]  /*4c70*/  BRA.DIV UR10, `(.L_x_37768) ;  /* 0x0000002a0a347947 */ /* 0x000fea000b800000 */
[----:B0-----:R0:W1:Y:S02]  /*4c80*/  SHFL.IDX PT, R30, R50, R7, R19 ;  /* 0x00000007321e7389 */ /* 0x00106400000e0013 */
.L_x_37909:
[----:B-1----:R-:W-:-:S07]  /*4c90*/  IMAD R53, R35, R30, R53 ;  /* 0x0000001e23357224 */ /* 0x002fce00078e0235 */
.L_x_37767:
[----:B------:R-:W-:-:S13]  /*4ca0*/  ISETP.GE.AND P0, PT, R55, 0x6, PT ;  /* 0x000000063700780c */ /* 0x000fda0003f06270 */
[----:B------:R-:W-:Y:S05]  /*4cb0*/  @!P0 BRA `(.L_x_37769) ;  /* 0x0000000000108947 */ /* 0x000fea0003800000 */
[----:B------:R-:W-:-:S03]  /*4cc0*/  UMOV UR10, 0xffffffff ;  /* 0xffffffff000a7882 */ /* 0x000fc60000000000 */
[----:B------:R-:W-:Y:S05]  /*4cd0*/  BRA.DIV UR10, `(.L_x_37770) ;  /* 0x0000002a0a3c7947 */ /* 0x000fea000b800000 */
[----:B0-----:R0:W1:Y:S02]  /*4ce0*/  SHFL.IDX PT, R30, R50, R8, R19 ;  /* 0x00000008321e7389 */ /* 0x00106400000e0013 */
.L_x_37912:
[----:B-1----:R-:W-:-:S07]  /*4cf0*/  IMAD R53, R36, R30, R53 ;  /* 0x0000001e24357224 */ /* 0x002fce00078e0235 */
.L_x_37769:
[----:B------:R-:W-:-:S13]  /*4d00*/  ISETP.GE.AND P0, PT, R55, 0x7, PT ;  /* 0x000000073700780c */ /* 0x000fda0003f06270 */
[----:B------:R-:W-:Y:S05]  /*4d10*/  @!P0 BRA `(.L_x_37771) ;  /* 0x0000000000108947 */ /* 0x000fea0003800000 */
[----:B------:R-:W-:-:S03]  /*4d20*/  UMOV UR10, 0xffffffff ;  /* 0xffffffff000a7882 */ /* 0x000fc60000000000 */
[----:B------:R-:W-:Y:S05]  /*4d30*/  BRA.DIV UR10, `(.L_x_37772) ;  /* 0x0000002a0a447947 */ /* 0x000fea000b800000 */
[----:B0-----:R0:W1:Y:S02]  /*4d40*/  SHFL.IDX PT, R30, R50, R9, R19 ;  /* 0x00000009321e7389 */ /* 0x00106400000e0013 */
.L_x_37915:
[----:B-1----:R-:W-:-:S07]  /*4d50*/  IMAD R53, R37, R30, R53 ;  /* 0x0000001e25357224 */ /* 0x002fce00078e0235 */
.L_x_37771:
[----:B------:R-:W-:-:S13]  /*4d60*/  ISETP.GE.AND P0, PT, R55, 0x8, PT ;  /* 0x000000083700780c */ /* 0x000fda0003f06270 */
[----:B------:R-:W-:Y:S05]  /*4d70*/  @!P0 BRA `(.L_x_37773) ;  /* 0x0000000000108947 */ /* 0x000fea0003800000 */
[----:B------:R-:W-:-:S03]  /*4d80*/  UMOV UR10, 0xffffffff ;  /* 0xffffffff000a7882 */ /* 0x000fc60000000000 */
[----:B------:R-:W-:Y:S05]  /*4d90*/  BRA.DIV UR10, `(.L_x_37774) ;  /* 0x0000002a0a4c7947 */ /* 0x000fea000b800000 */
[----:B0-----:R0:W1:Y:S02]  /*4da0*/  SHFL.IDX PT, R30, R50, R10, R19 ;  /* 0x0000000a321e7389 */ /* 0x00106400000e0013 */
.L_x_37918:
[----:B-1----:R-:W-:-:S07]  /*4db0*/  IMAD R53, R38, R30, R53 ;  /* 0x0000001e26357224 */ /* 0x002fce00078e0235 */
.L_x_37773:
[----:B------:R-:W-:-:S13]  /*4dc0*/  ISETP.GE.AND P0, PT, R55, 0x9, PT ;  /* 0x000000093700780c */ /* 0x000fda0003f06270 */
[----:B------:R-:W-:Y:S05]  /*4dd0*/  @!P0 BRA `(.L_x_37775) ;  /* 0x0000000000108947 */ /* 0x000fea0003800000 */
[----:B------:R-:W-:-:S03]  /*4de0*/  UMOV UR10, 0xffffffff ;  /* 0xffffffff000a7882 */ /* 0x000fc60000000000 */
[----:B------:R-:W-:Y:S05]  /*4df0*/  BRA.DIV UR10, `(.L_x_37776) ;  /* 0x0000002a0a547947 */ /* 0x000fea000b800000 */
[----:B0-----:R0:W1:Y:S02]  /*4e00*/  SHFL.IDX PT, R30, R50, R11, R19 ;  /* 0x0000000b321e7389 */ /* 0x00106400000e0013 */
.L_x_37921:
[----:B-1----:R-:W-:-:S07]  /*4e10*/  IMAD R53, R39, R30, R53 ;  /* 0x0000001e27357224 */ /* 0x002fce00078e0235 */
.L_x_37775:
[----:B------:R-:W-:-:S13]  /*4e20*/  ISETP.GE.AND P0, PT, R55, 0xa, PT ;  /* 0x0000000a3700780c */ /* 0x000fda0003f06270 */
[----:B------:R-:W-:Y:S05]  /*4e30*/  @!P0 BRA `(.L_x_37777) ;  /* 0x0000000000108947 */ /* 0x000fea0003800000 */
[----:B------:R-:W-:-:S03]  /*4e40*/  UMOV UR10, 0xffffffff ;  /* 0xffffffff000a7882 */ /* 0x000fc60000000000 */
[----:B------:R-:W-:Y:S05]  /*4e50*/  BRA.DIV UR10, `(.L_x_37778) ;  /* 0x0000002a0a5c7947 */ /* 0x000fea000b800000 */
[----:B0-----:R0:W1:Y:S02]  /*4e60*/  SHFL.IDX PT, R30, R50, R12, R19 ;  /* 0x0000000c321e7389 */ /* 0x00106400000e0013 */
.L_x_37924:
[----:B-1----:R-:W-:-:S07]  /*4e70*/  IMAD R53, R40, R30, R53 ;  /* 0x0000001e28357224 */ /* 0x002fce00078e0235 */
.L_x_37777:
[----:B------:R-:W-:-:S13]  /*4e80*/  ISETP.GE.AND P0, PT, R55, 0xb, PT ;  /* 0x0000000b3700780c */ /* 0x000fda0003f06270 */
[----:B------:R-:W-:Y:S05]  /*4e90*/  @!P0 BRA `(.L_x_37779) ;  /* 0x0000000000108947 */ /* 0x000fea0003800000 */
[----:B------:R-:W-:-:S03]  /*4ea0*/  UMOV UR10, 0xffffffff ;  /* 0xffffffff000a7882 */ /* 0x000fc60000000000 */
[----:B------:R-:W-:Y:S05]  /*4eb0*/  BRA.DIV UR10, `(.L_x_37780) ;  /* 0x0000002a0a647947 */ /* 0x000fea000b800000 */
[----:B0-----:R0:W1:Y:S02]  /*4ec0*/  SHFL.IDX PT, R30, R50, R13, R19 ;  /* 0x0000000d321e7389 */ /* 0x00106400000e0013 */
.L_x_37927:
[----:B-1----:R-:W-:-:S07]  /*4ed0*/  IMAD R53, R41, R30, R53 ;  /* 0x0000001e29357224 */ /* 0x002fce00078e0235 */
.L_x_37779:
[----:B------:R-:W-:-:S13]  /*4ee0*/  ISETP.GE.AND P0, PT, R55, 0xc, PT ;  /* 0x0000000c3700780c */ /* 0x000fda0003f06270 */
[----:B------:R-:W-:Y:S05]  /*4ef0*/  @!P0 BRA `(.L_x_37781) ;  /* 0x0000000000108947 */ /* 0x000fea0003800000 */
[----:B------:R-:W-:-:S03]  /*4f00*/  UMOV UR10, 0xffffffff ;  /* 0xffffffff000a7882 */ /* 0x000fc60000000000 */
[----:B------:R-:W-:Y:S05]  /*4f10*/  BRA.DIV UR10, `(.L_x_37782) ;  /* 0x0000002a0a6c7947 */ /* 0x000fea000b800000 */
[----:B0-----:R0:W1:Y:S02]  /*4f20*/  SHFL.IDX PT, R30, R50, R14, R19 ;  /* 0x0000000e321e7389 */ /* 0x00106400000e0013 */
.L_x_37930:
[----:B-1----:R-:W-:-:S07]  /*4f30*/  IMAD R53, R42, R30, R53 ;  /* 0x0000001e2a357224 */ /* 0x002fce00078e0235 */
.L_x_37781:
[----:B------:R-:W-:-:S13]  /*4f40*/  ISETP.GE.AND P0, PT, R55, 0xd, PT ;  /* 0x0000000d3700780c */ /* 0x000fda0003f06270 */
[----:B------:R-:W-:Y:S05]  /*4f50*/  @!P0 BRA `(.L_x_37783) ;  /* 0x0000000000108947 */ /* 0x000fea0003800000 */
[----:B------:R-:W-:-:S03]  /*4f60*/  UMOV UR10, 0xffffffff ;  /* 0xffffffff000a7882 */ /* 0x000fc60000000000 */
[----:B------:R-:W-:Y:S05]  /*4f70*/  BRA.DIV UR10, `(.L_x_37784) ;  /* 0x0000002a0a747947 */ /* 0x000fea000b800000 */
[----:B0-----:R0:W1:Y:S02]  /*4f80*/  SHFL.IDX PT, R30, R50, R15, R19 ;  /* 0x0000000f321e7389 */ /* 0x00106400000e0013 */
.L_x_37933:
[----:B-1----:R-:W-:-:S07]  /*4f90*/  IMAD R53, R43, R30, R53 ;  /* 0x0000001e2b357224 */ /* 0x002fce00078e0235 */
.L_x_37783:
[----:B------:R-:W-:-:S13]  /*4fa0*/  ISETP.GE.AND P0, PT, R55, 0xe, PT ;  /* 0x0000000e3700780c */ /* 0x000fda0003f06270 */
[----:B------:R-:W-:Y:S05]  /*4fb0*/  @!P0 BRA `(.L_x_37785) ;  /* 0x0000000000108947 */ /* 0x000fea0003800000 */
[----:B------:R-:W-:-:S03]  /*4fc0*/  UMOV UR10, 0xffffffff ;  /* 0xffffffff000a7882 */ /* 0x000fc60000000000 */
[----:B------:R-:W-:Y:S05]  /*4fd0*/  BRA.DIV UR10, `(.L_x_37786) ;  /* 0x0000002a0a7c7947 */ /* 0x000fea000b800000 */
[----:B0-----:R0:W1:Y:S02]  /*4fe0*/  SHFL.IDX PT, R30, R50, R16, R19 ;  /* 0x00000010321e7389 */ /* 0x00106400000e0013 */
.L_x_37936:
[----:B-1----:R-:W-:-:S07]  /*4ff0*/  IMAD R53, R44, R30, R53 ;  /* 0x0000001e2c357224 */ /* 0x002fce00078e0235 */
.L_x_37785:
[----:B------:R-:W-:-:S13]  /*5000*/  ISETP.GE.AND P0, PT, R55, 0xf, PT ;  /* 0x0000000f3700780c */ /* 0x000fda0003f06270 */
[----:B------:R-:W-:Y:S05]  /*5010*/  @!P0 BRA `(.L_x_37787) ;  /* 0x0000000000108947 */ /* 0x000fea0003800000 */
[----:B------:R-:W-:-:S03]  /*5020*/  UMOV UR10, 0xffffffff ;  /* 0xffffffff000a7882 */ /* 0x000fc60000000000 */
[----:B------:R-:W-:Y:S05]  /*5030*/  BRA.DIV UR10, `(.L_x_37788) ;  /* 0x0000002a0a847947 */ /* 0x000fea000b800000 */
[----:B0-----:R0:W1:Y:S02]  /*5040*/  SHFL.IDX PT, R30, R50, R17, R19 ;  /* 0x00000011321e7389 */ /* 0x00106400000e0013 */
.L_x_37939:
[----:B-1----:R-:W-:-:S07]  /*5050*/  IMAD R53, R45, R30, R53 ;  /* 0x0000001e2d357224 */ /* 0x002fce00078e0235 */
.L_x_37787:
[----:B------:R-:W-:-:S13]  /*5060*/  ISETP.GE.AND P0, PT, R55, 0x10, PT ;  /* 0x000000103700780c */ /* 0x000fda0003f06270 */
[----:B------:R-:W-:Y:S05]  /*5070*/  @!P0 BRA `(.L_x_37789) ;  /* 0x0000000000108947 */ /* 0x000fea0003800000 */
[----:B------:R-:W-:-:S03]  /*5080*/  UMOV UR10, 0xffffffff ;  /* 0xffffffff000a7882 */ /* 0x000fc60000000000 */
[----:B------:R-:W-:Y:S05]  /*5090*/  BRA.DIV UR10, `(.L_x_37790) ;  /* 0x0000002a0a8c7947 */ /* 0x000fea000b800000 */
[----:B0-----:R0:W1:Y:S02]  /*50a0*/  SHFL.IDX PT, R30, R50, R18, R19 ;  /* 0x00000012321e7389 */ /* 0x00106400000e0013 */
.L_x_37942:
[----:B-1----:R-:W-:-:S07]  /*50b0*/  IMAD R53, R46, R30, R53 ;  /* 0x0000001e2e357224 */ /* 0x002fce00078e0235 */
.L_x_37789:
[----:B------:R-:W-:-:S07]  /*50c0*/  IMAD.U32 R30, RZ, RZ, UR14 ;  /* 0x0000000eff1e7e24 */ /* 0x000fce000f8e00ff */
.L_x_37791:
        /* <DEDUP_REMOVED lines=36> */
.L_x_37758:
[----:B------:R-:W-:Y:S05]  /*5310*/  @!P5 BRA `(.L_x_37793) ;  /* 0xffffffe800e8d947 */ /* 0x000fea000383ffff */
.L_x_37634:
        /* <DEDUP_REMOVED lines=133> */
.L_x_37797:
[----:B------:R-:W-:Y:S05]  /*5b70*/  BSYNC.RECONVERGENT B1 ;  /* 0x0000000000017941 */ /* 0x000fea0003800200 */
.L_x_37796:
        /* <DEDUP_REMOVED lines=13> */
.L_x_37798:
        /* <DEDUP_REMOVED lines=106> */
.L_x_37795:
[----:B------:R-:W-:Y:S05]  /*62f0*/  BSYNC.RECONVERGENT B0 ;  /* 0x0000000000007941 */ /* 0x000fea0003800200 */
.L_x_37794:
[----:B------:R-:W5:Y:S02]  /*6300*/  LDCU UR10, c[0x0][0x374] ;  /* 0x00006e80ff0a77ac */ /* 0x000f640008000800 */
[----:B-----5:R-:W-:Y:S02]  /*6310*/  UIADD3 UR9, UPT, UPT, UR10, UR9, URZ ;  /* 0x000000090a097290 */ /* 0x020fe4000fffe0ff */
[----:B------:R-:W-:-:S04]  /*6320*/  USHF.L.U32 UR10, UR10, 0x1, URZ ;  /* 0x000000010a0a7899 */ /* 0x000fc800080006ff */
[----:B------:R-:W-:-:S09]  /*6330*/  UISETP.GE.U32.AND UP0, UPT, UR9, UR10, UPT ;  /* 0x0000000a0900728c */ /* 0x000fd2000bf06070 */
[----:B------:R-:W-:Y:S05]  /*6340*/  BRA.U !UP0, `(.L_x_37799) ;  /* 0xffffffad08807547 */ /* 0x000fea000b83ffff */
[----:B------:R-:W-:Y:S05]  /*6350*/  EXIT ;  /* 0x000000000000794d */ /* 0x000fea0003800000 */
.L_x_37656:
[----:B------:R-:W-:Y:S01]  /*6360*/  BSSY B2, `(.L_x_37800) ;  /* 0x0000006000027945 */ /* 0x000fe20003800000 */
[----:B------:R-:W-:Y:S02]  /*6370*/  IMAD.MOV.U32 R31, RZ, RZ, R28 ;  /* 0x000000ffff1f7224 */ /* 0x000fe400078e001c */
[----:B------:R-:W-:-:S07]  /*6380*/  IMAD.MOV.U32 R30, RZ, RZ, -0x1 ;  /* 0xffffffffff1e7424 */ /* 0x000fce00078e00ff */
[----:B012---:R-:W-:Y:S05]  /*6390*/  WARPSYNC.COLLECTIVE R30, `(.L_x_37801) ;  /* 0x000000001e087348 */ /* 0x007fea0003c00000 */
[----:B-1----:R1:W3:Y:S02]  /*63a0*/  SHFL.IDX P0, R30, R50, R31, R19 ;  /* 0x0000001f321e7389 */ /* 0x0022e40000000013 */
[----:B0123--:R-:W-:Y:S05]  /*63b0*/  ENDCOLLECTIVE ;  /* 0x000000000000791b */ /* 0x00ffea0003800000 */
.L_x_37801:
[----:B------:R-:W-:Y:S05]  /*63c0*/  BSYNC B2 ;  /* 0x0000000000027941 */ /* 0x000fea0003800000 */
.L_x_37800:
[----:B------:R-:W-:Y:S05]  /*63d0*/  BRA `(.L_x_37802) ;  /* 0xffffffc000787947 */ /* 0x000fea000383ffff */
.L_x_37658:
[----:B------:R-:W-:Y:S01]  /*63e0*/  BSSY B2, `(.L_x_37803) ;  /* 0x0000006000027945 */ /* 0x000fe20003800000 */
[----:B------:R-:W-:Y:S01]  /*63f0*/  MOV R31, R4 ;  /* 0x00000004001f7202 */ /* 0x000fe20000000f00 */
[----:B------:R-:W-:-:S07]  /*6400*/  IMAD.MOV.U32 R30, RZ, RZ, -0x1 ;  /* 0xffffffffff1e7424 */ /* 0x000fce00078e00ff */
[----:B012---:R-:W-:Y:S05]  /*6410*/  WARPSYNC.COLLECTIVE R30, `(.L_x_37804) ;  /* 0x000000001e087348 */ /* 0x007fea0003c00000 */
[----:B-1----:R1:W3:Y:S02]  /*6420*/  SHFL.IDX P0, R30, R50, R31, R19 ;  /* 0x0000001f321e7389 */ /* 0x0022e40000000013 */
[----:B0123--:R-:W-:Y:S05]  /*6430*/  ENDCOLLECTIVE ;  /* 0x000000000000791b */ /* 0x00ffea0003800000 */
.L_x_37804:
[----:B------:R-:W-:Y:S05]  /*6440*/  BSYNC B2 ;  /* 0x0000000000027941 */ /* 0x000fea0003800000 */
.L_x_37803:
[----:B------:R-:W-:Y:S05]  /*6450*/  BRA `(.L_x_37805) ;  /* 0xffffffc0006c7947 */ /* 0x000fea000383ffff */
.L_x_37660:
[----:B------:R-:W-:Y:S01]  /*6460*/  BSSY B2, `(.L_x_37806) ;  /* 0x0000006000027945 */ /* 0x000fe20003800000 */
[----:B------:R-:W-:Y:S02]  /*6470*/  IMAD.MOV.U32 R31, RZ, RZ, R5 ;  /* 0x000000ffff1f7224 */ /* 0x000fe400078e0005 */
[----:B------:R-:W-:-:S07]  /*6480*/  IMAD.MOV.U32 R30, RZ, RZ, -0x1 ;  /* 0xffffffffff1e7424 */ /* 0x000fce00078e00ff */
[----:B012---:R-:W-:Y:S05]  /*6490*/  WARPSYNC.COLLECTIVE R30, `(.L_x_37807) ;  /* 0x000000001e087348 */ /* 0x007fea0003c00000 */
[----:B-1----:R1:W3:Y:S02]  /*64a0*/  SHFL.IDX P0, R30, R50, R31, R19 ;  /* 0x0000001f321e7389 */ /* 0x0022e40000000013 */
[----:B0123--:R-:W-:Y:S05]  /*64b0*/  ENDCOLLECTIVE ;  /* 0x000000000000791b */ /* 0x00ffea0003800000 */
.L_x_37807:
[----:B------:R-:W-:Y:S05]  /*64c0*/  BSYNC B2 ;  /* 0x0000000000027941 */ /* 0x000fea0003800000 */
.L_x_37806:
[----:B------:R-:W-:Y:S05]  /*64d0*/  BRA `(.L_x_37808) ;  /* 0xffffffc000607947 */ /* 0x000fea000383ffff */
.L_x_37662:
[----:B------:R-:W-:Y:S01]  /*64e0*/  BSSY B2, `(.L_x_37809) ;  /* 0x0000006000027945 */ /* 0x000fe20003800000 */
[----:B------:R-:W-:Y:S01]  /*64f0*/  MOV R31, R6 ;  /* 0x00000006001f7202 */ /* 0x000fe20000000f00 */
[----:B------:R-:W-:-:S07]  /*6500*/  IMAD.MOV.U32 R30, RZ, RZ, -0x1 ;  /* 0xffffffffff1e7424 */ /* 0x000fce00078e00ff */
[----:B012---:R-:W-:Y:S05]  /*6510*/  WARPSYNC.COLLECTIVE R30, `(.L_x_37810) ;  /* 0x000000001e087348 */ /* 0x007fea0003c00000 */
[----:B-1----:R1:W3:Y:S02]  /*6520*/  SHFL.IDX P0, R30, R50, R31, R19 ;  /* 0x0000001f321e7389 */ /* 0x0022e40000000013 */
[----:B0123--:R-:W-:Y:S05]  /*6530*/  ENDCOLLECTIVE ;  /* 0x000000000000791b */ /* 0x00ffea0003800000 */
.L_x_37810:
[----:B------:R-:W-:Y:S05]  /*6540*/  BSYNC B2 ;  /* 0x0000000000027941 */ /* 0x000fea0003800000 */
.L_x_37809:
[----:B------:R-:W-:Y:S05]  /*6550*/  BRA `(.L_x_37811) ;  /* 0xffffffc000547947 */ /* 0x000fea000383ffff */
.L_x_37664:
[----:B------:R-:W-:Y:S01]  /*6560*/  BSSY B2, `(.L_x_37812) ;  /* 0x0000006000027945 */ /* 0x000fe20003800000 */
[----:B------:R-:W-:Y:S02]  /*6570*/  IMAD.MOV.U32 R31, RZ, RZ, R7 ;  /* 0x000000ffff1f7224 */ /* 0x000fe400078e0007 */
[----:B------:R-:W-:-:S07]  /*6580*/  IMAD.MOV.U32 R30, RZ, RZ, -0x1 ;  /* 0xffffffffff1e7424 */ /* 0x000fce00078e00ff */
[----:B012---:R-:W-:Y:S05]  /*6590*/  WARPSYNC.COLLECTIVE R30, `(.L_x_37813) ;  /* 0x000000001e087348 */ /* 0x007fea0003c00000 */
[----:B-1----:R1:W3:Y:S02]  /*65a0*/  SHFL.IDX P0, R30, R50, R31, R19 ;  /* 0x0000001f321e7389 */ /* 0x0022e40000000013 */
[----:B0123--:R-:W-:Y:S05]  /*65b0*/  ENDCOLLECTIVE ;  /* 0x000000000000791b */ /* 0x00ffea0003800000 */
.L_x_37813:
[----:B------:R-:W-:Y:S05]  /*65c0*/  BSYNC B2 ;  /* 0x0000000000027941 */ /* 0x000fea0003800000 */
.L_x_37812:
[----:B------:R-:W-:Y:S05]  /*65d0*/  BRA `(.L_x_37814) ;  /* 0xffffffc000487947 */ /* 0x000fea000383ffff */
.L_x_37666:
[----:B------:R-:W-:Y:S01]  /*65e0*/  BSSY B2, `(.L_x_37815) ;  /* 0x0000006000027945 */ /* 0x000fe20003800000 */
[----:B------:R-:W-:Y:S01]  /*65f0*/  MOV R31, R8 ;  /* 0x00000008001f7202 */ /* 0x000fe20000000f00 */
[----:B------:R-:W-:-:S07]  /*6600*/  IMAD.MOV.U32 R30, RZ, RZ, -0x1 ;  /* 0xffffffffff1e7424 */ /* 0x000fce00078e00ff */
[----:B012---:R-:W-:Y:S05]  /*6610*/  WARPSYNC.COLLECTIVE R30, `(.L_x_37816) ;  /* 0x000000001e087348 */ /* 0x007fea0003c00000 */
[----:B-1----:R1:W3:Y:S02]  /*6620*/  SHFL.IDX P0, R30, R50, R31, R19 ;  /* 0x0000001f321e7389 */ /* 0x0022e40000000013 */
[----:B0123--:R-:W-:Y:S05]  /*6630*/  ENDCOLLECTIVE ;  /* 0x000000000000791b */ /* 0x00ffea0003800000 */
.L_x_37816:
[----:B------:R-:W-:Y:S05]  /*6640*/  BSYNC B2 ;  /* 0x0000000000027941 */ /* 0x000fea0003800000 */
.L_x_37815:
[----:B------:R-:W-:Y:S05]  /*6650*/  BRA `(.L_x_37817) ;  /* 0xffffffc000447947 */ /* 0x000fea000383ffff */
.L_x_37668:
[----:B------:R-:W-:Y:S01]  /*6660*/  BSSY B2, `(.L_x_37818) ;  /* 0x0000006000027945 */ /* 0x000fe20003800000 */
[----:B------:R-:W-:Y:S02]  /*6670*/  IMAD.MOV.U32 R31, RZ, RZ, R9 ;  /* 0x000000ffff1f7224 */ /* 0x000fe400078e0009 */
[----:B------:R-:W-:-:S07]  /*6680*/  IMAD.MOV.U32 R30, RZ, RZ, -0x1 ;  /* 0xffffffffff1e7424 */ /* 0x000fce00078e00ff */
[----:B012---:R-:W-:Y:S05]  /*6690*/  WARPSYNC.COLLECTIVE R30, `(.L_x_37819) ;  /* 0x000000001e087348 */ /* 0x007fea0003c00000 */
[----:B-1----:R1:W3:Y:S02]  /*66a0*/  SHFL.IDX P0, R30, R50, R31, R19 ;  /* 0x0000001f321e7389 */ /* 0x0022e40000000013 */
[----:B0123--:R-:W-:Y:S05]  /*66b0*/  ENDCOLLECTIVE ;  /* 0x000000000000791b */ /* 0x00ffea0003800000 */
.L_x_37819:
[----:B------:R-:W-:Y:S05]  /*66c0*/  BSYNC B2 ;  /* 0x0000000000027941 */ /* 0x000fea0003800000 */
.L_x_37818:
[----:B------:R-:W-:Y:S05]  /*66d0*/  BRA `(.L_x_37820) ;  /* 0xffffffc0003c7947 */ /* 0x000fea000383ffff */
.L_x_37670:
[----:B------:R-:W-:Y:S01]  /*66e0*/  BSSY B2, `(.L_x_37821) ;  /* 0x0000006000027945 */ /* 0x000fe20003800000 */
[----:B------:R-:W-:Y:S01]  /*66f0*/  MOV R31, R10 ;  /* 0x0000000a001f7202 */ /* 0x000fe20000000f00 */
[----:B------:R-:W-:-:S07]  /*6700*/  IMAD.MOV.U32 R30, RZ, RZ, -0x1 ;  /* 0xffffffffff1e7424 */ /* 0x000fce00078e00ff */
[----:B012---:R-:W-:Y:S05]  /*6710*/  WARPSYNC.COLLECTIVE R30, `(.L_x_37822) ;  /* 0x000000001e087348 */ /* 0x007fea0003c00000 */
[----:B-1----:R1:W3:Y:S02]  /*6720*/  SHFL.IDX P0, R30, R50, R31, R19 ;  /* 0x0000001f321e7389 */ /* 0x0022e40000000013 */
[----:B0123--:R-:W-:Y:S05]  /*6730*/  ENDCOLLECTIVE ;  /* 0x000000000000791b */ /* 0x00ffea0003800000 */
.L_x_37822:
[----:B------:R-:W-:Y:S05]  /*6740*/  BSYNC B2 ;  /* 0x0000000000027941 */ /* 0x000fea0003800000 */
.L_x_37821:
[----:B------:R-:W-:Y:S05]  /*6750*/  BRA `(.L_x_37823) ;  /* 0xffffffc000347947 */ /* 0x000fea000383ffff */
.L_x_37672:
[----:B------:R-:W-:Y:S01]  /*6760*/  BSSY B2, `(.L_x_37824) ;  /* 0x0000006000027945 */ /* 0x000fe20003800000 */
[----:B------:R-:W-:Y:S02]  /*6770*/  IMAD.MOV.U32 R31, RZ, RZ, R11 ;  /* 0x000000ffff1f7224 */ /* 0x000fe400078e000b */
[----:B------:R-:W-:-:S07]  /*6780*/  IMAD.MOV.U32 R30, RZ, RZ, -0x1 ;  /* 0xffffffffff1e7424 */ /* 0x000fce00078e00ff */
[----:B012---:R-:W-:Y:S05]  /*6790*/  WARPSYNC.COLLECTIVE R30, `(.L_x_37825) ;  /* 0x000000001e087348 */ /* 0x007fea0003c00000 */
[----:B-1----:R1:W3:Y:S02]  /*67a0*/  SHFL.IDX P0, R30, R50, R31, R19 ;  /* 0x0000001f321e7389 */ /* 0x0022e40000000013 */
[----:B0123--:R-:W-:Y:S05]  /*67b0*/  ENDCOLLECTIVE ;  /* 0x000000000000791b */ /* 0x00ffea0003800000 */
.L_x_37825:
[----:B------:R-:W-:Y:S05]  /*67c0*/  BSYNC B2 ;  /* 0x0000000000027941 */ /* 0x000fea0003800000 */
.L_x_37824:
[----:B------:R-:W-:Y:S05]  /*67d0*/  BRA `(.L_x_37826) ;  /* 0xffffffc0002c7947 */ /* 0x000fea000383ffff */
.L_x_37674:
[----:B------:R-:W-:Y:S01]  /*67e0*/  BSSY B2, `(.L_x_37827) ;  /* 0x0000006000027945 */ /* 0x000fe20003800000 */
[----:B------:R-:W-:Y:S01]  /*67f0*/  MOV R31, R12 ;  /* 0x0000000c001f7202 */ /* 0x000fe20000000f00 */
[----:B------:R-:W-:-:S07]  /*6800*/  IMAD.MOV.U32 R30, RZ, RZ, -0x1 ;  /* 0xffffffffff1e7424 */ /* 0x000fce00078e00ff */
[----:B012---:R-:W-:Y:S05]  /*6810*/  WARPSYNC.COLLECTIVE R30, `(.L_x_37828) ;  /* 0x000000001e087348 */ /* 0x007fea0003c00000 */
[----:B-1----:R1:W3:Y:S02]  /*6820*/  SHFL.IDX P0, R30, R50, R31, R19 ;  /* 0x0000001f321e7389 */ /* 0x0022e40000000013 */
[----:B0123--:R-:W-:Y:S05]  /*6830*/  ENDCOLLECTIVE ;  /* 0x000000000000791b */ /* 0x00ffea0003800000 */
.L_x_37828:
[----:B------:R-:W-:Y:S05]  /*6840*/  BSYNC B2 ;  /* 0x0000000000027941 */ /* 0x000fea0003800000 */
.L_x_37827:
[----:B------:R-:W-:Y:S05]  /*6850*/  BRA `(.L_x_37829) ;  /* 0xffffffc000247947 */ /* 0x000fea000383ffff */
.L_x_37676:
[----:B------:R-:W-:Y:S01]  /*6860*/  BSSY B2, `(.L_x_37830) ;  /* 0x0000006000027945 */ /* 0x000fe20003800000 */
[----:B------:R-:W-:Y:S02]  /*6870*/  IMAD.MOV.U32 R31, RZ, RZ, R13 ;  /* 0x000000ffff1f7224 */ /* 0x000fe400078e000d */
[----:B------:R-:W-:-:S07]  /*6880*/  IMAD.MOV.U32 R30, RZ, RZ, -0x1 ;  /* 0xffffffffff1e7424 */ /* 0x000fce00078e00ff */
[----:B012---:R-:W-:Y:S05]  /*6890*/  WARPSYNC.COLLECTIVE R30, `(.L_x_37831) ;  /* 0x000000001e087348 */ /* 0x007fea0003c00000 */
[----:B-1----:R1:W3:Y:S02]  /*68a0*/  SHFL.IDX P0, R30, R50, R31, R19 ;  /* 0x0000001f321e7389 */ /* 0x0022e40000000013 */
[----:B0123--:R-:W-:Y:S05]  /*68b0*/  ENDCOLLECTIVE ;  /* 0x000000000000791b */ /* 0x00ffea0003800000 */
.L_x_37831:
[----:B------:R-:W-:Y:S05]  /*68c0*/  BSYNC B2 ;  /* 0x0000000000027941 */ /* 0x000fea0003800000 */
.L_x_37830:
[----:B------:R-:W-:Y:S05]  /*68d0*/  BRA `(.L_x_37832) ;  /* 0xffffffc0001c7947 */ /* 0x000fea000383ffff */
.L_x_37678:
[----:B------:R-:W-:Y:S01]  /*68e0*/  BSSY B2, `(.L_x_37833) ;  /* 0x0000006000027945 */ /* 0x000fe20003800000 */
[----:B------:R-:W-:Y:S01]  /*68f0*/  MOV R31, R14 ;  /* 0x0000000e001f7202 */ /* 0x000fe20000000f00 */
[----:B------:R-:W-:-:S07]  /*6900*/  IMAD.MOV.U32 R30, RZ, RZ, -0x1 ;  /* 0xffffffffff1e7424 */ /* 0x000fce00078e00ff */
[----:B012---:R-:W-:Y:S05]  /*6910*/  WARPSYNC.COLLECTIVE R30, `(.L_x_37834) ;  /* 0x000000001e087348 */ /* 0x007fea0003c00000 */
[----:B-1----:R1:W3:Y:S02]  /*6920*/  SHFL.IDX P0, R30, R50, R31, R19 ;  /* 0x0000001f321e7389 */ /* 0x0022e40000000013 */
[----:B0123--:R-:W-:Y:S05]  /*6930*/  ENDCOLLECTIVE ;  /* 0x000000000000791b */ /* 0x00ffea0003800000 */
.L_x_37834:
[----:B------:R-:W-:Y:S05]  /*6940*/  BSYNC B2 ;  /* 0x0000000000027941 */ /* 0x000fea0003800000 */
.L_x_37833:
[----:B------:R-:W-:Y:S05]  /*6950*/  BRA `(.L_x_37835) ;  /* 0xffffffc000147947 */ /* 0x000fea000383ffff */
.L_x_37680:
[----:B------:R-:W-:Y:S01]  /*6960*/  BSSY B2, `(.L_x_37836) ;  /* 0x0000006000027945 */ /* 0x000fe20003800000 */
[----:B------:R-:W-:Y:S02]  /*6970*/  IMAD.MOV.U32 R31, RZ, RZ, R15 ;  /* 0x000000ffff1f7224 */ /* 0x000fe400078e000f */
[----:B------:R-:W-:-:S07]  /*6980*/  IMAD.MOV.U32 R30, RZ, RZ, -0x1 ;  /* 0xffffffffff1e7424 */ /* 0x000fce00078e00ff */
[----:B012---:R-:W-:Y:S05]  /*6990*/  WARPSYNC.COLLECTIVE R30, `(.L_x_37837) ;  /* 0x000000001e087348 */ /* 0x007fea0003c00000 */
[----:B-1----:R1:W3:Y:S02]  /*69a0*/  SHFL.IDX P0, R30, R50, R31, R19 ;  /* 0x0000001f321e7389 */ /* 0x0022e40000000013 */
[----:B0123--:R-:W-:Y:S05]  /*69b0*/  ENDCOLLECTIVE ;  /* 0x000000000000791b */ /* 0x00ffea0003800000 */
.L_x_37837:
[----:B------:R-:W-:Y:S05]  /*69c0*/  BSYNC B2 ;  /* 0x0000000000027941 */ /* 0x000fea0003800000 */
.L_x_37836:
[----:B------:R-:W-:Y:S05]  /*69d0*/  BRA `(.L_x_37838) ;  /* 0xffffffc0000c7947 */ /* 0x000fea000383ffff */
.L_x_37682:
[----:B------:R-:W-:Y:S01]  /*69e0*/  BSSY B2, `(.L_x_37839) ;  /* 0x0000006000027945 */ /* 0x000fe20003800000 */
[----:B------:R-:W-:Y:S01]  /*69f0*/  MOV R31, R16 ;  /* 0x00000010001f7202 */ /* 0x000fe20000000f00 */
[----:B------:R-:W-:-:S07]  /*6a00*/  IMAD.MOV.U32 R30, RZ, RZ, -0x1 ;  /* 0xffffffffff1e7424 */ /* 0x000fce00078e00ff */
[----:B012---:R-:W-:Y:S05]  /*6a10*/  WARPSYNC.COLLECTIVE R30, `(.L_x_37840) ;  /* 0x000000001e087348 */ /* 0x007fea0003c00000 */
[----:B-1----:R1:W3:Y:S02]  /*6a20*/  SHFL.IDX P0, R30, R50, R31, R19 ;  /* 0x0000001f321e7389 */ /* 0x0022e40000000013 */
[----:B0123--:R-:W-:Y:S05]  /*6a30*/  ENDCOLLECTIVE ;  /* 0x000000000000791b */ /* 0x00ffea0003800000 */
.L_x_37840:
[----:B------:R-:W-:Y:S05]  /*6a40*/  BSYNC B2 ;  /* 0x0000000000027941 */ /* 0x000fea0003800000 */
.L_x_37839:
[----:B------:R-:W-:Y:S05]  /*6a50*/  BRA `(.L_x_37841) ;  /* 0xffffffc000047947 */ /* 0x000fea000383ffff */
.L_x_37684:
[----:B------:R-:W-:Y:S01]  /*6a60*/  BSSY B2, `(.L_x_37842) ;  /* 0x0000006000027945 */ /* 0x000fe20003800000 */
[----:B------:R-:W-:Y:S02]  /*6a70*/  IMAD.MOV.U32 R31, RZ, RZ, R17 ;  /* 0x000000ffff1f7224 */ /* 0x000fe400078e0011 */
[----:B------:R-:W-:-:S07]  /*6a80*/  IMAD.MOV.U32 R30, RZ, RZ, -0x1 ;  /* 0xffffffffff1e7424 */ /* 0x000fce00078e00ff */
[----:B012---:R-:W-:Y:S05]  /*6a90*/  WARPSYNC.COLLECTIVE R30, `(.L_x_37843) ;  /* 0x000000001e087348 */ /* 0x007fea0003c00000 */
[----:B-1----:R1:W3:Y:S02]  /*6aa0*/  SHFL.IDX P0, R30, R50, R31, R19 ;  /* 0x0000001f321e7389 */ /* 0x0022e40000000013 */
[----:B0123--:R-:W-:Y:S05]  /*6ab0*/  ENDCOLLECTIVE ;  /* 0x000000000000791b */ /* 0x00ffea0003800000 */
.L_x_37843:
[----:B------:R-:W-:Y:S05]  /*6ac0*/  BSYNC B2 ;  /* 0x0000000000027941 */ /* 0x000fea0003800000 */
.L_x_37842:
[----:B------:R-:W-:Y:S05]  /*6ad0*/  BRA `(.L_x_37844) ;  /* 0xffffffbc00fc7947 */ /* 0x000fea000383ffff */
.L_x_37686:
[----:B------:R-:W-:Y:S01]  /*6ae0*/  BSSY B2, `(.L_x_37845) ;  /* 0x0000006000027945 */ /* 0x000fe20003800000 */
[----:B------:R-:W-:Y:S01]  /*6af0*/  MOV R31, R18 ;  /* 0x00000012001f7202 */ /* 0x000fe20000000f00 */
[----:B------:R-:W-:-:S07]  /*6b00*/  IMAD.MOV.U32 R30, RZ, RZ, -0x1 ;  /* 0xffffffffff1e7424 */ /* 0x000fce00078e00ff */
[----:B012---:R-:W-:Y:S05]  /*6b10*/  WARPSYNC.COLLECTIVE R30, `(.L_x_37846) ;  /* 0x000000001e087348 */ /* 0x007fea0003c00000 */
[----:B-1----:R1:W3:Y:S02]  /*6b20*/  SHFL.IDX P0, R30, R50, R31, R19 ;  /* 0x0000001f321e7389 */ /* 0x0022e40000000013 */
[----:B0123--:R-:W-:Y:S05]  /*6b30*/  ENDCOLLECTIVE ;  /* 0x000000000000791b */ /* 0x00ffea0003800000 */
.L_x_37846:
[----:B------:R-:W-:Y:S05]  /*6b40*/  BSYNC B2 ;  /* 0x0000000000027941 */ /* 0x000fea0003800000 */
.L_x_37845:
[----:B------:R-:W-:Y:S05]  /*6b50*/  BRA `(.L_x_37847) ;  /* 0xffffffbc00f47947 */ /* 0x000fea000383ffff */
.L_x_37709:
[----:B------:R-:W-:Y:S01]  /*6b60*/  BSSY B1, `(.L_x_37848) ;  /* 0x0000006000017945 */ /* 0x000fe20003800000 */
[----:B------:R-:W-:Y:S02]  /*6b70*/  IMAD.MOV.U32 R31, RZ, RZ, R28 ;  /* 0x000000ffff1f7224 */ /* 0x000fe400078e001c */
[----:B------:R-:W-:-:S07]  /*6b80*/  IMAD.MOV.U32 R30, RZ, RZ, -0x1 ;  /* 0xffffffffff1e7424 */ /* 0x000fce00078e00ff */
[----:B012---:R-:W-:Y:S05]  /*6b90*/  WARPSYNC.COLLECTIVE R30, `(.L_x_37849) ;  /* 0x000000001e087348 */ /* 0x007fea0003c00000 */
[----:B-1----:R1:W3:Y:S02]  /*6ba0*/  SHFL.IDX P0, R30, R50, R31, R19 ;  /* 0x0000001f321e7389 */ /* 0x0022e40000000013 */
[----:B0123--:R-:W-:Y:S05]  /*6bb0*/  ENDCOLLECTIVE ;  /* 0x000000000000791b */ /* 0x00ffea0003800000 */
.L_x_37849:
[----:B------:R-:W-:Y:S05]  /*6bc0*/  BSYNC B1 ;  /* 0x0000000000017941 */ /* 0x000fea0003800000 */
.L_x_37848:
[----:B------:R-:W-:Y:S05]  /*6bd0*/  BRA `(.L_x_37850) ;  /* 0xffffffcc00307947 */ /* 0x000fea000383ffff */
.L_x_37711:
[----:B------:R-:W-:Y:S01]  /*6be0*/  BSSY B1, `(.L_x_37851) ;  /* 0x0000006000017945 */ /* 0x000fe20003800000 */
[----:B------:R-:W-:Y:S01]  /*6bf0*/  MOV R31, R4 ;  /* 0x00000004001f7202 */ /* 0x000fe20000000f00 */
[----:B------:R-:W-:-:S07]  /*6c00*/  IMAD.MOV.U32 R30, RZ, RZ, -0x1 ;  /* 0xffffffffff1e7424 */ /* 0x000fce00078e00ff */
[----:B012---:R-:W-:Y:S05]  /*6c10*/  WARPSYNC.COLLECTIVE R30, `(.L_x_37852) ;  /* 0x000000001e087348 */ /* 0x007fea0003c00000 */
[----:B-1----:R1:W3:Y:S02]  /*6c20*/  SHFL.IDX P0, R30, R50, R31, R19 ;  /* 0x0000001f321e7389 */ /* 0x0022e40000000013 */
[----:B0123--:R-:W-:Y:S05]  /*6c30*/  ENDCOLLECTIVE ;  /* 0x000000000000791b */ /* 0x00ffea0003800000 */
.L_x_37852:
[----:B------:R-:W-:Y:S05]  /*6c40*/  BSYNC B1 ;  /* 0x0000000000017941 */ /* 0x000fea0003800000 */
.L_x_37851:
[----:B------:R-:W-:Y:S05]  /*6c50*/  BRA `(.L_x_37853) ;  /* 0xffffffcc00247947 */ /* 0x000fea000383ffff */
.L_x_37713:
[----:B------:R-:W-:Y:S01]  /*6c60*/  BSSY B1, `(.L_x_37854) ;  /* 0x0000006000017945 */ /* 0x000fe20003800000 */
[----:B------:R-:W-:Y:S02]  /*6c70*/  IMAD.MOV.U32 R31, RZ, RZ, R5 ;  /* 0x000000ffff1f7224 */ /* 0x000fe400078e0005 */
[----:B------:R-:W-:-:S07]  /*6c80*/  IMAD.MOV.U32 R30, RZ, RZ, -0x1 ;  /* 0xffffffffff1e7424 */ /* 0x000fce00078e00ff */
[----:B012---:R-:W-:Y:S05]  /*6c90*/  WARPSYNC.COLLECTIVE R30, `(.L_x_37855) ;  /* 0x000000001e087348 */ /* 0x007fea0003c00000 */
[----:B-1----:R1:W3:Y:S02]  /*6ca0*/  SHFL.IDX P0, R30, R50, R31, R19 ;  /* 0x0000001f321e7389 */ /* 0x0022e40000000013 */
[----:B0123--:R-:W-:Y:S05]  /*6cb0*/  ENDCOLLECTIVE ;  /* 0x000000000000791b */ /* 0x00ffea0003800000 */
.L_x_37855:
[----:B------:R-:W-:Y:S05]  /*6cc0*/  BSYNC B1 ;  /* 0x0000000000017941 */ /* 0x000fea0003800000 */
.L_x_37854:
[----:B------:R-:W-:Y:S05]  /*6cd0*/  BRA `(.L_x_37856) ;  /* 0xffffffcc00187947 */ /* 0x000fea000383ffff */
.L_x_37715:
[----:B------:R-:W-:Y:S01]  /*6ce0*/  BSSY B1, `(.L_x_37857) ;  /* 0x0000006000017945 */ /* 0x000fe20003800000 */
[----:B------:R-:W-:Y:S01]  /*6cf0*/  MOV R31, R6 ;  /* 0x00000006001f7202 */ /* 0x000fe20000000f00 */
[----:B------:R-:W-:-:S07]  /*6d00*/  IMAD.MOV.U32 R30, RZ, RZ, -0x1 ;  /* 0xffffffffff1e7424 */ /* 0x000fce00078e00ff */
[----:B012---:R-:W-:Y:S05]  /*6d10*/  WARPSYNC.COLLECTIVE R30, `(.L_x_37858) ;  /* 0x000000001e087348 */ /* 0x007fea0003c00000 */
[----:B-1----:R1:W3:Y:S02]  /*6d20*/  SHFL.IDX P0, R30, R50, R31, R19 ;  /* 0x0000001f321e7389 */ /* 0x0022e40000000013 */
[----:B0123--:R-:W-:Y:S05]  /*6d30*/  ENDCOLLECTIVE ;  /* 0x000000000000791b */ /* 0x00ffea0003800000 */
.L_x_37858:
[----:B------:R-:W-:Y:S05]  /*6d40*/  BSYNC B1 ;  /* 0x0000000000017941 */ /* 0x000fea0003800000 */
.L_x_37857:
[----:B------:R-:W-:Y:S05]  /*6d50*/  BRA `(.L_x_37859) ;  /* 0xffffffcc000c7947 */ /* 0x000fea000383ffff */
.L_x_37717:
[----:B------:R-:W-:Y:S01]  /*6d60*/  BSSY B1, `(.L_x_37860) ;  /* 0x0000006000017945 */ /* 0x000fe20003800000 */
[----:B------:R-:W-:Y:S02]  /*6d70*/  IMAD.MOV.U32 R31, RZ, RZ, R7 ;  /* 0x000000ffff1f7224 */ /* 0x000fe400078e0007 */
[----:B------:R-:W-:-:S07]  /*6d80*/  IMAD.MOV.U32 R30, RZ, RZ, -0x1 ;  /* 0xffffffffff1e7424 */ /* 0x000fce00078e00ff */
[----:B012---:R-:W-:Y:S05]  /*6d90*/  WARPSYNC.COLLECTIVE R30, `(.L_x_37861) ;  /* 0x000000001e087348 */ /* 0x007fea0003c00000 */
[----:B-1----:R1:W3:Y:S02]  /*6da0*/  SHFL.IDX P0, R30, R50, R31, R19 ;  /* 0x0000001f321e7389 */ /* 0x0022e40000000013 */
[----:B0123--:R-:W-:Y:S05]  /*6db0*/  ENDCOLLECTIVE ;  /* 0x000000000000791b */ /* 0x00ffea0003800000 */
.L_x_37861:
[----:B------:R-:W-:Y:S05]  /*6dc0*/  BSYNC B1 ;  /* 0x0000000000017941 */ /* 0x000fea0003800000 */
.L_x_37860:
[----:B------:R-:W-:Y:S05]  /*6dd0*/  BRA `(.L_x_37862) ;  /* 0xffffffcc00007947 */ /* 0x000fea000383ffff */
.L_x_37719:
[----:B------:R-:W-:Y:S01]  /*6de0*/  BSSY B1, `(.L_x_37863) ;  /* 0x0000006000017945 */ /* 0x000fe20003800000 */
[----:B------:R-:W-:Y:S01]  /*6df0*/  MOV R31, R8 ;  /* 0x00000008001f7202 */ /* 0x000fe20000000f00 */
[----:B------:R-:W-:-:S07]  /*6e00*/  IMAD.MOV.U32 R30, RZ, RZ, -0x1 ;  /* 0xffffffffff1e7424 */ /* 0x000fce00078e00ff */
[----:B012---:R-:W-:Y:S05]  /*6e10*/  WARPSYNC.COLLECTIVE R30, `(.L_x_37864) ;  /* 0x000000001e087348 */ /* 0x007fea0003c00000 */
[----:B-1----:R1:W3:Y:S02]  /*6e20*/  SHFL.IDX P0, R30, R50, R31, R19 ;  /* 0x0000001f321e7389 */ /* 0x0022e40000000013 */
[----:B0123--:R-:W-:Y:S05]  /*6e30*/  ENDCOLLECTIVE ;  /* 0x000000000000791b */ /* 0x00ffea0003800000 */
.L_x_37864:
[----:B------:R-:W-:Y:S05]  /*6e40*/  BSYNC B1 ;  /* 0x0000000000017941 */ /* 0x000fea0003800000 */
.L_x_37863:
[----:B------:R-:W-:Y:S05]  /*6e50*/  BRA `(.L_x_37865) ;  /* 0xffffffc800fc7947 */ /* 0x000fea000383ffff */
.L_x_37721:
[----:B------:R-:W-:Y:S01]  /*6e60*/  BSSY B1, `(.L_x_37866) ;  /* 0x0000006000017945 */ /* 0x000fe20003800000 */
[----:B------:R-:W-:Y:S02]  /*6e70*/  IMAD.MOV.U32 R31, RZ, RZ, R9 ;  /* 0x000000ffff1f7224 */ /* 0x000fe400078e0009 */
[----:B------:R-:W-:-:S07]  /*6e80*/  IMAD.MOV.U32 R30, RZ, RZ, -0x1 ;  /* 0xffffffffff1e7424 */ /* 0x000fce00078e00ff */
[----:B012---:R-:W-:Y:S05]  /*6e90*/  WARPSYNC.COLLECTIVE R30, `(.L_x_37867) ;  /* 0x000000001e087348 */ /* 0x007fea0003c00000 */
[----:B-1----:R1:W3:Y:S02]  /*6ea0*/  SHFL.IDX P0, R30, R50, R31, R19 ;  /* 0x0000001f321e7389 */ /* 0x0022e40000000013 */
[----:B0123--:R-:W-:Y:S05]  /*6eb0*/  ENDCOLLECTIVE ;  /* 0x000000000000791b */ /* 0x00ffea0003800000 */
.L_x_37867:
[----:B------:R-:W-:Y:S05]  /*6ec0*/  BSYNC B1 ;  /* 0x0000000000017941 */ /* 0x000fea0003800000 */
.L_x_37866:
[----:B------:R-:W-:Y:S05]  /*6ed0*/  BRA `(.L_x_37868) ;  /* 0xffffffc800f47947 */ /* 0x000fea000383ffff */
.L_x_37723:
[----:B------:R-:W-:Y:S01]  /*6ee0*/  BSSY B1, `(.L_x_37869) ;  /* 0x0000006000017945 */ /* 0x000fe20003800000 */
[----:B------:R-:W-:Y:S01]  /*6ef0*/  MOV R31, R10 ;  /* 0x0000000a001f7202 */ /* 0x000fe20000000f00 */
[----:B------:R-:W-:-:S07]  /*6f00*/  IMAD.MOV.U32 R30, RZ, RZ, -0x1 ;  /* 0xffffffffff1e7424 */ /* 0x000fce00078e00ff */
[----:B012---:R-:W-:Y:S05]  /*6f10*/  WARPSYNC.COLLECTIVE R30, `(.L_x_37870) ;  /* 0x000000001e087348 */ /* 0x007fea0003c00000 */
[----:B-1----:R1:W3:Y:S02]  /*6f20*/  SHFL.IDX P0, R30, R50, R31, R19 ;  /* 0x0000001f321e7389 */ /* 0x0022e40000000013 */
[----:B0123--:R-:W-:Y:S05]  /*6f30*/  ENDCOLLECTIVE ;  /* 0x000000000000791b */ /* 0x00ffea0003800000 */
.L_x_37870:
[----:B------:R-:W-:Y:S05]  /*6f40*/  BSYNC B1 ;  /* 0x0000000000017941 */ /* 0x000fea0003800000 */
.L_x_37869:
[----:B------:R-:W-:Y:S05]  /*6f50*/  BRA `(.L_x_37871) ;  /* 0xffffffc800ec7947 */ /* 0x000fea000383ffff */
.L_x_37725:
[----:B------:R-:W-:Y:S01]  /*6f60*/  BSSY B1, `(.L_x_37872) ;  /* 0x0000006000017945 */ /* 0x000fe20003800000 */
[----:B------:R-:W-:Y:S02]  /*6f70*/  IMAD.MOV.U32 R31, RZ, RZ, R11 ;  /* 0x000000ffff1f7224 */ /* 0x000fe400078e000b */
[----:B------:R-:W-:-:S07]  /*6f80*/  IMAD.MOV.U32 R30, RZ, RZ, -0x1 ;  /* 0xffffffffff1e7424 */ /* 0x000fce00078e00ff */
[----:B012---:R-:W-:Y:S05]  /*6f90*/  WARPSYNC.COLLECTIVE R30, `(.L_x_37873) ;  /* 0x000000001e087348 */ /* 0x007fea0003c00000 */
[----:B-1----:R1:W3:Y:S02]  /*6fa0*/  SHFL.IDX P0, R30, R50, R31, R19 ;  /* 0x0000001f321e7389 */ /* 0x0022e40000000013 */
[----:B0123--:R-:W-:Y:S05]  /*6fb0*/  ENDCOLLECTIVE ;  /* 0x000000000000791b */ /* 0x00ffea0003800000 */
.L_x_37873:
[----:B------:R-:W-:Y:S05]  /*6fc0*/  BSYNC B1 ;  /* 0x0000000000017941 */ /* 0x000fea0003800000 */
.L_x_37872:
[----:B------:R-:W-:Y:S05]  /*6fd0*/  BRA `(.L_x_37874) ;  /* 0xffffffc800e47947 */ /* 0x000fea000383ffff */
.L_x_37727:
[----:B------:R-:W-:Y:S01]  /*6fe0*/  BSSY B1, `(.L_x_37875) ;  /* 0x0000006000017945 */ /* 0x000fe20003800000 */
[----:B------:R-:W-:Y:S01]  /*6ff0*/  MOV R31, R12 ;  /* 0x0000000c001f7202 */ /* 0x000fe20000000f00 */
[----:B------:R-:W-:-:S07]  /*7000*/  IMAD.MOV.U32 R30, RZ, RZ, -0x1 ;  /* 0xffffffffff1e7424 */ /* 0x000fce00078e00ff */
[----:B012---:R-:W-:Y:S05]  /*7010*/  WARPSYNC.COLLECTIVE R30, `(.L_x_37876) ;  /* 0x000000001e087348 */ /* 0x007fea0003c00000 */
[----:B-1----:R1:W3:Y:S02]  /*7020*/  SHFL.IDX P0, R30, R50, R31, R19 ;  /* 0x0000001f321e7389 */ /* 0x0022e40000000013 */
[----:B0123--:R-:W-:Y:S05]  /*7030*/  ENDCOLLECTIVE ;  /* 0x000000000000791b */ /* 0x00ffea0003800000 */
.L_x_37876:
[----:B------:R-:W-:Y:S05]  /*7040*/  BSYNC B1 ;  /* 0x0000000000017941 */ /* 0x000fea0003800000 */
.L_x_37875:
[----:B------:R-:W-:Y:S05]  /*7050*/  BRA `(.L_x_37877) ;  /* 0xffffffc800dc7947 */ /* 0x000fea000383ffff */
.L_x_37729:
[----:B------:R-:W-:Y:S01]  /*7060*/  BSSY B1, `(.L_x_37878) ;  /* 0x0000006000017945 */ /* 0x000fe20003800000 */
[----:B------:R-:W-:Y:S02]  /*7070*/  IMAD.MOV.U32 R31, RZ, RZ, R13 ;  /* 0x000000ffff1f7224 */ /* 0x000fe400078e000d */
[----:B------:R-:W-:-:S07]  /*7080*/  IMAD.MOV.U32 R30, RZ, RZ, -0x1 ;  /* 0xffffffffff1e7424 */ /* 0x000fce00078e00ff */
[----:B012---:R-:W-:Y:S05]  /*7090*/  WARPSYNC.COLLECTIVE R30, `(.L_x_37879) ;  /* 0x000000001e087348 */ /* 0x007fea0003c00000 */
[----:B-1----:R1:W3:Y:S02]  /*70a0*/  SHFL.IDX P0, R30, R50, R31, R19 ;  /* 0x0000001f321e7389 */ /* 0x0022e40000000013 */
[----:B0123--:R-:W-:Y:S05]  /*70b0*/  ENDCOLLECTIVE ;  /* 0x000000000000791b */ /* 0x00ffea0003800000 */
.L_x_37879:
[----:B------:R-:W-:Y:S05]  /*70c0*/  BSYNC B1 ;  /* 0x0000000000017941 */ /* 0x000fea0003800000 */
.L_x_37878:
[----:B------:R-:W-:Y:S05]  /*70d0*/  BRA `(.L_x_37880) ;  /* 0xffffffc800d47947 */ /* 0x000fea000383ffff */
.L_x_37731:
[----:B------:R-:W-:Y:S01]  /*70e0*/  BSSY B1, `(.L_x_37881) ;  /* 0x0000006000017945 */ /* 0x000fe20003800000 */
[----:B------:R-:W-:Y:S01]  /*70f0*/  MOV R31, R14 ;  /* 0x0000000e001f7202 */ /* 0x000fe20000000f00 */
[----:B------:R-:W-:-:S07]  /*7100*/  IMAD.MOV.U32 R30, RZ, RZ, -0x1 ;  /* 0xffffffffff1e7424 */ /* 0x000fce00078e00ff */
[----:B012---:R-:W-:Y:S05]  /*7110*/  WARPSYNC.COLLECTIVE R30, `(.L_x_37882) ;  /* 0x000000001e087348 */ /* 0x007fea0003c00000 */
[----:B-1----:R1:W3:Y:S02]  /*7120*/  SHFL.IDX P0, R30, R50, R31, R19 ;  /* 0x0000001f321e7389 */ /* 0x0022e40000000013 */
[----:B0123--:R-:W-:Y:S05]  /*7130*/  ENDCOLLECTIVE ;  /* 0x000000000000791b */ /* 0x00ffea0003800000 */
.L_x_37882:
[----:B------:R-:W-:Y:S05]  /*7140*/  BSYNC B1 ;  /* 0x0000000000017941 */ /* 0x000fea0003800000 */
.L_x_37881:
[----:B------:R-:W-:Y:S05]  /*7150*/  BRA `(.L_x_37883) ;  /* 0xffffffc800cc7947 */ /* 0x000fea000383ffff */
.L_x_37733:
[----:B------:R-:W-:Y:S01]  /*7160*/  BSSY B1, `(.L_x_37884) ;  /* 0x0000006000017945 */ /* 0x000fe20003800000 */
[----:B------:R-:W-:Y:S02]  /*7170*/  IMAD.MOV.U32 R31, RZ, RZ, R15 ;  /* 0x000000ffff1f7224 */ /* 0x000fe400078e000f */
[----:B------:R-:W-:-:S07]  /*7180*/  IMAD.MOV.U32 R30, RZ, RZ, -0x1 ;  /* 0xffffffffff1e7424 */ /* 0x000fce00078e00ff */
[----:B012---:R-:W-:Y:S05]  /*7190*/  WARPSYNC.COLLECTIVE R30, `(.L_x_37885) ;  /* 0x000000001e087348 */ /* 0x007fea0003c00000 */
[----:B-1----:R1:W3:Y:S02]  /*71a0*/  SHFL.IDX P0, R30, R50, R31, R19 ;  /* 0x0000001f321e7389 */ /* 0x0022e40000000013 */
[----:B0123--:R-:W-:Y:S05]  /*71b0*/  ENDCOLLECTIVE ;  /* 0x000000000000791b */ /* 0x00ffea0003800000 */
.L_x_37885:
[----:B------:R-:W-:Y:S05]  /*71c0*/  BSYNC B1 ;  /* 0x0000000000017941 */ /* 0x000fea0003800000 */
.L_x_37884:
[----:B------:R-:W-:Y:S05]  /*71d0*/  BRA `(.L_x_37886) ;  /* 0xffffffc800c47947 */ /* 0x000fea000383ffff */
.L_x_37735:
[----:B------:R-:W-:Y:S01]  /*71e0*/  BSSY B1, `(.L_x_37887) ;  /* 0x0000006000017945 */ /* 0x000fe20003800000 */
[----:B------:R-:W-:Y:S01]  /*71f0*/  MOV R31, R16 ;  /* 0x00000010001f7202 */ /* 0x000fe20000000f00 */
[----:B------:R-:W-:-:S07]  /*7200*/  IMAD.MOV.U32 R30, RZ, RZ, -0x1 ;  /* 0xffffffffff1e7424 */ /* 0x000fce00078e00ff */
[----:B012---:R-:W-:Y:S05]  /*7210*/  WARPSYNC.COLLECTIVE R30, `(.L_x_37888) ;  /* 0x000000001e087348 */ /* 0x007fea0003c00000 */
[----:B-1----:R1:W3:Y:S02]  /*7220*/  SHFL.IDX P0, R30, R50, R31, R19 ;  /* 0x0000001f321e7389 */ /* 0x0022e40000000013 */
[----:B0123--:R-:W-:Y:S05]  /*7230*/  ENDCOLLECTIVE ;  /* 0x000000000000791b */ /* 0x00ffea0003800000 */
.L_x_37888:
[----:B------:R-:W-:Y:S05]  /*7240*/  BSYNC B1 ;  /* 0x0000000000017941 */ /* 0x000fea0003800000 */
.L_x_37887:
[----:B------:R-:W-:Y:S05]  /*7250*/  BRA `(.L_x_37889) ;  /* 0xffffffc800bc7947 */ /* 0x000fea000383ffff */
.L_x_37737:
[----:B------:R-:W-:Y:S01]  /*7260*/  BSSY B1, `(.L_x_37890) ;  /* 0x0000006000017945 */ /* 0x000fe20003800000 */
[----:B------:R-:W-:Y:S02]  /*7270*/  IMAD.MOV.U32 R31, RZ, RZ, R17 ;  /* 0x000000ffff1f7224 */ /* 0x000fe400078e0011 */
[----:B------:R-:W-:-:S07]  /*7280*/  IMAD.MOV.U32 R30, RZ, RZ, -0x1 ;  /* 0xffffffffff1e7424 */ /* 0x000fce00078e00ff */
[----:B012---:R-:W-:Y:S05]  /*7290*/  WARPSYNC.COLLECTIVE R30, `(.L_x_37891) ;  /* 0x000000001e087348 */ /* 0x007fea0003c00000 */
[----:B-1----:R1:W3:Y:S02]  /*72a0*/  SHFL.IDX P0, R30, R50, R31, R19 ;  /* 0x0000001f321e7389 */ /* 0x0022e40000000013 */
[----:B0123--:R-:W-:Y:S05]  /*72b0*/  ENDCOLLECTIVE ;  /* 0x000000000000791b */ /* 0x00ffea0003800000 */
.L_x_37891:
[----:B------:R-:W-:Y:S05]  /*72c0*/  BSYNC B1 ;  /* 0x0000000000017941 */ /* 0x000fea0003800000 */
.L_x_37890:
[----:B------:R-:W-:Y:S05]  /*72d0*/  BRA `(.L_x_37892) ;  /* 0xffffffc800b47947 */ /* 0x000fea000383ffff */
.L_x_37739:
[----:B------:R-:W-:Y:S01]  /*72e0*/  BSSY B1, `(.L_x_37893) ;  /* 0x0000006000017945 */ /* 0x000fe20003800000 */
[----:B------:R-:W-:Y:S01]  /*72f0*/  MOV R31, R18 ;  /* 0x00000012001f7202 */ /* 0x000fe20000000f00 */
[----:B------:R-:W-:-:S07]  /*7300*/  IMAD.MOV.U32 R30, RZ, RZ, -0x1 ;  /* 0xffffffffff1e7424 */ /* 0x000fce00078e00ff */
[----:B012---:R-:W-:Y:S05]  /*7310*/  WARPSYNC.COLLECTIVE R30, `(.L_x_37894) ;  /* 0x000000001e087348 */ /* 0x007fea0003c00000 */
[----:B-1----:R1:W3:Y:S02]  /*7320*/  SHFL.IDX P0, R30, R50, R31, R19 ;  /* 0x0000001f321e7389 */ /* 0x0022e40000000013 */
[----:B0123--:R-:W-:Y:S05]  /*7330*/  ENDCOLLECTIVE ;  /* 0x000000000000791b */ /* 0x00ffea0003800000 */
.L_x_37894:
[----:B------:R-:W-:Y:S05]  /*7340*/  BSYNC B1 ;  /* 0x0000000000017941 */ /* 0x000fea0003800000 */
.L_x_37893:
[----:B------:R-:W-:Y:S05]  /*7350*/  BRA `(.L_x_37895) ;  /* 0xffffffc800ac7947 */ /* 0x000fea000383ffff */
.L_x_37760:
[----:B------:R-:W-:Y:S02]  /*7360*/  IMAD.MOV.U32 R30, RZ, RZ, -0x1 ;  /* 0xffffffffff1e7424 */ /* 0x000fe400078e00ff */
[----:B------:R-:W-:-:S07]  /*7370*/  IMAD.MOV.U32 R31, RZ, RZ, R28 ;  /* 0x000000ffff1f7224 */ /* 0x000fce00078e001c */
[----:B0-2---:R-:W-:Y:S05]  /*7380*/  WARPSYNC.COLLECTIVE R30, `(.L_x_37896) ;  /* 0x000000001e087348 */ /* 0x005fea0003c00000 */
[----:B0-----:R0:W1:Y:S02]  /*7390*/  SHFL.IDX P0, R30, R50, R31, R19 ;  /* 0x0000001f321e7389 */ /* 0x0010640000000013 */
[----:B012---:R-:W-:Y:S05]  /*73a0*/  ENDCOLLECTIVE ;  /* 0x000000000000791b */ /* 0x007fea0003800000 */
.L_x_37896:
[----:B------:R-:W-:Y:S01]  /*73b0*/  MOV R56, R30 ;  /* 0x0000001e00387202 */ /* 0x000fe20000000f00 */
[----:B------:R-:W-:Y:S06]  /*73c0*/  BRA `(.L_x_37897) ;  /* 0xffffffd400d87947 */ /* 0x000fec000383ffff */
.L_x_37762:
[----:B------:R-:W-:Y:S01]  /*73d0*/  BSSY B0, `(.L_x_37898) ;  /* 0x0000006000007945 */ /* 0x000fe20003800000 */
[----:B------:R-:W-:Y:S02]  /*73e0*/  IMAD.MOV.U32 R31, RZ, RZ, R4 ;  /* 0x000000ffff1f7224 */ /* 0x000fe400078e0004 */
[----:B------:R-:W-:-:S07]  /*73f0*/  IMAD.MOV.U32 R30, RZ, RZ, -0x1 ;  /* 0xffffffffff1e7424 */ /* 0x000fce00078e00ff */
[----:B0-2---:R-:W-:Y:S05]  /*7400*/  WARPSYNC.COLLECTIVE R30, `(.L_x_37899) ;  /* 0x000000001e087348 */ /* 0x005fea0003c00000 */
[----:B0-----:R0:W1:Y:S02]  /*7410*/  SHFL.IDX P0, R30, R50, R31, R19 ;  /* 0x0000001f321e7389 */ /* 0x0010640000000013 */
[----:B012---:R-:W-:Y:S05]  /*7420*/  ENDCOLLECTIVE ;  /* 0x000000000000791b */ /* 0x007fea0003800000 */
.L_x_37899:
[----:B------:R-:W-:Y:S05]  /*7430*/  BSYNC B0 ;  /* 0x0000000000007941 */ /* 0x000fea0003800000 */
.L_x_37898:
[----:B------:R-:W-:Y:S05]  /*7440*/  BRA `(.L_x_37900) ;  /* 0xffffffd400cc7947 */ /* 0x000fea000383ffff */
.L_x_37764:
[----:B------:R-:W-:Y:S01]  /*7450*/  BSSY B0, `(.L_x_37901) ;  /* 0x0000006000007945 */ /* 0x000fe20003800000 */
[----:B------:R-:W-:Y:S01]  /*7460*/  IMAD.MOV.U32 R31, RZ, RZ, R5 ;  /* 0x000000ffff1f7224 */ /* 0x000fe200078e0005 */
[----:B------:R-:W-:-:S07]  /*7470*/  MOV R30, 0xffffffff ;  /* 0xffffffff001e7802 */ /* 0x000fce0000000f00 */
[----:B0-2---:R-:W-:Y:S05]  /*7480*/  WARPSYNC.COLLECTIVE R30, `(.L_x_37902) ;  /* 0x000000001e087348 */ /* 0x005fea0003c00000 */
[----:B0-----:R0:W1:Y:S02]  /*7490*/  SHFL.IDX P0, R30, R50, R31, R19 ;  /* 0x0000001f321e7389 */ /* 0x0010640000000013 */
[----:B012---:R-:W-:Y:S05]  /*74a0*/  ENDCOLLECTIVE ;  /* 0x000000000000791b */ /* 0x007fea0003800000 */
.L_x_37902:
[----:B------:R-:W-:Y:S05]  /*74b0*/  BSYNC B0 ;  /* 0x0000000000007941 */ /* 0x000fea0003800000 */
.L_x_37901:
[----:B------:R-:W-:Y:S05]  /*74c0*/  BRA `(.L_x_37903) ;  /* 0xffffffd400c07947 */ /* 0x000fea000383ffff */
.L_x_37766:
[----:B------:R-:W-:Y:S01]  /*74d0*/  BSSY B0, `(.L_x_37904) ;  /* 0x0000006000007945 */ /* 0x000fe20003800000 */
[----:B------:R-:W-:Y:S02]  /*74e0*/  IMAD.MOV.U32 R31, RZ, RZ, R6 ;  /* 0x000000ffff1f7224 */ /* 0x000fe400078e0006 */
[----:B------:R-:W-:-:S07]  /*74f0*/  IMAD.MOV.U32 R30, RZ, RZ, -0x1 ;  /* 0xffffffffff1e7424 */ /* 0x000fce00078e00ff */
[----:B0-2---:R-:W-:Y:S05]  /*7500*/  WARPSYNC.COLLECTIVE R30, `(.L_x_37905) ;  /* 0x000000001e087348 */ /* 0x005fea0003c00000 */
[----:B0-----:R0:W1:Y:S02]  /*7510*/  SHFL.IDX P0, R30, R50, R31, R19 ;  /* 0x0000001f321e7389 */ /* 0x0010640000000013 */
[----:B012---:R-:W-:Y:S05]  /*7520*/  ENDCOLLECTIVE ;  /* 0x000000000000791b */ /* 0x007fea0003800000 */
.L_x_37905:
[----:B------:R-:W-:Y:S05]  /*7530*/  BSYNC B0 ;  /* 0x0000000000007941 */ /* 0x000fea0003800000 */
.L_x_37904:
[----:B------:R-:W-:Y:S05]  /*7540*/  BRA `(.L_x_37906) ;  /* 0xffffffd400b47947 */ /* 0x000fea000383ffff */
.L_x_37768:
[----:B------:R-:W-:Y:S01]  /*7550*/  BSSY B0, `(.L_x_37907) ;  /* 0x0000006000007945 */ /* 0x000fe20003800000 */
[----:B------:R-:W-:Y:S01]  /*7560*/  IMAD.MOV.U32 R31, RZ, RZ, R7 ;  /* 0x000000ffff1f7224 */ /* 0x000fe200078e0007 */
[----:B------:R-:W-:-:S07]  /*7570*/  MOV R30, 0xffffffff ;  /* 0xffffffff001e7802 */ /* 0x000fce0000000f00 */
[----:B0-2---:R-:W-:Y:S05]  /*7580*/  WARPSYNC.COLLECTIVE R30, `(.L_x_37908) ;  /* 0x000000001e087348 */ /* 0x005fea0003c00000 */
[----:B0-----:R0:W1:Y:S02]  /*7590*/  SHFL.IDX P0, R30, R50, R31, R19 ;  /* 0x0000001f321e7389 */ /* 0x0010640000000013 */
[----:B012---:R-:W-:Y:S05]  /*75a0*/  ENDCOLLECTIVE ;  /* 0x000000000000791b */ /* 0x007fea0003800000 */
.L_x_37908:
[----:B------:R-:W-:Y:S05]  /*75b0*/  BSYNC B0 ;  /* 0x0000000000007941 */ /* 0x000fea0003800000 */
.L_x_37907:
[----:B------:R-:W-:Y:S05]  /*75c0*/  BRA `(.L_x_37909) ;  /* 0xffffffd400b07947 */ /* 0x000fea000383ffff */
.L_x_37770:
[----:B------:R-:W-:Y:S01]  /*75d0*/  BSSY B0, `(.L_x_37910) ;  /* 0x0000006000007945 */ /* 0x000fe20003800000 */
[----:B------:R-:W-:Y:S02]  /*75e0*/  IMAD.MOV.U32 R31, RZ, RZ, R8 ;  /* 0x000000ffff1f7224 */ /* 0x000fe400078e0008 */
[----:B------:R-:W-:-:S07]  /*75f0*/  IMAD.MOV.U32 R30, RZ, RZ, -0x1 ;  /* 0xffffffffff1e7424 */ /* 0x000fce00078e00ff */
[----:B0-2---:R-:W-:Y:S05]  /*7600*/  WARPSYNC.COLLECTIVE R30, `(.L_x_37911) ;  /* 0x000000001e087348 */ /* 0x005fea0003c00000 */
[----:B0-----:R0:W1:Y:S02]  /*7610*/  SHFL.IDX P0, R30, R50, R31, R19 ;  /* 0x0000001f321e7389 */ /* 0x0010640000000013 */
[----:B012---:R-:W-:Y:S05]  /*7620*/  ENDCOLLECTIVE ;  /* 0x000000000000791b */ /* 0x007fea0003800000 */
.L_x_37911:
[----:B------:R-:W-:Y:S05]  /*7630*/  BSYNC B0 ;  /* 0x0000000000007941 */ /* 0x000fea0003800000 */
.L_x_37910:
[----:B------:R-:W-:Y:S05]  /*7640*/  BRA `(.L_x_37912) ;  /* 0xffffffd400a87947 */ /* 0x000fea000383ffff */
.L_x_37772:
[----:B------:R-:W-:Y:S01]  /*7650*/  BSSY B0, `(.L_x_37913) ;  /* 0x0000006000007945 */ /* 0x000fe20003800000 */
[----:B------:R-:W-:Y:S01]  /*7660*/  IMAD.MOV.U32 R31, RZ, RZ, R9 ;  /* 0x000000ffff1f7224 */ /* 0x000fe200078e0009 */
[----:B------:R-:W-:-:S07]  /*7670*/  MOV R30, 0xffffffff ;  /* 0xffffffff001e7802 */ /* 0x000fce0000000f00 */
[----:B0-2---:R-:W-:Y:S05]  /*7680*/  WARPSYNC.COLLECTIVE R30, `(.L_x_37914) ;  /* 0x000000001e087348 */ /* 0x005fea0003c00000 */
[----:B0-----:R0:W1:Y:S02]  /*7690*/  SHFL.IDX P0, R30, R50, R31, R19 ;  /* 0x0000001f321e7389 */ /* 0x0010640000000013 */
[----:B012---:R-:W-:Y:S05]  /*76a0*/  ENDCOLLECTIVE ;  /* 0x000000000000791b */ /* 0x007fea0003800000 */
.L_x_37914:
[----:B------:R-:W-:Y:S05]  /*76b0*/  BSYNC B0 ;  /* 0x0000000000007941 */ /* 0x000fea0003800000 */
.L_x_37913:
[----:B------:R-:W-:Y:S05]  /*76c0*/  BRA `(.L_x_37915) ;  /* 0xffffffd400a07947 */ /* 0x000fea000383ffff */
.L_x_37774:
[----:B------:R-:W-:Y:S01]  /*76d0*/  BSSY B0, `(.L_x_37916) ;  /* 0x0000006000007945 */ /* 0x000fe20003800000 */
[----:B------:R-:W-:Y:S02]  /*76e0*/  IMAD.MOV.U32 R31, RZ, RZ, R10 ;  /* 0x000000ffff1f7224 */ /* 0x000fe400078e000a */
[----:B------:R-:W-:-:S07]  /*76f0*/  IMAD.MOV.U32 R30, RZ, RZ, -0x1 ;  /* 0xffffffffff1e7424 */ /* 0x000fce00078e00ff */
[----:B0-2---:R-:W-:Y:S05]  /*7700*/  WARPSYNC.COLLECTIVE R30, `(.L_x_37917) ;  /* 0x000000001e087348 */ /* 0x005fea0003c00000 */
[----:B0-----:R0:W1:Y:S02]  /*7710*/  SHFL.IDX P0, R30, R50, R31, R19 ;  /* 0x0000001f321e7389 */ /* 0x0010640000000013 */
[----:B012---:R-:W-:Y:S05]  /*7720*/  ENDCOLLECTIVE ;  /* 0x000000000000791b */ /* 0x007fea0003800000 */
.L_x_37917:
[----:B------:R-:W-:Y:S05]  /*7730*/  BSYNC B0 ;  /* 0x0000000000007941 */ /* 0x000fea0003800000 */
.L_x_37916:
[----:B------:R-:W-:Y:S05]  /*7740*/  BRA `(.L_x_37918) ;  /* 0xffffffd400987947 */ /* 0x000fea000383ffff */
.L_x_37776:
[----:B------:R-:W-:Y:S01]  /*7750*/  BSSY B0, `(.L_x_37919) ;  /* 0x0000006000007945 */ /* 0x000fe20003800000 */
[----:B------:R-:W-:Y:S01]  /*7760*/  IMAD.MOV.U32 R31, RZ, RZ, R11 ;  /* 0x000000ffff1f7224 */ /* 0x000fe200078e000b */
[----:B------:R-:W-:-:S07]  /*7770*/  MOV R30, 0xffffffff ;  /* 0xffffffff001e7802 */ /* 0x000fce0000000f00 */
[----:B0-2---:R-:W-:Y:S05]  /*7780*/  WARPSYNC.COLLECTIVE R30, `(.L_x_37920) ;  /* 0x000000001e087348 */ /* 0x005fea0003c00000 */
[----:B0-----:R0:W1:Y:S02]  /*7790*/  SHFL.IDX P0, R30, R50, R31, R19 ;  /* 0x0000001f321e7389 */ /* 0x0010640000000013 */
[----:B012---:R-:W-:Y:S05]  /*77a0*/  ENDCOLLECTIVE ;  /* 0x000000000000791b */ /* 0x007fea0003800000 */
.L_x_37920:
[----:B------:R-:W-:Y:S05]  /*77b0*/  BSYNC B0 ;  /* 0x0000000000007941 */ /* 0x000fea0003800000 */
.L_x_37919:
[----:B------:R-:W-:Y:S05]  /*77c0*/  BRA `(.L_x_37921) ;  /* 0xffffffd400907947 */ /* 0x000fea000383ffff */
.L_x_37778:
[----:B------:R-:W-:Y:S01]  /*77d0*/  BSSY B0, `(.L_x_37922) ;  /* 0x0000006000007945 */ /* 0x000fe20003800000 */
[----:B------:R-:W-:Y:S02]  /*77e0*/  IMAD.MOV.U32 R31, RZ, RZ, R12 ;  /* 0x000000ffff1f7224 */ /* 0x000fe400078e000c */
[----:B------:R-:W-:-:S07]  /*77f0*/  IMAD.MOV.U32 R30, RZ, RZ, -0x1 ;  /* 0xffffffffff1e7424 */ /* 0x000fce00078e00ff */
[----:B0-2---:R-:W-:Y:S05]  /*7800*/  WARPSYNC.COLLECTIVE R30, `(.L_x_37923) ;  /* 0x000000001e087348 */ /* 0x005fea0003c00000 */
[----:B0-----:R0:W1:Y:S02]  /*7810*/  SHFL.IDX P0, R30, R50, R31, R19 ;  /* 0x0000001f321e7389 */ /* 0x0010640000000013 */
[----:B012---:R-:W-:Y:S05]  /*7820*/  ENDCOLLECTIVE ;  /* 0x000000000000791b */ /* 0x007fea0003800000 */
.L_x_37923:
[----:B------:R-:W-:Y:S05]  /*7830*/  BSYNC B0 ;  /* 0x0000000000007941 */ /* 0x000fea0003800000 */
.L_x_37922:
[----:B------:R-:W-:Y:S05]  /*7840*/  BRA `(.L_x_37924) ;  /* 0xffffffd400887947 */ /* 0x000fea000383ffff */
.L_x_37780:
[----:B------:R-:W-:Y:S01]  /*7850*/  BSSY B0, `(.L_x_37925) ;  /* 0x0000006000007945 */ /* 0x000fe20003800000 */
[----:B------:R-:W-:Y:S01]  /*7860*/  IMAD.MOV.U32 R31, RZ, RZ, R13 ;  /* 0x000000ffff1f7224 */ /* 0x000fe200078e000d */
[----:B------:R-:W-:-:S07]  /*7870*/  MOV R30, 0xffffffff ;  /* 0xffffffff001e7802 */ /* 0x000fce0000000f00 */
[----:B0-2---:R-:W-:Y:S05]  /*7880*/  WARPSYNC.COLLECTIVE R30, `(.L_x_37926) ;  /* 0x000000001e087348 */ /* 0x005fea0003c00000 */
[----:B0-----:R0:W1:Y:S02]  /*7890*/  SHFL.IDX P0, R30, R50, R31, R19 ;  /* 0x0000001f321e7389 */ /* 0x0010640000000013 */
[----:B012---:R-:W-:Y:S05]  /*78a0*/  ENDCOLLECTIVE ;  /* 0x000000000000791b */ /* 0x007fea0003800000 */
.L_x_37926:
[----:B------:R-:W-:Y:S05]  /*78b0*/  BSYNC B0 ;  /* 0x0000000000007941 */ /* 0x000fea0003800000 */
.L_x_37925:
[----:B------:R-:W-:Y:S05]  /*78c0*/  BRA `(.L_x_37927) ;  /* 0xffffffd400807947 */ /* 0x000fea000383ffff */
.L_x_37782:
[----:B------:R-:W-:Y:S01]  /*78d0*/  BSSY B0, `(.L_x_37928) ;  /* 0x0000006000007945 */ /* 0x000fe20003800000 */
[----:B------:R-:W-:Y:S02]  /*78e0*/  IMAD.MOV.U32 R31, RZ, RZ, R14 ;  /* 0x000000ffff1f7224 */ /* 0x000fe400078e000e */
[----:B------:R-:W-:-:S07]  /*78f0*/  IMAD.MOV.U32 R30, RZ, RZ, -0x1 ;  /* 0xffffffffff1e7424 */ /* 0x000fce00078e00ff */
[----:B0-2---:R-:W-:Y:S05]  /*7900*/  WARPSYNC.COLLECTIVE R30, `(.L_x_37929) ;  /* 0x000000001e087348 */ /* 0x005fea0003c00000 */
[----:B0-----:R0:W1:Y:S02]  /*7910*/  SHFL.IDX P0, R30, R50, R31, R19 ;  /* 0x0000001f321e7389 */ /* 0x0010640000000013 */
[----:B012---:R-:W-:Y:S05]  /*7920*/  ENDCOLLECTIVE ;  /* 0x000000000000791b */ /* 0x007fea0003800000 */
.L_x_37929:
[----:B------:R-:W-:Y:S05]  /*7930*/  BSYNC B0 ;  /* 0x0000000000007941 */ /* 0x000fea0003800000 */
.L_x_37928:
[----:B------:R-:W-:Y:S05]  /*7940*/  BRA `(.L_x_37930) ;  /* 0xffffffd400787947 */ /* 0x000fea000383ffff */
.L_x_37784:
[----:B------:R-:W-:Y:S01]  /*7950*/  BSSY B0, `(.L_x_37931) ;  /* 0x0000006000007945 */ /* 0x000fe20003800000 */
[----:B------:R-:W-:Y:S01]  /*7960*/  IMAD.MOV.U32 R31, RZ, RZ, R15 ;  /* 0x000000ffff1f7224 */ /* 0x000fe200078e000f */
[----:B------:R-:W-:-:S07]  /*7970*/  MOV R30, 0xffffffff ;  /* 0xffffffff001e7802 */ /* 0x000fce0000000f00 */
[----:B0-2---:R-:W-:Y:S05]  /*7980*/  WARPSYNC.COLLECTIVE R30, `(.L_x_37932) ;  /* 0x000000001e087348 */ /* 0x005fea0003c00000 */
[----:B0-----:R0:W1:Y:S02]  /*7990*/  SHFL.IDX P0, R30, R50, R31, R19 ;  /* 0x0000001f321e7389 */ /* 0x0010640000000013 */
[----:B012---:R-:W-:Y:S05]  /*79a0*/  ENDCOLLECTIVE ;  /* 0x000000000000791b */ /* 0x007fea0003800000 */
.L_x_37932:
[----:B------:R-:W-:Y:S05]  /*79b0*/  BSYNC B0 ;  /* 0x0000000000007941 */ /* 0x000fea0003800000 */
.L_x_37931:
[----:B------:R-:W-:Y:S05]  /*79c0*/  BRA `(.L_x_37933) ;  /* 0xffffffd400707947 */ /* 0x000fea000383ffff */
.L_x_37786:
[----:B------:R-:W-:Y:S01]  /*79d0*/  BSSY B0, `(.L_x_37934) ;  /* 0x0000006000007945 */ /* 0x000fe20003800000 */
[----:B------:R-:W-:Y:S02]  /*79e0*/  IMAD.MOV.U32 R31, RZ, RZ, R16 ;  /* 0x000000ffff1f7224 */ /* 0x000fe400078e0010 */
[----:B------:R-:W-:-:S07]  /*79f0*/  IMAD.MOV.U32 R30, RZ, RZ, -0x1 ;  /* 0xffffffffff1e7424 */ /* 0x000fce00078e00ff */
[----:B0-2---:R-:W-:Y:S05]  /*7a00*/  WARPSYNC.COLLECTIVE R30, `(.L_x_37935) ;  /* 0x000000001e087348 */ /* 0x005fea0003c00000 */
[----:B0-----:R0:W1:Y:S02]  /*7a10*/  SHFL.IDX P0, R30, R50, R31, R19 ;  /* 0x0000001f321e7389 */ /* 0x0010640000000013 */
[----:B012---:R-:W-:Y:S05]  /*7a20*/  ENDCOLLECTIVE ;  /* 0x000000000000791b */ /* 0x007fea0003800000 */
.L_x_37935:
[----:B------:R-:W-:Y:S05]  /*7a30*/  BSYNC B0 ;  /* 0x0000000000007941 */ /* 0x000fea0003800000 */
.L_x_37934:
[----:B------:R-:W-:Y:S05]  /*7a40*/  BRA `(.L_x_37936) ;  /* 0xffffffd400687947 */ /* 0x000fea000383ffff */
.L_x_37788:
[----:B------:R-:W-:Y:S01]  /*7a50*/  BSSY B0, `(.L_x_37937) ;  /* 0x0000006000007945 */ /* 0x000fe20003800000 */
[----:B------:R-:W-:Y:S01]  /*7a60*/  IMAD.MOV.U32 R31, RZ, RZ, R17 ;  /* 0x000000ffff1f7224 */ /* 0x000fe200078e0011 */
[----:B------:R-:W-:-:S07]  /*7a70*/  MOV R30, 0xffffffff ;  /* 0xffffffff001e7802 */ /* 0x000fce0000000f00 */
[----:B0-2---:R-:W-:Y:S05]  /*7a80*/  WARPSYNC.COLLECTIVE R30, `(.L_x_37938) ;  /* 0x000000001e087348 */ /* 0x005fea0003c00000 */
[----:B0-----:R0:W1:Y:S02]  /*7a90*/  SHFL.IDX P0, R30, R50, R31, R19 ;  /* 0x0000001f321e7389 */ /* 0x0010640000000013 */
[----:B012---:R-:W-:Y:S05]  /*7aa0*/  ENDCOLLECTIVE ;  /* 0x000000000000791b */ /* 0x007fea0003800000 */
.L_x_37938:
[----:B------:R-:W-:Y:S05]  /*7ab0*/  BSYNC B0 ;  /* 0x0000000000007941 */ /* 0x000fea0003800000 */
.L_x_37937:
[----:B------:R-:W-:Y:S05]  /*7ac0*/  BRA `(.L_x_37939) ;  /* 0xffffffd400607947 */ /* 0x000fea000383ffff */
.L_x_37790:
[----:B------:R-:W-:Y:S01]  /*7ad0*/  BSSY B0, `(.L_x_37940) ;  /* 0x0000006000007945 */ /* 0x000fe20003800000 */
[----:B------:R-:W-:Y:S02]  /*7ae0*/  IMAD.MOV.U32 R31, RZ, RZ, R18 ;  /* 0x000000ffff1f7224 */ /* 0x000fe400078e0012 */
[----:B------:R-:W-:-:S07]  /*7af0*/  IMAD.MOV.U32 R30, RZ, RZ, -0x1 ;  /* 0xffffffffff1e7424 */ /* 0x000fce00078e00ff */
[----:B0-2---:R-:W-:Y:S05]  /*7b00*/  WARPSYNC.COLLECTIVE R30, `(.L_x_37941) ;  /* 0x000000001e087348 */ /* 0x005fea0003c00000 */
[----:B0-----:R0:W1:Y:S02]  /*7b10*/  SHFL.IDX P0, R30, R50, R31, R19 ;  /* 0x0000001f321e7389 */ /* 0x0010640000000013 */
[----:B012---:R-:W-:Y:S05]  /*7b20*/  ENDCOLLECTIVE ;  /* 0x000000000000791b */ /* 0x007fea0003800000 */
.L_x_37941:
[----:B------:R-:W-:Y:S05]  /*7b30*/  BSYNC B0 ;  /* 0x0000000000007941 */ /* 0x000fea0003800000 */
.L_x_37940:
[----:B------:R-:W-:Y:S05]  /*7b40*/  BRA `(.L_x_37942) ;  /* 0xffffffd400587947 */ /* 0x000fea000383ffff */
.L_x_37943:
        /* <DEDUP_REMOVED lines=11> */
.L_x_58588:


//--------------------- .text._Z9cuda_gemmIiLi256ELi2ELi1ELi16ELi8ELi8ELi32ELi1ELi1EEviiiPT_S1_S1_ii --------------------------
	.section	.text._Z9cuda_gemmIiLi256ELi2ELi1ELi16ELi8ELi8ELi32ELi1ELi1EEviiiPT_S1_S1_ii,"ax",@progbits
	.align	128
        .global         _Z9cuda_gemmIiLi256ELi2ELi1ELi16ELi8ELi8ELi32ELi1ELi1EEviiiPT_S1_S1_ii
        .type           _Z9cuda_gemmIiLi256ELi2ELi1ELi16ELi8ELi8ELi32ELi1ELi1EEviiiPT_S1_S1_ii,@function
        .size           _Z9cuda_gemmIiLi256ELi2ELi1ELi16ELi8ELi8ELi32ELi1ELi1EEviiiPT_S1_S1_ii,(.L_x_58589 - _Z9cuda_gemmIiLi256ELi2ELi1ELi16ELi8ELi8ELi32ELi1ELi1EEviiiPT_S1_S1_ii)
        .other          _Z9cuda_gemmIiLi256ELi2ELi1ELi16ELi8ELi8ELi32ELi1ELi1EEviiiPT_S1_S1_ii,@"STO_CUDA_ENTRY STV_DEFAULT"
_Z9cuda_gemmIiLi256ELi2ELi1ELi16ELi8ELi8ELi32ELi1ELi1EEviiiPT_S1_S1_ii:
.text._Z9cuda_gemmIiLi256ELi2ELi1ELi16ELi8ELi8ELi32ELi1ELi1EEviiiPT_S1_S1_ii:
        /* <DEDUP_REMOVED lines=45> */
.L_x_37948:
        /* <DEDUP_REMOVED lines=12> */
.L_x_37947:
[----:B------:R-:W-:Y:S05]  /*0390*/  BSYNC.RECONVERGENT B1 ;  /* 0x0000000000017941 */ /* 0x000fea0003800200 */
.L_x_37946:
[----:B------:R-:W-:Y:S05]  /*03a0*/  @!P1 BRA `(.L_x_37945) ;  /* 0x0000000000a89947 */ /* 0x000fea0003800000 */
[----:B------:R-:W1:Y:S01]  /*03b0*/  S2R R7, SR_CgaCtaId ;  /* 0x0000000000077919 */ /* 0x000e620000008800 */
[----:B------:R-:W2:Y:S01]  /*03c0*/  LDC.64 R4, c[0x0][0x398] ;  /* 0x0000e600ff047b82 */ /* 0x000ea20000000a00 */
[----:B------:R-:W-:-:S04]  /*03d0*/  MOV R2, 0x400 ;  /* 0x0000040000027802 */ /* 0x000fc80000000f00 */
[----:B-1----:R-:W-:-:S07]  /*03e0*/  LEA R2, R7, R2, 0x18 ;  /* 0x0000000207027211 */ /* 0x002fce00078ec0ff */
.L_x_37949:
        /* <DEDUP_REMOVED lines=38> */
.L_x_37945:
[----:B------:R-:W-:Y:S05]  /*0650*/  BSYNC.RECONVERGENT B0 ;  /* 0x0000000000007941 */ /* 0x000fea0003800200 */
.L_x_37944:
        /* <DEDUP_REMOVED lines=51> */
.L_x_37968:
        /* <DEDUP_REMOVED lines=39> */
.L_x_37953:
[----:B------:R-:W-:Y:S05]  /*0c00*/  BSYNC.RECONVERGENT B1 ;  /* 0x0000000000017941 */ /* 0x000fea0003800200 */
.L_x_37952:
        /* <DEDUP_REMOVED lines=10> */
.L_x_37956:
        /* <DEDUP_REMOVED lines=26> */
.L_x_37955:
[----:B------:R-:W-:Y:S05]  /*0e50*/  BSYNC.RECONVERGENT B1 ;  /* 0x0000000000017941 */ /* 0x000fea0003800200 */
.L_x_37954:
        /* <DEDUP_REMOVED lines=13> */
.L_x_37958:
[----:B------:R-:W-:Y:S05]  /*0f30*/  BSYNC.RECONVERGENT B1 ;  /* 0x0000000000017941 */ /* 0x000fea0003800200 */
.L_x_37957:
[----:B------:R-:W-:Y:S05]  /*0f40*/  @!P2 BRA `(.L_x_37951) ;  /* 0x000000000038a947 */ /* 0x000fea0003800000 */
[----:B------:R-:W0:Y:S01]  /*0f50*/  S2R R3, SR_CgaCtaId ;  /* 0x0000000000037919 */ /* 0x000e220000008800 */
[----:B------:R-:W-:-:S04]  /*0f60*/  MOV R0, 0x400 ;  /* 0x0000040000007802 */ /* 0x000fc80000000f00 */
[----:B------:R-:W-:-:S04]  /*0f70*/  IADD3 R0, PT, PT, R0, 0x200, RZ ;  /* 0x0000020000007810 */ /* 0x000fc80007ffe0ff */
[----:B0-----:R-:W-:-:S07]  /*0f80*/  LEA R5, R3, R0, 0x18 ;  /* 0x0000000003057211 */ /* 0x001fce00078ec0ff */
.L_x_37959:
        /* <DEDUP_REMOVED lines=10> */
.L_x_37951:
[----:B------:R-:W-:Y:S05]  /*1030*/  BSYNC.RECONVERGENT B0 ;  /* 0x0000000000007941 */ /* 0x000fea0003800200 */
.L_x_37950:
        /* <DEDUP_REMOVED lines=33> */
.L_x_37962:
        /* <DEDUP_REMOVED lines=19> */
.L_x_37978:
        /* <DEDUP_REMOVED lines=9> */
.L_x_37960:
        /* <DEDUP_REMOVED lines=33> */
.L_x_37966:
[----:B------:R-:W-:Y:S05]  /*1620*/  BSYNC.RECONVERGENT B1 ;  /* 0x0000000000017941 */ /* 0x000fea0003800200 */
.L_x_37965:
[----:B------:R-:W-:Y:S05]  /*1630*/  @!P0 BRA `(.L_x_37964) ;  /* 0x0000000000708947 */ /* 0x000fea0003800000 */
[----:B01----:R-:W0:Y:S01]  /*1640*/  S2R R5, SR_CgaCtaId ;  /* 0x0000000000057919 */ /* 0x003e220000008800 */
[----:B---3--:R-:W1:Y:S01]  /*1650*/  LDC.64 R2, c[0x0][0x3a0] ;  /* 0x0000e800ff027b82 */ /* 0x008e620000000a00 */
[----:B------:R-:W-:-:S04]  /*1660*/  MOV R4, 0x400 ;  /* 0x0000040000047802 */ /* 0x000fc80000000f00 */
[----:B------:R-:W-:-:S04]  /*1670*/  IADD3 R4, PT, PT, R4, 0x200, RZ ;  /* 0x0000020004047810 */ /* 0x000fc80007ffe0ff */
[----:B0-----:R-:W-:-:S07]  /*1680*/  LEA R29, R5, R4, 0x18 ;  /* 0x00000004051d7211 */ /* 0x001fce00078ec0ff */
.L_x_37967:
        /* <DEDUP_REMOVED lines=23> */
.L_x_37964:
[----:B------:R-:W-:Y:S05]  /*1800*/  BSYNC.RECONVERGENT B0 ;  /* 0x0000000000007941 */ /* 0x000fea0003800200 */
.L_x_37963:
[----:B------:R-:W-:Y:S02]  /*1810*/  USHF.L.U32 UR8, UR18, 0x1, URZ ;  /* 0x0000000112087899 */ /* 0x000fe400080006ff */
[----:B------:R-:W-:-:S04]  /*1820*/  UIADD3 UR6, UPT, UPT, UR18, UR6, URZ ;  /* 0x0000000612067290 */ /* 0x000fc8000fffe0ff */
[----:B------:R-:W-:-:S09]  /*1830*/  UISETP.GE.U32.AND UP0, UPT, UR6, UR8, UPT ;  /* 0x000000080600728c */ /* 0x000fd2000bf06070 */
[----:B------:R-:W-:Y:S05]  /*1840*/  BRA.U !UP0, `(.L_x_37968) ;  /* 0xfffffff108507547 */ /* 0x000fea000b83ffff */
[----:B------:R-:W-:Y:S05]  /*1850*/  EXIT ;  /* 0x000000000000794d */ /* 0x000fea0003800000 */
.L_x_37961:
[----:B------:R-:W-:Y:S01]  /*1860*/  BSSY B0, `(.L_x_37969) ;  /* 0x0000007000007945 */ /* 0x000fe20003800000 */
[----:B--2---:R-:W-:Y:S01]  /*1870*/  IMAD.MOV.U32 R2, RZ, RZ, R24 ;  /* 0x000000ffff027224 */ /* 0x004fe200078e0018 */
[----:B------:R-:W-:Y:S01]  /*1880*/  MOV R0, 0xffffffff ;  /* 0xffffffff00007802 */ /* 0x000fe20000000f00 */
[----:B------:R-:W-:-:S07]  /*1890*/  IMAD.MOV.U32 R3, RZ, RZ, 0x181f ;  /* 0x0000181fff037424 */ /* 0x000fce00078e00ff */
[----:B01-34-:R-:W-:Y:S05]  /*18a0*/  WARPSYNC.COLLECTIVE R0, `(.L_x_37970) ;  /* 0x0000000000087348 */ /* 0x01bfea0003c00000 */
[----:B0-----:R0:W2:Y:S02]  /*18b0*/  SHFL.IDX P1, R0, R27, R2, R3 ;  /* 0x000000021b007389 */ /* 0x0010a40000020003 */
[----:B01234-:R-:W-:Y:S05]  /*18c0*/  ENDCOLLECTIVE ;  /* 0x000000000000791b */ /* 0x01ffea0003800000 */
.L_x_37970:
[----:B------:R-:W-:Y:S05]  /*18d0*/  BSYNC B0 ;  /* 0x0000000000007941 */ /* 0x000fea0003800000 */
.L_x_37969:
        /* <DEDUP_REMOVED lines=8> */
.L_x_37971:
[----:B------:R-:W-:Y:S01]  /*1960*/  MOV R2, R7 ;  /* 0x0000000700027202 */ /* 0x000fe20000000f00 */
[----:B------:R-:W-:Y:S02]  /*1970*/  IMAD R29, R15, R0, R28 ;  /* 0x000000000f1d7224 */ /* 0x000fe400078e021c */
[----:B------:R-:W-:-:S07]  /*1980*/  IMAD.MOV.U32 R0, RZ, RZ, -0x1 ;  /* 0xffffffffff007424 */ /* 0x000fce00078e00ff */
[----:B------:R-:W-:Y:S05]  /*1990*/  WARPSYNC.COLLECTIVE R0, `(.L_x_37972) ;  /* 0x0000000000087348 */ /* 0x000fea0003c00000 */
[----:B------:R0:W1:Y:S02]  /*19a0*/  SHFL.IDX P1, R0, R27, R2, R3 ;  /* 0x000000021b007389 */ /* 0x0000640000020003 */
[----:B01----:R-:W-:Y:S05]  /*19b0*/  ENDCOLLECTIVE ;  /* 0x000000000000791b */ /* 0x003fea0003800000 */
.L_x_37972:
[----:B------:R-:W-:Y:S01]  /*19c0*/  IMAD.MOV.U32 R2, RZ, RZ, R6 ;  /* 0x000000ffff027224 */ /* 0x000fe200078e0006 */
[----:B------:R-:W-:Y:S02]  /*19d0*/  MOV R28, R0 ;  /* 0x00000000001c7202 */ /* 0x000fe40000000f00 */
[----:B------:R-:W-:-:S03]  /*19e0*/  MOV R0, 0xffffffff ;  /* 0xffffffff00007802 */ /* 0x000fc60000000f00 */
[----:B------:R-:W-:-:S07]  /*19f0*/  IMAD R28, R14, R28, R29 ;  /* 0x0000001c0e1c7224 */ /* 0x000fce00078e021d */
[----:B------:R-:W-:Y:S05]  /*1a00*/  WARPSYNC.COLLECTIVE R0, `(.L_x_37973) ;  /* 0x0000000000087348 */ /* 0x000fea0003c00000 */
[----:B------:R0:W1:Y:S02]  /*1a10*/  SHFL.IDX P1, R0, R27, R2, R3 ;  /* 0x000000021b007389 */ /* 0x0000640000020003 */
[----:B01----:R-:W-:Y:S05]  /*1a20*/  ENDCOLLECTIVE ;  /* 0x000000000000791b */ /* 0x003fea0003800000 */
.L_x_37973:
[----:B------:R-:W-:Y:S01]  /*1a30*/  MOV R2, R21 ;  /* 0x0000001500027202 */ /* 0x000fe20000000f00 */
[----:B------:R-:W-:Y:S02]  /*1a40*/  IMAD.MOV.U32 R29, RZ, RZ, R0 ;  /* 0x000000ffff1d7224 */ /* 0x000fe400078e0000 */
[----:B------:R-:W-:Y:S02]  /*1a50*/  IMAD.MOV.U32 R0, RZ, RZ, -0x1 ;  /* 0xffffffffff007424 */ /* 0x000fe400078e00ff */
[----:B------:R-:W-:-:S07]  /*1a60*/  IMAD R28, R13, R29, R28 ;  /* 0x0000001d0d1c7224 */ /* 0x000fce00078e021c */
[----:B------:R-:W-:Y:S05]  /*1a70*/  WARPSYNC.COLLECTIVE R0, `(.L_x_37974) ;  /* 0x0000000000087348 */ /* 0x000fea0003c00000 */
[----:B------:R0:W1:Y:S02]  /*1a80*/  SHFL.IDX P1, R0, R27, R2, R3 ;  /* 0x000000021b007389 */ /* 0x0000640000020003 */
[----:B01----:R-:W-:Y:S05]  /*1a90*/  ENDCOLLECTIVE ;  /* 0x000000000000791b */ /* 0x003fea0003800000 */
.L_x_37974:
[----:B------:R-:W-:Y:S01]  /*1aa0*/  IMAD.MOV.U32 R2, RZ, RZ, R5 ;  /* 0x000000ffff027224 */ /* 0x000fe200078e0005 */
[----:B------:R-:W-:Y:S02]  /*1ab0*/  MOV R29, R0 ;  /* 0x00000000001d7202 */ /* 0x000fe40000000f00 */
[----:B------:R-:W-:-:S03]  /*1ac0*/  MOV R0, 0xffffffff ;  /* 0xffffffff00007802 */ /* 0x000fc60000000f00 */
[----:B------:R-:W-:-:S07]  /*1ad0*/  IMAD R29, R17, R29, R28 ;  /* 0x0000001d111d7224 */ /* 0x000fce00078e021c */
[----:B------:R-:W-:Y:S05]  /*1ae0*/  WARPSYNC.COLLECTIVE R0, `(.L_x_37975) ;  /* 0x0000000000087348 */ /* 0x000fea0003c00000 */
[----:B------:R0:W1:Y:S02]  /*1af0*/  SHFL.IDX P1, R0, R27, R2, R3 ;  /* 0x000000021b007389 */ /* 0x0000640000020003 */
[----:B01----:R-:W-:Y:S05]  /*1b00*/  ENDCOLLECTIVE ;  /* 0x000000000000791b */ /* 0x003fea0003800000 */
.L_x_37975:
[----:B------:R-:W-:Y:S01]  /*1b10*/  MOV R2, R4 ;  /* 0x0000000400027202 */ /* 0x000fe20000000f00 */
[----:B------:R-:W-:Y:S02]  /*1b20*/  IMAD.MOV.U32 R28, RZ, RZ, R0 ;  /* 0x000000ffff1c7224 */ /* 0x000fe400078e0000 */
[----:B------:R-:W-:Y:S02]  /*1b30*/  IMAD.MOV.U32 R0, RZ, RZ, -0x1 ;  /* 0xffffffffff007424 */ /* 0x000fe400078e00ff */
[----:B------:R-:W-:-:S07]  /*1b40*/  IMAD R28, R12, R28, R29 ;  /* 0x0000001c0c1c7224 */ /* 0x000fce00078e021d */
[----:B------:R-:W-:Y:S05]  /*1b50*/  WARPSYNC.COLLECTIVE R0, `(.L_x_37976) ;  /* 0x0000000000087348 */ /* 0x000fea0003c00000 */
[----:B------:R0:W1:Y:S02]  /*1b60*/  SHFL.IDX P1, R0, R27, R2, R3 ;  /* 0x000000021b007389 */ /* 0x0000640000020003 */
[----:B01----:R-:W-:Y:S05]  /*1b70*/  ENDCOLLECTIVE ;  /* 0x000000000000791b */ /* 0x003fea0003800000 */
.L_x_37976:
[----:B------:R-:W-:Y:S01]  /*1b80*/  IMAD.MOV.U32 R2, RZ, RZ, R20 ;  /* 0x000000ffff027224 */ /* 0x000fe200078e0014 */
[----:B------:R-:W-:Y:S02]  /*1b90*/  MOV R29, R0 ;  /* 0x00000000001d7202 */ /* 0x000fe40000000f00 */
[----:B------:R-:W-:-:S03]  /*1ba0*/  MOV R0, 0xffffffff ;  /* 0xffffffff00007802 */ /* 0x000fc60000000f00 */
[----:B------:R-:W-:-:S07]  /*1bb0*/  IMAD R29, R11, R29, R28 ;  /* 0x0000001d0b1d7224 */ /* 0x000fce00078e021c */
[----:B------:R-:W-:Y:S05]  /*1bc0*/  WARPSYNC.COLLECTIVE R0, `(.L_x_37977) ;  /* 0x0000000000087348 */ /* 0x000fea0003c00000 */
[----:B------:R0:W1:Y:S02]  /*1bd0*/  SHFL.IDX P1, R0, R27, R2, R3 ;  /* 0x000000021b007389 */ /* 0x0000640000020003 */
[----:B01----:R-:W-:Y:S05]  /*1be0*/  ENDCOLLECTIVE ;  /* 0x000000000000791b */ /* 0x003fea0003800000 */
.L_x_37977:
[----:B------:R-:W-:Y:S05]  /*1bf0*/  BRA `(.L_x_37978) ;  /* 0xfffffff400e07947 */ /* 0x000fea000383ffff */
.L_x_37979:
        /* <DEDUP_REMOVED lines=16> */
.L_x_58589:


//--------------------- .text._Z9cuda_gemmIiLi256ELi2ELi1ELi16ELi8ELi8ELi32ELi1ELi0EEviiiPT_S1_S1_ii --------------------------
	.section	.text._Z9cuda_gemmIiLi256ELi2ELi1ELi16ELi8ELi8ELi32ELi1ELi0EEviiiPT_S1_S1_ii,"ax",@progbits
	.align	128
        .global         _Z9cuda_gemmIiLi256ELi2ELi1ELi16ELi8ELi8ELi32ELi1ELi0EEviiiPT_S1_S1_ii
        .type           _Z9cuda_gemmIiLi256ELi2ELi1ELi16ELi8ELi8ELi32ELi1ELi0EEviiiPT_S1_S1_ii,@function
        .size           _Z9cuda_gemmIiLi256ELi2ELi1ELi16ELi8ELi8ELi32ELi1ELi0EEviiiPT_S1_S1_ii,(.L_x_58590 - _Z9cuda_gemmIiLi256ELi2ELi1ELi16ELi8ELi8ELi32ELi1ELi0EEviiiPT_S1_S1_ii)
        .other          _Z9cuda_gemmIiLi256ELi2ELi1ELi16ELi8ELi8ELi32ELi1ELi0EEviiiPT_S1_S1_ii,@"STO_CUDA_ENTRY STV_DEFAULT"
_Z9cuda_gemmIiLi256ELi2ELi1ELi16ELi8ELi8ELi32ELi1ELi0EEviiiPT_S1_S1_ii:
.text._Z9cuda_gemmIiLi256ELi2ELi1ELi16ELi8ELi8ELi32ELi1ELi0EEviiiPT_S1_S1_ii:
        /* <DEDUP_REMOVED lines=36> */
.L_x_37982:
        /* <DEDUP_REMOVED lines=25> */
.L_x_37981:
[----:B------:R-:W-:Y:S05]  /*03d0*/  BSYNC.RECONVERGENT B0 ;  /* 0x0000000000007941 */ /* 0x000fea0003800200 */
.L_x_37980:
        /* <DEDUP_REMOVED lines=185> */
.L_x_38086:
        /* <DEDUP_REMOVED lines=35> */
.L_x_37986:
[----:B------:R-:W-:Y:S05]  /*11a0*/  BSYNC.RECONVERGENT B1 ;  /* 0x0000000000017941 */ /* 0x000fea0003800200 */
.L_x_37985:
        /* <DEDUP_REMOVED lines=9> */
.L_x_37989:
        /* <DEDUP_REMOVED lines=21> */
.L_x_37988:
[----:B------:R-:W-:Y:S05]  /*1390*/  BSYNC.RECONVERGENT B1 ;  /* 0x0000000000017941 */ /* 0x000fea0003800200 */
.L_x_37987:
        /* <DEDUP_REMOVED lines=13> */
.L_x_37991:
[----:B------:R-:W-:Y:S05]  /*1470*/  BSYNC.RECONVERGENT B1 ;  /* 0x0000000000017941 */ /* 0x000fea0003800200 */
.L_x_37990:
[----:B------:R-:W-:Y:S05]  /*1480*/  @!P1 BRA `(.L_x_37984) ;  /* 0x0000000000389947 */ /* 0x000fea0003800000 */
[----:B0-----:R-:W0:Y:S01]  /*1490*/  S2R R30, SR_CgaCtaId ;  /* 0x00000000001e7919 */ /* 0x001e220000008800 */
[----:B-1----:R-:W-:-:S05]  /*14a0*/  MOV R23, 0x400 ;  /* 0x0000040000177802 */ /* 0x002fca0000000f00 */
[----:B------:R-:W-:-:S05]  /*14b0*/  VIADD R23, R23, 0x200 ;  /* 0x0000020017177836 */ /* 0x000fca0000000000 */
[----:B0-----:R-:W-:-:S07]  /*14c0*/  LEA R39, R30, R23, 0x18 ;  /* 0x000000171e277211 */ /* 0x001fce00078ec0ff */
.L_x_37992:
        /* <DEDUP_REMOVED lines=10> */
.L_x_37984:
[----:B------:R-:W-:Y:S05]  /*1570*/  BSYNC.RECONVERGENT B0 ;  /* 0x0000000000007941 */ /* 0x000fea0003800200 */
.L_x_37983:
[----:B------:R-:W-:Y:S01]  /*1580*/  BAR.SYNC.DEFER_BLOCKING 0x0 ;  /* 0x0000000000007b1d */ /* 0x000fe20000010000 */
[----:B------:R-:W-:-:S09]  /*1590*/  UISETP.GE.AND UP0, UPT, UR4, 0x1, UPT ;  /* 0x000000010400788c */ /* 0x000fd2000bf06270 */
[----:B------:R-:W-:Y:S05]  /*15a0*/  BRA.U !UP0, `(.L_x_37993) ;  /* 0x0000002108487547 */ /* 0x000fea000b800000 */
[----:B------:R-:W-:-:S09]  /*15b0*/  UISETP.NE.AND UP0, UPT, UR14, 0x1, UPT ;  /* 0x000000010e00788c */ /* 0x000fd2000bf05270 */
[----:B------:R-:W-:Y:S05]  /*15c0*/  BRA.U UP0, `(.L_x_37994) ;  /* 0x0000000900a87547 */ /* 0x000fea000b800000 */
[----:B------:R-:W-:Y:S01]  /*15d0*/  BSSY B1, `(.L_x_37995) ;  /* 0x00000a8000017945 */ /* 0x000fe20003800000 */
[----:B--2---:R-:W-:-:S07]  /*15e0*/  IMAD.MOV.U32 R31, RZ, RZ, RZ ;  /* 0x000000ffff1f7224 */ /* 0x004fce00078e00ff */
.L_x_38023:
        /* <DEDUP_REMOVED lines=18> */
.L_x_37996:
        /* <DEDUP_REMOVED lines=8> */
.L_x_37997:
        /* <DEDUP_REMOVED lines=8> */
.L_x_37998:
        /* <DEDUP_REMOVED lines=8> */
.L_x_37999:
        /* <DEDUP_REMOVED lines=9> */
.L_x_38000:
        /* <DEDUP_REMOVED lines=9> */
.L_x_38001:
        /* <DEDUP_REMOVED lines=9> */
.L_x_38002:
        /* <DEDUP_REMOVED lines=9> */
.L_x_38003:
        /* <DEDUP_REMOVED lines=31> */
.L_x_38022:
[----:B0-----:R-:W-:Y:S01]  /*1cc0*/  IMAD R38, R39, 0x24, R40 ;  /* 0x0000002427267824 */ /* 0x001fe200078e0228 */
[----:B------:R-:W-:-:S05]  /*1cd0*/  MOV R42, RZ ;  /* 0x000000ff002a7202 */ /* 0x000fca0000000f00 */
[----:B------:R-:W0:Y:S01]  /*1ce0*/  LDS R38, [R38] ;  /* 0x0000000026267984 */ /* 0x000e220000000800 */
[----:B-1----:R-:W-:Y:S05]  /*1cf0*/  @!P5 BRA `(.L_x_38006) ;  /* 0x000000000010d947 */ /* 0x002fea0003800000 */
[----:B------:R-:W-:-:S03]  /*1d00*/  UMOV UR9, 0xffffffff ;  /* 0xffffffff00097882 */ /* 0x000fc60000000000 */
[----:B------:R-:W-:Y:S05]  /*1d10*/  BRA.DIV UR9, `(.L_x_38007) ;  /* 0x0000001e09787947 */ /* 0x000fea000b800000 */
[----:B0-----:R0:W1:Y:S02]  /*1d20*/  SHFL.IDX PT, R22, R38, R19, R11 ;  /* 0x0000001326167389 */ /* 0x00106400000e000b */
.L_x_38089:
[----:B-1----:R-:W-:-:S07]  /*1d30*/  IMAD R42, R21, R22, RZ ;  /* 0x00000016152a7224 */ /* 0x002fce00078e02ff */
.L_x_38006:
[----:B------:R-:W-:Y:S05]  /*1d40*/  @!P4 BRA `(.L_x_38008) ;  /* 0x000000000010c947 */ /* 0x000fea0003800000 */
[----:B------:R-:W-:-:S03]  /*1d50*/  UMOV UR9, 0xffffffff ;  /* 0xffffffff00097882 */ /* 0x000fc60000000000 */
[----:B------:R-:W-:Y:S05]  /*1d60*/  BRA.DIV UR9, `(.L_x_38009) ;  /* 0x0000001e09847947 */ /* 0x000fea000b800000 */
[----:B0-----:R0:W1:Y:S02]  /*1d70*/  SHFL.IDX PT, R22, R38, R4, R11 ;  /* 0x0000000426167389 */ /* 0x00106400000e000b */
.L_x_38092:
[----:B-1-3--:R-:W-:-:S07]  /*1d80*/  IMAD R42, R24, R22, R42 ;  /* 0x00000016182a7224 */ /* 0x00afce00078e022a */
.L_x_38008:
[----:B------:R-:W-:Y:S05]  /*1d90*/  @!P3 BRA `(.L_x_38010) ;  /* 0x000000000010b947 */ /* 0x000fea0003800000 */
[----:B------:R-:W-:-:S03]  /*1da0*/  UMOV UR9, 0xffffffff ;  /* 0xffffffff00097882 */ /* 0x000fc60000000000 */
[----:B------:R-:W-:Y:S05]  /*1db0*/  BRA.DIV UR9, `(.L_x_38011) ;  /* 0x0000001e09907947 */ /* 0x000fea000b800000 */
[----:B0-----:R0:W1:Y:S02]  /*1dc0*/  SHFL.IDX PT, R22, R38, R5, R11 ;  /* 0x0000000526167389 */ /* 0x00106400000e000b */
.L_x_38095:
[----:B-1----:R-:W-:-:S07]  /*1dd0*/  IMAD R42, R25, R22, R42 ;  /* 0x00000016192a7224 */ /* 0x002fce00078e022a */
.L_x_38010:
[----:B------:R-:W-:Y:S05]  /*1de0*/  @!P2 BRA `(.L_x_38012) ;  /* 0x000000000010a947 */ /* 0x000fea0003800000 */
[----:B------:R-:W-:-:S03]  /*1df0*/  UMOV UR9, 0xffffffff ;  /* 0xffffffff00097882 */ /* 0x000fc60000000000 */
[----:B------:R-:W-:Y:S05]  /*1e00*/  BRA.DIV UR9, `(.L_x_38013) ;  /* 0x0000001e099c7947 */ /* 0x000fea000b800000 */
[----:B0-----:R0:W1:Y:S02]  /*1e10*/  SHFL.IDX PT, R22, R38, R6, R11 ;  /* 0x0000000626167389 */ /* 0x00106400000e000b */
.L_x_38098:
[----:B-1----:R-:W-:-:S07]  /*1e20*/  IMAD R42, R26, R22, R42 ;  /* 0x000000161a2a7224 */ /* 0x002fce00078e022a */
.L_x_38012:
[----:B------:R-:W-:Y:S05]  /*1e30*/  @!P1 BRA `(.L_x_38014) ;  /* 0x0000000000109947 */ /* 0x000fea0003800000 */
[----:B------:R-:W-:-:S03]  /*1e40*/  UMOV UR9, 0xffffffff ;  /* 0xffffffff00097882 */ /* 0x000fc60000000000 */
[----:B------:R-:W-:Y:S05]  /*1e50*/  BRA.DIV UR9, `(.L_x_38015) ;  /* 0x0000001e09a87947 */ /* 0x000fea000b800000 */
[----:B0-----:R0:W1:Y:S02]  /*1e60*/  SHFL.IDX PT, R22, R38, R7, R11 ;  /* 0x0000000726167389 */ /* 0x00106400000e000b */
.L_x_38101:
[----:B-1----:R-:W-:-:S07]  /*1e70*/  IMAD R42, R27, R22, R42 ;  /* 0x000000161b2a7224 */ /* 0x002fce00078e022a */
.L_x_38014:
[----:B------:R-:W1:Y:S02]  /*1e80*/  LDC R43, c[0x0][0x3ac] ;  /* 0x0000eb00ff2b7b82 */ /* 0x000e640000000800 */
[----:B-1----:R-:W-:-:S13]  /*1e90*/  ISETP.GE.AND P0, PT, R43, 0x6, PT ;  /* 0x000000062b00780c */ /* 0x002fda0003f06270 */
[----:B------:R-:W-:Y:S05]  /*1ea0*/  @!P0 BRA `(.L_x_38016) ;  /* 0x0000000000108947 */ /* 0x000fea0003800000 */
[----:B------:R-:W-:-:S03]  /*1eb0*/  UMOV UR9, 0xffffffff ;  /* 0xffffffff00097882 */ /* 0x000fc60000000000 */
[----:B------:R-:W-:Y:S05]  /*1ec0*/  BRA.DIV UR9, `(.L_x_38017) ;  /* 0x0000001e09ac7947 */ /* 0x000fea000b800000 */
[----:B0-----:R0:W1:Y:S02]  /*1ed0*/  SHFL.IDX PT, R22, R38, R8, R11 ;  /* 0x0000000826167389 */ /* 0x00106400000e000b */
.L_x_38104:
[----:B-1----:R-:W-:-:S07]  /*1ee0*/  IMAD R42, R28, R22, R42 ;  /* 0x000000161c2a7224 */ /* 0x002fce00078e022a */
.L_x_38016:
[----:B------:R-:W-:-:S13]  /*1ef0*/  ISETP.GE.AND P0, PT, R43, 0x7, PT ;  /* 0x000000072b00780c */ /* 0x000fda0003f06270 */
[----:B------:R-:W-:Y:S05]  /*1f00*/  @!P0 BRA `(.L_x_38018) ;  /* 0x0000000000108947 */ /* 0x000fea0003800000 */
[----:B------:R-:W-:-:S03]  /*1f10*/  UMOV UR9, 0xffffffff ;  /* 0xffffffff00097882 */ /* 0x000fc60000000000 */
[----:B------:R-:W-:Y:S05]  /*1f20*/  BRA.DIV UR9, `(.L_x_38019) ;  /* 0x0000001e09b47947 */ /* 0x000fea000b800000 */
[----:B0-----:R0:W1:Y:S02]  /*1f30*/  SHFL.IDX PT, R22, R38, R9, R11 ;  /* 0x0000000926167389 */ /* 0x00106400000e000b */
.L_x_38107:
[----:B-1----:R-:W-:-:S07]  /*1f40*/  IMAD R42, R29, R22, R42 ;  /* 0x000000161d2a7224 */ /* 0x002fce00078e022a */
.L_x_38018:
[----:B------:R-:W-:-:S13]  /*1f50*/  ISETP.GE.AND P0, PT, R43, 0x8, PT ;  /* 0x000000082b00780c */ /* 0x000fda0003f06270 */
[----:B------:R-:W-:Y:S05]  /*1f60*/  @!P0 BRA `(.L_x_38020) ;  /* 0x0000000000108947 */ /* 0x000fea0003800000 */
[----:B------:R-:W-:-:S03]  /*1f70*/  UMOV UR9, 0xffffffff ;  /* 0xffffffff00097882 */ /* 0x000fc60000000000 */
[----:B------:R-:W-:Y:S05]  /*1f80*/  BRA.DIV UR9, `(.L_x_38021) ;  /* 0x0000001e09bc7947 */ /* 0x000fea000b800000 */
[----:B0-----:R0:W1:Y:S02]  /*1f90*/  SHFL.IDX PT, R22, R38, R10, R11 ;  /* 0x0000000a26167389 */ /* 0x00106400000e000b */
.L_x_38110:
[----:B-1----:R-:W-:-:S07]  /*1fa0*/  IMAD R42, R20, R22, R42 ;  /* 0x00000016142a7224 */ /* 0x002fce00078e022a */
.L_x_38020:
        /* <DEDUP_REMOVED lines=8> */
.L_x_38005:
[----:B------:R-:W-:Y:S05]  /*2030*/  BSYNC B0 ;  /* 0x0000000000007941 */ /* 0x000fea0003800000 */
.L_x_38004:
[----:B------:R-:W-:Y:S05]  /*2040*/  @!P6 BRA `(.L_x_38023) ;  /* 0xfffffff40068e947 */ /* 0x000fea000383ffff */
[----:B------:R-:W-:Y:S05]  /*2050*/  BSYNC B1 ;  /* 0x0000000000017941 */ /* 0x000fea0003800000 */
.L_x_37995:
[----:B------:R-:W-:Y:S05]  /*2060*/  BRA `(.L_x_37993) ;  /* 0x0000001400987947 */ /* 0x000fea0003800000 */
.L_x_37994:
[----:B------:R-:W3:Y:S02]  /*2070*/  LDCU UR9, c[0x0][0x3ac] ;  /* 0x00007580ff0977ac */ /* 0x000ee40008000800 */
[----:B---3--:R-:W-:-:S09]  /*2080*/  UISETP.GT.U32.AND UP0, UPT, UR9, 0x1f, UPT ;  /* 0x0000001f0900788c */ /* 0x008fd2000bf04070 */
[----:B------:R-:W-:Y:S05]  /*2090*/  BRA.U UP0, `(.L_x_38024) ;  /* 0x0000000900887547 */ /* 0x000fea000b800000 */
[----:B--2---:R-:W-:-:S07]  /*20a0*/  HFMA2 R31, -RZ, RZ, 0, 0 ;  /* 0x00000000ff1f7431 */ /* 0x004fce00000001ff */
.L_x_38052:
        /* <DEDUP_REMOVED lines=18> */
.L_x_38025:
        /* <DEDUP_REMOVED lines=8> */
.L_x_38026:
        /* <DEDUP_REMOVED lines=8> */
.L_x_38027:
        /* <DEDUP_REMOVED lines=8> */
.L_x_38028:
        /* <DEDUP_REMOVED lines=9> */
.L_x_38029:
        /* <DEDUP_REMOVED lines=9> */
.L_x_38030:
        /* <DEDUP_REMOVED lines=9> */
.L_x_38031:
        /* <DEDUP_REMOVED lines=9> */
.L_x_38032:
        /* <DEDUP_REMOVED lines=27> */
.L_x_38051:
[----:B0-----:R-:W-:Y:S01]  /*2740*/  IMAD R38, R39, 0x24, R40 ;  /* 0x0000002427267824 */ /* 0x001fe200078e0228 */
[----:B------:R-:W-:-:S05]  /*2750*/  MOV R42, RZ ;  /* 0x000000ff002a7202 */ /* 0x000fca0000000f00 */
[----:B------:R-:W0:Y:S01]  /*2760*/  LDS R38, [R38] ;  /* 0x0000000026267984 */ /* 0x000e220000000800 */
[----:B------:R-:W-:Y:S05]  /*2770*/  @!P5 BRA `(.L_x_38035) ;  /* 0x000000000010d947 */ /* 0x000fea0003800000 */
[----:B------:R-:W-:-:S03]  /*2780*/  UMOV UR9, 0xffffffff ;  /* 0xffffffff00097882 */ /* 0x000fc60000000000 */
[----:B------:R-:W-:Y:S05]  /*2790*/  BRA.DIV UR9, `(.L_x_38036) ;  /* 0x0000001609d87947 */ /* 0x000fea000b800000 */
[----:B0-----:R0:W1:Y:S02]  /*27a0*/  SHFL.IDX PT, R22, R38, R19, R11 ;  /* 0x0000001326167389 */ /* 0x00106400000e000b */
.L_x_38113:
[----:B-1----:R-:W-:-:S07]  /*27b0*/  IMAD R42, R21, R22, RZ ;  /* 0x00000016152a7224 */ /* 0x002fce00078e02ff */
.L_x_38035:
[----:B------:R-:W-:Y:S05]  /*27c0*/  @!P4 BRA `(.L_x_38037) ;  /* 0x000000000010c947 */ /* 0x000fea0003800000 */
[----:B------:R-:W-:-:S03]  /*27d0*/  UMOV UR9, 0xffffffff ;  /* 0xffffffff00097882 */ /* 0x000fc60000000000 */
[----:B------:R-:W-:Y:S05]  /*27e0*/  BRA.DIV UR9, `(.L_x_38038) ;  /* 0x0000001609e47947 */ /* 0x000fea000b800000 */
[----:B0-----:R0:W1:Y:S02]  /*27f0*/  SHFL.IDX PT, R22, R38, R4, R11 ;  /* 0x0000000426167389 */ /* 0x00106400000e000b */
.L_x_38116:
[----:B-1-3--:R-:W-:-:S07]  /*2800*/  IMAD R42, R24, R22, R42 ;  /* 0x00000016182a7224 */ /* 0x00afce00078e022a */
.L_x_38037:
[----:B------:R-:W-:Y:S05]  /*2810*/  @!P3 BRA `(.L_x_38039) ;  /* 0x000000000010b947 */ /* 0x000fea0003800000 */
[----:B------:R-:W-:-:S03]  /*2820*/  UMOV UR9, 0xffffffff ;  /* 0xffffffff00097882 */ /* 0x000fc60000000000 */
[----:B------:R-:W-:Y:S05]  /*2830*/  BRA.DIV UR9, `(.L_x_38040) ;  /* 0x0000001609f07947 */ /* 0x000fea000b800000 */
[----:B0-----:R0:W1:Y:S02]  /*2840*/  SHFL.IDX PT, R22, R38, R5, R11 ;  /* 0x0000000526167389 */ /* 0x00106400000e000b */
.L_x_38119:
[----:B-1----:R-:W-:-:S07]  /*2850*/  IMAD R42, R25, R22, R42 ;  /* 0x00000016192a7224 */ /* 0x002fce00078e022a */
.L_x_38039:
[----:B------:R-:W-:Y:S05]  /*2860*/  @!P2 BRA `(.L_x_38041) ;  /* 0x000000000010a947 */ /* 0x000fea0003800000 */
[----:B------:R-:W-:-:S03]  /*2870*/  UMOV UR9, 0xffffffff ;  /* 0xffffffff00097882 */ /* 0x000fc60000000000 */
[----:B------:R-:W-:Y:S05]  /*2880*/  BRA.DIV UR9, `(.L_x_38042) ;  /* 0x0000001609fc7947 */ /* 0x000fea000b800000 */
[----:B0-----:R0:W1:Y:S02]  /*2890*/  SHFL.IDX PT, R22, R38, R6, R11 ;  /* 0x0000000626167389 */ /* 0x00106400000e000b */
.L_x_38122:
[----:B-1----:R-:W-:-:S07]  /*28a0*/  IMAD R42, R26, R22, R42 ;  /* 0x000000161a2a7224 */ /* 0x002fce00078e022a */
.L_x_38041:
[----:B------:R-:W-:Y:S05]  /*28b0*/  @!P1 BRA `(.L_x_38043) ;  /* 0x0000000000109947 */ /* 0x000fea0003800000 */
[----:B------:R-:W-:-:S03]  /*28c0*/  UMOV UR9, 0xffffffff ;  /* 0xffffffff00097882 */ /* 0x000fc60000000000 */
[----:B------:R-:W-:Y:S05]  /*28d0*/  BRA.DIV UR9, `(.L_x_38044) ;  /* 0x0000001a09087947 */ /* 0x000fea000b800000 */
[----:B0-----:R0:W1:Y:S02]  /*28e0*/  SHFL.IDX PT, R22, R38, R7, R11 ;  /* 0x0000000726167389 */ /* 0x00106400000e000b */
.L_x_38125:
[----:B-1----:R-:W-:-:S07]  /*28f0*/  IMAD R42, R27, R22, R42 ;  /* 0x000000161b2a7224 */ /* 0x002fce00078e022a */
.L_x_38043:
[----:B------:R-:W1:Y:S02]  /*2900*/  LDC R43, c[0x0][0x3ac] ;  /* 0x0000eb00ff2b7b82 */ /* 0x000e640000000800 */
[----:B-1----:R-:W-:-:S13]  /*2910*/  ISETP.GE.AND P0, PT, R43, 0x6, PT ;  /* 0x000000062b00780c */ /* 0x002fda0003f06270 */
[----:B------:R-:W-:Y:S05]  /*2920*/  @!P0 BRA `(.L_x_38045) ;  /* 0x0000000000108947 */ /* 0x000fea0003800000 */
[----:B------:R-:W-:-:S03]  /*2930*/  UMOV UR9, 0xffffffff ;  /* 0xffffffff00097882 */ /* 0x000fc60000000000 */
[----:B------:R-:W-:Y:S05]  /*2940*/  BRA.DIV UR9, `(.L_x_38046) ;  /* 0x0000001a090c7947 */ /* 0x000fea000b800000 */
[----:B0-----:R0:W1:Y:S02]  /*2950*/  SHFL.IDX PT, R22, R38, R8, R11 ;  /* 0x0000000826167389 */ /* 0x00106400000e000b */
.L_x_38128:
[----:B-1----:R-:W-:-:S07]  /*2960*/  IMAD R42, R28, R22, R42 ;  /* 0x000000161c2a7224 */ /* 0x002fce00078e022a */
.L_x_38045:
[----:B------:R-:W-:-:S13]  /*2970*/  ISETP.GE.AND P0, PT, R43, 0x7, PT ;  /* 0x000000072b00780c */ /* 0x000fda0003f06270 */
[----:B------:R-:W-:Y:S05]  /*2980*/  @!P0 BRA `(.L_x_38047) ;  /* 0x0000000000108947 */ /* 0x000fea0003800000 */
[----:B------:R-:W-:-:S03]  /*2990*/  UMOV UR9, 0xffffffff ;  /* 0xffffffff00097882 */ /* 0x000fc60000000000 */
[----:B------:R-:W-:Y:S05]  /*29a0*/  BRA.DIV UR9, `(.L_x_38048) ;  /* 0x0000001a09147947 */ /* 0x000fea000b800000 */
[----:B0-----:R0:W1:Y:S02]  /*29b0*/  SHFL.IDX PT, R22, R38, R9, R11 ;  /* 0x0000000926167389 */ /* 0x00106400000e000b */
.L_x_38131:
[----:B-1----:R-:W-:-:S07]  /*29c0*/  IMAD R42, R29, R22, R42 ;  /* 0x000000161d2a7224 */ /* 0x002fce00078e022a */
.L_x_38047:
[----:B------:R-:W-:-:S13]  /*29d0*/  ISETP.GE.AND P0, PT, R43, 0x8, PT ;  /* 0x000000082b00780c */ /* 0x000fda0003f06270 */
[----:B------:R-:W-:Y:S05]  /*29e0*/  @!P0 BRA `(.L_x_38049) ;  /* 0x0000000000108947 */ /* 0x000fea0003800000 */
[----:B------:R-:W-:-:S03]  /*29f0*/  UMOV UR9, 0xffffffff ;  /* 0xffffffff00097882 */ /* 0x000fc60000000000 */
[----:B------:R-:W-:Y:S05]  /*2a00*/  BRA.DIV UR9, `(.L_x_38050) ;  /* 0x0000001a091c7947 */ /* 0x000fea000b800000 */
[----:B0-----:R0:W1:Y:S02]  /*2a10*/  SHFL.IDX PT, R22, R38, R10, R11 ;  /* 0x0000000a26167389 */ /* 0x00106400000e000b */
.L_x_38134:
[----:B-1----:R-:W-:-:S07]  /*2a20*/  IMAD R42, R20, R22, R42 ;  /* 0x00000016142a7224 */ /* 0x002fce00078e022a */
.L_x_38049:
[C---:B------:R-:W-:Y:S02]  /*2a30*/  IMAD R22, R39.reuse, UR4, R30 ;  /* 0x0000000427167c24 */ /* 0x040fe4000f8e021e */
[----:B------:R-:W-:Y:S02]  /*2a40*/  VIADD R39, R39, UR6 ;  /* 0x0000000627277c36 */ /* 0x000fe40008000000 */
[----:B------:R-:W-:-:S03]  /*2a50*/  IMAD R23, R22, 0x4, R41 ;  /* 0x0000000416177824 */ /* 0x000fc600078e0229 */
[----:B------:R-:W-:Y:S02]  /*2a60*/  ISETP.GE.AND P0, PT, R39, UR17, PT ;  /* 0x0000001127007c0c */ /* 0x000fe4000bf06270 */
[----:B------:R1:W-:Y:S11]  /*2a70*/  STS [R23], R42 ;  /* 0x0000002a17007388 */ /* 0x0003f60000000800 */
[----:B-1----:R-:W-:Y:S05]  /*2a80*/  @!P0 BRA `(.L_x_38051) ;  /* 0xfffffffc002c8947 */ /* 0x002fea000383ffff */
.L_x_38034:
[----:B------:R-:W-:Y:S05]  /*2a90*/  BSYNC B0 ;  /* 0x0000000000007941 */ /* 0x000fea0003800000 */
.L_x_38033:
[----:B------:R-:W-:Y:S05]  /*2aa0*/  @!P6 BRA `(.L_x_38052) ;  /* 0xfffffff40080e947 */ /* 0x000fea000383ffff */
[----:B------:R-:W-:Y:S05]  /*2ab0*/  BRA `(.L_x_37993) ;  /* 0x0000000c00047947 */ /* 0x000fea0003800000 */
.L_x_38024:
[----:B--2---:R-:W-:-:S07]  /*2ac0*/  IMAD.MOV.U32 R31, RZ, RZ, RZ ;  /* 0x000000ffff1f7224 */ /* 0x004fce00078e00ff */
.L_x_38080:
        /* <DEDUP_REMOVED lines=18> */
.L_x_38053:
        /* <DEDUP_REMOVED lines=8> */
.L_x_38054:
        /* <DEDUP_REMOVED lines=8> */
.L_x_38055:
        /* <DEDUP_REMOVED lines=8> */
.L_x_38056:
        /* <DEDUP_REMOVED lines=10> */
.L_x_38057:
        /* <DEDUP_REMOVED lines=9> */
.L_x_38058:
        /* <DEDUP_REMOVED lines=9> */
.L_x_38059:
        /* <DEDUP_REMOVED lines=9> */
.L_x_38060:
        /* <DEDUP_REMOVED lines=27> */
.L_x_38079:
[----:B------:R-:W-:Y:S02]  /*3170*/  IMAD R38, R39, 0x24, R40 ;  /* 0x0000002427267824 */ /* 0x000fe400078e0228 */
[----:B------:R-:W-:-:S04]  /*3180*/  IMAD.MOV.U32 R41, RZ, RZ, RZ ;  /* 0x000000ffff297224 */ /* 0x000fc800078e00ff */
[----:B------:R-:W0:Y:S01]  /*3190*/  LDS R38, [R38] ;  /* 0x0000000026267984 */ /* 0x000e220000000800 */
[----:B------:R-:W-:Y:S05]  /*31a0*/  @!P4 BRA `(.L_x_38062) ;  /* 0x000000000010c947 */ /* 0x000fea0003800000 */
[----:B------:R-:W-:-:S03]  /*31b0*/  UMOV UR9, 0xffffffff ;  /* 0xffffffff00097882 */ /* 0x000fc60000000000 */
[----:B------:R-:W-:Y:S05]  /*31c0*/  BRA.DIV UR9, `(.L_x_38063) ;  /* 0x00000012094c7947 */ /* 0x000fea000b800000 */
[----:B0-----:R0:W1:Y:S02]  /*31d0*/  SHFL.IDX PT, R42, R38, R19, R11 ;  /* 0x00000013262a7389 */ /* 0x00106400000e000b */
.L_x_38136:
[----:B-1----:R-:W-:-:S07]  /*31e0*/  IMAD R41, R21, R42, RZ ;  /* 0x0000002a15297224 */ /* 0x002fce00078e02ff */
.L_x_38062:
[----:B------:R-:W-:Y:S05]  /*31f0*/  @!P3 BRA `(.L_x_38064) ;  /* 0x000000000010b947 */ /* 0x000fea0003800000 */
[----:B------:R-:W-:-:S03]  /*3200*/  UMOV UR9, 0xffffffff ;  /* 0xffffffff00097882 */ /* 0x000fc60000000000 */
[----:B------:R-:W-:Y:S05]  /*3210*/  BRA.DIV UR9, `(.L_x_38065) ;  /* 0x0000001209547947 */ /* 0x000fea000b800000 */
[----:B0-----:R0:W1:Y:S02]  /*3220*/  SHFL.IDX PT, R22, R38, R4, R11 ;  /* 0x0000000426167389 */ /* 0x00106400000e000b */
.L_x_38139:
[----:B-1-3--:R-:W-:-:S07]  /*3230*/  IMAD R41, R24, R22, R41 ;  /* 0x0000001618297224 */ /* 0x00afce00078e0229 */
.L_x_38064:
[----:B------:R-:W-:Y:S05]  /*3240*/  @!P2 BRA `(.L_x_38066) ;  /* 0x000000000010a947 */ /* 0x000fea0003800000 */
[----:B------:R-:W-:-:S03]  /*3250*/  UMOV UR9, 0xffffffff ;  /* 0xffffffff00097882 */ /* 0x000fc60000000000 */
[----:B------:R-:W-:Y:S05]  /*3260*/  BRA.DIV UR9, `(.L_x_38067) ;  /* 0x0000001209607947 */ /* 0x000fea000b800000 */
[----:B0-----:R0:W1:Y:S02]  /*3270*/  SHFL.IDX PT, R22, R38, R5, R11 ;  /* 0x0000000526167389 */ /* 0x00106400000e000b */
.L_x_38142:
[----:B-1----:R-:W-:-:S07]  /*3280*/  IMAD R41, R25, R22, R41 ;  /* 0x0000001619297224 */ /* 0x002fce00078e0229 */
.L_x_38066:
[----:B------:R-:W-:Y:S05]  /*3290*/  @!P1 BRA `(.L_x_38068) ;  /* 0x0000000000109947 */ /* 0x000fea0003800000 */
[----:B------:R-:W-:-:S03]  /*32a0*/  UMOV UR9, 0xffffffff ;  /* 0xffffffff00097882 */ /* 0x000fc60000000000 */
[----:B------:R-:W-:Y:S05]  /*32b0*/  BRA.DIV UR9, `(.L_x_38069) ;  /* 0x00000012096c7947 */ /* 0x000fea000b800000 */
[----:B0-----:R0:W1:Y:S02]  /*32c0*/  SHFL.IDX PT, R22, R38, R6, R11 ;  /* 0x0000000626167389 */ /* 0x00106400000e000b */
.L_x_38145:
[----:B-1----:R-:W-:-:S07]  /*32d0*/  IMAD R41, R26, R22, R41 ;  /* 0x000000161a297224 */ /* 0x002fce00078e0229 */
.L_x_38068:
[----:B------:R-:W1:Y:S02]  /*32e0*/  LDC R42, c[0x0][0x3ac] ;  /* 0x0000eb00ff2a7b82 */ /* 0x000e640000000800 */
[----:B-1----:R-:W-:-:S13]  /*32f0*/  ISETP.GE.AND P0, PT, R42, 0x5, PT ;  /* 0x000000052a00780c */ /* 0x002fda0003f06270 */
[----:B------:R-:W-:Y:S05]  /*3300*/  @!P0 BRA `(.L_x_38070) ;  /* 0x0000000000108947 */ /* 0x000fea0003800000 */
[----:B------:R-:W-:-:S03]  /*3310*/  UMOV UR9, 0xffffffff ;  /* 0xffffffff00097882 */ /* 0x000fc60000000000 */
[----:B------:R-:W-:Y:S05]  /*3320*/  BRA.DIV UR9, `(.L_x_38071) ;  /* 0x0000001209707947 */ /* 0x000fea000b800000 */
[----:B0-----:R0:W1:Y:S02]  /*3330*/  SHFL.IDX PT, R22, R38, R7, R11 ;  /* 0x0000000726167389 */ /* 0x00106400000e000b */
.L_x_38148:
[----:B-1----:R-:W-:-:S07]  /*3340*/  IMAD R41, R27, R22, R41 ;  /* 0x000000161b297224 */ /* 0x002fce00078e0229 */
.L_x_38070:
[----:B------:R-:W-:-:S13]  /*3350*/  ISETP.GE.AND P0, PT, R42, 0x6, PT ;  /* 0x000000062a00780c */ /* 0x000fda0003f06270 */
[----:B------:R-:W-:Y:S05]  /*3360*/  @!P0 BRA `(.L_x_38072) ;  /* 0x0000000000108947 */ /* 0x000fea0003800000 */
[----:B------:R-:W-:-:S03]  /*3370*/  UMOV UR9, 0xffffffff ;  /* 0xffffffff00097882 */ /* 0x000fc60000000000 */
[----:B------:R-:W-:Y:S05]  /*3380*/  BRA.DIV UR9, `(.L_x_38073) ;  /* 0x0000001209787947 */ /* 0x000fea000b800000 */
[----:B0-----:R0:W1:Y:S02]  /*3390*/  SHFL.IDX PT, R22, R38, R8, R11 ;  /* 0x0000000826167389 */ /* 0x00106400000e000b */
.L_x_38151:
[----:B-1----:R-:W-:-:S07]  /*33a0*/  IMAD R41, R28, R22, R41 ;  /* 0x000000161c297224 */ /* 0x002fce00078e0229 */
.L_x_38072:
[----:B------:R-:W-:-:S13]  /*33b0*/  ISETP.GE.AND P0, PT, R42, 0x7, PT ;  /* 0x000000072a00780c */ /* 0x000fda0003f06270 */
[----:B------:R-:W-:Y:S05]  /*33c0*/  @!P0 BRA `(.L_x_38074) ;  /* 0x0000000000108947 */ /* 0x000fea0003800000 */
[----:B------:R-:W-:-:S03]  /*33d0*/  UMOV UR9, 0xffffffff ;  /* 0xffffffff00097882 */ /* 0x000fc60000000000 */
[----:B------:R-:W-:Y:S05]  /*33e0*/  BRA.DIV UR9, `(.L_x_38075) ;  /* 0x0000001209807947 */ /* 0x000fea000b800000 */
[----:B0-----:R0:W1:Y:S02]  /*33f0*/  SHFL.IDX PT, R22, R38, R9, R11 ;  /* 0x0000000926167389 */ /* 0x00106400000e000b */
.L_x_38154:
[----:B-1----:R-:W-:-:S07]  /*3400*/  IMAD R41, R29, R22, R41 ;  /* 0x000000161d297224 */ /* 0x002fce00078e0229 */
.L_x_38074:
[----:B------:R-:W-:-:S13]  /*3410*/  ISETP.GE.AND P0, PT, R42, 0x8, PT ;  /* 0x000000082a00780c */ /* 0x000fda0003f06270 */
[----:B------:R-:W-:Y:S05]  /*3420*/  @!P0 BRA `(.L_x_38076) ;  /* 0x0000000000108947 */ /* 0x000fea0003800000 */
[----:B------:R-:W-:-:S03]  /*3430*/  UMOV UR9, 0xffffffff ;  /* 0xffffffff00097882 */ /* 0x000fc60000000000 */
[----:B------:R-:W-:Y:S05]  /*3440*/  BRA.DIV UR9, `(.L_x_38077) ;  /* 0x0000001209887947 */ /* 0x000fea000b800000 */
[----:B0-----:R0:W1:Y:S02]  /*3450*/  SHFL.IDX PT, R22, R38, R10, R11 ;  /* 0x0000000a26167389 */ /* 0x00106400000e000b */
.L_x_38157:
[----:B-1----:R-:W-:-:S07]  /*3460*/  IMAD R41, R20, R22, R41 ;  /* 0x0000001614297224 */ /* 0x002fce00078e0229 */
.L_x_38076:
[----:B------:R-:W-:-:S07]  /*3470*/  IMAD.U32 R22, RZ, RZ, UR11 ;  /* 0x0000000bff167e24 */ /* 0x000fce000f8e00ff */
.L_x_38078:
        /* <DEDUP_REMOVED lines=36> */
.L_x_38061:
[----:B------:R-:W-:Y:S05]  /*36c0*/  @!P5 BRA `(.L_x_38080) ;  /* 0xfffffff40000d947 */ /* 0x000fea000383ffff */
.L_x_37993:
        /* <DEDUP_REMOVED lines=31> */
.L_x_38084:
[----:B------:R-:W-:Y:S05]  /*38c0*/  BSYNC.RECONVERGENT B1 ;  /* 0x0000000000017941 */ /* 0x000fea0003800200 */
.L_x_38083:
[----:B------:R-:W-:Y:S05]  /*38d0*/  @!P2 BRA `(.L_x_38082) ;  /* 0x000000000070a947 */ /* 0x000fea0003800000 */
[----:B0-----:R-:W0:Y:S01]  /*38e0*/  S2R R31, SR_CgaCtaId ;  /* 0x00000000001f7919 */ /* 0x001e220000008800 */
[----:B-1----:R-:W-:-:S05]  /*38f0*/  MOV R22, 0x400 ;  /* 0x0000040000167802 */ /* 0x002fca0000000f00 */
[----:B------:R-:W-:-:S05]  /*3900*/  VIADD R22, R22, 0x200 ;  /* 0x0000020016167836 */ /* 0x000fca0000000000 */
[----:B0-----:R-:W-:-:S07]  /*3910*/  LEA R31, R31, R22, 0x18 ;  /* 0x000000161f1f7211 */ /* 0x001fce00078ec0ff */
.L_x_38085:
        /* <DEDUP_REMOVED lines=24> */
.L_x_38082:
[----:B------:R-:W-:Y:S05]  /*3aa0*/  BSYNC.RECONVERGENT B0 ;  /* 0x0000000000007941 */ /* 0x000fea0003800200 */
.L_x_38081:
[----:B------:R-:W-:Y:S02]  /*3ab0*/  UIADD3 UR8, UPT, UPT, UR15, UR8, URZ ;  /* 0x000000080f087290 */ /* 0x000fe4000fffe0ff */
[----:B------:R-:W-:-:S04]  /*3ac0*/  USHF.L.U32 UR9, UR15, 0x1, URZ ;  /* 0x000000010f097899 */ /* 0x000fc800080006ff */
[----:B------:R-:W-:-:S09]  /*3ad0*/  UISETP.GE.U32.AND UP0, UPT, UR8, UR9, UPT ;  /* 0x000000090800728c */ /* 0x000fd2000bf06070 */
[----:B------:R-:W-:Y:S05]  /*3ae0*/  BRA.U !UP0, `(.L_x_38086) ;  /* 0xffffffd508207547 */ /* 0x000fea000b83ffff */
[----:B------:R-:W-:Y:S05]  /*3af0*/  EXIT ;  /* 0x000000000000794d */ /* 0x000fea0003800000 */
.L_x_38007:
[----:B------:R-:W-:Y:S01]  /*3b00*/  BSSY B2, `(.L_x_38087) ;  /* 0x0000006000027945 */ /* 0x000fe20003800000 */
[----:B------:R-:W-:Y:S02]  /*3b10*/  IMAD.MOV.U32 R23, RZ, RZ, R19 ;  /* 0x000000ffff177224 */ /* 0x000fe400078e0013 */
[----:B------:R-:W-:-:S07]  /*3b20*/  IMAD.MOV.U32 R22, RZ, RZ, -0x1 ;  /* 0xffffffffff167424 */ /* 0x000fce00078e00ff */
[----:B0--3--:R-:W-:Y:S05]  /*3b30*/  WARPSYNC.COLLECTIVE R22, `(.L_x_38088) ;  /* 0x0000000016087348 */ /* 0x009fea0003c00000 */
[----:B0-----:R0:W1:Y:S02]  /*3b40*/  SHFL.IDX P0, R22, R38, R23, R11 ;  /* 0x0000001726167389 */ /* 0x001064000000000b */
[----:B01-3--:R-:W-:Y:S05]  /*3b50*/  ENDCOLLECTIVE ;  /* 0x000000000000791b */ /* 0x00bfea0003800000 */
.L_x_38088:
[----:B------:R-:W-:Y:S05]  /*3b60*/  BSYNC B2 ;  /* 0x0000000000027941 */ /* 0x000fea0003800000 */
.L_x_38087:
[----:B------:R-:W-:Y:S05]  /*3b70*/  BRA `(.L_x_38089) ;  /* 0xffffffe0006c7947 */ /* 0x000fea000383ffff */
.L_x_38009:
[----:B------:R-:W-:Y:S01]  /*3b80*/  BSSY B2, `(.L_x_38090) ;  /* 0x0000006000027945 */ /* 0x000fe20003800000 */
[----:B------:R-:W-:Y:S01]  /*3b90*/  MOV R23, R4 ;  /* 0x0000000400177202 */ /* 0x000fe20000000f00 */
[----:B------:R-:W-:-:S07]  /*3ba0*/  IMAD.MOV.U32 R22, RZ, RZ, -0x1 ;  /* 0xffffffffff167424 */ /* 0x000fce00078e00ff */
[----:B0--3--:R-:W-:Y:S05]  /*3bb0*/  WARPSYNC.COLLECTIVE R22, `(.L_x_38091) ;  /* 0x0000000016087348 */ /* 0x009fea0003c00000 */
[----:B0-----:R0:W1:Y:S02]  /*3bc0*/  SHFL.IDX P0, R22, R38, R23, R11 ;  /* 0x0000001726167389 */ /* 0x001064000000000b */
[----:B01-3--:R-:W-:Y:S05]  /*3bd0*/  ENDCOLLECTIVE ;  /* 0x000000000000791b */ /* 0x00bfea0003800000 */
.L_x_38091:
[----:B------:R-:W-:Y:S05]  /*3be0*/  BSYNC B2 ;  /* 0x0000000000027941 */ /* 0x000fea0003800000 */
.L_x_38090:
[----:B------:R-:W-:Y:S05]  /*3bf0*/  BRA `(.L_x_38092) ;  /* 0xffffffe000607947 */ /* 0x000fea000383ffff */
.L_x_38011:
[----:B------:R-:W-:Y:S01]  /*3c00*/  BSSY B2, `(.L_x_38093) ;  /* 0x0000006000027945 */ /* 0x000fe20003800000 */
[----:B------:R-:W-:Y:S01]  /*3c10*/  IMAD.MOV.U32 R23, RZ, RZ, R5 ;  /* 0x000000ffff177224 */ /* 0x000fe200078e0005 */
[----:B------:R-:W-:-:S07]  /*3c20*/  MOV R22, 0xffffffff ;  /* 0xffffffff00167802 */ /* 0x000fce0000000f00 */
[----:B0--3--:R-:W-:Y:S05]  /*3c30*/  WARPSYNC.COLLECTIVE R22, `(.L_x_38094) ;  /* 0x0000000016087348 */ /* 0x009fea0003c00000 */
[----:B0-----:R0:W1:Y:S02]  /*3c40*/  SHFL.IDX P0, R22, R38, R23, R11 ;  /* 0x0000001726167389 */ /* 0x001064000000000b */
[----:B01-3--:R-:W-:Y:S05]  /*3c50*/  ENDCOLLECTIVE ;  /* 0x000000000000791b */ /* 0x00bfea0003800000 */
.L_x_38094:
[----:B------:R-:W-:Y:S05]  /*3c60*/  BSYNC B2 ;  /* 0x0000000000027941 */ /* 0x000fea0003800000 */
.L_x_38093:
[----:B------:R-:W-:Y:S05]  /*3c70*/  BRA `(.L_x_38095) ;  /* 0xffffffe000547947 */ /* 0x000fea000383ffff */
.L_x_38013:
[----:B------:R-:W-:Y:S01]  /*3c80*/  BSSY B2, `(.L_x_38096) ;  /* 0x0000006000027945 */ /* 0x000fe20003800000 */
[----:B------:R-:W-:Y:S02]  /*3c90*/  IMAD.MOV.U32 R23, RZ, RZ, R6 ;  /* 0x000000ffff177224 */ /* 0x000fe400078e0006 */
[----:B------:R-:W-:-:S07]  /*3ca0*/  IMAD.MOV.U32 R22, RZ, RZ, -0x1 ;  /* 0xffffffffff167424 */ /* 0x000fce00078e00ff */
[----:B0--3--:R-:W-:Y:S05]  /*3cb0*/  WARPSYNC.COLLECTIVE R22, `(.L_x_38097) ;  /* 0x0000000016087348 */ /* 0x009fea0003c00000 */
[----:B0-----:R0:W1:Y:S02]  /*3cc0*/  SHFL.IDX P0, R22, R38, R23, R11 ;  /* 0x0000001726167389 */ /* 0x001064000000000b */
[----:B01-3--:R-:W-:Y:S05]  /*3cd0*/  ENDCOLLECTIVE ;  /* 0x000000000000791b */ /* 0x00bfea0003800000 */
.L_x_38097:
[----:B------:R-:W-:Y:S05]  /*3ce0*/  BSYNC B2 ;  /* 0x0000000000027941 */ /* 0x000fea0003800000 */
.L_x_38096:
[----:B------:R-:W-:Y:S05]  /*3cf0*/  BRA `(.L_x_38098) ;  /* 0xffffffe000487947 */ /* 0x000fea000383ffff */
.L_x_38015:
[----:B------:R-:W-:Y:S01]  /*3d00*/  BSSY B2, `(.L_x_38099) ;  /* 0x0000006000027945 */ /* 0x000fe20003800000 */
[----:B------:R-:W-:Y:S01]  /*3d10*/  MOV R23, R7 ;  /* 0x0000000700177202 */ /* 0x000fe20000000f00 */
[----:B------:R-:W-:-:S07]  /*3d20*/  IMAD.MOV.U32 R22, RZ, RZ, -0x1 ;  /* 0xffffffffff167424 */ /* 0x000fce00078e00ff */
[----:B0--3--:R-:W-:Y:S05]  /*3d30*/  WARPSYNC.COLLECTIVE R22, `(.L_x_38100) ;  /* 0x0000000016087348 */ /* 0x009fea0003c00000 */
[----:B0-----:R0:W1:Y:S02]  /*3d40*/  SHFL.IDX P0, R22, R38, R23, R11 ;  /* 0x0000001726167389 */ /* 0x001064000000000b */
[----:B01-3--:R-:W-:Y:S05]  /*3d50*/  ENDCOLLECTIVE ;  /* 0x000000000000791b */ /* 0x00bfea0003800000 */
.L_x_38100:
[----:B------:R-:W-:Y:S05]  /*3d60*/  BSYNC B2 ;  /* 0x0000000000027941 */ /* 0x000fea0003800000 */
.L_x_38099:
[----:B------:R-:W-:Y:S05]  /*3d70*/  BRA `(.L_x_38101) ;  /* 0xffffffe0003c7947 */ /* 0x000fea000383ffff */
.L_x_38017:
[----:B------:R-:W-:Y:S01]  /*3d80*/  BSSY B2, `(.L_x_38102) ;  /* 0x0000006000027945 */ /* 0x000fe20003800000 */
[----:B------:R-:W-:Y:S01]  /*3d90*/  IMAD.MOV.U32 R23, RZ, RZ, R8 ;  /* 0x000000ffff177224 */ /* 0x000fe200078e0008 */
[----:B------:R-:W-:-:S07]  /*3da0*/  MOV R22, 0xffffffff ;  /* 0xffffffff00167802 */ /* 0x000fce0000000f00 */
[----:B0--3--:R-:W-:Y:S05]  /*3db0*/  WARPSYNC.COLLECTIVE R22, `(.L_x_38103) ;  /* 0x0000000016087348 */ /* 0x009fea0003c00000 */
[----:B0-----:R0:W1:Y:S02]  /*3dc0*/  SHFL.IDX P0, R22, R38, R23, R11 ;  /* 0x0000001726167389 */ /* 0x001064000000000b */
[----:B01-3--:R-:W-:Y:S05]  /*3dd0*/  ENDCOLLECTIVE ;  /* 0x000000000000791b */ /* 0x00bfea0003800000 */
.L_x_38103:
[----:B------:R-:W-:Y:S05]  /*3de0*/  BSYNC B2 ;  /* 0x0000000000027941 */ /* 0x000fea0003800000 */
.L_x_38102:
[----:B------:R-:W-:Y:S05]  /*3df0*/  BRA `(.L_x_38104) ;  /* 0xffffffe000387947 */ /* 0x000fea000383ffff */
.L_x_38019:
[----:B------:R-:W-:Y:S01]  /*3e00*/  BSSY B2, `(.L_x_38105) ;  /* 0x0000006000027945 */ /* 0x000fe20003800000 */
[----:B------:R-:W-:Y:S02]  /*3e10*/  IMAD.MOV.U32 R23, RZ, RZ, R9 ;  /* 0x000000ffff177224 */ /* 0x000fe400078e0009 */
[----:B------:R-:W-:-:S07]  /*3e20*/  IMAD.MOV.U32 R22, RZ, RZ, -0x1 ;  /* 0xffffffffff167424 */ /* 0x000fce00078e00ff */
[----:B0--3--:R-:W-:Y:S05]  /*3e30*/  WARPSYNC.COLLECTIVE R22, `(.L_x_38106) ;  /* 0x0000000016087348 */ /* 0x009fea0003c00000 */
[----:B0-----:R0:W1:Y:S02]  /*3e40*/  SHFL.IDX P0, R22, R38, R23, R11 ;  /* 0x0000001726167389 */ /* 0x001064000000000b */
[----:B01-3--:R-:W-:Y:S05]  /*3e50*/  ENDCOLLECTIVE ;  /* 0x000000000000791b */ /* 0x00bfea0003800000 */
.L_x_38106:
[----:B------:R-:W-:Y:S05]  /*3e60*/  BSYNC B2 ;  /* 0x0000000000027941 */ /* 0x000fea0003800000 */
.L_x_38105:
[----:B------:R-:W-:Y:S05]  /*3e70*/  BRA `(.L_x_38107) ;  /* 0xffffffe000307947 */ /* 0x000fea000383ffff */
.L_x_38021:
[----:B------:R-:W-:Y:S01]  /*3e80*/  BSSY B2, `(.L_x_38108) ;  /* 0x0000006000027945 */ /* 0x000fe20003800000 */
[----:B------:R-:W-:Y:S01]  /*3e90*/  MOV R23, R10 ;  /* 0x0000000a00177202 */ /* 0x000fe20000000f00 */
[----:B------:R-:W-:-:S07]  /*3ea0*/  IMAD.MOV.U32 R22, RZ, RZ, -0x1 ;  /* 0xffffffffff167424 */ /* 0x000fce00078e00ff */
[----:B0--3--:R-:W-:Y:S05]  /*3eb0*/  WARPSYNC.COLLECTIVE R22, `(.L_x_38109) ;  /* 0x0000000016087348 */ /* 0x009fea0003c00000 */
[----:B0-----:R0:W1:Y:S02]  /*3ec0*/  SHFL.IDX P0, R22, R38, R23, R11 ;  /* 0x0000001726167389 */ /* 0x001064000000000b */
[----:B01-3--:R-:W-:Y:S05]  /*3ed0*/  ENDCOLLECTIVE ;  /* 0x000000000000791b */ /* 0x00bfea0003800000 */
.L_x_38109:
[----:B------:R-:W-:Y:S05]  /*3ee0*/  BSYNC B2 ;  /* 0x0000000000027941 */ /* 0x000fea0003800000 */
.L_x_38108:
[----:B------:R-:W-:Y:S05]  /*3ef0*/  BRA `(.L_x_38110) ;  /* 0xffffffe000287947 */ /* 0x000fea000383ffff */
.L_x_38036:
[----:B------:R-:W-:Y:S01]  /*3f00*/  BSSY B1, `(.L_x_38111) ;  /* 0x0000006000017945 */ /* 0x000fe20003800000 */
[----:B------:R-:W-:Y:S01]  /*3f10*/  IMAD.MOV.U32 R23, RZ, RZ, R19 ;  /* 0x000000ffff177224 */ /* 0x000fe200078e0013 */
[----:B------:R-:W-:-:S07]  /*3f20*/  MOV R22, 0xffffffff ;  /* 0xffffffff00167802 */ /* 0x000fce0000000f00 */
[----:B0--3--:R-:W-:Y:S05]  /*3f30*/  WARPSYNC.COLLECTIVE R22, `(.L_x_38112) ;  /* 0x0000000016087348 */ /* 0x009fea0003c00000 */
[----:B0-----:R0:W1:Y:S02]  /*3f40*/  SHFL.IDX P0, R22, R38, R23, R11 ;  /* 0x0000001726167389 */ /* 0x001064000000000b */
[----:B01-3--:R-:W-:Y:S05]  /*3f50*/  ENDCOLLECTIVE ;  /* 0x000000000000791b */ /* 0x00bfea0003800000 */
.L_x_38112:
[----:B------:R-:W-:Y:S05]  /*3f60*/  BSYNC B1 ;  /* 0x0000000000017941 */ /* 0x000fea0003800000 */
.L_x_38111:
[----:B------:R-:W-:Y:S05]  /*3f70*/  BRA `(.L_x_38113) ;  /* 0xffffffe8000c7947 */ /* 0x000fea000383ffff */
.L_x_38038:
[----:B------:R-:W-:Y:S01]  /*3f80*/  BSSY B1, `(.L_x_38114) ;  /* 0x0000006000017945 */ /* 0x000fe20003800000 */
[----:B------:R-:W-:Y:S02]  /*3f90*/  IMAD.MOV.U32 R23, RZ, RZ, R4 ;  /* 0x000000ffff177224 */ /* 0x000fe400078e0004 */
[----:B------:R-:W-:-:S07]  /*3fa0*/  IMAD.MOV.U32 R22, RZ, RZ, -0x1 ;  /* 0xffffffffff167424 */ /* 0x000fce00078e00ff */
[----:B0--3--:R-:W-:Y:S05]  /*3fb0*/  WARPSYNC.COLLECTIVE R22, `(.L_x_38115) ;  /* 0x0000000016087348 */ /* 0x009fea0003c00000 */
[----:B0-----:R0:W1:Y:S02]  /*3fc0*/  SHFL.IDX P0, R22, R38, R23, R11 ;  /* 0x0000001726167389 */ /* 0x001064000000000b */
[----:B01-3--:R-:W-:Y:S05]  /*3fd0*/  ENDCOLLECTIVE ;  /* 0x000000000000791b */ /* 0x00bfea0003800000 */
.L_x_38115:
[----:B------:R-:W-:Y:S05]  /*3fe0*/  BSYNC B1 ;  /* 0x0000000000017941 */ /* 0x000fea0003800000 */
.L_x_38114:
[----:B------:R-:W-:Y:S05]  /*3ff0*/  BRA `(.L_x_38116) ;  /* 0xffffffe800007947 */ /* 0x000fea000383ffff */
.L_x_38040:
[----:B------:R-:W-:Y:S01]  /*4000*/  BSSY B1, `(.L_x_38117) ;  /* 0x0000006000017945 */ /* 0x000fe20003800000 */
[----:B------:R-:W-:Y:S01]  /*4010*/  MOV R23, R5 ;  /* 0x0000000500177202 */ /* 0x000fe20000000f00 */
[----:B------:R-:W-:-:S07]  /*4020*/  IMAD.MOV.U32 R22, RZ, RZ, -0x1 ;  /* 0xffffffffff167424 */ /* 0x000fce00078e00ff */
[----:B0--3--:R-:W-:Y:S05]  /*4030*/  WARPSYNC.COLLECTIVE R22, `(.L_x_38118) ;  /* 0x0000000016087348 */ /* 0x009fea0003c00000 */
[----:B0-----:R0:W1:Y:S02]  /*4040*/  SHFL.IDX P0, R22, R38, R23, R11 ;  /* 0x0000001726167389 */ /* 0x001064000000000b */
[----:B01-3--:R-:W-:Y:S05]  /*4050*/  ENDCOLLECTIVE ;  /* 0x000000000000791b */ /* 0x00bfea0003800000 */
.L_x_38118:
[----:B------:R-:W-:Y:S05]  /*4060*/  BSYNC B1 ;  /* 0x0000000000017941 */ /* 0x000fea0003800000 */
.L_x_38117:
[----:B------:R-:W-:Y:S05]  /*4070*/  BRA `(.L_x_38119) ;  /* 0xffffffe400f47947 */ /* 0x000fea000383ffff */
.L_x_38042:
[----:B------:R-:W-:Y:S01]  /*4080*/  BSSY B1, `(.L_x_38120) ;  /* 0x0000006000017945 */ /* 0x000fe20003800000 */
[----:B------:R-:W-:Y:S01]  /*4090*/  IMAD.MOV.U32 R23, RZ, RZ, R6 ;  /* 0x000000ffff177224 */ /* 0x000fe200078e0006 */
[----:B------:R-:W-:-:S07]  /*40a0*/  MOV R22, 0xffffffff ;  /* 0xffffffff00167802 */ /* 0x000fce0000000f00 */
[----:B0--3--:R-:W-:Y:S05]  /*40b0*/  WARPSYNC.COLLECTIVE R22, `(.L_x_38121) ;  /* 0x0000000016087348 */ /* 0x009fea0003c00000 */
[----:B0-----:R0:W1:Y:S02]  /*40c0*/  SHFL.IDX P0, R22, R38, R23, R11 ;  /* 0x0000001726167389 */ /* 0x001064000000000b */
[----:B01-3--:R-:W-:Y:S05]  /*40d0*/  ENDCOLLECTIVE ;  /* 0x000000000000791b */ /* 0x00bfea0003800000 */
.L_x_38121:
[----:B------:R-:W-:Y:S05]  /*40e0*/  BSYNC B1 ;  /* 0x0000000000017941 */ /* 0x000fea0003800000 */
.L_x_38120:
[----:B------:R-:W-:Y:S05]  /*40f0*/  BRA `(.L_x_38122) ;  /* 0xffffffe400e87947 */ /* 0x000fea000383ffff */
.L_x_38044:
[----:B------:R-:W-:Y:S01]  /*4100*/  BSSY B1, `(.L_x_38123) ;  /* 0x0000006000017945 */ /* 0x000fe20003800000 */
[----:B------:R-:W-:Y:S02]  /*4110*/  IMAD.MOV.U32 R23, RZ, RZ, R7 ;  /* 0x000000ffff177224 */ /* 0x000fe400078e0007 */
[----:B------:R-:W-:-:S07]  /*4120*/  IMAD.MOV.U32 R22, RZ, RZ, -0x1 ;  /* 0xffffffffff167424 */ /* 0x000fce00078e00ff */
[----:B0--3--:R-:W-:Y:S05]  /*4130*/  WARPSYNC.COLLECTIVE R22, `(.L_x_38124) ;  /* 0x0000000016087348 */ /* 0x009fea0003c00000 */
[----:B0-----:R0:W1:Y:S02]  /*4140*/  SHFL.IDX P0, R22, R38, R23, R11 ;  /* 0x0000001726167389 */ /* 0x001064000000000b */
[----:B01-3--:R-:W-:Y:S05]  /*4150*/  ENDCOLLECTIVE ;  /* 0x000000000000791b */ /* 0x00bfea0003800000 */
.L_x_38124:
[----:B------:R-:W-:Y:S05]  /*4160*/  BSYNC B1 ;  /* 0x0000000000017941 */ /* 0x000fea0003800000 */
.L_x_38123:
[----:B------:R-:W-:Y:S05]  /*4170*/  BRA `(.L_x_38125) ;  /* 0xffffffe400dc7947 */ /* 0x000fea000383ffff */
.L_x_38046:
[----:B------:R-:W-:Y:S01]  /*4180*/  BSSY B1, `(.L_x_38126) ;  /* 0x0000006000017945 */ /* 0x000fe20003800000 */
[----:B------:R-:W-:Y:S01]  /*4190*/  MOV R23, R8 ;  /* 0x0000000800177202 */ /* 0x000fe20000000f00 */
[----:B------:R-:W-:-:S07]  /*41a0*/  IMAD.MOV.U32 R22, RZ, RZ, -0x1 ;  /* 0xffffffffff167424 */ /* 0x000fce00078e00ff */
[----:B0--3--:R-:W-:Y:S05]  /*41b0*/  WARPSYNC.COLLECTIVE R22, `(.L_x_38127) ;  /* 0x0000000016087348 */ /* 0x009fea0003c00000 */
[----:B0-----:R0:W1:Y:S02]  /*41c0*/  SHFL.IDX P0, R22, R38, R23, R11 ;  /* 0x0000001726167389 */ /* 0x001064000000000b */
[----:B01-3--:R-:W-:Y:S05]  /*41d0*/  ENDCOLLECTIVE ;  /* 0x000000000000791b */ /* 0x00bfea0003800000 */
.L_x_38127:
[----:B------:R-:W-:Y:S05]  /*41e0*/  BSYNC B1 ;  /* 0x0000000000017941 */ /* 0x000fea0003800000 */
.L_x_38126:
[----:B------:R-:W-:Y:S05]  /*41f0*/  BRA `(.L_x_38128) ;  /* 0xffffffe400d87947 */ /* 0x000fea000383ffff */
.L_x_38048:
[----:B------:R-:W-:Y:S01]  /*4200*/  BSSY B1, `(.L_x_38129) ;  /* 0x0000006000017945 */ /* 0x000fe20003800000 */
[----:B------:R-:W-:Y:S01]  /*4210*/  IMAD.MOV.U32 R23, RZ, RZ, R9 ;  /* 0x000000ffff177224 */ /* 0x000fe200078e0009 */
[----:B------:R-:W-:-:S07]  /*4220*/  MOV R22, 0xffffffff ;  /* 0xffffffff00167802 */ /* 0x000fce0000000f00 */
[----:B0--3--:R-:W-:Y:S05]  /*4230*/  WARPSYNC.COLLECTIVE R22, `(.L_x_38130) ;  /* 0x0000000016087348 */ /* 0x009fea0003c00000 */
[----:B0-----:R0:W1:Y:S02]  /*4240*/  SHFL.IDX P0, R22, R38, R23, R11 ;  /* 0x0000001726167389 */ /* 0x001064000000000b */
[----:B01-3--:R-:W-:Y:S05]  /*4250*/  ENDCOLLECTIVE ;  /* 0x000000000000791b */ /* 0x00bfea0003800000 */
.L_x_38130:
[----:B------:R-:W-:Y:S05]  /*4260*/  BSYNC B1 ;  /* 0x0000000000017941 */ /* 0x000fea0003800000 */
.L_x_38129:
[----:B------:R-:W-:Y:S05]  /*4270*/  BRA `(.L_x_38131) ;  /* 0xffffffe400d07947 */ /* 0x000fea000383ffff */
.L_x_38050:
[----:B------:R-:W-:Y:S01]  /*4280*/  BSSY B1, `(.L_x_38132) ;  /* 0x0000006000017945 */ /* 0x000fe20003800000 */
[----:B------:R-:W-:Y:S02]  /*4290*/  IMAD.MOV.U32 R23, RZ, RZ, R10 ;  /* 0x000000ffff177224 */ /* 0x000fe400078e000a */
[----:B------:R-:W-:-:S07]  /*42a0*/  IMAD.MOV.U32 R22, RZ, RZ, -0x1 ;  /* 0xffffffffff167424 */ /* 0x000fce00078e00ff */
[----:B0--3--:R-:W-:Y:S05]  /*42b0*/  WARPSYNC.COLLECTIVE R22, `(.L_x_38133) ;  /* 0x0000000016087348 */ /* 0x009fea0003c00000 */
[----:B0-----:R0:W1:Y:S02]  /*42c0*/  SHFL.IDX P0, R22, R38, R23, R11 ;  /* 0x0000001726167389 */ /* 0x001064000000000b */
[----:B01-3--:R-:W-:Y:S05]  /*42d0*/  ENDCOLLECTIVE ;  /* 0x000000000000791b */ /* 0x00bfea0003800000 */
.L_x_38133:
[----:B------:R-:W-:Y:S05]  /*42e0*/  BSYNC B1 ;  /* 0x0000000000017941 */ /* 0x000fea0003800000 */
.L_x_38132:
[----:B------:R-:W-:Y:S05]  /*42f0*/  BRA `(.L_x_38134) ;  /* 0xffffffe400c87947 */ /* 0x000fea000383ffff */
.L_x_38063:
[----:B------:R-:W-:Y:S01]  /*4300*/  IMAD.MOV.U32 R22, RZ, RZ, -0x1 ;  /* 0xffffffffff167424 */ /* 0x000fe200078e00ff */
[----:B------:R-:W-:-:S07]  /*4310*/  MOV R23, R19 ;  /* 0x0000001300177202 */ /* 0x000fce0000000f00 */
[----:B0--3--:R-:W-:Y:S05]  /*4320*/  WARPSYNC.COLLECTIVE R22, `(.L_x_38135) ;  /* 0x0000000016087348 */ /* 0x009fea0003c00000 */
[----:B0-----:R0:W1:Y:S02]  /*4330*/  SHFL.IDX P0, R22, R38, R23, R11 ;  /* 0x0000001726167389 */ /* 0x001064000000000b */
[----:B01-3--:R-:W-:Y:S05]  /*4340*/  ENDCOLLECTIVE ;  /* 0x000000000000791b */ /* 0x00bfea0003800000 */
.L_x_38135:
[----:B------:R-:W-:Y:S01]  /*4350*/  IMAD.MOV.U32 R42, RZ, RZ, R22 ;  /* 0x000000ffff2a7224 */ /* 0x000fe200078e0016 */
[----:B------:R-:W-:Y:S06]  /*4360*/  BRA `(.L_x_38136) ;  /* 0xffffffec009c7947 */ /* 0x000fec000383ffff */
.L_x_38065:
[----:B------:R-:W-:Y:S01]  /*4370*/  BSSY B0, `(.L_x_38137) ;  /* 0x0000006000007945 */ /* 0x000fe20003800000 */
[----:B------:R-:W-:Y:S01]  /*4380*/  MOV R23, R4 ;  /* 0x0000000400177202 */ /* 0x000fe20000000f00 */
[----:B------:R-:W-:-:S07]  /*4390*/  IMAD.MOV.U32 R22, RZ, RZ, -0x1 ;  /* 0xffffffffff167424 */ /* 0x000fce00078e00ff */
[----:B0--3--:R-:W-:Y:S05]  /*43a0*/  WARPSYNC.COLLECTIVE R22, `(.L_x_38138) ;  /* 0x0000000016087348 */ /* 0x009fea0003c00000 */
[----:B0-----:R0:W1:Y:S02]  /*43b0*/  SHFL.IDX P0, R22, R38, R23, R11 ;  /* 0x0000001726167389 */ /* 0x001064000000000b */
[----:B01-3--:R-:W-:Y:S05]  /*43c0*/  ENDCOLLECTIVE ;  /* 0x000000000000791b */ /* 0x00bfea0003800000 */
.L_x_38138:
[----:B------:R-:W-:Y:S05]  /*43d0*/  BSYNC B0 ;  /* 0x0000000000007941 */ /* 0x000fea0003800000 */
.L_x_38137:
[----:B------:R-:W-:Y:S05]  /*43e0*/  BRA `(.L_x_38139) ;  /* 0xffffffec00907947 */ /* 0x000fea000383ffff */
.L_x_38067:
[----:B------:R-:W-:Y:S01]  /*43f0*/  BSSY B0, `(.L_x_38140) ;  /* 0x0000006000007945 */ /* 0x000fe20003800000 */
[----:B------:R-:W-:Y:S01]  /*4400*/  IMAD.MOV.U32 R23, RZ, RZ, R5 ;  /* 0x000000ffff177224 */ /* 0x000fe200078e0005 */
[----:B------:R-:W-:-:S07]  /*4410*/  MOV R22, 0xffffffff ;  /* 0xffffffff00167802 */ /* 0x000fce0000000f00 */
[----:B0--3--:R-:W-:Y:S05]  /*4420*/  WARPSYNC.COLLECTIVE R22, `(.L_x_38141) ;  /* 0x0000000016087348 */ /* 0x009fea0003c00000 */
[----:B0-----:R0:W1:Y:S02]  /*4430*/  SHFL.IDX P0, R22, R38, R23, R11 ;  /* 0x0000001726167389 */ /* 0x001064000000000b */
[----:B01-3--:R-:W-:Y:S05]  /*4440*/  ENDCOLLECTIVE ;  /* 0x000000000000791b */ /* 0x00bfea0003800000 */
.L_x_38141:
[----:B------:R-:W-:Y:S05]  /*4450*/  BSYNC B0 ;  /* 0x0000000000007941 */ /* 0x000fea0003800000 */
.L_x_38140:
[----:B------:R-:W-:Y:S05]  /*4460*/  BRA `(.L_x_38142) ;  /* 0xffffffec00847947 */ /* 0x000fea000383ffff */
.L_x_38069:
[----:B------:R-:W-:Y:S01]  /*4470*/  BSSY B0, `(.L_x_38143) ;  /* 0x0000006000007945 */ /* 0x000fe20003800000 */
[----:B------:R-:W-:Y:S02]  /*4480*/  IMAD.MOV.U32 R23, RZ, RZ, R6 ;  /* 0x000000ffff177224 */ /* 0x000fe400078e0006 */
[----:B------:R-:W-:-:S07]  /*4490*/  IMAD.MOV.U32 R22, RZ, RZ, -0x1 ;  /* 0xffffffffff167424 */ /* 0x000fce00078e00ff */
[----:B0--3--:R-:W-:Y:S05]  /*44a0*/  WARPSYNC.COLLECTIVE R22, `(.L_x_38144) ;  /* 0x0000000016087348 */ /* 0x009fea0003c00000 */
[----:B0-----:R0:W1:Y:S02]  /*44b0*/  SHFL.IDX P0, R22, R38, R23, R11 ;  /* 0x0000001726167389 */ /* 0x001064000000000b */
[----:B01-3--:R-:W-:Y:S05]  /*44c0*/  ENDCOLLECTIVE ;  /* 0x000000000000791b */ /* 0x00bfea0003800000 */
.L_x_38144:
[----:B------:R-:W-:Y:S05]  /*44d0*/  BSYNC B0 ;  /* 0x0000000000007941 */ /* 0x000fea0003800000 */
.L_x_38143:
[----:B------:R-:W-:Y:S05]  /*44e0*/  BRA `(.L_x_38145) ;  /* 0xffffffec00787947 */ /* 0x000fea000383ffff */
.L_x_38071:
[----:B------:R-:W-:Y:S01]  /*44f0*/  BSSY B0, `(.L_x_38146) ;  /* 0x0000006000007945 */ /* 0x000fe20003800000 */
[----:B------:R-:W-:Y:S01]  /*4500*/  MOV R23, R7 ;  /* 0x0000000700177202 */ /* 0x000fe20000000f00 */
[----:B------:R-:W-:-:S07]  /*4510*/  IMAD.MOV.U32 R22, RZ, RZ, -0x1 ;  /* 0xffffffffff167424 */ /* 0x000fce00078e00ff */
[----:B0--3--:R-:W-:Y:S05]  /*4520*/  WARPSYNC.COLLECTIVE R22, `(.L_x_38147) ;  /* 0x0000000016087348 */ /* 0x009fea0003c00000 */
[----:B0-----:R0:W1:Y:S02]  /*4530*/  SHFL.IDX P0, R22, R38, R23, R11 ;  /* 0x0000001726167389 */ /* 0x001064000000000b */
[----:B01-3--:R-:W-:Y:S05]  /*4540*/  ENDCOLLECTIVE ;  /* 0x000000000000791b */ /* 0x00bfea0003800000 */
.L_x_38147:
[----:B------:R-:W-:Y:S05]  /*4550*/  BSYNC B0 ;  /* 0x0000000000007941 */ /* 0x000fea0003800000 */
.L_x_38146:
[----:B------:R-:W-:Y:S05]  /*4560*/  BRA `(.L_x_38148) ;  /* 0xffffffec00747947 */ /* 0x000fea000383ffff */
.L_x_38073:
[----:B------:R-:W-:Y:S01]  /*4570*/  BSSY B0, `(.L_x_38149) ;  /* 0x0000006000007945 */ /* 0x000fe20003800000 */
[----:B------:R-:W-:Y:S01]  /*4580*/  IMAD.MOV.U32 R23, RZ, RZ, R8 ;  /* 0x000000ffff177224 */ /* 0x000fe200078e0008 */
[----:B------:R-:W-:-:S07]  /*4590*/  MOV R22, 0xffffffff ;  /* 0xffffffff00167802 */ /* 0x000fce0000000f00 */
[----:B0--3--:R-:W-:Y:S05]  /*45a0*/  WARPSYNC.COLLECTIVE R22, `(.L_x_38150) ;  /* 0x0000000016087348 */ /* 0x009fea0003c00000 */
[----:B0-----:R0:W1:Y:S02]  /*45b0*/  SHFL.IDX P0, R22, R38, R23, R11 ;  /* 0x0000001726167389 */ /* 0x001064000000000b */
[----:B01-3--:R-:W-:Y:S05]  /*45c0*/  ENDCOLLECTIVE ;  /* 0x000000000000791b */ /* 0x00bfea0003800000 */
.L_x_38150:
[----:B------:R-:W-:Y:S05]  /*45d0*/  BSYNC B0 ;  /* 0x0000000000007941 */ /* 0x000fea0003800000 */
.L_x_38149:
[----:B------:R-:W-:Y:S05]  /*45e0*/  BRA `(.L_x_38151) ;  /* 0xffffffec006c7947 */ /* 0x000fea000383ffff */
.L_x_38075:
[----:B------:R-:W-:Y:S01]  /*45f0*/  BSSY B0, `(.L_x_38152) ;  /* 0x0000006000007945 */ /* 0x000fe20003800000 */
[----:B------:R-:W-:Y:S02]  /*4600*/  IMAD.MOV.U32 R23, RZ, RZ, R9 ;  /* 0x000000ffff177224 */ /* 0x000fe400078e0009 */
[----:B------:R-:W-:-:S07]  /*4610*/  IMAD.MOV.U32 R22, RZ, RZ, -0x1 ;  /* 0xffffffffff167424 */ /* 0x000fce00078e00ff */
[----:B0--3--:R-:W-:Y:S05]  /*4620*/  WARPSYNC.COLLECTIVE R22, `(.L_x_38153) ;  /* 0x0000000016087348 */ /* 0x009fea0003c00000 */
[----:B0-----:R0:W1:Y:S02]  /*4630*/  SHFL.IDX P0, R22, R38, R23, R11 ;  /* 0x0000001726167389 */ /* 0x001064000000000b */
[----:B01-3--:R-:W-:Y:S05]  /*4640*/  ENDCOLLECTIVE ;  /* 0x000000000000791b */ /* 0x00bfea0003800000 */
.L_x_38153:
[----:B------:R-:W-:Y:S05]  /*4650*/  BSYNC B0 ;  /* 0x0000000000007941 */ /* 0x000fea0003800000 */
.L_x_38152:
[----:B------:R-:W-:Y:S05]  /*4660*/  BRA `(.L_x_38154) ;  /* 0xffffffec00647947 */ /* 0x000fea000383ffff */
.L_x_38077:
[----:B------:R-:W-:Y:S01]  /*4670*/  BSSY B0, `(.L_x_38155) ;  /* 0x0000006000007945 */ /* 0x000fe20003800000 */
[----:B------:R-:W-:Y:S01]  /*4680*/  MOV R23, R10 ;  /* 0x0000000a00177202 */ /* 0x000fe20000000f00 */
[----:B------:R-:W-:-:S07]  /*4690*/  IMAD.MOV.U32 R22, RZ, RZ, -0x1 ;  /* 0xffffffffff167424 */ /* 0x000fce00078e00ff */
[----:B0--3--:R-:W-:Y:S05]  /*46a0*/  WARPSYNC.COLLECTIVE R22, `(.L_x_38156) ;  /* 0x0000000016087348 */ /* 0x009fea0003c00000 */
[----:B0-----:R0:W1:Y:S02]  /*46b0*/  SHFL.IDX P0, R22, R38, R23, R11 ;  /* 0x0000001726167389 */ /* 0x001064000000000b */
[----:B01-3--:R-:W-:Y:S05]  /*46c0*/  ENDCOLLECTIVE ;  /* 0x000000000000791b */ /* 0x00bfea0003800000 */
.L_x_38156:
[----:B------:R-:W-:Y:S05]  /*46d0*/  BSYNC B0 ;  /* 0x0000000000007941 */ /* 0x000fea0003800000 */
.L_x_38155:
[----:B------:R-:W-:Y:S05]  /*46e0*/  BRA `(.L_x_38157) ;  /* 0xffffffec005c7947 */ /* 0x000fea000383ffff */
.L_x_38158:
        /* <DEDUP_REMOVED lines=9> */
.L_x_58590:


//--------------------- .text._Z9cuda_gemmIiLi256ELi2ELi1ELi16ELi8ELi8ELi32ELi0ELi1EEviiiPT_S1_S1_ii --------------------------
	.section	.text._Z9cuda_gemmIiLi256ELi2ELi1ELi16ELi8ELi8ELi32ELi0ELi1EEviiiPT_S1_S1_ii,"ax",@progbits
	.align	128
        .global         _Z9cuda_gemmIiLi256ELi2ELi1ELi16ELi8ELi8ELi32ELi0ELi1EEviiiPT_S1_S1_ii
        .type           _Z9cuda_gemmIiLi256ELi2ELi1ELi16ELi8ELi8ELi32ELi0ELi1EEviiiPT_S1_S1_ii,@function
        .size           _Z9cuda_gemmIiLi256ELi2ELi1ELi16ELi8ELi8ELi32ELi0ELi1EEviiiPT_S1_S1_ii,(.L_x_58591 - _Z9cuda_gemmIiLi256ELi2ELi1ELi16ELi8ELi8ELi32ELi0ELi1EEviiiPT_S1_S1_ii)
        .other          _Z9cuda_gemmIiLi256ELi2ELi1ELi16ELi8ELi8ELi32ELi0ELi1EEviiiPT_S1_S1_ii,@"STO_CUDA_ENTRY STV_DEFAULT"
_Z9cuda_gemmIiLi256ELi2ELi1ELi16ELi8ELi8ELi32ELi0ELi1EEviiiPT_S1_S1_ii:
.text._Z9cuda_gemmIiLi256ELi2ELi1ELi16ELi8ELi8ELi32ELi0ELi1EEviiiPT_S1_S1_ii:
        /* <DEDUP_REMOVED lines=45> */
.L_x_38163:
        /* <DEDUP_REMOVED lines=12> */
.L_x_38162:
[----:B------:R-:W-:Y:S05]  /*0390*/  BSYNC.RECONVERGENT B1 ;  /* 0x0000000000017941 */ /* 0x000fea0003800200 */
.L_x_38161:
[----:B------:R-:W-:Y:S05]  /*03a0*/  @!P1 BRA `(.L_x_38160) ;  /* 0x0000000000a89947 */ /* 0x000fea0003800000 */
[----:B------:R-:W1:Y:S01]  /*03b0*/  S2R R7, SR_CgaCtaId ;  /* 0x0000000000077919 */ /* 0x000e620000008800 */
[----:B------:R-:W2:Y:S01]  /*03c0*/  LDC.64 R4, c[0x0][0x398] ;  /* 0x0000e600ff047b82 */ /* 0x000ea20000000a00 */
[----:B------:R-:W-:-:S04]  /*03d0*/  MOV R2, 0x400 ;  /* 0x0000040000027802 */ /* 0x000fc80000000f00 */
[----:B-1----:R-:W-:-:S07]  /*03e0*/  LEA R2, R7, R2, 0x18 ;  /* 0x0000000207027211 */ /* 0x002fce00078ec0ff */
.L_x_38164:
        /* <DEDUP_REMOVED lines=38> */
.L_x_38160:
[----:B------:R-:W-:Y:S05]  /*0650*/  BSYNC.RECONVERGENT B0 ;  /* 0x0000000000007941 */ /* 0x000fea0003800200 */
.L_x_38159:
        /* <DEDUP_REMOVED lines=49> */
.L_x_38183:
        /* <DEDUP_REMOVED lines=39> */
.L_x_38168:
[----:B------:R-:W-:Y:S05]  /*0be0*/  BSYNC.RECONVERGENT B1 ;  /* 0x0000000000017941 */ /* 0x000fea0003800200 */
.L_x_38167:
        /* <DEDUP_REMOVED lines=11> */
.L_x_38171:
        /* <DEDUP_REMOVED lines=21> */
.L_x_38170:
[----:B------:R-:W-:Y:S05]  /*0df0*/  BSYNC.RECONVERGENT B1 ;  /* 0x0000000000017941 */ /* 0x000fea0003800200 */
.L_x_38169:
        /* <DEDUP_REMOVED lines=20> */
.L_x_38173:
[----:B------:R-:W-:Y:S05]  /*0f40*/  BSYNC.RECONVERGENT B1 ;  /* 0x0000000000017941 */ /* 0x000fea0003800200 */
.L_x_38172:
[----:B------:R-:W-:Y:S05]  /*0f50*/  @!P2 BRA `(.L_x_38166) ;  /* 0x000000000038a947 */ /* 0x000fea0003800000 */
[----:B0--3--:R-:W0:Y:S01]  /*0f60*/  S2R R4, SR_CgaCtaId ;  /* 0x0000000000047919 */ /* 0x009e220000008800 */
[----:B-1----:R-:W-:-:S04]  /*0f70*/  MOV R3, 0x400 ;  /* 0x0000040000037802 */ /* 0x002fc80000000f00 */
[----:B------:R-:W-:-:S04]  /*0f80*/  IADD3 R3, PT, PT, R3, 0x200, RZ ;  /* 0x0000020003037810 */ /* 0x000fc80007ffe0ff */
[----:B0-----:R-:W-:-:S07]  /*0f90*/  LEA R7, R4, R3, 0x18 ;  /* 0x0000000304077211 */ /* 0x001fce00078ec0ff */
.L_x_38174:
        /* <DEDUP_REMOVED lines=10> */
.L_x_38166:
[----:B------:R-:W-:Y:S05]  /*1040*/  BSYNC.RECONVERGENT B0 ;  /* 0x0000000000007941 */ /* 0x000fea0003800200 */
.L_x_38165:
        /* <DEDUP_REMOVED lines=34> */
.L_x_38177:
        /* <DEDUP_REMOVED lines=19> */
.L_x_38193:
        /* <DEDUP_REMOVED lines=9> */
.L_x_38175:
        /* <DEDUP_REMOVED lines=49> */
.L_x_38181:
[----:B------:R-:W-:Y:S05]  /*1740*/  BSYNC.RECONVERGENT B1 ;  /* 0x0000000000017941 */ /* 0x000fea0003800200 */
.L_x_38180:
        /* <DEDUP_REMOVED lines=11> */
.L_x_38182:
        /* <DEDUP_REMOVED lines=29> */
.L_x_38179:
[----:B------:R-:W-:Y:S05]  /*19d0*/  BSYNC.RECONVERGENT B0 ;  /* 0x0000000000007941 */ /* 0x000fea0003800200 */
.L_x_38178:
[C---:B------:R-:W-:Y:S01]  /*19e0*/  IMAD.IADD R23, R26.reuse, 0x1, R23 ;  /* 0x000000011a177824 */ /* 0x040fe200078e0217 */
[----:B------:R-:W-:-:S04]  /*19f0*/  SHF.L.U32 R0, R26, 0x1, RZ ;  /* 0x000000011a007819 */ /* 0x000fc800000006ff */
[----:B------:R-:W-:-:S13]  /*1a00*/  ISETP.GE.U32.AND P0, PT, R23, R0, PT ;  /* 0x000000001700720c */ /* 0x000fda0003f06070 */
[----:B------:R-:W-:Y:S05]  /*1a10*/  @!P0 BRA `(.L_x_38183) ;  /* 0xffffffec00d48947 */ /* 0x000fea000383ffff */
[----:B------:R-:W-:Y:S05]  /*1a20*/  EXIT ;  /* 0x000000000000794d */ /* 0x000fea0003800000 */
.L_x_38176:
[----:B------:R-:W-:Y:S01]  /*1a30*/  HFMA2 R3, -RZ, RZ, 0, 0.0020122528076171875 ;  /* 0x0000181fff037431 */ /* 0x000fe200000001ff */
[----:B------:R-:W-:Y:S01]  /*1a40*/  BSSY B0, `(.L_x_38184) ;  /* 0x0000006000007945 */ /* 0x000fe20003800000 */
[----:B------:R-:W-:Y:S02]  /*1a50*/  IMAD.MOV.U32 R2, RZ, RZ, R24 ;  /* 0x000000ffff027224 */ /* 0x000fe400078e0018 */
[----:B------:R-:W-:-:S07]  /*1a60*/  IMAD.MOV.U32 R0, RZ, RZ, -0x1 ;  /* 0xffffffffff007424 */ /* 0x000fce00078e00ff */
[----:B01234-:R-:W-:Y:S05]  /*1a70*/  WARPSYNC.COLLECTIVE R0, `(.L_x_38185) ;  /* 0x0000000000087348 */ /* 0x01ffea0003c00000 */
[----:B-1----:R1:W0:Y:S02]  /*1a80*/  SHFL.IDX P1, R0, R27, R2, R3 ;  /* 0x000000021b007389 */ /* 0x0022240000020003 */
[----:B01234-:R-:W-:Y:S05]  /*1a90*/  ENDCOLLECTIVE ;  /* 0x000000000000791b */ /* 0x01ffea0003800000 */
.L_x_38185:
[----:B------:R-:W-:Y:S05]  /*1aa0*/  BSYNC B0 ;  /* 0x0000000000007941 */ /* 0x000fea0003800000 */
.L_x_38184:
        /* <DEDUP_REMOVED lines=8> */
.L_x_38186:
[----:B------:R-:W-:Y:S01]  /*1b30*/  MOV R2, R8 ;  /* 0x0000000800027202 */ /* 0x000fe20000000f00 */
[----:B------:R-:W-:Y:S02]  /*1b40*/  IMAD R28, R16, R0, R29 ;  /* 0x00000000101c7224 */ /* 0x000fe400078e021d */
[----:B------:R-:W-:-:S07]  /*1b50*/  IMAD.MOV.U32 R0, RZ, RZ, -0x1 ;  /* 0xffffffffff007424 */ /* 0x000fce00078e00ff */
[----:B------:R-:W-:Y:S05]  /*1b60*/  WARPSYNC.COLLECTIVE R0, `(.L_x_38187) ;  /* 0x0000000000087348 */ /* 0x000fea0003c00000 */
[----:B------:R0:W1:Y:S02]  /*1b70*/  SHFL.IDX P1, R0, R27, R2, R3 ;  /* 0x000000021b007389 */ /* 0x0000640000020003 */
[----:B01----:R-:W-:Y:S05]  /*1b80*/  ENDCOLLECTIVE ;  /* 0x000000000000791b */ /* 0x003fea0003800000 */
.L_x_38187:
[----:B------:R-:W-:Y:S01]  /*1b90*/  IMAD.MOV.U32 R2, RZ, RZ, R7 ;  /* 0x000000ffff027224 */ /* 0x000fe200078e0007 */
[----:B------:R-:W-:Y:S02]  /*1ba0*/  MOV R29, R0 ;  /* 0x00000000001d7202 */ /* 0x000fe40000000f00 */
[----:B------:R-:W-:-:S03]  /*1bb0*/  MOV R0, 0xffffffff ;  /* 0xffffffff00007802 */ /* 0x000fc60000000f00 */
[----:B------:R-:W-:-:S07]  /*1bc0*/  IMAD R29, R15, R29, R28 ;  /* 0x0000001d0f1d7224 */ /* 0x000fce00078e021c */
[----:B------:R-:W-:Y:S05]  /*1bd0*/  WARPSYNC.COLLECTIVE R0, `(.L_x_38188) ;  /* 0x0000000000087348 */ /* 0x000fea0003c00000 */
[----:B------:R0:W1:Y:S02]  /*1be0*/  SHFL.IDX P1, R0, R27, R2, R3 ;  /* 0x000000021b007389 */ /* 0x0000640000020003 */
[----:B01----:R-:W-:Y:S05]  /*1bf0*/  ENDCOLLECTIVE ;  /* 0x000000000000791b */ /* 0x003fea0003800000 */
.L_x_38188:
[----:B------:R-:W-:Y:S01]  /*1c00*/  MOV R2, R21 ;  /* 0x0000001500027202 */ /* 0x000fe20000000f00 */
[----:B------:R-:W-:Y:S02]  /*1c10*/  IMAD.MOV.U32 R28, RZ, RZ, R0 ;  /* 0x000000ffff1c7224 */ /* 0x000fe400078e0000 */
[----:B------:R-:W-:Y:S02]  /*1c20*/  IMAD.MOV.U32 R0, RZ, RZ, -0x1 ;  /* 0xffffffffff007424 */ /* 0x000fe400078e00ff */
[----:B------:R-:W-:-:S07]  /*1c30*/  IMAD R28, R14, R28, R29 ;  /* 0x0000001c0e1c7224 */ /* 0x000fce00078e021d */
[----:B------:R-:W-:Y:S05]  /*1c40*/  WARPSYNC.COLLECTIVE R0, `(.L_x_38189) ;  /* 0x0000000000087348 */ /* 0x000fea0003c00000 */
[----:B------:R0:W1:Y:S02]  /*1c50*/  SHFL.IDX P1, R0, R27, R2, R3 ;  /* 0x000000021b007389 */ /* 0x0000640000020003 */
[----:B01----:R-:W-:Y:S05]  /*1c60*/  ENDCOLLECTIVE ;  /* 0x000000000000791b */ /* 0x003fea0003800000 */
.L_x_38189:
[----:B------:R-:W-:Y:S01]  /*1c70*/  IMAD.MOV.U32 R2, RZ, RZ, R6 ;  /* 0x000000ffff027224 */ /* 0x000fe200078e0006 */
[----:B------:R-:W-:Y:S02]  /*1c80*/  MOV R29, R0 ;  /* 0x00000000001d7202 */ /* 0x000fe40000000f00 */
[----:B------:R-:W-:-:S03]  /*1c90*/  MOV R0, 0xffffffff ;  /* 0xffffffff00007802 */ /* 0x000fc60000000f00 */
[----:B------:R-:W-:-:S07]  /*1ca0*/  IMAD R28, R19, R29, R28 ;  /* 0x0000001d131c7224 */ /* 0x000fce00078e021c */
[----:B------:R-:W-:Y:S05]  /*1cb0*/  WARPSYNC.COLLECTIVE R0, `(.L_x_38190) ;  /* 0x0000000000087348 */ /* 0x000fea0003c00000 */
[----:B------:R0:W1:Y:S02]  /*1cc0*/  SHFL.IDX P1, R0, R27, R2, R3 ;  /* 0x000000021b007389 */ /* 0x0000640000020003 */
[----:B01----:R-:W-:Y:S05]  /*1cd0*/  ENDCOLLECTIVE ;  /* 0x000000000000791b */ /* 0x003fea0003800000 */
.L_x_38190:
[----:B------:R-:W-:Y:S01]  /*1ce0*/  MOV R2, R5 ;  /* 0x0000000500027202 */ /* 0x000fe20000000f00 */
[----:B------:R-:W-:Y:S02]  /*1cf0*/  IMAD.MOV.U32 R29, RZ, RZ, R0 ;  /* 0x000000ffff1d7224 */ /* 0x000fe400078e0000 */
[----:B------:R-:W-:Y:S02]  /*1d00*/  IMAD.MOV.U32 R0, RZ, RZ, -0x1 ;  /* 0xffffffffff007424 */ /* 0x000fe400078e00ff */
[----:B------:R-:W-:-:S07]  /*1d10*/  IMAD R29, R13, R29, R28 ;  /* 0x0000001d0d1d7224 */ /* 0x000fce00078e021c */
[----:B------:R-:W-:Y:S05]  /*1d20*/  WARPSYNC.COLLECTIVE R0, `(.L_x_38191) ;  /* 0x0000000000087348 */ /* 0x000fea0003c00000 */
[----:B------:R0:W1:Y:S02]  /*1d30*/  SHFL.IDX P1, R0, R27, R2, R3 ;  /* 0x000000021b007389 */ /* 0x0000640000020003 */
[----:B01----:R-:W-:Y:S05]  /*1d40*/  ENDCOLLECTIVE ;  /* 0x000000000000791b */ /* 0x003fea0003800000 */
.L_x_38191:
[----:B------:R-:W-:Y:S01]  /*1d50*/  IMAD.MOV.U32 R2, RZ, RZ, R20 ;  /* 0x000000ffff027224 */ /* 0x000fe200078e0014 */
[----:B------:R-:W-:Y:S02]  /*1d60*/  MOV R28, R0 ;  /* 0x00000000001c7202 */ /* 0x000fe40000000f00 */
[----:B------:R-:W-:-:S03]  /*1d70*/  MOV R0, 0xffffffff ;  /* 0xffffffff00007802 */ /* 0x000fc60000000f00 */
[----:B------:R-:W-:-:S07]  /*1d80*/  IMAD R29, R12, R28, R29 ;  /* 0x0000001c0c1d7224 */ /* 0x000fce00078e021d */
[----:B------:R-:W-:Y:S05]  /*1d90*/  WARPSYNC.COLLECTIVE R0, `(.L_x_38192) ;  /* 0x0000000000087348 */ /* 0x000fea0003c00000 */
[----:B------:R0:W1:Y:S02]  /*1da0*/  SHFL.IDX P1, R0, R27, R2, R3 ;  /* 0x000000021b007389 */ /* 0x0000640000020003 */
[----:B01----:R-:W-:Y:S05]  /*1db0*/  ENDCOLLECTIVE ;  /* 0x000000000000791b */ /* 0x003fea0003800000 */
.L_x_38192:
[----:B------:R-:W-:Y:S05]  /*1dc0*/  BRA `(.L_x_38193) ;  /* 0xfffffff400747947 */ /* 0x000fea000383ffff */
.L_x_38194:
        /* <DEDUP_REMOVED lines=11> */
.L_x_58591:


//--------------------- .text._Z9cuda_gemmIiLi256ELi2ELi1ELi16ELi8ELi8ELi32ELi0ELi0EEviiiPT_S1_S1_ii --------------------------
	.section	.text._Z9cuda_gemmIiLi256ELi2ELi1ELi16ELi8ELi8ELi32ELi0ELi0EEviiiPT_S1_S1_ii,"ax",@progbits
	.align	128
        .global         _Z9cuda_gemmIiLi256ELi2ELi1ELi16ELi8ELi8ELi32ELi0ELi0EEviiiPT_S1_S1_ii
        .type           _Z9cuda_gemmIiLi256ELi2ELi1ELi16ELi8ELi8ELi32ELi0ELi0EEviiiPT_S1_S1_ii,@function
        .size           _Z9cuda_gemmIiLi256ELi2ELi1ELi16ELi8ELi8ELi32ELi0ELi0EEviiiPT_S1_S1_ii,(.L_x_58592 - _Z9cuda_gemmIiLi256ELi2ELi1ELi16ELi8ELi8ELi32ELi0ELi0EEviiiPT_S1_S1_ii)
        .other          _Z9cuda_gemmIiLi256ELi2ELi1ELi16ELi8ELi8ELi32ELi0ELi0EEviiiPT_S1_S1_ii,@"STO_CUDA_ENTRY STV_DEFAULT"
_Z9cuda_gemmIiLi256ELi2ELi1ELi16ELi8ELi8ELi32ELi0ELi0EEviiiPT_S1_S1_ii:
.text._Z9cuda_gemmIiLi256ELi2ELi1ELi16ELi8ELi8ELi32ELi0ELi0EEviiiPT_S1_S1_ii:
        /* <DEDUP_REMOVED lines=36> */
.L_x_38197:
        /* <DEDUP_REMOVED lines=25> */
.L_x_38196:
[----:B------:R-:W-:Y:S05]  /*03d0*/  BSYNC.RECONVERGENT B0 ;  /* 0x0000000000007941 */ /* 0x000fea0003800200 */
.L_x_38195:
        /* <DEDUP_REMOVED lines=198> */
.L_x_38301:
        /* <DEDUP_REMOVED lines=31> */
.L_x_38201:
[----:B------:R-:W-:Y:S05]  /*1230*/  BSYNC.RECONVERGENT B1 ;  /* 0x0000000000017941 */ /* 0x000fea0003800200 */
.L_x_38200:
        /* <DEDUP_REMOVED lines=11> */
.L_x_38204:
        /* <DEDUP_REMOVED lines=27> */
.L_x_38203:
[----:B------:R-:W-:Y:S05]  /*14a0*/  BSYNC.RECONVERGENT B1 ;  /* 0x0000000000017941 */ /* 0x000fea0003800200 */
.L_x_38202:
        /* <DEDUP_REMOVED lines=11> */
.L_x_38206:
[----:B------:R-:W-:Y:S05]  /*1560*/  BSYNC.RECONVERGENT B1 ;  /* 0x0000000000017941 */ /* 0x000fea0003800200 */
.L_x_38205:
[----:B------:R-:W-:Y:S05]  /*1570*/  @!P1 BRA `(.L_x_38199) ;  /* 0x0000000000389947 */ /* 0x000fea0003800000 */
[----:B-1----:R-:W0:Y:S01]  /*1580*/  S2R R29, SR_CgaCtaId ;  /* 0x00000000001d7919 */ /* 0x002e220000008800 */
[----:B---3--:R-:W-:-:S05]  /*1590*/  MOV R28, 0x400 ;  /* 0x00000400001c7802 */ /* 0x008fca0000000f00 */
[----:B------:R-:W-:-:S05]  /*15a0*/  VIADD R28, R28, 0x200 ;  /* 0x000002001c1c7836 */ /* 0x000fca0000000000 */
[----:B0-----:R-:W-:-:S07]  /*15b0*/  LEA R31, R29, R28, 0x18 ;  /* 0x0000001c1d1f7211 */ /* 0x001fce00078ec0ff */
.L_x_38207:
        /* <DEDUP_REMOVED lines=10> */
.L_x_38199:
[----:B------:R-:W-:Y:S05]  /*1660*/  BSYNC.RECONVERGENT B0 ;  /* 0x0000000000007941 */ /* 0x000fea0003800200 */
.L_x_38198:
[----:B------:R-:W-:Y:S01]  /*1670*/  BAR.SYNC.DEFER_BLOCKING 0x0 ;  /* 0x0000000000007b1d */ /* 0x000fe20000010000 */
[----:B------:R-:W-:-:S09]  /*1680*/  UISETP.GE.AND UP0, UPT, UR6, 0x1, UPT ;  /* 0x000000010600788c */ /* 0x000fd2000bf06270 */
[----:B------:R-:W-:Y:S05]  /*1690*/  BRA.U !UP0, `(.L_x_38208) ;  /* 0x0000002108447547 */ /* 0x000fea000b800000 */
[----:B------:R-:W-:-:S09]  /*16a0*/  UISETP.NE.AND UP0, UPT, UR21, 0x1, UPT ;  /* 0x000000011500788c */ /* 0x000fd2000bf05270 */
[----:B------:R-:W-:Y:S05]  /*16b0*/  BRA.U UP0, `(.L_x_38209) ;  /* 0x0000000900ac7547 */ /* 0x000fea000b800000 */
[----:B01----:R-:W-:Y:S01]  /*16c0*/  HFMA2 R31, -RZ, RZ, 0, 0 ;  /* 0x00000000ff1f7431 */ /* 0x003fe200000001ff */
[----:B------:R-:W-:Y:S06]  /*16d0*/  BSSY B1, `(.L_x_38210) ;  /* 0x00000a8000017945 */ /* 0x000fec0003800000 */
.L_x_38238:
        /* <DEDUP_REMOVED lines=18> */
.L_x_38211:
        /* <DEDUP_REMOVED lines=8> */
.L_x_38212:
        /* <DEDUP_REMOVED lines=8> */
.L_x_38213:
        /* <DEDUP_REMOVED lines=8> */
.L_x_38214:
        /* <DEDUP_REMOVED lines=8> */
.L_x_38215:
        /* <DEDUP_REMOVED lines=9> */
.L_x_38216:
        /* <DEDUP_REMOVED lines=9> */
.L_x_38217:
        /* <DEDUP_REMOVED lines=9> */
.L_x_38218:
        /* <DEDUP_REMOVED lines=33> */
.L_x_38237:
[----:B0-----:R-:W-:Y:S02]  /*1dc0*/  IMAD R33, R29, 0x24, R32 ;  /* 0x000000241d217824 */ /* 0x001fe400078e0220 */
[----:B------:R-:W-:-:S03]  /*1dd0*/  HFMA2 R34, -RZ, RZ, 0, 0 ;  /* 0x00000000ff227431 */ /* 0x000fc600000001ff */
[----:B---3--:R0:W3:Y:S01]  /*1de0*/  LDS R50, [R33] ;  /* 0x0000000021327984 */ /* 0x0080e20000000800 */
[----:B------:R-:W-:Y:S05]  /*1df0*/  @!P5 BRA `(.L_x_38221) ;  /* 0x000000000010d947 */ /* 0x000fea0003800000 */
[----:B------:R-:W-:-:S03]  /*1e00*/  UMOV UR12, 0xffffffff ;  /* 0xffffffff000c7882 */ /* 0x000fc60000000000 */
[----:B------:R-:W-:Y:S05]  /*1e10*/  BRA.DIV UR12, `(.L_x_38222) ;  /* 0x0000002a0c287947 */ /* 0x000fea000b800000 */
[----:B---3--:R3:W0:Y:S02]  /*1e20*/  SHFL.IDX PT, R35, R50, R38, R19 ;  /* 0x0000002632237389 */ /* 0x00862400000e0013 */
.L_x_38304:
[----:B01----:R-:W-:-:S07]  /*1e30*/  IMAD R34, R40, R35, RZ ;  /* 0x0000002328227224 */ /* 0x003fce00078e02ff */
.L_x_38221:
[----:B------:R-:W-:Y:S05]  /*1e40*/  @!P4 BRA `(.L_x_38223) ;  /* 0x000000000010c947 */ /* 0x000fea0003800000 */
[----:B------:R-:W-:-:S03]  /*1e50*/  UMOV UR12, 0xffffffff ;  /* 0xffffffff000c7882 */ /* 0x000fc60000000000 */
[----:B------:R-:W-:Y:S05]  /*1e60*/  BRA.DIV UR12, `(.L_x_38224) ;  /* 0x0000002a0c347947 */ /* 0x000fea000b800000 */
[----:B---3--:R3:W0:Y:S02]  /*1e70*/  SHFL.IDX PT, R35, R50, R6, R19 ;  /* 0x0000000632237389 */ /* 0x00862400000e0013 */
.L_x_38307:
[----:B0---4-:R-:W-:-:S07]  /*1e80*/  IMAD R34, R41, R35, R34 ;  /* 0x0000002329227224 */ /* 0x011fce00078e0222 */
.L_x_38223:
[----:B------:R-:W-:Y:S05]  /*1e90*/  @!P3 BRA `(.L_x_38225) ;  /* 0x000000000010b947 */ /* 0x000fea0003800000 */
[----:B------:R-:W-:-:S03]  /*1ea0*/  UMOV UR12, 0xffffffff ;  /* 0xffffffff000c7882 */ /* 0x000fc60000000000 */
[----:B------:R-:W-:Y:S05]  /*1eb0*/  BRA.DIV UR12, `(.L_x_38226) ;  /* 0x0000002a0c407947 */ /* 0x000fea000b800000 */
[----:B---3--:R3:W0:Y:S02]  /*1ec0*/  SHFL.IDX PT, R35, R50, R7, R19 ;  /* 0x0000000732237389 */ /* 0x00862400000e0013 */
.L_x_38310:
[----:B0-----:R-:W-:-:S07]  /*1ed0*/  IMAD R34, R42, R35, R34 ;  /* 0x000000232a227224 */ /* 0x001fce00078e0222 */
.L_x_38225:
[----:B------:R-:W-:Y:S05]  /*1ee0*/  @!P2 BRA `(.L_x_38227) ;  /* 0x000000000010a947 */ /* 0x000fea0003800000 */
[----:B------:R-:W-:-:S03]  /*1ef0*/  UMOV UR12, 0xffffffff ;  /* 0xffffffff000c7882 */ /* 0x000fc60000000000 */
[----:B------:R-:W-:Y:S05]  /*1f00*/  BRA.DIV UR12, `(.L_x_38228) ;  /* 0x0000002a0c4c7947 */ /* 0x000fea000b800000 */
[----:B---3--:R3:W0:Y:S02]  /*1f10*/  SHFL.IDX PT, R35, R50, R8, R19 ;  /* 0x0000000832237389 */ /* 0x00862400000e0013 */
.L_x_38313:
[----:B0-----:R-:W-:-:S07]  /*1f20*/  IMAD R34, R43, R35, R34 ;  /* 0x000000232b227224 */ /* 0x001fce00078e0222 */
.L_x_38227:
[----:B------:R-:W-:Y:S05]  /*1f30*/  @!P1 BRA `(.L_x_38229) ;  /* 0x0000000000109947 */ /* 0x000fea0003800000 */
[----:B------:R-:W-:-:S03]  /*1f40*/  UMOV UR12, 0xffffffff ;  /* 0xffffffff000c7882 */ /* 0x000fc60000000000 */
[----:B------:R-:W-:Y:S05]  /*1f50*/  BRA.DIV UR12, `(.L_x_38230) ;  /* 0x0000002a0c587947 */ /* 0x000fea000b800000 */
[----:B---3--:R3:W0:Y:S02]  /*1f60*/  SHFL.IDX PT, R35, R50, R9, R19 ;  /* 0x0000000932237389 */ /* 0x00862400000e0013 */
.L_x_38316:
[----:B0-----:R-:W-:-:S07]  /*1f70*/  IMAD R34, R44, R35, R34 ;  /* 0x000000232c227224 */ /* 0x001fce00078e0222 */
.L_x_38229:
[----:B0-----:R-:W0:Y:S02]  /*1f80*/  LDC R33, c[0x0][0x3ac] ;  /* 0x0000eb00ff217b82 */ /* 0x001e240000000800 */
[----:B0-----:R-:W-:-:S13]  /*1f90*/  ISETP.GE.AND P0, PT, R33, 0x6, PT ;  /* 0x000000062100780c */ /* 0x001fda0003f06270 */
[----:B------:R-:W-:Y:S05]  /*1fa0*/  @!P0 BRA `(.L_x_38231) ;  /* 0x0000000000108947 */ /* 0x000fea0003800000 */
[----:B------:R-:W-:-:S03]  /*1fb0*/  UMOV UR12, 0xffffffff ;  /* 0xffffffff000c7882 */ /* 0x000fc60000000000 */
[----:B------:R-:W-:Y:S05]  /*1fc0*/  BRA.DIV UR12, `(.L_x_38232) ;  /* 0x0000002a0c5c7947 */ /* 0x000fea000b800000 */
[----:B---3--:R0:W3:Y:S02]  /*1fd0*/  SHFL.IDX PT, R35, R50, R10, R19 ;  /* 0x0000000a32237389 */ /* 0x0080e400000e0013 */
.L_x_38319:
[----:B---3--:R-:W-:-:S07]  /*1fe0*/  IMAD R34, R45, R35, R34 ;  /* 0x000000232d227224 */ /* 0x008fce00078e0222 */
.L_x_38231:
[----:B------:R-:W-:-:S13]  /*1ff0*/  ISETP.GE.AND P0, PT, R33, 0x7, PT ;  /* 0x000000072100780c */ /* 0x000fda0003f06270 */
[----:B------:R-:W-:Y:S05]  /*2000*/  @!P0 BRA `(.L_x_38233) ;  /* 0x0000000000108947 */ /* 0x000fea0003800000 */
[----:B------:R-:W-:-:S03]  /*2010*/  UMOV UR12, 0xffffffff ;  /* 0xffffffff000c7882 */ /* 0x000fc60000000000 */
[----:B------:R-:W-:Y:S05]  /*2020*/  BRA.DIV UR12, `(.L_x_38234) ;  /* 0x0000002a0c647947 */ /* 0x000fea000b800000 */
[----:B---3--:R3:W0:Y:S02]  /*2030*/  SHFL.IDX PT, R35, R50, R11, R19 ;  /* 0x0000000b32237389 */ /* 0x00862400000e0013 */
.L_x_38322:
[----:B0-----:R-:W-:-:S07]  /*2040*/  IMAD R34, R46, R35, R34 ;  /* 0x000000232e227224 */ /* 0x001fce00078e0222 */
.L_x_38233:
[----:B------:R-:W-:-:S13]  /*2050*/  ISETP.GE.AND P0, PT, R33, 0x8, PT ;  /* 0x000000082100780c */ /* 0x000fda0003f06270 */
[----:B------:R-:W-:Y:S05]  /*2060*/  @!P0 BRA `(.L_x_38235) ;  /* 0x0000000000108947 */ /* 0x000fea0003800000 */
[----:B------:R-:W-:-:S03]  /*2070*/  UMOV UR12, 0xffffffff ;  /* 0xffffffff000c7882 */ /* 0x000fc60000000000 */
[----:B------:R-:W-:Y:S05]  /*2080*/  BRA.DIV UR12, `(.L_x_38236) ;  /* 0x0000002a0c6c7947 */ /* 0x000fea000b800000 */
[----:B---3--:R3:W0:Y:S02]  /*2090*/  SHFL.IDX PT, R35, R50, R12, R19 ;  /* 0x0000000c32237389 */ /* 0x00862400000e0013 */
.L_x_38325:
[----:B0-----:R-:W-:-:S07]  /*20a0*/  IMAD R34, R47, R35, R34 ;  /* 0x000000232f227224 */ /* 0x001fce00078e0222 */
.L_x_38235:
        /* <DEDUP_REMOVED lines=8> */
.L_x_38220:
[----:B------:R-:W-:Y:S05]  /*2130*/  BSYNC B0 ;  /* 0x0000000000007941 */ /* 0x000fea0003800000 */
.L_x_38219:
[----:B------:R-:W-:Y:S05]  /*2140*/  @!P6 BRA `(.L_x_38238) ;  /* 0xfffffff40064e947 */ /* 0x000fea000383ffff */
[----:B------:R-:W-:Y:S05]  /*2150*/  BSYNC B1 ;  /* 0x0000000000017941 */ /* 0x000fea0003800000 */
.L_x_38210:
[----:B------:R-:W-:Y:S05]  /*2160*/  BRA `(.L_x_38208) ;  /* 0x0000001400907947 */ /* 0x000fea0003800000 */
.L_x_38209:
[----:B------:R-:W5:Y:S02]  /*2170*/  LDCU UR12, c[0x0][0x3ac] ;  /* 0x00007580ff0c77ac */ /* 0x000f640008000800 */
[----:B-----5:R-:W-:-:S09]  /*2180*/  UISETP.GT.U32.AND UP0, UPT, UR12, 0x1f, UPT ;  /* 0x0000001f0c00788c */ /* 0x020fd2000bf04070 */
[----:B------:R-:W-:Y:S05]  /*2190*/  BRA.U UP0, `(.L_x_38239) ;  /* 0x0000000900847547 */ /* 0x000fea000b800000 */
[----:B01----:R-:W-:-:S07]  /*21a0*/  IMAD.MOV.U32 R31, RZ, RZ, RZ ;  /* 0x000000ffff1f7224 */ /* 0x003fce00078e00ff */
.L_x_38267:
        /* <DEDUP_REMOVED lines=18> */
.L_x_38240:
        /* <DEDUP_REMOVED lines=8> */
.L_x_38241:
        /* <DEDUP_REMOVED lines=8> */
.L_x_38242:
        /* <DEDUP_REMOVED lines=8> */
.L_x_38243:
        /* <DEDUP_REMOVED lines=8> */
.L_x_38244:
        /* <DEDUP_REMOVED lines=9> */
.L_x_38245:
        /* <DEDUP_REMOVED lines=9> */
.L_x_38246:
        /* <DEDUP_REMOVED lines=9> */
.L_x_38247:
        /* <DEDUP_REMOVED lines=27> */
.L_x_38266:
[----:B------:R-:W-:Y:S02]  /*2830*/  IMAD R33, R29, 0x24, R32 ;  /* 0x000000241d217824 */ /* 0x000fe400078e0220 */
[----:B------:R-:W-:-:S03]  /*2840*/  HFMA2 R34, -RZ, RZ, 0, 0 ;  /* 0x00000000ff227431 */ /* 0x000fc600000001ff */
[----:B---3--:R0:W3:Y:S01]  /*2850*/  LDS R50, [R33] ;  /* 0x0000000021327984 */ /* 0x0080e20000000800 */
[----:B------:R-:W-:Y:S05]  /*2860*/  @!P5 BRA `(.L_x_38250) ;  /* 0x000000000010d947 */ /* 0x000fea0003800000 */
[----:B------:R-:W-:-:S03]  /*2870*/  UMOV UR12, 0xffffffff ;  /* 0xffffffff000c7882 */ /* 0x000fc60000000000 */
[----:B------:R-:W-:Y:S05]  /*2880*/  BRA.DIV UR12, `(.L_x_38251) ;  /* 0x000000220c8c7947 */ /* 0x000fea000b800000 */
[----:B---3--:R3:W0:Y:S02]  /*2890*/  SHFL.IDX PT, R35, R50, R38, R19 ;  /* 0x0000002632237389 */ /* 0x00862400000e0013 */
.L_x_38328:
[----:B01----:R-:W-:-:S07]  /*28a0*/  IMAD R34, R40, R35, RZ ;  /* 0x0000002328227224 */ /* 0x003fce00078e02ff */
.L_x_38250:
[----:B------:R-:W-:Y:S05]  /*28b0*/  @!P4 BRA `(.L_x_38252) ;  /* 0x000000000010c947 */ /* 0x000fea0003800000 */
[----:B------:R-:W-:-:S03]  /*28c0*/  UMOV UR12, 0xffffffff ;  /* 0xffffffff000c7882 */ /* 0x000fc60000000000 */
[----:B------:R-:W-:Y:S05]  /*28d0*/  BRA.DIV UR12, `(.L_x_38253) ;  /* 0x000000220c987947 */ /* 0x000fea000b800000 */
[----:B---3--:R3:W0:Y:S02]  /*28e0*/  SHFL.IDX PT, R35, R50, R6, R19 ;  /* 0x0000000632237389 */ /* 0x00862400000e0013 */
.L_x_38331:
[----:B0---4-:R-:W-:-:S07]  /*28f0*/  IMAD R34, R41, R35, R34 ;  /* 0x0000002329227224 */ /* 0x011fce00078e0222 */
.L_x_38252:
[----:B------:R-:W-:Y:S05]  /*2900*/  @!P3 BRA `(.L_x_38254) ;  /* 0x000000000010b947 */ /* 0x000fea0003800000 */
[----:B------:R-:W-:-:S03]  /*2910*/  UMOV UR12, 0xffffffff ;  /* 0xffffffff000c7882 */ /* 0x000fc60000000000 */
[----:B------:R-:W-:Y:S05]  /*2920*/  BRA.DIV UR12, `(.L_x_38255) ;  /* 0x000000220ca47947 */ /* 0x000fea000b800000 */
[----:B---3--:R3:W0:Y:S02]  /*2930*/  SHFL.IDX PT, R35, R50, R7, R19 ;  /* 0x0000000732237389 */ /* 0x00862400000e0013 */
.L_x_38334:
[----:B0-----:R-:W-:-:S07]  /*2940*/  IMAD R34, R42, R35, R34 ;  /* 0x000000232a227224 */ /* 0x001fce00078e0222 */
.L_x_38254:
[----:B------:R-:W-:Y:S05]  /*2950*/  @!P2 BRA `(.L_x_38256) ;  /* 0x000000000010a947 */ /* 0x000fea0003800000 */
[----:B------:R-:W-:-:S03]  /*2960*/  UMOV UR12, 0xffffffff ;  /* 0xffffffff000c7882 */ /* 0x000fc60000000000 */
[----:B------:R-:W-:Y:S05]  /*2970*/  BRA.DIV UR12, `(.L_x_38257) ;  /* 0x000000220cb07947 */ /* 0x000fea000b800000 */
[----:B---3--:R3:W0:Y:S02]  /*2980*/  SHFL.IDX PT, R35, R50, R8, R19 ;  /* 0x0000000832237389 */ /* 0x00862400000e0013 */
.L_x_38337:
[----:B0-----:R-:W-:-:S07]  /*2990*/  IMAD R34, R43, R35, R34 ;  /* 0x000000232b227224 */ /* 0x001fce00078e0222 */
.L_x_38256:
[----:B------:R-:W-:Y:S05]  /*29a0*/  @!P1 BRA `(.L_x_38258) ;  /* 0x0000000000109947 */ /* 0x000fea0003800000 */
[----:B------:R-:W-:-:S03]  /*29b0*/  UMOV UR12, 0xffffffff ;  /* 0xffffffff000c7882 */ /* 0x000fc60000000000 */
[----:B------:R-:W-:Y:S05]  /*29c0*/  BRA.DIV UR12, `(.L_x_38259) ;  /* 0x000000220cbc7947 */ /* 0x000fea000b800000 */
[----:B---3--:R3:W0:Y:S02]  /*29d0*/  SHFL.IDX PT, R35, R50, R9, R19 ;  /* 0x0000000932237389 */ /* 0x00862400000e0013 */
.L_x_38340:
[----:B0-----:R-:W-:-:S07]  /*29e0*/  IMAD R34, R44, R35, R34 ;  /* 0x000000232c227224 */ /* 0x001fce00078e0222 */
.L_x_38258:
[----:B0-----:R-:W0:Y:S02]  /*29f0*/  LDC R33, c[0x0][0x3ac] ;  /* 0x0000eb00ff217b82 */ /* 0x001e240000000800 */
[----:B0-----:R-:W-:-:S13]  /*2a00*/  ISETP.GE.AND P0, PT, R33, 0x6, PT ;  /* 0x000000062100780c */ /* 0x001fda0003f06270 */
[----:B------:R-:W-:Y:S05]  /*2a10*/  @!P0 BRA `(.L_x_38260) ;  /* 0x0000000000108947 */ /* 0x000fea0003800000 */
[----:B------:R-:W-:-:S03]  /*2a20*/  UMOV UR12, 0xffffffff ;  /* 0xffffffff000c7882 */ /* 0x000fc60000000000 */
[----:B------:R-:W-:Y:S05]  /*2a30*/  BRA.DIV UR12, `(.L_x_38261) ;  /* 0x000000220cc07947 */ /* 0x000fea000b800000 */
[----:B---3--:R0:W3:Y:S02]  /*2a40*/  SHFL.IDX PT, R35, R50, R10, R19 ;  /* 0x0000000a32237389 */ /* 0x0080e400000e0013 */
.L_x_38343:
[----:B---3--:R-:W-:-:S07]  /*2a50*/  IMAD R34, R45, R35, R34 ;  /* 0x000000232d227224 */ /* 0x008fce00078e0222 */
.L_x_38260:
[----:B------:R-:W-:-:S13]  /*2a60*/  ISETP.GE.AND P0, PT, R33, 0x7, PT ;  /* 0x000000072100780c */ /* 0x000fda0003f06270 */
[----:B------:R-:W-:Y:S05]  /*2a70*/  @!P0 BRA `(.L_x_38262) ;  /* 0x0000000000108947 */ /* 0x000fea0003800000 */
[----:B------:R-:W-:-:S03]  /*2a80*/  UMOV UR12, 0xffffffff ;  /* 0xffffffff000c7882 */ /* 0x000fc60000000000 */
[----:B------:R-:W-:Y:S05]  /*2a90*/  BRA.DIV UR12, `(.L_x_38263) ;  /* 0x000000220cc87947 */ /* 0x000fea000b800000 */
[----:B---3--:R3:W0:Y:S02]  /*2aa0*/  SHFL.IDX PT, R35, R50, R11, R19 ;  /* 0x0000000b32237389 */ /* 0x00862400000e0013 */
.L_x_38346:
[----:B0-----:R-:W-:-:S07]  /*2ab0*/  IMAD R34, R46, R35, R34 ;  /* 0x000000232e227224 */ /* 0x001fce00078e0222 */
.L_x_38262:
[----:B------:R-:W-:-:S13]  /*2ac0*/  ISETP.GE.AND P0, PT, R33, 0x8, PT ;  /* 0x000000082100780c */ /* 0x000fda0003f06270 */
[----:B------:R-:W-:Y:S05]  /*2ad0*/  @!P0 BRA `(.L_x_38264) ;  /* 0x0000000000108947 */ /* 0x000fea0003800000 */
[----:B------:R-:W-:-:S03]  /*2ae0*/  UMOV UR12, 0xffffffff ;  /* 0xffffffff000c7882 */ /* 0x000fc60000000000 */
[----:B------:R-:W-:Y:S05]  /*2af0*/  BRA.DIV UR12, `(.L_x_38265) ;  /* 0x000000220cd07947 */ /* 0x000fea000b800000 */
[----:B---3--:R3:W0:Y:S02]  /*2b00*/  SHFL.IDX PT, R35, R50, R12, R19 ;  /* 0x0000000c32237389 */ /* 0x00862400000e0013 */
.L_x_38349:
[----:B0-----:R-:W-:-:S07]  /*2b10*/  IMAD R34, R47, R35, R34 ;  /* 0x000000232f227224 */ /* 0x001fce00078e0222 */
.L_x_38264:
[C---:B------:R-:W-:Y:S02]  /*2b20*/  IMAD R33, R29.reuse, UR6, R30 ;  /* 0x000000061d217c24 */ /* 0x040fe4000f8e021e */
[----:B------:R-:W-:Y:S02]  /*2b30*/  VIADD R29, R29, UR8 ;  /* 0x000000081d1d7c36 */ /* 0x000fe40008000000 */
[----:B------:R-:W-:-:S03]  /*2b40*/  IMAD R33, R33, 0x4, R28 ;  /* 0x0000000421217824 */ /* 0x000fc600078e021c */
[----:B------:R-:W-:Y:S02]  /*2b50*/  ISETP.GE.AND P0, PT, R29, UR29, PT ;  /* 0x0000001d1d007c0c */ /* 0x000fe4000bf06270 */
[----:B------:R0:W-:Y:S11]  /*2b60*/  STS [R33], R34 ;  /* 0x0000002221007388 */ /* 0x0001f60000000800 */
[----:B0-----:R-:W-:Y:S05]  /*2b70*/  @!P0 BRA `(.L_x_38266) ;  /* 0xfffffffc002c8947 */ /* 0x001fea000383ffff */
.L_x_38249:
[----:B------:R-:W-:Y:S05]  /*2b80*/  BSYNC B0 ;  /* 0x0000000000007941 */ /* 0x000fea0003800000 */
.L_x_38248:
[----:B------:R-:W-:Y:S05]  /*2b90*/  @!P6 BRA `(.L_x_38267) ;  /* 0xfffffff40084e947 */ /* 0x000fea000383ffff */
[----:B------:R-:W-:Y:S05]  /*2ba0*/  BRA `(.L_x_38208) ;  /* 0x0000000c00007947 */ /* 0x000fea0003800000 */
.L_x_38239:
[----:B01----:R-:W-:-:S07]  /*2bb0*/  HFMA2 R31, -RZ, RZ, 0, 0 ;  /* 0x00000000ff1f7431 */ /* 0x003fce00000001ff */
.L_x_38295:
        /* <DEDUP_REMOVED lines=18> */
.L_x_38268:
        /* <DEDUP_REMOVED lines=8> */
.L_x_38269:
        /* <DEDUP_REMOVED lines=8> */
.L_x_38270:
        /* <DEDUP_REMOVED lines=8> */
.L_x_38271:
        /* <DEDUP_REMOVED lines=9> */
.L_x_38272:
        /* <DEDUP_REMOVED lines=9> */
.L_x_38273:
        /* <DEDUP_REMOVED lines=9> */
.L_x_38274:
        /* <DEDUP_REMOVED lines=9> */
.L_x_38275:
        /* <DEDUP_REMOVED lines=27> */
.L_x_38294:
[----:B------:R-:W-:Y:S02]  /*3250*/  IMAD R28, R33, 0x24, R32 ;  /* 0x00000024211c7824 */ /* 0x000fe400078e0220 */
[----:B------:R-:W-:-:S03]  /*3260*/  IMAD.MOV.U32 R34, RZ, RZ, RZ ;  /* 0x000000ffff227224 */ /* 0x000fc600078e00ff */
[----:B01----:R0:W1:Y:S01]  /*3270*/  LDS R50, [R28] ;  /* 0x000000001c327984 */ /* 0x0030620000000800 */
[----:B------:R-:W-:Y:S05]  /*3280*/  @!P4 BRA `(.L_x_38277) ;  /* 0x000000000010c947 */ /* 0x000fea0003800000 */
[----:B------:R-:W-:-:S03]  /*3290*/  UMOV UR12, 0xffffffff ;  /* 0xffffffff000c7882 */ /* 0x000fc60000000000 */
[----:B------:R-:W-:Y:S05]  /*32a0*/  BRA.DIV UR12, `(.L_x_38278) ;  /* 0x0000001e0c047947 */ /* 0x000fea000b800000 */
[----:B-1----:R1:W3:Y:S02]  /*32b0*/  SHFL.IDX PT, R29, R50, R38, R19 ;  /* 0x00000026321d7389 */ /* 0x0022e400000e0013 */
.L_x_38351:
[----:B---3--:R-:W-:-:S07]  /*32c0*/  IMAD R34, R40, R29, RZ ;  /* 0x0000001d28227224 */ /* 0x008fce00078e02ff */
.L_x_38277:
[----:B------:R-:W-:Y:S05]  /*32d0*/  @!P3 BRA `(.L_x_38279) ;  /* 0x000000000010b947 */ /* 0x000fea0003800000 */
[----:B------:R-:W-:-:S03]  /*32e0*/  UMOV UR12, 0xffffffff ;  /* 0xffffffff000c7882 */ /* 0x000fc60000000000 */
[----:B------:R-:W-:Y:S05]  /*32f0*/  BRA.DIV UR12, `(.L_x_38280) ;  /* 0x0000001e0c0c7947 */ /* 0x000fea000b800000 */
[----:B-1----:R1:W3:Y:S02]  /*3300*/  SHFL.IDX PT, R35, R50, R6, R19 ;  /* 0x0000000632237389 */ /* 0x0022e400000e0013 */
.L_x_38354:
[----:B---34-:R-:W-:-:S07]  /*3310*/  IMAD R34, R41, R35, R34 ;  /* 0x0000002329227224 */ /* 0x018fce00078e0222 */
.L_x_38279:
[----:B------:R-:W-:Y:S05]  /*3320*/  @!P2 BRA `(.L_x_38281) ;  /* 0x000000000010a947 */ /* 0x000fea0003800000 */
[----:B------:R-:W-:-:S03]  /*3330*/  UMOV UR12, 0xffffffff ;  /* 0xffffffff000c7882 */ /* 0x000fc60000000000 */
[----:B------:R-:W-:Y:S05]  /*3340*/  BRA.DIV UR12, `(.L_x_38282) ;  /* 0x0000001e0c187947 */ /* 0x000fea000b800000 */
[----:B-1----:R1:W3:Y:S02]  /*3350*/  SHFL.IDX PT, R35, R50, R7, R19 ;  /* 0x0000000732237389 */ /* 0x0022e400000e0013 */
.L_x_38357:
[----:B---3--:R-:W-:-:S07]  /*3360*/  IMAD R34, R42, R35, R34 ;  /* 0x000000232a227224 */ /* 0x008fce00078e0222 */
.L_x_38281:
[----:B------:R-:W-:Y:S05]  /*3370*/  @!P1 BRA `(.L_x_38283) ;  /* 0x0000000000109947 */ /* 0x000fea0003800000 */
[----:B------:R-:W-:-:S03]  /*3380*/  UMOV UR12, 0xffffffff ;  /* 0xffffffff000c7882 */ /* 0x000fc60000000000 */
[----:B------:R-:W-:Y:S05]  /*3390*/  BRA.DIV UR12, `(.L_x_38284) ;  /* 0x0000001e0c247947 */ /* 0x000fea000b800000 */
[----:B-1----:R1:W3:Y:S02]  /*33a0*/  SHFL.IDX PT, R35, R50, R8, R19 ;  /* 0x0000000832237389 */ /* 0x0022e400000e0013 */
.L_x_38360:
[----:B---3--:R-:W-:-:S07]  /*33b0*/  IMAD R34, R43, R35, R34 ;  /* 0x000000232b227224 */ /* 0x008fce00078e0222 */
.L_x_38283:
[----:B0-----:R-:W0:Y:S02]  /*33c0*/  LDC R28, c[0x0][0x3ac] ;  /* 0x0000eb00ff1c7b82 */ /* 0x001e240000000800 */
[----:B0-----:R-:W-:-:S13]  /*33d0*/  ISETP.GE.AND P0, PT, R28, 0x5, PT ;  /* 0x000000051c00780c */ /* 0x001fda0003f06270 */
[----:B------:R-:W-:Y:S05]  /*33e0*/  @!P0 BRA `(.L_x_38285) ;  /* 0x0000000000108947 */ /* 0x000fea0003800000 */
[----:B------:R-:W-:-:S03]  /*33f0*/  UMOV UR12, 0xffffffff ;  /* 0xffffffff000c7882 */ /* 0x000fc60000000000 */
[----:B------:R-:W-:Y:S05]  /*3400*/  BRA.DIV UR12, `(.L_x_38286) ;  /* 0x0000001e0c287947 */ /* 0x000fea000b800000 */
[----:B-1----:R0:W1:Y:S02]  /*3410*/  SHFL.IDX PT, R35, R50, R9, R19 ;  /* 0x0000000932237389 */ /* 0x00206400000e0013 */
.L_x_38363:
[----:B-1----:R-:W-:-:S07]  /*3420*/  IMAD R34, R44, R35, R34 ;  /* 0x000000232c227224 */ /* 0x002fce00078e0222 */
.L_x_38285:
[----:B------:R-:W-:-:S13]  /*3430*/  ISETP.GE.AND P0, PT, R28, 0x6, PT ;  /* 0x000000061c00780c */ /* 0x000fda0003f06270 */
[----:B------:R-:W-:Y:S05]  /*3440*/  @!P0 BRA `(.L_x_38287) ;  /* 0x0000000000108947 */ /* 0x000fea0003800000 */
[----:B------:R-:W-:-:S03]  /*3450*/  UMOV UR12, 0xffffffff ;  /* 0xffffffff000c7882 */ /* 0x000fc60000000000 */
[----:B------:R-:W-:Y:S05]  /*3460*/  BRA.DIV UR12, `(.L_x_38288) ;  /* 0x0000001e0c307947 */ /* 0x000fea000b800000 */
[----:B-1----:R1:W3:Y:S02]  /*3470*/  SHFL.IDX PT, R35, R50, R10, R19 ;  /* 0x0000000a32237389 */ /* 0x0022e400000e0013 */
.L_x_38366:
[----:B---3--:R-:W-:-:S07]  /*3480*/  IMAD R34, R45, R35, R34 ;  /* 0x000000232d227224 */ /* 0x008fce00078e0222 */
.L_x_38287:
[----:B------:R-:W-:-:S13]  /*3490*/  ISETP.GE.AND P0, PT, R28, 0x7, PT ;  /* 0x000000071c00780c */ /* 0x000fda0003f06270 */
[----:B------:R-:W-:Y:S05]  /*34a0*/  @!P0 BRA `(.L_x_38289) ;  /* 0x0000000000108947 */ /* 0x000fea0003800000 */
[----:B------:R-:W-:-:S03]  /*34b0*/  UMOV UR12, 0xffffffff ;  /* 0xffffffff000c7882 */ /* 0x000fc60000000000 */
[----:B------:R-:W-:Y:S05]  /*34c0*/  BRA.DIV UR12, `(.L_x_38290) ;  /* 0x0000001e0c387947 */ /* 0x000fea000b800000 */
[----:B-1----:R1:W3:Y:S02]  /*34d0*/  SHFL.IDX PT, R35, R50, R11, R19 ;  /* 0x0000000b32237389 */ /* 0x0022e400000e0013 */
.L_x_38369:
[----:B---3--:R-:W-:-:S07]  /*34e0*/  IMAD R34, R46, R35, R34 ;  /* 0x000000232e227224 */ /* 0x008fce00078e0222 */
.L_x_38289:
[----:B------:R-:W-:-:S13]  /*34f0*/  ISETP.GE.AND P0, PT, R28, 0x8, PT ;  /* 0x000000081c00780c */ /* 0x000fda0003f06270 */
[----:B------:R-:W-:Y:S05]  /*3500*/  @!P0 BRA `(.L_x_38291) ;  /* 0x0000000000108947 */ /* 0x000fea0003800000 */
[----:B------:R-:W-:-:S03]  /*3510*/  UMOV UR12, 0xffffffff ;  /* 0xffffffff000c7882 */ /* 0x000fc60000000000 */
[----:B------:R-:W-:Y:S05]  /*3520*/  BRA.DIV UR12, `(.L_x_38292) ;  /* 0x0000001e0c407947 */ /* 0x000fea000b800000 */
[----:B-1----:R1:W3:Y:S02]  /*3530*/  SHFL.IDX PT, R35, R50, R12, R19 ;  /* 0x0000000c32237389 */ /* 0x0022e400000e0013 */
.L_x_38372:
[----:B---3--:R-:W-:-:S07]  /*3540*/  IMAD R34, R47, R35, R34 ;  /* 0x000000232f227224 */ /* 0x008fce00078e0222 */
.L_x_38291:
[----:B------:R-:W-:-:S07]  /*3550*/  IMAD.U32 R28, RZ, RZ, UR20 ;  /* 0x00000014ff1c7e24 */ /* 0x000fce000f8e00ff */
.L_x_38293:
        /* <DEDUP_REMOVED lines=36> */
.L_x_38276:
[----:B------:R-:W-:Y:S05]  /*37a0*/  @!P5 BRA `(.L_x_38295) ;  /* 0xfffffff40004d947 */ /* 0x000fea000383ffff */
.L_x_38208:
        /* <DEDUP_REMOVED lines=118> */
.L_x_38299:
[----:B------:R-:W-:Y:S05]  /*3f10*/  BSYNC.RECONVERGENT B1 ;  /* 0x0000000000017941 */ /* 0x000fea0003800200 */
.L_x_38298:
        /* <DEDUP_REMOVED lines=13> */
.L_x_38300:
        /* <DEDUP_REMOVED lines=104> */
.L_x_38297:
[----:B------:R-:W-:Y:S05]  /*4670*/  BSYNC.RECONVERGENT B0 ;  /* 0x0000000000007941 */ /* 0x000fea0003800200 */
.L_x_38296:
[----:B------:R-:W-:-:S04]  /*4680*/  UIADD3 UR11, UPT, UPT, UR25, UR11, URZ ;  /* 0x0000000b190b7290 */ /* 0x000fc8000fffe0ff */
[----:B------:R-:W-:-:S09]  /*4690*/  UISETP.GE.U32.AND UP0, UPT, UR11, UR26, UPT ;  /* 0x0000001a0b00728c */ /* 0x000fd2000bf06070 */
[----:B------:R-:W-:Y:S05]  /*46a0*/  BRA.U !UP0, `(.L_x_38301) ;  /* 0xffffffc908647547 */ /* 0x000fea000b83ffff */
[----:B------:R-:W-:Y:S05]  /*46b0*/  EXIT ;  /* 0x000000000000794d */ /* 0x000fea0003800000 */
.L_x_38222:
[----:B------:R-:W-:Y:S01]  /*46c0*/  BSSY B2, `(.L_x_38302) ;  /* 0x0000006000027945 */ /* 0x000fe20003800000 */
[----:B------:R-:W-:Y:S02]  /*46d0*/  IMAD.MOV.U32 R48, RZ, RZ, R38 ;  /* 0x000000ffff307224 */ /* 0x000fe400078e0026 */
[----:B------:R-:W-:-:S07]  /*46e0*/  IMAD.MOV.U32 R35, RZ, RZ, -0x1 ;  /* 0xffffffffff237424 */ /* 0x000fce00078e00ff */
[----:B01234-:R-:W-:Y:S05]  /*46f0*/  WARPSYNC.COLLECTIVE R35, `(.L_x_38303) ;  /* 0x0000000023087348 */ /* 0x01ffea0003c00000 */
[----:B---3--:R3:W0:Y:S02]  /*4700*/  SHFL.IDX P0, R35, R50, R48, R19 ;  /* 0x0000003032237389 */ /* 0x0086240000000013 */
[----:B01234-:R-:W-:Y:S05]  /*4710*/  ENDCOLLECTIVE ;  /* 0x000000000000791b */ /* 0x01ffea0003800000 */
.L_x_38303:
[----:B------:R-:W-:Y:S05]  /*4720*/  BSYNC B2 ;  /* 0x0000000000027941 */ /* 0x000fea0003800000 */
.L_x_38302:
[----:B------:R-:W-:Y:S05]  /*4730*/  BRA `(.L_x_38304) ;  /* 0xffffffd400bc7947 */ /* 0x000fea000383ffff */
.L_x_38224:
[----:B------:R-:W-:Y:S01]  /*4740*/  BSSY B2, `(.L_x_38305) ;  /* 0x0000006000027945 */ /* 0x000fe20003800000 */
[----:B------:R-:W-:Y:S01]  /*4750*/  MOV R48, R6 ;  /* 0x0000000600307202 */ /* 0x000fe20000000f00 */
[----:B------:R-:W-:-:S07]  /*4760*/  IMAD.MOV.U32 R35, RZ, RZ, -0x1 ;  /* 0xffffffffff237424 */ /* 0x000fce00078e00ff */
[----:B01234-:R-:W-:Y:S05]  /*4770*/  WARPSYNC.COLLECTIVE R35, `(.L_x_38306) ;  /* 0x0000000023087348 */ /* 0x01ffea0003c00000 */
[----:B---3--:R3:W0:Y:S02]  /*4780*/  SHFL.IDX P0, R35, R50, R48, R19 ;  /* 0x0000003032237389 */ /* 0x0086240000000013 */
[----:B01234-:R-:W-:Y:S05]  /*4790*/  ENDCOLLECTIVE ;  /* 0x000000000000791b */ /* 0x01ffea0003800000 */
.L_x_38306:
[----:B------:R-:W-:Y:S05]  /*47a0*/  BSYNC B2 ;  /* 0x0000000000027941 */ /* 0x000fea0003800000 */
.L_x_38305:
[----:B------:R-:W-:Y:S05]  /*47b0*/  BRA `(.L_x_38307) ;  /* 0xffffffd400b07947 */ /* 0x000fea000383ffff */
.L_x_38226:
[----:B------:R-:W-:Y:S01]  /*47c0*/  BSSY B2, `(.L_x_38308) ;  /* 0x0000006000027945 */ /* 0x000fe20003800000 */
[----:B------:R-:W-:Y:S01]  /*47d0*/  IMAD.MOV.U32 R48, RZ, RZ, R7 ;  /* 0x000000ffff307224 */ /* 0x000fe200078e0007 */
[----:B------:R-:W-:-:S07]  /*47e0*/  MOV R35, 0xffffffff ;  /* 0xffffffff00237802 */ /* 0x000fce0000000f00 */
[----:B01234-:R-:W-:Y:S05]  /*47f0*/  WARPSYNC.COLLECTIVE R35, `(.L_x_38309) ;  /* 0x0000000023087348 */ /* 0x01ffea0003c00000 */
[----:B---3--:R3:W0:Y:S02]  /*4800*/  SHFL.IDX P0, R35, R50, R48, R19 ;  /* 0x0000003032237389 */ /* 0x0086240000000013 */
[----:B01234-:R-:W-:Y:S05]  /*4810*/  ENDCOLLECTIVE ;  /* 0x000000000000791b */ /* 0x01ffea0003800000 */
.L_x_38309:
[----:B------:R-:W-:Y:S05]  /*4820*/  BSYNC B2 ;  /* 0x0000000000027941 */ /* 0x000fea0003800000 */
.L_x_38308:
[----:B------:R-:W-:Y:S05]  /*4830*/  BRA `(.L_x_38310) ;  /* 0xffffffd400a47947 */ /* 0x000fea000383ffff */
.L_x_38228:
[----:B------:R-:W-:Y:S01]  /*4840*/  BSSY B2, `(.L_x_38311) ;  /* 0x0000006000027945 */ /* 0x000fe20003800000 */
[----:B------:R-:W-:Y:S02]  /*4850*/  IMAD.MOV.U32 R48, RZ, RZ, R8 ;  /* 0x000000ffff307224 */ /* 0x000fe400078e0008 */
[----:B------:R-:W-:-:S07]  /*4860*/  IMAD.MOV.U32 R35, RZ, RZ, -0x1 ;  /* 0xffffffffff237424 */ /* 0x000fce00078e00ff */
[----:B01234-:R-:W-:Y:S05]  /*4870*/  WARPSYNC.COLLECTIVE R35, `(.L_x_38312) ;  /* 0x0000000023087348 */ /* 0x01ffea0003c00000 */
[----:B---3--:R3:W0:Y:S02]  /*4880*/  SHFL.IDX P0, R35, R50, R48, R19 ;  /* 0x0000003032237389 */ /* 0x0086240000000013 */
[----:B01234-:R-:W-:Y:S05]  /*4890*/  ENDCOLLECTIVE ;  /* 0x000000000000791b */ /* 0x01ffea0003800000 */
.L_x_38312:
[----:B------:R-:W-:Y:S05]  /*48a0*/  BSYNC B2 ;  /* 0x0000000000027941 */ /* 0x000fea0003800000 */
.L_x_38311:
[----:B------:R-:W-:Y:S05]  /*48b0*/  BRA `(.L_x_38313) ;  /* 0xffffffd400987947 */ /* 0x000fea000383ffff */
.L_x_38230:
[----:B------:R-:W-:Y:S01]  /*48c0*/  BSSY B2, `(.L_x_38314) ;  /* 0x0000006000027945 */ /* 0x000fe20003800000 */
[----:B------:R-:W-:Y:S01]  /*48d0*/  MOV R48, R9 ;  /* 0x0000000900307202 */ /* 0x000fe20000000f00 */
[----:B------:R-:W-:-:S07]  /*48e0*/  IMAD.MOV.U32 R35, RZ, RZ, -0x1 ;  /* 0xffffffffff237424 */ /* 0x000fce00078e00ff */
[----:B01234-:R-:W-:Y:S05]  /*48f0*/  WARPSYNC.COLLECTIVE R35, `(.L_x_38315) ;  /* 0x0000000023087348 */ /* 0x01ffea0003c00000 */
[----:B---3--:R3:W0:Y:S02]  /*4900*/  SHFL.IDX P0, R35, R50, R48, R19 ;  /* 0x0000003032237389 */ /* 0x0086240000000013 */
[----:B01234-:R-:W-:Y:S05]  /*4910*/  ENDCOLLECTIVE ;  /* 0x000000000000791b */ /* 0x01ffea0003800000 */
.L_x_38315:
[----:B------:R-:W-:Y:S05]  /*4920*/  BSYNC B2 ;  /* 0x0000000000027941 */ /* 0x000fea0003800000 */
.L_x_38314:
[----:B------:R-:W-:Y:S05]  /*4930*/  BRA `(.L_x_38316) ;  /* 0xffffffd4008c7947 */ /* 0x000fea000383ffff */
.L_x_38232:
[----:B------:R-:W-:Y:S01]  /*4940*/  BSSY B2, `(.L_x_38317) ;  /* 0x0000006000027945 */ /* 0x000fe20003800000 */
[----:B------:R-:W-:Y:S01]  /*4950*/  IMAD.MOV.U32 R48, RZ, RZ, R10 ;  /* 0x000000ffff307224 */ /* 0x000fe200078e000a */
[----:B------:R-:W-:-:S07]  /*4960*/  MOV R35, 0xffffffff ;  /* 0xffffffff00237802 */ /* 0x000fce0000000f00 */
[----:B-1234-:R-:W-:Y:S05]  /*4970*/  WARPSYNC.COLLECTIVE R35, `(.L_x_38318) ;  /* 0x0000000023087348 */ /* 0x01efea0003c00000 */
[----:B---3--:R0:W3:Y:S02]  /*4980*/  SHFL.IDX P0, R35, R50, R48, R19 ;  /* 0x0000003032237389 */ /* 0x0080e40000000013 */
[----:B01234-:R-:W-:Y:S05]  /*4990*/  ENDCOLLECTIVE ;  /* 0x000000000000791b */ /* 0x01ffea0003800000 */
.L_x_38318:
[----:B------:R-:W-:Y:S05]  /*49a0*/  BSYNC B2 ;  /* 0x0000000000027941 */ /* 0x000fea0003800000 */
.L_x_38317:
[----:B------:R-:W-:Y:S05]  /*49b0*/  BRA `(.L_x_38319) ;  /* 0xffffffd400887947 */ /* 0x000fea000383ffff */
.L_x_38234:
[----:B------:R-:W-:Y:S01]  /*49c0*/  BSSY B2, `(.L_x_38320) ;  /* 0x0000006000027945 */ /* 0x000fe20003800000 */
[----:B------:R-:W-:Y:S02]  /*49d0*/  IMAD.MOV.U32 R48, RZ, RZ, R11 ;  /* 0x000000ffff307224 */ /* 0x000fe400078e000b */
[----:B------:R-:W-:-:S07]  /*49e0*/  IMAD.MOV.U32 R35, RZ, RZ, -0x1 ;  /* 0xffffffffff237424 */ /* 0x000fce00078e00ff */
[----:B01234-:R-:W-:Y:S05]  /*49f0*/  WARPSYNC.COLLECTIVE R35, `(.L_x_38321) ;  /* 0x0000000023087348 */ /* 0x01ffea0003c00000 */
[----:B---3--:R3:W0:Y:S02]  /*4a00*/  SHFL.IDX P0, R35, R50, R48, R19 ;  /* 0x0000003032237389 */ /* 0x0086240000000013 */
[----:B01234-:R-:W-:Y:S05]  /*4a10*/  ENDCOLLECTIVE ;  /* 0x000000000000791b */ /* 0x01ffea0003800000 */
.L_x_38321:
[----:B------:R-:W-:Y:S05]  /*4a20*/  BSYNC B2 ;  /* 0x0000000000027941 */ /* 0x000fea0003800000 */
.L_x_38320:
[----:B------:R-:W-:Y:S05]  /*4a30*/  BRA `(.L_x_38322) ;  /* 0xffffffd400807947 */ /* 0x000fea000383ffff */
.L_x_38236:
[----:B------:R-:W-:Y:S01]  /*4a40*/  BSSY B2, `(.L_x_38323) ;  /* 0x0000006000027945 */ /* 0x000fe20003800000 */
[----:B------:R-:W-:Y:S01]  /*4a50*/  MOV R48, R12 ;  /* 0x0000000c00307202 */ /* 0x000fe20000000f00 */
[----:B------:R-:W-:-:S07]  /*4a60*/  IMAD.MOV.U32 R35, RZ, RZ, -0x1 ;  /* 0xffffffffff237424 */ /* 0x000fce00078e00ff */
[----:B01234-:R-:W-:Y:S05]  /*4a70*/  WARPSYNC.COLLECTIVE R35, `(.L_x_38324) ;  /* 0x0000000023087348 */ /* 0x01ffea0003c00000 */
[----:B---3--:R3:W0:Y:S02]  /*4a80*/  SHFL.IDX P0, R35, R50, R48, R19 ;  /* 0x0000003032237389 */ /* 0x0086240000000013 */
[----:B01234-:R-:W-:Y:S05]  /*4a90*/  ENDCOLLECTIVE ;  /* 0x000000000000791b */ /* 0x01ffea0003800000 */
.L_x_38324:
[----:B------:R-:W-:Y:S05]  /*4aa0*/  BSYNC B2 ;  /* 0x0000000000027941 */ /* 0x000fea0003800000 */
.L_x_38323:
[----:B------:R-:W-:Y:S05]  /*4ab0*/  BRA `(.L_x_38325) ;  /* 0xffffffd400787947 */ /* 0x000fea000383ffff */
.L_x_38251:
[----:B------:R-:W-:Y:S01]  /*4ac0*/  BSSY B1, `(.L_x_38326) ;  /* 0x0000006000017945 */ /* 0x000fe20003800000 */
[----:B------:R-:W-:Y:S01]  /*4ad0*/  IMAD.MOV.U32 R48, RZ, RZ, R38 ;  /* 0x000000ffff307224 */ /* 0x000fe200078e0026 */
[----:B------:R-:W-:-:S07]  /*4ae0*/  MOV R35, 0xffffffff ;  /* 0xffffffff00237802 */ /* 0x000fce0000000f00 */
[----:B01234-:R-:W-:Y:S05]  /*4af0*/  WARPSYNC.COLLECTIVE R35, `(.L_x_38327) ;  /* 0x0000000023087348 */ /* 0x01ffea0003c00000 */
[----:B---3--:R3:W0:Y:S02]  /*4b00*/  SHFL.IDX P0, R35, R50, R48, R19 ;  /* 0x0000003032237389 */ /* 0x0086240000000013 */
[----:B01234-:R-:W-:Y:S05]  /*4b10*/  ENDCOLLECTIVE ;  /* 0x000000000000791b */ /* 0x01ffea0003800000 */
.L_x_38327:
[----:B------:R-:W-:Y:S05]  /*4b20*/  BSYNC B1 ;  /* 0x0000000000017941 */ /* 0x000fea0003800000 */
.L_x_38326:
[----:B------:R-:W-:Y:S05]  /*4b30*/  BRA `(.L_x_38328) ;  /* 0xffffffdc00587947 */ /* 0x000fea000383ffff */
.L_x_38253:
[----:B------:R-:W-:Y:S01]  /*4b40*/  BSSY B1, `(.L_x_38329) ;  /* 0x0000006000017945 */ /* 0x000fe20003800000 */
[----:B------:R-:W-:Y:S02]  /*4b50*/  IMAD.MOV.U32 R48, RZ, RZ, R6 ;  /* 0x000000ffff307224 */ /* 0x000fe400078e0006 */
[----:B------:R-:W-:-:S07]  /*4b60*/  IMAD.MOV.U32 R35, RZ, RZ, -0x1 ;  /* 0xffffffffff237424 */ /* 0x000fce00078e00ff */
[----:B01234-:R-:W-:Y:S05]  /*4b70*/  WARPSYNC.COLLECTIVE R35, `(.L_x_38330) ;  /* 0x0000000023087348 */ /* 0x01ffea0003c00000 */
[----:B---3--:R3:W0:Y:S02]  /*4b80*/  SHFL.IDX P0, R35, R50, R48, R19 ;  /* 0x0000003032237389 */ /* 0x0086240000000013 */
[----:B01234-:R-:W-:Y:S05]  /*4b90*/  ENDCOLLECTIVE ;  /* 0x000000000000791b */ /* 0x01ffea0003800000 */
.L_x_38330:
[----:B------:R-:W-:Y:S05]  /*4ba0*/  BSYNC B1 ;  /* 0x0000000000017941 */ /* 0x000fea0003800000 */
.L_x_38329:
[----:B------:R-:W-:Y:S05]  /*4bb0*/  BRA `(.L_x_38331) ;  /* 0xffffffdc004c7947 */ /* 0x000fea000383ffff */
.L_x_38255:
[----:B------:R-:W-:Y:S01]  /*4bc0*/  BSSY B1, `(.L_x_38332) ;  /* 0x0000006000017945 */ /* 0x000fe20003800000 */
[----:B------:R-:W-:Y:S01]  /*4bd0*/  MOV R48, R7 ;  /* 0x0000000700307202 */ /* 0x000fe20000000f00 */
[----:B------:R-:W-:-:S07]  /*4be0*/  IMAD.MOV.U32 R35, RZ, RZ, -0x1 ;  /* 0xffffffffff237424 */ /* 0x000fce00078e00ff */
[----:B01234-:R-:W-:Y:S05]  /*4bf0*/  WARPSYNC.COLLECTIVE R35, `(.L_x_38333) ;  /* 0x0000000023087348 */ /* 0x01ffea0003c00000 */
[----:B---3--:R3:W0:Y:S02]  /*4c00*/  SHFL.IDX P0, R35, R50, R48, R19 ;  /* 0x0000003032237389 */ /* 0x0086240000000013 */
[----:B01234-:R-:W-:Y:S05]  /*4c10*/  ENDCOLLECTIVE ;  /* 0x000000000000791b */ /* 0x01ffea0003800000 */
.L_x_38333:
[----:B------:R-:W-:Y:S05]  /*4c20*/  BSYNC B1 ;  /* 0x0000000000017941 */ /* 0x000fea0003800000 */
.L_x_38332:
[----:B------:R-:W-:Y:S05]  /*4c30*/  BRA `(.L_x_38334) ;  /* 0xffffffdc00407947 */ /* 0x000fea000383ffff */
.L_x_38257:
[----:B------:R-:W-:Y:S01]  /*4c40*/  BSSY B1, `(.L_x_38335) ;  /* 0x0000006000017945 */ /* 0x000fe20003800000 */
[----:B------:R-:W-:Y:S01]  /*4c50*/  IMAD.MOV.U32 R48, RZ, RZ, R8 ;  /* 0x000000ffff307224 */ /* 0x000fe200078e0008 */
[----:B------:R-:W-:-:S07]  /*4c60*/  MOV R35, 0xffffffff ;  /* 0xffffffff00237802 */ /* 0x000fce0000000f00 */
[----:B01234-:R-:W-:Y:S05]  /*4c70*/  WARPSYNC.COLLECTIVE R35, `(.L_x_38336) ;  /* 0x0000000023087348 */ /* 0x01ffea0003c00000 */
[----:B---3--:R3:W0:Y:S02]  /*4c80*/  SHFL.IDX P0, R35, R50, R48, R19 ;  /* 0x0000003032237389 */ /* 0x0086240000000013 */
[----:B01234-:R-:W-:Y:S05]  /*4c90*/  ENDCOLLECTIVE ;  /* 0x000000000000791b */ /* 0x01ffea0003800000 */
.L_x_38336:
[----:B------:R-:W-:Y:S05]  /*4ca0*/  BSYNC B1 ;  /* 0x0000000000017941 */ /* 0x000fea0003800000 */
.L_x_38335:
[----:B------:R-:W-:Y:S05]  /*4cb0*/  BRA `(.L_x_38337) ;  /* 0xffffffdc00347947 */ /* 0x000fea000383ffff */
.L_x_38259:
[----:B------:R-:W-:Y:S01]  /*4cc0*/  BSSY B1, `(.L_x_38338) ;  /* 0x0000006000017945 */ /* 0x000fe20003800000 */
[----:B------:R-:W-:Y:S02]  /*4cd0*/  IMAD.MOV.U32 R48, RZ, RZ, R9 ;  /* 0x000000ffff307224 */ /* 0x000fe400078e0009 */
[----:B------:R-:W-:-:S07]  /*4ce0*/  IMAD.MOV.U32 R35, RZ, RZ, -0x1 ;  /* 0xffffffffff237424 */ /* 0x000fce00078e00ff */
[----:B01234-:R-:W-:Y:S05]  /*4cf0*/  WARPSYNC.COLLECTIVE R35, `(.L_x_38339) ;  /* 0x0000000023087348 */ /* 0x01ffea0003c00000 */
[----:B---3--:R3:W0:Y:S02]  /*4d00*/  SHFL.IDX P0, R35, R50, R48, R19 ;  /* 0x0000003032237389 */ /* 0x0086240000000013 */
[----:B01234-:R-:W-:Y:S05]  /*4d10*/  ENDCOLLECTIVE ;  /* 0x000000000000791b */ /* 0x01ffea0003800000 */
.L_x_38339:
[----:B------:R-:W-:Y:S05]  /*4d20*/  BSYNC B1 ;  /* 0x0000000000017941 */ /* 0x000fea0003800000 */
.L_x_38338:
[----:B------:R-:W-:Y:S05]  /*4d30*/  BRA `(.L_x_38340) ;  /* 0xffffffdc00287947 */ /* 0x000fea000383ffff */
.L_x_38261:
[----:B------:R-:W-:Y:S01]  /*4d40*/  BSSY B1, `(.L_x_38341) ;  /* 0x0000006000017945 */ /* 0x000fe20003800000 */
[----:B------:R-:W-:Y:S01]  /*4d50*/  MOV R48, R10 ;  /* 0x0000000a00307202 */ /* 0x000fe20000000f00 */
[----:B------:R-:W-:-:S07]  /*4d60*/  IMAD.MOV.U32 R35, RZ, RZ, -0x1 ;  /* 0xffffffffff237424 */ /* 0x000fce00078e00ff */
[----:B-1234-:R-:W-:Y:S05]  /*4d70*/  WARPSYNC.COLLECTIVE R35, `(.L_x_38342) ;  /* 0x0000000023087348 */ /* 0x01efea0003c00000 */
[----:B---3--:R0:W3:Y:S02]  /*4d80*/  SHFL.IDX P0, R35, R50, R48, R19 ;  /* 0x0000003032237389 */ /* 0x0080e40000000013 */
[----:B01234-:R-:W-:Y:S05]  /*4d90*/  ENDCOLLECTIVE ;  /* 0x000000000000791b */ /* 0x01ffea0003800000 */
.L_x_38342:
[----:B------:R-:W-:Y:S05]  /*4da0*/  BSYNC B1 ;  /* 0x0000000000017941 */ /* 0x000fea0003800000 */
.L_x_38341:
[----:B------:R-:W-:Y:S05]  /*4db0*/  BRA `(.L_x_38343) ;  /* 0xffffffdc00247947 */ /* 0x000fea000383ffff */
.L_x_38263:
[----:B------:R-:W-:Y:S01]  /*4dc0*/  BSSY B1, `(.L_x_38344) ;  /* 0x0000006000017945 */ /* 0x000fe20003800000 */
[----:B------:R-:W-:Y:S01]  /*4dd0*/  IMAD.MOV.U32 R48, RZ, RZ, R11 ;  /* 0x000000ffff307224 */ /* 0x000fe200078e000b */
[----:B------:R-:W-:-:S07]  /*4de0*/  MOV R35, 0xffffffff ;  /* 0xffffffff00237802 */ /* 0x000fce0000000f00 */
[----:B01234-:R-:W-:Y:S05]  /*4df0*/  WARPSYNC.COLLECTIVE R35, `(.L_x_38345) ;  /* 0x0000000023087348 */ /* 0x01ffea0003c00000 */
[----:B---3--:R3:W0:Y:S02]  /*4e00*/  SHFL.IDX P0, R35, R50, R48, R19 ;  /* 0x0000003032237389 */ /* 0x0086240000000013 */
[----:B01234-:R-:W-:Y:S05]  /*4e10*/  ENDCOLLECTIVE ;  /* 0x000000000000791b */ /* 0x01ffea0003800000 */
.L_x_38345:
[----:B------:R-:W-:Y:S05]  /*4e20*/  BSYNC B1 ;  /* 0x0000000000017941 */ /* 0x000fea0003800000 */
.L_x_38344:
[----:B------:R-:W-:Y:S05]  /*4e30*/  BRA `(.L_x_38346) ;  /* 0xffffffdc001c7947 */ /* 0x000fea000383ffff */
.L_x_38265:
[----:B------:R-:W-:Y:S01]  /*4e40*/  BSSY B1, `(.L_x_38347) ;  /* 0x0000006000017945 */ /* 0x000fe20003800000 */
[----:B------:R-:W-:Y:S02]  /*4e50*/  IMAD.MOV.U32 R48, RZ, RZ, R12 ;  /* 0x000000ffff307224 */ /* 0x000fe400078e000c */
[----:B------:R-:W-:-:S07]  /*4e60*/  IMAD.MOV.U32 R35, RZ, RZ, -0x1 ;  /* 0xffffffffff237424 */ /* 0x000fce00078e00ff */
[----:B01234-:R-:W-:Y:S05]  /*4e70*/  WARPSYNC.COLLECTIVE R35, `(.L_x_38348) ;  /* 0x0000000023087348 */ /* 0x01ffea0003c00000 */
[----:B---3--:R3:W0:Y:S02]  /*4e80*/  SHFL.IDX P0, R35, R50, R48, R19 ;  /* 0x0000003032237389 */ /* 0x0086240000000013 */
[----:B01234-:R-:W-:Y:S05]  /*4e90*/  ENDCOLLECTIVE ;  /* 0x000000000000791b */ /* 0x01ffea0003800000 */
.L_x_38348:
[----:B------:R-:W-:Y:S05]  /*4ea0*/  BSYNC B1 ;  /* 0x0000000000017941 */ /* 0x000fea0003800000 */
.L_x_38347:
[----:B------:R-:W-:Y:S05]  /*4eb0*/  BRA `(.L_x_38349) ;  /* 0xffffffdc00147947 */ /* 0x000fea000383ffff */
.L_x_38278:
[----:B------:R-:W-:Y:S01]  /*4ec0*/  IMAD.MOV.U32 R35, RZ, RZ, -0x1 ;  /* 0xffffffffff237424 */ /* 0x000fe200078e00ff */
[----:B------:R-:W-:-:S07]  /*4ed0*/  MOV R48, R38 ;  /* 0x0000002600307202 */ /* 0x000fce0000000f00 */
[----:B012-4-:R-:W-:Y:S05]  /*4ee0*/  WARPSYNC.COLLECTIVE R35, `(.L_x_38350) ;  /* 0x0000000023087348 */ /* 0x017fea0003c00000 */
[----:B-1----:R1:W3:Y:S02]  /*4ef0*/  SHFL.IDX P0, R35, R50, R48, R19 ;  /* 0x0000003032237389 */ /* 0x0022e40000000013 */
[----:B01234-:R-:W-:Y:S05]  /*4f00*/  ENDCOLLECTIVE ;  /* 0x000000000000791b */ /* 0x01ffea0003800000 */
.L_x_38350:
[----:B------:R-:W-:Y:S01]  /*4f10*/  IMAD.MOV.U32 R29, RZ, RZ, R35 ;  /* 0x000000ffff1d7224 */ /* 0x000fe200078e0023 */
[----:B------:R-:W-:Y:S06]  /*4f20*/  BRA `(.L_x_38351) ;  /* 0xffffffe000e47947 */ /* 0x000fec000383ffff */
.L_x_38280:
[----:B------:R-:W-:Y:S01]  /*4f30*/  BSSY B0, `(.L_x_38352) ;  /* 0x0000006000007945 */ /* 0x000fe20003800000 */
[----:B------:R-:W-:Y:S01]  /*4f40*/  MOV R48, R6 ;  /* 0x0000000600307202 */ /* 0x000fe20000000f00 */
[----:B------:R-:W-:-:S07]  /*4f50*/  IMAD.MOV.U32 R35, RZ, RZ, -0x1 ;  /* 0xffffffffff237424 */ /* 0x000fce00078e00ff */
[----:B012-4-:R-:W-:Y:S05]  /*4f60*/  WARPSYNC.COLLECTIVE R35, `(.L_x_38353) ;  /* 0x0000000023087348 */ /* 0x017fea0003c00000 */
[----:B-1----:R1:W3:Y:S02]  /*4f70*/  SHFL.IDX P0, R35, R50, R48, R19 ;  /* 0x0000003032237389 */ /* 0x0022e40000000013 */
[----:B01234-:R-:W-:Y:S05]  /*4f80*/  ENDCOLLECTIVE ;  /* 0x000000000000791b */ /* 0x01ffea0003800000 */
.L_x_38353:
[----:B------:R-:W-:Y:S05]  /*4f90*/  BSYNC B0 ;  /* 0x0000000000007941 */ /* 0x000fea0003800000 */
.L_x_38352:
[----:B------:R-:W-:Y:S05]  /*4fa0*/  BRA `(.L_x_38354) ;  /* 0xffffffe000d87947 */ /* 0x000fea000383ffff */
.L_x_38282:
[----:B------:R-:W-:Y:S01]  /*4fb0*/  BSSY B0, `(.L_x_38355) ;  /* 0x0000006000007945 */ /* 0x000fe20003800000 */
[----:B------:R-:W-:Y:S01]  /*4fc0*/  IMAD.MOV.U32 R48, RZ, RZ, R7 ;  /* 0x000000ffff307224 */ /* 0x000fe200078e0007 */
[----:B------:R-:W-:-:S07]  /*4fd0*/  MOV R35, 0xffffffff ;  /* 0xffffffff00237802 */ /* 0x000fce0000000f00 */
[----:B012-4-:R-:W-:Y:S05]  /*4fe0*/  WARPSYNC.COLLECTIVE R35, `(.L_x_38356) ;  /* 0x0000000023087348 */ /* 0x017fea0003c00000 */
[----:B-1----:R1:W3:Y:S02]  /*4ff0*/  SHFL.IDX P0, R35, R50, R48, R19 ;  /* 0x0000003032237389 */ /* 0x0022e40000000013 */
[----:B01234-:R-:W-:Y:S05]  /*5000*/  ENDCOLLECTIVE ;  /* 0x000000000000791b */ /* 0x01ffea0003800000 */
.L_x_38356:
[----:B------:R-:W-:Y:S05]  /*5010*/  BSYNC B0 ;  /* 0x0000000000007941 */ /* 0x000fea0003800000 */
.L_x_38355:
[----:B------:R-:W-:Y:S05]  /*5020*/  BRA `(.L_x_38357) ;  /* 0xffffffe000cc7947 */ /* 0x000fea000383ffff */
.L_x_38284:
[----:B------:R-:W-:Y:S01]  /*5030*/  BSSY B0, `(.L_x_38358) ;  /* 0x0000006000007945 */ /* 0x000fe20003800000 */
[----:B------:R-:W-:Y:S02]  /*5040*/  IMAD.MOV.U32 R48, RZ, RZ, R8 ;  /* 0x000000ffff307224 */ /* 0x000fe400078e0008 */
[----:B------:R-:W-:-:S07]  /*5050*/  IMAD.MOV.U32 R35, RZ, RZ, -0x1 ;  /* 0xffffffffff237424 */ /* 0x000fce00078e00ff */
[----:B012-4-:R-:W-:Y:S05]  /*5060*/  WARPSYNC.COLLECTIVE R35, `(.L_x_38359) ;  /* 0x0000000023087348 */ /* 0x017fea0003c00000 */
[----:B-1----:R1:W3:Y:S02]  /*5070*/  SHFL.IDX P0, R35, R50, R48, R19 ;  /* 0x0000003032237389 */ /* 0x0022e40000000013 */
[----:B01234-:R-:W-:Y:S05]  /*5080*/  ENDCOLLECTIVE ;  /* 0x000000000000791b */ /* 0x01ffea0003800000 */
.L_x_38359:
[----:B------:R-:W-:Y:S05]  /*5090*/  BSYNC B0 ;  /* 0x0000000000007941 */ /* 0x000fea0003800000 */
.L_x_38358:
[----:B------:R-:W-:Y:S05]  /*50a0*/  BRA `(.L_x_38360) ;  /* 0xffffffe000c07947 */ /* 0x000fea000383ffff */
.L_x_38286:
[----:B------:R-:W-:Y:S01]  /*50b0*/  BSSY B0, `(.L_x_38361) ;  /* 0x0000006000007945 */ /* 0x000fe20003800000 */
[----:B------:R-:W-:Y:S01]  /*50c0*/  MOV R48, R9 ;  /* 0x0000000900307202 */ /* 0x000fe20000000f00 */
[----:B------:R-:W-:-:S07]  /*50d0*/  IMAD.MOV.U32 R35, RZ, RZ, -0x1 ;  /* 0xffffffffff237424 */ /* 0x000fce00078e00ff */
[----:B-12-4-:R-:W-:Y:S05]  /*50e0*/  WARPSYNC.COLLECTIVE R35, `(.L_x_38362) ;  /* 0x0000000023087348 */ /* 0x016fea0003c00000 */
[----:B-1----:R0:W1:Y:S02]  /*50f0*/  SHFL.IDX P0, R35, R50, R48, R19 ;  /* 0x0000003032237389 */ /* 0x0020640000000013 */
[----:B012-4-:R-:W-:Y:S05]  /*5100*/  ENDCOLLECTIVE ;  /* 0x000000000000791b */ /* 0x017fea0003800000 */
.L_x_38362:
[----:B------:R-:W-:Y:S05]  /*5110*/  BSYNC B0 ;  /* 0x0000000000007941 */ /* 0x000fea0003800000 */
.L_x_38361:
[----:B------:R-:W-:Y:S05]  /*5120*/  BRA `(.L_x_38363) ;  /* 0xffffffe000bc7947 */ /* 0x000fea000383ffff */
.L_x_38288:
[----:B------:R-:W-:Y:S01]  /*5130*/  BSSY B0, `(.L_x_38364) ;  /* 0x0000006000007945 */ /* 0x000fe20003800000 */
[----:B------:R-:W-:Y:S01]  /*5140*/  IMAD.MOV.U32 R48, RZ, RZ, R10 ;  /* 0x000000ffff307224 */ /* 0x000fe200078e000a */
[----:B------:R-:W-:-:S07]  /*5150*/  MOV R35, 0xffffffff ;  /* 0xffffffff00237802 */ /* 0x000fce0000000f00 */
[----:B012-4-:R-:W-:Y:S05]  /*5160*/  WARPSYNC.COLLECTIVE R35, `(.L_x_38365) ;  /* 0x0000000023087348 */ /* 0x017fea0003c00000 */
[----:B-1----:R1:W3:Y:S02]  /*5170*/  SHFL.IDX P0, R35, R50, R48, R19 ;  /* 0x0000003032237389 */ /* 0x0022e40000000013 */
[----:B01234-:R-:W-:Y:S05]  /*5180*/  ENDCOLLECTIVE ;  /* 0x000000000000791b */ /* 0x01ffea0003800000 */
.L_x_38365:
[----:B------:R-:W-:Y:S05]  /*5190*/  BSYNC B0 ;  /* 0x0000000000007941 */ /* 0x000fea0003800000 */
.L_x_38364:
[----:B------:R-:W-:Y:S05]  /*51a0*/  BRA `(.L_x_38366) ;  /* 0xffffffe000b47947 */ /* 0x000fea000383ffff */
.L_x_38290:
[----:B------:R-:W-:Y:S01]  /*51b0*/  BSSY B0, `(.L_x_38367) ;  /* 0x0000006000007945 */ /* 0x000fe20003800000 */
[----:B------:R-:W-:Y:S02]  /*51c0*/  IMAD.MOV.U32 R48, RZ, RZ, R11 ;  /* 0x000000ffff307224 */ /* 0x000fe400078e000b */
[----:B------:R-:W-:-:S07]  /*51d0*/  IMAD.MOV.U32 R35, RZ, RZ, -0x1 ;  /* 0xffffffffff237424 */ /* 0x000fce00078e00ff */
[----:B012-4-:R-:W-:Y:S05]  /*51e0*/  WARPSYNC.COLLECTIVE R35, `(.L_x_38368) ;  /* 0x0000000023087348 */ /* 0x017fea0003c00000 */
[----:B-1----:R1:W3:Y:S02]  /*51f0*/  SHFL.IDX P0, R35, R50, R48, R19 ;  /* 0x0000003032237389 */ /* 0x0022e40000000013 */
[----:B01234-:R-:W-:Y:S05]  /*5200*/  ENDCOLLECTIVE ;  /* 0x000000000000791b */ /* 0x01ffea0003800000 */
.L_x_38368:
[----:B------:R-:W-:Y:S05]  /*5210*/  BSYNC B0 ;  /* 0x0000000000007941 */ /* 0x000fea0003800000 */
.L_x_38367:
[----:B------:R-:W-:Y:S05]  /*5220*/  BRA `(.L_x_38369) ;  /* 0xffffffe000ac7947 */ /* 0x000fea000383ffff */
.L_x_38292:
[----:B------:R-:W-:Y:S01]  /*5230*/  BSSY B0, `(.L_x_38370) ;  /* 0x0000006000007945 */ /* 0x000fe20003800000 */
[----:B------:R-:W-:Y:S01]  /*5240*/  MOV R48, R12 ;  /* 0x0000000c00307202 */ /* 0x000fe20000000f00 */
[----:B------:R-:W-:-:S07]  /*5250*/  IMAD.MOV.U32 R35, RZ, RZ, -0x1 ;  /* 0xffffffffff237424 */ /* 0x000fce00078e00ff */
[----:B012-4-:R-:W-:Y:S05]  /*5260*/  WARPSYNC.COLLECTIVE R35, `(.L_x_38371) ;  /* 0x0000000023087348 */ /* 0x017fea0003c00000 */
[----:B-1----:R1:W3:Y:S02]  /*5270*/  SHFL.IDX P0, R35, R50, R48, R19 ;  /* 0x0000003032237389 */ /* 0x0022e40000000013 */
[----:B01234-:R-:W-:Y:S05]  /*5280*/  ENDCOLLECTIVE ;  /* 0x000000000000791b */ /* 0x01ffea0003800000 */
.L_x_38371:
[----:B------:R-:W-:Y:S05]  /*5290*/  BSYNC B0 ;  /* 0x0000000000007941 */ /* 0x000fea0003800000 */
.L_x_38370:
[----:B------:R-:W-:Y:S05]  /*52a0*/  BRA `(.L_x_38372) ;  /* 0xffffffe000a47947 */ /* 0x000fea000383ffff */
.L_x_38373:
        /* <DEDUP_REMOVED lines=13> */
.L_x_58592:


//--------------------- .text._Z9cuda_gemmIiLi256ELi2ELi1ELi16ELi4ELi4ELi32ELi1ELi1EEviiiPT_S1_S1_ii --------------------------
	.section	.text._Z9cuda_gemmIiLi256ELi2ELi1ELi16ELi4ELi4ELi32ELi1ELi1EEviiiPT_S1_S1_ii,"ax",@progbits
	.align	128
        .global         _Z9cuda_gemmIiLi256ELi2ELi1ELi16ELi4ELi4ELi32ELi1ELi1EEviiiPT_S1_S1_ii
        .type           _Z9cuda_gemmIiLi256ELi2ELi1ELi16ELi4ELi4ELi32ELi1ELi1EEviiiPT_S1_S1_ii,@function
        .size           _Z9cuda_gemmIiLi256ELi2ELi1ELi16ELi4ELi4ELi32ELi1ELi1EEviiiPT_S1_S1_ii,(.L_x_58593 - _Z9cuda_gemmIiLi256ELi2ELi1ELi16ELi4ELi4ELi32ELi1ELi1EEviiiPT_S1_S1_ii)
        .other          _Z9cuda_gemmIiLi256ELi2ELi1ELi16ELi4ELi4ELi32ELi1ELi1EEviiiPT_S1_S1_ii,@"STO_CUDA_ENTRY STV_DEFAULT"
_Z9cuda_gemmIiLi256ELi2ELi1ELi16ELi4ELi4ELi32ELi1ELi1EEviiiPT_S1_S1_ii:
.text._Z9cuda_gemmIiLi256ELi2ELi1ELi16ELi4ELi4ELi32ELi1ELi1EEviiiPT_S1_S1_ii:
        /* <DEDUP_REMOVED lines=12> */
.L_x_38376:
        /* <DEDUP_REMOVED lines=10> */
.L_x_38375:
[----:B------:R-:W-:Y:S05]  /*0160*/  BSYNC.RECONVERGENT B0 ;  /* 0x0000000000007941 */ /* 0x000fea0003800200 */
.L_x_38374:
        /* <DEDUP_REMOVED lines=50> */
.L_x_38395:
        /* <DEDUP_REMOVED lines=36> */
.L_x_38380:
[----:B------:R-:W-:Y:S05]  /*06d0*/  BSYNC.RECONVERGENT B1 ;  /* 0x0000000000017941 */ /* 0x000fea0003800200 */
.L_x_38379:
        /* <DEDUP_REMOVED lines=8> */
.L_x_38383:
        /* <DEDUP_REMOVED lines=27> */
.L_x_38382:
[----:B------:R-:W-:Y:S05]  /*0910*/  BSYNC.RECONVERGENT B1 ;  /* 0x0000000000017941 */ /* 0x000fea0003800200 */
.L_x_38381:
        /* <DEDUP_REMOVED lines=15> */
.L_x_38385:
[----:B------:R-:W-:Y:S05]  /*0a10*/  BSYNC.RECONVERGENT B1 ;  /* 0x0000000000017941 */ /* 0x000fea0003800200 */
.L_x_38384:
[----:B------:R-:W-:Y:S05]  /*0a20*/  @!P2 BRA `(.L_x_38378) ;  /* 0x000000000038a947 */ /* 0x000fea0003800000 */
[----:B------:R-:W4:Y:S01]  /*0a30*/  S2R R13, SR_CgaCtaId ;  /* 0x00000000000d7919 */ /* 0x000f220000008800 */
[----:B-123--:R-:W-:-:S05]  /*0a40*/  MOV R12, 0x400 ;  /* 0x00000400000c7802 */ /* 0x00efca0000000f00 */
[----:B------:R-:W-:-:S05]  /*0a50*/  VIADD R12, R12, 0x100 ;  /* 0x000001000c0c7836 */ /* 0x000fca0000000000 */
[----:B----4-:R-:W-:-:S07]  /*0a60*/  LEA R15, R13, R12, 0x18 ;  /* 0x0000000c0d0f7211 */ /* 0x010fce00078ec0ff */
.L_x_38386:
        /* <DEDUP_REMOVED lines=10> */
.L_x_38378:
[----:B------:R-:W-:Y:S05]  /*0b10*/  BSYNC.RECONVERGENT B0 ;  /* 0x0000000000007941 */ /* 0x000fea0003800200 */
.L_x_38377:
        /* <DEDUP_REMOVED lines=26> */
.L_x_38389:
        /* <DEDUP_REMOVED lines=11> */
.L_x_38401:
        /* <DEDUP_REMOVED lines=10> */
.L_x_38387:
        /* <DEDUP_REMOVED lines=31> */
.L_x_38393:
[----:B------:R-:W-:Y:S05]  /*1000*/  BSYNC.RECONVERGENT B1 ;  /* 0x0000000000017941 */ /* 0x000fea0003800200 */
.L_x_38392:
[----:B------:R-:W-:Y:S05]  /*1010*/  @!P0 BRA `(.L_x_38391) ;  /* 0x00000000006c8947 */ /* 0x000fea0003800000 */
[----:B------:R-:W2:Y:S01]  /*1020*/  S2R R23, SR_CgaCtaId ;  /* 0x0000000000177919 */ /* 0x000ea20000008800 */
[----:B01----:R-:W0:Y:S01]  /*1030*/  LDC.64 R12, c[0x0][0x3a0] ;  /* 0x0000e800ff0c7b82 */ /* 0x003e220000000a00 */
[----:B------:R-:W-:-:S05]  /*1040*/  MOV R14, 0x400 ;  /* 0x00000400000e7802 */ /* 0x000fca0000000f00 */
[----:B------:R-:W-:-:S05]  /*1050*/  VIADD R14, R14, 0x100 ;  /* 0x000001000e0e7836 */ /* 0x000fca0000000000 */
[----:B--2---:R-:W-:-:S07]  /*1060*/  LEA R23, R23, R14, 0x18 ;  /* 0x0000000e17177211 */ /* 0x004fce00078ec0ff */
.L_x_38394:
        /* <DEDUP_REMOVED lines=22> */
.L_x_38391:
[----:B------:R-:W-:Y:S05]  /*11d0*/  BSYNC.RECONVERGENT B0 ;  /* 0x0000000000007941 */ /* 0x000fea0003800200 */
.L_x_38390:
[C---:B------:R-:W-:Y:S02]  /*11e0*/  IMAD.IADD R7, R2.reuse, 0x1, R7 ;  /* 0x0000000102077824 */ /* 0x040fe400078e0207 */
[----:B01234-:R-:W-:-:S05]  /*11f0*/  IMAD.SHL.U32 R12, R2, 0x2, RZ ;  /* 0x00000002020c7824 */ /* 0x01ffca00078e00ff */
[----:B------:R-:W-:-:S13]  /*1200*/  ISETP.GE.U32.AND P0, PT, R7, R12, PT ;  /* 0x0000000c0700720c */ /* 0x000fda0003f06070 */
[----:B------:R-:W-:Y:S05]  /*1210*/  @!P0 BRA `(.L_x_38395) ;  /* 0xfffffff0009c8947 */ /* 0x000fea000383ffff */
[----:B------:R-:W-:Y:S05]  /*1220*/  EXIT ;  /* 0x000000000000794d */ /* 0x000fea0003800000 */
.L_x_38388:
[----:B------:R-:W-:Y:S01]  /*1230*/  BSSY B0, `(.L_x_38396) ;  /* 0x0000007000007945 */ /* 0x000fe20003800000 */
[----:B------:R-:W-:Y:S01]  /*1240*/  MOV R25, R5 ;  /* 0x0000000500197202 */ /* 0x000fe20000000f00 */
[----:B------:R-:W-:Y:S02]  /*1250*/  IMAD.MOV.U32 R27, RZ, RZ, 0x1c1f ;  /* 0x00001c1fff1b7424 */ /* 0x000fe400078e00ff */
[----:B------:R-:W-:-:S07]  /*1260*/  IMAD.MOV.U32 R24, RZ, RZ, -0x1 ;  /* 0xffffffffff187424 */ /* 0x000fce00078e00ff */
[----:B01234-:R-:W-:Y:S05]  /*1270*/  WARPSYNC.COLLECTIVE R24, `(.L_x_38397) ;  /* 0x0000000018087348 */ /* 0x01ffea0003c00000 */
[----:B0-----:R0:W0:Y:S02]  /*1280*/  SHFL.IDX P1, R22, R20, R25, R27 ;  /* 0x0000001914167389 */ /* 0x001024000002001b */
[----:B01234-:R-:W-:Y:S05]  /*1290*/  ENDCOLLECTIVE ;  /* 0x000000000000791b */ /* 0x01ffea0003800000 */
.L_x_38397:
[----:B------:R-:W-:Y:S05]  /*12a0*/  BSYNC B0 ;  /* 0x0000000000007941 */ /* 0x000fea0003800000 */
.L_x_38396:
[----:B------:R-:W-:Y:S01]  /*12b0*/  IMAD.MOV.U32 R25, RZ, RZ, R6 ;  /* 0x000000ffff197224 */ /* 0x000fe200078e0006 */
[----:B------:R-:W-:Y:S01]  /*12c0*/  MOV R24, 0xffffffff ;  /* 0xffffffff00187802 */ /* 0x000fe20000000f00 */
[----:B------:R-:W-:Y:S01]  /*12d0*/  IMAD.MOV.U32 R27, RZ, RZ, 0x1c1f ;  /* 0x00001c1fff1b7424 */ /* 0x000fe200078e00ff */
[----:B------:R-:W-:-:S07]  /*12e0*/  MOV R21, R22 ;  /* 0x0000001600157202 */ /* 0x000fce0000000f00 */
[----:B------:R-:W-:Y:S05]  /*12f0*/  WARPSYNC.COLLECTIVE R24, `(.L_x_38398) ;  /* 0x0000000018087348 */ /* 0x000fea0003c00000 */
[----:B------:R0:W1:Y:S02]  /*1300*/  SHFL.IDX P1, R22, R20, R25, R27 ;  /* 0x0000001914167389 */ /* 0x000064000002001b */
[----:B01----:R-:W-:Y:S05]  /*1310*/  ENDCOLLECTIVE ;  /* 0x000000000000791b */ /* 0x003fea0003800000 */
.L_x_38398:
[----:B------:R-:W-:Y:S02]  /*1320*/  IMAD R21, R14, R21, RZ ;  /* 0x000000150e157224 */ /* 0x000fe400078e02ff */
[----:B------:R-:W-:Y:S02]  /*1330*/  IMAD.MOV.U32 R25, RZ, RZ, R9 ;  /* 0x000000ffff197224 */ /* 0x000fe400078e0009 */
[----:B------:R-:W-:-:S07]  /*1340*/  IMAD.MOV.U32 R18, RZ, RZ, R22 ;  /* 0x000000ffff127224 */ /* 0x000fce00078e0016 */
[----:B------:R-:W-:Y:S05]  /*1350*/  WARPSYNC.COLLECTIVE R24, `(.L_x_38399) ;  /* 0x0000000018087348 */ /* 0x000fea0003c00000 */
[----:B------:R0:W1:Y:S02]  /*1360*/  SHFL.IDX P1, R22, R20, R25, R27 ;  /* 0x0000001914167389 */ /* 0x000064000002001b */
[----:B01----:R-:W-:Y:S05]  /*1370*/  ENDCOLLECTIVE ;  /* 0x000000000000791b */ /* 0x003fea0003800000 */
.L_x_38399:
[----:B------:R-:W-:Y:S01]  /*1380*/  IMAD R18, R16, R18, R21 ;  /* 0x0000001210127224 */ /* 0x000fe200078e0215 */
[----:B------:R-:W-:-:S03]  /*1390*/  MOV R25, R8 ;  /* 0x0000000800197202 */ /* 0x000fc60000000f00 */
[----:B------:R-:W-:-:S07]  /*13a0*/  IMAD R18, R13, R22, R18 ;  /* 0x000000160d127224 */ /* 0x000fce00078e0212 */
[----:B------:R-:W-:Y:S05]  /*13b0*/  WARPSYNC.COLLECTIVE R24, `(.L_x_38400) ;  /* 0x0000000018087348 */ /* 0x000fea0003c00000 */
[----:B------:R0:W1:Y:S02]  /*13c0*/  SHFL.IDX P1, R22, R20, R25, R27 ;  /* 0x0000001914167389 */ /* 0x000064000002001b */
[----:B01----:R-:W-:Y:S05]  /*13d0*/  ENDCOLLECTIVE ;  /* 0x000000000000791b */ /* 0x003fea0003800000 */
.L_x_38400:
[----:B------:R-:W-:Y:S01]  /*13e0*/  IMAD.MOV.U32 R23, RZ, RZ, R22 ;  /* 0x000000ffff177224 */ /* 0x000fe200078e0016 */
[----:B------:R-:W-:Y:S06]  /*13f0*/  BRA `(.L_x_38401) ;  /* 0xfffffff8005c7947 */ /* 0x000fec000383ffff */
.L_x_38402:
        /* <DEDUP_REMOVED lines=16> */
.L_x_58593:


//--------------------- .text._Z9cuda_gemmIiLi256ELi2ELi1ELi16ELi4ELi4ELi32ELi1ELi0EEviiiPT_S1_S1_ii --------------------------
	.section	.text._Z9cuda_gemmIiLi256ELi2ELi1ELi16ELi4ELi4ELi32ELi1ELi0EEviiiPT_S1_S1_ii,"ax",@progbits
	.align	128
        .global         _Z9cuda_gemmIiLi256ELi2ELi1ELi16ELi4ELi4ELi32ELi1ELi0EEviiiPT_S1_S1_ii
        .type           _Z9cuda_gemmIiLi256ELi2ELi1ELi16ELi4ELi4ELi32ELi1ELi0EEviiiPT_S1_S1_ii,@function
        .size           _Z9cuda_gemmIiLi256ELi2ELi1ELi16ELi4ELi4ELi32ELi1ELi0EEviiiPT_S1_S1_ii,(.L_x_58594 - _Z9cuda_gemmIiLi256ELi2ELi1ELi16ELi4ELi4ELi32ELi1ELi0EEviiiPT_S1_S1_ii)
        .other          _Z9cuda_gemmIiLi256ELi2ELi1ELi16ELi4ELi4ELi32ELi1ELi0EEviiiPT_S1_S1_ii,@"STO_CUDA_ENTRY STV_DEFAULT"
_Z9cuda_gemmIiLi256ELi2ELi1ELi16ELi4ELi4ELi32ELi1ELi0EEviiiPT_S1_S1_ii:
.text._Z9cuda_gemmIiLi256ELi2ELi1ELi16ELi4ELi4ELi32ELi1ELi0EEviiiPT_S1_S1_ii:
        /* <DEDUP_REMOVED lines=35> */
.L_x_38405:
        /* <DEDUP_REMOVED lines=25> */
.L_x_38404:
[----:B------:R-:W-:Y:S05]  /*03c0*/  BSYNC.RECONVERGENT B0 ;  /* 0x0000000000007941 */ /* 0x000fea0003800200 */
.L_x_38403:
        /* <DEDUP_REMOVED lines=170> */
.L_x_38473:
        /* <DEDUP_REMOVED lines=28> */
.L_x_38409:
[----:B------:R-:W-:Y:S05]  /*1030*/  BSYNC.RECONVERGENT B1 ;  /* 0x0000000000017941 */ /* 0x000fea0003800200 */
.L_x_38408:
        /* <DEDUP_REMOVED lines=9> */
.L_x_38412:
        /* <DEDUP_REMOVED lines=28> */
.L_x_38411:
[----:B------:R-:W-:Y:S05]  /*1290*/  BSYNC.RECONVERGENT B1 ;  /* 0x0000000000017941 */ /* 0x000fea0003800200 */
.L_x_38410:
        /* <DEDUP_REMOVED lines=12> */
.L_x_38414:
[----:B------:R-:W-:Y:S05]  /*1360*/  BSYNC.RECONVERGENT B1 ;  /* 0x0000000000017941 */ /* 0x000fea0003800200 */
.L_x_38413:
[----:B------:R-:W-:Y:S05]  /*1370*/  @!P2 BRA `(.L_x_38407) ;  /* 0x000000000038a947 */ /* 0x000fea0003800000 */
[----:B------:R-:W4:Y:S01]  /*1380*/  S2R R20, SR_CgaCtaId ;  /* 0x0000000000147919 */ /* 0x000f220000008800 */
[----:B-1----:R-:W-:-:S05]  /*1390*/  MOV R19, 0x400 ;  /* 0x0000040000137802 */ /* 0x002fca0000000f00 */
[----:B------:R-:W-:-:S05]  /*13a0*/  VIADD R19, R19, 0x100 ;  /* 0x0000010013137836 */ /* 0x000fca0000000000 */
[----:B----4-:R-:W-:-:S07]  /*13b0*/  LEA R25, R20, R19, 0x18 ;  /* 0x0000001314197211 */ /* 0x010fce00078ec0ff */
.L_x_38415:
        /* <DEDUP_REMOVED lines=10> */
.L_x_38407:
[----:B------:R-:W-:Y:S05]  /*1460*/  BSYNC.RECONVERGENT B0 ;  /* 0x0000000000007941 */ /* 0x000fea0003800200 */
.L_x_38406:
[----:B------:R-:W-:Y:S01]  /*1470*/  BAR.SYNC.DEFER_BLOCKING 0x0 ;  /* 0x0000000000007b1d */ /* 0x000fe20000010000 */
[----:B------:R-:W-:-:S09]  /*1480*/  UISETP.GE.AND UP0, UPT, UR6, 0x1, UPT ;  /* 0x000000010600788c */ /* 0x000fd2000bf06270 */
[----:B------:R-:W-:Y:S05]  /*1490*/  BRA.U !UP0, `(.L_x_38416) ;  /* 0x0000001508687547 */ /* 0x000fea000b800000 */
[----:B------:R-:W-:-:S09]  /*14a0*/  UISETP.NE.AND UP0, UPT, UR21, 0x1, UPT ;  /* 0x000000011500788c */ /* 0x000fd2000bf05270 */
[----:B------:R-:W-:Y:S05]  /*14b0*/  BRA.U UP0, `(.L_x_38417) ;  /* 0x0000000500b47547 */ /* 0x000fea000b800000 */
[----:B------:R-:W-:Y:S01]  /*14c0*/  BSSY B1, `(.L_x_38418) ;  /* 0x000006b000017945 */ /* 0x000fe20003800000 */
[----:B01--4-:R-:W-:-:S07]  /*14d0*/  IMAD.MOV.U32 R21, RZ, RZ, RZ ;  /* 0x000000ffff157224 */ /* 0x013fce00078e00ff */
.L_x_38434:
        /* <DEDUP_REMOVED lines=18> */
.L_x_38419:
        /* <DEDUP_REMOVED lines=8> */
.L_x_38420:
        /* <DEDUP_REMOVED lines=8> */
.L_x_38421:
        /* <DEDUP_REMOVED lines=8> */
.L_x_38422:
        /* <DEDUP_REMOVED lines=30> */
.L_x_38433:
[----:B--2---:R-:W-:Y:S02]  /*1960*/  IMAD R18, R25, 0x14, R30 ;  /* 0x0000001419127824 */ /* 0x004fe400078e021e */
[----:B------:R-:W-:-:S04]  /*1970*/  HFMA2 R35, -RZ, RZ, 0, 0 ;  /* 0x00000000ff237431 */ /* 0x000fc800000001ff */
[----:B------:R-:W2:Y:S01]  /*1980*/  LDS R18, [R18] ;  /* 0x0000000012127984 */ /* 0x000ea20000000800 */
[----:B------:R-:W-:Y:S05]  /*1990*/  @!P2 BRA `(.L_x_38425) ;  /* 0x000000000010a947 */ /* 0x000fea0003800000 */
[----:B------:R-:W-:-:S03]  /*19a0*/  UMOV UR11, 0xffffffff ;  /* 0xffffffff000b7882 */ /* 0x000fc60000000000 */
[----:B------:R-:W-:Y:S05]  /*19b0*/  BRA.DIV UR11, `(.L_x_38426) ;  /* 0x000000160b207947 */ /* 0x000fea000b800000 */
[----:B--2---:R2:W0:Y:S02]  /*19c0*/  SHFL.IDX PT, R34, R18, R12, R7 ;  /* 0x0000000c12227389 */ /* 0x00442400000e0007 */
.L_x_38476:
[----:B0-----:R-:W-:-:S07]  /*19d0*/  IMAD R35, R15, R34, RZ ;  /* 0x000000220f237224 */ /* 0x001fce00078e02ff */
.L_x_38425:
[----:B------:R-:W-:Y:S05]  /*19e0*/  @!P3 BRA `(.L_x_38427) ;  /* 0x000000000010b947 */ /* 0x000fea0003800000 */
[----:B------:R-:W-:-:S03]  /*19f0*/  UMOV UR11, 0xffffffff ;  /* 0xffffffff000b7882 */ /* 0x000fc60000000000 */
[----:B------:R-:W-:Y:S05]  /*1a00*/  BRA.DIV UR11, `(.L_x_38428) ;  /* 0x000000160b2c7947 */ /* 0x000fea000b800000 */
[----:B--2---:R2:W0:Y:S02]  /*1a10*/  SHFL.IDX PT, R34, R18, R4, R7 ;  /* 0x0000000412227389 */ /* 0x00442400000e0007 */
.L_x_38479:
[----:B01----:R-:W-:-:S07]  /*1a20*/  IMAD R35, R16, R34, R35 ;  /* 0x0000002210237224 */ /* 0x003fce00078e0223 */
.L_x_38427:
[----:B------:R-:W-:Y:S05]  /*1a30*/  @!P4 BRA `(.L_x_38429) ;  /* 0x000000000010c947 */ /* 0x000fea0003800000 */
[----:B------:R-:W-:-:S03]  /*1a40*/  UMOV UR11, 0xffffffff ;  /* 0xffffffff000b7882 */ /* 0x000fc60000000000 */
[----:B------:R-:W-:Y:S05]  /*1a50*/  BRA.DIV UR11, `(.L_x_38430) ;  /* 0x000000160b387947 */ /* 0x000fea000b800000 */
[----:B--2---:R2:W0:Y:S02]  /*1a60*/  SHFL.IDX PT, R34, R18, R5, R7 ;  /* 0x0000000512227389 */ /* 0x00442400000e0007 */
.L_x_38482:
[----:B0---4-:R-:W-:-:S07]  /*1a70*/  IMAD R35, R17, R34, R35 ;  /* 0x0000002211237224 */ /* 0x011fce00078e0223 */
.L_x_38429:
[----:B------:R-:W-:Y:S05]  /*1a80*/  @!P5 BRA `(.L_x_38431) ;  /* 0x000000000010d947 */ /* 0x000fea0003800000 */
[----:B------:R-:W-:-:S03]  /*1a90*/  UMOV UR11, 0xffffffff ;  /* 0xffffffff000b7882 */ /* 0x000fc60000000000 */
[----:B------:R-:W-:Y:S05]  /*1aa0*/  BRA.DIV UR11, `(.L_x_38432) ;  /* 0x000000160b447947 */ /* 0x000fea000b800000 */
[----:B--2---:R2:W0:Y:S02]  /*1ab0*/  SHFL.IDX PT, R34, R18, R6, R7 ;  /* 0x0000000612227389 */ /* 0x00442400000e0007 */
.L_x_38485:
[----:B0-----:R-:W-:-:S07]  /*1ac0*/  IMAD R35, R14, R34, R35 ;  /* 0x000000220e237224 */ /* 0x001fce00078e0223 */
.L_x_38431:
        /* <DEDUP_REMOVED lines=8> */
.L_x_38424:
[----:B------:R-:W-:Y:S05]  /*1b50*/  BSYNC B0 ;  /* 0x0000000000007941 */ /* 0x000fea0003800000 */
.L_x_38423:
[----:B------:R-:W-:Y:S05]  /*1b60*/  @!P6 BRA `(.L_x_38434) ;  /* 0xfffffff8005ce947 */ /* 0x000fea000383ffff */
[----:B------:R-:W-:Y:S05]  /*1b70*/  BSYNC B1 ;  /* 0x0000000000017941 */ /* 0x000fea0003800000 */
.L_x_38418:
[----:B------:R-:W-:Y:S05]  /*1b80*/  BRA `(.L_x_38416) ;  /* 0x0000000c00ac7947 */ /* 0x000fea0003800000 */
.L_x_38417:
[----:B------:R-:W5:Y:S02]  /*1b90*/  LDCU UR11, c[0x0][0x3ac] ;  /* 0x00007580ff0b77ac */ /* 0x000f640008000800 */
[----:B-----5:R-:W-:-:S09]  /*1ba0*/  UISETP.GT.U32.AND UP0, UPT, UR11, 0x1f, UPT ;  /* 0x0000001f0b00788c */ /* 0x020fd2000bf04070 */
[----:B------:R-:W-:Y:S05]  /*1bb0*/  BRA.U UP0, `(.L_x_38435) ;  /* 0x0000000500947547 */ /* 0x000fea000b800000 */
[----:B01--4-:R-:W-:-:S07]  /*1bc0*/  IMAD.MOV.U32 R21, RZ, RZ, RZ ;  /* 0x000000ffff157224 */ /* 0x013fce00078e00ff */
.L_x_38451:
        /* <DEDUP_REMOVED lines=18> */
.L_x_38436:
        /* <DEDUP_REMOVED lines=8> */
.L_x_38437:
        /* <DEDUP_REMOVED lines=8> */
.L_x_38438:
        /* <DEDUP_REMOVED lines=8> */
.L_x_38439:
        /* <DEDUP_REMOVED lines=26> */
.L_x_38450:
[----:B------:R-:W-:Y:S02]  /*2010*/  IMAD R18, R25, 0x14, R30 ;  /* 0x0000001419127824 */ /* 0x000fe400078e021e */
[----:B------:R-:W-:-:S04]  /*2020*/  IMAD.MOV.U32 R35, RZ, RZ, RZ ;  /* 0x000000ffff237224 */ /* 0x000fc800078e00ff */
[----:B------:R-:W3:Y:S01]  /*2030*/  LDS R18, [R18] ;  /* 0x0000000012127984 */ /* 0x000ee20000000800 */
[----:B------:R-:W-:Y:S05]  /*2040*/  @!P2 BRA `(.L_x_38442) ;  /* 0x000000000010a947 */ /* 0x000fea0003800000 */
[----:B------:R-:W-:-:S03]  /*2050*/  UMOV UR11, 0xffffffff ;  /* 0xffffffff000b7882 */ /* 0x000fc60000000000 */
[----:B------:R-:W-:Y:S05]  /*2060*/  BRA.DIV UR11, `(.L_x_38443) ;  /* 0x0000000e0bf47947 */ /* 0x000fea000b800000 */
[----:B---3--:R3:W0:Y:S02]  /*2070*/  SHFL.IDX PT, R34, R18, R12, R7 ;  /* 0x0000000c12227389 */ /* 0x00862400000e0007 */
.L_x_38488:
[----:B0-----:R-:W-:-:S07]  /*2080*/  IMAD R35, R15, R34, RZ ;  /* 0x000000220f237224 */ /* 0x001fce00078e02ff */
.L_x_38442:
[----:B------:R-:W-:Y:S05]  /*2090*/  @!P3 BRA `(.L_x_38444) ;  /* 0x000000000010b947 */ /* 0x000fea0003800000 */
[----:B------:R-:W-:-:S03]  /*20a0*/  UMOV UR11, 0xffffffff ;  /* 0xffffffff000b7882 */ /* 0x000fc60000000000 */
[----:B------:R-:W-:Y:S05]  /*20b0*/  BRA.DIV UR11, `(.L_x_38445) ;  /* 0x000000120b007947 */ /* 0x000fea000b800000 */
[----:B---3--:R3:W0:Y:S02]  /*20c0*/  SHFL.IDX PT, R34, R18, R4, R7 ;  /* 0x0000000412227389 */ /* 0x00862400000e0007 */
.L_x_38491:
[----:B01----:R-:W-:-:S07]  /*20d0*/  IMAD R35, R16, R34, R35 ;  /* 0x0000002210237224 */ /* 0x003fce00078e0223 */
.L_x_38444:
[----:B------:R-:W-:Y:S05]  /*20e0*/  @!P4 BRA `(.L_x_38446) ;  /* 0x000000000010c947 */ /* 0x000fea0003800000 */
[----:B------:R-:W-:-:S03]  /*20f0*/  UMOV UR11, 0xffffffff ;  /* 0xffffffff000b7882 */ /* 0x000fc60000000000 */
[----:B------:R-:W-:Y:S05]  /*2100*/  BRA.DIV UR11, `(.L_x_38447) ;  /* 0x000000120b0c7947 */ /* 0x000fea000b800000 */
[----:B---3--:R3:W0:Y:S02]  /*2110*/  SHFL.IDX PT, R34, R18, R5, R7 ;  /* 0x0000000512227389 */ /* 0x00862400000e0007 */
.L_x_38494:
[----:B0-2---:R-:W-:-:S07]  /*2120*/  IMAD R35, R17, R34, R35 ;  /* 0x0000002211237224 */ /* 0x005fce00078e0223 */
.L_x_38446:
[----:B------:R-:W-:Y:S05]  /*2130*/  @!P5 BRA `(.L_x_38448) ;  /* 0x000000000010d947 */ /* 0x000fea0003800000 */
[----:B------:R-:W-:-:S03]  /*2140*/  UMOV UR11, 0xffffffff ;  /* 0xffffffff000b7882 */ /* 0x000fc60000000000 */
[----:B------:R-:W-:Y:S05]  /*2150*/  BRA.DIV UR11, `(.L_x_38449) ;  /* 0x000000120b187947 */ /* 0x000fea000b800000 */
[----:B---3--:R3:W0:Y:S02]  /*2160*/  SHFL.IDX PT, R34, R18, R6, R7 ;  /* 0x0000000612227389 */ /* 0x00862400000e0007 */
.L_x_38497:
[----:B0---4-:R-:W-:-:S07]  /*2170*/  IMAD R35, R14, R34, R35 ;  /* 0x000000220e237224 */ /* 0x011fce00078e0223 */
.L_x_38448:
[C---:B---3--:R-:W-:Y:S02]  /*2180*/  IMAD R18, R25.reuse, UR6, R20 ;  /* 0x0000000619127c24 */ /* 0x048fe4000f8e0214 */
[----:B------:R-:W-:-:S03]  /*2190*/  VIADD R25, R25, UR8 ;  /* 0x0000000819197c36 */ /* 0x000fc60008000000 */
[----:B------:R-:W-:Y:S02]  /*21a0*/  LEA R18, R18, R31, 0x2 ;  /* 0x0000001f12127211 */ /* 0x000fe400078e10ff */
[----:B------:R-:W-:-:S03]  /*21b0*/  ISETP.GE.AND P0, PT, R25, UR27, PT ;  /* 0x0000001b19007c0c */ /* 0x000fc6000bf06270 */
[----:B------:R3:W-:Y:S10]  /*21c0*/  STS [R18], R35 ;  /* 0x0000002312007388 */ /* 0x0007f40000000800 */
[----:B---3--:R-:W-:Y:S05]  /*21d0*/  @!P0 BRA `(.L_x_38450) ;  /* 0xfffffffc008c8947 */ /* 0x008fea000383ffff */
.L_x_38441:
[----:B------:R-:W-:Y:S05]  /*21e0*/  BSYNC B0 ;  /* 0x0000000000007941 */ /* 0x000fea0003800000 */
.L_x_38440:
[----:B------:R-:W-:Y:S05]  /*21f0*/  @!P6 BRA `(.L_x_38451) ;  /* 0xfffffff80074e947 */ /* 0x000fea000383ffff */
[----:B------:R-:W-:Y:S05]  /*2200*/  BRA `(.L_x_38416) ;  /* 0x00000008000c7947 */ /* 0x000fea0003800000 */
.L_x_38435:
[----:B----4-:R-:W-:-:S07]  /*2210*/  IMAD.MOV.U32 R20, RZ, RZ, RZ ;  /* 0x000000ffff147224 */ /* 0x010fce00078e00ff */
.L_x_38467:
        /* <DEDUP_REMOVED lines=18> */
.L_x_38452:
        /* <DEDUP_REMOVED lines=8> */
.L_x_38453:
        /* <DEDUP_REMOVED lines=8> */
.L_x_38454:
        /* <DEDUP_REMOVED lines=8> */
.L_x_38455:
        /* <DEDUP_REMOVED lines=27> */
.L_x_38466:
[----:B------:R-:W-:Y:S02]  /*2670*/  IMAD R18, R25, 0x14, R30 ;  /* 0x0000001419127824 */ /* 0x000fe400078e021e */
[----:B------:R-:W-:-:S04]  /*2680*/  IMAD.MOV.U32 R31, RZ, RZ, RZ ;  /* 0x000000ffff1f7224 */ /* 0x000fc800078e00ff */
[----:B------:R-:W3:Y:S01]  /*2690*/  LDS R18, [R18] ;  /* 0x0000000012127984 */ /* 0x000ee20000000800 */
[----:B------:R-:W-:Y:S05]  /*26a0*/  @!P2 BRA `(.L_x_38457) ;  /* 0x000000000010a947 */ /* 0x000fea0003800000 */
[----:B------:R-:W-:-:S03]  /*26b0*/  UMOV UR11, 0xffffffff ;  /* 0xffffffff000b7882 */ /* 0x000fc60000000000 */
[----:B------:R-:W-:Y:S05]  /*26c0*/  BRA.DIV UR11, `(.L_x_38458) ;  /* 0x0000000a0bdc7947 */ /* 0x000fea000b800000 */
[----:B---3--:R3:W0:Y:S02]  /*26d0*/  SHFL.IDX PT, R31, R18, R12, R7 ;  /* 0x0000000c121f7389 */ /* 0x00862400000e0007 */
.L_x_38499:
[----:B0-----:R-:W-:-:S07]  /*26e0*/  IMAD R31, R15, R31, RZ ;  /* 0x0000001f0f1f7224 */ /* 0x001fce00078e02ff */
.L_x_38457:
[----:B------:R-:W-:Y:S05]  /*26f0*/  @!P3 BRA `(.L_x_38459) ;  /* 0x000000000010b947 */ /* 0x000fea0003800000 */
[----:B------:R-:W-:-:S03]  /*2700*/  UMOV UR11, 0xffffffff ;  /* 0xffffffff000b7882 */ /* 0x000fc60000000000 */
[----:B------:R-:W-:Y:S05]  /*2710*/  BRA.DIV UR11, `(.L_x_38460) ;  /* 0x0000000a0be47947 */ /* 0x000fea000b800000 */
[----:B---3--:R3:W0:Y:S02]  /*2720*/  SHFL.IDX PT, R34, R18, R4, R7 ;  /* 0x0000000412227389 */ /* 0x00862400000e0007 */
.L_x_38502:
[----:B01----:R-:W-:-:S07]  /*2730*/  IMAD R31, R16, R34, R31 ;  /* 0x00000022101f7224 */ /* 0x003fce00078e021f */
.L_x_38459:
[----:B------:R-:W-:Y:S05]  /*2740*/  @!P4 BRA `(.L_x_38461) ;  /* 0x000000000010c947 */ /* 0x000fea0003800000 */
[----:B------:R-:W-:-:S03]  /*2750*/  UMOV UR11, 0xffffffff ;  /* 0xffffffff000b7882 */ /* 0x000fc60000000000 */
[----:B------:R-:W-:Y:S05]  /*2760*/  BRA.DIV UR11, `(.L_x_38462) ;  /* 0x0000000a0bf07947 */ /* 0x000fea000b800000 */
[----:B---3--:R3:W0:Y:S02]  /*2770*/  SHFL.IDX PT, R34, R18, R5, R7 ;  /* 0x0000000512227389 */ /* 0x00862400000e0007 */
.L_x_38505:
[----:B0-2---:R-:W-:-:S07]  /*2780*/  IMAD R31, R17, R34, R31 ;  /* 0x00000022111f7224 */ /* 0x005fce00078e021f */
.L_x_38461:
[----:B------:R-:W-:Y:S05]  /*2790*/  @!P5 BRA `(.L_x_38463) ;  /* 0x000000000010d947 */ /* 0x000fea0003800000 */
[----:B------:R-:W-:-:S03]  /*27a0*/  UMOV UR11, 0xffffffff ;  /* 0xffffffff000b7882 */ /* 0x000fc60000000000 */
[----:B------:R-:W-:Y:S05]  /*27b0*/  BRA.DIV UR11, `(.L_x_38464) ;  /* 0x0000000a0bfc7947 */ /* 0x000fea000b800000 */
[----:B---3--:R3:W0:Y:S02]  /*27c0*/  SHFL.IDX PT, R34, R18, R6, R7 ;  /* 0x0000000612227389 */ /* 0x00862400000e0007 */
.L_x_38508:
[----:B0---4-:R-:W-:-:S07]  /*27d0*/  IMAD R31, R14, R34, R31 ;  /* 0x000000220e1f7224 */ /* 0x011fce00078e021f */
.L_x_38463:
[----:B---3--:R-:W-:-:S07]  /*27e0*/  MOV R18, UR20 ;  /* 0x0000001400127c02 */ /* 0x008fce0008000f00 */
.L_x_38465:
        /* <DEDUP_REMOVED lines=36> */
.L_x_38456:
[----:B------:R-:W-:Y:S05]  /*2a30*/  @!P6 BRA `(.L_x_38467) ;  /* 0xfffffff400f8e947 */ /* 0x000fea000383ffff */
.L_x_38416:
        /* <DEDUP_REMOVED lines=29> */
.L_x_38471:
[----:B------:R-:W-:Y:S05]  /*2c10*/  BSYNC.RECONVERGENT B1 ;  /* 0x0000000000017941 */ /* 0x000fea0003800200 */
.L_x_38470:
[----:B------:R-:W-:Y:S05]  /*2c20*/  @!P2 BRA `(.L_x_38469) ;  /* 0x000000000070a947 */ /* 0x000fea0003800000 */
[----:B01--4-:R-:W0:Y:S01]  /*2c30*/  S2R R21, SR_CgaCtaId ;  /* 0x0000000000157919 */ /* 0x013e220000008800 */
[----:B--2---:R-:W-:-:S04]  /*2c40*/  MOV R18, 0x400 ;  /* 0x0000040000127802 */ /* 0x004fc80000000f00 */
[----:B------:R-:W-:-:S04]  /*2c50*/  IADD3 R18, PT, PT, R18, 0x100, RZ ;  /* 0x0000010012127810 */ /* 0x000fc80007ffe0ff */
[----:B0-----:R-:W-:-:S07]  /*2c60*/  LEA R21, R21, R18, 0x18 ;  /* 0x0000001215157211 */ /* 0x001fce00078ec0ff */
.L_x_38472:
        /* <DEDUP_REMOVED lines=24> */
.L_x_38469:
[----:B------:R-:W-:Y:S05]  /*2df0*/  BSYNC.RECONVERGENT B0 ;  /* 0x0000000000007941 */ /* 0x000fea0003800200 */
.L_x_38468:
[----:B------:R-:W-:-:S04]  /*2e00*/  UIADD3 UR10, UPT, UPT, UR22, UR10, URZ ;  /* 0x0000000a160a7290 */ /* 0x000fc8000fffe0ff */
[----:B------:R-:W-:-:S09]  /*2e10*/  UISETP.GE.U32.AND UP0, UPT, UR10, UR23, UPT ;  /* 0x000000170a00728c */ /* 0x000fd2000bf06070 */
[----:B------:R-:W-:Y:S05]  /*2e20*/  BRA.U !UP0, `(.L_x_38473) ;  /* 0xffffffe108107547 */ /* 0x000fea000b83ffff */
[----:B------:R-:W-:Y:S05]  /*2e30*/  EXIT ;  /* 0x000000000000794d */ /* 0x000fea0003800000 */
.L_x_38426:
[----:B------:R-:W-:Y:S01]  /*2e40*/  BSSY B2, `(.L_x_38474) ;  /* 0x0000006000027945 */ /* 0x000fe20003800000 */
[----:B------:R-:W-:Y:S02]  /*2e50*/  IMAD.MOV.U32 R19, RZ, RZ, R12 ;  /* 0x000000ffff137224 */ /* 0x000fe400078e000c */
[----:B------:R-:W-:-:S07]  /*2e60*/  IMAD.MOV.U32 R34, RZ, RZ, -0x1 ;  /* 0xffffffffff227424 */ /* 0x000fce00078e00ff */
[----:B01234-:R-:W-:Y:S05]  /*2e70*/  WARPSYNC.COLLECTIVE R34, `(.L_x_38475) ;  /* 0x0000000022087348 */ /* 0x01ffea0003c00000 */
[----:B--2---:R2:W0:Y:S02]  /*2e80*/  SHFL.IDX P0, R34, R18, R19, R7 ;  /* 0x0000001312227389 */ /* 0x0044240000000007 */
[----:B01234-:R-:W-:Y:S05]  /*2e90*/  ENDCOLLECTIVE ;  /* 0x000000000000791b */ /* 0x01ffea0003800000 */
.L_x_38475:
[----:B------:R-:W-:Y:S05]  /*2ea0*/  BSYNC B2 ;  /* 0x0000000000027941 */ /* 0x000fea0003800000 */
.L_x_38474:
[----:B------:R-:W-:Y:S05]  /*2eb0*/  BRA `(.L_x_38476) ;  /* 0xffffffe800c47947 */ /* 0x000fea000383ffff */
.L_x_38428:
[----:B------:R-:W-:Y:S01]  /*2ec0*/  BSSY B2, `(.L_x_38477) ;  /* 0x0000006000027945 */ /* 0x000fe20003800000 */
[----:B------:R-:W-:Y:S01]  /*2ed0*/  MOV R19, R4 ;  /* 0x0000000400137202 */ /* 0x000fe20000000f00 */
[----:B------:R-:W-:-:S07]  /*2ee0*/  IMAD.MOV.U32 R34, RZ, RZ, -0x1 ;  /* 0xffffffffff227424 */ /* 0x000fce00078e00ff */
[----:B01234-:R-:W-:Y:S05]  /*2ef0*/  WARPSYNC.COLLECTIVE R34, `(.L_x_38478) ;  /* 0x0000000022087348 */ /* 0x01ffea0003c00000 */
[----:B--2---:R2:W0:Y:S02]  /*2f00*/  SHFL.IDX P0, R34, R18, R19, R7 ;  /* 0x0000001312227389 */ /* 0x0044240000000007 */
[----:B01234-:R-:W-:Y:S05]  /*2f10*/  ENDCOLLECTIVE ;  /* 0x000000000000791b */ /* 0x01ffea0003800000 */
.L_x_38478:
[----:B------:R-:W-:Y:S05]  /*2f20*/  BSYNC B2 ;  /* 0x0000000000027941 */ /* 0x000fea0003800000 */
.L_x_38477:
[----:B------:R-:W-:Y:S05]  /*2f30*/  BRA `(.L_x_38479) ;  /* 0xffffffe800b87947 */ /* 0x000fea000383ffff */
.L_x_38430:
[----:B------:R-:W-:Y:S01]  /*2f40*/  BSSY B2, `(.L_x_38480) ;  /* 0x0000006000027945 */ /* 0x000fe20003800000 */
[----:B------:R-:W-:Y:S01]  /*2f50*/  IMAD.MOV.U32 R19, RZ, RZ, R5 ;  /* 0x000000ffff137224 */ /* 0x000fe200078e0005 */
[----:B------:R-:W-:-:S07]  /*2f60*/  MOV R34, 0xffffffff ;  /* 0xffffffff00227802 */ /* 0x000fce0000000f00 */
[----:B01234-:R-:W-:Y:S05]  /*2f70*/  WARPSYNC.COLLECTIVE R34, `(.L_x_38481) ;  /* 0x0000000022087348 */ /* 0x01ffea0003c00000 */
[----:B--2---:R2:W0:Y:S02]  /*2f80*/  SHFL.IDX P0, R34, R18, R19, R7 ;  /* 0x0000001312227389 */ /* 0x0044240000000007 */
[----:B01234-:R-:W-:Y:S05]  /*2f90*/  ENDCOLLECTIVE ;  /* 0x000000000000791b */ /* 0x01ffea0003800000 */
.L_x_38481:
[----:B------:R-:W-:Y:S05]  /*2fa0*/  BSYNC B2 ;  /* 0x0000000000027941 */ /* 0x000fea0003800000 */
.L_x_38480:
[----:B------:R-:W-:Y:S05]  /*2fb0*/  BRA `(.L_x_38482) ;  /* 0xffffffe800ac7947 */ /* 0x000fea000383ffff */
.L_x_38432:
[----:B------:R-:W-:Y:S01]  /*2fc0*/  BSSY B2, `(.L_x_38483) ;  /* 0x0000006000027945 */ /* 0x000fe20003800000 */
[----:B------:R-:W-:Y:S02]  /*2fd0*/  IMAD.MOV.U32 R19, RZ, RZ, R6 ;  /* 0x000000ffff137224 */ /* 0x000fe400078e0006 */
[----:B------:R-:W-:-:S07]  /*2fe0*/  IMAD.MOV.U32 R34, RZ, RZ, -0x1 ;  /* 0xffffffffff227424 */ /* 0x000fce00078e00ff */
[----:B01234-:R-:W-:Y:S05]  /*2ff0*/  WARPSYNC.COLLECTIVE R34, `(.L_x_38484) ;  /* 0x0000000022087348 */ /* 0x01ffea0003c00000 */
[----:B--2---:R2:W0:Y:S02]  /*3000*/  SHFL.IDX P0, R34, R18, R19, R7 ;  /* 0x0000001312227389 */ /* 0x0044240000000007 */
[----:B01234-:R-:W-:Y:S05]  /*3010*/  ENDCOLLECTIVE ;  /* 0x000000000000791b */ /* 0x01ffea0003800000 */
.L_x_38484:
[----:B------:R-:W-:Y:S05]  /*3020*/  BSYNC B2 ;  /* 0x0000000000027941 */ /* 0x000fea0003800000 */
.L_x_38483:
[----:B------:R-:W-:Y:S05]  /*3030*/  BRA `(.L_x_38485) ;  /* 0xffffffe800a07947 */ /* 0x000fea000383ffff */
.L_x_38443:
[----:B------:R-:W-:Y:S01]  /*3040*/  BSSY B1, `(.L_x_38486) ;  /* 0x0000006000017945 */ /* 0x000fe20003800000 */
[----:B------:R-:W-:Y:S01]  /*3050*/  MOV R19, R12 ;  /* 0x0000000c00137202 */ /* 0x000fe20000000f00 */
[----:B------:R-:W-:-:S07]  /*3060*/  IMAD.MOV.U32 R34, RZ, RZ, -0x1 ;  /* 0xffffffffff227424 */ /* 0x000fce00078e00ff */
[----:B01234-:R-:W-:Y:S05]  /*3070*/  WARPSYNC.COLLECTIVE R34, `(.L_x_38487) ;  /* 0x0000000022087348 */ /* 0x01ffea0003c00000 */
[----:B---3--:R3:W0:Y:S02]  /*3080*/  SHFL.IDX P0, R34, R18, R19, R7 ;  /* 0x0000001312227389 */ /* 0x0086240000000007 */
[----:B01234-:R-:W-:Y:S05]  /*3090*/  ENDCOLLECTIVE ;  /* 0x000000000000791b */ /* 0x01ffea0003800000 */
.L_x_38487:
[----:B------:R-:W-:Y:S05]  /*30a0*/  BSYNC B1 ;  /* 0x0000000000017941 */ /* 0x000fea0003800000 */
.L_x_38486:
[----:B------:R-:W-:Y:S05]  /*30b0*/  BRA `(.L_x_38488) ;  /* 0xffffffec00f07947 */ /* 0x000fea000383ffff */
.L_x_38445:
[----:B------:R-:W-:Y:S01]  /*30c0*/  BSSY B1, `(.L_x_38489) ;  /* 0x0000006000017945 */ /* 0x000fe20003800000 */
[----:B------:R-:W-:Y:S01]  /*30d0*/  IMAD.MOV.U32 R19, RZ, RZ, R4 ;  /* 0x000000ffff137224 */ /* 0x000fe200078e0004 */
[----:B------:R-:W-:-:S07]  /*30e0*/  MOV R34, 0xffffffff ;  /* 0xffffffff00227802 */ /* 0x000fce0000000f00 */
[----:B01234-:R-:W-:Y:S05]  /*30f0*/  WARPSYNC.COLLECTIVE R34, `(.L_x_38490) ;  /* 0x0000000022087348 */ /* 0x01ffea0003c00000 */
[----:B---3--:R3:W0:Y:S02]  /*3100*/  SHFL.IDX P0, R34, R18, R19, R7 ;  /* 0x0000001312227389 */ /* 0x0086240000000007 */
[----:B01234-:R-:W-:Y:S05]  /*3110*/  ENDCOLLECTIVE ;  /* 0x000000000000791b */ /* 0x01ffea0003800000 */
.L_x_38490:
[----:B------:R-:W-:Y:S05]  /*3120*/  BSYNC B1 ;  /* 0x0000000000017941 */ /* 0x000fea0003800000 */
.L_x_38489:
[----:B------:R-:W-:Y:S05]  /*3130*/  BRA `(.L_x_38491) ;  /* 0xffffffec00e47947 */ /* 0x000fea000383ffff */
.L_x_38447:
[----:B------:R-:W-:Y:S01]  /*3140*/  BSSY B1, `(.L_x_38492) ;  /* 0x0000006000017945 */ /* 0x000fe20003800000 */
[----:B------:R-:W-:Y:S02]  /*3150*/  IMAD.MOV.U32 R19, RZ, RZ, R5 ;  /* 0x000000ffff137224 */ /* 0x000fe400078e0005 */
[----:B------:R-:W-:-:S07]  /*3160*/  IMAD.MOV.U32 R34, RZ, RZ, -0x1 ;  /* 0xffffffffff227424 */ /* 0x000fce00078e00ff */
[----:B01234-:R-:W-:Y:S05]  /*3170*/  WARPSYNC.COLLECTIVE R34, `(.L_x_38493) ;  /* 0x0000000022087348 */ /* 0x01ffea0003c00000 */
[----:B---3--:R3:W0:Y:S02]  /*3180*/  SHFL.IDX P0, R34, R18, R19, R7 ;  /* 0x0000001312227389 */ /* 0x0086240000000007 */
[----:B01234-:R-:W-:Y:S05]  /*3190*/  ENDCOLLECTIVE ;  /* 0x000000000000791b */ /* 0x01ffea0003800000 */
.L_x_38493:
[----:B------:R-:W-:Y:S05]  /*31a0*/  BSYNC B1 ;  /* 0x0000000000017941 */ /* 0x000fea0003800000 */
.L_x_38492:
[----:B------:R-:W-:Y:S05]  /*31b0*/  BRA `(.L_x_38494) ;  /* 0xffffffec00d87947 */ /* 0x000fea000383ffff */
.L_x_38449:
[----:B------:R-:W-:Y:S01]  /*31c0*/  BSSY B1, `(.L_x_38495) ;  /* 0x0000006000017945 */ /* 0x000fe20003800000 */
[----:B------:R-:W-:Y:S01]  /*31d0*/  MOV R19, R6 ;  /* 0x0000000600137202 */ /* 0x000fe20000000f00 */
[----:B------:R-:W-:-:S07]  /*31e0*/  IMAD.MOV.U32 R34, RZ, RZ, -0x1 ;  /* 0xffffffffff227424 */ /* 0x000fce00078e00ff */
[----:B01234-:R-:W-:Y:S05]  /*31f0*/  WARPSYNC.COLLECTIVE R34, `(.L_x_38496) ;  /* 0x0000000022087348 */ /* 0x01ffea0003c00000 */
[----:B---3--:R3:W0:Y:S02]  /*3200*/  SHFL.IDX P0, R34, R18, R19, R7 ;  /* 0x0000001312227389 */ /* 0x0086240000000007 */
[----:B01234-:R-:W-:Y:S05]  /*3210*/  ENDCOLLECTIVE ;  /* 0x000000000000791b */ /* 0x01ffea0003800000 */
.L_x_38496:
[----:B------:R-:W-:Y:S05]  /*3220*/  BSYNC B1 ;  /* 0x0000000000017941 */ /* 0x000fea0003800000 */
.L_x_38495:
[----:B------:R-:W-:Y:S05]  /*3230*/  BRA `(.L_x_38497) ;  /* 0xffffffec00cc7947 */ /* 0x000fea000383ffff */
.L_x_38458:
[----:B------:R-:W-:Y:S01]  /*3240*/  MOV R34, 0xffffffff ;  /* 0xffffffff00227802 */ /* 0x000fe20000000f00 */
[----:B------:R-:W-:-:S07]  /*3250*/  IMAD.MOV.U32 R19, RZ, RZ, R12 ;  /* 0x000000ffff137224 */ /* 0x000fce00078e000c */
[----:B01234-:R-:W-:Y:S05]  /*3260*/  WARPSYNC.COLLECTIVE R34, `(.L_x_38498) ;  /* 0x0000000022087348 */ /* 0x01ffea0003c00000 */
[----:B---3--:R3:W0:Y:S02]  /*3270*/  SHFL.IDX P0, R34, R18, R19, R7 ;  /* 0x0000001312227389 */ /* 0x0086240000000007 */
[----:B01234-:R-:W-:Y:S05]  /*3280*/  ENDCOLLECTIVE ;  /* 0x000000000000791b */ /* 0x01ffea0003800000 */
.L_x_38498:
[----:B------:R-:W-:Y:S01]  /*3290*/  IMAD.MOV.U32 R31, RZ, RZ, R34 ;  /* 0x000000ffff1f7224 */ /* 0x000fe200078e0022 */
[----:B------:R-:W-:Y:S06]  /*32a0*/  BRA `(.L_x_38499) ;  /* 0xfffffff4000c7947 */ /* 0x000fec000383ffff */
.L_x_38460:
[----:B------:R-:W-:Y:S01]  /*32b0*/  BSSY B0, `(.L_x_38500) ;  /* 0x0000006000007945 */ /* 0x000fe20003800000 */
[----:B------:R-:W-:Y:S01]  /*32c0*/  IMAD.MOV.U32 R19, RZ, RZ, R4 ;  /* 0x000000ffff137224 */ /* 0x000fe200078e0004 */
[----:B------:R-:W-:-:S07]  /*32d0*/  MOV R34, 0xffffffff ;  /* 0xffffffff00227802 */ /* 0x000fce0000000f00 */
[----:B01234-:R-:W-:Y:S05]  /*32e0*/  WARPSYNC.COLLECTIVE R34, `(.L_x_38501) ;  /* 0x0000000022087348 */ /* 0x01ffea0003c00000 */
[----:B---3--:R3:W0:Y:S02]  /*32f0*/  SHFL.IDX P0, R34, R18, R19, R7 ;  /* 0x0000001312227389 */ /* 0x0086240000000007 */
[----:B01234-:R-:W-:Y:S05]  /*3300*/  ENDCOLLECTIVE ;  /* 0x000000000000791b */ /* 0x01ffea0003800000 */
.L_x_38501:
[----:B------:R-:W-:Y:S05]  /*3310*/  BSYNC B0 ;  /* 0x0000000000007941 */ /* 0x000fea0003800000 */
.L_x_38500:
[----:B------:R-:W-:Y:S05]  /*3320*/  BRA `(.L_x_38502) ;  /* 0xfffffff400007947 */ /* 0x000fea000383ffff */
.L_x_38462:
[----:B------:R-:W-:Y:S01]  /*3330*/  BSSY B0, `(.L_x_38503) ;  /* 0x0000006000007945 */ /* 0x000fe20003800000 */
[----:B------:R-:W-:Y:S02]  /*3340*/  IMAD.MOV.U32 R19, RZ, RZ, R5 ;  /* 0x000000ffff137224 */ /* 0x000fe400078e0005 */
[----:B------:R-:W-:-:S07]  /*3350*/  IMAD.MOV.U32 R34, RZ, RZ, -0x1 ;  /* 0xffffffffff227424 */ /* 0x000fce00078e00ff */
[----:B01234-:R-:W-:Y:S05]  /*3360*/  WARPSYNC.COLLECTIVE R34, `(.L_x_38504) ;  /* 0x0000000022087348 */ /* 0x01ffea0003c00000 */
[----:B---3--:R3:W0:Y:S02]  /*3370*/  SHFL.IDX P0, R34, R18, R19, R7 ;  /* 0x0000001312227389 */ /* 0x0086240000000007 */
[----:B01234-:R-:W-:Y:S05]  /*3380*/  ENDCOLLECTIVE ;  /* 0x000000000000791b */ /* 0x01ffea0003800000 */
.L_x_38504:
[----:B------:R-:W-:Y:S05]  /*3390*/  BSYNC B0 ;  /* 0x0000000000007941 */ /* 0x000fea0003800000 */
.L_x_38503:
[----:B------:R-:W-:Y:S05]  /*33a0*/  BRA `(.L_x_38505) ;  /* 0xfffffff000f47947 */ /* 0x000fea000383ffff */
.L_x_38464:
[----:B------:R-:W-:Y:S01]  /*33b0*/  BSSY B0, `(.L_x_38506) ;  /* 0x0000006000007945 */ /* 0x000fe20003800000 */
[----:B------:R-:W-:Y:S01]  /*33c0*/  MOV R19, R6 ;  /* 0x0000000600137202 */ /* 0x000fe20000000f00 */
[----:B------:R-:W-:-:S07]  /*33d0*/  IMAD.MOV.U32 R34, RZ, RZ, -0x1 ;  /* 0xffffffffff227424 */ /* 0x000fce00078e00ff */
[----:B01234-:R-:W-:Y:S05]  /*33e0*/  WARPSYNC.COLLECTIVE R34, `(.L_x_38507) ;  /* 0x0000000022087348 */ /* 0x01ffea0003c00000 */
[----:B---3--:R3:W0:Y:S02]  /*33f0*/  SHFL.IDX P0, R34, R18, R19, R7 ;  /* 0x0000001312227389 */ /* 0x0086240000000007 */
[----:B01234-:R-:W-:Y:S05]  /*3400*/  ENDCOLLECTIVE ;  /* 0x000000000000791b */ /* 0x01ffea0003800000 */
.L_x_38507:
[----:B------:R-:W-:Y:S05]  /*3410*/  BSYNC B0 ;  /* 0x0000000000007941 */ /* 0x000fea0003800000 */
.L_x_38506:
[----:B------:R-:W-:Y:S05]  /*3420*/  BRA `(.L_x_38508) ;  /* 0xfffffff000e87947 */ /* 0x000fea000383ffff */
.L_x_38509:
        /* <DEDUP_REMOVED lines=13> */
.L_x_58594:


//--------------------- .text._Z9cuda_gemmIiLi256ELi2ELi1ELi16ELi4ELi4ELi32ELi0ELi1EEviiiPT_S1_S1_ii --------------------------
	.section	.text._Z9cuda_gemmIiLi256ELi2ELi1ELi16ELi4ELi4ELi32ELi0ELi1EEviiiPT_S1_S1_ii,"ax",@progbits
	.align	128
        .global         _Z9cuda_gemmIiLi256ELi2ELi1ELi16ELi4ELi4ELi32ELi0ELi1EEviiiPT_S1_S1_ii
        .type           _Z9cuda_gemmIiLi256ELi2ELi1ELi16ELi4ELi4ELi32ELi0ELi1EEviiiPT_S1_S1_ii,@function
        .size           _Z9cuda_gemmIiLi256ELi2ELi1ELi16ELi4ELi4ELi32ELi0ELi1EEviiiPT_S1_S1_ii,(.L_x_58595 - _Z9cuda_gemmIiLi256ELi2ELi1ELi16ELi4ELi4ELi32ELi0ELi1EEviiiPT_S1_S1_ii)
        .other          _Z9cuda_gemmIiLi256ELi2ELi1ELi16ELi4ELi4ELi32ELi0ELi1EEviiiPT_S1_S1_ii,@"STO_CUDA_ENTRY STV_DEFAULT"
_Z9cuda_gemmIiLi256ELi2ELi1ELi16ELi4ELi4ELi32ELi0ELi1EEviiiPT_S1_S1_ii:
.text._Z9cuda_gemmIiLi256ELi2ELi1ELi16ELi4ELi4ELi32ELi0ELi1EEviiiPT_S1_S1_ii:
        /* <DEDUP_REMOVED lines=12> */
.L_x_38512:
        /* <DEDUP_REMOVED lines=10> */
.L_x_38511:
[----:B------:R-:W-:Y:S05]  /*0160*/  BSYNC.RECONVERGENT B0 ;  /* 0x0000000000007941 */ /* 0x000fea0003800200 */
.L_x_38510:
        /* <DEDUP_REMOVED lines=54> */
.L_x_38531:
        /* <DEDUP_REMOVED lines=38> */
.L_x_38516:
[----:B------:R-:W-:Y:S05]  /*0730*/  BSYNC.RECONVERGENT B1 ;  /* 0x0000000000017941 */ /* 0x000fea0003800200 */
.L_x_38515:
        /* <DEDUP_REMOVED lines=10> */
.L_x_38519:
        /* <DEDUP_REMOVED lines=22> */
.L_x_38518:
[----:B------:R-:W-:Y:S05]  /*0940*/  BSYNC.RECONVERGENT B1 ;  /* 0x0000000000017941 */ /* 0x000fea0003800200 */
.L_x_38517:
        /* <DEDUP_REMOVED lines=16> */
.L_x_38521:
[----:B------:R-:W-:Y:S05]  /*0a50*/  BSYNC.RECONVERGENT B1 ;  /* 0x0000000000017941 */ /* 0x000fea0003800200 */
.L_x_38520:
[----:B------:R-:W-:Y:S05]  /*0a60*/  @!P2 BRA `(.L_x_38514) ;  /* 0x000000000038a947 */ /* 0x000fea0003800000 */
[----:B0-----:R-:W0:Y:S01]  /*0a70*/  S2R R4, SR_CgaCtaId ;  /* 0x0000000000047919 */ /* 0x001e220000008800 */
[----:B-1----:R-:W-:-:S05]  /*0a80*/  MOV R3, 0x400 ;  /* 0x0000040000037802 */ /* 0x002fca0000000f00 */
[----:B------:R-:W-:-:S05]  /*0a90*/  VIADD R3, R3, 0x100 ;  /* 0x0000010003037836 */ /* 0x000fca0000000000 */
[----:B0-----:R-:W-:-:S07]  /*0aa0*/  LEA R7, R4, R3, 0x18 ;  /* 0x0000000304077211 */ /* 0x001fce00078ec0ff */
.L_x_38522:
        /* <DEDUP_REMOVED lines=10> */
.L_x_38514:
[----:B------:R-:W-:Y:S05]  /*0b50*/  BSYNC.RECONVERGENT B0 ;  /* 0x0000000000007941 */ /* 0x000fea0003800200 */
.L_x_38513:
        /* <DEDUP_REMOVED lines=21> */
.L_x_38525:
        /* <DEDUP_REMOVED lines=11> */
.L_x_38537:
        /* <DEDUP_REMOVED lines=10> */
.L_x_38523:
        /* <DEDUP_REMOVED lines=42> */
.L_x_38529:
[----:B------:R-:W-:Y:S05]  /*10a0*/  BSYNC.RECONVERGENT B1 ;  /* 0x0000000000017941 */ /* 0x000fea0003800200 */
.L_x_38528:
        /* <DEDUP_REMOVED lines=11> */
.L_x_38530:
        /* <DEDUP_REMOVED lines=33> */
.L_x_38527:
[----:B------:R-:W-:Y:S05]  /*1370*/  BSYNC.RECONVERGENT B0 ;  /* 0x0000000000007941 */ /* 0x000fea0003800200 */
.L_x_38526:
[C---:B--2-4-:R-:W-:Y:S01]  /*1380*/  IMAD.SHL.U32 R2, R18.reuse, 0x2, RZ ;  /* 0x0000000212027824 */ /* 0x054fe200078e00ff */
[----:B------:R-:W-:-:S04]  /*1390*/  IADD3 R15, PT, PT, R18, R15, RZ ;  /* 0x0000000f120f7210 */ /* 0x000fc80007ffe0ff */
[----:B------:R-:W-:-:S13]  /*13a0*/  ISETP.GE.U32.AND P0, PT, R15, R2, PT ;  /* 0x000000020f00720c */ /* 0x000fda0003f06070 */
[----:B------:R-:W-:Y:S05]  /*13b0*/  @!P0 BRA `(.L_x_38531) ;  /* 0xfffffff000448947 */ /* 0x000fea000383ffff */
[----:B------:R-:W-:Y:S05]  /*13c0*/  EXIT ;  /* 0x000000000000794d */ /* 0x000fea0003800000 */
.L_x_38524:
[----:B------:R-:W-:Y:S01]  /*13d0*/  BSSY B0, `(.L_x_38532) ;  /* 0x0000007000007945 */ /* 0x000fe20003800000 */
[----:B------:R-:W-:Y:S01]  /*13e0*/  MOV R26, R14 ;  /* 0x0000000e001a7202 */ /* 0x000fe20000000f00 */
[----:B------:R-:W-:Y:S01]  /*13f0*/  IMAD.MOV.U32 R27, RZ, RZ, 0x1c1f ;  /* 0x00001c1fff1b7424 */ /* 0x000fe200078e00ff */
[----:B------:R-:W-:-:S07]  /*1400*/  MOV R25, 0xffffffff ;  /* 0xffffffff00197802 */ /* 0x000fce0000000f00 */
[----:B01234-:R-:W-:Y:S05]  /*1410*/  WARPSYNC.COLLECTIVE R25, `(.L_x_38533) ;  /* 0x0000000019087348 */ /* 0x01ffea0003c00000 */
[----:B0-----:R0:W0:Y:S02]  /*1420*/  SHFL.IDX P1, R23, R20, R26, R27 ;  /* 0x0000001a14177389 */ /* 0x001024000002001b */
[----:B01234-:R-:W-:Y:S05]  /*1430*/  ENDCOLLECTIVE ;  /* 0x000000000000791b */ /* 0x01ffea0003800000 */
.L_x_38533:
[----:B------:R-:W-:Y:S05]  /*1440*/  BSYNC B0 ;  /* 0x0000000000007941 */ /* 0x000fea0003800000 */
.L_x_38532:
[----:B------:R-:W-:Y:S01]  /*1450*/  MOV R26, R13 ;  /* 0x0000000d001a7202 */ /* 0x000fe20000000f00 */
[----:B------:R-:W-:Y:S01]  /*1460*/  IMAD.MOV.U32 R27, RZ, RZ, 0x1c1f ;  /* 0x00001c1fff1b7424 */ /* 0x000fe200078e00ff */
[----:B------:R-:W-:Y:S01]  /*1470*/  MOV R25, 0xffffffff ;  /* 0xffffffff00197802 */ /* 0x000fe20000000f00 */
[----:B------:R-:W-:-:S07]  /*1480*/  IMAD.MOV.U32 R22, RZ, RZ, R23 ;  /* 0x000000ffff167224 */ /* 0x000fce00078e0017 */
[----:B------:R-:W-:Y:S05]  /*1490*/  WARPSYNC.COLLECTIVE R25, `(.L_x_38534) ;  /* 0x0000000019087348 */ /* 0x000fea0003c00000 */
[----:B------:R0:W1:Y:S02]  /*14a0*/  SHFL.IDX P1, R23, R20, R26, R27 ;  /* 0x0000001a14177389 */ /* 0x000064000002001b */
[----:B01----:R-:W-:Y:S05]  /*14b0*/  ENDCOLLECTIVE ;  /* 0x000000000000791b */ /* 0x003fea0003800000 */
.L_x_38534:
[----:B------:R-:W-:Y:S01]  /*14c0*/  IMAD R9, R5, R22, RZ ;  /* 0x0000001605097224 */ /* 0x000fe200078e02ff */
[----:B------:R-:W-:Y:S01]  /*14d0*/  MOV R26, R11 ;  /* 0x0000000b001a7202 */ /* 0x000fe20000000f00 */
[----:B------:R-:W-:-:S07]  /*14e0*/  IMAD.MOV.U32 R21, RZ, RZ, R23 ;  /* 0x000000ffff157224 */ /* 0x000fce00078e0017 */
[----:B------:R-:W-:Y:S05]  /*14f0*/  WARPSYNC.COLLECTIVE R25, `(.L_x_38535) ;  /* 0x0000000019087348 */ /* 0x000fea0003c00000 */
[----:B------:R0:W1:Y:S02]  /*1500*/  SHFL.IDX P1, R23, R20, R26, R27 ;  /* 0x0000001a14177389 */ /* 0x000064000002001b */
[----:B01----:R-:W-:Y:S05]  /*1510*/  ENDCOLLECTIVE ;  /* 0x000000000000791b */ /* 0x003fea0003800000 */
.L_x_38535:
[----:B------:R-:W-:Y:S02]  /*1520*/  IMAD R9, R2, R21, R9 ;  /* 0x0000001502097224 */ /* 0x000fe400078e0209 */
[----:B------:R-:W-:Y:S02]  /*1530*/  IMAD.MOV.U32 R26, RZ, RZ, R12 ;  /* 0x000000ffff1a7224 */ /* 0x000fe400078e000c */
[----:B------:R-:W-:-:S07]  /*1540*/  IMAD R9, R4, R23, R9 ;  /* 0x0000001704097224 */ /* 0x000fce00078e0209 */
[----:B------:R-:W-:Y:S05]  /*1550*/  WARPSYNC.COLLECTIVE R25, `(.L_x_38536) ;  /* 0x0000000019087348 */ /* 0x000fea0003c00000 */
[----:B------:R0:W1:Y:S02]  /*1560*/  SHFL.IDX P1, R23, R20, R26, R27 ;  /* 0x0000001a14177389 */ /* 0x000064000002001b */
[----:B01----:R-:W-:Y:S05]  /*1570*/  ENDCOLLECTIVE ;  /* 0x000000000000791b */ /* 0x003fea0003800000 */
.L_x_38536:
[----:B------:R-:W-:Y:S01]  /*1580*/  MOV R24, R23 ;  /* 0x0000001700187202 */ /* 0x000fe20000000f00 */
[----:B------:R-:W-:Y:S06]  /*1590*/  BRA `(.L_x_38537) ;  /* 0xfffffff400f07947 */ /* 0x000fec000383ffff */
.L_x_38538:
        /* <DEDUP_REMOVED lines=14> */
.L_x_58595:


//--------------------- .text._Z9cuda_gemmIiLi256ELi2ELi1ELi16ELi4ELi4ELi32ELi0ELi0EEviiiPT_S1_S1_ii --------------------------
	.section	.text._Z9cuda_gemmIiLi256ELi2ELi1ELi16ELi4ELi4ELi32ELi0ELi0EEviiiPT_S1_S1_ii,"ax",@progbits
	.align	128
        .global         _Z9cuda_gemmIiLi256ELi2ELi1ELi16ELi4ELi4ELi32ELi0ELi0EEviiiPT_S1_S1_ii
        .type           _Z9cuda_gemmIiLi256ELi2ELi1ELi16ELi4ELi4ELi32ELi0ELi0EEviiiPT_S1_S1_ii,@function
        .size           _Z9cuda_gemmIiLi256ELi2ELi1ELi16ELi4ELi4ELi32ELi0ELi0EEviiiPT_S1_S1_ii,(.L_x_58596 - _Z9cuda_gemmIiLi256ELi2ELi1ELi16ELi4ELi4ELi32ELi0ELi0EEviiiPT_S1_S1_ii)
        .other          _Z9cuda_gemmIiLi256ELi2ELi1ELi16ELi4ELi4ELi32ELi0ELi0EEviiiPT_S1_S1_ii,@"STO_CUDA_ENTRY STV_DEFAULT"
_Z9cuda_gemmIiLi256ELi2ELi1ELi16ELi4ELi4ELi32ELi0ELi0EEviiiPT_S1_S1_ii:
.text._Z9cuda_gemmIiLi256ELi2ELi1ELi16ELi4ELi4ELi32ELi0ELi0EEviiiPT_S1_S1_ii:
        /* <DEDUP_REMOVED lines=36> */
.L_x_38541:
        /* <DEDUP_REMOVED lines=25> */
.L_x_38540:
[----:B------:R-:W-:Y:S05]  /*03d0*/  BSYNC.RECONVERGENT B0 ;  /* 0x0000000000007941 */ /* 0x000fea0003800200 */
.L_x_38539:
        /* <DEDUP_REMOVED lines=172> */
.L_x_38609:
        /* <DEDUP_REMOVED lines=30> */
.L_x_38545:
[----:B------:R-:W-:Y:S05]  /*1080*/  BSYNC.RECONVERGENT B1 ;  /* 0x0000000000017941 */ /* 0x000fea0003800200 */
.L_x_38544:
        /* <DEDUP_REMOVED lines=11> */
.L_x_38548:
        /* <DEDUP_REMOVED lines=24> */
.L_x_38547:
[----:B------:R-:W-:Y:S05]  /*12c0*/  BSYNC.RECONVERGENT B1 ;  /* 0x0000000000017941 */ /* 0x000fea0003800200 */
.L_x_38546:
        /* <DEDUP_REMOVED lines=11> */
.L_x_38550:
[----:B------:R-:W-:Y:S05]  /*1380*/  BSYNC.RECONVERGENT B1 ;  /* 0x0000000000017941 */ /* 0x000fea0003800200 */
.L_x_38549:
[----:B------:R-:W-:Y:S05]  /*1390*/  @!P2 BRA `(.L_x_38543) ;  /* 0x000000000038a947 */ /* 0x000fea0003800000 */
[----:B-1----:R-:W0:Y:S01]  /*13a0*/  S2R R23, SR_CgaCtaId ;  /* 0x0000000000177919 */ /* 0x002e220000008800 */
[----:B--2---:R-:W-:-:S05]  /*13b0*/  MOV R22, 0x400 ;  /* 0x0000040000167802 */ /* 0x004fca0000000f00 */
[----:B------:R-:W-:-:S05]  /*13c0*/  VIADD R22, R22, 0x100 ;  /* 0x0000010016167836 */ /* 0x000fca0000000000 */
[----:B0-----:R-:W-:-:S07]  /*13d0*/  LEA R25, R23, R22, 0x18 ;  /* 0x0000001617197211 */ /* 0x001fce00078ec0ff */
.L_x_38551:
        /* <DEDUP_REMOVED lines=10> */
.L_x_38543:
[----:B------:R-:W-:Y:S05]  /*1480*/  BSYNC.RECONVERGENT B0 ;  /* 0x0000000000007941 */ /* 0x000fea0003800200 */
.L_x_38542:
[----:B------:R-:W-:Y:S01]  /*1490*/  BAR.SYNC.DEFER_BLOCKING 0x0 ;  /* 0x0000000000007b1d */ /* 0x000fe20000010000 */
[----:B------:R-:W-:-:S09]  /*14a0*/  UISETP.GE.AND UP0, UPT, UR6, 0x1, UPT ;  /* 0x000000010600788c */ /* 0x000fd2000bf06270 */
[----:B------:R-:W-:Y:S05]  /*14b0*/  BRA.U !UP0, `(.L_x_38552) ;  /* 0x0000001508687547 */ /* 0x000fea000b800000 */
[----:B------:R-:W-:-:S09]  /*14c0*/  UISETP.NE.AND UP0, UPT, UR19, 0x1, UPT ;  /* 0x000000011300788c */ /* 0x000fd2000bf05270 */
[----:B------:R-:W-:Y:S05]  /*14d0*/  BRA.U UP0, `(.L_x_38553) ;  /* 0x0000000500b47547 */ /* 0x000fea000b800000 */
[----:B01----:R-:W-:Y:S01]  /*14e0*/  HFMA2 R25, -RZ, RZ, 0, 0 ;  /* 0x00000000ff197431 */ /* 0x003fe200000001ff */
[----:B------:R-:W-:Y:S06]  /*14f0*/  BSSY B1, `(.L_x_38554) ;  /* 0x000006a000017945 */ /* 0x000fec0003800000 */
.L_x_38570:
        /* <DEDUP_REMOVED lines=18> */
.L_x_38555:
        /* <DEDUP_REMOVED lines=8> */
.L_x_38556:
        /* <DEDUP_REMOVED lines=8> */
.L_x_38557:
        /* <DEDUP_REMOVED lines=8> */
.L_x_38558:
        /* <DEDUP_REMOVED lines=30> */
.L_x_38569:
[----:B0-----:R-:W-:Y:S02]  /*1980*/  IMAD R22, R35, 0x14, R34 ;  /* 0x0000001423167824 */ /* 0x001fe400078e0222 */
[----:B------:R-:W-:-:S03]  /*1990*/  IMAD.MOV.U32 R36, RZ, RZ, RZ ;  /* 0x000000ffff247224 */ /* 0x000fc600078e00ff */
[----:B--2---:R0:W2:Y:S01]  /*19a0*/  LDS R24, [R22] ;  /* 0x0000000016187984 */ /* 0x0040a20000000800 */
[----:B------:R-:W-:Y:S05]  /*19b0*/  @!P2 BRA `(.L_x_38561) ;  /* 0x000000000010a947 */ /* 0x000fea0003800000 */
[----:B------:R-:W-:-:S03]  /*19c0*/  UMOV UR12, 0xffffffff ;  /* 0xffffffff000c7882 */ /* 0x000fc60000000000 */
[----:B------:R-:W-:Y:S05]  /*19d0*/  BRA.DIV UR12, `(.L_x_38562) ;  /* 0x0000001e0ce07947 */ /* 0x000fea000b800000 */
[----:B0-2---:R0:W2:Y:S02]  /*19e0*/  SHFL.IDX PT, R22, R24, R28, R13 ;  /* 0x0000001c18167389 */ /* 0x0050a400000e000d */
.L_x_38612:
[----:B-12---:R-:W-:-:S07]  /*19f0*/  IMAD R36, R30, R22, RZ ;  /* 0x000000161e247224 */ /* 0x006fce00078e02ff */
.L_x_38561:
[----:B------:R-:W-:Y:S05]  /*1a00*/  @!P3 BRA `(.L_x_38563) ;  /* 0x000000000010b947 */ /* 0x000fea0003800000 */
[----:B------:R-:W-:-:S03]  /*1a10*/  UMOV UR12, 0xffffffff ;  /* 0xffffffff000c7882 */ /* 0x000fc60000000000 */
[----:B------:R-:W-:Y:S05]  /*1a20*/  BRA.DIV UR12, `(.L_x_38564) ;  /* 0x0000001e0cec7947 */ /* 0x000fea000b800000 */
[----:B0-2---:R0:W2:Y:S02]  /*1a30*/  SHFL.IDX PT, R22, R24, R6, R13 ;  /* 0x0000000618167389 */ /* 0x0050a400000e000d */
.L_x_38615:
[----:B--2-4-:R-:W-:-:S07]  /*1a40*/  IMAD R36, R31, R22, R36 ;  /* 0x000000161f247224 */ /* 0x014fce00078e0224 */
.L_x_38563:
[----:B------:R-:W-:Y:S05]  /*1a50*/  @!P4 BRA `(.L_x_38565) ;  /* 0x000000000010c947 */ /* 0x000fea0003800000 */
[----:B------:R-:W-:-:S03]  /*1a60*/  UMOV UR12, 0xffffffff ;  /* 0xffffffff000c7882 */ /* 0x000fc60000000000 */
[----:B------:R-:W-:Y:S05]  /*1a70*/  BRA.DIV UR12, `(.L_x_38566) ;  /* 0x0000001e0cf87947 */ /* 0x000fea000b800000 */
[----:B0-2---:R0:W2:Y:S02]  /*1a80*/  SHFL.IDX PT, R22, R24, R7, R13 ;  /* 0x0000000718167389 */ /* 0x0050a400000e000d */
.L_x_38618:
[----:B--2---:R-:W-:-:S07]  /*1a90*/  IMAD R36, R32, R22, R36 ;  /* 0x0000001620247224 */ /* 0x004fce00078e0224 */
.L_x_38565:
[----:B------:R-:W-:Y:S05]  /*1aa0*/  @!P5 BRA `(.L_x_38567) ;  /* 0x000000000010d947 */ /* 0x000fea0003800000 */
[----:B------:R-:W-:-:S03]  /*1ab0*/  UMOV UR12, 0xffffffff ;  /* 0xffffffff000c7882 */ /* 0x000fc60000000000 */
[----:B------:R-:W-:Y:S05]  /*1ac0*/  BRA.DIV UR12, `(.L_x_38568) ;  /* 0x000000220c047947 */ /* 0x000fea000b800000 */
[----:B0-2---:R0:W2:Y:S02]  /*1ad0*/  SHFL.IDX PT, R22, R24, R8, R13 ;  /* 0x0000000818167389 */ /* 0x0050a400000e000d */
.L_x_38621:
[----:B--2---:R-:W-:-:S07]  /*1ae0*/  IMAD R36, R33, R22, R36 ;  /* 0x0000001621247224 */ /* 0x004fce00078e0224 */
.L_x_38567:
        /* <DEDUP_REMOVED lines=8> */
.L_x_38560:
[----:B------:R-:W-:Y:S05]  /*1b70*/  BSYNC B0 ;  /* 0x0000000000007941 */ /* 0x000fea0003800000 */
.L_x_38559:
[----:B------:R-:W-:Y:S05]  /*1b80*/  @!P6 BRA `(.L_x_38570) ;  /* 0xfffffff8005ce947 */ /* 0x000fea000383ffff */
[----:B------:R-:W-:Y:S05]  /*1b90*/  BSYNC B1 ;  /* 0x0000000000017941 */ /* 0x000fea0003800000 */
.L_x_38554:
[----:B------:R-:W-:Y:S05]  /*1ba0*/  BRA `(.L_x_38552) ;  /* 0x0000000c00ac7947 */ /* 0x000fea0003800000 */
.L_x_38553:
[----:B------:R-:W5:Y:S02]  /*1bb0*/  LDCU UR12, c[0x0][0x3ac] ;  /* 0x00007580ff0c77ac */ /* 0x000f640008000800 */
[----:B-----5:R-:W-:-:S09]  /*1bc0*/  UISETP.GT.U32.AND UP0, UPT, UR12, 0x1f, UPT ;  /* 0x0000001f0c00788c */ /* 0x020fd2000bf04070 */
[----:B------:R-:W-:Y:S05]  /*1bd0*/  BRA.U UP0, `(.L_x_38571) ;  /* 0x0000000500947547 */ /* 0x000fea000b800000 */
[----:B01----:R-:W-:-:S07]  /*1be0*/  HFMA2 R25, -RZ, RZ, 0, 0 ;  /* 0x00000000ff197431 */ /* 0x003fce00000001ff */
.L_x_38587:
        /* <DEDUP_REMOVED lines=18> */
.L_x_38572:
        /* <DEDUP_REMOVED lines=8> */
.L_x_38573:
        /* <DEDUP_REMOVED lines=8> */
.L_x_38574:
        /* <DEDUP_REMOVED lines=8> */
.L_x_38575:
        /* <DEDUP_REMOVED lines=26> */
.L_x_38586:
[----:B------:R-:W-:Y:S02]  /*2030*/  IMAD R22, R35, 0x14, R34 ;  /* 0x0000001423167824 */ /* 0x000fe400078e0222 */
[----:B0-----:R-:W-:-:S03]  /*2040*/  IMAD.MOV.U32 R36, RZ, RZ, RZ ;  /* 0x000000ffff247224 */ /* 0x001fc600078e00ff */
[----:B--2---:R0:W2:Y:S01]  /*2050*/  LDS R24, [R22] ;  /* 0x0000000016187984 */ /* 0x0040a20000000800 */
[----:B------:R-:W-:Y:S05]  /*2060*/  @!P2 BRA `(.L_x_38578) ;  /* 0x000000000010a947 */ /* 0x000fea0003800000 */
[----:B------:R-:W-:-:S03]  /*2070*/  UMOV UR12, 0xffffffff ;  /* 0xffffffff000c7882 */ /* 0x000fc60000000000 */
[----:B------:R-:W-:Y:S05]  /*2080*/  BRA.DIV UR12, `(.L_x_38579) ;  /* 0x0000001a0cb47947 */ /* 0x000fea000b800000 */
[----:B0-2---:R0:W2:Y:S02]  /*2090*/  SHFL.IDX PT, R22, R24, R28, R13 ;  /* 0x0000001c18167389 */ /* 0x0050a400000e000d */
.L_x_38624:
[----:B-12---:R-:W-:-:S07]  /*20a0*/  IMAD R36, R30, R22, RZ ;  /* 0x000000161e247224 */ /* 0x006fce00078e02ff */
.L_x_38578:
[----:B------:R-:W-:Y:S05]  /*20b0*/  @!P3 BRA `(.L_x_38580) ;  /* 0x000000000010b947 */ /* 0x000fea0003800000 */
[----:B------:R-:W-:-:S03]  /*20c0*/  UMOV UR12, 0xffffffff ;  /* 0xffffffff000c7882 */ /* 0x000fc60000000000 */
[----:B------:R-:W-:Y:S05]  /*20d0*/  BRA.DIV UR12, `(.L_x_38581) ;  /* 0x0000001a0cc07947 */ /* 0x000fea000b800000 */
[----:B0-2---:R0:W2:Y:S02]  /*20e0*/  SHFL.IDX PT, R22, R24, R6, R13 ;  /* 0x0000000618167389 */ /* 0x0050a400000e000d */
.L_x_38627:
[----:B--2---:R-:W-:-:S07]  /*20f0*/  IMAD R36, R31, R22, R36 ;  /* 0x000000161f247224 */ /* 0x004fce00078e0224 */
.L_x_38580:
[----:B------:R-:W-:Y:S05]  /*2100*/  @!P4 BRA `(.L_x_38582) ;  /* 0x000000000010c947 */ /* 0x000fea0003800000 */
[----:B------:R-:W-:-:S03]  /*2110*/  UMOV UR12, 0xffffffff ;  /* 0xffffffff000c7882 */ /* 0x000fc60000000000 */
[----:B------:R-:W-:Y:S05]  /*2120*/  BRA.DIV UR12, `(.L_x_38583) ;  /* 0x0000001a0ccc7947 */ /* 0x000fea000b800000 */
[----:B0-2---:R0:W2:Y:S02]  /*2130*/  SHFL.IDX PT, R22, R24, R7, R13 ;  /* 0x0000000718167389 */ /* 0x0050a400000e000d */
.L_x_38630:
[----:B--2---:R-:W-:-:S07]  /*2140*/  IMAD R36, R32, R22, R36 ;  /* 0x0000001620247224 */ /* 0x004fce00078e0224 */
.L_x_38582:
[----:B------:R-:W-:Y:S05]  /*2150*/  @!P5 BRA `(.L_x_38584) ;  /* 0x000000000010d947 */ /* 0x000fea0003800000 */
[----:B------:R-:W-:-:S03]  /*2160*/  UMOV UR12, 0xffffffff ;  /* 0xffffffff000c7882 */ /* 0x000fc60000000000 */
[----:B------:R-:W-:Y:S05]  /*2170*/  BRA.DIV UR12, `(.L_x_38585) ;  /* 0x0000001a0cd87947 */ /* 0x000fea000b800000 */
[----:B0-2---:R0:W2:Y:S02]  /*2180*/  SHFL.IDX PT, R22, R24, R8, R13 ;  /* 0x0000000818167389 */ /* 0x0050a400000e000d */
.L_x_38633:
[----:B--2---:R-:W-:-:S07]  /*2190*/  IMAD R36, R33, R22, R36 ;  /* 0x0000001621247224 */ /* 0x004fce00078e0224 */
.L_x_38584:
[C---:B0-----:R-:W-:Y:S01]  /*21a0*/  IMAD R22, R35.reuse, UR6, R26 ;  /* 0x0000000623167c24 */ /* 0x041fe2000f8e021a */
[----:B------:R-:W-:-:S03]  /*21b0*/  IADD3 R35, PT, PT, R35, UR8, RZ ;  /* 0x0000000823237c10 */ /* 0x000fc6000fffe0ff */
[----:B------:R-:W-:Y:S01]  /*21c0*/  IMAD R23, R22, 0x4, R27 ;  /* 0x0000000416177824 */ /* 0x000fe200078e021b */
[----:B------:R-:W-:-:S04]  /*21d0*/  ISETP.GE.AND P0, PT, R35, UR27, PT ;  /* 0x0000001b23007c0c */ /* 0x000fc8000bf06270 */
[----:B------:R0:W-:Y:S09]  /*21e0*/  STS [R23], R36 ;  /* 0x0000002417007388 */ /* 0x0001f20000000800 */
[----:B------:R-:W-:Y:S05]  /*21f0*/  @!P0 BRA `(.L_x_38586) ;  /* 0xfffffffc008c8947 */ /* 0x000fea000383ffff */
.L_x_38577:
[----:B------:R-:W-:Y:S05]  /*2200*/  BSYNC B0 ;  /* 0x0000000000007941 */ /* 0x000fea0003800000 */
.L_x_38576:
[----:B------:R-:W-:Y:S05]  /*2210*/  @!P6 BRA `(.L_x_38587) ;  /* 0xfffffff80074e947 */ /* 0x000fea000383ffff */
[----:B------:R-:W-:Y:S05]  /*2220*/  BRA `(.L_x_38552) ;  /* 0x00000008000c7947 */ /* 0x000fea0003800000 */
.L_x_38571:
[----:B01----:R-:W-:-:S07]  /*2230*/  IMAD.MOV.U32 R25, RZ, RZ, RZ ;  /* 0x000000ffff197224 */ /* 0x003fce00078e00ff */
.L_x_38603:
        /* <DEDUP_REMOVED lines=18> */
.L_x_38588:
        /* <DEDUP_REMOVED lines=8> */
.L_x_38589:
        /* <DEDUP_REMOVED lines=8> */
.L_x_38590:
        /* <DEDUP_REMOVED lines=8> */
.L_x_38591:
        /* <DEDUP_REMOVED lines=27> */
.L_x_38602:
[----:B------:R-:W-:Y:S02]  /*2690*/  IMAD R22, R27, 0x14, R34 ;  /* 0x000000141b167824 */ /* 0x000fe400078e0222 */
[----:B------:R-:W-:-:S03]  /*26a0*/  IMAD.MOV.U32 R36, RZ, RZ, RZ ;  /* 0x000000ffff247224 */ /* 0x000fc600078e00ff */
[----:B------:R0:W2:Y:S01]  /*26b0*/  LDS R24, [R22] ;  /* 0x0000000016187984 */ /* 0x0000a20000000800 */
[----:B------:R-:W-:Y:S05]  /*26c0*/  @!P2 BRA `(.L_x_38593) ;  /* 0x000000000010a947 */ /* 0x000fea0003800000 */
[----:B------:R-:W-:-:S03]  /*26d0*/  UMOV UR12, 0xffffffff ;  /* 0xffffffff000c7882 */ /* 0x000fc60000000000 */
[----:B------:R-:W-:Y:S05]  /*26e0*/  BRA.DIV UR12, `(.L_x_38594) ;  /* 0x000000160c9c7947 */ /* 0x000fea000b800000 */
[----:B--2---:R2:W3:Y:S02]  /*26f0*/  SHFL.IDX PT, R35, R24, R28, R13 ;  /* 0x0000001c18237389 */ /* 0x0044e400000e000d */
.L_x_38635:
[----:B-1-3--:R-:W-:-:S07]  /*2700*/  IMAD R36, R30, R35, RZ ;  /* 0x000000231e247224 */ /* 0x00afce00078e02ff */
.L_x_38593:
[----:B------:R-:W-:Y:S05]  /*2710*/  @!P3 BRA `(.L_x_38595) ;  /* 0x000000000010b947 */ /* 0x000fea0003800000 */
[----:B------:R-:W-:-:S03]  /*2720*/  UMOV UR12, 0xffffffff ;  /* 0xffffffff000c7882 */ /* 0x000fc60000000000 */
[----:B------:R-:W-:Y:S05]  /*2730*/  BRA.DIV UR12, `(.L_x_38596) ;  /* 0x000000160ca47947 */ /* 0x000fea000b800000 */
[----:B0-2---:R0:W2:Y:S02]  /*2740*/  SHFL.IDX PT, R22, R24, R6, R13 ;  /* 0x0000000618167389 */ /* 0x0050a400000e000d */
.L_x_38638:
[----:B--2-4-:R-:W-:-:S07]  /*2750*/  IMAD R36, R31, R22, R36 ;  /* 0x000000161f247224 */ /* 0x014fce00078e0224 */
.L_x_38595:
[----:B------:R-:W-:Y:S05]  /*2760*/  @!P4 BRA `(.L_x_38597) ;  /* 0x000000000010c947 */ /* 0x000fea0003800000 */
[----:B------:R-:W-:-:S03]  /*2770*/  UMOV UR12, 0xffffffff ;  /* 0xffffffff000c7882 */ /* 0x000fc60000000000 */
[----:B------:R-:W-:Y:S05]  /*2780*/  BRA.DIV UR12, `(.L_x_38598) ;  /* 0x000000160cb07947 */ /* 0x000fea000b800000 */
[----:B0-2---:R0:W2:Y:S02]  /*2790*/  SHFL.IDX PT, R22, R24, R7, R13 ;  /* 0x0000000718167389 */ /* 0x0050a400000e000d */
.L_x_38641:
[----:B--2---:R-:W-:-:S07]  /*27a0*/  IMAD R36, R32, R22, R36 ;  /* 0x0000001620247224 */ /* 0x004fce00078e0224 */
.L_x_38597:
[----:B------:R-:W-:Y:S05]  /*27b0*/  @!P5 BRA `(.L_x_38599) ;  /* 0x000000000010d947 */ /* 0x000fea0003800000 */
[----:B------:R-:W-:-:S03]  /*27c0*/  UMOV UR12, 0xffffffff ;  /* 0xffffffff000c7882 */ /* 0x000fc60000000000 */
[----:B------:R-:W-:Y:S05]  /*27d0*/  BRA.DIV UR12, `(.L_x_38600) ;  /* 0x000000160cbc7947 */ /* 0x000fea000b800000 */
[----:B0-2---:R0:W2:Y:S02]  /*27e0*/  SHFL.IDX PT, R22, R24, R8, R13 ;  /* 0x0000000818167389 */ /* 0x0050a400000e000d */
.L_x_38644:
[----:B--2---:R-:W-:-:S07]  /*27f0*/  IMAD R36, R33, R22, R36 ;  /* 0x0000001621247224 */ /* 0x004fce00078e0224 */
.L_x_38599:
[----:B0-----:R-:W-:-:S07]  /*2800*/  IMAD.U32 R22, RZ, RZ, UR18 ;  /* 0x00000012ff167e24 */ /* 0x001fce000f8e00ff */
.L_x_38601:
        /* <DEDUP_REMOVED lines=36> */
.L_x_38592:
[----:B------:R-:W-:Y:S05]  /*2a50*/  @!P6 BRA `(.L_x_38603) ;  /* 0xfffffff400f8e947 */ /* 0x000fea000383ffff */
.L_x_38552:
        /* <DEDUP_REMOVED lines=117> */
.L_x_38607:
[----:B------:R-:W-:Y:S05]  /*31b0*/  BSYNC.RECONVERGENT B1 ;  /* 0x0000000000017941 */ /* 0x000fea0003800200 */
.L_x_38606:
        /* <DEDUP_REMOVED lines=13> */
.L_x_38608:
        /* <DEDUP_REMOVED lines=104> */
.L_x_38605:
[----:B------:R-:W-:Y:S05]  /*3910*/  BSYNC.RECONVERGENT B0 ;  /* 0x0000000000007941 */ /* 0x000fea0003800200 */
.L_x_38604:
[----:B------:R-:W-:-:S04]  /*3920*/  UIADD3 UR11, UPT, UPT, UR21, UR11, URZ ;  /* 0x0000000b150b7290 */ /* 0x000fc8000fffe0ff */
[----:B------:R-:W-:-:S09]  /*3930*/  UISETP.GE.U32.AND UP0, UPT, UR11, UR24, UPT ;  /* 0x000000180b00728c */ /* 0x000fd2000bf06070 */
[----:B------:R-:W-:Y:S05]  /*3940*/  BRA.U !UP0, `(.L_x_38609) ;  /* 0xffffffd508547547 */ /* 0x000fea000b83ffff */
[----:B------:R-:W-:Y:S05]  /*3950*/  EXIT ;  /* 0x000000000000794d */ /* 0x000fea0003800000 */
.L_x_38562:
[----:B------:R-:W-:Y:S01]  /*3960*/  BSSY B2, `(.L_x_38610) ;  /* 0x0000006000027945 */ /* 0x000fe20003800000 */
[----:B------:R-:W-:Y:S02]  /*3970*/  IMAD.MOV.U32 R23, RZ, RZ, R28 ;  /* 0x000000ffff177224 */ /* 0x000fe400078e001c */
[----:B0-----:R-:W-:-:S07]  /*3980*/  IMAD.MOV.U32 R22, RZ, RZ, -0x1 ;  /* 0xffffffffff167424 */ /* 0x001fce00078e00ff */
[----:B-1234-:R-:W-:Y:S05]  /*3990*/  WARPSYNC.COLLECTIVE R22, `(.L_x_38611) ;  /* 0x0000000016087348 */ /* 0x01efea0003c00000 */
[----:B--2---:R0:W2:Y:S02]  /*39a0*/  SHFL.IDX P0, R22, R24, R23, R13 ;  /* 0x0000001718167389 */ /* 0x0040a4000000000d */
[----:B01234-:R-:W-:Y:S05]  /*39b0*/  ENDCOLLECTIVE ;  /* 0x000000000000791b */ /* 0x01ffea0003800000 */
.L_x_38611:
[----:B------:R-:W-:Y:S05]  /*39c0*/  BSYNC B2 ;  /* 0x0000000000027941 */ /* 0x000fea0003800000 */
.L_x_38610:
[----:B------:R-:W-:Y:S05]  /*39d0*/  BRA `(.L_x_38612) ;  /* 0xffffffe000047947 */ /* 0x000fea000383ffff */
.L_x_38564:
[----:B------:R-:W-:Y:S01]  /*39e0*/  BSSY B2, `(.L_x_38613) ;  /* 0x0000006000027945 */ /* 0x000fe20003800000 */
[----:B------:R-:W-:Y:S01]  /*39f0*/  MOV R23, R6 ;  /* 0x0000000600177202 */ /* 0x000fe20000000f00 */
[----:B0-----:R-:W-:-:S07]  /*3a00*/  IMAD.MOV.U32 R22, RZ, RZ, -0x1 ;  /* 0xffffffffff167424 */ /* 0x001fce00078e00ff */
[----:B-1234-:R-:W-:Y:S05]  /*3a10*/  WARPSYNC.COLLECTIVE R22, `(.L_x_38614) ;  /* 0x0000000016087348 */ /* 0x01efea0003c00000 */
[----:B--2---:R0:W2:Y:S02]  /*3a20*/  SHFL.IDX P0, R22, R24, R23, R13 ;  /* 0x0000001718167389 */ /* 0x0040a4000000000d */
[----:B01234-:R-:W-:Y:S05]  /*3a30*/  ENDCOLLECTIVE ;  /* 0x000000000000791b */ /* 0x01ffea0003800000 */
.L_x_38614:
[----:B------:R-:W-:Y:S05]  /*3a40*/  BSYNC B2 ;  /* 0x0000000000027941 */ /* 0x000fea0003800000 */
.L_x_38613:
[----:B------:R-:W-:Y:S05]  /*3a50*/  BRA `(.L_x_38615) ;  /* 0xffffffdc00f87947 */ /* 0x000fea000383ffff */
.L_x_38566:
[----:B------:R-:W-:Y:S01]  /*3a60*/  BSSY B2, `(.L_x_38616) ;  /* 0x0000006000027945 */ /* 0x000fe20003800000 */
[----:B------:R-:W-:Y:S01]  /*3a70*/  IMAD.MOV.U32 R23, RZ, RZ, R7 ;  /* 0x000000ffff177224 */ /* 0x000fe200078e0007 */
[----:B0-----:R-:W-:-:S07]  /*3a80*/  MOV R22, 0xffffffff ;  /* 0xffffffff00167802 */ /* 0x001fce0000000f00 */
[----:B-1234-:R-:W-:Y:S05]  /*3a90*/  WARPSYNC.COLLECTIVE R22, `(.L_x_38617) ;  /* 0x0000000016087348 */ /* 0x01efea0003c00000 */
[----:B--2---:R0:W2:Y:S02]  /*3aa0*/  SHFL.IDX P0, R22, R24, R23, R13 ;  /* 0x0000001718167389 */ /* 0x0040a4000000000d */
[----:B01234-:R-:W-:Y:S05]  /*3ab0*/  ENDCOLLECTIVE ;  /* 0x000000000000791b */ /* 0x01ffea0003800000 */
.L_x_38617:
[----:B------:R-:W-:Y:S05]  /*3ac0*/  BSYNC B2 ;  /* 0x0000000000027941 */ /* 0x000fea0003800000 */
.L_x_38616:
[----:B------:R-:W-:Y:S05]  /*3ad0*/  BRA `(.L_x_38618) ;  /* 0xffffffdc00ec7947 */ /* 0x000fea000383ffff */
.L_x_38568:
[----:B------:R-:W-:Y:S01]  /*3ae0*/  BSSY B2, `(.L_x_38619) ;  /* 0x0000006000027945 */ /* 0x000fe20003800000 */
[----:B------:R-:W-:Y:S02]  /*3af0*/  IMAD.MOV.U32 R23, RZ, RZ, R8 ;  /* 0x000000ffff177224 */ /* 0x000fe400078e0008 */
[----:B0-----:R-:W-:-:S07]  /*3b00*/  IMAD.MOV.U32 R22, RZ, RZ, -0x1 ;  /* 0xffffffffff167424 */ /* 0x001fce00078e00ff */
[----:B-1234-:R-:W-:Y:S05]  /*3b10*/  WARPSYNC.COLLECTIVE R22, `(.L_x_38620) ;  /* 0x0000000016087348 */ /* 0x01efea0003c00000 */
[----:B--2---:R0:W2:Y:S02]  /*3b20*/  SHFL.IDX P0, R22, R24, R23, R13 ;  /* 0x0000001718167389 */ /* 0x0040a4000000000d */
[----:B01234-:R-:W-:Y:S05]  /*3b30*/  ENDCOLLECTIVE ;  /* 0x000000000000791b */ /* 0x01ffea0003800000 */
.L_x_38620:
[----:B------:R-:W-:Y:S05]  /*3b40*/  BSYNC B2 ;  /* 0x0000000000027941 */ /* 0x000fea0003800000 */
.L_x_38619:
[----:B------:R-:W-:Y:S05]  /*3b50*/  BRA `(.L_x_38621) ;  /* 0xffffffdc00e07947 */ /* 0x000fea000383ffff */
.L_x_38579:
[----:B------:R-:W-:Y:S01]  /*3b60*/  BSSY B1, `(.L_x_38622) ;  /* 0x0000006000017945 */ /* 0x000fe20003800000 */
[----:B------:R-:W-:Y:S01]  /*3b70*/  MOV R23, R28 ;  /* 0x0000001c00177202 */ /* 0x000fe20000000f00 */
[----:B0-----:R-:W-:-:S07]  /*3b80*/  IMAD.MOV.U32 R22, RZ, RZ, -0x1 ;  /* 0xffffffffff167424 */ /* 0x001fce00078e00ff */
[----:B-123--:R-:W-:Y:S05]  /*3b90*/  WARPSYNC.COLLECTIVE R22, `(.L_x_38623) ;  /* 0x0000000016087348 */ /* 0x00efea0003c00000 */
[----:B--2---:R0:W2:Y:S02]  /*3ba0*/  SHFL.IDX P0, R22, R24, R23, R13 ;  /* 0x0000001718167389 */ /* 0x0040a4000000000d */
[----:B0123--:R-:W-:Y:S05]  /*3bb0*/  ENDCOLLECTIVE ;  /* 0x000000000000791b */ /* 0x00ffea0003800000 */
.L_x_38623:
[----:B------:R-:W-:Y:S05]  /*3bc0*/  BSYNC B1 ;  /* 0x0000000000017941 */ /* 0x000fea0003800000 */
.L_x_38622:
[----:B------:R-:W-:Y:S05]  /*3bd0*/  BRA `(.L_x_38624) ;  /* 0xffffffe400307947 */ /* 0x000fea000383ffff */
.L_x_38581:
[----:B------:R-:W-:Y:S01]  /*3be0*/  BSSY B1, `(.L_x_38625) ;  /* 0x0000006000017945 */ /* 0x000fe20003800000 */
[----:B------:R-:W-:Y:S01]  /*3bf0*/  IMAD.MOV.U32 R23, RZ, RZ, R6 ;  /* 0x000000ffff177224 */ /* 0x000fe200078e0006 */
[----:B0-----:R-:W-:-:S07]  /*3c00*/  MOV R22, 0xffffffff ;  /* 0xffffffff00167802 */ /* 0x001fce0000000f00 */
[----:B-123--:R-:W-:Y:S05]  /*3c10*/  WARPSYNC.COLLECTIVE R22, `(.L_x_38626) ;  /* 0x0000000016087348 */ /* 0x00efea0003c00000 */
[----:B--2---:R0:W2:Y:S02]  /*3c20*/  SHFL.IDX P0, R22, R24, R23, R13 ;  /* 0x0000001718167389 */ /* 0x0040a4000000000d */
[----:B0123--:R-:W-:Y:S05]  /*3c30*/  ENDCOLLECTIVE ;  /* 0x000000000000791b */ /* 0x00ffea0003800000 */
.L_x_38626:
[----:B------:R-:W-:Y:S05]  /*3c40*/  BSYNC B1 ;  /* 0x0000000000017941 */ /* 0x000fea0003800000 */
.L_x_38625:
[----:B------:R-:W-:Y:S05]  /*3c50*/  BRA `(.L_x_38627) ;  /* 0xffffffe400247947 */ /* 0x000fea000383ffff */
.L_x_38583:
[----:B------:R-:W-:Y:S01]  /*3c60*/  BSSY B1, `(.L_x_38628) ;  /* 0x0000006000017945 */ /* 0x000fe20003800000 */
[----:B------:R-:W-:Y:S02]  /*3c70*/  IMAD.MOV.U32 R23, RZ, RZ, R7 ;  /* 0x000000ffff177224 */ /* 0x000fe400078e0007 */
[----:B0-----:R-:W-:-:S07]  /*3c80*/  IMAD.MOV.U32 R22, RZ, RZ, -0x1 ;  /* 0xffffffffff167424 */ /* 0x001fce00078e00ff */
[----:B-123--:R-:W-:Y:S05]  /*3c90*/  WARPSYNC.COLLECTIVE R22, `(.L_x_38629) ;  /* 0x0000000016087348 */ /* 0x00efea0003c00000 */
[----:B--2---:R0:W2:Y:S02]  /*3ca0*/  SHFL.IDX P0, R22, R24, R23, R13 ;  /* 0x0000001718167389 */ /* 0x0040a4000000000d */
[----:B0123--:R-:W-:Y:S05]  /*3cb0*/  ENDCOLLECTIVE ;  /* 0x000000000000791b */ /* 0x00ffea0003800000 */
.L_x_38629:
[----:B------:R-:W-:Y:S05]  /*3cc0*/  BSYNC B1 ;  /* 0x0000000000017941 */ /* 0x000fea0003800000 */
.L_x_38628:
[----:B------:R-:W-:Y:S05]  /*3cd0*/  BRA `(.L_x_38630) ;  /* 0xffffffe400187947 */ /* 0x000fea000383ffff */
.L_x_38585:
[----:B------:R-:W-:Y:S01]  /*3ce0*/  BSSY B1, `(.L_x_38631) ;  /* 0x0000006000017945 */ /* 0x000fe20003800000 */
[----:B------:R-:W-:Y:S01]  /*3cf0*/  MOV R23, R8 ;  /* 0x0000000800177202 */ /* 0x000fe20000000f00 */
[----:B0-----:R-:W-:-:S07]  /*3d00*/  IMAD.MOV.U32 R22, RZ, RZ, -0x1 ;  /* 0xffffffffff167424 */ /* 0x001fce00078e00ff */
[----:B-123--:R-:W-:Y:S05]  /*3d10*/  WARPSYNC.COLLECTIVE R22, `(.L_x_38632) ;  /* 0x0000000016087348 */ /* 0x00efea0003c00000 */
[----:B--2---:R0:W2:Y:S02]  /*3d20*/  SHFL.IDX P0, R22, R24, R23, R13 ;  /* 0x0000001718167389 */ /* 0x0040a4000000000d */
[----:B0123--:R-:W-:Y:S05]  /*3d30*/  ENDCOLLECTIVE ;  /* 0x000000000000791b */ /* 0x00ffea0003800000 */
.L_x_38632:
[----:B------:R-:W-:Y:S05]  /*3d40*/  BSYNC B1 ;  /* 0x0000000000017941 */ /* 0x000fea0003800000 */
.L_x_38631:
[----:B------:R-:W-:Y:S05]  /*3d50*/  BRA `(.L_x_38633) ;  /* 0xffffffe4000c7947 */ /* 0x000fea000383ffff */
.L_x_38594:
[----:B0-----:R-:W-:Y:S01]  /*3d60*/  MOV R22, 0xffffffff ;  /* 0xffffffff00167802 */ /* 0x001fe20000000f00 */
[----:B------:R-:W-:-:S07]  /*3d70*/  IMAD.MOV.U32 R23, RZ, RZ, R28 ;  /* 0x000000ffff177224 */ /* 0x000fce00078e001c */
[----:B-12-4-:R-:W-:Y:S05]  /*3d80*/  WARPSYNC.COLLECTIVE R22, `(.L_x_38634) ;  /* 0x0000000016087348 */ /* 0x016fea0003c00000 */
[----:B--2---:R0:W2:Y:S02]  /*3d90*/  SHFL.IDX P0, R22, R24, R23, R13 ;  /* 0x0000001718167389 */ /* 0x0040a4000000000d */
[----:B012-4-:R-:W-:Y:S05]  /*3da0*/  ENDCOLLECTIVE ;  /* 0x000000000000791b */ /* 0x017fea0003800000 */
.L_x_38634:
[----:B------:R-:W-:Y:S01]  /*3db0*/  IMAD.MOV.U32 R35, RZ, RZ, R22 ;  /* 0x000000ffff237224 */ /* 0x000fe200078e0016 */
[----:B------:R-:W-:Y:S06]  /*3dc0*/  BRA `(.L_x_38635) ;  /* 0xffffffe8004c7947 */ /* 0x000fec000383ffff */
.L_x_38596:
[----:B------:R-:W-:Y:S01]  /*3dd0*/  BSSY B0, `(.L_x_38636) ;  /* 0x0000006000007945 */ /* 0x000fe20003800000 */
[----:B------:R-:W-:Y:S01]  /*3de0*/  IMAD.MOV.U32 R23, RZ, RZ, R6 ;  /* 0x000000ffff177224 */ /* 0x000fe200078e0006 */
[----:B0-----:R-:W-:-:S07]  /*3df0*/  MOV R22, 0xffffffff ;  /* 0xffffffff00167802 */ /* 0x001fce0000000f00 */
[----:B-12-4-:R-:W-:Y:S05]  /*3e00*/  WARPSYNC.COLLECTIVE R22, `(.L_x_38637) ;  /* 0x0000000016087348 */ /* 0x016fea0003c00000 */
[----:B--2---:R0:W2:Y:S02]  /*3e10*/  SHFL.IDX P0, R22, R24, R23, R13 ;  /* 0x0000001718167389 */ /* 0x0040a4000000000d */
[----:B012-4-:R-:W-:Y:S05]  /*3e20*/  ENDCOLLECTIVE ;  /* 0x000000000000791b */ /* 0x017fea0003800000 */
.L_x_38637:
[----:B------:R-:W-:Y:S05]  /*3e30*/  BSYNC B0 ;  /* 0x0000000000007941 */ /* 0x000fea0003800000 */
.L_x_38636:
[----:B------:R-:W-:Y:S05]  /*3e40*/  BRA `(.L_x_38638) ;  /* 0xffffffe800407947 */ /* 0x000fea000383ffff */
.L_x_38598:
[----:B------:R-:W-:Y:S01]  /*3e50*/  BSSY B0, `(.L_x_38639) ;  /* 0x0000006000007945 */ /* 0x000fe20003800000 */
[----:B------:R-:W-:Y:S02]  /*3e60*/  IMAD.MOV.U32 R23, RZ, RZ, R7 ;  /* 0x000000ffff177224 */ /* 0x000fe400078e0007 */
[----:B0-----:R-:W-:-:S07]  /*3e70*/  IMAD.MOV.U32 R22, RZ, RZ, -0x1 ;  /* 0xffffffffff167424 */ /* 0x001fce00078e00ff */
[----:B-12-4-:R-:W-:Y:S05]  /*3e80*/  WARPSYNC.COLLECTIVE R22, `(.L_x_38640) ;  /* 0x0000000016087348 */ /* 0x016fea0003c00000 */
[----:B--2---:R0:W2:Y:S02]  /*3e90*/  SHFL.IDX P0, R22, R24, R23, R13 ;  /* 0x0000001718167389 */ /* 0x0040a4000000000d */
[----:B012-4-:R-:W-:Y:S05]  /*3ea0*/  ENDCOLLECTIVE ;  /* 0x000000000000791b */ /* 0x017fea0003800000 */
.L_x_38640:
[----:B------:R-:W-:Y:S05]  /*3eb0*/  BSYNC B0 ;  /* 0x0000000000007941 */ /* 0x000fea0003800000 */
.L_x_38639:
[----:B------:R-:W-:Y:S05]  /*3ec0*/  BRA `(.L_x_38641) ;  /* 0xffffffe800347947 */ /* 0x000fea000383ffff */
.L_x_38600:
[----:B------:R-:W-:Y:S01]  /*3ed0*/  BSSY B0, `(.L_x_38642) ;  /* 0x0000006000007945 */ /* 0x000fe20003800000 */
[----:B------:R-:W-:Y:S01]  /*3ee0*/  MOV R23, R8 ;  /* 0x0000000800177202 */ /* 0x000fe20000000f00 */
[----:B0-----:R-:W-:-:S07]  /*3ef0*/  IMAD.MOV.U32 R22, RZ, RZ, -0x1 ;  /* 0xffffffffff167424 */ /* 0x001fce00078e00ff */
[----:B-12-4-:R-:W-:Y:S05]  /*3f00*/  WARPSYNC.COLLECTIVE R22, `(.L_x_38643) ;  /* 0x0000000016087348 */ /* 0x016fea0003c00000 */
[----:B--2---:R0:W2:Y:S02]  /*3f10*/  SHFL.IDX P0, R22, R24, R23, R13 ;  /* 0x0000001718167389 */ /* 0x0040a4000000000d */
[----:B012-4-:R-:W-:Y:S05]  /*3f20*/  ENDCOLLECTIVE ;  /* 0x000000000000791b */ /* 0x017fea0003800000 */
.L_x_38643:
[----:B------:R-:W-:Y:S05]  /*3f30*/  BSYNC B0 ;  /* 0x0000000000007941 */ /* 0x000fea0003800000 */
.L_x_38642:
[----:B------:R-:W-:Y:S05]  /*3f40*/  BRA `(.L_x_38644) ;  /* 0xffffffe800287947 */ /* 0x000fea000383ffff */
.L_x_38645:
        /* <DEDUP_REMOVED lines=11> */
.L_x_58596:


//--------------------- .text._Z9cuda_gemmIiLi256ELi2ELi1ELi16ELi2ELi2ELi32ELi1ELi1EEviiiPT_S1_S1_ii --------------------------
	.section	.text._Z9cuda_gemmIiLi256ELi2ELi1ELi16ELi2ELi2ELi32ELi1ELi1EEviiiPT_S1_S1_ii,"ax",@progbits
	.align	128
        .global         _Z9cuda_gemmIiLi256ELi2ELi1ELi16ELi2ELi2ELi32ELi1ELi1EEviiiPT_S1_S1_ii
        .type           _Z9cuda_gemmIiLi256ELi2ELi1ELi16ELi2ELi2ELi32ELi1ELi1EEviiiPT_S1_S1_ii,@function
        .size           _Z9cuda_gemmIiLi256ELi2ELi1ELi16ELi2ELi2ELi32ELi1ELi1EEviiiPT_S1_S1_ii,(.L_x_58597 - _Z9cuda_gemmIiLi256ELi2ELi1ELi16ELi2ELi2ELi32ELi1ELi1EEviiiPT_S1_S1_ii)
        .other          _Z9cuda_gemmIiLi256ELi2ELi1ELi16ELi2ELi2ELi32ELi1ELi1EEviiiPT_S1_S1_ii,@"STO_CUDA_ENTRY STV_DEFAULT"
_Z9cuda_gemmIiLi256ELi2ELi1ELi16ELi2ELi2ELi32ELi1ELi1EEviiiPT_S1_S1_ii:
.text._Z9cuda_gemmIiLi256ELi2ELi1ELi16ELi2ELi2ELi32ELi1ELi1EEviiiPT_S1_S1_ii:
        /* <DEDUP_REMOVED lines=12> */
.L_x_38648:
        /* <DEDUP_REMOVED lines=11> */
.L_x_38647:
[----:B------:R-:W-:Y:S05]  /*0170*/  BSYNC.RECONVERGENT B0 ;  /* 0x0000000000007941 */ /* 0x000fea0003800200 */
.L_x_38646:
        /* <DEDUP_REMOVED lines=49> */
.L_x_38667:
        /* <DEDUP_REMOVED lines=36> */
.L_x_38652:
[----:B------:R-:W-:Y:S05]  /*06d0*/  BSYNC.RECONVERGENT B1 ;  /* 0x0000000000017941 */ /* 0x000fea0003800200 */
.L_x_38651:
        /* <DEDUP_REMOVED lines=8> */
.L_x_38655:
        /* <DEDUP_REMOVED lines=27> */
.L_x_38654:
[----:B------:R-:W-:Y:S05]  /*0910*/  BSYNC.RECONVERGENT B1 ;  /* 0x0000000000017941 */ /* 0x000fea0003800200 */
.L_x_38653:
        /* <DEDUP_REMOVED lines=16> */
.L_x_38657:
[----:B------:R-:W-:Y:S05]  /*0a20*/  BSYNC.RECONVERGENT B1 ;  /* 0x0000000000017941 */ /* 0x000fea0003800200 */
.L_x_38656:
[----:B------:R-:W-:Y:S05]  /*0a30*/  @!P2 BRA `(.L_x_38650) ;  /* 0x000000000038a947 */ /* 0x000fea0003800000 */
[----:B0-----:R-:W0:Y:S01]  /*0a40*/  S2R R14, SR_CgaCtaId ;  /* 0x00000000000e7919 */ /* 0x001e220000008800 */
[----:B-1----:R-:W-:-:S05]  /*0a50*/  MOV R13, 0x400 ;  /* 0x00000400000d7802 */ /* 0x002fca0000000f00 */
[----:B------:R-:W-:-:S05]  /*0a60*/  VIADD R13, R13, 0x100 ;  /* 0x000001000d0d7836 */ /* 0x000fca0000000000 */
[----:B0-----:R-:W-:-:S07]  /*0a70*/  LEA R17, R14, R13, 0x18 ;  /* 0x0000000d0e117211 */ /* 0x001fce00078ec0ff */
.L_x_38658:
        /* <DEDUP_REMOVED lines=10> */
.L_x_38650:
[----:B------:R-:W-:Y:S05]  /*0b20*/  BSYNC.RECONVERGENT B0 ;  /* 0x0000000000007941 */ /* 0x000fea0003800200 */
.L_x_38649:
        /* <DEDUP_REMOVED lines=18> */
.L_x_38661:
[----:B---3--:R-:W-:Y:S01]  /*0c50*/  IMAD R16, R15, 0xc, R10 ;  /* 0x0000000c0f107824 */ /* 0x008fe200078e020a */
[----:B------:R-:W-:-:S05]  /*0c60*/  UMOV UR7, 0xffffffff ;  /* 0xffffffff00077882 */ /* 0x000fca0000000000 */
[----:B------:R-:W2:Y:S01]  /*0c70*/  LDS R16, [R16] ;  /* 0x0000000010107984 */ /* 0x000ea20000000800 */
[----:B------:R-:W-:Y:S05]  /*0c80*/  BRA.DIV UR7, `(.L_x_38660) ;  /* 0x00000006073c7947 */ /* 0x000fea000b800000 */
[----:B--2---:R-:W1:Y:S04]  /*0c90*/  SHFL.IDX PT, R17, R16, R8, 0x1e1f ;  /* 0x001e1f0810117589 */ /* 0x004e6800000e0000 */
[----:B------:R2:W3:Y:S01]  /*0ca0*/  SHFL.IDX PT, R19, R16, R9, 0x1e1f ;  /* 0x001e1f0910137589 */ /* 0x0004e200000e0000 */
[----:B-1----:R-:W-:-:S07]  /*0cb0*/  IMAD R18, R12, R17, RZ ;  /* 0x000000110c127224 */ /* 0x002fce00078e02ff */
.L_x_38671:
        /* <DEDUP_REMOVED lines=10> */
.L_x_38659:
        /* <DEDUP_REMOVED lines=31> */
.L_x_38665:
[----:B------:R-:W-:Y:S05]  /*0f50*/  BSYNC.RECONVERGENT B1 ;  /* 0x0000000000017941 */ /* 0x000fea0003800200 */
.L_x_38664:
[----:B------:R-:W-:Y:S05]  /*0f60*/  @!P0 BRA `(.L_x_38663) ;  /* 0x00000000006c8947 */ /* 0x000fea0003800000 */
[----:B------:R-:W4:Y:S01]  /*0f70*/  S2R R21, SR_CgaCtaId ;  /* 0x0000000000157919 */ /* 0x000f220000008800 */
[----:B012---:R-:W0:Y:S01]  /*0f80*/  LDC.64 R12, c[0x0][0x3a0] ;  /* 0x0000e800ff0c7b82 */ /* 0x007e220000000a00 */
[----:B------:R-:W-:-:S05]  /*0f90*/  MOV R14, 0x400 ;  /* 0x00000400000e7802 */ /* 0x000fca0000000f00 */
[----:B------:R-:W-:-:S05]  /*0fa0*/  VIADD R14, R14, 0x100 ;  /* 0x000001000e0e7836 */ /* 0x000fca0000000000 */
[----:B----4-:R-:W-:-:S07]  /*0fb0*/  LEA R21, R21, R14, 0x18 ;  /* 0x0000000e15157211 */ /* 0x010fce00078ec0ff */
.L_x_38666:
        /* <DEDUP_REMOVED lines=22> */
.L_x_38663:
[----:B------:R-:W-:Y:S05]  /*1120*/  BSYNC.RECONVERGENT B0 ;  /* 0x0000000000007941 */ /* 0x000fea0003800200 */
.L_x_38662:
[C---:B------:R-:W-:Y:S01]  /*1130*/  IMAD.IADD R7, R2.reuse, 0x1, R7 ;  /* 0x0000000102077824 */ /* 0x040fe200078e0207 */
[----:B0-2---:R-:W-:-:S04]  /*1140*/  SHF.L.U32 R12, R2, 0x1, RZ ;  /* 0x00000001020c7819 */ /* 0x005fc800000006ff */
[----:B------:R-:W-:-:S13]  /*1150*/  ISETP.GE.U32.AND P0, PT, R7, R12, PT ;  /* 0x0000000c0700720c */ /* 0x000fda0003f06070 */
[----:B------:R-:W-:Y:S05]  /*1160*/  @!P0 BRA `(.L_x_38667) ;  /* 0xfffffff000c88947 */ /* 0x000fea000383ffff */
[----:B------:R-:W-:Y:S05]  /*1170*/  EXIT ;  /* 0x000000000000794d */ /* 0x000fea0003800000 */
.L_x_38660:
[----:B------:R-:W-:Y:S01]  /*1180*/  BSSY B0, `(.L_x_38668) ;  /* 0x0000007000007945 */ /* 0x000fe20003800000 */
[----:B------:R-:W-:Y:S01]  /*1190*/  IMAD.MOV.U32 R22, RZ, RZ, R8 ;  /* 0x000000ffff167224 */ /* 0x000fe200078e0008 */
[----:B------:R-:W-:Y:S01]  /*11a0*/  MOV R21, 0xffffffff ;  /* 0xffffffff00157802 */ /* 0x000fe20000000f00 */
[----:B------:R-:W-:-:S07]  /*11b0*/  IMAD.MOV.U32 R23, RZ, RZ, 0x1e1f ;  /* 0x00001e1fff177424 */ /* 0x000fce00078e00ff */
[----:B012---:R-:W-:Y:S05]  /*11c0*/  WARPSYNC.COLLECTIVE R21, `(.L_x_38669) ;  /* 0x0000000015087348 */ /* 0x007fea0003c00000 */
[----:B--2---:R2:W3:Y:S02]  /*11d0*/  SHFL.IDX P1, R19, R16, R22, R23 ;  /* 0x0000001610137389 */ /* 0x0044e40000020017 */
[----:B0123--:R-:W-:Y:S05]  /*11e0*/  ENDCOLLECTIVE ;  /* 0x000000000000791b */ /* 0x00ffea0003800000 */
.L_x_38669:
[----:B------:R-:W-:Y:S05]  /*11f0*/  BSYNC B0 ;  /* 0x0000000000007941 */ /* 0x000fea0003800000 */
.L_x_38668:
[----:B------:R-:W-:Y:S02]  /*1200*/  HFMA2 R23, -RZ, RZ, 0, 0.005977630615234375 ;  /* 0x00001e1fff177431 */ /* 0x000fe400000001ff */
[----:B------:R-:W-:Y:S02]  /*1210*/  IMAD.MOV.U32 R22, RZ, RZ, R9 ;  /* 0x000000ffff167224 */ /* 0x000fe400078e0009 */
[----:B------:R-:W-:Y:S02]  /*1220*/  IMAD.MOV.U32 R21, RZ, RZ, -0x1 ;  /* 0xffffffffff157424 */ /* 0x000fe400078e00ff */
[----:B------:R-:W-:-:S07]  /*1230*/  IMAD.MOV.U32 R17, RZ, RZ, R19 ;  /* 0x000000ffff117224 */ /* 0x000fce00078e0013 */
[----:B------:R-:W-:Y:S05]  /*1240*/  WARPSYNC.COLLECTIVE R21, `(.L_x_38670) ;  /* 0x0000000015087348 */ /* 0x000fea0003c00000 */
[----:B------:R0:W1:Y:S02]  /*1250*/  SHFL.IDX P1, R19, R16, R22, R23 ;  /* 0x0000001610137389 */ /* 0x0000640000020017 */
[----:B01----:R-:W-:Y:S05]  /*1260*/  ENDCOLLECTIVE ;  /* 0x000000000000791b */ /* 0x003fea0003800000 */
.L_x_38670:
[----:B------:R-:W-:Y:S01]  /*1270*/  IMAD R18, R12, R17, RZ ;  /* 0x000000110c127224 */ /* 0x000fe200078e02ff */
[----:B------:R-:W-:Y:S06]  /*1280*/  BRA `(.L_x_38671) ;  /* 0xfffffff8008c7947 */ /* 0x000fec000383ffff */
.L_x_38672:
        /* <DEDUP_REMOVED lines=15> */
.L_x_58597:


//--------------------- .text._Z9cuda_gemmIiLi256ELi2ELi1ELi16ELi2ELi2ELi32ELi1ELi0EEviiiPT_S1_S1_ii --------------------------
	.section	.text._Z9cuda_gemmIiLi256ELi2ELi1ELi16ELi2ELi2ELi32ELi1ELi0EEviiiPT_S1_S1_ii,"ax",@progbits
	.align	128
        .global         _Z9cuda_gemmIiLi256ELi2ELi1ELi16ELi2ELi2ELi32ELi1ELi0EEviiiPT_S1_S1_ii
        .type           _Z9cuda_gemmIiLi256ELi2ELi1ELi16ELi2ELi2ELi32ELi1ELi0EEviiiPT_S1_S1_ii,@function
        .size           _Z9cuda_gemmIiLi256ELi2ELi1ELi16ELi2ELi2ELi32ELi1ELi0EEviiiPT_S1_S1_ii,(.L_x_58598 - _Z9cuda_gemmIiLi256ELi2ELi1ELi16ELi2ELi2ELi32ELi1ELi0EEviiiPT_S1_S1_ii)
        .other          _Z9cuda_gemmIiLi256ELi2ELi1ELi16ELi2ELi2ELi32ELi1ELi0EEviiiPT_S1_S1_ii,@"STO_CUDA_ENTRY STV_DEFAULT"
_Z9cuda_gemmIiLi256ELi2ELi1ELi16ELi2ELi2ELi32ELi1ELi0EEviiiPT_S1_S1_ii:
.text._Z9cuda_gemmIiLi256ELi2ELi1ELi16ELi2ELi2ELi32ELi1ELi0EEviiiPT_S1_S1_ii:
        /* <DEDUP_REMOVED lines=36> */
.L_x_38675:
        /* <DEDUP_REMOVED lines=25> */
.L_x_38674:
[----:B------:R-:W-:Y:S05]  /*03d0*/  BSYNC.RECONVERGENT B0 ;  /* 0x0000000000007941 */ /* 0x000fea0003800200 */
.L_x_38673:
        /* <DEDUP_REMOVED lines=142> */
.L_x_38722:
        /* <DEDUP_REMOVED lines=36> */
.L_x_38679:
[----:B------:R-:W-:Y:S05]  /*0f00*/  BSYNC.RECONVERGENT B1 ;  /* 0x0000000000017941 */ /* 0x000fea0003800200 */
.L_x_38678:
        /* <DEDUP_REMOVED lines=9> */
.L_x_38682:
        /* <DEDUP_REMOVED lines=21> */
.L_x_38681:
[----:B------:R-:W-:Y:S05]  /*10f0*/  BSYNC.RECONVERGENT B1 ;  /* 0x0000000000017941 */ /* 0x000fea0003800200 */
.L_x_38680:
        /* <DEDUP_REMOVED lines=20> */
.L_x_38684:
[----:B------:R-:W-:Y:S05]  /*1240*/  BSYNC.RECONVERGENT B1 ;  /* 0x0000000000017941 */ /* 0x000fea0003800200 */
.L_x_38683:
[----:B------:R-:W-:Y:S05]  /*1250*/  @!P1 BRA `(.L_x_38677) ;  /* 0x0000000000389947 */ /* 0x000fea0003800000 */
[----:B0-2---:R-:W0:Y:S01]  /*1260*/  S2R R14, SR_CgaCtaId ;  /* 0x00000000000e7919 */ /* 0x005e220000008800 */
[----:B------:R-:W-:-:S05]  /*1270*/  MOV R13, 0x400 ;  /* 0x00000400000d7802 */ /* 0x000fca0000000f00 */
[----:B------:R-:W-:-:S05]  /*1280*/  VIADD R13, R13, 0x100 ;  /* 0x000001000d0d7836 */ /* 0x000fca0000000000 */
[----:B0-----:R-:W-:-:S07]  /*1290*/  LEA R17, R14, R13, 0x18 ;  /* 0x0000000d0e117211 */ /* 0x001fce00078ec0ff */
.L_x_38685:
        /* <DEDUP_REMOVED lines=10> */
.L_x_38677:
[----:B------:R-:W-:Y:S05]  /*1340*/  BSYNC.RECONVERGENT B0 ;  /* 0x0000000000007941 */ /* 0x000fea0003800200 */
.L_x_38676:
[----:B------:R-:W-:Y:S01]  /*1350*/  BAR.SYNC.DEFER_BLOCKING 0x0 ;  /* 0x0000000000007b1d */ /* 0x000fe20000010000 */
[----:B------:R-:W-:-:S09]  /*1360*/  UISETP.GE.AND UP0, UPT, UR7, 0x1, UPT ;  /* 0x000000010700788c */ /* 0x000fd2000bf06270 */
[----:B------:R-:W-:Y:S05]  /*1370*/  BRA.U !UP0, `(.L_x_38686) ;  /* 0x0000000d08fc7547 */ /* 0x000fea000b800000 */
[----:B------:R-:W-:-:S09]  /*1380*/  UISETP.NE.AND UP0, UPT, UR18, 0x1, UPT ;  /* 0x000000011200788c */ /* 0x000fd2000bf05270 */
[----:B------:R-:W-:Y:S05]  /*1390*/  BRA.U UP0, `(.L_x_38687) ;  /* 0x0000000500487547 */ /* 0x000fea000b800000 */
[----:B------:R-:W-:Y:S01]  /*13a0*/  BSSY B1, `(.L_x_38688) ;  /* 0x0000050000017945 */ /* 0x000fe20003800000 */
[----:B------:R-:W-:-:S07]  /*13b0*/  IMAD.MOV.U32 R16, RZ, RZ, RZ ;  /* 0x000000ffff107224 */ /* 0x000fce00078e00ff */
.L_x_38698:
        /* <DEDUP_REMOVED lines=16> */
.L_x_38689:
        /* <DEDUP_REMOVED lines=9> */
.L_x_38690:
        /* <DEDUP_REMOVED lines=30> */
.L_x_38697:
[----:B0-----:R-:W-:Y:S02]  /*1730*/  IMAD R12, R17, 0xc, R20 ;  /* 0x0000000c110c7824 */ /* 0x001fe400078e0214 */
[----:B------:R-:W-:-:S03]  /*1740*/  IMAD.MOV.U32 R19, RZ, RZ, RZ ;  /* 0x000000ffff137224 */ /* 0x000fc600078e00ff */
[----:B------:R0:W1:Y:S01]  /*1750*/  LDS R14, [R12] ;  /* 0x000000000c0e7984 */ /* 0x0000620000000800 */
[----:B------:R-:W-:Y:S05]  /*1760*/  @!P1 BRA `(.L_x_38693) ;  /* 0x0000000000109947 */ /* 0x000fea0003800000 */
[----:B------:R-:W-:-:S03]  /*1770*/  UMOV UR6, 0xffffffff ;  /* 0xffffffff00067882 */ /* 0x000fc60000000000 */
[----:B------:R-:W-:Y:S05]  /*1780*/  BRA.DIV UR6, `(.L_x_38694) ;  /* 0x0000001206207947 */ /* 0x000fea000b800000 */
[----:B01----:R0:W1:Y:S02]  /*1790*/  SHFL.IDX PT, R12, R14, R23, R10 ;  /* 0x000000170e0c7389 */ /* 0x00306400000e000a */
.L_x_38725:
[----:B-12---:R-:W-:-:S07]  /*17a0*/  IMAD R19, R24, R12, RZ ;  /* 0x0000000c18137224 */ /* 0x006fce00078e02ff */
.L_x_38693:
[----:B------:R-:W-:Y:S05]  /*17b0*/  @!P2 BRA `(.L_x_38695) ;  /* 0x000000000010a947 */ /* 0x000fea0003800000 */
[----:B------:R-:W-:-:S03]  /*17c0*/  UMOV UR6, 0xffffffff ;  /* 0xffffffff00067882 */ /* 0x000fc60000000000 */
[----:B------:R-:W-:Y:S05]  /*17d0*/  BRA.DIV UR6, `(.L_x_38696) ;  /* 0x00000012062c7947 */ /* 0x000fea000b800000 */
[----:B01----:R0:W1:Y:S02]  /*17e0*/  SHFL.IDX PT, R12, R14, R5, R10 ;  /* 0x000000050e0c7389 */ /* 0x00306400000e000a */
.L_x_38728:
[----:B-1--4-:R-:W-:-:S07]  /*17f0*/  IMAD R19, R22, R12, R19 ;  /* 0x0000000c16137224 */ /* 0x012fce00078e0213 */
.L_x_38695:
        /* <DEDUP_REMOVED lines=8> */
.L_x_38692:
[----:B------:R-:W-:Y:S05]  /*1880*/  BSYNC B0 ;  /* 0x0000000000007941 */ /* 0x000fea0003800000 */
.L_x_38691:
[----:B------:R-:W-:Y:S05]  /*1890*/  @!P3 BRA `(.L_x_38698) ;  /* 0xfffffff800c8b947 */ /* 0x000fea000383ffff */
[----:B------:R-:W-:Y:S05]  /*18a0*/  BSYNC B1 ;  /* 0x0000000000017941 */ /* 0x000fea0003800000 */
.L_x_38688:
[----:B------:R-:W-:Y:S05]  /*18b0*/  BRA `(.L_x_38686) ;  /* 0x0000000800ac7947 */ /* 0x000fea0003800000 */
.L_x_38687:
[----:B------:R-:W4:Y:S02]  /*18c0*/  LDCU UR6, c[0x0][0x3ac] ;  /* 0x00007580ff0677ac */ /* 0x000f240008000800 */
[----:B----4-:R-:W-:-:S09]  /*18d0*/  UISETP.GT.U32.AND UP0, UPT, UR6, 0x1f, UPT ;  /* 0x0000001f0600788c */ /* 0x010fd2000bf04070 */
[----:B------:R-:W-:Y:S05]  /*18e0*/  BRA.U UP0, `(.L_x_38699) ;  /* 0x0000000500007547 */ /* 0x000fea000b800000 */
[----:B------:R-:W-:-:S07]  /*18f0*/  IMAD.MOV.U32 R18, RZ, RZ, RZ ;  /* 0x000000ffff127224 */ /* 0x000fce00078e00ff */
.L_x_38706:
        /* <DEDUP_REMOVED lines=43> */
.L_x_38705:
[----:B------:R-:W-:Y:S01]  /*1bb0*/  IMAD R12, R19, 0xc, R17 ;  /* 0x0000000c130c7824 */ /* 0x000fe200078e0211 */
[----:B------:R-:W-:-:S04]  /*1bc0*/  UMOV UR6, 0xffffffff ;  /* 0xffffffff00067882 */ /* 0x000fc80000000000 */
[----:B01----:R0:W3:Y:S01]  /*1bd0*/  LDS R14, [R12] ;  /* 0x000000000c0e7984 */ /* 0x0030e20000000800 */
[----:B------:R-:W-:Y:S05]  /*1be0*/  BRA.DIV UR6, `(.L_x_38702) ;  /* 0x0000000e06487947 */ /* 0x000fea000b800000 */
[----:B0--3--:R0:W3:Y:S02]  /*1bf0*/  SHFL.IDX PT, R12, R14, R23, R10 ;  /* 0x000000170e0c7389 */ /* 0x0090e400000e000a */
.L_x_38731:
[----:B-1-3--:R-:W-:Y:S01]  /*1c00*/  IMAD R21, R24, R12, RZ ;  /* 0x0000000c18157224 */ /* 0x00afe200078e02ff */
[----:B------:R-:W-:Y:S06]  /*1c10*/  @!P3 BRA `(.L_x_38703) ;  /* 0x000000000010b947 */ /* 0x000fec0003800000 */
[----:B------:R-:W-:-:S03]  /*1c20*/  UMOV UR6, 0xffffffff ;  /* 0xffffffff00067882 */ /* 0x000fc60000000000 */
[----:B------:R-:W-:Y:S05]  /*1c30*/  BRA.DIV UR6, `(.L_x_38704) ;  /* 0x0000000e06547947 */ /* 0x000fea000b800000 */
[----:B------:R1:W3:Y:S02]  /*1c40*/  SHFL.IDX PT, R12, R14, R5, R10 ;  /* 0x000000050e0c7389 */ /* 0x0002e400000e000a */
.L_x_38734:
[----:B--23--:R-:W-:-:S07]  /*1c50*/  IMAD R21, R22, R12, R21 ;  /* 0x0000000c16157224 */ /* 0x00cfce00078e0215 */
.L_x_38703:
[C---:B------:R-:W-:Y:S02]  /*1c60*/  IMAD R12, R19.reuse, UR7, R16 ;  /* 0x00000007130c7c24 */ /* 0x040fe4000f8e0210 */
[----:B------:R-:W-:Y:S02]  /*1c70*/  VIADD R19, R19, UR9 ;  /* 0x0000000913137c36 */ /* 0x000fe40008000000 */
[----:B------:R-:W-:-:S03]  /*1c80*/  IMAD R12, R12, 0x4, R15 ;  /* 0x000000040c0c7824 */ /* 0x000fc600078e020f */
[----:B------:R-:W-:Y:S02]  /*1c90*/  ISETP.GE.AND P0, PT, R19, UR14, PT ;  /* 0x0000000e13007c0c */ /* 0x000fe4000bf06270 */
[----:B------:R3:W-:Y:S11]  /*1ca0*/  STS [R12], R21 ;  /* 0x000000150c007388 */ /* 0x0007f60000000800 */
[----:B---3--:R-:W-:Y:S05]  /*1cb0*/  @!P0 BRA `(.L_x_38705) ;  /* 0xfffffffc00bc8947 */ /* 0x008fea000383ffff */
.L_x_38701:
[----:B------:R-:W-:Y:S05]  /*1cc0*/  BSYNC B0 ;  /* 0x0000000000007941 */ /* 0x000fea0003800000 */
.L_x_38700:
[----:B------:R-:W-:Y:S05]  /*1cd0*/  @!P1 BRA `(.L_x_38706) ;  /* 0xfffffffc00089947 */ /* 0x000fea000383ffff */
[----:B------:R-:W-:Y:S05]  /*1ce0*/  BRA `(.L_x_38686) ;  /* 0x0000000400a07947 */ /* 0x000fea0003800000 */
.L_x_38699:
[----:B------:R-:W-:-:S07]  /*1cf0*/  HFMA2 R16, -RZ, RZ, 0, 0 ;  /* 0x00000000ff107431 */ /* 0x000fce00000001ff */
.L_x_38716:
        /* <DEDUP_REMOVED lines=16> */
.L_x_38707:
        /* <DEDUP_REMOVED lines=9> */
.L_x_38708:
        /* <DEDUP_REMOVED lines=27> */
.L_x_38715:
[----:B------:R-:W-:Y:S02]  /*2040*/  IMAD R12, R15, 0xc, R20 ;  /* 0x0000000c0f0c7824 */ /* 0x000fe400078e0214 */
[----:B------:R-:W-:-:S03]  /*2050*/  IMAD.MOV.U32 R17, RZ, RZ, RZ ;  /* 0x000000ffff117224 */ /* 0x000fc600078e00ff */
[----:B------:R0:W1:Y:S01]  /*2060*/  LDS R14, [R12] ;  /* 0x000000000c0e7984 */ /* 0x0000620000000800 */
[----:B------:R-:W-:Y:S05]  /*2070*/  @!P1 BRA `(.L_x_38710) ;  /* 0x0000000000109947 */ /* 0x000fea0003800000 */
[----:B------:R-:W-:-:S03]  /*2080*/  UMOV UR6, 0xffffffff ;  /* 0xffffffff00067882 */ /* 0x000fc60000000000 */
[----:B------:R-:W-:Y:S05]  /*2090*/  BRA.DIV UR6, `(.L_x_38711) ;  /* 0x0000000a065c7947 */ /* 0x000fea000b800000 */
[----:B-1----:R1:W3:Y:S02]  /*20a0*/  SHFL.IDX PT, R17, R14, R23, R10 ;  /* 0x000000170e117389 */ /* 0x0022e400000e000a */
.L_x_38736:
[----:B--23--:R-:W-:-:S07]  /*20b0*/  IMAD R17, R24, R17, RZ ;  /* 0x0000001118117224 */ /* 0x00cfce00078e02ff */
.L_x_38710:
[----:B------:R-:W-:Y:S05]  /*20c0*/  @!P2 BRA `(.L_x_38712) ;  /* 0x000000000010a947 */ /* 0x000fea0003800000 */
[----:B------:R-:W-:-:S03]  /*20d0*/  UMOV UR6, 0xffffffff ;  /* 0xffffffff00067882 */ /* 0x000fc60000000000 */
[----:B------:R-:W-:Y:S05]  /*20e0*/  BRA.DIV UR6, `(.L_x_38713) ;  /* 0x0000000a06647947 */ /* 0x000fea000b800000 */
[----:B01----:R0:W1:Y:S02]  /*20f0*/  SHFL.IDX PT, R12, R14, R5, R10 ;  /* 0x000000050e0c7389 */ /* 0x00306400000e000a */
.L_x_38739:
[----:B-1--4-:R-:W-:-:S07]  /*2100*/  IMAD R17, R22, R12, R17 ;  /* 0x0000000c16117224 */ /* 0x012fce00078e0211 */
.L_x_38712:
[----:B0-----:R-:W-:-:S07]  /*2110*/  IMAD.U32 R12, RZ, RZ, UR11 ;  /* 0x0000000bff0c7e24 */ /* 0x001fce000f8e00ff */
.L_x_38714:
        /* <DEDUP_REMOVED lines=36> */
.L_x_38709:
[----:B------:R-:W-:Y:S05]  /*2360*/  @!P3 BRA `(.L_x_38716) ;  /* 0xfffffff80064b947 */ /* 0x000fea000383ffff */
.L_x_38686:
        /* <DEDUP_REMOVED lines=38> */
.L_x_38720:
[----:B------:R-:W-:Y:S05]  /*25d0*/  BSYNC.RECONVERGENT B1 ;  /* 0x0000000000017941 */ /* 0x000fea0003800200 */
.L_x_38719:
[----:B------:R-:W-:Y:S05]  /*25e0*/  @!P2 BRA `(.L_x_38718) ;  /* 0x000000000070a947 */ /* 0x000fea0003800000 */
[----:B01----:R-:W0:Y:S01]  /*25f0*/  S2R R15, SR_CgaCtaId ;  /* 0x00000000000f7919 */ /* 0x003e220000008800 */
[----:B------:R-:W1:Y:S01]  /*2600*/  LDC.64 R12, c[0x0][0x3a0] ;  /* 0x0000e800ff0c7b82 */ /* 0x000e620000000a00 */
[----:B------:R-:W-:-:S04]  /*2610*/  MOV R14, 0x400 ;  /* 0x00000400000e7802 */ /* 0x000fc80000000f00 */
[----:B------:R-:W-:-:S04]  /*2620*/  IADD3 R14, PT, PT, R14, 0x100, RZ ;  /* 0x000001000e0e7810 */ /* 0x000fc80007ffe0ff */
[----:B0-----:R-:W-:-:S07]  /*2630*/  LEA R26, R15, R14, 0x18 ;  /* 0x0000000e0f1a7211 */ /* 0x001fce00078ec0ff */
.L_x_38721:
        /* <DEDUP_REMOVED lines=23> */
.L_x_38718:
[----:B------:R-:W-:Y:S05]  /*27b0*/  BSYNC.RECONVERGENT B0 ;  /* 0x0000000000007941 */ /* 0x000fea0003800200 */
.L_x_38717:
[----:B------:R-:W-:Y:S02]  /*27c0*/  UIADD3 UR4, UPT, UPT, UR17, UR4, URZ ;  /* 0x0000000411047290 */ /* 0x000fe4000fffe0ff */
[----:B------:R-:W-:-:S04]  /*27d0*/  USHF.L.U32 UR6, UR17, 0x1, URZ ;  /* 0x0000000111067899 */ /* 0x000fc800080006ff */
[----:B------:R-:W-:-:S09]  /*27e0*/  UISETP.GE.U32.AND UP0, UPT, UR4, UR6, UPT ;  /* 0x000000060400728c */ /* 0x000fd2000bf06070 */
[----:B------:R-:W-:Y:S05]  /*27f0*/  BRA.U !UP0, `(.L_x_38722) ;  /* 0xffffffe508307547 */ /* 0x000fea000b83ffff */
[----:B------:R-:W-:Y:S05]  /*2800*/  EXIT ;  /* 0x000000000000794d */ /* 0x000fea0003800000 */
.L_x_38694:
[----:B------:R-:W-:Y:S01]  /*2810*/  BSSY B2, `(.L_x_38723) ;  /* 0x0000006000027945 */ /* 0x000fe20003800000 */
[----:B------:R-:W-:Y:S02]  /*2820*/  IMAD.MOV.U32 R13, RZ, RZ, R23 ;  /* 0x000000ffff0d7224 */ /* 0x000fe400078e0017 */
[----:B0-----:R-:W-:-:S07]  /*2830*/  IMAD.MOV.U32 R12, RZ, RZ, -0x1 ;  /* 0xffffffffff0c7424 */ /* 0x001fce00078e00ff */
[----:B-12-4-:R-:W-:Y:S05]  /*2840*/  WARPSYNC.COLLECTIVE R12, `(.L_x_38724) ;  /* 0x000000000c087348 */ /* 0x016fea0003c00000 */
[----:B-1----:R0:W1:Y:S02]  /*2850*/  SHFL.IDX P0, R12, R14, R13, R10 ;  /* 0x0000000d0e0c7389 */ /* 0x002064000000000a */
[----:B012-4-:R-:W-:Y:S05]  /*2860*/  ENDCOLLECTIVE ;  /* 0x000000000000791b */ /* 0x017fea0003800000 */
.L_x_38724:
[----:B------:R-:W-:Y:S05]  /*2870*/  BSYNC B2 ;  /* 0x0000000000027941 */ /* 0x000fea0003800000 */
.L_x_38723:
[----:B------:R-:W-:Y:S05]  /*2880*/  BRA `(.L_x_38725) ;  /* 0xffffffec00c47947 */ /* 0x000fea000383ffff */
.L_x_38696:
[----:B------:R-:W-:Y:S01]  /*2890*/  BSSY B2, `(.L_x_38726) ;  /* 0x0000006000027945 */ /* 0x000fe20003800000 */
[----:B------:R-:W-:Y:S01]  /*28a0*/  MOV R13, R5 ;  /* 0x00000005000d7202 */ /* 0x000fe20000000f00 */
[----:B0-----:R-:W-:-:S07]  /*28b0*/  IMAD.MOV.U32 R12, RZ, RZ, -0x1 ;  /* 0xffffffffff0c7424 */ /* 0x001fce00078e00ff */
[----:B-12-4-:R-:W-:Y:S05]  /*28c0*/  WARPSYNC.COLLECTIVE R12, `(.L_x_38727) ;  /* 0x000000000c087348 */ /* 0x016fea0003c00000 */
[----:B-1----:R0:W1:Y:S02]  /*28d0*/  SHFL.IDX P0, R12, R14, R13, R10 ;  /* 0x0000000d0e0c7389 */ /* 0x002064000000000a */
[----:B012-4-:R-:W-:Y:S05]  /*28e0*/  ENDCOLLECTIVE ;  /* 0x000000000000791b */ /* 0x017fea0003800000 */
.L_x_38727:
[----:B------:R-:W-:Y:S05]  /*28f0*/  BSYNC B2 ;  /* 0x0000000000027941 */ /* 0x000fea0003800000 */
.L_x_38726:
[----:B------:R-:W-:Y:S05]  /*2900*/  BRA `(.L_x_38728) ;  /* 0xffffffec00b87947 */ /* 0x000fea000383ffff */
.L_x_38702:
[----:B------:R-:W-:Y:S01]  /*2910*/  BSSY B1, `(.L_x_38729) ;  /* 0x0000006000017945 */ /* 0x000fe20003800000 */
[----:B------:R-:W-:Y:S01]  /*2920*/  IMAD.MOV.U32 R13, RZ, RZ, R23 ;  /* 0x000000ffff0d7224 */ /* 0x000fe200078e0017 */
[----:B0-----:R-:W-:-:S07]  /*2930*/  MOV R12, 0xffffffff ;  /* 0xffffffff000c7802 */ /* 0x001fce0000000f00 */
[----:B-123--:R-:W-:Y:S05]  /*2940*/  WARPSYNC.COLLECTIVE R12, `(.L_x_38730) ;  /* 0x000000000c087348 */ /* 0x00efea0003c00000 */
[----:B---3--:R0:W3:Y:S02]  /*2950*/  SHFL.IDX P0, R12, R14, R13, R10 ;  /* 0x0000000d0e0c7389 */ /* 0x0080e4000000000a */
[----:B0123--:R-:W-:Y:S05]  /*2960*/  ENDCOLLECTIVE ;  /* 0x000000000000791b */ /* 0x00ffea0003800000 */
.L_x_38730:
[----:B------:R-:W-:Y:S05]  /*2970*/  BSYNC B1 ;  /* 0x0000000000017941 */ /* 0x000fea0003800000 */
.L_x_38729:
[----:B------:R-:W-:Y:S05]  /*2980*/  BRA `(.L_x_38731) ;  /* 0xfffffff0009c7947 */ /* 0x000fea000383ffff */
.L_x_38704:
[----:B------:R-:W-:Y:S01]  /*2990*/  BSSY B1, `(.L_x_38732) ;  /* 0x0000006000017945 */ /* 0x000fe20003800000 */
[----:B------:R-:W-:Y:S02]  /*29a0*/  IMAD.MOV.U32 R13, RZ, RZ, R5 ;  /* 0x000000ffff0d7224 */ /* 0x000fe400078e0005 */
[----:B------:R-:W-:-:S07]  /*29b0*/  IMAD.MOV.U32 R12, RZ, RZ, -0x1 ;  /* 0xffffffffff0c7424 */ /* 0x000fce00078e00ff */
[----:B0-2---:R-:W-:Y:S05]  /*29c0*/  WARPSYNC.COLLECTIVE R12, `(.L_x_38733) ;  /* 0x000000000c087348 */ /* 0x005fea0003c00000 */
[----:B------:R1:W3:Y:S02]  /*29d0*/  SHFL.IDX P0, R12, R14, R13, R10 ;  /* 0x0000000d0e0c7389 */ /* 0x0002e4000000000a */
[----:B0123--:R-:W-:Y:S05]  /*29e0*/  ENDCOLLECTIVE ;  /* 0x000000000000791b */ /* 0x00ffea0003800000 */
.L_x_38733:
[----:B------:R-:W-:Y:S05]  /*29f0*/  BSYNC B1 ;  /* 0x0000000000017941 */ /* 0x000fea0003800000 */
.L_x_38732:
[----:B------:R-:W-:Y:S05]  /*2a00*/  BRA `(.L_x_38734) ;  /* 0xfffffff000907947 */ /* 0x000fea000383ffff */
.L_x_38711:
[----:B0-----:R-:W-:Y:S01]  /*2a10*/  IMAD.MOV.U32 R12, RZ, RZ, -0x1 ;  /* 0xffffffffff0c7424 */ /* 0x001fe200078e00ff */
[----:B------:R-:W-:-:S07]  /*2a20*/  MOV R13, R23 ;  /* 0x00000017000d7202 */ /* 0x000fce0000000f00 */
[----:B-12-4-:R-:W-:Y:S05]  /*2a30*/  WARPSYNC.COLLECTIVE R12, `(.L_x_38735) ;  /* 0x000000000c087348 */ /* 0x016fea0003c00000 */
[----:B-1----:R0:W1:Y:S02]  /*2a40*/  SHFL.IDX P0, R12, R14, R13, R10 ;  /* 0x0000000d0e0c7389 */ /* 0x002064000000000a */
[----:B012-4-:R-:W-:Y:S05]  /*2a50*/  ENDCOLLECTIVE ;  /* 0x000000000000791b */ /* 0x017fea0003800000 */
.L_x_38735:
[----:B------:R-:W-:Y:S01]  /*2a60*/  IMAD.MOV.U32 R17, RZ, RZ, R12 ;  /* 0x000000ffff117224 */ /* 0x000fe200078e000c */
[----:B------:R-:W-:Y:S06]  /*2a70*/  BRA `(.L_x_38736) ;  /* 0xfffffff4008c7947 */ /* 0x000fec000383ffff */
.L_x_38713:
[----:B------:R-:W-:Y:S01]  /*2a80*/  BSSY B0, `(.L_x_38737) ;  /* 0x0000006000007945 */ /* 0x000fe20003800000 */
[----:B------:R-:W-:Y:S01]  /*2a90*/  MOV R13, R5 ;  /* 0x00000005000d7202 */ /* 0x000fe20000000f00 */
[----:B0-----:R-:W-:-:S07]  /*2aa0*/  IMAD.MOV.U32 R12, RZ, RZ, -0x1 ;  /* 0xffffffffff0c7424 */ /* 0x001fce00078e00ff */
[----:B-12-4-:R-:W-:Y:S05]  /*2ab0*/  WARPSYNC.COLLECTIVE R12, `(.L_x_38738) ;  /* 0x000000000c087348 */ /* 0x016fea0003c00000 */
[----:B-1----:R0:W1:Y:S02]  /*2ac0*/  SHFL.IDX P0, R12, R14, R13, R10 ;  /* 0x0000000d0e0c7389 */ /* 0x002064000000000a */
[----:B012-4-:R-:W-:Y:S05]  /*2ad0*/  ENDCOLLECTIVE ;  /* 0x000000000000791b */ /* 0x017fea0003800000 */
.L_x_38738:
[----:B------:R-:W-:Y:S05]  /*2ae0*/  BSYNC B0 ;  /* 0x0000000000007941 */ /* 0x000fea0003800000 */
.L_x_38737:
[----:B------:R-:W-:Y:S05]  /*2af0*/  BRA `(.L_x_38739) ;  /* 0xfffffff400807947 */ /* 0x000fea000383ffff */
.L_x_38740:
        /* <DEDUP_REMOVED lines=16> */
.L_x_58598:


//--------------------- .text._Z9cuda_gemmIiLi256ELi2ELi1ELi16ELi2ELi2ELi32ELi0ELi1EEviiiPT_S1_S1_ii --------------------------
	.section	.text._Z9cuda_gemmIiLi256ELi2ELi1ELi16ELi2ELi2ELi32ELi0ELi1EEviiiPT_S1_S1_ii,"ax",@progbits
	.align	128
        .global         _Z9cuda_gemmIiLi256ELi2ELi1ELi16ELi2ELi2ELi32ELi0ELi1EEviiiPT_S1_S1_ii
        .type           _Z9cuda_gemmIiLi256ELi2ELi1ELi16ELi2ELi2ELi32ELi0ELi1EEviiiPT_S1_S1_ii,@function
        .size           _Z9cuda_gemmIiLi256ELi2ELi1ELi16ELi2ELi2ELi32ELi0ELi1EEviiiPT_S1_S1_ii,(.L_x_58599 - _Z9cuda_gemmIiLi256ELi2ELi1ELi16ELi2ELi2ELi32ELi0ELi1EEviiiPT_S1_S1_ii)
        .other          _Z9cuda_gemmIiLi256ELi2ELi1ELi16ELi2ELi2ELi32ELi0ELi1EEviiiPT_S1_S1_ii,@"STO_CUDA_ENTRY STV_DEFAULT"
_Z9cuda_gemmIiLi256ELi2ELi1ELi16ELi2ELi2ELi32ELi0ELi1EEviiiPT_S1_S1_ii:
.text._Z9cuda_gemmIiLi256ELi2ELi1ELi16ELi2ELi2ELi32ELi0ELi1EEviiiPT_S1_S1_ii:
        /* <DEDUP_REMOVED lines=12> */
.L_x_38743:
        /* <DEDUP_REMOVED lines=11> */
.L_x_38742:
[----:B------:R-:W-:Y:S05]  /*0170*/  BSYNC.RECONVERGENT B0 ;  /* 0x0000000000007941 */ /* 0x000fea0003800200 */
.L_x_38741:
        /* <DEDUP_REMOVED lines=57> */
.L_x_38762:
        /* <DEDUP_REMOVED lines=33> */
.L_x_38747:
[----:B------:R-:W-:Y:S05]  /*0720*/  BSYNC.RECONVERGENT B1 ;  /* 0x0000000000017941 */ /* 0x000fea0003800200 */
.L_x_38746:
        /* <DEDUP_REMOVED lines=11> */
.L_x_38750:
        /* <DEDUP_REMOVED lines=26> */
.L_x_38749:
[----:B------:R-:W-:Y:S05]  /*0980*/  BSYNC.RECONVERGENT B1 ;  /* 0x0000000000017941 */ /* 0x000fea0003800200 */
.L_x_38748:
        /* <DEDUP_REMOVED lines=16> */
.L_x_38752:
[----:B------:R-:W-:Y:S05]  /*0a90*/  BSYNC.RECONVERGENT B1 ;  /* 0x0000000000017941 */ /* 0x000fea0003800200 */
.L_x_38751:
[----:B------:R-:W-:Y:S05]  /*0aa0*/  @!P2 BRA `(.L_x_38745) ;  /* 0x000000000038a947 */ /* 0x000fea0003800000 */
[----:B------:R-:W4:Y:S01]  /*0ab0*/  S2R R4, SR_CgaCtaId ;  /* 0x0000000000047919 */ /* 0x000f220000008800 */
[----:B---3--:R-:W-:-:S05]  /*0ac0*/  MOV R3, 0x400 ;  /* 0x0000040000037802 */ /* 0x008fca0000000f00 */
[----:B------:R-:W-:-:S05]  /*0ad0*/  VIADD R3, R3, 0x100 ;  /* 0x0000010003037836 */ /* 0x000fca0000000000 */
[----:B----4-:R-:W-:-:S07]  /*0ae0*/  LEA R7, R4, R3, 0x18 ;  /* 0x0000000304077211 */ /* 0x010fce00078ec0ff */
.L_x_38753:
        /* <DEDUP_REMOVED lines=10> */
.L_x_38745:
[----:B------:R-:W-:Y:S05]  /*0b90*/  BSYNC.RECONVERGENT B0 ;  /* 0x0000000000007941 */ /* 0x000fea0003800200 */
.L_x_38744:
        /* <DEDUP_REMOVED lines=17> */
.L_x_38756:
[----:B0-----:R-:W-:Y:S01]  /*0cb0*/  IMAD R7, R5, 0xc, R18 ;  /* 0x0000000c05077824 */ /* 0x001fe200078e0212 */
[----:B------:R-:W-:-:S05]  /*0cc0*/  UMOV UR10, 0xffffffff ;  /* 0xffffffff000a7882 */ /* 0x000fca0000000000 */
[----:B------:R-:W2:Y:S01]  /*0cd0*/  LDS R7, [R7] ;  /* 0x0000000007077984 */ /* 0x000ea20000000800 */
[----:B------:R-:W-:Y:S05]  /*0ce0*/  BRA.DIV UR10, `(.L_x_38755) ;  /* 0x000000060aa47947 */ /* 0x000fea000b800000 */
[----:B--2---:R-:W1:Y:S04]  /*0cf0*/  SHFL.IDX PT, R9, R7, R15, 0x1e1f ;  /* 0x001e1f0f07097589 */ /* 0x004e6800000e0000 */
[----:B------:R2:W3:Y:S01]  /*0d00*/  SHFL.IDX PT, R10, R7, R16, 0x1e1f ;  /* 0x001e1f10070a7589 */ /* 0x0004e200000e0000 */
[----:B-1----:R-:W-:-:S07]  /*0d10*/  IMAD R8, R2, R9, RZ ;  /* 0x0000000902087224 */ /* 0x002fce00078e02ff */
.L_x_38766:
        /* <DEDUP_REMOVED lines=10> */
.L_x_38754:
        /* <DEDUP_REMOVED lines=42> */
.L_x_38760:
[----:B------:R-:W-:Y:S05]  /*1060*/  BSYNC.RECONVERGENT B1 ;  /* 0x0000000000017941 */ /* 0x000fea0003800200 */
.L_x_38759:
[----:B------:R-:W-:Y:S05]  /*1070*/  @!P1 BRA `(.L_x_38758) ;  /* 0x0000000000a89947 */ /* 0x000fea0003800000 */
[----:B0--3--:R-:W0:Y:S01]  /*1080*/  S2R R5, SR_CgaCtaId ;  /* 0x0000000000057919 */ /* 0x009e220000008800 */
[----:B------:R-:W1:Y:S01]  /*1090*/  LDC.64 R2, c[0x0][0x3a0] ;  /* 0x0000e800ff027b82 */ /* 0x000e620000000a00 */
[----:B------:R-:W-:-:S04]  /*10a0*/  MOV R4, 0x400 ;  /* 0x0000040000047802 */ /* 0x000fc80000000f00 */
[----:B------:R-:W-:-:S04]  /*10b0*/  IADD3 R4, PT, PT, R4, 0x100, RZ ;  /* 0x0000010004047810 */ /* 0x000fc80007ffe0ff */
[----:B0-----:R-:W-:-:S07]  /*10c0*/  LEA R22, R5, R4, 0x18 ;  /* 0x0000000405167211 */ /* 0x001fce00078ec0ff */
.L_x_38761:
        /* <DEDUP_REMOVED lines=37> */
.L_x_38758:
[----:B------:R-:W-:Y:S05]  /*1320*/  BSYNC.RECONVERGENT B0 ;  /* 0x0000000000007941 */ /* 0x000fea0003800200 */
.L_x_38757:
[C---:B-1-3--:R-:W-:Y:S01]  /*1330*/  IMAD.SHL.U32 R2, R0.reuse, 0x2, RZ ;  /* 0x0000000200027824 */ /* 0x04afe200078e00ff */
[----:B------:R-:W-:-:S04]  /*1340*/  IADD3 R17, PT, PT, R0, R17, RZ ;  /* 0x0000001100117210 */ /* 0x000fc80007ffe0ff */
[----:B------:R-:W-:-:S13]  /*1350*/  ISETP.GE.U32.AND P0, PT, R17, R2, PT ;  /* 0x000000021100720c */ /* 0x000fda0003f06070 */
[----:B------:R-:W-:Y:S05]  /*1360*/  @!P0 BRA `(.L_x_38762) ;  /* 0xfffffff000688947 */ /* 0x000fea000383ffff */
[----:B------:R-:W-:Y:S05]  /*1370*/  EXIT ;  /* 0x000000000000794d */ /* 0x000fea0003800000 */
.L_x_38755:
[----:B------:R-:W-:Y:S01]  /*1380*/  HFMA2 R24, -RZ, RZ, 0, 0.005977630615234375 ;  /* 0x00001e1fff187431 */ /* 0x000fe200000001ff */
[----:B------:R-:W-:Y:S01]  /*1390*/  BSSY B0, `(.L_x_38763) ;  /* 0x0000006000007945 */ /* 0x000fe20003800000 */
[----:B------:R-:W-:Y:S02]  /*13a0*/  IMAD.MOV.U32 R22, RZ, RZ, R15 ;  /* 0x000000ffff167224 */ /* 0x000fe400078e000f */
[----:B------:R-:W-:-:S07]  /*13b0*/  IMAD.MOV.U32 R11, RZ, RZ, -0x1 ;  /* 0xffffffffff0b7424 */ /* 0x000fce00078e00ff */
[----:B012---:R-:W-:Y:S05]  /*13c0*/  WARPSYNC.COLLECTIVE R11, `(.L_x_38764) ;  /* 0x000000000b087348 */ /* 0x007fea0003c00000 */
[----:B--2---:R2:W3:Y:S02]  /*13d0*/  SHFL.IDX P1, R10, R7, R22, R24 ;  /* 0x00000016070a7389 */ /* 0x0044e40000020018 */
[----:B0123--:R-:W-:Y:S05]  /*13e0*/  ENDCOLLECTIVE ;  /* 0x000000000000791b */ /* 0x00ffea0003800000 */
.L_x_38764:
[----:B------:R-:W-:Y:S05]  /*13f0*/  BSYNC B0 ;  /* 0x0000000000007941 */ /* 0x000fea0003800000 */
.L_x_38763:
[----:B------:R-:W-:Y:S01]  /*1400*/  MOV R22, R16 ;  /* 0x0000001000167202 */ /* 0x000fe20000000f00 */
[----:B------:R-:W-:Y:S01]  /*1410*/  IMAD.MOV.U32 R24, RZ, RZ, 0x1e1f ;  /* 0x00001e1fff187424 */ /* 0x000fe200078e00ff */
[----:B------:R-:W-:Y:S01]  /*1420*/  MOV R11, 0xffffffff ;  /* 0xffffffff000b7802 */ /* 0x000fe20000000f00 */
[----:B------:R-:W-:-:S07]  /*1430*/  IMAD.MOV.U32 R9, RZ, RZ, R10 ;  /* 0x000000ffff097224 */ /* 0x000fce00078e000a */
[----:B------:R-:W-:Y:S05]  /*1440*/  WARPSYNC.COLLECTIVE R11, `(.L_x_38765) ;  /* 0x000000000b087348 */ /* 0x000fea0003c00000 */
[----:B------:R0:W1:Y:S02]  /*1450*/  SHFL.IDX P1, R10, R7, R22, R24 ;  /* 0x00000016070a7389 */ /* 0x0000640000020018 */
[----:B01----:R-:W-:Y:S05]  /*1460*/  ENDCOLLECTIVE ;  /* 0x000000000000791b */ /* 0x003fea0003800000 */
.L_x_38765:
[----:B------:R-:W-:Y:S01]  /*1470*/  IMAD R8, R2, R9, RZ ;  /* 0x0000000902087224 */ /* 0x000fe200078e02ff */
[----:B------:R-:W-:Y:S06]  /*1480*/  BRA `(.L_x_38766) ;  /* 0xfffffff800247947 */ /* 0x000fec000383ffff */
.L_x_38767:
        /* <DEDUP_REMOVED lines=15> */
.L_x_58599:


//--------------------- .text._Z9cuda_gemmIiLi256ELi2ELi1ELi16ELi2ELi2ELi32ELi0ELi0EEviiiPT_S1_S1_ii --------------------------
	.section	.text._Z9cuda_gemmIiLi256ELi2ELi1ELi16ELi2ELi2ELi32ELi0ELi0EEviiiPT_S1_S1_ii,"ax",@progbits
	.align	128
        .global         _Z9cuda_gemmIiLi256ELi2ELi1ELi16ELi2ELi2ELi32ELi0ELi0EEviiiPT_S1_S1_ii
        .type           _Z9cuda_gemmIiLi256ELi2ELi1ELi16ELi2ELi2ELi32ELi0ELi0EEviiiPT_S1_S1_ii,@function
        .size           _Z9cuda_gemmIiLi256ELi2ELi1ELi16ELi2ELi2ELi32ELi0ELi0EEviiiPT_S1_S1_ii,(.L_x_58600 - _Z9cuda_gemmIiLi256ELi2ELi1ELi16ELi2ELi2ELi32ELi0ELi0EEviiiPT_S1_S1_ii)
        .other          _Z9cuda_gemmIiLi256ELi2ELi1ELi16ELi2ELi2ELi32ELi0ELi0EEviiiPT_S1_S1_ii,@"STO_CUDA_ENTRY STV_DEFAULT"
_Z9cuda_gemmIiLi256ELi2ELi1ELi16ELi2ELi2ELi32ELi0ELi0EEviiiPT_S1_S1_ii:
.text._Z9cuda_gemmIiLi256ELi2ELi1ELi16ELi2ELi2ELi32ELi0ELi0EEviiiPT_S1_S1_ii:
        /* <DEDUP_REMOVED lines=36> */
.L_x_38770:
        /* <DEDUP_REMOVED lines=25> */
.L_x_38769:
[----:B------:R-:W-:Y:S05]  /*03d0*/  BSYNC.RECONVERGENT B0 ;  /* 0x0000000000007941 */ /* 0x000fea0003800200 */
.L_x_38768:
        /* <DEDUP_REMOVED lines=162> */
.L_x_38817:
        /* <DEDUP_REMOVED lines=29> */
.L_x_38774:
[----:B------:R-:W-:Y:S05]  /*0fd0*/  BSYNC.RECONVERGENT B1 ;  /* 0x0000000000017941 */ /* 0x000fea0003800200 */
.L_x_38773:
        /* <DEDUP_REMOVED lines=11> */
.L_x_38777:
        /* <DEDUP_REMOVED lines=27> */
.L_x_38776:
[----:B------:R-:W-:Y:S05]  /*1240*/  BSYNC.RECONVERGENT B1 ;  /* 0x0000000000017941 */ /* 0x000fea0003800200 */
.L_x_38775:
        /* <DEDUP_REMOVED lines=12> */
.L_x_38779:
[----:B------:R-:W-:Y:S05]  /*1310*/  BSYNC.RECONVERGENT B1 ;  /* 0x0000000000017941 */ /* 0x000fea0003800200 */
.L_x_38778:
[----:B------:R-:W-:Y:S05]  /*1320*/  @!P2 BRA `(.L_x_38772) ;  /* 0x000000000038a947 */ /* 0x000fea0003800000 */
[----:B------:R-:W2:Y:S01]  /*1330*/  S2R R18, SR_CgaCtaId ;  /* 0x0000000000127919 */ /* 0x000ea20000008800 */
[----:B------:R-:W-:-:S05]  /*1340*/  MOV R17, 0x400 ;  /* 0x0000040000117802 */ /* 0x000fca0000000f00 */
[----:B------:R-:W-:-:S05]  /*1350*/  VIADD R17, R17, 0x100 ;  /* 0x0000010011117836 */ /* 0x000fca0000000000 */
[----:B--2---:R-:W-:-:S07]  /*1360*/  LEA R21, R18, R17, 0x18 ;  /* 0x0000001112157211 */ /* 0x004fce00078ec0ff */
.L_x_38780:
        /* <DEDUP_REMOVED lines=10> */
.L_x_38772:
[----:B------:R-:W-:Y:S05]  /*1410*/  BSYNC.RECONVERGENT B0 ;  /* 0x0000000000007941 */ /* 0x000fea0003800200 */
.L_x_38771:
[----:B------:R-:W-:Y:S01]  /*1420*/  BAR.SYNC.DEFER_BLOCKING 0x0 ;  /* 0x0000000000007b1d */ /* 0x000fe20000010000 */
[----:B------:R-:W-:-:S09]  /*1430*/  UISETP.GE.AND UP0, UPT, UR6, 0x1, UPT ;  /* 0x000000010600788c */ /* 0x000fd2000bf06270 */
[----:B------:R-:W-:Y:S05]  /*1440*/  BRA.U !UP0, `(.L_x_38781) ;  /* 0x0000001108087547 */ /* 0x000fea000b800000 */
[----:B------:R-:W-:-:S09]  /*1450*/  UISETP.NE.AND UP0, UPT, UR25, 0x1, UPT ;  /* 0x000000011900788c */ /* 0x000fd2000bf05270 */
[----:B------:R-:W-:Y:S05]  /*1460*/  BRA.U UP0, `(.L_x_38782) ;  /* 0x00000005004c7547 */ /* 0x000fea000b800000 */
[----:B------:R-:W-:Y:S01]  /*1470*/  BSSY B1, `(.L_x_38783) ;  /* 0x0000051000017945 */ /* 0x000fe20003800000 */
[----:B------:R-:W-:-:S07]  /*1480*/  IMAD.MOV.U32 R21, RZ, RZ, RZ ;  /* 0x000000ffff157224 */ /* 0x000fce00078e00ff */
.L_x_38793:
        /* <DEDUP_REMOVED lines=16> */
.L_x_38784:
        /* <DEDUP_REMOVED lines=8> */
.L_x_38785:
        /* <DEDUP_REMOVED lines=30> */
.L_x_38792:
        /* <DEDUP_REMOVED lines=8> */
.L_x_38820:
[----:B--23--:R-:W-:-:S07]  /*1870*/  IMAD R29, R30, R18, RZ ;  /* 0x000000121e1d7224 */ /* 0x00cfce00078e02ff */
.L_x_38788:
[----:B------:R-:W-:Y:S05]  /*1880*/  @!P3 BRA `(.L_x_38790) ;  /* 0x000000000014b947 */ /* 0x000fea0003800000 */
[----:B------:R-:W-:-:S03]  /*1890*/  UMOV UR12, 0xffffffff ;  /* 0xffffffff000c7882 */ /* 0x000fc60000000000 */
[----:B------:R-:W-:Y:S05]  /*18a0*/  BRA.DIV UR12, `(.L_x_38791) ;  /* 0x0000001a0cd47947 */ /* 0x000fea000b800000 */
[----:B------:R-:W-:-:S05]  /*18b0*/  MOV R17, UR10 ;  /* 0x0000000a00117c02 */ /* 0x000fca0008000f00 */
[----:B0-----:R0:W2:Y:S02]  /*18c0*/  SHFL.IDX PT, R18, R16, R6, R17 ;  /* 0x0000000610127389 */ /* 0x0010a400000e0011 */
.L_x_38823:
[----:B--2---:R-:W-:-:S07]  /*18d0*/  IMAD R29, R28, R18, R29 ;  /* 0x000000121c1d7224 */ /* 0x004fce00078e021d */
.L_x_38790:
        /* <DEDUP_REMOVED lines=8> */
.L_x_38787:
[----:B------:R-:W-:Y:S05]  /*1960*/  BSYNC B0 ;  /* 0x0000000000007941 */ /* 0x000fea0003800000 */
.L_x_38786:
[----:B------:R-:W-:Y:S05]  /*1970*/  @!P4 BRA `(.L_x_38793) ;  /* 0xfffffff800c4c947 */ /* 0x000fea000383ffff */
[----:B------:R-:W-:Y:S05]  /*1980*/  BSYNC B1 ;  /* 0x0000000000017941 */ /* 0x000fea0003800000 */
.L_x_38783:
[----:B------:R-:W-:Y:S05]  /*1990*/  BRA `(.L_x_38781) ;  /* 0x0000000800b47947 */ /* 0x000fea0003800000 */
.L_x_38782:
[----:B------:R-:W3:Y:S02]  /*19a0*/  LDCU UR12, c[0x0][0x3ac] ;  /* 0x00007580ff0c77ac */ /* 0x000ee40008000800 */
[----:B---3--:R-:W-:-:S09]  /*19b0*/  UISETP.GT.U32.AND UP0, UPT, UR12, 0x1f, UPT ;  /* 0x0000001f0c00788c */ /* 0x008fd2000bf04070 */
[----:B------:R-:W-:Y:S05]  /*19c0*/  BRA.U UP0, `(.L_x_38794) ;  /* 0x0000000500047547 */ /* 0x000fea000b800000 */
[----:B------:R-:W-:-:S07]  /*19d0*/  IMAD.MOV.U32 R21, RZ, RZ, RZ ;  /* 0x000000ffff157224 */ /* 0x000fce00078e00ff */
.L_x_38801:
        /* <DEDUP_REMOVED lines=42> */
.L_x_38800:
[----:B0-----:R-:W-:Y:S01]  /*1c80*/  IMAD R16, R27, 0xc, R22 ;  /* 0x0000000c1b107824 */ /* 0x001fe200078e0216 */
[----:B------:R-:W-:-:S05]  /*1c90*/  UMOV UR12, 0xffffffff ;  /* 0xffffffff000c7882 */ /* 0x000fca0000000000 */
[----:B------:R-:W0:Y:S01]  /*1ca0*/  LDS R16, [R16] ;  /* 0x0000000010107984 */ /* 0x000e220000000800 */
[----:B------:R-:W-:Y:S05]  /*1cb0*/  BRA.DIV UR12, `(.L_x_38797) ;  /* 0x000000160cf47947 */ /* 0x000fea000b800000 */
[----:B------:R-:W-:-:S06]  /*1cc0*/  MOV R18, UR10 ;  /* 0x0000000a00127c02 */ /* 0x000fcc0008000f00 */
[----:B0-----:R0:W4:Y:S02]  /*1cd0*/  SHFL.IDX PT, R18, R16, R25, R18 ;  /* 0x0000001910127389 */ /* 0x00112400000e0012 */
.L_x_38826:
[----:B---34-:R-:W-:Y:S01]  /*1ce0*/  IMAD R29, R30, R18, RZ ;  /* 0x000000121e1d7224 */ /* 0x018fe200078e02ff */
[----:B------:R-:W-:Y:S06]  /*1cf0*/  @!P4 BRA `(.L_x_38798) ;  /* 0x000000000014c947 */ /* 0x000fec0003800000 */
[----:B------:R-:W-:-:S03]  /*1d00*/  UMOV UR12, 0xffffffff ;  /* 0xffffffff000c7882 */ /* 0x000fc60000000000 */
[----:B------:R-:W-:Y:S05]  /*1d10*/  BRA.DIV UR12, `(.L_x_38799) ;  /* 0x0000001a0c007947 */ /* 0x000fea000b800000 */
[----:B------:R-:W-:-:S05]  /*1d20*/  IMAD.U32 R17, RZ, RZ, UR10 ;  /* 0x0000000aff117e24 */ /* 0x000fca000f8e00ff */
[----:B------:R3:W4:Y:S02]  /*1d30*/  SHFL.IDX PT, R18, R16, R6, R17 ;  /* 0x0000000610127389 */ /* 0x00072400000e0011 */
.L_x_38829:
[----:B--2-4-:R-:W-:-:S07]  /*1d40*/  IMAD R29, R28, R18, R29 ;  /* 0x000000121c1d7224 */ /* 0x014fce00078e021d */
.L_x_38798:
[C---:B---3--:R-:W-:Y:S01]  /*1d50*/  IMAD R17, R27.reuse, UR6, R23 ;  /* 0x000000061b117c24 */ /* 0x048fe2000f8e0217 */
[----:B------:R-:W-:-:S03]  /*1d60*/  IADD3 R27, PT, PT, R27, UR8, RZ ;  /* 0x000000081b1b7c10 */ /* 0x000fc6000fffe0ff */
[----:B0-----:R-:W-:Y:S01]  /*1d70*/  IMAD R16, R17, 0x4, R20 ;  /* 0x0000000411107824 */ /* 0x001fe200078e0214 */
[----:B------:R-:W-:-:S04]  /*1d80*/  ISETP.GE.AND P0, PT, R27, UR31, PT ;  /* 0x0000001f1b007c0c */ /* 0x000fc8000bf06270 */
[----:B------:R0:W-:Y:S09]  /*1d90*/  STS [R16], R29 ;  /* 0x0000001d10007388 */ /* 0x0001f20000000800 */
[----:B------:R-:W-:Y:S05]  /*1da0*/  @!P0 BRA `(.L_x_38800) ;  /* 0xfffffffc00b48947 */ /* 0x000fea000383ffff */
.L_x_38796:
[----:B------:R-:W-:Y:S05]  /*1db0*/  BSYNC B0 ;  /* 0x0000000000007941 */ /* 0x000fea0003800000 */
.L_x_38795:
[----:B------:R-:W-:Y:S05]  /*1dc0*/  @!P2 BRA `(.L_x_38801) ;  /* 0xfffffffc0004a947 */ /* 0x000fea000383ffff */
[----:B------:R-:W-:Y:S05]  /*1dd0*/  BRA `(.L_x_38781) ;  /* 0x0000000400a47947 */ /* 0x000fea0003800000 */
.L_x_38794:
[----:B------:R-:W-:-:S07]  /*1de0*/  IMAD.MOV.U32 R21, RZ, RZ, RZ ;  /* 0x000000ffff157224 */ /* 0x000fce00078e00ff */
.L_x_38811:
        /* <DEDUP_REMOVED lines=16> */
.L_x_38802:
        /* <DEDUP_REMOVED lines=8> */
.L_x_38803:
        /* <DEDUP_REMOVED lines=27> */
.L_x_38810:
        /* <DEDUP_REMOVED lines=8> */
.L_x_38831:
[----:B--23--:R-:W-:-:S07]  /*21a0*/  IMAD R29, R30, R29, RZ ;  /* 0x0000001d1e1d7224 */ /* 0x00cfce00078e02ff */
.L_x_38805:
[----:B------:R-:W-:Y:S05]  /*21b0*/  @!P3 BRA `(.L_x_38807) ;  /* 0x000000000014b947 */ /* 0x000fea0003800000 */
[----:B------:R-:W-:-:S03]  /*21c0*/  UMOV UR12, 0xffffffff ;  /* 0xffffffff000c7882 */ /* 0x000fc60000000000 */
[----:B------:R-:W-:Y:S05]  /*21d0*/  BRA.DIV UR12, `(.L_x_38808) ;  /* 0x000000160c147947 */ /* 0x000fea000b800000 */
[----:B------:R-:W-:-:S05]  /*21e0*/  IMAD.U32 R17, RZ, RZ, UR10 ;  /* 0x0000000aff117e24 */ /* 0x000fca000f8e00ff */
[----:B0-----:R0:W2:Y:S02]  /*21f0*/  SHFL.IDX PT, R18, R16, R6, R17 ;  /* 0x0000000610127389 */ /* 0x0010a400000e0011 */
.L_x_38834:
[----:B--2---:R-:W-:-:S07]  /*2200*/  IMAD R29, R28, R18, R29 ;  /* 0x000000121c1d7224 */ /* 0x004fce00078e021d */
.L_x_38807:
[----:B0-----:R-:W-:-:S07]  /*2210*/  IMAD.U32 R16, RZ, RZ, UR24 ;  /* 0x00000018ff107e24 */ /* 0x001fce000f8e00ff */
.L_x_38809:
        /* <DEDUP_REMOVED lines=36> */
.L_x_38804:
[----:B------:R-:W-:Y:S05]  /*2460*/  @!P4 BRA `(.L_x_38811) ;  /* 0xfffffff80060c947 */ /* 0x000fea000383ffff */
.L_x_38781:
        /* <DEDUP_REMOVED lines=117> */
.L_x_38815:
[----:B------:R-:W-:Y:S05]  /*2bc0*/  BSYNC.RECONVERGENT B1 ;  /* 0x0000000000017941 */ /* 0x000fea0003800200 */
.L_x_38814:
        /* <DEDUP_REMOVED lines=13> */
.L_x_38816:
        /* <DEDUP_REMOVED lines=104> */
.L_x_38813:
[----:B------:R-:W-:Y:S05]  /*3320*/  BSYNC.RECONVERGENT B0 ;  /* 0x0000000000007941 */ /* 0x000fea0003800200 */
.L_x_38812:
[----:B------:R-:W-:-:S04]  /*3330*/  UIADD3 UR9, UPT, UPT, UR27, UR9, URZ ;  /* 0x000000091b097290 */ /* 0x000fc8000fffe0ff */
[----:B------:R-:W-:-:S09]  /*3340*/  UISETP.GE.U32.AND UP0, UPT, UR9, UR28, UPT ;  /* 0x0000001c0900728c */ /* 0x000fd2000bf06070 */
[----:B------:R-:W-:Y:S05]  /*3350*/  BRA.U !UP0, `(.L_x_38817) ;  /* 0xffffffd908a87547 */ /* 0x000fea000b83ffff */
[----:B------:R-:W-:Y:S05]  /*3360*/  EXIT ;  /* 0x000000000000794d */ /* 0x000fea0003800000 */
.L_x_38789:
[----:B------:R-:W-:Y:S01]  /*3370*/  BSSY B2, `(.L_x_38818) ;  /* 0x0000007000027945 */ /* 0x000fe20003800000 */
[----:B------:R-:W-:Y:S01]  /*3380*/  MOV R18, UR10 ;  /* 0x0000000a00127c02 */ /* 0x000fe20008000f00 */
[----:B------:R-:W-:Y:S01]  /*3390*/  IMAD.MOV.U32 R17, RZ, RZ, R25 ;  /* 0x000000ffff117224 */ /* 0x000fe200078e0019 */
[----:B------:R-:W-:-:S07]  /*33a0*/  MOV R19, 0xffffffff ;  /* 0xffffffff00137802 */ /* 0x000fce0000000f00 */
[----:B01-3--:R-:W-:Y:S05]  /*33b0*/  WARPSYNC.COLLECTIVE R19, `(.L_x_38819) ;  /* 0x0000000013087348 */ /* 0x00bfea0003c00000 */
[----:B0-----:R0:W2:Y:S02]  /*33c0*/  SHFL.IDX P0, R18, R16, R17, R18 ;  /* 0x0000001110127389 */ /* 0x0010a40000000012 */
[----:B0123--:R-:W-:Y:S05]  /*33d0*/  ENDCOLLECTIVE ;  /* 0x000000000000791b */ /* 0x00ffea0003800000 */
.L_x_38819:
[----:B------:R-:W-:Y:S05]  /*33e0*/  BSYNC B2 ;  /* 0x0000000000027941 */ /* 0x000fea0003800000 */
.L_x_38818:
[----:B------:R-:W-:Y:S05]  /*33f0*/  BRA `(.L_x_38820) ;  /* 0xffffffe4001c7947 */ /* 0x000fea000383ffff */
.L_x_38791:
[----:B------:R-:W-:Y:S01]  /*3400*/  BSSY B2, `(.L_x_38821) ;  /* 0x0000007000027945 */ /* 0x000fe20003800000 */
[----:B------:R-:W-:Y:S01]  /*3410*/  IMAD.U32 R18, RZ, RZ, UR10 ;  /* 0x0000000aff127e24 */ /* 0x000fe2000f8e00ff */
[----:B------:R-:W-:Y:S01]  /*3420*/  MOV R17, R6 ;  /* 0x0000000600117202 */ /* 0x000fe20000000f00 */
[----:B------:R-:W-:-:S07]  /*3430*/  IMAD.MOV.U32 R19, RZ, RZ, -0x1 ;  /* 0xffffffffff137424 */ /* 0x000fce00078e00ff */
[----:B01-3--:R-:W-:Y:S05]  /*3440*/  WARPSYNC.COLLECTIVE R19, `(.L_x_38822) ;  /* 0x0000000013087348 */ /* 0x00bfea0003c00000 */
[----:B0-----:R0:W2:Y:S02]  /*3450*/  SHFL.IDX P0, R18, R16, R17, R18 ;  /* 0x0000001110127389 */ /* 0x0010a40000000012 */
[----:B0123--:R-:W-:Y:S05]  /*3460*/  ENDCOLLECTIVE ;  /* 0x000000000000791b */ /* 0x00ffea0003800000 */
.L_x_38822:
[----:B------:R-:W-:Y:S05]  /*3470*/  BSYNC B2 ;  /* 0x0000000000027941 */ /* 0x000fea0003800000 */
.L_x_38821:
[----:B------:R-:W-:Y:S05]  /*3480*/  BRA `(.L_x_38823) ;  /* 0xffffffe400107947 */ /* 0x000fea000383ffff */
.L_x_38797:
[----:B------:R-:W-:Y:S01]  /*3490*/  BSSY B1, `(.L_x_38824) ;  /* 0x0000007000017945 */ /* 0x000fe20003800000 */
[----:B------:R-:W-:Y:S01]  /*34a0*/  MOV R18, UR10 ;  /* 0x0000000a00127c02 */ /* 0x000fe20008000f00 */
[----:B------:R-:W-:Y:S01]  /*34b0*/  IMAD.MOV.U32 R17, RZ, RZ, R25 ;  /* 0x000000ffff117224 */ /* 0x000fe200078e0019 */
[----:B------:R-:W-:-:S07]  /*34c0*/  MOV R19, 0xffffffff ;  /* 0xffffffff00137802 */ /* 0x000fce0000000f00 */
[----:B0123--:R-:W-:Y:S05]  /*34d0*/  WARPSYNC.COLLECTIVE R19, `(.L_x_38825) ;  /* 0x0000000013087348 */ /* 0x00ffea0003c00000 */
[----:B0-----:R0:W4:Y:S02]  /*34e0*/  SHFL.IDX P0, R18, R16, R17, R18 ;  /* 0x0000001110127389 */ /* 0x0011240000000012 */
[----:B01234-:R-:W-:Y:S05]  /*34f0*/  ENDCOLLECTIVE ;  /* 0x000000000000791b */ /* 0x01ffea0003800000 */
.L_x_38825:
[----:B------:R-:W-:Y:S05]  /*3500*/  BSYNC B1 ;  /* 0x0000000000017941 */ /* 0x000fea0003800000 */
.L_x_38824:
[----:B------:R-:W-:Y:S05]  /*3510*/  BRA `(.L_x_38826) ;  /* 0xffffffe400f07947 */ /* 0x000fea000383ffff */
.L_x_38799:
[----:B------:R-:W-:Y:S01]  /*3520*/  BSSY B1, `(.L_x_38827) ;  /* 0x0000007000017945 */ /* 0x000fe20003800000 */
[----:B------:R-:W-:Y:S01]  /*3530*/  IMAD.U32 R18, RZ, RZ, UR10 ;  /* 0x0000000aff127e24 */ /* 0x000fe2000f8e00ff */
[----:B------:R-:W-:Y:S01]  /*3540*/  MOV R17, R6 ;  /* 0x0000000600117202 */ /* 0x000fe20000000f00 */
[----:B------:R-:W-:-:S07]  /*3550*/  IMAD.MOV.U32 R19, RZ, RZ, -0x1 ;  /* 0xffffffffff137424 */ /* 0x000fce00078e00ff */
[----:B012---:R-:W-:Y:S05]  /*3560*/  WARPSYNC.COLLECTIVE R19, `(.L_x_38828) ;  /* 0x0000000013087348 */ /* 0x007fea0003c00000 */
[----:B------:R3:W4:Y:S02]  /*3570*/  SHFL.IDX P0, R18, R16, R17, R18 ;  /* 0x0000001110127389 */ /* 0x0007240000000012 */
[----:B01234-:R-:W-:Y:S05]  /*3580*/  ENDCOLLECTIVE ;  /* 0x000000000000791b */ /* 0x01ffea0003800000 */
.L_x_38828:
[----:B------:R-:W-:Y:S05]  /*3590*/  BSYNC B1 ;  /* 0x0000000000017941 */ /* 0x000fea0003800000 */
.L_x_38827:
[----:B------:R-:W-:Y:S05]  /*35a0*/  BRA `(.L_x_38829) ;  /* 0xffffffe400e47947 */ /* 0x000fea000383ffff */
.L_x_38806:
[----:B------:R-:W-:Y:S01]  /*35b0*/  MOV R18, UR10 ;  /* 0x0000000a00127c02 */ /* 0x000fe20008000f00 */
[----:B------:R-:W-:Y:S01]  /*35c0*/  IMAD.MOV.U32 R17, RZ, RZ, R25 ;  /* 0x000000ffff117224 */ /* 0x000fe200078e0019 */
[----:B------:R-:W-:-:S07]  /*35d0*/  MOV R19, 0xffffffff ;  /* 0xffffffff00137802 */ /* 0x000fce0000000f00 */
[----:B01-3--:R-:W-:Y:S05]  /*35e0*/  WARPSYNC.COLLECTIVE R19, `(.L_x_38830) ;  /* 0x0000000013087348 */ /* 0x00bfea0003c00000 */
[----:B0-----:R0:W2:Y:S02]  /*35f0*/  SHFL.IDX P0, R18, R16, R17, R18 ;  /* 0x0000001110127389 */ /* 0x0010a40000000012 */
[----:B0123--:R-:W-:Y:S05]  /*3600*/  ENDCOLLECTIVE ;  /* 0x000000000000791b */ /* 0x00ffea0003800000 */
.L_x_38830:
[----:B------:R-:W-:Y:S01]  /*3610*/  IMAD.MOV.U32 R29, RZ, RZ, R18 ;  /* 0x000000ffff1d7224 */ /* 0x000fe200078e0012 */
[----:B------:R-:W-:Y:S06]  /*3620*/  BRA `(.L_x_38831) ;  /* 0xffffffe800dc7947 */ /* 0x000fec000383ffff */
.L_x_38808:
[----:B------:R-:W-:Y:S01]  /*3630*/  BSSY B0, `(.L_x_38832) ;  /* 0x0000007000007945 */ /* 0x000fe20003800000 */
[----:B------:R-:W-:Y:S01]  /*3640*/  MOV R18, UR10 ;  /* 0x0000000a00127c02 */ /* 0x000fe20008000f00 */
[----:B------:R-:W-:Y:S01]  /*3650*/  IMAD.MOV.U32 R17, RZ, RZ, R6 ;  /* 0x000000ffff117224 */ /* 0x000fe200078e0006 */
[----:B------:R-:W-:-:S07]  /*3660*/  MOV R19, 0xffffffff ;  /* 0xffffffff00137802 */ /* 0x000fce0000000f00 */
[----:B01-3--:R-:W-:Y:S05]  /*3670*/  WARPSYNC.COLLECTIVE R19, `(.L_x_38833) ;  /* 0x0000000013087348 */ /* 0x00bfea0003c00000 */
[----:B0-----:R0:W2:Y:S02]  /*3680*/  SHFL.IDX P0, R18, R16, R17, R18 ;  /* 0x0000001110127389 */ /* 0x0010a40000000012 */
[----:B0123--:R-:W-:Y:S05]  /*3690*/  ENDCOLLECTIVE ;  /* 0x000000000000791b */ /* 0x00ffea0003800000 */
.L_x_38833:
[----:B------:R-:W-:Y:S05]  /*36a0*/  BSYNC B0 ;  /* 0x0000000000007941 */ /* 0x000fea0003800000 */
.L_x_38832:
[----:B------:R-:W-:Y:S05]  /*36b0*/  BRA `(.L_x_38834) ;  /* 0xffffffe800d07947 */ /* 0x000fea000383ffff */
.L_x_38835:
        /* <DEDUP_REMOVED lines=12> */
.L_x_58600:


//--------------------- .text._Z9cuda_gemmIiLi256ELi1ELi1ELi1024ELi128ELi128ELi32ELi1ELi1EEviiiPT_S1_S1_ii --------------------------
	.section	.text._Z9cuda_gemmIiLi256ELi1ELi1ELi1024ELi128ELi128ELi32ELi1ELi1EEviiiPT_S1_S1_ii,"ax",@progbits
	.align	128
        .global         _Z9cuda_gemmIiLi256ELi1ELi1ELi1024ELi128ELi128ELi32ELi1ELi1EEviiiPT_S1_S1_ii
        .type           _Z9cuda_gemmIiLi256ELi1ELi1ELi1024ELi128ELi128ELi32ELi1ELi1EEviiiPT_S1_S1_ii,@function
        .size           _Z9cuda_gemmIiLi256ELi1ELi1ELi1024ELi128ELi128ELi32ELi1ELi1EEviiiPT_S1_S1_ii,(.L_x_58123 - _Z9cuda_gemmIiLi256ELi1ELi1ELi1024ELi128ELi128ELi32ELi1ELi1EEviiiPT_S1_S1_ii)
        .other          _Z9cuda_gemmIiLi256ELi1ELi1ELi1024ELi128ELi128ELi32ELi1ELi1EEviiiPT_S1_S1_ii,@"STO_CUDA_ENTRY STV_DEFAULT"
_Z9cuda_gemmIiLi256ELi1ELi1ELi1024ELi128ELi128ELi32ELi1ELi1EEviiiPT_S1_S1_ii:
.text._Z9cuda_gemmIiLi256ELi1ELi1ELi1024ELi128ELi128ELi32ELi1ELi1EEviiiPT_S1_S1_ii:
[----:B------:R-:W-:Y:S01]  /*0000*/  LDC R1, c[0x0][0x37c] ;  /* 0x0000df00ff017b82 */ /* 0x000fe20000000800 */
[----:B------:R-:W0:Y:S07]  /*0010*/  S2R R0, SR_CTAID.Y ;  /* 0x0000000000007919 */ /* 0x000e2e0000002600 */
[----:B------:R-:W1:Y:S01]  /*0020*/  LDC R2, c[0x0][0x360] ;  /* 0x0000d800ff027b82 */ /* 0x000e620000000800 */
[----:B------:R-:W0:Y:S02]  /*0030*/  LDCU UR4, c[0x0][0x374] ;  /* 0x00006e80ff0477ac */ /* 0x000e240008000800 */
[----:B0-----:R-:W-:-:S13]  /*0040*/  ISETP.GE.U32.AND P0, PT, R0, UR4, PT ;  /* 0x0000000400007c0c */ /* 0x001fda000bf06070 */
[----:B------:R-:W-:Y:S05]  /*0050*/  @P0 EXIT ;  /* 0x000000000000094d */ /* 0x000fea0003800000 */
[----:B------:R-:W0:Y:S01]  /*0060*/  S2R R3, SR_TID.X ;  /* 0x0000000000037919 */ /* 0x000e220000002100 */
[----:B-1----:R-:W-:Y:S02]  /*0070*/  LOP3.LUT R16, R2, 0xffff, RZ, 0xc0, !PT ;  /* 0x0000ffff02107812 */ /* 0x002fe400078ec0ff */
[----:B------:R-:W-:Y:S01]  /*0080*/  MOV R17, 0x100 ;  /* 0x0000010000117802 */ /* 0x000fe20000000f00 */
[----:B------:R-:W1:Y:S01]  /*0090*/  S2R R4, SR_CTAID.X ;  /* 0x0000000000047919 */ /* 0x000e620000002500 */
[C---:B0-----:R-:W-:Y:S01]  /*00a0*/  IMAD.IADD R5, R3.reuse, 0x1, R2 ;  /* 0x0000000103057824 */ /* 0x041fe200078e0202 */
[----:B------:R-:W-:-:S04]  /*00b0*/  LOP3.LUT R7, R3, 0x1f, RZ, 0xc0, !PT ;  /* 0x0000001f03077812 */ /* 0x000fc800078ec0ff */
[----:B------:R-:W-:Y:S01]  /*00c0*/  LOP3.LUT R8, R5, 0x3ff, RZ, 0x3c, !PT ;  /* 0x000003ff05087812 */ /* 0x000fe200078e3cff */
[----:B-1----:R-:W-:-:S03]  /*00d0*/  IMAD R6, R4, 0x20, R7 ;  /* 0x0000002004067824 */ /* 0x002fc600078e0207 */
[----:B------:R-:W-:-:S07]  /*00e0*/  LOP3.LUT R15, R8, 0xffff, RZ, 0xc0, !PT ;  /* 0x0000ffff080f7812 */ /* 0x000fce00078ec0ff */
[----:B------:R-:W-:Y:S05]  /*00f0*/  CALL.REL.NOINC `($__internal_172_$__cuda_sm20_div_u16) ;  /* 0x0000001400fc7944 */ /* 0x000fea0003c00000 */
[----:B------:R-:W0:Y:S01]  /*0100*/  S2R R12, SR_CgaCtaId ;  /* 0x00000000000c7919 */ /* 0x000e220000008800 */
[----:B------:R-:W1:Y:S01]  /*0110*/  LDC.64 R8, c[0x0][0x390] ;  /* 0x0000e400ff087b82 */ /* 0x000e620000000a00 */
[----:B------:R-:W-:Y:S01]  /*0120*/  LOP3.LUT R21, R16, 0x3, RZ, 0xc0, !PT ;  /* 0x0000000310157812 */ /* 0x000fe200078ec0ff */
[----:B------:R-:W2:Y:S01]  /*0130*/  LDCU.64 UR6, c[0x0][0x358] ;  /* 0x00006b00ff0677ac */ /* 0x000ea20008000a00 */
[----:B------:R-:W-:Y:S01]  /*0140*/  MOV R13, 0x400 ;  /* 0x00000400000d7802 */ /* 0x000fe20000000f00 */
[----:B------:R-:W-:Y:S01]  /*0150*/  BSSY.RECONVERGENT B0, `(.L_x_38836) ;  /* 0x0000017000007945 */ /* 0x000fe20003800200 */
[----:B------:R-:W-:Y:S01]  /*0160*/  ISETP.NE.AND P0, PT, R21, 0x2, PT ;  /* 0x000000021500780c */ /* 0x000fe20003f05270 */
[----:B------:R-:W-:Y:S01]  /*0170*/  IMAD.MOV.U32 R17, RZ, RZ, R3 ;  /* 0x000000ffff117224 */ /* 0x000fe200078e0003 */
[----:B------:R-:W-:-:S04]  /*0180*/  IADD3 R11, PT, PT, R13, 0x4080, RZ ;  /* 0x000040800d0b7810 */ /* 0x000fc80007ffe0ff */
[----:B0-----:R-:W-:-:S07]  /*0190*/  LEA R22, R12, R11, 0x18 ;  /* 0x0000000b0c167211 */ /* 0x001fce00078ec0ff */
[----:B--2---:R-:W-:Y:S05]  /*01a0*/  @!P0 BRA `(.L_x_38837) ;  /* 0x0000000000448947 */ /* 0x004fea0003800000 */
[----:B------:R-:W0:Y:S01]  /*01b0*/  S2R R15, SR_CgaCtaId ;  /* 0x00000000000f7919 */ /* 0x000e220000008800 */
[----:B------:R-:W2:Y:S01]  /*01c0*/  LDC.64 R10, c[0x0][0x390] ;  /* 0x0000e400ff0a7b82 */ /* 0x000ea20000000a00 */
[----:B------:R-:W-:Y:S01]  /*01d0*/  MOV R14, 0x400 ;  /* 0x00000400000e7802 */ /* 0x000fe20000000f00 */
[----:B------:R-:W-:Y:S02]  /*01e0*/  HFMA2 R16, -RZ, RZ, 0, 0 ;  /* 0x00000000ff107431 */ /* 0x000fe400000001ff */
[----:B------:R-:W-:Y:S02]  /*01f0*/  IMAD.MOV.U32 R17, RZ, RZ, R3 ;  /* 0x000000ffff117224 */ /* 0x000fe400078e0003 */
[----:B------:R-:W-:-:S05]  /*0200*/  VIADD R14, R14, 0x4080 ;  /* 0x000040800e0e7836 */ /* 0x000fca0000000000 */
[----:B0-----:R-:W-:-:S07]  /*0210*/  LEA R18, R15, R14, 0x18 ;  /* 0x0000000e0f127211 */ /* 0x001fce00078ec0ff */
.L_x_38838:
[----:B------:R-:W-:-:S04]  /*0220*/  IMAD R15, R0, 0x400, R17 ;  /* 0x00000400000f7824 */ /* 0x000fc800078e0211 */
[----:B0-2---:R-:W-:-:S06]  /*0230*/  IMAD.WIDE.U32 R14, R15, 0x4, R10 ;  /* 0x000000040f0e7825 */ /* 0x005fcc00078e000a */
[----:B------:R-:W2:Y:S01]  /*0240*/  LDG.E R14, desc[UR6][R14.64] ;  /* 0x000000060e0e7981 */ /* 0x000ea2000c1e1900 */
[----:B------:R-:W-:Y:S01]  /*0250*/  LEA R19, R17, R18, 0x2 ;  /* 0x0000001211137211 */ /* 0x000fe200078e10ff */
[----:B------:R-:W-:Y:S02]  /*0260*/  VIADD R16, R16, 0x1 ;  /* 0x0000000110107836 */ /* 0x000fe40000000000 */
[----:B------:R-:W-:-:S03]  /*0270*/  IMAD.IADD R17, R2, 0x1, R17 ;  /* 0x0000000102117824 */ /* 0x000fc600078e0211 */
[----:B------:R-:W-:-:S04]  /*0280*/  LOP3.LUT R20, R16, R21, RZ, 0x3c, !PT ;  /* 0x0000001510147212 */ /* 0x000fc800078e3cff */
[----:B------:R-:W-:Y:S01]  /*0290*/  ISETP.NE.AND P0, PT, R20, 0x2, PT ;  /* 0x000000021400780c */ /* 0x000fe20003f05270 */
[----:B--2---:R0:W-:-:S12]  /*02a0*/  STS [R19], R14 ;  /* 0x0000000e13007388 */ /* 0x0041d80000000800 */
[----:B------:R-:W-:Y:S05]  /*02b0*/  @P0 BRA `(.L_x_38838) ;  /* 0xfffffffc00d80947 */ /* 0x000fea000383ffff */
.L_x_38837:
[----:B------:R-:W-:Y:S05]  /*02c0*/  BSYNC.RECONVERGENT B0 ;  /* 0x0000000000007941 */ /* 0x000fea0003800200 */
.L_x_38836:
[----:B------:R-:W-:Y:S01]  /*02d0*/  BSSY.RECONVERGENT B0, `(.L_x_38839) ;  /* 0x0000017000007945 */ /* 0x000fe20003800200 */
[----:B------:R-:W-:Y:S01]  /*02e0*/  LEA R23, R17, R22, 0x2 ;  /* 0x0000001611177211 */ /* 0x000fe200078e10ff */
[----:B------:R-:W-:-:S07]  /*02f0*/  IMAD R25, R0, 0x400, R17 ;  /* 0x0000040000197824 */ /* 0x000fce00078e0211 */
.L_x_38840:
[----:B01----:R-:W-:-:S04]  /*0300*/  IMAD.WIDE R18, R25, 0x4, R8 ;  /* 0x0000000419127825 */ /* 0x003fc800078e0208 */
[----:B--2---:R-:W-:-:S04]  /*0310*/  IMAD.WIDE.U32 R20, R2, 0x4, R18 ;  /* 0x0000000402147825 */ /* 0x004fc800078e0012 */
[C-C-:B------:R-:W-:Y:S02]  /*0320*/  IMAD.WIDE.U32 R14, R2.reuse, 0x8, R18.reuse ;  /* 0x00000008020e7825 */ /* 0x140fe400078e0012 */
[----:B------:R-:W2:Y:S02]  /*0330*/  LDG.E R20, desc[UR6][R20.64] ;  /* 0x0000000614147981 */ /* 0x000ea4000c1e1900 */
[C---:B------:R-:W-:Y:S02]  /*0340*/  IMAD.WIDE.U32 R10, R2.reuse, 0xc, R18 ;  /* 0x0000000c020a7825 */ /* 0x040fe400078e0012 */
[----:B------:R-:W3:Y:S04]  /*0350*/  LDG.E R18, desc[UR6][R18.64] ;  /* 0x0000000612127981 */ /* 0x000ee8000c1e1900 */
[----:B------:R-:W4:Y:S04]  /*0360*/  LDG.E R14, desc[UR6][R14.64] ;  /* 0x000000060e0e7981 */ /* 0x000f28000c1e1900 */
[----:B------:R-:W5:Y:S01]  /*0370*/  LDG.E R10, desc[UR6][R10.64] ;  /* 0x000000060a0a7981 */ /* 0x000f62000c1e1900 */
[C-C-:B------:R-:W-:Y:S01]  /*0380*/  IMAD R27, R2.reuse, 0x4, R23.reuse ;  /* 0x00000004021b7824 */ /* 0x140fe200078e0217 */
[C---:B------:R-:W-:Y:S01]  /*0390*/  LEA R29, R2.reuse, R23, 0x3 ;  /* 0x00000017021d7211 */ /* 0x040fe200078e18ff */
[----:B------:R-:W-:-:S02]  /*03a0*/  IMAD R31, R2, 0xc, R23 ;  /* 0x0000000c021f7824 */ /* 0x000fc400078e0217 */
[----:B------:R-:W-:-:S05]  /*03b0*/  IMAD R17, R2, 0x4, R17 ;  /* 0x0000000402117824 */ /* 0x000fca00078e0211 */
[----:B------:R-:W-:Y:S01]  /*03c0*/  ISETP.GE.U32.AND P0, PT, R17, 0x400, PT ;  /* 0x000004001100780c */ /* 0x000fe20003f06070 */
[C---:B------:R-:W-:Y:S01]  /*03d0*/  IMAD R25, R2.reuse, 0x4, R25 ;  /* 0x0000000402197824 */ /* 0x040fe200078e0219 */
[----:B---3--:R0:W-:Y:S04]  /*03e0*/  STS [R23], R18 ;  /* 0x0000001217007388 */ /* 0x0081e80000000800 */
[----:B--2---:R2:W-:Y:S04]  /*03f0*/  STS [R27], R20 ;  /* 0x000000141b007388 */ /* 0x0045e80000000800 */
[----:B----4-:R2:W-:Y:S04]  /*0400*/  STS [R29], R14 ;  /* 0x0000000e1d007388 */ /* 0x0105e80000000800 */
[----:B-----5:R2:W-:Y:S01]  /*0410*/  STS [R31], R10 ;  /* 0x0000000a1f007388 */ /* 0x0205e20000000800 */
[----:B0-----:R-:W-:Y:S01]  /*0420*/  LEA R23, R2, R23, 0x4 ;  /* 0x0000001702177211 */ /* 0x001fe200078e20ff */
[----:B------:R-:W-:Y:S06]  /*0430*/  @!P0 BRA `(.L_x_38840) ;  /* 0xfffffffc00b08947 */ /* 0x000fec000383ffff */
[----:B------:R-:W-:Y:S05]  /*0440*/  BSYNC.RECONVERGENT B0 ;  /* 0x0000000000007941 */ /* 0x000fea0003800200 */
.L_x_38839:
[----:B--2---:R-:W0:Y:S01]  /*0450*/  I2F.U32.RP R14, R2 ;  /* 0x00000002000e7306 */ /* 0x004e220000209000 */
[C---:B------:R-:W-:Y:S01]  /*0460*/  ISETP.GE.U32.AND P0, PT, R5.reuse, 0x100, PT ;  /* 0x000001000500780c */ /* 0x040fe20003f06070 */
[----:B------:R-:W-:Y:S01]  /*0470*/  BSSY.RECONVERGENT B0, `(.L_x_38841) ;  /* 0x000002d000007945 */ /* 0x000fe20003800200 */
[----:B------:R-:W-:Y:S02]  /*0480*/  VIMNMX.U32 R10, PT, PT, R5, 0x100, !PT ;  /* 0x00000100050a7848 */ /* 0x000fe40007fe0000 */
[----:B------:R-:W-:Y:S02]  /*0490*/  SEL R11, RZ, 0x1, P0 ;  /* 0x00000001ff0b7807 */ /* 0x000fe40000000000 */
[----:B------:R-:W-:Y:S02]  /*04a0*/  ISETP.NE.U32.AND P2, PT, R2, RZ, PT ;  /* 0x000000ff0200720c */ /* 0x000fe40003f45070 */
[----:B------:R-:W-:Y:S01]  /*04b0*/  IADD3 R5, PT, PT, R10, -R5, -R11 ;  /* 0x800000050a057210 */ /* 0x000fe20007ffe80b */
[----:B0-----:R-:W0:Y:S02]  /*04c0*/  MUFU.RCP R14, R14 ;  /* 0x0000000e000e7308 */ /* 0x001e240000001000 */
[----:B0-----:R-:W-:-:S06]  /*04d0*/  VIADD R8, R14, 0xffffffe ;  /* 0x0ffffffe0e087836 */ /* 0x001fcc0000000000 */
[----:B------:R0:W1:Y:S02]  /*04e0*/  F2I.FTZ.U32.TRUNC.NTZ R9, R8 ;  /* 0x0000000800097305 */ /* 0x000064000021f000 */
[----:B0-----:R-:W-:Y:S01]  /*04f0*/  MOV R8, RZ ;  /* 0x000000ff00087202 */ /* 0x001fe20000000f00 */
[----:B-1----:R-:W-:-:S04]  /*0500*/  IMAD.MOV R15, RZ, RZ, -R9 ;  /* 0x000000ffff0f7224 */ /* 0x002fc800078e0a09 */
[----:B------:R-:W-:-:S04]  /*0510*/  IMAD R15, R15, R2, RZ ;  /* 0x000000020f0f7224 */ /* 0x000fc800078e02ff */
[----:B------:R-:W-:Y:S01]  /*0520*/  IMAD.HI.U32 R16, R9, R15, R8 ;  /* 0x0000000f09107227 */ /* 0x000fe200078e0008 */
[----:B------:R-:W-:-:S05]  /*0530*/  SHF.R.U32.HI R9, RZ, 0x5, R3 ;  /* 0x00000005ff097819 */ /* 0x000fca0000011603 */
[----:B------:R-:W-:-:S04]  /*0540*/  IMAD.HI.U32 R16, R16, R5, RZ ;  /* 0x0000000510107227 */ /* 0x000fc800078e00ff */
[----:B------:R-:W-:-:S04]  /*0550*/  IMAD.MOV R8, RZ, RZ, -R16 ;  /* 0x000000ffff087224 */ /* 0x000fc800078e0a10 */
[----:B------:R-:W-:Y:S01]  /*0560*/  IMAD R5, R2, R8, R5 ;  /* 0x0000000802057224 */ /* 0x000fe200078e0205 */
[----:B------:R-:W-:-:S04]  /*0570*/  SHF.R.U32.HI R8, RZ, 0x5, R2 ;  /* 0x00000005ff087819 */ /* 0x000fc80000011602 */
[----:B------:R-:W-:-:S13]  /*0580*/  ISETP.GE.U32.AND P0, PT, R5, R2, PT ;  /* 0x000000020500720c */ /* 0x000fda0003f06070 */
[----:B------:R-:W-:Y:S01]  /*0590*/  @P0 IMAD.IADD R5, R5, 0x1, -R2 ;  /* 0x0000000105050824 */ /* 0x000fe200078e0a02 */
[----:B------:R-:W-:-:S04]  /*05a0*/  @P0 IADD3 R16, PT, PT, R16, 0x1, RZ ;  /* 0x0000000110100810 */ /* 0x000fc80007ffe0ff */
[----:B------:R-:W-:-:S13]  /*05b0*/  ISETP.GE.U32.AND P1, PT, R5, R2, PT ;  /* 0x000000020500720c */ /* 0x000fda0003f26070 */
[----:B------:R-:W-:Y:S01]  /*05c0*/  @P1 VIADD R16, R16, 0x1 ;  /* 0x0000000110101836 */ /* 0x000fe20000000000 */
[----:B------:R-:W-:-:S05]  /*05d0*/  @!P2 LOP3.LUT R16, RZ, R2, RZ, 0x33, !PT ;  /* 0x00000002ff10a212 */ /* 0x000fca00078e33ff */
[----:B------:R-:W-:Y:S01]  /*05e0*/  IMAD.IADD R5, R11, 0x1, R16 ;  /* 0x000000010b057824 */ /* 0x000fe200078e0210 */
[----:B------:R-:W-:-:S04]  /*05f0*/  IADD3 R11, PT, PT, R9, R8, RZ ;  /* 0x00000008090b7210 */ /* 0x000fc80007ffe0ff */
[C---:B------:R-:W-:Y:S02]  /*0600*/  LOP3.LUT R10, R5.reuse, 0x3, RZ, 0xc0, !PT ;  /* 0x00000003050a7812 */ /* 0x040fe400078ec0ff */
[----:B------:R-:W-:Y:S02]  /*0610*/  ISETP.GE.U32.AND P1, PT, R5, 0x3, PT ;  /* 0x000000030500780c */ /* 0x000fe40003f26070 */
[----:B------:R-:W-:Y:S02]  /*0620*/  ISETP.NE.AND P0, PT, R10, 0x3, PT ;  /* 0x000000030a00780c */ /* 0x000fe40003f05270 */
[----:B------:R-:W-:Y:S02]  /*0630*/  LEA R10, R12, R13, 0x18 ;  /* 0x0000000d0c0a7211 */ /* 0x000fe400078ec0ff */
[----:B------:R-:W-:-:S03]  /*0640*/  LOP3.LUT R15, R11, 0x7f, RZ, 0x3c, !PT ;  /* 0x0000007f0b0f7812 */ /* 0x000fc600078e3cff */
[----:B------:R-:W-:Y:S02]  /*0650*/  IMAD R10, R7, 0x204, R10 ;  /* 0x00000204070a7824 */ /* 0x000fe400078e020a */
[----:B------:R-:W-:-:S04]  /*0660*/  IMAD.MOV.U32 R7, RZ, RZ, R3 ;  /* 0x000000ffff077224 */ /* 0x000fc800078e0003 */
[----:B------:R-:W-:Y:S05]  /*0670*/  @!P0 BRA `(.L_x_38842) ;  /* 0x0000000000308947 */ /* 0x000fea0003800000 */
[----:B------:R-:W-:Y:S01]  /*0680*/  VIADD R11, R13, 0x5080 ;  /* 0x000050800d0b7836 */ /* 0x000fe20000000000 */
[----:B------:R-:W-:-:S04]  /*0690*/  IADD3 R7, PT, PT, R5, 0x1, RZ ;  /* 0x0000000105077810 */ /* 0x000fc80007ffe0ff */
[----:B------:R-:W-:Y:S02]  /*06a0*/  LEA R14, R12, R11, 0x18 ;  /* 0x0000000b0c0e7211 */ /* 0x000fe400078ec0ff */
[----:B------:R-:W-:-:S03]  /*06b0*/  LOP3.LUT R16, R7, 0x3, RZ, 0xc0, !PT ;  /* 0x0000000307107812 */ /* 0x000fc600078ec0ff */
[----:B------:R-:W-:Y:S02]  /*06c0*/  IMAD R11, R3, 0x4, R14 ;  /* 0x00000004030b7824 */ /* 0x000fe400078e020e */
[----:B------:R-:W-:Y:S02]  /*06d0*/  IMAD R7, R16, R2, R3 ;  /* 0x0000000210077224 */ /* 0x000fe400078e0203 */
[----:B------:R-:W-:-:S07]  /*06e0*/  IMAD.MOV R14, RZ, RZ, -R16 ;  /* 0x000000ffff0e7224 */ /* 0x000fce00078e0a10 */
.L_x_38843:
[----:B------:R-:W-:Y:S01]  /*06f0*/  IADD3 R14, PT, PT, R14, 0x1, RZ ;  /* 0x000000010e0e7810 */ /* 0x000fe20007ffe0ff */
[----:B------:R0:W-:Y:S03]  /*0700*/  STS [R11], RZ ;  /* 0x000000ff0b007388 */ /* 0x0001e60000000800 */
[----:B------:R-:W-:Y:S01]  /*0710*/  ISETP.NE.AND P0, PT, R14, RZ, PT ;  /* 0x000000ff0e00720c */ /* 0x000fe20003f05270 */
[----:B0-----:R-:W-:-:S12]  /*0720*/  IMAD R11, R2, 0x4, R11 ;  /* 0x00000004020b7824 */ /* 0x001fd800078e020b */
[----:B------:R-:W-:Y:S05]  /*0730*/  @P0 BRA `(.L_x_38843) ;  /* 0xfffffffc00ec0947 */ /* 0x000fea000383ffff */
.L_x_38842:
[----:B------:R-:W-:Y:S05]  /*0740*/  BSYNC.RECONVERGENT B0 ;  /* 0x0000000000007941 */ /* 0x000fea0003800200 */
.L_x_38841:
[----:B------:R-:W-:Y:S04]  /*0750*/  BSSY.RECONVERGENT B0, `(.L_x_38844) ;  /* 0x0000010000007945 */ /* 0x000fe80003800200 */
[----:B------:R-:W-:Y:S05]  /*0760*/  @!P1 BRA `(.L_x_38845) ;  /* 0x0000000000389947 */ /* 0x000fea0003800000 */
[----:B------:R-:W-:-:S05]  /*0770*/  VIADD R13, R13, 0x5080 ;  /* 0x000050800d0d7836 */ /* 0x000fca0000000000 */
[----:B------:R-:W-:-:S04]  /*0780*/  LEA R12, R12, R13, 0x18 ;  /* 0x0000000d0c0c7211 */ /* 0x000fc800078ec0ff */
[----:B------:R-:W-:-:S07]  /*0790*/  LEA R11, R7, R12, 0x2 ;  /* 0x0000000c070b7211 */ /* 0x000fce00078e10ff */
.L_x_38846:
[C-C-:B-1----:R-:W-:Y:S01]  /*07a0*/  IMAD R12, R2.reuse, 0x4, R11.reuse ;  /* 0x00000004020c7824 */ /* 0x142fe200078e020b */
[----:B------:R0:W-:Y:S01]  /*07b0*/  STS [R11], RZ ;  /* 0x000000ff0b007388 */ /* 0x0001e20000000800 */
[C-C-:B------:R-:W-:Y:S01]  /*07c0*/  IMAD R13, R2.reuse, 0x8, R11.reuse ;  /* 0x00000008020d7824 */ /* 0x140fe200078e020b */
[C---:B------:R-:W-:Y:S01]  /*07d0*/  LEA R7, R2.reuse, R7, 0x2 ;  /* 0x0000000702077211 */ /* 0x040fe200078e10ff */
[C-C-:B------:R-:W-:Y:S01]  /*07e0*/  IMAD R14, R2.reuse, 0xc, R11.reuse ;  /* 0x0000000c020e7824 */ /* 0x140fe200078e020b */
[----:B------:R1:W-:Y:S02]  /*07f0*/  STS [R12], RZ ;  /* 0x000000ff0c007388 */ /* 0x0003e40000000800 */
[----:B------:R-:W-:Y:S02]  /*0800*/  ISETP.GE.U32.AND P0, PT, R7, 0x100, PT ;  /* 0x000001000700780c */ /* 0x000fe40003f06070 */
[----:B------:R1:W-:Y:S01]  /*0810*/  STS [R13], RZ ;  /* 0x000000ff0d007388 */ /* 0x0003e20000000800 */
[----:B0-----:R-:W-:-:S03]  /*0820*/  IMAD R11, R2, 0x10, R11 ;  /* 0x00000010020b7824 */ /* 0x001fc600078e020b */
[----:B------:R1:W-:Y:S07]  /*0830*/  STS [R14], RZ ;  /* 0x000000ff0e007388 */ /* 0x0003ee0000000800 */
[----:B------:R-:W-:Y:S05]  /*0840*/  @!P0 BRA `(.L_x_38846) ;  /* 0xfffffffc00d48947 */ /* 0x000fea000383ffff */
.L_x_38845:
[----:B------:R-:W-:Y:S05]  /*0850*/  BSYNC.RECONVERGENT B0 ;  /* 0x0000000000007941 */ /* 0x000fea0003800200 */
.L_x_38844:
[----:B------:R-:W-:Y:S02]  /*0860*/  LOP3.LUT R16, R8, 0xff, RZ, 0xc0, !PT ;  /* 0x000000ff08107812 */ /* 0x000fe400078ec0ff */
[----:B------:R-:W-:Y:S02]  /*0870*/  LOP3.LUT R15, R15, 0xff, RZ, 0xc0, !PT ;  /* 0x000000ff0f0f7812 */ /* 0x000fe400078ec0ff */
[----:B------:R-:W-:-:S07]  /*0880*/  MOV R17, 0x8a0 ;  /* 0x000008a000117802 */ /* 0x000fce0000000f00 */
[----:B-1----:R-:W-:Y:S05]  /*0890*/  CALL.REL.NOINC `($__internal_172_$__cuda_sm20_div_u16) ;  /* 0x0000001000147944 */ /* 0x002fea0003c00000 */
[----:B------:R-:W0:Y:S01]  /*08a0*/  LDC.64 R12, c[0x0][0x398] ;  /* 0x0000e600ff0c7b82 */ /* 0x000e220000000a00 */
[----:B------:R-:W-:Y:S01]  /*08b0*/  LOP3.LUT R20, R16, 0x3, RZ, 0xc0, !PT ;  /* 0x0000000310147812 */ /* 0x000fe200078ec0ff */
[----:B------:R-:W-:Y:S03]  /*08c0*/  BSSY.RECONVERGENT B0, `(.L_x_38847) ;  /* 0x000000f000007945 */ /* 0x000fe60003800200 */
[----:B------:R-:W-:-:S13]  /*08d0*/  ISETP.NE.AND P0, PT, R20, 0x2, PT ;  /* 0x000000021400780c */ /* 0x000fda0003f05270 */
[----:B------:R-:W-:Y:S05]  /*08e0*/  @!P0 BRA `(.L_x_38848) ;  /* 0x0000000000308947 */ /* 0x000fea0003800000 */
[----:B------:R-:W1:Y:S01]  /*08f0*/  LDC.64 R16, c[0x0][0x398] ;  /* 0x0000e600ff107b82 */ /* 0x000e620000000a00 */
[----:B------:R-:W-:-:S07]  /*0900*/  IMAD.MOV.U32 R7, RZ, RZ, RZ ;  /* 0x000000ffff077224 */ /* 0x000fce00078e00ff */
.L_x_38849:
[----:B------:R-:W-:-:S05]  /*0910*/  LEA R15, R9, R6, 0x7 ;  /* 0x00000006090f7211 */ /* 0x000fca00078e38ff */
[----:B-12---:R-:W-:-:S06]  /*0920*/  IMAD.WIDE.U32 R14, R15, 0x4, R16 ;  /* 0x000000040f0e7825 */ /* 0x006fcc00078e0010 */
[----:B------:R-:W2:Y:S01]  /*0930*/  LDG.E R14, desc[UR6][R14.64] ;  /* 0x000000060e0e7981 */ /* 0x000ea2000c1e1900 */
[----:B------:R-:W-:Y:S01]  /*0940*/  IMAD R11, R9, 0x4, R10 ;  /* 0x00000004090b7824 */ /* 0x000fe200078e020a */
[----:B------:R-:W-:Y:S01]  /*0950*/  IADD3 R9, PT, PT, R8, R9, RZ ;  /* 0x0000000908097210 */ /* 0x000fe20007ffe0ff */
[----:B------:R-:W-:-:S05]  /*0960*/  VIADD R7, R7, 0x1 ;  /* 0x0000000107077836 */ /* 0x000fca0000000000 */
[----:B------:R-:W-:-:S04]  /*0970*/  LOP3.LUT R18, R7, R20, RZ, 0x3c, !PT ;  /* 0x0000001407127212 */ /* 0x000fc800078e3cff */
[----:B------:R-:W-:Y:S01]  /*0980*/  ISETP.NE.AND P0, PT, R18, 0x2, PT ;  /* 0x000000021200780c */ /* 0x000fe20003f05270 */
[----:B--2---:R2:W-:-:S12]  /*0990*/  STS [R11], R14 ;  /* 0x0000000e0b007388 */ /* 0x0045d80000000800 */
[----:B------:R-:W-:Y:S05]  /*09a0*/  @P0 BRA `(.L_x_38849) ;  /* 0xfffffffc00d80947 */ /* 0x000fea000383ffff */
.L_x_38848:
[----:B------:R-:W-:Y:S05]  /*09b0*/  BSYNC.RECONVERGENT B0 ;  /* 0x0000000000007941 */ /* 0x000fea0003800200 */
.L_x_38847:
[----:B------:R-:W-:Y:S01]  /*09c0*/  BSSY.RECONVERGENT B0, `(.L_x_38850) ;  /* 0x000001b000007945 */ /* 0x000fe20003800200 */
.L_x_38851:
[C---:B------:R-:W-:Y:S02]  /*09d0*/  IMAD.IADD R15, R8.reuse, 0x1, R9 ;  /* 0x00000001080f7824 */ /* 0x040fe400078e0209 */
[--C-:B------:R-:W-:Y:S02]  /*09e0*/  IMAD R21, R9, 0x80, R6.reuse ;  /* 0x0000008009157824 */ /* 0x100fe400078e0206 */
[C---:B-1----:R-:W-:Y:S02]  /*09f0*/  IMAD.IADD R7, R8.reuse, 0x1, R15 ;  /* 0x0000000108077824 */ /* 0x042fe400078e020f */
[----:B------:R-:W-:Y:S02]  /*0a00*/  IMAD R15, R15, 0x80, R6 ;  /* 0x000000800f0f7824 */ /* 0x000fe400078e0206 */
[--C-:B0-----:R-:W-:Y:S01]  /*0a10*/  IMAD.WIDE.U32 R20, R21, 0x4, R12.reuse ;  /* 0x0000000415147825 */ /* 0x101fe200078e000c */
[----:B--2---:R-:W-:Y:S02]  /*0a20*/  IADD3 R11, PT, PT, R8, R7, RZ ;  /* 0x00000007080b7210 */ /* 0x004fe40007ffe0ff */
[----:B------:R-:W-:Y:S01]  /*0a30*/  LEA R17, R7, R6, 0x7 ;  /* 0x0000000607117211 */ /* 0x000fe200078e38ff */
[----:B------:R-:W-:-:S02]  /*0a40*/  IMAD.WIDE.U32 R14, R15, 0x4, R12 ;  /* 0x000000040f0e7825 */ /* 0x000fc400078e000c */
[----:B------:R-:W2:Y:S02]  /*0a50*/  LDG.E R20, desc[UR6][R20.64] ;  /* 0x0000000614147981 */ /* 0x000ea4000c1e1900 */
[----:B------:R-:W-:Y:S02]  /*0a60*/  IMAD R11, R11, 0x80, R6 ;  /* 0x000000800b0b7824 */ /* 0x000fe400078e0206 */
[--C-:B------:R-:W-:Y:S01]  /*0a70*/  IMAD.WIDE.U32 R16, R17, 0x4, R12.reuse ;  /* 0x0000000411107825 */ /* 0x100fe200078e000c */
[----:B------:R-:W3:Y:S03]  /*0a80*/  LDG.E R14, desc[UR6][R14.64] ;  /* 0x000000060e0e7981 */ /* 0x000ee6000c1e1900 */
[----:B------:R-:W-:Y:S02]  /*0a90*/  IMAD.WIDE.U32 R18, R11, 0x4, R12 ;  /* 0x000000040b127825 */ /* 0x000fe400078e000c */
[----:B------:R-:W4:Y:S04]  /*0aa0*/  LDG.E R16, desc[UR6][R16.64] ;  /* 0x0000000610107981 */ /* 0x000f28000c1e1900 */
[----:B------:R-:W5:Y:S01]  /*0ab0*/  LDG.E R18, desc[UR6][R18.64] ;  /* 0x0000000612127981 */ /* 0x000f62000c1e1900 */
[----:B------:R-:W-:-:S05]  /*0ac0*/  IMAD R25, R9, 0x4, R10 ;  /* 0x0000000409197824 */ /* 0x000fca00078e020a */
        /* <DEDUP_REMOVED lines=11> */
.L_x_38850:
[----:B-1----:R-:W0:Y:S01]  /*0b80*/  S2R R25, SR_CgaCtaId ;  /* 0x0000000000197919 */ /* 0x002e220000008800 */
[----:B------:R-:W-:Y:S01]  /*0b90*/  SHF.R.U32.HI R7, RZ, 0x3, R3 ;  /* 0x00000003ff077819 */ /* 0x000fe20000011603 */
[----:B------:R-:W-:Y:S01]  /*0ba0*/  IMAD.SHL.U32 R8, R3, 0x10, RZ ;  /* 0x0000001003087824 */ /* 0x000fe200078e00ff */
[----:B------:R-:W-:Y:S01]  /*0bb0*/  MOV R6, 0x400 ;  /* 0x0000040000067802 */ /* 0x000fe20000000f00 */
[----:B------:R-:W-:Y:S01]  /*0bc0*/  BAR.SYNC.DEFER_BLOCKING 0x0 ;  /* 0x0000000000007b1d */ /* 0x000fe20000010000 */
[----:B------:R-:W-:Y:S02]  /*0bd0*/  LOP3.LUT R7, R7, 0x7, RZ, 0xc0, !PT ;  /* 0x0000000707077812 */ /* 0x000fe400078ec0ff */
[----:B------:R-:W-:Y:S01]  /*0be0*/  LOP3.LUT R8, R8, 0x3f0, RZ, 0xc0, !PT ;  /* 0x000003f008087812 */ /* 0x000fe200078ec0ff */
[----:B------:R-:W-:Y:S01]  /*0bf0*/  VIADD R10, R6, 0x4080 ;  /* 0x00004080060a7836 */ /* 0x000fe20000000000 */
[C---:B------:R-:W-:Y:S01]  /*0c00*/  IADD3 R11, PT, PT, R7.reuse, 0x9, RZ ;  /* 0x00000009070b7810 */ /* 0x040fe20007ffe0ff */
[C---:B------:R-:W-:Y:S01]  /*0c10*/  VIADD R15, R7.reuse, 0xb ;  /* 0x0000000b070f7836 */ /* 0x040fe20000000000 */
[C---:B------:R-:W-:Y:S01]  /*0c20*/  IADD3 R17, PT, PT, R7.reuse, 0xc, RZ ;  /* 0x0000000c07117810 */ /* 0x040fe20007ffe0ff */
[C---:B------:R-:W-:Y:S01]  /*0c30*/  VIADD R21, R7.reuse, 0xe ;  /* 0x0000000e07157836 */ /* 0x040fe20000000000 */
[C---:B------:R-:W-:Y:S01]  /*0c40*/  IADD3 R23, PT, PT, R7.reuse, -0x1, RZ ;  /* 0xffffffff07177810 */ /* 0x040fe20007ffe0ff */
[C---:B------:R-:W-:Y:S01]  /*0c50*/  VIADD R13, R7.reuse, 0xa ;  /* 0x0000000a070d7836 */ /* 0x040fe20000000000 */
[C---:B------:R-:W-:Y:S01]  /*0c60*/  LOP3.LUT R9, R8.reuse, R7, RZ, 0xfc, !PT ;  /* 0x0000000708097212 */ /* 0x040fe200078efcff */
[----:B------:R-:W-:Y:S01]  /*0c70*/  VIADD R19, R7, 0xd ;  /* 0x0000000d07137836 */ /* 0x000fe20000000000 */
[----:B------:R-:W-:-:S02]  /*0c80*/  LOP3.LUT R11, R8, 0xf, R11, 0xf8, !PT ;  /* 0x0000000f080b7812 */ /* 0x000fc400078ef80b */
[C---:B------:R-:W-:Y:S02]  /*0c90*/  LOP3.LUT R15, R8.reuse, 0xf, R15, 0xf8, !PT ;  /* 0x0000000f080f7812 */ /* 0x040fe400078ef80f */
[C---:B------:R-:W-:Y:S02]  /*0ca0*/  LOP3.LUT R7, R8.reuse, 0xf, R17, 0xf8, !PT ;  /* 0x0000000f08077812 */ /* 0x040fe400078ef811 */
[C---:B------:R-:W-:Y:S02]  /*0cb0*/  LOP3.LUT R21, R8.reuse, 0xf, R21, 0xf8, !PT ;  /* 0x0000000f08157812 */ /* 0x040fe400078ef815 */
[C---:B------:R-:W-:Y:S02]  /*0cc0*/  LOP3.LUT R13, R8.reuse, 0xf, R13, 0xf8, !PT ;  /* 0x0000000f080d7812 */ /* 0x040fe400078ef80d */
[----:B------:R-:W-:Y:S02]  /*0cd0*/  LOP3.LUT R23, R8, 0xf, R23, 0xf8, !PT ;  /* 0x0000000f08177812 */ /* 0x000fe400078ef817 */
[----:B0-----:R-:W-:-:S02]  /*0ce0*/  LEA R22, R25, R10, 0x18 ;  /* 0x0000000a19167211 */ /* 0x001fc400078ec0ff */
[----:B------:R-:W-:Y:S02]  /*0cf0*/  LOP3.LUT R10, R8, 0xf, R19, 0xf8, !PT ;  /* 0x0000000f080a7812 */ /* 0x000fe400078ef813 */
[-C--:B------:R-:W-:Y:S01]  /*0d00*/  LEA R17, R13, R22.reuse, 0x2 ;  /* 0x000000160d117211 */ /* 0x080fe200078e10ff */
[--C-:B------:R-:W-:Y:S01]  /*0d10*/  IMAD R26, R9, 0x4, R22.reuse ;  /* 0x00000004091a7824 */ /* 0x100fe200078e0216 */
[----:B------:R-:W-:Y:S01]  /*0d20*/  LEA R20, R10, R22, 0x2 ;  /* 0x000000160a147211 */ /* 0x000fe200078e10ff */
[--C-:B------:R-:W-:Y:S01]  /*0d30*/  IMAD R16, R11, 0x4, R22.reuse ;  /* 0x000000040b107824 */ /* 0x100fe200078e0216 */
[----:B------:R-:W-:Y:S01]  /*0d40*/  LEA R24, R25, R6, 0x18 ;  /* 0x0000000619187211 */ /* 0x000fe200078ec0ff */
[--C-:B------:R-:W-:Y:S01]  /*0d50*/  IMAD R18, R15, 0x4, R22.reuse ;  /* 0x000000040f127824 */ /* 0x100fe200078e0216 */
[----:B------:R0:W1:Y:S01]  /*0d60*/  LDS R8, [R26+0x4] ;  /* 0x000004001a087984 */ /* 0x0000620000000800 */
[--C-:B------:R-:W-:Y:S02]  /*0d70*/  IMAD R19, R7, 0x4, R22.reuse ;  /* 0x0000000407137824 */ /* 0x100fe400078e0216 */
[--C-:B------:R-:W-:Y:S01]  /*0d80*/  IMAD R21, R21, 0x4, R22.reuse ;  /* 0x0000000415157824 */ /* 0x100fe200078e0216 */
[----:B------:R0:W2:Y:S01]  /*0d90*/  LDS R7, [R26] ;  /* 0x000000001a077984 */ /* 0x0000a20000000800 */
[----:B------:R-:W-:Y:S01]  /*0da0*/  IMAD R22, R23, 0x4, R22 ;  /* 0x0000000417167824 */ /* 0x000fe200078e0216 */
[----:B------:R-:W-:-:S02]  /*0db0*/  SHF.R.U32.HI R23, RZ, 0x6, R3 ;  /* 0x00000006ff177819 */ /* 0x000fc40000011603 */
[----:B------:R0:W3:Y:S04]  /*0dc0*/  LDS R9, [R26+0x8] ;  /* 0x000008001a097984 */ /* 0x0000e80000000800 */
[----:B------:R0:W4:Y:S04]  /*0dd0*/  LDS R10, [R26+0xc] ;  /* 0x00000c001a0a7984 */ /* 0x0001280000000800 */
[----:B------:R0:W0:Y:S04]  /*0de0*/  LDS R11, [R26+0x10] ;  /* 0x000010001a0b7984 */ /* 0x0000280000000800 */
[----:B------:R0:W0:Y:S04]  /*0df0*/  LDS R12, [R26+0x14] ;  /* 0x000014001a0c7984 */ /* 0x0000280000000800 */
[----:B------:R0:W0:Y:S04]  /*0e00*/  LDS R13, [R26+0x18] ;  /* 0x000018001a0d7984 */ /* 0x0000280000000800 */
[----:B------:R0:W0:Y:S04]  /*0e10*/  LDS R14, [R26+0x1c] ;  /* 0x00001c001a0e7984 */ /* 0x0000280000000800 */
[----:B------:R0:W0:Y:S04]  /*0e20*/  LDS R15, [R26+0x20] ;  /* 0x000020001a0f7984 */ /* 0x0000280000000800 */
[----:B------:R-:W0:Y:S04]  /*0e30*/  LDS R16, [R16] ;  /* 0x0000000010107984 */ /* 0x000e280000000800 */
[----:B------:R-:W0:Y:S04]  /*0e40*/  LDS R17, [R17] ;  /* 0x0000000011117984 */ /* 0x000e280000000800 */
[----:B------:R-:W0:Y:S04]  /*0e50*/  LDS R18, [R18] ;  /* 0x0000000012127984 */ /* 0x000e280000000800 */
[----:B------:R-:W0:Y:S04]  /*0e60*/  LDS R19, [R19] ;  /* 0x0000000013137984 */ /* 0x000e280000000800 */
[----:B------:R-:W0:Y:S04]  /*0e70*/  LDS R20, [R20] ;  /* 0x0000000014147984 */ /* 0x000e280000000800 */
[----:B------:R-:W0:Y:S04]  /*0e80*/  LDS R21, [R21] ;  /* 0x0000000015157984 */ /* 0x000e280000000800 */
[----:B-1234-:R-:W0:Y:S02]  /*0e90*/  LDS R22, [R22] ;  /* 0x0000000016167984 */ /* 0x01ee240000000800 */
.L_x_38853:
[----:B------:R-:W-:Y:S01]  /*0ea0*/  SHF.L.U32 R25, R3, 0x4, RZ ;  /* 0x0000000403197819 */ /* 0x000fe200000006ff */
[----:B------:R-:W-:Y:S01]  /*0eb0*/  UMOV UR4, 0xffffffff ;  /* 0xffffffff00047882 */ /* 0x000fe20000000000 */
[----:B0-----:R-:W-:Y:S02]  /*0ec0*/  SHF.R.U32.HI R26, RZ, 0x3, R3 ;  /* 0x00000003ff1a7819 */ /* 0x001fe40000011603 */
[----:B------:R-:W-:Y:S01]  /*0ed0*/  LOP3.LUT R27, R25, 0x3f0, RZ, 0xc0, !PT ;  /* 0x000003f0191b7812 */ /* 0x000fe200078ec0ff */
[----:B------:R-:W-:Y:S01]  /*0ee0*/  IMAD R25, R23, 0x204, R24 ;  /* 0x0000020417197824 */ /* 0x000fe200078e0218 */
[----:B------:R-:W-:-:S04]  /*0ef0*/  LOP3.LUT P0, R26, R26, 0x7, RZ, 0xc0, !PT ;  /* 0x000000071a1a7812 */ /* 0x000fc8000780c0ff */
[C---:B------:R-:W-:Y:S01]  /*0f00*/  ISETP.NE.AND P6, PT, R26.reuse, 0x7, PT ;  /* 0x000000071a00780c */ /* 0x040fe20003fc5270 */
[C---:B------:R-:W-:Y:S01]  /*0f10*/  IMAD R28, R26.reuse, -0x7f, R27 ;  /* 0xffffff811a1c7824 */ /* 0x040fe200078e021b */
[C---:B------:R-:W-:Y:S02]  /*0f20*/  ISETP.GE.U32.AND P5, PT, R26.reuse, 0x6, PT ;  /* 0x000000061a00780c */ /* 0x040fe40003fa6070 */
[----:B------:R-:W-:Y:S01]  /*0f30*/  ISETP.GE.U32.AND P4, PT, R26, 0x5, PT ;  /* 0x000000051a00780c */ /* 0x000fe20003f86070 */
[----:B------:R-:W-:Y:S01]  /*0f40*/  IMAD R25, R28, 0x4, R25 ;  /* 0x000000041c197824 */ /* 0x000fe200078e0219 */
[C---:B------:R-:W-:Y:S02]  /*0f50*/  ISETP.GE.U32.AND P3, PT, R26.reuse, 0x4, PT ;  /* 0x000000041a00780c */ /* 0x040fe40003f66070 */
[C---:B------:R-:W-:Y:S02]  /*0f60*/  ISETP.GE.U32.AND P2, PT, R26.reuse, 0x3, PT ;  /* 0x000000031a00780c */ /* 0x040fe40003f46070 */
[----:B------:R-:W0:Y:S01]  /*0f70*/  LDS R32, [R25] ;  /* 0x0000000019207984 */ /* 0x000e220000000800 */
[----:B------:R-:W-:-:S03]  /*0f80*/  ISETP.GE.U32.AND P1, PT, R26, 0x2, PT ;  /* 0x000000021a00780c */ /* 0x000fc60003f26070 */
[----:B------:R-:W1:Y:S04]  /*0f90*/  LDS R33, [R25+0x4] ;  /* 0x0000040019217984 */ /* 0x000e680000000800 */
[----:B------:R-:W2:Y:S04]  /*0fa0*/  LDS R34, [R25+0x8] ;  /* 0x0000080019227984 */ /* 0x000ea80000000800 */
[----:B------:R-:W3:Y:S04]  /*0fb0*/  LDS R35, [R25+0xc] ;  /* 0x00000c0019237984 */ /* 0x000ee80000000800 */
[----:B------:R-:W4:Y:S04]  /*0fc0*/  LDS R30, [R25+0x10] ;  /* 0x00001000191e7984 */ /* 0x000f280000000800 */
[----:B------:R-:W5:Y:S04]  /*0fd0*/  LDS R29, [R25+0x14] ;  /* 0x00001400191d7984 */ /* 0x000f680000000800 */
[----:B------:R-:W5:Y:S04]  /*0fe0*/  LDS R28, [R25+0x18] ;  /* 0x00001800191c7984 */ /* 0x000f680000000800 */
[----:B------:R-:W5:Y:S01]  /*0ff0*/  LDS R27, [R25+0x1c] ;  /* 0x00001c00191b7984 */ /* 0x000f620000000800 */
[----:B0-----:R-:W-:-:S04]  /*1000*/  IMAD R31, R7, R32, RZ ;  /* 0x00000020071f7224 */ /* 0x001fc800078e02ff */
[----:B-1----:R-:W-:-:S04]  /*1010*/  IMAD R32, R8, R33, R31 ;  /* 0x0000002108207224 */ /* 0x002fc800078e021f */
[----:B--2---:R-:W-:-:S04]  /*1020*/  IMAD R31, R9, R34, R32 ;  /* 0x00000022091f7224 */ /* 0x004fc800078e0220 */
[----:B---3--:R-:W-:-:S04]  /*1030*/  IMAD R31, R10, R35, R31 ;  /* 0x000000230a1f7224 */ /* 0x008fc800078e021f */
[----:B----4-:R-:W-:Y:S02]  /*1040*/  IMAD R30, R11, R30, R31 ;  /* 0x0000001e0b1e7224 */ /* 0x010fe400078e021f */
[----:B------:R-:W0:Y:S02]  /*1050*/  LDS R31, [R25+0x20] ;  /* 0x00002000191f7984 */ /* 0x000e240000000800 */
[----:B-----5:R-:W-:-:S04]  /*1060*/  IMAD R29, R12, R29, R30 ;  /* 0x0000001d0c1d7224 */ /* 0x020fc800078e021e */
[----:B------:R-:W-:Y:S02]  /*1070*/  IMAD R29, R13, R28, R29 ;  /* 0x0000001c0d1d7224 */ /* 0x000fe400078e021d */
[C---:B------:R-:W-:Y:S02]  /*1080*/  VIADD R28, R25.reuse, 0xffffffc0 ;  /* 0xffffffc0191c7836 */ /* 0x040fe40000000000 */
[----:B------:R-:W-:Y:S02]  /*1090*/  IMAD R30, R14, R27, R29 ;  /* 0x0000001b0e1e7224 */ /* 0x000fe400078e021d */
[--C-:B------:R-:W-:Y:S01]  /*10a0*/  IMAD.MOV.U32 R32, RZ, RZ, R28.reuse ;  /* 0x000000ffff207224 */ /* 0x100fe200078e001c */
[-C--:B------:R-:W-:Y:S01]  /*10b0*/  MOV R33, R28.reuse ;  /* 0x0000001c00217202 */ /* 0x080fe20000000f00 */
[--C-:B------:R-:W-:Y:S01]  /*10c0*/  @P6 IMAD.MOV R33, RZ, RZ, R25.reuse ;  /* 0x000000ffff216224 */ /* 0x100fe200078e0219 */
[----:B------:R-:W-:Y:S01]  /*10d0*/  MOV R29, R28 ;  /* 0x0000001c001d7202 */ /* 0x000fe20000000f00 */
[----:B------:R-:W-:Y:S01]  /*10e0*/  @!P5 IMAD.MOV R32, RZ, RZ, R25 ;  /* 0x000000ffff20d224 */ /* 0x000fe200078e0219 */
[----:B------:R-:W-:Y:S01]  /*10f0*/  @!P4 IADD3 R29, PT, PT, R25, RZ, RZ ;  /* 0x000000ff191dc210 */ /* 0x000fe20007ffe0ff */
[----:B------:R-:W-:-:S02]  /*1100*/  IMAD.MOV.U32 R26, RZ, RZ, R28 ;  /* 0x000000ffff1a7224 */ /* 0x000fc400078e001c */
[----:B------:R-:W1:Y:S01]  /*1110*/  LDS R33, [R33+0x24] ;  /* 0x0000240021217984 */ /* 0x000e620000000800 */
[--C-:B------:R-:W-:Y:S02]  /*1120*/  @!P3 IMAD.MOV R26, RZ, RZ, R25.reuse ;  /* 0x000000ffff1ab224 */ /* 0x100fe400078e0219 */
[--C-:B------:R-:W-:Y:S01]  /*1130*/  IMAD.MOV.U32 R27, RZ, RZ, R28.reuse ;  /* 0x000000ffff1b7224 */ /* 0x100fe200078e001c */
[----:B------:R-:W2:Y:S01]  /*1140*/  LDS R32, [R32+0x28] ;  /* 0x0000280020207984 */ /* 0x000ea20000000800 */
[C---:B------:R-:W-:Y:S01]  /*1150*/  @!P2 IADD3 R27, PT, PT, R25.reuse, RZ, RZ ;  /* 0x000000ff191ba210 */ /* 0x040fe20007ffe0ff */
[----:B------:R-:W-:Y:S01]  /*1160*/  IMAD.MOV.U32 R34, RZ, RZ, R28 ;  /* 0x000000ffff227224 */ /* 0x000fe200078e001c */
[----:B------:R-:W-:Y:S01]  /*1170*/  @!P0 IADD3 R28, PT, PT, R25, RZ, RZ ;  /* 0x000000ff191c8210 */ /* 0x000fe20007ffe0ff */
[----:B------:R-:W3:Y:S01]  /*1180*/  LDS R29, [R29+0x2c] ;  /* 0x00002c001d1d7984 */ /* 0x000ee20000000800 */
[----:B------:R-:W-:Y:S01]  /*1190*/  @!P1 IMAD.MOV R34, RZ, RZ, R25 ;  /* 0x000000ffff229224 */ /* 0x000fe200078e0219 */
[----:B------:R-:W-:-:S02]  /*11a0*/  LOP3.LUT P0, RZ, R3, 0x7, RZ, 0xc0, !PT ;  /* 0x0000000703ff7812 */ /* 0x000fc4000780c0ff */
[----:B------:R-:W4:Y:S04]  /*11b0*/  LDS R26, [R26+0x30] ;  /* 0x000030001a1a7984 */ /* 0x000f280000000800 */
[----:B------:R-:W5:Y:S04]  /*11c0*/  LDS R27, [R27+0x34] ;  /* 0x000034001b1b7984 */ /* 0x000f680000000800 */
[----:B------:R-:W5:Y:S01]  /*11d0*/  LDS R34, [R34+0x38] ;  /* 0x0000380022227984 */ /* 0x000f620000000800 */
[----:B0-----:R-:W-:-:S03]  /*11e0*/  IMAD R30, R15, R31, R30 ;  /* 0x0000001f0f1e7224 */ /* 0x001fc600078e021e */
[----:B------:R-:W0:Y:S01]  /*11f0*/  LDS R25, [R28+0x3c] ;  /* 0x00003c001c197984 */ /* 0x000e220000000800 */
[----:B-1----:R-:W-:-:S04]  /*1200*/  IMAD R30, R16, R33, R30 ;  /* 0x00000021101e7224 */ /* 0x002fc800078e021e */
[----:B--2---:R-:W-:-:S04]  /*1210*/  IMAD R30, R17, R32, R30 ;  /* 0x00000020111e7224 */ /* 0x004fc800078e021e */
[----:B---3--:R-:W-:-:S04]  /*1220*/  IMAD R29, R18, R29, R30 ;  /* 0x0000001d121d7224 */ /* 0x008fc800078e021e */
[----:B----4-:R-:W-:-:S04]  /*1230*/  IMAD R26, R19, R26, R29 ;  /* 0x0000001a131a7224 */ /* 0x010fc800078e021d */
[----:B-----5:R-:W-:-:S04]  /*1240*/  IMAD R26, R20, R27, R26 ;  /* 0x0000001b141a7224 */ /* 0x020fc800078e021a */
[----:B------:R-:W-:-:S04]  /*1250*/  IMAD R26, R21, R34, R26 ;  /* 0x00000022151a7224 */ /* 0x000fc800078e021a */
[----:B0-----:R-:W-:Y:S01]  /*1260*/  IMAD R25, R22, R25, R26 ;  /* 0x0000001916197224 */ /* 0x001fe200078e021a */
[----:B------:R-:W-:Y:S06]  /*1270*/  BRA.DIV UR4, `(.L_x_38852) ;  /* 0x0000000604387947 */ /* 0x000fec000b800000 */
[----:B------:R-:W0:Y:S02]  /*1280*/  SHFL.DOWN PT, R26, R25, 0x4, 0x181f ;  /* 0x08981f00191a7f89 */ /* 0x000e2400000e0000 */
[----:B0-----:R-:W-:-:S05]  /*1290*/  IMAD.IADD R26, R25, 0x1, R26 ;  /* 0x00000001191a7824 */ /* 0x001fca00078e021a */
[----:B------:R-:W0:Y:S02]  /*12a0*/  SHFL.DOWN PT, R27, R26, 0x2, 0x181f ;  /* 0x08581f001a1b7f89 */ /* 0x000e2400000e0000 */
[----:B0-----:R-:W-:-:S05]  /*12b0*/  IMAD.IADD R27, R26, 0x1, R27 ;  /* 0x000000011a1b7824 */ /* 0x001fca00078e021b */
[----:B------:R0:W1:Y:S02]  /*12c0*/  SHFL.DOWN PT, R28, R27, 0x1, 0x181f ;  /* 0x08381f001b1c7f89 */ /* 0x00006400000e0000 */
.L_x_38862:
[----:B------:R-:W2:Y:S01]  /*12d0*/  @!P0 S2R R30, SR_CgaCtaId ;  /* 0x00000000001e8919 */ /* 0x000ea20000008800 */
[----:B------:R-:W-:Y:S01]  /*12e0*/  @!P0 SHF.R.U32.HI R25, RZ, 0x1, R3 ;  /* 0x00000001ff198819 */ /* 0x000fe20000011603 */
[----:B01----:R-:W-:Y:S01]  /*12f0*/  IMAD.IADD R27, R27, 0x1, R28 ;  /* 0x000000011b1b7824 */ /* 0x003fe200078e021c */
[----:B------:R-:W-:Y:S02]  /*1300*/  @!P0 IADD3 R29, PT, PT, R6, 0x5080, RZ ;  /* 0x00005080061d8810 */ /* 0x000fe40007ffe0ff */
[----:B------:R-:W-:-:S05]  /*1310*/  @!P0 LOP3.LUT R26, R25, 0x1c, RZ, 0xc0, !PT ;  /* 0x0000001c191a8812 */ /* 0x000fca00078ec0ff */
[----:B------:R-:W-:Y:S01]  /*1320*/  @!P0 IMAD R26, R23, 0x20, R26 ;  /* 0x00000020171a8824 */ /* 0x000fe200078e021a */
[----:B------:R-:W-:Y:S02]  /*1330*/  LEA.HI R23, R2, R23, RZ, 0x1a ;  /* 0x0000001702177211 */ /* 0x000fe400078fd0ff */
[----:B--2---:R-:W-:-:S04]  /*1340*/  @!P0 LEA R29, R30, R29, 0x18 ;  /* 0x0000001d1e1d8211 */ /* 0x004fc800078ec0ff */
[----:B------:R-:W-:-:S05]  /*1350*/  @!P0 IADD3 R26, PT, PT, R29, R26, RZ ;  /* 0x0000001a1d1a8210 */ /* 0x000fca0007ffe0ff */
[----:B------:R1:W-:Y:S01]  /*1360*/  @!P0 STS [R26], R27 ;  /* 0x0000001b1a008388 */ /* 0x0003e20000000800 */
[----:B------:R-:W-:-:S13]  /*1370*/  ISETP.GE.U32.AND P0, PT, R23, 0x20, PT ;  /* 0x000000201700780c */ /* 0x000fda0003f06070 */
[----:B-1----:R-:W-:Y:S05]  /*1380*/  @!P0 BRA `(.L_x_38853) ;  /* 0xfffffff800c48947 */ /* 0x002fea000383ffff */
[C---:B------:R-:W-:Y:S01]  /*1390*/  LOP3.LUT R6, R5.reuse, 0x3, RZ, 0xc0, !PT ;  /* 0x0000000305067812 */ /* 0x040fe200078ec0ff */
[----:B------:R-:W-:Y:S05]  /*13a0*/  WARPSYNC.ALL ;  /* 0x0000000000007948 */ /* 0x000fea0003800000 */
[----:B------:R-:W-:Y:S01]  /*13b0*/  BAR.SYNC.DEFER_BLOCKING 0x0 ;  /* 0x0000000000007b1d */ /* 0x000fe20000010000 */
[----:B------:R-:W-:Y:S02]  /*13c0*/  ISETP.NE.AND P0, PT, R6, 0x3, PT ;  /* 0x000000030600780c */ /* 0x000fe40003f05270 */
[----:B------:R-:W-:-:S03]  /*13d0*/  ISETP.GE.U32.AND P1, PT, R5, 0x3, PT ;  /* 0x000000030500780c */ /* 0x000fc60003f26070 */
[----:B------:R-:W-:Y:S08]  /*13e0*/  BSSY.RECONVERGENT B0, `(.L_x_38854) ;  /* 0x0000016000007945 */ /* 0x000ff00003800200 */
[----:B------:R-:W-:Y:S05]  /*13f0*/  @!P0 BRA `(.L_x_38855) ;  /* 0x0000000000508947 */ /* 0x000fea0003800000 */
[----:B------:R-:W0:Y:S01]  /*1400*/  S2UR UR5, SR_CgaCtaId ;  /* 0x00000000000579c3 */ /* 0x000e220000008800 */
[----:B------:R-:W-:Y:S01]  /*1410*/  UMOV UR4, 0x400 ;  /* 0x0000040000047882 */ /* 0x000fe20000000000 */
[----:B------:R-:W-:Y:S01]  /*1420*/  VIADD R6, R5, 0x1 ;  /* 0x0000000105067836 */ /* 0x000fe20000000000 */
[----:B------:R-:W-:Y:S01]  /*1430*/  UIADD3 UR4, UPT, UPT, UR4, 0x5080, URZ ;  /* 0x0000508004047890 */ /* 0x000fe2000fffe0ff */
[----:B------:R-:W-:-:S03]  /*1440*/  IMAD R5, R0, 0x400, R3 ;  /* 0x0000040000057824 */ /* 0x000fc600078e0203 */
[----:B------:R-:W-:Y:S01]  /*1450*/  LOP3.LUT R6, R6, 0x3, RZ, 0xc0, !PT ;  /* 0x0000000306067812 */ /* 0x000fe200078ec0ff */
[----:B------:R-:W1:Y:S01]  /*1460*/  LDC.64 R8, c[0x0][0x3a0] ;  /* 0x0000e800ff087b82 */ /* 0x000e620000000a00 */
[----:B------:R-:W-:-:S03]  /*1470*/  LEA R11, R4, R5, 0x8 ;  /* 0x00000005040b7211 */ /* 0x000fc600078e40ff */
[----:B------:R-:W-:Y:S01]  /*1480*/  IMAD.MOV R10, RZ, RZ, -R6 ;  /* 0x000000ffff0a7224 */ /* 0x000fe200078e0a06 */
[----:B0-----:R-:W-:-:S06]  /*1490*/  ULEA UR4, UR5, UR4, 0x18 ;  /* 0x0000000405047291 */ /* 0x001fcc000f8ec0ff */
[----:B------:R-:W-:Y:S01]  /*14a0*/  LEA R5, R3, UR4, 0x2 ;  /* 0x0000000403057c11 */ /* 0x000fe2000f8e10ff */
[----:B------:R-:W-:-:S07]  /*14b0*/  IMAD R3, R2, R6, R3 ;  /* 0x0000000602037224 */ /* 0x000fce00078e0203 */
.L_x_38856:
[----:B0-----:R0:W2:Y:S01]  /*14c0*/  LDS R13, [R5] ;  /* 0x00000000050d7984 */ /* 0x0010a20000000800 */
[----:B-1----:R-:W-:Y:S01]  /*14d0*/  IMAD.WIDE.U32 R6, R11, 0x4, R8 ;  /* 0x000000040b067825 */ /* 0x002fe200078e0008 */
[----:B------:R-:W-:-:S03]  /*14e0*/  IADD3 R11, PT, PT, R2, R11, RZ ;  /* 0x0000000b020b7210 */ /* 0x000fc60007ffe0ff */
[----:B------:R-:W-:Y:S02]  /*14f0*/  VIADD R10, R10, 0x1 ;  /* 0x000000010a0a7836 */ /* 0x000fe40000000000 */
[----:B0-----:R-:W-:-:S03]  /*1500*/  IMAD R5, R2, 0x4, R5 ;  /* 0x0000000402057824 */ /* 0x001fc600078e0205 */
[----:B------:R-:W-:Y:S01]  /*1510*/  ISETP.NE.AND P0, PT, R10, RZ, PT ;  /* 0x000000ff0a00720c */ /* 0x000fe20003f05270 */
[----:B--2---:R0:W-:-:S12]  /*1520*/  STG.E desc[UR6][R6.64], R13 ;  /* 0x0000000d06007986 */ /* 0x0041d8000c101906 */
[----:B------:R-:W-:Y:S05]  /*1530*/  @P0 BRA `(.L_x_38856) ;  /* 0xfffffffc00e00947 */ /* 0x000fea000383ffff */
.L_x_38855:
[----:B------:R-:W-:Y:S05]  /*1540*/  BSYNC.RECONVERGENT B0 ;  /* 0x0000000000007941 */ /* 0x000fea0003800200 */
.L_x_38854:
[----:B------:R-:W-:Y:S05]  /*1550*/  @!P1 EXIT ;  /* 0x000000000000994d */ /* 0x000fea0003800000 */
[----:B------:R-:W1:Y:S01]  /*1560*/  S2UR UR5, SR_CgaCtaId ;  /* 0x00000000000579c3 */ /* 0x000e620000008800 */
[----:B------:R-:W-:Y:S01]  /*1570*/  UMOV UR4, 0x400 ;  /* 0x0000040000047882 */ /* 0x000fe20000000000 */
[----:B------:R-:W-:Y:S01]  /*1580*/  IMAD R23, R0, 0x400, R3 ;  /* 0x0000040000177824 */ /* 0x000fe200078e0203 */
[----:B------:R-:W-:-:S04]  /*1590*/  UIADD3 UR4, UPT, UPT, UR4, 0x5080, URZ ;  /* 0x0000508004047890 */ /* 0x000fc8000fffe0ff */
[----:B------:R-:W-:Y:S01]  /*15a0*/  LEA R23, R4, R23, 0x8 ;  /* 0x0000001704177211 */ /* 0x000fe200078e40ff */
[----:B0-----:R-:W0:Y:S01]  /*15b0*/  LDC.64 R6, c[0x0][0x3a0] ;  /* 0x0000e800ff067b82 */ /* 0x001e220000000a00 */
[----:B-1----:R-:W-:-:S06]  /*15c0*/  ULEA UR4, UR5, UR4, 0x18 ;  /* 0x0000000405047291 */ /* 0x002fcc000f8ec0ff */
[----:B------:R-:W-:Y:S01]  /*15d0*/  LEA R21, R3, UR4, 0x2 ;  /* 0x0000000403157c11 */ /* 0x000fe2000f8e10ff */
[----:B0-----:R-:W-:-:S04]  /*15e0*/  IMAD.WIDE.U32 R4, R2, 0x4, R6 ;  /* 0x0000000402047825 */ /* 0x001fc800078e0006 */
[----:B------:R-:W-:-:S04]  /*15f0*/  IMAD.WIDE.U32 R8, R2, 0x8, R6 ;  /* 0x0000000802087825 */ /* 0x000fc800078e0006 */
[----:B------:R-:W-:-:S07]  /*1600*/  IMAD.WIDE.U32 R10, R2, 0xc, R6 ;  /* 0x0000000c020a7825 */ /* 0x000fce00078e0006 */
.L_x_38857:
[C-C-:B------:R-:W-:Y:S01]  /*1610*/  IMAD R0, R2.reuse, 0x4, R21.reuse ;  /* 0x0000000402007824 */ /* 0x140fe200078e0215 */
[----:B-1----:R0:W1:Y:S01]  /*1620*/  LDS R25, [R21] ;  /* 0x0000000015197984 */ /* 0x0020620000000800 */
[C-C-:B------:R-:W-:Y:S01]  /*1630*/  IMAD R20, R2.reuse, 0x8, R21.reuse ;  /* 0x0000000802147824 */ /* 0x140fe200078e0215 */
[C---:B------:R-:W-:Y:S01]  /*1640*/  LEA R3, R2.reuse, R3, 0x2 ;  /* 0x0000000302037211 */ /* 0x040fe200078e10ff */
[C---:B------:R-:W-:Y:S01]  /*1650*/  IMAD R22, R2.reuse, 0xc, R21 ;  /* 0x0000000c02167824 */ /* 0x040fe200078e0215 */
[----:B------:R-:W2:Y:S01]  /*1660*/  LDS R27, [R0] ;  /* 0x00000000001b7984 */ /* 0x000ea20000000800 */
[----:B------:R-:W-:Y:S01]  /*1670*/  IMAD.WIDE R18, R23, 0x4, R6 ;  /* 0x0000000417127825 */ /* 0x000fe200078e0206 */
[----:B------:R-:W-:Y:S02]  /*1680*/  ISETP.GE.U32.AND P0, PT, R3, 0x100, PT ;  /* 0x000001000300780c */ /* 0x000fe40003f06070 */
[----:B------:R-:W3:Y:S01]  /*1690*/  LDS R29, [R20] ;  /* 0x00000000141d7984 */ /* 0x000ee20000000800 */
[----:B------:R-:W-:Y:S01]  /*16a0*/  IMAD.WIDE R12, R23, 0x4, R4 ;  /* 0x00000004170c7825 */ /* 0x000fe200078e0204 */
[----:B0-----:R-:W-:-:S02]  /*16b0*/  LEA R21, R2, R21, 0x4 ;  /* 0x0000001502157211 */ /* 0x001fc400078e20ff */
[----:B------:R-:W0:Y:S01]  /*16c0*/  LDS R31, [R22] ;  /* 0x00000000161f7984 */ /* 0x000e220000000800 */
[----:B------:R-:W-:-:S04]  /*16d0*/  IMAD.WIDE R14, R23, 0x4, R8 ;  /* 0x00000004170e7825 */ /* 0x000fc800078e0208 */
[----:B------:R-:W-:-:S04]  /*16e0*/  IMAD.WIDE R16, R23, 0x4, R10 ;  /* 0x0000000417107825 */ /* 0x000fc800078e020a */
[----:B------:R-:W-:Y:S01]  /*16f0*/  IMAD R23, R2, 0x4, R23 ;  /* 0x0000000402177824 */ /* 0x000fe200078e0217 */
[----:B-1----:R1:W-:Y:S04]  /*1700*/  STG.E desc[UR6][R18.64], R25 ;  /* 0x0000001912007986 */ /* 0x0023e8000c101906 */
[----:B--2---:R1:W-:Y:S04]  /*1710*/  STG.E desc[UR6][R12.64], R27 ;  /* 0x0000001b0c007986 */ /* 0x0043e8000c101906 */
[----:B---3--:R1:W-:Y:S04]  /*1720*/  STG.E desc[UR6][R14.64], R29 ;  /* 0x0000001d0e007986 */ /* 0x0083e8000c101906 */
[----:B0-----:R1:W-:Y:S01]  /*1730*/  STG.E desc[UR6][R16.64], R31 ;  /* 0x0000001f10007986 */ /* 0x0013e2000c101906 */
[----:B------:R-:W-:Y:S05]  /*1740*/  @!P0 BRA `(.L_x_38857) ;  /* 0xfffffffc00b08947 */ /* 0x000fea000383ffff */
[----:B------:R-:W-:Y:S05]  /*1750*/  EXIT ;  /* 0x000000000000794d */ /* 0x000fea0003800000 */
.L_x_38852:
        /* <DEDUP_REMOVED lines=8> */
.L_x_38859:
[----:B------:R-:W-:Y:S05]  /*17e0*/  BSYNC B0 ;  /* 0x0000000000007941 */ /* 0x000fea0003800000 */
.L_x_38858:
        /* <DEDUP_REMOVED lines=8> */
.L_x_38860:
[----:B------:R-:W-:Y:S01]  /*1870*/  IMAD.MOV.U32 R30, RZ, RZ, 0x1 ;  /* 0x00000001ff1e7424 */ /* 0x000fe200078e00ff */
[----:B------:R-:W-:-:S05]  /*1880*/  MOV R27, R28 ;  /* 0x0000001c001b7202 */ /* 0x000fca0000000f00 */
[----:B------:R-:W-:-:S05]  /*1890*/  IMAD.IADD R27, R26, 0x1, R27 ;  /* 0x000000011a1b7824 */ /* 0x000fca00078e021b */
[----:B------:R-:W-:-:S07]  /*18a0*/  MOV R26, R27 ;  /* 0x0000001b001a7202 */ /* 0x000fce0000000f00 */
[----:B------:R-:W-:Y:S05]  /*18b0*/  WARPSYNC.COLLECTIVE R29, `(.L_x_38861) ;  /* 0x000000001d087348 */ /* 0x000fea0003c00000 */
[----:B------:R0:W1:Y:S02]  /*18c0*/  SHFL.DOWN P1, R28, R26, R30, R31 ;  /* 0x0800001e1a1c7389 */ /* 0x000064000002001f */
[----:B01----:R-:W-:Y:S05]  /*18d0*/  ENDCOLLECTIVE ;  /* 0x000000000000791b */ /* 0x003fea0003800000 */
.L_x_38861:
[----:B------:R-:W-:Y:S05]  /*18e0*/  BRA `(.L_x_38862) ;  /* 0xfffffff800787947 */ /* 0x000fea000383ffff */
        .weak           $__internal_172_$__cuda_sm20_div_u16
        .type           $__internal_172_$__cuda_sm20_div_u16,@function
        .size           $__internal_172_$__cuda_sm20_div_u16,(.L_x_58123 - $__internal_172_$__cuda_sm20_div_u16)
$__internal_172_$__cuda_sm20_div_u16:
        /* <DEDUP_REMOVED lines=11> */
[----:B------:R-:W-:Y:S02]  /*19a0*/  VIADD R12, R13, 0x2 ;  /* 0x000000020d0c7836 */ /* 0x000fe40000000000 */
[----:B------:R-:W-:Y:S02]  /*19b0*/  HFMA2 R13, -RZ, RZ, 0, 0 ;  /* 0x00000000ff0d7431 */ /* 0x000fe400000001ff */
[----:B------:R-:W-:Y:S01]  /*19c0*/  FMUL.RZ R11, R11, R12 ;  /* 0x0000000c0b0b7220 */ /* 0x000fe2000040c000 */
[----:B------:R-:W-:-:S05]  /*19d0*/  IMAD.MOV.U32 R12, RZ, RZ, R17 ;  /* 0x000000ffff0c7224 */ /* 0x000fca00078e0011 */
[----:B------:R-:W0:Y:S02]  /*19e0*/  F2I.U32.TRUNC.NTZ R11, R11 ;  /* 0x0000000b000b7305 */ /* 0x000e24000020f000 */
[----:B0-----:R-:W-:Y:S02]  /*19f0*/  LOP3.LUT R16, R11, 0xffff, RZ, 0xc0, !PT ;  /* 0x0000ffff0b107812 */ /* 0x001fe400078ec0ff */
[----:B------:R-:W-:Y:S01]  /*1a00*/  @!P0 MOV R16, 0xffffffff ;  /* 0xffffffff00108802 */ /* 0x000fe20000000f00 */
[----:B------:R-:W-:Y:S06]  /*1a10*/  RET.REL.NODEC R12 `(_Z9cuda_gemmIiLi256ELi1ELi1ELi1024ELi128ELi128ELi32ELi1ELi1EEviiiPT_S1_S1_ii) ;  /* 0xffffffe40c787950 */ /* 0x000fec0003c3ffff */
.L_x_38863:
        /* <DEDUP_REMOVED lines=14> */
.L_x_58123:


//--------------------- .text._Z9cuda_gemmIiLi256ELi1ELi1ELi1024ELi128ELi128ELi32ELi1ELi0EEviiiPT_S1_S1_ii --------------------------
	.section	.text._Z9cuda_gemmIiLi256ELi1ELi1ELi1024ELi128ELi128ELi32ELi1ELi0EEviiiPT_S1_S1_ii,"ax",@progbits
	.align	128
        .global         _Z9cuda_gemmIiLi256ELi1ELi1ELi1024ELi128ELi128ELi32ELi1ELi0EEviiiPT_S1_S1_ii
        .type           _Z9cuda_gemmIiLi256ELi1ELi1ELi1024ELi128ELi128ELi32ELi1ELi0EEviiiPT_S1_S1_ii,@function
        .size           _Z9cuda_gemmIiLi256ELi1ELi1ELi1024ELi128ELi128ELi32ELi1ELi0EEviiiPT_S1_S1_ii,(.L_x_58124 - _Z9cuda_gemmIiLi256ELi1ELi1ELi1024ELi128ELi128ELi32ELi1ELi0EEviiiPT_S1_S1_ii)
        .other          _Z9cuda_gemmIiLi256ELi1ELi1ELi1024ELi128ELi128ELi32ELi1ELi0EEviiiPT_S1_S1_ii,@"STO_CUDA_ENTRY STV_DEFAULT"
_Z9cuda_gemmIiLi256ELi1ELi1ELi1024ELi128ELi128ELi32ELi1ELi0EEviiiPT_S1_S1_ii:
.text._Z9cuda_gemmIiLi256ELi1ELi1ELi1024ELi128ELi128ELi32ELi1ELi0EEviiiPT_S1_S1_ii:
[----:B------:R-:W-:Y:S01]  /*0000*/  LDC R1, c[0x0][0x37c] ;  /* 0x0000df00ff017b82 */ /* 0x000fe20000000800 */
[----:B------:R-:W0:Y:S01]  /*0010*/  LDCU UR7, c[0x0][0x3ac] ;  /* 0x00007580ff0777ac */ /* 0x000e220008000800 */
[----:B------:R-:W1:Y:S01]  /*0020*/  S2R R8, SR_TID.X ;  /* 0x0000000000087919 */ /* 0x000e620000002100 */
[----:B------:R-:W2:Y:S01]  /*0030*/  LDCU UR8, c[0x0][0x360] ;  /* 0x00006c00ff0877ac */ /* 0x000ea20008000800 */
[----:B0-----:R-:W-:Y:S01]  /*0040*/  IMAD.U32 R0, RZ, RZ, UR7 ;  /* 0x00000007ff007e24 */ /* 0x001fe2000f8e00ff */
[----:B------:R-:W-:-:S04]  /*0050*/  USHF.R.U32.HI UR11, URZ, 0x4, UR7 ;  /* 0x00000004ff0b7899 */ /* 0x000fc80008011607 */
[----:B------:R-:W-:-:S04]  /*0060*/  IABS R5, R0 ;  /* 0x0000000000057213 */ /* 0x000fc80000000000 */
[----:B------:R-:W0:Y:S08]  /*0070*/  I2F.RP R0, R5 ;  /* 0x0000000500007306 */ /* 0x000e300000209400 */
[----:B0-----:R-:W0:Y:S02]  /*0080*/  MUFU.RCP R0, R0 ;  /* 0x0000000000007308 */ /* 0x001e240000001000 */
[----:B0-----:R-:W-:-:S06]  /*0090*/  VIADD R2, R0, 0xffffffe ;  /* 0x0ffffffe00027836 */ /* 0x001fcc0000000000 */
[----:B------:R0:W3:Y:S02]  /*00a0*/  F2I.FTZ.U32.TRUNC.NTZ R3, R2 ;  /* 0x0000000200037305 */ /* 0x0000e4000021f000 */
[----:B0-----:R-:W-:-:S05]  /*00b0*/  IMAD.MOV.U32 R2, RZ, RZ, RZ ;  /* 0x000000ffff027224 */ /* 0x001fca00078e00ff */
[----:B------:R-:W-:Y:S01]  /*00c0*/  R2UR UR4, R2 ;  /* 0x00000000020472ca */ /* 0x000fe200000e0000 */
[----:B---3--:R-:W-:Y:S01]  /*00d0*/  IMAD.MOV R4, RZ, RZ, -R3 ;  /* 0x000000ffff047224 */ /* 0x008fe200078e0a03 */
[----:B------:R-:W-:-:S03]  /*00e0*/  R2UR UR5, R3 ;  /* 0x00000000030572ca */ /* 0x000fc600000e0000 */
[----:B------:R-:W-:-:S10]  /*00f0*/  IMAD R7, R4, R5, RZ ;  /* 0x0000000504077224 */ /* 0x000fd400078e02ff */
[----:B------:R-:W-:-:S05]  /*0100*/  IMAD.HI.U32 R7, R3, R7, UR4 ;  /* 0x0000000403077e27 */ /* 0x000fca000f8e0007 */
[----:B------:R-:W-:Y:S02]  /*0110*/  R2UR UR4, R7 ;  /* 0x00000000070472ca */ /* 0x000fe400000e0000 */
[----:B------:R-:W0:Y:S11]  /*0120*/  S2R R7, SR_CTAID.Y ;  /* 0x0000000000077919 */ /* 0x000e360000002600 */
[----:B------:R-:W-:-:S02]  /*0130*/  UIMAD.WIDE.U32 UR4, UR4, 0x400, URZ ;  /* 0x00000400040478a5 */ /* 0x000fc4000f8e00ff */
[----:B------:R-:W-:-:S04]  /*0140*/  ULOP3.LUT UR4, UR7, 0x400, URZ, 0x3c, !UPT ;  /* 0x0000040007047892 */ /* 0x000fc8000f8e3cff */
[----:B------:R-:W-:Y:S01]  /*0150*/  IMAD R0, RZ, RZ, -UR5 ;  /* 0x80000005ff007e24 */ /* 0x000fe2000f8e02ff */
[----:B------:R-:W-:-:S03]  /*0160*/  UISETP.GE.AND UP2, UPT, UR4, URZ, UPT ;  /* 0x000000ff0400728c */ /* 0x000fc6000bf46270 */
[----:B------:R-:W-:-:S05]  /*0170*/  IMAD R0, R5, R0, 0x400 ;  /* 0x0000040005007424 */ /* 0x000fca00078e0200 */
[----:B------:R-:W-:-:S13]  /*0180*/  ISETP.GT.U32.AND P0, PT, R5, R0, PT ;  /* 0x000000000500720c */ /* 0x000fda0003f04070 */
[----:B------:R-:W-:Y:S01]  /*0190*/  VOTEU.ANY UP1, P0 ;  /* 0x0000000000ff7886 */ /* 0x000fe20000020100 */
[----:B------:R-:W-:-:S04]  /*01a0*/  PLOP3.LUT P0, PT, PT, PT, UP1, 0x80, 0x8 ;  /* 0x000000000008781c */ /* 0x000fc80003f0f018 */
[----:B------:R-:W-:Y:S02]  /*01b0*/  @!UP1 UIADD3 UR5, UPT, UPT, UR5, 0x1, URZ ;  /* 0x0000000105059890 */ /* 0x000fe4000fffe0ff */
[----:B------:R-:W-:-:S04]  /*01c0*/  UISETP.GE.AND UP1, UPT, UR7, 0x10, UPT ;  /* 0x000000100700788c */ /* 0x000fc8000bf26270 */
[----:B------:R-:W-:-:S03]  /*01d0*/  USEL UR14, UR11, 0x1, UP1 ;  /* 0x000000010b0e7887 */ /* 0x000fc60008800000 */
[----:B------:R-:W-:-:S03]  /*01e0*/  @!P0 IMAD.IADD R0, R0, 0x1, -R5 ;  /* 0x0000000100008824 */ /* 0x000fc600078e0a05 */
[----:B------:R-:W-:Y:S02]  /*01f0*/  IMAD R9, RZ, RZ, -UR14 ;  /* 0x8000000eff097e24 */ /* 0x000fe4000f8e02ff */
[----:B------:R-:W-:Y:S01]  /*0200*/  ISETP.GE.U32.AND P0, PT, R0, R5, PT ;  /* 0x000000050000720c */ /* 0x000fe20003f06070 */
[----:B------:R-:W3:-:S12]  /*0210*/  I2F.U32.RP R4, UR14 ;  /* 0x0000000e00047d06 */ /* 0x000ed80008209000 */
[----:B------:R-:W-:Y:S01]  /*0220*/  VOTEU.ANY UP0, P0 ;  /* 0x0000000000ff7886 */ /* 0x000fe20000000100 */
[----:B---3--:R-:W-:Y:S04]  /*0230*/  MUFU.RCP R4, R4 ;  /* 0x0000000400047308 */ /* 0x008fe80000001000 */
[----:B------:R-:W-:Y:S02]  /*0240*/  @UP0 UIADD3 UR5, UPT, UPT, UR5, 0x1, URZ ;  /* 0x0000000105050890 */ /* 0x000fe4000fffe0ff */
[----:B------:R-:W-:-:S05]  /*0250*/  UISETP.NE.AND UP0, UPT, UR7, URZ, UPT ;  /* 0x000000ff0700728c */ /* 0x000fca000bf05270 */
[----:B------:R-:W-:Y:S02]  /*0260*/  UMOV UR6, UR5 ;  /* 0x0000000500067c82 */ /* 0x000fe40008000000 */
[----:B------:R-:W-:-:S04]  /*0270*/  @!UP2 UIADD3 UR6, UPT, UPT, -UR6, URZ, URZ ;  /* 0x000000ff0606a290 */ /* 0x000fc8000fffe1ff */
[----:B------:R-:W-:-:S04]  /*0280*/  @!UP0 ULOP3.LUT UR6, URZ, UR7, URZ, 0x33, !UPT ;  /* 0x00000007ff068292 */ /* 0x000fc8000f8e33ff */
[----:B------:R-:W-:-:S04]  /*0290*/  UIMAD UR7, UR14, UR6, URZ ;  /* 0x000000060e0772a4 */ /* 0x000fc8000f8e02ff */
[----:B------:R-:W-:-:S04]  /*02a0*/  UISETP.LT.AND UP0, UPT, UR7, 0x100, UPT ;  /* 0x000001000700788c */ /* 0x000fc8000bf01270 */
[----:B------:R-:W-:-:S06]  /*02b0*/  USEL UR7, UR7, 0x100, UP0 ;  /* 0x0000010007077887 */ /* 0x000fcc0008000000 */
[----:B------:R-:W-:Y:S01]  /*02c0*/  IMAD R5, RZ, RZ, -UR7 ;  /* 0x80000007ff057e24 */ /* 0x000fe2000f8e02ff */
[----:B------:R-:W-:Y:S02]  /*02d0*/  LOP3.LUT R13, RZ, UR7, RZ, 0x33, !PT ;  /* 0x00000007ff0d7c12 */ /* 0x000fe4000f8e33ff */
[----:B------:R-:W3:Y:S08]  /*02e0*/  I2F.U32.RP R0, UR7 ;  /* 0x0000000700007d06 */ /* 0x000ef00008209000 */
[----:B---3--:R-:W3:Y:S02]  /*02f0*/  MUFU.RCP R0, R0 ;  /* 0x0000000000007308 */ /* 0x008ee40000001000 */
[----:B---3--:R-:W-:-:S06]  /*0300*/  VIADD R2, R0, 0xffffffe ;  /* 0x0ffffffe00027836 */ /* 0x008fcc0000000000 */
[----:B------:R3:W4:Y:S02]  /*0310*/  F2I.FTZ.U32.TRUNC.NTZ R3, R2 ;  /* 0x0000000200037305 */ /* 0x000724000021f000 */
[----:B---3--:R-:W-:-:S05]  /*0320*/  IMAD.MOV.U32 R2, RZ, RZ, RZ ;  /* 0x000000ffff027224 */ /* 0x008fca00078e00ff */
[----:B------:R-:W-:Y:S01]  /*0330*/  R2UR UR4, R2 ;  /* 0x00000000020472ca */ /* 0x000fe200000e0000 */
[----:B----4-:R-:W-:Y:S01]  /*0340*/  IMAD R5, R5, R3, RZ ;  /* 0x0000000305057224 */ /* 0x010fe200078e02ff */
[----:B------:R-:W-:Y:S01]  /*0350*/  R2UR UR5, R3 ;  /* 0x00000000030572ca */ /* 0x000fe200000e0000 */
[----:B------:R-:W-:-:S12]  /*0360*/  VIADD R2, R4, 0xffffffe ;  /* 0x0ffffffe04027836 */ /* 0x000fd80000000000 */
[----:B------:R-:W-:Y:S01]  /*0370*/  IMAD.HI.U32 R5, R3, R5, UR4 ;  /* 0x0000000403057e27 */ /* 0x000fe2000f8e0005 */
[----:B------:R-:W0:Y:S04]  /*0380*/  LDCU UR5, c[0x0][0x374] ;  /* 0x00006e80ff0577ac */ /* 0x000e280008000800 */
[----:B------:R-:W-:-:S13]  /*0390*/  R2UR UR4, R5 ;  /* 0x00000000050472ca */ /* 0x000fda00000e0000 */
[----:B-1----:R-:W-:-:S04]  /*03a0*/  IMAD.HI.U32 R6, R8, UR4, RZ ;  /* 0x0000000408067c27 */ /* 0x002fc8000f8e00ff */
[----:B------:R-:W-:-:S04]  /*03b0*/  IMAD.MOV R3, RZ, RZ, -R6 ;  /* 0x000000ffff037224 */ /* 0x000fc800078e0a06 */
[----:B------:R-:W-:Y:S02]  /*03c0*/  IMAD R0, R3, UR7, R8 ;  /* 0x0000000703007c24 */ /* 0x000fe4000f8e0208 */
[----:B------:R1:W3:Y:S03]  /*03d0*/  F2I.FTZ.U32.TRUNC.NTZ R3, R2 ;  /* 0x0000000200037305 */ /* 0x0002e6000021f000 */
[----:B------:R-:W-:Y:S01]  /*03e0*/  ISETP.GE.U32.AND P0, PT, R0, UR7, PT ;  /* 0x0000000700007c0c */ /* 0x000fe2000bf06070 */
[----:B-1----:R-:W-:Y:S02]  /*03f0*/  IMAD.MOV.U32 R2, RZ, RZ, RZ ;  /* 0x000000ffff027224 */ /* 0x002fe400078e00ff */
[----:B---3--:R-:W-:-:S10]  /*0400*/  IMAD R9, R9, R3, RZ ;  /* 0x0000000309097224 */ /* 0x008fd400078e02ff */
[----:B------:R-:W-:Y:S02]  /*0410*/  @P0 VIADD R0, R0, -UR7 ;  /* 0x8000000700000c36 */ /* 0x000fe40008000000 */
[----:B------:R-:W-:Y:S01]  /*0420*/  @P0 VIADD R6, R6, 0x1 ;  /* 0x0000000106060836 */ /* 0x000fe20000000000 */
[----:B------:R-:W-:Y:S01]  /*0430*/  ISETP.NE.U32.AND P0, PT, RZ, UR7, PT ;  /* 0x00000007ff007c0c */ /* 0x000fe2000bf05070 */
[----:B------:R-:W-:Y:S01]  /*0440*/  IMAD.HI.U32 R3, R3, R9, R2 ;  /* 0x0000000903037227 */ /* 0x000fe200078e0002 */
[----:B------:R-:W-:-:S13]  /*0450*/  ISETP.GE.U32.AND P1, PT, R0, UR7, PT ;  /* 0x0000000700007c0c */ /* 0x000fda000bf26070 */
[----:B------:R-:W-:Y:S01]  /*0460*/  @P1 VIADD R6, R6, 0x1 ;  /* 0x0000000106061836 */ /* 0x000fe20000000000 */
[----:B0-----:R-:W-:-:S04]  /*0470*/  ISETP.GE.U32.AND P1, PT, R7, UR5, PT ;  /* 0x0000000507007c0c */ /* 0x001fc8000bf26070 */
[----:B------:R-:W-:-:S05]  /*0480*/  SEL R6, R13, R6, !P0 ;  /* 0x000000060d067207 */ /* 0x000fca0004000000 */
[----:B------:R-:W-:-:S04]  /*0490*/  IMAD.MOV R5, RZ, RZ, -R6 ;  /* 0x000000ffff057224 */ /* 0x000fc800078e0a06 */
[----:B------:R-:W-:Y:S01]  /*04a0*/  IMAD R0, R5, UR7, R8 ;  /* 0x0000000705007c24 */ /* 0x000fe2000f8e0208 */
[----:B--2---:R-:W-:Y:S06]  /*04b0*/  @P1 EXIT ;  /* 0x000000000000194d */ /* 0x004fec0003800000 */
[C---:B------:R-:W-:Y:S01]  /*04c0*/  IMAD.HI.U32 R2, R3.reuse, R8, RZ ;  /* 0x0000000803027227 */ /* 0x040fe200078e00ff */
[----:B------:R-:W-:Y:S01]  /*04d0*/  UIMAD.WIDE.U32 UR4, UR4, UR8, URZ ;  /* 0x00000008040472a5 */ /* 0x000fe2000f8e00ff */
[----:B------:R-:W-:Y:S02]  /*04e0*/  ISETP.NE.U32.AND P3, PT, RZ, UR14, PT ;  /* 0x0000000eff007c0c */ /* 0x000fe4000bf65070 */
[----:B------:R-:W-:Y:S01]  /*04f0*/  IMAD.HI.U32 R3, R3, R0, RZ ;  /* 0x0000000003037227 */ /* 0x000fe200078e00ff */
[----:B------:R-:W-:Y:S01]  /*0500*/  UIADD3 UR4, UPT, UPT, -UR5, URZ, URZ ;  /* 0x000000ff05047290 */ /* 0x000fe2000fffe1ff */
[----:B------:R-:W-:Y:S02]  /*0510*/  LOP3.LUT R4, RZ, UR14, RZ, 0x33, !PT ;  /* 0x0000000eff047c12 */ /* 0x000fe4000f8e33ff */
[----:B------:R-:W-:Y:S01]  /*0520*/  IMAD.MOV R9, RZ, RZ, -R2 ;  /* 0x000000ffff097224 */ /* 0x000fe200078e0a02 */
[----:B------:R-:W-:Y:S01]  /*0530*/  UIMAD UR4, UR7, UR4, UR8 ;  /* 0x00000004070472a4 */ /* 0x000fe2000f8e0208 */
[----:B------:R-:W-:Y:S01]  /*0540*/  IMAD.MOV R5, RZ, RZ, -R3 ;  /* 0x000000ffff057224 */ /* 0x000fe200078e0a03 */
[----:B------:R-:W-:Y:S01]  /*0550*/  LOP3.LUT R10, R8, 0x1f, RZ, 0xc0, !PT ;  /* 0x0000001f080a7812 */ /* 0x000fe200078ec0ff */
[----:B------:R-:W-:Y:S01]  /*0560*/  IMAD R9, R9, UR14, R8 ;  /* 0x0000000e09097c24 */ /* 0x000fe2000f8e0208 */
[----:B------:R-:W-:Y:S01]  /*0570*/  UISETP.GE.U32.AND UP0, UPT, UR4, UR7, UPT ;  /* 0x000000070400728c */ /* 0x000fe2000bf06070 */
[----:B------:R-:W-:Y:S01]  /*0580*/  IMAD R0, R5, UR14, R0 ;  /* 0x0000000e05007c24 */ /* 0x000fe2000f8e0200 */
[----:B------:R-:W-:Y:S01]  /*0590*/  SHF.R.U32.HI R11, RZ, 0x5, R8 ;  /* 0x00000005ff0b7819 */ /* 0x000fe20000011608 */
[----:B------:R-:W0:Y:S01]  /*05a0*/  S2R R5, SR_CTAID.X ;  /* 0x0000000000057919 */ /* 0x000e220000002500 */
[----:B------:R-:W-:-:S02]  /*05b0*/  ISETP.GE.U32.AND P2, PT, R9, UR14, PT ;  /* 0x0000000e09007c0c */ /* 0x000fc4000bf46070 */
[----:B------:R-:W-:Y:S02]  /*05c0*/  ISETP.GE.U32.AND P1, PT, R0, UR14, PT ;  /* 0x0000000e00007c0c */ /* 0x000fe4000bf26070 */
[----:B------:R-:W-:-:S03]  /*05d0*/  MOV R18, 0x740 ;  /* 0x0000074000127802 */ /* 0x000fc60000000f00 */
        /* <DEDUP_REMOVED lines=9> */
[----:B------:R-:W-:-:S09]  /*0670*/  @UP1 UIADD3 UR5, UPT, UPT, UR5, 0x1, URZ ;  /* 0x0000000105051890 */ /* 0x000fd2000fffe0ff */
[----:B------:R-:W-:Y:S02]  /*0680*/  @P4 VIADD R9, R9, -UR14 ;  /* 0x8000000e09094c36 */ /* 0x000fe40008000000 */
[----:B------:R-:W-:-:S03]  /*0690*/  @P2 VIADD R3, R3, 0x1 ;  /* 0x0000000103032836 */ /* 0x000fc60000000000 */
[----:B------:R-:W-:Y:S01]  /*06a0*/  SEL R0, R4, R9, !P3 ;  /* 0x0000000904007207 */ /* 0x000fe20005800000 */
[----:B------:R-:W-:Y:S01]  /*06b0*/  VIADD R9, R8, UR8 ;  /* 0x0000000808097c36 */ /* 0x000fe20008000000 */
[----:B------:R-:W-:-:S03]  /*06c0*/  SEL R4, R4, R3, !P3 ;  /* 0x0000000304047207 */ /* 0x000fc60005800000 */
[----:B------:R-:W-:Y:S01]  /*06d0*/  IMAD.SHL.U32 R3, R0, 0x10, RZ ;  /* 0x0000001000037824 */ /* 0x000fe200078e00ff */
[----:B------:R-:W-:Y:S02]  /*06e0*/  LOP3.LUT R2, R9, 0x3ff, RZ, 0x3c, !PT ;  /* 0x000003ff09027812 */ /* 0x000fe400078e3cff */
[----:B------:R-:W-:Y:S02]  /*06f0*/  LOP3.LUT R14, R4, 0xf, RZ, 0xc0, !PT ;  /* 0x0000000f040e7812 */ /* 0x000fe400078ec0ff */
[----:B------:R-:W-:Y:S02]  /*0700*/  LOP3.LUT R16, R2, 0xffff, RZ, 0xc0, !PT ;  /* 0x0000ffff02107812 */ /* 0x000fe400078ec0ff */
[----:B------:R-:W-:Y:S02]  /*0710*/  SEL R2, R13, UR5, !P0 ;  /* 0x000000050d027c07 */ /* 0x000fe4000c000000 */
[----:B0-----:R-:W-:-:S07]  /*0720*/  LOP3.LUT R0, R14, R3, RZ, 0xfc, !PT ;  /* 0x000000030e007212 */ /* 0x001fce00078efcff */
[----:B------:R-:W-:Y:S05]  /*0730*/  CALL.REL.NOINC `($__internal_173_$__cuda_sm20_div_u16) ;  /* 0x0000005000287944 */ /* 0x000fea0003c00000 */
[----:B------:R-:W0:Y:S01]  /*0740*/  S2R R16, SR_CgaCtaId ;  /* 0x0000000000107919 */ /* 0x000e220000008800 */
[----:B------:R-:W1:Y:S01]  /*0750*/  LDC.64 R12, c[0x0][0x390] ;  /* 0x0000e400ff0c7b82 */ /* 0x000e620000000a00 */
[----:B------:R-:W-:Y:S01]  /*0760*/  LOP3.LUT R24, R17, 0x3, RZ, 0xc0, !PT ;  /* 0x0000000311187812 */ /* 0x000fe200078ec0ff */
[----:B------:R-:W-:Y:S01]  /*0770*/  USHF.L.U32 UR4, UR8, 0x2, URZ ;  /* 0x0000000208047899 */ /* 0x000fe200080006ff */
[----:B------:R-:W-:Y:S01]  /*0780*/  MOV R15, 0x400 ;  /* 0x00000400000f7802 */ /* 0x000fe20000000f00 */
[----:B------:R-:W2:Y:S01]  /*0790*/  LDCU.64 UR12, c[0x0][0x358] ;  /* 0x00006b00ff0c77ac */ /* 0x000ea20008000a00 */
[----:B------:R-:W-:Y:S01]  /*07a0*/  ISETP.NE.AND P0, PT, R24, 0x2, PT ;  /* 0x000000021800780c */ /* 0x000fe20003f05270 */
[----:B------:R-:W-:Y:S01]  /*07b0*/  BSSY.RECONVERGENT B0, `(.L_x_38864) ;  /* 0x0000015000007945 */ /* 0x000fe20003800200 */
[----:B------:R-:W-:Y:S02]  /*07c0*/  IMAD.MOV.U32 R26, RZ, RZ, R8 ;  /* 0x000000ffff1a7224 */ /* 0x000fe400078e0008 */
[----:B------:R-:W-:-:S09]  /*07d0*/  VIADD R27, R15, 0x4080 ;  /* 0x000040800f1b7836 */ /* 0x000fd20000000000 */
[----:B------:R-:W-:Y:S05]  /*07e0*/  @!P0 BRA `(.L_x_38865) ;  /* 0x0000000000448947 */ /* 0x000fea0003800000 */
[----:B------:R-:W3:Y:S01]  /*07f0*/  S2R R23, SR_CgaCtaId ;  /* 0x0000000000177919 */ /* 0x000ee20000008800 */
[----:B------:R-:W4:Y:S01]  /*0800*/  LDC.64 R20, c[0x0][0x390] ;  /* 0x0000e400ff147b82 */ /* 0x000f220000000a00 */
[----:B------:R-:W-:Y:S01]  /*0810*/  MOV R17, 0x400 ;  /* 0x0000040000117802 */ /* 0x000fe20000000f00 */
[----:B------:R-:W-:-:S04]  /*0820*/  IMAD.MOV.U32 R26, RZ, RZ, R8 ;  /* 0x000000ffff1a7224 */ /* 0x000fc800078e0008 */
[----:B------:R-:W-:Y:S02]  /*0830*/  VIADD R18, R17, 0x4080 ;  /* 0x0000408011127836 */ /* 0x000fe40000000000 */
[----:B------:R-:W-:-:S03]  /*0840*/  IMAD.MOV.U32 R17, RZ, RZ, RZ ;  /* 0x000000ffff117224 */ /* 0x000fc600078e00ff */
[----:B---3--:R-:W-:-:S07]  /*0850*/  LEA R23, R23, R18, 0x18 ;  /* 0x0000001217177211 */ /* 0x008fce00078ec0ff */
.L_x_38866:
[----:B------:R-:W-:-:S04]  /*0860*/  IMAD R19, R7, 0x400, R26 ;  /* 0x0000040007137824 */ /* 0x000fc800078e021a */
[----:B---34-:R-:W-:-:S06]  /*0870*/  IMAD.WIDE.U32 R18, R19, 0x4, R20 ;  /* 0x0000000413127825 */ /* 0x018fcc00078e0014 */
[----:B--2---:R-:W2:Y:S01]  /*0880*/  LDG.E R18, desc[UR12][R18.64] ;  /* 0x0000000c12127981 */ /* 0x004ea2000c1e1900 */
[C---:B------:R-:W-:Y:S02]  /*0890*/  IMAD R25, R26.reuse, 0x4, R23 ;  /* 0x000000041a197824 */ /* 0x040fe400078e0217 */
[----:B------:R-:W-:Y:S02]  /*08a0*/  VIADD R17, R17, 0x1 ;  /* 0x0000000111117836 */ /* 0x000fe40000000000 */
[----:B------:R-:W-:-:S03]  /*08b0*/  VIADD R26, R26, UR8 ;  /* 0x000000081a1a7c36 */ /* 0x000fc60008000000 */
[----:B------:R-:W-:-:S04]  /*08c0*/  LOP3.LUT R22, R17, R24, RZ, 0x3c, !PT ;  /* 0x0000001811167212 */ /* 0x000fc800078e3cff */
[----:B------:R-:W-:Y:S01]  /*08d0*/  ISETP.NE.AND P0, PT, R22, 0x2, PT ;  /* 0x000000021600780c */ /* 0x000fe20003f05270 */
[----:B--2---:R3:W-:-:S12]  /*08e0*/  STS [R25], R18 ;  /* 0x0000001219007388 */ /* 0x0047d80000000800 */
[----:B------:R-:W-:Y:S05]  /*08f0*/  @P0 BRA `(.L_x_38866) ;  /* 0xfffffffc00d80947 */ /* 0x000fea000383ffff */
.L_x_38865:
[----:B--2---:R-:W-:Y:S05]  /*0900*/  BSYNC.RECONVERGENT B0 ;  /* 0x0000000000007941 */ /* 0x004fea0003800200 */
.L_x_38864:
[----:B------:R-:W-:Y:S01]  /*0910*/  BSSY.RECONVERGENT B0, `(.L_x_38867) ;  /* 0x0000018000007945 */ /* 0x000fe20003800200 */
[----:B0-----:R-:W-:-:S07]  /*0920*/  LEA R29, R16, R27, 0x18 ;  /* 0x0000001b101d7211 */ /* 0x001fce00078ec0ff */
.L_x_38868:
[----:B------:R-:W-:-:S04]  /*0930*/  IMAD R19, R7, 0x400, R26 ;  /* 0x0000040007137824 */ /* 0x000fc800078e021a */
[----:B01-3--:R-:W-:-:S03]  /*0940*/  IMAD.WIDE R18, R19, 0x4, R12 ;  /* 0x0000000413127825 */ /* 0x00bfc600078e020c */
[----:B------:R-:W-:-:S03]  /*0950*/  IADD3 R20, P0, PT, R18, UR4, RZ ;  /* 0x0000000412147c10 */ /* 0x000fc6000ff1e0ff */
[----:B------:R-:W2:Y:S02]  /*0960*/  LDG.E R18, desc[UR12][R18.64] ;  /* 0x0000000c12127981 */ /* 0x000ea4000c1e1900 */
[----:B------:R-:W-:Y:S01]  /*0970*/  IMAD.X R21, RZ, RZ, R19, P0 ;  /* 0x000000ffff157224 */ /* 0x000fe200000e0613 */
[----:B------:R-:W-:-:S04]  /*0980*/  IADD3 R22, P0, PT, R20, UR4, RZ ;  /* 0x0000000414167c10 */ /* 0x000fc8000ff1e0ff */
[----:B------:R-:W3:Y:S01]  /*0990*/  LDG.E R20, desc[UR12][R20.64] ;  /* 0x0000000c14147981 */ /* 0x000ee2000c1e1900 */
[----:B------:R-:W-:Y:S01]  /*09a0*/  IMAD.X R23, RZ, RZ, R21, P0 ;  /* 0x000000ffff177224 */ /* 0x000fe200000e0615 */
[----:B------:R-:W-:-:S04]  /*09b0*/  IADD3 R24, P0, PT, R22, UR4, RZ ;  /* 0x0000000416187c10 */ /* 0x000fc8000ff1e0ff */
[----:B------:R-:W4:Y:S01]  /*09c0*/  LDG.E R22, desc[UR12][R22.64] ;  /* 0x0000000c16167981 */ /* 0x000f22000c1e1900 */
[----:B------:R-:W-:-:S05]  /*09d0*/  IMAD.X R25, RZ, RZ, R23, P0 ;  /* 0x000000ffff197224 */ /* 0x000fca00000e0617 */
[----:B------:R-:W5:Y:S01]  /*09e0*/  LDG.E R24, desc[UR12][R24.64] ;  /* 0x0000000c18187981 */ /* 0x000f62000c1e1900 */
[----:B------:R-:W-:-:S04]  /*09f0*/  IMAD R31, R26, 0x4, R29 ;  /* 0x000000041a1f7824 */ /* 0x000fc800078e021d */
[----:B------:R-:W-:-:S04]  /*0a00*/  VIADD R17, R31, UR4 ;  /* 0x000000041f117c36 */ /* 0x000fc80008000000 */
[----:B------:R-:W-:Y:S02]  /*0a10*/  VIADD R27, R17, UR4 ;  /* 0x00000004111b7c36 */ /* 0x000fe40008000000 */
[----:B------:R-:W-:-:S05]  /*0a20*/  VIADD R26, R26, UR4 ;  /* 0x000000041a1a7c36 */ /* 0x000fca0008000000 */
[----:B------:R-:W-:Y:S01]  /*0a30*/  ISETP.GE.U32.AND P0, PT, R26, 0x400, PT ;  /* 0x000004001a00780c */ /* 0x000fe20003f06070 */
[----:B--2---:R0:W-:Y:S04]  /*0a40*/  STS [R31], R18 ;  /* 0x000000121f007388 */ /* 0x0041e80000000800 */
[----:B---3--:R0:W-:Y:S04]  /*0a50*/  STS [R31+UR4], R20 ;  /* 0x000000141f007988 */ /* 0x0081e80008000804 */
[----:B----4-:R0:W-:Y:S04]  /*0a60*/  STS [R17+UR4], R22 ;  /* 0x0000001611007988 */ /* 0x0101e80008000804 */
[----:B-----5:R0:W-:Y:S01]  /*0a70*/  STS [R27+UR4], R24 ;  /* 0x000000181b007988 */ /* 0x0201e20008000804 */
[----:B------:R-:W-:Y:S05]  /*0a80*/  @!P0 BRA `(.L_x_38868) ;  /* 0xfffffffc00a88947 */ /* 0x000fea000383ffff */
[----:B------:R-:W-:Y:S05]  /*0a90*/  BSYNC.RECONVERGENT B0 ;  /* 0x0000000000007941 */ /* 0x000fea0003800200 */
.L_x_38867:
[----:B------:R-:W1:Y:S01]  /*0aa0*/  I2F.U32.RP R19, UR8 ;  /* 0x0000000800137d06 */ /* 0x000e620008209000 */
[C---:B------:R-:W-:Y:S01]  /*0ab0*/  ISETP.GE.U32.AND P0, PT, R9.reuse, 0x100, PT ;  /* 0x000001000900780c */ /* 0x040fe20003f06070 */
[----:B------:R-:W2:Y:S01]  /*0ac0*/  LDCU UR5, c[0x0][0x3a8] ;  /* 0x00007500ff0577ac */ /* 0x000ea20008000800 */
[----:B0-----:R-:W-:Y:S01]  /*0ad0*/  VIMNMX.U32 R18, PT, PT, R9, 0x100, !PT ;  /* 0x0000010009127848 */ /* 0x001fe20007fe0000 */
[----:B------:R-:W-:Y:S01]  /*0ae0*/  BSSY.RECONVERGENT B0, `(.L_x_38869) ;  /* 0x0000028000007945 */ /* 0x000fe20003800200 */
[----:B------:R-:W-:Y:S02]  /*0af0*/  SEL R17, RZ, 0x1, P0 ;  /* 0x00000001ff117807 */ /* 0x000fe40000000000 */
[----:B------:R-:W-:Y:S02]  /*0b00*/  ISETP.NE.U32.AND P2, PT, RZ, UR8, PT ;  /* 0x00000008ff007c0c */ /* 0x000fe4000bf45070 */
[----:B------:R-:W-:Y:S01]  /*0b10*/  IADD3 R18, PT, PT, R18, -R9, -R17 ;  /* 0x8000000912127210 */ /* 0x000fe20007ffe811 */
[----:B-1----:R-:W0:Y:S02]  /*0b20*/  MUFU.RCP R19, R19 ;  /* 0x0000001300137308 */ /* 0x002e240000001000 */
[----:B0-----:R-:W-:-:S06]  /*0b30*/  VIADD R12, R19, 0xffffffe ;  /* 0x0ffffffe130c7836 */ /* 0x001fcc0000000000 */
[----:B------:R0:W1:Y:S02]  /*0b40*/  F2I.FTZ.U32.TRUNC.NTZ R13, R12 ;  /* 0x0000000c000d7305 */ /* 0x000064000021f000 */
[----:B0-----:R-:W-:Y:S02]  /*0b50*/  IMAD.MOV.U32 R12, RZ, RZ, RZ ;  /* 0x000000ffff0c7224 */ /* 0x001fe400078e00ff */
[----:B-1----:R-:W-:-:S04]  /*0b60*/  IMAD.MOV R21, RZ, RZ, -R13 ;  /* 0x000000ffff157224 */ /* 0x002fc800078e0a0d */
[----:B------:R-:W-:-:S04]  /*0b70*/  IMAD R21, R21, UR8, RZ ;  /* 0x0000000815157c24 */ /* 0x000fc8000f8e02ff */
[----:B------:R-:W-:Y:S02]  /*0b80*/  IMAD.HI.U32 R13, R13, R21, R12 ;  /* 0x000000150d0d7227 */ /* 0x000fe400078e000c */
[----:B------:R-:W0:Y:S04]  /*0b90*/  LDC R21, c[0x0][0x3ac] ;  /* 0x0000eb00ff157b82 */ /* 0x000e280000000800 */
[----:B------:R-:W-:-:S04]  /*0ba0*/  IMAD.HI.U32 R20, R13, R18, RZ ;  /* 0x000000120d147227 */ /* 0x000fc800078e00ff */
[----:B------:R-:W-:Y:S02]  /*0bb0*/  IMAD.MOV R9, RZ, RZ, -R20 ;  /* 0x000000ffff097224 */ /* 0x000fe400078e0a14 */
[----:B------:R-:W-:Y:S02]  /*0bc0*/  IMAD.MOV.U32 R13, RZ, RZ, R8 ;  /* 0x000000ffff0d7224 */ /* 0x000fe400078e0008 */
[----:B------:R-:W-:-:S05]  /*0bd0*/  IMAD R18, R9, UR8, R18 ;  /* 0x0000000809127c24 */ /* 0x000fca000f8e0212 */
[----:B------:R-:W-:-:S13]  /*0be0*/  ISETP.GE.U32.AND P0, PT, R18, UR8, PT ;  /* 0x0000000812007c0c */ /* 0x000fda000bf06070 */
[----:B------:R-:W-:Y:S02]  /*0bf0*/  @P0 VIADD R18, R18, -UR8 ;  /* 0x8000000812120c36 */ /* 0x000fe40008000000 */
[----:B------:R-:W-:-:S03]  /*0c00*/  @P0 VIADD R20, R20, 0x1 ;  /* 0x0000000114140836 */ /* 0x000fc60000000000 */
[----:B------:R-:W-:-:S13]  /*0c10*/  ISETP.GE.U32.AND P1, PT, R18, UR8, PT ;  /* 0x0000000812007c0c */ /* 0x000fda000bf26070 */
[----:B------:R-:W-:Y:S01]  /*0c20*/  @P1 VIADD R20, R20, 0x1 ;  /* 0x0000000114141836 */ /* 0x000fe20000000000 */
[----:B------:R-:W-:Y:S02]  /*0c30*/  @!P2 LOP3.LUT R20, RZ, UR8, RZ, 0x33, !PT ;  /* 0x00000008ff14ac12 */ /* 0x000fe4000f8e33ff */
[----:B0-----:R-:W-:-:S03]  /*0c40*/  ISETP.GE.AND P2, PT, R11, R21, PT ;  /* 0x000000150b00720c */ /* 0x001fc60003f46270 */
[----:B------:R-:W-:-:S05]  /*0c50*/  IMAD.IADD R9, R17, 0x1, R20 ;  /* 0x0000000111097824 */ /* 0x000fca00078e0214 */
[C---:B------:R-:W-:Y:S02]  /*0c60*/  LOP3.LUT R12, R9.reuse, 0x3, RZ, 0xc0, !PT ;  /* 0x00000003090c7812 */ /* 0x040fe400078ec0ff */
[----:B------:R-:W-:Y:S02]  /*0c70*/  ISETP.GE.U32.AND P1, PT, R9, 0x3, PT ;  /* 0x000000030900780c */ /* 0x000fe40003f26070 */
[----:B------:R-:W-:-:S13]  /*0c80*/  ISETP.NE.AND P0, PT, R12, 0x3, PT ;  /* 0x000000030c00780c */ /* 0x000fda0003f05270 */
[----:B--2---:R-:W-:Y:S05]  /*0c90*/  @!P0 BRA `(.L_x_38870) ;  /* 0x0000000000308947 */ /* 0x004fea0003800000 */
[----:B------:R-:W-:Y:S02]  /*0ca0*/  VIADD R12, R9, 0x1 ;  /* 0x00000001090c7836 */ /* 0x000fe40000000000 */
[----:B------:R-:W-:Y:S02]  /*0cb0*/  VIADD R19, R15, 0x5080 ;  /* 0x000050800f137836 */ /* 0x000fe40000000000 */
[----:B------:R-:W-:Y:S01]  /*0cc0*/  IMAD.MOV.U32 R17, RZ, RZ, RZ ;  /* 0x000000ffff117224 */ /* 0x000fe200078e00ff */
[----:B------:R-:W-:Y:S01]  /*0cd0*/  LOP3.LUT R20, R12, 0x3, RZ, 0xc0, !PT ;  /* 0x000000030c147812 */ /* 0x000fe200078ec0ff */
[----:B------:R-:W-:Y:S01]  /*0ce0*/  IMAD.MOV.U32 R13, RZ, RZ, R8 ;  /* 0x000000ffff0d7224 */ /* 0x000fe200078e0008 */
[----:B------:R-:W-:-:S07]  /*0cf0*/  LEA R12, R16, R19, 0x18 ;  /* 0x00000013100c7211 */ /* 0x000fce00078ec0ff */
.L_x_38871:
[----:B------:R-:W-:Y:S02]  /*0d00*/  IMAD R18, R13, 0x4, R12 ;  /* 0x000000040d127824 */ /* 0x000fe400078e020c */
[----:B------:R-:W-:Y:S02]  /*0d10*/  VIADD R17, R17, 0x1 ;  /* 0x0000000111117836 */ /* 0x000fe40000000000 */
[----:B------:R-:W-:Y:S01]  /*0d20*/  VIADD R13, R13, UR8 ;  /* 0x000000080d0d7c36 */ /* 0x000fe20008000000 */
[----:B------:R0:W-:Y:S02]  /*0d30*/  STS [R18], RZ ;  /* 0x000000ff12007388 */ /* 0x0001e40000000800 */
[----:B------:R-:W-:-:S13]  /*0d40*/  ISETP.NE.AND P0, PT, R17, R20, PT ;  /* 0x000000141100720c */ /* 0x000fda0003f05270 */
[----:B0-----:R-:W-:Y:S05]  /*0d50*/  @P0 BRA `(.L_x_38871) ;  /* 0xfffffffc00e80947 */ /* 0x001fea000383ffff */
.L_x_38870:
[----:B------:R-:W-:Y:S05]  /*0d60*/  BSYNC.RECONVERGENT B0 ;  /* 0x0000000000007941 */ /* 0x000fea0003800200 */
.L_x_38869:
[----:B------:R-:W-:Y:S04]  /*0d70*/  BSSY.RECONVERGENT B0, `(.L_x_38872) ;  /* 0x000000e000007945 */ /* 0x000fe80003800200 */
[----:B------:R-:W-:Y:S05]  /*0d80*/  @!P1 BRA `(.L_x_38873) ;  /* 0x0000000000309947 */ /* 0x000fea0003800000 */
[----:B------:R-:W-:-:S05]  /*0d90*/  VIADD R17, R15, 0x5080 ;  /* 0x000050800f117836 */ /* 0x000fca0000000000 */
[----:B------:R-:W-:-:S07]  /*0da0*/  LEA R18, R16, R17, 0x18 ;  /* 0x0000001110127211 */ /* 0x000fce00078ec0ff */
.L_x_38874:
[C---:B0-----:R-:W-:Y:S02]  /*0db0*/  IMAD R19, R13.reuse, 0x4, R18 ;  /* 0x000000040d137824 */ /* 0x041fe400078e0212 */
        /* <DEDUP_REMOVED lines=9> */
.L_x_38873:
[----:B------:R-:W-:Y:S05]  /*0e50*/  BSYNC.RECONVERGENT B0 ;  /* 0x0000000000007941 */ /* 0x000fea0003800200 */
.L_x_38872:
[----:B------:R-:W-:Y:S04]  /*0e60*/  BSSY.RECONVERGENT B0, `(.L_x_38875) ;  /* 0x000000f000007945 */ /* 0x000fe80003800200 */
[----:B------:R-:W-:Y:S05]  /*0e70*/  @P2 BRA `(.L_x_38876) ;  /* 0x0000000000342947 */ /* 0x000fea0003800000 */
[----:B0-----:R-:W0:Y:S01]  /*0e80*/  LDC.64 R18, c[0x0][0x398] ;  /* 0x0000e600ff127b82 */ /* 0x001e220000000a00 */
[----:B------:R-:W-:Y:S01]  /*0e90*/  LEA R15, R16, R15, 0x18 ;  /* 0x0000000f100f7211 */ /* 0x000fe200078ec0ff */
[----:B------:R-:W-:-:S04]  /*0ea0*/  IMAD R20, R5, 0x20, R10 ;  /* 0x0000002005147824 */ /* 0x000fc800078e020a */
[----:B------:R-:W-:-:S07]  /*0eb0*/  IMAD R16, R10, 0x204, R15 ;  /* 0x000002040a107824 */ /* 0x000fce00078e020f */
.L_x_38877:
[----:B------:R-:W-:-:S04]  /*0ec0*/  IMAD R13, R11, UR5, R20 ;  /* 0x000000050b0d7c24 */ /* 0x000fc8000f8e0214 */
[----:B01----:R-:W-:-:S06]  /*0ed0*/  IMAD.WIDE R12, R13, 0x4, R18 ;  /* 0x000000040d0c7825 */ /* 0x003fcc00078e0212 */
[----:B------:R-:W2:Y:S01]  /*0ee0*/  LDG.E R12, desc[UR12][R12.64] ;  /* 0x0000000c0c0c7981 */ /* 0x000ea2000c1e1900 */
[----:B------:R-:W0:Y:S01]  /*0ef0*/  LDC R22, c[0x0][0x360] ;  /* 0x0000d800ff167b82 */ /* 0x000e220000000800 */
[----:B------:R-:W-:Y:S01]  /*0f00*/  IMAD R15, R11, 0x4, R16 ;  /* 0x000000040b0f7824 */ /* 0x000fe200078e0210 */
[----:B0-----:R-:W-:-:S04]  /*0f10*/  LEA.HI R11, R22, R11, RZ, 0x1b ;  /* 0x0000000b160b7211 */ /* 0x001fc800078fd8ff */
[----:B------:R-:W-:Y:S01]  /*0f20*/  ISETP.GE.AND P0, PT, R11, R21, PT ;  /* 0x000000150b00720c */ /* 0x000fe20003f06270 */
[----:B--2---:R1:W-:-:S12]  /*0f30*/  STS [R15], R12 ;  /* 0x0000000c0f007388 */ /* 0x0043d80000000800 */
[----:B------:R-:W-:Y:S05]  /*0f40*/  @!P0 BRA `(.L_x_38877) ;  /* 0xfffffffc00dc8947 */ /* 0x000fea000383ffff */
.L_x_38876:
[----:B------:R-:W-:Y:S05]  /*0f50*/  BSYNC.RECONVERGENT B0 ;  /* 0x0000000000007941 */ /* 0x000fea0003800200 */
.L_x_38875:
[----:B------:R-:W-:Y:S01]  /*0f60*/  BAR.SYNC.DEFER_BLOCKING 0x0 ;  /* 0x0000000000007b1d */ /* 0x000fe20000010000 */
[----:B------:R-:W-:-:S09]  /*0f70*/  UISETP.GE.AND UP0, UPT, UR6, 0x1, UPT ;  /* 0x000000010600788c */ /* 0x000fd2000bf06270 */
[----:B------:R-:W-:Y:S05]  /*0f80*/  BRA.U !UP0, `(.L_x_38878) ;  /* 0x0000004108f47547 */ /* 0x000fea000b800000 */
[----:B------:R-:W2:Y:S01]  /*0f90*/  LDCU UR9, c[0x0][0x3a8] ;  /* 0x00007500ff0977ac */ /* 0x000ea20008000800 */
[----:B------:R-:W-:Y:S01]  /*0fa0*/  VIMNMX.U32 R18, PT, PT, R21, 0x10, PT ;  /* 0x0000001015127848 */ /* 0x000fe20003fe0000 */
[----:B--2---:R-:W-:-:S04]  /*0fb0*/  UISETP.LT.AND UP0, UPT, UR9, 0x20, UPT ;  /* 0x000000200900788c */ /* 0x004fc8000bf01270 */
[----:B------:R-:W-:Y:S02]  /*0fc0*/  USEL UR9, UR9, 0x20, UP0 ;  /* 0x0000002009097887 */ /* 0x000fe40008000000 */
[----:B------:R-:W-:-:S09]  /*0fd0*/  UISETP.NE.AND UP0, UPT, UR14, 0x1, UPT ;  /* 0x000000010e00788c */ /* 0x000fd2000bf05270 */
[----:B------:R-:W-:Y:S05]  /*0fe0*/  BRA.U UP0, `(.L_x_38879) ;  /* 0x0000001500ac7547 */ /* 0x000fea000b800000 */
[C---:B------:R-:W-:Y:S01]  /*0ff0*/  VIADD R11, R14.reuse, 0x1 ;  /* 0x000000010e0b7836 */ /* 0x040fe20000000000 */
[C---:B------:R-:W-:Y:S01]  /*1000*/  ISETP.GE.U32.AND P2, PT, R14.reuse, R21, PT ;  /* 0x000000150e00720c */ /* 0x040fe20003f46070 */
[C---:B------:R-:W-:Y:S01]  /*1010*/  VIADD R13, R14.reuse, 0x2 ;  /* 0x000000020e0d7836 */ /* 0x040fe20000000000 */
[----:B------:R-:W-:Y:S01]  /*1020*/  UMOV UR4, URZ ;  /* 0x000000ff00047c82 */ /* 0x000fe20008000000 */
[C---:B-1----:R-:W-:Y:S01]  /*1030*/  VIADD R15, R14.reuse, 0x5 ;  /* 0x000000050e0f7836 */ /* 0x042fe20000000000 */
[-C--:B------:R-:W-:Y:S01]  /*1040*/  ISETP.GE.U32.AND P1, PT, R11, R18.reuse, PT ;  /* 0x000000120b00720c */ /* 0x080fe20003f26070 */
[C---:B------:R-:W-:Y:S01]  /*1050*/  VIADD R11, R14.reuse, 0x3 ;  /* 0x000000030e0b7836 */ /* 0x040fe20000000000 */
[-C--:B------:R-:W-:Y:S01]  /*1060*/  ISETP.GE.U32.AND P0, PT, R13, R18.reuse, PT ;  /* 0x000000120d00720c */ /* 0x080fe20003f06070 */
[----:B------:R-:W-:Y:S01]  /*1070*/  VIADD R13, R14, 0x4 ;  /* 0x000000040e0d7836 */ /* 0x000fe20000000000 */
[----:B0-----:R-:W-:Y:S01]  /*1080*/  SEL R17, R18, RZ, P2 ;  /* 0x000000ff12117207 */ /* 0x001fe20001000000 */
[----:B------:R-:W-:Y:S01]  /*1090*/  VIADD R10, R4, 0x2 ;  /* 0x00000002040a7836 */ /* 0x000fe20000000000 */
[-C--:B------:R-:W-:Y:S01]  /*10a0*/  ISETP.GE.U32.AND P4, PT, R11, R18.reuse, PT ;  /* 0x000000120b00720c */ /* 0x080fe20003f86070 */
[C---:B------:R-:W-:Y:S01]  /*10b0*/  VIADD R11, R14.reuse, 0x6 ;  /* 0x000000060e0b7836 */ /* 0x040fe20000000000 */
[-C--:B------:R-:W-:Y:S01]  /*10c0*/  ISETP.GE.U32.AND P6, PT, R13, R18.reuse, PT ;  /* 0x000000120d00720c */ /* 0x080fe20003fc6070 */
[----:B------:R-:W-:Y:S01]  /*10d0*/  VIADD R13, R14, 0x7 ;  /* 0x000000070e0d7836 */ /* 0x000fe20000000000 */
[----:B------:R-:W-:Y:S01]  /*10e0*/  SEL R19, R18, RZ, P1 ;  /* 0x000000ff12137207 */ /* 0x000fe20000800000 */
        /* <DEDUP_REMOVED lines=9> */
[----:B------:R-:W-:Y:S01]  /*1180*/  ISETP.GE.U32.AND P0, PT, R13, R18, PT ;  /* 0x000000120d00720c */ /* 0x000fe20003f06070 */
[----:B------:R-:W-:Y:S01]  /*1190*/  VIADD R13, R14, 0xb ;  /* 0x0000000b0e0d7836 */ /* 0x000fe20000000000 */
[----:B------:R-:W-:Y:S01]  /*11a0*/  SEL R23, R18, RZ, P4 ;  /* 0x000000ff12177207 */ /* 0x000fe20002000000 */
[----:B------:R-:W-:Y:S01]  /*11b0*/  IMAD.IADD R17, R0, 0x1, -R17 ;  /* 0x0000000100117824 */ /* 0x000fe200078e0a11 */
[----:B------:R-:W-:-:S02]  /*11c0*/  SEL R25, R18, RZ, P6 ;  /* 0x000000ff12197207 */ /* 0x000fc40003000000 */
[-C--:B------:R-:W-:Y:S01]  /*11d0*/  ISETP.GE.U32.AND P4, PT, R11, R18.reuse, PT ;  /* 0x000000120b00720c */ /* 0x080fe20003f86070 */
[C---:B------:R-:W-:Y:S01]  /*11e0*/  VIADD R11, R14.reuse, 0xc ;  /* 0x0000000c0e0b7836 */ /* 0x040fe20000000000 */
[-C--:B------:R-:W-:Y:S01]  /*11f0*/  ISETP.GE.U32.AND P6, PT, R13, R18.reuse, PT ;  /* 0x000000120d00720c */ /* 0x080fe20003fc6070 */
[----:B------:R-:W-:Y:S01]  /*1200*/  VIADD R13, R14, 0xd ;  /* 0x0000000d0e0d7836 */ /* 0x000fe20000000000 */
[-C--:B------:R-:W-:Y:S01]  /*1210*/  ISETP.GE.U32.AND P5, PT, R15, R18.reuse, PT ;  /* 0x000000120f00720c */ /* 0x080fe20003fa6070 */
[----:B------:R-:W-:Y:S01]  /*1220*/  VIADD R15, R4, 0xb ;  /* 0x0000000b040f7836 */ /* 0x000fe20000000000 */
[----:B------:R-:W-:Y:S01]  /*1230*/  SEL R29, R18, RZ, P3 ;  /* 0x000000ff121d7207 */ /* 0x000fe20001800000 */
[----:B------:R-:W-:Y:S01]  /*1240*/  IMAD.IADD R20, R0, 0x1, -R23 ;  /* 0x0000000100147824 */ /* 0x000fe200078e0a17 */
[----:B------:R-:W-:Y:S02]  /*1250*/  SEL R27, R18, RZ, P5 ;  /* 0x000000ff121b7207 */ /* 0x000fe40002800000 */
[-C--:B------:R-:W-:Y:S01]  /*1260*/  ISETP.GE.U32.AND P5, PT, R11, R18.reuse, PT ;  /* 0x000000120b00720c */ /* 0x080fe20003fa6070 */
[C---:B------:R-:W-:Y:S01]  /*1270*/  VIADD R11, R14.reuse, 0xe ;  /* 0x0000000e0e0b7836 */ /* 0x040fe20000000000 */
[-C--:B------:R-:W-:Y:S01]  /*1280*/  ISETP.GE.U32.AND P3, PT, R13, R18.reuse, PT ;  /* 0x000000120d00720c */ /* 0x080fe20003f66070 */
[----:B------:R-:W-:Y:S01]  /*1290*/  VIADD R13, R14, 0xf ;  /* 0x0000000f0e0d7836 */ /* 0x000fe20000000000 */
[----:B------:R-:W-:Y:S01]  /*12a0*/  SEL R31, R18, RZ, P2 ;  /* 0x000000ff121f7207 */ /* 0x000fe20001000000 */
[----:B------:R-:W-:Y:S01]  /*12b0*/  IMAD.IADD R22, R0, 0x1, -R27 ;  /* 0x0000000100167824 */ /* 0x000fe200078e0a1b */
[----:B------:R-:W-:Y:S01]  /*12c0*/  SEL R33, R18, RZ, P1 ;  /* 0x000000ff12217207 */ /* 0x000fe20000800000 */
[----:B------:R-:W-:Y:S01]  /*12d0*/  IMAD.IADD R23, R0, 0x1, -R29 ;  /* 0x0000000100177824 */ /* 0x000fe200078e0a1d */
[-C--:B------:R-:W-:Y:S01]  /*12e0*/  ISETP.GE.U32.AND P2, PT, R11, R18.reuse, PT ;  /* 0x000000120b00720c */ /* 0x080fe20003f46070 */
[C---:B------:R-:W-:Y:S01]  /*12f0*/  VIADD R11, R4.reuse, 0x7 ;  /* 0x00000007040b7836 */ /* 0x040fe20000000000 */
[----:B------:R-:W-:Y:S01]  /*1300*/  ISETP.GE.U32.AND P1, PT, R13, R18, PT ;  /* 0x000000120d00720c */ /* 0x000fe20003f26070 */
[----:B------:R-:W-:Y:S01]  /*1310*/  VIADD R13, R4, 0xa ;  /* 0x0000000a040d7836 */ /* 0x000fe20000000000 */
[----:B------:R-:W-:Y:S01]  /*1320*/  SEL R35, R18, RZ, P0 ;  /* 0x000000ff12237207 */ /* 0x000fe20000000000 */
[----:B------:R-:W-:Y:S01]  /*1330*/  IMAD.IADD R24, R0, 0x1, -R31 ;  /* 0x0000000100187824 */ /* 0x000fe200078e0a1f */
[----:B------:R-:W-:-:S02]  /*1340*/  SEL R37, R18, RZ, P4 ;  /* 0x000000ff12257207 */ /* 0x000fc40002000000 */
[----:B------:R-:W-:Y:S01]  /*1350*/  SEL R39, R18, RZ, P6 ;  /* 0x000000ff12277207 */ /* 0x000fe20003000000 */
[----:B------:R-:W-:Y:S01]  /*1360*/  IMAD.IADD R26, R0, 0x1, -R35 ;  /* 0x00000001001a7824 */ /* 0x000fe200078e0a23 */
[----:B------:R-:W-:Y:S01]  /*1370*/  SEL R41, R18, RZ, P5 ;  /* 0x000000ff12297207 */ /* 0x000fe20002800000 */
[----:B------:R-:W-:Y:S01]  /*1380*/  IMAD.IADD R27, R0, 0x1, -R37 ;  /* 0x00000001001b7824 */ /* 0x000fe200078e0a25 */
[----:B------:R-:W-:Y:S01]  /*1390*/  SEL R43, R18, RZ, P3 ;  /* 0x000000ff122b7207 */ /* 0x000fe20001800000 */
[----:B------:R-:W-:Y:S01]  /*13a0*/  IMAD.IADD R28, R0, 0x1, -R39 ;  /* 0x00000001001c7824 */ /* 0x000fe200078e0a27 */
[----:B------:R-:W-:Y:S01]  /*13b0*/  SEL R45, R18, RZ, P2 ;  /* 0x000000ff122d7207 */ /* 0x000fe20001000000 */
[----:B------:R-:W-:Y:S01]  /*13c0*/  IMAD.IADD R29, R0, 0x1, -R41 ;  /* 0x00000001001d7824 */ /* 0x000fe200078e0a29 */
[----:B------:R-:W-:Y:S01]  /*13d0*/  SEL R47, R18, RZ, P1 ;  /* 0x000000ff122f7207 */ /* 0x000fe20000800000 */
[C---:B------:R-:W-:Y:S01]  /*13e0*/  IMAD.IADD R30, R0.reuse, 0x1, -R43 ;  /* 0x00000001001e7824 */ /* 0x040fe200078e0a2b */
[C---:B------:R-:W-:Y:S01]  /*13f0*/  IADD3 R18, PT, PT, R0.reuse, -R19, RZ ;  /* 0x8000001300127210 */ /* 0x040fe20007ffe0ff */
[----:B------:R-:W-:Y:S01]  /*1400*/  IMAD.IADD R19, R0, 0x1, -R21 ;  /* 0x0000000100137824 */ /* 0x000fe200078e0a15 */
[----:B------:R-:W-:Y:S01]  /*1410*/  LOP3.LUT R14, R14, 0x8, RZ, 0x3c, !PT ;  /* 0x000000080e0e7812 */ /* 0x000fe200078e3cff */
[----:B------:R-:W-:Y:S01]  /*1420*/  IMAD.IADD R21, R0, 0x1, -R25 ;  /* 0x0000000100157824 */ /* 0x000fe200078e0a19 */
[----:B------:R-:W-:Y:S01]  /*1430*/  LOP3.LUT R10, R10, 0xf, RZ, 0xc0, !PT ;  /* 0x0000000f0a0a7812 */ /* 0x000fe200078ec0ff */
[C---:B------:R-:W-:Y:S01]  /*1440*/  IMAD.IADD R25, R0.reuse, 0x1, -R33 ;  /* 0x0000000100197824 */ /* 0x040fe200078e0a21 */
[----:B------:R-:W-:Y:S01]  /*1450*/  LOP3.LUT R11, R11, 0xf, RZ, 0xc0, !PT ;  /* 0x0000000f0b0b7812 */ /* 0x000fe200078ec0ff */
[----:B------:R-:W-:Y:S01]  /*1460*/  IMAD.IADD R31, R0, 0x1, -R45 ;  /* 0x00000001001f7824 */ /* 0x000fe200078e0a2d */
[----:B------:R-:W-:Y:S01]  /*1470*/  LOP3.LUT R12, R12, 0xf, RZ, 0xc0, !PT ;  /* 0x0000000f0c0c7812 */ /* 0x000fe200078ec0ff */
[----:B------:R-:W-:Y:S01]  /*1480*/  IMAD.IADD R32, R0, 0x1, -R47 ;  /* 0x0000000100207824 */ /* 0x000fe200078e0a2f */
[----:B------:R-:W-:-:S02]  /*1490*/  LOP3.LUT R13, R13, 0xf, RZ, 0xc0, !PT ;  /* 0x0000000f0d0d7812 */ /* 0x000fc400078ec0ff */
[----:B------:R-:W-:Y:S02]  /*14a0*/  LOP3.LUT R15, R15, 0xf, RZ, 0xc0, !PT ;  /* 0x0000000f0f0f7812 */ /* 0x000fe400078ec0ff */
[----:B------:R-:W-:-:S07]  /*14b0*/  LOP3.LUT R16, R16, 0xf, RZ, 0xc0, !PT ;  /* 0x0000000f10107812 */ /* 0x000fce00078ec0ff */
.L_x_38899:
[----:B0-----:R-:W0:Y:S01]  /*14c0*/  LDC R50, c[0x0][0x3ac] ;  /* 0x0000eb00ff327b82 */ /* 0x001e220000000800 */
[----:B------:R-:W-:Y:S01]  /*14d0*/  VIADD R33, R4, UR4 ;  /* 0x0000000404217c36 */ /* 0x000fe20008000000 */
        /* <DEDUP_REMOVED lines=8> */
[----:B------:R-:W-:-:S02]  /*1560*/  ISETP.GE.AND P0, PT, R50, 0x6, PT ;  /* 0x000000063200780c */ /* 0x000fc40003f06270 */
[----:B------:R-:W-:Y:S01]  /*1570*/  ISETP.GE.AND P6, PT, R50, 0x7, PT ;  /* 0x000000073200780c */ /* 0x000fe20003fc6270 */
[----:B-1234-:R-:W-:-:S12]  /*1580*/  @!P5 BRA `(.L_x_38880) ;  /* 0x00000000001cd947 */ /* 0x01efd80003800000 */
[----:B------:R-:W0:Y:S01]  /*1590*/  S2UR UR10, SR_CgaCtaId ;  /* 0x00000000000a79c3 */ /* 0x000e220000008800 */
[----:B------:R-:W-:Y:S01]  /*15a0*/  UMOV UR5, 0x400 ;  /* 0x0000040000057882 */ /* 0x000fe20000000000 */
[----:B------:R-:W-:Y:S01]  /*15b0*/  IMAD R48, R33, R50, R0 ;  /* 0x0000003221307224 */ /* 0x000fe200078e0200 */
[----:B------:R-:W-:-:S04]  /*15c0*/  UIADD3 UR5, UPT, UPT, UR5, 0x4080, URZ ;  /* 0x0000408005057890 */ /* 0x000fc8000fffe0ff */
[----:B0-----:R-:W-:-:S06]  /*15d0*/  ULEA UR5, UR10, UR5, 0x18 ;  /* 0x000000050a057291 */ /* 0x001fcc000f8ec0ff */
[----:B------:R-:W-:-:S06]  /*15e0*/  LEA R48, R48, UR5, 0x2 ;  /* 0x0000000530307c11 */ /* 0x000fcc000f8e10ff */
[----:B------:R-:W0:Y:S02]  /*15f0*/  LDS R48, [R48] ;  /* 0x0000000030307984 */ /* 0x000e240000000800 */
.L_x_38880:
        /* <DEDUP_REMOVED lines=10> */
.L_x_38881:
        /* <DEDUP_REMOVED lines=8> */
.L_x_38882:
        /* <DEDUP_REMOVED lines=10> */
.L_x_38883:
        /* <DEDUP_REMOVED lines=10> */
.L_x_38884:
        /* <DEDUP_REMOVED lines=10> */
.L_x_38885:
[----:B------:R-:W-:Y:S02]  /*1900*/  P2R R52, PR, RZ, 0x1 ;  /* 0x00000001ff347803 */ /* 0x000fe40000000000 */
[----:B------:R-:W-:-:S04]  /*1910*/  ISETP.GE.AND P0, PT, R50, 0x8, PT ;  /* 0x000000083200780c */ /* 0x000fc80003f06270 */
[----:B------:R-:W-:Y:S02]  /*1920*/  P2R R53, PR, RZ, 0x1 ;  /* 0x00000001ff357803 */ /* 0x000fe40000000000 */
[----:B------:R-:W-:Y:S01]  /*1930*/  ISETP.NE.AND P0, PT, R52, RZ, PT ;  /* 0x000000ff3400720c */ /* 0x000fe20003f05270 */
        /* <DEDUP_REMOVED lines=10> */
.L_x_38886:
[C---:B------:R-:W-:Y:S02]  /*19e0*/  ISETP.GE.AND P6, PT, R50.reuse, 0x8, PT ;  /* 0x000000083200780c */ /* 0x040fe40003fc6270 */
[----:B------:R-:W-:Y:S02]  /*19f0*/  P2R R52, PR, RZ, 0x1 ;  /* 0x00000001ff347803 */ /* 0x000fe40000000000 */
[----:B------:R-:W-:-:S04]  /*1a00*/  ISETP.GE.AND P0, PT, R50, 0x9, PT ;  /* 0x000000093200780c */ /* 0x000fc80003f06270 */
[----:B------:R-:W-:Y:S02]  /*1a10*/  P2R R53, PR, RZ, 0x1 ;  /* 0x00000001ff357803 */ /* 0x000fe40000000000 */
[----:B------:R-:W-:-:S03]  /*1a20*/  ISETP.NE.AND P0, PT, R52, RZ, PT ;  /* 0x000000ff3400720c */ /* 0x000fc60003f05270 */
[----:B------:R-:W-:Y:S10]  /*1a30*/  @!P6 BRA `(.L_x_38887) ;  /* 0x00000000001ce947 */ /* 0x000ff40003800000 */
[----:B------:R-:W5:Y:S01]  /*1a40*/  S2UR UR10, SR_CgaCtaId ;  /* 0x00000000000a79c3 */ /* 0x000f620000008800 */
[----:B------:R-:W-:Y:S01]  /*1a50*/  UMOV UR5, 0x400 ;  /* 0x0000040000057882 */ /* 0x000fe20000000000 */
[----:B------:R-:W-:Y:S01]  /*1a60*/  IMAD.IADD R40, R11, 0x1, R51 ;  /* 0x000000010b287824 */ /* 0x000fe200078e0233 */
[----:B------:R-:W-:-:S04]  /*1a70*/  UIADD3 UR5, UPT, UPT, UR5, 0x4080, URZ ;  /* 0x0000408005057890 */ /* 0x000fc8000fffe0ff */
[----:B-----5:R-:W-:-:S06]  /*1a80*/  ULEA UR5, UR10, UR5, 0x18 ;  /* 0x000000050a057291 */ /* 0x020fcc000f8ec0ff */
[----:B------:R-:W-:-:S06]  /*1a90*/  LEA R40, R40, UR5, 0x2 ;  /* 0x0000000528287c11 */ /* 0x000fcc000f8e10ff */
[----:B------:R-:W0:Y:S02]  /*1aa0*/  LDS R40, [R40] ;  /* 0x0000000028287984 */ /* 0x000e240000000800 */
.L_x_38887:
        /* <DEDUP_REMOVED lines=13> */
.L_x_38888:
        /* <DEDUP_REMOVED lines=13> */
.L_x_38889:
        /* <DEDUP_REMOVED lines=13> */
.L_x_38890:
        /* <DEDUP_REMOVED lines=13> */
.L_x_38891:
        /* <DEDUP_REMOVED lines=13> */
.L_x_38892:
[C---:B------:R-:W-:Y:S02]  /*1ec0*/  ISETP.GE.AND P6, PT, R50.reuse, 0xe, PT ;  /* 0x0000000e3200780c */ /* 0x040fe40003fc6270 */
[----:B------:R-:W-:Y:S02]  /*1ed0*/  P2R R52, PR, RZ, 0x1 ;  /* 0x00000001ff347803 */ /* 0x000fe40000000000 */
[----:B------:R-:W-:-:S04]  /*1ee0*/  ISETP.GE.AND P0, PT, R50, 0xf, PT ;  /* 0x0000000f3200780c */ /* 0x000fc80003f06270 */
[----:B------:R-:W-:Y:S02]  /*1ef0*/  P2R R53, PR, RZ, 0x1 ;  /* 0x00000001ff357803 */ /* 0x000fe40000000000 */
[----:B------:R-:W-:-:S03]  /*1f00*/  ISETP.NE.AND P0, PT, R52, RZ, PT ;  /* 0x000000ff3400720c */ /* 0x000fc60003f05270 */
[----:B------:R-:W-:Y:S10]  /*1f10*/  @!P6 BRA `(.L_x_38893) ;  /* 0x000000000024e947 */ /* 0x000ff40003800000 */
        /* <DEDUP_REMOVED lines=9> */
.L_x_38893:
        /* <DEDUP_REMOVED lines=15> */
.L_x_38894:
[----:B------:R-:W-:Y:S02]  /*20a0*/  ISETP.GE.AND P6, PT, R50, 0x10, PT ;  /* 0x000000103200780c */ /* 0x000fe40003fc6270 */
[----:B------:R-:W-:Y:S02]  /*20b0*/  P2R R52, PR, RZ, 0x1 ;  /* 0x00000001ff347803 */ /* 0x000fe40000000000 */
[----:B------:R-:W-:-:S04]  /*20c0*/  ISETP.GE.AND P0, PT, R6, UR9, PT ;  /* 0x0000000906007c0c */ /* 0x000fc8000bf06270 */
        /* <DEDUP_REMOVED lines=12> */
.L_x_38895:
[----:B------:R-:W-:Y:S01]  /*2190*/  ISETP.NE.AND P6, PT, R50, RZ, PT ;  /* 0x000000ff3200720c */ /* 0x000fe20003fc5270 */
[----:B------:R-:W-:-:S12]  /*21a0*/  BSSY.RECONVERGENT B0, `(.L_x_38896) ;  /* 0x000004d000007945 */ /* 0x000fd80003800200 */
[----:B------:R-:W-:Y:S05]  /*21b0*/  @P6 BRA `(.L_x_38897) ;  /* 0x00000004002c6947 */ /* 0x000fea0003800000 */
[----:B------:R-:W5:Y:S01]  /*21c0*/  S2R R50, SR_CgaCtaId ;  /* 0x0000000000327919 */ /* 0x000f620000008800 */
[----:B------:R-:W-:Y:S01]  /*21d0*/  MOV R51, 0x400 ;  /* 0x0000040000337802 */ /* 0x000fe20000000f00 */
[----:B------:R-:W-:-:S04]  /*21e0*/  IMAD.MOV.U32 R52, RZ, RZ, R6 ;  /* 0x000000ffff347224 */ /* 0x000fc800078e0006 */
[----:B------:R-:W-:Y:S01]  /*21f0*/  VIADD R53, R51, 0x5080 ;  /* 0x0000508033357836 */ /* 0x000fe20000000000 */
[----:B-----5:R-:W-:-:S04]  /*2200*/  LEA R51, R50, R51, 0x18 ;  /* 0x0000003332337211 */ /* 0x020fc800078ec0ff */
[----:B------:R-:W-:-:S07]  /*2210*/  LEA R50, R50, R53, 0x18 ;  /* 0x0000003532327211 */ /* 0x000fce00078ec0ff */
.L_x_38898:
[----:B------:R-:W-:Y:S02]  /*2220*/  IMAD R53, R52, 0x204, R51 ;  /* 0x0000020434357824 */ /* 0x000fe400078e0233 */
[----:B0-----:R-:W-:Y:S02]  /*2230*/  IMAD.MOV.U32 R54, RZ, RZ, RZ ;  /* 0x000000ffff367224 */ /* 0x001fe400078e00ff */
[--C-:B------:R-:W-:Y:S02]  /*2240*/  @P5 IMAD R56, R17, 0x4, R53.reuse ;  /* 0x0000000411385824 */ /* 0x100fe400078e0235 */
[--C-:B------:R-:W-:Y:S02]  /*2250*/  @P4 IMAD R57, R18, 0x4, R53.reuse ;  /* 0x0000000412394824 */ /* 0x100fe400078e0235 */
[--C-:B------:R-:W-:Y:S01]  /*2260*/  @P3 IMAD R58, R19, 0x4, R53.reuse ;  /* 0x00000004133a3824 */ /* 0x100fe200078e0235 */
[----:B------:R5:W0:Y:S01]  /*2270*/  @P5 LDS R55, [R56] ;  /* 0x0000000038375984 */ /* 0x000a220000000800 */
[----:B------:R-:W-:-:S03]  /*2280*/  @P2 IMAD R59, R20, 0x4, R53 ;  /* 0x00000004143b2824 */ /* 0x000fc600078e0235 */
[----:B------:R-:W1:Y:S04]  /*2290*/  @P4 LDS R57, [R57+0x4] ;  /* 0x0000040039394984 */ /* 0x000e680000000800 */
[----:B------:R-:W2:Y:S01]  /*22a0*/  @P3 LDS R58, [R58+0x8] ;  /* 0x000008003a3a3984 */ /* 0x000ea20000000800 */
[----:B-----5:R-:W-:-:S03]  /*22b0*/  @P1 IMAD R56, R21, 0x4, R53 ;  /* 0x0000000415381824 */ /* 0x020fc600078e0235 */
[----:B------:R-:W3:Y:S04]  /*22c0*/  @P2 LDS R59, [R59+0xc] ;  /* 0x00000c003b3b2984 */ /* 0x000ee80000000800 */
[----:B------:R-:W4:Y:S01]  /*22d0*/  @P1 LDS R56, [R56+0x10] ;  /* 0x0000100038381984 */ /* 0x000f220000000800 */
[----:B0-----:R-:W-:Y:S02]  /*22e0*/  @P5 IMAD R54, R48, R55, RZ ;  /* 0x0000003730365224 */ /* 0x001fe400078e02ff */
[----:B------:R-:W0:Y:S02]  /*22f0*/  LDC R55, c[0x0][0x3ac] ;  /* 0x0000eb00ff377b82 */ /* 0x000e240000000800 */
[----:B-1----:R-:W-:Y:S02]  /*2300*/  @P4 IMAD R54, R49, R57, R54 ;  /* 0x0000003931364224 */ /* 0x002fe400078e0236 */
[----:B------:R-:W-:-:S02]  /*2310*/  @P0 IMAD R57, R22, 0x4, R53 ;  /* 0x0000000416390824 */ /* 0x000fc400078e0235 */
[----:B--2---:R-:W-:-:S04]  /*2320*/  @P3 IMAD R54, R35, R58, R54 ;  /* 0x0000003a23363224 */ /* 0x004fc800078e0236 */
[----:B------:R-:W1:Y:S01]  /*2330*/  @P0 LDS R57, [R57+0x14] ;  /* 0x0000140039390984 */ /* 0x000e620000000800 */
[----:B---3--:R-:W-:-:S04]  /*2340*/  @P2 IMAD R54, R36, R59, R54 ;  /* 0x0000003b24362224 */ /* 0x008fc800078e0236 */
[----:B----4-:R-:W-:Y:S01]  /*2350*/  @P1 IMAD R54, R37, R56, R54 ;  /* 0x0000003825361224 */ /* 0x010fe200078e0236 */
[----:B0-----:R-:W-:-:S13]  /*2360*/  ISETP.GE.AND P6, PT, R55, 0x7, PT ;  /* 0x000000073700780c */ /* 0x001fda0003fc6270 */
[----:B------:R-:W-:-:S06]  /*2370*/  @P6 IMAD R58, R23, 0x4, R53 ;  /* 0x00000004173a6824 */ /* 0x000fcc00078e0235 */
[----:B------:R-:W0:Y:S01]  /*2380*/  @P6 LDS R58, [R58+0x18] ;  /* 0x000018003a3a6984 */ /* 0x000e220000000800 */
[----:B-1----:R-:W-:-:S04]  /*2390*/  @P0 IMAD R54, R38, R57, R54 ;  /* 0x0000003926360224 */ /* 0x002fc800078e0236 */
        /* <DEDUP_REMOVED lines=34> */
[----:B------:R-:W-:Y:S02]  /*25c0*/  IMAD R55, R52, UR6, R33 ;  /* 0x0000000634377c24 */ /* 0x000fe4000f8e0221 */
[----:B------:R-:W-:Y:S02]  /*25d0*/  IMAD.IADD R52, R2, 0x1, R52 ;  /* 0x0000000102347824 */ /* 0x000fe400078e0234 */
[----:B------:R-:W-:-:S05]  /*25e0*/  IMAD R55, R55, 0x4, R50 ;  /* 0x0000000437377824 */ /* 0x000fca00078e0232 */
[----:B------:R-:W-:Y:S03]  /*25f0*/  LDS R57, [R55] ;  /* 0x0000000037397984 */ /* 0x000fe60000000800 */
[----:B------:R-:W-:-:S06]  /*2600*/  @P6 IMAD R53, R32, 0x4, R53 ;  /* 0x0000000420356824 */ /* 0x000fcc00078e0235 */
[----:B------:R-:W0:Y:S02]  /*2610*/  @P6 LDS R53, [R53+0x3c] ;  /* 0x00003c0035356984 */ /* 0x000e240000000800 */
[----:B0-----:R-:W-:Y:S01]  /*2620*/  @P6 IMAD R54, R34, R53, R54 ;  /* 0x0000003522366224 */ /* 0x001fe200078e0236 */
[----:B------:R-:W-:-:S03]  /*2630*/  ISETP.GE.AND P6, PT, R52, UR9, PT ;  /* 0x0000000934007c0c */ /* 0x000fc6000bfc6270 */
[----:B------:R-:W-:-:S05]  /*2640*/  IMAD.IADD R54, R57, 0x1, R54 ;  /* 0x0000000139367824 */ /* 0x000fca00078e0236 */
[----:B------:R0:W-:Y:S05]  /*2650*/  STS [R55], R54 ;  /* 0x0000003637007388 */ /* 0x0001ea0000000800 */
[----:B------:R-:W-:Y:S05]  /*2660*/  @!P6 BRA `(.L_x_38898) ;  /* 0xfffffff800ece947 */ /* 0x000fea000383ffff */
.L_x_38897:
[----:B------:R-:W-:Y:S05]  /*2670*/  BSYNC.RECONVERGENT B0 ;  /* 0x0000000000007941 */ /* 0x000fea0003800200 */
.L_x_38896:
[----:B------:R-:W-:Y:S05]  /*2680*/  BRA.U !UP0, `(.L_x_38899) ;  /* 0xffffffed088c7547 */ /* 0x000fea000b83ffff */
[----:B------:R-:W-:Y:S05]  /*2690*/  BRA `(.L_x_38878) ;  /* 0x0000002c00307947 */ /* 0x000fea0003800000 */
.L_x_38879:
[----:B------:R-:W-:-:S13]  /*26a0*/  ISETP.GT.U32.AND P0, PT, R21, 0x1f, PT ;  /* 0x0000001f1500780c */ /* 0x000fda0003f04070 */
[----:B------:R-:W-:Y:S05]  /*26b0*/  @P0 BRA `(.L_x_38900) ;  /* 0x0000001400a80947 */ /* 0x000fea0003800000 */
        /* <DEDUP_REMOVED lines=12> */
[----:B------:R-:W-:Y:S01]  /*2780*/  VIADD R11, R14, 0x6 ;  /* 0x000000060e0b7836 */ /* 0x000fe20000000000 */
[-C--:B------:R-:W-:Y:S01]  /*2790*/  ISETP.GE.U32.AND P6, PT, R13, R18.reuse, PT ;  /* 0x000000120d00720c */ /* 0x080fe20003fc6070 */
[----:B------:R-:W-:Y:S01]  /*27a0*/  VIADD R12, R4, 0x3 ;  /* 0x00000003040c7836 */ /* 0x000fe20000000000 */
[----:B------:R-:W-:Y:S01]  /*27b0*/  IADD3 R13, PT, PT, R14, 0x7, RZ ;  /* 0x000000070e0d7810 */ /* 0x000fe20007ffe0ff */
[----:B------:R-:W-:Y:S01]  /*27c0*/  VIADD R16, R4, 0x7 ;  /* 0x0000000704107836 */ /* 0x000fe20000000000 */
[-C--:B------:R-:W-:Y:S01]  /*27d0*/  ISETP.GE.U32.AND P3, PT, R11, R18.reuse, PT ;  /* 0x000000120b00720c */ /* 0x080fe20003f66070 */
[C---:B------:R-:W-:Y:S01]  /*27e0*/  VIADD R11, R14.reuse, 0x8 ;  /* 0x000000080e0b7836 */ /* 0x040fe20000000000 */
[-C--:B------:R-:W-:Y:S01]  /*27f0*/  ISETP.GE.U32.AND P2, PT, R13, R18.reuse, PT ;  /* 0x000000120d00720c */ /* 0x080fe20003f46070 */
[----:B------:R-:W-:Y:S01]  /*2800*/  VIADD R13, R14, 0x9 ;  /* 0x000000090e0d7836 */ /* 0x000fe20000000000 */
[----:B------:R-:W-:Y:S01]  /*2810*/  SEL R21, R18, RZ, P1 ;  /* 0x000000ff12157207 */ /* 0x000fe20000800000 */
[----:B------:R-:W-:Y:S01]  /*2820*/  VIADD R17, R4, 0x9 ;  /* 0x0000000904117836 */ /* 0x000fe20000000000 */
        /* <DEDUP_REMOVED lines=44> */
[----:B------:R-:W-:Y:S01]  /*2af0*/  LOP3.LUT R10, R10, 0xf, RZ, 0xc0, !PT ;  /* 0x0000000f0a0a7812 */ /* 0x000fe200078ec0ff */
[C---:B------:R-:W-:Y:S01]  /*2b00*/  IMAD.IADD R21, R0.reuse, 0x1, -R25 ;  /* 0x0000000100157824 */ /* 0x040fe200078e0a19 */
        /* <DEDUP_REMOVED lines=11> */
.L_x_38920:
[----:B0-----:R-:W0:Y:S01]  /*2bc0*/  LDC R51, c[0x0][0x3ac] ;  /* 0x0000eb00ff337b82 */ /* 0x001e220000000800 */
[----:B------:R-:W-:Y:S01]  /*2bd0*/  VIADD R34, R4, UR4 ;  /* 0x0000000404227c36 */ /* 0x000fe20008000000 */
[----:B------:R-:W-:-:S04]  /*2be0*/  UIADD3 UR4, UPT, UPT, UR7, UR4, URZ ;  /* 0x0000000407047290 */ /* 0x000fc8000fffe0ff */
[----:B------:R-:W-:Y:S01]  /*2bf0*/  UISETP.GE.AND UP0, UPT, UR4, UR6, UPT ;  /* 0x000000060400728c */ /* 0x000fe2000bf06270 */
[C---:B0-----:R-:W-:Y:S01]  /*2c00*/  ISETP.NE.AND P5, PT, R51.reuse, RZ, PT ;  /* 0x000000ff3300720c */ /* 0x041fe20003fa5270 */
[----:B------:R-:W-:Y:S01]  /*2c10*/  IMAD R52, R34, R51, R3 ;  /* 0x0000003322347224 */ /* 0x000fe200078e0203 */
[C---:B------:R-:W-:Y:S02]  /*2c20*/  ISETP.GE.U32.AND P4, PT, R51.reuse, 0x2, PT ;  /* 0x000000023300780c */ /* 0x040fe40003f86070 */
[C---:B------:R-:W-:Y:S02]  /*2c30*/  ISETP.GE.U32.AND P3, PT, R51.reuse, 0x3, PT ;  /* 0x000000033300780c */ /* 0x040fe40003f66070 */
[C---:B------:R-:W-:Y:S02]  /*2c40*/  ISETP.GE.U32.AND P2, PT, R51.reuse, 0x4, PT ;  /* 0x000000043300780c */ /* 0x040fe40003f46070 */
[C---:B------:R-:W-:Y:S02]  /*2c50*/  ISETP.GE.U32.AND P1, PT, R51.reuse, 0x5, PT ;  /* 0x000000053300780c */ /* 0x040fe40003f26070 */
[----:B------:R-:W-:-:S02]  /*2c60*/  ISETP.GE.U32.AND P0, PT, R51, 0x6, PT ;  /* 0x000000063300780c */ /* 0x000fc40003f06070 */
[----:B------:R-:W-:Y:S01]  /*2c70*/  ISETP.GE.U32.AND P6, PT, R51, 0x7, PT ;  /* 0x000000073300780c */ /* 0x000fe20003fc6070 */
        /* <DEDUP_REMOVED lines=8> */
.L_x_38901:
        /* <DEDUP_REMOVED lines=8> */
.L_x_38902:
        /* <DEDUP_REMOVED lines=8> */
.L_x_38903:
        /* <DEDUP_REMOVED lines=8> */
.L_x_38904:
        /* <DEDUP_REMOVED lines=8> */
.L_x_38905:
        /* <DEDUP_REMOVED lines=8> */
.L_x_38906:
[----:B------:R-:W-:Y:S02]  /*2f80*/  P2R R53, PR, RZ, 0x1 ;  /* 0x00000001ff357803 */ /* 0x000fe40000000000 */
[----:B------:R-:W-:-:S04]  /*2f90*/  ISETP.GE.U32.AND P0, PT, R51, 0x8, PT ;  /* 0x000000083300780c */ /* 0x000fc80003f06070 */
[----:B------:R-:W-:Y:S02]  /*2fa0*/  P2R R54, PR, RZ, 0x1 ;  /* 0x00000001ff367803 */ /* 0x000fe40000000000 */
[----:B------:R-:W-:Y:S01]  /*2fb0*/  ISETP.NE.AND P0, PT, R53, RZ, PT ;  /* 0x000000ff3500720c */ /* 0x000fe20003f05270 */
        /* <DEDUP_REMOVED lines=8> */
.L_x_38907:
[C---:B------:R-:W-:Y:S02]  /*3040*/  ISETP.GE.U32.AND P6, PT, R51.reuse, 0x8, PT ;  /* 0x000000083300780c */ /* 0x040fe40003fc6070 */
[----:B------:R-:W-:Y:S02]  /*3050*/  P2R R53, PR, RZ, 0x1 ;  /* 0x00000001ff357803 */ /* 0x000fe40000000000 */
[----:B------:R-:W-:-:S04]  /*3060*/  ISETP.GE.U32.AND P0, PT, R51, 0x9, PT ;  /* 0x000000093300780c */ /* 0x000fc80003f06070 */
        /* <DEDUP_REMOVED lines=10> */
.L_x_38908:
[C---:B------:R-:W-:Y:S02]  /*3110*/  ISETP.GE.U32.AND P6, PT, R51.reuse, 0x9, PT ;  /* 0x000000093300780c */ /* 0x040fe40003fc6070 */
[----:B------:R-:W-:Y:S02]  /*3120*/  P2R R53, PR, RZ, 0x1 ;  /* 0x00000001ff357803 */ /* 0x000fe40000000000 */
[----:B------:R-:W-:-:S04]  /*3130*/  ISETP.GE.U32.AND P0, PT, R51, 0xa, PT ;  /* 0x0000000a3300780c */ /* 0x000fc80003f06070 */
[----:B------:R-:W-:Y:S02]  /*3140*/  P2R R54, PR, RZ, 0x1 ;  /* 0x00000001ff367803 */ /* 0x000fe40000000000 */
[----:B------:R-:W-:-:S03]  /*3150*/  ISETP.NE.AND P0, PT, R53, RZ, PT ;  /* 0x000000ff3500720c */ /* 0x000fc60003f05270 */
[----:B------:R-:W-:Y:S10]  /*3160*/  @!P6 BRA `(.L_x_38909) ;  /* 0x000000000024e947 */ /* 0x000ff40003800000 */
        /* <DEDUP_REMOVED lines=9> */
.L_x_38909:
        /* <DEDUP_REMOVED lines=13> */
.L_x_38910:
[C---:B------:R-:W-:Y:S02]  /*32d0*/  ISETP.GE.U32.AND P6, PT, R51.reuse, 0xb, PT ;  /* 0x0000000b3300780c */ /* 0x040fe40003fc6070 */
[----:B------:R-:W-:Y:S02]  /*32e0*/  P2R R53, PR, RZ, 0x1 ;  /* 0x00000001ff357803 */ /* 0x000fe40000000000 */
[----:B------:R-:W-:-:S04]  /*32f0*/  ISETP.GE.U32.AND P0, PT, R51, 0xc, PT ;  /* 0x0000000c3300780c */ /* 0x000fc80003f06070 */
        /* <DEDUP_REMOVED lines=12> */
.L_x_38911:
        /* <DEDUP_REMOVED lines=15> */
.L_x_38912:
        /* <DEDUP_REMOVED lines=15> */
.L_x_38913:
        /* <DEDUP_REMOVED lines=15> */
.L_x_38914:
        /* <DEDUP_REMOVED lines=15> */
.L_x_38915:
[----:B------:R-:W-:Y:S02]  /*3780*/  ISETP.GE.U32.AND P6, PT, R51, 0x10, PT ;  /* 0x000000103300780c */ /* 0x000fe40003fc6070 */
        /* <DEDUP_REMOVED lines=14> */
.L_x_38916:
        /* <DEDUP_REMOVED lines=9> */
.L_x_38919:
        /* <DEDUP_REMOVED lines=10> */
[----:B------:R-:W-:Y:S04]  /*39a0*/  @P1 LDS R61, [R61+0x10] ;  /* 0x000010003d3d1984 */ /* 0x000fe80000000800 */
[----:B------:R-:W-:Y:S01]  /*39b0*/  @P0 LDS R60, [R57+0x14] ;  /* 0x00001400393c0984 */ /* 0x000fe20000000800 */
[----:B0-----:R-:W-:Y:S02]  /*39c0*/  @P5 IMAD R55, R49, R58, RZ ;  /* 0x0000003a31375224 */ /* 0x001fe400078e02ff */
[----:B------:R-:W-:Y:S02]  /*39d0*/  @P2 IMAD R58, R21, 0x4, R54 ;  /* 0x00000004153a2824 */ /* 0x000fe400078e0236 */
[----:B-1----:R-:W-:-:S04]  /*39e0*/  @P4 IMAD R55, R50, R59, R55 ;  /* 0x0000003b32374224 */ /* 0x002fc800078e0237 */
[----:B--2---:R-:W-:Y:S01]  /*39f0*/  @P3 IMAD R55, R36, R56, R55 ;  /* 0x0000003824373224 */ /* 0x004fe200078e0237 */
[----:B------:R-:W3:Y:S01]  /*3a00*/  @P2 LDS R58, [R58+0xc] ;  /* 0x00000c003a3a2984 */ /* 0x000ee20000000800 */
[----:B------:R-:W0:Y:S02]  /*3a10*/  LDC R56, c[0x0][0x3ac] ;  /* 0x0000eb00ff387b82 */ /* 0x000e240000000800 */
[----:B0-----:R-:W-:-:S13]  /*3a20*/  ISETP.GE.U32.AND P6, PT, R56, 0x7, PT ;  /* 0x000000073800780c */ /* 0x001fda0003fc6070 */
[----:B------:R-:W-:Y:S02]  /*3a30*/  @P6 IMAD R59, R24, 0x4, R54 ;  /* 0x00000004183b6824 */ /* 0x000fe400078e0236 */
[----:B---3--:R-:W-:-:S04]  /*3a40*/  @P2 IMAD R55, R37, R58, R55 ;  /* 0x0000003a25372224 */ /* 0x008fc800078e0237 */
[----:B------:R-:W0:Y:S01]  /*3a50*/  @P6 LDS R59, [R59+0x18] ;  /* 0x000018003b3b6984 */ /* 0x000e220000000800 */
[----:B----4-:R-:W-:-:S04]  /*3a60*/  @P1 IMAD R55, R38, R61, R55 ;  /* 0x0000003d26371224 */ /* 0x010fc800078e0237 */
[----:B------:R-:W-:-:S04]  /*3a70*/  @P0 IMAD R55, R39, R60, R55 ;  /* 0x0000003c27370224 */ /* 0x000fc800078e0237 */
[----:B0-----:R-:W-:Y:S01]  /*3a80*/  @P6 IMAD R55, R40, R59, R55 ;  /* 0x0000003b28376224 */ /* 0x001fe200078e0237 */
[----:B------:R-:W-:-:S13]  /*3a90*/  ISETP.GE.U32.AND P6, PT, R56, 0x8, PT ;  /* 0x000000083800780c */ /* 0x000fda0003fc6070 */
[----:B------:R-:W-:-:S06]  /*3aa0*/  @P6 IMAD R58, R25, 0x4, R54 ;  /* 0x00000004193a6824 */ /* 0x000fcc00078e0236 */
[----:B------:R-:W0:Y:S02]  /*3ab0*/  @P6 LDS R58, [R58+0x1c] ;  /* 0x00001c003a3a6984 */ /* 0x000e240000000800 */
[----:B0-----:R-:W-:Y:S01]  /*3ac0*/  @P6 IMAD R55, R41, R58, R55 ;  /* 0x0000003a29376224 */ /* 0x001fe200078e0237 */
[----:B------:R-:W-:-:S13]  /*3ad0*/  ISETP.GE.U32.AND P6, PT, R56, 0x9, PT ;  /* 0x000000093800780c */ /* 0x000fda0003fc6070 */
[----:B------:R-:W-:-:S06]  /*3ae0*/  @P6 IMAD R60, R26, 0x4, R54 ;  /* 0x000000041a3c6824 */ /* 0x000fcc00078e0236 */
[----:B------:R-:W0:Y:S02]  /*3af0*/  @P6 LDS R60, [R60+0x20] ;  /* 0x000020003c3c6984 */ /* 0x000e240000000800 */
[----:B0-----:R-:W-:Y:S01]  /*3b00*/  @P6 IMAD R55, R42, R60, R55 ;  /* 0x0000003c2a376224 */ /* 0x001fe200078e0237 */
[----:B------:R-:W-:-:S13]  /*3b10*/  ISETP.GE.U32.AND P6, PT, R56, 0xa, PT ;  /* 0x0000000a3800780c */ /* 0x000fda0003fc6070 */
[----:B------:R-:W-:-:S06]  /*3b20*/  @P6 LEA R57, R27, R54, 0x2 ;  /* 0x000000361b396211 */ /* 0x000fcc00078e10ff */
[----:B------:R-:W0:Y:S02]  /*3b30*/  @P6 LDS R57, [R57+0x24] ;  /* 0x0000240039396984 */ /* 0x000e240000000800 */
[----:B0-----:R-:W-:Y:S01]  /*3b40*/  @P6 IMAD R55, R43, R57, R55 ;  /* 0x000000392b376224 */ /* 0x001fe200078e0237 */
[----:B------:R-:W-:-:S13]  /*3b50*/  ISETP.GE.U32.AND P6, PT, R56, 0xb, PT ;  /* 0x0000000b3800780c */ /* 0x000fda0003fc6070 */
[----:B------:R-:W-:-:S06]  /*3b60*/  @P6 IMAD R58, R28, 0x4, R54 ;  /* 0x000000041c3a6824 */ /* 0x000fcc00078e0236 */
[----:B------:R-:W0:Y:S02]  /*3b70*/  @P6 LDS R58, [R58+0x28] ;  /* 0x000028003a3a6984 */ /* 0x000e240000000800 */
[----:B0-----:R-:W-:Y:S01]  /*3b80*/  @P6 IMAD R55, R44, R58, R55 ;  /* 0x0000003a2c376224 */ /* 0x001fe200078e0237 */
[----:B------:R-:W-:-:S13]  /*3b90*/  ISETP.GE.U32.AND P6, PT, R56, 0xc, PT ;  /* 0x0000000c3800780c */ /* 0x000fda0003fc6070 */
[----:B------:R-:W-:-:S05]  /*3ba0*/  @P6 IMAD R59, R29, 0x4, R54 ;  /* 0x000000041d3b6824 */ /* 0x000fca00078e0236 */
[----:B------:R-:W0:Y:S02]  /*3bb0*/  @P6 LDS R60, [R59+0x2c] ;  /* 0x00002c003b3c6984 */ /* 0x000e240000000800 */
        /* <DEDUP_REMOVED lines=13> */
[----:B------:R-:W-:Y:S01]  /*3c90*/  ISETP.GE.U32.AND P6, PT, R56, 0x10, PT ;  /* 0x000000103800780c */ /* 0x000fe20003fc6070 */
[----:B------:R-:W-:Y:S02]  /*3ca0*/  IMAD R56, R53, UR6, R34 ;  /* 0x0000000635387c24 */ /* 0x000fe4000f8e0222 */
[----:B------:R-:W-:Y:S02]  /*3cb0*/  IMAD.IADD R53, R2, 0x1, R53 ;  /* 0x0000000102357824 */ /* 0x000fe400078e0235 */
[----:B------:R-:W-:-:S08]  /*3cc0*/  IMAD R56, R56, 0x4, R51 ;  /* 0x0000000438387824 */ /* 0x000fd000078e0233 */
[----:B------:R-:W-:-:S06]  /*3cd0*/  @P6 IMAD R54, R33, 0x4, R54 ;  /* 0x0000000421366824 */ /* 0x000fcc00078e0236 */
[----:B------:R-:W0:Y:S02]  /*3ce0*/  @P6 LDS R54, [R54+0x3c] ;  /* 0x00003c0036366984 */ /* 0x000e240000000800 */
[----:B0-----:R-:W-:Y:S01]  /*3cf0*/  @P6 IMAD R55, R35, R54, R55 ;  /* 0x0000003623376224 */ /* 0x001fe200078e0237 */
[----:B------:R-:W-:-:S04]  /*3d00*/  ISETP.GE.AND P6, PT, R53, UR9, PT ;  /* 0x0000000935007c0c */ /* 0x000fc8000bfc6270 */
[----:B------:R0:W-:Y:S09]  /*3d10*/  STS [R56], R55 ;  /* 0x0000003738007388 */ /* 0x0001f20000000800 */
[----:B------:R-:W-:Y:S05]  /*3d20*/  @!P6 BRA `(.L_x_38919) ;  /* 0xfffffff800f4e947 */ /* 0x000fea000383ffff */
.L_x_38918:
[----:B------:R-:W-:Y:S05]  /*3d30*/  BSYNC.RECONVERGENT B0 ;  /* 0x0000000000007941 */ /* 0x000fea0003800200 */
.L_x_38917:
[----:B------:R-:W-:Y:S05]  /*3d40*/  BRA.U !UP0, `(.L_x_38920) ;  /* 0xffffffed089c7547 */ /* 0x000fea000b83ffff */
[----:B------:R-:W-:Y:S05]  /*3d50*/  BRA `(.L_x_38878) ;  /* 0x0000001400807947 */ /* 0x000fea0003800000 */
.L_x_38900:
[C---:B------:R-:W-:Y:S01]  /*3d60*/  VIADD R11, R14.reuse, 0x1 ;  /* 0x000000010e0b7836 */ /* 0x040fe20000000000 */
[----:B------:R-:W-:Y:S01]  /*3d70*/  UMOV UR10, 0xffffff00 ;  /* 0xffffff00000a7882 */ /* 0x000fe20000000000 */
[C---:B-1----:R-:W-:Y:S01]  /*3d80*/  VIADD R15, R14.reuse, 0x3 ;  /* 0x000000030e0f7836 */ /* 0x042fe20000000000 */
[----:B------:R-:W-:Y:S01]  /*3d90*/  UIMAD UR10, UR14, UR10, 0x201f ;  /* 0x0000201f0e0a74a4 */ /* 0x000fe2000f8e020a */
[C---:B------:R-:W-:Y:S01]  /*3da0*/  VIADD R13, R14.reuse, 0x2 ;  /* 0x000000020e0d7836 */ /* 0x040fe20000000000 */
[-C--:B------:R-:W-:Y:S01]  /*3db0*/  ISETP.GE.U32.AND P3, PT, R11, R18.reuse, PT ;  /* 0x000000120b00720c */ /* 0x080fe20003f66070 */
        /* <DEDUP_REMOVED lines=10> */
[C---:B0-----:R-:W-:Y:S01]  /*3e60*/  VIADD R19, R14.reuse, 0xa ;  /* 0x0000000a0e137836 */ /* 0x041fe20000000000 */
[-C--:B------:R-:W-:Y:S01]  /*3e70*/  ISETP.GE.U32.AND P2, PT, R11, R18.reuse, PT ;  /* 0x000000120b00720c */ /* 0x080fe20003f46070 */
[----:B------:R-:W-:Y:S01]  /*3e80*/  VIADD R11, R14, 0x9 ;  /* 0x000000090e0b7836 */ /* 0x000fe20000000000 */
[----:B------:R-:W-:Y:S01]  /*3e90*/  SEL R13, R18, RZ, P3 ;  /* 0x000000ff120d7207 */ /* 0x000fe20001800000 */
[C---:B------:R-:W-:Y:S01]  /*3ea0*/  VIADD R23, R14.reuse, 0xc ;  /* 0x0000000c0e177836 */ /* 0x040fe20000000000 */
[-C--:B------:R-:W-:Y:S01]  /*3eb0*/  ISETP.GE.U32.AND P3, PT, R15, R18.reuse, PT ;  /* 0x000000120f00720c */ /* 0x080fe20003f66070 */
[----:B------:R-:W-:Y:S01]  /*3ec0*/  VIADD R27, R14, 0xe ;  /* 0x0000000e0e1b7836 */ /* 0x000fe20000000000 */
[----:B------:R-:W-:Y:S01]  /*3ed0*/  SEL R15, R18, RZ, P4 ;  /* 0x000000ff120f7207 */ /* 0x000fe20002000000 */
[----:B------:R-:W-:Y:S01]  /*3ee0*/  IMAD.IADD R12, R0, 0x1, -R13 ;  /* 0x00000001000c7824 */ /* 0x000fe200078e0a0d */
[-C--:B------:R-:W-:Y:S01]  /*3ef0*/  ISETP.GE.U32.AND P4, PT, R11, R18.reuse, PT ;  /* 0x000000120b00720c */ /* 0x080fe20003f86070 */
[----:B------:R-:W-:Y:S01]  /*3f00*/  VIADD R11, R14, 0xb ;  /* 0x0000000b0e0b7836 */ /* 0x000fe20000000000 */
[----:B------:R-:W-:Y:S01]  /*3f10*/  SEL R17, R18, RZ, P5 ;  /* 0x000000ff12117207 */ /* 0x000fe20002800000 */
[----:B------:R-:W-:Y:S01]  /*3f20*/  IMAD.IADD R13, R0, 0x1, -R15 ;  /* 0x00000001000d7824 */ /* 0x000fe200078e0a0f */
[----:B------:R-:W-:-:S02]  /*3f30*/  ISETP.GE.U32.AND P5, PT, R19, R18, PT ;  /* 0x000000121300720c */ /* 0x000fc40003fa6070 */
[----:B------:R-:W-:Y:S02]  /*3f40*/  SEL R19, R18, RZ, P6 ;  /* 0x000000ff12137207 */ /* 0x000fe40003000000 */
[-C--:B------:R-:W-:Y:S01]  /*3f50*/  ISETP.GE.U32.AND P6, PT, R11, R18.reuse, PT ;  /* 0x000000120b00720c */ /* 0x080fe20003fc6070 */
[----:B------:R-:W-:Y:S01]  /*3f60*/  VIADD R11, R14, 0xd ;  /* 0x0000000d0e0b7836 */ /* 0x000fe20000000000 */
[----:B------:R-:W-:Y:S01]  /*3f70*/  SEL R21, R18, RZ, P0 ;  /* 0x000000ff12157207 */ /* 0x000fe20000000000 */
[----:B------:R-:W-:Y:S01]  /*3f80*/  IMAD.IADD R15, R0, 0x1, -R19 ;  /* 0x00000001000f7824 */ /* 0x000fe200078e0a13 */
[-C--:B------:R-:W-:Y:S02]  /*3f90*/  ISETP.GE.U32.AND P0, PT, R23, R18.reuse, PT ;  /* 0x000000121700720c */ /* 0x080fe40003f06070 */
[----:B------:R-:W-:Y:S01]  /*3fa0*/  SEL R23, R18, RZ, P1 ;  /* 0x000000ff12177207 */ /* 0x000fe20000800000 */
[----:B------:R-:W-:Y:S01]  /*3fb0*/  IMAD.IADD R16, R0, 0x1, -R21 ;  /* 0x0000000100107824 */ /* 0x000fe200078e0a15 */
[-C--:B------:R-:W-:Y:S01]  /*3fc0*/  ISETP.GE.U32.AND P1, PT, R11, R18.reuse, PT ;  /* 0x000000120b00720c */ /* 0x080fe20003f26070 */
[----:B------:R-:W-:Y:S01]  /*3fd0*/  VIADD R11, R14, 0xf ;  /* 0x0000000f0e0b7836 */ /* 0x000fe20000000000 */
[----:B------:R-:W-:Y:S01]  /*3fe0*/  SEL R25, R18, RZ, P2 ;  /* 0x000000ff12197207 */ /* 0x000fe20001000000 */
[C---:B------:R-:W-:Y:S01]  /*3ff0*/  IMAD.IADD R14, R0.reuse, 0x1, -R17 ;  /* 0x00000001000e7824 */ /* 0x040fe200078e0a11 */
[----:B------:R-:W-:Y:S01]  /*4000*/  ISETP.GE.U32.AND P2, PT, R27, R18, PT ;  /* 0x000000121b00720c */ /* 0x000fe20003f46070 */
[----:B------:R-:W-:Y:S01]  /*4010*/  IMAD.IADD R17, R0, 0x1, -R23 ;  /* 0x0000000100117824 */ /* 0x000fe200078e0a17 */
[----:B------:R-:W-:-:S02]  /*4020*/  SEL R27, R18, RZ, P3 ;  /* 0x000000ff121b7207 */ /* 0x000fc40001800000 */
[----:B------:R-:W-:Y:S01]  /*4030*/  ISETP.GE.U32.AND P3, PT, R11, R18, PT ;  /* 0x000000120b00720c */ /* 0x000fe20003f66070 */
[----:B------:R-:W-:Y:S01]  /*4040*/  IMAD.MOV.U32 R11, RZ, RZ, RZ ;  /* 0x000000ffff0b7224 */ /* 0x000fe200078e00ff */
[----:B------:R-:W-:Y:S01]  /*4050*/  SEL R29, R18, RZ, P4 ;  /* 0x000000ff121d7207 */ /* 0x000fe20002000000 */
[----:B------:R-:W-:Y:S01]  /*4060*/  IMAD.IADD R19, R0, 0x1, -R27 ;  /* 0x0000000100137824 */ /* 0x000fe200078e0a1b */
[C---:B------:R-:W-:Y:S02]  /*4070*/  SEL R31, R18.reuse, RZ, P5 ;  /* 0x000000ff121f7207 */ /* 0x040fe40002800000 */
        /* <DEDUP_REMOVED lines=9> */
[----:B------:R-:W-:-:S02]  /*4110*/  IMAD.IADD R18, R0, 0x1, -R25 ;  /* 0x0000000100127824 */ /* 0x000fc400078e0a19 */
[C---:B------:R-:W-:Y:S02]  /*4120*/  IMAD.IADD R24, R0.reuse, 0x1, -R37 ;  /* 0x0000000100187824 */ /* 0x040fe400078e0a25 */
[C---:B------:R-:W-:Y:S02]  /*4130*/  IMAD.IADD R25, R0.reuse, 0x1, -R39 ;  /* 0x0000000100197824 */ /* 0x040fe400078e0a27 */
[----:B------:R-:W-:-:S07]  /*4140*/  IMAD.IADD R26, R0, 0x1, -R41 ;  /* 0x00000001001a7824 */ /* 0x000fce00078e0a29 */
.L_x_38940:
[----:B0-----:R-:W0:Y:S01]  /*4150*/  LDCU UR15, c[0x0][0x3ac] ;  /* 0x00007580ff0f77ac */ /* 0x001e220008000800 */
[----:B------:R-:W-:Y:S01]  /*4160*/  ISETP.GE.AND P6, PT, R6, UR9, PT ;  /* 0x0000000906007c0c */ /* 0x000fe2000bfc6270 */
[----:B0-----:R-:W-:Y:S01]  /*4170*/  IMAD.U32 R27, RZ, RZ, UR15 ;  /* 0x0000000fff1b7e24 */ /* 0x001fe2000f8e00ff */
[----:B------:R-:W-:Y:S02]  /*4180*/  UISETP.GE.AND UP1, UPT, UR15, 0xa, UPT ;  /* 0x0000000a0f00788c */ /* 0x000fe4000bf26270 */
[----:B------:R-:W-:Y:S01]  /*4190*/  IMAD.U32 R44, RZ, RZ, UR15 ;  /* 0x0000000fff2c7e24 */ /* 0x000fe2000f8e00ff */
[----:B------:R-:W-:Y:S02]  /*41a0*/  UISETP.GE.AND UP0, UPT, UR15, 0xb, UPT ;  /* 0x0000000b0f00788c */ /* 0x000fe4000bf06270 */
[----:B------:R-:W-:Y:S01]  /*41b0*/  IMAD.U32 R45, RZ, RZ, UR15 ;  /* 0x0000000fff2d7e24 */ /* 0x000fe2000f8e00ff */
[C---:B------:R-:W-:Y:S01]  /*41c0*/  ISETP.GE.AND P0, PT, R27.reuse, 0x1, PT ;  /* 0x000000011b00780c */ /* 0x040fe20003f06270 */
[----:B------:R-:W-:Y:S01]  /*41d0*/  UP2UR UR4, UPR, URZ, 0x2 ;  /* 0x00000002ff047883 */ /* 0x000fe20008000000 */
[----:B------:R-:W-:Y:S01]  /*41e0*/  ISETP.GE.AND P3, PT, R27, 0x4, PT ;  /* 0x000000041b00780c */ /* 0x000fe20003f66270 */
[----:B------:R-:W-:Y:S01]  /*41f0*/  IMAD.IADD R27, R4, 0x1, R11 ;  /* 0x00000001041b7824 */ /* 0x000fe200078e020b */
[C---:B------:R-:W-:Y:S01]  /*4200*/  ISETP.GE.AND P1, PT, R44.reuse, 0x2, PT ;  /* 0x000000022c00780c */ /* 0x040fe20003f26270 */
[----:B------:R-:W-:Y:S01]  /*4210*/  VIADD R11, R11, UR7 ;  /* 0x000000070b0b7c36 */ /* 0x000fe20008000000 */
[----:B------:R-:W-:Y:S01]  /*4220*/  ISETP.GE.AND P4, PT, R44, 0x5, PT ;  /* 0x000000052c00780c */ /* 0x000fe20003f86270 */
        /* <DEDUP_REMOVED lines=8> */
[----:B-1234-:R-:W-:Y:S10]  /*42b0*/  @!P0 BRA `(.L_x_38921) ;  /* 0x00000000001c8947 */ /* 0x01eff40003800000 */
[----:B------:R-:W0:Y:S01]  /*42c0*/  S2UR UR5, SR_CgaCtaId ;  /* 0x00000000000579c3 */ /* 0x000e220000008800 */
[----:B------:R-:W-:Y:S01]  /*42d0*/  UMOV UR4, 0x400 ;  /* 0x0000040000047882 */ /* 0x000fe20000000000 */
[----:B------:R-:W-:Y:S01]  /*42e0*/  IMAD R37, R27, UR15, R0 ;  /* 0x0000000f1b257c24 */ /* 0x000fe2000f8e0200 */
[----:B------:R-:W-:-:S04]  /*42f0*/  UIADD3 UR4, UPT, UPT, UR4, 0x4080, URZ ;  /* 0x0000408004047890 */ /* 0x000fc8000fffe0ff */
[----:B0-----:R-:W-:-:S06]  /*4300*/  ULEA UR4, UR5, UR4, 0x18 ;  /* 0x0000000405047291 */ /* 0x001fcc000f8ec0ff */
[----:B------:R-:W-:-:S06]  /*4310*/  LEA R37, R37, UR4, 0x2 ;  /* 0x0000000425257c11 */ /* 0x000fcc000f8e10ff */
[----:B------:R-:W0:Y:S02]  /*4320*/  LDS R37, [R37] ;  /* 0x0000000025257984 */ /* 0x000e240000000800 */
.L_x_38921:
        /* <DEDUP_REMOVED lines=10> */
.L_x_38922:
        /* <DEDUP_REMOVED lines=10> */
.L_x_38923:
        /* <DEDUP_REMOVED lines=10> */
.L_x_38924:
        /* <DEDUP_REMOVED lines=10> */
.L_x_38925:
[----:B------:R-:W-:-:S09]  /*45b0*/  UISETP.GE.AND UP6, UPT, UR15, 0x6, UPT ;  /* 0x000000060f00788c */ /* 0x000fd2000bfc6270 */
[----:B------:R-:W-:Y:S05]  /*45c0*/  BRA.U !UP6, `(.L_x_38926) ;  /* 0x000000010e247547 */ /* 0x000fea000b800000 */
        /* <DEDUP_REMOVED lines=9> */
.L_x_38926:
        /* <DEDUP_REMOVED lines=11> */
.L_x_38927:
        /* <DEDUP_REMOVED lines=11> */
.L_x_38928:
[----:B------:R-:W-:-:S09]  /*47c0*/  UISETP.GE.AND UP6, UPT, UR15, 0x9, UPT ;  /* 0x000000090f00788c */ /* 0x000fd2000bfc6270 */
[----:B------:R-:W-:Y:S05]  /*47d0*/  BRA.U !UP6, `(.L_x_38929) ;  /* 0x000000010e247547 */ /* 0x000fea000b800000 */
        /* <DEDUP_REMOVED lines=9> */
.L_x_38929:
        /* <DEDUP_REMOVED lines=11> */
.L_x_38930:
        /* <DEDUP_REMOVED lines=10> */
.L_x_38931:
        /* <DEDUP_REMOVED lines=10> */
.L_x_38932:
[----:B------:R-:W-:Y:S05]  /*4a60*/  BRA.U !UP2, `(.L_x_38933) ;  /* 0x000000010a247547 */ /* 0x000fea000b800000 */
        /* <DEDUP_REMOVED lines=9> */
.L_x_38933:
        /* <DEDUP_REMOVED lines=10> */
.L_x_38934:
        /* <DEDUP_REMOVED lines=10> */
.L_x_38935:
        /* <DEDUP_REMOVED lines=10> */
.L_x_38936:
[----:B------:R-:W-:Y:S05]  /*4ce0*/  @P6 BRA `(.L_x_38937) ;  /* 0x0000000400986947 */ /* 0x000fea0003800000 */
[----:B------:R-:W-:-:S07]  /*4cf0*/  IMAD.MOV.U32 R44, RZ, RZ, R6 ;  /* 0x000000ffff2c7224 */ /* 0x000fce00078e0006 */
.L_x_38939:
[----:B------:R-:W5:Y:S01]  /*4d00*/  S2R R45, SR_CgaCtaId ;  /* 0x00000000002d7919 */ /* 0x000f620000008800 */
[----:B------:R-:W1:Y:S01]  /*4d10*/  LDC R56, c[0x0][0x3ac] ;  /* 0x0000eb00ff387b82 */ /* 0x000e620000000800 */
[----:B------:R-:W-:Y:S01]  /*4d20*/  MOV R46, 0x400 ;  /* 0x00000400002e7802 */ /* 0x000fe20000000f00 */
[----:B------:R-:W-:Y:S01]  /*4d30*/  IMAD.MOV.U32 R49, RZ, RZ, RZ ;  /* 0x000000ffff317224 */ /* 0x000fe200078e00ff */
[----:B-1----:R-:W-:Y:S02]  /*4d40*/  ISETP.GE.AND P6, PT, R56, 0x6, PT ;  /* 0x000000063800780c */ /* 0x002fe40003fc6270 */
[----:B-----5:R-:W-:-:S05]  /*4d50*/  LEA R47, R45, R46, 0x18 ;  /* 0x0000002e2d2f7211 */ /* 0x020fca00078ec0ff */
[----:B------:R-:W-:-:S04]  /*4d60*/  IMAD R47, R44, 0x204, R47 ;  /* 0x000002042c2f7824 */ /* 0x000fc800078e022f */
[--C-:B------:R-:W-:Y:S02]  /*4d70*/  @P0 IMAD R48, R0, 0x4, R47.reuse ;  /* 0x0000000400300824 */ /* 0x100fe400078e022f */
[--C-:B------:R-:W-:Y:S02]  /*4d80*/  @P1 IMAD R50, R12, 0x4, R47.reuse ;  /* 0x000000040c321824 */ /* 0x100fe400078e022f */
[--C-:B------:R-:W-:Y:S02]  /*4d90*/  @P2 IMAD R51, R13, 0x4, R47.reuse ;  /* 0x000000040d332824 */ /* 0x100fe400078e022f */
[----:B------:R-:W0:Y:S01]  /*4da0*/  @P0 LDS R48, [R48] ;  /* 0x0000000030300984 */ /* 0x000e220000000800 */
[--C-:B------:R-:W-:Y:S02]  /*4db0*/  @P3 IMAD R53, R14, 0x4, R47.reuse ;  /* 0x000000040e353824 */ /* 0x100fe400078e022f */
[--C-:B------:R-:W-:Y:S01]  /*4dc0*/  @P4 IMAD R54, R15, 0x4, R47.reuse ;  /* 0x000000040f364824 */ /* 0x100fe200078e022f */
[----:B------:R-:W1:Y:S01]  /*4dd0*/  @P1 LDS R50, [R50+0x4] ;  /* 0x0000040032321984 */ /* 0x000e620000000800 */
[----:B------:R-:W-:-:S03]  /*4de0*/  @P6 IMAD R55, R16, 0x4, R47 ;  /* 0x0000000410376824 */ /* 0x000fc600078e022f */
[----:B------:R-:W2:Y:S04]  /*4df0*/  @P2 LDS R52, [R51+0x8] ;  /* 0x0000080033342984 */ /* 0x000ea80000000800 */
[----:B------:R-:W3:Y:S04]  /*4e00*/  @P3 LDS R53, [R53+0xc] ;  /* 0x00000c0035353984 */ /* 0x000ee80000000800 */
[----:B------:R-:W4:Y:S04]  /*4e10*/  @P4 LDS R54, [R54+0x10] ;  /* 0x0000100036364984 */ /* 0x000f280000000800 */
[----:B------:R-:W5:Y:S01]  /*4e20*/  @P6 LDS R55, [R55+0x14] ;  /* 0x0000140037376984 */ /* 0x000f620000000800 */
[----:B0-----:R-:W-:-:S04]  /*4e30*/  @P0 IMAD R49, R37, R48, RZ ;  /* 0x0000003025310224 */ /* 0x001fc800078e02ff */
[----:B-1----:R-:W-:-:S04]  /*4e40*/  @P1 IMAD R49, R38, R50, R49 ;  /* 0x0000003226311224 */ /* 0x002fc800078e0231 */
[----:B--2---:R-:W-:-:S04]  /*4e50*/  @P2 IMAD R49, R39, R52, R49 ;  /* 0x0000003427312224 */ /* 0x004fc800078e0231 */
[----:B---3--:R-:W-:-:S04]  /*4e60*/  @P3 IMAD R49, R40, R53, R49 ;  /* 0x0000003528313224 */ /* 0x008fc800078e0231 */
        /* <DEDUP_REMOVED lines=43> */
.L_x_38938:
        /* <DEDUP_REMOVED lines=9> */
[----:B------:R-:W-:Y:S01]  /*51b0*/  UIADD3 UR15, UPT, UPT, URZ, -UR14, URZ ;  /* 0x8000000eff0f7290 */ /* 0x000fe2000fffe0ff */
[----:B------:R-:W-:-:S06]  /*51c0*/  UMOV UR4, URZ ;  /* 0x000000ff00047c82 */ /* 0x000fcc0008000000 */
[----:B0-----:R-:W0:Y:S02]  /*51d0*/  MUFU.RCP R48, R48 ;  /* 0x0000003000307308 */ /* 0x001e240000001000 */
[----:B0-----:R-:W-:-:S06]  /*51e0*/  VIADD R50, R48, 0xffffffe ;  /* 0x0ffffffe30327836 */ /* 0x001fcc0000000000 */
[----:B------:R-:W0:Y:S02]  /*51f0*/  F2I.FTZ.U32.TRUNC.NTZ R50, R50 ;  /* 0x0000003200327305 */ /* 0x000e24000021f000 */
[----:B0-----:R-:W-:-:S13]  /*5200*/  R2UR UR5, R50 ;  /* 0x00000000320572ca */ /* 0x001fda00000e0000 */
[----:B------:R-:W-:-:S04]  /*5210*/  UIMAD UR15, UR15, UR5, URZ ;  /* 0x000000050f0f72a4 */ /* 0x000fc8000f8e02ff */
[----:B------:R-:W-:-:S06]  /*5220*/  UIMAD.WIDE.U32 UR4, UR5, UR15, UR4 ;  /* 0x0000000f050472a5 */ /* 0x000fcc000f8e0004 */
[----:B------:R-:W-:-:S04]  /*5230*/  IMAD.HI.U32 R47, R10, UR5, RZ ;  /* 0x000000050a2f7c27 */ /* 0x000fc8000f8e00ff */
        /* <DEDUP_REMOVED lines=10> */
[----:B------:R-:W-:Y:S02]  /*52e0*/  @!P6 IMAD R46, R44, UR6, R27 ;  /* 0x000000062c2eec24 */ /* 0x000fe4000f8e021b */
[----:B------:R-:W-:Y:S01]  /*52f0*/  IMAD.IADD R44, R2, 0x1, R44 ;  /* 0x00000001022c7824 */ /* 0x000fe200078e022c */
[----:B------:R-:W-:-:S05]  /*5300*/  @!P6 LEA R45, R45, R48, 0x18 ;  /* 0x000000302d2de211 */ /* 0x000fca00078ec0ff */
[----:B------:R-:W-:-:S05]  /*5310*/  @!P6 IMAD R46, R46, 0x4, R45 ;  /* 0x000000042e2ee824 */ /* 0x000fca00078e022d */
[----:B------:R0:W-:Y:S01]  /*5320*/  @!P6 STS [R46], R49 ;  /* 0x000000312e00e388 */ /* 0x0001e20000000800 */
[----:B------:R-:W-:-:S13]  /*5330*/  ISETP.GE.AND P6, PT, R44, UR9, PT ;  /* 0x000000092c007c0c */ /* 0x000fda000bfc6270 */
[----:B0-----:R-:W-:Y:S05]  /*5340*/  @!P6 BRA `(.L_x_38939) ;  /* 0xfffffff8006ce947 */ /* 0x001fea000383ffff */
.L_x_38937:
[----:B------:R-:W-:Y:S05]  /*5350*/  @!P5 BRA `(.L_x_38940) ;  /* 0xffffffec007cd947 */ /* 0x000fea000383ffff */
.L_x_38878:
[----:B------:R-:W5:Y:S01]  /*5360*/  LDC R21, c[0x0][0x360] ;  /* 0x0000d800ff157b82 */ /* 0x000f620000000800 */
[C---:B------:R-:W-:Y:S01]  /*5370*/  LOP3.LUT R0, R9.reuse, 0x3, RZ, 0xc0, !PT ;  /* 0x0000000309007812 */ /* 0x040fe200078ec0ff */
[----:B------:R-:W-:Y:S06]  /*5380*/  WARPSYNC.ALL ;  /* 0x0000000000007948 */ /* 0x000fec0003800000 */
[----:B------:R-:W-:Y:S01]  /*5390*/  BAR.SYNC.DEFER_BLOCKING 0x0 ;  /* 0x0000000000007b1d */ /* 0x000fe20000010000 */
[----:B------:R-:W-:Y:S02]  /*53a0*/  ISETP.NE.AND P0, PT, R0, 0x3, PT ;  /* 0x000000030000780c */ /* 0x000fe40003f05270 */
[----:B------:R-:W-:-:S03]  /*53b0*/  ISETP.GE.U32.AND P1, PT, R9, 0x3, PT ;  /* 0x000000030900780c */ /* 0x000fc60003f26070 */
[----:B------:R-:W-:Y:S01]  /*53c0*/  BSSY.RECONVERGENT B0, `(.L_x_38941) ;  /* 0x0000017000007945 */ /* 0x000fe20003800200 */
[----:B-----5:R-:W-:-:S07]  /*53d0*/  IMAD.SHL.U32 R21, R21, 0x4, RZ ;  /* 0x0000000415157824 */ /* 0x020fce00078e00ff */
[----:B------:R-:W-:Y:S05]  /*53e0*/  @!P0 BRA `(.L_x_38942) ;  /* 0x0000000000508947 */ /* 0x000fea0003800000 */
[----:B------:R-:W5:Y:S01]  /*53f0*/  S2UR UR5, SR_CgaCtaId ;  /* 0x00000000000579c3 */ /* 0x000f620000008800 */
[----:B------:R-:W-:Y:S01]  /*5400*/  UMOV UR4, 0x400 ;  /* 0x0000040000047882 */ /* 0x000fe20000000000 */
[----:B------:R-:W-:Y:S01]  /*5410*/  VIADD R9, R9, 0x1 ;  /* 0x0000000109097836 */ /* 0x000fe20000000000 */
[----:B------:R-:W-:Y:S01]  /*5420*/  UIADD3 UR4, UPT, UPT, UR4, 0x5080, URZ ;  /* 0x0000508004047890 */ /* 0x000fe2000fffe0ff */
[----:B------:R-:W-:-:S03]  /*5430*/  IMAD R0, R7, 0x400, R8 ;  /* 0x0000040007007824 */ /* 0x000fc600078e0208 */
[----:B------:R-:W-:Y:S01]  /*5440*/  LOP3.LUT R3, R9, 0x3, RZ, 0xc0, !PT ;  /* 0x0000000309037812 */ /* 0x000fe200078ec0ff */
[----:B------:R-:W0:Y:S01]  /*5450*/  LDC.64 R10, c[0x0][0x3a0] ;  /* 0x0000e800ff0a7b82 */ /* 0x000e220000000a00 */
[----:B------:R-:W-:-:S03]  /*5460*/  IMAD R9, R5, 0x100, R0 ;  /* 0x0000010005097824 */ /* 0x000fc600078e0200 */
[----:B------:R-:W-:Y:S01]  /*5470*/  IMAD.MOV R4, RZ, RZ, -R3 ;  /* 0x000000ffff047224 */ /* 0x000fe200078e0a03 */
[----:B-----5:R-:W-:-:S06]  /*5480*/  ULEA UR4, UR5, UR4, 0x18 ;  /* 0x0000000405047291 */ /* 0x020fcc000f8ec0ff */
[----:B------:R-:W-:Y:S01]  /*5490*/  LEA R0, R8, UR4, 0x2 ;  /* 0x0000000408007c11 */ /* 0x000fe2000f8e10ff */
[----:B------:R-:W-:-:S07]  /*54a0*/  IMAD R8, R3, UR8, R8 ;  /* 0x0000000803087c24 */ /* 0x000fce000f8e0208 */
.L_x_38943:
[----:B0-----:R5:W1:Y:S01]  /*54b0*/  LDS R13, [R0] ;  /* 0x00000000000d7984 */ /* 0x001a620000000800 */
[----:B0-----:R-:W-:-:S04]  /*54c0*/  IMAD.WIDE.U32 R2, R9, 0x4, R10 ;  /* 0x0000000409027825 */ /* 0x001fc800078e000a */
[----:B------:R-:W-:Y:S02]  /*54d0*/  VIADD R4, R4, 0x1 ;  /* 0x0000000104047836 */ /* 0x000fe40000000000 */
[----:B------:R-:W-:Y:S02]  /*54e0*/  VIADD R9, R9, UR8 ;  /* 0x0000000809097c36 */ /* 0x000fe40008000000 */
[----:B-----5:R-:W-:Y:S01]  /*54f0*/  IMAD.IADD R0, R21, 0x1, R0 ;  /* 0x0000000115007824 */ /* 0x020fe200078e0200 */
[----:B------:R-:W-:Y:S01]  /*5500*/  ISETP.NE.AND P0, PT, R4, RZ, PT ;  /* 0x000000ff0400720c */ /* 0x000fe20003f05270 */
[----:B-1----:R0:W-:-:S12]  /*5510*/  STG.E desc[UR12][R2.64], R13 ;  /* 0x0000000d02007986 */ /* 0x0021d8000c10190c */
[----:B------:R-:W-:Y:S05]  /*5520*/  @P0 BRA `(.L_x_38943) ;  /* 0xfffffffc00e00947 */ /* 0x000fea000383ffff */
.L_x_38942:
[----:B------:R-:W-:Y:S05]  /*5530*/  BSYNC.RECONVERGENT B0 ;  /* 0x0000000000007941 */ /* 0x000fea0003800200 */
.L_x_38941:
[----:B------:R-:W-:Y:S05]  /*5540*/  @!P1 EXIT ;  /* 0x000000000000994d */ /* 0x000fea0003800000 */
[----:B------:R-:W5:Y:S01]  /*5550*/  S2UR UR5, SR_CgaCtaId ;  /* 0x00000000000579c3 */ /* 0x000f620000008800 */
[----:B------:R-:W0:Y:S01]  /*5560*/  LDCU.64 UR14, c[0x0][0x3a0] ;  /* 0x00007400ff0e77ac */ /* 0x000e220008000a00 */
[----:B------:R-:W-:Y:S01]  /*5570*/  IMAD R0, R7, 0x400, R8 ;  /* 0x0000040007007824 */ /* 0x000fe200078e0208 */
[----:B------:R-:W-:-:S03]  /*5580*/  UMOV UR4, 0x400 ;  /* 0x0000040000047882 */ /* 0x000fc60000000000 */
[----:B------:R-:W-:Y:S01]  /*5590*/  IMAD R9, R5, 0x100, R0 ;  /* 0x0000010005097824 */ /* 0x000fe200078e0200 */
[----:B------:R-:W-:Y:S02]  /*55a0*/  UIADD3 UR4, UPT, UPT, UR4, 0x5080, URZ ;  /* 0x0000508004047890 */ /* 0x000fe4000fffe0ff */
[----:B0-----:R-:W-:Y:S02]  /*55b0*/  UIMAD.WIDE.U32 UR6, UR8, 0x4, UR14 ;  /* 0x00000004080678a5 */ /* 0x001fe4000f8e000e */
[----:B------:R-:W-:Y:S02]  /*55c0*/  UIMAD.WIDE.U32 UR10, UR8, 0x8, UR14 ;  /* 0x00000008080a78a5 */ /* 0x000fe4000f8e000e */
[----:B------:R-:W-:Y:S02]  /*55d0*/  UIMAD.WIDE.U32 UR8, UR8, 0xc, UR14 ;  /* 0x0000000c080878a5 */ /* 0x000fe4000f8e000e */
[----:B-----5:R-:W-:-:S06]  /*55e0*/  ULEA UR4, UR5, UR4, 0x18 ;  /* 0x0000000405047291 */ /* 0x020fcc000f8ec0ff */
[----:B------:R-:W-:-:S07]  /*55f0*/  LEA R0, R8, UR4, 0x2 ;  /* 0x0000000408007c11 */ /* 0x000fce000f8e10ff */
.L_x_38944:
[----:B------:R-:W0:Y:S01]  /*5600*/  LDC R23, c[0x0][0x360] ;  /* 0x0000d800ff177b82 */ /* 0x000e220000000800 */
[----:B-1----:R-:W-:Y:S01]  /*5610*/  IMAD.IADD R12, R21, 0x1, R0 ;  /* 0x00000001150c7824 */ /* 0x002fe200078e0200 */
[----:B------:R1:W5:Y:S01]  /*5620*/  LDS R13, [R0] ;  /* 0x00000000000d7984 */ /* 0x0003620000000800 */
[----:B------:R-:W-:Y:S02]  /*5630*/  IMAD.U32 R10, RZ, RZ, UR14 ;  /* 0x0000000eff0a7e24 */ /* 0x000fe4000f8e00ff */
[----:B------:R-:W-:Y:S01]  /*5640*/  IMAD.U32 R11, RZ, RZ, UR15 ;  /* 0x0000000fff0b7e24 */ /* 0x000fe2000f8e00ff */
[----:B------:R-:W2:Y:S01]  /*5650*/  LDS R15, [R12] ;  /* 0x000000000c0f7984 */ /* 0x000ea20000000800 */
[----:B------:R-:W-:Y:S02]  /*5660*/  IMAD.U32 R2, RZ, RZ, UR6 ;  /* 0x00000006ff027e24 */ /* 0x000fe4000f8e00ff */
[----:B------:R-:W-:Y:S02]  /*5670*/  IMAD.U32 R3, RZ, RZ, UR7 ;  /* 0x00000007ff037e24 */ /* 0x000fe4000f8e00ff */
[----:B------:R-:W-:-:S02]  /*5680*/  IMAD.U32 R4, RZ, RZ, UR10 ;  /* 0x0000000aff047e24 */ /* 0x000fc4000f8e00ff */
[----:B------:R-:W-:Y:S02]  /*5690*/  IMAD.U32 R5, RZ, RZ, UR11 ;  /* 0x0000000bff057e24 */ /* 0x000fe4000f8e00ff */
[----:B------:R-:W-:Y:S02]  /*56a0*/  IMAD.U32 R6, RZ, RZ, UR8 ;  /* 0x00000008ff067e24 */ /* 0x000fe4000f8e00ff */
[----:B------:R-:W-:Y:S02]  /*56b0*/  IMAD.U32 R7, RZ, RZ, UR9 ;  /* 0x00000009ff077e24 */ /* 0x000fe4000f8e00ff */
[----:B------:R-:W-:-:S04]  /*56c0*/  IMAD.WIDE R10, R9, 0x4, R10 ;  /* 0x00000004090a7825 */ /* 0x000fc800078e020a */
[----:B------:R-:W-:-:S04]  /*56d0*/  IMAD.WIDE R2, R9, 0x4, R2 ;  /* 0x0000000409027825 */ /* 0x000fc800078e0202 */
[C-C-:B0-----:R-:W-:Y:S02]  /*56e0*/  IMAD R14, R23.reuse, 0x8, R0.reuse ;  /* 0x00000008170e7824 */ /* 0x141fe400078e0200 */
[----:B------:R-:W-:Y:S02]  /*56f0*/  IMAD R16, R23, 0xc, R0 ;  /* 0x0000000c17107824 */ /* 0x000fe400078e0200 */
[C---:B------:R-:W-:Y:S01]  /*5700*/  IMAD.WIDE R4, R9.reuse, 0x4, R4 ;  /* 0x0000000409047825 */ /* 0x040fe200078e0204 */
[----:B------:R-:W0:Y:S03]  /*5710*/  LDS R17, [R14] ;  /* 0x000000000e117984 */ /* 0x000e260000000800 */
[----:B------:R-:W-:Y:S01]  /*5720*/  IMAD.WIDE R6, R9, 0x4, R6 ;  /* 0x0000000409067825 */ /* 0x000fe200078e0206 */
[----:B------:R-:W3:Y:S03]  /*5730*/  LDS R19, [R16] ;  /* 0x0000000010137984 */ /* 0x000ee60000000800 */
[----:B------:R-:W-:-:S02]  /*5740*/  IMAD.IADD R8, R21, 0x1, R8 ;  /* 0x0000000115087824 */ /* 0x000fc400078e0208 */
[----:B-1----:R-:W-:Y:S01]  /*5750*/  IMAD R0, R23, 0x10, R0 ;  /* 0x0000001017007824 */ /* 0x002fe200078e0200 */
[----:B-----5:R1:W-:Y:S01]  /*5760*/  STG.E desc[UR12][R10.64], R13 ;  /* 0x0000000d0a007986 */ /* 0x0203e2000c10190c */
[----:B------:R-:W-:Y:S01]  /*5770*/  IMAD.IADD R9, R21, 0x1, R9 ;  /* 0x0000000115097824 */ /* 0x000fe200078e0209 */
[----:B------:R-:W-:Y:S02]  /*5780*/  ISETP.GE.U32.AND P0, PT, R8, 0x100, PT ;  /* 0x000001000800780c */ /* 0x000fe40003f06070 */
[----:B--2---:R1:W-:Y:S04]  /*5790*/  STG.E desc[UR12][R2.64], R15 ;  /* 0x0000000f02007986 */ /* 0x0043e8000c10190c */
[----:B0-----:R1:W-:Y:S04]  /*57a0*/  STG.E desc[UR12][R4.64], R17 ;  /* 0x0000001104007986 */ /* 0x0013e8000c10190c */
[----:B---3--:R1:W-:Y:S03]  /*57b0*/  STG.E desc[UR12][R6.64], R19 ;  /* 0x0000001306007986 */ /* 0x0083e6000c10190c */
[----:B------:R-:W-:Y:S05]  /*57c0*/  @!P0 BRA `(.L_x_38944) ;  /* 0xfffffffc008c8947 */ /* 0x000fea000383ffff */
[----:B------:R-:W-:Y:S05]  /*57d0*/  EXIT ;  /* 0x000000000000794d */ /* 0x000fea0003800000 */
        .weak           $__internal_173_$__cuda_sm20_div_u16
        .type           $__internal_173_$__cuda_sm20_div_u16,@function
        .size           $__internal_173_$__cuda_sm20_div_u16,(.L_x_58124 - $__internal_173_$__cuda_sm20_div_u16)
$__internal_173_$__cuda_sm20_div_u16:
[----:B------:R-:W0:Y:S01]  /*57e0*/  I2F.U16 R12, UR4 ;  /* 0x00000004000c7d06 */ /* 0x000e220008101000 */
[----:B------:R-:W-:Y:S01]  /*57f0*/  IMAD.MOV.U32 R13, RZ, RZ, 0x4b800000 ;  /* 0x4b800000ff0d7424 */ /* 0x000fe200078e00ff */
[----:B------:R-:W-:Y:S02]  /*5800*/  LOP3.LUT R16, R16, 0xffff, RZ, 0xc0, !PT ;  /* 0x0000ffff10107812 */ /* 0x000fe400078ec0ff */
        /* <DEDUP_REMOVED lines=8> */
[----:B------:R-:W-:-:S03]  /*5890*/  I2FP.F32.U32.RZ R12, R16 ;  /* 0x00000010000c7245 */ /* 0x000fc6000020d000 */
[----:B------:R-:W-:-:S04]  /*58a0*/  VIADD R13, R13, 0x2 ;  /* 0x000000020d0d7836 */ /* 0x000fc80000000000 */
[----:B------:R-:W-:Y:S01]  /*58b0*/  FMUL.RZ R16, R12, R13 ;  /* 0x0000000d0c107220 */ /* 0x000fe2000040c000 */
[----:B------:R-:W-:Y:S02]  /*58c0*/  IMAD.MOV.U32 R12, RZ, RZ, R18 ;  /* 0x000000ffff0c7224 */ /* 0x000fe400078e0012 */
[----:B------:R-:W-:-:S03]  /*58d0*/  IMAD.MOV.U32 R13, RZ, RZ, 0x0 ;  /* 0x00000000ff0d7424 */ /* 0x000fc600078e00ff */
[----:B------:R-:W0:Y:S02]  /*58e0*/  F2I.U32.TRUNC.NTZ R16, R16 ;  /* 0x0000001000107305 */ /* 0x000e24000020f000 */
[----:B0-----:R-:W-:Y:S01]  /*58f0*/  LOP3.LUT R17, R16, 0xffff, RZ, 0xc0, !PT ;  /* 0x0000ffff10117812 */ /* 0x001fe200078ec0ff */
[----:B------:R-:W-:Y:S01]  /*5900*/  @!P0 IMAD.MOV.U32 R17, RZ, RZ, -0x1 ;  /* 0xffffffffff118424 */ /* 0x000fe200078e00ff */
[----:B------:R-:W-:Y:S06]  /*5910*/  RET.REL.NODEC R12 `(_Z9cuda_gemmIiLi256ELi1ELi1ELi1024ELi128ELi128ELi32ELi1ELi0EEviiiPT_S1_S1_ii) ;  /* 0xffffffa40cb87950 */ /* 0x000fec0003c3ffff */
.L_x_38945:
        /* <DEDUP_REMOVED lines=14> */
.L_x_58124:


//--------------------- .text._Z9cuda_gemmIiLi256ELi1ELi1ELi1024ELi128ELi128ELi32ELi0ELi1EEviiiPT_S1_S1_ii --------------------------
	.section	.text._Z9cuda_gemmIiLi256ELi1ELi1ELi1024ELi128ELi128ELi32ELi0ELi1EEviiiPT_S1_S1_ii,"ax",@progbits
	.align	128
        .global         _Z9cuda_gemmIiLi256ELi1ELi1ELi1024ELi128ELi128ELi32ELi0ELi1EEviiiPT_S1_S1_ii
        .type           _Z9cuda_gemmIiLi256ELi1ELi1ELi1024ELi128ELi128ELi32ELi0ELi1EEviiiPT_S1_S1_ii,@function
        .size           _Z9cuda_gemmIiLi256ELi1ELi1ELi1024ELi128ELi128ELi32ELi0ELi1EEviiiPT_S1_S1_ii,(.L_x_58125 - _Z9cuda_gemmIiLi256ELi1ELi1ELi1024ELi128ELi128ELi32ELi0ELi1EEviiiPT_S1_S1_ii)
        .other          _Z9cuda_gemmIiLi256ELi1ELi1ELi1024ELi128ELi128ELi32ELi0ELi1EEviiiPT_S1_S1_ii,@"STO_CUDA_ENTRY STV_DEFAULT"
_Z9cuda_gemmIiLi256ELi1ELi1ELi1024ELi128ELi128ELi32ELi0ELi1EEviiiPT_S1_S1_ii:
.text._Z9cuda_gemmIiLi256ELi1ELi1ELi1024ELi128ELi128ELi32ELi0ELi1EEviiiPT_S1_S1_ii:
[----:B------:R-:W-:Y:S08]  /*0000*/  LDC R1, c[0x0][0x37c] ;  /* 0x0000df00ff017b82 */ /* 0x000ff00000000800 */
[----:B------:R-:W0:Y:S01]  /*0010*/  LDC R7, c[0x0][0x388] ;  /* 0x0000e200ff077b82 */ /* 0x000e220000000800 */
[----:B------:R-:W1:Y:S01]  /*0020*/  S2R R3, SR_TID.X ;  /* 0x0000000000037919 */ /* 0x000e620000002100 */
[----:B0-----:R-:W-:-:S04]  /*0030*/  LOP3.LUT R0, R7, 0xfffffc00, RZ, 0xc0, !PT ;  /* 0xfffffc0007007812 */ /* 0x001fc800078ec0ff */
[----:B------:R-:W-:-:S13]  /*0040*/  ISETP.NE.AND P0, PT, R0, 0x10000, PT ;  /* 0x000100000000780c */ /* 0x000fda0003f05270 */
[----:B-1----:R-:W-:Y:S05]  /*0050*/  @!P0 BRA `(.L_x_38946) ;  /* 0x0000000000788947 */ /* 0x002fea0003800000 */
        /* <DEDUP_REMOVED lines=15> */
[----:B-1----:R-:W-:Y:S02]  /*0150*/  IMAD.MOV.U32 R4, RZ, RZ, RZ ;  /* 0x000000ffff047224 */ /* 0x002fe400078e00ff */
[----:B--2---:R-:W-:-:S04]  /*0160*/  IMAD R9, R9, R5, RZ ;  /* 0x0000000509097224 */ /* 0x004fc800078e02ff */
[----:B------:R-:W-:-:S06]  /*0170*/  IMAD.HI.U32 R5, R5, R9, R4 ;  /* 0x0000000905057227 */ /* 0x000fcc00078e0004 */
[----:B0-----:R-:W-:-:S05]  /*0180*/  IMAD.HI.U32 R14, R5, R10, RZ ;  /* 0x0000000a050e7227 */ /* 0x001fca00078e00ff */
[----:B------:R-:W-:-:S05]  /*0190*/  IADD3 R5, PT, PT, -R14, RZ, RZ ;  /* 0x000000ff0e057210 */ /* 0x000fca0007ffe1ff */
[----:B------:R-:W-:-:S05]  /*01a0*/  IMAD R5, R0, R5, R10 ;  /* 0x0000000500057224 */ /* 0x000fca00078e020a */
[----:B------:R-:W-:-:S13]  /*01b0*/  ISETP.GE.U32.AND P0, PT, R5, R0, PT ;  /* 0x000000000500720c */ /* 0x000fda0003f06070 */
[----:B------:R-:W-:Y:S02]  /*01c0*/  @P0 IMAD.IADD R5, R5, 0x1, -R0 ;  /* 0x0000000105050824 */ /* 0x000fe400078e0a00 */
[----:B------:R-:W-:-:S03]  /*01d0*/  @P0 VIADD R14, R14, 0x1 ;  /* 0x000000010e0e0836 */ /* 0x000fc60000000000 */
[----:B------:R-:W-:-:S13]  /*01e0*/  ISETP.GE.U32.AND P1, PT, R5, R0, PT ;  /* 0x000000000500720c */ /* 0x000fda0003f26070 */
[----:B------:R-:W-:Y:S01]  /*01f0*/  @P1 VIADD R14, R14, 0x1 ;  /* 0x000000010e0e1836 */ /* 0x000fe20000000000 */
[----:B------:R-:W-:-:S04]  /*0200*/  @!P2 LOP3.LUT R14, RZ, R0, RZ, 0x33, !PT ;  /* 0x00000000ff0ea212 */ /* 0x000fc800078e33ff */
[----:B------:R-:W-:-:S05]  /*0210*/  IADD3 R5, PT, PT, -R14, RZ, RZ ;  /* 0x000000ff0e057210 */ /* 0x000fca0007ffe1ff */
[----:B------:R-:W-:Y:S01]  /*0220*/  IMAD R10, R0, R5, R10 ;  /* 0x00000005000a7224 */ /* 0x000fe200078e020a */
[----:B------:R-:W-:Y:S06]  /*0230*/  BRA `(.L_x_38947) ;  /* 0x00000000000c7947 */ /* 0x000fec0003800000 */
.L_x_38946:
[----:B------:R-:W0:Y:S02]  /*0240*/  S2R R10, SR_CTAID.X ;  /* 0x00000000000a7919 */ /* 0x000e240000002500 */
[----:B0-----:R-:W-:Y:S02]  /*0250*/  SHF.R.U32.HI R14, RZ, 0x6, R10 ;  /* 0x00000006ff0e7819 */ /* 0x001fe4000001160a */
[----:B------:R-:W-:-:S07]  /*0260*/  LOP3.LUT R10, R10, 0x3f, RZ, 0xc0, !PT ;  /* 0x0000003f0a0a7812 */ /* 0x000fce00078ec0ff */
.L_x_38947:
[----:B------:R-:W0:Y:S08]  /*0270*/  LDC R0, c[0x0][0x360] ;  /* 0x0000d800ff007b82 */ /* 0x000e300000000800 */
[----:B------:R-:W1:Y:S08]  /*0280*/  S2UR UR6, SR_CTAID.Y ;  /* 0x00000000000679c3 */ /* 0x000e700000002600 */
[----:B------:R-:W1:Y:S02]  /*0290*/  LDC R2, c[0x0][0x374] ;  /* 0x0000dd00ff027b82 */ /* 0x000e640000000800 */
[----:B-1----:R-:W-:-:S13]  /*02a0*/  ISETP.LE.U32.AND P0, PT, R2, UR6, PT ;  /* 0x0000000602007c0c */ /* 0x002fda000bf03070 */
[----:B0-----:R-:W-:Y:S05]  /*02b0*/  @P0 EXIT ;  /* 0x000000000000094d */ /* 0x001fea0003800000 */
[----:B------:R-:W-:Y:S01]  /*02c0*/  SHF.R.S32.HI R2, RZ, 0x1f, R7 ;  /* 0x0000001fff027819 */ /* 0x000fe20000011407 */
[C---:B------:R-:W-:Y:S01]  /*02d0*/  IMAD.IADD R18, R3.reuse, 0x1, R0 ;  /* 0x0000000103127824 */ /* 0x040fe200078e0200 */
[----:B------:R-:W-:Y:S01]  /*02e0*/  LOP3.LUT R17, R3, 0x1f, RZ, 0xc0, !PT ;  /* 0x0000001f03117812 */ /* 0x000fe200078ec0ff */
[----:B------:R-:W-:Y:S01]  /*02f0*/  IMAD.SHL.U32 R4, R10, 0x8, RZ ;  /* 0x000000080a047824 */ /* 0x000fe200078e00ff */
[----:B------:R-:W-:Y:S01]  /*0300*/  LEA.HI R2, R2, R7, RZ, 0x2 ;  /* 0x0000000702027211 */ /* 0x000fe200078f10ff */
[----:B------:R-:W-:Y:S01]  /*0310*/  IMAD.SHL.U32 R10, R10, 0x400, RZ ;  /* 0x000004000a0a7824 */ /* 0x000fe200078e00ff */
[----:B------:R-:W-:Y:S02]  /*0320*/  LOP3.LUT R6, R18, 0x3ff, RZ, 0x3c, !PT ;  /* 0x000003ff12067812 */ /* 0x000fe400078e3cff */
[----:B------:R-:W-:Y:S02]  /*0330*/  SHF.R.S32.HI R5, RZ, 0x2, R2 ;  /* 0x00000002ff057819 */ /* 0x000fe40000011402 */
[----:B------:R-:W-:-:S02]  /*0340*/  LOP3.LUT R15, R0, 0xffff, RZ, 0xc0, !PT ;  /* 0x0000ffff000f7812 */ /* 0x000fc400078ec0ff */
[----:B------:R-:W-:Y:S01]  /*0350*/  LOP3.LUT R13, R6, 0xffff, RZ, 0xc0, !PT ;  /* 0x0000ffff060d7812 */ /* 0x000fe200078ec0ff */
[----:B------:R-:W-:Y:S01]  /*0360*/  IMAD R2, R5, R14, R4 ;  /* 0x0000000e05027224 */ /* 0x000fe200078e0204 */
[----:B------:R-:W-:Y:S02]  /*0370*/  LEA R14, R14, R17, 0x5 ;  /* 0x000000110e0e7211 */ /* 0x000fe400078e28ff */
[----:B------:R-:W-:-:S07]  /*0380*/  MOV R19, 0x3a0 ;  /* 0x000003a000137802 */ /* 0x000fce0000000f00 */
[----:B------:R-:W-:Y:S05]  /*0390*/  CALL.REL.NOINC `($__internal_174_$__cuda_sm20_div_u16) ;  /* 0x0000001800707944 */ /* 0x000fea0003c00000 */
[----:B------:R-:W0:Y:S01]  /*03a0*/  S2R R15, SR_CgaCtaId ;  /* 0x00000000000f7919 */ /* 0x000e220000008800 */
[----:B------:R-:W1:Y:S01]  /*03b0*/  LDC R12, c[0x0][0x388] ;  /* 0x0000e200ff0c7b82 */ /* 0x000e620000000800 */
[----:B------:R-:W-:Y:S01]  /*03c0*/  LOP3.LUT R11, R16, 0x3, RZ, 0xc0, !PT ;  /* 0x00000003100b7812 */ /* 0x000fe200078ec0ff */
[----:B------:R-:W2:Y:S01]  /*03d0*/  LDCU.64 UR8, c[0x0][0x358] ;  /* 0x00006b00ff0877ac */ /* 0x000ea20008000a00 */
[----:B------:R-:W-:Y:S01]  /*03e0*/  MOV R16, 0x400 ;  /* 0x0000040000107802 */ /* 0x000fe20000000f00 */
[----:B------:R-:W-:Y:S01]  /*03f0*/  BSSY.RECONVERGENT B0, `(.L_x_38948) ;  /* 0x0000019000007945 */ /* 0x000fe20003800200 */
[----:B------:R-:W-:Y:S01]  /*0400*/  ISETP.NE.AND P0, PT, R11, 0x2, PT ;  /* 0x000000020b00780c */ /* 0x000fe20003f05270 */
[----:B------:R-:W-:Y:S02]  /*0410*/  IMAD.MOV.U32 R19, RZ, RZ, R3 ;  /* 0x000000ffff137224 */ /* 0x000fe400078e0003 */
[----:B------:R-:W3:Y:S01]  /*0420*/  LDC.64 R4, c[0x0][0x390] ;  /* 0x0000e400ff047b82 */ /* 0x000ee20000000a00 */
[----:B------:R-:W-:-:S09]  /*0430*/  VIADD R20, R16, 0x4080 ;  /* 0x0000408010147836 */ /* 0x000fd20000000000 */
[----:B------:R-:W-:Y:S05]  /*0440*/  @!P0 BRA `(.L_x_38949) ;  /* 0x00000000004c8947 */ /* 0x000fea0003800000 */
[----:B------:R-:W4:Y:S01]  /*0450*/  S2R R9, SR_CgaCtaId ;  /* 0x0000000000097919 */ /* 0x000f220000008800 */
[----:B------:R-:W5:Y:S01]  /*0460*/  LDC R13, c[0x0][0x388] ;  /* 0x0000e200ff0d7b82 */ /* 0x000f620000000800 */
[----:B------:R-:W-:Y:S01]  /*0470*/  MOV R8, 0x400 ;  /* 0x0000040000087802 */ /* 0x000fe20000000f00 */
[----:B------:R-:W-:Y:S02]  /*0480*/  HFMA2 R22, -RZ, RZ, 0, 0 ;  /* 0x00000000ff167431 */ /* 0x000fe400000001ff */
[----:B------:R-:W-:Y:S02]  /*0490*/  IMAD.MOV.U32 R19, RZ, RZ, R3 ;  /* 0x000000ffff137224 */ /* 0x000fe400078e0003 */
[----:B------:R-:W-:Y:S02]  /*04a0*/  VIADD R8, R8, 0x4080 ;  /* 0x0000408008087836 */ /* 0x000fe40000000000 */
[----:B------:R-:W0:Y:S01]  /*04b0*/  LDC.64 R6, c[0x0][0x390] ;  /* 0x0000e400ff067b82 */ /* 0x000e220000000a00 */
[----:B-----5:R-:W-:-:S02]  /*04c0*/  IMAD R26, R13, UR6, R10 ;  /* 0x000000060d1a7c24 */ /* 0x020fc4000f8e020a */
[----:B----4-:R-:W-:-:S07]  /*04d0*/  LEA R24, R9, R8, 0x18 ;  /* 0x0000000809187211 */ /* 0x010fce00078ec0ff */
.L_x_38950:
[----:B------:R-:W-:-:S04]  /*04e0*/  IMAD.IADD R9, R26, 0x1, R19 ;  /* 0x000000011a097824 */ /* 0x000fc800078e0213 */
[----:B0---4-:R-:W-:-:S06]  /*04f0*/  IMAD.WIDE R8, R9, 0x4, R6 ;  /* 0x0000000409087825 */ /* 0x011fcc00078e0206 */
[----:B--2---:R-:W2:Y:S01]  /*0500*/  LDG.E R8, desc[UR8][R8.64] ;  /* 0x0000000808087981 */ /* 0x004ea2000c1e1900 */
[----:B------:R-:W-:Y:S01]  /*0510*/  IMAD R13, R19, 0x4, R24 ;  /* 0x00000004130d7824 */ /* 0x000fe200078e0218 */
[----:B------:R-:W-:Y:S01]  /*0520*/  IADD3 R22, PT, PT, R22, 0x1, RZ ;  /* 0x0000000116167810 */ /* 0x000fe20007ffe0ff */
[----:B------:R-:W-:-:S03]  /*0530*/  IMAD.IADD R19, R0, 0x1, R19 ;  /* 0x0000000100137824 */ /* 0x000fc600078e0213 */
[----:B------:R-:W-:-:S04]  /*0540*/  LOP3.LUT R21, R22, R11, RZ, 0x3c, !PT ;  /* 0x0000000b16157212 */ /* 0x000fc800078e3cff */
[----:B------:R-:W-:Y:S01]  /*0550*/  ISETP.NE.AND P0, PT, R21, 0x2, PT ;  /* 0x000000021500780c */ /* 0x000fe20003f05270 */
[----:B--2---:R4:W-:-:S12]  /*0560*/  STS [R13], R8 ;  /* 0x000000080d007388 */ /* 0x0049d80000000800 */
[----:B------:R-:W-:Y:S05]  /*0570*/  @P0 BRA `(.L_x_38950) ;  /* 0xfffffffc00d80947 */ /* 0x000fea000383ffff */
.L_x_38949:
[----:B--2---:R-:W-:Y:S05]  /*0580*/  BSYNC.RECONVERGENT B0 ;  /* 0x0000000000007941 */ /* 0x004fea0003800200 */
.L_x_38948:
[----:B0-----:R-:W-:Y:S01]  /*0590*/  LEA R20, R15, R20, 0x18 ;  /* 0x000000140f147211 */ /* 0x001fe200078ec0ff */
[----:B-1----:R-:W-:Y:S01]  /*05a0*/  IMAD R7, R12, UR6, R19 ;  /* 0x000000060c077c24 */ /* 0x002fe2000f8e0213 */
[----:B------:R-:W-:Y:S03]  /*05b0*/  BSSY.RECONVERGENT B0, `(.L_x_38951) ;  /* 0x0000017000007945 */ /* 0x000fe60003800200 */
[----:B------:R-:W-:Y:S02]  /*05c0*/  IMAD R21, R19, 0x4, R20 ;  /* 0x0000000413157824 */ /* 0x000fe400078e0214 */
[----:B------:R-:W-:-:S07]  /*05d0*/  IMAD.IADD R23, R10, 0x1, R7 ;  /* 0x000000010a177824 */ /* 0x000fce00078e0207 */
.L_x_38952:
[----:B---3--:R-:W-:-:S04]  /*05e0*/  IMAD.WIDE R6, R23, 0x4, R4 ;  /* 0x0000000417067825 */ /* 0x008fc800078e0204 */
[----:B-1--4-:R-:W-:-:S04]  /*05f0*/  IMAD.WIDE.U32 R8, R0, 0x4, R6 ;  /* 0x0000000400087825 */ /* 0x012fc800078e0006 */
[C-C-:B------:R-:W-:Y:S02]  /*0600*/  IMAD.WIDE.U32 R10, R0.reuse, 0x8, R6.reuse ;  /* 0x00000008000a7825 */ /* 0x140fe400078e0006 */
[----:B------:R-:W2:Y:S02]  /*0610*/  LDG.E R8, desc[UR8][R8.64] ;  /* 0x0000000808087981 */ /* 0x000ea4000c1e1900 */
[C---:B------:R-:W-:Y:S02]  /*0620*/  IMAD.WIDE.U32 R12, R0.reuse, 0xc, R6 ;  /* 0x0000000c000c7825 */ /* 0x040fe400078e0006 */
[----:B------:R-:W3:Y:S04]  /*0630*/  LDG.E R6, desc[UR8][R6.64] ;  /* 0x0000000806067981 */ /* 0x000ee8000c1e1900 */
[----:B------:R-:W4:Y:S04]  /*0640*/  LDG.E R10, desc[UR8][R10.64] ;  /* 0x000000080a0a7981 */ /* 0x000f28000c1e1900 */
[----:B------:R-:W5:Y:S01]  /*0650*/  LDG.E R12, desc[UR8][R12.64] ;  /* 0x000000080c0c7981 */ /* 0x000f62000c1e1900 */
[C---:B------:R-:W-:Y:S01]  /*0660*/  LEA R25, R0.reuse, R21, 0x2 ;  /* 0x0000001500197211 */ /* 0x040fe200078e10ff */
[----:B------:R-:W-:-:S02]  /*0670*/  IMAD R27, R0, 0x8, R21 ;  /* 0x00000008001b7824 */ /* 0x000fc400078e0215 */
[C---:B------:R-:W-:Y:S02]  /*0680*/  IMAD R29, R0.reuse, 0xc, R21 ;  /* 0x0000000c001d7824 */ /* 0x040fe400078e0215 */
        /* <DEDUP_REMOVED lines=10> */
.L_x_38951:
[----:B-1----:R-:W0:Y:S01]  /*0730*/  I2F.U32.RP R8, R0 ;  /* 0x0000000000087306 */ /* 0x002e220000209000 */
[C---:B------:R-:W-:Y:S01]  /*0740*/  ISETP.GE.U32.AND P0, PT, R18.reuse, 0x100, PT ;  /* 0x000001001200780c */ /* 0x040fe20003f06070 */
[----:B------:R-:W-:Y:S01]  /*0750*/  BSSY.RECONVERGENT B0, `(.L_x_38953) ;  /* 0x000002d000007945 */ /* 0x000fe20003800200 */
[----:B------:R-:W-:Y:S02]  /*0760*/  VIMNMX.U32 R7, PT, PT, R18, 0x100, !PT ;  /* 0x0000010012077848 */ /* 0x000fe40007fe0000 */
[----:B------:R-:W-:Y:S02]  /*0770*/  SEL R6, RZ, 0x1, P0 ;  /* 0x00000001ff067807 */ /* 0x000fe40000000000 */
[----:B------:R-:W-:Y:S02]  /*0780*/  ISETP.NE.U32.AND P2, PT, R0, RZ, PT ;  /* 0x000000ff0000720c */ /* 0x000fe40003f45070 */
[----:B------:R-:W-:Y:S01]  /*0790*/  IADD3 R7, PT, PT, R7, -R18, -R6 ;  /* 0x8000001207077210 */ /* 0x000fe20007ffe806 */
[----:B0-----:R-:W0:Y:S02]  /*07a0*/  MUFU.RCP R8, R8 ;  /* 0x0000000800087308 */ /* 0x001e240000001000 */
[----:B0-----:R-:W-:Y:S01]  /*07b0*/  VIADD R4, R8, 0xffffffe ;  /* 0x0ffffffe08047836 */ /* 0x001fe20000000000 */
[----:B------:R-:W-:-:S05]  /*07c0*/  SHF.R.U32.HI R8, RZ, 0x5, R0 ;  /* 0x00000005ff087819 */ /* 0x000fca0000011600 */
[----:B------:R0:W1:Y:S02]  /*07d0*/  F2I.FTZ.U32.TRUNC.NTZ R5, R4 ;  /* 0x0000000400057305 */ /* 0x000064000021f000 */
[----:B0-----:R-:W-:Y:S01]  /*07e0*/  MOV R4, RZ ;  /* 0x000000ff00047202 */ /* 0x001fe20000000f00 */
[----:B-1----:R-:W-:-:S04]  /*07f0*/  IMAD.MOV R9, RZ, RZ, -R5 ;  /* 0x000000ffff097224 */ /* 0x002fc800078e0a05 */
[----:B------:R-:W-:-:S04]  /*0800*/  IMAD R9, R9, R0, RZ ;  /* 0x0000000009097224 */ /* 0x000fc800078e02ff */
[----:B------:R-:W-:-:S06]  /*0810*/  IMAD.HI.U32 R10, R5, R9, R4 ;  /* 0x00000009050a7227 */ /* 0x000fcc00078e0004 */
[----:B------:R-:W-:Y:S01]  /*0820*/  IMAD.HI.U32 R5, R10, R7, RZ ;  /* 0x000000070a057227 */ /* 0x000fe200078e00ff */
[----:B------:R-:W-:-:S03]  /*0830*/  LEA R10, R15, R16, 0x18 ;  /* 0x000000100f0a7211 */ /* 0x000fc600078ec0ff */
[----:B------:R-:W-:Y:S02]  /*0840*/  IMAD.MOV R4, RZ, RZ, -R5 ;  /* 0x000000ffff047224 */ /* 0x000fe400078e0a05 */
[----:B------:R-:W-:Y:S02]  /*0850*/  IMAD R10, R17, 0x204, R10 ;  /* 0x00000204110a7824 */ /* 0x000fe400078e020a */
[----:B------:R-:W-:-:S05]  /*0860*/  IMAD R7, R0, R4, R7 ;  /* 0x0000000400077224 */ /* 0x000fca00078e0207 */
[----:B------:R-:W-:-:S13]  /*0870*/  ISETP.GE.U32.AND P0, PT, R7, R0, PT ;  /* 0x000000000700720c */ /* 0x000fda0003f06070 */
[----:B------:R-:W-:Y:S01]  /*0880*/  @P0 IMAD.IADD R7, R7, 0x1, -R0 ;  /* 0x0000000107070824 */ /* 0x000fe200078e0a00 */
[----:B------:R-:W-:-:S04]  /*0890*/  @P0 IADD3 R5, PT, PT, R5, 0x1, RZ ;  /* 0x0000000105050810 */ /* 0x000fc80007ffe0ff */
[----:B------:R-:W-:Y:S01]  /*08a0*/  ISETP.GE.U32.AND P1, PT, R7, R0, PT ;  /* 0x000000000700720c */ /* 0x000fe20003f26070 */
[----:B------:R-:W-:-:S12]  /*08b0*/  IMAD.MOV.U32 R7, RZ, RZ, R3 ;  /* 0x000000ffff077224 */ /* 0x000fd800078e0003 */
[----:B------:R-:W-:Y:S01]  /*08c0*/  @P1 VIADD R5, R5, 0x1 ;  /* 0x0000000105051836 */ /* 0x000fe20000000000 */
[----:B------:R-:W-:-:S05]  /*08d0*/  @!P2 LOP3.LUT R5, RZ, R0, RZ, 0x33, !PT ;  /* 0x00000000ff05a212 */ /* 0x000fca00078e33ff */
[----:B------:R-:W-:Y:S01]  /*08e0*/  IMAD.IADD R4, R6, 0x1, R5 ;  /* 0x0000000106047824 */ /* 0x000fe200078e0205 */
[----:B------:R-:W-:-:S04]  /*08f0*/  SHF.R.U32.HI R5, RZ, 0x5, R3 ;  /* 0x00000005ff057819 */ /* 0x000fc80000011603 */
[C---:B------:R-:W-:Y:S02]  /*0900*/  LOP3.LUT R6, R4.reuse, 0x3, RZ, 0xc0, !PT ;  /* 0x0000000304067812 */ /* 0x040fe400078ec0ff */
[----:B------:R-:W-:Y:S02]  /*0910*/  ISETP.GE.U32.AND P1, PT, R4, 0x3, PT ;  /* 0x000000030400780c */ /* 0x000fe40003f26070 */
[----:B------:R-:W-:Y:S02]  /*0920*/  ISETP.NE.AND P0, PT, R6, 0x3, PT ;  /* 0x000000030600780c */ /* 0x000fe40003f05270 */
[----:B------:R-:W-:-:S04]  /*0930*/  IADD3 R6, PT, PT, R5, R8, RZ ;  /* 0x0000000805067210 */ /* 0x000fc80007ffe0ff */
[----:B------:R-:W-:-:S07]  /*0940*/  LOP3.LUT R13, R6, 0x7f, RZ, 0x3c, !PT ;  /* 0x0000007f060d7812 */ /* 0x000fce00078e3cff */
[----:B------:R-:W-:Y:S05]  /*0950*/  @!P0 BRA `(.L_x_38954) ;  /* 0x0000000000308947 */ /* 0x000fea0003800000 */
[----:B------:R-:W-:Y:S01]  /*0960*/  VIADD R12, R16, 0x5080 ;  /* 0x00005080100c7836 */ /* 0x000fe20000000000 */
[----:B------:R-:W-:-:S04]  /*0970*/  IADD3 R6, PT, PT, R4, 0x1, RZ ;  /* 0x0000000104067810 */ /* 0x000fc80007ffe0ff */
[----:B------:R-:W-:Y:S02]  /*0980*/  LOP3.LUT R6, R6, 0x3, RZ, 0xc0, !PT ;  /* 0x0000000306067812 */ /* 0x000fe400078ec0ff */
[----:B------:R-:W-:-:S03]  /*0990*/  LEA R12, R15, R12, 0x18 ;  /* 0x0000000c0f0c7211 */ /* 0x000fc600078ec0ff */
[----:B------:R-:W-:Y:S02]  /*09a0*/  IMAD R7, R6, R0, R3 ;  /* 0x0000000006077224 */ /* 0x000fe400078e0203 */
[----:B------:R-:W-:Y:S02]  /*09b0*/  IMAD R9, R3, 0x4, R12 ;  /* 0x0000000403097824 */ /* 0x000fe400078e020c */
[----:B------:R-:W-:-:S07]  /*09c0*/  IMAD.MOV R6, RZ, RZ, -R6 ;  /* 0x000000ffff067224 */ /* 0x000fce00078e0a06 */
.L_x_38955:
[----:B------:R-:W-:Y:S01]  /*09d0*/  IADD3 R6, PT, PT, R6, 0x1, RZ ;  /* 0x0000000106067810 */ /* 0x000fe20007ffe0ff */
[----:B------:R0:W-:Y:S03]  /*09e0*/  STS [R9], RZ ;  /* 0x000000ff09007388 */ /* 0x0001e60000000800 */
[----:B------:R-:W-:Y:S01]  /*09f0*/  ISETP.NE.AND P0, PT, R6, RZ, PT ;  /* 0x000000ff0600720c */ /* 0x000fe20003f05270 */
[----:B0-----:R-:W-:-:S12]  /*0a00*/  IMAD R9, R0, 0x4, R9 ;  /* 0x0000000400097824 */ /* 0x001fd800078e0209 */
[----:B------:R-:W-:Y:S05]  /*0a10*/  @P0 BRA `(.L_x_38955) ;  /* 0xfffffffc00ec0947 */ /* 0x000fea000383ffff */
.L_x_38954:
[----:B------:R-:W-:Y:S05]  /*0a20*/  BSYNC.RECONVERGENT B0 ;  /* 0x0000000000007941 */ /* 0x000fea0003800200 */
.L_x_38953:
[----:B------:R-:W-:Y:S04]  /*0a30*/  BSSY.RECONVERGENT B0, `(.L_x_38956) ;  /* 0x0000010000007945 */ /* 0x000fe80003800200 */
[----:B------:R-:W-:Y:S05]  /*0a40*/  @!P1 BRA `(.L_x_38957) ;  /* 0x0000000000389947 */ /* 0x000fea0003800000 */
[----:B------:R-:W-:-:S05]  /*0a50*/  VIADD R16, R16, 0x5080 ;  /* 0x0000508010107836 */ /* 0x000fca0000000000 */
[----:B------:R-:W-:-:S04]  /*0a60*/  LEA R16, R15, R16, 0x18 ;  /* 0x000000100f107211 */ /* 0x000fc800078ec0ff */
[----:B------:R-:W-:-:S07]  /*0a70*/  LEA R9, R7, R16, 0x2 ;  /* 0x0000001007097211 */ /* 0x000fce00078e10ff */
.L_x_38958:
        /* <DEDUP_REMOVED lines=11> */
.L_x_38957:
[----:B------:R-:W-:Y:S05]  /*0b30*/  BSYNC.RECONVERGENT B0 ;  /* 0x0000000000007941 */ /* 0x000fea0003800200 */
.L_x_38956:
[----:B------:R-:W-:Y:S02]  /*0b40*/  LOP3.LUT R15, R8, 0xff, RZ, 0xc0, !PT ;  /* 0x000000ff080f7812 */ /* 0x000fe400078ec0ff */
[----:B------:R-:W-:Y:S02]  /*0b50*/  LOP3.LUT R13, R13, 0xff, RZ, 0xc0, !PT ;  /* 0x000000ff0d0d7812 */ /* 0x000fe400078ec0ff */
[----:B------:R-:W-:-:S07]  /*0b60*/  MOV R19, 0xb80 ;  /* 0x00000b8000137802 */ /* 0x000fce0000000f00 */
[----:B-1----:R-:W-:Y:S05]  /*0b70*/  CALL.REL.NOINC `($__internal_174_$__cuda_sm20_div_u16) ;  /* 0x0000001000787944 */ /* 0x002fea0003c00000 */
[----:B------:R-:W0:Y:S01]  /*0b80*/  LDC.64 R6, c[0x0][0x398] ;  /* 0x0000e600ff067b82 */ /* 0x000e220000000a00 */
[----:B------:R-:W-:Y:S01]  /*0b90*/  LOP3.LUT R18, R16, 0x3, RZ, 0xc0, !PT ;  /* 0x0000000310127812 */ /* 0x000fe200078ec0ff */
[----:B------:R-:W-:Y:S03]  /*0ba0*/  BSSY.RECONVERGENT B0, `(.L_x_38959) ;  /* 0x000000f000007945 */ /* 0x000fe60003800200 */
[----:B------:R-:W-:-:S13]  /*0bb0*/  ISETP.NE.AND P0, PT, R18, 0x2, PT ;  /* 0x000000021200780c */ /* 0x000fda0003f05270 */
[----:B------:R-:W-:Y:S05]  /*0bc0*/  @!P0 BRA `(.L_x_38960) ;  /* 0x0000000000308947 */ /* 0x000fea0003800000 */
[----:B------:R-:W1:Y:S01]  /*0bd0*/  LDC.64 R12, c[0x0][0x398] ;  /* 0x0000e600ff0c7b82 */ /* 0x000e620000000a00 */
[----:B------:R-:W-:-:S07]  /*0be0*/  IMAD.MOV.U32 R9, RZ, RZ, RZ ;  /* 0x000000ffff097224 */ /* 0x000fce00078e00ff */
.L_x_38961:
[----:B------:R-:W-:-:S05]  /*0bf0*/  LEA R17, R5, R14, 0x7 ;  /* 0x0000000e05117211 */ /* 0x000fca00078e38ff */
[----:B-12---:R-:W-:-:S06]  /*0c00*/  IMAD.WIDE R16, R17, 0x4, R12 ;  /* 0x0000000411107825 */ /* 0x006fcc00078e020c */
        /* <DEDUP_REMOVED lines=8> */
.L_x_38960:
[----:B------:R-:W-:Y:S05]  /*0c90*/  BSYNC.RECONVERGENT B0 ;  /* 0x0000000000007941 */ /* 0x000fea0003800200 */
.L_x_38959:
[----:B------:R-:W-:Y:S01]  /*0ca0*/  BSSY.RECONVERGENT B0, `(.L_x_38962) ;  /* 0x000001b000007945 */ /* 0x000fe20003800200 */
.L_x_38963:
[C---:B------:R-:W-:Y:S02]  /*0cb0*/  IMAD.IADD R21, R8.reuse, 0x1, R5 ;  /* 0x0000000108157824 */ /* 0x040fe400078e0205 */
[--C-:B------:R-:W-:Y:S02]  /*0cc0*/  IMAD R19, R5, 0x80, R14.reuse ;  /* 0x0000008005137824 */ /* 0x100fe400078e020e */
[C---:B-1----:R-:W-:Y:S02]  /*0cd0*/  IMAD.IADD R9, R8.reuse, 0x1, R21 ;  /* 0x0000000108097824 */ /* 0x042fe400078e0215 */
[----:B------:R-:W-:Y:S02]  /*0ce0*/  IMAD R21, R21, 0x80, R14 ;  /* 0x0000008015157824 */ /* 0x000fe400078e020e */
[--C-:B0-----:R-:W-:Y:S01]  /*0cf0*/  IMAD.WIDE R18, R19, 0x4, R6.reuse ;  /* 0x0000000413127825 */ /* 0x101fe200078e0206 */
[----:B--2---:R-:W-:Y:S02]  /*0d00*/  IADD3 R11, PT, PT, R8, R9, RZ ;  /* 0x00000009080b7210 */ /* 0x004fe40007ffe0ff */
[----:B------:R-:W-:Y:S01]  /*0d10*/  LEA R17, R9, R14, 0x7 ;  /* 0x0000000e09117211 */ /* 0x000fe200078e38ff */
[----:B------:R-:W-:-:S02]  /*0d20*/  IMAD.WIDE R20, R21, 0x4, R6 ;  /* 0x0000000415147825 */ /* 0x000fc400078e0206 */
[----:B------:R-:W2:Y:S02]  /*0d30*/  LDG.E R18, desc[UR8][R18.64] ;  /* 0x0000000812127981 */ /* 0x000ea4000c1e1900 */
[----:B------:R-:W-:Y:S02]  /*0d40*/  IMAD R11, R11, 0x80, R14 ;  /* 0x000000800b0b7824 */ /* 0x000fe400078e020e */
[--C-:B------:R-:W-:Y:S01]  /*0d50*/  IMAD.WIDE R16, R17, 0x4, R6.reuse ;  /* 0x0000000411107825 */ /* 0x100fe200078e0206 */
[----:B------:R-:W3:Y:S03]  /*0d60*/  LDG.E R20, desc[UR8][R20.64] ;  /* 0x0000000814147981 */ /* 0x000ee6000c1e1900 */
[----:B------:R-:W-:Y:S02]  /*0d70*/  IMAD.WIDE R12, R11, 0x4, R6 ;  /* 0x000000040b0c7825 */ /* 0x000fe400078e0206 */
        /* <DEDUP_REMOVED lines=14> */
.L_x_38962:
[----:B------:R-:W0:Y:S01]  /*0e60*/  S2R R14, SR_CgaCtaId ;  /* 0x00000000000e7919 */ /* 0x000e220000008800 */
[----:B------:R-:W-:Y:S01]  /*0e70*/  SHF.R.U32.HI R6, RZ, 0x3, R3 ;  /* 0x00000003ff067819 */ /* 0x000fe20000011603 */
[----:B------:R-:W-:Y:S01]  /*0e80*/  IMAD.SHL.U32 R7, R3, 0x10, RZ ;  /* 0x0000001003077824 */ /* 0x000fe200078e00ff */
[----:B------:R-:W-:Y:S01]  /*0e90*/  MOV R5, 0x400 ;  /* 0x0000040000057802 */ /* 0x000fe20000000f00 */
[----:B------:R-:W-:Y:S01]  /*0ea0*/  BAR.SYNC.DEFER_BLOCKING 0x0 ;  /* 0x0000000000007b1d */ /* 0x000fe20000010000 */
[----:B------:R-:W-:Y:S02]  /*0eb0*/  LOP3.LUT R6, R6, 0x7, RZ, 0xc0, !PT ;  /* 0x0000000706067812 */ /* 0x000fe400078ec0ff */
[----:B------:R-:W-:Y:S01]  /*0ec0*/  LOP3.LUT R7, R7, 0x3f0, RZ, 0xc0, !PT ;  /* 0x000003f007077812 */ /* 0x000fe200078ec0ff */
[----:B-1----:R-:W-:Y:S01]  /*0ed0*/  VIADD R11, R5, 0x4080 ;  /* 0x00004080050b7836 */ /* 0x002fe20000000000 */
        /* <DEDUP_REMOVED lines=12> */
[----:B------:R-:W-:Y:S02]  /*0fa0*/  LOP3.LUT R23, R7, 0xf, R20, 0xf8, !PT ;  /* 0x0000000f07177812 */ /* 0x000fe400078ef814 */
[----:B------:R-:W-:Y:S02]  /*0fb0*/  SHF.R.U32.HI R21, RZ, 0x6, R3 ;  /* 0x00000006ff157819 */ /* 0x000fe40000011603 */
[----:B0-----:R-:W-:-:S02]  /*0fc0*/  LEA R6, R14, R11, 0x18 ;  /* 0x0000000b0e067211 */ /* 0x001fc400078ec0ff */
[C---:B------:R-:W-:Y:S02]  /*0fd0*/  LOP3.LUT R11, R7.reuse, 0xf, R8, 0xf8, !PT ;  /* 0x0000000f070b7812 */ /* 0x040fe400078ef808 */
[----:B------:R-:W-:Y:S01]  /*0fe0*/  LOP3.LUT R7, R7, 0xf, R22, 0xf8, !PT ;  /* 0x0000000f07077812 */ /* 0x000fe200078ef816 */
[--C-:B------:R-:W-:Y:S01]  /*0ff0*/  IMAD R18, R13, 0x4, R6.reuse ;  /* 0x000000040d127824 */ /* 0x100fe200078e0206 */
[-C--:B------:R-:W-:Y:S01]  /*1000*/  LEA R17, R17, R6.reuse, 0x2 ;  /* 0x0000000611117211 */ /* 0x080fe200078e10ff */
[--C-:B------:R-:W-:Y:S01]  /*1010*/  IMAD R16, R11, 0x4, R6.reuse ;  /* 0x000000040b107824 */ /* 0x100fe200078e0206 */
[----:B------:R-:W-:Y:S01]  /*1020*/  LEA R20, R15, R6, 0x2 ;  /* 0x000000060f147211 */ /* 0x000fe200078e10ff */
[--C-:B------:R-:W-:Y:S01]  /*1030*/  IMAD R19, R19, 0x4, R6.reuse ;  /* 0x0000000413137824 */ /* 0x100fe200078e0206 */
[----:B------:R-:W-:Y:S01]  /*1040*/  LEA R14, R14, R5, 0x18 ;  /* 0x000000050e0e7211 */ /* 0x000fe200078ec0ff */
[--C-:B------:R-:W-:Y:S01]  /*1050*/  IMAD R23, R23, 0x4, R6.reuse ;  /* 0x0000000417177824 */ /* 0x100fe200078e0206 */
[----:B------:R-:W0:Y:S01]  /*1060*/  LDS R17, [R17] ;  /* 0x0000000011117984 */ /* 0x000e220000000800 */
[----:B------:R-:W-:-:S02]  /*1070*/  IMAD R22, R7, 0x4, R6 ;  /* 0x0000000407167824 */ /* 0x000fc400078e0206 */
[----:B------:R-:W-:Y:S01]  /*1080*/  IMAD R24, R9, 0x4, R6 ;  /* 0x0000000409187824 */ /* 0x000fe200078e0206 */
[----:B------:R-:W1:Y:S04]  /*1090*/  LDS R16, [R16] ;  /* 0x0000000010107984 */ /* 0x000e680000000800 */
        /* <DEDUP_REMOVED lines=13> */
[----:B-1234-:R-:W0:Y:S02]  /*1170*/  LDS R22, [R22] ;  /* 0x0000000016167984 */ /* 0x01ee240000000800 */
.L_x_38965:
[----:B------:R-:W-:Y:S01]  /*1180*/  SHF.L.U32 R24, R3, 0x4, RZ ;  /* 0x0000000403187819 */ /* 0x000fe200000006ff */
[----:B------:R-:W-:Y:S01]  /*1190*/  UMOV UR4, 0xffffffff ;  /* 0xffffffff00047882 */ /* 0x000fe20000000000 */
[----:B------:R-:W-:Y:S02]  /*11a0*/  SHF.R.U32.HI R25, RZ, 0x3, R3 ;  /* 0x00000003ff197819 */ /* 0x000fe40000011603 */
[----:B------:R-:W-:Y:S02]  /*11b0*/  LOP3.LUT R24, R24, 0x3f0, RZ, 0xc0, !PT ;  /* 0x000003f018187812 */ /* 0x000fe400078ec0ff */
[----:B------:R-:W-:-:S04]  /*11c0*/  LOP3.LUT P0, R25, R25, 0x7, RZ, 0xc0, !PT ;  /* 0x0000000719197812 */ /* 0x000fc8000780c0ff */
[C---:B------:R-:W-:Y:S01]  /*11d0*/  ISETP.GE.U32.AND P1, PT, R25.reuse, 0x2, PT ;  /* 0x000000021900780c */ /* 0x040fe20003f26070 */
[C---:B------:R-:W-:Y:S01]  /*11e0*/  IMAD R27, R25.reuse, -0x7f, R24 ;  /* 0xffffff81191b7824 */ /* 0x040fe200078e0218 */
[----:B------:R-:W-:Y:S01]  /*11f0*/  ISETP.GE.U32.AND P2, PT, R25, 0x3, PT ;  /* 0x000000031900780c */ /* 0x000fe20003f46070 */
[----:B------:R-:W-:Y:S01]  /*1200*/  IMAD R24, R21, 0x204, R14 ;  /* 0x0000020415187824 */ /* 0x000fe200078e020e */
[C---:B------:R-:W-:Y:S02]  /*1210*/  ISETP.GE.U32.AND P3, PT, R25.reuse, 0x4, PT ;  /* 0x000000041900780c */ /* 0x040fe40003f66070 */
[----:B------:R-:W-:Y:S01]  /*1220*/  ISETP.GE.U32.AND P4, PT, R25, 0x5, PT ;  /* 0x000000051900780c */ /* 0x000fe20003f86070 */
[----:B------:R-:W-:Y:S01]  /*1230*/  IMAD R24, R27, 0x4, R24 ;  /* 0x000000041b187824 */ /* 0x000fe200078e0218 */
[C---:B------:R-:W-:Y:S02]  /*1240*/  ISETP.GE.U32.AND P5, PT, R25.reuse, 0x6, PT ;  /* 0x000000061900780c */ /* 0x040fe40003fa6070 */
[----:B------:R-:W-:-:S02]  /*1250*/  ISETP.NE.AND P6, PT, R25, 0x7, PT ;  /* 0x000000071900780c */ /* 0x000fc40003fc5270 */
[----:B------:R-:W1:Y:S04]  /*1260*/  LDS R26, [R24] ;  /* 0x00000000181a7984 */ /* 0x000e680000000800 */
[----:B------:R-:W2:Y:S01]  /*1270*/  LDS R27, [R24+0x4] ;  /* 0x00000400181b7984 */ /* 0x000ea20000000800 */
[----:B-1----:R-:W-:-:S04]  /*1280*/  IMAD R25, R13, R26, RZ ;  /* 0x0000001a0d197224 */ /* 0x002fc800078e02ff */
[----:B--2---:R-:W-:Y:S02]  /*1290*/  IMAD R26, R12, R27, R25 ;  /* 0x0000001b0c1a7224 */ /* 0x004fe400078e0219 */
[----:B------:R-:W0:Y:S02]  /*12a0*/  LDS R25, [R24+0x8] ;  /* 0x0000080018197984 */ /* 0x000e240000000800 */
[----:B0-----:R-:W-:Y:S02]  /*12b0*/  IMAD R25, R11, R25, R26 ;  /* 0x000000190b197224 */ /* 0x001fe400078e021a */
[----:B------:R-:W0:Y:S02]  /*12c0*/  LDS R26, [R24+0xc] ;  /* 0x00000c00181a7984 */ /* 0x000e240000000800 */
[----:B0-----:R-:W-:Y:S02]  /*12d0*/  IMAD R26, R10, R26, R25 ;  /* 0x0000001a0a1a7224 */ /* 0x001fe400078e0219 */
[----:B------:R-:W0:Y:S02]  /*12e0*/  LDS R25, [R24+0x10] ;  /* 0x0000100018197984 */ /* 0x000e240000000800 */
[----:B0-----:R-:W-:-:S02]  /*12f0*/  IMAD R25, R9, R25, R26 ;  /* 0x0000001909197224 */ /* 0x001fc400078e021a */
        /* <DEDUP_REMOVED lines=8> */
[----:B------:R-:W-:-:S05]  /*1380*/  VIADD R25, R24, 0xffffffc0 ;  /* 0xffffffc018197836 */ /* 0x000fca0000000000 */
[----:B------:R-:W-:Y:S01]  /*1390*/  MOV R26, R25 ;  /* 0x00000019001a7202 */ /* 0x000fe20000000f00 */
[----:B------:R-:W-:-:S06]  /*13a0*/  @P6 IMAD.MOV R26, RZ, RZ, R24 ;  /* 0x000000ffff1a6224 */ /* 0x000fcc00078e0218 */
[----:B------:R-:W0:Y:S02]  /*13b0*/  LDS R26, [R26+0x24] ;  /* 0x000024001a1a7984 */ /* 0x000e240000000800 */
[----:B0-----:R-:W-:Y:S01]  /*13c0*/  IMAD R28, R16, R26, R27 ;  /* 0x0000001a101c7224 */ /* 0x001fe200078e021b */
[----:B------:R-:W-:Y:S01]  /*13d0*/  MOV R26, R25 ;  /* 0x00000019001a7202 */ /* 0x000fe20000000f00 */
[----:B------:R-:W-:Y:S01]  /*13e0*/  IMAD.MOV.U32 R27, RZ, RZ, R25 ;  /* 0x000000ffff1b7224 */ /* 0x000fe200078e0019 */
[----:B------:R-:W-:Y:S01]  /*13f0*/  @!P5 IADD3 R27, PT, PT, R24, RZ, RZ ;  /* 0x000000ff181bd210 */ /* 0x000fe20007ffe0ff */
[----:B------:R-:W-:-:S05]  /*1400*/  @!P3 IMAD.MOV R26, RZ, RZ, R24 ;  /* 0x000000ffff1ab224 */ /* 0x000fca00078e0218 */
[----:B------:R-:W0:Y:S04]  /*1410*/  LDS R27, [R27+0x28] ;  /* 0x000028001b1b7984 */ /* 0x000e280000000800 */
[----:B------:R-:W-:Y:S01]  /*1420*/  LDS R26, [R26+0x30] ;  /* 0x000030001a1a7984 */ /* 0x000fe20000000800 */
[----:B0-----:R-:W-:Y:S02]  /*1430*/  IMAD R29, R17, R27, R28 ;  /* 0x0000001b111d7224 */ /* 0x001fe400078e021c */
[--C-:B------:R-:W-:Y:S02]  /*1440*/  IMAD.MOV.U32 R28, RZ, RZ, R25.reuse ;  /* 0x000000ffff1c7224 */ /* 0x100fe400078e0019 */
[----:B------:R-:W-:Y:S02]  /*1450*/  @!P4 IMAD.MOV R28, RZ, RZ, R24 ;  /* 0x000000ffff1cc224 */ /* 0x000fe400078e0218 */
[----:B------:R-:W-:Y:S01]  /*1460*/  IMAD.MOV.U32 R27, RZ, RZ, R25 ;  /* 0x000000ffff1b7224 */ /* 0x000fe200078e0019 */
[----:B------:R-:W-:-:S03]  /*1470*/  @!P2 IADD3 R27, PT, PT, R24, RZ, RZ ;  /* 0x000000ff181ba210 */ /* 0x000fc60007ffe0ff */
[----:B------:R-:W0:Y:S04]  /*1480*/  LDS R28, [R28+0x2c] ;  /* 0x00002c001c1c7984 */ /* 0x000e280000000800 */
[----:B------:R-:W1:Y:S01]  /*1490*/  LDS R27, [R27+0x34] ;  /* 0x000034001b1b7984 */ /* 0x000e620000000800 */
[----:B0-----:R-:W-:Y:S02]  /*14a0*/  IMAD R29, R18, R28, R29 ;  /* 0x0000001c121d7224 */ /* 0x001fe400078e021d */
[----:B------:R-:W-:Y:S01]  /*14b0*/  IMAD.MOV.U32 R28, RZ, RZ, R25 ;  /* 0x000000ffff1c7224 */ /* 0x000fe200078e0019 */
[----:B------:R-:W-:Y:S01]  /*14c0*/  @!P0 IADD3 R25, PT, PT, R24, RZ, RZ ;  /* 0x000000ff18198210 */ /* 0x000fe20007ffe0ff */
[----:B------:R-:W-:Y:S01]  /*14d0*/  @!P1 IMAD.MOV R28, RZ, RZ, R24 ;  /* 0x000000ffff1c9224 */ /* 0x000fe200078e0218 */
[----:B------:R-:W-:Y:S01]  /*14e0*/  LOP3.LUT P0, RZ, R3, 0x7, RZ, 0xc0, !PT ;  /* 0x0000000703ff7812 */ /* 0x000fe2000780c0ff */
[----:B------:R-:W-:-:S03]  /*14f0*/  IMAD R29, R19, R26, R29 ;  /* 0x0000001a131d7224 */ /* 0x000fc600078e021d */
[----:B------:R-:W0:Y:S01]  /*1500*/  LDS R24, [R28+0x38] ;  /* 0x000038001c187984 */ /* 0x000e220000000800 */
[----:B-1----:R-:W-:-:S03]  /*1510*/  IMAD R29, R20, R27, R29 ;  /* 0x0000001b141d7224 */ /* 0x002fc600078e021d */
[----:B------:R-:W1:Y:S01]  /*1520*/  LDS R25, [R25+0x3c] ;  /* 0x00003c0019197984 */ /* 0x000e620000000800 */
[----:B0-----:R-:W-:-:S04]  /*1530*/  IMAD R29, R23, R24, R29 ;  /* 0x00000018171d7224 */ /* 0x001fc800078e021d */
[----:B-1----:R-:W-:Y:S01]  /*1540*/  IMAD R29, R22, R25, R29 ;  /* 0x00000019161d7224 */ /* 0x002fe200078e021d */
[----:B------:R-:W-:Y:S06]  /*1550*/  BRA.DIV UR4, `(.L_x_38964) ;  /* 0x0000000604987947 */ /* 0x000fec000b800000 */
[----:B------:R-:W0:Y:S02]  /*1560*/  SHFL.DOWN PT, R24, R29, 0x4, 0x181f ;  /* 0x08981f001d187f89 */ /* 0x000e2400000e0000 */
[----:B0-----:R-:W-:-:S05]  /*1570*/  IMAD.IADD R28, R29, 0x1, R24 ;  /* 0x000000011d1c7824 */ /* 0x001fca00078e0218 */
[----:B------:R-:W0:Y:S02]  /*1580*/  SHFL.DOWN PT, R24, R28, 0x2, 0x181f ;  /* 0x08581f001c187f89 */ /* 0x000e2400000e0000 */
[----:B0-----:R-:W-:-:S05]  /*1590*/  IMAD.IADD R24, R28, 0x1, R24 ;  /* 0x000000011c187824 */ /* 0x001fca00078e0218 */
[----:B------:R0:W1:Y:S02]  /*15a0*/  SHFL.DOWN PT, R29, R24, 0x1, 0x181f ;  /* 0x08381f00181d7f89 */ /* 0x00006400000e0000 */
.L_x_38974:
[----:B------:R-:W2:Y:S01]  /*15b0*/  @!P0 S2R R26, SR_CgaCtaId ;  /* 0x00000000001a8919 */ /* 0x000ea20000008800 */
[----:B------:R-:W-:Y:S01]  /*15c0*/  @!P0 VIADD R25, R5, 0x5080 ;  /* 0x0000508005198836 */ /* 0x000fe20000000000 */
[----:B01----:R-:W-:-:S04]  /*15d0*/  IADD3 R24, PT, PT, R24, R29, RZ ;  /* 0x0000001d18187210 */ /* 0x003fc80007ffe0ff */
[----:B--2---:R-:W-:Y:S02]  /*15e0*/  @!P0 LEA R27, R26, R25, 0x18 ;  /* 0x000000191a1b8211 */ /* 0x004fe400078ec0ff */
[----:B------:R-:W-:-:S04]  /*15f0*/  @!P0 SHF.R.U32.HI R25, RZ, 0x1, R3 ;  /* 0x00000001ff198819 */ /* 0x000fc80000011603 */
[----:B------:R-:W-:-:S05]  /*1600*/  @!P0 LOP3.LUT R26, R25, 0x1c, RZ, 0xc0, !PT ;  /* 0x0000001c191a8812 */ /* 0x000fca00078ec0ff */
[----:B------:R-:W-:Y:S01]  /*1610*/  @!P0 IMAD R26, R21, 0x20, R26 ;  /* 0x00000020151a8824 */ /* 0x000fe200078e021a */
[----:B------:R-:W-:-:S04]  /*1620*/  LEA.HI R21, R0, R21, RZ, 0x1a ;  /* 0x0000001500157211 */ /* 0x000fc800078fd0ff */
[----:B------:R-:W-:-:S05]  /*1630*/  @!P0 IADD3 R25, PT, PT, R27, R26, RZ ;  /* 0x0000001a1b198210 */ /* 0x000fca0007ffe0ff */
[----:B------:R1:W-:Y:S01]  /*1640*/  @!P0 STS [R25], R24 ;  /* 0x0000001819008388 */ /* 0x0003e20000000800 */
[----:B------:R-:W-:-:S13]  /*1650*/  ISETP.GE.U32.AND P0, PT, R21, 0x20, PT ;  /* 0x000000201500780c */ /* 0x000fda0003f06070 */
[----:B-1----:R-:W-:Y:S05]  /*1660*/  @!P0 BRA `(.L_x_38965) ;  /* 0xfffffff800c48947 */ /* 0x002fea000383ffff */
[C---:B------:R-:W-:Y:S01]  /*1670*/  LOP3.LUT R5, R4.reuse, 0x3, RZ, 0xc0, !PT ;  /* 0x0000000304057812 */ /* 0x040fe200078ec0ff */
[----:B------:R-:W-:Y:S05]  /*1680*/  WARPSYNC.ALL ;  /* 0x0000000000007948 */ /* 0x000fea0003800000 */
[----:B------:R-:W-:Y:S01]  /*1690*/  ISETP.NE.AND P0, PT, R5, 0x3, PT ;  /* 0x000000030500780c */ /* 0x000fe20003f05270 */
[----:B------:R-:W0:Y:S01]  /*16a0*/  LDCU UR4, c[0x0][0x388] ;  /* 0x00007100ff0477ac */ /* 0x000e220008000800 */
[----:B------:R-:W1:Y:S01]  /*16b0*/  LDC R5, c[0x0][0x384] ;  /* 0x0000e100ff057b82 */ /* 0x000e620000000800 */
[----:B------:R-:W-:Y:S07]  /*16c0*/  BSSY.RECONVERGENT B0, `(.L_x_38966) ;  /* 0x000001d000007945 */ /* 0x000fee0003800200 */
[----:B------:R-:W-:Y:S01]  /*16d0*/  BAR.SYNC.DEFER_BLOCKING 0x0 ;  /* 0x0000000000007b1d */ /* 0x000fe20000010000 */
[----:B------:R-:W-:Y:S01]  /*16e0*/  ISETP.GE.U32.AND P1, PT, R4, 0x3, PT ;  /* 0x000000030400780c */ /* 0x000fe20003f26070 */
[----:B0-----:R-:W-:-:S04]  /*16f0*/  USHF.R.S32.HI UR5, URZ, 0x1f, UR4 ;  /* 0x0000001fff057899 */ /* 0x001fc80008011404 */
[----:B------:R-:W-:Y:S01]  /*1700*/  ULEA.HI UR4, UR5, UR4, URZ, 0x7 ;  /* 0x0000000405047291 */ /* 0x000fe2000f8f38ff */
[----:B-1----:R-:W-:-:S03]  /*1710*/  IMAD R2, R5, UR6, R2 ;  /* 0x0000000605027c24 */ /* 0x002fc6000f8e0202 */
[----:B------:R-:W-:Y:S01]  /*1720*/  USHF.R.S32.HI UR4, URZ, 0x7, UR4 ;  /* 0x00000007ff047899 */ /* 0x000fe20008011404 */
[----:B------:R-:W-:Y:S11]  /*1730*/  @!P0 BRA `(.L_x_38967) ;  /* 0x0000000000548947 */ /* 0x000ff60003800000 */
[----:B------:R-:W0:Y:S01]  /*1740*/  S2UR UR6, SR_CgaCtaId ;  /* 0x00000000000679c3 */ /* 0x000e220000008800 */
[----:B------:R-:W-:Y:S01]  /*1750*/  UMOV UR5, 0x400 ;  /* 0x0000040000057882 */ /* 0x000fe20000000000 */
[----:B------:R-:W-:Y:S01]  /*1760*/  VIADD R4, R4, 0x1 ;  /* 0x0000000104047836 */ /* 0x000fe20000000000 */
[----:B------:R-:W-:-:S04]  /*1770*/  UIADD3 UR5, UPT, UPT, UR5, 0x5080, URZ ;  /* 0x0000508005057890 */ /* 0x000fc8000fffe0ff */
[----:B------:R-:W-:Y:S01]  /*1780*/  LOP3.LUT R4, R4, 0x3, RZ, 0xc0, !PT ;  /* 0x0000000304047812 */ /* 0x000fe200078ec0ff */
[----:B------:R-:W1:Y:S04]  /*1790*/  LDC.64 R6, c[0x0][0x3a0] ;  /* 0x0000e800ff067b82 */ /* 0x000e680000000a00 */
[----:B------:R-:W-:Y:S01]  /*17a0*/  IMAD.MOV R8, RZ, RZ, -R4 ;  /* 0x000000ffff087224 */ /* 0x000fe200078e0a04 */
[----:B0-----:R-:W-:-:S06]  /*17b0*/  ULEA UR5, UR6, UR5, 0x18 ;  /* 0x0000000506057291 */ /* 0x001fcc000f8ec0ff */
[----:B------:R-:W-:-:S07]  /*17c0*/  LEA R9, R3, UR5, 0x2 ;  /* 0x0000000503097c11 */ /* 0x000fce000f8e10ff */
.L_x_38968:
[----:B0-----:R0:W2:Y:S01]  /*17d0*/  LDS R11, [R9] ;  /* 0x00000000090b7984 */ /* 0x0010a20000000800 */
[----:B------:R-:W-:Y:S01]  /*17e0*/  LOP3.LUT R5, R3, 0x7, RZ, 0xc0, !PT ;  /* 0x0000000703057812 */ /* 0x000fe200078ec0ff */
[----:B------:R-:W-:Y:S01]  /*17f0*/  VIADD R8, R8, 0x1 ;  /* 0x0000000108087836 */ /* 0x000fe20000000000 */
[--C-:B------:R-:W-:Y:S01]  /*1800*/  SHF.R.U32.HI R4, RZ, 0x3, R3.reuse ;  /* 0x00000003ff047819 */ /* 0x100fe20000011603 */
[----:B------:R-:W-:Y:S01]  /*1810*/  IMAD.IADD R3, R0, 0x1, R3 ;  /* 0x0000000100037824 */ /* 0x000fe200078e0203 */
[----:B------:R-:W-:Y:S02]  /*1820*/  IADD3 R5, PT, PT, R2, R5, RZ ;  /* 0x0000000502057210 */ /* 0x000fe40007ffe0ff */
[----:B------:R-:W-:Y:S02]  /*1830*/  ISETP.NE.AND P0, PT, R8, RZ, PT ;  /* 0x000000ff0800720c */ /* 0x000fe40003f05270 */
[----:B0-----:R-:W-:Y:S01]  /*1840*/  LEA R9, R0, R9, 0x2 ;  /* 0x0000000900097211 */ /* 0x001fe200078e10ff */
[----:B------:R-:W-:-:S04]  /*1850*/  IMAD R5, R4, UR4, R5 ;  /* 0x0000000404057c24 */ /* 0x000fc8000f8e0205 */
[----:B-1----:R-:W-:-:S05]  /*1860*/  IMAD.WIDE R4, R5, 0x4, R6 ;  /* 0x0000000405047825 */ /* 0x002fca00078e0206 */
[----:B--2---:R0:W-:Y:S01]  /*1870*/  STG.E desc[UR8][R4.64], R11 ;  /* 0x0000000b04007986 */ /* 0x0041e2000c101908 */
[----:B------:R-:W-:Y:S05]  /*1880*/  @P0 BRA `(.L_x_38968) ;  /* 0xfffffffc00d00947 */ /* 0x000fea000383ffff */
.L_x_38967:
[----:B------:R-:W-:Y:S05]  /*1890*/  BSYNC.RECONVERGENT B0 ;  /* 0x0000000000007941 */ /* 0x000fea0003800200 */
.L_x_38966:
[----:B------:R-:W-:Y:S05]  /*18a0*/  @!P1 EXIT ;  /* 0x000000000000994d */ /* 0x000fea0003800000 */
[----:B------:R-:W1:Y:S01]  /*18b0*/  S2UR UR6, SR_CgaCtaId ;  /* 0x00000000000679c3 */ /* 0x000e620000008800 */
[----:B------:R-:W-:Y:S01]  /*18c0*/  UMOV UR5, 0x400 ;  /* 0x0000040000057882 */ /* 0x000fe20000000000 */
[C-C-:B------:R-:W-:Y:S01]  /*18d0*/  IMAD R15, R0.reuse, 0x2, R3.reuse ;  /* 0x00000002000f7824 */ /* 0x140fe200078e0203 */
[----:B------:R-:W-:Y:S01]  /*18e0*/  UIADD3 UR5, UPT, UPT, UR5, 0x5080, URZ ;  /* 0x0000508005057890 */ /* 0x000fe2000fffe0ff */
[----:B------:R-:W-:Y:S02]  /*18f0*/  IMAD R17, R0, 0x3, R3 ;  /* 0x0000000300117824 */ /* 0x000fe400078e0203 */
[----:B------:R-:W-:Y:S02]  /*1900*/  IMAD.IADD R19, R3, 0x1, R0 ;  /* 0x0000000103137824 */ /* 0x000fe400078e0200 */
[----:B0-----:R-:W0:Y:S01]  /*1910*/  LDC.64 R4, c[0x0][0x3a0] ;  /* 0x0000e800ff047b82 */ /* 0x001e220000000a00 */
[----:B-1----:R-:W-:-:S06]  /*1920*/  ULEA UR5, UR6, UR5, 0x18 ;  /* 0x0000000506057291 */ /* 0x002fcc000f8ec0ff */
[----:B------:R-:W-:-:S07]  /*1930*/  LEA R21, R3, UR5, 0x2 ;  /* 0x0000000503157c11 */ /* 0x000fce000f8e10ff */
.L_x_38969:
[C---:B-1----:R-:W-:Y:S01]  /*1940*/  LEA R25, R0.reuse, R21, 0x2 ;  /* 0x0000001500197211 */ /* 0x042fe200078e10ff */
[C-C-:B------:R-:W-:Y:S01]  /*1950*/  IMAD R29, R0.reuse, 0x8, R21.reuse ;  /* 0x00000008001d7824 */ /* 0x140fe200078e0215 */
[----:B------:R1:W2:Y:S01]  /*1960*/  LDS R23, [R21] ;  /* 0x0000000015177984 */ /* 0x0002a20000000800 */
[----:B------:R-:W-:Y:S01]  /*1970*/  IMAD R27, R0, 0xc, R21 ;  /* 0x0000000c001b7824 */ /* 0x000fe200078e0215 */
[----:B------:R-:W-:Y:S02]  /*1980*/  LOP3.LUT R11, R3, 0x7, RZ, 0xc0, !PT ;  /* 0x00000007030b7812 */ /* 0x000fe400078ec0ff */
[----:B------:R-:W3:Y:S01]  /*1990*/  LDS R25, [R25] ;  /* 0x0000000019197984 */ /* 0x000ee20000000800 */
[----:B------:R-:W-:Y:S02]  /*19a0*/  LOP3.LUT R7, R19, 0x7, RZ, 0xc0, !PT ;  /* 0x0000000713077812 */ /* 0x000fe400078ec0ff */
[----:B------:R-:W-:Y:S01]  /*19b0*/  LOP3.LUT R9, R15, 0x7, RZ, 0xc0, !PT ;  /* 0x000000070f097812 */ /* 0x000fe200078ec0ff */
[----:B------:R-:W4:Y:S01]  /*19c0*/  LDS R29, [R29] ;  /* 0x000000001d1d7984 */ /* 0x000f220000000800 */
[----:B------:R-:W-:Y:S01]  /*19d0*/  LOP3.LUT R13, R17, 0x7, RZ, 0xc0, !PT ;  /* 0x00000007110d7812 */ /* 0x000fe200078ec0ff */
[C---:B------:R-:W-:Y:S01]  /*19e0*/  IMAD.IADD R14, R2.reuse, 0x1, R11 ;  /* 0x00000001020e7824 */ /* 0x040fe200078e020b */
[----:B------:R-:W-:Y:S01]  /*19f0*/  SHF.R.U32.HI R12, RZ, 0x3, R3 ;  /* 0x00000003ff0c7819 */ /* 0x000fe20000011603 */
[----:B------:R-:W5:Y:S01]  /*1a00*/  LDS R27, [R27] ;  /* 0x000000001b1b7984 */ /* 0x000f620000000800 */
[----:B------:R-:W-:Y:S01]  /*1a10*/  SHF.R.U32.HI R6, RZ, 0x3, R19 ;  /* 0x00000003ff067819 */ /* 0x000fe20000011613 */
[C---:B------:R-:W-:Y:S01]  /*1a20*/  IMAD.IADD R11, R2.reuse, 0x1, R9 ;  /* 0x00000001020b7824 */ /* 0x040fe200078e0209 */
[C---:B------:R-:W-:Y:S01]  /*1a30*/  IADD3 R7, PT, PT, R2.reuse, R7, RZ ;  /* 0x0000000702077210 */ /* 0x040fe20007ffe0ff */
[----:B------:R-:W-:Y:S01]  /*1a40*/  IMAD.IADD R13, R2, 0x1, R13 ;  /* 0x00000001020d7824 */ /* 0x000fe200078e020d */
[----:B------:R-:W-:Y:S01]  /*1a50*/  SHF.R.U32.HI R8, RZ, 0x3, R15 ;  /* 0x00000003ff087819 */ /* 0x000fe2000001160f */
[----:B------:R-:W-:Y:S01]  /*1a60*/  IMAD R12, R12, UR4, R14 ;  /* 0x000000040c0c7c24 */ /* 0x000fe2000f8e020e */
[----:B------:R-:W-:Y:S01]  /*1a70*/  SHF.R.U32.HI R10, RZ, 0x3, R17 ;  /* 0x00000003ff0a7819 */ /* 0x000fe20000011611 */
[----:B------:R-:W-:Y:S01]  /*1a80*/  IMAD R9, R6, UR4, R7 ;  /* 0x0000000406097c24 */ /* 0x000fe2000f8e0207 */
[--C-:B------:R-:W-:Y:S01]  /*1a90*/  IADD3 R3, PT, PT, R0, R3, R0.reuse ;  /* 0x0000000300037210 */ /* 0x100fe20007ffe000 */
[----:B------:R-:W-:Y:S01]  /*1aa0*/  IMAD R11, R8, UR4, R11 ;  /* 0x00000004080b7c24 */ /* 0x000fe2000f8e020b */
[----:B------:R-:W-:Y:S01]  /*1ab0*/  LEA R15, R0, R15, 0x2 ;  /* 0x0000000f000f7211 */ /* 0x000fe200078e10ff */
[----:B------:R-:W-:Y:S01]  /*1ac0*/  IMAD R13, R10, UR4, R13 ;  /* 0x000000040a0d7c24 */ /* 0x000fe2000f8e020d */
[----:B------:R-:W-:Y:S01]  /*1ad0*/  IADD3 R3, PT, PT, R0, R3, R0 ;  /* 0x0000000300037210 */ /* 0x000fe20007ffe000 */
[----:B0-----:R-:W-:Y:S01]  /*1ae0*/  IMAD.WIDE R6, R12, 0x4, R4 ;  /* 0x000000040c067825 */ /* 0x001fe200078e0204 */
[----:B-1----:R-:W-:-:S02]  /*1af0*/  LEA R21, R0, R21, 0x4 ;  /* 0x0000001500157211 */ /* 0x002fc400078e20ff */
[----:B------:R-:W-:Y:S01]  /*1b00*/  ISETP.GE.U32.AND P0, PT, R3, 0x100, PT ;  /* 0x000001000300780c */ /* 0x000fe20003f06070 */
[----:B------:R-:W-:-:S04]  /*1b10*/  IMAD.WIDE R8, R9, 0x4, R4 ;  /* 0x0000000409087825 */ /* 0x000fc800078e0204 */
[----:B------:R-:W-:-:S04]  /*1b20*/  IMAD.WIDE R10, R11, 0x4, R4 ;  /* 0x000000040b0a7825 */ /* 0x000fc800078e0204 */
[----:B------:R-:W-:Y:S01]  /*1b30*/  IMAD.WIDE R12, R13, 0x4, R4 ;  /* 0x000000040d0c7825 */ /* 0x000fe200078e0204 */
[----:B--2---:R1:W-:Y:S03]  /*1b40*/  STG.E desc[UR8][R6.64], R23 ;  /* 0x0000001706007986 */ /* 0x0043e6000c101908 */
[C---:B------:R-:W-:Y:S01]  /*1b50*/  IMAD R17, R0.reuse, 0x4, R17 ;  /* 0x0000000400117824 */ /* 0x040fe200078e0211 */
[----:B---3--:R1:W-:Y:S01]  /*1b60*/  STG.E desc[UR8][R8.64], R25 ;  /* 0x0000001908007986 */ /* 0x0083e2000c101908 */
[----:B------:R-:W-:-:S03]  /*1b70*/  IMAD R19, R0, 0x4, R19 ;  /* 0x0000000400137824 */ /* 0x000fc600078e0213 */
[----:B----4-:R1:W-:Y:S04]  /*1b80*/  STG.E desc[UR8][R10.64], R29 ;  /* 0x0000001d0a007986 */ /* 0x0103e8000c101908 */
[----:B-----5:R1:W-:Y:S01]  /*1b90*/  STG.E desc[UR8][R12.64], R27 ;  /* 0x0000001b0c007986 */ /* 0x0203e2000c101908 */
[----:B------:R-:W-:Y:S05]  /*1ba0*/  @!P0 BRA `(.L_x_38969) ;  /* 0xfffffffc00648947 */ /* 0x000fea000383ffff */
[----:B------:R-:W-:Y:S05]  /*1bb0*/  EXIT ;  /* 0x000000000000794d */ /* 0x000fea0003800000 */
.L_x_38964:
[----:B------:R-:W-:Y:S01]  /*1bc0*/  HFMA2 R26, -RZ, RZ, 0, 0.0020122528076171875 ;  /* 0x0000181fff1a7431 */ /* 0x000fe200000001ff */
[----:B------:R-:W-:Y:S01]  /*1bd0*/  BSSY B0, `(.L_x_38970) ;  /* 0x0000007000007945 */ /* 0x000fe20003800000 */
[----:B------:R-:W-:Y:S02]  /*1be0*/  IMAD.MOV.U32 R28, RZ, RZ, R29 ;  /* 0x000000ffff1c7224 */ /* 0x000fe400078e001d */
[----:B------:R-:W-:Y:S02]  /*1bf0*/  IMAD.MOV.U32 R25, RZ, RZ, 0x4 ;  /* 0x00000004ff197424 */ /* 0x000fe400078e00ff */
[----:B------:R-:W-:-:S07]  /*1c00*/  IMAD.MOV.U32 R27, RZ, RZ, -0x1 ;  /* 0xffffffffff1b7424 */ /* 0x000fce00078e00ff */
[----:B------:R-:W-:Y:S05]  /*1c10*/  WARPSYNC.COLLECTIVE R27, `(.L_x_38971) ;  /* 0x000000001b087348 */ /* 0x000fea0003c00000 */
[----:B------:R0:W1:Y:S02]  /*1c20*/  SHFL.DOWN P1, R25, R28, R25, R26 ;  /* 0x080000191c197389 */ /* 0x000064000002001a */
[----:B01----:R-:W-:Y:S05]  /*1c30*/  ENDCOLLECTIVE ;  /* 0x000000000000791b */ /* 0x003fea0003800000 */
.L_x_38971:
[----:B------:R-:W-:Y:S05]  /*1c40*/  BSYNC B0 ;  /* 0x0000000000007941 */ /* 0x000fea0003800000 */
.L_x_38970:
[----:B------:R-:W-:Y:S01]  /*1c50*/  IMAD.MOV.U32 R24, RZ, RZ, R25 ;  /* 0x000000ffff187224 */ /* 0x000fe200078e0019 */
[----:B------:R-:W-:Y:S01]  /*1c60*/  MOV R27, 0xffffffff ;  /* 0xffffffff001b7802 */ /* 0x000fe20000000f00 */
[----:B------:R-:W-:Y:S02]  /*1c70*/  IMAD.MOV.U32 R25, RZ, RZ, 0x2 ;  /* 0x00000002ff197424 */ /* 0x000fe400078e00ff */
[----:B------:R-:W-:Y:S01]  /*1c80*/  IMAD.MOV.U32 R26, RZ, RZ, 0x181f ;  /* 0x0000181fff1a7424 */ /* 0x000fe200078e00ff */
[----:B------:R-:W-:-:S07]  /*1c90*/  IADD3 R28, PT, PT, R29, R24, RZ ;  /* 0x000000181d1c7210 */ /* 0x000fce0007ffe0ff */
[----:B------:R-:W-:Y:S05]  /*1ca0*/  WARPSYNC.COLLECTIVE R27, `(.L_x_38972) ;  /* 0x000000001b087348 */ /* 0x000fea0003c00000 */
[----:B------:R0:W1:Y:S02]  /*1cb0*/  SHFL.DOWN P1, R25, R28, R25, R26 ;  /* 0x080000191c197389 */ /* 0x000064000002001a */
[----:B01----:R-:W-:Y:S05]  /*1cc0*/  ENDCOLLECTIVE ;  /* 0x000000000000791b */ /* 0x003fea0003800000 */
.L_x_38972:
[----:B------:R-:W-:Y:S02]  /*1cd0*/  IMAD.MOV.U32 R24, RZ, RZ, R25 ;  /* 0x000000ffff187224 */ /* 0x000fe400078e0019 */
[----:B------:R-:W-:Y:S02]  /*1ce0*/  IMAD.MOV.U32 R25, RZ, RZ, 0x1 ;  /* 0x00000001ff197424 */ /* 0x000fe400078e00ff */
[----:B------:R-:W-:-:S05]  /*1cf0*/  IMAD.IADD R24, R28, 0x1, R24 ;  /* 0x000000011c187824 */ /* 0x000fca00078e0218 */
[----:B------:R-:W-:-:S07]  /*1d00*/  MOV R28, R24 ;  /* 0x00000018001c7202 */ /* 0x000fce0000000f00 */
[----:B------:R-:W-:Y:S05]  /*1d10*/  WARPSYNC.COLLECTIVE R27, `(.L_x_38973) ;  /* 0x000000001b087348 */ /* 0x000fea0003c00000 */
[----:B------:R0:W1:Y:S02]  /*1d20*/  SHFL.DOWN P1, R25, R28, R25, R26 ;  /* 0x080000191c197389 */ /* 0x000064000002001a */
[----:B01----:R-:W-:Y:S05]  /*1d30*/  ENDCOLLECTIVE ;  /* 0x000000000000791b */ /* 0x003fea0003800000 */
.L_x_38973:
[----:B------:R-:W-:Y:S01]  /*1d40*/  IMAD.MOV.U32 R29, RZ, RZ, R25 ;  /* 0x000000ffff1d7224 */ /* 0x000fe200078e0019 */
[----:B------:R-:W-:Y:S06]  /*1d50*/  BRA `(.L_x_38974) ;  /* 0xfffffff800147947 */ /* 0x000fec000383ffff */
        .weak           $__internal_174_$__cuda_sm20_div_u16
        .type           $__internal_174_$__cuda_sm20_div_u16,@function
        .size           $__internal_174_$__cuda_sm20_div_u16,(.L_x_58125 - $__internal_174_$__cuda_sm20_div_u16)
$__internal_174_$__cuda_sm20_div_u16:
        /* <DEDUP_REMOVED lines=18> */
[----:B------:R-:W-:Y:S06]  /*1e80*/  RET.REL.NODEC R6 `(_Z9cuda_gemmIiLi256ELi1ELi1ELi1024ELi128ELi128ELi32ELi0ELi1EEviiiPT_S1_S1_ii) ;  /* 0xffffffe0065c7950 */ /* 0x000fec0003c3ffff */
.L_x_38975:
        /* <DEDUP_REMOVED lines=15> */
.L_x_58125:


//--------------------- .text._Z9cuda_gemmIiLi256ELi1ELi1ELi1024ELi128ELi128ELi32ELi0ELi0EEviiiPT_S1_S1_ii --------------------------
	.section	.text._Z9cuda_gemmIiLi256ELi1ELi1ELi1024ELi128ELi128ELi32ELi0ELi0EEviiiPT_S1_S1_ii,"ax",@progbits
	.align	128
        .global         _Z9cuda_gemmIiLi256ELi1ELi1ELi1024ELi128ELi128ELi32ELi0ELi0EEviiiPT_S1_S1_ii
        .type           _Z9cuda_gemmIiLi256ELi1ELi1ELi1024ELi128ELi128ELi32ELi0ELi0EEviiiPT_S1_S1_ii,@function
        .size           _Z9cuda_gemmIiLi256ELi1ELi1ELi1024ELi128ELi128ELi32ELi0ELi0EEviiiPT_S1_S1_ii,(.L_x_58126 - _Z9cuda_gemmIiLi256ELi1ELi1ELi1024ELi128ELi128ELi32ELi0ELi0EEviiiPT_S1_S1_ii)
        .other          _Z9cuda_gemmIiLi256ELi1ELi1ELi1024ELi128ELi128ELi32ELi0ELi0EEviiiPT_S1_S1_ii,@"STO_CUDA_ENTRY STV_DEFAULT"
_Z9cuda_gemmIiLi256ELi1ELi1ELi1024ELi128ELi128ELi32ELi0ELi0EEviiiPT_S1_S1_ii:
.text._Z9cuda_gemmIiLi256ELi1ELi1ELi1024ELi128ELi128ELi32ELi0ELi0EEviiiPT_S1_S1_ii:
[----:B------:R-:W-:Y:S01]  /*0000*/  LDC R1, c[0x0][0x37c] ;  /* 0x0000df00ff017b82 */ /* 0x000fe20000000800 */
[----:B------:R-:W0:Y:S01]  /*0010*/  LDCU UR14, c[0x0][0x388] ;  /* 0x00007100ff0e77ac */ /* 0x000e220008000800 */
[----:B------:R-:W1:Y:S01]  /*0020*/  S2R R5, SR_TID.X ;  /* 0x0000000000057919 */ /* 0x000e620000002100 */
[----:B------:R-:W2:Y:S01]  /*0030*/  LDCU UR8, c[0x0][0x3ac] ;  /* 0x00007580ff0877ac */ /* 0x000ea20008000800 */
[----:B0-----:R-:W-:-:S04]  /*0040*/  ULOP3.LUT UR4, UR14, 0xfffffc00, URZ, 0xc0, !UPT ;  /* 0xfffffc000e047892 */ /* 0x001fc8000f8ec0ff */
[----:B------:R-:W-:Y:S02]  /*0050*/  UISETP.NE.AND UP0, UPT, UR4, 0x10000, UPT ;  /* 0x000100000400788c */ /* 0x000fe4000bf05270 */
[----:B--2---:R-:W-:Y:S01]  /*0060*/  USHF.R.U32.HI UR15, URZ, 0x4, UR8 ;  /* 0x00000004ff0f7899 */ /* 0x004fe20008011608 */
[----:B-1----:R-:W-:-:S06]  /*0070*/  LOP3.LUT R10, R5, 0x1f, RZ, 0xc0, !PT ;  /* 0x0000001f050a7812 */ /* 0x002fcc00078ec0ff */
        /* <DEDUP_REMOVED lines=35> */
.L_x_38976:
[----:B------:R-:W0:Y:S02]  /*02b0*/  S2UR UR11, SR_CTAID.X ;  /* 0x00000000000b79c3 */ /* 0x000e240000002500 */
[----:B0-----:R-:W-:Y:S02]  /*02c0*/  USHF.R.U32.HI UR10, URZ, 0x6, UR11 ;  /* 0x00000006ff0a7899 */ /* 0x001fe4000801160b */
[----:B------:R-:W-:-:S12]  /*02d0*/  ULOP3.LUT UR11, UR11, 0x3f, URZ, 0xc0, !UPT ;  /* 0x0000003f0b0b7892 */ /* 0x000fd8000f8ec0ff */
.L_x_38977:
[----:B------:R-:W-:Y:S01]  /*02e0*/  IMAD.U32 R0, RZ, RZ, UR8 ;  /* 0x00000008ff007e24 */ /* 0x000fe2000f8e00ff */
[----:B------:R-:W-:Y:S01]  /*02f0*/  UMOV UR4, URZ ;  /* 0x000000ff00047c82 */ /* 0x000fe20008000000 */
[----:B------:R-:W-:Y:S01]  /*0300*/  UISETP.GE.AND UP2, UPT, UR8, 0x10, UPT ;  /* 0x000000100800788c */ /* 0x000fe2000bf46270 */
[----:B------:R-:W0:Y:S02]  /*0310*/  LDCU UR18, c[0x0][0x360] ;  /* 0x00006c00ff1277ac */ /* 0x000e240008000800 */
[----:B------:R-:W-:Y:S01]  /*0320*/  IABS R0, R0 ;  /* 0x0000000000007213 */ /* 0x000fe20000000000 */
[----:B------:R-:W-:-:S03]  /*0330*/  USEL UR19, UR15, 0x1, UP2 ;  /* 0x000000010f137887 */ /* 0x000fc60009000000 */
[----:B------:R-:W-:-:S06]  /*0340*/  R2UR UR7, R0 ;  /* 0x00000000000772ca */ /* 0x000fcc00000e0000 */
[----:B------:R-:W1:Y:S08]  /*0350*/  I2F.U32.RP R7, UR19 ;  /* 0x0000001300077d06 */ /* 0x000e700008209000 */
[----:B------:R-:W2:Y:S08]  /*0360*/  I2F.RP R0, UR7 ;  /* 0x0000000700007d06 */ /* 0x000eb00008209400 */
[----:B-1----:R-:W-:Y:S08]  /*0370*/  MUFU.RCP R7, R7 ;  /* 0x0000000700077308 */ /* 0x002ff00000001000 */
[----:B--2---:R-:W1:Y:S02]  /*0380*/  MUFU.RCP R0, R0 ;  /* 0x0000000000007308 */ /* 0x004e640000001000 */
[----:B-1----:R-:W-:-:S06]  /*0390*/  VIADD R2, R0, 0xffffffe ;  /* 0x0ffffffe00027836 */ /* 0x002fcc0000000000 */
[----:B------:R-:W1:Y:S02]  /*03a0*/  F2I.FTZ.U32.TRUNC.NTZ R2, R2 ;  /* 0x0000000200027305 */ /* 0x000e64000021f000 */
[----:B-1----:R-:W-:-:S13]  /*03b0*/  R2UR UR5, R2 ;  /* 0x00000000020572ca */ /* 0x002fda00000e0000 */
[----:B------:R-:W-:-:S04]  /*03c0*/  UIADD3 UR6, UPT, UPT, URZ, -UR5, URZ ;  /* 0x80000005ff067290 */ /* 0x000fc8000fffe0ff */
[----:B------:R-:W-:-:S04]  /*03d0*/  UIMAD UR6, UR6, UR7, URZ ;  /* 0x00000007060672a4 */ /* 0x000fc8000f8e02ff */
[----:B------:R-:W-:-:S04]  /*03e0*/  UIMAD.WIDE.U32 UR4, UR5, UR6, UR4 ;  /* 0x00000006050472a5 */ /* 0x000fc8000f8e0004 */
[----:B------:R-:W-:-:S03]  /*03f0*/  UIMAD.WIDE.U32 UR4, UR5, 0x400, URZ ;  /* 0x00000400050478a5 */ /* 0x000fc6000f8e00ff */
[----:B------:R-:W1:Y:S01]  /*0400*/  S2UR UR6, SR_CTAID.Y ;  /* 0x00000000000679c3 */ /* 0x000e620000002600 */
        /* <DEDUP_REMOVED lines=9> */
[----:B------:R-:W-:Y:S01]  /*04a0*/  UISETP.NE.AND UP1, UPT, UR8, URZ, UPT ;  /* 0x000000ff0800728c */ /* 0x000fe2000bf25270 */
[----:B------:R-:W1:Y:S03]  /*04b0*/  LDCU UR4, c[0x0][0x374] ;  /* 0x00006e80ff0477ac */ /* 0x000e660008000800 */
[----:B------:R-:W-:-:S07]  /*04c0*/  @!UP0 UIADD3 UR5, UPT, UPT, -UR5, URZ, URZ ;  /* 0x000000ff05058290 */ /* 0x000fce000fffe1ff */
[----:B------:R-:W-:-:S04]  /*04d0*/  @!UP1 ULOP3.LUT UR5, URZ, UR8, URZ, 0x33, !UPT ;  /* 0x00000008ff059292 */ /* 0x000fc8000f8e33ff */
[----:B------:R-:W-:-:S04]  /*04e0*/  UIMAD UR7, UR5, UR19, URZ ;  /* 0x00000013050772a4 */ /* 0x000fc8000f8e02ff */
[----:B------:R-:W-:Y:S02]  /*04f0*/  UISETP.LT.AND UP0, UPT, UR7, 0x100, UPT ;  /* 0x000001000700788c */ /* 0x000fe4000bf01270 */
[----:B-1----:R-:W-:Y:S02]  /*0500*/  UISETP.GE.U32.AND UP1, UPT, UR6, UR4, UPT ;  /* 0x000000040600728c */ /* 0x002fe4000bf26070 */
[----:B------:R-:W-:-:S04]  /*0510*/  USEL UR7, UR7, 0x100, UP0 ;  /* 0x0000010007077887 */ /* 0x000fc80008000000 */
[----:B------:R-:W-:Y:S01]  /*0520*/  ULOP3.LUT UR4, URZ, UR7, URZ, 0x33, !UPT ;  /* 0x00000007ff047292 */ /* 0x000fe2000f8e33ff */
[----:B------:R-:W-:Y:S01]  /*0530*/  PLOP3.LUT P2, PT, PT, PT, UP1, 0x80, 0x8 ;  /* 0x000000000008781c */ /* 0x000fe20003f4f018 */
[----:B------:R-:W-:Y:S01]  /*0540*/  IMAD R9, RZ, RZ, -UR7 ;  /* 0x80000007ff097e24 */ /* 0x000fe2000f8e02ff */
[----:B------:R-:W-:Y:S02]  /*0550*/  UISETP.NE.U32.AND UP0, UPT, UR7, URZ, UPT ;  /* 0x000000ff0700728c */ /* 0x000fe4000bf05070 */
[----:B------:R-:W1:Y:S08]  /*0560*/  I2F.U32.RP R0, UR7 ;  /* 0x0000000700007d06 */ /* 0x000e700008209000 */
[----:B-1----:R-:W1:Y:S02]  /*0570*/  MUFU.RCP R0, R0 ;  /* 0x0000000000007308 */ /* 0x002e640000001000 */
[----:B-1----:R-:W-:-:S06]  /*0580*/  VIADD R2, R0, 0xffffffe ;  /* 0x0ffffffe00027836 */ /* 0x002fcc0000000000 */
[----:B------:R1:W2:Y:S02]  /*0590*/  F2I.FTZ.U32.TRUNC.NTZ R3, R2 ;  /* 0x0000000200037305 */ /* 0x0002a4000021f000 */
[----:B-1----:R-:W-:Y:S02]  /*05a0*/  IMAD.MOV.U32 R2, RZ, RZ, RZ ;  /* 0x000000ffff027224 */ /* 0x002fe400078e00ff */
[----:B--2---:R-:W-:-:S04]  /*05b0*/  IMAD R9, R9, R3, RZ ;  /* 0x0000000309097224 */ /* 0x004fc800078e02ff */
[----:B------:R-:W-:-:S04]  /*05c0*/  IMAD.HI.U32 R6, R3, R9, R2 ;  /* 0x0000000903067227 */ /* 0x000fc800078e0002 */
[----:B------:R-:W-:Y:S01]  /*05d0*/  VIADD R2, R7, 0xffffffe ;  /* 0x0ffffffe07027836 */ /* 0x000fe20000000000 */
[C---:B------:R-:W-:Y:S01]  /*05e0*/  R2UR UR8, R6.reuse ;  /* 0x00000000060872ca */ /* 0x040fe200000e0000 */
[----:B------:R-:W-:Y:S02]  /*05f0*/  IMAD.HI.U32 R4, R6, R5, RZ ;  /* 0x0000000506047227 */ /* 0x000fe400078e00ff */
[----:B------:R1:W2:Y:S02]  /*0600*/  F2I.FTZ.U32.TRUNC.NTZ R3, R2 ;  /* 0x0000000200037305 */ /* 0x0002a4000021f000 */
[----:B------:R-:W-:Y:S02]  /*0610*/  IMAD.MOV R0, RZ, RZ, -R4 ;  /* 0x000000ffff007224 */ /* 0x000fe400078e0a04 */
[----:B------:R-:W-:Y:S02]  /*0620*/  IMAD.U32 R9, RZ, RZ, UR4 ;  /* 0x00000004ff097e24 */ /* 0x000fe4000f8e00ff */
[----:B------:R-:W-:-:S02]  /*0630*/  IMAD R0, R0, UR7, R5 ;  /* 0x0000000700007c24 */ /* 0x000fc4000f8e0205 */
[----:B-1----:R-:W-:-:S03]  /*0640*/  IMAD.MOV.U32 R2, RZ, RZ, RZ ;  /* 0x000000ffff027224 */ /* 0x002fc600078e00ff */
[----:B------:R-:W-:Y:S01]  /*0650*/  ISETP.GE.U32.AND P0, PT, R0, UR7, PT ;  /* 0x0000000700007c0c */ /* 0x000fe2000bf06070 */
[----:B--2---:R-:W-:-:S04]  /*0660*/  IMAD.MOV R7, RZ, RZ, -R3 ;  /* 0x000000ffff077224 */ /* 0x004fc800078e0a03 */
[----:B------:R-:W-:-:S04]  /*0670*/  IMAD R7, R7, UR19, RZ ;  /* 0x0000001307077c24 */ /* 0x000fc8000f8e02ff */
[----:B------:R-:W-:-:S04]  /*0680*/  IMAD.HI.U32 R2, R3, R7, R2 ;  /* 0x0000000703027227 */ /* 0x000fc800078e0002 */
[----:B------:R-:W-:Y:S02]  /*0690*/  @P0 VIADD R0, R0, -UR7 ;  /* 0x8000000700000c36 */ /* 0x000fe40008000000 */
[----:B------:R-:W-:Y:S01]  /*06a0*/  @P0 VIADD R4, R4, 0x1 ;  /* 0x0000000104040836 */ /* 0x000fe20000000000 */
[----:B------:R-:W-:Y:S02]  /*06b0*/  PLOP3.LUT P0, PT, PT, PT, UP0, 0x80, 0x8 ;  /* 0x000000000008781c */ /* 0x000fe40003f0f008 */
[----:B------:R-:W-:-:S13]  /*06c0*/  ISETP.GE.U32.AND P1, PT, R0, UR7, PT ;  /* 0x0000000700007c0c */ /* 0x000fda000bf26070 */
[----:B------:R-:W-:-:S05]  /*06d0*/  @P1 VIADD R4, R4, 0x1 ;  /* 0x0000000104041836 */ /* 0x000fca0000000000 */
[----:B------:R-:W-:-:S05]  /*06e0*/  SEL R4, R9, R4, !P0 ;  /* 0x0000000409047207 */ /* 0x000fca0004000000 */
[----:B------:R-:W-:Y:S01]  /*06f0*/  IMAD.MOV R0, RZ, RZ, -R4 ;  /* 0x000000ffff007224 */ /* 0x000fe200078e0a04 */
[----:B0-----:R-:W-:Y:S06]  /*0700*/  @P2 EXIT ;  /* 0x000000000000294d */ /* 0x001fec0003800000 */
[--C-:B------:R-:W-:Y:S01]  /*0710*/  IMAD R0, R0, UR7, R5.reuse ;  /* 0x0000000700007c24 */ /* 0x100fe2000f8e0205 */
[----:B------:R-:W-:Y:S01]  /*0720*/  UIMAD.WIDE.U32 UR8, UR8, UR18, URZ ;  /* 0x00000012080872a5 */ /* 0x000fe2000f8e00ff */
[C---:B------:R-:W-:Y:S01]  /*0730*/  IMAD.HI.U32 R3, R2.reuse, R5, RZ ;  /* 0x0000000502037227 */ /* 0x040fe200078e00ff */
[----:B------:R-:W-:Y:S01]  /*0740*/  ISETP.NE.U32.AND P2, PT, RZ, UR19, PT ;  /* 0x00000013ff007c0c */ /* 0x000fe2000bf45070 */
[----:B------:R-:W-:Y:S01]  /*0750*/  USHF.R.S32.HI UR12, URZ, 0x1f, UR14 ;  /* 0x0000001fff0c7899 */ /* 0x000fe2000801140e */
[----:B------:R-:W-:Y:S01]  /*0760*/  SHF.R.U32.HI R12, RZ, 0x5, R5 ;  /* 0x00000005ff0c7819 */ /* 0x000fe20000011605 */
[----:B------:R-:W-:Y:S01]  /*0770*/  IMAD.HI.U32 R2, R2, R0, RZ ;  /* 0x0000000002027227 */ /* 0x000fe200078e00ff */
[----:B------:R-:W-:Y:S01]  /*0780*/  UIADD3 UR8, UPT, UPT, -UR9, URZ, URZ ;  /* 0x000000ff09087290 */ /* 0x000fe2000fffe1ff */
[----:B------:R-:W-:Y:S01]  /*0790*/  MOV R15, 0x9f0 ;  /* 0x000009f0000f7802 */ /* 0x000fe20000000f00 */
[----:B------:R-:W-:Y:S01]  /*07a0*/  ULEA.HI UR12, UR12, UR14, URZ, 0x2 ;  /* 0x0000000e0c0c7291 */ /* 0x000fe2000f8f10ff */
[----:B------:R-:W-:Y:S01]  /*07b0*/  IMAD.MOV R6, RZ, RZ, -R3 ;  /* 0x000000ffff067224 */ /* 0x000fe200078e0a03 */
[----:B------:R-:W-:Y:S01]  /*07c0*/  UIMAD UR8, UR7, UR8, UR18 ;  /* 0x00000008070872a4 */ /* 0x000fe2000f8e0212 */
[----:B------:R-:W-:Y:S01]  /*07d0*/  IMAD.MOV R3, RZ, RZ, -R2 ;  /* 0x000000ffff037224 */ /* 0x000fe200078e0a02 */
[----:B------:R-:W-:Y:S01]  /*07e0*/  USHF.R.S32.HI UR12, URZ, 0x2, UR12 ;  /* 0x00000002ff0c7899 */ /* 0x000fe2000801140c */
[----:B------:R-:W-:Y:S01]  /*07f0*/  IMAD R6, R6, UR19, R5 ;  /* 0x0000001306067c24 */ /* 0x000fe2000f8e0205 */
[----:B------:R-:W-:Y:S01]  /*0800*/  UISETP.GE.U32.AND UP1, UPT, UR8, UR7, UPT ;  /* 0x000000070800728c */ /* 0x000fe2000bf26070 */
[----:B------:R-:W-:Y:S01]  /*0810*/  IMAD R0, R3, UR19, R0 ;  /* 0x0000001303007c24 */ /* 0x000fe2000f8e0200 */
[----:B------:R-:W-:Y:S01]  /*0820*/  LOP3.LUT R3, RZ, UR19, RZ, 0x33, !PT ;  /* 0x00000013ff037c12 */ /* 0x000fe2000f8e33ff */
[----:B------:R-:W-:Y:S01]  /*0830*/  VIADD R11, R5, UR18 ;  /* 0x00000012050b7c36 */ /* 0x000fe20008000000 */
[----:B------:R-:W-:Y:S01]  /*0840*/  ISETP.GE.U32.AND P1, PT, R6, UR19, PT ;  /* 0x0000001306007c0c */ /* 0x000fe2000bf26070 */
[----:B------:R-:W-:Y:S01]  /*0850*/  USHF.L.U32 UR13, UR11, 0xa, URZ ;  /* 0x0000000a0b0d7899 */ /* 0x000fe200080006ff */
[----:B------:R-:W-:Y:S01]  /*0860*/  ISETP.GE.U32.AND P0, PT, R0, UR19, PT ;  /* 0x0000001300007c0c */ /* 0x000fe2000bf06070 */
[----:B------:R-:W-:-:S02]  /*0870*/  ULOP3.LUT UR16, UR18, 0xffff, URZ, 0xc0, !UPT ;  /* 0x0000ffff12107892 */ /* 0x000fc4000f8ec0ff */
[----:B------:R-:W-:Y:S02]  /*0880*/  UIMAD UR13, UR6, UR14, UR13 ;  /* 0x0000000e060d72a4 */ /* 0x000fe4000f8e020d */
[----:B------:R-:W-:Y:S02]  /*0890*/  @UP1 UIADD3 UR8, UPT, UPT, -UR7, UR8, URZ ;  /* 0x0000000807081290 */ /* 0x000fe4000fffe1ff */
[----:B------:R-:W-:Y:S02]  /*08a0*/  @UP1 UIADD3 UR9, UPT, UPT, UR9, 0x1, URZ ;  /* 0x0000000109091890 */ /* 0x000fe4000fffe0ff */
[----:B------:R-:W-:Y:S02]  /*08b0*/  UISETP.GE.U32.AND UP2, UPT, UR8, UR7, UPT ;  /* 0x000000070800728c */ /* 0x000fe4000bf46070 */
[----:B------:R-:W-:Y:S01]  /*08c0*/  @P1 VIADD R6, R6, -UR19 ;  /* 0x8000001306061c36 */ /* 0x000fe20008000000 */
[----:B------:R-:W-:Y:S01]  /*08d0*/  UIMAD UR8, UR12, UR10, URZ ;  /* 0x0000000a0c0872a4 */ /* 0x000fe2000f8e02ff */
[----:B------:R-:W-:-:S02]  /*08e0*/  @P0 VIADD R0, R0, -UR19 ;  /* 0x8000001300000c36 */ /* 0x000fc40008000000 */
[----:B------:R-:W-:Y:S01]  /*08f0*/  @P0 VIADD R2, R2, 0x1 ;  /* 0x0000000102020836 */ /* 0x000fe20000000000 */
[----:B------:R-:W-:Y:S01]  /*0900*/  ISETP.GE.U32.AND P3, PT, R6, UR19, PT ;  /* 0x0000001306007c0c */ /* 0x000fe2000bf66070 */
[----:B------:R-:W-:Y:S01]  /*0910*/  UIMAD UR8, UR5, UR11, UR8 ;  /* 0x0000000b050872a4 */ /* 0x000fe2000f8e0208 */
[----:B------:R-:W-:Y:S02]  /*0920*/  ISETP.GE.U32.AND P1, PT, R0, UR19, PT ;  /* 0x0000001300007c0c */ /* 0x000fe4000bf26070 */
[----:B------:R-:W-:Y:S01]  /*0930*/  LOP3.LUT R0, R11, 0x3ff, RZ, 0x3c, !PT ;  /* 0x000003ff0b007812 */ /* 0x000fe200078e3cff */
[----:B------:R-:W-:-:S03]  /*0940*/  @UP2 UIADD3 UR9, UPT, UPT, UR9, 0x1, URZ ;  /* 0x0000000109092890 */ /* 0x000fc6000fffe0ff */
[----:B------:R-:W-:Y:S01]  /*0950*/  LOP3.LUT R13, R0, 0xffff, RZ, 0xc0, !PT ;  /* 0x0000ffff000d7812 */ /* 0x000fe200078ec0ff */
[----:B------:R-:W-:-:S04]  /*0960*/  USEL UR9, UR4, UR9, !UP0 ;  /* 0x0000000904097287 */ /* 0x000fc8000c000000 */
[----:B------:R-:W-:Y:S02]  /*0970*/  @P3 VIADD R6, R6, -UR19 ;  /* 0x8000001306063c36 */ /* 0x000fe40008000000 */
[----:B------:R-:W-:-:S03]  /*0980*/  @P1 VIADD R2, R2, 0x1 ;  /* 0x0000000102021836 */ /* 0x000fc60000000000 */
[C---:B------:R-:W-:Y:S02]  /*0990*/  SEL R6, R3.reuse, R6, !P2 ;  /* 0x0000000603067207 */ /* 0x040fe40005000000 */
[----:B------:R-:W-:-:S03]  /*09a0*/  SEL R3, R3, R2, !P2 ;  /* 0x0000000203037207 */ /* 0x000fc60005000000 */
[----:B------:R-:W-:Y:S01]  /*09b0*/  IMAD.SHL.U32 R2, R6, 0x10, RZ ;  /* 0x0000001006027824 */ /* 0x000fe200078e00ff */
[----:B------:R-:W-:-:S04]  /*09c0*/  LOP3.LUT R8, R3, 0xf, RZ, 0xc0, !PT ;  /* 0x0000000f03087812 */ /* 0x000fc800078ec0ff */
[----:B------:R-:W-:-:S07]  /*09d0*/  LOP3.LUT R0, R8, R2, RZ, 0xfc, !PT ;  /* 0x0000000208007212 */ /* 0x000fce00078efcff */
[----:B------:R-:W-:Y:S05]  /*09e0*/  CALL.REL.NOINC `($__internal_175_$__cuda_sm20_div_u16) ;  /* 0x0000005800547944 */ /* 0x000fea0003c00000 */
        /* <DEDUP_REMOVED lines=14> */
[----:B------:R-:W-:-:S04]  /*0ad0*/  IMAD.MOV.U32 R15, RZ, RZ, RZ ;  /* 0x000000ffff0f7224 */ /* 0x000fc800078e00ff */
[----:B------:R-:W-:-:S05]  /*0ae0*/  VIADD R13, R13, 0x4080 ;  /* 0x000040800d0d7836 */ /* 0x000fca0000000000 */
[----:B---3--:R-:W-:Y:S01]  /*0af0*/  LEA R20, R20, R13, 0x18 ;  /* 0x0000000d14147211 */ /* 0x008fe200078ec0ff */
[----:B------:R-:W-:-:S07]  /*0b00*/  IMAD.MOV.U32 R13, RZ, RZ, R5 ;  /* 0x000000ffff0d7224 */ /* 0x000fce00078e0005 */
.L_x_38980:
[----:B------:R-:W-:-:S04]  /*0b10*/  VIADD R17, R13, UR13 ;  /* 0x0000000d0d117c36 */ /* 0x000fc80008000000 */
[----:B---34-:R-:W-:-:S06]  /*0b20*/  IMAD.WIDE R16, R17, 0x4, R18 ;  /* 0x0000000411107825 */ /* 0x018fcc00078e0212 */
[----:B--2---:R-:W2:Y:S01]  /*0b30*/  LDG.E R16, desc[UR16][R16.64] ;  /* 0x0000001010107981 */ /* 0x004ea2000c1e1900 */
[----:B------:R-:W-:Y:S02]  /*0b40*/  IMAD R21, R13, 0x4, R20 ;  /* 0x000000040d157824 */ /* 0x000fe400078e0214 */
[----:B------:R-:W-:Y:S02]  /*0b50*/  VIADD R15, R15, 0x1 ;  /* 0x000000010f0f7836 */ /* 0x000fe40000000000 */
[----:B------:R-:W-:-:S03]  /*0b60*/  VIADD R13, R13, UR18 ;  /* 0x000000120d0d7c36 */ /* 0x000fc60008000000 */
[----:B------:R-:W-:-:S04]  /*0b70*/  LOP3.LUT R22, R15, R24, RZ, 0x3c, !PT ;  /* 0x000000180f167212 */ /* 0x000fc800078e3cff */
[----:B------:R-:W-:Y:S01]  /*0b80*/  ISETP.NE.AND P0, PT, R22, 0x2, PT ;  /* 0x000000021600780c */ /* 0x000fe20003f05270 */
[----:B--2---:R3:W-:-:S12]  /*0b90*/  STS [R21], R16 ;  /* 0x0000001015007388 */ /* 0x0047d80000000800 */
[----:B------:R-:W-:Y:S05]  /*0ba0*/  @P0 BRA `(.L_x_38980) ;  /* 0xfffffffc00d80947 */ /* 0x000fea000383ffff */
.L_x_38979:
[----:B--2---:R-:W-:Y:S05]  /*0bb0*/  BSYNC.RECONVERGENT B0 ;  /* 0x0000000000007941 */ /* 0x004fea0003800200 */
.L_x_38978:
[----:B------:R-:W-:Y:S01]  /*0bc0*/  BSSY.RECONVERGENT B0, `(.L_x_38981) ;  /* 0x0000018000007945 */ /* 0x000fe20003800200 */
[----:B0-----:R-:W-:-:S07]  /*0bd0*/  LEA R26, R9, R26, 0x18 ;  /* 0x0000001a091a7211 */ /* 0x001fce00078ec0ff */
.L_x_38982:
[----:B------:R-:W-:-:S05]  /*0be0*/  IADD3 R23, PT, PT, R13, UR13, RZ ;  /* 0x0000000d0d177c10 */ /* 0x000fca000fffe0ff */
[----:B01----:R-:W-:-:S03]  /*0bf0*/  IMAD.WIDE R22, R23, 0x4, R6 ;  /* 0x0000000417167825 */ /* 0x003fc600078e0206 */
[----:B---3--:R-:W-:-:S03]  /*0c00*/  IADD3 R16, P0, PT, R22, UR4, RZ ;  /* 0x0000000416107c10 */ /* 0x008fc6000ff1e0ff */
[----:B------:R-:W2:Y:S02]  /*0c10*/  LDG.E R22, desc[UR16][R22.64] ;  /* 0x0000001016167981 */ /* 0x000ea4000c1e1900 */
[----:B------:R-:W-:Y:S01]  /*0c20*/  IMAD.X R17, RZ, RZ, R23, P0 ;  /* 0x000000ffff117224 */ /* 0x000fe200000e0617 */
[----:B------:R-:W-:-:S04]  /*0c30*/  IADD3 R18, P0, PT, R16, UR4, RZ ;  /* 0x0000000410127c10 */ /* 0x000fc8000ff1e0ff */
[----:B------:R-:W3:Y:S01]  /*0c40*/  LDG.E R16, desc[UR16][R16.64] ;  /* 0x0000001010107981 */ /* 0x000ee2000c1e1900 */
[----:B------:R-:W-:Y:S01]  /*0c50*/  IMAD.X R19, RZ, RZ, R17, P0 ;  /* 0x000000ffff137224 */ /* 0x000fe200000e0611 */
[----:B------:R-:W-:-:S04]  /*0c60*/  IADD3 R20, P0, PT, R18, UR4, RZ ;  /* 0x0000000412147c10 */ /* 0x000fc8000ff1e0ff */
[----:B------:R-:W4:Y:S01]  /*0c70*/  LDG.E R18, desc[UR16][R18.64] ;  /* 0x0000001012127981 */ /* 0x000f22000c1e1900 */
[----:B------:R-:W-:-:S06]  /*0c80*/  IMAD.X R21, RZ, RZ, R19, P0 ;  /* 0x000000ffff157224 */ /* 0x000fcc00000e0613 */
        /* <DEDUP_REMOVED lines=12> */
.L_x_38981:
[----:B0-----:R-:W0:Y:S01]  /*0d50*/  I2F.U32.RP R15, UR18 ;  /* 0x00000012000f7d06 */ /* 0x001e220008209000 */
[C---:B------:R-:W-:Y:S01]  /*0d60*/  ISETP.GE.U32.AND P0, PT, R11.reuse, 0x100, PT ;  /* 0x000001000b00780c */ /* 0x040fe20003f06070 */
[----:B------:R-:W-:Y:S01]  /*0d70*/  BSSY.RECONVERGENT B0, `(.L_x_38983) ;  /* 0x0000027000007945 */ /* 0x000fe20003800200 */
[----:B------:R-:W-:Y:S02]  /*0d80*/  VIMNMX.U32 R16, PT, PT, R11, 0x100, !PT ;  /* 0x000001000b107848 */ /* 0x000fe40007fe0000 */
[----:B------:R-:W-:Y:S02]  /*0d90*/  SEL R13, RZ, 0x1, P0 ;  /* 0x00000001ff0d7807 */ /* 0x000fe40000000000 */
[----:B------:R-:W-:Y:S02]  /*0da0*/  ISETP.NE.U32.AND P2, PT, RZ, UR18, PT ;  /* 0x00000012ff007c0c */ /* 0x000fe4000bf45070 */
[----:B------:R-:W-:Y:S01]  /*0db0*/  IADD3 R16, PT, PT, R16, -R11, -R13 ;  /* 0x8000000b10107210 */ /* 0x000fe20007ffe80d */
[----:B------:R-:W-:Y:S01]  /*0dc0*/  IMAD.MOV.U32 R11, RZ, RZ, R5 ;  /* 0x000000ffff0b7224 */ /* 0x000fe200078e0005 */
[----:B0-----:R-:W0:Y:S02]  /*0dd0*/  MUFU.RCP R15, R15 ;  /* 0x0000000f000f7308 */ /* 0x001e240000001000 */
[----:B0-----:R-:W-:-:S06]  /*0de0*/  VIADD R6, R15, 0xffffffe ;  /* 0x0ffffffe0f067836 */ /* 0x001fcc0000000000 */
        /* <DEDUP_REMOVED lines=12> */
[----:B------:R-:W-:Y:S01]  /*0eb0*/  @P1 VIADD R18, R18, 0x1 ;  /* 0x0000000112121836 */ /* 0x000fe20000000000 */
[----:B------:R-:W-:-:S05]  /*0ec0*/  @!P2 LOP3.LUT R18, RZ, UR18, RZ, 0x33, !PT ;  /* 0x00000012ff12ac12 */ /* 0x000fca000f8e33ff */
[----:B------:R-:W-:-:S05]  /*0ed0*/  IMAD.IADD R6, R13, 0x1, R18 ;  /* 0x000000010d067824 */ /* 0x000fca00078e0212 */
[C---:B------:R-:W-:Y:S02]  /*0ee0*/  LOP3.LUT R7, R6.reuse, 0x3, RZ, 0xc0, !PT ;  /* 0x0000000306077812 */ /* 0x040fe400078ec0ff */
[----:B------:R-:W-:Y:S02]  /*0ef0*/  ISETP.GE.U32.AND P1, PT, R6, 0x3, PT ;  /* 0x000000030600780c */ /* 0x000fe40003f26070 */
[----:B------:R-:W-:-:S13]  /*0f00*/  ISETP.NE.AND P0, PT, R7, 0x3, PT ;  /* 0x000000030700780c */ /* 0x000fda0003f05270 */
[----:B------:R-:W-:Y:S05]  /*0f10*/  @!P0 BRA `(.L_x_38984) ;  /* 0x0000000000308947 */ /* 0x000fea0003800000 */
[----:B------:R-:W-:Y:S02]  /*0f20*/  VIADD R7, R6, 0x1 ;  /* 0x0000000106077836 */ /* 0x000fe40000000000 */
[----:B------:R-:W-:Y:S02]  /*0f30*/  VIADD R16, R14, 0x5080 ;  /* 0x000050800e107836 */ /* 0x000fe40000000000 */
[----:B------:R-:W-:Y:S01]  /*0f40*/  IMAD.MOV.U32 R13, RZ, RZ, RZ ;  /* 0x000000ffff0d7224 */ /* 0x000fe200078e00ff */
[----:B------:R-:W-:Y:S01]  /*0f50*/  LOP3.LUT R18, R7, 0x3, RZ, 0xc0, !PT ;  /* 0x0000000307127812 */ /* 0x000fe200078ec0ff */
[----:B------:R-:W-:Y:S01]  /*0f60*/  IMAD.MOV.U32 R11, RZ, RZ, R5 ;  /* 0x000000ffff0b7224 */ /* 0x000fe200078e0005 */
[----:B------:R-:W-:-:S07]  /*0f70*/  LEA R16, R9, R16, 0x18 ;  /* 0x0000001009107211 */ /* 0x000fce00078ec0ff */
.L_x_38985:
[----:B------:R-:W-:Y:S02]  /*0f80*/  IMAD R7, R11, 0x4, R16 ;  /* 0x000000040b077824 */ /* 0x000fe400078e0210 */
[----:B------:R-:W-:Y:S02]  /*0f90*/  VIADD R13, R13, 0x1 ;  /* 0x000000010d0d7836 */ /* 0x000fe40000000000 */
[----:B------:R-:W-:Y:S01]  /*0fa0*/  VIADD R11, R11, UR18 ;  /* 0x000000120b0b7c36 */ /* 0x000fe20008000000 */
[----:B------:R0:W-:Y:S02]  /*0fb0*/  STS [R7], RZ ;  /* 0x000000ff07007388 */ /* 0x0001e40000000800 */
[----:B------:R-:W-:-:S13]  /*0fc0*/  ISETP.NE.AND P0, PT, R13, R18, PT ;  /* 0x000000120d00720c */ /* 0x000fda0003f05270 */
[----:B0-----:R-:W-:Y:S05]  /*0fd0*/  @P0 BRA `(.L_x_38985) ;  /* 0xfffffffc00e80947 */ /* 0x001fea000383ffff */
.L_x_38984:
[----:B------:R-:W-:Y:S05]  /*0fe0*/  BSYNC.RECONVERGENT B0 ;  /* 0x0000000000007941 */ /* 0x000fea0003800200 */
.L_x_38983:
[----:B------:R-:W-:Y:S04]  /*0ff0*/  BSSY.RECONVERGENT B0, `(.L_x_38986) ;  /* 0x000000e000007945 */ /* 0x000fe80003800200 */
[----:B------:R-:W-:Y:S05]  /*1000*/  @!P1 BRA `(.L_x_38987) ;  /* 0x0000000000309947 */ /* 0x000fea0003800000 */
[----:B------:R-:W-:-:S05]  /*1010*/  VIADD R16, R14, 0x5080 ;  /* 0x000050800e107836 */ /* 0x000fca0000000000 */
[----:B------:R-:W-:-:S07]  /*1020*/  LEA R16, R9, R16, 0x18 ;  /* 0x0000001009107211 */ /* 0x000fce00078ec0ff */
.L_x_38988:
        /* <DEDUP_REMOVED lines=10> */
.L_x_38987:
[----:B------:R-:W-:Y:S05]  /*10d0*/  BSYNC.RECONVERGENT B0 ;  /* 0x0000000000007941 */ /* 0x000fea0003800200 */
.L_x_38986:
[----:B------:R-:W0:Y:S01]  /*10e0*/  LDCU UR4, c[0x0][0x3ac] ;  /* 0x00007580ff0477ac */ /* 0x000e220008000800 */
[----:B------:R-:W-:Y:S01]  /*10f0*/  BSSY.RECONVERGENT B0, `(.L_x_38989) ;  /* 0x0000013000007945 */ /* 0x000fe20003800200 */
[----:B0-----:R-:W-:Y:S01]  /*1100*/  IMAD.U32 R7, RZ, RZ, UR4 ;  /* 0x00000004ff077e24 */ /* 0x001fe2000f8e00ff */
[----:B------:R-:W0:Y:S04]  /*1110*/  LDCU UR4, c[0x0][0x3a8] ;  /* 0x00007500ff0477ac */ /* 0x000e280008000800 */
[----:B------:R-:W-:-:S13]  /*1120*/  ISETP.GE.AND P0, PT, R12, R7, PT ;  /* 0x000000070c00720c */ /* 0x000fda0003f06270 */
[----:B------:R-:W-:Y:S05]  /*1130*/  @P0 BRA `(.L_x_38990) ;  /* 0x0000000000380947 */ /* 0x000fea0003800000 */
[----:B------:R-:W1:Y:S01]  /*1140*/  LDC.64 R16, c[0x0][0x398] ;  /* 0x0000e600ff107b82 */ /* 0x000e620000000a00 */
[----:B------:R-:W-:Y:S01]  /*1150*/  LEA R9, R9, R14, 0x18 ;  /* 0x0000000e09097211 */ /* 0x000fe200078ec0ff */
[----:B------:R-:W-:-:S04]  /*1160*/  IMAD.U32 R13, RZ, RZ, UR10 ;  /* 0x0000000aff0d7e24 */ /* 0x000fc8000f8e00ff */
[----:B------:R-:W-:Y:S01]  /*1170*/  IMAD R9, R10, 0x204, R9 ;  /* 0x000002040a097824 */ /* 0x000fe200078e0209 */
[----:B------:R-:W-:-:S07]  /*1180*/  LEA R13, R13, R10, 0x5 ;  /* 0x0000000a0d0d7211 */ /* 0x000fce00078e28ff */
.L_x_38991:
[----:B0-----:R-:W-:-:S04]  /*1190*/  IMAD R15, R12, UR4, R13 ;  /* 0x000000040c0f7c24 */ /* 0x001fc8000f8e020d */
[----:B-12---:R-:W-:-:S06]  /*11a0*/  IMAD.WIDE R14, R15, 0x4, R16 ;  /* 0x000000040f0e7825 */ /* 0x006fcc00078e0210 */
[----:B------:R-:W2:Y:S01]  /*11b0*/  LDG.E R14, desc[UR16][R14.64] ;  /* 0x000000100e0e7981 */ /* 0x000ea2000c1e1900 */
[----:B------:R-:W0:Y:S01]  /*11c0*/  LDC R19, c[0x0][0x360] ;  /* 0x0000d800ff137b82 */ /* 0x000e220000000800 */
[----:B------:R-:W-:Y:S01]  /*11d0*/  IMAD R11, R12, 0x4, R9 ;  /* 0x000000040c0b7824 */ /* 0x000fe200078e0209 */
[----:B0-----:R-:W-:-:S04]  /*11e0*/  LEA.HI R12, R19, R12, RZ, 0x1b ;  /* 0x0000000c130c7211 */ /* 0x001fc800078fd8ff */
[----:B------:R-:W-:Y:S01]  /*11f0*/  ISETP.GE.AND P0, PT, R12, R7, PT ;  /* 0x000000070c00720c */ /* 0x000fe20003f06270 */
[----:B--2---:R2:W-:-:S12]  /*1200*/  STS [R11], R14 ;  /* 0x0000000e0b007388 */ /* 0x0045d80000000800 */
[----:B------:R-:W-:Y:S05]  /*1210*/  @!P0 BRA `(.L_x_38991) ;  /* 0xfffffffc00dc8947 */ /* 0x000fea000383ffff */
.L_x_38990:
[----:B0-----:R-:W-:Y:S05]  /*1220*/  BSYNC.RECONVERGENT B0 ;  /* 0x0000000000007941 */ /* 0x001fea0003800200 */
.L_x_38989:
[----:B------:R-:W-:Y:S01]  /*1230*/  BAR.SYNC.DEFER_BLOCKING 0x0 ;  /* 0x0000000000007b1d */ /* 0x000fe20000010000 */
[----:B------:R-:W-:-:S09]  /*1240*/  UISETP.GE.AND UP0, UPT, UR5, 0x1, UPT ;  /* 0x000000010500788c */ /* 0x000fd2000bf06270 */
[----:B------:R-:W-:Y:S05]  /*1250*/  BRA.U !UP0, `(.L_x_38992) ;  /* 0x0000004108f47547 */ /* 0x000fea000b800000 */
[----:B------:R-:W0:Y:S01]  /*1260*/  LDCU UR10, c[0x0][0x3a8] ;  /* 0x00007500ff0a77ac */ /* 0x000e220008000800 */
[----:B------:R-:W-:Y:S01]  /*1270*/  VIMNMX.U32 R16, PT, PT, R7, 0x10, PT ;  /* 0x0000001007107848 */ /* 0x000fe20003fe0000 */
[----:B0-----:R-:W-:-:S04]  /*1280*/  UISETP.LT.AND UP0, UPT, UR10, 0x20, UPT ;  /* 0x000000200a00788c */ /* 0x001fc8000bf01270 */
[----:B------:R-:W-:Y:S02]  /*1290*/  USEL UR10, UR10, 0x20, UP0 ;  /* 0x000000200a0a7887 */ /* 0x000fe40008000000 */
[----:B------:R-:W-:-:S09]  /*12a0*/  UISETP.NE.AND UP0, UPT, UR19, 0x1, UPT ;  /* 0x000000011300788c */ /* 0x000fd2000bf05270 */
[----:B------:R-:W-:Y:S05]  /*12b0*/  BRA.U UP0, `(.L_x_38993) ;  /* 0x0000001500b07547 */ /* 0x000fea000b800000 */
[C---:B------:R-:W-:Y:S01]  /*12c0*/  VIADD R9, R8.reuse, 0x1 ;  /* 0x0000000108097836 */ /* 0x040fe20000000000 */
[C---:B------:R-:W-:Y:S01]  /*12d0*/  ISETP.GE.U32.AND P2, PT, R8.reuse, R7, PT ;  /* 0x000000070800720c */ /* 0x040fe20003f46070 */
[C---:B--2---:R-:W-:Y:S01]  /*12e0*/  VIADD R11, R8.reuse, 0x2 ;  /* 0x00000002080b7836 */ /* 0x044fe20000000000 */
[----:B------:R-:W-:Y:S01]  /*12f0*/  UMOV UR4, URZ ;  /* 0x000000ff00047c82 */ /* 0x000fe20008000000 */
        /* <DEDUP_REMOVED lines=15> */
[-C--:B------:R-:W-:Y:S01]  /*13f0*/  ISETP.GE.U32.AND P3, PT, R7, R16.reuse, PT ;  /* 0x000000100700720c */ /* 0x080fe20003f66070 */
[C---:B------:R-:W-:Y:S01]  /*1400*/  VIADD R12, R3.reuse, 0xa ;  /* 0x0000000a030c7836 */ /* 0x040fe20000000000 */
[C---:B------:R-:W-:Y:S01]  /*1410*/  SEL R7, R16.reuse, RZ, P1 ;  /* 0x000000ff10077207 */ /* 0x040fe20000800000 */
[C---:B------:R-:W-:Y:S01]  /*1420*/  VIADD R13, R3.reuse, 0xb ;  /* 0x0000000b030d7836 */ /* 0x040fe20000000000 */
[----:B------:R-:W-:Y:S01]  /*1430*/  SEL R17, R16, RZ, P0 ;  /* 0x000000ff10117207 */ /* 0x000fe20000000000 */
[----:B------:R-:W-:Y:S01]  /*1440*/  VIADD R14, R3, 0xc ;  /* 0x0000000c030e7836 */ /* 0x000fe20000000000 */
        /* <DEDUP_REMOVED lines=25> */
[----:B------:R-:W-:Y:S01]  /*15e0*/  VIADD R11, R3, 0x9 ;  /* 0x00000009030b7836 */ /* 0x000fe20000000000 */
        /* <DEDUP_REMOVED lines=18> */
[C---:B------:R-:W-:Y:S01]  /*1710*/  IMAD.IADD R29, R0.reuse, 0x1, -R41 ;  /* 0x00000001001d7824 */ /* 0x040fe200078e0a29 */
[----:B------:R-:W-:Y:S01]  /*1720*/  LOP3.LUT R9, R9, 0xf, RZ, 0xc0, !PT ;  /* 0x0000000f09097812 */ /* 0x000fe200078ec0ff */
[----:B------:R-:W-:Y:S01]  /*1730*/  IMAD.IADD R30, R0, 0x1, -R43 ;  /* 0x00000001001e7824 */ /* 0x000fe200078e0a2b */
[----:B------:R-:W-:-:S02]  /*1740*/  LOP3.LUT R10, R10, 0xf, RZ, 0xc0, !PT ;  /* 0x0000000f0a0a7812 */ /* 0x000fc400078ec0ff */
[----:B------:R-:W-:Y:S02]  /*1750*/  LOP3.LUT R11, R11, 0xf, RZ, 0xc0, !PT ;  /* 0x0000000f0b0b7812 */ /* 0x000fe400078ec0ff */
[----:B------:R-:W-:Y:S02]  /*1760*/  LOP3.LUT R12, R12, 0xf, RZ, 0xc0, !PT ;  /* 0x0000000f0c0c7812 */ /* 0x000fe400078ec0ff */
[----:B------:R-:W-:Y:S02]  /*1770*/  LOP3.LUT R13, R13, 0xf, RZ, 0xc0, !PT ;  /* 0x0000000f0d0d7812 */ /* 0x000fe400078ec0ff */
[----:B------:R-:W-:-:S07]  /*1780*/  LOP3.LUT R14, R14, 0xf, RZ, 0xc0, !PT ;  /* 0x0000000f0e0e7812 */ /* 0x000fce00078ec0ff */
.L_x_39013:
        /* <DEDUP_REMOVED lines=21> */
.L_x_38994:
        /* <DEDUP_REMOVED lines=10> */
.L_x_38995:
        /* <DEDUP_REMOVED lines=10> */
.L_x_38996:
        /* <DEDUP_REMOVED lines=10> */
.L_x_38997:
        /* <DEDUP_REMOVED lines=10> */
.L_x_38998:
        /* <DEDUP_REMOVED lines=10> */
.L_x_38999:
[----:B------:R-:W-:Y:S02]  /*1c00*/  P2R R48, PR, RZ, 0x1 ;  /* 0x00000001ff307803 */ /* 0x000fe40000000000 */
[----:B------:R-:W-:-:S04]  /*1c10*/  ISETP.GE.AND P0, PT, R7, 0x8, PT ;  /* 0x000000080700780c */ /* 0x000fc80003f06270 */
        /* <DEDUP_REMOVED lines=10> */
.L_x_39000:
[----:B------:R-:W-:Y:S02]  /*1cc0*/  ISETP.NE.AND P6, PT, R50, RZ, PT ;  /* 0x000000ff3200720c */ /* 0x000fe40003fc5270 */
        /* <DEDUP_REMOVED lines=12> */
.L_x_39001:
        /* <DEDUP_REMOVED lines=13> */
.L_x_39002:
        /* <DEDUP_REMOVED lines=13> */
.L_x_39003:
        /* <DEDUP_REMOVED lines=13> */
.L_x_39004:
        /* <DEDUP_REMOVED lines=13> */
.L_x_39005:
        /* <DEDUP_REMOVED lines=13> */
.L_x_39006:
[----:B------:R-:W-:Y:S02]  /*21a0*/  ISETP.NE.AND P6, PT, R50, RZ, PT ;  /* 0x000000ff3200720c */ /* 0x000fe40003fc5270 */
        /* <DEDUP_REMOVED lines=14> */
.L_x_39007:
        /* <DEDUP_REMOVED lines=15> */
.L_x_39008:
[----:B------:R-:W-:Y:S02]  /*2380*/  ISETP.NE.AND P6, PT, R50, RZ, PT ;  /* 0x000000ff3200720c */ /* 0x000fe40003fc5270 */
[----:B------:R-:W-:Y:S02]  /*2390*/  P2R R48, PR, RZ, 0x1 ;  /* 0x00000001ff307803 */ /* 0x000fe40000000000 */
[----:B------:R-:W-:-:S04]  /*23a0*/  ISETP.GE.AND P0, PT, R4, UR10, PT ;  /* 0x0000000a04007c0c */ /* 0x000fc8000bf06270 */
[----:B------:R-:W-:Y:S02]  /*23b0*/  P2R R50, PR, RZ, 0x1 ;  /* 0x00000001ff327803 */ /* 0x000fe40000000000 */
[----:B------:R-:W-:-:S03]  /*23c0*/  ISETP.NE.AND P0, PT, R48, RZ, PT ;  /* 0x000000ff3000720c */ /* 0x000fc60003f05270 */
[----:B------:R-:W-:Y:S10]  /*23d0*/  @!P6 BRA `(.L_x_39009) ;  /* 0x000000000024e947 */ /* 0x000ff40003800000 */
        /* <DEDUP_REMOVED lines=9> */
.L_x_39009:
[----:B------:R-:W-:Y:S01]  /*2470*/  ISETP.NE.AND P6, PT, R50, RZ, PT ;  /* 0x000000ff3200720c */ /* 0x000fe20003fc5270 */
[----:B------:R-:W-:-:S12]  /*2480*/  BSSY.RECONVERGENT B0, `(.L_x_39010) ;  /* 0x000004d000007945 */ /* 0x000fd80003800200 */
[----:B------:R-:W-:Y:S05]  /*2490*/  @P6 BRA `(.L_x_39011) ;  /* 0x00000004002c6947 */ /* 0x000fea0003800000 */
[----:B------:R-:W5:Y:S01]  /*24a0*/  S2R R49, SR_CgaCtaId ;  /* 0x0000000000317919 */ /* 0x000f620000008800 */
[----:B------:R-:W0:Y:S01]  /*24b0*/  LDC R7, c[0x0][0x3ac] ;  /* 0x0000eb00ff077b82 */ /* 0x000e220000000800 */
[----:B------:R-:W-:-:S05]  /*24c0*/  MOV R48, 0x400 ;  /* 0x0000040000307802 */ /* 0x000fca0000000f00 */
[----:B------:R-:W-:Y:S01]  /*24d0*/  VIADD R50, R48, 0x5080 ;  /* 0x0000508030327836 */ /* 0x000fe20000000000 */
[----:B-----5:R-:W-:-:S04]  /*24e0*/  LEA R48, R49, R48, 0x18 ;  /* 0x0000003031307211 */ /* 0x020fc800078ec0ff */
[----:B------:R-:W-:Y:S01]  /*24f0*/  LEA R49, R49, R50, 0x18 ;  /* 0x0000003231317211 */ /* 0x000fe200078ec0ff */
[----:B------:R-:W-:-:S07]  /*2500*/  IMAD.MOV.U32 R50, RZ, RZ, R4 ;  /* 0x000000ffff327224 */ /* 0x000fce00078e0004 */
.L_x_39012:
[----:B------:R-:W-:Y:S01]  /*2510*/  IMAD R51, R50, 0x204, R48 ;  /* 0x0000020432337824 */ /* 0x000fe200078e0230 */
[----:B0-----:R-:W-:Y:S01]  /*2520*/  ISETP.GE.AND P6, PT, R7, 0x7, PT ;  /* 0x000000070700780c */ /* 0x001fe20003fc6270 */
[----:B------:R-:W-:Y:S02]  /*2530*/  IMAD.MOV.U32 R53, RZ, RZ, RZ ;  /* 0x000000ffff357224 */ /* 0x000fe400078e00ff */
[--C-:B------:R-:W-:Y:S02]  /*2540*/  @P5 IMAD R54, R15, 0x4, R51.reuse ;  /* 0x000000040f365824 */ /* 0x100fe400078e0233 */
[--C-:B------:R-:W-:Y:S02]  /*2550*/  @P4 IMAD R55, R16, 0x4, R51.reuse ;  /* 0x0000000410374824 */ /* 0x100fe400078e0233 */
[--C-:B------:R-:W-:Y:S02]  /*2560*/  @P3 IMAD R52, R17, 0x4, R51.reuse ;  /* 0x0000000411343824 */ /* 0x100fe400078e0233 */
[----:B------:R-:W0:Y:S01]  /*2570*/  @P5 LDS R54, [R54] ;  /* 0x0000000036365984 */ /* 0x000e220000000800 */
[----:B------:R-:W-:-:S03]  /*2580*/  @P2 IMAD R56, R18, 0x4, R51 ;  /* 0x0000000412382824 */ /* 0x000fc600078e0233 */
[----:B------:R-:W1:Y:S01]  /*2590*/  @P4 LDS R55, [R55+0x4] ;  /* 0x0000040037374984 */ /* 0x000e620000000800 */
[----:B------:R-:W-:-:S03]  /*25a0*/  @P6 IMAD R57, R21, 0x4, R51 ;  /* 0x0000000415396824 */ /* 0x000fc600078e0233 */
[----:B------:R-:W2:Y:S04]  /*25b0*/  @P3 LDS R52, [R52+0x8] ;  /* 0x0000080034343984 */ /* 0x000ea80000000800 */
[----:B------:R-:W3:Y:S04]  /*25c0*/  @P2 LDS R56, [R56+0xc] ;  /* 0x00000c0038382984 */ /* 0x000ee80000000800 */
[----:B------:R-:W-:Y:S01]  /*25d0*/  @P6 LDS R57, [R57+0x18] ;  /* 0x0000180039396984 */ /* 0x000fe20000000800 */
[----:B0-----:R-:W-:Y:S02]  /*25e0*/  @P5 IMAD R53, R45, R54, RZ ;  /* 0x000000362d355224 */ /* 0x001fe400078e02ff */
[----:B------:R-:W-:-:S02]  /*25f0*/  @P1 IMAD R54, R19, 0x4, R51 ;  /* 0x0000000413361824 */ /* 0x000fc400078e0233 */
[----:B-1----:R-:W-:Y:S02]  /*2600*/  @P4 IMAD R53, R46, R55, R53 ;  /* 0x000000372e354224 */ /* 0x002fe400078e0235 */
[----:B------:R-:W-:Y:S02]  /*2610*/  @P0 IMAD R55, R20, 0x4, R51 ;  /* 0x0000000414370824 */ /* 0x000fe400078e0233 */
[----:B------:R-:W4:Y:S01]  /*2620*/  @P1 LDS R54, [R54+0x10] ;  /* 0x0000100036361984 */ /* 0x000f220000000800 */
[----:B--2---:R-:W-:-:S03]  /*2630*/  @P3 IMAD R53, R47, R52, R53 ;  /* 0x000000342f353224 */ /* 0x004fc600078e0235 */
[----:B------:R-:W0:Y:S01]  /*2640*/  @P0 LDS R58, [R55+0x14] ;  /* 0x00001400373a0984 */ /* 0x000e220000000800 */
[----:B---3--:R-:W-:-:S04]  /*2650*/  @P2 IMAD R53, R33, R56, R53 ;  /* 0x0000003821352224 */ /* 0x008fc800078e0235 */
[----:B----4-:R-:W-:-:S04]  /*2660*/  @P1 IMAD R53, R34, R54, R53 ;  /* 0x0000003622351224 */ /* 0x010fc800078e0235 */
[----:B0-----:R-:W-:-:S04]  /*2670*/  @P0 IMAD R53, R35, R58, R53 ;  /* 0x0000003a23350224 */ /* 0x001fc800078e0235 */
        /* <DEDUP_REMOVED lines=45> */
.L_x_39011:
[----:B------:R-:W-:Y:S05]  /*2950*/  BSYNC.RECONVERGENT B0 ;  /* 0x0000000000007941 */ /* 0x000fea0003800200 */
.L_x_39010:
[----:B------:R-:W-:Y:S05]  /*2960*/  BRA.U !UP0, `(.L_x_39013) ;  /* 0xffffffed08887547 */ /* 0x000fea000b83ffff */
[----:B------:R-:W-:Y:S05]  /*2970*/  BRA `(.L_x_38992) ;  /* 0x0000002c002c7947 */ /* 0x000fea0003800000 */
.L_x_38993:
[----:B------:R-:W-:-:S13]  /*2980*/  ISETP.GT.U32.AND P0, PT, R7, 0x1f, PT ;  /* 0x0000001f0700780c */ /* 0x000fda0003f04070 */
[----:B------:R-:W-:Y:S05]  /*2990*/  @P0 BRA `(.L_x_39014) ;  /* 0x0000001400ac0947 */ /* 0x000fea0003800000 */
        /* <DEDUP_REMOVED lines=16> */
[----:B------:R-:W-:Y:S01]  /*2aa0*/  VIADD R12, R3, 0x7 ;  /* 0x00000007030c7836 */ /* 0x000fe20000000000 */
[-C--:B------:R-:W-:Y:S01]  /*2ab0*/  ISETP.GE.U32.AND P2, PT, R9, R16.reuse, PT ;  /* 0x000000100900720c */ /* 0x080fe20003f46070 */
[C---:B------:R-:W-:Y:S01]  /*2ac0*/  VIADD R9, R8.reuse, 0x9 ;  /* 0x0000000908097836 */ /* 0x040fe20000000000 */
[----:B------:R-:W-:Y:S01]  /*2ad0*/  IADD3 R11, PT, PT, R8, 0x8, RZ ;  /* 0x00000008080b7810 */ /* 0x000fe20007ffe0ff */
[----:B------:R-:W-:Y:S01]  /*2ae0*/  IMAD.IADD R13, R0, 0x1, -R13 ;  /* 0x00000001000d7824 */ /* 0x000fe200078e0a0d */
[----:B------:R-:W-:-:S02]  /*2af0*/  ISETP.GE.U32.AND P3, PT, R7, R16, PT ;  /* 0x000000100700720c */ /* 0x000fc40003f66070 */
[C---:B------:R-:W-:Y:S02]  /*2b00*/  SEL R7, R16.reuse, RZ, P1 ;  /* 0x000000ff10077207 */ /* 0x040fe40000800000 */
        /* <DEDUP_REMOVED lines=13> */
[----:B------:R-:W-:-:S02]  /*2be0*/  SEL R21, R16, RZ, P5 ;  /* 0x000000ff10157207 */ /* 0x000fc40002800000 */
[----:B------:R-:W-:Y:S02]  /*2bf0*/  SEL R23, R16, RZ, P3 ;  /* 0x000000ff10177207 */ /* 0x000fe40001800000 */
[-C--:B------:R-:W-:Y:S01]  /*2c00*/  ISETP.GE.U32.AND P5, PT, R11, R16.reuse, PT ;  /* 0x000000100b00720c */ /* 0x080fe20003fa6070 */
[C---:B------:R-:W-:Y:S01]  /*2c10*/  VIADD R11, R8.reuse, 0xe ;  /* 0x0000000e080b7836 */ /* 0x040fe20000000000 */
[-C--:B------:R-:W-:Y:S01]  /*2c20*/  ISETP.GE.U32.AND P3, PT, R9, R16.reuse, PT ;  /* 0x000000100900720c */ /* 0x080fe20003f66070 */
[----:B------:R-:W-:Y:S01]  /*2c30*/  VIADD R9, R8, 0xf ;  /* 0x0000000f08097836 */ /* 0x000fe20000000000 */
[C---:B------:R-:W-:Y:S01]  /*2c40*/  SEL R25, R16.reuse, RZ, P2 ;  /* 0x000000ff10197207 */ /* 0x040fe20001000000 */
[----:B------:R-:W-:Y:S01]  /*2c50*/  VIADD R8, R3, 0x1 ;  /* 0x0000000103087836 */ /* 0x000fe20000000000 */
        /* <DEDUP_REMOVED lines=28> */
[----:B------:R-:W-:-:S02]  /*2e20*/  IMAD.IADD R27, R0, 0x1, -R39 ;  /* 0x00000001001b7824 */ /* 0x000fc400078e0a27 */
[----:B------:R-:W-:-:S07]  /*2e30*/  IMAD.IADD R28, R0, 0x1, -R41 ;  /* 0x00000001001c7824 */ /* 0x000fce00078e0a29 */
.L_x_39034:
[----:B0-----:R-:W0:Y:S01]  /*2e40*/  LDCU UR11, c[0x0][0x3ac] ;  /* 0x00007580ff0b77ac */ /* 0x001e220008000800 */
[----:B------:R-:W-:Y:S01]  /*2e50*/  VIADD R29, R3, UR4 ;  /* 0x00000004031d7c36 */ /* 0x000fe20008000000 */
[----:B------:R-:W-:-:S04]  /*2e60*/  UIADD3 UR4, UPT, UPT, UR7, UR4, URZ ;  /* 0x0000000407047290 */ /* 0x000fc8000fffe0ff */
[----:B------:R-:W-:Y:S01]  /*2e70*/  UISETP.GE.AND UP0, UPT, UR4, UR5, UPT ;  /* 0x000000050400728c */ /* 0x000fe2000bf06270 */
[----:B0-----:R-:W-:-:S04]  /*2e80*/  IMAD.U32 R7, RZ, RZ, UR11 ;  /* 0x0000000bff077e24 */ /* 0x001fc8000f8e00ff */
[----:B------:R-:W-:Y:S01]  /*2e90*/  IMAD R47, R29, R7, R2 ;  /* 0x000000071d2f7224 */ /* 0x000fe200078e0202 */
[C---:B------:R-:W-:Y:S02]  /*2ea0*/  ISETP.NE.AND P5, PT, R7.reuse, RZ, PT ;  /* 0x000000ff0700720c */ /* 0x040fe40003fa5270 */
        /* <DEDUP_REMOVED lines=14> */
.L_x_39015:
        /* <DEDUP_REMOVED lines=8> */
.L_x_39016:
        /* <DEDUP_REMOVED lines=8> */
.L_x_39017:
        /* <DEDUP_REMOVED lines=10> */
.L_x_39018:
        /* <DEDUP_REMOVED lines=8> */
.L_x_39019:
        /* <DEDUP_REMOVED lines=10> */
.L_x_39020:
        /* <DEDUP_REMOVED lines=12> */
.L_x_39021:
[----:B------:R-:W-:Y:S02]  /*3310*/  ISETP.NE.AND P6, PT, R48, RZ, PT ;  /* 0x000000ff3000720c */ /* 0x000fe40003fc5270 */
        /* <DEDUP_REMOVED lines=12> */
.L_x_39022:
[----:B------:R-:W-:Y:S02]  /*33e0*/  ISETP.NE.AND P6, PT, R48, RZ, PT ;  /* 0x000000ff3000720c */ /* 0x000fe40003fc5270 */
        /* <DEDUP_REMOVED lines=14> */
.L_x_39023:
[----:B------:R-:W-:Y:S02]  /*34d0*/  ISETP.NE.AND P6, PT, R48, RZ, PT ;  /* 0x000000ff3000720c */ /* 0x000fe40003fc5270 */
        /* <DEDUP_REMOVED lines=14> */
.L_x_39024:
        /* <DEDUP_REMOVED lines=15> */
.L_x_39025:
        /* <DEDUP_REMOVED lines=15> */
.L_x_39026:
        /* <DEDUP_REMOVED lines=15> */
.L_x_39027:
        /* <DEDUP_REMOVED lines=15> */
.L_x_39028:
        /* <DEDUP_REMOVED lines=15> */
.L_x_39029:
[----:B------:R-:W-:Y:S02]  /*3a70*/  ISETP.NE.AND P6, PT, R48, RZ, PT ;  /* 0x000000ff3000720c */ /* 0x000fe40003fc5270 */
        /* <DEDUP_REMOVED lines=14> */
.L_x_39030:
        /* <DEDUP_REMOVED lines=10> */
.L_x_39033:
[----:B------:R-:W-:Y:S01]  /*3c00*/  IMAD R49, R48, 0x204, R46 ;  /* 0x0000020430317824 */ /* 0x000fe200078e022e */
[----:B0-----:R-:W-:Y:S01]  /*3c10*/  ISETP.GE.U32.AND P6, PT, R7, 0x7, PT ;  /* 0x000000070700780c */ /* 0x001fe20003fc6070 */
[----:B------:R-:W-:Y:S02]  /*3c20*/  IMAD.MOV.U32 R52, RZ, RZ, RZ ;  /* 0x000000ffff347224 */ /* 0x000fe400078e00ff */
[--C-:B------:R-:W-:Y:S01]  /*3c30*/  @P5 IMAD R51, R13, 0x4, R49.reuse ;  /* 0x000000040d335824 */ /* 0x100fe200078e0231 */
[----:B------:R-:W-:Y:S01]  /*3c40*/  @P0 LEA R56, R18, R49, 0x2 ;  /* 0x0000003112380211 */ /* 0x000fe200078e10ff */
[--C-:B------:R-:W-:Y:S02]  /*3c50*/  @P4 IMAD R50, R14, 0x4, R49.reuse ;  /* 0x000000040e324824 */ /* 0x100fe400078e0231 */
[--C-:B------:R-:W-:Y:S02]  /*3c60*/  @P3 IMAD R53, R15, 0x4, R49.reuse ;  /* 0x000000040f353824 */ /* 0x100fe400078e0231 */
[----:B------:R-:W0:Y:S01]  /*3c70*/  @P5 LDS R51, [R51] ;  /* 0x0000000033335984 */ /* 0x000e220000000800 */
[----:B------:R-:W-:-:S02]  /*3c80*/  @P2 IMAD R54, R16, 0x4, R49 ;  /* 0x0000000410362824 */ /* 0x000fc400078e0231 */
[--C-:B------:R-:W-:Y:S01]  /*3c90*/  @P1 IMAD R55, R17, 0x4, R49.reuse ;  /* 0x0000000411371824 */ /* 0x100fe200078e0231 */
[----:B------:R-:W1:Y:S01]  /*3ca0*/  @P4 LDS R50, [R50+0x4] ;  /* 0x0000040032324984 */ /* 0x000e620000000800 */
[----:B------:R-:W-:-:S03]  /*3cb0*/  @P6 IMAD R58, R19, 0x4, R49 ;  /* 0x00000004133a6824 */ /* 0x000fc600078e0231 */
[----:B------:R-:W2:Y:S04]  /*3cc0*/  @P3 LDS R53, [R53+0x8] ;  /* 0x0000080035353984 */ /* 0x000ea80000000800 */
[----:B------:R-:W3:Y:S04]  /*3cd0*/  @P2 LDS R54, [R54+0xc] ;  /* 0x00000c0036362984 */ /* 0x000ee80000000800 */
[----:B------:R-:W4:Y:S04]  /*3ce0*/  @P1 LDS R55, [R55+0x10] ;  /* 0x0000100037371984 */ /* 0x000f280000000800 */
[----:B------:R-:W5:Y:S04]  /*3cf0*/  @P0 LDS R57, [R56+0x14] ;  /* 0x0000140038390984 */ /* 0x000f680000000800 */
[----:B------:R-:W5:Y:S01]  /*3d00*/  @P6 LDS R58, [R58+0x18] ;  /* 0x000018003a3a6984 */ /* 0x000f620000000800 */
[----:B0-----:R-:W-:-:S04]  /*3d10*/  @P5 IMAD R52, R42, R51, RZ ;  /* 0x000000332a345224 */ /* 0x001fc800078e02ff */
[----:B-1----:R-:W-:-:S04]  /*3d20*/  @P4 IMAD R52, R43, R50, R52 ;  /* 0x000000322b344224 */ /* 0x002fc800078e0234 */
[----:B--2---:R-:W-:-:S04]  /*3d30*/  @P3 IMAD R52, R44, R53, R52 ;  /* 0x000000352c343224 */ /* 0x004fc800078e0234 */
[----:B---3--:R-:W-:Y:S02]  /*3d40*/  @P2 IMAD R52, R45, R54, R52 ;  /* 0x000000362d342224 */ /* 0x008fe400078e0234 */
[C---:B------:R-:W-:Y:S02]  /*3d50*/  IMAD R54, R48.reuse, UR5, R29 ;  /* 0x0000000530367c24 */ /* 0x040fe4000f8e021d */
[----:B----4-:R-:W-:Y:S02]  /*3d60*/  @P1 IMAD R52, R31, R55, R52 ;  /* 0x000000371f341224 */ /* 0x010fe400078e0234 */
[----:B------:R-:W-:Y:S02]  /*3d70*/  VIADD R48, R48, UR9 ;  /* 0x0000000930307c36 */ /* 0x000fe40008000000 */
[----:B-----5:R-:W-:-:S04]  /*3d80*/  @P0 IMAD R52, R32, R57, R52 ;  /* 0x0000003920340224 */ /* 0x020fc800078e0234 */
[----:B------:R-:W-:Y:S01]  /*3d90*/  @P6 IMAD R52, R33, R58, R52 ;  /* 0x0000003a21346224 */ /* 0x000fe200078e0234 */
        /* <DEDUP_REMOVED lines=25> */
[----:B------:R-:W-:-:S12]  /*3f30*/  IMAD R53, R54, 0x4, R47 ;  /* 0x0000000436357824 */ /* 0x000fd800078e022f */
        /* <DEDUP_REMOVED lines=11> */
[----:B------:R-:W-:-:S04]  /*3ff0*/  ISETP.GE.AND P6, PT, R48, UR10, PT ;  /* 0x0000000a30007c0c */ /* 0x000fc8000bfc6270 */
[----:B------:R0:W-:Y:S09]  /*4000*/  STS [R53], R52 ;  /* 0x0000003435007388 */ /* 0x0001f20000000800 */
[----:B------:R-:W-:Y:S05]  /*4010*/  @!P6 BRA `(.L_x_39033) ;  /* 0xfffffff800f8e947 */ /* 0x000fea000383ffff */
.L_x_39032:
[----:B------:R-:W-:Y:S05]  /*4020*/  BSYNC.RECONVERGENT B0 ;  /* 0x0000000000007941 */ /* 0x000fea0003800200 */
.L_x_39031:
[----:B------:R-:W-:Y:S05]  /*4030*/  BRA.U !UP0, `(.L_x_39034) ;  /* 0xffffffed08807547 */ /* 0x000fea000b83ffff */
[----:B------:R-:W-:Y:S05]  /*4040*/  BRA `(.L_x_38992) ;  /* 0x0000001400787947 */ /* 0x000fea0003800000 */
.L_x_39014:
[C---:B------:R-:W-:Y:S01]  /*4050*/  VIADD R7, R8.reuse, 0x1 ;  /* 0x0000000108077836 */ /* 0x040fe20000000000 */
[----:B------:R-:W-:Y:S01]  /*4060*/  UMOV UR4, 0xffffff00 ;  /* 0xffffff0000047882 */ /* 0x000fe20000000000 */
[C---:B------:R-:W-:Y:S01]  /*4070*/  VIADD R9, R8.reuse, 0x2 ;  /* 0x0000000208097836 */ /* 0x040fe20000000000 */
[----:B------:R-:W-:Y:S01]  /*4080*/  UIMAD UR4, UR19, UR4, 0x201f ;  /* 0x0000201f130474a4 */ /* 0x000fe2000f8e0204 */
[C---:B--2---:R-:W-:Y:S01]  /*4090*/  VIADD R11, R8.reuse, 0x3 ;  /* 0x00000003080b7836 */ /* 0x044fe20000000000 */
        /* <DEDUP_REMOVED lines=23> */
[----:B------:R-:W-:Y:S01]  /*4210*/  VIADD R25, R8, 0xf ;  /* 0x0000000f08197836 */ /* 0x000fe20000000000 */
[----:B------:R-:W-:Y:S01]  /*4220*/  SEL R15, R16, RZ, P6 ;  /* 0x000000ff100f7207 */ /* 0x000fe20003000000 */
[----:B------:R-:W-:Y:S01]  /*4230*/  IMAD.MOV.U32 R12, RZ, RZ, RZ ;  /* 0x000000ffff0c7224 */ /* 0x000fe200078e00ff */
[-C--:B------:R-:W-:Y:S01]  /*4240*/  ISETP.GE.U32.AND P5, PT, R9, R16.reuse, PT ;  /* 0x000000100900720c */ /* 0x080fe20003fa6070 */
[C---:B------:R-:W-:Y:S01]  /*4250*/  IMAD.IADD R11, R0.reuse, 0x1, -R11 ;  /* 0x00000001000b7824 */ /* 0x040fe200078e0a0b */
[----:B------:R-:W-:Y:S01]  /*4260*/  ISETP.GE.U32.AND P6, PT, R17, R16, PT ;  /* 0x000000101100720c */ /* 0x000fe20003fc6070 */
[----:B------:R-:W-:Y:S01]  /*4270*/  IMAD.IADD R14, R0, 0x1, -R7 ;  /* 0x00000001000e7824 */ /* 0x000fe200078e0a07 */
[----:B------:R-:W-:Y:S01]  /*4280*/  SEL R9, R16, RZ, P0 ;  /* 0x000000ff10097207 */ /* 0x000fe20000000000 */
[----:B------:R-:W-:Y:S01]  /*4290*/  IMAD.IADD R15, R0, 0x1, -R15 ;  /* 0x00000001000f7824 */ /* 0x000fe200078e0a0f */
[----:B------:R-:W-:-:S02]  /*42a0*/  SEL R17, R16, RZ, P1 ;  /* 0x000000ff10117207 */ /* 0x000fc40000800000 */
[-C--:B------:R-:W-:Y:S02]  /*42b0*/  ISETP.GE.U32.AND P0, PT, R19, R16.reuse, PT ;  /* 0x000000101300720c */ /* 0x080fe40003f06070 */
[-C--:B------:R-:W-:Y:S01]  /*42c0*/  ISETP.GE.U32.AND P1, PT, R21, R16.reuse, PT ;  /* 0x000000101500720c */ /* 0x080fe20003f26070 */
[----:B------:R-:W-:Y:S01]  /*42d0*/  IMAD.IADD R17, R0, 0x1, -R17 ;  /* 0x0000000100117824 */ /* 0x000fe200078e0a11 */
[C---:B------:R-:W-:Y:S02]  /*42e0*/  SEL R19, R16.reuse, RZ, P2 ;  /* 0x000000ff10137207 */ /* 0x040fe40001000000 */
[----:B------:R-:W-:Y:S02]  /*42f0*/  SEL R21, R16, RZ, P3 ;  /* 0x000000ff10157207 */ /* 0x000fe40001800000 */
[-C--:B------:R-:W-:Y:S01]  /*4300*/  ISETP.GE.U32.AND P2, PT, R23, R16.reuse, PT ;  /* 0x000000101700720c */ /* 0x080fe20003f46070 */
[C---:B------:R-:W-:Y:S01]  /*4310*/  IMAD.IADD R18, R0.reuse, 0x1, -R19 ;  /* 0x0000000100127824 */ /* 0x040fe200078e0a13 */
[----:B------:R-:W-:Y:S01]  /*4320*/  ISETP.GE.U32.AND P3, PT, R25, R16, PT ;  /* 0x000000101900720c */ /* 0x000fe20003f66070 */
[----:B------:R-:W-:Y:S01]  /*4330*/  IMAD.IADD R19, R0, 0x1, -R21 ;  /* 0x0000000100137824 */ /* 0x000fe200078e0a15 */
[----:B------:R-:W-:-:S02]  /*4340*/  SEL R23, R16, RZ, P4 ;  /* 0x000000ff10177207 */ /* 0x000fc40002000000 */
        /* <DEDUP_REMOVED lines=12> */
[----:B------:R-:W-:-:S02]  /*4410*/  IMAD.IADD R24, R0, 0x1, -R31 ;  /* 0x0000000100187824 */ /* 0x000fc400078e0a1f */
[C---:B------:R-:W-:Y:S02]  /*4420*/  IMAD.IADD R25, R0.reuse, 0x1, -R33 ;  /* 0x0000000100197824 */ /* 0x040fe400078e0a21 */
[----:B------:R-:W-:-:S07]  /*4430*/  IMAD.IADD R26, R0, 0x1, -R35 ;  /* 0x00000001001a7824 */ /* 0x000fce00078e0a23 */
.L_x_39054:
[----:B0-----:R-:W0:Y:S01]  /*4440*/  LDCU UR11, c[0x0][0x3ac] ;  /* 0x00007580ff0b77ac */ /* 0x001e220008000800 */
[----:B------:R-:W-:Y:S01]  /*4450*/  ISETP.GE.AND P0, PT, R4, UR10, PT ;  /* 0x0000000a04007c0c */ /* 0x000fe2000bf06270 */
[----:B------:R-:W-:Y:S02]  /*4460*/  IMAD.IADD R27, R3, 0x1, R12 ;  /* 0x00000001031b7824 */ /* 0x000fe400078e020c */
[----:B------:R-:W-:Y:S01]  /*4470*/  VIADD R12, R12, UR7 ;  /* 0x000000070c0c7c36 */ /* 0x000fe20008000000 */
[----:B------:R-:W-:Y:S01]  /*4480*/  P2R R44, PR, RZ, 0x1 ;  /* 0x00000001ff2c7803 */ /* 0x000fe20000000000 */
        /* <DEDUP_REMOVED lines=14> */
[----:B------:R-:W-:-:S05]  /*4570*/  LEA R9, R9, UR11, 0x2 ;  /* 0x0000000b09097c11 */ /* 0x000fca000f8e10ff */
[----:B------:R0:W1:Y:S02]  /*4580*/  LDS R37, [R9] ;  /* 0x0000000009257984 */ /* 0x0000640000000800 */
.L_x_39035:
        /* <DEDUP_REMOVED lines=10> */
.L_x_39036:
        /* <DEDUP_REMOVED lines=10> */
.L_x_39037:
        /* <DEDUP_REMOVED lines=10> */
.L_x_39038:
        /* <DEDUP_REMOVED lines=10> */
.L_x_39039:
        /* <DEDUP_REMOVED lines=11> */
.L_x_39040:
        /* <DEDUP_REMOVED lines=11> */
.L_x_39041:
        /* <DEDUP_REMOVED lines=11> */
.L_x_39042:
        /* <DEDUP_REMOVED lines=11> */
.L_x_39043:
        /* <DEDUP_REMOVED lines=11> */
.L_x_39044:
        /* <DEDUP_REMOVED lines=11> */
.L_x_39045:
        /* <DEDUP_REMOVED lines=11> */
.L_x_39046:
        /* <DEDUP_REMOVED lines=11> */
.L_x_39047:
        /* <DEDUP_REMOVED lines=11> */
.L_x_39048:
        /* <DEDUP_REMOVED lines=11> */
.L_x_39049:
        /* <DEDUP_REMOVED lines=11> */
.L_x_39050:
[----:B------:R-:W-:-:S13]  /*4fa0*/  ISETP.NE.AND P0, PT, R44, RZ, PT ;  /* 0x000000ff2c00720c */ /* 0x000fda0003f05270 */
[----:B------:R-:W-:Y:S05]  /*4fb0*/  @P0 BRA `(.L_x_39051) ;  /* 0x0000000400980947 */ /* 0x000fea0003800000 */
[----:B------:R-:W-:-:S07]  /*4fc0*/  IMAD.MOV.U32 R44, RZ, RZ, R4 ;  /* 0x000000ffff2c7224 */ /* 0x000fce00078e0004 */
.L_x_39053:
[----:B------:R-:W5:Y:S01]  /*4fd0*/  S2R R45, SR_CgaCtaId ;  /* 0x00000000002d7919 */ /* 0x000f620000008800 */
[----:B------:R-:W1:Y:S01]  /*4fe0*/  LDCU UR11, c[0x0][0x3ac] ;  /* 0x00007580ff0b77ac */ /* 0x000e620008000800 */
[----:B------:R-:W-:Y:S01]  /*4ff0*/  MOV R46, 0x400 ;  /* 0x00000400002e7802 */ /* 0x000fe20000000f00 */
[----:B------:R-:W-:-:S03]  /*5000*/  IMAD.MOV.U32 R47, RZ, RZ, RZ ;  /* 0x000000ffff2f7224 */ /* 0x000fc600078e00ff */
[----:B-----5:R-:W-:-:S05]  /*5010*/  LEA R7, R45, R46, 0x18 ;  /* 0x0000002e2d077211 */ /* 0x020fca00078ec0ff */
[----:B0-----:R-:W-:Y:S02]  /*5020*/  IMAD R8, R44, 0x204, R7 ;  /* 0x000002042c087824 */ /* 0x001fe400078e0207 */
[----:B-1----:R-:W-:Y:S02]  /*5030*/  IMAD.U32 R7, RZ, RZ, UR11 ;  /* 0x0000000bff077e24 */ /* 0x002fe4000f8e00ff */
[--C-:B--2-4-:R-:W-:Y:S02]  /*5040*/  @P5 IMAD R9, R0, 0x4, R8.reuse ;  /* 0x0000000400095824 */ /* 0x114fe400078e0208 */
[--C-:B------:R-:W-:Y:S01]  /*5050*/  @P4 IMAD R49, R11, 0x4, R8.reuse ;  /* 0x000000040b314824 */ /* 0x100fe200078e0208 */
[----:B------:R-:W-:Y:S01]  /*5060*/  ISETP.GE.AND P0, PT, R7, 0x6, PT ;  /* 0x000000060700780c */ /* 0x000fe20003f06270 */
[--C-:B------:R-:W-:Y:S01]  /*5070*/  @P3 IMAD R50, R13, 0x4, R8.reuse ;  /* 0x000000040d323824 */ /* 0x100fe200078e0208 */
[----:B------:R-:W0:Y:S01]  /*5080*/  @P5 LDS R48, [R9] ;  /* 0x0000000009305984 */ /* 0x000e220000000800 */
[----:B------:R-:W-:-:S02]  /*5090*/  @P2 IMAD R51, R14, 0x4, R8 ;  /* 0x000000040e332824 */ /* 0x000fc400078e0208 */
[--C-:B------:R-:W-:Y:S01]  /*50a0*/  @P1 IMAD R52, R15, 0x4, R8.reuse ;  /* 0x000000040f341824 */ /* 0x100fe200078e0208 */
[----:B------:R-:W3:Y:S04]  /*50b0*/  @P4 LDS R49, [R49+0x4] ;  /* 0x0000040031314984 */ /* 0x000ee80000000800 */
[----:B------:R-:W1:Y:S03]  /*50c0*/  @P3 LDS R50, [R50+0x8] ;  /* 0x0000080032323984 */ /* 0x000e660000000800 */
[----:B------:R-:W-:Y:S01]  /*50d0*/  @P0 IMAD R53, R16, 0x4, R8 ;  /* 0x0000000410350824 */ /* 0x000fe200078e0208 */
[----:B------:R-:W2:Y:S04]  /*50e0*/  @P2 LDS R51, [R51+0xc] ;  /* 0x00000c0033332984 */ /* 0x000ea80000000800 */
[----:B------:R-:W4:Y:S04]  /*50f0*/  @P1 LDS R52, [R52+0x10] ;  /* 0x0000100034341984 */ /* 0x000f280000000800 */
[----:B------:R-:W5:Y:S01]  /*5100*/  @P0 LDS R53, [R53+0x14] ;  /* 0x0000140035350984 */ /* 0x000f620000000800 */
[----:B0-----:R-:W-:-:S04]  /*5110*/  @P5 IMAD R47, R37, R48, RZ ;  /* 0x00000030252f5224 */ /* 0x001fc800078e02ff */
[----:B---3--:R-:W-:-:S04]  /*5120*/  @P4 IMAD R47, R38, R49, R47 ;  /* 0x00000031262f4224 */ /* 0x008fc800078e022f */
[----:B-1----:R-:W-:-:S04]  /*5130*/  @P3 IMAD R47, R39, R50, R47 ;  /* 0x00000032272f3224 */ /* 0x002fc800078e022f */
        /* <DEDUP_REMOVED lines=44> */
.L_x_39052:
        /* <DEDUP_REMOVED lines=34> */
.L_x_39051:
[----:B------:R-:W-:Y:S05]  /*5620*/  @!P6 BRA `(.L_x_39054) ;  /* 0xffffffec0084e947 */ /* 0x000fea000383ffff */
.L_x_38992:
[----:B------:R-:W5:Y:S01]  /*5630*/  LDC R0, c[0x0][0x360] ;  /* 0x0000d800ff007b82 */ /* 0x000f620000000800 */
[----:B------:R-:W-:Y:S01]  /*5640*/  LOP3.LUT R2, R6, 0x3, RZ, 0xc0, !PT ;  /* 0x0000000306027812 */ /* 0x000fe200078ec0ff */
[----:B------:R-:W-:Y:S05]  /*5650*/  WARPSYNC.ALL ;  /* 0x0000000000007948 */ /* 0x000fea0003800000 */
[----:B------:R-:W-:Y:S01]  /*5660*/  ISETP.NE.AND P3, PT, R2, 0x3, PT ;  /* 0x000000030200780c */ /* 0x000fe20003f65270 */
[----:B-----5:R-:W-:Y:S01]  /*5670*/  IMAD.SHL.U32 R0, R0, 0x4, RZ ;  /* 0x0000000400007824 */ /* 0x020fe200078e00ff */
[----:B0-2-4-:R-:W-:Y:S01]  /*5680*/  IABS R9, R7 ;  /* 0x0000000700097213 */ /* 0x015fe20000000000 */
[----:B------:R-:W0:Y:S01]  /*5690*/  LDC R10, c[0x0][0x388] ;  /* 0x0000e200ff0a7b82 */ /* 0x000e220000000800 */
[----:B------:R-:W2:Y:S01]  /*56a0*/  LDCU UR4, c[0x0][0x384] ;  /* 0x00007080ff0477ac */ /* 0x000ea20008000800 */
[----:B------:R-:W-:Y:S01]  /*56b0*/  BSSY.RECONVERGENT B0, `(.L_x_39055) ;  /* 0x000004b000007945 */ /* 0x000fe20003800200 */
[----:B------:R-:W4:Y:S08]  /*56c0*/  I2F.RP R4, R9 ;  /* 0x0000000900047306 */ /* 0x000f300000209400 */
[----:B----4-:R-:W4:Y:S01]  /*56d0*/  MUFU.RCP R4, R4 ;  /* 0x0000000400047308 */ /* 0x010f220000001000 */
[----:B--2---:R-:W-:Y:S01]  /*56e0*/  UIMAD UR4, UR6, UR4, UR8 ;  /* 0x00000004060472a4 */ /* 0x004fe2000f8e0208 */
[----:B0-----:R-:W-:Y:S01]  /*56f0*/  IABS R12, R10 ;  /* 0x0000000a000c7213 */ /* 0x001fe20000000000 */
[----:B----4-:R-:W-:-:S05]  /*5700*/  VIADD R8, R4, 0xffffffe ;  /* 0x0ffffffe04087836 */ /* 0x010fca0000000000 */
[----:B------:R-:W0:Y:S02]  /*5710*/  F2I.FTZ.U32.TRUNC.NTZ R3, R8 ;  /* 0x0000000800037305 */ /* 0x000e24000021f000 */
[----:B0-----:R-:W-:-:S04]  /*5720*/  IMAD.MOV R2, RZ, RZ, -R3 ;  /* 0x000000ffff027224 */ /* 0x001fc800078e0a03 */
[----:B------:R-:W-:Y:S02]  /*5730*/  IMAD R11, R2, R9, RZ ;  /* 0x00000009020b7224 */ /* 0x000fe400078e02ff */
[----:B------:R-:W-:-:S04]  /*5740*/  IMAD.MOV.U32 R2, RZ, RZ, RZ ;  /* 0x000000ffff027224 */ /* 0x000fc800078e00ff */
[----:B------:R-:W-:-:S04]  /*5750*/  IMAD.HI.U32 R11, R3, R11, R2 ;  /* 0x0000000b030b7227 */ /* 0x000fc800078e0002 */
[----:B------:R-:W-:-:S04]  /*5760*/  IMAD.MOV.U32 R2, RZ, RZ, R12 ;  /* 0x000000ffff027224 */ /* 0x000fc800078e000c */
[----:B------:R-:W-:-:S04]  /*5770*/  IMAD.HI.U32 R4, R11, R2, RZ ;  /* 0x000000020b047227 */ /* 0x000fc800078e00ff */
[----:B------:R-:W-:-:S04]  /*5780*/  IMAD.MOV R3, RZ, RZ, -R4 ;  /* 0x000000ffff037224 */ /* 0x000fc800078e0a04 */
        /* <DEDUP_REMOVED lines=9> */
[----:B------:R-:W-:Y:S01]  /*5820*/  @P0 VIADD R4, R4, 0x1 ;  /* 0x0000000104040836 */ /* 0x000fe20000000000 */
[----:B------:R-:W-:-:S05]  /*5830*/  ISETP.GE.U32.AND P0, PT, R6, 0x3, PT ;  /* 0x000000030600780c */ /* 0x000fca0003f06070 */
[----:B------:R-:W-:Y:S01]  /*5840*/  @!P2 IMAD.MOV R4, RZ, RZ, -R4 ;  /* 0x000000ffff04a224 */ /* 0x000fe200078e0a04 */
[----:B------:R-:W-:Y:S01]  /*5850*/  @!P1 LOP3.LUT R4, RZ, R7, RZ, 0x33, !PT ;  /* 0x00000007ff049212 */ /* 0x000fe200078e33ff */
[----:B------:R-:W-:Y:S06]  /*5860*/  @!P3 BRA `(.L_x_39056) ;  /* 0x0000000000bcb947 */ /* 0x000fec0003800000 */
[----:B------:R-:W-:Y:S01]  /*5870*/  IABS R10, UR5 ;  /* 0x00000005000a7c13 */ /* 0x000fe20008000000 */
[----:B------:R-:W0:Y:S01]  /*5880*/  S2UR UR7, SR_CgaCtaId ;  /* 0x00000000000779c3 */ /* 0x000e220000008800 */
[----:B------:R-:W-:Y:S01]  /*5890*/  UMOV UR6, 0x400 ;  /* 0x0000040000067882 */ /* 0x000fe20000000000 */
[----:B------:R-:W-:Y:S01]  /*58a0*/  IADD3 R6, PT, PT, R6, 0x1, RZ ;  /* 0x0000000106067810 */ /* 0x000fe20007ffe0ff */
[----:B------:R-:W2:Y:S01]  /*58b0*/  I2F.RP R8, R10 ;  /* 0x0000000a00087306 */ /* 0x000ea20000209400 */
[----:B------:R-:W-:Y:S01]  /*58c0*/  UIADD3 UR6, UPT, UPT, UR6, 0x5080, URZ ;  /* 0x0000508006067890 */ /* 0x000fe2000fffe0ff */
[----:B------:R-:W-:Y:S02]  /*58d0*/  ISETP.NE.AND P4, PT, RZ, UR5, PT ;  /* 0x00000005ff007c0c */ /* 0x000fe4000bf85270 */
[----:B------:R-:W-:Y:S01]  /*58e0*/  LOP3.LUT R13, RZ, UR5, RZ, 0x33, !PT ;  /* 0x00000005ff0d7c12 */ /* 0x000fe2000f8e33ff */
[----:B------:R-:W4:Y:S03]  /*58f0*/  LDC.64 R2, c[0x0][0x3a0] ;  /* 0x0000e800ff027b82 */ /* 0x000f260000000a00 */
[----:B--2---:R-:W2:Y:S01]  /*5900*/  MUFU.RCP R8, R8 ;  /* 0x0000000800087308 */ /* 0x004ea20000001000 */
[----:B0-----:R-:W-:Y:S01]  /*5910*/  ULEA UR6, UR7, UR6, 0x18 ;  /* 0x0000000607067291 */ /* 0x001fe2000f8ec0ff */
[----:B--2---:R-:W-:Y:S01]  /*5920*/  VIADD R7, R8, 0xffffffe ;  /* 0x0ffffffe08077836 */ /* 0x004fe20000000000 */
[----:B------:R-:W-:Y:S01]  /*5930*/  LOP3.LUT R8, R6, 0x3, RZ, 0xc0, !PT ;  /* 0x0000000306087812 */ /* 0x000fe200078ec0ff */
[----:B------:R-:W-:-:S04]  /*5940*/  IMAD.MOV.U32 R6, RZ, RZ, RZ ;  /* 0x000000ffff067224 */ /* 0x000fc800078e00ff */
[----:B------:R-:W0:Y:S01]  /*5950*/  F2I.FTZ.U32.TRUNC.NTZ R7, R7 ;  /* 0x0000000700077305 */ /* 0x000e22000021f000 */
[----:B------:R-:W-:Y:S02]  /*5960*/  IMAD.MOV R8, RZ, RZ, -R8 ;  /* 0x000000ffff087224 */ /* 0x000fe400078e0a08 */
[----:B0-----:R-:W-:-:S04]  /*5970*/  IMAD.MOV R9, RZ, RZ, -R7 ;  /* 0x000000ffff097224 */ /* 0x001fc800078e0a07 */
[----:B------:R-:W-:-:S04]  /*5980*/  IMAD R9, R9, R10, RZ ;  /* 0x0000000a09097224 */ /* 0x000fc800078e02ff */
[----:B------:R-:W-:Y:S01]  /*5990*/  IMAD.HI.U32 R12, R7, R9, R6 ;  /* 0x00000009070c7227 */ /* 0x000fe200078e0006 */
[----:B----4-:R-:W-:-:S07]  /*59a0*/  LEA R9, R5, UR6, 0x2 ;  /* 0x0000000605097c11 */ /* 0x010fce000f8e10ff */
.L_x_39057:
[----:B0-----:R-:W-:Y:S01]  /*59b0*/  IABS R6, UR5 ;  /* 0x0000000500067c13 */ /* 0x001fe20008000000 */
[----:B------:R-:W-:Y:S01]  /*59c0*/  VIADD R8, R8, 0x1 ;  /* 0x0000000108087836 */ /* 0x000fe20000000000 */
[----:B------:R-:W-:Y:S02]  /*59d0*/  IABS R7, R5 ;  /* 0x0000000500077213 */ /* 0x000fe40000000000 */
[----:B------:R-:W-:Y:S01]  /*59e0*/  IABS R14, UR5 ;  /* 0x00000005000e7c13 */ /* 0x000fe20008000000 */
[----:B------:R-:W-:Y:S02]  /*59f0*/  IMAD.MOV R11, RZ, RZ, -R6 ;  /* 0x000000ffff0b7224 */ /* 0x000fe400078e0a06 */
[----:B------:R-:W-:-:S04]  /*5a00*/  IMAD.HI.U32 R6, R12, R7, RZ ;  /* 0x000000070c067227 */ /* 0x000fc800078e00ff */
[----:B------:R-:W-:Y:S02]  /*5a10*/  IMAD R7, R6, R11, R7 ;  /* 0x0000000b06077224 */ /* 0x000fe400078e0207 */
[----:B------:R0:W2:Y:S03]  /*5a20*/  LDS R11, [R9] ;  /* 0x00000000090b7984 */ /* 0x0000a60000000800 */
[----:B------:R-:W-:Y:S01]  /*5a30*/  ISETP.GT.U32.AND P2, PT, R10, R7, PT ;  /* 0x000000070a00720c */ /* 0x000fe20003f44070 */
[----:B0-----:R-:W-:-:S12]  /*5a40*/  IMAD.IADD R9, R0, 0x1, R9 ;  /* 0x0000000100097824 */ /* 0x001fd800078e0209 */
[----:B------:R-:W-:Y:S02]  /*5a50*/  @!P2 IMAD.IADD R7, R7, 0x1, -R14 ;  /* 0x000000010707a824 */ /* 0x000fe400078e0a0e */
[----:B------:R-:W-:-:S03]  /*5a60*/  @!P2 VIADD R6, R6, 0x1 ;  /* 0x000000010606a836 */ /* 0x000fc60000000000 */
[----:B------:R-:W-:Y:S02]  /*5a70*/  ISETP.GE.U32.AND P1, PT, R7, R10, PT ;  /* 0x0000000a0700720c */ /* 0x000fe40003f26070 */
[----:B------:R-:W-:-:S04]  /*5a80*/  LOP3.LUT R7, R5, UR5, RZ, 0x3c, !PT ;  /* 0x0000000505077c12 */ /* 0x000fc8000f8e3cff */
[----:B------:R-:W-:-:S07]  /*5a90*/  ISETP.GE.AND P3, PT, R7, RZ, PT ;  /* 0x000000ff0700720c */ /* 0x000fce0003f66270 */
[----:B------:R-:W-:Y:S01]  /*5aa0*/  @P1 VIADD R6, R6, 0x1 ;  /* 0x0000000106061836 */ /* 0x000fe20000000000 */
[----:B------:R-:W-:-:S05]  /*5ab0*/  ISETP.NE.AND P1, PT, R8, RZ, PT ;  /* 0x000000ff0800720c */ /* 0x000fca0003f25270 */
[----:B------:R-:W-:-:S05]  /*5ac0*/  @!P3 IMAD.MOV R6, RZ, RZ, -R6 ;  /* 0x000000ffff06b224 */ /* 0x000fca00078e0a06 */
[----:B------:R-:W-:-:S05]  /*5ad0*/  SEL R7, R13, R6, !P4 ;  /* 0x000000060d077207 */ /* 0x000fca0006000000 */
[----:B------:R-:W-:Y:S02]  /*5ae0*/  IMAD.MOV R6, RZ, RZ, -R7 ;  /* 0x000000ffff067224 */ /* 0x000fe400078e0a07 */
[----:B------:R-:W-:Y:S02]  /*5af0*/  IMAD R7, R4, R7, UR4 ;  /* 0x0000000404077e24 */ /* 0x000fe4000f8e0207 */
[----:B------:R-:W-:Y:S02]  /*5b00*/  IMAD R6, R6, UR5, R5 ;  /* 0x0000000506067c24 */ /* 0x000fe4000f8e0205 */
[----:B------:R-:W-:Y:S02]  /*5b10*/  VIADD R5, R5, UR18 ;  /* 0x0000001205057c36 */ /* 0x000fe40008000000 */
[----:B------:R-:W-:-:S04]  /*5b20*/  IMAD.IADD R7, R6, 0x1, R7 ;  /* 0x0000000106077824 */ /* 0x000fc800078e0207 */
[----:B------:R-:W-:-:S05]  /*5b30*/  IMAD.WIDE R6, R7, 0x4, R2 ;  /* 0x0000000407067825 */ /* 0x000fca00078e0202 */
[----:B--2---:R0:W-:Y:S01]  /*5b40*/  STG.E desc[UR16][R6.64], R11 ;  /* 0x0000000b06007986 */ /* 0x0041e2000c101910 */
[----:B------:R-:W-:Y:S05]  /*5b50*/  @P1 BRA `(.L_x_39057) ;  /* 0xfffffffc00941947 */ /* 0x000fea000383ffff */
.L_x_39056:
[----:B------:R-:W-:Y:S05]  /*5b60*/  BSYNC.RECONVERGENT B0 ;  /* 0x0000000000007941 */ /* 0x000fea0003800200 */
.L_x_39055:
[----:B------:R-:W-:Y:S05]  /*5b70*/  @!P0 EXIT ;  /* 0x000000000000894d */ /* 0x000fea0003800000 */
[----:B0-----:R-:W-:Y:S01]  /*5b80*/  IABS R6, UR5 ;  /* 0x0000000500067c13 */ /* 0x001fe20008000000 */
[----:B------:R-:W0:Y:S01]  /*5b90*/  S2UR UR7, SR_CgaCtaId ;  /* 0x00000000000779c3 */ /* 0x000e220000008800 */
[----:B------:R-:W-:Y:S01]  /*5ba0*/  UMOV UR6, 0x400 ;  /* 0x0000040000067882 */ /* 0x000fe20000000000 */
[----:B------:R-:W-:Y:S01]  /*5bb0*/  ISETP.NE.AND P0, PT, RZ, UR5, PT ;  /* 0x00000005ff007c0c */ /* 0x000fe2000bf05270 */
[----:B------:R-:W2:Y:S01]  /*5bc0*/  I2F.RP R7, R6 ;  /* 0x0000000600077306 */ /* 0x000ea20000209400 */
[----:B------:R-:W-:Y:S01]  /*5bd0*/  UIADD3 UR6, UPT, UPT, UR6, 0x5080, URZ ;  /* 0x0000508006067890 */ /* 0x000fe2000fffe0ff */
[----:B------:R-:W-:-:S03]  /*5be0*/  VIADD R15, R5, UR18 ;  /* 0x00000012050f7c36 */ /* 0x000fc60008000000 */
[----:B------:R-:W4:Y:S08]  /*5bf0*/  LDC R8, c[0x0][0x360] ;  /* 0x0000d800ff087b82 */ /* 0x000f300000000800 */
[----:B------:R-:W1:Y:S01]  /*5c00*/  LDC.64 R2, c[0x0][0x3a0] ;  /* 0x0000e800ff027b82 */ /* 0x000e620000000a00 */
[----:B--2---:R-:W2:Y:S01]  /*5c10*/  MUFU.RCP R7, R7 ;  /* 0x0000000700077308 */ /* 0x004ea20000001000 */
[----:B0-----:R-:W-:Y:S01]  /*5c20*/  ULEA UR6, UR7, UR6, 0x18 ;  /* 0x0000000607067291 */ /* 0x001fe2000f8ec0ff */
[----:B----4-:R-:W-:-:S02]  /*5c30*/  IMAD R13, R8, 0x3, R5 ;  /* 0x00000003080d7824 */ /* 0x010fc400078e0205 */
[----:B--2---:R-:W-:-:S03]  /*5c40*/  VIADD R10, R7, 0xffffffe ;  /* 0x0ffffffe070a7836 */ /* 0x004fc60000000000 */
[----:B------:R-:W-:Y:S01]  /*5c50*/  LEA R7, R5, UR6, 0x2 ;  /* 0x0000000605077c11 */ /* 0x000fe2000f8e10ff */
[----:B------:R0:W2:Y:S02]  /*5c60*/  F2I.FTZ.U32.TRUNC.NTZ R11, R10 ;  /* 0x0000000a000b7305 */ /* 0x0000a4000021f000 */
[----:B0-----:R-:W-:Y:S02]  /*5c70*/  IMAD.MOV.U32 R10, RZ, RZ, RZ ;  /* 0x000000ffff0a7224 */ /* 0x001fe400078e00ff */
[----:B--2---:R-:W-:-:S04]  /*5c80*/  IMAD.MOV R9, RZ, RZ, -R11 ;  /* 0x000000ffff097224 */ /* 0x004fc800078e0a0b */
[----:B------:R-:W-:-:S04]  /*5c90*/  IMAD R9, R9, R6, RZ ;  /* 0x0000000609097224 */ /* 0x000fc800078e02ff */
[----:B------:R-:W-:Y:S01]  /*5ca0*/  IMAD.HI.U32 R9, R11, R9, R10 ;  /* 0x000000090b097227 */ /* 0x000fe200078e000a */
[----:B------:R-:W-:-:S03]  /*5cb0*/  LOP3.LUT R10, RZ, UR5, RZ, 0x33, !PT ;  /* 0x00000005ff0a7c12 */ /* 0x000fc6000f8e33ff */
[----:B-1----:R-:W-:-:S07]  /*5cc0*/  IMAD R11, R8, 0x2, R5 ;  /* 0x00000002080b7824 */ /* 0x002fce00078e0205 */
.L_x_39058:
[----:B0-----:R-:W-:Y:S01]  /*5cd0*/  IABS R23, UR5 ;  /* 0x0000000500177c13 */ /* 0x001fe20008000000 */
[----:B------:R0:W1:Y:S01]  /*5ce0*/  LDS R25, [R7] ;  /* 0x0000000007197984 */ /* 0x0000620000000800 */
[----:B------:R-:W-:Y:S02]  /*5cf0*/  IABS R12, UR5 ;  /* 0x00000005000c7c13 */ /* 0x000fe40008000000 */
[----:B------:R-:W2:Y:S01]  /*5d00*/  I2F.RP R14, R23 ;  /* 0x00000017000e7306 */ /* 0x000ea20000209400 */
[----:B------:R-:W-:Y:S02]  /*5d10*/  IABS R19, R5 ;  /* 0x0000000500137213 */ /* 0x000fe40000000000 */
[----:B------:R-:W-:Y:S01]  /*5d20*/  IMAD.MOV R22, RZ, RZ, -R12 ;  /* 0x000000ffff167224 */ /* 0x000fe200078e0a0c */
[----:B------:R-:W-:Y:S02]  /*5d30*/  LOP3.LUT R24, R5, UR5, RZ, 0x3c, !PT ;  /* 0x0000000505187c12 */ /* 0x000fe4000f8e3cff */
[----:B------:R-:W-:-:S02]  /*5d40*/  IMAD.HI.U32 R12, R9, R19, RZ ;  /* 0x00000013090c7227 */ /* 0x000fc400078e00ff */
[----:B------:R-:W-:Y:S02]  /*5d50*/  ISETP.GE.AND P4, PT, R24, RZ, PT ;  /* 0x000000ff1800720c */ /* 0x000fe40003f86270 */
[----:B------:R-:W-:Y:S01]  /*5d60*/  IMAD R19, R12, R22, R19 ;  /* 0x000000160c137224 */ /* 0x000fe200078e0213 */
[----:B--2---:R-:W2:Y:S04]  /*5d70*/  MUFU.RCP R14, R14 ;  /* 0x0000000e000e7308 */ /* 0x004ea80000001000 */
[----:B------:R-:W-:-:S13]  /*5d80*/  ISETP.GT.U32.AND P1, PT, R6, R19, PT ;  /* 0x000000130600720c */ /* 0x000fda0003f24070 */
[----:B------:R-:W-:Y:S02]  /*5d90*/  @!P1 IMAD.IADD R19, R19, 0x1, -R23 ;  /* 0x0000000113139824 */ /* 0x000fe400078e0a17 */
[----:B------:R-:W-:Y:S02]  /*5da0*/  @!P1 VIADD R12, R12, 0x1 ;  /* 0x000000010c0c9836 */ /* 0x000fe40000000000 */
[----:B--2---:R-:W-:Y:S01]  /*5db0*/  VIADD R16, R14, 0xffffffe ;  /* 0x0ffffffe0e107836 */ /* 0x004fe20000000000 */
[----:B------:R-:W-:Y:S02]  /*5dc0*/  IABS R14, R15 ;  /* 0x0000000f000e7213 */ /* 0x000fe40000000000 */
[----:B------:R-:W-:Y:S01]  /*5dd0*/  ISETP.GE.U32.AND P3, PT, R19, R6, PT ;  /* 0x000000061300720c */ /* 0x000fe20003f66070 */
[----:B------:R2:W4:Y:S02]  /*5de0*/  F2I.FTZ.U32.TRUNC.NTZ R17, R16 ;  /* 0x0000001000117305 */ /* 0x000524000021f000 */
[----:B--2---:R-:W-:-:S10]  /*5df0*/  IMAD.MOV.U32 R16, RZ, RZ, RZ ;  /* 0x000000ffff107224 */ /* 0x004fd400078e00ff */
[----:B------:R-:W-:Y:S02]  /*5e00*/  @P3 VIADD R12, R12, 0x1 ;  /* 0x000000010c0c3836 */ /* 0x000fe40000000000 */
[----:B----4-:R-:W-:Y:S02]  /*5e10*/  IMAD.MOV R18, RZ, RZ, -R17 ;  /* 0x000000ffff127224 */ /* 0x010fe400078e0a11 */
[----:B------:R-:W-:Y:S02]  /*5e20*/  @!P4 IMAD.MOV R12, RZ, RZ, -R12 ;  /* 0x000000ffff0cc224 */ /* 0x000fe400078e0a0c */
[----:B------:R-:W-:Y:S01]  /*5e30*/  IMAD R21, R18, R23, RZ ;  /* 0x0000001712157224 */ /* 0x000fe200078e02ff */
[----:B------:R-:W-:-:S03]  /*5e40*/  IABS R18, R11 ;  /* 0x0000000b00127213 */ /* 0x000fc60000000000 */
[----:B------:R-:W-:Y:S01]  /*5e50*/  IMAD.HI.U32 R20, R17, R21, R16 ;  /* 0x0000001511147227 */ /* 0x000fe200078e0010 */
[----:B------:R-:W-:-:S03]  /*5e60*/  IABS R21, R13 ;  /* 0x0000000d00157213 */ /* 0x000fc60000000000 */
[----:B------:R-:W-:-:S04]  /*5e70*/  IMAD.MOV.U32 R17, RZ, RZ, R14 ;  /* 0x000000ffff117224 */ /* 0x000fc800078e000e */
[----:B------:R-:W-:-:S04]  /*5e80*/  IMAD.HI.U32 R14, R20, R17, RZ ;  /* 0x00000011140e7227 */ /* 0x000fc800078e00ff */
[----:B------:R-:W-:Y:S02]  /*5e90*/  IMAD R16, R14, R22, R17 ;  /* 0x000000160e107224 */ /* 0x000fe400078e0211 */
[----:B------:R-:W-:-:S03]  /*5ea0*/  IMAD.HI.U32 R17, R20, R18, RZ ;  /* 0x0000001214117227 */ /* 0x000fc600078e00ff */
[----:B------:R-:W-:Y:S01]  /*5eb0*/  ISETP.GT.U32.AND P2, PT, R23, R16, PT ;  /* 0x000000101700720c */ /* 0x000fe20003f44070 */
[----:B------:R-:W-:-:S04]  /*5ec0*/  IMAD.HI.U32 R20, R20, R21, RZ ;  /* 0x0000001514147227 */ /* 0x000fc800078e00ff */
[-C--:B------:R-:W-:Y:S02]  /*5ed0*/  IMAD R18, R17, R22.reuse, R18 ;  /* 0x0000001611127224 */ /* 0x080fe400078e0212 */
[----:B------:R-:W-:Y:S02]  /*5ee0*/  IMAD R19, R20, R22, R21 ;  /* 0x0000001614137224 */ /* 0x000fe400078e0215 */
[----:B------:R-:W-:Y:S01]  /*5ef0*/  IMAD R21, R8, 0xc, R7 ;  /* 0x0000000c08157824 */ /* 0x000fe200078e0207 */
[C---:B------:R-:W-:Y:S02]  /*5f00*/  ISETP.GT.U32.AND P5, PT, R23.reuse, R18, PT ;  /* 0x000000121700720c */ /* 0x040fe40003fa4070 */
[----:B------:R-:W-:Y:S01]  /*5f10*/  ISETP.GT.U32.AND P1, PT, R23, R19, PT ;  /* 0x000000131700720c */ /* 0x000fe20003f24070 */
[----:B------:R-:W-:Y:S01]  /*5f20*/  @!P2 IMAD.IADD R16, R16, 0x1, -R23 ;  /* 0x000000011010a824 */ /* 0x000fe200078e0a17 */
[----:B------:R-:W-:Y:S01]  /*5f30*/  LDS R31, [R21] ;  /* 0x00000000151f7984 */ /* 0x000fe20000000800 */
[----:B------:R-:W-:-:S03]  /*5f40*/  @!P2 VIADD R14, R14, 0x1 ;  /* 0x000000010e0ea836 */ /* 0x000fc60000000000 */
[----:B------:R-:W-:Y:S02]  /*5f50*/  ISETP.GE.U32.AND P6, PT, R16, R23, PT ;  /* 0x000000171000720c */ /* 0x000fe40003fc6070 */
[----:B------:R-:W-:-:S03]  /*5f60*/  LOP3.LUT R16, R15, UR5, RZ, 0x3c, !PT ;  /* 0x000000050f107c12 */ /* 0x000fc6000f8e3cff */
[----:B------:R-:W-:Y:S01]  /*5f70*/  @!P5 IMAD.IADD R18, R18, 0x1, -R23 ;  /* 0x000000011212d824 */ /* 0x000fe200078e0a17 */
[----:B------:R-:W-:Y:S01]  /*5f80*/  ISETP.GE.AND P3, PT, R16, RZ, PT ;  /* 0x000000ff1000720c */ /* 0x000fe20003f66270 */
[----:B------:R-:W-:Y:S01]  /*5f90*/  @!P5 VIADD R17, R17, 0x1 ;  /* 0x000000011111d836 */ /* 0x000fe20000000000 */
[----:B------:R-:W-:Y:S01]  /*5fa0*/  LOP3.LUT R16, R11, UR5, RZ, 0x3c, !PT ;  /* 0x000000050b107c12 */ /* 0x000fe2000f8e3cff */
[----:B------:R-:W-:Y:S01]  /*5fb0*/  @!P1 VIADD R20, R20, 0x1 ;  /* 0x0000000114149836 */ /* 0x000fe20000000000 */
[-C--:B------:R-:W-:Y:S02]  /*5fc0*/  @!P1 IADD3 R19, PT, PT, R19, -R23.reuse, RZ ;  /* 0x8000001713139210 */ /* 0x080fe40007ffe0ff */
[-C--:B------:R-:W-:Y:S01]  /*5fd0*/  ISETP.GE.U32.AND P4, PT, R18, R23.reuse, PT ;  /* 0x000000171200720c */ /* 0x080fe20003f86070 */
[----:B------:R-:W-:Y:S01]  /*5fe0*/  @P6 VIADD R14, R14, 0x1 ;  /* 0x000000010e0e6836 */ /* 0x000fe20000000000 */
[----:B------:R-:W-:Y:S01]  /*5ff0*/  ISETP.GE.AND P2, PT, R16, RZ, PT ;  /* 0x000000ff1000720c */ /* 0x000fe20003f46270 */
[--C-:B------:R-:W-:Y:S01]  /*6000*/  IMAD.IADD R16, R0, 0x1, R7.reuse ;  /* 0x0000000100107824 */ /* 0x100fe200078e0207 */
[----:B------:R-:W-:Y:S01]  /*6010*/  ISETP.GE.U32.AND P6, PT, R19, R23, PT ;  /* 0x000000171300720c */ /* 0x000fe20003fc6070 */
[C-C-:B------:R-:W-:Y:S01]  /*6020*/  IMAD R19, R8.reuse, 0x8, R7.reuse ;  /* 0x0000000808137824 */ /* 0x140fe200078e0207 */
[----:B------:R-:W-:Y:S01]  /*6030*/  LOP3.LUT R18, R13, UR5, RZ, 0x3c, !PT ;  /* 0x000000050d127c12 */ /* 0x000fe2000f8e3cff */
[----:B------:R-:W-:Y:S01]  /*6040*/  @!P3 IMAD.MOV R14, RZ, RZ, -R14 ;  /* 0x000000ffff0eb224 */ /* 0x000fe200078e0a0e */
[----:B------:R-:W2:Y:S01]  /*6050*/  LDS R27, [R16] ;  /* 0x00000000101b7984 */ /* 0x000ea20000000800 */
[----:B------:R-:W-:Y:S01]  /*6060*/  ISETP.NE.AND P1, PT, RZ, UR5, PT ;  /* 0x00000005ff007c0c */ /* 0x000fe2000bf25270 */
[----:B0-----:R-:W-:Y:S01]  /*6070*/  IMAD R7, R8, 0x10, R7 ;  /* 0x0000001008077824 */ /* 0x001fe200078e0207 */
[----:B------:R-:W-:Y:S01]  /*6080*/  ISETP.GE.AND P5, PT, R18, RZ, PT ;  /* 0x000000ff1200720c */ /* 0x000fe20003fa6270 */
[----:B------:R0:W4:Y:S01]  /*6090*/  LDS R29, [R19] ;  /* 0x00000000131d7984 */ /* 0x0001220000000800 */
[----:B------:R-:W-:Y:S01]  /*60a0*/  @P4 VIADD R17, R17, 0x1 ;  /* 0x0000000111114836 */ /* 0x000fe20000000000 */
[----:B------:R-:W-:-:S03]  /*60b0*/  LOP3.LUT R23, RZ, UR5, RZ, 0x33, !PT ;  /* 0x00000005ff177c12 */ /* 0x000fc6000f8e33ff */
[----:B------:R-:W-:Y:S01]  /*60c0*/  IMAD.MOV.U32 R18, RZ, RZ, R17 ;  /* 0x000000ffff127224 */ /* 0x000fe200078e0011 */
[C---:B------:R-:W-:Y:S01]  /*60d0*/  SEL R17, R23.reuse, R12, !P1 ;  /* 0x0000000c17117207 */ /* 0x040fe20004800000 */
[----:B------:R-:W-:Y:S01]  /*60e0*/  @P6 VIADD R20, R20, 0x1 ;  /* 0x0000000114146836 */ /* 0x000fe20000000000 */
[C---:B0-----:R-:W-:Y:S01]  /*60f0*/  SEL R19, R23.reuse, R14, !P1 ;  /* 0x0000000e17137207 */ /* 0x041fe20004800000 */
[----:B------:R-:W-:Y:S02]  /*6100*/  @!P2 IMAD.MOV R18, RZ, RZ, -R18 ;  /* 0x000000ffff12a224 */ /* 0x000fe400078e0a12 */
[----:B------:R-:W-:Y:S02]  /*6110*/  IMAD.MOV R12, RZ, RZ, -R17 ;  /* 0x000000ffff0c7224 */ /* 0x000fe400078e0a11 */
[----:B------:R-:W-:Y:S01]  /*6120*/  @!P5 IMAD.MOV R20, RZ, RZ, -R20 ;  /* 0x000000ffff14d224 */ /* 0x000fe200078e0a14 */
[----:B------:R-:W-:Y:S01]  /*6130*/  SEL R21, R23, R18, !P1 ;  /* 0x0000001217157207 */ /* 0x000fe20004800000 */
[----:B------:R-:W-:-:S02]  /*6140*/  IMAD.MOV R14, RZ, RZ, -R19 ;  /* 0x000000ffff0e7224 */ /* 0x000fc400078e0a13 */
[----:B------:R-:W-:Y:S01]  /*6150*/  IMAD R17, R4, R17, UR4 ;  /* 0x0000000404117e24 */ /* 0x000fe2000f8e0211 */
[----:B------:R-:W-:Y:S01]  /*6160*/  SEL R23, R10, R20, !P0 ;  /* 0x000000140a177207 */ /* 0x000fe20004000000 */
[----:B------:R-:W-:Y:S02]  /*6170*/  IMAD.MOV R16, RZ, RZ, -R21 ;  /* 0x000000ffff107224 */ /* 0x000fe400078e0a15 */
[----:B------:R-:W-:Y:S01]  /*6180*/  IMAD R12, R12, UR5, R5 ;  /* 0x000000050c0c7c24 */ /* 0x000fe2000f8e0205 */
[--C-:B------:R-:W-:Y:S01]  /*6190*/  IADD3 R5, PT, PT, R5, UR18, R8.reuse ;  /* 0x0000001205057c10 */ /* 0x100fe2000fffe008 */
[----:B------:R-:W-:Y:S02]  /*61a0*/  IMAD.MOV R18, RZ, RZ, -R23 ;  /* 0x000000ffff127224 */ /* 0x000fe400078e0a17 */
[----:B------:R-:W-:Y:S01]  /*61b0*/  IMAD R19, R4, R19, UR4 ;  /* 0x0000000404137e24 */ /* 0x000fe2000f8e0213 */
[----:B------:R-:W-:Y:S01]  /*61c0*/  IADD3 R5, PT, PT, R5, UR18, R8 ;  /* 0x0000001205057c10 */ /* 0x000fe2000fffe008 */
[----:B------:R-:W-:-:S02]  /*61d0*/  IMAD R14, R14, UR5, R15 ;  /* 0x000000050e0e7c24 */ /* 0x000fc4000f8e020f */
[----:B------:R-:W-:Y:S01]  /*61e0*/  IMAD R21, R4, R21, UR4 ;  /* 0x0000000404157e24 */ /* 0x000fe2000f8e0215 */
[----:B------:R-:W-:Y:S01]  /*61f0*/  ISETP.GE.U32.AND P1, PT, R5, 0x100, PT ;  /* 0x000001000500780c */ /* 0x000fe20003f26070 */
[----:B------:R-:W-:Y:S02]  /*6200*/  IMAD R16, R16, UR5, R11 ;  /* 0x0000000510107c24 */ /* 0x000fe4000f8e020b */
[----:B------:R-:W-:Y:S02]  /*6210*/  IMAD R23, R4, R23, UR4 ;  /* 0x0000000404177e24 */ /* 0x000fe4000f8e0217 */
[----:B------:R-:W-:Y:S02]  /*6220*/  IMAD R18, R18, UR5, R13 ;  /* 0x0000000512127c24 */ /* 0x000fe4000f8e020d */
[----:B------:R-:W-:Y:S02]  /*6230*/  IMAD.IADD R17, R12, 0x1, R17 ;  /* 0x000000010c117824 */ /* 0x000fe400078e0211 */
[----:B------:R-:W-:-:S02]  /*6240*/  IMAD.IADD R19, R14, 0x1, R19 ;  /* 0x000000010e137824 */ /* 0x000fc400078e0213 */
[----:B------:R-:W-:Y:S02]  /*6250*/  IMAD.IADD R21, R16, 0x1, R21 ;  /* 0x0000000110157824 */ /* 0x000fe400078e0215 */
[----:B------:R-:W-:Y:S02]  /*6260*/  IMAD.IADD R23, R18, 0x1, R23 ;  /* 0x0000000112177824 */ /* 0x000fe400078e0217 */
[----:B------:R-:W-:-:S04]  /*6270*/  IMAD.WIDE R16, R17, 0x4, R2 ;  /* 0x0000000411107825 */ /* 0x000fc800078e0202 */
[--C-:B------:R-:W-:Y:S01]  /*6280*/  IMAD.WIDE R18, R19, 0x4, R2.reuse ;  /* 0x0000000413127825 */ /* 0x100fe200078e0202 */
[----:B-1----:R0:W-:Y:S03]  /*6290*/  STG.E desc[UR16][R16.64], R25 ;  /* 0x0000001910007986 */ /* 0x0021e6000c101910 */
[--C-:B------:R-:W-:Y:S01]  /*62a0*/  IMAD.WIDE R20, R21, 0x4, R2.reuse ;  /* 0x0000000415147825 */ /* 0x100fe200078e0202 */
[----:B--2---:R0:W-:Y:S03]  /*62b0*/  STG.E desc[UR16][R18.64], R27 ;  /* 0x0000001b12007986 */ /* 0x0041e6000c101910 */
[----:B------:R-:W-:Y:S01]  /*62c0*/  IMAD.WIDE R22, R23, 0x4, R2 ;  /* 0x0000000417167825 */ /* 0x000fe200078e0202 */
[----:B----4-:R0:W-:Y:S03]  /*62d0*/  STG.E desc[UR16][R20.64], R29 ;  /* 0x0000001d14007986 */ /* 0x0101e6000c101910 */
[C---:B------:R-:W-:Y:S01]  /*62e0*/  IMAD.IADD R11, R0.reuse, 0x1, R11 ;  /* 0x00000001000b7824 */ /* 0x040fe200078e020b */
[----:B------:R0:W-:Y:S01]  /*62f0*/  STG.E desc[UR16][R22.64], R31 ;  /* 0x0000001f16007986 */ /* 0x0001e2000c101910 */
[----:B------:R-:W-:-:S02]  /*6300*/  IMAD.IADD R13, R0, 0x1, R13 ;  /* 0x00000001000d7824 */ /* 0x000fc400078e020d */
[----:B------:R-:W-:Y:S01]  /*6310*/  IMAD.IADD R15, R0, 0x1, R15 ;  /* 0x00000001000f7824 */ /* 0x000fe200078e020f */
[----:B------:R-:W-:Y:S06]  /*6320*/  @!P1 BRA `(.L_x_39058) ;  /* 0xfffffff800689947 */ /* 0x000fec000383ffff */
[----:B------:R-:W-:Y:S05]  /*6330*/  EXIT ;  /* 0x000000000000794d */ /* 0x000fea0003800000 */
        .weak           $__internal_175_$__cuda_sm20_div_u16
        .type           $__internal_175_$__cuda_sm20_div_u16,@function
        .size           $__internal_175_$__cuda_sm20_div_u16,(.L_x_58126 - $__internal_175_$__cuda_sm20_div_u16)
$__internal_175_$__cuda_sm20_div_u16:
        /* <DEDUP_REMOVED lines=19> */
[----:B------:R-:W-:Y:S06]  /*6470*/  RET.REL.NODEC R6 `(_Z9cuda_gemmIiLi256ELi1ELi1ELi1024ELi128ELi128ELi32ELi0ELi0EEviiiPT_S1_S1_ii) ;  /* 0xffffff9806e07950 */ /* 0x000fec0003c3ffff */
.L_x_39059:
        /* <DEDUP_REMOVED lines=16> */
.L_x_58126:


//--------------------- .text._Z9cuda_gemmIiLi256ELi1ELi1ELi1024ELi64ELi64ELi32ELi1ELi1EEviiiPT_S1_S1_ii --------------------------
	.section	.text._Z9cuda_gemmIiLi256ELi1ELi1ELi1024ELi64ELi64ELi32ELi1ELi1EEviiiPT_S1_S1_ii,"ax",@progbits
	.align	128
        .global         _Z9cuda_gemmIiLi256ELi1ELi1ELi1024ELi64ELi64ELi32ELi1ELi1EEviiiPT_S1_S1_ii
        .type           _Z9cuda_gemmIiLi256ELi1ELi1ELi1024ELi64ELi64ELi32ELi1ELi1EEviiiPT_S1_S1_ii,@function
        .size           _Z9cuda_gemmIiLi256ELi1ELi1ELi1024ELi64ELi64ELi32ELi1ELi1EEviiiPT_S1_S1_ii,(.L_x_58127 - _Z9cuda_gemmIiLi256ELi1ELi1ELi1024ELi64ELi64ELi32ELi1ELi1EEviiiPT_S1_S1_ii)
        .other          _Z9cuda_gemmIiLi256ELi1ELi1ELi1024ELi64ELi64ELi32ELi1ELi1EEviiiPT_S1_S1_ii,@"STO_CUDA_ENTRY STV_DEFAULT"
_Z9cuda_gemmIiLi256ELi1ELi1ELi1024ELi64ELi64ELi32ELi1ELi1EEviiiPT_S1_S1_ii:
.text._Z9cuda_gemmIiLi256ELi1ELi1ELi1024ELi64ELi64ELi32ELi1ELi1EEviiiPT_S1_S1_ii:
        /* <DEDUP_REMOVED lines=11> */
[----:B------:R-:W-:Y:S02]  /*00b0*/  LOP3.LUT R5, R3, 0x1f, RZ, 0xc0, !PT ;  /* 0x0000001f03057812 */ /* 0x000fe400078ec0ff */
[----:B------:R-:W-:Y:S02]  /*00c0*/  SHF.R.U32.HI R8, RZ, 0x2, R3 ;  /* 0x00000002ff087819 */ /* 0x000fe40000011603 */
[----:B------:R-:W-:Y:S01]  /*00d0*/  LOP3.LUT R9, R7, 0x3ff, RZ, 0x3c, !PT ;  /* 0x000003ff07097812 */ /* 0x000fe200078e3cff */
[----:B-1----:R-:W-:-:S03]  /*00e0*/  IMAD R6, R4, 0x20, R5 ;  /* 0x0000002004067824 */ /* 0x002fc600078e0205 */
[----:B------:R-:W-:-:S07]  /*00f0*/  LOP3.LUT R15, R9, 0xffff, RZ, 0xc0, !PT ;  /* 0x0000ffff090f7812 */ /* 0x000fce00078ec0ff */
[----:B------:R-:W-:Y:S05]  /*0100*/  CALL.REL.NOINC `($__internal_176_$__cuda_sm20_div_u16) ;  /* 0x0000001800707944 */ /* 0x000fea0003c00000 */
[----:B------:R-:W-:Y:S01]  /*0110*/  LOP3.LUT R19, R16, 0x3, RZ, 0xc0, !PT ;  /* 0x0000000310137812 */ /* 0x000fe200078ec0ff */
[----:B------:R-:W0:Y:S01]  /*0120*/  LDCU.64 UR6, c[0x0][0x358] ;  /* 0x00006b00ff0677ac */ /* 0x000e220008000a00 */
[----:B------:R-:W-:Y:S01]  /*0130*/  BSSY.RECONVERGENT B0, `(.L_x_39060) ;  /* 0x0000015000007945 */ /* 0x000fe20003800200 */
[----:B------:R-:W-:Y:S01]  /*0140*/  IMAD.MOV.U32 R9, RZ, RZ, R3 ;  /* 0x000000ffff097224 */ /* 0x000fe200078e0003 */
[----:B------:R-:W-:-:S13]  /*0150*/  ISETP.NE.AND P0, PT, R19, 0x2, PT ;  /* 0x000000021300780c */ /* 0x000fda0003f05270 */
[----:B------:R-:W-:Y:S05]  /*0160*/  @!P0 BRA `(.L_x_39061) ;  /* 0x0000000000448947 */ /* 0x000fea0003800000 */
[----:B------:R-:W1:Y:S01]  /*0170*/  S2R R16, SR_CgaCtaId ;  /* 0x0000000000107919 */ /* 0x000e620000008800 */
[----:B------:R-:W2:Y:S01]  /*0180*/  LDC.64 R10, c[0x0][0x390] ;  /* 0x0000e400ff0a7b82 */ /* 0x000ea20000000a00 */
[----:B------:R-:W-:Y:S01]  /*0190*/  MOV R9, 0x400 ;  /* 0x0000040000097802 */ /* 0x000fe20000000f00 */
[----:B------:R-:W-:-:S03]  /*01a0*/  IMAD.MOV.U32 R14, RZ, RZ, RZ ;  /* 0x000000ffff0e7224 */ /* 0x000fc600078e00ff */
[----:B------:R-:W-:-:S04]  /*01b0*/  IADD3 R9, PT, PT, R9, 0x2080, RZ ;  /* 0x0000208009097810 */ /* 0x000fc80007ffe0ff */
[----:B-1----:R-:W-:Y:S01]  /*01c0*/  LEA R16, R16, R9, 0x18 ;  /* 0x0000000910107211 */ /* 0x002fe200078ec0ff */
[----:B------:R-:W-:-:S07]  /*01d0*/  IMAD.MOV.U32 R9, RZ, RZ, R3 ;  /* 0x000000ffff097224 */ /* 0x000fce00078e0003 */
.L_x_39062:
[----:B------:R-:W-:-:S04]  /*01e0*/  IMAD R13, R0, 0x400, R9 ;  /* 0x00000400000d7824 */ /* 0x000fc800078e0209 */
[----:B-12---:R-:W-:-:S06]  /*01f0*/  IMAD.WIDE.U32 R12, R13, 0x4, R10 ;  /* 0x000000040d0c7825 */ /* 0x006fcc00078e000a */
[----:B0-----:R-:W2:Y:S01]  /*0200*/  LDG.E R12, desc[UR6][R12.64] ;  /* 0x000000060c0c7981 */ /* 0x001ea2000c1e1900 */
[----:B------:R-:W-:Y:S01]  /*0210*/  LEA R15, R9, R16, 0x2 ;  /* 0x00000010090f7211 */ /* 0x000fe200078e10ff */
[----:B------:R-:W-:Y:S02]  /*0220*/  VIADD R14, R14, 0x1 ;  /* 0x000000010e0e7836 */ /* 0x000fe40000000000 */
[----:B------:R-:W-:-:S03]  /*0230*/  IMAD.IADD R9, R2, 0x1, R9 ;  /* 0x0000000102097824 */ /* 0x000fc600078e0209 */
[----:B------:R-:W-:-:S04]  /*0240*/  LOP3.LUT R17, R14, R19, RZ, 0x3c, !PT ;  /* 0x000000130e117212 */ /* 0x000fc800078e3cff */
[----:B------:R-:W-:Y:S01]  /*0250*/  ISETP.NE.AND P0, PT, R17, 0x2, PT ;  /* 0x000000021100780c */ /* 0x000fe20003f05270 */
[----:B--2---:R1:W-:-:S12]  /*0260*/  STS [R15], R12 ;  /* 0x0000000c0f007388 */ /* 0x0043d80000000800 */
[----:B------:R-:W-:Y:S05]  /*0270*/  @P0 BRA `(.L_x_39062) ;  /* 0xfffffffc00d80947 */ /* 0x000fea000383ffff */
.L_x_39061:
[----:B0-----:R-:W-:Y:S05]  /*0280*/  BSYNC.RECONVERGENT B0 ;  /* 0x0000000000007941 */ /* 0x001fea0003800200 */
.L_x_39060:
[----:B------:R-:W0:Y:S01]  /*0290*/  S2UR UR5, SR_CgaCtaId ;  /* 0x00000000000579c3 */ /* 0x000e220000008800 */
[----:B------:R-:W-:Y:S01]  /*02a0*/  UMOV UR4, 0x400 ;  /* 0x0000040000047882 */ /* 0x000fe20000000000 */
[----:B------:R-:W-:Y:S01]  /*02b0*/  BSSY.RECONVERGENT B0, `(.L_x_39063) ;  /* 0x000001a000007945 */ /* 0x000fe20003800200 */
[----:B------:R-:W-:Y:S01]  /*02c0*/  UIADD3 UR4, UPT, UPT, UR4, 0x2080, URZ ;  /* 0x0000208004047890 */ /* 0x000fe2000fffe0ff */
[----:B------:R-:W-:-:S04]  /*02d0*/  IMAD R23, R0, 0x400, R9 ;  /* 0x0000040000177824 */ /* 0x000fc800078e0209 */
[----:B------:R-:W2:Y:S01]  /*02e0*/  LDC.64 R10, c[0x0][0x390] ;  /* 0x0000e400ff0a7b82 */ /* 0x000ea20000000a00 */
[----:B0-----:R-:W-:-:S06]  /*02f0*/  ULEA UR4, UR5, UR4, 0x18 ;  /* 0x0000000405047291 */ /* 0x001fcc000f8ec0ff */
[----:B------:R-:W-:-:S07]  /*0300*/  LEA R21, R9, UR4, 0x2 ;  /* 0x0000000409157c11 */ /* 0x000fce000f8e10ff */
.L_x_39064:
[----:B-12---:R-:W-:-:S04]  /*0310*/  IMAD.WIDE R14, R23, 0x4, R10 ;  /* 0x00000004170e7825 */ /* 0x006fc800078e020a */
[----:B---3--:R-:W-:-:S04]  /*0320*/  IMAD.WIDE.U32 R16, R2, 0x4, R14 ;  /* 0x0000000402107825 */ /* 0x008fc800078e000e */
        /* <DEDUP_REMOVED lines=19> */
.L_x_39063:
[----:B------:R-:W-:Y:S01]  /*0460*/  IMAD.MOV R7, RZ, RZ, -R7 ;  /* 0x000000ffff077224 */ /* 0x000fe200078e0a07 */
[----:B---3--:R-:W-:Y:S02]  /*0470*/  LOP3.LUT R16, R2, 0xffff, RZ, 0xc0, !PT ;  /* 0x0000ffff02107812 */ /* 0x008fe400078ec0ff */
[----:B------:R-:W-:Y:S02]  /*0480*/  MOV R17, 0x4d0 ;  /* 0x000004d000117802 */ /* 0x000fe40000000f00 */
[----:B------:R-:W-:-:S05]  /*0490*/  PRMT R7, R7, 0x7710, RZ ;  /* 0x0000771007077816 */ /* 0x000fca00000000ff */
[----:B------:R-:W-:-:S05]  /*04a0*/  VIADD R7, R7, 0x1ff ;  /* 0x000001ff07077836 */ /* 0x000fca0000000000 */
[----:B------:R-:W-:-:S07]  /*04b0*/  LOP3.LUT R15, R7, 0xffff, RZ, 0xc0, !PT ;  /* 0x0000ffff070f7812 */ /* 0x000fce00078ec0ff */
[----:B------:R-:W-:Y:S05]  /*04c0*/  CALL.REL.NOINC `($__internal_176_$__cuda_sm20_div_u16) ;  /* 0x0000001400807944 */ /* 0x000fea0003c00000 */
[----:B------:R-:W0:Y:S01]  /*04d0*/  S2R R9, SR_CgaCtaId ;  /* 0x0000000000097919 */ /* 0x000e220000008800 */
[C---:B------:R-:W-:Y:S01]  /*04e0*/  LOP3.LUT R25, R16.reuse, 0x3, RZ, 0xc0, !PT ;  /* 0x0000000310197812 */ /* 0x040fe200078ec0ff */
[----:B------:R-:W-:Y:S01]  /*04f0*/  BSSY.RECONVERGENT B0, `(.L_x_39065) ;  /* 0x000001a000007945 */ /* 0x000fe20003800200 */
[----:B------:R-:W-:Y:S02]  /*0500*/  LOP3.LUT R7, R16, 0xffff, RZ, 0xc0, !PT ;  /* 0x0000ffff10077812 */ /* 0x000fe400078ec0ff */
[----:B------:R-:W-:Y:S02]  /*0510*/  ISETP.NE.AND P0, PT, R25, 0x2, PT ;  /* 0x000000021900780c */ /* 0x000fe40003f05270 */
[----:B------:R-:W-:Y:S02]  /*0520*/  ISETP.GE.U32.AND P1, PT, R7, 0x2, PT ;  /* 0x000000020700780c */ /* 0x000fe40003f26070 */
[----:B------:R-:W-:Y:S02]  /*0530*/  MOV R12, 0x400 ;  /* 0x00000400000c7802 */ /* 0x000fe40000000f00 */
[----:B------:R-:W-:-:S02]  /*0540*/  SHF.R.U32.HI R10, RZ, 0x5, R3 ;  /* 0x00000005ff0a7819 */ /* 0x000fc40000011603 */
[----:B------:R-:W-:-:S05]  /*0550*/  SHF.R.U32.HI R7, RZ, 0x5, R2 ;  /* 0x00000005ff077819 */ /* 0x000fca0000011602 */
[----:B------:R-:W-:-:S05]  /*0560*/  IMAD.IADD R11, R10, 0x1, R7 ;  /* 0x000000010a0b7824 */ /* 0x000fca00078e0207 */
[----:B------:R-:W-:Y:S02]  /*0570*/  LOP3.LUT R15, R11, 0x3f, RZ, 0x3c, !PT ;  /* 0x0000003f0b0f7812 */ /* 0x000fe400078e3cff */
[----:B0-----:R-:W-:-:S05]  /*0580*/  LEA R12, R9, R12, 0x18 ;  /* 0x0000000c090c7211 */ /* 0x001fca00078ec0ff */
[----:B------:R-:W-:Y:S01]  /*0590*/  IMAD R9, R5, 0x104, R12 ;  /* 0x0000010405097824 */ /* 0x000fe200078e020c */
[----:B------:R-:W-:Y:S01]  /*05a0*/  MOV R5, R3 ;  /* 0x0000000300057202 */ /* 0x000fe20000000f00 */
[----:B------:R-:W-:Y:S06]  /*05b0*/  @!P0 BRA `(.L_x_39066) ;  /* 0x0000000000348947 */ /* 0x000fec0003800000 */
[----:B------:R-:W0:Y:S01]  /*05c0*/  S2UR UR5, SR_CgaCtaId ;  /* 0x00000000000579c3 */ /* 0x000e220000008800 */
[----:B------:R-:W-:Y:S01]  /*05d0*/  UMOV UR4, 0x400 ;  /* 0x0000040000047882 */ /* 0x000fe20000000000 */
[----:B------:R-:W-:Y:S01]  /*05e0*/  LOP3.LUT R12, R25, 0x2, RZ, 0x3c, !PT ;  /* 0x00000002190c7812 */ /* 0x000fe200078e3cff */
[----:B------:R-:W-:-:S04]  /*05f0*/  UIADD3 UR4, UPT, UPT, UR4, 0x3080, URZ ;  /* 0x0000308004047890 */ /* 0x000fc8000fffe0ff */
[----:B------:R-:W-:Y:S02]  /*0600*/  IMAD R5, R12, R2, R3 ;  /* 0x000000020c057224 */ /* 0x000fe400078e0203 */
[----:B------:R-:W-:Y:S01]  /*0610*/  IMAD.MOV R12, RZ, RZ, -R12 ;  /* 0x000000ffff0c7224 */ /* 0x000fe200078e0a0c */
[----:B0-----:R-:W-:-:S06]  /*0620*/  ULEA UR4, UR5, UR4, 0x18 ;  /* 0x0000000405047291 */ /* 0x001fcc000f8ec0ff */
[----:B------:R-:W-:-:S07]  /*0630*/  LEA R11, R3, UR4, 0x2 ;  /* 0x00000004030b7c11 */ /* 0x000fce000f8e10ff */
.L_x_39067:
[----:B------:R-:W-:Y:S01]  /*0640*/  VIADD R12, R12, 0x1 ;  /* 0x000000010c0c7836 */ /* 0x000fe20000000000 */
[----:B------:R0:W-:Y:S04]  /*0650*/  STS [R11], RZ ;  /* 0x000000ff0b007388 */ /* 0x0001e80000000800 */
[----:B------:R-:W-:Y:S01]  /*0660*/  ISETP.NE.AND P0, PT, R12, RZ, PT ;  /* 0x000000ff0c00720c */ /* 0x000fe20003f05270 */
[----:B0-----:R-:W-:-:S12]  /*0670*/  IMAD R11, R2, 0x4, R11 ;  /* 0x00000004020b7824 */ /* 0x001fd800078e020b */
[----:B------:R-:W-:Y:S05]  /*0680*/  @P0 BRA `(.L_x_39067) ;  /* 0xfffffffc00ec0947 */ /* 0x000fea000383ffff */
.L_x_39066:
[----:B------:R-:W-:Y:S05]  /*0690*/  BSYNC.RECONVERGENT B0 ;  /* 0x0000000000007941 */ /* 0x000fea0003800200 */
.L_x_39065:
[----:B------:R-:W-:Y:S04]  /*06a0*/  BSSY.RECONVERGENT B0, `(.L_x_39068) ;  /* 0x0000012000007945 */ /* 0x000fe80003800200 */
[----:B------:R-:W-:Y:S05]  /*06b0*/  @!P1 BRA `(.L_x_39069) ;  /* 0x0000000000409947 */ /* 0x000fea0003800000 */
[----:B------:R-:W0:Y:S01]  /*06c0*/  S2UR UR5, SR_CgaCtaId ;  /* 0x00000000000579c3 */ /* 0x000e220000008800 */
[----:B------:R-:W-:Y:S02]  /*06d0*/  UMOV UR4, 0x400 ;  /* 0x0000040000047882 */ /* 0x000fe40000000000 */
[----:B------:R-:W-:-:S04]  /*06e0*/  UIADD3 UR4, UPT, UPT, UR4, 0x3080, URZ ;  /* 0x0000308004047890 */ /* 0x000fc8000fffe0ff */
[----:B0-----:R-:W-:-:S06]  /*06f0*/  ULEA UR4, UR5, UR4, 0x18 ;  /* 0x0000000405047291 */ /* 0x001fcc000f8ec0ff */
[----:B------:R-:W-:-:S07]  /*0700*/  LEA R11, R5, UR4, 0x2 ;  /* 0x00000004050b7c11 */ /* 0x000fce000f8e10ff */
.L_x_39070:
[C---:B------:R-:W-:Y:S01]  /*0710*/  LEA R12, R2.reuse, R11, 0x2 ;  /* 0x0000000b020c7211 */ /* 0x040fe200078e10ff */
[C-C-:B------:R-:W-:Y:S01]  /*0720*/  IMAD R13, R2.reuse, 0x8, R11.reuse ;  /* 0x00000008020d7824 */ /* 0x140fe200078e020b */
[----:B------:R0:W-:Y:S01]  /*0730*/  STS [R11], RZ ;  /* 0x000000ff0b007388 */ /* 0x0001e20000000800 */
[C---:B------:R-:W-:Y:S02]  /*0740*/  IMAD R14, R2.reuse, 0xc, R11 ;  /* 0x0000000c020e7824 */ /* 0x040fe400078e020b */
[C---:B------:R-:W-:Y:S01]  /*0750*/  IMAD R5, R2.reuse, 0x4, R5 ;  /* 0x0000000402057824 */ /* 0x040fe200078e0205 */
[----:B------:R1:W-:Y:S04]  /*0760*/  STS [R12], RZ ;  /* 0x000000ff0c007388 */ /* 0x0003e80000000800 */
[----:B------:R1:W-:Y:S01]  /*0770*/  STS [R13], RZ ;  /* 0x000000ff0d007388 */ /* 0x0003e20000000800 */
[----:B------:R-:W-:Y:S01]  /*0780*/  ISETP.GE.U32.AND P0, PT, R5, 0x200, PT ;  /* 0x000002000500780c */ /* 0x000fe20003f06070 */
[----:B0-----:R-:W-:-:S02]  /*0790*/  IMAD R11, R2, 0x10, R11 ;  /* 0x00000010020b7824 */ /* 0x001fc400078e020b */
[----:B------:R1:W-:Y:S10]  /*07a0*/  STS [R14], RZ ;  /* 0x000000ff0e007388 */ /* 0x0003f40000000800 */
[----:B-1----:R-:W-:Y:S05]  /*07b0*/  @!P0 BRA `(.L_x_39070) ;  /* 0xfffffffc00d48947 */ /* 0x002fea000383ffff */
.L_x_39069:
[----:B------:R-:W-:Y:S05]  /*07c0*/  BSYNC.RECONVERGENT B0 ;  /* 0x0000000000007941 */ /* 0x000fea0003800200 */
.L_x_39068:
[----:B------:R-:W-:Y:S02]  /*07d0*/  MOV R5, R16 ;  /* 0x0000001000057202 */ /* 0x000fe40000000f00 */
[----:B------:R-:W-:Y:S02]  /*07e0*/  LOP3.LUT R16, R7, 0xff, RZ, 0xc0, !PT ;  /* 0x000000ff07107812 */ /* 0x000fe400078ec0ff */
[----:B------:R-:W-:Y:S02]  /*07f0*/  LOP3.LUT R15, R15, 0xff, RZ, 0xc0, !PT ;  /* 0x000000ff0f0f7812 */ /* 0x000fe400078ec0ff */
[----:B------:R-:W-:-:S07]  /*0800*/  MOV R17, 0x820 ;  /* 0x0000082000117802 */ /* 0x000fce0000000f00 */
[----:B------:R-:W-:Y:S05]  /*0810*/  CALL.REL.NOINC `($__internal_176_$__cuda_sm20_div_u16) ;  /* 0x0000001000ac7944 */ /* 0x000fea0003c00000 */
[----:B------:R-:W0:Y:S01]  /*0820*/  LDC.64 R12, c[0x0][0x398] ;  /* 0x0000e600ff0c7b82 */ /* 0x000e220000000a00 */
[----:B------:R-:W-:Y:S01]  /*0830*/  LOP3.LUT R20, R16, 0x3, RZ, 0xc0, !PT ;  /* 0x0000000310147812 */ /* 0x000fe200078ec0ff */
[----:B------:R-:W-:Y:S03]  /*0840*/  BSSY.RECONVERGENT B0, `(.L_x_39071) ;  /* 0x000000f000007945 */ /* 0x000fe60003800200 */
[----:B------:R-:W-:-:S13]  /*0850*/  ISETP.NE.AND P0, PT, R20, 0x2, PT ;  /* 0x000000021400780c */ /* 0x000fda0003f05270 */
[----:B------:R-:W-:Y:S05]  /*0860*/  @!P0 BRA `(.L_x_39072) ;  /* 0x0000000000308947 */ /* 0x000fea0003800000 */
[----:B------:R-:W1:Y:S01]  /*0870*/  LDC.64 R14, c[0x0][0x398] ;  /* 0x0000e600ff0e7b82 */ /* 0x000e620000000a00 */
[----:B------:R-:W-:-:S07]  /*0880*/  IMAD.MOV.U32 R11, RZ, RZ, RZ ;  /* 0x000000ffff0b7224 */ /* 0x000fce00078e00ff */
.L_x_39073:
[----:B------:R-:W-:-:S04]  /*0890*/  IMAD R17, R10, 0x40, R6 ;  /* 0x000000400a117824 */ /* 0x000fc800078e0206 */
[----:B-12---:R-:W-:-:S06]  /*08a0*/  IMAD.WIDE.U32 R16, R17, 0x4, R14 ;  /* 0x0000000411107825 */ /* 0x006fcc00078e000e */
[----:B------:R-:W2:Y:S01]  /*08b0*/  LDG.E R16, desc[UR6][R16.64] ;  /* 0x0000000610107981 */ /* 0x000ea2000c1e1900 */
[----:B------:R-:W-:Y:S01]  /*08c0*/  IMAD R19, R10, 0x4, R9 ;  /* 0x000000040a137824 */ /* 0x000fe200078e0209 */
[----:B------:R-:W-:Y:S01]  /*08d0*/  IADD3 R11, PT, PT, R11, 0x1, RZ ;  /* 0x000000010b0b7810 */ /* 0x000fe20007ffe0ff */
[----:B------:R-:W-:-:S03]  /*08e0*/  IMAD.IADD R10, R7, 0x1, R10 ;  /* 0x00000001070a7824 */ /* 0x000fc600078e020a */
[----:B------:R-:W-:-:S04]  /*08f0*/  LOP3.LUT R18, R11, R20, RZ, 0x3c, !PT ;  /* 0x000000140b127212 */ /* 0x000fc800078e3cff */
[----:B------:R-:W-:Y:S01]  /*0900*/  ISETP.NE.AND P0, PT, R18, 0x2, PT ;  /* 0x000000021200780c */ /* 0x000fe20003f05270 */
[----:B--2---:R2:W-:-:S12]  /*0910*/  STS [R19], R16 ;  /* 0x0000001013007388 */ /* 0x0045d80000000800 */
[----:B------:R-:W-:Y:S05]  /*0920*/  @P0 BRA `(.L_x_39073) ;  /* 0xfffffffc00d80947 */ /* 0x000fea000383ffff */
.L_x_39072:
[----:B------:R-:W-:Y:S05]  /*0930*/  BSYNC.RECONVERGENT B0 ;  /* 0x0000000000007941 */ /* 0x000fea0003800200 */
.L_x_39071:
[----:B------:R-:W-:Y:S01]  /*0940*/  BSSY.RECONVERGENT B0, `(.L_x_39074) ;  /* 0x000001b000007945 */ /* 0x000fe20003800200 */
.L_x_39075:
[C---:B--2---:R-:W-:Y:S02]  /*0950*/  IMAD.IADD R19, R7.reuse, 0x1, R10 ;  /* 0x0000000107137824 */ /* 0x044fe400078e020a */
[--C-:B------:R-:W-:Y:S02]  /*0960*/  IMAD R17, R10, 0x40, R6.reuse ;  /* 0x000000400a117824 */ /* 0x100fe400078e0206 */
[----:B-1----:R-:W-:Y:S02]  /*0970*/  IMAD.IADD R11, R7, 0x1, R19 ;  /* 0x00000001070b7824 */ /* 0x002fe400078e0213 */
[----:B------:R-:W-:Y:S02]  /*0980*/  IMAD R19, R19, 0x40, R6 ;  /* 0x0000004013137824 */ /* 0x000fe400078e0206 */
[--C-:B0-----:R-:W-:Y:S01]  /*0990*/  IMAD.WIDE.U32 R16, R17, 0x4, R12.reuse ;  /* 0x0000000411107825 */ /* 0x101fe200078e000c */
[----:B------:R-:W-:Y:S02]  /*09a0*/  IADD3 R15, PT, PT, R7, R11, RZ ;  /* 0x0000000b070f7210 */ /* 0x000fe40007ffe0ff */
        /* <DEDUP_REMOVED lines=21> */
.L_x_39074:
[----:B------:R-:W0:Y:S01]  /*0b00*/  S2R R7, SR_CgaCtaId ;  /* 0x0000000000077919 */ /* 0x000e220000008800 */
[C---:B------:R-:W-:Y:S01]  /*0b10*/  IMAD.SHL.U32 R6, R8.reuse, 0x40, RZ ;  /* 0x0000004008067824 */ /* 0x040fe200078e00ff */
[C---:B-1----:R-:W-:Y:S01]  /*0b20*/  IADD3 R20, PT, PT, R8.reuse, 0x1, RZ ;  /* 0x0000000108147810 */ /* 0x042fe20007ffe0ff */
[----:B------:R-:W-:Y:S01]  /*0b30*/  IMAD.SHL.U32 R11, R3, 0x10, RZ ;  /* 0x00000010030b7824 */ /* 0x000fe200078e00ff */
[----:B------:R-:W-:Y:S01]  /*0b40*/  BAR.SYNC.DEFER_BLOCKING 0x0 ;  /* 0x0000000000007b1d */ /* 0x000fe20000010000 */
[----:B------:R-:W-:Y:S01]  /*0b50*/  VIADD R22, R8, 0x2 ;  /* 0x0000000208167836 */ /* 0x000fe20000000000 */
[----:B------:R-:W-:Y:S01]  /*0b60*/  LOP3.LUT R6, R6, 0x3c0, RZ, 0xc0, !PT ;  /* 0x000003c006067812 */ /* 0x000fe200078ec0ff */
[C---:B------:R-:W-:Y:S01]  /*0b70*/  VIADD R28, R8.reuse, 0xa ;  /* 0x0000000a081c7836 */ /* 0x040fe20000000000 */
[C---:B------:R-:W-:Y:S01]  /*0b80*/  IADD3 R12, PT, PT, R8.reuse, 0x4, RZ ;  /* 0x00000004080c7810 */ /* 0x040fe20007ffe0ff */
[----:B------:R-:W-:Y:S01]  /*0b90*/  VIADD R18, R8, 0x5 ;  /* 0x0000000508127836 */ /* 0x000fe20000000000 */
[----:B------:R-:W-:Y:S01]  /*0ba0*/  LOP3.LUT R11, R6, 0x30, R11, 0xf8, !PT ;  /* 0x00000030060b7812 */ /* 0x000fe200078ef80b */
[C---:B------:R-:W-:Y:S01]  /*0bb0*/  VIADD R16, R8.reuse, 0xe ;  /* 0x0000000e08107836 */ /* 0x040fe20000000000 */
[----:B------:R-:W-:Y:S01]  /*0bc0*/  MOV R6, 0x400 ;  /* 0x0000040000067802 */ /* 0x000fe20000000f00 */
[C---:B------:R-:W-:Y:S01]  /*0bd0*/  VIADD R36, R8.reuse, 0x3 ;  /* 0x0000000308247836 */ /* 0x040fe20000000000 */
[C---:B------:R-:W-:Y:S01]  /*0be0*/  IADD3 R32, PT, PT, R8.reuse, 0x7, RZ ;  /* 0x0000000708207810 */ /* 0x040fe20007ffe0ff */
[C---:B------:R-:W-:Y:S01]  /*0bf0*/  VIADD R34, R8.reuse, 0x6 ;  /* 0x0000000608227836 */ /* 0x040fe20000000000 */
[----:B------:R-:W-:Y:S01]  /*0c00*/  LOP3.LUT R10, R8, 0xf, RZ, 0xc0, !PT ;  /* 0x0000000f080a7812 */ /* 0x000fe200078ec0ff */
[----:B------:R-:W-:Y:S01]  /*0c10*/  VIADD R17, R6, 0x2080 ;  /* 0x0000208006117836 */ /* 0x000fe20000000000 */
[C---:B------:R-:W-:Y:S01]  /*0c20*/  IADD3 R13, PT, PT, R8.reuse, 0xb, RZ ;  /* 0x0000000b080d7810 */ /* 0x040fe20007ffe0ff */
[C---:B------:R-:W-:Y:S01]  /*0c30*/  VIADD R30, R8.reuse, 0x9 ;  /* 0x00000009081e7836 */ /* 0x040fe20000000000 */
[C---:B------:R-:W-:Y:S01]  /*0c40*/  IADD3 R26, PT, PT, R8.reuse, 0xd, RZ ;  /* 0x0000000d081a7810 */ /* 0x040fe20007ffe0ff */
[C---:B------:R-:W-:Y:S01]  /*0c50*/  VIADD R14, R8.reuse, 0xc ;  /* 0x0000000c080e7836 */ /* 0x040fe20000000000 */
[C---:B------:R-:W-:Y:S01]  /*0c60*/  LOP3.LUT R20, R11.reuse, 0xf, R20, 0xf8, !PT ;  /* 0x0000000f0b147812 */ /* 0x040fe200078ef814 */
[----:B------:R-:W-:Y:S01]  /*0c70*/  VIADD R24, R8, 0xffffffff ;  /* 0xffffffff08187836 */ /* 0x000fe20000000000 */
[----:B------:R-:W-:-:S02]  /*0c80*/  LOP3.LUT R22, R11, 0xf, R22, 0xf8, !PT ;  /* 0x0000000f0b167812 */ /* 0x000fc400078ef816 */
[C---:B------:R-:W-:Y:S02]  /*0c90*/  LOP3.LUT R9, R11.reuse, 0xf, R12, 0xf8, !PT ;  /* 0x0000000f0b097812 */ /* 0x040fe400078ef80c */
[C---:B------:R-:W-:Y:S02]  /*0ca0*/  LOP3.LUT R12, R11.reuse, 0xf, R28, 0xf8, !PT ;  /* 0x0000000f0b0c7812 */ /* 0x040fe400078ef81c */
[----:B------:R-:W-:Y:S02]  /*0cb0*/  LOP3.LUT R23, R11, 0xf, R18, 0xf8, !PT ;  /* 0x0000000f0b177812 */ /* 0x000fe400078ef812 */
[----:B0-----:R-:W-:Y:S02]  /*0cc0*/  LEA R17, R7, R17, 0x18 ;  /* 0x0000001107117211 */ /* 0x001fe400078ec0ff */
[C---:B------:R-:W-:Y:S02]  /*0cd0*/  LOP3.LUT R32, R11.reuse, 0xf, R32, 0xf8, !PT ;  /* 0x0000000f0b207812 */ /* 0x040fe400078ef820 */
[C---:B------:R-:W-:Y:S01]  /*0ce0*/  LOP3.LUT R10, R11.reuse, 0x8, R10, 0xf6, !PT ;  /* 0x000000080b0a7812 */ /* 0x040fe200078ef60a */
[----:B------:R-:W-:Y:S01]  /*0cf0*/  IMAD R19, R20, 0x4, R17 ;  /* 0x0000000414137824 */ /* 0x000fe200078e0211 */
[C---:B------:R-:W-:Y:S01]  /*0d00*/  LOP3.LUT R28, R11.reuse, 0xf, R13, 0xf8, !PT ;  /* 0x0000000f0b1c7812 */ /* 0x040fe200078ef80d */
[--C-:B------:R-:W-:Y:S01]  /*0d10*/  IMAD R20, R22, 0x4, R17.reuse ;  /* 0x0000000416147824 */ /* 0x100fe200078e0211 */
[----:B------:R-:W-:Y:S01]  /*0d20*/  LOP3.LUT R26, R11, 0xf, R26, 0xf8, !PT ;  /* 0x0000000f0b1a7812 */ /* 0x000fe200078ef81a */
[--C-:B------:R-:W-:Y:S01]  /*0d30*/  IMAD R22, R9, 0x4, R17.reuse ;  /* 0x0000000409167824 */ /* 0x100fe200078e0211 */
[----:B------:R-:W-:Y:S01]  /*0d40*/  LOP3.LUT R16, R11, 0xf, R16, 0xf8, !PT ;  /* 0x0000000f0b107812 */ /* 0x000fe200078ef810 */
[--C-:B------:R-:W-:Y:S01]  /*0d50*/  IMAD R23, R23, 0x4, R17.reuse ;  /* 0x0000000417177824 */ /* 0x100fe200078e0211 */
[C---:B------:R-:W-:Y:S01]  /*0d60*/  LOP3.LUT R36, R11.reuse, 0xf, R36, 0xf8, !PT ;  /* 0x0000000f0b247812 */ /* 0x040fe200078ef824 */
        /* <DEDUP_REMOVED lines=9> */
[----:B------:R-:W-:Y:S01]  /*0e00*/  LOP3.LUT R24, R11, 0xf, R24, 0xf8, !PT ;  /* 0x0000000f0b187812 */ /* 0x000fe200078ef818 */
[----:B------:R-:W-:Y:S01]  /*0e10*/  IMAD R16, R16, 0x4, R17 ;  /* 0x0000000410107824 */ /* 0x000fe200078e0211 */
[-C--:B------:R-:W-:Y:S01]  /*0e20*/  LEA R18, R18, R17.reuse, 0x2 ;  /* 0x0000001112127211 */ /* 0x080fe200078e10ff */
[----:B------:R-:W0:Y:S01]  /*0e30*/  LDS R19, [R19] ;  /* 0x0000000013137984 */ /* 0x000e220000000800 */
[----:B------:R-:W-:-:S02]  /*0e40*/  LEA R21, R36, R17, 0x2 ;  /* 0x0000001124157211 */ /* 0x000fc400078e10ff */
[-C--:B------:R-:W-:Y:S01]  /*0e50*/  LEA R8, R34, R17.reuse, 0x2 ;  /* 0x0000001122087211 */ /* 0x080fe200078e10ff */
[----:B------:R-:W1:Y:S01]  /*0e60*/  LDS R20, [R20] ;  /* 0x0000000014147984 */ /* 0x000e620000000800 */
[-C--:B------:R-:W-:Y:S02]  /*0e70*/  LEA R11, R30, R17.reuse, 0x2 ;  /* 0x000000111e0b7211 */ /* 0x080fe400078e10ff */
[-C--:B------:R-:W-:Y:S01]  /*0e80*/  LEA R14, R14, R17.reuse, 0x2 ;  /* 0x000000110e0e7211 */ /* 0x080fe200078e10ff */
[----:B------:R-:W2:Y:S01]  /*0e90*/  LDS R18, [R18] ;  /* 0x0000000012127984 */ /* 0x000ea20000000800 */
[----:B------:R-:W-:Y:S02]  /*0ea0*/  LEA R17, R24, R17, 0x2 ;  /* 0x0000001118117211 */ /* 0x000fe400078e10ff */
[----:B------:R-:W-:Y:S01]  /*0eb0*/  SHF.R.U32.HI R27, RZ, 0x6, R3 ;  /* 0x00000006ff1b7819 */ /* 0x000fe20000011603 */
[----:B------:R-:W3:Y:S01]  /*0ec0*/  LDS R21, [R21] ;  /* 0x0000000015157984 */ /* 0x000ee20000000800 */
[----:B------:R-:W-:-:S03]  /*0ed0*/  LEA R24, R7, R6, 0x18 ;  /* 0x0000000607187211 */ /* 0x000fc600078ec0ff */
[----:B------:R-:W4:Y:S04]  /*0ee0*/  LDS R22, [R22] ;  /* 0x0000000016167984 */ /* 0x000f280000000800 */
        /* <DEDUP_REMOVED lines=11> */
.L_x_39077:
[----:B------:R-:W-:Y:S01]  /*0fa0*/  IMAD.SHL.U32 R7, R3, 0x10, RZ ;  /* 0x0000001003077824 */ /* 0x000fe200078e00ff */
[----:B------:R-:W-:Y:S01]  /*0fb0*/  SHF.R.U32.HI R28, RZ, 0x2, R3 ;  /* 0x00000002ff1c7819 */ /* 0x000fe20000011603 */
[----:B------:R-:W-:Y:S01]  /*0fc0*/  IMAD R26, R27, 0x104, R24 ;  /* 0x000001041b1a7824 */ /* 0x000fe200078e0218 */
[----:B------:R-:W-:Y:S02]  /*0fd0*/  UMOV UR4, 0xffffffff ;  /* 0xffffffff00047882 */ /* 0x000fe40000000000 */
[----:B------:R-:W-:Y:S02]  /*0fe0*/  LOP3.LUT R7, R7, 0x3f0, RZ, 0xc0, !PT ;  /* 0x000003f007077812 */ /* 0x000fe400078ec0ff */
[----:B------:R-:W-:-:S04]  /*0ff0*/  LOP3.LUT P0, R28, R28, 0xf, RZ, 0xc0, !PT ;  /* 0x0000000f1c1c7812 */ /* 0x000fc8000780c0ff */
[C---:B------:R-:W-:Y:S01]  /*1000*/  ISETP.NE.AND P3, PT, R28.reuse, 0xf, PT ;  /* 0x0000000f1c00780c */ /* 0x040fe20003f65270 */
[C---:B------:R-:W-:Y:S01]  /*1010*/  IMAD R7, R28.reuse, -0x3f, R7 ;  /* 0xffffffc11c077824 */ /* 0x040fe200078e0207 */
[C---:B------:R-:W-:Y:S02]  /*1020*/  ISETP.GE.U32.AND P2, PT, R28.reuse, 0xe, PT ;  /* 0x0000000e1c00780c */ /* 0x040fe40003f46070 */
[C---:B------:R-:W-:Y:S01]  /*1030*/  ISETP.GE.U32.AND P1, PT, R28.reuse, 0xd, PT ;  /* 0x0000000d1c00780c */ /* 0x040fe20003f26070 */
[----:B------:R-:W-:Y:S01]  /*1040*/  IMAD R26, R7, 0x4, R26 ;  /* 0x00000004071a7824 */ /* 0x000fe200078e021a */
[C---:B------:R-:W-:Y:S02]  /*1050*/  ISETP.GE.U32.AND P4, PT, R28.reuse, 0xb, PT ;  /* 0x0000000b1c00780c */ /* 0x040fe40003f86070 */
[----:B------:R-:W-:Y:S02]  /*1060*/  ISETP.GE.U32.AND P6, PT, R28, 0x7, PT ;  /* 0x000000071c00780c */ /* 0x000fe40003fc6070 */
[----:B------:R-:W-:Y:S01]  /*1070*/  IADD3 R7, PT, PT, R26, -0x40, RZ ;  /* 0xffffffc01a077810 */ /* 0x000fe20007ffe0ff */
[----:B------:R-:W1:Y:S01]  /*1080*/  LDS R29, [R26] ;  /* 0x000000001a1d7984 */ /* 0x000e620000000800 */
[----:B------:R-:W-:-:S02]  /*1090*/  ISETP.GE.U32.AND P5, PT, R28, 0x6, PT ;  /* 0x000000061c00780c */ /* 0x000fc40003fa6070 */
[----:B------:R-:W-:Y:S01]  /*10a0*/  MOV R35, R7 ;  /* 0x0000000700237202 */ /* 0x000fe20000000f00 */
[--C-:B------:R-:W-:Y:S01]  /*10b0*/  IMAD.MOV.U32 R31, RZ, RZ, R7.reuse ;  /* 0x000000ffff1f7224 */ /* 0x100fe200078e0007 */
[----:B------:R-:W-:Y:S01]  /*10c0*/  @P3 IADD3 R31, PT, PT, R26, RZ, RZ ;  /* 0x000000ff1a1f3210 */ /* 0x000fe20007ffe0ff */
[--C-:B------:R-:W-:Y:S01]  /*10d0*/  IMAD.MOV.U32 R32, RZ, RZ, R7.reuse ;  /* 0x000000ffff207224 */ /* 0x100fe200078e0007 */
[C---:B------:R-:W-:Y:S01]  /*10e0*/  ISETP.GE.U32.AND P3, PT, R28.reuse, 0xa, PT ;  /* 0x0000000a1c00780c */ /* 0x040fe20003f66070 */
[----:B------:R-:W-:Y:S01]  /*10f0*/  @!P2 IMAD.MOV R32, RZ, RZ, R26 ;  /* 0x000000ffff20a224 */ /* 0x000fe200078e021a */
[----:B------:R-:W-:Y:S01]  /*1100*/  ISETP.GE.U32.AND P2, PT, R28, 0x9, PT ;  /* 0x000000091c00780c */ /* 0x000fe20003f46070 */
[--C-:B------:R-:W-:Y:S01]  /*1110*/  IMAD.MOV.U32 R33, RZ, RZ, R7.reuse ;  /* 0x000000ffff217224 */ /* 0x100fe200078e0007 */
[----:B------:R-:W0:Y:S01]  /*1120*/  LDS R31, [R31+0x4] ;  /* 0x000004001f1f7984 */ /* 0x000e220000000800 */
[----:B------:R-:W-:Y:S01]  /*1130*/  @!P1 IADD3 R33, PT, PT, R26, RZ, RZ ;  /* 0x000000ff1a219210 */ /* 0x000fe20007ffe0ff */
[----:B------:R-:W-:Y:S01]  /*1140*/  IMAD.MOV.U32 R34, RZ, RZ, R7 ;  /* 0x000000ffff227224 */ /* 0x000fe200078e0007 */
[----:B------:R-:W-:Y:S01]  /*1150*/  ISETP.GE.U32.AND P1, PT, R28, 0xc, PT ;  /* 0x0000000c1c00780c */ /* 0x000fe20003f26070 */
[----:B------:R-:W2:Y:S04]  /*1160*/  LDS R32, [R32+0x8] ;  /* 0x0000080020207984 */ /* 0x000ea80000000800 */
[----:B------:R-:W3:Y:S08]  /*1170*/  LDS R33, [R33+0xc] ;  /* 0x00000c0021217984 */ /* 0x000ef00000000800 */
[----:B------:R-:W-:-:S02]  /*1180*/  @!P1 IADD3 R34, PT, PT, R26, RZ, RZ ;  /* 0x000000ff1a229210 */ /* 0x000fc40007ffe0ff */
[----:B------:R-:W-:-:S04]  /*1190*/  ISETP.GE.U32.AND P1, PT, R28, 0x8, PT ;  /* 0x000000081c00780c */ /* 0x000fc80003f26070 */
[----:B------:R-:W4:Y:S01]  /*11a0*/  LDS R34, [R34+0x10] ;  /* 0x0000100022227984 */ /* 0x000f220000000800 */
[----:B-1----:R-:W-:-:S04]  /*11b0*/  IMAD R30, R18, R29, RZ ;  /* 0x0000001d121e7224 */ /* 0x002fc800078e02ff */
[----:B0-----:R-:W-:Y:S01]  /*11c0*/  IMAD R29, R19, R31, R30 ;  /* 0x0000001f131d7224 */ /* 0x001fe200078e021e */
[----:B------:R-:W-:-:S03]  /*11d0*/  MOV R31, R7 ;  /* 0x00000007001f7202 */ /* 0x000fc60000000f00 */
[--C-:B------:R-:W-:Y:S01]  /*11e0*/  @!P1 IMAD.MOV R31, RZ, RZ, R26.reuse ;  /* 0x000000ffff1f9224 */ /* 0x100fe200078e021a */
[----:B------:R-:W-:Y:S01]  /*11f0*/  ISETP.GE.U32.AND P1, PT, R28, 0x2, PT ;  /* 0x000000021c00780c */ /* 0x000fe20003f26070 */
[----:B--2---:R-:W-:Y:S02]  /*1200*/  IMAD R30, R20, R32, R29 ;  /* 0x00000020141e7224 */ /* 0x004fe400078e021d */
[--C-:B------:R-:W-:Y:S02]  /*1210*/  IMAD.MOV.U32 R32, RZ, RZ, R7.reuse ;  /* 0x000000ffff207224 */ /* 0x100fe400078e0007 */
[----:B------:R-:W-:Y:S01]  /*1220*/  @!P4 IMAD.MOV R32, RZ, RZ, R26 ;  /* 0x000000ffff20c224 */ /* 0x000fe200078e021a */
[----:B------:R-:W-:Y:S01]  /*1230*/  LDS R31, [R31+0x20] ;  /* 0x000020001f1f7984 */ /* 0x000fe20000000800 */
[----:B---3--:R-:W-:Y:S01]  /*1240*/  IMAD R29, R21, R33, R30 ;  /* 0x00000021151d7224 */ /* 0x008fe200078e021e */
[----:B------:R-:W-:Y:S01]  /*1250*/  MOV R30, R7 ;  /* 0x00000007001e7202 */ /* 0x000fe20000000f00 */
[----:B------:R-:W-:Y:S01]  /*1260*/  IMAD.MOV.U32 R33, RZ, RZ, R7 ;  /* 0x000000ffff217224 */ /* 0x000fe200078e0007 */
[C---:B------:R-:W-:Y:S01]  /*1270*/  ISETP.GE.U32.AND P4, PT, R28.reuse, 0x5, PT ;  /* 0x000000051c00780c */ /* 0x040fe20003f86070 */
[--C-:B------:R-:W-:Y:S01]  /*1280*/  @!P3 IMAD.MOV R33, RZ, RZ, R26.reuse ;  /* 0x000000ffff21b224 */ /* 0x100fe200078e021a */
[----:B------:R-:W0:Y:S01]  /*1290*/  LDS R32, [R32+0x14] ;  /* 0x0000140020207984 */ /* 0x000e220000000800 */
[--C-:B------:R-:W-:Y:S01]  /*12a0*/  @!P2 IMAD.MOV R30, RZ, RZ, R26.reuse ;  /* 0x000000ffff1ea224 */ /* 0x100fe200078e021a */
[C---:B------:R-:W-:Y:S01]  /*12b0*/  ISETP.GE.U32.AND P3, PT, R28.reuse, 0x4, PT ;  /* 0x000000041c00780c */ /* 0x040fe20003f66070 */
[----:B------:R-:W-:Y:S01]  /*12c0*/  @!P1 IMAD.MOV R35, RZ, RZ, R26 ;  /* 0x000000ffff239224 */ /* 0x000fe200078e021a */
[----:B------:R-:W-:Y:S01]  /*12d0*/  ISETP.GE.U32.AND P2, PT, R28, 0x3, PT ;  /* 0x000000031c00780c */ /* 0x000fe20003f46070 */
[----:B------:R-:W1:Y:S01]  /*12e0*/  LDS R33, [R33+0x18] ;  /* 0x0000180021217984 */ /* 0x000e620000000800 */
[----:B----4-:R-:W-:-:S03]  /*12f0*/  IMAD R29, R22, R34, R29 ;  /* 0x00000022161d7224 */ /* 0x010fc600078e021d */
[----:B------:R-:W2:Y:S01]  /*1300*/  LDS R30, [R30+0x1c] ;  /* 0x00001c001e1e7984 */ /* 0x000ea20000000800 */
[----:B------:R-:W-:Y:S02]  /*1310*/  IMAD.MOV.U32 R34, RZ, RZ, R7 ;  /* 0x000000ffff227224 */ /* 0x000fe400078e0007 */
[--C-:B------:R-:W-:Y:S01]  /*1320*/  @!P6 IMAD.MOV R34, RZ, RZ, R26.reuse ;  /* 0x000000ffff22e224 */ /* 0x100fe200078e021a */
[----:B------:R-:W-:Y:S01]  /*1330*/  LDS R35, [R35+0x38] ;  /* 0x0000380023237984 */ /* 0x000fe20000000800 */
[----:B0-----:R-:W-:Y:S02]  /*1340*/  IMAD R29, R23, R32, R29 ;  /* 0x00000020171d7224 */ /* 0x001fe400078e021d */
[----:B------:R-:W-:Y:S02]  /*1350*/  IMAD.MOV.U32 R32, RZ, RZ, R7 ;  /* 0x000000ffff207224 */ /* 0x000fe400078e0007 */
[----:B------:R-:W-:Y:S02]  /*1360*/  @!P4 IMAD.MOV R32, RZ, RZ, R26 ;  /* 0x000000ffff20c224 */ /* 0x000fe400078e021a */
[----:B-1----:R-:W-:Y:S01]  /*1370*/  IMAD R29, R8, R33, R29 ;  /* 0x00000021081d7224 */ /* 0x002fe200078e021d */
[----:B------:R-:W-:-:S02]  /*1380*/  MOV R33, R7 ;  /* 0x0000000700217202 */ /* 0x000fc40000000f00 */
[----:B------:R-:W-:Y:S01]  /*1390*/  @!P5 IADD3 R33, PT, PT, R26, RZ, RZ ;  /* 0x000000ff1a21d210 */ /* 0x000fe20007ffe0ff */
[----:B--2---:R-:W-:Y:S01]  /*13a0*/  IMAD R29, R9, R30, R29 ;  /* 0x0000001e091d7224 */ /* 0x004fe200078e021d */
[----:B------:R-:W-:Y:S01]  /*13b0*/  LDS R32, [R32+0x2c] ;  /* 0x00002c0020207984 */ /* 0x000fe20000000800 */
[----:B------:R-:W-:Y:S02]  /*13c0*/  IMAD.MOV.U32 R30, RZ, RZ, R7 ;  /* 0x000000ffff1e7224 */ /* 0x000fe400078e0007 */
[----:B------:R-:W-:Y:S01]  /*13d0*/  IMAD R28, R10, R31, R29 ;  /* 0x0000001f0a1c7224 */ /* 0x000fe200078e021d */
[----:B------:R-:W-:Y:S01]  /*13e0*/  LDS R33, [R33+0x28] ;  /* 0x0000280021217984 */ /* 0x000fe20000000800 */
[----:B------:R-:W-:Y:S01]  /*13f0*/  IMAD.MOV.U32 R29, RZ, RZ, R7 ;  /* 0x000000ffff1d7224 */ /* 0x000fe200078e0007 */
[----:B------:R-:W-:Y:S01]  /*1400*/  @!P3 IADD3 R29, PT, PT, R26, RZ, RZ ;  /* 0x000000ff1a1db210 */ /* 0x000fe20007ffe0ff */
[--C-:B------:R-:W-:Y:S01]  /*1410*/  @!P2 IMAD.MOV R30, RZ, RZ, R26.reuse ;  /* 0x000000ffff1ea224 */ /* 0x100fe200078e021a */
[----:B------:R-:W0:Y:S01]  /*1420*/  LDS R31, [R34+0x24] ;  /* 0x00002400221f7984 */ /* 0x000e220000000800 */
[----:B------:R-:W-:Y:S01]  /*1430*/  @!P0 IMAD.MOV R7, RZ, RZ, R26 ;  /* 0x000000ffff078224 */ /* 0x000fe200078e021a */
[----:B------:R-:W-:-:S02]  /*1440*/  LOP3.LUT P0, RZ, R3, 0x3, RZ, 0xc0, !PT ;  /* 0x0000000303ff7812 */ /* 0x000fc4000780c0ff */
[----:B------:R-:W1:Y:S04]  /*1450*/  LDS R29, [R29+0x30] ;  /* 0x000030001d1d7984 */ /* 0x000e680000000800 */
[----:B------:R-:W2:Y:S04]  /*1460*/  LDS R30, [R30+0x34] ;  /* 0x000034001e1e7984 */ /* 0x000ea80000000800 */
[----:B------:R-:W3:Y:S01]  /*1470*/  LDS R26, [R7+0x3c] ;  /* 0x00003c00071a7984 */ /* 0x000ee20000000800 */
[----:B0-----:R-:W-:-:S04]  /*1480*/  IMAD R28, R11, R31, R28 ;  /* 0x0000001f0b1c7224 */ /* 0x001fc800078e021c */
[----:B------:R-:W-:-:S04]  /*1490*/  IMAD R28, R12, R33, R28 ;  /* 0x000000210c1c7224 */ /* 0x000fc800078e021c */
[----:B------:R-:W-:-:S04]  /*14a0*/  IMAD R28, R13, R32, R28 ;  /* 0x000000200d1c7224 */ /* 0x000fc800078e021c */
[----:B-1----:R-:W-:-:S04]  /*14b0*/  IMAD R28, R14, R29, R28 ;  /* 0x0000001d0e1c7224 */ /* 0x002fc800078e021c */
[----:B--2---:R-:W-:-:S04]  /*14c0*/  IMAD R28, R15, R30, R28 ;  /* 0x0000001e0f1c7224 */ /* 0x004fc800078e021c */
[----:B------:R-:W-:-:S04]  /*14d0*/  IMAD R28, R16, R35, R28 ;  /* 0x00000023101c7224 */ /* 0x000fc800078e021c */
[----:B---3--:R-:W-:Y:S01]  /*14e0*/  IMAD R26, R17, R26, R28 ;  /* 0x0000001a111a7224 */ /* 0x008fe200078e021c */
[----:B------:R-:W-:Y:S06]  /*14f0*/  BRA.DIV UR4, `(.L_x_39076) ;  /* 0x00000006042c7947 */ /* 0x000fec000b800000 */
[----:B------:R-:W0:Y:S02]  /*1500*/  SHFL.DOWN PT, R7, R26, 0x2, 0x1c1f ;  /* 0x085c1f001a077f89 */ /* 0x000e2400000e0000 */
[----:B0-----:R-:W-:-:S05]  /*1510*/  IADD3 R7, PT, PT, R26, R7, RZ ;  /* 0x000000071a077210 */ /* 0x001fca0007ffe0ff */
[----:B------:R0:W1:Y:S02]  /*1520*/  SHFL.DOWN PT, R28, R7, 0x1, 0x1c1f ;  /* 0x083c1f00071c7f89 */ /* 0x00006400000e0000 */
.L_x_39085:
[----:B------:R-:W2:Y:S01]  /*1530*/  @!P0 S2R R30, SR_CgaCtaId ;  /* 0x00000000001e8919 */ /* 0x000ea20000008800 */
[----:B------:R-:W-:Y:S01]  /*1540*/  @!P0 VIADD R29, R6, 0x3080 ;  /* 0x00003080061d8836 */ /* 0x000fe20000000000 */
[----:B------:R-:W-:Y:S02]  /*1550*/  @!P0 LOP3.LUT R26, R3, 0x3c, RZ, 0xc0, !PT ;  /* 0x0000003c031a8812 */ /* 0x000fe400078ec0ff */
[----:B01----:R-:W-:-:S03]  /*1560*/  IADD3 R7, PT, PT, R7, R28, RZ ;  /* 0x0000001c07077210 */ /* 0x003fc60007ffe0ff */
[----:B------:R-:W-:Y:S01]  /*1570*/  @!P0 IMAD R26, R27, 0x40, R26 ;  /* 0x000000401b1a8824 */ /* 0x000fe200078e021a */
[----:B------:R-:W-:Y:S02]  /*1580*/  LEA.HI R27, R2, R27, RZ, 0x1a ;  /* 0x0000001b021b7211 */ /* 0x000fe400078fd0ff */
[----:B--2---:R-:W-:-:S05]  /*1590*/  @!P0 LEA R29, R30, R29, 0x18 ;  /* 0x0000001d1e1d8211 */ /* 0x004fca00078ec0ff */
[----:B------:R-:W-:-:S05]  /*15a0*/  @!P0 IMAD.IADD R26, R29, 0x1, R26 ;  /* 0x000000011d1a8824 */ /* 0x000fca00078e021a */
[----:B------:R1:W-:Y:S01]  /*15b0*/  @!P0 STS [R26], R7 ;  /* 0x000000071a008388 */ /* 0x0003e20000000800 */
[----:B------:R-:W-:-:S13]  /*15c0*/  ISETP.GE.U32.AND P0, PT, R27, 0x20, PT ;  /* 0x000000201b00780c */ /* 0x000fda0003f06070 */
[----:B-1----:R-:W-:Y:S05]  /*15d0*/  @!P0 BRA `(.L_x_39077) ;  /* 0xfffffff800708947 */ /* 0x002fea000383ffff */
[----:B------:R-:W-:Y:S01]  /*15e0*/  ISETP.NE.AND P0, PT, R25, 0x2, PT ;  /* 0x000000021900780c */ /* 0x000fe20003f05270 */
[----:B------:R-:W-:Y:S05]  /*15f0*/  WARPSYNC.ALL ;  /* 0x0000000000007948 */ /* 0x000fea0003800000 */
[----:B------:R-:W-:Y:S01]  /*1600*/  LOP3.LUT R6, R5, 0xffff, RZ, 0xc0, !PT ;  /* 0x0000ffff05067812 */ /* 0x000fe200078ec0ff */
[----:B------:R-:W-:Y:S03]  /*1610*/  BAR.SYNC.DEFER_BLOCKING 0x0 ;  /* 0x0000000000007b1d */ /* 0x000fe60000010000 */
[----:B------:R-:W-:-:S03]  /*1620*/  ISETP.GE.U32.AND P1, PT, R6, 0x2, PT ;  /* 0x000000020600780c */ /* 0x000fc60003f26070 */
[----:B------:R-:W-:Y:S04]  /*1630*/  BSSY.RECONVERGENT B0, `(.L_x_39078) ;  /* 0x0000016000007945 */ /* 0x000fe80003800200 */
[----:B------:R-:W-:Y:S06]  /*1640*/  @!P0 BRA `(.L_x_39079) ;  /* 0x0000000000508947 */ /* 0x000fec0003800000 */
[----:B------:R-:W0:Y:S01]  /*1650*/  S2UR UR5, SR_CgaCtaId ;  /* 0x00000000000579c3 */ /* 0x000e220000008800 */
[----:B------:R-:W-:Y:S01]  /*1660*/  UMOV UR4, 0x400 ;  /* 0x0000040000047882 */ /* 0x000fe20000000000 */
[----:B------:R-:W-:Y:S01]  /*1670*/  LOP3.LUT R6, R5, 0x3, RZ, 0xc0, !PT ;  /* 0x0000000305067812 */ /* 0x000fe200078ec0ff */
[----:B------:R-:W-:Y:S01]  /*1680*/  UIADD3 UR4, UPT, UPT, UR4, 0x3080, URZ ;  /* 0x0000308004047890 */ /* 0x000fe2000fffe0ff */
[----:B------:R-:W-:Y:S02]  /*1690*/  IMAD R5, R0, 0x400, R3 ;  /* 0x0000040000057824 */ /* 0x000fe400078e0203 */
[----:B------:R-:W-:Y:S02]  /*16a0*/  LOP3.LUT R6, R6, 0x2, RZ, 0x3c, !PT ;  /* 0x0000000206067812 */ /* 0x000fe400078e3cff */
[----:B------:R-:W1:Y:S01]  /*16b0*/  LDC.64 R8, c[0x0][0x3a0] ;  /* 0x0000e800ff087b82 */ /* 0x000e620000000a00 */
[----:B------:R-:W-:Y:S02]  /*16c0*/  LEA R11, R4, R5, 0x9 ;  /* 0x00000005040b7211 */ /* 0x000fe400078e48ff */
[----:B------:R-:W-:Y:S01]  /*16d0*/  IMAD.MOV R10, RZ, RZ, -R6 ;  /* 0x000000ffff0a7224 */ /* 0x000fe200078e0a06 */
[----:B0-----:R-:W-:-:S06]  /*16e0*/  ULEA UR4, UR5, UR4, 0x18 ;  /* 0x0000000405047291 */ /* 0x001fcc000f8ec0ff */
[----:B------:R-:W-:Y:S01]  /*16f0*/  LEA R5, R3, UR4, 0x2 ;  /* 0x0000000403057c11 */ /* 0x000fe2000f8e10ff */
[----:B------:R-:W-:-:S07]  /*1700*/  IMAD R3, R6, R2, R3 ;  /* 0x0000000206037224 */ /* 0x000fce00078e0203 */
.L_x_39080:
        /* <DEDUP_REMOVED lines=8> */
.L_x_39079:
[----:B------:R-:W-:Y:S05]  /*1790*/  BSYNC.RECONVERGENT B0 ;  /* 0x0000000000007941 */ /* 0x000fea0003800200 */
.L_x_39078:
        /* <DEDUP_REMOVED lines=12> */
.L_x_39081:
[C-C-:B------:R-:W-:Y:S01]  /*1860*/  IMAD R0, R2.reuse, 0x4, R21.reuse ;  /* 0x0000000402007824 */ /* 0x140fe200078e0215 */
[----:B0-----:R0:W1:Y:S01]  /*1870*/  LDS R25, [R21] ;  /* 0x0000000015197984 */ /* 0x0010620000000800 */
[C-C-:B------:R-:W-:Y:S01]  /*1880*/  IMAD R20, R2.reuse, 0x8, R21.reuse ;  /* 0x0000000802147824 */ /* 0x140fe200078e0215 */
[C---:B------:R-:W-:Y:S01]  /*1890*/  LEA R3, R2.reuse, R3, 0x2 ;  /* 0x0000000302037211 */ /* 0x040fe200078e10ff */
[----:B------:R-:W-:Y:S01]  /*18a0*/  IMAD R22, R2, 0xc, R21 ;  /* 0x0000000c02167824 */ /* 0x000fe200078e0215 */
[----:B------:R-:W2:Y:S01]  /*18b0*/  LDS R27, [R0] ;  /* 0x00000000001b7984 */ /* 0x000ea20000000800 */
[----:B------:R-:W-:Y:S01]  /*18c0*/  IMAD.WIDE R18, R23, 0x4, R6 ;  /* 0x0000000417127825 */ /* 0x000fe200078e0206 */
[----:B------:R-:W-:Y:S02]  /*18d0*/  ISETP.GE.U32.AND P0, PT, R3, 0x200, PT ;  /* 0x000002000300780c */ /* 0x000fe40003f06070 */
[----:B------:R-:W3:Y:S01]  /*18e0*/  LDS R29, [R20] ;  /* 0x00000000141d7984 */ /* 0x000ee20000000800 */
[----:B------:R-:W-:-:S03]  /*18f0*/  IMAD.WIDE R12, R23, 0x4, R4 ;  /* 0x00000004170c7825 */ /* 0x000fc600078e0204 */
[----:B------:R-:W4:Y:S01]  /*1900*/  LDS R31, [R22] ;  /* 0x00000000161f7984 */ /* 0x000f220000000800 */
[----:B------:R-:W-:-:S04]  /*1910*/  IMAD.WIDE R14, R23, 0x4, R8 ;  /* 0x00000004170e7825 */ /* 0x000fc800078e0208 */
[----:B------:R-:W-:-:S04]  /*1920*/  IMAD.WIDE R16, R23, 0x4, R10 ;  /* 0x0000000417107825 */ /* 0x000fc800078e020a */
[C---:B------:R-:W-:Y:S02]  /*1930*/  IMAD R23, R2.reuse, 0x4, R23 ;  /* 0x0000000402177824 */ /* 0x040fe400078e0217 */
[----:B0-----:R-:W-:Y:S01]  /*1940*/  IMAD R21, R2, 0x10, R21 ;  /* 0x0000001002157824 */ /* 0x001fe200078e0215 */
[----:B-1----:R0:W-:Y:S04]  /*1950*/  STG.E desc[UR6][R18.64], R25 ;  /* 0x0000001912007986 */ /* 0x0021e8000c101906 */
[----:B--2---:R0:W-:Y:S04]  /*1960*/  STG.E desc[UR6][R12.64], R27 ;  /* 0x0000001b0c007986 */ /* 0x0041e8000c101906 */
[----:B---3--:R0:W-:Y:S04]  /*1970*/  STG.E desc[UR6][R14.64], R29 ;  /* 0x0000001d0e007986 */ /* 0x0081e8000c101906 */
[----:B----4-:R0:W-:Y:S01]  /*1980*/  STG.E desc[UR6][R16.64], R31 ;  /* 0x0000001f10007986 */ /* 0x0101e2000c101906 */
[----:B------:R-:W-:Y:S05]  /*1990*/  @!P0 BRA `(.L_x_39081) ;  /* 0xfffffffc00b08947 */ /* 0x000fea000383ffff */
[----:B------:R-:W-:Y:S05]  /*19a0*/  EXIT ;  /* 0x000000000000794d */ /* 0x000fea0003800000 */
.L_x_39076:
[----:B------:R-:W-:Y:S01]  /*19b0*/  HFMA2 R30, -RZ, RZ, 0, 1.1920928955078125e-07 ;  /* 0x00000002ff1e7431 */ /* 0x000fe200000001ff */
[----:B------:R-:W-:Y:S01]  /*19c0*/  BSSY B0, `(.L_x_39082) ;  /* 0x0000006000007945 */ /* 0x000fe20003800000 */
[----:B------:R-:W-:Y:S02]  /*19d0*/  IMAD.MOV.U32 R31, RZ, RZ, 0x1c1f ;  /* 0x00001c1fff1f7424 */ /* 0x000fe400078e00ff */
[----:B------:R-:W-:-:S07]  /*19e0*/  IMAD.MOV.U32 R29, RZ, RZ, -0x1 ;  /* 0xffffffffff1d7424 */ /* 0x000fce00078e00ff */
[----:B------:R-:W-:Y:S05]  /*19f0*/  WARPSYNC.COLLECTIVE R29, `(.L_x_39083) ;  /* 0x000000001d087348 */ /* 0x000fea0003c00000 */
[----:B------:R0:W1:Y:S02]  /*1a00*/  SHFL.DOWN P1, R28, R26, R30, R31 ;  /* 0x0800001e1a1c7389 */ /* 0x000064000002001f */
[----:B01----:R-:W-:Y:S05]  /*1a10*/  ENDCOLLECTIVE ;  /* 0x000000000000791b */ /* 0x003fea0003800000 */
.L_x_39083:
[----:B------:R-:W-:Y:S05]  /*1a20*/  BSYNC B0 ;  /* 0x0000000000007941 */ /* 0x000fea0003800000 */
.L_x_39082:
        /* <DEDUP_REMOVED lines=9> */
.L_x_39084:
[----:B------:R-:W-:Y:S05]  /*1ac0*/  BRA `(.L_x_39085) ;  /* 0xfffffff800987947 */ /* 0x000fea000383ffff */
        .weak           $__internal_176_$__cuda_sm20_div_u16
        .type           $__internal_176_$__cuda_sm20_div_u16,@function
        .size           $__internal_176_$__cuda_sm20_div_u16,(.L_x_58127 - $__internal_176_$__cuda_sm20_div_u16)
$__internal_176_$__cuda_sm20_div_u16:
        /* <DEDUP_REMOVED lines=18> */
[----:B------:R-:W-:Y:S06]  /*1bf0*/  RET.REL.NODEC R12 `(_Z9cuda_gemmIiLi256ELi1ELi1ELi1024ELi64ELi64ELi32ELi1ELi1EEviiiPT_S1_S1_ii) ;  /* 0xffffffe40c007950 */ /* 0x000fec0003c3ffff */
.L_x_39086:
        /* <DEDUP_REMOVED lines=16> */
.L_x_58127:


//--------------------- .text._Z9cuda_gemmIiLi256ELi1ELi1ELi1024ELi64ELi64ELi32ELi1ELi0EEviiiPT_S1_S1_ii --------------------------
	.section	.text._Z9cuda_gemmIiLi256ELi1ELi1ELi1024ELi64ELi64ELi32ELi1ELi0EEviiiPT_S1_S1_ii,"ax",@progbits
	.align	128
        .global         _Z9cuda_gemmIiLi256ELi1ELi1ELi1024ELi64ELi64ELi32ELi1ELi0EEviiiPT_S1_S1_ii
        .type           _Z9cuda_gemmIiLi256ELi1ELi1ELi1024ELi64ELi64ELi32ELi1ELi0EEviiiPT_S1_S1_ii,@function
        .size           _Z9cuda_gemmIiLi256ELi1ELi1ELi1024ELi64ELi64ELi32ELi1ELi0EEviiiPT_S1_S1_ii,(.L_x_58128 - _Z9cuda_gemmIiLi256ELi1ELi1ELi1024ELi64ELi64ELi32ELi1ELi0EEviiiPT_S1_S1_ii)
        .other          _Z9cuda_gemmIiLi256ELi1ELi1ELi1024ELi64ELi64ELi32ELi1ELi0EEviiiPT_S1_S1_ii,@"STO_CUDA_ENTRY STV_DEFAULT"
_Z9cuda_gemmIiLi256ELi1ELi1ELi1024ELi64ELi64ELi32ELi1ELi0EEviiiPT_S1_S1_ii:
.text._Z9cuda_gemmIiLi256ELi1ELi1ELi1024ELi64ELi64ELi32ELi1ELi0EEviiiPT_S1_S1_ii:
[----:B------:R-:W-:Y:S01]  /*0000*/  LDC R1, c[0x0][0x37c] ;  /* 0x0000df00ff017b82 */ /* 0x000fe20000000800 */
[----:B------:R-:W0:Y:S01]  /*0010*/  LDCU UR7, c[0x0][0x3ac] ;  /* 0x00007580ff0777ac */ /* 0x000e220008000800 */
[----:B------:R-:W1:Y:S01]  /*0020*/  LDCU UR8, c[0x0][0x360] ;  /* 0x00006c00ff0877ac */ /* 0x000e620008000800 */
[----:B0-----:R-:W-:Y:S01]  /*0030*/  IMAD.U32 R0, RZ, RZ, UR7 ;  /* 0x00000007ff007e24 */ /* 0x001fe2000f8e00ff */
[----:B------:R-:W-:-:S04]  /*0040*/  USHF.R.U32.HI UR11, URZ, 0x4, UR7 ;  /* 0x00000004ff0b7899 */ /* 0x000fc80008011607 */
[----:B------:R-:W-:-:S04]  /*0050*/  IABS R5, R0 ;  /* 0x0000000000057213 */ /* 0x000fc80000000000 */
[----:B------:R-:W0:Y:S08]  /*0060*/  I2F.RP R0, R5 ;  /* 0x0000000500007306 */ /* 0x000e300000209400 */
[----:B0-----:R-:W0:Y:S02]  /*0070*/  MUFU.RCP R0, R0 ;  /* 0x0000000000007308 */ /* 0x001e240000001000 */
[----:B0-----:R-:W-:-:S06]  /*0080*/  VIADD R2, R0, 0xffffffe ;  /* 0x0ffffffe00027836 */ /* 0x001fcc0000000000 */
[----:B------:R0:W2:Y:S02]  /*0090*/  F2I.FTZ.U32.TRUNC.NTZ R3, R2 ;  /* 0x0000000200037305 */ /* 0x0000a4000021f000 */
[----:B0-----:R-:W-:-:S05]  /*00a0*/  IMAD.MOV.U32 R2, RZ, RZ, RZ ;  /* 0x000000ffff027224 */ /* 0x001fca00078e00ff */
[----:B------:R-:W-:Y:S01]  /*00b0*/  R2UR UR4, R2 ;  /* 0x00000000020472ca */ /* 0x000fe200000e0000 */
[----:B--2---:R-:W-:Y:S01]  /*00c0*/  IMAD.MOV R4, RZ, RZ, -R3 ;  /* 0x000000ffff047224 */ /* 0x004fe200078e0a03 */
[----:B------:R-:W-:-:S03]  /*00d0*/  R2UR UR5, R3 ;  /* 0x00000000030572ca */ /* 0x000fc600000e0000 */
[----:B------:R-:W-:-:S10]  /*00e0*/  IMAD R7, R4, R5, RZ ;  /* 0x0000000504077224 */ /* 0x000fd400078e02ff */
[----:B------:R-:W-:-:S05]  /*00f0*/  IMAD.HI.U32 R7, R3, R7, UR4 ;  /* 0x0000000403077e27 */ /* 0x000fca000f8e0007 */
[----:B------:R-:W-:-:S13]  /*0100*/  R2UR UR4, R7 ;  /* 0x00000000070472ca */ /* 0x000fda00000e0000 */
[----:B------:R-:W-:Y:S02]  /*0110*/  UIMAD.WIDE.U32 UR4, UR4, 0x400, URZ ;  /* 0x00000400040478a5 */ /* 0x000fe4000f8e00ff */
        /* <DEDUP_REMOVED lines=13> */
[----:B------:R-:W0:-:S12]  /*01f0*/  I2F.U32.RP R6, UR14 ;  /* 0x0000000e00067d06 */ /* 0x000e180008209000 */
[----:B------:R-:W-:Y:S01]  /*0200*/  VOTEU.ANY UP0, P0 ;  /* 0x0000000000ff7886 */ /* 0x000fe20000000100 */
[----:B0-----:R-:W-:Y:S04]  /*0210*/  MUFU.RCP R6, R6 ;  /* 0x0000000600067308 */ /* 0x001fe80000001000 */
        /* <DEDUP_REMOVED lines=10> */
[----:B------:R-:W0:Y:S08]  /*02c0*/  I2F.U32.RP R0, UR7 ;  /* 0x0000000700007d06 */ /* 0x000e300008209000 */
[----:B0-----:R-:W0:Y:S02]  /*02d0*/  MUFU.RCP R0, R0 ;  /* 0x0000000000007308 */ /* 0x001e240000001000 */
[----:B0-----:R-:W-:-:S02]  /*02e0*/  VIADD R2, R0, 0xffffffe ;  /* 0x0ffffffe00027836 */ /* 0x001fc40000000000 */
[----:B------:R-:W0:Y:S04]  /*02f0*/  S2R R0, SR_TID.X ;  /* 0x0000000000007919 */ /* 0x000e280000002100 */
[----:B------:R2:W3:Y:S02]  /*0300*/  F2I.FTZ.U32.TRUNC.NTZ R3, R2 ;  /* 0x0000000200037305 */ /* 0x0004e4000021f000 */
[----:B--2---:R-:W-:-:S05]  /*0310*/  IMAD.MOV.U32 R2, RZ, RZ, RZ ;  /* 0x000000ffff027224 */ /* 0x004fca00078e00ff */
[----:B------:R-:W-:Y:S01]  /*0320*/  R2UR UR4, R2 ;  /* 0x00000000020472ca */ /* 0x000fe200000e0000 */
[----:B---3--:R-:W-:Y:S01]  /*0330*/  IMAD R5, R5, R3, RZ ;  /* 0x0000000305057224 */ /* 0x008fe200078e02ff */
[----:B------:R-:W-:-:S13]  /*0340*/  R2UR UR5, R3 ;  /* 0x00000000030572ca */ /* 0x000fda00000e0000 */
[----:B------:R-:W-:Y:S01]  /*0350*/  IMAD.HI.U32 R5, R3, R5, UR4 ;  /* 0x0000000403057e27 */ /* 0x000fe2000f8e0005 */
[----:B------:R-:W2:Y:S04]  /*0360*/  LDCU UR5, c[0x0][0x374] ;  /* 0x00006e80ff0577ac */ /* 0x000ea80008000800 */
[----:B------:R-:W-:Y:S01]  /*0370*/  R2UR UR4, R5 ;  /* 0x00000000050472ca */ /* 0x000fe200000e0000 */
[----:B------:R-:W-:-:S06]  /*0380*/  VIADD R5, R6, 0xffffffe ;  /* 0x0ffffffe06057836 */ /* 0x000fcc0000000000 */
[----:B------:R-:W3:Y:S06]  /*0390*/  F2I.FTZ.U32.TRUNC.NTZ R5, R5 ;  /* 0x0000000500057305 */ /* 0x000eec000021f000 */
[----:B0-----:R-:W-:-:S04]  /*03a0*/  IMAD.HI.U32 R4, R0, UR4, RZ ;  /* 0x0000000400047c27 */ /* 0x001fc8000f8e00ff */
[----:B------:R-:W-:-:S04]  /*03b0*/  IMAD.MOV R3, RZ, RZ, -R4 ;  /* 0x000000ffff037224 */ /* 0x000fc800078e0a04 */
[----:B------:R-:W-:Y:S02]  /*03c0*/  IMAD R2, R3, UR7, R0 ;  /* 0x0000000703027c24 */ /* 0x000fe4000f8e0200 */
[----:B------:R-:W2:Y:S01]  /*03d0*/  S2R R3, SR_CTAID.Y ;  /* 0x0000000000037919 */ /* 0x000ea20000002600 */
[----:B---3--:R-:W-:Y:S02]  /*03e0*/  IMAD R11, R11, R5, RZ ;  /* 0x000000050b0b7224 */ /* 0x008fe400078e02ff */
[----:B------:R-:W-:-:S13]  /*03f0*/  ISETP.GE.U32.AND P0, PT, R2, UR7, PT ;  /* 0x0000000702007c0c */ /* 0x000fda000bf06070 */
[----:B------:R-:W-:Y:S02]  /*0400*/  @P0 VIADD R2, R2, -UR7 ;  /* 0x8000000702020c36 */ /* 0x000fe40008000000 */
[----:B------:R-:W-:Y:S01]  /*0410*/  @P0 VIADD R4, R4, 0x1 ;  /* 0x0000000104040836 */ /* 0x000fe20000000000 */
[----:B------:R-:W-:Y:S02]  /*0420*/  ISETP.NE.U32.AND P0, PT, RZ, UR7, PT ;  /* 0x00000007ff007c0c */ /* 0x000fe4000bf05070 */
[----:B------:R-:W-:-:S13]  /*0430*/  ISETP.GE.U32.AND P1, PT, R2, UR7, PT ;  /* 0x0000000702007c0c */ /* 0x000fda000bf26070 */
[----:B------:R-:W-:Y:S01]  /*0440*/  @P1 VIADD R4, R4, 0x1 ;  /* 0x0000000104041836 */ /* 0x000fe20000000000 */
[----:B--2---:R-:W-:-:S04]  /*0450*/  ISETP.GE.U32.AND P1, PT, R3, UR5, PT ;  /* 0x0000000503007c0c */ /* 0x004fc8000bf26070 */
[----:B------:R-:W-:Y:S01]  /*0460*/  SEL R2, R7, R4, !P0 ;  /* 0x0000000407027207 */ /* 0x000fe20004000000 */
[----:B------:R-:W-:-:S04]  /*0470*/  IMAD.MOV.U32 R4, RZ, RZ, RZ ;  /* 0x000000ffff047224 */ /* 0x000fc800078e00ff */
[----:B------:R-:W-:Y:S02]  /*0480*/  IMAD.MOV R9, RZ, RZ, -R2 ;  /* 0x000000ffff097224 */ /* 0x000fe400078e0a02 */
[----:B------:R-:W-:-:S04]  /*0490*/  IMAD.HI.U32 R5, R5, R11, R4 ;  /* 0x0000000b05057227 */ /* 0x000fc800078e0004 */
[----:B------:R-:W-:Y:S01]  /*04a0*/  IMAD R4, R9, UR7, R0 ;  /* 0x0000000709047c24 */ /* 0x000fe2000f8e0200 */
[----:B-1----:R-:W-:Y:S06]  /*04b0*/  @P1 EXIT ;  /* 0x000000000000194d */ /* 0x002fec0003800000 */
[C---:B------:R-:W-:Y:S01]  /*04c0*/  IMAD.HI.U32 R6, R5.reuse, R0, RZ ;  /* 0x0000000005067227 */ /* 0x040fe200078e00ff */
[----:B------:R-:W-:Y:S01]  /*04d0*/  UIMAD.WIDE.U32 UR4, UR4, UR8, URZ ;  /* 0x00000008040472a5 */ /* 0x000fe2000f8e00ff */
[----:B------:R-:W-:Y:S02]  /*04e0*/  ISETP.NE.U32.AND P3, PT, RZ, UR14, PT ;  /* 0x0000000eff007c0c */ /* 0x000fe4000bf65070 */
[----:B------:R-:W-:Y:S01]  /*04f0*/  IMAD.HI.U32 R5, R5, R4, RZ ;  /* 0x0000000405057227 */ /* 0x000fe200078e00ff */
[----:B------:R-:W-:Y:S01]  /*0500*/  UIADD3 UR4, UPT, UPT, -UR5, URZ, URZ ;  /* 0x000000ff05047290 */ /* 0x000fe2000fffe1ff */
[C---:B------:R-:W-:Y:S02]  /*0510*/  LOP3.LUT R13, R0.reuse, 0x1f, RZ, 0xc0, !PT ;  /* 0x0000001f000d7812 */ /* 0x040fe400078ec0ff */
[----:B------:R-:W-:Y:S01]  /*0520*/  IMAD.MOV R9, RZ, RZ, -R6 ;  /* 0x000000ffff097224 */ /* 0x000fe200078e0a06 */
[----:B------:R-:W-:Y:S01]  /*0530*/  UIMAD UR4, UR7, UR4, UR8 ;  /* 0x00000004070472a4 */ /* 0x000fe2000f8e0208 */
[----:B------:R-:W-:Y:S01]  /*0540*/  IMAD.MOV R11, RZ, RZ, -R5 ;  /* 0x000000ffff0b7224 */ /* 0x000fe200078e0a05 */
[----:B------:R-:W-:Y:S01]  /*0550*/  LOP3.LUT R6, RZ, UR14, RZ, 0x33, !PT ;  /* 0x0000000eff067c12 */ /* 0x000fe2000f8e33ff */
[----:B------:R-:W-:Y:S01]  /*0560*/  IMAD R9, R9, UR14, R0 ;  /* 0x0000000e09097c24 */ /* 0x000fe2000f8e0200 */
[----:B------:R-:W-:Y:S01]  /*0570*/  UISETP.GE.U32.AND UP0, UPT, UR4, UR7, UPT ;  /* 0x000000070400728c */ /* 0x000fe2000bf06070 */
[----:B------:R-:W-:Y:S01]  /*0580*/  IMAD R4, R11, UR14, R4 ;  /* 0x0000000e0b047c24 */ /* 0x000fe2000f8e0204 */
[----:B------:R-:W-:Y:S01]  /*0590*/  SHF.R.U32.HI R10, RZ, 0x5, R0 ;  /* 0x00000005ff0a7819 */ /* 0x000fe20000011600 */
[----:B------:R-:W-:Y:S01]  /*05a0*/  VIADD R11, R0, UR8 ;  /* 0x00000008000b7c36 */ /* 0x000fe20008000000 */
[----:B------:R-:W-:-:S02]  /*05b0*/  ISETP.GE.U32.AND P2, PT, R9, UR14, PT ;  /* 0x0000000e09007c0c */ /* 0x000fc4000bf46070 */
[----:B------:R-:W-:Y:S02]  /*05c0*/  ISETP.GE.U32.AND P1, PT, R4, UR14, PT ;  /* 0x0000000e04007c0c */ /* 0x000fe4000bf26070 */
[----:B------:R-:W-:Y:S02]  /*05d0*/  LOP3.LUT R8, R11, 0x3ff, RZ, 0x3c, !PT ;  /* 0x000003ff0b087812 */ /* 0x000fe400078e3cff */
[----:B------:R-:W-:Y:S01]  /*05e0*/  MOV R19, 0x750 ;  /* 0x0000075000137802 */ /* 0x000fe20000000f00 */
[----:B------:R-:W-:Y:S01]  /*05f0*/  @UP0 UIADD3 UR4, UPT, UPT, -UR7, UR4, URZ ;  /* 0x0000000407040290 */ /* 0x000fe2000fffe1ff */
[----:B------:R-:W-:Y:S01]  /*0600*/  LOP3.LUT R18, R8, 0xffff, RZ, 0xc0, !PT ;  /* 0x0000ffff08127812 */ /* 0x000fe200078ec0ff */
[----:B------:R-:W-:Y:S02]  /*0610*/  @UP0 UIADD3 UR5, UPT, UPT, UR5, 0x1, URZ ;  /* 0x0000000105050890 */ /* 0x000fe4000fffe0ff */
[----:B------:R-:W-:Y:S02]  /*0620*/  UISETP.GE.U32.AND UP1, UPT, UR4, UR7, UPT ;  /* 0x000000070400728c */ /* 0x000fe4000bf26070 */
[----:B------:R-:W-:Y:S01]  /*0630*/  @P2 VIADD R9, R9, -UR14 ;  /* 0x8000000e09092c36 */ /* 0x000fe20008000000 */
[----:B------:R-:W-:Y:S01]  /*0640*/  ULOP3.LUT UR4, UR8, 0xffff, URZ, 0xc0, !UPT ;  /* 0x0000ffff08047892 */ /* 0x000fe2000f8ec0ff */
[----:B------:R-:W-:-:S02]  /*0650*/  @P1 VIADD R4, R4, -UR14 ;  /* 0x8000000e04041c36 */ /* 0x000fc40008000000 */
[----:B------:R-:W-:Y:S01]  /*0660*/  @P1 VIADD R5, R5, 0x1 ;  /* 0x0000000105051836 */ /* 0x000fe20000000000 */
[----:B------:R-:W-:Y:S02]  /*0670*/  ISETP.GE.U32.AND P4, PT, R9, UR14, PT ;  /* 0x0000000e09007c0c */ /* 0x000fe4000bf86070 */
[----:B------:R-:W-:Y:S01]  /*0680*/  ISETP.GE.U32.AND P2, PT, R4, UR14, PT ;  /* 0x0000000e04007c0c */ /* 0x000fe2000bf46070 */
[----:B------:R-:W-:Y:S01]  /*0690*/  IMAD.U32 R16, RZ, RZ, UR4 ;  /* 0x00000004ff107e24 */ /* 0x000fe2000f8e00ff */
[----:B------:R-:W0:Y:S01]  /*06a0*/  S2R R4, SR_CTAID.X ;  /* 0x0000000000047919 */ /* 0x000e220000002500 */
[----:B------:R-:W-:-:S06]  /*06b0*/  @UP1 UIADD3 UR5, UPT, UPT, UR5, 0x1, URZ ;  /* 0x0000000105051890 */ /* 0x000fcc000fffe0ff */
[----:B------:R-:W-:Y:S02]  /*06c0*/  SEL R7, R7, UR5, !P0 ;  /* 0x0000000507077c07 */ /* 0x000fe4000c000000 */
[----:B------:R-:W-:Y:S02]  /*06d0*/  @P4 VIADD R9, R9, -UR14 ;  /* 0x8000000e09094c36 */ /* 0x000fe40008000000 */
[----:B------:R-:W-:-:S03]  /*06e0*/  @P2 VIADD R5, R5, 0x1 ;  /* 0x0000000105052836 */ /* 0x000fc60000000000 */
[C---:B------:R-:W-:Y:S02]  /*06f0*/  SEL R9, R6.reuse, R9, !P3 ;  /* 0x0000000906097207 */ /* 0x040fe40005800000 */
[----:B------:R-:W-:-:S03]  /*0700*/  SEL R5, R6, R5, !P3 ;  /* 0x0000000506057207 */ /* 0x000fc60005800000 */
[----:B------:R-:W-:Y:S01]  /*0710*/  IMAD.SHL.U32 R6, R9, 0x10, RZ ;  /* 0x0000001009067824 */ /* 0x000fe200078e00ff */
[----:B------:R-:W-:-:S04]  /*0720*/  LOP3.LUT R15, R5, 0xf, RZ, 0xc0, !PT ;  /* 0x0000000f050f7812 */ /* 0x000fc800078ec0ff */
[----:B------:R-:W-:-:S07]  /*0730*/  LOP3.LUT R8, R15, R6, RZ, 0xfc, !PT ;  /* 0x000000060f087212 */ /* 0x000fce00078efcff */
[----:B0-----:R-:W-:Y:S05]  /*0740*/  CALL.REL.NOINC `($__internal_177_$__cuda_sm20_div_u16) ;  /* 0x0000004c00fc7944 */ /* 0x001fea0003c00000 */
        /* <DEDUP_REMOVED lines=8> */
[----:B------:R-:W-:-:S05]  /*07d0*/  MOV R9, 0x400 ;  /* 0x0000040000097802 */ /* 0x000fca0000000f00 */
[----:B------:R-:W-:Y:S02]  /*07e0*/  VIADD R12, R9, 0x2080 ;  /* 0x00002080090c7836 */ /* 0x000fe40000000000 */
[----:B------:R-:W-:-:S03]  /*07f0*/  IMAD.MOV.U32 R9, RZ, RZ, RZ ;  /* 0x000000ffff097224 */ /* 0x000fc600078e00ff */
[----:B-1----:R-:W-:Y:S01]  /*0800*/  LEA R21, R21, R12, 0x18 ;  /* 0x0000000c15157211 */ /* 0x002fe200078ec0ff */
[----:B------:R-:W-:-:S07]  /*0810*/  IMAD.MOV.U32 R12, RZ, RZ, R0 ;  /* 0x000000ffff0c7224 */ /* 0x000fce00078e0000 */
.L_x_39089:
[----:B------:R-:W-:-:S04]  /*0820*/  IMAD R17, R3, 0x400, R12 ;  /* 0x0000040003117824 */ /* 0x000fc800078e020c */
[----:B-12---:R-:W-:-:S06]  /*0830*/  IMAD.WIDE.U32 R16, R17, 0x4, R18 ;  /* 0x0000000411107825 */ /* 0x006fcc00078e0012 */
[----:B0-----:R-:W2:Y:S01]  /*0840*/  LDG.E R16, desc[UR12][R16.64] ;  /* 0x0000000c10107981 */ /* 0x001ea2000c1e1900 */
[C---:B------:R-:W-:Y:S02]  /*0850*/  IMAD R23, R12.reuse, 0x4, R21 ;  /* 0x000000040c177824 */ /* 0x040fe400078e0215 */
[----:B------:R-:W-:Y:S02]  /*0860*/  VIADD R9, R9, 0x1 ;  /* 0x0000000109097836 */ /* 0x000fe40000000000 */
[----:B------:R-:W-:-:S03]  /*0870*/  VIADD R12, R12, UR8 ;  /* 0x000000080c0c7c36 */ /* 0x000fc60008000000 */
[----:B------:R-:W-:-:S04]  /*0880*/  LOP3.LUT R14, R9, R20, RZ, 0x3c, !PT ;  /* 0x00000014090e7212 */ /* 0x000fc800078e3cff */
[----:B------:R-:W-:Y:S01]  /*0890*/  ISETP.NE.AND P0, PT, R14, 0x2, PT ;  /* 0x000000020e00780c */ /* 0x000fe20003f05270 */
[----:B--2---:R1:W-:-:S12]  /*08a0*/  STS [R23], R16 ;  /* 0x0000001017007388 */ /* 0x0043d80000000800 */
[----:B------:R-:W-:Y:S05]  /*08b0*/  @P0 BRA `(.L_x_39089) ;  /* 0xfffffffc00d80947 */ /* 0x000fea000383ffff */
.L_x_39088:
[----:B0-----:R-:W-:Y:S05]  /*08c0*/  BSYNC.RECONVERGENT B0 ;  /* 0x0000000000007941 */ /* 0x001fea0003800200 */
.L_x_39087:
[----:B------:R-:W0:Y:S01]  /*08d0*/  S2UR UR5, SR_CgaCtaId ;  /* 0x00000000000579c3 */ /* 0x000e220000008800 */
[----:B------:R-:W-:Y:S01]  /*08e0*/  UMOV UR4, 0x400 ;  /* 0x0000040000047882 */ /* 0x000fe20000000000 */
[----:B------:R-:W-:Y:S01]  /*08f0*/  BSSY.RECONVERGENT B0, `(.L_x_39090) ;  /* 0x000001b000007945 */ /* 0x000fe20003800200 */
[----:B------:R-:W-:Y:S02]  /*0900*/  UIADD3 UR4, UPT, UPT, UR4, 0x2080, URZ ;  /* 0x0000208004047890 */ /* 0x000fe4000fffe0ff */
[----:B------:R-:W-:-:S03]  /*0910*/  USHF.L.U32 UR9, UR8, 0x2, URZ ;  /* 0x0000000208097899 */ /* 0x000fc600080006ff */
[----:B------:R-:W2:Y:S01]  /*0920*/  LDC.64 R24, c[0x0][0x390] ;  /* 0x0000e400ff187b82 */ /* 0x000ea20000000a00 */
[----:B0-----:R-:W-:-:S12]  /*0930*/  ULEA UR4, UR5, UR4, 0x18 ;  /* 0x0000000405047291 */ /* 0x001fd8000f8ec0ff */
.L_x_39091:
[----:B------:R-:W-:-:S04]  /*0940*/  IMAD R17, R3, 0x400, R12 ;  /* 0x0000040003117824 */ /* 0x000fc800078e020c */
[----:B012---:R-:W-:-:S03]  /*0950*/  IMAD.WIDE R16, R17, 0x4, R24 ;  /* 0x0000000411107825 */ /* 0x007fc600078e0218 */
        /* <DEDUP_REMOVED lines=10> */
[----:B------:R-:W-:-:S05]  /*0a00*/  LEA R27, R12, UR4, 0x2 ;  /* 0x000000040c1b7c11 */ /* 0x000fca000f8e10ff */
        /* <DEDUP_REMOVED lines=10> */
.L_x_39090:
[----:B0-----:R-:W-:Y:S01]  /*0ab0*/  IMAD.MOV R9, RZ, RZ, -R11 ;  /* 0x000000ffff097224 */ /* 0x001fe200078e0a0b */
[----:B------:R-:W-:Y:S01]  /*0ac0*/  ULOP3.LUT UR4, UR8, 0xffff, URZ, 0xc0, !UPT ;  /* 0x0000ffff08047892 */ /* 0x000fe2000f8ec0ff */
[----:B------:R-:W-:-:S03]  /*0ad0*/  MOV R19, 0xb30 ;  /* 0x00000b3000137802 */ /* 0x000fc60000000f00 */
[----:B------:R-:W-:Y:S02]  /*0ae0*/  PRMT R9, R9, 0x7710, RZ ;  /* 0x0000771009097816 */ /* 0x000fe400000000ff */
[----:B------:R-:W-:-:S03]  /*0af0*/  IMAD.U32 R16, RZ, RZ, UR4 ;  /* 0x00000004ff107e24 */ /* 0x000fc6000f8e00ff */
[----:B------:R-:W-:-:S05]  /*0b00*/  VIADD R9, R9, 0x1ff ;  /* 0x000001ff09097836 */ /* 0x000fca0000000000 */
[----:B------:R-:W-:-:S07]  /*0b10*/  LOP3.LUT R18, R9, 0xffff, RZ, 0xc0, !PT ;  /* 0x0000ffff09127812 */ /* 0x000fce00078ec0ff */
[----:B------:R-:W-:Y:S05]  /*0b20*/  CALL.REL.NOINC `($__internal_177_$__cuda_sm20_div_u16) ;  /* 0x0000004c00047944 */ /* 0x000fea0003c00000 */
[----:B------:R-:W0:Y:S01]  /*0b30*/  LDC R20, c[0x0][0x3ac] ;  /* 0x0000eb00ff147b82 */ /* 0x000e220000000800 */
[C---:B------:R-:W-:Y:S01]  /*0b40*/  LOP3.LUT R11, R9.reuse, 0x3, RZ, 0xc0, !PT ;  /* 0x00000003090b7812 */ /* 0x040fe200078ec0ff */
[----:B------:R-:W1:Y:S01]  /*0b50*/  LDCU UR4, c[0x0][0x3a8] ;  /* 0x00007500ff0477ac */ /* 0x000e620008000800 */
[----:B------:R-:W-:Y:S01]  /*0b60*/  LOP3.LUT R12, R9, 0xffff, RZ, 0xc0, !PT ;  /* 0x0000ffff090c7812 */ /* 0x000fe200078ec0ff */
[----:B------:R-:W-:Y:S01]  /*0b70*/  BSSY.RECONVERGENT B0, `(.L_x_39092) ;  /* 0x0000013000007945 */ /* 0x000fe20003800200 */
[C---:B------:R-:W-:Y:S02]  /*0b80*/  ISETP.NE.AND P0, PT, R11.reuse, 0x2, PT ;  /* 0x000000020b00780c */ /* 0x040fe40003f05270 */
[----:B------:R-:W-:Y:S01]  /*0b90*/  ISETP.GE.U32.AND P1, PT, R12, 0x2, PT ;  /* 0x000000020c00780c */ /* 0x000fe20003f26070 */
[----:B------:R-:W-:Y:S01]  /*0ba0*/  IMAD.MOV.U32 R12, RZ, RZ, R0 ;  /* 0x000000ffff0c7224 */ /* 0x000fe200078e0000 */
[----:B------:R-:W-:Y:S02]  /*0bb0*/  LOP3.LUT R11, R11, 0x2, RZ, 0x3c, !PT ;  /* 0x000000020b0b7812 */ /* 0x000fe400078e3cff */
[----:B0-----:R-:W-:-:S07]  /*0bc0*/  ISETP.GE.AND P2, PT, R10, R20, PT ;  /* 0x000000140a00720c */ /* 0x001fce0003f46270 */
[----:B-1----:R-:W-:Y:S06]  /*0bd0*/  @!P0 BRA `(.L_x_39093) ;  /* 0x0000000000308947 */ /* 0x002fec0003800000 */
[----:B------:R-:W0:Y:S01]  /*0be0*/  S2R R17, SR_CgaCtaId ;  /* 0x0000000000117919 */ /* 0x000e220000008800 */
[----:B------:R-:W-:Y:S01]  /*0bf0*/  MOV R14, 0x400 ;  /* 0x00000400000e7802 */ /* 0x000fe20000000f00 */
[----:B------:R-:W-:Y:S02]  /*0c00*/  IMAD.MOV.U32 R16, RZ, RZ, RZ ;  /* 0x000000ffff107224 */ /* 0x000fe400078e00ff */
[----:B------:R-:W-:Y:S02]  /*0c10*/  IMAD.MOV.U32 R12, RZ, RZ, R0 ;  /* 0x000000ffff0c7224 */ /* 0x000fe400078e0000 */
[----:B------:R-:W-:-:S05]  /*0c20*/  VIADD R14, R14, 0x3080 ;  /* 0x000030800e0e7836 */ /* 0x000fca0000000000 */
[----:B0-----:R-:W-:-:S07]  /*0c30*/  LEA R17, R17, R14, 0x18 ;  /* 0x0000000e11117211 */ /* 0x001fce00078ec0ff */
.L_x_39094:
[----:B------:R-:W-:Y:S02]  /*0c40*/  IMAD R14, R12, 0x4, R17 ;  /* 0x000000040c0e7824 */ /* 0x000fe400078e0211 */
[----:B------:R-:W-:Y:S02]  /*0c50*/  VIADD R16, R16, 0x1 ;  /* 0x0000000110107836 */ /* 0x000fe40000000000 */
[----:B------:R-:W-:Y:S01]  /*0c60*/  VIADD R12, R12, UR8 ;  /* 0x000000080c0c7c36 */ /* 0x000fe20008000000 */
[----:B------:R0:W-:Y:S02]  /*0c70*/  STS [R14], RZ ;  /* 0x000000ff0e007388 */ /* 0x0001e40000000800 */
[----:B------:R-:W-:-:S13]  /*0c80*/  ISETP.NE.AND P0, PT, R16, R11, PT ;  /* 0x0000000b1000720c */ /* 0x000fda0003f05270 */
[----:B0-----:R-:W-:Y:S05]  /*0c90*/  @P0 BRA `(.L_x_39094) ;  /* 0xfffffffc00e80947 */ /* 0x001fea000383ffff */
.L_x_39093:
[----:B------:R-:W-:Y:S05]  /*0ca0*/  BSYNC.RECONVERGENT B0 ;  /* 0x0000000000007941 */ /* 0x000fea0003800200 */
.L_x_39092:
[----:B------:R-:W-:Y:S04]  /*0cb0*/  BSSY.RECONVERGENT B0, `(.L_x_39095) ;  /* 0x0000010000007945 */ /* 0x000fe80003800200 */
[----:B------:R-:W-:Y:S05]  /*0cc0*/  @!P1 BRA `(.L_x_39096) ;  /* 0x0000000000389947 */ /* 0x000fea0003800000 */
[----:B------:R-:W0:Y:S01]  /*0cd0*/  S2R R17, SR_CgaCtaId ;  /* 0x0000000000117919 */ /* 0x000e220000008800 */
[----:B------:R-:W-:-:S05]  /*0ce0*/  MOV R14, 0x400 ;  /* 0x00000400000e7802 */ /* 0x000fca0000000f00 */
[----:B------:R-:W-:-:S05]  /*0cf0*/  VIADD R14, R14, 0x3080 ;  /* 0x000030800e0e7836 */ /* 0x000fca0000000000 */
[----:B0-----:R-:W-:-:S07]  /*0d00*/  LEA R17, R17, R14, 0x18 ;  /* 0x0000000e11117211 */ /* 0x001fce00078ec0ff */
.L_x_39097:
        /* <DEDUP_REMOVED lines=10> */
.L_x_39096:
[----:B------:R-:W-:Y:S05]  /*0db0*/  BSYNC.RECONVERGENT B0 ;  /* 0x0000000000007941 */ /* 0x000fea0003800200 */
.L_x_39095:
[----:B------:R-:W-:Y:S04]  /*0dc0*/  BSSY.RECONVERGENT B0, `(.L_x_39098) ;  /* 0x0000011000007945 */ /* 0x000fe80003800200 */
[----:B------:R-:W-:Y:S05]  /*0dd0*/  @P2 BRA `(.L_x_39099) ;  /* 0x00000000003c2947 */ /* 0x000fea0003800000 */
[----:B------:R-:W1:Y:S01]  /*0de0*/  S2R R17, SR_CgaCtaId ;  /* 0x0000000000117919 */ /* 0x000e620000008800 */
[----:B0-----:R-:W0:Y:S01]  /*0df0*/  LDC.64 R18, c[0x0][0x398] ;  /* 0x0000e600ff127b82 */ /* 0x001e220000000a00 */
[----:B------:R-:W-:Y:S01]  /*0e00*/  MOV R12, 0x400 ;  /* 0x00000400000c7802 */ /* 0x000fe20000000f00 */
[----:B------:R-:W-:-:S03]  /*0e10*/  IMAD R23, R4, 0x20, R13 ;  /* 0x0000002004177824 */ /* 0x000fc600078e020d */
[----:B-1----:R-:W-:-:S05]  /*0e20*/  LEA R12, R17, R12, 0x18 ;  /* 0x0000000c110c7211 */ /* 0x002fca00078ec0ff */
[----:B------:R-:W-:-:S07]  /*0e30*/  IMAD R21, R13, 0x104, R12 ;  /* 0x000001040d157824 */ /* 0x000fce00078e020c */
.L_x_39100:
        /* <DEDUP_REMOVED lines=9> */
.L_x_39099:
[----:B------:R-:W-:Y:S05]  /*0ed0*/  BSYNC.RECONVERGENT B0 ;  /* 0x0000000000007941 */ /* 0x000fea0003800200 */
.L_x_39098:
        /* <DEDUP_REMOVED lines=13> */
[C---:B0-----:R-:W-:Y:S01]  /*0fb0*/  VIADD R14, R15.reuse, 0x5 ;  /* 0x000000050f0e7836 */ /* 0x041fe20000000000 */
        /* <DEDUP_REMOVED lines=11> */
[----:B-1----:R-:W-:Y:S01]  /*1070*/  VIADD R16, R5, 0xc ;  /* 0x0000000c05107836 */ /* 0x002fe20000000000 */
        /* <DEDUP_REMOVED lines=10> */
[C---:B------:R-:W-:Y:S01]  /*1120*/  SEL R27, R19.reuse, RZ, P4 ;  /* 0x000000ff131b7207 */ /* 0x040fe20002000000 */
[C---:B------:R-:W-:Y:S01]  /*1130*/  IMAD.IADD R18, R8.reuse, 0x1, -R21 ;  /* 0x0000000108127824 */ /* 0x040fe200078e0a15 */
[----:B------:R-:W-:Y:S01]  /*1140*/  SEL R29, R19, RZ, P6 ;  /* 0x000000ff131d7207 */ /* 0x000fe20003000000 */
[----:B------:R-:W-:Y:S01]  /*1150*/  IMAD.IADD R20, R8, 0x1, -R25 ;  /* 0x0000000108147824 */ /* 0x000fe200078e0a19 */
[-C--:B------:R-:W-:Y:S01]  /*1160*/  ISETP.GE.U32.AND P4, PT, R10, R19.reuse, PT ;  /* 0x000000130a00720c */ /* 0x080fe20003f86070 */
[C---:B------:R-:W-:Y:S01]  /*1170*/  VIADD R10, R15.reuse, 0xc ;  /* 0x0000000c0f0a7836 */ /* 0x040fe20000000000 */
[-C--:B------:R-:W-:Y:S01]  /*1180*/  ISETP.GE.U32.AND P6, PT, R12, R19.reuse, PT ;  /* 0x000000130c00720c */ /* 0x080fe20003fc6070 */
[----:B------:R-:W-:Y:S01]  /*1190*/  VIADD R12, R15, 0xd ;  /* 0x0000000d0f0c7836 */ /* 0x000fe20000000000 */
        /* <DEDUP_REMOVED lines=8> */
[----:B------:R-:W-:Y:S01]  /*1220*/  ISETP.GE.U32.AND P3, PT, R12, R19, PT ;  /* 0x000000130c00720c */ /* 0x000fe20003f66070 */
[----:B------:R-:W-:Y:S01]  /*1230*/  VIADD R12, R15, 0xf ;  /* 0x0000000f0f0c7836 */ /* 0x000fe20000000000 */
[C---:B------:R-:W-:Y:S01]  /*1240*/  SEL R35, R19.reuse, RZ, P2 ;  /* 0x000000ff13237207 */ /* 0x040fe20001000000 */
[----:B------:R-:W-:Y:S01]  /*1250*/  IMAD.IADD R24, R8, 0x1, -R33 ;  /* 0x0000000108187824 */ /* 0x000fe200078e0a21 */
[----:B------:R-:W-:-:S02]  /*1260*/  SEL R37, R19, RZ, P1 ;  /* 0x000000ff13257207 */ /* 0x000fc40000800000 */
[-C--:B------:R-:W-:Y:S01]  /*1270*/  ISETP.GE.U32.AND P2, PT, R10, R19.reuse, PT ;  /* 0x000000130a00720c */ /* 0x080fe20003f46070 */
[C---:B------:R-:W-:Y:S01]  /*1280*/  VIADD R10, R5.reuse, 0x3 ;  /* 0x00000003050a7836 */ /* 0x040fe20000000000 */
[----:B------:R-:W-:Y:S01]  /*1290*/  ISETP.GE.U32.AND P1, PT, R12, R19, PT ;  /* 0x000000130c00720c */ /* 0x000fe20003f26070 */
        /* <DEDUP_REMOVED lines=15> */
[----:B------:R-:W-:Y:S01]  /*1390*/  LOP3.LUT R15, R15, 0x8, RZ, 0x3c, !PT ;  /* 0x000000080f0f7812 */ /* 0x000fe200078e3cff */
[----:B------:R-:W-:Y:S01]  /*13a0*/  IMAD.IADD R23, R8, 0x1, -R31 ;  /* 0x0000000108177824 */ /* 0x000fe200078e0a1f */
[----:B------:R-:W-:Y:S01]  /*13b0*/  LOP3.LUT R10, R10, 0xf, RZ, 0xc0, !PT ;  /* 0x0000000f0a0a7812 */ /* 0x000fe200078ec0ff */
[----:B------:R-:W-:Y:S01]  /*13c0*/  IMAD.IADD R31, R8, 0x1, -R47 ;  /* 0x00000001081f7824 */ /* 0x000fe200078e0a2f */
[----:B------:R-:W-:Y:S01]  /*13d0*/  LOP3.LUT R12, R12, 0xf, RZ, 0xc0, !PT ;  /* 0x0000000f0c0c7812 */ /* 0x000fe200078ec0ff */
[C---:B------:R-:W-:Y:S01]  /*13e0*/  IMAD.IADD R32, R8.reuse, 0x1, -R49 ;  /* 0x0000000108207824 */ /* 0x040fe200078e0a31 */
[----:B------:R-:W-:Y:S01]  /*13f0*/  LOP3.LUT R13, R13, 0xf, RZ, 0xc0, !PT ;  /* 0x0000000f0d0d7812 */ /* 0x000fe200078ec0ff */
[----:B------:R-:W-:Y:S01]  /*1400*/  IMAD.IADD R33, R8, 0x1, -R51 ;  /* 0x0000000108217824 */ /* 0x000fe200078e0a33 */
[----:B------:R-:W-:-:S02]  /*1410*/  LOP3.LUT R14, R14, 0xf, RZ, 0xc0, !PT ;  /* 0x0000000f0e0e7812 */ /* 0x000fc400078ec0ff */
[----:B------:R-:W-:Y:S02]  /*1420*/  LOP3.LUT R16, R16, 0xf, RZ, 0xc0, !PT ;  /* 0x0000000f10107812 */ /* 0x000fe400078ec0ff */
[----:B------:R-:W-:-:S07]  /*1430*/  LOP3.LUT R17, R17, 0xf, RZ, 0xc0, !PT ;  /* 0x0000000f11117812 */ /* 0x000fce00078ec0ff */
.L_x_39122:
        /* <DEDUP_REMOVED lines=20> */
.L_x_39103:
        /* <DEDUP_REMOVED lines=10> */
.L_x_39104:
        /* <DEDUP_REMOVED lines=10> */
.L_x_39105:
        /* <DEDUP_REMOVED lines=8> */
.L_x_39106:
        /* <DEDUP_REMOVED lines=10> */
.L_x_39107:
        /* <DEDUP_REMOVED lines=10> */
.L_x_39108:
        /* <DEDUP_REMOVED lines=14> */
.L_x_39109:
        /* <DEDUP_REMOVED lines=15> */
.L_x_39110:
        /* <DEDUP_REMOVED lines=13> */
.L_x_39111:
        /* <DEDUP_REMOVED lines=13> */
.L_x_39112:
        /* <DEDUP_REMOVED lines=13> */
.L_x_39113:
        /* <DEDUP_REMOVED lines=13> */
.L_x_39114:
        /* <DEDUP_REMOVED lines=13> */
.L_x_39115:
        /* <DEDUP_REMOVED lines=13> */
.L_x_39116:
        /* <DEDUP_REMOVED lines=15> */
.L_x_39117:
        /* <DEDUP_REMOVED lines=15> */
.L_x_39118:
        /* <DEDUP_REMOVED lines=9> */
.L_x_39121:
        /* <DEDUP_REMOVED lines=18> */
[----:B0-----:R-:W-:-:S13]  /*22c0*/  ISETP.GE.AND P6, PT, R56, 0x7, PT ;  /* 0x000000073800780c */ /* 0x001fda0003fc6270 */
[----:B------:R-:W-:Y:S02]  /*22d0*/  @P6 IMAD R59, R24, 0x4, R53 ;  /* 0x00000004183b6824 */ /* 0x000fe400078e0235 */
[----:B---3--:R-:W-:-:S04]  /*22e0*/  @P2 IMAD R55, R37, R58, R55 ;  /* 0x0000003a25372224 */ /* 0x008fc800078e0237 */
[----:B------:R-:W0:Y:S01]  /*22f0*/  @P6 LDS R59, [R59+0x18] ;  /* 0x000018003b3b6984 */ /* 0x000e220000000800 */
[----:B----4-:R-:W-:-:S04]  /*2300*/  @P1 IMAD R55, R38, R61, R55 ;  /* 0x0000003d26371224 */ /* 0x010fc800078e0237 */
[----:B------:R-:W-:-:S04]  /*2310*/  @P0 IMAD R55, R39, R60, R55 ;  /* 0x0000003c27370224 */ /* 0x000fc800078e0237 */
        /* <DEDUP_REMOVED lines=45> */
.L_x_39120:
[----:B------:R-:W-:Y:S05]  /*25f0*/  BSYNC.RECONVERGENT B0 ;  /* 0x0000000000007941 */ /* 0x000fea0003800200 */
.L_x_39119:
[----:B------:R-:W-:Y:S05]  /*2600*/  BRA.U !UP0, `(.L_x_39122) ;  /* 0xffffffed088c7547 */ /* 0x000fea000b83ffff */
[----:B------:R-:W-:Y:S05]  /*2610*/  BRA `(.L_x_39101) ;  /* 0x0000002c002c7947 */ /* 0x000fea0003800000 */
.L_x_39102:
[----:B------:R-:W-:-:S13]  /*2620*/  ISETP.GT.U32.AND P0, PT, R20, 0x1f, PT ;  /* 0x0000001f1400780c */ /* 0x000fda0003f04070 */
[----:B------:R-:W-:Y:S05]  /*2630*/  @P0 BRA `(.L_x_39123) ;  /* 0x0000001400a40947 */ /* 0x000fea0003800000 */
        /* <DEDUP_REMOVED lines=77> */
.L_x_39143:
[----:B0-----:R-:W0:Y:S01]  /*2b10*/  LDC R51, c[0x0][0x3ac] ;  /* 0x0000eb00ff337b82 */ /* 0x001e220000000800 */
[----:B------:R-:W-:Y:S01]  /*2b20*/  VIADD R35, R5, UR4 ;  /* 0x0000000405237c36 */ /* 0x000fe20008000000 */
[----:B------:R-:W-:-:S04]  /*2b30*/  UIADD3 UR4, UPT, UPT, UR7, UR4, URZ ;  /* 0x0000000407047290 */ /* 0x000fc8000fffe0ff */
[----:B------:R-:W-:Y:S01]  /*2b40*/  UISETP.GE.AND UP0, UPT, UR4, UR6, UPT ;  /* 0x000000060400728c */ /* 0x000fe2000bf06270 */
[----:B0-----:R-:W-:Y:S01]  /*2b50*/  ISETP.NE.AND P5, PT, R51, RZ, PT ;  /* 0x000000ff3300720c */ /* 0x001fe20003fa5270 */
        /* <DEDUP_REMOVED lines=15> */
.L_x_39124:
        /* <DEDUP_REMOVED lines=8> */
.L_x_39125:
        /* <DEDUP_REMOVED lines=8> */
.L_x_39126:
        /* <DEDUP_REMOVED lines=8> */
.L_x_39127:
        /* <DEDUP_REMOVED lines=8> */
.L_x_39128:
        /* <DEDUP_REMOVED lines=8> */
.L_x_39129:
        /* <DEDUP_REMOVED lines=12> */
.L_x_39130:
        /* <DEDUP_REMOVED lines=15> */
.L_x_39131:
        /* <DEDUP_REMOVED lines=13> */
.L_x_39132:
        /* <DEDUP_REMOVED lines=15> */
.L_x_39133:
        /* <DEDUP_REMOVED lines=15> */
.L_x_39134:
        /* <DEDUP_REMOVED lines=15> */
.L_x_39135:
        /* <DEDUP_REMOVED lines=15> */
.L_x_39136:
        /* <DEDUP_REMOVED lines=15> */
.L_x_39137:
        /* <DEDUP_REMOVED lines=15> */
.L_x_39138:
        /* <DEDUP_REMOVED lines=15> */
.L_x_39139:
        /* <DEDUP_REMOVED lines=9> */
.L_x_39142:
        /* <DEDUP_REMOVED lines=67> */
.L_x_39141:
[----:B------:R-:W-:Y:S05]  /*3ca0*/  BSYNC.RECONVERGENT B0 ;  /* 0x0000000000007941 */ /* 0x000fea0003800200 */
.L_x_39140:
[----:B------:R-:W-:Y:S05]  /*3cb0*/  BRA.U !UP0, `(.L_x_39143) ;  /* 0xffffffed08947547 */ /* 0x000fea000b83ffff */
[----:B------:R-:W-:Y:S05]  /*3cc0*/  BRA `(.L_x_39101) ;  /* 0x0000001400807947 */ /* 0x000fea0003800000 */
.L_x_39123:
[C---:B------:R-:W-:Y:S01]  /*3cd0*/  VIADD R10, R15.reuse, 0x1 ;  /* 0x000000010f0a7836 */ /* 0x040fe20000000000 */
[----:B------:R-:W-:Y:S01]  /*3ce0*/  UMOV UR10, 0xffffff00 ;  /* 0xffffff00000a7882 */ /* 0x000fe20000000000 */
[C---:B------:R-:W-:Y:S01]  /*3cf0*/  VIADD R12, R15.reuse, 0x2 ;  /* 0x000000020f0c7836 */ /* 0x040fe20000000000 */
[----:B------:R-:W-:Y:S01]  /*3d00*/  UIMAD UR10, UR14, UR10, 0x201f ;  /* 0x0000201f0e0a74a4 */ /* 0x000fe2000f8e020a */
[C---:B0-----:R-:W-:Y:S01]  /*3d10*/  VIADD R14, R15.reuse, 0x3 ;  /* 0x000000030f0e7836 */ /* 0x041fe20000000000 */
[-C--:B------:R-:W-:Y:S01]  /*3d20*/  ISETP.GE.U32.AND P3, PT, R10, R19.reuse, PT ;  /* 0x000000130a00720c */ /* 0x080fe20003f66070 */
[C---:B------:R-:W-:Y:S01]  /*3d30*/  VIADD R10, R15.reuse, 0x4 ;  /* 0x000000040f0a7836 */ /* 0x040fe20000000000 */
[-C--:B------:R-:W-:Y:S01]  /*3d40*/  ISETP.GE.U32.AND P4, PT, R12, R19.reuse, PT ;  /* 0x000000130c00720c */ /* 0x080fe20003f86070 */
[----:B------:R-:W-:Y:S01]  /*3d50*/  VIADD R12, R15, 0x5 ;  /* 0x000000050f0c7836 */ /* 0x000fe20000000000 */
[----:B------:R-:W-:Y:S02]  /*3d60*/  SEL R17, R19, RZ, P3 ;  /* 0x000000ff13117207 */ /* 0x000fe40001800000 */
[-C--:B------:R-:W-:Y:S01]  /*3d70*/  ISETP.GE.U32.AND P6, PT, R10, R19.reuse, PT ;  /* 0x000000130a00720c */ /* 0x080fe20003fc6070 */
[C---:B------:R-:W-:Y:S01]  /*3d80*/  VIADD R10, R15.reuse, 0x7 ;  /* 0x000000070f0a7836 */ /* 0x040fe20000000000 */
[----:B------:R-:W-:Y:S01]  /*3d90*/  ISETP.GE.U32.AND P0, PT, R12, R19, PT ;  /* 0x000000130c00720c */ /* 0x000fe20003f06070 */
[----:B------:R-:W-:Y:S01]  /*3da0*/  VIADD R12, R15, 0x8 ;  /* 0x000000080f0c7836 */ /* 0x000fe20000000000 */
[----:B------:R-:W-:-:S02]  /*3db0*/  SEL R21, R19, RZ, P4 ;  /* 0x000000ff13157207 */ /* 0x000fc40002000000 */
[-C--:B------:R-:W-:Y:S01]  /*3dc0*/  ISETP.GE.U32.AND P2, PT, R10, R19.reuse, PT ;  /* 0x000000130a00720c */ /* 0x080fe20003f46070 */
[C---:B------:R-:W-:Y:S01]  /*3dd0*/  VIADD R10, R15.reuse, 0x9 ;  /* 0x000000090f0a7836 */ /* 0x040fe20000000000 */
[-C--:B------:R-:W-:Y:S01]  /*3de0*/  ISETP.GE.U32.AND P3, PT, R12, R19.reuse, PT ;  /* 0x000000130c00720c */ /* 0x080fe20003f66070 */
[C---:B------:R-:W-:Y:S01]  /*3df0*/  VIADD R12, R15.reuse, 0xa ;  /* 0x0000000a0f0c7836 */ /* 0x040fe20000000000 */
[-C--:B------:R-:W-:Y:S01]  /*3e00*/  ISETP.GE.U32.AND P5, PT, R14, R19.reuse, PT ;  /* 0x000000130e00720c */ /* 0x080fe20003fa6070 */
[C---:B------:R-:W-:Y:S01]  /*3e10*/  VIADD R14, R15.reuse, 0x6 ;  /* 0x000000060f0e7836 */ /* 0x040fe20000000000 */
[----:B------:R-:W-:Y:S01]  /*3e20*/  ISETP.GE.U32.AND P4, PT, R10, R19, PT ;  /* 0x000000130a00720c */ /* 0x000fe20003f86070 */
[----:B------:R-:W-:Y:S01]  /*3e30*/  VIADD R10, R15, 0xb ;  /* 0x0000000b0f0a7836 */ /* 0x000fe20000000000 */
[C---:B------:R-:W-:Y:S02]  /*3e40*/  SEL R23, R19.reuse, RZ, P5 ;  /* 0x000000ff13177207 */ /* 0x040fe40002800000 */
[----:B-1----:R-:W-:-:S02]  /*3e50*/  SEL R25, R19, RZ, P6 ;  /* 0x000000ff13197207 */ /* 0x002fc40003000000 */
[-C--:B------:R-:W-:Y:S01]  /*3e60*/  ISETP.GE.U32.AND P5, PT, R12, R19.reuse, PT ;  /* 0x000000130c00720c */ /* 0x080fe20003fa6070 */
[C---:B------:R-:W-:Y:S01]  /*3e70*/  VIADD R12, R15.reuse, 0xc ;  /* 0x0000000c0f0c7836 */ /* 0x040fe20000000000 */
[-C--:B------:R-:W-:Y:S01]  /*3e80*/  ISETP.GE.U32.AND P6, PT, R10, R19.reuse, PT ;  /* 0x000000130a00720c */ /* 0x080fe20003fc6070 */
[----:B------:R-:W-:Y:S01]  /*3e90*/  VIADD R10, R15, 0xd ;  /* 0x0000000d0f0a7836 */ /* 0x000fe20000000000 */
[-C--:B------:R-:W-:Y:S01]  /*3ea0*/  ISETP.GE.U32.AND P1, PT, R14, R19.reuse, PT ;  /* 0x000000130e00720c */ /* 0x080fe20003f26070 */
[C---:B------:R-:W-:Y:S01]  /*3eb0*/  IMAD.IADD R14, R8.reuse, 0x1, -R21 ;  /* 0x00000001080e7824 */ /* 0x040fe200078e0a15 */
[C---:B------:R-:W-:Y:S01]  /*3ec0*/  SEL R27, R19.reuse, RZ, P0 ;  /* 0x000000ff131b7207 */ /* 0x040fe20000000000 */
[----:B------:R-:W-:Y:S01]  /*3ed0*/  IMAD.IADD R16, R8, 0x1, -R25 ;  /* 0x0000000108107824 */ /* 0x000fe200078e0a19 */
[----:B------:R-:W-:Y:S02]  /*3ee0*/  SEL R29, R19, RZ, P1 ;  /* 0x000000ff131d7207 */ /* 0x000fe40000800000 */
[-C--:B------:R-:W-:Y:S01]  /*3ef0*/  ISETP.GE.U32.AND P0, PT, R12, R19.reuse, PT ;  /* 0x000000130c00720c */ /* 0x080fe20003f06070 */
[C---:B------:R-:W-:Y:S01]  /*3f00*/  VIADD R12, R15.reuse, 0xe ;  /* 0x0000000e0f0c7836 */ /* 0x040fe20000000000 */
[-C--:B------:R-:W-:Y:S01]  /*3f10*/  ISETP.GE.U32.AND P1, PT, R10, R19.reuse, PT ;  /* 0x000000130a00720c */ /* 0x080fe20003f26070 */
[----:B------:R-:W-:Y:S01]  /*3f20*/  VIADD R10, R15, 0xf ;  /* 0x0000000f0f0a7836 */ /* 0x000fe20000000000 */
[C---:B------:R-:W-:Y:S01]  /*3f30*/  SEL R31, R19.reuse, RZ, P2 ;  /* 0x000000ff131f7207 */ /* 0x040fe20001000000 */
[C---:B------:R-:W-:Y:S01]  /*3f40*/  IMAD.IADD R15, R8.reuse, 0x1, -R23 ;  /* 0x00000001080f7824 */ /* 0x040fe200078e0a17 */
[C---:B------:R-:W-:Y:S01]  /*3f50*/  SEL R33, R19.reuse, RZ, P3 ;  /* 0x000000ff13217207 */ /* 0x040fe20001800000 */
[----:B------:R-:W-:Y:S01]  /*3f60*/  IMAD.IADD R18, R8, 0x1, -R29 ;  /* 0x0000000108127824 */ /* 0x000fe200078e0a1d */
[-C--:B------:R-:W-:Y:S01]  /*3f70*/  ISETP.GE.U32.AND P2, PT, R12, R19.reuse, PT ;  /* 0x000000130c00720c */ /* 0x080fe20003f46070 */
[----:B------:R-:W-:Y:S01]  /*3f80*/  IMAD.IADD R12, R8, 0x1, -R17 ;  /* 0x00000001080c7824 */ /* 0x000fe200078e0a11 */
[----:B------:R-:W-:Y:S01]  /*3f90*/  ISETP.GE.U32.AND P3, PT, R10, R19, PT ;  /* 0x000000130a00720c */ /* 0x000fe20003f66070 */
[C---:B------:R-:W-:Y:S01]  /*3fa0*/  IMAD.IADD R17, R8.reuse, 0x1, -R27 ;  /* 0x0000000108117824 */ /* 0x040fe200078e0a1b */
[C---:B------:R-:W-:Y:S01]  /*3fb0*/  SEL R35, R19.reuse, RZ, P4 ;  /* 0x000000ff13237207 */ /* 0x040fe20002000000 */
[----:B------:R-:W-:Y:S01]  /*3fc0*/  IMAD.MOV.U32 R10, RZ, RZ, RZ ;  /* 0x000000ffff0a7224 */ /* 0x000fe200078e00ff */
        /* <DEDUP_REMOVED lines=11> */
[----:B------:R-:W-:-:S02]  /*4080*/  IMAD.IADD R19, R8, 0x1, -R31 ;  /* 0x0000000108137824 */ /* 0x000fc400078e0a1f */
[C---:B------:R-:W-:Y:S02]  /*4090*/  IMAD.IADD R25, R8.reuse, 0x1, -R43 ;  /* 0x0000000108197824 */ /* 0x040fe400078e0a2b */
[C---:B------:R-:W-:Y:S02]  /*40a0*/  IMAD.IADD R26, R8.reuse, 0x1, -R45 ;  /* 0x00000001081a7824 */ /* 0x040fe400078e0a2d */
[----:B------:R-:W-:-:S07]  /*40b0*/  IMAD.IADD R27, R8, 0x1, -R47 ;  /* 0x00000001081b7824 */ /* 0x000fce00078e0a2f */
.L_x_39163:
        /* <DEDUP_REMOVED lines=30> */
.L_x_39144:
        /* <DEDUP_REMOVED lines=10> */
.L_x_39145:
        /* <DEDUP_REMOVED lines=10> */
.L_x_39146:
        /* <DEDUP_REMOVED lines=10> */
.L_x_39147:
        /* <DEDUP_REMOVED lines=10> */
.L_x_39148:
        /* <DEDUP_REMOVED lines=11> */
.L_x_39149:
        /* <DEDUP_REMOVED lines=11> */
.L_x_39150:
        /* <DEDUP_REMOVED lines=11> */
.L_x_39151:
        /* <DEDUP_REMOVED lines=11> */
.L_x_39152:
        /* <DEDUP_REMOVED lines=11> */
.L_x_39153:
        /* <DEDUP_REMOVED lines=10> */
.L_x_39154:
        /* <DEDUP_REMOVED lines=10> */
.L_x_39155:
        /* <DEDUP_REMOVED lines=10> */
.L_x_39156:
        /* <DEDUP_REMOVED lines=10> */
.L_x_39157:
        /* <DEDUP_REMOVED lines=10> */
.L_x_39158:
        /* <DEDUP_REMOVED lines=10> */
.L_x_39159:
[----:B------:R-:W-:Y:S05]  /*4c50*/  @P6 BRA `(.L_x_39160) ;  /* 0x0000000400986947 */ /* 0x000fea0003800000 */
[----:B------:R-:W-:-:S07]  /*4c60*/  IMAD.MOV.U32 R46, RZ, RZ, R2 ;  /* 0x000000ffff2e7224 */ /* 0x000fce00078e0002 */
.L_x_39162:
[----:B------:R-:W5:Y:S01]  /*4c70*/  S2R R45, SR_CgaCtaId ;  /* 0x00000000002d7919 */ /* 0x000f620000008800 */
[----:B------:R-:W1:Y:S01]  /*4c80*/  LDC R56, c[0x0][0x3ac] ;  /* 0x0000eb00ff387b82 */ /* 0x000e620000000800 */
[----:B------:R-:W-:Y:S02]  /*4c90*/  MOV R48, 0x400 ;  /* 0x0000040000307802 */ /* 0x000fe40000000f00 */
[----:B-1----:R-:W-:Y:S02]  /*4ca0*/  ISETP.GE.AND P6, PT, R56, 0x6, PT ;  /* 0x000000063800780c */ /* 0x002fe40003fc6270 */
[----:B-----5:R-:W-:-:S05]  /*4cb0*/  LEA R47, R45, R48, 0x18 ;  /* 0x000000302d2f7211 */ /* 0x020fca00078ec0ff */
[----:B------:R-:W-:-:S04]  /*4cc0*/  IMAD R47, R46, 0x104, R47 ;  /* 0x000001042e2f7824 */ /* 0x000fc800078e022f */
[--C-:B------:R-:W-:Y:S02]  /*4cd0*/  @P0 IMAD R49, R8, 0x4, R47.reuse ;  /* 0x0000000408310824 */ /* 0x100fe400078e022f */
[--C-:B------:R-:W-:Y:S02]  /*4ce0*/  @P1 IMAD R51, R12, 0x4, R47.reuse ;  /* 0x000000040c331824 */ /* 0x100fe400078e022f */
[--C-:B------:R-:W-:Y:S01]  /*4cf0*/  @P2 IMAD R52, R14, 0x4, R47.reuse ;  /* 0x000000040e342824 */ /* 0x100fe200078e022f */
[----:B------:R1:W0:Y:S01]  /*4d00*/  @P0 LDS R50, [R49] ;  /* 0x0000000031320984 */ /* 0x0002220000000800 */
[--C-:B------:R-:W-:Y:S02]  /*4d10*/  @P3 IMAD R53, R15, 0x4, R47.reuse ;  /* 0x000000040f353824 */ /* 0x100fe400078e022f */
[--C-:B------:R-:W-:Y:S01]  /*4d20*/  @P4 IMAD R54, R16, 0x4, R47.reuse ;  /* 0x0000000410364824 */ /* 0x100fe200078e022f */
[----:B------:R-:W5:Y:S01]  /*4d30*/  @P1 LDS R51, [R51+0x4] ;  /* 0x0000040033331984 */ /* 0x000f620000000800 */
[----:B------:R-:W-:-:S03]  /*4d40*/  @P6 IMAD R55, R17, 0x4, R47 ;  /* 0x0000000411376824 */ /* 0x000fc600078e022f */
[----:B------:R-:W2:Y:S01]  /*4d50*/  @P2 LDS R52, [R52+0x8] ;  /* 0x0000080034342984 */ /* 0x000ea20000000800 */
[----:B-1----:R-:W-:-:S03]  /*4d60*/  IMAD.MOV.U32 R49, RZ, RZ, RZ ;  /* 0x000000ffff317224 */ /* 0x002fc600078e00ff */
[----:B------:R-:W3:Y:S04]  /*4d70*/  @P3 LDS R53, [R53+0xc] ;  /* 0x00000c0035353984 */ /* 0x000ee80000000800 */
[----:B------:R-:W4:Y:S04]  /*4d80*/  @P4 LDS R54, [R54+0x10] ;  /* 0x0000100036364984 */ /* 0x000f280000000800 */
[----:B------:R-:W1:Y:S01]  /*4d90*/  @P6 LDS R55, [R55+0x14] ;  /* 0x0000140037376984 */ /* 0x000e620000000800 */
[----:B0-----:R-:W-:-:S04]  /*4da0*/  @P0 IMAD R49, R39, R50, RZ ;  /* 0x0000003227310224 */ /* 0x001fc800078e02ff */
[----:B-----5:R-:W-:-:S04]  /*4db0*/  @P1 IMAD R49, R40, R51, R49 ;  /* 0x0000003328311224 */ /* 0x020fc800078e0231 */
        /* <DEDUP_REMOVED lines=45> */
.L_x_39161:
        /* <DEDUP_REMOVED lines=35> */
.L_x_39160:
[----:B------:R-:W-:Y:S05]  /*52c0*/  @!P5 BRA `(.L_x_39163) ;  /* 0xffffffec007cd947 */ /* 0x000fea000383ffff */
.L_x_39101:
[----:B------:R-:W5:Y:S01]  /*52d0*/  LDC R21, c[0x0][0x360] ;  /* 0x0000d800ff157b82 */ /* 0x000f620000000800 */
[C---:B------:R-:W-:Y:S01]  /*52e0*/  LOP3.LUT R2, R9.reuse, 0x3, RZ, 0xc0, !PT ;  /* 0x0000000309027812 */ /* 0x040fe200078ec0ff */
[----:B------:R-:W-:Y:S06]  /*52f0*/  WARPSYNC.ALL ;  /* 0x0000000000007948 */ /* 0x000fec0003800000 */
[----:B------:R-:W-:Y:S01]  /*5300*/  BAR.SYNC.DEFER_BLOCKING 0x0 ;  /* 0x0000000000007b1d */ /* 0x000fe20000010000 */
[----:B------:R-:W-:Y:S02]  /*5310*/  ISETP.NE.AND P0, PT, R2, 0x2, PT ;  /* 0x000000020200780c */ /* 0x000fe40003f05270 */
[----:B------:R-:W-:-:S03]  /*5320*/  LOP3.LUT R9, R9, 0xffff, RZ, 0xc0, !PT ;  /* 0x0000ffff09097812 */ /* 0x000fc600078ec0ff */
[----:B------:R-:W-:Y:S01]  /*5330*/  BSSY.RECONVERGENT B0, `(.L_x_39164) ;  /* 0x0000016000007945 */ /* 0x000fe20003800200 */
[----:B------:R-:W-:Y:S01]  /*5340*/  ISETP.GE.U32.AND P1, PT, R9, 0x2, PT ;  /* 0x000000020900780c */ /* 0x000fe20003f26070 */
[----:B-----5:R-:W-:-:S06]  /*5350*/  IMAD.SHL.U32 R21, R21, 0x4, RZ ;  /* 0x0000000415157824 */ /* 0x020fcc00078e00ff */
[----:B------:R-:W-:Y:S06]  /*5360*/  @!P0 BRA `(.L_x_39165) ;  /* 0x0000000000488947 */ /* 0x000fec0003800000 */
[----:B------:R-:W5:Y:S01]  /*5370*/  S2UR UR5, SR_CgaCtaId ;  /* 0x00000000000579c3 */ /* 0x000f620000008800 */
[----:B------:R-:W-:Y:S01]  /*5380*/  UMOV UR4, 0x400 ;  /* 0x0000040000047882 */ /* 0x000fe20000000000 */
[----:B------:R-:W-:Y:S01]  /*5390*/  IMAD R5, R3, 0x400, R0 ;  /* 0x0000040003057824 */ /* 0x000fe200078e0200 */
[----:B------:R-:W-:Y:S01]  /*53a0*/  UIADD3 UR4, UPT, UPT, UR4, 0x3080, URZ ;  /* 0x0000308004047890 */ /* 0x000fe2000fffe0ff */
[----:B------:R-:W-:Y:S02]  /*53b0*/  IMAD.MOV R10, RZ, RZ, -R11 ;  /* 0x000000ffff0a7224 */ /* 0x000fe400078e0a0b */
[----:B------:R-:W-:Y:S02]  /*53c0*/  IMAD R5, R4, 0x200, R5 ;  /* 0x0000020004057824 */ /* 0x000fe400078e0205 */
[----:B------:R-:W0:Y:S01]  /*53d0*/  LDC.64 R8, c[0x0][0x3a0] ;  /* 0x0000e800ff087b82 */ /* 0x000e220000000a00 */
[----:B-----5:R-:W-:-:S06]  /*53e0*/  ULEA UR4, UR5, UR4, 0x18 ;  /* 0x0000000405047291 */ /* 0x020fcc000f8ec0ff */
[----:B------:R-:W-:Y:S01]  /*53f0*/  LEA R2, R0, UR4, 0x2 ;  /* 0x0000000400027c11 */ /* 0x000fe2000f8e10ff */
[----:B------:R-:W-:-:S07]  /*5400*/  IMAD R0, R11, UR8, R0 ;  /* 0x000000080b007c24 */ /* 0x000fce000f8e0200 */
.L_x_39166:
        /* <DEDUP_REMOVED lines=8> */
.L_x_39165:
[----:B------:R-:W-:Y:S05]  /*5490*/  BSYNC.RECONVERGENT B0 ;  /* 0x0000000000007941 */ /* 0x000fea0003800200 */
.L_x_39164:
[----:B------:R-:W-:Y:S05]  /*54a0*/  @!P1 EXIT ;  /* 0x000000000000994d */ /* 0x000fea0003800000 */
[----:B------:R-:W5:Y:S01]  /*54b0*/  S2UR UR5, SR_CgaCtaId ;  /* 0x00000000000579c3 */ /* 0x000f620000008800 */
[----:B------:R-:W1:Y:S01]  /*54c0*/  LDCU.64 UR14, c[0x0][0x3a0] ;  /* 0x00007400ff0e77ac */ /* 0x000e620008000a00 */
[----:B------:R-:W-:Y:S01]  /*54d0*/  IMAD R3, R3, 0x400, R0 ;  /* 0x0000040003037824 */ /* 0x000fe200078e0200 */
[----:B------:R-:W-:-:S03]  /*54e0*/  UMOV UR4, 0x400 ;  /* 0x0000040000047882 */ /* 0x000fc60000000000 */
[----:B0-----:R-:W-:Y:S01]  /*54f0*/  IMAD R11, R4, 0x200, R3 ;  /* 0x00000200040b7824 */ /* 0x001fe200078e0203 */
[----:B------:R-:W-:Y:S02]  /*5500*/  UIADD3 UR4, UPT, UPT, UR4, 0x3080, URZ ;  /* 0x0000308004047890 */ /* 0x000fe4000fffe0ff */
[----:B-1----:R-:W-:Y:S02]  /*5510*/  UIMAD.WIDE.U32 UR6, UR8, 0x4, UR14 ;  /* 0x00000004080678a5 */ /* 0x002fe4000f8e000e */
[----:B------:R-:W-:Y:S02]  /*5520*/  UIMAD.WIDE.U32 UR10, UR8, 0x8, UR14 ;  /* 0x00000008080a78a5 */ /* 0x000fe4000f8e000e */
[----:B------:R-:W-:Y:S02]  /*5530*/  UIMAD.WIDE.U32 UR8, UR8, 0xc, UR14 ;  /* 0x0000000c080878a5 */ /* 0x000fe4000f8e000e */
[----:B-----5:R-:W-:-:S06]  /*5540*/  ULEA UR4, UR5, UR4, 0x18 ;  /* 0x0000000405047291 */ /* 0x020fcc000f8ec0ff */
[----:B------:R-:W-:-:S07]  /*5550*/  LEA R10, R0, UR4, 0x2 ;  /* 0x00000004000a7c11 */ /* 0x000fce000f8e10ff */
.L_x_39167:
[----:B------:R-:W0:Y:S01]  /*5560*/  LDC R23, c[0x0][0x360] ;  /* 0x0000d800ff177b82 */ /* 0x000e220000000800 */
[----:B------:R-:W-:Y:S01]  /*5570*/  IMAD.IADD R12, R21, 0x1, R10 ;  /* 0x00000001150c7824 */ /* 0x000fe200078e020a */
[----:B-1----:R1:W5:Y:S01]  /*5580*/  LDS R13, [R10] ;  /* 0x000000000a0d7984 */ /* 0x0023620000000800 */
        /* <DEDUP_REMOVED lines=27> */
        .weak           $__internal_177_$__cuda_sm20_div_u16
        .type           $__internal_177_$__cuda_sm20_div_u16,@function
        .size           $__internal_177_$__cuda_sm20_div_u16,(.L_x_58128 - $__internal_177_$__cuda_sm20_div_u16)
$__internal_177_$__cuda_sm20_div_u16:
[----:B------:R-:W0:Y:S01]  /*5740*/  I2F.U16 R9, R16 ;  /* 0x0000001000097306 */ /* 0x000e220000101000 */
[----:B------:R-:W-:Y:S01]  /*5750*/  IMAD.MOV.U32 R12, RZ, RZ, 0x4b800000 ;  /* 0x4b800000ff0c7424 */ /* 0x000fe200078e00ff */
[C---:B0-----:R-:W-:Y:S02]  /*5760*/  FSETP.GEU.AND P1, PT, |R9|.reuse, 1.175494350822287508e-38, PT ;  /* 0x008000000900780b */ /* 0x041fe40003f2e200 */
[----:B------:R-:W-:Y:S02]  /*5770*/  FSETP.GT.AND P0, PT, |R9|, 8.50705917302346158658e+37, PT ;  /* 0x7e8000000900780b */ /* 0x000fe40003f04200 */
[----:B------:R-:W-:-:S04]  /*5780*/  FSEL R12, R12, 1, !P1 ;  /* 0x3f8000000c0c7808 */ /* 0x000fc80004800000 */
[----:B------:R-:W-:Y:S02]  /*5790*/  FSEL R12, R12, 0.25, !P0 ;  /* 0x3e8000000c0c7808 */ /* 0x000fe40004000000 */
[----:B------:R-:W-:Y:S01]  /*57a0*/  ISETP.NE.U32.AND P0, PT, R16, RZ, PT ;  /* 0x000000ff1000720c */ /* 0x000fe20003f05070 */
[----:B------:R-:W-:Y:S02]  /*57b0*/  IMAD.MOV.U32 R16, RZ, RZ, R19 ;  /* 0x000000ffff107224 */ /* 0x000fe400078e0013 */
[----:B------:R-:W-:Y:S02]  /*57c0*/  FMUL R14, R9, R12 ;  /* 0x0000000c090e7220 */ /* 0x000fe40000400000 */
[----:B------:R-:W-:Y:S08]  /*57d0*/  I2F.U16.RZ R9, R18 ;  /* 0x0000001200097306 */ /* 0x000ff0000010d000 */
[----:B------:R-:W0:Y:S02]  /*57e0*/  MUFU.RCP R17, R14 ;  /* 0x0000000e00117308 */ /* 0x000e240000001000 */
[----:B0-----:R-:W-:-:S04]  /*57f0*/  FMUL R17, R12, R17 ;  /* 0x000000110c117220 */ /* 0x001fc80000400000 */
[----:B------:R-:W-:Y:S02]  /*5800*/  VIADD R12, R17, 0x2 ;  /* 0x00000002110c7836 */ /* 0x000fe40000000000 */
[----:B------:R-:W-:Y:S02]  /*5810*/  IMAD.MOV.U32 R17, RZ, RZ, 0x0 ;  /* 0x00000000ff117424 */ /* 0x000fe400078e00ff */
[----:B------:R-:W-:-:S06]  /*5820*/  FMUL.RZ R12, R9, R12 ;  /* 0x0000000c090c7220 */ /* 0x000fcc000040c000 */
[----:B------:R-:W0:Y:S02]  /*5830*/  F2I.U32.TRUNC.NTZ R12, R12 ;  /* 0x0000000c000c7305 */ /* 0x000e24000020f000 */
[----:B0-----:R-:W-:Y:S01]  /*5840*/  LOP3.LUT R9, R12, 0xffff, RZ, 0xc0, !PT ;  /* 0x0000ffff0c097812 */ /* 0x001fe200078ec0ff */
[----:B------:R-:W-:Y:S01]  /*5850*/  @!P0 IMAD.MOV.U32 R9, RZ, RZ, -0x1 ;  /* 0xffffffffff098424 */ /* 0x000fe200078e00ff */
[----:B------:R-:W-:Y:S06]  /*5860*/  RET.REL.NODEC R16 `(_Z9cuda_gemmIiLi256ELi1ELi1ELi1024ELi64ELi64ELi32ELi1ELi0EEviiiPT_S1_S1_ii) ;  /* 0xffffffa410e47950 */ /* 0x000fec0003c3ffff */
.L_x_39168:
        /* <DEDUP_REMOVED lines=9> */
.L_x_58128:


//--------------------- .text._Z9cuda_gemmIiLi256ELi1ELi1ELi1024ELi64ELi64ELi32ELi0ELi1EEviiiPT_S1_S1_ii --------------------------
	.section	.text._Z9cuda_gemmIiLi256ELi1ELi1ELi1024ELi64ELi64ELi32ELi0ELi1EEviiiPT_S1_S1_ii,"ax",@progbits
	.align	128
        .global         _Z9cuda_gemmIiLi256ELi1ELi1ELi1024ELi64ELi64ELi32ELi0ELi1EEviiiPT_S1_S1_ii
        .type           _Z9cuda_gemmIiLi256ELi1ELi1ELi1024ELi64ELi64ELi32ELi0ELi1EEviiiPT_S1_S1_ii,@function
        .size           _Z9cuda_gemmIiLi256ELi1ELi1ELi1024ELi64ELi64ELi32ELi0ELi1EEviiiPT_S1_S1_ii,(.L_x_58129 - _Z9cuda_gemmIiLi256ELi1ELi1ELi1024ELi64ELi64ELi32ELi0ELi1EEviiiPT_S1_S1_ii)
        .other          _Z9cuda_gemmIiLi256ELi1ELi1ELi1024ELi64ELi64ELi32ELi0ELi1EEviiiPT_S1_S1_ii,@"STO_CUDA_ENTRY STV_DEFAULT"
_Z9cuda_gemmIiLi256ELi1ELi1ELi1024ELi64ELi64ELi32ELi0ELi1EEviiiPT_S1_S1_ii:
.text._Z9cuda_gemmIiLi256ELi1ELi1ELi1024ELi64ELi64ELi32ELi0ELi1EEviiiPT_S1_S1_ii:
        /* <DEDUP_REMOVED lines=36> */
.L_x_39169:
[----:B------:R-:W0:Y:S02]  /*0240*/  S2R R2, SR_CTAID.X ;  /* 0x0000000000027919 */ /* 0x000e240000002500 */
[----:B0-----:R-:W-:Y:S02]  /*0250*/  SHF.R.U32.HI R9, RZ, 0x6, R2 ;  /* 0x00000006ff097819 */ /* 0x001fe40000011602 */
[----:B------:R-:W-:-:S07]  /*0260*/  LOP3.LUT R2, R2, 0x3f, RZ, 0xc0, !PT ;  /* 0x0000003f02027812 */ /* 0x000fce00078ec0ff */
.L_x_39170:
[----:B------:R-:W0:Y:S08]  /*0270*/  LDC R3, c[0x0][0x360] ;  /* 0x0000d800ff037b82 */ /* 0x000e300000000800 */
[----:B------:R-:W1:Y:S08]  /*0280*/  S2UR UR6, SR_CTAID.Y ;  /* 0x00000000000679c3 */ /* 0x000e700000002600 */
[----:B------:R-:W1:Y:S02]  /*0290*/  LDC R4, c[0x0][0x374] ;  /* 0x0000dd00ff047b82 */ /* 0x000e640000000800 */
[----:B-1----:R-:W-:-:S13]  /*02a0*/  ISETP.LE.U32.AND P0, PT, R4, UR6, PT ;  /* 0x0000000604007c0c */ /* 0x002fda000bf03070 */
[----:B0-----:R-:W-:Y:S05]  /*02b0*/  @P0 EXIT ;  /* 0x000000000000094d */ /* 0x001fea0003800000 */
[----:B------:R-:W-:Y:S01]  /*02c0*/  LEA.HI R4, R7, R7, RZ, 0x1 ;  /* 0x0000000707047211 */ /* 0x000fe200078f08ff */
[----:B------:R-:W-:Y:S01]  /*02d0*/  IMAD.SHL.U32 R5, R2, 0x10, RZ ;  /* 0x0000001002057824 */ /* 0x000fe200078e00ff */
[----:B------:R-:W-:Y:S01]  /*02e0*/  IADD3 R7, PT, PT, R0, R3, RZ ;  /* 0x0000000300077210 */ /* 0x000fe20007ffe0ff */
[----:B------:R-:W-:Y:S01]  /*02f0*/  IMAD.SHL.U32 R20, R2, 0x400, RZ ;  /* 0x0000040002147824 */ /* 0x000fe200078e00ff */
[----:B------:R-:W-:Y:S02]  /*0300*/  SHF.R.S32.HI R4, RZ, 0x1, R4 ;  /* 0x00000001ff047819 */ /* 0x000fe40000011404 */
[----:B------:R-:W-:Y:S02]  /*0310*/  LOP3.LUT R8, R0, 0x1f, RZ, 0xc0, !PT ;  /* 0x0000001f00087812 */ /* 0x000fe400078ec0ff */
[----:B------:R-:W-:Y:S01]  /*0320*/  LOP3.LUT R10, R7, 0x3ff, RZ, 0x3c, !PT ;  /* 0x000003ff070a7812 */ /* 0x000fe200078e3cff */
[----:B------:R-:W-:Y:S01]  /*0330*/  IMAD R4, R4, R9, R5 ;  /* 0x0000000904047224 */ /* 0x000fe200078e0205 */
[----:B------:R-:W-:Y:S01]  /*0340*/  SHF.R.U32.HI R5, RZ, 0x2, R0 ;  /* 0x00000002ff057819 */ /* 0x000fe20000011600 */
[----:B------:R-:W-:Y:S01]  /*0350*/  IMAD R6, R9, 0x20, R8 ;  /* 0x0000002009067824 */ /* 0x000fe200078e0208 */
[----:B------:R-:W-:-:S02]  /*0360*/  LOP3.LUT R17, R3, 0xffff, RZ, 0xc0, !PT ;  /* 0x0000ffff03117812 */ /* 0x000fc400078ec0ff */
[----:B------:R-:W-:Y:S02]  /*0370*/  LOP3.LUT R2, R5, 0xf, RZ, 0xc0, !PT ;  /* 0x0000000f05027812 */ /* 0x000fe400078ec0ff */
[----:B------:R-:W-:Y:S02]  /*0380*/  LOP3.LUT R16, R10, 0xffff, RZ, 0xc0, !PT ;  /* 0x0000ffff0a107812 */ /* 0x000fe400078ec0ff */
[----:B------:R-:W-:-:S07]  /*0390*/  MOV R18, 0x3b0 ;  /* 0x000003b000127802 */ /* 0x000fce0000000f00 */
[----:B------:R-:W-:Y:S05]  /*03a0*/  CALL.REL.NOINC `($__internal_178_$__cuda_sm20_div_u16) ;  /* 0x0000001c00447944 */ /* 0x000fea0003c00000 */
[----:B------:R-:W0:Y:S01]  /*03b0*/  LDC R21, c[0x0][0x388] ;  /* 0x0000e200ff157b82 */ /* 0x000e220000000800 */
[----:B------:R-:W-:Y:S01]  /*03c0*/  LOP3.LUT R16, R17, 0x3, RZ, 0xc0, !PT ;  /* 0x0000000311107812 */ /* 0x000fe200078ec0ff */
[----:B------:R-:W1:Y:S01]  /*03d0*/  LDCU.64 UR8, c[0x0][0x358] ;  /* 0x00006b00ff0877ac */ /* 0x000e620008000a00 */
[----:B------:R-:W-:Y:S01]  /*03e0*/  BSSY.RECONVERGENT B0, `(.L_x_39171) ;  /* 0x0000017000007945 */ /* 0x000fe20003800200 */
[----:B------:R-:W-:Y:S01]  /*03f0*/  IMAD.MOV.U32 R24, RZ, RZ, R0 ;  /* 0x000000ffff187224 */ /* 0x000fe200078e0000 */
[----:B------:R-:W-:-:S13]  /*0400*/  ISETP.NE.AND P0, PT, R16, 0x2, PT ;  /* 0x000000021000780c */ /* 0x000fda0003f05270 */
[----:B------:R-:W-:Y:S05]  /*0410*/  @!P0 BRA `(.L_x_39172) ;  /* 0x00000000004c8947 */ /* 0x000fea0003800000 */
[----:B------:R-:W2:Y:S01]  /*0420*/  S2R R10, SR_CgaCtaId ;  /* 0x00000000000a7919 */ /* 0x000ea20000008800 */
[----:B------:R-:W3:Y:S01]  /*0430*/  LDC R19, c[0x0][0x388] ;  /* 0x0000e200ff137b82 */ /* 0x000ee20000000800 */
[----:B------:R-:W-:Y:S02]  /*0440*/  MOV R9, 0x400 ;  /* 0x0000040000097802 */ /* 0x000fe40000000f00 */
[----:B------:R-:W-:-:S03]  /*0450*/  MOV R24, R0 ;  /* 0x0000000000187202 */ /* 0x000fc60000000f00 */
[----:B------:R-:W-:Y:S02]  /*0460*/  VIADD R9, R9, 0x2080 ;  /* 0x0000208009097836 */ /* 0x000fe40000000000 */
[----:B------:R-:W4:Y:S01]  /*0470*/  LDC.64 R12, c[0x0][0x390] ;  /* 0x0000e400ff0c7b82 */ /* 0x000f220000000a00 */
[----:B---3--:R-:W-:Y:S02]  /*0480*/  IMAD R19, R19, UR6, R20 ;  /* 0x0000000613137c24 */ /* 0x008fe4000f8e0214 */
[----:B--2---:R-:W-:Y:S01]  /*0490*/  LEA R15, R10, R9, 0x18 ;  /* 0x000000090a0f7211 */ /* 0x004fe200078ec0ff */
[----:B------:R-:W-:-:S07]  /*04a0*/  IMAD.MOV.U32 R9, RZ, RZ, RZ ;  /* 0x000000ffff097224 */ /* 0x000fce00078e00ff */
.L_x_39173:
[----:B------:R-:W-:-:S04]  /*04b0*/  IMAD.IADD R11, R19, 0x1, R24 ;  /* 0x00000001130b7824 */ /* 0x000fc800078e0218 */
[----:B--2-4-:R-:W-:-:S06]  /*04c0*/  IMAD.WIDE R10, R11, 0x4, R12 ;  /* 0x000000040b0a7825 */ /* 0x014fcc00078e020c */
[----:B-1----:R-:W2:Y:S01]  /*04d0*/  LDG.E R10, desc[UR8][R10.64] ;  /* 0x000000080a0a7981 */ /* 0x002ea2000c1e1900 */
[----:B------:R-:W-:Y:S02]  /*04e0*/  IMAD R17, R24, 0x4, R15 ;  /* 0x0000000418117824 */ /* 0x000fe400078e020f */
[----:B------:R-:W-:Y:S02]  /*04f0*/  VIADD R9, R9, 0x1 ;  /* 0x0000000109097836 */ /* 0x000fe40000000000 */
[----:B------:R-:W-:-:S03]  /*0500*/  IMAD.IADD R24, R3, 0x1, R24 ;  /* 0x0000000103187824 */ /* 0x000fc600078e0218 */
[----:B------:R-:W-:-:S04]  /*0510*/  LOP3.LUT R14, R9, R16, RZ, 0x3c, !PT ;  /* 0x00000010090e7212 */ /* 0x000fc800078e3cff */
[----:B------:R-:W-:Y:S01]  /*0520*/  ISETP.NE.AND P0, PT, R14, 0x2, PT ;  /* 0x000000020e00780c */ /* 0x000fe20003f05270 */
[----:B--2---:R2:W-:-:S12]  /*0530*/  STS [R17], R10 ;  /* 0x0000000a11007388 */ /* 0x0045d80000000800 */
[----:B------:R-:W-:Y:S05]  /*0540*/  @P0 BRA `(.L_x_39173) ;  /* 0xfffffffc00d80947 */ /* 0x000fea000383ffff */
.L_x_39172:
[----:B-1----:R-:W-:Y:S05]  /*0550*/  BSYNC.RECONVERGENT B0 ;  /* 0x0000000000007941 */ /* 0x002fea0003800200 */
.L_x_39171:
[----:B------:R-:W1:Y:S01]  /*0560*/  S2UR UR5, SR_CgaCtaId ;  /* 0x00000000000579c3 */ /* 0x000e620000008800 */
[----:B------:R-:W-:Y:S01]  /*0570*/  UMOV UR4, 0x400 ;  /* 0x0000040000047882 */ /* 0x000fe20000000000 */
[----:B0-----:R-:W-:Y:S01]  /*0580*/  IMAD R9, R21, UR6, R24 ;  /* 0x0000000615097c24 */ /* 0x001fe2000f8e0218 */
[----:B------:R-:W-:Y:S01]  /*0590*/  UIADD3 UR4, UPT, UPT, UR4, 0x2080, URZ ;  /* 0x0000208004047890 */ /* 0x000fe2000fffe0ff */
[----:B------:R-:W-:Y:S03]  /*05a0*/  BSSY.RECONVERGENT B0, `(.L_x_39174) ;  /* 0x000001b000007945 */ /* 0x000fe60003800200 */
[----:B------:R-:W-:Y:S01]  /*05b0*/  IADD3 R9, PT, PT, R20, R9, RZ ;  /* 0x0000000914097210 */ /* 0x000fe20007ffe0ff */
[----:B------:R-:W2:Y:S01]  /*05c0*/  LDC.64 R22, c[0x0][0x390] ;  /* 0x0000e400ff167b82 */ /* 0x000ea20000000a00 */
[----:B-1----:R-:W-:-:S06]  /*05d0*/  ULEA UR4, UR5, UR4, 0x18 ;  /* 0x0000000405047291 */ /* 0x002fcc000f8ec0ff */
[----:B------:R-:W-:Y:S01]  /*05e0*/  LEA R26, R24, UR4, 0x2 ;  /* 0x00000004181a7c11 */ /* 0x000fe2000f8e10ff */
[----:B--2---:R-:W-:-:S04]  /*05f0*/  IMAD.WIDE.U32 R10, R3, 0x4, R22 ;  /* 0x00000004030a7825 */ /* 0x004fc800078e0016 */
[----:B------:R-:W-:-:S07]  /*0600*/  IMAD.WIDE.U32 R12, R3, 0xc, R22 ;  /* 0x0000000c030c7825 */ /* 0x000fce00078e0016 */
.L_x_39175:
[----:B------:R-:W-:-:S04]  /*0610*/  IMAD.WIDE R16, R9, 0x4, R22 ;  /* 0x0000000409107825 */ /* 0x000fc800078e0216 */
[----:B-1----:R-:W-:-:S04]  /*0620*/  IMAD.WIDE R14, R9, 0x4, R10 ;  /* 0x00000004090e7825 */ /* 0x002fc800078e020a */
[----:B------:R-:W-:Y:S02]  /*0630*/  IMAD.WIDE.U32 R18, R3, 0x8, R16 ;  /* 0x0000000803127825 */ /* 0x000fe400078e0010 */
[----:B------:R-:W2:Y:S02]  /*0640*/  LDG.E R17, desc[UR8][R16.64] ;  /* 0x0000000810117981 */ /* 0x000ea4000c1e1900 */
[----:B------:R-:W-:Y:S02]  /*0650*/  IMAD.WIDE R20, R9, 0x4, R12 ;  /* 0x0000000409147825 */ /* 0x000fe400078e020c */
[----:B------:R-:W3:Y:S04]  /*0660*/  LDG.E R14, desc[UR8][R14.64] ;  /* 0x000000080e0e7981 */ /* 0x000ee8000c1e1900 */
[----:B------:R-:W4:Y:S04]  /*0670*/  LDG.E R18, desc[UR8][R18.64] ;  /* 0x0000000812127981 */ /* 0x000f28000c1e1900 */
[----:B------:R-:W5:Y:S01]  /*0680*/  LDG.E R20, desc[UR8][R20.64] ;  /* 0x0000000814147981 */ /* 0x000f62000c1e1900 */
[----:B------:R-:W-:-:S02]  /*0690*/  IMAD R25, R3, 0x4, R26 ;  /* 0x0000000403197824 */ /* 0x000fc400078e021a */
[C-C-:B------:R-:W-:Y:S02]  /*06a0*/  IMAD R27, R3.reuse, 0x8, R26.reuse ;  /* 0x00000008031b7824 */ /* 0x140fe400078e021a */
[C---:B------:R-:W-:Y:S02]  /*06b0*/  IMAD R29, R3.reuse, 0xc, R26 ;  /* 0x0000000c031d7824 */ /* 0x040fe400078e021a */
[----:B------:R-:W-:-:S05]  /*06c0*/  IMAD R24, R3, 0x4, R24 ;  /* 0x0000000403187824 */ /* 0x000fca00078e0218 */
[----:B------:R-:W-:Y:S01]  /*06d0*/  ISETP.GE.U32.AND P0, PT, R24, 0x400, PT ;  /* 0x000004001800780c */ /* 0x000fe20003f06070 */
[C---:B------:R-:W-:Y:S01]  /*06e0*/  IMAD R9, R3.reuse, 0x4, R9 ;  /* 0x0000000403097824 */ /* 0x040fe200078e0209 */
[----:B--2---:R0:W-:Y:S04]  /*06f0*/  STS [R26], R17 ;  /* 0x000000111a007388 */ /* 0x0041e80000000800 */
[----:B---3--:R1:W-:Y:S04]  /*0700*/  STS [R25], R14 ;  /* 0x0000000e19007388 */ /* 0x0083e80000000800 */
[----:B----4-:R1:W-:Y:S04]  /*0710*/  STS [R27], R18 ;  /* 0x000000121b007388 */ /* 0x0103e80000000800 */
[----:B-----5:R1:W-:Y:S01]  /*0720*/  STS [R29], R20 ;  /* 0x000000141d007388 */ /* 0x0203e20000000800 */
[----:B0-----:R-:W-:Y:S01]  /*0730*/  LEA R26, R3, R26, 0x4 ;  /* 0x0000001a031a7211 */ /* 0x001fe200078e20ff */
[----:B------:R-:W-:Y:S06]  /*0740*/  @!P0 BRA `(.L_x_39175) ;  /* 0xfffffffc00b08947 */ /* 0x000fec000383ffff */
[----:B------:R-:W-:Y:S05]  /*0750*/  BSYNC.RECONVERGENT B0 ;  /* 0x0000000000007941 */ /* 0x000fea0003800200 */
.L_x_39174:
[----:B------:R-:W-:Y:S01]  /*0760*/  IMAD.MOV R7, RZ, RZ, -R7 ;  /* 0x000000ffff077224 */ /* 0x000fe200078e0a07 */
[----:B------:R-:W-:Y:S02]  /*0770*/  LOP3.LUT R17, R3, 0xffff, RZ, 0xc0, !PT ;  /* 0x0000ffff03117812 */ /* 0x000fe400078ec0ff */
[----:B-1----:R-:W-:Y:S02]  /*0780*/  MOV R18, 0x7d0 ;  /* 0x000007d000127802 */ /* 0x002fe40000000f00 */
[----:B------:R-:W-:-:S05]  /*0790*/  PRMT R7, R7, 0x7710, RZ ;  /* 0x0000771007077816 */ /* 0x000fca00000000ff */
[----:B------:R-:W-:-:S05]  /*07a0*/  VIADD R7, R7, 0x1ff ;  /* 0x000001ff07077836 */ /* 0x000fca0000000000 */
[----:B------:R-:W-:-:S07]  /*07b0*/  LOP3.LUT R16, R7, 0xffff, RZ, 0xc0, !PT ;  /* 0x0000ffff07107812 */ /* 0x000fce00078ec0ff */
[----:B------:R-:W-:Y:S05]  /*07c0*/  CALL.REL.NOINC `($__internal_178_$__cuda_sm20_div_u16) ;  /* 0x00000018003c7944 */ /* 0x000fea0003c00000 */
[----:B------:R-:W0:Y:S01]  /*07d0*/  S2R R10, SR_CgaCtaId ;  /* 0x00000000000a7919 */ /* 0x000e220000008800 */
[----:B------:R-:W-:Y:S01]  /*07e0*/  LOP3.LUT R7, R17, 0x3, RZ, 0xc0, !PT ;  /* 0x0000000311077812 */ /* 0x000fe200078ec0ff */
[----:B------:R-:W-:Y:S01]  /*07f0*/  BSSY.RECONVERGENT B0, `(.L_x_39176) ;  /* 0x000001a000007945 */ /* 0x000fe20003800200 */
[----:B------:R-:W-:Y:S02]  /*0800*/  MOV R13, 0x400 ;  /* 0x00000400000d7802 */ /* 0x000fe40000000f00 */
[----:B------:R-:W-:Y:S02]  /*0810*/  ISETP.NE.AND P0, PT, R7, 0x2, PT ;  /* 0x000000020700780c */ /* 0x000fe40003f05270 */
[----:B------:R-:W-:Y:S02]  /*0820*/  SHF.R.U32.HI R9, RZ, 0x5, R3 ;  /* 0x00000005ff097819 */ /* 0x000fe40000011603 */
[----:B------:R-:W-:Y:S02]  /*0830*/  SHF.R.U32.HI R12, RZ, 0x5, R0 ;  /* 0x00000005ff0c7819 */ /* 0x000fe40000011600 */
[----:B------:R-:W-:-:S04]  /*0840*/  LOP3.LUT R11, R17, 0xffff, RZ, 0xc0, !PT ;  /* 0x0000ffff110b7812 */ /* 0x000fc800078ec0ff */
[----:B------:R-:W-:Y:S02]  /*0850*/  ISETP.GE.U32.AND P1, PT, R11, 0x2, PT ;  /* 0x000000020b00780c */ /* 0x000fe40003f26070 */
[----:B------:R-:W-:Y:S02]  /*0860*/  LOP3.LUT R11, R7, 0x2, RZ, 0x3c, !PT ;  /* 0x00000002070b7812 */ /* 0x000fe400078e3cff */
[----:B0-----:R-:W-:Y:S01]  /*0870*/  LEA R13, R10, R13, 0x18 ;  /* 0x0000000d0a0d7211 */ /* 0x001fe200078ec0ff */
[----:B------:R-:W-:-:S04]  /*0880*/  IMAD.IADD R10, R12, 0x1, R9 ;  /* 0x000000010c0a7824 */ /* 0x000fc800078e0209 */
[----:B------:R-:W-:Y:S01]  /*0890*/  IMAD R13, R8, 0x104, R13 ;  /* 0x00000104080d7824 */ /* 0x000fe200078e020d */
[----:B------:R-:W-:Y:S01]  /*08a0*/  LOP3.LUT R16, R10, 0x3f, RZ, 0x3c, !PT ;  /* 0x0000003f0a107812 */ /* 0x000fe200078e3cff */
[----:B------:R-:W-:Y:S01]  /*08b0*/  IMAD.MOV.U32 R8, RZ, RZ, R0 ;  /* 0x000000ffff087224 */ /* 0x000fe200078e0000 */
[----:B------:R-:W-:Y:S06]  /*08c0*/  @!P0 BRA `(.L_x_39177) ;  /* 0x0000000000308947 */ /* 0x000fec0003800000 */
[----:B------:R-:W0:Y:S01]  /*08d0*/  S2UR UR5, SR_CgaCtaId ;  /* 0x00000000000579c3 */ /* 0x000e220000008800 */
[----:B------:R-:W-:Y:S01]  /*08e0*/  UMOV UR4, 0x400 ;  /* 0x0000040000047882 */ /* 0x000fe20000000000 */
[C---:B------:R-:W-:Y:S01]  /*08f0*/  IMAD R8, R11.reuse, R3, R0 ;  /* 0x000000030b087224 */ /* 0x040fe200078e0200 */
[----:B------:R-:W-:Y:S01]  /*0900*/  UIADD3 UR4, UPT, UPT, UR4, 0x3080, URZ ;  /* 0x0000308004047890 */ /* 0x000fe2000fffe0ff */
[----:B------:R-:W-:-:S03]  /*0910*/  IADD3 R11, PT, PT, -R11, RZ, RZ ;  /* 0x000000ff0b0b7210 */ /* 0x000fc60007ffe1ff */
[----:B0-----:R-:W-:-:S06]  /*0920*/  ULEA UR4, UR5, UR4, 0x18 ;  /* 0x0000000405047291 */ /* 0x001fcc000f8ec0ff */
[----:B------:R-:W-:-:S07]  /*0930*/  LEA R10, R0, UR4, 0x2 ;  /* 0x00000004000a7c11 */ /* 0x000fce000f8e10ff */
.L_x_39178:
[----:B------:R-:W-:Y:S01]  /*0940*/  VIADD R11, R11, 0x1 ;  /* 0x000000010b0b7836 */ /* 0x000fe20000000000 */
[----:B------:R0:W-:Y:S04]  /*0950*/  STS [R10], RZ ;  /* 0x000000ff0a007388 */ /* 0x0001e80000000800 */
[----:B------:R-:W-:Y:S01]  /*0960*/  ISETP.NE.AND P0, PT, R11, RZ, PT ;  /* 0x000000ff0b00720c */ /* 0x000fe20003f05270 */
[----:B0-----:R-:W-:-:S12]  /*0970*/  IMAD R10, R3, 0x4, R10 ;  /* 0x00000004030a7824 */ /* 0x001fd800078e020a */
[----:B------:R-:W-:Y:S05]  /*0980*/  @P0 BRA `(.L_x_39178) ;  /* 0xfffffffc00ec0947 */ /* 0x000fea000383ffff */
.L_x_39177:
[----:B------:R-:W-:Y:S05]  /*0990*/  BSYNC.RECONVERGENT B0 ;  /* 0x0000000000007941 */ /* 0x000fea0003800200 */
.L_x_39176:
[----:B------:R-:W-:Y:S04]  /*09a0*/  BSSY.RECONVERGENT B0, `(.L_x_39179) ;  /* 0x0000012000007945 */ /* 0x000fe80003800200 */
[----:B------:R-:W-:Y:S05]  /*09b0*/  @!P1 BRA `(.L_x_39180) ;  /* 0x0000000000409947 */ /* 0x000fea0003800000 */
[----:B------:R-:W0:Y:S01]  /*09c0*/  S2UR UR5, SR_CgaCtaId ;  /* 0x00000000000579c3 */ /* 0x000e220000008800 */
[----:B------:R-:W-:Y:S02]  /*09d0*/  UMOV UR4, 0x400 ;  /* 0x0000040000047882 */ /* 0x000fe40000000000 */
[----:B------:R-:W-:-:S04]  /*09e0*/  UIADD3 UR4, UPT, UPT, UR4, 0x3080, URZ ;  /* 0x0000308004047890 */ /* 0x000fc8000fffe0ff */
[----:B0-----:R-:W-:-:S06]  /*09f0*/  ULEA UR4, UR5, UR4, 0x18 ;  /* 0x0000000405047291 */ /* 0x001fcc000f8ec0ff */
[----:B------:R-:W-:-:S07]  /*0a00*/  LEA R10, R8, UR4, 0x2 ;  /* 0x00000004080a7c11 */ /* 0x000fce000f8e10ff */
.L_x_39181:
        /* <DEDUP_REMOVED lines=11> */
.L_x_39180:
[----:B------:R-:W-:Y:S05]  /*0ac0*/  BSYNC.RECONVERGENT B0 ;  /* 0x0000000000007941 */ /* 0x000fea0003800200 */
.L_x_39179:
[----:B------:R-:W-:Y:S01]  /*0ad0*/  IMAD.MOV.U32 R8, RZ, RZ, R17 ;  /* 0x000000ffff087224 */ /* 0x000fe200078e0011 */
[----:B------:R-:W-:Y:S02]  /*0ae0*/  LOP3.LUT R17, R9, 0xff, RZ, 0xc0, !PT ;  /* 0x000000ff09117812 */ /* 0x000fe400078ec0ff */
[----:B------:R-:W-:Y:S02]  /*0af0*/  LOP3.LUT R16, R16, 0xff, RZ, 0xc0, !PT ;  /* 0x000000ff10107812 */ /* 0x000fe400078ec0ff */
[----:B------:R-:W-:-:S07]  /*0b00*/  MOV R18, 0xb20 ;  /* 0x00000b2000127802 */ /* 0x000fce0000000f00 */
[----:B-1----:R-:W-:Y:S05]  /*0b10*/  CALL.REL.NOINC `($__internal_178_$__cuda_sm20_div_u16) ;  /* 0x0000001400687944 */ /* 0x002fea0003c00000 */
[----:B------:R-:W0:Y:S01]  /*0b20*/  LDC.64 R10, c[0x0][0x398] ;  /* 0x0000e600ff0a7b82 */ /* 0x000e220000000a00 */
[----:B------:R-:W-:Y:S01]  /*0b30*/  LOP3.LUT R21, R17, 0x3, RZ, 0xc0, !PT ;  /* 0x0000000311157812 */ /* 0x000fe200078ec0ff */
[----:B------:R-:W-:Y:S03]  /*0b40*/  BSSY.RECONVERGENT B0, `(.L_x_39182) ;  /* 0x000000f000007945 */ /* 0x000fe60003800200 */
[----:B------:R-:W-:-:S13]  /*0b50*/  ISETP.NE.AND P0, PT, R21, 0x2, PT ;  /* 0x000000021500780c */ /* 0x000fda0003f05270 */
[----:B------:R-:W-:Y:S05]  /*0b60*/  @!P0 BRA `(.L_x_39183) ;  /* 0x0000000000308947 */ /* 0x000fea0003800000 */
[----:B------:R-:W1:Y:S01]  /*0b70*/  LDC.64 R16, c[0x0][0x398] ;  /* 0x0000e600ff107b82 */ /* 0x000e620000000a00 */
[----:B------:R-:W-:-:S07]  /*0b80*/  IMAD.MOV.U32 R18, RZ, RZ, RZ ;  /* 0x000000ffff127224 */ /* 0x000fce00078e00ff */
.L_x_39184:
[----:B------:R-:W-:-:S04]  /*0b90*/  IMAD R15, R12, 0x40, R6 ;  /* 0x000000400c0f7824 */ /* 0x000fc800078e0206 */
[----:B-12---:R-:W-:-:S06]  /*0ba0*/  IMAD.WIDE R14, R15, 0x4, R16 ;  /* 0x000000040f0e7825 */ /* 0x006fcc00078e0210 */
        /* <DEDUP_REMOVED lines=8> */
.L_x_39183:
[----:B------:R-:W-:Y:S05]  /*0c30*/  BSYNC.RECONVERGENT B0 ;  /* 0x0000000000007941 */ /* 0x000fea0003800200 */
.L_x_39182:
[----:B------:R-:W-:Y:S01]  /*0c40*/  BSSY.RECONVERGENT B0, `(.L_x_39185) ;  /* 0x000001b000007945 */ /* 0x000fe20003800200 */
.L_x_39186:
[C-C-:B------:R-:W-:Y:S02]  /*0c50*/  IMAD.IADD R15, R12.reuse, 0x1, R9.reuse ;  /* 0x000000010c0f7824 */ /* 0x140fe400078e0209 */
[--C-:B------:R-:W-:Y:S02]  /*0c60*/  IMAD R21, R12, 0x40, R6.reuse ;  /* 0x000000400c157824 */ /* 0x100fe400078e0206 */
[C---:B-12---:R-:W-:Y:S02]  /*0c70*/  IMAD.IADD R14, R15.reuse, 0x1, R9 ;  /* 0x000000010f0e7824 */ /* 0x046fe400078e0209 */
[--C-:B------:R-:W-:Y:S02]  /*0c80*/  IMAD R15, R15, 0x40, R6.reuse ;  /* 0x000000400f0f7824 */ /* 0x100fe400078e0206 */
[C---:B------:R-:W-:Y:S01]  /*0c90*/  IMAD R17, R14.reuse, 0x40, R6 ;  /* 0x000000400e117824 */ /* 0x040fe200078e0206 */
[----:B------:R-:W-:Y:S01]  /*0ca0*/  IADD3 R19, PT, PT, R14, R9, RZ ;  /* 0x000000090e137210 */ /* 0x000fe20007ffe0ff */
[----:B0-----:R-:W-:-:S04]  /*0cb0*/  IMAD.WIDE R20, R21, 0x4, R10 ;  /* 0x0000000415147825 */ /* 0x001fc800078e020a */
[----:B------:R-:W-:Y:S02]  /*0cc0*/  IMAD R19, R19, 0x40, R6 ;  /* 0x0000004013137824 */ /* 0x000fe400078e0206 */
[--C-:B------:R-:W-:Y:S01]  /*0cd0*/  IMAD.WIDE R14, R15, 0x4, R10.reuse ;  /* 0x000000040f0e7825 */ /* 0x100fe200078e020a */
[----:B------:R-:W2:Y:S03]  /*0ce0*/  LDG.E R20, desc[UR8][R20.64] ;  /* 0x0000000814147981 */ /* 0x000ea6000c1e1900 */
[--C-:B------:R-:W-:Y:S02]  /*0cf0*/  IMAD.WIDE R16, R17, 0x4, R10.reuse ;  /* 0x0000000411107825 */ /* 0x100fe400078e020a */
[----:B------:R-:W3:Y:S02]  /*0d00*/  LDG.E R14, desc[UR8][R14.64] ;  /* 0x000000080e0e7981 */ /* 0x000ee4000c1e1900 */
[----:B------:R-:W-:-:S02]  /*0d10*/  IMAD.WIDE R18, R19, 0x4, R10 ;  /* 0x0000000413127825 */ /* 0x000fc400078e020a */
[----:B------:R-:W4:Y:S04]  /*0d20*/  LDG.E R16, desc[UR8][R16.64] ;  /* 0x0000000810107981 */ /* 0x000f28000c1e1900 */
[----:B------:R-:W5:Y:S01]  /*0d30*/  LDG.E R18, desc[UR8][R18.64] ;  /* 0x0000000812127981 */ /* 0x000f62000c1e1900 */
[----:B------:R-:W-:-:S05]  /*0d40*/  LEA R24, R12, R13, 0x2 ;  /* 0x0000000d0c187211 */ /* 0x000fca00078e10ff */
[----:B------:R-:W-:-:S04]  /*0d50*/  IMAD R22, R9, 0x4, R24 ;  /* 0x0000000409167824 */ /* 0x000fc800078e0218 */
[----:B------:R-:W-:-:S04]  /*0d60*/  IMAD R23, R9, 0x4, R22 ;  /* 0x0000000409177824 */ /* 0x000fc800078e0216 */
        /* <DEDUP_REMOVED lines=9> */
.L_x_39185:
[----:B------:R-:W0:Y:S01]  /*0e00*/  S2R R9, SR_CgaCtaId ;  /* 0x0000000000097919 */ /* 0x000e220000008800 */
[----:B------:R-:W-:Y:S01]  /*0e10*/  SHF.L.U32 R10, R0, 0x4, RZ ;  /* 0x00000004000a7819 */ /* 0x000fe200000006ff */
[C---:B------:R-:W-:Y:S01]  /*0e20*/  VIADD R12, R5.reuse, 0x1 ;  /* 0x00000001050c7836 */ /* 0x040fe20000000000 */
[----:B------:R-:W-:Y:S01]  /*0e30*/  MOV R6, 0x400 ;  /* 0x0000040000067802 */ /* 0x000fe20000000f00 */
[----:B------:R-:W-:Y:S01]  /*0e40*/  BAR.SYNC.DEFER_BLOCKING 0x0 ;  /* 0x0000000000007b1d */ /* 0x000fe20000010000 */
[----:B------:R-:W-:Y:S01]  /*0e50*/  LOP3.LUT R11, R10, 0x30, RZ, 0xc0, !PT ;  /* 0x000000300a0b7812 */ /* 0x000fe200078ec0ff */
[C---:B-1----:R-:W-:Y:S01]  /*0e60*/  VIADD R14, R5.reuse, 0x2 ;  /* 0x00000002050e7836 */ /* 0x042fe20000000000 */
[C---:B------:R-:W-:Y:S01]  /*0e70*/  IADD3 R20, PT, PT, R5.reuse, 0x5, RZ ;  /* 0x0000000505147810 */ /* 0x040fe20007ffe0ff */
[----:B------:R-:W-:Y:S01]  /*0e80*/  VIADD R38, R6, 0x2080 ;  /* 0x0000208006267836 */ /* 0x000fe20000000000 */
[C---:B------:R-:W-:Y:S01]  /*0e90*/  IADD3 R30, PT, PT, R5.reuse, 0xb, RZ ;  /* 0x0000000b051e7810 */ /* 0x040fe20007ffe0ff */
[C---:B------:R-:W-:Y:S01]  /*0ea0*/  IMAD R11, R2.reuse, 0x40, R11 ;  /* 0x00000040020b7824 */ /* 0x040fe200078e020b */
[C---:B------:R-:W-:Y:S01]  /*0eb0*/  IADD3 R34, PT, PT, R5.reuse, 0xe, RZ ;  /* 0x0000000e05227810 */ /* 0x040fe20007ffe0ff */
[C---:B------:R-:W-:Y:S01]  /*0ec0*/  VIADD R16, R5.reuse, 0x3 ;  /* 0x0000000305107836 */ /* 0x040fe20000000000 */
[----:B------:R-:W-:Y:S01]  /*0ed0*/  ISETP.NE.AND P0, PT, R2, RZ, PT ;  /* 0x000000ff0200720c */ /* 0x000fe20003f05270 */
[----:B------:R-:W-:Y:S01]  /*0ee0*/  VIADD R18, R5, 0x4 ;  /* 0x0000000405127836 */ /* 0x000fe20000000000 */
[----:B------:R-:W-:Y:S01]  /*0ef0*/  LOP3.LUT R12, R11, 0xf, R12, 0xf8, !PT ;  /* 0x0000000f0b0c7812 */ /* 0x000fe200078ef80c */
        /* <DEDUP_REMOVED lines=13> */
[----:B------:R-:W-:-:S02]  /*0fd0*/  LOP3.LUT R23, R11, 0xf, R10, 0xf8, !PT ;  /* 0x0000000f0b177812 */ /* 0x000fc400078ef80a */
[----:B------:R-:W-:Y:S02]  /*0fe0*/  LOP3.LUT R26, R11, 0xf, R26, 0xf8, !PT ;  /* 0x0000000f0b1a7812 */ /* 0x000fe400078ef81a */
[----:B0-----:R-:W-:Y:S02]  /*0ff0*/  LEA R25, R9, R38, 0x18 ;  /* 0x0000002609197211 */ /* 0x001fe400078ec0ff */
[C---:B------:R-:W-:Y:S02]  /*1000*/  LOP3.LUT R28, R11.reuse, 0xf, R28, 0xf8, !PT ;  /* 0x0000000f0b1c7812 */ /* 0x040fe400078ef81c */
[C---:B------:R-:W-:Y:S01]  /*1010*/  LOP3.LUT R30, R11.reuse, 0xf, R30, 0xf8, !PT ;  /* 0x0000000f0b1e7812 */ /* 0x040fe200078ef81e */
[--C-:B------:R-:W-:Y:S01]  /*1020*/  IMAD R10, R12, 0x4, R25.reuse ;  /* 0x000000040c0a7824 */ /* 0x100fe200078e0219 */
[C---:B------:R-:W-:Y:S01]  /*1030*/  LOP3.LUT R5, R11.reuse, R2, RZ, 0xfc, !PT ;  /* 0x000000020b057212 */ /* 0x040fe200078efcff */
        /* <DEDUP_REMOVED lines=8> */
[--C-:B------:R-:W-:Y:S01]  /*10c0*/  IMAD R5, R5, 0x4, R25.reuse ;  /* 0x0000000405057824 */ /* 0x100fe200078e0219 */
        /* <DEDUP_REMOVED lines=8> */
[----:B------:R-:W-:Y:S01]  /*1150*/  P2R R40, PR, RZ, 0x1 ;  /* 0x00000001ff287803 */ /* 0x000fe20000000000 */
[--C-:B------:R-:W-:Y:S01]  /*1160*/  IMAD R21, R30, 0x4, R25.reuse ;  /* 0x000000041e157824 */ /* 0x100fe200078e0219 */
[----:B------:R-:W1:Y:S01]  /*1170*/  LDS R10, [R10] ;  /* 0x000000000a0a7984 */ /* 0x000e620000000800 */
[--C-:B------:R-:W-:Y:S01]  /*1180*/  IMAD R24, R34, 0x4, R25.reuse ;  /* 0x0000000422187824 */ /* 0x100fe200078e0219 */
[----:B------:R-:W-:Y:S01]  /*1190*/  ISETP.GE.U32.AND P2, PT, R2, 0x2, PT ;  /* 0x000000020200780c */ /* 0x000fe20003f46070 */
[----:B------:R-:W-:Y:S01]  /*11a0*/  IMAD R25, R36, 0x4, R25 ;  /* 0x0000000424197824 */ /* 0x000fe200078e0219 */
[----:B------:R-:W2:Y:S01]  /*11b0*/  LDS R12, [R12] ;  /* 0x000000000c0c7984 */ /* 0x000ea20000000800 */
[C---:B------:R-:W-:Y:S01]  /*11c0*/  ISETP.GE.U32.AND P1, PT, R2.reuse, 0x3, PT ;  /* 0x000000030200780c */ /* 0x040fe20003f26070 */
[C---:B------:R-:W-:Y:S01]  /*11d0*/  IMAD R11, R2.reuse, -0x3f, R11 ;  /* 0xffffffc1020b7824 */ /* 0x040fe200078e020b */
[----:B------:R-:W-:Y:S01]  /*11e0*/  ISETP.GE.U32.AND P0, PT, R2, 0x4, PT ;  /* 0x000000040200780c */ /* 0x000fe20003f06070 */
[----:B------:R-:W3:Y:S01]  /*11f0*/  LDS R13, [R13] ;  /* 0x000000000d0d7984 */ /* 0x000ee20000000800 */
[----:B------:R-:W-:-:S02]  /*1200*/  P2R R39, PR, RZ, 0x4 ;  /* 0x00000004ff277803 */ /* 0x000fc40000000000 */
[----:B------:R-:W-:Y:S01]  /*1210*/  P2R R38, PR, RZ, 0x2 ;  /* 0x00000002ff267803 */ /* 0x000fe20000000000 */
[----:B------:R-:W4:Y:S01]  /*1220*/  LDS R14, [R14] ;  /* 0x000000000e0e7984 */ /* 0x000f220000000800 */
[----:B------:R-:W-:Y:S02]  /*1230*/  P2R R37, PR, RZ, 0x1 ;  /* 0x00000001ff257803 */ /* 0x000fe40000000000 */
[C---:B------:R-:W-:Y:S01]  /*1240*/  ISETP.GE.U32.AND P2, PT, R2.reuse, 0x5, PT ;  /* 0x000000050200780c */ /* 0x040fe20003f46070 */
[----:B------:R-:W0:Y:S01]  /*1250*/  LDS R15, [R15] ;  /* 0x000000000f0f7984 */ /* 0x000e220000000800 */
[C---:B------:R-:W-:Y:S02]  /*1260*/  ISETP.GE.U32.AND P1, PT, R2.reuse, 0x6, PT ;  /* 0x000000060200780c */ /* 0x040fe40003f26070 */
[----:B------:R-:W-:Y:S01]  /*1270*/  ISETP.GE.U32.AND P0, PT, R2, 0x7, PT ;  /* 0x000000070200780c */ /* 0x000fe20003f06070 */
[----:B------:R-:W0:Y:S01]  /*1280*/  LDS R16, [R16] ;  /* 0x0000000010107984 */ /* 0x000e220000000800 */
[----:B------:R-:W-:-:S02]  /*1290*/  P2R R36, PR, RZ, 0x4 ;  /* 0x00000004ff247803 */ /* 0x000fc40000000000 */
[----:B------:R-:W-:Y:S01]  /*12a0*/  P2R R35, PR, RZ, 0x2 ;  /* 0x00000002ff237803 */ /* 0x000fe20000000000 */
[----:B------:R-:W0:Y:S01]  /*12b0*/  LDS R17, [R17] ;  /* 0x0000000011117984 */ /* 0x000e220000000800 */
        /* <DEDUP_REMOVED lines=10> */
[----:B------:R-:W-:Y:S01]  /*1360*/  SHF.R.U32.HI R26, RZ, 0x6, R0 ;  /* 0x00000006ff1a7819 */ /* 0x000fe20000011600 */
[----:B------:R-:W0:Y:S01]  /*1370*/  LDS R21, [R21] ;  /* 0x0000000015157984 */ /* 0x000e220000000800 */
[----:B------:R-:W-:Y:S02]  /*1380*/  LEA R9, R9, R6, 0x18 ;  /* 0x0000000609097211 */ /* 0x000fe400078ec0ff */
[C---:B------:R-:W-:Y:S01]  /*1390*/  ISETP.GE.U32.AND P0, PT, R2.reuse, 0xb, PT ;  /* 0x0000000b0200780c */ /* 0x040fe20003f06070 */
[----:B------:R-:W0:Y:S01]  /*13a0*/  LDS R22, [R22] ;  /* 0x0000000016167984 */ /* 0x000e220000000800 */
[----:B------:R-:W-:-:S02]  /*13b0*/  ISETP.GE.U32.AND P1, PT, R2, 0xc, PT ;  /* 0x0000000c0200780c */ /* 0x000fc40003f26070 */
[C---:B------:R-:W-:Y:S01]  /*13c0*/  ISETP.GE.U32.AND P2, PT, R2.reuse, 0xd, PT ;  /* 0x0000000d0200780c */ /* 0x040fe20003f46070 */
[----:B------:R-:W0:Y:S01]  /*13d0*/  LDS R23, [R23] ;  /* 0x0000000017177984 */ /* 0x000e220000000800 */
[C---:B------:R-:W-:Y:S02]  /*13e0*/  ISETP.GE.U32.AND P3, PT, R2.reuse, 0xe, PT ;  /* 0x0000000e0200780c */ /* 0x040fe40003f66070 */
[----:B------:R-:W-:Y:S01]  /*13f0*/  ISETP.NE.AND P4, PT, R2, 0xf, PT ;  /* 0x0000000f0200780c */ /* 0x000fe20003f85270 */
[----:B------:R-:W0:Y:S01]  /*1400*/  LDS R24, [R24] ;  /* 0x0000000018187984 */ /* 0x000e220000000800 */
[----:B------:R-:W-:-:S03]  /*1410*/  LOP3.LUT P5, RZ, R0, 0x3, RZ, 0xc0, !PT ;  /* 0x0000000300ff7812 */ /* 0x000fc600078ac0ff */
[----:B-1234-:R-:W0:Y:S10]  /*1420*/  LDS R25, [R25] ;  /* 0x0000000019197984 */ /* 0x01ee340000000800 */
.L_x_39188:
[----:B------:R-:W-:Y:S01]  /*1430*/  IMAD R28, R26, 0x104, R9 ;  /* 0x000001041a1c7824 */ /* 0x000fe200078e0209 */
[----:B------:R-:W-:Y:S01]  /*1440*/  P2R R46, PR, RZ, 0x8 ;  /* 0x00000008ff2e7803 */ /* 0x000fe20000000000 */
[----:B------:R-:W-:Y:S01]  /*1450*/  UMOV UR4, 0xffffffff ;  /* 0xffffffff00047882 */ /* 0x000fe20000000000 */
[----:B------:R-:W-:Y:S01]  /*1460*/  P2R R47, PR, RZ, 0x10 ;  /* 0x00000010ff2f7803 */ /* 0x000fe20000000000 */
[----:B------:R-:W-:Y:S01]  /*1470*/  IMAD R28, R11, 0x4, R28 ;  /* 0x000000040b1c7824 */ /* 0x000fe200078e021c */
[----:B------:R-:W-:Y:S02]  /*1480*/  P2R R45, PR, RZ, 0x20 ;  /* 0x00000020ff2d7803 */ /* 0x000fe40000000000 */
[----:B------:R-:W-:Y:S01]  /*1490*/  ISETP.NE.AND P5, PT, R42, RZ, PT ;  /* 0x000000ff2a00720c */ /* 0x000fe20003fa5270 */
[----:B-1----:R-:W-:Y:S01]  /*14a0*/  VIADD R27, R28, 0xffffffc0 ;  /* 0xffffffc01c1b7836 */ /* 0x002fe20000000000 */
[----:B------:R-:W0:Y:S01]  /*14b0*/  LDS R30, [R28] ;  /* 0x000000001c1e7984 */ /* 0x000e220000000800 */
[----:B------:R-:W-:-:S02]  /*14c0*/  ISETP.NE.AND P6, PT, R41, RZ, PT ;  /* 0x000000ff2900720c */ /* 0x000fc40003fc5270 */
[--C-:B------:R-:W-:Y:S01]  /*14d0*/  IMAD.MOV.U32 R32, RZ, RZ, R27.reuse ;  /* 0x000000ffff207224 */ /* 0x100fe200078e001b */
[----:B------:R-:W-:Y:S01]  /*14e0*/  MOV R31, R27 ;  /* 0x0000001b001f7202 */ /* 0x000fe20000000f00 */
[--C-:B------:R-:W-:Y:S01]  /*14f0*/  @P4 IMAD.MOV R31, RZ, RZ, R28.reuse ;  /* 0x000000ffff1f4224 */ /* 0x100fe200078e021c */
[----:B------:R-:W-:Y:S01]  /*1500*/  ISETP.NE.AND P4, PT, R43, RZ, PT ;  /* 0x000000ff2b00720c */ /* 0x000fe20003f85270 */
[--C-:B------:R-:W-:Y:S01]  /*1510*/  @!P3 IMAD.MOV R32, RZ, RZ, R28.reuse ;  /* 0x000000ffff20b224 */ /* 0x100fe200078e021c */
[----:B------:R-:W-:Y:S01]  /*1520*/  ISETP.NE.AND P3, PT, R44, RZ, PT ;  /* 0x000000ff2c00720c */ /* 0x000fe20003f65270 */
[--C-:B------:R-:W-:Y:S01]  /*1530*/  IMAD.MOV.U32 R33, RZ, RZ, R27.reuse ;  /* 0x000000ffff217224 */ /* 0x100fe200078e001b */
[----:B------:R-:W-:Y:S01]  /*1540*/  @!P2 IADD3 R33, PT, PT, R28, RZ, RZ ;  /* 0x000000ff1c21a210 */ /* 0x000fe20007ffe0ff */
[----:B------:R-:W1:Y:S01]  /*1550*/  LDS R31, [R31+0x4] ;  /* 0x000004001f1f7984 */ /* 0x000e620000000800 */
[--C-:B------:R-:W-:Y:S01]  /*1560*/  IMAD.MOV.U32 R34, RZ, RZ, R27.reuse ;  /* 0x000000ffff227224 */ /* 0x100fe200078e001b */
[----:B------:R-:W-:Y:S01]  /*1570*/  P2R R49, PR, RZ, 0x2 ;  /* 0x00000002ff317803 */ /* 0x000fe20000000000 */
[--C-:B------:R-:W-:Y:S01]  /*1580*/  @!P1 IMAD.MOV R34, RZ, RZ, R28.reuse ;  /* 0x000000ffff229224 */ /* 0x100fe200078e021c */
[----:B------:R-:W2:Y:S01]  /*1590*/  LDS R32, [R32+0x8] ;  /* 0x0000080020207984 */ /* 0x000ea20000000800 */
[--C-:B------:R-:W-:Y:S01]  /*15a0*/  IMAD.MOV.U32 R50, RZ, RZ, R27.reuse ;  /* 0x000000ffff327224 */ /* 0x100fe200078e001b */
[----:B------:R-:W-:Y:S01]  /*15b0*/  ISETP.NE.AND P1, PT, R35, RZ, PT ;  /* 0x000000ff2300720c */ /* 0x000fe20003f25270 */
[----:B------:R-:W-:Y:S01]  /*15c0*/  IMAD.MOV.U32 R51, RZ, RZ, R27 ;  /* 0x000000ffff337224 */ /* 0x000fe200078e001b */
[----:B------:R-:W3:Y:S01]  /*15d0*/  LDS R33, [R33+0xc] ;  /* 0x00000c0021217984 */ /* 0x000ee20000000800 */
[--C-:B------:R-:W-:Y:S01]  /*15e0*/  @!P4 IMAD.MOV R50, RZ, RZ, R28.reuse ;  /* 0x000000ffff32c224 */ /* 0x100fe200078e021c */
[----:B------:R-:W-:Y:S01]  /*15f0*/  P2R R48, PR, RZ, 0x4 ;  /* 0x00000004ff307803 */ /* 0x000fe20000000000 */
[----:B------:R-:W-:Y:S01]  /*1600*/  @!P6 IMAD.MOV R51, RZ, RZ, R28 ;  /* 0x000000ffff33e224 */ /* 0x000fe200078e021c */
[----:B------:R-:W4:Y:S01]  /*1610*/  LDS R34, [R34+0x10] ;  /* 0x0000100022227984 */ /* 0x000f220000000800 */
[----:B------:R-:W-:-:S02]  /*1620*/  ISETP.NE.AND P2, PT, R36, RZ, PT ;  /* 0x000000ff2400720c */ /* 0x000fc40003f45270 */
[----:B------:R-:W-:Y:S02]  /*1630*/  ISETP.NE.AND P4, PT, R38, RZ, PT ;  /* 0x000000ff2600720c */ /* 0x000fe40003f85270 */
[----:B------:R-:W-:Y:S01]  /*1640*/  LDS R51, [R51+0x24] ;  /* 0x0000240033337984 */ /* 0x000fe20000000800 */
[----:B------:R-:W-:Y:S01]  /*1650*/  ISETP.NE.AND P6, PT, R40, RZ, PT ;  /* 0x000000ff2800720c */ /* 0x000fe20003fc5270 */
[----:B0-----:R-:W-:-:S04]  /*1660*/  IMAD R29, R5, R30, RZ ;  /* 0x0000001e051d7224 */ /* 0x001fc800078e02ff */
[----:B-1----:R-:W-:Y:S02]  /*1670*/  IMAD R29, R10, R31, R29 ;  /* 0x0000001f0a1d7224 */ /* 0x002fe400078e021d */
[----:B------:R-:W-:Y:S01]  /*1680*/  IMAD.MOV.U32 R31, RZ, RZ, R27 ;  /* 0x000000ffff1f7224 */ /* 0x000fe200078e001b */
[----:B------:R-:W-:Y:S01]  /*1690*/  @!P0 IADD3 R31, PT, PT, R28, RZ, RZ ;  /* 0x000000ff1c1f8210 */ /* 0x000fe20007ffe0ff */
[----:B--2---:R-:W-:Y:S02]  /*16a0*/  IMAD R30, R12, R32, R29 ;  /* 0x000000200c1e7224 */ /* 0x004fe400078e021d */
[----:B------:R-:W-:Y:S02]  /*16b0*/  IMAD.MOV.U32 R32, RZ, RZ, R27 ;  /* 0x000000ffff207224 */ /* 0x000fe400078e001b */
[----:B---3--:R-:W-:Y:S02]  /*16c0*/  IMAD R29, R13, R33, R30 ;  /* 0x000000210d1d7224 */ /* 0x008fe400078e021e */
[----:B------:R-:W-:Y:S01]  /*16d0*/  @!P3 IMAD.MOV R32, RZ, RZ, R28 ;  /* 0x000000ffff20b224 */ /* 0x000fe200078e021c */
[----:B------:R-:W-:Y:S01]  /*16e0*/  LDS R33, [R50+0x1c] ;  /* 0x00001c0032217984 */ /* 0x000fe20000000800 */
[----:B----4-:R-:W-:Y:S01]  /*16f0*/  IMAD R30, R14, R34, R29 ;  /* 0x000000220e1e7224 */ /* 0x010fe200078e021d */
[----:B------:R-:W-:Y:S01]  /*1700*/  ISETP.NE.AND P3, PT, R37, RZ, PT ;  /* 0x000000ff2500720c */ /* 0x000fe20003f65270 */
[----:B------:R-:W-:Y:S01]  /*1710*/  IMAD.MOV.U32 R34, RZ, RZ, R27 ;  /* 0x000000ffff227224 */ /* 0x000fe200078e001b */
[----:B------:R0:W1:Y:S01]  /*1720*/  LDS R29, [R31+0x14] ;  /* 0x000014001f1d7984 */ /* 0x0000620000000800 */
[----:B------:R-:W-:-:S02]  /*1730*/  @!P5 IADD3 R34, PT, PT, R28, RZ, RZ ;  /* 0x000000ff1c22d210 */ /* 0x000fc40007ffe0ff */
[----:B------:R-:W-:Y:S01]  /*1740*/  ISETP.NE.AND P5, PT, R39, RZ, PT ;  /* 0x000000ff2700720c */ /* 0x000fe20003fa5270 */
[----:B------:R-:W2:Y:S04]  /*1750*/  LDS R32, [R32+0x18] ;  /* 0x0000180020207984 */ /* 0x000ea80000000800 */
[----:B------:R-:W3:Y:S01]  /*1760*/  LDS R34, [R34+0x20] ;  /* 0x0000200022227984 */ /* 0x000ee20000000800 */
[----:B0-----:R-:W-:Y:S01]  /*1770*/  IMAD.MOV.U32 R31, RZ, RZ, R27 ;  /* 0x000000ffff1f7224 */ /* 0x001fe200078e001b */
[----:B------:R-:W-:Y:S02]  /*1780*/  @!P1 IADD3 R31, PT, PT, R28, RZ, RZ ;  /* 0x000000ff1c1f9210 */ /* 0x000fe40007ffe0ff */
[----:B------:R-:W-:Y:S01]  /*1790*/  ISETP.NE.AND P1, PT, R49, RZ, PT ;  /* 0x000000ff3100720c */ /* 0x000fe20003f25270 */
[----:B-1----:R-:W-:-:S04]  /*17a0*/  IMAD R29, R15, R29, R30 ;  /* 0x0000001d0f1d7224 */ /* 0x002fc800078e021e */
[----:B--2---:R-:W-:Y:S02]  /*17b0*/  IMAD R30, R16, R32, R29 ;  /* 0x00000020101e7224 */ /* 0x004fe400078e021d */
[----:B------:R-:W-:Y:S02]  /*17c0*/  IMAD.MOV.U32 R32, RZ, RZ, R27 ;  /* 0x000000ffff207224 */ /* 0x000fe400078e001b */
[----:B------:R-:W-:Y:S02]  /*17d0*/  IMAD R33, R17, R33, R30 ;  /* 0x0000002111217224 */ /* 0x000fe400078e021e */
[----:B------:R-:W-:Y:S01]  /*17e0*/  @!P2 IMAD.MOV R32, RZ, RZ, R28 ;  /* 0x000000ffff20a224 */ /* 0x000fe200078e021c */
[----:B------:R-:W-:Y:S01]  /*17f0*/  ISETP.NE.AND P2, PT, R48, RZ, PT ;  /* 0x000000ff3000720c */ /* 0x000fe20003f45270 */
[----:B---3--:R-:W-:Y:S02]  /*1800*/  IMAD R30, R18, R34, R33 ;  /* 0x00000022121e7224 */ /* 0x008fe400078e0221 */
[----:B------:R-:W-:-:S02]  /*1810*/  IMAD.MOV.U32 R33, RZ, RZ, R27 ;  /* 0x000000ffff217224 */ /* 0x000fc400078e001b */
[----:B------:R-:W-:Y:S01]  /*1820*/  IMAD R29, R19, R51, R30 ;  /* 0x00000033131d7224 */ /* 0x000fe200078e021e */
[----:B------:R-:W-:Y:S01]  /*1830*/  LDS R32, [R32+0x2c] ;  /* 0x00002c0020207984 */ /* 0x000fe20000000800 */
[--C-:B------:R-:W-:Y:S01]  /*1840*/  @!P3 IMAD.MOV R33, RZ, RZ, R28.reuse ;  /* 0x000000ffff21b224 */ /* 0x100fe200078e021c */
[----:B------:R-:W-:Y:S01]  /*1850*/  ISETP.NE.AND P3, PT, R46, RZ, PT ;  /* 0x000000ff2e00720c */ /* 0x000fe20003f65270 */
[--C-:B------:R-:W-:Y:S01]  /*1860*/  IMAD.MOV.U32 R34, RZ, RZ, R27.reuse ;  /* 0x000000ffff227224 */ /* 0x100fe200078e001b */
[----:B------:R-:W0:Y:S01]  /*1870*/  LDS R30, [R31+0x28] ;  /* 0x000028001f1e7984 */ /* 0x000e220000000800 */
[----:B------:R-:W-:Y:S01]  /*1880*/  @!P4 IADD3 R34, PT, PT, R28, RZ, RZ ;  /* 0x000000ff1c22c210 */ /* 0x000fe20007ffe0ff */
[----:B------:R-:W-:Y:S01]  /*1890*/  IMAD.MOV.U32 R46, RZ, RZ, R27 ;  /* 0x000000ffff2e7224 */ /* 0x000fe200078e001b */
[----:B------:R-:W-:Y:S01]  /*18a0*/  ISETP.NE.AND P4, PT, R47, RZ, PT ;  /* 0x000000ff2f00720c */ /* 0x000fe20003f85270 */
[----:B------:R-:W1:Y:S01]  /*18b0*/  LDS R33, [R33+0x30] ;  /* 0x0000300021217984 */ /* 0x000e620000000800 */
[--C-:B------:R-:W-:Y:S01]  /*18c0*/  @!P5 IMAD.MOV R46, RZ, RZ, R28.reuse ;  /* 0x000000ffff2ed224 */ /* 0x100fe200078e021c */
[----:B------:R-:W-:Y:S01]  /*18d0*/  ISETP.NE.AND P5, PT, R45, RZ, PT ;  /* 0x000000ff2d00720c */ /* 0x000fe20003fa5270 */
[----:B------:R-:W-:Y:S01]  /*18e0*/  @!P6 IMAD.MOV R27, RZ, RZ, R28 ;  /* 0x000000ffff1be224 */ /* 0x000fe200078e021c */
[----:B------:R-:W2:Y:S04]  /*18f0*/  LDS R34, [R34+0x34] ;  /* 0x0000340022227984 */ /* 0x000ea80000000800 */
[----:B------:R-:W3:Y:S04]  /*1900*/  LDS R45, [R46+0x38] ;  /* 0x000038002e2d7984 */ /* 0x000ee80000000800 */
[----:B------:R-:W4:Y:S01]  /*1910*/  LDS R27, [R27+0x3c] ;  /* 0x00003c001b1b7984 */ /* 0x000f220000000800 */
[----:B0-----:R-:W-:-:S04]  /*1920*/  IMAD R30, R20, R30, R29 ;  /* 0x0000001e141e7224 */ /* 0x001fc800078e021d */
[----:B------:R-:W-:-:S04]  /*1930*/  IMAD R29, R21, R32, R30 ;  /* 0x00000020151d7224 */ /* 0x000fc800078e021e */
[----:B-1----:R-:W-:-:S04]  /*1940*/  IMAD R28, R22, R33, R29 ;  /* 0x00000021161c7224 */ /* 0x002fc800078e021d */
[----:B--2---:R-:W-:-:S04]  /*1950*/  IMAD R29, R23, R34, R28 ;  /* 0x00000022171d7224 */ /* 0x004fc800078e021c */
[----:B---3--:R-:W-:-:S04]  /*1960*/  IMAD R28, R24, R45, R29 ;  /* 0x0000002d181c7224 */ /* 0x008fc800078e021d */
[----:B----4-:R-:W-:Y:S01]  /*1970*/  IMAD R28, R25, R27, R28 ;  /* 0x0000001b191c7224 */ /* 0x010fe200078e021c */
[----:B------:R-:W-:Y:S06]  /*1980*/  BRA.DIV UR4, `(.L_x_39187) ;  /* 0x0000000604847947 */ /* 0x000fec000b800000 */
[----:B------:R-:W0:Y:S02]  /*1990*/  SHFL.DOWN PT, R27, R28, 0x2, 0x1c1f ;  /* 0x085c1f001c1b7f89 */ /* 0x000e2400000e0000 */
[----:B0-----:R-:W-:-:S05]  /*19a0*/  IMAD.IADD R27, R28, 0x1, R27 ;  /* 0x000000011c1b7824 */ /* 0x001fca00078e021b */
[----:B------:R0:W1:Y:S02]  /*19b0*/  SHFL.DOWN PT, R30, R27, 0x1, 0x1c1f ;  /* 0x083c1f001b1e7f89 */ /* 0x00006400000e0000 */
.L_x_39196:
[----:B------:R-:W2:Y:S01]  /*19c0*/  @!P5 S2R R32, SR_CgaCtaId ;  /* 0x000000000020d919 */ /* 0x000ea20000008800 */
[----:B------:R-:W-:Y:S01]  /*19d0*/  @!P5 IADD3 R29, PT, PT, R6, 0x3080, RZ ;  /* 0x00003080061dd810 */ /* 0x000fe20007ffe0ff */
[----:B------:R-:W-:Y:S01]  /*19e0*/  @!P5 IMAD R28, R26, 0x10, R2 ;  /* 0x000000101a1cd824 */ /* 0x000fe200078e0202 */
[----:B------:R-:W-:Y:S01]  /*19f0*/  LEA.HI R26, R3, R26, RZ, 0x1a ;  /* 0x0000001a031a7211 */ /* 0x000fe200078fd0ff */
[----:B-1----:R-:W-:-:S03]  /*1a00*/  IMAD.IADD R30, R27, 0x1, R30 ;  /* 0x000000011b1e7824 */ /* 0x002fc600078e021e */
[----:B------:R-:W-:Y:S02]  /*1a10*/  ISETP.GE.U32.AND P6, PT, R26, 0x20, PT ;  /* 0x000000201a00780c */ /* 0x000fe40003fc6070 */
[----:B--2---:R-:W-:-:S05]  /*1a20*/  @!P5 LEA R29, R32, R29, 0x18 ;  /* 0x0000001d201dd211 */ /* 0x004fca00078ec0ff */
[----:B0-----:R-:W-:-:S05]  /*1a30*/  @!P5 IMAD.U32 R27, R28, 0x4, R29 ;  /* 0x000000041c1bd824 */ /* 0x001fca00078e001d */
[----:B------:R1:W-:Y:S01]  /*1a40*/  @!P5 STS [R27], R30 ;  /* 0x0000001e1b00d388 */ /* 0x0003e20000000800 */
[----:B------:R-:W-:Y:S05]  /*1a50*/  @!P6 BRA `(.L_x_39188) ;  /* 0xfffffff80074e947 */ /* 0x000fea000383ffff */
[----:B------:R-:W-:Y:S05]  /*1a60*/  WARPSYNC.ALL ;  /* 0x0000000000007948 */ /* 0x000fea0003800000 */
[----:B------:R-:W-:Y:S01]  /*1a70*/  ISETP.NE.AND P0, PT, R7, 0x2, PT ;  /* 0x000000020700780c */ /* 0x000fe20003f05270 */
[----:B------:R-:W0:Y:S01]  /*1a80*/  LDCU UR4, c[0x0][0x388] ;  /* 0x00007100ff0477ac */ /* 0x000e220008000800 */
[----:B------:R-:W2:Y:S01]  /*1a90*/  LDC R5, c[0x0][0x384] ;  /* 0x0000e100ff057b82 */ /* 0x000ea20000000800 */
[----:B------:R-:W-:Y:S01]  /*1aa0*/  LOP3.LUT R8, R8, 0xffff, RZ, 0xc0, !PT ;  /* 0x0000ffff08087812 */ /* 0x000fe200078ec0ff */
[----:B------:R-:W-:Y:S06]  /*1ab0*/  BSSY.RECONVERGENT B0, `(.L_x_39189) ;  /* 0x000001c000007945 */ /* 0x000fec0003800200 */
[----:B------:R-:W-:Y:S01]  /*1ac0*/  BAR.SYNC.DEFER_BLOCKING 0x0 ;  /* 0x0000000000007b1d */ /* 0x000fe20000010000 */
[----:B------:R-:W-:Y:S01]  /*1ad0*/  ISETP.GE.U32.AND P1, PT, R8, 0x2, PT ;  /* 0x000000020800780c */ /* 0x000fe20003f26070 */
[----:B0-----:R-:W-:-:S04]  /*1ae0*/  USHF.R.S32.HI UR5, URZ, 0x1f, UR4 ;  /* 0x0000001fff057899 */ /* 0x001fc80008011404 */
[----:B------:R-:W-:Y:S01]  /*1af0*/  ULEA.HI UR4, UR5, UR4, URZ, 0x6 ;  /* 0x0000000405047291 */ /* 0x000fe2000f8f30ff */
[----:B--2---:R-:W-:-:S03]  /*1b00*/  IMAD R22, R5, UR6, R4 ;  /* 0x0000000605167c24 */ /* 0x004fc6000f8e0204 */
[----:B------:R-:W-:Y:S01]  /*1b10*/  USHF.R.S32.HI UR4, URZ, 0x6, UR4 ;  /* 0x00000006ff047899 */ /* 0x000fe20008011404 */
[----:B------:R-:W-:Y:S11]  /*1b20*/  @!P0 BRA `(.L_x_39190) ;  /* 0x0000000000508947 */ /* 0x000ff60003800000 */
[----:B------:R-:W0:Y:S01]  /*1b30*/  S2UR UR6, SR_CgaCtaId ;  /* 0x00000000000679c3 */ /* 0x000e220000008800 */
[----:B------:R-:W-:Y:S01]  /*1b40*/  UMOV UR5, 0x400 ;  /* 0x0000040000057882 */ /* 0x000fe20000000000 */
[----:B------:R-:W-:Y:S01]  /*1b50*/  LOP3.LUT R6, R7, 0x2, RZ, 0x3c, !PT ;  /* 0x0000000207067812 */ /* 0x000fe200078e3cff */
[----:B------:R-:W-:-:S04]  /*1b60*/  UIADD3 UR5, UPT, UPT, UR5, 0x3080, URZ ;  /* 0x0000308005057890 */ /* 0x000fc8000fffe0ff */
[----:B------:R-:W-:Y:S01]  /*1b70*/  IMAD.MOV R6, RZ, RZ, -R6 ;  /* 0x000000ffff067224 */ /* 0x000fe200078e0a06 */
[----:B------:R-:W2:Y:S01]  /*1b80*/  LDC.64 R8, c[0x0][0x3a0] ;  /* 0x0000e800ff087b82 */ /* 0x000ea20000000a00 */
[----:B0-----:R-:W-:-:S06]  /*1b90*/  ULEA UR5, UR6, UR5, 0x18 ;  /* 0x0000000506057291 */ /* 0x001fcc000f8ec0ff */
[----:B------:R-:W-:-:S07]  /*1ba0*/  LEA R2, R0, UR5, 0x2 ;  /* 0x0000000500027c11 */ /* 0x000fce000f8e10ff */
.L_x_39191:
[----:B0-----:R0:W3:Y:S01]  /*1bb0*/  LDS R7, [R2] ;  /* 0x0000000002077984 */ /* 0x0010e20000000800 */
[----:B------:R-:W-:Y:S01]  /*1bc0*/  LOP3.LUT R5, R0, 0xf, RZ, 0xc0, !PT ;  /* 0x0000000f00057812 */ /* 0x000fe200078ec0ff */
[----:B------:R-:W-:Y:S01]  /*1bd0*/  VIADD R6, R6, 0x1 ;  /* 0x0000000106067836 */ /* 0x000fe20000000000 */
[--C-:B------:R-:W-:Y:S01]  /*1be0*/  SHF.R.U32.HI R4, RZ, 0x4, R0.reuse ;  /* 0x00000004ff047819 */ /* 0x100fe20000011600 */
[C---:B------:R-:W-:Y:S01]  /*1bf0*/  IMAD.IADD R0, R3.reuse, 0x1, R0 ;  /* 0x0000000103007824 */ /* 0x040fe200078e0200 */
[----:B------:R-:W-:Y:S02]  /*1c00*/  IADD3 R5, PT, PT, R22, R5, RZ ;  /* 0x0000000516057210 */ /* 0x000fe40007ffe0ff */
[----:B------:R-:W-:Y:S01]  /*1c10*/  ISETP.NE.AND P0, PT, R6, RZ, PT ;  /* 0x000000ff0600720c */ /* 0x000fe20003f05270 */
[----:B0-----:R-:W-:Y:S02]  /*1c20*/  IMAD R2, R3, 0x4, R2 ;  /* 0x0000000403027824 */ /* 0x001fe400078e0202 */
[----:B------:R-:W-:-:S04]  /*1c30*/  IMAD R5, R4, UR4, R5 ;  /* 0x0000000404057c24 */ /* 0x000fc8000f8e0205 */
[----:B--2---:R-:W-:-:S05]  /*1c40*/  IMAD.WIDE R4, R5, 0x4, R8 ;  /* 0x0000000405047825 */ /* 0x004fca00078e0208 */
[----:B---3--:R0:W-:Y:S01]  /*1c50*/  STG.E desc[UR8][R4.64], R7 ;  /* 0x0000000704007986 */ /* 0x0081e2000c101908 */
[----:B------:R-:W-:Y:S05]  /*1c60*/  @P0 BRA `(.L_x_39191) ;  /* 0xfffffffc00d00947 */ /* 0x000fea000383ffff */
.L_x_39190:
[----:B------:R-:W-:Y:S05]  /*1c70*/  BSYNC.RECONVERGENT B0 ;  /* 0x0000000000007941 */ /* 0x000fea0003800200 */
.L_x_39189:
[----:B------:R-:W-:Y:S05]  /*1c80*/  @!P1 EXIT ;  /* 0x000000000000994d */ /* 0x000fea0003800000 */
[----:B------:R-:W2:Y:S01]  /*1c90*/  S2UR UR6, SR_CgaCtaId ;  /* 0x00000000000679c3 */ /* 0x000ea20000008800 */
[----:B------:R-:W-:Y:S01]  /*1ca0*/  UMOV UR5, 0x400 ;  /* 0x0000040000057882 */ /* 0x000fe20000000000 */
[C-C-:B------:R-:W-:Y:S01]  /*1cb0*/  IMAD R2, R3.reuse, 0x2, R0.reuse ;  /* 0x0000000203027824 */ /* 0x140fe200078e0200 */
[----:B------:R-:W-:Y:S01]  /*1cc0*/  UIADD3 UR5, UPT, UPT, UR5, 0x3080, URZ ;  /* 0x0000308005057890 */ /* 0x000fe2000fffe0ff */
[----:B------:R-:W-:Y:S01]  /*1cd0*/  IMAD R14, R3, 0x3, R0 ;  /* 0x00000003030e7824 */ /* 0x000fe200078e0200 */
[----:B------:R-:W-:-:S03]  /*1ce0*/  IADD3 R16, PT, PT, R0, R3, RZ ;  /* 0x0000000300107210 */ /* 0x000fc60007ffe0ff */
[----:B0-----:R-:W0:Y:S01]  /*1cf0*/  LDC.64 R4, c[0x0][0x3a0] ;  /* 0x0000e800ff047b82 */ /* 0x001e220000000a00 */
[----:B--2---:R-:W-:-:S06]  /*1d00*/  ULEA UR5, UR6, UR5, 0x18 ;  /* 0x0000000506057291 */ /* 0x004fcc000f8ec0ff */
[----:B------:R-:W-:-:S07]  /*1d10*/  LEA R18, R0, UR5, 0x2 ;  /* 0x0000000500127c11 */ /* 0x000fce000f8e10ff */
.L_x_39192:
[C-C-:B--2---:R-:W-:Y:S01]  /*1d20*/  IMAD R8, R3.reuse, 0x4, R18.reuse ;  /* 0x0000000403087824 */ /* 0x144fe200078e0212 */
[----:B------:R-:W2:Y:S01]  /*1d30*/  LDS R15, [R18] ;  /* 0x00000000120f7984 */ /* 0x000ea20000000800 */
[C-C-:B------:R-:W-:Y:S01]  /*1d40*/  IMAD R11, R3.reuse, 0x8, R18.reuse ;  /* 0x00000008030b7824 */ /* 0x140fe200078e0212 */
[----:B------:R-:W-:Y:S01]  /*1d50*/  LOP3.LUT R25, R0, 0xf, RZ, 0xc0, !PT ;  /* 0x0000000f00197812 */ /* 0x000fe200078ec0ff */
[----:B------:R-:W-:Y:S01]  /*1d60*/  IMAD R20, R3, 0xc, R18 ;  /* 0x0000000c03147824 */ /* 0x000fe200078e0212 */
[----:B------:R3:W4:Y:S01]  /*1d70*/  LDS R17, [R8] ;  /* 0x0000000008117984 */ /* 0x0007220000000800 */
[----:B------:R-:W-:Y:S02]  /*1d80*/  LOP3.LUT R7, R16, 0xf, RZ, 0xc0, !PT ;  /* 0x0000000f10077812 */ /* 0x000fe400078ec0ff */
[----:B------:R-:W-:Y:S01]  /*1d90*/  LOP3.LUT R10, R2, 0xf, RZ, 0xc0, !PT ;  /* 0x0000000f020a7812 */ /* 0x000fe200078ec0ff */
[----:B------:R5:W1:Y:S01]  /*1da0*/  LDS R19, [R11] ;  /* 0x000000000b137984 */ /* 0x000a620000000800 */
[----:B------:R-:W-:Y:S01]  /*1db0*/  LOP3.LUT R13, R14, 0xf, RZ, 0xc0, !PT ;  /* 0x0000000f0e0d7812 */ /* 0x000fe200078ec0ff */
[C---:B------:R-:W-:Y:S01]  /*1dc0*/  IMAD.IADD R7, R22.reuse, 0x1, R7 ;  /* 0x0000000116077824 */ /* 0x040fe200078e0207 */
[----:B------:R-:W-:Y:S01]  /*1dd0*/  SHF.R.U32.HI R23, RZ, 0x4, R0 ;  /* 0x00000004ff177819 */ /* 0x000fe20000011600 */
[----:B------:R-:W1:Y:S01]  /*1de0*/  LDS R21, [R20] ;  /* 0x0000000014157984 */ /* 0x000e620000000800 */
[----:B------:R-:W-:Y:S01]  /*1df0*/  SHF.R.U32.HI R6, RZ, 0x4, R16 ;  /* 0x00000004ff067819 */ /* 0x000fe20000011610 */
[C---:B---3--:R-:W-:Y:S01]  /*1e00*/  IMAD.IADD R8, R22.reuse, 0x1, R25 ;  /* 0x0000000116087824 */ /* 0x048fe200078e0219 */
[----:B------:R-:W-:Y:S01]  /*1e10*/  SHF.R.U32.HI R9, RZ, 0x4, R2 ;  /* 0x00000004ff097819 */ /* 0x000fe20000011602 */
[C---:B------:R-:W-:Y:S01]  /*1e20*/  IMAD.IADD R13, R22.reuse, 0x1, R13 ;  /* 0x00000001160d7824 */ /* 0x040fe200078e020d */
[----:B------:R-:W-:Y:S01]  /*1e30*/  IADD3 R10, PT, PT, R22, R10, RZ ;  /* 0x0000000a160a7210 */ /* 0x000fe20007ffe0ff */
[----:B------:R-:W-:Y:S01]  /*1e40*/  IMAD R23, R23, UR4, R8 ;  /* 0x0000000417177c24 */ /* 0x000fe2000f8e0208 */
[----:B------:R-:W-:Y:S01]  /*1e50*/  SHF.R.U32.HI R12, RZ, 0x4, R14 ;  /* 0x00000004ff0c7819 */ /* 0x000fe2000001160e */
[----:B------:R-:W-:Y:S01]  /*1e60*/  IMAD R7, R6, UR4, R7 ;  /* 0x0000000406077c24 */ /* 0x000fe2000f8e0207 */
[----:B------:R-:W-:Y:S01]  /*1e70*/  IADD3 R0, PT, PT, R3, R0, R3 ;  /* 0x0000000003007210 */ /* 0x000fe20007ffe003 */
[----:B------:R-:W-:Y:S01]  /*1e80*/  IMAD R9, R9, UR4, R10 ;  /* 0x0000000409097c24 */ /* 0x000fe2000f8e020a */
[C---:B------:R-:W-:Y:S01]  /*1e90*/  LEA R18, R3.reuse, R18, 0x4 ;  /* 0x0000001203127211 */ /* 0x040fe200078e20ff */
[----:B-----5:R-:W-:Y:S01]  /*1ea0*/  IMAD R11, R12, UR4, R13 ;  /* 0x000000040c0b7c24 */ /* 0x020fe2000f8e020d */
[----:B------:R-:W-:Y:S01]  /*1eb0*/  IADD3 R0, PT, PT, R3, R0, R3 ;  /* 0x0000000003007210 */ /* 0x000fe20007ffe003 */
[----:B0-----:R-:W-:-:S03]  /*1ec0*/  IMAD.WIDE R12, R23, 0x4, R4 ;  /* 0x00000004170c7825 */ /* 0x001fc600078e0204 */
[----:B------:R-:W-:Y:S01]  /*1ed0*/  ISETP.GE.U32.AND P0, PT, R0, 0x200, PT ;  /* 0x000002000000780c */ /* 0x000fe20003f06070 */
[----:B------:R-:W-:-:S04]  /*1ee0*/  IMAD.WIDE R6, R7, 0x4, R4 ;  /* 0x0000000407067825 */ /* 0x000fc800078e0204 */
[----:B------:R-:W-:-:S04]  /*1ef0*/  IMAD.WIDE R8, R9, 0x4, R4 ;  /* 0x0000000409087825 */ /* 0x000fc800078e0204 */
[----:B------:R-:W-:Y:S01]  /*1f00*/  IMAD.WIDE R10, R11, 0x4, R4 ;  /* 0x000000040b0a7825 */ /* 0x000fe200078e0204 */
[----:B--2---:R2:W-:Y:S03]  /*1f10*/  STG.E desc[UR8][R12.64], R15 ;  /* 0x0000000f0c007986 */ /* 0x0045e6000c101908 */
[C---:B------:R-:W-:Y:S01]  /*1f20*/  IMAD R2, R3.reuse, 0x4, R2 ;  /* 0x0000000403027824 */ /* 0x040fe200078e0202 */
[----:B----4-:R2:W-:Y:S01]  /*1f30*/  STG.E desc[UR8][R6.64], R17 ;  /* 0x0000001106007986 */ /* 0x0105e2000c101908 */
[C---:B------:R-:W-:Y:S02]  /*1f40*/  IMAD R14, R3.reuse, 0x4, R14 ;  /* 0x00000004030e7824 */ /* 0x040fe400078e020e */
[----:B------:R-:W-:Y:S01]  /*1f50*/  IMAD R16, R3, 0x4, R16 ;  /* 0x0000000403107824 */ /* 0x000fe200078e0210 */
[----:B-1----:R2:W-:Y:S04]  /*1f60*/  STG.E desc[UR8][R8.64], R19 ;  /* 0x0000001308007986 */ /* 0x0025e8000c101908 */
[----:B------:R2:W-:Y:S01]  /*1f70*/  STG.E desc[UR8][R10.64], R21 ;  /* 0x000000150a007986 */ /* 0x0005e2000c101908 */
[----:B------:R-:W-:Y:S05]  /*1f80*/  @!P0 BRA `(.L_x_39192) ;  /* 0xfffffffc00648947 */ /* 0x000fea000383ffff */
[----:B------:R-:W-:Y:S05]  /*1f90*/  EXIT ;  /* 0x000000000000794d */ /* 0x000fea0003800000 */
.L_x_39187:
[----:B------:R-:W-:Y:S01]  /*1fa0*/  BSSY B0, `(.L_x_39193) ;  /* 0x0000007000007945 */ /* 0x000fe20003800000 */
[----:B------:R-:W-:Y:S02]  /*1fb0*/  IMAD.MOV.U32 R31, RZ, RZ, 0x2 ;  /* 0x00000002ff1f7424 */ /* 0x000fe400078e00ff */
[----:B------:R-:W-:Y:S02]  /*1fc0*/  IMAD.MOV.U32 R32, RZ, RZ, 0x1c1f ;  /* 0x00001c1fff207424 */ /* 0x000fe400078e00ff */
[----:B------:R-:W-:-:S07]  /*1fd0*/  IMAD.MOV.U32 R29, RZ, RZ, -0x1 ;  /* 0xffffffffff1d7424 */ /* 0x000fce00078e00ff */
[----:B------:R-:W-:Y:S05]  /*1fe0*/  WARPSYNC.COLLECTIVE R29, `(.L_x_39194) ;  /* 0x000000001d087348 */ /* 0x000fea0003c00000 */
[----:B------:R0:W1:Y:S02]  /*1ff0*/  SHFL.DOWN P6, R30, R28, R31, R32 ;  /* 0x0800001f1c1e7389 */ /* 0x00006400000c0020 */
[----:B01----:R-:W-:Y:S05]  /*2000*/  ENDCOLLECTIVE ;  /* 0x000000000000791b */ /* 0x003fea0003800000 */
.L_x_39194:
[----:B------:R-:W-:Y:S05]  /*2010*/  BSYNC B0 ;  /* 0x0000000000007941 */ /* 0x000fea0003800000 */
.L_x_39193:
[----:B------:R-:W-:Y:S01]  /*2020*/  MOV R27, R30 ;  /* 0x0000001e001b7202 */ /* 0x000fe20000000f00 */
[----:B------:R-:W-:Y:S02]  /*2030*/  HFMA2 R32, -RZ, RZ, 0, 0.004024505615234375 ;  /* 0x00001c1fff207431 */ /* 0x000fe400000001ff */
[----:B------:R-:W-:Y:S02]  /*2040*/  IMAD.MOV.U32 R31, RZ, RZ, 0x1 ;  /* 0x00000001ff1f7424 */ /* 0x000fe400078e00ff */
[----:B------:R-:W-:Y:S02]  /*2050*/  IMAD.MOV.U32 R29, RZ, RZ, -0x1 ;  /* 0xffffffffff1d7424 */ /* 0x000fe400078e00ff */
[----:B------:R-:W-:-:S04]  /*2060*/  IMAD.IADD R27, R28, 0x1, R27 ;  /* 0x000000011c1b7824 */ /* 0x000fc800078e021b */
[----:B------:R-:W-:-:S07]  /*2070*/  IMAD.MOV.U32 R28, RZ, RZ, R27 ;  /* 0x000000ffff1c7224 */ /* 0x000fce00078e001b */
[----:B------:R-:W-:Y:S05]  /*2080*/  WARPSYNC.COLLECTIVE R29, `(.L_x_39195) ;  /* 0x000000001d087348 */ /* 0x000fea0003c00000 */
[----:B------:R0:W1:Y:S02]  /*2090*/  SHFL.DOWN P6, R30, R28, R31, R32 ;  /* 0x0800001f1c1e7389 */ /* 0x00006400000c0020 */
[----:B01----:R-:W-:Y:S05]  /*20a0*/  ENDCOLLECTIVE ;  /* 0x000000000000791b */ /* 0x003fea0003800000 */
.L_x_39195:
[----:B------:R-:W-:Y:S05]  /*20b0*/  BRA `(.L_x_39196) ;  /* 0xfffffff800407947 */ /* 0x000fea000383ffff */
        .weak           $__internal_178_$__cuda_sm20_div_u16
        .type           $__internal_178_$__cuda_sm20_div_u16,@function
        .size           $__internal_178_$__cuda_sm20_div_u16,(.L_x_58129 - $__internal_178_$__cuda_sm20_div_u16)
$__internal_178_$__cuda_sm20_div_u16:
[----:B------:R-:W0:Y:S01]  /*20c0*/  I2F.U16 R10, R17 ;  /* 0x00000011000a7306 */ /* 0x000e220000101000 */
[----:B------:R-:W-:Y:S01]  /*20d0*/  IMAD.MOV.U32 R11, RZ, RZ, 0x4b800000 ;  /* 0x4b800000ff0b7424 */ /* 0x000fe200078e00ff */
        /* <DEDUP_REMOVED lines=16> */
[----:B------:R-:W-:Y:S06]  /*21e0*/  RET.REL.NODEC R10 `(_Z9cuda_gemmIiLi256ELi1ELi1ELi1024ELi64ELi64ELi32ELi0ELi1EEviiiPT_S1_S1_ii) ;  /* 0xffffffdc0a847950 */ /* 0x000fec0003c3ffff */
.L_x_39197:
        /* <DEDUP_REMOVED lines=9> */
.L_x_58129:


//--------------------- .text._Z9cuda_gemmIiLi256ELi1ELi1ELi1024ELi64ELi64ELi32ELi0ELi0EEviiiPT_S1_S1_ii --------------------------
	.section	.text._Z9cuda_gemmIiLi256ELi1ELi1ELi1024ELi64ELi64ELi32ELi0ELi0EEviiiPT_S1_S1_ii,"ax",@progbits
	.align	128
        .global         _Z9cuda_gemmIiLi256ELi1ELi1ELi1024ELi64ELi64ELi32ELi0ELi0EEviiiPT_S1_S1_ii
        .type           _Z9cuda_gemmIiLi256ELi1ELi1ELi1024ELi64ELi64ELi32ELi0ELi0EEviiiPT_S1_S1_ii,@function
        .size           _Z9cuda_gemmIiLi256ELi1ELi1ELi1024ELi64ELi64ELi32ELi0ELi0EEviiiPT_S1_S1_ii,(.L_x_58130 - _Z9cuda_gemmIiLi256ELi1ELi1ELi1024ELi64ELi64ELi32ELi0ELi0EEviiiPT_S1_S1_ii)
        .other          _Z9cuda_gemmIiLi256ELi1ELi1ELi1024ELi64ELi64ELi32ELi0ELi0EEviiiPT_S1_S1_ii,@"STO_CUDA_ENTRY STV_DEFAULT"
_Z9cuda_gemmIiLi256ELi1ELi1ELi1024ELi64ELi64ELi32ELi0ELi0EEviiiPT_S1_S1_ii:
.text._Z9cuda_gemmIiLi256ELi1ELi1ELi1024ELi64ELi64ELi32ELi0ELi0EEviiiPT_S1_S1_ii:
        /* <DEDUP_REMOVED lines=43> */
.L_x_39198:
[----:B------:R-:W0:Y:S02]  /*02b0*/  S2UR UR11, SR_CTAID.X ;  /* 0x00000000000b79c3 */ /* 0x000e240000002500 */
[----:B0-----:R-:W-:Y:S02]  /*02c0*/  USHF.R.U32.HI UR10, URZ, 0x6, UR11 ;  /* 0x00000006ff0a7899 */ /* 0x001fe4000801160b */
[----:B------:R-:W-:-:S12]  /*02d0*/  ULOP3.LUT UR11, UR11, 0x3f, URZ, 0xc0, !UPT ;  /* 0x0000003f0b0b7892 */ /* 0x000fd8000f8ec0ff */
.L_x_39199:
        /* <DEDUP_REMOVED lines=71> */
[----:B------:R-:W-:Y:S01]  /*0750*/  ULEA.HI UR12, UR14, UR14, URZ, 0x1 ;  /* 0x0000000e0e0c7291 */ /* 0x000fe2000f8f08ff */
[----:B------:R-:W-:Y:S01]  /*0760*/  LOP3.LUT R5, RZ, UR19, RZ, 0x33, !PT ;  /* 0x00000013ff057c12 */ /* 0x000fe2000f8e33ff */
[----:B------:R-:W-:Y:S01]  /*0770*/  IMAD.HI.U32 R2, R2, R0, RZ ;  /* 0x0000000002027227 */ /* 0x000fe200078e00ff */
[----:B------:R-:W-:Y:S01]  /*0780*/  UIADD3 UR8, UPT, UPT, -UR9, URZ, URZ ;  /* 0x000000ff09087290 */ /* 0x000fe2000fffe1ff */
[----:B------:R-:W-:Y:S01]  /*0790*/  SHF.R.U32.HI R13, RZ, 0x5, R7 ;  /* 0x00000005ff0d7819 */ /* 0x000fe20000011607 */
[----:B------:R-:W-:Y:S01]  /*07a0*/  USHF.R.S32.HI UR12, URZ, 0x1, UR12 ;  /* 0x00000001ff0c7899 */ /* 0x000fe2000801140c */
[----:B------:R-:W-:Y:S01]  /*07b0*/  IMAD.MOV R4, RZ, RZ, -R3 ;  /* 0x000000ffff047224 */ /* 0x000fe200078e0a03 */
[----:B------:R-:W-:Y:S01]  /*07c0*/  UIMAD UR8, UR7, UR8, UR18 ;  /* 0x00000008070872a4 */ /* 0x000fe2000f8e0212 */
[----:B------:R-:W-:Y:S01]  /*07d0*/  IMAD.MOV R3, RZ, RZ, -R2 ;  /* 0x000000ffff037224 */ /* 0x000fe200078e0a02 */
[----:B------:R-:W-:Y:S01]  /*07e0*/  USHF.L.U32 UR13, UR11, 0xa, URZ ;  /* 0x0000000a0b0d7899 */ /* 0x000fe200080006ff */
[----:B------:R-:W-:Y:S01]  /*07f0*/  IMAD R4, R4, UR19, R7 ;  /* 0x0000001304047c24 */ /* 0x000fe2000f8e0207 */
[----:B------:R-:W-:Y:S01]  /*0800*/  UISETP.GE.U32.AND UP1, UPT, UR8, UR7, UPT ;  /* 0x000000070800728c */ /* 0x000fe2000bf26070 */
[----:B------:R-:W-:Y:S01]  /*0810*/  IMAD R0, R3, UR19, R0 ;  /* 0x0000001303007c24 */ /* 0x000fe2000f8e0200 */
[----:B------:R-:W-:Y:S01]  /*0820*/  MOV R14, 0x9e0 ;  /* 0x000009e0000e7802 */ /* 0x000fe20000000f00 */
[----:B------:R-:W-:Y:S01]  /*0830*/  ULOP3.LUT UR20, UR18, 0xffff, URZ, 0xc0, !UPT ;  /* 0x0000ffff12147892 */ /* 0x000fe2000f8ec0ff */
[----:B------:R-:W-:Y:S01]  /*0840*/  ISETP.GE.U32.AND P1, PT, R4, UR19, PT ;  /* 0x0000001304007c0c */ /* 0x000fe2000bf26070 */
[----:B------:R-:W-:Y:S01]  /*0850*/  UIMAD UR13, UR6, UR14, UR13 ;  /* 0x0000000e060d72a4 */ /* 0x000fe2000f8e020d */
[----:B------:R-:W-:-:S05]  /*0860*/  ISETP.GE.U32.AND P0, PT, R0, UR19, PT ;  /* 0x0000001300007c0c */ /* 0x000fca000bf06070 */
[----:B------:R-:W-:Y:S02]  /*0870*/  @UP1 UIADD3 UR8, UPT, UPT, -UR7, UR8, URZ ;  /* 0x0000000807081290 */ /* 0x000fe4000fffe1ff */
[----:B------:R-:W-:Y:S02]  /*0880*/  @UP1 UIADD3 UR9, UPT, UPT, UR9, 0x1, URZ ;  /* 0x0000000109091890 */ /* 0x000fe4000fffe0ff */
[----:B------:R-:W-:Y:S02]  /*0890*/  UISETP.GE.U32.AND UP2, UPT, UR8, UR7, UPT ;  /* 0x000000070800728c */ /* 0x000fe4000bf46070 */
[----:B------:R-:W-:Y:S01]  /*08a0*/  @P1 VIADD R4, R4, -UR19 ;  /* 0x8000001304041c36 */ /* 0x000fe20008000000 */
[----:B------:R-:W-:Y:S01]  /*08b0*/  UIMAD UR8, UR12, UR10, URZ ;  /* 0x0000000a0c0872a4 */ /* 0x000fe2000f8e02ff */
[----:B------:R-:W-:Y:S02]  /*08c0*/  @P0 VIADD R0, R0, -UR19 ;  /* 0x8000001300000c36 */ /* 0x000fe40008000000 */
[----:B------:R-:W-:Y:S01]  /*08d0*/  @P0 VIADD R2, R2, 0x1 ;  /* 0x0000000102020836 */ /* 0x000fe20000000000 */
[----:B------:R-:W-:Y:S01]  /*08e0*/  ISETP.GE.U32.AND P3, PT, R4, UR19, PT ;  /* 0x0000001304007c0c */ /* 0x000fe2000bf66070 */
[----:B------:R-:W-:Y:S01]  /*08f0*/  UIMAD UR8, UR5, UR11, UR8 ;  /* 0x0000000b050872a4 */ /* 0x000fe2000f8e0208 */
[----:B------:R-:W-:Y:S01]  /*0900*/  ISETP.GE.U32.AND P1, PT, R0, UR19, PT ;  /* 0x0000001300007c0c */ /* 0x000fe2000bf26070 */
[----:B------:R-:W-:Y:S01]  /*0910*/  VIADD R0, R7, UR18 ;  /* 0x0000001207007c36 */ /* 0x000fe20008000000 */
[----:B------:R-:W-:-:S04]  /*0920*/  @UP2 UIADD3 UR9, UPT, UPT, UR9, 0x1, URZ ;  /* 0x0000000109092890 */ /* 0x000fc8000fffe0ff */
[----:B------:R-:W-:-:S05]  /*0930*/  USEL UR9, UR4, UR9, !UP0 ;  /* 0x0000000904097287 */ /* 0x000fca000c000000 */
[----:B------:R-:W-:Y:S02]  /*0940*/  @P3 VIADD R4, R4, -UR19 ;  /* 0x8000001304043c36 */ /* 0x000fe40008000000 */
[----:B------:R-:W-:-:S03]  /*0950*/  @P1 VIADD R2, R2, 0x1 ;  /* 0x0000000102021836 */ /* 0x000fc60000000000 */
[C---:B------:R-:W-:Y:S02]  /*0960*/  SEL R4, R5.reuse, R4, !P2 ;  /* 0x0000000405047207 */ /* 0x040fe40005000000 */
[----:B------:R-:W-:Y:S02]  /*0970*/  SEL R5, R5, R2, !P2 ;  /* 0x0000000205057207 */ /* 0x000fe40005000000 */
[----:B------:R-:W-:Y:S01]  /*0980*/  LOP3.LUT R2, R0, 0x3ff, RZ, 0x3c, !PT ;  /* 0x000003ff00027812 */ /* 0x000fe200078e3cff */
[----:B------:R-:W-:Y:S01]  /*0990*/  IMAD.SHL.U32 R4, R4, 0x10, RZ ;  /* 0x0000001004047824 */ /* 0x000fe200078e00ff */
[----:B------:R-:W-:Y:S02]  /*09a0*/  LOP3.LUT R11, R5, 0xf, RZ, 0xc0, !PT ;  /* 0x0000000f050b7812 */ /* 0x000fe400078ec0ff */
[----:B------:R-:W-:Y:S02]  /*09b0*/  LOP3.LUT R12, R2, 0xffff, RZ, 0xc0, !PT ;  /* 0x0000ffff020c7812 */ /* 0x000fe400078ec0ff */
[----:B------:R-:W-:-:S07]  /*09c0*/  LOP3.LUT R3, R11, R4, RZ, 0xfc, !PT ;  /* 0x000000040b037212 */ /* 0x000fce00078efcff */
[----:B------:R-:W-:Y:S05]  /*09d0*/  CALL.REL.NOINC `($__internal_179_$__cuda_sm20_div_u16) ;  /* 0x0000005800287944 */ /* 0x000fea0003c00000 */
        /* <DEDUP_REMOVED lines=9> */
[----:B------:R-:W-:-:S04]  /*0a70*/  IMAD.MOV.U32 R8, RZ, RZ, RZ ;  /* 0x000000ffff087224 */ /* 0x000fc800078e00ff */
[----:B------:R-:W-:-:S05]  /*0a80*/  VIADD R2, R2, 0x2080 ;  /* 0x0000208002027836 */ /* 0x000fca0000000000 */
[----:B-1----:R-:W-:Y:S01]  /*0a90*/  LEA R19, R19, R2, 0x18 ;  /* 0x0000000213137211 */ /* 0x002fe200078ec0ff */
[----:B------:R-:W-:-:S07]  /*0aa0*/  IMAD.MOV.U32 R2, RZ, RZ, R7 ;  /* 0x000000ffff027224 */ /* 0x000fce00078e0007 */
.L_x_39202:
[----:B------:R-:W-:-:S04]  /*0ab0*/  VIADD R15, R2, UR13 ;  /* 0x0000000d020f7c36 */ /* 0x000fc80008000000 */
[----:B-12---:R-:W-:-:S06]  /*0ac0*/  IMAD.WIDE R14, R15, 0x4, R16 ;  /* 0x000000040f0e7825 */ /* 0x006fcc00078e0210 */
[----:B0-----:R-:W2:Y:S01]  /*0ad0*/  LDG.E R14, desc[UR16][R14.64] ;  /* 0x000000100e0e7981 */ /* 0x001ea2000c1e1900 */
[----:B------:R-:W-:Y:S02]  /*0ae0*/  IMAD R21, R2, 0x4, R19 ;  /* 0x0000000402157824 */ /* 0x000fe400078e0213 */
[----:B------:R-:W-:Y:S02]  /*0af0*/  VIADD R8, R8, 0x1 ;  /* 0x0000000108087836 */ /* 0x000fe40000000000 */
[----:B------:R-:W-:-:S03]  /*0b00*/  VIADD R2, R2, UR18 ;  /* 0x0000001202027c36 */ /* 0x000fc60008000000 */
[----:B------:R-:W-:-:S04]  /*0b10*/  LOP3.LUT R10, R8, R23, RZ, 0x3c, !PT ;  /* 0x00000017080a7212 */ /* 0x000fc800078e3cff */
[----:B------:R-:W-:Y:S01]  /*0b20*/  ISETP.NE.AND P0, PT, R10, 0x2, PT ;  /* 0x000000020a00780c */ /* 0x000fe20003f05270 */
[----:B--2---:R1:W-:-:S12]  /*0b30*/  STS [R21], R14 ;  /* 0x0000000e15007388 */ /* 0x0043d80000000800 */
[----:B------:R-:W-:Y:S05]  /*0b40*/  @P0 BRA `(.L_x_39202) ;  /* 0xfffffffc00d80947 */ /* 0x000fea000383ffff */
.L_x_39201:
[----:B0-----:R-:W-:Y:S05]  /*0b50*/  BSYNC.RECONVERGENT B0 ;  /* 0x0000000000007941 */ /* 0x001fea0003800200 */
.L_x_39200:
[----:B------:R-:W0:Y:S01]  /*0b60*/  S2UR UR11, SR_CgaCtaId ;  /* 0x00000000000b79c3 */ /* 0x000e220000008800 */
[----:B------:R-:W-:Y:S01]  /*0b70*/  UMOV UR4, 0x400 ;  /* 0x0000040000047882 */ /* 0x000fe20000000000 */
[----:B------:R-:W-:Y:S01]  /*0b80*/  BSSY.RECONVERGENT B0, `(.L_x_39203) ;  /* 0x000001b000007945 */ /* 0x000fe20003800200 */
[----:B------:R-:W-:Y:S02]  /*0b90*/  UIADD3 UR4, UPT, UPT, UR4, 0x2080, URZ ;  /* 0x0000208004047890 */ /* 0x000fe4000fffe0ff */
[----:B------:R-:W-:-:S03]  /*0ba0*/  USHF.L.U32 UR12, UR18, 0x2, URZ ;  /* 0x00000002120c7899 */ /* 0x000fc600080006ff */
[----:B-1----:R-:W1:Y:S01]  /*0bb0*/  LDC.64 R20, c[0x0][0x390] ;  /* 0x0000e400ff147b82 */ /* 0x002e620000000a00 */
[----:B0-----:R-:W-:-:S12]  /*0bc0*/  ULEA UR4, UR11, UR4, 0x18 ;  /* 0x000000040b047291 */ /* 0x001fd8000f8ec0ff */
.L_x_39204:
[----:B------:R-:W-:-:S04]  /*0bd0*/  VIADD R23, R2, UR13 ;  /* 0x0000000d02177c36 */ /* 0x000fc80008000000 */
[----:B01----:R-:W-:-:S03]  /*0be0*/  IMAD.WIDE R22, R23, 0x4, R20 ;  /* 0x0000000417167825 */ /* 0x003fc600078e0214 */
[----:B------:R-:W-:-:S03]  /*0bf0*/  IADD3 R14, P0, PT, R22, UR12, RZ ;  /* 0x0000000c160e7c10 */ /* 0x000fc6000ff1e0ff */
[----:B------:R-:W2:Y:S02]  /*0c00*/  LDG.E R22, desc[UR16][R22.64] ;  /* 0x0000001016167981 */ /* 0x000ea4000c1e1900 */
[----:B------:R-:W-:Y:S01]  /*0c10*/  IMAD.X R15, RZ, RZ, R23, P0 ;  /* 0x000000ffff0f7224 */ /* 0x000fe200000e0617 */
[----:B------:R-:W-:-:S04]  /*0c20*/  IADD3 R16, P0, PT, R14, UR12, RZ ;  /* 0x0000000c0e107c10 */ /* 0x000fc8000ff1e0ff */
[----:B------:R-:W3:Y:S01]  /*0c30*/  LDG.E R14, desc[UR16][R14.64] ;  /* 0x000000100e0e7981 */ /* 0x000ee2000c1e1900 */
[----:B------:R-:W-:Y:S01]  /*0c40*/  IMAD.X R17, RZ, RZ, R15, P0 ;  /* 0x000000ffff117224 */ /* 0x000fe200000e060f */
[----:B------:R-:W-:-:S05]  /*0c50*/  IADD3 R18, P0, PT, R16, UR12, RZ ;  /* 0x0000000c10127c10 */ /* 0x000fca000ff1e0ff */
[----:B------:R-:W-:Y:S02]  /*0c60*/  IMAD.X R19, RZ, RZ, R17, P0 ;  /* 0x000000ffff137224 */ /* 0x000fe400000e0611 */
[----:B------:R-:W4:Y:S04]  /*0c70*/  LDG.E R17, desc[UR16][R16.64] ;  /* 0x0000001010117981 */ /* 0x000f28000c1e1900 */
        /* <DEDUP_REMOVED lines=12> */
.L_x_39203:
[----:B------:R-:W-:Y:S01]  /*0d40*/  IMAD.MOV R0, RZ, RZ, -R0 ;  /* 0x000000ffff007224 */ /* 0x000fe200078e0a00 */
[----:B0-----:R-:W-:Y:S01]  /*0d50*/  MOV R14, 0xdb0 ;  /* 0x00000db0000e7802 */ /* 0x001fe20000000f00 */
[----:B------:R-:W-:-:S03]  /*0d60*/  ULOP3.LUT UR20, UR18, 0xffff, URZ, 0xc0, !UPT ;  /* 0x0000ffff12147892 */ /* 0x000fc6000f8ec0ff */
[----:B------:R-:W-:-:S05]  /*0d70*/  PRMT R0, R0, 0x7710, RZ ;  /* 0x0000771000007816 */ /* 0x000fca00000000ff */
[----:B------:R-:W-:-:S05]  /*0d80*/  VIADD R0, R0, 0x1ff ;  /* 0x000001ff00007836 */ /* 0x000fca0000000000 */
[----:B------:R-:W-:-:S07]  /*0d90*/  LOP3.LUT R12, R0, 0xffff, RZ, 0xc0, !PT ;  /* 0x0000ffff000c7812 */ /* 0x000fce00078ec0ff */
[----:B------:R-:W-:Y:S05]  /*0da0*/  CALL.REL.NOINC `($__internal_179_$__cuda_sm20_div_u16) ;  /* 0x0000005400347944 */ /* 0x000fea0003c00000 */
[C---:B------:R-:W-:Y:S01]  /*0db0*/  LOP3.LUT R0, R2.reuse, 0x3, RZ, 0xc0, !PT ;  /* 0x0000000302007812 */ /* 0x040fe200078ec0ff */
[----:B------:R-:W-:Y:S01]  /*0dc0*/  BSSY.RECONVERGENT B0, `(.L_x_39205) ;  /* 0x0000013000007945 */ /* 0x000fe20003800200 */
[----:B------:R-:W-:Y:S02]  /*0dd0*/  LOP3.LUT R8, R2, 0xffff, RZ, 0xc0, !PT ;  /* 0x0000ffff02087812 */ /* 0x000fe400078ec0ff */
[----:B------:R-:W-:Y:S02]  /*0de0*/  ISETP.NE.AND P0, PT, R0, 0x2, PT ;  /* 0x000000020000780c */ /* 0x000fe40003f05270 */
[----:B------:R-:W-:Y:S01]  /*0df0*/  ISETP.GE.U32.AND P1, PT, R8, 0x2, PT ;  /* 0x000000020800780c */ /* 0x000fe20003f26070 */
[----:B------:R-:W-:Y:S01]  /*0e00*/  IMAD.MOV.U32 R8, RZ, RZ, R7 ;  /* 0x000000ffff087224 */ /* 0x000fe200078e0007 */
[----:B------:R-:W-:-:S09]  /*0e10*/  LOP3.LUT R0, R0, 0x2, RZ, 0x3c, !PT ;  /* 0x0000000200007812 */ /* 0x000fd200078e3cff */
[----:B------:R-:W-:Y:S05]  /*0e20*/  @!P0 BRA `(.L_x_39206) ;  /* 0x0000000000308947 */ /* 0x000fea0003800000 */
[----:B------:R-:W0:Y:S01]  /*0e30*/  S2R R15, SR_CgaCtaId ;  /* 0x00000000000f7919 */ /* 0x000e220000008800 */
[----:B------:R-:W-:Y:S01]  /*0e40*/  MOV R10, 0x400 ;  /* 0x00000400000a7802 */ /* 0x000fe20000000f00 */
[----:B------:R-:W-:Y:S02]  /*0e50*/  IMAD.MOV.U32 R17, RZ, RZ, RZ ;  /* 0x000000ffff117224 */ /* 0x000fe400078e00ff */
[----:B------:R-:W-:Y:S02]  /*0e60*/  IMAD.MOV.U32 R8, RZ, RZ, R7 ;  /* 0x000000ffff087224 */ /* 0x000fe400078e0007 */
[----:B------:R-:W-:-:S05]  /*0e70*/  VIADD R10, R10, 0x3080 ;  /* 0x000030800a0a7836 */ /* 0x000fca0000000000 */
[----:B0-----:R-:W-:-:S07]  /*0e80*/  LEA R15, R15, R10, 0x18 ;  /* 0x0000000a0f0f7211 */ /* 0x001fce00078ec0ff */
.L_x_39207:
[C---:B------:R-:W-:Y:S02]  /*0e90*/  IMAD R10, R8.reuse, 0x4, R15 ;  /* 0x00000004080a7824 */ /* 0x040fe400078e020f */
[----:B------:R-:W-:Y:S02]  /*0ea0*/  VIADD R17, R17, 0x1 ;  /* 0x0000000111117836 */ /* 0x000fe40000000000 */
[----:B------:R-:W-:Y:S01]  /*0eb0*/  VIADD R8, R8, UR18 ;  /* 0x0000001208087c36 */ /* 0x000fe20008000000 */
[----:B------:R0:W-:Y:S02]  /*0ec0*/  STS [R10], RZ ;  /* 0x000000ff0a007388 */ /* 0x0001e40000000800 */
[----:B------:R-:W-:-:S13]  /*0ed0*/  ISETP.NE.AND P0, PT, R17, R0, PT ;  /* 0x000000001100720c */ /* 0x000fda0003f05270 */
[----:B0-----:R-:W-:Y:S05]  /*0ee0*/  @P0 BRA `(.L_x_39207) ;  /* 0xfffffffc00e80947 */ /* 0x001fea000383ffff */
.L_x_39206:
[----:B------:R-:W-:Y:S05]  /*0ef0*/  BSYNC.RECONVERGENT B0 ;  /* 0x0000000000007941 */ /* 0x000fea0003800200 */
.L_x_39205:
[----:B------:R-:W-:Y:S04]  /*0f00*/  BSSY.RECONVERGENT B0, `(.L_x_39208) ;  /* 0x0000010000007945 */ /* 0x000fe80003800200 */
[----:B------:R-:W-:Y:S05]  /*0f10*/  @!P1 BRA `(.L_x_39209) ;  /* 0x0000000000389947 */ /* 0x000fea0003800000 */
[----:B------:R-:W0:Y:S01]  /*0f20*/  S2R R15, SR_CgaCtaId ;  /* 0x00000000000f7919 */ /* 0x000e220000008800 */
[----:B------:R-:W-:-:S05]  /*0f30*/  MOV R10, 0x400 ;  /* 0x00000400000a7802 */ /* 0x000fca0000000f00 */
[----:B------:R-:W-:-:S05]  /*0f40*/  VIADD R10, R10, 0x3080 ;  /* 0x000030800a0a7836 */ /* 0x000fca0000000000 */
[----:B0-----:R-:W-:-:S07]  /*0f50*/  LEA R15, R15, R10, 0x18 ;  /* 0x0000000a0f0f7211 */ /* 0x001fce00078ec0ff */
.L_x_39210:
        /* <DEDUP_REMOVED lines=10> */
.L_x_39209:
[----:B------:R-:W-:Y:S05]  /*1000*/  BSYNC.RECONVERGENT B0 ;  /* 0x0000000000007941 */ /* 0x000fea0003800200 */
.L_x_39208:
[----:B------:R-:W1:Y:S01]  /*1010*/  LDCU UR4, c[0x0][0x3ac] ;  /* 0x00007580ff0477ac */ /* 0x000e620008000800 */
[----:B------:R-:W-:Y:S01]  /*1020*/  BSSY.RECONVERGENT B0, `(.L_x_39211) ;  /* 0x0000015000007945 */ /* 0x000fe20003800200 */
[----:B-1----:R-:W-:Y:S01]  /*1030*/  IMAD.U32 R8, RZ, RZ, UR4 ;  /* 0x00000004ff087e24 */ /* 0x002fe2000f8e00ff */
[----:B------:R-:W1:Y:S04]  /*1040*/  LDCU UR4, c[0x0][0x3a8] ;  /* 0x00007500ff0477ac */ /* 0x000e680008000800 */
[----:B------:R-:W-:-:S13]  /*1050*/  ISETP.GE.AND P0, PT, R13, R8, PT ;  /* 0x000000080d00720c */ /* 0x000fda0003f06270 */
[----:B------:R-:W-:Y:S05]  /*1060*/  @P0 BRA `(.L_x_39212) ;  /* 0x0000000000400947 */ /* 0x000fea0003800000 */
[----:B------:R-:W2:Y:S01]  /*1070*/  S2R R15, SR_CgaCtaId ;  /* 0x00000000000f7919 */ /* 0x000ea20000008800 */
[----:B------:R-:W3:Y:S01]  /*1080*/  LDC.64 R16, c[0x0][0x398] ;  /* 0x0000e600ff107b82 */ /* 0x000ee20000000a00 */
[----:B0-----:R-:W-:Y:S01]  /*1090*/  MOV R10, 0x400 ;  /* 0x00000400000a7802 */ /* 0x001fe20000000f00 */
[----:B------:R-:W-:-:S04]  /*10a0*/  IMAD.U32 R12, RZ, RZ, UR10 ;  /* 0x0000000aff0c7e24 */ /* 0x000fc8000f8e00ff */
[----:B------:R-:W-:Y:S01]  /*10b0*/  IMAD R12, R12, 0x20, R9 ;  /* 0x000000200c0c7824 */ /* 0x000fe200078e0209 */
[----:B--2---:R-:W-:-:S05]  /*10c0*/  LEA R10, R15, R10, 0x18 ;  /* 0x0000000a0f0a7211 */ /* 0x004fca00078ec0ff */
[----:B------:R-:W-:-:S07]  /*10d0*/  IMAD R10, R9, 0x104, R10 ;  /* 0x00000104090a7824 */ /* 0x000fce00078e020a */
.L_x_39213:
[----:B-1----:R-:W-:-:S04]  /*10e0*/  IMAD R15, R13, UR4, R12 ;  /* 0x000000040d0f7c24 */ /* 0x002fc8000f8e020c */
[----:B--23--:R-:W-:-:S06]  /*10f0*/  IMAD.WIDE R14, R15, 0x4, R16 ;  /* 0x000000040f0e7825 */ /* 0x00cfcc00078e0210 */
[----:B------:R-:W2:Y:S01]  /*1100*/  LDG.E R14, desc[UR16][R14.64] ;  /* 0x000000100e0e7981 */ /* 0x000ea2000c1e1900 */
[----:B------:R-:W0:Y:S01]  /*1110*/  LDC R18, c[0x0][0x360] ;  /* 0x0000d800ff127b82 */ /* 0x000e220000000800 */
[----:B------:R-:W-:Y:S01]  /*1120*/  IMAD R19, R13, 0x4, R10 ;  /* 0x000000040d137824 */ /* 0x000fe200078e020a */
[----:B0-----:R-:W-:-:S04]  /*1130*/  LEA.HI R13, R18, R13, RZ, 0x1b ;  /* 0x0000000d120d7211 */ /* 0x001fc800078fd8ff */
[----:B------:R-:W-:Y:S01]  /*1140*/  ISETP.GE.AND P0, PT, R13, R8, PT ;  /* 0x000000080d00720c */ /* 0x000fe20003f06270 */
[----:B--2---:R2:W-:-:S12]  /*1150*/  STS [R19], R14 ;  /* 0x0000000e13007388 */ /* 0x0045d80000000800 */
[----:B------:R-:W-:Y:S05]  /*1160*/  @!P0 BRA `(.L_x_39213) ;  /* 0xfffffffc00dc8947 */ /* 0x000fea000383ffff */
.L_x_39212:
[----:B-1----:R-:W-:Y:S05]  /*1170*/  BSYNC.RECONVERGENT B0 ;  /* 0x0000000000007941 */ /* 0x002fea0003800200 */
.L_x_39211:
[----:B------:R-:W-:Y:S01]  /*1180*/  BAR.SYNC.DEFER_BLOCKING 0x0 ;  /* 0x0000000000007b1d */ /* 0x000fe20000010000 */
[----:B------:R-:W-:-:S09]  /*1190*/  UISETP.GE.AND UP0, UPT, UR5, 0x1, UPT ;  /* 0x000000010500788c */ /* 0x000fd2000bf06270 */
[----:B------:R-:W-:Y:S05]  /*11a0*/  BRA.U !UP0, `(.L_x_39214) ;  /* 0x0000004108f47547 */ /* 0x000fea000b800000 */
[----:B------:R-:W1:Y:S01]  /*11b0*/  LDCU UR10, c[0x0][0x3a8] ;  /* 0x00007500ff0a77ac */ /* 0x000e620008000800 */
[----:B------:R-:W-:Y:S01]  /*11c0*/  VIMNMX.U32 R16, PT, PT, R8, 0x10, PT ;  /* 0x0000001008107848 */ /* 0x000fe20003fe0000 */
[----:B-1----:R-:W-:-:S04]  /*11d0*/  UISETP.LT.AND UP0, UPT, UR10, 0x20, UPT ;  /* 0x000000200a00788c */ /* 0x002fc8000bf01270 */
[----:B------:R-:W-:Y:S02]  /*11e0*/  USEL UR10, UR10, 0x20, UP0 ;  /* 0x000000200a0a7887 */ /* 0x000fe40008000000 */
[----:B------:R-:W-:-:S09]  /*11f0*/  UISETP.NE.AND UP0, UPT, UR19, 0x1, UPT ;  /* 0x000000011300788c */ /* 0x000fd2000bf05270 */
[----:B------:R-:W-:Y:S05]  /*1200*/  BRA.U UP0, `(.L_x_39215) ;  /* 0x0000001500b07547 */ /* 0x000fea000b800000 */
[C---:B------:R-:W-:Y:S01]  /*1210*/  VIADD R13, R11.reuse, 0x2 ;  /* 0x000000020b0d7836 */ /* 0x040fe20000000000 */
[C---:B------:R-:W-:Y:S01]  /*1220*/  ISETP.GE.U32.AND P2, PT, R11.reuse, R8, PT ;  /* 0x000000080b00720c */ /* 0x040fe20003f46070 */
[C---:B------:R-:W-:Y:S01]  /*1230*/  VIADD R9, R11.reuse, 0x1 ;  /* 0x000000010b097836 */ /* 0x040fe20000000000 */
[----:B------:R-:W-:Y:S01]  /*1240*/  UMOV UR4, URZ ;  /* 0x000000ff00047c82 */ /* 0x000fe20008000000 */
[----:B------:R-:W-:Y:S01]  /*1250*/  VIADD R15, R11, 0x5 ;  /* 0x000000050b0f7836 */ /* 0x000fe20000000000 */
[-C--:B------:R-:W-:Y:S01]  /*1260*/  ISETP.GE.U32.AND P0, PT, R13, R16.reuse, PT ;  /* 0x000000100d00720c */ /* 0x080fe20003f06070 */
[----:B------:R-:W-:Y:S01]  /*1270*/  VIADD R13, R11, 0x4 ;  /* 0x000000040b0d7836 */ /* 0x000fe20000000000 */
[-C--:B------:R-:W-:Y:S01]  /*1280*/  ISETP.GE.U32.AND P1, PT, R9, R16.reuse, PT ;  /* 0x000000100900720c */ /* 0x080fe20003f26070 */
[----:B------:R-:W-:Y:S01]  /*1290*/  VIADD R9, R11, 0x3 ;  /* 0x000000030b097836 */ /* 0x000fe20000000000 */
[C---:B------:R-:W-:Y:S01]  /*12a0*/  SEL R8, R16.reuse, RZ, P2 ;  /* 0x000000ff10087207 */ /* 0x040fe20001000000 */
[----:B0-----:R-:W-:Y:S01]  /*12b0*/  VIADD R10, R5, 0x7 ;  /* 0x00000007050a7836 */ /* 0x001fe20000000000 */
[-C--:B------:R-:W-:Y:S01]  /*12c0*/  ISETP.GE.U32.AND P6, PT, R13, R16.reuse, PT ;  /* 0x000000100d00720c */ /* 0x080fe20003fc6070 */
[----:B------:R-:W-:Y:S01]  /*12d0*/  VIADD R13, R11, 0x7 ;  /* 0x000000070b0d7836 */ /* 0x000fe20000000000 */
[-C--:B------:R-:W-:Y:S01]  /*12e0*/  ISETP.GE.U32.AND P4, PT, R9, R16.reuse, PT ;  /* 0x000000100900720c */ /* 0x080fe20003f86070 */
[----:B------:R-:W-:Y:S01]  /*12f0*/  VIADD R9, R11, 0x6 ;  /* 0x000000060b097836 */ /* 0x000fe20000000000 */
[----:B------:R-:W-:Y:S01]  /*1300*/  SEL R18, R16, RZ, P1 ;  /* 0x000000ff10127207 */ /* 0x000fe20000800000 */
[----:B------:R-:W-:Y:S01]  /*1310*/  VIADD R12, R5, 0x9 ;  /* 0x00000009050c7836 */ /* 0x000fe20000000000 */
[-C--:B------:R-:W-:Y:S01]  /*1320*/  ISETP.GE.U32.AND P2, PT, R13, R16.reuse, PT ;  /* 0x000000100d00720c */ /* 0x080fe20003f46070 */
[----:B------:R-:W-:Y:S01]  /*1330*/  VIADD R13, R11, 0x9 ;  /* 0x000000090b0d7836 */ /* 0x000fe20000000000 */
[----:B------:R-:W-:Y:S01]  /*1340*/  ISETP.GE.U32.AND P3, PT, R9, R16, PT ;  /* 0x000000100900720c */ /* 0x000fe20003f66070 */
[----:B--2---:R-:W-:Y:S01]  /*1350*/  VIADD R14, R5, 0xb ;  /* 0x0000000b050e7836 */ /* 0x004fe20000000000 */
[----:B------:R-:W-:-:S02]  /*1360*/  IADD3 R9, PT, PT, R11, 0x8, RZ ;  /* 0x000000080b097810 */ /* 0x000fc40007ffe0ff */
[C---:B------:R-:W-:Y:S02]  /*1370*/  SEL R20, R16.reuse, RZ, P0 ;  /* 0x000000ff10147207 */ /* 0x040fe40000000000 */
[-C--:B------:R-:W-:Y:S01]  /*1380*/  ISETP.GE.U32.AND P1, PT, R9, R16.reuse, PT ;  /* 0x000000100900720c */ /* 0x080fe20003f26070 */
[----:B------:R-:W-:Y:S01]  /*1390*/  VIADD R9, R11, 0xa ;  /* 0x0000000a0b097836 */ /* 0x000fe20000000000 */
[-C--:B------:R-:W-:Y:S01]  /*13a0*/  ISETP.GE.U32.AND P0, PT, R13, R16.reuse, PT ;  /* 0x000000100d00720c */ /* 0x080fe20003f06070 */
[----:B------:R-:W-:Y:S01]  /*13b0*/  VIADD R13, R11, 0xb ;  /* 0x0000000b0b0d7836 */ /* 0x000fe20000000000 */
[C---:B------:R-:W-:Y:S01]  /*13c0*/  SEL R22, R16.reuse, RZ, P4 ;  /* 0x000000ff10167207 */ /* 0x040fe20002000000 */
[----:B------:R-:W-:Y:S01]  /*13d0*/  IMAD.IADD R17, R3, 0x1, -R20 ;  /* 0x0000000103117824 */ /* 0x000fe200078e0a14 */
[C---:B------:R-:W-:Y:S02]  /*13e0*/  SEL R24, R16.reuse, RZ, P6 ;  /* 0x000000ff10187207 */ /* 0x040fe40003000000 */
[-C--:B------:R-:W-:Y:S01]  /*13f0*/  ISETP.GE.U32.AND P4, PT, R9, R16.reuse, PT ;  /* 0x000000100900720c */ /* 0x080fe20003f86070 */
[----:B------:R-:W-:Y:S01]  /*1400*/  VIADD R9, R11, 0xc ;  /* 0x0000000c0b097836 */ /* 0x000fe20000000000 */
[-C--:B------:R-:W-:Y:S01]  /*1410*/  ISETP.GE.U32.AND P6, PT, R13, R16.reuse, PT ;  /* 0x000000100d00720c */ /* 0x080fe20003fc6070 */
[----:B------:R-:W-:Y:S01]  /*1420*/  VIADD R13, R11, 0xd ;  /* 0x0000000d0b0d7836 */ /* 0x000fe20000000000 */
[----:B------:R-:W-:Y:S01]  /*1430*/  ISETP.GE.U32.AND P5, PT, R15, R16, PT ;  /* 0x000000100f00720c */ /* 0x000fe20003fa6070 */
[C---:B------:R-:W-:Y:S01]  /*1440*/  IMAD.IADD R15, R3.reuse, 0x1, -R8 ;  /* 0x00000001030f7824 */ /* 0x040fe200078e0a08 */
[C---:B------:R-:W-:Y:S01]  /*1450*/  SEL R28, R16.reuse, RZ, P3 ;  /* 0x000000ff101c7207 */ /* 0x040fe20001800000 */
[----:B------:R-:W-:Y:S01]  /*1460*/  IMAD.IADD R19, R3, 0x1, -R24 ;  /* 0x0000000103137824 */ /* 0x000fe200078e0a18 */
[----:B------:R-:W-:-:S02]  /*1470*/  SEL R26, R16, RZ, P5 ;  /* 0x000000ff101a7207 */ /* 0x000fc40002800000 */
[-C--:B------:R-:W-:Y:S01]  /*1480*/  ISETP.GE.U32.AND P5, PT, R9, R16.reuse, PT ;  /* 0x000000100900720c */ /* 0x080fe20003fa6070 */
[----:B------:R-:W-:Y:S01]  /*1490*/  VIADD R9, R11, 0xe ;  /* 0x0000000e0b097836 */ /* 0x000fe20000000000 */
[-C--:B------:R-:W-:Y:S01]  /*14a0*/  ISETP.GE.U32.AND P3, PT, R13, R16.reuse, PT ;  /* 0x000000100d00720c */ /* 0x080fe20003f66070 */
[----:B------:R-:W-:Y:S01]  /*14b0*/  VIADD R13, R11, 0xf ;  /* 0x0000000f0b0d7836 */ /* 0x000fe20000000000 */
[C---:B------:R-:W-:Y:S01]  /*14c0*/  SEL R30, R16.reuse, RZ, P2 ;  /* 0x000000ff101e7207 */ /* 0x040fe20001000000 */
[C---:B------:R-:W-:Y:S01]  /*14d0*/  IMAD.IADD R20, R3.reuse, 0x1, -R26 ;  /* 0x0000000103147824 */ /* 0x040fe200078e0a1a */
[C---:B------:R-:W-:Y:S01]  /*14e0*/  SEL R32, R16.reuse, RZ, P1 ;  /* 0x000000ff10207207 */ /* 0x040fe20000800000 */
[----:B------:R-:W-:Y:S01]  /*14f0*/  IMAD.IADD R21, R3, 0x1, -R28 ;  /* 0x0000000103157824 */ /* 0x000fe200078e0a1c */
[-C--:B------:R-:W-:Y:S01]  /*1500*/  ISETP.GE.U32.AND P2, PT, R9, R16.reuse, PT ;  /* 0x000000100900720c */ /* 0x080fe20003f46070 */
[----:B------:R-:W-:Y:S01]  /*1510*/  VIADD R9, R5, 0x6 ;  /* 0x0000000605097836 */ /* 0x000fe20000000000 */
[----:B------:R-:W-:Y:S01]  /*1520*/  ISETP.GE.U32.AND P1, PT, R13, R16, PT ;  /* 0x000000100d00720c */ /* 0x000fe20003f26070 */
[----:B------:R-:W-:Y:S01]  /*1530*/  VIADD R13, R5, 0xa ;  /* 0x0000000a050d7836 */ /* 0x000fe20000000000 */
[C---:B------:R-:W-:Y:S01]  /*1540*/  SEL R8, R16.reuse, RZ, P0 ;  /* 0x000000ff10087207 */ /* 0x040fe20000000000 */
[----:B------:R-:W-:Y:S01]  /*1550*/  IMAD.IADD R23, R3, 0x1, -R32 ;  /* 0x0000000103177824 */ /* 0x000fe200078e0a20 */
        /* <DEDUP_REMOVED lines=12> */
[----:B------:R-:W-:Y:S01]  /*1620*/  IMAD.IADD R18, R3, 0x1, -R22 ;  /* 0x0000000103127824 */ /* 0x000fe200078e0a16 */
[----:B------:R-:W-:Y:S01]  /*1630*/  LOP3.LUT R9, R9, 0xf, RZ, 0xc0, !PT ;  /* 0x0000000f09097812 */ /* 0x000fe200078ec0ff */
[C---:B------:R-:W-:Y:S01]  /*1640*/  IMAD.IADD R22, R3.reuse, 0x1, -R30 ;  /* 0x0000000103167824 */ /* 0x040fe200078e0a1e */
[----:B------:R-:W-:Y:S01]  /*1650*/  LOP3.LUT R10, R10, 0xf, RZ, 0xc0, !PT ;  /* 0x0000000f0a0a7812 */ /* 0x000fe200078ec0ff */
[C---:B------:R-:W-:Y:S01]  /*1660*/  IMAD.IADD R28, R3.reuse, 0x1, -R40 ;  /* 0x00000001031c7824 */ /* 0x040fe200078e0a28 */
[----:B------:R-:W-:Y:S01]  /*1670*/  LOP3.LUT R12, R12, 0xf, RZ, 0xc0, !PT ;  /* 0x0000000f0c0c7812 */ /* 0x000fe200078ec0ff */
[----:B------:R-:W-:Y:S01]  /*1680*/  IMAD.IADD R29, R3, 0x1, -R42 ;  /* 0x00000001031d7824 */ /* 0x000fe200078e0a2a */
[----:B------:R-:W-:Y:S01]  /*1690*/  LOP3.LUT R13, R13, 0xf, RZ, 0xc0, !PT ;  /* 0x0000000f0d0d7812 */ /* 0x000fe200078ec0ff */
[----:B------:R-:W-:Y:S01]  /*16a0*/  IMAD.IADD R30, R3, 0x1, -R44 ;  /* 0x00000001031e7824 */ /* 0x000fe200078e0a2c */
[----:B------:R-:W-:-:S07]  /*16b0*/  LOP3.LUT R14, R14, 0xf, RZ, 0xc0, !PT ;  /* 0x0000000f0e0e7812 */ /* 0x000fce00078ec0ff */
.L_x_39235:
        /* <DEDUP_REMOVED lines=21> */
.L_x_39216:
        /* <DEDUP_REMOVED lines=10> */
.L_x_39217:
        /* <DEDUP_REMOVED lines=10> */
.L_x_39218:
        /* <DEDUP_REMOVED lines=10> */
.L_x_39219:
        /* <DEDUP_REMOVED lines=10> */
.L_x_39220:
        /* <DEDUP_REMOVED lines=10> */
.L_x_39221:
        /* <DEDUP_REMOVED lines=12> */
.L_x_39222:
        /* <DEDUP_REMOVED lines=13> */
.L_x_39223:
        /* <DEDUP_REMOVED lines=13> */
.L_x_39224:
        /* <DEDUP_REMOVED lines=13> */
.L_x_39225:
        /* <DEDUP_REMOVED lines=13> */
.L_x_39226:
        /* <DEDUP_REMOVED lines=13> */
.L_x_39227:
        /* <DEDUP_REMOVED lines=15> */
.L_x_39228:
        /* <DEDUP_REMOVED lines=15> */
.L_x_39229:
        /* <DEDUP_REMOVED lines=15> */
.L_x_39230:
        /* <DEDUP_REMOVED lines=15> */
.L_x_39231:
[----:B------:R-:W-:Y:S01]  /*23c0*/  ISETP.NE.AND P6, PT, R50, RZ, PT ;  /* 0x000000ff3200720c */ /* 0x000fe20003fc5270 */
[----:B------:R-:W-:-:S12]  /*23d0*/  BSSY.RECONVERGENT B0, `(.L_x_39232) ;  /* 0x000004d000007945 */ /* 0x000fd80003800200 */
[----:B------:R-:W-:Y:S05]  /*23e0*/  @P6 BRA `(.L_x_39233) ;  /* 0x00000004002c6947 */ /* 0x000fea0003800000 */
[----:B------:R-:W5:Y:S01]  /*23f0*/  S2R R49, SR_CgaCtaId ;  /* 0x0000000000317919 */ /* 0x000f620000008800 */
[----:B------:R-:W0:Y:S01]  /*2400*/  LDC R8, c[0x0][0x3ac] ;  /* 0x0000eb00ff087b82 */ /* 0x000e220000000800 */
[----:B------:R-:W-:-:S04]  /*2410*/  MOV R48, 0x400 ;  /* 0x0000040000307802 */ /* 0x000fc80000000f00 */
[----:B------:R-:W-:Y:S02]  /*2420*/  IADD3 R50, PT, PT, R48, 0x3080, RZ ;  /* 0x0000308030327810 */ /* 0x000fe40007ffe0ff */
[C---:B-----5:R-:W-:Y:S02]  /*2430*/  LEA R48, R49.reuse, R48, 0x18 ;  /* 0x0000003031307211 */ /* 0x060fe400078ec0ff */
[----:B------:R-:W-:Y:S01]  /*2440*/  LEA R49, R49, R50, 0x18 ;  /* 0x0000003231317211 */ /* 0x000fe200078ec0ff */
[----:B------:R-:W-:-:S07]  /*2450*/  IMAD.MOV.U32 R50, RZ, RZ, R6 ;  /* 0x000000ffff327224 */ /* 0x000fce00078e0006 */
.L_x_39234:
        /* <DEDUP_REMOVED lines=68> */
.L_x_39233:
[----:B------:R-:W-:Y:S05]  /*28a0*/  BSYNC.RECONVERGENT B0 ;  /* 0x0000000000007941 */ /* 0x000fea0003800200 */
.L_x_39232:
[----:B------:R-:W-:Y:S05]  /*28b0*/  BRA.U !UP0, `(.L_x_39235) ;  /* 0xffffffed08807547 */ /* 0x000fea000b83ffff */
[----:B------:R-:W-:Y:S05]  /*28c0*/  BRA `(.L_x_39214) ;  /* 0x0000002c002c7947 */ /* 0x000fea0003800000 */
.L_x_39215:
[----:B------:R-:W-:-:S13]  /*28d0*/  ISETP.GT.U32.AND P0, PT, R8, 0x1f, PT ;  /* 0x0000001f0800780c */ /* 0x000fda0003f04070 */
[----:B------:R-:W-:Y:S05]  /*28e0*/  @P0 BRA `(.L_x_39236) ;  /* 0x0000001400ac0947 */ /* 0x000fea0003800000 */
        /* <DEDUP_REMOVED lines=9> */
[C---:B------:R-:W-:Y:S02]  /*2980*/  SEL R8, R16.reuse, RZ, P2 ;  /* 0x000000ff10087207 */ /* 0x040fe40001000000 */
[-C--:B------:R-:W-:Y:S01]  /*2990*/  ISETP.GE.U32.AND P4, PT, R9, R16.reuse, PT ;  /* 0x000000100900720c */ /* 0x080fe20003f86070 */
[----:B------:R-:W-:Y:S01]  /*29a0*/  VIADD R9, R11, 0x6 ;  /* 0x000000060b097836 */ /* 0x000fe20000000000 */
[----:B------:R-:W-:Y:S01]  /*29b0*/  ISETP.GE.U32.AND P6, PT, R13, R16, PT ;  /* 0x000000100d00720c */ /* 0x000fe20003fc6070 */
[----:B------:R-:W-:Y:S01]  /*29c0*/  VIADD R13, R11, 0x7 ;  /* 0x000000070b0d7836 */ /* 0x000fe20000000000 */
[----:B0-----:R-:W-:-:S02]  /*29d0*/  SEL R10, R16, RZ, P1 ;  /* 0x000000ff100a7207 */ /* 0x001fc40000800000 */
[-C--:B------:R-:W-:Y:S01]  /*29e0*/  ISETP.GE.U32.AND P3, PT, R9, R16.reuse, PT ;  /* 0x000000100900720c */ /* 0x080fe20003f66070 */
[----:B------:R-:W-:Y:S01]  /*29f0*/  VIADD R9, R11, 0x8 ;  /* 0x000000080b097836 */ /* 0x000fe20000000000 */
[-C--:B------:R-:W-:Y:S01]  /*2a00*/  ISETP.GE.U32.AND P2, PT, R13, R16.reuse, PT ;  /* 0x000000100d00720c */ /* 0x080fe20003f46070 */
[----:B------:R-:W-:Y:S01]  /*2a10*/  VIADD R13, R11, 0x9 ;  /* 0x000000090b0d7836 */ /* 0x000fe20000000000 */
[C---:B------:R-:W-:Y:S01]  /*2a20*/  SEL R12, R16.reuse, RZ, P0 ;  /* 0x000000ff100c7207 */ /* 0x040fe20000000000 */
[----:B------:R-:W-:Y:S01]  /*2a30*/  IMAD.IADD R10, R3, 0x1, -R10 ;  /* 0x00000001030a7824 */ /* 0x000fe200078e0a0a */
[-C--:B------:R-:W-:Y:S01]  /*2a40*/  ISETP.GE.U32.AND P1, PT, R9, R16.reuse, PT ;  /* 0x000000100900720c */ /* 0x080fe20003f26070 */
[----:B------:R-:W-:Y:S01]  /*2a50*/  VIADD R9, R11, 0xa ;  /* 0x0000000a0b097836 */ /* 0x000fe20000000000 */
[----:B--2---:R-:W-:Y:S02]  /*2a60*/  SEL R14, R16, RZ, P4 ;  /* 0x000000ff100e7207 */ /* 0x004fe40002000000 */
[-C--:B------:R-:W-:Y:S01]  /*2a70*/  ISETP.GE.U32.AND P0, PT, R13, R16.reuse, PT ;  /* 0x000000100d00720c */ /* 0x080fe20003f06070 */
[----:B------:R-:W-:Y:S01]  /*2a80*/  VIADD R13, R11, 0xb ;  /* 0x0000000b0b0d7836 */ /* 0x000fe20000000000 */
[-C--:B------:R-:W-:Y:S01]  /*2a90*/  ISETP.GE.U32.AND P4, PT, R9, R16.reuse, PT ;  /* 0x000000100900720c */ /* 0x080fe20003f86070 */
[----:B------:R-:W-:Y:S01]  /*2aa0*/  VIADD R9, R11, 0xc ;  /* 0x0000000c0b097836 */ /* 0x000fe20000000000 */
[----:B------:R-:W-:-:S02]  /*2ab0*/  ISETP.GE.U32.AND P5, PT, R15, R16, PT ;  /* 0x000000100f00720c */ /* 0x000fc40003fa6070 */
[C---:B------:R-:W-:Y:S02]  /*2ac0*/  SEL R18, R16.reuse, RZ, P6 ;  /* 0x000000ff10127207 */ /* 0x040fe40003000000 */
[C---:B------:R-:W-:Y:S02]  /*2ad0*/  SEL R20, R16.reuse, RZ, P5 ;  /* 0x000000ff10147207 */ /* 0x040fe40002800000 */
[-C--:B------:R-:W-:Y:S01]  /*2ae0*/  ISETP.GE.U32.AND P6, PT, R13, R16.reuse, PT ;  /* 0x000000100d00720c */ /* 0x080fe20003fc6070 */
[----:B------:R-:W-:Y:S01]  /*2af0*/  VIADD R13, R11, 0xd ;  /* 0x0000000d0b0d7836 */ /* 0x000fe20000000000 */
[----:B------:R-:W-:Y:S01]  /*2b00*/  ISETP.GE.U32.AND P5, PT, R9, R16, PT ;  /* 0x000000100900720c */ /* 0x000fe20003fa6070 */
[C---:B------:R-:W-:Y:S01]  /*2b10*/  VIADD R9, R11.reuse, 0xe ;  /* 0x0000000e0b097836 */ /* 0x040fe20000000000 */
[C---:B------:R-:W-:Y:S01]  /*2b20*/  SEL R22, R16.reuse, RZ, P3 ;  /* 0x000000ff10167207 */ /* 0x040fe20001800000 */
[----:B------:R-:W-:Y:S01]  /*2b30*/  VIADD R11, R11, 0xf ;  /* 0x0000000f0b0b7836 */ /* 0x000fe20000000000 */
[----:B------:R-:W-:-:S02]  /*2b40*/  SEL R24, R16, RZ, P2 ;  /* 0x000000ff10187207 */ /* 0x000fc40001000000 */
[C---:B------:R-:W-:Y:S01]  /*2b50*/  SEL R26, R16.reuse, RZ, P1 ;  /* 0x000000ff101a7207 */ /* 0x040fe20000800000 */
[----:B------:R-:W-:Y:S01]  /*2b60*/  IMAD.IADD R15, R3, 0x1, -R22 ;  /* 0x00000001030f7824 */ /* 0x000fe200078e0a16 */
[-C--:B------:R-:W-:Y:S01]  /*2b70*/  ISETP.GE.U32.AND P3, PT, R13, R16.reuse, PT ;  /* 0x000000100d00720c */ /* 0x080fe20003f66070 */
[----:B------:R-:W-:Y:S01]  /*2b80*/  IMAD.IADD R13, R3, 0x1, -R18 ;  /* 0x00000001030d7824 */ /* 0x000fe200078e0a12 */
[-C--:B------:R-:W-:Y:S01]  /*2b90*/  ISETP.GE.U32.AND P2, PT, R9, R16.reuse, PT ;  /* 0x000000100900720c */ /* 0x080fe20003f46070 */
[----:B------:R-:W-:Y:S01]  /*2ba0*/  IMAD.IADD R9, R3, 0x1, -R8 ;  /* 0x0000000103097824 */ /* 0x000fe200078e0a08 */
[----:B------:R-:W-:Y:S01]  /*2bb0*/  ISETP.GE.U32.AND P1, PT, R11, R16, PT ;  /* 0x000000100b00720c */ /* 0x000fe20003f26070 */
        /* <DEDUP_REMOVED lines=17> */
[C---:B------:R-:W-:Y:S02]  /*2cd0*/  IMAD.IADD R23, R3.reuse, 0x1, -R36 ;  /* 0x0000000103177824 */ /* 0x040fe400078e0a24 */
[----:B------:R-:W-:-:S07]  /*2ce0*/  IMAD.IADD R24, R3, 0x1, -R38 ;  /* 0x0000000103187824 */ /* 0x000fce00078e0a26 */
.L_x_39256:
[----:B0-----:R-:W0:Y:S01]  /*2cf0*/  LDCU UR11, c[0x0][0x3ac] ;  /* 0x00007580ff0b77ac */ /* 0x001e220008000800 */
[----:B------:R-:W-:Y:S01]  /*2d00*/  IADD3 R25, PT, PT, R5, UR4, RZ ;  /* 0x0000000405197c10 */ /* 0x000fe2000fffe0ff */
        /* <DEDUP_REMOVED lines=19> */
.L_x_39237:
        /* <DEDUP_REMOVED lines=10> */
.L_x_39238:
        /* <DEDUP_REMOVED lines=10> */
.L_x_39239:
        /* <DEDUP_REMOVED lines=10> */
.L_x_39240:
        /* <DEDUP_REMOVED lines=10> */
.L_x_39241:
        /* <DEDUP_REMOVED lines=10> */
.L_x_39242:
[----:B------:R-:W-:Y:S02]  /*3160*/  P2R R43, PR, RZ, 0x1 ;  /* 0x00000001ff2b7803 */ /* 0x000fe40000000000 */
[----:B------:R-:W-:-:S04]  /*3170*/  ISETP.GE.U32.AND P0, PT, R8, 0x8, PT ;  /* 0x000000080800780c */ /* 0x000fc80003f06070 */
        /* <DEDUP_REMOVED lines=12> */
.L_x_39243:
        /* <DEDUP_REMOVED lines=15> */
.L_x_39244:
        /* <DEDUP_REMOVED lines=15> */
.L_x_39245:
        /* <DEDUP_REMOVED lines=15> */
.L_x_39246:
        /* <DEDUP_REMOVED lines=15> */
.L_x_39247:
        /* <DEDUP_REMOVED lines=15> */
.L_x_39248:
        /* <DEDUP_REMOVED lines=15> */
.L_x_39249:
        /* <DEDUP_REMOVED lines=15> */
.L_x_39250:
        /* <DEDUP_REMOVED lines=15> */
.L_x_39251:
        /* <DEDUP_REMOVED lines=15> */
.L_x_39252:
        /* <DEDUP_REMOVED lines=10> */
.L_x_39255:
[----:B------:R-:W-:Y:S01]  /*3b50*/  IMAD R45, R44, 0x104, R42 ;  /* 0x000001042c2d7824 */ /* 0x000fe200078e022a */
[----:B0-----:R-:W-:-:S03]  /*3b60*/  ISETP.GE.U32.AND P6, PT, R8, 0x7, PT ;  /* 0x000000070800780c */ /* 0x001fc60003fc6070 */
[--C-:B------:R-:W-:Y:S02]  /*3b70*/  @P5 IMAD R46, R9, 0x4, R45.reuse ;  /* 0x00000004092e5824 */ /* 0x100fe400078e022d */
[--C-:B------:R-:W-:Y:S02]  /*3b80*/  @P4 IMAD R47, R10, 0x4, R45.reuse ;  /* 0x000000040a2f4824 */ /* 0x100fe400078e022d */
[--C-:B------:R-:W-:Y:S02]  /*3b90*/  @P3 IMAD R49, R11, 0x4, R45.reuse ;  /* 0x000000040b313824 */ /* 0x100fe400078e022d */
[----:B------:R-:W0:Y:S01]  /*3ba0*/  @P5 LDS R46, [R46] ;  /* 0x000000002e2e5984 */ /* 0x000e220000000800 */
[--C-:B------:R-:W-:Y:S02]  /*3bb0*/  @P2 IMAD R51, R12, 0x4, R45.reuse ;  /* 0x000000040c332824 */ /* 0x100fe400078e022d */
[--C-:B------:R-:W-:Y:S01]  /*3bc0*/  @P1 IMAD R52, R13, 0x4, R45.reuse ;  /* 0x000000040d341824 */ /* 0x100fe200078e022d */
[----:B------:R5:W1:Y:S01]  /*3bd0*/  @P4 LDS R48, [R47+0x4] ;  /* 0x000004002f304984 */ /* 0x000a620000000800 */
[----:B------:R-:W-:-:S02]  /*3be0*/  @P0 IMAD R53, R14, 0x4, R45 ;  /* 0x000000040e350824 */ /* 0x000fc400078e022d */
[----:B------:R-:W-:Y:S01]  /*3bf0*/  @P6 IMAD R54, R15, 0x4, R45 ;  /* 0x000000040f366824 */ /* 0x000fe200078e022d */
[----:B------:R-:W2:Y:S04]  /*3c00*/  @P3 LDS R50, [R49+0x8] ;  /* 0x0000080031323984 */ /* 0x000ea80000000800 */
[----:B------:R-:W3:Y:S01]  /*3c10*/  @P2 LDS R51, [R51+0xc] ;  /* 0x00000c0033332984 */ /* 0x000ee20000000800 */
[----:B-----5:R-:W-:-:S03]  /*3c20*/  IMAD.MOV.U32 R47, RZ, RZ, RZ ;  /* 0x000000ffff2f7224 */ /* 0x020fc600078e00ff */
[----:B------:R-:W4:Y:S04]  /*3c30*/  @P1 LDS R52, [R52+0x10] ;  /* 0x0000100034341984 */ /* 0x000f280000000800 */
[----:B------:R-:W5:Y:S04]  /*3c40*/  @P0 LDS R53, [R53+0x14] ;  /* 0x0000140035350984 */ /* 0x000f680000000800 */
[----:B------:R-:W5:Y:S01]  /*3c50*/  @P6 LDS R54, [R54+0x18] ;  /* 0x0000180036366984 */ /* 0x000f620000000800 */
[----:B0-----:R-:W-:-:S04]  /*3c60*/  @P5 IMAD R47, R35, R46, RZ ;  /* 0x0000002e232f5224 */ /* 0x001fc800078e02ff */
[----:B-1----:R-:W-:-:S04]  /*3c70*/  @P4 IMAD R47, R36, R48, R47 ;  /* 0x00000030242f4224 */ /* 0x002fc800078e022f */
[----:B--2---:R-:W-:-:S04]  /*3c80*/  @P3 IMAD R47, R37, R50, R47 ;  /* 0x00000032252f3224 */ /* 0x004fc800078e022f */
[----:B---3--:R-:W-:-:S04]  /*3c90*/  @P2 IMAD R47, R38, R51, R47 ;  /* 0x00000033262f2224 */ /* 0x008fc800078e022f */
[----:B----4-:R-:W-:-:S04]  /*3ca0*/  @P1 IMAD R47, R39, R52, R47 ;  /* 0x00000034272f1224 */ /* 0x010fc800078e022f */
[----:B-----5:R-:W-:-:S04]  /*3cb0*/  @P0 IMAD R47, R40, R53, R47 ;  /* 0x00000035282f0224 */ /* 0x020fc800078e022f */
[----:B------:R-:W-:Y:S01]  /*3cc0*/  @P6 IMAD R47, R41, R54, R47 ;  /* 0x00000036292f6224 */ /* 0x000fe200078e022f */
        /* <DEDUP_REMOVED lines=12> */
[----:B------:R-:W-:Y:S01]  /*3d90*/  ISETP.GE.U32.AND P6, PT, R8, 0xb, PT ;  /* 0x0000000b0800780c */ /* 0x000fe20003fc6070 */
[C---:B------:R-:W-:Y:S02]  /*3da0*/  IMAD R50, R44.reuse, UR5, R25 ;  /* 0x000000052c327c24 */ /* 0x040fe4000f8e0219 */
[----:B------:R-:W-:Y:S02]  /*3db0*/  VIADD R44, R44, UR9 ;  /* 0x000000092c2c7c36 */ /* 0x000fe40008000000 */
[----:B------:R-:W-:-:S08]  /*3dc0*/  IMAD R50, R50, 0x4, R43 ;  /* 0x0000000432327824 */ /* 0x000fd000078e022b */
        /* <DEDUP_REMOVED lines=26> */
.L_x_39254:
[----:B------:R-:W-:Y:S05]  /*3f70*/  BSYNC.RECONVERGENT B0 ;  /* 0x0000000000007941 */ /* 0x000fea0003800200 */
.L_x_39253:
[----:B------:R-:W-:Y:S05]  /*3f80*/  BRA.U !UP0, `(.L_x_39256) ;  /* 0xffffffed08587547 */ /* 0x000fea000b83ffff */
[----:B------:R-:W-:Y:S05]  /*3f90*/  BRA `(.L_x_39214) ;  /* 0x0000001400787947 */ /* 0x000fea0003800000 */
.L_x_39236:
[C---:B------:R-:W-:Y:S01]  /*3fa0*/  VIADD R15, R11.reuse, 0x2 ;  /* 0x000000020b0f7836 */ /* 0x040fe20000000000 */
[----:B------:R-:W-:Y:S01]  /*3fb0*/  UMOV UR4, 0xffffff00 ;  /* 0xffffff0000047882 */ /* 0x000fe20000000000 */
[C---:B------:R-:W-:Y:S01]  /*3fc0*/  VIADD R13, R11.reuse, 0x1 ;  /* 0x000000010b0d7836 */ /* 0x040fe20000000000 */
[----:B------:R-:W-:Y:S01]  /*3fd0*/  UIMAD UR4, UR19, UR4, 0x201f ;  /* 0x0000201f130474a4 */ /* 0x000fe2000f8e0204 */
[----:B------:R-:W-:Y:S01]  /*3fe0*/  VIADD R17, R11, 0x3 ;  /* 0x000000030b117836 */ /* 0x000fe20000000000 */
[-C--:B------:R-:W-:Y:S01]  /*3ff0*/  ISETP.GE.U32.AND P4, PT, R15, R16.reuse, PT ;  /* 0x000000100f00720c */ /* 0x080fe20003f86070 */
[----:B------:R-:W-:Y:S01]  /*4000*/  VIADD R15, R11, 0x5 ;  /* 0x000000050b0f7836 */ /* 0x000fe20000000000 */
[-C--:B------:R-:W-:Y:S01]  /*4010*/  ISETP.GE.U32.AND P3, PT, R13, R16.reuse, PT ;  /* 0x000000100d00720c */ /* 0x080fe20003f66070 */
[----:B0-----:R-:W-:Y:S01]  /*4020*/  IMAD.MOV.U32 R12, RZ, RZ, RZ ;  /* 0x000000ffff0c7224 */ /* 0x001fe200078e00ff */
[----:B------:R-:W-:Y:S02]  /*4030*/  IADD3 R13, PT, PT, R11, 0x4, RZ ;  /* 0x000000040b0d7810 */ /* 0x000fe40007ffe0ff */
[-C--:B------:R-:W-:Y:S01]  /*4040*/  ISETP.GE.U32.AND P0, PT, R15, R16.reuse, PT ;  /* 0x000000100f00720c */ /* 0x080fe20003f06070 */
[----:B------:R-:W-:Y:S01]  /*4050*/  VIADD R15, R11, 0x8 ;  /* 0x000000080b0f7836 */ /* 0x000fe20000000000 */
[----:B------:R-:W-:Y:S01]  /*4060*/  ISETP.GE.U32.AND P6, PT, R13, R16, PT ;  /* 0x000000100d00720c */ /* 0x000fe20003fc6070 */
[----:B------:R-:W-:Y:S01]  /*4070*/  VIADD R13, R11, 0x7 ;  /* 0x000000070b0d7836 */ /* 0x000fe20000000000 */
[----:B------:R-:W-:-:S02]  /*4080*/  SEL R8, R16, RZ, P3 ;  /* 0x000000ff10087207 */ /* 0x000fc40001800000 */
[-C--:B------:R-:W-:Y:S01]  /*4090*/  ISETP.GE.U32.AND P3, PT, R15, R16.reuse, PT ;  /* 0x000000100f00720c */ /* 0x080fe20003f66070 */
[----:B------:R-:W-:Y:S01]  /*40a0*/  VIADD R15, R11, 0xa ;  /* 0x0000000a0b0f7836 */ /* 0x000fe20000000000 */
[-C--:B------:R-:W-:Y:S01]  /*40b0*/  ISETP.GE.U32.AND P2, PT, R13, R16.reuse, PT ;  /* 0x000000100d00720c */ /* 0x080fe20003f46070 */
[----:B------:R-:W-:Y:S01]  /*40c0*/  VIADD R13, R11, 0x9 ;  /* 0x000000090b0d7836 */ /* 0x000fe20000000000 */
[-C--:B------:R-:W-:Y:S01]  /*40d0*/  ISETP.GE.U32.AND P5, PT, R17, R16.reuse, PT ;  /* 0x000000101100720c */ /* 0x080fe20003fa6070 */
[----:B------:R-:W-:Y:S01]  /*40e0*/  VIADD R17, R11, 0x6 ;  /* 0x000000060b117836 */ /* 0x000fe20000000000 */
[C---:B--2---:R-:W-:Y:S02]  /*40f0*/  SEL R14, R16.reuse, RZ, P4 ;  /* 0x000000ff100e7207 */ /* 0x044fe40002000000 */
[C---:B------:R-:W-:Y:S02]  /*4100*/  SEL R10, R16.reuse, RZ, P5 ;  /* 0x000000ff100a7207 */ /* 0x040fe40002800000 */
[-C--:B------:R-:W-:Y:S01]  /*4110*/  ISETP.GE.U32.AND P4, PT, R13, R16.reuse, PT ;  /* 0x000000100d00720c */ /* 0x080fe20003f86070 */
[----:B------:R-:W-:Y:S01]  /*4120*/  VIADD R13, R11, 0xb ;  /* 0x0000000b0b0d7836 */ /* 0x000fe20000000000 */
[----:B------:R-:W-:Y:S01]  /*4130*/  ISETP.GE.U32.AND P5, PT, R15, R16, PT ;  /* 0x000000100f00720c */ /* 0x000fe20003fa6070 */
[----:B------:R-:W-:Y:S01]  /*4140*/  VIADD R15, R11, 0xc ;  /* 0x0000000c0b0f7836 */ /* 0x000fe20000000000 */
[C---:B------:R-:W-:Y:S01]  /*4150*/  SEL R18, R16.reuse, RZ, P6 ;  /* 0x000000ff10127207 */ /* 0x040fe20003000000 */
[----:B------:R-:W-:Y:S01]  /*4160*/  IMAD.IADD R14, R3, 0x1, -R14 ;  /* 0x00000001030e7824 */ /* 0x000fe200078e0a0e */
[----:B------:R-:W-:-:S02]  /*4170*/  SEL R20, R16, RZ, P0 ;  /* 0x000000ff10147207 */ /* 0x000fc40000000000 */
[-C--:B------:R-:W-:Y:S01]  /*4180*/  ISETP.GE.U32.AND P6, PT, R13, R16.reuse, PT ;  /* 0x000000100d00720c */ /* 0x080fe20003fc6070 */
[----:B------:R-:W-:Y:S01]  /*4190*/  VIADD R13, R11, 0xd ;  /* 0x0000000d0b0d7836 */ /* 0x000fe20000000000 */
[-C--:B------:R-:W-:Y:S01]  /*41a0*/  ISETP.GE.U32.AND P0, PT, R15, R16.reuse, PT ;  /* 0x000000100f00720c */ /* 0x080fe20003f06070 */
[----:B------:R-:W-:Y:S01]  /*41b0*/  VIADD R15, R11, 0xe ;  /* 0x0000000e0b0f7836 */ /* 0x000fe20000000000 */
[-C--:B------:R-:W-:Y:S01]  /*41c0*/  ISETP.GE.U32.AND P1, PT, R17, R16.reuse, PT ;  /* 0x000000101100720c */ /* 0x080fe20003f26070 */
[----:B------:R-:W-:Y:S01]  /*41d0*/  VIADD R11, R11, 0xf ;  /* 0x0000000f0b0b7836 */ /* 0x000fe20000000000 */
[C---:B------:R-:W-:Y:S01]  /*41e0*/  SEL R24, R16.reuse, RZ, P2 ;  /* 0x000000ff10187207 */ /* 0x040fe20001000000 */
[C---:B------:R-:W-:Y:S01]  /*41f0*/  IMAD.IADD R17, R3.reuse, 0x1, -R20 ;  /* 0x0000000103117824 */ /* 0x040fe200078e0a14 */
[C---:B------:R-:W-:Y:S02]  /*4200*/  SEL R22, R16.reuse, RZ, P1 ;  /* 0x000000ff10167207 */ /* 0x040fe40000800000 */
[C---:B------:R-:W-:Y:S01]  /*4210*/  SEL R26, R16.reuse, RZ, P3 ;  /* 0x000000ff101a7207 */ /* 0x040fe20001800000 */
[----:B------:R-:W-:Y:S01]  /*4220*/  IMAD.IADD R19, R3, 0x1, -R24 ;  /* 0x0000000103137824 */ /* 0x000fe200078e0a18 */
[-C--:B------:R-:W-:Y:S01]  /*4230*/  ISETP.GE.U32.AND P1, PT, R13, R16.reuse, PT ;  /* 0x000000100d00720c */ /* 0x080fe20003f26070 */
[----:B------:R-:W-:Y:S01]  /*4240*/  IMAD.IADD R13, R3, 0x1, -R8 ;  /* 0x00000001030d7824 */ /* 0x000fe200078e0a08 */
[-C--:B------:R-:W-:Y:S01]  /*4250*/  ISETP.GE.U32.AND P2, PT, R15, R16.reuse, PT ;  /* 0x000000100f00720c */ /* 0x080fe20003f46070 */
[----:B------:R-:W-:Y:S01]  /*4260*/  IMAD.IADD R20, R3, 0x1, -R26 ;  /* 0x0000000103147824 */ /* 0x000fe200078e0a1a */
[----:B------:R-:W-:Y:S01]  /*4270*/  ISETP.GE.U32.AND P3, PT, R11, R16, PT ;  /* 0x000000100b00720c */ /* 0x000fe20003f66070 */
[----:B------:R-:W-:Y:S01]  /*4280*/  IMAD.IADD R15, R3, 0x1, -R10 ;  /* 0x00000001030f7824 */ /* 0x000fe200078e0a0a */
[----:B------:R-:W-:-:S02]  /*4290*/  SEL R28, R16, RZ, P4 ;  /* 0x000000ff101c7207 */ /* 0x000fc40002000000 */
[C---:B------:R-:W-:Y:S02]  /*42a0*/  SEL R30, R16.reuse, RZ, P5 ;  /* 0x000000ff101e7207 */ /* 0x040fe40002800000 */
[C---:B------:R-:W-:Y:S01]  /*42b0*/  SEL R32, R16.reuse, RZ, P6 ;  /* 0x000000ff10207207 */ /* 0x040fe20003000000 */
[C---:B------:R-:W-:Y:S01]  /*42c0*/  IMAD.IADD R21, R3.reuse, 0x1, -R28 ;  /* 0x0000000103157824 */ /* 0x040fe200078e0a1c */
[C---:B------:R-:W-:Y:S02]  /*42d0*/  SEL R34, R16.reuse, RZ, P0 ;  /* 0x000000ff10227207 */ /* 0x040fe40000000000 */
        /* <DEDUP_REMOVED lines=9> */
[C---:B------:R-:W-:Y:S02]  /*4370*/  IMAD.IADD R26, R3.reuse, 0x1, -R38 ;  /* 0x00000001031a7824 */ /* 0x040fe400078e0a26 */
[----:B------:R-:W-:-:S07]  /*4380*/  IMAD.IADD R27, R3, 0x1, -R40 ;  /* 0x00000001031b7824 */ /* 0x000fce00078e0a28 */
.L_x_39276:
        /* <DEDUP_REMOVED lines=21> */
.L_x_39257:
        /* <DEDUP_REMOVED lines=10> */
.L_x_39258:
        /* <DEDUP_REMOVED lines=10> */
.L_x_39259:
        /* <DEDUP_REMOVED lines=10> */
.L_x_39260:
        /* <DEDUP_REMOVED lines=10> */
.L_x_39261:
        /* <DEDUP_REMOVED lines=11> */
.L_x_39262:
        /* <DEDUP_REMOVED lines=11> */
.L_x_39263:
        /* <DEDUP_REMOVED lines=11> */
.L_x_39264:
        /* <DEDUP_REMOVED lines=11> */
.L_x_39265:
        /* <DEDUP_REMOVED lines=11> */
.L_x_39266:
        /* <DEDUP_REMOVED lines=11> */
.L_x_39267:
        /* <DEDUP_REMOVED lines=11> */
.L_x_39268:
        /* <DEDUP_REMOVED lines=11> */
.L_x_39269:
        /* <DEDUP_REMOVED lines=11> */
.L_x_39270:
        /* <DEDUP_REMOVED lines=11> */
.L_x_39271:
        /* <DEDUP_REMOVED lines=11> */
.L_x_39272:
[----:B------:R-:W-:-:S13]  /*4ef0*/  ISETP.NE.AND P0, PT, R45, RZ, PT ;  /* 0x000000ff2d00720c */ /* 0x000fda0003f05270 */
[----:B------:R-:W-:Y:S05]  /*4f00*/  @P0 BRA `(.L_x_39273) ;  /* 0x0000000400980947 */ /* 0x000fea0003800000 */
[----:B------:R-:W-:-:S07]  /*4f10*/  IMAD.MOV.U32 R46, RZ, RZ, R6 ;  /* 0x000000ffff2e7224 */ /* 0x000fce00078e0006 */
.L_x_39275:
[----:B------:R-:W0:Y:S01]  /*4f20*/  S2R R45, SR_CgaCtaId ;  /* 0x00000000002d7919 */ /* 0x000e220000008800 */
[----:B------:R-:W5:Y:S01]  /*4f30*/  LDCU UR11, c[0x0][0x3ac] ;  /* 0x00007580ff0b77ac */ /* 0x000f620008000800 */
[----:B------:R-:W-:Y:S01]  /*4f40*/  MOV R48, 0x400 ;  /* 0x0000040000307802 */ /* 0x000fe20000000f00 */
[----:B------:R-:W-:Y:S02]  /*4f50*/  IMAD.MOV.U32 R47, RZ, RZ, RZ ;  /* 0x000000ffff2f7224 */ /* 0x000fe400078e00ff */
[----:B-----5:R-:W-:-:S05]  /*4f60*/  IMAD.U32 R8, RZ, RZ, UR11 ;  /* 0x0000000bff087e24 */ /* 0x020fca000f8e00ff */
[----:B------:R-:W-:Y:S02]  /*4f70*/  ISETP.GE.AND P0, PT, R8, 0x6, PT ;  /* 0x000000060800780c */ /* 0x000fe40003f06270 */
[----:B0-2-4-:R-:W-:-:S05]  /*4f80*/  LEA R11, R45, R48, 0x18 ;  /* 0x000000302d0b7211 */ /* 0x015fca00078ec0ff */
[----:B------:R-:W-:-:S04]  /*4f90*/  IMAD R10, R46, 0x104, R11 ;  /* 0x000001042e0a7824 */ /* 0x000fc800078e020b */
[--C-:B------:R-:W-:Y:S02]  /*4fa0*/  @P5 IMAD R11, R3, 0x4, R10.reuse ;  /* 0x00000004030b5824 */ /* 0x100fe400078e020a */
[--C-:B------:R-:W-:Y:S02]  /*4fb0*/  @P4 IMAD R49, R13, 0x4, R10.reuse ;  /* 0x000000040d314824 */ /* 0x100fe400078e020a */
[--C-:B------:R-:W-:Y:S01]  /*4fc0*/  @P3 IMAD R51, R14, 0x4, R10.reuse ;  /* 0x000000040e333824 */ /* 0x100fe200078e020a */
[----:B------:R-:W1:Y:S01]  /*4fd0*/  @P5 LDS R50, [R11] ;  /* 0x000000000b325984 */ /* 0x000e620000000800 */
[--C-:B------:R-:W-:Y:S02]  /*4fe0*/  @P2 IMAD R53, R15, 0x4, R10.reuse ;  /* 0x000000040f352824 */ /* 0x100fe400078e020a */
[--C-:B------:R-:W-:Y:S01]  /*4ff0*/  @P1 IMAD R54, R16, 0x4, R10.reuse ;  /* 0x0000000410361824 */ /* 0x100fe200078e020a */
[----:B------:R-:W3:Y:S01]  /*5000*/  @P4 LDS R49, [R49+0x4] ;  /* 0x0000040031314984 */ /* 0x000ee20000000800 */
[----:B------:R-:W-:-:S03]  /*5010*/  @P0 IMAD R55, R17, 0x4, R10 ;  /* 0x0000000411370824 */ /* 0x000fc600078e020a */
[----:B------:R-:W0:Y:S04]  /*5020*/  @P3 LDS R52, [R51+0x8] ;  /* 0x0000080033343984 */ /* 0x000e280000000800 */
[----:B------:R-:W2:Y:S04]  /*5030*/  @P2 LDS R53, [R53+0xc] ;  /* 0x00000c0035352984 */ /* 0x000ea80000000800 */
[----:B------:R-:W4:Y:S04]  /*5040*/  @P1 LDS R54, [R54+0x10] ;  /* 0x0000100036361984 */ /* 0x000f280000000800 */
[----:B------:R-:W5:Y:S01]  /*5050*/  @P0 LDS R55, [R55+0x14] ;  /* 0x0000140037370984 */ /* 0x000f620000000800 */
[----:B-1----:R-:W-:-:S04]  /*5060*/  @P5 IMAD R47, R39, R50, RZ ;  /* 0x00000032272f5224 */ /* 0x002fc800078e02ff */
[----:B---3--:R-:W-:-:S04]  /*5070*/  @P4 IMAD R47, R40, R49, R47 ;  /* 0x00000031282f4224 */ /* 0x008fc800078e022f */
[----:B0-----:R-:W-:-:S04]  /*5080*/  @P3 IMAD R47, R41, R52, R47 ;  /* 0x00000034292f3224 */ /* 0x001fc800078e022f */
[----:B--2---:R-:W-:-:S04]  /*5090*/  @P2 IMAD R47, R42, R53, R47 ;  /* 0x000000352a2f2224 */ /* 0x004fc800078e022f */
        /* <DEDUP_REMOVED lines=43> */
.L_x_39274:
        /* <DEDUP_REMOVED lines=34> */
.L_x_39273:
[----:B------:R-:W-:Y:S05]  /*5570*/  @!P6 BRA `(.L_x_39276) ;  /* 0xffffffec0084e947 */ /* 0x000fea000383ffff */
.L_x_39214:
[----:B------:R-:W5:Y:S01]  /*5580*/  LDC R3, c[0x0][0x360] ;  /* 0x0000d800ff037b82 */ /* 0x000f620000000800 */
[----:B------:R-:W-:Y:S01]  /*5590*/  LOP3.LUT R4, R2, 0x3, RZ, 0xc0, !PT ;  /* 0x0000000302047812 */ /* 0x000fe200078ec0ff */
[----:B------:R-:W-:Y:S05]  /*55a0*/  WARPSYNC.ALL ;  /* 0x0000000000007948 */ /* 0x000fea0003800000 */
[----:B------:R-:W-:Y:S01]  /*55b0*/  ISETP.NE.AND P3, PT, R4, 0x2, PT ;  /* 0x000000020400780c */ /* 0x000fe20003f65270 */
[----:B-----5:R-:W-:Y:S01]  /*55c0*/  IMAD.SHL.U32 R3, R3, 0x4, RZ ;  /* 0x0000000403037824 */ /* 0x020fe200078e00ff */
[----:B0-----:R-:W-:Y:S01]  /*55d0*/  IABS R10, R8 ;  /* 0x00000008000a7213 */ /* 0x001fe20000000000 */
[----:B------:R-:W0:Y:S01]  /*55e0*/  LDC R13, c[0x0][0x388] ;  /* 0x0000e200ff0d7b82 */ /* 0x000e220000000800 */
[----:B------:R-:W-:Y:S01]  /*55f0*/  IMAD.MOV.U32 R4, RZ, RZ, RZ ;  /* 0x000000ffff047224 */ /* 0x000fe200078e00ff */
[----:B------:R-:W5:Y:S01]  /*5600*/  LDCU UR4, c[0x0][0x384] ;  /* 0x00007080ff0477ac */ /* 0x000f620008000800 */
[----:B------:R-:W1:Y:S01]  /*5610*/  I2F.RP R6, R10 ;  /* 0x0000000a00067306 */ /* 0x000e620000209400 */
[----:B------:R-:W-:Y:S07]  /*5620*/  BSSY.RECONVERGENT B0, `(.L_x_39277) ;  /* 0x0000049000007945 */ /* 0x000fee0003800200 */
[----:B-1----:R-:W1:Y:S01]  /*5630*/  MUFU.RCP R6, R6 ;  /* 0x0000000600067308 */ /* 0x002e620000001000 */
[----:B-----5:R-:W-:Y:S01]  /*5640*/  UIMAD UR4, UR6, UR4, UR8 ;  /* 0x00000004060472a4 */ /* 0x020fe2000f8e0208 */
[----:B0-----:R-:W-:Y:S01]  /*5650*/  IABS R12, R13 ;  /* 0x0000000d000c7213 */ /* 0x001fe20000000000 */
[----:B-1----:R-:W-:-:S05]  /*5660*/  VIADD R9, R6, 0xffffffe ;  /* 0x0ffffffe06097836 */ /* 0x002fca0000000000 */
[----:B------:R-:W2:Y:S02]  /*5670*/  F2I.FTZ.U32.TRUNC.NTZ R5, R9 ;  /* 0x0000000900057305 */ /* 0x000ea4000021f000 */
[----:B--2-4-:R-:W-:-:S04]  /*5680*/  IMAD.MOV R11, RZ, RZ, -R5 ;  /* 0x000000ffff0b7224 */ /* 0x014fc800078e0a05 */
[----:B------:R-:W-:-:S04]  /*5690*/  IMAD R11, R11, R10, RZ ;  /* 0x0000000a0b0b7224 */ /* 0x000fc800078e02ff */
        /* <DEDUP_REMOVED lines=12> */
[----:B------:R-:W-:Y:S02]  /*5760*/  ISETP.GE.AND P2, PT, R5, RZ, PT ;  /* 0x000000ff0500720c */ /* 0x000fe40003f46270 */
[----:B------:R-:W-:-:S05]  /*5770*/  LOP3.LUT R5, R2, 0xffff, RZ, 0xc0, !PT ;  /* 0x0000ffff02057812 */ /* 0x000fca00078ec0ff */
[----:B------:R-:W-:Y:S01]  /*5780*/  @P0 VIADD R4, R4, 0x1 ;  /* 0x0000000104040836 */ /* 0x000fe20000000000 */
[----:B------:R-:W-:-:S03]  /*5790*/  ISETP.GE.U32.AND P0, PT, R5, 0x2, PT ;  /* 0x000000020500780c */ /* 0x000fc60003f06070 */
[----:B------:R-:W-:-:S04]  /*57a0*/  IMAD.MOV.U32 R2, RZ, RZ, R4 ;  /* 0x000000ffff027224 */ /* 0x000fc800078e0004 */
[----:B------:R-:W-:Y:S01]  /*57b0*/  @!P2 IMAD.MOV R2, RZ, RZ, -R2 ;  /* 0x000000ffff02a224 */ /* 0x000fe200078e0a02 */
[----:B------:R-:W-:Y:S01]  /*57c0*/  @!P1 LOP3.LUT R2, RZ, R8, RZ, 0x33, !PT ;  /* 0x00000008ff029212 */ /* 0x000fe200078e33ff */
[----:B------:R-:W-:Y:S06]  /*57d0*/  @!P3 BRA `(.L_x_39278) ;  /* 0x0000000000b4b947 */ /* 0x000fec0003800000 */
[----:B------:R-:W-:Y:S01]  /*57e0*/  IABS R10, UR5 ;  /* 0x00000005000a7c13 */ /* 0x000fe20008000000 */
[----:B------:R-:W0:Y:S01]  /*57f0*/  S2UR UR7, SR_CgaCtaId ;  /* 0x00000000000779c3 */ /* 0x000e220000008800 */
[----:B------:R-:W-:Y:S01]  /*5800*/  UMOV UR6, 0x400 ;  /* 0x0000040000067882 */ /* 0x000fe20000000000 */
[----:B------:R-:W-:Y:S01]  /*5810*/  ISETP.NE.AND P4, PT, RZ, UR5, PT ;  /* 0x00000005ff007c0c */ /* 0x000fe2000bf85270 */
[----:B------:R-:W1:Y:S01]  /*5820*/  I2F.RP R6, R10 ;  /* 0x0000000a00067306 */ /* 0x000e620000209400 */
[----:B------:R-:W-:Y:S01]  /*5830*/  UIADD3 UR6, UPT, UPT, UR6, 0x3080, URZ ;  /* 0x0000308006067890 */ /* 0x000fe2000fffe0ff */
[----:B------:R-:W-:-:S03]  /*5840*/  LOP3.LUT R13, RZ, UR5, RZ, 0x33, !PT ;  /* 0x00000005ff0d7c12 */ /* 0x000fc6000f8e33ff */
[----:B------:R-:W2:Y:S03]  /*5850*/  LDC.64 R4, c[0x0][0x3a0] ;  /* 0x0000e800ff047b82 */ /* 0x000ea60000000a00 */
[----:B-1----:R-:W1:Y:S01]  /*5860*/  MUFU.RCP R6, R6 ;  /* 0x0000000600067308 */ /* 0x002e620000001000 */
[----:B0-----:R-:W-:Y:S01]  /*5870*/  ULEA UR6, UR7, UR6, 0x18 ;  /* 0x0000000607067291 */ /* 0x001fe2000f8ec0ff */
[----:B-1----:R-:W-:Y:S02]  /*5880*/  VIADD R8, R6, 0xffffffe ;  /* 0x0ffffffe06087836 */ /* 0x002fe40000000000 */
[----:B------:R-:W-:-:S03]  /*5890*/  IMAD.MOV R6, RZ, RZ, -R0 ;  /* 0x000000ffff067224 */ /* 0x000fc600078e0a00 */
[----:B------:R-:W-:Y:S01]  /*58a0*/  LEA R0, R7, UR6, 0x2 ;  /* 0x0000000607007c11 */ /* 0x000fe2000f8e10ff */
[----:B------:R0:W1:Y:S02]  /*58b0*/  F2I.FTZ.U32.TRUNC.NTZ R9, R8 ;  /* 0x0000000800097305 */ /* 0x000064000021f000 */
[----:B0-----:R-:W-:Y:S02]  /*58c0*/  IMAD.MOV.U32 R8, RZ, RZ, RZ ;  /* 0x000000ffff087224 */ /* 0x001fe400078e00ff */
[----:B-1----:R-:W-:-:S04]  /*58d0*/  IMAD.MOV R11, RZ, RZ, -R9 ;  /* 0x000000ffff0b7224 */ /* 0x002fc800078e0a09 */
[----:B------:R-:W-:-:S04]  /*58e0*/  IMAD R11, R11, R10, RZ ;  /* 0x0000000a0b0b7224 */ /* 0x000fc800078e02ff */
[----:B--2---:R-:W-:-:S07]  /*58f0*/  IMAD.HI.U32 R12, R9, R11, R8 ;  /* 0x0000000b090c7227 */ /* 0x004fce00078e0008 */
.L_x_39279:
[----:B0-----:R-:W-:Y:S01]  /*5900*/  IABS R8, UR5 ;  /* 0x0000000500087c13 */ /* 0x001fe20008000000 */
[----:B------:R-:W-:Y:S01]  /*5910*/  VIADD R6, R6, 0x1 ;  /* 0x0000000106067836 */ /* 0x000fe20000000000 */
[----:B------:R-:W-:Y:S02]  /*5920*/  IABS R9, R7 ;  /* 0x0000000700097213 */ /* 0x000fe40000000000 */
[----:B------:R-:W-:Y:S01]  /*5930*/  IABS R14, UR5 ;  /* 0x00000005000e7c13 */ /* 0x000fe20008000000 */
[----:B------:R-:W-:Y:S02]  /*5940*/  IMAD.MOV R11, RZ, RZ, -R8 ;  /* 0x000000ffff0b7224 */ /* 0x000fe400078e0a08 */
[----:B------:R-:W-:-:S04]  /*5950*/  IMAD.HI.U32 R8, R12, R9, RZ ;  /* 0x000000090c087227 */ /* 0x000fc800078e00ff */
[----:B------:R-:W-:Y:S02]  /*5960*/  IMAD R9, R8, R11, R9 ;  /* 0x0000000b08097224 */ /* 0x000fe400078e0209 */
[----:B------:R0:W1:Y:S03]  /*5970*/  LDS R11, [R0] ;  /* 0x00000000000b7984 */ /* 0x0000660000000800 */
[----:B------:R-:W-:Y:S01]  /*5980*/  ISETP.GT.U32.AND P2, PT, R10, R9, PT ;  /* 0x000000090a00720c */ /* 0x000fe20003f44070 */
[----:B0-----:R-:W-:-:S12]  /*5990*/  IMAD.IADD R0, R3, 0x1, R0 ;  /* 0x0000000103007824 */ /* 0x001fd800078e0200 */
[----:B------:R-:W-:Y:S01]  /*59a0*/  @!P2 IADD3 R9, PT, PT, R9, -R14, RZ ;  /* 0x8000000e0909a210 */ /* 0x000fe20007ffe0ff */
        /* <DEDUP_REMOVED lines=14> */
[----:B-1----:R0:W-:Y:S01]  /*5a90*/  STG.E desc[UR16][R8.64], R11 ;  /* 0x0000000b08007986 */ /* 0x0021e2000c101910 */
[----:B------:R-:W-:Y:S05]  /*5aa0*/  @P1 BRA `(.L_x_39279) ;  /* 0xfffffffc00941947 */ /* 0x000fea000383ffff */
.L_x_39278:
[----:B------:R-:W-:Y:S05]  /*5ab0*/  BSYNC.RECONVERGENT B0 ;  /* 0x0000000000007941 */ /* 0x000fea0003800200 */
.L_x_39277:
[----:B------:R-:W-:Y:S05]  /*5ac0*/  @!P0 EXIT ;  /* 0x000000000000894d */ /* 0x000fea0003800000 */
[----:B------:R-:W-:Y:S01]  /*5ad0*/  IABS R0, UR5 ;  /* 0x0000000500007c13 */ /* 0x000fe20008000000 */
[----:B------:R-:W1:Y:S01]  /*5ae0*/  S2UR UR7, SR_CgaCtaId ;  /* 0x00000000000779c3 */ /* 0x000e620000008800 */
[----:B------:R-:W-:Y:S01]  /*5af0*/  UMOV UR6, 0x400 ;  /* 0x0000040000067882 */ /* 0x000fe20000000000 */
[----:B------:R-:W-:Y:S01]  /*5b00*/  ISETP.NE.AND P0, PT, RZ, UR5, PT ;  /* 0x00000005ff007c0c */ /* 0x000fe2000bf05270 */
[----:B------:R-:W2:Y:S01]  /*5b10*/  I2F.RP R10, R0 ;  /* 0x00000000000a7306 */ /* 0x000ea20000209400 */
[----:B------:R-:W-:Y:S01]  /*5b20*/  UIADD3 UR6, UPT, UPT, UR6, 0x3080, URZ ;  /* 0x0000308006067890 */ /* 0x000fe2000fffe0ff */
[----:B------:R-:W-:-:S03]  /*5b30*/  VIADD R14, R7, UR18 ;  /* 0x00000012070e7c36 */ /* 0x000fc60008000000 */
[----:B------:R-:W4:Y:S08]  /*5b40*/  LDC R6, c[0x0][0x360] ;  /* 0x0000d800ff067b82 */ /* 0x000f300000000800 */
[----:B------:R-:W3:Y:S01]  /*5b50*/  LDC.64 R4, c[0x0][0x3a0] ;  /* 0x0000e800ff047b82 */ /* 0x000ee20000000a00 */
[----:B--2---:R-:W0:Y:S01]  /*5b60*/  MUFU.RCP R10, R10 ;  /* 0x0000000a000a7308 */ /* 0x004e220000001000 */
[----:B-1----:R-:W-:Y:S01]  /*5b70*/  ULEA UR6, UR7, UR6, 0x18 ;  /* 0x0000000607067291 */ /* 0x002fe2000f8ec0ff */
[----:B----4-:R-:W-:-:S02]  /*5b80*/  IMAD R12, R6, 0x3, R7 ;  /* 0x00000003060c7824 */ /* 0x010fc400078e0207 */
[----:B0-----:R-:W-:Y:S02]  /*5b90*/  VIADD R8, R10, 0xffffffe ;  /* 0x0ffffffe0a087836 */ /* 0x001fe40000000000 */
[----:B------:R-:W-:Y:S02]  /*5ba0*/  IMAD R10, R6, 0x2, R7 ;  /* 0x00000002060a7824 */ /* 0x000fe400078e0207 */
[----:B------:R0:W1:Y:S02]  /*5bb0*/  F2I.FTZ.U32.TRUNC.NTZ R9, R8 ;  /* 0x0000000800097305 */ /* 0x000064000021f000 */
[----:B0-----:R-:W-:Y:S02]  /*5bc0*/  IMAD.MOV.U32 R8, RZ, RZ, RZ ;  /* 0x000000ffff087224 */ /* 0x001fe400078e00ff */
[----:B-1----:R-:W-:-:S04]  /*5bd0*/  IMAD.MOV R11, RZ, RZ, -R9 ;  /* 0x000000ffff0b7224 */ /* 0x002fc800078e0a09 */
[----:B------:R-:W-:-:S04]  /*5be0*/  IMAD R11, R11, R0, RZ ;  /* 0x000000000b0b7224 */ /* 0x000fc800078e02ff */
[----:B------:R-:W-:Y:S01]  /*5bf0*/  IMAD.HI.U32 R8, R9, R11, R8 ;  /* 0x0000000b09087227 */ /* 0x000fe200078e0008 */
[----:B------:R-:W-:Y:S02]  /*5c00*/  LOP3.LUT R11, RZ, UR5, RZ, 0x33, !PT ;  /* 0x00000005ff0b7c12 */ /* 0x000fe4000f8e33ff */
[----:B---3--:R-:W-:-:S07]  /*5c10*/  LEA R9, R7, UR6, 0x2 ;  /* 0x0000000607097c11 */ /* 0x008fce000f8e10ff */
.L_x_39280:
[----:B------:R-:W-:Y:S02]  /*5c20*/  IABS R24, UR5 ;  /* 0x0000000500187c13 */ /* 0x000fe40008000000 */
[----:B------:R-:W-:Y:S02]  /*5c30*/  IABS R13, UR5 ;  /* 0x00000005000d7c13 */ /* 0x000fe40008000000 */
[----:B0-----:R-:W0:Y:S01]  /*5c40*/  I2F.RP R18, R24 ;  /* 0x0000001800127306 */ /* 0x001e220000209400 */
[----:B------:R-:W-:Y:S02]  /*5c50*/  IABS R15, R7 ;  /* 0x00000007000f7213 */ /* 0x000fe40000000000 */
[----:B------:R-:W-:Y:S01]  /*5c60*/  IMAD.MOV R22, RZ, RZ, -R13 ;  /* 0x000000ffff167224 */ /* 0x000fe200078e0a0d */
[----:B------:R-:W-:Y:S02]  /*5c70*/  IABS R21, R12 ;  /* 0x0000000c00157213 */ /* 0x000fe40000000000 */
[----:B------:R-:W-:Y:S01]  /*5c80*/  IMAD.HI.U32 R13, R8, R15, RZ ;  /* 0x0000000f080d7227 */ /* 0x000fe200078e00ff */
[----:B------:R-:W-:-:S03]  /*5c90*/  LOP3.LUT R23, R7, UR5, RZ, 0x3c, !PT ;  /* 0x0000000507177c12 */ /* 0x000fc6000f8e3cff */
[----:B------:R-:W-:Y:S01]  /*5ca0*/  IMAD R15, R13, R22, R15 ;  /* 0x000000160d0f7224 */ /* 0x000fe200078e020f */
[----:B------:R-:W-:Y:S02]  /*5cb0*/  ISETP.GE.AND P4, PT, R23, RZ, PT ;  /* 0x000000ff1700720c */ /* 0x000fe40003f86270 */
[----:B------:R-:W-:Y:S01]  /*5cc0*/  LOP3.LUT R23, RZ, UR5, RZ, 0x33, !PT ;  /* 0x00000005ff177c12 */ /* 0x000fe2000f8e33ff */
[----:B0-----:R-:W0:Y:S01]  /*5cd0*/  MUFU.RCP R18, R18 ;  /* 0x0000001200127308 */ /* 0x001e220000001000 */
[----:B------:R-:W-:-:S13]  /*5ce0*/  ISETP.GT.U32.AND P1, PT, R0, R15, PT ;  /* 0x0000000f0000720c */ /* 0x000fda0003f24070 */
[----:B------:R-:W-:Y:S02]  /*5cf0*/  @!P1 IMAD.IADD R15, R15, 0x1, -R24 ;  /* 0x000000010f0f9824 */ /* 0x000fe400078e0a18 */
[----:B------:R-:W-:Y:S02]  /*5d00*/  @!P1 VIADD R13, R13, 0x1 ;  /* 0x000000010d0d9836 */ /* 0x000fe40000000000 */
[----:B0-----:R-:W-:Y:S01]  /*5d10*/  VIADD R16, R18, 0xffffffe ;  /* 0x0ffffffe12107836 */ /* 0x001fe20000000000 */
[----:B------:R-:W-:Y:S02]  /*5d20*/  IABS R18, R14 ;  /* 0x0000000e00127213 */ /* 0x000fe40000000000 */
[----:B------:R-:W-:Y:S01]  /*5d30*/  ISETP.GE.U32.AND P3, PT, R15, R0, PT ;  /* 0x000000000f00720c */ /* 0x000fe20003f66070 */
[----:B------:R0:W1:Y:S02]  /*5d40*/  F2I.FTZ.U32.TRUNC.NTZ R17, R16 ;  /* 0x0000001000117305 */ /* 0x000064000021f000 */
[----:B0-----:R-:W-:-:S10]  /*5d50*/  IMAD.MOV.U32 R16, RZ, RZ, RZ ;  /* 0x000000ffff107224 */ /* 0x001fd400078e00ff */
[----:B------:R-:W-:Y:S02]  /*5d60*/  @P3 VIADD R13, R13, 0x1 ;  /* 0x000000010d0d3836 */ /* 0x000fe40000000000 */
[----:B-1----:R-:W-:Y:S02]  /*5d70*/  IMAD.MOV R19, RZ, RZ, -R17 ;  /* 0x000000ffff137224 */ /* 0x002fe400078e0a11 */
[----:B------:R-:W-:Y:S02]  /*5d80*/  @!P4 IMAD.MOV R13, RZ, RZ, -R13 ;  /* 0x000000ffff0dc224 */ /* 0x000fe400078e0a0d */
[----:B------:R-:W-:-:S04]  /*5d90*/  IMAD R19, R19, R24, RZ ;  /* 0x0000001813137224 */ /* 0x000fc800078e02ff */
[----:B------:R-:W-:Y:S01]  /*5da0*/  IMAD.HI.U32 R20, R17, R19, R16 ;  /* 0x0000001311147227 */ /* 0x000fe200078e0010 */
[----:B------:R-:W-:-:S03]  /*5db0*/  IABS R19, R10 ;  /* 0x0000000a00137213 */ /* 0x000fc60000000000 */
[----:B------:R-:W-:Y:S02]  /*5dc0*/  IMAD.MOV.U32 R17, RZ, RZ, R18 ;  /* 0x000000ffff117224 */ /* 0x000fe400078e0012 */
[----:B------:R-:W-:-:S04]  /*5dd0*/  IMAD.HI.U32 R18, R20, R19, RZ ;  /* 0x0000001314127227 */ /* 0x000fc800078e00ff */
[----:B------:R-:W-:-:S04]  /*5de0*/  IMAD.HI.U32 R16, R20, R17, RZ ;  /* 0x0000001114107227 */ /* 0x000fc800078e00ff */
[----:B------:R-:W-:Y:S02]  /*5df0*/  IMAD R17, R16, R22, R17 ;  /* 0x0000001610117224 */ /* 0x000fe400078e0211 */
[----:B------:R-:W-:-:S03]  /*5e00*/  IMAD.HI.U32 R20, R20, R21, RZ ;  /* 0x0000001514147227 */ /* 0x000fc600078e00ff */
[----:B------:R-:W-:Y:S01]  /*5e10*/  ISETP.GT.U32.AND P2, PT, R24, R17, PT ;  /* 0x000000111800720c */ /* 0x000fe20003f44070 */
[-C--:B------:R-:W-:Y:S02]  /*5e20*/  IMAD R15, R18, R22.reuse, R19 ;  /* 0x00000016120f7224 */ /* 0x080fe400078e0213 */
[----:B------:R-:W-:Y:S02]  /*5e30*/  IMAD R19, R20, R22, R21 ;  /* 0x0000001614137224 */ /* 0x000fe400078e0215 */
[----:B------:R-:W-:Y:S01]  /*5e40*/  IMAD R21, R6, 0xc, R9 ;  /* 0x0000000c06157824 */ /* 0x000fe200078e0209 */
[C---:B------:R-:W-:Y:S02]  /*5e50*/  ISETP.GT.U32.AND P5, PT, R24.reuse, R15, PT ;  /* 0x0000000f1800720c */ /* 0x040fe40003fa4070 */
[----:B------:R-:W-:Y:S02]  /*5e60*/  ISETP.GT.U32.AND P1, PT, R24, R19, PT ;  /* 0x000000131800720c */ /* 0x000fe40003f24070 */
[----:B------:R-:W-:Y:S03]  /*5e70*/  LDS R29, [R21] ;  /* 0x00000000151d7984 */ /* 0x000fe60000000800 */
[----:B------:R-:W-:-:S02]  /*5e80*/  @!P2 IMAD.IADD R17, R17, 0x1, -R24 ;  /* 0x000000011111a824 */ /* 0x000fc400078e0a18 */
[----:B------:R-:W-:-:S03]  /*5e90*/  @!P2 VIADD R16, R16, 0x1 ;  /* 0x000000011010a836 */ /* 0x000fc60000000000 */
[-C--:B------:R-:W-:Y:S01]  /*5ea0*/  ISETP.GE.U32.AND P6, PT, R17, R24.reuse, PT ;  /* 0x000000181100720c */ /* 0x080fe20003fc6070 */
[--C-:B------:R-:W-:Y:S01]  /*5eb0*/  @!P5 IMAD.IADD R15, R15, 0x1, -R24.reuse ;  /* 0x000000010f0fd824 */ /* 0x100fe200078e0a18 */
[----:B------:R-:W-:Y:S01]  /*5ec0*/  LOP3.LUT R17, R14, UR5, RZ, 0x3c, !PT ;  /* 0x000000050e117c12 */ /* 0x000fe2000f8e3cff */
[----:B------:R-:W-:Y:S02]  /*5ed0*/  @!P1 IMAD.IADD R19, R19, 0x1, -R24 ;  /* 0x0000000113139824 */ /* 0x000fe400078e0a18 */
[----:B------:R-:W-:Y:S01]  /*5ee0*/  @!P5 VIADD R18, R18, 0x1 ;  /* 0x000000011212d836 */ /* 0x000fe20000000000 */
[----:B------:R-:W-:Y:S01]  /*5ef0*/  ISETP.GE.AND P3, PT, R17, RZ, PT ;  /* 0x000000ff1100720c */ /* 0x000fe20003f66270 */
[----:B------:R-:W-:Y:S01]  /*5f00*/  @!P1 VIADD R20, R20, 0x1 ;  /* 0x0000000114149836 */ /* 0x000fe20000000000 */
[----:B------:R-:W-:Y:S02]  /*5f10*/  LOP3.LUT R17, R10, UR5, RZ, 0x3c, !PT ;  /* 0x000000050a117c12 */ /* 0x000fe4000f8e3cff */
[----:B------:R-:W-:-:S02]  /*5f20*/  ISETP.GE.U32.AND P4, PT, R15, R24, PT ;  /* 0x000000180f00720c */ /* 0x000fc40003f86070 */
[----:B------:R-:W-:Y:S01]  /*5f30*/  LOP3.LUT R15, R12, UR5, RZ, 0x3c, !PT ;  /* 0x000000050c0f7c12 */ /* 0x000fe2000f8e3cff */
[----:B------:R-:W-:Y:S01]  /*5f40*/  @P6 VIADD R16, R16, 0x1 ;  /* 0x0000000110106836 */ /* 0x000fe20000000000 */
[----:B------:R-:W-:Y:S01]  /*5f50*/  ISETP.GE.AND P2, PT, R17, RZ, PT ;  /* 0x000000ff1100720c */ /* 0x000fe20003f46270 */
[--C-:B------:R-:W-:Y:S01]  /*5f60*/  IMAD.IADD R17, R3, 0x1, R9.reuse ;  /* 0x0000000103117824 */ /* 0x100fe200078e0209 */
[----:B------:R-:W-:Y:S01]  /*5f70*/  ISETP.GE.U32.AND P6, PT, R19, R24, PT ;  /* 0x000000181300720c */ /* 0x000fe20003fc6070 */
[----:B------:R-:W-:Y:S01]  /*5f80*/  IMAD R19, R6, 0x8, R9 ;  /* 0x0000000806137824 */ /* 0x000fe200078e0209 */
[----:B------:R-:W-:Y:S01]  /*5f90*/  ISETP.GE.AND P5, PT, R15, RZ, PT ;  /* 0x000000ff0f00720c */ /* 0x000fe20003fa6270 */
[----:B------:R-:W-:Y:S01]  /*5fa0*/  @!P3 IMAD.MOV R16, RZ, RZ, -R16 ;  /* 0x000000ffff10b224 */ /* 0x000fe200078e0a10 */
[----:B------:R-:W0:Y:S01]  /*5fb0*/  LDS R15, [R9] ;  /* 0x00000000090f7984 */ /* 0x000e220000000800 */
[----:B------:R-:W-:Y:S02]  /*5fc0*/  ISETP.NE.AND P1, PT, RZ, UR5, PT ;  /* 0x00000005ff007c0c */ /* 0x000fe4000bf25270 */
[----:B------:R-:W-:Y:S01]  /*5fd0*/  @P4 VIADD R18, R18, 0x1 ;  /* 0x0000000112124836 */ /* 0x000fe20000000000 */
[----:B------:R1:W2:Y:S01]  /*5fe0*/  LDS R25, [R17] ;  /* 0x0000000011197984 */ /* 0x0002a20000000800 */
[----:B------:R-:W-:-:S02]  /*5ff0*/  SEL R13, R23, R13, !P1 ;  /* 0x0000000d170d7207 */ /* 0x000fc40004800000 */
[----:B------:R-:W-:Y:S01]  /*6000*/  @!P2 IMAD.MOV R18, RZ, RZ, -R18 ;  /* 0x000000ffff12a224 */ /* 0x000fe200078e0a12 */
[----:B------:R3:W4:Y:S01]  /*6010*/  LDS R27, [R19] ;  /* 0x00000000131b7984 */ /* 0x0007220000000800 */
[----:B------:R-:W-:Y:S02]  /*6020*/  @P6 VIADD R20, R20, 0x1 ;  /* 0x0000000114146836 */ /* 0x000fe40000000000 */
[----:B------:R-:W-:Y:S01]  /*6030*/  IMAD.MOV R22, RZ, RZ, -R13 ;  /* 0x000000ffff167224 */ /* 0x000fe200078e0a0d */
[C---:B-1----:R-:W-:Y:S01]  /*6040*/  SEL R17, R23.reuse, R16, !P1 ;  /* 0x0000001017117207 */ /* 0x042fe20004800000 */
[----:B------:R-:W-:Y:S02]  /*6050*/  @!P5 IMAD.MOV R20, RZ, RZ, -R20 ;  /* 0x000000ffff14d224 */ /* 0x000fe400078e0a14 */
[----:B------:R-:W-:Y:S01]  /*6060*/  IMAD R16, R2, R13, UR4 ;  /* 0x0000000402107e24 */ /* 0x000fe2000f8e020d */
[----:B---3--:R-:W-:Y:S01]  /*6070*/  SEL R19, R23, R18, !P1 ;  /* 0x0000001217137207 */ /* 0x008fe20004800000 */
[----:B------:R-:W-:Y:S01]  /*6080*/  IMAD.MOV R31, RZ, RZ, -R17 ;  /* 0x000000ffff1f7224 */ /* 0x000fe200078e0a11 */
[----:B------:R-:W-:Y:S01]  /*6090*/  SEL R23, R11, R20, !P0 ;  /* 0x000000140b177207 */ /* 0x000fe20004000000 */
[----:B------:R-:W-:Y:S01]  /*60a0*/  IMAD R13, R22, UR5, R7 ;  /* 0x00000005160d7c24 */ /* 0x000fe2000f8e0207 */
[----:B------:R-:W-:Y:S01]  /*60b0*/  IADD3 R7, PT, PT, R7, UR18, R6 ;  /* 0x0000001207077c10 */ /* 0x000fe2000fffe006 */
[----:B------:R-:W-:-:S02]  /*60c0*/  IMAD.MOV R33, RZ, RZ, -R19 ;  /* 0x000000ffff217224 */ /* 0x000fc400078e0a13 */
[----:B------:R-:W-:Y:S01]  /*60d0*/  IMAD.MOV R35, RZ, RZ, -R23 ;  /* 0x000000ffff237224 */ /* 0x000fe200078e0a17 */
[----:B------:R-:W-:Y:S01]  /*60e0*/  IADD3 R7, PT, PT, R7, UR18, R6 ;  /* 0x0000001207077c10 */ /* 0x000fe2000fffe006 */
[C---:B------:R-:W-:Y:S02]  /*60f0*/  IMAD R18, R2.reuse, R17, UR4 ;  /* 0x0000000402127e24 */ /* 0x040fe4000f8e0211 */
[----:B------:R-:W-:Y:S01]  /*6100*/  IMAD R17, R31, UR5, R14 ;  /* 0x000000051f117c24 */ /* 0x000fe2000f8e020e */
[----:B------:R-:W-:Y:S01]  /*6110*/  ISETP.GE.U32.AND P1, PT, R7, 0x200, PT ;  /* 0x000002000700780c */ /* 0x000fe20003f26070 */
[C---:B------:R-:W-:Y:S02]  /*6120*/  IMAD R21, R2.reuse, R19, UR4 ;  /* 0x0000000402157e24 */ /* 0x040fe4000f8e0213 */
[----:B------:R-:W-:Y:S02]  /*6130*/  IMAD R20, R33, UR5, R10 ;  /* 0x0000000521147c24 */ /* 0x000fe4000f8e020a */
[----:B------:R-:W-:-:S02]  /*6140*/  IMAD R23, R2, R23, UR4 ;  /* 0x0000000402177e24 */ /* 0x000fc4000f8e0217 */
[----:B------:R-:W-:Y:S02]  /*6150*/  IMAD R22, R35, UR5, R12 ;  /* 0x0000000523167c24 */ /* 0x000fe4000f8e020c */
[----:B------:R-:W-:Y:S02]  /*6160*/  IMAD.IADD R13, R13, 0x1, R16 ;  /* 0x000000010d0d7824 */ /* 0x000fe400078e0210 */
[----:B------:R-:W-:Y:S02]  /*6170*/  IMAD.IADD R19, R17, 0x1, R18 ;  /* 0x0000000111137824 */ /* 0x000fe400078e0212 */
[----:B------:R-:W-:Y:S02]  /*6180*/  IMAD.IADD R21, R20, 0x1, R21 ;  /* 0x0000000114157824 */ /* 0x000fe400078e0215 */
[----:B------:R-:W-:Y:S02]  /*6190*/  IMAD.IADD R23, R22, 0x1, R23 ;  /* 0x0000000116177824 */ /* 0x000fe400078e0217 */
[----:B------:R-:W-:-:S04]  /*61a0*/  IMAD.WIDE R16, R13, 0x4, R4 ;  /* 0x000000040d107825 */ /* 0x000fc800078e0204 */
[--C-:B------:R-:W-:Y:S01]  /*61b0*/  IMAD.WIDE R18, R19, 0x4, R4.reuse ;  /* 0x0000000413127825 */ /* 0x100fe200078e0204 */
[----:B0-----:R0:W-:Y:S03]  /*61c0*/  STG.E desc[UR16][R16.64], R15 ;  /* 0x0000000f10007986 */ /* 0x0011e6000c101910 */
[--C-:B------:R-:W-:Y:S01]  /*61d0*/  IMAD.WIDE R20, R21, 0x4, R4.reuse ;  /* 0x0000000415147825 */ /* 0x100fe200078e0204 */
[----:B--2---:R0:W-:Y:S03]  /*61e0*/  STG.E desc[UR16][R18.64], R25 ;  /* 0x0000001912007986 */ /* 0x0041e6000c101910 */
[----:B------:R-:W-:Y:S01]  /*61f0*/  IMAD.WIDE R22, R23, 0x4, R4 ;  /* 0x0000000417167825 */ /* 0x000fe200078e0204 */
[----:B----4-:R0:W-:Y:S03]  /*6200*/  STG.E desc[UR16][R20.64], R27 ;  /* 0x0000001b14007986 */ /* 0x0101e6000c101910 */
[----:B------:R-:W-:Y:S01]  /*6210*/  IMAD R9, R6, 0x10, R9 ;  /* 0x0000001006097824 */ /* 0x000fe200078e0209 */
[----:B------:R0:W-:Y:S01]  /*6220*/  STG.E desc[UR16][R22.64], R29 ;  /* 0x0000001d16007986 */ /* 0x0001e2000c101910 */
[----:B------:R-:W-:-:S02]  /*6230*/  IMAD.IADD R10, R3, 0x1, R10 ;  /* 0x00000001030a7824 */ /* 0x000fc400078e020a */
[C---:B------:R-:W-:Y:S02]  /*6240*/  IMAD.IADD R12, R3.reuse, 0x1, R12 ;  /* 0x00000001030c7824 */ /* 0x040fe400078e020c */
[----:B------:R-:W-:Y:S01]  /*6250*/  IMAD.IADD R14, R3, 0x1, R14 ;  /* 0x00000001030e7824 */ /* 0x000fe200078e020e */
[----:B------:R-:W-:Y:S06]  /*6260*/  @!P1 BRA `(.L_x_39280) ;  /* 0xfffffff8006c9947 */ /* 0x000fec000383ffff */
[----:B------:R-:W-:Y:S05]  /*6270*/  EXIT ;  /* 0x000000000000794d */ /* 0x000fea0003800000 */
        .weak           $__internal_179_$__cuda_sm20_div_u16
        .type           $__internal_179_$__cuda_sm20_div_u16,@function
        .size           $__internal_179_$__cuda_sm20_div_u16,(.L_x_58130 - $__internal_179_$__cuda_sm20_div_u16)
$__internal_179_$__cuda_sm20_div_u16:
        /* <DEDUP_REMOVED lines=17> */
[----:B------:R-:W-:Y:S06]  /*6390*/  RET.REL.NODEC R14 `(_Z9cuda_gemmIiLi256ELi1ELi1ELi1024ELi64ELi64ELi32ELi0ELi0EEviiiPT_S1_S1_ii) ;  /* 0xffffff9c0e187950 */ /* 0x000fec0003c3ffff */
.L_x_39281:
        /* <DEDUP_REMOVED lines=14> */
.L_x_58130:


//--------------------- .text._Z9cuda_gemmIiLi256ELi1ELi1ELi1024ELi32ELi32ELi32ELi1ELi1EEviiiPT_S1_S1_ii --------------------------
	.section	.text._Z9cuda_gemmIiLi256ELi1ELi1ELi1024ELi32ELi32ELi32ELi1ELi1EEviiiPT_S1_S1_ii,"ax",@progbits
	.align	128
        .global         _Z9cuda_gemmIiLi256ELi1ELi1ELi1024ELi32ELi32ELi32ELi1ELi1EEviiiPT_S1_S1_ii
        .type           _Z9cuda_gemmIiLi256ELi1ELi1ELi1024ELi32ELi32ELi32ELi1ELi1EEviiiPT_S1_S1_ii,@function
        .size           _Z9cuda_gemmIiLi256ELi1ELi1ELi1024ELi32ELi32ELi32ELi1ELi1EEviiiPT_S1_S1_ii,(.L_x_58131 - _Z9cuda_gemmIiLi256ELi1ELi1ELi1024ELi32ELi32ELi32ELi1ELi1EEviiiPT_S1_S1_ii)
        .other          _Z9cuda_gemmIiLi256ELi1ELi1ELi1024ELi32ELi32ELi32ELi1ELi1EEviiiPT_S1_S1_ii,@"STO_CUDA_ENTRY STV_DEFAULT"
_Z9cuda_gemmIiLi256ELi1ELi1ELi1024ELi32ELi32ELi32ELi1ELi1EEviiiPT_S1_S1_ii:
.text._Z9cuda_gemmIiLi256ELi1ELi1ELi1024ELi32ELi32ELi32ELi1ELi1EEviiiPT_S1_S1_ii:
[----:B------:R-:W-:Y:S01]  /*0000*/  LDC R1, c[0x0][0x37c] ;  /* 0x0000df00ff017b82 */ /* 0x000fe20000000800 */
[----:B------:R-:W0:Y:S07]  /*0010*/  S2R R18, SR_TID.X ;  /* 0x0000000000127919 */ /* 0x000e2e0000002100 */
[----:B------:R-:W1:Y:S01]  /*0020*/  LDC R17, c[0x0][0x360] ;  /* 0x0000d800ff117b82 */ /* 0x000e620000000800 */
[----:B------:R-:W-:Y:S02]  /*0030*/  MOV R6, 0x90 ;  /* 0x0000009000067802 */ /* 0x000fe40000000f00 */
[----:B-1----:R-:W-:Y:S01]  /*0040*/  LOP3.LUT R2, R17, 0xffff, RZ, 0xc0, !PT ;  /* 0x0000ffff11027812 */ /* 0x002fe200078ec0ff */
[----:B0-----:R-:W-:-:S05]  /*0050*/  IMAD.IADD R0, R18, 0x1, R17 ;  /* 0x0000000112007824 */ /* 0x001fca00078e0211 */
[----:B------:R-:W-:-:S04]  /*0060*/  LOP3.LUT R0, R0, 0x3ff, RZ, 0x3c, !PT ;  /* 0x000003ff00007812 */ /* 0x000fc800078e3cff */
[----:B------:R-:W-:-:S07]  /*0070*/  LOP3.LUT R0, R0, 0xffff, RZ, 0xc0, !PT ;  /* 0x0000ffff00007812 */ /* 0x000fce00078ec0ff */
[----:B------:R-:W-:Y:S05]  /*0080*/  CALL.REL.NOINC `($__internal_180_$__cuda_sm20_div_u16) ;  /* 0x0000001c00b07944 */ /* 0x000fea0003c00000 */
        /* <DEDUP_REMOVED lines=16> */
.L_x_39284:
[----:B01----:R-:W-:-:S06]  /*0190*/  IMAD.WIDE.U32 R4, R0, 0x4, R6 ;  /* 0x0000000400047825 */ /* 0x003fcc00078e0006 */
[----:B------:R-:W3:Y:S01]  /*01a0*/  LDG.E R4, desc[UR8][R4.64] ;  /* 0x0000000804047981 */ /* 0x000ee2000c1e1900 */
[----:B------:R-:W-:Y:S01]  /*01b0*/  LOP3.LUT R11, R0, 0x1f, RZ, 0xc0, !PT ;  /* 0x0000001f000b7812 */ /* 0x000fe200078ec0ff */
[----:B------:R-:W-:Y:S01]  /*01c0*/  VIADD R9, R9, 0x1 ;  /* 0x0000000109097836 */ /* 0x000fe20000000000 */
[--C-:B------:R-:W-:Y:S01]  /*01d0*/  SHF.R.U32.HI R10, RZ, 0x3, R0.reuse ;  /* 0x00000003ff0a7819 */ /* 0x100fe20000011600 */
[----:B------:R-:W-:Y:S02]  /*01e0*/  IMAD.IADD R0, R17, 0x1, R0 ;  /* 0x0000000111007824 */ /* 0x000fe400078e0200 */
[----:B------:R-:W-:Y:S01]  /*01f0*/  IMAD R11, R11, 0x84, R8 ;  /* 0x000000840b0b7824 */ /* 0x000fe200078e0208 */
[----:B------:R-:W-:-:S05]  /*0200*/  LOP3.LUT R10, R10, 0x1ffffffc, RZ, 0xc0, !PT ;  /* 0x1ffffffc0a0a7812 */ /* 0x000fca00078ec0ff */
[----:B------:R-:W-:Y:S01]  /*0210*/  IMAD.IADD R11, R11, 0x1, R10 ;  /* 0x000000010b0b7824 */ /* 0x000fe200078e020a */
[----:B------:R-:W-:-:S04]  /*0220*/  LOP3.LUT R10, R16, R9, RZ, 0x3c, !PT ;  /* 0x00000009100a7212 */ /* 0x000fc800078e3cff */
[----:B------:R-:W-:Y:S01]  /*0230*/  ISETP.NE.AND P0, PT, R10, 0x2, PT ;  /* 0x000000020a00780c */ /* 0x000fe20003f05270 */
[----:B---3--:R0:W-:-:S12]  /*0240*/  STS [R11], R4 ;  /* 0x000000040b007388 */ /* 0x0081d80000000800 */
[----:B------:R-:W-:Y:S05]  /*0250*/  @P0 BRA `(.L_x_39284) ;  /* 0xfffffffc00cc0947 */ /* 0x000fea000383ffff */
.L_x_39283:
[----:B------:R-:W-:Y:S05]  /*0260*/  BSYNC.RECONVERGENT B0 ;  /* 0x0000000000007941 */ /* 0x000fea0003800200 */
.L_x_39282:
[----:B------:R-:W-:Y:S01]  /*0270*/  BSSY.RECONVERGENT B0, `(.L_x_39285) ;  /* 0x000002f000007945 */ /* 0x000fe20003800200 */
[C---:B0-----:R-:W-:Y:S01]  /*0280*/  LEA R4, R17.reuse, R0, 0x1 ;  /* 0x0000000011047211 */ /* 0x041fe200078e08ff */
[----:B------:R-:W-:Y:S02]  /*0290*/  IMAD R5, R17, 0x3, R0 ;  /* 0x0000000311057824 */ /* 0x000fe400078e0200 */
[----:B------:R-:W-:-:S07]  /*02a0*/  IMAD.IADD R6, R0, 0x1, R17 ;  /* 0x0000000100067824 */ /* 0x000fce00078e0211 */
.L_x_39286:
[----:B--2---:R-:W-:-:S04]  /*02b0*/  IMAD.WIDE.U32 R20, R0, 0x4, R2 ;  /* 0x0000000400147825 */ /* 0x004fc800078e0002 */
[--C-:B------:R-:W-:Y:S01]  /*02c0*/  IMAD.WIDE.U32 R10, R6, 0x4, R2.reuse ;  /* 0x00000004060a7825 */ /* 0x100fe200078e0002 */
[----:B0-----:R-:W2:Y:S03]  /*02d0*/  LDG.E R7, desc[UR8][R20.64] ;  /* 0x0000000814077981 */ /* 0x001ea6000c1e1900 */
[--C-:B------:R-:W-:Y:S01]  /*02e0*/  IMAD.WIDE.U32 R12, R4, 0x4, R2.reuse ;  /* 0x00000004040c7825 */ /* 0x100fe200078e0002 */
[----:B------:R-:W3:Y:S03]  /*02f0*/  LDG.E R8, desc[UR8][R10.64] ;  /* 0x000000080a087981 */ /* 0x000ee6000c1e1900 */
[----:B------:R-:W-:Y:S01]  /*0300*/  IMAD.WIDE.U32 R14, R5, 0x4, R2 ;  /* 0x00000004050e7825 */ /* 0x000fe200078e0002 */
[----:B------:R0:W4:Y:S05]  /*0310*/  LDG.E R9, desc[UR8][R12.64] ;  /* 0x000000080c097981 */ /* 0x00012a000c1e1900 */
[----:B------:R-:W5:Y:S01]  /*0320*/  LDG.E R14, desc[UR8][R14.64] ;  /* 0x000000080e0e7981 */ /* 0x000f62000c1e1900 */
[----:B------:R-:W-:Y:S01]  /*0330*/  HFMA2 R27, -RZ, RZ, 0, 7.8678131103515625e-06 ;  /* 0x00000084ff1b7431 */ /* 0x000fe200000001ff */
[----:B------:R-:W-:Y:S01]  /*0340*/  LOP3.LUT R24, R0, 0x1f, RZ, 0xc0, !PT ;  /* 0x0000001f00187812 */ /* 0x000fe200078ec0ff */
[----:B------:R-:W-:Y:S01]  /*0350*/  IMAD.MOV.U32 R25, RZ, RZ, 0x84 ;  /* 0x00000084ff197424 */ /* 0x000fe200078e00ff */
[----:B------:R-:W-:-:S02]  /*0360*/  LOP3.LUT R19, R6, 0x1f, RZ, 0xc0, !PT ;  /* 0x0000001f06137812 */ /* 0x000fc400078ec0ff */
[----:B0-----:R-:W-:Y:S01]  /*0370*/  SHF.R.U32.HI R13, RZ, 0x3, R0 ;  /* 0x00000003ff0d7819 */ /* 0x001fe20000011600 */
[----:B------:R-:W-:Y:S01]  /*0380*/  IMAD.MOV.U32 R26, RZ, RZ, 0x84 ;  /* 0x00000084ff1a7424 */ /* 0x000fe200078e00ff */
[----:B------:R-:W-:Y:S02]  /*0390*/  LOP3.LUT R22, R4, 0x1f, RZ, 0xc0, !PT ;  /* 0x0000001f04167812 */ /* 0x000fe400078ec0ff */
[----:B------:R-:W-:Y:S01]  /*03a0*/  SHF.R.U32.HI R10, RZ, 0x3, R6 ;  /* 0x00000003ff0a7819 */ /* 0x000fe20000011606 */
[----:B------:R-:W-:Y:S01]  /*03b0*/  IMAD.MOV.U32 R20, RZ, RZ, 0x84 ;  /* 0x00000084ff147424 */ /* 0x000fe200078e00ff */
[----:B------:R-:W-:Y:S02]  /*03c0*/  LOP3.LUT R23, R5, 0x1f, RZ, 0xc0, !PT ;  /* 0x0000001f05177812 */ /* 0x000fe400078ec0ff */
[----:B------:R-:W-:Y:S02]  /*03d0*/  SHF.R.U32.HI R11, RZ, 0x3, R4 ;  /* 0x00000003ff0b7819 */ /* 0x000fe40000011604 */
[----:B------:R-:W-:Y:S01]  /*03e0*/  SHF.R.U32.HI R12, RZ, 0x3, R5 ;  /* 0x00000003ff0c7819 */ /* 0x000fe20000011605 */
[----:B------:R-:W-:Y:S01]  /*03f0*/  IMAD R24, R24, R25, UR10 ;  /* 0x0000000a18187e24 */ /* 0x000fe2000f8e0219 */
[----:B------:R-:W-:Y:S01]  /*0400*/  LOP3.LUT R13, R13, 0x1ffffffc, RZ, 0xc0, !PT ;  /* 0x1ffffffc0d0d7812 */ /* 0x000fe200078ec0ff */
[----:B------:R-:W-:Y:S01]  /*0410*/  IMAD R19, R19, R26, UR10 ;  /* 0x0000000a13137e24 */ /* 0x000fe2000f8e021a */
[----:B------:R-:W-:Y:S01]  /*0420*/  LOP3.LUT R10, R10, 0x1ffffffc, RZ, 0xc0, !PT ;  /* 0x1ffffffc0a0a7812 */ /* 0x000fe200078ec0ff */
[----:B------:R-:W-:Y:S01]  /*0430*/  IMAD R22, R22, R27, UR10 ;  /* 0x0000000a16167e24 */ /* 0x000fe2000f8e021b */
[----:B------:R-:W-:Y:S01]  /*0440*/  LOP3.LUT R11, R11, 0x1ffffffc, RZ, 0xc0, !PT ;  /* 0x1ffffffc0b0b7812 */ /* 0x000fe200078ec0ff */
[----:B------:R-:W-:Y:S01]  /*0450*/  IMAD R23, R23, R20, UR10 ;  /* 0x0000000a17177e24 */ /* 0x000fe2000f8e0214 */
[----:B------:R-:W-:Y:S01]  /*0460*/  LOP3.LUT R12, R12, 0x1ffffffc, RZ, 0xc0, !PT ;  /* 0x1ffffffc0c0c7812 */ /* 0x000fe200078ec0ff */
[----:B------:R-:W-:Y:S01]  /*0470*/  IMAD.IADD R24, R24, 0x1, R13 ;  /* 0x0000000118187824 */ /* 0x000fe200078e020d */
[----:B------:R-:W-:Y:S01]  /*0480*/  IADD3 R22, PT, PT, R22, R11, RZ ;  /* 0x0000000b16167210 */ /* 0x000fe20007ffe0ff */
[----:B------:R-:W-:-:S02]  /*0490*/  IMAD.IADD R19, R19, 0x1, R10 ;  /* 0x0000000113137824 */ /* 0x000fc400078e020a */
[----:B------:R-:W-:Y:S01]  /*04a0*/  IMAD.IADD R23, R23, 0x1, R12 ;  /* 0x0000000117177824 */ /* 0x000fe200078e020c */
[----:B------:R-:W-:-:S04]  /*04b0*/  IADD3 R0, PT, PT, R17, R0, R17 ;  /* 0x0000000011007210 */ /* 0x000fc80007ffe011 */
[----:B------:R-:W-:-:S04]  /*04c0*/  IADD3 R0, PT, PT, R17, R0, R17 ;  /* 0x0000000011007210 */ /* 0x000fc80007ffe011 */
[----:B------:R-:W-:Y:S01]  /*04d0*/  ISETP.GE.U32.AND P0, PT, R0, 0x400, PT ;  /* 0x000004000000780c */ /* 0x000fe20003f06070 */
[C---:B------:R-:W-:Y:S01]  /*04e0*/  IMAD R4, R17.reuse, 0x4, R4 ;  /* 0x0000000411047824 */ /* 0x040fe200078e0204 */
[C---:B------:R-:W-:Y:S01]  /*04f0*/  LEA R6, R17.reuse, R6, 0x2 ;  /* 0x0000000611067211 */ /* 0x040fe200078e10ff */
[----:B------:R-:W-:Y:S01]  /*0500*/  IMAD R5, R17, 0x4, R5 ;  /* 0x0000000411057824 */ /* 0x000fe200078e0205 */
[----:B--2---:R0:W-:Y:S04]  /*0510*/  STS [R24], R7 ;  /* 0x0000000718007388 */ /* 0x0041e80000000800 */
[----:B---3--:R0:W-:Y:S04]  /*0520*/  STS [R19], R8 ;  /* 0x0000000813007388 */ /* 0x0081e80000000800 */
[----:B----4-:R0:W-:Y:S04]  /*0530*/  STS [R22], R9 ;  /* 0x0000000916007388 */ /* 0x0101e80000000800 */
[----:B-----5:R0:W-:Y:S01]  /*0540*/  STS [R23], R14 ;  /* 0x0000000e17007388 */ /* 0x0201e20000000800 */
[----:B------:R-:W-:Y:S05]  /*0550*/  @!P0 BRA `(.L_x_39286) ;  /* 0xfffffffc00548947 */ /* 0x000fea000383ffff */
[----:B------:R-:W-:Y:S05]  /*0560*/  BSYNC.RECONVERGENT B0 ;  /* 0x0000000000007941 */ /* 0x000fea0003800200 */
.L_x_39285:
[----:B------:R-:W1:Y:S01]  /*0570*/  S2R R13, SR_CTAID.Y ;  /* 0x00000000000d7919 */ /* 0x000e620000002600 */
[----:B------:R-:W1:Y:S02]  /*0580*/  LDCU UR4, c[0x0][0x374] ;  /* 0x00006e80ff0477ac */ /* 0x000e640008000800 */
[----:B-1----:R-:W-:-:S13]  /*0590*/  ISETP.GE.U32.AND P0, PT, R13, UR4, PT ;  /* 0x000000040d007c0c */ /* 0x002fda000bf06070 */
[----:B------:R-:W-:Y:S05]  /*05a0*/  @P0 EXIT ;  /* 0x000000000000094d */ /* 0x000fea0003800000 */
[----:B------:R-:W1:Y:S01]  /*05b0*/  LDC.64 R2, c[0x0][0x390] ;  /* 0x0000e400ff027b82 */ /* 0x000e620000000a00 */
[C---:B------:R-:W-:Y:S01]  /*05c0*/  ISETP.NE.AND P0, PT, R16.reuse, 0x2, PT ;  /* 0x000000021000780c */ /* 0x040fe20003f05270 */
[----:B------:R-:W-:Y:S01]  /*05d0*/  BSSY.RECONVERGENT B0, `(.L_x_39287) ;  /* 0x0000013000007945 */ /* 0x000fe20003800200 */
[----:B------:R-:W-:Y:S01]  /*05e0*/  LOP3.LUT R0, R16, 0x2, RZ, 0x3c, !PT ;  /* 0x0000000210007812 */ /* 0x000fe200078e3cff */
[----:B0-----:R-:W-:-:S10]  /*05f0*/  IMAD.MOV.U32 R14, RZ, RZ, R18 ;  /* 0x000000ffff0e7224 */ /* 0x001fd400078e0012 */
[----:B------:R-:W-:Y:S05]  /*0600*/  @!P0 BRA `(.L_x_39288) ;  /* 0x00000000003c8947 */ /* 0x000fea0003800000 */
[----:B------:R-:W0:Y:S01]  /*0610*/  LDC.64 R4, c[0x0][0x390] ;  /* 0x0000e400ff047b82 */ /* 0x000e220000000a00 */
[----:B------:R-:W-:Y:S01]  /*0620*/  UIADD3 UR4, UPT, UPT, UR7, 0x1080, URZ ;  /* 0x0000108007047890 */ /* 0x000fe2000fffe0ff */
[--C-:B------:R-:W-:Y:S02]  /*0630*/  IMAD R7, R13, 0x400, R18.reuse ;  /* 0x000004000d077824 */ /* 0x100fe400078e0212 */
[----:B------:R-:W-:Y:S01]  /*0640*/  IMAD R14, R0, R17, R18 ;  /* 0x00000011000e7224 */ /* 0x000fe200078e0212 */
[----:B------:R-:W-:-:S06]  /*0650*/  ULEA UR4, UR5, UR4, 0x18 ;  /* 0x0000000405047291 */ /* 0x000fcc000f8ec0ff */
[----:B------:R-:W-:Y:S01]  /*0660*/  LEA R6, R18, UR4, 0x2 ;  /* 0x0000000412067c11 */ /* 0x000fe2000f8e10ff */
[----:B0-----:R-:W-:-:S04]  /*0670*/  IMAD.WIDE.U32 R4, R7, 0x4, R4 ;  /* 0x0000000407047825 */ /* 0x001fc800078e0004 */
[----:B------:R-:W-:-:S07]  /*0680*/  IMAD.MOV R7, RZ, RZ, -R0 ;  /* 0x000000ffff077224 */ /* 0x000fce00078e0a00 */
.L_x_39289:
[----:B------:R0:W2:Y:S01]  /*0690*/  LDG.E R9, desc[UR8][R4.64] ;  /* 0x0000000804097981 */ /* 0x0000a2000c1e1900 */
[----:B------:R-:W-:-:S04]  /*06a0*/  IADD3 R7, PT, PT, R7, 0x1, RZ ;  /* 0x0000000107077810 */ /* 0x000fc80007ffe0ff */
[----:B------:R-:W-:Y:S01]  /*06b0*/  ISETP.NE.AND P0, PT, R7, RZ, PT ;  /* 0x000000ff0700720c */ /* 0x000fe20003f05270 */
[C---:B0-----:R-:W-:Y:S01]  /*06c0*/  IMAD.WIDE.U32 R4, R17.reuse, 0x4, R4 ;  /* 0x0000000411047825 */ /* 0x041fe200078e0004 */
[----:B--2---:R0:W-:Y:S03]  /*06d0*/  STS [R6], R9 ;  /* 0x0000000906007388 */ /* 0x0041e60000000800 */
[----:B0-----:R-:W-:-:S08]  /*06e0*/  IMAD R6, R17, 0x4, R6 ;  /* 0x0000000411067824 */ /* 0x001fd000078e0206 */
[----:B------:R-:W-:Y:S05]  /*06f0*/  @P0 BRA `(.L_x_39289) ;  /* 0xfffffffc00e40947 */ /* 0x000fea000383ffff */
.L_x_39288:
[----:B------:R-:W-:Y:S05]  /*0700*/  BSYNC.RECONVERGENT B0 ;  /* 0x0000000000007941 */ /* 0x000fea0003800200 */
.L_x_39287:
[----:B------:R-:W-:Y:S01]  /*0710*/  UIADD3 UR4, UPT, UPT, UR7, 0x1080, URZ ;  /* 0x0000108007047890 */ /* 0x000fe2000fffe0ff */
[----:B------:R-:W-:Y:S01]  /*0720*/  BSSY.RECONVERGENT B0, `(.L_x_39290) ;  /* 0x000001c000007945 */ /* 0x000fe20003800200 */
[----:B------:R-:W-:Y:S01]  /*0730*/  SHF.R.U32.HI R12, RZ, 0x1, R18 ;  /* 0x00000001ff0c7819 */ /* 0x000fe20000011612 */
[----:B-1----:R-:W-:Y:S01]  /*0740*/  IMAD.WIDE.U32 R4, R17, 0x4, R2 ;  /* 0x0000000411047825 */ /* 0x002fe200078e0002 */
[----:B------:R-:W-:-:S03]  /*0750*/  ULEA UR6, UR5, UR4, 0x18 ;  /* 0x0000000405067291 */ /* 0x000fc6000f8ec0ff */
[----:B------:R-:W-:-:S03]  /*0760*/  IMAD.WIDE.U32 R6, R17, 0x8, R2 ;  /* 0x0000000811067825 */ /* 0x000fc600078e0002 */
[----:B------:R-:W-:Y:S01]  /*0770*/  LEA R26, R14, UR6, 0x2 ;  /* 0x000000060e1a7c11 */ /* 0x000fe2000f8e10ff */
[----:B------:R-:W-:-:S04]  /*0780*/  IMAD.WIDE.U32 R8, R17, 0xc, R2 ;  /* 0x0000000c11087825 */ /* 0x000fc800078e0002 */
[----:B------:R-:W-:-:S07]  /*0790*/  IMAD R13, R13, 0x400, R14 ;  /* 0x000004000d0d7824 */ /* 0x000fce00078e020e */
.L_x_39291:
[----:B------:R-:W-:-:S04]  /*07a0*/  IMAD.WIDE R24, R13, 0x4, R2 ;  /* 0x000000040d187825 */ /* 0x000fc800078e0202 */
[C---:B-1----:R-:W-:Y:S02]  /*07b0*/  IMAD.WIDE R20, R13.reuse, 0x4, R4 ;  /* 0x000000040d147825 */ /* 0x042fe400078e0204 */
[----:B------:R-:W2:Y:S02]  /*07c0*/  LDG.E R25, desc[UR8][R24.64] ;  /* 0x0000000818197981 */ /* 0x000ea4000c1e1900 */
[C---:B------:R-:W-:Y:S02]  /*07d0*/  IMAD.WIDE R22, R13.reuse, 0x4, R6 ;  /* 0x000000040d167825 */ /* 0x040fe400078e0206 */
[----:B------:R-:W3:Y:S02]  /*07e0*/  LDG.E R20, desc[UR8][R20.64] ;  /* 0x0000000814147981 */ /* 0x000ee4000c1e1900 */
[----:B------:R-:W-:Y:S02]  /*07f0*/  IMAD.WIDE R10, R13, 0x4, R8 ;  /* 0x000000040d0a7825 */ /* 0x000fe400078e0208 */
        /* <DEDUP_REMOVED lines=8> */
[----:B--2---:R0:W-:Y:S04]  /*0880*/  STS [R26], R25 ;  /* 0x000000191a007388 */ /* 0x0041e80000000800 */
[----:B---3--:R1:W-:Y:S04]  /*0890*/  STS [R15], R20 ;  /* 0x000000140f007388 */ /* 0x0083e80000000800 */
[----:B----4-:R1:W-:Y:S04]  /*08a0*/  STS [R19], R22 ;  /* 0x0000001613007388 */ /* 0x0103e80000000800 */
[----:B-----5:R1:W-:Y:S01]  /*08b0*/  STS [R27], R10 ;  /* 0x0000000a1b007388 */ /* 0x0203e20000000800 */
[----:B0-----:R-:W-:Y:S01]  /*08c0*/  IMAD R26, R17, 0x10, R26 ;  /* 0x00000010111a7824 */ /* 0x001fe200078e021a */
[----:B------:R-:W-:Y:S06]  /*08d0*/  @!P0 BRA `(.L_x_39291) ;  /* 0xfffffffc00b08947 */ /* 0x000fec000383ffff */
[----:B------:R-:W-:Y:S05]  /*08e0*/  BSYNC.RECONVERGENT B0 ;  /* 0x0000000000007941 */ /* 0x000fea0003800200 */
.L_x_39290:
[----:B------:R-:W-:Y:S01]  /*08f0*/  ISETP.NE.AND P0, PT, R16, 0x2, PT ;  /* 0x000000021000780c */ /* 0x000fe20003f05270 */
[----:B------:R-:W-:Y:S01]  /*0900*/  BSSY.RECONVERGENT B0, `(.L_x_39292) ;  /* 0x000000d000007945 */ /* 0x000fe20003800200 */
[----:B------:R-:W-:-:S11]  /*0910*/  MOV R2, R18 ;  /* 0x0000001200027202 */ /* 0x000fd60000000f00 */
[----:B------:R-:W-:Y:S05]  /*0920*/  @!P0 BRA `(.L_x_39293) ;  /* 0x0000000000288947 */ /* 0x000fea0003800000 */
[----:B------:R-:W-:Y:S01]  /*0930*/  UIADD3 UR4, UPT, UPT, UR7, 0x2080, URZ ;  /* 0x0000208007047890 */ /* 0x000fe2000fffe0ff */
[----:B------:R-:W-:Y:S02]  /*0940*/  IMAD R2, R0, R17, R18 ;  /* 0x0000001100027224 */ /* 0x000fe400078e0212 */
[----:B------:R-:W-:Y:S01]  /*0950*/  IMAD.MOV R3, RZ, RZ, -R0 ;  /* 0x000000ffff037224 */ /* 0x000fe200078e0a00 */
[----:B------:R-:W-:-:S06]  /*0960*/  ULEA UR4, UR5, UR4, 0x18 ;  /* 0x0000000405047291 */ /* 0x000fcc000f8ec0ff */
[----:B------:R-:W-:-:S07]  /*0970*/  LEA R0, R18, UR4, 0x2 ;  /* 0x0000000412007c11 */ /* 0x000fce000f8e10ff */
.L_x_39294:
[----:B------:R-:W-:Y:S01]  /*0980*/  VIADD R3, R3, 0x1 ;  /* 0x0000000103037836 */ /* 0x000fe20000000000 */
[----:B------:R0:W-:Y:S04]  /*0990*/  STS [R0], RZ ;  /* 0x000000ff00007388 */ /* 0x0001e80000000800 */
[----:B------:R-:W-:Y:S01]  /*09a0*/  ISETP.NE.AND P0, PT, R3, RZ, PT ;  /* 0x000000ff0300720c */ /* 0x000fe20003f05270 */
[----:B0-----:R-:W-:-:S12]  /*09b0*/  IMAD R0, R17, 0x4, R0 ;  /* 0x0000000411007824 */ /* 0x001fd800078e0200 */
[----:B------:R-:W-:Y:S05]  /*09c0*/  @P0 BRA `(.L_x_39294) ;  /* 0xfffffffc00ec0947 */ /* 0x000fea000383ffff */
.L_x_39293:
[----:B------:R-:W-:Y:S05]  /*09d0*/  BSYNC.RECONVERGENT B0 ;  /* 0x0000000000007941 */ /* 0x000fea0003800200 */
.L_x_39292:
[----:B------:R-:W-:Y:S01]  /*09e0*/  UIADD3 UR4, UPT, UPT, UR7, 0x2080, URZ ;  /* 0x0000208007047890 */ /* 0x000fe2000fffe0ff */
[----:B------:R-:W-:Y:S03]  /*09f0*/  BSSY.RECONVERGENT B0, `(.L_x_39295) ;  /* 0x000000e000007945 */ /* 0x000fe60003800200 */
[----:B------:R-:W-:-:S06]  /*0a00*/  ULEA UR4, UR5, UR4, 0x18 ;  /* 0x0000000405047291 */ /* 0x000fcc000f8ec0ff */
[----:B------:R-:W-:-:S07]  /*0a10*/  LEA R0, R2, UR4, 0x2 ;  /* 0x0000000402007c11 */ /* 0x000fce000f8e10ff */
.L_x_39296:
        /* <DEDUP_REMOVED lines=10> */
[----:B--2---:R-:W-:Y:S05]  /*0ac0*/  @!P0 BRA `(.L_x_39296) ;  /* 0xfffffffc00d48947 */ /* 0x004fea000383ffff */
[----:B------:R-:W-:Y:S05]  /*0ad0*/  BSYNC.RECONVERGENT B0 ;  /* 0x0000000000007941 */ /* 0x000fea0003800200 */
.L_x_39295:
[----:B------:R-:W-:Y:S01]  /*0ae0*/  SHF.L.U32 R21, R18, 0x4, RZ ;  /* 0x0000000412157819 */ /* 0x000fe200000006ff */
[----:B------:R-:W-:Y:S01]  /*0af0*/  BAR.SYNC.DEFER_BLOCKING 0x0 ;  /* 0x0000000000007b1d */ /* 0x000fe20000010000 */
[C---:B------:R-:W-:Y:S01]  /*0b00*/  IMAD.SHL.U32 R0, R12.reuse, 0x20, RZ ;  /* 0x000000200c007824 */ /* 0x040fe200078e00ff */
[C---:B------:R-:W-:Y:S01]  /*0b10*/  IADD3 R28, PT, PT, R12.reuse, 0x3, RZ ;  /* 0x000000030c1c7810 */ /* 0x040fe20007ffe0ff */
[C---:B-1----:R-:W-:Y:S01]  /*0b20*/  VIADD R20, R12.reuse, 0x1 ;  /* 0x000000010c147836 */ /* 0x042fe20000000000 */
[----:B------:R-:W-:Y:S01]  /*0b30*/  LOP3.LUT R21, R21, 0x10, RZ, 0xc0, !PT ;  /* 0x0000001015157812 */ /* 0x000fe200078ec0ff */
[C---:B------:R-:W-:Y:S01]  /*0b40*/  VIADD R26, R12.reuse, 0x5 ;  /* 0x000000050c1a7836 */ /* 0x040fe20000000000 */
[C---:B------:R-:W-:Y:S01]  /*0b50*/  IADD3 R14, PT, PT, R12.reuse, 0x7, RZ ;  /* 0x000000070c0e7810 */ /* 0x040fe20007ffe0ff */
[C---:B------:R-:W-:Y:S01]  /*0b60*/  VIADD R24, R12.reuse, 0xe ;  /* 0x0000000e0c187836 */ /* 0x040fe20000000000 */
[----:B------:R-:W-:Y:S01]  /*0b70*/  LOP3.LUT R19, R21, 0x3e0, R0, 0xf8, !PT ;  /* 0x000003e015137812 */ /* 0x000fe200078ef800 */
[C---:B------:R-:W-:Y:S01]  /*0b80*/  VIADD R22, R12.reuse, 0xffffffff ;  /* 0xffffffff0c167836 */ /* 0x040fe20000000000 */
[C---:B------:R-:W-:Y:S01]  /*0b90*/  LOP3.LUT R4, R12.reuse, 0xf, RZ, 0xc0, !PT ;  /* 0x0000000f0c047812 */ /* 0x040fe200078ec0ff */
[C---:B------:R-:W-:Y:S01]  /*0ba0*/  VIADD R8, R12.reuse, 0x4 ;  /* 0x000000040c087836 */ /* 0x040fe20000000000 */
[C---:B------:R-:W-:Y:S01]  /*0bb0*/  IADD3 R36, PT, PT, R12.reuse, 0xc, RZ ;  /* 0x0000000c0c247810 */ /* 0x040fe20007ffe0ff */
[----:B------:R-:W-:Y:S01]  /*0bc0*/  VIADD R6, R12, 0x2 ;  /* 0x000000020c067836 */ /* 0x000fe20000000000 */
[----:B------:R-:W-:Y:S01]  /*0bd0*/  LOP3.LUT R20, R20, 0xf, RZ, 0xc0, !PT ;  /* 0x0000000f14147812 */ /* 0x000fe200078ec0ff */
        /* <DEDUP_REMOVED lines=9> */
[----:B------:R-:W-:-:S02]  /*0c70*/  LOP3.LUT R11, R19, 0xf, R8, 0xf8, !PT ;  /* 0x0000000f130b7812 */ /* 0x000fc400078ef808 */
[C---:B------:R-:W-:Y:S02]  /*0c80*/  LOP3.LUT R15, R19.reuse, 0xf, R12, 0xf8, !PT ;  /* 0x0000000f130f7812 */ /* 0x040fe400078ef80c */
[C---:B------:R-:W-:Y:S02]  /*0c90*/  LOP3.LUT R13, R19.reuse, 0xf, R6, 0xf8, !PT ;  /* 0x0000000f130d7812 */ /* 0x040fe400078ef806 */
[C---:B------:R-:W-:Y:S02]  /*0ca0*/  LOP3.LUT R9, R19.reuse, 0xf, R10, 0xf8, !PT ;  /* 0x0000000f13097812 */ /* 0x040fe400078ef80a */
[C---:B------:R-:W-:Y:S02]  /*0cb0*/  LOP3.LUT R8, R19.reuse, 0xf, R14, 0xf8, !PT ;  /* 0x0000000f13087812 */ /* 0x040fe400078ef80e */
[C---:B------:R-:W-:Y:S02]  /*0cc0*/  LOP3.LUT R7, R19.reuse, 0x8, R4, 0xf6, !PT ;  /* 0x0000000813077812 */ /* 0x040fe400078ef604 */
[----:B------:R-:W-:-:S02]  /*0cd0*/  LOP3.LUT R6, R19, 0xf, R30, 0xf8, !PT ;  /* 0x0000000f13067812 */ /* 0x000fc400078ef81e */
[C---:B------:R-:W-:Y:S02]  /*0ce0*/  LOP3.LUT R5, R19.reuse, 0xf, R32, 0xf8, !PT ;  /* 0x0000000f13057812 */ /* 0x040fe400078ef820 */
[C---:B------:R-:W-:Y:S02]  /*0cf0*/  LOP3.LUT R4, R19.reuse, 0xf, R34, 0xf8, !PT ;  /* 0x0000000f13047812 */ /* 0x040fe400078ef822 */
[C---:B------:R-:W-:Y:S02]  /*0d00*/  LOP3.LUT R3, R19.reuse, 0xf, R36, 0xf8, !PT ;  /* 0x0000000f13037812 */ /* 0x040fe400078ef824 */
[C---:B------:R-:W-:Y:S02]  /*0d10*/  LOP3.LUT R2, R19.reuse, 0xf, R2, 0xf8, !PT ;  /* 0x0000000f13027812 */ /* 0x040fe400078ef802 */
[C---:B------:R-:W-:Y:S02]  /*0d20*/  LOP3.LUT R14, R19.reuse, R20, RZ, 0xfc, !PT ;  /* 0x00000014130e7212 */ /* 0x040fe400078efcff */
[----:B------:R-:W-:-:S02]  /*0d30*/  LOP3.LUT R12, R19, R28, RZ, 0xfc, !PT ;  /* 0x0000001c130c7212 */ /* 0x000fc400078efcff */
[C---:B------:R-:W-:Y:S02]  /*0d40*/  LOP3.LUT R10, R19.reuse, R26, RZ, 0xfc, !PT ;  /* 0x0000001a130a7212 */ /* 0x040fe400078efcff */
[C---:B------:R-:W-:Y:S02]  /*0d50*/  LOP3.LUT R0, R19.reuse, R24, RZ, 0xfc, !PT ;  /* 0x0000001813007212 */ /* 0x040fe400078efcff */
[----:B------:R-:W-:Y:S02]  /*0d60*/  LOP3.LUT R19, R19, R22, RZ, 0xfc, !PT ;  /* 0x0000001613137212 */ /* 0x000fe400078efcff */
[----:B------:R-:W-:Y:S02]  /*0d70*/  LEA R15, R15, UR6, 0x2 ;  /* 0x000000060f0f7c11 */ /* 0x000fe4000f8e10ff */
[----:B------:R-:W-:Y:S02]  /*0d80*/  LEA R14, R14, UR6, 0x2 ;  /* 0x000000060e0e7c11 */ /* 0x000fe4000f8e10ff */
[----:B------:R-:W-:-:S02]  /*0d90*/  LEA R13, R13, UR6, 0x2 ;  /* 0x000000060d0d7c11 */ /* 0x000fc4000f8e10ff */
[----:B------:R-:W-:Y:S01]  /*0da0*/  LEA R12, R12, UR6, 0x2 ;  /* 0x000000060c0c7c11 */ /* 0x000fe2000f8e10ff */
[----:B------:R-:W0:Y:S01]  /*0db0*/  LDS R15, [R15] ;  /* 0x000000000f0f7984 */ /* 0x000e220000000800 */
[----:B------:R-:W-:Y:S02]  /*0dc0*/  LEA R11, R11, UR6, 0x2 ;  /* 0x000000060b0b7c11 */ /* 0x000fe4000f8e10ff */
[----:B------:R-:W-:Y:S01]  /*0dd0*/  LEA R10, R10, UR6, 0x2 ;  /* 0x000000060a0a7c11 */ /* 0x000fe2000f8e10ff */
[----:B------:R-:W1:Y:S01]  /*0de0*/  LDS R14, [R14] ;  /* 0x000000000e0e7984 */ /* 0x000e620000000800 */
        /* <DEDUP_REMOVED lines=15> */
[-C--:B------:R-:W-:Y:S02]  /*0ee0*/  LOP3.LUT R20, R20, R21.reuse, RZ, 0xfc, !PT ;  /* 0x0000001514147212 */ /* 0x080fe400078efcff */
[-C--:B------:R-:W-:Y:S01]  /*0ef0*/  LOP3.LUT R28, R28, R21.reuse, RZ, 0xfc, !PT ;  /* 0x000000151c1c7212 */ /* 0x080fe200078efcff */
[----:B------:R-:W0:Y:S01]  /*0f00*/  LDS R8, [R8] ;  /* 0x0000000008087984 */ /* 0x000e220000000800 */
[-C--:B------:R-:W-:Y:S02]  /*0f10*/  LOP3.LUT R26, R26, R21.reuse, RZ, 0xfc, !PT ;  /* 0x000000151a1a7212 */ /* 0x080fe400078efcff */
[-C--:B------:R-:W-:Y:S01]  /*0f20*/  LOP3.LUT R24, R24, R21.reuse, RZ, 0xfc, !PT ;  /* 0x0000001518187212 */ /* 0x080fe200078efcff */
[----:B------:R-:W0:Y:S01]  /*0f30*/  LDS R7, [R7] ;  /* 0x0000000007077984 */ /* 0x000e220000000800 */
[----:B------:R-:W-:-:S02]  /*0f40*/  LOP3.LUT R23, R22, R21, RZ, 0xfc, !PT ;  /* 0x0000001516177212 */ /* 0x000fc400078efcff */
[----:B------:R-:W-:Y:S01]  /*0f50*/  SHF.R.U32.HI R30, RZ, 0x6, R18 ;  /* 0x00000006ff1e7819 */ /* 0x000fe20000011612 */
[----:B------:R-:W0:Y:S04]  /*0f60*/  LDS R6, [R6] ;  /* 0x0000000006067984 */ /* 0x000e280000000800 */
[----:B------:R-:W0:Y:S04]  /*0f70*/  LDS R5, [R5] ;  /* 0x0000000005057984 */ /* 0x000e280000000800 */
[----:B------:R-:W0:Y:S04]  /*0f80*/  LDS R4, [R4] ;  /* 0x0000000004047984 */ /* 0x000e280000000800 */
[----:B------:R-:W0:Y:S04]  /*0f90*/  LDS R3, [R3] ;  /* 0x0000000003037984 */ /* 0x000e280000000800 */
[----:B------:R-:W0:Y:S04]  /*0fa0*/  LDS R2, [R2] ;  /* 0x0000000002027984 */ /* 0x000e280000000800 */
[----:B------:R-:W0:Y:S04]  /*0fb0*/  LDS R0, [R0] ;  /* 0x0000000000007984 */ /* 0x000e280000000800 */
[----:B-1234-:R-:W0:Y:S02]  /*0fc0*/  LDS R19, [R19] ;  /* 0x0000000013137984 */ /* 0x01ee240000000800 */
.L_x_39298:
[C---:B------:R-:W-:Y:S01]  /*0fd0*/  SHF.L.U32 R21, R18.reuse, 0x2, RZ ;  /* 0x0000000212157819 */ /* 0x040fe200000006ff */
[----:B------:R-:W-:Y:S01]  /*0fe0*/  IMAD.SHL.U32 R27, R18, 0x10, RZ ;  /* 0x00000010121b7824 */ /* 0x000fe200078e00ff */
[----:B------:R-:W-:Y:S01]  /*0ff0*/  UMOV UR4, 0xffffffff ;  /* 0xffffffff00047882 */ /* 0x000fe20000000000 */
[----:B------:R-:W-:Y:S02]  /*1000*/  SHF.R.U32.HI R22, RZ, 0x1, R18 ;  /* 0x00000001ff167819 */ /* 0x000fe40000011612 */
[----:B------:R-:W-:Y:S02]  /*1010*/  LOP3.LUT R21, R21, 0x7c, RZ, 0xc0, !PT ;  /* 0x0000007c15157812 */ /* 0x000fe400078ec0ff */
[----:B------:R-:W-:-:S03]  /*1020*/  LOP3.LUT R34, R22, 0xf, RZ, 0xc0, !PT ;  /* 0x0000000f16227812 */ /* 0x000fc600078ec0ff */
[----:B------:R-:W-:-:S04]  /*1030*/  VIADD R21, R21, UR10 ;  /* 0x0000000a15157c36 */ /* 0x000fc80008000000 */
[----:B------:R-:W-:Y:S01]  /*1040*/  IMAD R25, R30, 0x84, R21 ;  /* 0x000000841e197824 */ /* 0x000fe200078e0215 */
[----:B------:R-:W-:-:S04]  /*1050*/  LOP3.LUT R21, R18, 0x1, RZ, 0xc0, !PT ;  /* 0x0000000112157812 */ /* 0x000fc800078ec0ff */
[----:B------:R-:W-:Y:S01]  /*1060*/  ISETP.NE.U32.AND P0, PT, R21, 0x1, PT ;  /* 0x000000011500780c */ /* 0x000fe20003f05070 */
[----:B------:R-:W1:Y:S01]  /*1070*/  LDS R25, [R25] ;  /* 0x0000000019197984 */ /* 0x000e620000000800 */
[----:B------:R-:W-:-:S04]  /*1080*/  LOP3.LUT R21, R27, 0x10, RZ, 0xc0, !PT ;  /* 0x000000101b157812 */ /* 0x000fc800078ec0ff */
[----:B------:R-:W-:Y:S01]  /*1090*/  LOP3.LUT R29, R21, 0xf, R22, 0xf8, !PT ;  /* 0x0000000f151d7812 */ /* 0x000fe200078ef816 */
[----:B------:R-:W-:Y:S06]  /*10a0*/  BRA.DIV UR4, `(.L_x_39297) ;  /* 0x0000000604e87947 */ /* 0x000fec000b800000 */
[C---:B------:R-:W-:Y:S01]  /*10b0*/  VIADD R32, R22.reuse, 0x2 ;  /* 0x0000000216207836 */ /* 0x040fe20000000000 */
[----:B-1----:R-:W0:Y:S04]  /*10c0*/  SHFL.IDX PT, R36, R25, R29, 0x1f ;  /* 0x00001f1d19247589 */ /* 0x002e2800000e0000 */
[----:B------:R-:W-:Y:S01]  /*10d0*/  LOP3.LUT R37, R21, 0xf, R32, 0xf8, !PT ;  /* 0x0000000f15257812 */ /* 0x000fe200078ef820 */
[----:B------:R-:W1:Y:S01]  /*10e0*/  SHFL.IDX PT, R35, R25, R20, 0x1f ;  /* 0x00001f1419237589 */ /* 0x000e6200000e0000 */
[----:B------:R-:W-:-:S03]  /*10f0*/  IADD3 R32, PT, PT, R22, 0x4, RZ ;  /* 0x0000000416207810 */ /* 0x000fc60007ffe0ff */
[----:B------:R-:W-:Y:S04]  /*1100*/  SHFL.IDX PT, R33, R25, R28, 0x1f ;  /* 0x00001f1c19217589 */ /* 0x000fe800000e0000 */
[----:B------:R-:W2:Y:S01]  /*1110*/  SHFL.IDX PT, R37, R25, R37, 0x1f ;  /* 0x00001f2519257589 */ /* 0x000ea200000e0000 */
[----:B0-----:R-:W-:-:S04]  /*1120*/  IMAD R31, R15, R36, RZ ;  /* 0x000000240f1f7224 */ /* 0x001fc800078e02ff */
[----:B-1----:R-:W-:Y:S01]  /*1130*/  IMAD R36, R14, R35, R31 ;  /* 0x000000230e247224 */ /* 0x002fe200078e021f */
[----:B------:R-:W-:Y:S01]  /*1140*/  LOP3.LUT R31, R21, 0xf, R32, 0xf8, !PT ;  /* 0x0000000f151f7812 */ /* 0x000fe200078ef820 */
[----:B------:R-:W-:-:S05]  /*1150*/  VIADD R32, R22, 0x6 ;  /* 0x0000000616207836 */ /* 0x000fca0000000000 */
[----:B------:R-:W0:Y:S01]  /*1160*/  SHFL.IDX PT, R31, R25, R31, 0x1f ;  /* 0x00001f1f191f7589 */ /* 0x000e2200000e0000 */
[----:B--2---:R-:W-:Y:S01]  /*1170*/  IMAD R36, R13, R37, R36 ;  /* 0x000000250d247224 */ /* 0x004fe200078e0224 */
[C---:B------:R-:W-:Y:S01]  /*1180*/  LOP3.LUT R29, R21.reuse, 0xf, R32, 0xf8, !PT ;  /* 0x0000000f151d7812 */ /* 0x040fe200078ef820 */
[----:B------:R-:W-:Y:S02]  /*1190*/  VIADD R32, R22, 0x7 ;  /* 0x0000000716207836 */ /* 0x000fe40000000000 */
[----:B------:R-:W-:Y:S02]  /*11a0*/  IMAD R36, R12, R33, R36 ;  /* 0x000000210c247224 */ /* 0x000fe400078e0224 */
[----:B------:R-:W1:Y:S01]  /*11b0*/  SHFL.IDX PT, R33, R25, R26, 0x1f ;  /* 0x00001f1a19217589 */ /* 0x000e6200000e0000 */
[----:B------:R-:W-:Y:S01]  /*11c0*/  LOP3.LUT R35, R21, 0xf, R32, 0xf8, !PT ;  /* 0x0000000f15237812 */ /* 0x000fe200078ef820 */
[----:B------:R-:W-:Y:S02]  /*11d0*/  VIADD R32, R22, 0x9 ;  /* 0x0000000916207836 */ /* 0x000fe40000000000 */
[----:B------:R-:W2:Y:S04]  /*11e0*/  SHFL.IDX PT, R37, R25, R29, 0x1f ;  /* 0x00001f1d19257589 */ /* 0x000ea800000e0000 */
[----:B------:R-:W3:Y:S01]  /*11f0*/  SHFL.IDX PT, R35, R25, R35, 0x1f ;  /* 0x00001f2319237589 */ /* 0x000ee200000e0000 */
[----:B0-----:R-:W-:-:S04]  /*1200*/  IMAD R31, R11, R31, R36 ;  /* 0x0000001f0b1f7224 */ /* 0x001fc800078e0224 */
[----:B-1----:R-:W-:Y:S01]  /*1210*/  IMAD R36, R10, R33, R31 ;  /* 0x000000210a247224 */ /* 0x002fe200078e021f */
[----:B------:R-:W-:-:S03]  /*1220*/  LOP3.LUT R31, R21, 0x8, R34, 0xf6, !PT ;  /* 0x00000008151f7812 */ /* 0x000fc600078ef622 */
[----:B--2---:R-:W-:Y:S01]  /*1230*/  IMAD R36, R9, R37, R36 ;  /* 0x0000002509247224 */ /* 0x004fe200078e0224 */
[C---:B------:R-:W-:Y:S02]  /*1240*/  LOP3.LUT R37, R21.reuse, 0xf, R32, 0xf8, !PT ;  /* 0x0000000f15257812 */ /* 0x040fe400078ef820 */
[----:B------:R-:W-:Y:S01]  /*1250*/  IADD3 R32, PT, PT, R22, 0xa, RZ ;  /* 0x0000000a16207810 */ /* 0x000fe20007ffe0ff */
[----:B------:R-:W0:Y:S01]  /*1260*/  SHFL.IDX PT, R31, R25, R31, 0x1f ;  /* 0x00001f1f191f7589 */ /* 0x000e2200000e0000 */
[----:B---3--:R-:W-:Y:S02]  /*1270*/  IMAD R34, R8, R35, R36 ;  /* 0x0000002308227224 */ /* 0x008fe400078e0224 */
[----:B------:R-:W-:Y:S01]  /*1280*/  LOP3.LUT R36, R21, 0xf, R32, 0xf8, !PT ;  /* 0x0000000f15247812 */ /* 0x000fe200078ef820 */
[----:B------:R-:W1:Y:S01]  /*1290*/  SHFL.IDX PT, R37, R25, R37, 0x1f ;  /* 0x00001f2519257589 */ /* 0x000e6200000e0000 */
[----:B------:R-:W-:-:S04]  /*12a0*/  VIADD R32, R22, 0xb ;  /* 0x0000000b16207836 */ /* 0x000fc80000000000 */
[----:B------:R-:W2:Y:S01]  /*12b0*/  SHFL.IDX PT, R36, R25, R36, 0x1f ;  /* 0x00001f2419247589 */ /* 0x000ea200000e0000 */
[----:B------:R-:W-:Y:S01]  /*12c0*/  LOP3.LUT R33, R21, 0xf, R32, 0xf8, !PT ;  /* 0x0000000f15217812 */ /* 0x000fe200078ef820 */
[C---:B------:R-:W-:Y:S02]  /*12d0*/  VIADD R32, R22.reuse, 0xc ;  /* 0x0000000c16207836 */ /* 0x040fe40000000000 */
[----:B------:R-:W-:-:S03]  /*12e0*/  VIADD R22, R22, 0xd ;  /* 0x0000000d16167836 */ /* 0x000fc60000000000 */
[C---:B------:R-:W-:Y:S01]  /*12f0*/  LOP3.LUT R35, R21.reuse, 0xf, R32, 0xf8, !PT ;  /* 0x0000000f15237812 */ /* 0x040fe200078ef820 */
[----:B------:R-:W3:Y:S01]  /*1300*/  SHFL.IDX PT, R33, R25, R33, 0x1f ;  /* 0x00001f2119217589 */ /* 0x000ee200000e0000 */
[----:B------:R-:W-:-:S04]  /*1310*/  LOP3.LUT R22, R21, 0xf, R22, 0xf8, !PT ;  /* 0x0000000f15167812 */ /* 0x000fc800078ef816 */
[----:B------:R-:W4:Y:S01]  /*1320*/  SHFL.IDX PT, R35, R25, R35, 0x1f ;  /* 0x00001f2319237589 */ /* 0x000f2200000e0000 */
[----:B0-----:R-:W-:-:S03]  /*1330*/  IMAD R31, R7, R31, R34 ;  /* 0x0000001f071f7224 */ /* 0x001fc600078e0222 */
[----:B------:R-:W0:Y:S01]  /*1340*/  SHFL.IDX PT, R21, R25, R22, 0x1f ;  /* 0x00001f1619157589 */ /* 0x000e2200000e0000 */
[----:B-1----:R-:W-:-:S03]  /*1350*/  IMAD R31, R6, R37, R31 ;  /* 0x00000025061f7224 */ /* 0x002fc600078e021f */
[----:B------:R-:W1:Y:S01]  /*1360*/  SHFL.IDX PT, R34, R25, R24, 0x1f ;  /* 0x00001f1819227589 */ /* 0x000e6200000e0000 */
[----:B--2---:R-:W-:-:S03]  /*1370*/  IMAD R36, R5, R36, R31 ;  /* 0x0000002405247224 */ /* 0x004fc600078e021f */
[----:B------:R2:W2:Y:S01]  /*1380*/  SHFL.IDX PT, R31, R25, R23, 0x1f ;  /* 0x00001f17191f7589 */ /* 0x0004a200000e0000 */
[----:B---3--:R-:W-:-:S04]  /*1390*/  IMAD R36, R4, R33, R36 ;  /* 0x0000002104247224 */ /* 0x008fc800078e0224 */
[----:B----4-:R-:W-:-:S04]  /*13a0*/  IMAD R36, R3, R35, R36 ;  /* 0x0000002303247224 */ /* 0x010fc800078e0224 */
[----:B0-----:R-:W-:-:S04]  /*13b0*/  IMAD R21, R2, R21, R36 ;  /* 0x0000001502157224 */ /* 0x001fc800078e0224 */
[----:B-1----:R-:W-:-:S07]  /*13c0*/  IMAD R34, R0, R34, R21 ;  /* 0x0000002200227224 */ /* 0x002fce00078e0215 */
.L_x_39319:
[----:B------:R-:W-:Y:S05]  /*13d0*/  WARPSYNC.ALL ;  /* 0x0000000000007948 */ /* 0x000fea0003800000 */
[----:B------:R-:W-:Y:S01]  /*13e0*/  VOTEU.ANY UP0, P0 ;  /* 0x0000000000ff7886 */ /* 0x000fe20000000100 */
[----:B--2---:R-:W-:Y:S01]  /*13f0*/  IMAD R31, R19, R31, R34 ;  /* 0x0000001f131f7224 */ /* 0x004fe200078e0222 */
[----:B------:R-:W-:-:S03]  /*1400*/  @P0 SHF.L.U32 R21, R18, 0x1, RZ ;  /* 0x0000000112150819 */ /* 0x000fc600000006ff */
[----:B------:R-:W0:Y:S01]  /*1410*/  @UP0 S2UR UR5, SR_CgaCtaId ;  /* 0x00000000000509c3 */ /* 0x000e220000008800 */
[----:B------:R-:W1:Y:S01]  /*1420*/  SHFL.DOWN PT, R22, R31, 0x1, 0x1e1f ;  /* 0x083e1f001f167f89 */ /* 0x000e6200000e0000 */
[----:B------:R-:W-:Y:S01]  /*1430*/  @UP0 UIADD3 UR4, UPT, UPT, UR7, 0x2080, URZ ;  /* 0x0000208007040890 */ /* 0x000fe2000fffe0ff */
[----:B------:R-:W-:-:S05]  /*1440*/  @P0 LOP3.LUT R21, R21, 0x7c, RZ, 0xc0, !PT ;  /* 0x0000007c15150812 */ /* 0x000fca00078ec0ff */
[----:B------:R-:W-:Y:S01]  /*1450*/  @P0 IMAD R21, R30, 0x80, R21 ;  /* 0x000000801e150824 */ /* 0x000fe200078e0215 */
[----:B------:R-:W-:Y:S01]  /*1460*/  LEA.HI R30, R17, R30, RZ, 0x1a ;  /* 0x0000001e111e7211 */ /* 0x000fe200078fd0ff */
[----:B0-----:R-:W-:Y:S01]  /*1470*/  @UP0 ULEA UR4, UR5, UR4, 0x18 ;  /* 0x0000000405040291 */ /* 0x001fe2000f8ec0ff */
[----:B-1----:R-:W-:-:S08]  /*1480*/  IMAD.IADD R22, R31, 0x1, R22 ;  /* 0x000000011f167824 */ /* 0x002fd000078e0216 */
[----:B------:R1:W-:Y:S01]  /*1490*/  @P0 STS [R21+UR4], R22 ;  /* 0x0000001615000988 */ /* 0x0003e20008000804 */
[----:B------:R-:W-:-:S13]  /*14a0*/  ISETP.GE.U32.AND P0, PT, R30, 0x20, PT ;  /* 0x000000201e00780c */ /* 0x000fda0003f06070 */
[----:B-1----:R-:W-:Y:S05]  /*14b0*/  @!P0 BRA `(.L_x_39298) ;  /* 0xfffffff800c48947 */ /* 0x002fea000383ffff */
[----:B------:R-:W0:Y:S01]  /*14c0*/  S2R R19, SR_CTAID.Y ;  /* 0x0000000000137919 */ /* 0x000e220000002600 */
[----:B------:R-:W-:Y:S01]  /*14d0*/  ISETP.NE.AND P0, PT, R16, 0x2, PT ;  /* 0x000000021000780c */ /* 0x000fe20003f05270 */
[----:B------:R-:W-:Y:S05]  /*14e0*/  WARPSYNC.ALL ;  /* 0x0000000000007948 */ /* 0x000fea0003800000 */
[----:B------:R-:W-:Y:S06]  /*14f0*/  BAR.SYNC.DEFER_BLOCKING 0x0 ;  /* 0x0000000000007b1d */ /* 0x000fec0000010000 */
[----:B------:R-:W-:Y:S04]  /*1500*/  BSSY.RECONVERGENT B0, `(.L_x_39299) ;  /* 0x0000014000007945 */ /* 0x000fe80003800200 */
[----:B------:R-:W-:Y:S05]  /*1510*/  @!P0 BRA `(.L_x_39300) ;  /* 0x0000000000488947 */ /* 0x000fea0003800000 */
[----:B------:R-:W1:Y:S01]  /*1520*/  S2UR UR5, SR_CgaCtaId ;  /* 0x00000000000579c3 */ /* 0x000e620000008800 */
[----:B------:R-:W-:Y:S01]  /*1530*/  UMOV UR4, 0x400 ;  /* 0x0000040000047882 */ /* 0x000fe20000000000 */
[----:B------:R-:W-:Y:S01]  /*1540*/  LOP3.LUT R16, R16, 0x2, RZ, 0x3c, !PT ;  /* 0x0000000210107812 */ /* 0x000fe200078e3cff */
[----:B------:R-:W-:Y:S01]  /*1550*/  UIADD3 UR4, UPT, UPT, UR4, 0x2080, URZ ;  /* 0x0000208004047890 */ /* 0x000fe2000fffe0ff */
[----:B0-----:R-:W-:Y:S02]  /*1560*/  IMAD R5, R19, 0x400, R18 ;  /* 0x0000040013057824 */ /* 0x001fe400078e0212 */
[----:B------:R-:W-:Y:S02]  /*1570*/  IADD3 R4, PT, PT, -R16, RZ, RZ ;  /* 0x000000ff10047210 */ /* 0x000fe40007ffe1ff */
[----:B------:R-:W0:Y:S01]  /*1580*/  LDC.64 R2, c[0x0][0x3a0] ;  /* 0x0000e800ff027b82 */ /* 0x000e220000000a00 */
[----:B-1----:R-:W-:-:S06]  /*1590*/  ULEA UR4, UR5, UR4, 0x18 ;  /* 0x0000000405047291 */ /* 0x002fcc000f8ec0ff */
[----:B------:R-:W-:Y:S01]  /*15a0*/  LEA R0, R18, UR4, 0x2 ;  /* 0x0000000412007c11 */ /* 0x000fe2000f8e10ff */
[----:B------:R-:W-:Y:S02]  /*15b0*/  IMAD R18, R16, R17, R18 ;  /* 0x0000001110127224 */ /* 0x000fe400078e0212 */
[----:B0-----:R-:W-:-:S07]  /*15c0*/  IMAD.WIDE.U32 R2, R5, 0x4, R2 ;  /* 0x0000000405027825 */ /* 0x001fce00078e0002 */
.L_x_39301:
[----:B------:R0:W1:Y:S01]  /*15d0*/  LDS R5, [R0] ;  /* 0x0000000000057984 */ /* 0x0000620000000800 */
[----:B------:R-:W-:-:S05]  /*15e0*/  VIADD R4, R4, 0x1 ;  /* 0x0000000104047836 */ /* 0x000fca0000000000 */
[----:B------:R-:W-:Y:S01]  /*15f0*/  ISETP.NE.AND P0, PT, R4, RZ, PT ;  /* 0x000000ff0400720c */ /* 0x000fe20003f05270 */
[C---:B0-----:R-:W-:Y:S01]  /*1600*/  IMAD R0, R17.reuse, 0x4, R0 ;  /* 0x0000000411007824 */ /* 0x041fe200078e0200 */
[----:B-1----:R0:W-:Y:S02]  /*1610*/  STG.E desc[UR8][R2.64], R5 ;  /* 0x0000000502007986 */ /* 0x0021e4000c101908 */
[----:B0-----:R-:W-:-:S09]  /*1620*/  IMAD.WIDE.U32 R2, R17, 0x4, R2 ;  /* 0x0000000411027825 */ /* 0x001fd200078e0002 */
[----:B------:R-:W-:Y:S05]  /*1630*/  @P0 BRA `(.L_x_39301) ;  /* 0xfffffffc00e40947 */ /* 0x000fea000383ffff */
.L_x_39300:
[----:B------:R-:W-:Y:S05]  /*1640*/  BSYNC.RECONVERGENT B0 ;  /* 0x0000000000007941 */ /* 0x000fea0003800200 */
.L_x_39299:
[----:B------:R-:W1:Y:S01]  /*1650*/  S2UR UR5, SR_CgaCtaId ;  /* 0x00000000000579c3 */ /* 0x000e620000008800 */
[----:B------:R-:W-:Y:S01]  /*1660*/  UMOV UR4, 0x400 ;  /* 0x0000040000047882 */ /* 0x000fe20000000000 */
[----:B0-----:R-:W-:Y:S01]  /*1670*/  IMAD R19, R19, 0x400, R18 ;  /* 0x0000040013137824 */ /* 0x001fe200078e0212 */
[----:B------:R-:W-:-:S05]  /*1680*/  UIADD3 UR4, UPT, UPT, UR4, 0x2080, URZ ;  /* 0x0000208004047890 */ /* 0x000fca000fffe0ff */
[----:B------:R-:W0:Y:S08]  /*1690*/  LDC.64 R2, c[0x0][0x3a0] ;  /* 0x0000e800ff027b82 */ /* 0x000e300000000a00 */
[----:B------:R-:W2:Y:S01]  /*16a0*/  LDC R31, c[0x0][0x360] ;  /* 0x0000d800ff1f7b82 */ /* 0x000ea20000000800 */
[----:B-1----:R-:W-:-:S06]  /*16b0*/  ULEA UR4, UR5, UR4, 0x18 ;  /* 0x0000000405047291 */ /* 0x002fcc000f8ec0ff */
[----:B------:R-:W-:Y:S01]  /*16c0*/  LEA R0, R18, UR4, 0x2 ;  /* 0x0000000412007c11 */ /* 0x000fe2000f8e10ff */
[----:B0-----:R-:W-:-:S04]  /*16d0*/  IMAD.WIDE.U32 R4, R17, 0x4, R2 ;  /* 0x0000000411047825 */ /* 0x001fc800078e0002 */
[----:B------:R-:W-:-:S04]  /*16e0*/  IMAD.WIDE.U32 R6, R17, 0x8, R2 ;  /* 0x0000000811067825 */ /* 0x000fc800078e0002 */
[----:B--2---:R-:W-:-:S07]  /*16f0*/  IMAD.WIDE.U32 R8, R17, 0xc, R2 ;  /* 0x0000000c11087825 */ /* 0x004fce00078e0002 */
.L_x_39302:
[-C--:B------:R-:W-:Y:S01]  /*1700*/  LEA R16, R17, R0.reuse, 0x2 ;  /* 0x0000000011107211 */ /* 0x080fe200078e10ff */
[C-C-:B------:R-:W-:Y:S01]  /*1710*/  IMAD R22, R31.reuse, 0x8, R0.reuse ;  /* 0x000000081f167824 */ /* 0x140fe200078e0200 */
[----:B-1----:R0:W1:Y:S01]  /*1720*/  LDS R23, [R0] ;  /* 0x0000000000177984 */ /* 0x0020620000000800 */
[----:B------:R-:W-:Y:S02]  /*1730*/  IMAD R24, R31, 0xc, R0 ;  /* 0x0000000c1f187824 */ /* 0x000fe400078e0200 */
[C---:B------:R-:W-:Y:S01]  /*1740*/  IMAD.WIDE R20, R19.reuse, 0x4, R2 ;  /* 0x0000000413147825 */ /* 0x040fe200078e0202 */
[----:B------:R-:W2:Y:S03]  /*1750*/  LDS R25, [R16] ;  /* 0x0000000010197984 */ /* 0x000ea60000000800 */
[----:B------:R-:W-:Y:S01]  /*1760*/  IMAD.WIDE R10, R19, 0x4, R4 ;  /* 0x00000004130a7825 */ /* 0x000fe200078e0204 */
[----:B------:R-:W3:Y:S01]  /*1770*/  LDS R27, [R22] ;  /* 0x00000000161b7984 */ /* 0x000ee20000000800 */
[----:B0-----:R-:W-:-:S02]  /*1780*/  LEA R0, R31, R0, 0x4 ;  /* 0x000000001f007211 */ /* 0x001fc400078e20ff */
[C---:B------:R-:W-:Y:S01]  /*1790*/  IMAD.WIDE R12, R19.reuse, 0x4, R6 ;  /* 0x00000004130c7825 */ /* 0x040fe200078e0206 */
[----:B------:R-:W0:Y:S03]  /*17a0*/  LDS R29, [R24] ;  /* 0x00000000181d7984 */ /* 0x000e260000000800 */
[----:B------:R-:W-:-:S04]  /*17b0*/  IMAD.WIDE R14, R19, 0x4, R8 ;  /* 0x00000004130e7825 */ /* 0x000fc800078e0208 */
[C---:B------:R-:W-:Y:S02]  /*17c0*/  IMAD R18, R17.reuse, 0x4, R18 ;  /* 0x0000000411127824 */ /* 0x040fe400078e0212 */
[----:B------:R-:W-:-:S03]  /*17d0*/  IMAD R19, R17, 0x4, R19 ;  /* 0x0000000411137824 */ /* 0x000fc600078e0213 */
[----:B------:R-:W-:Y:S01]  /*17e0*/  ISETP.GE.U32.AND P0, PT, R18, 0x400, PT ;  /* 0x000004001200780c */ /* 0x000fe20003f06070 */
[----:B-1----:R1:W-:Y:S04]  /*17f0*/  STG.E desc[UR8][R20.64], R23 ;  /* 0x0000001714007986 */ /* 0x0023e8000c101908 */
[----:B--2---:R1:W-:Y:S04]  /*1800*/  STG.E desc[UR8][R10.64], R25 ;  /* 0x000000190a007986 */ /* 0x0043e8000c101908 */
[----:B---3--:R1:W-:Y:S04]  /*1810*/  STG.E desc[UR8][R12.64], R27 ;  /* 0x0000001b0c007986 */ /* 0x0083e8000c101908 */
[----:B0-----:R1:W-:Y:S01]  /*1820*/  STG.E desc[UR8][R14.64], R29 ;  /* 0x0000001d0e007986 */ /* 0x0013e2000c101908 */
[----:B------:R-:W-:Y:S05]  /*1830*/  @!P0 BRA `(.L_x_39302) ;  /* 0xfffffffc00b08947 */ /* 0x000fea000383ffff */
[----:B------:R-:W-:Y:S05]  /*1840*/  EXIT ;  /* 0x000000000000794d */ /* 0x000fea0003800000 */
.L_x_39297:
[----:B------:R-:W-:Y:S02]  /*1850*/  IMAD.MOV.U32 R32, RZ, RZ, 0x1f ;  /* 0x0000001fff207424 */ /* 0x000fe400078e00ff */
[----:B------:R-:W-:Y:S02]  /*1860*/  IMAD.MOV.U32 R27, RZ, RZ, -0x1 ;  /* 0xffffffffff1b7424 */ /* 0x000fe400078e00ff */
[----:B------:R-:W-:-:S07]  /*1870*/  VIADD R37, R22, 0x2 ;  /* 0x0000000216257836 */ /* 0x000fce0000000000 */
[----:B01----:R-:W-:Y:S05]  /*1880*/  WARPSYNC.COLLECTIVE R27, `(.L_x_39303) ;  /* 0x000000001b087348 */ /* 0x003fea0003c00000 */
[----:B-1----:R1:W2:Y:S02]  /*1890*/  SHFL.IDX P1, R33, R25, R29, R32 ;  /* 0x0000001d19217389 */ /* 0x0022a40000020020 */
[----:B012---:R-:W-:Y:S05]  /*18a0*/  ENDCOLLECTIVE ;  /* 0x000000000000791b */ /* 0x007fea0003800000 */
.L_x_39303:
[----:B------:R-:W-:Y:S02]  /*18b0*/  LOP3.LUT R37, R21, 0xf, R37, 0xf8, !PT ;  /* 0x0000000f15257812 */ /* 0x000fe400078ef825 */
[----:B------:R-:W-:Y:S01]  /*18c0*/  MOV R29, R20 ;  /* 0x00000014001d7202 */ /* 0x000fe20000000f00 */
[----:B------:R-:W-:-:S07]  /*18d0*/  IMAD.MOV.U32 R36, RZ, RZ, R33 ;  /* 0x000000ffff247224 */ /* 0x000fce00078e0021 */
[----:B------:R-:W-:Y:S05]  /*18e0*/  WARPSYNC.COLLECTIVE R27, `(.L_x_39304) ;  /* 0x000000001b087348 */ /* 0x000fea0003c00000 */
[----:B------:R0:W1:Y:S02]  /*18f0*/  SHFL.IDX P1, R33, R25, R29, R32 ;  /* 0x0000001d19217389 */ /* 0x0000640000020020 */
[----:B01----:R-:W-:Y:S05]  /*1900*/  ENDCOLLECTIVE ;  /* 0x000000000000791b */ /* 0x003fea0003800000 */
.L_x_39304:
[----:B------:R-:W-:Y:S02]  /*1910*/  IMAD R31, R15, R36, RZ ;  /* 0x000000240f1f7224 */ /* 0x000fe400078e02ff */
[----:B------:R-:W-:Y:S02]  /*1920*/  IMAD.MOV.U32 R29, RZ, RZ, R37 ;  /* 0x000000ffff1d7224 */ /* 0x000fe400078e0025 */
[----:B------:R-:W-:-:S07]  /*1930*/  IMAD.MOV.U32 R35, RZ, RZ, R33 ;  /* 0x000000ffff237224 */ /* 0x000fce00078e0021 */
[----:B------:R-:W-:Y:S05]  /*1940*/  WARPSYNC.COLLECTIVE R27, `(.L_x_39305) ;  /* 0x000000001b087348 */ /* 0x000fea0003c00000 */
[----:B------:R0:W1:Y:S02]  /*1950*/  SHFL.IDX P1, R33, R25, R29, R32 ;  /* 0x0000001d19217389 */ /* 0x0000640000020020 */
[----:B01----:R-:W-:Y:S05]  /*1960*/  ENDCOLLECTIVE ;  /* 0x000000000000791b */ /* 0x003fea0003800000 */
.L_x_39305:
[----:B------:R-:W-:Y:S02]  /*1970*/  IMAD R36, R14, R35, R31 ;  /* 0x000000230e247224 */ /* 0x000fe400078e021f */
[C---:B------:R-:W-:Y:S02]  /*1980*/  VIADD R31, R22.reuse, 0x4 ;  /* 0x00000004161f7836 */ /* 0x040fe40000000000 */
[----:B------:R-:W-:-:S03]  /*1990*/  VIADD R35, R22, 0x7 ;  /* 0x0000000716237836 */ /* 0x000fc60000000000 */
[C---:B------:R-:W-:Y:S02]  /*19a0*/  LOP3.LUT R31, R21.reuse, 0xf, R31, 0xf8, !PT ;  /* 0x0000000f151f7812 */ /* 0x040fe400078ef81f */
[----:B------:R-:W-:Y:S01]  /*19b0*/  LOP3.LUT R35, R21, 0xf, R35, 0xf8, !PT ;  /* 0x0000000f15237812 */ /* 0x000fe200078ef823 */
[----:B------:R-:W-:Y:S01]  /*19c0*/  IMAD.MOV.U32 R29, RZ, RZ, R28 ;  /* 0x000000ffff1d7224 */ /* 0x000fe200078e001c */
[----:B------:R-:W-:-:S07]  /*19d0*/  MOV R37, R33 ;  /* 0x0000002100257202 */ /* 0x000fce0000000f00 */
[----:B------:R-:W-:Y:S05]  /*19e0*/  WARPSYNC.COLLECTIVE R27, `(.L_x_39306) ;  /* 0x000000001b087348 */ /* 0x000fea0003c00000 */
[----:B------:R0:W1:Y:S02]  /*19f0*/  SHFL.IDX P1, R33, R25, R29, R32 ;  /* 0x0000001d19217389 */ /* 0x0000640000020020 */
[----:B01----:R-:W-:Y:S05]  /*1a00*/  ENDCOLLECTIVE ;  /* 0x000000000000791b */ /* 0x003fea0003800000 */
.L_x_39306:
[----:B------:R-:W-:Y:S02]  /*1a10*/  IMAD R36, R13, R37, R36 ;  /* 0x000000250d247224 */ /* 0x000fe400078e0224 */
[----:B------:R-:W-:Y:S02]  /*1a20*/  IMAD.MOV.U32 R29, RZ, RZ, R31 ;  /* 0x000000ffff1d7224 */ /* 0x000fe400078e001f */
[----:B------:R-:W-:-:S07]  /*1a30*/  IMAD R36, R12, R33, R36 ;  /* 0x000000210c247224 */ /* 0x000fce00078e0224 */
[----:B------:R-:W-:Y:S05]  /*1a40*/  WARPSYNC.COLLECTIVE R27, `(.L_x_39307) ;  /* 0x000000001b087348 */ /* 0x000fea0003c00000 */
[----:B------:R0:W1:Y:S02]  /*1a50*/  SHFL.IDX P1, R33, R25, R29, R32 ;  /* 0x0000001d19217389 */ /* 0x0000640000020020 */
[----:B01----:R-:W-:Y:S05]  /*1a60*/  ENDCOLLECTIVE ;  /* 0x000000000000791b */ /* 0x003fea0003800000 */
.L_x_39307:
[----:B------:R-:W-:Y:S01]  /*1a70*/  IMAD.MOV.U32 R29, RZ, RZ, R26 ;  /* 0x000000ffff1d7224 */ /* 0x000fe200078e001a */
[----:B------:R-:W-:-:S07]  /*1a80*/  MOV R31, R33 ;  /* 0x00000021001f7202 */ /* 0x000fce0000000f00 */
[----:B------:R-:W-:Y:S05]  /*1a90*/  WARPSYNC.COLLECTIVE R27, `(.L_x_39308) ;  /* 0x000000001b087348 */ /* 0x000fea0003c00000 */
[----:B------:R0:W1:Y:S02]  /*1aa0*/  SHFL.IDX P1, R33, R25, R29, R32 ;  /* 0x0000001d19217389 */ /* 0x0000640000020020 */
[----:B01----:R-:W-:Y:S05]  /*1ab0*/  ENDCOLLECTIVE ;  /* 0x000000000000791b */ /* 0x003fea0003800000 */
.L_x_39308:
[----:B------:R-:W-:-:S04]  /*1ac0*/  IMAD R31, R11, R31, R36 ;  /* 0x0000001f0b1f7224 */ /* 0x000fc800078e0224 */
[----:B------:R-:W-:Y:S02]  /*1ad0*/  IMAD R36, R10, R33, R31 ;  /* 0x000000210a247224 */ /* 0x000fe400078e021f */
[----:B------:R-:W-:-:S05]  /*1ae0*/  VIADD R31, R22, 0x6 ;  /* 0x00000006161f7836 */ /* 0x000fca0000000000 */
[C---:B------:R-:W-:Y:S02]  /*1af0*/  LOP3.LUT R29, R21.reuse, 0xf, R31, 0xf8, !PT ;  /* 0x0000000f151d7812 */ /* 0x040fe400078ef81f */
[----:B------:R-:W-:-:S07]  /*1b00*/  LOP3.LUT R31, R21, 0x8, R34, 0xf6, !PT ;  /* 0x00000008151f7812 */ /* 0x000fce00078ef622 */
[----:B------:R-:W-:Y:S05]  /*1b10*/  WARPSYNC.COLLECTIVE R27, `(.L_x_39309) ;  /* 0x000000001b087348 */ /* 0x000fea0003c00000 */
[----:B------:R0:W1:Y:S02]  /*1b20*/  SHFL.IDX P1, R33, R25, R29, R32 ;  /* 0x0000001d19217389 */ /* 0x0000640000020020 */
[----:B01----:R-:W-:Y:S05]  /*1b30*/  ENDCOLLECTIVE ;  /* 0x000000000000791b */ /* 0x003fea0003800000 */
.L_x_39309:
[----:B------:R-:W-:Y:S01]  /*1b40*/  IMAD.MOV.U32 R29, RZ, RZ, R35 ;  /* 0x000000ffff1d7224 */ /* 0x000fe200078e0023 */
[----:B------:R-:W-:-:S07]  /*1b50*/  MOV R37, R33 ;  /* 0x0000002100257202 */ /* 0x000fce0000000f00 */
[----:B------:R-:W-:Y:S05]  /*1b60*/  WARPSYNC.COLLECTIVE R27, `(.L_x_39310) ;  /* 0x000000001b087348 */ /* 0x000fea0003c00000 */
[----:B------:R0:W1:Y:S02]  /*1b70*/  SHFL.IDX P1, R33, R25, R29, R32 ;  /* 0x0000001d19217389 */ /* 0x0000640000020020 */
[----:B01----:R-:W-:Y:S05]  /*1b80*/  ENDCOLLECTIVE ;  /* 0x000000000000791b */ /* 0x003fea0003800000 */
.L_x_39310:
[----:B------:R-:W-:Y:S02]  /*1b90*/  IMAD R36, R9, R37, R36 ;  /* 0x0000002509247224 */ /* 0x000fe400078e0224 */
[----:B------:R-:W-:Y:S01]  /*1ba0*/  IMAD.MOV.U32 R29, RZ, RZ, R31 ;  /* 0x000000ffff1d7224 */ /* 0x000fe200078e001f */
[----:B------:R-:W-:-:S07]  /*1bb0*/  MOV R35, R33 ;  /* 0x0000002100237202 */ /* 0x000fce0000000f00 */
[----:B------:R-:W-:Y:S05]  /*1bc0*/  WARPSYNC.COLLECTIVE R27, `(.L_x_39311) ;  /* 0x000000001b087348 */ /* 0x000fea0003c00000 */
[----:B------:R0:W1:Y:S02]  /*1bd0*/  SHFL.IDX P1, R33, R25, R29, R32 ;  /* 0x0000001d19217389 */ /* 0x0000640000020020 */
[----:B01----:R-:W-:Y:S05]  /*1be0*/  ENDCOLLECTIVE ;  /* 0x000000000000791b */ /* 0x003fea0003800000 */
.L_x_39311:
[----:B------:R-:W-:Y:S01]  /*1bf0*/  IMAD R34, R8, R35, R36 ;  /* 0x0000002308227224 */ /* 0x000fe200078e0224 */
[----:B------:R-:W-:-:S04]  /*1c00*/  IADD3 R36, PT, PT, R22, 0xa, RZ ;  /* 0x0000000a16247810 */ /* 0x000fc80007ffe0ff */
[----:B------:R-:W-:Y:S01]  /*1c10*/  LOP3.LUT R36, R21, 0xf, R36, 0xf8, !PT ;  /* 0x0000000f15247812 */ /* 0x000fe200078ef824 */
[----:B------:R-:W-:-:S04]  /*1c20*/  IMAD.MOV.U32 R31, RZ, RZ, R33 ;  /* 0x000000ffff1f7224 */ /* 0x000fc800078e0021 */
[----:B------:R-:W-:Y:S01]  /*1c30*/  IMAD R31, R7, R31, R34 ;  /* 0x0000001f071f7224 */ /* 0x000fe200078e0222 */
[----:B------:R-:W-:-:S04]  /*1c40*/  IADD3 R34, PT, PT, R22, 0x9, RZ ;  /* 0x0000000916227810 */ /* 0x000fc80007ffe0ff */
[----:B------:R-:W-:Y:S02]  /*1c50*/  LOP3.LUT R37, R21, 0xf, R34, 0xf8, !PT ;  /* 0x0000000f15257812 */ /* 0x000fe400078ef822 */
[----:B------:R-:W-:-:S03]  /*1c60*/  IADD3 R34, PT, PT, R22, 0xb, RZ ;  /* 0x0000000b16227810 */ /* 0x000fc60007ffe0ff */
[----:B------:R-:W-:-:S07]  /*1c70*/  IMAD.MOV.U32 R29, RZ, RZ, R37 ;  /* 0x000000ffff1d7224 */ /* 0x000fce00078e0025 */
[----:B------:R-:W-:Y:S05]  /*1c80*/  WARPSYNC.COLLECTIVE R27, `(.L_x_39312) ;  /* 0x000000001b087348 */ /* 0x000fea0003c00000 */
[----:B------:R0:W1:Y:S02]  /*1c90*/  SHFL.IDX P1, R33, R25, R29, R32 ;  /* 0x0000001d19217389 */ /* 0x0000640000020020 */
[----:B01----:R-:W-:Y:S05]  /*1ca0*/  ENDCOLLECTIVE ;  /* 0x000000000000791b */ /* 0x003fea0003800000 */
.L_x_39312:
[----:B------:R-:W-:Y:S02]  /*1cb0*/  IMAD.MOV.U32 R29, RZ, RZ, R36 ;  /* 0x000000ffff1d7224 */ /* 0x000fe400078e0024 */
[----:B------:R-:W-:-:S07]  /*1cc0*/  IMAD.MOV.U32 R37, RZ, RZ, R33 ;  /* 0x000000ffff257224 */ /* 0x000fce00078e0021 */
[----:B------:R-:W-:Y:S05]  /*1cd0*/  WARPSYNC.COLLECTIVE R27, `(.L_x_39313) ;  /* 0x000000001b087348 */ /* 0x000fea0003c00000 */
[----:B------:R0:W1:Y:S02]  /*1ce0*/  SHFL.IDX P1, R33, R25, R29, R32 ;  /* 0x0000001d19217389 */ /* 0x0000640000020020 */
[----:B01----:R-:W-:Y:S05]  /*1cf0*/  ENDCOLLECTIVE ;  /* 0x000000000000791b */ /* 0x003fea0003800000 */
.L_x_39313:
[----:B------:R-:W-:Y:S02]  /*1d00*/  IMAD R31, R6, R37, R31 ;  /* 0x00000025061f7224 */ /* 0x000fe400078e021f */
[----:B------:R-:W-:Y:S01]  /*1d10*/  IMAD.MOV.U32 R36, RZ, RZ, R33 ;  /* 0x000000ffff247224 */ /* 0x000fe200078e0021 */
[----:B------:R-:W-:Y:S01]  /*1d20*/  LOP3.LUT R33, R21, 0xf, R34, 0xf8, !PT ;  /* 0x0000000f15217812 */ /* 0x000fe200078ef822 */
[C---:B------:R-:W-:Y:S02]  /*1d30*/  VIADD R34, R22.reuse, 0xc ;  /* 0x0000000c16227836 */ /* 0x040fe40000000000 */
[----:B------:R-:W-:Y:S02]  /*1d40*/  IMAD R36, R5, R36, R31 ;  /* 0x0000002405247224 */ /* 0x000fe400078e021f */
[----:B------:R-:W-:Y:S01]  /*1d50*/  IMAD.MOV.U32 R29, RZ, RZ, R33 ;  /* 0x000000ffff1d7224 */ /* 0x000fe200078e0021 */
[----:B------:R-:W-:Y:S01]  /*1d60*/  LOP3.LUT R35, R21, 0xf, R34, 0xf8, !PT ;  /* 0x0000000f15237812 */ /* 0x000fe200078ef822 */
[----:B------:R-:W-:-:S07]  /*1d70*/  VIADD R22, R22, 0xd ;  /* 0x0000000d16167836 */ /* 0x000fce0000000000 */
[----:B------:R-:W-:Y:S05]  /*1d80*/  WARPSYNC.COLLECTIVE R27, `(.L_x_39314) ;  /* 0x000000001b087348 */ /* 0x000fea0003c00000 */
[----:B------:R0:W1:Y:S02]  /*1d90*/  SHFL.IDX P1, R33, R25, R29, R32 ;  /* 0x0000001d19217389 */ /* 0x0000640000020020 */
[----:B01----:R-:W-:Y:S05]  /*1da0*/  ENDCOLLECTIVE ;  /* 0x000000000000791b */ /* 0x003fea0003800000 */
.L_x_39314:
[----:B------:R-:W-:Y:S02]  /*1db0*/  LOP3.LUT R22, R21, 0xf, R22, 0xf8, !PT ;  /* 0x0000000f15167812 */ /* 0x000fe400078ef816 */
[----:B------:R-:W-:Y:S01]  /*1dc0*/  MOV R29, R35 ;  /* 0x00000023001d7202 */ /* 0x000fe20000000f00 */
[----:B------:R-:W-:-:S07]  /*1dd0*/  IMAD R36, R4, R33, R36 ;  /* 0x0000002104247224 */ /* 0x000fce00078e0224 */
[----:B------:R-:W-:Y:S05]  /*1de0*/  WARPSYNC.COLLECTIVE R27, `(.L_x_39315) ;  /* 0x000000001b087348 */ /* 0x000fea0003c00000 */
[----:B------:R0:W1:Y:S02]  /*1df0*/  SHFL.IDX P1, R33, R25, R29, R32 ;  /* 0x0000001d19217389 */ /* 0x0000640000020020 */
[----:B01----:R-:W-:Y:S05]  /*1e00*/  ENDCOLLECTIVE ;  /* 0x000000000000791b */ /* 0x003fea0003800000 */
.L_x_39315:
[----:B------:R-:W-:Y:S01]  /*1e10*/  MOV R29, R22 ;  /* 0x00000016001d7202 */ /* 0x000fe20000000f00 */
[----:B------:R-:W-:-:S07]  /*1e20*/  IMAD.MOV.U32 R35, RZ, RZ, R33 ;  /* 0x000000ffff237224 */ /* 0x000fce00078e0021 */
[----:B------:R-:W-:Y:S05]  /*1e30*/  WARPSYNC.COLLECTIVE R27, `(.L_x_39316) ;  /* 0x000000001b087348 */ /* 0x000fea0003c00000 */
[----:B------:R0:W1:Y:S02]  /*1e40*/  SHFL.IDX P1, R33, R25, R29, R32 ;  /* 0x0000001d19217389 */ /* 0x0000640000020020 */
[----:B01----:R-:W-:Y:S05]  /*1e50*/  ENDCOLLECTIVE ;  /* 0x000000000000791b */ /* 0x003fea0003800000 */
.L_x_39316:
[----:B------:R-:W-:Y:S02]  /*1e60*/  IMAD R36, R3, R35, R36 ;  /* 0x0000002303247224 */ /* 0x000fe400078e0224 */
[----:B------:R-:W-:Y:S02]  /*1e70*/  IMAD.MOV.U32 R29, RZ, RZ, R24 ;  /* 0x000000ffff1d7224 */ /* 0x000fe400078e0018 */
[----:B------:R-:W-:-:S07]  /*1e80*/  IMAD.MOV.U32 R21, RZ, RZ, R33 ;  /* 0x000000ffff157224 */ /* 0x000fce00078e0021 */
[----:B------:R-:W-:Y:S05]  /*1e90*/  WARPSYNC.COLLECTIVE R27, `(.L_x_39317) ;  /* 0x000000001b087348 */ /* 0x000fea0003c00000 */
[----:B------:R0:W1:Y:S02]  /*1ea0*/  SHFL.IDX P1, R33, R25, R29, R32 ;  /* 0x0000001d19217389 */ /* 0x0000640000020020 */
[----:B01----:R-:W-:Y:S05]  /*1eb0*/  ENDCOLLECTIVE ;  /* 0x000000000000791b */ /* 0x003fea0003800000 */
.L_x_39317:
[----:B------:R-:W-:Y:S02]  /*1ec0*/  IMAD R21, R2, R21, R36 ;  /* 0x0000001502157224 */ /* 0x000fe400078e0224 */
[----:B------:R-:W-:Y:S01]  /*1ed0*/  IMAD.MOV.U32 R29, RZ, RZ, R23 ;  /* 0x000000ffff1d7224 */ /* 0x000fe200078e0017 */
[----:B------:R-:W-:-:S07]  /*1ee0*/  MOV R34, R33 ;  /* 0x0000002100227202 */ /* 0x000fce0000000f00 */
[----:B------:R-:W-:Y:S05]  /*1ef0*/  WARPSYNC.COLLECTIVE R27, `(.L_x_39318) ;  /* 0x000000001b087348 */ /* 0x000fea0003c00000 */
[----:B------:R0:W1:Y:S02]  /*1f00*/  SHFL.IDX P1, R33, R25, R29, R32 ;  /* 0x0000001d19217389 */ /* 0x0000640000020020 */
[----:B01----:R-:W-:Y:S05]  /*1f10*/  ENDCOLLECTIVE ;  /* 0x000000000000791b */ /* 0x003fea0003800000 */
.L_x_39318:
[----:B------:R-:W-:Y:S02]  /*1f20*/  IMAD R34, R0, R34, R21 ;  /* 0x0000002200227224 */ /* 0x000fe400078e0215 */
[----:B------:R-:W-:Y:S01]  /*1f30*/  IMAD.MOV.U32 R31, RZ, RZ, R33 ;  /* 0x000000ffff1f7224 */ /* 0x000fe200078e0021 */
[----:B------:R-:W-:Y:S06]  /*1f40*/  BRA `(.L_x_39319) ;  /* 0xfffffff400207947 */ /* 0x000fec000383ffff */
        .weak           $__internal_180_$__cuda_sm20_div_u16
        .type           $__internal_180_$__cuda_sm20_div_u16,@function
        .size           $__internal_180_$__cuda_sm20_div_u16,(.L_x_58131 - $__internal_180_$__cuda_sm20_div_u16)
$__internal_180_$__cuda_sm20_div_u16:
[----:B------:R-:W0:Y:S01]  /*1f50*/  I2F.U16 R3, R2 ;  /* 0x0000000200037306 */ /* 0x000e220000101000 */
[----:B------:R-:W-:Y:S01]  /*1f60*/  HFMA2 R4, -RZ, RZ, 15, 0 ;  /* 0x4b800000ff047431 */ /* 0x000fe200000001ff */
[----:B------:R-:W-:Y:S02]  /*1f70*/  I2FP.F32.U32.RZ R0, R0 ;  /* 0x0000000000007245 */ /* 0x000fe4000020d000 */
[C---:B0-----:R-:W-:Y:S02]  /*1f80*/  FSETP.GEU.AND P1, PT, |R3|.reuse, 1.175494350822287508e-38, PT ;  /* 0x008000000300780b */ /* 0x041fe40003f2e200 */
[----:B------:R-:W-:Y:S02]  /*1f90*/  FSETP.GT.AND P0, PT, |R3|, 8.50705917302346158658e+37, PT ;  /* 0x7e8000000300780b */ /* 0x000fe40003f04200 */
[----:B------:R-:W-:-:S04]  /*1fa0*/  FSEL R4, R4, 1, !P1 ;  /* 0x3f80000004047808 */ /* 0x000fc80004800000 */
[----:B------:R-:W-:Y:S02]  /*1fb0*/  FSEL R4, R4, 0.25, !P0 ;  /* 0x3e80000004047808 */ /* 0x000fe40004000000 */
[----:B------:R-:W-:Y:S02]  /*1fc0*/  ISETP.NE.U32.AND P0, PT, R2, RZ, PT ;  /* 0x000000ff0200720c */ /* 0x000fe40003f05070 */
[----:B------:R-:W-:Y:S01]  /*1fd0*/  MOV R2, R6 ;  /* 0x0000000600027202 */ /* 0x000fe20000000f00 */
[----:B------:R-:W-:-:S06]  /*1fe0*/  FMUL R5, R3, R4 ;  /* 0x0000000403057220 */ /* 0x000fcc0000400000 */
        /* <DEDUP_REMOVED lines=8> */
[----:B------:R-:W-:Y:S06]  /*2070*/  RET.REL.NODEC R2 `(_Z9cuda_gemmIiLi256ELi1ELi1ELi1024ELi32ELi32ELi32ELi1ELi1EEviiiPT_S1_S1_ii) ;  /* 0xffffffdc02e07950 */ /* 0x000fec0003c3ffff */
.L_x_39320:
        /* <DEDUP_REMOVED lines=16> */
.L_x_58131:


//--------------------- .text._Z9cuda_gemmIiLi256ELi1ELi1ELi1024ELi32ELi32ELi32ELi1ELi0EEviiiPT_S1_S1_ii --------------------------
	.section	.text._Z9cuda_gemmIiLi256ELi1ELi1ELi1024ELi32ELi32ELi32ELi1ELi0EEviiiPT_S1_S1_ii,"ax",@progbits
	.align	128
        .global         _Z9cuda_gemmIiLi256ELi1ELi1ELi1024ELi32ELi32ELi32ELi1ELi0EEviiiPT_S1_S1_ii
        .type           _Z9cuda_gemmIiLi256ELi1ELi1ELi1024ELi32ELi32ELi32ELi1ELi0EEviiiPT_S1_S1_ii,@function
        .size           _Z9cuda_gemmIiLi256ELi1ELi1ELi1024ELi32ELi32ELi32ELi1ELi0EEviiiPT_S1_S1_ii,(.L_x_58132 - _Z9cuda_gemmIiLi256ELi1ELi1ELi1024ELi32ELi32ELi32ELi1ELi0EEviiiPT_S1_S1_ii)
        .other          _Z9cuda_gemmIiLi256ELi1ELi1ELi1024ELi32ELi32ELi32ELi1ELi0EEviiiPT_S1_S1_ii,@"STO_CUDA_ENTRY STV_DEFAULT"
_Z9cuda_gemmIiLi256ELi1ELi1ELi1024ELi32ELi32ELi32ELi1ELi0EEviiiPT_S1_S1_ii:
.text._Z9cuda_gemmIiLi256ELi1ELi1ELi1024ELi32ELi32ELi32ELi1ELi0EEviiiPT_S1_S1_ii:
[----:B------:R-:W-:Y:S08]  /*0000*/  LDC R1, c[0x0][0x37c] ;  /* 0x0000df00ff017b82 */ /* 0x000ff00000000800 */
[----:B------:R-:W0:Y:S01]  /*0010*/  LDC.64 R2, c[0x0][0x3a8] ;  /* 0x0000ea00ff027b82 */ /* 0x000e220000000a00 */
[----:B------:R-:W1:Y:S01]  /*0020*/  LDCU.64 UR8, c[0x0][0x358] ;  /* 0x00006b00ff0877ac */ /* 0x000e620008000a00 */
[----:B------:R-:W-:Y:S01]  /*0030*/  BSSY.RECONVERGENT B0, `(.L_x_39321) ;  /* 0x0000065000007945 */ /* 0x000fe20003800200 */
[----:B0-----:R-:W-:Y:S01]  /*0040*/  IABS R8, R3 ;  /* 0x0000000300087213 */ /* 0x001fe20000000000 */
[----:B------:R-:W-:Y:S01]  /*0050*/  IMAD R10, R3, R2, RZ ;  /* 0x00000002030a7224 */ /* 0x000fe200078e02ff */
[----:B------:R-:W-:-:S02]  /*0060*/  SHF.R.U32.HI R20, RZ, 0x4, R3 ;  /* 0x00000004ff147819 */ /* 0x000fc40000011603 */
[----:B------:R-:W0:Y:S08]  /*0070*/  I2F.RP R0, R8 ;  /* 0x0000000800007306 */ /* 0x000e300000209400 */
[----:B0-----:R-:W0:Y:S02]  /*0080*/  MUFU.RCP R0, R0 ;  /* 0x0000000000007308 */ /* 0x001e240000001000 */
[----:B0-----:R-:W-:Y:S01]  /*0090*/  VIADD R4, R0, 0xffffffe ;  /* 0x0ffffffe00047836 */ /* 0x001fe20000000000 */
[----:B------:R-:W-:-:S05]  /*00a0*/  LOP3.LUT R0, R3, 0x400, RZ, 0x3c, !PT ;  /* 0x0000040003007812 */ /* 0x000fca00078e3cff */
[----:B------:R0:W2:Y:S01]  /*00b0*/  F2I.FTZ.U32.TRUNC.NTZ R5, R4 ;  /* 0x0000000400057305 */ /* 0x0000a2000021f000 */
[----:B------:R-:W-:Y:S01]  /*00c0*/  ISETP.GE.AND P2, PT, R0, RZ, PT ;  /* 0x000000ff0000720c */ /* 0x000fe20003f46270 */
[----:B0-----:R-:W-:Y:S02]  /*00d0*/  IMAD.MOV.U32 R4, RZ, RZ, RZ ;  /* 0x000000ffff047224 */ /* 0x001fe400078e00ff */
[----:B--2---:R-:W-:-:S04]  /*00e0*/  IMAD.MOV R7, RZ, RZ, -R5 ;  /* 0x000000ffff077224 */ /* 0x004fc800078e0a05 */
[----:B------:R-:W-:-:S04]  /*00f0*/  IMAD R7, R7, R8, RZ ;  /* 0x0000000807077224 */ /* 0x000fc800078e02ff */
[----:B------:R-:W-:-:S06]  /*0100*/  IMAD.HI.U32 R5, R5, R7, R4 ;  /* 0x0000000705057227 */ /* 0x000fcc00078e0004 */
[----:B------:R-:W-:-:S04]  /*0110*/  IMAD.HI.U32 R6, R5, 0x400, RZ ;  /* 0x0000040005067827 */ /* 0x000fc800078e00ff */
[----:B------:R-:W-:-:S04]  /*0120*/  IMAD.MOV R5, RZ, RZ, -R6 ;  /* 0x000000ffff057224 */ /* 0x000fc800078e0a06 */
[----:B------:R-:W-:-:S05]  /*0130*/  IMAD R5, R8, R5, 0x400 ;  /* 0x0000040008057424 */ /* 0x000fca00078e0205 */
[----:B------:R-:W-:-:S13]  /*0140*/  ISETP.GT.U32.AND P1, PT, R8, R5, PT ;  /* 0x000000050800720c */ /* 0x000fda0003f24070 */
[----:B------:R-:W-:Y:S02]  /*0150*/  @!P1 IMAD.IADD R5, R5, 0x1, -R8 ;  /* 0x0000000105059824 */ /* 0x000fe400078e0a08 */
[----:B------:R-:W-:Y:S01]  /*0160*/  @!P1 VIADD R6, R6, 0x1 ;  /* 0x0000000106069836 */ /* 0x000fe20000000000 */
[----:B------:R-:W-:Y:S02]  /*0170*/  ISETP.NE.AND P1, PT, R3, RZ, PT ;  /* 0x000000ff0300720c */ /* 0x000fe40003f25270 */
[----:B------:R-:W-:Y:S02]  /*0180*/  ISETP.GE.U32.AND P0, PT, R5, R8, PT ;  /* 0x000000080500720c */ /* 0x000fe40003f06070 */
[----:B------:R-:W0:Y:S11]  /*0190*/  S2R R5, SR_TID.X ;  /* 0x0000000000057919 */ /* 0x000e360000002100 */
[----:B------:R-:W-:Y:S01]  /*01a0*/  @P0 VIADD R6, R6, 0x1 ;  /* 0x0000000106060836 */ /* 0x000fe20000000000 */
[----:B------:R-:W-:-:S03]  /*01b0*/  ISETP.GE.AND P0, PT, R3, 0x10, PT ;  /* 0x000000100300780c */ /* 0x000fc60003f06270 */
[----:B------:R-:W-:Y:S01]  /*01c0*/  @!P2 IMAD.MOV R6, RZ, RZ, -R6 ;  /* 0x000000ffff06a224 */ /* 0x000fe200078e0a06 */
[----:B------:R-:W-:Y:S02]  /*01d0*/  SEL R19, R20, 0x1, P0 ;  /* 0x0000000114137807 */ /* 0x000fe40000000000 */
[----:B------:R-:W-:Y:S02]  /*01e0*/  @!P1 LOP3.LUT R6, RZ, R3, RZ, 0x33, !PT ;  /* 0x00000003ff069212 */ /* 0x000fe400078e33ff */
[----:B------:R-:W2:Y:S03]  /*01f0*/  I2F.U32.RP R7, R19 ;  /* 0x0000001300077306 */ /* 0x000ea60000209000 */
[----:B------:R-:W-:-:S05]  /*0200*/  IMAD R4, R6, R19, RZ ;  /* 0x0000001306047224 */ /* 0x000fca00078e02ff */
[----:B------:R-:W-:-:S04]  /*0210*/  VIMNMX R4, PT, PT, R4, 0x100, PT ;  /* 0x0000010004047848 */ /* 0x000fc80003fe0100 */
[----:B------:R-:W3:Y:S01]  /*0220*/  I2F.U32.RP R0, R4 ;  /* 0x0000000400007306 */ /* 0x000ee20000209000 */
[----:B------:R-:W-:Y:S01]  /*0230*/  IMAD.MOV R21, RZ, RZ, -R4 ;  /* 0x000000ffff157224 */ /* 0x000fe200078e0a04 */
[----:B0-----:R-:W-:-:S06]  /*0240*/  ISETP.GE.U32.AND P1, PT, R5, R10, PT ;  /* 0x0000000a0500720c */ /* 0x001fcc0003f26070 */
[----:B--2---:R-:W0:Y:S08]  /*0250*/  MUFU.RCP R7, R7 ;  /* 0x0000000700077308 */ /* 0x004e300000001000 */
[----:B---3--:R-:W2:Y:S01]  /*0260*/  MUFU.RCP R0, R0 ;  /* 0x0000000000007308 */ /* 0x008ea20000001000 */
[----:B0-----:R-:W-:-:S07]  /*0270*/  VIADD R11, R7, 0xffffffe ;  /* 0x0ffffffe070b7836 */ /* 0x001fce0000000000 */
[----:B------:R-:W-:Y:S01]  /*0280*/  F2I.FTZ.U32.TRUNC.NTZ R11, R11 ;  /* 0x0000000b000b7305 */ /* 0x000fe2000021f000 */
[----:B--2---:R-:W-:Y:S02]  /*0290*/  VIADD R8, R0, 0xffffffe ;  /* 0x0ffffffe00087836 */ /* 0x004fe40000000000 */
[----:B------:R-:W0:Y:S05]  /*02a0*/  S2R R0, SR_CTAID.Y ;  /* 0x0000000000007919 */ /* 0x000e2a0000002600 */
[----:B------:R2:W3:Y:S02]  /*02b0*/  F2I.FTZ.U32.TRUNC.NTZ R9, R8 ;  /* 0x0000000800097305 */ /* 0x0004e4000021f000 */
[----:B--2---:R-:W-:-:S02]  /*02c0*/  IMAD.MOV.U32 R8, RZ, RZ, RZ ;  /* 0x000000ffff087224 */ /* 0x004fc400078e00ff */
[----:B---3--:R-:W-:-:S04]  /*02d0*/  IMAD R21, R21, R9, RZ ;  /* 0x0000000915157224 */ /* 0x008fc800078e02ff */
[----:B------:R-:W-:-:S06]  /*02e0*/  IMAD.HI.U32 R21, R9, R21, R8 ;  /* 0x0000001509157227 */ /* 0x000fcc00078e0008 */
[----:B------:R-:W-:-:S05]  /*02f0*/  IMAD.HI.U32 R23, R21, R5, RZ ;  /* 0x0000000515177227 */ /* 0x000fca00078e00ff */
[----:B------:R-:W-:-:S05]  /*0300*/  IADD3 R25, PT, PT, -R23, RZ, RZ ;  /* 0x000000ff17197210 */ /* 0x000fca0007ffe1ff */
[----:B------:R-:W-:-:S05]  /*0310*/  IMAD R25, R4, R25, R5 ;  /* 0x0000001904197224 */ /* 0x000fca00078e0205 */
[----:B------:R-:W-:-:S13]  /*0320*/  ISETP.GE.U32.AND P0, PT, R25, R4, PT ;  /* 0x000000041900720c */ /* 0x000fda0003f06070 */
[----:B------:R-:W-:Y:S01]  /*0330*/  @P0 IMAD.IADD R25, R25, 0x1, -R4 ;  /* 0x0000000119190824 */ /* 0x000fe200078e0a04 */
[----:B01----:R-:W-:Y:S06]  /*0340*/  @P1 BRA `(.L_x_39322) ;  /* 0x0000000000cc1947 */ /* 0x003fec0003800000 */
[----:B------:R-:W0:Y:S01]  /*0350*/  I2F.U32.RP R7, R2 ;  /* 0x0000000200077306 */ /* 0x000e220000209000 */
[----:B------:R-:W1:Y:S01]  /*0360*/  S2R R22, SR_CgaCtaId ;  /* 0x0000000000167919 */ /* 0x000e620000008800 */
[----:B------:R-:W2:Y:S01]  /*0370*/  LDC R28, c[0x0][0x360] ;  /* 0x0000d800ff1c7b82 */ /* 0x000ea20000000800 */
[----:B------:R-:W-:Y:S02]  /*0380*/  ISETP.NE.U32.AND P1, PT, R2, RZ, PT ;  /* 0x000000ff0200720c */ /* 0x000fe40003f25070 */
[----:B------:R-:W-:Y:S02]  /*0390*/  ISETP.NE.U32.AND P2, PT, R3, RZ, PT ;  /* 0x000000ff0300720c */ /* 0x000fe40003f45070 */
[----:B------:R-:W-:Y:S01]  /*03a0*/  LOP3.LUT R18, RZ, R2, RZ, 0x33, !PT ;  /* 0x00000002ff127212 */ /* 0x000fe200078e33ff */
[----:B------:R-:W3:Y:S02]  /*03b0*/  I2F.U32.RP R16, R3 ;  /* 0x0000000300107306 */ /* 0x000ee40000209000 */
        /* <DEDUP_REMOVED lines=9> */
[----:B0-----:R-:W-:Y:S02]  /*0450*/  IMAD.MOV.U32 R12, RZ, RZ, RZ ;  /* 0x000000ffff0c7224 */ /* 0x001fe400078e00ff */
[----:B-----5:R-:W-:Y:S02]  /*0460*/  IMAD.MOV R17, RZ, RZ, -R13 ;  /* 0x000000ffff117224 */ /* 0x020fe400078e0a0d */
[----:B-1----:R-:W-:Y:S02]  /*0470*/  IMAD.MOV.U32 R14, RZ, RZ, RZ ;  /* 0x000000ffff0e7224 */ /* 0x002fe400078e00ff */
[----:B------:R-:W-:Y:S02]  /*0480*/  IMAD R7, R17, R2, RZ ;  /* 0x0000000211077224 */ /* 0x000fe400078e02ff */
[----:B---3--:R-:W-:-:S04]  /*0490*/  IMAD.MOV R16, RZ, RZ, -R15 ;  /* 0x000000ffff107224 */ /* 0x008fc800078e0a0f */
[----:B------:R-:W-:Y:S02]  /*04a0*/  IMAD R17, R16, R3, RZ ;  /* 0x0000000310117224 */ /* 0x000fe400078e02ff */
[----:B------:R-:W-:-:S04]  /*04b0*/  IMAD.HI.U32 R16, R13, R7, R12 ;  /* 0x000000070d107227 */ /* 0x000fc800078e000c */
[----:B------:R-:W-:Y:S01]  /*04c0*/  IMAD.HI.U32 R24, R15, R17, R14 ;  /* 0x000000110f187227 */ /* 0x000fe200078e000e */
[----:B------:R-:W-:-:S03]  /*04d0*/  LOP3.LUT R17, RZ, R3, RZ, 0x33, !PT ;  /* 0x00000003ff117212 */ /* 0x000fc600078e33ff */
[----:B--2-4-:R-:W-:-:S07]  /*04e0*/  IMAD.MOV.U32 R7, RZ, RZ, R5 ;  /* 0x000000ffff077224 */ /* 0x014fce00078e0005 */
.L_x_39323:
[----:B0-----:R-:W-:-:S06]  /*04f0*/  IMAD.WIDE.U32 R12, R7, 0x4, R8 ;  /* 0x00000004070c7825 */ /* 0x001fcc00078e0008 */
[----:B------:R-:W2:Y:S01]  /*0500*/  LDG.E R12, desc[UR8][R12.64] ;  /* 0x000000080c0c7981 */ /* 0x000ea2000c1e1900 */
[----:B------:R-:W-:-:S04]  /*0510*/  IMAD.HI.U32 R14, R16, R7, RZ ;  /* 0x00000007100e7227 */ /* 0x000fc800078e00ff */
[----:B------:R-:W-:Y:S02]  /*0520*/  IMAD.MOV R15, RZ, RZ, -R14 ;  /* 0x000000ffff0f7224 */ /* 0x000fe400078e0a0e */
[----:B------:R-:W-:-:S04]  /*0530*/  IMAD.HI.U32 R14, R24, R7, RZ ;  /* 0x00000007180e7227 */ /* 0x000fc800078e00ff */
[----:B------:R-:W-:Y:S01]  /*0540*/  IMAD R15, R2, R15, R7 ;  /* 0x0000000f020f7224 */ /* 0x000fe200078e0207 */
[----:B------:R-:W-:-:S04]  /*0550*/  IADD3 R26, PT, PT, -R14, RZ, RZ ;  /* 0x000000ff0e1a7210 */ /* 0x000fc80007ffe1ff */
[----:B------:R-:W-:Y:S01]  /*0560*/  ISETP.GE.U32.AND P3, PT, R15, R2, PT ;  /* 0x000000020f00720c */ /* 0x000fe20003f66070 */
[--C-:B------:R-:W-:Y:S02]  /*0570*/  IMAD R26, R3, R26, R7.reuse ;  /* 0x0000001a031a7224 */ /* 0x100fe400078e0207 */
[----:B------:R-:W-:-:S03]  /*0580*/  IMAD.IADD R7, R28, 0x1, R7 ;  /* 0x000000011c077824 */ /* 0x000fc600078e0207 */
[----:B------:R-:W-:-:S07]  /*0590*/  ISETP.GE.U32.AND P4, PT, R26, R3, PT ;  /* 0x000000031a00720c */ /* 0x000fce0003f86070 */
[----:B------:R-:W-:-:S05]  /*05a0*/  @P3 IMAD.IADD R15, R15, 0x1, -R2 ;  /* 0x000000010f0f3824 */ /* 0x000fca00078e0a02 */
[----:B------:R-:W-:Y:S01]  /*05b0*/  ISETP.GE.U32.AND P3, PT, R15, R2, PT ;  /* 0x000000020f00720c */ /* 0x000fe20003f66070 */
[----:B------:R-:W-:Y:S02]  /*05c0*/  @P4 IMAD.IADD R26, R26, 0x1, -R3 ;  /* 0x000000011a1a4824 */ /* 0x000fe400078e0a03 */
[----:B------:R-:W-:-:S03]  /*05d0*/  @P4 VIADD R14, R14, 0x1 ;  /* 0x000000010e0e4836 */ /* 0x000fc60000000000 */
[----:B------:R-:W-:-:S07]  /*05e0*/  ISETP.GE.U32.AND P5, PT, R26, R3, PT ;  /* 0x000000031a00720c */ /* 0x000fce0003fa6070 */
[----:B------:R-:W-:Y:S01]  /*05f0*/  @P3 IMAD.IADD R15, R15, 0x1, -R2 ;  /* 0x000000010f0f3824 */ /* 0x000fe200078e0a02 */
[----:B------:R-:W-:-:S04]  /*0600*/  ISETP.GE.U32.AND P3, PT, R7, R10, PT ;  /* 0x0000000a0700720c */ /* 0x000fc80003f66070 */
[----:B------:R-:W-:Y:S01]  /*0610*/  SEL R15, R18, R15, !P1 ;  /* 0x0000000f120f7207 */ /* 0x000fe20004800000 */
[----:B------:R-:W-:-:S04]  /*0620*/  @P5 VIADD R14, R14, 0x1 ;  /* 0x000000010e0e5836 */ /* 0x000fc80000000000 */
[----:B------:R-:W-:Y:S01]  /*0630*/  IMAD R15, R15, 0x84, R22 ;  /* 0x000000840f0f7824 */ /* 0x000fe200078e0216 */
[----:B------:R-:W-:-:S05]  /*0640*/  SEL R14, R17, R14, !P2 ;  /* 0x0000000e110e7207 */ /* 0x000fca0005000000 */
[----:B------:R-:W-:-:S05]  /*0650*/  IMAD R15, R14, 0x4, R15 ;  /* 0x000000040e0f7824 */ /* 0x000fca00078e020f */
[----:B--2---:R0:W-:Y:S01]  /*0660*/  STS [R15], R12 ;  /* 0x0000000c0f007388 */ /* 0x0041e20000000800 */
[----:B------:R-:W-:Y:S05]  /*0670*/  @!P3 BRA `(.L_x_39323) ;  /* 0xfffffffc009cb947 */ /* 0x000fea000383ffff */
.L_x_39322:
[----:B------:R-:W-:Y:S05]  /*0680*/  BSYNC.RECONVERGENT B0 ;  /* 0x0000000000007941 */ /* 0x000fea0003800200 */
.L_x_39321:
[----:B------:R-:W1:Y:S01]  /*0690*/  LDC R8, c[0x0][0x360] ;  /* 0x0000d800ff087b82 */ /* 0x000e620000000800 */
[----:B------:R-:W2:Y:S01]  /*06a0*/  LDCU UR4, c[0x0][0x374] ;  /* 0x00006e80ff0477ac */ /* 0x000ea20008000800 */
[-C--:B------:R-:W-:Y:S01]  /*06b0*/  ISETP.GE.U32.AND P1, PT, R25, R4.reuse, PT ;  /* 0x000000041900720c */ /* 0x080fe20003f26070 */
[----:B------:R-:W-:Y:S01]  /*06c0*/  @P0 VIADD R23, R23, 0x1 ;  /* 0x0000000117170836 */ /* 0x000fe20000000000 */
[----:B------:R-:W-:Y:S01]  /*06d0*/  ISETP.NE.U32.AND P0, PT, R4, RZ, PT ;  /* 0x000000ff0400720c */ /* 0x000fe20003f05070 */
[----:B------:R-:W-:Y:S01]  /*06e0*/  IMAD.MOV R2, RZ, RZ, -R11 ;  /* 0x000000ffff027224 */ /* 0x000fe200078e0a0b */
[----:B------:R-:W-:Y:S01]  /*06f0*/  LOP3.LUT R14, RZ, R4, RZ, 0x33, !PT ;  /* 0x00000004ff0e7212 */ /* 0x000fe200078e33ff */
[----:B------:R-:W-:Y:S02]  /*0700*/  IMAD.MOV.U32 R10, RZ, RZ, RZ ;  /* 0x000000ffff0a7224 */ /* 0x000fe400078e00ff */
[----:B------:R-:W-:-:S04]  /*0710*/  IMAD R3, R2, R19, RZ ;  /* 0x0000001302037224 */ /* 0x000fc800078e02ff */
[----:B------:R-:W-:-:S04]  /*0720*/  IMAD.HI.U32 R10, R11, R3, R10 ;  /* 0x000000030b0a7227 */ /* 0x000fc800078e000a */
[----:B------:R-:W-:Y:S01]  /*0730*/  @P1 VIADD R23, R23, 0x1 ;  /* 0x0000000117171836 */ /* 0x000fe20000000000 */
[----:B--2---:R-:W-:-:S04]  /*0740*/  ISETP.GE.U32.AND P1, PT, R0, UR4, PT ;  /* 0x0000000400007c0c */ /* 0x004fc8000bf26070 */
[----:B------:R-:W-:Y:S01]  /*0750*/  SEL R7, R14, R23, !P0 ;  /* 0x000000170e077207 */ /* 0x000fe20004000000 */
[----:B-1----:R-:W-:-:S03]  /*0760*/  IMAD.HI.U32 R21, R21, R8, RZ ;  /* 0x0000000815157227 */ /* 0x002fc600078e00ff */
[----:B------:R-:W-:-:S05]  /*0770*/  IADD3 R2, PT, PT, -R7, RZ, RZ ;  /* 0x000000ff07027210 */ /* 0x000fca0007ffe1ff */
[----:B------:R-:W-:Y:S01]  /*0780*/  IMAD R2, R4, R2, R5 ;  /* 0x0000000204027224 */ /* 0x000fe200078e0205 */
[----:B------:R-:W-:Y:S06]  /*0790*/  @P1 EXIT ;  /* 0x000000000000194d */ /* 0x000fec0003800000 */
[C---:B------:R-:W-:Y:S01]  /*07a0*/  IMAD.HI.U32 R3, R10.reuse, R5, RZ ;  /* 0x000000050a037227 */ /* 0x040fe200078e00ff */
[----:B------:R-:W-:Y:S02]  /*07b0*/  LOP3.LUT R13, RZ, R19, RZ, 0x33, !PT ;  /* 0x00000013ff0d7212 */ /* 0x000fe400078e33ff */
[----:B------:R-:W-:Y:S01]  /*07c0*/  MOV R17, 0x9e0 ;  /* 0x000009e000117802 */ /* 0x000fe20000000f00 */
[----:B------:R-:W-:-:S04]  /*07d0*/  IMAD.HI.U32 R10, R10, R2, RZ ;  /* 0x000000020a0a7227 */ /* 0x000fc800078e00ff */
[----:B0-----:R-:W-:Y:S02]  /*07e0*/  IMAD.MOV R12, RZ, RZ, -R3 ;  /* 0x000000ffff0c7224 */ /* 0x001fe400078e0a03 */
[----:B------:R-:W-:Y:S02]  /*07f0*/  IMAD.MOV R9, RZ, RZ, -R10 ;  /* 0x000000ffff097224 */ /* 0x000fe400078e0a0a */
[C---:B------:R-:W-:Y:S02]  /*0800*/  IMAD R12, R19.reuse, R12, R5 ;  /* 0x0000000c130c7224 */ /* 0x040fe400078e0205 */
[----:B------:R-:W-:Y:S02]  /*0810*/  IMAD.MOV R11, RZ, RZ, -R21 ;  /* 0x000000ffff0b7224 */ /* 0x000fe400078e0a15 */
[----:B------:R-:W-:Y:S01]  /*0820*/  IMAD R2, R19, R9, R2 ;  /* 0x0000000913027224 */ /* 0x000fe200078e0202 */
[----:B------:R-:W-:Y:S01]  /*0830*/  ISETP.GE.U32.AND P2, PT, R12, R19, PT ;  /* 0x000000130c00720c */ /* 0x000fe20003f46070 */
[----:B------:R-:W-:-:S03]  /*0840*/  IMAD R3, R4, R11, R8 ;  /* 0x0000000b04037224 */ /* 0x000fc600078e0208 */
[----:B------:R-:W-:Y:S02]  /*0850*/  ISETP.GE.U32.AND P1, PT, R2, R19, PT ;  /* 0x000000130200720c */ /* 0x000fe40003f26070 */
[----:B------:R-:W-:-:S07]  /*0860*/  ISETP.GE.U32.AND P3, PT, R3, R4, PT ;  /* 0x000000040300720c */ /* 0x000fce0003f66070 */
[----:B------:R-:W-:-:S04]  /*0870*/  @P2 IMAD.IADD R12, R12, 0x1, -R19 ;  /* 0x000000010c0c2824 */ /* 0x000fc800078e0a13 */
[----:B------:R-:W-:Y:S01]  /*0880*/  @P1 IMAD.IADD R2, R2, 0x1, -R19 ;  /* 0x0000000102021824 */ /* 0x000fe200078e0a13 */
[-C--:B------:R-:W-:Y:S01]  /*0890*/  ISETP.GE.U32.AND P5, PT, R12, R19.reuse, PT ;  /* 0x000000130c00720c */ /* 0x080fe20003fa6070 */
[----:B------:R-:W-:Y:S02]  /*08a0*/  @P3 IMAD.IADD R3, R3, 0x1, -R4 ;  /* 0x0000000103033824 */ /* 0x000fe400078e0a04 */
[----:B------:R-:W-:Y:S01]  /*08b0*/  @P1 VIADD R10, R10, 0x1 ;  /* 0x000000010a0a1836 */ /* 0x000fe20000000000 */
[----:B------:R-:W-:Y:S01]  /*08c0*/  ISETP.GE.U32.AND P2, PT, R2, R19, PT ;  /* 0x000000130200720c */ /* 0x000fe20003f46070 */
[----:B------:R-:W-:Y:S01]  /*08d0*/  @P3 VIADD R21, R21, 0x1 ;  /* 0x0000000115153836 */ /* 0x000fe20000000000 */
[----:B------:R-:W-:Y:S02]  /*08e0*/  ISETP.GE.U32.AND P4, PT, R3, R4, PT ;  /* 0x000000040300720c */ /* 0x000fe40003f86070 */
[----:B------:R-:W-:Y:S02]  /*08f0*/  ISETP.NE.U32.AND P3, PT, R19, RZ, PT ;  /* 0x000000ff1300720c */ /* 0x000fe40003f65070 */
[----:B------:R-:W-:-:S02]  /*0900*/  IADD3 R2, PT, PT, R5, R8, RZ ;  /* 0x0000000805027210 */ /* 0x000fc40007ffe0ff */
[----:B------:R-:W-:Y:S01]  /*0910*/  LOP3.LUT R3, R8, 0xffff, RZ, 0xc0, !PT ;  /* 0x0000ffff08037812 */ /* 0x000fe200078ec0ff */
[----:B------:R-:W-:Y:S01]  /*0920*/  @P5 IMAD.IADD R12, R12, 0x1, -R19 ;  /* 0x000000010c0c5824 */ /* 0x000fe200078e0a13 */
[----:B------:R-:W-:-:S03]  /*0930*/  LOP3.LUT R2, R2, 0x3ff, RZ, 0x3c, !PT ;  /* 0x000003ff02027812 */ /* 0x000fc600078e3cff */
[----:B------:R-:W-:Y:S01]  /*0940*/  @P2 VIADD R10, R10, 0x1 ;  /* 0x000000010a0a2836 */ /* 0x000fe20000000000 */
[----:B------:R-:W-:Y:S01]  /*0950*/  SEL R11, R13, R12, !P3 ;  /* 0x0000000c0d0b7207 */ /* 0x000fe20005800000 */
[----:B------:R-:W-:Y:S01]  /*0960*/  @P4 VIADD R21, R21, 0x1 ;  /* 0x0000000115154836 */ /* 0x000fe20000000000 */
[----:B------:R-:W-:Y:S02]  /*0970*/  LOP3.LUT R12, R5, 0x1f, RZ, 0xc0, !PT ;  /* 0x0000001f050c7812 */ /* 0x000fe400078ec0ff */
[----:B------:R-:W-:Y:S01]  /*0980*/  SEL R13, R13, R10, !P3 ;  /* 0x0000000a0d0d7207 */ /* 0x000fe20005800000 */
[----:B------:R-:W-:Y:S01]  /*0990*/  IMAD.SHL.U32 R11, R11, 0x10, RZ ;  /* 0x000000100b0b7824 */ /* 0x000fe200078e00ff */
[----:B------:R-:W-:Y:S02]  /*09a0*/  SEL R14, R14, R21, !P0 ;  /* 0x000000150e0e7207 */ /* 0x000fe40004000000 */
[----:B------:R-:W-:Y:S02]  /*09b0*/  LOP3.LUT R16, R2, 0xffff, RZ, 0xc0, !PT ;  /* 0x0000ffff02107812 */ /* 0x000fe400078ec0ff */
[----:B------:R-:W-:-:S07]  /*09c0*/  LOP3.LUT R10, R13, 0xf, RZ, 0xc0, !PT ;  /* 0x0000000f0d0a7812 */ /* 0x000fce00078ec0ff */
[----:B------:R-:W-:Y:S05]  /*09d0*/  CALL.REL.NOINC `($__internal_181_$__cuda_sm20_div_u16) ;  /* 0x0000006c00c47944 */ /* 0x000fea0003c00000 */
[----:B------:R-:W0:Y:S01]  /*09e0*/  LDC.64 R2, c[0x0][0x390] ;  /* 0x0000e400ff027b82 */ /* 0x000e220000000a00 */
[----:B------:R-:W-:Y:S01]  /*09f0*/  LOP3.LUT R9, R16, 0x3, RZ, 0xc0, !PT ;  /* 0x0000000310097812 */ /* 0x000fe200078ec0ff */
[----:B------:R-:W-:Y:S01]  /*0a00*/  UMOV UR6, 0x400 ;  /* 0x0000040000067882 */ /* 0x000fe20000000000 */
[----:B------:R-:W-:Y:S01]  /*0a10*/  BSSY.RECONVERGENT B0, `(.L_x_39324) ;  /* 0x0000017000007945 */ /* 0x000fe20003800200 */
[----:B------:R-:W-:Y:S01]  /*0a20*/  IMAD.MOV.U32 R15, RZ, RZ, R5 ;  /* 0x000000ffff0f7224 */ /* 0x000fe200078e0005 */
[C---:B------:R-:W-:Y:S02]  /*0a30*/  ISETP.NE.AND P0, PT, R9.reuse, 0x2, PT ;  /* 0x000000020900780c */ /* 0x040fe40003f05270 */
[----:B------:R-:W-:Y:S01]  /*0a40*/  LOP3.LUT R34, R9, 0x2, RZ, 0x3c, !PT ;  /* 0x0000000209227812 */ /* 0x000fe200078e3cff */
[----:B------:R-:W1:Y:S10]  /*0a50*/  S2UR UR7, SR_CgaCtaId ;  /* 0x00000000000779c3 */ /* 0x000e740000008800 */
[----:B------:R-:W-:Y:S05]  /*0a60*/  @!P0 BRA `(.L_x_39325) ;  /* 0x0000000000448947 */ /* 0x000fea0003800000 */
[----:B------:R-:W2:Y:S01]  /*0a70*/  S2UR UR5, SR_CgaCtaId ;  /* 0x00000000000579c3 */ /* 0x000ea20000008800 */
[----:B------:R-:W-:Y:S01]  /*0a80*/  UMOV UR4, 0x400 ;  /* 0x0000040000047882 */ /* 0x000fe20000000000 */
[--C-:B------:R-:W-:Y:S01]  /*0a90*/  IMAD R21, R0, 0x400, R5.reuse ;  /* 0x0000040000157824 */ /* 0x100fe200078e0205 */
[----:B------:R-:W-:Y:S01]  /*0aa0*/  UIADD3 UR4, UPT, UPT, UR4, 0x1080, URZ ;  /* 0x0000108004047890 */ /* 0x000fe2000fffe0ff */
[----:B------:R-:W-:Y:S02]  /*0ab0*/  IMAD R15, R34, R8, R5 ;  /* 0x00000008220f7224 */ /* 0x000fe400078e0205 */
[----:B------:R-:W-:Y:S02]  /*0ac0*/  IMAD.MOV R18, RZ, RZ, -R34 ;  /* 0x000000ffff127224 */ /* 0x000fe400078e0a22 */
[----:B------:R-:W3:Y:S01]  /*0ad0*/  LDC.64 R16, c[0x0][0x390] ;  /* 0x0000e400ff107b82 */ /* 0x000ee20000000a00 */
[----:B--2---:R-:W-:Y:S01]  /*0ae0*/  ULEA UR4, UR5, UR4, 0x18 ;  /* 0x0000000405047291 */ /* 0x004fe2000f8ec0ff */
[----:B---3--:R-:W-:-:S05]  /*0af0*/  IMAD.WIDE.U32 R16, R21, 0x4, R16 ;  /* 0x0000000415107825 */ /* 0x008fca00078e0010 */
[----:B------:R-:W-:-:S07]  /*0b00*/  LEA R21, R5, UR4, 0x2 ;  /* 0x0000000405157c11 */ /* 0x000fce000f8e10ff */
.L_x_39326:
[----:B------:R2:W3:Y:S01]  /*0b10*/  LDG.E R22, desc[UR8][R16.64] ;  /* 0x0000000810167981 */ /* 0x0004e2000c1e1900 */
[----:B------:R-:W-:-:S05]  /*0b20*/  VIADD R18, R18, 0x1 ;  /* 0x0000000112127836 */ /* 0x000fca0000000000 */
[----:B------:R-:W-:Y:S01]  /*0b30*/  ISETP.NE.AND P0, PT, R18, RZ, PT ;  /* 0x000000ff1200720c */ /* 0x000fe20003f05270 */
[C---:B--2---:R-:W-:Y:S01]  /*0b40*/  IMAD.WIDE.U32 R16, R8.reuse, 0x4, R16 ;  /* 0x0000000408107825 */ /* 0x044fe200078e0010 */
[----:B---3--:R2:W-:Y:S03]  /*0b50*/  STS [R21], R22 ;  /* 0x0000001615007388 */ /* 0x0085e60000000800 */
[----:B--2---:R-:W-:-:S08]  /*0b60*/  IMAD R21, R8, 0x4, R21 ;  /* 0x0000000408157824 */ /* 0x004fd000078e0215 */
[----:B------:R-:W-:Y:S05]  /*0b70*/  @P0 BRA `(.L_x_39326) ;  /* 0xfffffffc00e40947 */ /* 0x000fea000383ffff */
.L_x_39325:
[----:B-1----:R-:W-:Y:S05]  /*0b80*/  BSYNC.RECONVERGENT B0 ;  /* 0x0000000000007941 */ /* 0x002fea0003800200 */
.L_x_39324:
[----:B------:R-:W-:Y:S01]  /*0b90*/  UIADD3 UR4, UPT, UPT, UR6, 0x1080, URZ ;  /* 0x0000108006047890 */ /* 0x000fe2000fffe0ff */
[----:B------:R-:W-:Y:S01]  /*0ba0*/  BSSY.RECONVERGENT B0, `(.L_x_39327) ;  /* 0x000001b000007945 */ /* 0x000fe20003800200 */
[C-C-:B0-----:R-:W-:Y:S02]  /*0bb0*/  IMAD.WIDE.U32 R16, R8.reuse, 0x4, R2.reuse ;  /* 0x0000000408107825 */ /* 0x141fe400078e0002 */
[----:B------:R-:W-:Y:S02]  /*0bc0*/  ULEA UR4, UR7, UR4, 0x18 ;  /* 0x0000000407047291 */ /* 0x000fe4000f8ec0ff */
[----:B------:R-:W-:-:S04]  /*0bd0*/  IMAD.WIDE.U32 R22, R8, 0x8, R2 ;  /* 0x0000000808167825 */ /* 0x000fc800078e0002 */
[----:B------:R-:W-:Y:S01]  /*0be0*/  IMAD.WIDE.U32 R24, R8, 0xc, R2 ;  /* 0x0000000c08187825 */ /* 0x000fe200078e0002 */
[----:B------:R-:W-:-:S03]  /*0bf0*/  LEA R21, R15, UR4, 0x2 ;  /* 0x000000040f157c11 */ /* 0x000fc6000f8e10ff */
[----:B------:R-:W-:-:S07]  /*0c00*/  IMAD R35, R0, 0x400, R15 ;  /* 0x0000040000237824 */ /* 0x000fce00078e020f */
.L_x_39328:
        /* <DEDUP_REMOVED lines=21> */
.L_x_39327:
[----:B------:R-:W-:Y:S01]  /*0d60*/  ISETP.NE.AND P0, PT, R9, 0x2, PT ;  /* 0x000000020900780c */ /* 0x000fe20003f05270 */
[----:B------:R-:W-:Y:S01]  /*0d70*/  BSSY.RECONVERGENT B0, `(.L_x_39329) ;  /* 0x000000d000007945 */ /* 0x000fe20003800200 */
[----:B------:R-:W-:-:S11]  /*0d80*/  IMAD.MOV.U32 R3, RZ, RZ, R5 ;  /* 0x000000ffff037224 */ /* 0x000fd600078e0005 */
[----:B------:R-:W-:Y:S05]  /*0d90*/  @!P0 BRA `(.L_x_39330) ;  /* 0x0000000000288947 */ /* 0x000fea0003800000 */
[----:B------:R-:W-:Y:S01]  /*0da0*/  UIADD3 UR4, UPT, UPT, UR6, 0x2080, URZ ;  /* 0x0000208006047890 */ /* 0x000fe2000fffe0ff */
[----:B------:R-:W-:Y:S02]  /*0db0*/  IMAD R3, R34, R8, R5 ;  /* 0x0000000822037224 */ /* 0x000fe400078e0205 */
[----:B------:R-:W-:Y:S01]  /*0dc0*/  IMAD.MOV R2, RZ, RZ, -R34 ;  /* 0x000000ffff027224 */ /* 0x000fe200078e0a22 */
[----:B------:R-:W-:-:S06]  /*0dd0*/  ULEA UR4, UR7, UR4, 0x18 ;  /* 0x0000000407047291 */ /* 0x000fcc000f8ec0ff */
[----:B------:R-:W-:-:S07]  /*0de0*/  LEA R15, R5, UR4, 0x2 ;  /* 0x00000004050f7c11 */ /* 0x000fce000f8e10ff */
.L_x_39331:
[----:B------:R-:W-:Y:S01]  /*0df0*/  VIADD R2, R2, 0x1 ;  /* 0x0000000102027836 */ /* 0x000fe20000000000 */
[----:B------:R0:W-:Y:S04]  /*0e00*/  STS [R15], RZ ;  /* 0x000000ff0f007388 */ /* 0x0001e80000000800 */
[----:B------:R-:W-:Y:S01]  /*0e10*/  ISETP.NE.AND P0, PT, R2, RZ, PT ;  /* 0x000000ff0200720c */ /* 0x000fe20003f05270 */
[----:B0-----:R-:W-:-:S12]  /*0e20*/  IMAD R15, R8, 0x4, R15 ;  /* 0x00000004080f7824 */ /* 0x001fd800078e020f */
[----:B------:R-:W-:Y:S05]  /*0e30*/  @P0 BRA `(.L_x_39331) ;  /* 0xfffffffc00ec0947 */ /* 0x000fea000383ffff */
.L_x_39330:
[----:B------:R-:W-:Y:S05]  /*0e40*/  BSYNC.RECONVERGENT B0 ;  /* 0x0000000000007941 */ /* 0x000fea0003800200 */
.L_x_39329:
[----:B------:R-:W-:Y:S01]  /*0e50*/  BSSY.RECONVERGENT B0, `(.L_x_39332) ;  /* 0x000000e000007945 */ /* 0x000fe20003800200 */
[----:B------:R-:W-:-:S04]  /*0e60*/  UIADD3 UR6, UPT, UPT, UR6, 0x2080, URZ ;  /* 0x0000208006067890 */ /* 0x000fc8000fffe0ff */
[----:B------:R-:W-:-:S12]  /*0e70*/  ULEA UR6, UR7, UR6, 0x18 ;  /* 0x0000000607067291 */ /* 0x000fd8000f8ec0ff */
.L_x_39333:
[----:B0-----:R-:W-:Y:S02]  /*0e80*/  LEA R15, R3, UR6, 0x2 ;  /* 0x00000006030f7c11 */ /* 0x001fe4000f8e10ff */
[----:B------:R-:W-:-:S03]  /*0e90*/  LEA R3, R8, R3, 0x2 ;  /* 0x0000000308037211 */ /* 0x000fc600078e10ff */
[C---:B------:R-:W-:Y:S01]  /*0ea0*/  IMAD R17, R8.reuse, 0x4, R15 ;  /* 0x0000000408117824 */ /* 0x040fe200078e020f */
[----:B------:R0:W-:Y:S01]  /*0eb0*/  STS [R15], RZ ;  /* 0x000000ff0f007388 */ /* 0x0001e20000000800 */
[----:B------:R-:W-:Y:S02]  /*0ec0*/  ISETP.GE.U32.AND P0, PT, R3, 0x400, PT ;  /* 0x000004000300780c */ /* 0x000fe40003f06070 */
[C---:B------:R-:W-:Y:S01]  /*0ed0*/  IMAD R21, R8.reuse, 0x4, R17 ;  /* 0x0000000408157824 */ /* 0x040fe200078e0211 */
[----:B------:R0:W-:Y:S03]  /*0ee0*/  STS [R17], RZ ;  /* 0x000000ff11007388 */ /* 0x0001e60000000800 */
[----:B------:R-:W-:Y:S01]  /*0ef0*/  IMAD R2, R8, 0x4, R21 ;  /* 0x0000000408027824 */ /* 0x000fe200078e0215 */
[----:B------:R0:W-:Y:S04]  /*0f00*/  STS [R21], RZ ;  /* 0x000000ff15007388 */ /* 0x0001e80000000800 */
[----:B------:R0:W-:Y:S02]  /*0f10*/  STS [R2], RZ ;  /* 0x000000ff02007388 */ /* 0x0001e40000000800 */
[----:B------:R-:W-:Y:S05]  /*0f20*/  @!P0 BRA `(.L_x_39333) ;  /* 0xfffffffc00d48947 */ /* 0x000fea000383ffff */
[----:B------:R-:W-:Y:S05]  /*0f30*/  BSYNC.RECONVERGENT B0 ;  /* 0x0000000000007941 */ /* 0x000fea0003800200 */
.L_x_39332:
[----:B------:R-:W-:Y:S01]  /*0f40*/  BAR.SYNC.DEFER_BLOCKING 0x0 ;  /* 0x0000000000007b1d */ /* 0x000fe20000010000 */
[----:B------:R-:W-:-:S13]  /*0f50*/  ISETP.GE.AND P0, PT, R6, 0x1, PT ;  /* 0x000000010600780c */ /* 0x000fda0003f06270 */
[----:B------:R-:W-:Y:S05]  /*0f60*/  @!P0 BRA `(.L_x_39334) ;  /* 0x0000004c00888947 */ /* 0x000fea0003800000 */
[----:B0-----:R-:W0:Y:S01]  /*0f70*/  LDC.64 R16, c[0x0][0x3a8] ;  /* 0x0000ea00ff107b82 */ /* 0x001e220000000a00 */
[----:B------:R-:W-:Y:S01]  /*0f80*/  ISETP.NE.AND P0, PT, R19, 0x1, PT ;  /* 0x000000011300780c */ /* 0x000fe20003f05270 */
[----:B0-----:R-:W-:Y:S01]  /*0f90*/  IMAD.MOV R15, RZ, RZ, -R17 ;  /* 0x000000ffff0f7224 */ /* 0x001fe200078e0a11 */
[----:B------:R-:W-:-:S04]  /*0fa0*/  VIMNMX R16, PT, PT, R16, 0x20, PT ;  /* 0x0000002010107848 */ /* 0x000fc80003fe0100 */
[----:B------:R-:W-:-:S07]  /*0fb0*/  LEA R15, R15, 0x201f, 0x8 ;  /* 0x0000201f0f0f7811 */ /* 0x000fce00078e40ff */
[----:B------:R-:W-:Y:S05]  /*0fc0*/  @P0 BRA `(.L_x_39335) ;  /* 0x0000001800a00947 */ /* 0x000fea0003800000 */
[C---:B------:R-:W-:Y:S01]  /*0fd0*/  VIADD R22, R10.reuse, 0x1 ;  /* 0x000000010a167836 */ /* 0x040fe20000000000 */
[C---:B------:R-:W-:Y:S01]  /*0fe0*/  IADD3 R32, PT, PT, R10.reuse, 0x6, RZ ;  /* 0x000000060a207810 */ /* 0x040fe20007ffe0ff */
[C---:B-1----:R-:W-:Y:S01]  /*0ff0*/  VIADD R26, R10.reuse, 0x3 ;  /* 0x000000030a1a7836 */ /* 0x042fe20000000000 */
[----:B------:R-:W-:Y:S01]  /*1000*/  BSSY B1, `(.L_x_39336) ;  /* 0x00001a3000017945 */ /* 0x000fe20003800000 */
[----:B------:R-:W-:Y:S01]  /*1010*/  VIADD R28, R10, 0x4 ;  /* 0x000000040a1c7836 */ /* 0x000fe20000000000 */
[-C--:B------:R-:W-:Y:S01]  /*1020*/  ISETP.GE.AND P0, PT, R22, R17.reuse, PT ;  /* 0x000000111600720c */ /* 0x080fe20003f06270 */
[C---:B------:R-:W-:Y:S02]  /*1030*/  VIADD R24, R10.reuse, 0x2 ;  /* 0x000000020a187836 */ /* 0x040fe40000000000 */
[C---:B------:R-:W-:Y:S01]  /*1040*/  VIADD R20, R10.reuse, 0xf ;  /* 0x0000000f0a147836 */ /* 0x040fe20000000000 */
[C---:B------:R-:W-:Y:S01]  /*1050*/  SEL R3, R17.reuse, RZ, P0 ;  /* 0x000000ff11037207 */ /* 0x040fe20000000000 */
[----:B------:R-:W-:Y:S01]  /*1060*/  VIADD R34, R10, 0x7 ;  /* 0x000000070a227836 */ /* 0x000fe20000000000 */
[-C--:B------:R-:W-:Y:S01]  /*1070*/  ISETP.GE.AND P0, PT, R26, R17.reuse, PT ;  /* 0x000000111a00720c */ /* 0x080fe20003f06270 */
[----:B------:R-:W-:Y:S01]  /*1080*/  VIADD R30, R10, 0x5 ;  /* 0x000000050a1e7836 */ /* 0x000fe20000000000 */
[-C--:B------:R-:W-:Y:S01]  /*1090*/  ISETP.GE.AND P1, PT, R24, R17.reuse, PT ;  /* 0x000000111800720c */ /* 0x080fe20003f26270 */
[----:B------:R-:W-:Y:S01]  /*10a0*/  IMAD.IADD R22, R22, 0x1, -R3 ;  /* 0x0000000116167824 */ /* 0x000fe200078e0a03 */
        /* <DEDUP_REMOVED lines=10> */
[C---:B------:R-:W-:Y:S01]  /*1150*/  SEL R19, R17.reuse, RZ, P1 ;  /* 0x000000ff11137207 */ /* 0x040fe20000800000 */
[----:B------:R-:W-:Y:S01]  /*1160*/  IMAD.IADD R28, R28, 0x1, -R3 ;  /* 0x000000011c1c7824 */ /* 0x000fe200078e0a03 */
[C---:B------:R-:W-:Y:S01]  /*1170*/  SEL R21, R17.reuse, RZ, P2 ;  /* 0x000000ff11157207 */ /* 0x040fe20001000000 */
[----:B------:R-:W-:Y:S01]  /*1180*/  VIADD R44, R10, 0xc ;  /* 0x0000000c0a2c7836 */ /* 0x000fe20000000000 */
[C---:B------:R-:W-:Y:S01]  /*1190*/  SEL R3, R17.reuse, RZ, P0 ;  /* 0x000000ff11037207 */ /* 0x040fe20000000000 */
[----:B------:R-:W-:Y:S01]  /*11a0*/  IMAD.IADD R24, R24, 0x1, -R19 ;  /* 0x0000000118187824 */ /* 0x000fe200078e0a13 */
[-C--:B------:R-:W-:Y:S01]  /*11b0*/  ISETP.GE.AND P1, PT, R30, R17.reuse, PT ;  /* 0x000000111e00720c */ /* 0x080fe20003f26270 */
[----:B------:R-:W-:Y:S01]  /*11c0*/  IMAD.IADD R20, R20, 0x1, -R21 ;  /* 0x0000000114147824 */ /* 0x000fe200078e0a15 */
[-C--:B------:R-:W-:Y:S01]  /*11d0*/  ISETP.GE.AND P2, PT, R32, R17.reuse, PT ;  /* 0x000000112000720c */ /* 0x080fe20003f46270 */
[----:B------:R-:W-:Y:S01]  /*11e0*/  IMAD.IADD R34, R34, 0x1, -R3 ;  /* 0x0000000122227824 */ /* 0x000fe200078e0a03 */
[-C--:B------:R-:W-:Y:S01]  /*11f0*/  ISETP.GE.AND P0, PT, R36, R17.reuse, PT ;  /* 0x000000112400720c */ /* 0x080fe20003f06270 */
[C---:B------:R-:W-:Y:S01]  /*1200*/  VIADD R46, R10.reuse, 0xd ;  /* 0x0000000d0a2e7836 */ /* 0x040fe20000000000 */
[C---:B------:R-:W-:Y:S01]  /*1210*/  SEL R19, R17.reuse, RZ, P1 ;  /* 0x000000ff11137207 */ /* 0x040fe20000800000 */
[----:B------:R-:W-:Y:S01]  /*1220*/  VIADD R48, R10, 0xe ;  /* 0x0000000e0a307836 */ /* 0x000fe20000000000 */
[----:B------:R-:W-:Y:S01]  /*1230*/  SEL R21, R17, RZ, P2 ;  /* 0x000000ff11157207 */ /* 0x000fe20001000000 */
[----:B------:R-:W-:Y:S01]  /*1240*/  VIADD R23, R13, 0x5 ;  /* 0x000000050d177836 */ /* 0x000fe20000000000 */
[----:B------:R-:W-:Y:S01]  /*1250*/  SEL R3, R17, RZ, P0 ;  /* 0x000000ff11037207 */ /* 0x000fe20000000000 */
[----:B------:R-:W-:Y:S01]  /*1260*/  IMAD.IADD R30, R30, 0x1, -R19 ;  /* 0x000000011e1e7824 */ /* 0x000fe200078e0a13 */
[-C--:B------:R-:W-:Y:S01]  /*1270*/  ISETP.GE.AND P1, PT, R38, R17.reuse, PT ;  /* 0x000000112600720c */ /* 0x080fe20003f26270 */
[----:B------:R-:W-:Y:S01]  /*1280*/  IMAD.IADD R32, R32, 0x1, -R21 ;  /* 0x0000000120207824 */ /* 0x000fe200078e0a15 */
[-C--:B------:R-:W-:Y:S01]  /*1290*/  ISETP.GE.AND P0, PT, R42, R17.reuse, PT ;  /* 0x000000112a00720c */ /* 0x080fe20003f06270 */
[C---:B------:R-:W-:Y:S01]  /*12a0*/  VIADD R25, R13.reuse, 0x6 ;  /* 0x000000060d197836 */ /* 0x040fe20000000000 */
[----:B------:R-:W-:Y:S01]  /*12b0*/  ISETP.GE.AND P2, PT, R40, R17, PT ;  /* 0x000000112800720c */ /* 0x000fe20003f46270 */
[C---:B------:R-:W-:Y:S01]  /*12c0*/  VIADD R27, R13.reuse, 0x7 ;  /* 0x000000070d1b7836 */ /* 0x040fe20000000000 */
[----:B------:R-:W-:Y:S01]  /*12d0*/  IADD3 R36, PT, PT, R36, -R3, RZ ;  /* 0x8000000324247210 */ /* 0x000fe20007ffe0ff */
[----:B------:R-:W-:Y:S01]  /*12e0*/  VIADD R29, R13, 0x9 ;  /* 0x000000090d1d7836 */ /* 0x000fe20000000000 */
[----:B------:R-:W-:Y:S01]  /*12f0*/  SEL R19, R17, RZ, P1 ;  /* 0x000000ff11137207 */ /* 0x000fe20000800000 */
        /* <DEDUP_REMOVED lines=8> */
[----:B------:R-:W-:Y:S01]  /*1380*/  IMAD.IADD R40, R40, 0x1, -R21 ;  /* 0x0000000128287824 */ /* 0x000fe200078e0a15 */
[----:B------:R-:W-:Y:S01]  /*1390*/  ISETP.GE.AND P2, PT, R48, R17, PT ;  /* 0x000000113000720c */ /* 0x000fe20003f46270 */
[----:B------:R-:W-:Y:S01]  /*13a0*/  VIADD R35, R13, 0xd ;  /* 0x0000000d0d237836 */ /* 0x000fe20000000000 */
[----:B------:R-:W-:-:S02]  /*13b0*/  SEL R3, R17, RZ, P0 ;  /* 0x000000ff11037207 */ /* 0x000fc40000000000 */
[C---:B------:R-:W-:Y:S02]  /*13c0*/  SEL R19, R17.reuse, RZ, P1 ;  /* 0x000000ff11137207 */ /* 0x040fe40000800000 */
[----:B------:R-:W-:Y:S01]  /*13d0*/  SEL R21, R17, RZ, P2 ;  /* 0x000000ff11157207 */ /* 0x000fe20001000000 */
[----:B------:R-:W-:Y:S01]  /*13e0*/  IMAD.IADD R44, R44, 0x1, -R3 ;  /* 0x000000012c2c7824 */ /* 0x000fe200078e0a03 */
[----:B------:R-:W-:Y:S01]  /*13f0*/  ISETP.GE.AND P0, PT, R10, R17, PT ;  /* 0x000000110a00720c */ /* 0x000fe20003f06270 */
[----:B------:R-:W-:Y:S01]  /*1400*/  IMAD.IADD R46, R46, 0x1, -R19 ;  /* 0x000000012e2e7824 */ /* 0x000fe200078e0a13 */
[----:B------:R-:W-:Y:S01]  /*1410*/  LOP3.LUT R23, R23, 0xf, RZ, 0xc0, !PT ;  /* 0x0000000f17177812 */ /* 0x000fe200078ec0ff */
[----:B------:R-:W-:Y:S01]  /*1420*/  IMAD.IADD R48, R48, 0x1, -R21 ;  /* 0x0000000130307824 */ /* 0x000fe200078e0a15 */
[----:B------:R-:W-:Y:S01]  /*1430*/  SEL R3, R17, RZ, P0 ;  /* 0x000000ff11037207 */ /* 0x000fe20000000000 */
[C---:B------:R-:W-:Y:S01]  /*1440*/  VIADD R19, R13.reuse, 0x1 ;  /* 0x000000010d137836 */ /* 0x040fe20000000000 */
[----:B------:R-:W-:Y:S01]  /*1450*/  IADD3 R21, PT, PT, R13, 0x4, RZ ;  /* 0x000000040d157810 */ /* 0x000fe20007ffe0ff */
[----:B------:R-:W-:Y:S01]  /*1460*/  IMAD.MOV.U32 R17, RZ, RZ, RZ ;  /* 0x000000ffff117224 */ /* 0x000fe200078e00ff */
[----:B------:R-:W-:Y:S01]  /*1470*/  LOP3.LUT R25, R25, 0xf, RZ, 0xc0, !PT ;  /* 0x0000000f19197812 */ /* 0x000fe200078ec0ff */
[----:B------:R-:W-:Y:S01]  /*1480*/  IMAD.IADD R50, R10, 0x1, -R3 ;  /* 0x000000010a327824 */ /* 0x000fe200078e0a03 */
[----:B------:R-:W-:-:S02]  /*1490*/  LOP3.LUT R19, R19, 0xf, RZ, 0xc0, !PT ;  /* 0x0000000f13137812 */ /* 0x000fc400078ec0ff */
[----:B------:R-:W-:Y:S02]  /*14a0*/  LOP3.LUT R21, R21, 0xf, RZ, 0xc0, !PT ;  /* 0x0000000f15157812 */ /* 0x000fe400078ec0ff */
[----:B------:R-:W-:Y:S02]  /*14b0*/  LOP3.LUT R27, R27, 0xf, RZ, 0xc0, !PT ;  /* 0x0000000f1b1b7812 */ /* 0x000fe400078ec0ff */
[----:B------:R-:W-:Y:S02]  /*14c0*/  LOP3.LUT R29, R29, 0xf, RZ, 0xc0, !PT ;  /* 0x0000000f1d1d7812 */ /* 0x000fe400078ec0ff */
[----:B------:R-:W-:Y:S02]  /*14d0*/  LOP3.LUT R31, R31, 0xf, RZ, 0xc0, !PT ;  /* 0x0000000f1f1f7812 */ /* 0x000fe400078ec0ff */
[----:B------:R-:W-:Y:S02]  /*14e0*/  LOP3.LUT R33, R33, 0xf, RZ, 0xc0, !PT ;  /* 0x0000000f21217812 */ /* 0x000fe400078ec0ff */
[----:B------:R-:W-:-:S07]  /*14f0*/  LOP3.LUT R35, R35, 0xf, RZ, 0xc0, !PT ;  /* 0x0000000f23237812 */ /* 0x000fce00078ec0ff */
.L_x_39388:
[----:B0-----:R-:W0:Y:S01]  /*1500*/  LDC R18, c[0x0][0x3ac] ;  /* 0x0000eb00ff127b82 */ /* 0x001e220000000800 */
[----:B------:R-:W-:Y:S01]  /*1510*/  IMAD.IADD R37, R13, 0x1, R17 ;  /* 0x000000010d257824 */ /* 0x000fe200078e0211 */
[----:B------:R-:W-:Y:S02]  /*1520*/  IADD3 R17, PT, PT, R4, R17, RZ ;  /* 0x0000001104117210 */ /* 0x000fe40007ffe0ff */
[C---:B0-----:R-:W-:Y:S01]  /*1530*/  ISETP.GE.AND P5, PT, R18.reuse, 0x1, PT ;  /* 0x000000011200780c */ /* 0x041fe20003fa6270 */
[----:B------:R-:W-:Y:S01]  /*1540*/  IMAD R2, R37, R18, R11 ;  /* 0x0000001225027224 */ /* 0x000fe200078e020b */
[C---:B------:R-:W-:Y:S02]  /*1550*/  ISETP.GE.AND P4, PT, R18.reuse, 0x2, PT ;  /* 0x000000021200780c */ /* 0x040fe40003f86270 */
[C---:B------:R-:W-:Y:S02]  /*1560*/  ISETP.GE.AND P3, PT, R18.reuse, 0x3, PT ;  /* 0x000000031200780c */ /* 0x040fe40003f66270 */
[----:B------:R-:W-:-:S02]  /*1570*/  ISETP.GE.AND P2, PT, R18, 0x4, PT ;  /* 0x000000041200780c */ /* 0x000fc40003f46270 */
        /* <DEDUP_REMOVED lines=11> */
.L_x_39337:
        /* <DEDUP_REMOVED lines=8> */
.L_x_39338:
        /* <DEDUP_REMOVED lines=10> */
.L_x_39339:
        /* <DEDUP_REMOVED lines=10> */
.L_x_39340:
        /* <DEDUP_REMOVED lines=8> */
.L_x_39341:
        /* <DEDUP_REMOVED lines=8> */
.L_x_39342:
[----:B0-2-4-:R-:W-:Y:S02]  /*18f0*/  P2R R3, PR, RZ, 0x1 ;  /* 0x00000001ff037803 */ /* 0x015fe40000000000 */
[----:B------:R-:W-:-:S04]  /*1900*/  ISETP.GE.AND P0, PT, R18, 0x8, PT ;  /* 0x000000081200780c */ /* 0x000fc80003f06270 */
[----:B------:R-:W-:Y:S02]  /*1910*/  P2R R61, PR, RZ, 0x1 ;  /* 0x00000001ff3d7803 */ /* 0x000fe40000000000 */
[----:B------:R-:W-:Y:S01]  /*1920*/  ISETP.NE.AND P0, PT, R3, RZ, PT ;  /* 0x000000ff0300720c */ /* 0x000fe20003f05270 */
[----:B------:R-:W-:-:S12]  /*1930*/  @!P6 BRA `(.L_x_39343) ;  /* 0x00000000001ce947 */ /* 0x000fd80003800000 */
[----:B------:R-:W0:Y:S01]  /*1940*/  S2UR UR5, SR_CgaCtaId ;  /* 0x00000000000579c3 */ /* 0x000e220000008800 */
[----:B------:R-:W-:Y:S01]  /*1950*/  UMOV UR4, 0x400 ;  /* 0x0000040000047882 */ /* 0x000fe20000000000 */
[----:B------:R-:W-:Y:S01]  /*1960*/  IMAD.IADD R3, R25, 0x1, R2 ;  /* 0x0000000119037824 */ /* 0x000fe200078e0202 */
[----:B------:R-:W-:-:S04]  /*1970*/  UIADD3 UR4, UPT, UPT, UR4, 0x1080, URZ ;  /* 0x0000108004047890 */ /* 0x000fc8000fffe0ff */
[----:B0-----:R-:W-:-:S06]  /*1980*/  ULEA UR4, UR5, UR4, 0x18 ;  /* 0x0000000405047291 */ /* 0x001fcc000f8ec0ff */
[----:B------:R-:W-:-:S05]  /*1990*/  LEA R3, R3, UR4, 0x2 ;  /* 0x0000000403037c11 */ /* 0x000fca000f8e10ff */
[----:B------:R0:W2:Y:S02]  /*19a0*/  LDS R47, [R3] ;  /* 0x00000000032f7984 */ /* 0x0000a40000000800 */
.L_x_39343:
[C---:B------:R-:W-:Y:S02]  /*19b0*/  ISETP.GE.AND P6, PT, R18.reuse, 0x8, PT ;  /* 0x000000081200780c */ /* 0x040fe40003fc6270 */
[----:B0-----:R-:W-:Y:S02]  /*19c0*/  P2R R3, PR, RZ, 0x1 ;  /* 0x00000001ff037803 */ /* 0x001fe40000000000 */
[----:B------:R-:W-:-:S04]  /*19d0*/  ISETP.GE.AND P0, PT, R18, 0x9, PT ;  /* 0x000000091200780c */ /* 0x000fc80003f06270 */
[----:B------:R-:W-:Y:S02]  /*19e0*/  P2R R61, PR, RZ, 0x1 ;  /* 0x00000001ff3d7803 */ /* 0x000fe40000000000 */
[----:B------:R-:W-:-:S03]  /*19f0*/  ISETP.NE.AND P0, PT, R3, RZ, PT ;  /* 0x000000ff0300720c */ /* 0x000fc60003f05270 */
[----:B------:R-:W-:Y:S10]  /*1a00*/  @!P6 BRA `(.L_x_39344) ;  /* 0x00000000001ce947 */ /* 0x000ff40003800000 */
[----:B------:R-:W0:Y:S01]  /*1a10*/  S2UR UR5, SR_CgaCtaId ;  /* 0x00000000000579c3 */ /* 0x000e220000008800 */
[----:B------:R-:W-:Y:S01]  /*1a20*/  UMOV UR4, 0x400 ;  /* 0x0000040000047882 */ /* 0x000fe20000000000 */
[----:B------:R-:W-:Y:S01]  /*1a30*/  IMAD.IADD R3, R27, 0x1, R2 ;  /* 0x000000011b037824 */ /* 0x000fe200078e0202 */
[----:B------:R-:W-:-:S04]  /*1a40*/  UIADD3 UR4, UPT, UPT, UR4, 0x1080, URZ ;  /* 0x0000108004047890 */ /* 0x000fc8000fffe0ff */
[----:B0-----:R-:W-:-:S06]  /*1a50*/  ULEA UR4, UR5, UR4, 0x18 ;  /* 0x0000000405047291 */ /* 0x001fcc000f8ec0ff */
[----:B------:R-:W-:-:S05]  /*1a60*/  LEA R3, R3, UR4, 0x2 ;  /* 0x0000000403037c11 */ /* 0x000fca000f8e10ff */
[----:B------:R0:W4:Y:S02]  /*1a70*/  LDS R49, [R3] ;  /* 0x0000000003317984 */ /* 0x0001240000000800 */
.L_x_39344:
        /* <DEDUP_REMOVED lines=8> */
[----:B------:R-:W-:Y:S01]  /*1b00*/  LOP3.LUT R3, R10, 0x8, RZ, 0x3c, !PT ;  /* 0x000000080a037812 */ /* 0x000fe200078e3cff */
[----:B------:R-:W-:-:S03]  /*1b10*/  UIADD3 UR4, UPT, UPT, UR4, 0x1080, URZ ;  /* 0x0000108004047890 */ /* 0x000fc6000fffe0ff */
[----:B------:R-:W-:Y:S01]  /*1b20*/  IADD3 R3, PT, PT, R2, R3, RZ ;  /* 0x0000000302037210 */ /* 0x000fe20007ffe0ff */
[----:B0-----:R-:W-:-:S06]  /*1b30*/  ULEA UR4, UR5, UR4, 0x18 ;  /* 0x0000000405047291 */ /* 0x001fcc000f8ec0ff */
[----:B------:R-:W-:-:S05]  /*1b40*/  LEA R3, R3, UR4, 0x2 ;  /* 0x0000000403037c11 */ /* 0x000fca000f8e10ff */
[----:B------:R0:W0:Y:S02]  /*1b50*/  LDS R51, [R3] ;  /* 0x0000000003337984 */ /* 0x0000240000000800 */
.L_x_39345:
        /* <DEDUP_REMOVED lines=12> */
[----:B------:R0:W0:Y:S02]  /*1c20*/  LDS R52, [R3] ;  /* 0x0000000003347984 */ /* 0x0000240000000800 */
.L_x_39346:
        /* <DEDUP_REMOVED lines=13> */
.L_x_39347:
        /* <DEDUP_REMOVED lines=13> */
.L_x_39348:
[C---:B------:R-:W-:Y:S02]  /*1dd0*/  ISETP.GE.AND P6, PT, R18.reuse, 0xd, PT ;  /* 0x0000000d1200780c */ /* 0x040fe40003fc6270 */
[----:B0-----:R-:W-:Y:S02]  /*1de0*/  P2R R3, PR, RZ, 0x1 ;  /* 0x00000001ff037803 */ /* 0x001fe40000000000 */
[----:B------:R-:W-:-:S04]  /*1df0*/  ISETP.GE.AND P0, PT, R18, 0xe, PT ;  /* 0x0000000e1200780c */ /* 0x000fc80003f06270 */
[----:B------:R-:W-:Y:S02]  /*1e00*/  P2R R61, PR, RZ, 0x1 ;  /* 0x00000001ff3d7803 */ /* 0x000fe40000000000 */
[----:B------:R-:W-:-:S03]  /*1e10*/  ISETP.NE.AND P0, PT, R3, RZ, PT ;  /* 0x000000ff0300720c */ /* 0x000fc60003f05270 */
[----:B------:R-:W-:Y:S10]  /*1e20*/  @!P6 BRA `(.L_x_39349) ;  /* 0x000000000024e947 */ /* 0x000ff40003800000 */
[----:B------:R-:W0:Y:S01]  /*1e30*/  S2UR UR5, SR_CgaCtaId ;  /* 0x00000000000579c3 */ /* 0x000e220000008800 */
[----:B------:R-:W-:Y:S01]  /*1e40*/  VIADD R3, R13, 0xc ;  /* 0x0000000c0d037836 */ /* 0x000fe20000000000 */
[----:B------:R-:W-:Y:S02]  /*1e50*/  UMOV UR4, 0x400 ;  /* 0x0000040000047882 */ /* 0x000fe40000000000 */
[----:B------:R-:W-:Y:S02]  /*1e60*/  UIADD3 UR4, UPT, UPT, UR4, 0x1080, URZ ;  /* 0x0000108004047890 */ /* 0x000fe4000fffe0ff */
[----:B------:R-:W-:-:S05]  /*1e70*/  LOP3.LUT R3, R3, 0xf, RZ, 0xc0, !PT ;  /* 0x0000000f03037812 */ /* 0x000fca00078ec0ff */
[----:B------:R-:W-:Y:S01]  /*1e80*/  IMAD.IADD R3, R2, 0x1, R3 ;  /* 0x0000000102037824 */ /* 0x000fe200078e0203 */
[----:B0-----:R-:W-:-:S06]  /*1e90*/  ULEA UR4, UR5, UR4, 0x18 ;  /* 0x0000000405047291 */ /* 0x001fcc000f8ec0ff */
[----:B------:R-:W-:-:S05]  /*1ea0*/  LEA R3, R3, UR4, 0x2 ;  /* 0x0000000403037c11 */ /* 0x000fca000f8e10ff */
[----:B------:R0:W0:Y:S02]  /*1eb0*/  LDS R55, [R3] ;  /* 0x0000000003377984 */ /* 0x0000240000000800 */
.L_x_39349:
        /* <DEDUP_REMOVED lines=13> */
.L_x_39350:
        /* <DEDUP_REMOVED lines=15> */
.L_x_39351:
[----:B------:R-:W-:Y:S02]  /*2080*/  ISETP.GE.AND P6, PT, R18, 0x10, PT ;  /* 0x000000101200780c */ /* 0x000fe40003fc6270 */
[----:B0-----:R-:W-:Y:S02]  /*2090*/  P2R R3, PR, RZ, 0x1 ;  /* 0x00000001ff037803 */ /* 0x001fe40000000000 */
[----:B------:R-:W-:-:S04]  /*20a0*/  ISETP.GE.AND P0, PT, R7, R16, PT ;  /* 0x000000100700720c */ /* 0x000fc80003f06270 */
        /* <DEDUP_REMOVED lines=12> */
.L_x_39352:
[----:B------:R-:W-:Y:S01]  /*2170*/  ISETP.NE.AND P6, PT, R61, RZ, PT ;  /* 0x000000ff3d00720c */ /* 0x000fe20003fc5270 */
[----:B------:R-:W-:Y:S01]  /*2180*/  BSSY B0, `(.L_x_39353) ;  /* 0x0000088000007945 */ /* 0x000fe20003800000 */
[----:B------:R-:W-:Y:S02]  /*2190*/  P2R R2, PR, RZ, 0x1 ;  /* 0x00000001ff027803 */ /* 0x000fe40000000000 */
[----:B------:R-:W-:-:S04]  /*21a0*/  ISETP.GE.AND P0, PT, R17, R6, PT ;  /* 0x000000061100720c */ /* 0x000fc80003f06270 */
[----:B------:R-:W-:Y:S02]  /*21b0*/  P2R R65, PR, RZ, 0x1 ;  /* 0x00000001ff417803 */ /* 0x000fe40000000000 */
[----:B------:R-:W-:-:S03]  /*21c0*/  ISETP.NE.AND P0, PT, R2, RZ, PT ;  /* 0x000000ff0200720c */ /* 0x000fc60003f05270 */
[----:B------:R-:W-:Y:S10]  /*21d0*/  @P6 BRA `(.L_x_39354) ;  /* 0x0000000800086947 */ /* 0x000ff40003800000 */
[----:B------:R-:W-:-:S04]  /*21e0*/  IABS R61, R18 ;  /* 0x00000012003d7213 */ /* 0x000fc80000000000 */
[----:B------:R-:W5:Y:S08]  /*21f0*/  I2F.RP R62, R61 ;  /* 0x0000003d003e7306 */ /* 0x000f700000209400 */
[----:B-----5:R-:W5:Y:S02]  /*2200*/  MUFU.RCP R62, R62 ;  /* 0x0000003e003e7308 */ /* 0x020f640000001000 */
[----:B-----5:R-:W-:-:S06]  /*2210*/  IADD3 R63, PT, PT, R62, 0xffffffe, RZ ;  /* 0x0ffffffe3e3f7810 */ /* 0x020fcc0007ffe0ff */
[----:B0-----:R0:W5:Y:S02]  /*2220*/  F2I.FTZ.U32.TRUNC.NTZ R3, R63 ;  /* 0x0000003f00037305 */ /* 0x001164000021f000 */
[----:B0-----:R-:W-:Y:S02]  /*2230*/  IMAD.MOV.U32 R63, RZ, RZ, R7 ;  /* 0x000000ffff3f7224 */ /* 0x001fe400078e0007 */
[----:B-----5:R-:W-:-:S04]  /*2240*/  IMAD.MOV R2, RZ, RZ, -R3 ;  /* 0x000000ffff027224 */ /* 0x020fc800078e0a03 */
[----:B------:R-:W-:Y:S02]  /*2250*/  IMAD R67, R2, R61, RZ ;  /* 0x0000003d02437224 */ /* 0x000fe400078e02ff */
[----:B------:R-:W-:-:S04]  /*2260*/  IMAD.MOV.U32 R2, RZ, RZ, RZ ;  /* 0x000000ffff027224 */ /* 0x000fc800078e00ff */
        /* <DEDUP_REMOVED lines=9> */
[----:B------:R-:W-:Y:S01]  /*2300*/  @!P6 IMAD.IADD R2, R2, 0x1, -R61 ;  /* 0x000000010202e824 */ /* 0x000fe200078e0a3d */
[----:B------:R-:W-:Y:S01]  /*2310*/  ISETP.GE.AND P6, PT, R12, RZ, PT ;  /* 0x000000ff0c00720c */ /* 0x000fe20003fc6270 */
[----:B------:R-:W-:-:S12]  /*2320*/  VIADD R61, R3, 0x2080 ;  /* 0x00002080033d7836 */ /* 0x000fd80000000000 */
[----:B------:R-:W-:Y:S01]  /*2330*/  @!P6 IMAD.MOV R2, RZ, RZ, -R2 ;  /* 0x000000ffff02e224 */ /* 0x000fe200078e0a02 */
[----:B------:R-:W-:-:S13]  /*2340*/  ISETP.NE.AND P6, PT, R18, RZ, PT ;  /* 0x000000ff1200720c */ /* 0x000fda0003fc5270 */
[----:B------:R-:W-:Y:S02]  /*2350*/  @!P6 LOP3.LUT R2, RZ, R18, RZ, 0x33, !PT ;  /* 0x00000012ff02e212 */ /* 0x000fe400078e33ff */
[----:B------:R-:W0:Y:S02]  /*2360*/  S2R R18, SR_CgaCtaId ;  /* 0x0000000000127919 */ /* 0x000e240000008800 */
[C---:B0-----:R-:W-:Y:S02]  /*2370*/  LEA R3, R18.reuse, R3, 0x18 ;  /* 0x0000000312037211 */ /* 0x041fe400078ec0ff */
[----:B------:R-:W-:-:S03]  /*2380*/  LEA R61, R18, R61, 0x18 ;  /* 0x0000003d123d7211 */ /* 0x000fc600078ec0ff */
[----:B------:R-:W-:-:S07]  /*2390*/  IMAD R62, R2, 0x4, R3 ;  /* 0x00000004023e7824 */ /* 0x000fce00078e0203 */
.L_x_39387:
[----:B0-----:R-:W-:Y:S02]  /*23a0*/  IMAD R18, R63, 0x84, R62 ;  /* 0x000000843f127824 */ /* 0x001fe400078e023e */
[----:B------:R-:W-:-:S04]  /*23b0*/  IMAD.MOV.U32 R64, RZ, RZ, RZ ;  /* 0x000000ffff407224 */ /* 0x000fc800078e00ff */
[----:B------:R-:W0:Y:S01]  /*23c0*/  LDS R18, [R18] ;  /* 0x0000000012127984 */ /* 0x000e220000000800 */
[----:B------:R-:W-:Y:S05]  /*23d0*/  @!P5 BRA `(.L_x_39355) ;  /* 0x000000000010d947 */ /* 0x000fea0003800000 */
[----:B------:R-:W-:-:S03]  /*23e0*/  UMOV UR4, 0xffffffff ;  /* 0xffffffff00047882 */ /* 0x000fc60000000000 */
[----:B------:R-:W-:Y:S05]  /*23f0*/  BRA.DIV UR4, `(.L_x_39356) ;  /* 0x0000003e04407947 */ /* 0x000fea000b800000 */
[----:B0-----:R0:W0:Y:S02]  /*2400*/  SHFL.IDX PT, R2, R18, R50, R15 ;  /* 0x0000003212027389 */ /* 0x00102400000e000f */
.L_x_39500:
[----:B01----:R-:W-:-:S07]  /*2410*/  IMAD R64, R58, R2, RZ ;  /* 0x000000023a407224 */ /* 0x003fce00078e02ff */
.L_x_39355:
[----:B------:R-:W-:Y:S05]  /*2420*/  @!P4 BRA `(.L_x_39357) ;  /* 0x000000000010c947 */ /* 0x000fea0003800000 */
[----:B------:R-:W-:-:S03]  /*2430*/  UMOV UR4, 0xffffffff ;  /* 0xffffffff00047882 */ /* 0x000fc60000000000 */
[----:B------:R-:W-:Y:S05]  /*2440*/  BRA.DIV UR4, `(.L_x_39358) ;  /* 0x0000003e044c7947 */ /* 0x000fea000b800000 */
[----:B0-----:R0:W0:Y:S02]  /*2450*/  SHFL.IDX PT, R2, R18, R22, R15 ;  /* 0x0000001612027389 */ /* 0x00102400000e000f */
.L_x_39503:
[----:B0--3--:R-:W-:-:S07]  /*2460*/  IMAD R64, R59, R2, R64 ;  /* 0x000000023b407224 */ /* 0x009fce00078e0240 */
.L_x_39357:
[----:B------:R-:W-:Y:S05]  /*2470*/  @!P3 BRA `(.L_x_39359) ;  /* 0x000000000010b947 */ /* 0x000fea0003800000 */
[----:B------:R-:W-:-:S03]  /*2480*/  UMOV UR4, 0xffffffff ;  /* 0xffffffff00047882 */ /* 0x000fc60000000000 */
[----:B------:R-:W-:Y:S05]  /*2490*/  BRA.DIV UR4, `(.L_x_39360) ;  /* 0x0000003e04587947 */ /* 0x000fea000b800000 */
[----:B0-----:R0:W0:Y:S02]  /*24a0*/  SHFL.IDX PT, R2, R18, R24, R15 ;  /* 0x0000001812027389 */ /* 0x00102400000e000f */
.L_x_39506:
[----:B0-----:R-:W-:-:S07]  /*24b0*/  IMAD R64, R60, R2, R64 ;  /* 0x000000023c407224 */ /* 0x001fce00078e0240 */
.L_x_39359:
[----:B------:R-:W-:Y:S05]  /*24c0*/  @!P2 BRA `(.L_x_39361) ;  /* 0x000000000010a947 */ /* 0x000fea0003800000 */
[----:B------:R-:W-:-:S03]  /*24d0*/  UMOV UR4, 0xffffffff ;  /* 0xffffffff00047882 */ /* 0x000fc60000000000 */
[----:B------:R-:W-:Y:S05]  /*24e0*/  BRA.DIV UR4, `(.L_x_39362) ;  /* 0x0000003e04647947 */ /* 0x000fea000b800000 */
[----:B0-----:R0:W0:Y:S02]  /*24f0*/  SHFL.IDX PT, R2, R18, R26, R15 ;  /* 0x0000001a12027389 */ /* 0x00102400000e000f */
.L_x_39509:
[----:B0-----:R-:W-:-:S07]  /*2500*/  IMAD R64, R41, R2, R64 ;  /* 0x0000000229407224 */ /* 0x001fce00078e0240 */
.L_x_39361:
[----:B------:R-:W-:Y:S05]  /*2510*/  @!P1 BRA `(.L_x_39363) ;  /* 0x0000000000109947 */ /* 0x000fea0003800000 */
[----:B------:R-:W-:-:S03]  /*2520*/  UMOV UR4, 0xffffffff ;  /* 0xffffffff00047882 */ /* 0x000fc60000000000 */
[----:B------:R-:W-:Y:S05]  /*2530*/  BRA.DIV UR4, `(.L_x_39364) ;  /* 0x0000003e04707947 */ /* 0x000fea000b800000 */
[----:B0-----:R0:W0:Y:S02]  /*2540*/  SHFL.IDX PT, R2, R18, R28, R15 ;  /* 0x0000001c12027389 */ /* 0x00102400000e000f */
.L_x_39512:
[----:B0-----:R-:W-:-:S07]  /*2550*/  IMAD R64, R43, R2, R64 ;  /* 0x000000022b407224 */ /* 0x001fce00078e0240 */
.L_x_39363:
[----:B------:R-:W-:Y:S05]  /*2560*/  @!P0 BRA `(.L_x_39365) ;  /* 0x0000000000108947 */ /* 0x000fea0003800000 */
[----:B------:R-:W-:-:S03]  /*2570*/  UMOV UR4, 0xffffffff ;  /* 0xffffffff00047882 */ /* 0x000fc60000000000 */
[----:B------:R-:W-:Y:S05]  /*2580*/  BRA.DIV UR4, `(.L_x_39366) ;  /* 0x0000003e047c7947 */ /* 0x000fea000b800000 */
[----:B0-----:R0:W0:Y:S02]  /*2590*/  SHFL.IDX PT, R2, R18, R30, R15 ;  /* 0x0000001e12027389 */ /* 0x00102400000e000f */
.L_x_39515:
[----:B0-----:R-:W-:-:S07]  /*25a0*/  IMAD R64, R45, R2, R64 ;  /* 0x000000022d407224 */ /* 0x001fce00078e0240 */
.L_x_39365:
[----:B------:R-:W5:Y:S02]  /*25b0*/  LDC R66, c[0x0][0x3ac] ;  /* 0x0000eb00ff427b82 */ /* 0x000f640000000800 */
[----:B-----5:R-:W-:-:S13]  /*25c0*/  ISETP.GE.AND P6, PT, R66, 0x7, PT ;  /* 0x000000074200780c */ /* 0x020fda0003fc6270 */
[----:B------:R-:W-:Y:S05]  /*25d0*/  @!P6 BRA `(.L_x_39367) ;  /* 0x000000000010e947 */ /* 0x000fea0003800000 */
[----:B------:R-:W-:-:S03]  /*25e0*/  UMOV UR4, 0xffffffff ;  /* 0xffffffff00047882 */ /* 0x000fc60000000000 */
[----:B------:R-:W-:Y:S05]  /*25f0*/  BRA.DIV UR4, `(.L_x_39368) ;  /* 0x0000003e04807947 */ /* 0x000fea000b800000 */
[----:B0-----:R0:W0:Y:S02]  /*2600*/  SHFL.IDX PT, R2, R18, R32, R15 ;  /* 0x0000002012027389 */ /* 0x00102400000e000f */
.L_x_39518:
[----:B0-2---:R-:W-:-:S07]  /*2610*/  IMAD R64, R47, R2, R64 ;  /* 0x000000022f407224 */ /* 0x005fce00078e0240 */
.L_x_39367:
[----:B------:R-:W-:-:S13]  /*2620*/  ISETP.GE.AND P6, PT, R66, 0x8, PT ;  /* 0x000000084200780c */ /* 0x000fda0003fc6270 */
[----:B------:R-:W-:Y:S05]  /*2630*/  @!P6 BRA `(.L_x_39369) ;  /* 0x000000000010e947 */ /* 0x000fea0003800000 */
[----:B------:R-:W-:-:S03]  /*2640*/  UMOV UR4, 0xffffffff ;  /* 0xffffffff00047882 */ /* 0x000fc60000000000 */
[----:B------:R-:W-:Y:S05]  /*2650*/  BRA.DIV UR4, `(.L_x_39370) ;  /* 0x0000003e04887947 */ /* 0x000fea000b800000 */
[----:B0-----:R0:W0:Y:S02]  /*2660*/  SHFL.IDX PT, R2, R18, R34, R15 ;  /* 0x0000002212027389 */ /* 0x00102400000e000f */
.L_x_39521:
[----:B0---4-:R-:W-:-:S07]  /*2670*/  IMAD R64, R49, R2, R64 ;  /* 0x0000000231407224 */ /* 0x011fce00078e0240 */
.L_x_39369:
[----:B------:R-:W-:-:S13]  /*2680*/  ISETP.GE.AND P6, PT, R66, 0x9, PT ;  /* 0x000000094200780c */ /* 0x000fda0003fc6270 */
[----:B------:R-:W-:Y:S05]  /*2690*/  @!P6 BRA `(.L_x_39371) ;  /* 0x000000000010e947 */ /* 0x000fea0003800000 */
[----:B------:R-:W-:-:S03]  /*26a0*/  UMOV UR4, 0xffffffff ;  /* 0xffffffff00047882 */ /* 0x000fc60000000000 */
[----:B------:R-:W-:Y:S05]  /*26b0*/  BRA.DIV UR4, `(.L_x_39372) ;  /* 0x0000003e04907947 */ /* 0x000fea000b800000 */
[----:B0-----:R0:W0:Y:S02]  /*26c0*/  SHFL.IDX PT, R2, R18, R36, R15 ;  /* 0x0000002412027389 */ /* 0x00102400000e000f */
.L_x_39524:
[----:B0-----:R-:W-:-:S07]  /*26d0*/  IMAD R64, R51, R2, R64 ;  /* 0x0000000233407224 */ /* 0x001fce00078e0240 */
.L_x_39371:
[----:B------:R-:W-:-:S13]  /*26e0*/  ISETP.GE.AND P6, PT, R66, 0xa, PT ;  /* 0x0000000a4200780c */ /* 0x000fda0003fc6270 */
[----:B------:R-:W-:Y:S05]  /*26f0*/  @!P6 BRA `(.L_x_39373) ;  /* 0x000000000010e947 */ /* 0x000fea0003800000 */
[----:B------:R-:W-:-:S03]  /*2700*/  UMOV UR4, 0xffffffff ;  /* 0xffffffff00047882 */ /* 0x000fc60000000000 */
[----:B------:R-:W-:Y:S05]  /*2710*/  BRA.DIV UR4, `(.L_x_39374) ;  /* 0x0000003e04987947 */ /* 0x000fea000b800000 */
[----:B0-----:R0:W0:Y:S02]  /*2720*/  SHFL.IDX PT, R2, R18, R38, R15 ;  /* 0x0000002612027389 */ /* 0x00102400000e000f */
.L_x_39527:
[----:B0-----:R-:W-:-:S07]  /*2730*/  IMAD R64, R52, R2, R64 ;  /* 0x0000000234407224 */ /* 0x001fce00078e0240 */
.L_x_39373:
[----:B------:R-:W-:-:S13]  /*2740*/  ISETP.GE.AND P6, PT, R66, 0xb, PT ;  /* 0x0000000b4200780c */ /* 0x000fda0003fc6270 */
[----:B------:R-:W-:Y:S05]  /*2750*/  @!P6 BRA `(.L_x_39375) ;  /* 0x000000000010e947 */ /* 0x000fea0003800000 */
[----:B------:R-:W-:-:S03]  /*2760*/  UMOV UR4, 0xffffffff ;  /* 0xffffffff00047882 */ /* 0x000fc60000000000 */
[----:B------:R-:W-:Y:S05]  /*2770*/  BRA.DIV UR4, `(.L_x_39376) ;  /* 0x0000003e04a07947 */ /* 0x000fea000b800000 */
[----:B0-----:R0:W0:Y:S02]  /*2780*/  SHFL.IDX PT, R2, R18, R40, R15 ;  /* 0x0000002812027389 */ /* 0x00102400000e000f */
.L_x_39530:
[----:B0-----:R-:W-:-:S07]  /*2790*/  IMAD R64, R53, R2, R64 ;  /* 0x0000000235407224 */ /* 0x001fce00078e0240 */
.L_x_39375:
[----:B------:R-:W-:-:S13]  /*27a0*/  ISETP.GE.AND P6, PT, R66, 0xc, PT ;  /* 0x0000000c4200780c */ /* 0x000fda0003fc6270 */
[----:B------:R-:W-:Y:S05]  /*27b0*/  @!P6 BRA `(.L_x_39377) ;  /* 0x000000000010e947 */ /* 0x000fea0003800000 */
[----:B------:R-:W-:-:S03]  /*27c0*/  UMOV UR4, 0xffffffff ;  /* 0xffffffff00047882 */ /* 0x000fc60000000000 */
[----:B------:R-:W-:Y:S05]  /*27d0*/  BRA.DIV UR4, `(.L_x_39378) ;  /* 0x0000003e04a87947 */ /* 0x000fea000b800000 */
[----:B0-----:R0:W0:Y:S02]  /*27e0*/  SHFL.IDX PT, R2, R18, R42, R15 ;  /* 0x0000002a12027389 */ /* 0x00102400000e000f */
.L_x_39533:
[----:B0-----:R-:W-:-:S07]  /*27f0*/  IMAD R64, R54, R2, R64 ;  /* 0x0000000236407224 */ /* 0x001fce00078e0240 */
.L_x_39377:
[----:B------:R-:W-:-:S13]  /*2800*/  ISETP.GE.AND P6, PT, R66, 0xd, PT ;  /* 0x0000000d4200780c */ /* 0x000fda0003fc6270 */
[----:B------:R-:W-:Y:S05]  /*2810*/  @!P6 BRA `(.L_x_39379) ;  /* 0x000000000010e947 */ /* 0x000fea0003800000 */
[----:B------:R-:W-:-:S03]  /*2820*/  UMOV UR4, 0xffffffff ;  /* 0xffffffff00047882 */ /* 0x000fc60000000000 */
[----:B------:R-:W-:Y:S05]  /*2830*/  BRA.DIV UR4, `(.L_x_39380) ;  /* 0x0000003e04b07947 */ /* 0x000fea000b800000 */
[----:B0-----:R0:W0:Y:S02]  /*2840*/  SHFL.IDX PT, R2, R18, R44, R15 ;  /* 0x0000002c12027389 */ /* 0x00102400000e000f */
.L_x_39536:
[----:B0-----:R-:W-:-:S07]  /*2850*/  IMAD R64, R55, R2, R64 ;  /* 0x0000000237407224 */ /* 0x001fce00078e0240 */
.L_x_39379:
[----:B------:R-:W-:-:S13]  /*2860*/  ISETP.GE.AND P6, PT, R66, 0xe, PT ;  /* 0x0000000e4200780c */ /* 0x000fda0003fc6270 */
[----:B------:R-:W-:Y:S05]  /*2870*/  @!P6 BRA `(.L_x_39381) ;  /* 0x000000000010e947 */ /* 0x000fea0003800000 */
[----:B------:R-:W-:-:S03]  /*2880*/  UMOV UR4, 0xffffffff ;  /* 0xffffffff00047882 */ /* 0x000fc60000000000 */
[----:B------:R-:W-:Y:S05]  /*2890*/  BRA.DIV UR4, `(.L_x_39382) ;  /* 0x0000003e04b87947 */ /* 0x000fea000b800000 */
[----:B0-----:R0:W0:Y:S02]  /*28a0*/  SHFL.IDX PT, R2, R18, R46, R15 ;  /* 0x0000002e12027389 */ /* 0x00102400000e000f */
.L_x_39539:
[----:B0-----:R-:W-:-:S07]  /*28b0*/  IMAD R64, R56, R2, R64 ;  /* 0x0000000238407224 */ /* 0x001fce00078e0240 */
.L_x_39381:
[----:B------:R-:W-:-:S13]  /*28c0*/  ISETP.GE.AND P6, PT, R66, 0xf, PT ;  /* 0x0000000f4200780c */ /* 0x000fda0003fc6270 */
[----:B------:R-:W-:Y:S05]  /*28d0*/  @!P6 BRA `(.L_x_39383) ;  /* 0x000000000010e947 */ /* 0x000fea0003800000 */
[----:B------:R-:W-:-:S03]  /*28e0*/  UMOV UR4, 0xffffffff ;  /* 0xffffffff00047882 */ /* 0x000fc60000000000 */
[----:B------:R-:W-:Y:S05]  /*28f0*/  BRA.DIV UR4, `(.L_x_39384) ;  /* 0x0000003e04c07947 */ /* 0x000fea000b800000 */
[----:B0-----:R0:W0:Y:S02]  /*2900*/  SHFL.IDX PT, R2, R18, R48, R15 ;  /* 0x0000003012027389 */ /* 0x00102400000e000f */
.L_x_39542:
[----:B0-----:R-:W-:-:S07]  /*2910*/  IMAD R64, R57, R2, R64 ;  /* 0x0000000239407224 */ /* 0x001fce00078e0240 */
.L_x_39383:
[----:B------:R-:W-:-:S13]  /*2920*/  ISETP.GE.AND P6, PT, R66, 0x10, PT ;  /* 0x000000104200780c */ /* 0x000fda0003fc6270 */
[----:B------:R-:W-:Y:S05]  /*2930*/  @!P6 BRA `(.L_x_39385) ;  /* 0x000000000010e947 */ /* 0x000fea0003800000 */
[----:B------:R-:W-:-:S03]  /*2940*/  UMOV UR4, 0xffffffff ;  /* 0xffffffff00047882 */ /* 0x000fc60000000000 */
[----:B------:R-:W-:Y:S05]  /*2950*/  BRA.DIV UR4, `(.L_x_39386) ;  /* 0x0000003e04c87947 */ /* 0x000fea000b800000 */
[----:B0-----:R0:W0:Y:S02]  /*2960*/  SHFL.IDX PT, R2, R18, R20, R15 ;  /* 0x0000001412027389 */ /* 0x00102400000e000f */
.L_x_39545:
[----:B0-----:R-:W-:-:S07]  /*2970*/  IMAD R64, R39, R2, R64 ;  /* 0x0000000227407224 */ /* 0x001fce00078e0240 */
.L_x_39385:
[----:B------:R-:W-:Y:S02]  /*2980*/  IMAD R2, R6, R63, R37 ;  /* 0x0000003f06027224 */ /* 0x000fe400078e0225 */
[----:B------:R-:W-:-:S03]  /*2990*/  IMAD.IADD R63, R14, 0x1, R63 ;  /* 0x000000010e3f7824 */ /* 0x000fc600078e023f */
[----:B------:R-:W-:Y:S02]  /*29a0*/  LEA R2, R2, R61, 0x2 ;  /* 0x0000003d02027211 */ /* 0x000fe400078e10ff */
[----:B------:R-:W-:-:S03]  /*29b0*/  ISETP.GE.AND P6, PT, R63, R16, PT ;  /* 0x000000103f00720c */ /* 0x000fc60003fc6270 */
[----:B------:R-:W5:Y:S02]  /*29c0*/  LDS R3, [R2] ;  /* 0x0000000002037984 */ /* 0x000f640000000800 */
[----:B-----5:R-:W-:-:S05]  /*29d0*/  IMAD.IADD R3, R3, 0x1, R64 ;  /* 0x0000000103037824 */ /* 0x020fca00078e0240 */
[----:B------:R0:W-:Y:S03]  /*29e0*/  STS [R2], R3 ;  /* 0x0000000302007388 */ /* 0x0001e60000000800 */
[----:B------:R-:W-:Y:S05]  /*29f0*/  @!P6 BRA `(.L_x_39387) ;  /* 0xfffffff80068e947 */ /* 0x000fea000383ffff */
.L_x_39354:
[----:B------:R-:W-:Y:S05]  /*2a00*/  BSYNC B0 ;  /* 0x0000000000007941 */ /* 0x000fea0003800000 */
.L_x_39353:
[----:B------:R-:W-:-:S13]  /*2a10*/  ISETP.NE.AND P6, PT, R65, RZ, PT ;  /* 0x000000ff4100720c */ /* 0x000fda0003fc5270 */
[----:B------:R-:W-:Y:S05]  /*2a20*/  @!P6 BRA `(.L_x_39388) ;  /* 0xffffffe800b4e947 */ /* 0x000fea000383ffff */
[----:B------:R-:W-:Y:S05]  /*2a30*/  BSYNC B1 ;  /* 0x0000000000017941 */ /* 0x000fea0003800000 */
.L_x_39336:
[----:B------:R-:W-:Y:S05]  /*2a40*/  BRA `(.L_x_39334) ;  /* 0x0000003000d07947 */ /* 0x000fea0003800000 */
.L_x_39335:
[----:B------:R-:W-:-:S13]  /*2a50*/  ISETP.GT.U32.AND P0, PT, R17, 0x1f, PT ;  /* 0x0000001f1100780c */ /* 0x000fda0003f04070 */
[----:B------:R-:W-:Y:S05]  /*2a60*/  @P0 BRA `(.L_x_39389) ;  /* 0x0000001800700947 */ /* 0x000fea0003800000 */
[C---:B------:R-:W-:Y:S01]  /*2a70*/  VIADD R19, R10.reuse, 0xf ;  /* 0x0000000f0a137836 */ /* 0x040fe20000000000 */
[----:B-1----:R-:W-:Y:S01]  /*2a80*/  IADD3 R41, PT, PT, R13, 0xe, RZ ;  /* 0x0000000e0d297810 */ /* 0x002fe20007ffe0ff */
[C---:B------:R-:W-:Y:S02]  /*2a90*/  VIADD R2, R10.reuse, 0x1 ;  /* 0x000000010a027836 */ /* 0x040fe40000000000 */
[C---:B------:R-:W-:Y:S01]  /*2aa0*/  VIADD R3, R10.reuse, 0x2 ;  /* 0x000000020a037836 */ /* 0x040fe20000000000 */
[-C--:B------:R-:W-:Y:S01]  /*2ab0*/  ISETP.GE.U32.AND P2, PT, R19, R17.reuse, PT ;  /* 0x000000111300720c */ /* 0x080fe20003f46070 */
[----:B------:R-:W-:Y:S01]  /*2ac0*/  VIADD R18, R10, 0x3 ;  /* 0x000000030a127836 */ /* 0x000fe20000000000 */
[-C--:B------:R-:W-:Y:S01]  /*2ad0*/  ISETP.GE.U32.AND P0, PT, R2, R17.reuse, PT ;  /* 0x000000110200720c */ /* 0x080fe20003f06070 */
[----:B------:R-:W-:Y:S01]  /*2ae0*/  VIADD R21, R13, 0x2 ;  /* 0x000000020d157836 */ /* 0x000fe20000000000 */
[-C--:B------:R-:W-:Y:S01]  /*2af0*/  ISETP.GE.U32.AND P1, PT, R3, R17.reuse, PT ;  /* 0x000000110300720c */ /* 0x080fe20003f26070 */
[----:B------:R-:W-:Y:S01]  /*2b00*/  VIADD R23, R13, 0x3 ;  /* 0x000000030d177836 */ /* 0x000fe20000000000 */
[----:B------:R-:W-:Y:S01]  /*2b10*/  SEL R20, R17, RZ, P2 ;  /* 0x000000ff11147207 */ /* 0x000fe20001000000 */
[----:B------:R-:W-:Y:S01]  /*2b20*/  VIADD R25, R13, 0x4 ;  /* 0x000000040d197836 */ /* 0x000fe20000000000 */
[----:B------:R-:W-:Y:S01]  /*2b30*/  SEL R22, R17, RZ, P0 ;  /* 0x000000ff11167207 */ /* 0x000fe20000000000 */
[----:B------:R-:W-:Y:S01]  /*2b40*/  VIADD R27, R13, 0x5 ;  /* 0x000000050d1b7836 */ /* 0x000fe20000000000 */
[----:B------:R-:W-:Y:S01]  /*2b50*/  SEL R24, R17, RZ, P1 ;  /* 0x000000ff11187207 */ /* 0x000fe20000800000 */
[----:B------:R-:W-:Y:S01]  /*2b60*/  IMAD.IADD R20, R19, 0x1, -R20 ;  /* 0x0000000113147824 */ /* 0x000fe200078e0a14 */
[-C--:B------:R-:W-:Y:S01]  /*2b70*/  ISETP.GE.U32.AND P0, PT, R18, R17.reuse, PT ;  /* 0x000000111200720c */ /* 0x080fe20003f06070 */
[----:B------:R-:W-:Y:S01]  /*2b80*/  IMAD.IADD R22, R2, 0x1, -R22 ;  /* 0x0000000102167824 */ /* 0x000fe200078e0a16 */
[----:B------:R-:W-:Y:S01]  /*2b90*/  LOP3.LUT R21, R21, 0xf, RZ, 0xc0, !PT ;  /* 0x0000000f15157812 */ /* 0x000fe200078ec0ff */
[----:B------:R-:W-:Y:S01]  /*2ba0*/  IMAD.IADD R24, R3, 0x1, -R24 ;  /* 0x0000000103187824 */ /* 0x000fe200078e0a18 */
[C---:B------:R-:W-:Y:S01]  /*2bb0*/  IADD3 R3, PT, PT, R10.reuse, 0x5, RZ ;  /* 0x000000050a037810 */ /* 0x040fe20007ffe0ff */
[C---:B------:R-:W-:Y:S01]  /*2bc0*/  VIADD R2, R10.reuse, 0x4 ;  /* 0x000000040a027836 */ /* 0x040fe20000000000 */
[----:B------:R-:W-:Y:S01]  /*2bd0*/  SEL R26, R17, RZ, P0 ;  /* 0x000000ff111a7207 */ /* 0x000fe20000000000 */
[----:B------:R-:W-:Y:S01]  /*2be0*/  VIADD R19, R10, 0x6 ;  /* 0x000000060a137836 */ /* 0x000fe20000000000 */
[-C--:B------:R-:W-:Y:S01]  /*2bf0*/  ISETP.GE.U32.AND P1, PT, R3, R17.reuse, PT ;  /* 0x000000110300720c */ /* 0x080fe20003f26070 */
[----:B------:R-:W-:Y:S01]  /*2c00*/  VIADD R29, R13, 0x6 ;  /* 0x000000060d1d7836 */ /* 0x000fe20000000000 */
[-C--:B------:R-:W-:Y:S01]  /*2c10*/  ISETP.GE.U32.AND P0, PT, R2, R17.reuse, PT ;  /* 0x000000110200720c */ /* 0x080fe20003f06070 */
[----:B------:R-:W-:Y:S01]  /*2c20*/  IMAD.IADD R26, R18, 0x1, -R26 ;  /* 0x00000001121a7824 */ /* 0x000fe200078e0a1a */
        /* <DEDUP_REMOVED lines=12> */
[----:B------:R-:W-:Y:S01]  /*2cf0*/  SEL R34, R17, RZ, P0 ;  /* 0x000000ff11227207 */ /* 0x000fe20000000000 */
[C---:B------:R-:W-:Y:S01]  /*2d00*/  VIADD R3, R10.reuse, 0x9 ;  /* 0x000000090a037836 */ /* 0x040fe20000000000 */
[----:B------:R-:W-:Y:S01]  /*2d10*/  LOP3.LUT R25, R25, 0xf, RZ, 0xc0, !PT ;  /* 0x0000000f19197812 */ /* 0x000fe200078ec0ff */
[C---:B------:R-:W-:Y:S01]  /*2d20*/  VIADD R2, R10.reuse, 0x8 ;  /* 0x000000080a027836 */ /* 0x040fe20000000000 */
[----:B------:R-:W-:Y:S01]  /*2d30*/  LOP3.LUT R27, R27, 0xf, RZ, 0xc0, !PT ;  /* 0x0000000f1b1b7812 */ /* 0x000fe200078ec0ff */
[----:B------:R-:W-:Y:S01]  /*2d40*/  VIADD R19, R10, 0xa ;  /* 0x0000000a0a137836 */ /* 0x000fe20000000000 */
[-C--:B------:R-:W-:Y:S01]  /*2d50*/  ISETP.GE.U32.AND P1, PT, R3, R17.reuse, PT ;  /* 0x000000110300720c */ /* 0x080fe20003f26070 */
[----:B------:R-:W-:Y:S01]  /*2d60*/  IMAD.IADD R34, R18, 0x1, -R34 ;  /* 0x0000000112227824 */ /* 0x000fe200078e0a22 */
[-C--:B------:R-:W-:Y:S01]  /*2d70*/  ISETP.GE.U32.AND P0, PT, R2, R17.reuse, PT ;  /* 0x000000110200720c */ /* 0x080fe20003f06070 */
[----:B------:R-:W-:Y:S01]  /*2d80*/  VIADD R35, R13, 0xa ;  /* 0x0000000a0d237836 */ /* 0x000fe20000000000 */
[----:B------:R-:W-:Y:S01]  /*2d90*/  ISETP.GE.U32.AND P2, PT, R19, R17, PT ;  /* 0x000000111300720c */ /* 0x000fe20003f46070 */
[----:B------:R-:W-:Y:S01]  /*2da0*/  VIADD R37, R13, 0xc ;  /* 0x0000000c0d257836 */ /* 0x000fe20000000000 */
[----:B------:R-:W-:Y:S01]  /*2db0*/  SEL R38, R17, RZ, P1 ;  /* 0x000000ff11267207 */ /* 0x000fe20000800000 */
[----:B------:R-:W-:Y:S01]  /*2dc0*/  VIADD R39, R13, 0xd ;  /* 0x0000000d0d277836 */ /* 0x000fe20000000000 */
[----:B------:R-:W-:-:S02]  /*2dd0*/  SEL R36, R17, RZ, P0 ;  /* 0x000000ff11247207 */ /* 0x000fc40000000000 */
[----:B------:R-:W-:Y:S01]  /*2de0*/  SEL R40, R17, RZ, P2 ;  /* 0x000000ff11287207 */ /* 0x000fe20001000000 */
[----:B------:R-:W-:Y:S01]  /*2df0*/  IMAD.IADD R38, R3, 0x1, -R38 ;  /* 0x0000000103267824 */ /* 0x000fe200078e0a26 */
[----:B------:R-:W-:Y:S01]  /*2e00*/  IADD3 R18, PT, PT, R10, 0xb, RZ ;  /* 0x0000000b0a127810 */ /* 0x000fe20007ffe0ff */
[----:B------:R-:W-:Y:S01]  /*2e10*/  IMAD.IADD R36, R2, 0x1, -R36 ;  /* 0x0000000102247824 */ /* 0x000fe200078e0a24 */
[----:B------:R-:W-:Y:S01]  /*2e20*/  LOP3.LUT R29, R29, 0xf, RZ, 0xc0, !PT ;  /* 0x0000000f1d1d7812 */ /* 0x000fe200078ec0ff */
[----:B------:R-:W-:Y:S01]  /*2e30*/  IMAD.IADD R40, R19, 0x1, -R40 ;  /* 0x0000000113287824 */ /* 0x000fe200078e0a28 */
[-C--:B------:R-:W-:Y:S01]  /*2e40*/  ISETP.GE.U32.AND P0, PT, R18, R17.reuse, PT ;  /* 0x000000111200720c */ /* 0x080fe20003f06070 */
[C---:B------:R-:W-:Y:S01]  /*2e50*/  VIADD R3, R10.reuse, 0xd ;  /* 0x0000000d0a037836 */ /* 0x040fe20000000000 */
[----:B------:R-:W-:Y:S01]  /*2e60*/  LOP3.LUT R31, R31, 0xf, RZ, 0xc0, !PT ;  /* 0x0000000f1f1f7812 */ /* 0x000fe200078ec0ff */
[C---:B------:R-:W-:Y:S01]  /*2e70*/  VIADD R2, R10.reuse, 0xc ;  /* 0x0000000c0a027836 */ /* 0x040fe20000000000 */
[----:B------:R-:W-:Y:S01]  /*2e80*/  SEL R42, R17, RZ, P0 ;  /* 0x000000ff112a7207 */ /* 0x000fe20000000000 */
[----:B------:R-:W-:Y:S01]  /*2e90*/  VIADD R19, R10, 0xe ;  /* 0x0000000e0a137836 */ /* 0x000fe20000000000 */
[----:B------:R-:W-:-:S02]  /*2ea0*/  ISETP.GE.U32.AND P1, PT, R3, R17, PT ;  /* 0x000000110300720c */ /* 0x000fc40003f26070 */
[-C--:B------:R-:W-:Y:S01]  /*2eb0*/  ISETP.GE.U32.AND P0, PT, R2, R17.reuse, PT ;  /* 0x000000110200720c */ /* 0x080fe20003f06070 */
[----:B------:R-:W-:Y:S01]  /*2ec0*/  IMAD.IADD R42, R18, 0x1, -R42 ;  /* 0x00000001122a7824 */ /* 0x000fe200078e0a2a */
[-C--:B------:R-:W-:Y:S02]  /*2ed0*/  ISETP.GE.U32.AND P2, PT, R19, R17.reuse, PT ;  /* 0x000000111300720c */ /* 0x080fe40003f46070 */
[C---:B------:R-:W-:Y:S02]  /*2ee0*/  SEL R46, R17.reuse, RZ, P1 ;  /* 0x000000ff112e7207 */ /* 0x040fe40000800000 */
[C---:B------:R-:W-:Y:S02]  /*2ef0*/  SEL R44, R17.reuse, RZ, P0 ;  /* 0x000000ff112c7207 */ /* 0x040fe40000000000 */
[----:B------:R-:W-:Y:S01]  /*2f00*/  SEL R48, R17, RZ, P2 ;  /* 0x000000ff11307207 */ /* 0x000fe20001000000 */
[----:B------:R-:W-:Y:S01]  /*2f10*/  IMAD.IADD R46, R3, 0x1, -R46 ;  /* 0x00000001032e7824 */ /* 0x000fe200078e0a2e */
[----:B------:R-:W-:Y:S01]  /*2f20*/  ISETP.GE.U32.AND P0, PT, R10, R17, PT ;  /* 0x000000110a00720c */ /* 0x000fe20003f06070 */
[----:B------:R-:W-:Y:S01]  /*2f30*/  IMAD.IADD R44, R2, 0x1, -R44 ;  /* 0x00000001022c7824 */ /* 0x000fe200078e0a2c */
[----:B------:R-:W-:Y:S01]  /*2f40*/  LOP3.LUT R33, R33, 0xf, RZ, 0xc0, !PT ;  /* 0x0000000f21217812 */ /* 0x000fe200078ec0ff */
[----:B------:R-:W-:Y:S01]  /*2f50*/  IMAD.IADD R48, R19, 0x1, -R48 ;  /* 0x0000000113307824 */ /* 0x000fe200078e0a30 */
[----:B------:R-:W-:Y:S01]  /*2f60*/  SEL R3, R17, RZ, P0 ;  /* 0x000000ff11037207 */ /* 0x000fe20000000000 */
[----:B------:R-:W-:Y:S01]  /*2f70*/  IMAD.MOV.U32 R17, RZ, RZ, RZ ;  /* 0x000000ffff117224 */ /* 0x000fe200078e00ff */
[----:B------:R-:W-:-:S02]  /*2f80*/  IADD3 R19, PT, PT, R13, 0x1, RZ ;  /* 0x000000010d137810 */ /* 0x000fc40007ffe0ff */
[----:B------:R-:W-:Y:S01]  /*2f90*/  LOP3.LUT R35, R35, 0xf, RZ, 0xc0, !PT ;  /* 0x0000000f23237812 */ /* 0x000fe200078ec0ff */
[----:B------:R-:W-:Y:S01]  /*2fa0*/  IMAD.IADD R50, R10, 0x1, -R3 ;  /* 0x000000010a327824 */ /* 0x000fe200078e0a03 */
[----:B------:R-:W-:Y:S02]  /*2fb0*/  LOP3.LUT R19, R19, 0xf, RZ, 0xc0, !PT ;  /* 0x0000000f13137812 */ /* 0x000fe400078ec0ff */
[----:B------:R-:W-:Y:S02]  /*2fc0*/  LOP3.LUT R37, R37, 0xf, RZ, 0xc0, !PT ;  /* 0x0000000f25257812 */ /* 0x000fe400078ec0ff */
[----:B------:R-:W-:Y:S02]  /*2fd0*/  LOP3.LUT R39, R39, 0xf, RZ, 0xc0, !PT ;  /* 0x0000000f27277812 */ /* 0x000fe400078ec0ff */
[----:B------:R-:W-:-:S07]  /*2fe0*/  LOP3.LUT R41, R41, 0xf, RZ, 0xc0, !PT ;  /* 0x0000000f29297812 */ /* 0x000fce00078ec0ff */
.L_x_39441:
[----:B------:R-:W0:Y:S01]  /*2ff0*/  LDC R18, c[0x0][0x3ac] ;  /* 0x0000eb00ff127b82 */ /* 0x000e220000000800 */
[----:B------:R-:W-:Y:S01]  /*3000*/  IMAD.IADD R43, R13, 0x1, R17 ;  /* 0x000000010d2b7824 */ /* 0x000fe200078e0211 */
[----:B0-----:R-:W-:-:S03]  /*3010*/  ISETP.NE.AND P0, PT, R18, RZ, PT ;  /* 0x000000ff1200720c */ /* 0x001fc60003f05270 */
[----:B------:R-:W-:Y:S01]  /*3020*/  IMAD R2, R43, R18, R11 ;  /* 0x000000122b027224 */ /* 0x000fe200078e020b */
[C---:B------:R-:W-:Y:S02]  /*3030*/  ISETP.GE.U32.AND P1, PT, R18.reuse, 0x2, PT ;  /* 0x000000021200780c */ /* 0x040fe40003f26070 */
[C---:B------:R-:W-:Y:S02]  /*3040*/  ISETP.GE.U32.AND P2, PT, R18.reuse, 0x3, PT ;  /* 0x000000031200780c */ /* 0x040fe40003f46070 */
[C---:B------:R-:W-:Y:S02]  /*3050*/  ISETP.GE.U32.AND P3, PT, R18.reuse, 0x4, PT ;  /* 0x000000041200780c */ /* 0x040fe40003f66070 */
[C---:B------:R-:W-:Y:S02]  /*3060*/  ISETP.GE.U32.AND P4, PT, R18.reuse, 0x5, PT ;  /* 0x000000051200780c */ /* 0x040fe40003f86070 */
[C---:B------:R-:W-:Y:S02]  /*3070*/  ISETP.GE.U32.AND P5, PT, R18.reuse, 0x6, PT ;  /* 0x000000061200780c */ /* 0x040fe40003fa6070 */
[----:B------:R-:W-:Y:S01]  /*3080*/  ISETP.GE.U32.AND P6, PT, R18, 0x7, PT ;  /* 0x000000071200780c */ /* 0x000fe20003fc6070 */
        /* <DEDUP_REMOVED lines=8> */
.L_x_39390:
        /* <DEDUP_REMOVED lines=8> */
.L_x_39391:
        /* <DEDUP_REMOVED lines=8> */
.L_x_39392:
        /* <DEDUP_REMOVED lines=8> */
.L_x_39393:
        /* <DEDUP_REMOVED lines=8> */
.L_x_39394:
        /* <DEDUP_REMOVED lines=8> */
.L_x_39395:
[----:B0-2-4-:R-:W-:Y:S02]  /*3390*/  P2R R3, PR, RZ, 0x1 ;  /* 0x00000001ff037803 */ /* 0x015fe40000000000 */
[----:B------:R-:W-:-:S04]  /*33a0*/  ISETP.GE.U32.AND P0, PT, R18, 0x8, PT ;  /* 0x000000081200780c */ /* 0x000fc80003f06070 */
        /* <DEDUP_REMOVED lines=10> */
.L_x_39396:
[C---:B------:R-:W-:Y:S02]  /*3450*/  ISETP.GE.U32.AND P6, PT, R18.reuse, 0x8, PT ;  /* 0x000000081200780c */ /* 0x040fe40003fc6070 */
[----:B0-----:R-:W-:Y:S02]  /*3460*/  P2R R3, PR, RZ, 0x1 ;  /* 0x00000001ff037803 */ /* 0x001fe40000000000 */
[----:B------:R-:W-:-:S04]  /*3470*/  ISETP.GE.U32.AND P0, PT, R18, 0x9, PT ;  /* 0x000000091200780c */ /* 0x000fc80003f06070 */
[----:B------:R-:W-:Y:S02]  /*3480*/  P2R R64, PR, RZ, 0x1 ;  /* 0x00000001ff407803 */ /* 0x000fe40000000000 */
[----:B------:R-:W-:-:S03]  /*3490*/  ISETP.NE.AND P0, PT, R3, RZ, PT ;  /* 0x000000ff0300720c */ /* 0x000fc60003f05270 */
[----:B------:R-:W-:Y:S10]  /*34a0*/  @!P6 BRA `(.L_x_39397) ;  /* 0x00000000001ce947 */ /* 0x000ff40003800000 */
[----:B------:R-:W0:Y:S01]  /*34b0*/  S2UR UR5, SR_CgaCtaId ;  /* 0x00000000000579c3 */ /* 0x000e220000008800 */
[----:B------:R-:W-:Y:S01]  /*34c0*/  UMOV UR4, 0x400 ;  /* 0x0000040000047882 */ /* 0x000fe20000000000 */
[----:B------:R-:W-:Y:S01]  /*34d0*/  IADD3 R3, PT, PT, R31, R2, RZ ;  /* 0x000000021f037210 */ /* 0x000fe20007ffe0ff */
[----:B------:R-:W-:-:S04]  /*34e0*/  UIADD3 UR4, UPT, UPT, UR4, 0x1080, URZ ;  /* 0x0000108004047890 */ /* 0x000fc8000fffe0ff */
[----:B0-----:R-:W-:-:S06]  /*34f0*/  ULEA UR4, UR5, UR4, 0x18 ;  /* 0x0000000405047291 */ /* 0x001fcc000f8ec0ff */
[----:B------:R-:W-:-:S05]  /*3500*/  LEA R3, R3, UR4, 0x2 ;  /* 0x0000000403037c11 */ /* 0x000fca000f8e10ff */
[----:B------:R0:W4:Y:S02]  /*3510*/  LDS R54, [R3] ;  /* 0x0000000003367984 */ /* 0x0001240000000800 */
.L_x_39397:
        /* <DEDUP_REMOVED lines=8> */
[----:B------:R-:W-:Y:S01]  /*35a0*/  LOP3.LUT R3, R10, 0x8, RZ, 0x3c, !PT ;  /* 0x000000080a037812 */ /* 0x000fe200078e3cff */
[----:B------:R-:W-:-:S04]  /*35b0*/  UIADD3 UR4, UPT, UPT, UR4, 0x1080, URZ ;  /* 0x0000108004047890 */ /* 0x000fc8000fffe0ff */
[----:B------:R-:W-:Y:S01]  /*35c0*/  IMAD.IADD R3, R3, 0x1, R2 ;  /* 0x0000000103037824 */ /* 0x000fe200078e0202 */
[----:B0-----:R-:W-:-:S06]  /*35d0*/  ULEA UR4, UR5, UR4, 0x18 ;  /* 0x0000000405047291 */ /* 0x001fcc000f8ec0ff */
[----:B------:R-:W-:-:S05]  /*35e0*/  LEA R3, R3, UR4, 0x2 ;  /* 0x0000000403037c11 */ /* 0x000fca000f8e10ff */
[----:B------:R0:W0:Y:S02]  /*35f0*/  LDS R55, [R3] ;  /* 0x0000000003377984 */ /* 0x0000240000000800 */
.L_x_39398:
        /* <DEDUP_REMOVED lines=13> */
.L_x_39399:
        /* <DEDUP_REMOVED lines=13> */
.L_x_39400:
[C---:B------:R-:W-:Y:S02]  /*37a0*/  ISETP.GE.U32.AND P6, PT, R18.reuse, 0xc, PT ;  /* 0x0000000c1200780c */ /* 0x040fe40003fc6070 */
[----:B0-----:R-:W-:Y:S02]  /*37b0*/  P2R R3, PR, RZ, 0x1 ;  /* 0x00000001ff037803 */ /* 0x001fe40000000000 */
[----:B------:R-:W-:-:S04]  /*37c0*/  ISETP.GE.U32.AND P0, PT, R18, 0xd, PT ;  /* 0x0000000d1200780c */ /* 0x000fc80003f06070 */
        /* <DEDUP_REMOVED lines=12> */
.L_x_39401:
        /* <DEDUP_REMOVED lines=13> */
.L_x_39402:
        /* <DEDUP_REMOVED lines=13> */
.L_x_39403:
        /* <DEDUP_REMOVED lines=13> */
.L_x_39404:
[----:B------:R-:W-:-:S13]  /*3b00*/  ISETP.GE.U32.AND P6, PT, R18, 0x10, PT ;  /* 0x000000101200780c */ /* 0x000fda0003fc6070 */
        /* <DEDUP_REMOVED lines=10> */
.L_x_39405:
[----:B------:R-:W-:Y:S01]  /*3bb0*/  ISETP.GE.AND P6, PT, R7, R16, PT ;  /* 0x000000100700720c */ /* 0x000fe20003fc6270 */
[----:B------:R-:W-:Y:S01]  /*3bc0*/  BSSY B0, `(.L_x_39406) ;  /* 0x0000083000007945 */ /* 0x000fe20003800000 */
[----:B------:R-:W-:Y:S02]  /*3bd0*/  IADD3 R17, PT, PT, R4, R17, RZ ;  /* 0x0000001104117210 */ /* 0x000fe40007ffe0ff */
[----:B0-----:R-:W-:Y:S02]  /*3be0*/  P2R R2, PR, RZ, 0x1 ;  /* 0x00000001ff027803 */ /* 0x001fe40000000000 */
[----:B------:R-:W-:-:S04]  /*3bf0*/  ISETP.GE.AND P0, PT, R17, R6, PT ;  /* 0x000000061100720c */ /* 0x000fc80003f06270 */
[----:B------:R-:W-:Y:S02]  /*3c00*/  P2R R67, PR, RZ, 0x1 ;  /* 0x00000001ff437803 */ /* 0x000fe40000000000 */
[----:B------:R-:W-:Y:S01]  /*3c10*/  ISETP.NE.AND P0, PT, R2, RZ, PT ;  /* 0x000000ff0200720c */ /* 0x000fe20003f05270 */
[----:B------:R-:W-:-:S12]  /*3c20*/  @P6 BRA `(.L_x_39407) ;  /* 0x0000000400f06947 */ /* 0x000fd80003800000 */
[----:B------:R-:W0:Y:S01]  /*3c30*/  I2F.U32.RP R64, R18 ;  /* 0x0000001200407306 */ /* 0x000e220000209000 */
[----:B------:R-:W-:-:S07]  /*3c40*/  IMAD.MOV.U32 R2, RZ, RZ, RZ ;  /* 0x000000ffff027224 */ /* 0x000fce00078e00ff */
[----:B0-----:R-:W0:Y:S02]  /*3c50*/  MUFU.RCP R64, R64 ;  /* 0x0000004000407308 */ /* 0x001e240000001000 */
[----:B0-----:R-:W-:-:S06]  /*3c60*/  VIADD R65, R64, 0xffffffe ;  /* 0x0ffffffe40417836 */ /* 0x001fcc0000000000 */
[----:B------:R0:W5:Y:S02]  /*3c70*/  F2I.FTZ.U32.TRUNC.NTZ R3, R65 ;  /* 0x0000004100037305 */ /* 0x000164000021f000 */
[----:B0-----:R-:W0:Y:S01]  /*3c80*/  S2R R65, SR_CgaCtaId ;  /* 0x0000000000417919 */ /* 0x001e220000008800 */
[----:B-----5:R-:W-:-:S04]  /*3c90*/  IMAD.MOV R69, RZ, RZ, -R3 ;  /* 0x000000ffff457224 */ /* 0x020fc800078e0a03 */
[----:B------:R-:W-:-:S04]  /*3ca0*/  IMAD R69, R69, R18, RZ ;  /* 0x0000001245457224 */ /* 0x000fc800078e02ff */
[----:B------:R-:W-:-:S06]  /*3cb0*/  IMAD.HI.U32 R69, R3, R69, R2 ;  /* 0x0000004503457227 */ /* 0x000fcc00078e0002 */
[----:B------:R-:W-:-:S04]  /*3cc0*/  IMAD.HI.U32 R2, R69, R12, RZ ;  /* 0x0000000c45027227 */ /* 0x000fc800078e00ff */
[----:B------:R-:W-:Y:S01]  /*3cd0*/  IMAD.MOV R3, RZ, RZ, -R2 ;  /* 0x000000ffff037224 */ /* 0x000fe200078e0a02 */
[----:B------:R-:W-:-:S03]  /*3ce0*/  MOV R2, 0x400 ;  /* 0x0000040000027802 */ /* 0x000fc60000000f00 */
[----:B------:R-:W-:Y:S02]  /*3cf0*/  IMAD R3, R18, R3, R12 ;  /* 0x0000000312037224 */ /* 0x000fe400078e020c */
[----:B------:R-:W-:Y:S01]  /*3d00*/  VIADD R64, R2, 0x2080 ;  /* 0x0000208002407836 */ /* 0x000fe20000000000 */
[----:B0-----:R-:W-:Y:S02]  /*3d10*/  LEA R66, R65, R2, 0x18 ;  /* 0x0000000241427211 */ /* 0x001fe400078ec0ff */
[----:B------:R-:W-:Y:S02]  /*3d20*/  ISETP.GE.U32.AND P6, PT, R3, R18, PT ;  /* 0x000000120300720c */ /* 0x000fe40003fc6070 */
[----:B------:R-:W-:Y:S01]  /*3d30*/  LEA R64, R65, R64, 0x18 ;  /* 0x0000004041407211 */ /* 0x000fe200078ec0ff */
[----:B------:R-:W-:-:S10]  /*3d40*/  IMAD.MOV.U32 R65, RZ, RZ, R7 ;  /* 0x000000ffff417224 */ /* 0x000fd400078e0007 */
[----:B------:R-:W-:-:S05]  /*3d50*/  @P6 IMAD.IADD R3, R3, 0x1, -R18 ;  /* 0x0000000103036824 */ /* 0x000fca00078e0a12 */
[----:B------:R-:W-:-:S13]  /*3d60*/  ISETP.GE.U32.AND P6, PT, R3, R18, PT ;  /* 0x000000120300720c */ /* 0x000fda0003fc6070 */
[----:B------:R-:W-:Y:S01]  /*3d70*/  @P6 IMAD.IADD R3, R3, 0x1, -R18 ;  /* 0x0000000103036824 */ /* 0x000fe200078e0a12 */
[----:B------:R-:W-:-:S13]  /*3d80*/  ISETP.NE.U32.AND P6, PT, R18, RZ, PT ;  /* 0x000000ff1200720c */ /* 0x000fda0003fc5070 */
[----:B------:R-:W-:-:S05]  /*3d90*/  @!P6 LOP3.LUT R3, RZ, R18, RZ, 0x33, !PT ;  /* 0x00000012ff03e212 */ /* 0x000fca00078e33ff */
[----:B------:R-:W-:-:S07]  /*3da0*/  IMAD R66, R3, 0x4, R66 ;  /* 0x0000000403427824 */ /* 0x000fce00078e0242 */
.L_x_39440:
[----:B------:R-:W-:Y:S02]  /*3db0*/  IMAD R18, R65, 0x84, R66 ;  /* 0x0000008441127824 */ /* 0x000fe400078e0242 */
[----:B------:R-:W-:-:S04]  /*3dc0*/  IMAD.MOV.U32 R68, RZ, RZ, RZ ;  /* 0x000000ffff447224 */ /* 0x000fc800078e00ff */
[----:B------:R-:W0:Y:S01]  /*3dd0*/  LDS R18, [R18] ;  /* 0x0000000012127984 */ /* 0x000e220000000800 */
[----:B------:R-:W-:Y:S05]  /*3de0*/  @!P0 BRA `(.L_x_39408) ;  /* 0x0000000000108947 */ /* 0x000fea0003800000 */
[----:B------:R-:W-:-:S03]  /*3df0*/  UMOV UR4, 0xffffffff ;  /* 0xffffffff00047882 */ /* 0x000fc60000000000 */
[----:B------:R-:W-:Y:S05]  /*3e00*/  BRA.DIV UR4, `(.L_x_39409) ;  /* 0x0000002a04bc7947 */ /* 0x000fea000b800000 */
[----:B0-----:R0:W0:Y:S02]  /*3e10*/  SHFL.IDX PT, R2, R18, R50, R15 ;  /* 0x0000003212027389 */ /* 0x00102400000e000f */
.L_x_39548:
[----:B01----:R-:W-:-:S07]  /*3e20*/  IMAD R68, R62, R2, RZ ;  /* 0x000000023e447224 */ /* 0x003fce00078e02ff */
.L_x_39408:
[----:B------:R-:W-:Y:S05]  /*3e30*/  @!P1 BRA `(.L_x_39410) ;  /* 0x0000000000109947 */ /* 0x000fea0003800000 */
[----:B------:R-:W-:-:S03]  /*3e40*/  UMOV UR4, 0xffffffff ;  /* 0xffffffff00047882 */ /* 0x000fc60000000000 */
[----:B------:R-:W-:Y:S05]  /*3e50*/  BRA.DIV UR4, `(.L_x_39411) ;  /* 0x0000002a04c87947 */ /* 0x000fea000b800000 */
[----:B0-----:R0:W0:Y:S02]  /*3e60*/  SHFL.IDX PT, R2, R18, R22, R15 ;  /* 0x0000001612027389 */ /* 0x00102400000e000f */
.L_x_39551:
[----:B0--3--:R-:W-:-:S07]  /*3e70*/  IMAD R68, R63, R2, R68 ;  /* 0x000000023f447224 */ /* 0x009fce00078e0244 */
.L_x_39410:
[----:B------:R-:W-:Y:S05]  /*3e80*/  @!P2 BRA `(.L_x_39412) ;  /* 0x000000000010a947 */ /* 0x000fea0003800000 */
[----:B------:R-:W-:-:S03]  /*3e90*/  UMOV UR4, 0xffffffff ;  /* 0xffffffff00047882 */ /* 0x000fc60000000000 */
[----:B------:R-:W-:Y:S05]  /*3ea0*/  BRA.DIV UR4, `(.L_x_39413) ;  /* 0x0000002a04d47947 */ /* 0x000fea000b800000 */
[----:B0-----:R0:W0:Y:S02]  /*3eb0*/  SHFL.IDX PT, R2, R18, R24, R15 ;  /* 0x0000001812027389 */ /* 0x00102400000e000f */
.L_x_39554:
[----:B0-----:R-:W-:-:S07]  /*3ec0*/  IMAD R68, R47, R2, R68 ;  /* 0x000000022f447224 */ /* 0x001fce00078e0244 */
.L_x_39412:
[----:B------:R-:W-:Y:S05]  /*3ed0*/  @!P3 BRA `(.L_x_39414) ;  /* 0x000000000010b947 */ /* 0x000fea0003800000 */
[----:B------:R-:W-:-:S03]  /*3ee0*/  UMOV UR4, 0xffffffff ;  /* 0xffffffff00047882 */ /* 0x000fc60000000000 */
[----:B------:R-:W-:Y:S05]  /*3ef0*/  BRA.DIV UR4, `(.L_x_39415) ;  /* 0x0000002a04e07947 */ /* 0x000fea000b800000 */
[----:B0-----:R0:W0:Y:S02]  /*3f00*/  SHFL.IDX PT, R2, R18, R26, R15 ;  /* 0x0000001a12027389 */ /* 0x00102400000e000f */
.L_x_39557:
[----:B0-----:R-:W-:-:S07]  /*3f10*/  IMAD R68, R49, R2, R68 ;  /* 0x0000000231447224 */ /* 0x001fce00078e0244 */
.L_x_39414:
[----:B------:R-:W-:Y:S05]  /*3f20*/  @!P4 BRA `(.L_x_39416) ;  /* 0x000000000010c947 */ /* 0x000fea0003800000 */
[----:B------:R-:W-:-:S03]  /*3f30*/  UMOV UR4, 0xffffffff ;  /* 0xffffffff00047882 */ /* 0x000fc60000000000 */
[----:B------:R-:W-:Y:S05]  /*3f40*/  BRA.DIV UR4, `(.L_x_39417) ;  /* 0x0000002a04ec7947 */ /* 0x000fea000b800000 */
[----:B0-----:R0:W0:Y:S02]  /*3f50*/  SHFL.IDX PT, R2, R18, R28, R15 ;  /* 0x0000001c12027389 */ /* 0x00102400000e000f */
.L_x_39560:
[----:B0-----:R-:W-:-:S07]  /*3f60*/  IMAD R68, R51, R2, R68 ;  /* 0x0000000233447224 */ /* 0x001fce00078e0244 */
.L_x_39416:
[----:B------:R-:W-:Y:S05]  /*3f70*/  @!P5 BRA `(.L_x_39418) ;  /* 0x000000000010d947 */ /* 0x000fea0003800000 */
[----:B------:R-:W-:-:S03]  /*3f80*/  UMOV UR4, 0xffffffff ;  /* 0xffffffff00047882 */ /* 0x000fc60000000000 */
[----:B------:R-:W-:Y:S05]  /*3f90*/  BRA.DIV UR4, `(.L_x_39419) ;  /* 0x0000002a04f87947 */ /* 0x000fea000b800000 */
[----:B0-----:R0:W0:Y:S02]  /*3fa0*/  SHFL.IDX PT, R2, R18, R30, R15 ;  /* 0x0000001e12027389 */ /* 0x00102400000e000f */
.L_x_39563:
[----:B0-----:R-:W-:-:S07]  /*3fb0*/  IMAD R68, R52, R2, R68 ;  /* 0x0000000234447224 */ /* 0x001fce00078e0244 */
.L_x_39418:
[----:B------:R-:W5:Y:S02]  /*3fc0*/  LDC R69, c[0x0][0x3ac] ;  /* 0x0000eb00ff457b82 */ /* 0x000f640000000800 */
[----:B-----5:R-:W-:-:S13]  /*3fd0*/  ISETP.GE.U32.AND P6, PT, R69, 0x7, PT ;  /* 0x000000074500780c */ /* 0x020fda0003fc6070 */
[----:B------:R-:W-:Y:S05]  /*3fe0*/  @!P6 BRA `(.L_x_39420) ;  /* 0x000000000010e947 */ /* 0x000fea0003800000 */
[----:B------:R-:W-:-:S03]  /*3ff0*/  UMOV UR4, 0xffffffff ;  /* 0xffffffff00047882 */ /* 0x000fc60000000000 */
[----:B------:R-:W-:Y:S05]  /*4000*/  BRA.DIV UR4, `(.L_x_39421) ;  /* 0x0000002a04fc7947 */ /* 0x000fea000b800000 */
[----:B0-----:R0:W0:Y:S02]  /*4010*/  SHFL.IDX PT, R2, R18, R32, R15 ;  /* 0x0000002012027389 */ /* 0x00102400000e000f */
.L_x_39566:
[----:B0-2---:R-:W-:-:S07]  /*4020*/  IMAD R68, R53, R2, R68 ;  /* 0x0000000235447224 */ /* 0x005fce00078e0244 */
.L_x_39420:
[----:B------:R-:W-:-:S13]  /*4030*/  ISETP.GE.U32.AND P6, PT, R69, 0x8, PT ;  /* 0x000000084500780c */ /* 0x000fda0003fc6070 */
[----:B------:R-:W-:Y:S05]  /*4040*/  @!P6 BRA `(.L_x_39422) ;  /* 0x000000000010e947 */ /* 0x000fea0003800000 */
[----:B------:R-:W-:-:S03]  /*4050*/  UMOV UR4, 0xffffffff ;  /* 0xffffffff00047882 */ /* 0x000fc60000000000 */
[----:B------:R-:W-:Y:S05]  /*4060*/  BRA.DIV UR4, `(.L_x_39423) ;  /* 0x0000002e04047947 */ /* 0x000fea000b800000 */
[----:B0-----:R0:W0:Y:S02]  /*4070*/  SHFL.IDX PT, R2, R18, R34, R15 ;  /* 0x0000002212027389 */ /* 0x00102400000e000f */
.L_x_39569:
[----:B0---4-:R-:W-:-:S07]  /*4080*/  IMAD R68, R54, R2, R68 ;  /* 0x0000000236447224 */ /* 0x011fce00078e0244 */
.L_x_39422:
[----:B------:R-:W-:-:S13]  /*4090*/  ISETP.GE.U32.AND P6, PT, R69, 0x9, PT ;  /* 0x000000094500780c */ /* 0x000fda0003fc6070 */
[----:B------:R-:W-:Y:S05]  /*40a0*/  @!P6 BRA `(.L_x_39424) ;  /* 0x000000000010e947 */ /* 0x000fea0003800000 */
[----:B------:R-:W-:-:S03]  /*40b0*/  UMOV UR4, 0xffffffff ;  /* 0xffffffff00047882 */ /* 0x000fc60000000000 */
[----:B------:R-:W-:Y:S05]  /*40c0*/  BRA.DIV UR4, `(.L_x_39425) ;  /* 0x0000002e040c7947 */ /* 0x000fea000b800000 */
[----:B0-----:R0:W0:Y:S02]  /*40d0*/  SHFL.IDX PT, R2, R18, R36, R15 ;  /* 0x0000002412027389 */ /* 0x00102400000e000f */
.L_x_39572:
[----:B0-----:R-:W-:-:S07]  /*40e0*/  IMAD R68, R55, R2, R68 ;  /* 0x0000000237447224 */ /* 0x001fce00078e0244 */
.L_x_39424:
[----:B------:R-:W-:-:S13]  /*40f0*/  ISETP.GE.U32.AND P6, PT, R69, 0xa, PT ;  /* 0x0000000a4500780c */ /* 0x000fda0003fc6070 */
[----:B------:R-:W-:Y:S05]  /*4100*/  @!P6 BRA `(.L_x_39426) ;  /* 0x000000000010e947 */ /* 0x000fea0003800000 */
[----:B------:R-:W-:-:S03]  /*4110*/  UMOV UR4, 0xffffffff ;  /* 0xffffffff00047882 */ /* 0x000fc60000000000 */
[----:B------:R-:W-:Y:S05]  /*4120*/  BRA.DIV UR4, `(.L_x_39427) ;  /* 0x0000002e04147947 */ /* 0x000fea000b800000 */
[----:B0-----:R0:W0:Y:S02]  /*4130*/  SHFL.IDX PT, R2, R18, R38, R15 ;  /* 0x0000002612027389 */ /* 0x00102400000e000f */
.L_x_39575:
[----:B0-----:R-:W-:-:S07]  /*4140*/  IMAD R68, R56, R2, R68 ;  /* 0x0000000238447224 */ /* 0x001fce00078e0244 */
.L_x_39426:
[----:B------:R-:W-:-:S13]  /*4150*/  ISETP.GE.U32.AND P6, PT, R69, 0xb, PT ;  /* 0x0000000b4500780c */ /* 0x000fda0003fc6070 */
[----:B------:R-:W-:Y:S05]  /*4160*/  @!P6 BRA `(.L_x_39428) ;  /* 0x000000000010e947 */ /* 0x000fea0003800000 */
[----:B------:R-:W-:-:S03]  /*4170*/  UMOV UR4, 0xffffffff ;  /* 0xffffffff00047882 */ /* 0x000fc60000000000 */
[----:B------:R-:W-:Y:S05]  /*4180*/  BRA.DIV UR4, `(.L_x_39429) ;  /* 0x0000002e041c7947 */ /* 0x000fea000b800000 */
[----:B0-----:R0:W0:Y:S02]  /*4190*/  SHFL.IDX PT, R2, R18, R40, R15 ;  /* 0x0000002812027389 */ /* 0x00102400000e000f */
.L_x_39578:
[----:B0-----:R-:W-:-:S07]  /*41a0*/  IMAD R68, R57, R2, R68 ;  /* 0x0000000239447224 */ /* 0x001fce00078e0244 */
.L_x_39428:
[----:B------:R-:W-:-:S13]  /*41b0*/  ISETP.GE.U32.AND P6, PT, R69, 0xc, PT ;  /* 0x0000000c4500780c */ /* 0x000fda0003fc6070 */
[----:B------:R-:W-:Y:S05]  /*41c0*/  @!P6 BRA `(.L_x_39430) ;  /* 0x000000000010e947 */ /* 0x000fea0003800000 */
[----:B------:R-:W-:-:S03]  /*41d0*/  UMOV UR4, 0xffffffff ;  /* 0xffffffff00047882 */ /* 0x000fc60000000000 */
[----:B------:R-:W-:Y:S05]  /*41e0*/  BRA.DIV UR4, `(.L_x_39431) ;  /* 0x0000002e04247947 */ /* 0x000fea000b800000 */
[----:B0-----:R0:W0:Y:S02]  /*41f0*/  SHFL.IDX PT, R2, R18, R42, R15 ;  /* 0x0000002a12027389 */ /* 0x00102400000e000f */
.L_x_39581:
[----:B0-----:R-:W-:-:S07]  /*4200*/  IMAD R68, R58, R2, R68 ;  /* 0x000000023a447224 */ /* 0x001fce00078e0244 */
.L_x_39430:
[----:B------:R-:W-:-:S13]  /*4210*/  ISETP.GE.U32.AND P6, PT, R69, 0xd, PT ;  /* 0x0000000d4500780c */ /* 0x000fda0003fc6070 */
[----:B------:R-:W-:Y:S05]  /*4220*/  @!P6 BRA `(.L_x_39432) ;  /* 0x000000000010e947 */ /* 0x000fea0003800000 */
[----:B------:R-:W-:-:S03]  /*4230*/  UMOV UR4, 0xffffffff ;  /* 0xffffffff00047882 */ /* 0x000fc60000000000 */
[----:B------:R-:W-:Y:S05]  /*4240*/  BRA.DIV UR4, `(.L_x_39433) ;  /* 0x0000002e042c7947 */ /* 0x000fea000b800000 */
[----:B0-----:R0:W0:Y:S02]  /*4250*/  SHFL.IDX PT, R2, R18, R44, R15 ;  /* 0x0000002c12027389 */ /* 0x00102400000e000f */
.L_x_39584:
[----:B0-----:R-:W-:-:S07]  /*4260*/  IMAD R68, R59, R2, R68 ;  /* 0x000000023b447224 */ /* 0x001fce00078e0244 */
.L_x_39432:
[----:B------:R-:W-:-:S13]  /*4270*/  ISETP.GE.U32.AND P6, PT, R69, 0xe, PT ;  /* 0x0000000e4500780c */ /* 0x000fda0003fc6070 */
[----:B------:R-:W-:Y:S05]  /*4280*/  @!P6 BRA `(.L_x_39434) ;  /* 0x000000000010e947 */ /* 0x000fea0003800000 */
[----:B------:R-:W-:-:S03]  /*4290*/  UMOV UR4, 0xffffffff ;  /* 0xffffffff00047882 */ /* 0x000fc60000000000 */
[----:B------:R-:W-:Y:S05]  /*42a0*/  BRA.DIV UR4, `(.L_x_39435) ;  /* 0x0000002e04347947 */ /* 0x000fea000b800000 */
[----:B0-----:R0:W0:Y:S02]  /*42b0*/  SHFL.IDX PT, R2, R18, R46, R15 ;  /* 0x0000002e12027389 */ /* 0x00102400000e000f */
.L_x_39587:
[----:B0-----:R-:W-:-:S07]  /*42c0*/  IMAD R68, R60, R2, R68 ;  /* 0x000000023c447224 */ /* 0x001fce00078e0244 */
.L_x_39434:
[----:B------:R-:W-:-:S13]  /*42d0*/  ISETP.GE.U32.AND P6, PT, R69, 0xf, PT ;  /* 0x0000000f4500780c */ /* 0x000fda0003fc6070 */
[----:B------:R-:W-:Y:S05]  /*42e0*/  @!P6 BRA `(.L_x_39436) ;  /* 0x000000000010e947 */ /* 0x000fea0003800000 */
[----:B------:R-:W-:-:S03]  /*42f0*/  UMOV UR4, 0xffffffff ;  /* 0xffffffff00047882 */ /* 0x000fc60000000000 */
[----:B------:R-:W-:Y:S05]  /*4300*/  BRA.DIV UR4, `(.L_x_39437) ;  /* 0x0000002e043c7947 */ /* 0x000fea000b800000 */
[----:B0-----:R0:W0:Y:S02]  /*4310*/  SHFL.IDX PT, R2, R18, R48, R15 ;  /* 0x0000003012027389 */ /* 0x00102400000e000f */
.L_x_39590:
[----:B0-----:R-:W-:-:S07]  /*4320*/  IMAD R68, R61, R2, R68 ;  /* 0x000000023d447224 */ /* 0x001fce00078e0244 */
.L_x_39436:
[----:B------:R-:W-:-:S13]  /*4330*/  ISETP.GE.U32.AND P6, PT, R69, 0x10, PT ;  /* 0x000000104500780c */ /* 0x000fda0003fc6070 */
[----:B------:R-:W-:Y:S05]  /*4340*/  @!P6 BRA `(.L_x_39438) ;  /* 0x000000000010e947 */ /* 0x000fea0003800000 */
[----:B------:R-:W-:-:S03]  /*4350*/  UMOV UR4, 0xffffffff ;  /* 0xffffffff00047882 */ /* 0x000fc60000000000 */
[----:B------:R-:W-:Y:S05]  /*4360*/  BRA.DIV UR4, `(.L_x_39439) ;  /* 0x0000002e04447947 */ /* 0x000fea000b800000 */
[----:B0-----:R0:W0:Y:S02]  /*4370*/  SHFL.IDX PT, R2, R18, R20, R15 ;  /* 0x0000001412027389 */ /* 0x00102400000e000f */
.L_x_39593:
[----:B0-----:R-:W-:-:S07]  /*4380*/  IMAD R68, R45, R2, R68 ;  /* 0x000000022d447224 */ /* 0x001fce00078e0244 */
.L_x_39438:
[----:B------:R-:W-:Y:S02]  /*4390*/  IMAD R3, R6, R65, R43 ;  /* 0x0000004106037224 */ /* 0x000fe400078e022b */
[----:B------:R-:W-:-:S03]  /*43a0*/  IMAD.IADD R65, R14, 0x1, R65 ;  /* 0x000000010e417824 */ /* 0x000fc600078e0241 */
[----:B------:R-:W-:Y:S02]  /*43b0*/  LEA R3, R3, R64, 0x2 ;  /* 0x0000004003037211 */ /* 0x000fe400078e10ff */
[----:B------:R-:W-:-:S03]  /*43c0*/  ISETP.GE.AND P6, PT, R65, R16, PT ;  /* 0x000000104100720c */ /* 0x000fc60003fc6270 */
[----:B------:R0:W-:Y:S10]  /*43d0*/  STS [R3], R68 ;  /* 0x0000004403007388 */ /* 0x0001f40000000800 */
[----:B0-----:R-:W-:Y:S05]  /*43e0*/  @!P6 BRA `(.L_x_39440) ;  /* 0xfffffff80070e947 */ /* 0x001fea000383ffff */
.L_x_39407:
[----:B------:R-:W-:Y:S05]  /*43f0*/  BSYNC B0 ;  /* 0x0000000000007941 */ /* 0x000fea0003800000 */
.L_x_39406:
[----:B------:R-:W-:-:S13]  /*4400*/  ISETP.NE.AND P6, PT, R67, RZ, PT ;  /* 0x000000ff4300720c */ /* 0x000fda0003fc5270 */
[----:B------:R-:W-:Y:S05]  /*4410*/  @!P6 BRA `(.L_x_39441) ;  /* 0xffffffe800f4e947 */ /* 0x000fea000383ffff */
[----:B------:R-:W-:Y:S05]  /*4420*/  BRA `(.L_x_39334) ;  /* 0x0000001800587947 */ /* 0x000fea0003800000 */
.L_x_39389:
[C---:B------:R-:W-:Y:S01]  /*4430*/  VIADD R22, R10.reuse, 0xf ;  /* 0x0000000f0a167836 */ /* 0x040fe20000000000 */
[C---:B------:R-:W-:Y:S01]  /*4440*/  IADD3 R34, PT, PT, R10.reuse, 0x6, RZ ;  /* 0x000000060a227810 */ /* 0x040fe20007ffe0ff */
[C---:B------:R-:W-:Y:S01]  /*4450*/  VIADD R24, R10.reuse, 0x1 ;  /* 0x000000010a187836 */ /* 0x040fe20000000000 */
[C---:B------:R-:W-:Y:S01]  /*4460*/  IADD3 R44, PT, PT, R10.reuse, 0xb, RZ ;  /* 0x0000000b0a2c7810 */ /* 0x040fe20007ffe0ff */
[----:B-1----:R-:W-:Y:S01]  /*4470*/  VIADD R26, R10, 0x2 ;  /* 0x000000020a1a7836 */ /* 0x002fe20000000000 */
[-C--:B------:R-:W-:Y:S01]  /*4480*/  ISETP.GE.AND P1, PT, R22, R17.reuse, PT ;  /* 0x000000111600720c */ /* 0x080fe20003f26270 */
[----:B------:R-:W-:Y:S01]  /*4490*/  VIADD R28, R10, 0x3 ;  /* 0x000000030a1c7836 */ /* 0x000fe20000000000 */
[-C--:B------:R-:W-:Y:S01]  /*44a0*/  ISETP.GE.AND P0, PT, R24, R17.reuse, PT ;  /* 0x000000111800720c */ /* 0x080fe20003f06270 */
[C---:B------:R-:W-:Y:S01]  /*44b0*/  VIADD R30, R10.reuse, 0x4 ;  /* 0x000000040a1e7836 */ /* 0x040fe20000000000 */
[C---:B------:R-:W-:Y:S01]  /*44c0*/  SEL R21, R17.reuse, RZ, P1 ;  /* 0x000000ff11157207 */ /* 0x040fe20000800000 */
[C---:B------:R-:W-:Y:S01]  /*44d0*/  VIADD R32, R10.reuse, 0x5 ;  /* 0x000000050a207836 */ /* 0x040fe20000000000 */
[C---:B------:R-:W-:Y:S01]  /*44e0*/  SEL R3, R17.reuse, RZ, P0 ;  /* 0x000000ff11037207 */ /* 0x040fe20000000000 */
[----:B------:R-:W-:Y:S01]  /*44f0*/  VIADD R36, R10, 0x7 ;  /* 0x000000070a247836 */ /* 0x000fe20000000000 */
[-C--:B------:R-:W-:Y:S01]  /*4500*/  ISETP.GE.AND P1, PT, R26, R17.reuse, PT ;  /* 0x000000111a00720c */ /* 0x080fe20003f26270 */
[----:B------:R-:W-:Y:S01]  /*4510*/  IMAD.IADD R22, R22, 0x1, -R21 ;  /* 0x0000000116167824 */ /* 0x000fe200078e0a15 */
[-C--:B------:R-:W-:Y:S01]  /*4520*/  ISETP.GE.AND P0, PT, R28, R17.reuse, PT ;  /* 0x000000111c00720c */ /* 0x080fe20003f06270 */
[----:B------:R-:W-:Y:S01]  /*4530*/  IMAD.IADD R24, R24, 0x1, -R3 ;  /* 0x0000000118187824 */ /* 0x000fe200078e0a03 */
        /* <DEDUP_REMOVED lines=22> */
[----:B------:R-:W-:Y:S01]  /*46a0*/  ISETP.GE.AND P0, PT, R40, R17, PT ;  /* 0x000000112800720c */ /* 0x000fe20003f06270 */
[----:B------:R-:W-:Y:S01]  /*46b0*/  IMAD.IADD R36, R36, 0x1, -R3 ;  /* 0x0000000124247824 */ /* 0x000fe200078e0a03 */
[C---:B------:R-:W-:Y:S01]  /*46c0*/  SEL R21, R17.reuse, RZ, P1 ;  /* 0x000000ff11157207 */ /* 0x040fe20000800000 */
[----:B------:R-:W-:Y:S01]  /*46d0*/  IMAD.MOV.U32 R2, RZ, RZ, -0x100 ;  /* 0xffffff00ff027424 */ /* 0x000fe200078e00ff */
[----:B------:R-:W-:-:S02]  /*46e0*/  SEL R3, R17, RZ, P0 ;  /* 0x000000ff11037207 */ /* 0x000fc40000000000 */
[-C--:B------:R-:W-:Y:S01]  /*46f0*/  ISETP.GE.AND P1, PT, R42, R17.reuse, PT ;  /* 0x000000112a00720c */ /* 0x080fe20003f26270 */
[----:B------:R-:W-:Y:S01]  /*4700*/  IMAD.IADD R38, R38, 0x1, -R21 ;  /* 0x0000000126267824 */ /* 0x000fe200078e0a15 */
[-C--:B------:R-:W-:Y:S01]  /*4710*/  ISETP.GE.AND P0, PT, R44, R17.reuse, PT ;  /* 0x000000112c00720c */ /* 0x080fe20003f06270 */
[----:B------:R-:W-:Y:S01]  /*4720*/  IMAD.IADD R40, R40, 0x1, -R3 ;  /* 0x0000000128287824 */ /* 0x000fe200078e0a03 */
[C---:B------:R-:W-:Y:S02]  /*4730*/  SEL R21, R17.reuse, RZ, P1 ;  /* 0x000000ff11157207 */ /* 0x040fe40000800000 */
[C---:B------:R-:W-:Y:S02]  /*4740*/  SEL R3, R17.reuse, RZ, P0 ;  /* 0x000000ff11037207 */ /* 0x040fe40000000000 */
[-C--:B------:R-:W-:Y:S01]  /*4750*/  ISETP.GE.AND P1, PT, R46, R17.reuse, PT ;  /* 0x000000112e00720c */ /* 0x080fe20003f26270 */
[----:B------:R-:W-:Y:S01]  /*4760*/  IMAD.IADD R42, R42, 0x1, -R21 ;  /* 0x000000012a2a7824 */ /* 0x000fe200078e0a15 */
[----:B------:R-:W-:Y:S01]  /*4770*/  ISETP.GE.AND P0, PT, R48, R17, PT ;  /* 0x000000113000720c */ /* 0x000fe20003f06270 */
[----:B------:R-:W-:Y:S01]  /*4780*/  IMAD.IADD R44, R44, 0x1, -R3 ;  /* 0x000000012c2c7824 */ /* 0x000fe200078e0a03 */
[----:B------:R-:W-:-:S02]  /*4790*/  SEL R21, R17, RZ, P1 ;  /* 0x000000ff11157207 */ /* 0x000fc40000800000 */
[C---:B------:R-:W-:Y:S02]  /*47a0*/  SEL R3, R17.reuse, RZ, P0 ;  /* 0x000000ff11037207 */ /* 0x040fe40000000000 */
[-C--:B------:R-:W-:Y:S01]  /*47b0*/  ISETP.GE.AND P1, PT, R50, R17.reuse, PT ;  /* 0x000000113200720c */ /* 0x080fe20003f26270 */
[----:B------:R-:W-:Y:S01]  /*47c0*/  IMAD.IADD R46, R46, 0x1, -R21 ;  /* 0x000000012e2e7824 */ /* 0x000fe200078e0a15 */
[----:B------:R-:W-:Y:S01]  /*47d0*/  ISETP.GE.AND P0, PT, R10, R17, PT ;  /* 0x000000110a00720c */ /* 0x000fe20003f06270 */
[----:B------:R-:W-:Y:S01]  /*47e0*/  IMAD.IADD R48, R48, 0x1, -R3 ;  /* 0x0000000130307824 */ /* 0x000fe200078e0a03 */
[C---:B------:R-:W-:Y:S02]  /*47f0*/  SEL R21, R17.reuse, RZ, P1 ;  /* 0x000000ff11157207 */ /* 0x040fe40000800000 */
[----:B------:R-:W-:Y:S01]  /*4800*/  SEL R3, R17, RZ, P0 ;  /* 0x000000ff11037207 */ /* 0x000fe20000000000 */
[----:B------:R-:W-:Y:S02]  /*4810*/  HFMA2 R17, -RZ, RZ, 0, 0 ;  /* 0x00000000ff117431 */ /* 0x000fe400000001ff */
[----:B------:R-:W-:-:S02]  /*4820*/  IMAD.IADD R50, R50, 0x1, -R21 ;  /* 0x0000000132327824 */ /* 0x000fc400078e0a15 */
[----:B------:R-:W-:Y:S02]  /*4830*/  IMAD R21, R19, R2, 0x201f ;  /* 0x0000201f13157424 */ /* 0x000fe400078e0202 */
[----:B------:R-:W-:-:S07]  /*4840*/  IMAD.IADD R52, R10, 0x1, -R3 ;  /* 0x000000010a347824 */ /* 0x000fce00078e0a03 */
.L_x_39493:
[----:B0-----:R-:W0:Y:S01]  /*4850*/  LDC R18, c[0x0][0x3ac] ;  /* 0x0000eb00ff127b82 */ /* 0x001e220000000800 */
[----:B------:R-:W-:Y:S01]  /*4860*/  ISETP.GE.AND P0, PT, R7, R16, PT ;  /* 0x000000100700720c */ /* 0x000fe20003f06270 */
[--C-:B------:R-:W-:Y:S02]  /*4870*/  IMAD.IADD R23, R13, 0x1, R17.reuse ;  /* 0x000000010d177824 */ /* 0x100fe400078e0211 */
[----:B------:R-:W-:Y:S01]  /*4880*/  IMAD.IADD R17, R4, 0x1, R17 ;  /* 0x0000000104117824 */ /* 0x000fe200078e0211 */
[----:B------:R-:W-:Y:S02]  /*4890*/  P2R R55, PR, RZ, 0x1 ;  /* 0x00000001ff377803 */ /* 0x000fe40000000000 */
[C---:B0-----:R-:W-:Y:S01]  /*48a0*/  ISETP.GE.AND P4, PT, R18.reuse, 0x1, PT ;  /* 0x000000011200780c */ /* 0x041fe20003f86270 */
[----:B------:R-:W-:Y:S01]  /*48b0*/  IMAD R3, R23, R18, R11 ;  /* 0x0000001217037224 */ /* 0x000fe200078e020b */
[C---:B------:R-:W-:Y:S02]  /*48c0*/  ISETP.GE.AND P3, PT, R18.reuse, 0x2, PT ;  /* 0x000000021200780c */ /* 0x040fe40003f66270 */
[----:B------:R-:W-:-:S02]  /*48d0*/  ISETP.GE.AND P2, PT, R18, 0x3, PT ;  /* 0x000000031200780c */ /* 0x000fc40003f46270 */
[C---:B------:R-:W-:Y:S02]  /*48e0*/  ISETP.GE.AND P1, PT, R18.reuse, 0x4, PT ;  /* 0x000000041200780c */ /* 0x040fe40003f26270 */
        /* <DEDUP_REMOVED lines=8> */
[----:B------:R-:W-:-:S05]  /*4970*/  LEA R2, R2, UR4, 0x2 ;  /* 0x0000000402027c11 */ /* 0x000fca000f8e10ff */
[----:B------:R0:W1:Y:S02]  /*4980*/  LDS R43, [R2] ;  /* 0x00000000022b7984 */ /* 0x0000640000000800 */
.L_x_39442:
        /* <DEDUP_REMOVED lines=10> */
.L_x_39443:
        /* <DEDUP_REMOVED lines=10> */
.L_x_39444:
        /* <DEDUP_REMOVED lines=10> */
.L_x_39445:
        /* <DEDUP_REMOVED lines=10> */
.L_x_39446:
        /* <DEDUP_REMOVED lines=11> */
.L_x_39447:
        /* <DEDUP_REMOVED lines=11> */
.L_x_39448:
        /* <DEDUP_REMOVED lines=11> */
.L_x_39449:
        /* <DEDUP_REMOVED lines=10> */
.L_x_39450:
        /* <DEDUP_REMOVED lines=11> */
.L_x_39451:
        /* <DEDUP_REMOVED lines=11> */
.L_x_39452:
        /* <DEDUP_REMOVED lines=11> */
.L_x_39453:
        /* <DEDUP_REMOVED lines=11> */
.L_x_39454:
        /* <DEDUP_REMOVED lines=11> */
.L_x_39455:
        /* <DEDUP_REMOVED lines=11> */
.L_x_39456:
[----:B------:R-:W-:Y:S01]  /*52e0*/  ISETP.GE.AND P5, PT, R17, R6, PT ;  /* 0x000000061100720c */ /* 0x000fe20003fa6270 */
        /* <DEDUP_REMOVED lines=10> */
.L_x_39457:
[----:B------:R-:W-:-:S13]  /*5390*/  ISETP.NE.AND P6, PT, R55, RZ, PT ;  /* 0x000000ff3700720c */ /* 0x000fda0003fc5270 */
[----:B------:R-:W-:Y:S05]  /*53a0*/  @P6 BRA `(.L_x_39458) ;  /* 0x0000000800746947 */ /* 0x000fea0003800000 */
[----:B------:R-:W-:Y:S01]  /*53b0*/  IABS R55, R18 ;  /* 0x0000001200377213 */ /* 0x000fe20000000000 */
[----:B------:R-:W5:Y:S01]  /*53c0*/  S2UR UR5, SR_CgaCtaId ;  /* 0x00000000000579c3 */ /* 0x000f620000008800 */
[----:B------:R-:W-:Y:S02]  /*53d0*/  UMOV UR4, 0x400 ;  /* 0x0000040000047882 */ /* 0x000fe40000000000 */
[----:B------:R-:W0:Y:S08]  /*53e0*/  I2F.RP R56, R55 ;  /* 0x0000003700387306 */ /* 0x000e300000209400 */
[----:B0-----:R-:W2:Y:S01]  /*53f0*/  MUFU.RCP R56, R56 ;  /* 0x0000003800387308 */ /* 0x001ea20000001000 */
[----:B-----5:R-:W-:Y:S01]  /*5400*/  ULEA UR4, UR5, UR4, 0x18 ;  /* 0x0000000405047291 */ /* 0x020fe2000f8ec0ff */
[----:B--2-4-:R-:W-:-:S06]  /*5410*/  VIADD R2, R56, 0xffffffe ;  /* 0x0ffffffe38027836 */ /* 0x014fcc0000000000 */
[----:B------:R0:W2:Y:S02]  /*5420*/  F2I.FTZ.U32.TRUNC.NTZ R3, R2 ;  /* 0x0000000200037305 */ /* 0x0000a4000021f000 */
[----:B0-----:R-:W-:Y:S02]  /*5430*/  IMAD.MOV.U32 R2, RZ, RZ, RZ ;  /* 0x000000ffff027224 */ /* 0x001fe400078e00ff */
        /* <DEDUP_REMOVED lines=17> */
.L_x_39492:
[----:B------:R-:W-:Y:S02]  /*5550*/  IMAD R2, R55, 0x84, R56 ;  /* 0x0000008437027824 */ /* 0x000fe400078e0238 */
[----:B------:R-:W-:-:S03]  /*5560*/  IMAD.MOV.U32 R58, RZ, RZ, RZ ;  /* 0x000000ffff3a7224 */ /* 0x000fc600078e00ff */
[----:B------:R0:W2:Y:S01]  /*5570*/  LDS R18, [R2] ;  /* 0x0000000002127984 */ /* 0x0000a20000000800 */
[----:B------:R-:W-:Y:S05]  /*5580*/  @!P4 BRA `(.L_x_39459) ;  /* 0x000000000010c947 */ /* 0x000fea0003800000 */
[----:B------:R-:W-:-:S03]  /*5590*/  UMOV UR4, 0xffffffff ;  /* 0xffffffff00047882 */ /* 0x000fc60000000000 */
[----:B------:R-:W-:Y:S05]  /*55a0*/  BRA.DIV UR4, `(.L_x_39460) ;  /* 0x0000001a04d47947 */ /* 0x000fea000b800000 */
[----:B--2---:R2:W4:Y:S02]  /*55b0*/  SHFL.IDX PT, R58, R18, R52, R15 ;  /* 0x00000034123a7389 */ /* 0x00452400000e000f */
.L_x_39595:
[----:B-1--4-:R-:W-:-:S07]  /*55c0*/  IMAD R58, R43, R58, RZ ;  /* 0x0000003a2b3a7224 */ /* 0x012fce00078e02ff */
.L_x_39459:
[----:B------:R-:W-:Y:S05]  /*55d0*/  @!P3 BRA `(.L_x_39461) ;  /* 0x000000000010b947 */ /* 0x000fea0003800000 */
[----:B------:R-:W-:-:S03]  /*55e0*/  UMOV UR4, 0xffffffff ;  /* 0xffffffff00047882 */ /* 0x000fc60000000000 */
[----:B------:R-:W-:Y:S05]  /*55f0*/  BRA.DIV UR4, `(.L_x_39462) ;  /* 0x0000001a04dc7947 */ /* 0x000fea000b800000 */
[----:B0-2---:R0:W2:Y:S02]  /*5600*/  SHFL.IDX PT, R2, R18, R24, R15 ;  /* 0x0000001812027389 */ /* 0x0050a400000e000f */
.L_x_39598:
[----:B--23--:R-:W-:-:S07]  /*5610*/  IMAD R58, R45, R2, R58 ;  /* 0x000000022d3a7224 */ /* 0x00cfce00078e023a */
.L_x_39461:
[----:B------:R-:W-:Y:S05]  /*5620*/  @!P2 BRA `(.L_x_39463) ;  /* 0x000000000010a947 */ /* 0x000fea0003800000 */
[----:B------:R-:W-:-:S03]  /*5630*/  UMOV UR4, 0xffffffff ;  /* 0xffffffff00047882 */ /* 0x000fc60000000000 */
[----:B------:R-:W-:Y:S05]  /*5640*/  BRA.DIV UR4, `(.L_x_39464) ;  /* 0x0000001a04e87947 */ /* 0x000fea000b800000 */
[----:B0-2---:R0:W2:Y:S02]  /*5650*/  SHFL.IDX PT, R2, R18, R26, R15 ;  /* 0x0000001a12027389 */ /* 0x0050a400000e000f */
.L_x_39601:
[----:B--2---:R-:W-:-:S07]  /*5660*/  IMAD R58, R47, R2, R58 ;  /* 0x000000022f3a7224 */ /* 0x004fce00078e023a */
.L_x_39463:
[----:B------:R-:W-:Y:S05]  /*5670*/  @!P1 BRA `(.L_x_39465) ;  /* 0x0000000000109947 */ /* 0x000fea0003800000 */
[----:B------:R-:W-:-:S03]  /*5680*/  UMOV UR4, 0xffffffff ;  /* 0xffffffff00047882 */ /* 0x000fc60000000000 */
[----:B------:R-:W-:Y:S05]  /*5690*/  BRA.DIV UR4, `(.L_x_39466) ;  /* 0x0000001a04f47947 */ /* 0x000fea000b800000 */
[----:B0-2---:R0:W2:Y:S02]  /*56a0*/  SHFL.IDX PT, R2, R18, R28, R15 ;  /* 0x0000001c12027389 */ /* 0x0050a400000e000f */
.L_x_39604:
[----:B--2---:R-:W-:-:S07]  /*56b0*/  IMAD R58, R49, R2, R58 ;  /* 0x00000002313a7224 */ /* 0x004fce00078e023a */
.L_x_39465:
[----:B------:R-:W-:Y:S05]  /*56c0*/  @!P0 BRA `(.L_x_39467) ;  /* 0x0000000000108947 */ /* 0x000fea0003800000 */
[----:B------:R-:W-:-:S03]  /*56d0*/  UMOV UR4, 0xffffffff ;  /* 0xffffffff00047882 */ /* 0x000fc60000000000 */
[----:B------:R-:W-:Y:S05]  /*56e0*/  BRA.DIV UR4, `(.L_x_39468) ;  /* 0x0000001e04007947 */ /* 0x000fea000b800000 */
[----:B0-2---:R0:W2:Y:S02]  /*56f0*/  SHFL.IDX PT, R2, R18, R30, R15 ;  /* 0x0000001e12027389 */ /* 0x0050a400000e000f */
.L_x_39607:
[----:B--2---:R-:W-:-:S07]  /*5700*/  IMAD R58, R51, R2, R58 ;  /* 0x00000002333a7224 */ /* 0x004fce00078e023a */
.L_x_39467:
[----:B------:R-:W4:Y:S02]  /*5710*/  LDC R57, c[0x0][0x3ac] ;  /* 0x0000eb00ff397b82 */ /* 0x000f240000000800 */
[----:B----4-:R-:W-:-:S13]  /*5720*/  ISETP.GE.AND P6, PT, R57, 0x6, PT ;  /* 0x000000063900780c */ /* 0x010fda0003fc6270 */
[----:B------:R-:W-:Y:S05]  /*5730*/  @!P6 BRA `(.L_x_39469) ;  /* 0x000000000010e947 */ /* 0x000fea0003800000 */
[----:B------:R-:W-:-:S03]  /*5740*/  UMOV UR4, 0xffffffff ;  /* 0xffffffff00047882 */ /* 0x000fc60000000000 */
[----:B------:R-:W-:Y:S05]  /*5750*/  BRA.DIV UR4, `(.L_x_39470) ;  /* 0x0000001e04047947 */ /* 0x000fea000b800000 */
[----:B0-2---:R0:W2:Y:S02]  /*5760*/  SHFL.IDX PT, R2, R18, R32, R15 ;  /* 0x0000002012027389 */ /* 0x0050a400000e000f */
.L_x_39610:
[----:B--2---:R-:W-:-:S07]  /*5770*/  IMAD R58, R53, R2, R58 ;  /* 0x00000002353a7224 */ /* 0x004fce00078e023a */
.L_x_39469:
[----:B------:R-:W-:-:S13]  /*5780*/  ISETP.GE.AND P6, PT, R57, 0x7, PT ;  /* 0x000000073900780c */ /* 0x000fda0003fc6270 */
[----:B------:R-:W-:Y:S05]  /*5790*/  @!P6 BRA `(.L_x_39471) ;  /* 0x000000000010e947 */ /* 0x000fea0003800000 */
[----:B------:R-:W-:-:S03]  /*57a0*/  UMOV UR4, 0xffffffff ;  /* 0xffffffff00047882 */ /* 0x000fc60000000000 */
[----:B------:R-:W-:Y:S05]  /*57b0*/  BRA.DIV UR4, `(.L_x_39472) ;  /* 0x0000001e040c7947 */ /* 0x000fea000b800000 */
[----:B0-2---:R0:W2:Y:S02]  /*57c0*/  SHFL.IDX PT, R2, R18, R34, R15 ;  /* 0x0000002212027389 */ /* 0x0050a400000e000f */
.L_x_39613:
[----:B--2---:R-:W-:-:S07]  /*57d0*/  IMAD R58, R54, R2, R58 ;  /* 0x00000002363a7224 */ /* 0x004fce00078e023a */
.L_x_39471:
[----:B------:R-:W-:-:S13]  /*57e0*/  ISETP.GE.AND P6, PT, R57, 0x8, PT ;  /* 0x000000083900780c */ /* 0x000fda0003fc6270 */
[----:B------:R-:W-:Y:S05]  /*57f0*/  @!P6 BRA `(.L_x_39473) ;  /* 0x000000000010e947 */ /* 0x000fea0003800000 */
[----:B------:R-:W-:-:S03]  /*5800*/  UMOV UR4, 0xffffffff ;  /* 0xffffffff00047882 */ /* 0x000fc60000000000 */
[----:B------:R-:W-:Y:S05]  /*5810*/  BRA.DIV UR4, `(.L_x_39474) ;  /* 0x0000001e04147947 */ /* 0x000fea000b800000 */
[----:B0-2---:R0:W2:Y:S02]  /*5820*/  SHFL.IDX PT, R2, R18, R36, R15 ;  /* 0x0000002412027389 */ /* 0x0050a400000e000f */
.L_x_39616:
[----:B--2---:R-:W-:-:S07]  /*5830*/  IMAD R58, R25, R2, R58 ;  /* 0x00000002193a7224 */ /* 0x004fce00078e023a */
.L_x_39473:
[----:B------:R-:W-:-:S13]  /*5840*/  ISETP.GE.AND P6, PT, R57, 0x9, PT ;  /* 0x000000093900780c */ /* 0x000fda0003fc6270 */
[----:B------:R-:W-:Y:S05]  /*5850*/  @!P6 BRA `(.L_x_39475) ;  /* 0x000000000010e947 */ /* 0x000fea0003800000 */
[----:B------:R-:W-:-:S03]  /*5860*/  UMOV UR4, 0xffffffff ;  /* 0xffffffff00047882 */ /* 0x000fc60000000000 */
[----:B------:R-:W-:Y:S05]  /*5870*/  BRA.DIV UR4, `(.L_x_39476) ;  /* 0x0000001e041c7947 */ /* 0x000fea000b800000 */
[----:B0-2---:R0:W2:Y:S02]  /*5880*/  SHFL.IDX PT, R2, R18, R38, R15 ;  /* 0x0000002612027389 */ /* 0x0050a400000e000f */
.L_x_39619:
[----:B--2---:R-:W-:-:S07]  /*5890*/  IMAD R58, R27, R2, R58 ;  /* 0x000000021b3a7224 */ /* 0x004fce00078e023a */
.L_x_39475:
[----:B------:R-:W-:-:S13]  /*58a0*/  ISETP.GE.AND P6, PT, R57, 0xa, PT ;  /* 0x0000000a3900780c */ /* 0x000fda0003fc6270 */
[----:B------:R-:W-:Y:S05]  /*58b0*/  @!P6 BRA `(.L_x_39477) ;  /* 0x000000000010e947 */ /* 0x000fea0003800000 */
[----:B------:R-:W-:-:S03]  /*58c0*/  UMOV UR4, 0xffffffff ;  /* 0xffffffff00047882 */ /* 0x000fc60000000000 */
[----:B------:R-:W-:Y:S05]  /*58d0*/  BRA.DIV UR4, `(.L_x_39478) ;  /* 0x0000001e04247947 */ /* 0x000fea000b800000 */
[----:B0-2---:R0:W2:Y:S02]  /*58e0*/  SHFL.IDX PT, R2, R18, R40, R15 ;  /* 0x0000002812027389 */ /* 0x0050a400000e000f */
.L_x_39622:
[----:B--2---:R-:W-:-:S07]  /*58f0*/  IMAD R58, R29, R2, R58 ;  /* 0x000000021d3a7224 */ /* 0x004fce00078e023a */
.L_x_39477:
[----:B------:R-:W-:-:S13]  /*5900*/  ISETP.GE.AND P6, PT, R57, 0xb, PT ;  /* 0x0000000b3900780c */ /* 0x000fda0003fc6270 */
[----:B------:R-:W-:Y:S05]  /*5910*/  @!P6 BRA `(.L_x_39479) ;  /* 0x000000000010e947 */ /* 0x000fea0003800000 */
[----:B------:R-:W-:-:S03]  /*5920*/  UMOV UR4, 0xffffffff ;  /* 0xffffffff00047882 */ /* 0x000fc60000000000 */
[----:B------:R-:W-:Y:S05]  /*5930*/  BRA.DIV UR4, `(.L_x_39480) ;  /* 0x0000001e042c7947 */ /* 0x000fea000b800000 */
[----:B0-2---:R0:W2:Y:S02]  /*5940*/  SHFL.IDX PT, R2, R18, R42, R15 ;  /* 0x0000002a12027389 */ /* 0x0050a400000e000f */
.L_x_39625:
[----:B--2---:R-:W-:-:S07]  /*5950*/  IMAD R58, R31, R2, R58 ;  /* 0x000000021f3a7224 */ /* 0x004fce00078e023a */
.L_x_39479:
[----:B------:R-:W-:-:S13]  /*5960*/  ISETP.GE.AND P6, PT, R57, 0xc, PT ;  /* 0x0000000c3900780c */ /* 0x000fda0003fc6270 */
[----:B------:R-:W-:Y:S05]  /*5970*/  @!P6 BRA `(.L_x_39481) ;  /* 0x000000000010e947 */ /* 0x000fea0003800000 */
[----:B------:R-:W-:-:S03]  /*5980*/  UMOV UR4, 0xffffffff ;  /* 0xffffffff00047882 */ /* 0x000fc60000000000 */
[----:B------:R-:W-:Y:S05]  /*5990*/  BRA.DIV UR4, `(.L_x_39482) ;  /* 0x0000001e04347947 */ /* 0x000fea000b800000 */
[----:B0-2---:R0:W2:Y:S02]  /*59a0*/  SHFL.IDX PT, R2, R18, R44, R15 ;  /* 0x0000002c12027389 */ /* 0x0050a400000e000f */
.L_x_39628:
[----:B--2---:R-:W-:-:S07]  /*59b0*/  IMAD R58, R33, R2, R58 ;  /* 0x00000002213a7224 */ /* 0x004fce00078e023a */
.L_x_39481:
[----:B------:R-:W-:-:S13]  /*59c0*/  ISETP.GE.AND P6, PT, R57, 0xd, PT ;  /* 0x0000000d3900780c */ /* 0x000fda0003fc6270 */
[----:B------:R-:W-:Y:S05]  /*59d0*/  @!P6 BRA `(.L_x_39483) ;  /* 0x000000000010e947 */ /* 0x000fea0003800000 */
[----:B------:R-:W-:-:S03]  /*59e0*/  UMOV UR4, 0xffffffff ;  /* 0xffffffff00047882 */ /* 0x000fc60000000000 */
[----:B------:R-:W-:Y:S05]  /*59f0*/  BRA.DIV UR4, `(.L_x_39484) ;  /* 0x0000001e043c7947 */ /* 0x000fea000b800000 */
[----:B0-2---:R0:W2:Y:S02]  /*5a00*/  SHFL.IDX PT, R2, R18, R46, R15 ;  /* 0x0000002e12027389 */ /* 0x0050a400000e000f */
.L_x_39631:
[----:B--2---:R-:W-:-:S07]  /*5a10*/  IMAD R58, R35, R2, R58 ;  /* 0x00000002233a7224 */ /* 0x004fce00078e023a */
.L_x_39483:
[----:B------:R-:W-:-:S13]  /*5a20*/  ISETP.GE.AND P6, PT, R57, 0xe, PT ;  /* 0x0000000e3900780c */ /* 0x000fda0003fc6270 */
[----:B------:R-:W-:Y:S05]  /*5a30*/  @!P6 BRA `(.L_x_39485) ;  /* 0x000000000010e947 */ /* 0x000fea0003800000 */
[----:B------:R-:W-:-:S03]  /*5a40*/  UMOV UR4, 0xffffffff ;  /* 0xffffffff00047882 */ /* 0x000fc60000000000 */
[----:B------:R-:W-:Y:S05]  /*5a50*/  BRA.DIV UR4, `(.L_x_39486) ;  /* 0x0000001e04447947 */ /* 0x000fea000b800000 */
[----:B0-2---:R0:W2:Y:S02]  /*5a60*/  SHFL.IDX PT, R2, R18, R48, R15 ;  /* 0x0000003012027389 */ /* 0x0050a400000e000f */
.L_x_39634:
[----:B--2---:R-:W-:-:S07]  /*5a70*/  IMAD R58, R37, R2, R58 ;  /* 0x00000002253a7224 */ /* 0x004fce00078e023a */
.L_x_39485:
[----:B------:R-:W-:-:S13]  /*5a80*/  ISETP.GE.AND P6, PT, R57, 0xf, PT ;  /* 0x0000000f3900780c */ /* 0x000fda0003fc6270 */
[----:B------:R-:W-:Y:S05]  /*5a90*/  @!P6 BRA `(.L_x_39487) ;  /* 0x000000000010e947 */ /* 0x000fea0003800000 */
[----:B------:R-:W-:-:S03]  /*5aa0*/  UMOV UR4, 0xffffffff ;  /* 0xffffffff00047882 */ /* 0x000fc60000000000 */
[----:B------:R-:W-:Y:S05]  /*5ab0*/  BRA.DIV UR4, `(.L_x_39488) ;  /* 0x0000001e044c7947 */ /* 0x000fea000b800000 */
[----:B0-2---:R0:W2:Y:S02]  /*5ac0*/  SHFL.IDX PT, R2, R18, R50, R15 ;  /* 0x0000003212027389 */ /* 0x0050a400000e000f */
.L_x_39637:
[----:B--2---:R-:W-:-:S07]  /*5ad0*/  IMAD R58, R39, R2, R58 ;  /* 0x00000002273a7224 */ /* 0x004fce00078e023a */
.L_x_39487:
[----:B------:R-:W-:-:S13]  /*5ae0*/  ISETP.GE.AND P6, PT, R57, 0x10, PT ;  /* 0x000000103900780c */ /* 0x000fda0003fc6270 */
[----:B------:R-:W-:Y:S05]  /*5af0*/  @!P6 BRA `(.L_x_39489) ;  /* 0x000000000010e947 */ /* 0x000fea0003800000 */
[----:B------:R-:W-:-:S03]  /*5b00*/  UMOV UR4, 0xffffffff ;  /* 0xffffffff00047882 */ /* 0x000fc60000000000 */
[----:B------:R-:W-:Y:S05]  /*5b10*/  BRA.DIV UR4, `(.L_x_39490) ;  /* 0x0000001e04547947 */ /* 0x000fea000b800000 */
[----:B0-2---:R0:W2:Y:S02]  /*5b20*/  SHFL.IDX PT, R2, R18, R22, R15 ;  /* 0x0000001612027389 */ /* 0x0050a400000e000f */
.L_x_39640:
[----:B--2---:R-:W-:-:S07]  /*5b30*/  IMAD R58, R41, R2, R58 ;  /* 0x00000002293a7224 */ /* 0x004fce00078e023a */
.L_x_39489:
[----:B0-----:R-:W-:-:S07]  /*5b40*/  IMAD.MOV.U32 R2, RZ, RZ, R20 ;  /* 0x000000ffff027224 */ /* 0x001fce00078e0014 */
.L_x_39491:
[----:B------:R-:W-:Y:S01]  /*5b50*/  SHF.R.U32.HI R3, RZ, 0x1, R2 ;  /* 0x00000001ff037819 */ /* 0x000fe20000011602 */
[----:B------:R-:W-:Y:S05]  /*5b60*/  WARPSYNC.ALL ;  /* 0x0000000000007948 */ /* 0x000fea0003800000 */
[----:B------:R-:W0:Y:S01]  /*5b70*/  SHFL.DOWN PT, R57, R58, R3, R21 ;  /* 0x080000033a397389 */ /* 0x000e2200000e0015 */
[----:B------:R-:W-:Y:S02]  /*5b80*/  ISETP.GT.U32.AND P6, PT, R2, 0x3, PT ;  /* 0x000000030200780c */ /* 0x000fe40003fc4070 */
[----:B------:R-:W-:Y:S01]  /*5b90*/  MOV R2, R3 ;  /* 0x0000000300027202 */ /* 0x000fe20000000f00 */
[----:B0-----:R-:W-:-:S10]  /*5ba0*/  IMAD.IADD R58, R57, 0x1, R58 ;  /* 0x00000001393a7824 */ /* 0x001fd400078e023a */
[----:B------:R-:W-:Y:S05]  /*5bb0*/  @P6 BRA `(.L_x_39491) ;  /* 0xfffffffc00e46947 */ /* 0x000fea000383ffff */
[----:B--2---:R-:W0:Y:S08]  /*5bc0*/  I2F.U32.RP R18, R19 ;  /* 0x0000001300127306 */ /* 0x004e300000209000 */
[----:B0-----:R-:W0:Y:S02]  /*5bd0*/  MUFU.RCP R18, R18 ;  /* 0x0000001200127308 */ /* 0x001e240000001000 */
[----:B0-----:R-:W-:-:S06]  /*5be0*/  VIADD R3, R18, 0xffffffe ;  /* 0x0ffffffe12037836 */ /* 0x001fcc0000000000 */
[----:B------:R-:W0:Y:S02]  /*5bf0*/  F2I.FTZ.U32.TRUNC.NTZ R3, R3 ;  /* 0x0000000300037305 */ /* 0x000e24000021f000 */
[----:B0-----:R-:W-:-:S04]  /*5c00*/  IMAD.MOV R2, RZ, RZ, -R3 ;  /* 0x000000ffff027224 */ /* 0x001fc800078e0a03 */
        /* <DEDUP_REMOVED lines=12> */
[----:B------:R-:W-:-:S13]  /*5cd0*/  ISETP.NE.AND P6, PT, R2, RZ, PT ;  /* 0x000000ff0200720c */ /* 0x000fda0003fc5270 */
[----:B------:R-:W0:Y:S01]  /*5ce0*/  @!P6 S2R R18, SR_CgaCtaId ;  /* 0x000000000012e919 */ /* 0x000e220000008800 */
[----:B------:R-:W-:-:S05]  /*5cf0*/  @!P6 MOV R2, 0x400 ;  /* 0x000004000002e802 */ /* 0x000fca0000000f00 */
[----:B------:R-:W-:Y:S02]  /*5d00*/  @!P6 VIADD R3, R2, 0x2080 ;  /* 0x000020800203e836 */ /* 0x000fe40000000000 */
[----:B------:R-:W-:Y:S02]  /*5d10*/  @!P6 IMAD R2, R6, R55, R23 ;  /* 0x000000370602e224 */ /* 0x000fe400078e0217 */
[----:B------:R-:W-:Y:S01]  /*5d20*/  IMAD.IADD R55, R14, 0x1, R55 ;  /* 0x000000010e377824 */ /* 0x000fe200078e0237 */
[----:B0-----:R-:W-:-:S05]  /*5d30*/  @!P6 LEA R3, R18, R3, 0x18 ;  /* 0x000000031203e211 */ /* 0x001fca00078ec0ff */
[----:B------:R-:W-:-:S05]  /*5d40*/  @!P6 IMAD R3, R2, 0x4, R3 ;  /* 0x000000040203e824 */ /* 0x000fca00078e0203 */
[----:B------:R0:W-:Y:S01]  /*5d50*/  @!P6 STS [R3], R58 ;  /* 0x0000003a0300e388 */ /* 0x0001e20000000800 */
[----:B------:R-:W-:-:S13]  /*5d60*/  ISETP.GE.AND P6, PT, R55, R16, PT ;  /* 0x000000103700720c */ /* 0x000fda0003fc6270 */
[----:B0-----:R-:W-:Y:S05]  /*5d70*/  @!P6 BRA `(.L_x_39492) ;  /* 0xfffffff400f4e947 */ /* 0x001fea000383ffff */
.L_x_39458:
[----:B------:R-:W-:Y:S05]  /*5d80*/  @!P5 BRA `(.L_x_39493) ;  /* 0xffffffe800b0d947 */ /* 0x000fea000383ffff */
.L_x_39334:
[----:B------:R-:W-:Y:S01]  /*5d90*/  ISETP.NE.AND P0, PT, R9, 0x2, PT ;  /* 0x000000020900780c */ /* 0x000fe20003f05270 */
[----:B------:R-:W-:Y:S05]  /*5da0*/  WARPSYNC.ALL ;  /* 0x0000000000007948 */ /* 0x000fea0003800000 */
[----:B------:R-:W-:Y:S06]  /*5db0*/  BAR.SYNC.DEFER_BLOCKING 0x0 ;  /* 0x0000000000007b1d */ /* 0x000fec0000010000 */
[----:B------:R-:W-:Y:S04]  /*5dc0*/  BSSY.RECONVERGENT B0, `(.L_x_39494) ;  /* 0x0000014000007945 */ /* 0x000fe80003800200 */
[----:B------:R-:W-:Y:S05]  /*5dd0*/  @!P0 BRA `(.L_x_39495) ;  /* 0x0000000000488947 */ /* 0x000fea0003800000 */
[----:B------:R-:W5:Y:S01]  /*5de0*/  S2UR UR5, SR_CgaCtaId ;  /* 0x00000000000579c3 */ /* 0x000f620000008800 */
[----:B------:R-:W-:Y:S01]  /*5df0*/  UMOV UR4, 0x400 ;  /* 0x0000040000047882 */ /* 0x000fe20000000000 */
[----:B------:R-:W-:Y:S01]  /*5e00*/  LEA R7, R0, R5, 0xa ;  /* 0x0000000500077211 */ /* 0x000fe200078e50ff */
[----:B------:R-:W-:Y:S01]  /*5e10*/  UIADD3 UR4, UPT, UPT, UR4, 0x2080, URZ ;  /* 0x0000208004047890 */ /* 0x000fe2000fffe0ff */
[----:B------:R-:W-:-:S04]  /*5e20*/  LOP3.LUT R9, R9, 0x2, RZ, 0x3c, !PT ;  /* 0x0000000209097812 */ /* 0x000fc800078e3cff */
[----:B0-2-4-:R-:W0:Y:S01]  /*5e30*/  LDC.64 R2, c[0x0][0x3a0] ;  /* 0x0000e800ff027b82 */ /* 0x015e220000000a00 */
[----:B------:R-:W-:Y:S01]  /*5e40*/  IMAD.MOV R4, RZ, RZ, -R9 ;  /* 0x000000ffff047224 */ /* 0x000fe200078e0a09 */
[----:B-----5:R-:W-:Y:S01]  /*5e50*/  ULEA UR4, UR5, UR4, 0x18 ;  /* 0x0000000405047291 */ /* 0x020fe2000f8ec0ff */
[----:B0-----:R-:W-:-:S05]  /*5e60*/  IMAD.WIDE.U32 R2, R7, 0x4, R2 ;  /* 0x0000000407027825 */ /* 0x001fca00078e0002 */
[----:B------:R-:W-:Y:S01]  /*5e70*/  LEA R7, R5, UR4, 0x2 ;  /* 0x0000000405077c11 */ /* 0x000fe2000f8e10ff */
[----:B------:R-:W-:-:S07]  /*5e80*/  IMAD R5, R9, R8, R5 ;  /* 0x0000000809057224 */ /* 0x000fce00078e0205 */
.L_x_39496:
[----:B------:R0:W2:Y:S01]  /*5e90*/  LDS R9, [R7] ;  /* 0x0000000007097984 */ /* 0x0000a20000000800 */
[----:B------:R-:W-:-:S05]  /*5ea0*/  VIADD R4, R4, 0x1 ;  /* 0x0000000104047836 */ /* 0x000fca0000000000 */
[----:B------:R-:W-:Y:S01]  /*5eb0*/  ISETP.NE.AND P0, PT, R4, RZ, PT ;  /* 0x000000ff0400720c */ /* 0x000fe20003f05270 */
[C---:B0-----:R-:W-:Y:S01]  /*5ec0*/  IMAD R7, R8.reuse, 0x4, R7 ;  /* 0x0000000408077824 */ /* 0x041fe200078e0207 */
[----:B--2---:R0:W-:Y:S02]  /*5ed0*/  STG.E desc[UR8][R2.64], R9 ;  /* 0x0000000902007986 */ /* 0x0041e4000c101908 */
[----:B0-----:R-:W-:-:S09]  /*5ee0*/  IMAD.WIDE.U32 R2, R8, 0x4, R2 ;  /* 0x0000000408027825 */ /* 0x001fd200078e0002 */
[----:B------:R-:W-:Y:S05]  /*5ef0*/  @P0 BRA `(.L_x_39496) ;  /* 0xfffffffc00e40947 */ /* 0x000fea000383ffff */
.L_x_39495:
[----:B------:R-:W-:Y:S05]  /*5f00*/  BSYNC.RECONVERGENT B0 ;  /* 0x0000000000007941 */ /* 0x000fea0003800200 */
.L_x_39494:
[----:B------:R-:W5:Y:S01]  /*5f10*/  S2UR UR5, SR_CgaCtaId ;  /* 0x00000000000579c3 */ /* 0x000f620000008800 */
[----:B------:R-:W-:Y:S01]  /*5f20*/  UMOV UR4, 0x400 ;  /* 0x0000040000047882 */ /* 0x000fe20000000000 */
[----:B------:R-:W-:Y:S01]  /*5f30*/  IMAD R23, R0, 0x400, R5 ;  /* 0x0000040000177824 */ /* 0x000fe200078e0205 */
[----:B------:R-:W-:-:S05]  /*5f40*/  UIADD3 UR4, UPT, UPT, UR4, 0x2080, URZ ;  /* 0x0000208004047890 */ /* 0x000fca000fffe0ff */
[----:B0-----:R-:W2:Y:S01]  /*5f50*/  LDC.64 R20, c[0x0][0x3a0] ;  /* 0x0000e800ff147b82 */ /* 0x001ea20000000a00 */
[----:B-----5:R-:W-:-:S06]  /*5f60*/  ULEA UR4, UR5, UR4, 0x18 ;  /* 0x0000000405047291 */ /* 0x020fcc000f8ec0ff */
[----:B------:R-:W-:Y:S01]  /*5f70*/  LEA R9, R5, UR4, 0x2 ;  /* 0x0000000405097c11 */ /* 0x000fe2000f8e10ff */
[----:B--2-4-:R-:W-:-:S04]  /*5f80*/  IMAD.WIDE.U32 R2, R8, 0x4, R20 ;  /* 0x0000000408027825 */ /* 0x014fc800078e0014 */
[----:B------:R-:W-:-:S04]  /*5f90*/  IMAD.WIDE.U32 R6, R8, 0x8, R20 ;  /* 0x0000000808067825 */ /* 0x000fc800078e0014 */
[----:B------:R-:W-:-:S07]  /*5fa0*/  IMAD.WIDE.U32 R10, R8, 0xc, R20 ;  /* 0x0000000c080a7825 */ /* 0x000fce00078e0014 */
.L_x_39497:
[C-C-:B------:R-:W-:Y:S01]  /*5fb0*/  IMAD R0, R8.reuse, 0x4, R9.reuse ;  /* 0x0000000408007824 */ /* 0x140fe200078e0209 */
[----:B0-----:R0:W2:Y:S01]  /*5fc0*/  LDS R25, [R9] ;  /* 0x0000000009197984 */ /* 0x0010a20000000800 */
[C-C-:B------:R-:W-:Y:S02]  /*5fd0*/  IMAD R4, R8.reuse, 0x8, R9.reuse ;  /* 0x0000000808047824 */ /* 0x140fe400078e0209 */
[----:B------:R-:W-:Y:S01]  /*5fe0*/  IMAD R22, R8, 0xc, R9 ;  /* 0x0000000c08167824 */ /* 0x000fe200078e0209 */
[----:B------:R-:W4:Y:S01]  /*5ff0*/  LDS R27, [R0] ;  /* 0x00000000001b7984 */ /* 0x000f220000000800 */
[----:B------:R-:W-:-:S03]  /*6000*/  IMAD.WIDE R18, R23, 0x4, R20 ;  /* 0x0000000417127825 */ /* 0x000fc600078e0214 */
[----:B------:R-:W5:Y:S01]  /*6010*/  LDS R29, [R4] ;  /* 0x00000000041d7984 */ /* 0x000f620000000800 */
[----:B------:R-:W-:-:S03]  /*6020*/  IMAD.WIDE R12, R23, 0x4, R2 ;  /* 0x00000004170c7825 */ /* 0x000fc600078e0202 */
[----:B------:R-:W1:Y:S01]  /*6030*/  LDS R31, [R22] ;  /* 0x00000000161f7984 */ /* 0x000e620000000800 */
[----:B------:R-:W-:-:S04]  /*6040*/  IMAD.WIDE R14, R23, 0x4, R6 ;  /* 0x00000004170e7825 */ /* 0x000fc800078e0206 */
[----:B------:R-:W-:-:S04]  /*6050*/  IMAD.WIDE R16, R23, 0x4, R10 ;  /* 0x0000000417107825 */ /* 0x000fc800078e020a */
[C---:B------:R-:W-:Y:S02]  /*6060*/  IMAD R5, R8.reuse, 0x4, R5 ;  /* 0x0000000408057824 */ /* 0x040fe400078e0205 */
[C---:B------:R-:W-:Y:S02]  /*6070*/  IMAD R23, R8.reuse, 0x4, R23 ;  /* 0x0000000408177824 */ /* 0x040fe400078e0217 */
[----:B0-----:R-:W-:Y:S01]  /*6080*/  IMAD R9, R8, 0x10, R9 ;  /* 0x0000001008097824 */ /* 0x001fe200078e0209 */
[----:B------:R-:W-:Y:S01]  /*6090*/  ISETP.GE.U32.AND P0, PT, R5, 0x400, PT ;  /* 0x000004000500780c */ /* 0x000fe20003f06070 */
[----:B--2---:R0:W-:Y:S04]  /*60a0*/  STG.E desc[UR8][R18.64], R25 ;  /* 0x0000001912007986 */ /* 0x0041e8000c101908 */
[----:B----4-:R0:W-:Y:S04]  /*60b0*/  STG.E desc[UR8][R12.64], R27 ;  /* 0x0000001b0c007986 */ /* 0x0101e8000c101908 */
[----:B-----5:R0:W-:Y:S04]  /*60c0*/  STG.E desc[UR8][R14.64], R29 ;  /* 0x0000001d0e007986 */ /* 0x0201e8000c101908 */
[----:B-1----:R0:W-:Y:S01]  /*60d0*/  STG.E desc[UR8][R16.64], R31 ;  /* 0x0000001f10007986 */ /* 0x0021e2000c101908 */
[----:B------:R-:W-:Y:S05]  /*60e0*/  @!P0 BRA `(.L_x_39497) ;  /* 0xfffffffc00b08947 */ /* 0x000fea000383ffff */
[----:B------:R-:W-:Y:S05]  /*60f0*/  EXIT ;  /* 0x000000000000794d */ /* 0x000fea0003800000 */
.L_x_39356:
[----:B------:R-:W-:Y:S01]  /*6100*/  BSSY B2, `(.L_x_39498) ;  /* 0x0000006000027945 */ /* 0x000fe20003800000 */
[----:B------:R-:W-:Y:S01]  /*6110*/  IMAD.MOV.U32 R3, RZ, RZ, R50 ;  /* 0x000000ffff037224 */ /* 0x000fe200078e0032 */
[----:B------:R-:W-:-:S07]  /*6120*/  MOV R2, 0xffffffff ;  /* 0xffffffff00027802 */ /* 0x000fce0000000f00 */
[----:B01234-:R-:W-:Y:S05]  /*6130*/  WARPSYNC.COLLECTIVE R2, `(.L_x_39499) ;  /* 0x0000000002087348 */ /* 0x01ffea0003c00000 */
[----:B0-----:R0:W0:Y:S02]  /*6140*/  SHFL.IDX P6, R2, R18, R3, R15 ;  /* 0x0000000312027389 */ /* 0x00102400000c000f */
[----:B01234-:R-:W-:Y:S05]  /*6150*/  ENDCOLLECTIVE ;  /* 0x000000000000791b */ /* 0x01ffea0003800000 */
.L_x_39499:
[----:B------:R-:W-:Y:S05]  /*6160*/  BSYNC B2 ;  /* 0x0000000000027941 */ /* 0x000fea0003800000 */
.L_x_39498:
[----:B------:R-:W-:Y:S05]  /*6170*/  BRA `(.L_x_39500) ;  /* 0xffffffc000a47947 */ /* 0x000fea000383ffff */
.L_x_39358:
[----:B------:R-:W-:Y:S01]  /*6180*/  BSSY B2, `(.L_x_39501) ;  /* 0x0000006000027945 */ /* 0x000fe20003800000 */
[----:B------:R-:W-:Y:S02]  /*6190*/  IMAD.MOV.U32 R3, RZ, RZ, R22 ;  /* 0x000000ffff037224 */ /* 0x000fe400078e0016 */
[----:B------:R-:W-:-:S07]  /*61a0*/  IMAD.MOV.U32 R2, RZ, RZ, -0x1 ;  /* 0xffffffffff027424 */ /* 0x000fce00078e00ff */
[----:B01234-:R-:W-:Y:S05]  /*61b0*/  WARPSYNC.COLLECTIVE R2, `(.L_x_39502) ;  /* 0x0000000002087348 */ /* 0x01ffea0003c00000 */
[----:B0-----:R0:W0:Y:S02]  /*61c0*/  SHFL.IDX P6, R2, R18, R3, R15 ;  /* 0x0000000312027389 */ /* 0x00102400000c000f */
[----:B01234-:R-:W-:Y:S05]  /*61d0*/  ENDCOLLECTIVE ;  /* 0x000000000000791b */ /* 0x01ffea0003800000 */
.L_x_39502:
[----:B------:R-:W-:Y:S05]  /*61e0*/  BSYNC B2 ;  /* 0x0000000000027941 */ /* 0x000fea0003800000 */
.L_x_39501:
[----:B------:R-:W-:Y:S05]  /*61f0*/  BRA `(.L_x_39503) ;  /* 0xffffffc000987947 */ /* 0x000fea000383ffff */
.L_x_39360:
[----:B------:R-:W-:Y:S01]  /*6200*/  BSSY B2, `(.L_x_39504) ;  /* 0x0000006000027945 */ /* 0x000fe20003800000 */
[----:B------:R-:W-:Y:S02]  /*6210*/  IMAD.MOV.U32 R3, RZ, RZ, R24 ;  /* 0x000000ffff037224 */ /* 0x000fe400078e0018 */
[----:B------:R-:W-:-:S07]  /*6220*/  IMAD.MOV.U32 R2, RZ, RZ, -0x1 ;  /* 0xffffffffff027424 */ /* 0x000fce00078e00ff */
[----:B01234-:R-:W-:Y:S05]  /*6230*/  WARPSYNC.COLLECTIVE R2, `(.L_x_39505) ;  /* 0x0000000002087348 */ /* 0x01ffea0003c00000 */
[----:B0-----:R0:W0:Y:S02]  /*6240*/  SHFL.IDX P6, R2, R18, R3, R15 ;  /* 0x0000000312027389 */ /* 0x00102400000c000f */
[----:B01234-:R-:W-:Y:S05]  /*6250*/  ENDCOLLECTIVE ;  /* 0x000000000000791b */ /* 0x01ffea0003800000 */
.L_x_39505:
[----:B------:R-:W-:Y:S05]  /*6260*/  BSYNC B2 ;  /* 0x0000000000027941 */ /* 0x000fea0003800000 */
.L_x_39504:
[----:B------:R-:W-:Y:S05]  /*6270*/  BRA `(.L_x_39506) ;  /* 0xffffffc0008c7947 */ /* 0x000fea000383ffff */
.L_x_39362:
[----:B------:R-:W-:Y:S01]  /*6280*/  BSSY B2, `(.L_x_39507) ;  /* 0x0000006000027945 */ /* 0x000fe20003800000 */
[----:B------:R-:W-:Y:S02]  /*6290*/  IMAD.MOV.U32 R3, RZ, RZ, R26 ;  /* 0x000000ffff037224 */ /* 0x000fe400078e001a */
[----:B------:R-:W-:-:S07]  /*62a0*/  IMAD.MOV.U32 R2, RZ, RZ, -0x1 ;  /* 0xffffffffff027424 */ /* 0x000fce00078e00ff */
[----:B01234-:R-:W-:Y:S05]  /*62b0*/  WARPSYNC.COLLECTIVE R2, `(.L_x_39508) ;  /* 0x0000000002087348 */ /* 0x01ffea0003c00000 */
[----:B0-----:R0:W0:Y:S02]  /*62c0*/  SHFL.IDX P6, R2, R18, R3, R15 ;  /* 0x0000000312027389 */ /* 0x00102400000c000f */
[----:B01234-:R-:W-:Y:S05]  /*62d0*/  ENDCOLLECTIVE ;  /* 0x000000000000791b */ /* 0x01ffea0003800000 */
.L_x_39508:
[----:B------:R-:W-:Y:S05]  /*62e0*/  BSYNC B2 ;  /* 0x0000000000027941 */ /* 0x000fea0003800000 */
.L_x_39507:
[----:B------:R-:W-:Y:S05]  /*62f0*/  BRA `(.L_x_39509) ;  /* 0xffffffc000807947 */ /* 0x000fea000383ffff */
.L_x_39364:
[----:B------:R-:W-:Y:S01]  /*6300*/  BSSY B2, `(.L_x_39510) ;  /* 0x0000006000027945 */ /* 0x000fe20003800000 */
[----:B------:R-:W-:Y:S02]  /*6310*/  IMAD.MOV.U32 R3, RZ, RZ, R28 ;  /* 0x000000ffff037224 */ /* 0x000fe400078e001c */
[----:B------:R-:W-:-:S07]  /*6320*/  IMAD.MOV.U32 R2, RZ, RZ, -0x1 ;  /* 0xffffffffff027424 */ /* 0x000fce00078e00ff */
[----:B01234-:R-:W-:Y:S05]  /*6330*/  WARPSYNC.COLLECTIVE R2, `(.L_x_39511) ;  /* 0x0000000002087348 */ /* 0x01ffea0003c00000 */
[----:B0-----:R0:W0:Y:S02]  /*6340*/  SHFL.IDX P6, R2, R18, R3, R15 ;  /* 0x0000000312027389 */ /* 0x00102400000c000f */
[----:B01234-:R-:W-:Y:S05]  /*6350*/  ENDCOLLECTIVE ;  /* 0x000000000000791b */ /* 0x01ffea0003800000 */
.L_x_39511:
[----:B------:R-:W-:Y:S05]  /*6360*/  BSYNC B2 ;  /* 0x0000000000027941 */ /* 0x000fea0003800000 */
.L_x_39510:
[----:B------:R-:W-:Y:S05]  /*6370*/  BRA `(.L_x_39512) ;  /* 0xffffffc000747947 */ /* 0x000fea000383ffff */
.L_x_39366:
[----:B------:R-:W-:Y:S01]  /*6380*/  BSSY B2, `(.L_x_39513) ;  /* 0x0000006000027945 */ /* 0x000fe20003800000 */
[----:B------:R-:W-:Y:S02]  /*6390*/  IMAD.MOV.U32 R3, RZ, RZ, R30 ;  /* 0x000000ffff037224 */ /* 0x000fe400078e001e */
[----:B------:R-:W-:-:S07]  /*63a0*/  IMAD.MOV.U32 R2, RZ, RZ, -0x1 ;  /* 0xffffffffff027424 */ /* 0x000fce00078e00ff */
[----:B01234-:R-:W-:Y:S05]  /*63b0*/  WARPSYNC.COLLECTIVE R2, `(.L_x_39514) ;  /* 0x0000000002087348 */ /* 0x01ffea0003c00000 */
[----:B0-----:R0:W0:Y:S02]  /*63c0*/  SHFL.IDX P6, R2, R18, R3, R15 ;  /* 0x0000000312027389 */ /* 0x00102400000c000f */
[----:B01234-:R-:W-:Y:S05]  /*63d0*/  ENDCOLLECTIVE ;  /* 0x000000000000791b */ /* 0x01ffea0003800000 */
.L_x_39514:
[----:B------:R-:W-:Y:S05]  /*63e0*/  BSYNC B2 ;  /* 0x0000000000027941 */ /* 0x000fea0003800000 */
.L_x_39513:
[----:B------:R-:W-:Y:S05]  /*63f0*/  BRA `(.L_x_39515) ;  /* 0xffffffc000687947 */ /* 0x000fea000383ffff */
.L_x_39368:
[----:B------:R-:W-:Y:S01]  /*6400*/  BSSY B2, `(.L_x_39516) ;  /* 0x0000006000027945 */ /* 0x000fe20003800000 */
[----:B------:R-:W-:Y:S01]  /*6410*/  MOV R3, R32 ;  /* 0x0000002000037202 */ /* 0x000fe20000000f00 */
[----:B------:R-:W-:-:S07]  /*6420*/  IMAD.MOV.U32 R2, RZ, RZ, -0x1 ;  /* 0xffffffffff027424 */ /* 0x000fce00078e00ff */
[----:B01234-:R-:W-:Y:S05]  /*6430*/  WARPSYNC.COLLECTIVE R2, `(.L_x_39517) ;  /* 0x0000000002087348 */ /* 0x01ffea0003c00000 */
[----:B0-----:R0:W0:Y:S02]  /*6440*/  SHFL.IDX P6, R2, R18, R3, R15 ;  /* 0x0000000312027389 */ /* 0x00102400000c000f */
[----:B01234-:R-:W-:Y:S05]  /*6450*/  ENDCOLLECTIVE ;  /* 0x000000000000791b */ /* 0x01ffea0003800000 */
.L_x_39517:
[----:B------:R-:W-:Y:S05]  /*6460*/  BSYNC B2 ;  /* 0x0000000000027941 */ /* 0x000fea0003800000 */
.L_x_39516:
[----:B------:R-:W-:Y:S05]  /*6470*/  BRA `(.L_x_39518) ;  /* 0xffffffc000647947 */ /* 0x000fea000383ffff */
.L_x_39370:
[----:B------:R-:W-:Y:S01]  /*6480*/  BSSY B2, `(.L_x_39519) ;  /* 0x0000006000027945 */ /* 0x000fe20003800000 */
[----:B------:R-:W-:Y:S02]  /*6490*/  IMAD.MOV.U32 R3, RZ, RZ, R34 ;  /* 0x000000ffff037224 */ /* 0x000fe400078e0022 */
[----:B------:R-:W-:-:S07]  /*64a0*/  IMAD.MOV.U32 R2, RZ, RZ, -0x1 ;  /* 0xffffffffff027424 */ /* 0x000fce00078e00ff */
[----:B01234-:R-:W-:Y:S05]  /*64b0*/  WARPSYNC.COLLECTIVE R2, `(.L_x_39520) ;  /* 0x0000000002087348 */ /* 0x01ffea0003c00000 */
[----:B0-----:R0:W0:Y:S02]  /*64c0*/  SHFL.IDX P6, R2, R18, R3, R15 ;  /* 0x0000000312027389 */ /* 0x00102400000c000f */
[----:B01234-:R-:W-:Y:S05]  /*64d0*/  ENDCOLLECTIVE ;  /* 0x000000000000791b */ /* 0x01ffea0003800000 */
.L_x_39520:
[----:B------:R-:W-:Y:S05]  /*64e0*/  BSYNC B2 ;  /* 0x0000000000027941 */ /* 0x000fea0003800000 */
.L_x_39519:
[----:B------:R-:W-:Y:S05]  /*64f0*/  BRA `(.L_x_39521) ;  /* 0xffffffc0005c7947 */ /* 0x000fea000383ffff */
.L_x_39372:
[----:B------:R-:W-:Y:S01]  /*6500*/  BSSY B2, `(.L_x_39522) ;  /* 0x0000006000027945 */ /* 0x000fe20003800000 */
[----:B------:R-:W-:Y:S02]  /*6510*/  IMAD.MOV.U32 R3, RZ, RZ, R36 ;  /* 0x000000ffff037224 */ /* 0x000fe400078e0024 */
[----:B------:R-:W-:-:S07]  /*6520*/  IMAD.MOV.U32 R2, RZ, RZ, -0x1 ;  /* 0xffffffffff027424 */ /* 0x000fce00078e00ff */
[----:B01234-:R-:W-:Y:S05]  /*6530*/  WARPSYNC.COLLECTIVE R2, `(.L_x_39523) ;  /* 0x0000000002087348 */ /* 0x01ffea0003c00000 */
[----:B0-----:R0:W0:Y:S02]  /*6540*/  SHFL.IDX P6, R2, R18, R3, R15 ;  /* 0x0000000312027389 */ /* 0x00102400000c000f */
[----:B01234-:R-:W-:Y:S05]  /*6550*/  ENDCOLLECTIVE ;  /* 0x000000000000791b */ /* 0x01ffea0003800000 */
.L_x_39523:
[----:B------:R-:W-:Y:S05]  /*6560*/  BSYNC B2 ;  /* 0x0000000000027941 */ /* 0x000fea0003800000 */
.L_x_39522:
[----:B------:R-:W-:Y:S05]  /*6570*/  BRA `(.L_x_39524) ;  /* 0xffffffc000547947 */ /* 0x000fea000383ffff */
.L_x_39374:
[----:B------:R-:W-:Y:S01]  /*6580*/  BSSY B2, `(.L_x_39525) ;  /* 0x0000006000027945 */ /* 0x000fe20003800000 */
[----:B------:R-:W-:Y:S02]  /*6590*/  IMAD.MOV.U32 R3, RZ, RZ, R38 ;  /* 0x000000ffff037224 */ /* 0x000fe400078e0026 */
[----:B------:R-:W-:-:S07]  /*65a0*/  IMAD.MOV.U32 R2, RZ, RZ, -0x1 ;  /* 0xffffffffff027424 */ /* 0x000fce00078e00ff */
[----:B01234-:R-:W-:Y:S05]  /*65b0*/  WARPSYNC.COLLECTIVE R2, `(.L_x_39526) ;  /* 0x0000000002087348 */ /* 0x01ffea0003c00000 */
[----:B0-----:R0:W0:Y:S02]  /*65c0*/  SHFL.IDX P6, R2, R18, R3, R15 ;  /* 0x0000000312027389 */ /* 0x00102400000c000f */
[----:B01234-:R-:W-:Y:S05]  /*65d0*/  ENDCOLLECTIVE ;  /* 0x000000000000791b */ /* 0x01ffea0003800000 */
.L_x_39526:
[----:B------:R-:W-:Y:S05]  /*65e0*/  BSYNC B2 ;  /* 0x0000000000027941 */ /* 0x000fea0003800000 */
.L_x_39525:
[----:B------:R-:W-:Y:S05]  /*65f0*/  BRA `(.L_x_39527) ;  /* 0xffffffc0004c7947 */ /* 0x000fea000383ffff */
.L_x_39376:
[----:B------:R-:W-:Y:S01]  /*6600*/  BSSY B2, `(.L_x_39528) ;  /* 0x0000006000027945 */ /* 0x000fe20003800000 */
[----:B------:R-:W-:Y:S02]  /*6610*/  IMAD.MOV.U32 R3, RZ, RZ, R40 ;  /* 0x000000ffff037224 */ /* 0x000fe400078e0028 */
[----:B------:R-:W-:-:S07]  /*6620*/  IMAD.MOV.U32 R2, RZ, RZ, -0x1 ;  /* 0xffffffffff027424 */ /* 0x000fce00078e00ff */
[----:B01234-:R-:W-:Y:S05]  /*6630*/  WARPSYNC.COLLECTIVE R2, `(.L_x_39529) ;  /* 0x0000000002087348 */ /* 0x01ffea0003c00000 */
[----:B0-----:R0:W0:Y:S02]  /*6640*/  SHFL.IDX P6, R2, R18, R3, R15 ;  /* 0x0000000312027389 */ /* 0x00102400000c000f */
[----:B01234-:R-:W-:Y:S05]  /*6650*/  ENDCOLLECTIVE ;  /* 0x000000000000791b */ /* 0x01ffea0003800000 */
.L_x_39529:
[----:B------:R-:W-:Y:S05]  /*6660*/  BSYNC B2 ;  /* 0x0000000000027941 */ /* 0x000fea0003800000 */
.L_x_39528:
[----:B------:R-:W-:Y:S05]  /*6670*/  BRA `(.L_x_39530) ;  /* 0xffffffc000447947 */ /* 0x000fea000383ffff */
.L_x_39378:
[----:B------:R-:W-:Y:S01]  /*6680*/  BSSY B2, `(.L_x_39531) ;  /* 0x0000006000027945 */ /* 0x000fe20003800000 */
[----:B------:R-:W-:Y:S01]  /*6690*/  IMAD.MOV.U32 R3, RZ, RZ, R42 ;  /* 0x000000ffff037224 */ /* 0x000fe200078e002a */
[----:B------:R-:W-:-:S07]  /*66a0*/  MOV R2, 0xffffffff ;  /* 0xffffffff00027802 */ /* 0x000fce0000000f00 */
[----:B01234-:R-:W-:Y:S05]  /*66b0*/  WARPSYNC.COLLECTIVE R2, `(.L_x_39532) ;  /* 0x0000000002087348 */ /* 0x01ffea0003c00000 */
[----:B0-----:R0:W0:Y:S02]  /*66c0*/  SHFL.IDX P6, R2, R18, R3, R15 ;  /* 0x0000000312027389 */ /* 0x00102400000c000f */
[----:B01234-:R-:W-:Y:S05]  /*66d0*/  ENDCOLLECTIVE ;  /* 0x000000000000791b */ /* 0x01ffea0003800000 */
.L_x_39532:
[----:B------:R-:W-:Y:S05]  /*66e0*/  BSYNC B2 ;  /* 0x0000000000027941 */ /* 0x000fea0003800000 */
.L_x_39531:
[----:B------:R-:W-:Y:S05]  /*66f0*/  BRA `(.L_x_39533) ;  /* 0xffffffc0003c7947 */ /* 0x000fea000383ffff */
.L_x_39380:
[----:B------:R-:W-:Y:S01]  /*6700*/  BSSY B2, `(.L_x_39534) ;  /* 0x0000006000027945 */ /* 0x000fe20003800000 */
[----:B------:R-:W-:Y:S02]  /*6710*/  IMAD.MOV.U32 R3, RZ, RZ, R44 ;  /* 0x000000ffff037224 */ /* 0x000fe400078e002c */
[----:B------:R-:W-:-:S07]  /*6720*/  IMAD.MOV.U32 R2, RZ, RZ, -0x1 ;  /* 0xffffffffff027424 */ /* 0x000fce00078e00ff */
[----:B01234-:R-:W-:Y:S05]  /*6730*/  WARPSYNC.COLLECTIVE R2, `(.L_x_39535) ;  /* 0x0000000002087348 */ /* 0x01ffea0003c00000 */
[----:B0-----:R0:W0:Y:S02]  /*6740*/  SHFL.IDX P6, R2, R18, R3, R15 ;  /* 0x0000000312027389 */ /* 0x00102400000c000f */
[----:B01234-:R-:W-:Y:S05]  /*6750*/  ENDCOLLECTIVE ;  /* 0x000000000000791b */ /* 0x01ffea0003800000 */
.L_x_39535:
[----:B------:R-:W-:Y:S05]  /*6760*/  BSYNC B2 ;  /* 0x0000000000027941 */ /* 0x000fea0003800000 */
.L_x_39534:
[----:B------:R-:W-:Y:S05]  /*6770*/  BRA `(.L_x_39536) ;  /* 0xffffffc000347947 */ /* 0x000fea000383ffff */
.L_x_39382:
[----:B------:R-:W-:Y:S01]  /*6780*/  BSSY B2, `(.L_x_39537) ;  /* 0x0000006000027945 */ /* 0x000fe20003800000 */
[----:B------:R-:W-:Y:S02]  /*6790*/  IMAD.MOV.U32 R3, RZ, RZ, R46 ;  /* 0x000000ffff037224 */ /* 0x000fe400078e002e */
[----:B------:R-:W-:-:S07]  /*67a0*/  IMAD.MOV.U32 R2, RZ, RZ, -0x1 ;  /* 0xffffffffff027424 */ /* 0x000fce00078e00ff */
[----:B01234-:R-:W-:Y:S05]  /*67b0*/  WARPSYNC.COLLECTIVE R2, `(.L_x_39538) ;  /* 0x0000000002087348 */ /* 0x01ffea0003c00000 */
[----:B0-----:R0:W0:Y:S02]  /*67c0*/  SHFL.IDX P6, R2, R18, R3, R15 ;  /* 0x0000000312027389 */ /* 0x00102400000c000f */
[----:B01234-:R-:W-:Y:S05]  /*67d0*/  ENDCOLLECTIVE ;  /* 0x000000000000791b */ /* 0x01ffea0003800000 */
.L_x_39538:
[----:B------:R-:W-:Y:S05]  /*67e0*/  BSYNC B2 ;  /* 0x0000000000027941 */ /* 0x000fea0003800000 */
.L_x_39537:
[----:B------:R-:W-:Y:S05]  /*67f0*/  BRA `(.L_x_39539) ;  /* 0xffffffc0002c7947 */ /* 0x000fea000383ffff */
.L_x_39384:
[----:B------:R-:W-:Y:S01]  /*6800*/  BSSY B2, `(.L_x_39540) ;  /* 0x0000006000027945 */ /* 0x000fe20003800000 */
[----:B------:R-:W-:Y:S02]  /*6810*/  IMAD.MOV.U32 R3, RZ, RZ, R48 ;  /* 0x000000ffff037224 */ /* 0x000fe400078e0030 */
[----:B------:R-:W-:-:S07]  /*6820*/  IMAD.MOV.U32 R2, RZ, RZ, -0x1 ;  /* 0xffffffffff027424 */ /* 0x000fce00078e00ff */
[----:B01234-:R-:W-:Y:S05]  /*6830*/  WARPSYNC.COLLECTIVE R2, `(.L_x_39541) ;  /* 0x0000000002087348 */ /* 0x01ffea0003c00000 */
[----:B0-----:R0:W0:Y:S02]  /*6840*/  SHFL.IDX P6, R2, R18, R3, R15 ;  /* 0x0000000312027389 */ /* 0x00102400000c000f */
[----:B01234-:R-:W-:Y:S05]  /*6850*/  ENDCOLLECTIVE ;  /* 0x000000000000791b */ /* 0x01ffea0003800000 */
.L_x_39541:
[----:B------:R-:W-:Y:S05]  /*6860*/  BSYNC B2 ;  /* 0x0000000000027941 */ /* 0x000fea0003800000 */
.L_x_39540:
[----:B------:R-:W-:Y:S05]  /*6870*/  BRA `(.L_x_39542) ;  /* 0xffffffc000247947 */ /* 0x000fea000383ffff */
.L_x_39386:
[----:B------:R-:W-:Y:S01]  /*6880*/  BSSY B2, `(.L_x_39543) ;  /* 0x0000006000027945 */ /* 0x000fe20003800000 */
[----:B------:R-:W-:Y:S02]  /*6890*/  IMAD.MOV.U32 R3, RZ, RZ, R20 ;  /* 0x000000ffff037224 */ /* 0x000fe400078e0014 */
[----:B------:R-:W-:-:S07]  /*68a0*/  IMAD.MOV.U32 R2, RZ, RZ, -0x1 ;  /* 0xffffffffff027424 */ /* 0x000fce00078e00ff */
[----:B01234-:R-:W-:Y:S05]  /*68b0*/  WARPSYNC.COLLECTIVE R2, `(.L_x_39544) ;  /* 0x0000000002087348 */ /* 0x01ffea0003c00000 */
[----:B0-----:R0:W0:Y:S02]  /*68c0*/  SHFL.IDX P6, R2, R18, R3, R15 ;  /* 0x0000000312027389 */ /* 0x00102400000c000f */
[----:B01234-:R-:W-:Y:S05]  /*68d0*/  ENDCOLLECTIVE ;  /* 0x000000000000791b */ /* 0x01ffea0003800000 */
.L_x_39544:
[----:B------:R-:W-:Y:S05]  /*68e0*/  BSYNC B2 ;  /* 0x0000000000027941 */ /* 0x000fea0003800000 */
.L_x_39543:
[----:B------:R-:W-:Y:S05]  /*68f0*/  BRA `(.L_x_39545) ;  /* 0xffffffc0001c7947 */ /* 0x000fea000383ffff */
.L_x_39409:
[----:B------:R-:W-:Y:S01]  /*6900*/  BSSY B1, `(.L_x_39546) ;  /* 0x0000006000017945 */ /* 0x000fe20003800000 */
[----:B------:R-:W-:Y:S01]  /*6910*/  IMAD.MOV.U32 R3, RZ, RZ, R50 ;  /* 0x000000ffff037224 */ /* 0x000fe200078e0032 */
[----:B------:R-:W-:-:S07]  /*6920*/  MOV R2, 0xffffffff ;  /* 0xffffffff00027802 */ /* 0x000fce0000000f00 */
[----:B01234-:R-:W-:Y:S05]  /*6930*/  WARPSYNC.COLLECTIVE R2, `(.L_x_39547) ;  /* 0x0000000002087348 */ /* 0x01ffea0003c00000 */
[----:B0-----:R0:W0:Y:S02]  /*6940*/  SHFL.IDX P6, R2, R18, R3, R15 ;  /* 0x0000000312027389 */ /* 0x00102400000c000f */
[----:B01234-:R-:W-:Y:S05]  /*6950*/  ENDCOLLECTIVE ;  /* 0x000000000000791b */ /* 0x01ffea0003800000 */
.L_x_39547:
[----:B------:R-:W-:Y:S05]  /*6960*/  BSYNC B1 ;  /* 0x0000000000017941 */ /* 0x000fea0003800000 */
.L_x_39546:
[----:B------:R-:W-:Y:S05]  /*6970*/  BRA `(.L_x_39548) ;  /* 0xffffffd400287947 */ /* 0x000fea000383ffff */
.L_x_39411:
[----:B------:R-:W-:Y:S01]  /*6980*/  BSSY B1, `(.L_x_39549) ;  /* 0x0000006000017945 */ /* 0x000fe20003800000 */
[----:B------:R-:W-:Y:S02]  /*6990*/  IMAD.MOV.U32 R3, RZ, RZ, R22 ;  /* 0x000000ffff037224 */ /* 0x000fe400078e0016 */
[----:B------:R-:W-:-:S07]  /*69a0*/  IMAD.MOV.U32 R2, RZ, RZ, -0x1 ;  /* 0xffffffffff027424 */ /* 0x000fce00078e00ff */
[----:B01234-:R-:W-:Y:S05]  /*69b0*/  WARPSYNC.COLLECTIVE R2, `(.L_x_39550) ;  /* 0x0000000002087348 */ /* 0x01ffea0003c00000 */
[----:B0-----:R0:W0:Y:S02]  /*69c0*/  SHFL.IDX P6, R2, R18, R3, R15 ;  /* 0x0000000312027389 */ /* 0x00102400000c000f */
[----:B01234-:R-:W-:Y:S05]  /*69d0*/  ENDCOLLECTIVE ;  /* 0x000000000000791b */ /* 0x01ffea0003800000 */
.L_x_39550:
[----:B------:R-:W-:Y:S05]  /*69e0*/  BSYNC B1 ;  /* 0x0000000000017941 */ /* 0x000fea0003800000 */
.L_x_39549:
[----:B------:R-:W-:Y:S05]  /*69f0*/  BRA `(.L_x_39551) ;  /* 0xffffffd4001c7947 */ /* 0x000fea000383ffff */
.L_x_39413:
[----:B------:R-:W-:Y:S01]  /*6a00*/  BSSY B1, `(.L_x_39552) ;  /* 0x0000006000017945 */ /* 0x000fe20003800000 */
[----:B------:R-:W-:Y:S02]  /*6a10*/  IMAD.MOV.U32 R3, RZ, RZ, R24 ;  /* 0x000000ffff037224 */ /* 0x000fe400078e0018 */
[----:B------:R-:W-:-:S07]  /*6a20*/  IMAD.MOV.U32 R2, RZ, RZ, -0x1 ;  /* 0xffffffffff027424 */ /* 0x000fce00078e00ff */
[----:B01234-:R-:W-:Y:S05]  /*6a30*/  WARPSYNC.COLLECTIVE R2, `(.L_x_39553) ;  /* 0x0000000002087348 */ /* 0x01ffea0003c00000 */
[----:B0-----:R0:W0:Y:S02]  /*6a40*/  SHFL.IDX P6, R2, R18, R3, R15 ;  /* 0x0000000312027389 */ /* 0x00102400000c000f */
[----:B01234-:R-:W-:Y:S05]  /*6a50*/  ENDCOLLECTIVE ;  /* 0x000000000000791b */ /* 0x01ffea0003800000 */
.L_x_39553:
[----:B------:R-:W-:Y:S05]  /*6a60*/  BSYNC B1 ;  /* 0x0000000000017941 */ /* 0x000fea0003800000 */
.L_x_39552:
[----:B------:R-:W-:Y:S05]  /*6a70*/  BRA `(.L_x_39554) ;  /* 0xffffffd400107947 */ /* 0x000fea000383ffff */
.L_x_39415:
[----:B------:R-:W-:Y:S01]  /*6a80*/  BSSY B1, `(.L_x_39555) ;  /* 0x0000006000017945 */ /* 0x000fe20003800000 */
[----:B------:R-:W-:Y:S02]  /*6a90*/  IMAD.MOV.U32 R3, RZ, RZ, R26 ;  /* 0x000000ffff037224 */ /* 0x000fe400078e001a */
[----:B------:R-:W-:-:S07]  /*6aa0*/  IMAD.MOV.U32 R2, RZ, RZ, -0x1 ;  /* 0xffffffffff027424 */ /* 0x000fce00078e00ff */
[----:B01234-:R-:W-:Y:S05]  /*6ab0*/  WARPSYNC.COLLECTIVE R2, `(.L_x_39556) ;  /* 0x0000000002087348 */ /* 0x01ffea0003c00000 */
[----:B0-----:R0:W0:Y:S02]  /*6ac0*/  SHFL.IDX P6, R2, R18, R3, R15 ;  /* 0x0000000312027389 */ /* 0x00102400000c000f */
[----:B01234-:R-:W-:Y:S05]  /*6ad0*/  ENDCOLLECTIVE ;  /* 0x000000000000791b */ /* 0x01ffea0003800000 */
.L_x_39556:
[----:B------:R-:W-:Y:S05]  /*6ae0*/  BSYNC B1 ;  /* 0x0000000000017941 */ /* 0x000fea0003800000 */
.L_x_39555:
[----:B------:R-:W-:Y:S05]  /*6af0*/  BRA `(.L_x_39557) ;  /* 0xffffffd400047947 */ /* 0x000fea000383ffff */
.L_x_39417:
[----:B------:R-:W-:Y:S01]  /*6b00*/  BSSY B1, `(.L_x_39558) ;  /* 0x0000006000017945 */ /* 0x000fe20003800000 */
[----:B------:R-:W-:Y:S02]  /*6b10*/  IMAD.MOV.U32 R3, RZ, RZ, R28 ;  /* 0x000000ffff037224 */ /* 0x000fe400078e001c */
[----:B------:R-:W-:-:S07]  /*6b20*/  IMAD.MOV.U32 R2, RZ, RZ, -0x1 ;  /* 0xffffffffff027424 */ /* 0x000fce00078e00ff */
[----:B01234-:R-:W-:Y:S05]  /*6b30*/  WARPSYNC.COLLECTIVE R2, `(.L_x_39559) ;  /* 0x0000000002087348 */ /* 0x01ffea0003c00000 */
[----:B0-----:R0:W0:Y:S02]  /*6b40*/  SHFL.IDX P6, R2, R18, R3, R15 ;  /* 0x0000000312027389 */ /* 0x00102400000c000f */
[----:B01234-:R-:W-:Y:S05]  /*6b50*/  ENDCOLLECTIVE ;  /* 0x000000000000791b */ /* 0x01ffea0003800000 */
.L_x_39559:
[----:B------:R-:W-:Y:S05]  /*6b60*/  BSYNC B1 ;  /* 0x0000000000017941 */ /* 0x000fea0003800000 */
.L_x_39558:
[----:B------:R-:W-:Y:S05]  /*6b70*/  BRA `(.L_x_39560) ;  /* 0xffffffd000f87947 */ /* 0x000fea000383ffff */
.L_x_39419:
[----:B------:R-:W-:Y:S01]  /*6b80*/  BSSY B1, `(.L_x_39561) ;  /* 0x0000006000017945 */ /* 0x000fe20003800000 */
[----:B------:R-:W-:Y:S01]  /*6b90*/  IMAD.MOV.U32 R3, RZ, RZ, R30 ;  /* 0x000000ffff037224 */ /* 0x000fe200078e001e */
[----:B------:R-:W-:-:S07]  /*6ba0*/  MOV R2, 0xffffffff ;  /* 0xffffffff00027802 */ /* 0x000fce0000000f00 */
[----:B01234-:R-:W-:Y:S05]  /*6bb0*/  WARPSYNC.COLLECTIVE R2, `(.L_x_39562) ;  /* 0x0000000002087348 */ /* 0x01ffea0003c00000 */
[----:B0-----:R0:W0:Y:S02]  /*6bc0*/  SHFL.IDX P6, R2, R18, R3, R15 ;  /* 0x0000000312027389 */ /* 0x00102400000c000f */
[----:B01234-:R-:W-:Y:S05]  /*6bd0*/  ENDCOLLECTIVE ;  /* 0x000000000000791b */ /* 0x01ffea0003800000 */
.L_x_39562:
[----:B------:R-:W-:Y:S05]  /*6be0*/  BSYNC B1 ;  /* 0x0000000000017941 */ /* 0x000fea0003800000 */
.L_x_39561:
[----:B------:R-:W-:Y:S05]  /*6bf0*/  BRA `(.L_x_39563) ;  /* 0xffffffd000ec7947 */ /* 0x000fea000383ffff */
.L_x_39421:
[----:B------:R-:W-:Y:S01]  /*6c00*/  BSSY B1, `(.L_x_39564) ;  /* 0x0000006000017945 */ /* 0x000fe20003800000 */
[----:B------:R-:W-:Y:S02]  /*6c10*/  IMAD.MOV.U32 R3, RZ, RZ, R32 ;  /* 0x000000ffff037224 */ /* 0x000fe400078e0020 */
[----:B------:R-:W-:-:S07]  /*6c20*/  IMAD.MOV.U32 R2, RZ, RZ, -0x1 ;  /* 0xffffffffff027424 */ /* 0x000fce00078e00ff */
[----:B01234-:R-:W-:Y:S05]  /*6c30*/  WARPSYNC.COLLECTIVE R2, `(.L_x_39565) ;  /* 0x0000000002087348 */ /* 0x01ffea0003c00000 */
[----:B0-----:R0:W0:Y:S02]  /*6c40*/  SHFL.IDX P6, R2, R18, R3, R15 ;  /* 0x0000000312027389 */ /* 0x00102400000c000f */
[----:B01234-:R-:W-:Y:S05]  /*6c50*/  ENDCOLLECTIVE ;  /* 0x000000000000791b */ /* 0x01ffea0003800000 */
.L_x_39565:
[----:B------:R-:W-:Y:S05]  /*6c60*/  BSYNC B1 ;  /* 0x0000000000017941 */ /* 0x000fea0003800000 */
.L_x_39564:
[----:B------:R-:W-:Y:S05]  /*6c70*/  BRA `(.L_x_39566) ;  /* 0xffffffd000e87947 */ /* 0x000fea000383ffff */
.L_x_39423:
[----:B------:R-:W-:Y:S01]  /*6c80*/  BSSY B1, `(.L_x_39567) ;  /* 0x0000006000017945 */ /* 0x000fe20003800000 */
[----:B------:R-:W-:Y:S02]  /*6c90*/  IMAD.MOV.U32 R3, RZ, RZ, R34 ;  /* 0x000000ffff037224 */ /* 0x000fe400078e0022 */
[----:B------:R-:W-:-:S07]  /*6ca0*/  IMAD.MOV.U32 R2, RZ, RZ, -0x1 ;  /* 0xffffffffff027424 */ /* 0x000fce00078e00ff */
[----:B01234-:R-:W-:Y:S05]  /*6cb0*/  WARPSYNC.COLLECTIVE R2, `(.L_x_39568) ;  /* 0x0000000002087348 */ /* 0x01ffea0003c00000 */
[----:B0-----:R0:W0:Y:S02]  /*6cc0*/  SHFL.IDX P6, R2, R18, R3, R15 ;  /* 0x0000000312027389 */ /* 0x00102400000c000f */
[----:B01234-:R-:W-:Y:S05]  /*6cd0*/  ENDCOLLECTIVE ;  /* 0x000000000000791b */ /* 0x01ffea0003800000 */
.L_x_39568:
[----:B------:R-:W-:Y:S05]  /*6ce0*/  BSYNC B1 ;  /* 0x0000000000017941 */ /* 0x000fea0003800000 */
.L_x_39567:
[----:B------:R-:W-:Y:S05]  /*6cf0*/  BRA `(.L_x_39569) ;  /* 0xffffffd000e07947 */ /* 0x000fea000383ffff */
.L_x_39425:
[----:B------:R-:W-:Y:S01]  /*6d00*/  BSSY B1, `(.L_x_39570) ;  /* 0x0000006000017945 */ /* 0x000fe20003800000 */
[----:B------:R-:W-:Y:S02]  /*6d10*/  IMAD.MOV.U32 R3, RZ, RZ, R36 ;  /* 0x000000ffff037224 */ /* 0x000fe400078e0024 */
[----:B------:R-:W-:-:S07]  /*6d20*/  IMAD.MOV.U32 R2, RZ, RZ, -0x1 ;  /* 0xffffffffff027424 */ /* 0x000fce00078e00ff */
[----:B01234-:R-:W-:Y:S05]  /*6d30*/  WARPSYNC.COLLECTIVE R2, `(.L_x_39571) ;  /* 0x0000000002087348 */ /* 0x01ffea0003c00000 */
[----:B0-----:R0:W0:Y:S02]  /*6d40*/  SHFL.IDX P6, R2, R18, R3, R15 ;  /* 0x0000000312027389 */ /* 0x00102400000c000f */
[----:B01234-:R-:W-:Y:S05]  /*6d50*/  ENDCOLLECTIVE ;  /* 0x000000000000791b */ /* 0x01ffea0003800000 */
.L_x_39571:
[----:B------:R-:W-:Y:S05]  /*6d60*/  BSYNC B1 ;  /* 0x0000000000017941 */ /* 0x000fea0003800000 */
.L_x_39570:
[----:B------:R-:W-:Y:S05]  /*6d70*/  BRA `(.L_x_39572) ;  /* 0xffffffd000d87947 */ /* 0x000fea000383ffff */
.L_x_39427:
[----:B------:R-:W-:Y:S01]  /*6d80*/  BSSY B1, `(.L_x_39573) ;  /* 0x0000006000017945 */ /* 0x000fe20003800000 */
[----:B------:R-:W-:Y:S02]  /*6d90*/  IMAD.MOV.U32 R3, RZ, RZ, R38 ;  /* 0x000000ffff037224 */ /* 0x000fe400078e0026 */
[----:B------:R-:W-:-:S07]  /*6da0*/  IMAD.MOV.U32 R2, RZ, RZ, -0x1 ;  /* 0xffffffffff027424 */ /* 0x000fce00078e00ff */
[----:B01234-:R-:W-:Y:S05]  /*6db0*/  WARPSYNC.COLLECTIVE R2, `(.L_x_39574) ;  /* 0x0000000002087348 */ /* 0x01ffea0003c00000 */
[----:B0-----:R0:W0:Y:S02]  /*6dc0*/  SHFL.IDX P6, R2, R18, R3, R15 ;  /* 0x0000000312027389 */ /* 0x00102400000c000f */
[----:B01234-:R-:W-:Y:S05]  /*6dd0*/  ENDCOLLECTIVE ;  /* 0x000000000000791b */ /* 0x01ffea0003800000 */
.L_x_39574:
[----:B------:R-:W-:Y:S05]  /*6de0*/  BSYNC B1 ;  /* 0x0000000000017941 */ /* 0x000fea0003800000 */
.L_x_39573:
[----:B------:R-:W-:Y:S05]  /*6df0*/  BRA `(.L_x_39575) ;  /* 0xffffffd000d07947 */ /* 0x000fea000383ffff */
.L_x_39429:
[----:B------:R-:W-:Y:S01]  /*6e00*/  BSSY B1, `(.L_x_39576) ;  /* 0x0000006000017945 */ /* 0x000fe20003800000 */
[----:B------:R-:W-:Y:S01]  /*6e10*/  IMAD.MOV.U32 R3, RZ, RZ, R40 ;  /* 0x000000ffff037224 */ /* 0x000fe200078e0028 */
[----:B------:R-:W-:-:S07]  /*6e20*/  MOV R2, 0xffffffff ;  /* 0xffffffff00027802 */ /* 0x000fce0000000f00 */
[----:B01234-:R-:W-:Y:S05]  /*6e30*/  WARPSYNC.COLLECTIVE R2, `(.L_x_39577) ;  /* 0x0000000002087348 */ /* 0x01ffea0003c00000 */
[----:B0-----:R0:W0:Y:S02]  /*6e40*/  SHFL.IDX P6, R2, R18, R3, R15 ;  /* 0x0000000312027389 */ /* 0x00102400000c000f */
[----:B01234-:R-:W-:Y:S05]  /*6e50*/  ENDCOLLECTIVE ;  /* 0x000000000000791b */ /* 0x01ffea0003800000 */
.L_x_39577:
[----:B------:R-:W-:Y:S05]  /*6e60*/  BSYNC B1 ;  /* 0x0000000000017941 */ /* 0x000fea0003800000 */
.L_x_39576:
[----:B------:R-:W-:Y:S05]  /*6e70*/  BRA `(.L_x_39578) ;  /* 0xffffffd000c87947 */ /* 0x000fea000383ffff */
.L_x_39431:
[----:B------:R-:W-:Y:S01]  /*6e80*/  BSSY B1, `(.L_x_39579) ;  /* 0x0000006000017945 */ /* 0x000fe20003800000 */
[----:B------:R-:W-:Y:S02]  /*6e90*/  IMAD.MOV.U32 R3, RZ, RZ, R42 ;  /* 0x000000ffff037224 */ /* 0x000fe400078e002a */
[----:B------:R-:W-:-:S07]  /*6ea0*/  IMAD.MOV.U32 R2, RZ, RZ, -0x1 ;  /* 0xffffffffff027424 */ /* 0x000fce00078e00ff */
[----:B01234-:R-:W-:Y:S05]  /*6eb0*/  WARPSYNC.COLLECTIVE R2, `(.L_x_39580) ;  /* 0x0000000002087348 */ /* 0x01ffea0003c00000 */
[----:B0-----:R0:W0:Y:S02]  /*6ec0*/  SHFL.IDX P6, R2, R18, R3, R15 ;  /* 0x0000000312027389 */ /* 0x00102400000c000f */
[----:B01234-:R-:W-:Y:S05]  /*6ed0*/  ENDCOLLECTIVE ;  /* 0x000000000000791b */ /* 0x01ffea0003800000 */
.L_x_39580:
[----:B------:R-:W-:Y:S05]  /*6ee0*/  BSYNC B1 ;  /* 0x0000000000017941 */ /* 0x000fea0003800000 */
.L_x_39579:
[----:B------:R-:W-:Y:S05]  /*6ef0*/  BRA `(.L_x_39581) ;  /* 0xffffffd000c07947 */ /* 0x000fea000383ffff */
.L_x_39433:
[----:B------:R-:W-:Y:S01]  /*6f00*/  BSSY B1, `(.L_x_39582) ;  /* 0x0000006000017945 */ /* 0x000fe20003800000 */
[----:B------:R-:W-:Y:S02]  /*6f10*/  IMAD.MOV.U32 R3, RZ, RZ, R44 ;  /* 0x000000ffff037224 */ /* 0x000fe400078e002c */
[----:B------:R-:W-:-:S07]  /*6f20*/  IMAD.MOV.U32 R2, RZ, RZ, -0x1 ;  /* 0xffffffffff027424 */ /* 0x000fce00078e00ff */
[----:B01234-:R-:W-:Y:S05]  /*6f30*/  WARPSYNC.COLLECTIVE R2, `(.L_x_39583) ;  /* 0x0000000002087348 */ /* 0x01ffea0003c00000 */
[----:B0-----:R0:W0:Y:S02]  /*6f40*/  SHFL.IDX P6, R2, R18, R3, R15 ;  /* 0x0000000312027389 */ /* 0x00102400000c000f */
[----:B01234-:R-:W-:Y:S05]  /*6f50*/  ENDCOLLECTIVE ;  /* 0x000000000000791b */ /* 0x01ffea0003800000 */
.L_x_39583:
[----:B------:R-:W-:Y:S05]  /*6f60*/  BSYNC B1 ;  /* 0x0000000000017941 */ /* 0x000fea0003800000 */
.L_x_39582:
[----:B------:R-:W-:Y:S05]  /*6f70*/  BRA `(.L_x_39584) ;  /* 0xffffffd000b87947 */ /* 0x000fea000383ffff */
.L_x_39435:
[----:B------:R-:W-:Y:S01]  /*6f80*/  BSSY B1, `(.L_x_39585) ;  /* 0x0000006000017945 */ /* 0x000fe20003800000 */
[----:B------:R-:W-:Y:S02]  /*6f90*/  IMAD.MOV.U32 R3, RZ, RZ, R46 ;  /* 0x000000ffff037224 */ /* 0x000fe400078e002e */
[----:B------:R-:W-:-:S07]  /*6fa0*/  IMAD.MOV.U32 R2, RZ, RZ, -0x1 ;  /* 0xffffffffff027424 */ /* 0x000fce00078e00ff */
[----:B01234-:R-:W-:Y:S05]  /*6fb0*/  WARPSYNC.COLLECTIVE R2, `(.L_x_39586) ;  /* 0x0000000002087348 */ /* 0x01ffea0003c00000 */
[----:B0-----:R0:W0:Y:S02]  /*6fc0*/  SHFL.IDX P6, R2, R18, R3, R15 ;  /* 0x0000000312027389 */ /* 0x00102400000c000f */
[----:B01234-:R-:W-:Y:S05]  /*6fd0*/  ENDCOLLECTIVE ;  /* 0x000000000000791b */ /* 0x01ffea0003800000 */
.L_x_39586:
[----:B------:R-:W-:Y:S05]  /*6fe0*/  BSYNC B1 ;  /* 0x0000000000017941 */ /* 0x000fea0003800000 */
.L_x_39585:
[----:B------:R-:W-:Y:S05]  /*6ff0*/  BRA `(.L_x_39587) ;  /* 0xffffffd000b07947 */ /* 0x000fea000383ffff */
.L_x_39437:
[----:B------:R-:W-:Y:S01]  /*7000*/  BSSY B1, `(.L_x_39588) ;  /* 0x0000006000017945 */ /* 0x000fe20003800000 */
[----:B------:R-:W-:Y:S02]  /*7010*/  IMAD.MOV.U32 R3, RZ, RZ, R48 ;  /* 0x000000ffff037224 */ /* 0x000fe400078e0030 */
[----:B------:R-:W-:-:S07]  /*7020*/  IMAD.MOV.U32 R2, RZ, RZ, -0x1 ;  /* 0xffffffffff027424 */ /* 0x000fce00078e00ff */
[----:B01234-:R-:W-:Y:S05]  /*7030*/  WARPSYNC.COLLECTIVE R2, `(.L_x_39589) ;  /* 0x0000000002087348 */ /* 0x01ffea0003c00000 */
[----:B0-----:R0:W0:Y:S02]  /*7040*/  SHFL.IDX P6, R2, R18, R3, R15 ;  /* 0x0000000312027389 */ /* 0x00102400000c000f */
[----:B01234-:R-:W-:Y:S05]  /*7050*/  ENDCOLLECTIVE ;  /* 0x000000000000791b */ /* 0x01ffea0003800000 */
.L_x_39589:
[----:B------:R-:W-:Y:S05]  /*7060*/  BSYNC B1 ;  /* 0x0000000000017941 */ /* 0x000fea0003800000 */
.L_x_39588:
[----:B------:R-:W-:Y:S05]  /*7070*/  BRA `(.L_x_39590) ;  /* 0xffffffd000a87947 */ /* 0x000fea000383ffff */
.L_x_39439:
[----:B------:R-:W-:Y:S01]  /*7080*/  BSSY B1, `(.L_x_39591) ;  /* 0x0000006000017945 */ /* 0x000fe20003800000 */
[----:B------:R-:W-:Y:S01]  /*7090*/  IMAD.MOV.U32 R3, RZ, RZ, R20 ;  /* 0x000000ffff037224 */ /* 0x000fe200078e0014 */
[----:B------:R-:W-:-:S07]  /*70a0*/  MOV R2, 0xffffffff ;  /* 0xffffffff00027802 */ /* 0x000fce0000000f00 */
[----:B01234-:R-:W-:Y:S05]  /*70b0*/  WARPSYNC.COLLECTIVE R2, `(.L_x_39592) ;  /* 0x0000000002087348 */ /* 0x01ffea0003c00000 */
[----:B0-----:R0:W0:Y:S02]  /*70c0*/  SHFL.IDX P6, R2, R18, R3, R15 ;  /* 0x0000000312027389 */ /* 0x00102400000c000f */
[----:B01234-:R-:W-:Y:S05]  /*70d0*/  ENDCOLLECTIVE ;  /* 0x000000000000791b */ /* 0x01ffea0003800000 */
.L_x_39592:
[----:B------:R-:W-:Y:S05]  /*70e0*/  BSYNC B1 ;  /* 0x0000000000017941 */ /* 0x000fea0003800000 */
.L_x_39591:
[----:B------:R-:W-:Y:S05]  /*70f0*/  BRA `(.L_x_39593) ;  /* 0xffffffd000a07947 */ /* 0x000fea000383ffff */
.L_x_39460:
[----:B0-----:R-:W-:Y:S02]  /*7100*/  IMAD.MOV.U32 R2, RZ, RZ, -0x1 ;  /* 0xffffffffff027424 */ /* 0x001fe400078e00ff */
[----:B------:R-:W-:-:S07]  /*7110*/  IMAD.MOV.U32 R3, RZ, RZ, R52 ;  /* 0x000000ffff037224 */ /* 0x000fce00078e0034 */
[----:B-123--:R-:W-:Y:S05]  /*7120*/  WARPSYNC.COLLECTIVE R2, `(.L_x_39594) ;  /* 0x0000000002087348 */ /* 0x00efea0003c00000 */
[----:B--2---:R0:W2:Y:S02]  /*7130*/  SHFL.IDX P6, R2, R18, R3, R15 ;  /* 0x0000000312027389 */ /* 0x0040a400000c000f */
[----:B0123--:R-:W-:Y:S05]  /*7140*/  ENDCOLLECTIVE ;  /* 0x000000000000791b */ /* 0x00ffea0003800000 */
.L_x_39594:
[----:B------:R-:W-:Y:S01]  /*7150*/  IMAD.MOV.U32 R58, RZ, RZ, R2 ;  /* 0x000000ffff3a7224 */ /* 0x000fe200078e0002 */
[----:B------:R-:W-:Y:S06]  /*7160*/  BRA `(.L_x_39595) ;  /* 0xffffffe400147947 */ /* 0x000fec000383ffff */
.L_x_39462:
[----:B------:R-:W-:Y:S01]  /*7170*/  BSSY B0, `(.L_x_39596) ;  /* 0x0000006000007945 */ /* 0x000fe20003800000 */
[----:B------:R-:W-:Y:S02]  /*7180*/  IMAD.MOV.U32 R3, RZ, RZ, R24 ;  /* 0x000000ffff037224 */ /* 0x000fe400078e0018 */
[----:B0-----:R-:W-:-:S07]  /*7190*/  IMAD.MOV.U32 R2, RZ, RZ, -0x1 ;  /* 0xffffffffff027424 */ /* 0x001fce00078e00ff */
[----:B-123--:R-:W-:Y:S05]  /*71a0*/  WARPSYNC.COLLECTIVE R2, `(.L_x_39597) ;  /* 0x0000000002087348 */ /* 0x00efea0003c00000 */
[----:B--2---:R0:W2:Y:S02]  /*71b0*/  SHFL.IDX P6, R2, R18, R3, R15 ;  /* 0x0000000312027389 */ /* 0x0040a400000c000f */
[----:B0123--:R-:W-:Y:S05]  /*71c0*/  ENDCOLLECTIVE ;  /* 0x000000000000791b */ /* 0x00ffea0003800000 */
.L_x_39597:
[----:B------:R-:W-:Y:S05]  /*71d0*/  BSYNC B0 ;  /* 0x0000000000007941 */ /* 0x000fea0003800000 */
.L_x_39596:
[----:B------:R-:W-:Y:S05]  /*71e0*/  BRA `(.L_x_39598) ;  /* 0xffffffe400087947 */ /* 0x000fea000383ffff */
.L_x_39464:
[----:B------:R-:W-:Y:S01]  /*71f0*/  BSSY B0, `(.L_x_39599) ;  /* 0x0000006000007945 */ /* 0x000fe20003800000 */
[----:B------:R-:W-:Y:S02]  /*7200*/  IMAD.MOV.U32 R3, RZ, RZ, R26 ;  /* 0x000000ffff037224 */ /* 0x000fe400078e001a */
[----:B0-----:R-:W-:-:S07]  /*7210*/  IMAD.MOV.U32 R2, RZ, RZ, -0x1 ;  /* 0xffffffffff027424 */ /* 0x001fce00078e00ff */
[----:B-123--:R-:W-:Y:S05]  /*7220*/  WARPSYNC.COLLECTIVE R2, `(.L_x_39600) ;  /* 0x0000000002087348 */ /* 0x00efea0003c00000 */
[----:B--2---:R0:W2:Y:S02]  /*7230*/  SHFL.IDX P6, R2, R18, R3, R15 ;  /* 0x0000000312027389 */ /* 0x0040a400000c000f */
[----:B0123--:R-:W-:Y:S05]  /*7240*/  ENDCOLLECTIVE ;  /* 0x000000000000791b */ /* 0x00ffea0003800000 */
.L_x_39600:
[----:B------:R-:W-:Y:S05]  /*7250*/  BSYNC B0 ;  /* 0x0000000000007941 */ /* 0x000fea0003800000 */
.L_x_39599:
[----:B------:R-:W-:Y:S05]  /*7260*/  BRA `(.L_x_39601) ;  /* 0xffffffe000fc7947 */ /* 0x000fea000383ffff */
.L_x_39466:
[----:B------:R-:W-:Y:S01]  /*7270*/  BSSY B0, `(.L_x_39602) ;  /* 0x0000006000007945 */ /* 0x000fe20003800000 */
[----:B------:R-:W-:Y:S02]  /*7280*/  IMAD.MOV.U32 R3, RZ, RZ, R28 ;  /* 0x000000ffff037224 */ /* 0x000fe400078e001c */
[----:B0-----:R-:W-:-:S07]  /*7290*/  IMAD.MOV.U32 R2, RZ, RZ, -0x1 ;  /* 0xffffffffff027424 */ /* 0x001fce00078e00ff */
[----:B-123--:R-:W-:Y:S05]  /*72a0*/  WARPSYNC.COLLECTIVE R2, `(.L_x_39603) ;  /* 0x0000000002087348 */ /* 0x00efea0003c00000 */
[----:B--2---:R0:W2:Y:S02]  /*72b0*/  SHFL.IDX P6, R2, R18, R3, R15 ;  /* 0x0000000312027389 */ /* 0x0040a400000c000f */
[----:B0123--:R-:W-:Y:S05]  /*72c0*/  ENDCOLLECTIVE ;  /* 0x000000000000791b */ /* 0x00ffea0003800000 */
.L_x_39603:
[----:B------:R-:W-:Y:S05]  /*72d0*/  BSYNC B0 ;  /* 0x0000000000007941 */ /* 0x000fea0003800000 */
.L_x_39602:
[----:B------:R-:W-:Y:S05]  /*72e0*/  BRA `(.L_x_39604) ;  /* 0xffffffe000f07947 */ /* 0x000fea000383ffff */
.L_x_39468:
[----:B------:R-:W-:Y:S01]  /*72f0*/  BSSY B0, `(.L_x_39605) ;  /* 0x0000006000007945 */ /* 0x000fe20003800000 */
[----:B------:R-:W-:Y:S01]  /*7300*/  MOV R3, R30 ;  /* 0x0000001e00037202 */ /* 0x000fe20000000f00 */
[----:B0-----:R-:W-:-:S07]  /*7310*/  IMAD.MOV.U32 R2, RZ, RZ, -0x1 ;  /* 0xffffffffff027424 */ /* 0x001fce00078e00ff */
[----:B-123--:R-:W-:Y:S05]  /*7320*/  WARPSYNC.COLLECTIVE R2, `(.L_x_39606) ;  /* 0x0000000002087348 */ /* 0x00efea0003c00000 */
[----:B--2---:R0:W2:Y:S02]  /*7330*/  SHFL.IDX P6, R2, R18, R3, R15 ;  /* 0x0000000312027389 */ /* 0x0040a400000c000f */
[----:B0123--:R-:W-:Y:S05]  /*7340*/  ENDCOLLECTIVE ;  /* 0x000000000000791b */ /* 0x00ffea0003800000 */
.L_x_39606:
[----:B------:R-:W-:Y:S05]  /*7350*/  BSYNC B0 ;  /* 0x0000000000007941 */ /* 0x000fea0003800000 */
.L_x_39605:
[----:B------:R-:W-:Y:S05]  /*7360*/  BRA `(.L_x_39607) ;  /* 0xffffffe000e47947 */ /* 0x000fea000383ffff */
.L_x_39470:
[----:B------:R-:W-:Y:S01]  /*7370*/  BSSY B0, `(.L_x_39608) ;  /* 0x0000006000007945 */ /* 0x000fe20003800000 */
[----:B------:R-:W-:Y:S02]  /*7380*/  IMAD.MOV.U32 R3, RZ, RZ, R32 ;  /* 0x000000ffff037224 */ /* 0x000fe400078e0020 */
[----:B0-----:R-:W-:-:S07]  /*7390*/  IMAD.MOV.U32 R2, RZ, RZ, -0x1 ;  /* 0xffffffffff027424 */ /* 0x001fce00078e00ff */
[----:B-123--:R-:W-:Y:S05]  /*73a0*/  WARPSYNC.COLLECTIVE R2, `(.L_x_39609) ;  /* 0x0000000002087348 */ /* 0x00efea0003c00000 */
[----:B--2---:R0:W2:Y:S02]  /*73b0*/  SHFL.IDX P6, R2, R18, R3, R15 ;  /* 0x0000000312027389 */ /* 0x0040a400000c000f */
[----:B0123--:R-:W-:Y:S05]  /*73c0*/  ENDCOLLECTIVE ;  /* 0x000000000000791b */ /* 0x00ffea0003800000 */
.L_x_39609:
[----:B------:R-:W-:Y:S05]  /*73d0*/  BSYNC B0 ;  /* 0x0000000000007941 */ /* 0x000fea0003800000 */
.L_x_39608:
[----:B------:R-:W-:Y:S05]  /*73e0*/  BRA `(.L_x_39610) ;  /* 0xffffffe000e07947 */ /* 0x000fea000383ffff */
.L_x_39472:
[----:B------:R-:W-:Y:S01]  /*73f0*/  BSSY B0, `(.L_x_39611) ;  /* 0x0000006000007945 */ /* 0x000fe20003800000 */
[----:B------:R-:W-:Y:S02]  /*7400*/  IMAD.MOV.U32 R3, RZ, RZ, R34 ;  /* 0x000000ffff037224 */ /* 0x000fe400078e0022 */
[----:B0-----:R-:W-:-:S07]  /*7410*/  IMAD.MOV.U32 R2, RZ, RZ, -0x1 ;  /* 0xffffffffff027424 */ /* 0x001fce00078e00ff */
[----:B-123--:R-:W-:Y:S05]  /*7420*/  WARPSYNC.COLLECTIVE R2, `(.L_x_39612) ;  /* 0x0000000002087348 */ /* 0x00efea0003c00000 */
[----:B--2---:R0:W2:Y:S02]  /*7430*/  SHFL.IDX P6, R2, R18, R3, R15 ;  /* 0x0000000312027389 */ /* 0x0040a400000c000f */
[----:B0123--:R-:W-:Y:S05]  /*7440*/  ENDCOLLECTIVE ;  /* 0x000000000000791b */ /* 0x00ffea0003800000 */
.L_x_39612:
[----:B------:R-:W-:Y:S05]  /*7450*/  BSYNC B0 ;  /* 0x0000000000007941 */ /* 0x000fea0003800000 */
.L_x_39611:
[----:B------:R-:W-:Y:S05]  /*7460*/  BRA `(.L_x_39613) ;  /* 0xffffffe000d87947 */ /* 0x000fea000383ffff */
.L_x_39474:
[----:B------:R-:W-:Y:S01]  /*7470*/  BSSY B0, `(.L_x_39614) ;  /* 0x0000006000007945 */ /* 0x000fe20003800000 */
[----:B------:R-:W-:Y:S02]  /*7480*/  IMAD.MOV.U32 R3, RZ, RZ, R36 ;  /* 0x000000ffff037224 */ /* 0x000fe400078e0024 */
[----:B0-----:R-:W-:-:S07]  /*7490*/  IMAD.MOV.U32 R2, RZ, RZ, -0x1 ;  /* 0xffffffffff027424 */ /* 0x001fce00078e00ff */
[----:B-123--:R-:W-:Y:S05]  /*74a0*/  WARPSYNC.COLLECTIVE R2, `(.L_x_39615) ;  /* 0x0000000002087348 */ /* 0x00efea0003c00000 */
[----:B--2---:R0:W2:Y:S02]  /*74b0*/  SHFL.IDX P6, R2, R18, R3, R15 ;  /* 0x0000000312027389 */ /* 0x0040a400000c000f */
[----:B0123--:R-:W-:Y:S05]  /*74c0*/  ENDCOLLECTIVE ;  /* 0x000000000000791b */ /* 0x00ffea0003800000 */
.L_x_39615:
[----:B------:R-:W-:Y:S05]  /*74d0*/  BSYNC B0 ;  /* 0x0000000000007941 */ /* 0x000fea0003800000 */
.L_x_39614:
[----:B------:R-:W-:Y:S05]  /*74e0*/  BRA `(.L_x_39616) ;  /* 0xffffffe000d07947 */ /* 0x000fea000383ffff */
.L_x_39476:
[----:B------:R-:W-:Y:S01]  /*74f0*/  BSSY B0, `(.L_x_39617) ;  /* 0x0000006000007945 */ /* 0x000fe20003800000 */
[----:B------:R-:W-:Y:S02]  /*7500*/  IMAD.MOV.U32 R3, RZ, RZ, R38 ;  /* 0x000000ffff037224 */ /* 0x000fe400078e0026 */
[----:B0-----:R-:W-:-:S07]  /*7510*/  IMAD.MOV.U32 R2, RZ, RZ, -0x1 ;  /* 0xffffffffff027424 */ /* 0x001fce00078e00ff */
[----:B-123--:R-:W-:Y:S05]  /*7520*/  WARPSYNC.COLLECTIVE R2, `(.L_x_39618) ;  /* 0x0000000002087348 */ /* 0x00efea0003c00000 */
[----:B--2---:R0:W2:Y:S02]  /*7530*/  SHFL.IDX P6, R2, R18, R3, R15 ;  /* 0x0000000312027389 */ /* 0x0040a400000c000f */
[----:B0123--:R-:W-:Y:S05]  /*7540*/  ENDCOLLECTIVE ;  /* 0x000000000000791b */ /* 0x00ffea0003800000 */
.L_x_39618:
[----:B------:R-:W-:Y:S05]  /*7550*/  BSYNC B0 ;  /* 0x0000000000007941 */ /* 0x000fea0003800000 */
.L_x_39617:
[----:B------:R-:W-:Y:S05]  /*7560*/  BRA `(.L_x_39619) ;  /* 0xffffffe000c87947 */ /* 0x000fea000383ffff */
.L_x_39478:
[----:B------:R-:W-:Y:S01]  /*7570*/  BSSY B0, `(.L_x_39620) ;  /* 0x0000006000007945 */ /* 0x000fe20003800000 */
[----:B------:R-:W-:Y:S01]  /*7580*/  MOV R3, R40 ;  /* 0x0000002800037202 */ /* 0x000fe20000000f00 */
[----:B0-----:R-:W-:-:S07]  /*7590*/  IMAD.MOV.U32 R2, RZ, RZ, -0x1 ;  /* 0xffffffffff027424 */ /* 0x001fce00078e00ff */
[----:B-123--:R-:W-:Y:S05]  /*75a0*/  WARPSYNC.COLLECTIVE R2, `(.L_x_39621) ;  /* 0x0000000002087348 */ /* 0x00efea0003c00000 */
[----:B--2---:R0:W2:Y:S02]  /*75b0*/  SHFL.IDX P6, R2, R18, R3, R15 ;  /* 0x0000000312027389 */ /* 0x0040a400000c000f */
[----:B0123--:R-:W-:Y:S05]  /*75c0*/  ENDCOLLECTIVE ;  /* 0x000000000000791b */ /* 0x00ffea0003800000 */
.L_x_39621:
[----:B------:R-:W-:Y:S05]  /*75d0*/  BSYNC B0 ;  /* 0x0000000000007941 */ /* 0x000fea0003800000 */
.L_x_39620:
[----:B------:R-:W-:Y:S05]  /*75e0*/  BRA `(.L_x_39622) ;  /* 0xffffffe000c07947 */ /* 0x000fea000383ffff */
.L_x_39480:
[----:B------:R-:W-:Y:S01]  /*75f0*/  BSSY B0, `(.L_x_39623) ;  /* 0x0000006000007945 */ /* 0x000fe20003800000 */
[----:B------:R-:W-:Y:S02]  /*7600*/  IMAD.MOV.U32 R3, RZ, RZ, R42 ;  /* 0x000000ffff037224 */ /* 0x000fe400078e002a */
[----:B0-----:R-:W-:-:S07]  /*7610*/  IMAD.MOV.U32 R2, RZ, RZ, -0x1 ;  /* 0xffffffffff027424 */ /* 0x001fce00078e00ff */
[----:B-123--:R-:W-:Y:S05]  /*7620*/  WARPSYNC.COLLECTIVE R2, `(.L_x_39624) ;  /* 0x0000000002087348 */ /* 0x00efea0003c00000 */
[----:B--2---:R0:W2:Y:S02]  /*7630*/  SHFL.IDX P6, R2, R18, R3, R15 ;  /* 0x0000000312027389 */ /* 0x0040a400000c000f */
[----:B0123--:R-:W-:Y:S05]  /*7640*/  ENDCOLLECTIVE ;  /* 0x000000000000791b */ /* 0x00ffea0003800000 */
.L_x_39624:
[----:B------:R-:W-:Y:S05]  /*7650*/  BSYNC B0 ;  /* 0x0000000000007941 */ /* 0x000fea0003800000 */
.L_x_39623:
[----:B------:R-:W-:Y:S05]  /*7660*/  BRA `(.L_x_39625) ;  /* 0xffffffe000b87947 */ /* 0x000fea000383ffff */
.L_x_39482:
[----:B------:R-:W-:Y:S01]  /*7670*/  BSSY B0, `(.L_x_39626) ;  /* 0x0000006000007945 */ /* 0x000fe20003800000 */
[----:B------:R-:W-:Y:S02]  /*7680*/  IMAD.MOV.U32 R3, RZ, RZ, R44 ;  /* 0x000000ffff037224 */ /* 0x000fe400078e002c */
[----:B0-----:R-:W-:-:S07]  /*7690*/  IMAD.MOV.U32 R2, RZ, RZ, -0x1 ;  /* 0xffffffffff027424 */ /* 0x001fce00078e00ff */
[----:B-123--:R-:W-:Y:S05]  /*76a0*/  WARPSYNC.COLLECTIVE R2, `(.L_x_39627) ;  /* 0x0000000002087348 */ /* 0x00efea0003c00000 */
[----:B--2---:R0:W2:Y:S02]  /*76b0*/  SHFL.IDX P6, R2, R18, R3, R15 ;  /* 0x0000000312027389 */ /* 0x0040a400000c000f */
[----:B0123--:R-:W-:Y:S05]  /*76c0*/  ENDCOLLECTIVE ;  /* 0x000000000000791b */ /* 0x00ffea0003800000 */
.L_x_39627:
[----:B------:R-:W-:Y:S05]  /*76d0*/  BSYNC B0 ;  /* 0x0000000000007941 */ /* 0x000fea0003800000 */
.L_x_39626:
[----:B------:R-:W-:Y:S05]  /*76e0*/  BRA `(.L_x_39628) ;  /* 0xffffffe000b07947 */ /* 0x000fea000383ffff */
.L_x_39484:
[----:B------:R-:W-:Y:S01]  /*76f0*/  BSSY B0, `(.L_x_39629) ;  /* 0x0000006000007945 */ /* 0x000fe20003800000 */
[----:B------:R-:W-:Y:S02]  /*7700*/  IMAD.MOV.U32 R3, RZ, RZ, R46 ;  /* 0x000000ffff037224 */ /* 0x000fe400078e002e */
[----:B0-----:R-:W-:-:S07]  /*7710*/  IMAD.MOV.U32 R2, RZ, RZ, -0x1 ;  /* 0xffffffffff027424 */ /* 0x001fce00078e00ff */
[----:B-123--:R-:W-:Y:S05]  /*7720*/  WARPSYNC.COLLECTIVE R2, `(.L_x_39630) ;  /* 0x0000000002087348 */ /* 0x00efea0003c00000 */
[----:B--2---:R0:W2:Y:S02]  /*7730*/  SHFL.IDX P6, R2, R18, R3, R15 ;  /* 0x0000000312027389 */ /* 0x0040a400000c000f */
[----:B0123--:R-:W-:Y:S05]  /*7740*/  ENDCOLLECTIVE ;  /* 0x000000000000791b */ /* 0x00ffea0003800000 */
.L_x_39630:
[----:B------:R-:W-:Y:S05]  /*7750*/  BSYNC B0 ;  /* 0x0000000000007941 */ /* 0x000fea0003800000 */
.L_x_39629:
[----:B------:R-:W-:Y:S05]  /*7760*/  BRA `(.L_x_39631) ;  /* 0xffffffe000a87947 */ /* 0x000fea000383ffff */
.L_x_39486:
[----:B------:R-:W-:Y:S01]  /*7770*/  BSSY B0, `(.L_x_39632) ;  /* 0x0000006000007945 */ /* 0x000fe20003800000 */
[----:B------:R-:W-:Y:S02]  /*7780*/  IMAD.MOV.U32 R3, RZ, RZ, R48 ;  /* 0x000000ffff037224 */ /* 0x000fe400078e0030 */
[----:B0-----:R-:W-:-:S07]  /*7790*/  IMAD.MOV.U32 R2, RZ, RZ, -0x1 ;  /* 0xffffffffff027424 */ /* 0x001fce00078e00ff */
[----:B-123--:R-:W-:Y:S05]  /*77a0*/  WARPSYNC.COLLECTIVE R2, `(.L_x_39633) ;  /* 0x0000000002087348 */ /* 0x00efea0003c00000 */
[----:B--2---:R0:W2:Y:S02]  /*77b0*/  SHFL.IDX P6, R2, R18, R3, R15 ;  /* 0x0000000312027389 */ /* 0x0040a400000c000f */
[----:B0123--:R-:W-:Y:S05]  /*77c0*/  ENDCOLLECTIVE ;  /* 0x000000000000791b */ /* 0x00ffea0003800000 */
.L_x_39633:
[----:B------:R-:W-:Y:S05]  /*77d0*/  BSYNC B0 ;  /* 0x0000000000007941 */ /* 0x000fea0003800000 */
.L_x_39632:
[----:B------:R-:W-:Y:S05]  /*77e0*/  BRA `(.L_x_39634) ;  /* 0xffffffe000a07947 */ /* 0x000fea000383ffff */
.L_x_39488:
[----:B------:R-:W-:Y:S01]  /*77f0*/  BSSY B0, `(.L_x_39635) ;  /* 0x0000006000007945 */ /* 0x000fe20003800000 */
[----:B------:R-:W-:Y:S01]  /*7800*/  MOV R3, R50 ;  /* 0x0000003200037202 */ /* 0x000fe20000000f00 */
[----:B0-----:R-:W-:-:S07]  /*7810*/  IMAD.MOV.U32 R2, RZ, RZ, -0x1 ;  /* 0xffffffffff027424 */ /* 0x001fce00078e00ff */
[----:B-123--:R-:W-:Y:S05]  /*7820*/  WARPSYNC.COLLECTIVE R2, `(.L_x_39636) ;  /* 0x0000000002087348 */ /* 0x00efea0003c00000 */
[----:B--2---:R0:W2:Y:S02]  /*7830*/  SHFL.IDX P6, R2, R18, R3, R15 ;  /* 0x0000000312027389 */ /* 0x0040a400000c000f */
[----:B0123--:R-:W-:Y:S05]  /*7840*/  ENDCOLLECTIVE ;  /* 0x000000000000791b */ /* 0x00ffea0003800000 */
.L_x_39636:
[----:B------:R-:W-:Y:S05]  /*7850*/  BSYNC B0 ;  /* 0x0000000000007941 */ /* 0x000fea0003800000 */
.L_x_39635:
[----:B------:R-:W-:Y:S05]  /*7860*/  BRA `(.L_x_39637) ;  /* 0xffffffe000987947 */ /* 0x000fea000383ffff */
.L_x_39490:
[----:B------:R-:W-:Y:S01]  /*7870*/  BSSY B0, `(.L_x_39638) ;  /* 0x0000006000007945 */ /* 0x000fe20003800000 */
[----:B------:R-:W-:Y:S02]  /*7880*/  IMAD.MOV.U32 R3, RZ, RZ, R22 ;  /* 0x000000ffff037224 */ /* 0x000fe400078e0016 */
[----:B0-----:R-:W-:-:S07]  /*7890*/  IMAD.MOV.U32 R2, RZ, RZ, -0x1 ;  /* 0xffffffffff027424 */ /* 0x001fce00078e00ff */
[----:B-123--:R-:W-:Y:S05]  /*78a0*/  WARPSYNC.COLLECTIVE R2, `(.L_x_39639) ;  /* 0x0000000002087348 */ /* 0x00efea0003c00000 */
[----:B--2---:R0:W2:Y:S02]  /*78b0*/  SHFL.IDX P6, R2, R18, R3, R15 ;  /* 0x0000000312027389 */ /* 0x0040a400000c000f */
[----:B0123--:R-:W-:Y:S05]  /*78c0*/  ENDCOLLECTIVE ;  /* 0x000000000000791b */ /* 0x00ffea0003800000 */
.L_x_39639:
[----:B------:R-:W-:Y:S05]  /*78d0*/  BSYNC B0 ;  /* 0x0000000000007941 */ /* 0x000fea0003800000 */
.L_x_39638:
[----:B------:R-:W-:Y:S05]  /*78e0*/  BRA `(.L_x_39640) ;  /* 0xffffffe000907947 */ /* 0x000fea000383ffff */
        .weak           $__internal_181_$__cuda_sm20_div_u16
        .type           $__internal_181_$__cuda_sm20_div_u16,@function
        .size           $__internal_181_$__cuda_sm20_div_u16,(.L_x_58132 - $__internal_181_$__cuda_sm20_div_u16)
$__internal_181_$__cuda_sm20_div_u16:
[----:B------:R-:W0:Y:S01]  /*78f0*/  I2F.U16 R2, R3 ;  /* 0x0000000300027306 */ /* 0x000e220000101000 */
[----:B------:R-:W-:Y:S01]  /*7900*/  IMAD.MOV.U32 R9, RZ, RZ, 0x4b800000 ;  /* 0x4b800000ff097424 */ /* 0x000fe200078e00ff */
[----:B------:R-:W-:Y:S02]  /*7910*/  LOP3.LUT R16, R16, 0xffff, RZ, 0xc0, !PT ;  /* 0x0000ffff10107812 */ /* 0x000fe400078ec0ff */
[C---:B0-----:R-:W-:Y:S02]  /*7920*/  FSETP.GEU.AND P1, PT, |R2|.reuse, 1.175494350822287508e-38, PT ;  /* 0x008000000200780b */ /* 0x041fe40003f2e200 */
[----:B------:R-:W-:Y:S02]  /*7930*/  FSETP.GT.AND P0, PT, |R2|, 8.50705917302346158658e+37, PT ;  /* 0x7e8000000200780b */ /* 0x000fe40003f04200 */
[----:B------:R-:W-:-:S04]  /*7940*/  FSEL R9, R9, 1, !P1 ;  /* 0x3f80000009097808 */ /* 0x000fc80004800000 */
[----:B------:R-:W-:Y:S02]  /*7950*/  FSEL R9, R9, 0.25, !P0 ;  /* 0x3e80000009097808 */ /* 0x000fe40004000000 */
[----:B------:R-:W-:Y:S01]  /*7960*/  ISETP.NE.U32.AND P0, PT, R3, RZ, PT ;  /* 0x000000ff0300720c */ /* 0x000fe20003f05070 */
[----:B------:R-:W-:Y:S02]  /*7970*/  IMAD.MOV.U32 R3, RZ, RZ, 0x0 ;  /* 0x00000000ff037424 */ /* 0x000fe400078e00ff */
[----:B------:R-:W-:-:S04]  /*7980*/  FMUL R15, R2, R9 ;  /* 0x00000009020f7220 */ /* 0x000fc80000400000 */
[----:B------:R-:W0:Y:S02]  /*7990*/  MUFU.RCP R2, R15 ;  /* 0x0000000f00027308 */ /* 0x000e240000001000 */
[----:B0-----:R-:W-:Y:S01]  /*79a0*/  FMUL R9, R9, R2 ;  /* 0x0000000209097220 */ /* 0x001fe20000400000 */
[----:B------:R-:W-:-:S03]  /*79b0*/  I2FP.F32.U32.RZ R2, R16 ;  /* 0x0000001000027245 */ /* 0x000fc6000020d000 */
[----:B------:R-:W-:-:S04]  /*79c0*/  VIADD R9, R9, 0x2 ;  /* 0x0000000209097836 */ /* 0x000fc80000000000 */
[----:B------:R-:W-:Y:S01]  /*79d0*/  FMUL.RZ R9, R2, R9 ;  /* 0x0000000902097220 */ /* 0x000fe2000040c000 */
[----:B------:R-:W-:-:S05]  /*79e0*/  IMAD.MOV.U32 R2, RZ, RZ, R17 ;  /* 0x000000ffff027224 */ /* 0x000fca00078e0011 */
[----:B------:R-:W0:Y:S02]  /*79f0*/  F2I.U32.TRUNC.NTZ R9, R9 ;  /* 0x0000000900097305 */ /* 0x000e24000020f000 */
[----:B0-----:R-:W-:Y:S01]  /*7a00*/  LOP3.LUT R16, R9, 0xffff, RZ, 0xc0, !PT ;  /* 0x0000ffff09107812 */ /* 0x001fe200078ec0ff */
[----:B------:R-:W-:Y:S01]  /*7a10*/  @!P0 IMAD.MOV.U32 R16, RZ, RZ, -0x1 ;  /* 0xffffffffff108424 */ /* 0x000fe200078e00ff */
[----:B------:R-:W-:Y:S06]  /*7a20*/  RET.REL.NODEC R2 `(_Z9cuda_gemmIiLi256ELi1ELi1ELi1024ELi32ELi32ELi32ELi1ELi0EEviiiPT_S1_S1_ii) ;  /* 0xffffff8402747950 */ /* 0x000fec0003c3ffff */
.L_x_39641:
        /* <DEDUP_REMOVED lines=13> */
.L_x_58132:


//--------------------- .text._Z9cuda_gemmIiLi256ELi1ELi1ELi1024ELi32ELi32ELi32ELi0ELi1EEviiiPT_S1_S1_ii --------------------------
	.section	.text._Z9cuda_gemmIiLi256ELi1ELi1ELi1024ELi32ELi32ELi32ELi0ELi1EEviiiPT_S1_S1_ii,"ax",@progbits
	.align	128
        .global         _Z9cuda_gemmIiLi256ELi1ELi1ELi1024ELi32ELi32ELi32ELi0ELi1EEviiiPT_S1_S1_ii
        .type           _Z9cuda_gemmIiLi256ELi1ELi1ELi1024ELi32ELi32ELi32ELi0ELi1EEviiiPT_S1_S1_ii,@function
        .size           _Z9cuda_gemmIiLi256ELi1ELi1ELi1024ELi32ELi32ELi32ELi0ELi1EEviiiPT_S1_S1_ii,(.L_x_58133 - _Z9cuda_gemmIiLi256ELi1ELi1ELi1024ELi32ELi32ELi32ELi0ELi1EEviiiPT_S1_S1_ii)
        .other          _Z9cuda_gemmIiLi256ELi1ELi1ELi1024ELi32ELi32ELi32ELi0ELi1EEviiiPT_S1_S1_ii,@"STO_CUDA_ENTRY STV_DEFAULT"
_Z9cuda_gemmIiLi256ELi1ELi1ELi1024ELi32ELi32ELi32ELi0ELi1EEviiiPT_S1_S1_ii:
.text._Z9cuda_gemmIiLi256ELi1ELi1ELi1024ELi32ELi32ELi32ELi0ELi1EEviiiPT_S1_S1_ii:
        /* <DEDUP_REMOVED lines=8> */
[----:B------:R-:W-:Y:S05]  /*0080*/  CALL.REL.NOINC `($__internal_182_$__cuda_sm20_div_u16) ;  /* 0x0000002000007944 */ /* 0x000fea0003c00000 */
        /* <DEDUP_REMOVED lines=8> */
[----:B0-----:R-:W-:-:S11]  /*0110*/  LEA R37, R14, R21, 0x18 ;  /* 0x000000150e257211 */ /* 0x001fd600078ec0ff */
[----:B--2---:R-:W-:Y:S05]  /*0120*/  @!P0 BRA `(.L_x_39643) ;  /* 0x00000000004c8947 */ /* 0x004fea0003800000 */
[----:B------:R-:W0:Y:S01]  /*0130*/  S2R R7, SR_CgaCtaId ;  /* 0x0000000000077919 */ /* 0x000e220000008800 */
[----:B------:R-:W2:Y:S01]  /*0140*/  LDC.64 R4, c[0x0][0x398] ;  /* 0x0000e600ff047b82 */ /* 0x000ea20000000a00 */
[----:B------:R-:W-:Y:S01]  /*0150*/  MOV R0, 0x400 ;  /* 0x0000040000007802 */ /* 0x000fe20000000f00 */
[----:B------:R-:W-:-:S03]  /*0160*/  IMAD.MOV.U32 R6, RZ, RZ, RZ ;  /* 0x000000ffff067224 */ /* 0x000fc600078e00ff */
[----:B0-----:R-:W-:Y:S02]  /*0170*/  LEA R0, R7, R0, 0x18 ;  /* 0x0000000007007211 */ /* 0x001fe400078ec0ff */
[----:B------:R-:W-:-:S07]  /*0180*/  MOV R7, R33 ;  /* 0x0000002100077202 */ /* 0x000fce0000000f00 */
.L_x_39644:
[----:B0-2---:R-:W-:-:S06]  /*0190*/  IMAD.WIDE.U32 R8, R7, 0x4, R4 ;  /* 0x0000000407087825 */ /* 0x005fcc00078e0004 */
[----:B------:R-:W2:Y:S01]  /*01a0*/  LDG.E R8, desc[UR8][R8.64] ;  /* 0x0000000808087981 */ /* 0x000ea2000c1e1900 */
        /* <DEDUP_REMOVED lines=9> */
[----:B--2---:R0:W-:-:S12]  /*0240*/  STS [R11], R8 ;  /* 0x000000080b007388 */ /* 0x0041d80000000800 */
[----:B------:R-:W-:Y:S05]  /*0250*/  @P0 BRA `(.L_x_39644) ;  /* 0xfffffffc00cc0947 */ /* 0x000fea000383ffff */
.L_x_39643:
[----:B------:R-:W-:Y:S05]  /*0260*/  BSYNC.RECONVERGENT B0 ;  /* 0x0000000000007941 */ /* 0x000fea0003800200 */
.L_x_39642:
[----:B------:R-:W-:Y:S01]  /*0270*/  BSSY.RECONVERGENT B0, `(.L_x_39645) ;  /* 0x000002b000007945 */ /* 0x000fe20003800200 */
[C---:B------:R-:W-:Y:S01]  /*0280*/  LEA R5, R32.reuse, R7, 0x1 ;  /* 0x0000000720057211 */ /* 0x040fe200078e08ff */
[----:B------:R-:W-:Y:S02]  /*0290*/  IMAD R9, R32, 0x3, R7 ;  /* 0x0000000320097824 */ /* 0x000fe400078e0207 */
[----:B0-----:R-:W-:-:S07]  /*02a0*/  IMAD.IADD R11, R7, 0x1, R32 ;  /* 0x00000001070b7824 */ /* 0x001fce00078e0220 */
.L_x_39646:
[----:B-1----:R-:W-:-:S04]  /*02b0*/  IMAD.WIDE.U32 R22, R7, 0x4, R2 ;  /* 0x0000000407167825 */ /* 0x002fc800078e0002 */
[--C-:B0-----:R-:W-:Y:S01]  /*02c0*/  IMAD.WIDE.U32 R12, R11, 0x4, R2.reuse ;  /* 0x000000040b0c7825 */ /* 0x101fe200078e0002 */
[----:B------:R0:W2:Y:S03]  /*02d0*/  LDG.E R0, desc[UR8][R22.64] ;  /* 0x0000000816007981 */ /* 0x0000a6000c1e1900 */
[--C-:B------:R-:W-:Y:S01]  /*02e0*/  IMAD.WIDE.U32 R16, R5, 0x4, R2.reuse ;  /* 0x0000000405107825 */ /* 0x100fe200078e0002 */
[----:B------:R1:W3:Y:S03]  /*02f0*/  LDG.E R4, desc[UR8][R12.64] ;  /* 0x000000080c047981 */ /* 0x0002e6000c1e1900 */
[----:B------:R-:W-:Y:S01]  /*0300*/  IMAD.WIDE.U32 R18, R9, 0x4, R2 ;  /* 0x0000000409127825 */ /* 0x000fe200078e0002 */
[----:B------:R4:W5:Y:S05]  /*0310*/  LDG.E R6, desc[UR8][R16.64] ;  /* 0x0000000810067981 */ /* 0x00096a000c1e1900 */
[----:B------:R-:W5:Y:S01]  /*0320*/  LDG.E R18, desc[UR8][R18.64] ;  /* 0x0000000812127981 */ /* 0x000f62000c1e1900 */
[----:B------:R-:W-:-:S02]  /*0330*/  LOP3.LUT R26, R7, 0x1f, RZ, 0xc0, !PT ;  /* 0x0000001f071a7812 */ /* 0x000fc400078ec0ff */
[----:B------:R-:W-:Y:S02]  /*0340*/  SHF.R.U32.HI R25, RZ, 0x3, R7 ;  /* 0x00000003ff197819 */ /* 0x000fe40000011607 */
[----:B------:R-:W-:Y:S02]  /*0350*/  LOP3.LUT R8, R11, 0x1f, RZ, 0xc0, !PT ;  /* 0x0000001f0b087812 */ /* 0x000fe400078ec0ff */
[----:B------:R-:W-:Y:S02]  /*0360*/  SHF.R.U32.HI R10, RZ, 0x3, R11 ;  /* 0x00000003ff0a7819 */ /* 0x000fe4000001160b */
[----:B------:R-:W-:Y:S02]  /*0370*/  LOP3.LUT R20, R5, 0x1f, RZ, 0xc0, !PT ;  /* 0x0000001f05147812 */ /* 0x000fe400078ec0ff */
[----:B------:R-:W-:Y:S02]  /*0380*/  SHF.R.U32.HI R15, RZ, 0x3, R5 ;  /* 0x00000003ff0f7819 */ /* 0x000fe40000011605 */
[----:B------:R-:W-:-:S02]  /*0390*/  LOP3.LUT R24, R9, 0x1f, RZ, 0xc0, !PT ;  /* 0x0000001f09187812 */ /* 0x000fc400078ec0ff */
[----:B0-----:R-:W-:Y:S01]  /*03a0*/  SHF.R.U32.HI R22, RZ, 0x3, R9 ;  /* 0x00000003ff167819 */ /* 0x001fe20000011609 */
[--C-:B------:R-:W-:Y:S01]  /*03b0*/  IMAD R26, R26, 0x84, R37.reuse ;  /* 0x000000841a1a7824 */ /* 0x100fe200078e0225 */
[----:B------:R-:W-:Y:S01]  /*03c0*/  LOP3.LUT R25, R25, 0x1ffffffc, RZ, 0xc0, !PT ;  /* 0x1ffffffc19197812 */ /* 0x000fe200078ec0ff */
[--C-:B------:R-:W-:Y:S01]  /*03d0*/  IMAD R8, R8, 0x84, R37.reuse ;  /* 0x0000008408087824 */ /* 0x100fe200078e0225 */
[----:B-1----:R-:W-:Y:S01]  /*03e0*/  LOP3.LUT R13, R10, 0x1ffffffc, RZ, 0xc0, !PT ;  /* 0x1ffffffc0a0d7812 */ /* 0x002fe200078ec0ff */
[--C-:B------:R-:W-:Y:S01]  /*03f0*/  IMAD R20, R20, 0x84, R37.reuse ;  /* 0x0000008414147824 */ /* 0x100fe200078e0225 */
[----:B------:R-:W-:Y:S01]  /*0400*/  LOP3.LUT R15, R15, 0x1ffffffc, RZ, 0xc0, !PT ;  /* 0x1ffffffc0f0f7812 */ /* 0x000fe200078ec0ff */
[----:B------:R-:W-:Y:S01]  /*0410*/  IMAD R24, R24, 0x84, R37 ;  /* 0x0000008418187824 */ /* 0x000fe200078e0225 */
[----:B----4-:R-:W-:Y:S01]  /*0420*/  LOP3.LUT R17, R22, 0x1ffffffc, RZ, 0xc0, !PT ;  /* 0x1ffffffc16117812 */ /* 0x010fe200078ec0ff */
        /* <DEDUP_REMOVED lines=12> */
[----:B-----5:R0:W-:Y:S04]  /*04f0*/  STS [R15], R6 ;  /* 0x000000060f007388 */ /* 0x0201e80000000800 */
[----:B------:R0:W-:Y:S01]  /*0500*/  STS [R17], R18 ;  /* 0x0000001211007388 */ /* 0x0001e20000000800 */
[----:B------:R-:W-:Y:S05]  /*0510*/  @!P0 BRA `(.L_x_39646) ;  /* 0xfffffffc00648947 */ /* 0x000fea000383ffff */
[----:B------:R-:W-:Y:S05]  /*0520*/  BSYNC.RECONVERGENT B0 ;  /* 0x0000000000007941 */ /* 0x000fea0003800200 */
.L_x_39645:
[----:B------:R-:W1:Y:S08]  /*0530*/  S2UR UR6, SR_CTAID.Y ;  /* 0x00000000000679c3 */ /* 0x000e700000002600 */
[----:B0-----:R-:W1:Y:S02]  /*0540*/  LDC R0, c[0x0][0x374] ;  /* 0x0000dd00ff007b82 */ /* 0x001e640000000800 */
[----:B-1----:R-:W-:-:S13]  /*0550*/  ISETP.LE.U32.AND P0, PT, R0, UR6, PT ;  /* 0x0000000600007c0c */ /* 0x002fda000bf03070 */
[----:B------:R-:W-:Y:S05]  /*0560*/  @P0 EXIT ;  /* 0x000000000000094d */ /* 0x000fea0003800000 */
[----:B------:R-:W0:Y:S01]  /*0570*/  S2R R10, SR_CTAID.X ;  /* 0x00000000000a7919 */ /* 0x000e220000002500 */
[----:B------:R-:W1:Y:S01]  /*0580*/  LDC R13, c[0x0][0x388] ;  /* 0x0000e200ff0d7b82 */ /* 0x000e620000000800 */
[----:B------:R-:W-:Y:S01]  /*0590*/  ISETP.NE.AND P0, PT, R31, 0x2, PT ;  /* 0x000000021f00780c */ /* 0x000fe20003f05270 */
[----:B------:R-:W-:Y:S01]  /*05a0*/  VIADD R15, R21, 0x1080 ;  /* 0x00001080150f7836 */ /* 0x000fe20000000000 */
[----:B------:R-:W-:Y:S01]  /*05b0*/  BSSY.RECONVERGENT B0, `(.L_x_39647) ;  /* 0x0000018000007945 */ /* 0x000fe20003800200 */
[--C-:B------:R-:W-:Y:S01]  /*05c0*/  SHF.R.U32.HI R0, RZ, 0x1, R33.reuse ;  /* 0x00000001ff007819 */ /* 0x100fe20000011621 */
[----:B------:R-:W-:Y:S01]  /*05d0*/  IMAD.MOV.U32 R22, RZ, RZ, R33 ;  /* 0x000000ffff167224 */ /* 0x000fe200078e0021 */
[----:B------:R-:W-:Y:S02]  /*05e0*/  LOP3.LUT R20, R31, 0x2, RZ, 0x3c, !PT ;  /* 0x000000021f147812 */ /* 0x000fe400078e3cff */
[----:B------:R-:W2:Y:S01]  /*05f0*/  LDC.64 R2, c[0x0][0x390] ;  /* 0x0000e400ff027b82 */ /* 0x000ea20000000a00 */
[----:B------:R-:W-:-:S05]  /*0600*/  LEA R15, R14, R15, 0x18 ;  /* 0x0000000f0e0f7211 */ /* 0x000fca00078ec0ff */
[----:B------:R-:W-:Y:S05]  /*0610*/  @!P0 BRA `(.L_x_39648) ;  /* 0x0000000000448947 */ /* 0x000fea0003800000 */
[----:B------:R-:W3:Y:S01]  /*0620*/  LDC R8, c[0x0][0x388] ;  /* 0x0000e200ff087b82 */ /* 0x000ee20000000800 */
[----:B------:R-:W-:Y:S02]  /*0630*/  VIADD R7, R21, 0x1080 ;  /* 0x0000108015077836 */ /* 0x000fe40000000000 */
[----:B------:R-:W-:-:S03]  /*0640*/  IMAD R22, R20, R32, R33 ;  /* 0x0000002014167224 */ /* 0x000fc600078e0221 */
[----:B------:R-:W-:Y:S02]  /*0650*/  LEA R6, R14, R7, 0x18 ;  /* 0x000000070e067211 */ /* 0x000fe400078ec0ff */
[----:B------:R-:W4:Y:S03]  /*0660*/  LDC.64 R4, c[0x0][0x390] ;  /* 0x0000e400ff047b82 */ /* 0x000f260000000a00 */
[----:B------:R-:W-:Y:S02]  /*0670*/  IMAD R9, R33, 0x4, R6 ;  /* 0x0000000421097824 */ /* 0x000fe400078e0206 */
[----:B---3--:R-:W-:Y:S01]  /*0680*/  IMAD R7, R8, UR6, R33 ;  /* 0x0000000608077c24 */ /* 0x008fe2000f8e0221 */
[----:B------:R-:W-:-:S03]  /*0690*/  IADD3 R8, PT, PT, -R20, RZ, RZ ;  /* 0x000000ff14087210 */ /* 0x000fc60007ffe1ff */
[----:B0-----:R-:W-:-:S07]  /*06a0*/  IMAD R11, R10, 0x400, R7 ;  /* 0x000004000a0b7824 */ /* 0x001fce00078e0207 */
.L_x_39649:
[----:B----4-:R-:W-:-:S06]  /*06b0*/  IMAD.WIDE R6, R11, 0x4, R4 ;  /* 0x000000040b067825 */ /* 0x010fcc00078e0204 */
[----:B------:R-:W3:Y:S01]  /*06c0*/  LDG.E R6, desc[UR8][R6.64] ;  /* 0x0000000806067981 */ /* 0x000ee2000c1e1900 */
[----:B------:R-:W-:Y:S01]  /*06d0*/  VIADD R8, R8, 0x1 ;  /* 0x0000000108087836 */ /* 0x000fe20000000000 */
[----:B------:R-:W-:-:S04]  /*06e0*/  IADD3 R11, PT, PT, R32, R11, RZ ;  /* 0x0000000b200b7210 */ /* 0x000fc80007ffe0ff */
[----:B------:R-:W-:Y:S01]  /*06f0*/  ISETP.NE.AND P0, PT, R8, RZ, PT ;  /* 0x000000ff0800720c */ /* 0x000fe20003f05270 */
[----:B---3--:R0:W-:Y:S02]  /*0700*/  STS [R9], R6 ;  /* 0x0000000609007388 */ /* 0x0081e40000000800 */
[----:B0-----:R-:W-:-:S10]  /*0710*/  IMAD R9, R32, 0x4, R9 ;  /* 0x0000000420097824 */ /* 0x001fd400078e0209 */
[----:B------:R-:W-:Y:S05]  /*0720*/  @P0 BRA `(.L_x_39649) ;  /* 0xfffffffc00e00947 */ /* 0x000fea000383ffff */
.L_x_39648:
[----:B------:R-:W-:Y:S05]  /*0730*/  BSYNC.RECONVERGENT B0 ;  /* 0x0000000000007941 */ /* 0x000fea0003800200 */
.L_x_39647:
[----:B------:R-:W3:Y:S01]  /*0740*/  S2R R12, SR_CTAID.X ;  /* 0x00000000000c7919 */ /* 0x000ee20000002500 */
[----:B01----:R-:W-:Y:S01]  /*0750*/  IMAD R10, R13, UR6, R22 ;  /* 0x000000060d0a7c24 */ /* 0x003fe2000f8e0216 */
[----:B------:R-:W-:Y:S01]  /*0760*/  BSSY.RECONVERGENT B0, `(.L_x_39650) ;  /* 0x000001a000007945 */ /* 0x000fe20003800200 */
[----:B--2---:R-:W-:-:S04]  /*0770*/  IMAD.WIDE.U32 R4, R32, 0x4, R2 ;  /* 0x0000000420047825 */ /* 0x004fc800078e0002 */
[----:B------:R-:W-:-:S04]  /*0780*/  IMAD.WIDE.U32 R6, R32, 0x8, R2 ;  /* 0x0000000820067825 */ /* 0x000fc800078e0002 */
[----:B------:R-:W-:-:S04]  /*0790*/  IMAD.WIDE.U32 R8, R32, 0xc, R2 ;  /* 0x0000000c20087825 */ /* 0x000fc800078e0002 */
[----:B------:R-:W-:Y:S02]  /*07a0*/  IMAD R23, R22, 0x4, R15 ;  /* 0x0000000416177824 */ /* 0x000fe400078e020f */
[----:B---3--:R-:W-:-:S07]  /*07b0*/  IMAD R25, R12, 0x400, R10 ;  /* 0x000004000c197824 */ /* 0x008fce00078e020a */
.L_x_39651:
        /* <DEDUP_REMOVED lines=21> */
.L_x_39650:
[----:B------:R-:W-:Y:S01]  /*0910*/  ISETP.NE.AND P0, PT, R31, 0x2, PT ;  /* 0x000000021f00780c */ /* 0x000fe20003f05270 */
[----:B------:R-:W-:Y:S01]  /*0920*/  VIADD R3, R21, 0x2080 ;  /* 0x0000208015037836 */ /* 0x000fe20000000000 */
[----:B------:R-:W-:Y:S04]  /*0930*/  BSSY.RECONVERGENT B0, `(.L_x_39652) ;  /* 0x000000e000007945 */ /* 0x000fe80003800200 */
[----:B------:R-:W-:Y:S01]  /*0940*/  LEA R2, R14, R3, 0x18 ;  /* 0x000000030e027211 */ /* 0x000fe200078ec0ff */
[----:B------:R-:W-:-:S06]  /*0950*/  IMAD.MOV.U32 R3, RZ, RZ, R33 ;  /* 0x000000ffff037224 */ /* 0x000fcc00078e0021 */
[----:B------:R-:W-:Y:S05]  /*0960*/  @!P0 BRA `(.L_x_39653) ;  /* 0x0000000000288947 */ /* 0x000fea0003800000 */
[----:B------:R-:W-:Y:S02]  /*0970*/  VIADD R21, R21, 0x2080 ;  /* 0x0000208015157836 */ /* 0x000fe40000000000 */
[C---:B------:R-:W-:Y:S01]  /*0980*/  IMAD R3, R20.reuse, R32, R33 ;  /* 0x0000002014037224 */ /* 0x040fe200078e0221 */
[----:B------:R-:W-:Y:S02]  /*0990*/  IADD3 R20, PT, PT, -R20, RZ, RZ ;  /* 0x000000ff14147210 */ /* 0x000fe40007ffe1ff */
[----:B------:R-:W-:-:S05]  /*09a0*/  LEA R14, R14, R21, 0x18 ;  /* 0x000000150e0e7211 */ /* 0x000fca00078ec0ff */
[----:B------:R-:W-:-:S07]  /*09b0*/  IMAD R5, R33, 0x4, R14 ;  /* 0x0000000421057824 */ /* 0x000fce00078e020e */
.L_x_39654:
[----:B------:R-:W-:Y:S01]  /*09c0*/  VIADD R20, R20, 0x1 ;  /* 0x0000000114147836 */ /* 0x000fe20000000000 */
[----:B------:R0:W-:Y:S04]  /*09d0*/  STS [R5], RZ ;  /* 0x000000ff05007388 */ /* 0x0001e80000000800 */
[----:B------:R-:W-:Y:S02]  /*09e0*/  ISETP.NE.AND P0, PT, R20, RZ, PT ;  /* 0x000000ff1400720c */ /* 0x000fe40003f05270 */
[----:B0-----:R-:W-:-:S11]  /*09f0*/  LEA R5, R32, R5, 0x2 ;  /* 0x0000000520057211 */ /* 0x001fd600078e10ff */
[----:B------:R-:W-:Y:S05]  /*0a00*/  @P0 BRA `(.L_x_39654) ;  /* 0xfffffffc00ec0947 */ /* 0x000fea000383ffff */
.L_x_39653:
[----:B------:R-:W-:Y:S05]  /*0a10*/  BSYNC.RECONVERGENT B0 ;  /* 0x0000000000007941 */ /* 0x000fea0003800200 */
.L_x_39652:
[----:B------:R-:W-:Y:S01]  /*0a20*/  BSSY.RECONVERGENT B0, `(.L_x_39655) ;  /* 0x000000d000007945 */ /* 0x000fe20003800200 */
[----:B------:R-:W-:-:S07]  /*0a30*/  IMAD R5, R3, 0x4, R2 ;  /* 0x0000000403057824 */ /* 0x000fce00078e0202 */
.L_x_39656:
[C-C-:B--2---:R-:W-:Y:S01]  /*0a40*/  IMAD R2, R32.reuse, 0x4, R5.reuse ;  /* 0x0000000420027824 */ /* 0x144fe200078e0205 */
[C---:B------:R-:W-:Y:S01]  /*0a50*/  LEA R4, R32.reuse, R5, 0x3 ;  /* 0x0000000520047211 */ /* 0x040fe200078e18ff */
[C---:B------:R-:W-:Y:S01]  /*0a60*/  IMAD R6, R32.reuse, 0xc, R5 ;  /* 0x0000000c20067824 */ /* 0x040fe200078e0205 */
[----:B------:R0:W-:Y:S01]  /*0a70*/  STS [R5], RZ ;  /* 0x000000ff05007388 */ /* 0x0001e20000000800 */
[----:B------:R-:W-:-:S03]  /*0a80*/  IMAD R3, R32, 0x4, R3 ;  /* 0x0000000420037824 */ /* 0x000fc600078e0203 */
[----:B------:R2:W-:Y:S02]  /*0a90*/  STS [R2], RZ ;  /* 0x000000ff02007388 */ /* 0x0005e40000000800 */
[----:B------:R-:W-:Y:S02]  /*0aa0*/  ISETP.GE.U32.AND P0, PT, R3, 0x400, PT ;  /* 0x000004000300780c */ /* 0x000fe40003f06070 */
[----:B------:R2:W-:Y:S01]  /*0ab0*/  STS [R4], RZ ;  /* 0x000000ff04007388 */ /* 0x0005e20000000800 */
[----:B0-----:R-:W-:-:S03]  /*0ac0*/  IMAD R5, R32, 0x10, R5 ;  /* 0x0000001020057824 */ /* 0x001fc600078e0205 */
[----:B------:R2:W-:Y:S07]  /*0ad0*/  STS [R6], RZ ;  /* 0x000000ff06007388 */ /* 0x0005ee0000000800 */
[----:B------:R-:W-:Y:S05]  /*0ae0*/  @!P0 BRA `(.L_x_39656) ;  /* 0xfffffffc00d48947 */ /* 0x000fea000383ffff */
[----:B------:R-:W-:Y:S05]  /*0af0*/  BSYNC.RECONVERGENT B0 ;  /* 0x0000000000007941 */ /* 0x000fea0003800200 */
.L_x_39655:
[----:B------:R-:W-:Y:S01]  /*0b00*/  SHF.L.U32 R8, R33, 0x4, RZ ;  /* 0x0000000421087819 */ /* 0x000fe200000006ff */
[----:B------:R-:W-:Y:S01]  /*0b10*/  BAR.SYNC.DEFER_BLOCKING 0x0 ;  /* 0x0000000000007b1d */ /* 0x000fe20000010000 */
[C---:B------:R-:W-:Y:S01]  /*0b20*/  IMAD.SHL.U32 R3, R0.reuse, 0x20, RZ ;  /* 0x0000002000037824 */ /* 0x040fe200078e00ff */
[C---:B------:R-:W-:Y:S01]  /*0b30*/  IADD3 R13, PT, PT, R0.reuse, 0x2, RZ ;  /* 0x00000002000d7810 */ /* 0x040fe20007ffe0ff */
[----:B-1----:R-:W-:Y:S01]  /*0b40*/  VIADD R35, R0, 0x1 ;  /* 0x0000000100237836 */ /* 0x002fe20000000000 */
[----:B------:R-:W-:Y:S01]  /*0b50*/  LOP3.LUT R8, R8, 0x10, RZ, 0xc0, !PT ;  /* 0x0000001008087812 */ /* 0x000fe200078ec0ff */
[C---:B------:R-:W-:Y:S01]  /*0b60*/  VIADD R7, R0.reuse, 0x3 ;  /* 0x0000000300077836 */ /* 0x040fe20000000000 */
[C---:B--2---:R-:W-:Y:S01]  /*0b70*/  IADD3 R2, PT, PT, R0.reuse, -0x1, RZ ;  /* 0xffffffff00027810 */ /* 0x044fe20007ffe0ff */
[C---:B------:R-:W-:Y:S01]  /*0b80*/  VIADD R11, R0.reuse, 0x4 ;  /* 0x00000004000b7836 */ /* 0x040fe20000000000 */
[----:B------:R-:W-:Y:S01]  /*0b90*/  LOP3.LUT R35, R35, 0xf, RZ, 0xc0, !PT ;  /* 0x0000000f23237812 */ /* 0x000fe200078ec0ff */
[----:B------:R-:W-:Y:S01]  /*0ba0*/  VIADD R5, R0, 0xd ;  /* 0x0000000d00057836 */ /* 0x000fe20000000000 */
[----:B------:R-:W-:Y:S01]  /*0bb0*/  LOP3.LUT R14, R8, 0x3e0, R3, 0xf8, !PT ;  /* 0x000003e0080e7812 */ /* 0x000fe200078ef803 */
[C---:B------:R-:W-:Y:S01]  /*0bc0*/  VIADD R9, R0.reuse, 0xe ;  /* 0x0000000e00097836 */ /* 0x040fe20000000000 */
[C---:B------:R-:W-:Y:S01]  /*0bd0*/  IADD3 R23, PT, PT, R0.reuse, 0x9, RZ ;  /* 0x0000000900177810 */ /* 0x040fe20007ffe0ff */
[C---:B------:R-:W-:Y:S01]  /*0be0*/  VIADD R29, R0.reuse, 0x6 ;  /* 0x00000006001d7836 */ /* 0x040fe20000000000 */
[C---:B------:R-:W-:Y:S01]  /*0bf0*/  IADD3 R17, PT, PT, R0.reuse, 0xc, RZ ;  /* 0x0000000c00117810 */ /* 0x040fe20007ffe0ff */
[C---:B------:R-:W-:Y:S01]  /*0c00*/  VIADD R10, R0.reuse, 0x7 ;  /* 0x00000007000a7836 */ /* 0x040fe20000000000 */
[----:B------:R-:W-:Y:S01]  /*0c10*/  LOP3.LUT R7, R7, 0xf, RZ, 0xc0, !PT ;  /* 0x0000000f07077812 */ /* 0x000fe200078ec0ff */
[C---:B------:R-:W-:Y:S01]  /*0c20*/  VIADD R21, R0.reuse, 0xa ;  /* 0x0000000a00157836 */ /* 0x040fe20000000000 */
[----:B------:R-:W-:Y:S01]  /*0c30*/  LOP3.LUT R11, R11, 0xf, RZ, 0xc0, !PT ;  /* 0x0000000f0b0b7812 */ /* 0x000fe200078ec0ff */
[----:B------:R-:W-:Y:S01]  /*0c40*/  VIADD R19, R0, 0xb ;  /* 0x0000000b00137836 */ /* 0x000fe20000000000 */
[----:B------:R-:W-:-:S02]  /*0c50*/  LOP3.LUT R5, R5, 0xf, RZ, 0xc0, !PT ;  /* 0x0000000f05057812 */ /* 0x000fc400078ec0ff */
[C---:B------:R-:W-:Y:S02]  /*0c60*/  IADD3 R27, PT, PT, R0.reuse, 0x5, RZ ;  /* 0x00000005001b7810 */ /* 0x040fe40007ffe0ff */
[----:B------:R-:W-:Y:S02]  /*0c70*/  LOP3.LUT R25, R0, 0xf, RZ, 0xc0, !PT ;  /* 0x0000000f00197812 */ /* 0x000fe400078ec0ff */
[----:B------:R-:W-:Y:S02]  /*0c80*/  LOP3.LUT R13, R13, 0xf, RZ, 0xc0, !PT ;  /* 0x0000000f0d0d7812 */ /* 0x000fe400078ec0ff */
[----:B------:R-:W-:Y:S02]  /*0c90*/  LOP3.LUT R9, R9, 0xf, RZ, 0xc0, !PT ;  /* 0x0000000f09097812 */ /* 0x000fe400078ec0ff */
[----:B------:R-:W-:Y:S02]  /*0ca0*/  LOP3.LUT R3, R2, 0xf, RZ, 0xc0, !PT ;  /* 0x0000000f02037812 */ /* 0x000fe400078ec0ff */
[----:B------:R-:W-:-:S02]  /*0cb0*/  LOP3.LUT R26, R14, R35, RZ, 0xfc, !PT ;  /* 0x000000230e1a7212 */ /* 0x000fc400078efcff */
[C---:B------:R-:W-:Y:S02]  /*0cc0*/  LOP3.LUT R30, R14.reuse, 0xf, R0, 0xf8, !PT ;  /* 0x0000000f0e1e7812 */ /* 0x040fe400078ef800 */
[----:B------:R-:W-:Y:S01]  /*0cd0*/  LOP3.LUT R24, R14, 0xf, R29, 0xf8, !PT ;  /* 0x0000000f0e187812 */ /* 0x000fe200078ef81d */
[--C-:B------:R-:W-:Y:S01]  /*0ce0*/  IMAD R29, R26, 0x4, R15.reuse ;  /* 0x000000041a1d7824 */ /* 0x100fe200078e020f */
[----:B------:R-:W-:Y:S01]  /*0cf0*/  LOP3.LUT R10, R14, 0xf, R10, 0xf8, !PT ;  /* 0x0000000f0e0a7812 */ /* 0x000fe200078ef80a */
[----:B------:R-:W-:Y:S01]  /*0d00*/  IMAD R30, R30, 0x4, R15 ;  /* 0x000000041e1e7824 */ /* 0x000fe200078e020f */
[----:B------:R-:W-:Y:S01]  /*0d10*/  LOP3.LUT R6, R14, 0xf, R23, 0xf8, !PT ;  /* 0x0000000f0e067812 */ /* 0x000fe200078ef817 */
[----:B------:R-:W-:Y:S01]  /*0d20*/  IMAD R24, R24, 0x4, R15 ;  /* 0x0000000418187824 */ /* 0x000fe200078e020f */
[----:B------:R-:W-:Y:S01]  /*0d30*/  LOP3.LUT R20, R14, 0xf, R21, 0xf8, !PT ;  /* 0x0000000f0e147812 */ /* 0x000fe200078ef815 */
[----:B------:R-:W-:Y:S01]  /*0d40*/  IMAD R23, R10, 0x4, R15 ;  /* 0x000000040a177824 */ /* 0x000fe200078e020f */
[----:B------:R-:W-:Y:S01]  /*0d50*/  LOP3.LUT R18, R14, 0xf, R17, 0xf8, !PT ;  /* 0x0000000f0e127812 */ /* 0x000fe200078ef811 */
[--C-:B------:R-:W-:Y:S01]  /*0d60*/  IMAD R21, R6, 0x4, R15.reuse ;  /* 0x0000000406157824 */ /* 0x100fe200078e020f */
[----:B------:R-:W-:Y:S01]  /*0d70*/  LOP3.LUT R34, R14, R7, RZ, 0xfc, !PT ;  /* 0x000000070e227212 */ /* 0x000fe200078efcff */
[--C-:B------:R-:W-:Y:S01]  /*0d80*/  IMAD R20, R20, 0x4, R15.reuse ;  /* 0x0000000414147824 */ /* 0x100fe200078e020f */
[----:B------:R-:W-:Y:S01]  /*0d90*/  LOP3.LUT R36, R14, R11, RZ, 0xfc, !PT ;  /* 0x0000000b0e247212 */ /* 0x000fe200078efcff */
[----:B------:R-:W-:Y:S01]  /*0da0*/  IMAD R18, R18, 0x4, R15 ;  /* 0x0000000412127824 */ /* 0x000fe200078e020f */
[C---:B------:R-:W-:Y:S01]  /*0db0*/  LOP3.LUT R2, R14.reuse, R5, RZ, 0xfc, !PT ;  /* 0x000000050e027212 */ /* 0x040fe200078efcff */
[----:B------:R-:W0:Y:S01]  /*0dc0*/  LDS R30, [R30] ;  /* 0x000000001e1e7984 */ /* 0x000e220000000800 */
[----:B------:R-:W-:Y:S01]  /*0dd0*/  LOP3.LUT R12, R14, 0xf, R27, 0xf8, !PT ;  /* 0x0000000f0e0c7812 */ /* 0x000fe200078ef81b */
[----:B------:R-:W-:Y:S01]  /*0de0*/  IMAD R27, R34, 0x4, R15 ;  /* 0x00000004221b7824 */ /* 0x000fe200078e020f */
[----:B------:R-:W-:Y:S01]  /*0df0*/  LOP3.LUT R22, R14, 0x8, R25, 0xf6, !PT ;  /* 0x000000080e167812 */ /* 0x000fe200078ef619 */
[----:B------:R-:W-:Y:S01]  /*0e00*/  IMAD R26, R36, 0x4, R15 ;  /* 0x00000004241a7824 */ /* 0x000fe200078e020f */
[----:B------:R-:W-:Y:S01]  /*0e10*/  LOP3.LUT R4, R14, 0xf, R19, 0xf8, !PT ;  /* 0x0000000f0e047812 */ /* 0x000fe200078ef813 */
[----:B------:R-:W-:Y:S01]  /*0e20*/  IMAD R17, R2, 0x4, R15 ;  /* 0x0000000402117824 */ /* 0x000fe200078e020f */
[C---:B------:R-:W-:Y:S01]  /*0e30*/  LOP3.LUT R28, R14.reuse, R13, RZ, 0xfc, !PT ;  /* 0x0000000d0e1c7212 */ /* 0x040fe200078efcff */
[----:B------:R-:W1:Y:S01]  /*0e40*/  LDS R29, [R29] ;  /* 0x000000001d1d7984 */ /* 0x000e620000000800 */
[----:B------:R-:W-:-:S02]  /*0e50*/  LOP3.LUT R16, R14, R9, RZ, 0xfc, !PT ;  /* 0x000000090e107212 */ /* 0x000fc400078efcff */
[----:B------:R-:W-:Y:S01]  /*0e60*/  LOP3.LUT R0, R14, R3, RZ, 0xfc, !PT ;  /* 0x000000030e007212 */ /* 0x000fe200078efcff */
[----:B------:R-:W2:Y:S01]  /*0e70*/  LDS R27, [R27] ;  /* 0x000000001b1b7984 */ /* 0x000ea20000000800 */
[-C--:B------:R-:W-:Y:S02]  /*0e80*/  LEA R28, R28, R15.reuse, 0x2 ;  /* 0x0000000f1c1c7211 */ /* 0x080fe400078e10ff */
[-C--:B------:R-:W-:Y:S01]  /*0e90*/  LEA R25, R12, R15.reuse, 0x2 ;  /* 0x0000000f0c197211 */ /* 0x080fe200078e10ff */
[----:B------:R-:W3:Y:S01]  /*0ea0*/  LDS R26, [R26] ;  /* 0x000000001a1a7984 */ /* 0x000ee20000000800 */
[-C--:B------:R-:W-:Y:S02]  /*0eb0*/  LEA R22, R22, R15.reuse, 0x2 ;  /* 0x0000000f16167211 */ /* 0x080fe400078e10ff */
[-C--:B------:R-:W-:Y:S01]  /*0ec0*/  LEA R19, R4, R15.reuse, 0x2 ;  /* 0x0000000f04137211 */ /* 0x080fe200078e10ff */
[----:B------:R-:W4:Y:S01]  /*0ed0*/  LDS R28, [R28] ;  /* 0x000000001c1c7984 */ /* 0x000f220000000800 */
[----:B------:R-:W-:Y:S01]  /*0ee0*/  LEA R16, R16, R15, 0x2 ;  /* 0x0000000f10107211 */ /* 0x000fe200078e10ff */
[----:B------:R-:W-:Y:S01]  /*0ef0*/  IMAD R15, R0, 0x4, R15 ;  /* 0x00000004000f7824 */ /* 0x000fe200078e020f */
[-C--:B------:R-:W-:Y:S01]  /*0f00*/  LOP3.LUT R14, R35, R8.reuse, RZ, 0xfc, !PT ;  /* 0x00000008230e7212 */ /* 0x080fe200078efcff */
[----:B------:R-:W0:Y:S01]  /*0f10*/  LDS R25, [R25] ;  /* 0x0000000019197984 */ /* 0x000e220000000800 */
[----:B------:R-:W-:-:S02]  /*0f20*/  LOP3.LUT R13, R13, R8, RZ, 0xfc, !PT ;  /* 0x000000080d0d7212 */ /* 0x000fc400078efcff */
[-C--:B------:R-:W-:Y:S01]  /*0f30*/  LOP3.LUT R12, R7, R8.reuse, RZ, 0xfc, !PT ;  /* 0x00000008070c7212 */ /* 0x080fe200078efcff */
[----:B------:R-:W0:Y:S01]  /*0f40*/  LDS R24, [R24] ;  /* 0x0000000018187984 */ /* 0x000e220000000800 */
[-C--:B------:R-:W-:Y:S02]  /*0f50*/  LOP3.LUT R11, R11, R8.reuse, RZ, 0xfc, !PT ;  /* 0x000000080b0b7212 */ /* 0x080fe400078efcff */
[-C--:B------:R-:W-:Y:S01]  /*0f60*/  LOP3.LUT R10, R5, R8.reuse, RZ, 0xfc, !PT ;  /* 0x00000008050a7212 */ /* 0x080fe200078efcff */
[----:B------:R-:W0:Y:S01]  /*0f70*/  LDS R23, [R23] ;  /* 0x0000000017177984 */ /* 0x000e220000000800 */
[-C--:B------:R-:W-:Y:S02]  /*0f80*/  LOP3.LUT R9, R9, R8.reuse, RZ, 0xfc, !PT ;  /* 0x0000000809097212 */ /* 0x080fe400078efcff */
[----:B------:R-:W-:Y:S01]  /*0f90*/  LOP3.LUT R8, R3, R8, RZ, 0xfc, !PT ;  /* 0x0000000803087212 */ /* 0x000fe200078efcff */
        /* <DEDUP_REMOVED lines=8> */
[----:B-1234-:R-:W0:Y:S02]  /*1020*/  LDS R15, [R15] ;  /* 0x000000000f0f7984 */ /* 0x01ee240000000800 */
.L_x_39658:
[C---:B------:R-:W-:Y:S01]  /*1030*/  IMAD.SHL.U32 R0, R33.reuse, 0x4, RZ ;  /* 0x0000000421007824 */ /* 0x040fe200078e00ff */
[----:B------:R-:W-:Y:S01]  /*1040*/  UMOV UR4, 0xffffffff ;  /* 0xffffffff00047882 */ /* 0x000fe20000000000 */
[----:B------:R-:W-:Y:S01]  /*1050*/  IMAD.SHL.U32 R5, R33, 0x10, RZ ;  /* 0x0000001021057824 */ /* 0x000fe200078e00ff */
[----:B------:R-:W-:Y:S02]  /*1060*/  SHF.R.U32.HI R6, RZ, 0x1, R33 ;  /* 0x00000001ff067819 */ /* 0x000fe40000011621 */
[----:B------:R-:W-:Y:S02]  /*1070*/  LOP3.LUT R0, R0, 0x7c, RZ, 0xc0, !PT ;  /* 0x0000007c00007812 */ /* 0x000fe400078ec0ff */
[----:B------:R-:W-:Y:S02]  /*1080*/  LOP3.LUT R5, R5, 0x10, RZ, 0xc0, !PT ;  /* 0x0000001005057812 */ /* 0x000fe400078ec0ff */
[----:B------:R-:W-:Y:S02]  /*1090*/  IADD3 R0, PT, PT, R37, R0, RZ ;  /* 0x0000000025007210 */ /* 0x000fe40007ffe0ff */
[----:B------:R-:W-:-:S02]  /*10a0*/  LOP3.LUT R4, R6, 0xf, RZ, 0xc0, !PT ;  /* 0x0000000f06047812 */ /* 0x000fc400078ec0ff */
[----:B------:R-:W-:Y:S01]  /*10b0*/  LOP3.LUT R3, R5, 0xf, R6, 0xf8, !PT ;  /* 0x0000000f05037812 */ /* 0x000fe200078ef806 */
[----:B0-----:R-:W-:Y:S01]  /*10c0*/  IMAD R34, R7, 0x84, R0 ;  /* 0x0000008407227824 */ /* 0x001fe200078e0200 */
[----:B------:R-:W-:-:S04]  /*10d0*/  LOP3.LUT R0, R33, 0x1, RZ, 0xc0, !PT ;  /* 0x0000000121007812 */ /* 0x000fc800078ec0ff */
[----:B------:R-:W-:Y:S01]  /*10e0*/  ISETP.NE.U32.AND P0, PT, R0, 0x1, PT ;  /* 0x000000010000780c */ /* 0x000fe20003f05070 */
[----:B------:R-:W1:Y:S01]  /*10f0*/  LDS R34, [R34] ;  /* 0x0000000022227984 */ /* 0x000e620000000800 */
[----:B------:R-:W-:Y:S11]  /*1100*/  BRA.DIV UR4, `(.L_x_39657) ;  /* 0x0000000a04447947 */ /* 0x000ff6000b800000 */
[----:B-1----:R1:W0:Y:S01]  /*1110*/  SHFL.IDX PT, R35, R34, R3, 0x1f ;  /* 0x00001f0322237589 */ /* 0x00222200000e0000 */
[C---:B------:R-:W-:Y:S01]  /*1120*/  VIADD R2, R6.reuse, 0x7 ;  /* 0x0000000706027836 */ /* 0x040fe20000000000 */
[C---:B------:R-:W-:Y:S02]  /*1130*/  LOP3.LUT R4, R5.reuse, 0x8, R4, 0xf6, !PT ;  /* 0x0000000805047812 */ /* 0x040fe400078ef604 */
[----:B------:R-:W2:Y:S04]  /*1140*/  SHFL.IDX PT, R0, R34, R14, 0x1f ;  /* 0x00001f0e22007589 */ /* 0x000ea800000e0000 */
[----:B------:R-:W-:Y:S01]  /*1150*/  SHFL.IDX PT, R4, R34, R4, 0x1f ;  /* 0x00001f0422047589 */ /* 0x000fe200000e0000 */
[----:B-1----:R-:W-:Y:S01]  /*1160*/  LOP3.LUT R3, R5, 0xf, R2, 0xf8, !PT ;  /* 0x0000000f05037812 */ /* 0x002fe200078ef802 */
[----:B------:R-:W-:-:S02]  /*1170*/  VIADD R2, R6, 0x9 ;  /* 0x0000000906027836 */ /* 0x000fc40000000000 */
[----:B0-----:R-:W-:-:S04]  /*1180*/  IMAD R36, R30, R35, RZ ;  /* 0x000000231e247224 */ /* 0x001fc800078e02ff */
[----:B--2---:R-:W-:Y:S02]  /*1190*/  IMAD R35, R29, R0, R36 ;  /* 0x000000001d237224 */ /* 0x004fe400078e0224 */
[----:B------:R-:W0:Y:S01]  /*11a0*/  SHFL.IDX PT, R36, R34, R13, 0x1f ;  /* 0x00001f0d22247589 */ /* 0x000e2200000e0000 */
[----:B------:R-:W-:Y:S02]  /*11b0*/  VIADD R0, R6, 0x5 ;  /* 0x0000000506007836 */ /* 0x000fe40000000000 */
[----:B0-----:R-:W-:Y:S02]  /*11c0*/  IMAD R35, R28, R36, R35 ;  /* 0x000000241c237224 */ /* 0x001fe400078e0223 */
[----:B------:R-:W0:Y:S02]  /*11d0*/  SHFL.IDX PT, R36, R34, R12, 0x1f ;  /* 0x00001f0c22247589 */ /* 0x000e2400000e0000 */
[----:B0-----:R-:W-:Y:S02]  /*11e0*/  IMAD R35, R27, R36, R35 ;  /* 0x000000241b237224 */ /* 0x001fe400078e0223 */
[----:B------:R-:W0:Y:S02]  /*11f0*/  SHFL.IDX PT, R36, R34, R11, 0x1f ;  /* 0x00001f0b22247589 */ /* 0x000e2400000e0000 */
[----:B0-----:R-:W-:Y:S01]  /*1200*/  IMAD R35, R26, R36, R35 ;  /* 0x000000241a237224 */ /* 0x001fe200078e0223 */
[----:B------:R-:W-:-:S02]  /*1210*/  LOP3.LUT R36, R5, 0xf, R0, 0xf8, !PT ;  /* 0x0000000f05247812 */ /* 0x000fc400078ef800 */
[----:B------:R-:W-:-:S04]  /*1220*/  IADD3 R0, PT, PT, R6, 0x6, RZ ;  /* 0x0000000606007810 */ /* 0x000fc80007ffe0ff */
[----:B------:R-:W0:Y:S01]  /*1230*/  SHFL.IDX PT, R36, R34, R36, 0x1f ;  /* 0x00001f2422247589 */ /* 0x000e2200000e0000 */
[----:B------:R-:W-:Y:S01]  /*1240*/  LOP3.LUT R0, R5, 0xf, R0, 0xf8, !PT ;  /* 0x0000000f05007812 */ /* 0x000fe200078ef800 */
[----:B0-----:R-:W-:-:S04]  /*1250*/  IMAD R35, R25, R36, R35 ;  /* 0x0000002419237224 */ /* 0x001fc800078e0223 */
[----:B------:R0:W1:Y:S02]  /*1260*/  SHFL.IDX PT, R36, R34, R0, 0x1f ;  /* 0x00001f0022247589 */ /* 0x00006400000e0000 */
[----:B0-----:R-:W-:Y:S01]  /*1270*/  IADD3 R0, PT, PT, R6, 0xa, RZ ;  /* 0x0000000a06007810 */ /* 0x001fe20007ffe0ff */
[----:B-1----:R-:W-:Y:S02]  /*1280*/  IMAD R35, R24, R36, R35 ;  /* 0x0000002418237224 */ /* 0x002fe400078e0223 */
[----:B------:R-:W0:Y:S02]  /*1290*/  SHFL.IDX PT, R36, R34, R3, 0x1f ;  /* 0x00001f0322247589 */ /* 0x000e2400000e0000 */
[----:B0-----:R-:W-:Y:S01]  /*12a0*/  IMAD R35, R23, R36, R35 ;  /* 0x0000002417237224 */ /* 0x001fe200078e0223 */
[----:B------:R-:W-:-:S03]  /*12b0*/  LOP3.LUT R36, R5, 0xf, R2, 0xf8, !PT ;  /* 0x0000000f05247812 */ /* 0x000fc600078ef802 */
[----:B------:R-:W-:-:S03]  /*12c0*/  IMAD R35, R22, R4, R35 ;  /* 0x0000000416237224 */ /* 0x000fc600078e0223 */
[----:B------:R-:W0:Y:S02]  /*12d0*/  SHFL.IDX PT, R36, R34, R36, 0x1f ;  /* 0x00001f2422247589 */ /* 0x000e2400000e0000 */
[----:B0-----:R-:W-:Y:S01]  /*12e0*/  IMAD R35, R21, R36, R35 ;  /* 0x0000002415237224 */ /* 0x001fe200078e0223 */
[----:B------:R-:W-:Y:S01]  /*12f0*/  LOP3.LUT R36, R5, 0xf, R0, 0xf8, !PT ;  /* 0x0000000f05247812 */ /* 0x000fe200078ef800 */
[C---:B------:R-:W-:Y:S02]  /*1300*/  VIADD R0, R6.reuse, 0xb ;  /* 0x0000000b06007836 */ /* 0x040fe40000000000 */
[----:B------:R-:W-:-:S03]  /*1310*/  VIADD R6, R6, 0xc ;  /* 0x0000000c06067836 */ /* 0x000fc60000000000 */
[C---:B------:R-:W-:Y:S01]  /*1320*/  LOP3.LUT R3, R5.reuse, 0xf, R0, 0xf8, !PT ;  /* 0x0000000f05037812 */ /* 0x040fe200078ef800 */
[----:B------:R-:W0:Y:S01]  /*1330*/  SHFL.IDX PT, R36, R34, R36, 0x1f ;  /* 0x00001f2422247589 */ /* 0x000e2200000e0000 */
[----:B------:R-:W-:-:S03]  /*1340*/  LOP3.LUT R6, R5, 0xf, R6, 0xf8, !PT ;  /* 0x0000000f05067812 */ /* 0x000fc600078ef806 */
[----:B------:R-:W1:Y:S04]  /*1350*/  SHFL.IDX PT, R4, R34, R3, 0x1f ;  /* 0x00001f0322047589 */ /* 0x000e6800000e0000 */
[----:B------:R-:W-:Y:S01]  /*1360*/  SHFL.IDX PT, R5, R34, R10, 0x1f ;  /* 0x00001f0a22057589 */ /* 0x000fe200000e0000 */
[----:B0-----:R-:W-:-:S03]  /*1370*/  IMAD R35, R20, R36, R35 ;  /* 0x0000002414237224 */ /* 0x001fc600078e0223 */
[----:B------:R-:W-:Y:S01]  /*1380*/  SHFL.IDX PT, R36, R34, R9, 0x1f ;  /* 0x00001f0922247589 */ /* 0x000fe200000e0000 */
[----:B-1----:R-:W-:-:S03]  /*1390*/  IMAD R35, R19, R4, R35 ;  /* 0x0000000413237224 */ /* 0x002fc600078e0223 */
[----:B------:R-:W0:Y:S02]  /*13a0*/  SHFL.IDX PT, R4, R34, R6, 0x1f ;  /* 0x00001f0622047589 */ /* 0x000e2400000e0000 */
[----:B0-----:R-:W-:Y:S02]  /*13b0*/  IMAD R4, R18, R4, R35 ;  /* 0x0000000412047224 */ /* 0x001fe400078e0223 */
[----:B------:R0:W1:Y:S02]  /*13c0*/  SHFL.IDX PT, R35, R34, R8, 0x1f ;  /* 0x00001f0822237589 */ /* 0x00006400000e0000 */
[----:B------:R-:W-:-:S04]  /*13d0*/  IMAD R5, R17, R5, R4 ;  /* 0x0000000511057224 */ /* 0x000fc800078e0204 */
[----:B------:R-:W-:-:S07]  /*13e0*/  IMAD R4, R16, R36, R5 ;  /* 0x0000002410047224 */ /* 0x000fce00078e0205 */
.L_x_39679:
[----:B------:R-:W2:Y:S01]  /*13f0*/  @P0 S2R R2, SR_CgaCtaId ;  /* 0x0000000000020919 */ /* 0x000ea20000008800 */
[----:B-1----:R-:W-:Y:S01]  /*1400*/  IMAD R3, R15, R35, R4 ;  /* 0x000000230f037224 */ /* 0x002fe200078e0204 */
[----:B------:R-:W-:Y:S05]  /*1410*/  WARPSYNC.ALL ;  /* 0x0000000000007948 */ /* 0x000fea0003800000 */
[----:B------:R-:W1:Y:S01]  /*1420*/  SHFL.DOWN PT, R0, R3, 0x1, 0x1e1f ;  /* 0x083e1f0003007f89 */ /* 0x000e6200000e0000 */
[----:B------:R-:W-:Y:S02]  /*1430*/  MOV R5, 0x400 ;  /* 0x0000040000057802 */ /* 0x000fe40000000f00 */
[----:B------:R-:W-:-:S03]  /*1440*/  @P0 SHF.L.U32 R4, R33, 0x1, RZ ;  /* 0x0000000121040819 */ /* 0x000fc600000006ff */
[----:B------:R-:W-:Y:S01]  /*1450*/  @P0 VIADD R5, R5, 0x2080 ;  /* 0x0000208005050836 */ /* 0x000fe20000000000 */
[----:B------:R-:W-:-:S05]  /*1460*/  @P0 LOP3.LUT R4, R4, 0x7c, RZ, 0xc0, !PT ;  /* 0x0000007c04040812 */ /* 0x000fca00078ec0ff */
[----:B------:R-:W-:Y:S01]  /*1470*/  @P0 IMAD R4, R7, 0x80, R4 ;  /* 0x0000008007040824 */ /* 0x000fe200078e0204 */
[----:B------:R-:W-:Y:S02]  /*1480*/  LEA.HI R7, R32, R7, RZ, 0x1a ;  /* 0x0000000720077211 */ /* 0x000fe400078fd0ff */
[----:B--2---:R-:W-:-:S04]  /*1490*/  @P0 LEA R5, R2, R5, 0x18 ;  /* 0x0000000502050211 */ /* 0x004fc800078ec0ff */
[----:B------:R-:W-:Y:S01]  /*14a0*/  @P0 IADD3 R4, PT, PT, R5, R4, RZ ;  /* 0x0000000405040210 */ /* 0x000fe20007ffe0ff */
[----:B-1----:R-:W-:-:S05]  /*14b0*/  IMAD.IADD R5, R3, 0x1, R0 ;  /* 0x0000000103057824 */ /* 0x002fca00078e0200 */
[----:B------:R1:W-:Y:S01]  /*14c0*/  @P0 STS [R4], R5 ;  /* 0x0000000504000388 */ /* 0x0003e20000000800 */
[----:B------:R-:W-:-:S13]  /*14d0*/  ISETP.GE.U32.AND P0, PT, R7, 0x20, PT ;  /* 0x000000200700780c */ /* 0x000fda0003f06070 */
[----:B-1----:R-:W-:Y:S05]  /*14e0*/  @!P0 BRA `(.L_x_39658) ;  /* 0xfffffff800d08947 */ /* 0x002fea000383ffff */
[----:B------:R-:W-:Y:S05]  /*14f0*/  WARPSYNC.ALL ;  /* 0x0000000000007948 */ /* 0x000fea0003800000 */
[----:B------:R-:W-:Y:S01]  /*1500*/  ISETP.NE.AND P0, PT, R31, 0x2, PT ;  /* 0x000000021f00780c */ /* 0x000fe20003f05270 */
[----:B------:R-:W1:Y:S01]  /*1510*/  S2R R6, SR_CTAID.X ;  /* 0x0000000000067919 */ /* 0x000e620000002500 */
[----:B------:R-:W2:Y:S01]  /*1520*/  LDCU UR5, c[0x0][0x388] ;  /* 0x00007100ff0577ac */ /* 0x000ea20008000800 */
[----:B------:R-:W3:Y:S01]  /*1530*/  LDC R3, c[0x0][0x384] ;  /* 0x0000e100ff037b82 */ /* 0x000ee20000000800 */
[----:B------:R-:W-:Y:S01]  /*1540*/  BSSY.RECONVERGENT B0, `(.L_x_39659) ;  /* 0x000001c000007945 */ /* 0x000fe20003800200 */
[----:B--2---:R-:W-:-:S04]  /*1550*/  USHF.R.S32.HI UR4, URZ, 0x1f, UR5 ;  /* 0x0000001fff047899 */ /* 0x004fc80008011405 */
[----:B------:R-:W-:-:S04]  /*1560*/  ULEA.HI UR4, UR4, UR5, URZ, 0x5 ;  /* 0x0000000504047291 */ /* 0x000fc8000f8f28ff */
[----:B------:R-:W-:Y:S01]  /*1570*/  USHF.R.S32.HI UR4, URZ, 0x5, UR4 ;  /* 0x00000005ff047899 */ /* 0x000fe20008011404 */
[----:B-1----:R-:W-:-:S04]  /*1580*/  IMAD.SHL.U32 R0, R6, 0x20, RZ ;  /* 0x0000002006007824 */ /* 0x002fc800078e00ff */
[----:B---3--:R-:W-:Y:S01]  /*1590*/  IMAD R0, R3, UR6, R0 ;  /* 0x0000000603007c24 */ /* 0x008fe2000f8e0200 */
[----:B------:R-:W-:Y:S06]  /*15a0*/  BAR.SYNC.DEFER_BLOCKING 0x0 ;  /* 0x0000000000007b1d */ /* 0x000fec0000010000 */
[----:B------:R-:W-:Y:S05]  /*15b0*/  @!P0 BRA `(.L_x_39660) ;  /* 0x0000000000508947 */ /* 0x000fea0003800000 */
[----:B------:R-:W1:Y:S01]  /*15c0*/  S2UR UR6, SR_CgaCtaId ;  /* 0x00000000000679c3 */ /* 0x000e620000008800 */
[----:B------:R-:W-:Y:S01]  /*15d0*/  UMOV UR5, 0x400 ;  /* 0x0000040000057882 */ /* 0x000fe20000000000 */
[----:B------:R-:W-:Y:S01]  /*15e0*/  LOP3.LUT R6, R31, 0x2, RZ, 0x3c, !PT ;  /* 0x000000021f067812 */ /* 0x000fe200078e3cff */
[----:B------:R-:W-:-:S03]  /*15f0*/  UIADD3 UR5, UPT, UPT, UR5, 0x2080, URZ ;  /* 0x0000208005057890 */ /* 0x000fc6000fffe0ff */
[----:B------:R-:W-:Y:S02]  /*1600*/  IADD3 R6, PT, PT, -R6, RZ, RZ ;  /* 0x000000ff06067210 */ /* 0x000fe40007ffe1ff */
[----:B------:R-:W2:Y:S01]  /*1610*/  LDC.64 R4, c[0x0][0x3a0] ;  /* 0x0000e800ff047b82 */ /* 0x000ea20000000a00 */
[----:B-1----:R-:W-:-:S06]  /*1620*/  ULEA UR5, UR6, UR5, 0x18 ;  /* 0x0000000506057291 */ /* 0x002fcc000f8ec0ff */
[----:B------:R-:W-:-:S07]  /*1630*/  LEA R7, R33, UR5, 0x2 ;  /* 0x0000000521077c11 */ /* 0x000fce000f8e10ff */
.L_x_39661:
[----:B-1----:R1:W3:Y:S01]  /*1640*/  LDS R9, [R7] ;  /* 0x0000000007097984 */ /* 0x0022e20000000800 */
[----:B------:R-:W-:Y:S01]  /*1650*/  LOP3.LUT R3, R33, 0x1f, RZ, 0xc0, !PT ;  /* 0x0000001f21037812 */ /* 0x000fe200078ec0ff */
[----:B------:R-:W-:Y:S01]  /*1660*/  VIADD R6, R6, 0x1 ;  /* 0x0000000106067836 */ /* 0x000fe20000000000 */
[----:B------:R-:W-:Y:S02]  /*1670*/  SHF.R.U32.HI R2, RZ, 0x5, R33 ;  /* 0x00000005ff027819 */ /* 0x000fe40000011621 */
[----:B------:R-:W-:Y:S01]  /*1680*/  IADD3 R33, PT, PT, R32, R33, RZ ;  /* 0x0000002120217210 */ /* 0x000fe20007ffe0ff */
[----:B------:R-:W-:Y:S01]  /*1690*/  IMAD.IADD R3, R0, 0x1, R3 ;  /* 0x0000000100037824 */ /* 0x000fe200078e0203 */
[----:B------:R-:W-:Y:S01]  /*16a0*/  ISETP.NE.AND P0, PT, R6, RZ, PT ;  /* 0x000000ff0600720c */ /* 0x000fe20003f05270 */
[----:B-1----:R-:W-:Y:S02]  /*16b0*/  IMAD R7, R32, 0x4, R7 ;  /* 0x0000000420077824 */ /* 0x002fe400078e0207 */
[----:B------:R-:W-:-:S04]  /*16c0*/  IMAD R3, R2, UR4, R3 ;  /* 0x0000000402037c24 */ /* 0x000fc8000f8e0203 */
[----:B--2---:R-:W-:-:S05]  /*16d0*/  IMAD.WIDE R2, R3, 0x4, R4 ;  /* 0x0000000403027825 */ /* 0x004fca00078e0204 */
[----:B---3--:R1:W-:Y:S01]  /*16e0*/  STG.E desc[UR8][R2.64], R9 ;  /* 0x0000000902007986 */ /* 0x0083e2000c101908 */
[----:B------:R-:W-:Y:S05]  /*16f0*/  @P0 BRA `(.L_x_39661) ;  /* 0xfffffffc00d00947 */ /* 0x000fea000383ffff */
.L_x_39660:
[----:B------:R-:W-:Y:S05]  /*1700*/  BSYNC.RECONVERGENT B0 ;  /* 0x0000000000007941 */ /* 0x000fea0003800200 */
.L_x_39659:
[----:B------:R-:W2:Y:S01]  /*1710*/  S2UR UR6, SR_CgaCtaId ;  /* 0x00000000000679c3 */ /* 0x000ea20000008800 */
[----:B------:R-:W-:Y:S01]  /*1720*/  UMOV UR5, 0x400 ;  /* 0x0000040000057882 */ /* 0x000fe20000000000 */
[C-C-:B------:R-:W-:Y:S01]  /*1730*/  IMAD R7, R32.reuse, 0x2, R33.reuse ;  /* 0x0000000220077824 */ /* 0x140fe200078e0221 */
[----:B------:R-:W-:Y:S01]  /*1740*/  UIADD3 UR5, UPT, UPT, UR5, 0x2080, URZ ;  /* 0x0000208005057890 */ /* 0x000fe2000fffe0ff */
[----:B-1----:R-:W-:Y:S01]  /*1750*/  IMAD R9, R32, 0x3, R33 ;  /* 0x0000000320097824 */ /* 0x002fe200078e0221 */
[----:B------:R-:W-:-:S03]  /*1760*/  IADD3 R11, PT, PT, R33, R32, RZ ;  /* 0x00000020210b7210 */ /* 0x000fc60007ffe0ff */
[----:B------:R-:W1:Y:S01]  /*1770*/  LDC.64 R2, c[0x0][0x3a0] ;  /* 0x0000e800ff027b82 */ /* 0x000e620000000a00 */
[----:B--2---:R-:W-:-:S06]  /*1780*/  ULEA UR5, UR6, UR5, 0x18 ;  /* 0x0000000506057291 */ /* 0x004fcc000f8ec0ff */
[----:B------:R-:W-:-:S07]  /*1790*/  LEA R13, R33, UR5, 0x2 ;  /* 0x00000005210d7c11 */ /* 0x000fce000f8e10ff */
.L_x_39662:
[C-C-:B--2---:R-:W-:Y:S01]  /*17a0*/  IMAD R6, R32.reuse, 0x4, R13.reuse ;  /* 0x0000000420067824 */ /* 0x144fe200078e020d */
[----:B------:R-:W2:Y:S01]  /*17b0*/  LDS R15, [R13] ;  /* 0x000000000d0f7984 */ /* 0x000ea20000000800 */
[C-C-:B0-----:R-:W-:Y:S01]  /*17c0*/  IMAD R8, R32.reuse, 0x8, R13.reuse ;  /* 0x0000000820087824 */ /* 0x141fe200078e020d */
[----:B------:R-:W-:Y:S01]  /*17d0*/  LOP3.LUT R19, R33, 0x1f, RZ, 0xc0, !PT ;  /* 0x0000001f21137812 */ /* 0x000fe200078ec0ff */
[----:B------:R-:W-:Y:S01]  /*17e0*/  IMAD R14, R32, 0xc, R13 ;  /* 0x0000000c200e7824 */ /* 0x000fe200078e020d */
[----:B------:R-:W-:Y:S01]  /*17f0*/  LOP3.LUT R5, R11, 0x1f, RZ, 0xc0, !PT ;  /* 0x0000001f0b057812 */ /* 0x000fe200078ec0ff */
[----:B------:R-:W0:Y:S01]  /*1800*/  LDS R6, [R6] ;  /* 0x0000000006067984 */ /* 0x000e220000000800 */
[----:B------:R-:W-:Y:S02]  /*1810*/  LOP3.LUT R17, R7, 0x1f, RZ, 0xc0, !PT ;  /* 0x0000001f07117812 */ /* 0x000fe400078ec0ff */
[----:B------:R-:W-:Y:S01]  /*1820*/  LOP3.LUT R21, R9, 0x1f, RZ, 0xc0, !PT ;  /* 0x0000001f09157812 */ /* 0x000fe200078ec0ff */
[----:B------:R-:W3:Y:S01]  /*1830*/  LDS R8, [R8] ;  /* 0x0000000008087984 */ /* 0x000ee20000000800 */
[----:B------:R-:W-:Y:S01]  /*1840*/  SHF.R.U32.HI R16, RZ, 0x5, R33 ;  /* 0x00000005ff107819 */ /* 0x000fe20000011621 */
[C---:B------:R-:W-:Y:S01]  /*1850*/  IMAD.IADD R5, R0.reuse, 0x1, R5 ;  /* 0x0000000100057824 */ /* 0x040fe200078e0205 */
[C---:B------:R-:W-:Y:S01]  /*1860*/  IADD3 R25, PT, PT, R0.reuse, R19, RZ ;  /* 0x0000001300197210 */ /* 0x040fe20007ffe0ff */
[----:B------:R-:W4:Y:S01]  /*1870*/  LDS R23, [R14] ;  /* 0x000000000e177984 */ /* 0x000f220000000800 */
[----:B------:R-:W-:Y:S01]  /*1880*/  SHF.R.U32.HI R4, RZ, 0x5, R11 ;  /* 0x00000005ff047819 */ /* 0x000fe2000001160b */
[----:B------:R-:W-:Y:S01]  /*1890*/  IMAD.IADD R19, R0, 0x1, R17 ;  /* 0x0000000100137824 */ /* 0x000fe200078e0211 */
[----:B------:R-:W-:Y:S01]  /*18a0*/  SHF.R.U32.HI R10, RZ, 0x5, R7 ;  /* 0x00000005ff0a7819 */ /* 0x000fe20000011607 */
[----:B------:R-:W-:Y:S01]  /*18b0*/  IMAD R25, R16, UR4, R25 ;  /* 0x0000000410197c24 */ /* 0x000fe2000f8e0219 */
[----:B------:R-:W-:Y:S01]  /*18c0*/  SHF.R.U32.HI R12, RZ, 0x5, R9 ;  /* 0x00000005ff0c7819 */ /* 0x000fe20000011609 */
[----:B------:R-:W-:Y:S01]  /*18d0*/  IMAD R17, R4, UR4, R5 ;  /* 0x0000000404117c24 */ /* 0x000fe2000f8e0205 */
[----:B------:R-:W-:Y:S01]  /*18e0*/  IADD3 R21, PT, PT, R0, R21, RZ ;  /* 0x0000001500157210 */ /* 0x000fe20007ffe0ff */
[----:B------:R-:W-:Y:S01]  /*18f0*/  IMAD R19, R10, UR4, R19 ;  /* 0x000000040a137c24 */ /* 0x000fe2000f8e0213 */
[C---:B------:R-:W-:Y:S01]  /*1900*/  IADD3 R33, PT, PT, R32.reuse, R33, R32 ;  /* 0x0000002120217210 */ /* 0x040fe20007ffe020 */
[----:B-1----:R-:W-:Y:S01]  /*1910*/  IMAD.WIDE R4, R25, 0x4, R2 ;  /* 0x0000000419047825 */ /* 0x002fe200078e0202 */
[----:B------:R-:W-:-:S02]  /*1920*/  LEA R11, R32, R11, 0x2 ;  /* 0x0000000b200b7211 */ /* 0x000fc400078e10ff */
[----:B------:R-:W-:Y:S01]  /*1930*/  IADD3 R33, PT, PT, R32, R33, R32 ;  /* 0x0000002120217210 */ /* 0x000fe20007ffe020 */
[----:B------:R-:W-:Y:S02]  /*1940*/  IMAD R21, R12, UR4, R21 ;  /* 0x000000040c157c24 */ /* 0x000fe4000f8e0215 */
[----:B------:R-:W-:Y:S01]  /*1950*/  IMAD.WIDE R16, R17, 0x4, R2 ;  /* 0x0000000411107825 */ /* 0x000fe200078e0202 */
[----:B------:R-:W-:-:S03]  /*1960*/  ISETP.GE.U32.AND P0, PT, R33, 0x400, PT ;  /* 0x000004002100780c */ /* 0x000fc60003f06070 */
[----:B------:R-:W-:-:S04]  /*1970*/  IMAD.WIDE R18, R19, 0x4, R2 ;  /* 0x0000000413127825 */ /* 0x000fc800078e0202 */
[----:B------:R-:W-:Y:S01]  /*1980*/  IMAD.WIDE R20, R21, 0x4, R2 ;  /* 0x0000000415147825 */ /* 0x000fe200078e0202 */
[----:B--2---:R2:W-:Y:S03]  /*1990*/  STG.E desc[UR8][R4.64], R15 ;  /* 0x0000000f04007986 */ /* 0x0045e6000c101908 */
[C---:B------:R-:W-:Y:S02]  /*19a0*/  IMAD R7, R32.reuse, 0x4, R7 ;  /* 0x0000000420077824 */ /* 0x040fe400078e0207 */
[C---:B------:R-:W-:Y:S01]  /*19b0*/  IMAD R9, R32.reuse, 0x4, R9 ;  /* 0x0000000420097824 */ /* 0x040fe200078e0209 */
[----:B0-----:R2:W-:Y:S01]  /*19c0*/  STG.E desc[UR8][R16.64], R6 ;  /* 0x0000000610007986 */ /* 0x0015e2000c101908 */
[----:B------:R-:W-:-:S03]  /*19d0*/  IMAD R13, R32, 0x10, R13 ;  /* 0x00000010200d7824 */ /* 0x000fc600078e020d */
[----:B---3--:R2:W-:Y:S04]  /*19e0*/  STG.E desc[UR8][R18.64], R8 ;  /* 0x0000000812007986 */ /* 0x0085e8000c101908 */
[----:B----4-:R2:W-:Y:S01]  /*19f0*/  STG.E desc[UR8][R20.64], R23 ;  /* 0x0000001714007986 */ /* 0x0105e2000c101908 */
[----:B------:R-:W-:Y:S05]  /*1a00*/  @!P0 BRA `(.L_x_39662) ;  /* 0xfffffffc00648947 */ /* 0x000fea000383ffff */
[----:B------:R-:W-:Y:S05]  /*1a10*/  EXIT ;  /* 0x000000000000794d */ /* 0x000fea0003800000 */
.L_x_39657:
[----:B------:R-:W-:Y:S01]  /*1a20*/  IMAD.MOV.U32 R2, RZ, RZ, 0x1f ;  /* 0x0000001fff027424 */ /* 0x000fe200078e00ff */
[----:B------:R-:W-:Y:S02]  /*1a30*/  MOV R0, 0xffffffff ;  /* 0xffffffff00007802 */ /* 0x000fe40000000f00 */
[----:B------:R-:W-:-:S07]  /*1a40*/  LOP3.LUT R4, R5, 0x8, R4, 0xf6, !PT ;  /* 0x0000000805047812 */ /* 0x000fce00078ef604 */
[----:B01----:R-:W-:Y:S05]  /*1a50*/  WARPSYNC.COLLECTIVE R0, `(.L_x_39663) ;  /* 0x0000000000087348 */ /* 0x003fea0003c00000 */
[----:B-1----:R1:W2:Y:S02]  /*1a60*/  SHFL.IDX P1, R36, R34, R3, R2 ;  /* 0x0000000322247389 */ /* 0x0022a40000020002 */
[----:B012---:R-:W-:Y:S05]  /*1a70*/  ENDCOLLECTIVE ;  /* 0x000000000000791b */ /* 0x007fea0003800000 */
.L_x_39663:
[----:B------:R-:W-:Y:S02]  /*1a80*/  IMAD.MOV.U32 R3, RZ, RZ, R14 ;  /* 0x000000ffff037224 */ /* 0x000fe400078e000e */
[----:B------:R-:W-:-:S07]  /*1a90*/  IMAD.MOV.U32 R35, RZ, RZ, R36 ;  /* 0x000000ffff237224 */ /* 0x000fce00078e0024 */
[----:B------:R-:W-:Y:S05]  /*1aa0*/  WARPSYNC.COLLECTIVE R0, `(.L_x_39664) ;  /* 0x0000000000087348 */ /* 0x000fea0003c00000 */
[----:B------:R0:W1:Y:S02]  /*1ab0*/  SHFL.IDX P1, R36, R34, R3, R2 ;  /* 0x0000000322247389 */ /* 0x0000640000020002 */
[----:B01----:R-:W-:Y:S05]  /*1ac0*/  ENDCOLLECTIVE ;  /* 0x000000000000791b */ /* 0x003fea0003800000 */
.L_x_39664:
[----:B------:R-:W-:Y:S01]  /*1ad0*/  IMAD.MOV.U32 R3, RZ, RZ, R13 ;  /* 0x000000ffff037224 */ /* 0x000fe200078e000d */
[----:B------:R-:W-:Y:S01]  /*1ae0*/  MOV R0, R36 ;  /* 0x0000002400007202 */ /* 0x000fe20000000f00 */
[----:B------:R-:W-:-:S04]  /*1af0*/  IMAD R36, R30, R35, RZ ;  /* 0x000000231e247224 */ /* 0x000fc800078e02ff */
[----:B------:R-:W-:Y:S02]  /*1b00*/  IMAD R35, R29, R0, R36 ;  /* 0x000000001d237224 */ /* 0x000fe400078e0224 */
[----:B------:R-:W-:-:S07]  /*1b10*/  IMAD.MOV.U32 R0, RZ, RZ, -0x1 ;  /* 0xffffffffff007424 */ /* 0x000fce00078e00ff */
[----:B------:R-:W-:Y:S05]  /*1b20*/  WARPSYNC.COLLECTIVE R0, `(.L_x_39665) ;  /* 0x0000000000087348 */ /* 0x000fea0003c00000 */
[----:B------:R0:W1:Y:S02]  /*1b30*/  SHFL.IDX P1, R36, R34, R3, R2 ;  /* 0x0000000322247389 */ /* 0x0000640000020002 */
[----:B01----:R-:W-:Y:S05]  /*1b40*/  ENDCOLLECTIVE ;  /* 0x000000000000791b */ /* 0x003fea0003800000 */
.L_x_39665:
[----:B------:R-:W-:Y:S01]  /*1b50*/  MOV R3, R12 ;  /* 0x0000000c00037202 */ /* 0x000fe20000000f00 */
[----:B------:R-:W-:-:S07]  /*1b60*/  IMAD R35, R28, R36, R35 ;  /* 0x000000241c237224 */ /* 0x000fce00078e0223 */
[----:B------:R-:W-:Y:S05]  /*1b70*/  WARPSYNC.COLLECTIVE R0, `(.L_x_39666) ;  /* 0x0000000000087348 */ /* 0x000fea0003c00000 */
[----:B------:R0:W1:Y:S02]  /*1b80*/  SHFL.IDX P1, R36, R34, R3, R2 ;  /* 0x0000000322247389 */ /* 0x0000640000020002 */
[----:B01----:R-:W-:Y:S05]  /*1b90*/  ENDCOLLECTIVE ;  /* 0x000000000000791b */ /* 0x003fea0003800000 */
.L_x_39666:
[----:B------:R-:W-:Y:S02]  /*1ba0*/  IMAD.MOV.U32 R3, RZ, RZ, R11 ;  /* 0x000000ffff037224 */ /* 0x000fe400078e000b */
[----:B------:R-:W-:-:S07]  /*1bb0*/  IMAD R35, R27, R36, R35 ;  /* 0x000000241b237224 */ /* 0x000fce00078e0223 */
[----:B------:R-:W-:Y:S05]  /*1bc0*/  WARPSYNC.COLLECTIVE R0, `(.L_x_39667) ;  /* 0x0000000000087348 */ /* 0x000fea0003c00000 */
[----:B------:R0:W1:Y:S02]  /*1bd0*/  SHFL.IDX P1, R36, R34, R3, R2 ;  /* 0x0000000322247389 */ /* 0x0000640000020002 */
[----:B01----:R-:W-:Y:S05]  /*1be0*/  ENDCOLLECTIVE ;  /* 0x000000000000791b */ /* 0x003fea0003800000 */
.L_x_39667:
[----:B------:R-:W-:Y:S02]  /*1bf0*/  IMAD R35, R26, R36, R35 ;  /* 0x000000241a237224 */ /* 0x000fe400078e0223 */
[----:B------:R-:W-:-:S05]  /*1c00*/  VIADD R36, R6, 0x5 ;  /* 0x0000000506247836 */ /* 0x000fca0000000000 */
[----:B------:R-:W-:-:S04]  /*1c10*/  LOP3.LUT R36, R5, 0xf, R36, 0xf8, !PT ;  /* 0x0000000f05247812 */ /* 0x000fc800078ef824 */
[----:B------:R-:W-:-:S07]  /*1c20*/  MOV R3, R36 ;  /* 0x0000002400037202 */ /* 0x000fce0000000f00 */
[----:B------:R-:W-:Y:S05]  /*1c30*/  WARPSYNC.COLLECTIVE R0, `(.L_x_39668) ;  /* 0x0000000000087348 */ /* 0x000fea0003c00000 */
[----:B------:R0:W1:Y:S02]  /*1c40*/  SHFL.IDX P1, R36, R34, R3, R2 ;  /* 0x0000000322247389 */ /* 0x0000640000020002 */
[----:B01----:R-:W-:Y:S05]  /*1c50*/  ENDCOLLECTIVE ;  /* 0x000000000000791b */ /* 0x003fea0003800000 */
.L_x_39668:
[----:B------:R-:W-:Y:S02]  /*1c60*/  IMAD R35, R25, R36, R35 ;  /* 0x0000002419237224 */ /* 0x000fe400078e0223 */
[----:B------:R-:W-:-:S05]  /*1c70*/  VIADD R36, R6, 0x6 ;  /* 0x0000000606247836 */ /* 0x000fca0000000000 */
[----:B------:R-:W-:-:S05]  /*1c80*/  LOP3.LUT R0, R5, 0xf, R36, 0xf8, !PT ;  /* 0x0000000f05007812 */ /* 0x000fca00078ef824 */
[----:B------:R-:W-:Y:S01]  /*1c90*/  IMAD.MOV.U32 R3, RZ, RZ, R0 ;  /* 0x000000ffff037224 */ /* 0x000fe200078e0000 */
[----:B------:R-:W-:-:S07]  /*1ca0*/  MOV R0, 0xffffffff ;  /* 0xffffffff00007802 */ /* 0x000fce0000000f00 */
[----:B------:R-:W-:Y:S05]  /*1cb0*/  WARPSYNC.COLLECTIVE R0, `(.L_x_39669) ;  /* 0x0000000000087348 */ /* 0x000fea0003c00000 */
[----:B------:R0:W1:Y:S02]  /*1cc0*/  SHFL.IDX P1, R36, R34, R3, R2 ;  /* 0x0000000322247389 */ /* 0x0000640000020002 */
[----:B01----:R-:W-:Y:S05]  /*1cd0*/  ENDCOLLECTIVE ;  /* 0x000000000000791b */ /* 0x003fea0003800000 */
.L_x_39669:
[----:B------:R-:W-:Y:S02]  /*1ce0*/  IMAD R35, R24, R36, R35 ;  /* 0x0000002418237224 */ /* 0x000fe400078e0223 */
[----:B------:R-:W-:-:S05]  /*1cf0*/  VIADD R36, R6, 0x7 ;  /* 0x0000000706247836 */ /* 0x000fca0000000000 */
[----:B------:R-:W-:-:S07]  /*1d00*/  LOP3.LUT R3, R5, 0xf, R36, 0xf8, !PT ;  /* 0x0000000f05037812 */ /* 0x000fce00078ef824 */
[----:B------:R-:W-:Y:S05]  /*1d10*/  WARPSYNC.COLLECTIVE R0, `(.L_x_39670) ;  /* 0x0000000000087348 */ /* 0x000fea0003c00000 */
[----:B------:R0:W1:Y:S02]  /*1d20*/  SHFL.IDX P1, R36, R34, R3, R2 ;  /* 0x0000000322247389 */ /* 0x0000640000020002 */
[----:B01----:R-:W-:Y:S05]  /*1d30*/  ENDCOLLECTIVE ;  /* 0x000000000000791b */ /* 0x003fea0003800000 */
.L_x_39670:
[----:B------:R-:W-:Y:S02]  /*1d40*/  IMAD.MOV.U32 R3, RZ, RZ, R4 ;  /* 0x000000ffff037224 */ /* 0x000fe400078e0004 */
[----:B------:R-:W-:-:S07]  /*1d50*/  IMAD R35, R23, R36, R35 ;  /* 0x0000002417237224 */ /* 0x000fce00078e0223 */
[----:B------:R-:W-:Y:S05]  /*1d60*/  WARPSYNC.COLLECTIVE R0, `(.L_x_39671) ;  /* 0x0000000000087348 */ /* 0x000fea0003c00000 */
[----:B------:R0:W1:Y:S02]  /*1d70*/  SHFL.IDX P1, R36, R34, R3, R2 ;  /* 0x0000000322247389 */ /* 0x0000640000020002 */
[----:B01----:R-:W-:Y:S05]  /*1d80*/  ENDCOLLECTIVE ;  /* 0x000000000000791b */ /* 0x003fea0003800000 */
.L_x_39671:
[----:B------:R-:W-:Y:S01]  /*1d90*/  MOV R4, R36 ;  /* 0x0000002400047202 */ /* 0x000fe20000000f00 */
[----:B------:R-:W-:-:S04]  /*1da0*/  VIADD R36, R6, 0x9 ;  /* 0x0000000906247836 */ /* 0x000fc80000000000 */
[----:B------:R-:W-:Y:S01]  /*1db0*/  IMAD R35, R22, R4, R35 ;  /* 0x0000000416237224 */ /* 0x000fe200078e0223 */
[----:B------:R-:W-:Y:S01]  /*1dc0*/  LOP3.LUT R36, R5, 0xf, R36, 0xf8, !PT ;  /* 0x0000000f05247812 */ /* 0x000fe200078ef824 */
[----:B------:R-:W-:-:S04]  /*1dd0*/  VIADD R4, R6, 0xb ;  /* 0x0000000b06047836 */ /* 0x000fc80000000000 */
[----:B------:R-:W-:-:S07]  /*1de0*/  IMAD.MOV.U32 R3, RZ, RZ, R36 ;  /* 0x000000ffff037224 */ /* 0x000fce00078e0024 */
[----:B------:R-:W-:Y:S05]  /*1df0*/  WARPSYNC.COLLECTIVE R0, `(.L_x_39672) ;  /* 0x0000000000087348 */ /* 0x000fea0003c00000 */
[----:B------:R0:W1:Y:S02]  /*1e00*/  SHFL.IDX P1, R36, R34, R3, R2 ;  /* 0x0000000322247389 */ /* 0x0000640000020002 */
[----:B01----:R-:W-:Y:S05]  /*1e10*/  ENDCOLLECTIVE ;  /* 0x000000000000791b */ /* 0x003fea0003800000 */
.L_x_39672:
[----:B------:R-:W-:Y:S01]  /*1e20*/  IMAD R35, R21, R36, R35 ;  /* 0x0000002415237224 */ /* 0x000fe200078e0223 */
[C---:B------:R-:W-:Y:S01]  /*1e30*/  IADD3 R36, PT, PT, R6.reuse, 0xa, RZ ;  /* 0x0000000a06247810 */ /* 0x040fe20007ffe0ff */
[----:B------:R-:W-:-:S03]  /*1e40*/  VIADD R6, R6, 0xc ;  /* 0x0000000c06067836 */ /* 0x000fc60000000000 */
[C---:B------:R-:W-:Y:S02]  /*1e50*/  LOP3.LUT R36, R5.reuse, 0xf, R36, 0xf8, !PT ;  /* 0x0000000f05247812 */ /* 0x040fe400078ef824 */
[----:B------:R-:W-:-:S03]  /*1e60*/  LOP3.LUT R6, R5, 0xf, R6, 0xf8, !PT ;  /* 0x0000000f05067812 */ /* 0x000fc600078ef806 */
[----:B------:R-:W-:-:S07]  /*1e70*/  IMAD.MOV.U32 R3, RZ, RZ, R36 ;  /* 0x000000ffff037224 */ /* 0x000fce00078e0024 */
[----:B------:R-:W-:Y:S05]  /*1e80*/  WARPSYNC.COLLECTIVE R0, `(.L_x_39673) ;  /* 0x0000000000087348 */ /* 0x000fea0003c00000 */
[----:B------:R0:W1:Y:S02]  /*1e90*/  SHFL.IDX P1, R36, R34, R3, R2 ;  /* 0x0000000322247389 */ /* 0x0000640000020002 */
[----:B01----:R-:W-:Y:S05]  /*1ea0*/  ENDCOLLECTIVE ;  /* 0x000000000000791b */ /* 0x003fea0003800000 */
.L_x_39673:
[----:B------:R-:W-:Y:S01]  /*1eb0*/  LOP3.LUT R3, R5, 0xf, R4, 0xf8, !PT ;  /* 0x0000000f05037812 */ /* 0x000fe200078ef804 */
[----:B------:R-:W-:-:S07]  /*1ec0*/  IMAD R35, R20, R36, R35 ;  /* 0x0000002414237224 */ /* 0x000fce00078e0223 */
[----:B------:R-:W-:Y:S05]  /*1ed0*/  WARPSYNC.COLLECTIVE R0, `(.L_x_39674) ;  /* 0x0000000000087348 */ /* 0x000fea0003c00000 */
[----:B------:R0:W1:Y:S02]  /*1ee0*/  SHFL.IDX P1, R36, R34, R3, R2 ;  /* 0x0000000322247389 */ /* 0x0000640000020002 */
[----:B01----:R-:W-:Y:S05]  /*1ef0*/  ENDCOLLECTIVE ;  /* 0x000000000000791b */ /* 0x003fea0003800000 */
.L_x_39674:
[----:B------:R-:W-:Y:S01]  /*1f00*/  IMAD.MOV.U32 R3, RZ, RZ, R6 ;  /* 0x000000ffff037224 */ /* 0x000fe200078e0006 */
[----:B------:R-:W-:-:S07]  /*1f10*/  MOV R4, R36 ;  /* 0x0000002400047202 */ /* 0x000fce0000000f00 */
[----:B------:R-:W-:Y:S05]  /*1f20*/  WARPSYNC.COLLECTIVE R0, `(.L_x_39675) ;  /* 0x0000000000087348 */ /* 0x000fea0003c00000 */
[----:B------:R0:W1:Y:S02]  /*1f30*/  SHFL.IDX P1, R36, R34, R3, R2 ;  /* 0x0000000322247389 */ /* 0x0000640000020002 */
[----:B01----:R-:W-:Y:S05]  /*1f40*/  ENDCOLLECTIVE ;  /* 0x000000000000791b */ /* 0x003fea0003800000 */
.L_x_39675:
[----:B------:R-:W-:Y:S02]  /*1f50*/  IMAD R35, R19, R4, R35 ;  /* 0x0000000413237224 */ /* 0x000fe400078e0223 */
[----:B------:R-:W-:Y:S01]  /*1f60*/  IMAD.MOV.U32 R3, RZ, RZ, R10 ;  /* 0x000000ffff037224 */ /* 0x000fe200078e000a */
[----:B------:R-:W-:-:S07]  /*1f70*/  MOV R4, R36 ;  /* 0x0000002400047202 */ /* 0x000fce0000000f00 */
[----:B------:R-:W-:Y:S05]  /*1f80*/  WARPSYNC.COLLECTIVE R0, `(.L_x_39676) ;  /* 0x0000000000087348 */ /* 0x000fea0003c00000 */
[----:B------:R0:W1:Y:S02]  /*1f90*/  SHFL.IDX P1, R36, R34, R3, R2 ;  /* 0x0000000322247389 */ /* 0x0000640000020002 */
[----:B01----:R-:W-:Y:S05]  /*1fa0*/  ENDCOLLECTIVE ;  /* 0x000000000000791b */ /* 0x003fea0003800000 */
.L_x_39676:
[----:B------:R-:W-:Y:S01]  /*1fb0*/  IMAD R4, R18, R4, R35 ;  /* 0x0000000412047224 */ /* 0x000fe200078e0223 */
[----:B------:R-:W-:Y:S01]  /*1fc0*/  MOV R3, R9 ;  /* 0x0000000900037202 */ /* 0x000fe20000000f00 */
[----:B------:R-:W-:-:S07]  /*1fd0*/  IMAD.MOV.U32 R5, RZ, RZ, R36 ;  /* 0x000000ffff057224 */ /* 0x000fce00078e0024 */
[----:B------:R-:W-:Y:S05]  /*1fe0*/  WARPSYNC.COLLECTIVE R0, `(.L_x_39677) ;  /* 0x0000000000087348 */ /* 0x000fea0003c00000 */
[----:B------:R0:W1:Y:S02]  /*1ff0*/  SHFL.IDX P1, R36, R34, R3, R2 ;  /* 0x0000000322247389 */ /* 0x0000640000020002 */
[----:B01----:R-:W-:Y:S05]  /*2000*/  ENDCOLLECTIVE ;  /* 0x000000000000791b */ /* 0x003fea0003800000 */
.L_x_39677:
[----:B------:R-:W-:Y:S02]  /*2010*/  IMAD R5, R17, R5, R4 ;  /* 0x0000000511057224 */ /* 0x000fe400078e0204 */
[----:B------:R-:W-:Y:S02]  /*2020*/  IMAD.MOV.U32 R3, RZ, RZ, R8 ;  /* 0x000000ffff037224 */ /* 0x000fe400078e0008 */
[----:B------:R-:W-:-:S07]  /*2030*/  IMAD R4, R16, R36, R5 ;  /* 0x0000002410047224 */ /* 0x000fce00078e0205 */
[----:B------:R-:W-:Y:S05]  /*2040*/  WARPSYNC.COLLECTIVE R0, `(.L_x_39678) ;  /* 0x0000000000087348 */ /* 0x000fea0003c00000 */
[----:B------:R0:W1:Y:S02]  /*2050*/  SHFL.IDX P1, R36, R34, R3, R2 ;  /* 0x0000000322247389 */ /* 0x0000640000020002 */
[----:B01----:R-:W-:Y:S05]  /*2060*/  ENDCOLLECTIVE ;  /* 0x000000000000791b */ /* 0x003fea0003800000 */
.L_x_39678:
[----:B------:R-:W-:Y:S01]  /*2070*/  IMAD.MOV.U32 R35, RZ, RZ, R36 ;  /* 0x000000ffff237224 */ /* 0x000fe200078e0024 */
[----:B------:R-:W-:Y:S06]  /*2080*/  BRA `(.L_x_39679) ;  /* 0xfffffff000d87947 */ /* 0x000fec000383ffff */
        .weak           $__internal_182_$__cuda_sm20_div_u16
        .type           $__internal_182_$__cuda_sm20_div_u16,@function
        .size           $__internal_182_$__cuda_sm20_div_u16,(.L_x_58133 - $__internal_182_$__cuda_sm20_div_u16)
$__internal_182_$__cuda_sm20_div_u16:
        /* <DEDUP_REMOVED lines=18> */
[----:B------:R-:W-:Y:S06]  /*21b0*/  RET.REL.NODEC R2 `(_Z9cuda_gemmIiLi256ELi1ELi1ELi1024ELi32ELi32ELi32ELi0ELi1EEviiiPT_S1_S1_ii) ;  /* 0xffffffdc02907950 */ /* 0x000fec0003c3ffff */
.L_x_39680:
        /* <DEDUP_REMOVED lines=12> */
.L_x_58133:


//--------------------- .text._Z9cuda_gemmIiLi256ELi1ELi1ELi1024ELi32ELi32ELi32ELi0ELi0EEviiiPT_S1_S1_ii --------------------------
	.section	.text._Z9cuda_gemmIiLi256ELi1ELi1ELi1024ELi32ELi32ELi32ELi0ELi0EEviiiPT_S1_S1_ii,"ax",@progbits
	.align	128
        .global         _Z9cuda_gemmIiLi256ELi1ELi1ELi1024ELi32ELi32ELi32ELi0ELi0EEviiiPT_S1_S1_ii
        .type           _Z9cuda_gemmIiLi256ELi1ELi1ELi1024ELi32ELi32ELi32ELi0ELi0EEviiiPT_S1_S1_ii,@function
        .size           _Z9cuda_gemmIiLi256ELi1ELi1ELi1024ELi32ELi32ELi32ELi0ELi0EEviiiPT_S1_S1_ii,(.L_x_58134 - _Z9cuda_gemmIiLi256ELi1ELi1ELi1024ELi32ELi32ELi32ELi0ELi0EEviiiPT_S1_S1_ii)
        .other          _Z9cuda_gemmIiLi256ELi1ELi1ELi1024ELi32ELi32ELi32ELi0ELi0EEviiiPT_S1_S1_ii,@"STO_CUDA_ENTRY STV_DEFAULT"
_Z9cuda_gemmIiLi256ELi1ELi1ELi1024ELi32ELi32ELi32ELi0ELi0EEviiiPT_S1_S1_ii:
.text._Z9cuda_gemmIiLi256ELi1ELi1ELi1024ELi32ELi32ELi32ELi0ELi0EEviiiPT_S1_S1_ii:
[----:B------:R-:W-:Y:S08]  /*0000*/  LDC R1, c[0x0][0x37c] ;  /* 0x0000df00ff017b82 */ /* 0x000ff00000000800 */
[----:B------:R-:W0:Y:S01]  /*0010*/  LDC.64 R2, c[0x0][0x3a8] ;  /* 0x0000ea00ff027b82 */ /* 0x000e220000000a00 */
[----:B------:R-:W1:Y:S01]  /*0020*/  S2R R12, SR_TID.X ;  /* 0x00000000000c7919 */ /* 0x000e620000002100 */
[----:B------:R-:W2:Y:S01]  /*0030*/  LDCU.64 UR8, c[0x0][0x358] ;  /* 0x00006b00ff0877ac */ /* 0x000ea20008000a00 */
        /* <DEDUP_REMOVED lines=8> */
[----:B------:R0:W3:Y:S01]  /*00c0*/  F2I.FTZ.U32.TRUNC.NTZ R5, R4 ;  /* 0x0000000400057305 */ /* 0x0000e2000021f000 */
[----:B------:R-:W-:Y:S01]  /*00d0*/  ISETP.GE.AND P2, PT, R0, RZ, PT ;  /* 0x000000ff0000720c */ /* 0x000fe20003f46270 */
[----:B0-----:R-:W-:Y:S02]  /*00e0*/  IMAD.MOV.U32 R4, RZ, RZ, RZ ;  /* 0x000000ffff047224 */ /* 0x001fe400078e00ff */
[----:B---3--:R-:W-:-:S04]  /*00f0*/  IMAD.MOV R7, RZ, RZ, -R5 ;  /* 0x000000ffff077224 */ /* 0x008fc800078e0a05 */
        /* <DEDUP_REMOVED lines=9> */
[----:B------:R-:W-:-:S13]  /*0190*/  ISETP.GE.U32.AND P0, PT, R5, R6, PT ;  /* 0x000000060500720c */ /* 0x000fda0003f06070 */
[----:B------:R-:W-:Y:S01]  /*01a0*/  @P0 VIADD R15, R15, 0x1 ;  /* 0x000000010f0f0836 */ /* 0x000fe20000000000 */
[----:B------:R-:W-:-:S03]  /*01b0*/  ISETP.GE.AND P0, PT, R3, 0x10, PT ;  /* 0x000000100300780c */ /* 0x000fc60003f06270 */
[----:B------:R-:W-:Y:S01]  /*01c0*/  @!P2 IMAD.MOV R15, RZ, RZ, -R15 ;  /* 0x000000ffff0fa224 */ /* 0x000fe200078e0a0f */
[----:B------:R-:W-:Y:S02]  /*01d0*/  SEL R19, R18, 0x1, P0 ;  /* 0x0000000112137807 */ /* 0x000fe40000000000 */
[----:B------:R-:W-:Y:S02]  /*01e0*/  @!P1 LOP3.LUT R15, RZ, R3, RZ, 0x33, !PT ;  /* 0x00000003ff0f9212 */ /* 0x000fe400078e33ff */
[----:B-1----:R-:W-:-:S03]  /*01f0*/  ISETP.GE.U32.AND P1, PT, R12, R11, PT ;  /* 0x0000000b0c00720c */ /* 0x002fc60003f26070 */
[----:B------:R-:W-:-:S05]  /*0200*/  IMAD R13, R15, R19, RZ ;  /* 0x000000130f0d7224 */ /* 0x000fca00078e02ff */
[----:B------:R-:W-:-:S04]  /*0210*/  VIMNMX R13, PT, PT, R13, 0x100, PT ;  /* 0x000001000d0d7848 */ /* 0x000fc80003fe0100 */
[----:B------:R-:W0:Y:S01]  /*0220*/  I2F.U32.RP R0, R13 ;  /* 0x0000000d00007306 */ /* 0x000e220000209000 */
[----:B------:R-:W-:-:S07]  /*0230*/  IMAD.MOV R7, RZ, RZ, -R13 ;  /* 0x000000ffff077224 */ /* 0x000fce00078e0a0d */
[----:B0-----:R-:W0:Y:S02]  /*0240*/  MUFU.RCP R0, R0 ;  /* 0x0000000000007308 */ /* 0x001e240000001000 */
[----:B0-----:R-:W-:-:S06]  /*0250*/  IADD3 R4, PT, PT, R0, 0xffffffe, RZ ;  /* 0x0ffffffe00047810 */ /* 0x001fcc0007ffe0ff */
[----:B------:R0:W1:Y:S02]  /*0260*/  F2I.FTZ.U32.TRUNC.NTZ R5, R4 ;  /* 0x0000000400057305 */ /* 0x000064000021f000 */
[----:B0-----:R-:W-:Y:S02]  /*0270*/  IMAD.MOV.U32 R4, RZ, RZ, RZ ;  /* 0x000000ffff047224 */ /* 0x001fe400078e00ff */
[----:B-1----:R-:W-:-:S04]  /*0280*/  IMAD R7, R7, R5, RZ ;  /* 0x0000000507077224 */ /* 0x002fc800078e02ff */
[----:B------:R-:W-:Y:S02]  /*0290*/  IMAD.HI.U32 R20, R5, R7, R4 ;  /* 0x0000000705147227 */ /* 0x000fe400078e0004 */
[----:B------:R-:W0:Y:S04]  /*02a0*/  I2F.U32.RP R5, R19 ;  /* 0x0000001300057306 */ /* 0x000e280000209000 */
[----:B------:R-:W-:-:S04]  /*02b0*/  IMAD.HI.U32 R22, R20, R12, RZ ;  /* 0x0000000c14167227 */ /* 0x000fc800078e00ff */
[----:B------:R-:W-:-:S04]  /*02c0*/  IMAD.MOV R24, RZ, RZ, -R22 ;  /* 0x000000ffff187224 */ /* 0x000fc800078e0a16 */
[----:B------:R-:W-:Y:S01]  /*02d0*/  IMAD R24, R13, R24, R12 ;  /* 0x000000180d187224 */ /* 0x000fe200078e020c */
[----:B0-----:R0:W1:Y:S04]  /*02e0*/  MUFU.RCP R25, R5 ;  /* 0x0000000500197308 */ /* 0x0010680000001000 */
[----:B------:R-:W-:Y:S01]  /*02f0*/  ISETP.GE.U32.AND P0, PT, R24, R13, PT ;  /* 0x0000000d1800720c */ /* 0x000fe20003f06070 */
[----:B--2---:R-:W-:-:S12]  /*0300*/  @P1 BRA `(.L_x_39682) ;  /* 0x0000000000cc1947 */ /* 0x004fd80003800000 */
[----:B------:R-:W2:Y:S01]  /*0310*/  I2F.U32.RP R0, R2 ;  /* 0x0000000200007306 */ /* 0x000ea20000209000 */
[----:B------:R-:W3:Y:S01]  /*0320*/  S2R R17, SR_CgaCtaId ;  /* 0x0000000000117919 */ /* 0x000ee20000008800 */
[----:B------:R-:W4:Y:S01]  /*0330*/  LDC R27, c[0x0][0x360] ;  /* 0x0000d800ff1b7b82 */ /* 0x000f220000000800 */
[----:B------:R-:W-:Y:S02]  /*0340*/  ISETP.NE.U32.AND P1, PT, R2, RZ, PT ;  /* 0x000000ff0200720c */ /* 0x000fe40003f25070 */
[----:B------:R-:W-:Y:S02]  /*0350*/  ISETP.NE.U32.AND P2, PT, R3, RZ, PT ;  /* 0x000000ff0300720c */ /* 0x000fe40003f45070 */
[----:B------:R-:W-:Y:S01]  /*0360*/  LOP3.LUT R23, RZ, R3, RZ, 0x33, !PT ;  /* 0x00000003ff177212 */ /* 0x000fe200078e33ff */
[----:B------:R-:W5:Y:S02]  /*0370*/  I2F.U32.RP R10, R3 ;  /* 0x00000003000a7306 */ /* 0x000f640000209000 */
[----:B0-----:R-:W0:Y:S06]  /*0380*/  LDC.64 R4, c[0x0][0x398] ;  /* 0x0000e600ff047b82 */ /* 0x001e2c0000000a00 */
[----:B--2---:R-:W2:Y:S08]  /*0390*/  MUFU.RCP R0, R0 ;  /* 0x0000000000007308 */ /* 0x004eb00000001000 */
[----:B-----5:R-:W5:Y:S01]  /*03a0*/  MUFU.RCP R10, R10 ;  /* 0x0000000a000a7308 */ /* 0x020f620000001000 */
[----:B--2---:R-:W-:Y:S01]  /*03b0*/  VIADD R6, R0, 0xffffffe ;  /* 0x0ffffffe00067836 */ /* 0x004fe20000000000 */
[----:B------:R-:W-:-:S06]  /*03c0*/  MOV R0, 0x400 ;  /* 0x0000040000007802 */ /* 0x000fcc0000000f00 */
[----:B------:R2:W1:Y:S01]  /*03d0*/  F2I.FTZ.U32.TRUNC.NTZ R7, R6 ;  /* 0x0000000600077305 */ /* 0x000462000021f000 */
[----:B---3--:R-:W-:Y:S01]  /*03e0*/  LEA R14, R17, R0, 0x18 ;  /* 0x00000000110e7211 */ /* 0x008fe200078ec0ff */
[----:B------:R-:W-:Y:S02]  /*03f0*/  IMAD.MOV.U32 R0, RZ, RZ, R12 ;  /* 0x000000ffff007224 */ /* 0x000fe400078e000c */
[----:B-----5:R-:W-:-:S04]  /*0400*/  VIADD R8, R10, 0xffffffe ;  /* 0x0ffffffe0a087836 */ /* 0x020fc80000000000 */
[----:B------:R3:W5:Y:S01]  /*0410*/  F2I.FTZ.U32.TRUNC.NTZ R9, R8 ;  /* 0x0000000800097305 */ /* 0x000762000021f000 */
[----:B--2---:R-:W-:Y:S02]  /*0420*/  IMAD.MOV.U32 R6, RZ, RZ, RZ ;  /* 0x000000ffff067224 */ /* 0x004fe400078e00ff */
[----:B-1----:R-:W-:Y:S02]  /*0430*/  IMAD.MOV R21, RZ, RZ, -R7 ;  /* 0x000000ffff157224 */ /* 0x002fe400078e0a07 */
[----:B---3--:R-:W-:Y:S02]  /*0440*/  HFMA2 R8, -RZ, RZ, 0, 0 ;  /* 0x00000000ff087431 */ /* 0x008fe400000001ff */
[----:B------:R-:W-:Y:S02]  /*0450*/  IMAD R17, R21, R2, RZ ;  /* 0x0000000215117224 */ /* 0x000fe400078e02ff */
[----:B-----5:R-:W-:Y:S02]  /*0460*/  IMAD.MOV R10, RZ, RZ, -R9 ;  /* 0x000000ffff0a7224 */ /* 0x020fe400078e0a09 */
[----:B------:R-:W-:-:S04]  /*0470*/  IMAD.HI.U32 R17, R7, R17, R6 ;  /* 0x0000001107117227 */ /* 0x000fc800078e0006 */
[----:B------:R-:W-:Y:S01]  /*0480*/  IMAD R21, R10, R3, RZ ;  /* 0x000000030a157224 */ /* 0x000fe200078e02ff */
[----:B------:R-:W-:-:S03]  /*0490*/  LOP3.LUT R10, RZ, R2, RZ, 0x33, !PT ;  /* 0x00000002ff0a7212 */ /* 0x000fc600078e33ff */
[----:B0---4-:R-:W-:-:S07]  /*04a0*/  IMAD.HI.U32 R21, R9, R21, R8 ;  /* 0x0000001509157227 */ /* 0x011fce00078e0008 */
.L_x_39683:
[----:B--2---:R-:W-:-:S06]  /*04b0*/  IMAD.WIDE.U32 R6, R0, 0x4, R4 ;  /* 0x0000000400067825 */ /* 0x004fcc00078e0004 */
[----:B------:R-:W2:Y:S01]  /*04c0*/  LDG.E R6, desc[UR8][R6.64] ;  /* 0x0000000806067981 */ /* 0x000ea2000c1e1900 */
[----:B------:R-:W-:-:S04]  /*04d0*/  IMAD.HI.U32 R8, R17, R0, RZ ;  /* 0x0000000011087227 */ /* 0x000fc800078e00ff */
[----:B------:R-:W-:Y:S02]  /*04e0*/  IMAD.MOV R9, RZ, RZ, -R8 ;  /* 0x000000ffff097224 */ /* 0x000fe400078e0a08 */
[----:B------:R-:W-:-:S04]  /*04f0*/  IMAD.HI.U32 R8, R21, R0, RZ ;  /* 0x0000000015087227 */ /* 0x000fc800078e00ff */
[----:B------:R-:W-:Y:S02]  /*0500*/  IMAD R9, R2, R9, R0 ;  /* 0x0000000902097224 */ /* 0x000fe400078e0200 */
[----:B------:R-:W-:-:S03]  /*0510*/  IMAD.MOV R16, RZ, RZ, -R8 ;  /* 0x000000ffff107224 */ /* 0x000fc600078e0a08 */
        /* <DEDUP_REMOVED lines=14> */
[----:B------:R-:W-:-:S04]  /*0600*/  SEL R8, R23, R8, !P2 ;  /* 0x0000000817087207 */ /* 0x000fc80005000000 */
[----:B------:R-:W-:-:S05]  /*0610*/  LEA R9, R8, R9, 0x2 ;  /* 0x0000000908097211 */ /* 0x000fca00078e10ff */
[----:B--2---:R2:W-:Y:S01]  /*0620*/  STS [R9], R6 ;  /* 0x0000000609007388 */ /* 0x0045e20000000800 */
[----:B------:R-:W-:Y:S05]  /*0630*/  @!P3 BRA `(.L_x_39683) ;  /* 0xfffffffc009cb947 */ /* 0x000fea000383ffff */
.L_x_39682:
[----:B------:R-:W-:Y:S05]  /*0640*/  BSYNC.RECONVERGENT B0 ;  /* 0x0000000000007941 */ /* 0x000fea0003800200 */
.L_x_39681:
[----:B------:R-:W3:Y:S01]  /*0650*/  LDC R11, c[0x0][0x360] ;  /* 0x0000d800ff0b7b82 */ /* 0x000ee20000000800 */
[----:B------:R-:W-:Y:S01]  /*0660*/  @P0 IMAD.IADD R24, R24, 0x1, -R13 ;  /* 0x0000000118180824 */ /* 0x000fe200078e0a0d */
[-C--:B0-----:R-:W-:Y:S01]  /*0670*/  LOP3.LUT R5, RZ, R13.reuse, RZ, 0x33, !PT ;  /* 0x0000000dff057212 */ /* 0x081fe200078e33ff */
[----:B-1----:R-:W-:Y:S02]  /*0680*/  VIADD R25, R25, 0xffffffe ;  /* 0x0ffffffe19197836 */ /* 0x002fe40000000000 */
[----:B------:R-:W-:Y:S01]  /*0690*/  @P0 VIADD R22, R22, 0x1 ;  /* 0x0000000116160836 */ /* 0x000fe20000000000 */
[----:B------:R-:W-:Y:S01]  /*06a0*/  ISETP.GE.U32.AND P1, PT, R24, R13, PT ;  /* 0x0000000d1800720c */ /* 0x000fe20003f26070 */
[----:B------:R-:W0:Y:S01]  /*06b0*/  F2I.FTZ.U32.TRUNC.NTZ R3, R25 ;  /* 0x0000001900037305 */ /* 0x000e22000021f000 */
[----:B------:R-:W1:Y:S01]  /*06c0*/  S2UR UR10, SR_CTAID.Y ;  /* 0x00000000000a79c3 */ /* 0x000e620000002600 */
[----:B------:R-:W-:-:S07]  /*06d0*/  ISETP.NE.U32.AND P0, PT, R13, RZ, PT ;  /* 0x000000ff0d00720c */ /* 0x000fce0003f05070 */
[----:B------:R-:W1:Y:S03]  /*06e0*/  LDC R2, c[0x0][0x374] ;  /* 0x0000dd00ff027b82 */ /* 0x000e660000000800 */
[----:B------:R-:W-:Y:S02]  /*06f0*/  @P1 VIADD R22, R22, 0x1 ;  /* 0x0000000116161836 */ /* 0x000fe40000000000 */
[----:B0-----:R-:W-:-:S03]  /*0700*/  IMAD.MOV R0, RZ, RZ, -R3 ;  /* 0x000000ffff007224 */ /* 0x001fc600078e0a03 */
[----:B------:R-:W-:Y:S01]  /*0710*/  SEL R10, R5, R22, !P0 ;  /* 0x00000016050a7207 */ /* 0x000fe20004000000 */
[----:B---3--:R-:W-:-:S04]  /*0720*/  IMAD.HI.U32 R8, R20, R11, RZ ;  /* 0x0000000b14087227 */ /* 0x008fc800078e00ff */
[----:B------:R-:W-:Y:S02]  /*0730*/  IMAD R7, R0, R19, RZ ;  /* 0x0000001300077224 */ /* 0x000fe400078e02ff */
[----:B------:R-:W-:-:S04]  /*0740*/  IMAD.MOV R0, RZ, RZ, -R10 ;  /* 0x000000ffff007224 */ /* 0x000fc800078e0a0a */
[----:B------:R-:W-:Y:S01]  /*0750*/  IMAD R0, R13, R0, R12 ;  /* 0x000000000d007224 */ /* 0x000fe200078e020c */
[----:B-1----:R-:W-:Y:S01]  /*0760*/  ISETP.LE.U32.AND P1, PT, R2, UR10, PT ;  /* 0x0000000a02007c0c */ /* 0x002fe2000bf23070 */
[----:B------:R-:W-:-:S04]  /*0770*/  IMAD.MOV.U32 R2, RZ, RZ, RZ ;  /* 0x000000ffff027224 */ /* 0x000fc800078e00ff */
[----:B------:R-:W-:-:S08]  /*0780*/  IMAD.HI.U32 R3, R3, R7, R2 ;  /* 0x0000000703037227 */ /* 0x000fd000078e0002 */
[----:B------:R-:W-:Y:S05]  /*0790*/  @P1 EXIT ;  /* 0x000000000000194d */ /* 0x000fea0003800000 */
[C---:B------:R-:W-:Y:S01]  /*07a0*/  IMAD.HI.U32 R2, R3.reuse, R12, RZ ;  /* 0x0000000c03027227 */ /* 0x040fe200078e00ff */
[----:B------:R-:W-:Y:S01]  /*07b0*/  IADD3 R4, PT, PT, -R8, RZ, RZ ;  /* 0x000000ff08047210 */ /* 0x000fe20007ffe1ff */
[----:B--2---:R-:W0:Y:S01]  /*07c0*/  S2R R9, SR_CTAID.X ;  /* 0x0000000000097919 */ /* 0x004e220000002500 */
[----:B------:R-:W-:Y:S01]  /*07d0*/  MOV R17, 0x9f0 ;  /* 0x000009f000117802 */ /* 0x000fe20000000f00 */
[----:B------:R-:W-:-:S04]  /*07e0*/  IMAD.HI.U32 R3, R3, R0, RZ ;  /* 0x0000000003037227 */ /* 0x000fc800078e00ff */
[----:B------:R-:W-:Y:S02]  /*07f0*/  IMAD.MOV R7, RZ, RZ, -R2 ;  /* 0x000000ffff077224 */ /* 0x000fe400078e0a02 */
[----:B------:R-:W-:Y:S02]  /*0800*/  IMAD.MOV R6, RZ, RZ, -R3 ;  /* 0x000000ffff067224 */ /* 0x000fe400078e0a03 */
[----:B------:R-:W-:Y:S02]  /*0810*/  IMAD R2, R13, R4, R11 ;  /* 0x000000040d027224 */ /* 0x000fe400078e020b */
[C---:B------:R-:W-:Y:S02]  /*0820*/  IMAD R4, R19.reuse, R7, R12 ;  /* 0x0000000713047224 */ /* 0x040fe400078e020c */
[----:B------:R-:W-:Y:S01]  /*0830*/  IMAD R0, R19, R6, R0 ;  /* 0x0000000613007224 */ /* 0x000fe200078e0200 */
[----:B------:R-:W-:Y:S02]  /*0840*/  ISETP.GE.U32.AND P3, PT, R2, R13, PT ;  /* 0x0000000d0200720c */ /* 0x000fe40003f66070 */
[----:B------:R-:W-:-:S02]  /*0850*/  ISETP.GE.U32.AND P2, PT, R4, R19, PT ;  /* 0x000000130400720c */ /* 0x000fc40003f46070 */
[----:B------:R-:W-:Y:S02]  /*0860*/  ISETP.GE.U32.AND P1, PT, R0, R19, PT ;  /* 0x000000130000720c */ /* 0x000fe40003f26070 */
[----:B------:R-:W-:-:S07]  /*0870*/  LOP3.LUT R6, R12, 0x1f, RZ, 0xc0, !PT ;  /* 0x0000001f0c067812 */ /* 0x000fce00078ec0ff */
[----:B------:R-:W-:Y:S02]  /*0880*/  @P3 IMAD.IADD R2, R2, 0x1, -R13 ;  /* 0x0000000102023824 */ /* 0x000fe400078e0a0d */
[--C-:B------:R-:W-:Y:S02]  /*0890*/  @P2 IMAD.IADD R4, R4, 0x1, -R19.reuse ;  /* 0x0000000104042824 */ /* 0x100fe400078e0a13 */
[----:B------:R-:W-:Y:S01]  /*08a0*/  @P1 IMAD.IADD R0, R0, 0x1, -R19 ;  /* 0x0000000100001824 */ /* 0x000fe200078e0a13 */
[----:B------:R-:W-:Y:S01]  /*08b0*/  ISETP.GE.U32.AND P4, PT, R2, R13, PT ;  /* 0x0000000d0200720c */ /* 0x000fe20003f86070 */
[----:B------:R-:W-:Y:S01]  /*08c0*/  @P3 VIADD R8, R8, 0x1 ;  /* 0x0000000108083836 */ /* 0x000fe20000000000 */
[-C--:B------:R-:W-:Y:S01]  /*08d0*/  ISETP.GE.U32.AND P5, PT, R4, R19.reuse, PT ;  /* 0x000000130400720c */ /* 0x080fe20003fa6070 */
[----:B------:R-:W-:Y:S01]  /*08e0*/  @P1 VIADD R3, R3, 0x1 ;  /* 0x0000000103031836 */ /* 0x000fe20000000000 */
[----:B------:R-:W-:Y:S02]  /*08f0*/  ISETP.GE.U32.AND P2, PT, R0, R19, PT ;  /* 0x000000130000720c */ /* 0x000fe40003f46070 */
[----:B------:R-:W-:-:S02]  /*0900*/  ISETP.NE.U32.AND P3, PT, R19, RZ, PT ;  /* 0x000000ff1300720c */ /* 0x000fc40003f65070 */
[----:B------:R-:W-:Y:S02]  /*0910*/  LOP3.LUT R0, RZ, R19, RZ, 0x33, !PT ;  /* 0x00000013ff007212 */ /* 0x000fe400078e33ff */
[----:B------:R-:W-:-:S03]  /*0920*/  IADD3 R2, PT, PT, R12, R11, RZ ;  /* 0x0000000b0c027210 */ /* 0x000fc60007ffe0ff */
[----:B------:R-:W-:Y:S01]  /*0930*/  @P4 VIADD R8, R8, 0x1 ;  /* 0x0000000108084836 */ /* 0x000fe20000000000 */
[----:B------:R-:W-:Y:S01]  /*0940*/  LOP3.LUT R2, R2, 0x3ff, RZ, 0x3c, !PT ;  /* 0x000003ff02027812 */ /* 0x000fe200078e3cff */
[----:B------:R-:W-:Y:S02]  /*0950*/  @P5 IMAD.IADD R4, R4, 0x1, -R19 ;  /* 0x0000000104045824 */ /* 0x000fe400078e0a13 */
[----:B------:R-:W-:Y:S01]  /*0960*/  @P2 VIADD R3, R3, 0x1 ;  /* 0x0000000103032836 */ /* 0x000fe20000000000 */
[----:B------:R-:W-:Y:S02]  /*0970*/  SEL R8, R5, R8, !P0 ;  /* 0x0000000805087207 */ /* 0x000fe40004000000 */
[C---:B------:R-:W-:Y:S02]  /*0980*/  SEL R5, R0.reuse, R4, !P3 ;  /* 0x0000000400057207 */ /* 0x040fe40005800000 */
[----:B------:R-:W-:Y:S02]  /*0990*/  SEL R7, R0, R3, !P3 ;  /* 0x0000000300077207 */ /* 0x000fe40005800000 */
[----:B------:R-:W-:Y:S01]  /*09a0*/  LOP3.LUT R0, R11, 0xffff, RZ, 0xc0, !PT ;  /* 0x0000ffff0b007812 */ /* 0x000fe200078ec0ff */
[----:B------:R-:W-:Y:S01]  /*09b0*/  IMAD.SHL.U32 R5, R5, 0x10, RZ ;  /* 0x0000001005057824 */ /* 0x000fe200078e00ff */
[----:B------:R-:W-:-:S02]  /*09c0*/  LOP3.LUT R16, R2, 0xffff, RZ, 0xc0, !PT ;  /* 0x0000ffff02107812 */ /* 0x000fc400078ec0ff */
[----:B0-----:R-:W-:-:S07]  /*09d0*/  LOP3.LUT R4, R7, 0xf, RZ, 0xc0, !PT ;  /* 0x0000000f07047812 */ /* 0x001fce00078ec0ff */
[----:B------:R-:W-:Y:S05]  /*09e0*/  CALL.REL.NOINC `($__internal_183_$__cuda_sm20_div_u16) ;  /* 0x0000007800147944 */ /* 0x000fea0003c00000 */
[----:B------:R-:W0:Y:S01]  /*09f0*/  LDC R25, c[0x0][0x388] ;  /* 0x0000e200ff197b82 */ /* 0x000e220000000800 */
[----:B------:R-:W-:Y:S01]  /*0a00*/  LOP3.LUT R0, R0, 0x3, RZ, 0xc0, !PT ;  /* 0x0000000300007812 */ /* 0x000fe200078ec0ff */
[----:B------:R-:W-:Y:S01]  /*0a10*/  UMOV UR6, 0x400 ;  /* 0x0000040000067882 */ /* 0x000fe20000000000 */
[----:B------:R-:W-:Y:S01]  /*0a20*/  BSSY.RECONVERGENT B0, `(.L_x_39684) ;  /* 0x000001a000007945 */ /* 0x000fe20003800200 */
[----:B------:R-:W-:Y:S01]  /*0a30*/  IMAD.MOV.U32 R14, RZ, RZ, R12 ;  /* 0x000000ffff0e7224 */ /* 0x000fe200078e000c */
[C---:B------:R-:W-:Y:S02]  /*0a40*/  ISETP.NE.AND P0, PT, R0.reuse, 0x2, PT ;  /* 0x000000020000780c */ /* 0x040fe40003f05270 */
[----:B------:R-:W-:Y:S01]  /*0a50*/  LOP3.LUT R34, R0, 0x2, RZ, 0x3c, !PT ;  /* 0x0000000200227812 */ /* 0x000fe200078e3cff */
[----:B------:R-:W1:Y:S08]  /*0a60*/  LDC.64 R2, c[0x0][0x390] ;  /* 0x0000e400ff027b82 */ /* 0x000e700000000a00 */
[----:B------:R-:W2:Y:S02]  /*0a70*/  S2UR UR7, SR_CgaCtaId ;  /* 0x00000000000779c3 */ /* 0x000ea40000008800 */
[----:B------:R-:W-:Y:S05]  /*0a80*/  @!P0 BRA `(.L_x_39685) ;  /* 0x00000000004c8947 */ /* 0x000fea0003800000 */
[----:B------:R-:W3:Y:S01]  /*0a90*/  S2UR UR5, SR_CgaCtaId ;  /* 0x00000000000579c3 */ /* 0x000ee20000008800 */
[----:B------:R-:W-:Y:S01]  /*0aa0*/  UMOV UR4, 0x400 ;  /* 0x0000040000047882 */ /* 0x000fe20000000000 */
[----:B------:R-:W-:Y:S01]  /*0ab0*/  IMAD R14, R34, R11, R12 ;  /* 0x0000000b220e7224 */ /* 0x000fe200078e020c */
[----:B------:R-:W-:Y:S01]  /*0ac0*/  UIADD3 UR4, UPT, UPT, UR4, 0x1080, URZ ;  /* 0x0000108004047890 */ /* 0x000fe2000fffe0ff */
[----:B------:R-:W-:-:S04]  /*0ad0*/  IMAD.MOV R24, RZ, RZ, -R34 ;  /* 0x000000ffff187224 */ /* 0x000fc800078e0a22 */
[----:B------:R-:W4:Y:S08]  /*0ae0*/  LDC R17, c[0x0][0x388] ;  /* 0x0000e200ff117b82 */ /* 0x000f300000000800 */
[----:B------:R-:W0:Y:S01]  /*0af0*/  LDC.64 R20, c[0x0][0x390] ;  /* 0x0000e400ff147b82 */ /* 0x000e220000000a00 */
[----:B---3--:R-:W-:-:S06]  /*0b00*/  ULEA UR4, UR5, UR4, 0x18 ;  /* 0x0000000405047291 */ /* 0x008fcc000f8ec0ff */
[----:B------:R-:W-:Y:S01]  /*0b10*/  LEA R22, R12, UR4, 0x2 ;  /* 0x000000040c167c11 */ /* 0x000fe2000f8e10ff */
[----:B----4-:R-:W-:-:S04]  /*0b20*/  IMAD R16, R17, UR10, R12 ;  /* 0x0000000a11107c24 */ /* 0x010fc8000f8e020c */
[----:B------:R-:W-:-:S07]  /*0b30*/  IMAD R23, R9, 0x400, R16 ;  /* 0x0000040009177824 */ /* 0x000fce00078e0210 */
.L_x_39686:
[----:B0-----:R-:W-:-:S06]  /*0b40*/  IMAD.WIDE R16, R23, 0x4, R20 ;  /* 0x0000000417107825 */ /* 0x001fcc00078e0214 */
[----:B------:R-:W3:Y:S01]  /*0b50*/  LDG.E R17, desc[UR8][R16.64] ;  /* 0x0000000810117981 */ /* 0x000ee2000c1e1900 */
[----:B------:R-:W-:Y:S02]  /*0b60*/  VIADD R24, R24, 0x1 ;  /* 0x0000000118187836 */ /* 0x000fe40000000000 */
[----:B------:R-:W-:-:S03]  /*0b70*/  IMAD.IADD R23, R11, 0x1, R23 ;  /* 0x000000010b177824 */ /* 0x000fc600078e0217 */
[----:B------:R-:W-:Y:S01]  /*0b80*/  ISETP.NE.AND P0, PT, R24, RZ, PT ;  /* 0x000000ff1800720c */ /* 0x000fe20003f05270 */
[----:B---3--:R0:W-:Y:S02]  /*0b90*/  STS [R22], R17 ;  /* 0x0000001116007388 */ /* 0x0081e40000000800 */
[----:B0-----:R-:W-:-:S10]  /*0ba0*/  LEA R22, R11, R22, 0x2 ;  /* 0x000000160b167211 */ /* 0x001fd400078e10ff */
[----:B------:R-:W-:Y:S05]  /*0bb0*/  @P0 BRA `(.L_x_39686) ;  /* 0xfffffffc00e00947 */ /* 0x000fea000383ffff */
.L_x_39685:
[----:B--2---:R-:W-:Y:S05]  /*0bc0*/  BSYNC.RECONVERGENT B0 ;  /* 0x0000000000007941 */ /* 0x004fea0003800200 */
.L_x_39684:
[----:B------:R-:W-:Y:S01]  /*0bd0*/  UIADD3 UR4, UPT, UPT, UR6, 0x1080, URZ ;  /* 0x0000108006047890 */ /* 0x000fe2000fffe0ff */
[----:B0-----:R-:W-:Y:S01]  /*0be0*/  IMAD R24, R25, UR10, R14 ;  /* 0x0000000a19187c24 */ /* 0x001fe2000f8e020e */
[----:B------:R-:W-:Y:S01]  /*0bf0*/  BSSY.RECONVERGENT B0, `(.L_x_39687) ;  /* 0x000001b000007945 */ /* 0x000fe20003800200 */
[----:B-1----:R-:W-:Y:S01]  /*0c00*/  IMAD.WIDE.U32 R16, R11, 0x4, R2 ;  /* 0x000000040b107825 */ /* 0x002fe200078e0002 */
[----:B------:R-:W-:-:S03]  /*0c10*/  ULEA UR4, UR7, UR4, 0x18 ;  /* 0x0000000407047291 */ /* 0x000fc6000f8ec0ff */
[----:B------:R-:W-:-:S03]  /*0c20*/  IMAD.WIDE.U32 R20, R11, 0x8, R2 ;  /* 0x000000080b147825 */ /* 0x000fc600078e0002 */
[----:B------:R-:W-:Y:S01]  /*0c30*/  LEA R32, R14, UR4, 0x2 ;  /* 0x000000040e207c11 */ /* 0x000fe2000f8e10ff */
[----:B------:R-:W-:-:S04]  /*0c40*/  IMAD.WIDE.U32 R22, R11, 0xc, R2 ;  /* 0x0000000c0b167825 */ /* 0x000fc800078e0002 */
[----:B------:R-:W-:-:S07]  /*0c50*/  IMAD R33, R9, 0x400, R24 ;  /* 0x0000040009217824 */ /* 0x000fce00078e0218 */
.L_x_39688:
        /* <DEDUP_REMOVED lines=21> */
.L_x_39687:
        /* <DEDUP_REMOVED lines=9> */
.L_x_39691:
[----:B------:R-:W-:Y:S01]  /*0e40*/  IADD3 R3, PT, PT, R3, 0x1, RZ ;  /* 0x0000000103037810 */ /* 0x000fe20007ffe0ff */
[----:B------:R0:W-:Y:S03]  /*0e50*/  STS [R14], RZ ;  /* 0x000000ff0e007388 */ /* 0x0001e60000000800 */
[----:B------:R-:W-:Y:S01]  /*0e60*/  ISETP.NE.AND P0, PT, R3, RZ, PT ;  /* 0x000000ff0300720c */ /* 0x000fe20003f05270 */
[----:B0-----:R-:W-:-:S12]  /*0e70*/  IMAD R14, R11, 0x4, R14 ;  /* 0x000000040b0e7824 */ /* 0x001fd800078e020e */
[----:B------:R-:W-:Y:S05]  /*0e80*/  @P0 BRA `(.L_x_39691) ;  /* 0xfffffffc00ec0947 */ /* 0x000fea000383ffff */
.L_x_39690:
[----:B------:R-:W-:Y:S05]  /*0e90*/  BSYNC.RECONVERGENT B0 ;  /* 0x0000000000007941 */ /* 0x000fea0003800200 */
.L_x_39689:
[----:B------:R-:W-:Y:S01]  /*0ea0*/  BSSY.RECONVERGENT B0, `(.L_x_39692) ;  /* 0x000000e000007945 */ /* 0x000fe20003800200 */
[----:B------:R-:W-:-:S04]  /*0eb0*/  UIADD3 UR6, UPT, UPT, UR6, 0x2080, URZ ;  /* 0x0000208006067890 */ /* 0x000fc8000fffe0ff */
[----:B------:R-:W-:-:S12]  /*0ec0*/  ULEA UR6, UR7, UR6, 0x18 ;  /* 0x0000000607067291 */ /* 0x000fd8000f8ec0ff */
.L_x_39693:
[----:B0-----:R-:W-:Y:S01]  /*0ed0*/  LEA R14, R2, UR6, 0x2 ;  /* 0x00000006020e7c11 */ /* 0x001fe2000f8e10ff */
[----:B------:R-:W-:-:S04]  /*0ee0*/  IMAD R2, R11, 0x4, R2 ;  /* 0x000000040b027824 */ /* 0x000fc800078e0202 */
        /* <DEDUP_REMOVED lines=10> */
.L_x_39692:
        /* <DEDUP_REMOVED lines=11> */
[C---:B------:R-:W-:Y:S01]  /*1040*/  VIADD R2, R4.reuse, 0x1 ;  /* 0x0000000104027836 */ /* 0x040fe20000000000 */
[C---:B------:R-:W-:Y:S01]  /*1050*/  IADD3 R36, PT, PT, R7.reuse, 0xa, RZ ;  /* 0x0000000a07247810 */ /* 0x040fe20007ffe0ff */
[----:B------:R-:W-:Y:S01]  /*1060*/  VIADD R18, R4, 0x3 ;  /* 0x0000000304127836 */ /* 0x000fe20000000000 */
[-C--:B------:R-:W-:Y:S01]  /*1070*/  ISETP.GE.AND P2, PT, R20, R3.reuse, PT ;  /* 0x000000031400720c */ /* 0x080fe20003f46270 */
[C---:B------:R-:W-:Y:S01]  /*1080*/  VIADD R22, R7.reuse, 0x2 ;  /* 0x0000000207167836 */ /* 0x040fe20000000000 */
[-C--:B------:R-:W-:Y:S01]  /*1090*/  ISETP.GE.AND P0, PT, R2, R3.reuse, PT ;  /* 0x000000030200720c */ /* 0x080fe20003f06270 */
[----:B-1----:R-:W-:Y:S01]  /*10a0*/  VIADD R24, R7, 0x3 ;  /* 0x0000000307187836 */ /* 0x002fe20000000000 */
[----:B------:R-:W-:Y:S01]  /*10b0*/  SEL R19, R3, RZ, P2 ;  /* 0x000000ff03137207 */ /* 0x000fe20001000000 */
[C---:B------:R-:W-:Y:S01]  /*10c0*/  VIADD R26, R7.reuse, 0x4 ;  /* 0x00000004071a7836 */ /* 0x040fe20000000000 */
[-C--:B------:R-:W-:Y:S01]  /*10d0*/  ISETP.GE.AND P1, PT, R16, R3.reuse, PT ;  /* 0x000000031000720c */ /* 0x080fe20003f26270 */
[----:B------:R-:W-:Y:S01]  /*10e0*/  VIADD R28, R7, 0x5 ;  /* 0x00000005071c7836 */ /* 0x000fe20000000000 */
[C---:B------:R-:W-:Y:S01]  /*10f0*/  SEL R21, R3.reuse, RZ, P0 ;  /* 0x000000ff03157207 */ /* 0x040fe20000000000 */
[----:B------:R-:W-:Y:S01]  /*1100*/  IMAD.IADD R19, R20, 0x1, -R19 ;  /* 0x0000000114137824 */ /* 0x000fe200078e0a13 */
[C---:B------:R-:W-:Y:S01]  /*1110*/  SEL R23, R3.reuse, RZ, P1 ;  /* 0x000000ff03177207 */ /* 0x040fe20000800000 */
[----:B------:R-:W-:Y:S01]  /*1120*/  VIADD R20, R4, 0x6 ;  /* 0x0000000604147836 */ /* 0x000fe20000000000 */
[-C--:B------:R-:W-:Y:S01]  /*1130*/  ISETP.GE.AND P0, PT, R18, R3.reuse, PT ;  /* 0x000000031200720c */ /* 0x080fe20003f06270 */
[----:B------:R-:W-:Y:S01]  /*1140*/  IMAD.IADD R21, R2, 0x1, -R21 ;  /* 0x0000000102157824 */ /* 0x000fe200078e0a15 */
[----:B------:R-:W-:Y:S01]  /*1150*/  BSSY B1, `(.L_x_39696) ;  /* 0x000018f000017945 */ /* 0x000fe20003800000 */
[----:B------:R-:W-:Y:S01]  /*1160*/  VIADD R2, R4, 0x4 ;  /* 0x0000000404027836 */ /* 0x000fe20000000000 */
[C---:B------:R-:W-:Y:S01]  /*1170*/  SEL R25, R3.reuse, RZ, P0 ;  /* 0x000000ff03197207 */ /* 0x040fe20000000000 */
[----:B------:R-:W-:Y:S01]  /*1180*/  IMAD.IADD R23, R16, 0x1, -R23 ;  /* 0x0000000110177824 */ /* 0x000fe200078e0a17 */
[-C--:B------:R-:W-:Y:S01]  /*1190*/  ISETP.GE.AND P2, PT, R20, R3.reuse, PT ;  /* 0x000000031400720c */ /* 0x080fe20003f46270 */
[----:B------:R-:W-:Y:S01]  /*11a0*/  VIADD R16, R4, 0x5 ;  /* 0x0000000504107836 */ /* 0x000fe20000000000 */
[-C--:B------:R-:W-:Y:S01]  /*11b0*/  ISETP.GE.AND P0, PT, R2, R3.reuse, PT ;  /* 0x000000030200720c */ /* 0x080fe20003f06270 */
[----:B------:R-:W-:Y:S01]  /*11c0*/  IMAD.IADD R25, R18, 0x1, -R25 ;  /* 0x0000000112197824 */ /* 0x000fe200078e0a19 */
[----:B------:R-:W-:Y:S01]  /*11d0*/  SEL R31, R3, RZ, P2 ;  /* 0x000000ff031f7207 */ /* 0x000fe20001000000 */
[C---:B------:R-:W-:Y:S01]  /*11e0*/  VIADD R30, R7.reuse, 0x6 ;  /* 0x00000006071e7836 */ /* 0x040fe20000000000 */
[-C--:B------:R-:W-:Y:S01]  /*11f0*/  ISETP.GE.AND P1, PT, R16, R3.reuse, PT ;  /* 0x000000031000720c */ /* 0x080fe20003f26270 */
[----:B------:R-:W-:Y:S01]  /*1200*/  VIADD R32, R7, 0x7 ;  /* 0x0000000707207836 */ /* 0x000fe20000000000 */
[C---:B------:R-:W-:Y:S01]  /*1210*/  SEL R27, R3.reuse, RZ, P0 ;  /* 0x000000ff031b7207 */ /* 0x040fe20000000000 */
[----:B------:R-:W-:Y:S01]  /*1220*/  IMAD.IADD R31, R20, 0x1, -R31 ;  /* 0x00000001141f7824 */ /* 0x000fe200078e0a1f */
[C---:B------:R-:W-:Y:S01]  /*1230*/  IADD3 R18, PT, PT, R4.reuse, 0x7, RZ ;  /* 0x0000000704127810 */ /* 0x040fe20007ffe0ff */
        /* <DEDUP_REMOVED lines=8> */
[----:B------:R-:W-:Y:S01]  /*12c0*/  VIADD R16, R4, 0x9 ;  /* 0x0000000904107836 */ /* 0x000fe20000000000 */
[-C--:B------:R-:W-:Y:S01]  /*12d0*/  ISETP.GE.AND P0, PT, R2, R3.reuse, PT ;  /* 0x000000030200720c */ /* 0x080fe20003f06270 */
[----:B------:R-:W-:Y:S01]  /*12e0*/  VIADD R34, R7, 0x9 ;  /* 0x0000000907227836 */ /* 0x000fe20000000000 */
[C---:B------:R-:W-:Y:S01]  /*12f0*/  SEL R39, R3.reuse, RZ, P2 ;  /* 0x000000ff03277207 */ /* 0x040fe20001000000 */
[----:B------:R-:W-:Y:S01]  /*1300*/  IMAD.IADD R33, R18, 0x1, -R33 ;  /* 0x0000000112217824 */ /* 0x000fe200078e0a21 */
[----:B------:R-:W-:Y:S01]  /*1310*/  ISETP.GE.AND P1, PT, R16, R3, PT ;  /* 0x000000031000720c */ /* 0x000fe20003f26270 */
[----:B------:R-:W-:Y:S01]  /*1320*/  VIADD R18, R4, 0xb ;  /* 0x0000000b04127836 */ /* 0x000fe20000000000 */
[C---:B------:R-:W-:Y:S01]  /*1330*/  SEL R35, R3.reuse, RZ, P0 ;  /* 0x000000ff03237207 */ /* 0x040fe20000000000 */
[----:B------:R-:W-:Y:S01]  /*1340*/  IMAD.IADD R39, R20, 0x1, -R39 ;  /* 0x0000000114277824 */ /* 0x000fe200078e0a27 */
[C---:B------:R-:W-:Y:S01]  /*1350*/  SEL R37, R3.reuse, RZ, P1 ;  /* 0x000000ff03257207 */ /* 0x040fe20000800000 */
[----:B------:R-:W-:Y:S01]  /*1360*/  VIADD R20, R4, 0xe ;  /* 0x0000000e04147836 */ /* 0x000fe20000000000 */
[----:B------:R-:W-:Y:S01]  /*1370*/  IADD3 R35, PT, PT, R2, -R35, RZ ;  /* 0x8000002302237210 */ /* 0x000fe20007ffe0ff */
[----:B------:R-:W-:Y:S01]  /*1380*/  VIADD R2, R4, 0xc ;  /* 0x0000000c04027836 */ /* 0x000fe20000000000 */
[-C--:B------:R-:W-:Y:S01]  /*1390*/  ISETP.GE.AND P0, PT, R18, R3.reuse, PT ;  /* 0x000000031200720c */ /* 0x080fe20003f06270 */
[----:B------:R-:W-:Y:S01]  /*13a0*/  IMAD.IADD R37, R16, 0x1, -R37 ;  /* 0x0000000110257824 */ /* 0x000fe200078e0a25 */
[-C--:B------:R-:W-:Y:S01]  /*13b0*/  ISETP.GE.AND P2, PT, R20, R3.reuse, PT ;  /* 0x000000031400720c */ /* 0x080fe20003f46270 */
[----:B------:R-:W-:Y:S01]  /*13c0*/  VIADD R16, R4, 0xd ;  /* 0x0000000d04107836 */ /* 0x000fe20000000000 */
[----:B------:R-:W-:Y:S01]  /*13d0*/  SEL R41, R3, RZ, P0 ;  /* 0x000000ff03297207 */ /* 0x000fe20000000000 */
[C---:B------:R-:W-:Y:S01]  /*13e0*/  VIADD R38, R7.reuse, 0xb ;  /* 0x0000000b07267836 */ /* 0x040fe20000000000 */
[-C--:B------:R-:W-:Y:S01]  /*13f0*/  ISETP.GE.AND P0, PT, R2, R3.reuse, PT ;  /* 0x000000030200720c */ /* 0x080fe20003f06270 */
[----:B------:R-:W-:Y:S01]  /*1400*/  VIADD R40, R7, 0xc ;  /* 0x0000000c07287836 */ /* 0x000fe20000000000 */
[----:B------:R-:W-:Y:S01]  /*1410*/  SEL R47, R3, RZ, P2 ;  /* 0x000000ff032f7207 */ /* 0x000fe20001000000 */
[----:B------:R-:W-:Y:S01]  /*1420*/  VIADD R42, R7, 0xd ;  /* 0x0000000d072a7836 */ /* 0x000fe20000000000 */
[----:B------:R-:W-:Y:S01]  /*1430*/  SEL R43, R3, RZ, P0 ;  /* 0x000000ff032b7207 */ /* 0x000fe20000000000 */
[C---:B------:R-:W-:Y:S01]  /*1440*/  VIADD R44, R7.reuse, 0xe ;  /* 0x0000000e072c7836 */ /* 0x040fe20000000000 */
[-C--:B------:R-:W-:Y:S01]  /*1450*/  ISETP.GE.AND P1, PT, R16, R3.reuse, PT ;  /* 0x000000031000720c */ /* 0x080fe20003f26270 */
[C---:B------:R-:W-:Y:S01]  /*1460*/  VIADD R46, R7.reuse, 0xffffffff ;  /* 0xffffffff072e7836 */ /* 0x040fe20000000000 */
[----:B------:R-:W-:Y:S01]  /*1470*/  ISETP.GE.AND P0, PT, R4, R3, PT ;  /* 0x000000030400720c */ /* 0x000fe20003f06270 */
[----:B------:R-:W-:Y:S01]  /*1480*/  IMAD.IADD R41, R18, 0x1, -R41 ;  /* 0x0000000112297824 */ /* 0x000fe200078e0a29 */
[----:B------:R-:W-:Y:S01]  /*1490*/  IADD3 R47, PT, PT, R20, -R47, RZ ;  /* 0x8000002f142f7210 */ /* 0x000fe20007ffe0ff */
[----:B------:R-:W-:Y:S01]  /*14a0*/  VIADD R20, R7, 0x1 ;  /* 0x0000000107147836 */ /* 0x000fe20000000000 */
[C---:B------:R-:W-:Y:S01]  /*14b0*/  SEL R45, R3.reuse, RZ, P1 ;  /* 0x000000ff032d7207 */ /* 0x040fe20000800000 */
[----:B------:R-:W-:Y:S01]  /*14c0*/  IMAD.IADD R43, R2, 0x1, -R43 ;  /* 0x00000001022b7824 */ /* 0x000fe200078e0a2b */
[----:B------:R-:W-:Y:S01]  /*14d0*/  SEL R49, R3, RZ, P0 ;  /* 0x000000ff03317207 */ /* 0x000fe20000000000 */
[----:B------:R-:W-:Y:S01]  /*14e0*/  IMAD.MOV.U32 R18, RZ, RZ, RZ ;  /* 0x000000ffff127224 */ /* 0x000fe200078e00ff */
[----:B------:R-:W-:Y:S01]  /*14f0*/  LOP3.LUT R20, R20, 0xf, RZ, 0xc0, !PT ;  /* 0x0000000f14147812 */ /* 0x000fe200078ec0ff */
[----:B------:R-:W-:Y:S01]  /*1500*/  IMAD.IADD R45, R16, 0x1, -R45 ;  /* 0x00000001102d7824 */ /* 0x000fe200078e0a2d */
        /* <DEDUP_REMOVED lines=13> */
[----:B------:R-:W-:-:S07]  /*15e0*/  LOP3.LUT R46, R46, 0xf, RZ, 0xc0, !PT ;  /* 0x0000000f2e2e7812 */ /* 0x000fce00078ec0ff */
.L_x_39748:
[----:B0-----:R-:W0:Y:S01]  /*15f0*/  LDC R16, c[0x0][0x3ac] ;  /* 0x0000eb00ff107b82 */ /* 0x001e220000000800 */
[----:B------:R-:W-:Y:S01]  /*1600*/  IMAD.IADD R48, R7, 0x1, R18 ;  /* 0x0000000107307824 */ /* 0x000fe200078e0212 */
[----:B0-----:R-:W-:-:S03]  /*1610*/  ISETP.GE.AND P5, PT, R16, 0x1, PT ;  /* 0x000000011000780c */ /* 0x001fc60003fa6270 */
[----:B------:R-:W-:Y:S01]  /*1620*/  IMAD R3, R48, R16, R5 ;  /* 0x0000001030037224 */ /* 0x000fe200078e0205 */
[C---:B------:R-:W-:Y:S02]  /*1630*/  ISETP.GE.AND P4, PT, R16.reuse, 0x2, PT ;  /* 0x000000021000780c */ /* 0x040fe40003f86270 */
        /* <DEDUP_REMOVED lines=8> */
[----:B------:R-:W-:Y:S01]  /*16c0*/  IADD3 R2, PT, PT, R4, R3, RZ ;  /* 0x0000000304027210 */ /* 0x000fe20007ffe0ff */
[----:B------:R-:W-:-:S04]  /*16d0*/  UIADD3 UR4, UPT, UPT, UR4, 0x1080, URZ ;  /* 0x0000108004047890 */ /* 0x000fc8000fffe0ff */
[----:B0-----:R-:W-:-:S06]  /*16e0*/  ULEA UR4, UR5, UR4, 0x18 ;  /* 0x0000000405047291 */ /* 0x001fcc000f8ec0ff */
[----:B------:R-:W-:-:S05]  /*16f0*/  LEA R2, R2, UR4, 0x2 ;  /* 0x0000000402027c11 */ /* 0x000fca000f8e10ff */
[----:B------:R0:W1:Y:S02]  /*1700*/  LDS R65, [R2] ;  /* 0x0000000002417984 */ /* 0x0000640000000800 */
.L_x_39697:
        /* <DEDUP_REMOVED lines=8> */
.L_x_39698:
        /* <DEDUP_REMOVED lines=8> */
.L_x_39699:
        /* <DEDUP_REMOVED lines=8> */
.L_x_39700:
        /* <DEDUP_REMOVED lines=8> */
.L_x_39701:
        /* <DEDUP_REMOVED lines=8> */
.L_x_39702:
        /* <DEDUP_REMOVED lines=12> */
.L_x_39703:
        /* <DEDUP_REMOVED lines=13> */
.L_x_39704:
        /* <DEDUP_REMOVED lines=14> */
.L_x_39705:
        /* <DEDUP_REMOVED lines=12> */
[----:B------:R0:W0:Y:S02]  /*1cc0*/  LDS R59, [R2] ;  /* 0x00000000023b7984 */ /* 0x0000240000000800 */
.L_x_39706:
        /* <DEDUP_REMOVED lines=13> */
.L_x_39707:
        /* <DEDUP_REMOVED lines=13> */
.L_x_39708:
        /* <DEDUP_REMOVED lines=13> */
.L_x_39709:
        /* <DEDUP_REMOVED lines=13> */
.L_x_39710:
        /* <DEDUP_REMOVED lines=13> */
.L_x_39711:
[----:B------:R-:W-:-:S13]  /*20e0*/  ISETP.GE.AND P6, PT, R16, 0x10, PT ;  /* 0x000000101000780c */ /* 0x000fda0003fc6270 */
[----:B------:R-:W-:Y:S05]  /*20f0*/  @!P6 BRA `(.L_x_39712) ;  /* 0x00000000001ce947 */ /* 0x000fea0003800000 */
[----:B------:R-:W5:Y:S01]  /*2100*/  S2UR UR5, SR_CgaCtaId ;  /* 0x00000000000579c3 */ /* 0x000f620000008800 */
[----:B------:R-:W-:Y:S01]  /*2110*/  UMOV UR4, 0x400 ;  /* 0x0000040000047882 */ /* 0x000fe20000000000 */
[----:B------:R-:W-:Y:S01]  /*2120*/  IMAD.IADD R3, R46, 0x1, R3 ;  /* 0x000000012e037824 */ /* 0x000fe200078e0203 */
[----:B------:R-:W-:-:S04]  /*2130*/  UIADD3 UR4, UPT, UPT, UR4, 0x1080, URZ ;  /* 0x0000108004047890 */ /* 0x000fc8000fffe0ff */
[----:B-----5:R-:W-:-:S06]  /*2140*/  ULEA UR4, UR5, UR4, 0x18 ;  /* 0x0000000405047291 */ /* 0x020fcc000f8ec0ff */
[----:B------:R-:W-:-:S05]  /*2150*/  LEA R3, R3, UR4, 0x2 ;  /* 0x0000000403037c11 */ /* 0x000fca000f8e10ff */
[----:B------:R0:W0:Y:S02]  /*2160*/  LDS R50, [R3] ;  /* 0x0000000003327984 */ /* 0x0000240000000800 */
.L_x_39712:
[----:B------:R-:W-:Y:S01]  /*2170*/  ISETP.GE.AND P6, PT, R10, R17, PT ;  /* 0x000000110a00720c */ /* 0x000fe20003fc6270 */
[----:B------:R-:W-:Y:S01]  /*2180*/  IMAD.IADD R18, R13, 0x1, R18 ;  /* 0x000000010d127824 */ /* 0x000fe200078e0212 */
[----:B0-----:R-:W-:Y:S01]  /*2190*/  P2R R2, PR, RZ, 0x1 ;  /* 0x00000001ff027803 */ /* 0x001fe20000000000 */
[----:B------:R-:W-:Y:S03]  /*21a0*/  BSSY B0, `(.L_x_39713) ;  /* 0x0000087000007945 */ /* 0x000fe60003800000 */
[----:B------:R-:W-:-:S04]  /*21b0*/  ISETP.GE.AND P0, PT, R18, R15, PT ;  /* 0x0000000f1200720c */ /* 0x000fc80003f06270 */
[----:B------:R-:W-:Y:S02]  /*21c0*/  P2R R68, PR, RZ, 0x1 ;  /* 0x00000001ff447803 */ /* 0x000fe40000000000 */
[----:B------:R-:W-:Y:S01]  /*21d0*/  ISETP.NE.AND P0, PT, R2, RZ, PT ;  /* 0x000000ff0200720c */ /* 0x000fe20003f05270 */
[----:B------:R-:W-:-:S12]  /*21e0*/  @P6 BRA `(.L_x_39714) ;  /* 0x0000000800086947 */ /* 0x000fd80003800000 */
[----:B------:R-:W-:Y:S01]  /*21f0*/  IABS R66, R16 ;  /* 0x0000001000427213 */ /* 0x000fe20000000000 */
[----:B------:R-:W-:-:S03]  /*2200*/  IMAD.MOV.U32 R2, RZ, RZ, RZ ;  /* 0x000000ffff027224 */ /* 0x000fc600078e00ff */
[----:B------:R-:W0:Y:S08]  /*2210*/  I2F.RP R67, R66 ;  /* 0x0000004200437306 */ /* 0x000e300000209400 */
[----:B0-----:R-:W0:Y:S02]  /*2220*/  MUFU.RCP R67, R67 ;  /* 0x0000004300437308 */ /* 0x001e240000001000 */
[----:B0-----:R-:W-:-:S02]  /*2230*/  VIADD R69, R67, 0xffffffe ;  /* 0x0ffffffe43457836 */ /* 0x001fc40000000000 */
[----:B------:R-:W0:Y:S04]  /*2240*/  S2R R67, SR_CgaCtaId ;  /* 0x0000000000437919 */ /* 0x000e280000008800 */
        /* <DEDUP_REMOVED lines=17> */
[----:B------:R-:W-:Y:S02]  /*2360*/  @!P6 LOP3.LUT R3, RZ, R16, RZ, 0x33, !PT ;  /* 0x00000010ff03e212 */ /* 0x000fe400078e33ff */
[----:B0-----:R-:W-:Y:S01]  /*2370*/  LEA R16, R67, R2, 0x18 ;  /* 0x0000000243107211 */ /* 0x001fe200078ec0ff */
[----:B------:R-:W-:-:S04]  /*2380*/  VIADD R2, R2, 0x2080 ;  /* 0x0000208002027836 */ /* 0x000fc80000000000 */
[----:B------:R-:W-:Y:S01]  /*2390*/  IMAD R69, R3, 0x4, R16 ;  /* 0x0000000403457824 */ /* 0x000fe200078e0210 */
[----:B------:R-:W-:-:S07]  /*23a0*/  LEA R67, R67, R2, 0x18 ;  /* 0x0000000243437211 */ /* 0x000fce00078ec0ff */
.L_x_39747:
[----:B------:R-:W-:Y:S01]  /*23b0*/  IMAD R16, R66, 0x84, R69 ;  /* 0x0000008442107824 */ /* 0x000fe200078e0245 */
[----:B0-----:R-:W-:-:S05]  /*23c0*/  MOV R71, RZ ;  /* 0x000000ff00477202 */ /* 0x001fca0000000f00 */
[----:B------:R-:W0:Y:S01]  /*23d0*/  LDS R16, [R16] ;  /* 0x0000000010107984 */ /* 0x000e220000000800 */
[----:B------:R-:W-:Y:S05]  /*23e0*/  @!P5 BRA `(.L_x_39715) ;  /* 0x000000000010d947 */ /* 0x000fea0003800000 */
[----:B------:R-:W-:-:S03]  /*23f0*/  UMOV UR4, 0xffffffff ;  /* 0xffffffff00047882 */ /* 0x000fc60000000000 */
[----:B------:R-:W-:Y:S05]  /*2400*/  BRA.DIV UR4, `(.L_x_39716) ;  /* 0x0000004604907947 */ /* 0x000fea000b800000 */
[----:B0-----:R0:W0:Y:S02]  /*2410*/  SHFL.IDX PT, R2, R16, R49, R14 ;  /* 0x0000003110027389 */ /* 0x00102400000e000e */
.L_x_39860:
[----:B01----:R-:W-:-:S07]  /*2420*/  IMAD R71, R65, R2, RZ ;  /* 0x0000000241477224 */ /* 0x003fce00078e02ff */
.L_x_39715:
[----:B------:R-:W-:Y:S05]  /*2430*/  @!P4 BRA `(.L_x_39717) ;  /* 0x000000000010c947 */ /* 0x000fea0003800000 */
[----:B------:R-:W-:-:S03]  /*2440*/  UMOV UR4, 0xffffffff ;  /* 0xffffffff00047882 */ /* 0x000fc60000000000 */
[----:B------:R-:W-:Y:S05]  /*2450*/  BRA.DIV UR4, `(.L_x_39718) ;  /* 0x00000046049c7947 */ /* 0x000fea000b800000 */
[----:B0-----:R0:W0:Y:S02]  /*2460*/  SHFL.IDX PT, R2, R16, R21, R14 ;  /* 0x0000001510027389 */ /* 0x00102400000e000e */
.L_x_39863:
[----:B0--3--:R-:W-:-:S07]  /*2470*/  IMAD R71, R51, R2, R71 ;  /* 0x0000000233477224 */ /* 0x009fce00078e0247 */
.L_x_39717:
[----:B------:R-:W-:Y:S05]  /*2480*/  @!P3 BRA `(.L_x_39719) ;  /* 0x000000000010b947 */ /* 0x000fea0003800000 */
[----:B------:R-:W-:-:S03]  /*2490*/  UMOV UR4, 0xffffffff ;  /* 0xffffffff00047882 */ /* 0x000fc60000000000 */
[----:B------:R-:W-:Y:S05]  /*24a0*/  BRA.DIV UR4, `(.L_x_39720) ;  /* 0x0000004604a87947 */ /* 0x000fea000b800000 */
[----:B0-----:R0:W0:Y:S02]  /*24b0*/  SHFL.IDX PT, R2, R16, R23, R14 ;  /* 0x0000001710027389 */ /* 0x00102400000e000e */
.L_x_39866:
[----:B0-----:R-:W-:-:S07]  /*24c0*/  IMAD R71, R52, R2, R71 ;  /* 0x0000000234477224 */ /* 0x001fce00078e0247 */
.L_x_39719:
[----:B------:R-:W-:Y:S05]  /*24d0*/  @!P2 BRA `(.L_x_39721) ;  /* 0x000000000010a947 */ /* 0x000fea0003800000 */
[----:B------:R-:W-:-:S03]  /*24e0*/  UMOV UR4, 0xffffffff ;  /* 0xffffffff00047882 */ /* 0x000fc60000000000 */
[----:B------:R-:W-:Y:S05]  /*24f0*/  BRA.DIV UR4, `(.L_x_39722) ;  /* 0x0000004604b47947 */ /* 0x000fea000b800000 */
[----:B0-----:R0:W0:Y:S02]  /*2500*/  SHFL.IDX PT, R2, R16, R25, R14 ;  /* 0x0000001910027389 */ /* 0x00102400000e000e */
.L_x_39869:
[----:B0-----:R-:W-:-:S07]  /*2510*/  IMAD R71, R53, R2, R71 ;  /* 0x0000000235477224 */ /* 0x001fce00078e0247 */
.L_x_39721:
[----:B------:R-:W-:Y:S05]  /*2520*/  @!P1 BRA `(.L_x_39723) ;  /* 0x0000000000109947 */ /* 0x000fea0003800000 */
[----:B------:R-:W-:-:S03]  /*2530*/  UMOV UR4, 0xffffffff ;  /* 0xffffffff00047882 */ /* 0x000fc60000000000 */
[----:B------:R-:W-:Y:S05]  /*2540*/  BRA.DIV UR4, `(.L_x_39724) ;  /* 0x0000004604c07947 */ /* 0x000fea000b800000 */
[----:B0-----:R0:W0:Y:S02]  /*2550*/  SHFL.IDX PT, R2, R16, R27, R14 ;  /* 0x0000001b10027389 */ /* 0x00102400000e000e */
.L_x_39872:
[----:B0-----:R-:W-:-:S07]  /*2560*/  IMAD R71, R54, R2, R71 ;  /* 0x0000000236477224 */ /* 0x001fce00078e0247 */
.L_x_39723:
[----:B------:R-:W-:Y:S05]  /*2570*/  @!P0 BRA `(.L_x_39725) ;  /* 0x0000000000108947 */ /* 0x000fea0003800000 */
[----:B------:R-:W-:-:S03]  /*2580*/  UMOV UR4, 0xffffffff ;  /* 0xffffffff00047882 */ /* 0x000fc60000000000 */
[----:B------:R-:W-:Y:S05]  /*2590*/  BRA.DIV UR4, `(.L_x_39726) ;  /* 0x0000004604cc7947 */ /* 0x000fea000b800000 */
[----:B0-----:R0:W0:Y:S02]  /*25a0*/  SHFL.IDX PT, R2, R16, R29, R14 ;  /* 0x0000001d10027389 */ /* 0x00102400000e000e */
.L_x_39875:
[----:B0-----:R-:W-:-:S07]  /*25b0*/  IMAD R71, R55, R2, R71 ;  /* 0x0000000237477224 */ /* 0x001fce00078e0247 */
.L_x_39725:
[----:B------:R-:W5:Y:S02]  /*25c0*/  LDC R70, c[0x0][0x3ac] ;  /* 0x0000eb00ff467b82 */ /* 0x000f640000000800 */
[----:B-----5:R-:W-:-:S13]  /*25d0*/  ISETP.GE.AND P6, PT, R70, 0x7, PT ;  /* 0x000000074600780c */ /* 0x020fda0003fc6270 */
[----:B------:R-:W-:Y:S05]  /*25e0*/  @!P6 BRA `(.L_x_39727) ;  /* 0x000000000010e947 */ /* 0x000fea0003800000 */
[----:B------:R-:W-:-:S03]  /*25f0*/  UMOV UR4, 0xffffffff ;  /* 0xffffffff00047882 */ /* 0x000fc60000000000 */
[----:B------:R-:W-:Y:S05]  /*2600*/  BRA.DIV UR4, `(.L_x_39728) ;  /* 0x0000004604d07947 */ /* 0x000fea000b800000 */
[----:B0-----:R0:W0:Y:S02]  /*2610*/  SHFL.IDX PT, R2, R16, R31, R14 ;  /* 0x0000001f10027389 */ /* 0x00102400000e000e */
.L_x_39878:
[----:B0-2---:R-:W-:-:S07]  /*2620*/  IMAD R71, R56, R2, R71 ;  /* 0x0000000238477224 */ /* 0x005fce00078e0247 */
.L_x_39727:
[----:B------:R-:W-:-:S13]  /*2630*/  ISETP.GE.AND P6, PT, R70, 0x8, PT ;  /* 0x000000084600780c */ /* 0x000fda0003fc6270 */
[----:B------:R-:W-:Y:S05]  /*2640*/  @!P6 BRA `(.L_x_39729) ;  /* 0x000000000010e947 */ /* 0x000fea0003800000 */
[----:B------:R-:W-:-:S03]  /*2650*/  UMOV UR4, 0xffffffff ;  /* 0xffffffff00047882 */ /* 0x000fc60000000000 */
[----:B------:R-:W-:Y:S05]  /*2660*/  BRA.DIV UR4, `(.L_x_39730) ;  /* 0x0000004604d87947 */ /* 0x000fea000b800000 */
[----:B0-----:R0:W0:Y:S02]  /*2670*/  SHFL.IDX PT, R2, R16, R33, R14 ;  /* 0x0000002110027389 */ /* 0x00102400000e000e */
.L_x_39881:
[----:B0---4-:R-:W-:-:S07]  /*2680*/  IMAD R71, R57, R2, R71 ;  /* 0x0000000239477224 */ /* 0x011fce00078e0247 */
.L_x_39729:
[----:B------:R-:W-:-:S13]  /*2690*/  ISETP.GE.AND P6, PT, R70, 0x9, PT ;  /* 0x000000094600780c */ /* 0x000fda0003fc6270 */
[----:B------:R-:W-:Y:S05]  /*26a0*/  @!P6 BRA `(.L_x_39731) ;  /* 0x000000000010e947 */ /* 0x000fea0003800000 */
[----:B------:R-:W-:-:S03]  /*26b0*/  UMOV UR4, 0xffffffff ;  /* 0xffffffff00047882 */ /* 0x000fc60000000000 */
[----:B------:R-:W-:Y:S05]  /*26c0*/  BRA.DIV UR4, `(.L_x_39732) ;  /* 0x0000004604e07947 */ /* 0x000fea000b800000 */
[----:B0-----:R0:W0:Y:S02]  /*26d0*/  SHFL.IDX PT, R2, R16, R35, R14 ;  /* 0x0000002310027389 */ /* 0x00102400000e000e */
.L_x_39884:
[----:B0-----:R-:W-:-:S07]  /*26e0*/  IMAD R71, R58, R2, R71 ;  /* 0x000000023a477224 */ /* 0x001fce00078e0247 */
.L_x_39731:
[----:B------:R-:W-:-:S13]  /*26f0*/  ISETP.GE.AND P6, PT, R70, 0xa, PT ;  /* 0x0000000a4600780c */ /* 0x000fda0003fc6270 */
[----:B------:R-:W-:Y:S05]  /*2700*/  @!P6 BRA `(.L_x_39733) ;  /* 0x000000000010e947 */ /* 0x000fea0003800000 */
[----:B------:R-:W-:-:S03]  /*2710*/  UMOV UR4, 0xffffffff ;  /* 0xffffffff00047882 */ /* 0x000fc60000000000 */
[----:B------:R-:W-:Y:S05]  /*2720*/  BRA.DIV UR4, `(.L_x_39734) ;  /* 0x0000004604e87947 */ /* 0x000fea000b800000 */
[----:B0-----:R0:W0:Y:S02]  /*2730*/  SHFL.IDX PT, R2, R16, R37, R14 ;  /* 0x0000002510027389 */ /* 0x00102400000e000e */
.L_x_39887:
[----:B0-----:R-:W-:-:S07]  /*2740*/  IMAD R71, R59, R2, R71 ;  /* 0x000000023b477224 */ /* 0x001fce00078e0247 */
.L_x_39733:
[----:B------:R-:W-:-:S13]  /*2750*/  ISETP.GE.AND P6, PT, R70, 0xb, PT ;  /* 0x0000000b4600780c */ /* 0x000fda0003fc6270 */
[----:B------:R-:W-:Y:S05]  /*2760*/  @!P6 BRA `(.L_x_39735) ;  /* 0x000000000010e947 */ /* 0x000fea0003800000 */
[----:B------:R-:W-:-:S03]  /*2770*/  UMOV UR4, 0xffffffff ;  /* 0xffffffff00047882 */ /* 0x000fc60000000000 */
[----:B------:R-:W-:Y:S05]  /*2780*/  BRA.DIV UR4, `(.L_x_39736) ;  /* 0x0000004604f07947 */ /* 0x000fea000b800000 */
[----:B0-----:R0:W0:Y:S02]  /*2790*/  SHFL.IDX PT, R2, R16, R39, R14 ;  /* 0x0000002710027389 */ /* 0x00102400000e000e */
.L_x_39890:
[----:B0-----:R-:W-:-:S07]  /*27a0*/  IMAD R71, R60, R2, R71 ;  /* 0x000000023c477224 */ /* 0x001fce00078e0247 */
.L_x_39735:
[----:B------:R-:W-:-:S13]  /*27b0*/  ISETP.GE.AND P6, PT, R70, 0xc, PT ;  /* 0x0000000c4600780c */ /* 0x000fda0003fc6270 */
[----:B------:R-:W-:Y:S05]  /*27c0*/  @!P6 BRA `(.L_x_39737) ;  /* 0x000000000010e947 */ /* 0x000fea0003800000 */
[----:B------:R-:W-:-:S03]  /*27d0*/  UMOV UR4, 0xffffffff ;  /* 0xffffffff00047882 */ /* 0x000fc60000000000 */
[----:B------:R-:W-:Y:S05]  /*27e0*/  BRA.DIV UR4, `(.L_x_39738) ;  /* 0x0000004604f87947 */ /* 0x000fea000b800000 */
[----:B0-----:R0:W0:Y:S02]  /*27f0*/  SHFL.IDX PT, R2, R16, R41, R14 ;  /* 0x0000002910027389 */ /* 0x00102400000e000e */
.L_x_39893:
[----:B0-----:R-:W-:-:S07]  /*2800*/  IMAD R71, R61, R2, R71 ;  /* 0x000000023d477224 */ /* 0x001fce00078e0247 */
.L_x_39737:
[----:B------:R-:W-:-:S13]  /*2810*/  ISETP.GE.AND P6, PT, R70, 0xd, PT ;  /* 0x0000000d4600780c */ /* 0x000fda0003fc6270 */
[----:B------:R-:W-:Y:S05]  /*2820*/  @!P6 BRA `(.L_x_39739) ;  /* 0x000000000010e947 */ /* 0x000fea0003800000 */
[----:B------:R-:W-:-:S03]  /*2830*/  UMOV UR4, 0xffffffff ;  /* 0xffffffff00047882 */ /* 0x000fc60000000000 */
[----:B------:R-:W-:Y:S05]  /*2840*/  BRA.DIV UR4, `(.L_x_39740) ;  /* 0x0000004a04007947 */ /* 0x000fea000b800000 */
[----:B0-----:R0:W0:Y:S02]  /*2850*/  SHFL.IDX PT, R2, R16, R43, R14 ;  /* 0x0000002b10027389 */ /* 0x00102400000e000e */
.L_x_39896:
[----:B0-----:R-:W-:-:S07]  /*2860*/  IMAD R71, R62, R2, R71 ;  /* 0x000000023e477224 */ /* 0x001fce00078e0247 */
.L_x_39739:
[----:B------:R-:W-:-:S13]  /*2870*/  ISETP.GE.AND P6, PT, R70, 0xe, PT ;  /* 0x0000000e4600780c */ /* 0x000fda0003fc6270 */
[----:B------:R-:W-:Y:S05]  /*2880*/  @!P6 BRA `(.L_x_39741) ;  /* 0x000000000010e947 */ /* 0x000fea0003800000 */
[----:B------:R-:W-:-:S03]  /*2890*/  UMOV UR4, 0xffffffff ;  /* 0xffffffff00047882 */ /* 0x000fc60000000000 */
[----:B------:R-:W-:Y:S05]  /*28a0*/  BRA.DIV UR4, `(.L_x_39742) ;  /* 0x0000004a04087947 */ /* 0x000fea000b800000 */
[----:B0-----:R0:W0:Y:S02]  /*28b0*/  SHFL.IDX PT, R2, R16, R45, R14 ;  /* 0x0000002d10027389 */ /* 0x00102400000e000e */
.L_x_39899:
[----:B0-----:R-:W-:-:S07]  /*28c0*/  IMAD R71, R63, R2, R71 ;  /* 0x000000023f477224 */ /* 0x001fce00078e0247 */
.L_x_39741:
[----:B------:R-:W-:-:S13]  /*28d0*/  ISETP.GE.AND P6, PT, R70, 0xf, PT ;  /* 0x0000000f4600780c */ /* 0x000fda0003fc6270 */
[----:B------:R-:W-:Y:S05]  /*28e0*/  @!P6 BRA `(.L_x_39743) ;  /* 0x000000000010e947 */ /* 0x000fea0003800000 */
[----:B------:R-:W-:-:S03]  /*28f0*/  UMOV UR4, 0xffffffff ;  /* 0xffffffff00047882 */ /* 0x000fc60000000000 */
[----:B------:R-:W-:Y:S05]  /*2900*/  BRA.DIV UR4, `(.L_x_39744) ;  /* 0x0000004a04107947 */ /* 0x000fea000b800000 */
[----:B0-----:R0:W0:Y:S02]  /*2910*/  SHFL.IDX PT, R2, R16, R47, R14 ;  /* 0x0000002f10027389 */ /* 0x00102400000e000e */
.L_x_39902:
[----:B0-----:R-:W-:-:S07]  /*2920*/  IMAD R71, R64, R2, R71 ;  /* 0x0000000240477224 */ /* 0x001fce00078e0247 */
.L_x_39743:
[----:B------:R-:W-:-:S13]  /*2930*/  ISETP.GE.AND P6, PT, R70, 0x10, PT ;  /* 0x000000104600780c */ /* 0x000fda0003fc6270 */
[----:B------:R-:W-:Y:S05]  /*2940*/  @!P6 BRA `(.L_x_39745) ;  /* 0x000000000010e947 */ /* 0x000fea0003800000 */
[----:B------:R-:W-:-:S03]  /*2950*/  UMOV UR4, 0xffffffff ;  /* 0xffffffff00047882 */ /* 0x000fc60000000000 */
[----:B------:R-:W-:Y:S05]  /*2960*/  BRA.DIV UR4, `(.L_x_39746) ;  /* 0x0000004a04187947 */ /* 0x000fea000b800000 */
[----:B0-----:R0:W0:Y:S02]  /*2970*/  SHFL.IDX PT, R2, R16, R19, R14 ;  /* 0x0000001310027389 */ /* 0x00102400000e000e */
.L_x_39905:
[----:B0-----:R-:W-:-:S07]  /*2980*/  IMAD R71, R50, R2, R71 ;  /* 0x0000000232477224 */ /* 0x001fce00078e0247 */
.L_x_39745:
[----:B------:R-:W-:Y:S02]  /*2990*/  IMAD R2, R15, R66, R48 ;  /* 0x000000420f027224 */ /* 0x000fe400078e0230 */
[----:B------:R-:W-:Y:S02]  /*29a0*/  IMAD.IADD R66, R8, 0x1, R66 ;  /* 0x0000000108427824 */ /* 0x000fe400078e0242 */
[----:B------:R-:W-:-:S03]  /*29b0*/  IMAD R2, R2, 0x4, R67 ;  /* 0x0000000402027824 */ /* 0x000fc600078e0243 */
[----:B------:R-:W-:Y:S02]  /*29c0*/  ISETP.GE.AND P6, PT, R66, R17, PT ;  /* 0x000000114200720c */ /* 0x000fe40003fc6270 */
[----:B0-----:R-:W0:Y:S02]  /*29d0*/  LDS R16, [R2] ;  /* 0x0000000002107984 */ /* 0x001e240000000800 */
[----:B0-----:R-:W-:-:S05]  /*29e0*/  IMAD.IADD R71, R16, 0x1, R71 ;  /* 0x0000000110477824 */ /* 0x001fca00078e0247 */
[----:B------:R0:W-:Y:S04]  /*29f0*/  STS [R2], R71 ;  /* 0x0000004702007388 */ /* 0x0001e80000000800 */
[----:B------:R-:W-:Y:S05]  /*2a00*/  @!P6 BRA `(.L_x_39747) ;  /* 0xfffffff80068e947 */ /* 0x000fea000383ffff */
.L_x_39714:
[----:B------:R-:W-:Y:S05]  /*2a10*/  BSYNC B0 ;  /* 0x0000000000007941 */ /* 0x000fea0003800000 */
.L_x_39713:
[----:B------:R-:W-:-:S13]  /*2a20*/  ISETP.NE.AND P6, PT, R68, RZ, PT ;  /* 0x000000ff4400720c */ /* 0x000fda0003fc5270 */
[----:B------:R-:W-:Y:S05]  /*2a30*/  @!P6 BRA `(.L_x_39748) ;  /* 0xffffffe800ece947 */ /* 0x000fea000383ffff */
[----:B------:R-:W-:Y:S05]  /*2a40*/  BSYNC B1 ;  /* 0x0000000000017941 */ /* 0x000fea0003800000 */
.L_x_39696:
[----:B------:R-:W-:Y:S05]  /*2a50*/  BRA `(.L_x_39694) ;  /* 0x0000003000d07947 */ /* 0x000fea0003800000 */
.L_x_39695:
[----:B------:R-:W-:-:S13]  /*2a60*/  ISETP.GT.U32.AND P0, PT, R3, 0x1f, PT ;  /* 0x0000001f0300780c */ /* 0x000fda0003f04070 */
[----:B------:R-:W-:Y:S05]  /*2a70*/  @P0 BRA `(.L_x_39749) ;  /* 0x0000001800700947 */ /* 0x000fea0003800000 */
[C---:B------:R-:W-:Y:S01]  /*2a80*/  VIADD R20, R4.reuse, 0xf ;  /* 0x0000000f04147836 */ /* 0x040fe20000000000 */
[C---:B-1----:R-:W-:Y:S01]  /*2a90*/  IADD3 R24, PT, PT, R7.reuse, 0x3, RZ ;  /* 0x0000000307187810 */ /* 0x042fe20007ffe0ff */
[C---:B------:R-:W-:Y:S01]  /*2aa0*/  VIADD R2, R4.reuse, 0x1 ;  /* 0x0000000104027836 */ /* 0x040fe20000000000 */
[C---:B------:R-:W-:Y:S01]  /*2ab0*/  IADD3 R42, PT, PT, R7.reuse, 0xd, RZ ;  /* 0x0000000d072a7810 */ /* 0x040fe20007ffe0ff */
[----:B------:R-:W-:Y:S01]  /*2ac0*/  VIADD R16, R4, 0x2 ;  /* 0x0000000204107836 */ /* 0x000fe20000000000 */
[-C--:B------:R-:W-:Y:S01]  /*2ad0*/  ISETP.GE.U32.AND P2, PT, R20, R3.reuse, PT ;  /* 0x000000031400720c */ /* 0x080fe20003f46070 */
[----:B------:R-:W-:Y:S01]  /*2ae0*/  VIADD R18, R4, 0x3 ;  /* 0x0000000304127836 */ /* 0x000fe20000000000 */
[-C--:B------:R-:W-:Y:S01]  /*2af0*/  ISETP.GE.U32.AND P0, PT, R2, R3.reuse, PT ;  /* 0x000000030200720c */ /* 0x080fe20003f06070 */
[----:B------:R-:W-:Y:S01]  /*2b00*/  VIADD R22, R7, 0x2 ;  /* 0x0000000207167836 */ /* 0x000fe20000000000 */
[----:B------:R-:W-:Y:S01]  /*2b10*/  SEL R19, R3, RZ, P2 ;  /* 0x000000ff03137207 */ /* 0x000fe20001000000 */
[C---:B------:R-:W-:Y:S01]  /*2b20*/  VIADD R26, R7.reuse, 0x4 ;  /* 0x00000004071a7836 */ /* 0x040fe20000000000 */
[----:B------:R-:W-:Y:S01]  /*2b30*/  ISETP.GE.U32.AND P1, PT, R16, R3, PT ;  /* 0x000000031000720c */ /* 0x000fe20003f26070 */
[----:B------:R-:W-:Y:S01]  /*2b40*/  VIADD R28, R7, 0x5 ;  /* 0x00000005071c7836 */ /* 0x000fe20000000000 */
[C---:B------:R-:W-:Y:S01]  /*2b50*/  SEL R21, R3.reuse, RZ, P0 ;  /* 0x000000ff03157207 */ /* 0x040fe20000000000 */
[----:B------:R-:W-:Y:S01]  /*2b60*/  IMAD.IADD R19, R20, 0x1, -R19 ;  /* 0x0000000114137824 */ /* 0x000fe200078e0a13 */
[C---:B------:R-:W-:Y:S01]  /*2b70*/  SEL R23, R3.reuse, RZ, P1 ;  /* 0x000000ff03177207 */ /* 0x040fe20000800000 */
[----:B------:R-:W-:Y:S01]  /*2b80*/  VIADD R20, R4, 0x6 ;  /* 0x0000000604147836 */ /* 0x000fe20000000000 */
[----:B------:R-:W-:Y:S01]  /*2b90*/  IADD3 R21, PT, PT, R2, -R21, RZ ;  /* 0x8000001502157210 */ /* 0x000fe20007ffe0ff */
[----:B------:R-:W-:Y:S01]  /*2ba0*/  VIADD R2, R4, 0x4 ;  /* 0x0000000404027836 */ /* 0x000fe20000000000 */
[-C--:B------:R-:W-:Y:S01]  /*2bb0*/  ISETP.GE.U32.AND P0, PT, R18, R3.reuse, PT ;  /* 0x000000031200720c */ /* 0x080fe20003f06070 */
[----:B------:R-:W-:Y:S01]  /*2bc0*/  IMAD.IADD R23, R16, 0x1, -R23 ;  /* 0x0000000110177824 */ /* 0x000fe200078e0a17 */
[-C--:B------:R-:W-:Y:S01]  /*2bd0*/  ISETP.GE.U32.AND P2, PT, R20, R3.reuse, PT ;  /* 0x000000031400720c */ /* 0x080fe20003f46070 */
[----:B------:R-:W-:Y:S01]  /*2be0*/  VIADD R16, R4, 0x5 ;  /* 0x0000000504107836 */ /* 0x000fe20000000000 */
[----:B------:R-:W-:Y:S01]  /*2bf0*/  SEL R25, R3, RZ, P0 ;  /* 0x000000ff03197207 */ /* 0x000fe20000000000 */
[C---:B------:R-:W-:Y:S01]  /*2c00*/  VIADD R30, R7.reuse, 0x6 ;  /* 0x00000006071e7836 */ /* 0x040fe20000000000 */
[-C--:B------:R-:W-:Y:S01]  /*2c10*/  ISETP.GE.U32.AND P0, PT, R2, R3.reuse, PT ;  /* 0x000000030200720c */ /* 0x080fe20003f06070 */
[----:B------:R-:W-:Y:S01]  /*2c20*/  VIADD R32, R7, 0x7 ;  /* 0x0000000707207836 */ /* 0x000fe20000000000 */
[C---:B------:R-:W-:Y:S01]  /*2c30*/  SEL R31, R3.reuse, RZ, P2 ;  /* 0x000000ff031f7207 */ /* 0x040fe20001000000 */
[----:B------:R-:W-:Y:S01]  /*2c40*/  IMAD.IADD R25, R18, 0x1, -R25 ;  /* 0x0000000112197824 */ /* 0x000fe200078e0a19 */
[----:B------:R-:W-:Y:S01]  /*2c50*/  ISETP.GE.U32.AND P1, PT, R16, R3, PT ;  /* 0x000000031000720c */ /* 0x000fe20003f26070 */
[----:B------:R-:W-:Y:S01]  /*2c60*/  VIADD R18, R4, 0x7 ;  /* 0x0000000704127836 */ /* 0x000fe20000000000 */
[----:B------:R-:W-:Y:S01]  /*2c70*/  SEL R27, R3, RZ, P0 ;  /* 0x000000ff031b7207 */ /* 0x000fe20000000000 */
[----:B------:R-:W-:Y:S01]  /*2c80*/  VIADD R34, R7, 0x9 ;  /* 0x0000000907227836 */ /* 0x000fe20000000000 */
[----:B------:R-:W-:Y:S01]  /*2c90*/  IADD3 R31, PT, PT, R20, -R31, RZ ;  /* 0x8000001f141f7210 */ /* 0x000fe20007ffe0ff */
[----:B------:R-:W-:Y:S01]  /*2ca0*/  VIADD R20, R4, 0xa ;  /* 0x0000000a04147836 */ /* 0x000fe20000000000 */
[C---:B------:R-:W-:Y:S01]  /*2cb0*/  SEL R29, R3.reuse, RZ, P1 ;  /* 0x000000ff031d7207 */ /* 0x040fe20000800000 */
[----:B------:R-:W-:Y:S01]  /*2cc0*/  IMAD.IADD R27, R2, 0x1, -R27 ;  /* 0x00000001021b7824 */ /* 0x000fe200078e0a1b */
[-C--:B------:R-:W-:Y:S01]  /*2cd0*/  ISETP.GE.U32.AND P0, PT, R18, R3.reuse, PT ;  /* 0x000000031200720c */ /* 0x080fe20003f06070 */
[----:B------:R-:W-:Y:S01]  /*2ce0*/  VIADD R2, R4, 0x8 ;  /* 0x0000000804027836 */ /* 0x000fe20000000000 */
[-C--:B------:R-:W-:Y:S01]  /*2cf0*/  ISETP.GE.U32.AND P2, PT, R20, R3.reuse, PT ;  /* 0x000000031400720c */ /* 0x080fe20003f46070 */
[----:B------:R-:W-:Y:S01]  /*2d00*/  IMAD.IADD R29, R16, 0x1, -R29 ;  /* 0x00000001101d7824 */ /* 0x000fe200078e0a1d */
[----:B------:R-:W-:Y:S01]  /*2d10*/  SEL R33, R3, RZ, P0 ;  /* 0x000000ff03217207 */ /* 0x000fe20000000000 */
[----:B------:R-:W-:Y:S01]  /*2d20*/  VIADD R16, R4, 0x9 ;  /* 0x0000000904107836 */ /* 0x000fe20000000000 */
[-C--:B------:R-:W-:Y:S01]  /*2d30*/  ISETP.GE.U32.AND P0, PT, R2, R3.reuse, PT ;  /* 0x000000030200720c */ /* 0x080fe20003f06070 */
[----:B------:R-:W-:Y:S01]  /*2d40*/  VIADD R36, R7, 0xa ;  /* 0x0000000a07247836 */ /* 0x000fe20000000000 */
[C---:B------:R-:W-:Y:S01]  /*2d50*/  SEL R39, R3.reuse, RZ, P2 ;  /* 0x000000ff03277207 */ /* 0x040fe20001000000 */
[----:B------:R-:W-:Y:S01]  /*2d60*/  IMAD.IADD R33, R18, 0x1, -R33 ;  /* 0x0000000112217824 */ /* 0x000fe200078e0a21 */
[-C--:B------:R-:W-:Y:S01]  /*2d70*/  ISETP.GE.U32.AND P1, PT, R16, R3.reuse, PT ;  /* 0x000000031000720c */ /* 0x080fe20003f26070 */
[----:B------:R-:W-:Y:S01]  /*2d80*/  VIADD R18, R4, 0xb ;  /* 0x0000000b04127836 */ /* 0x000fe20000000000 */
[C---:B------:R-:W-:Y:S01]  /*2d90*/  SEL R35, R3.reuse, RZ, P0 ;  /* 0x000000ff03237207 */ /* 0x040fe20000000000 */
[----:B------:R-:W-:Y:S01]  /*2da0*/  IMAD.IADD R39, R20, 0x1, -R39 ;  /* 0x0000000114277824 */ /* 0x000fe200078e0a27 */
[C---:B------:R-:W-:Y:S01]  /*2db0*/  SEL R37, R3.reuse, RZ, P1 ;  /* 0x000000ff03257207 */ /* 0x040fe20000800000 */
[----:B------:R-:W-:Y:S01]  /*2dc0*/  VIADD R20, R4, 0xe ;  /* 0x0000000e04147836 */ /* 0x000fe20000000000 */
[-C--:B------:R-:W-:Y:S01]  /*2dd0*/  ISETP.GE.U32.AND P0, PT, R18, R3.reuse, PT ;  /* 0x000000031200720c */ /* 0x080fe20003f06070 */
[----:B------:R-:W-:Y:S01]  /*2de0*/  IMAD.IADD R35, R2, 0x1, -R35 ;  /* 0x0000000102237824 */ /* 0x000fe200078e0a23 */
[----:B------:R-:W-:Y:S01]  /*2df0*/  IADD3 R2, PT, PT, R4, 0xc, RZ ;  /* 0x0000000c04027810 */ /* 0x000fe20007ffe0ff */
[----:B------:R-:W-:Y:S01]  /*2e00*/  IMAD.IADD R37, R16, 0x1, -R37 ;  /* 0x0000000110257824 */ /* 0x000fe200078e0a25 */
        /* <DEDUP_REMOVED lines=9> */
[C---:B------:R-:W-:Y:S01]  /*2ea0*/  VIADD R46, R7.reuse, 0xffffffff ;  /* 0xffffffff072e7836 */ /* 0x040fe20000000000 */
[-C--:B------:R-:W-:Y:S01]  /*2eb0*/  ISETP.GE.U32.AND P1, PT, R16, R3.reuse, PT ;  /* 0x000000031000720c */ /* 0x080fe20003f26070 */
[----:B------:R-:W-:Y:S01]  /*2ec0*/  IMAD.IADD R47, R20, 0x1, -R47 ;  /* 0x00000001142f7824 */ /* 0x000fe200078e0a2f */
[----:B------:R-:W-:Y:S01]  /*2ed0*/  ISETP.GE.U32.AND P0, PT, R4, R3, PT ;  /* 0x000000030400720c */ /* 0x000fe20003f06070 */
[----:B------:R-:W-:Y:S01]  /*2ee0*/  VIADD R20, R7, 0x1 ;  /* 0x0000000107147836 */ /* 0x000fe20000000000 */
[C---:B------:R-:W-:Y:S01]  /*2ef0*/  SEL R45, R3.reuse, RZ, P1 ;  /* 0x000000ff032d7207 */ /* 0x040fe20000800000 */
[----:B------:R-:W-:Y:S01]  /*2f00*/  IMAD.IADD R41, R18, 0x1, -R41 ;  /* 0x0000000112297824 */ /* 0x000fe200078e0a29 */
[----:B------:R-:W-:Y:S01]  /*2f10*/  SEL R49, R3, RZ, P0 ;  /* 0x000000ff03317207 */ /* 0x000fe20000000000 */
[----:B------:R-:W-:Y:S01]  /*2f20*/  IMAD.IADD R43, R2, 0x1, -R43 ;  /* 0x00000001022b7824 */ /* 0x000fe200078e0a2b */
[----:B------:R-:W-:Y:S01]  /*2f30*/  LOP3.LUT R20, R20, 0xf, RZ, 0xc0, !PT ;  /* 0x0000000f14147812 */ /* 0x000fe200078ec0ff */
[----:B------:R-:W-:Y:S01]  /*2f40*/  IMAD.IADD R45, R16, 0x1, -R45 ;  /* 0x00000001102d7824 */ /* 0x000fe200078e0a2d */
[----:B------:R-:W-:Y:S01]  /*2f50*/  LOP3.LUT R22, R22, 0xf, RZ, 0xc0, !PT ;  /* 0x0000000f16167812 */ /* 0x000fe200078ec0ff */
        /* <DEDUP_REMOVED lines=13> */
[----:B------:R-:W-:-:S07]  /*3030*/  LOP3.LUT R46, R46, 0xf, RZ, 0xc0, !PT ;  /* 0x0000000f2e2e7812 */ /* 0x000fce00078ec0ff */
.L_x_39801:
        /* <DEDUP_REMOVED lines=18> */
.L_x_39750:
        /* <DEDUP_REMOVED lines=8> */
.L_x_39751:
        /* <DEDUP_REMOVED lines=8> */
.L_x_39752:
        /* <DEDUP_REMOVED lines=8> */
.L_x_39753:
        /* <DEDUP_REMOVED lines=8> */
.L_x_39754:
        /* <DEDUP_REMOVED lines=8> */
.L_x_39755:
        /* <DEDUP_REMOVED lines=12> */
.L_x_39756:
        /* <DEDUP_REMOVED lines=13> */
.L_x_39757:
        /* <DEDUP_REMOVED lines=14> */
.L_x_39758:
        /* <DEDUP_REMOVED lines=13> */
.L_x_39759:
        /* <DEDUP_REMOVED lines=13> */
.L_x_39760:
        /* <DEDUP_REMOVED lines=13> */
.L_x_39761:
        /* <DEDUP_REMOVED lines=13> */
.L_x_39762:
        /* <DEDUP_REMOVED lines=13> */
.L_x_39763:
        /* <DEDUP_REMOVED lines=13> */
.L_x_39764:
[----:B------:R-:W-:-:S13]  /*3b30*/  ISETP.GE.U32.AND P6, PT, R67, 0x10, PT ;  /* 0x000000104300780c */ /* 0x000fda0003fc6070 */
        /* <DEDUP_REMOVED lines=8> */
.L_x_39765:
        /* <DEDUP_REMOVED lines=8> */
[----:B------:R-:W0:Y:S01]  /*3c40*/  I2F.U32.RP R16, R67 ;  /* 0x0000004300107306 */ /* 0x000e220000209000 */
[----:B------:R-:W-:-:S07]  /*3c50*/  IMAD.MOV.U32 R66, RZ, RZ, R10 ;  /* 0x000000ffff427224 */ /* 0x000fce00078e000a */
[----:B0-----:R-:W0:Y:S02]  /*3c60*/  MUFU.RCP R16, R16 ;  /* 0x0000001000107308 */ /* 0x001e240000001000 */
[----:B0-----:R-:W-:Y:S02]  /*3c70*/  VIADD R3, R16, 0xffffffe ;  /* 0x0ffffffe10037836 */ /* 0x001fe40000000000 */
[----:B------:R-:W0:Y:S04]  /*3c80*/  S2R R16, SR_CgaCtaId ;  /* 0x0000000000107919 */ /* 0x000e280000008800 */
[----:B------:R-:W5:Y:S02]  /*3c90*/  F2I.FTZ.U32.TRUNC.NTZ R3, R3 ;  /* 0x0000000300037305 */ /* 0x000f64000021f000 */
[----:B-----5:R-:W-:-:S04]  /*3ca0*/  IMAD.MOV R2, RZ, RZ, -R3 ;  /* 0x000000ffff027224 */ /* 0x020fc800078e0a03 */
[----:B------:R-:W-:Y:S02]  /*3cb0*/  IMAD R69, R2, R67, RZ ;  /* 0x0000004302457224 */ /* 0x000fe400078e02ff */
[----:B------:R-:W-:-:S04]  /*3cc0*/  IMAD.MOV.U32 R2, RZ, RZ, RZ ;  /* 0x000000ffff027224 */ /* 0x000fc800078e00ff */
[----:B------:R-:W-:Y:S01]  /*3cd0*/  IMAD.HI.U32 R69, R3, R69, R2 ;  /* 0x0000004503457227 */ /* 0x000fe200078e0002 */
[----:B------:R-:W-:-:S05]  /*3ce0*/  MOV R3, 0x400 ;  /* 0x0000040000037802 */ /* 0x000fca0000000f00 */
[----:B------:R-:W-:Y:S01]  /*3cf0*/  IMAD.HI.U32 R2, R69, R6, RZ ;  /* 0x0000000645027227 */ /* 0x000fe200078e00ff */
[----:B0-----:R-:W-:-:S03]  /*3d00*/  LEA R69, R16, R3, 0x18 ;  /* 0x0000000310457211 */ /* 0x001fc600078ec0ff */
        /* <DEDUP_REMOVED lines=11> */
.L_x_39800:
[----:B------:R-:W-:Y:S02]  /*3dc0*/  IMAD R16, R66, 0x84, R69 ;  /* 0x0000008442107824 */ /* 0x000fe400078e0245 */
[----:B------:R-:W-:-:S04]  /*3dd0*/  IMAD.MOV.U32 R71, RZ, RZ, RZ ;  /* 0x000000ffff477224 */ /* 0x000fc800078e00ff */
[----:B------:R-:W0:Y:S01]  /*3de0*/  LDS R16, [R16] ;  /* 0x0000000010107984 */ /* 0x000e220000000800 */
[----:B------:R-:W-:Y:S05]  /*3df0*/  @!P0 BRA `(.L_x_39768) ;  /* 0x0000000000108947 */ /* 0x000fea0003800000 */
[----:B------:R-:W-:-:S03]  /*3e00*/  UMOV UR4, 0xffffffff ;  /* 0xffffffff00047882 */ /* 0x000fc60000000000 */
[----:B------:R-:W-:Y:S05]  /*3e10*/  BRA.DIV UR4, `(.L_x_39769) ;  /* 0x00000036040c7947 */ /* 0x000fea000b800000 */
[----:B0-----:R0:W0:Y:S02]  /*3e20*/  SHFL.IDX PT, R2, R16, R49, R14 ;  /* 0x0000003110027389 */ /* 0x00102400000e000e */
.L_x_39908:
[----:B01----:R-:W-:-:S07]  /*3e30*/  IMAD R71, R65, R2, RZ ;  /* 0x0000000241477224 */ /* 0x003fce00078e02ff */
.L_x_39768:
[----:B------:R-:W-:Y:S05]  /*3e40*/  @!P1 BRA `(.L_x_39770) ;  /* 0x0000000000109947 */ /* 0x000fea0003800000 */
[----:B------:R-:W-:-:S03]  /*3e50*/  UMOV UR4, 0xffffffff ;  /* 0xffffffff00047882 */ /* 0x000fc60000000000 */
[----:B------:R-:W-:Y:S05]  /*3e60*/  BRA.DIV UR4, `(.L_x_39771) ;  /* 0x0000003604187947 */ /* 0x000fea000b800000 */
[----:B0-----:R0:W0:Y:S02]  /*3e70*/  SHFL.IDX PT, R2, R16, R21, R14 ;  /* 0x0000001510027389 */ /* 0x00102400000e000e */
.L_x_39911:
[----:B0--3--:R-:W-:-:S07]  /*3e80*/  IMAD R71, R51, R2, R71 ;  /* 0x0000000233477224 */ /* 0x009fce00078e0247 */
.L_x_39770:
[----:B------:R-:W-:Y:S05]  /*3e90*/  @!P2 BRA `(.L_x_39772) ;  /* 0x000000000010a947 */ /* 0x000fea0003800000 */
[----:B------:R-:W-:-:S03]  /*3ea0*/  UMOV UR4, 0xffffffff ;  /* 0xffffffff00047882 */ /* 0x000fc60000000000 */
[----:B------:R-:W-:Y:S05]  /*3eb0*/  BRA.DIV UR4, `(.L_x_39773) ;  /* 0x0000003604247947 */ /* 0x000fea000b800000 */
[----:B0-----:R0:W0:Y:S02]  /*3ec0*/  SHFL.IDX PT, R2, R16, R23, R14 ;  /* 0x0000001710027389 */ /* 0x00102400000e000e */
.L_x_39914:
[----:B0-----:R-:W-:-:S07]  /*3ed0*/  IMAD R71, R52, R2, R71 ;  /* 0x0000000234477224 */ /* 0x001fce00078e0247 */
.L_x_39772:
[----:B------:R-:W-:Y:S05]  /*3ee0*/  @!P3 BRA `(.L_x_39774) ;  /* 0x000000000010b947 */ /* 0x000fea0003800000 */
[----:B------:R-:W-:-:S03]  /*3ef0*/  UMOV UR4, 0xffffffff ;  /* 0xffffffff00047882 */ /* 0x000fc60000000000 */
[----:B------:R-:W-:Y:S05]  /*3f00*/  BRA.DIV UR4, `(.L_x_39775) ;  /* 0x0000003604307947 */ /* 0x000fea000b800000 */
[----:B0-----:R0:W0:Y:S02]  /*3f10*/  SHFL.IDX PT, R2, R16, R25, R14 ;  /* 0x0000001910027389 */ /* 0x00102400000e000e */
.L_x_39917:
[----:B0-----:R-:W-:-:S07]  /*3f20*/  IMAD R71, R53, R2, R71 ;  /* 0x0000000235477224 */ /* 0x001fce00078e0247 */
.L_x_39774:
[----:B------:R-:W-:Y:S05]  /*3f30*/  @!P4 BRA `(.L_x_39776) ;  /* 0x000000000010c947 */ /* 0x000fea0003800000 */
[----:B------:R-:W-:-:S03]  /*3f40*/  UMOV UR4, 0xffffffff ;  /* 0xffffffff00047882 */ /* 0x000fc60000000000 */
[----:B------:R-:W-:Y:S05]  /*3f50*/  BRA.DIV UR4, `(.L_x_39777) ;  /* 0x00000036043c7947 */ /* 0x000fea000b800000 */
[----:B0-----:R0:W0:Y:S02]  /*3f60*/  SHFL.IDX PT, R2, R16, R27, R14 ;  /* 0x0000001b10027389 */ /* 0x00102400000e000e */
.L_x_39920:
[----:B0-----:R-:W-:-:S07]  /*3f70*/  IMAD R71, R54, R2, R71 ;  /* 0x0000000236477224 */ /* 0x001fce00078e0247 */
.L_x_39776:
[----:B------:R-:W-:Y:S05]  /*3f80*/  @!P5 BRA `(.L_x_39778) ;  /* 0x000000000010d947 */ /* 0x000fea0003800000 */
[----:B------:R-:W-:-:S03]  /*3f90*/  UMOV UR4, 0xffffffff ;  /* 0xffffffff00047882 */ /* 0x000fc60000000000 */
[----:B------:R-:W-:Y:S05]  /*3fa0*/  BRA.DIV UR4, `(.L_x_39779) ;  /* 0x0000003604487947 */ /* 0x000fea000b800000 */
[----:B0-----:R0:W0:Y:S02]  /*3fb0*/  SHFL.IDX PT, R2, R16, R29, R14 ;  /* 0x0000001d10027389 */ /* 0x00102400000e000e */
.L_x_39923:
[----:B0-----:R-:W-:-:S07]  /*3fc0*/  IMAD R71, R55, R2, R71 ;  /* 0x0000000237477224 */ /* 0x001fce00078e0247 */
.L_x_39778:
[----:B------:R-:W5:Y:S02]  /*3fd0*/  LDC R70, c[0x0][0x3ac] ;  /* 0x0000eb00ff467b82 */ /* 0x000f640000000800 */
[----:B-----5:R-:W-:-:S13]  /*3fe0*/  ISETP.GE.U32.AND P6, PT, R70, 0x7, PT ;  /* 0x000000074600780c */ /* 0x020fda0003fc6070 */
[----:B------:R-:W-:Y:S05]  /*3ff0*/  @!P6 BRA `(.L_x_39780) ;  /* 0x000000000010e947 */ /* 0x000fea0003800000 */
[----:B------:R-:W-:-:S03]  /*4000*/  UMOV UR4, 0xffffffff ;  /* 0xffffffff00047882 */ /* 0x000fc60000000000 */
[----:B------:R-:W-:Y:S05]  /*4010*/  BRA.DIV UR4, `(.L_x_39781) ;  /* 0x00000036044c7947 */ /* 0x000fea000b800000 */
[----:B0-----:R0:W0:Y:S02]  /*4020*/  SHFL.IDX PT, R2, R16, R31, R14 ;  /* 0x0000001f10027389 */ /* 0x00102400000e000e */
.L_x_39926:
[----:B0-2---:R-:W-:-:S07]  /*4030*/  IMAD R71, R56, R2, R71 ;  /* 0x0000000238477224 */ /* 0x005fce00078e0247 */
.L_x_39780:
[----:B------:R-:W-:-:S13]  /*4040*/  ISETP.GE.U32.AND P6, PT, R70, 0x8, PT ;  /* 0x000000084600780c */ /* 0x000fda0003fc6070 */
[----:B------:R-:W-:Y:S05]  /*4050*/  @!P6 BRA `(.L_x_39782) ;  /* 0x000000000010e947 */ /* 0x000fea0003800000 */
[----:B------:R-:W-:-:S03]  /*4060*/  UMOV UR4, 0xffffffff ;  /* 0xffffffff00047882 */ /* 0x000fc60000000000 */
[----:B------:R-:W-:Y:S05]  /*4070*/  BRA.DIV UR4, `(.L_x_39783) ;  /* 0x0000003604547947 */ /* 0x000fea000b800000 */
[----:B0-----:R0:W0:Y:S02]  /*4080*/  SHFL.IDX PT, R2, R16, R33, R14 ;  /* 0x0000002110027389 */ /* 0x00102400000e000e */
.L_x_39929:
[----:B0---4-:R-:W-:-:S07]  /*4090*/  IMAD R71, R57, R2, R71 ;  /* 0x0000000239477224 */ /* 0x011fce00078e0247 */
.L_x_39782:
[----:B------:R-:W-:-:S13]  /*40a0*/  ISETP.GE.U32.AND P6, PT, R70, 0x9, PT ;  /* 0x000000094600780c */ /* 0x000fda0003fc6070 */
[----:B------:R-:W-:Y:S05]  /*40b0*/  @!P6 BRA `(.L_x_39784) ;  /* 0x000000000010e947 */ /* 0x000fea0003800000 */
[----:B------:R-:W-:-:S03]  /*40c0*/  UMOV UR4, 0xffffffff ;  /* 0xffffffff00047882 */ /* 0x000fc60000000000 */
[----:B------:R-:W-:Y:S05]  /*40d0*/  BRA.DIV UR4, `(.L_x_39785) ;  /* 0x00000036045c7947 */ /* 0x000fea000b800000 */
[----:B0-----:R0:W0:Y:S02]  /*40e0*/  SHFL.IDX PT, R2, R16, R35, R14 ;  /* 0x0000002310027389 */ /* 0x00102400000e000e */
.L_x_39932:
[----:B0-----:R-:W-:-:S07]  /*40f0*/  IMAD R71, R58, R2, R71 ;  /* 0x000000023a477224 */ /* 0x001fce00078e0247 */
.L_x_39784:
[----:B------:R-:W-:-:S13]  /*4100*/  ISETP.GE.U32.AND P6, PT, R70, 0xa, PT ;  /* 0x0000000a4600780c */ /* 0x000fda0003fc6070 */
[----:B------:R-:W-:Y:S05]  /*4110*/  @!P6 BRA `(.L_x_39786) ;  /* 0x000000000010e947 */ /* 0x000fea0003800000 */
[----:B------:R-:W-:-:S03]  /*4120*/  UMOV UR4, 0xffffffff ;  /* 0xffffffff00047882 */ /* 0x000fc60000000000 */
[----:B------:R-:W-:Y:S05]  /*4130*/  BRA.DIV UR4, `(.L_x_39787) ;  /* 0x0000003604647947 */ /* 0x000fea000b800000 */
[----:B0-----:R0:W0:Y:S02]  /*4140*/  SHFL.IDX PT, R2, R16, R37, R14 ;  /* 0x0000002510027389 */ /* 0x00102400000e000e */
.L_x_39935:
[----:B0-----:R-:W-:-:S07]  /*4150*/  IMAD R71, R59, R2, R71 ;  /* 0x000000023b477224 */ /* 0x001fce00078e0247 */
.L_x_39786:
[----:B------:R-:W-:-:S13]  /*4160*/  ISETP.GE.U32.AND P6, PT, R70, 0xb, PT ;  /* 0x0000000b4600780c */ /* 0x000fda0003fc6070 */
[----:B------:R-:W-:Y:S05]  /*4170*/  @!P6 BRA `(.L_x_39788) ;  /* 0x000000000010e947 */ /* 0x000fea0003800000 */
[----:B------:R-:W-:-:S03]  /*4180*/  UMOV UR4, 0xffffffff ;  /* 0xffffffff00047882 */ /* 0x000fc60000000000 */
[----:B------:R-:W-:Y:S05]  /*4190*/  BRA.DIV UR4, `(.L_x_39789) ;  /* 0x00000036046c7947 */ /* 0x000fea000b800000 */
[----:B0-----:R0:W0:Y:S02]  /*41a0*/  SHFL.IDX PT, R2, R16, R39, R14 ;  /* 0x0000002710027389 */ /* 0x00102400000e000e */
.L_x_39938:
[----:B0-----:R-:W-:-:S07]  /*41b0*/  IMAD R71, R60, R2, R71 ;  /* 0x000000023c477224 */ /* 0x001fce00078e0247 */
.L_x_39788:
[----:B------:R-:W-:-:S13]  /*41c0*/  ISETP.GE.U32.AND P6, PT, R70, 0xc, PT ;  /* 0x0000000c4600780c */ /* 0x000fda0003fc6070 */
[----:B------:R-:W-:Y:S05]  /*41d0*/  @!P6 BRA `(.L_x_39790) ;  /* 0x000000000010e947 */ /* 0x000fea0003800000 */
[----:B------:R-:W-:-:S03]  /*41e0*/  UMOV UR4, 0xffffffff ;  /* 0xffffffff00047882 */ /* 0x000fc60000000000 */
[----:B------:R-:W-:Y:S05]  /*41f0*/  BRA.DIV UR4, `(.L_x_39791) ;  /* 0x0000003604747947 */ /* 0x000fea000b800000 */
[----:B0-----:R0:W0:Y:S02]  /*4200*/  SHFL.IDX PT, R2, R16, R41, R14 ;  /* 0x0000002910027389 */ /* 0x00102400000e000e */
.L_x_39941:
[----:B0-----:R-:W-:-:S07]  /*4210*/  IMAD R71, R61, R2, R71 ;  /* 0x000000023d477224 */ /* 0x001fce00078e0247 */
.L_x_39790:
[----:B------:R-:W-:-:S13]  /*4220*/  ISETP.GE.U32.AND P6, PT, R70, 0xd, PT ;  /* 0x0000000d4600780c */ /* 0x000fda0003fc6070 */
[----:B------:R-:W-:Y:S05]  /*4230*/  @!P6 BRA `(.L_x_39792) ;  /* 0x000000000010e947 */ /* 0x000fea0003800000 */
[----:B------:R-:W-:-:S03]  /*4240*/  UMOV UR4, 0xffffffff ;  /* 0xffffffff00047882 */ /* 0x000fc60000000000 */
[----:B------:R-:W-:Y:S05]  /*4250*/  BRA.DIV UR4, `(.L_x_39793) ;  /* 0x00000036047c7947 */ /* 0x000fea000b800000 */
[----:B0-----:R0:W0:Y:S02]  /*4260*/  SHFL.IDX PT, R2, R16, R43, R14 ;  /* 0x0000002b10027389 */ /* 0x00102400000e000e */
.L_x_39944:
[----:B0-----:R-:W-:-:S07]  /*4270*/  IMAD R71, R62, R2, R71 ;  /* 0x000000023e477224 */ /* 0x001fce00078e0247 */
.L_x_39792:
[----:B------:R-:W-:-:S13]  /*4280*/  ISETP.GE.U32.AND P6, PT, R70, 0xe, PT ;  /* 0x0000000e4600780c */ /* 0x000fda0003fc6070 */
[----:B------:R-:W-:Y:S05]  /*4290*/  @!P6 BRA `(.L_x_39794) ;  /* 0x000000000010e947 */ /* 0x000fea0003800000 */
[----:B------:R-:W-:-:S03]  /*42a0*/  UMOV UR4, 0xffffffff ;  /* 0xffffffff00047882 */ /* 0x000fc60000000000 */
[----:B------:R-:W-:Y:S05]  /*42b0*/  BRA.DIV UR4, `(.L_x_39795) ;  /* 0x0000003604847947 */ /* 0x000fea000b800000 */
[----:B0-----:R0:W0:Y:S02]  /*42c0*/  SHFL.IDX PT, R2, R16, R45, R14 ;  /* 0x0000002d10027389 */ /* 0x00102400000e000e */
.L_x_39947:
[----:B0-----:R-:W-:-:S07]  /*42d0*/  IMAD R71, R63, R2, R71 ;  /* 0x000000023f477224 */ /* 0x001fce00078e0247 */
.L_x_39794:
[----:B------:R-:W-:-:S13]  /*42e0*/  ISETP.GE.U32.AND P6, PT, R70, 0xf, PT ;  /* 0x0000000f4600780c */ /* 0x000fda0003fc6070 */
[----:B------:R-:W-:Y:S05]  /*42f0*/  @!P6 BRA `(.L_x_39796) ;  /* 0x000000000010e947 */ /* 0x000fea0003800000 */
[----:B------:R-:W-:-:S03]  /*4300*/  UMOV UR4, 0xffffffff ;  /* 0xffffffff00047882 */ /* 0x000fc60000000000 */
[----:B------:R-:W-:Y:S05]  /*4310*/  BRA.DIV UR4, `(.L_x_39797) ;  /* 0x00000036048c7947 */ /* 0x000fea000b800000 */
[----:B0-----:R0:W0:Y:S02]  /*4320*/  SHFL.IDX PT, R2, R16, R47, R14 ;  /* 0x0000002f10027389 */ /* 0x00102400000e000e */
.L_x_39950:
[----:B0-----:R-:W-:-:S07]  /*4330*/  IMAD R71, R64, R2, R71 ;  /* 0x0000000240477224 */ /* 0x001fce00078e0247 */
.L_x_39796:
[----:B------:R-:W-:-:S13]  /*4340*/  ISETP.GE.U32.AND P6, PT, R70, 0x10, PT ;  /* 0x000000104600780c */ /* 0x000fda0003fc6070 */
[----:B------:R-:W-:Y:S05]  /*4350*/  @!P6 BRA `(.L_x_39798) ;  /* 0x000000000010e947 */ /* 0x000fea0003800000 */
[----:B------:R-:W-:-:S03]  /*4360*/  UMOV UR4, 0xffffffff ;  /* 0xffffffff00047882 */ /* 0x000fc60000000000 */
[----:B------:R-:W-:Y:S05]  /*4370*/  BRA.DIV UR4, `(.L_x_39799) ;  /* 0x0000003604947947 */ /* 0x000fea000b800000 */
[----:B0-----:R0:W0:Y:S02]  /*4380*/  SHFL.IDX PT, R2, R16, R19, R14 ;  /* 0x0000001310027389 */ /* 0x00102400000e000e */
.L_x_39953:
[----:B0-----:R-:W-:-:S07]  /*4390*/  IMAD R71, R50, R2, R71 ;  /* 0x0000000232477224 */ /* 0x001fce00078e0247 */
.L_x_39798:
[----:B------:R-:W-:Y:S02]  /*43a0*/  IMAD R2, R15, R66, R48 ;  /* 0x000000420f027224 */ /* 0x000fe400078e0230 */
[----:B------:R-:W-:Y:S02]  /*43b0*/  IMAD.IADD R66, R8, 0x1, R66 ;  /* 0x0000000108427824 */ /* 0x000fe400078e0242 */
[----:B------:R-:W-:-:S03]  /*43c0*/  IMAD R2, R2, 0x4, R67 ;  /* 0x0000000402027824 */ /* 0x000fc600078e0243 */
[----:B------:R-:W-:Y:S02]  /*43d0*/  ISETP.GE.AND P6, PT, R66, R17, PT ;  /* 0x000000114200720c */ /* 0x000fe40003fc6270 */
[----:B------:R0:W-:Y:S11]  /*43e0*/  STS [R2], R71 ;  /* 0x0000004702007388 */ /* 0x0001f60000000800 */
[----:B0-----:R-:W-:Y:S05]  /*43f0*/  @!P6 BRA `(.L_x_39800) ;  /* 0xfffffff80070e947 */ /* 0x001fea000383ffff */
.L_x_39767:
[----:B------:R-:W-:Y:S05]  /*4400*/  BSYNC B0 ;  /* 0x0000000000007941 */ /* 0x000fea0003800000 */
.L_x_39766:
[----:B------:R-:W-:-:S13]  /*4410*/  ISETP.NE.AND P6, PT, R68, RZ, PT ;  /* 0x000000ff4400720c */ /* 0x000fda0003fc5270 */
[----:B------:R-:W-:Y:S05]  /*4420*/  @!P6 BRA `(.L_x_39801) ;  /* 0xffffffec0004e947 */ /* 0x000fea000383ffff */
[----:B------:R-:W-:Y:S05]  /*4430*/  BRA `(.L_x_39694) ;  /* 0x0000001800587947 */ /* 0x000fea0003800000 */
.L_x_39749:
[C---:B------:R-:W-:Y:S01]  /*4440*/  VIADD R22, R4.reuse, 0xf ;  /* 0x0000000f04167836 */ /* 0x040fe20000000000 */
[C---:B------:R-:W-:Y:S01]  /*4450*/  IADD3 R2, PT, PT, R4.reuse, 0x1, RZ ;  /* 0x0000000104027810 */ /* 0x040fe20007ffe0ff */
[C---:B------:R-:W-:Y:S01]  /*4460*/  VIADD R16, R4.reuse, 0x2 ;  /* 0x0000000204107836 */ /* 0x040fe20000000000 */
[C---:B------:R-:W-:Y:S01]  /*4470*/  IADD3 R34, PT, PT, R7.reuse, 0x9, RZ ;  /* 0x0000000907227810 */ /* 0x040fe20007ffe0ff */
[----:B------:R-:W-:Y:S01]  /*4480*/  VIADD R20, R4, 0x3 ;  /* 0x0000000304147836 */ /* 0x000fe20000000000 */
[-C--:B------:R-:W-:Y:S01]  /*4490*/  ISETP.GE.AND P2, PT, R22, R3.reuse, PT ;  /* 0x000000031600720c */ /* 0x080fe20003f46270 */
[C---:B-1----:R-:W-:Y:S01]  /*44a0*/  VIADD R24, R7.reuse, 0x3 ;  /* 0x0000000307187836 */ /* 0x042fe20000000000 */
[-C--:B------:R-:W-:Y:S01]  /*44b0*/  ISETP.GE.AND P0, PT, R2, R3.reuse, PT ;  /* 0x000000030200720c */ /* 0x080fe20003f06270 */
[----:B------:R-:W-:Y:S01]  /*44c0*/  VIADD R26, R7, 0x4 ;  /* 0x00000004071a7836 */ /* 0x000fe20000000000 */
[----:B------:R-:W-:Y:S01]  /*44d0*/  SEL R49, R3, RZ, P2 ;  /* 0x000000ff03317207 */ /* 0x000fe20001000000 */
[----:B------:R-:W-:Y:S01]  /*44e0*/  VIADD R28, R7, 0x5 ;  /* 0x00000005071c7836 */ /* 0x000fe20000000000 */
[----:B------:R-:W-:Y:S01]  /*44f0*/  SEL R47, R3, RZ, P0 ;  /* 0x000000ff032f7207 */ /* 0x000fe20000000000 */
[----:B------:R-:W-:Y:S01]  /*4500*/  VIADD R30, R7, 0x6 ;  /* 0x00000006071e7836 */ /* 0x000fe20000000000 */
[-C--:B------:R-:W-:Y:S01]  /*4510*/  ISETP.GE.AND P1, PT, R16, R3.reuse, PT ;  /* 0x000000031000720c */ /* 0x080fe20003f26270 */
[----:B------:R-:W-:Y:S01]  /*4520*/  IMAD.IADD R49, R22, 0x1, -R49 ;  /* 0x0000000116317824 */ /* 0x000fe200078e0a31 */
[-C--:B------:R-:W-:Y:S01]  /*4530*/  ISETP.GE.AND P0, PT, R20, R3.reuse, PT ;  /* 0x000000031400720c */ /* 0x080fe20003f06270 */
[----:B------:R-:W-:Y:S01]  /*4540*/  IMAD.IADD R47, R2, 0x1, -R47 ;  /* 0x00000001022f7824 */ /* 0x000fe200078e0a2f */
[C---:B------:R-:W-:Y:S01]  /*4550*/  SEL R45, R3.reuse, RZ, P1 ;  /* 0x000000ff032d7207 */ /* 0x040fe20000800000 */
[C---:B------:R-:W-:Y:S01]  /*4560*/  VIADD R22, R4.reuse, 0x6 ;  /* 0x0000000604167836 */ /* 0x040fe20000000000 */
[----:B------:R-:W-:Y:S01]  /*4570*/  SEL R43, R3, RZ, P0 ;  /* 0x000000ff032b7207 */ /* 0x000fe20000000000 */
[----:B------:R-:W-:Y:S01]  /*4580*/  VIADD R2, R4, 0x4 ;  /* 0x0000000404027836 */ /* 0x000fe20000000000 */
[----:B------:R-:W-:Y:S01]  /*4590*/  LOP3.LUT R24, R24, 0xf, RZ, 0xc0, !PT ;  /* 0x0000000f18187812 */ /* 0x000fe200078ec0ff */
[----:B------:R-:W-:Y:S01]  /*45a0*/  IMAD.IADD R45, R16, 0x1, -R45 ;  /* 0x00000001102d7824 */ /* 0x000fe200078e0a2d */
[-C--:B------:R-:W-:Y:S01]  /*45b0*/  ISETP.GE.AND P2, PT, R22, R3.reuse, PT ;  /* 0x000000031600720c */ /* 0x080fe20003f46270 */
[----:B------:R-:W-:Y:S01]  /*45c0*/  VIADD R16, R4, 0x5 ;  /* 0x0000000504107836 */ /* 0x000fe20000000000 */
[----:B------:R-:W-:Y:S01]  /*45d0*/  ISETP.GE.AND P0, PT, R2, R3, PT ;  /* 0x000000030200720c */ /* 0x000fe20003f06270 */
[----:B------:R-:W-:Y:S01]  /*45e0*/  VIADD R32, R7, 0x7 ;  /* 0x0000000707207836 */ /* 0x000fe20000000000 */
[----:B------:R-:W-:Y:S01]  /*45f0*/  SEL R37, R3, RZ, P2 ;  /* 0x000000ff03257207 */ /* 0x000fe20001000000 */
[----:B------:R-:W-:Y:S01]  /*4600*/  VIADD R36, R7, 0xa ;  /* 0x0000000a07247836 */ /* 0x000fe20000000000 */
[----:B------:R-:W-:Y:S01]  /*4610*/  IADD3 R43, PT, PT, R20, -R43, RZ ;  /* 0x8000002b142b7210 */ /* 0x000fe20007ffe0ff */
[----:B------:R-:W-:Y:S01]  /*4620*/  VIADD R20, R4, 0x7 ;  /* 0x0000000704147836 */ /* 0x000fe20000000000 */
[C---:B------:R-:W-:Y:S01]  /*4630*/  SEL R41, R3.reuse, RZ, P0 ;  /* 0x000000ff03297207 */ /* 0x040fe20000000000 */
[----:B------:R-:W-:Y:S01]  /*4640*/  IMAD.IADD R37, R22, 0x1, -R37 ;  /* 0x0000000116257824 */ /* 0x000fe200078e0a25 */
[-C--:B------:R-:W-:Y:S01]  /*4650*/  ISETP.GE.AND P1, PT, R16, R3.reuse, PT ;  /* 0x000000031000720c */ /* 0x080fe20003f26270 */
[----:B------:R-:W-:Y:S01]  /*4660*/  VIADD R22, R4, 0xa ;  /* 0x0000000a04167836 */ /* 0x000fe20000000000 */
[-C--:B------:R-:W-:Y:S01]  /*4670*/  ISETP.GE.AND P0, PT, R20, R3.reuse, PT ;  /* 0x000000031400720c */ /* 0x080fe20003f06270 */
[----:B------:R-:W-:Y:S01]  /*4680*/  IMAD.IADD R41, R2, 0x1, -R41 ;  /* 0x0000000102297824 */ /* 0x000fe200078e0a29 */
[C---:B------:R-:W-:Y:S01]  /*4690*/  SEL R39, R3.reuse, RZ, P1 ;  /* 0x000000ff03277207 */ /* 0x040fe20000800000 */
[----:B------:R-:W-:Y:S01]  /*46a0*/  VIADD R2, R4, 0x8 ;  /* 0x0000000804027836 */ /* 0x000fe20000000000 */
[----:B------:R-:W-:Y:S01]  /*46b0*/  SEL R35, R3, RZ, P0 ;  /* 0x000000ff03237207 */ /* 0x000fe20000000000 */
[----:B------:R-:W-:Y:S01]  /*46c0*/  VIADD R38, R7, 0xc ;  /* 0x0000000c07267836 */ /* 0x000fe20000000000 */
[-C--:B------:R-:W-:Y:S01]  /*46d0*/  ISETP.GE.AND P2, PT, R22, R3.reuse, PT ;  /* 0x000000031600720c */ /* 0x080fe20003f46270 */
[----:B------:R-:W-:Y:S01]  /*46e0*/  IMAD.IADD R39, R16, 0x1, -R39 ;  /* 0x0000000110277824 */ /* 0x000fe200078e0a27 */
[-C--:B------:R-:W-:Y:S01]  /*46f0*/  ISETP.GE.AND P0, PT, R2, R3.reuse, PT ;  /* 0x000000030200720c */ /* 0x080fe20003f06270 */
[----:B------:R-:W-:Y:S01]  /*4700*/  VIADD R16, R4, 0x9 ;  /* 0x0000000904107836 */ /* 0x000fe20000000000 */
[C---:B------:R-:W-:Y:S01]  /*4710*/  SEL R29, R3.reuse, RZ, P2 ;  /* 0x000000ff031d7207 */ /* 0x040fe20001000000 */
[----:B------:R-:W-:Y:S01]  /*4720*/  IMAD.IADD R35, R20, 0x1, -R35 ;  /* 0x0000000114237824 */ /* 0x000fe200078e0a23 */
[----:B------:R-:W-:Y:S01]  /*4730*/  SEL R33, R3, RZ, P0 ;  /* 0x000000ff03217207 */ /* 0x000fe20000000000 */
[----:B------:R-:W-:Y:S01]  /*4740*/  VIADD R40, R7, 0xe ;  /* 0x0000000e07287836 */ /* 0x000fe20000000000 */
[-C--:B------:R-:W-:Y:S01]  /*4750*/  ISETP.GE.AND P1, PT, R16, R3.reuse, PT ;  /* 0x000000031000720c */ /* 0x080fe20003f26270 */
[----:B------:R-:W-:Y:S01]  /*4760*/  IMAD.IADD R29, R22, 0x1, -R29 ;  /* 0x00000001161d7824 */ /* 0x000fe200078e0a1d */
[----:B------:R-:W-:Y:S01]  /*4770*/  IADD3 R20, PT, PT, R4, 0xb, RZ ;  /* 0x0000000b04147810 */ /* 0x000fe20007ffe0ff */
[----:B------:R-:W-:Y:S01]  /*4780*/  IMAD.IADD R33, R2, 0x1, -R33 ;  /* 0x0000000102217824 */ /* 0x000fe200078e0a21 */
[C---:B------:R-:W-:Y:S01]  /*4790*/  SEL R31, R3.reuse, RZ, P1 ;  /* 0x000000ff031f7207 */ /* 0x040fe20000800000 */
[----:B------:R-:W-:Y:S01]  /*47a0*/  VIADD R22, R4, 0xe ;  /* 0x0000000e04167836 */ /* 0x000fe20000000000 */
[-C--:B------:R-:W-:Y:S01]  /*47b0*/  ISETP.GE.AND P0, PT, R20, R3.reuse, PT ;  /* 0x000000031400720c */ /* 0x080fe20003f06270 */
[----:B------:R-:W-:Y:S01]  /*47c0*/  VIADD R2, R4, 0xc ;  /* 0x0000000c04027836 */ /* 0x000fe20000000000 */
[----:B------:R-:W-:Y:S01]  /*47d0*/  LOP3.LUT R26, R26, 0xf, RZ, 0xc0, !PT ;  /* 0x0000000f1a1a7812 */ /* 0x000fe200078ec0ff */
[----:B------:R-:W-:Y:S01]  /*47e0*/  IMAD.IADD R31, R16, 0x1, -R31 ;  /* 0x00000001101f7824 */ /* 0x000fe200078e0a1f */
[----:B------:R-:W-:Y:S01]  /*47f0*/  SEL R27, R3, RZ, P0 ;  /* 0x000000ff031b7207 */ /* 0x000fe20000000000 */
[----:B------:R-:W-:Y:S01]  /*4800*/  VIADD R16, R4, 0xd ;  /* 0x0000000d04107836 */ /* 0x000fe20000000000 */
[-C--:B------:R-:W-:Y:S01]  /*4810*/  ISETP.GE.AND P2, PT, R22, R3.reuse, PT ;  /* 0x000000031600720c */ /* 0x080fe20003f46270 */
[----:B------:R-:W-:Y:S01]  /*4820*/  VIADD R42, R7, 0xffffffff ;  /* 0xffffffff072a7836 */ /* 0x000fe20000000000 */
[-C--:B------:R-:W-:Y:S01]  /*4830*/  ISETP.GE.AND P0, PT, R2, R3.reuse, PT ;  /* 0x000000030200720c */ /* 0x080fe20003f06270 */
[----:B------:R-:W-:Y:S01]  /*4840*/  IMAD.MOV.U32 R44, RZ, RZ, -0x100 ;  /* 0xffffff00ff2c7424 */ /* 0x000fe200078e00ff */
[C---:B------:R-:W-:Y:S01]  /*4850*/  SEL R21, R3.reuse, RZ, P2 ;  /* 0x000000ff03157207 */ /* 0x040fe20001000000 */
[----:B------:R-:W-:Y:S01]  /*4860*/  IMAD.IADD R27, R20, 0x1, -R27 ;  /* 0x00000001141b7824 */ /* 0x000fe200078e0a1b */
[----:B------:R-:W-:Y:S01]  /*4870*/  SEL R25, R3, RZ, P0 ;  /* 0x000000ff03197207 */ /* 0x000fe20000000000 */
[----:B------:R-:W-:Y:S01]  /*4880*/  IMAD.MOV.U32 R20, RZ, RZ, RZ ;  /* 0x000000ffff147224 */ /* 0x000fe200078e00ff */
[-C--:B------:R-:W-:Y:S01]  /*4890*/  ISETP.GE.AND P0, PT, R4, R3.reuse, PT ;  /* 0x000000030400720c */ /* 0x080fe20003f06270 */
[----:B------:R-:W-:Y:S01]  /*48a0*/  IMAD.IADD R21, R22, 0x1, -R21 ;  /* 0x0000000116157824 */ /* 0x000fe200078e0a15 */
[----:B------:R-:W-:Y:S01]  /*48b0*/  ISETP.GE.AND P1, PT, R16, R3, PT ;  /* 0x000000031000720c */ /* 0x000fe20003f26270 */
[----:B------:R-:W-:Y:S01]  /*48c0*/  VIADD R22, R7, 0x2 ;  /* 0x0000000207167836 */ /* 0x000fe20000000000 */
[C---:B------:R-:W-:Y:S01]  /*48d0*/  SEL R51, R3.reuse, RZ, P0 ;  /* 0x000000ff03337207 */ /* 0x040fe20000000000 */
[----:B------:R-:W-:Y:S01]  /*48e0*/  IMAD.IADD R25, R2, 0x1, -R25 ;  /* 0x0000000102197824 */ /* 0x000fe200078e0a19 */
[----:B------:R-:W-:Y:S01]  /*48f0*/  SEL R23, R3, RZ, P1 ;  /* 0x000000ff03177207 */ /* 0x000fe20000800000 */
[----:B------:R-:W-:Y:S01]  /*4900*/  IMAD R44, R19, R44, 0x201f ;  /* 0x0000201f132c7424 */ /* 0x000fe200078e022c */
[----:B------:R-:W-:Y:S01]  /*4910*/  LOP3.LUT R22, R22, 0xf, RZ, 0xc0, !PT ;  /* 0x0000000f16167812 */ /* 0x000fe200078ec0ff */
[----:B------:R-:W-:Y:S01]  /*4920*/  IMAD.IADD R51, R4, 0x1, -R51 ;  /* 0x0000000104337824 */ /* 0x000fe200078e0a33 */
[----:B------:R-:W-:-:S02]  /*4930*/  IADD3 R23, PT, PT, R16, -R23, RZ ;  /* 0x8000001710177210 */ /* 0x000fc40007ffe0ff */
[----:B------:R-:W-:Y:S02]  /*4940*/  LOP3.LUT R28, R28, 0xf, RZ, 0xc0, !PT ;  /* 0x0000000f1c1c7812 */ /* 0x000fe400078ec0ff */
[----:B------:R-:W-:Y:S02]  /*4950*/  LOP3.LUT R30, R30, 0xf, RZ, 0xc0, !PT ;  /* 0x0000000f1e1e7812 */ /* 0x000fe400078ec0ff */
[----:B------:R-:W-:Y:S02]  /*4960*/  LOP3.LUT R32, R32, 0xf, RZ, 0xc0, !PT ;  /* 0x0000000f20207812 */ /* 0x000fe400078ec0ff */
[----:B------:R-:W-:Y:S02]  /*4970*/  LOP3.LUT R34, R34, 0xf, RZ, 0xc0, !PT ;  /* 0x0000000f22227812 */ /* 0x000fe400078ec0ff */
[----:B------:R-:W-:Y:S02]  /*4980*/  LOP3.LUT R36, R36, 0xf, RZ, 0xc0, !PT ;  /* 0x0000000f24247812 */ /* 0x000fe400078ec0ff */
[----:B------:R-:W-:-:S02]  /*4990*/  LOP3.LUT R38, R38, 0xf, RZ, 0xc0, !PT ;  /* 0x0000000f26267812 */ /* 0x000fc400078ec0ff */
[----:B------:R-:W-:Y:S02]  /*49a0*/  LOP3.LUT R40, R40, 0xf, RZ, 0xc0, !PT ;  /* 0x0000000f28287812 */ /* 0x000fe400078ec0ff */
[----:B------:R-:W-:-:S07]  /*49b0*/  LOP3.LUT R42, R42, 0xf, RZ, 0xc0, !PT ;  /* 0x0000000f2a2a7812 */ /* 0x000fce00078ec0ff */
.L_x_39853:
[----:B0-----:R-:W0:Y:S01]  /*49c0*/  LDC R16, c[0x0][0x3ac] ;  /* 0x0000eb00ff107b82 */ /* 0x001e220000000800 */
[----:B------:R-:W-:Y:S02]  /*49d0*/  ISETP.GE.AND P0, PT, R10, R17, PT ;  /* 0x000000110a00720c */ /* 0x000fe40003f06270 */
[----:B------:R-:W-:Y:S01]  /*49e0*/  IADD3 R46, PT, PT, R7, R20, RZ ;  /* 0x00000014072e7210 */ /* 0x000fe20007ffe0ff */
[----:B------:R-:W-:Y:S01]  /*49f0*/  IMAD.IADD R20, R13, 0x1, R20 ;  /* 0x000000010d147824 */ /* 0x000fe200078e0214 */
[----:B------:R-:W-:Y:S02]  /*4a00*/  P2R R66, PR, RZ, 0x1 ;  /* 0x00000001ff427803 */ /* 0x000fe40000000000 */
[----:B0-----:R-:W-:Y:S01]  /*4a10*/  ISETP.GE.AND P4, PT, R16, 0x1, PT ;  /* 0x000000011000780c */ /* 0x001fe20003f86270 */
        /* <DEDUP_REMOVED lines=14> */
.L_x_39802:
        /* <DEDUP_REMOVED lines=10> */
.L_x_39803:
        /* <DEDUP_REMOVED lines=8> */
.L_x_39804:
        /* <DEDUP_REMOVED lines=8> */
.L_x_39805:
        /* <DEDUP_REMOVED lines=8> */
.L_x_39806:
[----:B------:R-:W-:Y:S01]  /*4d20*/  ISETP.GE.AND P5, PT, R16, 0x7, PT ;  /* 0x000000071000780c */ /* 0x000fe20003fa6270 */
[----:B------:R-:W-:-:S12]  /*4d30*/  @!P6 BRA `(.L_x_39807) ;  /* 0x00000000001ce947 */ /* 0x000fd80003800000 */
[----:B------:R-:W5:Y:S01]  /*4d40*/  S2UR UR5, SR_CgaCtaId ;  /* 0x00000000000579c3 */ /* 0x000f620000008800 */
[----:B------:R-:W-:Y:S01]  /*4d50*/  UMOV UR4, 0x400 ;  /* 0x0000040000047882 */ /* 0x000fe20000000000 */
[----:B0-2-4-:R-:W-:Y:S01]  /*4d60*/  IADD3 R2, PT, PT, R28, R3, RZ ;  /* 0x000000031c027210 */ /* 0x015fe20007ffe0ff */
[----:B------:R-:W-:-:S04]  /*4d70*/  UIADD3 UR4, UPT, UPT, UR4, 0x1080, URZ ;  /* 0x0000108004047890 */ /* 0x000fc8000fffe0ff */
[----:B-----5:R-:W-:-:S06]  /*4d80*/  ULEA UR4, UR5, UR4, 0x18 ;  /* 0x0000000405047291 */ /* 0x020fcc000f8ec0ff */
[----:B------:R-:W-:-:S05]  /*4d90*/  LEA R2, R2, UR4, 0x2 ;  /* 0x0000000402027c11 */ /* 0x000fca000f8e10ff */
[----:B------:R0:W2:Y:S02]  /*4da0*/  LDS R55, [R2] ;  /* 0x0000000002377984 */ /* 0x0000a40000000800 */
.L_x_39807:
[----:B------:R-:W-:Y:S01]  /*4db0*/  ISETP.GE.AND P6, PT, R16, 0x8, PT ;  /* 0x000000081000780c */ /* 0x000fe20003fc6270 */
[----:B------:R-:W-:-:S12]  /*4dc0*/  @!P5 BRA `(.L_x_39808) ;  /* 0x00000000001cd947 */ /* 0x000fd80003800000 */
[----:B------:R-:W5:Y:S01]  /*4dd0*/  S2UR UR5, SR_CgaCtaId ;  /* 0x00000000000579c3 */ /* 0x000f620000008800 */
[----:B------:R-:W-:Y:S01]  /*4de0*/  UMOV UR4, 0x400 ;  /* 0x0000040000047882 */ /* 0x000fe20000000000 */
[----:B0-2-4-:R-:W-:Y:S01]  /*4df0*/  IMAD.IADD R2, R30, 0x1, R3 ;  /* 0x000000011e027824 */ /* 0x015fe200078e0203 */
[----:B------:R-:W-:-:S04]  /*4e00*/  UIADD3 UR4, UPT, UPT, UR4, 0x1080, URZ ;  /* 0x0000108004047890 */ /* 0x000fc8000fffe0ff */
[----:B-----5:R-:W-:-:S06]  /*4e10*/  ULEA UR4, UR5, UR4, 0x18 ;  /* 0x0000000405047291 */ /* 0x020fcc000f8ec0ff */
[----:B------:R-:W-:-:S05]  /*4e20*/  LEA R2, R2, UR4, 0x2 ;  /* 0x0000000402027c11 */ /* 0x000fca000f8e10ff */
[----:B------:R0:W2:Y:S02]  /*4e30*/  LDS R56, [R2] ;  /* 0x0000000002387984 */ /* 0x0000a40000000800 */
.L_x_39808:
        /* <DEDUP_REMOVED lines=9> */
.L_x_39809:
        /* <DEDUP_REMOVED lines=10> */
.L_x_39810:
        /* <DEDUP_REMOVED lines=9> */
.L_x_39811:
        /* <DEDUP_REMOVED lines=9> */
.L_x_39812:
        /* <DEDUP_REMOVED lines=11> */
.L_x_39813:
        /* <DEDUP_REMOVED lines=9> */
.L_x_39814:
        /* <DEDUP_REMOVED lines=11> */
.L_x_39815:
        /* <DEDUP_REMOVED lines=9> */
.L_x_39816:
[----:B------:R-:W-:Y:S01]  /*5310*/  ISETP.GE.AND P5, PT, R20, R15, PT ;  /* 0x0000000f1400720c */ /* 0x000fe20003fa6270 */
        /* <DEDUP_REMOVED lines=8> */
.L_x_39817:
[----:B------:R-:W-:-:S13]  /*53a0*/  ISETP.NE.AND P6, PT, R66, RZ, PT ;  /* 0x000000ff4200720c */ /* 0x000fda0003fc5270 */
[----:B------:R-:W-:Y:S05]  /*53b0*/  @P6 BRA `(.L_x_39818) ;  /* 0x0000000800746947 */ /* 0x000fea0003800000 */
[----:B------:R-:W-:Y:S01]  /*53c0*/  IABS R66, R16 ;  /* 0x0000001000427213 */ /* 0x000fe20000000000 */
[----:B------:R-:W5:Y:S01]  /*53d0*/  S2UR UR5, SR_CgaCtaId ;  /* 0x00000000000579c3 */ /* 0x000f620000008800 */
[----:B------:R-:W-:Y:S02]  /*53e0*/  UMOV UR4, 0x400 ;  /* 0x0000040000047882 */ /* 0x000fe40000000000 */
[----:B------:R-:W1:Y:S08]  /*53f0*/  I2F.RP R67, R66 ;  /* 0x0000004200437306 */ /* 0x000e700000209400 */
[----:B-1----:R-:W0:Y:S01]  /*5400*/  MUFU.RCP R67, R67 ;  /* 0x0000004300437308 */ /* 0x002e220000001000 */
[----:B-----5:R-:W-:Y:S01]  /*5410*/  ULEA UR4, UR5, UR4, 0x18 ;  /* 0x0000000405047291 */ /* 0x020fe2000f8ec0ff */
[----:B0-2-4-:R-:W-:-:S06]  /*5420*/  VIADD R2, R67, 0xffffffe ;  /* 0x0ffffffe43027836 */ /* 0x015fcc0000000000 */
[----:B------:R0:W1:Y:S02]  /*5430*/  F2I.FTZ.U32.TRUNC.NTZ R3, R2 ;  /* 0x0000000200037305 */ /* 0x000064000021f000 */
[----:B0-----:R-:W-:Y:S02]  /*5440*/  IMAD.MOV.U32 R2, RZ, RZ, RZ ;  /* 0x000000ffff027224 */ /* 0x001fe400078e00ff */
[----:B-1----:R-:W-:-:S04]  /*5450*/  IMAD.MOV R69, RZ, RZ, -R3 ;  /* 0x000000ffff457224 */ /* 0x002fc800078e0a03 */
[----:B------:R-:W-:-:S04]  /*5460*/  IMAD R69, R69, R66, RZ ;  /* 0x0000004245457224 */ /* 0x000fc800078e02ff */
[----:B------:R-:W-:Y:S01]  /*5470*/  IMAD.HI.U32 R69, R3, R69, R2 ;  /* 0x0000004503457227 */ /* 0x000fe200078e0002 */
[----:B------:R-:W-:-:S05]  /*5480*/  IABS R3, R6 ;  /* 0x0000000600037213 */ /* 0x000fca0000000000 */
        /* <DEDUP_REMOVED lines=13> */
.L_x_39852:
[----:B------:R-:W-:Y:S02]  /*5560*/  IMAD R16, R66, 0x84, R67 ;  /* 0x0000008442107824 */ /* 0x000fe400078e0243 */
[----:B------:R-:W-:-:S04]  /*5570*/  IMAD.MOV.U32 R69, RZ, RZ, RZ ;  /* 0x000000ffff457224 */ /* 0x000fc800078e00ff */
[----:B------:R-:W0:Y:S01]  /*5580*/  LDS R16, [R16] ;  /* 0x0000000010107984 */ /* 0x000e220000000800 */
[----:B------:R-:W-:Y:S05]  /*5590*/  @!P4 BRA `(.L_x_39819) ;  /* 0x000000000010c947 */ /* 0x000fea0003800000 */
[----:B------:R-:W-:-:S03]  /*55a0*/  UMOV UR4, 0xffffffff ;  /* 0xffffffff00047882 */ /* 0x000fc60000000000 */
[----:B------:R-:W-:Y:S05]  /*55b0*/  BRA.DIV UR4, `(.L_x_39820) ;  /* 0x0000002604247947 */ /* 0x000fea000b800000 */
[----:B0-----:R0:W1:Y:S02]  /*55c0*/  SHFL.IDX PT, R69, R16, R51, R14 ;  /* 0x0000003310457389 */ /* 0x00106400000e000e */
.L_x_39955:
[----:B-1----:R-:W-:-:S07]  /*55d0*/  IMAD R69, R48, R69, RZ ;  /* 0x0000004530457224 */ /* 0x002fce00078e02ff */
.L_x_39819:
[----:B------:R-:W-:Y:S05]  /*55e0*/  @!P3 BRA `(.L_x_39821) ;  /* 0x000000000010b947 */ /* 0x000fea0003800000 */
[----:B------:R-:W-:-:S03]  /*55f0*/  UMOV UR4, 0xffffffff ;  /* 0xffffffff00047882 */ /* 0x000fc60000000000 */
[----:B------:R-:W-:Y:S05]  /*5600*/  BRA.DIV UR4, `(.L_x_39822) ;  /* 0x00000026042c7947 */ /* 0x000fea000b800000 */
[----:B0-----:R0:W1:Y:S02]  /*5610*/  SHFL.IDX PT, R2, R16, R47, R14 ;  /* 0x0000002f10027389 */ /* 0x00106400000e000e */
.L_x_39958:
[----:B-1-3--:R-:W-:-:S07]  /*5620*/  IMAD R69, R50, R2, R69 ;  /* 0x0000000232457224 */ /* 0x00afce00078e0245 */
.L_x_39821:
[----:B------:R-:W-:Y:S05]  /*5630*/  @!P2 BRA `(.L_x_39823) ;  /* 0x000000000010a947 */ /* 0x000fea0003800000 */
[----:B------:R-:W-:-:S03]  /*5640*/  UMOV UR4, 0xffffffff ;  /* 0xffffffff00047882 */ /* 0x000fc60000000000 */
[----:B------:R-:W-:Y:S05]  /*5650*/  BRA.DIV UR4, `(.L_x_39824) ;  /* 0x0000002604387947 */ /* 0x000fea000b800000 */
[----:B0-----:R0:W1:Y:S02]  /*5660*/  SHFL.IDX PT, R2, R16, R45, R14 ;  /* 0x0000002d10027389 */ /* 0x00106400000e000e */
.L_x_39961:
[----:B-1----:R-:W-:-:S07]  /*5670*/  IMAD R69, R52, R2, R69 ;  /* 0x0000000234457224 */ /* 0x002fce00078e0245 */
.L_x_39823:
[----:B------:R-:W-:Y:S05]  /*5680*/  @!P1 BRA `(.L_x_39825) ;  /* 0x0000000000109947 */ /* 0x000fea0003800000 */
[----:B------:R-:W-:-:S03]  /*5690*/  UMOV UR4, 0xffffffff ;  /* 0xffffffff00047882 */ /* 0x000fc60000000000 */
[----:B------:R-:W-:Y:S05]  /*56a0*/  BRA.DIV UR4, `(.L_x_39826) ;  /* 0x0000002604447947 */ /* 0x000fea000b800000 */
[----:B0-----:R0:W1:Y:S02]  /*56b0*/  SHFL.IDX PT, R2, R16, R43, R14 ;  /* 0x0000002b10027389 */ /* 0x00106400000e000e */
.L_x_39964:
[----:B-1----:R-:W-:-:S07]  /*56c0*/  IMAD R69, R53, R2, R69 ;  /* 0x0000000235457224 */ /* 0x002fce00078e0245 */
.L_x_39825:
[----:B------:R-:W-:Y:S05]  /*56d0*/  @!P0 BRA `(.L_x_39827) ;  /* 0x0000000000108947 */ /* 0x000fea0003800000 */
[----:B------:R-:W-:-:S03]  /*56e0*/  UMOV UR4, 0xffffffff ;  /* 0xffffffff00047882 */ /* 0x000fc60000000000 */
[----:B------:R-:W-:Y:S05]  /*56f0*/  BRA.DIV UR4, `(.L_x_39828) ;  /* 0x0000002604507947 */ /* 0x000fea000b800000 */
[----:B0-----:R0:W1:Y:S02]  /*5700*/  SHFL.IDX PT, R2, R16, R41, R14 ;  /* 0x0000002910027389 */ /* 0x00106400000e000e */
.L_x_39967:
[----:B-1----:R-:W-:-:S07]  /*5710*/  IMAD R69, R54, R2, R69 ;  /* 0x0000000236457224 */ /* 0x002fce00078e0245 */
.L_x_39827:
[----:B------:R-:W1:Y:S02]  /*5720*/  LDC R68, c[0x0][0x3ac] ;  /* 0x0000eb00ff447b82 */ /* 0x000e640000000800 */
[----:B-1----:R-:W-:-:S13]  /*5730*/  ISETP.GE.AND P6, PT, R68, 0x6, PT ;  /* 0x000000064400780c */ /* 0x002fda0003fc6270 */
[----:B------:R-:W-:Y:S05]  /*5740*/  @!P6 BRA `(.L_x_39829) ;  /* 0x000000000010e947 */ /* 0x000fea0003800000 */
[----:B------:R-:W-:-:S03]  /*5750*/  UMOV UR4, 0xffffffff ;  /* 0xffffffff00047882 */ /* 0x000fc60000000000 */
[----:B------:R-:W-:Y:S05]  /*5760*/  BRA.DIV UR4, `(.L_x_39830) ;  /* 0x0000002604547947 */ /* 0x000fea000b800000 */
[----:B0-----:R0:W1:Y:S02]  /*5770*/  SHFL.IDX PT, R2, R16, R39, R14 ;  /* 0x0000002710027389 */ /* 0x00106400000e000e */
.L_x_39970:
[----:B-1----:R-:W-:-:S07]  /*5780*/  IMAD R69, R55, R2, R69 ;  /* 0x0000000237457224 */ /* 0x002fce00078e0245 */
.L_x_39829:
[----:B------:R-:W-:-:S13]  /*5790*/  ISETP.GE.AND P6, PT, R68, 0x7, PT ;  /* 0x000000074400780c */ /* 0x000fda0003fc6270 */
[----:B------:R-:W-:Y:S05]  /*57a0*/  @!P6 BRA `(.L_x_39831) ;  /* 0x000000000010e947 */ /* 0x000fea0003800000 */
[----:B------:R-:W-:-:S03]  /*57b0*/  UMOV UR4, 0xffffffff ;  /* 0xffffffff00047882 */ /* 0x000fc60000000000 */
[----:B------:R-:W-:Y:S05]  /*57c0*/  BRA.DIV UR4, `(.L_x_39832) ;  /* 0x00000026045c7947 */ /* 0x000fea000b800000 */
[----:B0-----:R0:W1:Y:S02]  /*57d0*/  SHFL.IDX PT, R2, R16, R37, R14 ;  /* 0x0000002510027389 */ /* 0x00106400000e000e */
.L_x_39973:
[----:B-1----:R-:W-:-:S07]  /*57e0*/  IMAD R69, R56, R2, R69 ;  /* 0x0000000238457224 */ /* 0x002fce00078e0245 */
.L_x_39831:
[----:B------:R-:W-:-:S13]  /*57f0*/  ISETP.GE.AND P6, PT, R68, 0x8, PT ;  /* 0x000000084400780c */ /* 0x000fda0003fc6270 */
[----:B------:R-:W-:Y:S05]  /*5800*/  @!P6 BRA `(.L_x_39833) ;  /* 0x000000000010e947 */ /* 0x000fea0003800000 */
[----:B------:R-:W-:-:S03]  /*5810*/  UMOV UR4, 0xffffffff ;  /* 0xffffffff00047882 */ /* 0x000fc60000000000 */
[----:B------:R-:W-:Y:S05]  /*5820*/  BRA.DIV UR4, `(.L_x_39834) ;  /* 0x0000002604647947 */ /* 0x000fea000b800000 */
[----:B0-----:R0:W1:Y:S02]  /*5830*/  SHFL.IDX PT, R2, R16, R35, R14 ;  /* 0x0000002310027389 */ /* 0x00106400000e000e */
.L_x_39976:
[----:B-1----:R-:W-:-:S07]  /*5840*/  IMAD R69, R57, R2, R69 ;  /* 0x0000000239457224 */ /* 0x002fce00078e0245 */
.L_x_39833:
[----:B------:R-:W-:-:S13]  /*5850*/  ISETP.GE.AND P6, PT, R68, 0x9, PT ;  /* 0x000000094400780c */ /* 0x000fda0003fc6270 */
[----:B------:R-:W-:Y:S05]  /*5860*/  @!P6 BRA `(.L_x_39835) ;  /* 0x000000000010e947 */ /* 0x000fea0003800000 */
[----:B------:R-:W-:-:S03]  /*5870*/  UMOV UR4, 0xffffffff ;  /* 0xffffffff00047882 */ /* 0x000fc60000000000 */
[----:B------:R-:W-:Y:S05]  /*5880*/  BRA.DIV UR4, `(.L_x_39836) ;  /* 0x00000026046c7947 */ /* 0x000fea000b800000 */
[----:B0-----:R0:W1:Y:S02]  /*5890*/  SHFL.IDX PT, R2, R16, R33, R14 ;  /* 0x0000002110027389 */ /* 0x00106400000e000e */
.L_x_39979:
[----:B-1----:R-:W-:-:S07]  /*58a0*/  IMAD R69, R58, R2, R69 ;  /* 0x000000023a457224 */ /* 0x002fce00078e0245 */
.L_x_39835:
[----:B------:R-:W-:-:S13]  /*58b0*/  ISETP.GE.AND P6, PT, R68, 0xa, PT ;  /* 0x0000000a4400780c */ /* 0x000fda0003fc6270 */
[----:B------:R-:W-:Y:S05]  /*58c0*/  @!P6 BRA `(.L_x_39837) ;  /* 0x000000000010e947 */ /* 0x000fea0003800000 */
[----:B------:R-:W-:-:S03]  /*58d0*/  UMOV UR4, 0xffffffff ;  /* 0xffffffff00047882 */ /* 0x000fc60000000000 */
[----:B------:R-:W-:Y:S05]  /*58e0*/  BRA.DIV UR4, `(.L_x_39838) ;  /* 0x0000002604747947 */ /* 0x000fea000b800000 */
[----:B0-----:R0:W1:Y:S02]  /*58f0*/  SHFL.IDX PT, R2, R16, R31, R14 ;  /* 0x0000001f10027389 */ /* 0x00106400000e000e */
.L_x_39982:
[----:B-1----:R-:W-:-:S07]  /*5900*/  IMAD R69, R59, R2, R69 ;  /* 0x000000023b457224 */ /* 0x002fce00078e0245 */
.L_x_39837:
[----:B------:R-:W-:-:S13]  /*5910*/  ISETP.GE.AND P6, PT, R68, 0xb, PT ;  /* 0x0000000b4400780c */ /* 0x000fda0003fc6270 */
[----:B------:R-:W-:Y:S05]  /*5920*/  @!P6 BRA `(.L_x_39839) ;  /* 0x000000000010e947 */ /* 0x000fea0003800000 */
[----:B------:R-:W-:-:S03]  /*5930*/  UMOV UR4, 0xffffffff ;  /* 0xffffffff00047882 */ /* 0x000fc60000000000 */
[----:B------:R-:W-:Y:S05]  /*5940*/  BRA.DIV UR4, `(.L_x_39840) ;  /* 0x00000026047c7947 */ /* 0x000fea000b800000 */
[----:B0-----:R0:W1:Y:S02]  /*5950*/  SHFL.IDX PT, R2, R16, R29, R14 ;  /* 0x0000001d10027389 */ /* 0x00106400000e000e */
.L_x_39985:
[----:B-1----:R-:W-:-:S07]  /*5960*/  IMAD R69, R60, R2, R69 ;  /* 0x000000023c457224 */ /* 0x002fce00078e0245 */
.L_x_39839:
[----:B------:R-:W-:-:S13]  /*5970*/  ISETP.GE.AND P6, PT, R68, 0xc, PT ;  /* 0x0000000c4400780c */ /* 0x000fda0003fc6270 */
[----:B------:R-:W-:Y:S05]  /*5980*/  @!P6 BRA `(.L_x_39841) ;  /* 0x000000000010e947 */ /* 0x000fea0003800000 */
[----:B------:R-:W-:-:S03]  /*5990*/  UMOV UR4, 0xffffffff ;  /* 0xffffffff00047882 */ /* 0x000fc60000000000 */
[----:B------:R-:W-:Y:S05]  /*59a0*/  BRA.DIV UR4, `(.L_x_39842) ;  /* 0x0000002604847947 */ /* 0x000fea000b800000 */
[----:B0-----:R0:W1:Y:S02]  /*59b0*/  SHFL.IDX PT, R2, R16, R27, R14 ;  /* 0x0000001b10027389 */ /* 0x00106400000e000e */
.L_x_39988:
[----:B-1----:R-:W-:-:S07]  /*59c0*/  IMAD R69, R61, R2, R69 ;  /* 0x000000023d457224 */ /* 0x002fce00078e0245 */
.L_x_39841:
[----:B------:R-:W-:-:S13]  /*59d0*/  ISETP.GE.AND P6, PT, R68, 0xd, PT ;  /* 0x0000000d4400780c */ /* 0x000fda0003fc6270 */
[----:B------:R-:W-:Y:S05]  /*59e0*/  @!P6 BRA `(.L_x_39843) ;  /* 0x000000000010e947 */ /* 0x000fea0003800000 */
[----:B------:R-:W-:-:S03]  /*59f0*/  UMOV UR4, 0xffffffff ;  /* 0xffffffff00047882 */ /* 0x000fc60000000000 */
[----:B------:R-:W-:Y:S05]  /*5a00*/  BRA.DIV UR4, `(.L_x_39844) ;  /* 0x00000026048c7947 */ /* 0x000fea000b800000 */
[----:B0-----:R0:W1:Y:S02]  /*5a10*/  SHFL.IDX PT, R2, R16, R25, R14 ;  /* 0x0000001910027389 */ /* 0x00106400000e000e */
.L_x_39991:
[----:B-1----:R-:W-:-:S07]  /*5a20*/  IMAD R69, R62, R2, R69 ;  /* 0x000000023e457224 */ /* 0x002fce00078e0245 */
.L_x_39843:
[----:B------:R-:W-:-:S13]  /*5a30*/  ISETP.GE.AND P6, PT, R68, 0xe, PT ;  /* 0x0000000e4400780c */ /* 0x000fda0003fc6270 */
[----:B------:R-:W-:Y:S05]  /*5a40*/  @!P6 BRA `(.L_x_39845) ;  /* 0x000000000010e947 */ /* 0x000fea0003800000 */
[----:B------:R-:W-:-:S03]  /*5a50*/  UMOV UR4, 0xffffffff ;  /* 0xffffffff00047882 */ /* 0x000fc60000000000 */
[----:B------:R-:W-:Y:S05]  /*5a60*/  BRA.DIV UR4, `(.L_x_39846) ;  /* 0x0000002604947947 */ /* 0x000fea000b800000 */
[----:B0-----:R0:W1:Y:S02]  /*5a70*/  SHFL.IDX PT, R2, R16, R23, R14 ;  /* 0x0000001710027389 */ /* 0x00106400000e000e */
.L_x_39994:
[----:B-1----:R-:W-:-:S07]  /*5a80*/  IMAD R69, R63, R2, R69 ;  /* 0x000000023f457224 */ /* 0x002fce00078e0245 */
.L_x_39845:
[----:B------:R-:W-:-:S13]  /*5a90*/  ISETP.GE.AND P6, PT, R68, 0xf, PT ;  /* 0x0000000f4400780c */ /* 0x000fda0003fc6270 */
[----:B------:R-:W-:Y:S05]  /*5aa0*/  @!P6 BRA `(.L_x_39847) ;  /* 0x000000000010e947 */ /* 0x000fea0003800000 */
[----:B------:R-:W-:-:S03]  /*5ab0*/  UMOV UR4, 0xffffffff ;  /* 0xffffffff00047882 */ /* 0x000fc60000000000 */
[----:B------:R-:W-:Y:S05]  /*5ac0*/  BRA.DIV UR4, `(.L_x_39848) ;  /* 0x00000026049c7947 */ /* 0x000fea000b800000 */
[----:B0-----:R0:W1:Y:S02]  /*5ad0*/  SHFL.IDX PT, R2, R16, R21, R14 ;  /* 0x0000001510027389 */ /* 0x00106400000e000e */
.L_x_39997:
[----:B-1----:R-:W-:-:S07]  /*5ae0*/  IMAD R69, R64, R2, R69 ;  /* 0x0000000240457224 */ /* 0x002fce00078e0245 */
.L_x_39847:
[----:B------:R-:W-:-:S13]  /*5af0*/  ISETP.GE.AND P6, PT, R68, 0x10, PT ;  /* 0x000000104400780c */ /* 0x000fda0003fc6270 */
[----:B------:R-:W-:Y:S05]  /*5b00*/  @!P6 BRA `(.L_x_39849) ;  /* 0x000000000010e947 */ /* 0x000fea0003800000 */
[----:B------:R-:W-:-:S03]  /*5b10*/  UMOV UR4, 0xffffffff ;  /* 0xffffffff00047882 */ /* 0x000fc60000000000 */
[----:B------:R-:W-:Y:S05]  /*5b20*/  BRA.DIV UR4, `(.L_x_39850) ;  /* 0x0000002604a47947 */ /* 0x000fea000b800000 */
[----:B0-----:R0:W1:Y:S02]  /*5b30*/  SHFL.IDX PT, R2, R16, R49, R14 ;  /* 0x0000003110027389 */ /* 0x00106400000e000e */
.L_x_40000:
[----:B-1----:R-:W-:-:S07]  /*5b40*/  IMAD R69, R65, R2, R69 ;  /* 0x0000000241457224 */ /* 0x002fce00078e0245 */
.L_x_39849:
[----:B------:R-:W-:-:S07]  /*5b50*/  IMAD.MOV.U32 R2, RZ, RZ, R18 ;  /* 0x000000ffff027224 */ /* 0x000fce00078e0012 */
.L_x_39851:
[----:B------:R-:W-:Y:S01]  /*5b60*/  SHF.R.U32.HI R3, RZ, 0x1, R2 ;  /* 0x00000001ff037819 */ /* 0x000fe20000011602 */
[----:B------:R-:W-:Y:S05]  /*5b70*/  WARPSYNC.ALL ;  /* 0x0000000000007948 */ /* 0x000fea0003800000 */
[----:B------:R-:W-:Y:S02]  /*5b80*/  ISETP.GT.U32.AND P6, PT, R2, 0x3, PT ;  /* 0x000000030200780c */ /* 0x000fe40003fc4070 */
[----:B------:R-:W1:Y:S02]  /*5b90*/  SHFL.DOWN PT, R2, R69, R3, R44 ;  /* 0x0800000345027389 */ /* 0x000e6400000e002c */
[----:B-1----:R-:W-:Y:S01]  /*5ba0*/  IMAD.IADD R69, R2, 0x1, R69 ;  /* 0x0000000102457824 */ /* 0x002fe200078e0245 */
[----:B------:R-:W-:-:S08]  /*5bb0*/  MOV R2, R3 ;  /* 0x0000000300027202 */ /* 0x000fd00000000f00 */
[----:B------:R-:W-:Y:S05]  /*5bc0*/  @P6 BRA `(.L_x_39851) ;  /* 0xfffffffc00e46947 */ /* 0x000fea000383ffff */
[----:B0-----:R-:W0:Y:S08]  /*5bd0*/  I2F.U32.RP R16, R19 ;  /* 0x0000001300107306 */ /* 0x001e300000209000 */
        /* <DEDUP_REMOVED lines=19> */
[----:B------:R-:W-:-:S05]  /*5d10*/  @!P6 VIADD R2, R2, 0x2080 ;  /* 0x000020800202e836 */ /* 0x000fca0000000000 */
[----:B0-----:R-:W-:Y:S01]  /*5d20*/  @!P6 LEA R3, R3, R2, 0x18 ;  /* 0x000000020303e211 */ /* 0x001fe200078ec0ff */
[----:B------:R-:W-:Y:S02]  /*5d30*/  @!P6 IMAD R2, R15, R66, R46 ;  /* 0x000000420f02e224 */ /* 0x000fe400078e022e */
[----:B------:R-:W-:-:S03]  /*5d40*/  IMAD.IADD R66, R8, 0x1, R66 ;  /* 0x0000000108427824 */ /* 0x000fc600078e0242 */
[----:B------:R-:W-:-:S05]  /*5d50*/  @!P6 LEA R2, R2, R3, 0x2 ;  /* 0x000000030202e211 */ /* 0x000fca00078e10ff */
[----:B------:R0:W-:Y:S01]  /*5d60*/  @!P6 STS [R2], R69 ;  /* 0x000000450200e388 */ /* 0x0001e20000000800 */
[----:B------:R-:W-:-:S13]  /*5d70*/  ISETP.GE.AND P6, PT, R66, R17, PT ;  /* 0x000000114200720c */ /* 0x000fda0003fc6270 */
[----:B0-----:R-:W-:Y:S05]  /*5d80*/  @!P6 BRA `(.L_x_39852) ;  /* 0xfffffff400f4e947 */ /* 0x001fea000383ffff */
.L_x_39818:
[----:B------:R-:W-:Y:S05]  /*5d90*/  @!P5 BRA `(.L_x_39853) ;  /* 0xffffffec0008d947 */ /* 0x000fea000383ffff */
.L_x_39694:
[----:B------:R-:W-:Y:S05]  /*5da0*/  WARPSYNC.ALL ;  /* 0x0000000000007948 */ /* 0x000fea0003800000 */
[----:B------:R-:W-:Y:S01]  /*5db0*/  ISETP.NE.AND P3, PT, R0, 0x2, PT ;  /* 0x000000020000780c */ /* 0x000fe20003f65270 */
[----:B------:R-:W5:Y:S01]  /*5dc0*/  LDC R7, c[0x0][0x3ac] ;  /* 0x0000eb00ff077b82 */ /* 0x000f620000000800 */
[----:B------:R-:W-:Y:S07]  /*5dd0*/  BSSY.RECONVERGENT B0, `(.L_x_39854) ;  /* 0x0000052000007945 */ /* 0x000fee0003800200 */
[----:B------:R-:W1:Y:S01]  /*5de0*/  LDC R6, c[0x0][0x388] ;  /* 0x0000e200ff067b82 */ /* 0x000e620000000800 */
[----:B-----5:R-:W-:-:S04]  /*5df0*/  IABS R13, R7 ;  /* 0x00000007000d7213 */ /* 0x020fc80000000000 */
[----:B------:R-:W5:Y:S01]  /*5e00*/  I2F.RP R4, R13 ;  /* 0x0000000d00047306 */ /* 0x000f620000209400 */
[----:B-1----:R-:W-:-:S07]  /*5e10*/  IABS R8, R6 ;  /* 0x0000000600087213 */ /* 0x002fce0000000000 */
[----:B-----5:R-:W0:Y:S02]  /*5e20*/  MUFU.RCP R4, R4 ;  /* 0x0000000400047308 */ /* 0x020e240000001000 */
[----:B0-----:R-:W-:Y:S01]  /*5e30*/  VIADD R3, R4, 0xffffffe ;  /* 0x0ffffffe04037836 */ /* 0x001fe20000000000 */
[----:B------:R-:W-:-:S05]  /*5e40*/  IABS R4, R15 ;  /* 0x0000000f00047213 */ /* 0x000fca0000000000 */
[----:B------:R-:W2:Y:S02]  /*5e50*/  F2I.FTZ.U32.TRUNC.NTZ R3, R3 ;  /* 0x0000000300037305 */ /* 0x000ea4000021f000 */
[----:B--2-4-:R-:W-:-:S04]  /*5e60*/  IMAD.MOV R2, RZ, RZ, -R3 ;  /* 0x000000ffff027224 */ /* 0x014fc800078e0a03 */
[----:B------:R-:W-:Y:S02]  /*5e70*/  IMAD R5, R2, R13, RZ ;  /* 0x0000000d02057224 */ /* 0x000fe400078e02ff */
[----:B------:R-:W-:-:S04]  /*5e80*/  IMAD.MOV.U32 R2, RZ, RZ, RZ ;  /* 0x000000ffff027224 */ /* 0x000fc800078e00ff */
[----:B------:R-:W-:-:S04]  /*5e90*/  IMAD.HI.U32 R5, R3, R5, R2 ;  /* 0x0000000503057227 */ /* 0x000fc800078e0002 */
[----:B------:R-:W-:Y:S02]  /*5ea0*/  IMAD.MOV.U32 R2, RZ, RZ, R8 ;  /* 0x000000ffff027224 */ /* 0x000fe400078e0008 */
[----:B------:R-:W0:Y:S02]  /*5eb0*/  I2F.RP R8, R4 ;  /* 0x0000000400087306 */ /* 0x000e240000209400 */
[----:B------:R-:W-:-:S04]  /*5ec0*/  IMAD.HI.U32 R5, R5, R2, RZ ;  /* 0x0000000205057227 */ /* 0x000fc800078e00ff */
[----:B------:R-:W-:-:S04]  /*5ed0*/  IMAD.MOV R3, RZ, RZ, -R5 ;  /* 0x000000ffff037224 */ /* 0x000fc800078e0a05 */
[C---:B------:R-:W-:Y:S02]  /*5ee0*/  IMAD R2, R13.reuse, R3, R2 ;  /* 0x000000030d027224 */ /* 0x040fe400078e0202 */
[----:B------:R-:W1:Y:S08]  /*5ef0*/  LDC R3, c[0x0][0x384] ;  /* 0x0000e100ff037b82 */ /* 0x000e700000000800 */
[----:B------:R-:W-:Y:S01]  /*5f00*/  BAR.SYNC.DEFER_BLOCKING 0x0 ;  /* 0x0000000000007b1d */ /* 0x000fe20000010000 */
[----:B------:R-:W-:-:S05]  /*5f10*/  ISETP.GT.U32.AND P1, PT, R13, R2, PT ;  /* 0x000000020d00720c */ /* 0x000fca0003f24070 */
[----:B0-----:R-:W0:Y:S08]  /*5f20*/  MUFU.RCP R8, R8 ;  /* 0x0000000800087308 */ /* 0x001e300000001000 */
[----:B------:R-:W-:Y:S01]  /*5f30*/  @!P1 IMAD.IADD R2, R2, 0x1, -R13 ;  /* 0x0000000102029824 */ /* 0x000fe200078e0a0d */
[----:B------:R-:W-:Y:S02]  /*5f40*/  @!P1 IADD3 R5, PT, PT, R5, 0x1, RZ ;  /* 0x0000000105059810 */ /* 0x000fe40007ffe0ff */
[----:B------:R-:W-:-:S02]  /*5f50*/  ISETP.NE.AND P1, PT, R7, RZ, PT ;  /* 0x000000ff0700720c */ /* 0x000fc40003f25270 */
[----:B------:R-:W-:Y:S02]  /*5f60*/  ISETP.GE.U32.AND P0, PT, R2, R13, PT ;  /* 0x0000000d0200720c */ /* 0x000fe40003f06070 */
[----:B------:R-:W-:Y:S01]  /*5f70*/  LOP3.LUT R2, R6, R7, RZ, 0x3c, !PT ;  /* 0x0000000706027212 */ /* 0x000fe200078e3cff */
[----:B0-----:R-:W-:Y:S02]  /*5f80*/  VIADD R16, R8, 0xffffffe ;  /* 0x0ffffffe08107836 */ /* 0x001fe40000000000 */
[----:B------:R-:W-:Y:S01]  /*5f90*/  IMAD R6, R15, R9, RZ ;  /* 0x000000090f067224 */ /* 0x000fe200078e02ff */
[----:B------:R-:W-:Y:S01]  /*5fa0*/  ISETP.GE.AND P2, PT, R2, RZ, PT ;  /* 0x000000ff0200720c */ /* 0x000fe20003f46270 */
[----:B------:R0:W2:Y:S02]  /*5fb0*/  F2I.FTZ.U32.TRUNC.NTZ R17, R16 ;  /* 0x0000001000117305 */ /* 0x0000a4000021f000 */
[----:B-1----:R-:W-:-:S04]  /*5fc0*/  IMAD R6, R3, UR10, R6 ;  /* 0x0000000a03067c24 */ /* 0x002fc8000f8e0206 */
[----:B------:R-:W-:-:S06]  /*5fd0*/  @P0 VIADD R5, R5, 0x1 ;  /* 0x0000000105050836 */ /* 0x000fcc0000000000 */
[----:B------:R-:W-:Y:S01]  /*5fe0*/  @!P2 IMAD.MOV R5, RZ, RZ, -R5 ;  /* 0x000000ffff05a224 */ /* 0x000fe200078e0a05 */
[----:B------:R-:W-:Y:S01]  /*5ff0*/  @!P1 LOP3.LUT R5, RZ, R7, RZ, 0x33, !PT ;  /* 0x00000007ff059212 */ /* 0x000fe200078e33ff */
[----:B0-2---:R-:W-:Y:S06]  /*6000*/  @!P3 BRA `(.L_x_39855) ;  /* 0x0000000000b8b947 */ /* 0x005fec0003800000 */
[-C--:B------:R-:W-:Y:S01]  /*6010*/  IABS R10, R15.reuse ;  /* 0x0000000f000a7213 */ /* 0x080fe20000000000 */
[----:B------:R-:W0:Y:S01]  /*6020*/  S2UR UR5, SR_CgaCtaId ;  /* 0x00000000000579c3 */ /* 0x000e220000008800 */
[----:B------:R-:W-:Y:S01]  /*6030*/  UMOV UR4, 0x400 ;  /* 0x0000040000047882 */ /* 0x000fe20000000000 */
[----:B------:R-:W-:Y:S01]  /*6040*/  LOP3.LUT R0, R0, 0x2, RZ, 0x3c, !PT ;  /* 0x0000000200007812 */ /* 0x000fe200078e3cff */
[----:B------:R-:W1:Y:S01]  /*6050*/  I2F.RP R7, R10 ;  /* 0x0000000a00077306 */ /* 0x000e620000209400 */
[----:B------:R-:W-:Y:S01]  /*6060*/  UIADD3 UR4, UPT, UPT, UR4, 0x2080, URZ ;  /* 0x0000208004047890 */ /* 0x000fe2000fffe0ff */
[----:B------:R-:W-:Y:S02]  /*6070*/  ISETP.NE.AND P3, PT, R15, RZ, PT ;  /* 0x000000ff0f00720c */ /* 0x000fe40003f65270 */
[----:B------:R-:W-:Y:S01]  /*6080*/  LOP3.LUT R19, RZ, R15, RZ, 0x33, !PT ;  /* 0x0000000fff137212 */ /* 0x000fe200078e33ff */
[----:B------:R-:W2:Y:S03]  /*6090*/  LDC.64 R8, c[0x0][0x3a0] ;  /* 0x0000e800ff087b82 */ /* 0x000ea60000000a00 */
[----:B-1----:R-:W1:Y:S01]  /*60a0*/  MUFU.RCP R7, R7 ;  /* 0x0000000700077308 */ /* 0x002e620000001000 */
[----:B0-----:R-:W-:Y:S01]  /*60b0*/  ULEA UR4, UR5, UR4, 0x18 ;  /* 0x0000000405047291 */ /* 0x001fe2000f8ec0ff */
[----:B-1----:R-:W-:-:S02]  /*60c0*/  VIADD R2, R7, 0xffffffe ;  /* 0x0ffffffe07027836 */ /* 0x002fc40000000000 */
[----:B------:R-:W-:-:S03]  /*60d0*/  IMAD.MOV R7, RZ, RZ, -R0 ;  /* 0x000000ffff077224 */ /* 0x000fc600078e0a00 */
[----:B------:R-:W-:Y:S01]  /*60e0*/  LEA R0, R12, UR4, 0x2 ;  /* 0x000000040c007c11 */ /* 0x000fe2000f8e10ff */
[----:B------:R0:W1:Y:S02]  /*60f0*/  F2I.FTZ.U32.TRUNC.NTZ R3, R2 ;  /* 0x0000000200037305 */ /* 0x000064000021f000 */
[----:B0-----:R-:W-:Y:S02]  /*6100*/  IMAD.MOV.U32 R2, RZ, RZ, RZ ;  /* 0x000000ffff027224 */ /* 0x001fe400078e00ff */
[----:B-1----:R-:W-:-:S04]  /*6110*/  IMAD.MOV R13, RZ, RZ, -R3 ;  /* 0x000000ffff0d7224 */ /* 0x002fc800078e0a03 */
[----:B------:R-:W-:-:S04]  /*6120*/  IMAD R13, R13, R10, RZ ;  /* 0x0000000a0d0d7224 */ /* 0x000fc800078e02ff */
[----:B--2---:R-:W-:-:S07]  /*6130*/  IMAD.HI.U32 R14, R3, R13, R2 ;  /* 0x0000000d030e7227 */ /* 0x004fce00078e0002 */
.L_x_39856:
[-C--:B0-----:R-:W-:Y:S01]  /*6140*/  IABS R2, R15.reuse ;  /* 0x0000000f00027213 */ /* 0x081fe20000000000 */
[----:B------:R-:W-:Y:S01]  /*6150*/  VIADD R7, R7, 0x1 ;  /* 0x0000000107077836 */ /* 0x000fe20000000000 */
[----:B------:R-:W-:Y:S02]  /*6160*/  IABS R3, R12 ;  /* 0x0000000c00037213 */ /* 0x000fe40000000000 */
[----:B------:R-:W-:Y:S02]  /*6170*/  IADD3 R13, PT, PT, RZ, -R2, RZ ;  /* 0x80000002ff0d7210 */ /* 0x000fe40007ffe0ff */
[----:B------:R-:W-:Y:S01]  /*6180*/  IABS R18, R15 ;  /* 0x0000000f00127213 */ /* 0x000fe20000000000 */
[----:B------:R-:W-:-:S04]  /*6190*/  IMAD.HI.U32 R2, R14, R3, RZ ;  /* 0x000000030e027227 */ /* 0x000fc800078e00ff */
[----:B------:R-:W-:Y:S02]  /*61a0*/  IMAD R3, R2, R13, R3 ;  /* 0x0000000d02037224 */ /* 0x000fe400078e0203 */
[----:B------:R0:W1:Y:S03]  /*61b0*/  LDS R13, [R0] ;  /* 0x00000000000d7984 */ /* 0x0000660000000800 */
[----:B------:R-:W-:Y:S02]  /*61c0*/  ISETP.GT.U32.AND P1, PT, R10, R3, PT ;  /* 0x000000030a00720c */ /* 0x000fe40003f24070 */
[----:B0-----:R-:W-:-:S11]  /*61d0*/  LEA R0, R11, R0, 0x2 ;  /* 0x000000000b007211 */ /* 0x001fd600078e10ff */
[----:B------:R-:W-:Y:S02]  /*61e0*/  @!P1 IMAD.IADD R3, R3, 0x1, -R18 ;  /* 0x0000000103039824 */ /* 0x000fe400078e0a12 */
[----:B------:R-:W-:-:S03]  /*61f0*/  @!P1 VIADD R2, R2, 0x1 ;  /* 0x0000000102029836 */ /* 0x000fc60000000000 */
[----:B------:R-:W-:Y:S02]  /*6200*/  ISETP.GE.U32.AND P0, PT, R3, R10, PT ;  /* 0x0000000a0300720c */ /* 0x000fe40003f06070 */
[----:B------:R-:W-:-:S04]  /*6210*/  LOP3.LUT R3, R12, R15, RZ, 0x3c, !PT ;  /* 0x0000000f0c037212 */ /* 0x000fc800078e3cff */
[----:B------:R-:W-:-:S07]  /*6220*/  ISETP.GE.AND P2, PT, R3, RZ, PT ;  /* 0x000000ff0300720c */ /* 0x000fce0003f46270 */
[----:B------:R-:W-:Y:S01]  /*6230*/  @P0 VIADD R2, R2, 0x1 ;  /* 0x0000000102020836 */ /* 0x000fe20000000000 */
[----:B------:R-:W-:-:S05]  /*6240*/  ISETP.NE.AND P0, PT, R7, RZ, PT ;  /* 0x000000ff0700720c */ /* 0x000fca0003f05270 */
[----:B------:R-:W-:-:S05]  /*6250*/  @!P2 IMAD.MOV R2, RZ, RZ, -R2 ;  /* 0x000000ffff02a224 */ /* 0x000fca00078e0a02 */
[----:B------:R-:W-:-:S05]  /*6260*/  SEL R2, R19, R2, !P3 ;  /* 0x0000000213027207 */ /* 0x000fca0005800000 */
[----:B------:R-:W-:Y:S02]  /*6270*/  IMAD.MOV R3, RZ, RZ, -R2 ;  /* 0x000000ffff037224 */ /* 0x000fe400078e0a02 */
[----:B------:R-:W-:Y:S02]  /*6280*/  IMAD R2, R5, R2, R6 ;  /* 0x0000000205027224 */ /* 0x000fe400078e0206 */
[--C-:B------:R-:W-:Y:S02]  /*6290*/  IMAD R3, R15, R3, R12.reuse ;  /* 0x000000030f037224 */ /* 0x100fe400078e020c */
[----:B------:R-:W-:Y:S02]  /*62a0*/  IMAD.IADD R12, R11, 0x1, R12 ;  /* 0x000000010b0c7824 */ /* 0x000fe400078e020c */
[----:B------:R-:W-:-:S04]  /*62b0*/  IMAD.IADD R3, R2, 0x1, R3 ;  /* 0x0000000102037824 */ /* 0x000fc800078e0203 */
[----:B------:R-:W-:-:S05]  /*62c0*/  IMAD.WIDE R2, R3, 0x4, R8 ;  /* 0x0000000403027825 */ /* 0x000fca00078e0208 */
[----:B-1----:R0:W-:Y:S01]  /*62d0*/  STG.E desc[UR8][R2.64], R13 ;  /* 0x0000000d02007986 */ /* 0x0021e2000c101908 */
[----:B------:R-:W-:Y:S05]  /*62e0*/  @P0 BRA `(.L_x_39856) ;  /* 0xfffffffc00940947 */ /* 0x000fea000383ffff */
.L_x_39855:
[----:B------:R-:W-:Y:S05]  /*62f0*/  BSYNC.RECONVERGENT B0 ;  /* 0x0000000000007941 */ /* 0x000fea0003800200 */
.L_x_39854:
[----:B------:R-:W1:Y:S01]  /*6300*/  S2UR UR5, SR_CgaCtaId ;  /* 0x00000000000579c3 */ /* 0x000e620000008800 */
[----:B------:R-:W-:Y:S01]  /*6310*/  UMOV UR4, 0x400 ;  /* 0x0000040000047882 */ /* 0x000fe20000000000 */
[--C-:B------:R-:W-:Y:S01]  /*6320*/  IMAD.MOV R7, RZ, RZ, -R17.reuse ;  /* 0x000000ffff077224 */ /* 0x100fe200078e0a11 */
[----:B------:R-:W-:Y:S01]  /*6330*/  UIADD3 UR4, UPT, UPT, UR4, 0x2080, URZ ;  /* 0x0000208004047890 */ /* 0x000fe2000fffe0ff */
[----:B------:R-:W-:Y:S01]  /*6340*/  IMAD.MOV.U32 R16, RZ, RZ, RZ ;  /* 0x000000ffff107224 */ /* 0x000fe200078e00ff */
[----:B------:R-:W-:Y:S01]  /*6350*/  ISETP.NE.AND P0, PT, R15, RZ, PT ;  /* 0x000000ff0f00720c */ /* 0x000fe20003f05270 */
[----:B------:R-:W-:Y:S02]  /*6360*/  IMAD R7, R7, R4, RZ ;  /* 0x0000000407077224 */ /* 0x000fe400078e02ff */
[----:B0-----:R-:W0:Y:S01]  /*6370*/  LDC.64 R2, c[0x0][0x3a0] ;  /* 0x0000e800ff027b82 */ /* 0x001e220000000a00 */
[----:B------:R-:W-:Y:S02]  /*6380*/  IMAD R14, R11, 0x2, R12 ;  /* 0x000000020b0e7824 */ /* 0x000fe400078e020c */
[----:B------:R-:W-:Y:S01]  /*6390*/  IMAD.HI.U32 R16, R17, R7, R16 ;  /* 0x0000000711107227 */ /* 0x000fe200078e0010 */
[----:B------:R-:W-:-:S03]  /*63a0*/  LOP3.LUT R7, RZ, R15, RZ, 0x33, !PT ;  /* 0x0000000fff077212 */ /* 0x000fc600078e33ff */
[----:B------:R-:W-:Y:S02]  /*63b0*/  IMAD R8, R11, 0x3, R12 ;  /* 0x000000030b087824 */ /* 0x000fe400078e020c */
[----:B------:R-:W-:Y:S01]  /*63c0*/  IMAD.IADD R10, R12, 0x1, R11 ;  /* 0x000000010c0a7824 */ /* 0x000fe200078e020b */
[----:B-1----:R-:W-:-:S06]  /*63d0*/  ULEA UR4, UR5, UR4, 0x18 ;  /* 0x0000000405047291 */ /* 0x002fcc000f8ec0ff */
[----:B------:R-:W-:-:S07]  /*63e0*/  LEA R0, R12, UR4, 0x2 ;  /* 0x000000040c007c11 */ /* 0x000fce000f8e10ff */
.L_x_39857:
[-C--:B-1----:R-:W-:Y:S02]  /*63f0*/  IABS R23, R15.reuse ;  /* 0x0000000f00177213 */ /* 0x082fe40000000000 */
[----:B------:R-:W-:Y:S02]  /*6400*/  IABS R9, R15 ;  /* 0x0000000f00097213 */ /* 0x000fe40000000000 */
[----:B------:R-:W1:Y:S01]  /*6410*/  I2F.RP R17, R23 ;  /* 0x0000001700117306 */ /* 0x000e620000209400 */
[----:B------:R-:W-:Y:S02]  /*6420*/  IABS R13, R12 ;  /* 0x0000000c000d7213 */ /* 0x000fe40000000000 */
[----:B------:R-:W-:Y:S01]  /*6430*/  IMAD.MOV R24, RZ, RZ, -R9 ;  /* 0x000000ffff187224 */ /* 0x000fe200078e0a09 */
[----:B------:R-:W-:Y:S02]  /*6440*/  IABS R22, R8 ;  /* 0x0000000800167213 */ /* 0x000fe40000000000 */
[----:B------:R-:W-:Y:S01]  /*6450*/  IMAD.HI.U32 R9, R16, R13, RZ ;  /* 0x0000000d10097227 */ /* 0x000fe200078e00ff */
[----:B------:R-:W-:-:S03]  /*6460*/  LOP3.LUT R25, R12, R15, RZ, 0x3c, !PT ;  /* 0x0000000f0c197212 */ /* 0x000fc600078e3cff */
[----:B------:R-:W-:Y:S01]  /*6470*/  IMAD R13, R9, R24, R13 ;  /* 0x00000018090d7224 */ /* 0x000fe200078e020d */
[----:B------:R-:W-:Y:S01]  /*6480*/  ISETP.GE.AND P4, PT, R25, RZ, PT ;  /* 0x000000ff1900720c */ /* 0x000fe20003f86270 */
[----:B-1----:R-:W1:Y:S03]  /*6490*/  MUFU.RCP R17, R17 ;  /* 0x0000001100117308 */ /* 0x002e660000001000 */
[----:B------:R-:W-:-:S13]  /*64a0*/  ISETP.GT.U32.AND P1, PT, R4, R13, PT ;  /* 0x0000000d0400720c */ /* 0x000fda0003f24070 */
[----:B------:R-:W-:Y:S02]  /*64b0*/  @!P1 IMAD.IADD R13, R13, 0x1, -R23 ;  /* 0x000000010d0d9824 */ /* 0x000fe400078e0a17 */
[----:B------:R-:W-:Y:S02]  /*64c0*/  @!P1 VIADD R9, R9, 0x1 ;  /* 0x0000000109099836 */ /* 0x000fe40000000000 */
[----:B-1----:R-:W-:Y:S01]  /*64d0*/  VIADD R18, R17, 0xffffffe ;  /* 0x0ffffffe11127836 */ /* 0x002fe20000000000 */
[----:B------:R-:W-:-:S03]  /*64e0*/  ISETP.GE.U32.AND P3, PT, R13, R4, PT ;  /* 0x000000040d00720c */ /* 0x000fc60003f66070 */
[----:B------:R1:W2:Y:S02]  /*64f0*/  F2I.FTZ.U32.TRUNC.NTZ R19, R18 ;  /* 0x0000001200137305 */ /* 0x0002a4000021f000 */
[----:B-1----:R-:W-:-:S08]  /*6500*/  IMAD.MOV.U32 R18, RZ, RZ, RZ ;  /* 0x000000ffff127224 */ /* 0x002fd000078e00ff */
[----:B------:R-:W-:Y:S01]  /*6510*/  @P3 VIADD R9, R9, 0x1 ;  /* 0x0000000109093836 */ /* 0x000fe20000000000 */
[----:B--2---:R-:W-:-:S03]  /*6520*/  IADD3 R20, PT, PT, RZ, -R19, RZ ;  /* 0x80000013ff147210 */ /* 0x004fc60007ffe0ff */
[----:B------:R-:W-:Y:S02]  /*6530*/  @!P4 IMAD.MOV R9, RZ, RZ, -R9 ;  /* 0x000000ffff09c224 */ /* 0x000fe400078e0a09 */
[----:B------:R-:W-:Y:S01]  /*6540*/  IMAD R17, R20, R23, RZ ;  /* 0x0000001714117224 */ /* 0x000fe200078e02ff */
[----:B------:R-:W-:-:S03]  /*6550*/  IABS R20, R10 ;  /* 0x0000000a00147213 */ /* 0x000fc60000000000 */
[----:B------:R-:W-:-:S04]  /*6560*/  IMAD.HI.U32 R21, R19, R17, R18 ;  /* 0x0000001113157227 */ /* 0x000fc800078e0012 */
[----:B------:R-:W-:Y:S01]  /*6570*/  IMAD.MOV.U32 R18, RZ, RZ, R20 ;  /* 0x000000ffff127224 */ /* 0x000fe200078e0014 */
[----:B------:R-:W-:-:S03]  /*6580*/  IABS R20, R14 ;  /* 0x0000000e00147213 */ /* 0x000fc60000000000 */
[----:B------:R-:W-:-:S04]  /*6590*/  IMAD.HI.U32 R17, R21, R18, RZ ;  /* 0x0000001215117227 */ /* 0x000fc800078e00ff */
[----:B------:R-:W-:Y:S02]  /*65a0*/  IMAD R18, R17, R24, R18 ;  /* 0x0000001811127224 */ /* 0x000fe400078e0212 */
[----:B------:R-:W-:-:S03]  /*65b0*/  IMAD.HI.U32 R19, R21, R20, RZ ;  /* 0x0000001415137227 */ /* 0x000fc600078e00ff */
[----:B------:R-:W-:Y:S01]  /*65c0*/  ISETP.GT.U32.AND P2, PT, R23, R18, PT ;  /* 0x000000121700720c */ /* 0x000fe20003f44070 */
[----:B------:R-:W-:-:S04]  /*65d0*/  IMAD.HI.U32 R21, R21, R22, RZ ;  /* 0x0000001615157227 */ /* 0x000fc800078e00ff */
[-C--:B------:R-:W-:Y:S02]  /*65e0*/  IMAD R13, R19, R24.reuse, R20 ;  /* 0x00000018130d7224 */ /* 0x080fe400078e0214 */
[----:B------:R-:W-:Y:S01]  /*65f0*/  IMAD R20, R21, R24, R22 ;  /* 0x0000001815147224 */ /* 0x000fe200078e0216 */
[----:B------:R-:W-:Y:S01]  /*6600*/  LOP3.LUT R24, RZ, R15, RZ, 0x33, !PT ;  /* 0x0000000fff187212 */ /* 0x000fe200078e33ff */
[----:B------:R-:W-:Y:S01]  /*6610*/  IMAD R22, R11, 0xc, R0 ;  /* 0x0000000c0b167824 */ /* 0x000fe200078e0200 */
[C---:B------:R-:W-:Y:S02]  /*6620*/  ISETP.GT.U32.AND P5, PT, R23.reuse, R13, PT ;  /* 0x0000000d1700720c */ /* 0x040fe40003fa4070 */
[----:B------:R-:W-:Y:S01]  /*6630*/  ISETP.GT.U32.AND P1, PT, R23, R20, PT ;  /* 0x000000141700720c */ /* 0x000fe20003f24070 */
[----:B------:R-:W-:Y:S01]  /*6640*/  @!P2 IMAD.IADD R18, R18, 0x1, -R23 ;  /* 0x000000011212a824 */ /* 0x000fe200078e0a17 */
[----:B------:R-:W-:Y:S01]  /*6650*/  LDS R31, [R22] ;  /* 0x00000000161f7984 */ /* 0x000fe20000000800 */
[----:B------:R-:W-:-:S03]  /*6660*/  @!P2 VIADD R17, R17, 0x1 ;  /* 0x000000011111a836 */ /* 0x000fc60000000000 */
[----:B------:R-:W-:Y:S02]  /*6670*/  ISETP.GE.U32.AND P6, PT, R18, R23, PT ;  /* 0x000000171200720c */ /* 0x000fe40003fc6070 */
[----:B------:R-:W-:-:S03]  /*6680*/  LOP3.LUT R18, R10, R15, RZ, 0x3c, !PT ;  /* 0x0000000f0a127212 */ /* 0x000fc600078e3cff */
[----:B------:R-:W-:Y:S01]  /*6690*/  @!P5 IADD3 R13, PT, PT, R13, -R23, RZ ;  /* 0x800000170d0dd210 */ /* 0x000fe20007ffe0ff */
[----:B------:R-:W-:Y:S01]  /*66a0*/  @!P5 VIADD R19, R19, 0x1 ;  /* 0x000000011313d836 */ /* 0x000fe20000000000 */
[----:B------:R-:W-:Y:S01]  /*66b0*/  ISETP.GE.AND P3, PT, R18, RZ, PT ;  /* 0x000000ff1200720c */ /* 0x000fe20003f66270 */
[----:B------:R-:W-:Y:S01]  /*66c0*/  @!P1 IMAD.IADD R20, R20, 0x1, -R23 ;  /* 0x0000000114149824 */ /* 0x000fe200078e0a17 */
[----:B------:R-:W-:Y:S01]  /*66d0*/  LOP3.LUT R18, R14, R15, RZ, 0x3c, !PT ;  /* 0x0000000f0e127212 */ /* 0x000fe200078e3cff */
[----:B------:R-:W-:Y:S01]  /*66e0*/  @!P1 VIADD R21, R21, 0x1 ;  /* 0x0000000115159836 */ /* 0x000fe20000000000 */
[----:B------:R-:W-:Y:S02]  /*66f0*/  ISETP.GE.U32.AND P4, PT, R13, R23, PT ;  /* 0x000000170d00720c */ /* 0x000fe40003f86070 */
[----:B------:R-:W-:Y:S01]  /*6700*/  LOP3.LUT R13, R8, R15, RZ, 0x3c, !PT ;  /* 0x0000000f080d7212 */ /* 0x000fe200078e3cff */
[----:B------:R-:W-:Y:S01]  /*6710*/  @P6 VIADD R17, R17, 0x1 ;  /* 0x0000000111116836 */ /* 0x000fe20000000000 */
[----:B------:R-:W-:Y:S01]  /*6720*/  ISETP.GE.AND P2, PT, R18, RZ, PT ;  /* 0x000000ff1200720c */ /* 0x000fe20003f46270 */
[C-C-:B------:R-:W-:Y:S01]  /*6730*/  IMAD R18, R11.reuse, 0x4, R0.reuse ;  /* 0x000000040b127824 */ /* 0x140fe200078e0200 */
[----:B------:R-:W-:Y:S01]  /*6740*/  ISETP.GE.U32.AND P6, PT, R20, R23, PT ;  /* 0x000000171400720c */ /* 0x000fe20003fc6070 */
[----:B------:R-:W-:Y:S01]  /*6750*/  IMAD R20, R11, 0x8, R0 ;  /* 0x000000080b147824 */ /* 0x000fe200078e0200 */
[----:B------:R-:W-:Y:S01]  /*6760*/  ISETP.GE.AND P5, PT, R13, RZ, PT ;  /* 0x000000ff0d00720c */ /* 0x000fe20003fa6270 */
[----:B------:R-:W-:Y:S01]  /*6770*/  @!P3 IMAD.MOV R17, RZ, RZ, -R17 ;  /* 0x000000ffff11b224 */ /* 0x000fe200078e0a11 */
[----:B------:R-:W1:Y:S01]  /*6780*/  LDS R13, [R0] ;  /* 0x00000000000d7984 */ /* 0x000e620000000800 */
[----:B------:R-:W-:-:S02]  /*6790*/  ISETP.NE.AND P1, PT, R15, RZ, PT ;  /* 0x000000ff0f00720c */ /* 0x000fc40003f25270 */
[----:B------:R-:W-:Y:S01]  /*67a0*/  @P4 IADD3 R19, PT, PT, R19, 0x1, RZ ;  /* 0x0000000113134810 */ /* 0x000fe20007ffe0ff */
[----:B------:R2:W4:Y:S01]  /*67b0*/  LDS R27, [R18] ;  /* 0x00000000121b7984 */ /* 0x0005220000000800 */
[C---:B------:R-:W-:Y:S02]  /*67c0*/  SEL R9, R24.reuse, R9, !P1 ;  /* 0x0000000918097207 */ /* 0x040fe40004800000 */
[----:B------:R-:W-:Y:S01]  /*67d0*/  SEL R17, R24, R17, !P1 ;  /* 0x0000001118117207 */ /* 0x000fe20004800000 */
[----:B------:R5:W3:Y:S01]  /*67e0*/  LDS R29, [R20] ;  /* 0x00000000141d7984 */ /* 0x000ae20000000800 */
[----:B------:R-:W-:Y:S02]  /*67f0*/  @P6 VIADD R21, R21, 0x1 ;  /* 0x0000000115156836 */ /* 0x000fe40000000000 */
[----:B------:R-:W-:Y:S02]  /*6800*/  @!P2 IMAD.MOV R19, RZ, RZ, -R19 ;  /* 0x000000ffff13a224 */ /* 0x000fe400078e0a13 */
[----:B------:R-:W-:-:S02]  /*6810*/  @!P5 IMAD.MOV R21, RZ, RZ, -R21 ;  /* 0x000000ffff15d224 */ /* 0x000fc400078e0a15 */
[----:B--2---:R-:W-:Y:S01]  /*6820*/  IMAD.MOV R18, RZ, RZ, -R9 ;  /* 0x000000ffff127224 */ /* 0x004fe200078e0a09 */
[----:B-----5:R-:W-:Y:S01]  /*6830*/  SEL R20, R24, R19, !P1 ;  /* 0x0000001318147207 */ /* 0x020fe20004800000 */
[----:B------:R-:W-:Y:S01]  /*6840*/  IMAD.MOV R22, RZ, RZ, -R17 ;  /* 0x000000ffff167224 */ /* 0x000fe200078e0a11 */
[----:B------:R-:W-:Y:S01]  /*6850*/  SEL R21, R7, R21, !P0 ;  /* 0x0000001507157207 */ /* 0x000fe20004000000 */
[----:B------:R-:W-:Y:S02]  /*6860*/  IMAD R19, R5, R17, R6 ;  /* 0x0000001105137224 */ /* 0x000fe400078e0206 */
[----:B------:R-:W-:Y:S01]  /*6870*/  IMAD.MOV R24, RZ, RZ, -R20 ;  /* 0x000000ffff187224 */ /* 0x000fe200078e0a14 */
[----:B------:R-:W-:Y:S01]  /*6880*/  IADD3 R25, PT, PT, -R21, RZ, RZ ;  /* 0x000000ff15197210 */ /* 0x000fe20007ffe1ff */
[----:B------:R-:W-:Y:S02]  /*6890*/  IMAD R9, R5, R9, R6 ;  /* 0x0000000905097224 */ /* 0x000fe400078e0206 */
[----:B------:R-:W-:Y:S01]  /*68a0*/  IMAD R18, R15, R18, R12 ;  /* 0x000000120f127224 */ /* 0x000fe200078e020c */
[----:B------:R-:W-:Y:S01]  /*68b0*/  IADD3 R12, PT, PT, R11, R12, R11 ;  /* 0x0000000c0b0c7210 */ /* 0x000fe20007ffe00b */
[----:B------:R-:W-:-:S02]  /*68c0*/  IMAD R17, R5, R20, R6 ;  /* 0x0000001405117224 */ /* 0x000fc400078e0206 */
[----:B------:R-:W-:Y:S01]  /*68d0*/  IMAD R20, R15, R22, R10 ;  /* 0x000000160f147224 */ /* 0x000fe200078e020a */
[----:B------:R-:W-:Y:S01]  /*68e0*/  IADD3 R12, PT, PT, R11, R12, R11 ;  /* 0x0000000c0b0c7210 */ /* 0x000fe20007ffe00b */
[----:B------:R-:W-:Y:S01]  /*68f0*/  IMAD R22, R15, R24, R14 ;  /* 0x000000180f167224 */ /* 0x000fe200078e020e */
[----:B------:R-:W-:Y:S01]  /*6900*/  LEA R10, R11, R10, 0x2 ;  /* 0x0000000a0b0a7211 */ /* 0x000fe200078e10ff */
[----:B------:R-:W-:Y:S01]  /*6910*/  IMAD R23, R5, R21, R6 ;  /* 0x0000001505177224 */ /* 0x000fe200078e0206 */
[----:B------:R-:W-:Y:S01]  /*6920*/  ISETP.GE.U32.AND P1, PT, R12, 0x400, PT ;  /* 0x000004000c00780c */ /* 0x000fe20003f26070 */
[----:B------:R-:W-:Y:S02]  /*6930*/  IMAD R24, R15, R25, R8 ;  /* 0x000000190f187224 */ /* 0x000fe400078e0208 */
[----:B------:R-:W-:Y:S02]  /*6940*/  IMAD.IADD R9, R9, 0x1, R18 ;  /* 0x0000000109097824 */ /* 0x000fe400078e0212 */
[----:B------:R-:W-:-:S02]  /*6950*/  IMAD.IADD R21, R19, 0x1, R20 ;  /* 0x0000000113157824 */ /* 0x000fc400078e0214 */
[----:B------:R-:W-:Y:S02]  /*6960*/  IMAD.IADD R17, R17, 0x1, R22 ;  /* 0x0000000111117824 */ /* 0x000fe400078e0216 */
[----:B------:R-:W-:Y:S02]  /*6970*/  IMAD.IADD R25, R23, 0x1, R24 ;  /* 0x0000000117197824 */ /* 0x000fe400078e0218 */
[----:B0-----:R-:W-:-:S04]  /*6980*/  IMAD.WIDE R18, R9, 0x4, R2 ;  /* 0x0000000409127825 */ /* 0x001fc800078e0202 */
[--C-:B------:R-:W-:Y:S01]  /*6990*/  IMAD.WIDE R20, R21, 0x4, R2.reuse ;  /* 0x0000000415147825 */ /* 0x100fe200078e0202 */
[----:B-1----:R1:W-:Y:S03]  /*69a0*/  STG.E desc[UR8][R18.64], R13 ;  /* 0x0000000d12007986 */ /* 0x0023e6000c101908 */
[--C-:B------:R-:W-:Y:S01]  /*69b0*/  IMAD.WIDE R22, R17, 0x4, R2.reuse ;  /* 0x0000000411167825 */ /* 0x100fe200078e0202 */
[----:B----4-:R1:W-:Y:S03]  /*69c0*/  STG.E desc[UR8][R20.64], R27 ;  /* 0x0000001b14007986 */ /* 0x0103e6000c101908 */
[----:B------:R-:W-:Y:S01]  /*69d0*/  IMAD.WIDE R24, R25, 0x4, R2 ;  /* 0x0000000419187825 */ /* 0x000fe200078e0202 */
[----:B---3--:R1:W-:Y:S03]  /*69e0*/  STG.E desc[UR8][R22.64], R29 ;  /* 0x0000001d16007986 */ /* 0x0083e6000c101908 */
[C---:B------:R-:W-:Y:S01]  /*69f0*/  IMAD R0, R11.reuse, 0x10, R0 ;  /* 0x000000100b007824 */ /* 0x040fe200078e0200 */
[----:B------:R1:W-:Y:S01]  /*6a00*/  STG.E desc[UR8][R24.64], R31 ;  /* 0x0000001f18007986 */ /* 0x0003e2000c101908 */
[----:B------:R-:W-:-:S02]  /*6a10*/  IMAD R14, R11, 0x4, R14 ;  /* 0x000000040b0e7824 */ /* 0x000fc400078e020e */
[----:B------:R-:W-:Y:S01]  /*6a20*/  IMAD R8, R11, 0x4, R8 ;  /* 0x000000040b087824 */ /* 0x000fe200078e0208 */
[----:B------:R-:W-:Y:S06]  /*6a30*/  @!P1 BRA `(.L_x_39857) ;  /* 0xfffffff8006c9947 */ /* 0x000fec000383ffff */
[----:B------:R-:W-:Y:S05]  /*6a40*/  EXIT ;  /* 0x000000000000794d */ /* 0x000fea0003800000 */
.L_x_39716:
[----:B------:R-:W-:Y:S01]  /*6a50*/  BSSY B2, `(.L_x_39858) ;  /* 0x0000006000027945 */ /* 0x000fe20003800000 */
[----:B------:R-:W-:Y:S02]  /*6a60*/  IMAD.MOV.U32 R3, RZ, RZ, R49 ;  /* 0x000000ffff037224 */ /* 0x000fe400078e0031 */
[----:B------:R-:W-:-:S07]  /*6a70*/  IMAD.MOV.U32 R2, RZ, RZ, -0x1 ;  /* 0xffffffffff027424 */ /* 0x000fce00078e00ff */
[----:B01234-:R-:W-:Y:S05]  /*6a80*/  WARPSYNC.COLLECTIVE R2, `(.L_x_39859) ;  /* 0x0000000002087348 */ /* 0x01ffea0003c00000 */
[----:B0-----:R0:W0:Y:S02]  /*6a90*/  SHFL.IDX P6, R2, R16, R3, R14 ;  /* 0x0000000310027389 */ /* 0x00102400000c000e */
[----:B01234-:R-:W-:Y:S05]  /*6aa0*/  ENDCOLLECTIVE ;  /* 0x000000000000791b */ /* 0x01ffea0003800000 */
.L_x_39859:
[----:B------:R-:W-:Y:S05]  /*6ab0*/  BSYNC B2 ;  /* 0x0000000000027941 */ /* 0x000fea0003800000 */
.L_x_39858:
[----:B------:R-:W-:Y:S05]  /*6ac0*/  BRA `(.L_x_39860) ;  /* 0xffffffb800547947 */ /* 0x000fea000383ffff */
.L_x_39718:
[----:B------:R-:W-:Y:S01]  /*6ad0*/  BSSY B2, `(.L_x_39861) ;  /* 0x0000006000027945 */ /* 0x000fe20003800000 */
[----:B------:R-:W-:Y:S02]  /*6ae0*/  IMAD.MOV.U32 R3, RZ, RZ, R21 ;  /* 0x000000ffff037224 */ /* 0x000fe400078e0015 */
[----:B------:R-:W-:-:S07]  /*6af0*/  IMAD.MOV.U32 R2, RZ, RZ, -0x1 ;  /* 0xffffffffff027424 */ /* 0x000fce00078e00ff */
[----:B01234-:R-:W-:Y:S05]  /*6b00*/  WARPSYNC.COLLECTIVE R2, `(.L_x_39862) ;  /* 0x0000000002087348 */ /* 0x01ffea0003c00000 */
[----:B0-----:R0:W0:Y:S02]  /*6b10*/  SHFL.IDX P6, R2, R16, R3, R14 ;  /* 0x0000000310027389 */ /* 0x00102400000c000e */
[----:B01234-:R-:W-:Y:S05]  /*6b20*/  ENDCOLLECTIVE ;  /* 0x000000000000791b */ /* 0x01ffea0003800000 */
.L_x_39862:
[----:B------:R-:W-:Y:S05]  /*6b30*/  BSYNC B2 ;  /* 0x0000000000027941 */ /* 0x000fea0003800000 */
.L_x_39861:
[----:B------:R-:W-:Y:S05]  /*6b40*/  BRA `(.L_x_39863) ;  /* 0xffffffb800487947 */ /* 0x000fea000383ffff */
.L_x_39720:
[----:B------:R-:W-:Y:S01]  /*6b50*/  BSSY B2, `(.L_x_39864) ;  /* 0x0000006000027945 */ /* 0x000fe20003800000 */
[----:B------:R-:W-:Y:S02]  /*6b60*/  IMAD.MOV.U32 R3, RZ, RZ, R23 ;  /* 0x000000ffff037224 */ /* 0x000fe400078e0017 */
[----:B------:R-:W-:-:S07]  /*6b70*/  IMAD.MOV.U32 R2, RZ, RZ, -0x1 ;  /* 0xffffffffff027424 */ /* 0x000fce00078e00ff */
[----:B01234-:R-:W-:Y:S05]  /*6b80*/  WARPSYNC.COLLECTIVE R2, `(.L_x_39865) ;  /* 0x0000000002087348 */ /* 0x01ffea0003c00000 */
[----:B0-----:R0:W0:Y:S02]  /*6b90*/  SHFL.IDX P6, R2, R16, R3, R14 ;  /* 0x0000000310027389 */ /* 0x00102400000c000e */
[----:B01234-:R-:W-:Y:S05]  /*6ba0*/  ENDCOLLECTIVE ;  /* 0x000000000000791b */ /* 0x01ffea0003800000 */
.L_x_39865:
[----:B------:R-:W-:Y:S05]  /*6bb0*/  BSYNC B2 ;  /* 0x0000000000027941 */ /* 0x000fea0003800000 */
.L_x_39864:
[----:B------:R-:W-:Y:S05]  /*6bc0*/  BRA `(.L_x_39866) ;  /* 0xffffffb8003c7947 */ /* 0x000fea000383ffff */
.L_x_39722:
[----:B------:R-:W-:Y:S01]  /*6bd0*/  BSSY B2, `(.L_x_39867) ;  /* 0x0000006000027945 */ /* 0x000fe20003800000 */
[----:B------:R-:W-:Y:S01]  /*6be0*/  IMAD.MOV.U32 R3, RZ, RZ, R25 ;  /* 0x000000ffff037224 */ /* 0x000fe200078e0019 */
[----:B------:R-:W-:-:S07]  /*6bf0*/  MOV R2, 0xffffffff ;  /* 0xffffffff00027802 */ /* 0x000fce0000000f00 */
[----:B01234-:R-:W-:Y:S05]  /*6c00*/  WARPSYNC.COLLECTIVE R2, `(.L_x_39868) ;  /* 0x0000000002087348 */ /* 0x01ffea0003c00000 */
[----:B0-----:R0:W0:Y:S02]  /*6c10*/  SHFL.IDX P6, R2, R16, R3, R14 ;  /* 0x0000000310027389 */ /* 0x00102400000c000e */
[----:B01234-:R-:W-:Y:S05]  /*6c20*/  ENDCOLLECTIVE ;  /* 0x000000000000791b */ /* 0x01ffea0003800000 */
.L_x_39868:
[----:B------:R-:W-:Y:S05]  /*6c30*/  BSYNC B2 ;  /* 0x0000000000027941 */ /* 0x000fea0003800000 */
.L_x_39867:
[----:B------:R-:W-:Y:S05]  /*6c40*/  BRA `(.L_x_39869) ;  /* 0xffffffb800307947 */ /* 0x000fea000383ffff */
.L_x_39724:
[----:B------:R-:W-:Y:S01]  /*6c50*/  BSSY B2, `(.L_x_39870) ;  /* 0x0000006000027945 */ /* 0x000fe20003800000 */
[----:B------:R-:W-:Y:S02]  /*6c60*/  IMAD.MOV.U32 R3, RZ, RZ, R27 ;  /* 0x000000ffff037224 */ /* 0x000fe400078e001b */
[----:B------:R-:W-:-:S07]  /*6c70*/  IMAD.MOV.U32 R2, RZ, RZ, -0x1 ;  /* 0xffffffffff027424 */ /* 0x000fce00078e00ff */
[----:B01234-:R-:W-:Y:S05]  /*6c80*/  WARPSYNC.COLLECTIVE R2, `(.L_x_39871) ;  /* 0x0000000002087348 */ /* 0x01ffea0003c00000 */
[----:B0-----:R0:W0:Y:S02]  /*6c90*/  SHFL.IDX P6, R2, R16, R3, R14 ;  /* 0x0000000310027389 */ /* 0x00102400000c000e */
[----:B01234-:R-:W-:Y:S05]  /*6ca0*/  ENDCOLLECTIVE ;  /* 0x000000000000791b */ /* 0x01ffea0003800000 */
.L_x_39871:
[----:B------:R-:W-:Y:S05]  /*6cb0*/  BSYNC B2 ;  /* 0x0000000000027941 */ /* 0x000fea0003800000 */
.L_x_39870:
[----:B------:R-:W-:Y:S05]  /*6cc0*/  BRA `(.L_x_39872) ;  /* 0xffffffb800247947 */ /* 0x000fea000383ffff */
.L_x_39726:
[----:B------:R-:W-:Y:S01]  /*6cd0*/  BSSY B2, `(.L_x_39873) ;  /* 0x0000006000027945 */ /* 0x000fe20003800000 */
[----:B------:R-:W-:Y:S02]  /*6ce0*/  IMAD.MOV.U32 R3, RZ, RZ, R29 ;  /* 0x000000ffff037224 */ /* 0x000fe400078e001d */
[----:B------:R-:W-:-:S07]  /*6cf0*/  IMAD.MOV.U32 R2, RZ, RZ, -0x1 ;  /* 0xffffffffff027424 */ /* 0x000fce00078e00ff */
[----:B01234-:R-:W-:Y:S05]  /*6d00*/  WARPSYNC.COLLECTIVE R2, `(.L_x_39874) ;  /* 0x0000000002087348 */ /* 0x01ffea0003c00000 */
[----:B0-----:R0:W0:Y:S02]  /*6d10*/  SHFL.IDX P6, R2, R16, R3, R14 ;  /* 0x0000000310027389 */ /* 0x00102400000c000e */
[----:B01234-:R-:W-:Y:S05]  /*6d20*/  ENDCOLLECTIVE ;  /* 0x000000000000791b */ /* 0x01ffea0003800000 */
.L_x_39874:
[----:B------:R-:W-:Y:S05]  /*6d30*/  BSYNC B2 ;  /* 0x0000000000027941 */ /* 0x000fea0003800000 */
.L_x_39873:
[----:B------:R-:W-:Y:S05]  /*6d40*/  BRA `(.L_x_39875) ;  /* 0xffffffb800187947 */ /* 0x000fea000383ffff */
.L_x_39728:
[----:B------:R-:W-:Y:S01]  /*6d50*/  BSSY B2, `(.L_x_39876) ;  /* 0x0000006000027945 */ /* 0x000fe20003800000 */
[----:B------:R-:W-:Y:S02]  /*6d60*/  IMAD.MOV.U32 R3, RZ, RZ, R31 ;  /* 0x000000ffff037224 */ /* 0x000fe400078e001f */
[----:B------:R-:W-:-:S07]  /*6d70*/  IMAD.MOV.U32 R2, RZ, RZ, -0x1 ;  /* 0xffffffffff027424 */ /* 0x000fce00078e00ff */
[----:B01234-:R-:W-:Y:S05]  /*6d80*/  WARPSYNC.COLLECTIVE R2, `(.L_x_39877) ;  /* 0x0000000002087348 */ /* 0x01ffea0003c00000 */
[----:B0-----:R0:W0:Y:S02]  /*6d90*/  SHFL.IDX P6, R2, R16, R3, R14 ;  /* 0x0000000310027389 */ /* 0x00102400000c000e */
[----:B01234-:R-:W-:Y:S05]  /*6da0*/  ENDCOLLECTIVE ;  /* 0x000000000000791b */ /* 0x01ffea0003800000 */
.L_x_39877:
[----:B------:R-:W-:Y:S05]  /*6db0*/  BSYNC B2 ;  /* 0x0000000000027941 */ /* 0x000fea0003800000 */
.L_x_39876:
[----:B------:R-:W-:Y:S05]  /*6dc0*/  BRA `(.L_x_39878) ;  /* 0xffffffb800147947 */ /* 0x000fea000383ffff */
.L_x_39730:
[----:B------:R-:W-:Y:S01]  /*6dd0*/  BSSY B2, `(.L_x_39879) ;  /* 0x0000006000027945 */ /* 0x000fe20003800000 */
[----:B------:R-:W-:Y:S01]  /*6de0*/  IMAD.MOV.U32 R3, RZ, RZ, R33 ;  /* 0x000000ffff037224 */ /* 0x000fe200078e0021 */
[----:B------:R-:W-:-:S07]  /*6df0*/  MOV R2, 0xffffffff ;  /* 0xffffffff00027802 */ /* 0x000fce0000000f00 */
[----:B01234-:R-:W-:Y:S05]  /*6e00*/  WARPSYNC.COLLECTIVE R2, `(.L_x_39880) ;  /* 0x0000000002087348 */ /* 0x01ffea0003c00000 */
[----:B0-----:R0:W0:Y:S02]  /*6e10*/  SHFL.IDX P6, R2, R16, R3, R14 ;  /* 0x0000000310027389 */ /* 0x00102400000c000e */
[----:B01234-:R-:W-:Y:S05]  /*6e20*/  ENDCOLLECTIVE ;  /* 0x000000000000791b */ /* 0x01ffea0003800000 */
.L_x_39880:
[----:B------:R-:W-:Y:S05]  /*6e30*/  BSYNC B2 ;  /* 0x0000000000027941 */ /* 0x000fea0003800000 */
.L_x_39879:
[----:B------:R-:W-:Y:S05]  /*6e40*/  BRA `(.L_x_39881) ;  /* 0xffffffb8000c7947 */ /* 0x000fea000383ffff */
.L_x_39732:
[----:B------:R-:W-:Y:S01]  /*6e50*/  BSSY B2, `(.L_x_39882) ;  /* 0x0000006000027945 */ /* 0x000fe20003800000 */
[----:B------:R-:W-:Y:S02]  /*6e60*/  IMAD.MOV.U32 R3, RZ, RZ, R35 ;  /* 0x000000ffff037224 */ /* 0x000fe400078e0023 */
[----:B------:R-:W-:-:S07]  /*6e70*/  IMAD.MOV.U32 R2, RZ, RZ, -0x1 ;  /* 0xffffffffff027424 */ /* 0x000fce00078e00ff */
[----:B01234-:R-:W-:Y:S05]  /*6e80*/  WARPSYNC.COLLECTIVE R2, `(.L_x_39883) ;  /* 0x0000000002087348 */ /* 0x01ffea0003c00000 */
[----:B0-----:R0:W0:Y:S02]  /*6e90*/  SHFL.IDX P6, R2, R16, R3, R14 ;  /* 0x0000000310027389 */ /* 0x00102400000c000e */
[----:B01234-:R-:W-:Y:S05]  /*6ea0*/  ENDCOLLECTIVE ;  /* 0x000000000000791b */ /* 0x01ffea0003800000 */
.L_x_39883:
[----:B------:R-:W-:Y:S05]  /*6eb0*/  BSYNC B2 ;  /* 0x0000000000027941 */ /* 0x000fea0003800000 */
.L_x_39882:
[----:B------:R-:W-:Y:S05]  /*6ec0*/  BRA `(.L_x_39884) ;  /* 0xffffffb800047947 */ /* 0x000fea000383ffff */
.L_x_39734:
[----:B------:R-:W-:Y:S01]  /*6ed0*/  BSSY B2, `(.L_x_39885) ;  /* 0x0000006000027945 */ /* 0x000fe20003800000 */
[----:B------:R-:W-:Y:S02]  /*6ee0*/  IMAD.MOV.U32 R3, RZ, RZ, R37 ;  /* 0x000000ffff037224 */ /* 0x000fe400078e0025 */
[----:B------:R-:W-:-:S07]  /*6ef0*/  IMAD.MOV.U32 R2, RZ, RZ, -0x1 ;  /* 0xffffffffff027424 */ /* 0x000fce00078e00ff */
[----:B01234-:R-:W-:Y:S05]  /*6f00*/  WARPSYNC.COLLECTIVE R2, `(.L_x_39886) ;  /* 0x0000000002087348 */ /* 0x01ffea0003c00000 */
[----:B0-----:R0:W0:Y:S02]  /*6f10*/  SHFL.IDX P6, R2, R16, R3, R14 ;  /* 0x0000000310027389 */ /* 0x00102400000c000e */
[----:B01234-:R-:W-:Y:S05]  /*6f20*/  ENDCOLLECTIVE ;  /* 0x000000000000791b */ /* 0x01ffea0003800000 */
.L_x_39886:
[----:B------:R-:W-:Y:S05]  /*6f30*/  BSYNC B2 ;  /* 0x0000000000027941 */ /* 0x000fea0003800000 */
.L_x_39885:
[----:B------:R-:W-:Y:S05]  /*6f40*/  BRA `(.L_x_39887) ;  /* 0xffffffb400fc7947 */ /* 0x000fea000383ffff */
.L_x_39736:
[----:B------:R-:W-:Y:S01]  /*6f50*/  BSSY B2, `(.L_x_39888) ;  /* 0x0000006000027945 */ /* 0x000fe20003800000 */
[----:B------:R-:W-:Y:S02]  /*6f60*/  IMAD.MOV.U32 R3, RZ, RZ, R39 ;  /* 0x000000ffff037224 */ /* 0x000fe400078e0027 */
[----:B------:R-:W-:-:S07]  /*6f70*/  IMAD.MOV.U32 R2, RZ, RZ, -0x1 ;  /* 0xffffffffff027424 */ /* 0x000fce00078e00ff */
[----:B01234-:R-:W-:Y:S05]  /*6f80*/  WARPSYNC.COLLECTIVE R2, `(.L_x_39889) ;  /* 0x0000000002087348 */ /* 0x01ffea0003c00000 */
[----:B0-----:R0:W0:Y:S02]  /*6f90*/  SHFL.IDX P6, R2, R16, R3, R14 ;  /* 0x0000000310027389 */ /* 0x00102400000c000e */
[----:B01234-:R-:W-:Y:S05]  /*6fa0*/  ENDCOLLECTIVE ;  /* 0x000000000000791b */ /* 0x01ffea0003800000 */
.L_x_39889:
[----:B------:R-:W-:Y:S05]  /*6fb0*/  BSYNC B2 ;  /* 0x0000000000027941 */ /* 0x000fea0003800000 */
.L_x_39888:
[----:B------:R-:W-:Y:S05]  /*6fc0*/  BRA `(.L_x_39890) ;  /* 0xffffffb400f47947 */ /* 0x000fea000383ffff */
.L_x_39738:
[----:B------:R-:W-:Y:S01]  /*6fd0*/  BSSY B2, `(.L_x_39891) ;  /* 0x0000006000027945 */ /* 0x000fe20003800000 */
[----:B------:R-:W-:Y:S01]  /*6fe0*/  IMAD.MOV.U32 R3, RZ, RZ, R41 ;  /* 0x000000ffff037224 */ /* 0x000fe200078e0029 */
[----:B------:R-:W-:-:S07]  /*6ff0*/  MOV R2, 0xffffffff ;  /* 0xffffffff00027802 */ /* 0x000fce0000000f00 */
[----:B01234-:R-:W-:Y:S05]  /*7000*/  WARPSYNC.COLLECTIVE R2, `(.L_x_39892) ;  /* 0x0000000002087348 */ /* 0x01ffea0003c00000 */
[----:B0-----:R0:W0:Y:S02]  /*7010*/  SHFL.IDX P6, R2, R16, R3, R14 ;  /* 0x0000000310027389 */ /* 0x00102400000c000e */
[----:B01234-:R-:W-:Y:S05]  /*7020*/  ENDCOLLECTIVE ;  /* 0x000000000000791b */ /* 0x01ffea0003800000 */
.L_x_39892:
[----:B------:R-:W-:Y:S05]  /*7030*/  BSYNC B2 ;  /* 0x0000000000027941 */ /* 0x000fea0003800000 */
.L_x_39891:
[----:B------:R-:W-:Y:S05]  /*7040*/  BRA `(.L_x_39893) ;  /* 0xffffffb400ec7947 */ /* 0x000fea000383ffff */
.L_x_39740:
[----:B------:R-:W-:Y:S01]  /*7050*/  BSSY B2, `(.L_x_39894) ;  /* 0x0000006000027945 */ /* 0x000fe20003800000 */
[----:B------:R-:W-:Y:S02]  /*7060*/  IMAD.MOV.U32 R3, RZ, RZ, R43 ;  /* 0x000000ffff037224 */ /* 0x000fe400078e002b */
[----:B------:R-:W-:-:S07]  /*7070*/  IMAD.MOV.U32 R2, RZ, RZ, -0x1 ;  /* 0xffffffffff027424 */ /* 0x000fce00078e00ff */
[----:B01234-:R-:W-:Y:S05]  /*7080*/  WARPSYNC.COLLECTIVE R2, `(.L_x_39895) ;  /* 0x0000000002087348 */ /* 0x01ffea0003c00000 */
[----:B0-----:R0:W0:Y:S02]  /*7090*/  SHFL.IDX P6, R2, R16, R3, R14 ;  /* 0x0000000310027389 */ /* 0x00102400000c000e */
[----:B01234-:R-:W-:Y:S05]  /*70a0*/  ENDCOLLECTIVE ;  /* 0x000000000000791b */ /* 0x01ffea0003800000 */
.L_x_39895:
[----:B------:R-:W-:Y:S05]  /*70b0*/  BSYNC B2 ;  /* 0x0000000000027941 */ /* 0x000fea0003800000 */
.L_x_39894:
[----:B------:R-:W-:Y:S05]  /*70c0*/  BRA `(.L_x_39896) ;  /* 0xffffffb400e47947 */ /* 0x000fea000383ffff */
.L_x_39742:
[----:B------:R-:W-:Y:S01]  /*70d0*/  BSSY B2, `(.L_x_39897) ;  /* 0x0000006000027945 */ /* 0x000fe20003800000 */
[----:B------:R-:W-:Y:S02]  /*70e0*/  IMAD.MOV.U32 R3, RZ, RZ, R45 ;  /* 0x000000ffff037224 */ /* 0x000fe400078e002d */
[----:B------:R-:W-:-:S07]  /*70f0*/  IMAD.MOV.U32 R2, RZ, RZ, -0x1 ;  /* 0xffffffffff027424 */ /* 0x000fce00078e00ff */
[----:B01234-:R-:W-:Y:S05]  /*7100*/  WARPSYNC.COLLECTIVE R2, `(.L_x_39898) ;  /* 0x0000000002087348 */ /* 0x01ffea0003c00000 */
[----:B0-----:R0:W0:Y:S02]  /*7110*/  SHFL.IDX P6, R2, R16, R3, R14 ;  /* 0x0000000310027389 */ /* 0x00102400000c000e */
[----:B01234-:R-:W-:Y:S05]  /*7120*/  ENDCOLLECTIVE ;  /* 0x000000000000791b */ /* 0x01ffea0003800000 */
.L_x_39898:
[----:B------:R-:W-:Y:S05]  /*7130*/  BSYNC B2 ;  /* 0x0000000000027941 */ /* 0x000fea0003800000 */
.L_x_39897:
[----:B------:R-:W-:Y:S05]  /*7140*/  BRA `(.L_x_39899) ;  /* 0xffffffb400dc7947 */ /* 0x000fea000383ffff */
.L_x_39744:
[----:B------:R-:W-:Y:S01]  /*7150*/  BSSY B2, `(.L_x_39900) ;  /* 0x0000006000027945 */ /* 0x000fe20003800000 */
[----:B------:R-:W-:Y:S02]  /*7160*/  IMAD.MOV.U32 R3, RZ, RZ, R47 ;  /* 0x000000ffff037224 */ /* 0x000fe400078e002f */
[----:B------:R-:W-:-:S07]  /*7170*/  IMAD.MOV.U32 R2, RZ, RZ, -0x1 ;  /* 0xffffffffff027424 */ /* 0x000fce00078e00ff */
[----:B01234-:R-:W-:Y:S05]  /*7180*/  WARPSYNC.COLLECTIVE R2, `(.L_x_39901) ;  /* 0x0000000002087348 */ /* 0x01ffea0003c00000 */
[----:B0-----:R0:W0:Y:S02]  /*7190*/  SHFL.IDX P6, R2, R16, R3, R14 ;  /* 0x0000000310027389 */ /* 0x00102400000c000e */
[----:B01234-:R-:W-:Y:S05]  /*71a0*/  ENDCOLLECTIVE ;  /* 0x000000000000791b */ /* 0x01ffea0003800000 */
.L_x_39901:
[----:B------:R-:W-:Y:S05]  /*71b0*/  BSYNC B2 ;  /* 0x0000000000027941 */ /* 0x000fea0003800000 */
.L_x_39900:
[----:B------:R-:W-:Y:S05]  /*71c0*/  BRA `(.L_x_39902) ;  /* 0xffffffb400d47947 */ /* 0x000fea000383ffff */
.L_x_39746:
[----:B------:R-:W-:Y:S01]  /*71d0*/  BSSY B2, `(.L_x_39903) ;  /* 0x0000006000027945 */ /* 0x000fe20003800000 */
[----:B------:R-:W-:Y:S01]  /*71e0*/  IMAD.MOV.U32 R3, RZ, RZ, R19 ;  /* 0x000000ffff037224 */ /* 0x000fe200078e0013 */
[----:B------:R-:W-:-:S07]  /*71f0*/  MOV R2, 0xffffffff ;  /* 0xffffffff00027802 */ /* 0x000fce0000000f00 */
[----:B01234-:R-:W-:Y:S05]  /*7200*/  WARPSYNC.COLLECTIVE R2, `(.L_x_39904) ;  /* 0x0000000002087348 */ /* 0x01ffea0003c00000 */
[----:B0-----:R0:W0:Y:S02]  /*7210*/  SHFL.IDX P6, R2, R16, R3, R14 ;  /* 0x0000000310027389 */ /* 0x00102400000c000e */
[----:B01234-:R-:W-:Y:S05]  /*7220*/  ENDCOLLECTIVE ;  /* 0x000000000000791b */ /* 0x01ffea0003800000 */
.L_x_39904:
[----:B------:R-:W-:Y:S05]  /*7230*/  BSYNC B2 ;  /* 0x0000000000027941 */ /* 0x000fea0003800000 */
.L_x_39903:
[----:B------:R-:W-:Y:S05]  /*7240*/  BRA `(.L_x_39905) ;  /* 0xffffffb400cc7947 */ /* 0x000fea000383ffff */
.L_x_39769:
[----:B------:R-:W-:Y:S01]  /*7250*/  BSSY B1, `(.L_x_39906) ;  /* 0x0000006000017945 */ /* 0x000fe20003800000 */
[----:B------:R-:W-:Y:S02]  /*7260*/  IMAD.MOV.U32 R3, RZ, RZ, R49 ;  /* 0x000000ffff037224 */ /* 0x000fe400078e0031 */
[----:B------:R-:W-:-:S07]  /*7270*/  IMAD.MOV.U32 R2, RZ, RZ, -0x1 ;  /* 0xffffffffff027424 */ /* 0x000fce00078e00ff */
[----:B01234-:R-:W-:Y:S05]  /*7280*/  WARPSYNC.COLLECTIVE R2, `(.L_x_39907) ;  /* 0x0000000002087348 */ /* 0x01ffea0003c00000 */
[----:B0-----:R0:W0:Y:S02]  /*7290*/  SHFL.IDX P6, R2, R16, R3, R14 ;  /* 0x0000000310027389 */ /* 0x00102400000c000e */
[----:B01234-:R-:W-:Y:S05]  /*72a0*/  ENDCOLLECTIVE ;  /* 0x000000000000791b */ /* 0x01ffea0003800000 */
.L_x_39907:
[----:B------:R-:W-:Y:S05]  /*72b0*/  BSYNC B1 ;  /* 0x0000000000017941 */ /* 0x000fea0003800000 */
.L_x_39906:
[----:B------:R-:W-:Y:S05]  /*72c0*/  BRA `(.L_x_39908) ;  /* 0xffffffc800d87947 */ /* 0x000fea000383ffff */
.L_x_39771:
[----:B------:R-:W-:Y:S01]  /*72d0*/  BSSY B1, `(.L_x_39909) ;  /* 0x0000006000017945 */ /* 0x000fe20003800000 */
[----:B------:R-:W-:Y:S02]  /*72e0*/  IMAD.MOV.U32 R3, RZ, RZ, R21 ;  /* 0x000000ffff037224 */ /* 0x000fe400078e0015 */
[----:B------:R-:W-:-:S07]  /*72f0*/  IMAD.MOV.U32 R2, RZ, RZ, -0x1 ;  /* 0xffffffffff027424 */ /* 0x000fce00078e00ff */
[----:B01234-:R-:W-:Y:S05]  /*7300*/  WARPSYNC.COLLECTIVE R2, `(.L_x_39910) ;  /* 0x0000000002087348 */ /* 0x01ffea0003c00000 */
[----:B0-----:R0:W0:Y:S02]  /*7310*/  SHFL.IDX P6, R2, R16, R3, R14 ;  /* 0x0000000310027389 */ /* 0x00102400000c000e */
[----:B01234-:R-:W-:Y:S05]  /*7320*/  ENDCOLLECTIVE ;  /* 0x000000000000791b */ /* 0x01ffea0003800000 */
.L_x_39910:
[----:B------:R-:W-:Y:S05]  /*7330*/  BSYNC B1 ;  /* 0x0000000000017941 */ /* 0x000fea0003800000 */
.L_x_39909:
[----:B------:R-:W-:Y:S05]  /*7340*/  BRA `(.L_x_39911) ;  /* 0xffffffc800cc7947 */ /* 0x000fea000383ffff */
.L_x_39773:
[----:B------:R-:W-:Y:S01]  /*7350*/  BSSY B1, `(.L_x_39912) ;  /* 0x0000006000017945 */ /* 0x000fe20003800000 */
[----:B------:R-:W-:Y:S02]  /*7360*/  IMAD.MOV.U32 R3, RZ, RZ, R23 ;  /* 0x000000ffff037224 */ /* 0x000fe400078e0017 */
[----:B------:R-:W-:-:S07]  /*7370*/  IMAD.MOV.U32 R2, RZ, RZ, -0x1 ;  /* 0xffffffffff027424 */ /* 0x000fce00078e00ff */
[----:B01234-:R-:W-:Y:S05]  /*7380*/  WARPSYNC.COLLECTIVE R2, `(.L_x_39913) ;  /* 0x0000000002087348 */ /* 0x01ffea0003c00000 */
[----:B0-----:R0:W0:Y:S02]  /*7390*/  SHFL.IDX P6, R2, R16, R3, R14 ;  /* 0x0000000310027389 */ /* 0x00102400000c000e */
[----:B01234-:R-:W-:Y:S05]  /*73a0*/  ENDCOLLECTIVE ;  /* 0x000000000000791b */ /* 0x01ffea0003800000 */
.L_x_39913:
[----:B------:R-:W-:Y:S05]  /*73b0*/  BSYNC B1 ;  /* 0x0000000000017941 */ /* 0x000fea0003800000 */
.L_x_39912:
[----:B------:R-:W-:Y:S05]  /*73c0*/  BRA `(.L_x_39914) ;  /* 0xffffffc800c07947 */ /* 0x000fea000383ffff */
.L_x_39775:
[----:B------:R-:W-:Y:S01]  /*73d0*/  BSSY B1, `(.L_x_39915) ;  /* 0x0000006000017945 */ /* 0x000fe20003800000 */
[----:B------:R-:W-:Y:S01]  /*73e0*/  IMAD.MOV.U32 R3, RZ, RZ, R25 ;  /* 0x000000ffff037224 */ /* 0x000fe200078e0019 */
[----:B------:R-:W-:-:S07]  /*73f0*/  MOV R2, 0xffffffff ;  /* 0xffffffff00027802 */ /* 0x000fce0000000f00 */
[----:B01234-:R-:W-:Y:S05]  /*7400*/  WARPSYNC.COLLECTIVE R2, `(.L_x_39916) ;  /* 0x0000000002087348 */ /* 0x01ffea0003c00000 */
[----:B0-----:R0:W0:Y:S02]  /*7410*/  SHFL.IDX P6, R2, R16, R3, R14 ;  /* 0x0000000310027389 */ /* 0x00102400000c000e */
[----:B01234-:R-:W-:Y:S05]  /*7420*/  ENDCOLLECTIVE ;  /* 0x000000000000791b */ /* 0x01ffea0003800000 */
.L_x_39916:
[----:B------:R-:W-:Y:S05]  /*7430*/  BSYNC B1 ;  /* 0x0000000000017941 */ /* 0x000fea0003800000 */
.L_x_39915:
[----:B------:R-:W-:Y:S05]  /*7440*/  BRA `(.L_x_39917) ;  /* 0xffffffc800b47947 */ /* 0x000fea000383ffff */
.L_x_39777:
[----:B------:R-:W-:Y:S01]  /*7450*/  BSSY B1, `(.L_x_39918) ;  /* 0x0000006000017945 */ /* 0x000fe20003800000 */
[----:B------:R-:W-:Y:S02]  /*7460*/  IMAD.MOV.U32 R3, RZ, RZ, R27 ;  /* 0x000000ffff037224 */ /* 0x000fe400078e001b */
[----:B------:R-:W-:-:S07]  /*7470*/  IMAD.MOV.U32 R2, RZ, RZ, -0x1 ;  /* 0xffffffffff027424 */ /* 0x000fce00078e00ff */
[----:B01234-:R-:W-:Y:S05]  /*7480*/  WARPSYNC.COLLECTIVE R2, `(.L_x_39919) ;  /* 0x0000000002087348 */ /* 0x01ffea0003c00000 */
[----:B0-----:R0:W0:Y:S02]  /*7490*/  SHFL.IDX P6, R2, R16, R3, R14 ;  /* 0x0000000310027389 */ /* 0x00102400000c000e */
[----:B01234-:R-:W-:Y:S05]  /*74a0*/  ENDCOLLECTIVE ;  /* 0x000000000000791b */ /* 0x01ffea0003800000 */
.L_x_39919:
[----:B------:R-:W-:Y:S05]  /*74b0*/  BSYNC B1 ;  /* 0x0000000000017941 */ /* 0x000fea0003800000 */
.L_x_39918:
[----:B------:R-:W-:Y:S05]  /*74c0*/  BRA `(.L_x_39920) ;  /* 0xffffffc800a87947 */ /* 0x000fea000383ffff */
.L_x_39779:
[----:B------:R-:W-:Y:S01]  /*74d0*/  BSSY B1, `(.L_x_39921) ;  /* 0x0000006000017945 */ /* 0x000fe20003800000 */
[----:B------:R-:W-:Y:S02]  /*74e0*/  IMAD.MOV.U32 R3, RZ, RZ, R29 ;  /* 0x000000ffff037224 */ /* 0x000fe400078e001d */
[----:B------:R-:W-:-:S07]  /*74f0*/  IMAD.MOV.U32 R2, RZ, RZ, -0x1 ;  /* 0xffffffffff027424 */ /* 0x000fce00078e00ff */
[----:B01234-:R-:W-:Y:S05]  /*7500*/  WARPSYNC.COLLECTIVE R2, `(.L_x_39922) ;  /* 0x0000000002087348 */ /* 0x01ffea0003c00000 */
[----:B0-----:R0:W0:Y:S02]  /*7510*/  SHFL.IDX P6, R2, R16, R3, R14 ;  /* 0x0000000310027389 */ /* 0x00102400000c000e */
[----:B01234-:R-:W-:Y:S05]  /*7520*/  ENDCOLLECTIVE ;  /* 0x000000000000791b */ /* 0x01ffea0003800000 */
.L_x_39922:
[----:B------:R-:W-:Y:S05]  /*7530*/  BSYNC B1 ;  /* 0x0000000000017941 */ /* 0x000fea0003800000 */
.L_x_39921:
[----:B------:R-:W-:Y:S05]  /*7540*/  BRA `(.L_x_39923) ;  /* 0xffffffc8009c7947 */ /* 0x000fea000383ffff */
.L_x_39781:
[----:B------:R-:W-:Y:S01]  /*7550*/  BSSY B1, `(.L_x_39924) ;  /* 0x0000006000017945 */ /* 0x000fe20003800000 */
[----:B------:R-:W-:Y:S02]  /*7560*/  IMAD.MOV.U32 R3, RZ, RZ, R31 ;  /* 0x000000ffff037224 */ /* 0x000fe400078e001f */
[----:B------:R-:W-:-:S07]  /*7570*/  IMAD.MOV.U32 R2, RZ, RZ, -0x1 ;  /* 0xffffffffff027424 */ /* 0x000fce00078e00ff */
[----:B01234-:R-:W-:Y:S05]  /*7580*/  WARPSYNC.COLLECTIVE R2, `(.L_x_39925) ;  /* 0x0000000002087348 */ /* 0x01ffea0003c00000 */
[----:B0-----:R0:W0:Y:S02]  /*7590*/  SHFL.IDX P6, R2, R16, R3, R14 ;  /* 0x0000000310027389 */ /* 0x00102400000c000e */
[----:B01234-:R-:W-:Y:S05]  /*75a0*/  ENDCOLLECTIVE ;  /* 0x000000000000791b */ /* 0x01ffea0003800000 */
.L_x_39925:
[----:B------:R-:W-:Y:S05]  /*75b0*/  BSYNC B1 ;  /* 0x0000000000017941 */ /* 0x000fea0003800000 */
.L_x_39924:
[----:B------:R-:W-:Y:S05]  /*75c0*/  BRA `(.L_x_39926) ;  /* 0xffffffc800987947 */ /* 0x000fea000383ffff */
.L_x_39783:
[----:B------:R-:W-:Y:S01]  /*75d0*/  BSSY B1, `(.L_x_39927) ;  /* 0x0000006000017945 */ /* 0x000fe20003800000 */
[----:B------:R-:W-:Y:S01]  /*75e0*/  IMAD.MOV.U32 R3, RZ, RZ, R33 ;  /* 0x000000ffff037224 */ /* 0x000fe200078e0021 */
[----:B------:R-:W-:-:S07]  /*75f0*/  MOV R2, 0xffffffff ;  /* 0xffffffff00027802 */ /* 0x000fce0000000f00 */
[----:B01234-:R-:W-:Y:S05]  /*7600*/  WARPSYNC.COLLECTIVE R2, `(.L_x_39928) ;  /* 0x0000000002087348 */ /* 0x01ffea0003c00000 */
[----:B0-----:R0:W0:Y:S02]  /*7610*/  SHFL.IDX P6, R2, R16, R3, R14 ;  /* 0x0000000310027389 */ /* 0x00102400000c000e */
[----:B01234-:R-:W-:Y:S05]  /*7620*/  ENDCOLLECTIVE ;  /* 0x000000000000791b */ /* 0x01ffea0003800000 */
.L_x_39928:
[----:B------:R-:W-:Y:S05]  /*7630*/  BSYNC B1 ;  /* 0x0000000000017941 */ /* 0x000fea0003800000 */
.L_x_39927:
[----:B------:R-:W-:Y:S05]  /*7640*/  BRA `(.L_x_39929) ;  /* 0xffffffc800907947 */ /* 0x000fea000383ffff */
.L_x_39785:
[----:B------:R-:W-:Y:S01]  /*7650*/  BSSY B1, `(.L_x_39930) ;  /* 0x0000006000017945 */ /* 0x000fe20003800000 */
[----:B------:R-:W-:Y:S02]  /*7660*/  IMAD.MOV.U32 R3, RZ, RZ, R35 ;  /* 0x000000ffff037224 */ /* 0x000fe400078e0023 */
[----:B------:R-:W-:-:S07]  /*7670*/  IMAD.MOV.U32 R2, RZ, RZ, -0x1 ;  /* 0xffffffffff027424 */ /* 0x000fce00078e00ff */
[----:B01234-:R-:W-:Y:S05]  /*7680*/  WARPSYNC.COLLECTIVE R2, `(.L_x_39931) ;  /* 0x0000000002087348 */ /* 0x01ffea0003c00000 */
[----:B0-----:R0:W0:Y:S02]  /*7690*/  SHFL.IDX P6, R2, R16, R3, R14 ;  /* 0x0000000310027389 */ /* 0x00102400000c000e */
[----:B01234-:R-:W-:Y:S05]  /*76a0*/  ENDCOLLECTIVE ;  /* 0x000000000000791b */ /* 0x01ffea0003800000 */
.L_x_39931:
[----:B------:R-:W-:Y:S05]  /*76b0*/  BSYNC B1 ;  /* 0x0000000000017941 */ /* 0x000fea0003800000 */
.L_x_39930:
[----:B------:R-:W-:Y:S05]  /*76c0*/  BRA `(.L_x_39932) ;  /* 0xffffffc800887947 */ /* 0x000fea000383ffff */
.L_x_39787:
[----:B------:R-:W-:Y:S01]  /*76d0*/  BSSY B1, `(.L_x_39933) ;  /* 0x0000006000017945 */ /* 0x000fe20003800000 */
[----:B------:R-:W-:Y:S02]  /*76e0*/  IMAD.MOV.U32 R3, RZ, RZ, R37 ;  /* 0x000000ffff037224 */ /* 0x000fe400078e0025 */
[----:B------:R-:W-:-:S07]  /*76f0*/  IMAD.MOV.U32 R2, RZ, RZ, -0x1 ;  /* 0xffffffffff027424 */ /* 0x000fce00078e00ff */
[----:B01234-:R-:W-:Y:S05]  /*7700*/  WARPSYNC.COLLECTIVE R2, `(.L_x_39934) ;  /* 0x0000000002087348 */ /* 0x01ffea0003c00000 */
[----:B0-----:R0:W0:Y:S02]  /*7710*/  SHFL.IDX P6, R2, R16, R3, R14 ;  /* 0x0000000310027389 */ /* 0x00102400000c000e */
[----:B01234-:R-:W-:Y:S05]  /*7720*/  ENDCOLLECTIVE ;  /* 0x000000000000791b */ /* 0x01ffea0003800000 */
.L_x_39934:
[----:B------:R-:W-:Y:S05]  /*7730*/  BSYNC B1 ;  /* 0x0000000000017941 */ /* 0x000fea0003800000 */
.L_x_39933:
[----:B------:R-:W-:Y:S05]  /*7740*/  BRA `(.L_x_39935) ;  /* 0xffffffc800807947 */ /* 0x000fea000383ffff */
.L_x_39789:
[----:B------:R-:W-:Y:S01]  /*7750*/  BSSY B1, `(.L_x_39936) ;  /* 0x0000006000017945 */ /* 0x000fe20003800000 */
[----:B------:R-:W-:Y:S02]  /*7760*/  IMAD.MOV.U32 R3, RZ, RZ, R39 ;  /* 0x000000ffff037224 */ /* 0x000fe400078e0027 */
[----:B------:R-:W-:-:S07]  /*7770*/  IMAD.MOV.U32 R2, RZ, RZ, -0x1 ;  /* 0xffffffffff027424 */ /* 0x000fce00078e00ff */
[----:B01234-:R-:W-:Y:S05]  /*7780*/  WARPSYNC.COLLECTIVE R2, `(.L_x_39937) ;  /* 0x0000000002087348 */ /* 0x01ffea0003c00000 */
[----:B0-----:R0:W0:Y:S02]  /*7790*/  SHFL.IDX P6, R2, R16, R3, R14 ;  /* 0x0000000310027389 */ /* 0x00102400000c000e */
[----:B01234-:R-:W-:Y:S05]  /*77a0*/  ENDCOLLECTIVE ;  /* 0x000000000000791b */ /* 0x01ffea0003800000 */
.L_x_39937:
[----:B------:R-:W-:Y:S05]  /*77b0*/  BSYNC B1 ;  /* 0x0000000000017941 */ /* 0x000fea0003800000 */
.L_x_39936:
[----:B------:R-:W-:Y:S05]  /*77c0*/  BRA `(.L_x_39938) ;  /* 0xffffffc800787947 */ /* 0x000fea000383ffff */
.L_x_39791:
[----:B------:R-:W-:Y:S01]  /*77d0*/  BSSY B1, `(.L_x_39939) ;  /* 0x0000006000017945 */ /* 0x000fe20003800000 */
[----:B------:R-:W-:Y:S01]  /*77e0*/  IMAD.MOV.U32 R3, RZ, RZ, R41 ;  /* 0x000000ffff037224 */ /* 0x000fe200078e0029 */
[----:B------:R-:W-:-:S07]  /*77f0*/  MOV R2, 0xffffffff ;  /* 0xffffffff00027802 */ /* 0x000fce0000000f00 */
[----:B01234-:R-:W-:Y:S05]  /*7800*/  WARPSYNC.COLLECTIVE R2, `(.L_x_39940) ;  /* 0x0000000002087348 */ /* 0x01ffea0003c00000 */
[----:B0-----:R0:W0:Y:S02]  /*7810*/  SHFL.IDX P6, R2, R16, R3, R14 ;  /* 0x0000000310027389 */ /* 0x00102400000c000e */
[----:B01234-:R-:W-:Y:S05]  /*7820*/  ENDCOLLECTIVE ;  /* 0x000000000000791b */ /* 0x01ffea0003800000 */
.L_x_39940:
[----:B------:R-:W-:Y:S05]  /*7830*/  BSYNC B1 ;  /* 0x0000000000017941 */ /* 0x000fea0003800000 */
.L_x_39939:
[----:B------:R-:W-:Y:S05]  /*7840*/  BRA `(.L_x_39941) ;  /* 0xffffffc800707947 */ /* 0x000fea000383ffff */
.L_x_39793:
[----:B------:R-:W-:Y:S01]  /*7850*/  BSSY B1, `(.L_x_39942) ;  /* 0x0000006000017945 */ /* 0x000fe20003800000 */
[----:B------:R-:W-:Y:S02]  /*7860*/  IMAD.MOV.U32 R3, RZ, RZ, R43 ;  /* 0x000000ffff037224 */ /* 0x000fe400078e002b */
[----:B------:R-:W-:-:S07]  /*7870*/  IMAD.MOV.U32 R2, RZ, RZ, -0x1 ;  /* 0xffffffffff027424 */ /* 0x000fce00078e00ff */
[----:B01234-:R-:W-:Y:S05]  /*7880*/  WARPSYNC.COLLECTIVE R2, `(.L_x_39943) ;  /* 0x0000000002087348 */ /* 0x01ffea0003c00000 */
[----:B0-----:R0:W0:Y:S02]  /*7890*/  SHFL.IDX P6, R2, R16, R3, R14 ;  /* 0x0000000310027389 */ /* 0x00102400000c000e */
[----:B01234-:R-:W-:Y:S05]  /*78a0*/  ENDCOLLECTIVE ;  /* 0x000000000000791b */ /* 0x01ffea0003800000 */
.L_x_39943:
[----:B------:R-:W-:Y:S05]  /*78b0*/  BSYNC B1 ;  /* 0x0000000000017941 */ /* 0x000fea0003800000 */
.L_x_39942:
[----:B------:R-:W-:Y:S05]  /*78c0*/  BRA `(.L_x_39944) ;  /* 0xffffffc800687947 */ /* 0x000fea000383ffff */
.L_x_39795:
[----:B------:R-:W-:Y:S01]  /*78d0*/  BSSY B1, `(.L_x_39945) ;  /* 0x0000006000017945 */ /* 0x000fe20003800000 */
[----:B------:R-:W-:Y:S02]  /*78e0*/  IMAD.MOV.U32 R3, RZ, RZ, R45 ;  /* 0x000000ffff037224 */ /* 0x000fe400078e002d */
[----:B------:R-:W-:-:S07]  /*78f0*/  IMAD.MOV.U32 R2, RZ, RZ, -0x1 ;  /* 0xffffffffff027424 */ /* 0x000fce00078e00ff */
[----:B01234-:R-:W-:Y:S05]  /*7900*/  WARPSYNC.COLLECTIVE R2, `(.L_x_39946) ;  /* 0x0000000002087348 */ /* 0x01ffea0003c00000 */
[----:B0-----:R0:W0:Y:S02]  /*7910*/  SHFL.IDX P6, R2, R16, R3, R14 ;  /* 0x0000000310027389 */ /* 0x00102400000c000e */
[----:B01234-:R-:W-:Y:S05]  /*7920*/  ENDCOLLECTIVE ;  /* 0x000000000000791b */ /* 0x01ffea0003800000 */
.L_x_39946:
[----:B------:R-:W-:Y:S05]  /*7930*/  BSYNC B1 ;  /* 0x0000000000017941 */ /* 0x000fea0003800000 */
.L_x_39945:
[----:B------:R-:W-:Y:S05]  /*7940*/  BRA `(.L_x_39947) ;  /* 0xffffffc800607947 */ /* 0x000fea000383ffff */
.L_x_39797:
[----:B------:R-:W-:Y:S01]  /*7950*/  BSSY B1, `(.L_x_39948) ;  /* 0x0000006000017945 */ /* 0x000fe20003800000 */
[----:B------:R-:W-:Y:S02]  /*7960*/  IMAD.MOV.U32 R3, RZ, RZ, R47 ;  /* 0x000000ffff037224 */ /* 0x000fe400078e002f */
[----:B------:R-:W-:-:S07]  /*7970*/  IMAD.MOV.U32 R2, RZ, RZ, -0x1 ;  /* 0xffffffffff027424 */ /* 0x000fce00078e00ff */
[----:B01234-:R-:W-:Y:S05]  /*7980*/  WARPSYNC.COLLECTIVE R2, `(.L_x_39949) ;  /* 0x0000000002087348 */ /* 0x01ffea0003c00000 */
[----:B0-----:R0:W0:Y:S02]  /*7990*/  SHFL.IDX P6, R2, R16, R3, R14 ;  /* 0x0000000310027389 */ /* 0x00102400000c000e */
[----:B01234-:R-:W-:Y:S05]  /*79a0*/  ENDCOLLECTIVE ;  /* 0x000000000000791b */ /* 0x01ffea0003800000 */
.L_x_39949:
[----:B------:R-:W-:Y:S05]  /*79b0*/  BSYNC B1 ;  /* 0x0000000000017941 */ /* 0x000fea0003800000 */
.L_x_39948:
[----:B------:R-:W-:Y:S05]  /*79c0*/  BRA `(.L_x_39950) ;  /* 0xffffffc800587947 */ /* 0x000fea000383ffff */
.L_x_39799:
[----:B------:R-:W-:Y:S01]  /*79d0*/  BSSY B1, `(.L_x_39951) ;  /* 0x0000006000017945 */ /* 0x000fe20003800000 */
[----:B------:R-:W-:Y:S01]  /*79e0*/  IMAD.MOV.U32 R3, RZ, RZ, R19 ;  /* 0x000000ffff037224 */ /* 0x000fe200078e0013 */
[----:B------:R-:W-:-:S07]  /*79f0*/  MOV R2, 0xffffffff ;  /* 0xffffffff00027802 */ /* 0x000fce0000000f00 */
[----:B01234-:R-:W-:Y:S05]  /*7a00*/  WARPSYNC.COLLECTIVE R2, `(.L_x_39952) ;  /* 0x0000000002087348 */ /* 0x01ffea0003c00000 */
[----:B0-----:R0:W0:Y:S02]  /*7a10*/  SHFL.IDX P6, R2, R16, R3, R14 ;  /* 0x0000000310027389 */ /* 0x00102400000c000e */
[----:B01234-:R-:W-:Y:S05]  /*7a20*/  ENDCOLLECTIVE ;  /* 0x000000000000791b */ /* 0x01ffea0003800000 */
.L_x_39952:
[----:B------:R-:W-:Y:S05]  /*7a30*/  BSYNC B1 ;  /* 0x0000000000017941 */ /* 0x000fea0003800000 */
.L_x_39951:
[----:B------:R-:W-:Y:S05]  /*7a40*/  BRA `(.L_x_39953) ;  /* 0xffffffc800507947 */ /* 0x000fea000383ffff */
.L_x_39820:
[----:B------:R-:W-:Y:S02]  /*7a50*/  IMAD.MOV.U32 R2, RZ, RZ, -0x1 ;  /* 0xffffffffff027424 */ /* 0x000fe400078e00ff */
[----:B------:R-:W-:-:S07]  /*7a60*/  IMAD.MOV.U32 R3, RZ, RZ, R51 ;  /* 0x000000ffff037224 */ /* 0x000fce00078e0033 */
[----:B0--3--:R-:W-:Y:S05]  /*7a70*/  WARPSYNC.COLLECTIVE R2, `(.L_x_39954) ;  /* 0x0000000002087348 */ /* 0x009fea0003c00000 */
[----:B0-----:R0:W1:Y:S02]  /*7a80*/  SHFL.IDX P6, R2, R16, R3, R14 ;  /* 0x0000000310027389 */ /* 0x00106400000c000e */
[----:B01-3--:R-:W-:Y:S05]  /*7a90*/  ENDCOLLECTIVE ;  /* 0x000000000000791b */ /* 0x00bfea0003800000 */
.L_x_39954:
[----:B------:R-:W-:Y:S01]  /*7aa0*/  IMAD.MOV.U32 R69, RZ, RZ, R2 ;  /* 0x000000ffff457224 */ /* 0x000fe200078e0002 */
[----:B------:R-:W-:Y:S06]  /*7ab0*/  BRA `(.L_x_39955) ;  /* 0xffffffd800c47947 */ /* 0x000fec000383ffff */
.L_x_39822:
[----:B------:R-:W-:Y:S01]  /*7ac0*/  BSSY B0, `(.L_x_39956) ;  /* 0x0000006000007945 */ /* 0x000fe20003800000 */
[----:B------:R-:W-:Y:S02]  /*7ad0*/  IMAD.MOV.U32 R3, RZ, RZ, R47 ;  /* 0x000000ffff037224 */ /* 0x000fe400078e002f */
[----:B------:R-:W-:-:S07]  /*7ae0*/  IMAD.MOV.U32 R2, RZ, RZ, -0x1 ;  /* 0xffffffffff027424 */ /* 0x000fce00078e00ff */
[----:B0--3--:R-:W-:Y:S05]  /*7af0*/  WARPSYNC.COLLECTIVE R2, `(.L_x_39957) ;  /* 0x0000000002087348 */ /* 0x009fea0003c00000 */
[----:B0-----:R0:W1:Y:S02]  /*7b00*/  SHFL.IDX P6, R2, R16, R3, R14 ;  /* 0x0000000310027389 */ /* 0x00106400000c000e */
[----:B01-3--:R-:W-:Y:S05]  /*7b10*/  ENDCOLLECTIVE ;  /* 0x000000000000791b */ /* 0x00bfea0003800000 */
.L_x_39957:
[----:B------:R-:W-:Y:S05]  /*7b20*/  BSYNC B0 ;  /* 0x0000000000007941 */ /* 0x000fea0003800000 */
.L_x_39956:
[----:B------:R-:W-:Y:S05]  /*7b30*/  BRA `(.L_x_39958) ;  /* 0xffffffd800b87947 */ /* 0x000fea000383ffff */
.L_x_39824:
[----:B------:R-:W-:Y:S01]  /*7b40*/  BSSY B0, `(.L_x_39959) ;  /* 0x0000006000007945 */ /* 0x000fe20003800000 */
[----:B------:R-:W-:Y:S02]  /*7b50*/  IMAD.MOV.U32 R3, RZ, RZ, R45 ;  /* 0x000000ffff037224 */ /* 0x000fe400078e002d */
[----:B------:R-:W-:-:S07]  /*7b60*/  IMAD.MOV.U32 R2, RZ, RZ, -0x1 ;  /* 0xffffffffff027424 */ /* 0x000fce00078e00ff */
[----:B0--3--:R-:W-:Y:S05]  /*7b70*/  WARPSYNC.COLLECTIVE R2, `(.L_x_39960) ;  /* 0x0000000002087348 */ /* 0x009fea0003c00000 */
[----:B0-----:R0:W1:Y:S02]  /*7b80*/  SHFL.IDX P6, R2, R16, R3, R14 ;  /* 0x0000000310027389 */ /* 0x00106400000c000e */
[----:B01-3--:R-:W-:Y:S05]  /*7b90*/  ENDCOLLECTIVE ;  /* 0x000000000000791b */ /* 0x00bfea0003800000 */
.L_x_39960:
[----:B------:R-:W-:Y:S05]  /*7ba0*/  BSYNC B0 ;  /* 0x0000000000007941 */ /* 0x000fea0003800000 */
.L_x_39959:
[----:B------:R-:W-:Y:S05]  /*7bb0*/  BRA `(.L_x_39961) ;  /* 0xffffffd800ac7947 */ /* 0x000fea000383ffff */
.L_x_39826:
[----:B------:R-:W-:Y:S01]  /*7bc0*/  BSSY B0, `(.L_x_39962) ;  /* 0x0000006000007945 */ /* 0x000fe20003800000 */
[----:B------:R-:W-:Y:S01]  /*7bd0*/  MOV R3, R43 ;  /* 0x0000002b00037202 */ /* 0x000fe20000000f00 */
[----:B------:R-:W-:-:S07]  /*7be0*/  IMAD.MOV.U32 R2, RZ, RZ, -0x1 ;  /* 0xffffffffff027424 */ /* 0x000fce00078e00ff */
[----:B0--3--:R-:W-:Y:S05]  /*7bf0*/  WARPSYNC.COLLECTIVE R2, `(.L_x_39963) ;  /* 0x0000000002087348 */ /* 0x009fea0003c00000 */
[----:B0-----:R0:W1:Y:S02]  /*7c00*/  SHFL.IDX P6, R2, R16, R3, R14 ;  /* 0x0000000310027389 */ /* 0x00106400000c000e */
[----:B01-3--:R-:W-:Y:S05]  /*7c10*/  ENDCOLLECTIVE ;  /* 0x000000000000791b */ /* 0x00bfea0003800000 */
.L_x_39963:
[----:B------:R-:W-:Y:S05]  /*7c20*/  BSYNC B0 ;  /* 0x0000000000007941 */ /* 0x000fea0003800000 */
.L_x_39962:
[----:B------:R-:W-:Y:S05]  /*7c30*/  BRA `(.L_x_39964) ;  /* 0xffffffd800a07947 */ /* 0x000fea000383ffff */
.L_x_39828:
[----:B------:R-:W-:Y:S01]  /*7c40*/  BSSY B0, `(.L_x_39965) ;  /* 0x0000006000007945 */ /* 0x000fe20003800000 */
[----:B------:R-:W-:Y:S02]  /*7c50*/  IMAD.MOV.U32 R3, RZ, RZ, R41 ;  /* 0x000000ffff037224 */ /* 0x000fe400078e0029 */
[----:B------:R-:W-:-:S07]  /*7c60*/  IMAD.MOV.U32 R2, RZ, RZ, -0x1 ;  /* 0xffffffffff027424 */ /* 0x000fce00078e00ff */
[----:B0--3--:R-:W-:Y:S05]  /*7c70*/  WARPSYNC.COLLECTIVE R2, `(.L_x_39966) ;  /* 0x0000000002087348 */ /* 0x009fea0003c00000 */
[----:B0-----:R0:W1:Y:S02]  /*7c80*/  SHFL.IDX P6, R2, R16, R3, R14 ;  /* 0x0000000310027389 */ /* 0x00106400000c000e */
[----:B01-3--:R-:W-:Y:S05]  /*7c90*/  ENDCOLLECTIVE ;  /* 0x000000000000791b */ /* 0x00bfea0003800000 */
.L_x_39966:
[----:B------:R-:W-:Y:S05]  /*7ca0*/  BSYNC B0 ;  /* 0x0000000000007941 */ /* 0x000fea0003800000 */
.L_x_39965:
[----:B------:R-:W-:Y:S05]  /*7cb0*/  BRA `(.L_x_39967) ;  /* 0xffffffd800947947 */ /* 0x000fea000383ffff */
.L_x_39830:
[----:B------:R-:W-:Y:S01]  /*7cc0*/  BSSY B0, `(.L_x_39968) ;  /* 0x0000006000007945 */ /* 0x000fe20003800000 */
[----:B------:R-:W-:Y:S02]  /*7cd0*/  IMAD.MOV.U32 R3, RZ, RZ, R39 ;  /* 0x000000ffff037224 */ /* 0x000fe400078e0027 */
[----:B------:R-:W-:-:S07]  /*7ce0*/  IMAD.MOV.U32 R2, RZ, RZ, -0x1 ;  /* 0xffffffffff027424 */ /* 0x000fce00078e00ff */
[----:B0--3--:R-:W-:Y:S05]  /*7cf0*/  WARPSYNC.COLLECTIVE R2, `(.L_x_39969) ;  /* 0x0000000002087348 */ /* 0x009fea0003c00000 */
[----:B0-----:R0:W1:Y:S02]  /*7d00*/  SHFL.IDX P6, R2, R16, R3, R14 ;  /* 0x0000000310027389 */ /* 0x00106400000c000e */
[----:B01-3--:R-:W-:Y:S05]  /*7d10*/  ENDCOLLECTIVE ;  /* 0x000000000000791b */ /* 0x00bfea0003800000 */
.L_x_39969:
[----:B------:R-:W-:Y:S05]  /*7d20*/  BSYNC B0 ;  /* 0x0000000000007941 */ /* 0x000fea0003800000 */
.L_x_39968:
[----:B------:R-:W-:Y:S05]  /*7d30*/  BRA `(.L_x_39970) ;  /* 0xffffffd800907947 */ /* 0x000fea000383ffff */
.L_x_39832:
[----:B------:R-:W-:Y:S01]  /*7d40*/  BSSY B0, `(.L_x_39971) ;  /* 0x0000006000007945 */ /* 0x000fe20003800000 */
[----:B------:R-:W-:Y:S02]  /*7d50*/  IMAD.MOV.U32 R3, RZ, RZ, R37 ;  /* 0x000000ffff037224 */ /* 0x000fe400078e0025 */
[----:B------:R-:W-:-:S07]  /*7d60*/  IMAD.MOV.U32 R2, RZ, RZ, -0x1 ;  /* 0xffffffffff027424 */ /* 0x000fce00078e00ff */
[----:B0--3--:R-:W-:Y:S05]  /*7d70*/  WARPSYNC.COLLECTIVE R2, `(.L_x_39972) ;  /* 0x0000000002087348 */ /* 0x009fea0003c00000 */
[----:B0-----:R0:W1:Y:S02]  /*7d80*/  SHFL.IDX P6, R2, R16, R3, R14 ;  /* 0x0000000310027389 */ /* 0x00106400000c000e */
[----:B01-3--:R-:W-:Y:S05]  /*7d90*/  ENDCOLLECTIVE ;  /* 0x000000000000791b */ /* 0x00bfea0003800000 */
.L_x_39972:
[----:B------:R-:W-:Y:S05]  /*7da0*/  BSYNC B0 ;  /* 0x0000000000007941 */ /* 0x000fea0003800000 */
.L_x_39971:
[----:B------:R-:W-:Y:S05]  /*7db0*/  BRA `(.L_x_39973) ;  /* 0xffffffd800887947 */ /* 0x000fea000383ffff */
.L_x_39834:
[----:B------:R-:W-:Y:S01]  /*7dc0*/  BSSY B0, `(.L_x_39974) ;  /* 0x0000006000007945 */ /* 0x000fe20003800000 */
[----:B------:R-:W-:Y:S01]  /*7dd0*/  MOV R3, R35 ;  /* 0x0000002300037202 */ /* 0x000fe20000000f00 */
[----:B------:R-:W-:-:S07]  /*7de0*/  IMAD.MOV.U32 R2, RZ, RZ, -0x1 ;  /* 0xffffffffff027424 */ /* 0x000fce00078e00ff */
[----:B0--3--:R-:W-:Y:S05]  /*7df0*/  WARPSYNC.COLLECTIVE R2, `(.L_x_39975) ;  /* 0x0000000002087348 */ /* 0x009fea0003c00000 */
[----:B0-----:R0:W1:Y:S02]  /*7e00*/  SHFL.IDX P6, R2, R16, R3, R14 ;  /* 0x0000000310027389 */ /* 0x00106400000c000e */
[----:B01-3--:R-:W-:Y:S05]  /*7e10*/  ENDCOLLECTIVE ;  /* 0x000000000000791b */ /* 0x00bfea0003800000 */
.L_x_39975:
[----:B------:R-:W-:Y:S05]  /*7e20*/  BSYNC B0 ;  /* 0x0000000000007941 */ /* 0x000fea0003800000 */
.L_x_39974:
[----:B------:R-:W-:Y:S05]  /*7e30*/  BRA `(.L_x_39976) ;  /* 0xffffffd800807947 */ /* 0x000fea000383ffff */
.L_x_39836:
[----:B------:R-:W-:Y:S01]  /*7e40*/  BSSY B0, `(.L_x_39977) ;  /* 0x0000006000007945 */ /* 0x000fe20003800000 */
[----:B------:R-:W-:Y:S02]  /*7e50*/  IMAD.MOV.U32 R3, RZ, RZ, R33 ;  /* 0x000000ffff037224 */ /* 0x000fe400078e0021 */
[----:B------:R-:W-:-:S07]  /*7e60*/  IMAD.MOV.U32 R2, RZ, RZ, -0x1 ;  /* 0xffffffffff027424 */ /* 0x000fce00078e00ff */
[----:B0--3--:R-:W-:Y:S05]  /*7e70*/  WARPSYNC.COLLECTIVE R2, `(.L_x_39978) ;  /* 0x0000000002087348 */ /* 0x009fea0003c00000 */
[----:B0-----:R0:W1:Y:S02]  /*7e80*/  SHFL.IDX P6, R2, R16, R3, R14 ;  /* 0x0000000310027389 */ /* 0x00106400000c000e */
[----:B01-3--:R-:W-:Y:S05]  /*7e90*/  ENDCOLLECTIVE ;  /* 0x000000000000791b */ /* 0x00bfea0003800000 */
.L_x_39978:
[----:B------:R-:W-:Y:S05]  /*7ea0*/  BSYNC B0 ;  /* 0x0000000000007941 */ /* 0x000fea0003800000 */
.L_x_39977:
[----:B------:R-:W-:Y:S05]  /*7eb0*/  BRA `(.L_x_39979) ;  /* 0xffffffd800787947 */ /* 0x000fea000383ffff */
.L_x_39838:
[----:B------:R-:W-:Y:S01]  /*7ec0*/  BSSY B0, `(.L_x_39980) ;  /* 0x0000006000007945 */ /* 0x000fe20003800000 */
[----:B------:R-:W-:Y:S02]  /*7ed0*/  IMAD.MOV.U32 R3, RZ, RZ, R31 ;  /* 0x000000ffff037224 */ /* 0x000fe400078e001f */
[----:B------:R-:W-:-:S07]  /*7ee0*/  IMAD.MOV.U32 R2, RZ, RZ, -0x1 ;  /* 0xffffffffff027424 */ /* 0x000fce00078e00ff */
[----:B0--3--:R-:W-:Y:S05]  /*7ef0*/  WARPSYNC.COLLECTIVE R2, `(.L_x_39981) ;  /* 0x0000000002087348 */ /* 0x009fea0003c00000 */
[----:B0-----:R0:W1:Y:S02]  /*7f00*/  SHFL.IDX P6, R2, R16, R3, R14 ;  /* 0x0000000310027389 */ /* 0x00106400000c000e */
[----:B01-3--:R-:W-:Y:S05]  /*7f10*/  ENDCOLLECTIVE ;  /* 0x000000000000791b */ /* 0x00bfea0003800000 */
.L_x_39981:
[----:B------:R-:W-:Y:S05]  /*7f20*/  BSYNC B0 ;  /* 0x0000000000007941 */ /* 0x000fea0003800000 */
.L_x_39980:
[----:B------:R-:W-:Y:S05]  /*7f30*/  BRA `(.L_x_39982) ;  /* 0xffffffd800707947 */ /* 0x000fea000383ffff */
.L_x_39840:
[----:B------:R-:W-:Y:S01]  /*7f40*/  BSSY B0, `(.L_x_39983) ;  /* 0x0000006000007945 */ /* 0x000fe20003800000 */
[----:B------:R-:W-:Y:S02]  /*7f50*/  IMAD.MOV.U32 R3, RZ, RZ, R29 ;  /* 0x000000ffff037224 */ /* 0x000fe400078e001d */
[----:B------:R-:W-:-:S07]  /*7f60*/  IMAD.MOV.U32 R2, RZ, RZ, -0x1 ;  /* 0xffffffffff027424 */ /* 0x000fce00078e00ff */
[----:B0--3--:R-:W-:Y:S05]  /*7f70*/  WARPSYNC.COLLECTIVE R2, `(.L_x_39984) ;  /* 0x0000000002087348 */ /* 0x009fea0003c00000 */
[----:B0-----:R0:W1:Y:S02]  /*7f80*/  SHFL.IDX P6, R2, R16, R3, R14 ;  /* 0x0000000310027389 */ /* 0x00106400000c000e */
[----:B01-3--:R-:W-:Y:S05]  /*7f90*/  ENDCOLLECTIVE ;  /* 0x000000000000791b */ /* 0x00bfea0003800000 */
.L_x_39984:
[----:B------:R-:W-:Y:S05]  /*7fa0*/  BSYNC B0 ;  /* 0x0000000000007941 */ /* 0x000fea0003800000 */
.L_x_39983:
[----:B------:R-:W-:Y:S05]  /*7fb0*/  BRA `(.L_x_39985) ;  /* 0xffffffd800687947 */ /* 0x000fea000383ffff */
.L_x_39842:
[----:B------:R-:W-:Y:S01]  /*7fc0*/  BSSY B0, `(.L_x_39986) ;  /* 0x0000006000007945 */ /* 0x000fe20003800000 */
[----:B------:R-:W-:Y:S01]  /*7fd0*/  MOV R3, R27 ;  /* 0x0000001b00037202 */ /* 0x000fe20000000f00 */
[----:B------:R-:W-:-:S07]  /*7fe0*/  IMAD.MOV.U32 R2, RZ, RZ, -0x1 ;  /* 0xffffffffff027424 */ /* 0x000fce00078e00ff */
[----:B0--3--:R-:W-:Y:S05]  /*7ff0*/  WARPSYNC.COLLECTIVE R2, `(.L_x_39987) ;  /* 0x0000000002087348 */ /* 0x009fea0003c00000 */
[----:B0-----:R0:W1:Y:S02]  /*8000*/  SHFL.IDX P6, R2, R16, R3, R14 ;  /* 0x0000000310027389 */ /* 0x00106400000c000e */
[----:B01-3--:R-:W-:Y:S05]  /*8010*/  ENDCOLLECTIVE ;  /* 0x000000000000791b */ /* 0x00bfea0003800000 */
.L_x_39987:
[----:B------:R-:W-:Y:S05]  /*8020*/  BSYNC B0 ;  /* 0x0000000000007941 */ /* 0x000fea0003800000 */
.L_x_39986:
[----:B------:R-:W-:Y:S05]  /*8030*/  BRA `(.L_x_39988) ;  /* 0xffffffd800607947 */ /* 0x000fea000383ffff */
.L_x_39844:
[----:B------:R-:W-:Y:S01]  /*8040*/  BSSY B0, `(.L_x_39989) ;  /* 0x0000006000007945 */ /* 0x000fe20003800000 */
[----:B------:R-:W-:Y:S02]  /*8050*/  IMAD.MOV.U32 R3, RZ, RZ, R25 ;  /* 0x000000ffff037224 */ /* 0x000fe400078e0019 */
[----:B------:R-:W-:-:S07]  /*8060*/  IMAD.MOV.U32 R2, RZ, RZ, -0x1 ;  /* 0xffffffffff027424 */ /* 0x000fce00078e00ff */
[----:B0--3--:R-:W-:Y:S05]  /*8070*/  WARPSYNC.COLLECTIVE R2, `(.L_x_39990) ;  /* 0x0000000002087348 */ /* 0x009fea0003c00000 */
[----:B0-----:R0:W1:Y:S02]  /*8080*/  SHFL.IDX P6, R2, R16, R3, R14 ;  /* 0x0000000310027389 */ /* 0x00106400000c000e */
[----:B01-3--:R-:W-:Y:S05]  /*8090*/  ENDCOLLECTIVE ;  /* 0x000000000000791b */ /* 0x00bfea0003800000 */
.L_x_39990:
[----:B------:R-:W-:Y:S05]  /*80a0*/  BSYNC B0 ;  /* 0x0000000000007941 */ /* 0x000fea0003800000 */
.L_x_39989:
[----:B------:R-:W-:Y:S05]  /*80b0*/  BRA `(.L_x_39991) ;  /* 0xffffffd800587947 */ /* 0x000fea000383ffff */
.L_x_39846:
[----:B------:R-:W-:Y:S01]  /*80c0*/  BSSY B0, `(.L_x_39992) ;  /* 0x0000006000007945 */ /* 0x000fe20003800000 */
[----:B------:R-:W-:Y:S02]  /*80d0*/  IMAD.MOV.U32 R3, RZ, RZ, R23 ;  /* 0x000000ffff037224 */ /* 0x000fe400078e0017 */
[----:B------:R-:W-:-:S07]  /*80e0*/  IMAD.MOV.U32 R2, RZ, RZ, -0x1 ;  /* 0xffffffffff027424 */ /* 0x000fce00078e00ff */
[----:B0--3--:R-:W-:Y:S05]  /*80f0*/  WARPSYNC.COLLECTIVE R2, `(.L_x_39993) ;  /* 0x0000000002087348 */ /* 0x009fea0003c00000 */
[----:B0-----:R0:W1:Y:S02]  /*8100*/  SHFL.IDX P6, R2, R16, R3, R14 ;  /* 0x0000000310027389 */ /* 0x00106400000c000e */
[----:B01-3--:R-:W-:Y:S05]  /*8110*/  ENDCOLLECTIVE ;  /* 0x000000000000791b */ /* 0x00bfea0003800000 */
.L_x_39993:
[----:B------:R-:W-:Y:S05]  /*8120*/  BSYNC B0 ;  /* 0x0000000000007941 */ /* 0x000fea0003800000 */
.L_x_39992:
[----:B------:R-:W-:Y:S05]  /*8130*/  BRA `(.L_x_39994) ;  /* 0xffffffd800507947 */ /* 0x000fea000383ffff */
.L_x_39848:
[----:B------:R-:W-:Y:S01]  /*8140*/  BSSY B0, `(.L_x_39995) ;  /* 0x0000006000007945 */ /* 0x000fe20003800000 */
[----:B------:R-:W-:Y:S02]  /*8150*/  IMAD.MOV.U32 R3, RZ, RZ, R21 ;  /* 0x000000ffff037224 */ /* 0x000fe400078e0015 */
[----:B------:R-:W-:-:S07]  /*8160*/  IMAD.MOV.U32 R2, RZ, RZ, -0x1 ;  /* 0xffffffffff027424 */ /* 0x000fce00078e00ff */
[----:B0--3--:R-:W-:Y:S05]  /*8170*/  WARPSYNC.COLLECTIVE R2, `(.L_x_39996) ;  /* 0x0000000002087348 */ /* 0x009fea0003c00000 */
[----:B0-----:R0:W1:Y:S02]  /*8180*/  SHFL.IDX P6, R2, R16, R3, R14 ;  /* 0x0000000310027389 */ /* 0x00106400000c000e */
[----:B01-3--:R-:W-:Y:S05]  /*8190*/  ENDCOLLECTIVE ;  /* 0x000000000000791b */ /* 0x00bfea0003800000 */
.L_x_39996:
[----:B------:R-:W-:Y:S05]  /*81a0*/  BSYNC B0 ;  /* 0x0000000000007941 */ /* 0x000fea0003800000 */
.L_x_39995:
[----:B------:R-:W-:Y:S05]  /*81b0*/  BRA `(.L_x_39997) ;  /* 0xffffffd800487947 */ /* 0x000fea000383ffff */
.L_x_39850:
[----:B------:R-:W-:Y:S01]  /*81c0*/  BSSY B0, `(.L_x_39998) ;  /* 0x0000006000007945 */ /* 0x000fe20003800000 */
[----:B------:R-:W-:Y:S01]  /*81d0*/  MOV R3, R49 ;  /* 0x0000003100037202 */ /* 0x000fe20000000f00 */
[----:B------:R-:W-:-:S07]  /*81e0*/  IMAD.MOV.U32 R2, RZ, RZ, -0x1 ;  /* 0xffffffffff027424 */ /* 0x000fce00078e00ff */
[----:B0--3--:R-:W-:Y:S05]  /*81f0*/  WARPSYNC.COLLECTIVE R2, `(.L_x_39999) ;  /* 0x0000000002087348 */ /* 0x009fea0003c00000 */
[----:B0-----:R0:W1:Y:S02]  /*8200*/  SHFL.IDX P6, R2, R16, R3, R14 ;  /* 0x0000000310027389 */ /* 0x00106400000c000e */
[----:B01-3--:R-:W-:Y:S05]  /*8210*/  ENDCOLLECTIVE ;  /* 0x000000000000791b */ /* 0x00bfea0003800000 */
.L_x_39999:
[----:B------:R-:W-:Y:S05]  /*8220*/  BSYNC B0 ;  /* 0x0000000000007941 */ /* 0x000fea0003800000 */
.L_x_39998:
[----:B------:R-:W-:Y:S05]  /*8230*/  BRA `(.L_x_40000) ;  /* 0xffffffd800407947 */ /* 0x000fea000383ffff */
        .weak           $__internal_183_$__cuda_sm20_div_u16
        .type           $__internal_183_$__cuda_sm20_div_u16,@function
        .size           $__internal_183_$__cuda_sm20_div_u16,(.L_x_58134 - $__internal_183_$__cuda_sm20_div_u16)
$__internal_183_$__cuda_sm20_div_u16:
[----:B------:R-:W0:Y:S01]  /*8240*/  I2F.U16 R2, R0 ;  /* 0x0000000000027306 */ /* 0x000e220000101000 */
[----:B------:R-:W-:Y:S01]  /*8250*/  IMAD.MOV.U32 R3, RZ, RZ, 0x4b800000 ;  /* 0x4b800000ff037424 */ /* 0x000fe200078e00ff */
[C---:B0-----:R-:W-:Y:S02]  /*8260*/  FSETP.GEU.AND P1, PT, |R2|.reuse, 1.175494350822287508e-38, PT ;  /* 0x008000000200780b */ /* 0x041fe40003f2e200 */
[----:B------:R-:W-:Y:S02]  /*8270*/  FSETP.GT.AND P0, PT, |R2|, 8.50705917302346158658e+37, PT ;  /* 0x7e8000000200780b */ /* 0x000fe40003f04200 */
[----:B------:R-:W-:-:S04]  /*8280*/  FSEL R3, R3, 1, !P1 ;  /* 0x3f80000003037808 */ /* 0x000fc80004800000 */
[----:B------:R-:W-:Y:S02]  /*8290*/  FSEL R3, R3, 0.25, !P0 ;  /* 0x3e80000003037808 */ /* 0x000fe40004000000 */
[----:B------:R-:W-:-:S03]  /*82a0*/  ISETP.NE.U32.AND P0, PT, R0, RZ, PT ;  /* 0x000000ff0000720c */ /* 0x000fc60003f05070 */
[----:B------:R-:W-:Y:S01]  /*82b0*/  FMUL R14, R2, R3 ;  /* 0x00000003020e7220 */ /* 0x000fe20000400000 */
[----:B------:R-:W-:-:S04]  /*82c0*/  LOP3.LUT R2, R16, 0xffff, RZ, 0xc0, !PT ;  /* 0x0000ffff10027812 */ /* 0x000fc800078ec0ff */
[----:B------:R-:W-:Y:S01]  /*82d0*/  I2FP.F32.U32.RZ R2, R2 ;  /* 0x0000000200027245 */ /* 0x000fe2000020d000 */
        /* <DEDUP_REMOVED lines=9> */
[----:B------:R-:W-:Y:S06]  /*8370*/  RET.REL.NODEC R2 `(_Z9cuda_gemmIiLi256ELi1ELi1ELi1024ELi32ELi32ELi32ELi0ELi0EEviiiPT_S1_S1_ii) ;  /* 0xffffff7c02207950 */ /* 0x000fec0003c3ffff */
.L_x_40001:
        /* <DEDUP_REMOVED lines=16> */
.L_x_58134:


//--------------------- .text._Z9cuda_gemmIiLi256ELi1ELi1ELi1024ELi16ELi16ELi32ELi1ELi1EEviiiPT_S1_S1_ii --------------------------
	.section	.text._Z9cuda_gemmIiLi256ELi1ELi1ELi1024ELi16ELi16ELi32ELi1ELi1EEviiiPT_S1_S1_ii,"ax",@progbits
	.align	128
        .global         _Z9cuda_gemmIiLi256ELi1ELi1ELi1024ELi16ELi16ELi32ELi1ELi1EEviiiPT_S1_S1_ii
        .type           _Z9cuda_gemmIiLi256ELi1ELi1ELi1024ELi16ELi16ELi32ELi1ELi1EEviiiPT_S1_S1_ii,@function
        .size           _Z9cuda_gemmIiLi256ELi1ELi1ELi1024ELi16ELi16ELi32ELi1ELi1EEviiiPT_S1_S1_ii,(.L_x_58135 - _Z9cuda_gemmIiLi256ELi1ELi1ELi1024ELi16ELi16ELi32ELi1ELi1EEviiiPT_S1_S1_ii)
        .other          _Z9cuda_gemmIiLi256ELi1ELi1ELi1024ELi16ELi16ELi32ELi1ELi1EEviiiPT_S1_S1_ii,@"STO_CUDA_ENTRY STV_DEFAULT"
_Z9cuda_gemmIiLi256ELi1ELi1ELi1024ELi16ELi16ELi32ELi1ELi1EEviiiPT_S1_S1_ii:
.text._Z9cuda_gemmIiLi256ELi1ELi1ELi1024ELi16ELi16ELi32ELi1ELi1EEviiiPT_S1_S1_ii:
[----:B------:R-:W-:Y:S08]  /*0000*/  LDC R1, c[0x0][0x37c] ;  /* 0x0000df00ff017b82 */ /* 0x000ff00000000800 */
[----:B------:R-:W0:Y:S01]  /*0010*/  LDC R41, c[0x0][0x360] ;  /* 0x0000d800ff297b82 */ /* 0x000e220000000800 */
[----:B------:R-:W1:Y:S01]  /*0020*/  S2R R2, SR_TID.X ;  /* 0x0000000000027919 */ /* 0x000e620000002100 */
[----:B------:R-:W2:Y:S01]  /*0030*/  LDCU.64 UR8, c[0x0][0x358] ;  /* 0x00006b00ff0877ac */ /* 0x000ea20008000a00 */
[----:B------:R-:W-:Y:S01]  /*0040*/  BSSY.RECONVERGENT B0, `(.L_x_40002) ;  /* 0x0000033000007945 */ /* 0x000fe20003800200 */
[----:B0-----:R-:W0:Y:S01]  /*0050*/  I2F.U32.RP R7, R41 ;  /* 0x0000002900077306 */ /* 0x001e220000209000 */
[----:B------:R-:W-:Y:S01]  /*0060*/  ISETP.NE.U32.AND P2, PT, R41, RZ, PT ;  /* 0x000000ff2900720c */ /* 0x000fe20003f45070 */
[----:B-1----:R-:W-:-:S02]  /*0070*/  IMAD.IADD R0, R2, 0x1, R41 ;  /* 0x0000000102007824 */ /* 0x002fc400078e0229 */
[----:B------:R-:W-:-:S03]  /*0080*/  IMAD.MOV.U32 R40, RZ, RZ, R2 ;  /* 0x000000ffff287224 */ /* 0x000fc600078e0002 */
[C---:B------:R-:W-:Y:S01]  /*0090*/  ISETP.GE.U32.AND P0, PT, R0.reuse, 0x100, PT ;  /* 0x000001000000780c */ /* 0x040fe20003f06070 */
[----:B0-----:R-:W0:Y:S01]  /*00a0*/  MUFU.RCP R7, R7 ;  /* 0x0000000700077308 */ /* 0x001e220000001000 */
[----:B------:R-:W-:Y:S02]  /*00b0*/  VIMNMX.U32 R3, PT, PT, R0, 0x100, !PT ;  /* 0x0000010000037848 */ /* 0x000fe40007fe0000 */
[----:B------:R-:W-:Y:S01]  /*00c0*/  SEL R6, RZ, 0x1, P0 ;  /* 0x00000001ff067807 */ /* 0x000fe20000000000 */
[----:B0-----:R-:W-:-:S06]  /*00d0*/  VIADD R5, R7, 0xffffffe ;  /* 0x0ffffffe07057836 */ /* 0x001fcc0000000000 */
[----:B------:R-:W0:Y:S02]  /*00e0*/  F2I.FTZ.U32.TRUNC.NTZ R5, R5 ;  /* 0x0000000500057305 */ /* 0x000e24000021f000 */
[----:B0-----:R-:W-:-:S04]  /*00f0*/  IMAD.MOV R4, RZ, RZ, -R5 ;  /* 0x000000ffff047224 */ /* 0x001fc800078e0a05 */
[----:B------:R-:W-:Y:S02]  /*0100*/  IMAD R9, R4, R41, RZ ;  /* 0x0000002904097224 */ /* 0x000fe400078e02ff */
[----:B------:R-:W-:-:S05]  /*0110*/  HFMA2 R4, -RZ, RZ, 0, 0 ;  /* 0x00000000ff047431 */ /* 0x000fca00000001ff */
        /* <DEDUP_REMOVED lines=19> */
[----:B------:R-:W-:-:S04]  /*0250*/  MOV R2, 0x400 ;  /* 0x0000040000027802 */ /* 0x000fc80000000f00 */
[----:B------:R-:W-:-:S05]  /*0260*/  LOP3.LUT R6, R6, 0x3, RZ, 0xc0, !PT ;  /* 0x0000000306067812 */ /* 0x000fca00078ec0ff */
[----:B------:R-:W-:Y:S02]  /*0270*/  IMAD.MOV R6, RZ, RZ, -R6 ;  /* 0x000000ffff067224 */ /* 0x000fe400078e0a06 */
[----:B-1----:R-:W-:Y:S01]  /*0280*/  IMAD.WIDE.U32 R4, R40, 0x4, R4 ;  /* 0x0000000428047825 */ /* 0x002fe200078e0004 */
[----:B0-----:R-:W-:Y:S02]  /*0290*/  LEA R8, R3, R2, 0x18 ;  /* 0x0000000203087211 */ /* 0x001fe400078ec0ff */
[----:B------:R-:W-:-:S07]  /*02a0*/  MOV R2, R40 ;  /* 0x0000002800027202 */ /* 0x000fce0000000f00 */
.L_x_40004:
[----:B0-----:R0:W2:Y:S01]  /*02b0*/  LDG.E R3, desc[UR8][R4.64] ;  /* 0x0000000804037981 */ /* 0x0010a2000c1e1900 */
[----:B------:R-:W-:Y:S01]  /*02c0*/  LOP3.LUT R7, R2, 0xf, RZ, 0xc0, !PT ;  /* 0x0000000f02077812 */ /* 0x000fe200078ec0ff */
[----:B------:R-:W-:Y:S01]  /*02d0*/  VIADD R6, R6, 0x1 ;  /* 0x0000000106067836 */ /* 0x000fe20000000000 */
[----:B------:R-:W-:Y:S02]  /*02e0*/  SHF.R.U32.HI R9, RZ, 0x2, R2 ;  /* 0x00000002ff097819 */ /* 0x000fe40000011602 */
[----:B------:R-:W-:Y:S01]  /*02f0*/  IADD3 R2, PT, PT, R41, R2, RZ ;  /* 0x0000000229027210 */ /* 0x000fe20007ffe0ff */
[----:B------:R-:W-:Y:S01]  /*0300*/  IMAD R7, R7, 0x44, R8 ;  /* 0x0000004407077824 */ /* 0x000fe200078e0208 */
[----:B------:R-:W-:Y:S02]  /*0310*/  LOP3.LUT R10, R9, 0x3ffffffc, RZ, 0xc0, !PT ;  /* 0x3ffffffc090a7812 */ /* 0x000fe400078ec0ff */
[----:B------:R-:W-:Y:S01]  /*0320*/  ISETP.NE.AND P0, PT, R6, RZ, PT ;  /* 0x000000ff0600720c */ /* 0x000fe20003f05270 */
[----:B0-----:R-:W-:-:S04]  /*0330*/  IMAD.WIDE.U32 R4, R41, 0x4, R4 ;  /* 0x0000000429047825 */ /* 0x001fc800078e0004 */
[----:B------:R-:W-:-:S05]  /*0340*/  IMAD.IADD R10, R7, 0x1, R10 ;  /* 0x00000001070a7824 */ /* 0x000fca00078e020a */
[----:B--2---:R0:W-:Y:S03]  /*0350*/  STS [R10], R3 ;  /* 0x000000030a007388 */ /* 0x0041e60000000800 */
[----:B------:R-:W-:Y:S05]  /*0360*/  @P0 BRA `(.L_x_40004) ;  /* 0xfffffffc00d00947 */ /* 0x000fea000383ffff */
.L_x_40003:
[----:B------:R-:W-:Y:S05]  /*0370*/  BSYNC.RECONVERGENT B0 ;  /* 0x0000000000007941 */ /* 0x000fea0003800200 */
.L_x_40002:
[----:B------:R-:W-:Y:S04]  /*0380*/  BSSY.RECONVERGENT B0, `(.L_x_40005) ;  /* 0x0000030000007945 */ /* 0x000fe80003800200 */
[----:B------:R-:W-:Y:S05]  /*0390*/  @!P1 BRA `(.L_x_40006) ;  /* 0x0000000000b89947 */ /* 0x000fea0003800000 */
[----:B------:R-:W1:Y:S01]  /*03a0*/  S2R R7, SR_CgaCtaId ;  /* 0x0000000000077919 */ /* 0x000e620000008800 */
[----:B------:R-:W2:Y:S01]  /*03b0*/  LDC.64 R4, c[0x0][0x398] ;  /* 0x0000e600ff047b82 */ /* 0x000ea20000000a00 */
[----:B------:R-:W-:Y:S01]  /*03c0*/  MOV R6, 0x400 ;  /* 0x0000040000067802 */ /* 0x000fe20000000f00 */
[C-C-:B0-----:R-:W-:Y:S02]  /*03d0*/  IMAD R3, R41.reuse, 0x2, R2.reuse ;  /* 0x0000000229037824 */ /* 0x141fe400078e0202 */
[----:B------:R-:W-:Y:S02]  /*03e0*/  IMAD R14, R41, 0x3, R2 ;  /* 0x00000003290e7824 */ /* 0x000fe400078e0202 */
[----:B------:R-:W-:Y:S01]  /*03f0*/  IMAD.IADD R15, R2, 0x1, R41 ;  /* 0x00000001020f7824 */ /* 0x000fe200078e0229 */
[----:B-1----:R-:W-:-:S07]  /*0400*/  LEA R21, R7, R6, 0x18 ;  /* 0x0000000607157211 */ /* 0x002fce00078ec0ff */
.L_x_40007:
[----:B-12---:R-:W-:-:S04]  /*0410*/  IMAD.WIDE.U32 R6, R2, 0x4, R4 ;  /* 0x0000000402067825 */ /* 0x006fc800078e0004 */
[--C-:B------:R-:W-:Y:S02]  /*0420*/  IMAD.WIDE.U32 R8, R15, 0x4, R4.reuse ;  /* 0x000000040f087825 */ /* 0x100fe400078e0004 */
[----:B------:R0:W2:Y:S02]  /*0430*/  LDG.E R6, desc[UR8][R6.64] ;  /* 0x0000000806067981 */ /* 0x0000a4000c1e1900 */
[--C-:B------:R-:W-:Y:S02]  /*0440*/  IMAD.WIDE.U32 R10, R3, 0x4, R4.reuse ;  /* 0x00000004030a7825 */ /* 0x100fe400078e0004 */
[----:B------:R-:W3:Y:S02]  /*0450*/  LDG.E R8, desc[UR8][R8.64] ;  /* 0x0000000808087981 */ /* 0x000ee4000c1e1900 */
[----:B------:R-:W-:Y:S02]  /*0460*/  IMAD.WIDE.U32 R12, R14, 0x4, R4 ;  /* 0x000000040e0c7825 */ /* 0x000fe400078e0004 */
[----:B------:R-:W4:Y:S04]  /*0470*/  LDG.E R10, desc[UR8][R10.64] ;  /* 0x000000080a0a7981 */ /* 0x000f28000c1e1900 */
        /* <DEDUP_REMOVED lines=32> */
.L_x_40006:
[----:B------:R-:W-:Y:S05]  /*0680*/  BSYNC.RECONVERGENT B0 ;  /* 0x0000000000007941 */ /* 0x000fea0003800200 */
.L_x_40005:
[----:B-1----:R-:W1:Y:S01]  /*0690*/  S2R R6, SR_CTAID.Y ;  /* 0x0000000000067919 */ /* 0x002e620000002600 */
[----:B------:R-:W1:Y:S02]  /*06a0*/  LDCU UR4, c[0x0][0x374] ;  /* 0x00006e80ff0477ac */ /* 0x000e640008000800 */
[----:B-1----:R-:W-:-:S13]  /*06b0*/  ISETP.GE.U32.AND P0, PT, R6, UR4, PT ;  /* 0x0000000406007c0c */ /* 0x002fda000bf06070 */
[----:B------:R-:W-:Y:S05]  /*06c0*/  @P0 EXIT ;  /* 0x000000000000094d */ /* 0x000fea0003800000 */
[----:B------:R-:W-:Y:S02]  /*06d0*/  LOP3.LUT R0, R0, 0x3ff, RZ, 0x3c, !PT ;  /* 0x000003ff00007812 */ /* 0x000fe400078e3cff */
[----:B------:R-:W-:Y:S02]  /*06e0*/  LOP3.LUT R2, R41, 0xffff, RZ, 0xc0, !PT ;  /* 0x0000ffff29027812 */ /* 0x000fe400078ec0ff */
[----:B------:R-:W-:Y:S02]  /*06f0*/  LOP3.LUT R0, R0, 0xffff, RZ, 0xc0, !PT ;  /* 0x0000ffff00007812 */ /* 0x000fe400078ec0ff */
[----:B------:R-:W-:-:S07]  /*0700*/  MOV R6, 0x720 ;  /* 0x0000072000067802 */ /* 0x000fce0000000f00 */
[----:B0-----:R-:W-:Y:S05]  /*0710*/  CALL.REL.NOINC `($__internal_184_$__cuda_sm20_div_u16) ;  /* 0x0000001400987944 */ /* 0x001fea0003c00000 */
        /* <DEDUP_REMOVED lines=9> */
[----:B------:R-:W2:Y:S01]  /*07b0*/  S2R R6, SR_CTAID.Y ;  /* 0x0000000000067919 */ /* 0x000ea20000002600 */
[----:B------:R-:W3:Y:S01]  /*07c0*/  S2UR UR5, SR_CgaCtaId ;  /* 0x00000000000579c3 */ /* 0x000ee20000008800 */
[----:B------:R-:W-:Y:S01]  /*07d0*/  UMOV UR4, 0x400 ;  /* 0x0000040000047882 */ /* 0x000fe20000000000 */
[----:B------:R-:W-:Y:S01]  /*07e0*/  IMAD R0, R20, R41, R40 ;  /* 0x0000002914007224 */ /* 0x000fe200078e0228 */
[----:B------:R-:W-:-:S05]  /*07f0*/  UIADD3 UR4, UPT, UPT, UR4, 0x480, URZ ;  /* 0x0000048004047890 */ /* 0x000fca000fffe0ff */
[----:B------:R-:W4:Y:S01]  /*0800*/  LDC.64 R4, c[0x0][0x390] ;  /* 0x0000e400ff047b82 */ /* 0x000f220000000a00 */
[----:B---3--:R-:W-:Y:S01]  /*0810*/  ULEA UR4, UR5, UR4, 0x18 ;  /* 0x0000000405047291 */ /* 0x008fe2000f8ec0ff */
[----:B--2---:R-:W-:-:S05]  /*0820*/  IMAD R7, R6, 0x400, R40 ;  /* 0x0000040006077824 */ /* 0x004fca00078e0228 */
[----:B------:R-:W-:Y:S01]  /*0830*/  LEA R6, R40, UR4, 0x2 ;  /* 0x0000000428067c11 */ /* 0x000fe2000f8e10ff */
[----:B----4-:R-:W-:Y:S01]  /*0840*/  IMAD.WIDE.U32 R4, R7, 0x4, R4 ;  /* 0x0000000407047825 */ /* 0x010fe200078e0004 */
[----:B------:R-:W-:-:S07]  /*0850*/  IADD3 R7, PT, PT, -R20, RZ, RZ ;  /* 0x000000ff14077210 */ /* 0x000fce0007ffe1ff */
.L_x_40010:
[----:B------:R2:W3:Y:S01]  /*0860*/  LDG.E R9, desc[UR8][R4.64] ;  /* 0x0000000804097981 */ /* 0x0004e2000c1e1900 */
[----:B------:R-:W-:-:S05]  /*0870*/  VIADD R7, R7, 0x1 ;  /* 0x0000000107077836 */ /* 0x000fca0000000000 */
[----:B------:R-:W-:Y:S01]  /*0880*/  ISETP.NE.AND P0, PT, R7, RZ, PT ;  /* 0x000000ff0700720c */ /* 0x000fe20003f05270 */
[C---:B--2---:R-:W-:Y:S01]  /*0890*/  IMAD.WIDE.U32 R4, R41.reuse, 0x4, R4 ;  /* 0x0000000429047825 */ /* 0x044fe200078e0004 */
[----:B---3--:R2:W-:Y:S03]  /*08a0*/  STS [R6], R9 ;  /* 0x0000000906007388 */ /* 0x0085e60000000800 */
[----:B--2---:R-:W-:-:S08]  /*08b0*/  IMAD R6, R41, 0x4, R6 ;  /* 0x0000000429067824 */ /* 0x004fd000078e0206 */
[----:B------:R-:W-:Y:S05]  /*08c0*/  @P0 BRA `(.L_x_40010) ;  /* 0xfffffffc00e40947 */ /* 0x000fea000383ffff */
.L_x_40009:
[----:B-1----:R-:W-:Y:S05]  /*08d0*/  BSYNC.RECONVERGENT B0 ;  /* 0x0000000000007941 */ /* 0x002fea0003800200 */
.L_x_40008:
[----:B------:R-:W1:Y:S01]  /*08e0*/  S2R R10, SR_CTAID.Y ;  /* 0x00000000000a7919 */ /* 0x000e620000002600 */
[----:B------:R-:W-:Y:S01]  /*08f0*/  UIADD3 UR4, UPT, UPT, UR6, 0x480, URZ ;  /* 0x0000048006047890 */ /* 0x000fe2000fffe0ff */
[----:B------:R-:W-:Y:S01]  /*0900*/  BSSY.RECONVERGENT B0, `(.L_x_40011) ;  /* 0x000001b000007945 */ /* 0x000fe20003800200 */
[C-C-:B0-----:R-:W-:Y:S02]  /*0910*/  IMAD.WIDE.U32 R4, R41.reuse, 0x4, R2.reuse ;  /* 0x0000000429047825 */ /* 0x141fe400078e0002 */
[----:B------:R-:W-:Y:S02]  /*0920*/  ULEA UR5, UR7, UR4, 0x18 ;  /* 0x0000000407057291 */ /* 0x000fe4000f8ec0ff */
[----:B------:R-:W-:-:S04]  /*0930*/  IMAD.WIDE.U32 R6, R41, 0x8, R2 ;  /* 0x0000000829067825 */ /* 0x000fc800078e0002 */
[----:B------:R-:W-:Y:S01]  /*0940*/  IMAD.WIDE.U32 R8, R41, 0xc, R2 ;  /* 0x0000000c29087825 */ /* 0x000fe200078e0002 */
[----:B------:R-:W-:-:S03]  /*0950*/  LEA R18, R0, UR5, 0x2 ;  /* 0x0000000500127c11 */ /* 0x000fc6000f8e10ff */
[----:B-1----:R-:W-:-:S07]  /*0960*/  IMAD R19, R10, 0x400, R0 ;  /* 0x000004000a137824 */ /* 0x002fce00078e0200 */
.L_x_40012:
        /* <DEDUP_REMOVED lines=12> */
[----:B------:R-:W-:Y:S02]  /*0a30*/  ISETP.GE.U32.AND P0, PT, R0, 0x400, PT ;  /* 0x000004000000780c */ /* 0x000fe40003f06070 */
[C---:B------:R-:W-:Y:S01]  /*0a40*/  LEA R19, R41.reuse, R19, 0x2 ;  /* 0x0000001329137211 */ /* 0x040fe200078e10ff */
[----:B--2---:R0:W-:Y:S04]  /*0a50*/  STS [R18], R17 ;  /* 0x0000001112007388 */ /* 0x0041e80000000800 */
[----:B---3--:R1:W-:Y:S04]  /*0a60*/  STS [R21], R10 ;  /* 0x0000000a15007388 */ /* 0x0083e80000000800 */
[----:B----4-:R1:W-:Y:S04]  /*0a70*/  STS [R23], R12 ;  /* 0x0000000c17007388 */ /* 0x0103e80000000800 */
[----:B-----5:R1:W-:Y:S01]  /*0a80*/  STS [R25], R14 ;  /* 0x0000000e19007388 */ /* 0x0203e20000000800 */
[----:B0-----:R-:W-:Y:S01]  /*0a90*/  IMAD R18, R41, 0x10, R18 ;  /* 0x0000001029127824 */ /* 0x001fe200078e0212 */
[----:B------:R-:W-:Y:S06]  /*0aa0*/  @!P0 BRA `(.L_x_40012) ;  /* 0xfffffffc00b08947 */ /* 0x000fec000383ffff */
[----:B------:R-:W-:Y:S05]  /*0ab0*/  BSYNC.RECONVERGENT B0 ;  /* 0x0000000000007941 */ /* 0x000fea0003800200 */
.L_x_40011:
[----:B------:R-:W-:Y:S01]  /*0ac0*/  ISETP.NE.AND P0, PT, R39, 0x2, PT ;  /* 0x000000022700780c */ /* 0x000fe20003f05270 */
[----:B------:R-:W-:Y:S01]  /*0ad0*/  BSSY.RECONVERGENT B0, `(.L_x_40013) ;  /* 0x000000d000007945 */ /* 0x000fe20003800200 */
[----:B------:R-:W-:-:S11]  /*0ae0*/  IMAD.MOV.U32 R0, RZ, RZ, R40 ;  /* 0x000000ffff007224 */ /* 0x000fd600078e0028 */
[----:B------:R-:W-:Y:S05]  /*0af0*/  @!P0 BRA `(.L_x_40014) ;  /* 0x0000000000288947 */ /* 0x000fea0003800000 */
[----:B------:R-:W-:Y:S01]  /*0b00*/  UIADD3 UR4, UPT, UPT, UR6, 0x1480, URZ ;  /* 0x0000148006047890 */ /* 0x000fe2000fffe0ff */
[C---:B------:R-:W-:Y:S01]  /*0b10*/  IMAD R0, R20.reuse, R41, R40 ;  /* 0x0000002914007224 */ /* 0x040fe200078e0228 */
[----:B------:R-:W-:Y:S02]  /*0b20*/  IADD3 R3, PT, PT, -R20, RZ, RZ ;  /* 0x000000ff14037210 */ /* 0x000fe40007ffe1ff */
[----:B------:R-:W-:-:S06]  /*0b30*/  ULEA UR4, UR7, UR4, 0x18 ;  /* 0x0000000407047291 */ /* 0x000fcc000f8ec0ff */
[----:B------:R-:W-:-:S07]  /*0b40*/  LEA R2, R40, UR4, 0x2 ;  /* 0x0000000428027c11 */ /* 0x000fce000f8e10ff */
.L_x_40015:
[----:B------:R-:W-:Y:S01]  /*0b50*/  VIADD R3, R3, 0x1 ;  /* 0x0000000103037836 */ /* 0x000fe20000000000 */
[----:B------:R0:W-:Y:S04]  /*0b60*/  STS [R2], RZ ;  /* 0x000000ff02007388 */ /* 0x0001e80000000800 */
[----:B------:R-:W-:Y:S01]  /*0b70*/  ISETP.NE.AND P0, PT, R3, RZ, PT ;  /* 0x000000ff0300720c */ /* 0x000fe20003f05270 */
[----:B0-----:R-:W-:-:S12]  /*0b80*/  IMAD R2, R41, 0x4, R2 ;  /* 0x0000000429027824 */ /* 0x001fd800078e0202 */
[----:B------:R-:W-:Y:S05]  /*0b90*/  @P0 BRA `(.L_x_40015) ;  /* 0xfffffffc00ec0947 */ /* 0x000fea000383ffff */
.L_x_40014:
[----:B------:R-:W-:Y:S05]  /*0ba0*/  BSYNC.RECONVERGENT B0 ;  /* 0x0000000000007941 */ /* 0x000fea0003800200 */
.L_x_40013:
[----:B------:R-:W-:Y:S01]  /*0bb0*/  UIADD3 UR4, UPT, UPT, UR6, 0x1480, URZ ;  /* 0x0000148006047890 */ /* 0x000fe2000fffe0ff */
[----:B------:R-:W-:Y:S03]  /*0bc0*/  BSSY.RECONVERGENT B0, `(.L_x_40016) ;  /* 0x000000e000007945 */ /* 0x000fe60003800200 */
[----:B------:R-:W-:-:S06]  /*0bd0*/  ULEA UR4, UR7, UR4, 0x18 ;  /* 0x0000000407047291 */ /* 0x000fcc000f8ec0ff */
[----:B------:R-:W-:-:S07]  /*0be0*/  LEA R2, R0, UR4, 0x2 ;  /* 0x0000000400027c11 */ /* 0x000fce000f8e10ff */
.L_x_40017:
[C---:B------:R-:W-:Y:S01]  /*0bf0*/  LEA R3, R41.reuse, R2, 0x2 ;  /* 0x0000000229037211 */ /* 0x040fe200078e10ff */
[C-C-:B------:R-:W-:Y:S01]  /*0c00*/  IMAD R4, R41.reuse, 0x8, R2.reuse ;  /* 0x0000000829047824 */ /* 0x140fe200078e0202 */
[----:B------:R0:W-:Y:S01]  /*0c10*/  STS [R2], RZ ;  /* 0x000000ff02007388 */ /* 0x0001e20000000800 */
[C---:B------:R-:W-:Y:S02]  /*0c20*/  IMAD R5, R41.reuse, 0xc, R2 ;  /* 0x0000000c29057824 */ /* 0x040fe400078e0202 */
[----:B------:R-:W-:Y:S01]  /*0c30*/  IMAD R0, R41, 0x4, R0 ;  /* 0x0000000429007824 */ /* 0x000fe200078e0200 */
[----:B------:R2:W-:Y:S04]  /*0c40*/  STS [R3], RZ ;  /* 0x000000ff03007388 */ /* 0x0005e80000000800 */
[----:B------:R2:W-:Y:S01]  /*0c50*/  STS [R4], RZ ;  /* 0x000000ff04007388 */ /* 0x0005e20000000800 */
[----:B------:R-:W-:-:S02]  /*0c60*/  ISETP.GE.U32.AND P0, PT, R0, 0x400, PT ;  /* 0x000004000000780c */ /* 0x000fc40003f06070 */
[----:B0-----:R-:W-:Y:S01]  /*0c70*/  LEA R2, R41, R2, 0x4 ;  /* 0x0000000229027211 */ /* 0x001fe200078e20ff */
[----:B------:R2:W-:Y:S10]  /*0c80*/  STS [R5], RZ ;  /* 0x000000ff05007388 */ /* 0x0005f40000000800 */
[----:B--2---:R-:W-:Y:S05]  /*0c90*/  @!P0 BRA `(.L_x_40017) ;  /* 0xfffffffc00d48947 */ /* 0x004fea000383ffff */
[----:B------:R-:W-:Y:S05]  /*0ca0*/  BSYNC.RECONVERGENT B0 ;  /* 0x0000000000007941 */ /* 0x000fea0003800200 */
.L_x_40016:
[----:B------:R-:W-:Y:S01]  /*0cb0*/  BAR.SYNC.DEFER_BLOCKING 0x0 ;  /* 0x0000000000007b1d */ /* 0x000fe20000010000 */
[C---:B------:R-:W-:Y:S01]  /*0cc0*/  IMAD.SHL.U32 R7, R40.reuse, 0x10, RZ ;  /* 0x0000001028077824 */ /* 0x040fe200078e00ff */
[C---:B------:R-:W-:Y:S01]  /*0cd0*/  IADD3 R36, PT, PT, R40.reuse, 0x2, RZ ;  /* 0x0000000228247810 */ /* 0x040fe20007ffe0ff */
[C---:B------:R-:W-:Y:S01]  /*0ce0*/  VIADD R37, R40.reuse, 0x1 ;  /* 0x0000000128257836 */ /* 0x040fe20000000000 */
[C---:B------:R-:W-:Y:S01]  /*0cf0*/  IADD3 R33, PT, PT, R40.reuse, 0x5, RZ ;  /* 0x0000000528217810 */ /* 0x040fe20007ffe0ff */
[C---:B------:R-:W-:Y:S01]  /*0d00*/  VIADD R35, R40.reuse, 0x3 ;  /* 0x0000000328237836 */ /* 0x040fe20000000000 */
[C---:B------:R-:W-:Y:S01]  /*0d10*/  LOP3.LUT R38, R40.reuse, 0xf, RZ, 0xc0, !PT ;  /* 0x0000000f28267812 */ /* 0x040fe200078ec0ff */
[C---:B------:R-:W-:Y:S01]  /*0d20*/  VIADD R34, R40.reuse, 0x4 ;  /* 0x0000000428227836 */ /* 0x040fe20000000000 */
[C---:B------:R-:W-:Y:S01]  /*0d30*/  IADD3 R30, PT, PT, R40.reuse, 0x9, RZ ;  /* 0x00000009281e7810 */ /* 0x040fe20007ffe0ff */
[C---:B------:R-:W-:Y:S01]  /*0d40*/  VIADD R32, R40.reuse, 0x6 ;  /* 0x0000000628207836 */ /* 0x040fe20000000000 */
[C---:B------:R-:W-:Y:S01]  /*0d50*/  IADD3 R27, PT, PT, R40.reuse, 0xc, RZ ;  /* 0x0000000c281b7810 */ /* 0x040fe20007ffe0ff */
[C---:B------:R-:W-:Y:S01]  /*0d60*/  VIADD R31, R40.reuse, 0x7 ;  /* 0x00000007281f7836 */ /* 0x040fe20000000000 */
[C---:B------:R-:W-:Y:S01]  /*0d70*/  IADD3 R24, PT, PT, R40.reuse, -0x1, RZ ;  /* 0xffffffff28187810 */ /* 0x040fe20007ffe0ff */
[C---:B------:R-:W-:Y:S01]  /*0d80*/  VIADD R29, R40.reuse, 0xa ;  /* 0x0000000a281d7836 */ /* 0x040fe20000000000 */
[----:B------:R-:W-:Y:S01]  /*0d90*/  LOP3.LUT R7, R7, 0x3f0, RZ, 0xc0, !PT ;  /* 0x000003f007077812 */ /* 0x000fe200078ec0ff */
[C---:B------:R-:W-:Y:S01]  /*0da0*/  VIADD R28, R40.reuse, 0xb ;  /* 0x0000000b281c7836 */ /* 0x040fe20000000000 */
[----:B------:R-:W-:Y:S01]  /*0db0*/  LOP3.LUT R37, R37, 0xf, RZ, 0xc0, !PT ;  /* 0x0000000f25257812 */ /* 0x000fe200078ec0ff */
[----:B------:R-:W-:Y:S01]  /*0dc0*/  VIADD R26, R40, 0xd ;  /* 0x0000000d281a7836 */ /* 0x000fe20000000000 */
[----:B------:R-:W-:Y:S01]  /*0dd0*/  LOP3.LUT R36, R36, 0xf, RZ, 0xc0, !PT ;  /* 0x0000000f24247812 */ /* 0x000fe200078ec0ff */
[C---:B-1----:R-:W-:Y:S01]  /*0de0*/  VIADD R25, R40.reuse, 0xe ;  /* 0x0000000e28197836 */ /* 0x042fe20000000000 */
[----:B------:R-:W-:Y:S01]  /*0df0*/  LOP3.LUT R35, R35, 0xf, RZ, 0xc0, !PT ;  /* 0x0000000f23237812 */ /* 0x000fe200078ec0ff */
[----:B------:R-:W-:Y:S01]  /*0e00*/  IMAD.SHL.U32 R45, R40, 0x4, RZ ;  /* 0x00000004282d7824 */ /* 0x000fe200078e00ff */
[----:B------:R-:W-:Y:S01]  /*0e10*/  LOP3.LUT R34, R34, 0xf, RZ, 0xc0, !PT ;  /* 0x0000000f22227812 */ /* 0x000fe200078ec0ff */
[----:B------:R-:W-:Y:S01]  /*0e20*/  ULEA UR6, UR7, UR6, 0x18 ;  /* 0x0000000607067291 */ /* 0x000fe2000f8ec0ff */
        /* <DEDUP_REMOVED lines=11> */
[C---:B------:R-:W-:Y:S02]  /*0ee0*/  LOP3.LUT R22, R7.reuse, 0xf, R40, 0xf8, !PT ;  /* 0x0000000f07167812 */ /* 0x040fe400078ef828 */
[----:B------:R-:W-:-:S02]  /*0ef0*/  LOP3.LUT R21, R7, R37, RZ, 0xfc, !PT ;  /* 0x0000002507157212 */ /* 0x000fc400078efcff */
[C---:B------:R-:W-:Y:S02]  /*0f00*/  LOP3.LUT R20, R7.reuse, R36, RZ, 0xfc, !PT ;  /* 0x0000002407147212 */ /* 0x040fe400078efcff */
[C---:B------:R-:W-:Y:S02]  /*0f10*/  LOP3.LUT R19, R7.reuse, R35, RZ, 0xfc, !PT ;  /* 0x0000002307137212 */ /* 0x040fe400078efcff */
[C---:B------:R-:W-:Y:S02]  /*0f20*/  LOP3.LUT R18, R7.reuse, R34, RZ, 0xfc, !PT ;  /* 0x0000002207127212 */ /* 0x040fe400078efcff */
[C---:B------:R-:W-:Y:S02]  /*0f30*/  LOP3.LUT R17, R7.reuse, R33, RZ, 0xfc, !PT ;  /* 0x0000002107117212 */ /* 0x040fe400078efcff */
[C---:B------:R-:W-:Y:S02]  /*0f40*/  LOP3.LUT R16, R7.reuse, R32, RZ, 0xfc, !PT ;  /* 0x0000002007107212 */ /* 0x040fe400078efcff */
        /* <DEDUP_REMOVED lines=16> */
[----:B------:R-:W1:Y:S01]  /*1050*/  LDS R21, [R21] ;  /* 0x0000000015157984 */ /* 0x000e620000000800 */
[----:B------:R-:W-:Y:S02]  /*1060*/  LEA R16, R16, UR5, 0x2 ;  /* 0x0000000510107c11 */ /* 0x000fe4000f8e10ff */
[----:B------:R-:W-:Y:S01]  /*1070*/  LEA R15, R15, UR5, 0x2 ;  /* 0x000000050f0f7c11 */ /* 0x000fe2000f8e10ff */
[----:B------:R-:W2:Y:S01]  /*1080*/  LDS R20, [R20] ;  /* 0x0000000014147984 */ /* 0x000ea20000000800 */
[----:B------:R-:W-:Y:S02]  /*1090*/  LEA R14, R14, UR5, 0x2 ;  /* 0x000000050e0e7c11 */ /* 0x000fe4000f8e10ff */
        /* <DEDUP_REMOVED lines=10> */
[----:B------:R-:W0:Y:S01]  /*1140*/  LDS R16, [R16] ;  /* 0x0000000010107984 */ /* 0x000e220000000800 */
[----:B------:R-:W-:-:S02]  /*1150*/  LOP3.LUT R5, R45, 0x3c, RZ, 0xc0, !PT ;  /* 0x0000003c2d057812 */ /* 0x000fc400078ec0ff */
[----:B------:R-:W-:Y:S01]  /*1160*/  SHF.R.U32.HI R6, RZ, 0x6, R40 ;  /* 0x00000006ff067819 */ /* 0x000fe20000011628 */
[----:B------:R-:W0:Y:S01]  /*1170*/  LDS R15, [R15] ;  /* 0x000000000f0f7984 */ /* 0x000e220000000800 */
[----:B------:R-:W-:Y:S01]  /*1180*/  LOP3.LUT R4, R45, 0xfc, RZ, 0xc0, !PT ;  /* 0x000000fc2d047812 */ /* 0x000fe200078ec0ff */
[----:B------:R-:W-:Y:S02]  /*1190*/  VIADD R5, R5, UR6 ;  /* 0x0000000605057c36 */ /* 0x000fe40008000000 */
        /* <DEDUP_REMOVED lines=8> */
.L_x_40019:
[----:B0-----:R-:W-:Y:S01]  /*1220*/  IMAD R42, R6, 0x44, R5 ;  /* 0x00000044062a7824 */ /* 0x001fe200078e0205 */
[----:B------:R-:W-:-:S05]  /*1230*/  UMOV UR5, 0xffffffff ;  /* 0xffffffff00057882 */ /* 0x000fca0000000000 */
[----:B-1----:R-:W1:Y:S01]  /*1240*/  LDS R42, [R42] ;  /* 0x000000002a2a7984 */ /* 0x002e620000000800 */
        /* <DEDUP_REMOVED lines=32> */
.L_x_40041:
[----:B------:R-:W-:Y:S01]  /*1450*/  LEA R0, R6, R4, 0x8 ;  /* 0x0000000406007211 */ /* 0x000fe200078e40ff */
[----:B-1----:R-:W-:Y:S01]  /*1460*/  IMAD R43, R7, R44, R43 ;  /* 0x0000002c072b7224 */ /* 0x002fe200078e022b */
[----:B------:R-:W-:-:S03]  /*1470*/  LEA.HI R6, R41, R6, RZ, 0x1a ;  /* 0x0000000629067211 */ /* 0x000fc600078fd0ff */
[----:B------:R-:W1:Y:S01]  /*1480*/  LDS R2, [R0+UR4] ;  /* 0x0000000400027984 */ /* 0x000e620008000800 */
[----:B------:R-:W-:Y:S01]  /*1490*/  ISETP.GE.U32.AND P0, PT, R6, 0x10, PT ;  /* 0x000000100600780c */ /* 0x000fe20003f06070 */
[----:B-1----:R-:W-:-:S05]  /*14a0*/  IMAD.IADD R43, R43, 0x1, R2 ;  /* 0x000000012b2b7824 */ /* 0x002fca00078e0202 */
[----:B------:R1:W-:Y:S07]  /*14b0*/  STS [R0+UR4], R43 ;  /* 0x0000002b00007988 */ /* 0x0003ee0008000804 */
[----:B------:R-:W-:Y:S05]  /*14c0*/  @!P0 BRA `(.L_x_40019) ;  /* 0xfffffffc00548947 */ /* 0x000fea000383ffff */
[----:B------:R-:W2:Y:S01]  /*14d0*/  LDC.64 R2, c[0x0][0x3a0] ;  /* 0x0000e800ff027b82 */ /* 0x000ea20000000a00 */
[----:B------:R-:W-:Y:S01]  /*14e0*/  ISETP.NE.AND P0, PT, R39, 0x2, PT ;  /* 0x000000022700780c */ /* 0x000fe20003f05270 */
[----:B------:R-:W-:Y:S05]  /*14f0*/  WARPSYNC.ALL ;  /* 0x0000000000007948 */ /* 0x000fea0003800000 */
[----:B------:R-:W-:Y:S01]  /*1500*/  BSSY.RECONVERGENT B0, `(.L_x_40020) ;  /* 0x0000014000007945 */ /* 0x000fe20003800200 */
[----:B------:R-:W3:Y:S01]  /*1510*/  LDC R29, c[0x0][0x360] ;  /* 0x0000d800ff1d7b82 */ /* 0x000ee20000000800 */
[----:B--2---:R-:W-:-:S07]  /*1520*/  IMAD.WIDE.U32 R4, R41, 0x4, R2 ;  /* 0x0000000429047825 */ /* 0x004fce00078e0002 */
[----:B------:R-:W-:Y:S06]  /*1530*/  BAR.SYNC.DEFER_BLOCKING 0x0 ;  /* 0x0000000000007b1d */ /* 0x000fec0000010000 */
[----:B---3--:R-:W-:Y:S05]  /*1540*/  @!P0 BRA `(.L_x_40021) ;  /* 0x00000000003c8947 */ /* 0x008fea0003800000 */
[----:B0-----:R-:W0:Y:S01]  /*1550*/  S2R R42, SR_CTAID.Y ;  /* 0x00000000002a7919 */ /* 0x001e220000002600 */
[----:B------:R-:W2:Y:S01]  /*1560*/  LDC.64 R6, c[0x0][0x3a0] ;  /* 0x0000e800ff067b82 */ /* 0x000ea20000000a00 */
[----:B------:R-:W-:Y:S02]  /*1570*/  LOP3.LUT R8, R39, 0x2, RZ, 0x3c, !PT ;  /* 0x0000000227087812 */ /* 0x000fe400078e3cff */
[----:B-1----:R-:W-:Y:S01]  /*1580*/  IADD3 R0, PT, PT, R45, UR4, RZ ;  /* 0x000000042d007c10 */ /* 0x002fe2000fffe0ff */
[--C-:B0-----:R-:W-:Y:S02]  /*1590*/  IMAD R9, R42, 0x400, R40.reuse ;  /* 0x000004002a097824 */ /* 0x101fe400078e0228 */
[----:B------:R-:W-:Y:S02]  /*15a0*/  IMAD R40, R8, R41, R40 ;  /* 0x0000002908287224 */ /* 0x000fe400078e0228 */
[----:B--2---:R-:W-:-:S04]  /*15b0*/  IMAD.WIDE.U32 R6, R9, 0x4, R6 ;  /* 0x0000000409067825 */ /* 0x004fc800078e0006 */
[----:B------:R-:W-:-:S07]  /*15c0*/  IMAD.MOV R8, RZ, RZ, -R8 ;  /* 0x000000ffff087224 */ /* 0x000fce00078e0a08 */
.L_x_40022:
[----:B------:R0:W1:Y:S01]  /*15d0*/  LDS R9, [R0] ;  /* 0x0000000000097984 */ /* 0x0000620000000800 */
[----:B------:R-:W-:-:S05]  /*15e0*/  VIADD R8, R8, 0x1 ;  /* 0x0000000108087836 */ /* 0x000fca0000000000 */
[----:B------:R-:W-:Y:S02]  /*15f0*/  ISETP.NE.AND P0, PT, R8, RZ, PT ;  /* 0x000000ff0800720c */ /* 0x000fe40003f05270 */
[C---:B0-----:R-:W-:Y:S01]  /*1600*/  LEA R0, R41.reuse, R0, 0x2 ;  /* 0x0000000029007211 */ /* 0x041fe200078e10ff */
[----:B-1----:R0:W-:Y:S02]  /*1610*/  STG.E desc[UR8][R6.64], R9 ;  /* 0x0000000906007986 */ /* 0x0021e4000c101908 */
[----:B0-----:R-:W-:-:S08]  /*1620*/  IMAD.WIDE.U32 R6, R41, 0x4, R6 ;  /* 0x0000000429067825 */ /* 0x001fd000078e0006 */
[----:B------:R-:W-:Y:S05]  /*1630*/  @P0 BRA `(.L_x_40022) ;  /* 0xfffffffc00e40947 */ /* 0x000fea000383ffff */
.L_x_40021:
[----:B------:R-:W-:Y:S05]  /*1640*/  BSYNC.RECONVERGENT B0 ;  /* 0x0000000000007941 */ /* 0x000fea0003800200 */
.L_x_40020:
[----:B------:R-:W2:Y:S01]  /*1650*/  S2R R10, SR_CTAID.Y ;  /* 0x00000000000a7919 */ /* 0x000ea20000002600 */
[----:B------:R-:W-:Y:S01]  /*1660*/  IMAD.WIDE.U32 R6, R41, 0x8, R2 ;  /* 0x0000000829067825 */ /* 0x000fe200078e0002 */
[----:B-1----:R-:W-:-:S03]  /*1670*/  LEA R0, R40, UR4, 0x2 ;  /* 0x0000000428007c11 */ /* 0x002fc6000f8e10ff */
[----:B------:R-:W-:-:S04]  /*1680*/  IMAD.WIDE.U32 R8, R41, 0xc, R2 ;  /* 0x0000000c29087825 */ /* 0x000fc800078e0002 */
[----:B--2---:R-:W-:-:S07]  /*1690*/  IMAD R19, R10, 0x400, R40 ;  /* 0x000004000a137824 */ /* 0x004fce00078e0228 */
.L_x_40023:
[--C-:B------:R-:W-:Y:S01]  /*16a0*/  IMAD R18, R41, 0x4, R0.reuse ;  /* 0x0000000429127824 */ /* 0x100fe200078e0200 */
[C---:B------:R-:W-:Y:S01]  /*16b0*/  LEA R20, R29.reuse, R0, 0x3 ;  /* 0x000000001d147211 */ /* 0x040fe200078e18ff */
[----:B------:R-:W-:Y:S01]  /*16c0*/  IMAD R22, R29, 0xc, R0 ;  /* 0x0000000c1d167824 */ /* 0x000fe200078e0200 */
[----:B--2---:R1:W2:Y:S01]  /*16d0*/  LDS R21, [R0] ;  /* 0x0000000000157984 */ /* 0x0042a20000000800 */
[----:B------:R-:W-:-:S03]  /*16e0*/  IMAD.WIDE R16, R19, 0x4, R2 ;  /* 0x0000000413107825 */ /* 0x000fc600078e0202 */
[----:B------:R-:W3:Y:S01]  /*16f0*/  LDS R23, [R18] ;  /* 0x0000000012177984 */ /* 0x000ee20000000800 */
[----:B------:R-:W-:-:S03]  /*1700*/  IMAD.WIDE R10, R19, 0x4, R4 ;  /* 0x00000004130a7825 */ /* 0x000fc600078e0204 */
[----:B------:R-:W4:Y:S01]  /*1710*/  LDS R25, [R20] ;  /* 0x0000000014197984 */ /* 0x000f220000000800 */
[----:B------:R-:W-:Y:S01]  /*1720*/  IMAD.WIDE R12, R19, 0x4, R6 ;  /* 0x00000004130c7825 */ /* 0x000fe200078e0206 */
[----:B-1----:R-:W-:Y:S02]  /*1730*/  LEA R0, R29, R0, 0x4 ;  /* 0x000000001d007211 */ /* 0x002fe400078e20ff */
[----:B------:R-:W1:Y:S01]  /*1740*/  LDS R27, [R22] ;  /* 0x00000000161b7984 */ /* 0x000e620000000800 */
[----:B------:R-:W-:-:S04]  /*1750*/  IMAD.WIDE R14, R19, 0x4, R8 ;  /* 0x00000004130e7825 */ /* 0x000fc800078e0208 */
[C---:B------:R-:W-:Y:S02]  /*1760*/  IMAD R40, R41.reuse, 0x4, R40 ;  /* 0x0000000429287824 */ /* 0x040fe400078e0228 */
[----:B------:R-:W-:-:S03]  /*1770*/  IMAD R19, R41, 0x4, R19 ;  /* 0x0000000429137824 */ /* 0x000fc600078e0213 */
[----:B------:R-:W-:Y:S01]  /*1780*/  ISETP.GE.U32.AND P0, PT, R40, 0x400, PT ;  /* 0x000004002800780c */ /* 0x000fe20003f06070 */
[----:B--2---:R2:W-:Y:S04]  /*1790*/  STG.E desc[UR8][R16.64], R21 ;  /* 0x0000001510007986 */ /* 0x0045e8000c101908 */
[----:B---3--:R2:W-:Y:S04]  /*17a0*/  STG.E desc[UR8][R10.64], R23 ;  /* 0x000000170a007986 */ /* 0x0085e8000c101908 */
[----:B----4-:R2:W-:Y:S04]  /*17b0*/  STG.E desc[UR8][R12.64], R25 ;  /* 0x000000190c007986 */ /* 0x0105e8000c101908 */
[----:B-1----:R2:W-:Y:S01]  /*17c0*/  STG.E desc[UR8][R14.64], R27 ;  /* 0x0000001b0e007986 */ /* 0x0025e2000c101908 */
[----:B------:R-:W-:Y:S05]  /*17d0*/  @!P0 BRA `(.L_x_40023) ;  /* 0xfffffffc00b08947 */ /* 0x000fea000383ffff */
[----:B------:R-:W-:Y:S05]  /*17e0*/  EXIT ;  /* 0x000000000000794d */ /* 0x000fea0003800000 */
.L_x_40018:
[----:B------:R-:W-:Y:S01]  /*17f0*/  BSSY B0, `(.L_x_40024) ;  /* 0x0000007000007945 */ /* 0x000fe20003800000 */
[----:B------:R-:W-:Y:S01]  /*1800*/  IMAD.MOV.U32 R3, RZ, RZ, R38 ;  /* 0x000000ffff037224 */ /* 0x000fe200078e0026 */
[----:B------:R-:W-:Y:S01]  /*1810*/  MOV R0, 0xffffffff ;  /* 0xffffffff00007802 */ /* 0x000fe20000000f00 */
[----:B------:R-:W-:-:S07]  /*1820*/  IMAD.MOV.U32 R2, RZ, RZ, 0x101f ;  /* 0x0000101fff027424 */ /* 0x000fce00078e00ff */
[----:B01----:R-:W-:Y:S05]  /*1830*/  WARPSYNC.COLLECTIVE R0, `(.L_x_40025) ;  /* 0x0000000000087348 */ /* 0x003fea0003c00000 */
[----:B-1----:R1:W2:Y:S02]  /*1840*/  SHFL.IDX P0, R44, R42, R3, R2 ;  /* 0x000000032a2c7389 */ /* 0x0022a40000000002 */
[----:B012---:R-:W-:Y:S05]  /*1850*/  ENDCOLLECTIVE ;  /* 0x000000000000791b */ /* 0x007fea0003800000 */
.L_x_40025:
[----:B------:R-:W-:Y:S05]  /*1860*/  BSYNC B0 ;  /* 0x0000000000007941 */ /* 0x000fea0003800000 */
.L_x_40024:
[----:B------:R-:W-:Y:S02]  /*1870*/  HFMA2 R2, -RZ, RZ, 0, 0.000503063201904296875 ;  /* 0x0000101fff027431 */ /* 0x000fe400000001ff */
[----:B------:R-:W-:Y:S02]  /*1880*/  IMAD.MOV.U32 R3, RZ, RZ, R37 ;  /* 0x000000ffff037224 */ /* 0x000fe400078e0025 */
[----:B------:R-:W-:Y:S02]  /*1890*/  IMAD.MOV.U32 R0, RZ, RZ, -0x1 ;  /* 0xffffffffff007424 */ /* 0x000fe400078e00ff */
[----:B------:R-:W-:-:S07]  /*18a0*/  IMAD.MOV.U32 R43, RZ, RZ, R44 ;  /* 0x000000ffff2b7224 */ /* 0x000fce00078e002c */
[----:B------:R-:W-:Y:S05]  /*18b0*/  WARPSYNC.COLLECTIVE R0, `(.L_x_40026) ;  /* 0x0000000000087348 */ /* 0x000fea0003c00000 */
[----:B------:R0:W1:Y:S02]  /*18c0*/  SHFL.IDX P0, R44, R42, R3, R2 ;  /* 0x000000032a2c7389 */ /* 0x0000640000000002 */
[----:B01----:R-:W-:Y:S05]  /*18d0*/  ENDCOLLECTIVE ;  /* 0x000000000000791b */ /* 0x003fea0003800000 */
.L_x_40026:
[----:B------:R-:W-:Y:S01]  /*18e0*/  MOV R3, R36 ;  /* 0x0000002400037202 */ /* 0x000fe20000000f00 */
[----:B------:R-:W-:Y:S02]  /*18f0*/  IMAD.MOV.U32 R0, RZ, RZ, R44 ;  /* 0x000000ffff007224 */ /* 0x000fe400078e002c */
[----:B------:R-:W-:-:S04]  /*1900*/  IMAD R44, R22, R43, RZ ;  /* 0x0000002b162c7224 */ /* 0x000fc800078e02ff */
[----:B------:R-:W-:Y:S02]  /*1910*/  IMAD R43, R21, R0, R44 ;  /* 0x00000000152b7224 */ /* 0x000fe400078e022c */
[----:B------:R-:W-:-:S07]  /*1920*/  IMAD.MOV.U32 R0, RZ, RZ, -0x1 ;  /* 0xffffffffff007424 */ /* 0x000fce00078e00ff */
[----:B------:R-:W-:Y:S05]  /*1930*/  WARPSYNC.COLLECTIVE R0, `(.L_x_40027) ;  /* 0x0000000000087348 */ /* 0x000fea0003c00000 */
[----:B------:R0:W1:Y:S02]  /*1940*/  SHFL.IDX P0, R44, R42, R3, R2 ;  /* 0x000000032a2c7389 */ /* 0x0000640000000002 */
[----:B01----:R-:W-:Y:S05]  /*1950*/  ENDCOLLECTIVE ;  /* 0x000000000000791b */ /* 0x003fea0003800000 */
.L_x_40027:
[----:B------:R-:W-:Y:S02]  /*1960*/  IMAD.MOV.U32 R3, RZ, RZ, R35 ;  /* 0x000000ffff037224 */ /* 0x000fe400078e0023 */
[----:B------:R-:W-:-:S07]  /*1970*/  IMAD R43, R20, R44, R43 ;  /* 0x0000002c142b7224 */ /* 0x000fce00078e022b */
[----:B------:R-:W-:Y:S05]  /*1980*/  WARPSYNC.COLLECTIVE R0, `(.L_x_40028) ;  /* 0x0000000000087348 */ /* 0x000fea0003c00000 */
[----:B------:R0:W1:Y:S02]  /*1990*/  SHFL.IDX P0, R44, R42, R3, R2 ;  /* 0x000000032a2c7389 */ /* 0x0000640000000002 */
[----:B01----:R-:W-:Y:S05]  /*19a0*/  ENDCOLLECTIVE ;  /* 0x000000000000791b */ /* 0x003fea0003800000 */
.L_x_40028:
[----:B------:R-:W-:Y:S01]  /*19b0*/  MOV R3, R34 ;  /* 0x0000002200037202 */ /* 0x000fe20000000f00 */
[----:B------:R-:W-:-:S07]  /*19c0*/  IMAD R43, R19, R44, R43 ;  /* 0x0000002c132b7224 */ /* 0x000fce00078e022b */
[----:B------:R-:W-:Y:S05]  /*19d0*/  WARPSYNC.COLLECTIVE R0, `(.L_x_40029) ;  /* 0x0000000000087348 */ /* 0x000fea0003c00000 */
[----:B------:R0:W1:Y:S02]  /*19e0*/  SHFL.IDX P0, R44, R42, R3, R2 ;  /* 0x000000032a2c7389 */ /* 0x0000640000000002 */
[----:B01----:R-:W-:Y:S05]  /*19f0*/  ENDCOLLECTIVE ;  /* 0x000000000000791b */ /* 0x003fea0003800000 */
.L_x_40029:
[----:B------:R-:W-:Y:S02]  /*1a00*/  IMAD.MOV.U32 R3, RZ, RZ, R33 ;  /* 0x000000ffff037224 */ /* 0x000fe400078e0021 */
[----:B------:R-:W-:-:S07]  /*1a10*/  IMAD R43, R18, R44, R43 ;  /* 0x0000002c122b7224 */ /* 0x000fce00078e022b */
[----:B------:R-:W-:Y:S05]  /*1a20*/  WARPSYNC.COLLECTIVE R0, `(.L_x_40030) ;  /* 0x0000000000087348 */ /* 0x000fea0003c00000 */
[----:B------:R0:W1:Y:S02]  /*1a30*/  SHFL.IDX P0, R44, R42, R3, R2 ;  /* 0x000000032a2c7389 */ /* 0x0000640000000002 */
[----:B01----:R-:W-:Y:S05]  /*1a40*/  ENDCOLLECTIVE ;  /* 0x000000000000791b */ /* 0x003fea0003800000 */
.L_x_40030:
[----:B------:R-:W-:Y:S02]  /*1a50*/  IMAD.MOV.U32 R3, RZ, RZ, R32 ;  /* 0x000000ffff037224 */ /* 0x000fe400078e0020 */
[----:B------:R-:W-:-:S07]  /*1a60*/  IMAD R43, R17, R44, R43 ;  /* 0x0000002c112b7224 */ /* 0x000fce00078e022b */
[----:B------:R-:W-:Y:S05]  /*1a70*/  WARPSYNC.COLLECTIVE R0, `(.L_x_40031) ;  /* 0x0000000000087348 */ /* 0x000fea0003c00000 */
[----:B------:R0:W1:Y:S02]  /*1a80*/  SHFL.IDX P0, R44, R42, R3, R2 ;  /* 0x000000032a2c7389 */ /* 0x0000640000000002 */
[----:B01----:R-:W-:Y:S05]  /*1a90*/  ENDCOLLECTIVE ;  /* 0x000000000000791b */ /* 0x003fea0003800000 */
.L_x_40031:
[----:B------:R-:W-:Y:S01]  /*1aa0*/  MOV R3, R31 ;  /* 0x0000001f00037202 */ /* 0x000fe20000000f00 */
[----:B------:R-:W-:-:S07]  /*1ab0*/  IMAD R43, R16, R44, R43 ;  /* 0x0000002c102b7224 */ /* 0x000fce00078e022b */
[----:B------:R-:W-:Y:S05]  /*1ac0*/  WARPSYNC.COLLECTIVE R0, `(.L_x_40032) ;  /* 0x0000000000087348 */ /* 0x000fea0003c00000 */
[----:B------:R0:W1:Y:S02]  /*1ad0*/  SHFL.IDX P0, R44, R42, R3, R2 ;  /* 0x000000032a2c7389 */ /* 0x0000640000000002 */
[----:B01----:R-:W-:Y:S05]  /*1ae0*/  ENDCOLLECTIVE ;  /* 0x000000000000791b */ /* 0x003fea0003800000 */
.L_x_40032:
[----:B------:R-:W-:Y:S02]  /*1af0*/  IMAD.MOV.U32 R3, RZ, RZ, R23 ;  /* 0x000000ffff037224 */ /* 0x000fe400078e0017 */
[----:B------:R-:W-:-:S07]  /*1b00*/  IMAD R43, R15, R44, R43 ;  /* 0x0000002c0f2b7224 */ /* 0x000fce00078e022b */
[----:B------:R-:W-:Y:S05]  /*1b10*/  WARPSYNC.COLLECTIVE R0, `(.L_x_40033) ;  /* 0x0000000000087348 */ /* 0x000fea0003c00000 */
[----:B------:R0:W1:Y:S02]  /*1b20*/  SHFL.IDX P0, R44, R42, R3, R2 ;  /* 0x000000032a2c7389 */ /* 0x0000640000000002 */
[----:B01----:R-:W-:Y:S05]  /*1b30*/  ENDCOLLECTIVE ;  /* 0x000000000000791b */ /* 0x003fea0003800000 */
.L_x_40033:
[----:B------:R-:W-:Y:S02]  /*1b40*/  IMAD.MOV.U32 R3, RZ, RZ, R30 ;  /* 0x000000ffff037224 */ /* 0x000fe400078e001e */
[----:B------:R-:W-:-:S07]  /*1b50*/  IMAD R43, R14, R44, R43 ;  /* 0x0000002c0e2b7224 */ /* 0x000fce00078e022b */
[----:B------:R-:W-:Y:S05]  /*1b60*/  WARPSYNC.COLLECTIVE R0, `(.L_x_40034) ;  /* 0x0000000000087348 */ /* 0x000fea0003c00000 */
[----:B------:R0:W1:Y:S02]  /*1b70*/  SHFL.IDX P0, R44, R42, R3, R2 ;  /* 0x000000032a2c7389 */ /* 0x0000640000000002 */
[----:B01----:R-:W-:Y:S05]  /*1b80*/  ENDCOLLECTIVE ;  /* 0x000000000000791b */ /* 0x003fea0003800000 */
.L_x_40034:
[----:B------:R-:W-:Y:S01]  /*1b90*/  MOV R3, R29 ;  /* 0x0000001d00037202 */ /* 0x000fe20000000f00 */
[----:B------:R-:W-:-:S07]  /*1ba0*/  IMAD R43, R13, R44, R43 ;  /* 0x0000002c0d2b7224 */ /* 0x000fce00078e022b */
[----:B------:R-:W-:Y:S05]  /*1bb0*/  WARPSYNC.COLLECTIVE R0, `(.L_x_40035) ;  /* 0x0000000000087348 */ /* 0x000fea0003c00000 */
[----:B------:R0:W1:Y:S02]  /*1bc0*/  SHFL.IDX P0, R44, R42, R3, R2 ;  /* 0x000000032a2c7389 */ /* 0x0000640000000002 */
[----:B01----:R-:W-:Y:S05]  /*1bd0*/  ENDCOLLECTIVE ;  /* 0x000000000000791b */ /* 0x003fea0003800000 */
.L_x_40035:
[----:B------:R-:W-:Y:S02]  /*1be0*/  IMAD.MOV.U32 R3, RZ, RZ, R28 ;  /* 0x000000ffff037224 */ /* 0x000fe400078e001c */
[----:B------:R-:W-:-:S07]  /*1bf0*/  IMAD R43, R12, R44, R43 ;  /* 0x0000002c0c2b7224 */ /* 0x000fce00078e022b */
[----:B------:R-:W-:Y:S05]  /*1c00*/  WARPSYNC.COLLECTIVE R0, `(.L_x_40036) ;  /* 0x0000000000087348 */ /* 0x000fea0003c00000 */
[----:B------:R0:W1:Y:S02]  /*1c10*/  SHFL.IDX P0, R44, R42, R3, R2 ;  /* 0x000000032a2c7389 */ /* 0x0000640000000002 */
[----:B01----:R-:W-:Y:S05]  /*1c20*/  ENDCOLLECTIVE ;  /* 0x000000000000791b */ /* 0x003fea0003800000 */
.L_x_40036:
[----:B------:R-:W-:Y:S02]  /*1c30*/  IMAD.MOV.U32 R3, RZ, RZ, R27 ;  /* 0x000000ffff037224 */ /* 0x000fe400078e001b */
[----:B------:R-:W-:-:S07]  /*1c40*/  IMAD R43, R11, R44, R43 ;  /* 0x0000002c0b2b7224 */ /* 0x000fce00078e022b */
[----:B------:R-:W-:Y:S05]  /*1c50*/  WARPSYNC.COLLECTIVE R0, `(.L_x_40037) ;  /* 0x0000000000087348 */ /* 0x000fea0003c00000 */
[----:B------:R0:W1:Y:S02]  /*1c60*/  SHFL.IDX P0, R44, R42, R3, R2 ;  /* 0x000000032a2c7389 */ /* 0x0000640000000002 */
[----:B01----:R-:W-:Y:S05]  /*1c70*/  ENDCOLLECTIVE ;  /* 0x000000000000791b */ /* 0x003fea0003800000 */
.L_x_40037:
[----:B------:R-:W-:Y:S01]  /*1c80*/  MOV R3, R26 ;  /* 0x0000001a00037202 */ /* 0x000fe20000000f00 */
[----:B------:R-:W-:-:S07]  /*1c90*/  IMAD R43, R10, R44, R43 ;  /* 0x0000002c0a2b7224 */ /* 0x000fce00078e022b */
[----:B------:R-:W-:Y:S05]  /*1ca0*/  WARPSYNC.COLLECTIVE R0, `(.L_x_40038) ;  /* 0x0000000000087348 */ /* 0x000fea0003c00000 */
[----:B------:R0:W1:Y:S02]  /*1cb0*/  SHFL.IDX P0, R44, R42, R3, R2 ;  /* 0x000000032a2c7389 */ /* 0x0000640000000002 */
[----:B01----:R-:W-:Y:S05]  /*1cc0*/  ENDCOLLECTIVE ;  /* 0x000000000000791b */ /* 0x003fea0003800000 */
.L_x_40038:
[----:B------:R-:W-:Y:S02]  /*1cd0*/  IMAD.MOV.U32 R3, RZ, RZ, R25 ;  /* 0x000000ffff037224 */ /* 0x000fe400078e0019 */
[----:B------:R-:W-:-:S07]  /*1ce0*/  IMAD R43, R9, R44, R43 ;  /* 0x0000002c092b7224 */ /* 0x000fce00078e022b */
[----:B------:R-:W-:Y:S05]  /*1cf0*/  WARPSYNC.COLLECTIVE R0, `(.L_x_40039) ;  /* 0x0000000000087348 */ /* 0x000fea0003c00000 */
[----:B------:R0:W1:Y:S02]  /*1d00*/  SHFL.IDX P0, R44, R42, R3, R2 ;  /* 0x000000032a2c7389 */ /* 0x0000640000000002 */
[----:B01----:R-:W-:Y:S05]  /*1d10*/  ENDCOLLECTIVE ;  /* 0x000000000000791b */ /* 0x003fea0003800000 */
.L_x_40039:
[----:B------:R-:W-:Y:S02]  /*1d20*/  IMAD.MOV.U32 R3, RZ, RZ, R24 ;  /* 0x000000ffff037224 */ /* 0x000fe400078e0018 */
[----:B------:R-:W-:-:S07]  /*1d30*/  IMAD R43, R8, R44, R43 ;  /* 0x0000002c082b7224 */ /* 0x000fce00078e022b */
[----:B------:R-:W-:Y:S05]  /*1d40*/  WARPSYNC.COLLECTIVE R0, `(.L_x_40040) ;  /* 0x0000000000087348 */ /* 0x000fea0003c00000 */
[----:B------:R0:W1:Y:S02]  /*1d50*/  SHFL.IDX P0, R44, R42, R3, R2 ;  /* 0x000000032a2c7389 */ /* 0x0000640000000002 */
[----:B01----:R-:W-:Y:S05]  /*1d60*/  ENDCOLLECTIVE ;  /* 0x000000000000791b */ /* 0x003fea0003800000 */
.L_x_40040:
[----:B------:R-:W-:Y:S05]  /*1d70*/  BRA `(.L_x_40041) ;  /* 0xfffffff400b47947 */ /* 0x000fea000383ffff */
        .weak           $__internal_184_$__cuda_sm20_div_u16
        .type           $__internal_184_$__cuda_sm20_div_u16,@function
        .size           $__internal_184_$__cuda_sm20_div_u16,(.L_x_58135 - $__internal_184_$__cuda_sm20_div_u16)
$__internal_184_$__cuda_sm20_div_u16:
        /* <DEDUP_REMOVED lines=18> */
[----:B------:R-:W-:Y:S06]  /*1ea0*/  RET.REL.NODEC R2 `(_Z9cuda_gemmIiLi256ELi1ELi1ELi1024ELi16ELi16ELi32ELi1ELi1EEviiiPT_S1_S1_ii) ;  /* 0xffffffe002547950 */ /* 0x000fec0003c3ffff */
.L_x_40042:
        /* <DEDUP_REMOVED lines=13> */
.L_x_58135:


//--------------------- .text._Z9cuda_gemmIiLi256ELi1ELi1ELi1024ELi16ELi16ELi32ELi1ELi0EEviiiPT_S1_S1_ii --------------------------
	.section	.text._Z9cuda_gemmIiLi256ELi1ELi1ELi1024ELi16ELi16ELi32ELi1ELi0EEviiiPT_S1_S1_ii,"ax",@progbits
	.align	128
        .global         _Z9cuda_gemmIiLi256ELi1ELi1ELi1024ELi16ELi16ELi32ELi1ELi0EEviiiPT_S1_S1_ii
        .type           _Z9cuda_gemmIiLi256ELi1ELi1ELi1024ELi16ELi16ELi32ELi1ELi0EEviiiPT_S1_S1_ii,@function
        .size           _Z9cuda_gemmIiLi256ELi1ELi1ELi1024ELi16ELi16ELi32ELi1ELi0EEviiiPT_S1_S1_ii,(.L_x_58136 - _Z9cuda_gemmIiLi256ELi1ELi1ELi1024ELi16ELi16ELi32ELi1ELi0EEviiiPT_S1_S1_ii)
        .other          _Z9cuda_gemmIiLi256ELi1ELi1ELi1024ELi16ELi16ELi32ELi1ELi0EEviiiPT_S1_S1_ii,@"STO_CUDA_ENTRY STV_DEFAULT"
_Z9cuda_gemmIiLi256ELi1ELi1ELi1024ELi16ELi16ELi32ELi1ELi0EEviiiPT_S1_S1_ii:
.text._Z9cuda_gemmIiLi256ELi1ELi1ELi1024ELi16ELi16ELi32ELi1ELi0EEviiiPT_S1_S1_ii:
        /* <DEDUP_REMOVED lines=79> */
.L_x_40045:
        /* <DEDUP_REMOVED lines=25> */
.L_x_40044:
[----:B------:R-:W-:Y:S05]  /*0680*/  BSYNC.RECONVERGENT B0 ;  /* 0x0000000000007941 */ /* 0x000fea0003800200 */
.L_x_40043:
        /* <DEDUP_REMOVED lines=52> */
[----:B------:R-:W-:Y:S05]  /*09d0*/  CALL.REL.NOINC `($__internal_185_$__cuda_sm20_div_u16) ;  /* 0x0000006c00c47944 */ /* 0x000fea0003c00000 */
        /* <DEDUP_REMOVED lines=19> */
.L_x_40048:
[----:B------:R2:W3:Y:S01]  /*0b10*/  LDG.E R22, desc[UR8][R16.64] ;  /* 0x0000000810167981 */ /* 0x0004e2000c1e1900 */
[----:B------:R-:W-:-:S05]  /*0b20*/  VIADD R18, R18, 0x1 ;  /* 0x0000000112127836 */ /* 0x000fca0000000000 */
[----:B------:R-:W-:Y:S01]  /*0b30*/  ISETP.NE.AND P0, PT, R18, RZ, PT ;  /* 0x000000ff1200720c */ /* 0x000fe20003f05270 */
[C---:B--2---:R-:W-:Y:S01]  /*0b40*/  IMAD.WIDE.U32 R16, R8.reuse, 0x4, R16 ;  /* 0x0000000408107825 */ /* 0x044fe200078e0010 */
[----:B---3--:R2:W-:Y:S03]  /*0b50*/  STS [R21], R22 ;  /* 0x0000001615007388 */ /* 0x0085e60000000800 */
[----:B--2---:R-:W-:-:S08]  /*0b60*/  IMAD R21, R8, 0x4, R21 ;  /* 0x0000000408157824 */ /* 0x004fd000078e0215 */
[----:B------:R-:W-:Y:S05]  /*0b70*/  @P0 BRA `(.L_x_40048) ;  /* 0xfffffffc00e40947 */ /* 0x000fea000383ffff */
.L_x_40047:
[----:B-1----:R-:W-:Y:S05]  /*0b80*/  BSYNC.RECONVERGENT B0 ;  /* 0x0000000000007941 */ /* 0x002fea0003800200 */
.L_x_40046:
        /* <DEDUP_REMOVED lines=8> */
.L_x_40050:
        /* <DEDUP_REMOVED lines=21> */
.L_x_40049:
        /* <DEDUP_REMOVED lines=9> */
.L_x_40053:
[----:B------:R-:W-:Y:S01]  /*0df0*/  VIADD R2, R2, 0x1 ;  /* 0x0000000102027836 */ /* 0x000fe20000000000 */
[----:B------:R0:W-:Y:S04]  /*0e00*/  STS [R15], RZ ;  /* 0x000000ff0f007388 */ /* 0x0001e80000000800 */
[----:B------:R-:W-:Y:S01]  /*0e10*/  ISETP.NE.AND P0, PT, R2, RZ, PT ;  /* 0x000000ff0200720c */ /* 0x000fe20003f05270 */
[----:B0-----:R-:W-:-:S12]  /*0e20*/  IMAD R15, R8, 0x4, R15 ;  /* 0x00000004080f7824 */ /* 0x001fd800078e020f */
[----:B------:R-:W-:Y:S05]  /*0e30*/  @P0 BRA `(.L_x_40053) ;  /* 0xfffffffc00ec0947 */ /* 0x000fea000383ffff */
.L_x_40052:
[----:B------:R-:W-:Y:S05]  /*0e40*/  BSYNC.RECONVERGENT B0 ;  /* 0x0000000000007941 */ /* 0x000fea0003800200 */
.L_x_40051:
[----:B------:R-:W-:Y:S01]  /*0e50*/  BSSY.RECONVERGENT B0, `(.L_x_40054) ;  /* 0x000000e000007945 */ /* 0x000fe20003800200 */
[----:B------:R-:W-:-:S04]  /*0e60*/  UIADD3 UR6, UPT, UPT, UR6, 0x1480, URZ ;  /* 0x0000148006067890 */ /* 0x000fc8000fffe0ff */
[----:B------:R-:W-:-:S12]  /*0e70*/  ULEA UR6, UR7, UR6, 0x18 ;  /* 0x0000000607067291 */ /* 0x000fd8000f8ec0ff */
.L_x_40055:
        /* <DEDUP_REMOVED lines=12> */
.L_x_40054:
        /* <DEDUP_REMOVED lines=92> */
.L_x_40110:
        /* <DEDUP_REMOVED lines=19> */
.L_x_40059:
        /* <DEDUP_REMOVED lines=8> */
.L_x_40060:
        /* <DEDUP_REMOVED lines=10> */
.L_x_40061:
        /* <DEDUP_REMOVED lines=10> */
.L_x_40062:
        /* <DEDUP_REMOVED lines=8> */
.L_x_40063:
        /* <DEDUP_REMOVED lines=8> */
.L_x_40064:
        /* <DEDUP_REMOVED lines=12> */
.L_x_40065:
        /* <DEDUP_REMOVED lines=13> */
.L_x_40066:
        /* <DEDUP_REMOVED lines=14> */
.L_x_40067:
        /* <DEDUP_REMOVED lines=13> */
.L_x_40068:
        /* <DEDUP_REMOVED lines=13> */
.L_x_40069:
        /* <DEDUP_REMOVED lines=13> */
.L_x_40070:
        /* <DEDUP_REMOVED lines=15> */
.L_x_40071:
        /* <DEDUP_REMOVED lines=13> */
.L_x_40072:
        /* <DEDUP_REMOVED lines=15> */
.L_x_40073:
        /* <DEDUP_REMOVED lines=15> */
.L_x_40074:
        /* <DEDUP_REMOVED lines=35> */
.L_x_40109:
[----:B0-----:R-:W-:Y:S02]  /*23a0*/  IMAD R18, R63, 0x44, R62 ;  /* 0x000000443f127824 */ /* 0x001fe400078e023e */
[----:B------:R-:W-:-:S04]  /*23b0*/  IMAD.MOV.U32 R64, RZ, RZ, RZ ;  /* 0x000000ffff407224 */ /* 0x000fc800078e00ff */
[----:B------:R-:W0:Y:S01]  /*23c0*/  LDS R18, [R18] ;  /* 0x0000000012127984 */ /* 0x000e220000000800 */
[----:B------:R-:W-:Y:S05]  /*23d0*/  @!P5 BRA `(.L_x_40077) ;  /* 0x000000000010d947 */ /* 0x000fea0003800000 */
[----:B------:R-:W-:-:S03]  /*23e0*/  UMOV UR4, 0xffffffff ;  /* 0xffffffff00047882 */ /* 0x000fc60000000000 */
[----:B------:R-:W-:Y:S05]  /*23f0*/  BRA.DIV UR4, `(.L_x_40078) ;  /* 0x0000003e04407947 */ /* 0x000fea000b800000 */
[----:B0-----:R0:W0:Y:S02]  /*2400*/  SHFL.IDX PT, R2, R18, R50, R15 ;  /* 0x0000003212027389 */ /* 0x00102400000e000f */
.L_x_40222:
[----:B01----:R-:W-:-:S07]  /*2410*/  IMAD R64, R58, R2, RZ ;  /* 0x000000023a407224 */ /* 0x003fce00078e02ff */
.L_x_40077:
[----:B------:R-:W-:Y:S05]  /*2420*/  @!P4 BRA `(.L_x_40079) ;  /* 0x000000000010c947 */ /* 0x000fea0003800000 */
[----:B------:R-:W-:-:S03]  /*2430*/  UMOV UR4, 0xffffffff ;  /* 0xffffffff00047882 */ /* 0x000fc60000000000 */
[----:B------:R-:W-:Y:S05]  /*2440*/  BRA.DIV UR4, `(.L_x_40080) ;  /* 0x0000003e044c7947 */ /* 0x000fea000b800000 */
[----:B0-----:R0:W0:Y:S02]  /*2450*/  SHFL.IDX PT, R2, R18, R22, R15 ;  /* 0x0000001612027389 */ /* 0x00102400000e000f */
.L_x_40225:
[----:B0--3--:R-:W-:-:S07]  /*2460*/  IMAD R64, R59, R2, R64 ;  /* 0x000000023b407224 */ /* 0x009fce00078e0240 */
.L_x_40079:
[----:B------:R-:W-:Y:S05]  /*2470*/  @!P3 BRA `(.L_x_40081) ;  /* 0x000000000010b947 */ /* 0x000fea0003800000 */
[----:B------:R-:W-:-:S03]  /*2480*/  UMOV UR4, 0xffffffff ;  /* 0xffffffff00047882 */ /* 0x000fc60000000000 */
[----:B------:R-:W-:Y:S05]  /*2490*/  BRA.DIV UR4, `(.L_x_40082) ;  /* 0x0000003e04587947 */ /* 0x000fea000b800000 */
[----:B0-----:R0:W0:Y:S02]  /*24a0*/  SHFL.IDX PT, R2, R18, R24, R15 ;  /* 0x0000001812027389 */ /* 0x00102400000e000f */
.L_x_40228:
[----:B0-----:R-:W-:-:S07]  /*24b0*/  IMAD R64, R60, R2, R64 ;  /* 0x000000023c407224 */ /* 0x001fce00078e0240 */
.L_x_40081:
[----:B------:R-:W-:Y:S05]  /*24c0*/  @!P2 BRA `(.L_x_40083) ;  /* 0x000000000010a947 */ /* 0x000fea0003800000 */
[----:B------:R-:W-:-:S03]  /*24d0*/  UMOV UR4, 0xffffffff ;  /* 0xffffffff00047882 */ /* 0x000fc60000000000 */
[----:B------:R-:W-:Y:S05]  /*24e0*/  BRA.DIV UR4, `(.L_x_40084) ;  /* 0x0000003e04647947 */ /* 0x000fea000b800000 */
[----:B0-----:R0:W0:Y:S02]  /*24f0*/  SHFL.IDX PT, R2, R18, R26, R15 ;  /* 0x0000001a12027389 */ /* 0x00102400000e000f */
.L_x_40231:
[----:B0-----:R-:W-:-:S07]  /*2500*/  IMAD R64, R41, R2, R64 ;  /* 0x0000000229407224 */ /* 0x001fce00078e0240 */
.L_x_40083:
[----:B------:R-:W-:Y:S05]  /*2510*/  @!P1 BRA `(.L_x_40085) ;  /* 0x0000000000109947 */ /* 0x000fea0003800000 */
[----:B------:R-:W-:-:S03]  /*2520*/  UMOV UR4, 0xffffffff ;  /* 0xffffffff00047882 */ /* 0x000fc60000000000 */
[----:B------:R-:W-:Y:S05]  /*2530*/  BRA.DIV UR4, `(.L_x_40086) ;  /* 0x0000003e04707947 */ /* 0x000fea000b800000 */
[----:B0-----:R0:W0:Y:S02]  /*2540*/  SHFL.IDX PT, R2, R18, R28, R15 ;  /* 0x0000001c12027389 */ /* 0x00102400000e000f */
.L_x_40234:
[----:B0-----:R-:W-:-:S07]  /*2550*/  IMAD R64, R43, R2, R64 ;  /* 0x000000022b407224 */ /* 0x001fce00078e0240 */
.L_x_40085:
[----:B------:R-:W-:Y:S05]  /*2560*/  @!P0 BRA `(.L_x_40087) ;  /* 0x0000000000108947 */ /* 0x000fea0003800000 */
[----:B------:R-:W-:-:S03]  /*2570*/  UMOV UR4, 0xffffffff ;  /* 0xffffffff00047882 */ /* 0x000fc60000000000 */
[----:B------:R-:W-:Y:S05]  /*2580*/  BRA.DIV UR4, `(.L_x_40088) ;  /* 0x0000003e047c7947 */ /* 0x000fea000b800000 */
[----:B0-----:R0:W0:Y:S02]  /*2590*/  SHFL.IDX PT, R2, R18, R30, R15 ;  /* 0x0000001e12027389 */ /* 0x00102400000e000f */
.L_x_40237:
[----:B0-----:R-:W-:-:S07]  /*25a0*/  IMAD R64, R45, R2, R64 ;  /* 0x000000022d407224 */ /* 0x001fce00078e0240 */
.L_x_40087:
[----:B------:R-:W5:Y:S02]  /*25b0*/  LDC R66, c[0x0][0x3ac] ;  /* 0x0000eb00ff427b82 */ /* 0x000f640000000800 */
[----:B-----5:R-:W-:-:S13]  /*25c0*/  ISETP.GE.AND P6, PT, R66, 0x7, PT ;  /* 0x000000074200780c */ /* 0x020fda0003fc6270 */
[----:B------:R-:W-:Y:S05]  /*25d0*/  @!P6 BRA `(.L_x_40089) ;  /* 0x000000000010e947 */ /* 0x000fea0003800000 */
[----:B------:R-:W-:-:S03]  /*25e0*/  UMOV UR4, 0xffffffff ;  /* 0xffffffff00047882 */ /* 0x000fc60000000000 */
[----:B------:R-:W-:Y:S05]  /*25f0*/  BRA.DIV UR4, `(.L_x_40090) ;  /* 0x0000003e04807947 */ /* 0x000fea000b800000 */
[----:B0-----:R0:W0:Y:S02]  /*2600*/  SHFL.IDX PT, R2, R18, R32, R15 ;  /* 0x0000002012027389 */ /* 0x00102400000e000f */
.L_x_40240:
[----:B0-2---:R-:W-:-:S07]  /*2610*/  IMAD R64, R47, R2, R64 ;  /* 0x000000022f407224 */ /* 0x005fce00078e0240 */
.L_x_40089:
[----:B------:R-:W-:-:S13]  /*2620*/  ISETP.GE.AND P6, PT, R66, 0x8, PT ;  /* 0x000000084200780c */ /* 0x000fda0003fc6270 */
[----:B------:R-:W-:Y:S05]  /*2630*/  @!P6 BRA `(.L_x_40091) ;  /* 0x000000000010e947 */ /* 0x000fea0003800000 */
[----:B------:R-:W-:-:S03]  /*2640*/  UMOV UR4, 0xffffffff ;  /* 0xffffffff00047882 */ /* 0x000fc60000000000 */
[----:B------:R-:W-:Y:S05]  /*2650*/  BRA.DIV UR4, `(.L_x_40092) ;  /* 0x0000003e04887947 */ /* 0x000fea000b800000 */
[----:B0-----:R0:W0:Y:S02]  /*2660*/  SHFL.IDX PT, R2, R18, R34, R15 ;  /* 0x0000002212027389 */ /* 0x00102400000e000f */
.L_x_40243:
[----:B0---4-:R-:W-:-:S07]  /*2670*/  IMAD R64, R49, R2, R64 ;  /* 0x0000000231407224 */ /* 0x011fce00078e0240 */
.L_x_40091:
[----:B------:R-:W-:-:S13]  /*2680*/  ISETP.GE.AND P6, PT, R66, 0x9, PT ;  /* 0x000000094200780c */ /* 0x000fda0003fc6270 */
[----:B------:R-:W-:Y:S05]  /*2690*/  @!P6 BRA `(.L_x_40093) ;  /* 0x000000000010e947 */ /* 0x000fea0003800000 */
[----:B------:R-:W-:-:S03]  /*26a0*/  UMOV UR4, 0xffffffff ;  /* 0xffffffff00047882 */ /* 0x000fc60000000000 */
[----:B------:R-:W-:Y:S05]  /*26b0*/  BRA.DIV UR4, `(.L_x_40094) ;  /* 0x0000003e04907947 */ /* 0x000fea000b800000 */
[----:B0-----:R0:W0:Y:S02]  /*26c0*/  SHFL.IDX PT, R2, R18, R36, R15 ;  /* 0x0000002412027389 */ /* 0x00102400000e000f */
.L_x_40246:
[----:B0-----:R-:W-:-:S07]  /*26d0*/  IMAD R64, R51, R2, R64 ;  /* 0x0000000233407224 */ /* 0x001fce00078e0240 */
.L_x_40093:
[----:B------:R-:W-:-:S13]  /*26e0*/  ISETP.GE.AND P6, PT, R66, 0xa, PT ;  /* 0x0000000a4200780c */ /* 0x000fda0003fc6270 */
[----:B------:R-:W-:Y:S05]  /*26f0*/  @!P6 BRA `(.L_x_40095) ;  /* 0x000000000010e947 */ /* 0x000fea0003800000 */
[----:B------:R-:W-:-:S03]  /*2700*/  UMOV UR4, 0xffffffff ;  /* 0xffffffff00047882 */ /* 0x000fc60000000000 */
[----:B------:R-:W-:Y:S05]  /*2710*/  BRA.DIV UR4, `(.L_x_40096) ;  /* 0x0000003e04987947 */ /* 0x000fea000b800000 */
[----:B0-----:R0:W0:Y:S02]  /*2720*/  SHFL.IDX PT, R2, R18, R38, R15 ;  /* 0x0000002612027389 */ /* 0x00102400000e000f */
.L_x_40249:
[----:B0-----:R-:W-:-:S07]  /*2730*/  IMAD R64, R52, R2, R64 ;  /* 0x0000000234407224 */ /* 0x001fce00078e0240 */
.L_x_40095:
[----:B------:R-:W-:-:S13]  /*2740*/  ISETP.GE.AND P6, PT, R66, 0xb, PT ;  /* 0x0000000b4200780c */ /* 0x000fda0003fc6270 */
[----:B------:R-:W-:Y:S05]  /*2750*/  @!P6 BRA `(.L_x_40097) ;  /* 0x000000000010e947 */ /* 0x000fea0003800000 */
[----:B------:R-:W-:-:S03]  /*2760*/  UMOV UR4, 0xffffffff ;  /* 0xffffffff00047882 */ /* 0x000fc60000000000 */
[----:B------:R-:W-:Y:S05]  /*2770*/  BRA.DIV UR4, `(.L_x_40098) ;  /* 0x0000003e04a07947 */ /* 0x000fea000b800000 */
[----:B0-----:R0:W0:Y:S02]  /*2780*/  SHFL.IDX PT, R2, R18, R40, R15 ;  /* 0x0000002812027389 */ /* 0x00102400000e000f */
.L_x_40252:
[----:B0-----:R-:W-:-:S07]  /*2790*/  IMAD R64, R53, R2, R64 ;  /* 0x0000000235407224 */ /* 0x001fce00078e0240 */
.L_x_40097:
[----:B------:R-:W-:-:S13]  /*27a0*/  ISETP.GE.AND P6, PT, R66, 0xc, PT ;  /* 0x0000000c4200780c */ /* 0x000fda0003fc6270 */
[----:B------:R-:W-:Y:S05]  /*27b0*/  @!P6 BRA `(.L_x_40099) ;  /* 0x000000000010e947 */ /* 0x000fea0003800000 */
[----:B------:R-:W-:-:S03]  /*27c0*/  UMOV UR4, 0xffffffff ;  /* 0xffffffff00047882 */ /* 0x000fc60000000000 */
[----:B------:R-:W-:Y:S05]  /*27d0*/  BRA.DIV UR4, `(.L_x_40100) ;  /* 0x0000003e04a87947 */ /* 0x000fea000b800000 */
[----:B0-----:R0:W0:Y:S02]  /*27e0*/  SHFL.IDX PT, R2, R18, R42, R15 ;  /* 0x0000002a12027389 */ /* 0x00102400000e000f */
.L_x_40255:
[----:B0-----:R-:W-:-:S07]  /*27f0*/  IMAD R64, R54, R2, R64 ;  /* 0x0000000236407224 */ /* 0x001fce00078e0240 */
.L_x_40099:
[----:B------:R-:W-:-:S13]  /*2800*/  ISETP.GE.AND P6, PT, R66, 0xd, PT ;  /* 0x0000000d4200780c */ /* 0x000fda0003fc6270 */
[----:B------:R-:W-:Y:S05]  /*2810*/  @!P6 BRA `(.L_x_40101) ;  /* 0x000000000010e947 */ /* 0x000fea0003800000 */
[----:B------:R-:W-:-:S03]  /*2820*/  UMOV UR4, 0xffffffff ;  /* 0xffffffff00047882 */ /* 0x000fc60000000000 */
[----:B------:R-:W-:Y:S05]  /*2830*/  BRA.DIV UR4, `(.L_x_40102) ;  /* 0x0000003e04b07947 */ /* 0x000fea000b800000 */
[----:B0-----:R0:W0:Y:S02]  /*2840*/  SHFL.IDX PT, R2, R18, R44, R15 ;  /* 0x0000002c12027389 */ /* 0x00102400000e000f */
.L_x_40258:
[----:B0-----:R-:W-:-:S07]  /*2850*/  IMAD R64, R55, R2, R64 ;  /* 0x0000000237407224 */ /* 0x001fce00078e0240 */
.L_x_40101:
[----:B------:R-:W-:-:S13]  /*2860*/  ISETP.GE.AND P6, PT, R66, 0xe, PT ;  /* 0x0000000e4200780c */ /* 0x000fda0003fc6270 */
[----:B------:R-:W-:Y:S05]  /*2870*/  @!P6 BRA `(.L_x_40103) ;  /* 0x000000000010e947 */ /* 0x000fea0003800000 */
[----:B------:R-:W-:-:S03]  /*2880*/  UMOV UR4, 0xffffffff ;  /* 0xffffffff00047882 */ /* 0x000fc60000000000 */
[----:B------:R-:W-:Y:S05]  /*2890*/  BRA.DIV UR4, `(.L_x_40104) ;  /* 0x0000003e04b87947 */ /* 0x000fea000b800000 */
[----:B0-----:R0:W0:Y:S02]  /*28a0*/  SHFL.IDX PT, R2, R18, R46, R15 ;  /* 0x0000002e12027389 */ /* 0x00102400000e000f */
.L_x_40261:
[----:B0-----:R-:W-:-:S07]  /*28b0*/  IMAD R64, R56, R2, R64 ;  /* 0x0000000238407224 */ /* 0x001fce00078e0240 */
.L_x_40103:
[----:B------:R-:W-:-:S13]  /*28c0*/  ISETP.GE.AND P6, PT, R66, 0xf, PT ;  /* 0x0000000f4200780c */ /* 0x000fda0003fc6270 */
[----:B------:R-:W-:Y:S05]  /*28d0*/  @!P6 BRA `(.L_x_40105) ;  /* 0x000000000010e947 */ /* 0x000fea0003800000 */
[----:B------:R-:W-:-:S03]  /*28e0*/  UMOV UR4, 0xffffffff ;  /* 0xffffffff00047882 */ /* 0x000fc60000000000 */
[----:B------:R-:W-:Y:S05]  /*28f0*/  BRA.DIV UR4, `(.L_x_40106) ;  /* 0x0000003e04c07947 */ /* 0x000fea000b800000 */
[----:B0-----:R0:W0:Y:S02]  /*2900*/  SHFL.IDX PT, R2, R18, R48, R15 ;  /* 0x0000003012027389 */ /* 0x00102400000e000f */
.L_x_40264:
[----:B0-----:R-:W-:-:S07]  /*2910*/  IMAD R64, R57, R2, R64 ;  /* 0x0000000239407224 */ /* 0x001fce00078e0240 */
.L_x_40105:
[----:B------:R-:W-:-:S13]  /*2920*/  ISETP.GE.AND P6, PT, R66, 0x10, PT ;  /* 0x000000104200780c */ /* 0x000fda0003fc6270 */
[----:B------:R-:W-:Y:S05]  /*2930*/  @!P6 BRA `(.L_x_40107) ;  /* 0x000000000010e947 */ /* 0x000fea0003800000 */
[----:B------:R-:W-:-:S03]  /*2940*/  UMOV UR4, 0xffffffff ;  /* 0xffffffff00047882 */ /* 0x000fc60000000000 */
[----:B------:R-:W-:Y:S05]  /*2950*/  BRA.DIV UR4, `(.L_x_40108) ;  /* 0x0000003e04c87947 */ /* 0x000fea000b800000 */
[----:B0-----:R0:W0:Y:S02]  /*2960*/  SHFL.IDX PT, R2, R18, R20, R15 ;  /* 0x0000001412027389 */ /* 0x00102400000e000f */
.L_x_40267:
[----:B0-----:R-:W-:-:S07]  /*2970*/  IMAD R64, R39, R2, R64 ;  /* 0x0000000227407224 */ /* 0x001fce00078e0240 */
.L_x_40107:
        /* <DEDUP_REMOVED lines=8> */
.L_x_40076:
[----:B------:R-:W-:Y:S05]  /*2a00*/  BSYNC B0 ;  /* 0x0000000000007941 */ /* 0x000fea0003800000 */
.L_x_40075:
[----:B------:R-:W-:-:S13]  /*2a10*/  ISETP.NE.AND P6, PT, R65, RZ, PT ;  /* 0x000000ff4100720c */ /* 0x000fda0003fc5270 */
[----:B------:R-:W-:Y:S05]  /*2a20*/  @!P6 BRA `(.L_x_40110) ;  /* 0xffffffe800b4e947 */ /* 0x000fea000383ffff */
[----:B------:R-:W-:Y:S05]  /*2a30*/  BSYNC B1 ;  /* 0x0000000000017941 */ /* 0x000fea0003800000 */
.L_x_40058:
[----:B------:R-:W-:Y:S05]  /*2a40*/  BRA `(.L_x_40056) ;  /* 0x0000003000d07947 */ /* 0x000fea0003800000 */
.L_x_40057:
        /* <DEDUP_REMOVED lines=90> */
.L_x_40163:
        /* <DEDUP_REMOVED lines=18> */
.L_x_40112:
        /* <DEDUP_REMOVED lines=8> */
.L_x_40113:
        /* <DEDUP_REMOVED lines=8> */
.L_x_40114:
        /* <DEDUP_REMOVED lines=8> */
.L_x_40115:
        /* <DEDUP_REMOVED lines=8> */
.L_x_40116:
        /* <DEDUP_REMOVED lines=8> */
.L_x_40117:
        /* <DEDUP_REMOVED lines=12> */
.L_x_40118:
        /* <DEDUP_REMOVED lines=13> */
.L_x_40119:
        /* <DEDUP_REMOVED lines=14> */
.L_x_40120:
        /* <DEDUP_REMOVED lines=13> */
.L_x_40121:
        /* <DEDUP_REMOVED lines=13> */
.L_x_40122:
        /* <DEDUP_REMOVED lines=15> */
.L_x_40123:
        /* <DEDUP_REMOVED lines=13> */
.L_x_40124:
        /* <DEDUP_REMOVED lines=13> */
.L_x_40125:
        /* <DEDUP_REMOVED lines=13> */
.L_x_40126:
        /* <DEDUP_REMOVED lines=11> */
.L_x_40127:
        /* <DEDUP_REMOVED lines=32> */
.L_x_40162:
[----:B------:R-:W-:Y:S02]  /*3db0*/  IMAD R18, R65, 0x44, R66 ;  /* 0x0000004441127824 */ /* 0x000fe400078e0242 */
[----:B------:R-:W-:-:S04]  /*3dc0*/  IMAD.MOV.U32 R68, RZ, RZ, RZ ;  /* 0x000000ffff447224 */ /* 0x000fc800078e00ff */
[----:B------:R-:W0:Y:S01]  /*3dd0*/  LDS R18, [R18] ;  /* 0x0000000012127984 */ /* 0x000e220000000800 */
[----:B------:R-:W-:Y:S05]  /*3de0*/  @!P0 BRA `(.L_x_40130) ;  /* 0x0000000000108947 */ /* 0x000fea0003800000 */
[----:B------:R-:W-:-:S03]  /*3df0*/  UMOV UR4, 0xffffffff ;  /* 0xffffffff00047882 */ /* 0x000fc60000000000 */
[----:B------:R-:W-:Y:S05]  /*3e00*/  BRA.DIV UR4, `(.L_x_40131) ;  /* 0x0000002a04bc7947 */ /* 0x000fea000b800000 */
[----:B0-----:R0:W0:Y:S02]  /*3e10*/  SHFL.IDX PT, R2, R18, R50, R15 ;  /* 0x0000003212027389 */ /* 0x00102400000e000f */
.L_x_40270:
[----:B01----:R-:W-:-:S07]  /*3e20*/  IMAD R68, R62, R2, RZ ;  /* 0x000000023e447224 */ /* 0x003fce00078e02ff */
.L_x_40130:
[----:B------:R-:W-:Y:S05]  /*3e30*/  @!P1 BRA `(.L_x_40132) ;  /* 0x0000000000109947 */ /* 0x000fea0003800000 */
[----:B------:R-:W-:-:S03]  /*3e40*/  UMOV UR4, 0xffffffff ;  /* 0xffffffff00047882 */ /* 0x000fc60000000000 */
[----:B------:R-:W-:Y:S05]  /*3e50*/  BRA.DIV UR4, `(.L_x_40133) ;  /* 0x0000002a04c87947 */ /* 0x000fea000b800000 */
[----:B0-----:R0:W0:Y:S02]  /*3e60*/  SHFL.IDX PT, R2, R18, R22, R15 ;  /* 0x0000001612027389 */ /* 0x00102400000e000f */
.L_x_40273:
[----:B0--3--:R-:W-:-:S07]  /*3e70*/  IMAD R68, R63, R2, R68 ;  /* 0x000000023f447224 */ /* 0x009fce00078e0244 */
.L_x_40132:
[----:B------:R-:W-:Y:S05]  /*3e80*/  @!P2 BRA `(.L_x_40134) ;  /* 0x000000000010a947 */ /* 0x000fea0003800000 */
[----:B------:R-:W-:-:S03]  /*3e90*/  UMOV UR4, 0xffffffff ;  /* 0xffffffff00047882 */ /* 0x000fc60000000000 */
[----:B------:R-:W-:Y:S05]  /*3ea0*/  BRA.DIV UR4, `(.L_x_40135) ;  /* 0x0000002a04d47947 */ /* 0x000fea000b800000 */
[----:B0-----:R0:W0:Y:S02]  /*3eb0*/  SHFL.IDX PT, R2, R18, R24, R15 ;  /* 0x0000001812027389 */ /* 0x00102400000e000f */
.L_x_40276:
[----:B0-----:R-:W-:-:S07]  /*3ec0*/  IMAD R68, R47, R2, R68 ;  /* 0x000000022f447224 */ /* 0x001fce00078e0244 */
.L_x_40134:
[----:B------:R-:W-:Y:S05]  /*3ed0*/  @!P3 BRA `(.L_x_40136) ;  /* 0x000000000010b947 */ /* 0x000fea0003800000 */
[----:B------:R-:W-:-:S03]  /*3ee0*/  UMOV UR4, 0xffffffff ;  /* 0xffffffff00047882 */ /* 0x000fc60000000000 */
[----:B------:R-:W-:Y:S05]  /*3ef0*/  BRA.DIV UR4, `(.L_x_40137) ;  /* 0x0000002a04e07947 */ /* 0x000fea000b800000 */
[----:B0-----:R0:W0:Y:S02]  /*3f00*/  SHFL.IDX PT, R2, R18, R26, R15 ;  /* 0x0000001a12027389 */ /* 0x00102400000e000f */
.L_x_40279:
[----:B0-----:R-:W-:-:S07]  /*3f10*/  IMAD R68, R49, R2, R68 ;  /* 0x0000000231447224 */ /* 0x001fce00078e0244 */
.L_x_40136:
[----:B------:R-:W-:Y:S05]  /*3f20*/  @!P4 BRA `(.L_x_40138) ;  /* 0x000000000010c947 */ /* 0x000fea0003800000 */
[----:B------:R-:W-:-:S03]  /*3f30*/  UMOV UR4, 0xffffffff ;  /* 0xffffffff00047882 */ /* 0x000fc60000000000 */
[----:B------:R-:W-:Y:S05]  /*3f40*/  BRA.DIV UR4, `(.L_x_40139) ;  /* 0x0000002a04ec7947 */ /* 0x000fea000b800000 */
[----:B0-----:R0:W0:Y:S02]  /*3f50*/  SHFL.IDX PT, R2, R18, R28, R15 ;  /* 0x0000001c12027389 */ /* 0x00102400000e000f */
.L_x_40282:
[----:B0-----:R-:W-:-:S07]  /*3f60*/  IMAD R68, R51, R2, R68 ;  /* 0x0000000233447224 */ /* 0x001fce00078e0244 */
.L_x_40138:
[----:B------:R-:W-:Y:S05]  /*3f70*/  @!P5 BRA `(.L_x_40140) ;  /* 0x000000000010d947 */ /* 0x000fea0003800000 */
[----:B------:R-:W-:-:S03]  /*3f80*/  UMOV UR4, 0xffffffff ;  /* 0xffffffff00047882 */ /* 0x000fc60000000000 */
[----:B------:R-:W-:Y:S05]  /*3f90*/  BRA.DIV UR4, `(.L_x_40141) ;  /* 0x0000002a04f87947 */ /* 0x000fea000b800000 */
[----:B0-----:R0:W0:Y:S02]  /*3fa0*/  SHFL.IDX PT, R2, R18, R30, R15 ;  /* 0x0000001e12027389 */ /* 0x00102400000e000f */
.L_x_40285:
[----:B0-----:R-:W-:-:S07]  /*3fb0*/  IMAD R68, R52, R2, R68 ;  /* 0x0000000234447224 */ /* 0x001fce00078e0244 */
.L_x_40140:
[----:B------:R-:W5:Y:S02]  /*3fc0*/  LDC R69, c[0x0][0x3ac] ;  /* 0x0000eb00ff457b82 */ /* 0x000f640000000800 */
[----:B-----5:R-:W-:-:S13]  /*3fd0*/  ISETP.GE.U32.AND P6, PT, R69, 0x7, PT ;  /* 0x000000074500780c */ /* 0x020fda0003fc6070 */
[----:B------:R-:W-:Y:S05]  /*3fe0*/  @!P6 BRA `(.L_x_40142) ;  /* 0x000000000010e947 */ /* 0x000fea0003800000 */
[----:B------:R-:W-:-:S03]  /*3ff0*/  UMOV UR4, 0xffffffff ;  /* 0xffffffff00047882 */ /* 0x000fc60000000000 */
[----:B------:R-:W-:Y:S05]  /*4000*/  BRA.DIV UR4, `(.L_x_40143) ;  /* 0x0000002a04fc7947 */ /* 0x000fea000b800000 */
[----:B0-----:R0:W0:Y:S02]  /*4010*/  SHFL.IDX PT, R2, R18, R32, R15 ;  /* 0x0000002012027389 */ /* 0x00102400000e000f */
.L_x_40288:
[----:B0-2---:R-:W-:-:S07]  /*4020*/  IMAD R68, R53, R2, R68 ;  /* 0x0000000235447224 */ /* 0x005fce00078e0244 */
.L_x_40142:
[----:B------:R-:W-:-:S13]  /*4030*/  ISETP.GE.U32.AND P6, PT, R69, 0x8, PT ;  /* 0x000000084500780c */ /* 0x000fda0003fc6070 */
[----:B------:R-:W-:Y:S05]  /*4040*/  @!P6 BRA `(.L_x_40144) ;  /* 0x000000000010e947 */ /* 0x000fea0003800000 */
[----:B------:R-:W-:-:S03]  /*4050*/  UMOV UR4, 0xffffffff ;  /* 0xffffffff00047882 */ /* 0x000fc60000000000 */
[----:B------:R-:W-:Y:S05]  /*4060*/  BRA.DIV UR4, `(.L_x_40145) ;  /* 0x0000002e04047947 */ /* 0x000fea000b800000 */
[----:B0-----:R0:W0:Y:S02]  /*4070*/  SHFL.IDX PT, R2, R18, R34, R15 ;  /* 0x0000002212027389 */ /* 0x00102400000e000f */
.L_x_40291:
[----:B0---4-:R-:W-:-:S07]  /*4080*/  IMAD R68, R54, R2, R68 ;  /* 0x0000000236447224 */ /* 0x011fce00078e0244 */
.L_x_40144:
[----:B------:R-:W-:-:S13]  /*4090*/  ISETP.GE.U32.AND P6, PT, R69, 0x9, PT ;  /* 0x000000094500780c */ /* 0x000fda0003fc6070 */
[----:B------:R-:W-:Y:S05]  /*40a0*/  @!P6 BRA `(.L_x_40146) ;  /* 0x000000000010e947 */ /* 0x000fea0003800000 */
[----:B------:R-:W-:-:S03]  /*40b0*/  UMOV UR4, 0xffffffff ;  /* 0xffffffff00047882 */ /* 0x000fc60000000000 */
[----:B------:R-:W-:Y:S05]  /*40c0*/  BRA.DIV UR4, `(.L_x_40147) ;  /* 0x0000002e040c7947 */ /* 0x000fea000b800000 */
[----:B0-----:R0:W0:Y:S02]  /*40d0*/  SHFL.IDX PT, R2, R18, R36, R15 ;  /* 0x0000002412027389 */ /* 0x00102400000e000f */
.L_x_40294:
[----:B0-----:R-:W-:-:S07]  /*40e0*/  IMAD R68, R55, R2, R68 ;  /* 0x0000000237447224 */ /* 0x001fce00078e0244 */
.L_x_40146:
[----:B------:R-:W-:-:S13]  /*40f0*/  ISETP.GE.U32.AND P6, PT, R69, 0xa, PT ;  /* 0x0000000a4500780c */ /* 0x000fda0003fc6070 */
[----:B------:R-:W-:Y:S05]  /*4100*/  @!P6 BRA `(.L_x_40148) ;  /* 0x000000000010e947 */ /* 0x000fea0003800000 */
[----:B------:R-:W-:-:S03]  /*4110*/  UMOV UR4, 0xffffffff ;  /* 0xffffffff00047882 */ /* 0x000fc60000000000 */
[----:B------:R-:W-:Y:S05]  /*4120*/  BRA.DIV UR4, `(.L_x_40149) ;  /* 0x0000002e04147947 */ /* 0x000fea000b800000 */
[----:B0-----:R0:W0:Y:S02]  /*4130*/  SHFL.IDX PT, R2, R18, R38, R15 ;  /* 0x0000002612027389 */ /* 0x00102400000e000f */
.L_x_40297:
[----:B0-----:R-:W-:-:S07]  /*4140*/  IMAD R68, R56, R2, R68 ;  /* 0x0000000238447224 */ /* 0x001fce00078e0244 */
.L_x_40148:
[----:B------:R-:W-:-:S13]  /*4150*/  ISETP.GE.U32.AND P6, PT, R69, 0xb, PT ;  /* 0x0000000b4500780c */ /* 0x000fda0003fc6070 */
[----:B------:R-:W-:Y:S05]  /*4160*/  @!P6 BRA `(.L_x_40150) ;  /* 0x000000000010e947 */ /* 0x000fea0003800000 */
[----:B------:R-:W-:-:S03]  /*4170*/  UMOV UR4, 0xffffffff ;  /* 0xffffffff00047882 */ /* 0x000fc60000000000 */
[----:B------:R-:W-:Y:S05]  /*4180*/  BRA.DIV UR4, `(.L_x_40151) ;  /* 0x0000002e041c7947 */ /* 0x000fea000b800000 */
[----:B0-----:R0:W0:Y:S02]  /*4190*/  SHFL.IDX PT, R2, R18, R40, R15 ;  /* 0x0000002812027389 */ /* 0x00102400000e000f */
.L_x_40300:
[----:B0-----:R-:W-:-:S07]  /*41a0*/  IMAD R68, R57, R2, R68 ;  /* 0x0000000239447224 */ /* 0x001fce00078e0244 */
.L_x_40150:
[----:B------:R-:W-:-:S13]  /*41b0*/  ISETP.GE.U32.AND P6, PT, R69, 0xc, PT ;  /* 0x0000000c4500780c */ /* 0x000fda0003fc6070 */
[----:B------:R-:W-:Y:S05]  /*41c0*/  @!P6 BRA `(.L_x_40152) ;  /* 0x000000000010e947 */ /* 0x000fea0003800000 */
[----:B------:R-:W-:-:S03]  /*41d0*/  UMOV UR4, 0xffffffff ;  /* 0xffffffff00047882 */ /* 0x000fc60000000000 */
[----:B------:R-:W-:Y:S05]  /*41e0*/  BRA.DIV UR4, `(.L_x_40153) ;  /* 0x0000002e04247947 */ /* 0x000fea000b800000 */
[----:B0-----:R0:W0:Y:S02]  /*41f0*/  SHFL.IDX PT, R2, R18, R42, R15 ;  /* 0x0000002a12027389 */ /* 0x00102400000e000f */
.L_x_40303:
[----:B0-----:R-:W-:-:S07]  /*4200*/  IMAD R68, R58, R2, R68 ;  /* 0x000000023a447224 */ /* 0x001fce00078e0244 */
.L_x_40152:
[----:B------:R-:W-:-:S13]  /*4210*/  ISETP.GE.U32.AND P6, PT, R69, 0xd, PT ;  /* 0x0000000d4500780c */ /* 0x000fda0003fc6070 */
[----:B------:R-:W-:Y:S05]  /*4220*/  @!P6 BRA `(.L_x_40154) ;  /* 0x000000000010e947 */ /* 0x000fea0003800000 */
[----:B------:R-:W-:-:S03]  /*4230*/  UMOV UR4, 0xffffffff ;  /* 0xffffffff00047882 */ /* 0x000fc60000000000 */
[----:B------:R-:W-:Y:S05]  /*4240*/  BRA.DIV UR4, `(.L_x_40155) ;  /* 0x0000002e042c7947 */ /* 0x000fea000b800000 */
[----:B0-----:R0:W0:Y:S02]  /*4250*/  SHFL.IDX PT, R2, R18, R44, R15 ;  /* 0x0000002c12027389 */ /* 0x00102400000e000f */
.L_x_40306:
[----:B0-----:R-:W-:-:S07]  /*4260*/  IMAD R68, R59, R2, R68 ;  /* 0x000000023b447224 */ /* 0x001fce00078e0244 */
.L_x_40154:
[----:B------:R-:W-:-:S13]  /*4270*/  ISETP.GE.U32.AND P6, PT, R69, 0xe, PT ;  /* 0x0000000e4500780c */ /* 0x000fda0003fc6070 */
[----:B------:R-:W-:Y:S05]  /*4280*/  @!P6 BRA `(.L_x_40156) ;  /* 0x000000000010e947 */ /* 0x000fea0003800000 */
[----:B------:R-:W-:-:S03]  /*4290*/  UMOV UR4, 0xffffffff ;  /* 0xffffffff00047882 */ /* 0x000fc60000000000 */
[----:B------:R-:W-:Y:S05]  /*42a0*/  BRA.DIV UR4, `(.L_x_40157) ;  /* 0x0000002e04347947 */ /* 0x000fea000b800000 */
[----:B0-----:R0:W0:Y:S02]  /*42b0*/  SHFL.IDX PT, R2, R18, R46, R15 ;  /* 0x0000002e12027389 */ /* 0x00102400000e000f */
.L_x_40309:
[----:B0-----:R-:W-:-:S07]  /*42c0*/  IMAD R68, R60, R2, R68 ;  /* 0x000000023c447224 */ /* 0x001fce00078e0244 */
.L_x_40156:
[----:B------:R-:W-:-:S13]  /*42d0*/  ISETP.GE.U32.AND P6, PT, R69, 0xf, PT ;  /* 0x0000000f4500780c */ /* 0x000fda0003fc6070 */
[----:B------:R-:W-:Y:S05]  /*42e0*/  @!P6 BRA `(.L_x_40158) ;  /* 0x000000000010e947 */ /* 0x000fea0003800000 */
[----:B------:R-:W-:-:S03]  /*42f0*/  UMOV UR4, 0xffffffff ;  /* 0xffffffff00047882 */ /* 0x000fc60000000000 */
[----:B------:R-:W-:Y:S05]  /*4300*/  BRA.DIV UR4, `(.L_x_40159) ;  /* 0x0000002e043c7947 */ /* 0x000fea000b800000 */
[----:B0-----:R0:W0:Y:S02]  /*4310*/  SHFL.IDX PT, R2, R18, R48, R15 ;  /* 0x0000003012027389 */ /* 0x00102400000e000f */
.L_x_40312:
[----:B0-----:R-:W-:-:S07]  /*4320*/  IMAD R68, R61, R2, R68 ;  /* 0x000000023d447224 */ /* 0x001fce00078e0244 */
.L_x_40158:
[----:B------:R-:W-:-:S13]  /*4330*/  ISETP.GE.U32.AND P6, PT, R69, 0x10, PT ;  /* 0x000000104500780c */ /* 0x000fda0003fc6070 */
[----:B------:R-:W-:Y:S05]  /*4340*/  @!P6 BRA `(.L_x_40160) ;  /* 0x000000000010e947 */ /* 0x000fea0003800000 */
[----:B------:R-:W-:-:S03]  /*4350*/  UMOV UR4, 0xffffffff ;  /* 0xffffffff00047882 */ /* 0x000fc60000000000 */
[----:B------:R-:W-:Y:S05]  /*4360*/  BRA.DIV UR4, `(.L_x_40161) ;  /* 0x0000002e04447947 */ /* 0x000fea000b800000 */
[----:B0-----:R0:W0:Y:S02]  /*4370*/  SHFL.IDX PT, R2, R18, R20, R15 ;  /* 0x0000001412027389 */ /* 0x00102400000e000f */
.L_x_40315:
[----:B0-----:R-:W-:-:S07]  /*4380*/  IMAD R68, R45, R2, R68 ;  /* 0x000000022d447224 */ /* 0x001fce00078e0244 */
.L_x_40160:
[----:B------:R-:W-:Y:S02]  /*4390*/  IMAD R3, R6, R65, R43 ;  /* 0x0000004106037224 */ /* 0x000fe400078e022b */
[----:B------:R-:W-:-:S03]  /*43a0*/  IMAD.IADD R65, R14, 0x1, R65 ;  /* 0x000000010e417824 */ /* 0x000fc600078e0241 */
[----:B------:R-:W-:Y:S02]  /*43b0*/  LEA R3, R3, R64, 0x2 ;  /* 0x0000004003037211 */ /* 0x000fe400078e10ff */
[----:B------:R-:W-:-:S03]  /*43c0*/  ISETP.GE.AND P6, PT, R65, R16, PT ;  /* 0x000000104100720c */ /* 0x000fc60003fc6270 */
[----:B------:R0:W-:Y:S10]  /*43d0*/  STS [R3], R68 ;  /* 0x0000004403007388 */ /* 0x0001f40000000800 */
[----:B0-----:R-:W-:Y:S05]  /*43e0*/  @!P6 BRA `(.L_x_40162) ;  /* 0xfffffff80070e947 */ /* 0x001fea000383ffff */
.L_x_40129:
[----:B------:R-:W-:Y:S05]  /*43f0*/  BSYNC B0 ;  /* 0x0000000000007941 */ /* 0x000fea0003800000 */
.L_x_40128:
[----:B------:R-:W-:-:S13]  /*4400*/  ISETP.NE.AND P6, PT, R67, RZ, PT ;  /* 0x000000ff4300720c */ /* 0x000fda0003fc5270 */
[----:B------:R-:W-:Y:S05]  /*4410*/  @!P6 BRA `(.L_x_40163) ;  /* 0xffffffe800f4e947 */ /* 0x000fea000383ffff */
[----:B------:R-:W-:Y:S05]  /*4420*/  BRA `(.L_x_40056) ;  /* 0x0000001800587947 */ /* 0x000fea0003800000 */
.L_x_40111:
        /* <DEDUP_REMOVED lines=66> */
.L_x_40215:
        /* <DEDUP_REMOVED lines=20> */
.L_x_40164:
        /* <DEDUP_REMOVED lines=10> */
.L_x_40165:
        /* <DEDUP_REMOVED lines=10> */
.L_x_40166:
        /* <DEDUP_REMOVED lines=10> */
.L_x_40167:
        /* <DEDUP_REMOVED lines=10> */
.L_x_40168:
        /* <DEDUP_REMOVED lines=11> */
.L_x_40169:
        /* <DEDUP_REMOVED lines=11> */
.L_x_40170:
        /* <DEDUP_REMOVED lines=11> */
.L_x_40171:
        /* <DEDUP_REMOVED lines=10> */
.L_x_40172:
        /* <DEDUP_REMOVED lines=11> */
.L_x_40173:
        /* <DEDUP_REMOVED lines=11> */
.L_x_40174:
        /* <DEDUP_REMOVED lines=11> */
.L_x_40175:
        /* <DEDUP_REMOVED lines=11> */
.L_x_40176:
        /* <DEDUP_REMOVED lines=11> */
.L_x_40177:
        /* <DEDUP_REMOVED lines=11> */
.L_x_40178:
        /* <DEDUP_REMOVED lines=11> */
.L_x_40179:
        /* <DEDUP_REMOVED lines=28> */
.L_x_40214:
[----:B------:R-:W-:Y:S02]  /*5550*/  IMAD R2, R55, 0x44, R56 ;  /* 0x0000004437027824 */ /* 0x000fe400078e0238 */
[----:B------:R-:W-:-:S03]  /*5560*/  IMAD.MOV.U32 R58, RZ, RZ, RZ ;  /* 0x000000ffff3a7224 */ /* 0x000fc600078e00ff */
[----:B------:R0:W2:Y:S01]  /*5570*/  LDS R18, [R2] ;  /* 0x0000000002127984 */ /* 0x0000a20000000800 */
[----:B------:R-:W-:Y:S05]  /*5580*/  @!P4 BRA `(.L_x_40181) ;  /* 0x000000000010c947 */ /* 0x000fea0003800000 */
[----:B------:R-:W-:-:S03]  /*5590*/  UMOV UR4, 0xffffffff ;  /* 0xffffffff00047882 */ /* 0x000fc60000000000 */
[----:B------:R-:W-:Y:S05]  /*55a0*/  BRA.DIV UR4, `(.L_x_40182) ;  /* 0x0000001a04d47947 */ /* 0x000fea000b800000 */
[----:B--2---:R2:W4:Y:S02]  /*55b0*/  SHFL.IDX PT, R58, R18, R52, R15 ;  /* 0x00000034123a7389 */ /* 0x00452400000e000f */
.L_x_40317:
[----:B-1--4-:R-:W-:-:S07]  /*55c0*/  IMAD R58, R43, R58, RZ ;  /* 0x0000003a2b3a7224 */ /* 0x012fce00078e02ff */
.L_x_40181:
[----:B------:R-:W-:Y:S05]  /*55d0*/  @!P3 BRA `(.L_x_40183) ;  /* 0x000000000010b947 */ /* 0x000fea0003800000 */
[----:B------:R-:W-:-:S03]  /*55e0*/  UMOV UR4, 0xffffffff ;  /* 0xffffffff00047882 */ /* 0x000fc60000000000 */
[----:B------:R-:W-:Y:S05]  /*55f0*/  BRA.DIV UR4, `(.L_x_40184) ;  /* 0x0000001a04dc7947 */ /* 0x000fea000b800000 */
[----:B0-2---:R0:W2:Y:S02]  /*5600*/  SHFL.IDX PT, R2, R18, R24, R15 ;  /* 0x0000001812027389 */ /* 0x0050a400000e000f */
.L_x_40320:
[----:B--23--:R-:W-:-:S07]  /*5610*/  IMAD R58, R45, R2, R58 ;  /* 0x000000022d3a7224 */ /* 0x00cfce00078e023a */
.L_x_40183:
[----:B------:R-:W-:Y:S05]  /*5620*/  @!P2 BRA `(.L_x_40185) ;  /* 0x000000000010a947 */ /* 0x000fea0003800000 */
[----:B------:R-:W-:-:S03]  /*5630*/  UMOV UR4, 0xffffffff ;  /* 0xffffffff00047882 */ /* 0x000fc60000000000 */
[----:B------:R-:W-:Y:S05]  /*5640*/  BRA.DIV UR4, `(.L_x_40186) ;  /* 0x0000001a04e87947 */ /* 0x000fea000b800000 */
[----:B0-2---:R0:W2:Y:S02]  /*5650*/  SHFL.IDX PT, R2, R18, R26, R15 ;  /* 0x0000001a12027389 */ /* 0x0050a400000e000f */
.L_x_40323:
[----:B--2---:R-:W-:-:S07]  /*5660*/  IMAD R58, R47, R2, R58 ;  /* 0x000000022f3a7224 */ /* 0x004fce00078e023a */
.L_x_40185:
[----:B------:R-:W-:Y:S05]  /*5670*/  @!P1 BRA `(.L_x_40187) ;  /* 0x0000000000109947 */ /* 0x000fea0003800000 */
[----:B------:R-:W-:-:S03]  /*5680*/  UMOV UR4, 0xffffffff ;  /* 0xffffffff00047882 */ /* 0x000fc60000000000 */
[----:B------:R-:W-:Y:S05]  /*5690*/  BRA.DIV UR4, `(.L_x_40188) ;  /* 0x0000001a04f47947 */ /* 0x000fea000b800000 */
[----:B0-2---:R0:W2:Y:S02]  /*56a0*/  SHFL.IDX PT, R2, R18, R28, R15 ;  /* 0x0000001c12027389 */ /* 0x0050a400000e000f */
.L_x_40326:
[----:B--2---:R-:W-:-:S07]  /*56b0*/  IMAD R58, R49, R2, R58 ;  /* 0x00000002313a7224 */ /* 0x004fce00078e023a */
.L_x_40187:
[----:B------:R-:W-:Y:S05]  /*56c0*/  @!P0 BRA `(.L_x_40189) ;  /* 0x0000000000108947 */ /* 0x000fea0003800000 */
[----:B------:R-:W-:-:S03]  /*56d0*/  UMOV UR4, 0xffffffff ;  /* 0xffffffff00047882 */ /* 0x000fc60000000000 */
[----:B------:R-:W-:Y:S05]  /*56e0*/  BRA.DIV UR4, `(.L_x_40190) ;  /* 0x0000001e04007947 */ /* 0x000fea000b800000 */
[----:B0-2---:R0:W2:Y:S02]  /*56f0*/  SHFL.IDX PT, R2, R18, R30, R15 ;  /* 0x0000001e12027389 */ /* 0x0050a400000e000f */
.L_x_40329:
[----:B--2---:R-:W-:-:S07]  /*5700*/  IMAD R58, R51, R2, R58 ;  /* 0x00000002333a7224 */ /* 0x004fce00078e023a */
.L_x_40189:
[----:B------:R-:W4:Y:S02]  /*5710*/  LDC R57, c[0x0][0x3ac] ;  /* 0x0000eb00ff397b82 */ /* 0x000f240000000800 */
[----:B----4-:R-:W-:-:S13]  /*5720*/  ISETP.GE.AND P6, PT, R57, 0x6, PT ;  /* 0x000000063900780c */ /* 0x010fda0003fc6270 */
[----:B------:R-:W-:Y:S05]  /*5730*/  @!P6 BRA `(.L_x_40191) ;  /* 0x000000000010e947 */ /* 0x000fea0003800000 */
[----:B------:R-:W-:-:S03]  /*5740*/  UMOV UR4, 0xffffffff ;  /* 0xffffffff00047882 */ /* 0x000fc60000000000 */
[----:B------:R-:W-:Y:S05]  /*5750*/  BRA.DIV UR4, `(.L_x_40192) ;  /* 0x0000001e04047947 */ /* 0x000fea000b800000 */
[----:B0-2---:R0:W2:Y:S02]  /*5760*/  SHFL.IDX PT, R2, R18, R32, R15 ;  /* 0x0000002012027389 */ /* 0x0050a400000e000f */
.L_x_40332:
[----:B--2---:R-:W-:-:S07]  /*5770*/  IMAD R58, R53, R2, R58 ;  /* 0x00000002353a7224 */ /* 0x004fce00078e023a */
.L_x_40191:
[----:B------:R-:W-:-:S13]  /*5780*/  ISETP.GE.AND P6, PT, R57, 0x7, PT ;  /* 0x000000073900780c */ /* 0x000fda0003fc6270 */
[----:B------:R-:W-:Y:S05]  /*5790*/  @!P6 BRA `(.L_x_40193) ;  /* 0x000000000010e947 */ /* 0x000fea0003800000 */
[----:B------:R-:W-:-:S03]  /*57a0*/  UMOV UR4, 0xffffffff ;  /* 0xffffffff00047882 */ /* 0x000fc60000000000 */
[----:B------:R-:W-:Y:S05]  /*57b0*/  BRA.DIV UR4, `(.L_x_40194) ;  /* 0x0000001e040c7947 */ /* 0x000fea000b800000 */
[----:B0-2---:R0:W2:Y:S02]  /*57c0*/  SHFL.IDX PT, R2, R18, R34, R15 ;  /* 0x0000002212027389 */ /* 0x0050a400000e000f */
.L_x_40335:
[----:B--2---:R-:W-:-:S07]  /*57d0*/  IMAD R58, R54, R2, R58 ;  /* 0x00000002363a7224 */ /* 0x004fce00078e023a */
.L_x_40193:
[----:B------:R-:W-:-:S13]  /*57e0*/  ISETP.GE.AND P6, PT, R57, 0x8, PT ;  /* 0x000000083900780c */ /* 0x000fda0003fc6270 */
[----:B------:R-:W-:Y:S05]  /*57f0*/  @!P6 BRA `(.L_x_40195) ;  /* 0x000000000010e947 */ /* 0x000fea0003800000 */
[----:B------:R-:W-:-:S03]  /*5800*/  UMOV UR4, 0xffffffff ;  /* 0xffffffff00047882 */ /* 0x000fc60000000000 */
[----:B------:R-:W-:Y:S05]  /*5810*/  BRA.DIV UR4, `(.L_x_40196) ;  /* 0x0000001e04147947 */ /* 0x000fea000b800000 */
[----:B0-2---:R0:W2:Y:S02]  /*5820*/  SHFL.IDX PT, R2, R18, R36, R15 ;  /* 0x0000002412027389 */ /* 0x0050a400000e000f */
.L_x_40338:
[----:B--2---:R-:W-:-:S07]  /*5830*/  IMAD R58, R25, R2, R58 ;  /* 0x00000002193a7224 */ /* 0x004fce00078e023a */
.L_x_40195:
[----:B------:R-:W-:-:S13]  /*5840*/  ISETP.GE.AND P6, PT, R57, 0x9, PT ;  /* 0x000000093900780c */ /* 0x000fda0003fc6270 */
[----:B------:R-:W-:Y:S05]  /*5850*/  @!P6 BRA `(.L_x_40197) ;  /* 0x000000000010e947 */ /* 0x000fea0003800000 */
[----:B------:R-:W-:-:S03]  /*5860*/  UMOV UR4, 0xffffffff ;  /* 0xffffffff00047882 */ /* 0x000fc60000000000 */
[----:B------:R-:W-:Y:S05]  /*5870*/  BRA.DIV UR4, `(.L_x_40198) ;  /* 0x0000001e041c7947 */ /* 0x000fea000b800000 */
[----:B0-2---:R0:W2:Y:S02]  /*5880*/  SHFL.IDX PT, R2, R18, R38, R15 ;  /* 0x0000002612027389 */ /* 0x0050a400000e000f */
.L_x_40341:
[----:B--2---:R-:W-:-:S07]  /*5890*/  IMAD R58, R27, R2, R58 ;  /* 0x000000021b3a7224 */ /* 0x004fce00078e023a */
.L_x_40197:
[----:B------:R-:W-:-:S13]  /*58a0*/  ISETP.GE.AND P6, PT, R57, 0xa, PT ;  /* 0x0000000a3900780c */ /* 0x000fda0003fc6270 */
[----:B------:R-:W-:Y:S05]  /*58b0*/  @!P6 BRA `(.L_x_40199) ;  /* 0x000000000010e947 */ /* 0x000fea0003800000 */
[----:B------:R-:W-:-:S03]  /*58c0*/  UMOV UR4, 0xffffffff ;  /* 0xffffffff00047882 */ /* 0x000fc60000000000 */
[----:B------:R-:W-:Y:S05]  /*58d0*/  BRA.DIV UR4, `(.L_x_40200) ;  /* 0x0000001e04247947 */ /* 0x000fea000b800000 */
[----:B0-2---:R0:W2:Y:S02]  /*58e0*/  SHFL.IDX PT, R2, R18, R40, R15 ;  /* 0x0000002812027389 */ /* 0x0050a400000e000f */
.L_x_40344:
[----:B--2---:R-:W-:-:S07]  /*58f0*/  IMAD R58, R29, R2, R58 ;  /* 0x000000021d3a7224 */ /* 0x004fce00078e023a */
.L_x_40199:
[----:B------:R-:W-:-:S13]  /*5900*/  ISETP.GE.AND P6, PT, R57, 0xb, PT ;  /* 0x0000000b3900780c */ /* 0x000fda0003fc6270 */
[----:B------:R-:W-:Y:S05]  /*5910*/  @!P6 BRA `(.L_x_40201) ;  /* 0x000000000010e947 */ /* 0x000fea0003800000 */
[----:B------:R-:W-:-:S03]  /*5920*/  UMOV UR4, 0xffffffff ;  /* 0xffffffff00047882 */ /* 0x000fc60000000000 */
[----:B------:R-:W-:Y:S05]  /*5930*/  BRA.DIV UR4, `(.L_x_40202) ;  /* 0x0000001e042c7947 */ /* 0x000fea000b800000 */
[----:B0-2---:R0:W2:Y:S02]  /*5940*/  SHFL.IDX PT, R2, R18, R42, R15 ;  /* 0x0000002a12027389 */ /* 0x0050a400000e000f */
.L_x_40347:
[----:B--2---:R-:W-:-:S07]  /*5950*/  IMAD R58, R31, R2, R58 ;  /* 0x000000021f3a7224 */ /* 0x004fce00078e023a */
.L_x_40201:
[----:B------:R-:W-:-:S13]  /*5960*/  ISETP.GE.AND P6, PT, R57, 0xc, PT ;  /* 0x0000000c3900780c */ /* 0x000fda0003fc6270 */
[----:B------:R-:W-:Y:S05]  /*5970*/  @!P6 BRA `(.L_x_40203) ;  /* 0x000000000010e947 */ /* 0x000fea0003800000 */
[----:B------:R-:W-:-:S03]  /*5980*/  UMOV UR4, 0xffffffff ;  /* 0xffffffff00047882 */ /* 0x000fc60000000000 */
[----:B------:R-:W-:Y:S05]  /*5990*/  BRA.DIV UR4, `(.L_x_40204) ;  /* 0x0000001e04347947 */ /* 0x000fea000b800000 */
[----:B0-2---:R0:W2:Y:S02]  /*59a0*/  SHFL.IDX PT, R2, R18, R44, R15 ;  /* 0x0000002c12027389 */ /* 0x0050a400000e000f */
.L_x_40350:
[----:B--2---:R-:W-:-:S07]  /*59b0*/  IMAD R58, R33, R2, R58 ;  /* 0x00000002213a7224 */ /* 0x004fce00078e023a */
.L_x_40203:
[----:B------:R-:W-:-:S13]  /*59c0*/  ISETP.GE.AND P6, PT, R57, 0xd, PT ;  /* 0x0000000d3900780c */ /* 0x000fda0003fc6270 */
[----:B------:R-:W-:Y:S05]  /*59d0*/  @!P6 BRA `(.L_x_40205) ;  /* 0x000000000010e947 */ /* 0x000fea0003800000 */
[----:B------:R-:W-:-:S03]  /*59e0*/  UMOV UR4, 0xffffffff ;  /* 0xffffffff00047882 */ /* 0x000fc60000000000 */
[----:B------:R-:W-:Y:S05]  /*59f0*/  BRA.DIV UR4, `(.L_x_40206) ;  /* 0x0000001e043c7947 */ /* 0x000fea000b800000 */
[----:B0-2---:R0:W2:Y:S02]  /*5a00*/  SHFL.IDX PT, R2, R18, R46, R15 ;  /* 0x0000002e12027389 */ /* 0x0050a400000e000f */
.L_x_40353:
[----:B--2---:R-:W-:-:S07]  /*5a10*/  IMAD R58, R35, R2, R58 ;  /* 0x00000002233a7224 */ /* 0x004fce00078e023a */
.L_x_40205:
[----:B------:R-:W-:-:S13]  /*5a20*/  ISETP.GE.AND P6, PT, R57, 0xe, PT ;  /* 0x0000000e3900780c */ /* 0x000fda0003fc6270 */
[----:B------:R-:W-:Y:S05]  /*5a30*/  @!P6 BRA `(.L_x_40207) ;  /* 0x000000000010e947 */ /* 0x000fea0003800000 */
[----:B------:R-:W-:-:S03]  /*5a40*/  UMOV UR4, 0xffffffff ;  /* 0xffffffff00047882 */ /* 0x000fc60000000000 */
[----:B------:R-:W-:Y:S05]  /*5a50*/  BRA.DIV UR4, `(.L_x_40208) ;  /* 0x0000001e04447947 */ /* 0x000fea000b800000 */
[----:B0-2---:R0:W2:Y:S02]  /*5a60*/  SHFL.IDX PT, R2, R18, R48, R15 ;  /* 0x0000003012027389 */ /* 0x0050a400000e000f */
.L_x_40356:
[----:B--2---:R-:W-:-:S07]  /*5a70*/  IMAD R58, R37, R2, R58 ;  /* 0x00000002253a7224 */ /* 0x004fce00078e023a */
.L_x_40207:
[----:B------:R-:W-:-:S13]  /*5a80*/  ISETP.GE.AND P6, PT, R57, 0xf, PT ;  /* 0x0000000f3900780c */ /* 0x000fda0003fc6270 */
[----:B------:R-:W-:Y:S05]  /*5a90*/  @!P6 BRA `(.L_x_40209) ;  /* 0x000000000010e947 */ /* 0x000fea0003800000 */
[----:B------:R-:W-:-:S03]  /*5aa0*/  UMOV UR4, 0xffffffff ;  /* 0xffffffff00047882 */ /* 0x000fc60000000000 */
[----:B------:R-:W-:Y:S05]  /*5ab0*/  BRA.DIV UR4, `(.L_x_40210) ;  /* 0x0000001e044c7947 */ /* 0x000fea000b800000 */
[----:B0-2---:R0:W2:Y:S02]  /*5ac0*/  SHFL.IDX PT, R2, R18, R50, R15 ;  /* 0x0000003212027389 */ /* 0x0050a400000e000f */
.L_x_40359:
[----:B--2---:R-:W-:-:S07]  /*5ad0*/  IMAD R58, R39, R2, R58 ;  /* 0x00000002273a7224 */ /* 0x004fce00078e023a */
.L_x_40209:
[----:B------:R-:W-:-:S13]  /*5ae0*/  ISETP.GE.AND P6, PT, R57, 0x10, PT ;  /* 0x000000103900780c */ /* 0x000fda0003fc6270 */
[----:B------:R-:W-:Y:S05]  /*5af0*/  @!P6 BRA `(.L_x_40211) ;  /* 0x000000000010e947 */ /* 0x000fea0003800000 */
[----:B------:R-:W-:-:S03]  /*5b00*/  UMOV UR4, 0xffffffff ;  /* 0xffffffff00047882 */ /* 0x000fc60000000000 */
[----:B------:R-:W-:Y:S05]  /*5b10*/  BRA.DIV UR4, `(.L_x_40212) ;  /* 0x0000001e04547947 */ /* 0x000fea000b800000 */
[----:B0-2---:R0:W2:Y:S02]  /*5b20*/  SHFL.IDX PT, R2, R18, R22, R15 ;  /* 0x0000001612027389 */ /* 0x0050a400000e000f */
.L_x_40362:
[----:B--2---:R-:W-:-:S07]  /*5b30*/  IMAD R58, R41, R2, R58 ;  /* 0x00000002293a7224 */ /* 0x004fce00078e023a */
.L_x_40211:
[----:B0-----:R-:W-:-:S07]  /*5b40*/  IMAD.MOV.U32 R2, RZ, RZ, R20 ;  /* 0x000000ffff027224 */ /* 0x001fce00078e0014 */
.L_x_40213:
        /* <DEDUP_REMOVED lines=35> */
.L_x_40180:
[----:B------:R-:W-:Y:S05]  /*5d80*/  @!P5 BRA `(.L_x_40215) ;  /* 0xffffffe800b0d947 */ /* 0x000fea000383ffff */
.L_x_40056:
        /* <DEDUP_REMOVED lines=16> */
.L_x_40218:
[----:B------:R0:W2:Y:S01]  /*5e90*/  LDS R9, [R7] ;  /* 0x0000000007097984 */ /* 0x0000a20000000800 */
[----:B------:R-:W-:-:S05]  /*5ea0*/  VIADD R4, R4, 0x1 ;  /* 0x0000000104047836 */ /* 0x000fca0000000000 */
[----:B------:R-:W-:Y:S01]  /*5eb0*/  ISETP.NE.AND P0, PT, R4, RZ, PT ;  /* 0x000000ff0400720c */ /* 0x000fe20003f05270 */
[C---:B0-----:R-:W-:Y:S01]  /*5ec0*/  IMAD R7, R8.reuse, 0x4, R7 ;  /* 0x0000000408077824 */ /* 0x041fe200078e0207 */
[----:B--2---:R0:W-:Y:S02]  /*5ed0*/  STG.E desc[UR8][R2.64], R9 ;  /* 0x0000000902007986 */ /* 0x0041e4000c101908 */
[----:B0-----:R-:W-:-:S09]  /*5ee0*/  IMAD.WIDE.U32 R2, R8, 0x4, R2 ;  /* 0x0000000408027825 */ /* 0x001fd200078e0002 */
[----:B------:R-:W-:Y:S05]  /*5ef0*/  @P0 BRA `(.L_x_40218) ;  /* 0xfffffffc00e40947 */ /* 0x000fea000383ffff */
.L_x_40217:
[----:B------:R-:W-:Y:S05]  /*5f00*/  BSYNC.RECONVERGENT B0 ;  /* 0x0000000000007941 */ /* 0x000fea0003800200 */
.L_x_40216:
        /* <DEDUP_REMOVED lines=10> */
.L_x_40219:
        /* <DEDUP_REMOVED lines=21> */
.L_x_40078:
[----:B------:R-:W-:Y:S01]  /*6100*/  BSSY B2, `(.L_x_40220) ;  /* 0x0000006000027945 */ /* 0x000fe20003800000 */
[----:B------:R-:W-:Y:S01]  /*6110*/  IMAD.MOV.U32 R3, RZ, RZ, R50 ;  /* 0x000000ffff037224 */ /* 0x000fe200078e0032 */
[----:B------:R-:W-:-:S07]  /*6120*/  MOV R2, 0xffffffff ;  /* 0xffffffff00027802 */ /* 0x000fce0000000f00 */
[----:B01234-:R-:W-:Y:S05]  /*6130*/  WARPSYNC.COLLECTIVE R2, `(.L_x_40221) ;  /* 0x0000000002087348 */ /* 0x01ffea0003c00000 */
[----:B0-----:R0:W0:Y:S02]  /*6140*/  SHFL.IDX P6, R2, R18, R3, R15 ;  /* 0x0000000312027389 */ /* 0x00102400000c000f */
[----:B01234-:R-:W-:Y:S05]  /*6150*/  ENDCOLLECTIVE ;  /* 0x000000000000791b */ /* 0x01ffea0003800000 */
.L_x_40221:
[----:B------:R-:W-:Y:S05]  /*6160*/  BSYNC B2 ;  /* 0x0000000000027941 */ /* 0x000fea0003800000 */
.L_x_40220:
[----:B------:R-:W-:Y:S05]  /*6170*/  BRA `(.L_x_40222) ;  /* 0xffffffc000a47947 */ /* 0x000fea000383ffff */
.L_x_40080:
[----:B------:R-:W-:Y:S01]  /*6180*/  BSSY B2, `(.L_x_40223) ;  /* 0x0000006000027945 */ /* 0x000fe20003800000 */
[----:B------:R-:W-:Y:S02]  /*6190*/  IMAD.MOV.U32 R3, RZ, RZ, R22 ;  /* 0x000000ffff037224 */ /* 0x000fe400078e0016 */
[----:B------:R-:W-:-:S07]  /*61a0*/  IMAD.MOV.U32 R2, RZ, RZ, -0x1 ;  /* 0xffffffffff027424 */ /* 0x000fce00078e00ff */
[----:B01234-:R-:W-:Y:S05]  /*61b0*/  WARPSYNC.COLLECTIVE R2, `(.L_x_40224) ;  /* 0x0000000002087348 */ /* 0x01ffea0003c00000 */
[----:B0-----:R0:W0:Y:S02]  /*61c0*/  SHFL.IDX P6, R2, R18, R3, R15 ;  /* 0x0000000312027389 */ /* 0x00102400000c000f */
[----:B01234-:R-:W-:Y:S05]  /*61d0*/  ENDCOLLECTIVE ;  /* 0x000000000000791b */ /* 0x01ffea0003800000 */
.L_x_40224:
[----:B------:R-:W-:Y:S05]  /*61e0*/  BSYNC B2 ;  /* 0x0000000000027941 */ /* 0x000fea0003800000 */
.L_x_40223:
[----:B------:R-:W-:Y:S05]  /*61f0*/  BRA `(.L_x_40225) ;  /* 0xffffffc000987947 */ /* 0x000fea000383ffff */
.L_x_40082:
[----:B------:R-:W-:Y:S01]  /*6200*/  BSSY B2, `(.L_x_40226) ;  /* 0x0000006000027945 */ /* 0x000fe20003800000 */
[----:B------:R-:W-:Y:S02]  /*6210*/  IMAD.MOV.U32 R3, RZ, RZ, R24 ;  /* 0x000000ffff037224 */ /* 0x000fe400078e0018 */
[----:B------:R-:W-:-:S07]  /*6220*/  IMAD.MOV.U32 R2, RZ, RZ, -0x1 ;  /* 0xffffffffff027424 */ /* 0x000fce00078e00ff */
[----:B01234-:R-:W-:Y:S05]  /*6230*/  WARPSYNC.COLLECTIVE R2, `(.L_x_40227) ;  /* 0x0000000002087348 */ /* 0x01ffea0003c00000 */
[----:B0-----:R0:W0:Y:S02]  /*6240*/  SHFL.IDX P6, R2, R18, R3, R15 ;  /* 0x0000000312027389 */ /* 0x00102400000c000f */
[----:B01234-:R-:W-:Y:S05]  /*6250*/  ENDCOLLECTIVE ;  /* 0x000000000000791b */ /* 0x01ffea0003800000 */
.L_x_40227:
[----:B------:R-:W-:Y:S05]  /*6260*/  BSYNC B2 ;  /* 0x0000000000027941 */ /* 0x000fea0003800000 */
.L_x_40226:
[----:B------:R-:W-:Y:S05]  /*6270*/  BRA `(.L_x_40228) ;  /* 0xffffffc0008c7947 */ /* 0x000fea000383ffff */
.L_x_40084:
[----:B------:R-:W-:Y:S01]  /*6280*/  BSSY B2, `(.L_x_40229) ;  /* 0x0000006000027945 */ /* 0x000fe20003800000 */
[----:B------:R-:W-:Y:S02]  /*6290*/  IMAD.MOV.U32 R3, RZ, RZ, R26 ;  /* 0x000000ffff037224 */ /* 0x000fe400078e001a */
[----:B------:R-:W-:-:S07]  /*62a0*/  IMAD.MOV.U32 R2, RZ, RZ, -0x1 ;  /* 0xffffffffff027424 */ /* 0x000fce00078e00ff */
[----:B01234-:R-:W-:Y:S05]  /*62b0*/  WARPSYNC.COLLECTIVE R2, `(.L_x_40230) ;  /* 0x0000000002087348 */ /* 0x01ffea0003c00000 */
[----:B0-----:R0:W0:Y:S02]  /*62c0*/  SHFL.IDX P6, R2, R18, R3, R15 ;  /* 0x0000000312027389 */ /* 0x00102400000c000f */
[----:B01234-:R-:W-:Y:S05]  /*62d0*/  ENDCOLLECTIVE ;  /* 0x000000000000791b */ /* 0x01ffea0003800000 */
.L_x_40230:
[----:B------:R-:W-:Y:S05]  /*62e0*/  BSYNC B2 ;  /* 0x0000000000027941 */ /* 0x000fea0003800000 */
.L_x_40229:
[----:B------:R-:W-:Y:S05]  /*62f0*/  BRA `(.L_x_40231) ;  /* 0xffffffc000807947 */ /* 0x000fea000383ffff */
.L_x_40086:
[----:B------:R-:W-:Y:S01]  /*6300*/  BSSY B2, `(.L_x_40232) ;  /* 0x0000006000027945 */ /* 0x000fe20003800000 */
[----:B------:R-:W-:Y:S02]  /*6310*/  IMAD.MOV.U32 R3, RZ, RZ, R28 ;  /* 0x000000ffff037224 */ /* 0x000fe400078e001c */
[----:B------:R-:W-:-:S07]  /*6320*/  IMAD.MOV.U32 R2, RZ, RZ, -0x1 ;  /* 0xffffffffff027424 */ /* 0x000fce00078e00ff */
[----:B01234-:R-:W-:Y:S05]  /*6330*/  WARPSYNC.COLLECTIVE R2, `(.L_x_40233) ;  /* 0x0000000002087348 */ /* 0x01ffea0003c00000 */
[----:B0-----:R0:W0:Y:S02]  /*6340*/  SHFL.IDX P6, R2, R18, R3, R15 ;  /* 0x0000000312027389 */ /* 0x00102400000c000f */
[----:B01234-:R-:W-:Y:S05]  /*6350*/  ENDCOLLECTIVE ;  /* 0x000000000000791b */ /* 0x01ffea0003800000 */
.L_x_40233:
[----:B------:R-:W-:Y:S05]  /*6360*/  BSYNC B2 ;  /* 0x0000000000027941 */ /* 0x000fea0003800000 */
.L_x_40232:
[----:B------:R-:W-:Y:S05]  /*6370*/  BRA `(.L_x_40234) ;  /* 0xffffffc000747947 */ /* 0x000fea000383ffff */
.L_x_40088:
[----:B------:R-:W-:Y:S01]  /*6380*/  BSSY B2, `(.L_x_40235) ;  /* 0x0000006000027945 */ /* 0x000fe20003800000 */
[----:B------:R-:W-:Y:S02]  /*6390*/  IMAD.MOV.U32 R3, RZ, RZ, R30 ;  /* 0x000000ffff037224 */ /* 0x000fe400078e001e */
[----:B------:R-:W-:-:S07]  /*63a0*/  IMAD.MOV.U32 R2, RZ, RZ, -0x1 ;  /* 0xffffffffff027424 */ /* 0x000fce00078e00ff */
[----:B01234-:R-:W-:Y:S05]  /*63b0*/  WARPSYNC.COLLECTIVE R2, `(.L_x_40236) ;  /* 0x0000000002087348 */ /* 0x01ffea0003c00000 */
[----:B0-----:R0:W0:Y:S02]  /*63c0*/  SHFL.IDX P6, R2, R18, R3, R15 ;  /* 0x0000000312027389 */ /* 0x00102400000c000f */
[----:B01234-:R-:W-:Y:S05]  /*63d0*/  ENDCOLLECTIVE ;  /* 0x000000000000791b */ /* 0x01ffea0003800000 */
.L_x_40236:
[----:B------:R-:W-:Y:S05]  /*63e0*/  BSYNC B2 ;  /* 0x0000000000027941 */ /* 0x000fea0003800000 */
.L_x_40235:
[----:B------:R-:W-:Y:S05]  /*63f0*/  BRA `(.L_x_40237) ;  /* 0xffffffc000687947 */ /* 0x000fea000383ffff */
.L_x_40090:
[----:B------:R-:W-:Y:S01]  /*6400*/  BSSY B2, `(.L_x_40238) ;  /* 0x0000006000027945 */ /* 0x000fe20003800000 */
[----:B------:R-:W-:Y:S01]  /*6410*/  MOV R3, R32 ;  /* 0x0000002000037202 */ /* 0x000fe20000000f00 */
[----:B------:R-:W-:-:S07]  /*6420*/  IMAD.MOV.U32 R2, RZ, RZ, -0x1 ;  /* 0xffffffffff027424 */ /* 0x000fce00078e00ff */
[----:B01234-:R-:W-:Y:S05]  /*6430*/  WARPSYNC.COLLECTIVE R2, `(.L_x_40239) ;  /* 0x0000000002087348 */ /* 0x01ffea0003c00000 */
[----:B0-----:R0:W0:Y:S02]  /*6440*/  SHFL.IDX P6, R2, R18, R3, R15 ;  /* 0x0000000312027389 */ /* 0x00102400000c000f */
[----:B01234-:R-:W-:Y:S05]  /*6450*/  ENDCOLLECTIVE ;  /* 0x000000000000791b */ /* 0x01ffea0003800000 */
.L_x_40239:
[----:B------:R-:W-:Y:S05]  /*6460*/  BSYNC B2 ;  /* 0x0000000000027941 */ /* 0x000fea0003800000 */
.L_x_40238:
[----:B------:R-:W-:Y:S05]  /*6470*/  BRA `(.L_x_40240) ;  /* 0xffffffc000647947 */ /* 0x000fea000383ffff */
.L_x_40092:
[----:B------:R-:W-:Y:S01]  /*6480*/  BSSY B2, `(.L_x_40241) ;  /* 0x0000006000027945 */ /* 0x000fe20003800000 */
[----:B------:R-:W-:Y:S02]  /*6490*/  IMAD.MOV.U32 R3, RZ, RZ, R34 ;  /* 0x000000ffff037224 */ /* 0x000fe400078e0022 */
[----:B------:R-:W-:-:S07]  /*64a0*/  IMAD.MOV.U32 R2, RZ, RZ, -0x1 ;  /* 0xffffffffff027424 */ /* 0x000fce00078e00ff */
[----:B01234-:R-:W-:Y:S05]  /*64b0*/  WARPSYNC.COLLECTIVE R2, `(.L_x_40242) ;  /* 0x0000000002087348 */ /* 0x01ffea0003c00000 */
[----:B0-----:R0:W0:Y:S02]  /*64c0*/  SHFL.IDX P6, R2, R18, R3, R15 ;  /* 0x0000000312027389 */ /* 0x00102400000c000f */
[----:B01234-:R-:W-:Y:S05]  /*64d0*/  ENDCOLLECTIVE ;  /* 0x000000000000791b */ /* 0x01ffea0003800000 */
.L_x_40242:
[----:B------:R-:W-:Y:S05]  /*64e0*/  BSYNC B2 ;  /* 0x0000000000027941 */ /* 0x000fea0003800000 */
.L_x_40241:
[----:B------:R-:W-:Y:S05]  /*64f0*/  BRA `(.L_x_40243) ;  /* 0xffffffc0005c7947 */ /* 0x000fea000383ffff */
.L_x_40094:
[----:B------:R-:W-:Y:S01]  /*6500*/  BSSY B2, `(.L_x_40244) ;  /* 0x0000006000027945 */ /* 0x000fe20003800000 */
[----:B------:R-:W-:Y:S02]  /*6510*/  IMAD.MOV.U32 R3, RZ, RZ, R36 ;  /* 0x000000ffff037224 */ /* 0x000fe400078e0024 */
[----:B------:R-:W-:-:S07]  /*6520*/  IMAD.MOV.U32 R2, RZ, RZ, -0x1 ;  /* 0xffffffffff027424 */ /* 0x000fce00078e00ff */
[----:B01234-:R-:W-:Y:S05]  /*6530*/  WARPSYNC.COLLECTIVE R2, `(.L_x_40245) ;  /* 0x0000000002087348 */ /* 0x01ffea0003c00000 */
[----:B0-----:R0:W0:Y:S02]  /*6540*/  SHFL.IDX P6, R2, R18, R3, R15 ;  /* 0x0000000312027389 */ /* 0x00102400000c000f */
[----:B01234-:R-:W-:Y:S05]  /*6550*/  ENDCOLLECTIVE ;  /* 0x000000000000791b */ /* 0x01ffea0003800000 */
.L_x_40245:
[----:B------:R-:W-:Y:S05]  /*6560*/  BSYNC B2 ;  /* 0x0000000000027941 */ /* 0x000fea0003800000 */
.L_x_40244:
[----:B------:R-:W-:Y:S05]  /*6570*/  BRA `(.L_x_40246) ;  /* 0xffffffc000547947 */ /* 0x000fea000383ffff */
.L_x_40096:
[----:B------:R-:W-:Y:S01]  /*6580*/  BSSY B2, `(.L_x_40247) ;  /* 0x0000006000027945 */ /* 0x000fe20003800000 */
[----:B------:R-:W-:Y:S02]  /*6590*/  IMAD.MOV.U32 R3, RZ, RZ, R38 ;  /* 0x000000ffff037224 */ /* 0x000fe400078e0026 */
[----:B------:R-:W-:-:S07]  /*65a0*/  IMAD.MOV.U32 R2, RZ, RZ, -0x1 ;  /* 0xffffffffff027424 */ /* 0x000fce00078e00ff */
[----:B01234-:R-:W-:Y:S05]  /*65b0*/  WARPSYNC.COLLECTIVE R2, `(.L_x_40248) ;  /* 0x0000000002087348 */ /* 0x01ffea0003c00000 */
[----:B0-----:R0:W0:Y:S02]  /*65c0*/  SHFL.IDX P6, R2, R18, R3, R15 ;  /* 0x0000000312027389 */ /* 0x00102400000c000f */
[----:B01234-:R-:W-:Y:S05]  /*65d0*/  ENDCOLLECTIVE ;  /* 0x000000000000791b */ /* 0x01ffea0003800000 */
.L_x_40248:
[----:B------:R-:W-:Y:S05]  /*65e0*/  BSYNC B2 ;  /* 0x0000000000027941 */ /* 0x000fea0003800000 */
.L_x_40247:
[----:B------:R-:W-:Y:S05]  /*65f0*/  BRA `(.L_x_40249) ;  /* 0xffffffc0004c7947 */ /* 0x000fea000383ffff */
.L_x_40098:
[----:B------:R-:W-:Y:S01]  /*6600*/  BSSY B2, `(.L_x_40250) ;  /* 0x0000006000027945 */ /* 0x000fe20003800000 */
[----:B------:R-:W-:Y:S02]  /*6610*/  IMAD.MOV.U32 R3, RZ, RZ, R40 ;  /* 0x000000ffff037224 */ /* 0x000fe400078e0028 */
[----:B------:R-:W-:-:S07]  /*6620*/  IMAD.MOV.U32 R2, RZ, RZ, -0x1 ;  /* 0xffffffffff027424 */ /* 0x000fce00078e00ff */
[----:B01234-:R-:W-:Y:S05]  /*6630*/  WARPSYNC.COLLECTIVE R2, `(.L_x_40251) ;  /* 0x0000000002087348 */ /* 0x01ffea0003c00000 */
[----:B0-----:R0:W0:Y:S02]  /*6640*/  SHFL.IDX P6, R2, R18, R3, R15 ;  /* 0x0000000312027389 */ /* 0x00102400000c000f */
[----:B01234-:R-:W-:Y:S05]  /*6650*/  ENDCOLLECTIVE ;  /* 0x000000000000791b */ /* 0x01ffea0003800000 */
.L_x_40251:
[----:B------:R-:W-:Y:S05]  /*6660*/  BSYNC B2 ;  /* 0x0000000000027941 */ /* 0x000fea0003800000 */
.L_x_40250:
[----:B------:R-:W-:Y:S05]  /*6670*/  BRA `(.L_x_40252) ;  /* 0xffffffc000447947 */ /* 0x000fea000383ffff */
.L_x_40100:
[----:B------:R-:W-:Y:S01]  /*6680*/  BSSY B2, `(.L_x_40253) ;  /* 0x0000006000027945 */ /* 0x000fe20003800000 */
[----:B------:R-:W-:Y:S01]  /*6690*/  IMAD.MOV.U32 R3, RZ, RZ, R42 ;  /* 0x000000ffff037224 */ /* 0x000fe200078e002a */
[----:B------:R-:W-:-:S07]  /*66a0*/  MOV R2, 0xffffffff ;  /* 0xffffffff00027802 */ /* 0x000fce0000000f00 */
[----:B01234-:R-:W-:Y:S05]  /*66b0*/  WARPSYNC.COLLECTIVE R2, `(.L_x_40254) ;  /* 0x0000000002087348 */ /* 0x01ffea0003c00000 */
[----:B0-----:R0:W0:Y:S02]  /*66c0*/  SHFL.IDX P6, R2, R18, R3, R15 ;  /* 0x0000000312027389 */ /* 0x00102400000c000f */
[----:B01234-:R-:W-:Y:S05]  /*66d0*/  ENDCOLLECTIVE ;  /* 0x000000000000791b */ /* 0x01ffea0003800000 */
.L_x_40254:
[----:B------:R-:W-:Y:S05]  /*66e0*/  BSYNC B2 ;  /* 0x0000000000027941 */ /* 0x000fea0003800000 */
.L_x_40253:
[----:B------:R-:W-:Y:S05]  /*66f0*/  BRA `(.L_x_40255) ;  /* 0xffffffc0003c7947 */ /* 0x000fea000383ffff */
.L_x_40102:
[----:B------:R-:W-:Y:S01]  /*6700*/  BSSY B2, `(.L_x_40256) ;  /* 0x0000006000027945 */ /* 0x000fe20003800000 */
[----:B------:R-:W-:Y:S02]  /*6710*/  IMAD.MOV.U32 R3, RZ, RZ, R44 ;  /* 0x000000ffff037224 */ /* 0x000fe400078e002c */
[----:B------:R-:W-:-:S07]  /*6720*/  IMAD.MOV.U32 R2, RZ, RZ, -0x1 ;  /* 0xffffffffff027424 */ /* 0x000fce00078e00ff */
[----:B01234-:R-:W-:Y:S05]  /*6730*/  WARPSYNC.COLLECTIVE R2, `(.L_x_40257) ;  /* 0x0000000002087348 */ /* 0x01ffea0003c00000 */
[----:B0-----:R0:W0:Y:S02]  /*6740*/  SHFL.IDX P6, R2, R18, R3, R15 ;  /* 0x0000000312027389 */ /* 0x00102400000c000f */
[----:B01234-:R-:W-:Y:S05]  /*6750*/  ENDCOLLECTIVE ;  /* 0x000000000000791b */ /* 0x01ffea0003800000 */
.L_x_40257:
[----:B------:R-:W-:Y:S05]  /*6760*/  BSYNC B2 ;  /* 0x0000000000027941 */ /* 0x000fea0003800000 */
.L_x_40256:
[----:B------:R-:W-:Y:S05]  /*6770*/  BRA `(.L_x_40258) ;  /* 0xffffffc000347947 */ /* 0x000fea000383ffff */
.L_x_40104:
[----:B------:R-:W-:Y:S01]  /*6780*/  BSSY B2, `(.L_x_40259) ;  /* 0x0000006000027945 */ /* 0x000fe20003800000 */
[----:B------:R-:W-:Y:S02]  /*6790*/  IMAD.MOV.U32 R3, RZ, RZ, R46 ;  /* 0x000000ffff037224 */ /* 0x000fe400078e002e */
[----:B------:R-:W-:-:S07]  /*67a0*/  IMAD.MOV.U32 R2, RZ, RZ, -0x1 ;  /* 0xffffffffff027424 */ /* 0x000fce00078e00ff */
[----:B01234-:R-:W-:Y:S05]  /*67b0*/  WARPSYNC.COLLECTIVE R2, `(.L_x_40260) ;  /* 0x0000000002087348 */ /* 0x01ffea0003c00000 */
[----:B0-----:R0:W0:Y:S02]  /*67c0*/  SHFL.IDX P6, R2, R18, R3, R15 ;  /* 0x0000000312027389 */ /* 0x00102400000c000f */
[----:B01234-:R-:W-:Y:S05]  /*67d0*/  ENDCOLLECTIVE ;  /* 0x000000000000791b */ /* 0x01ffea0003800000 */
.L_x_40260:
[----:B------:R-:W-:Y:S05]  /*67e0*/  BSYNC B2 ;  /* 0x0000000000027941 */ /* 0x000fea0003800000 */
.L_x_40259:
[----:B------:R-:W-:Y:S05]  /*67f0*/  BRA `(.L_x_40261) ;  /* 0xffffffc0002c7947 */ /* 0x000fea000383ffff */
.L_x_40106:
[----:B------:R-:W-:Y:S01]  /*6800*/  BSSY B2, `(.L_x_40262) ;  /* 0x0000006000027945 */ /* 0x000fe20003800000 */
[----:B------:R-:W-:Y:S02]  /*6810*/  IMAD.MOV.U32 R3, RZ, RZ, R48 ;  /* 0x000000ffff037224 */ /* 0x000fe400078e0030 */
[----:B------:R-:W-:-:S07]  /*6820*/  IMAD.MOV.U32 R2, RZ, RZ, -0x1 ;  /* 0xffffffffff027424 */ /* 0x000fce00078e00ff */
[----:B01234-:R-:W-:Y:S05]  /*6830*/  WARPSYNC.COLLECTIVE R2, `(.L_x_40263) ;  /* 0x0000000002087348 */ /* 0x01ffea0003c00000 */
[----:B0-----:R0:W0:Y:S02]  /*6840*/  SHFL.IDX P6, R2, R18, R3, R15 ;  /* 0x0000000312027389 */ /* 0x00102400000c000f */
[----:B01234-:R-:W-:Y:S05]  /*6850*/  ENDCOLLECTIVE ;  /* 0x000000000000791b */ /* 0x01ffea0003800000 */
.L_x_40263:
[----:B------:R-:W-:Y:S05]  /*6860*/  BSYNC B2 ;  /* 0x0000000000027941 */ /* 0x000fea0003800000 */
.L_x_40262:
[----:B------:R-:W-:Y:S05]  /*6870*/  BRA `(.L_x_40264) ;  /* 0xffffffc000247947 */ /* 0x000fea000383ffff */
.L_x_40108:
[----:B------:R-:W-:Y:S01]  /*6880*/  BSSY B2, `(.L_x_40265) ;  /* 0x0000006000027945 */ /* 0x000fe20003800000 */
[----:B------:R-:W-:Y:S02]  /*6890*/  IMAD.MOV.U32 R3, RZ, RZ, R20 ;  /* 0x000000ffff037224 */ /* 0x000fe400078e0014 */
[----:B------:R-:W-:-:S07]  /*68a0*/  IMAD.MOV.U32 R2, RZ, RZ, -0x1 ;  /* 0xffffffffff027424 */ /* 0x000fce00078e00ff */
[----:B01234-:R-:W-:Y:S05]  /*68b0*/  WARPSYNC.COLLECTIVE R2, `(.L_x_40266) ;  /* 0x0000000002087348 */ /* 0x01ffea0003c00000 */
[----:B0-----:R0:W0:Y:S02]  /*68c0*/  SHFL.IDX P6, R2, R18, R3, R15 ;  /* 0x0000000312027389 */ /* 0x00102400000c000f */
[----:B01234-:R-:W-:Y:S05]  /*68d0*/  ENDCOLLECTIVE ;  /* 0x000000000000791b */ /* 0x01ffea0003800000 */
.L_x_40266:
[----:B------:R-:W-:Y:S05]  /*68e0*/  BSYNC B2 ;  /* 0x0000000000027941 */ /* 0x000fea0003800000 */
.L_x_40265:
[----:B------:R-:W-:Y:S05]  /*68f0*/  BRA `(.L_x_40267) ;  /* 0xffffffc0001c7947 */ /* 0x000fea000383ffff */
.L_x_40131:
[----:B------:R-:W-:Y:S01]  /*6900*/  BSSY B1, `(.L_x_40268) ;  /* 0x0000006000017945 */ /* 0x000fe20003800000 */
[----:B------:R-:W-:Y:S01]  /*6910*/  IMAD.MOV.U32 R3, RZ, RZ, R50 ;  /* 0x000000ffff037224 */ /* 0x000fe200078e0032 */
[----:B------:R-:W-:-:S07]  /*6920*/  MOV R2, 0xffffffff ;  /* 0xffffffff00027802 */ /* 0x000fce0000000f00 */
[----:B01234-:R-:W-:Y:S05]  /*6930*/  WARPSYNC.COLLECTIVE R2, `(.L_x_40269) ;  /* 0x0000000002087348 */ /* 0x01ffea0003c00000 */
[----:B0-----:R0:W0:Y:S02]  /*6940*/  SHFL.IDX P6, R2, R18, R3, R15 ;  /* 0x0000000312027389 */ /* 0x00102400000c000f */
[----:B01234-:R-:W-:Y:S05]  /*6950*/  ENDCOLLECTIVE ;  /* 0x000000000000791b */ /* 0x01ffea0003800000 */
.L_x_40269:
[----:B------:R-:W-:Y:S05]  /*6960*/  BSYNC B1 ;  /* 0x0000000000017941 */ /* 0x000fea0003800000 */
.L_x_40268:
[----:B------:R-:W-:Y:S05]  /*6970*/  BRA `(.L_x_40270) ;  /* 0xffffffd400287947 */ /* 0x000fea000383ffff */
.L_x_40133:
[----:B------:R-:W-:Y:S01]  /*6980*/  BSSY B1, `(.L_x_40271) ;  /* 0x0000006000017945 */ /* 0x000fe20003800000 */
[----:B------:R-:W-:Y:S02]  /*6990*/  IMAD.MOV.U32 R3, RZ, RZ, R22 ;  /* 0x000000ffff037224 */ /* 0x000fe400078e0016 */
[----:B------:R-:W-:-:S07]  /*69a0*/  IMAD.MOV.U32 R2, RZ, RZ, -0x1 ;  /* 0xffffffffff027424 */ /* 0x000fce00078e00ff */
[----:B01234-:R-:W-:Y:S05]  /*69b0*/  WARPSYNC.COLLECTIVE R2, `(.L_x_40272) ;  /* 0x0000000002087348 */ /* 0x01ffea0003c00000 */
[----:B0-----:R0:W0:Y:S02]  /*69c0*/  SHFL.IDX P6, R2, R18, R3, R15 ;  /* 0x0000000312027389 */ /* 0x00102400000c000f */
[----:B01234-:R-:W-:Y:S05]  /*69d0*/  ENDCOLLECTIVE ;  /* 0x000000000000791b */ /* 0x01ffea0003800000 */
.L_x_40272:
[----:B------:R-:W-:Y:S05]  /*69e0*/  BSYNC B1 ;  /* 0x0000000000017941 */ /* 0x000fea0003800000 */
.L_x_40271:
[----:B------:R-:W-:Y:S05]  /*69f0*/  BRA `(.L_x_40273) ;  /* 0xffffffd4001c7947 */ /* 0x000fea000383ffff */
.L_x_40135:
[----:B------:R-:W-:Y:S01]  /*6a00*/  BSSY B1, `(.L_x_40274) ;  /* 0x0000006000017945 */ /* 0x000fe20003800000 */
[----:B------:R-:W-:Y:S02]  /*6a10*/  IMAD.MOV.U32 R3, RZ, RZ, R24 ;  /* 0x000000ffff037224 */ /* 0x000fe400078e0018 */
[----:B------:R-:W-:-:S07]  /*6a20*/  IMAD.MOV.U32 R2, RZ, RZ, -0x1 ;  /* 0xffffffffff027424 */ /* 0x000fce00078e00ff */
[----:B01234-:R-:W-:Y:S05]  /*6a30*/  WARPSYNC.COLLECTIVE R2, `(.L_x_40275) ;  /* 0x0000000002087348 */ /* 0x01ffea0003c00000 */
[----:B0-----:R0:W0:Y:S02]  /*6a40*/  SHFL.IDX P6, R2, R18, R3, R15 ;  /* 0x0000000312027389 */ /* 0x00102400000c000f */
[----:B01234-:R-:W-:Y:S05]  /*6a50*/  ENDCOLLECTIVE ;  /* 0x000000000000791b */ /* 0x01ffea0003800000 */
.L_x_40275:
[----:B------:R-:W-:Y:S05]  /*6a60*/  BSYNC B1 ;  /* 0x0000000000017941 */ /* 0x000fea0003800000 */
.L_x_40274:
[----:B------:R-:W-:Y:S05]  /*6a70*/  BRA `(.L_x_40276) ;  /* 0xffffffd400107947 */ /* 0x000fea000383ffff */
.L_x_40137:
[----:B------:R-:W-:Y:S01]  /*6a80*/  BSSY B1, `(.L_x_40277) ;  /* 0x0000006000017945 */ /* 0x000fe20003800000 */
[----:B------:R-:W-:Y:S02]  /*6a90*/  IMAD.MOV.U32 R3, RZ, RZ, R26 ;  /* 0x000000ffff037224 */ /* 0x000fe400078e001a */
[----:B------:R-:W-:-:S07]  /*6aa0*/  IMAD.MOV.U32 R2, RZ, RZ, -0x1 ;  /* 0xffffffffff027424 */ /* 0x000fce00078e00ff */
[----:B01234-:R-:W-:Y:S05]  /*6ab0*/  WARPSYNC.COLLECTIVE R2, `(.L_x_40278) ;  /* 0x0000000002087348 */ /* 0x01ffea0003c00000 */
[----:B0-----:R0:W0:Y:S02]  /*6ac0*/  SHFL.IDX P6, R2, R18, R3, R15 ;  /* 0x0000000312027389 */ /* 0x00102400000c000f */
[----:B01234-:R-:W-:Y:S05]  /*6ad0*/  ENDCOLLECTIVE ;  /* 0x000000000000791b */ /* 0x01ffea0003800000 */
.L_x_40278:
[----:B------:R-:W-:Y:S05]  /*6ae0*/  BSYNC B1 ;  /* 0x0000000000017941 */ /* 0x000fea0003800000 */
.L_x_40277:
[----:B------:R-:W-:Y:S05]  /*6af0*/  BRA `(.L_x_40279) ;  /* 0xffffffd400047947 */ /* 0x000fea000383ffff */
.L_x_40139:
[----:B------:R-:W-:Y:S01]  /*6b00*/  BSSY B1, `(.L_x_40280) ;  /* 0x0000006000017945 */ /* 0x000fe20003800000 */
[----:B------:R-:W-:Y:S02]  /*6b10*/  IMAD.MOV.U32 R3, RZ, RZ, R28 ;  /* 0x000000ffff037224 */ /* 0x000fe400078e001c */
[----:B------:R-:W-:-:S07]  /*6b20*/  IMAD.MOV.U32 R2, RZ, RZ, -0x1 ;  /* 0xffffffffff027424 */ /* 0x000fce00078e00ff */
[----:B01234-:R-:W-:Y:S05]  /*6b30*/  WARPSYNC.COLLECTIVE R2, `(.L_x_40281) ;  /* 0x0000000002087348 */ /* 0x01ffea0003c00000 */
[----:B0-----:R0:W0:Y:S02]  /*6b40*/  SHFL.IDX P6, R2, R18, R3, R15 ;  /* 0x0000000312027389 */ /* 0x00102400000c000f */
[----:B01234-:R-:W-:Y:S05]  /*6b50*/  ENDCOLLECTIVE ;  /* 0x000000000000791b */ /* 0x01ffea0003800000 */
.L_x_40281:
[----:B------:R-:W-:Y:S05]  /*6b60*/  BSYNC B1 ;  /* 0x0000000000017941 */ /* 0x000fea0003800000 */
.L_x_40280:
[----:B------:R-:W-:Y:S05]  /*6b70*/  BRA `(.L_x_40282) ;  /* 0xffffffd000f87947 */ /* 0x000fea000383ffff */
.L_x_40141:
[----:B------:R-:W-:Y:S01]  /*6b80*/  BSSY B1, `(.L_x_40283) ;  /* 0x0000006000017945 */ /* 0x000fe20003800000 */
[----:B------:R-:W-:Y:S01]  /*6b90*/  IMAD.MOV.U32 R3, RZ, RZ, R30 ;  /* 0x000000ffff037224 */ /* 0x000fe200078e001e */
[----:B------:R-:W-:-:S07]  /*6ba0*/  MOV R2, 0xffffffff ;  /* 0xffffffff00027802 */ /* 0x000fce0000000f00 */
[----:B01234-:R-:W-:Y:S05]  /*6bb0*/  WARPSYNC.COLLECTIVE R2, `(.L_x_40284) ;  /* 0x0000000002087348 */ /* 0x01ffea0003c00000 */
[----:B0-----:R0:W0:Y:S02]  /*6bc0*/  SHFL.IDX P6, R2, R18, R3, R15 ;  /* 0x0000000312027389 */ /* 0x00102400000c000f */
[----:B01234-:R-:W-:Y:S05]  /*6bd0*/  ENDCOLLECTIVE ;  /* 0x000000000000791b */ /* 0x01ffea0003800000 */
.L_x_40284:
[----:B------:R-:W-:Y:S05]  /*6be0*/  BSYNC B1 ;  /* 0x0000000000017941 */ /* 0x000fea0003800000 */
.L_x_40283:
[----:B------:R-:W-:Y:S05]  /*6bf0*/  BRA `(.L_x_40285) ;  /* 0xffffffd000ec7947 */ /* 0x000fea000383ffff */
.L_x_40143:
[----:B------:R-:W-:Y:S01]  /*6c00*/  BSSY B1, `(.L_x_40286) ;  /* 0x0000006000017945 */ /* 0x000fe20003800000 */
[----:B------:R-:W-:Y:S02]  /*6c10*/  IMAD.MOV.U32 R3, RZ, RZ, R32 ;  /* 0x000000ffff037224 */ /* 0x000fe400078e0020 */
[----:B------:R-:W-:-:S07]  /*6c20*/  IMAD.MOV.U32 R2, RZ, RZ, -0x1 ;  /* 0xffffffffff027424 */ /* 0x000fce00078e00ff */
[----:B01234-:R-:W-:Y:S05]  /*6c30*/  WARPSYNC.COLLECTIVE R2, `(.L_x_40287) ;  /* 0x0000000002087348 */ /* 0x01ffea0003c00000 */
[----:B0-----:R0:W0:Y:S02]  /*6c40*/  SHFL.IDX P6, R2, R18, R3, R15 ;  /* 0x0000000312027389 */ /* 0x00102400000c000f */
[----:B01234-:R-:W-:Y:S05]  /*6c50*/  ENDCOLLECTIVE ;  /* 0x000000000000791b */ /* 0x01ffea0003800000 */
.L_x_40287:
[----:B------:R-:W-:Y:S05]  /*6c60*/  BSYNC B1 ;  /* 0x0000000000017941 */ /* 0x000fea0003800000 */
.L_x_40286:
[----:B------:R-:W-:Y:S05]  /*6c70*/  BRA `(.L_x_40288) ;  /* 0xffffffd000e87947 */ /* 0x000fea000383ffff */
.L_x_40145:
[----:B------:R-:W-:Y:S01]  /*6c80*/  BSSY B1, `(.L_x_40289) ;  /* 0x0000006000017945 */ /* 0x000fe20003800000 */
[----:B------:R-:W-:Y:S02]  /*6c90*/  IMAD.MOV.U32 R3, RZ, RZ, R34 ;  /* 0x000000ffff037224 */ /* 0x000fe400078e0022 */
[----:B------:R-:W-:-:S07]  /*6ca0*/  IMAD.MOV.U32 R2, RZ, RZ, -0x1 ;  /* 0xffffffffff027424 */ /* 0x000fce00078e00ff */
[----:B01234-:R-:W-:Y:S05]  /*6cb0*/  WARPSYNC.COLLECTIVE R2, `(.L_x_40290) ;  /* 0x0000000002087348 */ /* 0x01ffea0003c00000 */
[----:B0-----:R0:W0:Y:S02]  /*6cc0*/  SHFL.IDX P6, R2, R18, R3, R15 ;  /* 0x0000000312027389 */ /* 0x00102400000c000f */
[----:B01234-:R-:W-:Y:S05]  /*6cd0*/  ENDCOLLECTIVE ;  /* 0x000000000000791b */ /* 0x01ffea0003800000 */
.L_x_40290:
[----:B------:R-:W-:Y:S05]  /*6ce0*/  BSYNC B1 ;  /* 0x0000000000017941 */ /* 0x000fea0003800000 */
.L_x_40289:
[----:B------:R-:W-:Y:S05]  /*6cf0*/  BRA `(.L_x_40291) ;  /* 0xffffffd000e07947 */ /* 0x000fea000383ffff */
.L_x_40147:
[----:B------:R-:W-:Y:S01]  /*6d00*/  BSSY B1, `(.L_x_40292) ;  /* 0x0000006000017945 */ /* 0x000fe20003800000 */
[----:B------:R-:W-:Y:S02]  /*6d10*/  IMAD.MOV.U32 R3, RZ, RZ, R36 ;  /* 0x000000ffff037224 */ /* 0x000fe400078e0024 */
[----:B------:R-:W-:-:S07]  /*6d20*/  IMAD.MOV.U32 R2, RZ, RZ, -0x1 ;  /* 0xffffffffff027424 */ /* 0x000fce00078e00ff */
[----:B01234-:R-:W-:Y:S05]  /*6d30*/  WARPSYNC.COLLECTIVE R2, `(.L_x_40293) ;  /* 0x0000000002087348 */ /* 0x01ffea0003c00000 */
[----:B0-----:R0:W0:Y:S02]  /*6d40*/  SHFL.IDX P6, R2, R18, R3, R15 ;  /* 0x0000000312027389 */ /* 0x00102400000c000f */
[----:B01234-:R-:W-:Y:S05]  /*6d50*/  ENDCOLLECTIVE ;  /* 0x000000000000791b */ /* 0x01ffea0003800000 */
.L_x_40293:
[----:B------:R-:W-:Y:S05]  /*6d60*/  BSYNC B1 ;  /* 0x0000000000017941 */ /* 0x000fea0003800000 */
.L_x_40292:
[----:B------:R-:W-:Y:S05]  /*6d70*/  BRA `(.L_x_40294) ;  /* 0xffffffd000d87947 */ /* 0x000fea000383ffff */
.L_x_40149:
[----:B------:R-:W-:Y:S01]  /*6d80*/  BSSY B1, `(.L_x_40295) ;  /* 0x0000006000017945 */ /* 0x000fe20003800000 */
[----:B------:R-:W-:Y:S02]  /*6d90*/  IMAD.MOV.U32 R3, RZ, RZ, R38 ;  /* 0x000000ffff037224 */ /* 0x000fe400078e0026 */
[----:B------:R-:W-:-:S07]  /*6da0*/  IMAD.MOV.U32 R2, RZ, RZ, -0x1 ;  /* 0xffffffffff027424 */ /* 0x000fce00078e00ff */
[----:B01234-:R-:W-:Y:S05]  /*6db0*/  WARPSYNC.COLLECTIVE R2, `(.L_x_40296) ;  /* 0x0000000002087348 */ /* 0x01ffea0003c00000 */
[----:B0-----:R0:W0:Y:S02]  /*6dc0*/  SHFL.IDX P6, R2, R18, R3, R15 ;  /* 0x0000000312027389 */ /* 0x00102400000c000f */
[----:B01234-:R-:W-:Y:S05]  /*6dd0*/  ENDCOLLECTIVE ;  /* 0x000000000000791b */ /* 0x01ffea0003800000 */
.L_x_40296:
[----:B------:R-:W-:Y:S05]  /*6de0*/  BSYNC B1 ;  /* 0x0000000000017941 */ /* 0x000fea0003800000 */
.L_x_40295:
[----:B------:R-:W-:Y:S05]  /*6df0*/  BRA `(.L_x_40297) ;  /* 0xffffffd000d07947 */ /* 0x000fea000383ffff */
.L_x_40151:
[----:B------:R-:W-:Y:S01]  /*6e00*/  BSSY B1, `(.L_x_40298) ;  /* 0x0000006000017945 */ /* 0x000fe20003800000 */
[----:B------:R-:W-:Y:S01]  /*6e10*/  IMAD.MOV.U32 R3, RZ, RZ, R40 ;  /* 0x000000ffff037224 */ /* 0x000fe200078e0028 */
[----:B------:R-:W-:-:S07]  /*6e20*/  MOV R2, 0xffffffff ;  /* 0xffffffff00027802 */ /* 0x000fce0000000f00 */
[----:B01234-:R-:W-:Y:S05]  /*6e30*/  WARPSYNC.COLLECTIVE R2, `(.L_x_40299) ;  /* 0x0000000002087348 */ /* 0x01ffea0003c00000 */
[----:B0-----:R0:W0:Y:S02]  /*6e40*/  SHFL.IDX P6, R2, R18, R3, R15 ;  /* 0x0000000312027389 */ /* 0x00102400000c000f */
[----:B01234-:R-:W-:Y:S05]  /*6e50*/  ENDCOLLECTIVE ;  /* 0x000000000000791b */ /* 0x01ffea0003800000 */
.L_x_40299:
[----:B------:R-:W-:Y:S05]  /*6e60*/  BSYNC B1 ;  /* 0x0000000000017941 */ /* 0x000fea0003800000 */
.L_x_40298:
[----:B------:R-:W-:Y:S05]  /*6e70*/  BRA `(.L_x_40300) ;  /* 0xffffffd000c87947 */ /* 0x000fea000383ffff */
.L_x_40153:
[----:B------:R-:W-:Y:S01]  /*6e80*/  BSSY B1, `(.L_x_40301) ;  /* 0x0000006000017945 */ /* 0x000fe20003800000 */
[----:B------:R-:W-:Y:S02]  /*6e90*/  IMAD.MOV.U32 R3, RZ, RZ, R42 ;  /* 0x000000ffff037224 */ /* 0x000fe400078e002a */
[----:B------:R-:W-:-:S07]  /*6ea0*/  IMAD.MOV.U32 R2, RZ, RZ, -0x1 ;  /* 0xffffffffff027424 */ /* 0x000fce00078e00ff */
[----:B01234-:R-:W-:Y:S05]  /*6eb0*/  WARPSYNC.COLLECTIVE R2, `(.L_x_40302) ;  /* 0x0000000002087348 */ /* 0x01ffea0003c00000 */
[----:B0-----:R0:W0:Y:S02]  /*6ec0*/  SHFL.IDX P6, R2, R18, R3, R15 ;  /* 0x0000000312027389 */ /* 0x00102400000c000f */
[----:B01234-:R-:W-:Y:S05]  /*6ed0*/  ENDCOLLECTIVE ;  /* 0x000000000000791b */ /* 0x01ffea0003800000 */
.L_x_40302:
[----:B------:R-:W-:Y:S05]  /*6ee0*/  BSYNC B1 ;  /* 0x0000000000017941 */ /* 0x000fea0003800000 */
.L_x_40301:
[----:B------:R-:W-:Y:S05]  /*6ef0*/  BRA `(.L_x_40303) ;  /* 0xffffffd000c07947 */ /* 0x000fea000383ffff */
.L_x_40155:
[----:B------:R-:W-:Y:S01]  /*6f00*/  BSSY B1, `(.L_x_40304) ;  /* 0x0000006000017945 */ /* 0x000fe20003800000 */
[----:B------:R-:W-:Y:S02]  /*6f10*/  IMAD.MOV.U32 R3, RZ, RZ, R44 ;  /* 0x000000ffff037224 */ /* 0x000fe400078e002c */
[----:B------:R-:W-:-:S07]  /*6f20*/  IMAD.MOV.U32 R2, RZ, RZ, -0x1 ;  /* 0xffffffffff027424 */ /* 0x000fce00078e00ff */
[----:B01234-:R-:W-:Y:S05]  /*6f30*/  WARPSYNC.COLLECTIVE R2, `(.L_x_40305) ;  /* 0x0000000002087348 */ /* 0x01ffea0003c00000 */
[----:B0-----:R0:W0:Y:S02]  /*6f40*/  SHFL.IDX P6, R2, R18, R3, R15 ;  /* 0x0000000312027389 */ /* 0x00102400000c000f */
[----:B01234-:R-:W-:Y:S05]  /*6f50*/  ENDCOLLECTIVE ;  /* 0x000000000000791b */ /* 0x01ffea0003800000 */
.L_x_40305:
[----:B------:R-:W-:Y:S05]  /*6f60*/  BSYNC B1 ;  /* 0x0000000000017941 */ /* 0x000fea0003800000 */
.L_x_40304:
[----:B------:R-:W-:Y:S05]  /*6f70*/  BRA `(.L_x_40306) ;  /* 0xffffffd000b87947 */ /* 0x000fea000383ffff */
.L_x_40157:
[----:B------:R-:W-:Y:S01]  /*6f80*/  BSSY B1, `(.L_x_40307) ;  /* 0x0000006000017945 */ /* 0x000fe20003800000 */
[----:B------:R-:W-:Y:S02]  /*6f90*/  IMAD.MOV.U32 R3, RZ, RZ, R46 ;  /* 0x000000ffff037224 */ /* 0x000fe400078e002e */
[----:B------:R-:W-:-:S07]  /*6fa0*/  IMAD.MOV.U32 R2, RZ, RZ, -0x1 ;  /* 0xffffffffff027424 */ /* 0x000fce00078e00ff */
[----:B01234-:R-:W-:Y:S05]  /*6fb0*/  WARPSYNC.COLLECTIVE R2, `(.L_x_40308) ;  /* 0x0000000002087348 */ /* 0x01ffea0003c00000 */
[----:B0-----:R0:W0:Y:S02]  /*6fc0*/  SHFL.IDX P6, R2, R18, R3, R15 ;  /* 0x0000000312027389 */ /* 0x00102400000c000f */
[----:B01234-:R-:W-:Y:S05]  /*6fd0*/  ENDCOLLECTIVE ;  /* 0x000000000000791b */ /* 0x01ffea0003800000 */
.L_x_40308:
[----:B------:R-:W-:Y:S05]  /*6fe0*/  BSYNC B1 ;  /* 0x0000000000017941 */ /* 0x000fea0003800000 */
.L_x_40307:
[----:B------:R-:W-:Y:S05]  /*6ff0*/  BRA `(.L_x_40309) ;  /* 0xffffffd000b07947 */ /* 0x000fea000383ffff */
.L_x_40159:
[----:B------:R-:W-:Y:S01]  /*7000*/  BSSY B1, `(.L_x_40310) ;  /* 0x0000006000017945 */ /* 0x000fe20003800000 */
[----:B------:R-:W-:Y:S02]  /*7010*/  IMAD.MOV.U32 R3, RZ, RZ, R48 ;  /* 0x000000ffff037224 */ /* 0x000fe400078e0030 */
[----:B------:R-:W-:-:S07]  /*7020*/  IMAD.MOV.U32 R2, RZ, RZ, -0x1 ;  /* 0xffffffffff027424 */ /* 0x000fce00078e00ff */
[----:B01234-:R-:W-:Y:S05]  /*7030*/  WARPSYNC.COLLECTIVE R2, `(.L_x_40311) ;  /* 0x0000000002087348 */ /* 0x01ffea0003c00000 */
[----:B0-----:R0:W0:Y:S02]  /*7040*/  SHFL.IDX P6, R2, R18, R3, R15 ;  /* 0x0000000312027389 */ /* 0x00102400000c000f */
[----:B01234-:R-:W-:Y:S05]  /*7050*/  ENDCOLLECTIVE ;  /* 0x000000000000791b */ /* 0x01ffea0003800000 */
.L_x_40311:
[----:B------:R-:W-:Y:S05]  /*7060*/  BSYNC B1 ;  /* 0x0000000000017941 */ /* 0x000fea0003800000 */
.L_x_40310:
[----:B------:R-:W-:Y:S05]  /*7070*/  BRA `(.L_x_40312) ;  /* 0xffffffd000a87947 */ /* 0x000fea000383ffff */
.L_x_40161:
[----:B------:R-:W-:Y:S01]  /*7080*/  BSSY B1, `(.L_x_40313) ;  /* 0x0000006000017945 */ /* 0x000fe20003800000 */
[----:B------:R-:W-:Y:S01]  /*7090*/  IMAD.MOV.U32 R3, RZ, RZ, R20 ;  /* 0x000000ffff037224 */ /* 0x000fe200078e0014 */
[----:B------:R-:W-:-:S07]  /*70a0*/  MOV R2, 0xffffffff ;  /* 0xffffffff00027802 */ /* 0x000fce0000000f00 */
[----:B01234-:R-:W-:Y:S05]  /*70b0*/  WARPSYNC.COLLECTIVE R2, `(.L_x_40314) ;  /* 0x0000000002087348 */ /* 0x01ffea0003c00000 */
[----:B0-----:R0:W0:Y:S02]  /*70c0*/  SHFL.IDX P6, R2, R18, R3, R15 ;  /* 0x0000000312027389 */ /* 0x00102400000c000f */
[----:B01234-:R-:W-:Y:S05]  /*70d0*/  ENDCOLLECTIVE ;  /* 0x000000000000791b */ /* 0x01ffea0003800000 */
.L_x_40314:
[----:B------:R-:W-:Y:S05]  /*70e0*/  BSYNC B1 ;  /* 0x0000000000017941 */ /* 0x000fea0003800000 */
.L_x_40313:
[----:B------:R-:W-:Y:S05]  /*70f0*/  BRA `(.L_x_40315) ;  /* 0xffffffd000a07947 */ /* 0x000fea000383ffff */
.L_x_40182:
[----:B0-----:R-:W-:Y:S02]  /*7100*/  IMAD.MOV.U32 R2, RZ, RZ, -0x1 ;  /* 0xffffffffff027424 */ /* 0x001fe400078e00ff */
[----:B------:R-:W-:-:S07]  /*7110*/  IMAD.MOV.U32 R3, RZ, RZ, R52 ;  /* 0x000000ffff037224 */ /* 0x000fce00078e0034 */
[----:B-123--:R-:W-:Y:S05]  /*7120*/  WARPSYNC.COLLECTIVE R2, `(.L_x_40316) ;  /* 0x0000000002087348 */ /* 0x00efea0003c00000 */
[----:B--2---:R0:W2:Y:S02]  /*7130*/  SHFL.IDX P6, R2, R18, R3, R15 ;  /* 0x0000000312027389 */ /* 0x0040a400000c000f */
[----:B0123--:R-:W-:Y:S05]  /*7140*/  ENDCOLLECTIVE ;  /* 0x000000000000791b */ /* 0x00ffea0003800000 */
.L_x_40316:
[----:B------:R-:W-:Y:S01]  /*7150*/  IMAD.MOV.U32 R58, RZ, RZ, R2 ;  /* 0x000000ffff3a7224 */ /* 0x000fe200078e0002 */
[----:B------:R-:W-:Y:S06]  /*7160*/  BRA `(.L_x_40317) ;  /* 0xffffffe400147947 */ /* 0x000fec000383ffff */
.L_x_40184:
[----:B------:R-:W-:Y:S01]  /*7170*/  BSSY B0, `(.L_x_40318) ;  /* 0x0000006000007945 */ /* 0x000fe20003800000 */
[----:B------:R-:W-:Y:S02]  /*7180*/  IMAD.MOV.U32 R3, RZ, RZ, R24 ;  /* 0x000000ffff037224 */ /* 0x000fe400078e0018 */
[----:B0-----:R-:W-:-:S07]  /*7190*/  IMAD.MOV.U32 R2, RZ, RZ, -0x1 ;  /* 0xffffffffff027424 */ /* 0x001fce00078e00ff */
[----:B-123--:R-:W-:Y:S05]  /*71a0*/  WARPSYNC.COLLECTIVE R2, `(.L_x_40319) ;  /* 0x0000000002087348 */ /* 0x00efea0003c00000 */
[----:B--2---:R0:W2:Y:S02]  /*71b0*/  SHFL.IDX P6, R2, R18, R3, R15 ;  /* 0x0000000312027389 */ /* 0x0040a400000c000f */
[----:B0123--:R-:W-:Y:S05]  /*71c0*/  ENDCOLLECTIVE ;  /* 0x000000000000791b */ /* 0x00ffea0003800000 */
.L_x_40319:
[----:B------:R-:W-:Y:S05]  /*71d0*/  BSYNC B0 ;  /* 0x0000000000007941 */ /* 0x000fea0003800000 */
.L_x_40318:
[----:B------:R-:W-:Y:S05]  /*71e0*/  BRA `(.L_x_40320) ;  /* 0xffffffe400087947 */ /* 0x000fea000383ffff */
.L_x_40186:
[----:B------:R-:W-:Y:S01]  /*71f0*/  BSSY B0, `(.L_x_40321) ;  /* 0x0000006000007945 */ /* 0x000fe20003800000 */
[----:B------:R-:W-:Y:S02]  /*7200*/  IMAD.MOV.U32 R3, RZ, RZ, R26 ;  /* 0x000000ffff037224 */ /* 0x000fe400078e001a */
[----:B0-----:R-:W-:-:S07]  /*7210*/  IMAD.MOV.U32 R2, RZ, RZ, -0x1 ;  /* 0xffffffffff027424 */ /* 0x001fce00078e00ff */
[----:B-123--:R-:W-:Y:S05]  /*7220*/  WARPSYNC.COLLECTIVE R2, `(.L_x_40322) ;  /* 0x0000000002087348 */ /* 0x00efea0003c00000 */
[----:B--2---:R0:W2:Y:S02]  /*7230*/  SHFL.IDX P6, R2, R18, R3, R15 ;  /* 0x0000000312027389 */ /* 0x0040a400000c000f */
[----:B0123--:R-:W-:Y:S05]  /*7240*/  ENDCOLLECTIVE ;  /* 0x000000000000791b */ /* 0x00ffea0003800000 */
.L_x_40322:
[----:B------:R-:W-:Y:S05]  /*7250*/  BSYNC B0 ;  /* 0x0000000000007941 */ /* 0x000fea0003800000 */
.L_x_40321:
[----:B------:R-:W-:Y:S05]  /*7260*/  BRA `(.L_x_40323) ;  /* 0xffffffe000fc7947 */ /* 0x000fea000383ffff */
.L_x_40188:
[----:B------:R-:W-:Y:S01]  /*7270*/  BSSY B0, `(.L_x_40324) ;  /* 0x0000006000007945 */ /* 0x000fe20003800000 */
[----:B------:R-:W-:Y:S02]  /*7280*/  IMAD.MOV.U32 R3, RZ, RZ, R28 ;  /* 0x000000ffff037224 */ /* 0x000fe400078e001c */
[----:B0-----:R-:W-:-:S07]  /*7290*/  IMAD.MOV.U32 R2, RZ, RZ, -0x1 ;  /* 0xffffffffff027424 */ /* 0x001fce00078e00ff */
[----:B-123--:R-:W-:Y:S05]  /*72a0*/  WARPSYNC.COLLECTIVE R2, `(.L_x_40325) ;  /* 0x0000000002087348 */ /* 0x00efea0003c00000 */
[----:B--2---:R0:W2:Y:S02]  /*72b0*/  SHFL.IDX P6, R2, R18, R3, R15 ;  /* 0x0000000312027389 */ /* 0x0040a400000c000f */
[----:B0123--:R-:W-:Y:S05]  /*72c0*/  ENDCOLLECTIVE ;  /* 0x000000000000791b */ /* 0x00ffea0003800000 */
.L_x_40325:
[----:B------:R-:W-:Y:S05]  /*72d0*/  BSYNC B0 ;  /* 0x0000000000007941 */ /* 0x000fea0003800000 */
.L_x_40324:
[----:B------:R-:W-:Y:S05]  /*72e0*/  BRA `(.L_x_40326) ;  /* 0xffffffe000f07947 */ /* 0x000fea000383ffff */
.L_x_40190:
[----:B------:R-:W-:Y:S01]  /*72f0*/  BSSY B0, `(.L_x_40327) ;  /* 0x0000006000007945 */ /* 0x000fe20003800000 */
[----:B------:R-:W-:Y:S01]  /*7300*/  MOV R3, R30 ;  /* 0x0000001e00037202 */ /* 0x000fe20000000f00 */
[----:B0-----:R-:W-:-:S07]  /*7310*/  IMAD.MOV.U32 R2, RZ, RZ, -0x1 ;  /* 0xffffffffff027424 */ /* 0x001fce00078e00ff */
[----:B-123--:R-:W-:Y:S05]  /*7320*/  WARPSYNC.COLLECTIVE R2, `(.L_x_40328) ;  /* 0x0000000002087348 */ /* 0x00efea0003c00000 */
[----:B--2---:R0:W2:Y:S02]  /*7330*/  SHFL.IDX P6, R2, R18, R3, R15 ;  /* 0x0000000312027389 */ /* 0x0040a400000c000f */
[----:B0123--:R-:W-:Y:S05]  /*7340*/  ENDCOLLECTIVE ;  /* 0x000000000000791b */ /* 0x00ffea0003800000 */
.L_x_40328:
[----:B------:R-:W-:Y:S05]  /*7350*/  BSYNC B0 ;  /* 0x0000000000007941 */ /* 0x000fea0003800000 */
.L_x_40327:
[----:B------:R-:W-:Y:S05]  /*7360*/  BRA `(.L_x_40329) ;  /* 0xffffffe000e47947 */ /* 0x000fea000383ffff */
.L_x_40192:
[----:B------:R-:W-:Y:S01]  /*7370*/  BSSY B0, `(.L_x_40330) ;  /* 0x0000006000007945 */ /* 0x000fe20003800000 */
[----:B------:R-:W-:Y:S02]  /*7380*/  IMAD.MOV.U32 R3, RZ, RZ, R32 ;  /* 0x000000ffff037224 */ /* 0x000fe400078e0020 */
[----:B0-----:R-:W-:-:S07]  /*7390*/  IMAD.MOV.U32 R2, RZ, RZ, -0x1 ;  /* 0xffffffffff027424 */ /* 0x001fce00078e00ff */
[----:B-123--:R-:W-:Y:S05]  /*73a0*/  WARPSYNC.COLLECTIVE R2, `(.L_x_40331) ;  /* 0x0000000002087348 */ /* 0x00efea0003c00000 */
[----:B--2---:R0:W2:Y:S02]  /*73b0*/  SHFL.IDX P6, R2, R18, R3, R15 ;  /* 0x0000000312027389 */ /* 0x0040a400000c000f */
[----:B0123--:R-:W-:Y:S05]  /*73c0*/  ENDCOLLECTIVE ;  /* 0x000000000000791b */ /* 0x00ffea0003800000 */
.L_x_40331:
[----:B------:R-:W-:Y:S05]  /*73d0*/  BSYNC B0 ;  /* 0x0000000000007941 */ /* 0x000fea0003800000 */
.L_x_40330:
[----:B------:R-:W-:Y:S05]  /*73e0*/  BRA `(.L_x_40332) ;  /* 0xffffffe000e07947 */ /* 0x000fea000383ffff */
.L_x_40194:
[----:B------:R-:W-:Y:S01]  /*73f0*/  BSSY B0, `(.L_x_40333) ;  /* 0x0000006000007945 */ /* 0x000fe20003800000 */
[----:B------:R-:W-:Y:S02]  /*7400*/  IMAD.MOV.U32 R3, RZ, RZ, R34 ;  /* 0x000000ffff037224 */ /* 0x000fe400078e0022 */
[----:B0-----:R-:W-:-:S07]  /*7410*/  IMAD.MOV.U32 R2, RZ, RZ, -0x1 ;  /* 0xffffffffff027424 */ /* 0x001fce00078e00ff */
[----:B-123--:R-:W-:Y:S05]  /*7420*/  WARPSYNC.COLLECTIVE R2, `(.L_x_40334) ;  /* 0x0000000002087348 */ /* 0x00efea0003c00000 */
[----:B--2---:R0:W2:Y:S02]  /*7430*/  SHFL.IDX P6, R2, R18, R3, R15 ;  /* 0x0000000312027389 */ /* 0x0040a400000c000f */
[----:B0123--:R-:W-:Y:S05]  /*7440*/  ENDCOLLECTIVE ;  /* 0x000000000000791b */ /* 0x00ffea0003800000 */
.L_x_40334:
[----:B------:R-:W-:Y:S05]  /*7450*/  BSYNC B0 ;  /* 0x0000000000007941 */ /* 0x000fea0003800000 */
.L_x_40333:
[----:B------:R-:W-:Y:S05]  /*7460*/  BRA `(.L_x_40335) ;  /* 0xffffffe000d87947 */ /* 0x000fea000383ffff */
.L_x_40196:
[----:B------:R-:W-:Y:S01]  /*7470*/  BSSY B0, `(.L_x_40336) ;  /* 0x0000006000007945 */ /* 0x000fe20003800000 */
[----:B------:R-:W-:Y:S02]  /*7480*/  IMAD.MOV.U32 R3, RZ, RZ, R36 ;  /* 0x000000ffff037224 */ /* 0x000fe400078e0024 */
[----:B0-----:R-:W-:-:S07]  /*7490*/  IMAD.MOV.U32 R2, RZ, RZ, -0x1 ;  /* 0xffffffffff027424 */ /* 0x001fce00078e00ff */
[----:B-123--:R-:W-:Y:S05]  /*74a0*/  WARPSYNC.COLLECTIVE R2, `(.L_x_40337) ;  /* 0x0000000002087348 */ /* 0x00efea0003c00000 */
[----:B--2---:R0:W2:Y:S02]  /*74b0*/  SHFL.IDX P6, R2, R18, R3, R15 ;  /* 0x0000000312027389 */ /* 0x0040a400000c000f */
[----:B0123--:R-:W-:Y:S05]  /*74c0*/  ENDCOLLECTIVE ;  /* 0x000000000000791b */ /* 0x00ffea0003800000 */
.L_x_40337:
[----:B------:R-:W-:Y:S05]  /*74d0*/  BSYNC B0 ;  /* 0x0000000000007941 */ /* 0x000fea0003800000 */
.L_x_40336:
[----:B------:R-:W-:Y:S05]  /*74e0*/  BRA `(.L_x_40338) ;  /* 0xffffffe000d07947 */ /* 0x000fea000383ffff */
.L_x_40198:
[----:B------:R-:W-:Y:S01]  /*74f0*/  BSSY B0, `(.L_x_40339) ;  /* 0x0000006000007945 */ /* 0x000fe20003800000 */
[----:B------:R-:W-:Y:S02]  /*7500*/  IMAD.MOV.U32 R3, RZ, RZ, R38 ;  /* 0x000000ffff037224 */ /* 0x000fe400078e0026 */
[----:B0-----:R-:W-:-:S07]  /*7510*/  IMAD.MOV.U32 R2, RZ, RZ, -0x1 ;  /* 0xffffffffff027424 */ /* 0x001fce00078e00ff */
[----:B-123--:R-:W-:Y:S05]  /*7520*/  WARPSYNC.COLLECTIVE R2, `(.L_x_40340) ;  /* 0x0000000002087348 */ /* 0x00efea0003c00000 */
[----:B--2---:R0:W2:Y:S02]  /*7530*/  SHFL.IDX P6, R2, R18, R3, R15 ;  /* 0x0000000312027389 */ /* 0x0040a400000c000f */
[----:B0123--:R-:W-:Y:S05]  /*7540*/  ENDCOLLECTIVE ;  /* 0x000000000000791b */ /* 0x00ffea0003800000 */
.L_x_40340:
[----:B------:R-:W-:Y:S05]  /*7550*/  BSYNC B0 ;  /* 0x0000000000007941 */ /* 0x000fea0003800000 */
.L_x_40339:
[----:B------:R-:W-:Y:S05]  /*7560*/  BRA `(.L_x_40341) ;  /* 0xffffffe000c87947 */ /* 0x000fea000383ffff */
.L_x_40200:
[----:B------:R-:W-:Y:S01]  /*7570*/  BSSY B0, `(.L_x_40342) ;  /* 0x0000006000007945 */ /* 0x000fe20003800000 */
[----:B------:R-:W-:Y:S01]  /*7580*/  MOV R3, R40 ;  /* 0x0000002800037202 */ /* 0x000fe20000000f00 */
[----:B0-----:R-:W-:-:S07]  /*7590*/  IMAD.MOV.U32 R2, RZ, RZ, -0x1 ;  /* 0xffffffffff027424 */ /* 0x001fce00078e00ff */
[----:B-123--:R-:W-:Y:S05]  /*75a0*/  WARPSYNC.COLLECTIVE R2, `(.L_x_40343) ;  /* 0x0000000002087348 */ /* 0x00efea0003c00000 */
[----:B--2---:R0:W2:Y:S02]  /*75b0*/  SHFL.IDX P6, R2, R18, R3, R15 ;  /* 0x0000000312027389 */ /* 0x0040a400000c000f */
[----:B0123--:R-:W-:Y:S05]  /*75c0*/  ENDCOLLECTIVE ;  /* 0x000000000000791b */ /* 0x00ffea0003800000 */
.L_x_40343:
[----:B------:R-:W-:Y:S05]  /*75d0*/  BSYNC B0 ;  /* 0x0000000000007941 */ /* 0x000fea0003800000 */
.L_x_40342:
[----:B------:R-:W-:Y:S05]  /*75e0*/  BRA `(.L_x_40344) ;  /* 0xffffffe000c07947 */ /* 0x000fea000383ffff */
.L_x_40202:
[----:B------:R-:W-:Y:S01]  /*75f0*/  BSSY B0, `(.L_x_40345) ;  /* 0x0000006000007945 */ /* 0x000fe20003800000 */
[----:B------:R-:W-:Y:S02]  /*7600*/  IMAD.MOV.U32 R3, RZ, RZ, R42 ;  /* 0x000000ffff037224 */ /* 0x000fe400078e002a */
[----:B0-----:R-:W-:-:S07]  /*7610*/  IMAD.MOV.U32 R2, RZ, RZ, -0x1 ;  /* 0xffffffffff027424 */ /* 0x001fce00078e00ff */
[----:B-123--:R-:W-:Y:S05]  /*7620*/  WARPSYNC.COLLECTIVE R2, `(.L_x_40346) ;  /* 0x0000000002087348 */ /* 0x00efea0003c00000 */
[----:B--2---:R0:W2:Y:S02]  /*7630*/  SHFL.IDX P6, R2, R18, R3, R15 ;  /* 0x0000000312027389 */ /* 0x0040a400000c000f */
[----:B0123--:R-:W-:Y:S05]  /*7640*/  ENDCOLLECTIVE ;  /* 0x000000000000791b */ /* 0x00ffea0003800000 */
.L_x_40346:
[----:B------:R-:W-:Y:S05]  /*7650*/  BSYNC B0 ;  /* 0x0000000000007941 */ /* 0x000fea0003800000 */
.L_x_40345:
[----:B------:R-:W-:Y:S05]  /*7660*/  BRA `(.L_x_40347) ;  /* 0xffffffe000b87947 */ /* 0x000fea000383ffff */
.L_x_40204:
[----:B------:R-:W-:Y:S01]  /*7670*/  BSSY B0, `(.L_x_40348) ;  /* 0x0000006000007945 */ /* 0x000fe20003800000 */
[----:B------:R-:W-:Y:S02]  /*7680*/  IMAD.MOV.U32 R3, RZ, RZ, R44 ;  /* 0x000000ffff037224 */ /* 0x000fe400078e002c */
[----:B0-----:R-:W-:-:S07]  /*7690*/  IMAD.MOV.U32 R2, RZ, RZ, -0x1 ;  /* 0xffffffffff027424 */ /* 0x001fce00078e00ff */
[----:B-123--:R-:W-:Y:S05]  /*76a0*/  WARPSYNC.COLLECTIVE R2, `(.L_x_40349) ;  /* 0x0000000002087348 */ /* 0x00efea0003c00000 */
[----:B--2---:R0:W2:Y:S02]  /*76b0*/  SHFL.IDX P6, R2, R18, R3, R15 ;  /* 0x0000000312027389 */ /* 0x0040a400000c000f */
[----:B0123--:R-:W-:Y:S05]  /*76c0*/  ENDCOLLECTIVE ;  /* 0x000000000000791b */ /* 0x00ffea0003800000 */
.L_x_40349:
[----:B------:R-:W-:Y:S05]  /*76d0*/  BSYNC B0 ;  /* 0x0000000000007941 */ /* 0x000fea0003800000 */
.L_x_40348:
[----:B------:R-:W-:Y:S05]  /*76e0*/  BRA `(.L_x_40350) ;  /* 0xffffffe000b07947 */ /* 0x000fea000383ffff */
.L_x_40206:
[----:B------:R-:W-:Y:S01]  /*76f0*/  BSSY B0, `(.L_x_40351) ;  /* 0x0000006000007945 */ /* 0x000fe20003800000 */
[----:B------:R-:W-:Y:S02]  /*7700*/  IMAD.MOV.U32 R3, RZ, RZ, R46 ;  /* 0x000000ffff037224 */ /* 0x000fe400078e002e */
[----:B0-----:R-:W-:-:S07]  /*7710*/  IMAD.MOV.U32 R2, RZ, RZ, -0x1 ;  /* 0xffffffffff027424 */ /* 0x001fce00078e00ff */
[----:B-123--:R-:W-:Y:S05]  /*7720*/  WARPSYNC.COLLECTIVE R2, `(.L_x_40352) ;  /* 0x0000000002087348 */ /* 0x00efea0003c00000 */
[----:B--2---:R0:W2:Y:S02]  /*7730*/  SHFL.IDX P6, R2, R18, R3, R15 ;  /* 0x0000000312027389 */ /* 0x0040a400000c000f */
[----:B0123--:R-:W-:Y:S05]  /*7740*/  ENDCOLLECTIVE ;  /* 0x000000000000791b */ /* 0x00ffea0003800000 */
.L_x_40352:
[----:B------:R-:W-:Y:S05]  /*7750*/  BSYNC B0 ;  /* 0x0000000000007941 */ /* 0x000fea0003800000 */
.L_x_40351:
[----:B------:R-:W-:Y:S05]  /*7760*/  BRA `(.L_x_40353) ;  /* 0xffffffe000a87947 */ /* 0x000fea000383ffff */
.L_x_40208:
[----:B------:R-:W-:Y:S01]  /*7770*/  BSSY B0, `(.L_x_40354) ;  /* 0x0000006000007945 */ /* 0x000fe20003800000 */
[----:B------:R-:W-:Y:S02]  /*7780*/  IMAD.MOV.U32 R3, RZ, RZ, R48 ;  /* 0x000000ffff037224 */ /* 0x000fe400078e0030 */
[----:B0-----:R-:W-:-:S07]  /*7790*/  IMAD.MOV.U32 R2, RZ, RZ, -0x1 ;  /* 0xffffffffff027424 */ /* 0x001fce00078e00ff */
[----:B-123--:R-:W-:Y:S05]  /*77a0*/  WARPSYNC.COLLECTIVE R2, `(.L_x_40355) ;  /* 0x0000000002087348 */ /* 0x00efea0003c00000 */
[----:B--2---:R0:W2:Y:S02]  /*77b0*/  SHFL.IDX P6, R2, R18, R3, R15 ;  /* 0x0000000312027389 */ /* 0x0040a400000c000f */
[----:B0123--:R-:W-:Y:S05]  /*77c0*/  ENDCOLLECTIVE ;  /* 0x000000000000791b */ /* 0x00ffea0003800000 */
.L_x_40355:
[----:B------:R-:W-:Y:S05]  /*77d0*/  BSYNC B0 ;  /* 0x0000000000007941 */ /* 0x000fea0003800000 */
.L_x_40354:
[----:B------:R-:W-:Y:S05]  /*77e0*/  BRA `(.L_x_40356) ;  /* 0xffffffe000a07947 */ /* 0x000fea000383ffff */
.L_x_40210:
[----:B------:R-:W-:Y:S01]  /*77f0*/  BSSY B0, `(.L_x_40357) ;  /* 0x0000006000007945 */ /* 0x000fe20003800000 */
[----:B------:R-:W-:Y:S01]  /*7800*/  MOV R3, R50 ;  /* 0x0000003200037202 */ /* 0x000fe20000000f00 */
[----:B0-----:R-:W-:-:S07]  /*7810*/  IMAD.MOV.U32 R2, RZ, RZ, -0x1 ;  /* 0xffffffffff027424 */ /* 0x001fce00078e00ff */
[----:B-123--:R-:W-:Y:S05]  /*7820*/  WARPSYNC.COLLECTIVE R2, `(.L_x_40358) ;  /* 0x0000000002087348 */ /* 0x00efea0003c00000 */
[----:B--2---:R0:W2:Y:S02]  /*7830*/  SHFL.IDX P6, R2, R18, R3, R15 ;  /* 0x0000000312027389 */ /* 0x0040a400000c000f */
[----:B0123--:R-:W-:Y:S05]  /*7840*/  ENDCOLLECTIVE ;  /* 0x000000000000791b */ /* 0x00ffea0003800000 */
.L_x_40358:
[----:B------:R-:W-:Y:S05]  /*7850*/  BSYNC B0 ;  /* 0x0000000000007941 */ /* 0x000fea0003800000 */
.L_x_40357:
[----:B------:R-:W-:Y:S05]  /*7860*/  BRA `(.L_x_40359) ;  /* 0xffffffe000987947 */ /* 0x000fea000383ffff */
.L_x_40212:
[----:B------:R-:W-:Y:S01]  /*7870*/  BSSY B0, `(.L_x_40360) ;  /* 0x0000006000007945 */ /* 0x000fe20003800000 */
[----:B------:R-:W-:Y:S02]  /*7880*/  IMAD.MOV.U32 R3, RZ, RZ, R22 ;  /* 0x000000ffff037224 */ /* 0x000fe400078e0016 */
[----:B0-----:R-:W-:-:S07]  /*7890*/  IMAD.MOV.U32 R2, RZ, RZ, -0x1 ;  /* 0xffffffffff027424 */ /* 0x001fce00078e00ff */
[----:B-123--:R-:W-:Y:S05]  /*78a0*/  WARPSYNC.COLLECTIVE R2, `(.L_x_40361) ;  /* 0x0000000002087348 */ /* 0x00efea0003c00000 */
[----:B--2---:R0:W2:Y:S02]  /*78b0*/  SHFL.IDX P6, R2, R18, R3, R15 ;  /* 0x0000000312027389 */ /* 0x0040a400000c000f */
[----:B0123--:R-:W-:Y:S05]  /*78c0*/  ENDCOLLECTIVE ;  /* 0x000000000000791b */ /* 0x00ffea0003800000 */
.L_x_40361:
[----:B------:R-:W-:Y:S05]  /*78d0*/  BSYNC B0 ;  /* 0x0000000000007941 */ /* 0x000fea0003800000 */
.L_x_40360:
[----:B------:R-:W-:Y:S05]  /*78e0*/  BRA `(.L_x_40362) ;  /* 0xffffffe000907947 */ /* 0x000fea000383ffff */
        .weak           $__internal_185_$__cuda_sm20_div_u16
        .type           $__internal_185_$__cuda_sm20_div_u16,@function
        .size           $__internal_185_$__cuda_sm20_div_u16,(.L_x_58136 - $__internal_185_$__cuda_sm20_div_u16)
$__internal_185_$__cuda_sm20_div_u16:
        /* <DEDUP_REMOVED lines=19> */
[----:B------:R-:W-:Y:S06]  /*7a20*/  RET.REL.NODEC R2 `(_Z9cuda_gemmIiLi256ELi1ELi1ELi1024ELi16ELi16ELi32ELi1ELi0EEviiiPT_S1_S1_ii) ;  /* 0xffffff8402747950 */ /* 0x000fec0003c3ffff */
.L_x_40363:
        /* <DEDUP_REMOVED lines=13> */
.L_x_58136:


//--------------------- .text._Z9cuda_gemmIiLi256ELi1ELi1ELi1024ELi16ELi16ELi32ELi0ELi1EEviiiPT_S1_S1_ii --------------------------
	.section	.text._Z9cuda_gemmIiLi256ELi1ELi1ELi1024ELi16ELi16ELi32ELi0ELi1EEviiiPT_S1_S1_ii,"ax",@progbits
	.align	128
        .global         _Z9cuda_gemmIiLi256ELi1ELi1ELi1024ELi16ELi16ELi32ELi0ELi1EEviiiPT_S1_S1_ii
        .type           _Z9cuda_gemmIiLi256ELi1ELi1ELi1024ELi16ELi16ELi32ELi0ELi1EEviiiPT_S1_S1_ii,@function
        .size           _Z9cuda_gemmIiLi256ELi1ELi1ELi1024ELi16ELi16ELi32ELi0ELi1EEviiiPT_S1_S1_ii,(.L_x_58137 - _Z9cuda_gemmIiLi256ELi1ELi1ELi1024ELi16ELi16ELi32ELi0ELi1EEviiiPT_S1_S1_ii)
        .other          _Z9cuda_gemmIiLi256ELi1ELi1ELi1024ELi16ELi16ELi32ELi0ELi1EEviiiPT_S1_S1_ii,@"STO_CUDA_ENTRY STV_DEFAULT"
_Z9cuda_gemmIiLi256ELi1ELi1ELi1024ELi16ELi16ELi32ELi0ELi1EEviiiPT_S1_S1_ii:
.text._Z9cuda_gemmIiLi256ELi1ELi1ELi1024ELi16ELi16ELi32ELi0ELi1EEviiiPT_S1_S1_ii:
[----:B------:R-:W-:Y:S08]  /*0000*/  LDC R1, c[0x0][0x37c] ;  /* 0x0000df00ff017b82 */ /* 0x000ff00000000800 */
[----:B------:R-:W0:Y:S01]  /*0010*/  LDC R41, c[0x0][0x360] ;  /* 0x0000d800ff297b82 */ /* 0x000e220000000800 */
[----:B------:R-:W1:Y:S01]  /*0020*/  S2R R2, SR_TID.X ;  /* 0x0000000000027919 */ /* 0x000e620000002100 */
[----:B------:R-:W2:Y:S01]  /*0030*/  LDCU.64 UR8, c[0x0][0x358] ;  /* 0x00006b00ff0877ac */ /* 0x000ea20008000a00 */
[----:B------:R-:W-:Y:S05]  /*0040*/  BSSY.RECONVERGENT B0, `(.L_x_40364) ;  /* 0x0000036000007945 */ /* 0x000fea0003800200 */
[----:B------:R-:W3:Y:S01]  /*0050*/  S2UR UR10, SR_CTAID.Y ;  /* 0x00000000000a79c3 */ /* 0x000ee20000002600 */
        /* <DEDUP_REMOVED lines=21> */
[----:B------:R-:W-:Y:S02]  /*01b0*/  ISETP.GE.U32.AND P1, PT, R4, R41, PT ;  /* 0x000000290400720c */ /* 0x000fe40003f26070 */
[----:B------:R-:W3:Y:S11]  /*01c0*/  LDC R4, c[0x0][0x374] ;  /* 0x0000dd00ff047b82 */ /* 0x000ef60000000800 */
[----:B------:R-:W-:-:S02]  /*01d0*/  @P1 IADD3 R7, PT, PT, R7, 0x1, RZ ;  /* 0x0000000107071810 */ /* 0x000fc40007ffe0ff */
[----:B------:R-:W-:-:S05]  /*01e0*/  @!P2 LOP3.LUT R7, RZ, R41, RZ, 0x33, !PT ;  /* 0x00000029ff07a212 */ /* 0x000fca00078e33ff */
[----:B------:R-:W-:-:S05]  /*01f0*/  IMAD.IADD R6, R6, 0x1, R7 ;  /* 0x0000000106067824 */ /* 0x000fca00078e0207 */
[----:B------:R-:W-:Y:S02]  /*0200*/  LOP3.LUT R3, R6, 0x3, RZ, 0xc0, !PT ;  /* 0x0000000306037812 */ /* 0x000fe400078ec0ff */
[----:B---3--:R-:W-:Y:S02]  /*0210*/  ISETP.LE.U32.AND P0, PT, R4, UR10, PT ;  /* 0x0000000a04007c0c */ /* 0x008fe4000bf03070 */
[----:B------:R-:W-:Y:S02]  /*0220*/  ISETP.NE.AND P2, PT, R3, 0x3, PT ;  /* 0x000000030300780c */ /* 0x000fe40003f45270 */
[----:B------:R-:W-:-:S11]  /*0230*/  ISETP.GE.U32.AND P1, PT, R6, 0x3, PT ;  /* 0x000000030600780c */ /* 0x000fd60003f26070 */
        /* <DEDUP_REMOVED lines=10> */
.L_x_40366:
        /* <DEDUP_REMOVED lines=12> */
.L_x_40365:
[----:B------:R-:W-:Y:S05]  /*03a0*/  BSYNC.RECONVERGENT B0 ;  /* 0x0000000000007941 */ /* 0x000fea0003800200 */
.L_x_40364:
        /* <DEDUP_REMOVED lines=9> */
.L_x_40369:
        /* <DEDUP_REMOVED lines=39> */
.L_x_40368:
[----:B------:R-:W-:Y:S05]  /*06b0*/  BSYNC.RECONVERGENT B0 ;  /* 0x0000000000007941 */ /* 0x000fea0003800200 */
.L_x_40367:
[----:B------:R-:W-:Y:S05]  /*06c0*/  @P0 EXIT ;  /* 0x000000000000094d */ /* 0x000fea0003800000 */
[----:B------:R-:W-:Y:S02]  /*06d0*/  LOP3.LUT R0, R0, 0x3ff, RZ, 0x3c, !PT ;  /* 0x000003ff00007812 */ /* 0x000fe400078e3cff */
[----:B------:R-:W-:Y:S02]  /*06e0*/  LOP3.LUT R2, R41, 0xffff, RZ, 0xc0, !PT ;  /* 0x0000ffff29027812 */ /* 0x000fe400078ec0ff */
[----:B------:R-:W-:Y:S02]  /*06f0*/  LOP3.LUT R0, R0, 0xffff, RZ, 0xc0, !PT ;  /* 0x0000ffff00007812 */ /* 0x000fe400078ec0ff */
[----:B-1----:R-:W-:-:S07]  /*0700*/  MOV R6, 0x720 ;  /* 0x0000072000067802 */ /* 0x002fce0000000f00 */
[----:B0-----:R-:W-:Y:S05]  /*0710*/  CALL.REL.NOINC `($__internal_186_$__cuda_sm20_div_u16) ;  /* 0x00000018000c7944 */ /* 0x001fea0003c00000 */
        /* <DEDUP_REMOVED lines=10> */
[----:B------:R-:W3:Y:S01]  /*07c0*/  S2R R8, SR_CTAID.X ;  /* 0x0000000000087919 */ /* 0x000ee20000002500 */
[----:B------:R-:W4:Y:S01]  /*07d0*/  LDC R5, c[0x0][0x388] ;  /* 0x0000e200ff057b82 */ /* 0x000f220000000800 */
[----:B------:R-:W-:Y:S01]  /*07e0*/  UMOV UR4, 0x400 ;  /* 0x0000040000047882 */ /* 0x000fe20000000000 */
[----:B------:R-:W-:Y:S01]  /*07f0*/  IMAD R0, R20, R41, R40 ;  /* 0x0000002914007224 */ /* 0x000fe200078e0228 */
[----:B------:R-:W-:Y:S01]  /*0800*/  UIADD3 UR4, UPT, UPT, UR4, 0x480, URZ ;  /* 0x0000048004047890 */ /* 0x000fe2000fffe0ff */
[----:B------:R-:W-:-:S04]  /*0810*/  IMAD.MOV R10, RZ, RZ, -R20 ;  /* 0x000000ffff0a7224 */ /* 0x000fc800078e0a14 */
[----:B------:R-:W5:Y:S08]  /*0820*/  S2UR UR5, SR_CgaCtaId ;  /* 0x00000000000579c3 */ /* 0x000f700000008800 */
[----:B------:R-:W0:Y:S01]  /*0830*/  LDC.64 R6, c[0x0][0x390] ;  /* 0x0000e400ff067b82 */ /* 0x000e220000000a00 */
[----:B----4-:R-:W-:-:S05]  /*0840*/  IMAD R4, R5, UR10, R40 ;  /* 0x0000000a05047c24 */ /* 0x010fca000f8e0228 */
[----:B---3--:R-:W-:Y:S01]  /*0850*/  LEA R9, R8, R4, 0xa ;  /* 0x0000000408097211 */ /* 0x008fe200078e50ff */
[----:B-----5:R-:W-:-:S06]  /*0860*/  ULEA UR4, UR5, UR4, 0x18 ;  /* 0x0000000405047291 */ /* 0x020fcc000f8ec0ff */
[----:B------:R-:W-:-:S07]  /*0870*/  LEA R8, R40, UR4, 0x2 ;  /* 0x0000000428087c11 */ /* 0x000fce000f8e10ff */
.L_x_40372:
[----:B0-----:R-:W-:-:S06]  /*0880*/  IMAD.WIDE R4, R9, 0x4, R6 ;  /* 0x0000000409047825 */ /* 0x001fcc00078e0206 */
[----:B------:R-:W3:Y:S01]  /*0890*/  LDG.E R5, desc[UR8][R4.64] ;  /* 0x0000000804057981 */ /* 0x000ee2000c1e1900 */
[----:B------:R-:W-:Y:S02]  /*08a0*/  VIADD R10, R10, 0x1 ;  /* 0x000000010a0a7836 */ /* 0x000fe40000000000 */
[----:B------:R-:W-:-:S03]  /*08b0*/  IMAD.IADD R9, R41, 0x1, R9 ;  /* 0x0000000129097824 */ /* 0x000fc600078e0209 */
[----:B------:R-:W-:Y:S01]  /*08c0*/  ISETP.NE.AND P0, PT, R10, RZ, PT ;  /* 0x000000ff0a00720c */ /* 0x000fe20003f05270 */
[----:B---3--:R0:W-:Y:S02]  /*08d0*/  STS [R8], R5 ;  /* 0x0000000508007388 */ /* 0x0081e40000000800 */
[----:B0-----:R-:W-:-:S10]  /*08e0*/  IMAD R8, R41, 0x4, R8 ;  /* 0x0000000429087824 */ /* 0x001fd400078e0208 */
[----:B------:R-:W-:Y:S05]  /*08f0*/  @P0 BRA `(.L_x_40372) ;  /* 0xfffffffc00e00947 */ /* 0x000fea000383ffff */
.L_x_40371:
[----:B--2---:R-:W-:Y:S05]  /*0900*/  BSYNC.RECONVERGENT B0 ;  /* 0x0000000000007941 */ /* 0x004fea0003800200 */
.L_x_40370:
[----:B------:R-:W2:Y:S01]  /*0910*/  S2R R12, SR_CTAID.X ;  /* 0x00000000000c7919 */ /* 0x000ea20000002500 */
[----:B------:R-:W-:Y:S01]  /*0920*/  UIADD3 UR4, UPT, UPT, UR6, 0x480, URZ ;  /* 0x0000048006047890 */ /* 0x000fe2000fffe0ff */
[----:B0-----:R-:W-:Y:S01]  /*0930*/  IMAD R10, R11, UR10, R0 ;  /* 0x0000000a0b0a7c24 */ /* 0x001fe2000f8e0200 */
[----:B------:R-:W-:Y:S01]  /*0940*/  BSSY.RECONVERGENT B0, `(.L_x_40373) ;  /* 0x000001b000007945 */ /* 0x000fe20003800200 */
[----:B-1----:R-:W-:Y:S01]  /*0950*/  IMAD.WIDE.U32 R4, R41, 0x4, R2 ;  /* 0x0000000429047825 */ /* 0x002fe200078e0002 */
[----:B------:R-:W-:-:S03]  /*0960*/  ULEA UR5, UR7, UR4, 0x18 ;  /* 0x0000000407057291 */ /* 0x000fc6000f8ec0ff */
[----:B------:R-:W-:-:S03]  /*0970*/  IMAD.WIDE.U32 R6, R41, 0x8, R2 ;  /* 0x0000000829067825 */ /* 0x000fc600078e0002 */
[----:B------:R-:W-:Y:S01]  /*0980*/  LEA R18, R0, UR5, 0x2 ;  /* 0x0000000500127c11 */ /* 0x000fe2000f8e10ff */
[----:B------:R-:W-:Y:S01]  /*0990*/  IMAD.WIDE.U32 R8, R41, 0xc, R2 ;  /* 0x0000000c29087825 */ /* 0x000fe200078e0002 */
[----:B--2---:R-:W-:-:S07]  /*09a0*/  LEA R19, R12, R10, 0xa ;  /* 0x0000000a0c137211 */ /* 0x004fce00078e50ff */
.L_x_40374:
        /* <DEDUP_REMOVED lines=21> */
.L_x_40373:
        /* <DEDUP_REMOVED lines=9> */
.L_x_40377:
[----:B------:R-:W-:Y:S01]  /*0b90*/  IADD3 R3, PT, PT, R3, 0x1, RZ ;  /* 0x0000000103037810 */ /* 0x000fe20007ffe0ff */
[----:B------:R0:W-:Y:S03]  /*0ba0*/  STS [R2], RZ ;  /* 0x000000ff02007388 */ /* 0x0001e60000000800 */
[----:B------:R-:W-:Y:S01]  /*0bb0*/  ISETP.NE.AND P0, PT, R3, RZ, PT ;  /* 0x000000ff0300720c */ /* 0x000fe20003f05270 */
[----:B0-----:R-:W-:-:S12]  /*0bc0*/  IMAD R2, R41, 0x4, R2 ;  /* 0x0000000429027824 */ /* 0x001fd800078e0202 */
[----:B------:R-:W-:Y:S05]  /*0bd0*/  @P0 BRA `(.L_x_40377) ;  /* 0xfffffffc00ec0947 */ /* 0x000fea000383ffff */
.L_x_40376:
[----:B------:R-:W-:Y:S05]  /*0be0*/  BSYNC.RECONVERGENT B0 ;  /* 0x0000000000007941 */ /* 0x000fea0003800200 */
.L_x_40375:
[----:B------:R-:W-:Y:S01]  /*0bf0*/  UIADD3 UR4, UPT, UPT, UR6, 0x1480, URZ ;  /* 0x0000148006047890 */ /* 0x000fe2000fffe0ff */
[----:B------:R-:W-:Y:S03]  /*0c00*/  BSSY.RECONVERGENT B0, `(.L_x_40378) ;  /* 0x000000e000007945 */ /* 0x000fe60003800200 */
[----:B------:R-:W-:-:S06]  /*0c10*/  ULEA UR4, UR7, UR4, 0x18 ;  /* 0x0000000407047291 */ /* 0x000fcc000f8ec0ff */
[----:B------:R-:W-:-:S07]  /*0c20*/  LEA R2, R0, UR4, 0x2 ;  /* 0x0000000400027c11 */ /* 0x000fce000f8e10ff */
.L_x_40379:
[C-C-:B--2---:R-:W-:Y:S01]  /*0c30*/  IMAD R3, R41.reuse, 0x4, R2.reuse ;  /* 0x0000000429037824 */ /* 0x144fe200078e0202 */
        /* <DEDUP_REMOVED lines=10> */
[----:B------:R-:W-:Y:S05]  /*0ce0*/  BSYNC.RECONVERGENT B0 ;  /* 0x0000000000007941 */ /* 0x000fea0003800200 */
.L_x_40378:
        /* <DEDUP_REMOVED lines=35> */
[C---:B------:R-:W-:Y:S02]  /*0f20*/  LOP3.LUT R22, R7.reuse, 0xf, R40, 0xf8, !PT ;  /* 0x0000000f07167812 */ /* 0x040fe400078ef828 */
        /* <DEDUP_REMOVED lines=38> */
[C---:B--2---:R-:W-:Y:S02]  /*1190*/  LOP3.LUT R5, R45.reuse, 0x3c, RZ, 0xc0, !PT ;  /* 0x0000003c2d057812 */ /* 0x044fe400078ec0ff */
[----:B------:R-:W-:Y:S01]  /*11a0*/  SHF.R.U32.HI R6, RZ, 0x6, R40 ;  /* 0x00000006ff067819 */ /* 0x000fe20000011628 */
[----:B------:R-:W2:Y:S01]  /*11b0*/  LDS R15, [R15] ;  /* 0x000000000f0f7984 */ /* 0x000ea20000000800 */
[----:B------:R-:W-:Y:S01]  /*11c0*/  LOP3.LUT R4, R45, 0xfc, RZ, 0xc0, !PT ;  /* 0x000000fc2d047812 */ /* 0x000fe200078ec0ff */
[----:B------:R-:W-:-:S02]  /*11d0*/  VIADD R5, R5, UR6 ;  /* 0x0000000605057c36 */ /* 0x000fc40008000000 */
[----:B------:R-:W0:Y:S04]  /*11e0*/  LDS R14, [R14] ;  /* 0x000000000e0e7984 */ /* 0x000e280000000800 */
[----:B------:R-:W0:Y:S04]  /*11f0*/  LDS R13, [R13] ;  /* 0x000000000d0d7984 */ /* 0x000e280000000800 */
[----:B------:R-:W0:Y:S04]  /*1200*/  LDS R12, [R12] ;  /* 0x000000000c0c7984 */ /* 0x000e280000000800 */
[----:B------:R-:W0:Y:S04]  /*1210*/  LDS R11, [R11] ;  /* 0x000000000b0b7984 */ /* 0x000e280000000800 */
[----:B------:R-:W0:Y:S04]  /*1220*/  LDS R10, [R10] ;  /* 0x000000000a0a7984 */ /* 0x000e280000000800 */
[----:B------:R-:W0:Y:S04]  /*1230*/  LDS R9, [R9] ;  /* 0x0000000009097984 */ /* 0x000e280000000800 */
[----:B------:R-:W0:Y:S04]  /*1240*/  LDS R8, [R8] ;  /* 0x0000000008087984 */ /* 0x000e280000000800 */
[----:B-1-34-:R-:W0:Y:S02]  /*1250*/  LDS R7, [R7] ;  /* 0x0000000007077984 */ /* 0x01ae240000000800 */
.L_x_40381:
        /* <DEDUP_REMOVED lines=18> */
[----:B------:R-:W2:Y:S02]  /*1380*/  SHFL.IDX PT, R44, R42, R31, 0x101f ;  /* 0x00101f1f2a2c7589 */ /* 0x000ea400000e0000 */
[----:B--2---:R-:W-:-:S02]  /*1390*/  IMAD R43, R15, R44, R43 ;  /* 0x0000002c0f2b7224 */ /* 0x004fc400078e022b */
        /* <DEDUP_REMOVED lines=15> */
.L_x_40403:
[----:B------:R-:W-:Y:S01]  /*1490*/  IMAD R0, R6, 0x100, R4 ;  /* 0x0000010006007824 */ /* 0x000fe200078e0204 */
[----:B------:R-:W-:Y:S01]  /*14a0*/  LEA.HI R6, R41, R6, RZ, 0x1a ;  /* 0x0000000629067211 */ /* 0x000fe200078fd0ff */
[----:B-1----:R-:W-:-:S03]  /*14b0*/  IMAD R43, R7, R44, R43 ;  /* 0x0000002c072b7224 */ /* 0x002fc600078e022b */
[----:B------:R-:W1:Y:S01]  /*14c0*/  LDS R2, [R0+UR4] ;  /* 0x0000000400027984 */ /* 0x000e620008000800 */
[----:B------:R-:W-:Y:S02]  /*14d0*/  ISETP.GE.U32.AND P0, PT, R6, 0x10, PT ;  /* 0x000000100600780c */ /* 0x000fe40003f06070 */
[----:B-1----:R-:W-:-:S05]  /*14e0*/  IADD3 R43, PT, PT, R43, R2, RZ ;  /* 0x000000022b2b7210 */ /* 0x002fca0007ffe0ff */
[----:B------:R1:W-:Y:S06]  /*14f0*/  STS [R0+UR4], R43 ;  /* 0x0000002b00007988 */ /* 0x0003ec0008000804 */
[----:B------:R-:W-:Y:S05]  /*1500*/  @!P0 BRA `(.L_x_40381) ;  /* 0xfffffffc00548947 */ /* 0x000fea000383ffff */
[----:B------:R-:W2:Y:S01]  /*1510*/  LDC R7, c[0x0][0x388] ;  /* 0x0000e200ff077b82 */ /* 0x000ea20000000800 */
[----:B------:R-:W-:Y:S05]  /*1520*/  WARPSYNC.ALL ;  /* 0x0000000000007948 */ /* 0x000fea0003800000 */
[----:B------:R-:W-:Y:S01]  /*1530*/  ISETP.NE.AND P0, PT, R39, 0x2, PT ;  /* 0x000000022700780c */ /* 0x000fe20003f05270 */
[----:B0-----:R-:W1:Y:S01]  /*1540*/  S2R R42, SR_CTAID.X ;  /* 0x00000000002a7919 */ /* 0x001e620000002500 */
[----:B------:R-:W0:Y:S01]  /*1550*/  LDC R5, c[0x0][0x384] ;  /* 0x0000e100ff057b82 */ /* 0x000e220000000800 */
[----:B--2---:R-:W-:Y:S01]  /*1560*/  SHF.R.S32.HI R4, RZ, 0x1f, R7 ;  /* 0x0000001fff047819 */ /* 0x004fe20000011407 */
[----:B------:R-:W-:Y:S03]  /*1570*/  BSSY.RECONVERGENT B0, `(.L_x_40382) ;  /* 0x0000018000007945 */ /* 0x000fe60003800200 */
[----:B------:R-:W-:-:S03]  /*1580*/  LEA.HI R4, R4, R7, RZ, 0x4 ;  /* 0x0000000704047211 */ /* 0x000fc600078f20ff */
[----:B------:R-:W2:Y:S01]  /*1590*/  LDC.64 R2, c[0x0][0x3a0] ;  /* 0x0000e800ff027b82 */ /* 0x000ea20000000a00 */
[----:B------:R-:W-:Y:S01]  /*15a0*/  SHF.R.S32.HI R4, RZ, 0x4, R4 ;  /* 0x00000004ff047819 */ /* 0x000fe20000011404 */
[----:B-1----:R-:W-:-:S04]  /*15b0*/  IMAD.SHL.U32 R0, R42, 0x40, RZ ;  /* 0x000000402a007824 */ /* 0x002fc800078e00ff */
[----:B0-----:R-:W-:Y:S02]  /*15c0*/  IMAD R0, R5, UR10, R0 ;  /* 0x0000000a05007c24 */ /* 0x001fe4000f8e0200 */
[----:B------:R-:W-:Y:S06]  /*15d0*/  BAR.SYNC.DEFER_BLOCKING 0x0 ;  /* 0x0000000000007b1d */ /* 0x000fec0000010000 */
[----:B------:R-:W-:Y:S05]  /*15e0*/  @!P0 BRA `(.L_x_40383) ;  /* 0x0000000000408947 */ /* 0x000fea0003800000 */
[----:B------:R-:W0:Y:S01]  /*15f0*/  LDC.64 R8, c[0x0][0x3a0] ;  /* 0x0000e800ff087b82 */ /* 0x000e220000000a00 */
[----:B------:R-:W-:Y:S01]  /*1600*/  LOP3.LUT R5, R39, 0x2, RZ, 0x3c, !PT ;  /* 0x0000000227057812 */ /* 0x000fe200078e3cff */
[----:B------:R-:W-:-:S04]  /*1610*/  VIADD R10, R45, UR4 ;  /* 0x000000042d0a7c36 */ /* 0x000fc80008000000 */
[----:B------:R-:W-:-:S07]  /*1620*/  IMAD.MOV R5, RZ, RZ, -R5 ;  /* 0x000000ffff057224 */ /* 0x000fce00078e0a05 */
.L_x_40384:
[----:B-1----:R1:W3:Y:S01]  /*1630*/  LDS R13, [R10] ;  /* 0x000000000a0d7984 */ /* 0x0022e20000000800 */
[----:B------:R-:W-:Y:S01]  /*1640*/  LOP3.LUT R11, R40, 0x3f, RZ, 0xc0, !PT ;  /* 0x0000003f280b7812 */ /* 0x000fe200078ec0ff */
[----:B------:R-:W-:Y:S01]  /*1650*/  VIADD R5, R5, 0x1 ;  /* 0x0000000105057836 */ /* 0x000fe20000000000 */
[--C-:B------:R-:W-:Y:S01]  /*1660*/  SHF.R.U32.HI R7, RZ, 0x6, R40.reuse ;  /* 0x00000006ff077819 */ /* 0x100fe20000011628 */
[----:B------:R-:W-:Y:S01]  /*1670*/  IMAD.IADD R40, R41, 0x1, R40 ;  /* 0x0000000129287824 */ /* 0x000fe200078e0228 */
[----:B------:R-:W-:Y:S02]  /*1680*/  IADD3 R11, PT, PT, R0, R11, RZ ;  /* 0x0000000b000b7210 */ /* 0x000fe40007ffe0ff */
[----:B------:R-:W-:Y:S01]  /*1690*/  ISETP.NE.AND P0, PT, R5, RZ, PT ;  /* 0x000000ff0500720c */ /* 0x000fe20003f05270 */
[----:B-1----:R-:W-:Y:S02]  /*16a0*/  IMAD R10, R41, 0x4, R10 ;  /* 0x00000004290a7824 */ /* 0x002fe400078e020a */
[----:B------:R-:W-:-:S04]  /*16b0*/  IMAD R7, R7, R4, R11 ;  /* 0x0000000407077224 */ /* 0x000fc800078e020b */
[----:B0-----:R-:W-:-:S05]  /*16c0*/  IMAD.WIDE R6, R7, 0x4, R8 ;  /* 0x0000000407067825 */ /* 0x001fca00078e0208 */
[----:B---3--:R1:W-:Y:S01]  /*16d0*/  STG.E desc[UR8][R6.64], R13 ;  /* 0x0000000d06007986 */ /* 0x0083e2000c101908 */
[----:B------:R-:W-:Y:S05]  /*16e0*/  @P0 BRA `(.L_x_40384) ;  /* 0xfffffffc00d00947 */ /* 0x000fea000383ffff */
.L_x_40383:
[----:B------:R-:W-:Y:S05]  /*16f0*/  BSYNC.RECONVERGENT B0 ;  /* 0x0000000000007941 */ /* 0x000fea0003800200 */
.L_x_40382:
[C---:B------:R-:W-:Y:S01]  /*1700*/  LEA R14, R41.reuse, R40, 0x1 ;  /* 0x00000028290e7211 */ /* 0x040fe200078e08ff */
[----:B------:R-:W-:Y:S01]  /*1710*/  IMAD R16, R41, 0x3, R40 ;  /* 0x0000000329107824 */ /* 0x000fe200078e0228 */
[C---:B------:R-:W-:Y:S01]  /*1720*/  LEA R20, R40.reuse, UR4, 0x2 ;  /* 0x0000000428147c11 */ /* 0x040fe2000f8e10ff */
[----:B------:R-:W-:-:S07]  /*1730*/  IMAD.IADD R18, R40, 0x1, R41 ;  /* 0x0000000128127824 */ /* 0x000fce00078e0229 */
.L_x_40385:
[C-C-:B01----:R-:W-:Y:S01]  /*1740*/  IMAD R6, R41.reuse, 0x4, R20.reuse ;  /* 0x0000000429067824 */ /* 0x143fe200078e0214 */
[----:B------:R-:W0:Y:S01]  /*1750*/  LDS R5, [R20] ;  /* 0x0000000014057984 */ /* 0x000e220000000800 */
[C-C-:B------:R-:W-:Y:S01]  /*1760*/  IMAD R8, R41.reuse, 0x8, R20.reuse ;  /* 0x0000000829087824 */ /* 0x140fe200078e0214 */
[----:B------:R-:W-:Y:S01]  /*1770*/  LOP3.LUT R27, R40, 0x3f, RZ, 0xc0, !PT ;  /* 0x0000003f281b7812 */ /* 0x000fe200078ec0ff */
[----:B------:R-:W-:Y:S01]  /*1780*/  IMAD R10, R41, 0xc, R20 ;  /* 0x0000000c290a7824 */ /* 0x000fe200078e0214 */
[----:B------:R1:W3:Y:S01]  /*1790*/  LDS R15, [R6] ;  /* 0x00000000060f7984 */ /* 0x0002e20000000800 */
[----:B------:R-:W-:Y:S02]  /*17a0*/  LOP3.LUT R9, R18, 0x3f, RZ, 0xc0, !PT ;  /* 0x0000003f12097812 */ /* 0x000fe400078ec0ff */
[----:B------:R-:W-:Y:S01]  /*17b0*/  LOP3.LUT R13, R14, 0x3f, RZ, 0xc0, !PT ;  /* 0x0000003f0e0d7812 */ /* 0x000fe200078ec0ff */
[----:B------:R4:W5:Y:S01]  /*17c0*/  LDS R17, [R8] ;  /* 0x0000000008117984 */ /* 0x0009620000000800 */
[----:B------:R-:W-:Y:S01]  /*17d0*/  LOP3.LUT R21, R16, 0x3f, RZ, 0xc0, !PT ;  /* 0x0000003f10157812 */ /* 0x000fe200078ec0ff */
[C---:B------:R-:W-:Y:S01]  /*17e0*/  IMAD.IADD R9, R0.reuse, 0x1, R9 ;  /* 0x0000000100097824 */ /* 0x040fe200078e0209 */
[----:B------:R-:W-:Y:S01]  /*17f0*/  SHF.R.U32.HI R25, RZ, 0x6, R40 ;  /* 0x00000006ff197819 */ /* 0x000fe20000011628 */
[----:B------:R4:W5:Y:S01]  /*1800*/  LDS R23, [R10] ;  /* 0x000000000a177984 */ /* 0x0009620000000800 */
[C---:B------:R-:W-:Y:S01]  /*1810*/  IADD3 R27, PT, PT, R0.reuse, R27, RZ ;  /* 0x0000001b001b7210 */ /* 0x040fe20007ffe0ff */
[C---:B------:R-:W-:Y:S01]  /*1820*/  IMAD.IADD R13, R0.reuse, 0x1, R13 ;  /* 0x00000001000d7824 */ /* 0x040fe200078e020d */
[----:B------:R-:W-:Y:S01]  /*1830*/  SHF.R.U32.HI R7, RZ, 0x6, R18 ;  /* 0x00000006ff077819 */ /* 0x000fe20000011612 */
[----:B------:R-:W-:Y:S01]  /*1840*/  IMAD.IADD R21, R0, 0x1, R21 ;  /* 0x0000000100157824 */ /* 0x000fe200078e0215 */
[----:B------:R-:W-:Y:S01]  /*1850*/  SHF.R.U32.HI R11, RZ, 0x6, R14 ;  /* 0x00000006ff0b7819 */ /* 0x000fe2000001160e */
[-C--:B------:R-:W-:Y:S01]  /*1860*/  IMAD R25, R25, R4.reuse, R27 ;  /* 0x0000000419197224 */ /* 0x080fe200078e021b */
[----:B------:R-:W-:Y:S01]  /*1870*/  SHF.R.U32.HI R19, RZ, 0x6, R16 ;  /* 0x00000006ff137819 */ /* 0x000fe20000011610 */
[----:B------:R-:W-:Y:S01]  /*1880*/  IMAD R7, R7, R4, R9 ;  /* 0x0000000407077224 */ /* 0x000fe200078e0209 */
[----:B------:R-:W-:Y:S01]  /*1890*/  IADD3 R40, PT, PT, R41, R40, R41 ;  /* 0x0000002829287210 */ /* 0x000fe20007ffe029 */
[----:B------:R-:W-:Y:S01]  /*18a0*/  IMAD R9, R11, R4, R13 ;  /* 0x000000040b097224 */ /* 0x000fe200078e020d */
[----:B------:R-:W-:Y:S01]  /*18b0*/  LEA R14, R41, R14, 0x2 ;  /* 0x0000000e290e7211 */ /* 0x000fe200078e10ff */
[----:B------:R-:W-:Y:S01]  /*18c0*/  IMAD R11, R19, R4, R21 ;  /* 0x00000004130b7224 */ /* 0x000fe200078e0215 */
[----:B------:R-:W-:Y:S01]  /*18d0*/  IADD3 R40, PT, PT, R41, R40, R41 ;  /* 0x0000002829287210 */ /* 0x000fe20007ffe029 */
[----:B--2---:R-:W-:-:S03]  /*18e0*/  IMAD.WIDE R12, R25, 0x4, R2 ;  /* 0x00000004190c7825 */ /* 0x004fc600078e0202 */
[----:B------:R-:W-:Y:S01]  /*18f0*/  ISETP.GE.U32.AND P0, PT, R40, 0x400, PT ;  /* 0x000004002800780c */ /* 0x000fe20003f06070 */
[----:B-1----:R-:W-:-:S04]  /*1900*/  IMAD.WIDE R6, R7, 0x4, R2 ;  /* 0x0000000407067825 */ /* 0x002fc800078e0202 */
[----:B----4-:R-:W-:-:S04]  /*1910*/  IMAD.WIDE R8, R9, 0x4, R2 ;  /* 0x0000000409087825 */ /* 0x010fc800078e0202 */
[----:B------:R-:W-:Y:S01]  /*1920*/  IMAD.WIDE R10, R11, 0x4, R2 ;  /* 0x000000040b0a7825 */ /* 0x000fe200078e0202 */
[----:B0-----:R0:W-:Y:S03]  /*1930*/  STG.E desc[UR8][R12.64], R5 ;  /* 0x000000050c007986 */ /* 0x0011e6000c101908 */
[C---:B------:R-:W-:Y:S01]  /*1940*/  IMAD R16, R41.reuse, 0x4, R16 ;  /* 0x0000000429107824 */ /* 0x040fe200078e0210 */
[----:B---3--:R0:W-:Y:S01]  /*1950*/  STG.E desc[UR8][R6.64], R15 ;  /* 0x0000000f06007986 */ /* 0x0081e2000c101908 */
[C---:B------:R-:W-:Y:S02]  /*1960*/  IMAD R18, R41.reuse, 0x4, R18 ;  /* 0x0000000429127824 */ /* 0x040fe400078e0212 */
[----:B------:R-:W-:Y:S01]  /*1970*/  IMAD R20, R41, 0x10, R20 ;  /* 0x0000001029147824 */ /* 0x000fe200078e0214 */
[----:B-----5:R0:W-:Y:S04]  /*1980*/  STG.E desc[UR8][R8.64], R17 ;  /* 0x0000001108007986 */ /* 0x0201e8000c101908 */
[----:B------:R0:W-:Y:S01]  /*1990*/  STG.E desc[UR8][R10.64], R23 ;  /* 0x000000170a007986 */ /* 0x0001e2000c101908 */
[----:B------:R-:W-:Y:S05]  /*19a0*/  @!P0 BRA `(.L_x_40385) ;  /* 0xfffffffc00648947 */ /* 0x000fea000383ffff */
[----:B------:R-:W-:Y:S05]  /*19b0*/  EXIT ;  /* 0x000000000000794d */ /* 0x000fea0003800000 */
.L_x_40380:
[----:B------:R-:W-:Y:S01]  /*19c0*/  BSSY B0, `(.L_x_40386) ;  /* 0x0000007000007945 */ /* 0x000fe20003800000 */
[----:B------:R-:W-:Y:S01]  /*19d0*/  MOV R3, R38 ;  /* 0x0000002600037202 */ /* 0x000fe20000000f00 */
[----:B------:R-:W-:Y:S02]  /*19e0*/  IMAD.MOV.U32 R2, RZ, RZ, 0x101f ;  /* 0x0000101fff027424 */ /* 0x000fe400078e00ff */
[----:B------:R-:W-:-:S07]  /*19f0*/  IMAD.MOV.U32 R0, RZ, RZ, -0x1 ;  /* 0xffffffffff007424 */ /* 0x000fce00078e00ff */
[----:B012---:R-:W-:Y:S05]  /*1a00*/  WARPSYNC.COLLECTIVE R0, `(.L_x_40387) ;  /* 0x0000000000087348 */ /* 0x007fea0003c00000 */
[----:B-1----:R1:W3:Y:S02]  /*1a10*/  SHFL.IDX P0, R44, R42, R3, R2 ;  /* 0x000000032a2c7389 */ /* 0x0022e40000000002 */
[----:B0123--:R-:W-:Y:S05]  /*1a20*/  ENDCOLLECTIVE ;  /* 0x000000000000791b */ /* 0x00ffea0003800000 */
.L_x_40387:
[----:B------:R-:W-:Y:S05]  /*1a30*/  BSYNC B0 ;  /* 0x0000000000007941 */ /* 0x000fea0003800000 */
.L_x_40386:
[----:B------:R-:W-:Y:S01]  /*1a40*/  MOV R3, R37 ;  /* 0x0000002500037202 */ /* 0x000fe20000000f00 */
[----:B------:R-:W-:Y:S02]  /*1a50*/  IMAD.MOV.U32 R2, RZ, RZ, 0x101f ;  /* 0x0000101fff027424 */ /* 0x000fe400078e00ff */
[----:B------:R-:W-:Y:S02]  /*1a60*/  IMAD.MOV.U32 R0, RZ, RZ, -0x1 ;  /* 0xffffffffff007424 */ /* 0x000fe400078e00ff */
[----:B------:R-:W-:-:S07]  /*1a70*/  IMAD.MOV.U32 R43, RZ, RZ, R44 ;  /* 0x000000ffff2b7224 */ /* 0x000fce00078e002c */
[----:B------:R-:W-:Y:S05]  /*1a80*/  WARPSYNC.COLLECTIVE R0, `(.L_x_40388) ;  /* 0x0000000000087348 */ /* 0x000fea0003c00000 */
[----:B------:R0:W1:Y:S02]  /*1a90*/  SHFL.IDX P0, R44, R42, R3, R2 ;  /* 0x000000032a2c7389 */ /* 0x0000640000000002 */
[----:B01----:R-:W-:Y:S05]  /*1aa0*/  ENDCOLLECTIVE ;  /* 0x000000000000791b */ /* 0x003fea0003800000 */
.L_x_40388:
        /* <DEDUP_REMOVED lines=8> */
.L_x_40389:
[----:B------:R-:W-:Y:S02]  /*1b30*/  IMAD.MOV.U32 R3, RZ, RZ, R35 ;  /* 0x000000ffff037224 */ /* 0x000fe400078e0023 */
[----:B------:R-:W-:-:S07]  /*1b40*/  IMAD R43, R20, R44, R43 ;  /* 0x0000002c142b7224 */ /* 0x000fce00078e022b */
[----:B------:R-:W-:Y:S05]  /*1b50*/  WARPSYNC.COLLECTIVE R0, `(.L_x_40390) ;  /* 0x0000000000087348 */ /* 0x000fea0003c00000 */
[----:B------:R0:W1:Y:S02]  /*1b60*/  SHFL.IDX P0, R44, R42, R3, R2 ;  /* 0x000000032a2c7389 */ /* 0x0000640000000002 */
[----:B01----:R-:W-:Y:S05]  /*1b70*/  ENDCOLLECTIVE ;  /* 0x000000000000791b */ /* 0x003fea0003800000 */
.L_x_40390:
[----:B------:R-:W-:Y:S01]  /*1b80*/  MOV R3, R34 ;  /* 0x0000002200037202 */ /* 0x000fe20000000f00 */
[----:B------:R-:W-:-:S07]  /*1b90*/  IMAD R43, R19, R44, R43 ;  /* 0x0000002c132b7224 */ /* 0x000fce00078e022b */
[----:B------:R-:W-:Y:S05]  /*1ba0*/  WARPSYNC.COLLECTIVE R0, `(.L_x_40391) ;  /* 0x0000000000087348 */ /* 0x000fea0003c00000 */
[----:B------:R0:W1:Y:S02]  /*1bb0*/  SHFL.IDX P0, R44, R42, R3, R2 ;  /* 0x000000032a2c7389 */ /* 0x0000640000000002 */
[----:B01----:R-:W-:Y:S05]  /*1bc0*/  ENDCOLLECTIVE ;  /* 0x000000000000791b */ /* 0x003fea0003800000 */
.L_x_40391:
[----:B------:R-:W-:Y:S02]  /*1bd0*/  IMAD.MOV.U32 R3, RZ, RZ, R33 ;  /* 0x000000ffff037224 */ /* 0x000fe400078e0021 */
[----:B------:R-:W-:-:S07]  /*1be0*/  IMAD R43, R18, R44, R43 ;  /* 0x0000002c122b7224 */ /* 0x000fce00078e022b */
[----:B------:R-:W-:Y:S05]  /*1bf0*/  WARPSYNC.COLLECTIVE R0, `(.L_x_40392) ;  /* 0x0000000000087348 */ /* 0x000fea0003c00000 */
[----:B------:R0:W1:Y:S02]  /*1c00*/  SHFL.IDX P0, R44, R42, R3, R2 ;  /* 0x000000032a2c7389 */ /* 0x0000640000000002 */
[----:B01----:R-:W-:Y:S05]  /*1c10*/  ENDCOLLECTIVE ;  /* 0x000000000000791b */ /* 0x003fea0003800000 */
.L_x_40392:
[----:B------:R-:W-:Y:S02]  /*1c20*/  IMAD.MOV.U32 R3, RZ, RZ, R32 ;  /* 0x000000ffff037224 */ /* 0x000fe400078e0020 */
[----:B------:R-:W-:-:S07]  /*1c30*/  IMAD R43, R17, R44, R43 ;  /* 0x0000002c112b7224 */ /* 0x000fce00078e022b */
[----:B------:R-:W-:Y:S05]  /*1c40*/  WARPSYNC.COLLECTIVE R0, `(.L_x_40393) ;  /* 0x0000000000087348 */ /* 0x000fea0003c00000 */
[----:B------:R0:W1:Y:S02]  /*1c50*/  SHFL.IDX P0, R44, R42, R3, R2 ;  /* 0x000000032a2c7389 */ /* 0x0000640000000002 */
[----:B01----:R-:W-:Y:S05]  /*1c60*/  ENDCOLLECTIVE ;  /* 0x000000000000791b */ /* 0x003fea0003800000 */
.L_x_40393:
[----:B------:R-:W-:Y:S01]  /*1c70*/  MOV R3, R31 ;  /* 0x0000001f00037202 */ /* 0x000fe20000000f00 */
[----:B------:R-:W-:-:S07]  /*1c80*/  IMAD R43, R16, R44, R43 ;  /* 0x0000002c102b7224 */ /* 0x000fce00078e022b */
[----:B------:R-:W-:Y:S05]  /*1c90*/  WARPSYNC.COLLECTIVE R0, `(.L_x_40394) ;  /* 0x0000000000087348 */ /* 0x000fea0003c00000 */
[----:B------:R0:W1:Y:S02]  /*1ca0*/  SHFL.IDX P0, R44, R42, R3, R2 ;  /* 0x000000032a2c7389 */ /* 0x0000640000000002 */
[----:B01----:R-:W-:Y:S05]  /*1cb0*/  ENDCOLLECTIVE ;  /* 0x000000000000791b */ /* 0x003fea0003800000 */
.L_x_40394:
[----:B------:R-:W-:Y:S02]  /*1cc0*/  IMAD.MOV.U32 R3, RZ, RZ, R23 ;  /* 0x000000ffff037224 */ /* 0x000fe400078e0017 */
[----:B------:R-:W-:-:S07]  /*1cd0*/  IMAD R43, R15, R44, R43 ;  /* 0x0000002c0f2b7224 */ /* 0x000fce00078e022b */
[----:B------:R-:W-:Y:S05]  /*1ce0*/  WARPSYNC.COLLECTIVE R0, `(.L_x_40395) ;  /* 0x0000000000087348 */ /* 0x000fea0003c00000 */
[----:B------:R0:W1:Y:S02]  /*1cf0*/  SHFL.IDX P0, R44, R42, R3, R2 ;  /* 0x000000032a2c7389 */ /* 0x0000640000000002 */
[----:B01----:R-:W-:Y:S05]  /*1d00*/  ENDCOLLECTIVE ;  /* 0x000000000000791b */ /* 0x003fea0003800000 */
.L_x_40395:
[----:B------:R-:W-:Y:S02]  /*1d10*/  IMAD.MOV.U32 R3, RZ, RZ, R30 ;  /* 0x000000ffff037224 */ /* 0x000fe400078e001e */
[----:B------:R-:W-:-:S07]  /*1d20*/  IMAD R43, R14, R44, R43 ;  /* 0x0000002c0e2b7224 */ /* 0x000fce00078e022b */
[----:B------:R-:W-:Y:S05]  /*1d30*/  WARPSYNC.COLLECTIVE R0, `(.L_x_40396) ;  /* 0x0000000000087348 */ /* 0x000fea0003c00000 */
[----:B------:R0:W1:Y:S02]  /*1d40*/  SHFL.IDX P0, R44, R42, R3, R2 ;  /* 0x000000032a2c7389 */ /* 0x0000640000000002 */
[----:B01----:R-:W-:Y:S05]  /*1d50*/  ENDCOLLECTIVE ;  /* 0x000000000000791b */ /* 0x003fea0003800000 */
.L_x_40396:
[----:B------:R-:W-:Y:S01]  /*1d60*/  MOV R3, R29 ;  /* 0x0000001d00037202 */ /* 0x000fe20000000f00 */
[----:B------:R-:W-:-:S07]  /*1d70*/  IMAD R43, R13, R44, R43 ;  /* 0x0000002c0d2b7224 */ /* 0x000fce00078e022b */
[----:B------:R-:W-:Y:S05]  /*1d80*/  WARPSYNC.COLLECTIVE R0, `(.L_x_40397) ;  /* 0x0000000000087348 */ /* 0x000fea0003c00000 */
[----:B------:R0:W1:Y:S02]  /*1d90*/  SHFL.IDX P0, R44, R42, R3, R2 ;  /* 0x000000032a2c7389 */ /* 0x0000640000000002 */
[----:B01----:R-:W-:Y:S05]  /*1da0*/  ENDCOLLECTIVE ;  /* 0x000000000000791b */ /* 0x003fea0003800000 */
.L_x_40397:
[----:B------:R-:W-:Y:S02]  /*1db0*/  IMAD.MOV.U32 R3, RZ, RZ, R28 ;  /* 0x000000ffff037224 */ /* 0x000fe400078e001c */
[----:B------:R-:W-:-:S07]  /*1dc0*/  IMAD R43, R12, R44, R43 ;  /* 0x0000002c0c2b7224 */ /* 0x000fce00078e022b */
[----:B------:R-:W-:Y:S05]  /*1dd0*/  WARPSYNC.COLLECTIVE R0, `(.L_x_40398) ;  /* 0x0000000000087348 */ /* 0x000fea0003c00000 */
[----:B------:R0:W1:Y:S02]  /*1de0*/  SHFL.IDX P0, R44, R42, R3, R2 ;  /* 0x000000032a2c7389 */ /* 0x0000640000000002 */
[----:B01----:R-:W-:Y:S05]  /*1df0*/  ENDCOLLECTIVE ;  /* 0x000000000000791b */ /* 0x003fea0003800000 */
.L_x_40398:
[----:B------:R-:W-:Y:S02]  /*1e00*/  IMAD.MOV.U32 R3, RZ, RZ, R27 ;  /* 0x000000ffff037224 */ /* 0x000fe400078e001b */
[----:B------:R-:W-:-:S07]  /*1e10*/  IMAD R43, R11, R44, R43 ;  /* 0x0000002c0b2b7224 */ /* 0x000fce00078e022b */
[----:B------:R-:W-:Y:S05]  /*1e20*/  WARPSYNC.COLLECTIVE R0, `(.L_x_40399) ;  /* 0x0000000000087348 */ /* 0x000fea0003c00000 */
[----:B------:R0:W1:Y:S02]  /*1e30*/  SHFL.IDX P0, R44, R42, R3, R2 ;  /* 0x000000032a2c7389 */ /* 0x0000640000000002 */
[----:B01----:R-:W-:Y:S05]  /*1e40*/  ENDCOLLECTIVE ;  /* 0x000000000000791b */ /* 0x003fea0003800000 */
.L_x_40399:
[----:B------:R-:W-:Y:S01]  /*1e50*/  MOV R3, R26 ;  /* 0x0000001a00037202 */ /* 0x000fe20000000f00 */
[----:B------:R-:W-:-:S07]  /*1e60*/  IMAD R43, R10, R44, R43 ;  /* 0x0000002c0a2b7224 */ /* 0x000fce00078e022b */
[----:B------:R-:W-:Y:S05]  /*1e70*/  WARPSYNC.COLLECTIVE R0, `(.L_x_40400) ;  /* 0x0000000000087348 */ /* 0x000fea0003c00000 */
[----:B------:R0:W1:Y:S02]  /*1e80*/  SHFL.IDX P0, R44, R42, R3, R2 ;  /* 0x000000032a2c7389 */ /* 0x0000640000000002 */
[----:B01----:R-:W-:Y:S05]  /*1e90*/  ENDCOLLECTIVE ;  /* 0x000000000000791b */ /* 0x003fea0003800000 */
.L_x_40400:
[----:B------:R-:W-:Y:S02]  /*1ea0*/  IMAD.MOV.U32 R3, RZ, RZ, R25 ;  /* 0x000000ffff037224 */ /* 0x000fe400078e0019 */
[----:B------:R-:W-:-:S07]  /*1eb0*/  IMAD R43, R9, R44, R43 ;  /* 0x0000002c092b7224 */ /* 0x000fce00078e022b */
[----:B------:R-:W-:Y:S05]  /*1ec0*/  WARPSYNC.COLLECTIVE R0, `(.L_x_40401) ;  /* 0x0000000000087348 */ /* 0x000fea0003c00000 */
[----:B------:R0:W1:Y:S02]  /*1ed0*/  SHFL.IDX P0, R44, R42, R3, R2 ;  /* 0x000000032a2c7389 */ /* 0x0000640000000002 */
[----:B01----:R-:W-:Y:S05]  /*1ee0*/  ENDCOLLECTIVE ;  /* 0x000000000000791b */ /* 0x003fea0003800000 */
.L_x_40401:
[----:B------:R-:W-:Y:S02]  /*1ef0*/  IMAD.MOV.U32 R3, RZ, RZ, R24 ;  /* 0x000000ffff037224 */ /* 0x000fe400078e0018 */
[----:B------:R-:W-:-:S07]  /*1f00*/  IMAD R43, R8, R44, R43 ;  /* 0x0000002c082b7224 */ /* 0x000fce00078e022b */
[----:B------:R-:W-:Y:S05]  /*1f10*/  WARPSYNC.COLLECTIVE R0, `(.L_x_40402) ;  /* 0x0000000000087348 */ /* 0x000fea0003c00000 */
[----:B------:R0:W1:Y:S02]  /*1f20*/  SHFL.IDX P0, R44, R42, R3, R2 ;  /* 0x000000032a2c7389 */ /* 0x0000640000000002 */
[----:B01----:R-:W-:Y:S05]  /*1f30*/  ENDCOLLECTIVE ;  /* 0x000000000000791b */ /* 0x003fea0003800000 */
.L_x_40402:
[----:B------:R-:W-:Y:S05]  /*1f40*/  BRA `(.L_x_40403) ;  /* 0xfffffff400507947 */ /* 0x000fea000383ffff */
        .weak           $__internal_186_$__cuda_sm20_div_u16
        .type           $__internal_186_$__cuda_sm20_div_u16,@function
        .size           $__internal_186_$__cuda_sm20_div_u16,(.L_x_58137 - $__internal_186_$__cuda_sm20_div_u16)
$__internal_186_$__cuda_sm20_div_u16:
        /* <DEDUP_REMOVED lines=18> */
[----:B------:R-:W-:Y:S06]  /*2070*/  RET.REL.NODEC R2 `(_Z9cuda_gemmIiLi256ELi1ELi1ELi1024ELi16ELi16ELi32ELi0ELi1EEviiiPT_S1_S1_ii) ;  /* 0xffffffdc02e07950 */ /* 0x000fec0003c3ffff */
.L_x_40404:
        /* <DEDUP_REMOVED lines=16> */
.L_x_58137:


//--------------------- .text._Z9cuda_gemmIiLi256ELi1ELi1ELi1024ELi16ELi16ELi32ELi0ELi0EEviiiPT_S1_S1_ii --------------------------
	.section	.text._Z9cuda_gemmIiLi256ELi1ELi1ELi1024ELi16ELi16ELi32ELi0ELi0EEviiiPT_S1_S1_ii,"ax",@progbits
	.align	128
        .global         _Z9cuda_gemmIiLi256ELi1ELi1ELi1024ELi16ELi16ELi32ELi0ELi0EEviiiPT_S1_S1_ii
        .type           _Z9cuda_gemmIiLi256ELi1ELi1ELi1024ELi16ELi16ELi32ELi0ELi0EEviiiPT_S1_S1_ii,@function
        .size           _Z9cuda_gemmIiLi256ELi1ELi1ELi1024ELi16ELi16ELi32ELi0ELi0EEviiiPT_S1_S1_ii,(.L_x_58138 - _Z9cuda_gemmIiLi256ELi1ELi1ELi1024ELi16ELi16ELi32ELi0ELi0EEviiiPT_S1_S1_ii)
        .other          _Z9cuda_gemmIiLi256ELi1ELi1ELi1024ELi16ELi16ELi32ELi0ELi0EEviiiPT_S1_S1_ii,@"STO_CUDA_ENTRY STV_DEFAULT"
_Z9cuda_gemmIiLi256ELi1ELi1ELi1024ELi16ELi16ELi32ELi0ELi0EEviiiPT_S1_S1_ii:
.text._Z9cuda_gemmIiLi256ELi1ELi1ELi1024ELi16ELi16ELi32ELi0ELi0EEviiiPT_S1_S1_ii:
        /* <DEDUP_REMOVED lines=75> */
.L_x_40407:
        /* <DEDUP_REMOVED lines=25> */
.L_x_40406:
[----:B------:R-:W-:Y:S05]  /*0640*/  BSYNC.RECONVERGENT B0 ;  /* 0x0000000000007941 */ /* 0x000fea0003800200 */
.L_x_40405:
        /* <DEDUP_REMOVED lines=57> */
[----:B------:R-:W-:Y:S05]  /*09e0*/  CALL.REL.NOINC `($__internal_187_$__cuda_sm20_div_u16) ;  /* 0x0000007800147944 */ /* 0x000fea0003c00000 */
        /* <DEDUP_REMOVED lines=21> */
.L_x_40410:
        /* <DEDUP_REMOVED lines=8> */
.L_x_40409:
[----:B--2---:R-:W-:Y:S05]  /*0bc0*/  BSYNC.RECONVERGENT B0 ;  /* 0x0000000000007941 */ /* 0x004fea0003800200 */
.L_x_40408:
        /* <DEDUP_REMOVED lines=9> */
.L_x_40412:
        /* <DEDUP_REMOVED lines=21> */
.L_x_40411:
        /* <DEDUP_REMOVED lines=9> */
.L_x_40415:
[----:B------:R-:W-:Y:S01]  /*0e40*/  IADD3 R3, PT, PT, R3, 0x1, RZ ;  /* 0x0000000103037810 */ /* 0x000fe20007ffe0ff */
[----:B------:R0:W-:Y:S03]  /*0e50*/  STS [R14], RZ ;  /* 0x000000ff0e007388 */ /* 0x0001e60000000800 */
[----:B------:R-:W-:Y:S01]  /*0e60*/  ISETP.NE.AND P0, PT, R3, RZ, PT ;  /* 0x000000ff0300720c */ /* 0x000fe20003f05270 */
[----:B0-----:R-:W-:-:S12]  /*0e70*/  IMAD R14, R11, 0x4, R14 ;  /* 0x000000040b0e7824 */ /* 0x001fd800078e020e */
[----:B------:R-:W-:Y:S05]  /*0e80*/  @P0 BRA `(.L_x_40415) ;  /* 0xfffffffc00ec0947 */ /* 0x000fea000383ffff */
.L_x_40414:
[----:B------:R-:W-:Y:S05]  /*0e90*/  BSYNC.RECONVERGENT B0 ;  /* 0x0000000000007941 */ /* 0x000fea0003800200 */
.L_x_40413:
[----:B------:R-:W-:Y:S01]  /*0ea0*/  BSSY.RECONVERGENT B0, `(.L_x_40416) ;  /* 0x000000e000007945 */ /* 0x000fe20003800200 */
[----:B------:R-:W-:-:S04]  /*0eb0*/  UIADD3 UR6, UPT, UPT, UR6, 0x1480, URZ ;  /* 0x0000148006067890 */ /* 0x000fc8000fffe0ff */
[----:B------:R-:W-:-:S12]  /*0ec0*/  ULEA UR6, UR7, UR6, 0x18 ;  /* 0x0000000607067291 */ /* 0x000fd8000f8ec0ff */
.L_x_40417:
        /* <DEDUP_REMOVED lines=12> */
.L_x_40416:
        /* <DEDUP_REMOVED lines=102> */
.L_x_40472:
        /* <DEDUP_REMOVED lines=18> */
.L_x_40421:
        /* <DEDUP_REMOVED lines=8> */
.L_x_40422:
        /* <DEDUP_REMOVED lines=8> */
.L_x_40423:
        /* <DEDUP_REMOVED lines=8> */
.L_x_40424:
        /* <DEDUP_REMOVED lines=8> */
.L_x_40425:
        /* <DEDUP_REMOVED lines=8> */
.L_x_40426:
        /* <DEDUP_REMOVED lines=12> */
.L_x_40427:
        /* <DEDUP_REMOVED lines=13> */
.L_x_40428:
        /* <DEDUP_REMOVED lines=14> */
.L_x_40429:
        /* <DEDUP_REMOVED lines=13> */
.L_x_40430:
        /* <DEDUP_REMOVED lines=13> */
.L_x_40431:
        /* <DEDUP_REMOVED lines=13> */
.L_x_40432:
        /* <DEDUP_REMOVED lines=13> */
.L_x_40433:
        /* <DEDUP_REMOVED lines=13> */
.L_x_40434:
        /* <DEDUP_REMOVED lines=13> */
.L_x_40435:
        /* <DEDUP_REMOVED lines=9> */
.L_x_40436:
        /* <DEDUP_REMOVED lines=36> */
.L_x_40471:
[----:B------:R-:W-:Y:S01]  /*23b0*/  IMAD R16, R66, 0x44, R69 ;  /* 0x0000004442107824 */ /* 0x000fe200078e0245 */
[----:B0-----:R-:W-:-:S05]  /*23c0*/  MOV R71, RZ ;  /* 0x000000ff00477202 */ /* 0x001fca0000000f00 */
[----:B------:R-:W0:Y:S01]  /*23d0*/  LDS R16, [R16] ;  /* 0x0000000010107984 */ /* 0x000e220000000800 */
[----:B------:R-:W-:Y:S05]  /*23e0*/  @!P5 BRA `(.L_x_40439) ;  /* 0x000000000010d947 */ /* 0x000fea0003800000 */
[----:B------:R-:W-:-:S03]  /*23f0*/  UMOV UR4, 0xffffffff ;  /* 0xffffffff00047882 */ /* 0x000fc60000000000 */
[----:B------:R-:W-:Y:S05]  /*2400*/  BRA.DIV UR4, `(.L_x_40440) ;  /* 0x0000004604907947 */ /* 0x000fea000b800000 */
[----:B0-----:R0:W0:Y:S02]  /*2410*/  SHFL.IDX PT, R2, R16, R49, R14 ;  /* 0x0000003110027389 */ /* 0x00102400000e000e */
.L_x_40584:
[----:B01----:R-:W-:-:S07]  /*2420*/  IMAD R71, R65, R2, RZ ;  /* 0x0000000241477224 */ /* 0x003fce00078e02ff */
.L_x_40439:
[----:B------:R-:W-:Y:S05]  /*2430*/  @!P4 BRA `(.L_x_40441) ;  /* 0x000000000010c947 */ /* 0x000fea0003800000 */
[----:B------:R-:W-:-:S03]  /*2440*/  UMOV UR4, 0xffffffff ;  /* 0xffffffff00047882 */ /* 0x000fc60000000000 */
[----:B------:R-:W-:Y:S05]  /*2450*/  BRA.DIV UR4, `(.L_x_40442) ;  /* 0x00000046049c7947 */ /* 0x000fea000b800000 */
[----:B0-----:R0:W0:Y:S02]  /*2460*/  SHFL.IDX PT, R2, R16, R21, R14 ;  /* 0x0000001510027389 */ /* 0x00102400000e000e */
.L_x_40587:
[----:B0--3--:R-:W-:-:S07]  /*2470*/  IMAD R71, R51, R2, R71 ;  /* 0x0000000233477224 */ /* 0x009fce00078e0247 */
.L_x_40441:
[----:B------:R-:W-:Y:S05]  /*2480*/  @!P3 BRA `(.L_x_40443) ;  /* 0x000000000010b947 */ /* 0x000fea0003800000 */
[----:B------:R-:W-:-:S03]  /*2490*/  UMOV UR4, 0xffffffff ;  /* 0xffffffff00047882 */ /* 0x000fc60000000000 */
[----:B------:R-:W-:Y:S05]  /*24a0*/  BRA.DIV UR4, `(.L_x_40444) ;  /* 0x0000004604a87947 */ /* 0x000fea000b800000 */
[----:B0-----:R0:W0:Y:S02]  /*24b0*/  SHFL.IDX PT, R2, R16, R23, R14 ;  /* 0x0000001710027389 */ /* 0x00102400000e000e */
.L_x_40590:
[----:B0-----:R-:W-:-:S07]  /*24c0*/  IMAD R71, R52, R2, R71 ;  /* 0x0000000234477224 */ /* 0x001fce00078e0247 */
.L_x_40443:
[----:B------:R-:W-:Y:S05]  /*24d0*/  @!P2 BRA `(.L_x_40445) ;  /* 0x000000000010a947 */ /* 0x000fea0003800000 */
[----:B------:R-:W-:-:S03]  /*24e0*/  UMOV UR4, 0xffffffff ;  /* 0xffffffff00047882 */ /* 0x000fc60000000000 */
[----:B------:R-:W-:Y:S05]  /*24f0*/  BRA.DIV UR4, `(.L_x_40446) ;  /* 0x0000004604b47947 */ /* 0x000fea000b800000 */
[----:B0-----:R0:W0:Y:S02]  /*2500*/  SHFL.IDX PT, R2, R16, R25, R14 ;  /* 0x0000001910027389 */ /* 0x00102400000e000e */
.L_x_40593:
[----:B0-----:R-:W-:-:S07]  /*2510*/  IMAD R71, R53, R2, R71 ;  /* 0x0000000235477224 */ /* 0x001fce00078e0247 */
.L_x_40445:
[----:B------:R-:W-:Y:S05]  /*2520*/  @!P1 BRA `(.L_x_40447) ;  /* 0x0000000000109947 */ /* 0x000fea0003800000 */
[----:B------:R-:W-:-:S03]  /*2530*/  UMOV UR4, 0xffffffff ;  /* 0xffffffff00047882 */ /* 0x000fc60000000000 */
[----:B------:R-:W-:Y:S05]  /*2540*/  BRA.DIV UR4, `(.L_x_40448) ;  /* 0x0000004604c07947 */ /* 0x000fea000b800000 */
[----:B0-----:R0:W0:Y:S02]  /*2550*/  SHFL.IDX PT, R2, R16, R27, R14 ;  /* 0x0000001b10027389 */ /* 0x00102400000e000e */
.L_x_40596:
[----:B0-----:R-:W-:-:S07]  /*2560*/  IMAD R71, R54, R2, R71 ;  /* 0x0000000236477224 */ /* 0x001fce00078e0247 */
.L_x_40447:
[----:B------:R-:W-:Y:S05]  /*2570*/  @!P0 BRA `(.L_x_40449) ;  /* 0x0000000000108947 */ /* 0x000fea0003800000 */
[----:B------:R-:W-:-:S03]  /*2580*/  UMOV UR4, 0xffffffff ;  /* 0xffffffff00047882 */ /* 0x000fc60000000000 */
[----:B------:R-:W-:Y:S05]  /*2590*/  BRA.DIV UR4, `(.L_x_40450) ;  /* 0x0000004604cc7947 */ /* 0x000fea000b800000 */
[----:B0-----:R0:W0:Y:S02]  /*25a0*/  SHFL.IDX PT, R2, R16, R29, R14 ;  /* 0x0000001d10027389 */ /* 0x00102400000e000e */
.L_x_40599:
[----:B0-----:R-:W-:-:S07]  /*25b0*/  IMAD R71, R55, R2, R71 ;  /* 0x0000000237477224 */ /* 0x001fce00078e0247 */
.L_x_40449:
[----:B------:R-:W5:Y:S02]  /*25c0*/  LDC R70, c[0x0][0x3ac] ;  /* 0x0000eb00ff467b82 */ /* 0x000f640000000800 */
[----:B-----5:R-:W-:-:S13]  /*25d0*/  ISETP.GE.AND P6, PT, R70, 0x7, PT ;  /* 0x000000074600780c */ /* 0x020fda0003fc6270 */
[----:B------:R-:W-:Y:S05]  /*25e0*/  @!P6 BRA `(.L_x_40451) ;  /* 0x000000000010e947 */ /* 0x000fea0003800000 */
[----:B------:R-:W-:-:S03]  /*25f0*/  UMOV UR4, 0xffffffff ;  /* 0xffffffff00047882 */ /* 0x000fc60000000000 */
[----:B------:R-:W-:Y:S05]  /*2600*/  BRA.DIV UR4, `(.L_x_40452) ;  /* 0x0000004604d07947 */ /* 0x000fea000b800000 */
[----:B0-----:R0:W0:Y:S02]  /*2610*/  SHFL.IDX PT, R2, R16, R31, R14 ;  /* 0x0000001f10027389 */ /* 0x00102400000e000e */
.L_x_40602:
[----:B0-2---:R-:W-:-:S07]  /*2620*/  IMAD R71, R56, R2, R71 ;  /* 0x0000000238477224 */ /* 0x005fce00078e0247 */
.L_x_40451:
[----:B------:R-:W-:-:S13]  /*2630*/  ISETP.GE.AND P6, PT, R70, 0x8, PT ;  /* 0x000000084600780c */ /* 0x000fda0003fc6270 */
[----:B------:R-:W-:Y:S05]  /*2640*/  @!P6 BRA `(.L_x_40453) ;  /* 0x000000000010e947 */ /* 0x000fea0003800000 */
[----:B------:R-:W-:-:S03]  /*2650*/  UMOV UR4, 0xffffffff ;  /* 0xffffffff00047882 */ /* 0x000fc60000000000 */
[----:B------:R-:W-:Y:S05]  /*2660*/  BRA.DIV UR4, `(.L_x_40454) ;  /* 0x0000004604d87947 */ /* 0x000fea000b800000 */
[----:B0-----:R0:W0:Y:S02]  /*2670*/  SHFL.IDX PT, R2, R16, R33, R14 ;  /* 0x0000002110027389 */ /* 0x00102400000e000e */
.L_x_40605:
[----:B0---4-:R-:W-:-:S07]  /*2680*/  IMAD R71, R57, R2, R71 ;  /* 0x0000000239477224 */ /* 0x011fce00078e0247 */
.L_x_40453:
[----:B------:R-:W-:-:S13]  /*2690*/  ISETP.GE.AND P6, PT, R70, 0x9, PT ;  /* 0x000000094600780c */ /* 0x000fda0003fc6270 */
[----:B------:R-:W-:Y:S05]  /*26a0*/  @!P6 BRA `(.L_x_40455) ;  /* 0x000000000010e947 */ /* 0x000fea0003800000 */
[----:B------:R-:W-:-:S03]  /*26b0*/  UMOV UR4, 0xffffffff ;  /* 0xffffffff00047882 */ /* 0x000fc60000000000 */
[----:B------:R-:W-:Y:S05]  /*26c0*/  BRA.DIV UR4, `(.L_x_40456) ;  /* 0x0000004604e07947 */ /* 0x000fea000b800000 */
[----:B0-----:R0:W0:Y:S02]  /*26d0*/  SHFL.IDX PT, R2, R16, R35, R14 ;  /* 0x0000002310027389 */ /* 0x00102400000e000e */
.L_x_40608:
[----:B0-----:R-:W-:-:S07]  /*26e0*/  IMAD R71, R58, R2, R71 ;  /* 0x000000023a477224 */ /* 0x001fce00078e0247 */
.L_x_40455:
[----:B------:R-:W-:-:S13]  /*26f0*/  ISETP.GE.AND P6, PT, R70, 0xa, PT ;  /* 0x0000000a4600780c */ /* 0x000fda0003fc6270 */
[----:B------:R-:W-:Y:S05]  /*2700*/  @!P6 BRA `(.L_x_40457) ;  /* 0x000000000010e947 */ /* 0x000fea0003800000 */
[----:B------:R-:W-:-:S03]  /*2710*/  UMOV UR4, 0xffffffff ;  /* 0xffffffff00047882 */ /* 0x000fc60000000000 */
[----:B------:R-:W-:Y:S05]  /*2720*/  BRA.DIV UR4, `(.L_x_40458) ;  /* 0x0000004604e87947 */ /* 0x000fea000b800000 */
[----:B0-----:R0:W0:Y:S02]  /*2730*/  SHFL.IDX PT, R2, R16, R37, R14 ;  /* 0x0000002510027389 */ /* 0x00102400000e000e */
.L_x_40611:
[----:B0-----:R-:W-:-:S07]  /*2740*/  IMAD R71, R59, R2, R71 ;  /* 0x000000023b477224 */ /* 0x001fce00078e0247 */
.L_x_40457:
[----:B------:R-:W-:-:S13]  /*2750*/  ISETP.GE.AND P6, PT, R70, 0xb, PT ;  /* 0x0000000b4600780c */ /* 0x000fda0003fc6270 */
[----:B------:R-:W-:Y:S05]  /*2760*/  @!P6 BRA `(.L_x_40459) ;  /* 0x000000000010e947 */ /* 0x000fea0003800000 */
[----:B------:R-:W-:-:S03]  /*2770*/  UMOV UR4, 0xffffffff ;  /* 0xffffffff00047882 */ /* 0x000fc60000000000 */
[----:B------:R-:W-:Y:S05]  /*2780*/  BRA.DIV UR4, `(.L_x_40460) ;  /* 0x0000004604f07947 */ /* 0x000fea000b800000 */
[----:B0-----:R0:W0:Y:S02]  /*2790*/  SHFL.IDX PT, R2, R16, R39, R14 ;  /* 0x0000002710027389 */ /* 0x00102400000e000e */
.L_x_40614:
[----:B0-----:R-:W-:-:S07]  /*27a0*/  IMAD R71, R60, R2, R71 ;  /* 0x000000023c477224 */ /* 0x001fce00078e0247 */
.L_x_40459:
[----:B------:R-:W-:-:S13]  /*27b0*/  ISETP.GE.AND P6, PT, R70, 0xc, PT ;  /* 0x0000000c4600780c */ /* 0x000fda0003fc6270 */
[----:B------:R-:W-:Y:S05]  /*27c0*/  @!P6 BRA `(.L_x_40461) ;  /* 0x000000000010e947 */ /* 0x000fea0003800000 */
[----:B------:R-:W-:-:S03]  /*27d0*/  UMOV UR4, 0xffffffff ;  /* 0xffffffff00047882 */ /* 0x000fc60000000000 */
[----:B------:R-:W-:Y:S05]  /*27e0*/  BRA.DIV UR4, `(.L_x_40462) ;  /* 0x0000004604f87947 */ /* 0x000fea000b800000 */
[----:B0-----:R0:W0:Y:S02]  /*27f0*/  SHFL.IDX PT, R2, R16, R41, R14 ;  /* 0x0000002910027389 */ /* 0x00102400000e000e */
.L_x_40617:
[----:B0-----:R-:W-:-:S07]  /*2800*/  IMAD R71, R61, R2, R71 ;  /* 0x000000023d477224 */ /* 0x001fce00078e0247 */
.L_x_40461:
[----:B------:R-:W-:-:S13]  /*2810*/  ISETP.GE.AND P6, PT, R70, 0xd, PT ;  /* 0x0000000d4600780c */ /* 0x000fda0003fc6270 */
[----:B------:R-:W-:Y:S05]  /*2820*/  @!P6 BRA `(.L_x_40463) ;  /* 0x000000000010e947 */ /* 0x000fea0003800000 */
[----:B------:R-:W-:-:S03]  /*2830*/  UMOV UR4, 0xffffffff ;  /* 0xffffffff00047882 */ /* 0x000fc60000000000 */
[----:B------:R-:W-:Y:S05]  /*2840*/  BRA.DIV UR4, `(.L_x_40464) ;  /* 0x0000004a04007947 */ /* 0x000fea000b800000 */
[----:B0-----:R0:W0:Y:S02]  /*2850*/  SHFL.IDX PT, R2, R16, R43, R14 ;  /* 0x0000002b10027389 */ /* 0x00102400000e000e */
.L_x_40620:
[----:B0-----:R-:W-:-:S07]  /*2860*/  IMAD R71, R62, R2, R71 ;  /* 0x000000023e477224 */ /* 0x001fce00078e0247 */
.L_x_40463:
[----:B------:R-:W-:-:S13]  /*2870*/  ISETP.GE.AND P6, PT, R70, 0xe, PT ;  /* 0x0000000e4600780c */ /* 0x000fda0003fc6270 */
[----:B------:R-:W-:Y:S05]  /*2880*/  @!P6 BRA `(.L_x_40465) ;  /* 0x000000000010e947 */ /* 0x000fea0003800000 */
[----:B------:R-:W-:-:S03]  /*2890*/  UMOV UR4, 0xffffffff ;  /* 0xffffffff00047882 */ /* 0x000fc60000000000 */
[----:B------:R-:W-:Y:S05]  /*28a0*/  BRA.DIV UR4, `(.L_x_40466) ;  /* 0x0000004a04087947 */ /* 0x000fea000b800000 */
[----:B0-----:R0:W0:Y:S02]  /*28b0*/  SHFL.IDX PT, R2, R16, R45, R14 ;  /* 0x0000002d10027389 */ /* 0x00102400000e000e */
.L_x_40623:
[----:B0-----:R-:W-:-:S07]  /*28c0*/  IMAD R71, R63, R2, R71 ;  /* 0x000000023f477224 */ /* 0x001fce00078e0247 */
.L_x_40465:
[----:B------:R-:W-:-:S13]  /*28d0*/  ISETP.GE.AND P6, PT, R70, 0xf, PT ;  /* 0x0000000f4600780c */ /* 0x000fda0003fc6270 */
[----:B------:R-:W-:Y:S05]  /*28e0*/  @!P6 BRA `(.L_x_40467) ;  /* 0x000000000010e947 */ /* 0x000fea0003800000 */
[----:B------:R-:W-:-:S03]  /*28f0*/  UMOV UR4, 0xffffffff ;  /* 0xffffffff00047882 */ /* 0x000fc60000000000 */
[----:B------:R-:W-:Y:S05]  /*2900*/  BRA.DIV UR4, `(.L_x_40468) ;  /* 0x0000004a04107947 */ /* 0x000fea000b800000 */
[----:B0-----:R0:W0:Y:S02]  /*2910*/  SHFL.IDX PT, R2, R16, R47, R14 ;  /* 0x0000002f10027389 */ /* 0x00102400000e000e */
.L_x_40626:
[----:B0-----:R-:W-:-:S07]  /*2920*/  IMAD R71, R64, R2, R71 ;  /* 0x0000000240477224 */ /* 0x001fce00078e0247 */
.L_x_40467:
[----:B------:R-:W-:-:S13]  /*2930*/  ISETP.GE.AND P6, PT, R70, 0x10, PT ;  /* 0x000000104600780c */ /* 0x000fda0003fc6270 */
[----:B------:R-:W-:Y:S05]  /*2940*/  @!P6 BRA `(.L_x_40469) ;  /* 0x000000000010e947 */ /* 0x000fea0003800000 */
[----:B------:R-:W-:-:S03]  /*2950*/  UMOV UR4, 0xffffffff ;  /* 0xffffffff00047882 */ /* 0x000fc60000000000 */
[----:B------:R-:W-:Y:S05]  /*2960*/  BRA.DIV UR4, `(.L_x_40470) ;  /* 0x0000004a04187947 */ /* 0x000fea000b800000 */
[----:B0-----:R0:W0:Y:S02]  /*2970*/  SHFL.IDX PT, R2, R16, R19, R14 ;  /* 0x0000001310027389 */ /* 0x00102400000e000e */
.L_x_40629:
[----:B0-----:R-:W-:-:S07]  /*2980*/  IMAD R71, R50, R2, R71 ;  /* 0x0000000232477224 */ /* 0x001fce00078e0247 */
.L_x_40469:
        /* <DEDUP_REMOVED lines=8> */
.L_x_40438:
[----:B------:R-:W-:Y:S05]  /*2a10*/  BSYNC B0 ;  /* 0x0000000000007941 */ /* 0x000fea0003800000 */
.L_x_40437:
[----:B------:R-:W-:-:S13]  /*2a20*/  ISETP.NE.AND P6, PT, R68, RZ, PT ;  /* 0x000000ff4400720c */ /* 0x000fda0003fc5270 */
[----:B------:R-:W-:Y:S05]  /*2a30*/  @!P6 BRA `(.L_x_40472) ;  /* 0xffffffe800ece947 */ /* 0x000fea000383ffff */
[----:B------:R-:W-:Y:S05]  /*2a40*/  BSYNC B1 ;  /* 0x0000000000017941 */ /* 0x000fea0003800000 */
.L_x_40420:
[----:B------:R-:W-:Y:S05]  /*2a50*/  BRA `(.L_x_40418) ;  /* 0x0000003000d07947 */ /* 0x000fea0003800000 */
.L_x_40419:
        /* <DEDUP_REMOVED lines=94> */
.L_x_40525:
        /* <DEDUP_REMOVED lines=18> */
.L_x_40474:
        /* <DEDUP_REMOVED lines=8> */
.L_x_40475:
        /* <DEDUP_REMOVED lines=8> */
.L_x_40476:
        /* <DEDUP_REMOVED lines=8> */
.L_x_40477:
        /* <DEDUP_REMOVED lines=8> */
.L_x_40478:
        /* <DEDUP_REMOVED lines=8> */
.L_x_40479:
        /* <DEDUP_REMOVED lines=12> */
.L_x_40480:
        /* <DEDUP_REMOVED lines=13> */
.L_x_40481:
        /* <DEDUP_REMOVED lines=14> */
.L_x_40482:
        /* <DEDUP_REMOVED lines=13> */
.L_x_40483:
        /* <DEDUP_REMOVED lines=13> */
.L_x_40484:
        /* <DEDUP_REMOVED lines=13> */
.L_x_40485:
        /* <DEDUP_REMOVED lines=13> */
.L_x_40486:
        /* <DEDUP_REMOVED lines=13> */
.L_x_40487:
        /* <DEDUP_REMOVED lines=13> */
.L_x_40488:
        /* <DEDUP_REMOVED lines=9> */
.L_x_40489:
        /* <DEDUP_REMOVED lines=32> */
.L_x_40524:
[----:B------:R-:W-:Y:S02]  /*3dc0*/  IMAD R16, R66, 0x44, R69 ;  /* 0x0000004442107824 */ /* 0x000fe400078e0245 */
[----:B------:R-:W-:-:S04]  /*3dd0*/  IMAD.MOV.U32 R71, RZ, RZ, RZ ;  /* 0x000000ffff477224 */ /* 0x000fc800078e00ff */
[----:B------:R-:W0:Y:S01]  /*3de0*/  LDS R16, [R16] ;  /* 0x0000000010107984 */ /* 0x000e220000000800 */
[----:B------:R-:W-:Y:S05]  /*3df0*/  @!P0 BRA `(.L_x_40492) ;  /* 0x0000000000108947 */ /* 0x000fea0003800000 */
[----:B------:R-:W-:-:S03]  /*3e00*/  UMOV UR4, 0xffffffff ;  /* 0xffffffff00047882 */ /* 0x000fc60000000000 */
[----:B------:R-:W-:Y:S05]  /*3e10*/  BRA.DIV UR4, `(.L_x_40493) ;  /* 0x00000036040c7947 */ /* 0x000fea000b800000 */
[----:B0-----:R0:W0:Y:S02]  /*3e20*/  SHFL.IDX PT, R2, R16, R49, R14 ;  /* 0x0000003110027389 */ /* 0x00102400000e000e */
.L_x_40632:
[----:B01----:R-:W-:-:S07]  /*3e30*/  IMAD R71, R65, R2, RZ ;  /* 0x0000000241477224 */ /* 0x003fce00078e02ff */
.L_x_40492:
[----:B------:R-:W-:Y:S05]  /*3e40*/  @!P1 BRA `(.L_x_40494) ;  /* 0x0000000000109947 */ /* 0x000fea0003800000 */
[----:B------:R-:W-:-:S03]  /*3e50*/  UMOV UR4, 0xffffffff ;  /* 0xffffffff00047882 */ /* 0x000fc60000000000 */
[----:B------:R-:W-:Y:S05]  /*3e60*/  BRA.DIV UR4, `(.L_x_40495) ;  /* 0x0000003604187947 */ /* 0x000fea000b800000 */
[----:B0-----:R0:W0:Y:S02]  /*3e70*/  SHFL.IDX PT, R2, R16, R21, R14 ;  /* 0x0000001510027389 */ /* 0x00102400000e000e */
.L_x_40635:
[----:B0--3--:R-:W-:-:S07]  /*3e80*/  IMAD R71, R51, R2, R71 ;  /* 0x0000000233477224 */ /* 0x009fce00078e0247 */
.L_x_40494:
[----:B------:R-:W-:Y:S05]  /*3e90*/  @!P2 BRA `(.L_x_40496) ;  /* 0x000000000010a947 */ /* 0x000fea0003800000 */
[----:B------:R-:W-:-:S03]  /*3ea0*/  UMOV UR4, 0xffffffff ;  /* 0xffffffff00047882 */ /* 0x000fc60000000000 */
[----:B------:R-:W-:Y:S05]  /*3eb0*/  BRA.DIV UR4, `(.L_x_40497) ;  /* 0x0000003604247947 */ /* 0x000fea000b800000 */
[----:B0-----:R0:W0:Y:S02]  /*3ec0*/  SHFL.IDX PT, R2, R16, R23, R14 ;  /* 0x0000001710027389 */ /* 0x00102400000e000e */
.L_x_40638:
[----:B0-----:R-:W-:-:S07]  /*3ed0*/  IMAD R71, R52, R2, R71 ;  /* 0x0000000234477224 */ /* 0x001fce00078e0247 */
.L_x_40496:
[----:B------:R-:W-:Y:S05]  /*3ee0*/  @!P3 BRA `(.L_x_40498) ;  /* 0x000000000010b947 */ /* 0x000fea0003800000 */
[----:B------:R-:W-:-:S03]  /*3ef0*/  UMOV UR4, 0xffffffff ;  /* 0xffffffff00047882 */ /* 0x000fc60000000000 */
[----:B------:R-:W-:Y:S05]  /*3f00*/  BRA.DIV UR4, `(.L_x_40499) ;  /* 0x0000003604307947 */ /* 0x000fea000b800000 */
[----:B0-----:R0:W0:Y:S02]  /*3f10*/  SHFL.IDX PT, R2, R16, R25, R14 ;  /* 0x0000001910027389 */ /* 0x00102400000e000e */
.L_x_40641:
[----:B0-----:R-:W-:-:S07]  /*3f20*/  IMAD R71, R53, R2, R71 ;  /* 0x0000000235477224 */ /* 0x001fce00078e0247 */
.L_x_40498:
[----:B------:R-:W-:Y:S05]  /*3f30*/  @!P4 BRA `(.L_x_40500) ;  /* 0x000000000010c947 */ /* 0x000fea0003800000 */
[----:B------:R-:W-:-:S03]  /*3f40*/  UMOV UR4, 0xffffffff ;  /* 0xffffffff00047882 */ /* 0x000fc60000000000 */
[----:B------:R-:W-:Y:S05]  /*3f50*/  BRA.DIV UR4, `(.L_x_40501) ;  /* 0x00000036043c7947 */ /* 0x000fea000b800000 */
[----:B0-----:R0:W0:Y:S02]  /*3f60*/  SHFL.IDX PT, R2, R16, R27, R14 ;  /* 0x0000001b10027389 */ /* 0x00102400000e000e */
.L_x_40644:
[----:B0-----:R-:W-:-:S07]  /*3f70*/  IMAD R71, R54, R2, R71 ;  /* 0x0000000236477224 */ /* 0x001fce00078e0247 */
.L_x_40500:
[----:B------:R-:W-:Y:S05]  /*3f80*/  @!P5 BRA `(.L_x_40502) ;  /* 0x000000000010d947 */ /* 0x000fea0003800000 */
[----:B------:R-:W-:-:S03]  /*3f90*/  UMOV UR4, 0xffffffff ;  /* 0xffffffff00047882 */ /* 0x000fc60000000000 */
[----:B------:R-:W-:Y:S05]  /*3fa0*/  BRA.DIV UR4, `(.L_x_40503) ;  /* 0x0000003604487947 */ /* 0x000fea000b800000 */
[----:B0-----:R0:W0:Y:S02]  /*3fb0*/  SHFL.IDX PT, R2, R16, R29, R14 ;  /* 0x0000001d10027389 */ /* 0x00102400000e000e */
.L_x_40647:
[----:B0-----:R-:W-:-:S07]  /*3fc0*/  IMAD R71, R55, R2, R71 ;  /* 0x0000000237477224 */ /* 0x001fce00078e0247 */
.L_x_40502:
[----:B------:R-:W5:Y:S02]  /*3fd0*/  LDC R70, c[0x0][0x3ac] ;  /* 0x0000eb00ff467b82 */ /* 0x000f640000000800 */
[----:B-----5:R-:W-:-:S13]  /*3fe0*/  ISETP.GE.U32.AND P6, PT, R70, 0x7, PT ;  /* 0x000000074600780c */ /* 0x020fda0003fc6070 */
[----:B------:R-:W-:Y:S05]  /*3ff0*/  @!P6 BRA `(.L_x_40504) ;  /* 0x000000000010e947 */ /* 0x000fea0003800000 */
[----:B------:R-:W-:-:S03]  /*4000*/  UMOV UR4, 0xffffffff ;  /* 0xffffffff00047882 */ /* 0x000fc60000000000 */
[----:B------:R-:W-:Y:S05]  /*4010*/  BRA.DIV UR4, `(.L_x_40505) ;  /* 0x00000036044c7947 */ /* 0x000fea000b800000 */
[----:B0-----:R0:W0:Y:S02]  /*4020*/  SHFL.IDX PT, R2, R16, R31, R14 ;  /* 0x0000001f10027389 */ /* 0x00102400000e000e */
.L_x_40650:
[----:B0-2---:R-:W-:-:S07]  /*4030*/  IMAD R71, R56, R2, R71 ;  /* 0x0000000238477224 */ /* 0x005fce00078e0247 */
.L_x_40504:
[----:B------:R-:W-:-:S13]  /*4040*/  ISETP.GE.U32.AND P6, PT, R70, 0x8, PT ;  /* 0x000000084600780c */ /* 0x000fda0003fc6070 */
[----:B------:R-:W-:Y:S05]  /*4050*/  @!P6 BRA `(.L_x_40506) ;  /* 0x000000000010e947 */ /* 0x000fea0003800000 */
[----:B------:R-:W-:-:S03]  /*4060*/  UMOV UR4, 0xffffffff ;  /* 0xffffffff00047882 */ /* 0x000fc60000000000 */
[----:B------:R-:W-:Y:S05]  /*4070*/  BRA.DIV UR4, `(.L_x_40507) ;  /* 0x0000003604547947 */ /* 0x000fea000b800000 */
[----:B0-----:R0:W0:Y:S02]  /*4080*/  SHFL.IDX PT, R2, R16, R33, R14 ;  /* 0x0000002110027389 */ /* 0x00102400000e000e */
.L_x_40653:
[----:B0---4-:R-:W-:-:S07]  /*4090*/  IMAD R71, R57, R2, R71 ;  /* 0x0000000239477224 */ /* 0x011fce00078e0247 */
.L_x_40506:
[----:B------:R-:W-:-:S13]  /*40a0*/  ISETP.GE.U32.AND P6, PT, R70, 0x9, PT ;  /* 0x000000094600780c */ /* 0x000fda0003fc6070 */
[----:B------:R-:W-:Y:S05]  /*40b0*/  @!P6 BRA `(.L_x_40508) ;  /* 0x000000000010e947 */ /* 0x000fea0003800000 */
[----:B------:R-:W-:-:S03]  /*40c0*/  UMOV UR4, 0xffffffff ;  /* 0xffffffff00047882 */ /* 0x000fc60000000000 */
[----:B------:R-:W-:Y:S05]  /*40d0*/  BRA.DIV UR4, `(.L_x_40509) ;  /* 0x00000036045c7947 */ /* 0x000fea000b800000 */
[----:B0-----:R0:W0:Y:S02]  /*40e0*/  SHFL.IDX PT, R2, R16, R35, R14 ;  /* 0x0000002310027389 */ /* 0x00102400000e000e */
.L_x_40656:
[----:B0-----:R-:W-:-:S07]  /*40f0*/  IMAD R71, R58, R2, R71 ;  /* 0x000000023a477224 */ /* 0x001fce00078e0247 */
.L_x_40508:
[----:B------:R-:W-:-:S13]  /*4100*/  ISETP.GE.U32.AND P6, PT, R70, 0xa, PT ;  /* 0x0000000a4600780c */ /* 0x000fda0003fc6070 */
[----:B------:R-:W-:Y:S05]  /*4110*/  @!P6 BRA `(.L_x_40510) ;  /* 0x000000000010e947 */ /* 0x000fea0003800000 */
[----:B------:R-:W-:-:S03]  /*4120*/  UMOV UR4, 0xffffffff ;  /* 0xffffffff00047882 */ /* 0x000fc60000000000 */
[----:B------:R-:W-:Y:S05]  /*4130*/  BRA.DIV UR4, `(.L_x_40511) ;  /* 0x0000003604647947 */ /* 0x000fea000b800000 */
[----:B0-----:R0:W0:Y:S02]  /*4140*/  SHFL.IDX PT, R2, R16, R37, R14 ;  /* 0x0000002510027389 */ /* 0x00102400000e000e */
.L_x_40659:
[----:B0-----:R-:W-:-:S07]  /*4150*/  IMAD R71, R59, R2, R71 ;  /* 0x000000023b477224 */ /* 0x001fce00078e0247 */
.L_x_40510:
[----:B------:R-:W-:-:S13]  /*4160*/  ISETP.GE.U32.AND P6, PT, R70, 0xb, PT ;  /* 0x0000000b4600780c */ /* 0x000fda0003fc6070 */
[----:B------:R-:W-:Y:S05]  /*4170*/  @!P6 BRA `(.L_x_40512) ;  /* 0x000000000010e947 */ /* 0x000fea0003800000 */
[----:B------:R-:W-:-:S03]  /*4180*/  UMOV UR4, 0xffffffff ;  /* 0xffffffff00047882 */ /* 0x000fc60000000000 */
[----:B------:R-:W-:Y:S05]  /*4190*/  BRA.DIV UR4, `(.L_x_40513) ;  /* 0x00000036046c7947 */ /* 0x000fea000b800000 */
[----:B0-----:R0:W0:Y:S02]  /*41a0*/  SHFL.IDX PT, R2, R16, R39, R14 ;  /* 0x0000002710027389 */ /* 0x00102400000e000e */
.L_x_40662:
[----:B0-----:R-:W-:-:S07]  /*41b0*/  IMAD R71, R60, R2, R71 ;  /* 0x000000023c477224 */ /* 0x001fce00078e0247 */
.L_x_40512:
[----:B------:R-:W-:-:S13]  /*41c0*/  ISETP.GE.U32.AND P6, PT, R70, 0xc, PT ;  /* 0x0000000c4600780c */ /* 0x000fda0003fc6070 */
[----:B------:R-:W-:Y:S05]  /*41d0*/  @!P6 BRA `(.L_x_40514) ;  /* 0x000000000010e947 */ /* 0x000fea0003800000 */
[----:B------:R-:W-:-:S03]  /*41e0*/  UMOV UR4, 0xffffffff ;  /* 0xffffffff00047882 */ /* 0x000fc60000000000 */
[----:B------:R-:W-:Y:S05]  /*41f0*/  BRA.DIV UR4, `(.L_x_40515) ;  /* 0x0000003604747947 */ /* 0x000fea000b800000 */
[----:B0-----:R0:W0:Y:S02]  /*4200*/  SHFL.IDX PT, R2, R16, R41, R14 ;  /* 0x0000002910027389 */ /* 0x00102400000e000e */
.L_x_40665:
[----:B0-----:R-:W-:-:S07]  /*4210*/  IMAD R71, R61, R2, R71 ;  /* 0x000000023d477224 */ /* 0x001fce00078e0247 */
.L_x_40514:
[----:B------:R-:W-:-:S13]  /*4220*/  ISETP.GE.U32.AND P6, PT, R70, 0xd, PT ;  /* 0x0000000d4600780c */ /* 0x000fda0003fc6070 */
[----:B------:R-:W-:Y:S05]  /*4230*/  @!P6 BRA `(.L_x_40516) ;  /* 0x000000000010e947 */ /* 0x000fea0003800000 */
[----:B------:R-:W-:-:S03]  /*4240*/  UMOV UR4, 0xffffffff ;  /* 0xffffffff00047882 */ /* 0x000fc60000000000 */
[----:B------:R-:W-:Y:S05]  /*4250*/  BRA.DIV UR4, `(.L_x_40517) ;  /* 0x00000036047c7947 */ /* 0x000fea000b800000 */
[----:B0-----:R0:W0:Y:S02]  /*4260*/  SHFL.IDX PT, R2, R16, R43, R14 ;  /* 0x0000002b10027389 */ /* 0x00102400000e000e */
.L_x_40668:
[----:B0-----:R-:W-:-:S07]  /*4270*/  IMAD R71, R62, R2, R71 ;  /* 0x000000023e477224 */ /* 0x001fce00078e0247 */
.L_x_40516:
[----:B------:R-:W-:-:S13]  /*4280*/  ISETP.GE.U32.AND P6, PT, R70, 0xe, PT ;  /* 0x0000000e4600780c */ /* 0x000fda0003fc6070 */
[----:B------:R-:W-:Y:S05]  /*4290*/  @!P6 BRA `(.L_x_40518) ;  /* 0x000000000010e947 */ /* 0x000fea0003800000 */
[----:B------:R-:W-:-:S03]  /*42a0*/  UMOV UR4, 0xffffffff ;  /* 0xffffffff00047882 */ /* 0x000fc60000000000 */
[----:B------:R-:W-:Y:S05]  /*42b0*/  BRA.DIV UR4, `(.L_x_40519) ;  /* 0x0000003604847947 */ /* 0x000fea000b800000 */
[----:B0-----:R0:W0:Y:S02]  /*42c0*/  SHFL.IDX PT, R2, R16, R45, R14 ;  /* 0x0000002d10027389 */ /* 0x00102400000e000e */
.L_x_40671:
[----:B0-----:R-:W-:-:S07]  /*42d0*/  IMAD R71, R63, R2, R71 ;  /* 0x000000023f477224 */ /* 0x001fce00078e0247 */
.L_x_40518:
[----:B------:R-:W-:-:S13]  /*42e0*/  ISETP.GE.U32.AND P6, PT, R70, 0xf, PT ;  /* 0x0000000f4600780c */ /* 0x000fda0003fc6070 */
[----:B------:R-:W-:Y:S05]  /*42f0*/  @!P6 BRA `(.L_x_40520) ;  /* 0x000000000010e947 */ /* 0x000fea0003800000 */
[----:B------:R-:W-:-:S03]  /*4300*/  UMOV UR4, 0xffffffff ;  /* 0xffffffff00047882 */ /* 0x000fc60000000000 */
[----:B------:R-:W-:Y:S05]  /*4310*/  BRA.DIV UR4, `(.L_x_40521) ;  /* 0x00000036048c7947 */ /* 0x000fea000b800000 */
[----:B0-----:R0:W0:Y:S02]  /*4320*/  SHFL.IDX PT, R2, R16, R47, R14 ;  /* 0x0000002f10027389 */ /* 0x00102400000e000e */
.L_x_40674:
[----:B0-----:R-:W-:-:S07]  /*4330*/  IMAD R71, R64, R2, R71 ;  /* 0x0000000240477224 */ /* 0x001fce00078e0247 */
.L_x_40520:
[----:B------:R-:W-:-:S13]  /*4340*/  ISETP.GE.U32.AND P6, PT, R70, 0x10, PT ;  /* 0x000000104600780c */ /* 0x000fda0003fc6070 */
[----:B------:R-:W-:Y:S05]  /*4350*/  @!P6 BRA `(.L_x_40522) ;  /* 0x000000000010e947 */ /* 0x000fea0003800000 */
[----:B------:R-:W-:-:S03]  /*4360*/  UMOV UR4, 0xffffffff ;  /* 0xffffffff00047882 */ /* 0x000fc60000000000 */
[----:B------:R-:W-:Y:S05]  /*4370*/  BRA.DIV UR4, `(.L_x_40523) ;  /* 0x0000003604947947 */ /* 0x000fea000b800000 */
[----:B0-----:R0:W0:Y:S02]  /*4380*/  SHFL.IDX PT, R2, R16, R19, R14 ;  /* 0x0000001310027389 */ /* 0x00102400000e000e */
.L_x_40677:
[----:B0-----:R-:W-:-:S07]  /*4390*/  IMAD R71, R50, R2, R71 ;  /* 0x0000000232477224 */ /* 0x001fce00078e0247 */
.L_x_40522:
[----:B------:R-:W-:Y:S02]  /*43a0*/  IMAD R2, R15, R66, R48 ;  /* 0x000000420f027224 */ /* 0x000fe400078e0230 */
[----:B------:R-:W-:Y:S02]  /*43b0*/  IMAD.IADD R66, R8, 0x1, R66 ;  /* 0x0000000108427824 */ /* 0x000fe400078e0242 */
[----:B------:R-:W-:-:S03]  /*43c0*/  IMAD R2, R2, 0x4, R67 ;  /* 0x0000000402027824 */ /* 0x000fc600078e0243 */
[----:B------:R-:W-:Y:S02]  /*43d0*/  ISETP.GE.AND P6, PT, R66, R17, PT ;  /* 0x000000114200720c */ /* 0x000fe40003fc6270 */
[----:B------:R0:W-:Y:S11]  /*43e0*/  STS [R2], R71 ;  /* 0x0000004702007388 */ /* 0x0001f60000000800 */
[----:B0-----:R-:W-:Y:S05]  /*43f0*/  @!P6 BRA `(.L_x_40524) ;  /* 0xfffffff80070e947 */ /* 0x001fea000383ffff */
.L_x_40491:
[----:B------:R-:W-:Y:S05]  /*4400*/  BSYNC B0 ;  /* 0x0000000000007941 */ /* 0x000fea0003800000 */
.L_x_40490:
[----:B------:R-:W-:-:S13]  /*4410*/  ISETP.NE.AND P6, PT, R68, RZ, PT ;  /* 0x000000ff4400720c */ /* 0x000fda0003fc5270 */
[----:B------:R-:W-:Y:S05]  /*4420*/  @!P6 BRA `(.L_x_40525) ;  /* 0xffffffec0004e947 */ /* 0x000fea000383ffff */
[----:B------:R-:W-:Y:S05]  /*4430*/  BRA `(.L_x_40418) ;  /* 0x0000001800587947 */ /* 0x000fea0003800000 */
.L_x_40473:
        /* <DEDUP_REMOVED lines=88> */
.L_x_40577:
        /* <DEDUP_REMOVED lines=20> */
.L_x_40526:
        /* <DEDUP_REMOVED lines=10> */
.L_x_40527:
        /* <DEDUP_REMOVED lines=8> */
.L_x_40528:
        /* <DEDUP_REMOVED lines=8> */
.L_x_40529:
        /* <DEDUP_REMOVED lines=8> */
.L_x_40530:
        /* <DEDUP_REMOVED lines=9> */
.L_x_40531:
        /* <DEDUP_REMOVED lines=9> */
.L_x_40532:
        /* <DEDUP_REMOVED lines=9> */
.L_x_40533:
        /* <DEDUP_REMOVED lines=10> */
.L_x_40534:
        /* <DEDUP_REMOVED lines=9> */
.L_x_40535:
        /* <DEDUP_REMOVED lines=9> */
.L_x_40536:
        /* <DEDUP_REMOVED lines=11> */
.L_x_40537:
        /* <DEDUP_REMOVED lines=9> */
.L_x_40538:
        /* <DEDUP_REMOVED lines=11> */
.L_x_40539:
        /* <DEDUP_REMOVED lines=9> */
.L_x_40540:
        /* <DEDUP_REMOVED lines=9> */
.L_x_40541:
        /* <DEDUP_REMOVED lines=28> */
.L_x_40576:
[----:B------:R-:W-:Y:S02]  /*5560*/  IMAD R16, R66, 0x44, R67 ;  /* 0x0000004442107824 */ /* 0x000fe400078e0243 */
[----:B------:R-:W-:-:S04]  /*5570*/  IMAD.MOV.U32 R69, RZ, RZ, RZ ;  /* 0x000000ffff457224 */ /* 0x000fc800078e00ff */
[----:B------:R-:W0:Y:S01]  /*5580*/  LDS R16, [R16] ;  /* 0x0000000010107984 */ /* 0x000e220000000800 */
[----:B------:R-:W-:Y:S05]  /*5590*/  @!P4 BRA `(.L_x_40543) ;  /* 0x000000000010c947 */ /* 0x000fea0003800000 */
[----:B------:R-:W-:-:S03]  /*55a0*/  UMOV UR4, 0xffffffff ;  /* 0xffffffff00047882 */ /* 0x000fc60000000000 */
[----:B------:R-:W-:Y:S05]  /*55b0*/  BRA.DIV UR4, `(.L_x_40544) ;  /* 0x0000002604247947 */ /* 0x000fea000b800000 */
[----:B0-----:R0:W1:Y:S02]  /*55c0*/  SHFL.IDX PT, R69, R16, R51, R14 ;  /* 0x0000003310457389 */ /* 0x00106400000e000e */
.L_x_40679:
[----:B-1----:R-:W-:-:S07]  /*55d0*/  IMAD R69, R48, R69, RZ ;  /* 0x0000004530457224 */ /* 0x002fce00078e02ff */
.L_x_40543:
[----:B------:R-:W-:Y:S05]  /*55e0*/  @!P3 BRA `(.L_x_40545) ;  /* 0x000000000010b947 */ /* 0x000fea0003800000 */
[----:B------:R-:W-:-:S03]  /*55f0*/  UMOV UR4, 0xffffffff ;  /* 0xffffffff00047882 */ /* 0x000fc60000000000 */
[----:B------:R-:W-:Y:S05]  /*5600*/  BRA.DIV UR4, `(.L_x_40546) ;  /* 0x00000026042c7947 */ /* 0x000fea000b800000 */
[----:B0-----:R0:W1:Y:S02]  /*5610*/  SHFL.IDX PT, R2, R16, R47, R14 ;  /* 0x0000002f10027389 */ /* 0x00106400000e000e */
.L_x_40682:
[----:B-1-3--:R-:W-:-:S07]  /*5620*/  IMAD R69, R50, R2, R69 ;  /* 0x0000000232457224 */ /* 0x00afce00078e0245 */
.L_x_40545:
[----:B------:R-:W-:Y:S05]  /*5630*/  @!P2 BRA `(.L_x_40547) ;  /* 0x000000000010a947 */ /* 0x000fea0003800000 */
[----:B------:R-:W-:-:S03]  /*5640*/  UMOV UR4, 0xffffffff ;  /* 0xffffffff00047882 */ /* 0x000fc60000000000 */
[----:B------:R-:W-:Y:S05]  /*5650*/  BRA.DIV UR4, `(.L_x_40548) ;  /* 0x0000002604387947 */ /* 0x000fea000b800000 */
[----:B0-----:R0:W1:Y:S02]  /*5660*/  SHFL.IDX PT, R2, R16, R45, R14 ;  /* 0x0000002d10027389 */ /* 0x00106400000e000e */
.L_x_40685:
[----:B-1----:R-:W-:-:S07]  /*5670*/  IMAD R69, R52, R2, R69 ;  /* 0x0000000234457224 */ /* 0x002fce00078e0245 */
.L_x_40547:
[----:B------:R-:W-:Y:S05]  /*5680*/  @!P1 BRA `(.L_x_40549) ;  /* 0x0000000000109947 */ /* 0x000fea0003800000 */
[----:B------:R-:W-:-:S03]  /*5690*/  UMOV UR4, 0xffffffff ;  /* 0xffffffff00047882 */ /* 0x000fc60000000000 */
[----:B------:R-:W-:Y:S05]  /*56a0*/  BRA.DIV UR4, `(.L_x_40550) ;  /* 0x0000002604447947 */ /* 0x000fea000b800000 */
[----:B0-----:R0:W1:Y:S02]  /*56b0*/  SHFL.IDX PT, R2, R16, R43, R14 ;  /* 0x0000002b10027389 */ /* 0x00106400000e000e */
.L_x_40688:
[----:B-1----:R-:W-:-:S07]  /*56c0*/  IMAD R69, R53, R2, R69 ;  /* 0x0000000235457224 */ /* 0x002fce00078e0245 */
.L_x_40549:
[----:B------:R-:W-:Y:S05]  /*56d0*/  @!P0 BRA `(.L_x_40551) ;  /* 0x0000000000108947 */ /* 0x000fea0003800000 */
[----:B------:R-:W-:-:S03]  /*56e0*/  UMOV UR4, 0xffffffff ;  /* 0xffffffff00047882 */ /* 0x000fc60000000000 */
[----:B------:R-:W-:Y:S05]  /*56f0*/  BRA.DIV UR4, `(.L_x_40552) ;  /* 0x0000002604507947 */ /* 0x000fea000b800000 */
[----:B0-----:R0:W1:Y:S02]  /*5700*/  SHFL.IDX PT, R2, R16, R41, R14 ;  /* 0x0000002910027389 */ /* 0x00106400000e000e */
.L_x_40691:
[----:B-1----:R-:W-:-:S07]  /*5710*/  IMAD R69, R54, R2, R69 ;  /* 0x0000000236457224 */ /* 0x002fce00078e0245 */
.L_x_40551:
[----:B------:R-:W1:Y:S02]  /*5720*/  LDC R68, c[0x0][0x3ac] ;  /* 0x0000eb00ff447b82 */ /* 0x000e640000000800 */
[----:B-1----:R-:W-:-:S13]  /*5730*/  ISETP.GE.AND P6, PT, R68, 0x6, PT ;  /* 0x000000064400780c */ /* 0x002fda0003fc6270 */
[----:B------:R-:W-:Y:S05]  /*5740*/  @!P6 BRA `(.L_x_40553) ;  /* 0x000000000010e947 */ /* 0x000fea0003800000 */
[----:B------:R-:W-:-:S03]  /*5750*/  UMOV UR4, 0xffffffff ;  /* 0xffffffff00047882 */ /* 0x000fc60000000000 */
[----:B------:R-:W-:Y:S05]  /*5760*/  BRA.DIV UR4, `(.L_x_40554) ;  /* 0x0000002604547947 */ /* 0x000fea000b800000 */
[----:B0-----:R0:W1:Y:S02]  /*5770*/  SHFL.IDX PT, R2, R16, R39, R14 ;  /* 0x0000002710027389 */ /* 0x00106400000e000e */
.L_x_40694:
[----:B-1----:R-:W-:-:S07]  /*5780*/  IMAD R69, R55, R2, R69 ;  /* 0x0000000237457224 */ /* 0x002fce00078e0245 */
.L_x_40553:
[----:B------:R-:W-:-:S13]  /*5790*/  ISETP.GE.AND P6, PT, R68, 0x7, PT ;  /* 0x000000074400780c */ /* 0x000fda0003fc6270 */
[----:B------:R-:W-:Y:S05]  /*57a0*/  @!P6 BRA `(.L_x_40555) ;  /* 0x000000000010e947 */ /* 0x000fea0003800000 */
[----:B------:R-:W-:-:S03]  /*57b0*/  UMOV UR4, 0xffffffff ;  /* 0xffffffff00047882 */ /* 0x000fc60000000000 */
[----:B------:R-:W-:Y:S05]  /*57c0*/  BRA.DIV UR4, `(.L_x_40556) ;  /* 0x00000026045c7947 */ /* 0x000fea000b800000 */
[----:B0-----:R0:W1:Y:S02]  /*57d0*/  SHFL.IDX PT, R2, R16, R37, R14 ;  /* 0x0000002510027389 */ /* 0x00106400000e000e */
.L_x_40697:
[----:B-1----:R-:W-:-:S07]  /*57e0*/  IMAD R69, R56, R2, R69 ;  /* 0x0000000238457224 */ /* 0x002fce00078e0245 */
.L_x_40555:
[----:B------:R-:W-:-:S13]  /*57f0*/  ISETP.GE.AND P6, PT, R68, 0x8, PT ;  /* 0x000000084400780c */ /* 0x000fda0003fc6270 */
[----:B------:R-:W-:Y:S05]  /*5800*/  @!P6 BRA `(.L_x_40557) ;  /* 0x000000000010e947 */ /* 0x000fea0003800000 */
[----:B------:R-:W-:-:S03]  /*5810*/  UMOV UR4, 0xffffffff ;  /* 0xffffffff00047882 */ /* 0x000fc60000000000 */
[----:B------:R-:W-:Y:S05]  /*5820*/  BRA.DIV UR4, `(.L_x_40558) ;  /* 0x0000002604647947 */ /* 0x000fea000b800000 */
[----:B0-----:R0:W1:Y:S02]  /*5830*/  SHFL.IDX PT, R2, R16, R35, R14 ;  /* 0x0000002310027389 */ /* 0x00106400000e000e */
.L_x_40700:
[----:B-1----:R-:W-:-:S07]  /*5840*/  IMAD R69, R57, R2, R69 ;  /* 0x0000000239457224 */ /* 0x002fce00078e0245 */
.L_x_40557:
[----:B------:R-:W-:-:S13]  /*5850*/  ISETP.GE.AND P6, PT, R68, 0x9, PT ;  /* 0x000000094400780c */ /* 0x000fda0003fc6270 */
[----:B------:R-:W-:Y:S05]  /*5860*/  @!P6 BRA `(.L_x_40559) ;  /* 0x000000000010e947 */ /* 0x000fea0003800000 */
[----:B------:R-:W-:-:S03]  /*5870*/  UMOV UR4, 0xffffffff ;  /* 0xffffffff00047882 */ /* 0x000fc60000000000 */
[----:B------:R-:W-:Y:S05]  /*5880*/  BRA.DIV UR4, `(.L_x_40560) ;  /* 0x00000026046c7947 */ /* 0x000fea000b800000 */
[----:B0-----:R0:W1:Y:S02]  /*5890*/  SHFL.IDX PT, R2, R16, R33, R14 ;  /* 0x0000002110027389 */ /* 0x00106400000e000e */
.L_x_40703:
[----:B-1----:R-:W-:-:S07]  /*58a0*/  IMAD R69, R58, R2, R69 ;  /* 0x000000023a457224 */ /* 0x002fce00078e0245 */
.L_x_40559:
[----:B------:R-:W-:-:S13]  /*58b0*/  ISETP.GE.AND P6, PT, R68, 0xa, PT ;  /* 0x0000000a4400780c */ /* 0x000fda0003fc6270 */
[----:B------:R-:W-:Y:S05]  /*58c0*/  @!P6 BRA `(.L_x_40561) ;  /* 0x000000000010e947 */ /* 0x000fea0003800000 */
[----:B------:R-:W-:-:S03]  /*58d0*/  UMOV UR4, 0xffffffff ;  /* 0xffffffff00047882 */ /* 0x000fc60000000000 */
[----:B------:R-:W-:Y:S05]  /*58e0*/  BRA.DIV UR4, `(.L_x_40562) ;  /* 0x0000002604747947 */ /* 0x000fea000b800000 */
[----:B0-----:R0:W1:Y:S02]  /*58f0*/  SHFL.IDX PT, R2, R16, R31, R14 ;  /* 0x0000001f10027389 */ /* 0x00106400000e000e */
.L_x_40706:
[----:B-1----:R-:W-:-:S07]  /*5900*/  IMAD R69, R59, R2, R69 ;  /* 0x000000023b457224 */ /* 0x002fce00078e0245 */
.L_x_40561:
[----:B------:R-:W-:-:S13]  /*5910*/  ISETP.GE.AND P6, PT, R68, 0xb, PT ;  /* 0x0000000b4400780c */ /* 0x000fda0003fc6270 */
[----:B------:R-:W-:Y:S05]  /*5920*/  @!P6 BRA `(.L_x_40563) ;  /* 0x000000000010e947 */ /* 0x000fea0003800000 */
[----:B------:R-:W-:-:S03]  /*5930*/  UMOV UR4, 0xffffffff ;  /* 0xffffffff00047882 */ /* 0x000fc60000000000 */
[----:B------:R-:W-:Y:S05]  /*5940*/  BRA.DIV UR4, `(.L_x_40564) ;  /* 0x00000026047c7947 */ /* 0x000fea000b800000 */
[----:B0-----:R0:W1:Y:S02]  /*5950*/  SHFL.IDX PT, R2, R16, R29, R14 ;  /* 0x0000001d10027389 */ /* 0x00106400000e000e */
.L_x_40709:
[----:B-1----:R-:W-:-:S07]  /*5960*/  IMAD R69, R60, R2, R69 ;  /* 0x000000023c457224 */ /* 0x002fce00078e0245 */
.L_x_40563:
[----:B------:R-:W-:-:S13]  /*5970*/  ISETP.GE.AND P6, PT, R68, 0xc, PT ;  /* 0x0000000c4400780c */ /* 0x000fda0003fc6270 */
[----:B------:R-:W-:Y:S05]  /*5980*/  @!P6 BRA `(.L_x_40565) ;  /* 0x000000000010e947 */ /* 0x000fea0003800000 */
[----:B------:R-:W-:-:S03]  /*5990*/  UMOV UR4, 0xffffffff ;  /* 0xffffffff00047882 */ /* 0x000fc60000000000 */
[----:B------:R-:W-:Y:S05]  /*59a0*/  BRA.DIV UR4, `(.L_x_40566) ;  /* 0x0000002604847947 */ /* 0x000fea000b800000 */
[----:B0-----:R0:W1:Y:S02]  /*59b0*/  SHFL.IDX PT, R2, R16, R27, R14 ;  /* 0x0000001b10027389 */ /* 0x00106400000e000e */
.L_x_40712:
[----:B-1----:R-:W-:-:S07]  /*59c0*/  IMAD R69, R61, R2, R69 ;  /* 0x000000023d457224 */ /* 0x002fce00078e0245 */
.L_x_40565:
[----:B------:R-:W-:-:S13]  /*59d0*/  ISETP.GE.AND P6, PT, R68, 0xd, PT ;  /* 0x0000000d4400780c */ /* 0x000fda0003fc6270 */
[----:B------:R-:W-:Y:S05]  /*59e0*/  @!P6 BRA `(.L_x_40567) ;  /* 0x000000000010e947 */ /* 0x000fea0003800000 */
[----:B------:R-:W-:-:S03]  /*59f0*/  UMOV UR4, 0xffffffff ;  /* 0xffffffff00047882 */ /* 0x000fc60000000000 */
[----:B------:R-:W-:Y:S05]  /*5a00*/  BRA.DIV UR4, `(.L_x_40568) ;  /* 0x00000026048c7947 */ /* 0x000fea000b800000 */
[----:B0-----:R0:W1:Y:S02]  /*5a10*/  SHFL.IDX PT, R2, R16, R25, R14 ;  /* 0x0000001910027389 */ /* 0x00106400000e000e */
.L_x_40715:
[----:B-1----:R-:W-:-:S07]  /*5a20*/  IMAD R69, R62, R2, R69 ;  /* 0x000000023e457224 */ /* 0x002fce00078e0245 */
.L_x_40567:
[----:B------:R-:W-:-:S13]  /*5a30*/  ISETP.GE.AND P6, PT, R68, 0xe, PT ;  /* 0x0000000e4400780c */ /* 0x000fda0003fc6270 */
[----:B------:R-:W-:Y:S05]  /*5a40*/  @!P6 BRA `(.L_x_40569) ;  /* 0x000000000010e947 */ /* 0x000fea0003800000 */
[----:B------:R-:W-:-:S03]  /*5a50*/  UMOV UR4, 0xffffffff ;  /* 0xffffffff00047882 */ /* 0x000fc60000000000 */
[----:B------:R-:W-:Y:S05]  /*5a60*/  BRA.DIV UR4, `(.L_x_40570) ;  /* 0x0000002604947947 */ /* 0x000fea000b800000 */
[----:B0-----:R0:W1:Y:S02]  /*5a70*/  SHFL.IDX PT, R2, R16, R23, R14 ;  /* 0x0000001710027389 */ /* 0x00106400000e000e */
.L_x_40718:
[----:B-1----:R-:W-:-:S07]  /*5a80*/  IMAD R69, R63, R2, R69 ;  /* 0x000000023f457224 */ /* 0x002fce00078e0245 */
.L_x_40569:
[----:B------:R-:W-:-:S13]  /*5a90*/  ISETP.GE.AND P6, PT, R68, 0xf, PT ;  /* 0x0000000f4400780c */ /* 0x000fda0003fc6270 */
[----:B------:R-:W-:Y:S05]  /*5aa0*/  @!P6 BRA `(.L_x_40571) ;  /* 0x000000000010e947 */ /* 0x000fea0003800000 */
[----:B------:R-:W-:-:S03]  /*5ab0*/  UMOV UR4, 0xffffffff ;  /* 0xffffffff00047882 */ /* 0x000fc60000000000 */
[----:B------:R-:W-:Y:S05]  /*5ac0*/  BRA.DIV UR4, `(.L_x_40572) ;  /* 0x00000026049c7947 */ /* 0x000fea000b800000 */
[----:B0-----:R0:W1:Y:S02]  /*5ad0*/  SHFL.IDX PT, R2, R16, R21, R14 ;  /* 0x0000001510027389 */ /* 0x00106400000e000e */
.L_x_40721:
[----:B-1----:R-:W-:-:S07]  /*5ae0*/  IMAD R69, R64, R2, R69 ;  /* 0x0000000240457224 */ /* 0x002fce00078e0245 */
.L_x_40571:
[----:B------:R-:W-:-:S13]  /*5af0*/  ISETP.GE.AND P6, PT, R68, 0x10, PT ;  /* 0x000000104400780c */ /* 0x000fda0003fc6270 */
[----:B------:R-:W-:Y:S05]  /*5b00*/  @!P6 BRA `(.L_x_40573) ;  /* 0x000000000010e947 */ /* 0x000fea0003800000 */
[----:B------:R-:W-:-:S03]  /*5b10*/  UMOV UR4, 0xffffffff ;  /* 0xffffffff00047882 */ /* 0x000fc60000000000 */
[----:B------:R-:W-:Y:S05]  /*5b20*/  BRA.DIV UR4, `(.L_x_40574) ;  /* 0x0000002604a47947 */ /* 0x000fea000b800000 */
[----:B0-----:R0:W1:Y:S02]  /*5b30*/  SHFL.IDX PT, R2, R16, R49, R14 ;  /* 0x0000003110027389 */ /* 0x00106400000e000e */
.L_x_40724:
[----:B-1----:R-:W-:-:S07]  /*5b40*/  IMAD R69, R65, R2, R69 ;  /* 0x0000000241457224 */ /* 0x002fce00078e0245 */
.L_x_40573:
[----:B------:R-:W-:-:S07]  /*5b50*/  IMAD.MOV.U32 R2, RZ, RZ, R18 ;  /* 0x000000ffff027224 */ /* 0x000fce00078e0012 */
.L_x_40575:
        /* <DEDUP_REMOVED lines=35> */
.L_x_40542:
[----:B------:R-:W-:Y:S05]  /*5d90*/  @!P5 BRA `(.L_x_40577) ;  /* 0xffffffec0008d947 */ /* 0x000fea000383ffff */
.L_x_40418:
        /* <DEDUP_REMOVED lines=58> */
.L_x_40580:
        /* <DEDUP_REMOVED lines=27> */
.L_x_40579:
[----:B------:R-:W-:Y:S05]  /*62f0*/  BSYNC.RECONVERGENT B0 ;  /* 0x0000000000007941 */ /* 0x000fea0003800200 */
.L_x_40578:
        /* <DEDUP_REMOVED lines=15> */
.L_x_40581:
        /* <DEDUP_REMOVED lines=102> */
.L_x_40440:
[----:B------:R-:W-:Y:S01]  /*6a50*/  BSSY B2, `(.L_x_40582) ;  /* 0x0000006000027945 */ /* 0x000fe20003800000 */
[----:B------:R-:W-:Y:S02]  /*6a60*/  IMAD.MOV.U32 R3, RZ, RZ, R49 ;  /* 0x000000ffff037224 */ /* 0x000fe400078e0031 */
[----:B------:R-:W-:-:S07]  /*6a70*/  IMAD.MOV.U32 R2, RZ, RZ, -0x1 ;  /* 0xffffffffff027424 */ /* 0x000fce00078e00ff */
[----:B01234-:R-:W-:Y:S05]  /*6a80*/  WARPSYNC.COLLECTIVE R2, `(.L_x_40583) ;  /* 0x0000000002087348 */ /* 0x01ffea0003c00000 */
[----:B0-----:R0:W0:Y:S02]  /*6a90*/  SHFL.IDX P6, R2, R16, R3, R14 ;  /* 0x0000000310027389 */ /* 0x00102400000c000e */
[----:B01234-:R-:W-:Y:S05]  /*6aa0*/  ENDCOLLECTIVE ;  /* 0x000000000000791b */ /* 0x01ffea0003800000 */
.L_x_40583:
[----:B------:R-:W-:Y:S05]  /*6ab0*/  BSYNC B2 ;  /* 0x0000000000027941 */ /* 0x000fea0003800000 */
.L_x_40582:
[----:B------:R-:W-:Y:S05]  /*6ac0*/  BRA `(.L_x_40584) ;  /* 0xffffffb800547947 */ /* 0x000fea000383ffff */
.L_x_40442:
[----:B------:R-:W-:Y:S01]  /*6ad0*/  BSSY B2, `(.L_x_40585) ;  /* 0x0000006000027945 */ /* 0x000fe20003800000 */
[----:B------:R-:W-:Y:S02]  /*6ae0*/  IMAD.MOV.U32 R3, RZ, RZ, R21 ;  /* 0x000000ffff037224 */ /* 0x000fe400078e0015 */
[----:B------:R-:W-:-:S07]  /*6af0*/  IMAD.MOV.U32 R2, RZ, RZ, -0x1 ;  /* 0xffffffffff027424 */ /* 0x000fce00078e00ff */
[----:B01234-:R-:W-:Y:S05]  /*6b00*/  WARPSYNC.COLLECTIVE R2, `(.L_x_40586) ;  /* 0x0000000002087348 */ /* 0x01ffea0003c00000 */
[----:B0-----:R0:W0:Y:S02]  /*6b10*/  SHFL.IDX P6, R2, R16, R3, R14 ;  /* 0x0000000310027389 */ /* 0x00102400000c000e */
[----:B01234-:R-:W-:Y:S05]  /*6b20*/  ENDCOLLECTIVE ;  /* 0x000000000000791b */ /* 0x01ffea0003800000 */
.L_x_40586:
[----:B------:R-:W-:Y:S05]  /*6b30*/  BSYNC B2 ;  /* 0x0000000000027941 */ /* 0x000fea0003800000 */
.L_x_40585:
[----:B------:R-:W-:Y:S05]  /*6b40*/  BRA `(.L_x_40587) ;  /* 0xffffffb800487947 */ /* 0x000fea000383ffff */
.L_x_40444:
[----:B------:R-:W-:Y:S01]  /*6b50*/  BSSY B2, `(.L_x_40588) ;  /* 0x0000006000027945 */ /* 0x000fe20003800000 */
[----:B------:R-:W-:Y:S02]  /*6b60*/  IMAD.MOV.U32 R3, RZ, RZ, R23 ;  /* 0x000000ffff037224 */ /* 0x000fe400078e0017 */
[----:B------:R-:W-:-:S07]  /*6b70*/  IMAD.MOV.U32 R2, RZ, RZ, -0x1 ;  /* 0xffffffffff027424 */ /* 0x000fce00078e00ff */
[----:B01234-:R-:W-:Y:S05]  /*6b80*/  WARPSYNC.COLLECTIVE R2, `(.L_x_40589) ;  /* 0x0000000002087348 */ /* 0x01ffea0003c00000 */
[----:B0-----:R0:W0:Y:S02]  /*6b90*/  SHFL.IDX P6, R2, R16, R3, R14 ;  /* 0x0000000310027389 */ /* 0x00102400000c000e */
[----:B01234-:R-:W-:Y:S05]  /*6ba0*/  ENDCOLLECTIVE ;  /* 0x000000000000791b */ /* 0x01ffea0003800000 */
.L_x_40589:
[----:B------:R-:W-:Y:S05]  /*6bb0*/  BSYNC B2 ;  /* 0x0000000000027941 */ /* 0x000fea0003800000 */
.L_x_40588:
[----:B------:R-:W-:Y:S05]  /*6bc0*/  BRA `(.L_x_40590) ;  /* 0xffffffb8003c7947 */ /* 0x000fea000383ffff */
.L_x_40446:
[----:B------:R-:W-:Y:S01]  /*6bd0*/  BSSY B2, `(.L_x_40591) ;  /* 0x0000006000027945 */ /* 0x000fe20003800000 */
[----:B------:R-:W-:Y:S01]  /*6be0*/  IMAD.MOV.U32 R3, RZ, RZ, R25 ;  /* 0x000000ffff037224 */ /* 0x000fe200078e0019 */
[----:B------:R-:W-:-:S07]  /*6bf0*/  MOV R2, 0xffffffff ;  /* 0xffffffff00027802 */ /* 0x000fce0000000f00 */
[----:B01234-:R-:W-:Y:S05]  /*6c00*/  WARPSYNC.COLLECTIVE R2, `(.L_x_40592) ;  /* 0x0000000002087348 */ /* 0x01ffea0003c00000 */
[----:B0-----:R0:W0:Y:S02]  /*6c10*/  SHFL.IDX P6, R2, R16, R3, R14 ;  /* 0x0000000310027389 */ /* 0x00102400000c000e */
[----:B01234-:R-:W-:Y:S05]  /*6c20*/  ENDCOLLECTIVE ;  /* 0x000000000000791b */ /* 0x01ffea0003800000 */
.L_x_40592:
[----:B------:R-:W-:Y:S05]  /*6c30*/  BSYNC B2 ;  /* 0x0000000000027941 */ /* 0x000fea0003800000 */
.L_x_40591:
[----:B------:R-:W-:Y:S05]  /*6c40*/  BRA `(.L_x_40593) ;  /* 0xffffffb800307947 */ /* 0x000fea000383ffff */
.L_x_40448:
[----:B------:R-:W-:Y:S01]  /*6c50*/  BSSY B2, `(.L_x_40594) ;  /* 0x0000006000027945 */ /* 0x000fe20003800000 */
[----:B------:R-:W-:Y:S02]  /*6c60*/  IMAD.MOV.U32 R3, RZ, RZ, R27 ;  /* 0x000000ffff037224 */ /* 0x000fe400078e001b */
[----:B------:R-:W-:-:S07]  /*6c70*/  IMAD.MOV.U32 R2, RZ, RZ, -0x1 ;  /* 0xffffffffff027424 */ /* 0x000fce00078e00ff */
[----:B01234-:R-:W-:Y:S05]  /*6c80*/  WARPSYNC.COLLECTIVE R2, `(.L_x_40595) ;  /* 0x0000000002087348 */ /* 0x01ffea0003c00000 */
[----:B0-----:R0:W0:Y:S02]  /*6c90*/  SHFL.IDX P6, R2, R16, R3, R14 ;  /* 0x0000000310027389 */ /* 0x00102400000c000e */
[----:B01234-:R-:W-:Y:S05]  /*6ca0*/  ENDCOLLECTIVE ;  /* 0x000000000000791b */ /* 0x01ffea0003800000 */
.L_x_40595:
[----:B------:R-:W-:Y:S05]  /*6cb0*/  BSYNC B2 ;  /* 0x0000000000027941 */ /* 0x000fea0003800000 */
.L_x_40594:
[----:B------:R-:W-:Y:S05]  /*6cc0*/  BRA `(.L_x_40596) ;  /* 0xffffffb800247947 */ /* 0x000fea000383ffff */
.L_x_40450:
[----:B------:R-:W-:Y:S01]  /*6cd0*/  BSSY B2, `(.L_x_40597) ;  /* 0x0000006000027945 */ /* 0x000fe20003800000 */
[----:B------:R-:W-:Y:S02]  /*6ce0*/  IMAD.MOV.U32 R3, RZ, RZ, R29 ;  /* 0x000000ffff037224 */ /* 0x000fe400078e001d */
[----:B------:R-:W-:-:S07]  /*6cf0*/  IMAD.MOV.U32 R2, RZ, RZ, -0x1 ;  /* 0xffffffffff027424 */ /* 0x000fce00078e00ff */
[----:B01234-:R-:W-:Y:S05]  /*6d00*/  WARPSYNC.COLLECTIVE R2, `(.L_x_40598) ;  /* 0x0000000002087348 */ /* 0x01ffea0003c00000 */
[----:B0-----:R0:W0:Y:S02]  /*6d10*/  SHFL.IDX P6, R2, R16, R3, R14 ;  /* 0x0000000310027389 */ /* 0x00102400000c000e */
[----:B01234-:R-:W-:Y:S05]  /*6d20*/  ENDCOLLECTIVE ;  /* 0x000000000000791b */ /* 0x01ffea0003800000 */
.L_x_40598:
[----:B------:R-:W-:Y:S05]  /*6d30*/  BSYNC B2 ;  /* 0x0000000000027941 */ /* 0x000fea0003800000 */
.L_x_40597:
[----:B------:R-:W-:Y:S05]  /*6d40*/  BRA `(.L_x_40599) ;  /* 0xffffffb800187947 */ /* 0x000fea000383ffff */
.L_x_40452:
[----:B------:R-:W-:Y:S01]  /*6d50*/  BSSY B2, `(.L_x_40600) ;  /* 0x0000006000027945 */ /* 0x000fe20003800000 */
[----:B------:R-:W-:Y:S02]  /*6d60*/  IMAD.MOV.U32 R3, RZ, RZ, R31 ;  /* 0x000000ffff037224 */ /* 0x000fe400078e001f */
[----:B------:R-:W-:-:S07]  /*6d70*/  IMAD.MOV.U32 R2, RZ, RZ, -0x1 ;  /* 0xffffffffff027424 */ /* 0x000fce00078e00ff */
[----:B01234-:R-:W-:Y:S05]  /*6d80*/  WARPSYNC.COLLECTIVE R2, `(.L_x_40601) ;  /* 0x0000000002087348 */ /* 0x01ffea0003c00000 */
[----:B0-----:R0:W0:Y:S02]  /*6d90*/  SHFL.IDX P6, R2, R16, R3, R14 ;  /* 0x0000000310027389 */ /* 0x00102400000c000e */
[----:B01234-:R-:W-:Y:S05]  /*6da0*/  ENDCOLLECTIVE ;  /* 0x000000000000791b */ /* 0x01ffea0003800000 */
.L_x_40601:
[----:B------:R-:W-:Y:S05]  /*6db0*/  BSYNC B2 ;  /* 0x0000000000027941 */ /* 0x000fea0003800000 */
.L_x_40600:
[----:B------:R-:W-:Y:S05]  /*6dc0*/  BRA `(.L_x_40602) ;  /* 0xffffffb800147947 */ /* 0x000fea000383ffff */
.L_x_40454:
[----:B------:R-:W-:Y:S01]  /*6dd0*/  BSSY B2, `(.L_x_40603) ;  /* 0x0000006000027945 */ /* 0x000fe20003800000 */
[----:B------:R-:W-:Y:S01]  /*6de0*/  IMAD.MOV.U32 R3, RZ, RZ, R33 ;  /* 0x000000ffff037224 */ /* 0x000fe200078e0021 */
[----:B------:R-:W-:-:S07]  /*6df0*/  MOV R2, 0xffffffff ;  /* 0xffffffff00027802 */ /* 0x000fce0000000f00 */
[----:B01234-:R-:W-:Y:S05]  /*6e00*/  WARPSYNC.COLLECTIVE R2, `(.L_x_40604) ;  /* 0x0000000002087348 */ /* 0x01ffea0003c00000 */
[----:B0-----:R0:W0:Y:S02]  /*6e10*/  SHFL.IDX P6, R2, R16, R3, R14 ;  /* 0x0000000310027389 */ /* 0x00102400000c000e */
[----:B01234-:R-:W-:Y:S05]  /*6e20*/  ENDCOLLECTIVE ;  /* 0x000000000000791b */ /* 0x01ffea0003800000 */
.L_x_40604:
[----:B------:R-:W-:Y:S05]  /*6e30*/  BSYNC B2 ;  /* 0x0000000000027941 */ /* 0x000fea0003800000 */
.L_x_40603:
[----:B------:R-:W-:Y:S05]  /*6e40*/  BRA `(.L_x_40605) ;  /* 0xffffffb8000c7947 */ /* 0x000fea000383ffff */
.L_x_40456:
[----:B------:R-:W-:Y:S01]  /*6e50*/  BSSY B2, `(.L_x_40606) ;  /* 0x0000006000027945 */ /* 0x000fe20003800000 */
[----:B------:R-:W-:Y:S02]  /*6e60*/  IMAD.MOV.U32 R3, RZ, RZ, R35 ;  /* 0x000000ffff037224 */ /* 0x000fe400078e0023 */
[----:B------:R-:W-:-:S07]  /*6e70*/  IMAD.MOV.U32 R2, RZ, RZ, -0x1 ;  /* 0xffffffffff027424 */ /* 0x000fce00078e00ff */
[----:B01234-:R-:W-:Y:S05]  /*6e80*/  WARPSYNC.COLLECTIVE R2, `(.L_x_40607) ;  /* 0x0000000002087348 */ /* 0x01ffea0003c00000 */
[----:B0-----:R0:W0:Y:S02]  /*6e90*/  SHFL.IDX P6, R2, R16, R3, R14 ;  /* 0x0000000310027389 */ /* 0x00102400000c000e */
[----:B01234-:R-:W-:Y:S05]  /*6ea0*/  ENDCOLLECTIVE ;  /* 0x000000000000791b */ /* 0x01ffea0003800000 */
.L_x_40607:
[----:B------:R-:W-:Y:S05]  /*6eb0*/  BSYNC B2 ;  /* 0x0000000000027941 */ /* 0x000fea0003800000 */
.L_x_40606:
[----:B------:R-:W-:Y:S05]  /*6ec0*/  BRA `(.L_x_40608) ;  /* 0xffffffb800047947 */ /* 0x000fea000383ffff */
.L_x_40458:
[----:B------:R-:W-:Y:S01]  /*6ed0*/  BSSY B2, `(.L_x_40609) ;  /* 0x0000006000027945 */ /* 0x000fe20003800000 */
[----:B------:R-:W-:Y:S02]  /*6ee0*/  IMAD.MOV.U32 R3, RZ, RZ, R37 ;  /* 0x000000ffff037224 */ /* 0x000fe400078e0025 */
[----:B------:R-:W-:-:S07]  /*6ef0*/  IMAD.MOV.U32 R2, RZ, RZ, -0x1 ;  /* 0xffffffffff027424 */ /* 0x000fce00078e00ff */
[----:B01234-:R-:W-:Y:S05]  /*6f00*/  WARPSYNC.COLLECTIVE R2, `(.L_x_40610) ;  /* 0x0000000002087348 */ /* 0x01ffea0003c00000 */
[----:B0-----:R0:W0:Y:S02]  /*6f10*/  SHFL.IDX P6, R2, R16, R3, R14 ;  /* 0x0000000310027389 */ /* 0x00102400000c000e */
[----:B01234-:R-:W-:Y:S05]  /*6f20*/  ENDCOLLECTIVE ;  /* 0x000000000000791b */ /* 0x01ffea0003800000 */
.L_x_40610:
[----:B------:R-:W-:Y:S05]  /*6f30*/  BSYNC B2 ;  /* 0x0000000000027941 */ /* 0x000fea0003800000 */
.L_x_40609:
[----:B------:R-:W-:Y:S05]  /*6f40*/  BRA `(.L_x_40611) ;  /* 0xffffffb400fc7947 */ /* 0x000fea000383ffff */
.L_x_40460:
[----:B------:R-:W-:Y:S01]  /*6f50*/  BSSY B2, `(.L_x_40612) ;  /* 0x0000006000027945 */ /* 0x000fe20003800000 */
[----:B------:R-:W-:Y:S02]  /*6f60*/  IMAD.MOV.U32 R3, RZ, RZ, R39 ;  /* 0x000000ffff037224 */ /* 0x000fe400078e0027 */
[----:B------:R-:W-:-:S07]  /*6f70*/  IMAD.MOV.U32 R2, RZ, RZ, -0x1 ;  /* 0xffffffffff027424 */ /* 0x000fce00078e00ff */
[----:B01234-:R-:W-:Y:S05]  /*6f80*/  WARPSYNC.COLLECTIVE R2, `(.L_x_40613) ;  /* 0x0000000002087348 */ /* 0x01ffea0003c00000 */
[----:B0-----:R0:W0:Y:S02]  /*6f90*/  SHFL.IDX P6, R2, R16, R3, R14 ;  /* 0x0000000310027389 */ /* 0x00102400000c000e */
[----:B01234-:R-:W-:Y:S05]  /*6fa0*/  ENDCOLLECTIVE ;  /* 0x000000000000791b */ /* 0x01ffea0003800000 */
.L_x_40613:
[----:B------:R-:W-:Y:S05]  /*6fb0*/  BSYNC B2 ;  /* 0x0000000000027941 */ /* 0x000fea0003800000 */
.L_x_40612:
[----:B------:R-:W-:Y:S05]  /*6fc0*/  BRA `(.L_x_40614) ;  /* 0xffffffb400f47947 */ /* 0x000fea000383ffff */
.L_x_40462:
[----:B------:R-:W-:Y:S01]  /*6fd0*/  BSSY B2, `(.L_x_40615) ;  /* 0x0000006000027945 */ /* 0x000fe20003800000 */
[----:B------:R-:W-:Y:S01]  /*6fe0*/  IMAD.MOV.U32 R3, RZ, RZ, R41 ;  /* 0x000000ffff037224 */ /* 0x000fe200078e0029 */
[----:B------:R-:W-:-:S07]  /*6ff0*/  MOV R2, 0xffffffff ;  /* 0xffffffff00027802 */ /* 0x000fce0000000f00 */
[----:B01234-:R-:W-:Y:S05]  /*7000*/  WARPSYNC.COLLECTIVE R2, `(.L_x_40616) ;  /* 0x0000000002087348 */ /* 0x01ffea0003c00000 */
[----:B0-----:R0:W0:Y:S02]  /*7010*/  SHFL.IDX P6, R2, R16, R3, R14 ;  /* 0x0000000310027389 */ /* 0x00102400000c000e */
[----:B01234-:R-:W-:Y:S05]  /*7020*/  ENDCOLLECTIVE ;  /* 0x000000000000791b */ /* 0x01ffea0003800000 */
.L_x_40616:
[----:B------:R-:W-:Y:S05]  /*7030*/  BSYNC B2 ;  /* 0x0000000000027941 */ /* 0x000fea0003800000 */
.L_x_40615:
[----:B------:R-:W-:Y:S05]  /*7040*/  BRA `(.L_x_40617) ;  /* 0xffffffb400ec7947 */ /* 0x000fea000383ffff */
.L_x_40464:
[----:B------:R-:W-:Y:S01]  /*7050*/  BSSY B2, `(.L_x_40618) ;  /* 0x0000006000027945 */ /* 0x000fe20003800000 */
[----:B------:R-:W-:Y:S02]  /*7060*/  IMAD.MOV.U32 R3, RZ, RZ, R43 ;  /* 0x000000ffff037224 */ /* 0x000fe400078e002b */
[----:B------:R-:W-:-:S07]  /*7070*/  IMAD.MOV.U32 R2, RZ, RZ, -0x1 ;  /* 0xffffffffff027424 */ /* 0x000fce00078e00ff */
[----:B01234-:R-:W-:Y:S05]  /*7080*/  WARPSYNC.COLLECTIVE R2, `(.L_x_40619) ;  /* 0x0000000002087348 */ /* 0x01ffea0003c00000 */
[----:B0-----:R0:W0:Y:S02]  /*7090*/  SHFL.IDX P6, R2, R16, R3, R14 ;  /* 0x0000000310027389 */ /* 0x00102400000c000e */
[----:B01234-:R-:W-:Y:S05]  /*70a0*/  ENDCOLLECTIVE ;  /* 0x000000000000791b */ /* 0x01ffea0003800000 */
.L_x_40619:
[----:B------:R-:W-:Y:S05]  /*70b0*/  BSYNC B2 ;  /* 0x0000000000027941 */ /* 0x000fea0003800000 */
.L_x_40618:
[----:B------:R-:W-:Y:S05]  /*70c0*/  BRA `(.L_x_40620) ;  /* 0xffffffb400e47947 */ /* 0x000fea000383ffff */
.L_x_40466:
[----:B------:R-:W-:Y:S01]  /*70d0*/  BSSY B2, `(.L_x_40621) ;  /* 0x0000006000027945 */ /* 0x000fe20003800000 */
[----:B------:R-:W-:Y:S02]  /*70e0*/  IMAD.MOV.U32 R3, RZ, RZ, R45 ;  /* 0x000000ffff037224 */ /* 0x000fe400078e002d */
[----:B------:R-:W-:-:S07]  /*70f0*/  IMAD.MOV.U32 R2, RZ, RZ, -0x1 ;  /* 0xffffffffff027424 */ /* 0x000fce00078e00ff */
[----:B01234-:R-:W-:Y:S05]  /*7100*/  WARPSYNC.COLLECTIVE R2, `(.L_x_40622) ;  /* 0x0000000002087348 */ /* 0x01ffea0003c00000 */
[----:B0-----:R0:W0:Y:S02]  /*7110*/  SHFL.IDX P6, R2, R16, R3, R14 ;  /* 0x0000000310027389 */ /* 0x00102400000c000e */
[----:B01234-:R-:W-:Y:S05]  /*7120*/  ENDCOLLECTIVE ;  /* 0x000000000000791b */ /* 0x01ffea0003800000 */
.L_x_40622:
[----:B------:R-:W-:Y:S05]  /*7130*/  BSYNC B2 ;  /* 0x0000000000027941 */ /* 0x000fea0003800000 */
.L_x_40621:
[----:B------:R-:W-:Y:S05]  /*7140*/  BRA `(.L_x_40623) ;  /* 0xffffffb400dc7947 */ /* 0x000fea000383ffff */
.L_x_40468:
[----:B------:R-:W-:Y:S01]  /*7150*/  BSSY B2, `(.L_x_40624) ;  /* 0x0000006000027945 */ /* 0x000fe20003800000 */
[----:B------:R-:W-:Y:S02]  /*7160*/  IMAD.MOV.U32 R3, RZ, RZ, R47 ;  /* 0x000000ffff037224 */ /* 0x000fe400078e002f */
[----:B------:R-:W-:-:S07]  /*7170*/  IMAD.MOV.U32 R2, RZ, RZ, -0x1 ;  /* 0xffffffffff027424 */ /* 0x000fce00078e00ff */
[----:B01234-:R-:W-:Y:S05]  /*7180*/  WARPSYNC.COLLECTIVE R2, `(.L_x_40625) ;  /* 0x0000000002087348 */ /* 0x01ffea0003c00000 */
[----:B0-----:R0:W0:Y:S02]  /*7190*/  SHFL.IDX P6, R2, R16, R3, R14 ;  /* 0x0000000310027389 */ /* 0x00102400000c000e */
[----:B01234-:R-:W-:Y:S05]  /*71a0*/  ENDCOLLECTIVE ;  /* 0x000000000000791b */ /* 0x01ffea0003800000 */
.L_x_40625:
[----:B------:R-:W-:Y:S05]  /*71b0*/  BSYNC B2 ;  /* 0x0000000000027941 */ /* 0x000fea0003800000 */
.L_x_40624:
[----:B------:R-:W-:Y:S05]  /*71c0*/  BRA `(.L_x_40626) ;  /* 0xffffffb400d47947 */ /* 0x000fea000383ffff */
.L_x_40470:
[----:B------:R-:W-:Y:S01]  /*71d0*/  BSSY B2, `(.L_x_40627) ;  /* 0x0000006000027945 */ /* 0x000fe20003800000 */
[----:B------:R-:W-:Y:S01]  /*71e0*/  IMAD.MOV.U32 R3, RZ, RZ, R19 ;  /* 0x000000ffff037224 */ /* 0x000fe200078e0013 */
[----:B------:R-:W-:-:S07]  /*71f0*/  MOV R2, 0xffffffff ;  /* 0xffffffff00027802 */ /* 0x000fce0000000f00 */
[----:B01234-:R-:W-:Y:S05]  /*7200*/  WARPSYNC.COLLECTIVE R2, `(.L_x_40628) ;  /* 0x0000000002087348 */ /* 0x01ffea0003c00000 */
[----:B0-----:R0:W0:Y:S02]  /*7210*/  SHFL.IDX P6, R2, R16, R3, R14 ;  /* 0x0000000310027389 */ /* 0x00102400000c000e */
[----:B01234-:R-:W-:Y:S05]  /*7220*/  ENDCOLLECTIVE ;  /* 0x000000000000791b */ /* 0x01ffea0003800000 */
.L_x_40628:
[----:B------:R-:W-:Y:S05]  /*7230*/  BSYNC B2 ;  /* 0x0000000000027941 */ /* 0x000fea0003800000 */
.L_x_40627:
[----:B------:R-:W-:Y:S05]  /*7240*/  BRA `(.L_x_40629) ;  /* 0xffffffb400cc7947 */ /* 0x000fea000383ffff */
.L_x_40493:
[----:B------:R-:W-:Y:S01]  /*7250*/  BSSY B1, `(.L_x_40630) ;  /* 0x0000006000017945 */ /* 0x000fe20003800000 */
[----:B------:R-:W-:Y:S02]  /*7260*/  IMAD.MOV.U32 R3, RZ, RZ, R49 ;  /* 0x000000ffff037224 */ /* 0x000fe400078e0031 */
[----:B------:R-:W-:-:S07]  /*7270*/  IMAD.MOV.U32 R2, RZ, RZ, -0x1 ;  /* 0xffffffffff027424 */ /* 0x000fce00078e00ff */
[----:B01234-:R-:W-:Y:S05]  /*7280*/  WARPSYNC.COLLECTIVE R2, `(.L_x_40631) ;  /* 0x0000000002087348 */ /* 0x01ffea0003c00000 */
[----:B0-----:R0:W0:Y:S02]  /*7290*/  SHFL.IDX P6, R2, R16, R3, R14 ;  /* 0x0000000310027389 */ /* 0x00102400000c000e */
[----:B01234-:R-:W-:Y:S05]  /*72a0*/  ENDCOLLECTIVE ;  /* 0x000000000000791b */ /* 0x01ffea0003800000 */
.L_x_40631:
[----:B------:R-:W-:Y:S05]  /*72b0*/  BSYNC B1 ;  /* 0x0000000000017941 */ /* 0x000fea0003800000 */
.L_x_40630:
[----:B------:R-:W-:Y:S05]  /*72c0*/  BRA `(.L_x_40632) ;  /* 0xffffffc800d87947 */ /* 0x000fea000383ffff */
.L_x_40495:
[----:B------:R-:W-:Y:S01]  /*72d0*/  BSSY B1, `(.L_x_40633) ;  /* 0x0000006000017945 */ /* 0x000fe20003800000 */
[----:B------:R-:W-:Y:S02]  /*72e0*/  IMAD.MOV.U32 R3, RZ, RZ, R21 ;  /* 0x000000ffff037224 */ /* 0x000fe400078e0015 */
[----:B------:R-:W-:-:S07]  /*72f0*/  IMAD.MOV.U32 R2, RZ, RZ, -0x1 ;  /* 0xffffffffff027424 */ /* 0x000fce00078e00ff */
[----:B01234-:R-:W-:Y:S05]  /*7300*/  WARPSYNC.COLLECTIVE R2, `(.L_x_40634) ;  /* 0x0000000002087348 */ /* 0x01ffea0003c00000 */
[----:B0-----:R0:W0:Y:S02]  /*7310*/  SHFL.IDX P6, R2, R16, R3, R14 ;  /* 0x0000000310027389 */ /* 0x00102400000c000e */
[----:B01234-:R-:W-:Y:S05]  /*7320*/  ENDCOLLECTIVE ;  /* 0x000000000000791b */ /* 0x01ffea0003800000 */
.L_x_40634:
[----:B------:R-:W-:Y:S05]  /*7330*/  BSYNC B1 ;  /* 0x0000000000017941 */ /* 0x000fea0003800000 */
.L_x_40633:
[----:B------:R-:W-:Y:S05]  /*7340*/  BRA `(.L_x_40635) ;  /* 0xffffffc800cc7947 */ /* 0x000fea000383ffff */
.L_x_40497:
[----:B------:R-:W-:Y:S01]  /*7350*/  BSSY B1, `(.L_x_40636) ;  /* 0x0000006000017945 */ /* 0x000fe20003800000 */
[----:B------:R-:W-:Y:S02]  /*7360*/  IMAD.MOV.U32 R3, RZ, RZ, R23 ;  /* 0x000000ffff037224 */ /* 0x000fe400078e0017 */
[----:B------:R-:W-:-:S07]  /*7370*/  IMAD.MOV.U32 R2, RZ, RZ, -0x1 ;  /* 0xffffffffff027424 */ /* 0x000fce00078e00ff */
[----:B01234-:R-:W-:Y:S05]  /*7380*/  WARPSYNC.COLLECTIVE R2, `(.L_x_40637) ;  /* 0x0000000002087348 */ /* 0x01ffea0003c00000 */
[----:B0-----:R0:W0:Y:S02]  /*7390*/  SHFL.IDX P6, R2, R16, R3, R14 ;  /* 0x0000000310027389 */ /* 0x00102400000c000e */
[----:B01234-:R-:W-:Y:S05]  /*73a0*/  ENDCOLLECTIVE ;  /* 0x000000000000791b */ /* 0x01ffea0003800000 */
.L_x_40637:
[----:B------:R-:W-:Y:S05]  /*73b0*/  BSYNC B1 ;  /* 0x0000000000017941 */ /* 0x000fea0003800000 */
.L_x_40636:
[----:B------:R-:W-:Y:S05]  /*73c0*/  BRA `(.L_x_40638) ;  /* 0xffffffc800c07947 */ /* 0x000fea000383ffff */
.L_x_40499:
[----:B------:R-:W-:Y:S01]  /*73d0*/  BSSY B1, `(.L_x_40639) ;  /* 0x0000006000017945 */ /* 0x000fe20003800000 */
[----:B------:R-:W-:Y:S01]  /*73e0*/  IMAD.MOV.U32 R3, RZ, RZ, R25 ;  /* 0x000000ffff037224 */ /* 0x000fe200078e0019 */
[----:B------:R-:W-:-:S07]  /*73f0*/  MOV R2, 0xffffffff ;  /* 0xffffffff00027802 */ /* 0x000fce0000000f00 */
[----:B01234-:R-:W-:Y:S05]  /*7400*/  WARPSYNC.COLLECTIVE R2, `(.L_x_40640) ;  /* 0x0000000002087348 */ /* 0x01ffea0003c00000 */
[----:B0-----:R0:W0:Y:S02]  /*7410*/  SHFL.IDX P6, R2, R16, R3, R14 ;  /* 0x0000000310027389 */ /* 0x00102400000c000e */
[----:B01234-:R-:W-:Y:S05]  /*7420*/  ENDCOLLECTIVE ;  /* 0x000000000000791b */ /* 0x01ffea0003800000 */
.L_x_40640:
[----:B------:R-:W-:Y:S05]  /*7430*/  BSYNC B1 ;  /* 0x0000000000017941 */ /* 0x000fea0003800000 */
.L_x_40639:
[----:B------:R-:W-:Y:S05]  /*7440*/  BRA `(.L_x_40641) ;  /* 0xffffffc800b47947 */ /* 0x000fea000383ffff */
.L_x_40501:
[----:B------:R-:W-:Y:S01]  /*7450*/  BSSY B1, `(.L_x_40642) ;  /* 0x0000006000017945 */ /* 0x000fe20003800000 */
[----:B------:R-:W-:Y:S02]  /*7460*/  IMAD.MOV.U32 R3, RZ, RZ, R27 ;  /* 0x000000ffff037224 */ /* 0x000fe400078e001b */
[----:B------:R-:W-:-:S07]  /*7470*/  IMAD.MOV.U32 R2, RZ, RZ, -0x1 ;  /* 0xffffffffff027424 */ /* 0x000fce00078e00ff */
[----:B01234-:R-:W-:Y:S05]  /*7480*/  WARPSYNC.COLLECTIVE R2, `(.L_x_40643) ;  /* 0x0000000002087348 */ /* 0x01ffea0003c00000 */
[----:B0-----:R0:W0:Y:S02]  /*7490*/  SHFL.IDX P6, R2, R16, R3, R14 ;  /* 0x0000000310027389 */ /* 0x00102400000c000e */
[----:B01234-:R-:W-:Y:S05]  /*74a0*/  ENDCOLLECTIVE ;  /* 0x000000000000791b */ /* 0x01ffea0003800000 */
.L_x_40643:
[----:B------:R-:W-:Y:S05]  /*74b0*/  BSYNC B1 ;  /* 0x0000000000017941 */ /* 0x000fea0003800000 */
.L_x_40642:
[----:B------:R-:W-:Y:S05]  /*74c0*/  BRA `(.L_x_40644) ;  /* 0xffffffc800a87947 */ /* 0x000fea000383ffff */
.L_x_40503:
[----:B------:R-:W-:Y:S01]  /*74d0*/  BSSY B1, `(.L_x_40645) ;  /* 0x0000006000017945 */ /* 0x000fe20003800000 */
[----:B------:R-:W-:Y:S02]  /*74e0*/  IMAD.MOV.U32 R3, RZ, RZ, R29 ;  /* 0x000000ffff037224 */ /* 0x000fe400078e001d */
[----:B------:R-:W-:-:S07]  /*74f0*/  IMAD.MOV.U32 R2, RZ, RZ, -0x1 ;  /* 0xffffffffff027424 */ /* 0x000fce00078e00ff */
[----:B01234-:R-:W-:Y:S05]  /*7500*/  WARPSYNC.COLLECTIVE R2, `(.L_x_40646) ;  /* 0x0000000002087348 */ /* 0x01ffea0003c00000 */
[----:B0-----:R0:W0:Y:S02]  /*7510*/  SHFL.IDX P6, R2, R16, R3, R14 ;  /* 0x0000000310027389 */ /* 0x00102400000c000e */
[----:B01234-:R-:W-:Y:S05]  /*7520*/  ENDCOLLECTIVE ;  /* 0x000000000000791b */ /* 0x01ffea0003800000 */
.L_x_40646:
[----:B------:R-:W-:Y:S05]  /*7530*/  BSYNC B1 ;  /* 0x0000000000017941 */ /* 0x000fea0003800000 */
.L_x_40645:
[----:B------:R-:W-:Y:S05]  /*7540*/  BRA `(.L_x_40647) ;  /* 0xffffffc8009c7947 */ /* 0x000fea000383ffff */
.L_x_40505:
[----:B------:R-:W-:Y:S01]  /*7550*/  BSSY B1, `(.L_x_40648) ;  /* 0x0000006000017945 */ /* 0x000fe20003800000 */
[----:B------:R-:W-:Y:S02]  /*7560*/  IMAD.MOV.U32 R3, RZ, RZ, R31 ;  /* 0x000000ffff037224 */ /* 0x000fe400078e001f */
[----:B------:R-:W-:-:S07]  /*7570*/  IMAD.MOV.U32 R2, RZ, RZ, -0x1 ;  /* 0xffffffffff027424 */ /* 0x000fce00078e00ff */
[----:B01234-:R-:W-:Y:S05]  /*7580*/  WARPSYNC.COLLECTIVE R2, `(.L_x_40649) ;  /* 0x0000000002087348 */ /* 0x01ffea0003c00000 */
[----:B0-----:R0:W0:Y:S02]  /*7590*/  SHFL.IDX P6, R2, R16, R3, R14 ;  /* 0x0000000310027389 */ /* 0x00102400000c000e */
[----:B01234-:R-:W-:Y:S05]  /*75a0*/  ENDCOLLECTIVE ;  /* 0x000000000000791b */ /* 0x01ffea0003800000 */
.L_x_40649:
[----:B------:R-:W-:Y:S05]  /*75b0*/  BSYNC B1 ;  /* 0x0000000000017941 */ /* 0x000fea0003800000 */
.L_x_40648:
[----:B------:R-:W-:Y:S05]  /*75c0*/  BRA `(.L_x_40650) ;  /* 0xffffffc800987947 */ /* 0x000fea000383ffff */
.L_x_40507:
[----:B------:R-:W-:Y:S01]  /*75d0*/  BSSY B1, `(.L_x_40651) ;  /* 0x0000006000017945 */ /* 0x000fe20003800000 */
[----:B------:R-:W-:Y:S01]  /*75e0*/  IMAD.MOV.U32 R3, RZ, RZ, R33 ;  /* 0x000000ffff037224 */ /* 0x000fe200078e0021 */
[----:B------:R-:W-:-:S07]  /*75f0*/  MOV R2, 0xffffffff ;  /* 0xffffffff00027802 */ /* 0x000fce0000000f00 */
[----:B01234-:R-:W-:Y:S05]  /*7600*/  WARPSYNC.COLLECTIVE R2, `(.L_x_40652) ;  /* 0x0000000002087348 */ /* 0x01ffea0003c00000 */
[----:B0-----:R0:W0:Y:S02]  /*7610*/  SHFL.IDX P6, R2, R16, R3, R14 ;  /* 0x0000000310027389 */ /* 0x00102400000c000e */
[----:B01234-:R-:W-:Y:S05]  /*7620*/  ENDCOLLECTIVE ;  /* 0x000000000000791b */ /* 0x01ffea0003800000 */
.L_x_40652:
[----:B------:R-:W-:Y:S05]  /*7630*/  BSYNC B1 ;  /* 0x0000000000017941 */ /* 0x000fea0003800000 */
.L_x_40651:
[----:B------:R-:W-:Y:S05]  /*7640*/  BRA `(.L_x_40653) ;  /* 0xffffffc800907947 */ /* 0x000fea000383ffff */
.L_x_40509:
[----:B------:R-:W-:Y:S01]  /*7650*/  BSSY B1, `(.L_x_40654) ;  /* 0x0000006000017945 */ /* 0x000fe20003800000 */
[----:B------:R-:W-:Y:S02]  /*7660*/  IMAD.MOV.U32 R3, RZ, RZ, R35 ;  /* 0x000000ffff037224 */ /* 0x000fe400078e0023 */
[----:B------:R-:W-:-:S07]  /*7670*/  IMAD.MOV.U32 R2, RZ, RZ, -0x1 ;  /* 0xffffffffff027424 */ /* 0x000fce00078e00ff */
[----:B01234-:R-:W-:Y:S05]  /*7680*/  WARPSYNC.COLLECTIVE R2, `(.L_x_40655) ;  /* 0x0000000002087348 */ /* 0x01ffea0003c00000 */
[----:B0-----:R0:W0:Y:S02]  /*7690*/  SHFL.IDX P6, R2, R16, R3, R14 ;  /* 0x0000000310027389 */ /* 0x00102400000c000e */
[----:B01234-:R-:W-:Y:S05]  /*76a0*/  ENDCOLLECTIVE ;  /* 0x000000000000791b */ /* 0x01ffea0003800000 */
.L_x_40655:
[----:B------:R-:W-:Y:S05]  /*76b0*/  BSYNC B1 ;  /* 0x0000000000017941 */ /* 0x000fea0003800000 */
.L_x_40654:
[----:B------:R-:W-:Y:S05]  /*76c0*/  BRA `(.L_x_40656) ;  /* 0xffffffc800887947 */ /* 0x000fea000383ffff */
.L_x_40511:
[----:B------:R-:W-:Y:S01]  /*76d0*/  BSSY B1, `(.L_x_40657) ;  /* 0x0000006000017945 */ /* 0x000fe20003800000 */
[----:B------:R-:W-:Y:S02]  /*76e0*/  IMAD.MOV.U32 R3, RZ, RZ, R37 ;  /* 0x000000ffff037224 */ /* 0x000fe400078e0025 */
[----:B------:R-:W-:-:S07]  /*76f0*/  IMAD.MOV.U32 R2, RZ, RZ, -0x1 ;  /* 0xffffffffff027424 */ /* 0x000fce00078e00ff */
[----:B01234-:R-:W-:Y:S05]  /*7700*/  WARPSYNC.COLLECTIVE R2, `(.L_x_40658) ;  /* 0x0000000002087348 */ /* 0x01ffea0003c00000 */
[----:B0-----:R0:W0:Y:S02]  /*7710*/  SHFL.IDX P6, R2, R16, R3, R14 ;  /* 0x0000000310027389 */ /* 0x00102400000c000e */
[----:B01234-:R-:W-:Y:S05]  /*7720*/  ENDCOLLECTIVE ;  /* 0x000000000000791b */ /* 0x01ffea0003800000 */
.L_x_40658:
[----:B------:R-:W-:Y:S05]  /*7730*/  BSYNC B1 ;  /* 0x0000000000017941 */ /* 0x000fea0003800000 */
.L_x_40657:
[----:B------:R-:W-:Y:S05]  /*7740*/  BRA `(.L_x_40659) ;  /* 0xffffffc800807947 */ /* 0x000fea000383ffff */
.L_x_40513:
[----:B------:R-:W-:Y:S01]  /*7750*/  BSSY B1, `(.L_x_40660) ;  /* 0x0000006000017945 */ /* 0x000fe20003800000 */
[----:B------:R-:W-:Y:S02]  /*7760*/  IMAD.MOV.U32 R3, RZ, RZ, R39 ;  /* 0x000000ffff037224 */ /* 0x000fe400078e0027 */
[----:B------:R-:W-:-:S07]  /*7770*/  IMAD.MOV.U32 R2, RZ, RZ, -0x1 ;  /* 0xffffffffff027424 */ /* 0x000fce00078e00ff */
[----:B01234-:R-:W-:Y:S05]  /*7780*/  WARPSYNC.COLLECTIVE R2, `(.L_x_40661) ;  /* 0x0000000002087348 */ /* 0x01ffea0003c00000 */
[----:B0-----:R0:W0:Y:S02]  /*7790*/  SHFL.IDX P6, R2, R16, R3, R14 ;  /* 0x0000000310027389 */ /* 0x00102400000c000e */
[----:B01234-:R-:W-:Y:S05]  /*77a0*/  ENDCOLLECTIVE ;  /* 0x000000000000791b */ /* 0x01ffea0003800000 */
.L_x_40661:
[----:B------:R-:W-:Y:S05]  /*77b0*/  BSYNC B1 ;  /* 0x0000000000017941 */ /* 0x000fea0003800000 */
.L_x_40660:
[----:B------:R-:W-:Y:S05]  /*77c0*/  BRA `(.L_x_40662) ;  /* 0xffffffc800787947 */ /* 0x000fea000383ffff */
.L_x_40515:
[----:B------:R-:W-:Y:S01]  /*77d0*/  BSSY B1, `(.L_x_40663) ;  /* 0x0000006000017945 */ /* 0x000fe20003800000 */
[----:B------:R-:W-:Y:S01]  /*77e0*/  IMAD.MOV.U32 R3, RZ, RZ, R41 ;  /* 0x000000ffff037224 */ /* 0x000fe200078e0029 */
[----:B------:R-:W-:-:S07]  /*77f0*/  MOV R2, 0xffffffff ;  /* 0xffffffff00027802 */ /* 0x000fce0000000f00 */
[----:B01234-:R-:W-:Y:S05]  /*7800*/  WARPSYNC.COLLECTIVE R2, `(.L_x_40664) ;  /* 0x0000000002087348 */ /* 0x01ffea0003c00000 */
[----:B0-----:R0:W0:Y:S02]  /*7810*/  SHFL.IDX P6, R2, R16, R3, R14 ;  /* 0x0000000310027389 */ /* 0x00102400000c000e */
[----:B01234-:R-:W-:Y:S05]  /*7820*/  ENDCOLLECTIVE ;  /* 0x000000000000791b */ /* 0x01ffea0003800000 */
.L_x_40664:
[----:B------:R-:W-:Y:S05]  /*7830*/  BSYNC B1 ;  /* 0x0000000000017941 */ /* 0x000fea0003800000 */
.L_x_40663:
[----:B------:R-:W-:Y:S05]  /*7840*/  BRA `(.L_x_40665) ;  /* 0xffffffc800707947 */ /* 0x000fea000383ffff */
.L_x_40517:
[----:B------:R-:W-:Y:S01]  /*7850*/  BSSY B1, `(.L_x_40666) ;  /* 0x0000006000017945 */ /* 0x000fe20003800000 */
[----:B------:R-:W-:Y:S02]  /*7860*/  IMAD.MOV.U32 R3, RZ, RZ, R43 ;  /* 0x000000ffff037224 */ /* 0x000fe400078e002b */
[----:B------:R-:W-:-:S07]  /*7870*/  IMAD.MOV.U32 R2, RZ, RZ, -0x1 ;  /* 0xffffffffff027424 */ /* 0x000fce00078e00ff */
[----:B01234-:R-:W-:Y:S05]  /*7880*/  WARPSYNC.COLLECTIVE R2, `(.L_x_40667) ;  /* 0x0000000002087348 */ /* 0x01ffea0003c00000 */
[----:B0-----:R0:W0:Y:S02]  /*7890*/  SHFL.IDX P6, R2, R16, R3, R14 ;  /* 0x0000000310027389 */ /* 0x00102400000c000e */
[----:B01234-:R-:W-:Y:S05]  /*78a0*/  ENDCOLLECTIVE ;  /* 0x000000000000791b */ /* 0x01ffea0003800000 */
.L_x_40667:
[----:B------:R-:W-:Y:S05]  /*78b0*/  BSYNC B1 ;  /* 0x0000000000017941 */ /* 0x000fea0003800000 */
.L_x_40666:
[----:B------:R-:W-:Y:S05]  /*78c0*/  BRA `(.L_x_40668) ;  /* 0xffffffc800687947 */ /* 0x000fea000383ffff */
.L_x_40519:
[----:B------:R-:W-:Y:S01]  /*78d0*/  BSSY B1, `(.L_x_40669) ;  /* 0x0000006000017945 */ /* 0x000fe20003800000 */
[----:B------:R-:W-:Y:S02]  /*78e0*/  IMAD.MOV.U32 R3, RZ, RZ, R45 ;  /* 0x000000ffff037224 */ /* 0x000fe400078e002d */
[----:B------:R-:W-:-:S07]  /*78f0*/  IMAD.MOV.U32 R2, RZ, RZ, -0x1 ;  /* 0xffffffffff027424 */ /* 0x000fce00078e00ff */
[----:B01234-:R-:W-:Y:S05]  /*7900*/  WARPSYNC.COLLECTIVE R2, `(.L_x_40670) ;  /* 0x0000000002087348 */ /* 0x01ffea0003c00000 */
[----:B0-----:R0:W0:Y:S02]  /*7910*/  SHFL.IDX P6, R2, R16, R3, R14 ;  /* 0x0000000310027389 */ /* 0x00102400000c000e */
[----:B01234-:R-:W-:Y:S05]  /*7920*/  ENDCOLLECTIVE ;  /* 0x000000000000791b */ /* 0x01ffea0003800000 */
.L_x_40670:
[----:B------:R-:W-:Y:S05]  /*7930*/  BSYNC B1 ;  /* 0x0000000000017941 */ /* 0x000fea0003800000 */
.L_x_40669:
[----:B------:R-:W-:Y:S05]  /*7940*/  BRA `(.L_x_40671) ;  /* 0xffffffc800607947 */ /* 0x000fea000383ffff */
.L_x_40521:
[----:B------:R-:W-:Y:S01]  /*7950*/  BSSY B1, `(.L_x_40672) ;  /* 0x0000006000017945 */ /* 0x000fe20003800000 */
[----:B------:R-:W-:Y:S02]  /*7960*/  IMAD.MOV.U32 R3, RZ, RZ, R47 ;  /* 0x000000ffff037224 */ /* 0x000fe400078e002f */
[----:B------:R-:W-:-:S07]  /*7970*/  IMAD.MOV.U32 R2, RZ, RZ, -0x1 ;  /* 0xffffffffff027424 */ /* 0x000fce00078e00ff */
[----:B01234-:R-:W-:Y:S05]  /*7980*/  WARPSYNC.COLLECTIVE R2, `(.L_x_40673) ;  /* 0x0000000002087348 */ /* 0x01ffea0003c00000 */
[----:B0-----:R0:W0:Y:S02]  /*7990*/  SHFL.IDX P6, R2, R16, R3, R14 ;  /* 0x0000000310027389 */ /* 0x00102400000c000e */
[----:B01234-:R-:W-:Y:S05]  /*79a0*/  ENDCOLLECTIVE ;  /* 0x000000000000791b */ /* 0x01ffea0003800000 */
.L_x_40673:
[----:B------:R-:W-:Y:S05]  /*79b0*/  BSYNC B1 ;  /* 0x0000000000017941 */ /* 0x000fea0003800000 */
.L_x_40672:
[----:B------:R-:W-:Y:S05]  /*79c0*/  BRA `(.L_x_40674) ;  /* 0xffffffc800587947 */ /* 0x000fea000383ffff */
.L_x_40523:
[----:B------:R-:W-:Y:S01]  /*79d0*/  BSSY B1, `(.L_x_40675) ;  /* 0x0000006000017945 */ /* 0x000fe20003800000 */
[----:B------:R-:W-:Y:S01]  /*79e0*/  IMAD.MOV.U32 R3, RZ, RZ, R19 ;  /* 0x000000ffff037224 */ /* 0x000fe200078e0013 */
[----:B------:R-:W-:-:S07]  /*79f0*/  MOV R2, 0xffffffff ;  /* 0xffffffff00027802 */ /* 0x000fce0000000f00 */
[----:B01234-:R-:W-:Y:S05]  /*7a00*/  WARPSYNC.COLLECTIVE R2, `(.L_x_40676) ;  /* 0x0000000002087348 */ /* 0x01ffea0003c00000 */
[----:B0-----:R0:W0:Y:S02]  /*7a10*/  SHFL.IDX P6, R2, R16, R3, R14 ;  /* 0x0000000310027389 */ /* 0x00102400000c000e */
[----:B01234-:R-:W-:Y:S05]  /*7a20*/  ENDCOLLECTIVE ;  /* 0x000000000000791b */ /* 0x01ffea0003800000 */
.L_x_40676:
[----:B------:R-:W-:Y:S05]  /*7a30*/  BSYNC B1 ;  /* 0x0000000000017941 */ /* 0x000fea0003800000 */
.L_x_40675:
[----:B------:R-:W-:Y:S05]  /*7a40*/  BRA `(.L_x_40677) ;  /* 0xffffffc800507947 */ /* 0x000fea000383ffff */
.L_x_40544:
[----:B------:R-:W-:Y:S02]  /*7a50*/  IMAD.MOV.U32 R2, RZ, RZ, -0x1 ;  /* 0xffffffffff027424 */ /* 0x000fe400078e00ff */
[----:B------:R-:W-:-:S07]  /*7a60*/  IMAD.MOV.U32 R3, RZ, RZ, R51 ;  /* 0x000000ffff037224 */ /* 0x000fce00078e0033 */
[----:B0--3--:R-:W-:Y:S05]  /*7a70*/  WARPSYNC.COLLECTIVE R2, `(.L_x_40678) ;  /* 0x0000000002087348 */ /* 0x009fea0003c00000 */
[----:B0-----:R0:W1:Y:S02]  /*7a80*/  SHFL.IDX P6, R2, R16, R3, R14 ;  /* 0x0000000310027389 */ /* 0x00106400000c000e */
[----:B01-3--:R-:W-:Y:S05]  /*7a90*/  ENDCOLLECTIVE ;  /* 0x000000000000791b */ /* 0x00bfea0003800000 */
.L_x_40678:
[----:B------:R-:W-:Y:S01]  /*7aa0*/  IMAD.MOV.U32 R69, RZ, RZ, R2 ;  /* 0x000000ffff457224 */ /* 0x000fe200078e0002 */
[----:B------:R-:W-:Y:S06]  /*7ab0*/  BRA `(.L_x_40679) ;  /* 0xffffffd800c47947 */ /* 0x000fec000383ffff */
.L_x_40546:
[----:B------:R-:W-:Y:S01]  /*7ac0*/  BSSY B0, `(.L_x_40680) ;  /* 0x0000006000007945 */ /* 0x000fe20003800000 */
[----:B------:R-:W-:Y:S02]  /*7ad0*/  IMAD.MOV.U32 R3, RZ, RZ, R47 ;  /* 0x000000ffff037224 */ /* 0x000fe400078e002f */
[----:B------:R-:W-:-:S07]  /*7ae0*/  IMAD.MOV.U32 R2, RZ, RZ, -0x1 ;  /* 0xffffffffff027424 */ /* 0x000fce00078e00ff */
[----:B0--3--:R-:W-:Y:S05]  /*7af0*/  WARPSYNC.COLLECTIVE R2, `(.L_x_40681) ;  /* 0x0000000002087348 */ /* 0x009fea0003c00000 */
[----:B0-----:R0:W1:Y:S02]  /*7b00*/  SHFL.IDX P6, R2, R16, R3, R14 ;  /* 0x0000000310027389 */ /* 0x00106400000c000e */
[----:B01-3--:R-:W-:Y:S05]  /*7b10*/  ENDCOLLECTIVE ;  /* 0x000000000000791b */ /* 0x00bfea0003800000 */
.L_x_40681:
[----:B------:R-:W-:Y:S05]  /*7b20*/  BSYNC B0 ;  /* 0x0000000000007941 */ /* 0x000fea0003800000 */
.L_x_40680:
[----:B------:R-:W-:Y:S05]  /*7b30*/  BRA `(.L_x_40682) ;  /* 0xffffffd800b87947 */ /* 0x000fea000383ffff */
.L_x_40548:
[----:B------:R-:W-:Y:S01]  /*7b40*/  BSSY B0, `(.L_x_40683) ;  /* 0x0000006000007945 */ /* 0x000fe20003800000 */
[----:B------:R-:W-:Y:S02]  /*7b50*/  IMAD.MOV.U32 R3, RZ, RZ, R45 ;  /* 0x000000ffff037224 */ /* 0x000fe400078e002d */
[----:B------:R-:W-:-:S07]  /*7b60*/  IMAD.MOV.U32 R2, RZ, RZ, -0x1 ;  /* 0xffffffffff027424 */ /* 0x000fce00078e00ff */
[----:B0--3--:R-:W-:Y:S05]  /*7b70*/  WARPSYNC.COLLECTIVE R2, `(.L_x_40684) ;  /* 0x0000000002087348 */ /* 0x009fea0003c00000 */
[----:B0-----:R0:W1:Y:S02]  /*7b80*/  SHFL.IDX P6, R2, R16, R3, R14 ;  /* 0x0000000310027389 */ /* 0x00106400000c000e */
[----:B01-3--:R-:W-:Y:S05]  /*7b90*/  ENDCOLLECTIVE ;  /* 0x000000000000791b */ /* 0x00bfea0003800000 */
.L_x_40684:
[----:B------:R-:W-:Y:S05]  /*7ba0*/  BSYNC B0 ;  /* 0x0000000000007941 */ /* 0x000fea0003800000 */
.L_x_40683:
[----:B------:R-:W-:Y:S05]  /*7bb0*/  BRA `(.L_x_40685) ;  /* 0xffffffd800ac7947 */ /* 0x000fea000383ffff */
.L_x_40550:
[----:B------:R-:W-:Y:S01]  /*7bc0*/  BSSY B0, `(.L_x_40686) ;  /* 0x0000006000007945 */ /* 0x000fe20003800000 */
[----:B------:R-:W-:Y:S01]  /*7bd0*/  MOV R3, R43 ;  /* 0x0000002b00037202 */ /* 0x000fe20000000f00 */
[----:B------:R-:W-:-:S07]  /*7be0*/  IMAD.MOV.U32 R2, RZ, RZ, -0x1 ;  /* 0xffffffffff027424 */ /* 0x000fce00078e00ff */
[----:B0--3--:R-:W-:Y:S05]  /*7bf0*/  WARPSYNC.COLLECTIVE R2, `(.L_x_40687) ;  /* 0x0000000002087348 */ /* 0x009fea0003c00000 */
[----:B0-----:R0:W1:Y:S02]  /*7c00*/  SHFL.IDX P6, R2, R16, R3, R14 ;  /* 0x0000000310027389 */ /* 0x00106400000c000e */
[----:B01-3--:R-:W-:Y:S05]  /*7c10*/  ENDCOLLECTIVE ;  /* 0x000000000000791b */ /* 0x00bfea0003800000 */
.L_x_40687:
[----:B------:R-:W-:Y:S05]  /*7c20*/  BSYNC B0 ;  /* 0x0000000000007941 */ /* 0x000fea0003800000 */
.L_x_40686:
[----:B------:R-:W-:Y:S05]  /*7c30*/  BRA `(.L_x_40688) ;  /* 0xffffffd800a07947 */ /* 0x000fea000383ffff */
.L_x_40552:
[----:B------:R-:W-:Y:S01]  /*7c40*/  BSSY B0, `(.L_x_40689) ;  /* 0x0000006000007945 */ /* 0x000fe20003800000 */
[----:B------:R-:W-:Y:S02]  /*7c50*/  IMAD.MOV.U32 R3, RZ, RZ, R41 ;  /* 0x000000ffff037224 */ /* 0x000fe400078e0029 */
[----:B------:R-:W-:-:S07]  /*7c60*/  IMAD.MOV.U32 R2, RZ, RZ, -0x1 ;  /* 0xffffffffff027424 */ /* 0x000fce00078e00ff */
[----:B0--3--:R-:W-:Y:S05]  /*7c70*/  WARPSYNC.COLLECTIVE R2, `(.L_x_40690) ;  /* 0x0000000002087348 */ /* 0x009fea0003c00000 */
[----:B0-----:R0:W1:Y:S02]  /*7c80*/  SHFL.IDX P6, R2, R16, R3, R14 ;  /* 0x0000000310027389 */ /* 0x00106400000c000e */
[----:B01-3--:R-:W-:Y:S05]  /*7c90*/  ENDCOLLECTIVE ;  /* 0x000000000000791b */ /* 0x00bfea0003800000 */
.L_x_40690:
[----:B------:R-:W-:Y:S05]  /*7ca0*/  BSYNC B0 ;  /* 0x0000000000007941 */ /* 0x000fea0003800000 */
.L_x_40689:
[----:B------:R-:W-:Y:S05]  /*7cb0*/  BRA `(.L_x_40691) ;  /* 0xffffffd800947947 */ /* 0x000fea000383ffff */
.L_x_40554:
[----:B------:R-:W-:Y:S01]  /*7cc0*/  BSSY B0, `(.L_x_40692) ;  /* 0x0000006000007945 */ /* 0x000fe20003800000 */
[----:B------:R-:W-:Y:S02]  /*7cd0*/  IMAD.MOV.U32 R3, RZ, RZ, R39 ;  /* 0x000000ffff037224 */ /* 0x000fe400078e0027 */
[----:B------:R-:W-:-:S07]  /*7ce0*/  IMAD.MOV.U32 R2, RZ, RZ, -0x1 ;  /* 0xffffffffff027424 */ /* 0x000fce00078e00ff */
[----:B0--3--:R-:W-:Y:S05]  /*7cf0*/  WARPSYNC.COLLECTIVE R2, `(.L_x_40693) ;  /* 0x0000000002087348 */ /* 0x009fea0003c00000 */
[----:B0-----:R0:W1:Y:S02]  /*7d00*/  SHFL.IDX P6, R2, R16, R3, R14 ;  /* 0x0000000310027389 */ /* 0x00106400000c000e */
[----:B01-3--:R-:W-:Y:S05]  /*7d10*/  ENDCOLLECTIVE ;  /* 0x000000000000791b */ /* 0x00bfea0003800000 */
.L_x_40693:
[----:B------:R-:W-:Y:S05]  /*7d20*/  BSYNC B0 ;  /* 0x0000000000007941 */ /* 0x000fea0003800000 */
.L_x_40692:
[----:B------:R-:W-:Y:S05]  /*7d30*/  BRA `(.L_x_40694) ;  /* 0xffffffd800907947 */ /* 0x000fea000383ffff */
.L_x_40556:
[----:B------:R-:W-:Y:S01]  /*7d40*/  BSSY B0, `(.L_x_40695) ;  /* 0x0000006000007945 */ /* 0x000fe20003800000 */
[----:B------:R-:W-:Y:S02]  /*7d50*/  IMAD.MOV.U32 R3, RZ, RZ, R37 ;  /* 0x000000ffff037224 */ /* 0x000fe400078e0025 */
[----:B------:R-:W-:-:S07]  /*7d60*/  IMAD.MOV.U32 R2, RZ, RZ, -0x1 ;  /* 0xffffffffff027424 */ /* 0x000fce00078e00ff */
[----:B0--3--:R-:W-:Y:S05]  /*7d70*/  WARPSYNC.COLLECTIVE R2, `(.L_x_40696) ;  /* 0x0000000002087348 */ /* 0x009fea0003c00000 */
[----:B0-----:R0:W1:Y:S02]  /*7d80*/  SHFL.IDX P6, R2, R16, R3, R14 ;  /* 0x0000000310027389 */ /* 0x00106400000c000e */
[----:B01-3--:R-:W-:Y:S05]  /*7d90*/  ENDCOLLECTIVE ;  /* 0x000000000000791b */ /* 0x00bfea0003800000 */
.L_x_40696:
[----:B------:R-:W-:Y:S05]  /*7da0*/  BSYNC B0 ;  /* 0x0000000000007941 */ /* 0x000fea0003800000 */
.L_x_40695:
[----:B------:R-:W-:Y:S05]  /*7db0*/  BRA `(.L_x_40697) ;  /* 0xffffffd800887947 */ /* 0x000fea000383ffff */
.L_x_40558:
[----:B------:R-:W-:Y:S01]  /*7dc0*/  BSSY B0, `(.L_x_40698) ;  /* 0x0000006000007945 */ /* 0x000fe20003800000 */
[----:B------:R-:W-:Y:S01]  /*7dd0*/  MOV R3, R35 ;  /* 0x0000002300037202 */ /* 0x000fe20000000f00 */
[----:B------:R-:W-:-:S07]  /*7de0*/  IMAD.MOV.U32 R2, RZ, RZ, -0x1 ;  /* 0xffffffffff027424 */ /* 0x000fce00078e00ff */
[----:B0--3--:R-:W-:Y:S05]  /*7df0*/  WARPSYNC.COLLECTIVE R2, `(.L_x_40699) ;  /* 0x0000000002087348 */ /* 0x009fea0003c00000 */
[----:B0-----:R0:W1:Y:S02]  /*7e00*/  SHFL.IDX P6, R2, R16, R3, R14 ;  /* 0x0000000310027389 */ /* 0x00106400000c000e */
[----:B01-3--:R-:W-:Y:S05]  /*7e10*/  ENDCOLLECTIVE ;  /* 0x000000000000791b */ /* 0x00bfea0003800000 */
.L_x_40699:
[----:B------:R-:W-:Y:S05]  /*7e20*/  BSYNC B0 ;  /* 0x0000000000007941 */ /* 0x000fea0003800000 */
.L_x_40698:
[----:B------:R-:W-:Y:S05]  /*7e30*/  BRA `(.L_x_40700) ;  /* 0xffffffd800807947 */ /* 0x000fea000383ffff */
.L_x_40560:
[----:B------:R-:W-:Y:S01]  /*7e40*/  BSSY B0, `(.L_x_40701) ;  /* 0x0000006000007945 */ /* 0x000fe20003800000 */
[----:B------:R-:W-:Y:S02]  /*7e50*/  IMAD.MOV.U32 R3, RZ, RZ, R33 ;  /* 0x000000ffff037224 */ /* 0x000fe400078e0021 */
[----:B------:R-:W-:-:S07]  /*7e60*/  IMAD.MOV.U32 R2, RZ, RZ, -0x1 ;  /* 0xffffffffff027424 */ /* 0x000fce00078e00ff */
[----:B0--3--:R-:W-:Y:S05]  /*7e70*/  WARPSYNC.COLLECTIVE R2, `(.L_x_40702) ;  /* 0x0000000002087348 */ /* 0x009fea0003c00000 */
[----:B0-----:R0:W1:Y:S02]  /*7e80*/  SHFL.IDX P6, R2, R16, R3, R14 ;  /* 0x0000000310027389 */ /* 0x00106400000c000e */
[----:B01-3--:R-:W-:Y:S05]  /*7e90*/  ENDCOLLECTIVE ;  /* 0x000000000000791b */ /* 0x00bfea0003800000 */
.L_x_40702:
[----:B------:R-:W-:Y:S05]  /*7ea0*/  BSYNC B0 ;  /* 0x0000000000007941 */ /* 0x000fea0003800000 */
.L_x_40701:
[----:B------:R-:W-:Y:S05]  /*7eb0*/  BRA `(.L_x_40703) ;  /* 0xffffffd800787947 */ /* 0x000fea000383ffff */
.L_x_40562:
[----:B------:R-:W-:Y:S01]  /*7ec0*/  BSSY B0, `(.L_x_40704) ;  /* 0x0000006000007945 */ /* 0x000fe20003800000 */
[----:B------:R-:W-:Y:S02]  /*7ed0*/  IMAD.MOV.U32 R3, RZ, RZ, R31 ;  /* 0x000000ffff037224 */ /* 0x000fe400078e001f */
[----:B------:R-:W-:-:S07]  /*7ee0*/  IMAD.MOV.U32 R2, RZ, RZ, -0x1 ;  /* 0xffffffffff027424 */ /* 0x000fce00078e00ff */
[----:B0--3--:R-:W-:Y:S05]  /*7ef0*/  WARPSYNC.COLLECTIVE R2, `(.L_x_40705) ;  /* 0x0000000002087348 */ /* 0x009fea0003c00000 */
[----:B0-----:R0:W1:Y:S02]  /*7f00*/  SHFL.IDX P6, R2, R16, R3, R14 ;  /* 0x0000000310027389 */ /* 0x00106400000c000e */
[----:B01-3--:R-:W-:Y:S05]  /*7f10*/  ENDCOLLECTIVE ;  /* 0x000000000000791b */ /* 0x00bfea0003800000 */
.L_x_40705:
[----:B------:R-:W-:Y:S05]  /*7f20*/  BSYNC B0 ;  /* 0x0000000000007941 */ /* 0x000fea0003800000 */
.L_x_40704:
[----:B------:R-:W-:Y:S05]  /*7f30*/  BRA `(.L_x_40706) ;  /* 0xffffffd800707947 */ /* 0x000fea000383ffff */
.L_x_40564:
[----:B------:R-:W-:Y:S01]  /*7f40*/  BSSY B0, `(.L_x_40707) ;  /* 0x0000006000007945 */ /* 0x000fe20003800000 */
[----:B------:R-:W-:Y:S02]  /*7f50*/  IMAD.MOV.U32 R3, RZ, RZ, R29 ;  /* 0x000000ffff037224 */ /* 0x000fe400078e001d */
[----:B------:R-:W-:-:S07]  /*7f60*/  IMAD.MOV.U32 R2, RZ, RZ, -0x1 ;  /* 0xffffffffff027424 */ /* 0x000fce00078e00ff */
[----:B0--3--:R-:W-:Y:S05]  /*7f70*/  WARPSYNC.COLLECTIVE R2, `(.L_x_40708) ;  /* 0x0000000002087348 */ /* 0x009fea0003c00000 */
[----:B0-----:R0:W1:Y:S02]  /*7f80*/  SHFL.IDX P6, R2, R16, R3, R14 ;  /* 0x0000000310027389 */ /* 0x00106400000c000e */
[----:B01-3--:R-:W-:Y:S05]  /*7f90*/  ENDCOLLECTIVE ;  /* 0x000000000000791b */ /* 0x00bfea0003800000 */
.L_x_40708:
[----:B------:R-:W-:Y:S05]  /*7fa0*/  BSYNC B0 ;  /* 0x0000000000007941 */ /* 0x000fea0003800000 */
.L_x_40707:
[----:B------:R-:W-:Y:S05]  /*7fb0*/  BRA `(.L_x_40709) ;  /* 0xffffffd800687947 */ /* 0x000fea000383ffff */
.L_x_40566:
[----:B------:R-:W-:Y:S01]  /*7fc0*/  BSSY B0, `(.L_x_40710) ;  /* 0x0000006000007945 */ /* 0x000fe20003800000 */
[----:B------:R-:W-:Y:S01]  /*7fd0*/  MOV R3, R27 ;  /* 0x0000001b00037202 */ /* 0x000fe20000000f00 */
[----:B------:R-:W-:-:S07]  /*7fe0*/  IMAD.MOV.U32 R2, RZ, RZ, -0x1 ;  /* 0xffffffffff027424 */ /* 0x000fce00078e00ff */
[----:B0--3--:R-:W-:Y:S05]  /*7ff0*/  WARPSYNC.COLLECTIVE R2, `(.L_x_40711) ;  /* 0x0000000002087348 */ /* 0x009fea0003c00000 */
[----:B0-----:R0:W1:Y:S02]  /*8000*/  SHFL.IDX P6, R2, R16, R3, R14 ;  /* 0x0000000310027389 */ /* 0x00106400000c000e */
[----:B01-3--:R-:W-:Y:S05]  /*8010*/  ENDCOLLECTIVE ;  /* 0x000000000000791b */ /* 0x00bfea0003800000 */
.L_x_40711:
[----:B------:R-:W-:Y:S05]  /*8020*/  BSYNC B0 ;  /* 0x0000000000007941 */ /* 0x000fea0003800000 */
.L_x_40710:
[----:B------:R-:W-:Y:S05]  /*8030*/  BRA `(.L_x_40712) ;  /* 0xffffffd800607947 */ /* 0x000fea000383ffff */
.L_x_40568:
[----:B------:R-:W-:Y:S01]  /*8040*/  BSSY B0, `(.L_x_40713) ;  /* 0x0000006000007945 */ /* 0x000fe20003800000 */
[----:B------:R-:W-:Y:S02]  /*8050*/  IMAD.MOV.U32 R3, RZ, RZ, R25 ;  /* 0x000000ffff037224 */ /* 0x000fe400078e0019 */
[----:B------:R-:W-:-:S07]  /*8060*/  IMAD.MOV.U32 R2, RZ, RZ, -0x1 ;  /* 0xffffffffff027424 */ /* 0x000fce00078e00ff */
[----:B0--3--:R-:W-:Y:S05]  /*8070*/  WARPSYNC.COLLECTIVE R2, `(.L_x_40714) ;  /* 0x0000000002087348 */ /* 0x009fea0003c00000 */
[----:B0-----:R0:W1:Y:S02]  /*8080*/  SHFL.IDX P6, R2, R16, R3, R14 ;  /* 0x0000000310027389 */ /* 0x00106400000c000e */
[----:B01-3--:R-:W-:Y:S05]  /*8090*/  ENDCOLLECTIVE ;  /* 0x000000000000791b */ /* 0x00bfea0003800000 */
.L_x_40714:
[----:B------:R-:W-:Y:S05]  /*80a0*/  BSYNC B0 ;  /* 0x0000000000007941 */ /* 0x000fea0003800000 */
.L_x_40713:
[----:B------:R-:W-:Y:S05]  /*80b0*/  BRA `(.L_x_40715) ;  /* 0xffffffd800587947 */ /* 0x000fea000383ffff */
.L_x_40570:
[----:B------:R-:W-:Y:S01]  /*80c0*/  BSSY B0, `(.L_x_40716) ;  /* 0x0000006000007945 */ /* 0x000fe20003800000 */
[----:B------:R-:W-:Y:S02]  /*80d0*/  IMAD.MOV.U32 R3, RZ, RZ, R23 ;  /* 0x000000ffff037224 */ /* 0x000fe400078e0017 */
[----:B------:R-:W-:-:S07]  /*80e0*/  IMAD.MOV.U32 R2, RZ, RZ, -0x1 ;  /* 0xffffffffff027424 */ /* 0x000fce00078e00ff */
[----:B0--3--:R-:W-:Y:S05]  /*80f0*/  WARPSYNC.COLLECTIVE R2, `(.L_x_40717) ;  /* 0x0000000002087348 */ /* 0x009fea0003c00000 */
[----:B0-----:R0:W1:Y:S02]  /*8100*/  SHFL.IDX P6, R2, R16, R3, R14 ;  /* 0x0000000310027389 */ /* 0x00106400000c000e */
[----:B01-3--:R-:W-:Y:S05]  /*8110*/  ENDCOLLECTIVE ;  /* 0x000000000000791b */ /* 0x00bfea0003800000 */
.L_x_40717:
[----:B------:R-:W-:Y:S05]  /*8120*/  BSYNC B0 ;  /* 0x0000000000007941 */ /* 0x000fea0003800000 */
.L_x_40716:
[----:B------:R-:W-:Y:S05]  /*8130*/  BRA `(.L_x_40718) ;  /* 0xffffffd800507947 */ /* 0x000fea000383ffff */
.L_x_40572:
[----:B------:R-:W-:Y:S01]  /*8140*/  BSSY B0, `(.L_x_40719) ;  /* 0x0000006000007945 */ /* 0x000fe20003800000 */
[----:B------:R-:W-:Y:S02]  /*8150*/  IMAD.MOV.U32 R3, RZ, RZ, R21 ;  /* 0x000000ffff037224 */ /* 0x000fe400078e0015 */
[----:B------:R-:W-:-:S07]  /*8160*/  IMAD.MOV.U32 R2, RZ, RZ, -0x1 ;  /* 0xffffffffff027424 */ /* 0x000fce00078e00ff */
[----:B0--3--:R-:W-:Y:S05]  /*8170*/  WARPSYNC.COLLECTIVE R2, `(.L_x_40720) ;  /* 0x0000000002087348 */ /* 0x009fea0003c00000 */
[----:B0-----:R0:W1:Y:S02]  /*8180*/  SHFL.IDX P6, R2, R16, R3, R14 ;  /* 0x0000000310027389 */ /* 0x00106400000c000e */
[----:B01-3--:R-:W-:Y:S05]  /*8190*/  ENDCOLLECTIVE ;  /* 0x000000000000791b */ /* 0x00bfea0003800000 */
.L_x_40720:
[----:B------:R-:W-:Y:S05]  /*81a0*/  BSYNC B0 ;  /* 0x0000000000007941 */ /* 0x000fea0003800000 */
.L_x_40719:
[----:B------:R-:W-:Y:S05]  /*81b0*/  BRA `(.L_x_40721) ;  /* 0xffffffd800487947 */ /* 0x000fea000383ffff */
.L_x_40574:
[----:B------:R-:W-:Y:S01]  /*81c0*/  BSSY B0, `(.L_x_40722) ;  /* 0x0000006000007945 */ /* 0x000fe20003800000 */
[----:B------:R-:W-:Y:S01]  /*81d0*/  MOV R3, R49 ;  /* 0x0000003100037202 */ /* 0x000fe20000000f00 */
[----:B------:R-:W-:-:S07]  /*81e0*/  IMAD.MOV.U32 R2, RZ, RZ, -0x1 ;  /* 0xffffffffff027424 */ /* 0x000fce00078e00ff */
[----:B0--3--:R-:W-:Y:S05]  /*81f0*/  WARPSYNC.COLLECTIVE R2, `(.L_x_40723) ;  /* 0x0000000002087348 */ /* 0x009fea0003c00000 */
[----:B0-----:R0:W1:Y:S02]  /*8200*/  SHFL.IDX P6, R2, R16, R3, R14 ;  /* 0x0000000310027389 */ /* 0x00106400000c000e */
[----:B01-3--:R-:W-:Y:S05]  /*8210*/  ENDCOLLECTIVE ;  /* 0x000000000000791b */ /* 0x00bfea0003800000 */
.L_x_40723:
[----:B------:R-:W-:Y:S05]  /*8220*/  BSYNC B0 ;  /* 0x0000000000007941 */ /* 0x000fea0003800000 */
.L_x_40722:
[----:B------:R-:W-:Y:S05]  /*8230*/  BRA `(.L_x_40724) ;  /* 0xffffffd800407947 */ /* 0x000fea000383ffff */
        .weak           $__internal_187_$__cuda_sm20_div_u16
        .type           $__internal_187_$__cuda_sm20_div_u16,@function
        .size           $__internal_187_$__cuda_sm20_div_u16,(.L_x_58138 - $__internal_187_$__cuda_sm20_div_u16)
$__internal_187_$__cuda_sm20_div_u16:
        /* <DEDUP_REMOVED lines=19> */
[----:B------:R-:W-:Y:S06]  /*8370*/  RET.REL.NODEC R2 `(_Z9cuda_gemmIiLi256ELi1ELi1ELi1024ELi16ELi16ELi32ELi0ELi0EEviiiPT_S1_S1_ii) ;  /* 0xffffff7c02207950 */ /* 0x000fec0003c3ffff */
.L_x_40725:
        /* <DEDUP_REMOVED lines=16> */
.L_x_58138:


//--------------------- .text._Z9cuda_gemmIiLi256ELi1ELi1ELi1024ELi8ELi8ELi32ELi1ELi1EEviiiPT_S1_S1_ii --------------------------
	.section	.text._Z9cuda_gemmIiLi256ELi1ELi1ELi1024ELi8ELi8ELi32ELi1ELi1EEviiiPT_S1_S1_ii,"ax",@progbits
	.align	128
        .global         _Z9cuda_gemmIiLi256ELi1ELi1ELi1024ELi8ELi8ELi32ELi1ELi1EEviiiPT_S1_S1_ii
        .type           _Z9cuda_gemmIiLi256ELi1ELi1ELi1024ELi8ELi8ELi32ELi1ELi1EEviiiPT_S1_S1_ii,@function
        .size           _Z9cuda_gemmIiLi256ELi1ELi1ELi1024ELi8ELi8ELi32ELi1ELi1EEviiiPT_S1_S1_ii,(.L_x_58139 - _Z9cuda_gemmIiLi256ELi1ELi1ELi1024ELi8ELi8ELi32ELi1ELi1EEviiiPT_S1_S1_ii)
        .other          _Z9cuda_gemmIiLi256ELi1ELi1ELi1024ELi8ELi8ELi32ELi1ELi1EEviiiPT_S1_S1_ii,@"STO_CUDA_ENTRY STV_DEFAULT"
_Z9cuda_gemmIiLi256ELi1ELi1ELi1024ELi8ELi8ELi32ELi1ELi1EEviiiPT_S1_S1_ii:
.text._Z9cuda_gemmIiLi256ELi1ELi1ELi1024ELi8ELi8ELi32ELi1ELi1EEviiiPT_S1_S1_ii:
        /* <DEDUP_REMOVED lines=16> */
[----:B0-----:R-:W-:Y:S02]  /*0100*/  VIADD R2, R7, 0xffffffe ;  /* 0x0ffffffe07027836 */ /* 0x001fe40000000000 */
[----:B------:R-:W-:-:S04]  /*0110*/  IMAD.MOV.U32 R7, RZ, RZ, R25 ;  /* 0x000000ffff077224 */ /* 0x000fc800078e0019 */
        /* <DEDUP_REMOVED lines=18> */
[----:B------:R-:W-:Y:S05]  /*0240*/  @!P0 BRA `(.L_x_40729) ;  /* 0x0000000000548947 */ /* 0x000fea0003800000 */
[----:B------:R-:W0:Y:S01]  /*0250*/  S2R R6, SR_CgaCtaId ;  /* 0x0000000000067919 */ /* 0x000e220000008800 */
[----:B------:R-:W1:Y:S01]  /*0260*/  LDC.64 R2, c[0x0][0x398] ;  /* 0x0000e600ff027b82 */ /* 0x000e620000000a00 */
[----:B------:R-:W-:Y:S01]  /*0270*/  VIADD R4, R4, 0x1 ;  /* 0x0000000104047836 */ /* 0x000fe20000000000 */
[----:B------:R-:W-:Y:S02]  /*0280*/  MOV R5, 0x400 ;  /* 0x0000040000057802 */ /* 0x000fe40000000f00 */
[----:B------:R-:W-:Y:S02]  /*0290*/  MOV R7, R25 ;  /* 0x0000001900077202 */ /* 0x000fe40000000f00 */
[----:B------:R-:W-:-:S05]  /*02a0*/  LOP3.LUT R4, R4, 0x3, RZ, 0xc0, !PT ;  /* 0x0000000304047812 */ /* 0x000fca00078ec0ff */
[----:B------:R-:W-:Y:S02]  /*02b0*/  IMAD.MOV R4, RZ, RZ, -R4 ;  /* 0x000000ffff047224 */ /* 0x000fe400078e0a04 */
[----:B-1----:R-:W-:Y:S01]  /*02c0*/  IMAD.WIDE.U32 R2, R25, 0x4, R2 ;  /* 0x0000000419027825 */ /* 0x002fe200078e0002 */
[----:B0-----:R-:W-:-:S07]  /*02d0*/  LEA R9, R6, R5, 0x18 ;  /* 0x0000000506097211 */ /* 0x001fce00078ec0ff */
.L_x_40730:
        /* <DEDUP_REMOVED lines=12> */
.L_x_40729:
[----:B------:R-:W-:Y:S05]  /*03a0*/  BSYNC.RECONVERGENT B1 ;  /* 0x0000000000017941 */ /* 0x000fea0003800200 */
.L_x_40728:
[----:B------:R-:W-:Y:S05]  /*03b0*/  @!P1 BRA `(.L_x_40727) ;  /* 0x0000000000b89947 */ /* 0x000fea0003800000 */
[----:B0-----:R-:W0:Y:S01]  /*03c0*/  S2R R5, SR_CgaCtaId ;  /* 0x0000000000057919 */ /* 0x001e220000008800 */
[----:B------:R-:W1:Y:S01]  /*03d0*/  LDC.64 R2, c[0x0][0x398] ;  /* 0x0000e600ff027b82 */ /* 0x000e620000000a00 */
[----:B------:R-:W-:Y:S01]  /*03e0*/  MOV R6, 0x400 ;  /* 0x0000040000067802 */ /* 0x000fe20000000f00 */
[C-C-:B------:R-:W-:Y:S02]  /*03f0*/  IMAD R9, R0.reuse, 0x2, R7.reuse ;  /* 0x0000000200097824 */ /* 0x140fe400078e0207 */
[----:B------:R-:W-:Y:S02]  /*0400*/  IMAD R11, R0, 0x3, R7 ;  /* 0x00000003000b7824 */ /* 0x000fe400078e0207 */
[----:B------:R-:W-:Y:S01]  /*0410*/  IMAD.IADD R13, R7, 0x1, R0 ;  /* 0x00000001070d7824 */ /* 0x000fe200078e0200 */
[----:B0-----:R-:W-:-:S07]  /*0420*/  LEA R6, R5, R6, 0x18 ;  /* 0x0000000605067211 */ /* 0x001fce00078ec0ff */
.L_x_40731:
[----:B-1----:R-:W-:-:S04]  /*0430*/  IMAD.WIDE.U32 R14, R7, 0x4, R2 ;  /* 0x00000004070e7825 */ /* 0x002fc800078e0002 */
[--C-:B------:R-:W-:Y:S01]  /*0440*/  IMAD.WIDE.U32 R16, R13, 0x4, R2.reuse ;  /* 0x000000040d107825 */ /* 0x100fe200078e0002 */
[----:B--2---:R0:W2:Y:S03]  /*0450*/  LDG.E R8, desc[UR8][R14.64] ;  /* 0x000000080e087981 */ /* 0x0040a6000c1e1900 */
[--C-:B------:R-:W-:Y:S01]  /*0460*/  IMAD.WIDE.U32 R18, R9, 0x4, R2.reuse ;  /* 0x0000000409127825 */ /* 0x100fe200078e0002 */
[----:B------:R-:W3:Y:S03]  /*0470*/  LDG.E R10, desc[UR8][R16.64] ;  /* 0x00000008100a7981 */ /* 0x000ee6000c1e1900 */
[----:B------:R-:W-:Y:S01]  /*0480*/  IMAD.WIDE.U32 R4, R11, 0x4, R2 ;  /* 0x000000040b047825 */ /* 0x000fe200078e0002 */
[----:B------:R-:W4:Y:S05]  /*0490*/  LDG.E R12, desc[UR8][R18.64] ;  /* 0x00000008120c7981 */ /* 0x000f2a000c1e1900 */
        /* <DEDUP_REMOVED lines=32> */
.L_x_40727:
[----:B------:R-:W-:Y:S05]  /*06a0*/  BSYNC.RECONVERGENT B0 ;  /* 0x0000000000007941 */ /* 0x000fea0003800200 */
.L_x_40726:
[----:B------:R-:W1:Y:S01]  /*06b0*/  S2R R0, SR_CTAID.Y ;  /* 0x0000000000007919 */ /* 0x000e620000002600 */
[----:B------:R-:W3:Y:S01]  /*06c0*/  LDC R24, c[0x0][0x360] ;  /* 0x0000d800ff187b82 */ /* 0x000ee20000000800 */
[----:B------:R-:W1:Y:S02]  /*06d0*/  LDCU UR4, c[0x0][0x374] ;  /* 0x00006e80ff0477ac */ /* 0x000e640008000800 */
[----:B-1----:R-:W-:-:S13]  /*06e0*/  ISETP.GE.U32.AND P0, PT, R0, UR4, PT ;  /* 0x0000000400007c0c */ /* 0x002fda000bf06070 */
[----:B------:R-:W-:Y:S05]  /*06f0*/  @P0 EXIT ;  /* 0x000000000000094d */ /* 0x000fea0003800000 */
[----:B---3--:R-:W-:Y:S01]  /*0700*/  IMAD.IADD R0, R25, 0x1, R24 ;  /* 0x0000000119007824 */ /* 0x008fe200078e0218 */
[----:B------:R-:W-:Y:S02]  /*0710*/  LOP3.LUT R2, R24, 0xffff, RZ, 0xc0, !PT ;  /* 0x0000ffff18027812 */ /* 0x000fe400078ec0ff */
[----:B0-----:R-:W-:Y:S02]  /*0720*/  MOV R5, 0x760 ;  /* 0x0000076000057802 */ /* 0x001fe40000000f00 */
[----:B------:R-:W-:-:S04]  /*0730*/  LOP3.LUT R0, R0, 0x3ff, RZ, 0x3c, !PT ;  /* 0x000003ff00007812 */ /* 0x000fc800078e3cff */
[----:B------:R-:W-:-:S07]  /*0740*/  LOP3.LUT R6, R0, 0xffff, RZ, 0xc0, !PT ;  /* 0x0000ffff00067812 */ /* 0x000fce00078ec0ff */
[----:B--2---:R-:W-:Y:S05]  /*0750*/  CALL.REL.NOINC `($__internal_188_$__cuda_sm20_div_u16) ;  /* 0x0000001000187944 */ /* 0x004fea0003c00000 */
        /* <DEDUP_REMOVED lines=16> */
[----:B--2---:R-:W-:Y:S01]  /*0860*/  LEA R7, R0, R25, 0xa ;  /* 0x0000001900077211 */ /* 0x004fe200078e50ff */
[----:B------:R-:W-:-:S04]  /*0870*/  IMAD.MOV R0, RZ, RZ, -R23 ;  /* 0x000000ffff007224 */ /* 0x000fc800078e0a17 */
[----:B----4-:R-:W-:Y:S01]  /*0880*/  IMAD.WIDE.U32 R4, R7, 0x4, R4 ;  /* 0x0000000407047825 */ /* 0x010fe200078e0004 */
[----:B------:R-:W-:-:S07]  /*0890*/  LEA R7, R25, UR4, 0x2 ;  /* 0x0000000419077c11 */ /* 0x000fce000f8e10ff */
.L_x_40734:
[----:B------:R2:W3:Y:S01]  /*08a0*/  LDG.E R6, desc[UR8][R4.64] ;  /* 0x0000000804067981 */ /* 0x0004e2000c1e1900 */
[----:B------:R-:W-:-:S05]  /*08b0*/  VIADD R0, R0, 0x1 ;  /* 0x0000000100007836 */ /* 0x000fca0000000000 */
[----:B------:R-:W-:Y:S01]  /*08c0*/  ISETP.NE.AND P0, PT, R0, RZ, PT ;  /* 0x000000ff0000720c */ /* 0x000fe20003f05270 */
[C---:B--2---:R-:W-:Y:S01]  /*08d0*/  IMAD.WIDE.U32 R4, R24.reuse, 0x4, R4 ;  /* 0x0000000418047825 */ /* 0x044fe200078e0004 */
[----:B---3--:R2:W-:Y:S03]  /*08e0*/  STS [R7], R6 ;  /* 0x0000000607007388 */ /* 0x0085e60000000800 */
[----:B--2---:R-:W-:-:S08]  /*08f0*/  IMAD R7, R24, 0x4, R7 ;  /* 0x0000000418077824 */ /* 0x004fd000078e0207 */
[----:B------:R-:W-:Y:S05]  /*0900*/  @P0 BRA `(.L_x_40734) ;  /* 0xfffffffc00e40947 */ /* 0x000fea000383ffff */
.L_x_40733:
[----:B-1----:R-:W-:Y:S05]  /*0910*/  BSYNC.RECONVERGENT B0 ;  /* 0x0000000000007941 */ /* 0x002fea0003800200 */
.L_x_40732:
[----:B------:R-:W1:Y:S01]  /*0920*/  S2R R6, SR_CTAID.Y ;  /* 0x0000000000067919 */ /* 0x000e620000002600 */
[----:B------:R-:W-:Y:S01]  /*0930*/  UIADD3 UR4, UPT, UPT, UR6, 0x180, URZ ;  /* 0x0000018006047890 */ /* 0x000fe2000fffe0ff */
[----:B------:R-:W-:Y:S03]  /*0940*/  BSSY.RECONVERGENT B0, `(.L_x_40735) ;  /* 0x0000018000007945 */ /* 0x000fe60003800200 */
[----:B------:R-:W-:-:S06]  /*0950*/  ULEA UR5, UR7, UR4, 0x18 ;  /* 0x0000000407057291 */ /* 0x000fcc000f8ec0ff */
[----:B------:R-:W-:Y:S02]  /*0960*/  LEA R15, R9, UR5, 0x2 ;  /* 0x00000005090f7c11 */ /* 0x000fe4000f8e10ff */
[----:B-1----:R-:W-:-:S07]  /*0970*/  LEA R17, R6, R9, 0xa ;  /* 0x0000000906117211 */ /* 0x002fce00078e50ff */
.L_x_40736:
[----:B0-----:R-:W-:-:S04]  /*0980*/  IMAD.WIDE R10, R17, 0x4, R2 ;  /* 0x00000004110a7825 */ /* 0x001fc800078e0202 */
[----:B-1----:R-:W-:-:S04]  /*0990*/  IMAD.WIDE.U32 R12, R24, 0x4, R10 ;  /* 0x00000004180c7825 */ /* 0x002fc800078e000a */
[C-C-:B------:R-:W-:Y:S02]  /*09a0*/  IMAD.WIDE.U32 R6, R24.reuse, 0x8, R10.reuse ;  /* 0x0000000818067825 */ /* 0x140fe400078e000a */
[----:B------:R-:W2:Y:S02]  /*09b0*/  LDG.E R12, desc[UR8][R12.64] ;  /* 0x000000080c0c7981 */ /* 0x000ea4000c1e1900 */
[C---:B------:R-:W-:Y:S02]  /*09c0*/  IMAD.WIDE.U32 R4, R24.reuse, 0xc, R10 ;  /* 0x0000000c18047825 */ /* 0x040fe400078e000a */
[----:B------:R-:W3:Y:S04]  /*09d0*/  LDG.E R10, desc[UR8][R10.64] ;  /* 0x000000080a0a7981 */ /* 0x000ee8000c1e1900 */
        /* <DEDUP_REMOVED lines=8> */
[----:B---3--:R0:W-:Y:S04]  /*0a60*/  STS [R15], R10 ;  /* 0x0000000a0f007388 */ /* 0x0081e80000000800 */
[----:B--2---:R1:W-:Y:S04]  /*0a70*/  STS [R19], R12 ;  /* 0x0000000c13007388 */ /* 0x0043e80000000800 */
[----:B----4-:R1:W-:Y:S04]  /*0a80*/  STS [R21], R6 ;  /* 0x0000000615007388 */ /* 0x0103e80000000800 */
[----:B-----5:R1:W-:Y:S01]  /*0a90*/  STS [R27], R4 ;  /* 0x000000041b007388 */ /* 0x0203e20000000800 */
[----:B0-----:R-:W-:Y:S01]  /*0aa0*/  IMAD R15, R24, 0x10, R15 ;  /* 0x00000010180f7824 */ /* 0x001fe200078e020f */
[----:B------:R-:W-:Y:S06]  /*0ab0*/  @!P0 BRA `(.L_x_40736) ;  /* 0xfffffffc00b08947 */ /* 0x000fec000383ffff */
[----:B------:R-:W-:Y:S05]  /*0ac0*/  BSYNC.RECONVERGENT B0 ;  /* 0x0000000000007941 */ /* 0x000fea0003800200 */
.L_x_40735:
        /* <DEDUP_REMOVED lines=9> */
.L_x_40739:
[----:B------:R-:W-:Y:S01]  /*0b60*/  VIADD R0, R0, 0x1 ;  /* 0x0000000100007836 */ /* 0x000fe20000000000 */
[----:B------:R0:W-:Y:S04]  /*0b70*/  STS [R5], RZ ;  /* 0x000000ff05007388 */ /* 0x0001e80000000800 */
[----:B------:R-:W-:Y:S01]  /*0b80*/  ISETP.NE.AND P0, PT, R0, RZ, PT ;  /* 0x000000ff0000720c */ /* 0x000fe20003f05270 */
[----:B0-----:R-:W-:-:S12]  /*0b90*/  IMAD R5, R24, 0x4, R5 ;  /* 0x0000000418057824 */ /* 0x001fd800078e0205 */
[----:B------:R-:W-:Y:S05]  /*0ba0*/  @P0 BRA `(.L_x_40739) ;  /* 0xfffffffc00ec0947 */ /* 0x000fea000383ffff */
.L_x_40738:
[----:B------:R-:W-:Y:S05]  /*0bb0*/  BSYNC.RECONVERGENT B0 ;  /* 0x0000000000007941 */ /* 0x000fea0003800200 */
.L_x_40737:
[----:B------:R-:W-:Y:S01]  /*0bc0*/  UIADD3 UR4, UPT, UPT, UR6, 0x1180, URZ ;  /* 0x0000118006047890 */ /* 0x000fe2000fffe0ff */
[----:B------:R-:W-:Y:S03]  /*0bd0*/  BSSY.RECONVERGENT B0, `(.L_x_40740) ;  /* 0x000000e000007945 */ /* 0x000fe60003800200 */
[----:B------:R-:W-:-:S06]  /*0be0*/  ULEA UR4, UR7, UR4, 0x18 ;  /* 0x0000000407047291 */ /* 0x000fcc000f8ec0ff */
[----:B------:R-:W-:-:S07]  /*0bf0*/  LEA R5, R3, UR4, 0x2 ;  /* 0x0000000403057c11 */ /* 0x000fce000f8e10ff */
.L_x_40741:
[C---:B------:R-:W-:Y:S01]  /*0c00*/  LEA R0, R24.reuse, R5, 0x2 ;  /* 0x0000000518007211 */ /* 0x040fe200078e10ff */
[C-C-:B------:R-:W-:Y:S01]  /*0c10*/  IMAD R2, R24.reuse, 0x8, R5.reuse ;  /* 0x0000000818027824 */ /* 0x140fe200078e0205 */
[----:B------:R0:W-:Y:S01]  /*0c20*/  STS [R5], RZ ;  /* 0x000000ff05007388 */ /* 0x0001e20000000800 */
[C---:B-1----:R-:W-:Y:S02]  /*0c30*/  IMAD R4, R24.reuse, 0xc, R5 ;  /* 0x0000000c18047824 */ /* 0x042fe400078e0205 */
        /* <DEDUP_REMOVED lines=8> */
.L_x_40740:
[----:B------:R-:W-:Y:S01]  /*0cc0*/  BAR.SYNC.DEFER_BLOCKING 0x0 ;  /* 0x0000000000007b1d */ /* 0x000fe20000010000 */
[C---:B------:R-:W-:Y:S01]  /*0cd0*/  IMAD.SHL.U32 R0, R25.reuse, 0x8, RZ ;  /* 0x0000000819007824 */ /* 0x040fe200078e00ff */
[C---:B------:R-:W-:Y:S01]  /*0ce0*/  IADD3 R20, PT, PT, R25.reuse, 0x2, RZ ;  /* 0x0000000219147810 */ /* 0x040fe20007ffe0ff */
[C---:B------:R-:W-:Y:S01]  /*0cf0*/  VIADD R21, R25.reuse, 0x1 ;  /* 0x0000000119157836 */ /* 0x040fe20000000000 */
[C---:B------:R-:W-:Y:S01]  /*0d00*/  LOP3.LUT R22, R25.reuse, 0x7, RZ, 0xc0, !PT ;  /* 0x0000000719167812 */ /* 0x040fe200078ec0ff */
[C---:B------:R-:W-:Y:S01]  /*0d10*/  VIADD R19, R25.reuse, 0x3 ;  /* 0x0000000319137836 */ /* 0x040fe20000000000 */
[C---:B------:R-:W-:Y:S01]  /*0d20*/  IADD3 R17, PT, PT, R25.reuse, 0x6, RZ ;  /* 0x0000000619117810 */ /* 0x040fe20007ffe0ff */
[C---:B------:R-:W-:Y:S01]  /*0d30*/  VIADD R18, R25.reuse, 0x5 ;  /* 0x0000000519127836 */ /* 0x040fe20000000000 */
[----:B------:R-:W-:Y:S01]  /*0d40*/  LOP3.LUT R0, R0, 0x3f8, RZ, 0xc0, !PT ;  /* 0x000003f800007812 */ /* 0x000fe200078ec0ff */
[----:B------:R-:W-:Y:S01]  /*0d50*/  VIADD R16, R25, 0xffffffff ;  /* 0xffffffff19107836 */ /* 0x000fe20000000000 */
        /* <DEDUP_REMOVED lines=28> */
[----:B------:R-:W-:Y:S02]  /*0f20*/  LOP3.LUT R5, R29, 0x1c, RZ, 0xc0, !PT ;  /* 0x0000001c1d057812 */ /* 0x000fe400078ec0ff */
[----:B------:R-:W-:Y:S01]  /*0f30*/  SHF.R.U32.HI R6, RZ, 0x7, R25 ;  /* 0x00000007ff067819 */ /* 0x000fe20000011619 */
[----:B------:R-:W3:Y:S01]  /*0f40*/  LDS R13, [R3] ;  /* 0x00000000030d7984 */ /* 0x000ee20000000800 */
[----:B------:R-:W-:-:S03]  /*0f50*/  IADD3 R5, PT, PT, R5, UR6, RZ ;  /* 0x0000000605057c10 */ /* 0x000fc6000fffe0ff */
[----:B------:R-:W4:Y:S04]  /*0f60*/  LDS R9, [R9] ;  /* 0x0000000009097984 */ /* 0x000f280000000800 */
[----:B------:R-:W0:Y:S04]  /*0f70*/  LDS R8, [R8] ;  /* 0x0000000008087984 */ /* 0x000e280000000800 */
[----:B------:R-:W0:Y:S04]  /*0f80*/  LDS R7, [R0] ;  /* 0x0000000000077984 */ /* 0x000e280000000800 */
[----:B------:R5:W0:Y:S02]  /*0f90*/  LDS R12, [R4] ;  /* 0x00000000040c7984 */ /* 0x000a240000000800 */
[----:B-----5:R-:W-:-:S07]  /*0fa0*/  LOP3.LUT R4, R29, 0x1fc, RZ, 0xc0, !PT ;  /* 0x000001fc1d047812 */ /* 0x020fce00078ec0ff */
.L_x_40743:
[----:B0-----:R-:W-:Y:S01]  /*0fb0*/  IMAD R26, R6, 0x24, R5 ;  /* 0x00000024061a7824 */ /* 0x001fe200078e0205 */
[----:B------:R-:W-:-:S05]  /*0fc0*/  UMOV UR5, 0xffffffff ;  /* 0xffffffff00057882 */ /* 0x000fca0000000000 */
[----:B------:R-:W0:Y:S01]  /*0fd0*/  LDS R26, [R26] ;  /* 0x000000001a1a7984 */ /* 0x000e220000000800 */
[----:B-1----:R-:W-:Y:S05]  /*0fe0*/  BRA.DIV UR5, `(.L_x_40742) ;  /* 0x0000000605207947 */ /* 0x002fea000b800000 */
[----:B0-----:R-:W2:Y:S04]  /*0ff0*/  SHFL.IDX PT, R27, R26, R22, 0x181f ;  /* 0x00181f161a1b7589 */ /* 0x001ea800000e0000 */
[----:B------:R-:W3:Y:S01]  /*1000*/  SHFL.IDX PT, R0, R26, R21, 0x181f ;  /* 0x00181f151a007589 */ /* 0x000ee200000e0000 */
[----:B--2---:R-:W-:-:S04]  /*1010*/  IMAD R27, R14, R27, RZ ;  /* 0x0000001b0e1b7224 */ /* 0x004fc800078e02ff */
[----:B---3--:R-:W-:Y:S02]  /*1020*/  IMAD R27, R13, R0, R27 ;  /* 0x000000000d1b7224 */ /* 0x008fe400078e021b */
[----:B------:R-:W0:Y:S02]  /*1030*/  SHFL.IDX PT, R0, R26, R20, 0x181f ;  /* 0x00181f141a007589 */ /* 0x000e2400000e0000 */
[----:B0-----:R-:W-:Y:S02]  /*1040*/  IMAD R27, R12, R0, R27 ;  /* 0x000000000c1b7224 */ /* 0x001fe400078e021b */
[----:B------:R-:W0:Y:S02]  /*1050*/  SHFL.IDX PT, R0, R26, R19, 0x181f ;  /* 0x00181f131a007589 */ /* 0x000e2400000e0000 */
[----:B0-----:R-:W-:Y:S02]  /*1060*/  IMAD R27, R11, R0, R27 ;  /* 0x000000000b1b7224 */ /* 0x001fe400078e021b */
[----:B------:R-:W1:Y:S02]  /*1070*/  SHFL.IDX PT, R0, R26, R15, 0x181f ;  /* 0x00181f0f1a007589 */ /* 0x000e6400000e0000 */
[----:B-1----:R-:W-:-:S02]  /*1080*/  IMAD R27, R10, R0, R27 ;  /* 0x000000000a1b7224 */ /* 0x002fc400078e021b */
[----:B------:R-:W4:Y:S02]  /*1090*/  SHFL.IDX PT, R0, R26, R18, 0x181f ;  /* 0x00181f121a007589 */ /* 0x000f2400000e0000 */
[----:B----4-:R-:W-:Y:S02]  /*10a0*/  IMAD R27, R9, R0, R27 ;  /* 0x00000000091b7224 */ /* 0x010fe400078e021b */
[----:B------:R-:W0:Y:S02]  /*10b0*/  SHFL.IDX PT, R0, R26, R17, 0x181f ;  /* 0x00181f111a007589 */ /* 0x000e2400000e0000 */
[----:B0-----:R-:W-:Y:S02]  /*10c0*/  IMAD R27, R8, R0, R27 ;  /* 0x00000000081b7224 */ /* 0x001fe400078e021b */
[----:B------:R0:W1:Y:S05]  /*10d0*/  SHFL.IDX PT, R0, R26, R16, 0x181f ;  /* 0x00181f101a007589 */ /* 0x00006a00000e0000 */
.L_x_40757:
[----:B------:R-:W-:Y:S01]  /*10e0*/  IMAD R2, R6, 0x200, R4 ;  /* 0x0000020006027824 */ /* 0x000fe200078e0204 */
[----:B------:R-:W-:Y:S01]  /*10f0*/  LEA.HI R6, R24, R6, RZ, 0x19 ;  /* 0x0000000618067211 */ /* 0x000fe200078fc8ff */
[----:B-1----:R-:W-:-:S03]  /*1100*/  IMAD R0, R7, R0, R27 ;  /* 0x0000000007007224 */ /* 0x002fc600078e021b */
[----:B------:R-:W1:Y:S01]  /*1110*/  LDS R3, [R2+UR4] ;  /* 0x0000000402037984 */ /* 0x000e620008000800 */
[----:B------:R-:W-:Y:S01]  /*1120*/  ISETP.GE.U32.AND P0, PT, R6, 0x8, PT ;  /* 0x000000080600780c */ /* 0x000fe20003f06070 */
[----:B-1----:R-:W-:-:S05]  /*1130*/  IMAD.IADD R3, R0, 0x1, R3 ;  /* 0x0000000100037824 */ /* 0x002fca00078e0203 */
[----:B------:R1:W-:Y:S07]  /*1140*/  STS [R2+UR4], R3 ;  /* 0x0000000302007988 */ /* 0x0003ee0008000804 */
[----:B------:R-:W-:Y:S05]  /*1150*/  @!P0 BRA `(.L_x_40743) ;  /* 0xfffffffc00948947 */ /* 0x000fea000383ffff */
[----:B-1----:R-:W1:Y:S01]  /*1160*/  LDC.64 R2, c[0x0][0x3a0] ;  /* 0x0000e800ff027b82 */ /* 0x002e620000000a00 */
[----:B------:R-:W-:Y:S01]  /*1170*/  ISETP.NE.AND P0, PT, R28, 0x2, PT ;  /* 0x000000021c00780c */ /* 0x000fe20003f05270 */
[----:B------:R-:W-:Y:S05]  /*1180*/  WARPSYNC.ALL ;  /* 0x0000000000007948 */ /* 0x000fea0003800000 */
[----:B------:R-:W-:Y:S01]  /*1190*/  BSSY.RECONVERGENT B0, `(.L_x_40744) ;  /* 0x0000013000007945 */ /* 0x000fe20003800200 */
[----:B------:R-:W2:Y:S01]  /*11a0*/  LDC R0, c[0x0][0x360] ;  /* 0x0000d800ff007b82 */ /* 0x000ea20000000800 */
[----:B-1----:R-:W-:-:S07]  /*11b0*/  IMAD.WIDE.U32 R4, R24, 0x4, R2 ;  /* 0x0000000418047825 */ /* 0x002fce00078e0002 */
[----:B------:R-:W-:Y:S06]  /*11c0*/  BAR.SYNC.DEFER_BLOCKING 0x0 ;  /* 0x0000000000007b1d */ /* 0x000fec0000010000 */
[----:B--2---:R-:W-:Y:S05]  /*11d0*/  @!P0 BRA `(.L_x_40745) ;  /* 0x0000000000388947 */ /* 0x004fea0003800000 */
[----:B0-----:R-:W0:Y:S01]  /*11e0*/  S2R R26, SR_CTAID.Y ;  /* 0x00000000001a7919 */ /* 0x001e220000002600 */
[----:B------:R-:W1:Y:S01]  /*11f0*/  LDC.64 R6, c[0x0][0x3a0] ;  /* 0x0000e800ff067b82 */ /* 0x000e620000000a00 */
[----:B------:R-:W-:Y:S01]  /*1200*/  VIADD R29, R29, UR4 ;  /* 0x000000041d1d7c36 */ /* 0x000fe20008000000 */
[----:B0-----:R-:W-:Y:S01]  /*1210*/  LEA R9, R26, R25, 0xa ;  /* 0x000000191a097211 */ /* 0x001fe200078e50ff */
[----:B------:R-:W-:Y:S02]  /*1220*/  IMAD R25, R23, R24, R25 ;  /* 0x0000001817197224 */ /* 0x000fe400078e0219 */
[----:B------:R-:W-:Y:S02]  /*1230*/  IMAD.MOV R23, RZ, RZ, -R23 ;  /* 0x000000ffff177224 */ /* 0x000fe400078e0a17 */
[----:B-1----:R-:W-:-:S07]  /*1240*/  IMAD.WIDE.U32 R6, R9, 0x4, R6 ;  /* 0x0000000409067825 */ /* 0x002fce00078e0006 */
.L_x_40746:
[----:B------:R0:W1:Y:S01]  /*1250*/  LDS R9, [R29] ;  /* 0x000000001d097984 */ /* 0x0000620000000800 */
[----:B------:R-:W-:-:S04]  /*1260*/  IADD3 R23, PT, PT, R23, 0x1, RZ ;  /* 0x0000000117177810 */ /* 0x000fc80007ffe0ff */
[----:B------:R-:W-:Y:S01]  /*1270*/  ISETP.NE.AND P0, PT, R23, RZ, PT ;  /* 0x000000ff1700720c */ /* 0x000fe20003f05270 */
[C---:B0-----:R-:W-:Y:S01]  /*1280*/  IMAD R29, R24.reuse, 0x4, R29 ;  /* 0x00000004181d7824 */ /* 0x041fe200078e021d */
[----:B-1----:R0:W-:Y:S02]  /*1290*/  STG.E desc[UR8][R6.64], R9 ;  /* 0x0000000906007986 */ /* 0x0021e4000c101908 */
[----:B0-----:R-:W-:-:S09]  /*12a0*/  IMAD.WIDE.U32 R6, R24, 0x4, R6 ;  /* 0x0000000418067825 */ /* 0x001fd200078e0006 */
[----:B------:R-:W-:Y:S05]  /*12b0*/  @P0 BRA `(.L_x_40746) ;  /* 0xfffffffc00e40947 */ /* 0x000fea000383ffff */
.L_x_40745:
[----:B------:R-:W-:Y:S05]  /*12c0*/  BSYNC.RECONVERGENT B0 ;  /* 0x0000000000007941 */ /* 0x000fea0003800200 */
.L_x_40744:
[----:B------:R-:W1:Y:S01]  /*12d0*/  S2R R10, SR_CTAID.Y ;  /* 0x00000000000a7919 */ /* 0x000e620000002600 */
[----:B------:R-:W-:Y:S01]  /*12e0*/  IMAD.WIDE.U32 R6, R24, 0x8, R2 ;  /* 0x0000000818067825 */ /* 0x000fe200078e0002 */
[----:B------:R-:W-:-:S03]  /*12f0*/  LEA R19, R25, UR4, 0x2 ;  /* 0x0000000419137c11 */ /* 0x000fc6000f8e10ff */
[----:B------:R-:W-:-:S04]  /*1300*/  IMAD.WIDE.U32 R8, R24, 0xc, R2 ;  /* 0x0000000c18087825 */ /* 0x000fc800078e0002 */
[----:B-1----:R-:W-:-:S07]  /*1310*/  IMAD R21, R10, 0x400, R25 ;  /* 0x000004000a157824 */ /* 0x002fce00078e0219 */
.L_x_40747:
[----:B------:R-:W-:Y:S01]  /*1320*/  LEA R18, R24, R19, 0x2 ;  /* 0x0000001318127211 */ /* 0x000fe200078e10ff */
[C-C-:B------:R-:W-:Y:S01]  /*1330*/  IMAD R20, R0.reuse, 0x8, R19.reuse ;  /* 0x0000000800147824 */ /* 0x140fe200078e0213 */
[----:B-1----:R1:W2:Y:S01]  /*1340*/  LDS R23, [R19] ;  /* 0x0000000013177984 */ /* 0x0022a20000000800 */
[----:B------:R-:W-:Y:S02]  /*1350*/  IMAD R22, R0, 0xc, R19 ;  /* 0x0000000c00167824 */ /* 0x000fe400078e0213 */
[C---:B------:R-:W-:Y:S01]  /*1360*/  IMAD.WIDE R10, R21.reuse, 0x4, R2 ;  /* 0x00000004150a7825 */ /* 0x040fe200078e0202 */
[----:B------:R-:W3:Y:S03]  /*1370*/  LDS R27, [R18] ;  /* 0x00000000121b7984 */ /* 0x000ee60000000800 */
[C---:B------:R-:W-:Y:S01]  /*1380*/  IMAD.WIDE R12, R21.reuse, 0x4, R4 ;  /* 0x00000004150c7825 */ /* 0x040fe200078e0204 */
[----:B------:R-:W4:Y:S03]  /*1390*/  LDS R29, [R20] ;  /* 0x00000000141d7984 */ /* 0x000f260000000800 */
[C---:B------:R-:W-:Y:S01]  /*13a0*/  IMAD.WIDE R14, R21.reuse, 0x4, R6 ;  /* 0x00000004150e7825 */ /* 0x040fe200078e0206 */
[----:B------:R-:W5:Y:S03]  /*13b0*/  LDS R22, [R22] ;  /* 0x0000000016167984 */ /* 0x000f660000000800 */
[----:B0-----:R-:W-:Y:S01]  /*13c0*/  IMAD.WIDE R16, R21, 0x4, R8 ;  /* 0x0000000415107825 */ /* 0x001fe200078e0208 */
[----:B------:R-:W-:-:S03]  /*13d0*/  LEA R21, R24, R21, 0x2 ;  /* 0x0000001518157211 */ /* 0x000fc600078e10ff */
[----:B------:R-:W-:Y:S02]  /*13e0*/  IMAD R25, R24, 0x4, R25 ;  /* 0x0000000418197824 */ /* 0x000fe400078e0219 */
[----:B-1----:R-:W-:-:S03]  /*13f0*/  IMAD R19, R0, 0x10, R19 ;  /* 0x0000001000137824 */ /* 0x002fc600078e0213 */
[----:B------:R-:W-:Y:S01]  /*1400*/  ISETP.GE.U32.AND P0, PT, R25, 0x400, PT ;  /* 0x000004001900780c */ /* 0x000fe20003f06070 */
[----:B--2---:R1:W-:Y:S04]  /*1410*/  STG.E desc[UR8][R10.64], R23 ;  /* 0x000000170a007986 */ /* 0x0043e8000c101908 */
[----:B---3--:R1:W-:Y:S04]  /*1420*/  STG.E desc[UR8][R12.64], R27 ;  /* 0x0000001b0c007986 */ /* 0x0083e8000c101908 */
[----:B----4-:R1:W-:Y:S04]  /*1430*/  STG.E desc[UR8][R14.64], R29 ;  /* 0x0000001d0e007986 */ /* 0x0103e8000c101908 */
[----:B-----5:R1:W-:Y:S01]  /*1440*/  STG.E desc[UR8][R16.64], R22 ;  /* 0x0000001610007986 */ /* 0x0203e2000c101908 */
[----:B------:R-:W-:Y:S05]  /*1450*/  @!P0 BRA `(.L_x_40747) ;  /* 0xfffffffc00b08947 */ /* 0x000fea000383ffff */
[----:B------:R-:W-:Y:S05]  /*1460*/  EXIT ;  /* 0x000000000000794d */ /* 0x000fea0003800000 */
.L_x_40742:
[----:B------:R-:W-:Y:S01]  /*1470*/  HFMA2 R2, -RZ, RZ, 0, 0.0020122528076171875 ;  /* 0x0000181fff027431 */ /* 0x000fe200000001ff */
[----:B------:R-:W-:Y:S01]  /*1480*/  BSSY B0, `(.L_x_40748) ;  /* 0x0000006000007945 */ /* 0x000fe20003800000 */
[----:B------:R-:W-:Y:S02]  /*1490*/  IMAD.MOV.U32 R3, RZ, RZ, R22 ;  /* 0x000000ffff037224 */ /* 0x000fe400078e0016 */
[----:B------:R-:W-:-:S07]  /*14a0*/  IMAD.MOV.U32 R0, RZ, RZ, -0x1 ;  /* 0xffffffffff007424 */ /* 0x000fce00078e00ff */
[----:B01234-:R-:W-:Y:S05]  /*14b0*/  WARPSYNC.COLLECTIVE R0, `(.L_x_40749) ;  /* 0x0000000000087348 */ /* 0x01ffea0003c00000 */
[----:B0-----:R0:W0:Y:S02]  /*14c0*/  SHFL.IDX P0, R0, R26, R3, R2 ;  /* 0x000000031a007389 */ /* 0x0010240000000002 */
[----:B01234-:R-:W-:Y:S05]  /*14d0*/  ENDCOLLECTIVE ;  /* 0x000000000000791b */ /* 0x01ffea0003800000 */
.L_x_40749:
[----:B------:R-:W-:Y:S05]  /*14e0*/  BSYNC B0 ;  /* 0x0000000000007941 */ /* 0x000fea0003800000 */
.L_x_40748:
        /* <DEDUP_REMOVED lines=8> */
.L_x_40750:
[----:B------:R-:W-:Y:S01]  /*1570*/  MOV R3, R20 ;  /* 0x0000001400037202 */ /* 0x000fe20000000f00 */
[----:B------:R-:W-:Y:S02]  /*1580*/  IMAD R27, R13, R0, R27 ;  /* 0x000000000d1b7224 */ /* 0x000fe400078e021b */
[----:B------:R-:W-:-:S07]  /*1590*/  IMAD.MOV.U32 R0, RZ, RZ, -0x1 ;  /* 0xffffffffff007424 */ /* 0x000fce00078e00ff */
[----:B------:R-:W-:Y:S05]  /*15a0*/  WARPSYNC.COLLECTIVE R0, `(.L_x_40751) ;  /* 0x0000000000087348 */ /* 0x000fea0003c00000 */
[----:B------:R0:W1:Y:S02]  /*15b0*/  SHFL.IDX P0, R0, R26, R3, R2 ;  /* 0x000000031a007389 */ /* 0x0000640000000002 */
[----:B01----:R-:W-:Y:S05]  /*15c0*/  ENDCOLLECTIVE ;  /* 0x000000000000791b */ /* 0x003fea0003800000 */
.L_x_40751:
[----:B------:R-:W-:Y:S02]  /*15d0*/  IMAD.MOV.U32 R3, RZ, RZ, R19 ;  /* 0x000000ffff037224 */ /* 0x000fe400078e0013 */
[----:B------:R-:W-:Y:S01]  /*15e0*/  IMAD R27, R12, R0, R27 ;  /* 0x000000000c1b7224 */ /* 0x000fe200078e021b */
[----:B------:R-:W-:-:S07]  /*15f0*/  MOV R0, 0xffffffff ;  /* 0xffffffff00007802 */ /* 0x000fce0000000f00 */
[----:B------:R-:W-:Y:S05]  /*1600*/  WARPSYNC.COLLECTIVE R0, `(.L_x_40752) ;  /* 0x0000000000087348 */ /* 0x000fea0003c00000 */
[----:B------:R0:W1:Y:S02]  /*1610*/  SHFL.IDX P0, R0, R26, R3, R2 ;  /* 0x000000031a007389 */ /* 0x0000640000000002 */
[----:B01----:R-:W-:Y:S05]  /*1620*/  ENDCOLLECTIVE ;  /* 0x000000000000791b */ /* 0x003fea0003800000 */
.L_x_40752:
[----:B------:R-:W-:Y:S02]  /*1630*/  IMAD.MOV.U32 R3, RZ, RZ, R15 ;  /* 0x000000ffff037224 */ /* 0x000fe400078e000f */
[----:B------:R-:W-:Y:S02]  /*1640*/  IMAD R27, R11, R0, R27 ;  /* 0x000000000b1b7224 */ /* 0x000fe400078e021b */
[----:B------:R-:W-:-:S07]  /*1650*/  IMAD.MOV.U32 R0, RZ, RZ, -0x1 ;  /* 0xffffffffff007424 */ /* 0x000fce00078e00ff */
[----:B------:R-:W-:Y:S05]  /*1660*/  WARPSYNC.COLLECTIVE R0, `(.L_x_40753) ;  /* 0x0000000000087348 */ /* 0x000fea0003c00000 */
[----:B------:R0:W1:Y:S02]  /*1670*/  SHFL.IDX P0, R0, R26, R3, R2 ;  /* 0x000000031a007389 */ /* 0x0000640000000002 */
[----:B01----:R-:W-:Y:S05]  /*1680*/  ENDCOLLECTIVE ;  /* 0x000000000000791b */ /* 0x003fea0003800000 */
.L_x_40753:
[----:B------:R-:W-:Y:S01]  /*1690*/  MOV R3, R18 ;  /* 0x0000001200037202 */ /* 0x000fe20000000f00 */
[----:B------:R-:W-:Y:S02]  /*16a0*/  IMAD R27, R10, R0, R27 ;  /* 0x000000000a1b7224 */ /* 0x000fe400078e021b */
[----:B------:R-:W-:-:S07]  /*16b0*/  IMAD.MOV.U32 R0, RZ, RZ, -0x1 ;  /* 0xffffffffff007424 */ /* 0x000fce00078e00ff */
[----:B------:R-:W-:Y:S05]  /*16c0*/  WARPSYNC.COLLECTIVE R0, `(.L_x_40754) ;  /* 0x0000000000087348 */ /* 0x000fea0003c00000 */
[----:B------:R0:W1:Y:S02]  /*16d0*/  SHFL.IDX P0, R0, R26, R3, R2 ;  /* 0x000000031a007389 */ /* 0x0000640000000002 */
[----:B01----:R-:W-:Y:S05]  /*16e0*/  ENDCOLLECTIVE ;  /* 0x000000000000791b */ /* 0x003fea0003800000 */
.L_x_40754:
[----:B------:R-:W-:Y:S02]  /*16f0*/  IMAD.MOV.U32 R3, RZ, RZ, R17 ;  /* 0x000000ffff037224 */ /* 0x000fe400078e0011 */
[----:B------:R-:W-:Y:S01]  /*1700*/  IMAD R27, R9, R0, R27 ;  /* 0x00000000091b7224 */ /* 0x000fe200078e021b */
[----:B------:R-:W-:-:S07]  /*1710*/  MOV R0, 0xffffffff ;  /* 0xffffffff00007802 */ /* 0x000fce0000000f00 */
[----:B------:R-:W-:Y:S05]  /*1720*/  WARPSYNC.COLLECTIVE R0, `(.L_x_40755) ;  /* 0x0000000000087348 */ /* 0x000fea0003c00000 */
[----:B------:R0:W1:Y:S02]  /*1730*/  SHFL.IDX P0, R0, R26, R3, R2 ;  /* 0x000000031a007389 */ /* 0x0000640000000002 */
[----:B01----:R-:W-:Y:S05]  /*1740*/  ENDCOLLECTIVE ;  /* 0x000000000000791b */ /* 0x003fea0003800000 */
.L_x_40755:
[----:B------:R-:W-:Y:S02]  /*1750*/  IMAD.MOV.U32 R3, RZ, RZ, R16 ;  /* 0x000000ffff037224 */ /* 0x000fe400078e0010 */
[----:B------:R-:W-:Y:S02]  /*1760*/  IMAD R27, R8, R0, R27 ;  /* 0x00000000081b7224 */ /* 0x000fe400078e021b */
[----:B------:R-:W-:-:S07]  /*1770*/  IMAD.MOV.U32 R0, RZ, RZ, -0x1 ;  /* 0xffffffffff007424 */ /* 0x000fce00078e00ff */
[----:B------:R-:W-:Y:S05]  /*1780*/  WARPSYNC.COLLECTIVE R0, `(.L_x_40756) ;  /* 0x0000000000087348 */ /* 0x000fea0003c00000 */
[----:B------:R0:W1:Y:S02]  /*1790*/  SHFL.IDX P0, R0, R26, R3, R2 ;  /* 0x000000031a007389 */ /* 0x0000640000000002 */
[----:B01----:R-:W-:Y:S05]  /*17a0*/  ENDCOLLECTIVE ;  /* 0x000000000000791b */ /* 0x003fea0003800000 */
.L_x_40756:
[----:B------:R-:W-:Y:S05]  /*17b0*/  BRA `(.L_x_40757) ;  /* 0xfffffff800487947 */ /* 0x000fea000383ffff */
        .weak           $__internal_188_$__cuda_sm20_div_u16
        .type           $__internal_188_$__cuda_sm20_div_u16,@function
        .size           $__internal_188_$__cuda_sm20_div_u16,(.L_x_58139 - $__internal_188_$__cuda_sm20_div_u16)
$__internal_188_$__cuda_sm20_div_u16:
[----:B------:R-:W0:Y:S01]  /*17c0*/  I2F.U16 R0, R2 ;  /* 0x0000000200007306 */ /* 0x000e220000101000 */
[----:B------:R-:W-:Y:S01]  /*17d0*/  HFMA2 R3, -RZ, RZ, 15, 0 ;  /* 0x4b800000ff037431 */ /* 0x000fe200000001ff */
[C---:B0-----:R-:W-:Y:S02]  /*17e0*/  FSETP.GEU.AND P1, PT, |R0|.reuse, 1.175494350822287508e-38, PT ;  /* 0x008000000000780b */ /* 0x041fe40003f2e200 */
[----:B------:R-:W-:Y:S02]  /*17f0*/  FSETP.GT.AND P0, PT, |R0|, 8.50705917302346158658e+37, PT ;  /* 0x7e8000000000780b */ /* 0x000fe40003f04200 */
[----:B------:R-:W-:-:S04]  /*1800*/  FSEL R3, R3, 1, !P1 ;  /* 0x3f80000003037808 */ /* 0x000fc80004800000 */
[----:B------:R-:W-:Y:S02]  /*1810*/  FSEL R3, R3, 0.25, !P0 ;  /* 0x3e80000003037808 */ /* 0x000fe40004000000 */
[----:B------:R-:W-:Y:S02]  /*1820*/  ISETP.NE.U32.AND P0, PT, R2, RZ, PT ;  /* 0x000000ff0200720c */ /* 0x000fe40003f05070 */
[----:B------:R-:W-:Y:S01]  /*1830*/  MOV R2, R5 ;  /* 0x0000000500027202 */ /* 0x000fe20000000f00 */
[----:B------:R-:W-:Y:S01]  /*1840*/  FMUL R4, R0, R3 ;  /* 0x0000000300047220 */ /* 0x000fe20000400000 */
[----:B------:R-:W-:-:S04]  /*1850*/  LOP3.LUT R0, R6, 0xffff, RZ, 0xc0, !PT ;  /* 0x0000ffff06007812 */ /* 0x000fc800078ec0ff */
[----:B------:R-:W-:Y:S01]  /*1860*/  I2FP.F32.U32.RZ R0, R0 ;  /* 0x0000000000007245 */ /* 0x000fe2000020d000 */
        /* <DEDUP_REMOVED lines=8> */
[----:B------:R-:W-:Y:S06]  /*18f0*/  RET.REL.NODEC R2 `(_Z9cuda_gemmIiLi256ELi1ELi1ELi1024ELi8ELi8ELi32ELi1ELi1EEviiiPT_S1_S1_ii) ;  /* 0xffffffe402c07950 */ /* 0x000fec0003c3ffff */
.L_x_40758:
        /* <DEDUP_REMOVED lines=16> */
.L_x_58139:


//--------------------- .text._Z9cuda_gemmIiLi256ELi1ELi1ELi1024ELi8ELi8ELi32ELi1ELi0EEviiiPT_S1_S1_ii --------------------------
	.section	.text._Z9cuda_gemmIiLi256ELi1ELi1ELi1024ELi8ELi8ELi32ELi1ELi0EEviiiPT_S1_S1_ii,"ax",@progbits
	.align	128
        .global         _Z9cuda_gemmIiLi256ELi1ELi1ELi1024ELi8ELi8ELi32ELi1ELi0EEviiiPT_S1_S1_ii
        .type           _Z9cuda_gemmIiLi256ELi1ELi1ELi1024ELi8ELi8ELi32ELi1ELi0EEviiiPT_S1_S1_ii,@function
        .size           _Z9cuda_gemmIiLi256ELi1ELi1ELi1024ELi8ELi8ELi32ELi1ELi0EEviiiPT_S1_S1_ii,(.L_x_58140 - _Z9cuda_gemmIiLi256ELi1ELi1ELi1024ELi8ELi8ELi32ELi1ELi0EEviiiPT_S1_S1_ii)
        .other          _Z9cuda_gemmIiLi256ELi1ELi1ELi1024ELi8ELi8ELi32ELi1ELi0EEviiiPT_S1_S1_ii,@"STO_CUDA_ENTRY STV_DEFAULT"
_Z9cuda_gemmIiLi256ELi1ELi1ELi1024ELi8ELi8ELi32ELi1ELi0EEviiiPT_S1_S1_ii:
.text._Z9cuda_gemmIiLi256ELi1ELi1ELi1024ELi8ELi8ELi32ELi1ELi0EEviiiPT_S1_S1_ii:
[----:B------:R-:W-:Y:S01]  /*0000*/  LDC R1, c[0x0][0x37c] ;  /* 0x0000df00ff017b82 */ /* 0x000fe20000000800 */
[----:B------:R-:W0:Y:S01]  /*0010*/  LDCU.64 UR6, c[0x0][0x3a8] ;  /* 0x00007500ff0677ac */ /* 0x000e220008000a00 */
[----:B------:R-:W1:Y:S01]  /*0020*/  S2R R12, SR_TID.X ;  /* 0x00000000000c7919 */ /* 0x000e620000002100 */
[----:B------:R-:W-:Y:S01]  /*0030*/  BSSY.RECONVERGENT B0, `(.L_x_40759) ;  /* 0x0000048000007945 */ /* 0x000fe20003800200 */
[----:B------:R-:W2:Y:S01]  /*0040*/  LDCU.64 UR8, c[0x0][0x358] ;  /* 0x00006b00ff0877ac */ /* 0x000ea20008000a00 */
[----:B0-----:R-:W-:Y:S01]  /*0050*/  IMAD.U32 R0, RZ, RZ, UR7 ;  /* 0x00000007ff007e24 */ /* 0x001fe2000f8e00ff */
[----:B------:R-:W-:-:S04]  /*0060*/  UIMAD UR4, UR7, UR6, URZ ;  /* 0x00000006070472a4 */ /* 0x000fc8000f8e02ff */
[----:B------:R-:W-:-:S04]  /*0070*/  IABS R5, R0 ;  /* 0x0000000000057213 */ /* 0x000fc80000000000 */
[----:B------:R-:W0:Y:S01]  /*0080*/  I2F.RP R0, R5 ;  /* 0x0000000500007306 */ /* 0x000e220000209400 */
[----:B-1----:R-:W-:-:S07]  /*0090*/  ISETP.GE.U32.AND P2, PT, R12, UR4, PT ;  /* 0x000000040c007c0c */ /* 0x002fce000bf46070 */
[----:B0-----:R-:W0:Y:S02]  /*00a0*/  MUFU.RCP R0, R0 ;  /* 0x0000000000007308 */ /* 0x001e240000001000 */
[----:B0-----:R-:W-:-:S06]  /*00b0*/  VIADD R2, R0, 0xffffffe ;  /* 0x0ffffffe00027836 */ /* 0x001fcc0000000000 */
[----:B------:R0:W1:Y:S02]  /*00c0*/  F2I.FTZ.U32.TRUNC.NTZ R3, R2 ;  /* 0x0000000200037305 */ /* 0x000064000021f000 */
[----:B0-----:R-:W-:Y:S02]  /*00d0*/  IMAD.MOV.U32 R2, RZ, RZ, RZ ;  /* 0x000000ffff027224 */ /* 0x001fe400078e00ff */
[----:B-1----:R-:W-:-:S04]  /*00e0*/  IMAD.MOV R4, RZ, RZ, -R3 ;  /* 0x000000ffff047224 */ /* 0x002fc800078e0a03 */
[----:B------:R-:W-:-:S04]  /*00f0*/  IMAD R7, R4, R5, RZ ;  /* 0x0000000504077224 */ /* 0x000fc800078e02ff */
[----:B------:R-:W-:-:S06]  /*0100*/  IMAD.HI.U32 R3, R3, R7, R2 ;  /* 0x0000000703037227 */ /* 0x000fcc00078e0002 */
[----:B------:R-:W-:-:S04]  /*0110*/  IMAD.HI.U32 R14, R3, 0x400, RZ ;  /* 0x00000400030e7827 */ /* 0x000fc800078e00ff */
[----:B------:R-:W-:-:S04]  /*0120*/  IMAD.MOV R4, RZ, RZ, -R14 ;  /* 0x000000ffff047224 */ /* 0x000fc800078e0a0e */
[----:B------:R-:W-:-:S05]  /*0130*/  IMAD R0, R5, R4, 0x400 ;  /* 0x0000040005007424 */ /* 0x000fca00078e0204 */
[----:B------:R-:W-:-:S13]  /*0140*/  ISETP.GT.U32.AND P0, PT, R5, R0, PT ;  /* 0x000000000500720c */ /* 0x000fda0003f04070 */
[----:B------:R-:W-:-:S04]  /*0150*/  @!P0 IADD3 R0, PT, PT, R0, -R5, RZ ;  /* 0x8000000500008210 */ /* 0x000fc80007ffe0ff */
[----:B------:R-:W-:Y:S01]  /*0160*/  ISETP.GE.U32.AND P1, PT, R0, R5, PT ;  /* 0x000000050000720c */ /* 0x000fe20003f26070 */
[----:B--2---:R-:W-:-:S12]  /*0170*/  @P2 BRA `(.L_x_40760) ;  /* 0x0000000000cc2947 */ /* 0x004fd80003800000 */
        /* <DEDUP_REMOVED lines=24> */
[----:B------:R-:W-:-:S04]  /*0300*/  IMAD.HI.U32 R8, R7, R13, R6 ;  /* 0x0000000d07087227 */ /* 0x000fc800078e0006 */
[----:B--2-4-:R-:W-:-:S07]  /*0310*/  IMAD.MOV.U32 R7, RZ, RZ, R12 ;  /* 0x000000ffff077224 */ /* 0x014fce00078e000c */
.L_x_40761:
[----:B0-----:R-:W-:-:S06]  /*0320*/  IMAD.WIDE.U32 R4, R7, 0x4, R2 ;  /* 0x0000000407047825 */ /* 0x001fcc00078e0002 */
[----:B------:R0:W2:Y:S01]  /*0330*/  LDG.E R4, desc[UR8][R4.64] ;  /* 0x0000000804047981 */ /* 0x0000a2000c1e1900 */
[----:B------:R-:W-:-:S04]  /*0340*/  IMAD.HI.U32 R6, R0, R7, RZ ;  /* 0x0000000700067227 */ /* 0x000fc800078e00ff */
[----:B------:R-:W-:-:S04]  /*0350*/  IMAD.HI.U32 R10, R8, R7, RZ ;  /* 0x00000007080a7227 */ /* 0x000fc800078e00ff */
[----:B------:R-:W-:Y:S02]  /*0360*/  IMAD.MOV R6, RZ, RZ, -R6 ;  /* 0x000000ffff067224 */ /* 0x000fe400078e0a06 */
[----:B------:R-:W-:Y:S02]  /*0370*/  IMAD.MOV R18, RZ, RZ, -R10 ;  /* 0x000000ffff127224 */ /* 0x000fe400078e0a0a */
        /* <DEDUP_REMOVED lines=9> */
[----:B------:R-:W-:Y:S02]  /*0410*/  ISETP.GE.U32.AND P6, PT, R13, UR7, PT ;  /* 0x000000070d007c0c */ /* 0x000fe4000bfc6070 */
[----:B------:R-:W-:-:S09]  /*0420*/  ISETP.GE.U32.AND P4, PT, R7, UR4, PT ;  /* 0x0000000407007c0c */ /* 0x000fd2000bf86070 */
[----:B------:R-:W-:Y:S02]  /*0430*/  @P5 IADD3 R6, PT, PT, R6, -UR6, RZ ;  /* 0x8000000606065c10 */ /* 0x000fe4000fffe0ff */
[----:B------:R-:W-:Y:S02]  /*0440*/  @P6 VIADD R10, R10, 0x1 ;  /* 0x000000010a0a6836 */ /* 0x000fe40000000000 */
[----:B------:R-:W-:-:S03]  /*0450*/  SEL R6, R9, R6, !P2 ;  /* 0x0000000609067207 */ /* 0x000fc60005000000 */
[----:B0-----:R-:W-:Y:S02]  /*0460*/  SEL R5, R15, R10, !P3 ;  /* 0x0000000a0f057207 */ /* 0x001fe40005800000 */
[----:B------:R-:W-:-:S04]  /*0470*/  IMAD R6, R6, 0x24, R11 ;  /* 0x0000002406067824 */ /* 0x000fc800078e020b */
[----:B------:R-:W-:-:S05]  /*0480*/  IMAD R5, R5, 0x4, R6 ;  /* 0x0000000405057824 */ /* 0x000fca00078e0206 */
[----:B--2---:R0:W-:Y:S01]  /*0490*/  STS [R5], R4 ;  /* 0x0000000405007388 */ /* 0x0041e20000000800 */
[----:B------:R-:W-:Y:S05]  /*04a0*/  @!P4 BRA `(.L_x_40761) ;  /* 0xfffffffc009cc947 */ /* 0x000fea000383ffff */
.L_x_40760:
[----:B------:R-:W-:Y:S05]  /*04b0*/  BSYNC.RECONVERGENT B0 ;  /* 0x0000000000007941 */ /* 0x000fea0003800200 */
.L_x_40759:
[----:B------:R-:W-:Y:S01]  /*04c0*/  ULOP3.LUT UR5, UR7, 0x400, URZ, 0x3c, !UPT ;  /* 0x0000040007057892 */ /* 0x000fe2000f8e3cff */
[----:B------:R-:W-:Y:S01]  /*04d0*/  @!P0 VIADD R14, R14, 0x1 ;  /* 0x000000010e0e8836 */ /* 0x000fe20000000000 */
[----:B------:R-:W-:Y:S01]  /*04e0*/  ISETP.NE.AND P0, PT, RZ, UR7, PT ;  /* 0x00000007ff007c0c */ /* 0x000fe2000bf05270 */
[----:B------:R-:W-:Y:S01]  /*04f0*/  USHF.R.U32.HI UR10, URZ, 0x4, UR7 ;  /* 0x00000004ff0a7899 */ /* 0x000fe20008011607 */
[----:B------:R-:W1:Y:S01]  /*0500*/  S2R R9, SR_CTAID.Y ;  /* 0x0000000000097919 */ /* 0x000e620000002600 */
[----:B------:R-:W-:Y:S01]  /*0510*/  UISETP.GE.AND UP0, UPT, UR7, 0x10, UPT ;  /* 0x000000100700788c */ /* 0x000fe2000bf06270 */
[----:B------:R-:W-:Y:S01]  /*0520*/  ISETP.LE.AND P2, PT, RZ, UR5, PT ;  /* 0x00000005ff007c0c */ /* 0x000fe2000bf43270 */
[----:B------:R-:W2:Y:S01]  /*0530*/  LDC R8, c[0x0][0x360] ;  /* 0x0000d800ff087b82 */ /* 0x000ea20000000800 */
[----:B------:R-:W-:Y:S01]  /*0540*/  @P1 IADD3 R14, PT, PT, R14, 0x1, RZ ;  /* 0x000000010e0e1810 */ /* 0x000fe20007ffe0ff */
[----:B------:R-:W-:Y:S02]  /*0550*/  USEL UR11, UR10, 0x1, UP0 ;  /* 0x000000010a0b7887 */ /* 0x000fe40008000000 */
[----:B------:R-:W1:Y:S02]  /*0560*/  LDCU UR5, c[0x0][0x374] ;  /* 0x00006e80ff0577ac */ /* 0x000e640008000800 */
[----:B------:R-:W-:-:S05]  /*0570*/  IMAD.MOV.U32 R10, RZ, RZ, R14 ;  /* 0x000000ffff0a7224 */ /* 0x000fca00078e000e */
[----:B0-----:R-:W0:Y:S01]  /*0580*/  I2F.U32.RP R4, UR11 ;  /* 0x0000000b00047d06 */ /* 0x001e220008209000 */
[----:B------:R-:W-:Y:S01]  /*0590*/  @!P2 IMAD.MOV R10, RZ, RZ, -R10 ;  /* 0x000000ffff0aa224 */ /* 0x000fe200078e0a0a */
[----:B------:R-:W-:-:S05]  /*05a0*/  @!P0 LOP3.LUT R10, RZ, UR7, RZ, 0x33, !PT ;  /* 0x00000007ff0a8c12 */ /* 0x000fca000f8e33ff */
[----:B------:R-:W-:-:S05]  /*05b0*/  IMAD R11, R10, UR11, RZ ;  /* 0x0000000b0a0b7c24 */ /* 0x000fca000f8e02ff */
[----:B------:R-:W-:Y:S01]  /*05c0*/  VIMNMX R11, PT, PT, R11, 0x100, PT ;  /* 0x000001000b0b7848 */ /* 0x000fe20003fe0100 */
[----:B0-----:R-:W-:Y:S03]  /*05d0*/  MUFU.RCP R4, R4 ;  /* 0x0000000400047308 */ /* 0x001fe60000001000 */
[----:B------:R-:W-:Y:S01]  /*05e0*/  LOP3.LUT R6, RZ, R11, RZ, 0x33, !PT ;  /* 0x0000000bff067212 */ /* 0x000fe200078e33ff */
[----:B------:R-:W-:-:S04]  /*05f0*/  IMAD.MOV R5, RZ, RZ, -R11 ;  /* 0x000000ffff057224 */ /* 0x000fc800078e0a0b */
[----:B------:R-:W0:Y:S08]  /*0600*/  I2F.U32.RP R0, R11 ;  /* 0x0000000b00007306 */ /* 0x000e300000209000 */
[----:B0-----:R-:W0:Y:S02]  /*0610*/  MUFU.RCP R0, R0 ;  /* 0x0000000000007308 */ /* 0x001e240000001000 */
[----:B0-----:R-:W-:-:S06]  /*0620*/  VIADD R2, R0, 0xffffffe ;  /* 0x0ffffffe00027836 */ /* 0x001fcc0000000000 */
[----:B------:R0:W3:Y:S02]  /*0630*/  F2I.FTZ.U32.TRUNC.NTZ R3, R2 ;  /* 0x0000000200037305 */ /* 0x0000e4000021f000 */
[----:B0-----:R-:W-:Y:S02]  /*0640*/  IMAD.MOV.U32 R2, RZ, RZ, RZ ;  /* 0x000000ffff027224 */ /* 0x001fe400078e00ff */
[----:B---3--:R-:W-:-:S04]  /*0650*/  IMAD R5, R5, R3, RZ ;  /* 0x0000000305057224 */ /* 0x008fc800078e02ff */
[----:B------:R-:W-:-:S04]  /*0660*/  IMAD.HI.U32 R5, R3, R5, R2 ;  /* 0x0000000503057227 */ /* 0x000fc800078e0002 */
[----:B------:R-:W-:Y:S02]  /*0670*/  VIADD R2, R4, 0xffffffe ;  /* 0x0ffffffe04027836 */ /* 0x000fe40000000000 */
[----:B------:R-:W-:-:S04]  /*0680*/  IMAD.HI.U32 R7, R5, R12, RZ ;  /* 0x0000000c05077227 */ /* 0x000fc800078e00ff */
[----:B--2---:R-:W-:Y:S01]  /*0690*/  IMAD.HI.U32 R5, R5, R8, RZ ;  /* 0x0000000805057227 */ /* 0x004fe200078e00ff */
[----:B------:R-:W-:-:S05]  /*06a0*/  IADD3 R3, PT, PT, -R7, RZ, RZ ;  /* 0x000000ff07037210 */ /* 0x000fca0007ffe1ff */
[----:B------:R-:W-:Y:S02]  /*06b0*/  IMAD R0, R11, R3, R12 ;  /* 0x000000030b007224 */ /* 0x000fe400078e020c */
[----:B------:R0:W2:Y:S03]  /*06c0*/  F2I.FTZ.U32.TRUNC.NTZ R3, R2 ;  /* 0x0000000200037305 */ /* 0x0000a6000021f000 */
[----:B------:R-:W-:Y:S01]  /*06d0*/  ISETP.GE.U32.AND P0, PT, R0, R11, PT ;  /* 0x0000000b0000720c */ /* 0x000fe20003f06070 */
[----:B0-----:R-:W-:Y:S02]  /*06e0*/  IMAD.MOV.U32 R2, RZ, RZ, RZ ;  /* 0x000000ffff027224 */ /* 0x001fe400078e00ff */
[----:B--2---:R-:W-:-:S10]  /*06f0*/  IMAD.MOV R13, RZ, RZ, -R3 ;  /* 0x000000ffff0d7224 */ /* 0x004fd400078e0a03 */
[----:B------:R-:W-:Y:S02]  /*0700*/  @P0 IMAD.IADD R0, R0, 0x1, -R11 ;  /* 0x0000000100000824 */ /* 0x000fe400078e0a0b */
[----:B------:R-:W-:Y:S01]  /*0710*/  @P0 VIADD R7, R7, 0x1 ;  /* 0x0000000107070836 */ /* 0x000fe20000000000 */
[----:B------:R-:W-:Y:S01]  /*0720*/  ISETP.NE.U32.AND P0, PT, R11, RZ, PT ;  /* 0x000000ff0b00720c */ /* 0x000fe20003f05070 */
[----:B------:R-:W-:Y:S01]  /*0730*/  IMAD R13, R13, UR11, RZ ;  /* 0x0000000b0d0d7c24 */ /* 0x000fe2000f8e02ff */
[----:B------:R-:W-:-:S03]  /*0740*/  ISETP.GE.U32.AND P1, PT, R0, R11, PT ;  /* 0x0000000b0000720c */ /* 0x000fc60003f26070 */
[----:B------:R-:W-:-:S10]  /*0750*/  IMAD.HI.U32 R3, R3, R13, R2 ;  /* 0x0000000d03037227 */ /* 0x000fd400078e0002 */
[----:B------:R-:W-:Y:S01]  /*0760*/  @P1 VIADD R7, R7, 0x1 ;  /* 0x0000000107071836 */ /* 0x000fe20000000000 */
[----:B-1----:R-:W-:-:S04]  /*0770*/  ISETP.GE.U32.AND P1, PT, R9, UR5, PT ;  /* 0x0000000509007c0c */ /* 0x002fc8000bf26070 */
[----:B------:R-:W-:-:S04]  /*0780*/  SEL R7, R6, R7, !P0 ;  /* 0x0000000706077207 */ /* 0x000fc80004000000 */
[----:B------:R-:W-:-:S05]  /*0790*/  IADD3 R0, PT, PT, -R7, RZ, RZ ;  /* 0x000000ff07007210 */ /* 0x000fca0007ffe1ff */
[----:B------:R-:W-:Y:S01]  /*07a0*/  IMAD R0, R11, R0, R12 ;  /* 0x000000000b007224 */ /* 0x000fe200078e020c */
[----:B------:R-:W-:Y:S06]  /*07b0*/  @P1 EXIT ;  /* 0x000000000000194d */ /* 0x000fec0003800000 */
[----:B------:R-:W-:Y:S01]  /*07c0*/  IMAD.HI.U32 R2, R3, R12, RZ ;  /* 0x0000000c03027227 */ /* 0x000fe200078e00ff */
[----:B------:R-:W-:-:S03]  /*07d0*/  MOV R16, 0x9f0 ;  /* 0x000009f000107802 */ /* 0x000fc60000000f00 */
[----:B------:R-:W-:-:S04]  /*07e0*/  IMAD.HI.U32 R3, R3, R0, RZ ;  /* 0x0000000003037227 */ /* 0x000fc800078e00ff */
[----:B------:R-:W-:Y:S02]  /*07f0*/  IMAD.MOV R4, RZ, RZ, -R5 ;  /* 0x000000ffff047224 */ /* 0x000fe400078e0a05 */
[----:B------:R-:W-:Y:S02]  /*0800*/  IMAD.MOV R15, RZ, RZ, -R3 ;  /* 0x000000ffff0f7224 */ /* 0x000fe400078e0a03 */
[----:B------:R-:W-:Y:S02]  /*0810*/  IMAD.MOV R13, RZ, RZ, -R2 ;  /* 0x000000ffff0d7224 */ /* 0x000fe400078e0a02 */
[----:B------:R-:W-:Y:S02]  /*0820*/  IMAD R2, R11, R4, R8 ;  /* 0x000000040b027224 */ /* 0x000fe400078e0208 */
[----:B------:R-:W-:Y:S02]  /*0830*/  IMAD R0, R15, UR11, R0 ;  /* 0x0000000b0f007c24 */ /* 0x000fe4000f8e0200 */
[----:B------:R-:W-:Y:S01]  /*0840*/  IMAD R13, R13, UR11, R12 ;  /* 0x0000000b0d0d7c24 */ /* 0x000fe2000f8e020c */
[----:B------:R-:W-:-:S02]  /*0850*/  ISETP.GE.U32.AND P3, PT, R2, R11, PT ;  /* 0x0000000b0200720c */ /* 0x000fc40003f66070 */
[----:B------:R-:W-:Y:S02]  /*0860*/  ISETP.GE.U32.AND P1, PT, R0, UR11, PT ;  /* 0x0000000b00007c0c */ /* 0x000fe4000bf26070 */
[----:B------:R-:W-:-:S09]  /*0870*/  ISETP.GE.U32.AND P2, PT, R13, UR11, PT ;  /* 0x0000000b0d007c0c */ /* 0x000fd2000bf46070 */
[----:B------:R-:W-:Y:S02]  /*0880*/  @P3 IMAD.IADD R2, R2, 0x1, -R11 ;  /* 0x0000000102023824 */ /* 0x000fe400078e0a0b */
[----:B------:R-:W-:Y:S02]  /*0890*/  @P1 VIADD R0, R0, -UR11 ;  /* 0x8000000b00001c36 */ /* 0x000fe40008000000 */
[----:B------:R-:W-:Y:S01]  /*08a0*/  @P2 IADD3 R13, PT, PT, R13, -UR11, RZ ;  /* 0x8000000b0d0d2c10 */ /* 0x000fe2000fffe0ff */
[----:B------:R-:W-:Y:S01]  /*08b0*/  @P3 VIADD R5, R5, 0x1 ;  /* 0x0000000105053836 */ /* 0x000fe20000000000 */
[----:B------:R-:W-:Y:S01]  /*08c0*/  ISETP.GE.U32.AND P4, PT, R2, R11, PT ;  /* 0x0000000b0200720c */ /* 0x000fe20003f86070 */
[----:B------:R-:W-:Y:S01]  /*08d0*/  @P1 VIADD R3, R3, 0x1 ;  /* 0x0000000103031836 */ /* 0x000fe20000000000 */
[----:B------:R-:W-:Y:S01]  /*08e0*/  ISETP.GE.U32.AND P5, PT, R13, UR11, PT ;  /* 0x0000000b0d007c0c */ /* 0x000fe2000bfa6070 */
[----:B------:R-:W-:Y:S01]  /*08f0*/  IMAD.IADD R2, R12, 0x1, R8 ;  /* 0x000000010c027824 */ /* 0x000fe200078e0208 */
[----:B------:R-:W-:-:S02]  /*0900*/  ISETP.GE.U32.AND P2, PT, R0, UR11, PT ;  /* 0x0000000b00007c0c */ /* 0x000fc4000bf46070 */
[----:B------:R-:W-:Y:S02]  /*0910*/  ISETP.NE.U32.AND P3, PT, RZ, UR11, PT ;  /* 0x0000000bff007c0c */ /* 0x000fe4000bf65070 */
[----:B------:R-:W-:Y:S02]  /*0920*/  LOP3.LUT R0, RZ, UR11, RZ, 0x33, !PT ;  /* 0x0000000bff007c12 */ /* 0x000fe4000f8e33ff */
[----:B------:R-:W-:-:S03]  /*0930*/  LOP3.LUT R2, R2, 0x3ff, RZ, 0x3c, !PT ;  /* 0x000003ff02027812 */ /* 0x000fc600078e3cff */
[----:B------:R-:W-:Y:S01]  /*0940*/  @P4 VIADD R5, R5, 0x1 ;  /* 0x0000000105054836 */ /* 0x000fe20000000000 */
[----:B------:R-:W-:Y:S02]  /*0950*/  LOP3.LUT R15, R2, 0xffff, RZ, 0xc0, !PT ;  /* 0x0000ffff020f7812 */ /* 0x000fe400078ec0ff */
[----:B------:R-:W-:Y:S01]  /*0960*/  @P5 IADD3 R13, PT, PT, R13, -UR11, RZ ;  /* 0x8000000b0d0d5c10 */ /* 0x000fe2000fffe0ff */
[----:B------:R-:W-:Y:S01]  /*0970*/  @P2 VIADD R3, R3, 0x1 ;  /* 0x0000000103032836 */ /* 0x000fe20000000000 */
[----:B------:R-:W-:Y:S02]  /*0980*/  SEL R6, R6, R5, !P0 ;  /* 0x0000000506067207 */ /* 0x000fe40004000000 */
[C---:B------:R-:W-:Y:S02]  /*0990*/  SEL R4, R0.reuse, R13, !P3 ;  /* 0x0000000d00047207 */ /* 0x040fe40005800000 */
[----:B------:R-:W-:Y:S02]  /*09a0*/  SEL R5, R0, R3, !P3 ;  /* 0x0000000300057207 */ /* 0x000fe40005800000 */
[----:B------:R-:W-:Y:S01]  /*09b0*/  LOP3.LUT R0, R8, 0xffff, RZ, 0xc0, !PT ;  /* 0x0000ffff08007812 */ /* 0x000fe200078ec0ff */
[----:B------:R-:W-:Y:S01]  /*09c0*/  IMAD.SHL.U32 R4, R4, 0x8, RZ ;  /* 0x0000000804047824 */ /* 0x000fe200078e00ff */
[----:B------:R-:W-:-:S07]  /*09d0*/  LOP3.LUT R2, R5, 0x7, RZ, 0xc0, !PT ;  /* 0x0000000705027812 */ /* 0x000fce00078ec0ff */
[----:B------:R-:W-:Y:S05]  /*09e0*/  CALL.REL.NOINC `($__internal_189_$__cuda_sm20_div_u16) ;  /* 0x0000004000547944 */ /* 0x000fea0003c00000 */
[----:B------:R-:W-:Y:S01]  /*09f0*/  LOP3.LUT R0, R0, 0x3, RZ, 0xc0, !PT ;  /* 0x0000000300007812 */ /* 0x000fe200078ec0ff */
[----:B------:R-:W0:Y:S01]  /*0a00*/  S2UR UR7, SR_CgaCtaId ;  /* 0x00000000000779c3 */ /* 0x000e220000008800 */
[----:B------:R-:W-:Y:S01]  /*0a10*/  UMOV UR6, 0x400 ;  /* 0x0000040000067882 */ /* 0x000fe20000000000 */
[----:B------:R-:W-:Y:S01]  /*0a20*/  BSSY.RECONVERGENT B0, `(.L_x_40762) ;  /* 0x0000016000007945 */ /* 0x000fe20003800200 */
[C---:B------:R-:W-:Y:S01]  /*0a30*/  ISETP.NE.AND P0, PT, R0.reuse, 0x2, PT ;  /* 0x000000020000780c */ /* 0x040fe20003f05270 */
[----:B------:R-:W-:Y:S01]  /*0a40*/  IMAD.MOV.U32 R3, RZ, RZ, R12 ;  /* 0x000000ffff037224 */ /* 0x000fe200078e000c */
[----:B------:R-:W-:-:S11]  /*0a50*/  LOP3.LUT R31, R0, 0x2, RZ, 0x3c, !PT ;  /* 0x00000002001f7812 */ /* 0x000fd600078e3cff */
[----:B------:R-:W-:Y:S05]  /*0a60*/  @!P0 BRA `(.L_x_40763) ;  /* 0x0000000000448947 */ /* 0x000fea0003800000 */
[----:B------:R-:W1:Y:S01]  /*0a70*/  S2UR UR5, SR_CgaCtaId ;  /* 0x00000000000579c3 */ /* 0x000e620000008800 */
[----:B------:R-:W-:Y:S01]  /*0a80*/  UMOV UR4, 0x400 ;  /* 0x0000040000047882 */ /* 0x000fe20000000000 */
[--C-:B------:R-:W-:Y:S01]  /*0a90*/  IMAD R13, R9, 0x400, R12.reuse ;  /* 0x00000400090d7824 */ /* 0x100fe200078e020c */
[----:B------:R-:W-:Y:S01]  /*0aa0*/  UIADD3 UR4, UPT, UPT, UR4, 0x180, URZ ;  /* 0x0000018004047890 */ /* 0x000fe2000fffe0ff */
[----:B------:R-:W-:Y:S02]  /*0ab0*/  IMAD R3, R31, R8, R12 ;  /* 0x000000081f037224 */ /* 0x000fe400078e020c */
[----:B------:R-:W-:Y:S02]  /*0ac0*/  IMAD.MOV R16, RZ, RZ, -R31 ;  /* 0x000000ffff107224 */ /* 0x000fe400078e0a1f */
[----:B------:R-:W2:Y:S01]  /*0ad0*/  LDC.64 R14, c[0x0][0x390] ;  /* 0x0000e400ff0e7b82 */ /* 0x000ea20000000a00 */
[----:B-1----:R-:W-:Y:S01]  /*0ae0*/  ULEA UR4, UR5, UR4, 0x18 ;  /* 0x0000000405047291 */ /* 0x002fe2000f8ec0ff */
[----:B--2---:R-:W-:-:S05]  /*0af0*/  IMAD.WIDE.U32 R14, R13, 0x4, R14 ;  /* 0x000000040d0e7825 */ /* 0x004fca00078e000e */
[----:B------:R-:W-:-:S07]  /*0b00*/  LEA R13, R12, UR4, 0x2 ;  /* 0x000000040c0d7c11 */ /* 0x000fce000f8e10ff */
.L_x_40764:
[----:B------:R1:W2:Y:S01]  /*0b10*/  LDG.E R18, desc[UR8][R14.64] ;  /* 0x000000080e127981 */ /* 0x0002a2000c1e1900 */
[----:B------:R-:W-:-:S04]  /*0b20*/  IADD3 R16, PT, PT, R16, 0x1, RZ ;  /* 0x0000000110107810 */ /* 0x000fc80007ffe0ff */
[----:B------:R-:W-:Y:S01]  /*0b30*/  ISETP.NE.AND P0, PT, R16, RZ, PT ;  /* 0x000000ff1000720c */ /* 0x000fe20003f05270 */
[C---:B-1----:R-:W-:Y:S01]  /*0b40*/  IMAD.WIDE.U32 R14, R8.reuse, 0x4, R14 ;  /* 0x00000004080e7825 */ /* 0x042fe200078e000e */
[----:B--2---:R1:W-:Y:S03]  /*0b50*/  STS [R13], R18 ;  /* 0x000000120d007388 */ /* 0x0043e60000000800 */
[----:B-1----:R-:W-:-:S08]  /*0b60*/  IMAD R13, R8, 0x4, R13 ;  /* 0x00000004080d7824 */ /* 0x002fd000078e020d */
[----:B------:R-:W-:Y:S05]  /*0b70*/  @P0 BRA `(.L_x_40764) ;  /* 0xfffffffc00e40947 */ /* 0x000fea000383ffff */
.L_x_40763:
[----:B0-----:R-:W-:Y:S05]  /*0b80*/  BSYNC.RECONVERGENT B0 ;  /* 0x0000000000007941 */ /* 0x001fea0003800200 */
.L_x_40762:
[----:B------:R-:W-:Y:S01]  /*0b90*/  UIADD3 UR4, UPT, UPT, UR6, 0x180, URZ ;  /* 0x0000018006047890 */ /* 0x000fe2000fffe0ff */
[----:B------:R-:W-:Y:S01]  /*0ba0*/  BSSY.RECONVERGENT B0, `(.L_x_40765) ;  /* 0x0000019000007945 */ /* 0x000fe20003800200 */
[----:B------:R-:W-:Y:S02]  /*0bb0*/  IMAD R23, R9, 0x400, R3 ;  /* 0x0000040009177824 */ /* 0x000fe400078e0203 */
[----:B------:R-:W-:-:S06]  /*0bc0*/  ULEA UR4, UR7, UR4, 0x18 ;  /* 0x0000000407047291 */ /* 0x000fcc000f8ec0ff */
[----:B------:R-:W-:-:S07]  /*0bd0*/  LEA R13, R3, UR4, 0x2 ;  /* 0x00000004030d7c11 */ /* 0x000fce000f8e10ff */
.L_x_40766:
[----:B------:R-:W0:Y:S02]  /*0be0*/  LDC.64 R14, c[0x0][0x390] ;  /* 0x0000e400ff0e7b82 */ /* 0x000e240000000a00 */
        /* <DEDUP_REMOVED lines=21> */
.L_x_40765:
        /* <DEDUP_REMOVED lines=9> */
.L_x_40769:
[----:B------:R-:W-:Y:S01]  /*0dd0*/  VIADD R14, R14, 0x1 ;  /* 0x000000010e0e7836 */ /* 0x000fe20000000000 */
[----:B------:R0:W-:Y:S04]  /*0de0*/  STS [R13], RZ ;  /* 0x000000ff0d007388 */ /* 0x0001e80000000800 */
[----:B------:R-:W-:Y:S01]  /*0df0*/  ISETP.NE.AND P0, PT, R14, RZ, PT ;  /* 0x000000ff0e00720c */ /* 0x000fe20003f05270 */
[----:B0-----:R-:W-:-:S12]  /*0e00*/  IMAD R13, R8, 0x4, R13 ;  /* 0x00000004080d7824 */ /* 0x001fd800078e020d */
[----:B------:R-:W-:Y:S05]  /*0e10*/  @P0 BRA `(.L_x_40769) ;  /* 0xfffffffc00ec0947 */ /* 0x000fea000383ffff */
.L_x_40768:
[----:B------:R-:W-:Y:S05]  /*0e20*/  BSYNC.RECONVERGENT B0 ;  /* 0x0000000000007941 */ /* 0x000fea0003800200 */
.L_x_40767:
[----:B------:R-:W-:Y:S01]  /*0e30*/  BSSY.RECONVERGENT B0, `(.L_x_40770) ;  /* 0x000000e000007945 */ /* 0x000fe20003800200 */
[----:B------:R-:W-:-:S04]  /*0e40*/  UIADD3 UR6, UPT, UPT, UR6, 0x1180, URZ ;  /* 0x0000118006067890 */ /* 0x000fc8000fffe0ff */
[----:B------:R-:W-:-:S12]  /*0e50*/  ULEA UR6, UR7, UR6, 0x18 ;  /* 0x0000000607067291 */ /* 0x000fd8000f8ec0ff */
.L_x_40771:
[----:B0-----:R-:W-:Y:S01]  /*0e60*/  LEA R13, R3, UR6, 0x2 ;  /* 0x00000006030d7c11 */ /* 0x001fe2000f8e10ff */
[----:B------:R-:W-:-:S03]  /*0e70*/  IMAD R3, R8, 0x4, R3 ;  /* 0x0000000408037824 */ /* 0x000fc600078e0203 */
[----:B------:R-:W-:Y:S01]  /*0e80*/  LEA R15, R8, R13, 0x2 ;  /* 0x0000000d080f7211 */ /* 0x000fe200078e10ff */
[----:B------:R0:W-:Y:S01]  /*0e90*/  STS [R13], RZ ;  /* 0x000000ff0d007388 */ /* 0x0001e20000000800 */
[----:B------:R-:W-:-:S03]  /*0ea0*/  ISETP.GE.U32.AND P0, PT, R3, 0x400, PT ;  /* 0x000004000300780c */ /* 0x000fc60003f06070 */
[C---:B------:R-:W-:Y:S01]  /*0eb0*/  IMAD R17, R8.reuse, 0x4, R15 ;  /* 0x0000000408117824 */ /* 0x040fe200078e020f */
[----:B------:R0:W-:Y:S03]  /*0ec0*/  STS [R15], RZ ;  /* 0x000000ff0f007388 */ /* 0x0001e60000000800 */
[----:B------:R-:W-:Y:S01]  /*0ed0*/  IMAD R14, R8, 0x4, R17 ;  /* 0x00000004080e7824 */ /* 0x000fe200078e0211 */
[----:B------:R0:W-:Y:S04]  /*0ee0*/  STS [R17], RZ ;  /* 0x000000ff11007388 */ /* 0x0001e80000000800 */
[----:B------:R0:W-:Y:S01]  /*0ef0*/  STS [R14], RZ ;  /* 0x000000ff0e007388 */ /* 0x0001e20000000800 */
[----:B------:R-:W-:Y:S05]  /*0f00*/  @!P0 BRA `(.L_x_40771) ;  /* 0xfffffffc00d48947 */ /* 0x000fea000383ffff */
[----:B------:R-:W-:Y:S05]  /*0f10*/  BSYNC.RECONVERGENT B0 ;  /* 0x0000000000007941 */ /* 0x000fea0003800200 */
.L_x_40770:
[----:B------:R-:W-:Y:S01]  /*0f20*/  BAR.SYNC.DEFER_BLOCKING 0x0 ;  /* 0x0000000000007b1d */ /* 0x000fe20000010000 */
[----:B------:R-:W-:-:S13]  /*0f30*/  ISETP.GE.AND P0, PT, R10, 0x1, PT ;  /* 0x000000010a00780c */ /* 0x000fda0003f06270 */
[----:B------:R-:W-:Y:S05]  /*0f40*/  @!P0 BRA `(.L_x_40772) ;  /* 0x0000002c00208947 */ /* 0x000fea0003800000 */
[----:B------:R-:W0:Y:S01]  /*0f50*/  LDCU.64 UR4, c[0x0][0x3a8] ;  /* 0x00007500ff0477ac */ /* 0x000e220008000a00 */
[----:B------:R-:W-:Y:S01]  /*0f60*/  UISETP.NE.AND UP0, UPT, UR11, 0x1, UPT ;  /* 0x000000010b00788c */ /* 0x000fe2000bf05270 */
[----:B0-----:R-:W-:Y:S01]  /*0f70*/  IMAD R13, RZ, RZ, -UR5 ;  /* 0x80000005ff0d7e24 */ /* 0x001fe2000f8e02ff */
[----:B------:R-:W-:-:S04]  /*0f80*/  UISETP.LT.AND UP1, UPT, UR4, 0x8, UPT ;  /* 0x000000080400788c */ /* 0x000fc8000bf21270 */
[----:B------:R-:W-:Y:S01]  /*0f90*/  LEA R13, R13, 0x201f, 0x8 ;  /* 0x0000201f0d0d7811 */ /* 0x000fe200078e40ff */
[----:B------:R-:W-:Y:S02]  /*0fa0*/  USEL UR6, UR4, 0x8, UP1 ;  /* 0x0000000804067887 */ /* 0x000fe40008800000 */
[----:B------:R-:W-:Y:S10]  /*0fb0*/  BRA.U UP0, `(.L_x_40773) ;  /* 0x0000000d00907547 */ /* 0x000ff4000b800000 */
[C---:B-1----:R-:W-:Y:S01]  /*0fc0*/  VIADD R16, R2.reuse, 0x1 ;  /* 0x0000000102107836 */ /* 0x042fe20000000000 */
[C---:B------:R-:W-:Y:S01]  /*0fd0*/  IADD3 R18, PT, PT, R2.reuse, 0x2, RZ ;  /* 0x0000000202127810 */ /* 0x040fe20007ffe0ff */
[----:B------:R-:W-:Y:S01]  /*0fe0*/  IMAD.U32 R19, RZ, RZ, UR5 ;  /* 0x00000005ff137e24 */ /* 0x000fe2000f8e00ff */
[C---:B------:R-:W-:Y:S01]  /*0ff0*/  IADD3 R24, PT, PT, R2.reuse, 0x4, RZ ;  /* 0x0000000402187810 */ /* 0x040fe20007ffe0ff */
[----:B------:R-:W-:Y:S01]  /*1000*/  VIADD R20, R2, 0x3 ;  /* 0x0000000302147836 */ /* 0x000fe20000000000 */
[----:B------:R-:W-:Y:S01]  /*1010*/  ISETP.GE.AND P0, PT, R16, UR5, PT ;  /* 0x0000000510007c0c */ /* 0x000fe2000bf06270 */
[----:B------:R-:W-:Y:S01]  /*1020*/  VIADD R26, R2, 0x5 ;  /* 0x00000005021a7836 */ /* 0x000fe20000000000 */
[----:B------:R-:W-:Y:S01]  /*1030*/  ISETP.GE.AND P1, PT, R18, UR5, PT ;  /* 0x0000000512007c0c */ /* 0x000fe2000bf26270 */
[C---:B------:R-:W-:Y:S01]  /*1040*/  VIADD R28, R2.reuse, 0x6 ;  /* 0x00000006021c7836 */ /* 0x040fe20000000000 */
[C---:B------:R-:W-:Y:S01]  /*1050*/  SEL R3, R19.reuse, RZ, P0 ;  /* 0x000000ff13037207 */ /* 0x040fe20000000000 */
[----:B------:R-:W-:Y:S01]  /*1060*/  BSSY B1, `(.L_x_40774) ;  /* 0x00000d8000017945 */ /* 0x000fe20003800000 */
[----:B------:R-:W-:Y:S01]  /*1070*/  ISETP.GE.AND P0, PT, R2, UR5, PT ;  /* 0x0000000502007c0c */ /* 0x000fe2000bf06270 */
[----:B------:R-:W-:Y:S01]  /*1080*/  IMAD.MOV.U32 R32, RZ, RZ, RZ ;  /* 0x000000ffff207224 */ /* 0x000fe200078e00ff */
[----:B------:R-:W-:Y:S01]  /*1090*/  ISETP.GE.AND P2, PT, R20, UR5, PT ;  /* 0x0000000514007c0c */ /* 0x000fe2000bf46270 */
[----:B------:R-:W-:Y:S01]  /*10a0*/  IMAD.IADD R16, R16, 0x1, -R3 ;  /* 0x0000000110107824 */ /* 0x000fe200078e0a03 */
[----:B------:R-:W-:-:S02]  /*10b0*/  SEL R3, R19, RZ, P0 ;  /* 0x000000ff13037207 */ /* 0x000fc40000000000 */
[C---:B------:R-:W-:Y:S02]  /*10c0*/  SEL R15, R19.reuse, RZ, P1 ;  /* 0x000000ff130f7207 */ /* 0x040fe40000800000 */
[----:B------:R-:W-:Y:S01]  /*10d0*/  SEL R17, R19, RZ, P2 ;  /* 0x000000ff13117207 */ /* 0x000fe20001000000 */
[----:B------:R-:W-:Y:S01]  /*10e0*/  IMAD.IADD R22, R2, 0x1, -R3 ;  /* 0x0000000102167824 */ /* 0x000fe200078e0a03 */
[----:B------:R-:W-:Y:S01]  /*10f0*/  ISETP.GE.AND P0, PT, R24, UR5, PT ;  /* 0x0000000518007c0c */ /* 0x000fe2000bf06270 */
[----:B------:R-:W-:Y:S01]  /*1100*/  VIADD R2, R2, 0x7 ;  /* 0x0000000702027836 */ /* 0x000fe20000000000 */
[----:B------:R-:W-:Y:S01]  /*1110*/  ISETP.GE.AND P1, PT, R26, UR5, PT ;  /* 0x000000051a007c0c */ /* 0x000fe2000bf26270 */
[----:B------:R-:W-:Y:S01]  /*1120*/  IMAD.IADD R18, R18, 0x1, -R15 ;  /* 0x0000000112127824 */ /* 0x000fe200078e0a0f */
[----:B------:R-:W-:Y:S01]  /*1130*/  ISETP.GE.AND P2, PT, R28, UR5, PT ;  /* 0x000000051c007c0c */ /* 0x000fe2000bf46270 */
[----:B------:R-:W-:Y:S01]  /*1140*/  IMAD.IADD R20, R20, 0x1, -R17 ;  /* 0x0000000114147824 */ /* 0x000fe200078e0a11 */
[----:B------:R-:W-:-:S02]  /*1150*/  ISETP.GE.AND P3, PT, R2, UR5, PT ;  /* 0x0000000502007c0c */ /* 0x000fc4000bf66270 */
[C---:B------:R-:W-:Y:S02]  /*1160*/  SEL R3, R19.reuse, RZ, P0 ;  /* 0x000000ff13037207 */ /* 0x040fe40000000000 */
[C---:B------:R-:W-:Y:S02]  /*1170*/  SEL R15, R19.reuse, RZ, P1 ;  /* 0x000000ff130f7207 */ /* 0x040fe40000800000 */
[C---:B------:R-:W-:Y:S01]  /*1180*/  SEL R17, R19.reuse, RZ, P2 ;  /* 0x000000ff13117207 */ /* 0x040fe20001000000 */
[----:B------:R-:W-:Y:S01]  /*1190*/  IMAD.IADD R24, R24, 0x1, -R3 ;  /* 0x0000000118187824 */ /* 0x000fe200078e0a03 */
[----:B------:R-:W-:Y:S02]  /*11a0*/  SEL R19, R19, RZ, P3 ;  /* 0x000000ff13137207 */ /* 0x000fe40001800000 */
[----:B------:R-:W-:Y:S01]  /*11b0*/  IADD3 R26, PT, PT, R26, -R15, RZ ;  /* 0x8000000f1a1a7210 */ /* 0x000fe20007ffe0ff */
[----:B------:R-:W-:Y:S02]  /*11c0*/  IMAD.IADD R28, R28, 0x1, -R17 ;  /* 0x000000011c1c7824 */ /* 0x000fe400078e0a11 */
[----:B------:R-:W-:-:S07]  /*11d0*/  IMAD.IADD R30, R2, 0x1, -R19 ;  /* 0x00000001021e7824 */ /* 0x000fce00078e0a13 */
.L_x_40802:
[----:B0-----:R-:W0:Y:S01]  /*11e0*/  LDC R14, c[0x0][0x3ac] ;  /* 0x0000eb00ff0e7b82 */ /* 0x001e220000000800 */
[--C-:B------:R-:W-:Y:S02]  /*11f0*/  IMAD.IADD R15, R5, 0x1, R32.reuse ;  /* 0x00000001050f7824 */ /* 0x100fe400078e0220 */
[----:B------:R-:W-:Y:S01]  /*1200*/  IMAD.IADD R32, R11, 0x1, R32 ;  /* 0x000000010b207824 */ /* 0x000fe200078e0220 */
        /* <DEDUP_REMOVED lines=11> */
[----:B------:R-:W-:Y:S01]  /*12c0*/  LOP3.LUT R3, R5, 0x7, RZ, 0xc0, !PT ;  /* 0x0000000705037812 */ /* 0x000fe200078ec0ff */
[----:B------:R-:W-:-:S03]  /*12d0*/  UIADD3 UR4, UPT, UPT, UR4, 0x180, URZ ;  /* 0x0000018004047890 */ /* 0x000fc6000fffe0ff */
[----:B------:R-:W-:Y:S01]  /*12e0*/  IADD3 R3, PT, PT, R2, R3, RZ ;  /* 0x0000000302037210 */ /* 0x000fe20007ffe0ff */
[----:B0-----:R-:W-:-:S06]  /*12f0*/  ULEA UR4, UR5, UR4, 0x18 ;  /* 0x0000000405047291 */ /* 0x001fcc000f8ec0ff */
[----:B------:R-:W-:-:S05]  /*1300*/  LEA R3, R3, UR4, 0x2 ;  /* 0x0000000403037c11 */ /* 0x000fca000f8e10ff */
[----:B------:R0:W1:Y:S02]  /*1310*/  LDS R31, [R3] ;  /* 0x00000000031f7984 */ /* 0x0000640000000800 */
.L_x_40775:
        /* <DEDUP_REMOVED lines=10> */
.L_x_40776:
        /* <DEDUP_REMOVED lines=10> */
.L_x_40777:
        /* <DEDUP_REMOVED lines=10> */
.L_x_40778:
[----:B------:R-:W-:Y:S05]  /*1500*/  @!P4 BRA `(.L_x_40779) ;  /* 0x000000000024c947 */ /* 0x000fea0003800000 */
        /* <DEDUP_REMOVED lines=9> */
.L_x_40779:
        /* <DEDUP_REMOVED lines=10> */
.L_x_40780:
[----:B0-2-4-:R-:W-:Y:S02]  /*1640*/  P2R R3, PR, RZ, 0x1 ;  /* 0x00000001ff037803 */ /* 0x015fe40000000000 */
[----:B------:R-:W-:-:S04]  /*1650*/  ISETP.GE.AND P0, PT, R14, 0x8, PT ;  /* 0x000000080e00780c */ /* 0x000fc80003f06270 */
[----:B------:R-:W-:Y:S02]  /*1660*/  P2R R33, PR, RZ, 0x1 ;  /* 0x00000001ff217803 */ /* 0x000fe40000000000 */
[----:B------:R-:W-:Y:S01]  /*1670*/  ISETP.NE.AND P0, PT, R3, RZ, PT ;  /* 0x000000ff0300720c */ /* 0x000fe20003f05270 */
[----:B------:R-:W-:-:S12]  /*1680*/  @!P6 BRA `(.L_x_40781) ;  /* 0x000000000024e947 */ /* 0x000fd80003800000 */
        /* <DEDUP_REMOVED lines=8> */
[----:B------:R0:W2:Y:S02]  /*1710*/  LDS R29, [R3] ;  /* 0x00000000031d7984 */ /* 0x0000a40000000800 */
.L_x_40781:
[----:B------:R-:W-:Y:S02]  /*1720*/  ISETP.GE.AND P6, PT, R14, 0x8, PT ;  /* 0x000000080e00780c */ /* 0x000fe40003fc6270 */
[----:B0-----:R-:W-:Y:S02]  /*1730*/  P2R R3, PR, RZ, 0x1 ;  /* 0x00000001ff037803 */ /* 0x001fe40000000000 */
[----:B------:R-:W-:-:S04]  /*1740*/  ISETP.GE.AND P0, PT, R7, UR6, PT ;  /* 0x0000000607007c0c */ /* 0x000fc8000bf06270 */
[----:B------:R-:W-:Y:S02]  /*1750*/  P2R R33, PR, RZ, 0x1 ;  /* 0x00000001ff217803 */ /* 0x000fe40000000000 */
[----:B------:R-:W-:-:S03]  /*1760*/  ISETP.NE.AND P0, PT, R3, RZ, PT ;  /* 0x000000ff0300720c */ /* 0x000fc60003f05270 */
[----:B------:R-:W-:Y:S10]  /*1770*/  @!P6 BRA `(.L_x_40782) ;  /* 0x000000000024e947 */ /* 0x000ff40003800000 */
[----:B------:R-:W0:Y:S01]  /*1780*/  S2UR UR5, SR_CgaCtaId ;  /* 0x00000000000579c3 */ /* 0x000e220000008800 */
[----:B------:R-:W-:Y:S01]  /*1790*/  IADD3 R3, PT, PT, R5, -0x1, RZ ;  /* 0xffffffff05037810 */ /* 0x000fe20007ffe0ff */
[----:B------:R-:W-:Y:S02]  /*17a0*/  UMOV UR4, 0x400 ;  /* 0x0000040000047882 */ /* 0x000fe40000000000 */
[----:B------:R-:W-:Y:S01]  /*17b0*/  UIADD3 UR4, UPT, UPT, UR4, 0x180, URZ ;  /* 0x0000018004047890 */ /* 0x000fe2000fffe0ff */
[----:B------:R-:W-:-:S05]  /*17c0*/  LOP3.LUT R3, R3, 0x7, RZ, 0xc0, !PT ;  /* 0x0000000703037812 */ /* 0x000fca00078ec0ff */
[----:B------:R-:W-:Y:S01]  /*17d0*/  IMAD.IADD R3, R2, 0x1, R3 ;  /* 0x0000000102037824 */ /* 0x000fe200078e0203 */
[----:B0-----:R-:W-:-:S06]  /*17e0*/  ULEA UR4, UR5, UR4, 0x18 ;  /* 0x0000000405047291 */ /* 0x001fcc000f8ec0ff */
[----:B------:R-:W-:-:S05]  /*17f0*/  LEA R3, R3, UR4, 0x2 ;  /* 0x0000000403037c11 */ /* 0x000fca000f8e10ff */
[----:B------:R0:W4:Y:S02]  /*1800*/  LDS R17, [R3] ;  /* 0x0000000003117984 */ /* 0x0001240000000800 */
.L_x_40782:
        /* <DEDUP_REMOVED lines=10> */
[----:B-----5:R-:W-:-:S02]  /*18b0*/  VIADD R36, R35, 0xffffffe ;  /* 0x0ffffffe23247836 */ /* 0x020fc40000000000 */
[----:B------:R-:W-:-:S04]  /*18c0*/  IMAD.MOV.U32 R35, RZ, RZ, R7 ;  /* 0x000000ffff237224 */ /* 0x000fc800078e0007 */
[----:B0-----:R-:W0:Y:S02]  /*18d0*/  F2I.FTZ.U32.TRUNC.NTZ R3, R36 ;  /* 0x0000002400037305 */ /* 0x001e24000021f000 */
[----:B0-----:R-:W-:-:S04]  /*18e0*/  IMAD.MOV R2, RZ, RZ, -R3 ;  /* 0x000000ffff027224 */ /* 0x001fc800078e0a03 */
[----:B------:R-:W-:Y:S02]  /*18f0*/  IMAD R39, R2, R33, RZ ;  /* 0x0000002102277224 */ /* 0x000fe400078e02ff */
[----:B------:R-:W-:-:S04]  /*1900*/  IMAD.MOV.U32 R2, RZ, RZ, RZ ;  /* 0x000000ffff027224 */ /* 0x000fc800078e00ff */
[----:B------:R-:W-:Y:S01]  /*1910*/  IMAD.HI.U32 R3, R3, R39, R2 ;  /* 0x0000002703037227 */ /* 0x000fe200078e0002 */
[----:B------:R-:W-:-:S04]  /*1920*/  LOP3.LUT R2, R12, 0x1f, RZ, 0xc0, !PT ;  /* 0x0000001f0c027812 */ /* 0x000fc800078ec0ff */
        /* <DEDUP_REMOVED lines=9> */
[----:B------:R-:W0:Y:S01]  /*19c0*/  S2R R33, SR_CgaCtaId ;  /* 0x0000000000217919 */ /* 0x000e220000008800 */
[----:B------:R-:W-:-:S11]  /*19d0*/  MOV R2, 0x400 ;  /* 0x0000040000027802 */ /* 0x000fd60000000f00 */
[----:B------:R-:W-:Y:S01]  /*19e0*/  @!P6 IMAD.MOV R34, RZ, RZ, -R34 ;  /* 0x000000ffff22e224 */ /* 0x000fe200078e0a22 */
[----:B------:R-:W-:-:S13]  /*19f0*/  ISETP.NE.AND P6, PT, R14, RZ, PT ;  /* 0x000000ff0e00720c */ /* 0x000fda0003fc5270 */
[----:B------:R-:W-:Y:S01]  /*1a00*/  @!P6 LOP3.LUT R34, RZ, R14, RZ, 0x33, !PT ;  /* 0x0000000eff22e212 */ /* 0x000fe200078e33ff */
[----:B------:R-:W-:Y:S01]  /*1a10*/  VIADD R14, R2, 0x1180 ;  /* 0x00001180020e7836 */ /* 0x000fe20000000000 */
[----:B0-----:R-:W-:-:S04]  /*1a20*/  LEA R3, R33, R2, 0x18 ;  /* 0x0000000221037211 */ /* 0x001fc800078ec0ff */
[----:B------:R-:W-:Y:S01]  /*1a30*/  LEA R33, R33, R14, 0x18 ;  /* 0x0000000e21217211 */ /* 0x000fe200078ec0ff */
[----:B------:R-:W-:-:S07]  /*1a40*/  IMAD R34, R34, 0x4, R3 ;  /* 0x0000000422227824 */ /* 0x000fce00078e0203 */
.L_x_40801:
[----:B0-----:R-:W-:Y:S01]  /*1a50*/  IMAD R14, R35, 0x24, R34 ;  /* 0x00000024230e7824 */ /* 0x001fe200078e0222 */
[----:B------:R-:W-:-:S05]  /*1a60*/  MOV R36, RZ ;  /* 0x000000ff00247202 */ /* 0x000fca0000000f00 */
[----:B------:R-:W0:Y:S01]  /*1a70*/  LDS R14, [R14] ;  /* 0x000000000e0e7984 */ /* 0x000e220000000800 */
[----:B------:R-:W-:Y:S05]  /*1a80*/  @!P0 BRA `(.L_x_40785) ;  /* 0x0000000000108947 */ /* 0x000fea0003800000 */
[----:B------:R-:W-:-:S03]  /*1a90*/  UMOV UR4, 0xffffffff ;  /* 0xffffffff00047882 */ /* 0x000fc60000000000 */
[----:B------:R-:W-:Y:S05]  /*1aa0*/  BRA.DIV UR4, `(.L_x_40786) ;  /* 0x0000002604287947 */ /* 0x000fea000b800000 */
[----:B0-----:R0:W0:Y:S02]  /*1ab0*/  SHFL.IDX PT, R2, R14, R22, R13 ;  /* 0x000000160e027389 */ /* 0x00102400000e000d */
.L_x_40866:
[----:B01----:R-:W-:-:S07]  /*1ac0*/  IMAD R36, R31, R2, RZ ;  /* 0x000000021f247224 */ /* 0x003fce00078e02ff */
.L_x_40785:
[----:B------:R-:W-:Y:S05]  /*1ad0*/  @!P1 BRA `(.L_x_40787) ;  /* 0x0000000000109947 */ /* 0x000fea0003800000 */
[----:B------:R-:W-:-:S03]  /*1ae0*/  UMOV UR4, 0xffffffff ;  /* 0xffffffff00047882 */ /* 0x000fc60000000000 */
[----:B------:R-:W-:Y:S05]  /*1af0*/  BRA.DIV UR4, `(.L_x_40788) ;  /* 0x0000002604347947 */ /* 0x000fea000b800000 */
[----:B0-----:R0:W0:Y:S02]  /*1b00*/  SHFL.IDX PT, R2, R14, R16, R13 ;  /* 0x000000100e027389 */ /* 0x00102400000e000d */
.L_x_40869:
[----:B0--3--:R-:W-:-:S07]  /*1b10*/  IMAD R36, R19, R2, R36 ;  /* 0x0000000213247224 */ /* 0x009fce00078e0224 */
.L_x_40787:
[----:B------:R-:W-:Y:S05]  /*1b20*/  @!P2 BRA `(.L_x_40789) ;  /* 0x000000000010a947 */ /* 0x000fea0003800000 */
[----:B------:R-:W-:-:S03]  /*1b30*/  UMOV UR4, 0xffffffff ;  /* 0xffffffff00047882 */ /* 0x000fc60000000000 */
[----:B------:R-:W-:Y:S05]  /*1b40*/  BRA.DIV UR4, `(.L_x_40790) ;  /* 0x0000002604407947 */ /* 0x000fea000b800000 */
[----:B0-----:R0:W0:Y:S02]  /*1b50*/  SHFL.IDX PT, R2, R14, R18, R13 ;  /* 0x000000120e027389 */ /* 0x00102400000e000d */
.L_x_40872:
[----:B0-----:R-:W-:-:S07]  /*1b60*/  IMAD R36, R21, R2, R36 ;  /* 0x0000000215247224 */ /* 0x001fce00078e0224 */
.L_x_40789:
[----:B------:R-:W-:Y:S05]  /*1b70*/  @!P3 BRA `(.L_x_40791) ;  /* 0x000000000010b947 */ /* 0x000fea0003800000 */
[----:B------:R-:W-:-:S03]  /*1b80*/  UMOV UR4, 0xffffffff ;  /* 0xffffffff00047882 */ /* 0x000fc60000000000 */
[----:B------:R-:W-:Y:S05]  /*1b90*/  BRA.DIV UR4, `(.L_x_40792) ;  /* 0x00000026044c7947 */ /* 0x000fea000b800000 */
[----:B0-----:R0:W0:Y:S02]  /*1ba0*/  SHFL.IDX PT, R2, R14, R20, R13 ;  /* 0x000000140e027389 */ /* 0x00102400000e000d */
.L_x_40875:
[----:B0-----:R-:W-:-:S07]  /*1bb0*/  IMAD R36, R23, R2, R36 ;  /* 0x0000000217247224 */ /* 0x001fce00078e0224 */
.L_x_40791:
[----:B------:R-:W-:Y:S05]  /*1bc0*/  @!P4 BRA `(.L_x_40793) ;  /* 0x000000000010c947 */ /* 0x000fea0003800000 */
[----:B------:R-:W-:-:S03]  /*1bd0*/  UMOV UR4, 0xffffffff ;  /* 0xffffffff00047882 */ /* 0x000fc60000000000 */
[----:B------:R-:W-:Y:S05]  /*1be0*/  BRA.DIV UR4, `(.L_x_40794) ;  /* 0x0000002604587947 */ /* 0x000fea000b800000 */
[----:B0-----:R0:W0:Y:S02]  /*1bf0*/  SHFL.IDX PT, R2, R14, R24, R13 ;  /* 0x000000180e027389 */ /* 0x00102400000e000d */
.L_x_40878:
[----:B0-----:R-:W-:-:S07]  /*1c00*/  IMAD R36, R25, R2, R36 ;  /* 0x0000000219247224 */ /* 0x001fce00078e0224 */
.L_x_40793:
[----:B------:R-:W-:Y:S05]  /*1c10*/  @!P5 BRA `(.L_x_40795) ;  /* 0x000000000010d947 */ /* 0x000fea0003800000 */
[----:B------:R-:W-:-:S03]  /*1c20*/  UMOV UR4, 0xffffffff ;  /* 0xffffffff00047882 */ /* 0x000fc60000000000 */
[----:B------:R-:W-:Y:S05]  /*1c30*/  BRA.DIV UR4, `(.L_x_40796) ;  /* 0x0000002604647947 */ /* 0x000fea000b800000 */
[----:B0-----:R0:W0:Y:S02]  /*1c40*/  SHFL.IDX PT, R2, R14, R26, R13 ;  /* 0x0000001a0e027389 */ /* 0x00102400000e000d */
.L_x_40881:
[----:B0-----:R-:W-:-:S07]  /*1c50*/  IMAD R36, R27, R2, R36 ;  /* 0x000000021b247224 */ /* 0x001fce00078e0224 */
.L_x_40795:
[----:B------:R-:W5:Y:S02]  /*1c60*/  LDC R38, c[0x0][0x3ac] ;  /* 0x0000eb00ff267b82 */ /* 0x000f640000000800 */
[----:B-----5:R-:W-:-:S13]  /*1c70*/  ISETP.GE.AND P6, PT, R38, 0x7, PT ;  /* 0x000000072600780c */ /* 0x020fda0003fc6270 */
[----:B------:R-:W-:Y:S05]  /*1c80*/  @!P6 BRA `(.L_x_40797) ;  /* 0x000000000010e947 */ /* 0x000fea0003800000 */
[----:B------:R-:W-:-:S03]  /*1c90*/  UMOV UR4, 0xffffffff ;  /* 0xffffffff00047882 */ /* 0x000fc60000000000 */
[----:B------:R-:W-:Y:S05]  /*1ca0*/  BRA.DIV UR4, `(.L_x_40798) ;  /* 0x0000002604687947 */ /* 0x000fea000b800000 */
[----:B0-----:R0:W0:Y:S02]  /*1cb0*/  SHFL.IDX PT, R2, R14, R28, R13 ;  /* 0x0000001c0e027389 */ /* 0x00102400000e000d */
.L_x_40884:
[----:B0-2---:R-:W-:-:S07]  /*1cc0*/  IMAD R36, R29, R2, R36 ;  /* 0x000000021d247224 */ /* 0x005fce00078e0224 */
.L_x_40797:
[----:B------:R-:W-:-:S13]  /*1cd0*/  ISETP.GE.AND P6, PT, R38, 0x8, PT ;  /* 0x000000082600780c */ /* 0x000fda0003fc6270 */
[----:B------:R-:W-:Y:S05]  /*1ce0*/  @!P6 BRA `(.L_x_40799) ;  /* 0x000000000010e947 */ /* 0x000fea0003800000 */
[----:B------:R-:W-:-:S03]  /*1cf0*/  UMOV UR4, 0xffffffff ;  /* 0xffffffff00047882 */ /* 0x000fc60000000000 */
[----:B------:R-:W-:Y:S05]  /*1d00*/  BRA.DIV UR4, `(.L_x_40800) ;  /* 0x0000002604707947 */ /* 0x000fea000b800000 */
[----:B0-----:R0:W0:Y:S02]  /*1d10*/  SHFL.IDX PT, R2, R14, R30, R13 ;  /* 0x0000001e0e027389 */ /* 0x00102400000e000d */
.L_x_40887:
[----:B0---4-:R-:W-:-:S07]  /*1d20*/  IMAD R36, R17, R2, R36 ;  /* 0x0000000211247224 */ /* 0x011fce00078e0224 */
.L_x_40799:
[----:B------:R-:W-:Y:S02]  /*1d30*/  IMAD R2, R10, R35, R15 ;  /* 0x000000230a027224 */ /* 0x000fe400078e020f */
[----:B------:R-:W-:Y:S02]  /*1d40*/  IMAD.IADD R35, R6, 0x1, R35 ;  /* 0x0000000106237824 */ /* 0x000fe400078e0223 */
[----:B------:R-:W-:-:S03]  /*1d50*/  IMAD R2, R2, 0x4, R33 ;  /* 0x0000000402027824 */ /* 0x000fc600078e0221 */
[----:B------:R-:W-:Y:S02]  /*1d60*/  ISETP.GE.AND P6, PT, R35, UR6, PT ;  /* 0x0000000623007c0c */ /* 0x000fe4000bfc6270 */
[----:B------:R-:W5:Y:S02]  /*1d70*/  LDS R3, [R2] ;  /* 0x0000000002037984 */ /* 0x000f640000000800 */
[----:B-----5:R-:W-:-:S05]  /*1d80*/  IMAD.IADD R3, R3, 0x1, R36 ;  /* 0x0000000103037824 */ /* 0x020fca00078e0224 */
[----:B------:R0:W-:Y:S04]  /*1d90*/  STS [R2], R3 ;  /* 0x0000000302007388 */ /* 0x0001e80000000800 */
[----:B------:R-:W-:Y:S05]  /*1da0*/  @!P6 BRA `(.L_x_40801) ;  /* 0xfffffffc0028e947 */ /* 0x000fea000383ffff */
.L_x_40784:
[----:B------:R-:W-:Y:S05]  /*1db0*/  BSYNC B0 ;  /* 0x0000000000007941 */ /* 0x000fea0003800000 */
.L_x_40783:
[----:B------:R-:W-:-:S13]  /*1dc0*/  ISETP.NE.AND P6, PT, R37, RZ, PT ;  /* 0x000000ff2500720c */ /* 0x000fda0003fc5270 */
[----:B------:R-:W-:Y:S05]  /*1dd0*/  @!P6 BRA `(.L_x_40802) ;  /* 0xfffffff40000e947 */ /* 0x000fea000383ffff */
[----:B------:R-:W-:Y:S05]  /*1de0*/  BSYNC B1 ;  /* 0x0000000000017941 */ /* 0x000fea0003800000 */
.L_x_40774:
[----:B------:R-:W-:Y:S05]  /*1df0*/  BRA `(.L_x_40772) ;  /* 0x0000001c00747947 */ /* 0x000fea0003800000 */
.L_x_40773:
[----:B------:R-:W-:-:S09]  /*1e00*/  UISETP.GT.U32.AND UP0, UPT, UR5, 0x1f, UPT ;  /* 0x0000001f0500788c */ /* 0x000fd2000bf04070 */
[----:B------:R-:W-:Y:S05]  /*1e10*/  BRA.U UP0, `(.L_x_40803) ;  /* 0x0000000d00707547 */ /* 0x000fea000b800000 */
[C---:B------:R-:W-:Y:S01]  /*1e20*/  VIADD R3, R2.reuse, 0x1 ;  /* 0x0000000102037836 */ /* 0x040fe20000000000 */
[C---:B------:R-:W-:Y:S01]  /*1e30*/  IADD3 R17, PT, PT, R2.reuse, 0x3, RZ ;  /* 0x0000000302117810 */ /* 0x040fe20007ffe0ff */
[----:B------:R-:W-:Y:S02]  /*1e40*/  IMAD.U32 R30, RZ, RZ, UR5 ;  /* 0x00000005ff1e7e24 */ /* 0x000fe4000f8e00ff */
[C---:B------:R-:W-:Y:S01]  /*1e50*/  VIADD R15, R2.reuse, 0x2 ;  /* 0x00000002020f7836 */ /* 0x040fe20000000000 */
[----:B------:R-:W-:Y:S01]  /*1e60*/  ISETP.GE.U32.AND P0, PT, R3, UR5, PT ;  /* 0x0000000503007c0c */ /* 0x000fe2000bf06070 */
[----:B------:R-:W-:Y:S01]  /*1e70*/  VIADD R19, R2, 0x6 ;  /* 0x0000000602137836 */ /* 0x000fe20000000000 */
[----:B------:R-:W-:Y:S01]  /*1e80*/  ISETP.GE.U32.AND P2, PT, R17, UR5, PT ;  /* 0x0000000511007c0c */ /* 0x000fe2000bf46070 */
[----:B------:R-:W-:Y:S01]  /*1e90*/  IMAD.MOV.U32 R32, RZ, RZ, RZ ;  /* 0x000000ffff207224 */ /* 0x000fe200078e00ff */
[----:B-1----:R-:W-:Y:S02]  /*1ea0*/  SEL R16, R30, RZ, P0 ;  /* 0x000000ff1e107207 */ /* 0x002fe40000000000 */
[----:B------:R-:W-:-:S02]  /*1eb0*/  ISETP.GE.U32.AND P1, PT, R15, UR5, PT ;  /* 0x000000050f007c0c */ /* 0x000fc4000bf26070 */
[----:B------:R-:W-:Y:S01]  /*1ec0*/  ISETP.GE.U32.AND P0, PT, R2, UR5, PT ;  /* 0x0000000502007c0c */ /* 0x000fe2000bf06070 */
[----:B------:R-:W-:Y:S01]  /*1ed0*/  IMAD.IADD R16, R3, 0x1, -R16 ;  /* 0x0000000103107824 */ /* 0x000fe200078e0a10 */
[C---:B------:R-:W-:Y:S02]  /*1ee0*/  SEL R18, R30.reuse, RZ, P1 ;  /* 0x000000ff1e127207 */ /* 0x040fe40000800000 */
[C---:B------:R-:W-:Y:S02]  /*1ef0*/  SEL R20, R30.reuse, RZ, P2 ;  /* 0x000000ff1e147207 */ /* 0x040fe40001000000 */
[----:B------:R-:W-:Y:S01]  /*1f00*/  SEL R3, R30, RZ, P0 ;  /* 0x000000ff1e037207 */ /* 0x000fe20000000000 */
[----:B------:R-:W-:Y:S01]  /*1f10*/  IMAD.IADD R18, R15, 0x1, -R18 ;  /* 0x000000010f127824 */ /* 0x000fe200078e0a12 */
[----:B------:R-:W-:Y:S01]  /*1f20*/  ISETP.GE.U32.AND P2, PT, R19, UR5, PT ;  /* 0x0000000513007c0c */ /* 0x000fe2000bf46070 */
[----:B------:R-:W-:Y:S01]  /*1f30*/  IMAD.IADD R20, R17, 0x1, -R20 ;  /* 0x0000000111147824 */ /* 0x000fe200078e0a14 */
[C---:B------:R-:W-:Y:S01]  /*1f40*/  IADD3 R17, PT, PT, R2.reuse, 0x5, RZ ;  /* 0x0000000502117810 */ /* 0x040fe20007ffe0ff */
[----:B------:R-:W-:Y:S01]  /*1f50*/  VIADD R15, R2, 0x4 ;  /* 0x00000004020f7836 */ /* 0x000fe20000000000 */
[----:B------:R-:W-:Y:S01]  /*1f60*/  SEL R28, R30, RZ, P2 ;  /* 0x000000ff1e1c7207 */ /* 0x000fe20001000000 */
[C---:B------:R-:W-:Y:S01]  /*1f70*/  IMAD.IADD R22, R2.reuse, 0x1, -R3 ;  /* 0x0000000102167824 */ /* 0x040fe200078e0a03 */
[----:B------:R-:W-:Y:S01]  /*1f80*/  ISETP.GE.U32.AND P1, PT, R17, UR5, PT ;  /* 0x0000000511007c0c */ /* 0x000fe2000bf26070 */
[----:B------:R-:W-:Y:S01]  /*1f90*/  VIADD R3, R2, 0x7 ;  /* 0x0000000702037836 */ /* 0x000fe20000000000 */
[----:B------:R-:W-:-:S02]  /*1fa0*/  ISETP.GE.U32.AND P0, PT, R15, UR5, PT ;  /* 0x000000050f007c0c */ /* 0x000fc4000bf06070 */
[C---:B------:R-:W-:Y:S02]  /*1fb0*/  SEL R26, R30.reuse, RZ, P1 ;  /* 0x000000ff1e1a7207 */ /* 0x040fe40000800000 */
[----:B------:R-:W-:Y:S02]  /*1fc0*/  ISETP.GE.U32.AND P3, PT, R3, UR5, PT ;  /* 0x0000000503007c0c */ /* 0x000fe4000bf66070 */
[C---:B------:R-:W-:Y:S01]  /*1fd0*/  SEL R24, R30.reuse, RZ, P0 ;  /* 0x000000ff1e187207 */ /* 0x040fe20000000000 */
[----:B------:R-:W-:Y:S01]  /*1fe0*/  IMAD.IADD R26, R17, 0x1, -R26 ;  /* 0x00000001111a7824 */ /* 0x000fe200078e0a1a */
[----:B------:R-:W-:Y:S02]  /*1ff0*/  SEL R30, R30, RZ, P3 ;  /* 0x000000ff1e1e7207 */ /* 0x000fe40001800000 */
[----:B------:R-:W-:Y:S01]  /*2000*/  IADD3 R28, PT, PT, R19, -R28, RZ ;  /* 0x8000001c131c7210 */ /* 0x000fe20007ffe0ff */
[----:B------:R-:W-:Y:S02]  /*2010*/  IMAD.IADD R24, R15, 0x1, -R24 ;  /* 0x000000010f187824 */ /* 0x000fe400078e0a18 */
[----:B------:R-:W-:-:S07]  /*2020*/  IMAD.IADD R30, R3, 0x1, -R30 ;  /* 0x00000001031e7824 */ /* 0x000fce00078e0a1e */
.L_x_40831:
[----:B0-----:R-:W0:Y:S01]  /*2030*/  LDC R14, c[0x0][0x3ac] ;  /* 0x0000eb00ff0e7b82 */ /* 0x001e220000000800 */
[--C-:B------:R-:W-:Y:S02]  /*2040*/  IMAD.IADD R15, R5, 0x1, R32.reuse ;  /* 0x00000001050f7824 */ /* 0x100fe400078e0220 */
[----:B------:R-:W-:Y:S01]  /*2050*/  IMAD.IADD R32, R11, 0x1, R32 ;  /* 0x000000010b207824 */ /* 0x000fe200078e0220 */
[C---:B0-----:R-:W-:Y:S01]  /*2060*/  ISETP.NE.AND P5, PT, R14.reuse, RZ, PT ;  /* 0x000000ff0e00720c */ /* 0x041fe20003fa5270 */
[----:B------:R-:W-:Y:S01]  /*2070*/  IMAD R2, R15, R14, R4 ;  /* 0x0000000e0f027224 */ /* 0x000fe200078e0204 */
[C---:B------:R-:W-:Y:S02]  /*2080*/  ISETP.GE.U32.AND P4, PT, R14.reuse, 0x2, PT ;  /* 0x000000020e00780c */ /* 0x040fe40003f86070 */
[C---:B------:R-:W-:Y:S02]  /*2090*/  ISETP.GE.U32.AND P3, PT, R14.reuse, 0x3, PT ;  /* 0x000000030e00780c */ /* 0x040fe40003f66070 */
[----:B------:R-:W-:-:S02]  /*20a0*/  ISETP.GE.U32.AND P2, PT, R14, 0x4, PT ;  /* 0x000000040e00780c */ /* 0x000fc40003f46070 */
[C---:B------:R-:W-:Y:S02]  /*20b0*/  ISETP.GE.U32.AND P1, PT, R14.reuse, 0x5, PT ;  /* 0x000000050e00780c */ /* 0x040fe40003f26070 */
[C---:B------:R-:W-:Y:S02]  /*20c0*/  ISETP.GE.U32.AND P0, PT, R14.reuse, 0x6, PT ;  /* 0x000000060e00780c */ /* 0x040fe40003f06070 */
[----:B------:R-:W-:Y:S01]  /*20d0*/  ISETP.GE.U32.AND P6, PT, R14, 0x7, PT ;  /* 0x000000070e00780c */ /* 0x000fe20003fc6070 */
[----:B-1234-:R-:W-:-:S12]  /*20e0*/  @!P5 BRA `(.L_x_40804) ;  /* 0x000000000020d947 */ /* 0x01efd80003800000 */
[----:B------:R-:W0:Y:S01]  /*20f0*/  S2UR UR5, SR_CgaCtaId ;  /* 0x00000000000579c3 */ /* 0x000e220000008800 */
[----:B------:R-:W-:Y:S01]  /*2100*/  UMOV UR4, 0x400 ;  /* 0x0000040000047882 */ /* 0x000fe20000000000 */
[----:B------:R-:W-:Y:S01]  /*2110*/  LOP3.LUT R3, R5, 0x7, RZ, 0xc0, !PT ;  /* 0x0000000705037812 */ /* 0x000fe200078ec0ff */
[----:B------:R-:W-:-:S04]  /*2120*/  UIADD3 UR4, UPT, UPT, UR4, 0x180, URZ ;  /* 0x0000018004047890 */ /* 0x000fc8000fffe0ff */
[----:B------:R-:W-:Y:S01]  /*2130*/  IMAD.IADD R3, R2, 0x1, R3 ;  /* 0x0000000102037824 */ /* 0x000fe200078e0203 */
[----:B0-----:R-:W-:-:S06]  /*2140*/  ULEA UR4, UR5, UR4, 0x18 ;  /* 0x0000000405047291 */ /* 0x001fcc000f8ec0ff */
[----:B------:R-:W-:-:S05]  /*2150*/  LEA R3, R3, UR4, 0x2 ;  /* 0x0000000403037c11 */ /* 0x000fca000f8e10ff */
[----:B------:R0:W1:Y:S02]  /*2160*/  LDS R29, [R3] ;  /* 0x00000000031d7984 */ /* 0x0000640000000800 */
.L_x_40804:
        /* <DEDUP_REMOVED lines=10> */
.L_x_40805:
        /* <DEDUP_REMOVED lines=10> */
.L_x_40806:
        /* <DEDUP_REMOVED lines=10> */
.L_x_40807:
[----:B------:R-:W-:Y:S05]  /*2350*/  @!P1 BRA `(.L_x_40808) ;  /* 0x0000000000249947 */ /* 0x000fea0003800000 */
        /* <DEDUP_REMOVED lines=9> */
.L_x_40808:
        /* <DEDUP_REMOVED lines=10> */
.L_x_40809:
[----:B0-2-4-:R-:W-:Y:S02]  /*2490*/  P2R R3, PR, RZ, 0x1 ;  /* 0x00000001ff037803 */ /* 0x015fe40000000000 */
[----:B------:R-:W-:-:S04]  /*24a0*/  ISETP.GE.U32.AND P0, PT, R14, 0x8, PT ;  /* 0x000000080e00780c */ /* 0x000fc80003f06070 */
        /* <DEDUP_REMOVED lines=12> */
.L_x_40810:
[----:B------:R-:W-:Y:S02]  /*2570*/  ISETP.GE.U32.AND P6, PT, R14, 0x8, PT ;  /* 0x000000080e00780c */ /* 0x000fe40003fc6070 */
[----:B0-----:R-:W-:Y:S02]  /*2580*/  P2R R3, PR, RZ, 0x1 ;  /* 0x00000001ff037803 */ /* 0x001fe40000000000 */
[----:B------:R-:W-:-:S04]  /*2590*/  ISETP.GE.AND P0, PT, R7, UR6, PT ;  /* 0x0000000607007c0c */ /* 0x000fc8000bf06270 */
[----:B------:R-:W-:Y:S02]  /*25a0*/  P2R R33, PR, RZ, 0x1 ;  /* 0x00000001ff217803 */ /* 0x000fe40000000000 */
[----:B------:R-:W-:-:S03]  /*25b0*/  ISETP.NE.AND P0, PT, R3, RZ, PT ;  /* 0x000000ff0300720c */ /* 0x000fc60003f05270 */
[----:B------:R-:W-:Y:S10]  /*25c0*/  @!P6 BRA `(.L_x_40811) ;  /* 0x000000000024e947 */ /* 0x000ff40003800000 */
[----:B------:R-:W0:Y:S01]  /*25d0*/  S2UR UR5, SR_CgaCtaId ;  /* 0x00000000000579c3 */ /* 0x000e220000008800 */
[----:B------:R-:W-:Y:S01]  /*25e0*/  VIADD R3, R5, 0xffffffff ;  /* 0xffffffff05037836 */ /* 0x000fe20000000000 */
[----:B------:R-:W-:Y:S02]  /*25f0*/  UMOV UR4, 0x400 ;  /* 0x0000040000047882 */ /* 0x000fe40000000000 */
[----:B------:R-:W-:Y:S02]  /*2600*/  UIADD3 UR4, UPT, UPT, UR4, 0x180, URZ ;  /* 0x0000018004047890 */ /* 0x000fe4000fffe0ff */
[----:B------:R-:W-:-:S04]  /*2610*/  LOP3.LUT R3, R3, 0x7, RZ, 0xc0, !PT ;  /* 0x0000000703037812 */ /* 0x000fc800078ec0ff */
[----:B------:R-:W-:Y:S01]  /*2620*/  IADD3 R2, PT, PT, R3, R2, RZ ;  /* 0x0000000203027210 */ /* 0x000fe20007ffe0ff */
[----:B0-----:R-:W-:-:S06]  /*2630*/  ULEA UR4, UR5, UR4, 0x18 ;  /* 0x0000000405047291 */ /* 0x001fcc000f8ec0ff */
[----:B------:R-:W-:-:S05]  /*2640*/  LEA R2, R2, UR4, 0x2 ;  /* 0x0000000402027c11 */ /* 0x000fca000f8e10ff */
[----:B------:R0:W4:Y:S02]  /*2650*/  LDS R17, [R2] ;  /* 0x0000000002117984 */ /* 0x0001240000000800 */
.L_x_40811:
[----:B------:R-:W-:Y:S01]  /*2660*/  ISETP.NE.AND P6, PT, R33, RZ, PT ;  /* 0x000000ff2100720c */ /* 0x000fe20003fc5270 */
[----:B------:R-:W-:Y:S01]  /*2670*/  BSSY B0, `(.L_x_40812) ;  /* 0x0000053000007945 */ /* 0x000fe20003800000 */
[----:B0-----:R-:W-:Y:S02]  /*2680*/  P2R R2, PR, RZ, 0x1 ;  /* 0x00000001ff027803 */ /* 0x001fe40000000000 */
[----:B------:R-:W-:-:S04]  /*2690*/  ISETP.GE.AND P0, PT, R32, R10, PT ;  /* 0x0000000a2000720c */ /* 0x000fc80003f06270 */
[----:B------:R-:W-:Y:S02]  /*26a0*/  P2R R37, PR, RZ, 0x1 ;  /* 0x00000001ff257803 */ /* 0x000fe40000000000 */
[----:B------:R-:W-:-:S03]  /*26b0*/  ISETP.NE.AND P0, PT, R2, RZ, PT ;  /* 0x000000ff0200720c */ /* 0x000fc60003f05270 */
[----:B------:R-:W-:Y:S10]  /*26c0*/  @P6 BRA `(.L_x_40813) ;  /* 0x0000000400346947 */ /* 0x000ff40003800000 */
[----:B------:R-:W0:Y:S01]  /*26d0*/  I2F.U32.RP R34, R14 ;  /* 0x0000000e00227306 */ /* 0x000e220000209000 */
[----:B------:R-:W-:-:S07]  /*26e0*/  IMAD.MOV.U32 R2, RZ, RZ, RZ ;  /* 0x000000ffff027224 */ /* 0x000fce00078e00ff */
[----:B0-----:R-:W0:Y:S02]  /*26f0*/  MUFU.RCP R34, R34 ;  /* 0x0000002200227308 */ /* 0x001e240000001000 */
[----:B0-----:R-:W-:-:S06]  /*2700*/  VIADD R35, R34, 0xffffffe ;  /* 0x0ffffffe22237836 */ /* 0x001fcc0000000000 */
[----:B------:R0:W5:Y:S02]  /*2710*/  F2I.FTZ.U32.TRUNC.NTZ R3, R35 ;  /* 0x0000002300037305 */ /* 0x000164000021f000 */
[----:B0-----:R-:W-:Y:S02]  /*2720*/  IMAD.MOV.U32 R35, RZ, RZ, R7 ;  /* 0x000000ffff237224 */ /* 0x001fe400078e0007 */
[----:B-----5:R-:W-:-:S04]  /*2730*/  IMAD.MOV R33, RZ, RZ, -R3 ;  /* 0x000000ffff217224 */ /* 0x020fc800078e0a03 */
[----:B------:R-:W-:-:S04]  /*2740*/  IMAD R33, R33, R14, RZ ;  /* 0x0000000e21217224 */ /* 0x000fc800078e02ff */
[----:B------:R-:W-:Y:S01]  /*2750*/  IMAD.HI.U32 R2, R3, R33, R2 ;  /* 0x0000002103027227 */ /* 0x000fe200078e0002 */
[----:B------:R-:W-:-:S05]  /*2760*/  LOP3.LUT R33, R12, 0x1f, RZ, 0xc0, !PT ;  /* 0x0000001f0c217812 */ /* 0x000fca00078ec0ff */
[----:B------:R-:W-:-:S04]  /*2770*/  IMAD.HI.U32 R2, R2, R33, RZ ;  /* 0x0000002102027227 */ /* 0x000fc800078e00ff */
[----:B------:R-:W-:Y:S01]  /*2780*/  IMAD.MOV R3, RZ, RZ, -R2 ;  /* 0x000000ffff037224 */ /* 0x000fe200078e0a02 */
[----:B------:R-:W-:-:S03]  /*2790*/  MOV R2, 0x400 ;  /* 0x0000040000027802 */ /* 0x000fc60000000f00 */
[----:B------:R-:W-:Y:S02]  /*27a0*/  IMAD R3, R14, R3, R33 ;  /* 0x000000030e037224 */ /* 0x000fe400078e0221 */
[----:B------:R-:W0:Y:S03]  /*27b0*/  S2R R33, SR_CgaCtaId ;  /* 0x0000000000217919 */ /* 0x000e260000008800 */
[----:B------:R-:W-:-:S13]  /*27c0*/  ISETP.GE.U32.AND P6, PT, R3, R14, PT ;  /* 0x0000000e0300720c */ /* 0x000fda0003fc6070 */
[----:B------:R-:W-:-:S05]  /*27d0*/  @P6 IMAD.IADD R3, R3, 0x1, -R14 ;  /* 0x0000000103036824 */ /* 0x000fca00078e0a0e */
[----:B------:R-:W-:Y:S02]  /*27e0*/  ISETP.GE.U32.AND P6, PT, R3, R14, PT ;  /* 0x0000000e0300720c */ /* 0x000fe40003fc6070 */
[----:B0-----:R-:W-:-:S11]  /*27f0*/  LEA R34, R33, R2, 0x18 ;  /* 0x0000000221227211 */ /* 0x001fd600078ec0ff */
[----:B------:R-:W-:Y:S02]  /*2800*/  @P6 IADD3 R3, PT, PT, R3, -R14, RZ ;  /* 0x8000000e03036210 */ /* 0x000fe40007ffe0ff */
[----:B------:R-:W-:-:S13]  /*2810*/  ISETP.NE.U32.AND P6, PT, R14, RZ, PT ;  /* 0x000000ff0e00720c */ /* 0x000fda0003fc5070 */
[----:B------:R-:W-:Y:S01]  /*2820*/  @!P6 LOP3.LUT R3, RZ, R14, RZ, 0x33, !PT ;  /* 0x0000000eff03e212 */ /* 0x000fe200078e33ff */
[----:B------:R-:W-:-:S04]  /*2830*/  VIADD R14, R2, 0x1180 ;  /* 0x00001180020e7836 */ /* 0x000fc80000000000 */
[----:B------:R-:W-:Y:S01]  /*2840*/  IMAD R34, R3, 0x4, R34 ;  /* 0x0000000403227824 */ /* 0x000fe200078e0222 */
[----:B------:R-:W-:-:S07]  /*2850*/  LEA R33, R33, R14, 0x18 ;  /* 0x0000000e21217211 */ /* 0x000fce00078ec0ff */
.L_x_40830:
[----:B0-----:R-:W-:Y:S02]  /*2860*/  IMAD R14, R35, 0x24, R34 ;  /* 0x00000024230e7824 */ /* 0x001fe400078e0222 */
[----:B------:R-:W-:-:S04]  /*2870*/  IMAD.MOV.U32 R36, RZ, RZ, RZ ;  /* 0x000000ffff247224 */ /* 0x000fc800078e00ff */
[----:B------:R-:W0:Y:S01]  /*2880*/  LDS R14, [R14] ;  /* 0x000000000e0e7984 */ /* 0x000e220000000800 */
[----:B------:R-:W-:Y:S05]  /*2890*/  @!P5 BRA `(.L_x_40814) ;  /* 0x000000000010d947 */ /* 0x000fea0003800000 */
[----:B------:R-:W-:-:S03]  /*28a0*/  UMOV UR4, 0xffffffff ;  /* 0xffffffff00047882 */ /* 0x000fc60000000000 */
[----:B------:R-:W-:Y:S05]  /*28b0*/  BRA.DIV UR4, `(.L_x_40815) ;  /* 0x0000001a04a47947 */ /* 0x000fea000b800000 */
[----:B0-----:R0:W0:Y:S02]  /*28c0*/  SHFL.IDX PT, R2, R14, R22, R13 ;  /* 0x000000160e027389 */ /* 0x00102400000e000d */
.L_x_40890:
[----:B01----:R-:W-:-:S07]  /*28d0*/  IMAD R36, R29, R2, RZ ;  /* 0x000000021d247224 */ /* 0x003fce00078e02ff */
.L_x_40814:
[----:B------:R-:W-:Y:S05]  /*28e0*/  @!P4 BRA `(.L_x_40816) ;  /* 0x000000000010c947 */ /* 0x000fea0003800000 */
[----:B------:R-:W-:-:S03]  /*28f0*/  UMOV UR4, 0xffffffff ;  /* 0xffffffff00047882 */ /* 0x000fc60000000000 */
[----:B------:R-:W-:Y:S05]  /*2900*/  BRA.DIV UR4, `(.L_x_40817) ;  /* 0x0000001a04b07947 */ /* 0x000fea000b800000 */
[----:B0-----:R0:W0:Y:S02]  /*2910*/  SHFL.IDX PT, R2, R14, R16, R13 ;  /* 0x000000100e027389 */ /* 0x00102400000e000d */
.L_x_40893:
[----:B0--3--:R-:W-:-:S07]  /*2920*/  IMAD R36, R31, R2, R36 ;  /* 0x000000021f247224 */ /* 0x009fce00078e0224 */
.L_x_40816:
[----:B------:R-:W-:Y:S05]  /*2930*/  @!P3 BRA `(.L_x_40818) ;  /* 0x000000000010b947 */ /* 0x000fea0003800000 */
[----:B------:R-:W-:-:S03]  /*2940*/  UMOV UR4, 0xffffffff ;  /* 0xffffffff00047882 */ /* 0x000fc60000000000 */
[----:B------:R-:W-:Y:S05]  /*2950*/  BRA.DIV UR4, `(.L_x_40819) ;  /* 0x0000001a04bc7947 */ /* 0x000fea000b800000 */
[----:B0-----:R0:W0:Y:S02]  /*2960*/  SHFL.IDX PT, R2, R14, R18, R13 ;  /* 0x000000120e027389 */ /* 0x00102400000e000d */
.L_x_40896:
[----:B0-----:R-:W-:-:S07]  /*2970*/  IMAD R36, R19, R2, R36 ;  /* 0x0000000213247224 */ /* 0x001fce00078e0224 */
.L_x_40818:
[----:B------:R-:W-:Y:S05]  /*2980*/  @!P2 BRA `(.L_x_40820) ;  /* 0x000000000010a947 */ /* 0x000fea0003800000 */
[----:B------:R-:W-:-:S03]  /*2990*/  UMOV UR4, 0xffffffff ;  /* 0xffffffff00047882 */ /* 0x000fc60000000000 */
[----:B------:R-:W-:Y:S05]  /*29a0*/  BRA.DIV UR4, `(.L_x_40821) ;  /* 0x0000001a04c87947 */ /* 0x000fea000b800000 */
[----:B0-----:R0:W0:Y:S02]  /*29b0*/  SHFL.IDX PT, R2, R14, R20, R13 ;  /* 0x000000140e027389 */ /* 0x00102400000e000d */
.L_x_40899:
[----:B0-----:R-:W-:-:S07]  /*29c0*/  IMAD R36, R21, R2, R36 ;  /* 0x0000000215247224 */ /* 0x001fce00078e0224 */
.L_x_40820:
[----:B------:R-:W-:Y:S05]  /*29d0*/  @!P1 BRA `(.L_x_40822) ;  /* 0x0000000000109947 */ /* 0x000fea0003800000 */
[----:B------:R-:W-:-:S03]  /*29e0*/  UMOV UR4, 0xffffffff ;  /* 0xffffffff00047882 */ /* 0x000fc60000000000 */
[----:B------:R-:W-:Y:S05]  /*29f0*/  BRA.DIV UR4, `(.L_x_40823) ;  /* 0x0000001a04d47947 */ /* 0x000fea000b800000 */
[----:B0-----:R0:W0:Y:S02]  /*2a00*/  SHFL.IDX PT, R2, R14, R24, R13 ;  /* 0x000000180e027389 */ /* 0x00102400000e000d */
.L_x_40902:
[----:B0-----:R-:W-:-:S07]  /*2a10*/  IMAD R36, R23, R2, R36 ;  /* 0x0000000217247224 */ /* 0x001fce00078e0224 */
.L_x_40822:
[----:B------:R-:W-:Y:S05]  /*2a20*/  @!P0 BRA `(.L_x_40824) ;  /* 0x0000000000108947 */ /* 0x000fea0003800000 */
[----:B------:R-:W-:-:S03]  /*2a30*/  UMOV UR4, 0xffffffff ;  /* 0xffffffff00047882 */ /* 0x000fc60000000000 */
[----:B------:R-:W-:Y:S05]  /*2a40*/  BRA.DIV UR4, `(.L_x_40825) ;  /* 0x0000001a04e07947 */ /* 0x000fea000b800000 */
[----:B0-----:R0:W0:Y:S02]  /*2a50*/  SHFL.IDX PT, R2, R14, R26, R13 ;  /* 0x0000001a0e027389 */ /* 0x00102400000e000d */
.L_x_40905:
[----:B0-----:R-:W-:-:S07]  /*2a60*/  IMAD R36, R25, R2, R36 ;  /* 0x0000000219247224 */ /* 0x001fce00078e0224 */
.L_x_40824:
[----:B------:R-:W5:Y:S02]  /*2a70*/  LDC R38, c[0x0][0x3ac] ;  /* 0x0000eb00ff267b82 */ /* 0x000f640000000800 */
[----:B-----5:R-:W-:-:S13]  /*2a80*/  ISETP.GE.U32.AND P6, PT, R38, 0x7, PT ;  /* 0x000000072600780c */ /* 0x020fda0003fc6070 */
[----:B------:R-:W-:Y:S05]  /*2a90*/  @!P6 BRA `(.L_x_40826) ;  /* 0x000000000010e947 */ /* 0x000fea0003800000 */
[----:B------:R-:W-:-:S03]  /*2aa0*/  UMOV UR4, 0xffffffff ;  /* 0xffffffff00047882 */ /* 0x000fc60000000000 */
[----:B------:R-:W-:Y:S05]  /*2ab0*/  BRA.DIV UR4, `(.L_x_40827) ;  /* 0x0000001a04e47947 */ /* 0x000fea000b800000 */
[----:B0-----:R0:W0:Y:S02]  /*2ac0*/  SHFL.IDX PT, R2, R14, R28, R13 ;  /* 0x0000001c0e027389 */ /* 0x00102400000e000d */
.L_x_40908:
[----:B0-2---:R-:W-:-:S07]  /*2ad0*/  IMAD R36, R27, R2, R36 ;  /* 0x000000021b247224 */ /* 0x005fce00078e0224 */
.L_x_40826:
[----:B------:R-:W-:-:S13]  /*2ae0*/  ISETP.GE.U32.AND P6, PT, R38, 0x8, PT ;  /* 0x000000082600780c */ /* 0x000fda0003fc6070 */
[----:B------:R-:W-:Y:S05]  /*2af0*/  @!P6 BRA `(.L_x_40828) ;  /* 0x000000000010e947 */ /* 0x000fea0003800000 */
[----:B------:R-:W-:-:S03]  /*2b00*/  UMOV UR4, 0xffffffff ;  /* 0xffffffff00047882 */ /* 0x000fc60000000000 */
[----:B------:R-:W-:Y:S05]  /*2b10*/  BRA.DIV UR4, `(.L_x_40829) ;  /* 0x0000001a04ec7947 */ /* 0x000fea000b800000 */
[----:B0-----:R0:W0:Y:S02]  /*2b20*/  SHFL.IDX PT, R2, R14, R30, R13 ;  /* 0x0000001e0e027389 */ /* 0x00102400000e000d */
.L_x_40911:
[----:B0---4-:R-:W-:-:S07]  /*2b30*/  IMAD R36, R17, R2, R36 ;  /* 0x0000000211247224 */ /* 0x011fce00078e0224 */
.L_x_40828:
[-C--:B------:R-:W-:Y:S01]  /*2b40*/  IMAD R2, R10, R35.reuse, R15 ;  /* 0x000000230a027224 */ /* 0x080fe200078e020f */
[----:B------:R-:W-:-:S03]  /*2b50*/  IADD3 R35, PT, PT, R6, R35, RZ ;  /* 0x0000002306237210 */ /* 0x000fc60007ffe0ff */
[----:B------:R-:W-:Y:S01]  /*2b60*/  IMAD R3, R2, 0x4, R33 ;  /* 0x0000000402037824 */ /* 0x000fe200078e0221 */
[----:B------:R-:W-:-:S04]  /*2b70*/  ISETP.GE.AND P6, PT, R35, UR6, PT ;  /* 0x0000000623007c0c */ /* 0x000fc8000bfc6270 */
[----:B------:R0:W-:Y:S09]  /*2b80*/  STS [R3], R36 ;  /* 0x0000002403007388 */ /* 0x0001f20000000800 */
[----:B------:R-:W-:Y:S05]  /*2b90*/  @!P6 BRA `(.L_x_40830) ;  /* 0xfffffffc0030e947 */ /* 0x000fea000383ffff */
.L_x_40813:
[----:B------:R-:W-:Y:S05]  /*2ba0*/  BSYNC B0 ;  /* 0x0000000000007941 */ /* 0x000fea0003800000 */
.L_x_40812:
[----:B------:R-:W-:-:S13]  /*2bb0*/  ISETP.NE.AND P6, PT, R37, RZ, PT ;  /* 0x000000ff2500720c */ /* 0x000fda0003fc5270 */
[----:B------:R-:W-:Y:S05]  /*2bc0*/  @!P6 BRA `(.L_x_40831) ;  /* 0xfffffff40018e947 */ /* 0x000fea000383ffff */
[----:B------:R-:W-:Y:S05]  /*2bd0*/  BRA `(.L_x_40772) ;  /* 0x0000000c00fc7947 */ /* 0x000fea0003800000 */
.L_x_40803:
[C---:B-1----:R-:W-:Y:S01]  /*2be0*/  VIADD R16, R2.reuse, 0x1 ;  /* 0x0000000102107836 */ /* 0x042fe20000000000 */
[----:B------:R-:W-:Y:S01]  /*2bf0*/  UMOV UR7, 0xffffff00 ;  /* 0xffffff0000077882 */ /* 0x000fe20000000000 */
[----:B------:R-:W-:Y:S01]  /*2c00*/  IMAD.U32 R19, RZ, RZ, UR5 ;  /* 0x00000005ff137e24 */ /* 0x000fe2000f8e00ff */
[----:B------:R-:W-:Y:S01]  /*2c10*/  UIMAD UR7, UR11, UR7, 0x201f ;  /* 0x0000201f0b0774a4 */ /* 0x000fe2000f8e0207 */
[----:B------:R-:W-:Y:S01]  /*2c20*/  VIADD R20, R2, 0x3 ;  /* 0x0000000302147836 */ /* 0x000fe20000000000 */
[----:B------:R-:W-:Y:S01]  /*2c30*/  ISETP.GE.AND P0, PT, R16, UR5, PT ;  /* 0x0000000510007c0c */ /* 0x000fe2000bf06270 */
[C---:B------:R-:W-:Y:S02]  /*2c40*/  VIADD R18, R2.reuse, 0x2 ;  /* 0x0000000202127836 */ /* 0x040fe40000000000 */
[C---:B------:R-:W-:Y:S01]  /*2c50*/  VIADD R24, R2.reuse, 0x4 ;  /* 0x0000000402187836 */ /* 0x040fe20000000000 */
[C---:B------:R-:W-:Y:S01]  /*2c60*/  SEL R3, R19.reuse, RZ, P0 ;  /* 0x000000ff13037207 */ /* 0x040fe20000000000 */
[C---:B------:R-:W-:Y:S01]  /*2c70*/  VIADD R26, R2.reuse, 0x5 ;  /* 0x00000005021a7836 */ /* 0x040fe20000000000 */
[C---:B------:R-:W-:Y:S01]  /*2c80*/  ISETP.GE.AND P0, PT, R2.reuse, UR5, PT ;  /* 0x0000000502007c0c */ /* 0x040fe2000bf06270 */
[----:B------:R-:W-:Y:S01]  /*2c90*/  VIADD R28, R2, 0x6 ;  /* 0x00000006021c7836 */ /* 0x000fe20000000000 */
[----:B------:R-:W-:Y:S01]  /*2ca0*/  ISETP.GE.AND P2, PT, R20, UR5, PT ;  /* 0x0000000514007c0c */ /* 0x000fe2000bf46270 */
[----:B------:R-:W-:Y:S01]  /*2cb0*/  IMAD.IADD R16, R16, 0x1, -R3 ;  /* 0x0000000110107824 */ /* 0x000fe200078e0a03 */
[----:B------:R-:W-:Y:S01]  /*2cc0*/  SEL R3, R19, RZ, P0 ;  /* 0x000000ff13037207 */ /* 0x000fe20000000000 */
[----:B------:R-:W-:Y:S01]  /*2cd0*/  IMAD.MOV.U32 R32, RZ, RZ, RZ ;  /* 0x000000ffff207224 */ /* 0x000fe200078e00ff */
[----:B------:R-:W-:-:S02]  /*2ce0*/  ISETP.GE.AND P1, PT, R18, UR5, PT ;  /* 0x0000000512007c0c */ /* 0x000fc4000bf26270 */
[C---:B------:R-:W-:Y:S01]  /*2cf0*/  SEL R17, R19.reuse, RZ, P2 ;  /* 0x000000ff13117207 */ /* 0x040fe20001000000 */
[C---:B------:R-:W-:Y:S01]  /*2d00*/  IMAD.IADD R22, R2.reuse, 0x1, -R3 ;  /* 0x0000000102167824 */ /* 0x040fe200078e0a03 */
[----:B------:R-:W-:Y:S02]  /*2d10*/  IADD3 R2, PT, PT, R2, 0x7, RZ ;  /* 0x0000000702027810 */ /* 0x000fe40007ffe0ff */
[----:B------:R-:W-:Y:S01]  /*2d20*/  SEL R15, R19, RZ, P1 ;  /* 0x000000ff130f7207 */ /* 0x000fe20000800000 */
[----:B------:R-:W-:Y:S01]  /*2d30*/  IMAD.IADD R20, R20, 0x1, -R17 ;  /* 0x0000000114147824 */ /* 0x000fe200078e0a11 */
[----:B------:R-:W-:Y:S02]  /*2d40*/  ISETP.GE.AND P0, PT, R24, UR5, PT ;  /* 0x0000000518007c0c */ /* 0x000fe4000bf06270 */
[----:B------:R-:W-:Y:S02]  /*2d50*/  ISETP.GE.AND P1, PT, R26, UR5, PT ;  /* 0x000000051a007c0c */ /* 0x000fe4000bf26270 */
[----:B------:R-:W-:-:S02]  /*2d60*/  ISETP.GE.AND P2, PT, R28, UR5, PT ;  /* 0x000000051c007c0c */ /* 0x000fc4000bf46270 */
[----:B------:R-:W-:Y:S02]  /*2d70*/  ISETP.GE.AND P3, PT, R2, UR5, PT ;  /* 0x0000000502007c0c */ /* 0x000fe4000bf66270 */
[----:B------:R-:W-:Y:S02]  /*2d80*/  IADD3 R18, PT, PT, R18, -R15, RZ ;  /* 0x8000000f12127210 */ /* 0x000fe40007ffe0ff */
[C---:B------:R-:W-:Y:S02]  /*2d90*/  SEL R3, R19.reuse, RZ, P0 ;  /* 0x000000ff13037207 */ /* 0x040fe40000000000 */
[C---:B------:R-:W-:Y:S02]  /*2da0*/  SEL R15, R19.reuse, RZ, P1 ;  /* 0x000000ff130f7207 */ /* 0x040fe40000800000 */
[C---:B------:R-:W-:Y:S01]  /*2db0*/  SEL R17, R19.reuse, RZ, P2 ;  /* 0x000000ff13117207 */ /* 0x040fe20001000000 */
[----:B------:R-:W-:Y:S01]  /*2dc0*/  IMAD.IADD R24, R24, 0x1, -R3 ;  /* 0x0000000118187824 */ /* 0x000fe200078e0a03 */
[----:B------:R-:W-:Y:S01]  /*2dd0*/  SEL R19, R19, RZ, P3 ;  /* 0x000000ff13137207 */ /* 0x000fe20001800000 */
[----:B------:R-:W-:-:S02]  /*2de0*/  IMAD.IADD R26, R26, 0x1, -R15 ;  /* 0x000000011a1a7824 */ /* 0x000fc400078e0a0f */
[----:B------:R-:W-:Y:S02]  /*2df0*/  IMAD.IADD R28, R28, 0x1, -R17 ;  /* 0x000000011c1c7824 */ /* 0x000fe400078e0a11 */
[----:B------:R-:W-:-:S07]  /*2e00*/  IMAD.IADD R30, R2, 0x1, -R19 ;  /* 0x00000001021e7824 */ /* 0x000fce00078e0a13 */
.L_x_40859:
[----:B0-----:R-:W0:Y:S01]  /*2e10*/  LDC R14, c[0x0][0x3ac] ;  /* 0x0000eb00ff0e7b82 */ /* 0x001e220000000800 */
[----:B------:R-:W-:Y:S01]  /*2e20*/  IADD3 R15, PT, PT, R5, R32, RZ ;  /* 0x00000020050f7210 */ /* 0x000fe20007ffe0ff */
[----:B------:R-:W-:Y:S01]  /*2e30*/  IMAD.IADD R32, R11, 0x1, R32 ;  /* 0x000000010b207824 */ /* 0x000fe200078e0220 */
[----:B------:R-:W-:Y:S02]  /*2e40*/  ISETP.GE.AND P5, PT, R7, UR6, PT ;  /* 0x0000000607007c0c */ /* 0x000fe4000bfa6270 */
[C---:B0-----:R-:W-:Y:S01]  /*2e50*/  ISETP.GE.AND P0, PT, R14.reuse, 0x1, PT ;  /* 0x000000010e00780c */ /* 0x041fe20003f06270 */
        /* <DEDUP_REMOVED lines=15> */
.L_x_40832:
        /* <DEDUP_REMOVED lines=10> */
.L_x_40833:
        /* <DEDUP_REMOVED lines=10> */
.L_x_40834:
        /* <DEDUP_REMOVED lines=10> */
.L_x_40835:
        /* <DEDUP_REMOVED lines=10> */
.L_x_40836:
        /* <DEDUP_REMOVED lines=14> */
.L_x_40837:
[C---:B------:R-:W-:Y:S02]  /*32b0*/  ISETP.GE.AND P6, PT, R14.reuse, 0x7, PT ;  /* 0x000000070e00780c */ /* 0x040fe40003fc6270 */
[----:B0-----:R-:W-:Y:S02]  /*32c0*/  P2R R3, PR, RZ, 0x1 ;  /* 0x00000001ff037803 */ /* 0x001fe40000000000 */
[----:B------:R-:W-:-:S04]  /*32d0*/  ISETP.GE.AND P0, PT, R14, 0x8, PT ;  /* 0x000000080e00780c */ /* 0x000fc80003f06270 */
[----:B------:R-:W-:Y:S02]  /*32e0*/  P2R R33, PR, RZ, 0x1 ;  /* 0x00000001ff217803 */ /* 0x000fe40000000000 */
[----:B------:R-:W-:-:S03]  /*32f0*/  ISETP.NE.AND P0, PT, R3, RZ, PT ;  /* 0x000000ff0300720c */ /* 0x000fc60003f05270 */
[----:B------:R-:W-:Y:S10]  /*3300*/  @!P6 BRA `(.L_x_40838) ;  /* 0x000000000024e947 */ /* 0x000ff40003800000 */
[----:B------:R-:W0:Y:S01]  /*3310*/  S2UR UR5, SR_CgaCtaId ;  /* 0x00000000000579c3 */ /* 0x000e220000008800 */
[----:B------:R-:W-:Y:S01]  /*3320*/  IADD3 R3, PT, PT, R5, 0x6, RZ ;  /* 0x0000000605037810 */ /* 0x000fe20007ffe0ff */
[----:B------:R-:W-:Y:S02]  /*3330*/  UMOV UR4, 0x400 ;  /* 0x0000040000047882 */ /* 0x000fe40000000000 */
[----:B------:R-:W-:Y:S01]  /*3340*/  UIADD3 UR4, UPT, UPT, UR4, 0x180, URZ ;  /* 0x0000018004047890 */ /* 0x000fe2000fffe0ff */
[----:B------:R-:W-:-:S05]  /*3350*/  LOP3.LUT R3, R3, 0x7, RZ, 0xc0, !PT ;  /* 0x0000000703037812 */ /* 0x000fca00078ec0ff */
[----:B------:R-:W-:Y:S01]  /*3360*/  IMAD.IADD R3, R3, 0x1, R2 ;  /* 0x0000000103037824 */ /* 0x000fe200078e0202 */
[----:B0-----:R-:W-:-:S06]  /*3370*/  ULEA UR4, UR5, UR4, 0x18 ;  /* 0x0000000405047291 */ /* 0x001fcc000f8ec0ff */
[----:B------:R-:W-:-:S05]  /*3380*/  LEA R3, R3, UR4, 0x2 ;  /* 0x0000000403037c11 */ /* 0x000fca000f8e10ff */
[----:B------:R0:W4:Y:S02]  /*3390*/  LDS R27, [R3] ;  /* 0x00000000031b7984 */ /* 0x0001240000000800 */
.L_x_40838:
        /* <DEDUP_REMOVED lines=15> */
.L_x_40839:
[----:B------:R-:W-:Y:S05]  /*3490*/  @P5 BRA `(.L_x_40840) ;  /* 0x0000000400c45947 */ /* 0x000fea0003800000 */
[----:B------:R-:W-:Y:S01]  /*34a0*/  IABS R33, R14 ;  /* 0x0000000e00217213 */ /* 0x000fe20000000000 */
[----:B------:R-:W5:Y:S01]  /*34b0*/  S2UR UR5, SR_CgaCtaId ;  /* 0x00000000000579c3 */ /* 0x000f620000008800 */
[----:B------:R-:W-:Y:S02]  /*34c0*/  UMOV UR4, 0x400 ;  /* 0x0000040000047882 */ /* 0x000fe40000000000 */
[----:B------:R-:W1:Y:S08]  /*34d0*/  I2F.RP R34, R33 ;  /* 0x0000002100227306 */ /* 0x000e700000209400 */
[----:B-1----:R-:W1:Y:S01]  /*34e0*/  MUFU.RCP R34, R34 ;  /* 0x0000002200227308 */ /* 0x002e620000001000 */
[----:B-----5:R-:W-:Y:S01]  /*34f0*/  ULEA UR4, UR5, UR4, 0x18 ;  /* 0x0000000405047291 */ /* 0x020fe2000f8ec0ff */
[----:B-1----:R-:W-:-:S06]  /*3500*/  VIADD R3, R34, 0xffffffe ;  /* 0x0ffffffe22037836 */ /* 0x002fcc0000000000 */
[----:B------:R-:W0:Y:S02]  /*3510*/  F2I.FTZ.U32.TRUNC.NTZ R3, R3 ;  /* 0x0000000300037305 */ /* 0x000e24000021f000 */
[----:B0-----:R-:W-:-:S04]  /*3520*/  IMAD.MOV R2, RZ, RZ, -R3 ;  /* 0x000000ffff027224 */ /* 0x001fc800078e0a03 */
[----:B------:R-:W-:Y:S02]  /*3530*/  IMAD R37, R2, R33, RZ ;  /* 0x0000002102257224 */ /* 0x000fe400078e02ff */
[----:B------:R-:W-:-:S05]  /*3540*/  HFMA2 R2, -RZ, RZ, 0, 0 ;  /* 0x00000000ff027431 */ /* 0x000fca00000001ff */
[----:B------:R-:W-:Y:S01]  /*3550*/  IMAD.HI.U32 R37, R3, R37, R2 ;  /* 0x0000002503257227 */ /* 0x000fe200078e0002 */
[----:B------:R-:W-:-:S04]  /*3560*/  LOP3.LUT R2, R12, 0x1f, RZ, 0xc0, !PT ;  /* 0x0000001f0c027812 */ /* 0x000fc800078ec0ff */
        /* <DEDUP_REMOVED lines=14> */
.L_x_40858:
[----:B------:R-:W-:Y:S01]  /*3650*/  IMAD R14, R33, 0x24, R34 ;  /* 0x00000024210e7824 */ /* 0x000fe200078e0222 */
[----:B------:R-:W-:-:S05]  /*3660*/  MOV R36, RZ ;  /* 0x000000ff00247202 */ /* 0x000fca0000000f00 */
[----:B------:R-:W0:Y:S01]  /*3670*/  LDS R14, [R14] ;  /* 0x000000000e0e7984 */ /* 0x000e220000000800 */
[----:B------:R-:W-:Y:S05]  /*3680*/  @!P0 BRA `(.L_x_40841) ;  /* 0x0000000000108947 */ /* 0x000fea0003800000 */
[----:B------:R-:W-:-:S03]  /*3690*/  UMOV UR4, 0xffffffff ;  /* 0xffffffff00047882 */ /* 0x000fc60000000000 */
[----:B------:R-:W-:Y:S05]  /*36a0*/  BRA.DIV UR4, `(.L_x_40842) ;  /* 0x0000001204287947 */ /* 0x000fea000b800000 */
[----:B0-----:R0:W1:Y:S02]  /*36b0*/  SHFL.IDX PT, R36, R14, R22, R13 ;  /* 0x000000160e247389 */ /* 0x00106400000e000d */
.L_x_40913:
[----:B-1----:R-:W-:-:S07]  /*36c0*/  IMAD R36, R29, R36, RZ ;  /* 0x000000241d247224 */ /* 0x002fce00078e02ff */
.L_x_40841:
[----:B------:R-:W-:Y:S05]  /*36d0*/  @!P1 BRA `(.L_x_40843) ;  /* 0x0000000000109947 */ /* 0x000fea0003800000 */
[----:B------:R-:W-:-:S03]  /*36e0*/  UMOV UR4, 0xffffffff ;  /* 0xffffffff00047882 */ /* 0x000fc60000000000 */
[----:B------:R-:W-:Y:S05]  /*36f0*/  BRA.DIV UR4, `(.L_x_40844) ;  /* 0x0000001204307947 */ /* 0x000fea000b800000 */
[----:B0-----:R0:W1:Y:S02]  /*3700*/  SHFL.IDX PT, R2, R14, R16, R13 ;  /* 0x000000100e027389 */ /* 0x00106400000e000d */
.L_x_40916:
[----:B-1-3--:R-:W-:-:S07]  /*3710*/  IMAD R36, R31, R2, R36 ;  /* 0x000000021f247224 */ /* 0x00afce00078e0224 */
.L_x_40843:
[----:B------:R-:W-:Y:S05]  /*3720*/  @!P2 BRA `(.L_x_40845) ;  /* 0x000000000010a947 */ /* 0x000fea0003800000 */
[----:B------:R-:W-:-:S03]  /*3730*/  UMOV UR4, 0xffffffff ;  /* 0xffffffff00047882 */ /* 0x000fc60000000000 */
[----:B------:R-:W-:Y:S05]  /*3740*/  BRA.DIV UR4, `(.L_x_40846) ;  /* 0x00000012043c7947 */ /* 0x000fea000b800000 */
[----:B0-----:R0:W1:Y:S02]  /*3750*/  SHFL.IDX PT, R2, R14, R18, R13 ;  /* 0x000000120e027389 */ /* 0x00106400000e000d */
.L_x_40919:
[----:B-1----:R-:W-:-:S07]  /*3760*/  IMAD R36, R19, R2, R36 ;  /* 0x0000000213247224 */ /* 0x002fce00078e0224 */
.L_x_40845:
[----:B------:R-:W-:Y:S05]  /*3770*/  @!P3 BRA `(.L_x_40847) ;  /* 0x000000000010b947 */ /* 0x000fea0003800000 */
[----:B------:R-:W-:-:S03]  /*3780*/  UMOV UR4, 0xffffffff ;  /* 0xffffffff00047882 */ /* 0x000fc60000000000 */
[----:B------:R-:W-:Y:S05]  /*3790*/  BRA.DIV UR4, `(.L_x_40848) ;  /* 0x0000001204487947 */ /* 0x000fea000b800000 */
[----:B0-----:R0:W1:Y:S02]  /*37a0*/  SHFL.IDX PT, R2, R14, R20, R13 ;  /* 0x000000140e027389 */ /* 0x00106400000e000d */
.L_x_40922:
[----:B-1----:R-:W-:-:S07]  /*37b0*/  IMAD R36, R21, R2, R36 ;  /* 0x0000000215247224 */ /* 0x002fce00078e0224 */
.L_x_40847:
[----:B------:R-:W-:Y:S05]  /*37c0*/  @!P4 BRA `(.L_x_40849) ;  /* 0x000000000010c947 */ /* 0x000fea0003800000 */
[----:B------:R-:W-:-:S03]  /*37d0*/  UMOV UR4, 0xffffffff ;  /* 0xffffffff00047882 */ /* 0x000fc60000000000 */
[----:B------:R-:W-:Y:S05]  /*37e0*/  BRA.DIV UR4, `(.L_x_40850) ;  /* 0x0000001204547947 */ /* 0x000fea000b800000 */
[----:B0-----:R0:W1:Y:S02]  /*37f0*/  SHFL.IDX PT, R2, R14, R24, R13 ;  /* 0x000000180e027389 */ /* 0x00106400000e000d */
.L_x_40925:
[----:B-1----:R-:W-:-:S07]  /*3800*/  IMAD R36, R23, R2, R36 ;  /* 0x0000000217247224 */ /* 0x002fce00078e0224 */
.L_x_40849:
[----:B------:R-:W1:Y:S02]  /*3810*/  LDC R37, c[0x0][0x3ac] ;  /* 0x0000eb00ff257b82 */ /* 0x000e640000000800 */
[----:B-1----:R-:W-:-:S13]  /*3820*/  ISETP.GE.AND P5, PT, R37, 0x6, PT ;  /* 0x000000062500780c */ /* 0x002fda0003fa6270 */
[----:B------:R-:W-:Y:S05]  /*3830*/  @!P5 BRA `(.L_x_40851) ;  /* 0x000000000010d947 */ /* 0x000fea0003800000 */
[----:B------:R-:W-:-:S03]  /*3840*/  UMOV UR4, 0xffffffff ;  /* 0xffffffff00047882 */ /* 0x000fc60000000000 */
[----:B------:R-:W-:Y:S05]  /*3850*/  BRA.DIV UR4, `(.L_x_40852) ;  /* 0x0000001204587947 */ /* 0x000fea000b800000 */
[----:B0-----:R0:W1:Y:S02]  /*3860*/  SHFL.IDX PT, R2, R14, R26, R13 ;  /* 0x0000001a0e027389 */ /* 0x00106400000e000d */
.L_x_40928:
[----:B-12---:R-:W-:-:S07]  /*3870*/  IMAD R36, R25, R2, R36 ;  /* 0x0000000219247224 */ /* 0x006fce00078e0224 */
.L_x_40851:
[----:B------:R-:W-:-:S13]  /*3880*/  ISETP.GE.AND P5, PT, R37, 0x7, PT ;  /* 0x000000072500780c */ /* 0x000fda0003fa6270 */
[----:B------:R-:W-:Y:S05]  /*3890*/  @!P5 BRA `(.L_x_40853) ;  /* 0x000000000010d947 */ /* 0x000fea0003800000 */
[----:B------:R-:W-:-:S03]  /*38a0*/  UMOV UR4, 0xffffffff ;  /* 0xffffffff00047882 */ /* 0x000fc60000000000 */
[----:B------:R-:W-:Y:S05]  /*38b0*/  BRA.DIV UR4, `(.L_x_40854) ;  /* 0x0000001204607947 */ /* 0x000fea000b800000 */
[----:B0-----:R0:W1:Y:S02]  /*38c0*/  SHFL.IDX PT, R2, R14, R28, R13 ;  /* 0x0000001c0e027389 */ /* 0x00106400000e000d */
.L_x_40931:
[----:B-1--4-:R-:W-:-:S07]  /*38d0*/  IMAD R36, R27, R2, R36 ;  /* 0x000000021b247224 */ /* 0x012fce00078e0224 */
.L_x_40853:
[----:B------:R-:W-:-:S13]  /*38e0*/  ISETP.GE.AND P5, PT, R37, 0x8, PT ;  /* 0x000000082500780c */ /* 0x000fda0003fa6270 */
[----:B------:R-:W-:Y:S05]  /*38f0*/  @!P5 BRA `(.L_x_40855) ;  /* 0x000000000010d947 */ /* 0x000fea0003800000 */
[----:B------:R-:W-:-:S03]  /*3900*/  UMOV UR4, 0xffffffff ;  /* 0xffffffff00047882 */ /* 0x000fc60000000000 */
[----:B------:R-:W-:Y:S05]  /*3910*/  BRA.DIV UR4, `(.L_x_40856) ;  /* 0x0000001204687947 */ /* 0x000fea000b800000 */
[----:B0-----:R0:W1:Y:S02]  /*3920*/  SHFL.IDX PT, R2, R14, R30, R13 ;  /* 0x0000001e0e027389 */ /* 0x00106400000e000d */
.L_x_40934:
[----:B-1----:R-:W-:-:S07]  /*3930*/  IMAD R36, R17, R2, R36 ;  /* 0x0000000211247224 */ /* 0x002fce00078e0224 */
.L_x_40855:
[----:B------:R-:W-:-:S07]  /*3940*/  IMAD.U32 R2, RZ, RZ, UR10 ;  /* 0x0000000aff027e24 */ /* 0x000fce000f8e00ff */
.L_x_40857:
[----:B------:R-:W-:Y:S01]  /*3950*/  IMAD.U32 R37, RZ, RZ, UR7 ;  /* 0x00000007ff257e24 */ /* 0x000fe2000f8e00ff */
[----:B------:R-:W-:Y:S01]  /*3960*/  SHF.R.U32.HI R3, RZ, 0x1, R2 ;  /* 0x00000001ff037819 */ /* 0x000fe20000011602 */
[----:B------:R-:W-:Y:S05]  /*3970*/  WARPSYNC.ALL ;  /* 0x0000000000007948 */ /* 0x000fea0003800000 */
[----:B------:R-:W1:Y:S01]  /*3980*/  SHFL.DOWN PT, R37, R36, R3, R37 ;  /* 0x0800000324257389 */ /* 0x000e6200000e0025 */
[----:B------:R-:W-:Y:S01]  /*3990*/  ISETP.GT.U32.AND P5, PT, R2, 0x3, PT ;  /* 0x000000030200780c */ /* 0x000fe20003fa4070 */
[----:B------:R-:W-:Y:S02]  /*39a0*/  IMAD.MOV.U32 R2, RZ, RZ, R3 ;  /* 0x000000ffff027224 */ /* 0x000fe400078e0003 */
[----:B-1----:R-:W-:-:S10]  /*39b0*/  IMAD.IADD R36, R37, 0x1, R36 ;  /* 0x0000000125247824 */ /* 0x002fd400078e0224 */
[----:B------:R-:W-:Y:S05]  /*39c0*/  @P5 BRA `(.L_x_40857) ;  /* 0xfffffffc00e05947 */ /* 0x000fea000383ffff */
[----:B------:R-:W1:Y:S01]  /*39d0*/  I2F.U32.RP R2, UR11 ;  /* 0x0000000b00027d06 */ /* 0x000e620008209000 */
[----:B------:R-:W-:Y:S01]  /*39e0*/  UMOV UR4, URZ ;  /* 0x000000ff00047c82 */ /* 0x000fe20008000000 */
[----:B------:R-:W-:-:S06]  /*39f0*/  LOP3.LUT R3, R12, 0x1f, RZ, 0xc0, !PT ;  /* 0x0000001f0c037812 */ /* 0x000fcc00078ec0ff */
[----:B-1----:R-:W0:Y:S02]  /*3a00*/  MUFU.RCP R2, R2 ;  /* 0x0000000200027308 */ /* 0x002e240000001000 */
[----:B0-----:R-:W-:-:S06]  /*3a10*/  VIADD R14, R2, 0xffffffe ;  /* 0x0ffffffe020e7836 */ /* 0x001fcc0000000000 */
[----:B------:R-:W0:Y:S02]  /*3a20*/  F2I.FTZ.U32.TRUNC.NTZ R14, R14 ;  /* 0x0000000e000e7305 */ /* 0x000e24000021f000 */
[----:B0-----:R-:W-:-:S13]  /*3a30*/  R2UR UR5, R14 ;  /* 0x000000000e0572ca */ /* 0x001fda00000e0000 */
[----:B------:R-:W-:-:S04]  /*3a40*/  UIADD3 UR12, UPT, UPT, URZ, -UR5, URZ ;  /* 0x80000005ff0c7290 */ /* 0x000fc8000fffe0ff */
[----:B------:R-:W-:-:S04]  /*3a50*/  UIMAD UR12, UR12, UR11, URZ ;  /* 0x0000000b0c0c72a4 */ /* 0x000fc8000f8e02ff */
[----:B------:R-:W-:-:S06]  /*3a60*/  UIMAD.WIDE.U32 UR4, UR5, UR12, UR4 ;  /* 0x0000000c050472a5 */ /* 0x000fcc000f8e0004 */
[----:B------:R-:W-:-:S05]  /*3a70*/  IMAD.HI.U32 R2, R3, UR5, RZ ;  /* 0x0000000503027c27 */ /* 0x000fca000f8e00ff */
        /* <DEDUP_REMOVED lines=13> */
[----:B------:R-:W-:Y:S02]  /*3b50*/  @!P5 IMAD R2, R10, R33, R15 ;  /* 0x000000210a02d224 */ /* 0x000fe400078e020f */
[----:B------:R-:W-:Y:S02]  /*3b60*/  IMAD.IADD R33, R6, 0x1, R33 ;  /* 0x0000000106217824 */ /* 0x000fe400078e0221 */
[----:B------:R-:W-:-:S05]  /*3b70*/  @!P5 IMAD R3, R2, 0x4, R3 ;  /* 0x000000040203d824 */ /* 0x000fca00078e0203 */
[----:B------:R0:W-:Y:S01]  /*3b80*/  @!P5 STS [R3], R36 ;  /* 0x000000240300d388 */ /* 0x0001e20000000800 */
[----:B------:R-:W-:-:S13]  /*3b90*/  ISETP.GE.AND P5, PT, R33, UR6, PT ;  /* 0x0000000621007c0c */ /* 0x000fda000bfa6270 */
[----:B0-----:R-:W-:Y:S05]  /*3ba0*/  @!P5 BRA `(.L_x_40858) ;  /* 0xfffffff800a8d947 */ /* 0x001fea000383ffff */
.L_x_40840:
[----:B------:R-:W-:-:S13]  /*3bb0*/  ISETP.NE.AND P5, PT, R35, RZ, PT ;  /* 0x000000ff2300720c */ /* 0x000fda0003fa5270 */
[----:B------:R-:W-:Y:S05]  /*3bc0*/  @!P5 BRA `(.L_x_40859) ;  /* 0xfffffff00090d947 */ /* 0x000fea000383ffff */
.L_x_40772:
        /* <DEDUP_REMOVED lines=10> */
[----:B0-----:R-:W0:Y:S01]  /*3c70*/  LDC.64 R2, c[0x0][0x3a0] ;  /* 0x0000e800ff027b82 */ /* 0x001e220000000a00 */
[----:B------:R-:W-:Y:S01]  /*3c80*/  IMAD.MOV R0, RZ, RZ, -R7 ;  /* 0x000000ffff007224 */ /* 0x000fe200078e0a07 */
[----:B-----5:R-:W-:Y:S01]  /*3c90*/  ULEA UR4, UR5, UR4, 0x18 ;  /* 0x0000000405047291 */ /* 0x020fe2000f8ec0ff */
[----:B0-----:R-:W-:-:S05]  /*3ca0*/  IMAD.WIDE.U32 R2, R5, 0x4, R2 ;  /* 0x0000000405027825 */ /* 0x001fca00078e0002 */
[----:B------:R-:W-:Y:S01]  /*3cb0*/  LEA R5, R12, UR4, 0x2 ;  /* 0x000000040c057c11 */ /* 0x000fe2000f8e10ff */
[----:B------:R-:W-:-:S07]  /*3cc0*/  IMAD R12, R7, R8, R12 ;  /* 0x00000008070c7224 */ /* 0x000fce00078e020c */
.L_x_40862:
[----:B------:R0:W5:Y:S01]  /*3cd0*/  LDS R7, [R5] ;  /* 0x0000000005077984 */ /* 0x0001620000000800 */
[----:B------:R-:W-:-:S05]  /*3ce0*/  VIADD R0, R0, 0x1 ;  /* 0x0000000100007836 */ /* 0x000fca0000000000 */
[----:B------:R-:W-:Y:S01]  /*3cf0*/  ISETP.NE.AND P0, PT, R0, RZ, PT ;  /* 0x000000ff0000720c */ /* 0x000fe20003f05270 */
[C---:B0-----:R-:W-:Y:S01]  /*3d00*/  IMAD R5, R8.reuse, 0x4, R5 ;  /* 0x0000000408057824 */ /* 0x041fe200078e0205 */
[----:B-----5:R0:W-:Y:S02]  /*3d10*/  STG.E desc[UR8][R2.64], R7 ;  /* 0x0000000702007986 */ /* 0x0201e4000c101908 */
[----:B0-----:R-:W-:-:S09]  /*3d20*/  IMAD.WIDE.U32 R2, R8, 0x4, R2 ;  /* 0x0000000408027825 */ /* 0x001fd200078e0002 */
[----:B------:R-:W-:Y:S05]  /*3d30*/  @P0 BRA `(.L_x_40862) ;  /* 0xfffffffc00e40947 */ /* 0x000fea000383ffff */
.L_x_40861:
[----:B------:R-:W-:Y:S05]  /*3d40*/  BSYNC.RECONVERGENT B0 ;  /* 0x0000000000007941 */ /* 0x000fea0003800200 */
.L_x_40860:
[----:B------:R-:W5:Y:S01]  /*3d50*/  S2UR UR5, SR_CgaCtaId ;  /* 0x00000000000579c3 */ /* 0x000f620000008800 */
[----:B------:R-:W-:Y:S01]  /*3d60*/  UMOV UR4, 0x400 ;  /* 0x0000040000047882 */ /* 0x000fe20000000000 */
[----:B0-----:R-:W-:Y:S01]  /*3d70*/  IMAD R13, R9, 0x400, R12 ;  /* 0x00000400090d7824 */ /* 0x001fe200078e020c */
[----:B------:R-:W-:-:S05]  /*3d80*/  UIADD3 UR4, UPT, UPT, UR4, 0x1180, URZ ;  /* 0x0000118004047890 */ /* 0x000fca000fffe0ff */
[----:B-1----:R-:W0:Y:S08]  /*3d90*/  LDC.64 R20, c[0x0][0x3a0] ;  /* 0x0000e800ff147b82 */ /* 0x002e300000000a00 */
[----:B------:R-:W1:Y:S01]  /*3da0*/  LDC R26, c[0x0][0x360] ;  /* 0x0000d800ff1a7b82 */ /* 0x000e620000000800 */
[----:B-----5:R-:W-:-:S06]  /*3db0*/  ULEA UR4, UR5, UR4, 0x18 ;  /* 0x0000000405047291 */ /* 0x020fcc000f8ec0ff */
[----:B------:R-:W-:Y:S01]  /*3dc0*/  LEA R9, R12, UR4, 0x2 ;  /* 0x000000040c097c11 */ /* 0x000fe2000f8e10ff */
[----:B0-----:R-:W-:-:S04]  /*3dd0*/  IMAD.WIDE.U32 R2, R8, 0x4, R20 ;  /* 0x0000000408027825 */ /* 0x001fc800078e0014 */
[----:B-1----:R-:W-:-:S04]  /*3de0*/  IMAD.WIDE.U32 R4, R26, 0x8, R20 ;  /* 0x000000081a047825 */ /* 0x002fc800078e0014 */
[----:B------:R-:W-:-:S07]  /*3df0*/  IMAD.WIDE.U32 R6, R26, 0xc, R20 ;  /* 0x0000000c1a067825 */ /* 0x000fce00078e0014 */
.L_x_40863:
[--C-:B------:R-:W-:Y:S01]  /*3e00*/  IMAD R0, R8, 0x4, R9.reuse ;  /* 0x0000000408007824 */ /* 0x100fe200078e0209 */
[C---:B------:R-:W-:Y:S01]  /*3e10*/  LEA R22, R26.reuse, R9, 0x3 ;  /* 0x000000091a167211 */ /* 0x040fe200078e18ff */
[----:B------:R-:W-:Y:S01]  /*3e20*/  IMAD R24, R26, 0xc, R9 ;  /* 0x0000000c1a187824 */ /* 0x000fe200078e0209 */
[----:B0-----:R0:W1:Y:S01]  /*3e30*/  LDS R23, [R9] ;  /* 0x0000000009177984 */ /* 0x0010620000000800 */
[----:B---3--:R-:W-:-:S03]  /*3e40*/  IMAD.WIDE R18, R13, 0x4, R20 ;  /* 0x000000040d127825 */ /* 0x008fc600078e0214 */
[----:B--2---:R-:W2:Y:S01]  /*3e50*/  LDS R25, [R0] ;  /* 0x0000000000197984 */ /* 0x004ea20000000800 */
[----:B------:R-:W-:-:S03]  /*3e60*/  IMAD.WIDE R10, R13, 0x4, R2 ;  /* 0x000000040d0a7825 */ /* 0x000fc600078e0202 */
[----:B----4-:R-:W3:Y:S01]  /*3e70*/  LDS R27, [R22] ;  /* 0x00000000161b7984 */ /* 0x010ee20000000800 */
[----:B------:R-:W-:-:S03]  /*3e80*/  IMAD.WIDE R14, R13, 0x4, R4 ;  /* 0x000000040d0e7825 */ /* 0x000fc600078e0204 */
[----:B------:R-:W4:Y:S01]  /*3e90*/  LDS R29, [R24] ;  /* 0x00000000181d7984 */ /* 0x000f220000000800 */
[----:B------:R-:W-:-:S04]  /*3ea0*/  IMAD.WIDE R16, R13, 0x4, R6 ;  /* 0x000000040d107825 */ /* 0x000fc800078e0206 */
[C---:B------:R-:W-:Y:S02]  /*3eb0*/  IMAD R12, R8.reuse, 0x4, R12 ;  /* 0x00000004080c7824 */ /* 0x040fe400078e020c */
[----:B------:R-:W-:Y:S02]  /*3ec0*/  IMAD R13, R8, 0x4, R13 ;  /* 0x00000004080d7824 */ /* 0x000fe400078e020d */
[----:B0-----:R-:W-:Y:S01]  /*3ed0*/  IMAD R9, R26, 0x10, R9 ;  /* 0x000000101a097824 */ /* 0x001fe200078e0209 */
[----:B------:R-:W-:Y:S01]  /*3ee0*/  ISETP.GE.U32.AND P0, PT, R12, 0x400, PT ;  /* 0x000004000c00780c */ /* 0x000fe20003f06070 */
[----:B-1----:R0:W-:Y:S04]  /*3ef0*/  STG.E desc[UR8][R18.64], R23 ;  /* 0x0000001712007986 */ /* 0x0021e8000c101908 */
[----:B--2---:R0:W-:Y:S04]  /*3f00*/  STG.E desc[UR8][R10.64], R25 ;  /* 0x000000190a007986 */ /* 0x0041e8000c101908 */
[----:B---3--:R0:W-:Y:S04]  /*3f10*/  STG.E desc[UR8][R14.64], R27 ;  /* 0x0000001b0e007986 */ /* 0x0081e8000c101908 */
[----:B----4-:R0:W-:Y:S01]  /*3f20*/  STG.E desc[UR8][R16.64], R29 ;  /* 0x0000001d10007986 */ /* 0x0101e2000c101908 */
[----:B------:R-:W-:Y:S05]  /*3f30*/  @!P0 BRA `(.L_x_40863) ;  /* 0xfffffffc00b08947 */ /* 0x000fea000383ffff */
[----:B------:R-:W-:Y:S05]  /*3f40*/  EXIT ;  /* 0x000000000000794d */ /* 0x000fea0003800000 */
.L_x_40786:
[----:B------:R-:W-:Y:S01]  /*3f50*/  BSSY B2, `(.L_x_40864) ;  /* 0x0000006000027945 */ /* 0x000fe20003800000 */
[----:B------:R-:W-:Y:S02]  /*3f60*/  IMAD.MOV.U32 R3, RZ, RZ, R22 ;  /* 0x000000ffff037224 */ /* 0x000fe400078e0016 */
[----:B------:R-:W-:-:S07]  /*3f70*/  IMAD.MOV.U32 R2, RZ, RZ, -0x1 ;  /* 0xffffffffff027424 */ /* 0x000fce00078e00ff */
[----:B01234-:R-:W-:Y:S05]  /*3f80*/  WARPSYNC.COLLECTIVE R2, `(.L_x_40865) ;  /* 0x0000000002087348 */ /* 0x01ffea0003c00000 */
[----:B0-----:R0:W0:Y:S02]  /*3f90*/  SHFL.IDX P6, R2, R14, R3, R13 ;  /* 0x000000030e027389 */ /* 0x00102400000c000d */
[----:B01234-:R-:W-:Y:S05]  /*3fa0*/  ENDCOLLECTIVE ;  /* 0x000000000000791b */ /* 0x01ffea0003800000 */
.L_x_40865:
[----:B------:R-:W-:Y:S05]  /*3fb0*/  BSYNC B2 ;  /* 0x0000000000027941 */ /* 0x000fea0003800000 */
.L_x_40864:
[----:B------:R-:W-:Y:S05]  /*3fc0*/  BRA `(.L_x_40866) ;  /* 0xffffffd800bc7947 */ /* 0x000fea000383ffff */
.L_x_40788:
[----:B------:R-:W-:Y:S01]  /*3fd0*/  BSSY B2, `(.L_x_40867) ;  /* 0x0000006000027945 */ /* 0x000fe20003800000 */
[----:B------:R-:W-:Y:S01]  /*3fe0*/  MOV R3, R16 ;  /* 0x0000001000037202 */ /* 0x000fe20000000f00 */
[----:B------:R-:W-:-:S07]  /*3ff0*/  IMAD.MOV.U32 R2, RZ, RZ, -0x1 ;  /* 0xffffffffff027424 */ /* 0x000fce00078e00ff */
[----:B01234-:R-:W-:Y:S05]  /*4000*/  WARPSYNC.COLLECTIVE R2, `(.L_x_40868) ;  /* 0x0000000002087348 */ /* 0x01ffea0003c00000 */
[----:B0-----:R0:W0:Y:S02]  /*4010*/  SHFL.IDX P6, R2, R14, R3, R13 ;  /* 0x000000030e027389 */ /* 0x00102400000c000d */
[----:B01234-:R-:W-:Y:S05]  /*4020*/  ENDCOLLECTIVE ;  /* 0x000000000000791b */ /* 0x01ffea0003800000 */
.L_x_40868:
[----:B------:R-:W-:Y:S05]  /*4030*/  BSYNC B2 ;  /* 0x0000000000027941 */ /* 0x000fea0003800000 */
.L_x_40867:
[----:B------:R-:W-:Y:S05]  /*4040*/  BRA `(.L_x_40869) ;  /* 0xffffffd800b07947 */ /* 0x000fea000383ffff */
.L_x_40790:
[----:B------:R-:W-:Y:S01]  /*4050*/  BSSY B2, `(.L_x_40870) ;  /* 0x0000006000027945 */ /* 0x000fe20003800000 */
[----:B------:R-:W-:Y:S02]  /*4060*/  IMAD.MOV.U32 R3, RZ, RZ, R18 ;  /* 0x000000ffff037224 */ /* 0x000fe400078e0012 */
[----:B------:R-:W-:-:S07]  /*4070*/  IMAD.MOV.U32 R2, RZ, RZ, -0x1 ;  /* 0xffffffffff027424 */ /* 0x000fce00078e00ff */
[----:B01234-:R-:W-:Y:S05]  /*4080*/  WARPSYNC.COLLECTIVE R2, `(.L_x_40871) ;  /* 0x0000000002087348 */ /* 0x01ffea0003c00000 */
[----:B0-----:R0:W0:Y:S02]  /*4090*/  SHFL.IDX P6, R2, R14, R3, R13 ;  /* 0x000000030e027389 */ /* 0x00102400000c000d */
[----:B01234-:R-:W-:Y:S05]  /*40a0*/  ENDCOLLECTIVE ;  /* 0x000000000000791b */ /* 0x01ffea0003800000 */
.L_x_40871:
[----:B------:R-:W-:Y:S05]  /*40b0*/  BSYNC B2 ;  /* 0x0000000000027941 */ /* 0x000fea0003800000 */
.L_x_40870:
[----:B------:R-:W-:Y:S05]  /*40c0*/  BRA `(.L_x_40872) ;  /* 0xffffffd800a47947 */ /* 0x000fea000383ffff */
.L_x_40792:
[----:B------:R-:W-:Y:S01]  /*40d0*/  BSSY B2, `(.L_x_40873) ;  /* 0x0000006000027945 */ /* 0x000fe20003800000 */
[----:B------:R-:W-:Y:S02]  /*40e0*/  IMAD.MOV.U32 R3, RZ, RZ, R20 ;  /* 0x000000ffff037224 */ /* 0x000fe400078e0014 */
[----:B------:R-:W-:-:S07]  /*40f0*/  IMAD.MOV.U32 R2, RZ, RZ, -0x1 ;  /* 0xffffffffff027424 */ /* 0x000fce00078e00ff */
[----:B01234-:R-:W-:Y:S05]  /*4100*/  WARPSYNC.COLLECTIVE R2, `(.L_x_40874) ;  /* 0x0000000002087348 */ /* 0x01ffea0003c00000 */
[----:B0-----:R0:W0:Y:S02]  /*4110*/  SHFL.IDX P6, R2, R14, R3, R13 ;  /* 0x000000030e027389 */ /* 0x00102400000c000d */
[----:B01234-:R-:W-:Y:S05]  /*4120*/  ENDCOLLECTIVE ;  /* 0x000000000000791b */ /* 0x01ffea0003800000 */
.L_x_40874:
[----:B------:R-:W-:Y:S05]  /*4130*/  BSYNC B2 ;  /* 0x0000000000027941 */ /* 0x000fea0003800000 */
.L_x_40873:
[----:B------:R-:W-:Y:S05]  /*4140*/  BRA `(.L_x_40875) ;  /* 0xffffffd800987947 */ /* 0x000fea000383ffff */
.L_x_40794:
[----:B------:R-:W-:Y:S01]  /*4150*/  BSSY B2, `(.L_x_40876) ;  /* 0x0000006000027945 */ /* 0x000fe20003800000 */
[----:B------:R-:W-:Y:S01]  /*4160*/  MOV R3, R24 ;  /* 0x0000001800037202 */ /* 0x000fe20000000f00 */
[----:B------:R-:W-:-:S07]  /*4170*/  IMAD.MOV.U32 R2, RZ, RZ, -0x1 ;  /* 0xffffffffff027424 */ /* 0x000fce00078e00ff */
[----:B01234-:R-:W-:Y:S05]  /*4180*/  WARPSYNC.COLLECTIVE R2, `(.L_x_40877) ;  /* 0x0000000002087348 */ /* 0x01ffea0003c00000 */
[----:B0-----:R0:W0:Y:S02]  /*4190*/  SHFL.IDX P6, R2, R14, R3, R13 ;  /* 0x000000030e027389 */ /* 0x00102400000c000d */
[----:B01234-:R-:W-:Y:S05]  /*41a0*/  ENDCOLLECTIVE ;  /* 0x000000000000791b */ /* 0x01ffea0003800000 */
.L_x_40877:
[----:B------:R-:W-:Y:S05]  /*41b0*/  BSYNC B2 ;  /* 0x0000000000027941 */ /* 0x000fea0003800000 */
.L_x_40876:
[----:B------:R-:W-:Y:S05]  /*41c0*/  BRA `(.L_x_40878) ;  /* 0xffffffd8008c7947 */ /* 0x000fea000383ffff */
.L_x_40796:
[----:B------:R-:W-:Y:S01]  /*41d0*/  BSSY B2, `(.L_x_40879) ;  /* 0x0000006000027945 */ /* 0x000fe20003800000 */
[----:B------:R-:W-:Y:S02]  /*41e0*/  IMAD.MOV.U32 R3, RZ, RZ, R26 ;  /* 0x000000ffff037224 */ /* 0x000fe400078e001a */
[----:B------:R-:W-:-:S07]  /*41f0*/  IMAD.MOV.U32 R2, RZ, RZ, -0x1 ;  /* 0xffffffffff027424 */ /* 0x000fce00078e00ff */
[----:B01234-:R-:W-:Y:S05]  /*4200*/  WARPSYNC.COLLECTIVE R2, `(.L_x_40880) ;  /* 0x0000000002087348 */ /* 0x01ffea0003c00000 */
[----:B0-----:R0:W0:Y:S02]  /*4210*/  SHFL.IDX P6, R2, R14, R3, R13 ;  /* 0x000000030e027389 */ /* 0x00102400000c000d */
[----:B01234-:R-:W-:Y:S05]  /*4220*/  ENDCOLLECTIVE ;  /* 0x000000000000791b */ /* 0x01ffea0003800000 */
.L_x_40880:
[----:B------:R-:W-:Y:S05]  /*4230*/  BSYNC B2 ;  /* 0x0000000000027941 */ /* 0x000fea0003800000 */
.L_x_40879:
[----:B------:R-:W-:Y:S05]  /*4240*/  BRA `(.L_x_40881) ;  /* 0xffffffd800807947 */ /* 0x000fea000383ffff */
.L_x_40798:
[----:B------:R-:W-:Y:S01]  /*4250*/  BSSY B2, `(.L_x_40882) ;  /* 0x0000006000027945 */ /* 0x000fe20003800000 */
[----:B------:R-:W-:Y:S02]  /*4260*/  IMAD.MOV.U32 R3, RZ, RZ, R28 ;  /* 0x000000ffff037224 */ /* 0x000fe400078e001c */
[----:B------:R-:W-:-:S07]  /*4270*/  IMAD.MOV.U32 R2, RZ, RZ, -0x1 ;  /* 0xffffffffff027424 */ /* 0x000fce00078e00ff */
[----:B01234-:R-:W-:Y:S05]  /*4280*/  WARPSYNC.COLLECTIVE R2, `(.L_x_40883) ;  /* 0x0000000002087348 */ /* 0x01ffea0003c00000 */
[----:B0-----:R0:W0:Y:S02]  /*4290*/  SHFL.IDX P6, R2, R14, R3, R13 ;  /* 0x000000030e027389 */ /* 0x00102400000c000d */
[----:B01234-:R-:W-:Y:S05]  /*42a0*/  ENDCOLLECTIVE ;  /* 0x000000000000791b */ /* 0x01ffea0003800000 */
.L_x_40883:
[----:B------:R-:W-:Y:S05]  /*42b0*/  BSYNC B2 ;  /* 0x0000000000027941 */ /* 0x000fea0003800000 */
.L_x_40882:
[----:B------:R-:W-:Y:S05]  /*42c0*/  BRA `(.L_x_40884) ;  /* 0xffffffd8007c7947 */ /* 0x000fea000383ffff */
.L_x_40800:
[----:B------:R-:W-:Y:S01]  /*42d0*/  BSSY B2, `(.L_x_40885) ;  /* 0x0000006000027945 */ /* 0x000fe20003800000 */
[----:B------:R-:W-:Y:S01]  /*42e0*/  MOV R3, R30 ;  /* 0x0000001e00037202 */ /* 0x000fe20000000f00 */
[----:B------:R-:W-:-:S07]  /*42f0*/  IMAD.MOV.U32 R2, RZ, RZ, -0x1 ;  /* 0xffffffffff027424 */ /* 0x000fce00078e00ff */
[----:B01234-:R-:W-:Y:S05]  /*4300*/  WARPSYNC.COLLECTIVE R2, `(.L_x_40886) ;  /* 0x0000000002087348 */ /* 0x01ffea0003c00000 */
[----:B0-----:R0:W0:Y:S02]  /*4310*/  SHFL.IDX P6, R2, R14, R3, R13 ;  /* 0x000000030e027389 */ /* 0x00102400000c000d */
[----:B01234-:R-:W-:Y:S05]  /*4320*/  ENDCOLLECTIVE ;  /* 0x000000000000791b */ /* 0x01ffea0003800000 */
.L_x_40886:
[----:B------:R-:W-:Y:S05]  /*4330*/  BSYNC B2 ;  /* 0x0000000000027941 */ /* 0x000fea0003800000 */
.L_x_40885:
[----:B------:R-:W-:Y:S05]  /*4340*/  BRA `(.L_x_40887) ;  /* 0xffffffd800747947 */ /* 0x000fea000383ffff */
.L_x_40815:
[----:B------:R-:W-:Y:S01]  /*4350*/  BSSY B1, `(.L_x_40888) ;  /* 0x0000006000017945 */ /* 0x000fe20003800000 */
[----:B------:R-:W-:Y:S02]  /*4360*/  IMAD.MOV.U32 R3, RZ, RZ, R22 ;  /* 0x000000ffff037224 */ /* 0x000fe400078e0016 */
[----:B------:R-:W-:-:S07]  /*4370*/  IMAD.MOV.U32 R2, RZ, RZ, -0x1 ;  /* 0xffffffffff027424 */ /* 0x000fce00078e00ff */
[----:B01234-:R-:W-:Y:S05]  /*4380*/  WARPSYNC.COLLECTIVE R2, `(.L_x_40889) ;  /* 0x0000000002087348 */ /* 0x01ffea0003c00000 */
[----:B0-----:R0:W0:Y:S02]  /*4390*/  SHFL.IDX P6, R2, R14, R3, R13 ;  /* 0x000000030e027389 */ /* 0x00102400000c000d */
[----:B01234-:R-:W-:Y:S05]  /*43a0*/  ENDCOLLECTIVE ;  /* 0x000000000000791b */ /* 0x01ffea0003800000 */
.L_x_40889:
[----:B------:R-:W-:Y:S05]  /*43b0*/  BSYNC B1 ;  /* 0x0000000000017941 */ /* 0x000fea0003800000 */
.L_x_40888:
[----:B------:R-:W-:Y:S05]  /*43c0*/  BRA `(.L_x_40890) ;  /* 0xffffffe400407947 */ /* 0x000fea000383ffff */
.L_x_40817:
[----:B------:R-:W-:Y:S01]  /*43d0*/  BSSY B1, `(.L_x_40891) ;  /* 0x0000006000017945 */ /* 0x000fe20003800000 */
[----:B------:R-:W-:Y:S02]  /*43e0*/  IMAD.MOV.U32 R3, RZ, RZ, R16 ;  /* 0x000000ffff037224 */ /* 0x000fe400078e0010 */
[----:B------:R-:W-:-:S07]  /*43f0*/  IMAD.MOV.U32 R2, RZ, RZ, -0x1 ;  /* 0xffffffffff027424 */ /* 0x000fce00078e00ff */
[----:B01234-:R-:W-:Y:S05]  /*4400*/  WARPSYNC.COLLECTIVE R2, `(.L_x_40892) ;  /* 0x0000000002087348 */ /* 0x01ffea0003c00000 */
[----:B0-----:R0:W0:Y:S02]  /*4410*/  SHFL.IDX P6, R2, R14, R3, R13 ;  /* 0x000000030e027389 */ /* 0x00102400000c000d */
[----:B01234-:R-:W-:Y:S05]  /*4420*/  ENDCOLLECTIVE ;  /* 0x000000000000791b */ /* 0x01ffea0003800000 */
.L_x_40892:
[----:B------:R-:W-:Y:S05]  /*4430*/  BSYNC B1 ;  /* 0x0000000000017941 */ /* 0x000fea0003800000 */
.L_x_40891:
[----:B------:R-:W-:Y:S05]  /*4440*/  BRA `(.L_x_40893) ;  /* 0xffffffe400347947 */ /* 0x000fea000383ffff */
.L_x_40819:
[----:B------:R-:W-:Y:S01]  /*4450*/  BSSY B1, `(.L_x_40894) ;  /* 0x0000006000017945 */ /* 0x000fe20003800000 */
[----:B------:R-:W-:Y:S01]  /*4460*/  MOV R3, R18 ;  /* 0x0000001200037202 */ /* 0x000fe20000000f00 */
[----:B------:R-:W-:-:S07]  /*4470*/  IMAD.MOV.U32 R2, RZ, RZ, -0x1 ;  /* 0xffffffffff027424 */ /* 0x000fce00078e00ff */
[----:B01234-:R-:W-:Y:S05]  /*4480*/  WARPSYNC.COLLECTIVE R2, `(.L_x_40895) ;  /* 0x0000000002087348 */ /* 0x01ffea0003c00000 */
[----:B0-----:R0:W0:Y:S02]  /*4490*/  SHFL.IDX P6, R2, R14, R3, R13 ;  /* 0x000000030e027389 */ /* 0x00102400000c000d */
[----:B01234-:R-:W-:Y:S05]  /*44a0*/  ENDCOLLECTIVE ;  /* 0x000000000000791b */ /* 0x01ffea0003800000 */
.L_x_40895:
[----:B------:R-:W-:Y:S05]  /*44b0*/  BSYNC B1 ;  /* 0x0000000000017941 */ /* 0x000fea0003800000 */
.L_x_40894:
[----:B------:R-:W-:Y:S05]  /*44c0*/  BRA `(.L_x_40896) ;  /* 0xffffffe400287947 */ /* 0x000fea000383ffff */
.L_x_40821:
[----:B------:R-:W-:Y:S01]  /*44d0*/  BSSY B1, `(.L_x_40897) ;  /* 0x0000006000017945 */ /* 0x000fe20003800000 */
[----:B------:R-:W-:Y:S02]  /*44e0*/  IMAD.MOV.U32 R3, RZ, RZ, R20 ;  /* 0x000000ffff037224 */ /* 0x000fe400078e0014 */
[----:B------:R-:W-:-:S07]  /*44f0*/  IMAD.MOV.U32 R2, RZ, RZ, -0x1 ;  /* 0xffffffffff027424 */ /* 0x000fce00078e00ff */
[----:B01234-:R-:W-:Y:S05]  /*4500*/  WARPSYNC.COLLECTIVE R2, `(.L_x_40898) ;  /* 0x0000000002087348 */ /* 0x01ffea0003c00000 */
[----:B0-----:R0:W0:Y:S02]  /*4510*/  SHFL.IDX P6, R2, R14, R3, R13 ;  /* 0x000000030e027389 */ /* 0x00102400000c000d */
[----:B01234-:R-:W-:Y:S05]  /*4520*/  ENDCOLLECTIVE ;  /* 0x000000000000791b */ /* 0x01ffea0003800000 */
.L_x_40898:
[----:B------:R-:W-:Y:S05]  /*4530*/  BSYNC B1 ;  /* 0x0000000000017941 */ /* 0x000fea0003800000 */
.L_x_40897:
[----:B------:R-:W-:Y:S05]  /*4540*/  BRA `(.L_x_40899) ;  /* 0xffffffe4001c7947 */ /* 0x000fea000383ffff */
.L_x_40823:
[----:B------:R-:W-:Y:S01]  /*4550*/  BSSY B1, `(.L_x_40900) ;  /* 0x0000006000017945 */ /* 0x000fe20003800000 */
[----:B------:R-:W-:Y:S01]  /*4560*/  IMAD.MOV.U32 R3, RZ, RZ, R24 ;  /* 0x000000ffff037224 */ /* 0x000fe200078e0018 */
[----:B------:R-:W-:-:S07]  /*4570*/  MOV R2, 0xffffffff ;  /* 0xffffffff00027802 */ /* 0x000fce0000000f00 */
[----:B01234-:R-:W-:Y:S05]  /*4580*/  WARPSYNC.COLLECTIVE R2, `(.L_x_40901) ;  /* 0x0000000002087348 */ /* 0x01ffea0003c00000 */
[----:B0-----:R0:W0:Y:S02]  /*4590*/  SHFL.IDX P6, R2, R14, R3, R13 ;  /* 0x000000030e027389 */ /* 0x00102400000c000d */
[----:B01234-:R-:W-:Y:S05]  /*45a0*/  ENDCOLLECTIVE ;  /* 0x000000000000791b */ /* 0x01ffea0003800000 */
.L_x_40901:
[----:B------:R-:W-:Y:S05]  /*45b0*/  BSYNC B1 ;  /* 0x0000000000017941 */ /* 0x000fea0003800000 */
.L_x_40900:
[----:B------:R-:W-:Y:S05]  /*45c0*/  BRA `(.L_x_40902) ;  /* 0xffffffe400107947 */ /* 0x000fea000383ffff */
.L_x_40825:
[----:B------:R-:W-:Y:S01]  /*45d0*/  BSSY B1, `(.L_x_40903) ;  /* 0x0000006000017945 */ /* 0x000fe20003800000 */
[----:B------:R-:W-:Y:S02]  /*45e0*/  IMAD.MOV.U32 R3, RZ, RZ, R26 ;  /* 0x000000ffff037224 */ /* 0x000fe400078e001a */
[----:B------:R-:W-:-:S07]  /*45f0*/  IMAD.MOV.U32 R2, RZ, RZ, -0x1 ;  /* 0xffffffffff027424 */ /* 0x000fce00078e00ff */
[----:B01234-:R-:W-:Y:S05]  /*4600*/  WARPSYNC.COLLECTIVE R2, `(.L_x_40904) ;  /* 0x0000000002087348 */ /* 0x01ffea0003c00000 */
[----:B0-----:R0:W0:Y:S02]  /*4610*/  SHFL.IDX P6, R2, R14, R3, R13 ;  /* 0x000000030e027389 */ /* 0x00102400000c000d */
[----:B01234-:R-:W-:Y:S05]  /*4620*/  ENDCOLLECTIVE ;  /* 0x000000000000791b */ /* 0x01ffea0003800000 */
.L_x_40904:
[----:B------:R-:W-:Y:S05]  /*4630*/  BSYNC B1 ;  /* 0x0000000000017941 */ /* 0x000fea0003800000 */
.L_x_40903:
[----:B------:R-:W-:Y:S05]  /*4640*/  BRA `(.L_x_40905) ;  /* 0xffffffe400047947 */ /* 0x000fea000383ffff */
.L_x_40827:
[----:B------:R-:W-:Y:S01]  /*4650*/  BSSY B1, `(.L_x_40906) ;  /* 0x0000006000017945 */ /* 0x000fe20003800000 */
[----:B------:R-:W-:Y:S02]  /*4660*/  IMAD.MOV.U32 R3, RZ, RZ, R28 ;  /* 0x000000ffff037224 */ /* 0x000fe400078e001c */
[----:B------:R-:W-:-:S07]  /*4670*/  IMAD.MOV.U32 R2, RZ, RZ, -0x1 ;  /* 0xffffffffff027424 */ /* 0x000fce00078e00ff */
[----:B01234-:R-:W-:Y:S05]  /*4680*/  WARPSYNC.COLLECTIVE R2, `(.L_x_40907) ;  /* 0x0000000002087348 */ /* 0x01ffea0003c00000 */
[----:B0-----:R0:W0:Y:S02]  /*4690*/  SHFL.IDX P6, R2, R14, R3, R13 ;  /* 0x000000030e027389 */ /* 0x00102400000c000d */
[----:B01234-:R-:W-:Y:S05]  /*46a0*/  ENDCOLLECTIVE ;  /* 0x000000000000791b */ /* 0x01ffea0003800000 */
.L_x_40907:
[----:B------:R-:W-:Y:S05]  /*46b0*/  BSYNC B1 ;  /* 0x0000000000017941 */ /* 0x000fea0003800000 */
.L_x_40906:
[----:B------:R-:W-:Y:S05]  /*46c0*/  BRA `(.L_x_40908) ;  /* 0xffffffe400007947 */ /* 0x000fea000383ffff */
.L_x_40829:
[----:B------:R-:W-:Y:S01]  /*46d0*/  BSSY B1, `(.L_x_40909) ;  /* 0x0000006000017945 */ /* 0x000fe20003800000 */
[----:B------:R-:W-:Y:S01]  /*46e0*/  MOV R3, R30 ;  /* 0x0000001e00037202 */ /* 0x000fe20000000f00 */
[----:B------:R-:W-:-:S07]  /*46f0*/  IMAD.MOV.U32 R2, RZ, RZ, -0x1 ;  /* 0xffffffffff027424 */ /* 0x000fce00078e00ff */
[----:B01234-:R-:W-:Y:S05]  /*4700*/  WARPSYNC.COLLECTIVE R2, `(.L_x_40910) ;  /* 0x0000000002087348 */ /* 0x01ffea0003c00000 */
[----:B0-----:R0:W0:Y:S02]  /*4710*/  SHFL.IDX P6, R2, R14, R3, R13 ;  /* 0x000000030e027389 */ /* 0x00102400000c000d */
[----:B01234-:R-:W-:Y:S05]  /*4720*/  ENDCOLLECTIVE ;  /* 0x000000000000791b */ /* 0x01ffea0003800000 */
.L_x_40910:
[----:B------:R-:W-:Y:S05]  /*4730*/  BSYNC B1 ;  /* 0x0000000000017941 */ /* 0x000fea0003800000 */
.L_x_40909:
[----:B------:R-:W-:Y:S05]  /*4740*/  BRA `(.L_x_40911) ;  /* 0xffffffe000f87947 */ /* 0x000fea000383ffff */
.L_x_40842:
[----:B------:R-:W-:Y:S02]  /*4750*/  IMAD.MOV.U32 R2, RZ, RZ, -0x1 ;  /* 0xffffffffff027424 */ /* 0x000fe400078e00ff */
[----:B------:R-:W-:-:S07]  /*4760*/  IMAD.MOV.U32 R3, RZ, RZ, R22 ;  /* 0x000000ffff037224 */ /* 0x000fce00078e0016 */
[----:B0-234-:R-:W-:Y:S05]  /*4770*/  WARPSYNC.COLLECTIVE R2, `(.L_x_40912) ;  /* 0x0000000002087348 */ /* 0x01dfea0003c00000 */
[----:B0-----:R0:W1:Y:S02]  /*4780*/  SHFL.IDX P6, R2, R14, R3, R13 ;  /* 0x000000030e027389 */ /* 0x00106400000c000d */
[----:B01234-:R-:W-:Y:S05]  /*4790*/  ENDCOLLECTIVE ;  /* 0x000000000000791b */ /* 0x01ffea0003800000 */
.L_x_40912:
[----:B------:R-:W-:Y:S01]  /*47a0*/  IMAD.MOV.U32 R36, RZ, RZ, R2 ;  /* 0x000000ffff247224 */ /* 0x000fe200078e0002 */
[----:B------:R-:W-:Y:S06]  /*47b0*/  BRA `(.L_x_40913) ;  /* 0xffffffec00c07947 */ /* 0x000fec000383ffff */
.L_x_40844:
[----:B------:R-:W-:Y:S01]  /*47c0*/  BSSY B0, `(.L_x_40914) ;  /* 0x0000006000007945 */ /* 0x000fe20003800000 */
[----:B------:R-:W-:Y:S01]  /*47d0*/  MOV R3, R16 ;  /* 0x0000001000037202 */ /* 0x000fe20000000f00 */
[----:B------:R-:W-:-:S07]  /*47e0*/  IMAD.MOV.U32 R2, RZ, RZ, -0x1 ;  /* 0xffffffffff027424 */ /* 0x000fce00078e00ff */
[----:B0-234-:R-:W-:Y:S05]  /*47f0*/  WARPSYNC.COLLECTIVE R2, `(.L_x_40915) ;  /* 0x0000000002087348 */ /* 0x01dfea0003c00000 */
[----:B0-----:R0:W1:Y:S02]  /*4800*/  SHFL.IDX P6, R2, R14, R3, R13 ;  /* 0x000000030e027389 */ /* 0x00106400000c000d */
[----:B01234-:R-:W-:Y:S05]  /*4810*/  ENDCOLLECTIVE ;  /* 0x000000000000791b */ /* 0x01ffea0003800000 */
.L_x_40915:
[----:B------:R-:W-:Y:S05]  /*4820*/  BSYNC B0 ;  /* 0x0000000000007941 */ /* 0x000fea0003800000 */
.L_x_40914:
[----:B------:R-:W-:Y:S05]  /*4830*/  BRA `(.L_x_40916) ;  /* 0xffffffec00b47947 */ /* 0x000fea000383ffff */
.L_x_40846:
[----:B------:R-:W-:Y:S01]  /*4840*/  BSSY B0, `(.L_x_40917) ;  /* 0x0000006000007945 */ /* 0x000fe20003800000 */
[----:B------:R-:W-:Y:S02]  /*4850*/  IMAD.MOV.U32 R3, RZ, RZ, R18 ;  /* 0x000000ffff037224 */ /* 0x000fe400078e0012 */
[----:B------:R-:W-:-:S07]  /*4860*/  IMAD.MOV.U32 R2, RZ, RZ, -0x1 ;  /* 0xffffffffff027424 */ /* 0x000fce00078e00ff */
[----:B0-234-:R-:W-:Y:S05]  /*4870*/  WARPSYNC.COLLECTIVE R2, `(.L_x_40918) ;  /* 0x0000000002087348 */ /* 0x01dfea0003c00000 */
[----:B0-----:R0:W1:Y:S02]  /*4880*/  SHFL.IDX P6, R2, R14, R3, R13 ;  /* 0x000000030e027389 */ /* 0x00106400000c000d */
[----:B01234-:R-:W-:Y:S05]  /*4890*/  ENDCOLLECTIVE ;  /* 0x000000000000791b */ /* 0x01ffea0003800000 */
.L_x_40918:
[----:B------:R-:W-:Y:S05]  /*48a0*/  BSYNC B0 ;  /* 0x0000000000007941 */ /* 0x000fea0003800000 */
.L_x_40917:
[----:B------:R-:W-:Y:S05]  /*48b0*/  BRA `(.L_x_40919) ;  /* 0xffffffec00a87947 */ /* 0x000fea000383ffff */
.L_x_40848:
[----:B------:R-:W-:Y:S01]  /*48c0*/  BSSY B0, `(.L_x_40920) ;  /* 0x0000006000007945 */ /* 0x000fe20003800000 */
[----:B------:R-:W-:Y:S01]  /*48d0*/  IMAD.MOV.U32 R3, RZ, RZ, R20 ;  /* 0x000000ffff037224 */ /* 0x000fe200078e0014 */
[----:B------:R-:W-:-:S07]  /*48e0*/  MOV R2, 0xffffffff ;  /* 0xffffffff00027802 */ /* 0x000fce0000000f00 */
[----:B0-234-:R-:W-:Y:S05]  /*48f0*/  WARPSYNC.COLLECTIVE R2, `(.L_x_40921) ;  /* 0x0000000002087348 */ /* 0x01dfea0003c00000 */
[----:B0-----:R0:W1:Y:S02]  /*4900*/  SHFL.IDX P6, R2, R14, R3, R13 ;  /* 0x000000030e027389 */ /* 0x00106400000c000d */
[----:B01234-:R-:W-:Y:S05]  /*4910*/  ENDCOLLECTIVE ;  /* 0x000000000000791b */ /* 0x01ffea0003800000 */
.L_x_40921:
[----:B------:R-:W-:Y:S05]  /*4920*/  BSYNC B0 ;  /* 0x0000000000007941 */ /* 0x000fea0003800000 */
.L_x_40920:
[----:B------:R-:W-:Y:S05]  /*4930*/  BRA `(.L_x_40922) ;  /* 0xffffffec009c7947 */ /* 0x000fea000383ffff */
.L_x_40850:
[----:B------:R-:W-:Y:S01]  /*4940*/  BSSY B0, `(.L_x_40923) ;  /* 0x0000006000007945 */ /* 0x000fe20003800000 */
[----:B------:R-:W-:Y:S02]  /*4950*/  IMAD.MOV.U32 R3, RZ, RZ, R24 ;  /* 0x000000ffff037224 */ /* 0x000fe400078e0018 */
[----:B------:R-:W-:-:S07]  /*4960*/  IMAD.MOV.U32 R2, RZ, RZ, -0x1 ;  /* 0xffffffffff027424 */ /* 0x000fce00078e00ff */
[----:B0-234-:R-:W-:Y:S05]  /*4970*/  WARPSYNC.COLLECTIVE R2, `(.L_x_40924) ;  /* 0x0000000002087348 */ /* 0x01dfea0003c00000 */
[----:B0-----:R0:W1:Y:S02]  /*4980*/  SHFL.IDX P6, R2, R14, R3, R13 ;  /* 0x000000030e027389 */ /* 0x00106400000c000d */
[----:B01234-:R-:W-:Y:S05]  /*4990*/  ENDCOLLECTIVE ;  /* 0x000000000000791b */ /* 0x01ffea0003800000 */
.L_x_40924:
[----:B------:R-:W-:Y:S05]  /*49a0*/  BSYNC B0 ;  /* 0x0000000000007941 */ /* 0x000fea0003800000 */
.L_x_40923:
[----:B------:R-:W-:Y:S05]  /*49b0*/  BRA `(.L_x_40925) ;  /* 0xffffffec00907947 */ /* 0x000fea000383ffff */
.L_x_40852:
[----:B------:R-:W-:Y:S01]  /*49c0*/  BSSY B0, `(.L_x_40926) ;  /* 0x0000006000007945 */ /* 0x000fe20003800000 */
[----:B------:R-:W-:Y:S02]  /*49d0*/  IMAD.MOV.U32 R3, RZ, RZ, R26 ;  /* 0x000000ffff037224 */ /* 0x000fe400078e001a */
[----:B------:R-:W-:-:S07]  /*49e0*/  IMAD.MOV.U32 R2, RZ, RZ, -0x1 ;  /* 0xffffffffff027424 */ /* 0x000fce00078e00ff */
[----:B0-234-:R-:W-:Y:S05]  /*49f0*/  WARPSYNC.COLLECTIVE R2, `(.L_x_40927) ;  /* 0x0000000002087348 */ /* 0x01dfea0003c00000 */
[----:B0-----:R0:W1:Y:S02]  /*4a00*/  SHFL.IDX P6, R2, R14, R3, R13 ;  /* 0x000000030e027389 */ /* 0x00106400000c000d */
[----:B01234-:R-:W-:Y:S05]  /*4a10*/  ENDCOLLECTIVE ;  /* 0x000000000000791b */ /* 0x01ffea0003800000 */
.L_x_40927:
[----:B------:R-:W-:Y:S05]  /*4a20*/  BSYNC B0 ;  /* 0x0000000000007941 */ /* 0x000fea0003800000 */
.L_x_40926:
[----:B------:R-:W-:Y:S05]  /*4a30*/  BRA `(.L_x_40928) ;  /* 0xffffffec008c7947 */ /* 0x000fea000383ffff */
.L_x_40854:
[----:B------:R-:W-:Y:S01]  /*4a40*/  BSSY B0, `(.L_x_40929) ;  /* 0x0000006000007945 */ /* 0x000fe20003800000 */
[----:B------:R-:W-:Y:S01]  /*4a50*/  MOV R3, R28 ;  /* 0x0000001c00037202 */ /* 0x000fe20000000f00 */
[----:B------:R-:W-:-:S07]  /*4a60*/  IMAD.MOV.U32 R2, RZ, RZ, -0x1 ;  /* 0xffffffffff027424 */ /* 0x000fce00078e00ff */
[----:B0-234-:R-:W-:Y:S05]  /*4a70*/  WARPSYNC.COLLECTIVE R2, `(.L_x_40930) ;  /* 0x0000000002087348 */ /* 0x01dfea0003c00000 */
[----:B0-----:R0:W1:Y:S02]  /*4a80*/  SHFL.IDX P6, R2, R14, R3, R13 ;  /* 0x000000030e027389 */ /* 0x00106400000c000d */
[----:B01234-:R-:W-:Y:S05]  /*4a90*/  ENDCOLLECTIVE ;  /* 0x000000000000791b */ /* 0x01ffea0003800000 */
.L_x_40930:
[----:B------:R-:W-:Y:S05]  /*4aa0*/  BSYNC B0 ;  /* 0x0000000000007941 */ /* 0x000fea0003800000 */
.L_x_40929:
[----:B------:R-:W-:Y:S05]  /*4ab0*/  BRA `(.L_x_40931) ;  /* 0xffffffec00847947 */ /* 0x000fea000383ffff */
.L_x_40856:
[----:B------:R-:W-:Y:S01]  /*4ac0*/  BSSY B0, `(.L_x_40932) ;  /* 0x0000006000007945 */ /* 0x000fe20003800000 */
[----:B------:R-:W-:Y:S02]  /*4ad0*/  IMAD.MOV.U32 R3, RZ, RZ, R30 ;  /* 0x000000ffff037224 */ /* 0x000fe400078e001e */
[----:B------:R-:W-:-:S07]  /*4ae0*/  IMAD.MOV.U32 R2, RZ, RZ, -0x1 ;  /* 0xffffffffff027424 */ /* 0x000fce00078e00ff */
[----:B0-234-:R-:W-:Y:S05]  /*4af0*/  WARPSYNC.COLLECTIVE R2, `(.L_x_40933) ;  /* 0x0000000002087348 */ /* 0x01dfea0003c00000 */
[----:B0-----:R0:W1:Y:S02]  /*4b00*/  SHFL.IDX P6, R2, R14, R3, R13 ;  /* 0x000000030e027389 */ /* 0x00106400000c000d */
[----:B01234-:R-:W-:Y:S05]  /*4b10*/  ENDCOLLECTIVE ;  /* 0x000000000000791b */ /* 0x01ffea0003800000 */
.L_x_40933:
[----:B------:R-:W-:Y:S05]  /*4b20*/  BSYNC B0 ;  /* 0x0000000000007941 */ /* 0x000fea0003800000 */
.L_x_40932:
[----:B------:R-:W-:Y:S05]  /*4b30*/  BRA `(.L_x_40934) ;  /* 0xffffffec007c7947 */ /* 0x000fea000383ffff */
        .weak           $__internal_189_$__cuda_sm20_div_u16
        .type           $__internal_189_$__cuda_sm20_div_u16,@function
        .size           $__internal_189_$__cuda_sm20_div_u16,(.L_x_58140 - $__internal_189_$__cuda_sm20_div_u16)
$__internal_189_$__cuda_sm20_div_u16:
        /* <DEDUP_REMOVED lines=8> */
[----:B------:R-:W-:Y:S01]  /*4bc0*/  LOP3.LUT R3, R15, 0xffff, RZ, 0xc0, !PT ;  /* 0x0000ffff0f037812 */ /* 0x000fe200078ec0ff */
[----:B------:R-:W-:-:S03]  /*4bd0*/  IMAD.MOV.U32 R15, RZ, RZ, 0x0 ;  /* 0x00000000ff0f7424 */ /* 0x000fc600078e00ff */
[----:B------:R-:W-:Y:S01]  /*4be0*/  I2FP.F32.U32.RZ R3, R3 ;  /* 0x0000000300037245 */ /* 0x000fe2000020d000 */
[----:B------:R-:W0:Y:S02]  /*4bf0*/  MUFU.RCP R13, R13 ;  /* 0x0000000d000d7308 */ /* 0x000e240000001000 */
[----:B0-----:R-:W-:-:S05]  /*4c00*/  FMUL R14, R14, R13 ;  /* 0x0000000d0e0e7220 */ /* 0x001fca0000400000 */
[----:B------:R-:W-:-:S05]  /*4c10*/  IADD3 R14, PT, PT, R14, 0x2, RZ ;  /* 0x000000020e0e7810 */ /* 0x000fca0007ffe0ff */
[----:B------:R-:W-:Y:S01]  /*4c20*/  FMUL.RZ R3, R3, R14 ;  /* 0x0000000e03037220 */ /* 0x000fe2000040c000 */
[----:B------:R-:W-:-:S05]  /*4c30*/  IMAD.MOV.U32 R14, RZ, RZ, R16 ;  /* 0x000000ffff0e7224 */ /* 0x000fca00078e0010 */
[----:B------:R-:W0:Y:S02]  /*4c40*/  F2I.U32.TRUNC.NTZ R3, R3 ;  /* 0x0000000300037305 */ /* 0x000e24000020f000 */
[----:B0-----:R-:W-:Y:S01]  /*4c50*/  LOP3.LUT R0, R3, 0xffff, RZ, 0xc0, !PT ;  /* 0x0000ffff03007812 */ /* 0x001fe200078ec0ff */
[----:B------:R-:W-:Y:S01]  /*4c60*/  @!P0 IMAD.MOV.U32 R0, RZ, RZ, -0x1 ;  /* 0xffffffffff008424 */ /* 0x000fe200078e00ff */
[----:B------:R-:W-:Y:S06]  /*4c70*/  RET.REL.NODEC R14 `(_Z9cuda_gemmIiLi256ELi1ELi1ELi1024ELi8ELi8ELi32ELi1ELi0EEviiiPT_S1_S1_ii) ;  /* 0xffffffb00ee07950 */ /* 0x000fec0003c3ffff */
.L_x_40935:
        /* <DEDUP_REMOVED lines=16> */
.L_x_58140:


//--------------------- .text._Z9cuda_gemmIiLi256ELi1ELi1ELi1024ELi8ELi8ELi32ELi0ELi1EEviiiPT_S1_S1_ii --------------------------
	.section	.text._Z9cuda_gemmIiLi256ELi1ELi1ELi1024ELi8ELi8ELi32ELi0ELi1EEviiiPT_S1_S1_ii,"ax",@progbits
	.align	128
        .global         _Z9cuda_gemmIiLi256ELi1ELi1ELi1024ELi8ELi8ELi32ELi0ELi1EEviiiPT_S1_S1_ii
        .type           _Z9cuda_gemmIiLi256ELi1ELi1ELi1024ELi8ELi8ELi32ELi0ELi1EEviiiPT_S1_S1_ii,@function
        .size           _Z9cuda_gemmIiLi256ELi1ELi1ELi1024ELi8ELi8ELi32ELi0ELi1EEviiiPT_S1_S1_ii,(.L_x_58141 - _Z9cuda_gemmIiLi256ELi1ELi1ELi1024ELi8ELi8ELi32ELi0ELi1EEviiiPT_S1_S1_ii)
        .other          _Z9cuda_gemmIiLi256ELi1ELi1ELi1024ELi8ELi8ELi32ELi0ELi1EEviiiPT_S1_S1_ii,@"STO_CUDA_ENTRY STV_DEFAULT"
_Z9cuda_gemmIiLi256ELi1ELi1ELi1024ELi8ELi8ELi32ELi0ELi1EEviiiPT_S1_S1_ii:
.text._Z9cuda_gemmIiLi256ELi1ELi1ELi1024ELi8ELi8ELi32ELi0ELi1EEviiiPT_S1_S1_ii:
        /* <DEDUP_REMOVED lines=39> */
[----:B------:R-:W-:Y:S01]  /*0270*/  VIADD R0, R4, 0x1 ;  /* 0x0000000104007836 */ /* 0x000fe20000000000 */
[----:B------:R-:W-:-:S04]  /*0280*/  MOV R5, 0x400 ;  /* 0x0000040000057802 */ /* 0x000fc80000000f00 */
[----:B------:R-:W-:Y:S02]  /*0290*/  LOP3.LUT R4, R0, 0x3, RZ, 0xc0, !PT ;  /* 0x0000000300047812 */ /* 0x000fe400078ec0ff */
[----:B------:R-:W-:-:S03]  /*02a0*/  MOV R0, R26 ;  /* 0x0000001a00007202 */ /* 0x000fc60000000f00 */
[----:B------:R-:W-:Y:S02]  /*02b0*/  IMAD.MOV R4, RZ, RZ, -R4 ;  /* 0x000000ffff047224 */ /* 0x000fe400078e0a04 */
[----:B-1----:R-:W-:Y:S01]  /*02c0*/  IMAD.WIDE.U32 R2, R26, 0x4, R2 ;  /* 0x000000041a027825 */ /* 0x002fe200078e0002 */
[----:B0-----:R-:W-:-:S07]  /*02d0*/  LEA R9, R6, R5, 0x18 ;  /* 0x0000000506097211 */ /* 0x001fce00078ec0ff */
.L_x_40940:
[----:B0-----:R0:W2:Y:S01]  /*02e0*/  LDG.E R5, desc[UR8][R2.64] ;  /* 0x0000000802057981 */ /* 0x0010a2000c1e1900 */
[----:B------:R-:W-:Y:S01]  /*02f0*/  LOP3.LUT R6, R0, 0x7, RZ, 0xc0, !PT ;  /* 0x0000000700067812 */ /* 0x000fe200078ec0ff */
[----:B------:R-:W-:Y:S01]  /*0300*/  VIADD R4, R4, 0x1 ;  /* 0x0000000104047836 */ /* 0x000fe20000000000 */
[----:B------:R-:W-:Y:S02]  /*0310*/  SHF.R.U32.HI R8, RZ, 0x1, R0 ;  /* 0x00000001ff087819 */ /* 0x000fe40000011600 */
[C---:B------:R-:W-:Y:S01]  /*0320*/  IADD3 R0, PT, PT, R7.reuse, R0, RZ ;  /* 0x0000000007007210 */ /* 0x040fe20007ffe0ff */
[----:B------:R-:W-:Y:S01]  /*0330*/  IMAD R6, R6, 0x24, R9 ;  /* 0x0000002406067824 */ /* 0x000fe200078e0209 */
[----:B------:R-:W-:Y:S02]  /*0340*/  LOP3.LUT R11, R8, 0x7ffffffc, RZ, 0xc0, !PT ;  /* 0x7ffffffc080b7812 */ /* 0x000fe400078ec0ff */
[----:B------:R-:W-:Y:S01]  /*0350*/  ISETP.NE.AND P0, PT, R4, RZ, PT ;  /* 0x000000ff0400720c */ /* 0x000fe20003f05270 */
[----:B0-----:R-:W-:-:S04]  /*0360*/  IMAD.WIDE.U32 R2, R7, 0x4, R2 ;  /* 0x0000000407027825 */ /* 0x001fc800078e0002 */
[----:B------:R-:W-:-:S05]  /*0370*/  IMAD.IADD R6, R6, 0x1, R11 ;  /* 0x0000000106067824 */ /* 0x000fca00078e020b */
[----:B--2---:R0:W-:Y:S03]  /*0380*/  STS [R6], R5 ;  /* 0x0000000506007388 */ /* 0x0041e60000000800 */
[----:B------:R-:W-:Y:S05]  /*0390*/  @P0 BRA `(.L_x_40940) ;  /* 0xfffffffc00d00947 */ /* 0x000fea000383ffff */
.L_x_40939:
[----:B------:R-:W-:Y:S05]  /*03a0*/  BSYNC.RECONVERGENT B1 ;  /* 0x0000000000017941 */ /* 0x000fea0003800200 */
.L_x_40938:
        /* <DEDUP_REMOVED lines=8> */
.L_x_40941:
[----:B--2---:R-:W-:-:S04]  /*0430*/  IMAD.WIDE.U32 R14, R0, 0x4, R2 ;  /* 0x00000004000e7825 */ /* 0x004fc800078e0002 */
[--C-:B------:R-:W-:Y:S01]  /*0440*/  IMAD.WIDE.U32 R16, R10, 0x4, R2.reuse ;  /* 0x000000040a107825 */ /* 0x100fe200078e0002 */
[----:B-1----:R0:W2:Y:S03]  /*0450*/  LDG.E R11, desc[UR8][R14.64] ;  /* 0x000000080e0b7981 */ /* 0x0020a6000c1e1900 */
[--C-:B------:R-:W-:Y:S01]  /*0460*/  IMAD.WIDE.U32 R18, R6, 0x4, R2.reuse ;  /* 0x0000000406127825 */ /* 0x100fe200078e0002 */
[----:B------:R-:W3:Y:S03]  /*0470*/  LDG.E R12, desc[UR8][R16.64] ;  /* 0x00000008100c7981 */ /* 0x000ee6000c1e1900 */
[----:B------:R-:W-:Y:S01]  /*0480*/  IMAD.WIDE.U32 R4, R8, 0x4, R2 ;  /* 0x0000000408047825 */ /* 0x000fe200078e0002 */
[----:B------:R-:W4:Y:S05]  /*0490*/  LDG.E R13, desc[UR8][R18.64] ;  /* 0x00000008120d7981 */ /* 0x000f2a000c1e1900 */
[----:B------:R1:W5:Y:S01]  /*04a0*/  LDG.E R4, desc[UR8][R4.64] ;  /* 0x0000000804047981 */ /* 0x000362000c1e1900 */
        /* <DEDUP_REMOVED lines=31> */
.L_x_40937:
[----:B------:R-:W-:Y:S05]  /*06a0*/  BSYNC.RECONVERGENT B0 ;  /* 0x0000000000007941 */ /* 0x000fea0003800200 */
.L_x_40936:
[----:B------:R-:W2:Y:S08]  /*06b0*/  LDC R25, c[0x0][0x360] ;  /* 0x0000d800ff197b82 */ /* 0x000eb00000000800 */
[----:B------:R-:W3:Y:S08]  /*06c0*/  S2UR UR10, SR_CTAID.Y ;  /* 0x00000000000a79c3 */ /* 0x000ef00000002600 */
[----:B------:R-:W3:Y:S02]  /*06d0*/  LDC R0, c[0x0][0x374] ;  /* 0x0000dd00ff007b82 */ /* 0x000ee40000000800 */
[----:B---3--:R-:W-:-:S13]  /*06e0*/  ISETP.LE.U32.AND P0, PT, R0, UR10, PT ;  /* 0x0000000a00007c0c */ /* 0x008fda000bf03070 */
[----:B--2---:R-:W-:Y:S05]  /*06f0*/  @P0 EXIT ;  /* 0x000000000000094d */ /* 0x004fea0003800000 */
[----:B------:R-:W-:Y:S01]  /*0700*/  IMAD.IADD R0, R26, 0x1, R25 ;  /* 0x000000011a007824 */ /* 0x000fe200078e0219 */
[----:B------:R-:W-:Y:S02]  /*0710*/  LOP3.LUT R2, R25, 0xffff, RZ, 0xc0, !PT ;  /* 0x0000ffff19027812 */ /* 0x000fe400078ec0ff */
[----:B01----:R-:W-:Y:S02]  /*0720*/  MOV R5, 0x760 ;  /* 0x0000076000057802 */ /* 0x003fe40000000f00 */
[----:B------:R-:W-:-:S04]  /*0730*/  LOP3.LUT R0, R0, 0x3ff, RZ, 0x3c, !PT ;  /* 0x000003ff00007812 */ /* 0x000fc800078e3cff */
[----:B------:R-:W-:-:S07]  /*0740*/  LOP3.LUT R6, R0, 0xffff, RZ, 0xc0, !PT ;  /* 0x0000ffff00067812 */ /* 0x000fce00078ec0ff */
[----:B------:R-:W-:Y:S05]  /*0750*/  CALL.REL.NOINC `($__internal_190_$__cuda_sm20_div_u16) ;  /* 0x0000001000a07944 */ /* 0x000fea0003c00000 */
        /* <DEDUP_REMOVED lines=11> */
[----:B------:R-:W4:Y:S01]  /*0810*/  S2UR UR5, SR_CgaCtaId ;  /* 0x00000000000579c3 */ /* 0x000f220000008800 */
[----:B------:R-:W-:Y:S01]  /*0820*/  UMOV UR4, 0x400 ;  /* 0x0000040000047882 */ /* 0x000fe20000000000 */
[C---:B------:R-:W-:Y:S01]  /*0830*/  IMAD R6, R0.reuse, R25, R26 ;  /* 0x0000001900067224 */ /* 0x040fe200078e021a */
[----:B------:R-:W-:Y:S01]  /*0840*/  UIADD3 UR4, UPT, UPT, UR4, 0x180, URZ ;  /* 0x0000018004047890 */ /* 0x000fe2000fffe0ff */
[----:B------:R-:W-:-:S04]  /*0850*/  IADD3 R11, PT, PT, -R0, RZ, RZ ;  /* 0x000000ff000b7210 */ /* 0x000fc80007ffe1ff */
[----:B------:R-:W5:Y:S08]  /*0860*/  LDC R7, c[0x0][0x388] ;  /* 0x0000e200ff077b82 */ /* 0x000f700000000800 */
[----:B------:R-:W0:Y:S01]  /*0870*/  LDC.64 R4, c[0x0][0x390] ;  /* 0x0000e400ff047b82 */ /* 0x000e220000000a00 */
[----:B----4-:R-:W-:-:S06]  /*0880*/  ULEA UR4, UR5, UR4, 0x18 ;  /* 0x0000000405047291 */ /* 0x010fcc000f8ec0ff */
[----:B------:R-:W-:Y:S01]  /*0890*/  LEA R10, R26, UR4, 0x2 ;  /* 0x000000041a0a7c11 */ /* 0x000fe2000f8e10ff */
[----:B-----5:R-:W-:-:S04]  /*08a0*/  IMAD R7, R7, UR10, R26 ;  /* 0x0000000a07077c24 */ /* 0x020fc8000f8e021a */
[----:B---3--:R-:W-:-:S07]  /*08b0*/  IMAD R7, R8, 0x400, R7 ;  /* 0x0000040008077824 */ /* 0x008fce00078e0207 */
.L_x_40944:
        /* <DEDUP_REMOVED lines=8> */
.L_x_40943:
[----:B--2---:R-:W-:Y:S05]  /*0940*/  BSYNC.RECONVERGENT B0 ;  /* 0x0000000000007941 */ /* 0x004fea0003800200 */
.L_x_40942:
[----:B------:R-:W2:Y:S01]  /*0950*/  S2R R8, SR_CTAID.X ;  /* 0x0000000000087919 */ /* 0x000ea20000002500 */
[----:B------:R-:W-:Y:S01]  /*0960*/  UIADD3 UR4, UPT, UPT, UR6, 0x180, URZ ;  /* 0x0000018006047890 */ /* 0x000fe2000fffe0ff */
[----:B0-----:R-:W-:Y:S01]  /*0970*/  IMAD R4, R29, UR10, R6 ;  /* 0x0000000a1d047c24 */ /* 0x001fe2000f8e0206 */
[----:B------:R-:W-:Y:S02]  /*0980*/  BSSY.RECONVERGENT B0, `(.L_x_40945) ;  /* 0x0000018000007945 */ /* 0x000fe40003800200 */
[----:B------:R-:W-:-:S06]  /*0990*/  ULEA UR5, UR7, UR4, 0x18 ;  /* 0x0000000407057291 */ /* 0x000fcc000f8ec0ff */
[----:B------:R-:W-:Y:S01]  /*09a0*/  LEA R14, R6, UR5, 0x2 ;  /* 0x00000005060e7c11 */ /* 0x000fe2000f8e10ff */
[----:B--2---:R-:W-:-:S07]  /*09b0*/  IMAD R7, R8, 0x400, R4 ;  /* 0x0000040008077824 */ /* 0x004fce00078e0204 */
.L_x_40946:
[----:B-1----:R-:W-:-:S04]  /*09c0*/  IMAD.WIDE R12, R7, 0x4, R2 ;  /* 0x00000004070c7825 */ /* 0x002fc800078e0202 */
[----:B--2---:R-:W-:-:S04]  /*09d0*/  IMAD.WIDE.U32 R10, R25, 0x4, R12 ;  /* 0x00000004190a7825 */ /* 0x004fc800078e000c */
        /* <DEDUP_REMOVED lines=8> */
[C---:B------:R-:W-:Y:S01]  /*0a60*/  IMAD R19, R25.reuse, 0xc, R14 ;  /* 0x0000000c19137824 */ /* 0x040fe200078e020e */
[----:B------:R-:W-:-:S04]  /*0a70*/  LEA R6, R25, R6, 0x2 ;  /* 0x0000000619067211 */ /* 0x000fc800078e10ff */
[----:B------:R-:W-:Y:S01]  /*0a80*/  ISETP.GE.U32.AND P0, PT, R6, 0x400, PT ;  /* 0x000004000600780c */ /* 0x000fe20003f06070 */
[C---:B------:R-:W-:Y:S01]  /*0a90*/  IMAD R7, R25.reuse, 0x4, R7 ;  /* 0x0000000419077824 */ /* 0x040fe200078e0207 */
[----:B---3--:R0:W-:Y:S04]  /*0aa0*/  STS [R14], R13 ;  /* 0x0000000d0e007388 */ /* 0x0081e80000000800 */
[----:B--2---:R2:W-:Y:S04]  /*0ab0*/  STS [R15], R10 ;  /* 0x0000000a0f007388 */ /* 0x0045e80000000800 */
[----:B----4-:R2:W-:Y:S04]  /*0ac0*/  STS [R17], R4 ;  /* 0x0000000411007388 */ /* 0x0105e80000000800 */
[----:B-----5:R2:W-:Y:S01]  /*0ad0*/  STS [R19], R8 ;  /* 0x0000000813007388 */ /* 0x0205e20000000800 */
[----:B0-----:R-:W-:Y:S01]  /*0ae0*/  IMAD R14, R25, 0x10, R14 ;  /* 0x00000010190e7824 */ /* 0x001fe200078e020e */
[----:B------:R-:W-:Y:S06]  /*0af0*/  @!P0 BRA `(.L_x_40946) ;  /* 0xfffffffc00b08947 */ /* 0x000fec000383ffff */
[----:B------:R-:W-:Y:S05]  /*0b00*/  BSYNC.RECONVERGENT B0 ;  /* 0x0000000000007941 */ /* 0x000fea0003800200 */
.L_x_40945:
        /* <DEDUP_REMOVED lines=9> */
.L_x_40949:
[----:B------:R-:W-:Y:S01]  /*0ba0*/  VIADD R3, R3, 0x1 ;  /* 0x0000000103037836 */ /* 0x000fe20000000000 */
[----:B------:R0:W-:Y:S04]  /*0bb0*/  STS [R0], RZ ;  /* 0x000000ff00007388 */ /* 0x0001e80000000800 */
[----:B------:R-:W-:Y:S01]  /*0bc0*/  ISETP.NE.AND P0, PT, R3, RZ, PT ;  /* 0x000000ff0300720c */ /* 0x000fe20003f05270 */
[----:B0-----:R-:W-:-:S12]  /*0bd0*/  IMAD R0, R25, 0x4, R0 ;  /* 0x0000000419007824 */ /* 0x001fd800078e0200 */
[----:B------:R-:W-:Y:S05]  /*0be0*/  @P0 BRA `(.L_x_40949) ;  /* 0xfffffffc00ec0947 */ /* 0x000fea000383ffff */
.L_x_40948:
[----:B------:R-:W-:Y:S05]  /*0bf0*/  BSYNC.RECONVERGENT B0 ;  /* 0x0000000000007941 */ /* 0x000fea0003800200 */
.L_x_40947:
[----:B------:R-:W-:Y:S01]  /*0c00*/  UIADD3 UR4, UPT, UPT, UR6, 0x1180, URZ ;  /* 0x0000118006047890 */ /* 0x000fe2000fffe0ff */
[----:B------:R-:W-:Y:S03]  /*0c10*/  BSSY.RECONVERGENT B0, `(.L_x_40950) ;  /* 0x000000e000007945 */ /* 0x000fe60003800200 */
[----:B------:R-:W-:-:S06]  /*0c20*/  ULEA UR4, UR7, UR4, 0x18 ;  /* 0x0000000407047291 */ /* 0x000fcc000f8ec0ff */
[----:B------:R-:W-:-:S07]  /*0c30*/  LEA R0, R2, UR4, 0x2 ;  /* 0x0000000402007c11 */ /* 0x000fce000f8e10ff */
.L_x_40951:
[C-C-:B-1----:R-:W-:Y:S01]  /*0c40*/  IMAD R3, R25.reuse, 0x4, R0.reuse ;  /* 0x0000000419037824 */ /* 0x142fe200078e0200 */
[C---:B--2---:R-:W-:Y:S01]  /*0c50*/  LEA R4, R25.reuse, R0, 0x3 ;  /* 0x0000000019047211 */ /* 0x044fe200078e18ff */
        /* <DEDUP_REMOVED lines=10> */
.L_x_40950:
[----:B------:R-:W-:Y:S01]  /*0d00*/  BAR.SYNC.DEFER_BLOCKING 0x0 ;  /* 0x0000000000007b1d */ /* 0x000fe20000010000 */
[C---:B------:R-:W-:Y:S01]  /*0d10*/  IMAD.SHL.U32 R0, R26.reuse, 0x8, RZ ;  /* 0x000000081a007824 */ /* 0x040fe200078e00ff */
[C---:B------:R-:W-:Y:S01]  /*0d20*/  IADD3 R22, PT, PT, R26.reuse, 0x1, RZ ;  /* 0x000000011a167810 */ /* 0x040fe20007ffe0ff */
[C---:B------:R-:W-:Y:S01]  /*0d30*/  VIADD R21, R26.reuse, 0x2 ;  /* 0x000000021a157836 */ /* 0x040fe20000000000 */
[C---:B------:R-:W-:Y:S01]  /*0d40*/  LOP3.LUT R23, R26.reuse, 0x7, RZ, 0xc0, !PT ;  /* 0x000000071a177812 */ /* 0x040fe200078ec0ff */
[C---:B------:R-:W-:Y:S01]  /*0d50*/  VIADD R20, R26.reuse, 0x3 ;  /* 0x000000031a147836 */ /* 0x040fe20000000000 */
[C---:B------:R-:W-:Y:S01]  /*0d60*/  IADD3 R18, PT, PT, R26.reuse, 0x6, RZ ;  /* 0x000000061a127810 */ /* 0x040fe20007ffe0ff */
[----:B------:R-:W-:Y:S01]  /*0d70*/  VIADD R19, R26, 0x5 ;  /* 0x000000051a137836 */ /* 0x000fe20000000000 */
[----:B-1----:R-:W-:Y:S01]  /*0d80*/  LOP3.LUT R3, R0, 0x3f8, RZ, 0xc0, !PT ;  /* 0x000003f800037812 */ /* 0x002fe200078ec0ff */
[----:B------:R-:W-:Y:S01]  /*0d90*/  VIADD R17, R26, 0xffffffff ;  /* 0xffffffff1a117836 */ /* 0x000fe20000000000 */
        /* <DEDUP_REMOVED lines=8> */
[----:B------:R-:W-:-:S02]  /*0e20*/  LOP3.LUT R6, R3, R6, RZ, 0xfc, !PT ;  /* 0x0000000603067212 */ /* 0x000fc400078efcff */
[C---:B------:R-:W-:Y:S02]  /*0e30*/  LOP3.LUT R0, R3.reuse, 0x7, R26, 0xf8, !PT ;  /* 0x0000000703007812 */ /* 0x040fe400078ef81a */
[C---:B------:R-:W-:Y:S02]  /*0e40*/  LOP3.LUT R2, R3.reuse, R22, RZ, 0xfc, !PT ;  /* 0x0000001603027212 */ /* 0x040fe400078efcff */
[C---:B------:R-:W-:Y:S02]  /*0e50*/  LOP3.LUT R4, R3.reuse, R21, RZ, 0xfc, !PT ;  /* 0x0000001503047212 */ /* 0x040fe400078efcff */
[C---:B------:R-:W-:Y:S02]  /*0e60*/  LOP3.LUT R5, R3.reuse, R20, RZ, 0xfc, !PT ;  /* 0x0000001403057212 */ /* 0x040fe400078efcff */
[C---:B------:R-:W-:Y:S02]  /*0e70*/  LOP3.LUT R7, R3.reuse, R19, RZ, 0xfc, !PT ;  /* 0x0000001303077212 */ /* 0x040fe400078efcff */
[----:B------:R-:W-:-:S02]  /*0e80*/  LOP3.LUT R8, R3, R18, RZ, 0xfc, !PT ;  /* 0x0000001203087212 */ /* 0x000fc400078efcff */
        /* <DEDUP_REMOVED lines=12> */
[----:B------:R2:W3:Y:S01]  /*0f50*/  LDS R16, [R0] ;  /* 0x0000000000107984 */ /* 0x0004e20000000800 */
[C---:B------:R-:W-:Y:S02]  /*0f60*/  LOP3.LUT R5, R8.reuse, 0x1c, RZ, 0xc0, !PT ;  /* 0x0000001c08057812 */ /* 0x040fe400078ec0ff */
[----:B------:R-:W-:Y:S01]  /*0f70*/  SHF.R.U32.HI R7, RZ, 0x7, R26 ;  /* 0x00000007ff077819 */ /* 0x000fe2000001161a */
[----:B------:R2:W4:Y:S01]  /*0f80*/  LDS R15, [R2] ;  /* 0x00000000020f7984 */ /* 0x0005220000000800 */
[----:B------:R-:W-:Y:S01]  /*0f90*/  LOP3.LUT R6, R8, 0x1fc, RZ, 0xc0, !PT ;  /* 0x000001fc08067812 */ /* 0x000fe200078ec0ff */
[----:B------:R-:W-:Y:S02]  /*0fa0*/  VIADD R5, R5, UR6 ;  /* 0x0000000605057c36 */ /* 0x000fe40008000000 */
[----:B------:R2:W0:Y:S04]  /*0fb0*/  LDS R14, [R4] ;  /* 0x00000000040e7984 */ /* 0x0004280000000800 */
[----:B------:R-:W0:Y:S04]  /*0fc0*/  LDS R11, [R11] ;  /* 0x000000000b0b7984 */ /* 0x000e280000000800 */
[----:B------:R-:W0:Y:S04]  /*0fd0*/  LDS R10, [R10] ;  /* 0x000000000a0a7984 */ /* 0x000e280000000800 */
[----:B------:R2:W0:Y:S02]  /*0fe0*/  LDS R9, [R3] ;  /* 0x0000000003097984 */ /* 0x0004240000000800 */
.L_x_40953:
[----:B0-----:R-:W-:Y:S01]  /*0ff0*/  IMAD R27, R7, 0x24, R5 ;  /* 0x00000024071b7824 */ /* 0x001fe200078e0205 */
[----:B------:R-:W-:Y:S01]  /*1000*/  UMOV UR5, 0xffffffff ;  /* 0xffffffff00057882 */ /* 0x000fe20000000000 */
[----:B--2---:R-:W-:-:S04]  /*1010*/  LOP3.LUT R4, R23, 0x4, RZ, 0x3c, !PT ;  /* 0x0000000417047812 */ /* 0x004fc800078e3cff */
[----:B------:R-:W2:Y:S01]  /*1020*/  LDS R27, [R27] ;  /* 0x000000001b1b7984 */ /* 0x000ea20000000800 */
[----:B-1----:R-:W-:Y:S05]  /*1030*/  BRA.DIV UR5, `(.L_x_40952) ;  /* 0x0000000605847947 */ /* 0x002fea000b800000 */
[----:B--2---:R-:W3:Y:S04]  /*1040*/  SHFL.IDX PT, R28, R27, R23, 0x181f ;  /* 0x00181f171b1c7589 */ /* 0x004ee800000e0000 */
[----:B------:R-:W4:Y:S04]  /*1050*/  SHFL.IDX PT, R0, R27, R22, 0x181f ;  /* 0x00181f161b007589 */ /* 0x000f2800000e0000 */
[----:B------:R-:W-:Y:S01]  /*1060*/  SHFL.IDX PT, R4, R27, R4, 0x181f ;  /* 0x00181f041b047589 */ /* 0x000fe200000e0000 */
[----:B---3--:R-:W-:-:S04]  /*1070*/  IMAD R28, R16, R28, RZ ;  /* 0x0000001c101c7224 */ /* 0x008fc800078e02ff */
[----:B----4-:R-:W-:Y:S02]  /*1080*/  IMAD R28, R15, R0, R28 ;  /* 0x000000000f1c7224 */ /* 0x010fe400078e021c */
[----:B------:R-:W0:Y:S02]  /*1090*/  SHFL.IDX PT, R0, R27, R21, 0x181f ;  /* 0x00181f151b007589 */ /* 0x000e2400000e0000 */
[----:B0-----:R-:W-:Y:S02]  /*10a0*/  IMAD R28, R14, R0, R28 ;  /* 0x000000000e1c7224 */ /* 0x001fe400078e021c */
[----:B------:R-:W0:Y:S02]  /*10b0*/  SHFL.IDX PT, R0, R27, R20, 0x181f ;  /* 0x00181f141b007589 */ /* 0x000e2400000e0000 */
[----:B0-----:R-:W-:-:S04]  /*10c0*/  IMAD R28, R13, R0, R28 ;  /* 0x000000000d1c7224 */ /* 0x001fc800078e021c */
[----:B-1----:R-:W-:Y:S02]  /*10d0*/  IMAD R28, R12, R4, R28 ;  /* 0x000000040c1c7224 */ /* 0x002fe400078e021c */
[----:B------:R-:W0:Y:S02]  /*10e0*/  SHFL.IDX PT, R4, R27, R19, 0x181f ;  /* 0x00181f131b047589 */ /* 0x000e2400000e0000 */
[----:B0-----:R-:W-:Y:S02]  /*10f0*/  IMAD R28, R11, R4, R28 ;  /* 0x000000040b1c7224 */ /* 0x001fe400078e021c */
[----:B------:R-:W0:Y:S02]  /*1100*/  SHFL.IDX PT, R4, R27, R18, 0x181f ;  /* 0x00181f121b047589 */ /* 0x000e2400000e0000 */
[----:B0-----:R-:W-:Y:S02]  /*1110*/  IMAD R28, R10, R4, R28 ;  /* 0x000000040a1c7224 */ /* 0x001fe400078e021c */
[----:B------:R0:W1:Y:S05]  /*1120*/  SHFL.IDX PT, R4, R27, R17, 0x181f ;  /* 0x00181f111b047589 */ /* 0x00006a00000e0000 */
.L_x_40967:
        /* <DEDUP_REMOVED lines=8> */
[----:B------:R-:W-:Y:S05]  /*11b0*/  WARPSYNC.ALL ;  /* 0x0000000000007948 */ /* 0x000fea0003800000 */
[----:B------:R-:W-:Y:S01]  /*11c0*/  ISETP.NE.AND P0, PT, R24, 0x2, PT ;  /* 0x000000021800780c */ /* 0x000fe20003f05270 */
[----:B0-----:R-:W0:Y:S01]  /*11d0*/  S2R R27, SR_CTAID.X ;  /* 0x00000000001b7919 */ /* 0x001e220000002500 */
[----:B------:R-:W2:Y:S01]  /*11e0*/  LDC R5, c[0x0][0x384] ;  /* 0x0000e100ff057b82 */ /* 0x000ea20000000800 */
[----:B-1----:R-:W-:Y:S01]  /*11f0*/  SHF.R.S32.HI R0, RZ, 0x1f, R29 ;  /* 0x0000001fff007819 */ /* 0x002fe2000001141d */
[----:B------:R-:W-:Y:S03]  /*1200*/  BSSY.RECONVERGENT B0, `(.L_x_40954) ;  /* 0x0000018000007945 */ /* 0x000fe60003800200 */
[----:B------:R-:W-:-:S03]  /*1210*/  LEA.HI R0, R0, R29, RZ, 0x3 ;  /* 0x0000001d00007211 */ /* 0x000fc600078f18ff */
[----:B------:R-:W1:Y:S01]  /*1220*/  LDC.64 R2, c[0x0][0x3a0] ;  /* 0x0000e800ff027b82 */ /* 0x000e620000000a00 */
[----:B------:R-:W-:Y:S01]  /*1230*/  SHF.R.S32.HI R0, RZ, 0x3, R0 ;  /* 0x00000003ff007819 */ /* 0x000fe20000011400 */
[----:B0-----:R-:W-:-:S04]  /*1240*/  IMAD.SHL.U32 R12, R27, 0x80, RZ ;  /* 0x000000801b0c7824 */ /* 0x001fc800078e00ff */
[----:B--2---:R-:W-:Y:S02]  /*1250*/  IMAD R12, R5, UR10, R12 ;  /* 0x0000000a050c7c24 */ /* 0x004fe4000f8e020c */
[----:B------:R-:W-:Y:S06]  /*1260*/  BAR.SYNC.DEFER_BLOCKING 0x0 ;  /* 0x0000000000007b1d */ /* 0x000fec0000010000 */
[----:B------:R-:W-:Y:S05]  /*1270*/  @!P0 BRA `(.L_x_40955) ;  /* 0x0000000000408947 */ /* 0x000fea0003800000 */
[----:B------:R-:W0:Y:S01]  /*1280*/  LDC.64 R4, c[0x0][0x3a0] ;  /* 0x0000e800ff047b82 */ /* 0x000e220000000a00 */
[----:B------:R-:W-:Y:S01]  /*1290*/  LOP3.LUT R9, R24, 0x2, RZ, 0x3c, !PT ;  /* 0x0000000218097812 */ /* 0x000fe200078e3cff */
[----:B------:R-:W-:-:S03]  /*12a0*/  VIADD R8, R8, UR4 ;  /* 0x0000000408087c36 */ /* 0x000fc60008000000 */
[----:B------:R-:W-:-:S07]  /*12b0*/  IADD3 R9, PT, PT, -R9, RZ, RZ ;  /* 0x000000ff09097210 */ /* 0x000fce0007ffe1ff */
.L_x_40956:
[----:B--2---:R2:W3:Y:S01]  /*12c0*/  LDS R13, [R8] ;  /* 0x00000000080d7984 */ /* 0x0044e20000000800 */
[----:B------:R-:W-:Y:S01]  /*12d0*/  LOP3.LUT R11, R26, 0x7f, RZ, 0xc0, !PT ;  /* 0x0000007f1a0b7812 */ /* 0x000fe200078ec0ff */
[----:B------:R-:W-:Y:S01]  /*12e0*/  VIADD R9, R9, 0x1 ;  /* 0x0000000109097836 */ /* 0x000fe20000000000 */
[--C-:B------:R-:W-:Y:S01]  /*12f0*/  SHF.R.U32.HI R7, RZ, 0x7, R26.reuse ;  /* 0x00000007ff077819 */ /* 0x100fe2000001161a */
[----:B------:R-:W-:Y:S02]  /*1300*/  IMAD.IADD R26, R25, 0x1, R26 ;  /* 0x00000001191a7824 */ /* 0x000fe400078e021a */
[----:B------:R-:W-:Y:S01]  /*1310*/  IMAD.IADD R11, R12, 0x1, R11 ;  /* 0x000000010c0b7824 */ /* 0x000fe200078e020b */
[----:B------:R-:W-:Y:S02]  /*1320*/  ISETP.NE.AND P0, PT, R9, RZ, PT ;  /* 0x000000ff0900720c */ /* 0x000fe40003f05270 */
[----:B--2---:R-:W-:Y:S01]  /*1330*/  LEA R8, R25, R8, 0x2 ;  /* 0x0000000819087211 */ /* 0x004fe200078e10ff */
[----:B------:R-:W-:-:S04]  /*1340*/  IMAD R7, R7, R0, R11 ;  /* 0x0000000007077224 */ /* 0x000fc800078e020b */
[----:B0-----:R-:W-:-:S05]  /*1350*/  IMAD.WIDE R6, R7, 0x4, R4 ;  /* 0x0000000407067825 */ /* 0x001fca00078e0204 */
[----:B---3--:R2:W-:Y:S01]  /*1360*/  STG.E desc[UR8][R6.64], R13 ;  /* 0x0000000d06007986 */ /* 0x0085e2000c101908 */
[----:B------:R-:W-:Y:S05]  /*1370*/  @P0 BRA `(.L_x_40956) ;  /* 0xfffffffc00d00947 */ /* 0x000fea000383ffff */
.L_x_40955:
[----:B------:R-:W-:Y:S05]  /*1380*/  BSYNC.RECONVERGENT B0 ;  /* 0x0000000000007941 */ /* 0x000fea0003800200 */
.L_x_40954:
[C-C-:B------:R-:W-:Y:S01]  /*1390*/  IMAD R14, R25.reuse, 0x2, R26.reuse ;  /* 0x00000002190e7824 */ /* 0x140fe200078e021a */
[C---:B------:R-:W-:Y:S01]  /*13a0*/  LEA R20, R26.reuse, UR4, 0x2 ;  /* 0x000000041a147c11 */ /* 0x040fe2000f8e10ff */
[----:B------:R-:W-:Y:S02]  /*13b0*/  IMAD R16, R25, 0x3, R26 ;  /* 0x0000000319107824 */ /* 0x000fe400078e021a */
[----:B------:R-:W-:-:S07]  /*13c0*/  IMAD.IADD R18, R26, 0x1, R25 ;  /* 0x000000011a127824 */ /* 0x000fce00078e0219 */
.L_x_40957:
[C-C-:B0-----:R-:W-:Y:S01]  /*13d0*/  IMAD R19, R25.reuse, 0x4, R20.reuse ;  /* 0x0000000419137824 */ /* 0x141fe200078e0214 */
[C---:B------:R-:W-:Y:S01]  /*13e0*/  LEA R17, R25.reuse, R20, 0x3 ;  /* 0x0000001419117211 */ /* 0x040fe200078e18ff */
[----:B------:R-:W-:Y:S01]  /*13f0*/  IMAD R15, R25, 0xc, R20 ;  /* 0x0000000c190f7824 */ /* 0x000fe200078e0214 */
[----:B--2---:R0:W2:Y:S01]  /*1400*/  LDS R13, [R20] ;  /* 0x00000000140d7984 */ /* 0x0040a20000000800 */
[----:B------:R-:W-:Y:S02]  /*1410*/  LOP3.LUT R29, R26, 0x7f, RZ, 0xc0, !PT ;  /* 0x0000007f1a1d7812 */ /* 0x000fe400078ec0ff */
[----:B------:R-:W-:Y:S01]  /*1420*/  LOP3.LUT R7, R18, 0x7f, RZ, 0xc0, !PT ;  /* 0x0000007f12077812 */ /* 0x000fe200078ec0ff */
[----:B------:R-:W3:Y:S01]  /*1430*/  LDS R19, [R19] ;  /* 0x0000000013137984 */ /* 0x000ee20000000800 */
[----:B------:R-:W-:Y:S01]  /*1440*/  LOP3.LUT R11, R14, 0x7f, RZ, 0xc0, !PT ;  /* 0x0000007f0e0b7812 */ /* 0x000fe200078ec0ff */
[----:B------:R-:W-:Y:S01]  /*1450*/  IMAD.IADD R29, R12, 0x1, R29 ;  /* 0x000000010c1d7824 */ /* 0x000fe200078e021d */
[----:B------:R-:W-:Y:S01]  /*1460*/  LOP3.LUT R23, R16, 0x7f, RZ, 0xc0, !PT ;  /* 0x0000007f10177812 */ /* 0x000fe200078ec0ff */
[----:B------:R-:W4:Y:S01]  /*1470*/  LDS R17, [R17] ;  /* 0x0000000011117984 */ /* 0x000f220000000800 */
[----:B------:R-:W-:Y:S01]  /*1480*/  SHF.R.U32.HI R27, RZ, 0x7, R26 ;  /* 0x00000007ff1b7819 */ /* 0x000fe2000001161a */
[C---:B------:R-:W-:Y:S01]  /*1490*/  IMAD.IADD R7, R12.reuse, 0x1, R7 ;  /* 0x000000010c077824 */ /* 0x040fe200078e0207 */
[----:B------:R-:W-:Y:S01]  /*14a0*/  SHF.R.U32.HI R5, RZ, 0x7, R18 ;  /* 0x00000007ff057819 */ /* 0x000fe20000011612 */
[----:B------:R-:W5:Y:S01]  /*14b0*/  LDS R15, [R15] ;  /* 0x000000000f0f7984 */ /* 0x000f620000000800 */
[----:B------:R-:W-:Y:S01]  /*14c0*/  SHF.R.U32.HI R9, RZ, 0x7, R14 ;  /* 0x00000007ff097819 */ /* 0x000fe2000001160e */
[C---:B------:R-:W-:Y:S01]  /*14d0*/  IMAD.IADD R11, R12.reuse, 0x1, R11 ;  /* 0x000000010c0b7824 */ /* 0x040fe200078e020b */
[----:B------:R-:W-:Y:S01]  /*14e0*/  SHF.R.U32.HI R21, RZ, 0x7, R16 ;  /* 0x00000007ff157819 */ /* 0x000fe20000011610 */
[-C--:B------:R-:W-:Y:S01]  /*14f0*/  IMAD R27, R27, R0.reuse, R29 ;  /* 0x000000001b1b7224 */ /* 0x080fe200078e021d */
[----:B------:R-:W-:Y:S01]  /*1500*/  IADD3 R23, PT, PT, R12, R23, RZ ;  /* 0x000000170c177210 */ /* 0x000fe20007ffe0ff */
[----:B------:R-:W-:Y:S01]  /*1510*/  IMAD R7, R5, R0, R7 ;  /* 0x0000000005077224 */ /* 0x000fe200078e0207 */
[----:B------:R-:W-:Y:S01]  /*1520*/  IADD3 R26, PT, PT, R25, R26, R25 ;  /* 0x0000001a191a7210 */ /* 0x000fe20007ffe019 */
[----:B------:R-:W-:Y:S01]  /*1530*/  IMAD R9, R9, R0, R11 ;  /* 0x0000000009097224 */ /* 0x000fe200078e020b */
[----:B0-----:R-:W-:Y:S01]  /*1540*/  LEA R20, R25, R20, 0x4 ;  /* 0x0000001419147211 */ /* 0x001fe200078e20ff */
[----:B------:R-:W-:Y:S01]  /*1550*/  IMAD R11, R21, R0, R23 ;  /* 0x00000000150b7224 */ /* 0x000fe200078e0217 */
[----:B------:R-:W-:Y:S01]  /*1560*/  IADD3 R26, PT, PT, R25, R26, R25 ;  /* 0x0000001a191a7210 */ /* 0x000fe20007ffe019 */
[----:B-1----:R-:W-:-:S03]  /*1570*/  IMAD.WIDE R4, R27, 0x4, R2 ;  /* 0x000000041b047825 */ /* 0x002fc600078e0202 */
[----:B------:R-:W-:Y:S01]  /*1580*/  ISETP.GE.U32.AND P0, PT, R26, 0x400, PT ;  /* 0x000004001a00780c */ /* 0x000fe20003f06070 */
[----:B------:R-:W-:-:S04]  /*1590*/  IMAD.WIDE R6, R7, 0x4, R2 ;  /* 0x0000000407067825 */ /* 0x000fc800078e0202 */
[----:B------:R-:W-:-:S04]  /*15a0*/  IMAD.WIDE R8, R9, 0x4, R2 ;  /* 0x0000000409087825 */ /* 0x000fc800078e0202 */
[----:B------:R-:W-:Y:S01]  /*15b0*/  IMAD.WIDE R10, R11, 0x4, R2 ;  /* 0x000000040b0a7825 */ /* 0x000fe200078e0202 */
[----:B--2---:R0:W-:Y:S03]  /*15c0*/  STG.E desc[UR8][R4.64], R13 ;  /* 0x0000000d04007986 */ /* 0x0041e6000c101908 */
[C---:B------:R-:W-:Y:S02]  /*15d0*/  IMAD R14, R25.reuse, 0x4, R14 ;  /* 0x00000004190e7824 */ /* 0x040fe400078e020e */
[C---:B------:R-:W-:Y:S01]  /*15e0*/  IMAD R16, R25.reuse, 0x4, R16 ;  /* 0x0000000419107824 */ /* 0x040fe200078e0210 */
[----:B---3--:R0:W-:Y:S01]  /*15f0*/  STG.E desc[UR8][R6.64], R19 ;  /* 0x0000001306007986 */ /* 0x0081e2000c101908 */
[----:B------:R-:W-:-:S03]  /*1600*/  IMAD R18, R25, 0x4, R18 ;  /* 0x0000000419127824 */ /* 0x000fc600078e0212 */
[----:B----4-:R0:W-:Y:S04]  /*1610*/  STG.E desc[UR8][R8.64], R17 ;  /* 0x0000001108007986 */ /* 0x0101e8000c101908 */
[----:B-----5:R0:W-:Y:S01]  /*1620*/  STG.E desc[UR8][R10.64], R15 ;  /* 0x0000000f0a007986 */ /* 0x0201e2000c101908 */
[----:B------:R-:W-:Y:S05]  /*1630*/  @!P0 BRA `(.L_x_40957) ;  /* 0xfffffffc00648947 */ /* 0x000fea000383ffff */
[----:B------:R-:W-:Y:S05]  /*1640*/  EXIT ;  /* 0x000000000000794d */ /* 0x000fea0003800000 */
.L_x_40952:
[----:B------:R-:W-:Y:S01]  /*1650*/  BSSY B0, `(.L_x_40958) ;  /* 0x0000007000007945 */ /* 0x000fe20003800000 */
[----:B------:R-:W-:Y:S02]  /*1660*/  IMAD.MOV.U32 R3, RZ, RZ, R23 ;  /* 0x000000ffff037224 */ /* 0x000fe400078e0017 */
[----:B------:R-:W-:Y:S02]  /*1670*/  IMAD.MOV.U32 R2, RZ, RZ, 0x181f ;  /* 0x0000181fff027424 */ /* 0x000fe400078e00ff */
[----:B------:R-:W-:-:S07]  /*1680*/  IMAD.MOV.U32 R0, RZ, RZ, -0x1 ;  /* 0xffffffffff007424 */ /* 0x000fce00078e00ff */
[----:B01234-:R-:W-:Y:S05]  /*1690*/  WARPSYNC.COLLECTIVE R0, `(.L_x_40959) ;  /* 0x0000000000087348 */ /* 0x01ffea0003c00000 */
[----:B--2---:R2:W0:Y:S02]  /*16a0*/  SHFL.IDX P0, R0, R27, R3, R2 ;  /* 0x000000031b007389 */ /* 0x0044240000000002 */
[----:B01234-:R-:W-:Y:S05]  /*16b0*/  ENDCOLLECTIVE ;  /* 0x000000000000791b */ /* 0x01ffea0003800000 */
.L_x_40959:
[----:B------:R-:W-:Y:S05]  /*16c0*/  BSYNC B0 ;  /* 0x0000000000007941 */ /* 0x000fea0003800000 */
.L_x_40958:
        /* <DEDUP_REMOVED lines=8> */
.L_x_40960:
[----:B------:R-:W-:Y:S01]  /*1750*/  MOV R3, R21 ;  /* 0x0000001500037202 */ /* 0x000fe20000000f00 */
[----:B------:R-:W-:Y:S02]  /*1760*/  IMAD R28, R15, R0, R28 ;  /* 0x000000000f1c7224 */ /* 0x000fe400078e021c */
[----:B------:R-:W-:-:S07]  /*1770*/  IMAD.MOV.U32 R0, RZ, RZ, -0x1 ;  /* 0xffffffffff007424 */ /* 0x000fce00078e00ff */
[----:B------:R-:W-:Y:S05]  /*1780*/  WARPSYNC.COLLECTIVE R0, `(.L_x_40961) ;  /* 0x0000000000087348 */ /* 0x000fea0003c00000 */
[----:B------:R0:W1:Y:S02]  /*1790*/  SHFL.IDX P0, R0, R27, R3, R2 ;  /* 0x000000031b007389 */ /* 0x0000640000000002 */
[----:B01----:R-:W-:Y:S05]  /*17a0*/  ENDCOLLECTIVE ;  /* 0x000000000000791b */ /* 0x003fea0003800000 */
.L_x_40961:
[----:B------:R-:W-:Y:S02]  /*17b0*/  IMAD.MOV.U32 R3, RZ, RZ, R20 ;  /* 0x000000ffff037224 */ /* 0x000fe400078e0014 */
[----:B------:R-:W-:Y:S02]  /*17c0*/  IMAD R28, R14, R0, R28 ;  /* 0x000000000e1c7224 */ /* 0x000fe400078e021c */
[----:B------:R-:W-:-:S07]  /*17d0*/  IMAD.MOV.U32 R0, RZ, RZ, -0x1 ;  /* 0xffffffffff007424 */ /* 0x000fce00078e00ff */
[----:B------:R-:W-:Y:S05]  /*17e0*/  WARPSYNC.COLLECTIVE R0, `(.L_x_40962) ;  /* 0x0000000000087348 */ /* 0x000fea0003c00000 */
[----:B------:R0:W1:Y:S02]  /*17f0*/  SHFL.IDX P0, R0, R27, R3, R2 ;  /* 0x000000031b007389 */ /* 0x0000640000000002 */
[----:B01----:R-:W-:Y:S05]  /*1800*/  ENDCOLLECTIVE ;  /* 0x000000000000791b */ /* 0x003fea0003800000 */
.L_x_40962:
[----:B------:R-:W-:Y:S01]  /*1810*/  MOV R3, R4 ;  /* 0x0000000400037202 */ /* 0x000fe20000000f00 */
[----:B------:R-:W-:Y:S02]  /*1820*/  IMAD R28, R13, R0, R28 ;  /* 0x000000000d1c7224 */ /* 0x000fe400078e021c */
[----:B------:R-:W-:-:S07]  /*1830*/  IMAD.MOV.U32 R0, RZ, RZ, -0x1 ;  /* 0xffffffffff007424 */ /* 0x000fce00078e00ff */
[----:B------:R-:W-:Y:S05]  /*1840*/  WARPSYNC.COLLECTIVE R0, `(.L_x_40963) ;  /* 0x0000000000087348 */ /* 0x000fea0003c00000 */
[----:B------:R0:W1:Y:S02]  /*1850*/  SHFL.IDX P0, R0, R27, R3, R2 ;  /* 0x000000031b007389 */ /* 0x0000640000000002 */
[----:B01----:R-:W-:Y:S05]  /*1860*/  ENDCOLLECTIVE ;  /* 0x000000000000791b */ /* 0x003fea0003800000 */
.L_x_40963:
[----:B------:R-:W-:Y:S01]  /*1870*/  MOV R3, R19 ;  /* 0x0000001300037202 */ /* 0x000fe20000000f00 */
[----:B------:R-:W-:Y:S02]  /*1880*/  IMAD.MOV.U32 R4, RZ, RZ, R0 ;  /* 0x000000ffff047224 */ /* 0x000fe400078e0000 */
[----:B------:R-:W-:Y:S02]  /*1890*/  IMAD.MOV.U32 R0, RZ, RZ, -0x1 ;  /* 0xffffffffff007424 */ /* 0x000fe400078e00ff */
[----:B------:R-:W-:-:S07]  /*18a0*/  IMAD R28, R12, R4, R28 ;  /* 0x000000040c1c7224 */ /* 0x000fce00078e021c */
[----:B------:R-:W-:Y:S05]  /*18b0*/  WARPSYNC.COLLECTIVE R0, `(.L_x_40964) ;  /* 0x0000000000087348 */ /* 0x000fea0003c00000 */
[----:B------:R0:W1:Y:S02]  /*18c0*/  SHFL.IDX P0, R0, R27, R3, R2 ;  /* 0x000000031b007389 */ /* 0x0000640000000002 */
[----:B01----:R-:W-:Y:S05]  /*18d0*/  ENDCOLLECTIVE ;  /* 0x000000000000791b */ /* 0x003fea0003800000 */
.L_x_40964:
[----:B------:R-:W-:Y:S01]  /*18e0*/  MOV R3, R18 ;  /* 0x0000001200037202 */ /* 0x000fe20000000f00 */
[----:B------:R-:W-:Y:S02]  /*18f0*/  IMAD.MOV.U32 R4, RZ, RZ, R0 ;  /* 0x000000ffff047224 */ /* 0x000fe400078e0000 */
[----:B------:R-:W-:Y:S02]  /*1900*/  IMAD.MOV.U32 R0, RZ, RZ, -0x1 ;  /* 0xffffffffff007424 */ /* 0x000fe400078e00ff */
[----:B------:R-:W-:-:S07]  /*1910*/  IMAD R28, R11, R4, R28 ;  /* 0x000000040b1c7224 */ /* 0x000fce00078e021c */
[----:B------:R-:W-:Y:S05]  /*1920*/  WARPSYNC.COLLECTIVE R0, `(.L_x_40965) ;  /* 0x0000000000087348 */ /* 0x000fea0003c00000 */
[----:B------:R0:W1:Y:S02]  /*1930*/  SHFL.IDX P0, R0, R27, R3, R2 ;  /* 0x000000031b007389 */ /* 0x0000640000000002 */
[----:B01----:R-:W-:Y:S05]  /*1940*/  ENDCOLLECTIVE ;  /* 0x000000000000791b */ /* 0x003fea0003800000 */
.L_x_40965:
[----:B------:R-:W-:Y:S01]  /*1950*/  MOV R3, R17 ;  /* 0x0000001100037202 */ /* 0x000fe20000000f00 */
[----:B------:R-:W-:Y:S02]  /*1960*/  IMAD.MOV.U32 R4, RZ, RZ, R0 ;  /* 0x000000ffff047224 */ /* 0x000fe400078e0000 */
[----:B------:R-:W-:Y:S02]  /*1970*/  IMAD.MOV.U32 R0, RZ, RZ, -0x1 ;  /* 0xffffffffff007424 */ /* 0x000fe400078e00ff */
[----:B------:R-:W-:-:S07]  /*1980*/  IMAD R28, R10, R4, R28 ;  /* 0x000000040a1c7224 */ /* 0x000fce00078e021c */
[----:B------:R-:W-:Y:S05]  /*1990*/  WARPSYNC.COLLECTIVE R0, `(.L_x_40966) ;  /* 0x0000000000087348 */ /* 0x000fea0003c00000 */
[----:B------:R0:W1:Y:S02]  /*19a0*/  SHFL.IDX P0, R0, R27, R3, R2 ;  /* 0x000000031b007389 */ /* 0x0000640000000002 */
[----:B01----:R-:W-:Y:S05]  /*19b0*/  ENDCOLLECTIVE ;  /* 0x000000000000791b */ /* 0x003fea0003800000 */
.L_x_40966:
[----:B------:R-:W-:Y:S01]  /*19c0*/  IMAD.MOV.U32 R4, RZ, RZ, R0 ;  /* 0x000000ffff047224 */ /* 0x000fe200078e0000 */
[----:B------:R-:W-:Y:S06]  /*19d0*/  BRA `(.L_x_40967) ;  /* 0xfffffff400d47947 */ /* 0x000fec000383ffff */
        .weak           $__internal_190_$__cuda_sm20_div_u16
        .type           $__internal_190_$__cuda_sm20_div_u16,@function
        .size           $__internal_190_$__cuda_sm20_div_u16,(.L_x_58141 - $__internal_190_$__cuda_sm20_div_u16)
$__internal_190_$__cuda_sm20_div_u16:
        /* <DEDUP_REMOVED lines=19> */
[----:B------:R-:W-:Y:S06]  /*1b10*/  RET.REL.NODEC R2 `(_Z9cuda_gemmIiLi256ELi1ELi1ELi1024ELi8ELi8ELi32ELi0ELi1EEviiiPT_S1_S1_ii) ;  /* 0xffffffe402387950 */ /* 0x000fec0003c3ffff */
.L_x_40968:
        /* <DEDUP_REMOVED lines=14> */
.L_x_58141:


//--------------------- .text._Z9cuda_gemmIiLi256ELi1ELi1ELi1024ELi8ELi8ELi32ELi0ELi0EEviiiPT_S1_S1_ii --------------------------
	.section	.text._Z9cuda_gemmIiLi256ELi1ELi1ELi1024ELi8ELi8ELi32ELi0ELi0EEviiiPT_S1_S1_ii,"ax",@progbits
	.align	128
        .global         _Z9cuda_gemmIiLi256ELi1ELi1ELi1024ELi8ELi8ELi32ELi0ELi0EEviiiPT_S1_S1_ii
        .type           _Z9cuda_gemmIiLi256ELi1ELi1ELi1024ELi8ELi8ELi32ELi0ELi0EEviiiPT_S1_S1_ii,@function
        .size           _Z9cuda_gemmIiLi256ELi1ELi1ELi1024ELi8ELi8ELi32ELi0ELi0EEviiiPT_S1_S1_ii,(.L_x_58142 - _Z9cuda_gemmIiLi256ELi1ELi1ELi1024ELi8ELi8ELi32ELi0ELi0EEviiiPT_S1_S1_ii)
        .other          _Z9cuda_gemmIiLi256ELi1ELi1ELi1024ELi8ELi8ELi32ELi0ELi0EEviiiPT_S1_S1_ii,@"STO_CUDA_ENTRY STV_DEFAULT"
_Z9cuda_gemmIiLi256ELi1ELi1ELi1024ELi8ELi8ELi32ELi0ELi0EEviiiPT_S1_S1_ii:
.text._Z9cuda_gemmIiLi256ELi1ELi1ELi1024ELi8ELi8ELi32ELi0ELi0EEviiiPT_S1_S1_ii:
[----:B------:R-:W-:Y:S08]  /*0000*/  LDC R1, c[0x0][0x37c] ;  /* 0x0000df00ff017b82 */ /* 0x000ff00000000800 */
[----:B------:R-:W0:Y:S01]  /*0010*/  LDC.64 R2, c[0x0][0x3a8] ;  /* 0x0000ea00ff027b82 */ /* 0x000e220000000a00 */
[----:B------:R-:W1:Y:S01]  /*0020*/  S2R R9, SR_TID.X ;  /* 0x0000000000097919 */ /* 0x000e620000002100 */
[----:B------:R-:W2:Y:S01]  /*0030*/  LDCU.64 UR8, c[0x0][0x358] ;  /* 0x00006b00ff0877ac */ /* 0x000ea20008000a00 */
[----:B------:R-:W-:Y:S01]  /*0040*/  BSSY.RECONVERGENT B0, `(.L_x_40969) ;  /* 0x0000060000007945 */ /* 0x000fe20003800200 */
[----:B0-----:R-:W-:-:S02]  /*0050*/  IABS R6, R3 ;  /* 0x0000000300067213 */ /* 0x001fc40000000000 */
[----:B------:R-:W-:Y:S02]  /*0060*/  SHF.R.U32.HI R13, RZ, 0x4, R3 ;  /* 0x00000004ff0d7819 */ /* 0x000fe40000011603 */
        /* <DEDUP_REMOVED lines=14> */
[-C--:B------:R-:W-:Y:S01]  /*0150*/  @!P1 IADD3 R5, PT, PT, R5, -R6.reuse, RZ ;  /* 0x8000000605059210 */ /* 0x080fe20007ffe0ff */
        /* <DEDUP_REMOVED lines=8> */
[----:B------:R-:W0:Y:S03]  /*01e0*/  I2F.U32.RP R8, R11 ;  /* 0x0000000b00087306 */ /* 0x000e260000209000 */
[----:B------:R-:W-:-:S05]  /*01f0*/  IMAD R10, R12, R11, RZ ;  /* 0x0000000b0c0a7224 */ /* 0x000fca00078e02ff */
[----:B------:R-:W-:-:S04]  /*0200*/  VIMNMX R10, PT, PT, R10, 0x100, PT ;  /* 0x000001000a0a7848 */ /* 0x000fc80003fe0100 */
[----:B------:R-:W3:Y:S01]  /*0210*/  I2F.U32.RP R6, R10 ;  /* 0x0000000a00067306 */ /* 0x000ee20000209000 */
[----:B------:R-:W-:-:S07]  /*0220*/  IADD3 R7, PT, PT, RZ, -R10, RZ ;  /* 0x8000000aff077210 */ /* 0x000fce0007ffe0ff */
[----:B0-----:R-:W-:Y:S08]  /*0230*/  MUFU.RCP R8, R8 ;  /* 0x0000000800087308 */ /* 0x001ff00000001000 */
[----:B---3--:R-:W0:Y:S02]  /*0240*/  MUFU.RCP R6, R6 ;  /* 0x0000000600067308 */ /* 0x008e240000001000 */
[----:B0-----:R-:W-:-:S02]  /*0250*/  VIADD R4, R6, 0xffffffe ;  /* 0x0ffffffe06047836 */ /* 0x001fc40000000000 */
[----:B------:R-:W-:-:S04]  /*0260*/  IMAD R6, R3, R2, RZ ;  /* 0x0000000203067224 */ /* 0x000fc800078e02ff */
[----:B------:R0:W3:Y:S01]  /*0270*/  F2I.FTZ.U32.TRUNC.NTZ R5, R4 ;  /* 0x0000000400057305 */ /* 0x0000e2000021f000 */
[----:B-1----:R-:W-:Y:S01]  /*0280*/  ISETP.GE.U32.AND P1, PT, R9, R6, PT ;  /* 0x000000060900720c */ /* 0x002fe20003f26070 */
[----:B0-----:R-:W-:Y:S02]  /*0290*/  IMAD.MOV.U32 R4, RZ, RZ, RZ ;  /* 0x000000ffff047224 */ /* 0x001fe400078e00ff */
[----:B---3--:R-:W-:-:S04]  /*02a0*/  IMAD R7, R7, R5, RZ ;  /* 0x0000000507077224 */ /* 0x008fc800078e02ff */
[----:B------:R-:W-:-:S06]  /*02b0*/  IMAD.HI.U32 R0, R5, R7, R4 ;  /* 0x0000000705007227 */ /* 0x000fcc00078e0004 */
[----:B------:R-:W-:-:S04]  /*02c0*/  IMAD.HI.U32 R7, R0, R9, RZ ;  /* 0x0000000900077227 */ /* 0x000fc800078e00ff */
[----:B------:R-:W-:-:S04]  /*02d0*/  IMAD.MOV R15, RZ, RZ, -R7 ;  /* 0x000000ffff0f7224 */ /* 0x000fc800078e0a07 */
[----:B------:R-:W-:-:S05]  /*02e0*/  IMAD R15, R10, R15, R9 ;  /* 0x0000000f0a0f7224 */ /* 0x000fca00078e0209 */
[----:B------:R-:W-:Y:S01]  /*02f0*/  ISETP.GE.U32.AND P0, PT, R15, R10, PT ;  /* 0x0000000a0f00720c */ /* 0x000fe20003f06070 */
[----:B--2---:R-:W-:-:S12]  /*0300*/  @P1 BRA `(.L_x_40970) ;  /* 0x0000000000cc1947 */ /* 0x004fd80003800000 */
[----:B------:R-:W0:Y:S01]  /*0310*/  I2F.U32.RP R21, R3 ;  /* 0x0000000300157306 */ /* 0x000e220000209000 */
[----:B------:R-:W1:Y:S01]  /*0320*/  S2R R23, SR_CgaCtaId ;  /* 0x0000000000177919 */ /* 0x000e620000008800 */
[----:B------:R-:W2:Y:S01]  /*0330*/  LDC R14, c[0x0][0x360] ;  /* 0x0000d800ff0e7b82 */ /* 0x000ea20000000800 */
[----:B------:R-:W-:Y:S02]  /*0340*/  MOV R18, 0x400 ;  /* 0x0000040000127802 */ /* 0x000fe40000000f00 */
[----:B------:R-:W-:Y:S02]  /*0350*/  ISETP.NE.U32.AND P1, PT, R2, RZ, PT ;  /* 0x000000ff0200720c */ /* 0x000fe40003f25070 */
[----:B------:R-:W-:Y:S01]  /*0360*/  ISETP.NE.U32.AND P2, PT, R3, RZ, PT ;  /* 0x000000ff0300720c */ /* 0x000fe20003f45070 */
[----:B------:R-:W3:Y:S01]  /*0370*/  I2F.U32.RP R20, R2 ;  /* 0x0000000200147306 */ /* 0x000ee20000209000 */
[----:B------:R-:W-:Y:S01]  /*0380*/  LOP3.LUT R22, RZ, R2, RZ, 0x33, !PT ;  /* 0x00000002ff167212 */ /* 0x000fe200078e33ff */
        /* <DEDUP_REMOVED lines=11> */
[----:B------:R-:W-:Y:S01]  /*0440*/  IMAD R23, R20, R3, RZ ;  /* 0x0000000314177224 */ /* 0x000fe200078e02ff */
[----:B---3--:R-:W-:-:S03]  /*0450*/  IADD3 R21, PT, PT, RZ, -R17, RZ ;  /* 0x80000011ff157210 */ /* 0x008fc60007ffe0ff */
[----:B------:R-:W-:Y:S01]  /*0460*/  IMAD.HI.U32 R26, R19, R23, R18 ;  /* 0x00000017131a7227 */ /* 0x000fe200078e0012 */
[----:B------:R-:W-:-:S03]  /*0470*/  LOP3.LUT R23, RZ, R3, RZ, 0x33, !PT ;  /* 0x00000003ff177212 */ /* 0x000fc600078e33ff */
[----:B------:R-:W-:Y:S02]  /*0480*/  IMAD R21, R21, R2, RZ ;  /* 0x0000000215157224 */ /* 0x000fe400078e02ff */
[----:B------:R-:W-:Y:S02]  /*0490*/  IMAD.MOV.U32 R19, RZ, RZ, R9 ;  /* 0x000000ffff137224 */ /* 0x000fe400078e0009 */
[----:B--2-4-:R-:W-:-:S07]  /*04a0*/  IMAD.HI.U32 R20, R17, R21, R16 ;  /* 0x0000001511147227 */ /* 0x014fce00078e0010 */
.L_x_40971:
[----:B0-----:R-:W-:-:S06]  /*04b0*/  IMAD.WIDE.U32 R16, R19, 0x4, R4 ;  /* 0x0000000413107825 */ /* 0x001fcc00078e0004 */
[----:B------:R-:W2:Y:S01]  /*04c0*/  LDG.E R16, desc[UR8][R16.64] ;  /* 0x0000000810107981 */ /* 0x000ea2000c1e1900 */
[----:B------:R-:W-:-:S05]  /*04d0*/  IMAD.HI.U32 R18, R20, R19, RZ ;  /* 0x0000001314127227 */ /* 0x000fca00078e00ff */
[----:B------:R-:W-:Y:S01]  /*04e0*/  IADD3 R21, PT, PT, -R18, RZ, RZ ;  /* 0x000000ff12157210 */ /* 0x000fe20007ffe1ff */
        /* <DEDUP_REMOVED lines=9> */
[----:B------:R-:W-:Y:S01]  /*0580*/  @P4 IMAD.IADD R28, R28, 0x1, -R3 ;  /* 0x000000011c1c4824 */ /* 0x000fe200078e0a03 */
[----:B------:R-:W-:-:S04]  /*0590*/  @P4 IADD3 R18, PT, PT, R18, 0x1, RZ ;  /* 0x0000000112124810 */ /* 0x000fc80007ffe0ff */
        /* <DEDUP_REMOVED lines=10> */
.L_x_40970:
[----:B------:R-:W-:Y:S05]  /*0640*/  BSYNC.RECONVERGENT B0 ;  /* 0x0000000000007941 */ /* 0x000fea0003800200 */
.L_x_40969:
[----:B------:R-:W-:Y:S01]  /*0650*/  VIADD R2, R8, 0xffffffe ;  /* 0x0ffffffe08027836 */ /* 0x000fe20000000000 */
[----:B------:R-:W1:Y:S01]  /*0660*/  S2UR UR10, SR_CTAID.Y ;  /* 0x00000000000a79c3 */ /* 0x000e620000002600 */
[C---:B------:R-:W-:Y:S01]  /*0670*/  @P0 IADD3 R15, PT, PT, -R10.reuse, R15, RZ ;  /* 0x0000000f0a0f0210 */ /* 0x040fe20007ffe1ff */
[----:B------:R-:W-:Y:S01]  /*0680*/  @P0 VIADD R7, R7, 0x1 ;  /* 0x0000000107070836 */ /* 0x000fe20000000000 */
[----:B------:R2:W3:Y:S01]  /*0690*/  F2I.FTZ.U32.TRUNC.NTZ R3, R2 ;  /* 0x0000000200037305 */ /* 0x0004e2000021f000 */
[----:B------:R-:W-:Y:S02]  /*06a0*/  ISETP.NE.U32.AND P0, PT, R10, RZ, PT ;  /* 0x000000ff0a00720c */ /* 0x000fe40003f05070 */
[-C--:B------:R-:W-:Y:S02]  /*06b0*/  ISETP.GE.U32.AND P1, PT, R15, R10.reuse, PT ;  /* 0x0000000a0f00720c */ /* 0x080fe40003f26070 */
[----:B------:R-:W4:Y:S01]  /*06c0*/  LDC R8, c[0x0][0x360] ;  /* 0x0000d800ff087b82 */ /* 0x000f220000000800 */
[----:B------:R-:W-:Y:S01]  /*06d0*/  LOP3.LUT R4, RZ, R10, RZ, 0x33, !PT ;  /* 0x0000000aff047212 */ /* 0x000fe200078e33ff */
[----:B--2---:R-:W-:-:S06]  /*06e0*/  HFMA2 R2, -RZ, RZ, 0, 0 ;  /* 0x00000000ff027431 */ /* 0x004fcc00000001ff */
[----:B------:R-:W1:Y:S01]  /*06f0*/  LDC R5, c[0x0][0x374] ;  /* 0x0000dd00ff057b82 */ /* 0x000e620000000800 */
[----:B---3--:R-:W-:Y:S02]  /*0700*/  IMAD.MOV R6, RZ, RZ, -R3 ;  /* 0x000000ffff067224 */ /* 0x008fe400078e0a03 */
[----:B------:R-:W-:-:S05]  /*0710*/  @P1 VIADD R7, R7, 0x1 ;  /* 0x0000000107071836 */ /* 0x000fca0000000000 */
[----:B------:R-:W-:Y:S02]  /*0720*/  SEL R7, R4, R7, !P0 ;  /* 0x0000000704077207 */ /* 0x000fe40004000000 */
[----:B-1----:R-:W-:Y:S01]  /*0730*/  ISETP.LE.U32.AND P1, PT, R5, UR10, PT ;  /* 0x0000000a05007c0c */ /* 0x002fe2000bf23070 */
[----:B------:R-:W-:Y:S02]  /*0740*/  IMAD R5, R6, R11, RZ ;  /* 0x0000000b06057224 */ /* 0x000fe400078e02ff */
[----:B------:R-:W-:Y:S02]  /*0750*/  IMAD.MOV R6, RZ, RZ, -R7 ;  /* 0x000000ffff067224 */ /* 0x000fe400078e0a07 */
[----:B------:R-:W-:-:S04]  /*0760*/  IMAD.HI.U32 R2, R3, R5, R2 ;  /* 0x0000000503027227 */ /* 0x000fc800078e0002 */
[----:B----4-:R-:W-:-:S04]  /*0770*/  IMAD.HI.U32 R5, R0, R8, RZ ;  /* 0x0000000800057227 */ /* 0x010fc800078e00ff */
        /* <DEDUP_REMOVED lines=8> */
[----:B------:R-:W-:Y:S01]  /*0800*/  IMAD R3, R10, R15, R8 ;  /* 0x0000000f0a037224 */ /* 0x000fe200078e0208 */
[----:B------:R-:W-:Y:S01]  /*0810*/  LOP3.LUT R15, R8, 0xffff, RZ, 0xc0, !PT ;  /* 0x0000ffff080f7812 */ /* 0x000fe200078ec0ff */
[C---:B------:R-:W-:Y:S02]  /*0820*/  IMAD R14, R11.reuse, R14, R9 ;  /* 0x0000000e0b0e7224 */ /* 0x040fe400078e0209 */
[----:B------:R-:W-:Y:S01]  /*0830*/  IMAD R0, R11, R6, R0 ;  /* 0x000000060b007224 */ /* 0x000fe200078e0200 */
[----:B------:R-:W-:Y:S01]  /*0840*/  ISETP.GE.U32.AND P3, PT, R3, R10, PT ;  /* 0x0000000a0300720c */ /* 0x000fe20003f66070 */
[----:B------:R-:W1:Y:S01]  /*0850*/  S2R R6, SR_CTAID.X ;  /* 0x0000000000067919 */ /* 0x000e620000002500 */
[----:B------:R-:W-:-:S02]  /*0860*/  ISETP.GE.U32.AND P2, PT, R14, R11, PT ;  /* 0x0000000b0e00720c */ /* 0x000fc40003f46070 */
[----:B------:R-:W-:-:S09]  /*0870*/  ISETP.GE.U32.AND P1, PT, R0, R11, PT ;  /* 0x0000000b0000720c */ /* 0x000fd20003f26070 */
[----:B------:R-:W-:Y:S02]  /*0880*/  @P3 IMAD.IADD R3, R3, 0x1, -R10 ;  /* 0x0000000103033824 */ /* 0x000fe400078e0a0a */
[-C--:B------:R-:W-:Y:S01]  /*0890*/  @P2 IADD3 R14, PT, PT, R14, -R11.reuse, RZ ;  /* 0x8000000b0e0e2210 */ /* 0x080fe20007ffe0ff */
[----:B------:R-:W-:Y:S01]  /*08a0*/  @P3 VIADD R5, R5, 0x1 ;  /* 0x0000000105053836 */ /* 0x000fe20000000000 */
[----:B------:R-:W-:Y:S01]  /*08b0*/  ISETP.NE.U32.AND P3, PT, R11, RZ, PT ;  /* 0x000000ff0b00720c */ /* 0x000fe20003f65070 */
[----:B------:R-:W-:Y:S01]  /*08c0*/  @P1 IMAD.IADD R0, R0, 0x1, -R11 ;  /* 0x0000000100001824 */ /* 0x000fe200078e0a0b */
[----:B------:R-:W-:Y:S01]  /*08d0*/  ISETP.GE.U32.AND P4, PT, R3, R10, PT ;  /* 0x0000000a0300720c */ /* 0x000fe20003f86070 */
[----:B------:R-:W-:Y:S01]  /*08e0*/  @P1 VIADD R2, R2, 0x1 ;  /* 0x0000000102021836 */ /* 0x000fe20000000000 */
[-C--:B------:R-:W-:Y:S02]  /*08f0*/  ISETP.GE.U32.AND P5, PT, R14, R11.reuse, PT ;  /* 0x0000000b0e00720c */ /* 0x080fe40003fa6070 */
[----:B------:R-:W-:-:S02]  /*0900*/  ISETP.GE.U32.AND P2, PT, R0, R11, PT ;  /* 0x0000000b0000720c */ /* 0x000fc40003f46070 */
[----:B------:R-:W-:Y:S02]  /*0910*/  LOP3.LUT R3, RZ, R11, RZ, 0x33, !PT ;  /* 0x0000000bff037212 */ /* 0x000fe400078e33ff */
[----:B------:R-:W-:-:S04]  /*0920*/  IADD3 R0, PT, PT, R9, R8, RZ ;  /* 0x0000000809007210 */ /* 0x000fc80007ffe0ff */
[----:B------:R-:W-:Y:S01]  /*0930*/  LOP3.LUT R0, R0, 0x3ff, RZ, 0x3c, !PT ;  /* 0x000003ff00007812 */ /* 0x000fe200078e3cff */
[----:B------:R-:W-:Y:S02]  /*0940*/  @P4 VIADD R5, R5, 0x1 ;  /* 0x0000000105054836 */ /* 0x000fe40000000000 */
[----:B------:R-:W-:Y:S01]  /*0950*/  @P5 IMAD.IADD R14, R14, 0x1, -R11 ;  /* 0x000000010e0e5824 */ /* 0x000fe200078e0a0b */
[----:B------:R-:W-:Y:S01]  /*0960*/  LOP3.LUT R19, R0, 0xffff, RZ, 0xc0, !PT ;  /* 0x0000ffff00137812 */ /* 0x000fe200078ec0ff */
[----:B------:R-:W-:Y:S01]  /*0970*/  @P2 VIADD R2, R2, 0x1 ;  /* 0x0000000102022836 */ /* 0x000fe20000000000 */
[----:B------:R-:W-:Y:S02]  /*0980*/  SEL R5, R4, R5, !P0 ;  /* 0x0000000504057207 */ /* 0x000fe40004000000 */
[C---:B------:R-:W-:Y:S02]  /*0990*/  SEL R14, R3.reuse, R14, !P3 ;  /* 0x0000000e030e7207 */ /* 0x040fe40005800000 */
[----:B------:R-:W-:-:S03]  /*09a0*/  SEL R4, R3, R2, !P3 ;  /* 0x0000000203047207 */ /* 0x000fc60005800000 */
[----:B------:R-:W-:Y:S01]  /*09b0*/  IMAD.SHL.U32 R3, R14, 0x8, RZ ;  /* 0x000000080e037824 */ /* 0x000fe200078e00ff */
[----:B-1----:R-:W-:-:S07]  /*09c0*/  LOP3.LUT R2, R4, 0x7, RZ, 0xc0, !PT ;  /* 0x0000000704027812 */ /* 0x002fce00078ec0ff */
[----:B0-----:R-:W-:Y:S05]  /*09d0*/  CALL.REL.NOINC `($__internal_191_$__cuda_sm20_div_u16) ;  /* 0x0000004800b07944 */ /* 0x001fea0003c00000 */
        /* <DEDUP_REMOVED lines=12> */
[C---:B------:R-:W-:Y:S01]  /*0aa0*/  IMAD R31, R30.reuse, R8, R9 ;  /* 0x000000081e1f7224 */ /* 0x040fe200078e0209 */
[----:B------:R-:W-:Y:S01]  /*0ab0*/  UIADD3 UR4, UPT, UPT, UR4, 0x180, URZ ;  /* 0x0000018004047890 */ /* 0x000fe2000fffe0ff */
[----:B------:R-:W-:-:S04]  /*0ac0*/  IADD3 R20, PT, PT, -R30, RZ, RZ ;  /* 0x000000ff1e147210 */ /* 0x000fc80007ffe1ff */
[----:B------:R-:W4:Y:S08]  /*0ad0*/  LDC R18, c[0x0][0x388] ;  /* 0x0000e200ff127b82 */ /* 0x000f300000000800 */
[----:B------:R-:W0:Y:S01]  /*0ae0*/  LDC.64 R16, c[0x0][0x390] ;  /* 0x0000e400ff107b82 */ /* 0x000e220000000a00 */
[----:B---3--:R-:W-:-:S06]  /*0af0*/  ULEA UR4, UR5, UR4, 0x18 ;  /* 0x0000000405047291 */ /* 0x008fcc000f8ec0ff */
[----:B------:R-:W-:Y:S01]  /*0b00*/  LEA R21, R9, UR4, 0x2 ;  /* 0x0000000409157c11 */ /* 0x000fe2000f8e10ff */
[----:B----4-:R-:W-:-:S04]  /*0b10*/  IMAD R19, R18, UR10, R9 ;  /* 0x0000000a12137c24 */ /* 0x010fc8000f8e0209 */
[----:B------:R-:W-:-:S07]  /*0b20*/  IMAD R23, R6, 0x400, R19 ;  /* 0x0000040006177824 */ /* 0x000fce00078e0213 */
.L_x_40974:
        /* <DEDUP_REMOVED lines=8> */
.L_x_40973:
[----:B--2---:R-:W-:Y:S05]  /*0bb0*/  BSYNC.RECONVERGENT B0 ;  /* 0x0000000000007941 */ /* 0x004fea0003800200 */
.L_x_40972:
[----:B------:R-:W-:Y:S01]  /*0bc0*/  UIADD3 UR4, UPT, UPT, UR6, 0x180, URZ ;  /* 0x0000018006047890 */ /* 0x000fe2000fffe0ff */
[----:B0-----:R-:W-:Y:S01]  /*0bd0*/  IMAD R23, R22, UR10, R31 ;  /* 0x0000000a16177c24 */ /* 0x001fe2000f8e021f */
[----:B------:R-:W-:Y:S01]  /*0be0*/  BSSY.RECONVERGENT B0, `(.L_x_40975) ;  /* 0x000001b000007945 */ /* 0x000fe20003800200 */
[--C-:B-1----:R-:W-:Y:S01]  /*0bf0*/  IMAD.WIDE.U32 R16, R8, 0x4, R14.reuse ;  /* 0x0000000408107825 */ /* 0x102fe200078e000e */
[----:B------:R-:W-:Y:S02]  /*0c00*/  ULEA UR4, UR7, UR4, 0x18 ;  /* 0x0000000407047291 */ /* 0x000fe4000f8ec0ff */
[----:B------:R-:W-:Y:S01]  /*0c10*/  LEA R35, R6, R23, 0xa ;  /* 0x0000001706237211 */ /* 0x000fe200078e50ff */
[----:B------:R-:W-:-:S03]  /*0c20*/  IMAD.WIDE.U32 R18, R8, 0x8, R14 ;  /* 0x0000000808127825 */ /* 0x000fc600078e000e */
[----:B------:R-:W-:Y:S01]  /*0c30*/  LEA R33, R31, UR4, 0x2 ;  /* 0x000000041f217c11 */ /* 0x000fe2000f8e10ff */
[----:B------:R-:W-:-:S07]  /*0c40*/  IMAD.WIDE.U32 R20, R8, 0xc, R14 ;  /* 0x0000000c08147825 */ /* 0x000fce00078e000e */
.L_x_40976:
        /* <DEDUP_REMOVED lines=21> */
.L_x_40975:
        /* <DEDUP_REMOVED lines=9> */
.L_x_40979:
[----:B------:R-:W-:Y:S01]  /*0e30*/  VIADD R30, R30, 0x1 ;  /* 0x000000011e1e7836 */ /* 0x000fe20000000000 */
[----:B------:R0:W-:Y:S04]  /*0e40*/  STS [R17], RZ ;  /* 0x000000ff11007388 */ /* 0x0001e80000000800 */
[----:B------:R-:W-:Y:S01]  /*0e50*/  ISETP.NE.AND P0, PT, R30, RZ, PT ;  /* 0x000000ff1e00720c */ /* 0x000fe20003f05270 */
[----:B0-----:R-:W-:-:S12]  /*0e60*/  IMAD R17, R8, 0x4, R17 ;  /* 0x0000000408117824 */ /* 0x001fd800078e0211 */
[----:B------:R-:W-:Y:S05]  /*0e70*/  @P0 BRA `(.L_x_40979) ;  /* 0xfffffffc00ec0947 */ /* 0x000fea000383ffff */
.L_x_40978:
[----:B------:R-:W-:Y:S05]  /*0e80*/  BSYNC.RECONVERGENT B0 ;  /* 0x0000000000007941 */ /* 0x000fea0003800200 */
.L_x_40977:
[----:B------:R-:W-:Y:S01]  /*0e90*/  BSSY.RECONVERGENT B0, `(.L_x_40980) ;  /* 0x000000e000007945 */ /* 0x000fe20003800200 */
[----:B------:R-:W-:-:S04]  /*0ea0*/  UIADD3 UR6, UPT, UPT, UR6, 0x1180, URZ ;  /* 0x0000118006067890 */ /* 0x000fc8000fffe0ff */
[----:B------:R-:W-:-:S12]  /*0eb0*/  ULEA UR6, UR7, UR6, 0x18 ;  /* 0x0000000607067291 */ /* 0x000fd8000f8ec0ff */
.L_x_40981:
        /* <DEDUP_REMOVED lines=12> */
.L_x_40980:
[----:B------:R-:W-:Y:S01]  /*0f80*/  BAR.SYNC.DEFER_BLOCKING 0x0 ;  /* 0x0000000000007b1d */ /* 0x000fe20000010000 */
[----:B------:R-:W-:-:S13]  /*0f90*/  ISETP.GE.AND P0, PT, R12, 0x1, PT ;  /* 0x000000010c00780c */ /* 0x000fda0003f06270 */
[----:B------:R-:W-:Y:S05]  /*0fa0*/  @!P0 BRA `(.L_x_40982) ;  /* 0x0000002c00088947 */ /* 0x000fea0003800000 */
[----:B------:R-:W2:Y:S01]  /*0fb0*/  LDCU.64 UR4, c[0x0][0x3a8] ;  /* 0x00007500ff0477ac */ /* 0x000ea20008000a00 */
[----:B------:R-:W-:Y:S01]  /*0fc0*/  ISETP.NE.AND P0, PT, R11, 0x1, PT ;  /* 0x000000010b00780c */ /* 0x000fe20003f05270 */
[----:B--2---:R-:W-:Y:S01]  /*0fd0*/  UISETP.LT.AND UP0, UPT, UR4, 0x8, UPT ;  /* 0x000000080400788c */ /* 0x004fe2000bf01270 */
[----:B------:R-:W-:-:S03]  /*0fe0*/  IMAD R16, RZ, RZ, -UR5 ;  /* 0x80000005ff107e24 */ /* 0x000fc6000f8e02ff */
[----:B------:R-:W-:Y:S02]  /*0ff0*/  USEL UR4, UR4, 0x8, UP0 ;  /* 0x0000000804047887 */ /* 0x000fe40008000000 */
[----:B------:R-:W-:-:S06]  /*1000*/  LEA R16, R16, 0x201f, 0x8 ;  /* 0x0000201f10107811 */ /* 0x000fcc00078e40ff */
[----:B------:R-:W-:Y:S05]  /*1010*/  @P0 BRA `(.L_x_40983) ;  /* 0x0000000c008c0947 */ /* 0x000fea0003800000 */
[C---:B0-----:R-:W-:Y:S01]  /*1020*/  IADD3 R21, PT, PT, R2.reuse, 0x1, RZ ;  /* 0x0000000102157810 */ /* 0x041fe20007ffe0ff */
[----:B------:R-:W-:Y:S01]  /*1030*/  IMAD.U32 R31, RZ, RZ, UR5 ;  /* 0x00000005ff1f7e24 */ /* 0x000fe2000f8e00ff */
[C---:B------:R-:W-:Y:S01]  /*1040*/  IADD3 R13, PT, PT, R2.reuse, 0x7, RZ ;  /* 0x00000007020d7810 */ /* 0x040fe20007ffe0ff */
[C---:B------:R-:W-:Y:S01]  /*1050*/  VIADD R27, R2.reuse, 0x4 ;  /* 0x00000004021b7836 */ /* 0x040fe20000000000 */
[----:B------:R-:W-:Y:S01]  /*1060*/  ISETP.GE.AND P0, PT, R21, UR5, PT ;  /* 0x0000000515007c0c */ /* 0x000fe2000bf06270 */
[C---:B------:R-:W-:Y:S01]  /*1070*/  VIADD R23, R2.reuse, 0x2 ;  /* 0x0000000202177836 */ /* 0x040fe20000000000 */
[----:B------:R-:W-:Y:S01]  /*1080*/  BSSY B1, `(.L_x_40984) ;  /* 0x00000db000017945 */ /* 0x000fe20003800000 */
[C---:B------:R-:W-:Y:S01]  /*1090*/  VIADD R25, R2.reuse, 0x3 ;  /* 0x0000000302197836 */ /* 0x040fe20000000000 */
[----:B------:R-:W-:Y:S01]  /*10a0*/  SEL R14, R31, RZ, P0 ;  /* 0x000000ff1f0e7207 */ /* 0x000fe20000000000 */
[C---:B------:R-:W-:Y:S01]  /*10b0*/  VIADD R29, R2.reuse, 0x5 ;  /* 0x00000005021d7836 */ /* 0x040fe20000000000 */
[----:B------:R-:W-:Y:S01]  /*10c0*/  ISETP.GE.AND P0, PT, R27, UR5, PT ;  /* 0x000000051b007c0c */ /* 0x000fe2000bf06270 */
[----:B------:R-:W-:Y:S01]  /*10d0*/  VIADD R19, R2, 0x6 ;  /* 0x0000000602137836 */ /* 0x000fe20000000000 */
[----:B------:R-:W-:-:S02]  /*10e0*/  IADD3 R21, PT, PT, R21, -R14, RZ ;  /* 0x8000000e15157210 */ /* 0x000fc40007ffe0ff */
[----:B------:R-:W-:Y:S02]  /*10f0*/  ISETP.GE.AND P1, PT, R23, UR5, PT ;  /* 0x0000000517007c0c */ /* 0x000fe4000bf26270 */
[----:B------:R-:W-:Y:S02]  /*1100*/  ISETP.GE.AND P2, PT, R25, UR5, PT ;  /* 0x0000000519007c0c */ /* 0x000fe4000bf46270 */
[----:B------:R-:W-:Y:S02]  /*1110*/  SEL R14, R31, RZ, P0 ;  /* 0x000000ff1f0e7207 */ /* 0x000fe40000000000 */
[----:B------:R-:W-:Y:S02]  /*1120*/  ISETP.GE.AND P0, PT, R29, UR5, PT ;  /* 0x000000051d007c0c */ /* 0x000fe4000bf06270 */
[----:B------:R-:W-:Y:S01]  /*1130*/  SEL R18, R31, RZ, P1 ;  /* 0x000000ff1f127207 */ /* 0x000fe20000800000 */
[----:B------:R-:W-:Y:S01]  /*1140*/  IMAD.IADD R27, R27, 0x1, -R14 ;  /* 0x000000011b1b7824 */ /* 0x000fe200078e0a0e */
[----:B------:R-:W-:-:S02]  /*1150*/  SEL R20, R31, RZ, P2 ;  /* 0x000000ff1f147207 */ /* 0x000fc40001000000 */
[----:B------:R-:W-:Y:S01]  /*1160*/  ISETP.GE.AND P1, PT, R19, UR5, PT ;  /* 0x0000000513007c0c */ /* 0x000fe2000bf26270 */
[----:B------:R-:W-:Y:S01]  /*1170*/  IMAD.IADD R23, R23, 0x1, -R18 ;  /* 0x0000000117177824 */ /* 0x000fe200078e0a12 */
[----:B------:R-:W-:Y:S01]  /*1180*/  ISETP.GE.AND P2, PT, R13, UR5, PT ;  /* 0x000000050d007c0c */ /* 0x000fe2000bf46270 */
[----:B------:R-:W-:Y:S01]  /*1190*/  IMAD.IADD R25, R25, 0x1, -R20 ;  /* 0x0000000119197824 */ /* 0x000fe200078e0a14 */
[C---:B------:R-:W-:Y:S02]  /*11a0*/  SEL R14, R31.reuse, RZ, P0 ;  /* 0x000000ff1f0e7207 */ /* 0x040fe40000000000 */
[----:B------:R-:W-:Y:S02]  /*11b0*/  ISETP.GE.AND P0, PT, R2, UR5, PT ;  /* 0x0000000502007c0c */ /* 0x000fe4000bf06270 */
[----:B------:R-:W-:Y:S01]  /*11c0*/  SEL R18, R31, RZ, P1 ;  /* 0x000000ff1f127207 */ /* 0x000fe20000800000 */
[----:B------:R-:W-:Y:S01]  /*11d0*/  IMAD.IADD R29, R29, 0x1, -R14 ;  /* 0x000000011d1d7824 */ /* 0x000fe200078e0a0e */
[----:B------:R-:W-:-:S02]  /*11e0*/  SEL R20, R31, RZ, P2 ;  /* 0x000000ff1f147207 */ /* 0x000fc40001000000 */
[----:B------:R-:W-:Y:S01]  /*11f0*/  SEL R31, R31, RZ, P0 ;  /* 0x000000ff1f1f7207 */ /* 0x000fe20000000000 */
[----:B------:R-:W-:Y:S01]  /*1200*/  IMAD.IADD R19, R19, 0x1, -R18 ;  /* 0x0000000113137824 */ /* 0x000fe200078e0a12 */
[----:B------:R-:W-:Y:S01]  /*1210*/  MOV R11, RZ ;  /* 0x000000ff000b7202 */ /* 0x000fe20000000f00 */
[----:B------:R-:W-:Y:S02]  /*1220*/  IMAD.IADD R13, R13, 0x1, -R20 ;  /* 0x000000010d0d7824 */ /* 0x000fe400078e0a14 */
[----:B------:R-:W-:-:S07]  /*1230*/  IMAD.IADD R31, R2, 0x1, -R31 ;  /* 0x00000001021f7824 */ /* 0x000fce00078e0a1f */
.L_x_41012:
        /* <DEDUP_REMOVED lines=17> */
[----:B------:R-:W-:-:S05]  /*1350*/  LEA R14, R14, UR5, 0x2 ;  /* 0x000000050e0e7c11 */ /* 0x000fca000f8e10ff */
[----:B------:R0:W2:Y:S02]  /*1360*/  LDS R33, [R14] ;  /* 0x000000000e217984 */ /* 0x0000a40000000800 */
.L_x_40985:
        /* <DEDUP_REMOVED lines=10> */
.L_x_40986:
        /* <DEDUP_REMOVED lines=9> */
[----:B-1----:R0:W1:Y:S02]  /*14a0*/  LDS R24, [R14] ;  /* 0x000000000e187984 */ /* 0x0020640000000800 */
.L_x_40987:
        /* <DEDUP_REMOVED lines=9> */
[----:B-1----:R0:W1:Y:S02]  /*1540*/  LDS R26, [R14] ;  /* 0x000000000e1a7984 */ /* 0x0020640000000800 */
.L_x_40988:
[----:B------:R-:W-:Y:S05]  /*1550*/  @!P4 BRA `(.L_x_40989) ;  /* 0x000000000020c947 */ /* 0x000fea0003800000 */
[----:B------:R-:W5:Y:S01]  /*1560*/  S2UR UR6, SR_CgaCtaId ;  /* 0x00000000000679c3 */ /* 0x000f620000008800 */
[----:B------:R-:W-:Y:S01]  /*1570*/  UMOV UR5, 0x400 ;  /* 0x0000040000057882 */ /* 0x000fe20000000000 */
[----:B0--3--:R-:W-:Y:S01]  /*1580*/  LOP3.LUT R14, R2, 0x4, RZ, 0x3c, !PT ;  /* 0x00000004020e7812 */ /* 0x009fe200078e3cff */
[----:B------:R-:W-:-:S04]  /*1590*/  UIADD3 UR5, UPT, UPT, UR5, 0x180, URZ ;  /* 0x0000018005057890 */ /* 0x000fc8000fffe0ff */
[----:B------:R-:W-:Y:S01]  /*15a0*/  IMAD.IADD R14, R15, 0x1, R14 ;  /* 0x000000010f0e7824 */ /* 0x000fe200078e020e */
[----:B-----5:R-:W-:-:S06]  /*15b0*/  ULEA UR5, UR6, UR5, 0x18 ;  /* 0x0000000506057291 */ /* 0x020fcc000f8ec0ff */
[----:B------:R-:W-:-:S05]  /*15c0*/  LEA R14, R14, UR5, 0x2 ;  /* 0x000000050e0e7c11 */ /* 0x000fca000f8e10ff */
[----:B-1----:R0:W1:Y:S02]  /*15d0*/  LDS R28, [R14] ;  /* 0x000000000e1c7984 */ /* 0x0020640000000800 */
.L_x_40989:
        /* <DEDUP_REMOVED lines=10> */
.L_x_40990:
[----:B0--3--:R-:W-:Y:S02]  /*1680*/  P2R R14, PR, RZ, 0x1 ;  /* 0x00000001ff0e7803 */ /* 0x009fe40000000000 */
        /* <DEDUP_REMOVED lines=12> */
[----:B------:R0:W3:Y:S02]  /*1750*/  LDS R32, [R14] ;  /* 0x000000000e207984 */ /* 0x0000e40000000800 */
.L_x_40991:
[----:B------:R-:W-:Y:S02]  /*1760*/  ISETP.GE.AND P6, PT, R17, 0x8, PT ;  /* 0x000000081100780c */ /* 0x000fe40003fc6270 */
        /* <DEDUP_REMOVED lines=14> */
.L_x_40992:
[----:B------:R-:W-:Y:S01]  /*1850*/  ISETP.NE.AND P6, PT, R34, RZ, PT ;  /* 0x000000ff2200720c */ /* 0x000fe20003fc5270 */
[----:B------:R-:W-:Y:S01]  /*1860*/  BSSY B0, `(.L_x_40993) ;  /* 0x000005a000007945 */ /* 0x000fe20003800000 */
[----:B0-----:R-:W-:Y:S02]  /*1870*/  P2R R14, PR, RZ, 0x1 ;  /* 0x00000001ff0e7803 */ /* 0x001fe40000000000 */
[----:B------:R-:W-:-:S04]  /*1880*/  ISETP.GE.AND P0, PT, R11, R12, PT ;  /* 0x0000000c0b00720c */ /* 0x000fc80003f06270 */
[----:B------:R-:W-:Y:S02]  /*1890*/  P2R R38, PR, RZ, 0x1 ;  /* 0x00000001ff267803 */ /* 0x000fe40000000000 */
[----:B------:R-:W-:-:S03]  /*18a0*/  ISETP.NE.AND P0, PT, R14, RZ, PT ;  /* 0x000000ff0e00720c */ /* 0x000fc60003f05270 */
[----:B------:R-:W-:Y:S10]  /*18b0*/  @P6 BRA `(.L_x_40994) ;  /* 0x0000000400506947 */ /* 0x000ff40003800000 */
[----:B------:R-:W-:Y:S01]  /*18c0*/  IABS R34, R17 ;  /* 0x0000001100227213 */ /* 0x000fe20000000000 */
[----:B------:R-:W-:Y:S01]  /*18d0*/  HFMA2 R14, -RZ, RZ, 0, 0 ;  /* 0x00000000ff0e7431 */ /* 0x000fe200000001ff */
[----:B------:R-:W-:Y:S02]  /*18e0*/  LOP3.LUT R35, R9, 0x1f, RZ, 0xc0, !PT ;  /* 0x0000001f09237812 */ /* 0x000fe400078ec0ff */
[----:B------:R-:W0:Y:S02]  /*18f0*/  I2F.RP R36, R34 ;  /* 0x0000002200247306 */ /* 0x000e240000209400 */
[----:B------:R-:W-:-:S06]  /*1900*/  IABS R40, R35 ;  /* 0x0000002300287213 */ /* 0x000fcc0000000000 */
[----:B0-----:R-:W1:Y:S02]  /*1910*/  MUFU.RCP R36, R36 ;  /* 0x0000002400247308 */ /* 0x001e640000001000 */
[----:B-1----:R-:W-:-:S06]  /*1920*/  VIADD R37, R36, 0xffffffe ;  /* 0x0ffffffe24257836 */ /* 0x002fcc0000000000 */
[----:B------:R-:W0:Y:S02]  /*1930*/  F2I.FTZ.U32.TRUNC.NTZ R15, R37 ;  /* 0x00000025000f7305 */ /* 0x000e24000021f000 */
[----:B0-----:R-:W-:-:S04]  /*1940*/  IMAD.MOV R39, RZ, RZ, -R15 ;  /* 0x000000ffff277224 */ /* 0x001fc800078e0a0f */
[----:B------:R-:W-:-:S04]  /*1950*/  IMAD R39, R39, R34, RZ ;  /* 0x0000002227277224 */ /* 0x000fc800078e02ff */
[----:B------:R-:W-:-:S04]  /*1960*/  IMAD.HI.U32 R14, R15, R39, R14 ;  /* 0x000000270f0e7227 */ /* 0x000fc800078e000e */
[----:B------:R-:W-:-:S04]  /*1970*/  IMAD.MOV.U32 R15, RZ, RZ, R40 ;  /* 0x000000ffff0f7224 */ /* 0x000fc800078e0028 */
        /* <DEDUP_REMOVED lines=9> */
[----:B------:R-:W-:Y:S02]  /*1a10*/  VIADD R34, R14, 0x1180 ;  /* 0x000011800e227836 */ /* 0x000fe40000000000 */
[----:B------:R-:W-:-:S10]  /*1a20*/  IMAD.MOV.U32 R35, RZ, RZ, R7 ;  /* 0x000000ffff237224 */ /* 0x000fd400078e0007 */
[----:B------:R-:W-:Y:S02]  /*1a30*/  @!P6 IADD3 R15, PT, PT, -R15, RZ, RZ ;  /* 0x000000ff0f0fe210 */ /* 0x000fe40007ffe1ff */
[----:B------:R-:W-:-:S13]  /*1a40*/  ISETP.NE.AND P6, PT, R17, RZ, PT ;  /* 0x000000ff1100720c */ /* 0x000fda0003fc5270 */
[----:B------:R-:W-:Y:S02]  /*1a50*/  @!P6 LOP3.LUT R15, RZ, R17, RZ, 0x33, !PT ;  /* 0x00000011ff0fe212 */ /* 0x000fe400078e33ff */
[----:B------:R-:W0:Y:S02]  /*1a60*/  S2R R17, SR_CgaCtaId ;  /* 0x0000000000117919 */ /* 0x000e240000008800 */
[C---:B0-----:R-:W-:Y:S02]  /*1a70*/  LEA R36, R17.reuse, R14, 0x18 ;  /* 0x0000000e11247211 */ /* 0x041fe400078ec0ff */
[----:B------:R-:W-:-:S03]  /*1a80*/  LEA R34, R17, R34, 0x18 ;  /* 0x0000002211227211 */ /* 0x000fc600078ec0ff */
[----:B------:R-:W-:-:S07]  /*1a90*/  IMAD R36, R15, 0x4, R36 ;  /* 0x000000040f247824 */ /* 0x000fce00078e0224 */
.L_x_41011:
[----:B0-----:R-:W-:Y:S02]  /*1aa0*/  IMAD R14, R35, 0x24, R36 ;  /* 0x00000024230e7824 */ /* 0x001fe400078e0224 */
[----:B------:R-:W-:-:S04]  /*1ab0*/  IMAD.MOV.U32 R37, RZ, RZ, RZ ;  /* 0x000000ffff257224 */ /* 0x000fc800078e00ff */
[----:B------:R-:W0:Y:S01]  /*1ac0*/  LDS R14, [R14] ;  /* 0x000000000e0e7984 */ /* 0x000e220000000800 */
[----:B------:R-:W-:Y:S05]  /*1ad0*/  @!P0 BRA `(.L_x_40995) ;  /* 0x0000000000108947 */ /* 0x000fea0003800000 */
[----:B------:R-:W-:-:S03]  /*1ae0*/  UMOV UR5, 0xffffffff ;  /* 0xffffffff00057882 */ /* 0x000fc60000000000 */
[----:B------:R-:W-:Y:S05]  /*1af0*/  BRA.DIV UR5, `(.L_x_40996) ;  /* 0x0000002e056c7947 */ /* 0x000fea000b800000 */
[----:B0-----:R0:W1:Y:S02]  /*1b00*/  SHFL.IDX PT, R17, R14, R31, R16 ;  /* 0x0000001f0e117389 */ /* 0x00106400000e0010 */
.L_x_41076:
[----:B-12---:R-:W-:-:S07]  /*1b10*/  IMAD R37, R33, R17, RZ ;  /* 0x0000001121257224 */ /* 0x006fce00078e02ff */
.L_x_40995:
[----:B------:R-:W-:Y:S05]  /*1b20*/  @!P1 BRA `(.L_x_40997) ;  /* 0x0000000000109947 */ /* 0x000fea0003800000 */
[----:B------:R-:W-:-:S03]  /*1b30*/  UMOV UR5, 0xffffffff ;  /* 0xffffffff00057882 */ /* 0x000fc60000000000 */
[----:B------:R-:W-:Y:S05]  /*1b40*/  BRA.DIV UR5, `(.L_x_40998) ;  /* 0x0000002e05787947 */ /* 0x000fea000b800000 */
[----:B0-----:R0:W1:Y:S02]  /*1b50*/  SHFL.IDX PT, R17, R14, R21, R16 ;  /* 0x000000150e117389 */ /* 0x00106400000e0010 */
.L_x_41079:
[----:B-1--4-:R-:W-:-:S07]  /*1b60*/  IMAD R37, R22, R17, R37 ;  /* 0x0000001116257224 */ /* 0x012fce00078e0225 */
.L_x_40997:
[----:B------:R-:W-:Y:S05]  /*1b70*/  @!P2 BRA `(.L_x_40999) ;  /* 0x000000000010a947 */ /* 0x000fea0003800000 */
[----:B------:R-:W-:-:S03]  /*1b80*/  UMOV UR5, 0xffffffff ;  /* 0xffffffff00057882 */ /* 0x000fc60000000000 */
[----:B------:R-:W-:Y:S05]  /*1b90*/  BRA.DIV UR5, `(.L_x_41000) ;  /* 0x0000002e05847947 */ /* 0x000fea000b800000 */
[----:B0-----:R0:W1:Y:S02]  /*1ba0*/  SHFL.IDX PT, R17, R14, R23, R16 ;  /* 0x000000170e117389 */ /* 0x00106400000e0010 */
.L_x_41082:
[----:B-1----:R-:W-:-:S07]  /*1bb0*/  IMAD R37, R24, R17, R37 ;  /* 0x0000001118257224 */ /* 0x002fce00078e0225 */
.L_x_40999:
[----:B------:R-:W-:Y:S05]  /*1bc0*/  @!P3 BRA `(.L_x_41001) ;  /* 0x000000000010b947 */ /* 0x000fea0003800000 */
[----:B------:R-:W-:-:S03]  /*1bd0*/  UMOV UR5, 0xffffffff ;  /* 0xffffffff00057882 */ /* 0x000fc60000000000 */
[----:B------:R-:W-:Y:S05]  /*1be0*/  BRA.DIV UR5, `(.L_x_41002) ;  /* 0x0000002e05907947 */ /* 0x000fea000b800000 */
[----:B0-----:R0:W1:Y:S02]  /*1bf0*/  SHFL.IDX PT, R17, R14, R25, R16 ;  /* 0x000000190e117389 */ /* 0x00106400000e0010 */
.L_x_41085:
[----:B-1----:R-:W-:-:S07]  /*1c00*/  IMAD R37, R26, R17, R37 ;  /* 0x000000111a257224 */ /* 0x002fce00078e0225 */
.L_x_41001:
[----:B------:R-:W-:Y:S05]  /*1c10*/  @!P4 BRA `(.L_x_41003) ;  /* 0x000000000010c947 */ /* 0x000fea0003800000 */
[----:B------:R-:W-:-:S03]  /*1c20*/  UMOV UR5, 0xffffffff ;  /* 0xffffffff00057882 */ /* 0x000fc60000000000 */
[----:B------:R-:W-:Y:S05]  /*1c30*/  BRA.DIV UR5, `(.L_x_41004) ;  /* 0x0000002e059c7947 */ /* 0x000fea000b800000 */
[----:B0-----:R0:W1:Y:S02]  /*1c40*/  SHFL.IDX PT, R17, R14, R27, R16 ;  /* 0x0000001b0e117389 */ /* 0x00106400000e0010 */
.L_x_41088:
[----:B-1----:R-:W-:-:S07]  /*1c50*/  IMAD R37, R28, R17, R37 ;  /* 0x000000111c257224 */ /* 0x002fce00078e0225 */
.L_x_41003:
[----:B------:R-:W-:Y:S05]  /*1c60*/  @!P5 BRA `(.L_x_41005) ;  /* 0x000000000010d947 */ /* 0x000fea0003800000 */
[----:B------:R-:W-:-:S03]  /*1c70*/  UMOV UR5, 0xffffffff ;  /* 0xffffffff00057882 */ /* 0x000fc60000000000 */
[----:B------:R-:W-:Y:S05]  /*1c80*/  BRA.DIV UR5, `(.L_x_41006) ;  /* 0x0000002e05a87947 */ /* 0x000fea000b800000 */
[----:B0-----:R0:W1:Y:S02]  /*1c90*/  SHFL.IDX PT, R17, R14, R29, R16 ;  /* 0x0000001d0e117389 */ /* 0x00106400000e0010 */
.L_x_41091:
[----:B-1----:R-:W-:-:S07]  /*1ca0*/  IMAD R37, R30, R17, R37 ;  /* 0x000000111e257224 */ /* 0x002fce00078e0225 */
.L_x_41005:
[----:B------:R-:W1:Y:S02]  /*1cb0*/  LDC R39, c[0x0][0x3ac] ;  /* 0x0000eb00ff277b82 */ /* 0x000e640000000800 */
[----:B-1----:R-:W-:-:S13]  /*1cc0*/  ISETP.GE.AND P6, PT, R39, 0x7, PT ;  /* 0x000000072700780c */ /* 0x002fda0003fc6270 */
[----:B------:R-:W-:Y:S05]  /*1cd0*/  @!P6 BRA `(.L_x_41007) ;  /* 0x000000000010e947 */ /* 0x000fea0003800000 */
[----:B------:R-:W-:-:S03]  /*1ce0*/  UMOV UR5, 0xffffffff ;  /* 0xffffffff00057882 */ /* 0x000fc60000000000 */
[----:B------:R-:W-:Y:S05]  /*1cf0*/  BRA.DIV UR5, `(.L_x_41008) ;  /* 0x0000002e05ac7947 */ /* 0x000fea000b800000 */
[----:B0-----:R0:W1:Y:S02]  /*1d00*/  SHFL.IDX PT, R17, R14, R19, R16 ;  /* 0x000000130e117389 */ /* 0x00106400000e0010 */
.L_x_41094:
[----:B-1-3--:R-:W-:-:S07]  /*1d10*/  IMAD R37, R32, R17, R37 ;  /* 0x0000001120257224 */ /* 0x00afce00078e0225 */
.L_x_41007:
[----:B------:R-:W-:-:S13]  /*1d20*/  ISETP.GE.AND P6, PT, R39, 0x8, PT ;  /* 0x000000082700780c */ /* 0x000fda0003fc6270 */
[----:B------:R-:W-:Y:S05]  /*1d30*/  @!P6 BRA `(.L_x_41009) ;  /* 0x000000000010e947 */ /* 0x000fea0003800000 */
[----:B------:R-:W-:-:S03]  /*1d40*/  UMOV UR5, 0xffffffff ;  /* 0xffffffff00057882 */ /* 0x000fc60000000000 */
[----:B------:R-:W-:Y:S05]  /*1d50*/  BRA.DIV UR5, `(.L_x_41010) ;  /* 0x0000002e05b47947 */ /* 0x000fea000b800000 */
[----:B0-----:R0:W1:Y:S02]  /*1d60*/  SHFL.IDX PT, R17, R14, R13, R16 ;  /* 0x0000000d0e117389 */ /* 0x00106400000e0010 */
.L_x_41097:
[----:B-1----:R-:W-:-:S07]  /*1d70*/  IMAD R37, R20, R17, R37 ;  /* 0x0000001114257224 */ /* 0x002fce00078e0225 */
.L_x_41009:
[----:B------:R-:W-:Y:S02]  /*1d80*/  IMAD R15, R12, R35, R18 ;  /* 0x000000230c0f7224 */ /* 0x000fe400078e0212 */
[----:B------:R-:W-:-:S03]  /*1d90*/  IMAD.IADD R35, R5, 0x1, R35 ;  /* 0x0000000105237824 */ /* 0x000fc600078e0223 */
[----:B------:R-:W-:Y:S02]  /*1da0*/  LEA R15, R15, R34, 0x2 ;  /* 0x000000220f0f7211 */ /* 0x000fe400078e10ff */
[----:B------:R-:W-:-:S03]  /*1db0*/  ISETP.GE.AND P6, PT, R35, UR4, PT ;  /* 0x0000000423007c0c */ /* 0x000fc6000bfc6270 */
[----:B0-----:R-:W0:Y:S02]  /*1dc0*/  LDS R14, [R15] ;  /* 0x000000000f0e7984 */ /* 0x001e240000000800 */
[----:B0-----:R-:W-:-:S05]  /*1dd0*/  IMAD.IADD R14, R14, 0x1, R37 ;  /* 0x000000010e0e7824 */ /* 0x001fca00078e0225 */
[----:B------:R0:W-:Y:S03]  /*1de0*/  STS [R15], R14 ;  /* 0x0000000e0f007388 */ /* 0x0001e60000000800 */
[----:B------:R-:W-:Y:S05]  /*1df0*/  @!P6 BRA `(.L_x_41011) ;  /* 0xfffffffc0028e947 */ /* 0x000fea000383ffff */
.L_x_40994:
[----:B------:R-:W-:Y:S05]  /*1e00*/  BSYNC B0 ;  /* 0x0000000000007941 */ /* 0x000fea0003800000 */
.L_x_40993:
[----:B------:R-:W-:-:S13]  /*1e10*/  ISETP.NE.AND P6, PT, R38, RZ, PT ;  /* 0x000000ff2600720c */ /* 0x000fda0003fc5270 */
[----:B------:R-:W-:Y:S05]  /*1e20*/  @!P6 BRA `(.L_x_41012) ;  /* 0xfffffff40004e947 */ /* 0x000fea000383ffff */
[----:B------:R-:W-:Y:S05]  /*1e30*/  BSYNC B1 ;  /* 0x0000000000017941 */ /* 0x000fea0003800000 */
.L_x_40984:
[----:B------:R-:W-:Y:S05]  /*1e40*/  BRA `(.L_x_40982) ;  /* 0x0000001c00607947 */ /* 0x000fea0003800000 */
.L_x_40983:
[----:B------:R-:W-:-:S09]  /*1e50*/  UISETP.GT.U32.AND UP0, UPT, UR5, 0x1f, UPT ;  /* 0x0000001f0500788c */ /* 0x000fd2000bf04070 */
[----:B------:R-:W-:Y:S05]  /*1e60*/  BRA.U UP0, `(.L_x_41013) ;  /* 0x0000000d00687547 */ /* 0x000fea000b800000 */
[C---:B0-----:R-:W-:Y:S01]  /*1e70*/  VIADD R14, R2.reuse, 0x1 ;  /* 0x00000001020e7836 */ /* 0x041fe20000000000 */
[C---:B------:R-:W-:Y:S01]  /*1e80*/  IADD3 R18, PT, PT, R2.reuse, 0x2, RZ ;  /* 0x0000000202127810 */ /* 0x040fe20007ffe0ff */
[----:B------:R-:W-:Y:S02]  /*1e90*/  IMAD.U32 R31, RZ, RZ, UR5 ;  /* 0x00000005ff1f7e24 */ /* 0x000fe4000f8e00ff */
[----:B------:R-:W-:Y:S01]  /*1ea0*/  VIADD R20, R2, 0x3 ;  /* 0x0000000302147836 */ /* 0x000fe20000000000 */
[----:B------:R-:W-:Y:S01]  /*1eb0*/  ISETP.GE.U32.AND P0, PT, R14, UR5, PT ;  /* 0x000000050e007c0c */ /* 0x000fe2000bf06070 */
[----:B------:R-:W-:Y:S01]  /*1ec0*/  VIADD R22, R2, 0x4 ;  /* 0x0000000402167836 */ /* 0x000fe20000000000 */
[----:B------:R-:W-:Y:S01]  /*1ed0*/  ISETP.GE.U32.AND P1, PT, R18, UR5, PT ;  /* 0x0000000512007c0c */ /* 0x000fe2000bf26070 */
[----:B------:R-:W-:Y:S01]  /*1ee0*/  IMAD.MOV.U32 R29, RZ, RZ, RZ ;  /* 0x000000ffff1d7224 */ /* 0x000fe200078e00ff */
[----:B------:R-:W-:Y:S02]  /*1ef0*/  SEL R11, R31, RZ, P0 ;  /* 0x000000ff1f0b7207 */ /* 0x000fe40000000000 */
[----:B------:R-:W-:-:S02]  /*1f00*/  ISETP.GE.U32.AND P2, PT, R20, UR5, PT ;  /* 0x0000000514007c0c */ /* 0x000fc4000bf46070 */
[C---:B------:R-:W-:Y:S01]  /*1f10*/  SEL R13, R31.reuse, RZ, P1 ;  /* 0x000000ff1f0d7207 */ /* 0x040fe20000800000 */
[----:B------:R-:W-:Y:S01]  /*1f20*/  IMAD.IADD R11, R14, 0x1, -R11 ;  /* 0x000000010e0b7824 */ /* 0x000fe200078e0a0b */
[C---:B------:R-:W-:Y:S01]  /*1f30*/  SEL R19, R31.reuse, RZ, P2 ;  /* 0x000000ff1f137207 */ /* 0x040fe20001000000 */
[----:B------:R-:W-:Y:S01]  /*1f40*/  VIADD R14, R2, 0x5 ;  /* 0x00000005020e7836 */ /* 0x000fe20000000000 */
[----:B------:R-:W-:Y:S01]  /*1f50*/  ISETP.GE.U32.AND P0, PT, R22, UR5, PT ;  /* 0x0000000516007c0c */ /* 0x000fe2000bf06070 */
[----:B------:R-:W-:Y:S01]  /*1f60*/  IMAD.IADD R13, R18, 0x1, -R13 ;  /* 0x00000001120d7824 */ /* 0x000fe200078e0a0d */
[----:B------:R-:W-:Y:S01]  /*1f70*/  IADD3 R19, PT, PT, R20, -R19, RZ ;  /* 0x8000001314137210 */ /* 0x000fe20007ffe0ff */
[C---:B------:R-:W-:Y:S01]  /*1f80*/  VIADD R18, R2.reuse, 0x6 ;  /* 0x0000000602127836 */ /* 0x040fe20000000000 */
[----:B------:R-:W-:Y:S01]  /*1f90*/  SEL R21, R31, RZ, P0 ;  /* 0x000000ff1f157207 */ /* 0x000fe20000000000 */
[----:B------:R-:W-:Y:S01]  /*1fa0*/  VIADD R20, R2, 0x7 ;  /* 0x0000000702147836 */ /* 0x000fe20000000000 */
[----:B------:R-:W-:-:S02]  /*1fb0*/  ISETP.GE.U32.AND P0, PT, R14, UR5, PT ;  /* 0x000000050e007c0c */ /* 0x000fc4000bf06070 */
[----:B------:R-:W-:Y:S01]  /*1fc0*/  ISETP.GE.U32.AND P1, PT, R18, UR5, PT ;  /* 0x0000000512007c0c */ /* 0x000fe2000bf26070 */
[----:B------:R-:W-:Y:S01]  /*1fd0*/  IMAD.IADD R21, R22, 0x1, -R21 ;  /* 0x0000000116157824 */ /* 0x000fe200078e0a15 */
[----:B------:R-:W-:Y:S02]  /*1fe0*/  ISETP.GE.U32.AND P2, PT, R20, UR5, PT ;  /* 0x0000000514007c0c */ /* 0x000fe4000bf46070 */
[C---:B------:R-:W-:Y:S02]  /*1ff0*/  SEL R23, R31.reuse, RZ, P0 ;  /* 0x000000ff1f177207 */ /* 0x040fe40000000000 */
[----:B------:R-:W-:Y:S02]  /*2000*/  ISETP.GE.U32.AND P0, PT, R2, UR5, PT ;  /* 0x0000000502007c0c */ /* 0x000fe4000bf06070 */
[C---:B------:R-:W-:Y:S02]  /*2010*/  SEL R25, R31.reuse, RZ, P1 ;  /* 0x000000ff1f197207 */ /* 0x040fe40000800000 */
[----:B------:R-:W-:-:S02]  /*2020*/  SEL R27, R31, RZ, P2 ;  /* 0x000000ff1f1b7207 */ /* 0x000fc40001000000 */
[----:B------:R-:W-:Y:S01]  /*2030*/  SEL R31, R31, RZ, P0 ;  /* 0x000000ff1f1f7207 */ /* 0x000fe20000000000 */
[----:B------:R-:W-:Y:S01]  /*2040*/  IMAD.IADD R25, R18, 0x1, -R25 ;  /* 0x0000000112197824 */ /* 0x000fe200078e0a19 */
[----:B------:R-:W-:Y:S01]  /*2050*/  IADD3 R23, PT, PT, R14, -R23, RZ ;  /* 0x800000170e177210 */ /* 0x000fe20007ffe0ff */
[----:B------:R-:W-:Y:S02]  /*2060*/  IMAD.IADD R27, R20, 0x1, -R27 ;  /* 0x00000001141b7824 */ /* 0x000fe400078e0a1b */
[----:B------:R-:W-:-:S07]  /*2070*/  IMAD.IADD R31, R2, 0x1, -R31 ;  /* 0x00000001021f7824 */ /* 0x000fce00078e0a1f */
.L_x_41041:
[----:B0-----:R-:W0:Y:S01]  /*2080*/  LDC R17, c[0x0][0x3ac] ;  /* 0x0000eb00ff117b82 */ /* 0x001e220000000800 */
[----:B------:R-:W-:Y:S01]  /*2090*/  IADD3 R18, PT, PT, R4, R29, RZ ;  /* 0x0000001d04127210 */ /* 0x000fe20007ffe0ff */
        /* <DEDUP_REMOVED lines=17> */
.L_x_41014:
        /* <DEDUP_REMOVED lines=10> */
.L_x_41015:
        /* <DEDUP_REMOVED lines=9> */
[----:B-1----:R0:W1:Y:S02]  /*22e0*/  LDS R24, [R14] ;  /* 0x000000000e187984 */ /* 0x0020640000000800 */
.L_x_41016:
        /* <DEDUP_REMOVED lines=10> */
.L_x_41017:
        /* <DEDUP_REMOVED lines=9> */
.L_x_41018:
        /* <DEDUP_REMOVED lines=10> */
.L_x_41019:
[----:B0--3--:R-:W-:Y:S02]  /*24c0*/  P2R R14, PR, RZ, 0x1 ;  /* 0x00000001ff0e7803 */ /* 0x009fe40000000000 */
        /* <DEDUP_REMOVED lines=12> */
[----:B------:R0:W3:Y:S02]  /*2590*/  LDS R32, [R14] ;  /* 0x000000000e207984 */ /* 0x0000e40000000800 */
.L_x_41020:
        /* <DEDUP_REMOVED lines=14> */
[----:B------:R0:W0:Y:S02]  /*2680*/  LDS R20, [R15] ;  /* 0x000000000f147984 */ /* 0x0000240000000800 */
.L_x_41021:
[----:B------:R-:W-:Y:S01]  /*2690*/  ISETP.NE.AND P6, PT, R34, RZ, PT ;  /* 0x000000ff2200720c */ /* 0x000fe20003fc5270 */
[----:B------:R-:W-:Y:S01]  /*26a0*/  BSSY B0, `(.L_x_41022) ;  /* 0x0000053000007945 */ /* 0x000fe20003800000 */
[----:B------:R-:W-:Y:S02]  /*26b0*/  P2R R14, PR, RZ, 0x1 ;  /* 0x00000001ff0e7803 */ /* 0x000fe40000000000 */
[----:B------:R-:W-:-:S04]  /*26c0*/  ISETP.GE.AND P0, PT, R29, R12, PT ;  /* 0x0000000c1d00720c */ /* 0x000fc80003f06270 */
[----:B------:R-:W-:Y:S02]  /*26d0*/  P2R R38, PR, RZ, 0x1 ;  /* 0x00000001ff267803 */ /* 0x000fe40000000000 */
[----:B------:R-:W-:-:S03]  /*26e0*/  ISETP.NE.AND P0, PT, R14, RZ, PT ;  /* 0x000000ff0e00720c */ /* 0x000fc60003f05270 */
[----:B------:R-:W-:Y:S10]  /*26f0*/  @P6 BRA `(.L_x_41023) ;  /* 0x0000000400346947 */ /* 0x000ff40003800000 */
[----:B------:R-:W5:Y:S01]  /*2700*/  I2F.U32.RP R34, R17 ;  /* 0x0000001100227306 */ /* 0x000f620000209000 */
[----:B------:R-:W-:-:S07]  /*2710*/  LOP3.LUT R36, R9, 0x1f, RZ, 0xc0, !PT ;  /* 0x0000001f09247812 */ /* 0x000fce00078ec0ff */
[----:B-----5:R-:W0:Y:S02]  /*2720*/  MUFU.RCP R34, R34 ;  /* 0x0000002200227308 */ /* 0x020e240000001000 */
[----:B0-----:R-:W-:-:S06]  /*2730*/  VIADD R15, R34, 0xffffffe ;  /* 0x0ffffffe220f7836 */ /* 0x001fcc0000000000 */
[----:B------:R-:W0:Y:S02]  /*2740*/  F2I.FTZ.U32.TRUNC.NTZ R15, R15 ;  /* 0x0000000f000f7305 */ /* 0x000e24000021f000 */
[----:B0-----:R-:W-:-:S04]  /*2750*/  IMAD.MOV R14, RZ, RZ, -R15 ;  /* 0x000000ffff0e7224 */ /* 0x001fc800078e0a0f */
[----:B------:R-:W-:Y:S02]  /*2760*/  IMAD R35, R14, R17, RZ ;  /* 0x000000110e237224 */ /* 0x000fe400078e02ff */
[----:B------:R-:W-:-:S04]  /*2770*/  IMAD.MOV.U32 R14, RZ, RZ, RZ ;  /* 0x000000ffff0e7224 */ /* 0x000fc800078e00ff */
        /* <DEDUP_REMOVED lines=9> */
[-C--:B------:R-:W-:Y:S02]  /*2810*/  @P6 IADD3 R36, PT, PT, R36, -R17.reuse, RZ ;  /* 0x8000001124246210 */ /* 0x080fe40007ffe0ff */
[----:B0-----:R-:W-:Y:S02]  /*2820*/  LEA R34, R15, R34, 0x18 ;  /* 0x000000220f227211 */ /* 0x001fe400078ec0ff */
[----:B------:R-:W-:-:S13]  /*2830*/  ISETP.GE.U32.AND P6, PT, R36, R17, PT ;  /* 0x000000112400720c */ /* 0x000fda0003fc6070 */
[----:B------:R-:W-:Y:S01]  /*2840*/  @P6 IMAD.IADD R36, R36, 0x1, -R17 ;  /* 0x0000000124246824 */ /* 0x000fe200078e0a11 */
[----:B------:R-:W-:-:S13]  /*2850*/  ISETP.NE.U32.AND P6, PT, R17, RZ, PT ;  /* 0x000000ff1100720c */ /* 0x000fda0003fc5070 */
[----:B------:R-:W-:Y:S02]  /*2860*/  @!P6 LOP3.LUT R36, RZ, R17, RZ, 0x33, !PT ;  /* 0x00000011ff24e212 */ /* 0x000fe400078e33ff */
[----:B------:R-:W-:-:S05]  /*2870*/  LEA R17, R15, R14, 0x18 ;  /* 0x0000000e0f117211 */ /* 0x000fca00078ec0ff */
[----:B------:R-:W-:-:S07]  /*2880*/  IMAD R36, R36, 0x4, R17 ;  /* 0x0000000424247824 */ /* 0x000fce00078e0211 */
.L_x_41040:
[----:B------:R-:W-:Y:S02]  /*2890*/  IMAD R14, R35, 0x24, R36 ;  /* 0x00000024230e7824 */ /* 0x000fe400078e0224 */
[----:B-1----:R-:W-:-:S04]  /*28a0*/  HFMA2 R37, -RZ, RZ, 0, 0 ;  /* 0x00000000ff257431 */ /* 0x002fc800000001ff */
[----:B------:R-:W0:Y:S01]  /*28b0*/  LDS R14, [R14] ;  /* 0x000000000e0e7984 */ /* 0x000e220000000800 */
[----:B------:R-:W-:Y:S05]  /*28c0*/  @!P5 BRA `(.L_x_41024) ;  /* 0x000000000010d947 */ /* 0x000fea0003800000 */
[----:B------:R-:W-:-:S03]  /*28d0*/  UMOV UR5, 0xffffffff ;  /* 0xffffffff00057882 */ /* 0x000fc60000000000 */
[----:B------:R-:W-:Y:S05]  /*28e0*/  BRA.DIV UR5, `(.L_x_41025) ;  /* 0x0000002205f07947 */ /* 0x000fea000b800000 */
[----:B0-----:R0:W1:Y:S02]  /*28f0*/  SHFL.IDX PT, R17, R14, R31, R16 ;  /* 0x0000001f0e117389 */ /* 0x00106400000e0010 */
.L_x_41100:
[----:B-12---:R-:W-:-:S07]  /*2900*/  IMAD R37, R33, R17, RZ ;  /* 0x0000001121257224 */ /* 0x006fce00078e02ff */
.L_x_41024:
[----:B------:R-:W-:Y:S05]  /*2910*/  @!P4 BRA `(.L_x_41026) ;  /* 0x000000000010c947 */ /* 0x000fea0003800000 */
[----:B------:R-:W-:-:S03]  /*2920*/  UMOV UR5, 0xffffffff ;  /* 0xffffffff00057882 */ /* 0x000fc60000000000 */
[----:B------:R-:W-:Y:S05]  /*2930*/  BRA.DIV UR5, `(.L_x_41027) ;  /* 0x0000002205fc7947 */ /* 0x000fea000b800000 */
[----:B0-----:R0:W1:Y:S02]  /*2940*/  SHFL.IDX PT, R17, R14, R11, R16 ;  /* 0x0000000b0e117389 */ /* 0x00106400000e0010 */
.L_x_41103:
[----:B-1--4-:R-:W-:-:S07]  /*2950*/  IMAD R37, R22, R17, R37 ;  /* 0x0000001116257224 */ /* 0x012fce00078e0225 */
.L_x_41026:
[----:B------:R-:W-:Y:S05]  /*2960*/  @!P3 BRA `(.L_x_41028) ;  /* 0x000000000010b947 */ /* 0x000fea0003800000 */
[----:B------:R-:W-:-:S03]  /*2970*/  UMOV UR5, 0xffffffff ;  /* 0xffffffff00057882 */ /* 0x000fc60000000000 */
[----:B------:R-:W-:Y:S05]  /*2980*/  BRA.DIV UR5, `(.L_x_41029) ;  /* 0x0000002605087947 */ /* 0x000fea000b800000 */
[----:B0-----:R0:W1:Y:S02]  /*2990*/  SHFL.IDX PT, R17, R14, R13, R16 ;  /* 0x0000000d0e117389 */ /* 0x00106400000e0010 */
.L_x_41106:
[----:B-1----:R-:W-:-:S07]  /*29a0*/  IMAD R37, R24, R17, R37 ;  /* 0x0000001118257224 */ /* 0x002fce00078e0225 */
.L_x_41028:
[----:B------:R-:W-:Y:S05]  /*29b0*/  @!P2 BRA `(.L_x_41030) ;  /* 0x000000000010a947 */ /* 0x000fea0003800000 */
[----:B------:R-:W-:-:S03]  /*29c0*/  UMOV UR5, 0xffffffff ;  /* 0xffffffff00057882 */ /* 0x000fc60000000000 */
[----:B------:R-:W-:Y:S05]  /*29d0*/  BRA.DIV UR5, `(.L_x_41031) ;  /* 0x0000002605147947 */ /* 0x000fea000b800000 */
[----:B0-----:R0:W1:Y:S02]  /*29e0*/  SHFL.IDX PT, R17, R14, R19, R16 ;  /* 0x000000130e117389 */ /* 0x00106400000e0010 */
.L_x_41109:
[----:B-1----:R-:W-:-:S07]  /*29f0*/  IMAD R37, R26, R17, R37 ;  /* 0x000000111a257224 */ /* 0x002fce00078e0225 */
.L_x_41030:
[----:B------:R-:W-:Y:S05]  /*2a00*/  @!P1 BRA `(.L_x_41032) ;  /* 0x0000000000109947 */ /* 0x000fea0003800000 */
[----:B------:R-:W-:-:S03]  /*2a10*/  UMOV UR5, 0xffffffff ;  /* 0xffffffff00057882 */ /* 0x000fc60000000000 */
[----:B------:R-:W-:Y:S05]  /*2a20*/  BRA.DIV UR5, `(.L_x_41033) ;  /* 0x0000002605207947 */ /* 0x000fea000b800000 */
[----:B0-----:R0:W1:Y:S02]  /*2a30*/  SHFL.IDX PT, R17, R14, R21, R16 ;  /* 0x000000150e117389 */ /* 0x00106400000e0010 */
.L_x_41112:
[----:B-1----:R-:W-:-:S07]  /*2a40*/  IMAD R37, R28, R17, R37 ;  /* 0x000000111c257224 */ /* 0x002fce00078e0225 */
.L_x_41032:
[----:B------:R-:W-:Y:S05]  /*2a50*/  @!P0 BRA `(.L_x_41034) ;  /* 0x0000000000108947 */ /* 0x000fea0003800000 */
[----:B------:R-:W-:-:S03]  /*2a60*/  UMOV UR5, 0xffffffff ;  /* 0xffffffff00057882 */ /* 0x000fc60000000000 */
[----:B------:R-:W-:Y:S05]  /*2a70*/  BRA.DIV UR5, `(.L_x_41035) ;  /* 0x00000026052c7947 */ /* 0x000fea000b800000 */
[----:B0-----:R0:W1:Y:S02]  /*2a80*/  SHFL.IDX PT, R17, R14, R23, R16 ;  /* 0x000000170e117389 */ /* 0x00106400000e0010 */
.L_x_41115:
[----:B-1----:R-:W-:-:S07]  /*2a90*/  IMAD R37, R30, R17, R37 ;  /* 0x000000111e257224 */ /* 0x002fce00078e0225 */
.L_x_41034:
[----:B------:R-:W1:Y:S02]  /*2aa0*/  LDC R39, c[0x0][0x3ac] ;  /* 0x0000eb00ff277b82 */ /* 0x000e640000000800 */
[----:B-1----:R-:W-:-:S13]  /*2ab0*/  ISETP.GE.U32.AND P6, PT, R39, 0x7, PT ;  /* 0x000000072700780c */ /* 0x002fda0003fc6070 */
[----:B------:R-:W-:Y:S05]  /*2ac0*/  @!P6 BRA `(.L_x_41036) ;  /* 0x000000000010e947 */ /* 0x000fea0003800000 */
[----:B------:R-:W-:-:S03]  /*2ad0*/  UMOV UR5, 0xffffffff ;  /* 0xffffffff00057882 */ /* 0x000fc60000000000 */
[----:B------:R-:W-:Y:S05]  /*2ae0*/  BRA.DIV UR5, `(.L_x_41037) ;  /* 0x0000002605307947 */ /* 0x000fea000b800000 */
[----:B0-----:R0:W1:Y:S02]  /*2af0*/  SHFL.IDX PT, R17, R14, R25, R16 ;  /* 0x000000190e117389 */ /* 0x00106400000e0010 */
.L_x_41118:
[----:B-1-3--:R-:W-:-:S07]  /*2b00*/  IMAD R37, R32, R17, R37 ;  /* 0x0000001120257224 */ /* 0x00afce00078e0225 */
.L_x_41036:
[----:B------:R-:W-:-:S13]  /*2b10*/  ISETP.GE.U32.AND P6, PT, R39, 0x8, PT ;  /* 0x000000082700780c */ /* 0x000fda0003fc6070 */
[----:B------:R-:W-:Y:S05]  /*2b20*/  @!P6 BRA `(.L_x_41038) ;  /* 0x000000000010e947 */ /* 0x000fea0003800000 */
[----:B------:R-:W-:-:S03]  /*2b30*/  UMOV UR5, 0xffffffff ;  /* 0xffffffff00057882 */ /* 0x000fc60000000000 */
[----:B------:R-:W-:Y:S05]  /*2b40*/  BRA.DIV UR5, `(.L_x_41039) ;  /* 0x0000002605387947 */ /* 0x000fea000b800000 */
[----:B0-----:R0:W1:Y:S02]  /*2b50*/  SHFL.IDX PT, R17, R14, R27, R16 ;  /* 0x0000001b0e117389 */ /* 0x00106400000e0010 */
.L_x_41121:
[----:B-1----:R-:W-:-:S07]  /*2b60*/  IMAD R37, R20, R17, R37 ;  /* 0x0000001114257224 */ /* 0x002fce00078e0225 */
.L_x_41038:
[----:B------:R-:W-:Y:S02]  /*2b70*/  IMAD R15, R12, R35, R18 ;  /* 0x000000230c0f7224 */ /* 0x000fe400078e0212 */
[----:B------:R-:W-:Y:S02]  /*2b80*/  IMAD.IADD R35, R5, 0x1, R35 ;  /* 0x0000000105237824 */ /* 0x000fe400078e0223 */
[----:B0-----:R-:W-:-:S03]  /*2b90*/  IMAD R14, R15, 0x4, R34 ;  /* 0x000000040f0e7824 */ /* 0x001fc600078e0222 */
[----:B------:R-:W-:Y:S02]  /*2ba0*/  ISETP.GE.AND P6, PT, R35, UR4, PT ;  /* 0x0000000423007c0c */ /* 0x000fe4000bfc6270 */
[----:B------:R0:W-:Y:S11]  /*2bb0*/  STS [R14], R37 ;  /* 0x000000250e007388 */ /* 0x0001f60000000800 */
[----:B0-----:R-:W-:Y:S05]  /*2bc0*/  @!P6 BRA `(.L_x_41040) ;  /* 0xfffffffc0030e947 */ /* 0x001fea000383ffff */
.L_x_41023:
[----:B------:R-:W-:Y:S05]  /*2bd0*/  BSYNC B0 ;  /* 0x0000000000007941 */ /* 0x000fea0003800000 */
.L_x_41022:
[----:B------:R-:W-:-:S13]  /*2be0*/  ISETP.NE.AND P6, PT, R38, RZ, PT ;  /* 0x000000ff2600720c */ /* 0x000fda0003fc5270 */
[----:B------:R-:W-:Y:S05]  /*2bf0*/  @!P6 BRA `(.L_x_41041) ;  /* 0xfffffff40020e947 */ /* 0x000fea000383ffff */
[----:B------:R-:W-:Y:S05]  /*2c00*/  BRA `(.L_x_40982) ;  /* 0x0000000c00f07947 */ /* 0x000fea0003800000 */
.L_x_41013:
[C---:B------:R-:W-:Y:S01]  /*2c10*/  VIADD R43, R2.reuse, 0x1 ;  /* 0x00000001022b7836 */ /* 0x040fe20000000000 */
[C---:B-1----:R-:W-:Y:S01]  /*2c20*/  IADD3 R41, PT, PT, R2.reuse, 0x2, RZ ;  /* 0x0000000202297810 */ /* 0x042fe20007ffe0ff */
[----:B------:R-:W-:Y:S02]  /*2c30*/  IMAD.U32 R27, RZ, RZ, UR5 ;  /* 0x00000005ff1b7e24 */ /* 0x000fe4000f8e00ff */
[C---:B------:R-:W-:Y:S01]  /*2c40*/  VIADD R39, R2.reuse, 0x3 ;  /* 0x0000000302277836 */ /* 0x040fe20000000000 */
[----:B------:R-:W-:Y:S01]  /*2c50*/  ISETP.GE.AND P0, PT, R43, UR5, PT ;  /* 0x000000052b007c0c */ /* 0x000fe2000bf06270 */
[C---:B------:R-:W-:Y:S01]  /*2c60*/  VIADD R37, R2.reuse, 0x4 ;  /* 0x0000000402257836 */ /* 0x040fe20000000000 */
[----:B------:R-:W-:Y:S01]  /*2c70*/  ISETP.GE.AND P1, PT, R41, UR5, PT ;  /* 0x0000000529007c0c */ /* 0x000fe2000bf26270 */
[C---:B------:R-:W-:Y:S01]  /*2c80*/  VIADD R35, R2.reuse, 0x5 ;  /* 0x0000000502237836 */ /* 0x040fe20000000000 */
[----:B0-----:R-:W-:Y:S01]  /*2c90*/  SEL R14, R27, RZ, P0 ;  /* 0x000000ff1b0e7207 */ /* 0x001fe20000000000 */
[C---:B------:R-:W-:Y:S01]  /*2ca0*/  VIADD R33, R2.reuse, 0x6 ;  /* 0x0000000602217836 */ /* 0x040fe20000000000 */
[----:B------:R-:W-:Y:S01]  /*2cb0*/  ISETP.GE.AND P0, PT, R39, UR5, PT ;  /* 0x0000000527007c0c */ /* 0x000fe2000bf06270 */
[----:B------:R-:W-:Y:S01]  /*2cc0*/  VIADD R31, R2, 0x7 ;  /* 0x00000007021f7836 */ /* 0x000fe20000000000 */
[----:B------:R-:W-:Y:S01]  /*2cd0*/  SEL R18, R27, RZ, P1 ;  /* 0x000000ff1b127207 */ /* 0x000fe20000800000 */
[----:B------:R-:W-:Y:S01]  /*2ce0*/  IMAD.IADD R43, R43, 0x1, -R14 ;  /* 0x000000012b2b7824 */ /* 0x000fe200078e0a0e */
[----:B------:R-:W-:Y:S01]  /*2cf0*/  SEL R14, R27, RZ, P0 ;  /* 0x000000ff1b0e7207 */ /* 0x000fe20000000000 */
[----:B------:R-:W-:Y:S01]  /*2d00*/  IMAD.MOV.U32 R28, RZ, RZ, -0x100 ;  /* 0xffffff00ff1c7424 */ /* 0x000fe200078e00ff */
[----:B------:R-:W-:Y:S01]  /*2d10*/  ISETP.GE.AND P0, PT, R37, UR5, PT ;  /* 0x0000000525007c0c */ /* 0x000fe2000bf06270 */
[----:B------:R-:W-:Y:S01]  /*2d20*/  IMAD.MOV.U32 R29, RZ, RZ, RZ ;  /* 0x000000ffff1d7224 */ /* 0x000fe200078e00ff */
[----:B------:R-:W-:Y:S01]  /*2d30*/  ISETP.GE.AND P1, PT, R35, UR5, PT ;  /* 0x0000000523007c0c */ /* 0x000fe2000bf26270 */
[----:B------:R-:W-:Y:S01]  /*2d40*/  IMAD.IADD R39, R39, 0x1, -R14 ;  /* 0x0000000127277824 */ /* 0x000fe200078e0a0e */
[----:B------:R-:W-:Y:S01]  /*2d50*/  SEL R14, R27, RZ, P0 ;  /* 0x000000ff1b0e7207 */ /* 0x000fe20000000000 */
[----:B------:R-:W-:Y:S01]  /*2d60*/  IMAD R28, R11, R28, 0x201f ;  /* 0x0000201f0b1c7424 */ /* 0x000fe200078e021c */
[----:B------:R-:W-:-:S02]  /*2d70*/  ISETP.GE.AND P0, PT, R33, UR5, PT ;  /* 0x0000000521007c0c */ /* 0x000fc4000bf06270 */
[----:B------:R-:W-:Y:S01]  /*2d80*/  IADD3 R41, PT, PT, R41, -R18, RZ ;  /* 0x8000001229297210 */ /* 0x000fe20007ffe0ff */
[----:B------:R-:W-:Y:S01]  /*2d90*/  IMAD.IADD R37, R37, 0x1, -R14 ;  /* 0x0000000125257824 */ /* 0x000fe200078e0a0e */
[----:B------:R-:W-:Y:S02]  /*2da0*/  SEL R18, R27, RZ, P1 ;  /* 0x000000ff1b127207 */ /* 0x000fe40000800000 */
[----:B------:R-:W-:Y:S02]  /*2db0*/  ISETP.GE.AND P1, PT, R31, UR5, PT ;  /* 0x000000051f007c0c */ /* 0x000fe4000bf26270 */
[----:B------:R-:W-:Y:S02]  /*2dc0*/  SEL R14, R27, RZ, P0 ;  /* 0x000000ff1b0e7207 */ /* 0x000fe40000000000 */
[----:B------:R-:W-:Y:S02]  /*2dd0*/  ISETP.GE.AND P0, PT, R2, UR5, PT ;  /* 0x0000000502007c0c */ /* 0x000fe4000bf06270 */
[----:B------:R-:W-:Y:S01]  /*2de0*/  IADD3 R35, PT, PT, R35, -R18, RZ ;  /* 0x8000001223237210 */ /* 0x000fe20007ffe0ff */
[----:B------:R-:W-:Y:S01]  /*2df0*/  IMAD.IADD R33, R33, 0x1, -R14 ;  /* 0x0000000121217824 */ /* 0x000fe200078e0a0e */
[----:B------:R-:W-:-:S02]  /*2e00*/  SEL R18, R27, RZ, P1 ;  /* 0x000000ff1b127207 */ /* 0x000fc40000800000 */
[----:B------:R-:W-:-:S03]  /*2e10*/  SEL R27, R27, RZ, P0 ;  /* 0x000000ff1b1b7207 */ /* 0x000fc60000000000 */
[----:B------:R-:W-:Y:S01]  /*2e20*/  IMAD.IADD R31, R31, 0x1, -R18 ;  /* 0x000000011f1f7824 */ /* 0x000fe200078e0a12 */
[----:B------:R-:W-:-:S07]  /*2e30*/  IADD3 R27, PT, PT, R2, -R27, RZ ;  /* 0x8000001b021b7210 */ /* 0x000fce0007ffe0ff */
.L_x_41069:
[----:B0-----:R-:W0:Y:S01]  /*2e40*/  LDC R17, c[0x0][0x3ac] ;  /* 0x0000eb00ff117b82 */ /* 0x001e220000000800 */
[--C-:B------:R-:W-:Y:S01]  /*2e50*/  IMAD.IADD R26, R4, 0x1, R29.reuse ;  /* 0x00000001041a7824 */ /* 0x100fe200078e021d */
[----:B------:R-:W-:Y:S01]  /*2e60*/  ISETP.GE.AND P5, PT, R7, UR4, PT ;  /* 0x0000000407007c0c */ /* 0x000fe2000bfa6270 */
[----:B------:R-:W-:Y:S01]  /*2e70*/  IMAD.IADD R29, R10, 0x1, R29 ;  /* 0x000000010a1d7824 */ /* 0x000fe200078e021d */
        /* <DEDUP_REMOVED lines=15> */
.L_x_41042:
        /* <DEDUP_REMOVED lines=10> */
.L_x_41043:
        /* <DEDUP_REMOVED lines=10> */
.L_x_41044:
        /* <DEDUP_REMOVED lines=10> */
.L_x_41045:
[----:B------:R-:W-:Y:S05]  /*3150*/  @!P4 BRA `(.L_x_41046) ;  /* 0x000000000020c947 */ /* 0x000fea0003800000 */
        /* <DEDUP_REMOVED lines=8> */
.L_x_41046:
        /* <DEDUP_REMOVED lines=14> */
.L_x_41047:
        /* <DEDUP_REMOVED lines=14> */
[----:B------:R0:W4:Y:S02]  /*33a0*/  LDS R19, [R14] ;  /* 0x000000000e137984 */ /* 0x0001240000000800 */
.L_x_41048:
[----:B------:R-:W-:Y:S02]  /*33b0*/  ISETP.GE.AND P6, PT, R17, 0x8, PT ;  /* 0x000000081100780c */ /* 0x000fe40003fc6270 */
[----:B0-----:R-:W-:Y:S02]  /*33c0*/  P2R R14, PR, RZ, 0x1 ;  /* 0x00000001ff0e7803 */ /* 0x001fe40000000000 */
[----:B------:R-:W-:-:S04]  /*33d0*/  ISETP.GE.AND P0, PT, R29, R12, PT ;  /* 0x0000000c1d00720c */ /* 0x000fc80003f06270 */
        /* <DEDUP_REMOVED lines=11> */
[----:B------:R0:W0:Y:S02]  /*3490*/  LDS R18, [R15] ;  /* 0x000000000f127984 */ /* 0x0000240000000800 */
.L_x_41049:
[----:B------:R-:W-:Y:S05]  /*34a0*/  @P5 BRA `(.L_x_41050) ;  /* 0x0000000400c05947 */ /* 0x000fea0003800000 */
[----:B------:R-:W-:Y:S01]  /*34b0*/  IABS R32, R17 ;  /* 0x0000001100207213 */ /* 0x000fe20000000000 */
[----:B------:R-:W5:Y:S01]  /*34c0*/  S2UR UR6, SR_CgaCtaId ;  /* 0x00000000000679c3 */ /* 0x000f620000008800 */
[----:B------:R-:W-:Y:S01]  /*34d0*/  LOP3.LUT R34, R9, 0x1f, RZ, 0xc0, !PT ;  /* 0x0000001f09227812 */ /* 0x000fe200078ec0ff */
[----:B------:R-:W-:Y:S01]  /*34e0*/  UMOV UR5, 0x400 ;  /* 0x0000040000057882 */ /* 0x000fe20000000000 */
[----:B------:R-:W1:Y:S08]  /*34f0*/  I2F.RP R36, R32 ;  /* 0x0000002000247306 */ /* 0x000e700000209400 */
[----:B-1----:R-:W1:Y:S01]  /*3500*/  MUFU.RCP R36, R36 ;  /* 0x0000002400247308 */ /* 0x002e620000001000 */
[----:B-----5:R-:W-:Y:S01]  /*3510*/  ULEA UR5, UR6, UR5, 0x18 ;  /* 0x0000000506057291 */ /* 0x020fe2000f8ec0ff */
[----:B-1----:R-:W-:-:S06]  /*3520*/  VIADD R14, R36, 0xffffffe ;  /* 0x0ffffffe240e7836 */ /* 0x002fcc0000000000 */
[----:B0-----:R0:W1:Y:S02]  /*3530*/  F2I.FTZ.U32.TRUNC.NTZ R15, R14 ;  /* 0x0000000e000f7305 */ /* 0x001064000021f000 */
[----:B0-----:R-:W-:Y:S02]  /*3540*/  IMAD.MOV.U32 R14, RZ, RZ, RZ ;  /* 0x000000ffff0e7224 */ /* 0x001fe400078e00ff */
[----:B-1----:R-:W-:-:S04]  /*3550*/  IMAD.MOV R45, RZ, RZ, -R15 ;  /* 0x000000ffff2d7224 */ /* 0x002fc800078e0a0f */
[----:B------:R-:W-:-:S04]  /*3560*/  IMAD R45, R45, R32, RZ ;  /* 0x000000202d2d7224 */ /* 0x000fc800078e02ff */
[----:B------:R-:W-:Y:S01]  /*3570*/  IMAD.HI.U32 R45, R15, R45, R14 ;  /* 0x0000002d0f2d7227 */ /* 0x000fe200078e000e */
[----:B------:R-:W-:-:S05]  /*3580*/  IABS R15, R34 ;  /* 0x00000022000f7213 */ /* 0x000fca0000000000 */
[----:B------:R-:W-:-:S05]  /*3590*/  IMAD.HI.U32 R45, R45, R15, RZ ;  /* 0x0000000f2d2d7227 */ /* 0x000fca00078e00ff */
[----:B------:R-:W-:-:S05]  /*35a0*/  IADD3 R45, PT, PT, -R45, RZ, RZ ;  /* 0x000000ff2d2d7210 */ /* 0x000fca0007ffe1ff */
[----:B------:R-:W-:Y:S01]  /*35b0*/  IMAD R15, R32, R45, R15 ;  /* 0x0000002d200f7224 */ /* 0x000fe200078e020f */
[----:B------:R-:W-:-:S04]  /*35c0*/  MOV R45, R7 ;  /* 0x00000007002d7202 */ /* 0x000fc80000000f00 */
[----:B------:R-:W-:-:S13]  /*35d0*/  ISETP.GT.U32.AND P5, PT, R32, R15, PT ;  /* 0x0000000f2000720c */ /* 0x000fda0003fa4070 */
[----:B------:R-:W-:-:S05]  /*35e0*/  @!P5 IMAD.IADD R15, R15, 0x1, -R32 ;  /* 0x000000010f0fd824 */ /* 0x000fca00078e0a20 */
[----:B------:R-:W-:-:S13]  /*35f0*/  ISETP.GT.U32.AND P5, PT, R32, R15, PT ;  /* 0x0000000f2000720c */ /* 0x000fda0003fa4070 */
[----:B------:R-:W-:Y:S01]  /*3600*/  @!P5 IMAD.IADD R15, R15, 0x1, -R32 ;  /* 0x000000010f0fd824 */ /* 0x000fe200078e0a20 */
[----:B------:R-:W-:-:S03]  /*3610*/  ISETP.GE.AND P5, PT, R34, RZ, PT ;  /* 0x000000ff2200720c */ /* 0x000fc60003fa6270 */
[----:B------:R-:W-:-:S10]  /*3620*/  IMAD.MOV.U32 R32, RZ, RZ, R15 ;  /* 0x000000ffff207224 */ /* 0x000fd400078e000f */
[----:B------:R-:W-:Y:S01]  /*3630*/  @!P5 IMAD.MOV R32, RZ, RZ, -R32 ;  /* 0x000000ffff20d224 */ /* 0x000fe200078e0a20 */
[----:B------:R-:W-:-:S13]  /*3640*/  ISETP.NE.AND P5, PT, R17, RZ, PT ;  /* 0x000000ff1100720c */ /* 0x000fda0003fa5270 */
[----:B------:R-:W-:-:S04]  /*3650*/  @!P5 LOP3.LUT R32, RZ, R17, RZ, 0x33, !PT ;  /* 0x00000011ff20d212 */ /* 0x000fc800078e33ff */
[----:B------:R-:W-:-:S07]  /*3660*/  LEA R32, R32, UR5, 0x2 ;  /* 0x0000000520207c11 */ /* 0x000fce000f8e10ff */
.L_x_41068:
[----:B------:R-:W-:Y:S02]  /*3670*/  IMAD R14, R45, 0x24, R32 ;  /* 0x000000242d0e7824 */ /* 0x000fe400078e0220 */
[----:B------:R-:W-:-:S04]  /*3680*/  IMAD.MOV.U32 R34, RZ, RZ, RZ ;  /* 0x000000ffff227224 */ /* 0x000fc800078e00ff */
[----:B------:R-:W0:Y:S01]  /*3690*/  LDS R14, [R14] ;  /* 0x000000000e0e7984 */ /* 0x000e220000000800 */
[----:B------:R-:W-:Y:S05]  /*36a0*/  @!P0 BRA `(.L_x_41051) ;  /* 0x0000000000108947 */ /* 0x000fea0003800000 */
[----:B------:R-:W-:-:S03]  /*36b0*/  UMOV UR5, 0xffffffff ;  /* 0xffffffff00057882 */ /* 0x000fc60000000000 */
[----:B------:R-:W-:Y:S05]  /*36c0*/  BRA.DIV UR5, `(.L_x_41052) ;  /* 0x0000001a05787947 */ /* 0x000fea000b800000 */
[----:B0-----:R0:W1:Y:S02]  /*36d0*/  SHFL.IDX PT, R34, R14, R27, R16 ;  /* 0x0000001b0e227389 */ /* 0x00106400000e0010 */
.L_x_41123:
[----:B-1----:R-:W-:-:S07]  /*36e0*/  IMAD R34, R25, R34, RZ ;  /* 0x0000002219227224 */ /* 0x002fce00078e02ff */
.L_x_41051:
[----:B------:R-:W-:Y:S05]  /*36f0*/  @!P1 BRA `(.L_x_41053) ;  /* 0x0000000000109947 */ /* 0x000fea0003800000 */
[----:B------:R-:W-:-:S03]  /*3700*/  UMOV UR5, 0xffffffff ;  /* 0xffffffff00057882 */ /* 0x000fc60000000000 */
[----:B------:R-:W-:Y:S05]  /*3710*/  BRA.DIV UR5, `(.L_x_41054) ;  /* 0x0000001a05807947 */ /* 0x000fea000b800000 */
[----:B0-----:R0:W1:Y:S02]  /*3720*/  SHFL.IDX PT, R17, R14, R43, R16 ;  /* 0x0000002b0e117389 */ /* 0x00106400000e0010 */
.L_x_41126:
[----:B-1-3--:R-:W-:-:S07]  /*3730*/  IMAD R34, R24, R17, R34 ;  /* 0x0000001118227224 */ /* 0x00afce00078e0222 */
.L_x_41053:
[----:B------:R-:W-:Y:S05]  /*3740*/  @!P2 BRA `(.L_x_41055) ;  /* 0x000000000010a947 */ /* 0x000fea0003800000 */
[----:B------:R-:W-:-:S03]  /*3750*/  UMOV UR5, 0xffffffff ;  /* 0xffffffff00057882 */ /* 0x000fc60000000000 */
[----:B------:R-:W-:Y:S05]  /*3760*/  BRA.DIV UR5, `(.L_x_41056) ;  /* 0x0000001a058c7947 */ /* 0x000fea000b800000 */
[----:B0-----:R0:W1:Y:S02]  /*3770*/  SHFL.IDX PT, R17, R14, R41, R16 ;  /* 0x000000290e117389 */ /* 0x00106400000e0010 */
.L_x_41129:
[----:B-1----:R-:W-:-:S07]  /*3780*/  IMAD R34, R23, R17, R34 ;  /* 0x0000001117227224 */ /* 0x002fce00078e0222 */
.L_x_41055:
[----:B------:R-:W-:Y:S05]  /*3790*/  @!P3 BRA `(.L_x_41057) ;  /* 0x000000000010b947 */ /* 0x000fea0003800000 */
[----:B------:R-:W-:-:S03]  /*37a0*/  UMOV UR5, 0xffffffff ;  /* 0xffffffff00057882 */ /* 0x000fc60000000000 */
[----:B------:R-:W-:Y:S05]  /*37b0*/  BRA.DIV UR5, `(.L_x_41058) ;  /* 0x0000001a05987947 */ /* 0x000fea000b800000 */
[----:B0-----:R0:W1:Y:S02]  /*37c0*/  SHFL.IDX PT, R17, R14, R39, R16 ;  /* 0x000000270e117389 */ /* 0x00106400000e0010 */
.L_x_41132:
[----:B-1----:R-:W-:-:S07]  /*37d0*/  IMAD R34, R22, R17, R34 ;  /* 0x0000001116227224 */ /* 0x002fce00078e0222 */
.L_x_41057:
[----:B------:R-:W-:Y:S05]  /*37e0*/  @!P4 BRA `(.L_x_41059) ;  /* 0x000000000010c947 */ /* 0x000fea0003800000 */
[----:B------:R-:W-:-:S03]  /*37f0*/  UMOV UR5, 0xffffffff ;  /* 0xffffffff00057882 */ /* 0x000fc60000000000 */
[----:B------:R-:W-:Y:S05]  /*3800*/  BRA.DIV UR5, `(.L_x_41060) ;  /* 0x0000001a05a47947 */ /* 0x000fea000b800000 */
[----:B0-----:R0:W1:Y:S02]  /*3810*/  SHFL.IDX PT, R17, R14, R37, R16 ;  /* 0x000000250e117389 */ /* 0x00106400000e0010 */
.L_x_41135:
[----:B-1----:R-:W-:-:S07]  /*3820*/  IMAD R34, R21, R17, R34 ;  /* 0x0000001115227224 */ /* 0x002fce00078e0222 */
.L_x_41059:
[----:B------:R-:W1:Y:S02]  /*3830*/  LDC R36, c[0x0][0x3ac] ;  /* 0x0000eb00ff247b82 */ /* 0x000e640000000800 */
[----:B-1----:R-:W-:-:S13]  /*3840*/  ISETP.GE.AND P5, PT, R36, 0x6, PT ;  /* 0x000000062400780c */ /* 0x002fda0003fa6270 */
[----:B------:R-:W-:Y:S05]  /*3850*/  @!P5 BRA `(.L_x_41061) ;  /* 0x000000000010d947 */ /* 0x000fea0003800000 */
[----:B------:R-:W-:-:S03]  /*3860*/  UMOV UR5, 0xffffffff ;  /* 0xffffffff00057882 */ /* 0x000fc60000000000 */
[----:B------:R-:W-:Y:S05]  /*3870*/  BRA.DIV UR5, `(.L_x_41062) ;  /* 0x0000001a05a87947 */ /* 0x000fea000b800000 */
[----:B0-----:R0:W1:Y:S02]  /*3880*/  SHFL.IDX PT, R17, R14, R35, R16 ;  /* 0x000000230e117389 */ /* 0x00106400000e0010 */
.L_x_41138:
[----:B-12---:R-:W-:-:S07]  /*3890*/  IMAD R34, R20, R17, R34 ;  /* 0x0000001114227224 */ /* 0x006fce00078e0222 */
.L_x_41061:
[----:B------:R-:W-:-:S13]  /*38a0*/  ISETP.GE.AND P5, PT, R36, 0x7, PT ;  /* 0x000000072400780c */ /* 0x000fda0003fa6270 */
[----:B------:R-:W-:Y:S05]  /*38b0*/  @!P5 BRA `(.L_x_41063) ;  /* 0x000000000010d947 */ /* 0x000fea0003800000 */
[----:B------:R-:W-:-:S03]  /*38c0*/  UMOV UR5, 0xffffffff ;  /* 0xffffffff00057882 */ /* 0x000fc60000000000 */
[----:B------:R-:W-:Y:S05]  /*38d0*/  BRA.DIV UR5, `(.L_x_41064) ;  /* 0x0000001a05b07947 */ /* 0x000fea000b800000 */
[----:B0-----:R0:W1:Y:S02]  /*38e0*/  SHFL.IDX PT, R17, R14, R33, R16 ;  /* 0x000000210e117389 */ /* 0x00106400000e0010 */
.L_x_41141:
[----:B-1--4-:R-:W-:-:S07]  /*38f0*/  IMAD R34, R19, R17, R34 ;  /* 0x0000001113227224 */ /* 0x012fce00078e0222 */
.L_x_41063:
[----:B------:R-:W-:-:S13]  /*3900*/  ISETP.GE.AND P5, PT, R36, 0x8, PT ;  /* 0x000000082400780c */ /* 0x000fda0003fa6270 */
[----:B------:R-:W-:Y:S05]  /*3910*/  @!P5 BRA `(.L_x_41065) ;  /* 0x000000000010d947 */ /* 0x000fea0003800000 */
[----:B------:R-:W-:-:S03]  /*3920*/  UMOV UR5, 0xffffffff ;  /* 0xffffffff00057882 */ /* 0x000fc60000000000 */
[----:B------:R-:W-:Y:S05]  /*3930*/  BRA.DIV UR5, `(.L_x_41066) ;  /* 0x0000001a05b87947 */ /* 0x000fea000b800000 */
[----:B0-----:R0:W1:Y:S02]  /*3940*/  SHFL.IDX PT, R17, R14, R31, R16 ;  /* 0x0000001f0e117389 */ /* 0x00106400000e0010 */
.L_x_41144:
[----:B-1----:R-:W-:-:S07]  /*3950*/  IMAD R34, R18, R17, R34 ;  /* 0x0000001112227224 */ /* 0x002fce00078e0222 */
.L_x_41065:
[----:B0-----:R-:W-:-:S07]  /*3960*/  IMAD.MOV.U32 R14, RZ, RZ, R13 ;  /* 0x000000ffff0e7224 */ /* 0x001fce00078e000d */
.L_x_41067:
[----:B------:R-:W-:Y:S01]  /*3970*/  SHF.R.U32.HI R15, RZ, 0x1, R14 ;  /* 0x00000001ff0f7819 */ /* 0x000fe2000001160e */
[----:B------:R-:W-:Y:S05]  /*3980*/  WARPSYNC.ALL ;  /* 0x0000000000007948 */ /* 0x000fea0003800000 */
[----:B------:R-:W0:Y:S01]  /*3990*/  SHFL.DOWN PT, R17, R34, R15, R28 ;  /* 0x0800000f22117389 */ /* 0x000e2200000e001c */
[----:B------:R-:W-:Y:S01]  /*39a0*/  ISETP.GT.U32.AND P5, PT, R14, 0x3, PT ;  /* 0x000000030e00780c */ /* 0x000fe20003fa4070 */
[----:B------:R-:W-:Y:S02]  /*39b0*/  IMAD.MOV.U32 R14, RZ, RZ, R15 ;  /* 0x000000ffff0e7224 */ /* 0x000fe400078e000f */
[----:B0-----:R-:W-:-:S10]  /*39c0*/  IMAD.IADD R34, R17, 0x1, R34 ;  /* 0x0000000111227824 */ /* 0x001fd400078e0222 */
[----:B------:R-:W-:Y:S05]  /*39d0*/  @P5 BRA `(.L_x_41067) ;  /* 0xfffffffc00e45947 */ /* 0x000fea000383ffff */
[----:B------:R-:W0:Y:S01]  /*39e0*/  I2F.U32.RP R17, R11 ;  /* 0x0000000b00117306 */ /* 0x000e220000209000 */
[----:B------:R-:W-:-:S07]  /*39f0*/  IMAD.MOV.U32 R14, RZ, RZ, RZ ;  /* 0x000000ffff0e7224 */ /* 0x000fce00078e00ff */
[----:B0-----:R-:W0:Y:S02]  /*3a00*/  MUFU.RCP R17, R17 ;  /* 0x0000001100117308 */ /* 0x001e240000001000 */
[----:B0-----:R-:W-:-:S06]  /*3a10*/  IADD3 R36, PT, PT, R17, 0xffffffe, RZ ;  /* 0x0ffffffe11247810 */ /* 0x001fcc0007ffe0ff */
[----:B------:R-:W0:Y:S02]  /*3a20*/  F2I.FTZ.U32.TRUNC.NTZ R15, R36 ;  /* 0x00000024000f7305 */ /* 0x000e24000021f000 */
[----:B0-----:R-:W-:-:S04]  /*3a30*/  IMAD.MOV R38, RZ, RZ, -R15 ;  /* 0x000000ffff267224 */ /* 0x001fc800078e0a0f */
[----:B------:R-:W-:-:S04]  /*3a40*/  IMAD R38, R38, R11, RZ ;  /* 0x0000000b26267224 */ /* 0x000fc800078e02ff */
[----:B------:R-:W-:Y:S01]  /*3a50*/  IMAD.HI.U32 R14, R15, R38, R14 ;  /* 0x000000260f0e7227 */ /* 0x000fe200078e000e */
[----:B------:R-:W-:-:S05]  /*3a60*/  LOP3.LUT R15, R9, 0x1f, RZ, 0xc0, !PT ;  /* 0x0000001f090f7812 */ /* 0x000fca00078ec0ff */
        /* <DEDUP_REMOVED lines=18> */
[----:B------:R-:W-:-:S13]  /*3b90*/  ISETP.GE.AND P5, PT, R45, UR4, PT ;  /* 0x000000042d007c0c */ /* 0x000fda000bfa6270 */
[----:B0-----:R-:W-:Y:S05]  /*3ba0*/  @!P5 BRA `(.L_x_41068) ;  /* 0xfffffff800b0d947 */ /* 0x001fea000383ffff */
.L_x_41050:
[----:B------:R-:W-:-:S13]  /*3bb0*/  ISETP.NE.AND P5, PT, R30, RZ, PT ;  /* 0x000000ff1e00720c */ /* 0x000fda0003fa5270 */
[----:B------:R-:W-:Y:S05]  /*3bc0*/  @!P5 BRA `(.L_x_41069) ;  /* 0xfffffff0009cd947 */ /* 0x000fea000383ffff */
.L_x_40982:
        /* <DEDUP_REMOVED lines=8> */
[----:B-----5:R-:W1:Y:S02]  /*3c50*/  MUFU.RCP R4, R4 ;  /* 0x0000000400047308 */ /* 0x020e640000001000 */
[----:B-1----:R-:W-:Y:S01]  /*3c60*/  VIADD R3, R4, 0xffffffe ;  /* 0x0ffffffe04037836 */ /* 0x002fe20000000000 */
[----:B------:R-:W-:-:S05]  /*3c70*/  IABS R4, R12 ;  /* 0x0000000c00047213 */ /* 0x000fca0000000000 */
[----:B------:R-:W1:Y:S02]  /*3c80*/  F2I.FTZ.U32.TRUNC.NTZ R3, R3 ;  /* 0x0000000300037305 */ /* 0x000e64000021f000 */
[----:B-1----:R-:W-:-:S05]  /*3c90*/  IADD3 R2, PT, PT, RZ, -R3, RZ ;  /* 0x80000003ff027210 */ /* 0x002fca0007ffe0ff */
[----:B------:R-:W-:Y:S02]  /*3ca0*/  IMAD R5, R2, R7, RZ ;  /* 0x0000000702057224 */ /* 0x000fe400078e02ff */
[----:B------:R-:W-:-:S04]  /*3cb0*/  IMAD.MOV.U32 R2, RZ, RZ, RZ ;  /* 0x000000ffff027224 */ /* 0x000fc800078e00ff */
[----:B------:R-:W-:-:S04]  /*3cc0*/  IMAD.HI.U32 R5, R3, R5, R2 ;  /* 0x0000000503057227 */ /* 0x000fc800078e0002 */
[----:B------:R-:W-:Y:S02]  /*3cd0*/  IMAD.MOV.U32 R2, RZ, RZ, R13 ;  /* 0x000000ffff027224 */ /* 0x000fe400078e000d */
[----:B------:R-:W1:Y:S02]  /*3ce0*/  I2F.RP R13, R4 ;  /* 0x00000004000d7306 */ /* 0x000e640000209400 */
[----:B------:R-:W-:-:S04]  /*3cf0*/  IMAD.HI.U32 R5, R5, R2, RZ ;  /* 0x0000000205057227 */ /* 0x000fc800078e00ff */
[----:B------:R-:W-:-:S04]  /*3d00*/  IMAD.MOV R3, RZ, RZ, -R5 ;  /* 0x000000ffff037224 */ /* 0x000fc800078e0a05 */
[C---:B------:R-:W-:Y:S02]  /*3d10*/  IMAD R2, R7.reuse, R3, R2 ;  /* 0x0000000307027224 */ /* 0x040fe400078e0202 */
[----:B------:R-:W5:Y:S08]  /*3d20*/  LDC R3, c[0x0][0x384] ;  /* 0x0000e100ff037b82 */ /* 0x000f700000000800 */
[----:B------:R-:W-:Y:S01]  /*3d30*/  BAR.SYNC.DEFER_BLOCKING 0x0 ;  /* 0x0000000000007b1d */ /* 0x000fe20000010000 */
[----:B------:R-:W-:-:S05]  /*3d40*/  ISETP.GT.U32.AND P1, PT, R7, R2, PT ;  /* 0x000000020700720c */ /* 0x000fca0003f24070 */
[----:B-1----:R-:W1:Y:S08]  /*3d50*/  MUFU.RCP R13, R13 ;  /* 0x0000000d000d7308 */ /* 0x002e700000001000 */
[----:B------:R-:W-:Y:S01]  /*3d60*/  @!P1 IMAD.IADD R2, R2, 0x1, -R7 ;  /* 0x0000000102029824 */ /* 0x000fe200078e0a07 */
[----:B------:R-:W-:Y:S02]  /*3d70*/  @!P1 IADD3 R5, PT, PT, R5, 0x1, RZ ;  /* 0x0000000105059810 */ /* 0x000fe40007ffe0ff */
[----:B------:R-:W-:-:S02]  /*3d80*/  ISETP.NE.AND P1, PT, R11, RZ, PT ;  /* 0x000000ff0b00720c */ /* 0x000fc40003f25270 */
[----:B------:R-:W-:Y:S02]  /*3d90*/  ISETP.GE.U32.AND P0, PT, R2, R7, PT ;  /* 0x000000070200720c */ /* 0x000fe40003f06070 */
[----:B------:R-:W-:Y:S01]  /*3da0*/  LOP3.LUT R2, R10, R11, RZ, 0x3c, !PT ;  /* 0x0000000b0a027212 */ /* 0x000fe200078e3cff */
[----:B-1----:R-:W-:Y:S02]  /*3db0*/  VIADD R7, R13, 0xffffffe ;  /* 0x0ffffffe0d077836 */ /* 0x002fe40000000000 */
[----:B------:R-:W-:Y:S01]  /*3dc0*/  IMAD R10, R12, R6, RZ ;  /* 0x000000060c0a7224 */ /* 0x000fe200078e02ff */
[----:B------:R-:W-:-:S03]  /*3dd0*/  ISETP.GE.AND P2, PT, R2, RZ, PT ;  /* 0x000000ff0200720c */ /* 0x000fc60003f46270 */
[----:B------:R-:W1:Y:S01]  /*3de0*/  F2I.FTZ.U32.TRUNC.NTZ R7, R7 ;  /* 0x0000000700077305 */ /* 0x000e62000021f000 */
[----:B-----5:R-:W-:-:S03]  /*3df0*/  IMAD R10, R3, UR10, R10 ;  /* 0x0000000a030a7c24 */ /* 0x020fc6000f8e020a */
[----:B------:R-:W-:-:S06]  /*3e00*/  @P0 VIADD R5, R5, 0x1 ;  /* 0x0000000105050836 */ /* 0x000fcc0000000000 */
[----:B------:R-:W-:Y:S01]  /*3e10*/  @!P2 IMAD.MOV R5, RZ, RZ, -R5 ;  /* 0x000000ffff05a224 */ /* 0x000fe200078e0a05 */
[----:B------:R-:W-:Y:S01]  /*3e20*/  @!P1 LOP3.LUT R5, RZ, R11, RZ, 0x33, !PT ;  /* 0x0000000bff059212 */ /* 0x000fe200078e33ff */
[----:B-1----:R-:W-:Y:S06]  /*3e30*/  @!P3 BRA `(.L_x_41071) ;  /* 0x0000000000b8b947 */ /* 0x002fec0003800000 */
[----:B0---4-:R-:W-:Y:S01]  /*3e40*/  IABS R19, R12 ;  /* 0x0000000c00137213 */ /* 0x011fe20000000000 */
[----:B------:R-:W0:Y:S01]  /*3e50*/  S2UR UR5, SR_CgaCtaId ;  /* 0x00000000000579c3 */ /* 0x000e220000008800 */
[----:B------:R-:W-:Y:S01]  /*3e60*/  UMOV UR4, 0x400 ;  /* 0x0000040000047882 */ /* 0x000fe20000000000 */
[----:B------:R-:W-:Y:S01]  /*3e70*/  LOP3.LUT R0, R0, 0x2, RZ, 0x3c, !PT ;  /* 0x0000000200007812 */ /* 0x000fe200078e3cff */
[----:B------:R-:W1:Y:S01]  /*3e80*/  I2F.RP R11, R19 ;  /* 0x00000013000b7306 */ /* 0x000e620000209400 */
[----:B------:R-:W-:Y:S01]  /*3e90*/  UIADD3 UR4, UPT, UPT, UR4, 0x1180, URZ ;  /* 0x0000118004047890 */ /* 0x000fe2000fffe0ff */
[----:B------:R-:W-:Y:S02]  /*3ea0*/  ISETP.NE.AND P3, PT, R12, RZ, PT ;  /* 0x000000ff0c00720c */ /* 0x000fe40003f65270 */
[----:B------:R-:W-:Y:S01]  /*3eb0*/  IMAD.MOV R0, RZ, RZ, -R0 ;  /* 0x000000ffff007224 */ /* 0x000fe200078e0a00 */
[----:B------:R-:W4:Y:S03]  /*3ec0*/  LDC.64 R2, c[0x0][0x3a0] ;  /* 0x0000e800ff027b82 */ /* 0x000f260000000a00 */
[----:B-1----:R-:W1:Y:S01]  /*3ed0*/  MUFU.RCP R11, R11 ;  /* 0x0000000b000b7308 */ /* 0x002e620000001000 */
[----:B0-----:R-:W-:Y:S01]  /*3ee0*/  ULEA UR4, UR5, UR4, 0x18 ;  /* 0x0000000405047291 */ /* 0x001fe2000f8ec0ff */
[----:B-1----:R-:W-:-:S05]  /*3ef0*/  VIADD R14, R11, 0xffffffe ;  /* 0x0ffffffe0b0e7836 */ /* 0x002fca0000000000 */
[----:B------:R-:W-:Y:S01]  /*3f00*/  LEA R11, R9, UR4, 0x2 ;  /* 0x00000004090b7c11 */ /* 0x000fe2000f8e10ff */
[----:B------:R0:W1:Y:S02]  /*3f10*/  F2I.FTZ.U32.TRUNC.NTZ R15, R14 ;  /* 0x0000000e000f7305 */ /* 0x000064000021f000 */
[----:B0-----:R-:W-:Y:S01]  /*3f20*/  IMAD.MOV.U32 R14, RZ, RZ, RZ ;  /* 0x000000ffff0e7224 */ /* 0x001fe200078e00ff */
[----:B-1----:R-:W-:-:S05]  /*3f30*/  IADD3 R16, PT, PT, RZ, -R15, RZ ;  /* 0x8000000fff107210 */ /* 0x002fca0007ffe0ff */
[----:B------:R-:W-:Y:S01]  /*3f40*/  IMAD R13, R16, R19, RZ ;  /* 0x00000013100d7224 */ /* 0x000fe200078e02ff */
[----:B------:R-:W-:-:S03]  /*3f50*/  LOP3.LUT R16, RZ, R12, RZ, 0x33, !PT ;  /* 0x0000000cff107212 */ /* 0x000fc600078e33ff */
[----:B----4-:R-:W-:-:S07]  /*3f60*/  IMAD.HI.U32 R21, R15, R13, R14 ;  /* 0x0000000d0f157227 */ /* 0x010fce00078e000e */
.L_x_41072:
[----:B------:R-:W-:Y:S01]  /*3f70*/  IABS R13, R12 ;  /* 0x0000000c000d7213 */ /* 0x000fe20000000000 */
[----:B-1----:R0:W1:Y:S01]  /*3f80*/  LDS R17, [R11] ;  /* 0x000000000b117984 */ /* 0x0020620000000800 */
[----:B------:R-:W-:Y:S02]  /*3f90*/  IABS R14, R9 ;  /* 0x00000009000e7213 */ /* 0x000fe40000000000 */
[----:B------:R-:W-:Y:S01]  /*3fa0*/  IADD3 R0, PT, PT, R0, 0x1, RZ ;  /* 0x0000000100007810 */ /* 0x000fe20007ffe0ff */
[----:B------:R-:W-:Y:S02]  /*3fb0*/  IMAD.MOV R15, RZ, RZ, -R13 ;  /* 0x000000ffff0f7224 */ /* 0x000fe400078e0a0d */
[----:B------:R-:W-:-:S04]  /*3fc0*/  IMAD.HI.U32 R13, R21, R14, RZ ;  /* 0x0000000e150d7227 */ /* 0x000fc800078e00ff */
[----:B------:R-:W-:Y:S01]  /*3fd0*/  IMAD R14, R13, R15, R14 ;  /* 0x0000000f0d0e7224 */ /* 0x000fe200078e020e */
[----:B------:R-:W-:Y:S01]  /*3fe0*/  IABS R15, R12 ;  /* 0x0000000c000f7213 */ /* 0x000fe20000000000 */
[----:B0-----:R-:W-:-:S03]  /*3ff0*/  IMAD R11, R8, 0x4, R11 ;  /* 0x00000004080b7824 */ /* 0x001fc600078e020b */
[----:B------:R-:W-:-:S13]  /*4000*/  ISETP.GT.U32.AND P1, PT, R19, R14, PT ;  /* 0x0000000e1300720c */ /* 0x000fda0003f24070 */
[----:B------:R-:W-:Y:S01]  /*4010*/  @!P1 IMAD.IADD R14, R14, 0x1, -R15 ;  /* 0x000000010e0e9824 */ /* 0x000fe200078e0a0f */
[----:B------:R-:W-:-:S04]  /*4020*/  @!P1 IADD3 R13, PT, PT, R13, 0x1, RZ ;  /* 0x000000010d0d9810 */ /* 0x000fc80007ffe0ff */
        /* <DEDUP_REMOVED lines=15> */
.L_x_41071:
[----:B------:R-:W-:Y:S05]  /*4120*/  BSYNC.RECONVERGENT B0 ;  /* 0x0000000000007941 */ /* 0x000fea0003800200 */
.L_x_41070:
[----:B------:R-:W5:Y:S01]  /*4130*/  S2UR UR5, SR_CgaCtaId ;  /* 0x00000000000579c3 */ /* 0x000f620000008800 */
[----:B------:R-:W-:Y:S01]  /*4140*/  UMOV UR4, 0x400 ;  /* 0x0000040000047882 */ /* 0x000fe20000000000 */
[--C-:B------:R-:W-:Y:S01]  /*4150*/  IMAD.MOV R11, RZ, RZ, -R7.reuse ;  /* 0x000000ffff0b7224 */ /* 0x100fe200078e0a07 */
[----:B------:R-:W-:Y:S01]  /*4160*/  UIADD3 UR4, UPT, UPT, UR4, 0x1180, URZ ;  /* 0x0000118004047890 */ /* 0x000fe2000fffe0ff */
[----:B------:R-:W-:Y:S01]  /*4170*/  IMAD.MOV.U32 R6, RZ, RZ, RZ ;  /* 0x000000ffff067224 */ /* 0x000fe200078e00ff */
[----:B------:R-:W-:Y:S01]  /*4180*/  ISETP.NE.AND P0, PT, R12, RZ, PT ;  /* 0x000000ff0c00720c */ /* 0x000fe20003f05270 */
[----:B------:R-:W-:Y:S01]  /*4190*/  IMAD R11, R11, R4, RZ ;  /* 0x000000040b0b7224 */ /* 0x000fe200078e02ff */
[----:B------:R-:W-:Y:S01]  /*41a0*/  LOP3.LUT R0, RZ, R12, RZ, 0x33, !PT ;  /* 0x0000000cff007212 */ /* 0x000fe200078e33ff */
[----:B------:R-:W2:Y:S01]  /*41b0*/  LDC.64 R2, c[0x0][0x3a0] ;  /* 0x0000e800ff027b82 */ /* 0x000ea20000000a00 */
[----:B01----:R-:W-:Y:S01]  /*41c0*/  LEA R15, R8, R9, 0x1 ;  /* 0x00000009080f7211 */ /* 0x003fe200078e08ff */
[----:B------:R-:W-:-:S04]  /*41d0*/  IMAD.HI.U32 R6, R7, R11, R6 ;  /* 0x0000000b07067227 */ /* 0x000fc800078e0006 */
[----:B------:R-:W-:Y:S02]  /*41e0*/  IMAD R11, R8, 0x3, R9 ;  /* 0x00000003080b7824 */ /* 0x000fe400078e0209 */
[----:B------:R-:W-:Y:S01]  /*41f0*/  IMAD.IADD R13, R9, 0x1, R8 ;  /* 0x00000001090d7824 */ /* 0x000fe200078e0208 */
[----:B-----5:R-:W-:-:S06]  /*4200*/  ULEA UR4, UR5, UR4, 0x18 ;  /* 0x0000000405047291 */ /* 0x020fcc000f8ec0ff */
[----:B------:R-:W-:-:S07]  /*4210*/  LEA R7, R9, UR4, 0x2 ;  /* 0x0000000409077c11 */ /* 0x000fce000f8e10ff */
.L_x_41073:
[-C--:B0-----:R-:W-:Y:S02]  /*4220*/  IABS R14, R12.reuse ;  /* 0x0000000c000e7213 */ /* 0x081fe40000000000 */
[----:B------:R-:W-:Y:S02]  /*4230*/  IABS R18, R12 ;  /* 0x0000000c00127213 */ /* 0x000fe40000000000 */
[----:B------:R-:W0:Y:S01]  /*4240*/  I2F.RP R21, R14 ;  /* 0x0000000e00157306 */ /* 0x000e220000209400 */
[----:B----4-:R-:W-:Y:S02]  /*4250*/  IABS R19, R9 ;  /* 0x0000000900137213 */ /* 0x010fe40000000000 */
[----:B--2---:R-:W-:Y:S01]  /*4260*/  IMAD.MOV R20, RZ, RZ, -R18 ;  /* 0x000000ffff147224 */ /* 0x004fe200078e0a12 */
[----:B------:R-:W-:Y:S02]  /*4270*/  IABS R22, R13 ;  /* 0x0000000d00167213 */ /* 0x000fe40000000000 */
[----:B------:R-:W-:Y:S01]  /*4280*/  IMAD.HI.U32 R18, R6, R19, RZ ;  /* 0x0000001306127227 */ /* 0x000fe200078e00ff */
[----:B------:R-:W-:-:S02]  /*4290*/  IABS R25, R15 ;  /* 0x0000000f00197213 */ /* 0x000fc40000000000 */
[----:B---3--:R-:W-:Y:S01]  /*42a0*/  LOP3.LUT R24, R9, R12, RZ, 0x3c, !PT ;  /* 0x0000000c09187212 */ /* 0x008fe200078e3cff */
[----:B------:R-:W-:Y:S01]  /*42b0*/  IMAD R19, R18, R20, R19 ;  /* 0x0000001412137224 */ /* 0x000fe200078e0213 */
[----:B------:R-:W-:Y:S02]  /*42c0*/  LOP3.LUT R27, RZ, R12, RZ, 0x33, !PT ;  /* 0x0000000cff1b7212 */ /* 0x000fe400078e33ff */
[----:B------:R-:W-:Y:S01]  /*42d0*/  ISETP.GE.AND P4, PT, R24, RZ, PT ;  /* 0x000000ff1800720c */ /* 0x000fe20003f86270 */
[----:B0-----:R-:W0:Y:S01]  /*42e0*/  MUFU.RCP R21, R21 ;  /* 0x0000001500157308 */ /* 0x001e220000001000 */
[----:B------:R-:W-:-:S13]  /*42f0*/  ISETP.GT.U32.AND P1, PT, R4, R19, PT ;  /* 0x000000130400720c */ /* 0x000fda0003f24070 */
[----:B------:R-:W-:Y:S02]  /*4300*/  @!P1 IMAD.IADD R19, R19, 0x1, -R14 ;  /* 0x0000000113139824 */ /* 0x000fe400078e0a0e */
[----:B------:R-:W-:Y:S02]  /*4310*/  @!P1 VIADD R18, R18, 0x1 ;  /* 0x0000000112129836 */ /* 0x000fe40000000000 */
[----:B0-----:R-:W-:Y:S01]  /*4320*/  VIADD R16, R21, 0xffffffe ;  /* 0x0ffffffe15107836 */ /* 0x001fe20000000000 */
[----:B------:R-:W-:-:S03]  /*4330*/  ISETP.GE.U32.AND P3, PT, R19, R4, PT ;  /* 0x000000041300720c */ /* 0x000fc60003f66070 */
[----:B------:R0:W1:Y:S02]  /*4340*/  F2I.FTZ.U32.TRUNC.NTZ R17, R16 ;  /* 0x0000001000117305 */ /* 0x000064000021f000 */
[----:B0-----:R-:W-:-:S08]  /*4350*/  HFMA2 R16, -RZ, RZ, 0, 0 ;  /* 0x00000000ff107431 */ /* 0x001fd000000001ff */
[----:B------:R-:W-:Y:S02]  /*4360*/  @P3 VIADD R18, R18, 0x1 ;  /* 0x0000000112123836 */ /* 0x000fe40000000000 */
[----:B-1----:R-:W-:-:S04]  /*4370*/  IMAD.MOV R23, RZ, RZ, -R17 ;  /* 0x000000ffff177224 */ /* 0x002fc800078e0a11 */
[----:B------:R-:W-:-:S04]  /*4380*/  IMAD R21, R23, R14, RZ ;  /* 0x0000000e17157224 */ /* 0x000fc800078e02ff */
[----:B------:R-:W-:-:S04]  /*4390*/  IMAD.HI.U32 R23, R17, R21, R16 ;  /* 0x0000001511177227 */ /* 0x000fc800078e0010 */
[----:B------:R-:W-:Y:S01]  /*43a0*/  IMAD.MOV.U32 R16, RZ, RZ, R22 ;  /* 0x000000ffff107224 */ /* 0x000fe200078e0016 */
[----:B------:R-:W-:-:S03]  /*43b0*/  IABS R22, R11 ;  /* 0x0000000b00167213 */ /* 0x000fc60000000000 */
[----:B------:R-:W-:-:S04]  /*43c0*/  IMAD.HI.U32 R17, R23, R16, RZ ;  /* 0x0000001017117227 */ /* 0x000fc800078e00ff */
[----:B------:R-:W-:Y:S02]  /*43d0*/  IMAD R21, R17, R20, R16 ;  /* 0x0000001411157224 */ /* 0x000fe400078e0210 */
[----:B------:R-:W-:Y:S02]  /*43e0*/  IMAD.MOV.U32 R16, RZ, RZ, R22 ;  /* 0x000000ffff107224 */ /* 0x000fe400078e0016 */
[----:B------:R-:W-:Y:S01]  /*43f0*/  IMAD.HI.U32 R22, R23, R25, RZ ;  /* 0x0000001917167227 */ /* 0x000fe200078e00ff */
[----:B------:R-:W-:-:S03]  /*4400*/  ISETP.GT.U32.AND P2, PT, R14, R21, PT ;  /* 0x000000150e00720c */ /* 0x000fc60003f44070 */
[----:B------:R-:W-:-:S04]  /*4410*/  IMAD.HI.U32 R23, R23, R16, RZ ;  /* 0x0000001017177227 */ /* 0x000fc800078e00ff */
[-C--:B------:R-:W-:Y:S02]  /*4420*/  IMAD R19, R22, R20.reuse, R25 ;  /* 0x0000001416137224 */ /* 0x080fe400078e0219 */
[----:B------:R-:W-:Y:S01]  /*4430*/  IMAD R25, R23, R20, R16 ;  /* 0x0000001417197224 */ /* 0x000fe200078e0210 */
[----:B------:R-:W-:Y:S01]  /*4440*/  LOP3.LUT R20, R13, R12, RZ, 0x3c, !PT ;  /* 0x0000000c0d147212 */ /* 0x000fe200078e3cff */
[----:B------:R-:W-:Y:S01]  /*4450*/  IMAD.MOV.U32 R16, RZ, RZ, R18 ;  /* 0x000000ffff107224 */ /* 0x000fe200078e0012 */
[C---:B------:R-:W-:Y:S02]  /*4460*/  ISETP.GT.U32.AND P5, PT, R14.reuse, R19, PT ;  /* 0x000000130e00720c */ /* 0x040fe40003fa4070 */
[-C--:B------:R-:W-:Y:S01]  /*4470*/  @!P2 IADD3 R21, PT, PT, R21, -R14.reuse, RZ ;  /* 0x8000000e1515a210 */ /* 0x080fe20007ffe0ff */
[----:B------:R-:W-:Y:S01]  /*4480*/  @!P4 IMAD.MOV R16, RZ, RZ, -R16 ;  /* 0x000000ffff10c224 */ /* 0x000fe200078e0a10 */
[----:B------:R-:W-:Y:S02]  /*4490*/  ISETP.GT.U32.AND P1, PT, R14, R25, PT ;  /* 0x000000190e00720c */ /* 0x000fe40003f24070 */
[----:B------:R-:W-:-:S02]  /*44a0*/  ISETP.GE.U32.AND P6, PT, R21, R14, PT ;  /* 0x0000000e1500720c */ /* 0x000fc40003fc6070 */
[----:B------:R-:W-:Y:S02]  /*44b0*/  @!P2 IADD3 R17, PT, PT, R17, 0x1, RZ ;  /* 0x000000011111a810 */ /* 0x000fe40007ffe0ff */
[----:B------:R-:W-:Y:S02]  /*44c0*/  LOP3.LUT R18, R15, R12, RZ, 0x3c, !PT ;  /* 0x0000000c0f127212 */ /* 0x000fe400078e3cff */
[----:B------:R-:W-:Y:S01]  /*44d0*/  ISETP.GE.AND P3, PT, R20, RZ, PT ;  /* 0x000000ff1400720c */ /* 0x000fe20003f66270 */
[--C-:B------:R-:W-:Y:S01]  /*44e0*/  @!P5 IMAD.IADD R19, R19, 0x1, -R14.reuse ;  /* 0x000000011313d824 */ /* 0x100fe200078e0a0e */
[----:B------:R-:W-:Y:S01]  /*44f0*/  ISETP.GE.AND P2, PT, R18, RZ, PT ;  /* 0x000000ff1200720c */ /* 0x000fe20003f46270 */
[--C-:B------:R-:W-:Y:S01]  /*4500*/  IMAD R20, R8, 0x8, R7.reuse ;  /* 0x0000000808147824 */ /* 0x100fe200078e0207 */
[----:B------:R-:W-:Y:S01]  /*4510*/  @!P5 IADD3 R22, PT, PT, R22, 0x1, RZ ;  /* 0x000000011616d810 */ /* 0x000fe20007ffe0ff */
[----:B------:R-:W-:Y:S01]  /*4520*/  @!P1 IMAD.IADD R25, R25, 0x1, -R14 ;  /* 0x0000000119199824 */ /* 0x000fe200078e0a0e */
[----:B------:R-:W-:Y:S01]  /*4530*/  ISETP.GE.U32.AND P4, PT, R19, R14, PT ;  /* 0x0000000e1300720c */ /* 0x000fe20003f86070 */
[----:B------:R-:W-:Y:S01]  /*4540*/  @P6 VIADD R17, R17, 0x1 ;  /* 0x0000000111116836 */ /* 0x000fe20000000000 */
[----:B------:R-:W-:Y:S01]  /*4550*/  LOP3.LUT R19, R11, R12, RZ, 0x3c, !PT ;  /* 0x0000000c0b137212 */ /* 0x000fe200078e3cff */
[C-C-:B------:R-:W-:Y:S01]  /*4560*/  IMAD R18, R8.reuse, 0xc, R7.reuse ;  /* 0x0000000c08127824 */ /* 0x140fe200078e0207 */
[----:B------:R-:W-:Y:S01]  /*4570*/  ISETP.GE.U32.AND P6, PT, R25, R14, PT ;  /* 0x0000000e1900720c */ /* 0x000fe20003fc6070 */
[----:B------:R-:W-:Y:S01]  /*4580*/  IMAD R14, R8, 0x4, R7 ;  /* 0x00000004080e7824 */ /* 0x000fe200078e0207 */
[----:B------:R-:W-:Y:S01]  /*4590*/  ISETP.GE.AND P5, PT, R19, RZ, PT ;  /* 0x000000ff1300720c */ /* 0x000fe20003fa6270 */
[----:B------:R-:W-:Y:S01]  /*45a0*/  LDS R20, [R20] ;  /* 0x0000000014147984 */ /* 0x000fe20000000800 */
[----:B------:R-:W-:Y:S01]  /*45b0*/  @!P1 VIADD R23, R23, 0x1 ;  /* 0x0000000117179836 */ /* 0x000fe20000000000 */
[----:B------:R-:W-:-:S02]  /*45c0*/  ISETP.NE.AND P1, PT, R12, RZ, PT ;  /* 0x000000ff0c00720c */ /* 0x000fc40003f25270 */
[----:B------:R-:W0:Y:S01]  /*45d0*/  LDS R19, [R7] ;  /* 0x0000000007137984 */ /* 0x000e220000000800 */
[----:B------:R-:W-:Y:S01]  /*45e0*/  @!P3 IADD3 R17, PT, PT, -R17, RZ, RZ ;  /* 0x000000ff1111b210 */ /* 0x000fe20007ffe1ff */
[----:B------:R-:W-:Y:S01]  /*45f0*/  @P4 VIADD R22, R22, 0x1 ;  /* 0x0000000116164836 */ /* 0x000fe20000000000 */
[C---:B------:R-:W-:Y:S01]  /*4600*/  SEL R16, R27.reuse, R16, !P1 ;  /* 0x000000101b107207 */ /* 0x040fe20004800000 */
[----:B------:R-:W1:Y:S01]  /*4610*/  LDS R14, [R14] ;  /* 0x000000000e0e7984 */ /* 0x000e620000000800 */
[----:B------:R-:W-:Y:S01]  /*4620*/  SEL R21, R27, R17, !P1 ;  /* 0x000000111b157207 */ /* 0x000fe20004800000 */
[----:B------:R-:W-:Y:S02]  /*4630*/  @P6 VIADD R23, R23, 0x1 ;  /* 0x0000000117176836 */ /* 0x000fe40000000000 */
[----:B------:R-:W2:Y:S01]  /*4640*/  LDS R18, [R18] ;  /* 0x0000000012127984 */ /* 0x000ea20000000800 */
[----:B------:R-:W-:Y:S02]  /*4650*/  @!P2 IMAD.MOV R22, RZ, RZ, -R22 ;  /* 0x000000ffff16a224 */ /* 0x000fe400078e0a16 */
[----:B------:R-:W-:-:S02]  /*4660*/  IMAD.MOV.U32 R25, RZ, RZ, R23 ;  /* 0x000000ffff197224 */ /* 0x000fc400078e0017 */
[----:B------:R-:W-:Y:S01]  /*4670*/  IMAD.MOV R24, RZ, RZ, -R16 ;  /* 0x000000ffff187224 */ /* 0x000fe200078e0a10 */
[----:B------:R-:W-:Y:S01]  /*4680*/  SEL R23, R27, R22, !P1 ;  /* 0x000000161b177207 */ /* 0x000fe20004800000 */
[----:B------:R-:W-:Y:S02]  /*4690*/  @!P5 IMAD.MOV R25, RZ, RZ, -R25 ;  /* 0x000000ffff19d224 */ /* 0x000fe400078e0a19 */
[----:B------:R-:W-:Y:S01]  /*46a0*/  IMAD R17, R12, R24, R9 ;  /* 0x000000180c117224 */ /* 0x000fe200078e0209 */
[----:B------:R-:W-:Y:S01]  /*46b0*/  IADD3 R24, PT, PT, -R23, RZ, RZ ;  /* 0x000000ff17187210 */ /* 0x000fe20007ffe1ff */
[C---:B------:R-:W-:Y:S01]  /*46c0*/  IMAD R22, R5.reuse, R21, R10 ;  /* 0x0000001505167224 */ /* 0x040fe200078e020a */
[----:B------:R-:W-:Y:S01]  /*46d0*/  SEL R25, R0, R25, !P0 ;  /* 0x0000001900197207 */ /* 0x000fe20004000000 */
[----:B------:R-:W-:Y:S01]  /*46e0*/  IMAD.MOV R21, RZ, RZ, -R21 ;  /* 0x000000ffff157224 */ /* 0x000fe200078e0a15 */
[----:B------:R-:W-:Y:S01]  /*46f0*/  IADD3 R9, PT, PT, R8, R9, R8 ;  /* 0x0000000908097210 */ /* 0x000fe20007ffe008 */
[----:B------:R-:W-:-:S02]  /*4700*/  IMAD R16, R5, R16, R10 ;  /* 0x0000001005107224 */ /* 0x000fc400078e020a */
[----:B------:R-:W-:Y:S01]  /*4710*/  IMAD.MOV R27, RZ, RZ, -R25 ;  /* 0x000000ffff1b7224 */ /* 0x000fe200078e0a19 */
[----:B------:R-:W-:Y:S01]  /*4720*/  IADD3 R9, PT, PT, R8, R9, R8 ;  /* 0x0000000908097210 */ /* 0x000fe20007ffe008 */
[--C-:B------:R-:W-:Y:S02]  /*4730*/  IMAD R26, R5, R25, R10.reuse ;  /* 0x00000019051a7224 */ /* 0x100fe400078e020a */
[C---:B------:R-:W-:Y:S01]  /*4740*/  IMAD R21, R12.reuse, R21, R13 ;  /* 0x000000150c157224 */ /* 0x040fe200078e020d */
[----:B------:R-:W-:Y:S01]  /*4750*/  ISETP.GE.U32.AND P1, PT, R9, 0x400, PT ;  /* 0x000004000900780c */ /* 0x000fe20003f26070 */
[----:B------:R-:W-:Y:S01]  /*4760*/  IMAD R27, R12, R27, R11 ;  /* 0x0000001b0c1b7224 */ /* 0x000fe200078e020b */
[----:B------:R-:W-:Y:S01]  /*4770*/  LEA R13, R8, R13, 0x2 ;  /* 0x0000000d080d7211 */ /* 0x000fe200078e10ff */
[----:B------:R-:W-:Y:S02]  /*4780*/  IMAD R23, R5, R23, R10 ;  /* 0x0000001705177224 */ /* 0x000fe400078e020a */
[----:B------:R-:W-:Y:S01]  /*4790*/  IMAD R24, R12, R24, R15 ;  /* 0x000000180c187224 */ /* 0x000fe200078e020f */
[----:B------:R-:W-:Y:S01]  /*47a0*/  IADD3 R27, PT, PT, R26, R27, RZ ;  /* 0x0000001b1a1b7210 */ /* 0x000fe20007ffe0ff */
[----:B------:R-:W-:-:S02]  /*47b0*/  IMAD.IADD R17, R16, 0x1, R17 ;  /* 0x0000000110117824 */ /* 0x000fc400078e0211 */
[----:B------:R-:W-:Y:S02]  /*47c0*/  IMAD.IADD R21, R22, 0x1, R21 ;  /* 0x0000000116157824 */ /* 0x000fe400078e0215 */
[----:B------:R-:W-:Y:S02]  /*47d0*/  IMAD.IADD R25, R23, 0x1, R24 ;  /* 0x0000000117197824 */ /* 0x000fe400078e0218 */
[----:B------:R-:W-:-:S04]  /*47e0*/  IMAD.WIDE R16, R17, 0x4, R2 ;  /* 0x0000000411107825 */ /* 0x000fc800078e0202 */
[--C-:B------:R-:W-:Y:S01]  /*47f0*/  IMAD.WIDE R22, R21, 0x4, R2.reuse ;  /* 0x0000000415167825 */ /* 0x100fe200078e0202 */
[----:B0-----:R0:W-:Y:S03]  /*4800*/  STG.E desc[UR8][R16.64], R19 ;  /* 0x0000001310007986 */ /* 0x0011e6000c101908 */
[--C-:B------:R-:W-:Y:S01]  /*4810*/  IMAD.WIDE R24, R25, 0x4, R2.reuse ;  /* 0x0000000419187825 */ /* 0x100fe200078e0202 */
[----:B-1----:R0:W-:Y:S03]  /*4820*/  STG.E desc[UR8][R22.64], R14 ;  /* 0x0000000e16007986 */ /* 0x0021e6000c101908 */
[----:B------:R-:W-:Y:S01]  /*4830*/  IMAD.WIDE R26, R27, 0x4, R2 ;  /* 0x000000041b1a7825 */ /* 0x000fe200078e0202 */
[----:B------:R0:W-:Y:S03]  /*4840*/  STG.E desc[UR8][R24.64], R20 ;  /* 0x0000001418007986 */ /* 0x0001e6000c101908 */
[C---:B------:R-:W-:Y:S01]  /*4850*/  IMAD R7, R8.reuse, 0x10, R7 ;  /* 0x0000001008077824 */ /* 0x040fe200078e0207 */
[----:B--2---:R0:W-:Y:S01]  /*4860*/  STG.E desc[UR8][R26.64], R18 ;  /* 0x000000121a007986 */ /* 0x0041e2000c101908 */
[----:B------:R-:W-:-:S02]  /*4870*/  IMAD R15, R8, 0x4, R15 ;  /* 0x00000004080f7824 */ /* 0x000fc400078e020f */
[----:B------:R-:W-:Y:S01]  /*4880*/  IMAD R11, R8, 0x4, R11 ;  /* 0x00000004080b7824 */ /* 0x000fe200078e020b */
[----:B------:R-:W-:Y:S06]  /*4890*/  @!P1 BRA `(.L_x_41073) ;  /* 0xfffffff800609947 */ /* 0x000fec000383ffff */
[----:B------:R-:W-:Y:S05]  /*48a0*/  EXIT ;  /* 0x000000000000794d */ /* 0x000fea0003800000 */
.L_x_40996:
[----:B------:R-:W-:Y:S01]  /*48b0*/  BSSY B2, `(.L_x_41074) ;  /* 0x0000006000027945 */ /* 0x000fe20003800000 */
[----:B------:R-:W-:Y:S02]  /*48c0*/  IMAD.MOV.U32 R15, RZ, RZ, R31 ;  /* 0x000000ffff0f7224 */ /* 0x000fe400078e001f */
[----:B------:R-:W-:-:S07]  /*48d0*/  IMAD.MOV.U32 R17, RZ, RZ, -0x1 ;  /* 0xffffffffff117424 */ /* 0x000fce00078e00ff */
[----:B0-234-:R-:W-:Y:S05]  /*48e0*/  WARPSYNC.COLLECTIVE R17, `(.L_x_41075) ;  /* 0x0000000011087348 */ /* 0x01dfea0003c00000 */
[----:B0-----:R0:W1:Y:S02]  /*48f0*/  SHFL.IDX P6, R17, R14, R15, R16 ;  /* 0x0000000f0e117389 */ /* 0x00106400000c0010 */
[----:B01234-:R-:W-:Y:S05]  /*4900*/  ENDCOLLECTIVE ;  /* 0x000000000000791b */ /* 0x01ffea0003800000 */
.L_x_41075:
[----:B------:R-:W-:Y:S05]  /*4910*/  BSYNC B2 ;  /* 0x0000000000027941 */ /* 0x000fea0003800000 */
.L_x_41074:
[----:B------:R-:W-:Y:S05]  /*4920*/  BRA `(.L_x_41076) ;  /* 0xffffffd000787947 */ /* 0x000fea000383ffff */
.L_x_40998:
[----:B------:R-:W-:Y:S01]  /*4930*/  BSSY B2, `(.L_x_41077) ;  /* 0x0000006000027945 */ /* 0x000fe20003800000 */
[----:B------:R-:W-:Y:S01]  /*4940*/  IMAD.MOV.U32 R15, RZ, RZ, R21 ;  /* 0x000000ffff0f7224 */ /* 0x000fe200078e0015 */
[----:B------:R-:W-:-:S07]  /*4950*/  MOV R17, 0xffffffff ;  /* 0xffffffff00117802 */ /* 0x000fce0000000f00 */
[----:B0-234-:R-:W-:Y:S05]  /*4960*/  WARPSYNC.COLLECTIVE R17, `(.L_x_41078) ;  /* 0x0000000011087348 */ /* 0x01dfea0003c00000 */
[----:B0-----:R0:W1:Y:S02]  /*4970*/  SHFL.IDX P6, R17, R14, R15, R16 ;  /* 0x0000000f0e117389 */ /* 0x00106400000c0010 */
[----:B01234-:R-:W-:Y:S05]  /*4980*/  ENDCOLLECTIVE ;  /* 0x000000000000791b */ /* 0x01ffea0003800000 */
.L_x_41078:
[----:B------:R-:W-:Y:S05]  /*4990*/  BSYNC B2 ;  /* 0x0000000000027941 */ /* 0x000fea0003800000 */
.L_x_41077:
[----:B------:R-:W-:Y:S05]  /*49a0*/  BRA `(.L_x_41079) ;  /* 0xffffffd0006c7947 */ /* 0x000fea000383ffff */
.L_x_41000:
[----:B------:R-:W-:Y:S01]  /*49b0*/  BSSY B2, `(.L_x_41080) ;  /* 0x0000006000027945 */ /* 0x000fe20003800000 */
[----:B------:R-:W-:Y:S02]  /*49c0*/  IMAD.MOV.U32 R15, RZ, RZ, R23 ;  /* 0x000000ffff0f7224 */ /* 0x000fe400078e0017 */
[----:B------:R-:W-:-:S07]  /*49d0*/  IMAD.MOV.U32 R17, RZ, RZ, -0x1 ;  /* 0xffffffffff117424 */ /* 0x000fce00078e00ff */
[----:B0-234-:R-:W-:Y:S05]  /*49e0*/  WARPSYNC.COLLECTIVE R17, `(.L_x_41081) ;  /* 0x0000000011087348 */ /* 0x01dfea0003c00000 */
[----:B0-----:R0:W1:Y:S02]  /*49f0*/  SHFL.IDX P6, R17, R14, R15, R16 ;  /* 0x0000000f0e117389 */ /* 0x00106400000c0010 */
[----:B01234-:R-:W-:Y:S05]  /*4a00*/  ENDCOLLECTIVE ;  /* 0x000000000000791b */ /* 0x01ffea0003800000 */
.L_x_41081:
[----:B------:R-:W-:Y:S05]  /*4a10*/  BSYNC B2 ;  /* 0x0000000000027941 */ /* 0x000fea0003800000 */
.L_x_41080:
[----:B------:R-:W-:Y:S05]  /*4a20*/  BRA `(.L_x_41082) ;  /* 0xffffffd000607947 */ /* 0x000fea000383ffff */
.L_x_41002:
[----:B------:R-:W-:Y:S01]  /*4a30*/  BSSY B2, `(.L_x_41083) ;  /* 0x0000006000027945 */ /* 0x000fe20003800000 */
[----:B------:R-:W-:Y:S01]  /*4a40*/  IMAD.MOV.U32 R15, RZ, RZ, R25 ;  /* 0x000000ffff0f7224 */ /* 0x000fe200078e0019 */
[----:B------:R-:W-:-:S07]  /*4a50*/  MOV R17, 0xffffffff ;  /* 0xffffffff00117802 */ /* 0x000fce0000000f00 */
[----:B0-234-:R-:W-:Y:S05]  /*4a60*/  WARPSYNC.COLLECTIVE R17, `(.L_x_41084) ;  /* 0x0000000011087348 */ /* 0x01dfea0003c00000 */
[----:B0-----:R0:W1:Y:S02]  /*4a70*/  SHFL.IDX P6, R17, R14, R15, R16 ;  /* 0x0000000f0e117389 */ /* 0x00106400000c0010 */
[----:B01234-:R-:W-:Y:S05]  /*4a80*/  ENDCOLLECTIVE ;  /* 0x000000000000791b */ /* 0x01ffea0003800000 */
.L_x_41084:
[----:B------:R-:W-:Y:S05]  /*4a90*/  BSYNC B2 ;  /* 0x0000000000027941 */ /* 0x000fea0003800000 */
.L_x_41083:
[----:B------:R-:W-:Y:S05]  /*4aa0*/  BRA `(.L_x_41085) ;  /* 0xffffffd000547947 */ /* 0x000fea000383ffff */
.L_x_41004:
[----:B------:R-:W-:Y:S01]  /*4ab0*/  BSSY B2, `(.L_x_41086) ;  /* 0x0000006000027945 */ /* 0x000fe20003800000 */
[----:B------:R-:W-:Y:S02]  /*4ac0*/  IMAD.MOV.U32 R15, RZ, RZ, R27 ;  /* 0x000000ffff0f7224 */ /* 0x000fe400078e001b */
[----:B------:R-:W-:-:S07]  /*4ad0*/  IMAD.MOV.U32 R17, RZ, RZ, -0x1 ;  /* 0xffffffffff117424 */ /* 0x000fce00078e00ff */
[----:B0-234-:R-:W-:Y:S05]  /*4ae0*/  WARPSYNC.COLLECTIVE R17, `(.L_x_41087) ;  /* 0x0000000011087348 */ /* 0x01dfea0003c00000 */
[----:B0-----:R0:W1:Y:S02]  /*4af0*/  SHFL.IDX P6, R17, R14, R15, R16 ;  /* 0x0000000f0e117389 */ /* 0x00106400000c0010 */
[----:B01234-:R-:W-:Y:S05]  /*4b00*/  ENDCOLLECTIVE ;  /* 0x000000000000791b */ /* 0x01ffea0003800000 */
.L_x_41087:
[----:B------:R-:W-:Y:S05]  /*4b10*/  BSYNC B2 ;  /* 0x0000000000027941 */ /* 0x000fea0003800000 */
.L_x_41086:
[----:B------:R-:W-:Y:S05]  /*4b20*/  BRA `(.L_x_41088) ;  /* 0xffffffd000487947 */ /* 0x000fea000383ffff */
.L_x_41006:
[----:B------:R-:W-:Y:S01]  /*4b30*/  BSSY B2, `(.L_x_41089) ;  /* 0x0000006000027945 */ /* 0x000fe20003800000 */
[----:B------:R-:W-:Y:S01]  /*4b40*/  IMAD.MOV.U32 R15, RZ, RZ, R29 ;  /* 0x000000ffff0f7224 */ /* 0x000fe200078e001d */
[----:B------:R-:W-:-:S07]  /*4b50*/  MOV R17, 0xffffffff ;  /* 0xffffffff00117802 */ /* 0x000fce0000000f00 */
[----:B0-234-:R-:W-:Y:S05]  /*4b60*/  WARPSYNC.COLLECTIVE R17, `(.L_x_41090) ;  /* 0x0000000011087348 */ /* 0x01dfea0003c00000 */
[----:B0-----:R0:W1:Y:S02]  /*4b70*/  SHFL.IDX P6, R17, R14, R15, R16 ;  /* 0x0000000f0e117389 */ /* 0x00106400000c0010 */
[----:B01234-:R-:W-:Y:S05]  /*4b80*/  ENDCOLLECTIVE ;  /* 0x000000000000791b */ /* 0x01ffea0003800000 */
.L_x_41090:
[----:B------:R-:W-:Y:S05]  /*4b90*/  BSYNC B2 ;  /* 0x0000000000027941 */ /* 0x000fea0003800000 */
.L_x_41089:
[----:B------:R-:W-:Y:S05]  /*4ba0*/  BRA `(.L_x_41091) ;  /* 0xffffffd0003c7947 */ /* 0x000fea000383ffff */
.L_x_41008:
[----:B------:R-:W-:Y:S01]  /*4bb0*/  BSSY B2, `(.L_x_41092) ;  /* 0x0000006000027945 */ /* 0x000fe20003800000 */
[----:B------:R-:W-:Y:S02]  /*4bc0*/  IMAD.MOV.U32 R15, RZ, RZ, R19 ;  /* 0x000000ffff0f7224 */ /* 0x000fe400078e0013 */
[----:B------:R-:W-:-:S07]  /*4bd0*/  IMAD.MOV.U32 R17, RZ, RZ, -0x1 ;  /* 0xffffffffff117424 */ /* 0x000fce00078e00ff */
[----:B0-234-:R-:W-:Y:S05]  /*4be0*/  WARPSYNC.COLLECTIVE R17, `(.L_x_41093) ;  /* 0x0000000011087348 */ /* 0x01dfea0003c00000 */
[----:B0-----:R0:W1:Y:S02]  /*4bf0*/  SHFL.IDX P6, R17, R14, R15, R16 ;  /* 0x0000000f0e117389 */ /* 0x00106400000c0010 */
[----:B01234-:R-:W-:Y:S05]  /*4c00*/  ENDCOLLECTIVE ;  /* 0x000000000000791b */ /* 0x01ffea0003800000 */
.L_x_41093:
[----:B------:R-:W-:Y:S05]  /*4c10*/  BSYNC B2 ;  /* 0x0000000000027941 */ /* 0x000fea0003800000 */
.L_x_41092:
[----:B------:R-:W-:Y:S05]  /*4c20*/  BRA `(.L_x_41094) ;  /* 0xffffffd000387947 */ /* 0x000fea000383ffff */
.L_x_41010:
[----:B------:R-:W-:Y:S01]  /*4c30*/  BSSY B2, `(.L_x_41095) ;  /* 0x0000006000027945 */ /* 0x000fe20003800000 */
[----:B------:R-:W-:Y:S01]  /*4c40*/  IMAD.MOV.U32 R15, RZ, RZ, R13 ;  /* 0x000000ffff0f7224 */ /* 0x000fe200078e000d */
[----:B------:R-:W-:-:S07]  /*4c50*/  MOV R17, 0xffffffff ;  /* 0xffffffff00117802 */ /* 0x000fce0000000f00 */
[----:B0-234-:R-:W-:Y:S05]  /*4c60*/  WARPSYNC.COLLECTIVE R17, `(.L_x_41096) ;  /* 0x0000000011087348 */ /* 0x01dfea0003c00000 */
[----:B0-----:R0:W1:Y:S02]  /*4c70*/  SHFL.IDX P6, R17, R14, R15, R16 ;  /* 0x0000000f0e117389 */ /* 0x00106400000c0010 */
[----:B01234-:R-:W-:Y:S05]  /*4c80*/  ENDCOLLECTIVE ;  /* 0x000000000000791b */ /* 0x01ffea0003800000 */
.L_x_41096:
[----:B------:R-:W-:Y:S05]  /*4c90*/  BSYNC B2 ;  /* 0x0000000000027941 */ /* 0x000fea0003800000 */
.L_x_41095:
[----:B------:R-:W-:Y:S05]  /*4ca0*/  BRA `(.L_x_41097) ;  /* 0xffffffd000307947 */ /* 0x000fea000383ffff */
.L_x_41025:
[----:B------:R-:W-:Y:S01]  /*4cb0*/  BSSY B1, `(.L_x_41098) ;  /* 0x0000006000017945 */ /* 0x000fe20003800000 */
[----:B------:R-:W-:Y:S02]  /*4cc0*/  IMAD.MOV.U32 R15, RZ, RZ, R31 ;  /* 0x000000ffff0f7224 */ /* 0x000fe400078e001f */
[----:B------:R-:W-:-:S07]  /*4cd0*/  IMAD.MOV.U32 R17, RZ, RZ, -0x1 ;  /* 0xffffffffff117424 */ /* 0x000fce00078e00ff */
[----:B0-234-:R-:W-:Y:S05]  /*4ce0*/  WARPSYNC.COLLECTIVE R17, `(.L_x_41099) ;  /* 0x0000000011087348 */ /* 0x01dfea0003c00000 */
[----:B0-----:R0:W1:Y:S02]  /*4cf0*/  SHFL.IDX P6, R17, R14, R15, R16 ;  /* 0x0000000f0e117389 */ /* 0x00106400000c0010 */
[----:B01234-:R-:W-:Y:S05]  /*4d00*/  ENDCOLLECTIVE ;  /* 0x000000000000791b */ /* 0x01ffea0003800000 */
.L_x_41099:
[----:B------:R-:W-:Y:S05]  /*4d10*/  BSYNC B1 ;  /* 0x0000000000017941 */ /* 0x000fea0003800000 */
.L_x_41098:
[----:B------:R-:W-:Y:S05]  /*4d20*/  BRA `(.L_x_41100) ;  /* 0xffffffd800f47947 */ /* 0x000fea000383ffff */
.L_x_41027:
[----:B------:R-:W-:Y:S01]  /*4d30*/  BSSY B1, `(.L_x_41101) ;  /* 0x0000006000017945 */ /* 0x000fe20003800000 */
[----:B------:R-:W-:Y:S01]  /*4d40*/  IMAD.MOV.U32 R15, RZ, RZ, R11 ;  /* 0x000000ffff0f7224 */ /* 0x000fe200078e000b */
[----:B------:R-:W-:-:S07]  /*4d50*/  MOV R17, 0xffffffff ;  /* 0xffffffff00117802 */ /* 0x000fce0000000f00 */
[----:B0-234-:R-:W-:Y:S05]  /*4d60*/  WARPSYNC.COLLECTIVE R17, `(.L_x_41102) ;  /* 0x0000000011087348 */ /* 0x01dfea0003c00000 */
[----:B0-----:R0:W1:Y:S02]  /*4d70*/  SHFL.IDX P6, R17, R14, R15, R16 ;  /* 0x0000000f0e117389 */ /* 0x00106400000c0010 */
[----:B01234-:R-:W-:Y:S05]  /*4d80*/  ENDCOLLECTIVE ;  /* 0x000000000000791b */ /* 0x01ffea0003800000 */
.L_x_41102:
[----:B------:R-:W-:Y:S05]  /*4d90*/  BSYNC B1 ;  /* 0x0000000000017941 */ /* 0x000fea0003800000 */
.L_x_41101:
[----:B------:R-:W-:Y:S05]  /*4da0*/  BRA `(.L_x_41103) ;  /* 0xffffffd800e87947 */ /* 0x000fea000383ffff */
.L_x_41029:
[----:B------:R-:W-:Y:S01]  /*4db0*/  BSSY B1, `(.L_x_41104) ;  /* 0x0000006000017945 */ /* 0x000fe20003800000 */
[----:B------:R-:W-:Y:S02]  /*4dc0*/  IMAD.MOV.U32 R15, RZ, RZ, R13 ;  /* 0x000000ffff0f7224 */ /* 0x000fe400078e000d */
[----:B------:R-:W-:-:S07]  /*4dd0*/  IMAD.MOV.U32 R17, RZ, RZ, -0x1 ;  /* 0xffffffffff117424 */ /* 0x000fce00078e00ff */
[----:B0-234-:R-:W-:Y:S05]  /*4de0*/  WARPSYNC.COLLECTIVE R17, `(.L_x_41105) ;  /* 0x0000000011087348 */ /* 0x01dfea0003c00000 */
[----:B0-----:R0:W1:Y:S02]  /*4df0*/  SHFL.IDX P6, R17, R14, R15, R16 ;  /* 0x0000000f0e117389 */ /* 0x00106400000c0010 */
[----:B01234-:R-:W-:Y:S05]  /*4e00*/  ENDCOLLECTIVE ;  /* 0x000000000000791b */ /* 0x01ffea0003800000 */
.L_x_41105:
[----:B------:R-:W-:Y:S05]  /*4e10*/  BSYNC B1 ;  /* 0x0000000000017941 */ /* 0x000fea0003800000 */
.L_x_41104:
[----:B------:R-:W-:Y:S05]  /*4e20*/  BRA `(.L_x_41106) ;  /* 0xffffffd800dc7947 */ /* 0x000fea000383ffff */
.L_x_41031:
[----:B------:R-:W-:Y:S01]  /*4e30*/  BSSY B1, `(.L_x_41107) ;  /* 0x0000006000017945 */ /* 0x000fe20003800000 */
[----:B------:R-:W-:Y:S01]  /*4e40*/  IMAD.MOV.U32 R15, RZ, RZ, R19 ;  /* 0x000000ffff0f7224 */ /* 0x000fe200078e0013 */
[----:B------:R-:W-:-:S07]  /*4e50*/  MOV R17, 0xffffffff ;  /* 0xffffffff00117802 */ /* 0x000fce0000000f00 */
[----:B0-234-:R-:W-:Y:S05]  /*4e60*/  WARPSYNC.COLLECTIVE R17, `(.L_x_41108) ;  /* 0x0000000011087348 */ /* 0x01dfea0003c00000 */
[----:B0-----:R0:W1:Y:S02]  /*4e70*/  SHFL.IDX P6, R17, R14, R15, R16 ;  /* 0x0000000f0e117389 */ /* 0x00106400000c0010 */
[----:B01234-:R-:W-:Y:S05]  /*4e80*/  ENDCOLLECTIVE ;  /* 0x000000000000791b */ /* 0x01ffea0003800000 */
.L_x_41108:
[----:B------:R-:W-:Y:S05]  /*4e90*/  BSYNC B1 ;  /* 0x0000000000017941 */ /* 0x000fea0003800000 */
.L_x_41107:
[----:B------:R-:W-:Y:S05]  /*4ea0*/  BRA `(.L_x_41109) ;  /* 0xffffffd800d07947 */ /* 0x000fea000383ffff */
.L_x_41033:
[----:B------:R-:W-:Y:S01]  /*4eb0*/  BSSY B1, `(.L_x_41110) ;  /* 0x0000006000017945 */ /* 0x000fe20003800000 */
[----:B------:R-:W-:Y:S02]  /*4ec0*/  IMAD.MOV.U32 R15, RZ, RZ, R21 ;  /* 0x000000ffff0f7224 */ /* 0x000fe400078e0015 */
[----:B------:R-:W-:-:S07]  /*4ed0*/  IMAD.MOV.U32 R17, RZ, RZ, -0x1 ;  /* 0xffffffffff117424 */ /* 0x000fce00078e00ff */
[----:B0-234-:R-:W-:Y:S05]  /*4ee0*/  WARPSYNC.COLLECTIVE R17, `(.L_x_41111) ;  /* 0x0000000011087348 */ /* 0x01dfea0003c00000 */
[----:B0-----:R0:W1:Y:S02]  /*4ef0*/  SHFL.IDX P6, R17, R14, R15, R16 ;  /* 0x0000000f0e117389 */ /* 0x00106400000c0010 */
[----:B01234-:R-:W-:Y:S05]  /*4f00*/  ENDCOLLECTIVE ;  /* 0x000000000000791b */ /* 0x01ffea0003800000 */
.L_x_41111:
[----:B------:R-:W-:Y:S05]  /*4f10*/  BSYNC B1 ;  /* 0x0000000000017941 */ /* 0x000fea0003800000 */
.L_x_41110:
[----:B------:R-:W-:Y:S05]  /*4f20*/  BRA `(.L_x_41112) ;  /* 0xffffffd800c47947 */ /* 0x000fea000383ffff */
.L_x_41035:
[----:B------:R-:W-:Y:S01]  /*4f30*/  BSSY B1, `(.L_x_41113) ;  /* 0x0000006000017945 */ /* 0x000fe20003800000 */
[----:B------:R-:W-:Y:S01]  /*4f40*/  IMAD.MOV.U32 R15, RZ, RZ, R23 ;  /* 0x000000ffff0f7224 */ /* 0x000fe200078e0017 */
[----:B------:R-:W-:-:S07]  /*4f50*/  MOV R17, 0xffffffff ;  /* 0xffffffff00117802 */ /* 0x000fce0000000f00 */
[----:B0-234-:R-:W-:Y:S05]  /*4f60*/  WARPSYNC.COLLECTIVE R17, `(.L_x_41114) ;  /* 0x0000000011087348 */ /* 0x01dfea0003c00000 */
[----:B0-----:R0:W1:Y:S02]  /*4f70*/  SHFL.IDX P6, R17, R14, R15, R16 ;  /* 0x0000000f0e117389 */ /* 0x00106400000c0010 */
[----:B01234-:R-:W-:Y:S05]  /*4f80*/  ENDCOLLECTIVE ;  /* 0x000000000000791b */ /* 0x01ffea0003800000 */
.L_x_41114:
[----:B------:R-:W-:Y:S05]  /*4f90*/  BSYNC B1 ;  /* 0x0000000000017941 */ /* 0x000fea0003800000 */
.L_x_41113:
[----:B------:R-:W-:Y:S05]  /*4fa0*/  BRA `(.L_x_41115) ;  /* 0xffffffd800b87947 */ /* 0x000fea000383ffff */
.L_x_41037:
[----:B------:R-:W-:Y:S01]  /*4fb0*/  BSSY B1, `(.L_x_41116) ;  /* 0x0000006000017945 */ /* 0x000fe20003800000 */
[----:B------:R-:W-:Y:S02]  /*4fc0*/  IMAD.MOV.U32 R15, RZ, RZ, R25 ;  /* 0x000000ffff0f7224 */ /* 0x000fe400078e0019 */
[----:B------:R-:W-:-:S07]  /*4fd0*/  IMAD.MOV.U32 R17, RZ, RZ, -0x1 ;  /* 0xffffffffff117424 */ /* 0x000fce00078e00ff */
[----:B0-234-:R-:W-:Y:S05]  /*4fe0*/  WARPSYNC.COLLECTIVE R17, `(.L_x_41117) ;  /* 0x0000000011087348 */ /* 0x01dfea0003c00000 */
[----:B0-----:R0:W1:Y:S02]  /*4ff0*/  SHFL.IDX P6, R17, R14, R15, R16 ;  /* 0x0000000f0e117389 */ /* 0x00106400000c0010 */
[----:B01234-:R-:W-:Y:S05]  /*5000*/  ENDCOLLECTIVE ;  /* 0x000000000000791b */ /* 0x01ffea0003800000 */
.L_x_41117:
[----:B------:R-:W-:Y:S05]  /*5010*/  BSYNC B1 ;  /* 0x0000000000017941 */ /* 0x000fea0003800000 */
.L_x_41116:
[----:B------:R-:W-:Y:S05]  /*5020*/  BRA `(.L_x_41118) ;  /* 0xffffffd800b47947 */ /* 0x000fea000383ffff */
.L_x_41039:
[----:B------:R-:W-:Y:S01]  /*5030*/  BSSY B1, `(.L_x_41119) ;  /* 0x0000006000017945 */ /* 0x000fe20003800000 */
[----:B------:R-:W-:Y:S01]  /*5040*/  IMAD.MOV.U32 R15, RZ, RZ, R27 ;  /* 0x000000ffff0f7224 */ /* 0x000fe200078e001b */
[----:B------:R-:W-:-:S07]  /*5050*/  MOV R17, 0xffffffff ;  /* 0xffffffff00117802 */ /* 0x000fce0000000f00 */
[----:B0-234-:R-:W-:Y:S05]  /*5060*/  WARPSYNC.COLLECTIVE R17, `(.L_x_41120) ;  /* 0x0000000011087348 */ /* 0x01dfea0003c00000 */
[----:B0-----:R0:W1:Y:S02]  /*5070*/  SHFL.IDX P6, R17, R14, R15, R16 ;  /* 0x0000000f0e117389 */ /* 0x00106400000c0010 */
[----:B01234-:R-:W-:Y:S05]  /*5080*/  ENDCOLLECTIVE ;  /* 0x000000000000791b */ /* 0x01ffea0003800000 */
.L_x_41120:
[----:B------:R-:W-:Y:S05]  /*5090*/  BSYNC B1 ;  /* 0x0000000000017941 */ /* 0x000fea0003800000 */
.L_x_41119:
[----:B------:R-:W-:Y:S05]  /*50a0*/  BRA `(.L_x_41121) ;  /* 0xffffffd800ac7947 */ /* 0x000fea000383ffff */
.L_x_41052:
[----:B------:R-:W-:Y:S02]  /*50b0*/  IMAD.MOV.U32 R17, RZ, RZ, -0x1 ;  /* 0xffffffffff117424 */ /* 0x000fe400078e00ff */
[----:B------:R-:W-:-:S07]  /*50c0*/  IMAD.MOV.U32 R15, RZ, RZ, R27 ;  /* 0x000000ffff0f7224 */ /* 0x000fce00078e001b */
[----:B0-234-:R-:W-:Y:S05]  /*50d0*/  WARPSYNC.COLLECTIVE R17, `(.L_x_41122) ;  /* 0x0000000011087348 */ /* 0x01dfea0003c00000 */
[----:B0-----:R0:W1:Y:S02]  /*50e0*/  SHFL.IDX P6, R17, R14, R15, R16 ;  /* 0x0000000f0e117389 */ /* 0x00106400000c0010 */
[----:B01234-:R-:W-:Y:S05]  /*50f0*/  ENDCOLLECTIVE ;  /* 0x000000000000791b */ /* 0x01ffea0003800000 */
.L_x_41122:
[----:B------:R-:W-:Y:S01]  /*5100*/  IMAD.MOV.U32 R34, RZ, RZ, R17 ;  /* 0x000000ffff227224 */ /* 0x000fe200078e0011 */
[----:B------:R-:W-:Y:S06]  /*5110*/  BRA `(.L_x_41123) ;  /* 0xffffffe400707947 */ /* 0x000fec000383ffff */
.L_x_41054:
[----:B------:R-:W-:Y:S01]  /*5120*/  BSSY B0, `(.L_x_41124) ;  /* 0x0000006000007945 */ /* 0x000fe20003800000 */
[----:B------:R-:W-:Y:S01]  /*5130*/  MOV R15, R43 ;  /* 0x0000002b000f7202 */ /* 0x000fe20000000f00 */
[----:B------:R-:W-:-:S07]  /*5140*/  IMAD.MOV.U32 R17, RZ, RZ, -0x1 ;  /* 0xffffffffff117424 */ /* 0x000fce00078e00ff */
[----:B0-234-:R-:W-:Y:S05]  /*5150*/  WARPSYNC.COLLECTIVE R17, `(.L_x_41125) ;  /* 0x0000000011087348 */ /* 0x01dfea0003c00000 */
[----:B0-----:R0:W1:Y:S02]  /*5160*/  SHFL.IDX P6, R17, R14, R15, R16 ;  /* 0x0000000f0e117389 */ /* 0x00106400000c0010 */
[----:B01234-:R-:W-:Y:S05]  /*5170*/  ENDCOLLECTIVE ;  /* 0x000000000000791b */ /* 0x01ffea0003800000 */
.L_x_41125:
[----:B------:R-:W-:Y:S05]  /*5180*/  BSYNC B0 ;  /* 0x0000000000007941 */ /* 0x000fea0003800000 */
.L_x_41124:
[----:B------:R-:W-:Y:S05]  /*5190*/  BRA `(.L_x_41126) ;  /* 0xffffffe400647947 */ /* 0x000fea000383ffff */
.L_x_41056:
[----:B------:R-:W-:Y:S01]  /*51a0*/  BSSY B0, `(.L_x_41127) ;  /* 0x0000006000007945 */ /* 0x000fe20003800000 */
[----:B------:R-:W-:Y:S02]  /*51b0*/  IMAD.MOV.U32 R15, RZ, RZ, R41 ;  /* 0x000000ffff0f7224 */ /* 0x000fe400078e0029 */
[----:B------:R-:W-:-:S07]  /*51c0*/  IMAD.MOV.U32 R17, RZ, RZ, -0x1 ;  /* 0xffffffffff117424 */ /* 0x000fce00078e00ff */
[----:B0-234-:R-:W-:Y:S05]  /*51d0*/  WARPSYNC.COLLECTIVE R17, `(.L_x_41128) ;  /* 0x0000000011087348 */ /* 0x01dfea0003c00000 */
[----:B0-----:R0:W1:Y:S02]  /*51e0*/  SHFL.IDX P6, R17, R14, R15, R16 ;  /* 0x0000000f0e117389 */ /* 0x00106400000c0010 */
[----:B01234-:R-:W-:Y:S05]  /*51f0*/  ENDCOLLECTIVE ;  /* 0x000000000000791b */ /* 0x01ffea0003800000 */
.L_x_41128:
[----:B------:R-:W-:Y:S05]  /*5200*/  BSYNC B0 ;  /* 0x0000000000007941 */ /* 0x000fea0003800000 */
.L_x_41127:
[----:B------:R-:W-:Y:S05]  /*5210*/  BRA `(.L_x_41129) ;  /* 0xffffffe400587947 */ /* 0x000fea000383ffff */
.L_x_41058:
[----:B------:R-:W-:Y:S01]  /*5220*/  BSSY B0, `(.L_x_41130) ;  /* 0x0000006000007945 */ /* 0x000fe20003800000 */
[----:B------:R-:W-:Y:S01]  /*5230*/  MOV R15, R39 ;  /* 0x00000027000f7202 */ /* 0x000fe20000000f00 */
[----:B------:R-:W-:-:S07]  /*5240*/  IMAD.MOV.U32 R17, RZ, RZ, -0x1 ;  /* 0xffffffffff117424 */ /* 0x000fce00078e00ff */
[----:B0-234-:R-:W-:Y:S05]  /*5250*/  WARPSYNC.COLLECTIVE R17, `(.L_x_41131) ;  /* 0x0000000011087348 */ /* 0x01dfea0003c00000 */
[----:B0-----:R0:W1:Y:S02]  /*5260*/  SHFL.IDX P6, R17, R14, R15, R16 ;  /* 0x0000000f0e117389 */ /* 0x00106400000c0010 */
[----:B01234-:R-:W-:Y:S05]  /*5270*/  ENDCOLLECTIVE ;  /* 0x000000000000791b */ /* 0x01ffea0003800000 */
.L_x_41131:
[----:B------:R-:W-:Y:S05]  /*5280*/  BSYNC B0 ;  /* 0x0000000000007941 */ /* 0x000fea0003800000 */
.L_x_41130:
[----:B------:R-:W-:Y:S05]  /*5290*/  BRA `(.L_x_41132) ;  /* 0xffffffe4004c7947 */ /* 0x000fea000383ffff */
.L_x_41060:
[----:B------:R-:W-:Y:S01]  /*52a0*/  BSSY B0, `(.L_x_41133) ;  /* 0x0000006000007945 */ /* 0x000fe20003800000 */
[----:B------:R-:W-:Y:S02]  /*52b0*/  IMAD.MOV.U32 R15, RZ, RZ, R37 ;  /* 0x000000ffff0f7224 */ /* 0x000fe400078e0025 */
[----:B------:R-:W-:-:S07]  /*52c0*/  IMAD.MOV.U32 R17, RZ, RZ, -0x1 ;  /* 0xffffffffff117424 */ /* 0x000fce00078e00ff */
[----:B0-234-:R-:W-:Y:S05]  /*52d0*/  WARPSYNC.COLLECTIVE R17, `(.L_x_41134) ;  /* 0x0000000011087348 */ /* 0x01dfea0003c00000 */
[----:B0-----:R0:W1:Y:S02]  /*52e0*/  SHFL.IDX P6, R17, R14, R15, R16 ;  /* 0x0000000f0e117389 */ /* 0x00106400000c0010 */
[----:B01234-:R-:W-:Y:S05]  /*52f0*/  ENDCOLLECTIVE ;  /* 0x000000000000791b */ /* 0x01ffea0003800000 */
.L_x_41134:
[----:B------:R-:W-:Y:S05]  /*5300*/  BSYNC B0 ;  /* 0x0000000000007941 */ /* 0x000fea0003800000 */
.L_x_41133:
[----:B------:R-:W-:Y:S05]  /*5310*/  BRA `(.L_x_41135) ;  /* 0xffffffe400407947 */ /* 0x000fea000383ffff */
.L_x_41062:
[----:B------:R-:W-:Y:S01]  /*5320*/  BSSY B0, `(.L_x_41136) ;  /* 0x0000006000007945 */ /* 0x000fe20003800000 */
[----:B------:R-:W-:Y:S01]  /*5330*/  MOV R15, R35 ;  /* 0x00000023000f7202 */ /* 0x000fe20000000f00 */
[----:B------:R-:W-:-:S07]  /*5340*/  IMAD.MOV.U32 R17, RZ, RZ, -0x1 ;  /* 0xffffffffff117424 */ /* 0x000fce00078e00ff */
[----:B0-234-:R-:W-:Y:S05]  /*5350*/  WARPSYNC.COLLECTIVE R17, `(.L_x_41137) ;  /* 0x0000000011087348 */ /* 0x01dfea0003c00000 */
[----:B0-----:R0:W1:Y:S02]  /*5360*/  SHFL.IDX P6, R17, R14, R15, R16 ;  /* 0x0000000f0e117389 */ /* 0x00106400000c0010 */
[----:B01234-:R-:W-:Y:S05]  /*5370*/  ENDCOLLECTIVE ;  /* 0x000000000000791b */ /* 0x01ffea0003800000 */
.L_x_41137:
[----:B------:R-:W-:Y:S05]  /*5380*/  BSYNC B0 ;  /* 0x0000000000007941 */ /* 0x000fea0003800000 */
.L_x_41136:
[----:B------:R-:W-:Y:S05]  /*5390*/  BRA `(.L_x_41138) ;  /* 0xffffffe4003c7947 */ /* 0x000fea000383ffff */
.L_x_41064:
[----:B------:R-:W-:Y:S01]  /*53a0*/  BSSY B0, `(.L_x_41139) ;  /* 0x0000006000007945 */ /* 0x000fe20003800000 */
[----:B------:R-:W-:Y:S02]  /*53b0*/  IMAD.MOV.U32 R15, RZ, RZ, R33 ;  /* 0x000000ffff0f7224 */ /* 0x000fe400078e0021 */
[----:B------:R-:W-:-:S07]  /*53c0*/  IMAD.MOV.U32 R17, RZ, RZ, -0x1 ;  /* 0xffffffffff117424 */ /* 0x000fce00078e00ff */
[----:B0-234-:R-:W-:Y:S05]  /*53d0*/  WARPSYNC.COLLECTIVE R17, `(.L_x_41140) ;  /* 0x0000000011087348 */ /* 0x01dfea0003c00000 */
[----:B0-----:R0:W1:Y:S02]  /*53e0*/  SHFL.IDX P6, R17, R14, R15, R16 ;  /* 0x0000000f0e117389 */ /* 0x00106400000c0010 */
[----:B01234-:R-:W-:Y:S05]  /*53f0*/  ENDCOLLECTIVE ;  /* 0x000000000000791b */ /* 0x01ffea0003800000 */
.L_x_41140:
[----:B------:R-:W-:Y:S05]  /*5400*/  BSYNC B0 ;  /* 0x0000000000007941 */ /* 0x000fea0003800000 */
.L_x_41139:
[----:B------:R-:W-:Y:S05]  /*5410*/  BRA `(.L_x_41141) ;  /* 0xffffffe400347947 */ /* 0x000fea000383ffff */
.L_x_41066:
[----:B------:R-:W-:Y:S01]  /*5420*/  BSSY B0, `(.L_x_41142) ;  /* 0x0000006000007945 */ /* 0x000fe20003800000 */
[----:B------:R-:W-:Y:S01]  /*5430*/  MOV R15, R31 ;  /* 0x0000001f000f7202 */ /* 0x000fe20000000f00 */
[----:B------:R-:W-:-:S07]  /*5440*/  IMAD.MOV.U32 R17, RZ, RZ, -0x1 ;  /* 0xffffffffff117424 */ /* 0x000fce00078e00ff */
[----:B0-234-:R-:W-:Y:S05]  /*5450*/  WARPSYNC.COLLECTIVE R17, `(.L_x_41143) ;  /* 0x0000000011087348 */ /* 0x01dfea0003c00000 */
[----:B0-----:R0:W1:Y:S02]  /*5460*/  SHFL.IDX P6, R17, R14, R15, R16 ;  /* 0x0000000f0e117389 */ /* 0x00106400000c0010 */
[----:B01234-:R-:W-:Y:S05]  /*5470*/  ENDCOLLECTIVE ;  /* 0x000000000000791b */ /* 0x01ffea0003800000 */
.L_x_41143:
[----:B------:R-:W-:Y:S05]  /*5480*/  BSYNC B0 ;  /* 0x0000000000007941 */ /* 0x000fea0003800000 */
.L_x_41142:
[----:B------:R-:W-:Y:S05]  /*5490*/  BRA `(.L_x_41144) ;  /* 0xffffffe4002c7947 */ /* 0x000fea000383ffff */
        .weak           $__internal_191_$__cuda_sm20_div_u16
        .type           $__internal_191_$__cuda_sm20_div_u16,@function
        .size           $__internal_191_$__cuda_sm20_div_u16,(.L_x_58142 - $__internal_191_$__cuda_sm20_div_u16)
$__internal_191_$__cuda_sm20_div_u16:
[----:B------:R-:W0:Y:S01]  /*54a0*/  I2F.U16 R0, R15 ;  /* 0x0000000f00007306 */ /* 0x000e220000101000 */
[----:B------:R-:W-:Y:S01]  /*54b0*/  IMAD.MOV.U32 R14, RZ, RZ, 0x4b800000 ;  /* 0x4b800000ff0e7424 */ /* 0x000fe200078e00ff */
[C---:B0-----:R-:W-:Y:S02]  /*54c0*/  FSETP.GEU.AND P1, PT, |R0|.reuse, 1.175494350822287508e-38, PT ;  /* 0x008000000000780b */ /* 0x041fe40003f2e200 */
[----:B------:R-:W-:Y:S02]  /*54d0*/  FSETP.GT.AND P0, PT, |R0|, 8.50705917302346158658e+37, PT ;  /* 0x7e8000000000780b */ /* 0x000fe40003f04200 */
[----:B------:R-:W-:-:S04]  /*54e0*/  FSEL R14, R14, 1, !P1 ;  /* 0x3f8000000e0e7808 */ /* 0x000fc80004800000 */
[----:B------:R-:W-:Y:S01]  /*54f0*/  FSEL R17, R14, 0.25, !P0 ;  /* 0x3e8000000e117808 */ /* 0x000fe20004000000 */
[----:B------:R-:W-:Y:S01]  /*5500*/  IMAD.MOV.U32 R14, RZ, RZ, R18 ;  /* 0x000000ffff0e7224 */ /* 0x000fe200078e0012 */
[----:B------:R-:W-:Y:S01]  /*5510*/  ISETP.NE.U32.AND P0, PT, R15, RZ, PT ;  /* 0x000000ff0f00720c */ /* 0x000fe20003f05070 */
[----:B------:R-:W-:Y:S02]  /*5520*/  IMAD.MOV.U32 R15, RZ, RZ, 0x0 ;  /* 0x00000000ff0f7424 */ /* 0x000fe400078e00ff */
[----:B------:R-:W-:Y:S01]  /*5530*/  FMUL R16, R0, R17 ;  /* 0x0000001100107220 */ /* 0x000fe20000400000 */
[----:B------:R-:W-:-:S04]  /*5540*/  LOP3.LUT R0, R19, 0xffff, RZ, 0xc0, !PT ;  /* 0x0000ffff13007812 */ /* 0x000fc800078ec0ff */
[----:B------:R-:W-:Y:S01]  /*5550*/  I2FP.F32.U32.RZ R0, R0 ;  /* 0x0000000000007245 */ /* 0x000fe2000020d000 */
[----:B------:R-:W0:Y:S02]  /*5560*/  MUFU.RCP R16, R16 ;  /* 0x0000001000107308 */ /* 0x000e240000001000 */
[----:B0-----:R-:W-:-:S04]  /*5570*/  FMUL R17, R17, R16 ;  /* 0x0000001011117220 */ /* 0x001fc80000400000 */
[----:B------:R-:W-:-:S04]  /*5580*/  VIADD R17, R17, 0x2 ;  /* 0x0000000211117836 */ /* 0x000fc80000000000 */
[----:B------:R-:W-:-:S06]  /*5590*/  FMUL.RZ R0, R0, R17 ;  /* 0x0000001100007220 */ /* 0x000fcc000040c000 */
[----:B------:R-:W0:Y:S02]  /*55a0*/  F2I.U32.TRUNC.NTZ R0, R0 ;  /* 0x0000000000007305 */ /* 0x000e24000020f000 */
[----:B0-----:R-:W-:Y:S02]  /*55b0*/  LOP3.LUT R17, R0, 0xffff, RZ, 0xc0, !PT ;  /* 0x0000ffff00117812 */ /* 0x001fe400078ec0ff */
[----:B------:R-:W-:Y:S01]  /*55c0*/  @!P0 MOV R17, 0xffffffff ;  /* 0xffffffff00118802 */ /* 0x000fe20000000f00 */
[----:B------:R-:W-:Y:S06]  /*55d0*/  RET.REL.NODEC R14 `(_Z9cuda_gemmIiLi256ELi1ELi1ELi1024ELi8ELi8ELi32ELi0ELi0EEviiiPT_S1_S1_ii) ;  /* 0xffffffa80e887950 */ /* 0x000fec0003c3ffff */
.L_x_41145:
        /* <DEDUP_REMOVED lines=10> */
.L_x_58142:


//--------------------- .text._Z9cuda_gemmIiLi256ELi1ELi1ELi1024ELi4ELi4ELi32ELi1ELi1EEviiiPT_S1_S1_ii --------------------------
	.section	.text._Z9cuda_gemmIiLi256ELi1ELi1ELi1024ELi4ELi4ELi32ELi1ELi1EEviiiPT_S1_S1_ii,"ax",@progbits
	.align	128
        .global         _Z9cuda_gemmIiLi256ELi1ELi1ELi1024ELi4ELi4ELi32ELi1ELi1EEviiiPT_S1_S1_ii
        .type           _Z9cuda_gemmIiLi256ELi1ELi1ELi1024ELi4ELi4ELi32ELi1ELi1EEviiiPT_S1_S1_ii,@function
        .size           _Z9cuda_gemmIiLi256ELi1ELi1ELi1024ELi4ELi4ELi32ELi1ELi1EEviiiPT_S1_S1_ii,(.L_x_58143 - _Z9cuda_gemmIiLi256ELi1ELi1ELi1024ELi4ELi4ELi32ELi1ELi1EEviiiPT_S1_S1_ii)
        .other          _Z9cuda_gemmIiLi256ELi1ELi1ELi1024ELi4ELi4ELi32ELi1ELi1EEviiiPT_S1_S1_ii,@"STO_CUDA_ENTRY STV_DEFAULT"
_Z9cuda_gemmIiLi256ELi1ELi1ELi1024ELi4ELi4ELi32ELi1ELi1EEviiiPT_S1_S1_ii:
.text._Z9cuda_gemmIiLi256ELi1ELi1ELi1024ELi4ELi4ELi32ELi1ELi1EEviiiPT_S1_S1_ii:
[----:B------:R-:W-:Y:S01]  /*0000*/  LDC R1, c[0x0][0x37c] ;  /* 0x0000df00ff017b82 */ /* 0x000fe20000000800 */
[----:B------:R-:W0:Y:S01]  /*0010*/  S2R R5, SR_TID.X ;  /* 0x0000000000057919 */ /* 0x000e220000002100 */
[----:B------:R-:W1:Y:S01]  /*0020*/  LDCU.64 UR8, c[0x0][0x358] ;  /* 0x00006b00ff0877ac */ /* 0x000e620008000a00 */
[----:B------:R-:W-:Y:S01]  /*0030*/  BSSY.RECONVERGENT B0, `(.L_x_41146) ;  /* 0x0000015000007945 */ /* 0x000fe20003800200 */
[----:B------:R-:W2:Y:S01]  /*0040*/  S2R R2, SR_CTAID.Y ;  /* 0x0000000000027919 */ /* 0x000ea20000002600 */
[----:B0-----:R-:W-:-:S13]  /*0050*/  ISETP.GT.U32.AND P0, PT, R5, 0xf, PT ;  /* 0x0000000f0500780c */ /* 0x001fda0003f04070 */
[----:B-12---:R-:W-:Y:S05]  /*0060*/  @P0 BRA `(.L_x_41147) ;  /* 0x0000000000440947 */ /* 0x006fea0003800000 */
[----:B------:R-:W0:Y:S01]  /*0070*/  S2R R3, SR_CgaCtaId ;  /* 0x0000000000037919 */ /* 0x000e220000008800 */
[----:B------:R-:W1:Y:S01]  /*0080*/  LDC.64 R6, c[0x0][0x398] ;  /* 0x0000e600ff067b82 */ /* 0x000e620000000a00 */
[----:B------:R-:W-:-:S07]  /*0090*/  MOV R0, 0x400 ;  /* 0x0000040000007802 */ /* 0x000fce0000000f00 */
[----:B------:R-:W2:Y:S01]  /*00a0*/  LDC R10, c[0x0][0x360] ;  /* 0x0000d800ff0a7b82 */ /* 0x000ea20000000800 */
[----:B-1----:R-:W-:Y:S01]  /*00b0*/  IMAD.WIDE.U32 R6, R5, 0x4, R6 ;  /* 0x0000000405067825 */ /* 0x002fe200078e0006 */
[----:B0-----:R-:W-:-:S03]  /*00c0*/  LEA R0, R3, R0, 0x18 ;  /* 0x0000000003007211 */ /* 0x001fc600078ec0ff */
[----:B------:R-:W-:-:S07]  /*00d0*/  IMAD.MOV.U32 R3, RZ, RZ, R5 ;  /* 0x000000ffff037224 */ /* 0x000fce00078e0005 */
.L_x_41148:
[----:B0-----:R0:W3:Y:S01]  /*00e0*/  LDG.E R4, desc[UR8][R6.64] ;  /* 0x0000000806047981 */ /* 0x0010e2000c1e1900 */
[C---:B------:R-:W-:Y:S02]  /*00f0*/  LOP3.LUT R9, R3.reuse, 0x3, RZ, 0xc0, !PT ;  /* 0x0000000303097812 */ /* 0x040fe400078ec0ff */
[----:B------:R-:W-:Y:S02]  /*0100*/  LOP3.LUT R8, R3, 0xfffffffc, RZ, 0xc0, !PT ;  /* 0xfffffffc03087812 */ /* 0x000fe400078ec0ff */
[----:B--2---:R-:W-:Y:S01]  /*0110*/  IADD3 R3, PT, PT, R10, R3, RZ ;  /* 0x000000030a037210 */ /* 0x004fe20007ffe0ff */
[----:B------:R-:W-:-:S03]  /*0120*/  IMAD R9, R9, 0x14, R0 ;  /* 0x0000001409097824 */ /* 0x000fc600078e0200 */
[----:B------:R-:W-:Y:S01]  /*0130*/  ISETP.GE.U32.AND P0, PT, R3, 0x10, PT ;  /* 0x000000100300780c */ /* 0x000fe20003f06070 */
[----:B------:R-:W-:Y:S02]  /*0140*/  IMAD.IADD R9, R9, 0x1, R8 ;  /* 0x0000000109097824 */ /* 0x000fe400078e0208 */
[----:B0-----:R-:W-:-:S03]  /*0150*/  IMAD.WIDE.U32 R6, R10, 0x4, R6 ;  /* 0x000000040a067825 */ /* 0x001fc600078e0006 */
[----:B---3--:R0:W-:Y:S07]  /*0160*/  STS [R9], R4 ;  /* 0x0000000409007388 */ /* 0x0081ee0000000800 */
[----:B------:R-:W-:Y:S05]  /*0170*/  @!P0 BRA `(.L_x_41148) ;  /* 0xfffffffc00d88947 */ /* 0x000fea000383ffff */
.L_x_41147:
[----:B------:R-:W-:Y:S05]  /*0180*/  BSYNC.RECONVERGENT B0 ;  /* 0x0000000000007941 */ /* 0x000fea0003800200 */
.L_x_41146:
[----:B------:R-:W1:Y:S01]  /*0190*/  LDC R3, c[0x0][0x360] ;  /* 0x0000d800ff037b82 */ /* 0x000e620000000800 */
[----:B------:R-:W2:Y:S02]  /*01a0*/  LDCU UR4, c[0x0][0x374] ;  /* 0x00006e80ff0477ac */ /* 0x000ea40008000800 */
[----:B--2---:R-:W-:-:S13]  /*01b0*/  ISETP.GE.U32.AND P0, PT, R2, UR4, PT ;  /* 0x0000000402007c0c */ /* 0x004fda000bf06070 */
[----:B------:R-:W-:Y:S05]  /*01c0*/  @P0 EXIT ;  /* 0x000000000000094d */ /* 0x000fea0003800000 */
[----:B-1----:R-:W-:Y:S01]  /*01d0*/  IMAD.IADD R0, R5, 0x1, R3 ;  /* 0x0000000105007824 */ /* 0x002fe200078e0203 */
[----:B0-----:R-:W-:Y:S01]  /*01e0*/  LOP3.LUT R4, R3, 0xffff, RZ, 0xc0, !PT ;  /* 0x0000ffff03047812 */ /* 0x001fe200078ec0ff */
[----:B------:R-:W-:Y:S01]  /*01f0*/  IMAD.SHL.U32 R6, R5, 0x4, RZ ;  /* 0x0000000405067824 */ /* 0x000fe200078e00ff */
[----:B------:R-:W-:Y:S02]  /*0200*/  MOV R8, 0x240 ;  /* 0x0000024000087802 */ /* 0x000fe40000000f00 */
[----:B------:R-:W-:-:S04]  /*0210*/  LOP3.LUT R0, R0, 0x3ff, RZ, 0x3c, !PT ;  /* 0x000003ff00007812 */ /* 0x000fc800078e3cff */
[----:B------:R-:W-:-:S07]  /*0220*/  LOP3.LUT R9, R0, 0xffff, RZ, 0xc0, !PT ;  /* 0x0000ffff00097812 */ /* 0x000fce00078ec0ff */
[----:B------:R-:W-:Y:S05]  /*0230*/  CALL.REL.NOINC `($__internal_192_$__cuda_sm20_div_u16) ;  /* 0x0000000800c07944 */ /* 0x000fea0003c00000 */
[----:B------:R-:W0:Y:S01]  /*0240*/  LDC.64 R8, c[0x0][0x390] ;  /* 0x0000e400ff087b82 */ /* 0x000e220000000a00 */
[----:B------:R-:W-:Y:S01]  /*0250*/  LOP3.LUT R4, R4, 0x3, RZ, 0xc0, !PT ;  /* 0x0000000304047812 */ /* 0x000fe200078ec0ff */
[----:B------:R-:W-:Y:S01]  /*0260*/  UMOV UR6, 0x400 ;  /* 0x0000040000067882 */ /* 0x000fe20000000000 */
[----:B------:R-:W-:Y:S01]  /*0270*/  BSSY.RECONVERGENT B0, `(.L_x_41149) ;  /* 0x0000017000007945 */ /* 0x000fe20003800200 */
[----:B------:R-:W-:Y:S02]  /*0280*/  MOV R7, R5 ;  /* 0x0000000500077202 */ /* 0x000fe40000000f00 */
[C---:B------:R-:W-:Y:S02]  /*0290*/  ISETP.NE.AND P0, PT, R4.reuse, 0x2, PT ;  /* 0x000000020400780c */ /* 0x040fe40003f05270 */
[----:B------:R-:W1:Y:S01]  /*02a0*/  S2UR UR7, SR_CgaCtaId ;  /* 0x00000000000779c3 */ /* 0x000e620000008800 */
[----:B------:R-:W-:-:S10]  /*02b0*/  LOP3.LUT R0, R4, 0x2, RZ, 0x3c, !PT ;  /* 0x0000000204007812 */ /* 0x000fd400078e3cff */
[----:B------:R-:W-:Y:S05]  /*02c0*/  @!P0 BRA `(.L_x_41150) ;  /* 0x0000000000448947 */ /* 0x000fea0003800000 */
[----:B------:R-:W2:Y:S01]  /*02d0*/  S2UR UR5, SR_CgaCtaId ;  /* 0x00000000000579c3 */ /* 0x000ea20000008800 */
[----:B------:R-:W-:Y:S01]  /*02e0*/  UMOV UR4, 0x400 ;  /* 0x0000040000047882 */ /* 0x000fe20000000000 */
[--C-:B------:R-:W-:Y:S01]  /*02f0*/  IMAD R13, R2, 0x400, R5.reuse ;  /* 0x00000400020d7824 */ /* 0x100fe200078e0205 */
[----:B------:R-:W-:Y:S01]  /*0300*/  UIADD3 UR4, UPT, UPT, UR4, 0x80, URZ ;  /* 0x0000008004047890 */ /* 0x000fe2000fffe0ff */
[----:B------:R-:W-:-:S04]  /*0310*/  IMAD R7, R0, R3, R5 ;  /* 0x0000000300077224 */ /* 0x000fc800078e0205 */
[----:B------:R-:W3:Y:S01]  /*0320*/  LDC.64 R10, c[0x0][0x390] ;  /* 0x0000e400ff0a7b82 */ /* 0x000ee20000000a00 */
[----:B--2---:R-:W-:-:S06]  /*0330*/  ULEA UR4, UR5, UR4, 0x18 ;  /* 0x0000000405047291 */ /* 0x004fcc000f8ec0ff */
[----:B------:R-:W-:Y:S01]  /*0340*/  IADD3 R12, PT, PT, R6, UR4, RZ ;  /* 0x00000004060c7c10 */ /* 0x000fe2000fffe0ff */
[----:B---3--:R-:W-:-:S04]  /*0350*/  IMAD.WIDE.U32 R10, R13, 0x4, R10 ;  /* 0x000000040d0a7825 */ /* 0x008fc800078e000a */
[----:B------:R-:W-:-:S07]  /*0360*/  IMAD.MOV R13, RZ, RZ, -R0 ;  /* 0x000000ffff0d7224 */ /* 0x000fce00078e0a00 */
.L_x_41151:
[----:B------:R2:W3:Y:S01]  /*0370*/  LDG.E R15, desc[UR8][R10.64] ;  /* 0x000000080a0f7981 */ /* 0x0004e2000c1e1900 */
[----:B------:R-:W-:-:S05]  /*0380*/  VIADD R13, R13, 0x1 ;  /* 0x000000010d0d7836 */ /* 0x000fca0000000000 */
[----:B------:R-:W-:Y:S01]  /*0390*/  ISETP.NE.AND P0, PT, R13, RZ, PT ;  /* 0x000000ff0d00720c */ /* 0x000fe20003f05270 */
[C---:B--2---:R-:W-:Y:S01]  /*03a0*/  IMAD.WIDE.U32 R10, R3.reuse, 0x4, R10 ;  /* 0x00000004030a7825 */ /* 0x044fe200078e000a */
[----:B---3--:R2:W-:Y:S03]  /*03b0*/  STS [R12], R15 ;  /* 0x0000000f0c007388 */ /* 0x0085e60000000800 */
[----:B--2---:R-:W-:-:S08]  /*03c0*/  IMAD R12, R3, 0x4, R12 ;  /* 0x00000004030c7824 */ /* 0x004fd000078e020c */
[----:B------:R-:W-:Y:S05]  /*03d0*/  @P0 BRA `(.L_x_41151) ;  /* 0xfffffffc00e40947 */ /* 0x000fea000383ffff */
.L_x_41150:
[----:B-1----:R-:W-:Y:S05]  /*03e0*/  BSYNC.RECONVERGENT B0 ;  /* 0x0000000000007941 */ /* 0x002fea0003800200 */
.L_x_41149:
[----:B------:R-:W-:Y:S01]  /*03f0*/  UIADD3 UR4, UPT, UPT, UR6, 0x80, URZ ;  /* 0x0000008006047890 */ /* 0x000fe2000fffe0ff */
[----:B------:R-:W-:Y:S01]  /*0400*/  BSSY.RECONVERGENT B0, `(.L_x_41152) ;  /* 0x0000018000007945 */ /* 0x000fe20003800200 */
[----:B------:R-:W-:Y:S02]  /*0410*/  LEA R19, R2, R7, 0xa ;  /* 0x0000000702137211 */ /* 0x000fe400078e50ff */
[----:B------:R-:W-:-:S06]  /*0420*/  ULEA UR5, UR7, UR4, 0x18 ;  /* 0x0000000407057291 */ /* 0x000fcc000f8ec0ff */
[----:B------:R-:W-:-:S07]  /*0430*/  LEA R18, R7, UR5, 0x2 ;  /* 0x0000000507127c11 */ /* 0x000fce000f8e10ff */
.L_x_41153:
        /* <DEDUP_REMOVED lines=21> */
.L_x_41152:
        /* <DEDUP_REMOVED lines=8> */
[----:B-1----:R-:W-:-:S07]  /*0610*/  VIADD R10, R6, UR4 ;  /* 0x00000004060a7c36 */ /* 0x002fce0008000000 */
.L_x_41156:
[----:B------:R-:W-:Y:S01]  /*0620*/  IADD3 R7, PT, PT, R7, 0x1, RZ ;  /* 0x0000000107077810 */ /* 0x000fe20007ffe0ff */
[----:B------:R0:W-:Y:S03]  /*0630*/  STS [R10], RZ ;  /* 0x000000ff0a007388 */ /* 0x0001e60000000800 */
[----:B------:R-:W-:Y:S01]  /*0640*/  ISETP.NE.AND P0, PT, R7, RZ, PT ;  /* 0x000000ff0700720c */ /* 0x000fe20003f05270 */
[----:B0-----:R-:W-:-:S12]  /*0650*/  IMAD R10, R3, 0x4, R10 ;  /* 0x00000004030a7824 */ /* 0x001fd800078e020a */
[----:B------:R-:W-:Y:S05]  /*0660*/  @P0 BRA `(.L_x_41156) ;  /* 0xfffffffc00ec0947 */ /* 0x000fea000383ffff */
.L_x_41155:
[----:B------:R-:W-:Y:S05]  /*0670*/  BSYNC.RECONVERGENT B0 ;  /* 0x0000000000007941 */ /* 0x000fea0003800200 */
.L_x_41154:
[----:B------:R-:W-:Y:S01]  /*0680*/  UIADD3 UR4, UPT, UPT, UR6, 0x1080, URZ ;  /* 0x0000108006047890 */ /* 0x000fe2000fffe0ff */
[----:B------:R-:W-:Y:S03]  /*0690*/  BSSY.RECONVERGENT B0, `(.L_x_41157) ;  /* 0x000000e000007945 */ /* 0x000fe60003800200 */
[----:B------:R-:W-:-:S06]  /*06a0*/  ULEA UR4, UR7, UR4, 0x18 ;  /* 0x0000000407047291 */ /* 0x000fcc000f8ec0ff */
[----:B-1----:R-:W-:-:S07]  /*06b0*/  LEA R10, R8, UR4, 0x2 ;  /* 0x00000004080a7c11 */ /* 0x002fce000f8e10ff */
.L_x_41158:
[C-C-:B-1----:R-:W-:Y:S01]  /*06c0*/  IMAD R7, R3.reuse, 0x4, R10.reuse ;  /* 0x0000000403077824 */ /* 0x142fe200078e020a */
        /* <DEDUP_REMOVED lines=11> */
.L_x_41157:
[----:B------:R-:W-:Y:S01]  /*0780*/  BAR.SYNC.DEFER_BLOCKING 0x0 ;  /* 0x0000000000007b1d */ /* 0x000fe20000010000 */
[C---:B------:R-:W-:Y:S01]  /*0790*/  VIADD R13, R5.reuse, 0xffffffff ;  /* 0xffffffff050d7836 */ /* 0x040fe20000000000 */
[C---:B-1----:R-:W-:Y:S01]  /*07a0*/  IADD3 R9, PT, PT, R5.reuse, 0x1, RZ ;  /* 0x0000000105097810 */ /* 0x042fe20007ffe0ff */
[----:B------:R-:W-:Y:S01]  /*07b0*/  ULEA UR6, UR7, UR6, 0x18 ;  /* 0x0000000607067291 */ /* 0x000fe2000f8ec0ff */
[----:B------:R-:W-:Y:S02]  /*07c0*/  LOP3.LUT R7, R5, 0x3, RZ, 0xc0, !PT ;  /* 0x0000000305077812 */ /* 0x000fe400078ec0ff */
[----:B------:R-:W-:Y:S02]  /*07d0*/  LOP3.LUT R9, R9, 0x3, RZ, 0xc0, !PT ;  /* 0x0000000309097812 */ /* 0x000fe400078ec0ff */
[----:B------:R-:W-:Y:S02]  /*07e0*/  LOP3.LUT R11, R7, 0x2, RZ, 0x3c, !PT ;  /* 0x00000002070b7812 */ /* 0x000fe400078e3cff */
[----:B------:R-:W-:-:S02]  /*07f0*/  LOP3.LUT R13, R13, 0x3, RZ, 0xc0, !PT ;  /* 0x000000030d0d7812 */ /* 0x000fc400078ec0ff */
[C---:B------:R-:W-:Y:S02]  /*0800*/  LOP3.LUT R8, R6.reuse, 0x3, R5, 0xf8, !PT ;  /* 0x0000000306087812 */ /* 0x040fe400078ef805 */
[C---:B------:R-:W-:Y:S02]  /*0810*/  LOP3.LUT R10, R6.reuse, R9, RZ, 0xfc, !PT ;  /* 0x00000009060a7212 */ /* 0x040fe400078efcff */
[C---:B------:R-:W-:Y:S02]  /*0820*/  LOP3.LUT R12, R6.reuse, R11, RZ, 0xfc, !PT ;  /* 0x0000000b060c7212 */ /* 0x040fe400078efcff */
[----:B------:R-:W-:Y:S02]  /*0830*/  LOP3.LUT R15, R6, R13, RZ, 0xfc, !PT ;  /* 0x0000000d060f7212 */ /* 0x000fe400078efcff */
[----:B------:R-:W-:Y:S02]  /*0840*/  LEA R8, R8, UR5, 0x2 ;  /* 0x0000000508087c11 */ /* 0x000fe4000f8e10ff */
[----:B------:R-:W-:-:S02]  /*0850*/  LEA R10, R10, UR5, 0x2 ;  /* 0x000000050a0a7c11 */ /* 0x000fc4000f8e10ff */
[----:B------:R-:W-:Y:S01]  /*0860*/  LEA R14, R12, UR5, 0x2 ;  /* 0x000000050c0e7c11 */ /* 0x000fe2000f8e10ff */
[C---:B------:R-:W-:Y:S01]  /*0870*/  VIADD R12, R6.reuse, UR4 ;  /* 0x00000004060c7c36 */ /* 0x040fe20008000000 */
[----:B------:R-:W-:Y:S01]  /*0880*/  LEA R15, R15, UR5, 0x2 ;  /* 0x000000050f0f7c11 */ /* 0x000fe2000f8e10ff */
[----:B------:R-:W0:Y:S01]  /*0890*/  LDS R8, [R8] ;  /* 0x0000000008087984 */ /* 0x000e220000000800 */
[----:B------:R-:W-:Y:S01]  /*08a0*/  LOP3.LUT R16, R6, 0xc, RZ, 0xc0, !PT ;  /* 0x0000000c06107812 */ /* 0x000fe200078ec0ff */
[----:B------:R-:W-:Y:S01]  /*08b0*/  HFMA2 R6, -RZ, RZ, 0, 0 ;  /* 0x00000000ff067431 */ /* 0x000fe200000001ff */
[----:B------:R-:W-:Y:S01]  /*08c0*/  ISETP.GT.U32.AND P0, PT, R3, 0xff, PT ;  /* 0x000000ff0300780c */ /* 0x000fe20003f04070 */
[----:B------:R-:W1:Y:S01]  /*08d0*/  LDS R10, [R10] ;  /* 0x000000000a0a7984 */ /* 0x000e620000000800 */
[----:B------:R-:W-:Y:S02]  /*08e0*/  IMAD.MOV.U32 R17, RZ, RZ, R12 ;  /* 0x000000ffff117224 */ /* 0x000fe400078e000c */
[----:B------:R-:W-:Y:S01]  /*08f0*/  VIADD R16, R16, UR6 ;  /* 0x0000000610107c36 */ /* 0x000fe20008000000 */
[----:B------:R-:W2:Y:S01]  /*0900*/  LDS R14, [R14] ;  /* 0x000000000e0e7984 */ /* 0x000ea20000000800 */
[----:B------:R-:W-:-:S03]  /*0910*/  SEL R19, RZ, 0x1, !P0 ;  /* 0x00000001ff137807 */ /* 0x000fc60004000000 */
[----:B------:R-:W3:Y:S04]  /*0920*/  LDS R15, [R15] ;  /* 0x000000000f0f7984 */ /* 0x000ee80000000800 */
.L_x_41159:
[----:B------:R4:W5:Y:S04]  /*0930*/  LDS R18, [R16] ;  /* 0x0000000010127984 */ /* 0x0009680000000800 */
[----:B------:R-:W-:Y:S01]  /*0940*/  LDS R25, [R17] ;  /* 0x0000000011197984 */ /* 0x000fe20000000800 */
[----:B----4-:R-:W-:-:S03]  /*0950*/  IMAD R16, R19, 0x14, R16 ;  /* 0x0000001413107824 */ /* 0x010fc600078e0210 */
[----:B-----5:R-:W0:Y:S04]  /*0960*/  SHFL.IDX PT, R21, R18, R7, 0x1c1f ;  /* 0x001c1f0712157589 */ /* 0x020e2800000e0000 */
[----:B------:R-:W1:Y:S04]  /*0970*/  SHFL.IDX PT, R20, R18, R9, 0x1c1f ;  /* 0x001c1f0912147589 */ /* 0x000e6800000e0000 */
[----:B------:R-:W2:Y:S04]  /*0980*/  SHFL.IDX PT, R22, R18, R11, 0x1c1f ;  /* 0x001c1f0b12167589 */ /* 0x000ea800000e0000 */
[----:B------:R-:W3:Y:S01]  /*0990*/  SHFL.IDX PT, R23, R18, R13, 0x1c1f ;  /* 0x001c1f0d12177589 */ /* 0x000ee200000e0000 */
[----:B0-----:R-:W-:-:S04]  /*09a0*/  IMAD R21, R8, R21, RZ ;  /* 0x0000001508157224 */ /* 0x001fc800078e02ff */
[----:B-1----:R-:W-:Y:S02]  /*09b0*/  IMAD R21, R10, R20, R21 ;  /* 0x000000140a157224 */ /* 0x002fe400078e0215 */
[----:B------:R-:W-:Y:S02]  /*09c0*/  VIADD R20, R6, 0x1 ;  /* 0x0000000106147836 */ /* 0x000fe40000000000 */
[----:B------:R-:W-:Y:S02]  /*09d0*/  @!P0 IMAD.MOV R20, RZ, RZ, R6 ;  /* 0x000000ffff148224 */ /* 0x000fe400078e0206 */
[----:B--2---:R-:W-:Y:S01]  /*09e0*/  IMAD R22, R14, R22, R21 ;  /* 0x000000160e167224 */ /* 0x004fe200078e0215 */
[----:B------:R-:W-:Y:S01]  /*09f0*/  IADD3 R21, PT, PT, R17, 0x400, RZ ;  /* 0x0000040011157810 */ /* 0x000fe20007ffe0ff */
[----:B------:R-:W-:Y:S01]  /*0a00*/  @!P0 IMAD.MOV R21, RZ, RZ, R17 ;  /* 0x000000ffff158224 */ /* 0x000fe200078e0211 */
[----:B------:R-:W-:Y:S01]  /*0a10*/  ISETP.GE.U32.AND P1, PT, R20, 0x4, PT ;  /* 0x000000041400780c */ /* 0x000fe20003f26070 */
[----:B---3--:R-:W-:-:S02]  /*0a20*/  IMAD R22, R15, R23, R22 ;  /* 0x000000170f167224 */ /* 0x008fc400078e0216 */
[----:B------:R-:W-:-:S03]  /*0a30*/  IMAD.MOV.U32 R6, RZ, RZ, R20 ;  /* 0x000000ffff067224 */ /* 0x000fc600078e0014 */
[----:B------:R-:W-:-:S05]  /*0a40*/  IADD3 R22, PT, PT, R22, R25, RZ ;  /* 0x0000001916167210 */ /* 0x000fca0007ffe0ff */
[----:B------:R0:W-:Y:S02]  /*0a50*/  STS [R17], R22 ;  /* 0x0000001611007388 */ /* 0x0001e40000000800 */
[----:B0-----:R-:W-:Y:S01]  /*0a60*/  MOV R17, R21 ;  /* 0x0000001500117202 */ /* 0x001fe20000000f00 */
[----:B------:R-:W-:Y:S06]  /*0a70*/  @!P1 BRA `(.L_x_41159) ;  /* 0xfffffffc00ac9947 */ /* 0x000fec000383ffff */
[----:B------:R-:W0:Y:S08]  /*0a80*/  LDC.64 R6, c[0x0][0x3a0] ;  /* 0x0000e800ff067b82 */ /* 0x000e300000000a00 */
[----:B------:R-:W-:Y:S01]  /*0a90*/  BAR.SYNC.DEFER_BLOCKING 0x0 ;  /* 0x0000000000007b1d */ /* 0x000fe20000010000 */
[----:B------:R-:W-:-:S05]  /*0aa0*/  ISETP.NE.AND P0, PT, R4, 0x2, PT ;  /* 0x000000020400780c */ /* 0x000fca0003f05270 */
[----:B------:R-:W-:Y:S01]  /*0ab0*/  BSSY.RECONVERGENT B0, `(.L_x_41160) ;  /* 0x0000010000007945 */ /* 0x000fe20003800200 */
[----:B0-----:R-:W-:-:S04]  /*0ac0*/  IMAD.WIDE.U32 R8, R3, 0x4, R6 ;  /* 0x0000000403087825 */ /* 0x001fc800078e0006 */
[----:B------:R-:W-:-:S03]  /*0ad0*/  IMAD.WIDE.U32 R10, R3, 0x8, R6 ;  /* 0x00000008030a7825 */ /* 0x000fc600078e0006 */
[----:B------:R-:W-:Y:S05]  /*0ae0*/  @!P0 BRA `(.L_x_41161) ;  /* 0x0000000000308947 */ /* 0x000fea0003800000 */
[----:B------:R-:W0:Y:S01]  /*0af0*/  LDC.64 R14, c[0x0][0x3a0] ;  /* 0x0000e800ff0e7b82 */ /* 0x000e220000000a00 */
[--C-:B------:R-:W-:Y:S02]  /*0b00*/  IMAD R13, R2, 0x400, R5.reuse ;  /* 0x00000400020d7824 */ /* 0x100fe400078e0205 */
[----:B------:R-:W-:Y:S02]  /*0b10*/  IMAD.MOV R4, RZ, RZ, -R0 ;  /* 0x000000ffff047224 */ /* 0x000fe400078e0a00 */
[----:B------:R-:W-:Y:S02]  /*0b20*/  IMAD R5, R0, R3, R5 ;  /* 0x0000000300057224 */ /* 0x000fe400078e0205 */
[----:B0-----:R-:W-:-:S07]  /*0b30*/  IMAD.WIDE.U32 R14, R13, 0x4, R14 ;  /* 0x000000040d0e7825 */ /* 0x001fce00078e000e */
.L_x_41162:
[----:B------:R0:W1:Y:S01]  /*0b40*/  LDS R13, [R12] ;  /* 0x000000000c0d7984 */ /* 0x0000620000000800 */
[----:B------:R-:W-:-:S04]  /*0b50*/  IADD3 R4, PT, PT, R4, 0x1, RZ ;  /* 0x0000000104047810 */ /* 0x000fc80007ffe0ff */
[----:B------:R-:W-:Y:S01]  /*0b60*/  ISETP.NE.AND P0, PT, R4, RZ, PT ;  /* 0x000000ff0400720c */ /* 0x000fe20003f05270 */
[C---:B0-----:R-:W-:Y:S01]  /*0b70*/  IMAD R12, R3.reuse, 0x4, R12 ;  /* 0x00000004030c7824 */ /* 0x041fe200078e020c */
[----:B-1----:R0:W-:Y:S02]  /*0b80*/  STG.E desc[UR8][R14.64], R13 ;  /* 0x0000000d0e007986 */ /* 0x0021e4000c101908 */
[----:B0-----:R-:W-:-:S09]  /*0b90*/  IMAD.WIDE.U32 R14, R3, 0x4, R14 ;  /* 0x00000004030e7825 */ /* 0x001fd200078e000e */
[----:B------:R-:W-:Y:S05]  /*0ba0*/  @P0 BRA `(.L_x_41162) ;  /* 0xfffffffc00e40947 */ /* 0x000fea000383ffff */
.L_x_41161:
[----:B------:R-:W-:Y:S05]  /*0bb0*/  BSYNC.RECONVERGENT B0 ;  /* 0x0000000000007941 */ /* 0x000fea0003800200 */
.L_x_41160:
[----:B------:R-:W-:Y:S01]  /*0bc0*/  IMAD.WIDE.U32 R12, R3, 0xc, R6 ;  /* 0x0000000c030c7825 */ /* 0x000fe200078e0006 */
[----:B------:R-:W-:-:S03]  /*0bd0*/  LEA R0, R5, UR4, 0x2 ;  /* 0x0000000405007c11 */ /* 0x000fc6000f8e10ff */
[----:B------:R-:W-:-:S07]  /*0be0*/  IMAD R23, R2, 0x400, R5 ;  /* 0x0000040002177824 */ /* 0x000fce00078e0205 */
.L_x_41163:
[CC--:B------:R-:W-:Y:S01]  /*0bf0*/  LEA R2, R3.reuse, R0.reuse, 0x2 ;  /* 0x0000000003027211 */ /* 0x0c0fe200078e10ff */
[C-C-:B------:R-:W-:Y:S01]  /*0c00*/  IMAD R4, R3.reuse, 0x8, R0.reuse ;  /* 0x0000000803047824 */ /* 0x140fe200078e0200 */
[----:B-1----:R0:W1:Y:S01]  /*0c10*/  LDS R25, [R0] ;  /* 0x0000000000197984 */ /* 0x0020620000000800 */
[C---:B------:R-:W-:Y:S01]  /*0c20*/  IMAD R22, R3.reuse, 0xc, R0 ;  /* 0x0000000c03167824 */ /* 0x040fe200078e0200 */
[----:B------:R-:W-:Y:S01]  /*0c30*/  LEA R5, R3, R5, 0x2 ;  /* 0x0000000503057211 */ /* 0x000fe200078e10ff */
[----:B------:R-:W-:Y:S01]  /*0c40*/  IMAD.WIDE R14, R23, 0x4, R6 ;  /* 0x00000004170e7825 */ /* 0x000fe200078e0206 */
[----:B------:R-:W2:Y:S02]  /*0c50*/  LDS R27, [R2] ;  /* 0x00000000021b7984 */ /* 0x000ea40000000800 */
[----:B------:R-:W-:Y:S01]  /*0c60*/  ISETP.GE.U32.AND P0, PT, R5, 0x400, PT ;  /* 0x000004000500780c */ /* 0x000fe20003f06070 */
[----:B------:R-:W-:Y:S01]  /*0c70*/  IMAD.WIDE R16, R23, 0x4, R8 ;  /* 0x0000000417107825 */ /* 0x000fe200078e0208 */
[----:B------:R-:W3:Y:S01]  /*0c80*/  LDS R29, [R4] ;  /* 0x00000000041d7984 */ /* 0x000ee20000000800 */
[----:B0-----:R-:W-:-:S02]  /*0c90*/  LEA R0, R3, R0, 0x4 ;  /* 0x0000000003007211 */ /* 0x001fc400078e20ff */
[C---:B------:R-:W-:Y:S01]  /*0ca0*/  IMAD.WIDE R18, R23.reuse, 0x4, R10 ;  /* 0x0000000417127825 */ /* 0x040fe200078e020a */
[----:B------:R-:W0:Y:S03]  /*0cb0*/  LDS R22, [R22] ;  /* 0x0000000016167984 */ /* 0x000e260000000800 */
        /* <DEDUP_REMOVED lines=8> */
        .weak           $__internal_192_$__cuda_sm20_div_u16
        .type           $__internal_192_$__cuda_sm20_div_u16,@function
        .size           $__internal_192_$__cuda_sm20_div_u16,(.L_x_58143 - $__internal_192_$__cuda_sm20_div_u16)
$__internal_192_$__cuda_sm20_div_u16:
        /* <DEDUP_REMOVED lines=8> */
[----:B------:R-:W-:Y:S02]  /*0dc0*/  LOP3.LUT R0, R9, 0xffff, RZ, 0xc0, !PT ;  /* 0x0000ffff09007812 */ /* 0x000fe400078ec0ff */
[----:B------:R-:W-:Y:S02]  /*0dd0*/  MOV R9, 0x0 ;  /* 0x0000000000097802 */ /* 0x000fe40000000f00 */
[----:B------:R-:W-:Y:S01]  /*0de0*/  I2FP.F32.U32.RZ R0, R0 ;  /* 0x0000000000007245 */ /* 0x000fe2000020d000 */
[----:B------:R-:W0:Y:S02]  /*0df0*/  MUFU.RCP R10, R10 ;  /* 0x0000000a000a7308 */ /* 0x000e240000001000 */
[----:B0-----:R-:W-:-:S05]  /*0e00*/  FMUL R7, R7, R10 ;  /* 0x0000000a07077220 */ /* 0x001fca0000400000 */
[----:B------:R-:W-:-:S05]  /*0e10*/  IADD3 R7, PT, PT, R7, 0x2, RZ ;  /* 0x0000000207077810 */ /* 0x000fca0007ffe0ff */
[----:B------:R-:W-:-:S06]  /*0e20*/  FMUL.RZ R0, R0, R7 ;  /* 0x0000000700007220 */ /* 0x000fcc000040c000 */
[----:B------:R-:W0:Y:S02]  /*0e30*/  F2I.U32.TRUNC.NTZ R0, R0 ;  /* 0x0000000000007305 */ /* 0x000e24000020f000 */
[----:B0-----:R-:W-:Y:S01]  /*0e40*/  LOP3.LUT R4, R0, 0xffff, RZ, 0xc0, !PT ;  /* 0x0000ffff00047812 */ /* 0x001fe200078ec0ff */
[----:B------:R-:W-:Y:S01]  /*0e50*/  @!P0 IMAD.MOV.U32 R4, RZ, RZ, -0x1 ;  /* 0xffffffffff048424 */ /* 0x000fe200078e00ff */
[----:B------:R-:W-:Y:S06]  /*0e60*/  RET.REL.NODEC R8 `(_Z9cuda_gemmIiLi256ELi1ELi1ELi1024ELi4ELi4ELi32ELi1ELi1EEviiiPT_S1_S1_ii) ;  /* 0xfffffff008647950 */ /* 0x000fec0003c3ffff */
.L_x_41164:
        /* <DEDUP_REMOVED lines=9> */
.L_x_58143:


//--------------------- .text._Z9cuda_gemmIiLi256ELi1ELi1ELi1024ELi4ELi4ELi32ELi1ELi0EEviiiPT_S1_S1_ii --------------------------
	.section	.text._Z9cuda_gemmIiLi256ELi1ELi1ELi1024ELi4ELi4ELi32ELi1ELi0EEviiiPT_S1_S1_ii,"ax",@progbits
	.align	128
        .global         _Z9cuda_gemmIiLi256ELi1ELi1ELi1024ELi4ELi4ELi32ELi1ELi0EEviiiPT_S1_S1_ii
        .type           _Z9cuda_gemmIiLi256ELi1ELi1ELi1024ELi4ELi4ELi32ELi1ELi0EEviiiPT_S1_S1_ii,@function
        .size           _Z9cuda_gemmIiLi256ELi1ELi1ELi1024ELi4ELi4ELi32ELi1ELi0EEviiiPT_S1_S1_ii,(.L_x_58144 - _Z9cuda_gemmIiLi256ELi1ELi1ELi1024ELi4ELi4ELi32ELi1ELi0EEviiiPT_S1_S1_ii)
        .other          _Z9cuda_gemmIiLi256ELi1ELi1ELi1024ELi4ELi4ELi32ELi1ELi0EEviiiPT_S1_S1_ii,@"STO_CUDA_ENTRY STV_DEFAULT"
_Z9cuda_gemmIiLi256ELi1ELi1ELi1024ELi4ELi4ELi32ELi1ELi0EEviiiPT_S1_S1_ii:
.text._Z9cuda_gemmIiLi256ELi1ELi1ELi1024ELi4ELi4ELi32ELi1ELi0EEviiiPT_S1_S1_ii:
        /* <DEDUP_REMOVED lines=13> */
[----:B0-----:R-:W-:Y:S02]  /*00d0*/  HFMA2 R2, -RZ, RZ, 0, 0 ;  /* 0x00000000ff027431 */ /* 0x001fe400000001ff */
[----:B-1----:R-:W-:-:S04]  /*00e0*/  IMAD.MOV R4, RZ, RZ, -R3 ;  /* 0x000000ffff047224 */ /* 0x002fc800078e0a03 */
        /* <DEDUP_REMOVED lines=8> */
[----:B--2---:R-:W-:-:S12]  /*0170*/  @P2 BRA `(.L_x_41166) ;  /* 0x0000000000cc2947 */ /* 0x004fd80003800000 */
        /* <DEDUP_REMOVED lines=26> */
.L_x_41167:
        /* <DEDUP_REMOVED lines=18> */
[----:B------:R-:W-:Y:S02]  /*0440*/  SEL R6, R9, R6, !P2 ;  /* 0x0000000609067207 */ /* 0x000fe40005000000 */
[----:B------:R-:W-:-:S03]  /*0450*/  @P6 IADD3 R10, PT, PT, R10, 0x1, RZ ;  /* 0x000000010a0a6810 */ /* 0x000fc60007ffe0ff */
[----:B------:R-:W-:Y:S01]  /*0460*/  IMAD R6, R6, 0x14, R15 ;  /* 0x0000001406067824 */ /* 0x000fe200078e020f */
[----:B0-----:R-:W-:-:S05]  /*0470*/  SEL R5, R17, R10, !P3 ;  /* 0x0000000a11057207 */ /* 0x001fca0005800000 */
[----:B------:R-:W-:-:S05]  /*0480*/  IMAD R5, R5, 0x4, R6 ;  /* 0x0000000405057824 */ /* 0x000fca00078e0206 */
[----:B--2---:R0:W-:Y:S01]  /*0490*/  STS [R5], R4 ;  /* 0x0000000405007388 */ /* 0x0041e20000000800 */
[----:B------:R-:W-:Y:S05]  /*04a0*/  @!P4 BRA `(.L_x_41167) ;  /* 0xfffffffc009cc947 */ /* 0x000fea000383ffff */
.L_x_41166:
[----:B------:R-:W-:Y:S05]  /*04b0*/  BSYNC.RECONVERGENT B0 ;  /* 0x0000000000007941 */ /* 0x000fea0003800200 */
.L_x_41165:
        /* <DEDUP_REMOVED lines=10> */
[----:B------:R-:W1:Y:S07]  /*0560*/  LDCU UR5, c[0x0][0x374] ;  /* 0x00006e80ff0577ac */ /* 0x000e6e0008000800 */
[----:B------:R-:W3:Y:S01]  /*0570*/  I2F.U32.RP R6, UR11 ;  /* 0x0000000b00067d06 */ /* 0x000ee20008209000 */
[----:B------:R-:W-:Y:S01]  /*0580*/  @!P2 IMAD.MOV R11, RZ, RZ, -R11 ;  /* 0x000000ffff0ba224 */ /* 0x000fe200078e0a0b */
[----:B------:R-:W-:-:S05]  /*0590*/  @!P0 LOP3.LUT R11, RZ, UR7, RZ, 0x33, !PT ;  /* 0x00000007ff0b8c12 */ /* 0x000fca000f8e33ff */
[----:B------:R-:W-:-:S05]  /*05a0*/  IMAD R12, R11, UR11, RZ ;  /* 0x0000000b0b0c7c24 */ /* 0x000fca000f8e02ff */
[----:B------:R-:W-:Y:S01]  /*05b0*/  VIMNMX R12, PT, PT, R12, 0x100, PT ;  /* 0x000001000c0c7848 */ /* 0x000fe20003fe0100 */
[----:B---3--:R-:W-:Y:S03]  /*05c0*/  MUFU.RCP R6, R6 ;  /* 0x0000000600067308 */ /* 0x008fe60000001000 */
[----:B------:R-:W-:Y:S01]  /*05d0*/  LOP3.LUT R7, RZ, R12, RZ, 0x33, !PT ;  /* 0x0000000cff077212 */ /* 0x000fe200078e33ff */
[----:B0-----:R-:W-:-:S04]  /*05e0*/  IMAD.MOV R5, RZ, RZ, -R12 ;  /* 0x000000ffff057224 */ /* 0x001fc800078e0a0c */
[----:B------:R-:W0:Y:S08]  /*05f0*/  I2F.U32.RP R0, R12 ;  /* 0x0000000c00007306 */ /* 0x000e300000209000 */
[----:B0-----:R-:W0:Y:S02]  /*0600*/  MUFU.RCP R0, R0 ;  /* 0x0000000000007308 */ /* 0x001e240000001000 */
[----:B0-----:R-:W-:-:S06]  /*0610*/  VIADD R2, R0, 0xffffffe ;  /* 0x0ffffffe00027836 */ /* 0x001fcc0000000000 */
[----:B------:R0:W3:Y:S02]  /*0620*/  F2I.FTZ.U32.TRUNC.NTZ R3, R2 ;  /* 0x0000000200037305 */ /* 0x0000e4000021f000 */
[----:B0-----:R-:W-:Y:S01]  /*0630*/  MOV R2, RZ ;  /* 0x000000ff00027202 */ /* 0x001fe20000000f00 */
[----:B---3--:R-:W-:-:S04]  /*0640*/  IMAD R5, R5, R3, RZ ;  /* 0x0000000305057224 */ /* 0x008fc800078e02ff */
[----:B------:R-:W-:-:S04]  /*0650*/  IMAD.HI.U32 R4, R3, R5, R2 ;  /* 0x0000000503047227 */ /* 0x000fc800078e0002 */
[----:B------:R-:W-:Y:S02]  /*0660*/  VIADD R2, R6, 0xffffffe ;  /* 0x0ffffffe06027836 */ /* 0x000fe40000000000 */
[C---:B------:R-:W-:Y:S02]  /*0670*/  IMAD.HI.U32 R8, R4.reuse, R13, RZ ;  /* 0x0000000d04087227 */ /* 0x040fe400078e00ff */
[----:B------:R0:W3:Y:S02]  /*0680*/  F2I.FTZ.U32.TRUNC.NTZ R3, R2 ;  /* 0x0000000200037305 */ /* 0x0000e4000021f000 */
[----:B------:R-:W-:Y:S02]  /*0690*/  IMAD.MOV R5, RZ, RZ, -R8 ;  /* 0x000000ffff057224 */ /* 0x000fe400078e0a08 */
[----:B--2---:R-:W-:-:S04]  /*06a0*/  IMAD.HI.U32 R4, R4, R9, RZ ;  /* 0x0000000904047227 */ /* 0x004fc800078e00ff */
[----:B------:R-:W-:Y:S02]  /*06b0*/  IMAD R5, R12, R5, R13 ;  /* 0x000000050c057224 */ /* 0x000fe400078e020d */
[----:B0-----:R-:W-:-:S03]  /*06c0*/  HFMA2 R2, -RZ, RZ, 0, 0 ;  /* 0x00000000ff027431 */ /* 0x001fc600000001ff */
[----:B------:R-:W-:-:S13]  /*06d0*/  ISETP.GE.U32.AND P0, PT, R5, R12, PT ;  /* 0x0000000c0500720c */ /* 0x000fda0003f06070 */
[----:B------:R-:W-:Y:S01]  /*06e0*/  @P0 IMAD.IADD R5, R5, 0x1, -R12 ;  /* 0x0000000105050824 */ /* 0x000fe200078e0a0c */
[----:B------:R-:W-:Y:S02]  /*06f0*/  @P0 IADD3 R8, PT, PT, R8, 0x1, RZ ;  /* 0x0000000108080810 */ /* 0x000fe40007ffe0ff */
[----:B------:R-:W-:Y:S02]  /*0700*/  ISETP.NE.U32.AND P0, PT, R12, RZ, PT ;  /* 0x000000ff0c00720c */ /* 0x000fe40003f05070 */
[----:B------:R-:W-:Y:S01]  /*0710*/  ISETP.GE.U32.AND P1, PT, R5, R12, PT ;  /* 0x0000000c0500720c */ /* 0x000fe20003f26070 */
[----:B---3--:R-:W-:-:S04]  /*0720*/  IMAD.MOV R5, RZ, RZ, -R3 ;  /* 0x000000ffff057224 */ /* 0x008fc800078e0a03 */
[----:B------:R-:W-:-:S04]  /*0730*/  IMAD R5, R5, UR11, RZ ;  /* 0x0000000b05057c24 */ /* 0x000fc8000f8e02ff */
[----:B------:R-:W-:-:S04]  /*0740*/  IMAD.HI.U32 R2, R3, R5, R2 ;  /* 0x0000000503027227 */ /* 0x000fc800078e0002 */
[----:B------:R-:W-:Y:S01]  /*0750*/  @P1 VIADD R8, R8, 0x1 ;  /* 0x0000000108081836 */ /* 0x000fe20000000000 */
[----:B-1----:R-:W-:-:S04]  /*0760*/  ISETP.GE.U32.AND P1, PT, R10, UR5, PT ;  /* 0x000000050a007c0c */ /* 0x002fc8000bf26070 */
[----:B------:R-:W-:-:S05]  /*0770*/  SEL R8, R7, R8, !P0 ;  /* 0x0000000807087207 */ /* 0x000fca0004000000 */
[----:B------:R-:W-:-:S04]  /*0780*/  IMAD.MOV R0, RZ, RZ, -R8 ;  /* 0x000000ffff007224 */ /* 0x000fc800078e0a08 */
        /* <DEDUP_REMOVED lines=13> */
[----:B------:R-:W-:Y:S02]  /*0860*/  ISETP.GE.U32.AND P1, PT, R0, UR11, PT ;  /* 0x0000000b00007c0c */ /* 0x000fe4000bf26070 */
[----:B------:R-:W-:-:S07]  /*0870*/  LOP3.LUT R5, R13, 0x1f, RZ, 0xc0, !PT ;  /* 0x0000001f0d057812 */ /* 0x000fce00078ec0ff */
[----:B------:R-:W-:Y:S01]  /*0880*/  @P3 IADD3 R3, PT, PT, -R12, R3, RZ ;  /* 0x000000030c033210 */ /* 0x000fe20007ffe1ff */
[----:B------:R-:W-:Y:S01]  /*0890*/  @P3 VIADD R4, R4, 0x1 ;  /* 0x0000000104043836 */ /* 0x000fe20000000000 */
[----:B------:R-:W-:Y:S01]  /*08a0*/  ISETP.NE.U32.AND P3, PT, RZ, UR11, PT ;  /* 0x0000000bff007c0c */ /* 0x000fe2000bf65070 */
[----:B------:R-:W-:Y:S01]  /*08b0*/  @P2 VIADD R6, R6, -UR11 ;  /* 0x8000000b06062c36 */ /* 0x000fe20008000000 */
[----:B------:R-:W-:Y:S01]  /*08c0*/  ISETP.GE.U32.AND P4, PT, R3, R12, PT ;  /* 0x0000000c0300720c */ /* 0x000fe20003f86070 */
[----:B------:R-:W-:Y:S01]  /*08d0*/  @P1 VIADD R0, R0, -UR11 ;  /* 0x8000000b00001c36 */ /* 0x000fe20008000000 */
[----:B------:R-:W-:Y:S02]  /*08e0*/  @P1 IADD3 R2, PT, PT, R2, 0x1, RZ ;  /* 0x0000000102021810 */ /* 0x000fe40007ffe0ff */
[----:B------:R-:W-:Y:S02]  /*08f0*/  ISETP.GE.U32.AND P5, PT, R6, UR11, PT ;  /* 0x0000000b06007c0c */ /* 0x000fe4000bfa6070 */
[----:B------:R-:W-:Y:S01]  /*0900*/  ISETP.GE.U32.AND P2, PT, R0, UR11, PT ;  /* 0x0000000b00007c0c */ /* 0x000fe2000bf46070 */
[----:B------:R-:W-:Y:S01]  /*0910*/  IMAD.IADD R0, R13, 0x1, R9 ;  /* 0x000000010d007824 */ /* 0x000fe200078e0209 */
[----:B------:R-:W-:-:S04]  /*0920*/  LOP3.LUT R3, RZ, UR11, RZ, 0x33, !PT ;  /* 0x0000000bff037c12 */ /* 0x000fc8000f8e33ff */
[----:B------:R-:W-:Y:S01]  /*0930*/  LOP3.LUT R0, R0, 0x3ff, RZ, 0x3c, !PT ;  /* 0x000003ff00007812 */ /* 0x000fe200078e3cff */
[----:B------:R-:W-:-:S03]  /*0940*/  @P4 VIADD R4, R4, 0x1 ;  /* 0x0000000104044836 */ /* 0x000fc60000000000 */
[----:B------:R-:W-:Y:S01]  /*0950*/  LOP3.LUT R16, R0, 0xffff, RZ, 0xc0, !PT ;  /* 0x0000ffff00107812 */ /* 0x000fe200078ec0ff */
[----:B------:R-:W-:Y:S01]  /*0960*/  @P5 VIADD R6, R6, -UR11 ;  /* 0x8000000b06065c36 */ /* 0x000fe20008000000 */
[----:B------:R-:W-:Y:S02]  /*0970*/  SEL R7, R7, R4, !P0 ;  /* 0x0000000407077207 */ /* 0x000fe40004000000 */
[----:B------:R-:W-:Y:S02]  /*0980*/  @P2 IADD3 R2, PT, PT, R2, 0x1, RZ ;  /* 0x0000000102022810 */ /* 0x000fe40007ffe0ff */
[C---:B------:R-:W-:Y:S02]  /*0990*/  SEL R4, R3.reuse, R6, !P3 ;  /* 0x0000000603047207 */ /* 0x040fe40005800000 */
[----:B------:R-:W-:Y:S02]  /*09a0*/  SEL R6, R3, R2, !P3 ;  /* 0x0000000203067207 */ /* 0x000fe40005800000 */
[----:B------:R-:W-:Y:S01]  /*09b0*/  LOP3.LUT R2, R9, 0xffff, RZ, 0xc0, !PT ;  /* 0x0000ffff09027812 */ /* 0x000fe200078ec0ff */
[----:B------:R-:W-:Y:S01]  /*09c0*/  IMAD.SHL.U32 R4, R4, 0x4, RZ ;  /* 0x0000000404047824 */ /* 0x000fe200078e00ff */
[----:B------:R-:W-:-:S07]  /*09d0*/  LOP3.LUT R15, R6, 0x3, RZ, 0xc0, !PT ;  /* 0x00000003060f7812 */ /* 0x000fce00078ec0ff */
[----:B------:R-:W-:Y:S05]  /*09e0*/  CALL.REL.NOINC `($__internal_193_$__cuda_sm20_div_u16) ;  /* 0x00000028003c7944 */ /* 0x000fea0003c00000 */
        /* <DEDUP_REMOVED lines=12> */
[----:B------:R-:W-:-:S04]  /*0ab0*/  IMAD R22, R14, R9, R13 ;  /* 0x000000090e167224 */ /* 0x000fc800078e020d */
[----:B------:R-:W2:Y:S01]  /*0ac0*/  LDC.64 R2, c[0x0][0x390] ;  /* 0x0000e400ff027b82 */ /* 0x000ea20000000a00 */
[----:B-1----:R-:W-:-:S06]  /*0ad0*/  ULEA UR4, UR5, UR4, 0x18 ;  /* 0x0000000405047291 */ /* 0x002fcc000f8ec0ff */
[----:B------:R-:W-:Y:S01]  /*0ae0*/  LEA R16, R13, UR4, 0x2 ;  /* 0x000000040d107c11 */ /* 0x000fe2000f8e10ff */
[----:B--2---:R-:W-:Y:S01]  /*0af0*/  IMAD.WIDE.U32 R2, R17, 0x4, R2 ;  /* 0x0000000411027825 */ /* 0x004fe200078e0002 */
[----:B------:R-:W-:-:S07]  /*0b00*/  IADD3 R17, PT, PT, -R14, RZ, RZ ;  /* 0x000000ff0e117210 */ /* 0x000fce0007ffe1ff */
.L_x_41170:
[----:B------:R1:W2:Y:S01]  /*0b10*/  LDG.E R19, desc[UR8][R2.64] ;  /* 0x0000000802137981 */ /* 0x0002a2000c1e1900 */
[----:B------:R-:W-:-:S05]  /*0b20*/  VIADD R17, R17, 0x1 ;  /* 0x0000000111117836 */ /* 0x000fca0000000000 */
[----:B------:R-:W-:Y:S01]  /*0b30*/  ISETP.NE.AND P0, PT, R17, RZ, PT ;  /* 0x000000ff1100720c */ /* 0x000fe20003f05270 */
[C---:B-1----:R-:W-:Y:S01]  /*0b40*/  IMAD.WIDE.U32 R2, R9.reuse, 0x4, R2 ;  /* 0x0000000409027825 */ /* 0x042fe200078e0002 */
[----:B--2---:R1:W-:Y:S03]  /*0b50*/  STS [R16], R19 ;  /* 0x0000001310007388 */ /* 0x0043e60000000800 */
[----:B-1----:R-:W-:-:S08]  /*0b60*/  IMAD R16, R9, 0x4, R16 ;  /* 0x0000000409107824 */ /* 0x002fd000078e0210 */
[----:B------:R-:W-:Y:S05]  /*0b70*/  @P0 BRA `(.L_x_41170) ;  /* 0xfffffffc00e40947 */ /* 0x000fea000383ffff */
.L_x_41169:
[----:B0-----:R-:W-:Y:S05]  /*0b80*/  BSYNC.RECONVERGENT B0 ;  /* 0x0000000000007941 */ /* 0x001fea0003800200 */
.L_x_41168:
[----:B------:R-:W-:Y:S01]  /*0b90*/  UIADD3 UR4, UPT, UPT, UR6, 0x80, URZ ;  /* 0x0000008006047890 */ /* 0x000fe2000fffe0ff */
[----:B------:R-:W-:Y:S01]  /*0ba0*/  BSSY.RECONVERGENT B0, `(.L_x_41171) ;  /* 0x0000019000007945 */ /* 0x000fe20003800200 */
[----:B------:R-:W-:Y:S02]  /*0bb0*/  IMAD R23, R10, 0x400, R22 ;  /* 0x000004000a177824 */ /* 0x000fe400078e0216 */
[----:B------:R-:W-:-:S06]  /*0bc0*/  ULEA UR4, UR7, UR4, 0x18 ;  /* 0x0000000407047291 */ /* 0x000fcc000f8ec0ff */
[----:B------:R-:W-:-:S07]  /*0bd0*/  LEA R24, R22, UR4, 0x2 ;  /* 0x0000000416187c11 */ /* 0x000fce000f8e10ff */
.L_x_41172:
        /* <DEDUP_REMOVED lines=22> */
.L_x_41171:
        /* <DEDUP_REMOVED lines=9> */
.L_x_41175:
[----:B------:R-:W-:Y:S01]  /*0dd0*/  VIADD R3, R3, 0x1 ;  /* 0x0000000103037836 */ /* 0x000fe20000000000 */
[----:B------:R0:W-:Y:S04]  /*0de0*/  STS [R14], RZ ;  /* 0x000000ff0e007388 */ /* 0x0001e80000000800 */
[----:B------:R-:W-:Y:S02]  /*0df0*/  ISETP.NE.AND P0, PT, R3, RZ, PT ;  /* 0x000000ff0300720c */ /* 0x000fe40003f05270 */
[----:B0-----:R-:W-:-:S11]  /*0e00*/  LEA R14, R9, R14, 0x2 ;  /* 0x0000000e090e7211 */ /* 0x001fd600078e10ff */
[----:B------:R-:W-:Y:S05]  /*0e10*/  @P0 BRA `(.L_x_41175) ;  /* 0xfffffffc00ec0947 */ /* 0x000fea000383ffff */
.L_x_41174:
[----:B------:R-:W-:Y:S05]  /*0e20*/  BSYNC.RECONVERGENT B0 ;  /* 0x0000000000007941 */ /* 0x000fea0003800200 */
.L_x_41173:
[----:B------:R-:W-:Y:S01]  /*0e30*/  BSSY.RECONVERGENT B0, `(.L_x_41176) ;  /* 0x000000e000007945 */ /* 0x000fe20003800200 */
[----:B------:R-:W-:-:S04]  /*0e40*/  UIADD3 UR6, UPT, UPT, UR6, 0x1080, URZ ;  /* 0x0000108006067890 */ /* 0x000fc8000fffe0ff */
[----:B------:R-:W-:-:S12]  /*0e50*/  ULEA UR6, UR7, UR6, 0x18 ;  /* 0x0000000607067291 */ /* 0x000fd8000f8ec0ff */
.L_x_41177:
[----:B0-----:R-:W-:Y:S02]  /*0e60*/  LEA R14, R2, UR6, 0x2 ;  /* 0x00000006020e7c11 */ /* 0x001fe4000f8e10ff */
[----:B------:R-:W-:-:S03]  /*0e70*/  LEA R2, R9, R2, 0x2 ;  /* 0x0000000209027211 */ /* 0x000fc600078e10ff */
[C---:B-1----:R-:W-:Y:S01]  /*0e80*/  IMAD R16, R9.reuse, 0x4, R14 ;  /* 0x0000000409107824 */ /* 0x042fe200078e020e */
        /* <DEDUP_REMOVED lines=9> */
.L_x_41176:
        /* <DEDUP_REMOVED lines=10> */
[C---:B------:R-:W-:Y:S01]  /*0fc0*/  VIADD R31, R15.reuse, 0x1 ;  /* 0x000000010f1f7836 */ /* 0x040fe20000000000 */
[C---:B------:R-:W-:Y:S01]  /*0fd0*/  IADD3 R27, PT, PT, R15.reuse, 0x3, RZ ;  /* 0x000000030f1b7810 */ /* 0x040fe20007ffe0ff */
[----:B------:R-:W-:Y:S01]  /*0fe0*/  IMAD.U32 R3, RZ, RZ, UR7 ;  /* 0x00000007ff037e24 */ /* 0x000fe2000f8e00ff */
[----:B------:R-:W-:Y:S01]  /*0ff0*/  BSSY B1, `(.L_x_41180) ;  /* 0x000007d000017945 */ /* 0x000fe20003800000 */
[----:B------:R-:W-:Y:S01]  /*1000*/  VIADD R29, R15, 0x2 ;  /* 0x000000020f1d7836 */ /* 0x000fe20000000000 */
[----:B------:R-:W-:Y:S01]  /*1010*/  ISETP.GE.AND P0, PT, R31, UR7, PT ;  /* 0x000000071f007c0c */ /* 0x000fe2000bf06270 */
[C---:B------:R-:W-:Y:S01]  /*1020*/  VIADD R24, R6.reuse, 0x1 ;  /* 0x0000000106187836 */ /* 0x040fe20000000000 */
[----:B------:R-:W-:Y:S01]  /*1030*/  ISETP.GE.AND P2, PT, R27, UR7, PT ;  /* 0x000000071b007c0c */ /* 0x000fe2000bf46270 */
[----:B------:R-:W-:Y:S01]  /*1040*/  VIADD R22, R6, 0xffffffff ;  /* 0xffffffff06167836 */ /* 0x000fe20000000000 */
[----:B------:R-:W-:Y:S01]  /*1050*/  SEL R2, R3, RZ, P0 ;  /* 0x000000ff03027207 */ /* 0x000fe20000000000 */
[----:B------:R-:W-:Y:S01]  /*1060*/  IMAD.MOV.U32 R25, RZ, RZ, RZ ;  /* 0x000000ffff197224 */ /* 0x000fe200078e00ff */
[----:B------:R-:W-:-:S02]  /*1070*/  ISETP.GE.AND P1, PT, R29, UR7, PT ;  /* 0x000000071d007c0c */ /* 0x000fc4000bf26270 */
[----:B------:R-:W-:Y:S01]  /*1080*/  ISETP.GE.AND P0, PT, R15, UR7, PT ;  /* 0x000000070f007c0c */ /* 0x000fe2000bf06270 */
[----:B------:R-:W-:Y:S01]  /*1090*/  IMAD.IADD R31, R31, 0x1, -R2 ;  /* 0x000000011f1f7824 */ /* 0x000fe200078e0a02 */
[C---:B------:R-:W-:Y:S02]  /*10a0*/  SEL R16, R3.reuse, RZ, P1 ;  /* 0x000000ff03107207 */ /* 0x040fe40000800000 */
[C---:B------:R-:W-:Y:S02]  /*10b0*/  SEL R18, R3.reuse, RZ, P2 ;  /* 0x000000ff03127207 */ /* 0x040fe40001000000 */
[----:B------:R-:W-:Y:S01]  /*10c0*/  SEL R2, R3, RZ, P0 ;  /* 0x000000ff03027207 */ /* 0x000fe20000000000 */
[----:B------:R-:W-:Y:S01]  /*10d0*/  IMAD.IADD R29, R29, 0x1, -R16 ;  /* 0x000000011d1d7824 */ /* 0x000fe200078e0a10 */
[----:B------:R-:W-:Y:S02]  /*10e0*/  IADD3 R27, PT, PT, R27, -R18, RZ ;  /* 0x800000121b1b7210 */ /* 0x000fe40007ffe0ff */
[----:B------:R-:W-:-:S02]  /*10f0*/  LOP3.LUT R26, R15, 0x2, RZ, 0x3c, !PT ;  /* 0x000000020f1a7812 */ /* 0x000fc400078e3cff */
[----:B------:R-:W-:Y:S02]  /*1100*/  LOP3.LUT R24, R24, 0x3, RZ, 0xc0, !PT ;  /* 0x0000000318187812 */ /* 0x000fe400078ec0ff */
[----:B------:R-:W-:Y:S02]  /*1110*/  LOP3.LUT R22, R22, 0x3, RZ, 0xc0, !PT ;  /* 0x0000000316167812 */ /* 0x000fe400078ec0ff */
[----:B------:R-:W-:-:S07]  /*1120*/  IADD3 R23, PT, PT, R15, -R2, RZ ;  /* 0x800000020f177210 */ /* 0x000fce0007ffe0ff */
.L_x_41196:
[----:B0-----:R-:W0:Y:S01]  /*1130*/  LDC R16, c[0x0][0x3ac] ;  /* 0x0000eb00ff107b82 */ /* 0x001e220000000800 */
[--C-:B------:R-:W-:Y:S01]  /*1140*/  IMAD.IADD R21, R6, 0x1, R25.reuse ;  /* 0x0000000106157824 */ /* 0x100fe200078e0219 */
[----:B------:R-:W-:Y:S01]  /*1150*/  ISETP.GE.AND P0, PT, R8, UR6, PT ;  /* 0x0000000608007c0c */ /* 0x000fe2000bf06270 */
[----:B------:R-:W-:-:S05]  /*1160*/  IMAD.IADD R25, R12, 0x1, R25 ;  /* 0x000000010c197824 */ /* 0x000fca00078e0219 */
[----:B------:R-:W-:Y:S02]  /*1170*/  ISETP.GE.AND P5, PT, R25, R11, PT ;  /* 0x0000000b1900720c */ /* 0x000fe40003fa6270 */
[C---:B0-----:R-:W-:Y:S01]  /*1180*/  ISETP.GE.AND P1, PT, R16.reuse, 0x1, PT ;  /* 0x000000011000780c */ /* 0x041fe20003f26270 */
[----:B--2---:R-:W-:Y:S01]  /*1190*/  IMAD R3, R21, R16, R4 ;  /* 0x0000001015037224 */ /* 0x004fe200078e0204 */
[C---:B------:R-:W-:Y:S02]  /*11a0*/  ISETP.GE.AND P2, PT, R16.reuse, 0x2, PT ;  /* 0x000000021000780c */ /* 0x040fe40003f46270 */
[C---:B------:R-:W-:Y:S02]  /*11b0*/  ISETP.GE.AND P3, PT, R16.reuse, 0x3, PT ;  /* 0x000000031000780c */ /* 0x040fe40003f66270 */
[----:B------:R-:W-:-:S07]  /*11c0*/  ISETP.GE.AND P4, PT, R16, 0x4, PT ;  /* 0x000000041000780c */ /* 0x000fce0003f86270 */
[----:B-1-34-:R-:W-:Y:S06]  /*11d0*/  @!P1 BRA `(.L_x_41181) ;  /* 0x00000000001c9947 */ /* 0x01afec0003800000 */
[----:B------:R-:W0:Y:S01]  /*11e0*/  S2UR UR5, SR_CgaCtaId ;  /* 0x00000000000579c3 */ /* 0x000e220000008800 */
[----:B------:R-:W-:Y:S01]  /*11f0*/  UMOV UR4, 0x400 ;  /* 0x0000040000047882 */ /* 0x000fe20000000000 */
[----:B------:R-:W-:Y:S01]  /*1200*/  IMAD.IADD R2, R15, 0x1, R3 ;  /* 0x000000010f027824 */ /* 0x000fe200078e0203 */
[----:B------:R-:W-:-:S04]  /*1210*/  UIADD3 UR4, UPT, UPT, UR4, 0x80, URZ ;  /* 0x0000008004047890 */ /* 0x000fc8000fffe0ff */
[----:B0-----:R-:W-:-:S06]  /*1220*/  ULEA UR4, UR5, UR4, 0x18 ;  /* 0x0000000405047291 */ /* 0x001fcc000f8ec0ff */
[----:B------:R-:W-:-:S05]  /*1230*/  LEA R2, R2, UR4, 0x2 ;  /* 0x0000000402027c11 */ /* 0x000fca000f8e10ff */
[----:B------:R0:W1:Y:S02]  /*1240*/  LDS R20, [R2] ;  /* 0x0000000002147984 */ /* 0x0000640000000800 */
.L_x_41181:
        /* <DEDUP_REMOVED lines=8> */
.L_x_41182:
        /* <DEDUP_REMOVED lines=8> */
.L_x_41183:
        /* <DEDUP_REMOVED lines=8> */
.L_x_41184:
[----:B------:R-:W-:Y:S04]  /*13d0*/  BSSY B0, `(.L_x_41185) ;  /* 0x000003d000007945 */ /* 0x000fe80003800000 */
[----:B------:R-:W-:Y:S05]  /*13e0*/  @P0 BRA `(.L_x_41186) ;  /* 0x0000000000ec0947 */ /* 0x000fea0003800000 */
[----:B------:R-:W-:Y:S01]  /*13f0*/  IABS R28, R16 ;  /* 0x00000010001c7213 */ /* 0x000fe20000000000 */
[----:B0-2-4-:R-:W-:-:S03]  /*1400*/  IMAD.MOV.U32 R2, RZ, RZ, RZ ;  /* 0x000000ffff027224 */ /* 0x015fc600078e00ff */
[----:B------:R-:W0:Y:S08]  /*1410*/  I2F.RP R30, R28 ;  /* 0x0000001c001e7306 */ /* 0x000e300000209400 */
[----:B0-----:R-:W0:Y:S02]  /*1420*/  MUFU.RCP R30, R30 ;  /* 0x0000001e001e7308 */ /* 0x001e240000001000 */
[----:B0-----:R-:W-:-:S02]  /*1430*/  VIADD R32, R30, 0xffffffe ;  /* 0x0ffffffe1e207836 */ /* 0x001fc40000000000 */
[----:B------:R-:W-:-:S04]  /*1440*/  IMAD.MOV.U32 R30, RZ, RZ, R8 ;  /* 0x000000ffff1e7224 */ /* 0x000fc800078e0008 */
[----:B------:R-:W0:Y:S02]  /*1450*/  F2I.FTZ.U32.TRUNC.NTZ R3, R32 ;  /* 0x0000002000037305 */ /* 0x000e24000021f000 */
[----:B0-----:R-:W-:-:S05]  /*1460*/  IADD3 R33, PT, PT, RZ, -R3, RZ ;  /* 0x80000003ff217210 */ /* 0x001fca0007ffe0ff */
[----:B------:R-:W-:-:S04]  /*1470*/  IMAD R33, R33, R28, RZ ;  /* 0x0000001c21217224 */ /* 0x000fc800078e02ff */
[----:B------:R-:W-:Y:S01]  /*1480*/  IMAD.HI.U32 R2, R3, R33, R2 ;  /* 0x0000002103027227 */ /* 0x000fe200078e0002 */
[----:B------:R-:W-:Y:S01]  /*1490*/  IABS R3, R5 ;  /* 0x0000000500037213 */ /* 0x000fe20000000000 */
[----:B------:R-:W0:Y:S04]  /*14a0*/  S2R R33, SR_CgaCtaId ;  /* 0x0000000000217919 */ /* 0x000e280000008800 */
[----:B------:R-:W-:-:S04]  /*14b0*/  IMAD.HI.U32 R2, R2, R3, RZ ;  /* 0x0000000302027227 */ /* 0x000fc800078e00ff */
[----:B------:R-:W-:-:S04]  /*14c0*/  IMAD.MOV R2, RZ, RZ, -R2 ;  /* 0x000000ffff027224 */ /* 0x000fc800078e0a02 */
[----:B------:R-:W-:Y:S01]  /*14d0*/  IMAD R3, R28, R2, R3 ;  /* 0x000000021c037224 */ /* 0x000fe200078e0203 */
[----:B------:R-:W-:-:S04]  /*14e0*/  MOV R2, 0x400 ;  /* 0x0000040000027802 */ /* 0x000fc80000000f00 */
[----:B------:R-:W-:-:S13]  /*14f0*/  ISETP.GT.U32.AND P0, PT, R28, R3, PT ;  /* 0x000000031c00720c */ /* 0x000fda0003f04070 */
[----:B------:R-:W-:Y:S01]  /*1500*/  @!P0 IMAD.IADD R3, R3, 0x1, -R28 ;  /* 0x0000000103038824 */ /* 0x000fe200078e0a1c */
[----:B------:R-:W-:-:S04]  /*1510*/  ISETP.GE.AND P0, PT, R5, RZ, PT ;  /* 0x000000ff0500720c */ /* 0x000fc80003f06270 */
[----:B------:R-:W-:-:S13]  /*1520*/  ISETP.GT.U32.AND P6, PT, R28, R3, PT ;  /* 0x000000031c00720c */ /* 0x000fda0003fc4070 */
[----:B------:R-:W-:Y:S01]  /*1530*/  @!P6 IADD3 R3, PT, PT, R3, -R28, RZ ;  /* 0x8000001c0303e210 */ /* 0x000fe20007ffe0ff */
[----:B------:R-:W-:Y:S01]  /*1540*/  VIADD R28, R2, 0x1080 ;  /* 0x00001080021c7836 */ /* 0x000fe20000000000 */
[----:B------:R-:W-:Y:S02]  /*1550*/  ISETP.NE.AND P6, PT, R16, RZ, PT ;  /* 0x000000ff1000720c */ /* 0x000fe40003fc5270 */
[C---:B0-----:R-:W-:Y:S01]  /*1560*/  LEA R2, R33.reuse, R2, 0x18 ;  /* 0x0000000221027211 */ /* 0x041fe200078ec0ff */
[----:B------:R-:W-:Y:S01]  /*1570*/  @!P0 IMAD.MOV R3, RZ, RZ, -R3 ;  /* 0x000000ffff038224 */ /* 0x000fe200078e0a03 */
[----:B------:R-:W-:-:S09]  /*1580*/  LEA R28, R33, R28, 0x18 ;  /* 0x0000001c211c7211 */ /* 0x000fd200078ec0ff */
[----:B------:R-:W-:-:S04]  /*1590*/  @!P6 LOP3.LUT R3, RZ, R16, RZ, 0x33, !PT ;  /* 0x00000010ff03e212 */ /* 0x000fc800078e33ff */
[----:B------:R-:W-:-:S07]  /*15a0*/  LEA R33, R3, R2, 0x2 ;  /* 0x0000000203217211 */ /* 0x000fce00078e10ff */
.L_x_41195:
[----:B0-----:R-:W-:Y:S02]  /*15b0*/  IMAD R16, R30, 0x14, R33 ;  /* 0x000000141e107824 */ /* 0x001fe400078e0221 */
[----:B--2---:R-:W-:-:S04]  /*15c0*/  IMAD.MOV.U32 R32, RZ, RZ, RZ ;  /* 0x000000ffff207224 */ /* 0x004fc800078e00ff */
[----:B------:R-:W0:Y:S01]  /*15d0*/  LDS R16, [R16] ;  /* 0x0000000010107984 */ /* 0x000e220000000800 */
[----:B------:R-:W-:Y:S05]  /*15e0*/  @!P1 BRA `(.L_x_41187) ;  /* 0x0000000000109947 */ /* 0x000fea0003800000 */
[----:B------:R-:W-:-:S03]  /*15f0*/  UMOV UR4, 0xffffffff ;  /* 0xffffffff00047882 */ /* 0x000fc60000000000 */
[----:B------:R-:W-:Y:S05]  /*1600*/  BRA.DIV UR4, `(.L_x_41188) ;  /* 0x0000001604b87947 */ /* 0x000fea000b800000 */
[----:B0-----:R0:W2:Y:S02]  /*1610*/  SHFL.IDX PT, R2, R16, R23, R14 ;  /* 0x0000001710027389 */ /* 0x0010a400000e000e */
.L_x_41236:
[----:B-12---:R-:W-:-:S07]  /*1620*/  IMAD R32, R20, R2, RZ ;  /* 0x0000000214207224 */ /* 0x006fce00078e02ff */
.L_x_41187:
[----:B------:R-:W-:Y:S05]  /*1630*/  @!P2 BRA `(.L_x_41189) ;  /* 0x000000000010a947 */ /* 0x000fea0003800000 */
[----:B------:R-:W-:-:S03]  /*1640*/  UMOV UR4, 0xffffffff ;  /* 0xffffffff00047882 */ /* 0x000fc60000000000 */
[----:B------:R-:W-:Y:S05]  /*1650*/  BRA.DIV UR4, `(.L_x_41190) ;  /* 0x0000001604c47947 */ /* 0x000fea000b800000 */
[----:B0-----:R0:W2:Y:S02]  /*1660*/  SHFL.IDX PT, R2, R16, R31, R14 ;  /* 0x0000001f10027389 */ /* 0x0010a400000e000e */
.L_x_41239:
[----:B--23--:R-:W-:-:S07]  /*1670*/  IMAD R32, R19, R2, R32 ;  /* 0x0000000213207224 */ /* 0x00cfce00078e0220 */
.L_x_41189:
[----:B------:R-:W-:Y:S05]  /*1680*/  @!P3 BRA `(.L_x_41191) ;  /* 0x000000000010b947 */ /* 0x000fea0003800000 */
[----:B------:R-:W-:-:S03]  /*1690*/  UMOV UR4, 0xffffffff ;  /* 0xffffffff00047882 */ /* 0x000fc60000000000 */
[----:B------:R-:W-:Y:S05]  /*16a0*/  BRA.DIV UR4, `(.L_x_41192) ;  /* 0x0000001604d07947 */ /* 0x000fea000b800000 */
[----:B0-----:R0:W2:Y:S02]  /*16b0*/  SHFL.IDX PT, R2, R16, R29, R14 ;  /* 0x0000001d10027389 */ /* 0x0010a400000e000e */
.L_x_41242:
[----:B--2---:R-:W-:-:S07]  /*16c0*/  IMAD R32, R18, R2, R32 ;  /* 0x0000000212207224 */ /* 0x004fce00078e0220 */
.L_x_41191:
[----:B------:R-:W-:Y:S05]  /*16d0*/  @!P4 BRA `(.L_x_41193) ;  /* 0x000000000010c947 */ /* 0x000fea0003800000 */
[----:B------:R-:W-:-:S03]  /*16e0*/  UMOV UR4, 0xffffffff ;  /* 0xffffffff00047882 */ /* 0x000fc60000000000 */
[----:B------:R-:W-:Y:S05]  /*16f0*/  BRA.DIV UR4, `(.L_x_41194) ;  /* 0x0000001604dc7947 */ /* 0x000fea000b800000 */
[----:B0-----:R0:W2:Y:S02]  /*1700*/  SHFL.IDX PT, R2, R16, R27, R14 ;  /* 0x0000001b10027389 */ /* 0x0010a400000e000e */
.L_x_41245:
[----:B--2---:R-:W-:-:S07]  /*1710*/  IMAD R32, R17, R2, R32 ;  /* 0x0000000211207224 */ /* 0x004fce00078e0220 */
.L_x_41193:
[----:B------:R-:W-:Y:S02]  /*1720*/  IMAD R3, R11, R30, R21 ;  /* 0x0000001e0b037224 */ /* 0x000fe400078e0215 */
[----:B------:R-:W-:Y:S02]  /*1730*/  IMAD.IADD R30, R7, 0x1, R30 ;  /* 0x00000001071e7824 */ /* 0x000fe400078e021e */
[----:B------:R-:W-:-:S03]  /*1740*/  IMAD R3, R3, 0x4, R28 ;  /* 0x0000000403037824 */ /* 0x000fc600078e021c */
[----:B------:R-:W-:Y:S02]  /*1750*/  ISETP.GE.AND P0, PT, R30, UR6, PT ;  /* 0x000000061e007c0c */ /* 0x000fe4000bf06270 */
[----:B------:R-:W2:Y:S02]  /*1760*/  LDS R35, [R3] ;  /* 0x0000000003237984 */ /* 0x000ea40000000800 */
[----:B--2---:R-:W-:-:S05]  /*1770*/  IADD3 R32, PT, PT, R35, R32, RZ ;  /* 0x0000002023207210 */ /* 0x004fca0007ffe0ff */
[----:B------:R2:W-:Y:S04]  /*1780*/  STS [R3], R32 ;  /* 0x0000002003007388 */ /* 0x0005e80000000800 */
[----:B------:R-:W-:Y:S05]  /*1790*/  @!P0 BRA `(.L_x_41195) ;  /* 0xfffffffc00848947 */ /* 0x000fea000383ffff */
.L_x_41186:
[----:B------:R-:W-:Y:S05]  /*17a0*/  BSYNC B0 ;  /* 0x0000000000007941 */ /* 0x000fea0003800000 */
.L_x_41185:
[----:B------:R-:W-:Y:S05]  /*17b0*/  @!P5 BRA `(.L_x_41196) ;  /* 0xfffffff8005cd947 */ /* 0x000fea000383ffff */
[----:B------:R-:W-:Y:S05]  /*17c0*/  BSYNC B1 ;  /* 0x0000000000017941 */ /* 0x000fea0003800000 */
.L_x_41180:
[----:B------:R-:W-:Y:S05]  /*17d0*/  BRA `(.L_x_41178) ;  /* 0x0000001000687947 */ /* 0x000fea0003800000 */
.L_x_41179:
[----:B------:R-:W-:-:S09]  /*17e0*/  UISETP.GT.U32.AND UP0, UPT, UR7, 0x1f, UPT ;  /* 0x0000001f0700788c */ /* 0x000fd2000bf04070 */
[----:B------:R-:W-:Y:S05]  /*17f0*/  BRA.U UP0, `(.L_x_41197) ;  /* 0x0000000500e87547 */ /* 0x000fea000b800000 */
[C---:B------:R-:W-:Y:S01]  /*1800*/  VIADD R2, R15.reuse, 0x1 ;  /* 0x000000010f027836 */ /* 0x040fe20000000000 */
[C---:B------:R-:W-:Y:S01]  /*1810*/  IADD3 R16, PT, PT, R15.reuse, 0x2, RZ ;  /* 0x000000020f107810 */ /* 0x040fe20007ffe0ff */
[----:B------:R-:W-:Y:S01]  /*1820*/  VIADD R18, R15, 0x3 ;  /* 0x000000030f127836 */ /* 0x000fe20000000000 */
[----:B------:R-:W-:Y:S01]  /*1830*/  IADD3 R24, PT, PT, R6, 0x1, RZ ;  /* 0x0000000106187810 */ /* 0x000fe20007ffe0ff */
[----:B------:R-:W-:Y:S01]  /*1840*/  IMAD.U32 R3, RZ, RZ, UR7 ;  /* 0x00000007ff037e24 */ /* 0x000fe2000f8e00ff */
[----:B------:R-:W-:Y:S01]  /*1850*/  ISETP.GE.U32.AND P0, PT, R2, UR7, PT ;  /* 0x0000000702007c0c */ /* 0x000fe2000bf06070 */
[----:B------:R-:W-:Y:S01]  /*1860*/  VIADD R22, R6, 0xffffffff ;  /* 0xffffffff06167836 */ /* 0x000fe20000000000 */
[----:B------:R-:W-:Y:S01]  /*1870*/  ISETP.GE.U32.AND P1, PT, R16, UR7, PT ;  /* 0x0000000710007c0c */ /* 0x000fe2000bf26070 */
[----:B------:R-:W-:Y:S01]  /*1880*/  IMAD.MOV.U32 R25, RZ, RZ, RZ ;  /* 0x000000ffff197224 */ /* 0x000fe200078e00ff */
[----:B------:R-:W-:Y:S02]  /*1890*/  ISETP.GE.U32.AND P2, PT, R18, UR7, PT ;  /* 0x0000000712007c0c */ /* 0x000fe4000bf46070 */
[----:B------:R-:W-:-:S02]  /*18a0*/  SEL R31, R3, RZ, P0 ;  /* 0x000000ff031f7207 */ /* 0x000fc40000000000 */
[----:B------:R-:W-:Y:S02]  /*18b0*/  ISETP.GE.U32.AND P0, PT, R15, UR7, PT ;  /* 0x000000070f007c0c */ /* 0x000fe4000bf06070 */
[C---:B------:R-:W-:Y:S02]  /*18c0*/  SEL R29, R3.reuse, RZ, P1 ;  /* 0x000000ff031d7207 */ /* 0x040fe40000800000 */
[C---:B------:R-:W-:Y:S02]  /*18d0*/  SEL R27, R3.reuse, RZ, P2 ;  /* 0x000000ff031b7207 */ /* 0x040fe40001000000 */
[----:B------:R-:W-:Y:S01]  /*18e0*/  IADD3 R31, PT, PT, R2, -R31, RZ ;  /* 0x8000001f021f7210 */ /* 0x000fe20007ffe0ff */
[----:B------:R-:W-:Y:S01]  /*18f0*/  IMAD.IADD R29, R16, 0x1, -R29 ;  /* 0x00000001101d7824 */ /* 0x000fe200078e0a1d */
[----:B------:R-:W-:Y:S01]  /*1900*/  SEL R2, R3, RZ, P0 ;  /* 0x000000ff03027207 */ /* 0x000fe20000000000 */
[----:B------:R-:W-:Y:S01]  /*1910*/  IMAD.IADD R27, R18, 0x1, -R27 ;  /* 0x00000001121b7824 */ /* 0x000fe200078e0a1b */
[----:B------:R-:W-:-:S02]  /*1920*/  LOP3.LUT R26, R15, 0x2, RZ, 0x3c, !PT ;  /* 0x000000020f1a7812 */ /* 0x000fc400078e3cff */
[----:B------:R-:W-:Y:S02]  /*1930*/  LOP3.LUT R24, R24, 0x3, RZ, 0xc0, !PT ;  /* 0x0000000318187812 */ /* 0x000fe400078ec0ff */
[----:B------:R-:W-:Y:S02]  /*1940*/  LOP3.LUT R22, R22, 0x3, RZ, 0xc0, !PT ;  /* 0x0000000316167812 */ /* 0x000fe400078ec0ff */
[----:B------:R-:W-:-:S07]  /*1950*/  IADD3 R23, PT, PT, R15, -R2, RZ ;  /* 0x800000020f177210 */ /* 0x000fce0007ffe0ff */
.L_x_41213:
[----:B0-----:R-:W0:Y:S01]  /*1960*/  LDC R16, c[0x0][0x3ac] ;  /* 0x0000eb00ff107b82 */ /* 0x001e220000000800 */
[--C-:B------:R-:W-:Y:S01]  /*1970*/  IMAD.IADD R21, R6, 0x1, R25.reuse ;  /* 0x0000000106157824 */ /* 0x100fe200078e0219 */
[----:B------:R-:W-:Y:S01]  /*1980*/  ISETP.GE.AND P0, PT, R8, UR6, PT ;  /* 0x0000000608007c0c */ /* 0x000fe2000bf06270 */
[----:B------:R-:W-:-:S05]  /*1990*/  IMAD.IADD R25, R12, 0x1, R25 ;  /* 0x000000010c197824 */ /* 0x000fca00078e0219 */
[----:B------:R-:W-:Y:S02]  /*19a0*/  ISETP.GE.AND P5, PT, R25, R11, PT ;  /* 0x0000000b1900720c */ /* 0x000fe40003fa6270 */
[C---:B0-----:R-:W-:Y:S01]  /*19b0*/  ISETP.NE.AND P1, PT, R16.reuse, RZ, PT ;  /* 0x000000ff1000720c */ /* 0x041fe20003f25270 */
[----:B--2---:R-:W-:Y:S01]  /*19c0*/  IMAD R3, R21, R16, R4 ;  /* 0x0000001015037224 */ /* 0x004fe200078e0204 */
[C---:B------:R-:W-:Y:S02]  /*19d0*/  ISETP.GE.U32.AND P2, PT, R16.reuse, 0x2, PT ;  /* 0x000000021000780c */ /* 0x040fe40003f46070 */
[C---:B------:R-:W-:Y:S02]  /*19e0*/  ISETP.GE.U32.AND P3, PT, R16.reuse, 0x3, PT ;  /* 0x000000031000780c */ /* 0x040fe40003f66070 */
[----:B------:R-:W-:-:S07]  /*19f0*/  ISETP.GE.U32.AND P4, PT, R16, 0x4, PT ;  /* 0x000000041000780c */ /* 0x000fce0003f86070 */
[----:B-1-34-:R-:W-:Y:S06]  /*1a00*/  @!P1 BRA `(.L_x_41198) ;  /* 0x00000000001c9947 */ /* 0x01afec0003800000 */
[----:B------:R-:W0:Y:S01]  /*1a10*/  S2UR UR5, SR_CgaCtaId ;  /* 0x00000000000579c3 */ /* 0x000e220000008800 */
[----:B------:R-:W-:Y:S01]  /*1a20*/  UMOV UR4, 0x400 ;  /* 0x0000040000047882 */ /* 0x000fe20000000000 */
[----:B------:R-:W-:Y:S01]  /*1a30*/  IADD3 R2, PT, PT, R15, R3, RZ ;  /* 0x000000030f027210 */ /* 0x000fe20007ffe0ff */
[----:B------:R-:W-:-:S04]  /*1a40*/  UIADD3 UR4, UPT, UPT, UR4, 0x80, URZ ;  /* 0x0000008004047890 */ /* 0x000fc8000fffe0ff */
[----:B0-----:R-:W-:-:S06]  /*1a50*/  ULEA UR4, UR5, UR4, 0x18 ;  /* 0x0000000405047291 */ /* 0x001fcc000f8ec0ff */
[----:B------:R-:W-:-:S05]  /*1a60*/  LEA R2, R2, UR4, 0x2 ;  /* 0x0000000402027c11 */ /* 0x000fca000f8e10ff */
[----:B------:R0:W1:Y:S02]  /*1a70*/  LDS R20, [R2] ;  /* 0x0000000002147984 */ /* 0x0000640000000800 */
.L_x_41198:
        /* <DEDUP_REMOVED lines=8> */
.L_x_41199:
        /* <DEDUP_REMOVED lines=8> */
.L_x_41200:
        /* <DEDUP_REMOVED lines=8> */
.L_x_41201:
[----:B------:R-:W-:Y:S04]  /*1c00*/  BSSY B0, `(.L_x_41202) ;  /* 0x0000037000007945 */ /* 0x000fe80003800000 */
[----:B------:R-:W-:Y:S05]  /*1c10*/  @P0 BRA `(.L_x_41203) ;  /* 0x0000000000d40947 */ /* 0x000fea0003800000 */
[----:B------:R-:W5:Y:S01]  /*1c20*/  I2F.U32.RP R28, R16 ;  /* 0x00000010001c7306 */ /* 0x000f620000209000 */
[----:B0-2-4-:R-:W-:Y:S01]  /*1c30*/  HFMA2 R2, -RZ, RZ, 0, 0 ;  /* 0x00000000ff027431 */ /* 0x015fe200000001ff */
[----:B------:R-:W0:Y:S01]  /*1c40*/  S2R R35, SR_CgaCtaId ;  /* 0x0000000000237919 */ /* 0x000e220000008800 */
[----:B------:R-:W-:Y:S01]  /*1c50*/  ISETP.NE.U32.AND P6, PT, R16, RZ, PT ;  /* 0x000000ff1000720c */ /* 0x000fe20003fc5070 */
[----:B------:R-:W-:-:S04]  /*1c60*/  IMAD.MOV.U32 R30, RZ, RZ, R8 ;  /* 0x000000ffff1e7224 */ /* 0x000fc800078e0008 */
[----:B-----5:R-:W2:Y:S02]  /*1c70*/  MUFU.RCP R28, R28 ;  /* 0x0000001c001c7308 */ /* 0x020ea40000001000 */
[----:B--2---:R-:W-:-:S06]  /*1c80*/  VIADD R3, R28, 0xffffffe ;  /* 0x0ffffffe1c037836 */ /* 0x004fcc0000000000 */
[----:B------:R-:W2:Y:S02]  /*1c90*/  F2I.FTZ.U32.TRUNC.NTZ R3, R3 ;  /* 0x0000000300037305 */ /* 0x000ea4000021f000 */
[----:B--2---:R-:W-:-:S04]  /*1ca0*/  IMAD.MOV R33, RZ, RZ, -R3 ;  /* 0x000000ffff217224 */ /* 0x004fc800078e0a03 */
[----:B------:R-:W-:-:S04]  /*1cb0*/  IMAD R33, R33, R16, RZ ;  /* 0x0000001021217224 */ /* 0x000fc800078e02ff */
[----:B------:R-:W-:-:S06]  /*1cc0*/  IMAD.HI.U32 R2, R3, R33, R2 ;  /* 0x0000002103027227 */ /* 0x000fcc00078e0002 */
[----:B------:R-:W-:-:S04]  /*1cd0*/  IMAD.HI.U32 R2, R2, R5, RZ ;  /* 0x0000000502027227 */ /* 0x000fc800078e00ff */
[----:B------:R-:W-:-:S04]  /*1ce0*/  IMAD.MOV R2, RZ, RZ, -R2 ;  /* 0x000000ffff027224 */ /* 0x000fc800078e0a02 */
[----:B------:R-:W-:Y:S01]  /*1cf0*/  IMAD R33, R16, R2, R5 ;  /* 0x0000000210217224 */ /* 0x000fe200078e0205 */
[----:B------:R-:W-:-:S04]  /*1d00*/  MOV R2, 0x400 ;  /* 0x0000040000027802 */ /* 0x000fc80000000f00 */
[----:B------:R-:W-:Y:S01]  /*1d10*/  ISETP.GE.U32.AND P0, PT, R33, R16, PT ;  /* 0x000000102100720c */ /* 0x000fe20003f06070 */
[----:B------:R-:W-:Y:S01]  /*1d20*/  VIADD R28, R2, 0x1080 ;  /* 0x00001080021c7836 */ /* 0x000fe20000000000 */
[----:B0-----:R-:W-:-:S04]  /*1d30*/  LEA R2, R35, R2, 0x18 ;  /* 0x0000000223027211 */ /* 0x001fc800078ec0ff */
[----:B------:R-:W-:-:S07]  /*1d40*/  LEA R28, R35, R28, 0x18 ;  /* 0x0000001c231c7211 */ /* 0x000fce00078ec0ff */
[----:B------:R-:W-:-:S05]  /*1d50*/  @P0 IMAD.IADD R33, R33, 0x1, -R16 ;  /* 0x0000000121210824 */ /* 0x000fca00078e0a10 */
[----:B------:R-:W-:-:S13]  /*1d60*/  ISETP.GE.U32.AND P0, PT, R33, R16, PT ;  /* 0x000000102100720c */ /* 0x000fda0003f06070 */
[-C--:B------:R-:W-:Y:S02]  /*1d70*/  @P0 IADD3 R33, PT, PT, R33, -R16.reuse, RZ ;  /* 0x8000001021210210 */ /* 0x080fe40007ffe0ff */
[----:B------:R-:W-:-:S04]  /*1d80*/  @!P6 LOP3.LUT R33, RZ, R16, RZ, 0x33, !PT ;  /* 0x00000010ff21e212 */ /* 0x000fc800078e33ff */
[----:B------:R-:W-:-:S07]  /*1d90*/  LEA R33, R33, R2, 0x2 ;  /* 0x0000000221217211 */ /* 0x000fce00078e10ff */
.L_x_41212:
[----:B0-----:R-:W-:Y:S02]  /*1da0*/  IMAD R16, R30, 0x14, R33 ;  /* 0x000000141e107824 */ /* 0x001fe400078e0221 */
[----:B--2---:R-:W-:-:S04]  /*1db0*/  IMAD.MOV.U32 R32, RZ, RZ, RZ ;  /* 0x000000ffff207224 */ /* 0x004fc800078e00ff */
[----:B------:R-:W0:Y:S01]  /*1dc0*/  LDS R16, [R16] ;  /* 0x0000000010107984 */ /* 0x000e220000000800 */
[----:B------:R-:W-:Y:S05]  /*1dd0*/  @!P1 BRA `(.L_x_41204) ;  /* 0x0000000000109947 */ /* 0x000fea0003800000 */
[----:B------:R-:W-:-:S03]  /*1de0*/  UMOV UR4, 0xffffffff ;  /* 0xffffffff00047882 */ /* 0x000fc60000000000 */
[----:B------:R-:W-:Y:S05]  /*1df0*/  BRA.DIV UR4, `(.L_x_41205) ;  /* 0x00000012043c7947 */ /* 0x000fea000b800000 */
[----:B0-----:R0:W2:Y:S02]  /*1e00*/  SHFL.IDX PT, R2, R16, R23, R14 ;  /* 0x0000001710027389 */ /* 0x0010a400000e000e */
.L_x_41248:
[----:B-12---:R-:W-:-:S07]  /*1e10*/  IMAD R32, R20, R2, RZ ;  /* 0x0000000214207224 */ /* 0x006fce00078e02ff */
.L_x_41204:
[----:B------:R-:W-:Y:S05]  /*1e20*/  @!P2 BRA `(.L_x_41206) ;  /* 0x000000000010a947 */ /* 0x000fea0003800000 */
[----:B------:R-:W-:-:S03]  /*1e30*/  UMOV UR4, 0xffffffff ;  /* 0xffffffff00047882 */ /* 0x000fc60000000000 */
[----:B------:R-:W-:Y:S05]  /*1e40*/  BRA.DIV UR4, `(.L_x_41207) ;  /* 0x0000001204487947 */ /* 0x000fea000b800000 */
[----:B0-----:R0:W2:Y:S02]  /*1e50*/  SHFL.IDX PT, R2, R16, R31, R14 ;  /* 0x0000001f10027389 */ /* 0x0010a400000e000e */
.L_x_41251:
[----:B--23--:R-:W-:-:S07]  /*1e60*/  IMAD R32, R19, R2, R32 ;  /* 0x0000000213207224 */ /* 0x00cfce00078e0220 */
.L_x_41206:
[----:B------:R-:W-:Y:S05]  /*1e70*/  @!P3 BRA `(.L_x_41208) ;  /* 0x000000000010b947 */ /* 0x000fea0003800000 */
[----:B------:R-:W-:-:S03]  /*1e80*/  UMOV UR4, 0xffffffff ;  /* 0xffffffff00047882 */ /* 0x000fc60000000000 */
[----:B------:R-:W-:Y:S05]  /*1e90*/  BRA.DIV UR4, `(.L_x_41209) ;  /* 0x0000001204547947 */ /* 0x000fea000b800000 */
[----:B0-----:R0:W2:Y:S02]  /*1ea0*/  SHFL.IDX PT, R2, R16, R29, R14 ;  /* 0x0000001d10027389 */ /* 0x0010a400000e000e */
.L_x_41254:
[----:B--2---:R-:W-:-:S07]  /*1eb0*/  IMAD R32, R18, R2, R32 ;  /* 0x0000000212207224 */ /* 0x004fce00078e0220 */
.L_x_41208:
[----:B------:R-:W-:Y:S05]  /*1ec0*/  @!P4 BRA `(.L_x_41210) ;  /* 0x000000000010c947 */ /* 0x000fea0003800000 */
[----:B------:R-:W-:-:S03]  /*1ed0*/  UMOV UR4, 0xffffffff ;  /* 0xffffffff00047882 */ /* 0x000fc60000000000 */
[----:B------:R-:W-:Y:S05]  /*1ee0*/  BRA.DIV UR4, `(.L_x_41211) ;  /* 0x0000001204607947 */ /* 0x000fea000b800000 */
[----:B0-----:R0:W2:Y:S02]  /*1ef0*/  SHFL.IDX PT, R2, R16, R27, R14 ;  /* 0x0000001b10027389 */ /* 0x0010a400000e000e */
.L_x_41257:
[----:B--2---:R-:W-:-:S07]  /*1f00*/  IMAD R32, R17, R2, R32 ;  /* 0x0000000211207224 */ /* 0x004fce00078e0220 */
.L_x_41210:
[-C--:B------:R-:W-:Y:S01]  /*1f10*/  IMAD R3, R11, R30.reuse, R21 ;  /* 0x0000001e0b037224 */ /* 0x080fe200078e0215 */
[----:B------:R-:W-:-:S03]  /*1f20*/  IADD3 R30, PT, PT, R7, R30, RZ ;  /* 0x0000001e071e7210 */ /* 0x000fc60007ffe0ff */
[----:B------:R-:W-:Y:S01]  /*1f30*/  IMAD R3, R3, 0x4, R28 ;  /* 0x0000000403037824 */ /* 0x000fe200078e021c */
[----:B------:R-:W-:-:S04]  /*1f40*/  ISETP.GE.AND P0, PT, R30, UR6, PT ;  /* 0x000000061e007c0c */ /* 0x000fc8000bf06270 */
[----:B------:R2:W-:Y:S09]  /*1f50*/  STS [R3], R32 ;  /* 0x0000002003007388 */ /* 0x0005f20000000800 */
[----:B------:R-:W-:Y:S05]  /*1f60*/  @!P0 BRA `(.L_x_41212) ;  /* 0xfffffffc008c8947 */ /* 0x000fea000383ffff */
.L_x_41203:
[----:B------:R-:W-:Y:S05]  /*1f70*/  BSYNC B0 ;  /* 0x0000000000007941 */ /* 0x000fea0003800000 */
.L_x_41202:
[----:B------:R-:W-:Y:S05]  /*1f80*/  @!P5 BRA `(.L_x_41213) ;  /* 0xfffffff80074d947 */ /* 0x000fea000383ffff */
[----:B------:R-:W-:Y:S05]  /*1f90*/  BRA `(.L_x_41178) ;  /* 0x0000000800787947 */ /* 0x000fea0003800000 */
.L_x_41197:
[----:B------:R-:W-:Y:S01]  /*1fa0*/  LOP3.LUT R15, R6, 0x3, RZ, 0xc0, !PT ;  /* 0x00000003060f7812 */ /* 0x000fe200078ec0ff */
[----:B------:R-:W-:Y:S02]  /*1fb0*/  IMAD.U32 R3, RZ, RZ, UR7 ;  /* 0x00000007ff037e24 */ /* 0x000fe4000f8e00ff */
[----:B------:R-:W-:Y:S01]  /*1fc0*/  IMAD.MOV.U32 R23, RZ, RZ, RZ ;  /* 0x000000ffff177224 */ /* 0x000fe200078e00ff */
[C---:B------:R-:W-:Y:S01]  /*1fd0*/  IADD3 R19, PT, PT, R15.reuse, 0x2, RZ ;  /* 0x000000020f137810 */ /* 0x040fe20007ffe0ff */
[C---:B------:R-:W-:Y:S02]  /*1fe0*/  VIADD R17, R15.reuse, 0x1 ;  /* 0x000000010f117836 */ /* 0x040fe40000000000 */
[----:B------:R-:W-:Y:S01]  /*1ff0*/  VIADD R21, R15, 0x3 ;  /* 0x000000030f157836 */ /* 0x000fe20000000000 */
[----:B------:R-:W-:Y:S02]  /*2000*/  ISETP.GE.AND P1, PT, R19, UR7, PT ;  /* 0x0000000713007c0c */ /* 0x000fe4000bf26270 */
[----:B------:R-:W-:-:S02]  /*2010*/  ISETP.GE.AND P0, PT, R17, UR7, PT ;  /* 0x0000000711007c0c */ /* 0x000fc4000bf06270 */
[----:B------:R-:W-:Y:S02]  /*2020*/  ISETP.GE.AND P2, PT, R21, UR7, PT ;  /* 0x0000000715007c0c */ /* 0x000fe4000bf46270 */
[----:B------:R-:W-:Y:S02]  /*2030*/  SEL R2, R3, RZ, P0 ;  /* 0x000000ff03027207 */ /* 0x000fe40000000000 */
[----:B------:R-:W-:Y:S01]  /*2040*/  ISETP.GE.AND P0, PT, R15, UR7, PT ;  /* 0x000000070f007c0c */ /* 0x000fe2000bf06270 */
[----:B------:R-:W-:Y:S01]  /*2050*/  UMOV UR7, 0xffffff00 ;  /* 0xffffff0000077882 */ /* 0x000fe20000000000 */
[----:B------:R-:W-:Y:S01]  /*2060*/  SEL R18, R3, RZ, P2 ;  /* 0x000000ff03127207 */ /* 0x000fe20001000000 */
[----:B------:R-:W-:Y:S01]  /*2070*/  IMAD.IADD R17, R17, 0x1, -R2 ;  /* 0x0000000111117824 */ /* 0x000fe200078e0a02 */
[C---:B------:R-:W-:Y:S01]  /*2080*/  SEL R16, R3.reuse, RZ, P1 ;  /* 0x000000ff03107207 */ /* 0x040fe20000800000 */
[----:B------:R-:W-:Y:S01]  /*2090*/  UIMAD UR7, UR11, UR7, 0x201f ;  /* 0x0000201f0b0774a4 */ /* 0x000fe2000f8e0207 */
[----:B------:R-:W-:Y:S01]  /*20a0*/  SEL R2, R3, RZ, P0 ;  /* 0x000000ff03027207 */ /* 0x000fe20000000000 */
[----:B------:R-:W-:Y:S01]  /*20b0*/  IMAD.IADD R21, R21, 0x1, -R18 ;  /* 0x0000000115157824 */ /* 0x000fe200078e0a12 */
[----:B------:R-:W-:-:S02]  /*20c0*/  IADD3 R19, PT, PT, R19, -R16, RZ ;  /* 0x8000001013137210 */ /* 0x000fc40007ffe0ff */
[----:B------:R-:W-:-:S07]  /*20d0*/  IADD3 R25, PT, PT, R15, -R2, RZ ;  /* 0x800000020f197210 */ /* 0x000fce0007ffe0ff */
.L_x_41229:
[----:B0-----:R-:W0:Y:S01]  /*20e0*/  LDC R27, c[0x0][0x3ac] ;  /* 0x0000eb00ff1b7b82 */ /* 0x001e220000000800 */
[--C-:B------:R-:W-:Y:S01]  /*20f0*/  IMAD.IADD R18, R6, 0x1, R23.reuse ;  /* 0x0000000106127824 */ /* 0x100fe200078e0217 */
[----:B------:R-:W-:Y:S01]  /*2100*/  ISETP.GE.AND P0, PT, R8, UR6, PT ;  /* 0x0000000608007c0c */ /* 0x000fe2000bf06270 */
[----:B------:R-:W-:-:S05]  /*2110*/  IMAD.IADD R23, R12, 0x1, R23 ;  /* 0x000000010c177824 */ /* 0x000fca00078e0217 */
[----:B------:R-:W-:Y:S02]  /*2120*/  ISETP.GE.AND P5, PT, R23, R11, PT ;  /* 0x0000000b1700720c */ /* 0x000fe40003fa6270 */
[C---:B0-----:R-:W-:Y:S01]  /*2130*/  ISETP.GE.AND P1, PT, R27.reuse, 0x1, PT ;  /* 0x000000011b00780c */ /* 0x041fe20003f26270 */
[----:B------:R-:W-:Y:S01]  /*2140*/  IMAD R16, R18, R27, R4 ;  /* 0x0000001b12107224 */ /* 0x000fe200078e0204 */
[C---:B------:R-:W-:Y:S02]  /*2150*/  ISETP.GE.AND P2, PT, R27.reuse, 0x2, PT ;  /* 0x000000021b00780c */ /* 0x040fe40003f46270 */
[C---:B------:R-:W-:Y:S02]  /*2160*/  ISETP.GE.AND P3, PT, R27.reuse, 0x3, PT ;  /* 0x000000031b00780c */ /* 0x040fe40003f66270 */
[----:B------:R-:W-:-:S07]  /*2170*/  ISETP.GE.AND P4, PT, R27, 0x4, PT ;  /* 0x000000041b00780c */ /* 0x000fce0003f86270 */
[----:B-1234-:R-:W-:Y:S06]  /*2180*/  @!P1 BRA `(.L_x_41214) ;  /* 0x00000000001c9947 */ /* 0x01efec0003800000 */
[----:B------:R-:W0:Y:S01]  /*2190*/  S2UR UR5, SR_CgaCtaId ;  /* 0x00000000000579c3 */ /* 0x000e220000008800 */
[----:B------:R-:W-:Y:S01]  /*21a0*/  UMOV UR4, 0x400 ;  /* 0x0000040000047882 */ /* 0x000fe20000000000 */
[----:B------:R-:W-:Y:S01]  /*21b0*/  IADD3 R2, PT, PT, R15, R16, RZ ;  /* 0x000000100f027210 */ /* 0x000fe20007ffe0ff */
[----:B------:R-:W-:-:S04]  /*21c0*/  UIADD3 UR4, UPT, UPT, UR4, 0x80, URZ ;  /* 0x0000008004047890 */ /* 0x000fc8000fffe0ff */
[----:B0-----:R-:W-:-:S06]  /*21d0*/  ULEA UR4, UR5, UR4, 0x18 ;  /* 0x0000000405047291 */ /* 0x001fcc000f8ec0ff */
[----:B------:R-:W-:-:S05]  /*21e0*/  LEA R2, R2, UR4, 0x2 ;  /* 0x0000000402027c11 */ /* 0x000fca000f8e10ff */
[----:B------:R0:W1:Y:S02]  /*21f0*/  LDS R24, [R2] ;  /* 0x0000000002187984 */ /* 0x0000640000000800 */
.L_x_41214:
        /* <DEDUP_REMOVED lines=10> */
.L_x_41215:
[----:B------:R-:W-:Y:S05]  /*22a0*/  @!P3 BRA `(.L_x_41216) ;  /* 0x000000000020b947 */ /* 0x000fea0003800000 */
[----:B------:R-:W4:Y:S01]  /*22b0*/  S2UR UR5, SR_CgaCtaId ;  /* 0x00000000000579c3 */ /* 0x000f220000008800 */
[----:B------:R-:W-:Y:S01]  /*22c0*/  UMOV UR4, 0x400 ;  /* 0x0000040000047882 */ /* 0x000fe20000000000 */
[----:B------:R-:W-:Y:S01]  /*22d0*/  LOP3.LUT R3, R15, 0x2, RZ, 0x3c, !PT ;  /* 0x000000020f037812 */ /* 0x000fe200078e3cff */
[----:B------:R-:W-:-:S03]  /*22e0*/  UIADD3 UR4, UPT, UPT, UR4, 0x80, URZ ;  /* 0x0000008004047890 */ /* 0x000fc6000fffe0ff */
[----:B0-2---:R-:W-:Y:S01]  /*22f0*/  IADD3 R2, PT, PT, R16, R3, RZ ;  /* 0x0000000310027210 */ /* 0x005fe20007ffe0ff */
[----:B----4-:R-:W-:-:S06]  /*2300*/  ULEA UR4, UR5, UR4, 0x18 ;  /* 0x0000000405047291 */ /* 0x010fcc000f8ec0ff */
[----:B------:R-:W-:-:S05]  /*2310*/  LEA R2, R2, UR4, 0x2 ;  /* 0x0000000402027c11 */ /* 0x000fca000f8e10ff */
[----:B------:R4:W0:Y:S02]  /*2320*/  LDS R22, [R2] ;  /* 0x0000000002167984 */ /* 0x0008240000000800 */
.L_x_41216:
        /* <DEDUP_REMOVED lines=10> */
.L_x_41217:
[----:B------:R-:W-:Y:S05]  /*23d0*/  @P0 BRA `(.L_x_41218) ;  /* 0x0000000400640947 */ /* 0x000fea0003800000 */
[----:B------:R-:W-:Y:S01]  /*23e0*/  IABS R16, R27 ;  /* 0x0000001b00107213 */ /* 0x000fe20000000000 */
[----:B------:R-:W5:Y:S01]  /*23f0*/  S2UR UR5, SR_CgaCtaId ;  /* 0x00000000000579c3 */ /* 0x000f620000008800 */
[----:B------:R-:W-:Y:S01]  /*2400*/  IABS R30, R5 ;  /* 0x00000005001e7213 */ /* 0x000fe20000000000 */
[----:B------:R-:W-:Y:S01]  /*2410*/  UMOV UR4, 0x400 ;  /* 0x0000040000047882 */ /* 0x000fe20000000000 */
[----:B------:R-:W4:Y:S08]  /*2420*/  I2F.RP R28, R16 ;  /* 0x00000010001c7306 */ /* 0x000f300000209400 */
[----:B----4-:R-:W0:Y:S01]  /*2430*/  MUFU.RCP R28, R28 ;  /* 0x0000001c001c7308 */ /* 0x010e220000001000 */
[----:B-----5:R-:W-:Y:S01]  /*2440*/  ULEA UR4, UR5, UR4, 0x18 ;  /* 0x0000000405047291 */ /* 0x020fe2000f8ec0ff */
[----:B0-2---:R-:W-:-:S02]  /*2450*/  IADD3 R2, PT, PT, R28, 0xffffffe, RZ ;  /* 0x0ffffffe1c027810 */ /* 0x005fc40007ffe0ff */
[----:B------:R-:W-:-:S04]  /*2460*/  MOV R28, R8 ;  /* 0x00000008001c7202 */ /* 0x000fc80000000f00 */
        /* <DEDUP_REMOVED lines=10> */
[----:B------:R-:W-:Y:S01]  /*2510*/  @!P0 IMAD.IADD R3, R3, 0x1, -R16 ;  /* 0x0000000103038824 */ /* 0x000fe200078e0a10 */
[----:B------:R-:W-:-:S04]  /*2520*/  ISETP.GE.AND P0, PT, R5, RZ, PT ;  /* 0x000000ff0500720c */ /* 0x000fc80003f06270 */
[----:B------:R-:W-:-:S13]  /*2530*/  ISETP.GT.U32.AND P6, PT, R16, R3, PT ;  /* 0x000000031000720c */ /* 0x000fda0003fc4070 */
[----:B------:R-:W-:Y:S02]  /*2540*/  @!P6 IADD3 R3, PT, PT, R3, -R16, RZ ;  /* 0x800000100303e210 */ /* 0x000fe40007ffe0ff */
[----:B------:R-:W-:-:S03]  /*2550*/  ISETP.NE.AND P6, PT, R27, RZ, PT ;  /* 0x000000ff1b00720c */ /* 0x000fc60003fc5270 */
[----:B------:R-:W-:-:S04]  /*2560*/  IMAD.MOV.U32 R2, RZ, RZ, R3 ;  /* 0x000000ffff027224 */ /* 0x000fc800078e0003 */
[----:B------:R-:W-:-:S06]  /*2570*/  @!P0 IMAD.MOV R2, RZ, RZ, -R2 ;  /* 0x000000ffff028224 */ /* 0x000fcc00078e0a02 */
[----:B------:R-:W-:-:S04]  /*2580*/  @!P6 LOP3.LUT R2, RZ, R27, RZ, 0x33, !PT ;  /* 0x0000001bff02e212 */ /* 0x000fc800078e33ff */
[----:B------:R-:W-:-:S07]  /*2590*/  LEA R27, R2, UR4, 0x2 ;  /* 0x00000004021b7c11 */ /* 0x000fce000f8e10ff */
.L_x_41228:
[----:B------:R-:W-:Y:S02]  /*25a0*/  IMAD R2, R28, 0x14, R27 ;  /* 0x000000141c027824 */ /* 0x000fe400078e021b */
[----:B------:R-:W-:-:S03]  /*25b0*/  IMAD.MOV.U32 R29, RZ, RZ, RZ ;  /* 0x000000ffff1d7224 */ /* 0x000fc600078e00ff */
[----:B------:R0:W2:Y:S01]  /*25c0*/  LDS R16, [R2] ;  /* 0x0000000002107984 */ /* 0x0000a20000000800 */
[----:B------:R-:W-:Y:S05]  /*25d0*/  @!P1 BRA `(.L_x_41219) ;  /* 0x0000000000109947 */ /* 0x000fea0003800000 */
[----:B------:R-:W-:-:S03]  /*25e0*/  UMOV UR4, 0xffffffff ;  /* 0xffffffff00047882 */ /* 0x000fc60000000000 */
[----:B------:R-:W-:Y:S05]  /*25f0*/  BRA.DIV UR4, `(.L_x_41220) ;  /* 0x0000000a04bc7947 */ /* 0x000fea000b800000 */
[----:B--2---:R2:W4:Y:S02]  /*2600*/  SHFL.IDX PT, R29, R16, R25, R14 ;  /* 0x00000019101d7389 */ /* 0x00452400000e000e */
.L_x_41259:
[----:B-1--4-:R-:W-:-:S07]  /*2610*/  IMAD R29, R24, R29, RZ ;  /* 0x0000001d181d7224 */ /* 0x012fce00078e02ff */
.L_x_41219:
[----:B------:R-:W-:Y:S05]  /*2620*/  @!P2 BRA `(.L_x_41221) ;  /* 0x000000000010a947 */ /* 0x000fea0003800000 */
[----:B------:R-:W-:-:S03]  /*2630*/  UMOV UR4, 0xffffffff ;  /* 0xffffffff00047882 */ /* 0x000fc60000000000 */
[----:B------:R-:W-:Y:S05]  /*2640*/  BRA.DIV UR4, `(.L_x_41222) ;  /* 0x0000000a04c47947 */ /* 0x000fea000b800000 */
[----:B0-2---:R0:W2:Y:S02]  /*2650*/  SHFL.IDX PT, R2, R16, R17, R14 ;  /* 0x0000001110027389 */ /* 0x0050a400000e000e */
.L_x_41262:
[----:B--23--:R-:W-:-:S07]  /*2660*/  IMAD R29, R26, R2, R29 ;  /* 0x000000021a1d7224 */ /* 0x00cfce00078e021d */
.L_x_41221:
[----:B------:R-:W-:Y:S05]  /*2670*/  @!P3 BRA `(.L_x_41223) ;  /* 0x000000000010b947 */ /* 0x000fea0003800000 */
[----:B------:R-:W-:-:S03]  /*2680*/  UMOV UR4, 0xffffffff ;  /* 0xffffffff00047882 */ /* 0x000fc60000000000 */
[----:B------:R-:W-:Y:S05]  /*2690*/  BRA.DIV UR4, `(.L_x_41224) ;  /* 0x0000000a04d07947 */ /* 0x000fea000b800000 */
[----:B0-2---:R0:W2:Y:S02]  /*26a0*/  SHFL.IDX PT, R2, R16, R19, R14 ;  /* 0x0000001310027389 */ /* 0x0050a400000e000e */
.L_x_41265:
[----:B--2---:R-:W-:-:S07]  /*26b0*/  IMAD R29, R22, R2, R29 ;  /* 0x00000002161d7224 */ /* 0x004fce00078e021d */
.L_x_41223:
[----:B------:R-:W-:Y:S05]  /*26c0*/  @!P4 BRA `(.L_x_41225) ;  /* 0x000000000010c947 */ /* 0x000fea0003800000 */
[----:B------:R-:W-:-:S03]  /*26d0*/  UMOV UR4, 0xffffffff ;  /* 0xffffffff00047882 */ /* 0x000fc60000000000 */
[----:B------:R-:W-:Y:S05]  /*26e0*/  BRA.DIV UR4, `(.L_x_41226) ;  /* 0x0000000a04dc7947 */ /* 0x000fea000b800000 */
[----:B0-2---:R0:W2:Y:S02]  /*26f0*/  SHFL.IDX PT, R2, R16, R21, R14 ;  /* 0x0000001510027389 */ /* 0x0050a400000e000e */
.L_x_41268:
[----:B--2---:R-:W-:-:S07]  /*2700*/  IMAD R29, R20, R2, R29 ;  /* 0x00000002141d7224 */ /* 0x004fce00078e021d */
.L_x_41225:
[----:B0-----:R-:W-:-:S07]  /*2710*/  IMAD.U32 R2, RZ, RZ, UR10 ;  /* 0x0000000aff027e24 */ /* 0x001fce000f8e00ff */
.L_x_41227:
[----:B------:R-:W-:Y:S01]  /*2720*/  MOV R30, UR7 ;  /* 0x00000007001e7c02 */ /* 0x000fe20008000f00 */
[----:B------:R-:W-:Y:S05]  /*2730*/  WARPSYNC.ALL ;  /* 0x0000000000007948 */ /* 0x000fea0003800000 */
[----:B--2---:R-:W-:Y:S02]  /*2740*/  SHF.R.U32.HI R16, RZ, 0x1, R2 ;  /* 0x00000001ff107819 */ /* 0x004fe40000011602 */
[----:B------:R-:W-:-:S03]  /*2750*/  ISETP.GT.U32.AND P0, PT, R2, 0x3, PT ;  /* 0x000000030200780c */ /* 0x000fc60003f04070 */
[----:B------:R-:W0:Y:S01]  /*2760*/  SHFL.DOWN PT, R30, R29, R16, R30 ;  /* 0x080000101d1e7389 */ /* 0x000e2200000e001e */
[----:B------:R-:W-:Y:S02]  /*2770*/  IMAD.MOV.U32 R2, RZ, RZ, R16 ;  /* 0x000000ffff027224 */ /* 0x000fe400078e0010 */
[----:B0-----:R-:W-:-:S07]  /*2780*/  IMAD.IADD R29, R30, 0x1, R29 ;  /* 0x000000011e1d7824 */ /* 0x001fce00078e021d */
[----:B------:R-:W-:Y:S05]  /*2790*/  @P0 BRA `(.L_x_41227) ;  /* 0xfffffffc00e00947 */ /* 0x000fea000383ffff */
[----:B------:R-:W0:Y:S01]  /*27a0*/  I2F.U32.RP R3, UR11 ;  /* 0x0000000b00037d06 */ /* 0x000e220008209000 */
[----:B------:R-:W-:Y:S01]  /*27b0*/  UMOV UR4, URZ ;  /* 0x000000ff00047c82 */ /* 0x000fe20008000000 */
[----:B------:R-:W-:-:S06]  /*27c0*/  ISETP.NE.U32.AND P6, PT, RZ, UR11, PT ;  /* 0x0000000bff007c0c */ /* 0x000fcc000bfc5070 */
[----:B0-----:R-:W0:Y:S02]  /*27d0*/  MUFU.RCP R3, R3 ;  /* 0x0000000300037308 */ /* 0x001e240000001000 */
[----:B0-----:R-:W-:-:S06]  /*27e0*/  IADD3 R16, PT, PT, R3, 0xffffffe, RZ ;  /* 0x0ffffffe03107810 */ /* 0x001fcc0007ffe0ff */
[----:B------:R-:W0:Y:S02]  /*27f0*/  F2I.FTZ.U32.TRUNC.NTZ R16, R16 ;  /* 0x0000001000107305 */ /* 0x000e24000021f000 */
[----:B0-----:R-:W-:-:S13]  /*2800*/  R2UR UR5, R16 ;  /* 0x00000000100572ca */ /* 0x001fda00000e0000 */
[----:B------:R-:W-:-:S04]  /*2810*/  UIADD3 UR12, UPT, UPT, URZ, -UR5, URZ ;  /* 0x80000005ff0c7290 */ /* 0x000fc8000fffe0ff */
        /* <DEDUP_REMOVED lines=13> */
[----:B------:R-:W-:Y:S02]  /*28f0*/  @!P0 VIADD R3, R2, 0x1080 ;  /* 0x0000108002038836 */ /* 0x000fe40000000000 */
[-C--:B------:R-:W-:Y:S01]  /*2900*/  @!P0 IMAD R2, R11, R28.reuse, R18 ;  /* 0x0000001c0b028224 */ /* 0x080fe200078e0212 */
[----:B------:R-:W-:Y:S02]  /*2910*/  IADD3 R28, PT, PT, R7, R28, RZ ;  /* 0x0000001c071c7210 */ /* 0x000fe40007ffe0ff */
[----:B0-----:R-:W-:-:S05]  /*2920*/  @!P0 LEA R3, R16, R3, 0x18 ;  /* 0x0000000310038211 */ /* 0x001fca00078ec0ff */
[----:B------:R-:W-:-:S05]  /*2930*/  @!P0 IMAD R2, R2, 0x4, R3 ;  /* 0x0000000402028824 */ /* 0x000fca00078e0203 */
[----:B------:R0:W-:Y:S01]  /*2940*/  @!P0 STS [R2], R29 ;  /* 0x0000001d02008388 */ /* 0x0001e20000000800 */
[----:B------:R-:W-:-:S13]  /*2950*/  ISETP.GE.AND P0, PT, R28, UR6, PT ;  /* 0x000000061c007c0c */ /* 0x000fda000bf06270 */
[----:B0-----:R-:W-:Y:S05]  /*2960*/  @!P0 BRA `(.L_x_41228) ;  /* 0xfffffffc000c8947 */ /* 0x001fea000383ffff */
.L_x_41218:
[----:B------:R-:W-:Y:S05]  /*2970*/  @!P5 BRA `(.L_x_41229) ;  /* 0xfffffff400d8d947 */ /* 0x000fea000383ffff */
.L_x_41178:
[----:B------:R-:W-:Y:S01]  /*2980*/  ISETP.NE.AND P0, PT, R0, 0x2, PT ;  /* 0x000000020000780c */ /* 0x000fe20003f05270 */
[----:B------:R-:W-:Y:S05]  /*2990*/  WARPSYNC.ALL ;  /* 0x0000000000007948 */ /* 0x000fea0003800000 */
[----:B------:R-:W-:Y:S06]  /*29a0*/  BAR.SYNC.DEFER_BLOCKING 0x0 ;  /* 0x0000000000007b1d */ /* 0x000fec0000010000 */
[----:B------:R-:W-:Y:S04]  /*29b0*/  BSSY.RECONVERGENT B0, `(.L_x_41230) ;  /* 0x0000014000007945 */ /* 0x000fe80003800200 */
[----:B------:R-:W-:Y:S05]  /*29c0*/  @!P0 BRA `(.L_x_41231) ;  /* 0x0000000000488947 */ /* 0x000fea0003800000 */
[----:B------:R-:W5:Y:S01]  /*29d0*/  S2UR UR5, SR_CgaCtaId ;  /* 0x00000000000579c3 */ /* 0x000f620000008800 */
[----:B------:R-:W-:Y:S01]  /*29e0*/  UMOV UR4, 0x400 ;  /* 0x0000040000047882 */ /* 0x000fe20000000000 */
[----:B------:R-:W-:Y:S01]  /*29f0*/  LOP3.LUT R6, R0, 0x2, RZ, 0x3c, !PT ;  /* 0x0000000200067812 */ /* 0x000fe200078e3cff */
[----:B------:R-:W-:Y:S01]  /*2a00*/  UIADD3 UR4, UPT, UPT, UR4, 0x1080, URZ ;  /* 0x0000108004047890 */ /* 0x000fe2000fffe0ff */
[----:B------:R-:W-:-:S03]  /*2a10*/  IMAD R5, R10, 0x400, R13 ;  /* 0x000004000a057824 */ /* 0x000fc600078e020d */
[----:B------:R-:W-:Y:S01]  /*2a20*/  IMAD.MOV R4, RZ, RZ, -R6 ;  /* 0x000000ffff047224 */ /* 0x000fe200078e0a06 */
[----:B0-2-4-:R-:W0:Y:S01]  /*2a30*/  LDC.64 R2, c[0x0][0x3a0] ;  /* 0x0000e800ff027b82 */ /* 0x015e220000000a00 */
[----:B-----5:R-:W-:-:S06]  /*2a40*/  ULEA UR4, UR5, UR4, 0x18 ;  /* 0x0000000405047291 */ /* 0x020fcc000f8ec0ff */
[----:B------:R-:W-:Y:S01]  /*2a50*/  LEA R0, R13, UR4, 0x2 ;  /* 0x000000040d007c11 */ /* 0x000fe2000f8e10ff */
[----:B------:R-:W-:Y:S02]  /*2a60*/  IMAD R13, R6, R9, R13 ;  /* 0x00000009060d7224 */ /* 0x000fe400078e020d */
[----:B0-----:R-:W-:-:S07]  /*2a70*/  IMAD.WIDE.U32 R2, R5, 0x4, R2 ;  /* 0x0000000405027825 */ /* 0x001fce00078e0002 */
.L_x_41232:
[----:B------:R0:W2:Y:S01]  /*2a80*/  LDS R5, [R0] ;  /* 0x0000000000057984 */ /* 0x0000a20000000800 */
[----:B------:R-:W-:-:S04]  /*2a90*/  IADD3 R4, PT, PT, R4, 0x1, RZ ;  /* 0x0000000104047810 */ /* 0x000fc80007ffe0ff */
[----:B------:R-:W-:Y:S01]  /*2aa0*/  ISETP.NE.AND P0, PT, R4, RZ, PT ;  /* 0x000000ff0400720c */ /* 0x000fe20003f05270 */
[C---:B0-----:R-:W-:Y:S01]  /*2ab0*/  IMAD R0, R9.reuse, 0x4, R0 ;  /* 0x0000000409007824 */ /* 0x041fe200078e0200 */
[----:B--2---:R0:W-:Y:S02]  /*2ac0*/  STG.E desc[UR8][R2.64], R5 ;  /* 0x0000000502007986 */ /* 0x0041e4000c101908 */
[----:B0-----:R-:W-:-:S09]  /*2ad0*/  IMAD.WIDE.U32 R2, R9, 0x4, R2 ;  /* 0x0000000409027825 */ /* 0x001fd200078e0002 */
[----:B------:R-:W-:Y:S05]  /*2ae0*/  @P0 BRA `(.L_x_41232) ;  /* 0xfffffffc00e40947 */ /* 0x000fea000383ffff */
.L_x_41231:
[----:B------:R-:W-:Y:S05]  /*2af0*/  BSYNC.RECONVERGENT B0 ;  /* 0x0000000000007941 */ /* 0x000fea0003800200 */
.L_x_41230:
[----:B------:R-:W5:Y:S01]  /*2b00*/  S2UR UR5, SR_CgaCtaId ;  /* 0x00000000000579c3 */ /* 0x000f620000008800 */
[----:B------:R-:W-:Y:S01]  /*2b10*/  UMOV UR4, 0x400 ;  /* 0x0000040000047882 */ /* 0x000fe20000000000 */
[----:B0-----:R-:W-:Y:S01]  /*2b20*/  IMAD R23, R10, 0x400, R13 ;  /* 0x000004000a177824 */ /* 0x001fe200078e020d */
[----:B------:R-:W-:-:S05]  /*2b30*/  UIADD3 UR4, UPT, UPT, UR4, 0x1080, URZ ;  /* 0x0000108004047890 */ /* 0x000fca000fffe0ff */
[----:B--2-4-:R-:W0:Y:S01]  /*2b40*/  LDC.64 R2, c[0x0][0x3a0] ;  /* 0x0000e800ff027b82 */ /* 0x014e220000000a00 */
[----:B-----5:R-:W-:-:S06]  /*2b50*/  ULEA UR4, UR5, UR4, 0x18 ;  /* 0x0000000405047291 */ /* 0x020fcc000f8ec0ff */
[----:B------:R-:W-:Y:S01]  /*2b60*/  LEA R0, R13, UR4, 0x2 ;  /* 0x000000040d007c11 */ /* 0x000fe2000f8e10ff */
[----:B0-----:R-:W-:-:S04]  /*2b70*/  IMAD.WIDE.U32 R4, R9, 0x4, R2 ;  /* 0x0000000409047825 */ /* 0x001fc800078e0002 */
[----:B------:R-:W-:-:S04]  /*2b80*/  IMAD.WIDE.U32 R6, R9, 0x8, R2 ;  /* 0x0000000809067825 */ /* 0x000fc800078e0002 */
[----:B------:R-:W-:-:S07]  /*2b90*/  IMAD.WIDE.U32 R14, R9, 0xc, R2 ;  /* 0x0000000c090e7825 */ /* 0x000fce00078e0002 */
.L_x_41233:
[C---:B------:R-:W-:Y:S01]  /*2ba0*/  LEA R8, R9.reuse, R0, 0x2 ;  /* 0x0000000009087211 */ /* 0x040fe200078e10ff */
[C-C-:B------:R-:W-:Y:S01]  /*2bb0*/  IMAD R12, R9.reuse, 0x8, R0.reuse ;  /* 0x00000008090c7824 */ /* 0x140fe200078e0200 */
[----:B0-----:R0:W2:Y:S01]  /*2bc0*/  LDS R25, [R0] ;  /* 0x0000000000197984 */ /* 0x0010a20000000800 */
[----:B------:R-:W-:Y:S02]  /*2bd0*/  IMAD R22, R9, 0xc, R0 ;  /* 0x0000000c09167824 */ /* 0x000fe400078e0200 */
[C---:B-1----:R-:W-:Y:S01]  /*2be0*/  IMAD.WIDE R20, R23.reuse, 0x4, R2 ;  /* 0x0000000417147825 */ /* 0x042fe200078e0202 */
[----:B------:R-:W1:Y:S03]  /*2bf0*/  LDS R27, [R8] ;  /* 0x00000000081b7984 */ /* 0x000e660000000800 */
[C---:B------:R-:W-:Y:S01]  /*2c00*/  IMAD.WIDE R10, R23.reuse, 0x4, R4 ;  /* 0x00000004170a7825 */ /* 0x040fe200078e0204 */
[----:B------:R-:W4:Y:S03]  /*2c10*/  LDS R29, [R12] ;  /* 0x000000000c1d7984 */ /* 0x000f260000000800 */
[C---:B------:R-:W-:Y:S01]  /*2c20*/  IMAD.WIDE R16, R23.reuse, 0x4, R6 ;  /* 0x0000000417107825 */ /* 0x040fe200078e0206 */
[----:B------:R-:W5:Y:S03]  /*2c30*/  LDS R31, [R22] ;  /* 0x00000000161f7984 */ /* 0x000f660000000800 */
[----:B---3--:R-:W-:Y:S01]  /*2c40*/  IMAD.WIDE R18, R23, 0x4, R14 ;  /* 0x0000000417127825 */ /* 0x008fe200078e020e */
[----:B------:R-:W-:-:S03]  /*2c50*/  LEA R23, R9, R23, 0x2 ;  /* 0x0000001709177211 */ /* 0x000fc600078e10ff */
[C---:B------:R-:W-:Y:S02]  /*2c60*/  IMAD R13, R9.reuse, 0x4, R13 ;  /* 0x00000004090d7824 */ /* 0x040fe400078e020d */
[----:B0-----:R-:W-:-:S03]  /*2c70*/  IMAD R0, R9, 0x10, R0 ;  /* 0x0000001009007824 */ /* 0x001fc600078e0200 */
[----:B------:R-:W-:Y:S01]  /*2c80*/  ISETP.GE.U32.AND P0, PT, R13, 0x400, PT ;  /* 0x000004000d00780c */ /* 0x000fe20003f06070 */
[----:B--2---:R0:W-:Y:S04]  /*2c90*/  STG.E desc[UR8][R20.64], R25 ;  /* 0x0000001914007986 */ /* 0x0041e8000c101908 */
[----:B-1----:R0:W-:Y:S04]  /*2ca0*/  STG.E desc[UR8][R10.64], R27 ;  /* 0x0000001b0a007986 */ /* 0x0021e8000c101908 */
[----:B----4-:R0:W-:Y:S04]  /*2cb0*/  STG.E desc[UR8][R16.64], R29 ;  /* 0x0000001d10007986 */ /* 0x0101e8000c101908 */
[----:B-----5:R0:W-:Y:S01]  /*2cc0*/  STG.E desc[UR8][R18.64], R31 ;  /* 0x0000001f12007986 */ /* 0x0201e2000c101908 */
[----:B------:R-:W-:Y:S05]  /*2cd0*/  @!P0 BRA `(.L_x_41233) ;  /* 0xfffffffc00b08947 */ /* 0x000fea000383ffff */
[----:B------:R-:W-:Y:S05]  /*2ce0*/  EXIT ;  /* 0x000000000000794d */ /* 0x000fea0003800000 */
.L_x_41188:
[----:B------:R-:W-:Y:S01]  /*2cf0*/  BSSY B2, `(.L_x_41234) ;  /* 0x0000006000027945 */ /* 0x000fe20003800000 */
[----:B------:R-:W-:Y:S01]  /*2d00*/  IMAD.MOV.U32 R3, RZ, RZ, R23 ;  /* 0x000000ffff037224 */ /* 0x000fe200078e0017 */
[----:B------:R-:W-:-:S07]  /*2d10*/  MOV R2, 0xffffffff ;  /* 0xffffffff00027802 */ /* 0x000fce0000000f00 */
[----:B01-3--:R-:W-:Y:S05]  /*2d20*/  WARPSYNC.COLLECTIVE R2, `(.L_x_41235) ;  /* 0x0000000002087348 */ /* 0x00bfea0003c00000 */
[----:B0-----:R0:W2:Y:S02]  /*2d30*/  SHFL.IDX P0, R2, R16, R3, R14 ;  /* 0x0000000310027389 */ /* 0x0010a4000000000e */
[----:B0123--:R-:W-:Y:S05]  /*2d40*/  ENDCOLLECTIVE ;  /* 0x000000000000791b */ /* 0x00ffea0003800000 */
.L_x_41235:
[----:B------:R-:W-:Y:S05]  /*2d50*/  BSYNC B2 ;  /* 0x0000000000027941 */ /* 0x000fea0003800000 */
.L_x_41234:
[----:B------:R-:W-:Y:S05]  /*2d60*/  BRA `(.L_x_41236) ;  /* 0xffffffe8002c7947 */ /* 0x000fea000383ffff */
.L_x_41190:
[----:B------:R-:W-:Y:S01]  /*2d70*/  BSSY B2, `(.L_x_41237) ;  /* 0x0000006000027945 */ /* 0x000fe20003800000 */
[----:B------:R-:W-:Y:S02]  /*2d80*/  IMAD.MOV.U32 R3, RZ, RZ, R31 ;  /* 0x000000ffff037224 */ /* 0x000fe400078e001f */
[----:B------:R-:W-:-:S07]  /*2d90*/  IMAD.MOV.U32 R2, RZ, RZ, -0x1 ;  /* 0xffffffffff027424 */ /* 0x000fce00078e00ff */
[----:B01-3--:R-:W-:Y:S05]  /*2da0*/  WARPSYNC.COLLECTIVE R2, `(.L_x_41238) ;  /* 0x0000000002087348 */ /* 0x00bfea0003c00000 */
[----:B0-----:R0:W2:Y:S02]  /*2db0*/  SHFL.IDX P0, R2, R16, R3, R14 ;  /* 0x0000000310027389 */ /* 0x0010a4000000000e */
[----:B0123--:R-:W-:Y:S05]  /*2dc0*/  ENDCOLLECTIVE ;  /* 0x000000000000791b */ /* 0x00ffea0003800000 */
.L_x_41238:
[----:B------:R-:W-:Y:S05]  /*2dd0*/  BSYNC B2 ;  /* 0x0000000000027941 */ /* 0x000fea0003800000 */
.L_x_41237:
[----:B------:R-:W-:Y:S05]  /*2de0*/  BRA `(.L_x_41239) ;  /* 0xffffffe800207947 */ /* 0x000fea000383ffff */
.L_x_41192:
[----:B------:R-:W-:Y:S01]  /*2df0*/  BSSY B2, `(.L_x_41240) ;  /* 0x0000006000027945 */ /* 0x000fe20003800000 */
[----:B------:R-:W-:Y:S01]  /*2e00*/  MOV R3, R29 ;  /* 0x0000001d00037202 */ /* 0x000fe20000000f00 */
[----:B------:R-:W-:-:S07]  /*2e10*/  IMAD.MOV.U32 R2, RZ, RZ, -0x1 ;  /* 0xffffffffff027424 */ /* 0x000fce00078e00ff */
[----:B01-3--:R-:W-:Y:S05]  /*2e20*/  WARPSYNC.COLLECTIVE R2, `(.L_x_41241) ;  /* 0x0000000002087348 */ /* 0x00bfea0003c00000 */
[----:B0-----:R0:W2:Y:S02]  /*2e30*/  SHFL.IDX P0, R2, R16, R3, R14 ;  /* 0x0000000310027389 */ /* 0x0010a4000000000e */
[----:B0123--:R-:W-:Y:S05]  /*2e40*/  ENDCOLLECTIVE ;  /* 0x000000000000791b */ /* 0x00ffea0003800000 */
.L_x_41241:
[----:B------:R-:W-:Y:S05]  /*2e50*/  BSYNC B2 ;  /* 0x0000000000027941 */ /* 0x000fea0003800000 */
.L_x_41240:
[----:B------:R-:W-:Y:S05]  /*2e60*/  BRA `(.L_x_41242) ;  /* 0xffffffe800147947 */ /* 0x000fea000383ffff */
.L_x_41194:
[----:B------:R-:W-:Y:S01]  /*2e70*/  BSSY B2, `(.L_x_41243) ;  /* 0x0000006000027945 */ /* 0x000fe20003800000 */
[----:B------:R-:W-:Y:S01]  /*2e80*/  IMAD.MOV.U32 R3, RZ, RZ, R27 ;  /* 0x000000ffff037224 */ /* 0x000fe200078e001b */
[----:B------:R-:W-:-:S07]  /*2e90*/  MOV R2, 0xffffffff ;  /* 0xffffffff00027802 */ /* 0x000fce0000000f00 */
[----:B01-3--:R-:W-:Y:S05]  /*2ea0*/  WARPSYNC.COLLECTIVE R2, `(.L_x_41244) ;  /* 0x0000000002087348 */ /* 0x00bfea0003c00000 */
[----:B0-----:R0:W2:Y:S02]  /*2eb0*/  SHFL.IDX P0, R2, R16, R3, R14 ;  /* 0x0000000310027389 */ /* 0x0010a4000000000e */
[----:B0123--:R-:W-:Y:S05]  /*2ec0*/  ENDCOLLECTIVE ;  /* 0x000000000000791b */ /* 0x00ffea0003800000 */
.L_x_41244:
[----:B------:R-:W-:Y:S05]  /*2ed0*/  BSYNC B2 ;  /* 0x0000000000027941 */ /* 0x000fea0003800000 */
.L_x_41243:
[----:B------:R-:W-:Y:S05]  /*2ee0*/  BRA `(.L_x_41245) ;  /* 0xffffffe800087947 */ /* 0x000fea000383ffff */
.L_x_41205:
[----:B------:R-:W-:Y:S01]  /*2ef0*/  BSSY B1, `(.L_x_41246) ;  /* 0x0000006000017945 */ /* 0x000fe20003800000 */
[----:B------:R-:W-:Y:S02]  /*2f00*/  IMAD.MOV.U32 R3, RZ, RZ, R23 ;  /* 0x000000ffff037224 */ /* 0x000fe400078e0017 */
[----:B------:R-:W-:-:S07]  /*2f10*/  IMAD.MOV.U32 R2, RZ, RZ, -0x1 ;  /* 0xffffffffff027424 */ /* 0x000fce00078e00ff */
[----:B01-3--:R-:W-:Y:S05]  /*2f20*/  WARPSYNC.COLLECTIVE R2, `(.L_x_41247) ;  /* 0x0000000002087348 */ /* 0x00bfea0003c00000 */
[----:B0-----:R0:W2:Y:S02]  /*2f30*/  SHFL.IDX P0, R2, R16, R3, R14 ;  /* 0x0000000310027389 */ /* 0x0010a4000000000e */
[----:B0123--:R-:W-:Y:S05]  /*2f40*/  ENDCOLLECTIVE ;  /* 0x000000000000791b */ /* 0x00ffea0003800000 */
.L_x_41247:
[----:B------:R-:W-:Y:S05]  /*2f50*/  BSYNC B1 ;  /* 0x0000000000017941 */ /* 0x000fea0003800000 */
.L_x_41246:
[----:B------:R-:W-:Y:S05]  /*2f60*/  BRA `(.L_x_41248) ;  /* 0xffffffec00a87947 */ /* 0x000fea000383ffff */
.L_x_41207:
[----:B------:R-:W-:Y:S01]  /*2f70*/  BSSY B1, `(.L_x_41249) ;  /* 0x0000006000017945 */ /* 0x000fe20003800000 */
[----:B------:R-:W-:Y:S01]  /*2f80*/  MOV R3, R31 ;  /* 0x0000001f00037202 */ /* 0x000fe20000000f00 */
[----:B------:R-:W-:-:S07]  /*2f90*/  IMAD.MOV.U32 R2, RZ, RZ, -0x1 ;  /* 0xffffffffff027424 */ /* 0x000fce00078e00ff */
[----:B01-3--:R-:W-:Y:S05]  /*2fa0*/  WARPSYNC.COLLECTIVE R2, `(.L_x_41250) ;  /* 0x0000000002087348 */ /* 0x00bfea0003c00000 */
[----:B0-----:R0:W2:Y:S02]  /*2fb0*/  SHFL.IDX P0, R2, R16, R3, R14 ;  /* 0x0000000310027389 */ /* 0x0010a4000000000e */
[----:B0123--:R-:W-:Y:S05]  /*2fc0*/  ENDCOLLECTIVE ;  /* 0x000000000000791b */ /* 0x00ffea0003800000 */
.L_x_41250:
[----:B------:R-:W-:Y:S05]  /*2fd0*/  BSYNC B1 ;  /* 0x0000000000017941 */ /* 0x000fea0003800000 */
.L_x_41249:
[----:B------:R-:W-:Y:S05]  /*2fe0*/  BRA `(.L_x_41251) ;  /* 0xffffffec009c7947 */ /* 0x000fea000383ffff */
.L_x_41209:
[----:B------:R-:W-:Y:S01]  /*2ff0*/  BSSY B1, `(.L_x_41252) ;  /* 0x0000006000017945 */ /* 0x000fe20003800000 */
[----:B------:R-:W-:Y:S01]  /*3000*/  IMAD.MOV.U32 R3, RZ, RZ, R29 ;  /* 0x000000ffff037224 */ /* 0x000fe200078e001d */
[----:B------:R-:W-:-:S07]  /*3010*/  MOV R2, 0xffffffff ;  /* 0xffffffff00027802 */ /* 0x000fce0000000f00 */
[----:B01-3--:R-:W-:Y:S05]  /*3020*/  WARPSYNC.COLLECTIVE R2, `(.L_x_41253) ;  /* 0x0000000002087348 */ /* 0x00bfea0003c00000 */
[----:B0-----:R0:W2:Y:S02]  /*3030*/  SHFL.IDX P0, R2, R16, R3, R14 ;  /* 0x0000000310027389 */ /* 0x0010a4000000000e */
[----:B0123--:R-:W-:Y:S05]  /*3040*/  ENDCOLLECTIVE ;  /* 0x000000000000791b */ /* 0x00ffea0003800000 */
.L_x_41253:
[----:B------:R-:W-:Y:S05]  /*3050*/  BSYNC B1 ;  /* 0x0000000000017941 */ /* 0x000fea0003800000 */
.L_x_41252:
[----:B------:R-:W-:Y:S05]  /*3060*/  BRA `(.L_x_41254) ;  /* 0xffffffec00907947 */ /* 0x000fea000383ffff */
.L_x_41211:
[----:B------:R-:W-:Y:S01]  /*3070*/  BSSY B1, `(.L_x_41255) ;  /* 0x0000006000017945 */ /* 0x000fe20003800000 */
[----:B------:R-:W-:Y:S02]  /*3080*/  IMAD.MOV.U32 R3, RZ, RZ, R27 ;  /* 0x000000ffff037224 */ /* 0x000fe400078e001b */
[----:B------:R-:W-:-:S07]  /*3090*/  IMAD.MOV.U32 R2, RZ, RZ, -0x1 ;  /* 0xffffffffff027424 */ /* 0x000fce00078e00ff */
[----:B01-3--:R-:W-:Y:S05]  /*30a0*/  WARPSYNC.COLLECTIVE R2, `(.L_x_41256) ;  /* 0x0000000002087348 */ /* 0x00bfea0003c00000 */
[----:B0-----:R0:W2:Y:S02]  /*30b0*/  SHFL.IDX P0, R2, R16, R3, R14 ;  /* 0x0000000310027389 */ /* 0x0010a4000000000e */
[----:B0123--:R-:W-:Y:S05]  /*30c0*/  ENDCOLLECTIVE ;  /* 0x000000000000791b */ /* 0x00ffea0003800000 */
.L_x_41256:
[----:B------:R-:W-:Y:S05]  /*30d0*/  BSYNC B1 ;  /* 0x0000000000017941 */ /* 0x000fea0003800000 */
.L_x_41255:
[----:B------:R-:W-:Y:S05]  /*30e0*/  BRA `(.L_x_41257) ;  /* 0xffffffec00847947 */ /* 0x000fea000383ffff */
.L_x_41220:
[----:B0-----:R-:W-:Y:S01]  /*30f0*/  IMAD.MOV.U32 R2, RZ, RZ, -0x1 ;  /* 0xffffffffff027424 */ /* 0x001fe200078e00ff */
[----:B------:R-:W-:-:S07]  /*3100*/  MOV R3, R25 ;  /* 0x0000001900037202 */ /* 0x000fce0000000f00 */
[----:B-123--:R-:W-:Y:S05]  /*3110*/  WARPSYNC.COLLECTIVE R2, `(.L_x_41258) ;  /* 0x0000000002087348 */ /* 0x00efea0003c00000 */
[----:B--2---:R0:W2:Y:S02]  /*3120*/  SHFL.IDX P0, R2, R16, R3, R14 ;  /* 0x0000000310027389 */ /* 0x0040a4000000000e */
[----:B0123--:R-:W-:Y:S05]  /*3130*/  ENDCOLLECTIVE ;  /* 0x000000000000791b */ /* 0x00ffea0003800000 */
.L_x_41258:
[----:B------:R-:W-:Y:S01]  /*3140*/  IMAD.MOV.U32 R29, RZ, RZ, R2 ;  /* 0x000000ffff1d7224 */ /* 0x000fe200078e0002 */
[----:B------:R-:W-:Y:S06]  /*3150*/  BRA `(.L_x_41259) ;  /* 0xfffffff4002c7947 */ /* 0x000fec000383ffff */
.L_x_41222:
[----:B------:R-:W-:Y:S01]  /*3160*/  BSSY B0, `(.L_x_41260) ;  /* 0x0000006000007945 */ /* 0x000fe20003800000 */
[----:B------:R-:W-:Y:S01]  /*3170*/  MOV R3, R17 ;  /* 0x0000001100037202 */ /* 0x000fe20000000f00 */
[----:B0-----:R-:W-:-:S07]  /*3180*/  IMAD.MOV.U32 R2, RZ, RZ, -0x1 ;  /* 0xffffffffff027424 */ /* 0x001fce00078e00ff */
[----:B-123--:R-:W-:Y:S05]  /*3190*/  WARPSYNC.COLLECTIVE R2, `(.L_x_41261) ;  /* 0x0000000002087348 */ /* 0x00efea0003c00000 */
[----:B--2---:R0:W2:Y:S02]  /*31a0*/  SHFL.IDX P0, R2, R16, R3, R14 ;  /* 0x0000000310027389 */ /* 0x0040a4000000000e */
[----:B0123--:R-:W-:Y:S05]  /*31b0*/  ENDCOLLECTIVE ;  /* 0x000000000000791b */ /* 0x00ffea0003800000 */
.L_x_41261:
[----:B------:R-:W-:Y:S05]  /*31c0*/  BSYNC B0 ;  /* 0x0000000000007941 */ /* 0x000fea0003800000 */
.L_x_41260:
[----:B------:R-:W-:Y:S05]  /*31d0*/  BRA `(.L_x_41262) ;  /* 0xfffffff400207947 */ /* 0x000fea000383ffff */
.L_x_41224:
[----:B------:R-:W-:Y:S01]  /*31e0*/  BSSY B0, `(.L_x_41263) ;  /* 0x0000006000007945 */ /* 0x000fe20003800000 */
[----:B------:R-:W-:Y:S01]  /*31f0*/  IMAD.MOV.U32 R3, RZ, RZ, R19 ;  /* 0x000000ffff037224 */ /* 0x000fe200078e0013 */
[----:B0-----:R-:W-:-:S07]  /*3200*/  MOV R2, 0xffffffff ;  /* 0xffffffff00027802 */ /* 0x001fce0000000f00 */
[----:B-123--:R-:W-:Y:S05]  /*3210*/  WARPSYNC.COLLECTIVE R2, `(.L_x_41264) ;  /* 0x0000000002087348 */ /* 0x00efea0003c00000 */
[----:B--2---:R0:W2:Y:S02]  /*3220*/  SHFL.IDX P0, R2, R16, R3, R14 ;  /* 0x0000000310027389 */ /* 0x0040a4000000000e */
[----:B0123--:R-:W-:Y:S05]  /*3230*/  ENDCOLLECTIVE ;  /* 0x000000000000791b */ /* 0x00ffea0003800000 */
.L_x_41264:
[----:B------:R-:W-:Y:S05]  /*3240*/  BSYNC B0 ;  /* 0x0000000000007941 */ /* 0x000fea0003800000 */
.L_x_41263:
[----:B------:R-:W-:Y:S05]  /*3250*/  BRA `(.L_x_41265) ;  /* 0xfffffff400147947 */ /* 0x000fea000383ffff */
.L_x_41226:
[----:B------:R-:W-:Y:S01]  /*3260*/  BSSY B0, `(.L_x_41266) ;  /* 0x0000006000007945 */ /* 0x000fe20003800000 */
[----:B------:R-:W-:Y:S02]  /*3270*/  IMAD.MOV.U32 R3, RZ, RZ, R21 ;  /* 0x000000ffff037224 */ /* 0x000fe400078e0015 */
[----:B0-----:R-:W-:-:S07]  /*3280*/  IMAD.MOV.U32 R2, RZ, RZ, -0x1 ;  /* 0xffffffffff027424 */ /* 0x001fce00078e00ff */
[----:B-123--:R-:W-:Y:S05]  /*3290*/  WARPSYNC.COLLECTIVE R2, `(.L_x_41267) ;  /* 0x0000000002087348 */ /* 0x00efea0003c00000 */
[----:B--2---:R0:W2:Y:S02]  /*32a0*/  SHFL.IDX P0, R2, R16, R3, R14 ;  /* 0x0000000310027389 */ /* 0x0040a4000000000e */
[----:B0123--:R-:W-:Y:S05]  /*32b0*/  ENDCOLLECTIVE ;  /* 0x000000000000791b */ /* 0x00ffea0003800000 */
.L_x_41267:
[----:B------:R-:W-:Y:S05]  /*32c0*/  BSYNC B0 ;  /* 0x0000000000007941 */ /* 0x000fea0003800000 */
.L_x_41266:
[----:B------:R-:W-:Y:S05]  /*32d0*/  BRA `(.L_x_41268) ;  /* 0xfffffff400087947 */ /* 0x000fea000383ffff */
        .weak           $__internal_193_$__cuda_sm20_div_u16
        .type           $__internal_193_$__cuda_sm20_div_u16,@function
        .size           $__internal_193_$__cuda_sm20_div_u16,(.L_x_58144 - $__internal_193_$__cuda_sm20_div_u16)
$__internal_193_$__cuda_sm20_div_u16:
        /* <DEDUP_REMOVED lines=19> */
[----:B------:R-:W-:Y:S06]  /*3410*/  RET.REL.NODEC R2 `(_Z9cuda_gemmIiLi256ELi1ELi1ELi1024ELi4ELi4ELi32ELi1ELi0EEviiiPT_S1_S1_ii) ;  /* 0xffffffc802f87950 */ /* 0x000fec0003c3ffff */
.L_x_41269:
        /* <DEDUP_REMOVED lines=14> */
.L_x_58144:


//--------------------- .text._Z9cuda_gemmIiLi256ELi1ELi1ELi1024ELi4ELi4ELi32ELi0ELi1EEviiiPT_S1_S1_ii --------------------------
	.section	.text._Z9cuda_gemmIiLi256ELi1ELi1ELi1024ELi4ELi4ELi32ELi0ELi1EEviiiPT_S1_S1_ii,"ax",@progbits
	.align	128
        .global         _Z9cuda_gemmIiLi256ELi1ELi1ELi1024ELi4ELi4ELi32ELi0ELi1EEviiiPT_S1_S1_ii
        .type           _Z9cuda_gemmIiLi256ELi1ELi1ELi1024ELi4ELi4ELi32ELi0ELi1EEviiiPT_S1_S1_ii,@function
        .size           _Z9cuda_gemmIiLi256ELi1ELi1ELi1024ELi4ELi4ELi32ELi0ELi1EEviiiPT_S1_S1_ii,(.L_x_58145 - _Z9cuda_gemmIiLi256ELi1ELi1ELi1024ELi4ELi4ELi32ELi0ELi1EEviiiPT_S1_S1_ii)
        .other          _Z9cuda_gemmIiLi256ELi1ELi1ELi1024ELi4ELi4ELi32ELi0ELi1EEviiiPT_S1_S1_ii,@"STO_CUDA_ENTRY STV_DEFAULT"
_Z9cuda_gemmIiLi256ELi1ELi1ELi1024ELi4ELi4ELi32ELi0ELi1EEviiiPT_S1_S1_ii:
.text._Z9cuda_gemmIiLi256ELi1ELi1ELi1024ELi4ELi4ELi32ELi0ELi1EEviiiPT_S1_S1_ii:
[----:B------:R-:W-:Y:S01]  /*0000*/  LDC R1, c[0x0][0x37c] ;  /* 0x0000df00ff017b82 */ /* 0x000fe20000000800 */
[----:B------:R-:W0:Y:S07]  /*0010*/  S2R R3, SR_TID.X ;  /* 0x0000000000037919 */ /* 0x000e2e0000002100 */
[----:B------:R-:W1:Y:S01]  /*0020*/  S2UR UR10, SR_CTAID.Y ;  /* 0x00000000000a79c3 */ /* 0x000e620000002600 */
[----:B------:R-:W2:Y:S01]  /*0030*/  LDCU.64 UR8, c[0x0][0x358] ;  /* 0x00006b00ff0877ac */ /* 0x000ea20008000a00 */
[----:B------:R-:W-:Y:S01]  /*0040*/  BSSY.RECONVERGENT B0, `(.L_x_41270) ;  /* 0x0000014000007945 */ /* 0x000fe20003800200 */
[----:B0-----:R-:W-:-:S13]  /*0050*/  ISETP.GT.U32.AND P0, PT, R3, 0xf, PT ;  /* 0x0000000f0300780c */ /* 0x001fda0003f04070 */
[----:B-12---:R-:W-:Y:S05]  /*0060*/  @P0 BRA `(.L_x_41271) ;  /* 0x0000000000440947 */ /* 0x006fea0003800000 */
[----:B------:R-:W0:Y:S01]  /*0070*/  S2R R7, SR_CgaCtaId ;  /* 0x0000000000077919 */ /* 0x000e220000008800 */
[----:B------:R-:W1:Y:S01]  /*0080*/  LDC.64 R4, c[0x0][0x398] ;  /* 0x0000e600ff047b82 */ /* 0x000e620000000a00 */
[----:B------:R-:W-:Y:S01]  /*0090*/  MOV R0, 0x400 ;  /* 0x0000040000007802 */ /* 0x000fe20000000f00 */
[----:B------:R-:W-:-:S06]  /*00a0*/  IMAD.MOV.U32 R2, RZ, RZ, R3 ;  /* 0x000000ffff027224 */ /* 0x000fcc00078e0003 */
[----:B------:R-:W2:Y:S01]  /*00b0*/  LDC R9, c[0x0][0x360] ;  /* 0x0000d800ff097b82 */ /* 0x000ea20000000800 */
[----:B-1----:R-:W-:Y:S01]  /*00c0*/  IMAD.WIDE.U32 R4, R3, 0x4, R4 ;  /* 0x0000000403047825 */ /* 0x002fe200078e0004 */
[----:B0-----:R-:W-:-:S07]  /*00d0*/  LEA R0, R7, R0, 0x18 ;  /* 0x0000000007007211 */ /* 0x001fce00078ec0ff */
.L_x_41272:
[----:B0-----:R0:W3:Y:S01]  /*00e0*/  LDG.E R6, desc[UR8][R4.64] ;  /* 0x0000000804067981 */ /* 0x0010e2000c1e1900 */
[C---:B------:R-:W-:Y:S02]  /*00f0*/  LOP3.LUT R7, R2.reuse, 0x3, RZ, 0xc0, !PT ;  /* 0x0000000302077812 */ /* 0x040fe400078ec0ff */
[----:B------:R-:W-:Y:S01]  /*0100*/  LOP3.LUT R8, R2, 0xfffffffc, RZ, 0xc0, !PT ;  /* 0xfffffffc02087812 */ /* 0x000fe200078ec0ff */
[----:B--2---:R-:W-:Y:S02]  /*0110*/  IMAD.IADD R2, R9, 0x1, R2 ;  /* 0x0000000109027824 */ /* 0x004fe400078e0202 */
[----:B------:R-:W-:-:S03]  /*0120*/  IMAD R7, R7, 0x14, R0 ;  /* 0x0000001407077824 */ /* 0x000fc600078e0200 */
[----:B------:R-:W-:Y:S01]  /*0130*/  ISETP.GE.U32.AND P0, PT, R2, 0x10, PT ;  /* 0x000000100200780c */ /* 0x000fe20003f06070 */
[----:B------:R-:W-:Y:S02]  /*0140*/  IMAD.IADD R7, R7, 0x1, R8 ;  /* 0x0000000107077824 */ /* 0x000fe400078e0208 */
[----:B0-----:R-:W-:-:S03]  /*0150*/  IMAD.WIDE.U32 R4, R9, 0x4, R4 ;  /* 0x0000000409047825 */ /* 0x001fc600078e0004 */
[----:B---3--:R0:W-:Y:S07]  /*0160*/  STS [R7], R6 ;  /* 0x0000000607007388 */ /* 0x0081ee0000000800 */
[----:B------:R-:W-:Y:S05]  /*0170*/  @!P0 BRA `(.L_x_41272) ;  /* 0xfffffffc00d88947 */ /* 0x000fea000383ffff */
.L_x_41271:
[----:B------:R-:W-:Y:S05]  /*0180*/  BSYNC.RECONVERGENT B0 ;  /* 0x0000000000007941 */ /* 0x000fea0003800200 */
.L_x_41270:
[----:B------:R-:W1:Y:S08]  /*0190*/  LDC R0, c[0x0][0x360] ;  /* 0x0000d800ff007b82 */ /* 0x000e700000000800 */
[----:B------:R-:W2:Y:S02]  /*01a0*/  LDC R2, c[0x0][0x374] ;  /* 0x0000dd00ff027b82 */ /* 0x000ea40000000800 */
[----:B--2---:R-:W-:-:S13]  /*01b0*/  ISETP.LE.U32.AND P0, PT, R2, UR10, PT ;  /* 0x0000000a02007c0c */ /* 0x004fda000bf03070 */
[----:B-1----:R-:W-:Y:S05]  /*01c0*/  @P0 EXIT ;  /* 0x000000000000094d */ /* 0x002fea0003800000 */
[----:B0-----:R-:W0:Y:S01]  /*01d0*/  S2R R6, SR_CTAID.X ;  /* 0x0000000000067919 */ /* 0x001e220000002500 */
[----:B------:R-:W-:Y:S02]  /*01e0*/  IADD3 R2, PT, PT, R3, R0, RZ ;  /* 0x0000000003027210 */ /* 0x000fe40007ffe0ff */
[----:B------:R-:W-:Y:S02]  /*01f0*/  LOP3.LUT R4, R0, 0xffff, RZ, 0xc0, !PT ;  /* 0x0000ffff00047812 */ /* 0x000fe400078ec0ff */
[----:B------:R-:W-:-:S04]  /*0200*/  LOP3.LUT R2, R2, 0x3ff, RZ, 0x3c, !PT ;  /* 0x000003ff02027812 */ /* 0x000fc800078e3cff */
[----:B------:R-:W-:Y:S02]  /*0210*/  LOP3.LUT R9, R2, 0xffff, RZ, 0xc0, !PT ;  /* 0x0000ffff02097812 */ /* 0x000fe400078ec0ff */
[----:B------:R-:W-:-:S07]  /*0220*/  MOV R8, 0x240 ;  /* 0x0000024000087802 */ /* 0x000fce0000000f00 */
[----:B0-----:R-:W-:Y:S05]  /*0230*/  CALL.REL.NOINC `($__internal_194_$__cuda_sm20_div_u16) ;  /* 0x0000000c00347944 */ /* 0x001fea0003c00000 */
        /* <DEDUP_REMOVED lines=21> */
.L_x_41275:
[----:B0-----:R-:W-:-:S06]  /*0390*/  IMAD.WIDE R12, R17, 0x4, R10 ;  /* 0x00000004110c7825 */ /* 0x001fcc00078e020a */
[----:B------:R-:W3:Y:S01]  /*03a0*/  LDG.E R12, desc[UR8][R12.64] ;  /* 0x000000080c0c7981 */ /* 0x000ee2000c1e1900 */
[----:B------:R-:W-:Y:S01]  /*03b0*/  IADD3 R14, PT, PT, R14, 0x1, RZ ;  /* 0x000000010e0e7810 */ /* 0x000fe20007ffe0ff */
[----:B------:R-:W-:-:S03]  /*03c0*/  IMAD.IADD R17, R0, 0x1, R17 ;  /* 0x0000000100117824 */ /* 0x000fc600078e0211 */
[----:B------:R-:W-:Y:S01]  /*03d0*/  ISETP.NE.AND P0, PT, R14, RZ, PT ;  /* 0x000000ff0e00720c */ /* 0x000fe20003f05270 */
[----:B---3--:R0:W-:Y:S02]  /*03e0*/  STS [R15], R12 ;  /* 0x0000000c0f007388 */ /* 0x0081e40000000800 */
[----:B0-----:R-:W-:-:S10]  /*03f0*/  IMAD R15, R0, 0x4, R15 ;  /* 0x00000004000f7824 */ /* 0x001fd400078e020f */
[----:B------:R-:W-:Y:S05]  /*0400*/  @P0 BRA `(.L_x_41275) ;  /* 0xfffffffc00e00947 */ /* 0x000fea000383ffff */
.L_x_41274:
[----:B--2---:R-:W-:Y:S05]  /*0410*/  BSYNC.RECONVERGENT B0 ;  /* 0x0000000000007941 */ /* 0x004fea0003800200 */
.L_x_41273:
[----:B------:R-:W-:Y:S01]  /*0420*/  UIADD3 UR4, UPT, UPT, UR6, 0x80, URZ ;  /* 0x0000008006047890 */ /* 0x000fe2000fffe0ff */
[----:B0-----:R-:W-:Y:S01]  /*0430*/  IMAD R11, R5, UR10, R7 ;  /* 0x0000000a050b7c24 */ /* 0x001fe2000f8e0207 */
[----:B------:R-:W-:Y:S02]  /*0440*/  BSSY.RECONVERGENT B0, `(.L_x_41276) ;  /* 0x0000018000007945 */ /* 0x000fe40003800200 */
[----:B------:R-:W-:Y:S01]  /*0450*/  ULEA UR5, UR7, UR4, 0x18 ;  /* 0x0000000407057291 */ /* 0x000fe2000f8ec0ff */
[----:B------:R-:W-:-:S05]  /*0460*/  IMAD R21, R6, 0x400, R11 ;  /* 0x0000040006157824 */ /* 0x000fca00078e020b */
[----:B------:R-:W-:-:S07]  /*0470*/  LEA R19, R7, UR5, 0x2 ;  /* 0x0000000507137c11 */ /* 0x000fce000f8e10ff */
.L_x_41277:
        /* <DEDUP_REMOVED lines=21> */
.L_x_41276:
        /* <DEDUP_REMOVED lines=9> */
.L_x_41280:
[----:B------:R-:W-:Y:S01]  /*0660*/  VIADD R8, R8, 0x1 ;  /* 0x0000000108087836 */ /* 0x000fe20000000000 */
[----:B------:R0:W-:Y:S04]  /*0670*/  STS [R9], RZ ;  /* 0x000000ff09007388 */ /* 0x0001e80000000800 */
[----:B------:R-:W-:Y:S02]  /*0680*/  ISETP.NE.AND P0, PT, R8, RZ, PT ;  /* 0x000000ff0800720c */ /* 0x000fe40003f05270 */
[----:B0-----:R-:W-:-:S11]  /*0690*/  LEA R9, R0, R9, 0x2 ;  /* 0x0000000900097211 */ /* 0x001fd600078e10ff */
[----:B------:R-:W-:Y:S05]  /*06a0*/  @P0 BRA `(.L_x_41280) ;  /* 0xfffffffc00ec0947 */ /* 0x000fea000383ffff */
.L_x_41279:
[----:B------:R-:W-:Y:S05]  /*06b0*/  BSYNC.RECONVERGENT B0 ;  /* 0x0000000000007941 */ /* 0x000fea0003800200 */
.L_x_41278:
[----:B------:R-:W-:Y:S01]  /*06c0*/  UIADD3 UR4, UPT, UPT, UR6, 0x1080, URZ ;  /* 0x0000108006047890 */ /* 0x000fe2000fffe0ff */
[----:B------:R-:W-:Y:S03]  /*06d0*/  BSSY.RECONVERGENT B0, `(.L_x_41281) ;  /* 0x000000e000007945 */ /* 0x000fe60003800200 */
[----:B------:R-:W-:-:S06]  /*06e0*/  ULEA UR4, UR7, UR4, 0x18 ;  /* 0x0000000407047291 */ /* 0x000fcc000f8ec0ff */
[----:B------:R-:W-:-:S07]  /*06f0*/  LEA R9, R7, UR4, 0x2 ;  /* 0x0000000407097c11 */ /* 0x000fce000f8e10ff */
.L_x_41282:
[C-C-:B------:R-:W-:Y:S01]  /*0700*/  IMAD R8, R0.reuse, 0x4, R9.reuse ;  /* 0x0000000400087824 */ /* 0x140fe200078e0209 */
[----:B------:R0:W-:Y:S01]  /*0710*/  STS [R9], RZ ;  /* 0x000000ff09007388 */ /* 0x0001e20000000800 */
[C-C-:B--2---:R-:W-:Y:S02]  /*0720*/  IMAD R10, R0.reuse, 0x8, R9.reuse ;  /* 0x00000008000a7824 */ /* 0x144fe400078e0209 */
[C---:B------:R-:W-:Y:S01]  /*0730*/  IMAD R11, R0.reuse, 0xc, R9 ;  /* 0x0000000c000b7824 */ /* 0x040fe200078e0209 */
[----:B------:R1:W-:Y:S01]  /*0740*/  STS [R8], RZ ;  /* 0x000000ff08007388 */ /* 0x0003e20000000800 */
[----:B------:R-:W-:-:S03]  /*0750*/  IMAD R7, R0, 0x4, R7 ;  /* 0x0000000400077824 */ /* 0x000fc600078e0207 */
[----:B------:R1:W-:Y:S01]  /*0760*/  STS [R10], RZ ;  /* 0x000000ff0a007388 */ /* 0x0003e20000000800 */
[----:B0-----:R-:W-:Y:S02]  /*0770*/  LEA R9, R0, R9, 0x4 ;  /* 0x0000000900097211 */ /* 0x001fe400078e20ff */
[----:B------:R-:W-:Y:S01]  /*0780*/  ISETP.GE.U32.AND P0, PT, R7, 0x400, PT ;  /* 0x000004000700780c */ /* 0x000fe20003f06070 */
[----:B------:R1:W-:-:S12]  /*0790*/  STS [R11], RZ ;  /* 0x000000ff0b007388 */ /* 0x0003d80000000800 */
[----:B-1----:R-:W-:Y:S05]  /*07a0*/  @!P0 BRA `(.L_x_41282) ;  /* 0xfffffffc00d48947 */ /* 0x002fea000383ffff */
[----:B------:R-:W-:Y:S05]  /*07b0*/  BSYNC.RECONVERGENT B0 ;  /* 0x0000000000007941 */ /* 0x000fea0003800200 */
.L_x_41281:
[----:B------:R-:W-:Y:S01]  /*07c0*/  BAR.SYNC.DEFER_BLOCKING 0x0 ;  /* 0x0000000000007b1d */ /* 0x000fe20000010000 */
[C---:B------:R-:W-:Y:S01]  /*07d0*/  VIADD R14, R3.reuse, 0xffffffff ;  /* 0xffffffff030e7836 */ /* 0x040fe20000000000 */
[C---:B------:R-:W-:Y:S01]  /*07e0*/  LOP3.LUT R8, R3.reuse, 0x3, RZ, 0xc0, !PT ;  /* 0x0000000303087812 */ /* 0x040fe200078ec0ff */
[C---:B------:R-:W-:Y:S01]  /*07f0*/  VIADD R10, R3.reuse, 0x1 ;  /* 0x00000001030a7836 */ /* 0x040fe20000000000 */
[C---:B------:R-:W-:Y:S01]  /*0800*/  SHF.L.U32 R16, R3.reuse, 0x2, RZ ;  /* 0x0000000203107819 */ /* 0x040fe200000006ff */
[----:B------:R-:W-:Y:S01]  /*0810*/  ULEA UR6, UR7, UR6, 0x18 ;  /* 0x0000000607067291 */ /* 0x000fe2000f8ec0ff */
[----:B------:R-:W-:Y:S01]  /*0820*/  LOP3.LUT R12, R8, 0x2, RZ, 0x3c, !PT ;  /* 0x00000002080c7812 */ /* 0x000fe200078e3cff */
[C---:B------:R-:W-:Y:S01]  /*0830*/  IMAD R7, R3.reuse, 0x4, R8 ;  /* 0x0000000403077824 */ /* 0x040fe200078e0208 */
[----:B------:R-:W-:Y:S01]  /*0840*/  LOP3.LUT R14, R14, 0x3, RZ, 0xc0, !PT ;  /* 0x000000030e0e7812 */ /* 0x000fe200078ec0ff */
[----:B------:R-:W-:Y:S01]  /*0850*/  IMAD.MOV.U32 R18, RZ, RZ, RZ ;  /* 0x000000ffff127224 */ /* 0x000fe200078e00ff */
[----:B------:R-:W-:Y:S01]  /*0860*/  LOP3.LUT R10, R10, 0x3, RZ, 0xc0, !PT ;  /* 0x000000030a0a7812 */ /* 0x000fe200078ec0ff */
[----:B------:R-:W-:Y:S01]  /*0870*/  IMAD R13, R3, 0x4, R12 ;  /* 0x00000004030d7824 */ /* 0x000fe200078e020c */
[----:B------:R-:W-:Y:S01]  /*0880*/  LEA R9, R7, UR5, 0x2 ;  /* 0x0000000507097c11 */ /* 0x000fe2000f8e10ff */
[C---:B------:R-:W-:Y:S01]  /*0890*/  IMAD R15, R3.reuse, 0x4, R14 ;  /* 0x00000004030f7824 */ /* 0x040fe200078e020e */
[----:B------:R-:W-:-:S02]  /*08a0*/  LEA R11, R3, R10, 0x2 ;  /* 0x0000000a030b7211 */ /* 0x000fc400078e10ff */
[----:B------:R-:W-:Y:S02]  /*08b0*/  LEA R13, R13, UR5, 0x2 ;  /* 0x000000050d0d7c11 */ /* 0x000fe4000f8e10ff */
[----:B------:R-:W-:Y:S02]  /*08c0*/  LEA R11, R11, UR5, 0x2 ;  /* 0x000000050b0b7c11 */ /* 0x000fe4000f8e10ff */
[----:B------:R-:W-:Y:S02]  /*08d0*/  LEA R15, R15, UR5, 0x2 ;  /* 0x000000050f0f7c11 */ /* 0x000fe4000f8e10ff */
[----:B------:R-:W-:Y:S01]  /*08e0*/  LEA R7, R3, UR4, 0x2 ;  /* 0x0000000403077c11 */ /* 0x000fe2000f8e10ff */
[----:B------:R-:W0:Y:S01]  /*08f0*/  LDS R9, [R9] ;  /* 0x0000000009097984 */ /* 0x000e220000000800 */
[----:B------:R-:W-:Y:S02]  /*0900*/  ISETP.GT.U32.AND P0, PT, R0, 0xff, PT ;  /* 0x000000ff0000780c */ /* 0x000fe40003f04070 */
[----:B------:R-:W-:Y:S01]  /*0910*/  LOP3.LUT R20, R16, 0xc, RZ, 0xc0, !PT ;  /* 0x0000000c10147812 */ /* 0x000fe200078ec0ff */
[----:B------:R-:W1:Y:S01]  /*0920*/  LDS R11, [R11] ;  /* 0x000000000b0b7984 */ /* 0x000e620000000800 */
[----:B------:R-:W-:Y:S01]  /*0930*/  IMAD.MOV.U32 R16, RZ, RZ, R7 ;  /* 0x000000ffff107224 */ /* 0x000fe200078e0007 */
[----:B------:R-:W-:-:S02]  /*0940*/  SEL R17, RZ, 0x1, !P0 ;  /* 0x00000001ff117807 */ /* 0x000fc40004000000 */
[----:B------:R-:W2:Y:S01]  /*0950*/  LDS R13, [R13] ;  /* 0x000000000d0d7984 */ /* 0x000ea20000000800 */
[----:B------:R-:W-:-:S03]  /*0960*/  IADD3 R20, PT, PT, R20, UR6, RZ ;  /* 0x0000000614147c10 */ /* 0x000fc6000fffe0ff */
[----:B------:R-:W3:Y:S04]  /*0970*/  LDS R15, [R15] ;  /* 0x000000000f0f7984 */ /* 0x000ee80000000800 */
.L_x_41283:
[----:B------:R4:W5:Y:S01]  /*0980*/  LDS R19, [R20] ;  /* 0x0000000014137984 */ /* 0x0009620000000800 */
[----:B------:R-:W-:-:S03]  /*0990*/  IMAD.IADD R18, R18, 0x1, R17 ;  /* 0x0000000112127824 */ /* 0x000fc600078e0211 */
[----:B------:R-:W-:Y:S02]  /*09a0*/  LDS R25, [R16] ;  /* 0x0000000010197984 */ /* 0x000fe40000000800 */
[----:B------:R-:W-:Y:S01]  /*09b0*/  ISETP.GE.U32.AND P1, PT, R18, 0x4, PT ;  /* 0x000000041200780c */ /* 0x000fe20003f26070 */
[----:B----4-:R-:W-:Y:S01]  /*09c0*/  IMAD R20, R17, 0x14, R20 ;  /* 0x0000001411147824 */ /* 0x010fe200078e0214 */
[----:B-----5:R-:W0:Y:S04]  /*09d0*/  SHFL.IDX PT, R22, R19, R8, 0x1c1f ;  /* 0x001c1f0813167589 */ /* 0x020e2800000e0000 */
[----:B------:R-:W1:Y:S04]  /*09e0*/  SHFL.IDX PT, R21, R19, R10, 0x1c1f ;  /* 0x001c1f0a13157589 */ /* 0x000e6800000e0000 */
[----:B------:R-:W2:Y:S04]  /*09f0*/  SHFL.IDX PT, R23, R19, R12, 0x1c1f ;  /* 0x001c1f0c13177589 */ /* 0x000ea800000e0000 */
[----:B------:R-:W3:Y:S01]  /*0a00*/  SHFL.IDX PT, R24, R19, R14, 0x1c1f ;  /* 0x001c1f0e13187589 */ /* 0x000ee200000e0000 */
[----:B0-----:R-:W-:-:S04]  /*0a10*/  IMAD R22, R9, R22, RZ ;  /* 0x0000001609167224 */ /* 0x001fc800078e02ff */
[----:B-1----:R-:W-:Y:S01]  /*0a20*/  IMAD R22, R11, R21, R22 ;  /* 0x000000150b167224 */ /* 0x002fe200078e0216 */
[----:B------:R-:W-:Y:S01]  /*0a30*/  IADD3 R21, PT, PT, R16, 0x400, RZ ;  /* 0x0000040010157810 */ /* 0x000fe20007ffe0ff */
[----:B------:R-:W-:Y:S02]  /*0a40*/  @!P0 IMAD.MOV R21, RZ, RZ, R16 ;  /* 0x000000ffff158224 */ /* 0x000fe400078e0210 */
[----:B--2---:R-:W-:-:S04]  /*0a50*/  IMAD R22, R13, R23, R22 ;  /* 0x000000170d167224 */ /* 0x004fc800078e0216 */
[----:B---3--:R-:W-:-:S04]  /*0a60*/  IMAD R22, R15, R24, R22 ;  /* 0x000000180f167224 */ /* 0x008fc800078e0216 */
[----:B------:R-:W-:-:S05]  /*0a70*/  IMAD.IADD R25, R22, 0x1, R25 ;  /* 0x0000000116197824 */ /* 0x000fca00078e0219 */
[----:B------:R0:W-:Y:S02]  /*0a80*/  STS [R16], R25 ;  /* 0x0000001910007388 */ /* 0x0001e40000000800 */
[----:B0-----:R-:W-:Y:S01]  /*0a90*/  IMAD.MOV.U32 R16, RZ, RZ, R21 ;  /* 0x000000ffff107224 */ /* 0x001fe200078e0015 */
[----:B------:R-:W-:Y:S06]  /*0aa0*/  @!P1 BRA `(.L_x_41283) ;  /* 0xfffffffc00b49947 */ /* 0x000fec000383ffff */
[----:B------:R-:W0:Y:S08]  /*0ab0*/  LDC R11, c[0x0][0x384] ;  /* 0x0000e100ff0b7b82 */ /* 0x000e300000000800 */
[----:B------:R-:W-:Y:S01]  /*0ac0*/  BAR.SYNC.DEFER_BLOCKING 0x0 ;  /* 0x0000000000007b1d */ /* 0x000fe20000010000 */
[----:B------:R-:W-:Y:S02]  /*0ad0*/  ISETP.NE.AND P0, PT, R4, 0x2, PT ;  /* 0x000000020400780c */ /* 0x000fe40003f05270 */
[----:B------:R-:W-:-:S02]  /*0ae0*/  SHF.R.S32.HI R4, RZ, 0x1f, R5 ;  /* 0x0000001fff047819 */ /* 0x000fc40000011405 */
[----:B------:R-:W-:Y:S01]  /*0af0*/  SHF.L.U32 R14, R6, 0x8, RZ ;  /* 0x00000008060e7819 */ /* 0x000fe200000006ff */
[----:B------:R-:W-:Y:S02]  /*0b00*/  BSSY.RECONVERGENT B0, `(.L_x_41284) ;  /* 0x0000014000007945 */ /* 0x000fe40003800200 */
[----:B------:R-:W1:Y:S01]  /*0b10*/  LDC.64 R8, c[0x0][0x3a0] ;  /* 0x0000e800ff087b82 */ /* 0x000e620000000a00 */
[----:B------:R-:W-:-:S04]  /*0b20*/  LEA.HI R4, R4, R5, RZ, 0x2 ;  /* 0x0000000504047211 */ /* 0x000fc800078f10ff */
[----:B------:R-:W-:Y:S01]  /*0b30*/  SHF.R.S32.HI R15, RZ, 0x2, R4 ;  /* 0x00000002ff0f7819 */ /* 0x000fe20000011404 */
[----:B0-----:R-:W-:Y:S01]  /*0b40*/  IMAD R14, R11, UR10, R14 ;  /* 0x0000000a0b0e7c24 */ /* 0x001fe2000f8e020e */
[----:B------:R-:W-:Y:S06]  /*0b50*/  @!P0 BRA `(.L_x_41285) ;  /* 0x0000000000388947 */ /* 0x000fec0003800000 */
[----:B------:R-:W0:Y:S01]  /*0b60*/  LDC.64 R4, c[0x0][0x3a0] ;  /* 0x0000e800ff047b82 */ /* 0x000e220000000a00 */
[----:B------:R-:W-:-:S07]  /*0b70*/  IMAD.MOV R2, RZ, RZ, -R2 ;  /* 0x000000ffff027224 */ /* 0x000fce00078e0a02 */
.L_x_41286:
[----:B--2---:R2:W3:Y:S01]  /*0b80*/  LDS R13, [R7] ;  /* 0x00000000070d7984 */ /* 0x0044e20000000800 */
[----:B------:R-:W-:Y:S02]  /*0b90*/  LOP3.LUT R11, R3, 0xff, RZ, 0xc0, !PT ;  /* 0x000000ff030b7812 */ /* 0x000fe400078ec0ff */
[--C-:B------:R-:W-:Y:S01]  /*0ba0*/  SHF.R.U32.HI R6, RZ, 0x8, R3.reuse ;  /* 0x00000008ff067819 */ /* 0x100fe20000011603 */
[----:B------:R-:W-:Y:S01]  /*0bb0*/  IMAD.IADD R3, R0, 0x1, R3 ;  /* 0x0000000100037824 */ /* 0x000fe200078e0203 */
[----:B------:R-:W-:Y:S01]  /*0bc0*/  IADD3 R2, PT, PT, R2, 0x1, RZ ;  /* 0x0000000102027810 */ /* 0x000fe20007ffe0ff */
[----:B------:R-:W-:Y:S02]  /*0bd0*/  IMAD.IADD R11, R14, 0x1, R11 ;  /* 0x000000010e0b7824 */ /* 0x000fe400078e020b */
[----:B--2---:R-:W-:Y:S01]  /*0be0*/  IMAD R7, R0, 0x4, R7 ;  /* 0x0000000400077824 */ /* 0x004fe200078e0207 */
[----:B------:R-:W-:Y:S01]  /*0bf0*/  ISETP.NE.AND P0, PT, R2, RZ, PT ;  /* 0x000000ff0200720c */ /* 0x000fe20003f05270 */
[----:B------:R-:W-:-:S04]  /*0c00*/  IMAD R11, R6, R15, R11 ;  /* 0x0000000f060b7224 */ /* 0x000fc800078e020b */
[----:B0-----:R-:W-:-:S05]  /*0c10*/  IMAD.WIDE R10, R11, 0x4, R4 ;  /* 0x000000040b0a7825 */ /* 0x001fca00078e0204 */
[----:B---3--:R2:W-:Y:S03]  /*0c20*/  STG.E desc[UR8][R10.64], R13 ;  /* 0x0000000d0a007986 */ /* 0x0085e6000c101908 */
[----:B------:R-:W-:Y:S05]  /*0c30*/  @P0 BRA `(.L_x_41286) ;  /* 0xfffffffc00d00947 */ /* 0x000fea000383ffff */
.L_x_41285:
[----:B------:R-:W-:Y:S05]  /*0c40*/  BSYNC.RECONVERGENT B0 ;  /* 0x0000000000007941 */ /* 0x000fea0003800200 */
.L_x_41284:
[C---:B------:R-:W-:Y:S01]  /*0c50*/  LEA R17, R0.reuse, R3, 0x1 ;  /* 0x0000000300117211 */ /* 0x040fe200078e08ff */
[----:B------:R-:W-:Y:S01]  /*0c60*/  IMAD R19, R0, 0x3, R3 ;  /* 0x0000000300137824 */ /* 0x000fe200078e0203 */
[C---:B------:R-:W-:Y:S01]  /*0c70*/  LEA R23, R3.reuse, UR4, 0x2 ;  /* 0x0000000403177c11 */ /* 0x040fe2000f8e10ff */
[----:B------:R-:W-:-:S07]  /*0c80*/  IMAD.IADD R21, R3, 0x1, R0 ;  /* 0x0000000103157824 */ /* 0x000fce00078e0200 */
.L_x_41287:
[C-C-:B0-----:R-:W-:Y:S01]  /*0c90*/  IMAD R2, R0.reuse, 0x4, R23.reuse ;  /* 0x0000000400027824 */ /* 0x141fe200078e0217 */
[C---:B------:R-:W-:Y:S01]  /*0ca0*/  LEA R29, R0.reuse, R23, 0x3 ;  /* 0x00000017001d7211 */ /* 0x040fe200078e18ff */
[----:B------:R-:W-:Y:S01]  /*0cb0*/  IMAD R27, R0, 0xc, R23 ;  /* 0x0000000c001b7824 */ /* 0x000fe200078e0217 */
[----:B------:R-:W0:Y:S01]  /*0cc0*/  LDS R25, [R23] ;  /* 0x0000000017197984 */ /* 0x000e220000000800 */
[----:B--2---:R-:W-:Y:S02]  /*0cd0*/  LOP3.LUT R13, R3, 0xff, RZ, 0xc0, !PT ;  /* 0x000000ff030d7812 */ /* 0x004fe400078ec0ff */
[----:B------:R-:W-:Y:S01]  /*0ce0*/  LOP3.LUT R5, R21, 0xff, RZ, 0xc0, !PT ;  /* 0x000000ff15057812 */ /* 0x000fe200078ec0ff */
[----:B------:R-:W2:Y:S01]  /*0cf0*/  LDS R2, [R2] ;  /* 0x0000000002027984 */ /* 0x000ea20000000800 */
[----:B------:R-:W-:Y:S01]  /*0d00*/  LOP3.LUT R7, R17, 0xff, RZ, 0xc0, !PT ;  /* 0x000000ff11077812 */ /* 0x000fe200078ec0ff */
[C---:B------:R-:W-:Y:S01]  /*0d10*/  IMAD.IADD R18, R14.reuse, 0x1, R13 ;  /* 0x000000010e127824 */ /* 0x040fe200078e020d */
[----:B------:R-:W-:Y:S01]  /*0d20*/  LOP3.LUT R11, R19, 0xff, RZ, 0xc0, !PT ;  /* 0x000000ff130b7812 */ /* 0x000fe200078ec0ff */
[----:B------:R-:W3:Y:S01]  /*0d30*/  LDS R29, [R29] ;  /* 0x000000001d1d7984 */ /* 0x000ee20000000800 */
[----:B------:R-:W-:Y:S01]  /*0d40*/  SHF.R.U32.HI R16, RZ, 0x8, R3 ;  /* 0x00000008ff107819 */ /* 0x000fe20000011603 */
[C---:B------:R-:W-:Y:S01]  /*0d50*/  IMAD.IADD R5, R14.reuse, 0x1, R5 ;  /* 0x000000010e057824 */ /* 0x040fe200078e0205 */
[----:B------:R-:W-:Y:S01]  /*0d60*/  SHF.R.U32.HI R4, RZ, 0x8, R21 ;  /* 0x00000008ff047819 */ /* 0x000fe20000011615 */
[----:B------:R-:W4:Y:S01]  /*0d70*/  LDS R27, [R27] ;  /* 0x000000001b1b7984 */ /* 0x000f220000000800 */
[----:B------:R-:W-:Y:S01]  /*0d80*/  SHF.R.U32.HI R6, RZ, 0x8, R17 ;  /* 0x00000008ff067819 */ /* 0x000fe20000011611 */
[C---:B------:R-:W-:Y:S01]  /*0d90*/  IMAD.IADD R13, R14.reuse, 0x1, R11 ;  /* 0x000000010e0d7824 */ /* 0x040fe200078e020b */
[----:B------:R-:W-:Y:S01]  /*0da0*/  IADD3 R10, PT, PT, R14, R7, RZ ;  /* 0x000000070e0a7210 */ /* 0x000fe20007ffe0ff */
        /* <DEDUP_REMOVED lines=8> */
[----:B-1----:R-:W-:-:S03]  /*0e30*/  IMAD.WIDE R4, R16, 0x4, R8 ;  /* 0x0000000410047825 */ /* 0x002fc600078e0208 */
[----:B------:R-:W-:Y:S01]  /*0e40*/  ISETP.GE.U32.AND P0, PT, R3, 0x400, PT ;  /* 0x000004000300780c */ /* 0x000fe20003f06070 */
[----:B------:R-:W-:-:S04]  /*0e50*/  IMAD.WIDE R6, R7, 0x4, R8 ;  /* 0x0000000407067825 */ /* 0x000fc800078e0208 */
[----:B------:R-:W-:-:S04]  /*0e60*/  IMAD.WIDE R10, R11, 0x4, R8 ;  /* 0x000000040b0a7825 */ /* 0x000fc800078e0208 */
[----:B------:R-:W-:Y:S01]  /*0e70*/  IMAD.WIDE R12, R13, 0x4, R8 ;  /* 0x000000040d0c7825 */ /* 0x000fe200078e0208 */
[----:B0-----:R0:W-:Y:S03]  /*0e80*/  STG.E desc[UR8][R4.64], R25 ;  /* 0x0000001904007986 */ /* 0x0011e6000c101908 */
[C---:B------:R-:W-:Y:S02]  /*0e90*/  IMAD R17, R0.reuse, 0x4, R17 ;  /* 0x0000000400117824 */ /* 0x040fe400078e0211 */
[C---:B------:R-:W-:Y:S01]  /*0ea0*/  IMAD R21, R0.reuse, 0x4, R21 ;  /* 0x0000000400157824 */ /* 0x040fe200078e0215 */
[----:B--2---:R0:W-:Y:S01]  /*0eb0*/  STG.E desc[UR8][R6.64], R2 ;  /* 0x0000000206007986 */ /* 0x0041e2000c101908 */
[----:B------:R-:W-:-:S03]  /*0ec0*/  IMAD R23, R0, 0x10, R23 ;  /* 0x0000001000177824 */ /* 0x000fc600078e0217 */
[----:B---3--:R0:W-:Y:S04]  /*0ed0*/  STG.E desc[UR8][R10.64], R29 ;  /* 0x0000001d0a007986 */ /* 0x0081e8000c101908 */
[----:B----4-:R0:W-:Y:S01]  /*0ee0*/  STG.E desc[UR8][R12.64], R27 ;  /* 0x0000001b0c007986 */ /* 0x0101e2000c101908 */
[----:B------:R-:W-:Y:S05]  /*0ef0*/  @!P0 BRA `(.L_x_41287) ;  /* 0xfffffffc00648947 */ /* 0x000fea000383ffff */
[----:B------:R-:W-:Y:S05]  /*0f00*/  EXIT ;  /* 0x000000000000794d */ /* 0x000fea0003800000 */
        .weak           $__internal_194_$__cuda_sm20_div_u16
        .type           $__internal_194_$__cuda_sm20_div_u16,@function
        .size           $__internal_194_$__cuda_sm20_div_u16,(.L_x_58145 - $__internal_194_$__cuda_sm20_div_u16)
$__internal_194_$__cuda_sm20_div_u16:
[----:B------:R-:W0:Y:S01]  /*0f10*/  I2F.U16 R2, R4 ;  /* 0x0000000400027306 */ /* 0x000e220000101000 */
[----:B------:R-:W-:Y:S01]  /*0f20*/  HFMA2 R5, -RZ, RZ, 15, 0 ;  /* 0x4b800000ff057431 */ /* 0x000fe200000001ff */
[----:B------:R-:W-:Y:S02]  /*0f30*/  LOP3.LUT R9, R9, 0xffff, RZ, 0xc0, !PT ;  /* 0x0000ffff09097812 */ /* 0x000fe400078ec0ff */
[C---:B0-----:R-:W-:Y:S02]  /*0f40*/  FSETP.GEU.AND P1, PT, |R2|.reuse, 1.175494350822287508e-38, PT ;  /* 0x008000000200780b */ /* 0x041fe40003f2e200 */
[----:B------:R-:W-:Y:S02]  /*0f50*/  FSETP.GT.AND P0, PT, |R2|, 8.50705917302346158658e+37, PT ;  /* 0x7e8000000200780b */ /* 0x000fe40003f04200 */
[----:B------:R-:W-:-:S04]  /*0f60*/  FSEL R5, R5, 1, !P1 ;  /* 0x3f80000005057808 */ /* 0x000fc80004800000 */
[----:B------:R-:W-:Y:S02]  /*0f70*/  FSEL R5, R5, 0.25, !P0 ;  /* 0x3e80000005057808 */ /* 0x000fe40004000000 */
[----:B------:R-:W-:Y:S02]  /*0f80*/  ISETP.NE.U32.AND P0, PT, R4, RZ, PT ;  /* 0x000000ff0400720c */ /* 0x000fe40003f05070 */
[----:B------:R-:W-:Y:S01]  /*0f90*/  MOV R4, R8 ;  /* 0x0000000800047202 */ /* 0x000fe20000000f00 */
[----:B------:R-:W-:-:S04]  /*0fa0*/  FMUL R7, R2, R5 ;  /* 0x0000000502077220 */ /* 0x000fc80000400000 */
[----:B------:R-:W0:Y:S02]  /*0fb0*/  MUFU.RCP R2, R7 ;  /* 0x0000000700027308 */ /* 0x000e240000001000 */
[----:B0-----:R-:W-:Y:S01]  /*0fc0*/  FMUL R5, R5, R2 ;  /* 0x0000000205057220 */ /* 0x001fe20000400000 */
[----:B------:R-:W-:-:S03]  /*0fd0*/  I2FP.F32.U32.RZ R2, R9 ;  /* 0x0000000900027245 */ /* 0x000fc6000020d000 */
[----:B------:R-:W-:-:S04]  /*0fe0*/  VIADD R5, R5, 0x2 ;  /* 0x0000000205057836 */ /* 0x000fc80000000000 */
[----:B------:R-:W-:Y:S01]  /*0ff0*/  FMUL.RZ R2, R2, R5 ;  /* 0x0000000502027220 */ /* 0x000fe2000040c000 */
[----:B------:R-:W-:-:S05]  /*1000*/  IMAD.MOV.U32 R5, RZ, RZ, 0x0 ;  /* 0x00000000ff057424 */ /* 0x000fca00078e00ff */
[----:B------:R-:W0:Y:S02]  /*1010*/  F2I.U32.TRUNC.NTZ R2, R2 ;  /* 0x0000000200027305 */ /* 0x000e24000020f000 */
[----:B0-----:R-:W-:Y:S01]  /*1020*/  LOP3.LUT R10, R2, 0xffff, RZ, 0xc0, !PT ;  /* 0x0000ffff020a7812 */ /* 0x001fe200078ec0ff */
[----:B------:R-:W-:Y:S01]  /*1030*/  @!P0 IMAD.MOV.U32 R10, RZ, RZ, -0x1 ;  /* 0xffffffffff0a8424 */ /* 0x000fe200078e00ff */
[----:B------:R-:W-:Y:S06]  /*1040*/  RET.REL.NODEC R4 `(_Z9cuda_gemmIiLi256ELi1ELi1ELi1024ELi4ELi4ELi32ELi0ELi1EEviiiPT_S1_S1_ii) ;  /* 0xffffffec04ec7950 */ /* 0x000fec0003c3ffff */
.L_x_41288:
        /* <DEDUP_REMOVED lines=11> */
.L_x_58145:


//--------------------- .text._Z9cuda_gemmIiLi256ELi1ELi1ELi1024ELi4ELi4ELi32ELi0ELi0EEviiiPT_S1_S1_ii --------------------------
	.section	.text._Z9cuda_gemmIiLi256ELi1ELi1ELi1024ELi4ELi4ELi32ELi0ELi0EEviiiPT_S1_S1_ii,"ax",@progbits
	.align	128
        .global         _Z9cuda_gemmIiLi256ELi1ELi1ELi1024ELi4ELi4ELi32ELi0ELi0EEviiiPT_S1_S1_ii
        .type           _Z9cuda_gemmIiLi256ELi1ELi1ELi1024ELi4ELi4ELi32ELi0ELi0EEviiiPT_S1_S1_ii,@function
        .size           _Z9cuda_gemmIiLi256ELi1ELi1ELi1024ELi4ELi4ELi32ELi0ELi0EEviiiPT_S1_S1_ii,(.L_x_58146 - _Z9cuda_gemmIiLi256ELi1ELi1ELi1024ELi4ELi4ELi32ELi0ELi0EEviiiPT_S1_S1_ii)
        .other          _Z9cuda_gemmIiLi256ELi1ELi1ELi1024ELi4ELi4ELi32ELi0ELi0EEviiiPT_S1_S1_ii,@"STO_CUDA_ENTRY STV_DEFAULT"
_Z9cuda_gemmIiLi256ELi1ELi1ELi1024ELi4ELi4ELi32ELi0ELi0EEviiiPT_S1_S1_ii:
.text._Z9cuda_gemmIiLi256ELi1ELi1ELi1024ELi4ELi4ELi32ELi0ELi0EEviiiPT_S1_S1_ii:
[----:B------:R-:W-:Y:S08]  /*0000*/  LDC R1, c[0x0][0x37c] ;  /* 0x0000df00ff017b82 */ /* 0x000ff00000000800 */
[----:B------:R-:W0:Y:S01]  /*0010*/  LDC.64 R4, c[0x0][0x3a8] ;  /* 0x0000ea00ff047b82 */ /* 0x000e220000000a00 */
[----:B------:R-:W-:Y:S01]  /*0020*/  IMAD.MOV.U32 R8, RZ, RZ, RZ ;  /* 0x000000ffff087224 */ /* 0x000fe200078e00ff */
[----:B------:R-:W1:Y:S01]  /*0030*/  LDCU.64 UR8, c[0x0][0x358] ;  /* 0x00006b00ff0877ac */ /* 0x000e620008000a00 */
[----:B------:R-:W-:Y:S01]  /*0040*/  BSSY.RECONVERGENT B0, `(.L_x_41289) ;  /* 0x0000060000007945 */ /* 0x000fe20003800200 */
[----:B0-----:R-:W-:Y:S01]  /*0050*/  IABS R6, R5 ;  /* 0x0000000500067213 */ /* 0x001fe20000000000 */
[----:B------:R-:W-:Y:S01]  /*0060*/  IMAD R12, R5, R4, RZ ;  /* 0x00000004050c7224 */ /* 0x000fe200078e02ff */
[----:B------:R-:W-:-:S02]  /*0070*/  SHF.R.U32.HI R14, RZ, 0x4, R5 ;  /* 0x00000004ff0e7819 */ /* 0x000fc40000011605 */
[----:B------:R-:W0:Y:S08]  /*0080*/  I2F.RP R0, R6 ;  /* 0x0000000600007306 */ /* 0x000e300000209400 */
[----:B0-----:R-:W0:Y:S02]  /*0090*/  MUFU.RCP R0, R0 ;  /* 0x0000000000007308 */ /* 0x001e240000001000 */
[----:B0-----:R-:W-:-:S06]  /*00a0*/  VIADD R2, R0, 0xffffffe ;  /* 0x0ffffffe00027836 */ /* 0x001fcc0000000000 */
[----:B------:R0:W2:Y:S02]  /*00b0*/  F2I.FTZ.U32.TRUNC.NTZ R3, R2 ;  /* 0x0000000200037305 */ /* 0x0000a4000021f000 */
[----:B0-----:R-:W-:Y:S02]  /*00c0*/  IMAD.MOV.U32 R2, RZ, RZ, RZ ;  /* 0x000000ffff027224 */ /* 0x001fe400078e00ff */
[----:B--2---:R-:W-:-:S04]  /*00d0*/  IMAD.MOV R7, RZ, RZ, -R3 ;  /* 0x000000ffff077224 */ /* 0x004fc800078e0a03 */
[----:B------:R-:W-:-:S04]  /*00e0*/  IMAD R7, R7, R6, RZ ;  /* 0x0000000607077224 */ /* 0x000fc800078e02ff */
[----:B------:R-:W-:Y:S01]  /*00f0*/  IMAD.HI.U32 R3, R3, R7, R2 ;  /* 0x0000000703037227 */ /* 0x000fe200078e0002 */
[----:B------:R-:W-:-:S04]  /*0100*/  LOP3.LUT R2, R5, 0x400, RZ, 0x3c, !PT ;  /* 0x0000040005027812 */ /* 0x000fc800078e3cff */
[----:B------:R-:W-:Y:S01]  /*0110*/  ISETP.GE.AND P2, PT, R2, RZ, PT ;  /* 0x000000ff0200720c */ /* 0x000fe20003f46270 */
[----:B------:R-:W-:-:S05]  /*0120*/  IMAD.HI.U32 R0, R3, 0x400, RZ ;  /* 0x0000040003007827 */ /* 0x000fca00078e00ff */
[----:B------:R-:W-:-:S05]  /*0130*/  IADD3 R3, PT, PT, -R0, RZ, RZ ;  /* 0x000000ff00037210 */ /* 0x000fca0007ffe1ff */
        /* <DEDUP_REMOVED lines=8> */
[----:B------:R-:W-:-:S04]  /*01c0*/  ISETP.GE.AND P0, PT, R5, 0x10, PT ;  /* 0x000000100500780c */ /* 0x000fc80003f06270 */
[----:B------:R-:W-:Y:S02]  /*01d0*/  @!P2 IADD3 R0, PT, PT, -R0, RZ, RZ ;  /* 0x000000ff0000a210 */ /* 0x000fe40007ffe1ff */
[----:B------:R-:W-:Y:S02]  /*01e0*/  SEL R11, R14, 0x1, P0 ;  /* 0x000000010e0b7807 */ /* 0x000fe40000000000 */
[----:B------:R-:W-:-:S05]  /*01f0*/  @!P1 LOP3.LUT R0, RZ, R5, RZ, 0x33, !PT ;  /* 0x00000005ff009212 */ /* 0x000fca00078e33ff */
[----:B------:R-:W-:-:S05]  /*0200*/  IMAD R10, R0, R11, RZ ;  /* 0x0000000b000a7224 */ /* 0x000fca00078e02ff */
[----:B------:R-:W-:Y:S02]  /*0210*/  VIMNMX R10, PT, PT, R10, 0x100, PT ;  /* 0x000001000a0a7848 */ /* 0x000fe40003fe0100 */
[----:B0-----:R-:W-:Y:S02]  /*0220*/  ISETP.GE.U32.AND P1, PT, R3, R12, PT ;  /* 0x0000000c0300720c */ /* 0x001fe40003f26070 */
[----:B------:R-:W0:Y:S01]  /*0230*/  I2F.U32.RP R2, R10 ;  /* 0x0000000a00027306 */ /* 0x000e220000209000 */
[----:B------:R-:W-:-:S07]  /*0240*/  IMAD.MOV R7, RZ, RZ, -R10 ;  /* 0x000000ffff077224 */ /* 0x000fce00078e0a0a */
[----:B0-----:R-:W0:Y:S02]  /*0250*/  MUFU.RCP R2, R2 ;  /* 0x0000000200027308 */ /* 0x001e240000001000 */
[----:B0-----:R-:W-:-:S06]  /*0260*/  VIADD R6, R2, 0xffffffe ;  /* 0x0ffffffe02067836 */ /* 0x001fcc0000000000 */
[----:B------:R-:W0:Y:S02]  /*0270*/  F2I.FTZ.U32.TRUNC.NTZ R9, R6 ;  /* 0x0000000600097305 */ /* 0x000e24000021f000 */
[----:B0-----:R-:W-:-:S04]  /*0280*/  IMAD R7, R7, R9, RZ ;  /* 0x0000000907077224 */ /* 0x001fc800078e02ff */
[----:B------:R-:W-:Y:S02]  /*0290*/  IMAD.HI.U32 R8, R9, R7, R8 ;  /* 0x0000000709087227 */ /* 0x000fe400078e0008 */
[----:B------:R-:W0:Y:S04]  /*02a0*/  I2F.U32.RP R7, R11 ;  /* 0x0000000b00077306 */ /* 0x000e280000209000 */
[----:B------:R-:W-:-:S05]  /*02b0*/  IMAD.HI.U32 R9, R8, R3, RZ ;  /* 0x0000000308097227 */ /* 0x000fca00078e00ff */
[----:B------:R-:W-:-:S05]  /*02c0*/  IADD3 R13, PT, PT, -R9, RZ, RZ ;  /* 0x000000ff090d7210 */ /* 0x000fca0007ffe1ff */
[----:B------:R-:W-:Y:S01]  /*02d0*/  IMAD R13, R10, R13, R3 ;  /* 0x0000000d0a0d7224 */ /* 0x000fe200078e0203 */
[----:B0-----:R0:W2:Y:S04]  /*02e0*/  MUFU.RCP R2, R7 ;  /* 0x0000000700027308 */ /* 0x0010a80000001000 */
[----:B------:R-:W-:Y:S01]  /*02f0*/  ISETP.GE.U32.AND P0, PT, R13, R10, PT ;  /* 0x0000000a0d00720c */ /* 0x000fe20003f06070 */
[----:B-1----:R-:W-:-:S12]  /*0300*/  @P1 BRA `(.L_x_41290) ;  /* 0x0000000000cc1947 */ /* 0x002fd80003800000 */
[----:B------:R-:W1:Y:S01]  /*0310*/  I2F.U32.RP R21, R5 ;  /* 0x0000000500157306 */ /* 0x000e620000209000 */
[----:B------:R-:W3:Y:S01]  /*0320*/  S2R R23, SR_CgaCtaId ;  /* 0x0000000000177919 */ /* 0x000ee20000008800 */
[----:B------:R-:W4:Y:S01]  /*0330*/  LDC R15, c[0x0][0x360] ;  /* 0x0000d800ff0f7b82 */ /* 0x000f220000000800 */
[----:B------:R-:W-:Y:S02]  /*0340*/  ISETP.NE.U32.AND P1, PT, R4, RZ, PT ;  /* 0x000000ff0400720c */ /* 0x000fe40003f25070 */
[----:B------:R-:W-:Y:S02]  /*0350*/  ISETP.NE.U32.AND P2, PT, R5, RZ, PT ;  /* 0x000000ff0500720c */ /* 0x000fe40003f45070 */
[----:B------:R-:W-:Y:S01]  /*0360*/  LOP3.LUT R24, RZ, R4, RZ, 0x33, !PT ;  /* 0x00000004ff187212 */ /* 0x000fe200078e33ff */
[----:B------:R-:W5:Y:S02]  /*0370*/  I2F.U32.RP R20, R4 ;  /* 0x0000000400147306 */ /* 0x000f640000209000 */
[----:B0-----:R-:W0:Y:S06]  /*0380*/  LDC.64 R6, c[0x0][0x398] ;  /* 0x0000e600ff067b82 */ /* 0x001e2c0000000a00 */
[----:B-1----:R-:W1:Y:S08]  /*0390*/  MUFU.RCP R21, R21 ;  /* 0x0000001500157308 */ /* 0x002e700000001000 */
[----:B-----5:R-:W5:Y:S01]  /*03a0*/  MUFU.RCP R20, R20 ;  /* 0x0000001400147308 */ /* 0x020f620000001000 */
[----:B-1----:R-:W-:-:S07]  /*03b0*/  VIADD R18, R21, 0xffffffe ;  /* 0x0ffffffe15127836 */ /* 0x002fce0000000000 */
[----:B------:R1:W2:Y:S01]  /*03c0*/  F2I.FTZ.U32.TRUNC.NTZ R19, R18 ;  /* 0x0000001200137305 */ /* 0x0002a2000021f000 */
[----:B-----5:R-:W-:Y:S01]  /*03d0*/  VIADD R16, R20, 0xffffffe ;  /* 0x0ffffffe14107836 */ /* 0x020fe20000000000 */
[----:B------:R-:W-:-:S06]  /*03e0*/  MOV R20, 0x400 ;  /* 0x0000040000147802 */ /* 0x000fcc0000000f00 */
[----:B------:R5:W4:Y:S01]  /*03f0*/  F2I.FTZ.U32.TRUNC.NTZ R17, R16 ;  /* 0x0000001000117305 */ /* 0x000b22000021f000 */
[----:B---3--:R-:W-:Y:S01]  /*0400*/  LEA R20, R23, R20, 0x18 ;  /* 0x0000001417147211 */ /* 0x008fe200078ec0ff */
[----:B-1----:R-:W-:Y:S01]  /*0410*/  IMAD.MOV.U32 R18, RZ, RZ, RZ ;  /* 0x000000ffff127224 */ /* 0x002fe200078e00ff */
[----:B--2---:R-:W-:Y:S01]  /*0420*/  IADD3 R22, PT, PT, RZ, -R19, RZ ;  /* 0x80000013ff167210 */ /* 0x004fe20007ffe0ff */
[----:B-----5:R-:W-:-:S04]  /*0430*/  IMAD.MOV.U32 R16, RZ, RZ, RZ ;  /* 0x000000ffff107224 */ /* 0x020fc800078e00ff */
[----:B------:R-:W-:Y:S02]  /*0440*/  IMAD R23, R22, R5, RZ ;  /* 0x0000000516177224 */ /* 0x000fe400078e02ff */
[----:B----4-:R-:W-:Y:S02]  /*0450*/  IMAD.MOV R21, RZ, RZ, -R17 ;  /* 0x000000ffff157224 */ /* 0x010fe400078e0a11 */
[----:B------:R-:W-:Y:S01]  /*0460*/  IMAD.HI.U32 R26, R19, R23, R18 ;  /* 0x00000017131a7227 */ /* 0x000fe200078e0012 */
[----:B------:R-:W-:-:S03]  /*0470*/  LOP3.LUT R23, RZ, R5, RZ, 0x33, !PT ;  /* 0x00000005ff177212 */ /* 0x000fc600078e33ff */
[----:B------:R-:W-:Y:S02]  /*0480*/  IMAD R21, R21, R4, RZ ;  /* 0x0000000415157224 */ /* 0x000fe400078e02ff */
[----:B------:R-:W-:Y:S02]  /*0490*/  IMAD.MOV.U32 R19, RZ, RZ, R3 ;  /* 0x000000ffff137224 */ /* 0x000fe400078e0003 */
[----:B0-----:R-:W-:-:S07]  /*04a0*/  IMAD.HI.U32 R22, R17, R21, R16 ;  /* 0x0000001511167227 */ /* 0x001fce00078e0010 */
.L_x_41291:
[----:B-1----:R-:W-:-:S06]  /*04b0*/  IMAD.WIDE.U32 R16, R19, 0x4, R6 ;  /* 0x0000000413107825 */ /* 0x002fcc00078e0006 */
[----:B------:R-:W2:Y:S01]  /*04c0*/  LDG.E R16, desc[UR8][R16.64] ;  /* 0x0000000810107981 */ /* 0x000ea2000c1e1900 */
[----:B------:R-:W-:-:S05]  /*04d0*/  IMAD.HI.U32 R18, R22, R19, RZ ;  /* 0x0000001316127227 */ /* 0x000fca00078e00ff */
[----:B------:R-:W-:Y:S01]  /*04e0*/  IADD3 R21, PT, PT, -R18, RZ, RZ ;  /* 0x000000ff12157210 */ /* 0x000fe20007ffe1ff */
[----:B------:R-:W-:-:S04]  /*04f0*/  IMAD.HI.U32 R18, R26, R19, RZ ;  /* 0x000000131a127227 */ /* 0x000fc800078e00ff */
[----:B------:R-:W-:Y:S02]  /*0500*/  IMAD.MOV R28, RZ, RZ, -R18 ;  /* 0x000000ffff1c7224 */ /* 0x000fe400078e0a12 */
[--C-:B------:R-:W-:Y:S02]  /*0510*/  IMAD R21, R4, R21, R19.reuse ;  /* 0x0000001504157224 */ /* 0x100fe400078e0213 */
[----:B------:R-:W-:Y:S01]  /*0520*/  IMAD R28, R5, R28, R19 ;  /* 0x0000001c051c7224 */ /* 0x000fe200078e0213 */
[----:B------:R-:W-:Y:S02]  /*0530*/  IADD3 R19, PT, PT, R15, R19, RZ ;  /* 0x000000130f137210 */ /* 0x000fe40007ffe0ff */
[----:B------:R-:W-:Y:S02]  /*0540*/  ISETP.GE.U32.AND P3, PT, R21, R4, PT ;  /* 0x000000041500720c */ /* 0x000fe40003f66070 */
[----:B------:R-:W-:-:S11]  /*0550*/  ISETP.GE.U32.AND P4, PT, R28, R5, PT ;  /* 0x000000051c00720c */ /* 0x000fd60003f86070 */
[----:B------:R-:W-:Y:S02]  /*0560*/  @P3 IMAD.IADD R21, R21, 0x1, -R4 ;  /* 0x0000000115153824 */ /* 0x000fe400078e0a04 */
[----:B------:R-:W-:Y:S02]  /*0570*/  @P4 IMAD.IADD R28, R28, 0x1, -R5 ;  /* 0x000000011c1c4824 */ /* 0x000fe400078e0a05 */
[----:B------:R-:W-:Y:S01]  /*0580*/  @P4 VIADD R18, R18, 0x1 ;  /* 0x0000000112124836 */ /* 0x000fe20000000000 */
[----:B------:R-:W-:Y:S02]  /*0590*/  ISETP.GE.U32.AND P3, PT, R21, R4, PT ;  /* 0x000000041500720c */ /* 0x000fe40003f66070 */
[----:B------:R-:W-:-:S11]  /*05a0*/  ISETP.GE.U32.AND P5, PT, R28, R5, PT ;  /* 0x000000051c00720c */ /* 0x000fd60003fa6070 */
[----:B------:R-:W-:Y:S02]  /*05b0*/  @P3 IADD3 R21, PT, PT, R21, -R4, RZ ;  /* 0x8000000415153210 */ /* 0x000fe40007ffe0ff */
[----:B------:R-:W-:Y:S01]  /*05c0*/  @P5 VIADD R18, R18, 0x1 ;  /* 0x0000000112125836 */ /* 0x000fe20000000000 */
[----:B------:R-:W-:Y:S02]  /*05d0*/  ISETP.GE.U32.AND P3, PT, R19, R12, PT ;  /* 0x0000000c1300720c */ /* 0x000fe40003f66070 */
[----:B------:R-:W-:Y:S02]  /*05e0*/  SEL R21, R24, R21, !P1 ;  /* 0x0000001518157207 */ /* 0x000fe40004800000 */
[----:B------:R-:W-:-:S03]  /*05f0*/  SEL R18, R23, R18, !P2 ;  /* 0x0000001217127207 */ /* 0x000fc60005000000 */
[----:B------:R-:W-:-:S04]  /*0600*/  IMAD R21, R21, 0x14, R20 ;  /* 0x0000001415157824 */ /* 0x000fc800078e0214 */
[----:B------:R-:W-:-:S05]  /*0610*/  IMAD R21, R18, 0x4, R21 ;  /* 0x0000000412157824 */ /* 0x000fca00078e0215 */
[----:B--2---:R1:W-:Y:S01]  /*0620*/  STS [R21], R16 ;  /* 0x0000001015007388 */ /* 0x0043e20000000800 */
[----:B------:R-:W-:Y:S05]  /*0630*/  @!P3 BRA `(.L_x_41291) ;  /* 0xfffffffc009cb947 */ /* 0x000fea000383ffff */
.L_x_41290:
[----:B------:R-:W-:Y:S05]  /*0640*/  BSYNC.RECONVERGENT B0 ;  /* 0x0000000000007941 */ /* 0x000fea0003800200 */
.L_x_41289:
[----:B--2---:R-:W-:Y:S01]  /*0650*/  VIADD R4, R2, 0xffffffe ;  /* 0x0ffffffe02047836 */ /* 0x004fe20000000000 */
[----:B------:R-:W2:Y:S01]  /*0660*/  S2UR UR10, SR_CTAID.Y ;  /* 0x00000000000a79c3 */ /* 0x000ea20000002600 */
[----:B------:R-:W-:Y:S01]  /*0670*/  @P0 IMAD.IADD R13, R13, 0x1, -R10 ;  /* 0x000000010d0d0824 */ /* 0x000fe200078e0a0a */
[-C--:B------:R-:W-:Y:S01]  /*0680*/  LOP3.LUT R6, RZ, R10.reuse, RZ, 0x33, !PT ;  /* 0x0000000aff067212 */ /* 0x080fe200078e33ff */
[----:B------:R3:W4:Y:S01]  /*0690*/  F2I.FTZ.U32.TRUNC.NTZ R5, R4 ;  /* 0x0000000400057305 */ /* 0x000722000021f000 */
[----:B------:R-:W-:Y:S01]  /*06a0*/  @P0 VIADD R9, R9, 0x1 ;  /* 0x0000000109090836 */ /* 0x000fe20000000000 */
[----:B------:R-:W-:Y:S02]  /*06b0*/  ISETP.NE.U32.AND P0, PT, R10, RZ, PT ;  /* 0x000000ff0a00720c */ /* 0x000fe40003f05070 */
[----:B------:R-:W-:Y:S01]  /*06c0*/  ISETP.GE.U32.AND P1, PT, R13, R10, PT ;  /* 0x0000000a0d00720c */ /* 0x000fe20003f26070 */
[----:B------:R-:W5:Y:S01]  /*06d0*/  LDC R2, c[0x0][0x360] ;  /* 0x0000d800ff027b82 */ /* 0x000f620000000800 */
[----:B---3--:R-:W-:-:S07]  /*06e0*/  IMAD.MOV.U32 R4, RZ, RZ, RZ ;  /* 0x000000ffff047224 */ /* 0x008fce00078e00ff */
[----:B0-----:R-:W2:Y:S01]  /*06f0*/  LDC R7, c[0x0][0x374] ;  /* 0x0000dd00ff077b82 */ /* 0x001ea20000000800 */
[----:B----4-:R-:W-:-:S03]  /*0700*/  IADD3 R12, PT, PT, RZ, -R5, RZ ;  /* 0x80000005ff0c7210 */ /* 0x010fc60007ffe0ff */
[----:B------:R-:W-:Y:S02]  /*0710*/  @P1 VIADD R9, R9, 0x1 ;  /* 0x0000000109091836 */ /* 0x000fe40000000000 */
[----:B------:R-:W-:-:S03]  /*0720*/  IMAD R13, R12, R11, RZ ;  /* 0x0000000b0c0d7224 */ /* 0x000fc600078e02ff */
[----:B------:R-:W-:Y:S01]  /*0730*/  SEL R9, R6, R9, !P0 ;  /* 0x0000000906097207 */ /* 0x000fe20004000000 */
[----:B------:R-:W-:-:S04]  /*0740*/  IMAD.HI.U32 R5, R5, R13, R4 ;  /* 0x0000000d05057227 */ /* 0x000fc800078e0004 */
[----:B-----5:R-:W-:Y:S01]  /*0750*/  IMAD.HI.U32 R13, R8, R2, RZ ;  /* 0x00000002080d7227 */ /* 0x020fe200078e00ff */
[----:B--2---:R-:W-:-:S03]  /*0760*/  ISETP.LE.U32.AND P1, PT, R7, UR10, PT ;  /* 0x0000000a07007c0c */ /* 0x004fc6000bf23070 */
[----:B------:R-:W-:-:S04]  /*0770*/  IMAD.MOV R7, RZ, RZ, -R9 ;  /* 0x000000ffff077224 */ /* 0x000fc800078e0a09 */
[----:B------:R-:W-:-:S06]  /*0780*/  IMAD R4, R10, R7, R3 ;  /* 0x000000070a047224 */ /* 0x000fcc00078e0203 */
[----:B------:R-:W-:Y:S05]  /*0790*/  @P1 EXIT ;  /* 0x000000000000194d */ /* 0x000fea0003800000 */
[----:B------:R-:W-:Y:S01]  /*07a0*/  IMAD.HI.U32 R7, R5, R4, RZ ;  /* 0x0000000405077227 */ /* 0x000fe200078e00ff */
[----:B------:R-:W-:Y:S02]  /*07b0*/  IADD3 R15, PT, PT, -R13, RZ, RZ ;  /* 0x000000ff0d0f7210 */ /* 0x000fe40007ffe1ff */
[----:B------:R-:W-:Y:S01]  /*07c0*/  MOV R17, 0x9e0 ;  /* 0x000009e000117802 */ /* 0x000fe20000000f00 */
[----:B------:R-:W-:-:S04]  /*07d0*/  IMAD.HI.U32 R8, R5, R3, RZ ;  /* 0x0000000305087227 */ /* 0x000fc800078e00ff */
[----:B------:R-:W-:Y:S02]  /*07e0*/  IMAD.MOV R5, RZ, RZ, -R7 ;  /* 0x000000ffff057224 */ /* 0x000fe400078e0a07 */
[----:B------:R-:W-:Y:S02]  /*07f0*/  IMAD.MOV R8, RZ, RZ, -R8 ;  /* 0x000000ffff087224 */ /* 0x000fe400078e0a08 */
[----:B------:R-:W-:Y:S02]  /*0800*/  IMAD R15, R10, R15, R2 ;  /* 0x0000000f0a0f7224 */ /* 0x000fe400078e0202 */
[C---:B------:R-:W-:Y:S02]  /*0810*/  IMAD R4, R11.reuse, R5, R4 ;  /* 0x000000050b047224 */ /* 0x040fe400078e0204 */
[----:B------:R-:W-:Y:S01]  /*0820*/  IMAD R12, R11, R8, R3 ;  /* 0x000000080b0c7224 */ /* 0x000fe200078e0203 */
[----:B------:R-:W-:Y:S01]  /*0830*/  ISETP.GE.U32.AND P3, PT, R15, R10, PT ;  /* 0x0000000a0f00720c */ /* 0x000fe20003f66070 */
[----:B------:R-:W0:Y:S01]  /*0840*/  S2R R5, SR_CTAID.X ;  /* 0x0000000000057919 */ /* 0x000e220000002500 */
[----:B------:R-:W-:-:S02]  /*0850*/  ISETP.GE.U32.AND P1, PT, R4, R11, PT ;  /* 0x0000000b0400720c */ /* 0x000fc40003f26070 */
[----:B------:R-:W-:-:S09]  /*0860*/  ISETP.GE.U32.AND P2, PT, R12, R11, PT ;  /* 0x0000000b0c00720c */ /* 0x000fd20003f46070 */
[----:B------:R-:W-:Y:S02]  /*0870*/  @P3 IMAD.IADD R15, R15, 0x1, -R10 ;  /* 0x000000010f0f3824 */ /* 0x000fe400078e0a0a */
[----:B------:R-:W-:Y:S02]  /*0880*/  @P1 IMAD.IADD R4, R4, 0x1, -R11 ;  /* 0x0000000104041824 */ /* 0x000fe400078e0a0b */
[-C--:B------:R-:W-:Y:S01]  /*0890*/  @P2 IADD3 R12, PT, PT, R12, -R11.reuse, RZ ;  /* 0x8000000b0c0c2210 */ /* 0x080fe20007ffe0ff */
[----:B------:R-:W-:Y:S01]  /*08a0*/  @P3 VIADD R13, R13, 0x1 ;  /* 0x000000010d0d3836 */ /* 0x000fe20000000000 */
[----:B------:R-:W-:Y:S01]  /*08b0*/  ISETP.GE.U32.AND P4, PT, R15, R10, PT ;  /* 0x0000000a0f00720c */ /* 0x000fe20003f86070 */
[----:B------:R-:W-:Y:S01]  /*08c0*/  @P1 VIADD R7, R7, 0x1 ;  /* 0x0000000107071836 */ /* 0x000fe20000000000 */
[-C--:B------:R-:W-:Y:S01]  /*08d0*/  ISETP.GE.U32.AND P5, PT, R12, R11.reuse, PT ;  /* 0x0000000b0c00720c */ /* 0x080fe20003fa6070 */
[----:B------:R-:W-:Y:S01]  /*08e0*/  IMAD.IADD R15, R3, 0x1, R2 ;  /* 0x00000001030f7824 */ /* 0x000fe200078e0202 */
[----:B------:R-:W-:-:S02]  /*08f0*/  ISETP.GE.U32.AND P2, PT, R4, R11, PT ;  /* 0x0000000b0400720c */ /* 0x000fc40003f46070 */
[----:B------:R-:W-:Y:S02]  /*0900*/  ISETP.NE.U32.AND P3, PT, R11, RZ, PT ;  /* 0x000000ff0b00720c */ /* 0x000fe40003f65070 */
[----:B------:R-:W-:Y:S02]  /*0910*/  LOP3.LUT R4, RZ, R11, RZ, 0x33, !PT ;  /* 0x0000000bff047212 */ /* 0x000fe400078e33ff */
[----:B------:R-:W-:-:S03]  /*0920*/  LOP3.LUT R15, R15, 0x3ff, RZ, 0x3c, !PT ;  /* 0x000003ff0f0f7812 */ /* 0x000fc600078e3cff */
[----:B------:R-:W-:Y:S02]  /*0930*/  @P4 IADD3 R13, PT, PT, R13, 0x1, RZ ;  /* 0x000000010d0d4810 */ /* 0x000fe40007ffe0ff */
[----:B------:R-:W-:Y:S01]  /*0940*/  @P5 IMAD.IADD R12, R12, 0x1, -R11 ;  /* 0x000000010c0c5824 */ /* 0x000fe200078e0a0b */
[----:B-1----:R-:W-:Y:S01]  /*0950*/  LOP3.LUT R16, R15, 0xffff, RZ, 0xc0, !PT ;  /* 0x0000ffff0f107812 */ /* 0x002fe200078ec0ff */
[----:B------:R-:W-:Y:S01]  /*0960*/  @P2 VIADD R7, R7, 0x1 ;  /* 0x0000000107072836 */ /* 0x000fe20000000000 */
[----:B------:R-:W-:Y:S02]  /*0970*/  SEL R8, R6, R13, !P0 ;  /* 0x0000000d06087207 */ /* 0x000fe40004000000 */
[C---:B------:R-:W-:Y:S02]  /*0980*/  SEL R6, R4.reuse, R12, !P3 ;  /* 0x0000000c04067207 */ /* 0x040fe40005800000 */
[----:B------:R-:W-:Y:S02]  /*0990*/  SEL R7, R4, R7, !P3 ;  /* 0x0000000704077207 */ /* 0x000fe40005800000 */
[----:B------:R-:W-:-:S02]  /*09a0*/  LOP3.LUT R4, R2, 0xffff, RZ, 0xc0, !PT ;  /* 0x0000ffff02047812 */ /* 0x000fc400078ec0ff */
[----:B------:R-:W-:Y:S02]  /*09b0*/  SHF.L.U32 R6, R6, 0x2, RZ ;  /* 0x0000000206067819 */ /* 0x000fe400000006ff */
[----:B0-----:R-:W-:-:S07]  /*09c0*/  LOP3.LUT R22, R7, 0x3, RZ, 0xc0, !PT ;  /* 0x0000000307167812 */ /* 0x001fce00078ec0ff */
[----:B------:R-:W-:Y:S05]  /*09d0*/  CALL.REL.NOINC `($__internal_195_$__cuda_sm20_div_u16) ;  /* 0x00000030008c7944 */ /* 0x000fea0003c00000 */
[----:B------:R-:W0:Y:S01]  /*09e0*/  LDC R20, c[0x0][0x388] ;  /* 0x0000e200ff147b82 */ /* 0x000e220000000800 */
        /* <DEDUP_REMOVED lines=10> */
[----:B------:R-:W-:Y:S01]  /*0a90*/  IMAD R23, R15, R2, R3 ;  /* 0x000000020f177224 */ /* 0x000fe200078e0203 */
[----:B------:R-:W-:Y:S01]  /*0aa0*/  UIADD3 UR4, UPT, UPT, UR4, 0x80, URZ ;  /* 0x0000008004047890 */ /* 0x000fe2000fffe0ff */
[----:B------:R-:W-:-:S04]  /*0ab0*/  IMAD.MOV R18, RZ, RZ, -R15 ;  /* 0x000000ffff127224 */ /* 0x000fc800078e0a0f */
[----:B------:R-:W3:Y:S08]  /*0ac0*/  LDC R16, c[0x0][0x388] ;  /* 0x0000e200ff107b82 */ /* 0x000ef00000000800 */
[----:B------:R-:W4:Y:S01]  /*0ad0*/  LDC.64 R12, c[0x0][0x390] ;  /* 0x0000e400ff0c7b82 */ /* 0x000f220000000a00 */
[----:B--2---:R-:W-:-:S06]  /*0ae0*/  ULEA UR4, UR5, UR4, 0x18 ;  /* 0x0000000405047291 */ /* 0x004fcc000f8ec0ff */
[----:B------:R-:W-:Y:S01]  /*0af0*/  LEA R19, R3, UR4, 0x2 ;  /* 0x0000000403137c11 */ /* 0x000fe2000f8e10ff */
[----:B---3--:R-:W-:-:S04]  /*0b00*/  IMAD R16, R16, UR10, R3 ;  /* 0x0000000a10107c24 */ /* 0x008fc8000f8e0203 */
[----:B------:R-:W-:-:S07]  /*0b10*/  IMAD R21, R5, 0x400, R16 ;  /* 0x0000040005157824 */ /* 0x000fce00078e0210 */
.L_x_41294:
[----:B----4-:R-:W-:-:S06]  /*0b20*/  IMAD.WIDE R16, R21, 0x4, R12 ;  /* 0x0000000415107825 */ /* 0x010fcc00078e020c */
[----:B------:R-:W2:Y:S01]  /*0b30*/  LDG.E R16, desc[UR8][R16.64] ;  /* 0x0000000810107981 */ /* 0x000ea2000c1e1900 */
[----:B------:R-:W-:Y:S01]  /*0b40*/  IADD3 R18, PT, PT, R18, 0x1, RZ ;  /* 0x0000000112127810 */ /* 0x000fe20007ffe0ff */
[----:B------:R-:W-:-:S03]  /*0b50*/  IMAD.IADD R21, R2, 0x1, R21 ;  /* 0x0000000102157824 */ /* 0x000fc600078e0215 */
[----:B------:R-:W-:Y:S01]  /*0b60*/  ISETP.NE.AND P0, PT, R18, RZ, PT ;  /* 0x000000ff1200720c */ /* 0x000fe20003f05270 */
[----:B--2---:R2:W-:Y:S02]  /*0b70*/  STS [R19], R16 ;  /* 0x0000001013007388 */ /* 0x0045e40000000800 */
[----:B--2---:R-:W-:-:S10]  /*0b80*/  IMAD R19, R2, 0x4, R19 ;  /* 0x0000000402137824 */ /* 0x004fd400078e0213 */
[----:B------:R-:W-:Y:S05]  /*0b90*/  @P0 BRA `(.L_x_41294) ;  /* 0xfffffffc00e00947 */ /* 0x000fea000383ffff */
.L_x_41293:
[----:B-1----:R-:W-:Y:S05]  /*0ba0*/  BSYNC.RECONVERGENT B0 ;  /* 0x0000000000007941 */ /* 0x002fea0003800200 */
.L_x_41292:
[----:B------:R-:W-:Y:S01]  /*0bb0*/  UIADD3 UR4, UPT, UPT, UR6, 0x80, URZ ;  /* 0x0000008006047890 */ /* 0x000fe2000fffe0ff */
[----:B0-----:R-:W-:Y:S01]  /*0bc0*/  IMAD R12, R20, UR10, R23 ;  /* 0x0000000a140c7c24 */ /* 0x001fe2000f8e0217 */
[----:B------:R-:W-:Y:S02]  /*0bd0*/  BSSY.RECONVERGENT B0, `(.L_x_41295) ;  /* 0x0000019000007945 */ /* 0x000fe40003800200 */
[----:B------:R-:W-:Y:S01]  /*0be0*/  ULEA UR4, UR7, UR4, 0x18 ;  /* 0x0000000407047291 */ /* 0x000fe2000f8ec0ff */
[----:B------:R-:W-:-:S05]  /*0bf0*/  IMAD R27, R5, 0x400, R12 ;  /* 0x00000400051b7824 */ /* 0x000fca00078e020c */
[----:B------:R-:W-:-:S07]  /*0c00*/  LEA R25, R23, UR4, 0x2 ;  /* 0x0000000417197c11 */ /* 0x000fce000f8e10ff */
.L_x_41296:
        /* <DEDUP_REMOVED lines=22> */
.L_x_41295:
        /* <DEDUP_REMOVED lines=9> */
.L_x_41299:
[----:B------:R-:W-:Y:S01]  /*0e00*/  VIADD R12, R12, 0x1 ;  /* 0x000000010c0c7836 */ /* 0x000fe20000000000 */
[----:B------:R0:W-:Y:S04]  /*0e10*/  STS [R15], RZ ;  /* 0x000000ff0f007388 */ /* 0x0001e80000000800 */
[----:B------:R-:W-:Y:S02]  /*0e20*/  ISETP.NE.AND P0, PT, R12, RZ, PT ;  /* 0x000000ff0c00720c */ /* 0x000fe40003f05270 */
[----:B0-----:R-:W-:-:S11]  /*0e30*/  LEA R15, R2, R15, 0x2 ;  /* 0x0000000f020f7211 */ /* 0x001fd600078e10ff */
[----:B------:R-:W-:Y:S05]  /*0e40*/  @P0 BRA `(.L_x_41299) ;  /* 0xfffffffc00ec0947 */ /* 0x000fea000383ffff */
.L_x_41298:
[----:B------:R-:W-:Y:S05]  /*0e50*/  BSYNC.RECONVERGENT B0 ;  /* 0x0000000000007941 */ /* 0x000fea0003800200 */
.L_x_41297:
[----:B------:R-:W-:Y:S01]  /*0e60*/  BSSY.RECONVERGENT B0, `(.L_x_41300) ;  /* 0x000000e000007945 */ /* 0x000fe20003800200 */
[----:B------:R-:W-:-:S04]  /*0e70*/  UIADD3 UR4, UPT, UPT, UR6, 0x1080, URZ ;  /* 0x0000108006047890 */ /* 0x000fc8000fffe0ff */
[----:B------:R-:W-:-:S12]  /*0e80*/  ULEA UR4, UR7, UR4, 0x18 ;  /* 0x0000000407047291 */ /* 0x000fd8000f8ec0ff */
.L_x_41301:
        /* <DEDUP_REMOVED lines=12> */
.L_x_41300:
[----:B------:R-:W-:Y:S01]  /*0f50*/  BAR.SYNC.DEFER_BLOCKING 0x0 ;  /* 0x0000000000007b1d */ /* 0x000fe20000010000 */
[----:B------:R-:W-:-:S13]  /*0f60*/  ISETP.GE.AND P0, PT, R0, 0x1, PT ;  /* 0x000000010000780c */ /* 0x000fda0003f06270 */
[----:B------:R-:W-:Y:S05]  /*0f70*/  @!P0 BRA `(.L_x_41302) ;  /* 0x0000001800988947 */ /* 0x000fea0003800000 */
[----:B------:R-:W2:Y:S01]  /*0f80*/  LDCU.64 UR6, c[0x0][0x3a8] ;  /* 0x00007500ff0677ac */ /* 0x000ea20008000a00 */
[----:B------:R-:W-:Y:S01]  /*0f90*/  ISETP.NE.AND P0, PT, R11, 0x1, PT ;  /* 0x000000010b00780c */ /* 0x000fe20003f05270 */
[----:B--2---:R-:W-:Y:S01]  /*0fa0*/  UISETP.LT.AND UP0, UPT, UR6, 0x4, UPT ;  /* 0x000000040600788c */ /* 0x004fe2000bf01270 */
[----:B0-----:R-:W-:-:S03]  /*0fb0*/  IMAD R15, RZ, RZ, -UR7 ;  /* 0x80000007ff0f7e24 */ /* 0x001fc6000f8e02ff */
[----:B------:R-:W-:Y:S02]  /*0fc0*/  USEL UR5, UR6, 0x4, UP0 ;  /* 0x0000000406057887 */ /* 0x000fe40008000000 */
[----:B------:R-:W-:-:S06]  /*0fd0*/  LEA R15, R15, 0x201f, 0x8 ;  /* 0x0000201f0f0f7811 */ /* 0x000fcc00078e40ff */
[----:B------:R-:W-:Y:S05]  /*0fe0*/  @P0 BRA `(.L_x_41303) ;  /* 0x0000000800180947 */ /* 0x000fea0003800000 */
[C---:B------:R-:W-:Y:S01]  /*0ff0*/  VIADD R14, R22.reuse, 0x1 ;  /* 0x00000001160e7836 */ /* 0x040fe20000000000 */
[C---:B-1----:R-:W-:Y:S01]  /*1000*/  IADD3 R18, PT, PT, R22.reuse, 0x2, RZ ;  /* 0x0000000216127810 */ /* 0x042fe20007ffe0ff */
[----:B------:R-:W-:Y:S01]  /*1010*/  IMAD.U32 R13, RZ, RZ, UR7 ;  /* 0x00000007ff0d7e24 */ /* 0x000fe2000f8e00ff */
[----:B------:R-:W-:Y:S01]  /*1020*/  BSSY B1, `(.L_x_41304) ;  /* 0x0000081000017945 */ /* 0x000fe20003800000 */
[----:B------:R-:W-:Y:S01]  /*1030*/  VIADD R20, R22, 0x3 ;  /* 0x0000000316147836 */ /* 0x000fe20000000000 */
[----:B------:R-:W-:Y:S02]  /*1040*/  ISETP.GE.AND P0, PT, R14, UR7, PT ;  /* 0x000000070e007c0c */ /* 0x000fe4000bf06270 */
[----:B------:R-:W-:Y:S02]  /*1050*/  ISETP.GE.AND P1, PT, R18, UR7, PT ;  /* 0x0000000712007c0c */ /* 0x000fe4000bf26270 */
[----:B------:R-:W-:Y:S02]  /*1060*/  ISETP.GE.AND P2, PT, R20, UR7, PT ;  /* 0x0000000714007c0c */ /* 0x000fe4000bf46270 */
[----:B------:R-:W-:-:S02]  /*1070*/  SEL R11, R13, RZ, P0 ;  /* 0x000000ff0d0b7207 */ /* 0x000fc40000000000 */
[----:B------:R-:W-:Y:S02]  /*1080*/  ISETP.GE.AND P0, PT, R22, UR7, PT ;  /* 0x0000000716007c0c */ /* 0x000fe4000bf06270 */
[C---:B------:R-:W-:Y:S01]  /*1090*/  SEL R17, R13.reuse, RZ, P1 ;  /* 0x000000ff0d117207 */ /* 0x040fe20000800000 */
[----:B------:R-:W-:Y:S01]  /*10a0*/  IMAD.IADD R14, R14, 0x1, -R11 ;  /* 0x000000010e0e7824 */ /* 0x000fe200078e0a0b */
[C---:B------:R-:W-:Y:S01]  /*10b0*/  SEL R19, R13.reuse, RZ, P2 ;  /* 0x000000ff0d137207 */ /* 0x040fe20001000000 */
[----:B------:R-:W-:Y:S01]  /*10c0*/  IMAD.MOV.U32 R11, RZ, RZ, RZ ;  /* 0x000000ffff0b7224 */ /* 0x000fe200078e00ff */
[----:B------:R-:W-:Y:S01]  /*10d0*/  SEL R13, R13, RZ, P0 ;  /* 0x000000ff0d0d7207 */ /* 0x000fe20000000000 */
[----:B------:R-:W-:Y:S01]  /*10e0*/  IMAD.IADD R18, R18, 0x1, -R17 ;  /* 0x0000000112127824 */ /* 0x000fe200078e0a11 */
[----:B------:R-:W-:-:S03]  /*10f0*/  IADD3 R20, PT, PT, R20, -R19, RZ ;  /* 0x8000001314147210 */ /* 0x000fc60007ffe0ff */
[----:B------:R-:W-:-:S07]  /*1100*/  IMAD.IADD R24, R22, 0x1, -R13 ;  /* 0x0000000116187824 */ /* 0x000fce00078e0a0d */
.L_x_41320:
[----:B0-----:R-:W0:Y:S01]  /*1110*/  LDC R16, c[0x0][0x3ac] ;  /* 0x0000eb00ff107b82 */ /* 0x001e220000000800 */
[----:B------:R-:W-:Y:S01]  /*1120*/  IMAD.IADD R17, R7, 0x1, R11 ;  /* 0x0000000107117824 */ /* 0x000fe200078e020b */
[----:B------:R-:W-:Y:S02]  /*1130*/  IADD3 R11, PT, PT, R10, R11, RZ ;  /* 0x0000000b0a0b7210 */ /* 0x000fe40007ffe0ff */
[----:B------:R-:W-:Y:S02]  /*1140*/  ISETP.GE.AND P5, PT, R9, UR5, PT ;  /* 0x0000000509007c0c */ /* 0x000fe4000bfa6270 */
[----:B------:R-:W-:Y:S02]  /*1150*/  ISETP.GE.AND P2, PT, R11, R0, PT ;  /* 0x000000000b00720c */ /* 0x000fe40003f46270 */
[C---:B0-----:R-:W-:Y:S01]  /*1160*/  ISETP.GE.AND P1, PT, R16.reuse, 0x1, PT ;  /* 0x000000011000780c */ /* 0x041fe20003f26270 */
[----:B------:R-:W-:Y:S01]  /*1170*/  IMAD R13, R17, R16, R6 ;  /* 0x00000010110d7224 */ /* 0x000fe200078e0206 */
[----:B------:R-:W-:-:S02]  /*1180*/  ISETP.GE.AND P0, PT, R16, 0x2, PT ;  /* 0x000000021000780c */ /* 0x000fc40003f06270 */
[C---:B------:R-:W-:Y:S02]  /*1190*/  ISETP.GE.AND P3, PT, R16.reuse, 0x3, PT ;  /* 0x000000031000780c */ /* 0x040fe40003f66270 */
[----:B------:R-:W-:-:S07]  /*11a0*/  ISETP.GE.AND P4, PT, R16, 0x4, PT ;  /* 0x000000041000780c */ /* 0x000fce0003f86270 */
[----:B-1234-:R-:W-:Y:S06]  /*11b0*/  @!P1 BRA `(.L_x_41305) ;  /* 0x00000000001c9947 */ /* 0x01efec0003800000 */
[----:B------:R-:W0:Y:S01]  /*11c0*/  S2UR UR7, SR_CgaCtaId ;  /* 0x00000000000779c3 */ /* 0x000e220000008800 */
[----:B------:R-:W-:Y:S01]  /*11d0*/  UMOV UR6, 0x400 ;  /* 0x0000040000067882 */ /* 0x000fe20000000000 */
[----:B------:R-:W-:Y:S01]  /*11e0*/  IMAD.IADD R12, R22, 0x1, R13 ;  /* 0x00000001160c7824 */ /* 0x000fe200078e020d */
[----:B------:R-:W-:-:S04]  /*11f0*/  UIADD3 UR6, UPT, UPT, UR6, 0x80, URZ ;  /* 0x0000008006067890 */ /* 0x000fc8000fffe0ff */
[----:B0-----:R-:W-:-:S06]  /*1200*/  ULEA UR6, UR7, UR6, 0x18 ;  /* 0x0000000607067291 */ /* 0x001fcc000f8ec0ff */
[----:B------:R-:W-:-:S05]  /*1210*/  LEA R12, R12, UR6, 0x2 ;  /* 0x000000060c0c7c11 */ /* 0x000fca000f8e10ff */
[----:B------:R0:W1:Y:S02]  /*1220*/  LDS R23, [R12] ;  /* 0x000000000c177984 */ /* 0x0000640000000800 */
.L_x_41305:
        /* <DEDUP_REMOVED lines=10> */
.L_x_41306:
[----:B------:R-:W-:Y:S05]  /*12d0*/  @!P3 BRA `(.L_x_41307) ;  /* 0x000000000020b947 */ /* 0x000fea0003800000 */
[----:B------:R-:W4:Y:S01]  /*12e0*/  S2UR UR7, SR_CgaCtaId ;  /* 0x00000000000779c3 */ /* 0x000f220000008800 */
[----:B------:R-:W-:Y:S01]  /*12f0*/  UMOV UR6, 0x400 ;  /* 0x0000040000067882 */ /* 0x000fe20000000000 */
[----:B0-2---:R-:W-:Y:S01]  /*1300*/  LOP3.LUT R12, R22, 0x2, RZ, 0x3c, !PT ;  /* 0x00000002160c7812 */ /* 0x005fe200078e3cff */
[----:B------:R-:W-:-:S03]  /*1310*/  UIADD3 UR6, UPT, UPT, UR6, 0x80, URZ ;  /* 0x0000008006067890 */ /* 0x000fc6000fffe0ff */
[----:B------:R-:W-:Y:S01]  /*1320*/  IADD3 R12, PT, PT, R13, R12, RZ ;  /* 0x0000000c0d0c7210 */ /* 0x000fe20007ffe0ff */
[----:B----4-:R-:W-:-:S06]  /*1330*/  ULEA UR6, UR7, UR6, 0x18 ;  /* 0x0000000607067291 */ /* 0x010fcc000f8ec0ff */
[----:B------:R-:W-:-:S05]  /*1340*/  LEA R12, R12, UR6, 0x2 ;  /* 0x000000060c0c7c11 */ /* 0x000fca000f8e10ff */
[----:B------:R4:W0:Y:S02]  /*1350*/  LDS R21, [R12] ;  /* 0x000000000c157984 */ /* 0x0008240000000800 */
.L_x_41307:
        /* <DEDUP_REMOVED lines=10> */
.L_x_41308:
[----:B------:R-:W-:Y:S04]  /*1400*/  BSSY B0, `(.L_x_41309) ;  /* 0x0000041000007945 */ /* 0x000fe80003800000 */
[----:B------:R-:W-:Y:S05]  /*1410*/  @P5 BRA `(.L_x_41310) ;  /* 0x0000000000fc5947 */ /* 0x000fea0003800000 */
[----:B------:R-:W-:Y:S01]  /*1420*/  IABS R26, R16 ;  /* 0x00000010001a7213 */ /* 0x000fe20000000000 */
[----:B0-2-4-:R-:W-:Y:S01]  /*1430*/  IMAD.MOV.U32 R12, RZ, RZ, RZ ;  /* 0x000000ffff0c7224 */ /* 0x015fe200078e00ff */
[----:B------:R-:W-:Y:S01]  /*1440*/  LOP3.LUT R27, R3, 0x1f, RZ, 0xc0, !PT ;  /* 0x0000001f031b7812 */ /* 0x000fe200078ec0ff */
[----:B------:R-:W0:Y:S01]  /*1450*/  S2UR UR7, SR_CgaCtaId ;  /* 0x00000000000779c3 */ /* 0x000e220000008800 */
[----:B------:R-:W2:Y:S01]  /*1460*/  I2F.RP R28, R26 ;  /* 0x0000001a001c7306 */ /* 0x000ea20000209400 */
[----:B------:R-:W-:Y:S01]  /*1470*/  ISETP.NE.AND P4, PT, R16, RZ, PT ;  /* 0x000000ff1000720c */ /* 0x000fe20003f85270 */
[----:B------:R-:W-:Y:S01]  /*1480*/  UMOV UR6, 0x400 ;  /* 0x0000040000067882 */ /* 0x000fe20000000000 */
[----:B------:R-:W-:Y:S02]  /*1490*/  IABS R30, R27 ;  /* 0x0000001b001e7213 */ /* 0x000fe40000000000 */
[----:B------:R-:W-:Y:S01]  /*14a0*/  ISETP.GE.AND P3, PT, R27, RZ, PT ;  /* 0x000000ff1b00720c */ /* 0x000fe20003f66270 */
[----:B------:R-:W-:-:S02]  /*14b0*/  IMAD.MOV.U32 R27, RZ, RZ, R9 ;  /* 0x000000ffff1b7224 */ /* 0x000fc400078e0009 */
[----:B--2---:R-:W2:Y:S01]  /*14c0*/  MUFU.RCP R28, R28 ;  /* 0x0000001c001c7308 */ /* 0x004ea20000001000 */
[----:B0-----:R-:W-:Y:S01]  /*14d0*/  ULEA UR6, UR7, UR6, 0x18 ;  /* 0x0000000607067291 */ /* 0x001fe2000f8ec0ff */
[----:B--2---:R-:W-:-:S06]  /*14e0*/  VIADD R29, R28, 0xffffffe ;  /* 0x0ffffffe1c1d7836 */ /* 0x004fcc0000000000 */
[----:B------:R-:W0:Y:S02]  /*14f0*/  F2I.FTZ.U32.TRUNC.NTZ R13, R29 ;  /* 0x0000001d000d7305 */ /* 0x000e24000021f000 */
        /* <DEDUP_REMOVED lines=11> */
[----:B------:R-:W-:Y:S01]  /*15b0*/  @!P3 IMAD.MOV R13, RZ, RZ, -R13 ;  /* 0x000000ffff0db224 */ /* 0x000fe200078e0a0d */
[----:B------:R-:W-:-:S04]  /*15c0*/  @!P4 LOP3.LUT R13, RZ, R16, RZ, 0x33, !PT ;  /* 0x00000010ff0dc212 */ /* 0x000fc800078e33ff */
[----:B------:R-:W-:-:S07]  /*15d0*/  LEA R26, R13, UR6, 0x2 ;  /* 0x000000060d1a7c11 */ /* 0x000fce000f8e10ff */
.L_x_41319:
[----:B0-----:R-:W-:Y:S02]  /*15e0*/  IMAD R12, R27, 0x14, R26 ;  /* 0x000000141b0c7824 */ /* 0x001fe400078e021a */
[----:B------:R-:W-:-:S04]  /*15f0*/  HFMA2 R28, -RZ, RZ, 0, 0 ;  /* 0x00000000ff1c7431 */ /* 0x000fc800000001ff */
[----:B------:R-:W0:Y:S01]  /*1600*/  LDS R12, [R12] ;  /* 0x000000000c0c7984 */ /* 0x000e220000000800 */
[----:B------:R-:W-:Y:S05]  /*1610*/  @!P1 BRA `(.L_x_41311) ;  /* 0x0000000000109947 */ /* 0x000fea0003800000 */
[----:B------:R-:W-:-:S03]  /*1620*/  UMOV UR6, 0xffffffff ;  /* 0xffffffff00067882 */ /* 0x000fc60000000000 */
[----:B------:R-:W-:Y:S05]  /*1630*/  BRA.DIV UR6, `(.L_x_41312) ;  /* 0x0000001e06f87947 */ /* 0x000fea000b800000 */
[----:B0-----:R0:W2:Y:S02]  /*1640*/  SHFL.IDX PT, R16, R12, R24, R15 ;  /* 0x000000180c107389 */ /* 0x0010a400000e000f */
.L_x_41360:
[----:B-12---:R-:W-:-:S07]  /*1650*/  IMAD R28, R23, R16, RZ ;  /* 0x00000010171c7224 */ /* 0x006fce00078e02ff */
.L_x_41311:
[----:B------:R-:W2:Y:S02]  /*1660*/  LDC R29, c[0x0][0x3ac] ;  /* 0x0000eb00ff1d7b82 */ /* 0x000ea40000000800 */
[----:B--2---:R-:W-:-:S13]  /*1670*/  ISETP.GE.AND P0, PT, R29, 0x2, PT ;  /* 0x000000021d00780c */ /* 0x004fda0003f06270 */
[----:B------:R-:W-:Y:S05]  /*1680*/  @!P0 BRA `(.L_x_41313) ;  /* 0x0000000000108947 */ /* 0x000fea0003800000 */
[----:B------:R-:W-:-:S03]  /*1690*/  UMOV UR6, 0xffffffff ;  /* 0xffffffff00067882 */ /* 0x000fc60000000000 */
[----:B------:R-:W-:Y:S05]  /*16a0*/  BRA.DIV UR6, `(.L_x_41314) ;  /* 0x0000001e06fc7947 */ /* 0x000fea000b800000 */
[----:B0-----:R0:W2:Y:S02]  /*16b0*/  SHFL.IDX PT, R16, R12, R14, R15 ;  /* 0x0000000e0c107389 */ /* 0x0010a400000e000f */
.L_x_41363:
[----:B--23--:R-:W-:-:S07]  /*16c0*/  IMAD R28, R25, R16, R28 ;  /* 0x00000010191c7224 */ /* 0x00cfce00078e021c */
.L_x_41313:
[----:B------:R-:W-:-:S13]  /*16d0*/  ISETP.GE.AND P0, PT, R29, 0x3, PT ;  /* 0x000000031d00780c */ /* 0x000fda0003f06270 */
[----:B------:R-:W-:Y:S05]  /*16e0*/  @!P0 BRA `(.L_x_41315) ;  /* 0x0000000000108947 */ /* 0x000fea0003800000 */
[----:B------:R-:W-:-:S03]  /*16f0*/  UMOV UR6, 0xffffffff ;  /* 0xffffffff00067882 */ /* 0x000fc60000000000 */
[----:B------:R-:W-:Y:S05]  /*1700*/  BRA.DIV UR6, `(.L_x_41316) ;  /* 0x0000002206047947 */ /* 0x000fea000b800000 */
[----:B0-----:R0:W2:Y:S02]  /*1710*/  SHFL.IDX PT, R16, R12, R18, R15 ;  /* 0x000000120c107389 */ /* 0x0010a400000e000f */
.L_x_41366:
[----:B--2---:R-:W-:-:S07]  /*1720*/  IMAD R28, R21, R16, R28 ;  /* 0x00000010151c7224 */ /* 0x004fce00078e021c */
.L_x_41315:
[----:B------:R-:W-:-:S13]  /*1730*/  ISETP.GE.AND P0, PT, R29, 0x4, PT ;  /* 0x000000041d00780c */ /* 0x000fda0003f06270 */
[----:B------:R-:W-:Y:S05]  /*1740*/  @!P0 BRA `(.L_x_41317) ;  /* 0x0000000000108947 */ /* 0x000fea0003800000 */
[----:B------:R-:W-:-:S03]  /*1750*/  UMOV UR6, 0xffffffff ;  /* 0xffffffff00067882 */ /* 0x000fc60000000000 */
[----:B------:R-:W-:Y:S05]  /*1760*/  BRA.DIV UR6, `(.L_x_41318) ;  /* 0x00000022060c7947 */ /* 0x000fea000b800000 */
[----:B0-----:R0:W2:Y:S02]  /*1770*/  SHFL.IDX PT, R16, R12, R20, R15 ;  /* 0x000000140c107389 */ /* 0x0010a400000e000f */
.L_x_41369:
[----:B--2---:R-:W-:-:S07]  /*1780*/  IMAD R28, R19, R16, R28 ;  /* 0x00000010131c7224 */ /* 0x004fce00078e021c */
.L_x_41317:
        /* <DEDUP_REMOVED lines=8> */
.L_x_41310:
[----:B------:R-:W-:Y:S05]  /*1810*/  BSYNC B0 ;  /* 0x0000000000007941 */ /* 0x000fea0003800000 */
.L_x_41309:
[----:B------:R-:W-:Y:S05]  /*1820*/  @!P2 BRA `(.L_x_41320) ;  /* 0xfffffff80038a947 */ /* 0x000fea000383ffff */
[----:B------:R-:W-:Y:S05]  /*1830*/  BSYNC B1 ;  /* 0x0000000000017941 */ /* 0x000fea0003800000 */
.L_x_41304:
[----:B------:R-:W-:Y:S05]  /*1840*/  BRA `(.L_x_41302) ;  /* 0x0000001000647947 */ /* 0x000fea0003800000 */
.L_x_41303:
[----:B------:R-:W-:-:S09]  /*1850*/  UISETP.GT.U32.AND UP0, UPT, UR7, 0x1f, UPT ;  /* 0x0000001f0700788c */ /* 0x000fd2000bf04070 */
[----:B------:R-:W-:Y:S05]  /*1860*/  BRA.U UP0, `(.L_x_41321) ;  /* 0x0000000500f47547 */ /* 0x000fea000b800000 */
[C---:B------:R-:W-:Y:S01]  /*1870*/  VIADD R11, R22.reuse, 0x1 ;  /* 0x00000001160b7836 */ /* 0x040fe20000000000 */
[----:B------:R-:W-:Y:S01]  /*1880*/  MOV R13, UR7 ;  /* 0x00000007000d7c02 */ /* 0x000fe20008000f00 */
[C---:B------:R-:W-:Y:S02]  /*1890*/  VIADD R17, R22.reuse, 0x2 ;  /* 0x0000000216117836 */ /* 0x040fe40000000000 */
[----:B------:R-:W-:Y:S01]  /*18a0*/  VIADD R19, R22, 0x3 ;  /* 0x0000000316137836 */ /* 0x000fe20000000000 */
[----:B------:R-:W-:Y:S02]  /*18b0*/  ISETP.GE.U32.AND P0, PT, R11, UR7, PT ;  /* 0x000000070b007c0c */ /* 0x000fe4000bf06070 */
[----:B------:R-:W-:Y:S02]  /*18c0*/  ISETP.GE.U32.AND P1, PT, R17, UR7, PT ;  /* 0x0000000711007c0c */ /* 0x000fe4000bf26070 */
[----:B------:R-:W-:Y:S02]  /*18d0*/  ISETP.GE.U32.AND P2, PT, R19, UR7, PT ;  /* 0x0000000713007c0c */ /* 0x000fe4000bf46070 */
[----:B------:R-:W-:-:S02]  /*18e0*/  SEL R14, R13, RZ, P0 ;  /* 0x000000ff0d0e7207 */ /* 0x000fc40000000000 */
[C---:B------:R-:W-:Y:S02]  /*18f0*/  ISETP.GE.U32.AND P0, PT, R22.reuse, UR7, PT ;  /* 0x0000000716007c0c */ /* 0x040fe4000bf06070 */
[----:B-1----:R-:W-:Y:S01]  /*1900*/  SEL R18, R13, RZ, P1 ;  /* 0x000000ff0d127207 */ /* 0x002fe20000800000 */
[----:B------:R-:W-:Y:S01]  /*1910*/  IMAD.IADD R14, R11, 0x1, -R14 ;  /* 0x000000010b0e7824 */ /* 0x000fe200078e0a0e */
[C---:B------:R-:W-:Y:S01]  /*1920*/  SEL R20, R13.reuse, RZ, P2 ;  /* 0x000000ff0d147207 */ /* 0x040fe20001000000 */
[----:B------:R-:W-:Y:S01]  /*1930*/  IMAD.MOV.U32 R11, RZ, RZ, RZ ;  /* 0x000000ffff0b7224 */ /* 0x000fe200078e00ff */
[----:B------:R-:W-:Y:S02]  /*1940*/  SEL R13, R13, RZ, P0 ;  /* 0x000000ff0d0d7207 */ /* 0x000fe40000000000 */
[----:B------:R-:W-:Y:S01]  /*1950*/  IADD3 R18, PT, PT, R17, -R18, RZ ;  /* 0x8000001211127210 */ /* 0x000fe20007ffe0ff */
[----:B------:R-:W-:Y:S02]  /*1960*/  IMAD.IADD R20, R19, 0x1, -R20 ;  /* 0x0000000113147824 */ /* 0x000fe400078e0a14 */
[----:B------:R-:W-:-:S07]  /*1970*/  IMAD.IADD R24, R22, 0x1, -R13 ;  /* 0x0000000116187824 */ /* 0x000fce00078e0a0d */
.L_x_41337:
[----:B0-----:R-:W0:Y:S01]  /*1980*/  LDC R16, c[0x0][0x3ac] ;  /* 0x0000eb00ff107b82 */ /* 0x001e220000000800 */
[----:B------:R-:W-:Y:S01]  /*1990*/  IADD3 R17, PT, PT, R7, R11, RZ ;  /* 0x0000000b07117210 */ /* 0x000fe20007ffe0ff */
[----:B------:R-:W-:Y:S01]  /*19a0*/  IMAD.IADD R11, R10, 0x1, R11 ;  /* 0x000000010a0b7824 */ /* 0x000fe200078e020b */
[----:B------:R-:W-:-:S04]  /*19b0*/  ISETP.GE.AND P5, PT, R9, UR5, PT ;  /* 0x0000000509007c0c */ /* 0x000fc8000bfa6270 */
[----:B------:R-:W-:Y:S02]  /*19c0*/  ISETP.GE.AND P2, PT, R11, R0, PT ;  /* 0x000000000b00720c */ /* 0x000fe40003f46270 */
[C---:B0-----:R-:W-:Y:S01]  /*19d0*/  ISETP.NE.AND P1, PT, R16.reuse, RZ, PT ;  /* 0x000000ff1000720c */ /* 0x041fe20003f25270 */
[----:B------:R-:W-:Y:S01]  /*19e0*/  IMAD R13, R17, R16, R6 ;  /* 0x00000010110d7224 */ /* 0x000fe200078e0206 */
[C---:B------:R-:W-:Y:S02]  /*19f0*/  ISETP.GE.U32.AND P0, PT, R16.reuse, 0x2, PT ;  /* 0x000000021000780c */ /* 0x040fe40003f06070 */
[C---:B------:R-:W-:Y:S02]  /*1a00*/  ISETP.GE.U32.AND P3, PT, R16.reuse, 0x3, PT ;  /* 0x000000031000780c */ /* 0x040fe40003f66070 */
[----:B------:R-:W-:-:S07]  /*1a10*/  ISETP.GE.U32.AND P4, PT, R16, 0x4, PT ;  /* 0x000000041000780c */ /* 0x000fce0003f86070 */
        /* <DEDUP_REMOVED lines=8> */
.L_x_41322:
        /* <DEDUP_REMOVED lines=10> */
.L_x_41323:
[----:B------:R-:W-:Y:S05]  /*1b40*/  @!P3 BRA `(.L_x_41324) ;  /* 0x000000000020b947 */ /* 0x000fea0003800000 */
[----:B------:R-:W4:Y:S01]  /*1b50*/  S2UR UR7, SR_CgaCtaId ;  /* 0x00000000000779c3 */ /* 0x000f220000008800 */
[----:B------:R-:W-:Y:S01]  /*1b60*/  UMOV UR6, 0x400 ;  /* 0x0000040000067882 */ /* 0x000fe20000000000 */
[----:B0-2---:R-:W-:Y:S01]  /*1b70*/  LOP3.LUT R12, R22, 0x2, RZ, 0x3c, !PT ;  /* 0x00000002160c7812 */ /* 0x005fe200078e3cff */
[----:B------:R-:W-:-:S04]  /*1b80*/  UIADD3 UR6, UPT, UPT, UR6, 0x80, URZ ;  /* 0x0000008006067890 */ /* 0x000fc8000fffe0ff */
[----:B------:R-:W-:Y:S01]  /*1b90*/  IMAD.IADD R12, R12, 0x1, R13 ;  /* 0x000000010c0c7824 */ /* 0x000fe200078e020d */
[----:B----4-:R-:W-:-:S06]  /*1ba0*/  ULEA UR6, UR7, UR6, 0x18 ;  /* 0x0000000607067291 */ /* 0x010fcc000f8ec0ff */
[----:B------:R-:W-:-:S05]  /*1bb0*/  LEA R12, R12, UR6, 0x2 ;  /* 0x000000060c0c7c11 */ /* 0x000fca000f8e10ff */
[----:B------:R4:W0:Y:S02]  /*1bc0*/  LDS R25, [R12] ;  /* 0x000000000c197984 */ /* 0x0008240000000800 */
.L_x_41324:
        /* <DEDUP_REMOVED lines=10> */
.L_x_41325:
[----:B------:R-:W-:Y:S04]  /*1c70*/  BSSY B0, `(.L_x_41326) ;  /* 0x000003a000007945 */ /* 0x000fe80003800000 */
[----:B------:R-:W-:Y:S05]  /*1c80*/  @P5 BRA `(.L_x_41327) ;  /* 0x0000000000e05947 */ /* 0x000fea0003800000 */
[----:B------:R-:W5:Y:S01]  /*1c90*/  I2F.U32.RP R27, R16 ;  /* 0x00000010001b7306 */ /* 0x000f620000209000 */
[----:B0-2-4-:R-:W-:Y:S01]  /*1ca0*/  IMAD.MOV.U32 R12, RZ, RZ, RZ ;  /* 0x000000ffff0c7224 */ /* 0x015fe200078e00ff */
[----:B------:R-:W-:Y:S01]  /*1cb0*/  LOP3.LUT R26, R3, 0x1f, RZ, 0xc0, !PT ;  /* 0x0000001f031a7812 */ /* 0x000fe200078ec0ff */
[----:B------:R-:W0:Y:S01]  /*1cc0*/  S2UR UR7, SR_CgaCtaId ;  /* 0x00000000000779c3 */ /* 0x000e220000008800 */
[----:B------:R-:W-:Y:S01]  /*1cd0*/  ISETP.NE.U32.AND P3, PT, R16, RZ, PT ;  /* 0x000000ff1000720c */ /* 0x000fe20003f65070 */
[----:B------:R-:W-:-:S03]  /*1ce0*/  UMOV UR6, 0x400 ;  /* 0x0000040000067882 */ /* 0x000fc60000000000 */
[----:B-----5:R-:W2:Y:S01]  /*1cf0*/  MUFU.RCP R27, R27 ;  /* 0x0000001b001b7308 */ /* 0x020ea20000001000 */
[----:B0-----:R-:W-:Y:S01]  /*1d00*/  ULEA UR6, UR7, UR6, 0x18 ;  /* 0x0000000607067291 */ /* 0x001fe2000f8ec0ff */
[----:B--2---:R-:W-:Y:S01]  /*1d10*/  IADD3 R28, PT, PT, R27, 0xffffffe, RZ ;  /* 0x0ffffffe1b1c7810 */ /* 0x004fe20007ffe0ff */
[----:B------:R-:W-:-:S05]  /*1d20*/  IMAD.MOV.U32 R27, RZ, RZ, R9 ;  /* 0x000000ffff1b7224 */ /* 0x000fca00078e0009 */
[----:B------:R-:W0:Y:S02]  /*1d30*/  F2I.FTZ.U32.TRUNC.NTZ R13, R28 ;  /* 0x0000001c000d7305 */ /* 0x000e24000021f000 */
[----:B0-----:R-:W-:-:S04]  /*1d40*/  IMAD.MOV R29, RZ, RZ, -R13 ;  /* 0x000000ffff1d7224 */ /* 0x001fc800078e0a0d */
        /* <DEDUP_REMOVED lines=10> */
[----:B------:R-:W-:-:S07]  /*1df0*/  LEA R26, R13, UR6, 0x2 ;  /* 0x000000060d1a7c11 */ /* 0x000fce000f8e10ff */
.L_x_41336:
[----:B------:R-:W-:Y:S02]  /*1e00*/  IMAD R12, R27, 0x14, R26 ;  /* 0x000000141b0c7824 */ /* 0x000fe400078e021a */
[----:B------:R-:W-:-:S04]  /*1e10*/  IMAD.MOV.U32 R28, RZ, RZ, RZ ;  /* 0x000000ffff1c7224 */ /* 0x000fc800078e00ff */
[----:B------:R-:W0:Y:S01]  /*1e20*/  LDS R12, [R12] ;  /* 0x000000000c0c7984 */ /* 0x000e220000000800 */
[----:B------:R-:W-:Y:S05]  /*1e30*/  @!P1 BRA `(.L_x_41328) ;  /* 0x0000000000109947 */ /* 0x000fea0003800000 */
[----:B------:R-:W-:-:S03]  /*1e40*/  UMOV UR6, 0xffffffff ;  /* 0xffffffff00067882 */ /* 0x000fc60000000000 */
[----:B------:R-:W-:Y:S05]  /*1e50*/  BRA.DIV UR6, `(.L_x_41329) ;  /* 0x0000001a06707947 */ /* 0x000fea000b800000 */
[----:B0-----:R0:W2:Y:S02]  /*1e60*/  SHFL.IDX PT, R16, R12, R24, R15 ;  /* 0x000000180c107389 */ /* 0x0010a400000e000f */
.L_x_41372:
[----:B-12---:R-:W-:-:S07]  /*1e70*/  IMAD R28, R21, R16, RZ ;  /* 0x00000010151c7224 */ /* 0x006fce00078e02ff */
.L_x_41328:
[----:B------:R-:W2:Y:S02]  /*1e80*/  LDC R29, c[0x0][0x3ac] ;  /* 0x0000eb00ff1d7b82 */ /* 0x000ea40000000800 */
[----:B--2---:R-:W-:-:S13]  /*1e90*/  ISETP.GE.U32.AND P0, PT, R29, 0x2, PT ;  /* 0x000000021d00780c */ /* 0x004fda0003f06070 */
[----:B------:R-:W-:Y:S05]  /*1ea0*/  @!P0 BRA `(.L_x_41330) ;  /* 0x0000000000108947 */ /* 0x000fea0003800000 */
[----:B------:R-:W-:-:S03]  /*1eb0*/  UMOV UR6, 0xffffffff ;  /* 0xffffffff00067882 */ /* 0x000fc60000000000 */
[----:B------:R-:W-:Y:S05]  /*1ec0*/  BRA.DIV UR6, `(.L_x_41331) ;  /* 0x0000001a06747947 */ /* 0x000fea000b800000 */
[----:B0-----:R0:W2:Y:S02]  /*1ed0*/  SHFL.IDX PT, R16, R12, R14, R15 ;  /* 0x0000000e0c107389 */ /* 0x0010a400000e000f */
.L_x_41375:
[----:B--23--:R-:W-:-:S07]  /*1ee0*/  IMAD R28, R23, R16, R28 ;  /* 0x00000010171c7224 */ /* 0x00cfce00078e021c */
.L_x_41330:
[----:B------:R-:W-:-:S13]  /*1ef0*/  ISETP.GE.U32.AND P0, PT, R29, 0x3, PT ;  /* 0x000000031d00780c */ /* 0x000fda0003f06070 */
[----:B------:R-:W-:Y:S05]  /*1f00*/  @!P0 BRA `(.L_x_41332) ;  /* 0x0000000000108947 */ /* 0x000fea0003800000 */
[----:B------:R-:W-:-:S03]  /*1f10*/  UMOV UR6, 0xffffffff ;  /* 0xffffffff00067882 */ /* 0x000fc60000000000 */
[----:B------:R-:W-:Y:S05]  /*1f20*/  BRA.DIV UR6, `(.L_x_41333) ;  /* 0x0000001a067c7947 */ /* 0x000fea000b800000 */
[----:B0-----:R0:W2:Y:S02]  /*1f30*/  SHFL.IDX PT, R16, R12, R18, R15 ;  /* 0x000000120c107389 */ /* 0x0010a400000e000f */
.L_x_41378:
[----:B--2---:R-:W-:-:S07]  /*1f40*/  IMAD R28, R25, R16, R28 ;  /* 0x00000010191c7224 */ /* 0x004fce00078e021c */
.L_x_41332:
[----:B------:R-:W-:-:S13]  /*1f50*/  ISETP.GE.U32.AND P0, PT, R29, 0x4, PT ;  /* 0x000000041d00780c */ /* 0x000fda0003f06070 */
[----:B------:R-:W-:Y:S05]  /*1f60*/  @!P0 BRA `(.L_x_41334) ;  /* 0x0000000000108947 */ /* 0x000fea0003800000 */
[----:B------:R-:W-:-:S03]  /*1f70*/  UMOV UR6, 0xffffffff ;  /* 0xffffffff00067882 */ /* 0x000fc60000000000 */
[----:B------:R-:W-:Y:S05]  /*1f80*/  BRA.DIV UR6, `(.L_x_41335) ;  /* 0x0000001a06847947 */ /* 0x000fea000b800000 */
[----:B0-----:R0:W2:Y:S02]  /*1f90*/  SHFL.IDX PT, R16, R12, R20, R15 ;  /* 0x000000140c107389 */ /* 0x0010a400000e000f */
.L_x_41381:
[----:B--2---:R-:W-:-:S07]  /*1fa0*/  IMAD R28, R19, R16, R28 ;  /* 0x00000010131c7224 */ /* 0x004fce00078e021c */
.L_x_41334:
[-C--:B0-----:R-:W-:Y:S01]  /*1fb0*/  IMAD R12, R0, R27.reuse, R17 ;  /* 0x0000001b000c7224 */ /* 0x081fe200078e0211 */
[----:B------:R-:W-:-:S04]  /*1fc0*/  IADD3 R27, PT, PT, R8, R27, RZ ;  /* 0x0000001b081b7210 */ /* 0x000fc80007ffe0ff */
[----:B------:R-:W-:Y:S02]  /*1fd0*/  LEA R13, R12, UR4, 0x2 ;  /* 0x000000040c0d7c11 */ /* 0x000fe4000f8e10ff */
[----:B------:R-:W-:-:S03]  /*1fe0*/  ISETP.GE.AND P0, PT, R27, UR5, PT ;  /* 0x000000051b007c0c */ /* 0x000fc6000bf06270 */
[----:B------:R0:W-:Y:S10]  /*1ff0*/  STS [R13], R28 ;  /* 0x0000001c0d007388 */ /* 0x0001f40000000800 */
[----:B0-----:R-:W-:Y:S05]  /*2000*/  @!P0 BRA `(.L_x_41336) ;  /* 0xfffffffc007c8947 */ /* 0x001fea000383ffff */
.L_x_41327:
[----:B------:R-:W-:Y:S05]  /*2010*/  BSYNC B0 ;  /* 0x0000000000007941 */ /* 0x000fea0003800000 */
.L_x_41326:
[----:B------:R-:W-:Y:S05]  /*2020*/  @!P2 BRA `(.L_x_41337) ;  /* 0xfffffff80054a947 */ /* 0x000fea000383ffff */
[----:B------:R-:W-:Y:S05]  /*2030*/  BRA `(.L_x_41302) ;  /* 0x0000000800687947 */ /* 0x000fea0003800000 */
.L_x_41321:
[----:B------:R-:W-:Y:S01]  /*2040*/  IMAD.U32 R19, RZ, RZ, UR7 ;  /* 0x00000007ff137e24 */ /* 0x000fe2000f8e00ff */
[C---:B------:R-:W-:Y:S01]  /*2050*/  ISETP.GE.AND P0, PT, R22.reuse, UR7, PT ;  /* 0x0000000716007c0c */ /* 0x040fe2000bf06270 */
[C---:B-1----:R-:W-:Y:S01]  /*2060*/  VIADD R18, R22.reuse, 0x1 ;  /* 0x0000000116127836 */ /* 0x042fe20000000000 */
[C---:B------:R-:W-:Y:S01]  /*2070*/  IADD3 R24, PT, PT, R22.reuse, 0x3, RZ ;  /* 0x0000000316187810 */ /* 0x040fe20007ffe0ff */
[----:B------:R-:W-:Y:S01]  /*2080*/  VIADD R20, R22, 0x2 ;  /* 0x0000000216147836 */ /* 0x000fe20000000000 */
[----:B------:R-:W-:Y:S01]  /*2090*/  SEL R13, R19, RZ, P0 ;  /* 0x000000ff130d7207 */ /* 0x000fe20000000000 */
[----:B------:R-:W-:Y:S01]  /*20a0*/  IMAD.MOV.U32 R12, RZ, RZ, -0x100 ;  /* 0xffffff00ff0c7424 */ /* 0x000fe200078e00ff */
[----:B------:R-:W-:Y:S02]  /*20b0*/  ISETP.GE.AND P0, PT, R18, UR7, PT ;  /* 0x0000000712007c0c */ /* 0x000fe4000bf06270 */
[----:B------:R-:W-:Y:S01]  /*20c0*/  ISETP.GE.AND P1, PT, R20, UR7, PT ;  /* 0x0000000714007c0c */ /* 0x000fe2000bf26270 */
[----:B------:R-:W-:Y:S01]  /*20d0*/  IMAD.IADD R22, R22, 0x1, -R13 ;  /* 0x0000000116167824 */ /* 0x000fe200078e0a0d */
[----:B------:R-:W-:-:S02]  /*20e0*/  ISETP.GE.AND P2, PT, R24, UR7, PT ;  /* 0x0000000718007c0c */ /* 0x000fc4000bf46270 */
[C---:B------:R-:W-:Y:S02]  /*20f0*/  SEL R13, R19.reuse, RZ, P0 ;  /* 0x000000ff130d7207 */ /* 0x040fe40000000000 */
[C---:B------:R-:W-:Y:S02]  /*2100*/  SEL R17, R19.reuse, RZ, P1 ;  /* 0x000000ff13117207 */ /* 0x040fe40000800000 */
[----:B------:R-:W-:Y:S01]  /*2110*/  SEL R19, R19, RZ, P2 ;  /* 0x000000ff13137207 */ /* 0x000fe20001000000 */
[----:B------:R-:W-:Y:S01]  /*2120*/  IMAD.IADD R18, R18, 0x1, -R13 ;  /* 0x0000000112127824 */ /* 0x000fe200078e0a0d */
[----:B------:R-:W-:Y:S01]  /*2130*/  IADD3 R20, PT, PT, R20, -R17, RZ ;  /* 0x8000001114147210 */ /* 0x000fe20007ffe0ff */
[----:B------:R-:W-:Y:S02]  /*2140*/  IMAD.MOV.U32 R17, RZ, RZ, RZ ;  /* 0x000000ffff117224 */ /* 0x000fe400078e00ff */
[----:B------:R-:W-:Y:S02]  /*2150*/  IMAD.IADD R24, R24, 0x1, -R19 ;  /* 0x0000000118187824 */ /* 0x000fe400078e0a13 */
[----:B------:R-:W-:-:S07]  /*2160*/  IMAD R19, R11, R12, 0x201f ;  /* 0x0000201f0b137424 */ /* 0x000fce00078e020c */
.L_x_41353:
[----:B0-----:R-:W0:Y:S01]  /*2170*/  LDC R16, c[0x0][0x3ac] ;  /* 0x0000eb00ff107b82 */ /* 0x001e220000000800 */
[----:B------:R-:W-:Y:S01]  /*2180*/  IMAD.IADD R21, R7, 0x1, R17 ;  /* 0x0000000107157824 */ /* 0x000fe200078e0211 */
[----:B------:R-:W-:Y:S02]  /*2190*/  IADD3 R17, PT, PT, R10, R17, RZ ;  /* 0x000000110a117210 */ /* 0x000fe40007ffe0ff */
[----:B------:R-:W-:Y:S02]  /*21a0*/  ISETP.GE.AND P0, PT, R9, UR5, PT ;  /* 0x0000000509007c0c */ /* 0x000fe4000bf06270 */
[----:B------:R-:W-:Y:S02]  /*21b0*/  ISETP.GE.AND P5, PT, R17, R0, PT ;  /* 0x000000001100720c */ /* 0x000fe40003fa6270 */
[----:B------:R-:W-:Y:S02]  /*21c0*/  LOP3.LUT R29, R7, 0x3, RZ, 0xc0, !PT ;  /* 0x00000003071d7812 */ /* 0x000fe400078ec0ff */
        /* <DEDUP_REMOVED lines=13> */
.L_x_41338:
        /* <DEDUP_REMOVED lines=10> */
.L_x_41339:
        /* <DEDUP_REMOVED lines=9> */
.L_x_41340:
        /* <DEDUP_REMOVED lines=10> */
.L_x_41341:
[----:B------:R-:W-:Y:S05]  /*2470*/  @P0 BRA `(.L_x_41342) ;  /* 0x0000000400540947 */ /* 0x000fea0003800000 */
[----:B------:R-:W-:Y:S01]  /*2480*/  IABS R28, R16 ;  /* 0x00000010001c7213 */ /* 0x000fe20000000000 */
[----:B------:R-:W5:Y:S01]  /*2490*/  S2UR UR7, SR_CgaCtaId ;  /* 0x00000000000779c3 */ /* 0x000f620000008800 */
[----:B------:R-:W-:Y:S01]  /*24a0*/  LOP3.LUT R29, R3, 0x1f, RZ, 0xc0, !PT ;  /* 0x0000001f031d7812 */ /* 0x000fe200078ec0ff */
[----:B------:R-:W-:Y:S01]  /*24b0*/  UMOV UR6, 0x400 ;  /* 0x0000040000067882 */ /* 0x000fe20000000000 */
[----:B------:R-:W4:Y:S02]  /*24c0*/  I2F.RP R30, R28 ;  /* 0x0000001c001e7306 */ /* 0x000f240000209400 */
[----:B------:R-:W-:-:S06]  /*24d0*/  IABS R32, R29 ;  /* 0x0000001d00207213 */ /* 0x000fcc0000000000 */
[----:B----4-:R-:W0:Y:S01]  /*24e0*/  MUFU.RCP R30, R30 ;  /* 0x0000001e001e7308 */ /* 0x010e220000001000 */
[----:B-----5:R-:W-:Y:S01]  /*24f0*/  ULEA UR6, UR7, UR6, 0x18 ;  /* 0x0000000607067291 */ /* 0x020fe2000f8ec0ff */
[----:B0-----:R-:W-:-:S06]  /*2500*/  VIADD R12, R30, 0xffffffe ;  /* 0x0ffffffe1e0c7836 */ /* 0x001fcc0000000000 */
[----:B--2---:R0:W2:Y:S02]  /*2510*/  F2I.FTZ.U32.TRUNC.NTZ R13, R12 ;  /* 0x0000000c000d7305 */ /* 0x0040a4000021f000 */
[----:B0-----:R-:W-:Y:S01]  /*2520*/  IMAD.MOV.U32 R12, RZ, RZ, RZ ;  /* 0x000000ffff0c7224 */ /* 0x001fe200078e00ff */
[----:B--2---:R-:W-:-:S05]  /*2530*/  IADD3 R31, PT, PT, RZ, -R13, RZ ;  /* 0x8000000dff1f7210 */ /* 0x004fca0007ffe0ff */
[----:B------:R-:W-:-:S04]  /*2540*/  IMAD R31, R31, R28, RZ ;  /* 0x0000001c1f1f7224 */ /* 0x000fc800078e02ff */
[----:B------:R-:W-:-:S04]  /*2550*/  IMAD.HI.U32 R31, R13, R31, R12 ;  /* 0x0000001f0d1f7227 */ /* 0x000fc800078e000c */
[----:B------:R-:W-:-:S04]  /*2560*/  IMAD.MOV.U32 R13, RZ, RZ, R32 ;  /* 0x000000ffff0d7224 */ /* 0x000fc800078e0020 */
[----:B------:R-:W-:-:S04]  /*2570*/  IMAD.HI.U32 R31, R31, R13, RZ ;  /* 0x0000000d1f1f7227 */ /* 0x000fc800078e00ff */
[----:B------:R-:W-:-:S04]  /*2580*/  IMAD.MOV R31, RZ, RZ, -R31 ;  /* 0x000000ffff1f7224 */ /* 0x000fc800078e0a1f */
[----:B------:R-:W-:-:S05]  /*2590*/  IMAD R13, R28, R31, R13 ;  /* 0x0000001f1c0d7224 */ /* 0x000fca00078e020d */
[----:B------:R-:W-:-:S13]  /*25a0*/  ISETP.GT.U32.AND P0, PT, R28, R13, PT ;  /* 0x0000000d1c00720c */ /* 0x000fda0003f04070 */
[----:B------:R-:W-:Y:S02]  /*25b0*/  @!P0 IADD3 R13, PT, PT, R13, -R28, RZ ;  /* 0x8000001c0d0d8210 */ /* 0x000fe40007ffe0ff */
[----:B------:R-:W-:Y:S02]  /*25c0*/  ISETP.GE.AND P0, PT, R29, RZ, PT ;  /* 0x000000ff1d00720c */ /* 0x000fe40003f06270 */
[----:B------:R-:W-:Y:S02]  /*25d0*/  ISETP.GT.U32.AND P6, PT, R28, R13, PT ;  /* 0x0000000d1c00720c */ /* 0x000fe40003fc4070 */
[----:B------:R-:W-:-:S11]  /*25e0*/  MOV R29, R9 ;  /* 0x00000009001d7202 */ /* 0x000fd60000000f00 */
[----:B------:R-:W-:Y:S01]  /*25f0*/  @!P6 IMAD.IADD R13, R13, 0x1, -R28 ;  /* 0x000000010d0de824 */ /* 0x000fe200078e0a1c */
[----:B------:R-:W-:-:S03]  /*2600*/  ISETP.NE.AND P6, PT, R16, RZ, PT ;  /* 0x000000ff1000720c */ /* 0x000fc60003fc5270 */
[----:B------:R-:W-:-:S04]  /*2610*/  IMAD.MOV.U32 R28, RZ, RZ, R13 ;  /* 0x000000ffff1c7224 */ /* 0x000fc800078e000d */
[----:B------:R-:W-:-:S06]  /*2620*/  @!P0 IMAD.MOV R28, RZ, RZ, -R28 ;  /* 0x000000ffff1c8224 */ /* 0x000fcc00078e0a1c */
[----:B------:R-:W-:-:S04]  /*2630*/  @!P6 LOP3.LUT R28, RZ, R16, RZ, 0x33, !PT ;  /* 0x00000010ff1ce212 */ /* 0x000fc800078e33ff */
[----:B------:R-:W-:-:S07]  /*2640*/  LEA R28, R28, UR6, 0x2 ;  /* 0x000000061c1c7c11 */ /* 0x000fce000f8e10ff */
.L_x_41352:
[----:B------:R-:W-:Y:S02]  /*2650*/  IMAD R12, R29, 0x14, R28 ;  /* 0x000000141d0c7824 */ /* 0x000fe400078e021c */
[----:B------:R-:W-:-:S04]  /*2660*/  IMAD.MOV.U32 R30, RZ, RZ, RZ ;  /* 0x000000ffff1e7224 */ /* 0x000fc800078e00ff */
[----:B------:R-:W0:Y:S01]  /*2670*/  LDS R12, [R12] ;  /* 0x000000000c0c7984 */ /* 0x000e220000000800 */
[----:B------:R-:W-:Y:S05]  /*2680*/  @!P1 BRA `(.L_x_41343) ;  /* 0x0000000000109947 */ /* 0x000fea0003800000 */
[----:B------:R-:W-:-:S03]  /*2690*/  UMOV UR6, 0xffffffff ;  /* 0xffffffff00067882 */ /* 0x000fc60000000000 */
[----:B------:R-:W-:Y:S05]  /*26a0*/  BRA.DIV UR6, `(.L_x_41344) ;  /* 0x0000001206dc7947 */ /* 0x000fea000b800000 */
[----:B0-----:R0:W2:Y:S02]  /*26b0*/  SHFL.IDX PT, R30, R12, R22, R15 ;  /* 0x000000160c1e7389 */ /* 0x0010a400000e000f */
.L_x_41383:
[----:B-12---:R-:W-:-:S07]  /*26c0*/  IMAD R30, R23, R30, RZ ;  /* 0x0000001e171e7224 */ /* 0x006fce00078e02ff */
.L_x_41343:
[----:B------:R-:W-:Y:S05]  /*26d0*/  @!P2 BRA `(.L_x_41345) ;  /* 0x000000000010a947 */ /* 0x000fea0003800000 */
[----:B------:R-:W-:-:S03]  /*26e0*/  UMOV UR6, 0xffffffff ;  /* 0xffffffff00067882 */ /* 0x000fc60000000000 */
[----:B------:R-:W-:Y:S05]  /*26f0*/  BRA.DIV UR6, `(.L_x_41346) ;  /* 0x0000001206e47947 */ /* 0x000fea000b800000 */
[----:B0-----:R0:W2:Y:S02]  /*2700*/  SHFL.IDX PT, R16, R12, R18, R15 ;  /* 0x000000120c107389 */ /* 0x0010a400000e000f */
.L_x_41386:
[----:B--23--:R-:W-:-:S07]  /*2710*/  IMAD R30, R25, R16, R30 ;  /* 0x00000010191e7224 */ /* 0x00cfce00078e021e */
.L_x_41345:
[----:B------:R-:W-:Y:S05]  /*2720*/  @!P3 BRA `(.L_x_41347) ;  /* 0x000000000010b947 */ /* 0x000fea0003800000 */
[----:B------:R-:W-:-:S03]  /*2730*/  UMOV UR6, 0xffffffff ;  /* 0xffffffff00067882 */ /* 0x000fc60000000000 */
[----:B------:R-:W-:Y:S05]  /*2740*/  BRA.DIV UR6, `(.L_x_41348) ;  /* 0x0000001206f07947 */ /* 0x000fea000b800000 */
[----:B0-----:R0:W2:Y:S02]  /*2750*/  SHFL.IDX PT, R16, R12, R20, R15 ;  /* 0x000000140c107389 */ /* 0x0010a400000e000f */
.L_x_41389:
[----:B--2---:R-:W-:-:S07]  /*2760*/  IMAD R30, R26, R16, R30 ;  /* 0x000000101a1e7224 */ /* 0x004fce00078e021e */
.L_x_41347:
[----:B------:R-:W-:Y:S05]  /*2770*/  @!P4 BRA `(.L_x_41349) ;  /* 0x000000000010c947 */ /* 0x000fea0003800000 */
[----:B------:R-:W-:-:S03]  /*2780*/  UMOV UR6, 0xffffffff ;  /* 0xffffffff00067882 */ /* 0x000fc60000000000 */
[----:B------:R-:W-:Y:S05]  /*2790*/  BRA.DIV UR6, `(.L_x_41350) ;  /* 0x0000001206fc7947 */ /* 0x000fea000b800000 */
[----:B0-----:R0:W2:Y:S02]  /*27a0*/  SHFL.IDX PT, R16, R12, R24, R15 ;  /* 0x000000180c107389 */ /* 0x0010a400000e000f */
.L_x_41392:
[----:B--2---:R-:W-:-:S07]  /*27b0*/  IMAD R30, R27, R16, R30 ;  /* 0x000000101b1e7224 */ /* 0x004fce00078e021e */
.L_x_41349:
[----:B0-----:R-:W-:-:S07]  /*27c0*/  IMAD.MOV.U32 R12, RZ, RZ, R14 ;  /* 0x000000ffff0c7224 */ /* 0x001fce00078e000e */
.L_x_41351:
[----:B------:R-:W-:Y:S01]  /*27d0*/  SHF.R.U32.HI R13, RZ, 0x1, R12 ;  /* 0x00000001ff0d7819 */ /* 0x000fe2000001160c */
[----:B------:R-:W-:Y:S05]  /*27e0*/  WARPSYNC.ALL ;  /* 0x0000000000007948 */ /* 0x000fea0003800000 */
[----:B------:R-:W0:Y:S01]  /*27f0*/  SHFL.DOWN PT, R31, R30, R13, R19 ;  /* 0x0800000d1e1f7389 */ /* 0x000e2200000e0013 */
[----:B------:R-:W-:Y:S01]  /*2800*/  ISETP.GT.U32.AND P0, PT, R12, 0x3, PT ;  /* 0x000000030c00780c */ /* 0x000fe20003f04070 */
[----:B------:R-:W-:Y:S01]  /*2810*/  IMAD.MOV.U32 R12, RZ, RZ, R13 ;  /* 0x000000ffff0c7224 */ /* 0x000fe200078e000d */
[----:B0-----:R-:W-:-:S11]  /*2820*/  IADD3 R30, PT, PT, R31, R30, RZ ;  /* 0x0000001e1f1e7210 */ /* 0x001fd60007ffe0ff */
[----:B------:R-:W-:Y:S05]  /*2830*/  @P0 BRA `(.L_x_41351) ;  /* 0xfffffffc00e40947 */ /* 0x000fea000383ffff */
[----:B------:R-:W0:Y:S01]  /*2840*/  I2F.U32.RP R16, R11 ;  /* 0x0000000b00107306 */ /* 0x000e220000209000 */
[----:B------:R-:W-:-:S07]  /*2850*/  ISETP.NE.U32.AND P6, PT, R11, RZ, PT ;  /* 0x000000ff0b00720c */ /* 0x000fce0003fc5070 */
[----:B0-----:R-:W0:Y:S02]  /*2860*/  MUFU.RCP R16, R16 ;  /* 0x0000001000107308 */ /* 0x001e240000001000 */
[----:B0-----:R-:W-:-:S06]  /*2870*/  VIADD R31, R16, 0xffffffe ;  /* 0x0ffffffe101f7836 */ /* 0x001fcc0000000000 */
[----:B------:R-:W0:Y:S02]  /*2880*/  F2I.FTZ.U32.TRUNC.NTZ R13, R31 ;  /* 0x0000001f000d7305 */ /* 0x000e24000021f000 */
[----:B0-----:R-:W-:-:S04]  /*2890*/  IMAD.MOV R12, RZ, RZ, -R13 ;  /* 0x000000ffff0c7224 */ /* 0x001fc800078e0a0d */
[----:B------:R-:W-:Y:S02]  /*28a0*/  IMAD R33, R12, R11, RZ ;  /* 0x0000000b0c217224 */ /* 0x000fe400078e02ff */
[----:B------:R-:W-:-:S04]  /*28b0*/  IMAD.MOV.U32 R12, RZ, RZ, RZ ;  /* 0x000000ffff0c7224 */ /* 0x000fc800078e00ff */
[----:B------:R-:W-:Y:S01]  /*28c0*/  IMAD.HI.U32 R12, R13, R33, R12 ;  /* 0x000000210d0c7227 */ /* 0x000fe200078e000c */
[----:B------:R-:W-:-:S05]  /*28d0*/  LOP3.LUT R13, R3, 0x1f, RZ, 0xc0, !PT ;  /* 0x0000001f030d7812 */ /* 0x000fca00078ec0ff */
[----:B------:R-:W-:-:S05]  /*28e0*/  IMAD.HI.U32 R12, R12, R13, RZ ;  /* 0x0000000d0c0c7227 */ /* 0x000fca00078e00ff */
[----:B------:R-:W-:-:S05]  /*28f0*/  IADD3 R12, PT, PT, -R12, RZ, RZ ;  /* 0x000000ff0c0c7210 */ /* 0x000fca0007ffe1ff */
[----:B------:R-:W-:-:S05]  /*2900*/  IMAD R12, R11, R12, R13 ;  /* 0x0000000c0b0c7224 */ /* 0x000fca00078e020d */
[----:B------:R-:W-:-:S13]  /*2910*/  ISETP.GE.U32.AND P0, PT, R12, R11, PT ;  /* 0x0000000b0c00720c */ /* 0x000fda0003f06070 */
[----:B------:R-:W-:-:S05]  /*2920*/  @P0 IMAD.IADD R12, R12, 0x1, -R11 ;  /* 0x000000010c0c0824 */ /* 0x000fca00078e0a0b */
[----:B------:R-:W-:-:S13]  /*2930*/  ISETP.GE.U32.AND P0, PT, R12, R11, PT ;  /* 0x0000000b0c00720c */ /* 0x000fda0003f06070 */
[----:B------:R-:W-:Y:S01]  /*2940*/  @P0 IMAD.IADD R12, R12, 0x1, -R11 ;  /* 0x000000010c0c0824 */ /* 0x000fe200078e0a0b */
[----:B------:R-:W-:-:S04]  /*2950*/  @!P6 LOP3.LUT R12, RZ, R11, RZ, 0x33, !PT ;  /* 0x0000000bff0ce212 */ /* 0x000fc800078e33ff */
[----:B------:R-:W-:-:S13]  /*2960*/  ISETP.NE.AND P0, PT, R12, RZ, PT ;  /* 0x000000ff0c00720c */ /* 0x000fda0003f05270 */
[----:B------:R-:W-:Y:S02]  /*2970*/  @!P0 IMAD R12, R0, R29, R21 ;  /* 0x0000001d000c8224 */ /* 0x000fe400078e0215 */
[----:B------:R-:W-:-:S03]  /*2980*/  IMAD.IADD R29, R8, 0x1, R29 ;  /* 0x00000001081d7824 */ /* 0x000fc600078e021d */
[----:B------:R-:W-:-:S05]  /*2990*/  @!P0 LEA R13, R12, UR4, 0x2 ;  /* 0x000000040c0d8c11 */ /* 0x000fca000f8e10ff */
[----:B------:R0:W-:Y:S01]  /*29a0*/  @!P0 STS [R13], R30 ;  /* 0x0000001e0d008388 */ /* 0x0001e20000000800 */
[----:B------:R-:W-:-:S13]  /*29b0*/  ISETP.GE.AND P0, PT, R29, UR5, PT ;  /* 0x000000051d007c0c */ /* 0x000fda000bf06270 */
[----:B0-----:R-:W-:Y:S05]  /*29c0*/  @!P0 BRA `(.L_x_41352) ;  /* 0xfffffffc00208947 */ /* 0x001fea000383ffff */
.L_x_41342:
[----:B------:R-:W-:Y:S05]  /*29d0*/  @!P5 BRA `(.L_x_41353) ;  /* 0xfffffff400e4d947 */ /* 0x000fea000383ffff */
.L_x_41302:
[----:B------:R-:W-:Y:S05]  /*29e0*/  WARPSYNC.ALL ;  /* 0x0000000000007948 */ /* 0x000fea0003800000 */
[----:B------:R-:W-:Y:S01]  /*29f0*/  ISETP.NE.AND P3, PT, R4, 0x2, PT ;  /* 0x000000020400780c */ /* 0x000fe20003f65270 */
[----:B------:R-:W5:Y:S01]  /*2a00*/  LDC R8, c[0x0][0x3ac] ;  /* 0x0000eb00ff087b82 */ /* 0x000f620000000800 */
[----:B0-----:R-:W-:Y:S01]  /*2a10*/  IABS R15, R0 ;  /* 0x00000000000f7213 */ /* 0x001fe20000000000 */
[----:B------:R-:W-:Y:S01]  /*2a20*/  IMAD R5, R0, R5, RZ ;  /* 0x0000000500057224 */ /* 0x000fe200078e02ff */
[----:B------:R-:W-:Y:S02]  /*2a30*/  BSSY.RECONVERGENT B0, `(.L_x_41354) ;  /* 0x0000052000007945 */ /* 0x000fe40003800200 */
[----:B--2-4-:R-:W0:Y:S03]  /*2a40*/  I2F.RP R12, R15 ;  /* 0x0000000f000c7306 */ /* 0x014e260000209400 */
[----:B------:R-:W2:Y:S05]  /*2a50*/  LDC R13, c[0x0][0x388] ;  /* 0x0000e200ff0d7b82 */ /* 0x000eaa0000000800 */
[----:B0-----:R-:W1:Y:S01]  /*2a60*/  MUFU.RCP R12, R12 ;  /* 0x0000000c000c7308 */ /* 0x001e620000001000 */
[----:B-----5:R-:W-:-:S07]  /*2a70*/  IABS R9, R8 ;  /* 0x0000000800097213 */ /* 0x020fce0000000000 */
[----:B------:R-:W0:Y:S01]  /*2a80*/  I2F.RP R10, R9 ;  /* 0x00000009000a7306 */ /* 0x000e220000209400 */
[----:B--2---:R-:W-:Y:S01]  /*2a90*/  IABS R14, R13 ;  /* 0x0000000d000e7213 */ /* 0x004fe20000000000 */
[----:B-1----:R-:W-:-:S06]  /*2aa0*/  VIADD R16, R12, 0xffffffe ;  /* 0x0ffffffe0c107836 */ /* 0x002fcc0000000000 */
[----:B------:R1:W2:Y:S08]  /*2ab0*/  F2I.FTZ.U32.TRUNC.NTZ R17, R16 ;  /* 0x0000001000117305 */ /* 0x0002b0000021f000 */
[----:B0-----:R-:W0:Y:S01]  /*2ac0*/  MUFU.RCP R10, R10 ;  /* 0x0000000a000a7308 */ /* 0x001e220000001000 */
[----:B-1----:R-:W-:Y:S01]  /*2ad0*/  HFMA2 R16, -RZ, RZ, 0, 0 ;  /* 0x00000000ff107431 */ /* 0x002fe200000001ff */
[----:B--2---:R-:W-:-:S02]  /*2ae0*/  IADD3 R12, PT, PT, RZ, -R17, RZ ;  /* 0x80000011ff0c7210 */ /* 0x004fc40007ffe0ff */
[----:B0-----:R-:W-:Y:S02]  /*2af0*/  IADD3 R7, PT, PT, R10, 0xffffffe, RZ ;  /* 0x0ffffffe0a077810 */ /* 0x001fe40007ffe0ff */
[----:B------:R-:W0:Y:S04]  /*2b00*/  LDC R10, c[0x0][0x384] ;  /* 0x0000e100ff0a7b82 */ /* 0x000e280000000800 */
[----:B------:R-:W1:Y:S02]  /*2b10*/  F2I.FTZ.U32.TRUNC.NTZ R7, R7 ;  /* 0x0000000700077305 */ /* 0x000e64000021f000 */
[----:B-1----:R-:W-:-:S04]  /*2b20*/  IMAD.MOV R6, RZ, RZ, -R7 ;  /* 0x000000ffff067224 */ /* 0x002fc800078e0a07 */
        /* <DEDUP_REMOVED lines=12> */
[----:B------:R-:W-:Y:S01]  /*2bf0*/  ISETP.GE.U32.AND P0, PT, R6, R9, PT ;  /* 0x000000090600720c */ /* 0x000fe20003f06070 */
[----:B------:R-:W-:Y:S01]  /*2c00*/  IMAD R9, R12, R15, RZ ;  /* 0x0000000f0c097224 */ /* 0x000fe200078e02ff */
[----:B------:R-:W-:-:S03]  /*2c10*/  LOP3.LUT R6, R13, R8, RZ, 0x3c, !PT ;  /* 0x000000080d067212 */ /* 0x000fc600078e3cff */
[----:B------:R-:W-:Y:S01]  /*2c20*/  IMAD.HI.U32 R16, R17, R9, R16 ;  /* 0x0000000911107227 */ /* 0x000fe200078e0010 */
[----:B------:R-:W-:Y:S02]  /*2c30*/  ISETP.GE.AND P2, PT, R6, RZ, PT ;  /* 0x000000ff0600720c */ /* 0x000fe40003f46270 */
[----:B------:R-:W1:Y:S01]  /*2c40*/  LDC.64 R6, c[0x0][0x3a0] ;  /* 0x0000e800ff067b82 */ /* 0x000e620000000a00 */
[----:B0-----:R-:W-:-:S04]  /*2c50*/  IMAD R17, R10, UR10, R5 ;  /* 0x0000000a0a117c24 */ /* 0x001fc8000f8e0205 */
[----:B------:R-:W-:Y:S01]  /*2c60*/  @P0 VIADD R14, R14, 0x1 ;  /* 0x000000010e0e0836 */ /* 0x000fe20000000000 */
[----:B------:R-:W-:-:S05]  /*2c70*/  ISETP.NE.AND P0, PT, R0, RZ, PT ;  /* 0x000000ff0000720c */ /* 0x000fca0003f05270 */
[----:B------:R-:W-:Y:S01]  /*2c80*/  @!P2 IMAD.MOV R14, RZ, RZ, -R14 ;  /* 0x000000ffff0ea224 */ /* 0x000fe200078e0a0e */
[----:B------:R-:W-:Y:S01]  /*2c90*/  @!P1 LOP3.LUT R14, RZ, R8, RZ, 0x33, !PT ;  /* 0x00000008ff0e9212 */ /* 0x000fe200078e33ff */
[----:B------:R-:W-:Y:S06]  /*2ca0*/  @!P3 BRA `(.L_x_41355) ;  /* 0x0000000000a8b947 */ /* 0x000fec0003800000 */
[-C--:B------:R-:W-:Y:S01]  /*2cb0*/  IABS R5, R0.reuse ;  /* 0x0000000000057213 */ /* 0x080fe20000000000 */
[----:B------:R-:W0:Y:S01]  /*2cc0*/  LDC.64 R8, c[0x0][0x3a0] ;  /* 0x0000e800ff087b82 */ /* 0x000e220000000a00 */
[----:B------:R-:W-:Y:S02]  /*2cd0*/  LOP3.LUT R4, R4, 0x2, RZ, 0x3c, !PT ;  /* 0x0000000204047812 */ /* 0x000fe400078e3cff */
[----:B------:R-:W2:Y:S01]  /*2ce0*/  I2F.RP R12, R5 ;  /* 0x00000005000c7306 */ /* 0x000ea20000209400 */
[----:B------:R-:W-:Y:S02]  /*2cf0*/  ISETP.NE.AND P4, PT, R0, RZ, PT ;  /* 0x000000ff0000720c */ /* 0x000fe40003f85270 */
[----:B------:R-:W-:Y:S01]  /*2d00*/  LOP3.LUT R21, RZ, R0, RZ, 0x33, !PT ;  /* 0x00000000ff157212 */ /* 0x000fe200078e33ff */
[----:B------:R-:W-:-:S04]  /*2d10*/  IMAD.MOV R4, RZ, RZ, -R4 ;  /* 0x000000ffff047224 */ /* 0x000fc800078e0a04 */
[----:B--2---:R-:W2:Y:S02]  /*2d20*/  MUFU.RCP R12, R12 ;  /* 0x0000000c000c7308 */ /* 0x004ea40000001000 */
[----:B--2---:R-:W-:-:S06]  /*2d30*/  VIADD R10, R12, 0xffffffe ;  /* 0x0ffffffe0c0a7836 */ /* 0x004fcc0000000000 */
[----:B------:R2:W4:Y:S02]  /*2d40*/  F2I.FTZ.U32.TRUNC.NTZ R11, R10 ;  /* 0x0000000a000b7305 */ /* 0x000524000021f000 */
[----:B--2---:R-:W-:Y:S01]  /*2d50*/  MOV R10, RZ ;  /* 0x000000ff000a7202 */ /* 0x004fe20000000f00 */
[----:B----4-:R-:W-:-:S04]  /*2d60*/  IMAD.MOV R18, RZ, RZ, -R11 ;  /* 0x000000ffff127224 */ /* 0x010fc800078e0a0b */
[----:B------:R-:W-:-:S04]  /*2d70*/  IMAD R13, R18, R5, RZ ;  /* 0x00000005120d7224 */ /* 0x000fc800078e02ff */
[----:B------:R-:W-:Y:S01]  /*2d80*/  IMAD.HI.U32 R18, R11, R13, R10 ;  /* 0x0000000d0b127227 */ /* 0x000fe200078e000a */
[----:B0-----:R-:W-:-:S07]  /*2d90*/  LEA R13, R3, UR4, 0x2 ;  /* 0x00000004030d7c11 */ /* 0x001fce000f8e10ff */
.L_x_41356:
[----:B0-----:R-:W-:Y:S01]  /*2da0*/  IABS R10, R0 ;  /* 0x00000000000a7213 */ /* 0x001fe20000000000 */
[----:B------:R0:W2:Y:S01]  /*2db0*/  LDS R19, [R13] ;  /* 0x000000000d137984 */ /* 0x0000a20000000800 */
        /* <DEDUP_REMOVED lines=8> */
[----:B------:R-:W-:Y:S01]  /*2e40*/  @!P2 IADD3 R12, PT, PT, R12, -R11, RZ ;  /* 0x8000000b0c0ca210 */ /* 0x000fe20007ffe0ff */
[----:B------:R-:W-:Y:S01]  /*2e50*/  @!P2 VIADD R10, R10, 0x1 ;  /* 0x000000010a0aa836 */ /* 0x000fe20000000000 */
[----:B------:R-:W-:Y:S02]  /*2e60*/  LOP3.LUT R11, R3, R0, RZ, 0x3c, !PT ;  /* 0x00000000030b7212 */ /* 0x000fe400078e3cff */
[----:B------:R-:W-:Y:S02]  /*2e70*/  ISETP.GE.U32.AND P1, PT, R12, R5, PT ;  /* 0x000000050c00720c */ /* 0x000fe40003f26070 */
[----:B------:R-:W-:-:S11]  /*2e80*/  ISETP.GE.AND P3, PT, R11, RZ, PT ;  /* 0x000000ff0b00720c */ /* 0x000fd60003f66270 */
[----:B------:R-:W-:Y:S01]  /*2e90*/  @P1 VIADD R10, R10, 0x1 ;  /* 0x000000010a0a1836 */ /* 0x000fe20000000000 */
[----:B------:R-:W-:-:S04]  /*2ea0*/  ISETP.NE.AND P1, PT, R4, RZ, PT ;  /* 0x000000ff0400720c */ /* 0x000fc80003f25270 */
[----:B------:R-:W-:-:S04]  /*2eb0*/  @!P3 IADD3 R10, PT, PT, -R10, RZ, RZ ;  /* 0x000000ff0a0ab210 */ /* 0x000fc80007ffe1ff */
[----:B------:R-:W-:-:S05]  /*2ec0*/  SEL R10, R21, R10, !P4 ;  /* 0x0000000a150a7207 */ /* 0x000fca0006000000 */
[----:B------:R-:W-:Y:S02]  /*2ed0*/  IMAD.MOV R11, RZ, RZ, -R10 ;  /* 0x000000ffff0b7224 */ /* 0x000fe400078e0a0a */
[----:B------:R-:W-:Y:S02]  /*2ee0*/  IMAD R10, R14, R10, R17 ;  /* 0x0000000a0e0a7224 */ /* 0x000fe400078e0211 */
[--C-:B------:R-:W-:Y:S02]  /*2ef0*/  IMAD R11, R0, R11, R3.reuse ;  /* 0x0000000b000b7224 */ /* 0x100fe400078e0203 */
[----:B------:R-:W-:Y:S02]  /*2f00*/  IMAD.IADD R3, R2, 0x1, R3 ;  /* 0x0000000102037824 */ /* 0x000fe400078e0203 */
[----:B------:R-:W-:-:S04]  /*2f10*/  IMAD.IADD R11, R10, 0x1, R11 ;  /* 0x000000010a0b7824 */ /* 0x000fc800078e020b */
[----:B------:R-:W-:-:S05]  /*2f20*/  IMAD.WIDE R10, R11, 0x4, R8 ;  /* 0x000000040b0a7825 */ /* 0x000fca00078e0208 */
[----:B--2---:R0:W-:Y:S01]  /*2f30*/  STG.E desc[UR8][R10.64], R19 ;  /* 0x000000130a007986 */ /* 0x0041e2000c101908 */
[----:B------:R-:W-:Y:S05]  /*2f40*/  @P1 BRA `(.L_x_41356) ;  /* 0xfffffffc00941947 */ /* 0x000fea000383ffff */
.L_x_41355:
[----:B------:R-:W-:Y:S05]  /*2f50*/  BSYNC.RECONVERGENT B0 ;  /* 0x0000000000007941 */ /* 0x000fea0003800200 */
.L_x_41354:
[----:B------:R-:W-:Y:S01]  /*2f60*/  LOP3.LUT R18, RZ, R0, RZ, 0x33, !PT ;  /* 0x00000000ff127212 */ /* 0x000fe200078e33ff */
[C---:B------:R-:W-:Y:S01]  /*2f70*/  IMAD R21, R2.reuse, 0x3, R3 ;  /* 0x0000000302157824 */ /* 0x040fe200078e0203 */
[----:B---3--:R-:W-:Y:S01]  /*2f80*/  LEA R25, R2, R3, 0x1 ;  /* 0x0000000302197211 */ /* 0x008fe200078e08ff */
[C---:B------:R-:W-:Y:S01]  /*2f90*/  IMAD.IADD R23, R3.reuse, 0x1, R2 ;  /* 0x0000000103177824 */ /* 0x040fe200078e0202 */
[----:B0-----:R-:W-:-:S07]  /*2fa0*/  LEA R19, R3, UR4, 0x2 ;  /* 0x0000000403137c11 */ /* 0x001fce000f8e10ff */
.L_x_41357:
[-C--:B--2---:R-:W-:Y:S01]  /*2fb0*/  IABS R8, R0.reuse ;  /* 0x0000000000087213 */ /* 0x084fe20000000000 */
[C-C-:B------:R-:W-:Y:S01]  /*2fc0*/  IMAD R31, R2.reuse, 0x4, R19.reuse ;  /* 0x00000004021f7824 */ /* 0x140fe200078e0213 */
[----:B------:R-:W-:Y:S01]  /*2fd0*/  IABS R9, R0 ;  /* 0x0000000000097213 */ /* 0x000fe20000000000 */
[----:B------:R-:W-:Y:S01]  /*2fe0*/  IMAD R29, R2, 0x8, R19 ;  /* 0x00000008021d7824 */ /* 0x000fe200078e0213 */
[----:B------:R-:W0:Y:S01]  /*2ff0*/  I2F.RP R11, R8 ;  /* 0x00000008000b7306 */ /* 0x000e220000209400 */
[----:B------:R-:W-:Y:S01]  /*3000*/  IABS R10, R3 ;  /* 0x00000003000a7213 */ /* 0x000fe20000000000 */
[----:B------:R2:W3:Y:S01]  /*3010*/  LDS R33, [R19] ;  /* 0x0000000013217984 */ /* 0x0004e20000000800 */
[----:B------:R-:W-:Y:S02]  /*3020*/  IADD3 R27, PT, PT, RZ, -R9, RZ ;  /* 0x80000009ff1b7210 */ /* 0x000fe40007ffe0ff */
[----:B------:R-:W-:Y:S01]  /*3030*/  IABS R12, R23 ;  /* 0x00000017000c7213 */ /* 0x000fe20000000000 */
[----:B------:R-:W-:Y:S01]  /*3040*/  IMAD.HI.U32 R9, R16, R10, RZ ;  /* 0x0000000a10097227 */ /* 0x000fe200078e00ff */
[----:B------:R-:W4:Y:S03]  /*3050*/  LDS R31, [R31] ;  /* 0x000000001f1f7984 */ /* 0x000f260000000800 */
[----:B------:R-:W-:Y:S01]  /*3060*/  IMAD R10, R9, R27, R10 ;  /* 0x0000001b090a7224 */ /* 0x000fe200078e020a */
[----:B------:R-:W5:Y:S01]  /*3070*/  LDS R29, [R29] ;  /* 0x000000001d1d7984 */ /* 0x000f620000000800 */
[----:B0-----:R-:W0:Y:S03]  /*3080*/  MUFU.RCP R11, R11 ;  /* 0x0000000b000b7308 */ /* 0x001e260000001000 */
[----:B------:R-:W-:-:S13]  /*3090*/  ISETP.GT.U32.AND P1, PT, R15, R10, PT ;  /* 0x0000000a0f00720c */ /* 0x000fda0003f24070 */
[----:B------:R-:W-:Y:S02]  /*30a0*/  @!P1 IMAD.IADD R10, R10, 0x1, -R8 ;  /* 0x000000010a0a9824 */ /* 0x000fe400078e0a08 */
[----:B------:R-:W-:Y:S02]  /*30b0*/  @!P1 VIADD R9, R9, 0x1 ;  /* 0x0000000109099836 */ /* 0x000fe40000000000 */
[----:B0-----:R-:W-:Y:S01]  /*30c0*/  VIADD R4, R11, 0xffffffe ;  /* 0x0ffffffe0b047836 */ /* 0x001fe20000000000 */
[----:B------:R-:W-:-:S03]  /*30d0*/  ISETP.GE.U32.AND P3, PT, R10, R15, PT ;  /* 0x0000000f0a00720c */ /* 0x000fc60003f66070 */
[----:B------:R0:W1:Y:S02]  /*30e0*/  F2I.FTZ.U32.TRUNC.NTZ R5, R4 ;  /* 0x0000000400057305 */ /* 0x000064000021f000 */
[----:B0-----:R-:W-:-:S08]  /*30f0*/  IMAD.MOV.U32 R4, RZ, RZ, RZ ;  /* 0x000000ffff047224 */ /* 0x001fd000078e00ff */
[----:B------:R-:W-:Y:S02]  /*3100*/  @P3 VIADD R9, R9, 0x1 ;  /* 0x0000000109093836 */ /* 0x000fe40000000000 */
[----:B-1----:R-:W-:-:S04]  /*3110*/  IMAD.MOV R13, RZ, RZ, -R5 ;  /* 0x000000ffff0d7224 */ /* 0x002fc800078e0a05 */
[----:B------:R-:W-:Y:S01]  /*3120*/  IMAD R11, R13, R8, RZ ;  /* 0x000000080d0b7224 */ /* 0x000fe200078e02ff */
[----:B------:R-:W-:-:S03]  /*3130*/  IABS R13, R25 ;  /* 0x00000019000d7213 */ /* 0x000fc60000000000 */
[----:B------:R-:W-:Y:S01]  /*3140*/  IMAD.HI.U32 R20, R5, R11, R4 ;  /* 0x0000000b05147227 */ /* 0x000fe200078e0004 */
[----:B------:R-:W-:Y:S02]  /*3150*/  MOV R11, R12 ;  /* 0x0000000c000b7202 */ /* 0x000fe40000000f00 */
[----:B------:R-:W-:-:S03]  /*3160*/  IABS R12, R21 ;  /* 0x00000015000c7213 */ /* 0x000fc60000000000 */
[----:B------:R-:W-:-:S04]  /*3170*/  IMAD.HI.U32 R4, R20, R11, RZ ;  /* 0x0000000b14047227 */ /* 0x000fc800078e00ff */
[----:B------:R-:W-:Y:S02]  /*3180*/  IMAD R11, R4, R27, R11 ;  /* 0x0000001b040b7224 */ /* 0x000fe400078e020b */
[----:B------:R-:W-:-:S03]  /*3190*/  IMAD.HI.U32 R10, R20, R13, RZ ;  /* 0x0000000d140a7227 */ /* 0x000fc600078e00ff */
[----:B------:R-:W-:Y:S01]  /*31a0*/  ISETP.GT.U32.AND P2, PT, R8, R11, PT ;  /* 0x0000000b0800720c */ /* 0x000fe20003f44070 */
[----:B------:R-:W-:Y:S01]  /*31b0*/  IMAD.HI.U32 R5, R20, R12, RZ ;  /* 0x0000000c14057227 */ /* 0x000fe200078e00ff */
[----:B------:R-:W-:-:S03]  /*31c0*/  LOP3.LUT R20, R3, R0, RZ, 0x3c, !PT ;  /* 0x0000000003147212 */ /* 0x000fc600078e3cff */
[-C--:B------:R-:W-:Y:S01]  /*31d0*/  IMAD R13, R10, R27.reuse, R13 ;  /* 0x0000001b0a0d7224 */ /* 0x080fe200078e020d */
[----:B------:R-:W-:Y:S01]  /*31e0*/  ISETP.GE.AND P4, PT, R20, RZ, PT ;  /* 0x000000ff1400720c */ /* 0x000fe20003f86270 */
[----:B------:R-:W-:-:S03]  /*31f0*/  IMAD R27, R5, R27, R12 ;  /* 0x0000001b051b7224 */ /* 0x000fc600078e020c */
[C---:B------:R-:W-:Y:S02]  /*3200*/  ISETP.GT.U32.AND P5, PT, R8.reuse, R13, PT ;  /* 0x0000000d0800720c */ /* 0x040fe40003fa4070 */
[----:B------:R-:W-:Y:S01]  /*3210*/  ISETP.GT.U32.AND P1, PT, R8, R27, PT ;  /* 0x0000001b0800720c */ /* 0x000fe20003f24070 */
[----:B------:R-:W-:Y:S01]  /*3220*/  @!P2 VIADD R4, R4, 0x1 ;  /* 0x000000010404a836 */ /* 0x000fe20000000000 */
[----:B------:R-:W-:-:S04]  /*3230*/  @!P2 IADD3 R11, PT, PT, R11, -R8, RZ ;  /* 0x800000080b0ba210 */ /* 0x000fc80007ffe0ff */
[----:B------:R-:W-:Y:S01]  /*3240*/  ISETP.GE.U32.AND P6, PT, R11, R8, PT ;  /* 0x000000080b00720c */ /* 0x000fe20003fc6070 */
[----:B------:R-:W-:Y:S01]  /*3250*/  @!P4 IMAD.MOV R9, RZ, RZ, -R9 ;  /* 0x000000ffff09c224 */ /* 0x000fe200078e0a09 */
[----:B------:R-:W-:-:S03]  /*3260*/  LOP3.LUT R11, R23, R0, RZ, 0x3c, !PT ;  /* 0x00000000170b7212 */ /* 0x000fc600078e3cff */
[-C--:B------:R-:W-:Y:S02]  /*3270*/  @!P5 IADD3 R13, PT, PT, R13, -R8.reuse, RZ ;  /* 0x800000080d0dd210 */ /* 0x080fe40007ffe0ff */
[----:B------:R-:W-:Y:S01]  /*3280*/  @!P1 IMAD.IADD R27, R27, 0x1, -R8 ;  /* 0x000000011b1b9824 */ /* 0x000fe200078e0a08 */
[----:B------:R-:W-:Y:S01]  /*3290*/  ISETP.GE.AND P3, PT, R11, RZ, PT ;  /* 0x000000ff0b00720c */ /* 0x000fe20003f66270 */
[----:B------:R-:W-:Y:S01]  /*32a0*/  @!P1 VIADD R5, R5, 0x1 ;  /* 0x0000000105059836 */ /* 0x000fe20000000000 */
[----:B------:R-:W-:Y:S02]  /*32b0*/  ISETP.GE.U32.AND P4, PT, R13, R8, PT ;  /* 0x000000080d00720c */ /* 0x000fe40003f86070 */
[----:B------:R-:W-:Y:S02]  /*32c0*/  LOP3.LUT R11, R25, R0, RZ, 0x3c, !PT ;  /* 0x00000000190b7212 */ /* 0x000fe400078e3cff */
[----:B------:R-:W-:Y:S02]  /*32d0*/  @P6 IADD3 R4, PT, PT, R4, 0x1, RZ ;  /* 0x0000000104046810 */ /* 0x000fe40007ffe0ff */
[----:B------:R-:W-:Y:S01]  /*32e0*/  ISETP.GE.U32.AND P6, PT, R27, R8, PT ;  /* 0x000000081b00720c */ /* 0x000fe20003fc6070 */
[C-C-:B------:R-:W-:Y:S01]  /*32f0*/  IMAD R27, R2.reuse, 0xc, R19.reuse ;  /* 0x0000000c021b7824 */ /* 0x140fe200078e0213 */
[----:B------:R-:W-:Y:S01]  /*3300*/  LOP3.LUT R8, R21, R0, RZ, 0x3c, !PT ;  /* 0x0000000015087212 */ /* 0x000fe200078e3cff */
[----:B--2---:R-:W-:Y:S01]  /*3310*/  IMAD R19, R2, 0x10, R19 ;  /* 0x0000001002137824 */ /* 0x004fe200078e0213 */
[----:B------:R-:W-:Y:S01]  /*3320*/  @!P5 IADD3 R10, PT, PT, R10, 0x1, RZ ;  /* 0x000000010a0ad810 */ /* 0x000fe20007ffe0ff */
[----:B------:R-:W-:Y:S01]  /*3330*/  @!P3 IMAD.MOV R4, RZ, RZ, -R4 ;  /* 0x000000ffff04b224 */ /* 0x000fe200078e0a04 */
[----:B------:R-:W-:Y:S01]  /*3340*/  ISETP.GE.AND P5, PT, R8, RZ, PT ;  /* 0x000000ff0800720c */ /* 0x000fe20003fa6270 */
[----:B------:R-:W0:Y:S01]  /*3350*/  LDS R27, [R27] ;  /* 0x000000001b1b7984 */ /* 0x000e220000000800 */
[----:B------:R-:W-:Y:S01]  /*3360*/  ISETP.GE.AND P2, PT, R11, RZ, PT ;  /* 0x000000ff0b00720c */ /* 0x000fe20003f46270 */
[----:B------:R-:W-:Y:S01]  /*3370*/  @P4 VIADD R10, R10, 0x1 ;  /* 0x000000010a0a4836 */ /* 0x000fe20000000000 */
[----:B------:R-:W-:-:S02]  /*3380*/  ISETP.NE.AND P1, PT, R0, RZ, PT ;  /* 0x000000ff0000720c */ /* 0x000fc40003f25270 */
[----:B------:R-:W-:Y:S02]  /*3390*/  LOP3.LUT R13, RZ, R0, RZ, 0x33, !PT ;  /* 0x00000000ff0d7212 */ /* 0x000fe400078e33ff */
[----:B------:R-:W-:Y:S02]  /*33a0*/  @P6 IADD3 R5, PT, PT, R5, 0x1, RZ ;  /* 0x0000000105056810 */ /* 0x000fe40007ffe0ff */
[----:B------:R-:W-:-:S03]  /*33b0*/  SEL R9, R13, R9, !P1 ;  /* 0x000000090d097207 */ /* 0x000fc60004800000 */
[----:B------:R-:W-:Y:S01]  /*33c0*/  IMAD.MOV.U32 R11, RZ, RZ, R5 ;  /* 0x000000ffff0b7224 */ /* 0x000fe200078e0005 */
[C---:B------:R-:W-:Y:S01]  /*33d0*/  SEL R5, R13.reuse, R4, !P1 ;  /* 0x000000040d057207 */ /* 0x040fe20004800000 */
[----:B------:R-:W-:Y:S01]  /*33e0*/  IMAD.MOV R8, RZ, RZ, -R9 ;  /* 0x000000ffff087224 */ /* 0x000fe200078e0a09 */
[----:B------:R-:W-:Y:S01]  /*33f0*/  @!P2 IADD3 R10, PT, PT, -R10, RZ, RZ ;  /* 0x000000ff0a0aa210 */ /* 0x000fe20007ffe1ff */
[----:B------:R-:W-:Y:S02]  /*3400*/  @!P5 IMAD.MOV R11, RZ, RZ, -R11 ;  /* 0x000000ffff0bd224 */ /* 0x000fe400078e0a0b */
[----:B------:R-:W-:Y:S01]  /*3410*/  IMAD R4, R0, R8, R3 ;  /* 0x0000000800047224 */ /* 0x000fe200078e0203 */
[----:B------:R-:W-:Y:S01]  /*3420*/  SEL R10, R13, R10, !P1 ;  /* 0x0000000a0d0a7207 */ /* 0x000fe20004800000 */
[--C-:B------:R-:W-:Y:S01]  /*3430*/  IMAD R8, R14, R5, R17.reuse ;  /* 0x000000050e087224 */ /* 0x100fe200078e0211 */
[----:B------:R-:W-:Y:S01]  /*3440*/  SEL R11, R18, R11, !P0 ;  /* 0x0000000b120b7207 */ /* 0x000fe20004000000 */
[----:B------:R-:W-:Y:S01]  /*3450*/  IMAD R9, R14, R9, R17 ;  /* 0x000000090e097224 */ /* 0x000fe200078e0211 */
[----:B------:R-:W-:Y:S01]  /*3460*/  IADD3 R5, PT, PT, -R5, RZ, RZ ;  /* 0x000000ff05057210 */ /* 0x000fe20007ffe1ff */
[----:B------:R-:W-:Y:S01]  /*3470*/  IMAD.MOV R13, RZ, RZ, -R10 ;  /* 0x000000ffff0d7224 */ /* 0x000fe200078e0a0a */
[----:B------:R-:W-:Y:S01]  /*3480*/  IADD3 R3, PT, PT, R2, R3, R2 ;  /* 0x0000000302037210 */ /* 0x000fe20007ffe002 */
[----:B------:R-:W-:-:S02]  /*3490*/  IMAD.MOV R35, RZ, RZ, -R11 ;  /* 0x000000ffff237224 */ /* 0x000fc400078e0a0b */
[----:B------:R-:W-:Y:S01]  /*34a0*/  IMAD R12, R14, R11, R17 ;  /* 0x0000000b0e0c7224 */ /* 0x000fe200078e0211 */
[----:B------:R-:W-:Y:S01]  /*34b0*/  IADD3 R3, PT, PT, R2, R3, R2 ;  /* 0x0000000302037210 */ /* 0x000fe20007ffe002 */
[----:B------:R-:W-:Y:S01]  /*34c0*/  IMAD R11, R0, R5, R23 ;  /* 0x00000005000b7224 */ /* 0x000fe200078e0217 */
[----:B------:R-:W-:Y:S01]  /*34d0*/  IADD3 R5, PT, PT, R9, R4, RZ ;  /* 0x0000000409057210 */ /* 0x000fe20007ffe0ff */
[----:B------:R-:W-:Y:S01]  /*34e0*/  IMAD R10, R14, R10, R17 ;  /* 0x0000000a0e0a7224 */ /* 0x000fe200078e0211 */
[----:B------:R-:W-:Y:S01]  /*34f0*/  ISETP.GE.U32.AND P1, PT, R3, 0x400, PT ;  /* 0x000004000300780c */ /* 0x000fe20003f26070 */
[C---:B------:R-:W-:Y:S02]  /*3500*/  IMAD R13, R0.reuse, R13, R25 ;  /* 0x0000000d000d7224 */ /* 0x040fe400078e0219 */
[----:B------:R-:W-:Y:S01]  /*3510*/  IMAD R35, R0, R35, R21 ;  /* 0x0000002300237224 */ /* 0x000fe200078e0215 */
[----:B------:R-:W-:Y:S01]  /*3520*/  LEA R21, R2, R21, 0x2 ;  /* 0x0000001502157211 */ /* 0x000fe200078e10ff */
[----:B------:R-:W-:-:S02]  /*3530*/  IMAD.IADD R9, R8, 0x1, R11 ;  /* 0x0000000108097824 */ /* 0x000fc400078e020b */
[----:B------:R-:W-:Y:S01]  /*3540*/  IMAD.IADD R11, R10, 0x1, R13 ;  /* 0x000000010a0b7824 */ /* 0x000fe200078e020d */
[----:B------:R-:W-:Y:S01]  /*3550*/  IADD3 R13, PT, PT, R12, R35, RZ ;  /* 0x000000230c0d7210 */ /* 0x000fe20007ffe0ff */
[----:B------:R-:W-:-:S04]  /*3560*/  IMAD.WIDE R4, R5, 0x4, R6 ;  /* 0x0000000405047825 */ /* 0x000fc800078e0206 */
[--C-:B------:R-:W-:Y:S01]  /*3570*/  IMAD.WIDE R8, R9, 0x4, R6.reuse ;  /* 0x0000000409087825 */ /* 0x100fe200078e0206 */
[----:B---3--:R2:W-:Y:S03]  /*3580*/  STG.E desc[UR8][R4.64], R33 ;  /* 0x0000002104007986 */ /* 0x0085e6000c101908 */
[--C-:B------:R-:W-:Y:S01]  /*3590*/  IMAD.WIDE R10, R11, 0x4, R6.reuse ;  /* 0x000000040b0a7825 */ /* 0x100fe200078e0206 */
[----:B----4-:R2:W-:Y:S03]  /*35a0*/  STG.E desc[UR8][R8.64], R31 ;  /* 0x0000001f08007986 */ /* 0x0105e6000c101908 */
[----:B------:R-:W-:Y:S01]  /*35b0*/  IMAD.WIDE R12, R13, 0x4, R6 ;  /* 0x000000040d0c7825 */ /* 0x000fe200078e0206 */
[----:B-----5:R2:W-:Y:S03]  /*35c0*/  STG.E desc[UR8][R10.64], R29 ;  /* 0x0000001d0a007986 */ /* 0x0205e6000c101908 */
[C---:B------:R-:W-:Y:S01]  /*35d0*/  IMAD R25, R2.reuse, 0x4, R25 ;  /* 0x0000000402197824 */ /* 0x040fe200078e0219 */
[----:B0-----:R2:W-:Y:S01]  /*35e0*/  STG.E desc[UR8][R12.64], R27 ;  /* 0x0000001b0c007986 */ /* 0x0015e2000c101908 */
[----:B------:R-:W-:Y:S01]  /*35f0*/  IMAD R23, R2, 0x4, R23 ;  /* 0x0000000402177824 */ /* 0x000fe200078e0217 */
[----:B------:R-:W-:Y:S06]  /*3600*/  @!P1 BRA `(.L_x_41357) ;  /* 0xfffffff800689947 */ /* 0x000fec000383ffff */
[----:B------:R-:W-:Y:S05]  /*3610*/  EXIT ;  /* 0x000000000000794d */ /* 0x000fea0003800000 */
.L_x_41312:
[----:B------:R-:W-:Y:S01]  /*3620*/  BSSY B2, `(.L_x_41358) ;  /* 0x0000006000027945 */ /* 0x000fe20003800000 */
[----:B------:R-:W-:Y:S01]  /*3630*/  IMAD.MOV.U32 R13, RZ, RZ, R24 ;  /* 0x000000ffff0d7224 */ /* 0x000fe200078e0018 */
[----:B------:R-:W-:-:S07]  /*3640*/  MOV R16, 0xffffffff ;  /* 0xffffffff00107802 */ /* 0x000fce0000000f00 */
[----:B01-3--:R-:W-:Y:S05]  /*3650*/  WARPSYNC.COLLECTIVE R16, `(.L_x_41359) ;  /* 0x0000000010087348 */ /* 0x00bfea0003c00000 */
[----:B0-----:R0:W2:Y:S02]  /*3660*/  SHFL.IDX P0, R16, R12, R13, R15 ;  /* 0x0000000d0c107389 */ /* 0x0010a4000000000f */
[----:B0123--:R-:W-:Y:S05]  /*3670*/  ENDCOLLECTIVE ;  /* 0x000000000000791b */ /* 0x00ffea0003800000 */
.L_x_41359:
[----:B------:R-:W-:Y:S05]  /*3680*/  BSYNC B2 ;  /* 0x0000000000027941 */ /* 0x000fea0003800000 */
.L_x_41358:
[----:B------:R-:W-:Y:S05]  /*3690*/  BRA `(.L_x_41360) ;  /* 0xffffffdc00ec7947 */ /* 0x000fea000383ffff */
.L_x_41314:
[----:B------:R-:W-:Y:S01]  /*36a0*/  BSSY B2, `(.L_x_41361) ;  /* 0x0000006000027945 */ /* 0x000fe20003800000 */
[----:B------:R-:W-:Y:S02]  /*36b0*/  IMAD.MOV.U32 R13, RZ, RZ, R14 ;  /* 0x000000ffff0d7224 */ /* 0x000fe400078e000e */
[----:B------:R-:W-:-:S07]  /*36c0*/  IMAD.MOV.U32 R16, RZ, RZ, -0x1 ;  /* 0xffffffffff107424 */ /* 0x000fce00078e00ff */
[----:B01-3--:R-:W-:Y:S05]  /*36d0*/  WARPSYNC.COLLECTIVE R16, `(.L_x_41362) ;  /* 0x0000000010087348 */ /* 0x00bfea0003c00000 */
[----:B0-----:R0:W2:Y:S02]  /*36e0*/  SHFL.IDX P0, R16, R12, R13, R15 ;  /* 0x0000000d0c107389 */ /* 0x0010a4000000000f */
[----:B0123--:R-:W-:Y:S05]  /*36f0*/  ENDCOLLECTIVE ;  /* 0x000000000000791b */ /* 0x00ffea0003800000 */
.L_x_41362:
[----:B------:R-:W-:Y:S05]  /*3700*/  BSYNC B2 ;  /* 0x0000000000027941 */ /* 0x000fea0003800000 */
.L_x_41361:
[----:B------:R-:W-:Y:S05]  /*3710*/  BRA `(.L_x_41363) ;  /* 0xffffffdc00e87947 */ /* 0x000fea000383ffff */
.L_x_41316:
[----:B------:R-:W-:Y:S01]  /*3720*/  BSSY B2, `(.L_x_41364) ;  /* 0x0000006000027945 */ /* 0x000fe20003800000 */
[----:B------:R-:W-:Y:S01]  /*3730*/  MOV R13, R18 ;  /* 0x00000012000d7202 */ /* 0x000fe20000000f00 */
[----:B------:R-:W-:-:S07]  /*3740*/  IMAD.MOV.U32 R16, RZ, RZ, -0x1 ;  /* 0xffffffffff107424 */ /* 0x000fce00078e00ff */
[----:B01-3--:R-:W-:Y:S05]  /*3750*/  WARPSYNC.COLLECTIVE R16, `(.L_x_41365) ;  /* 0x0000000010087348 */ /* 0x00bfea0003c00000 */
[----:B0-----:R0:W2:Y:S02]  /*3760*/  SHFL.IDX P0, R16, R12, R13, R15 ;  /* 0x0000000d0c107389 */ /* 0x0010a4000000000f */
[----:B0123--:R-:W-:Y:S05]  /*3770*/  ENDCOLLECTIVE ;  /* 0x000000000000791b */ /* 0x00ffea0003800000 */
.L_x_41365:
[----:B------:R-:W-:Y:S05]  /*3780*/  BSYNC B2 ;  /* 0x0000000000027941 */ /* 0x000fea0003800000 */
.L_x_41364:
[----:B------:R-:W-:Y:S05]  /*3790*/  BRA `(.L_x_41366) ;  /* 0xffffffdc00e07947 */ /* 0x000fea000383ffff */
.L_x_41318:
[----:B------:R-:W-:Y:S01]  /*37a0*/  BSSY B2, `(.L_x_41367) ;  /* 0x0000006000027945 */ /* 0x000fe20003800000 */
[----:B------:R-:W-:Y:S01]  /*37b0*/  IMAD.MOV.U32 R13, RZ, RZ, R20 ;  /* 0x000000ffff0d7224 */ /* 0x000fe200078e0014 */
[----:B------:R-:W-:-:S07]  /*37c0*/  MOV R16, 0xffffffff ;  /* 0xffffffff00107802 */ /* 0x000fce0000000f00 */
[----:B01-3--:R-:W-:Y:S05]  /*37d0*/  WARPSYNC.COLLECTIVE R16, `(.L_x_41368) ;  /* 0x0000000010087348 */ /* 0x00bfea0003c00000 */
[----:B0-----:R0:W2:Y:S02]  /*37e0*/  SHFL.IDX P0, R16, R12, R13, R15 ;  /* 0x0000000d0c107389 */ /* 0x0010a4000000000f */
[----:B0123--:R-:W-:Y:S05]  /*37f0*/  ENDCOLLECTIVE ;  /* 0x000000000000791b */ /* 0x00ffea0003800000 */
.L_x_41368:
[----:B------:R-:W-:Y:S05]  /*3800*/  BSYNC B2 ;  /* 0x0000000000027941 */ /* 0x000fea0003800000 */
.L_x_41367:
[----:B------:R-:W-:Y:S05]  /*3810*/  BRA `(.L_x_41369) ;  /* 0xffffffdc00d87947 */ /* 0x000fea000383ffff */
.L_x_41329:
[----:B------:R-:W-:Y:S01]  /*3820*/  BSSY B1, `(.L_x_41370) ;  /* 0x0000006000017945 */ /* 0x000fe20003800000 */
[----:B------:R-:W-:Y:S02]  /*3830*/  IMAD.MOV.U32 R13, RZ, RZ, R24 ;  /* 0x000000ffff0d7224 */ /* 0x000fe400078e0018 */
[----:B------:R-:W-:-:S07]  /*3840*/  IMAD.MOV.U32 R16, RZ, RZ, -0x1 ;  /* 0xffffffffff107424 */ /* 0x000fce00078e00ff */
[----:B01-3--:R-:W-:Y:S05]  /*3850*/  WARPSYNC.COLLECTIVE R16, `(.L_x_41371) ;  /* 0x0000000010087348 */ /* 0x00bfea0003c00000 */
[----:B0-----:R0:W2:Y:S02]  /*3860*/  SHFL.IDX P0, R16, R12, R13, R15 ;  /* 0x0000000d0c107389 */ /* 0x0010a4000000000f */
[----:B0123--:R-:W-:Y:S05]  /*3870*/  ENDCOLLECTIVE ;  /* 0x000000000000791b */ /* 0x00ffea0003800000 */
.L_x_41371:
[----:B------:R-:W-:Y:S05]  /*3880*/  BSYNC B1 ;  /* 0x0000000000017941 */ /* 0x000fea0003800000 */
.L_x_41370:
[----:B------:R-:W-:Y:S05]  /*3890*/  BRA `(.L_x_41372) ;  /* 0xffffffe400747947 */ /* 0x000fea000383ffff */
.L_x_41331:
[----:B------:R-:W-:Y:S01]  /*38a0*/  BSSY B1, `(.L_x_41373) ;  /* 0x0000006000017945 */ /* 0x000fe20003800000 */
[----:B------:R-:W-:Y:S01]  /*38b0*/  MOV R13, R14 ;  /* 0x0000000e000d7202 */ /* 0x000fe20000000f00 */
[----:B------:R-:W-:-:S07]  /*38c0*/  IMAD.MOV.U32 R16, RZ, RZ, -0x1 ;  /* 0xffffffffff107424 */ /* 0x000fce00078e00ff */
[----:B01-3--:R-:W-:Y:S05]  /*38d0*/  WARPSYNC.COLLECTIVE R16, `(.L_x_41374) ;  /* 0x0000000010087348 */ /* 0x00bfea0003c00000 */
[----:B0-----:R0:W2:Y:S02]  /*38e0*/  SHFL.IDX P0, R16, R12, R13, R15 ;  /* 0x0000000d0c107389 */ /* 0x0010a4000000000f */
[----:B0123--:R-:W-:Y:S05]  /*38f0*/  ENDCOLLECTIVE ;  /* 0x000000000000791b */ /* 0x00ffea0003800000 */
.L_x_41374:
[----:B------:R-:W-:Y:S05]  /*3900*/  BSYNC B1 ;  /* 0x0000000000017941 */ /* 0x000fea0003800000 */
.L_x_41373:
[----:B------:R-:W-:Y:S05]  /*3910*/  BRA `(.L_x_41375) ;  /* 0xffffffe400707947 */ /* 0x000fea000383ffff */
.L_x_41333:
[----:B------:R-:W-:Y:S01]  /*3920*/  BSSY B1, `(.L_x_41376) ;  /* 0x0000006000017945 */ /* 0x000fe20003800000 */
[----:B------:R-:W-:Y:S01]  /*3930*/  IMAD.MOV.U32 R13, RZ, RZ, R18 ;  /* 0x000000ffff0d7224 */ /* 0x000fe200078e0012 */
[----:B------:R-:W-:-:S07]  /*3940*/  MOV R16, 0xffffffff ;  /* 0xffffffff00107802 */ /* 0x000fce0000000f00 */
[----:B01-3--:R-:W-:Y:S05]  /*3950*/  WARPSYNC.COLLECTIVE R16, `(.L_x_41377) ;  /* 0x0000000010087348 */ /* 0x00bfea0003c00000 */
[----:B0-----:R0:W2:Y:S02]  /*3960*/  SHFL.IDX P0, R16, R12, R13, R15 ;  /* 0x0000000d0c107389 */ /* 0x0010a4000000000f */
[----:B0123--:R-:W-:Y:S05]  /*3970*/  ENDCOLLECTIVE ;  /* 0x000000000000791b */ /* 0x00ffea0003800000 */
.L_x_41377:
[----:B------:R-:W-:Y:S05]  /*3980*/  BSYNC B1 ;  /* 0x0000000000017941 */ /* 0x000fea0003800000 */
.L_x_41376:
[----:B------:R-:W-:Y:S05]  /*3990*/  BRA `(.L_x_41378) ;  /* 0xffffffe400687947 */ /* 0x000fea000383ffff */
.L_x_41335:
[----:B------:R-:W-:Y:S01]  /*39a0*/  BSSY B1, `(.L_x_41379) ;  /* 0x0000006000017945 */ /* 0x000fe20003800000 */
[----:B------:R-:W-:Y:S02]  /*39b0*/  IMAD.MOV.U32 R13, RZ, RZ, R20 ;  /* 0x000000ffff0d7224 */ /* 0x000fe400078e0014 */
[----:B------:R-:W-:-:S07]  /*39c0*/  IMAD.MOV.U32 R16, RZ, RZ, -0x1 ;  /* 0xffffffffff107424 */ /* 0x000fce00078e00ff */
[----:B01-3--:R-:W-:Y:S05]  /*39d0*/  WARPSYNC.COLLECTIVE R16, `(.L_x_41380) ;  /* 0x0000000010087348 */ /* 0x00bfea0003c00000 */
[----:B0-----:R0:W2:Y:S02]  /*39e0*/  SHFL.IDX P0, R16, R12, R13, R15 ;  /* 0x0000000d0c107389 */ /* 0x0010a4000000000f */
[----:B0123--:R-:W-:Y:S05]  /*39f0*/  ENDCOLLECTIVE ;  /* 0x000000000000791b */ /* 0x00ffea0003800000 */
.L_x_41380:
[----:B------:R-:W-:Y:S05]  /*3a00*/  BSYNC B1 ;  /* 0x0000000000017941 */ /* 0x000fea0003800000 */
.L_x_41379:
[----:B------:R-:W-:Y:S05]  /*3a10*/  BRA `(.L_x_41381) ;  /* 0xffffffe400607947 */ /* 0x000fea000383ffff */
.L_x_41344:
[----:B------:R-:W-:Y:S01]  /*3a20*/  IMAD.MOV.U32 R16, RZ, RZ, -0x1 ;  /* 0xffffffffff107424 */ /* 0x000fe200078e00ff */
[----:B------:R-:W-:-:S07]  /*3a30*/  MOV R13, R22 ;  /* 0x00000016000d7202 */ /* 0x000fce0000000f00 */
[----:B01-3--:R-:W-:Y:S05]  /*3a40*/  WARPSYNC.COLLECTIVE R16, `(.L_x_41382) ;  /* 0x0000000010087348 */ /* 0x00bfea0003c00000 */
[----:B0-----:R0:W2:Y:S02]  /*3a50*/  SHFL.IDX P0, R16, R12, R13, R15 ;  /* 0x0000000d0c107389 */ /* 0x0010a4000000000f */
[----:B0123--:R-:W-:Y:S05]  /*3a60*/  ENDCOLLECTIVE ;  /* 0x000000000000791b */ /* 0x00ffea0003800000 */
.L_x_41382:
[----:B------:R-:W-:Y:S01]  /*3a70*/  IMAD.MOV.U32 R30, RZ, RZ, R16 ;  /* 0x000000ffff1e7224 */ /* 0x000fe200078e0010 */
[----:B------:R-:W-:Y:S06]  /*3a80*/  BRA `(.L_x_41383) ;  /* 0xffffffec000c7947 */ /* 0x000fec000383ffff */
.L_x_41346:
[----:B------:R-:W-:Y:S01]  /*3a90*/  BSSY B0, `(.L_x_41384) ;  /* 0x0000006000007945 */ /* 0x000fe20003800000 */
[----:B------:R-:W-:Y:S01]  /*3aa0*/  MOV R13, R18 ;  /* 0x00000012000d7202 */ /* 0x000fe20000000f00 */
[----:B------:R-:W-:-:S07]  /*3ab0*/  IMAD.MOV.U32 R16, RZ, RZ, -0x1 ;  /* 0xffffffffff107424 */ /* 0x000fce00078e00ff */
[----:B01-3--:R-:W-:Y:S05]  /*3ac0*/  WARPSYNC.COLLECTIVE R16, `(.L_x_41385) ;  /* 0x0000000010087348 */ /* 0x00bfea0003c00000 */
[----:B0-----:R0:W2:Y:S02]  /*3ad0*/  SHFL.IDX P0, R16, R12, R13, R15 ;  /* 0x0000000d0c107389 */ /* 0x0010a4000000000f */
[----:B0123--:R-:W-:Y:S05]  /*3ae0*/  ENDCOLLECTIVE ;  /* 0x000000000000791b */ /* 0x00ffea0003800000 */
.L_x_41385:
[----:B------:R-:W-:Y:S05]  /*3af0*/  BSYNC B0 ;  /* 0x0000000000007941 */ /* 0x000fea0003800000 */
.L_x_41384:
[----:B------:R-:W-:Y:S05]  /*3b00*/  BRA `(.L_x_41386) ;  /* 0xffffffec00007947 */ /* 0x000fea000383ffff */
.L_x_41348:
[----:B------:R-:W-:Y:S01]  /*3b10*/  BSSY B0, `(.L_x_41387) ;  /* 0x0000006000007945 */ /* 0x000fe20003800000 */
[----:B------:R-:W-:Y:S01]  /*3b20*/  IMAD.MOV.U32 R13, RZ, RZ, R20 ;  /* 0x000000ffff0d7224 */ /* 0x000fe200078e0014 */
[----:B------:R-:W-:-:S07]  /*3b30*/  MOV R16, 0xffffffff ;  /* 0xffffffff00107802 */ /* 0x000fce0000000f00 */
[----:B01-3--:R-:W-:Y:S05]  /*3b40*/  WARPSYNC.COLLECTIVE R16, `(.L_x_41388) ;  /* 0x0000000010087348 */ /* 0x00bfea0003c00000 */
[----:B0-----:R0:W2:Y:S02]  /*3b50*/  SHFL.IDX P0, R16, R12, R13, R15 ;  /* 0x0000000d0c107389 */ /* 0x0010a4000000000f */
[----:B0123--:R-:W-:Y:S05]  /*3b60*/  ENDCOLLECTIVE ;  /* 0x000000000000791b */ /* 0x00ffea0003800000 */
.L_x_41388:
[----:B------:R-:W-:Y:S05]  /*3b70*/  BSYNC B0 ;  /* 0x0000000000007941 */ /* 0x000fea0003800000 */
.L_x_41387:
[----:B------:R-:W-:Y:S05]  /*3b80*/  BRA `(.L_x_41389) ;  /* 0xffffffe800f47947 */ /* 0x000fea000383ffff */
.L_x_41350:
[----:B------:R-:W-:Y:S01]  /*3b90*/  BSSY B0, `(.L_x_41390) ;  /* 0x0000006000007945 */ /* 0x000fe20003800000 */
[----:B------:R-:W-:Y:S02]  /*3ba0*/  IMAD.MOV.U32 R13, RZ, RZ, R24 ;  /* 0x000000ffff0d7224 */ /* 0x000fe400078e0018 */
[----:B------:R-:W-:-:S07]  /*3bb0*/  IMAD.MOV.U32 R16, RZ, RZ, -0x1 ;  /* 0xffffffffff107424 */ /* 0x000fce00078e00ff */
[----:B01-3--:R-:W-:Y:S05]  /*3bc0*/  WARPSYNC.COLLECTIVE R16, `(.L_x_41391) ;  /* 0x0000000010087348 */ /* 0x00bfea0003c00000 */
[----:B0-----:R0:W2:Y:S02]  /*3bd0*/  SHFL.IDX P0, R16, R12, R13, R15 ;  /* 0x0000000d0c107389 */ /* 0x0010a4000000000f */
[----:B0123--:R-:W-:Y:S05]  /*3be0*/  ENDCOLLECTIVE ;  /* 0x000000000000791b */ /* 0x00ffea0003800000 */
.L_x_41391:
[----:B------:R-:W-:Y:S05]  /*3bf0*/  BSYNC B0 ;  /* 0x0000000000007941 */ /* 0x000fea0003800000 */
.L_x_41390:
[----:B------:R-:W-:Y:S05]  /*3c00*/  BRA `(.L_x_41392) ;  /* 0xffffffe800e87947 */ /* 0x000fea000383ffff */
        .weak           $__internal_195_$__cuda_sm20_div_u16
        .type           $__internal_195_$__cuda_sm20_div_u16,@function
        .size           $__internal_195_$__cuda_sm20_div_u16,(.L_x_58146 - $__internal_195_$__cuda_sm20_div_u16)
$__internal_195_$__cuda_sm20_div_u16:
[----:B------:R-:W0:Y:S01]  /*3c10*/  I2F.U16 R12, R4 ;  /* 0x00000004000c7306 */ /* 0x000e220000101000 */
[----:B------:R-:W-:Y:S01]  /*3c20*/  HFMA2 R13, -RZ, RZ, 15, 0 ;  /* 0x4b800000ff0d7431 */ /* 0x000fe200000001ff */
[----:B------:R-:W-:Y:S02]  /*3c30*/  LOP3.LUT R16, R16, 0xffff, RZ, 0xc0, !PT ;  /* 0x0000ffff10107812 */ /* 0x000fe400078ec0ff */
[C---:B0-----:R-:W-:Y:S02]  /*3c40*/  FSETP.GEU.AND P1, PT, |R12|.reuse, 1.175494350822287508e-38, PT ;  /* 0x008000000c00780b */ /* 0x041fe40003f2e200 */
[----:B------:R-:W-:Y:S02]  /*3c50*/  FSETP.GT.AND P0, PT, |R12|, 8.50705917302346158658e+37, PT ;  /* 0x7e8000000c00780b */ /* 0x000fe40003f04200 */
[----:B------:R-:W-:-:S04]  /*3c60*/  FSEL R13, R13, 1, !P1 ;  /* 0x3f8000000d0d7808 */ /* 0x000fc80004800000 */
[----:B------:R-:W-:Y:S02]  /*3c70*/  FSEL R13, R13, 0.25, !P0 ;  /* 0x3e8000000d0d7808 */ /* 0x000fe40004000000 */
[----:B------:R-:W-:-:S03]  /*3c80*/  ISETP.NE.U32.AND P0, PT, R4, RZ, PT ;  /* 0x000000ff0400720c */ /* 0x000fc60003f05070 */
[----:B------:R-:W-:-:S04]  /*3c90*/  FMUL R15, R12, R13 ;  /* 0x0000000d0c0f7220 */ /* 0x000fc80000400000 */
[----:B------:R-:W0:Y:S02]  /*3ca0*/  MUFU.RCP R12, R15 ;  /* 0x0000000f000c7308 */ /* 0x000e240000001000 */
[----:B0-----:R-:W-:Y:S01]  /*3cb0*/  FMUL R13, R13, R12 ;  /* 0x0000000c0d0d7220 */ /* 0x001fe20000400000 */
[----:B------:R-:W-:-:S03]  /*3cc0*/  I2FP.F32.U32.RZ R12, R16 ;  /* 0x00000010000c7245 */ /* 0x000fc6000020d000 */
[----:B------:R-:W-:-:S04]  /*3cd0*/  VIADD R13, R13, 0x2 ;  /* 0x000000020d0d7836 */ /* 0x000fc80000000000 */
[----:B------:R-:W-:Y:S01]  /*3ce0*/  FMUL.RZ R16, R12, R13 ;  /* 0x0000000d0c107220 */ /* 0x000fe2000040c000 */
[----:B------:R-:W-:Y:S01]  /*3cf0*/  MOV R12, R17 ;  /* 0x00000011000c7202 */ /* 0x000fe20000000f00 */
[----:B------:R-:W-:-:S04]  /*3d00*/  IMAD.MOV.U32 R13, RZ, RZ, 0x0 ;  /* 0x00000000ff0d7424 */ /* 0x000fc800078e00ff */
[----:B------:R-:W0:Y:S02]  /*3d10*/  F2I.U32.TRUNC.NTZ R16, R16 ;  /* 0x0000001000107305 */ /* 0x000e24000020f000 */
[----:B0-----:R-:W-:Y:S01]  /*3d20*/  LOP3.LUT R4, R16, 0xffff, RZ, 0xc0, !PT ;  /* 0x0000ffff10047812 */ /* 0x001fe200078ec0ff */
[----:B------:R-:W-:Y:S01]  /*3d30*/  @!P0 IMAD.MOV.U32 R4, RZ, RZ, -0x1 ;  /* 0xffffffffff048424 */ /* 0x000fe200078e00ff */
[----:B------:R-:W-:Y:S06]  /*3d40*/  RET.REL.NODEC R12 `(_Z9cuda_gemmIiLi256ELi1ELi1ELi1024ELi4ELi4ELi32ELi0ELi0EEviiiPT_S1_S1_ii) ;  /* 0xffffffc00cac7950 */ /* 0x000fec0003c3ffff */
.L_x_41393:
        /* <DEDUP_REMOVED lines=11> */
.L_x_58146:


//--------------------- .text._Z9cuda_gemmIiLi256ELi1ELi1ELi1024ELi2ELi2ELi32ELi1ELi1EEviiiPT_S1_S1_ii --------------------------
	.section	.text._Z9cuda_gemmIiLi256ELi1ELi1ELi1024ELi2ELi2ELi32ELi1ELi1EEviiiPT_S1_S1_ii,"ax",@progbits
	.align	128
        .global         _Z9cuda_gemmIiLi256ELi1ELi1ELi1024ELi2ELi2ELi32ELi1ELi1EEviiiPT_S1_S1_ii
        .type           _Z9cuda_gemmIiLi256ELi1ELi1ELi1024ELi2ELi2ELi32ELi1ELi1EEviiiPT_S1_S1_ii,@function
        .size           _Z9cuda_gemmIiLi256ELi1ELi1ELi1024ELi2ELi2ELi32ELi1ELi1EEviiiPT_S1_S1_ii,(.L_x_58147 - _Z9cuda_gemmIiLi256ELi1ELi1ELi1024ELi2ELi2ELi32ELi1ELi1EEviiiPT_S1_S1_ii)
        .other          _Z9cuda_gemmIiLi256ELi1ELi1ELi1024ELi2ELi2ELi32ELi1ELi1EEviiiPT_S1_S1_ii,@"STO_CUDA_ENTRY STV_DEFAULT"
_Z9cuda_gemmIiLi256ELi1ELi1ELi1024ELi2ELi2ELi32ELi1ELi1EEviiiPT_S1_S1_ii:
.text._Z9cuda_gemmIiLi256ELi1ELi1ELi1024ELi2ELi2ELi32ELi1ELi1EEviiiPT_S1_S1_ii:
        /* <DEDUP_REMOVED lines=14> */
.L_x_41396:
[----:B0-----:R0:W3:Y:S01]  /*00e0*/  LDG.E R4, desc[UR6][R6.64] ;  /* 0x0000000606047981 */ /* 0x0010e2000c1e1900 */
[C---:B------:R-:W-:Y:S01]  /*00f0*/  LOP3.LUT R9, R3.reuse, 0x1, RZ, 0xc0, !PT ;  /* 0x0000000103097812 */ /* 0x040fe200078ec0ff */
[----:B------:R-:W-:Y:S02]  /*0100*/  IMAD.SHL.U32 R8, R3, 0x2, RZ ;  /* 0x0000000203087824 */ /* 0x000fe400078e00ff */
[----:B--2---:R-:W-:Y:S02]  /*0110*/  IMAD.IADD R3, R10, 0x1, R3 ;  /* 0x000000010a037824 */ /* 0x004fe400078e0203 */
[----:B------:R-:W-:Y:S01]  /*0120*/  IMAD R9, R9, 0xc, R0 ;  /* 0x0000000c09097824 */ /* 0x000fe200078e0200 */
[----:B------:R-:W-:Y:S02]  /*0130*/  LOP3.LUT R8, R8, 0xfffffffc, RZ, 0xc0, !PT ;  /* 0xfffffffc08087812 */ /* 0x000fe400078ec0ff */
[----:B------:R-:W-:Y:S01]  /*0140*/  ISETP.GE.U32.AND P0, PT, R3, 0x4, PT ;  /* 0x000000040300780c */ /* 0x000fe20003f06070 */
[----:B0-----:R-:W-:Y:S01]  /*0150*/  IMAD.WIDE.U32 R6, R10, 0x4, R6 ;  /* 0x000000040a067825 */ /* 0x001fe200078e0006 */
[----:B------:R-:W-:-:S05]  /*0160*/  IADD3 R9, PT, PT, R9, R8, RZ ;  /* 0x0000000809097210 */ /* 0x000fca0007ffe0ff */
[----:B---3--:R0:W-:Y:S06]  /*0170*/  STS [R9], R4 ;  /* 0x0000000409007388 */ /* 0x0081ec0000000800 */
[----:B------:R-:W-:Y:S05]  /*0180*/  @!P0 BRA `(.L_x_41396) ;  /* 0xfffffffc00d48947 */ /* 0x000fea000383ffff */
.L_x_41395:
[----:B------:R-:W-:Y:S05]  /*0190*/  BSYNC.RECONVERGENT B0 ;  /* 0x0000000000007941 */ /* 0x000fea0003800200 */
.L_x_41394:
[----:B------:R-:W1:Y:S01]  /*01a0*/  LDC R3, c[0x0][0x360] ;  /* 0x0000d800ff037b82 */ /* 0x000e620000000800 */
[----:B------:R-:W2:Y:S02]  /*01b0*/  LDCU UR4, c[0x0][0x374] ;  /* 0x00006e80ff0477ac */ /* 0x000ea40008000800 */
[----:B--2---:R-:W-:-:S13]  /*01c0*/  ISETP.GE.U32.AND P0, PT, R2, UR4, PT ;  /* 0x0000000402007c0c */ /* 0x004fda000bf06070 */
[----:B------:R-:W-:Y:S05]  /*01d0*/  @P0 EXIT ;  /* 0x000000000000094d */ /* 0x000fea0003800000 */
[----:B-1----:R-:W-:Y:S01]  /*01e0*/  IMAD.IADD R0, R5, 0x1, R3 ;  /* 0x0000000105007824 */ /* 0x002fe200078e0203 */
[----:B0-----:R-:W-:-:S04]  /*01f0*/  LOP3.LUT R4, R3, 0xffff, RZ, 0xc0, !PT ;  /* 0x0000ffff03047812 */ /* 0x001fc800078ec0ff */
[----:B------:R-:W-:-:S04]  /*0200*/  LOP3.LUT R0, R0, 0x3ff, RZ, 0x3c, !PT ;  /* 0x000003ff00007812 */ /* 0x000fc800078e3cff */
[----:B------:R-:W-:Y:S02]  /*0210*/  LOP3.LUT R10, R0, 0xffff, RZ, 0xc0, !PT ;  /* 0x0000ffff000a7812 */ /* 0x000fe400078ec0ff */
[----:B------:R-:W-:-:S07]  /*0220*/  MOV R9, 0x240 ;  /* 0x0000024000097802 */ /* 0x000fce0000000f00 */
[----:B------:R-:W-:Y:S05]  /*0230*/  CALL.REL.NOINC `($__internal_196_$__cuda_sm20_div_u16) ;  /* 0x0000000800d87944 */ /* 0x000fea0003c00000 */
[----:B------:R-:W0:Y:S01]  /*0240*/  S2R R8, SR_CgaCtaId ;  /* 0x0000000000087919 */ /* 0x000e220000008800 */
[----:B------:R-:W1:Y:S01]  /*0250*/  LDC.64 R6, c[0x0][0x390] ;  /* 0x0000e400ff067b82 */ /* 0x000e620000000a00 */
[----:B------:R-:W-:Y:S01]  /*0260*/  LOP3.LUT R4, R4, 0x3, RZ, 0xc0, !PT ;  /* 0x0000000304047812 */ /* 0x000fe200078ec0ff */
[----:B------:R-:W-:Y:S01]  /*0270*/  BSSY.RECONVERGENT B0, `(.L_x_41397) ;  /* 0x0000019000007945 */ /* 0x000fe20003800200 */
[----:B------:R-:W-:Y:S01]  /*0280*/  MOV R9, 0x400 ;  /* 0x0000040000097802 */ /* 0x000fe20000000f00 */
[----:B------:R-:W-:Y:S01]  /*0290*/  IMAD.MOV.U32 R11, RZ, RZ, R5 ;  /* 0x000000ffff0b7224 */ /* 0x000fe200078e0005 */
[C---:B------:R-:W-:Y:S02]  /*02a0*/  ISETP.NE.AND P0, PT, R4.reuse, 0x2, PT ;  /* 0x000000020400780c */ /* 0x040fe40003f05270 */
[----:B------:R-:W-:Y:S02]  /*02b0*/  IADD3 R13, PT, PT, R9, 0x80, RZ ;  /* 0x00000080090d7810 */ /* 0x000fe40007ffe0ff */
[----:B------:R-:W-:-:S02]  /*02c0*/  LOP3.LUT R0, R4, 0x2, RZ, 0x3c, !PT ;  /* 0x0000000204007812 */ /* 0x000fc400078e3cff */
[----:B0-----:R-:W-:-:S07]  /*02d0*/  LEA R10, R8, R13, 0x18 ;  /* 0x0000000d080a7211 */ /* 0x001fce00078ec0ff */
[----:B------:R-:W-:Y:S05]  /*02e0*/  @!P0 BRA `(.L_x_41398) ;  /* 0x0000000000448947 */ /* 0x000fea0003800000 */
[----:B------:R-:W0:Y:S01]  /*02f0*/  S2UR UR5, SR_CgaCtaId ;  /* 0x00000000000579c3 */ /* 0x000e220000008800 */
[----:B------:R-:W-:Y:S01]  /*0300*/  UMOV UR4, 0x400 ;  /* 0x0000040000047882 */ /* 0x000fe20000000000 */
[--C-:B------:R-:W-:Y:S01]  /*0310*/  IMAD R15, R2, 0x400, R5.reuse ;  /* 0x00000400020f7824 */ /* 0x100fe200078e0205 */
[----:B------:R-:W-:Y:S01]  /*0320*/  UIADD3 UR4, UPT, UPT, UR4, 0x80, URZ ;  /* 0x0000008004047890 */ /* 0x000fe2000fffe0ff */
[----:B------:R-:W-:-:S04]  /*0330*/  IMAD R11, R0, R3, R5 ;  /* 0x00000003000b7224 */ /* 0x000fc800078e0205 */
[----:B------:R-:W2:Y:S01]  /*0340*/  LDC.64 R12, c[0x0][0x390] ;  /* 0x0000e400ff0c7b82 */ /* 0x000ea20000000a00 */
[----:B0-----:R-:W-:-:S06]  /*0350*/  ULEA UR4, UR5, UR4, 0x18 ;  /* 0x0000000405047291 */ /* 0x001fcc000f8ec0ff */
[----:B------:R-:W-:Y:S01]  /*0360*/  LEA R14, R5, UR4, 0x2 ;  /* 0x00000004050e7c11 */ /* 0x000fe2000f8e10ff */
[----:B--2---:R-:W-:Y:S01]  /*0370*/  IMAD.WIDE.U32 R12, R15, 0x4, R12 ;  /* 0x000000040f0c7825 */ /* 0x004fe200078e000c */
[----:B------:R-:W-:-:S07]  /*0380*/  IADD3 R15, PT, PT, -R0, RZ, RZ ;  /* 0x000000ff000f7210 */ /* 0x000fce0007ffe1ff */
.L_x_41399:
[----:B------:R0:W2:Y:S01]  /*0390*/  LDG.E R17, desc[UR6][R12.64] ;  /* 0x000000060c117981 */ /* 0x0000a2000c1e1900 */
[----:B------:R-:W-:-:S05]  /*03a0*/  VIADD R15, R15, 0x1 ;  /* 0x000000010f0f7836 */ /* 0x000fca0000000000 */
[----:B------:R-:W-:Y:S01]  /*03b0*/  ISETP.NE.AND P0, PT, R15, RZ, PT ;  /* 0x000000ff0f00720c */ /* 0x000fe20003f05270 */
[C---:B0-----:R-:W-:Y:S01]  /*03c0*/  IMAD.WIDE.U32 R12, R3.reuse, 0x4, R12 ;  /* 0x00000004030c7825 */ /* 0x041fe200078e000c */
[----:B--2---:R0:W-:Y:S03]  /*03d0*/  STS [R14], R17 ;  /* 0x000000110e007388 */ /* 0x0041e60000000800 */
[----:B0-----:R-:W-:-:S08]  /*03e0*/  IMAD R14, R3, 0x4, R14 ;  /* 0x00000004030e7824 */ /* 0x001fd000078e020e */
[----:B------:R-:W-:Y:S05]  /*03f0*/  @P0 BRA `(.L_x_41399) ;  /* 0xfffffffc00e40947 */ /* 0x000fea000383ffff */
.L_x_41398:
[----:B------:R-:W-:Y:S05]  /*0400*/  BSYNC.RECONVERGENT B0 ;  /* 0x0000000000007941 */ /* 0x000fea0003800200 */
.L_x_41397:
[----:B------:R-:W-:Y:S01]  /*0410*/  BSSY.RECONVERGENT B0, `(.L_x_41400) ;  /* 0x0000017000007945 */ /* 0x000fe20003800200 */
[----:B------:R-:W-:Y:S01]  /*0420*/  LEA R20, R11, R10, 0x2 ;  /* 0x0000000a0b147211 */ /* 0x000fe200078e10ff */
[----:B------:R-:W-:-:S07]  /*0430*/  IMAD R21, R2, 0x400, R11 ;  /* 0x0000040002157824 */ /* 0x000fce00078e020b */
.L_x_41401:
        /* <DEDUP_REMOVED lines=21> */
.L_x_41400:
[----:B------:R-:W-:Y:S01]  /*0590*/  ISETP.NE.AND P0, PT, R4, 0x2, PT ;  /* 0x000000020400780c */ /* 0x000fe20003f05270 */
[----:B------:R-:W-:Y:S01]  /*05a0*/  VIADD R7, R9, 0x1080 ;  /* 0x0000108009077836 */ /* 0x000fe20000000000 */
[----:B------:R-:W-:Y:S01]  /*05b0*/  BSSY.RECONVERGENT B0, `(.L_x_41402) ;  /* 0x000000e000007945 */ /* 0x000fe20003800200 */
[----:B------:R-:W-:-:S03]  /*05c0*/  IMAD.MOV.U32 R6, RZ, RZ, R5 ;  /* 0x000000ffff067224 */ /* 0x000fc600078e0005 */
[----:B------:R-:W-:-:S07]  /*05d0*/  LEA R12, R8, R7, 0x18 ;  /* 0x00000007080c7211 */ /* 0x000fce00078ec0ff */
[----:B------:R-:W-:Y:S05]  /*05e0*/  @!P0 BRA `(.L_x_41403) ;  /* 0x0000000000288947 */ /* 0x000fea0003800000 */
[----:B------:R-:W-:Y:S01]  /*05f0*/  IADD3 R7, PT, PT, R9, 0x1080, RZ ;  /* 0x0000108009077810 */ /* 0x000fe20007ffe0ff */
[----:B------:R-:W-:-:S03]  /*0600*/  IMAD R6, R0, R3, R5 ;  /* 0x0000000300067224 */ /* 0x000fc600078e0205 */
[----:B--2---:R-:W-:Y:S01]  /*0610*/  LEA R14, R8, R7, 0x18 ;  /* 0x00000007080e7211 */ /* 0x004fe200078ec0ff */
[----:B------:R-:W-:-:S04]  /*0620*/  IMAD.MOV R7, RZ, RZ, -R0 ;  /* 0x000000ffff077224 */ /* 0x000fc800078e0a00 */
[----:B------:R-:W-:-:S07]  /*0630*/  IMAD R14, R5, 0x4, R14 ;  /* 0x00000004050e7824 */ /* 0x000fce00078e020e */
.L_x_41404:
[----:B------:R-:W-:Y:S01]  /*0640*/  IADD3 R7, PT, PT, R7, 0x1, RZ ;  /* 0x0000000107077810 */ /* 0x000fe20007ffe0ff */
[----:B------:R0:W-:Y:S03]  /*0650*/  STS [R14], RZ ;  /* 0x000000ff0e007388 */ /* 0x0001e60000000800 */
[----:B------:R-:W-:Y:S01]  /*0660*/  ISETP.NE.AND P0, PT, R7, RZ, PT ;  /* 0x000000ff0700720c */ /* 0x000fe20003f05270 */
[----:B0-----:R-:W-:-:S12]  /*0670*/  IMAD R14, R3, 0x4, R14 ;  /* 0x00000004030e7824 */ /* 0x001fd800078e020e */
[----:B------:R-:W-:Y:S05]  /*0680*/  @P0 BRA `(.L_x_41404) ;  /* 0xfffffffc00ec0947 */ /* 0x000fea000383ffff */
.L_x_41403:
[----:B------:R-:W-:Y:S05]  /*0690*/  BSYNC.RECONVERGENT B0 ;  /* 0x0000000000007941 */ /* 0x000fea0003800200 */
.L_x_41402:
[----:B------:R-:W-:Y:S01]  /*06a0*/  BSSY.RECONVERGENT B0, `(.L_x_41405) ;  /* 0x000000d000007945 */ /* 0x000fe20003800200 */
[----:B--2---:R-:W-:-:S07]  /*06b0*/  IMAD R14, R6, 0x4, R12 ;  /* 0x00000004060e7824 */ /* 0x004fce00078e020c */
.L_x_41406:
        /* <DEDUP_REMOVED lines=10> */
[----:B-1----:R-:W-:Y:S05]  /*0760*/  @!P0 BRA `(.L_x_41406) ;  /* 0xfffffffc00d48947 */ /* 0x002fea000383ffff */
[----:B------:R-:W-:Y:S05]  /*0770*/  BSYNC.RECONVERGENT B0 ;  /* 0x0000000000007941 */ /* 0x000fea0003800200 */
.L_x_41405:
[----:B------:R-:W-:Y:S01]  /*0780*/  BAR.SYNC.DEFER_BLOCKING 0x0 ;  /* 0x0000000000007b1d */ /* 0x000fe20000010000 */
[C---:B------:R-:W-:Y:S01]  /*0790*/  IMAD.SHL.U32 R7, R5.reuse, 0x2, RZ ;  /* 0x0000000205077824 */ /* 0x040fe200078e00ff */
[C---:B------:R-:W-:Y:S01]  /*07a0*/  LOP3.LUT R6, R5.reuse, 0x1, RZ, 0xc, !PT ;  /* 0x0000000105067812 */ /* 0x040fe200078e0cff */
[----:B------:R-:W-:Y:S01]  /*07b0*/  IMAD.MOV.U32 R18, RZ, RZ, RZ ;  /* 0x000000ffff127224 */ /* 0x000fe200078e00ff */
[----:B------:R-:W-:Y:S02]  /*07c0*/  SHF.L.U32 R15, R5, 0x2, RZ ;  /* 0x00000002050f7819 */ /* 0x000fe400000006ff */
[C---:B------:R-:W-:Y:S02]  /*07d0*/  LOP3.LUT R11, R7.reuse, 0x1, R5, 0xf8, !PT ;  /* 0x00000001070b7812 */ /* 0x040fe400078ef805 */
[----:B------:R-:W-:Y:S02]  /*07e0*/  LOP3.LUT R13, R7, R6, RZ, 0xfc, !PT ;  /* 0x00000006070d7212 */ /* 0x000fe400078efcff */
[----:B------:R-:W-:-:S02]  /*07f0*/  LEA R7, R11, R10, 0x2 ;  /* 0x0000000a0b077211 */ /* 0x000fc400078e10ff */
[----:B------:R-:W-:Y:S01]  /*0800*/  LEA R9, R8, R9, 0x18 ;  /* 0x0000000908097211 */ /* 0x000fe200078ec0ff */
[----:B------:R-:W-:Y:S01]  /*0810*/  IMAD R10, R13, 0x4, R10 ;  /* 0x000000040d0a7824 */ /* 0x000fe200078e020a */
[----:B------:R-:W-:Y:S02]  /*0820*/  LOP3.LUT R16, R15, 0x4, RZ, 0xc0, !PT ;  /* 0x000000040f107812 */ /* 0x000fe400078ec0ff */
[----:B------:R-:W-:Y:S02]  /*0830*/  ISETP.GT.U32.AND P0, PT, R3, 0xff, PT ;  /* 0x000000ff0300780c */ /* 0x000fe40003f04070 */
[----:B------:R-:W-:Y:S01]  /*0840*/  IADD3 R14, PT, PT, R12, R15, RZ ;  /* 0x0000000f0c0e7210 */ /* 0x000fe20007ffe0ff */
[----:B------:R-:W-:Y:S01]  /*0850*/  IMAD.IADD R16, R9, 0x1, R16 ;  /* 0x0000000109107824 */ /* 0x000fe200078e0210 */
[----:B------:R-:W-:Y:S02]  /*0860*/  LOP3.LUT R8, R5, 0x1, RZ, 0xc0, !PT ;  /* 0x0000000105087812 */ /* 0x000fe400078ec0ff */
[----:B------:R-:W-:Y:S01]  /*0870*/  SEL R9, RZ, 0x1, !P0 ;  /* 0x00000001ff097807 */ /* 0x000fe20004000000 */
[----:B------:R-:W-:Y:S01]  /*0880*/  IMAD.MOV.U32 R20, RZ, RZ, R16 ;  /* 0x000000ffff147224 */ /* 0x000fe200078e0010 */
[----:B------:R0:W1:Y:S01]  /*0890*/  LDS R11, [R7] ;  /* 0x00000000070b7984 */ /* 0x0000620000000800 */
[----:B------:R-:W-:-:S03]  /*08a0*/  MOV R17, R14 ;  /* 0x0000000e00117202 */ /* 0x000fc60000000f00 */
[----:B------:R0:W2:Y:S04]  /*08b0*/  LDS R13, [R10] ;  /* 0x000000000a0d7984 */ /* 0x0000a80000000800 */
.L_x_41407:
[----:B------:R3:W4:Y:S01]  /*08c0*/  LDS R19, [R20] ;  /* 0x0000000014137984 */ /* 0x0007220000000800 */
[----:B------:R-:W-:-:S03]  /*08d0*/  IMAD.IADD R18, R9, 0x1, R18 ;  /* 0x0000000109127824 */ /* 0x000fc600078e0212 */
[----:B------:R-:W-:Y:S02]  /*08e0*/  LDS R24, [R17] ;  /* 0x0000000011187984 */ /* 0x000fe40000000800 */
[----:B------:R-:W-:Y:S01]  /*08f0*/  ISETP.GE.U32.AND P1, PT, R18, 0x2, PT ;  /* 0x000000021200780c */ /* 0x000fe20003f26070 */
[----:B---3--:R-:W-:Y:S01]  /*0900*/  IMAD R20, R9, 0xc, R20 ;  /* 0x0000000c09147824 */ /* 0x008fe200078e0214 */
[----:B----4-:R-:W1:Y:S04]  /*0910*/  SHFL.IDX PT, R22, R19, R8, 0x1e1f ;  /* 0x001e1f0813167589 */ /* 0x010e6800000e0000 */
[----:B------:R-:W2:Y:S01]  /*0920*/  SHFL.IDX PT, R21, R19, R6, 0x1e1f ;  /* 0x001e1f0613157589 */ /* 0x000ea200000e0000 */
[----:B-1----:R-:W-:-:S04]  /*0930*/  IMAD R22, R11, R22, RZ ;  /* 0x000000160b167224 */ /* 0x002fc800078e02ff */
[----:B--2---:R-:W-:-:S05]  /*0940*/  IMAD R21, R13, R21, R22 ;  /* 0x000000150d157224 */ /* 0x004fca00078e0216 */
[----:B------:R-:W-:Y:S02]  /*0950*/  IADD3 R24, PT, PT, R21, R24, RZ ;  /* 0x0000001815187210 */ /* 0x000fe40007ffe0ff */
[----:B------:R-:W-:Y:S01]  /*0960*/  IADD3 R21, PT, PT, R17, 0x800, RZ ;  /* 0x0000080011157810 */ /* 0x000fe20007ffe0ff */
[----:B------:R-:W-:Y:S02]  /*0970*/  @!P0 IMAD.MOV R21, RZ, RZ, R17 ;  /* 0x000000ffff158224 */ /* 0x000fe400078e0211 */
[----:B------:R1:W-:Y:S03]  /*0980*/  STS [R17], R24 ;  /* 0x0000001811007388 */ /* 0x0003e60000000800 */
[----:B-1----:R-:W-:Y:S01]  /*0990*/  MOV R17, R21 ;  /* 0x0000001500117202 */ /* 0x002fe20000000f00 */
[----:B------:R-:W-:Y:S06]  /*09a0*/  @!P1 BRA `(.L_x_41407) ;  /* 0xfffffffc00c49947 */ /* 0x000fec000383ffff */
[----:B------:R1:W2:Y:S01]  /*09b0*/  LDS R17, [R7+0x800] ;  /* 0x0008000007117984 */ /* 0x0002a20000000800 */
[----:B------:R-:W-:Y:S01]  /*09c0*/  IADD3 R15, PT, PT, R15, 0x400, R12 ;  /* 0x000004000f0f7810 */ /* 0x000fe20007ffe00c */
[----:B------:R-:W-:Y:S02]  /*09d0*/  IMAD.MOV.U32 R18, RZ, RZ, RZ ;  /* 0x000000ffff127224 */ /* 0x000fe400078e00ff */
[----:B------:R1:W3:Y:S05]  /*09e0*/  LDS R19, [R10+0x800] ;  /* 0x000800000a137984 */ /* 0x0002ea0000000800 */
.L_x_41408:
[----:B01----:R0:W1:Y:S01]  /*09f0*/  LDS R7, [R16] ;  /* 0x0000000010077984 */ /* 0x0030620000000800 */
[----:B------:R-:W-:-:S03]  /*0a00*/  IMAD.IADD R18, R9, 0x1, R18 ;  /* 0x0000000109127824 */ /* 0x000fc600078e0212 */
[----:B------:R-:W-:Y:S02]  /*0a10*/  LDS R13, [R15] ;  /* 0x000000000f0d7984 */ /* 0x000fe40000000800 */
[----:B------:R-:W-:Y:S01]  /*0a20*/  ISETP.GE.U32.AND P1, PT, R18, 0x2, PT ;  /* 0x000000021200780c */ /* 0x000fe20003f26070 */
[----:B0-----:R-:W-:Y:S01]  /*0a30*/  IMAD R16, R9, 0xc, R16 ;  /* 0x0000000c09107824 */ /* 0x001fe200078e0210 */
[----:B-1----:R-:W2:Y:S04]  /*0a40*/  SHFL.IDX PT, R10, R7, R8, 0x1e1f ;  /* 0x001e1f08070a7589 */ /* 0x002ea800000e0000 */
[----:B------:R-:W3:Y:S01]  /*0a50*/  SHFL.IDX PT, R11, R7, R6, 0x1e1f ;  /* 0x001e1f06070b7589 */ /* 0x000ee200000e0000 */
[----:B--2---:R-:W-:-:S04]  /*0a60*/  IMAD R10, R17, R10, RZ ;  /* 0x0000000a110a7224 */ /* 0x004fc800078e02ff */
[----:B---3--:R-:W-:Y:S01]  /*0a70*/  IMAD R10, R19, R11, R10 ;  /* 0x0000000b130a7224 */ /* 0x008fe200078e020a */
[----:B------:R-:W-:Y:S01]  /*0a80*/  IADD3 R11, PT, PT, R15, 0x800, RZ ;  /* 0x000008000f0b7810 */ /* 0x000fe20007ffe0ff */
[----:B------:R-:W-:-:S03]  /*0a90*/  @!P0 IMAD.MOV R11, RZ, RZ, R15 ;  /* 0x000000ffff0b8224 */ /* 0x000fc600078e020f */
        /* <DEDUP_REMOVED lines=12> */
[--C-:B------:R-:W-:Y:S01]  /*0b60*/  IMAD R13, R2, 0x400, R5.reuse ;  /* 0x00000400020d7824 */ /* 0x100fe200078e0205 */
[C---:B------:R-:W-:Y:S01]  /*0b70*/  IADD3 R4, PT, PT, -R0.reuse, RZ, RZ ;  /* 0x000000ff00047210 */ /* 0x040fe20007ffe1ff */
[----:B------:R-:W-:Y:S02]  /*0b80*/  IMAD R5, R0, R3, R5 ;  /* 0x0000000300057224 */ /* 0x000fe400078e0205 */
[----:B0-----:R-:W-:-:S07]  /*0b90*/  IMAD.WIDE.U32 R16, R13, 0x4, R16 ;  /* 0x000000040d107825 */ /* 0x001fce00078e0010 */
.L_x_41411:
[----:B------:R0:W1:Y:S01]  /*0ba0*/  LDS R13, [R14] ;  /* 0x000000000e0d7984 */ /* 0x0000620000000800 */
[----:B------:R-:W-:-:S05]  /*0bb0*/  VIADD R4, R4, 0x1 ;  /* 0x0000000104047836 */ /* 0x000fca0000000000 */
[----:B------:R-:W-:Y:S02]  /*0bc0*/  ISETP.NE.AND P0, PT, R4, RZ, PT ;  /* 0x000000ff0400720c */ /* 0x000fe40003f05270 */
[C---:B0-----:R-:W-:Y:S01]  /*0bd0*/  LEA R14, R3.reuse, R14, 0x2 ;  /* 0x0000000e030e7211 */ /* 0x041fe200078e10ff */
[----:B-1----:R0:W-:Y:S02]  /*0be0*/  STG.E desc[UR6][R16.64], R13 ;  /* 0x0000000d10007986 */ /* 0x0021e4000c101906 */
[----:B0-----:R-:W-:-:S08]  /*0bf0*/  IMAD.WIDE.U32 R16, R3, 0x4, R16 ;  /* 0x0000000403107825 */ /* 0x001fd000078e0010 */
[----:B------:R-:W-:Y:S05]  /*0c00*/  @P0 BRA `(.L_x_41411) ;  /* 0xfffffffc00e40947 */ /* 0x000fea000383ffff */
.L_x_41410:
[----:B------:R-:W-:Y:S05]  /*0c10*/  BSYNC.RECONVERGENT B0 ;  /* 0x0000000000007941 */ /* 0x000fea0003800200 */
.L_x_41409:
[----:B------:R-:W-:Y:S01]  /*0c20*/  IMAD.WIDE.U32 R14, R3, 0xc, R6 ;  /* 0x0000000c030e7825 */ /* 0x000fe200078e0006 */
[----:B------:R-:W-:-:S03]  /*0c30*/  LEA R23, R2, R5, 0xa ;  /* 0x0000000502177211 */ /* 0x000fc600078e50ff */
[----:B------:R-:W-:-:S07]  /*0c40*/  IMAD R0, R5, 0x4, R12 ;  /* 0x0000000405007824 */ /* 0x000fce00078e020c */
.L_x_41412:
[C-C-:B------:R-:W-:Y:S01]  /*0c50*/  IMAD R2, R3.reuse, 0x4, R0.reuse ;  /* 0x0000000403027824 */ /* 0x140fe200078e0200 */
[C---:B------:R-:W-:Y:S01]  /*0c60*/  LEA R4, R3.reuse, R0, 0x3 ;  /* 0x0000000003047211 */ /* 0x040fe200078e18ff */
[----:B0-----:R-:W-:Y:S01]  /*0c70*/  IMAD R22, R3, 0xc, R0 ;  /* 0x0000000c03167824 */ /* 0x001fe200078e0200 */
[----:B------:R0:W1:Y:S01]  /*0c80*/  LDS R25, [R0] ;  /* 0x0000000000197984 */ /* 0x0000620000000800 */
[----:B------:R-:W-:-:S03]  /*0c90*/  IMAD.WIDE R12, R23, 0x4, R6 ;  /* 0x00000004170c7825 */ /* 0x000fc600078e0206 */
[----:B------:R-:W2:Y:S01]  /*0ca0*/  LDS R27, [R2] ;  /* 0x00000000021b7984 */ /* 0x000ea20000000800 */
[----:B------:R-:W-:-:S03]  /*0cb0*/  IMAD.WIDE R16, R23, 0x4, R10 ;  /* 0x0000000417107825 */ /* 0x000fc600078e020a */
[----:B------:R-:W3:Y:S01]  /*0cc0*/  LDS R29, [R4] ;  /* 0x00000000041d7984 */ /* 0x000ee20000000800 */
[----:B------:R-:W-:-:S03]  /*0cd0*/  IMAD.WIDE R18, R23, 0x4, R8 ;  /* 0x0000000417127825 */ /* 0x000fc600078e0208 */
[----:B------:R-:W4:Y:S01]  /*0ce0*/  LDS R22, [R22] ;  /* 0x0000000016167984 */ /* 0x000f220000000800 */
[----:B------:R-:W-:Y:S01]  /*0cf0*/  IMAD.WIDE R20, R23, 0x4, R14 ;  /* 0x0000000417147825 */ /* 0x000fe200078e020e */
[----:B------:R-:W-:-:S03]  /*0d00*/  LEA R23, R3, R23, 0x2 ;  /* 0x0000001703177211 */ /* 0x000fc600078e10ff */
[C---:B------:R-:W-:Y:S02]  /*0d10*/  IMAD R5, R3.reuse, 0x4, R5 ;  /* 0x0000000403057824 */ /* 0x040fe400078e0205 */
[----:B0-----:R-:W-:-:S03]  /*0d20*/  IMAD R0, R3, 0x10, R0 ;  /* 0x0000001003007824 */ /* 0x001fc600078e0200 */
[----:B------:R-:W-:Y:S01]  /*0d30*/  ISETP.GE.U32.AND P0, PT, R5, 0x400, PT ;  /* 0x000004000500780c */ /* 0x000fe20003f06070 */
[----:B-1----:R0:W-:Y:S04]  /*0d40*/  STG.E desc[UR6][R12.64], R25 ;  /* 0x000000190c007986 */ /* 0x0021e8000c101906 */
[----:B--2---:R0:W-:Y:S04]  /*0d50*/  STG.E desc[UR6][R16.64], R27 ;  /* 0x0000001b10007986 */ /* 0x0041e8000c101906 */
[----:B---3--:R0:W-:Y:S04]  /*0d60*/  STG.E desc[UR6][R18.64], R29 ;  /* 0x0000001d12007986 */ /* 0x0081e8000c101906 */
[----:B----4-:R0:W-:Y:S01]  /*0d70*/  STG.E desc[UR6][R20.64], R22 ;  /* 0x0000001614007986 */ /* 0x0101e2000c101906 */
[----:B------:R-:W-:Y:S05]  /*0d80*/  @!P0 BRA `(.L_x_41412) ;  /* 0xfffffffc00b08947 */ /* 0x000fea000383ffff */
[----:B------:R-:W-:Y:S05]  /*0d90*/  EXIT ;  /* 0x000000000000794d */ /* 0x000fea0003800000 */
        .weak           $__internal_196_$__cuda_sm20_div_u16
        .type           $__internal_196_$__cuda_sm20_div_u16,@function
        .size           $__internal_196_$__cuda_sm20_div_u16,(.L_x_58147 - $__internal_196_$__cuda_sm20_div_u16)
$__internal_196_$__cuda_sm20_div_u16:
[----:B------:R-:W0:Y:S01]  /*0da0*/  I2F.U16 R0, R4 ;  /* 0x0000000400007306 */ /* 0x000e220000101000 */
[----:B------:R-:W-:Y:S01]  /*0db0*/  HFMA2 R6, -RZ, RZ, 15, 0 ;  /* 0x4b800000ff067431 */ /* 0x000fe200000001ff */
[C---:B0-----:R-:W-:Y:S02]  /*0dc0*/  FSETP.GEU.AND P1, PT, |R0|.reuse, 1.175494350822287508e-38, PT ;  /* 0x008000000000780b */ /* 0x041fe40003f2e200 */
[----:B------:R-:W-:Y:S02]  /*0dd0*/  FSETP.GT.AND P0, PT, |R0|, 8.50705917302346158658e+37, PT ;  /* 0x7e8000000000780b */ /* 0x000fe40003f04200 */
[----:B------:R-:W-:-:S04]  /*0de0*/  FSEL R6, R6, 1, !P1 ;  /* 0x3f80000006067808 */ /* 0x000fc80004800000 */
[----:B------:R-:W-:Y:S01]  /*0df0*/  FSEL R7, R6, 0.25, !P0 ;  /* 0x3e80000006077808 */ /* 0x000fe20004000000 */
[----:B------:R-:W-:Y:S01]  /*0e00*/  IMAD.MOV.U32 R6, RZ, RZ, R9 ;  /* 0x000000ffff067224 */ /* 0x000fe200078e0009 */
        /* <DEDUP_REMOVED lines=12> */
[----:B------:R-:W-:Y:S06]  /*0ed0*/  RET.REL.NODEC R6 `(_Z9cuda_gemmIiLi256ELi1ELi1ELi1024ELi2ELi2ELi32ELi1ELi1EEviiiPT_S1_S1_ii) ;  /* 0xfffffff006487950 */ /* 0x000fec0003c3ffff */
.L_x_41413:
        /* <DEDUP_REMOVED lines=10> */
.L_x_58147:


//--------------------- .text._Z9cuda_gemmIiLi256ELi1ELi1ELi1024ELi2ELi2ELi32ELi1ELi0EEviiiPT_S1_S1_ii --------------------------
	.section	.text._Z9cuda_gemmIiLi256ELi1ELi1ELi1024ELi2ELi2ELi32ELi1ELi0EEviiiPT_S1_S1_ii,"ax",@progbits
	.align	128
        .global         _Z9cuda_gemmIiLi256ELi1ELi1ELi1024ELi2ELi2ELi32ELi1ELi0EEviiiPT_S1_S1_ii
        .type           _Z9cuda_gemmIiLi256ELi1ELi1ELi1024ELi2ELi2ELi32ELi1ELi0EEviiiPT_S1_S1_ii,@function
        .size           _Z9cuda_gemmIiLi256ELi1ELi1ELi1024ELi2ELi2ELi32ELi1ELi0EEviiiPT_S1_S1_ii,(.L_x_58148 - _Z9cuda_gemmIiLi256ELi1ELi1ELi1024ELi2ELi2ELi32ELi1ELi0EEviiiPT_S1_S1_ii)
        .other          _Z9cuda_gemmIiLi256ELi1ELi1ELi1024ELi2ELi2ELi32ELi1ELi0EEviiiPT_S1_S1_ii,@"STO_CUDA_ENTRY STV_DEFAULT"
_Z9cuda_gemmIiLi256ELi1ELi1ELi1024ELi2ELi2ELi32ELi1ELi0EEviiiPT_S1_S1_ii:
.text._Z9cuda_gemmIiLi256ELi1ELi1ELi1024ELi2ELi2ELi32ELi1ELi0EEviiiPT_S1_S1_ii:
[----:B------:R-:W-:Y:S01]  /*0000*/  LDC R1, c[0x0][0x37c] ;  /* 0x0000df00ff017b82 */ /* 0x000fe20000000800 */
[----:B------:R-:W0:Y:S01]  /*0010*/  LDCU.64 UR10, c[0x0][0x3a8] ;  /* 0x00007500ff0a77ac */ /* 0x000e220008000a00 */
[----:B------:R-:W-:Y:S01]  /*0020*/  BSSY.RECONVERGENT B0, `(.L_x_41414) ;  /* 0x0000045000007945 */ /* 0x000fe20003800200 */
[----:B------:R-:W1:Y:S01]  /*0030*/  LDCU.64 UR12, c[0x0][0x358] ;  /* 0x00006b00ff0c77ac */ /* 0x000e620008000a00 */
[----:B0-----:R-:W-:Y:S02]  /*0040*/  IMAD.U32 R0, RZ, RZ, UR11 ;  /* 0x0000000bff007e24 */ /* 0x001fe4000f8e00ff */
[----:B------:R-:W-:-:S03]  /*0050*/  IMAD.U32 R5, RZ, RZ, UR10 ;  /* 0x0000000aff057e24 */ /* 0x000fc6000f8e00ff */
[----:B------:R-:W-:Y:S01]  /*0060*/  IABS R4, R0 ;  /* 0x0000000000047213 */ /* 0x000fe20000000000 */
[----:B------:R-:W-:Y:S01]  /*0070*/  IMAD R5, R5, UR11, RZ ;  /* 0x0000000b05057c24 */ /* 0x000fe2000f8e02ff */
[----:B------:R-:W0:Y:S02]  /*0080*/  S2R R0, SR_TID.X ;  /* 0x0000000000007919 */ /* 0x000e240000002100 */
[----:B------:R-:W2:Y:S08]  /*0090*/  I2F.RP R6, R4 ;  /* 0x0000000400067306 */ /* 0x000eb00000209400 */
[----:B--2---:R-:W2:Y:S01]  /*00a0*/  MUFU.RCP R6, R6 ;  /* 0x0000000600067308 */ /* 0x004ea20000001000 */
[----:B0-----:R-:W-:Y:S01]  /*00b0*/  ISETP.GE.U32.AND P0, PT, R0, R5, PT ;  /* 0x000000050000720c */ /* 0x001fe20003f06070 */
[----:B--2---:R-:W-:-:S06]  /*00c0*/  VIADD R2, R6, 0xffffffe ;  /* 0x0ffffffe06027836 */ /* 0x004fcc0000000000 */
[----:B------:R0:W2:Y:S02]  /*00d0*/  F2I.FTZ.U32.TRUNC.NTZ R3, R2 ;  /* 0x0000000200037305 */ /* 0x0000a4000021f000 */
[----:B0-----:R-:W-:Y:S01]  /*00e0*/  IMAD.MOV.U32 R2, RZ, RZ, RZ ;  /* 0x000000ffff027224 */ /* 0x001fe200078e00ff */
[----:B--2---:R-:W-:-:S05]  /*00f0*/  IADD3 R7, PT, PT, RZ, -R3, RZ ;  /* 0x80000003ff077210 */ /* 0x004fca0007ffe0ff */
[----:B------:R-:W-:-:S04]  /*0100*/  IMAD R7, R7, R4, RZ ;  /* 0x0000000407077224 */ /* 0x000fc800078e02ff */
[----:B------:R-:W-:-:S06]  /*0110*/  IMAD.HI.U32 R6, R3, R7, R2 ;  /* 0x0000000703067227 */ /* 0x000fcc00078e0002 */
[----:B------:R-:W-:Y:S01]  /*0120*/  IMAD.HI.U32 R6, R6, 0x400, RZ ;  /* 0x0000040006067827 */ /* 0x000fe200078e00ff */
[----:B-1----:R-:W-:Y:S06]  /*0130*/  @P0 BRA `(.L_x_41415) ;  /* 0x0000000000cc0947 */ /* 0x002fec0003800000 */
        /* <DEDUP_REMOVED lines=10> */
[----:B0-----:R-:W-:-:S07]  /*01e0*/  VIADD R12, R11, 0xffffffe ;  /* 0x0ffffffe0b0c7836 */ /* 0x001fce0000000000 */
[----:B------:R0:W5:Y:S01]  /*01f0*/  F2I.FTZ.U32.TRUNC.NTZ R13, R12 ;  /* 0x0000000c000d7305 */ /* 0x000162000021f000 */
[----:B---3--:R-:W-:Y:S02]  /*0200*/  IADD3 R8, PT, PT, R10, 0xffffffe, RZ ;  /* 0x0ffffffe0a087810 */ /* 0x008fe40007ffe0ff */
[----:B------:R-:W-:-:S05]  /*0210*/  MOV R10, 0x400 ;  /* 0x00000400000a7802 */ /* 0x000fca0000000f00 */
[----:B------:R3:W2:Y:S01]  /*0220*/  F2I.FTZ.U32.TRUNC.NTZ R9, R8 ;  /* 0x0000000800097305 */ /* 0x0006a2000021f000 */
[----:B0-----:R-:W-:Y:S01]  /*0230*/  IMAD.MOV.U32 R12, RZ, RZ, RZ ;  /* 0x000000ffff0c7224 */ /* 0x001fe200078e00ff */
[----:B-1----:R-:W-:Y:S02]  /*0240*/  LEA R10, R15, R10, 0x18 ;  /* 0x0000000a0f0a7211 */ /* 0x002fe400078ec0ff */
[----:B-----5:R-:W-:Y:S01]  /*0250*/  IADD3 R14, PT, PT, RZ, -R13, RZ ;  /* 0x8000000dff0e7210 */ /* 0x020fe20007ffe0ff */
[----:B---3--:R-:W-:-:S04]  /*0260*/  IMAD.MOV.U32 R8, RZ, RZ, RZ ;  /* 0x000000ffff087224 */ /* 0x008fc800078e00ff */
[----:B------:R-:W-:Y:S01]  /*0270*/  IMAD R15, R14, UR11, RZ ;  /* 0x0000000b0e0f7c24 */ /* 0x000fe2000f8e02ff */
[----:B------:R-:W-:Y:S01]  /*0280*/  LOP3.LUT R14, RZ, UR10, RZ, 0x33, !PT ;  /* 0x0000000aff0e7c12 */ /* 0x000fe2000f8e33ff */
[----:B--2---:R-:W-:Y:S02]  /*0290*/  IMAD.MOV R11, RZ, RZ, -R9 ;  /* 0x000000ffff0b7224 */ /* 0x004fe400078e0a09 */
[----:B------:R-:W-:Y:S01]  /*02a0*/  IMAD.HI.U32 R15, R13, R15, R12 ;  /* 0x0000000f0d0f7227 */ /* 0x000fe200078e000c */
[----:B------:R-:W-:-:S03]  /*02b0*/  MOV R12, R0 ;  /* 0x00000000000c7202 */ /* 0x000fc60000000f00 */
[----:B------:R-:W-:-:S04]  /*02c0*/  IMAD R11, R11, UR10, RZ ;  /* 0x0000000a0b0b7c24 */ /* 0x000fc8000f8e02ff */
[----:B----4-:R-:W-:-:S07]  /*02d0*/  IMAD.HI.U32 R11, R9, R11, R8 ;  /* 0x0000000b090b7227 */ /* 0x010fce00078e0008 */
.L_x_41416:
[----:B0-----:R-:W-:-:S06]  /*02e0*/  IMAD.WIDE.U32 R8, R12, 0x4, R2 ;  /* 0x000000040c087825 */ /* 0x001fcc00078e0002 */
[----:B------:R-:W2:Y:S01]  /*02f0*/  LDG.E R8, desc[UR12][R8.64] ;  /* 0x0000000c08087981 */ /* 0x000ea2000c1e1900 */
[----:B------:R-:W-:-:S04]  /*0300*/  IMAD.HI.U32 R13, R11, R12, RZ ;  /* 0x0000000c0b0d7227 */ /* 0x000fc800078e00ff */
[----:B------:R-:W-:-:S04]  /*0310*/  IMAD.HI.U32 R16, R15, R12, RZ ;  /* 0x0000000c0f107227 */ /* 0x000fc800078e00ff */
[----:B------:R-:W-:Y:S02]  /*0320*/  IMAD.MOV R13, RZ, RZ, -R13 ;  /* 0x000000ffff0d7224 */ /* 0x000fe400078e0a0d */
[----:B------:R-:W-:Y:S02]  /*0330*/  IMAD.MOV R17, RZ, RZ, -R16 ;  /* 0x000000ffff117224 */ /* 0x000fe400078e0a10 */
[--C-:B------:R-:W-:Y:S02]  /*0340*/  IMAD R13, R13, UR10, R12.reuse ;  /* 0x0000000a0d0d7c24 */ /* 0x100fe4000f8e020c */
[----:B------:R-:W-:Y:S01]  /*0350*/  IMAD R17, R17, UR11, R12 ;  /* 0x0000000b11117c24 */ /* 0x000fe2000f8e020c */
[----:B------:R-:W-:Y:S02]  /*0360*/  IADD3 R12, PT, PT, R7, R12, RZ ;  /* 0x0000000c070c7210 */ /* 0x000fe40007ffe0ff */
[----:B------:R-:W-:Y:S02]  /*0370*/  ISETP.GE.U32.AND P2, PT, R13, UR10, PT ;  /* 0x0000000a0d007c0c */ /* 0x000fe4000bf46070 */
[----:B------:R-:W-:-:S11]  /*0380*/  ISETP.GE.U32.AND P3, PT, R17, UR11, PT ;  /* 0x0000000b11007c0c */ /* 0x000fd6000bf66070 */
[----:B------:R-:W-:Y:S02]  /*0390*/  @P2 IADD3 R13, PT, PT, R13, -UR10, RZ ;  /* 0x8000000a0d0d2c10 */ /* 0x000fe4000fffe0ff */
[----:B------:R-:W-:Y:S01]  /*03a0*/  @P3 VIADD R17, R17, -UR11 ;  /* 0x8000000b11113c36 */ /* 0x000fe20008000000 */
[----:B------:R-:W-:Y:S02]  /*03b0*/  @P3 IADD3 R16, PT, PT, R16, 0x1, RZ ;  /* 0x0000000110103810 */ /* 0x000fe40007ffe0ff */
[----:B------:R-:W-:Y:S02]  /*03c0*/  ISETP.GE.U32.AND P2, PT, R13, UR10, PT ;  /* 0x0000000a0d007c0c */ /* 0x000fe4000bf46070 */
[----:B------:R-:W-:-:S11]  /*03d0*/  ISETP.GE.U32.AND P4, PT, R17, UR11, PT ;  /* 0x0000000b11007c0c */ /* 0x000fd6000bf86070 */
[----:B------:R-:W-:Y:S01]  /*03e0*/  @P2 VIADD R13, R13, -UR10 ;  /* 0x8000000a0d0d2c36 */ /* 0x000fe20008000000 */
[----:B------:R-:W-:Y:S01]  /*03f0*/  ISETP.GE.U32.AND P2, PT, R12, R5, PT ;  /* 0x000000050c00720c */ /* 0x000fe20003f46070 */
[----:B------:R-:W-:-:S03]  /*0400*/  @P4 VIADD R16, R16, 0x1 ;  /* 0x0000000110104836 */ /* 0x000fc60000000000 */
[----:B------:R-:W-:Y:S02]  /*0410*/  SEL R13, R14, R13, !P0 ;  /* 0x0000000d0e0d7207 */ /* 0x000fe40004000000 */
[----:B------:R-:W-:-:S03]  /*0420*/  SEL R16, R19, R16, !P1 ;  /* 0x0000001013107207 */ /* 0x000fc60004800000 */
[----:B------:R-:W-:-:S04]  /*0430*/  IMAD R13, R13, 0xc, R10 ;  /* 0x0000000c0d0d7824 */ /* 0x000fc800078e020a */
[----:B------:R-:W-:-:S05]  /*0440*/  IMAD R13, R16, 0x4, R13 ;  /* 0x00000004100d7824 */ /* 0x000fca00078e020d */
[----:B--2---:R0:W-:Y:S01]  /*0450*/  STS [R13], R8 ;  /* 0x000000080d007388 */ /* 0x0041e20000000800 */
[----:B------:R-:W-:Y:S05]  /*0460*/  @!P2 BRA `(.L_x_41416) ;  /* 0xfffffffc009ca947 */ /* 0x000fea000383ffff */
.L_x_41415:
[----:B------:R-:W-:Y:S05]  /*0470*/  BSYNC.RECONVERGENT B0 ;  /* 0x0000000000007941 */ /* 0x000fea0003800200 */
.L_x_41414:
[----:B------:R-:W-:Y:S01]  /*0480*/  R2UR UR6, R6 ;  /* 0x00000000060672ca */ /* 0x000fe200000e0000 */
[----:B------:R-:W-:Y:S02]  /*0490*/  ULOP3.LUT UR4, UR11, 0x400, URZ, 0x3c, !UPT ;  /* 0x000004000b047892 */ /* 0x000fe4000f8e3cff */
[----:B------:R-:W-:Y:S02]  /*04a0*/  UISETP.NE.AND UP0, UPT, UR11, URZ, UPT ;  /* 0x000000ff0b00728c */ /* 0x000fe4000bf05270 */
[----:B------:R-:W-:Y:S02]  /*04b0*/  UISETP.GE.AND UP2, UPT, UR4, URZ, UPT ;  /* 0x000000ff0400728c */ /* 0x000fe4000bf46270 */
[----:B------:R-:W-:Y:S02]  /*04c0*/  USHF.R.U32.HI UR14, URZ, 0x4, UR11 ;  /* 0x00000004ff0e7899 */ /* 0x000fe4000801160b */
[----:B------:R-:W-:Y:S01]  /*04d0*/  UISETP.GE.AND UP1, UPT, UR11, 0x10, UPT ;  /* 0x000000100b00788c */ /* 0x000fe2000bf26270 */
[----:B------:R-:W-:Y:S01]  /*04e0*/  UMOV UR4, URZ ;  /* 0x000000ff00047c82 */ /* 0x000fe20008000000 */
[----:B------:R-:W1:Y:S02]  /*04f0*/  LDCU UR15, c[0x0][0x360] ;  /* 0x00006c00ff0f77ac */ /* 0x000e640008000800 */
[----:B------:R-:W-:-:S02]  /*0500*/  IMAD R3, RZ, RZ, -UR6 ;  /* 0x80000006ff037e24 */ /* 0x000fc4000f8e02ff */
[----:B------:R-:W-:Y:S01]  /*0510*/  IMAD.U32 R2, RZ, RZ, UR6 ;  /* 0x00000006ff027e24 */ /* 0x000fe2000f8e00ff */
[----:B------:R-:W-:Y:S01]  /*0520*/  USEL UR16, UR14, 0x1, UP1 ;  /* 0x000000010e107887 */ /* 0x000fe20008800000 */
[C---:B------:R-:W-:Y:S01]  /*0530*/  IMAD R3, R4.reuse, R3, 0x400 ;  /* 0x0000040004037424 */ /* 0x040fe200078e0203 */
[----:B------:R-:W2:Y:S04]  /*0540*/  LDCU UR9, c[0x0][0x374] ;  /* 0x00006e80ff0977ac */ /* 0x000ea80008000800 */
[----:B------:R-:W-:-:S03]  /*0550*/  ISETP.GT.U32.AND P0, PT, R4, R3, PT ;  /* 0x000000030400720c */ /* 0x000fc60003f04070 */
[----:B------:R-:W3:Y:S10]  /*0560*/  I2F.U32.RP R6, UR16 ;  /* 0x0000001000067d06 */ /* 0x000ef40008209000 */
[----:B------:R-:W-:Y:S01]  /*0570*/  @!P0 IADD3 R2, PT, PT, R2, 0x1, RZ ;  /* 0x0000000102028810 */ /* 0x000fe20007ffe0ff */
[----:B------:R-:W-:-:S03]  /*0580*/  @!P0 IMAD.IADD R3, R3, 0x1, -R4 ;  /* 0x0000000103038824 */ /* 0x000fc600078e0a04 */
[----:B------:R-:W-:Y:S01]  /*0590*/  @!P0 R2UR UR6, R2 ;  /* 0x00000000020682ca */ /* 0x000fe200000e0000 */
[----:B---3--:R-:W3:Y:S01]  /*05a0*/  MUFU.RCP R6, R6 ;  /* 0x0000000600067308 */ /* 0x008ee20000001000 */
[----:B------:R-:W-:-:S11]  /*05b0*/  ISETP.GE.U32.AND P0, PT, R3, R4, PT ;  /* 0x000000040300720c */ /* 0x000fd60003f06070 */
[----:B------:R-:W-:-:S05]  /*05c0*/  IMAD.U32 R2, RZ, RZ, UR6 ;  /* 0x00000006ff027e24 */ /* 0x000fca000f8e00ff */
[----:B------:R-:W-:Y:S02]  /*05d0*/  @P0 IADD3 R2, PT, PT, R2, 0x1, RZ ;  /* 0x0000000102020810 */ /* 0x000fe40007ffe0ff */
[----:B---3--:R-:W-:Y:S02]  /*05e0*/  IADD3 R5, PT, PT, R6, 0xffffffe, RZ ;  /* 0x0ffffffe06057810 */ /* 0x008fe40007ffe0ff */
[----:B------:R-:W-:-:S04]  /*05f0*/  @P0 R2UR UR6, R2 ;  /* 0x00000000020602ca */ /* 0x000fc800000e0000 */
[----:B------:R-:W3:Y:S09]  /*0600*/  F2I.FTZ.U32.TRUNC.NTZ R5, R5 ;  /* 0x0000000500057305 */ /* 0x000ef2000021f000 */
[----:B------:R-:W-:Y:S02]  /*0610*/  @!UP2 UIADD3 UR6, UPT, UPT, -UR6, URZ, URZ ;  /* 0x000000ff0606a290 */ /* 0x000fe4000fffe1ff */
[----:B------:R-:W-:-:S04]  /*0620*/  @!UP0 ULOP3.LUT UR6, URZ, UR11, URZ, 0x33, !UPT ;  /* 0x0000000bff068292 */ /* 0x000fc8000f8e33ff */
[----:B------:R-:W-:Y:S01]  /*0630*/  UIMAD UR7, UR6, UR16, URZ ;  /* 0x00000010060772a4 */ /* 0x000fe2000f8e02ff */
[----:B---3--:R-:W-:-:S03]  /*0640*/  IMAD.MOV R9, RZ, RZ, -R5 ;  /* 0x000000ffff097224 */ /* 0x008fc600078e0a05 */
[----:B------:R-:W-:Y:S01]  /*0650*/  UISETP.LT.AND UP0, UPT, UR7, 0x100, UPT ;  /* 0x000001000700788c */ /* 0x000fe2000bf01270 */
[----:B------:R-:W-:-:S03]  /*0660*/  IMAD R9, R9, UR16, RZ ;  /* 0x0000001009097c24 */ /* 0x000fc6000f8e02ff */
[----:B------:R-:W-:-:S04]  /*0670*/  USEL UR7, UR7, 0x100, UP0 ;  /* 0x0000010007077887 */ /* 0x000fc80008000000 */
[----:B------:R-:W-:Y:S02]  /*0680*/  UIADD3 UR8, UPT, UPT, URZ, -UR7, URZ ;  /* 0x80000007ff087290 */ /* 0x000fe4000fffe0ff */
[----:B------:R-:W-:-:S03]  /*0690*/  UISETP.NE.U32.AND UP0, UPT, UR7, URZ, UPT ;  /* 0x000000ff0700728c */ /* 0x000fc6000bf05070 */
[----:B------:R-:W3:Y:S08]  /*06a0*/  I2F.U32.RP R2, UR7 ;  /* 0x0000000700027d06 */ /* 0x000ef00008209000 */
[----:B---3--:R-:W3:Y:S02]  /*06b0*/  MUFU.RCP R2, R2 ;  /* 0x0000000200027308 */ /* 0x008ee40000001000 */
[----:B---3--:R-:W-:-:S06]  /*06c0*/  VIADD R3, R2, 0xffffffe ;  /* 0x0ffffffe02037836 */ /* 0x008fcc0000000000 */
[----:B------:R-:W3:Y:S02]  /*06d0*/  F2I.FTZ.U32.TRUNC.NTZ R3, R3 ;  /* 0x0000000300037305 */ /* 0x000ee4000021f000 */
[----:B---3--:R-:W-:-:S13]  /*06e0*/  R2UR UR5, R3 ;  /* 0x00000000030572ca */ /* 0x008fda00000e0000 */
[----:B------:R-:W-:-:S04]  /*06f0*/  UIMAD UR8, UR8, UR5, URZ ;  /* 0x00000005080872a4 */ /* 0x000fc8000f8e02ff */
[----:B------:R-:W-:-:S06]  /*0700*/  UIMAD.WIDE.U32 UR4, UR5, UR8, UR4 ;  /* 0x00000008050472a5 */ /* 0x000fcc000f8e0004 */
[----:B------:R-:W-:Y:S01]  /*0710*/  IMAD.HI.U32 R2, R0, UR5, RZ ;  /* 0x0000000500027c27 */ /* 0x000fe2000f8e00ff */
[----:B-1----:R-:W-:Y:S02]  /*0720*/  UIMAD.WIDE.U32 UR4, UR5, UR15, URZ ;  /* 0x0000000f050472a5 */ /* 0x002fe4000f8e00ff */
[----:B------:R-:W-:Y:S01]  /*0730*/  ULOP3.LUT UR4, URZ, UR7, URZ, 0x33, !UPT ;  /* 0x00000007ff047292 */ /* 0x000fe2000f8e33ff */
[----:B------:R-:W-:Y:S01]  /*0740*/  IMAD.MOV R3, RZ, RZ, -R2 ;  /* 0x000000ffff037224 */ /* 0x000fe200078e0a02 */
[----:B------:R-:W-:-:S03]  /*0750*/  UIADD3 UR8, UPT, UPT, -UR5, URZ, URZ ;  /* 0x000000ff05087290 */ /* 0x000fc6000fffe1ff */
[----:B------:R-:W-:Y:S01]  /*0760*/  IMAD R4, R3, UR7, R0 ;  /* 0x0000000703047c24 */ /* 0x000fe2000f8e0200 */
[----:B------:R-:W-:Y:S01]  /*0770*/  UIMAD UR8, UR7, UR8, UR15 ;  /* 0x00000008070872a4 */ /* 0x000fe2000f8e020f */
[----:B------:R-:W2:Y:S01]  /*0780*/  S2R R3, SR_CTAID.Y ;  /* 0x0000000000037919 */ /* 0x000ea20000002600 */
[----:B------:R-:W-:Y:S02]  /*0790*/  IMAD.U32 R7, RZ, RZ, UR4 ;  /* 0x00000004ff077e24 */ /* 0x000fe4000f8e00ff */
[----:B------:R-:W-:Y:S01]  /*07a0*/  ISETP.GE.U32.AND P0, PT, R4, UR7, PT ;  /* 0x0000000704007c0c */ /* 0x000fe2000bf06070 */
[----:B------:R-:W-:-:S11]  /*07b0*/  UISETP.GE.U32.AND UP1, UPT, UR8, UR7, UPT ;  /* 0x000000070800728c */ /* 0x000fd6000bf26070 */
[----:B------:R-:W-:Y:S02]  /*07c0*/  @UP1 UIADD3 UR8, UPT, UPT, -UR7, UR8, URZ ;  /* 0x0000000807081290 */ /* 0x000fe4000fffe1ff */
[----:B------:R-:W-:Y:S01]  /*07d0*/  @P0 VIADD R4, R4, -UR7 ;  /* 0x8000000704040c36 */ /* 0x000fe20008000000 */
[----:B------:R-:W-:Y:S01]  /*07e0*/  @P0 IADD3 R2, PT, PT, R2, 0x1, RZ ;  /* 0x0000000102020810 */ /* 0x000fe20007ffe0ff */
[----:B------:R-:W-:Y:S01]  /*07f0*/  @UP1 UIADD3 UR5, UPT, UPT, UR5, 0x1, URZ ;  /* 0x0000000105051890 */ /* 0x000fe2000fffe0ff */
[----:B------:R-:W-:Y:S01]  /*0800*/  PLOP3.LUT P0, PT, PT, PT, UP0, 0x80, 0x8 ;  /* 0x000000000008781c */ /* 0x000fe20003f0f008 */
[----:B------:R-:W-:Y:S02]  /*0810*/  UISETP.GE.U32.AND UP2, UPT, UR8, UR7, UPT ;  /* 0x000000070800728c */ /* 0x000fe4000bf46070 */
[----:B------:R-:W-:Y:S01]  /*0820*/  ISETP.GE.U32.AND P1, PT, R4, UR7, PT ;  /* 0x0000000704007c0c */ /* 0x000fe2000bf26070 */
[----:B------:R-:W-:-:S04]  /*0830*/  IMAD.MOV.U32 R4, RZ, RZ, RZ ;  /* 0x000000ffff047224 */ /* 0x000fc800078e00ff */
[----:B------:R-:W-:-:S04]  /*0840*/  IMAD.HI.U32 R5, R5, R9, R4 ;  /* 0x0000000905057227 */ /* 0x000fc800078e0004 */
[----:B------:R-:W-:-:S04]  /*0850*/  @UP2 UIADD3 UR5, UPT, UPT, UR5, 0x1, URZ ;  /* 0x0000000105052890 */ /* 0x000fc8000fffe0ff */
[----:B------:R-:W-:Y:S01]  /*0860*/  @P1 VIADD R2, R2, 0x1 ;  /* 0x0000000102021836 */ /* 0x000fe20000000000 */
[----:B------:R-:W-:-:S04]  /*0870*/  USEL UR8, UR4, UR5, !UP0 ;  /* 0x0000000504087287 */ /* 0x000fc8000c000000 */
[----:B------:R-:W-:Y:S02]  /*0880*/  SEL R2, R7, R2, !P0 ;  /* 0x0000000207027207 */ /* 0x000fe40004000000 */
[----:B--2---:R-:W-:Y:S02]  /*0890*/  ISETP.GE.U32.AND P0, PT, R3, UR9, PT ;  /* 0x0000000903007c0c */ /* 0x004fe4000bf06070 */
[----:B------:R-:W-:-:S05]  /*08a0*/  IADD3 R7, PT, PT, -R2, RZ, RZ ;  /* 0x000000ff02077210 */ /* 0x000fca0007ffe1ff */
[----:B------:R-:W-:-:S04]  /*08b0*/  IMAD R4, R7, UR7, R0 ;  /* 0x0000000707047c24 */ /* 0x000fc8000f8e0200 */
[----:B------:R-:W-:Y:S02]  /*08c0*/  IMAD.HI.U32 R6, R5, R4, RZ ;  /* 0x0000000405067227 */ /* 0x000fe400078e00ff */
[----:B------:R-:W-:Y:S05]  /*08d0*/  @P0 EXIT ;  /* 0x000000000000094d */ /* 0x000fea0003800000 */
[----:B------:R-:W-:Y:S01]  /*08e0*/  IMAD.HI.U32 R5, R5, R0, RZ ;  /* 0x0000000005057227 */ /* 0x000fe200078e00ff */
[----:B0-----:R-:W-:Y:S01]  /*08f0*/  MOV R13, 0xa90 ;  /* 0x00000a90000d7802 */ /* 0x001fe20000000f00 */
[----:B------:R-:W-:Y:S02]  /*0900*/  ULOP3.LUT UR4, UR15, 0xffff, URZ, 0xc0, !UPT ;  /* 0x0000ffff0f047892 */ /* 0x000fe4000f8ec0ff */
[----:B------:R-:W-:Y:S01]  /*0910*/  IMAD.MOV R7, RZ, RZ, -R6 ;  /* 0x000000ffff077224 */ /* 0x000fe200078e0a06 */
[----:B------:R-:W-:-:S03]  /*0920*/  IADD3 R5, PT, PT, -R5, RZ, RZ ;  /* 0x000000ff05057210 */ /* 0x000fc60007ffe1ff */
[----:B------:R-:W-:Y:S02]  /*0930*/  IMAD R4, R7, UR16, R4 ;  /* 0x0000001007047c24 */ /* 0x000fe4000f8e0204 */
[----:B------:R-:W-:Y:S01]  /*0940*/  IMAD R8, R5, UR16, R0 ;  /* 0x0000001005087c24 */ /* 0x000fe2000f8e0200 */
[----:B------:R-:W-:Y:S02]  /*0950*/  LOP3.LUT R5, RZ, UR16, RZ, 0x33, !PT ;  /* 0x00000010ff057c12 */ /* 0x000fe4000f8e33ff */
[----:B------:R-:W-:Y:S02]  /*0960*/  ISETP.GE.U32.AND P0, PT, R4, UR16, PT ;  /* 0x0000001004007c0c */ /* 0x000fe4000bf06070 */
[----:B------:R-:W-:-:S11]  /*0970*/  ISETP.GE.U32.AND P1, PT, R8, UR16, PT ;  /* 0x0000001008007c0c */ /* 0x000fd6000bf26070 */
[----:B------:R-:W-:Y:S01]  /*0980*/  @P0 VIADD R4, R4, -UR16 ;  /* 0x8000001004040c36 */ /* 0x000fe20008000000 */
[----:B------:R-:W-:Y:S01]  /*0990*/  @P0 IADD3 R6, PT, PT, R6, 0x1, RZ ;  /* 0x0000000106060810 */ /* 0x000fe20007ffe0ff */
[----:B------:R-:W-:Y:S01]  /*09a0*/  @P1 VIADD R8, R8, -UR16 ;  /* 0x8000001008081c36 */ /* 0x000fe20008000000 */
[----:B------:R-:W-:Y:S02]  /*09b0*/  ISETP.NE.U32.AND P0, PT, RZ, UR16, PT ;  /* 0x00000010ff007c0c */ /* 0x000fe4000bf05070 */
[----:B------:R-:W-:Y:S01]  /*09c0*/  ISETP.GE.U32.AND P1, PT, R4, UR16, PT ;  /* 0x0000001004007c0c */ /* 0x000fe2000bf26070 */
[----:B------:R-:W-:Y:S01]  /*09d0*/  VIADD R4, R0, UR15 ;  /* 0x0000000f00047c36 */ /* 0x000fe20008000000 */
[----:B------:R-:W-:-:S04]  /*09e0*/  ISETP.GE.U32.AND P2, PT, R8, UR16, PT ;  /* 0x0000001008007c0c */ /* 0x000fc8000bf46070 */
[----:B------:R-:W-:-:S04]  /*09f0*/  LOP3.LUT R7, R4, 0x3ff, RZ, 0x3c, !PT ;  /* 0x000003ff04077812 */ /* 0x000fc800078e3cff */
[----:B------:R-:W-:-:S03]  /*0a00*/  LOP3.LUT R11, R7, 0xffff, RZ, 0xc0, !PT ;  /* 0x0000ffff070b7812 */ /* 0x000fc600078ec0ff */
[----:B------:R-:W-:Y:S02]  /*0a10*/  @P1 VIADD R6, R6, 0x1 ;  /* 0x0000000106061836 */ /* 0x000fe40000000000 */
[----:B------:R-:W-:-:S03]  /*0a20*/  @P2 IADD3 R8, PT, PT, R8, -UR16, RZ ;  /* 0x8000001008082c10 */ /* 0x000fc6000fffe0ff */
[C---:B------:R-:W-:Y:S02]  /*0a30*/  SEL R4, R5.reuse, R6, !P0 ;  /* 0x0000000605047207 */ /* 0x040fe40004000000 */
[----:B------:R-:W-:Y:S02]  /*0a40*/  SEL R6, R5, R8, !P0 ;  /* 0x0000000805067207 */ /* 0x000fe40004000000 */
[----:B------:R-:W-:Y:S02]  /*0a50*/  LOP3.LUT R5, R0, 0x1f, RZ, 0xc0, !PT ;  /* 0x0000001f00057812 */ /* 0x000fe400078ec0ff */
[----:B------:R-:W-:Y:S01]  /*0a60*/  LOP3.LUT R8, R4, 0x1, RZ, 0xc0, !PT ;  /* 0x0000000104087812 */ /* 0x000fe200078ec0ff */
[----:B------:R-:W-:-:S07]  /*0a70*/  IMAD.SHL.U32 R6, R6, 0x2, RZ ;  /* 0x0000000206067824 */ /* 0x000fce00078e00ff */
[----:B------:R-:W-:Y:S05]  /*0a80*/  CALL.REL.NOINC `($__internal_197_$__cuda_sm20_div_u16) ;  /* 0x00000020000c7944 */ /* 0x000fea0003c00000 */
[----:B------:R-:W-:Y:S01]  /*0a90*/  LOP3.LUT R7, R12, 0x3, RZ, 0xc0, !PT ;  /* 0x000000030c077812 */ /* 0x000fe200078ec0ff */
[----:B------:R-:W0:Y:S01]  /*0aa0*/  S2UR UR10, SR_CgaCtaId ;  /* 0x00000000000a79c3 */ /* 0x000e220000008800 */
[----:B------:R-:W1:Y:S01]  /*0ab0*/  LDCU.64 UR20, c[0x0][0x390] ;  /* 0x00007200ff1477ac */ /* 0x000e620008000a00 */
[----:B------:R-:W-:Y:S01]  /*0ac0*/  BSSY.RECONVERGENT B0, `(.L_x_41417) ;  /* 0x0000019000007945 */ /* 0x000fe20003800200 */
[C---:B------:R-:W-:Y:S01]  /*0ad0*/  ISETP.NE.AND P0, PT, R7.reuse, 0x2, PT ;  /* 0x000000020700780c */ /* 0x040fe20003f05270 */
[----:B------:R-:W-:Y:S01]  /*0ae0*/  IMAD.MOV.U32 R18, RZ, RZ, R0 ;  /* 0x000000ffff127224 */ /* 0x000fe200078e0000 */
[----:B------:R-:W-:Y:S01]  /*0af0*/  UMOV UR9, 0x400 ;  /* 0x0000040000097882 */ /* 0x000fe20000000000 */
[----:B------:R-:W-:-:S10]  /*0b00*/  LOP3.LUT R9, R7, 0x2, RZ, 0x3c, !PT ;  /* 0x0000000207097812 */ /* 0x000fd400078e3cff */
[----:B------:R-:W-:Y:S05]  /*0b10*/  @!P0 BRA `(.L_x_41418) ;  /* 0x00000000004c8947 */ /* 0x000fea0003800000 */
[----:B------:R-:W2:Y:S01]  /*0b20*/  S2UR UR5, SR_CgaCtaId ;  /* 0x00000000000579c3 */ /* 0x000ea20000008800 */
[----:B------:R-:W-:Y:S01]  /*0b30*/  UMOV UR4, 0x400 ;  /* 0x0000040000047882 */ /* 0x000fe20000000000 */
[----:B------:R-:W-:Y:S01]  /*0b40*/  LEA R13, R3, R0, 0xa ;  /* 0x00000000030d7211 */ /* 0x000fe200078e50ff */
[----:B------:R-:W-:Y:S01]  /*0b50*/  UIADD3 UR4, UPT, UPT, UR4, 0x80, URZ ;  /* 0x0000008004047890 */ /* 0x000fe2000fffe0ff */
[----:B------:R-:W-:-:S04]  /*0b60*/  IMAD R18, R9, UR15, R0 ;  /* 0x0000000f09127c24 */ /* 0x000fc8000f8e0200 */
[----:B------:R-:W3:Y:S01]  /*0b70*/  LDC.64 R10, c[0x0][0x390] ;  /* 0x0000e400ff0a7b82 */ /* 0x000ee20000000a00 */
[----:B--2---:R-:W-:-:S06]  /*0b80*/  ULEA UR4, UR5, UR4, 0x18 ;  /* 0x0000000405047291 */ /* 0x004fcc000f8ec0ff */
[----:B------:R-:W-:Y:S01]  /*0b90*/  LEA R12, R0, UR4, 0x2 ;  /* 0x00000004000c7c11 */ /* 0x000fe2000f8e10ff */
[----:B---3--:R-:W-:-:S04]  /*0ba0*/  IMAD.WIDE.U32 R10, R13, 0x4, R10 ;  /* 0x000000040d0a7825 */ /* 0x008fc800078e000a */
[----:B------:R-:W-:-:S07]  /*0bb0*/  IMAD.MOV R13, RZ, RZ, -R9 ;  /* 0x000000ffff0d7224 */ /* 0x000fce00078e0a09 */
.L_x_41419:
[----:B------:R2:W3:Y:S01]  /*0bc0*/  LDG.E R15, desc[UR12][R10.64] ;  /* 0x0000000c0a0f7981 */ /* 0x0004e2000c1e1900 */
[----:B------:R-:W-:Y:S01]  /*0bd0*/  VIADD R13, R13, 0x1 ;  /* 0x000000010d0d7836 */ /* 0x000fe20000000000 */
[----:B------:R-:W-:Y:S01]  /*0be0*/  MOV R19, UR15 ;  /* 0x0000000f00137c02 */ /* 0x000fe20008000f00 */
[----:B------:R-:W-:-:S03]  /*0bf0*/  IMAD.U32 R17, RZ, RZ, UR15 ;  /* 0x0000000fff117e24 */ /* 0x000fc6000f8e00ff */
[----:B------:R-:W-:Y:S01]  /*0c00*/  ISETP.NE.AND P0, PT, R13, RZ, PT ;  /* 0x000000ff0d00720c */ /* 0x000fe20003f05270 */
[----:B--2---:R-:W-:Y:S01]  /*0c10*/  IMAD.WIDE.U32 R10, R19, 0x4, R10 ;  /* 0x00000004130a7825 */ /* 0x004fe200078e000a */
[----:B---3--:R2:W-:Y:S03]  /*0c20*/  STS [R12], R15 ;  /* 0x0000000f0c007388 */ /* 0x0085e60000000800 */
[----:B--2---:R-:W-:-:S08]  /*0c30*/  IMAD R12, R17, 0x4, R12 ;  /* 0x00000004110c7824 */ /* 0x004fd000078e020c */
[----:B------:R-:W-:Y:S05]  /*0c40*/  @P0 BRA `(.L_x_41419) ;  /* 0xfffffffc00dc0947 */ /* 0x000fea000383ffff */
.L_x_41418:
[----:B01----:R-:W-:Y:S05]  /*0c50*/  BSYNC.RECONVERGENT B0 ;  /* 0x0000000000007941 */ /* 0x003fea0003800200 */
.L_x_41417:
[----:B------:R-:W-:Y:S01]  /*0c60*/  UIADD3 UR4, UPT, UPT, UR9, 0x80, URZ ;  /* 0x0000008009047890 */ /* 0x000fe2000fffe0ff */
[----:B------:R-:W-:Y:S01]  /*0c70*/  BSSY.RECONVERGENT B0, `(.L_x_41420) ;  /* 0x0000022000007945 */ /* 0x000fe20003800200 */
[----:B------:R-:W-:Y:S01]  /*0c80*/  LEA R19, R3, R18, 0xa ;  /* 0x0000001203137211 */ /* 0x000fe200078e50ff */
[----:B------:R-:W-:Y:S02]  /*0c90*/  UIMAD.WIDE.U32 UR18, UR15, 0xc, UR20 ;  /* 0x0000000c0f1278a5 */ /* 0x000fe4000f8e0014 */
[----:B------:R-:W-:-:S06]  /*0ca0*/  ULEA UR4, UR10, UR4, 0x18 ;  /* 0x000000040a047291 */ /* 0x000fcc000f8ec0ff */
[----:B------:R-:W-:-:S07]  /*0cb0*/  LEA R20, R18, UR4, 0x2 ;  /* 0x0000000412147c11 */ /* 0x000fce000f8e10ff */
.L_x_41421:
[----:B------:R-:W-:Y:S01]  /*0cc0*/  IMAD.MOV.U32 R10, RZ, RZ, 0x4 ;  /* 0x00000004ff0a7424 */ /* 0x000fe200078e00ff */
[----:B------:R-:W-:Y:S01]  /*0cd0*/  MOV R15, UR15 ;  /* 0x0000000f000f7c02 */ /* 0x000fe20008000f00 */
[----:B------:R-:W-:Y:S02]  /*0ce0*/  IMAD.U32 R13, RZ, RZ, UR15 ;  /* 0x0000000fff0d7e24 */ /* 0x000fe4000f8e00ff */
[----:B------:R-:W-:-:S04]  /*0cf0*/  IMAD.WIDE R10, R19, R10, UR20 ;  /* 0x00000014130a7e25 */ /* 0x000fc8000f8e020a */
[----:B-1----:R-:W-:Y:S02]  /*0d00*/  IMAD.MOV.U32 R16, RZ, RZ, 0x4 ;  /* 0x00000004ff107424 */ /* 0x002fe400078e00ff */
[----:B------:R-:W-:-:S04]  /*0d10*/  IMAD.WIDE.U32 R12, R13, 0x4, R10 ;  /* 0x000000040d0c7825 */ /* 0x000fc800078e000a */
[----:B------:R-:W-:Y:S02]  /*0d20*/  IMAD.WIDE.U32 R14, R15, 0x8, R10 ;  /* 0x000000080f0e7825 */ /* 0x000fe400078e000a */
[----:B------:R-:W2:Y:S02]  /*0d30*/  LDG.E R11, desc[UR12][R10.64] ;  /* 0x0000000c0a0b7981 */ /* 0x000ea4000c1e1900 */
[----:B------:R-:W-:Y:S02]  /*0d40*/  IMAD.WIDE R16, R19, R16, UR18 ;  /* 0x0000001213107e25 */ /* 0x000fe4000f8e0210 */
[----:B------:R0:W3:Y:S04]  /*0d50*/  LDG.E R12, desc[UR12][R12.64] ;  /* 0x0000000c0c0c7981 */ /* 0x0000e8000c1e1900 */
[----:B------:R-:W4:Y:S04]  /*0d60*/  LDG.E R14, desc[UR12][R14.64] ;  /* 0x0000000c0e0e7981 */ /* 0x000f28000c1e1900 */
[----:B------:R-:W5:Y:S01]  /*0d70*/  LDG.E R16, desc[UR12][R16.64] ;  /* 0x0000000c10107981 */ /* 0x000f62000c1e1900 */
[----:B------:R-:W-:Y:S01]  /*0d80*/  IMAD.U32 R21, RZ, RZ, UR15 ;  /* 0x0000000fff157e24 */ /* 0x000fe2000f8e00ff */
[----:B------:R-:W-:Y:S01]  /*0d90*/  MOV R23, UR15 ;  /* 0x0000000f00177c02 */ /* 0x000fe20008000f00 */
[----:B------:R-:W-:-:S02]  /*0da0*/  IMAD.U32 R25, RZ, RZ, UR15 ;  /* 0x0000000fff197e24 */ /* 0x000fc4000f8e00ff */
[--C-:B------:R-:W-:Y:S01]  /*0db0*/  IMAD R21, R21, 0x4, R20.reuse ;  /* 0x0000000415157824 */ /* 0x100fe200078e0214 */
[----:B------:R-:W-:Y:S01]  /*0dc0*/  LEA R23, R23, R20, 0x3 ;  /* 0x0000001417177211 */ /* 0x000fe200078e18ff */
[----:B------:R-:W-:Y:S02]  /*0dd0*/  IMAD R25, R25, 0xc, R20 ;  /* 0x0000000c19197824 */ /* 0x000fe400078e0214 */
[----:B0-----:R-:W-:-:S04]  /*0de0*/  IMAD.U32 R13, RZ, RZ, UR15 ;  /* 0x0000000fff0d7e24 */ /* 0x001fc8000f8e00ff */
[----:B------:R-:W-:-:S05]  /*0df0*/  IMAD R18, R13, 0x4, R18 ;  /* 0x000000040d127824 */ /* 0x000fca00078e0212 */
[----:B------:R-:W-:Y:S02]  /*0e00*/  ISETP.GE.U32.AND P0, PT, R18, 0x400, PT ;  /* 0x000004001200780c */ /* 0x000fe40003f06070 */
[----:B------:R-:W-:-:S05]  /*0e10*/  MOV R10, UR15 ;  /* 0x0000000f000a7c02 */ /* 0x000fca0008000f00 */
[----:B------:R-:W-:Y:S01]  /*0e20*/  IMAD R19, R10, 0x4, R19 ;  /* 0x000000040a137824 */ /* 0x000fe200078e0213 */
[----:B--2---:R0:W-:Y:S04]  /*0e30*/  STS [R20], R11 ;  /* 0x0000000b14007388 */ /* 0x0041e80000000800 */
[----:B---3--:R1:W-:Y:S04]  /*0e40*/  STS [R21], R12 ;  /* 0x0000000c15007388 */ /* 0x0083e80000000800 */
[----:B----4-:R1:W-:Y:S04]  /*0e50*/  STS [R23], R14 ;  /* 0x0000000e17007388 */ /* 0x0103e80000000800 */
[----:B-----5:R1:W-:Y:S01]  /*0e60*/  STS [R25], R16 ;  /* 0x0000001019007388 */ /* 0x0203e20000000800 */
[----:B0-----:R-:W-:Y:S01]  /*0e70*/  IMAD R20, R13, 0x10, R20 ;  /* 0x000000100d147824 */ /* 0x001fe200078e0214 */
[----:B------:R-:W-:Y:S06]  /*0e80*/  @!P0 BRA `(.L_x_41421) ;  /* 0xfffffffc008c8947 */ /* 0x000fec000383ffff */
[----:B------:R-:W-:Y:S05]  /*0e90*/  BSYNC.RECONVERGENT B0 ;  /* 0x0000000000007941 */ /* 0x000fea0003800200 */
.L_x_41420:
[----:B------:R-:W-:Y:S01]  /*0ea0*/  ISETP.NE.AND P0, PT, R7, 0x2, PT ;  /* 0x000000020700780c */ /* 0x000fe20003f05270 */
[----:B------:R-:W-:Y:S01]  /*0eb0*/  BSSY.RECONVERGENT B0, `(.L_x_41422) ;  /* 0x000000e000007945 */ /* 0x000fe20003800200 */
[----:B------:R-:W-:-:S11]  /*0ec0*/  MOV R10, R0 ;  /* 0x00000000000a7202 */ /* 0x000fd60000000f00 */
[----:B------:R-:W-:Y:S05]  /*0ed0*/  @!P0 BRA `(.L_x_41423) ;  /* 0x00000000002c8947 */ /* 0x000fea0003800000 */
[----:B------:R-:W-:Y:S01]  /*0ee0*/  UIADD3 UR4, UPT, UPT, UR9, 0x1080, URZ ;  /* 0x0000108009047890 */ /* 0x000fe2000fffe0ff */
[----:B------:R-:W-:Y:S02]  /*0ef0*/  IMAD R10, R9, UR15, R0 ;  /* 0x0000000f090a7c24 */ /* 0x000fe4000f8e0200 */
[----:B------:R-:W-:Y:S01]  /*0f00*/  IMAD.MOV R11, RZ, RZ, -R9 ;  /* 0x000000ffff0b7224 */ /* 0x000fe200078e0a09 */
[----:B------:R-:W-:-:S06]  /*0f10*/  ULEA UR4, UR10, UR4, 0x18 ;  /* 0x000000040a047291 */ /* 0x000fcc000f8ec0ff */
[----:B------:R-:W-:-:S07]  /*0f20*/  LEA R9, R0, UR4, 0x2 ;  /* 0x0000000400097c11 */ /* 0x000fce000f8e10ff */
.L_x_41424:
[----:B------:R-:W-:Y:S01]  /*0f30*/  VIADD R11, R11, 0x1 ;  /* 0x000000010b0b7836 */ /* 0x000fe20000000000 */
[----:B-1----:R-:W-:Y:S01]  /*0f40*/  MOV R12, UR15 ;  /* 0x0000000f000c7c02 */ /* 0x002fe20008000f00 */
[----:B------:R0:W-:Y:S03]  /*0f50*/  STS [R9], RZ ;  /* 0x000000ff09007388 */ /* 0x0001e60000000800 */
[----:B------:R-:W-:Y:S01]  /*0f60*/  ISETP.NE.AND P0, PT, R11, RZ, PT ;  /* 0x000000ff0b00720c */ /* 0x000fe20003f05270 */
[----:B0-----:R-:W-:-:S12]  /*0f70*/  IMAD R9, R12, 0x4, R9 ;  /* 0x000000040c097824 */ /* 0x001fd800078e0209 */
[----:B------:R-:W-:Y:S05]  /*0f80*/  @P0 BRA `(.L_x_41424) ;  /* 0xfffffffc00e80947 */ /* 0x000fea000383ffff */
.L_x_41423:
[----:B------:R-:W-:Y:S05]  /*0f90*/  BSYNC.RECONVERGENT B0 ;  /* 0x0000000000007941 */ /* 0x000fea0003800200 */
.L_x_41422:
[----:B------:R-:W-:Y:S01]  /*0fa0*/  BSSY.RECONVERGENT B0, `(.L_x_41425) ;  /* 0x0000012000007945 */ /* 0x000fe20003800200 */
[----:B------:R-:W-:-:S04]  /*0fb0*/  UIADD3 UR9, UPT, UPT, UR9, 0x1080, URZ ;  /* 0x0000108009097890 */ /* 0x000fc8000fffe0ff */
[----:B------:R-:W-:-:S12]  /*0fc0*/  ULEA UR9, UR10, UR9, 0x18 ;  /* 0x000000090a097291 */ /* 0x000fd8000f8ec0ff */
.L_x_41426:
[----:B------:R-:W-:Y:S01]  /*0fd0*/  LEA R9, R10, UR9, 0x2 ;  /* 0x000000090a097c11 */ /* 0x000fe2000f8e10ff */
[----:B-1----:R-:W-:Y:S01]  /*0fe0*/  IMAD.U32 R12, RZ, RZ, UR15 ;  /* 0x0000000fff0c7e24 */ /* 0x002fe2000f8e00ff */
[----:B------:R-:W-:Y:S01]  /*0ff0*/  MOV R14, UR15 ;  /* 0x0000000f000e7c02 */ /* 0x000fe20008000f00 */
[----:B------:R-:W-:Y:S02]  /*1000*/  IMAD.U32 R13, RZ, RZ, UR15 ;  /* 0x0000000fff0d7e24 */ /* 0x000fe4000f8e00ff */
[----:B------:R-:W-:Y:S01]  /*1010*/  IMAD R11, R12, 0x4, R9 ;  /* 0x000000040c0b7824 */ /* 0x000fe200078e0209 */
[----:B------:R0:W-:Y:S01]  /*1020*/  STS [R9], RZ ;  /* 0x000000ff09007388 */ /* 0x0001e20000000800 */
[----:B------:R-:W-:-:S03]  /*1030*/  IMAD.U32 R15, RZ, RZ, UR15 ;  /* 0x0000000fff0f7e24 */ /* 0x000fc6000f8e00ff */
[----:B------:R-:W-:Y:S01]  /*1040*/  LEA R12, R14, R11, 0x2 ;  /* 0x0000000b0e0c7211 */ /* 0x000fe200078e10ff */
[----:B------:R0:W-:Y:S01]  /*1050*/  STS [R11], RZ ;  /* 0x000000ff0b007388 */ /* 0x0001e20000000800 */
[----:B------:R-:W-:-:S03]  /*1060*/  LEA R10, R15, R10, 0x2 ;  /* 0x0000000a0f0a7211 */ /* 0x000fc600078e10ff */
[----:B------:R-:W-:Y:S01]  /*1070*/  IMAD R13, R13, 0x4, R12 ;  /* 0x000000040d0d7824 */ /* 0x000fe200078e020c */
[----:B------:R0:W-:Y:S01]  /*1080*/  STS [R12], RZ ;  /* 0x000000ff0c007388 */ /* 0x0001e20000000800 */
[----:B------:R-:W-:-:S03]  /*1090*/  ISETP.GE.U32.AND P0, PT, R10, 0x400, PT ;  /* 0x000004000a00780c */ /* 0x000fc60003f06070 */
[----:B------:R0:W-:Y:S10]  /*10a0*/  STS [R13], RZ ;  /* 0x000000ff0d007388 */ /* 0x0001f40000000800 */
[----:B0-----:R-:W-:Y:S05]  /*10b0*/  @!P0 BRA `(.L_x_41426) ;  /* 0xfffffffc00c48947 */ /* 0x001fea000383ffff */
[----:B------:R-:W-:Y:S05]  /*10c0*/  BSYNC.RECONVERGENT B0 ;  /* 0x0000000000007941 */ /* 0x000fea0003800200 */
.L_x_41425:
[----:B------:R-:W-:Y:S01]  /*10d0*/  BAR.SYNC.DEFER_BLOCKING 0x0 ;  /* 0x0000000000007b1d */ /* 0x000fe20000010000 */
[----:B------:R-:W-:-:S09]  /*10e0*/  UISETP.GE.AND UP0, UPT, UR6, 0x1, UPT ;  /* 0x000000010600788c */ /* 0x000fd2000bf06270 */
[----:B------:R-:W-:Y:S05]  /*10f0*/  BRA.U !UP0, `(.L_x_41427) ;  /* 0x00000011089c7547 */ /* 0x000fea000b800000 */
        /* <DEDUP_REMOVED lines=8> */
[----:B------:R-:W-:Y:S01]  /*1180*/  MOV R19, UR11 ;  /* 0x0000000b00137c02 */ /* 0x000fe20008000f00 */
[----:B------:R-:W-:Y:S01]  /*1190*/  BSSY B1, `(.L_x_41429) ;  /* 0x0000056000017945 */ /* 0x000fe20003800000 */
[C---:B------:R-:W-:Y:S01]  /*11a0*/  ISETP.GE.AND P0, PT, R8.reuse, UR11, PT ;  /* 0x0000000b08007c0c */ /* 0x040fe2000bf06270 */
[----:B------:R-:W-:Y:S01]  /*11b0*/  IMAD.MOV.U32 R15, RZ, RZ, RZ ;  /* 0x000000ffff0f7224 */ /* 0x000fe200078e00ff */
[----:B------:R-:W-:Y:S02]  /*11c0*/  ISETP.GE.AND P1, PT, R17, UR11, PT ;  /* 0x0000000b11007c0c */ /* 0x000fe4000bf26270 */
[----:B------:R-:W-:Y:S02]  /*11d0*/  LOP3.LUT R14, R8, 0x1, RZ, 0x3c, !PT ;  /* 0x00000001080e7812 */ /* 0x000fe400078e3cff */
[C---:B------:R-:W-:Y:S02]  /*11e0*/  SEL R12, R19.reuse, RZ, P1 ;  /* 0x000000ff130c7207 */ /* 0x040fe40000800000 */
[----:B------:R-:W-:-:S03]  /*11f0*/  SEL R19, R19, RZ, P0 ;  /* 0x000000ff13137207 */ /* 0x000fc60000000000 */
[----:B------:R-:W-:Y:S01]  /*1200*/  IMAD.IADD R17, R17, 0x1, -R12 ;  /* 0x0000000111117824 */ /* 0x000fe200078e0a0c */
[----:B------:R-:W-:-:S07]  /*1210*/  IADD3 R19, PT, PT, R8, -R19, RZ ;  /* 0x8000001308137210 */ /* 0x000fce0007ffe0ff */
.L_x_41439:
[----:B0-----:R-:W0:Y:S01]  /*1220*/  LDC R9, c[0x0][0x3ac] ;  /* 0x0000eb00ff097b82 */ /* 0x001e220000000800 */
[----:B------:R-:W-:Y:S01]  /*1230*/  IMAD.IADD R21, R4, 0x1, R15 ;  /* 0x0000000104157824 */ /* 0x000fe200078e020f */
[----:B------:R-:W-:Y:S01]  /*1240*/  ISETP.GE.AND P0, PT, R2, UR5, PT ;  /* 0x0000000502007c0c */ /* 0x000fe2000bf06270 */
[----:B------:R-:W-:-:S05]  /*1250*/  VIADD R15, R15, UR7 ;  /* 0x000000070f0f7c36 */ /* 0x000fca0008000000 */
[----:B------:R-:W-:Y:S02]  /*1260*/  ISETP.GE.AND P3, PT, R15, UR6, PT ;  /* 0x000000060f007c0c */ /* 0x000fe4000bf66270 */
[----:B0-----:R-:W-:Y:S01]  /*1270*/  ISETP.GE.AND P1, PT, R9, 0x1, PT ;  /* 0x000000010900780c */ /* 0x001fe20003f26270 */
[----:B------:R-:W-:Y:S01]  /*1280*/  IMAD R13, R21, R9, R6 ;  /* 0x00000009150d7224 */ /* 0x000fe200078e0206 */
[----:B------:R-:W-:-:S11]  /*1290*/  ISETP.GE.AND P2, PT, R9, 0x2, PT ;  /* 0x000000020900780c */ /* 0x000fd60003f46270 */
[----:B-1234-:R-:W-:Y:S05]  /*12a0*/  @!P1 BRA `(.L_x_41430) ;  /* 0x00000000001c9947 */ /* 0x01efea0003800000 */
[----:B------:R-:W0:Y:S01]  /*12b0*/  S2UR UR9, SR_CgaCtaId ;  /* 0x00000000000979c3 */ /* 0x000e220000008800 */
[----:B------:R-:W-:Y:S01]  /*12c0*/  UMOV UR4, 0x400 ;  /* 0x0000040000047882 */ /* 0x000fe20000000000 */
[----:B------:R-:W-:Y:S01]  /*12d0*/  IADD3 R11, PT, PT, R8, R13, RZ ;  /* 0x0000000d080b7210 */ /* 0x000fe20007ffe0ff */
[----:B------:R-:W-:-:S04]  /*12e0*/  UIADD3 UR4, UPT, UPT, UR4, 0x80, URZ ;  /* 0x0000008004047890 */ /* 0x000fc8000fffe0ff */
[----:B0-----:R-:W-:-:S06]  /*12f0*/  ULEA UR4, UR9, UR4, 0x18 ;  /* 0x0000000409047291 */ /* 0x001fcc000f8ec0ff */
[----:B------:R-:W-:-:S05]  /*1300*/  LEA R11, R11, UR4, 0x2 ;  /* 0x000000040b0b7c11 */ /* 0x000fca000f8e10ff */
[----:B------:R0:W1:Y:S02]  /*1310*/  LDS R18, [R11] ;  /* 0x000000000b127984 */ /* 0x0000640000000800 */
.L_x_41430:
        /* <DEDUP_REMOVED lines=8> */
.L_x_41431:
[----:B------:R-:W-:Y:S04]  /*13a0*/  BSSY B0, `(.L_x_41432) ;  /* 0x0000033000007945 */ /* 0x000fe80003800000 */
[----:B------:R-:W-:Y:S05]  /*13b0*/  @P0 BRA `(.L_x_41433) ;  /* 0x0000000000c40947 */ /* 0x000fea0003800000 */
[----:B0-2---:R-:W-:Y:S02]  /*13c0*/  IABS R11, R9 ;  /* 0x00000009000b7213 */ /* 0x005fe40000000000 */
[----:B------:R-:W-:Y:S02]  /*13d0*/  IABS R20, R5 ;  /* 0x0000000500147213 */ /* 0x000fe40000000000 */
[----:B------:R-:W0:Y:S01]  /*13e0*/  I2F.RP R22, R11 ;  /* 0x0000000b00167306 */ /* 0x000e220000209400 */
[----:B------:R-:W-:Y:S02]  /*13f0*/  ISETP.GE.AND P4, PT, R5, RZ, PT ;  /* 0x000000ff0500720c */ /* 0x000fe40003f86270 */
[----:B------:R-:W-:-:S05]  /*1400*/  ISETP.NE.AND P5, PT, R9, RZ, PT ;  /* 0x000000ff0900720c */ /* 0x000fca0003fa5270 */
[----:B0-----:R-:W0:Y:S02]  /*1410*/  MUFU.RCP R22, R22 ;  /* 0x0000001600167308 */ /* 0x001e240000001000 */
[----:B0-----:R-:W-:-:S06]  /*1420*/  VIADD R13, R22, 0xffffffe ;  /* 0x0ffffffe160d7836 */ /* 0x001fcc0000000000 */
[----:B------:R-:W0:Y:S02]  /*1430*/  F2I.FTZ.U32.TRUNC.NTZ R13, R13 ;  /* 0x0000000d000d7305 */ /* 0x000e24000021f000 */
[----:B0-----:R-:W-:-:S05]  /*1440*/  IADD3 R12, PT, PT, RZ, -R13, RZ ;  /* 0x8000000dff0c7210 */ /* 0x001fca0007ffe0ff */
[----:B------:R-:W-:Y:S02]  /*1450*/  IMAD R23, R12, R11, RZ ;  /* 0x0000000b0c177224 */ /* 0x000fe400078e02ff */
[----:B------:R-:W-:-:S04]  /*1460*/  IMAD.MOV.U32 R12, RZ, RZ, RZ ;  /* 0x000000ffff0c7224 */ /* 0x000fc800078e00ff */
[----:B------:R-:W-:-:S06]  /*1470*/  IMAD.HI.U32 R23, R13, R23, R12 ;  /* 0x000000170d177227 */ /* 0x000fcc00078e000c */
        /* <DEDUP_REMOVED lines=8> */
[----:B------:R-:W-:-:S03]  /*1500*/  MOV R11, 0x400 ;  /* 0x00000400000b7802 */ /* 0x000fc60000000f00 */
[----:B------:R-:W-:Y:S01]  /*1510*/  @!P4 IMAD.MOV R12, RZ, RZ, -R12 ;  /* 0x000000ffff0cc224 */ /* 0x000fe200078e0a0c */
[----:B------:R-:W-:Y:S02]  /*1520*/  IADD3 R13, PT, PT, R11, 0x1080, RZ ;  /* 0x000010800b0d7810 */ /* 0x000fe40007ffe0ff */
[C---:B0-----:R-:W-:Y:S02]  /*1530*/  LEA R23, R20.reuse, R11, 0x18 ;  /* 0x0000000b14177211 */ /* 0x041fe400078ec0ff */
[----:B------:R-:W-:Y:S02]  /*1540*/  @!P5 LOP3.LUT R12, RZ, R9, RZ, 0x33, !PT ;  /* 0x00000009ff0cd212 */ /* 0x000fe400078e33ff */
[----:B------:R-:W-:Y:S01]  /*1550*/  LEA R13, R20, R13, 0x18 ;  /* 0x0000000d140d7211 */ /* 0x000fe200078ec0ff */
[----:B------:R-:W-:Y:S02]  /*1560*/  IMAD.MOV.U32 R20, RZ, RZ, R2 ;  /* 0x000000ffff147224 */ /* 0x000fe400078e0002 */
[----:B------:R-:W-:-:S07]  /*1570*/  IMAD R23, R12, 0x4, R23 ;  /* 0x000000040c177824 */ /* 0x000fce00078e0217 */
.L_x_41438:
[----:B0-----:R-:W-:Y:S02]  /*1580*/  IMAD R9, R20, 0xc, R23 ;  /* 0x0000000c14097824 */ /* 0x001fe400078e0217 */
[----:B----4-:R-:W-:-:S04]  /*1590*/  HFMA2 R25, -RZ, RZ, 0, 0 ;  /* 0x00000000ff197431 */ /* 0x010fc800000001ff */
[----:B------:R-:W0:Y:S01]  /*15a0*/  LDS R9, [R9] ;  /* 0x0000000009097984 */ /* 0x000e220000000800 */
[----:B------:R-:W-:Y:S05]  /*15b0*/  @!P1 BRA `(.L_x_41434) ;  /* 0x0000000000109947 */ /* 0x000fea0003800000 */
[----:B------:R-:W-:-:S03]  /*15c0*/  UMOV UR4, 0xffffffff ;  /* 0xffffffff00047882 */ /* 0x000fc60000000000 */
[----:B------:R-:W-:Y:S05]  /*15d0*/  BRA.DIV UR4, `(.L_x_41435) ;  /* 0x00000012047c7947 */ /* 0x000fea000b800000 */
[----:B0-----:R0:W2:Y:S02]  /*15e0*/  SHFL.IDX PT, R11, R9, R19, R10 ;  /* 0x00000013090b7389 */ /* 0x0010a400000e000a */
.L_x_41466:
[----:B-12---:R-:W-:-:S07]  /*15f0*/  IMAD R25, R18, R11, RZ ;  /* 0x0000000b12197224 */ /* 0x006fce00078e02ff */
.L_x_41434:
[----:B------:R-:W-:Y:S05]  /*1600*/  @!P2 BRA `(.L_x_41436) ;  /* 0x000000000010a947 */ /* 0x000fea0003800000 */
[----:B------:R-:W-:-:S03]  /*1610*/  UMOV UR4, 0xffffffff ;  /* 0xffffffff00047882 */ /* 0x000fc60000000000 */
[----:B------:R-:W-:Y:S05]  /*1620*/  BRA.DIV UR4, `(.L_x_41437) ;  /* 0x0000001204887947 */ /* 0x000fea000b800000 */
[----:B0-----:R0:W2:Y:S02]  /*1630*/  SHFL.IDX PT, R11, R9, R17, R10 ;  /* 0x00000011090b7389 */ /* 0x0010a400000e000a */
.L_x_41469:
[----:B--23--:R-:W-:-:S07]  /*1640*/  IMAD R25, R16, R11, R25 ;  /* 0x0000000b10197224 */ /* 0x00cfce00078e0219 */
.L_x_41436:
[C---:B------:R-:W-:Y:S01]  /*1650*/  IMAD R12, R20.reuse, UR6, R21 ;  /* 0x00000006140c7c24 */ /* 0x040fe2000f8e0215 */
[----:B------:R-:W-:-:S03]  /*1660*/  IADD3 R20, PT, PT, R20, UR8, RZ ;  /* 0x0000000814147c10 */ /* 0x000fc6000fffe0ff */
[----:B------:R-:W-:Y:S01]  /*1670*/  IMAD R12, R12, 0x4, R13 ;  /* 0x000000040c0c7824 */ /* 0x000fe200078e020d */
[----:B------:R-:W-:-:S04]  /*1680*/  ISETP.GE.AND P0, PT, R20, UR5, PT ;  /* 0x0000000514007c0c */ /* 0x000fc8000bf06270 */
[----:B------:R-:W2:Y:S02]  /*1690*/  LDS R22, [R12] ;  /* 0x000000000c167984 */ /* 0x000ea40000000800 */
[----:B--2---:R-:W-:-:S05]  /*16a0*/  IMAD.IADD R25, R22, 0x1, R25 ;  /* 0x0000000116197824 */ /* 0x004fca00078e0219 */
[----:B------:R4:W-:Y:S02]  /*16b0*/  STS [R12], R25 ;  /* 0x000000190c007388 */ /* 0x0009e40000000800 */
[----:B------:R-:W-:Y:S05]  /*16c0*/  @!P0 BRA `(.L_x_41438) ;  /* 0xfffffffc00ac8947 */ /* 0x000fea000383ffff */
.L_x_41433:
[----:B------:R-:W-:Y:S05]  /*16d0*/  BSYNC B0 ;  /* 0x0000000000007941 */ /* 0x000fea0003800000 */
.L_x_41432:
[----:B------:R-:W-:Y:S05]  /*16e0*/  @!P3 BRA `(.L_x_41439) ;  /* 0xfffffff800ccb947 */ /* 0x000fea000383ffff */
[----:B------:R-:W-:Y:S05]  /*16f0*/  BSYNC B1 ;  /* 0x0000000000017941 */ /* 0x000fea0003800000 */
.L_x_41429:
[----:B------:R-:W-:Y:S05]  /*1700*/  BRA `(.L_x_41427) ;  /* 0x0000000c00187947 */ /* 0x000fea0003800000 */
.L_x_41428:
[----:B------:R-:W-:Y:S01]  /*1710*/  UISETP.GT.U32.AND UP0, UPT, UR11, 0x1f, UPT ;  /* 0x0000001f0b00788c */ /* 0x000fe2000bf04070 */
[----:B------:R-:W-:-:S08]  /*1720*/  LOP3.LUT R13, R4, 0x1, RZ, 0xc0, !PT ;  /* 0x00000001040d7812 */ /* 0x000fd000078ec0ff */
[----:B------:R-:W-:Y:S05]  /*1730*/  BRA.U UP0, `(.L_x_41440) ;  /* 0x0000000500407547 */ /* 0x000fea000b800000 */
[C---:B------:R-:W-:Y:S01]  /*1740*/  VIADD R12, R13.reuse, 0x1 ;  /* 0x000000010d0c7836 */ /* 0x040fe20000000000 */
[C---:B------:R-:W-:Y:S01]  /*1750*/  ISETP.GE.U32.AND P0, PT, R13.reuse, UR11, PT ;  /* 0x0000000b0d007c0c */ /* 0x040fe2000bf06070 */
[----:B------:R-:W-:Y:S01]  /*1760*/  IMAD.U32 R8, RZ, RZ, UR11 ;  /* 0x0000000bff087e24 */ /* 0x000fe2000f8e00ff */
[----:B------:R-:W-:Y:S01]  /*1770*/  LOP3.LUT R14, R13, 0x1, RZ, 0x3c, !PT ;  /* 0x000000010d0e7812 */ /* 0x000fe200078e3cff */
[----:B------:R-:W-:Y:S01]  /*1780*/  IMAD.MOV.U32 R17, RZ, RZ, RZ ;  /* 0x000000ffff117224 */ /* 0x000fe200078e00ff */
[----:B------:R-:W-:-:S04]  /*1790*/  ISETP.GE.U32.AND P1, PT, R12, UR11, PT ;  /* 0x0000000b0c007c0c */ /* 0x000fc8000bf26070 */
[C---:B------:R-:W-:Y:S02]  /*17a0*/  SEL R15, R8.reuse, RZ, P1 ;  /* 0x000000ff080f7207 */ /* 0x040fe40000800000 */
[----:B------:R-:W-:Y:S02]  /*17b0*/  SEL R8, R8, RZ, P0 ;  /* 0x000000ff08087207 */ /* 0x000fe40000000000 */
[----:B------:R-:W-:-:S03]  /*17c0*/  IADD3 R15, PT, PT, R12, -R15, RZ ;  /* 0x8000000f0c0f7210 */ /* 0x000fc60007ffe0ff */
[----:B------:R-:W-:-:S07]  /*17d0*/  IMAD.IADD R19, R13, 0x1, -R8 ;  /* 0x000000010d137824 */ /* 0x000fce00078e0a08 */
.L_x_41449:
[----:B0-----:R-:W0:Y:S01]  /*17e0*/  LDC R12, c[0x0][0x3ac] ;  /* 0x0000eb00ff0c7b82 */ /* 0x001e220000000800 */
[----:B------:R-:W-:Y:S01]  /*17f0*/  IADD3 R21, PT, PT, R4, R17, RZ ;  /* 0x0000001104157210 */ /* 0x000fe20007ffe0ff */
[----:B------:R-:W-:Y:S01]  /*1800*/  VIADD R17, R17, UR7 ;  /* 0x0000000711117c36 */ /* 0x000fe20008000000 */
[----:B------:R-:W-:-:S04]  /*1810*/  ISETP.GE.AND P3, PT, R2, UR5, PT ;  /* 0x0000000502007c0c */ /* 0x000fc8000bf66270 */
[----:B------:R-:W-:Y:S02]  /*1820*/  ISETP.GE.AND P2, PT, R17, UR6, PT ;  /* 0x0000000611007c0c */ /* 0x000fe4000bf46270 */
[C---:B0-----:R-:W-:Y:S01]  /*1830*/  ISETP.NE.AND P0, PT, R12.reuse, RZ, PT ;  /* 0x000000ff0c00720c */ /* 0x041fe20003f05270 */
[----:B------:R-:W-:Y:S01]  /*1840*/  IMAD R9, R21, R12, R6 ;  /* 0x0000000c15097224 */ /* 0x000fe200078e0206 */
[----:B------:R-:W-:-:S11]  /*1850*/  ISETP.GE.U32.AND P1, PT, R12, 0x2, PT ;  /* 0x000000020c00780c */ /* 0x000fd60003f26070 */
[----:B-123--:R-:W-:Y:S05]  /*1860*/  @!P0 BRA `(.L_x_41441) ;  /* 0x00000000001c8947 */ /* 0x00efea0003800000 */
[----:B------:R-:W0:Y:S01]  /*1870*/  S2UR UR9, SR_CgaCtaId ;  /* 0x00000000000979c3 */ /* 0x000e220000008800 */
[----:B------:R-:W-:Y:S01]  /*1880*/  UMOV UR4, 0x400 ;  /* 0x0000040000047882 */ /* 0x000fe20000000000 */
[----:B------:R-:W-:Y:S01]  /*1890*/  IMAD.IADD R8, R13, 0x1, R9 ;  /* 0x000000010d087824 */ /* 0x000fe200078e0209 */
[----:B------:R-:W-:-:S04]  /*18a0*/  UIADD3 UR4, UPT, UPT, UR4, 0x80, URZ ;  /* 0x0000008004047890 */ /* 0x000fc8000fffe0ff */
[----:B0-----:R-:W-:-:S06]  /*18b0*/  ULEA UR4, UR9, UR4, 0x18 ;  /* 0x0000000409047291 */ /* 0x001fcc000f8ec0ff */
[----:B------:R-:W-:-:S05]  /*18c0*/  LEA R8, R8, UR4, 0x2 ;  /* 0x0000000408087c11 */ /* 0x000fca000f8e10ff */
[----:B------:R0:W1:Y:S02]  /*18d0*/  LDS R16, [R8] ;  /* 0x0000000008107984 */ /* 0x0000640000000800 */
.L_x_41441:
        /* <DEDUP_REMOVED lines=8> */
.L_x_41442:
[----:B------:R-:W-:Y:S04]  /*1960*/  BSSY B0, `(.L_x_41443) ;  /* 0x000002b000007945 */ /* 0x000fe80003800000 */
[----:B------:R-:W-:Y:S05]  /*1970*/  @P3 BRA `(.L_x_41444) ;  /* 0x0000000000a43947 */ /* 0x000fea0003800000 */
[----:B------:R-:W4:Y:S01]  /*1980*/  I2F.U32.RP R11, R12 ;  /* 0x0000000c000b7306 */ /* 0x000f220000209000 */
[----:B0-2---:R-:W-:Y:S01]  /*1990*/  HFMA2 R8, -RZ, RZ, 0, 0 ;  /* 0x00000000ff087431 */ /* 0x005fe200000001ff */
[----:B------:R-:W-:-:S06]  /*19a0*/  ISETP.NE.U32.AND P3, PT, R12, RZ, PT ;  /* 0x000000ff0c00720c */ /* 0x000fcc0003f65070 */
[----:B----4-:R-:W0:Y:S02]  /*19b0*/  MUFU.RCP R11, R11 ;  /* 0x0000000b000b7308 */ /* 0x010e240000001000 */
[----:B0-----:R-:W-:Y:S02]  /*19c0*/  VIADD R9, R11, 0xffffffe ;  /* 0x0ffffffe0b097836 */ /* 0x001fe40000000000 */
[----:B------:R-:W0:Y:S04]  /*19d0*/  S2R R11, SR_CgaCtaId ;  /* 0x00000000000b7919 */ /* 0x000e280000008800 */
        /* <DEDUP_REMOVED lines=11> */
[----:B------:R-:W-:Y:S01]  /*1a90*/  LEA R8, R11, R20, 0x18 ;  /* 0x000000140b087211 */ /* 0x000fe200078ec0ff */
[----:B------:R-:W-:-:S06]  /*1aa0*/  IMAD.MOV.U32 R20, RZ, RZ, R2 ;  /* 0x000000ffff147224 */ /* 0x000fcc00078e0002 */
[----:B------:R-:W-:-:S05]  /*1ab0*/  @P0 IMAD.IADD R23, R23, 0x1, -R12 ;  /* 0x0000000117170824 */ /* 0x000fca00078e0a0c */
[----:B------:R-:W-:-:S13]  /*1ac0*/  ISETP.GE.U32.AND P0, PT, R23, R12, PT ;  /* 0x0000000c1700720c */ /* 0x000fda0003f06070 */
[-C--:B------:R-:W-:Y:S02]  /*1ad0*/  @P0 IADD3 R23, PT, PT, R23, -R12.reuse, RZ ;  /* 0x8000000c17170210 */ /* 0x080fe40007ffe0ff */
[----:B------:R-:W-:-:S04]  /*1ae0*/  @!P3 LOP3.LUT R23, RZ, R12, RZ, 0x33, !PT ;  /* 0x0000000cff17b212 */ /* 0x000fc800078e33ff */
[----:B------:R-:W-:-:S07]  /*1af0*/  LEA R23, R23, R22, 0x2 ;  /* 0x0000001617177211 */ /* 0x000fce00078e10ff */
.L_x_41448:
[----:B------:R-:W-:Y:S01]  /*1b00*/  IMAD R9, R20, 0xc, R23 ;  /* 0x0000000c14097824 */ /* 0x000fe200078e0217 */
[----:B------:R-:W-:-:S05]  /*1b10*/  UMOV UR4, 0xffffffff ;  /* 0xffffffff00047882 */ /* 0x000fca0000000000 */
[----:B------:R-:W0:Y:S01]  /*1b20*/  LDS R9, [R9] ;  /* 0x0000000009097984 */ /* 0x000e220000000800 */
[----:B------:R-:W-:Y:S05]  /*1b30*/  BRA.DIV UR4, `(.L_x_41445) ;  /* 0x0000000e04647947 */ /* 0x000fea000b800000 */
[----:B0-----:R0:W2:Y:S02]  /*1b40*/  SHFL.IDX PT, R11, R9, R19, R10 ;  /* 0x00000013090b7389 */ /* 0x0010a400000e000a */
.L_x_41472:
[----:B-12---:R-:W-:Y:S01]  /*1b50*/  IMAD R25, R16, R11, RZ ;  /* 0x0000000b10197224 */ /* 0x006fe200078e02ff */
[----:B------:R-:W-:Y:S06]  /*1b60*/  @!P1 BRA `(.L_x_41446) ;  /* 0x0000000000109947 */ /* 0x000fec0003800000 */
[----:B------:R-:W-:-:S03]  /*1b70*/  UMOV UR4, 0xffffffff ;  /* 0xffffffff00047882 */ /* 0x000fc60000000000 */
[----:B------:R-:W-:Y:S05]  /*1b80*/  BRA.DIV UR4, `(.L_x_41447) ;  /* 0x0000000e04707947 */ /* 0x000fea000b800000 */
[----:B------:R1:W2:Y:S02]  /*1b90*/  SHFL.IDX PT, R11, R9, R15, R10 ;  /* 0x0000000f090b7389 */ /* 0x0002a400000e000a */
.L_x_41475:
[----:B--23--:R-:W-:-:S07]  /*1ba0*/  IMAD R25, R18, R11, R25 ;  /* 0x0000000b12197224 */ /* 0x00cfce00078e0219 */
.L_x_41446:
[C---:B01----:R-:W-:Y:S02]  /*1bb0*/  IMAD R9, R20.reuse, UR6, R21 ;  /* 0x0000000614097c24 */ /* 0x043fe4000f8e0215 */
[----:B------:R-:W-:Y:S02]  /*1bc0*/  VIADD R20, R20, UR8 ;  /* 0x0000000814147c36 */ /* 0x000fe40008000000 */
[----:B------:R-:W-:-:S03]  /*1bd0*/  IMAD R12, R9, 0x4, R8 ;  /* 0x00000004090c7824 */ /* 0x000fc600078e0208 */
[----:B------:R-:W-:Y:S02]  /*1be0*/  ISETP.GE.AND P0, PT, R20, UR5, PT ;  /* 0x0000000514007c0c */ /* 0x000fe4000bf06270 */
[----:B------:R4:W-:Y:S11]  /*1bf0*/  STS [R12], R25 ;  /* 0x000000190c007388 */ /* 0x0009f60000000800 */
[----:B----4-:R-:W-:Y:S05]  /*1c00*/  @!P0 BRA `(.L_x_41448) ;  /* 0xfffffffc00bc8947 */ /* 0x010fea000383ffff */
.L_x_41444:
[----:B------:R-:W-:Y:S05]  /*1c10*/  BSYNC B0 ;  /* 0x0000000000007941 */ /* 0x000fea0003800000 */
.L_x_41443:
[----:B------:R-:W-:Y:S05]  /*1c20*/  @!P2 BRA `(.L_x_41449) ;  /* 0xfffffff800eca947 */ /* 0x000fea000383ffff */
[----:B------:R-:W-:Y:S05]  /*1c30*/  BRA `(.L_x_41427) ;  /* 0x0000000400cc7947 */ /* 0x000fea0003800000 */
.L_x_41440:
[C---:B------:R-:W-:Y:S01]  /*1c40*/  IADD3 R15, PT, PT, R13.reuse, 0x1, RZ ;  /* 0x000000010d0f7810 */ /* 0x040fe20007ffe0ff */
[----:B------:R-:W-:Y:S01]  /*1c50*/  IMAD.U32 R8, RZ, RZ, UR11 ;  /* 0x0000000bff087e24 */ /* 0x000fe2000f8e00ff */
[----:B------:R-:W-:Y:S01]  /*1c60*/  ISETP.GE.AND P0, PT, R13, UR11, PT ;  /* 0x0000000b0d007c0c */ /* 0x000fe2000bf06270 */
[----:B------:R-:W-:Y:S01]  /*1c70*/  HFMA2 R17, -RZ, RZ, 0, 0 ;  /* 0x00000000ff117431 */ /* 0x000fe200000001ff */
[----:B------:R-:W-:Y:S01]  /*1c80*/  ISETP.GE.AND P1, PT, R15, UR11, PT ;  /* 0x0000000b0f007c0c */ /* 0x000fe2000bf26270 */
[----:B------:R-:W-:Y:S01]  /*1c90*/  UMOV UR4, 0xffffff00 ;  /* 0xffffff0000047882 */ /* 0x000fe20000000000 */
[----:B------:R-:W-:Y:S01]  /*1ca0*/  LOP3.LUT R14, R13, 0x1, RZ, 0x3c, !PT ;  /* 0x000000010d0e7812 */ /* 0x000fe200078e3cff */
[----:B------:R-:W-:Y:S01]  /*1cb0*/  UIMAD UR4, UR16, UR4, 0x201f ;  /* 0x0000201f100474a4 */ /* 0x000fe2000f8e0204 */
[C---:B------:R-:W-:Y:S02]  /*1cc0*/  SEL R12, R8.reuse, RZ, P1 ;  /* 0x000000ff080c7207 */ /* 0x040fe40000800000 */
[----:B------:R-:W-:-:S03]  /*1cd0*/  SEL R8, R8, RZ, P0 ;  /* 0x000000ff08087207 */ /* 0x000fc60000000000 */
[----:B------:R-:W-:Y:S02]  /*1ce0*/  IMAD.IADD R15, R15, 0x1, -R12 ;  /* 0x000000010f0f7824 */ /* 0x000fe400078e0a0c */
[----:B------:R-:W-:-:S07]  /*1cf0*/  IMAD.IADD R19, R13, 0x1, -R8 ;  /* 0x000000010d137824 */ /* 0x000fce00078e0a08 */
.L_x_41459:
[----:B0-----:R-:W0:Y:S01]  /*1d00*/  LDC R11, c[0x0][0x3ac] ;  /* 0x0000eb00ff0b7b82 */ /* 0x001e220000000800 */
[----:B------:R-:W-:Y:S01]  /*1d10*/  IMAD.IADD R21, R4, 0x1, R17 ;  /* 0x0000000104157824 */ /* 0x000fe200078e0211 */
[----:B------:R-:W-:Y:S02]  /*1d20*/  IADD3 R17, PT, PT, R17, UR7, RZ ;  /* 0x0000000711117c10 */ /* 0x000fe4000fffe0ff */
[----:B------:R-:W-:Y:S02]  /*1d30*/  ISETP.GE.AND P0, PT, R2, UR5, PT ;  /* 0x0000000502007c0c */ /* 0x000fe4000bf06270 */
[----:B------:R-:W-:Y:S02]  /*1d40*/  ISETP.GE.AND P3, PT, R17, UR6, PT ;  /* 0x0000000611007c0c */ /* 0x000fe4000bf66270 */
[----:B0-----:R-:W-:Y:S01]  /*1d50*/  ISETP.GE.AND P1, PT, R11, 0x1, PT ;  /* 0x000000010b00780c */ /* 0x001fe20003f26270 */
[----:B------:R-:W-:Y:S01]  /*1d60*/  IMAD R9, R21, R11, R6 ;  /* 0x0000000b15097224 */ /* 0x000fe200078e0206 */
[----:B------:R-:W-:-:S11]  /*1d70*/  ISETP.GE.AND P2, PT, R11, 0x2, PT ;  /* 0x000000020b00780c */ /* 0x000fd60003f46270 */
        /* <DEDUP_REMOVED lines=8> */
.L_x_41450:
        /* <DEDUP_REMOVED lines=8> */
.L_x_41451:
[----:B------:R-:W-:Y:S05]  /*1e80*/  @P0 BRA `(.L_x_41452) ;  /* 0x0000000400340947 */ /* 0x000fea0003800000 */
[----:B------:R-:W-:Y:S01]  /*1e90*/  IABS R12, R11 ;  /* 0x0000000b000c7213 */ /* 0x000fe20000000000 */
[----:B------:R-:W4:Y:S01]  /*1ea0*/  S2UR UR10, SR_CgaCtaId ;  /* 0x00000000000a79c3 */ /* 0x000f220000008800 */
[----:B------:R-:W-:Y:S01]  /*1eb0*/  IABS R22, R5 ;  /* 0x0000000500167213 */ /* 0x000fe20000000000 */
[----:B------:R-:W-:Y:S01]  /*1ec0*/  UMOV UR9, 0x400 ;  /* 0x0000040000097882 */ /* 0x000fe20000000000 */
[----:B------:R-:W5:Y:S01]  /*1ed0*/  I2F.RP R20, R12 ;  /* 0x0000000c00147306 */ /* 0x000f620000209400 */
[----:B------:R-:W-:Y:S02]  /*1ee0*/  ISETP.GE.AND P4, PT, R5, RZ, PT ;  /* 0x000000ff0500720c */ /* 0x000fe40003f86270 */
[----:B------:R-:W-:-:S05]  /*1ef0*/  ISETP.NE.AND P5, PT, R11, RZ, PT ;  /* 0x000000ff0b00720c */ /* 0x000fca0003fa5270 */
[----:B-----5:R-:W0:Y:S01]  /*1f00*/  MUFU.RCP R20, R20 ;  /* 0x0000001400147308 */ /* 0x020e220000001000 */
[----:B----4-:R-:W-:Y:S01]  /*1f10*/  ULEA UR9, UR10, UR9, 0x18 ;  /* 0x000000090a097291 */ /* 0x010fe2000f8ec0ff */
[----:B0-2---:R-:W-:Y:S01]  /*1f20*/  IADD3 R8, PT, PT, R20, 0xffffffe, RZ ;  /* 0x0ffffffe14087810 */ /* 0x005fe20007ffe0ff */
[----:B------:R-:W-:-:S05]  /*1f30*/  IMAD.MOV.U32 R20, RZ, RZ, R2 ;  /* 0x000000ffff147224 */ /* 0x000fca00078e0002 */
        /* <DEDUP_REMOVED lines=12> */
[----:B------:R-:W-:-:S05]  /*2000*/  @!P0 IADD3 R23, PT, PT, R23, -R12, RZ ;  /* 0x8000000c17178210 */ /* 0x000fca0007ffe0ff */
[----:B------:R-:W-:Y:S01]  /*2010*/  @!P4 IMAD.MOV R23, RZ, RZ, -R23 ;  /* 0x000000ffff17c224 */ /* 0x000fe200078e0a17 */
[----:B------:R-:W-:-:S04]  /*2020*/  @!P5 LOP3.LUT R23, RZ, R11, RZ, 0x33, !PT ;  /* 0x0000000bff17d212 */ /* 0x000fc800078e33ff */
[----:B------:R-:W-:-:S07]  /*2030*/  LEA R23, R23, UR9, 0x2 ;  /* 0x0000000917177c11 */ /* 0x000fce000f8e10ff */
.L_x_41458:
[----:B------:R-:W-:Y:S02]  /*2040*/  IMAD R8, R20, 0xc, R23 ;  /* 0x0000000c14087824 */ /* 0x000fe400078e0217 */
[----:B------:R-:W-:-:S03]  /*2050*/  HFMA2 R25, -RZ, RZ, 0, 0 ;  /* 0x00000000ff197431 */ /* 0x000fc600000001ff */
[----:B------:R0:W2:Y:S01]  /*2060*/  LDS R9, [R8] ;  /* 0x0000000008097984 */ /* 0x0000a20000000800 */
[----:B------:R-:W-:Y:S05]  /*2070*/  @!P1 BRA `(.L_x_41453) ;  /* 0x0000000000109947 */ /* 0x000fea0003800000 */
[----:B------:R-:W-:-:S03]  /*2080*/  UMOV UR9, 0xffffffff ;  /* 0xffffffff00097882 */ /* 0x000fc60000000000 */
[----:B------:R-:W-:Y:S05]  /*2090*/  BRA.DIV UR9, `(.L_x_41454) ;  /* 0x0000000a094c7947 */ /* 0x000fea000b800000 */
[----:B--2---:R2:W4:Y:S02]  /*20a0*/  SHFL.IDX PT, R25, R9, R19, R10 ;  /* 0x0000001309197389 */ /* 0x00452400000e000a */
.L_x_41477:
[----:B-1--4-:R-:W-:-:S07]  /*20b0*/  IMAD R25, R16, R25, RZ ;  /* 0x0000001910197224 */ /* 0x012fce00078e02ff */
.L_x_41453:
[----:B------:R-:W-:Y:S05]  /*20c0*/  @!P2 BRA `(.L_x_41455) ;  /* 0x000000000010a947 */ /* 0x000fea0003800000 */
[----:B------:R-:W-:-:S03]  /*20d0*/  UMOV UR9, 0xffffffff ;  /* 0xffffffff00097882 */ /* 0x000fc60000000000 */
[----:B------:R-:W-:Y:S05]  /*20e0*/  BRA.DIV UR9, `(.L_x_41456) ;  /* 0x0000000a09547947 */ /* 0x000fea000b800000 */
[----:B--2---:R2:W4:Y:S02]  /*20f0*/  SHFL.IDX PT, R11, R9, R15, R10 ;  /* 0x0000000f090b7389 */ /* 0x00452400000e000a */
.L_x_41480:
[----:B---34-:R-:W-:-:S07]  /*2100*/  IMAD R25, R18, R11, R25 ;  /* 0x0000000b12197224 */ /* 0x018fce00078e0219 */
.L_x_41455:
[----:B0-----:R-:W-:-:S07]  /*2110*/  IMAD.U32 R8, RZ, RZ, UR14 ;  /* 0x0000000eff087e24 */ /* 0x001fce000f8e00ff */
.L_x_41457:
        /* <DEDUP_REMOVED lines=11> */
[----:B0-----:R-:W2:Y:S02]  /*21d0*/  MUFU.RCP R11, R11 ;  /* 0x0000000b000b7308 */ /* 0x001ea40000001000 */
[----:B--2---:R-:W-:-:S06]  /*21e0*/  VIADD R9, R11, 0xffffffe ;  /* 0x0ffffffe0b097836 */ /* 0x004fcc0000000000 */
        /* <DEDUP_REMOVED lines=22> */
[----:B----4-:R-:W-:Y:S05]  /*2350*/  @!P0 BRA `(.L_x_41458) ;  /* 0xfffffffc00388947 */ /* 0x010fea000383ffff */
.L_x_41452:
[----:B------:R-:W-:Y:S05]  /*2360*/  @!P3 BRA `(.L_x_41459) ;  /* 0xfffffff80064b947 */ /* 0x000fea000383ffff */
.L_x_41427:
        /* <DEDUP_REMOVED lines=9> */
[----:B0-----:R-:W-:Y:S02]  /*2400*/  IMAD R9, R3, 0x400, R0 ;  /* 0x0000040003097824 */ /* 0x001fe400078e0200 */
[----:B------:R-:W-:Y:S02]  /*2410*/  IADD3 R6, PT, PT, -R7, RZ, RZ ;  /* 0x000000ff07067210 */ /* 0x000fe40007ffe1ff */
[----:B------:R-:W0:Y:S01]  /*2420*/  LDC.64 R4, c[0x0][0x3a0] ;  /* 0x0000e800ff047b82 */ /* 0x000e220000000a00 */
[----:B-----5:R-:W-:-:S06]  /*2430*/  ULEA UR9, UR10, UR9, 0x18 ;  /* 0x000000090a097291 */ /* 0x020fcc000f8ec0ff */
[----:B------:R-:W-:Y:S01]  /*2440*/  LEA R2, R0, UR9, 0x2 ;  /* 0x0000000900027c11 */ /* 0x000fe2000f8e10ff */
[----:B------:R-:W-:Y:S02]  /*2450*/  IMAD R0, R7, UR15, R0 ;  /* 0x0000000f07007c24 */ /* 0x000fe4000f8e0200 */
[----:B0-----:R-:W-:-:S07]  /*2460*/  IMAD.WIDE.U32 R4, R9, 0x4, R4 ;  /* 0x0000000409047825 */ /* 0x001fce00078e0004 */
.L_x_41462:
[----:B------:R0:W5:Y:S01]  /*2470*/  LDS R7, [R2] ;  /* 0x0000000002077984 */ /* 0x0001620000000800 */
[----:B------:R-:W-:Y:S01]  /*2480*/  VIADD R6, R6, 0x1 ;  /* 0x0000000106067836 */ /* 0x000fe20000000000 */
[----:B--2---:R-:W-:Y:S01]  /*2490*/  MOV R11, UR15 ;  /* 0x0000000f000b7c02 */ /* 0x004fe20008000f00 */
[----:B------:R-:W-:-:S03]  /*24a0*/  IMAD.U32 R9, RZ, RZ, UR15 ;  /* 0x0000000fff097e24 */ /* 0x000fc6000f8e00ff */
[----:B------:R-:W-:Y:S01]  /*24b0*/  ISETP.NE.AND P0, PT, R6, RZ, PT ;  /* 0x000000ff0600720c */ /* 0x000fe20003f05270 */
[----:B0-----:R-:W-:Y:S01]  /*24c0*/  IMAD R2, R9, 0x4, R2 ;  /* 0x0000000409027824 */ /* 0x001fe200078e0202 */
[----:B-----5:R0:W-:Y:S02]  /*24d0*/  STG.E desc[UR12][R4.64], R7 ;  /* 0x0000000704007986 */ /* 0x0201e4000c10190c */
[----:B0-----:R-:W-:-:S09]  /*24e0*/  IMAD.WIDE.U32 R4, R11, 0x4, R4 ;  /* 0x000000040b047825 */ /* 0x001fd200078e0004 */
[----:B------:R-:W-:Y:S05]  /*24f0*/  @P0 BRA `(.L_x_41462) ;  /* 0xfffffffc00dc0947 */ /* 0x000fea000383ffff */
.L_x_41461:
[----:B------:R-:W-:Y:S05]  /*2500*/  BSYNC.RECONVERGENT B0 ;  /* 0x0000000000007941 */ /* 0x000fea0003800200 */
.L_x_41460:
[----:B------:R-:W5:Y:S01]  /*2510*/  S2UR UR5, SR_CgaCtaId ;  /* 0x00000000000579c3 */ /* 0x000f620000008800 */
[----:B------:R-:W0:Y:S01]  /*2520*/  LDCU.64 UR16, c[0x0][0x3a0] ;  /* 0x00007400ff1077ac */ /* 0x000e220008000a00 */
[----:B------:R-:W-:Y:S01]  /*2530*/  IMAD R3, R3, 0x400, R0 ;  /* 0x0000040003037824 */ /* 0x000fe200078e0200 */
[----:B------:R-:W-:Y:S02]  /*2540*/  UMOV UR4, 0x400 ;  /* 0x0000040000047882 */ /* 0x000fe40000000000 */
[----:B------:R-:W-:Y:S02]  /*2550*/  UIADD3 UR4, UPT, UPT, UR4, 0x1080, URZ ;  /* 0x0000108004047890 */ /* 0x000fe4000fffe0ff */
[----:B0-----:R-:W-:Y:S02]  /*2560*/  UIMAD.WIDE.U32 UR6, UR15, 0x4, UR16 ;  /* 0x000000040f0678a5 */ /* 0x001fe4000f8e0010 */
[----:B------:R-:W-:Y:S02]  /*2570*/  UIMAD.WIDE.U32 UR8, UR15, 0x8, UR16 ;  /* 0x000000080f0878a5 */ /* 0x000fe4000f8e0010 */
[----:B------:R-:W-:-:S02]  /*2580*/  UIMAD.WIDE.U32 UR10, UR15, 0xc, UR16 ;  /* 0x0000000c0f0a78a5 */ /* 0x000fc4000f8e0010 */
[----:B-----5:R-:W-:-:S06]  /*2590*/  ULEA UR4, UR5, UR4, 0x18 ;  /* 0x0000000405047291 */ /* 0x020fcc000f8ec0ff */
[----:B------:R-:W-:-:S07]  /*25a0*/  LEA R2, R0, UR4, 0x2 ;  /* 0x0000000400027c11 */ /* 0x000fce000f8e10ff */
.L_x_41463:
[----:B0-----:R-:W-:Y:S01]  /*25b0*/  MOV R5, UR15 ;  /* 0x0000000f00057c02 */ /* 0x001fe20008000f00 */
[----:B------:R-:W-:Y:S01]  /*25c0*/  IMAD.U32 R7, RZ, RZ, UR15 ;  /* 0x0000000fff077e24 */ /* 0x000fe2000f8e00ff */
[----:B------:R-:W0:Y:S01]  /*25d0*/  LDS R13, [R2] ;  /* 0x00000000020d7984 */ /* 0x000e220000000800 */
[----:B------:R-:W-:Y:S01]  /*25e0*/  IMAD.U32 R9, RZ, RZ, UR15 ;  /* 0x0000000fff097e24 */ /* 0x000fe2000f8e00ff */
[----:B----4-:R-:W-:Y:S01]  /*25f0*/  LEA R12, R5, R2, 0x2 ;  /* 0x00000002050c7211 */ /* 0x010fe200078e10ff */
[--C-:B------:R-:W-:Y:S01]  /*2600*/  IMAD R14, R7, 0x8, R2.reuse ;  /* 0x00000008070e7824 */ /* 0x100fe200078e0202 */
[----:B--2---:R-:W-:Y:S01]  /*2610*/  MOV R11, UR17 ;  /* 0x00000011000b7c02 */ /* 0x004fe20008000f00 */
[----:B-1-3--:R-:W-:Y:S01]  /*2620*/  IMAD R16, R9, 0xc, R2 ;  /* 0x0000000c09107824 */ /* 0x00afe200078e0202 */
[----:B------:R-:W-:Y:S01]  /*2630*/  MOV R6, UR8 ;  /* 0x0000000800067c02 */ /* 0x000fe20008000f00 */
[----:B------:R1:W2:Y:S01]  /*2640*/  LDS R15, [R12] ;  /* 0x000000000c0f7984 */ /* 0x0002a20000000800 */
[----:B------:R-:W-:Y:S01]  /*2650*/  IMAD.U32 R10, RZ, RZ, UR16 ;  /* 0x00000010ff0a7e24 */ /* 0x000fe2000f8e00ff */
[----:B------:R-:W-:Y:S01]  /*2660*/  MOV R9, UR11 ;  /* 0x0000000b00097c02 */ /* 0x000fe20008000f00 */
[----:B------:R-:W-:Y:S01]  /*2670*/  IMAD.U32 R4, RZ, RZ, UR6 ;  /* 0x00000006ff047e24 */ /* 0x000fe2000f8e00ff */
[----:B------:R-:W3:Y:S01]  /*2680*/  LDS R17, [R14] ;  /* 0x000000000e117984 */ /* 0x000ee20000000800 */
[----:B------:R-:W-:-:S02]  /*2690*/  IMAD.U32 R5, RZ, RZ, UR7 ;  /* 0x00000007ff057e24 */ /* 0x000fc4000f8e00ff */
[----:B------:R-:W-:Y:S01]  /*26a0*/  IMAD.U32 R7, RZ, RZ, UR9 ;  /* 0x00000009ff077e24 */ /* 0x000fe2000f8e00ff */
[----:B------:R-:W4:Y:S01]  /*26b0*/  LDS R19, [R16] ;  /* 0x0000000010137984 */ /* 0x000f220000000800 */
[----:B------:R-:W-:Y:S01]  /*26c0*/  IMAD.U32 R8, RZ, RZ, UR10 ;  /* 0x0000000aff087e24 */ /* 0x000fe2000f8e00ff */
[----:B-1----:R-:W-:Y:S01]  /*26d0*/  MOV R12, UR15 ;  /* 0x0000000f000c7c02 */ /* 0x002fe20008000f00 */
[----:B------:R-:W-:-:S04]  /*26e0*/  IMAD.WIDE R10, R3, 0x4, R10 ;  /* 0x00000004030a7825 */ /* 0x000fc800078e020a */
[----:B------:R-:W-:-:S04]  /*26f0*/  IMAD.WIDE R4, R3, 0x4, R4 ;  /* 0x0000000403047825 */ /* 0x000fc800078e0204 */
[----:B------:R-:W-:-:S04]  /*2700*/  IMAD.WIDE R6, R3, 0x4, R6 ;  /* 0x0000000403067825 */ /* 0x000fc800078e0206 */
[----:B------:R-:W-:-:S04]  /*2710*/  IMAD.WIDE R8, R3, 0x4, R8 ;  /* 0x0000000403087825 */ /* 0x000fc800078e0208 */
[----:B------:R-:W-:Y:S02]  /*2720*/  IMAD.U32 R21, RZ, RZ, UR15 ;  /* 0x0000000fff157e24 */ /* 0x000fe4000f8e00ff */
[----:B------:R-:W-:Y:S02]  /*2730*/  IMAD R3, R12, 0x4, R3 ;  /* 0x000000040c037824 */ /* 0x000fe400078e0203 */
[C---:B------:R-:W-:Y:S01]  /*2740*/  IMAD R0, R21.reuse, 0x4, R0 ;  /* 0x0000000415007824 */ /* 0x040fe200078e0200 */
[----:B------:R-:W-:Y:S01]  /*2750*/  LEA R2, R21, R2, 0x4 ;  /* 0x0000000215027211 */ /* 0x000fe200078e20ff */
[----:B0-----:R0:W-:Y:S03]  /*2760*/  STG.E desc[UR12][R10.64], R13 ;  /* 0x0000000d0a007986 */ /* 0x0011e6000c10190c */
[----:B------:R-:W-:Y:S01]  /*2770*/  ISETP.GE.U32.AND P0, PT, R0, 0x400, PT ;  /* 0x000004000000780c */ /* 0x000fe20003f06070 */
[----:B--2---:R0:W-:Y:S04]  /*2780*/  STG.E desc[UR12][R4.64], R15 ;  /* 0x0000000f04007986 */ /* 0x0041e8000c10190c */
[----:B---3--:R0:W-:Y:S04]  /*2790*/  STG.E desc[UR12][R6.64], R17 ;  /* 0x0000001106007986 */ /* 0x0081e8000c10190c */
[----:B----4-:R0:W-:Y:S04]  /*27a0*/  STG.E desc[UR12][R8.64], R19 ;  /* 0x0000001308007986 */ /* 0x0101e8000c10190c */
[----:B------:R-:W-:Y:S05]  /*27b0*/  @!P0 BRA `(.L_x_41463) ;  /* 0xfffffffc007c8947 */ /* 0x000fea000383ffff */
[----:B------:R-:W-:Y:S05]  /*27c0*/  EXIT ;  /* 0x000000000000794d */ /* 0x000fea0003800000 */
.L_x_41435:
[----:B------:R-:W-:Y:S01]  /*27d0*/  BSSY B2, `(.L_x_41464) ;  /* 0x0000006000027945 */ /* 0x000fe20003800000 */
[----:B------:R-:W-:Y:S01]  /*27e0*/  IMAD.MOV.U32 R12, RZ, RZ, R19 ;  /* 0x000000ffff0c7224 */ /* 0x000fe200078e0013 */
[----:B------:R-:W-:-:S07]  /*27f0*/  MOV R11, 0xffffffff ;  /* 0xffffffff000b7802 */ /* 0x000fce0000000f00 */
[----:B01-3--:R-:W-:Y:S05]  /*2800*/  WARPSYNC.COLLECTIVE R11, `(.L_x_41465) ;  /* 0x000000000b087348 */ /* 0x00bfea0003c00000 */
[----:B0-----:R0:W2:Y:S02]  /*2810*/  SHFL.IDX P0, R11, R9, R12, R10 ;  /* 0x0000000c090b7389 */ /* 0x0010a4000000000a */
[----:B0123--:R-:W-:Y:S05]  /*2820*/  ENDCOLLECTIVE ;  /* 0x000000000000791b */ /* 0x00ffea0003800000 */
.L_x_41465:
[----:B------:R-:W-:Y:S05]  /*2830*/  BSYNC B2 ;  /* 0x0000000000027941 */ /* 0x000fea0003800000 */
.L_x_41464:
[----:B------:R-:W-:Y:S05]  /*2840*/  BRA `(.L_x_41466) ;  /* 0xffffffec00687947 */ /* 0x000fea000383ffff */
.L_x_41437:
[----:B------:R-:W-:Y:S01]  /*2850*/  BSSY B2, `(.L_x_41467) ;  /* 0x0000006000027945 */ /* 0x000fe20003800000 */
[----:B------:R-:W-:Y:S01]  /*2860*/  IMAD.MOV.U32 R12, RZ, RZ, R17 ;  /* 0x000000ffff0c7224 */ /* 0x000fe200078e0011 */
[----:B------:R-:W-:-:S07]  /*2870*/  MOV R11, 0xffffffff ;  /* 0xffffffff000b7802 */ /* 0x000fce0000000f00 */
[----:B01-3--:R-:W-:Y:S05]  /*2880*/  WARPSYNC.COLLECTIVE R11, `(.L_x_41468) ;  /* 0x000000000b087348 */ /* 0x00bfea0003c00000 */
[----:B0-----:R0:W2:Y:S02]  /*2890*/  SHFL.IDX P0, R11, R9, R12, R10 ;  /* 0x0000000c090b7389 */ /* 0x0010a4000000000a */
[----:B0123--:R-:W-:Y:S05]  /*28a0*/  ENDCOLLECTIVE ;  /* 0x000000000000791b */ /* 0x00ffea0003800000 */
.L_x_41468:
[----:B------:R-:W-:Y:S05]  /*28b0*/  BSYNC B2 ;  /* 0x0000000000027941 */ /* 0x000fea0003800000 */
.L_x_41467:
[----:B------:R-:W-:Y:S05]  /*28c0*/  BRA `(.L_x_41469) ;  /* 0xffffffec005c7947 */ /* 0x000fea000383ffff */
.L_x_41445:
[----:B------:R-:W-:Y:S01]  /*28d0*/  BSSY B1, `(.L_x_41470) ;  /* 0x0000006000017945 */ /* 0x000fe20003800000 */
[----:B------:R-:W-:Y:S01]  /*28e0*/  IMAD.MOV.U32 R12, RZ, RZ, R19 ;  /* 0x000000ffff0c7224 */ /* 0x000fe200078e0013 */
[----:B------:R-:W-:-:S07]  /*28f0*/  MOV R11, 0xffffffff ;  /* 0xffffffff000b7802 */ /* 0x000fce0000000f00 */
[----:B01-3--:R-:W-:Y:S05]  /*2900*/  WARPSYNC.COLLECTIVE R11, `(.L_x_41471) ;  /* 0x000000000b087348 */ /* 0x00bfea0003c00000 */
[----:B0-----:R0:W2:Y:S02]  /*2910*/  SHFL.IDX P0, R11, R9, R12, R10 ;  /* 0x0000000c090b7389 */ /* 0x0010a4000000000a */
[----:B0123--:R-:W-:Y:S05]  /*2920*/  ENDCOLLECTIVE ;  /* 0x000000000000791b */ /* 0x00ffea0003800000 */
.L_x_41471:
[----:B------:R-:W-:Y:S05]  /*2930*/  BSYNC B1 ;  /* 0x0000000000017941 */ /* 0x000fea0003800000 */
.L_x_41470:
[----:B------:R-:W-:Y:S05]  /*2940*/  BRA `(.L_x_41472) ;  /* 0xfffffff000807947 */ /* 0x000fea000383ffff */
.L_x_41447:
[----:B------:R-:W-:Y:S01]  /*2950*/  BSSY B1, `(.L_x_41473) ;  /* 0x0000006000017945 */ /* 0x000fe20003800000 */
[----:B------:R-:W-:Y:S01]  /*2960*/  IMAD.MOV.U32 R12, RZ, RZ, R15 ;  /* 0x000000ffff0c7224 */ /* 0x000fe200078e000f */
[----:B------:R-:W-:-:S07]  /*2970*/  MOV R11, 0xffffffff ;  /* 0xffffffff000b7802 */ /* 0x000fce0000000f00 */
[----:B0--3--:R-:W-:Y:S05]  /*2980*/  WARPSYNC.COLLECTIVE R11, `(.L_x_41474) ;  /* 0x000000000b087348 */ /* 0x009fea0003c00000 */
[----:B------:R1:W2:Y:S02]  /*2990*/  SHFL.IDX P0, R11, R9, R12, R10 ;  /* 0x0000000c090b7389 */ /* 0x0002a4000000000a */
[----:B0123--:R-:W-:Y:S05]  /*29a0*/  ENDCOLLECTIVE ;  /* 0x000000000000791b */ /* 0x00ffea0003800000 */
.L_x_41474:
[----:B------:R-:W-:Y:S05]  /*29b0*/  BSYNC B1 ;  /* 0x0000000000017941 */ /* 0x000fea0003800000 */
.L_x_41473:
[----:B------:R-:W-:Y:S05]  /*29c0*/  BRA `(.L_x_41475) ;  /* 0xfffffff000747947 */ /* 0x000fea000383ffff */
.L_x_41454:
[----:B------:R-:W-:Y:S01]  /*29d0*/  MOV R11, 0xffffffff ;  /* 0xffffffff000b7802 */ /* 0x000fe20000000f00 */
[----:B------:R-:W-:-:S07]  /*29e0*/  IMAD.MOV.U32 R12, RZ, RZ, R19 ;  /* 0x000000ffff0c7224 */ /* 0x000fce00078e0013 */
[----:B0123--:R-:W-:Y:S05]  /*29f0*/  WARPSYNC.COLLECTIVE R11, `(.L_x_41476) ;  /* 0x000000000b087348 */ /* 0x00ffea0003c00000 */
[----:B--2---:R2:W4:Y:S02]  /*2a00*/  SHFL.IDX P0, R11, R9, R12, R10 ;  /* 0x0000000c090b7389 */ /* 0x004524000000000a */
[----:B01234-:R-:W-:Y:S05]  /*2a10*/  ENDCOLLECTIVE ;  /* 0x000000000000791b */ /* 0x01ffea0003800000 */
.L_x_41476:
[----:B------:R-:W-:Y:S01]  /*2a20*/  IMAD.MOV.U32 R25, RZ, RZ, R11 ;  /* 0x000000ffff197224 */ /* 0x000fe200078e000b */
[----:B------:R-:W-:Y:S06]  /*2a30*/  BRA `(.L_x_41477) ;  /* 0xfffffff4009c7947 */ /* 0x000fec000383ffff */
.L_x_41456:
[----:B------:R-:W-:Y:S01]  /*2a40*/  BSSY B0, `(.L_x_41478) ;  /* 0x0000006000007945 */ /* 0x000fe20003800000 */
[----:B------:R-:W-:Y:S01]  /*2a50*/  MOV R12, R15 ;  /* 0x0000000f000c7202 */ /* 0x000fe20000000f00 */
[----:B------:R-:W-:-:S07]  /*2a60*/  IMAD.MOV.U32 R11, RZ, RZ, -0x1 ;  /* 0xffffffffff0b7424 */ /* 0x000fce00078e00ff */
[----:B0123--:R-:W-:Y:S05]  /*2a70*/  WARPSYNC.COLLECTIVE R11, `(.L_x_41479) ;  /* 0x000000000b087348 */ /* 0x00ffea0003c00000 */
[----:B--2---:R2:W4:Y:S02]  /*2a80*/  SHFL.IDX P0, R11, R9, R12, R10 ;  /* 0x0000000c090b7389 */ /* 0x004524000000000a */
[----:B01234-:R-:W-:Y:S05]  /*2a90*/  ENDCOLLECTIVE ;  /* 0x000000000000791b */ /* 0x01ffea0003800000 */
.L_x_41479:
[----:B------:R-:W-:Y:S05]  /*2aa0*/  BSYNC B0 ;  /* 0x0000000000007941 */ /* 0x000fea0003800000 */
.L_x_41478:
[----:B------:R-:W-:Y:S05]  /*2ab0*/  BRA `(.L_x_41480) ;  /* 0xfffffff400907947 */ /* 0x000fea000383ffff */
        .weak           $__internal_197_$__cuda_sm20_div_u16
        .type           $__internal_197_$__cuda_sm20_div_u16,@function
        .size           $__internal_197_$__cuda_sm20_div_u16,(.L_x_58148 - $__internal_197_$__cuda_sm20_div_u16)
$__internal_197_$__cuda_sm20_div_u16:
[----:B------:R-:W0:Y:S01]  /*2ac0*/  I2F.U16 R7, UR4 ;  /* 0x0000000400077d06 */ /* 0x000e220008101000 */
[----:B------:R-:W-:Y:S01]  /*2ad0*/  HFMA2 R9, -RZ, RZ, 15, 0 ;  /* 0x4b800000ff097431 */ /* 0x000fe200000001ff */
[C---:B0-----:R-:W-:Y:S02]  /*2ae0*/  FSETP.GEU.AND P1, PT, |R7|.reuse, 1.175494350822287508e-38, PT ;  /* 0x008000000700780b */ /* 0x041fe40003f2e200 */
[----:B------:R-:W-:Y:S02]  /*2af0*/  FSETP.GT.AND P0, PT, |R7|, 8.50705917302346158658e+37, PT ;  /* 0x7e8000000700780b */ /* 0x000fe40003f04200 */
[----:B------:R-:W-:-:S04]  /*2b00*/  FSEL R9, R9, 1, !P1 ;  /* 0x3f80000009097808 */ /* 0x000fc80004800000 */
[----:B------:R-:W-:Y:S02]  /*2b10*/  FSEL R10, R9, 0.25, !P0 ;  /* 0x3e800000090a7808 */ /* 0x000fe40004000000 */
[----:B------:R-:W-:-:S03]  /*2b20*/  ISETP.NE.U32.AND P0, PT, RZ, UR4, PT ;  /* 0x00000004ff007c0c */ /* 0x000fc6000bf05070 */
[----:B------:R-:W-:Y:S01]  /*2b30*/  FMUL R9, R7, R10 ;  /* 0x0000000a07097220 */ /* 0x000fe20000400000 */
[----:B------:R-:W-:Y:S01]  /*2b40*/  LOP3.LUT R7, R11, 0xffff, RZ, 0xc0, !PT ;  /* 0x0000ffff0b077812 */ /* 0x000fe200078ec0ff */
[----:B------:R-:W-:-:S03]  /*2b50*/  HFMA2 R11, -RZ, RZ, 0, 0 ;  /* 0x00000000ff0b7431 */ /* 0x000fc600000001ff */
[----:B------:R-:W-:Y:S01]  /*2b60*/  I2FP.F32.U32.RZ R7, R7 ;  /* 0x0000000700077245 */ /* 0x000fe2000020d000 */
        /* <DEDUP_REMOVED lines=8> */
[----:B------:R-:W-:Y:S06]  /*2bf0*/  RET.REL.NODEC R10 `(_Z9cuda_gemmIiLi256ELi1ELi1ELi1024ELi2ELi2ELi32ELi1ELi0EEviiiPT_S1_S1_ii) ;  /* 0xffffffd40a007950 */ /* 0x000fec0003c3ffff */
.L_x_41481:
        /* <DEDUP_REMOVED lines=16> */
.L_x_58148:


//--------------------- .text._Z9cuda_gemmIiLi256ELi1ELi1ELi1024ELi2ELi2ELi32ELi0ELi1EEviiiPT_S1_S1_ii --------------------------
	.section	.text._Z9cuda_gemmIiLi256ELi1ELi1ELi1024ELi2ELi2ELi32ELi0ELi1EEviiiPT_S1_S1_ii,"ax",@progbits
	.align	128
        .global         _Z9cuda_gemmIiLi256ELi1ELi1ELi1024ELi2ELi2ELi32ELi0ELi1EEviiiPT_S1_S1_ii
        .type           _Z9cuda_gemmIiLi256ELi1ELi1ELi1024ELi2ELi2ELi32ELi0ELi1EEviiiPT_S1_S1_ii,@function
        .size           _Z9cuda_gemmIiLi256ELi1ELi1ELi1024ELi2ELi2ELi32ELi0ELi1EEviiiPT_S1_S1_ii,(.L_x_58149 - _Z9cuda_gemmIiLi256ELi1ELi1ELi1024ELi2ELi2ELi32ELi0ELi1EEviiiPT_S1_S1_ii)
        .other          _Z9cuda_gemmIiLi256ELi1ELi1ELi1024ELi2ELi2ELi32ELi0ELi1EEviiiPT_S1_S1_ii,@"STO_CUDA_ENTRY STV_DEFAULT"
_Z9cuda_gemmIiLi256ELi1ELi1ELi1024ELi2ELi2ELi32ELi0ELi1EEviiiPT_S1_S1_ii:
.text._Z9cuda_gemmIiLi256ELi1ELi1ELi1024ELi2ELi2ELi32ELi0ELi1EEviiiPT_S1_S1_ii:
        /* <DEDUP_REMOVED lines=14> */
.L_x_41484:
[----:B0-----:R0:W3:Y:S01]  /*00e0*/  LDG.E R6, desc[UR8][R2.64] ;  /* 0x0000000802067981 */ /* 0x0010e2000c1e1900 */
[C---:B------:R-:W-:Y:S01]  /*00f0*/  IMAD.SHL.U32 R8, R5.reuse, 0x2, RZ ;  /* 0x0000000205087824 */ /* 0x040fe200078e00ff */
[----:B------:R-:W-:Y:S02]  /*0100*/  LOP3.LUT R7, R5, 0x1, RZ, 0xc0, !PT ;  /* 0x0000000105077812 */ /* 0x000fe400078ec0ff */
[----:B--2---:R-:W-:Y:S02]  /*0110*/  IADD3 R5, PT, PT, R9, R5, RZ ;  /* 0x0000000509057210 */ /* 0x004fe40007ffe0ff */
[----:B------:R-:W-:Y:S01]  /*0120*/  LOP3.LUT R8, R8, 0xfffffffc, RZ, 0xc0, !PT ;  /* 0xfffffffc08087812 */ /* 0x000fe200078ec0ff */
[----:B------:R-:W-:Y:S01]  /*0130*/  IMAD R7, R7, 0xc, R4 ;  /* 0x0000000c07077824 */ /* 0x000fe200078e0204 */
[----:B------:R-:W-:Y:S01]  /*0140*/  ISETP.GE.U32.AND P0, PT, R5, 0x4, PT ;  /* 0x000000040500780c */ /* 0x000fe20003f06070 */
[----:B0-----:R-:W-:-:S04]  /*0150*/  IMAD.WIDE.U32 R2, R9, 0x4, R2 ;  /* 0x0000000409027825 */ /* 0x001fc800078e0002 */
[----:B------:R-:W-:-:S05]  /*0160*/  IMAD.IADD R7, R7, 0x1, R8 ;  /* 0x0000000107077824 */ /* 0x000fca00078e0208 */
[----:B---3--:R0:W-:Y:S03]  /*0170*/  STS [R7], R6 ;  /* 0x0000000607007388 */ /* 0x0081e60000000800 */
[----:B------:R-:W-:Y:S05]  /*0180*/  @!P0 BRA `(.L_x_41484) ;  /* 0xfffffffc00d48947 */ /* 0x000fea000383ffff */
.L_x_41483:
[----:B------:R-:W-:Y:S05]  /*0190*/  BSYNC.RECONVERGENT B0 ;  /* 0x0000000000007941 */ /* 0x000fea0003800200 */
.L_x_41482:
[----:B------:R-:W1:Y:S08]  /*01a0*/  LDC R3, c[0x0][0x360] ;  /* 0x0000d800ff037b82 */ /* 0x000e700000000800 */
[----:B------:R-:W2:Y:S02]  /*01b0*/  LDC R2, c[0x0][0x374] ;  /* 0x0000dd00ff027b82 */ /* 0x000ea40000000800 */
[----:B--2---:R-:W-:-:S13]  /*01c0*/  ISETP.LE.U32.AND P0, PT, R2, UR10, PT ;  /* 0x0000000a02007c0c */ /* 0x004fda000bf03070 */
[----:B-1----:R-:W-:Y:S05]  /*01d0*/  @P0 EXIT ;  /* 0x000000000000094d */ /* 0x002fea0003800000 */
[----:B0-----:R-:W0:Y:S01]  /*01e0*/  S2R R6, SR_CTAID.X ;  /* 0x0000000000067919 */ /* 0x001e220000002500 */
[C---:B------:R-:W-:Y:S01]  /*01f0*/  IMAD.IADD R2, R0.reuse, 0x1, R3 ;  /* 0x0000000100027824 */ /* 0x040fe200078e0203 */
[----:B------:R-:W-:Y:S02]  /*0200*/  LOP3.LUT R7, R0, 0x1, RZ, 0xc0, !PT ;  /* 0x0000000100077812 */ /* 0x000fe400078ec0ff */
[----:B------:R-:W-:Y:S02]  /*0210*/  LOP3.LUT R4, R3, 0xffff, RZ, 0xc0, !PT ;  /* 0x0000ffff03047812 */ /* 0x000fe400078ec0ff */
[----:B------:R-:W-:-:S04]  /*0220*/  LOP3.LUT R2, R2, 0x3ff, RZ, 0x3c, !PT ;  /* 0x000003ff02027812 */ /* 0x000fc800078e3cff */
[----:B------:R-:W-:Y:S02]  /*0230*/  LOP3.LUT R9, R2, 0xffff, RZ, 0xc0, !PT ;  /* 0x0000ffff02097812 */ /* 0x000fe400078ec0ff */
[----:B------:R-:W-:-:S07]  /*0240*/  MOV R10, 0x260 ;  /* 0x00000260000a7802 */ /* 0x000fce0000000f00 */
[----:B0-----:R-:W-:Y:S05]  /*0250*/  CALL.REL.NOINC `($__internal_198_$__cuda_sm20_div_u16) ;  /* 0x0000000c00387944 */ /* 0x001fea0003c00000 */
        /* <DEDUP_REMOVED lines=19> */
[----:B----4-:R-:W-:-:S05]  /*0390*/  IMAD R13, R13, UR10, R0 ;  /* 0x0000000a0d0d7c24 */ /* 0x010fca000f8e0200 */
[----:B------:R-:W-:-:S07]  /*03a0*/  LEA R13, R6, R13, 0xa ;  /* 0x0000000d060d7211 */ /* 0x000fce00078e50ff */
.L_x_41487:
        /* <DEDUP_REMOVED lines=8> */
.L_x_41486:
[----:B--2---:R-:W-:Y:S05]  /*0430*/  BSYNC.RECONVERGENT B0 ;  /* 0x0000000000007941 */ /* 0x004fea0003800200 */
.L_x_41485:
[----:B------:R-:W-:Y:S01]  /*0440*/  UIADD3 UR4, UPT, UPT, UR6, 0x80, URZ ;  /* 0x0000008006047890 */ /* 0x000fe2000fffe0ff */
[----:B0-----:R-:W-:Y:S01]  /*0450*/  IMAD R11, R8, UR10, R12 ;  /* 0x0000000a080b7c24 */ /* 0x001fe2000f8e020c */
[----:B------:R-:W-:Y:S02]  /*0460*/  BSSY.RECONVERGENT B0, `(.L_x_41488) ;  /* 0x0000018000007945 */ /* 0x000fe40003800200 */
[----:B------:R-:W-:Y:S02]  /*0470*/  ULEA UR5, UR7, UR4, 0x18 ;  /* 0x0000000407057291 */ /* 0x000fe4000f8ec0ff */
[----:B------:R-:W-:-:S04]  /*0480*/  LEA R13, R6, R11, 0xa ;  /* 0x0000000b060d7211 */ /* 0x000fc800078e50ff */
[----:B------:R-:W-:-:S07]  /*0490*/  LEA R20, R12, UR5, 0x2 ;  /* 0x000000050c147c11 */ /* 0x000fce000f8e10ff */
.L_x_41489:
        /* <DEDUP_REMOVED lines=21> */
.L_x_41488:
        /* <DEDUP_REMOVED lines=9> */
.L_x_41492:
[----:B------:R-:W-:Y:S01]  /*0680*/  IADD3 R5, PT, PT, R5, 0x1, RZ ;  /* 0x0000000105057810 */ /* 0x000fe20007ffe0ff */
[----:B------:R0:W-:Y:S03]  /*0690*/  STS [R4], RZ ;  /* 0x000000ff04007388 */ /* 0x0001e60000000800 */
[----:B------:R-:W-:Y:S01]  /*06a0*/  ISETP.NE.AND P0, PT, R5, RZ, PT ;  /* 0x000000ff0500720c */ /* 0x000fe20003f05270 */
[----:B0-----:R-:W-:-:S12]  /*06b0*/  IMAD R4, R3, 0x4, R4 ;  /* 0x0000000403047824 */ /* 0x001fd800078e0204 */
[----:B------:R-:W-:Y:S05]  /*06c0*/  @P0 BRA `(.L_x_41492) ;  /* 0xfffffffc00ec0947 */ /* 0x000fea000383ffff */
.L_x_41491:
[----:B------:R-:W-:Y:S05]  /*06d0*/  BSYNC.RECONVERGENT B0 ;  /* 0x0000000000007941 */ /* 0x000fea0003800200 */
.L_x_41490:
[----:B------:R-:W-:Y:S01]  /*06e0*/  UIADD3 UR4, UPT, UPT, UR6, 0x1080, URZ ;  /* 0x0000108006047890 */ /* 0x000fe2000fffe0ff */
[----:B------:R-:W-:Y:S01]  /*06f0*/  ISETP.GT.U32.AND P0, PT, R3, 0xff, PT ;  /* 0x000000ff0300780c */ /* 0x000fe20003f04070 */
[----:B------:R-:W-:Y:S02]  /*0700*/  BSSY.RECONVERGENT B0, `(.L_x_41493) ;  /* 0x000000f000007945 */ /* 0x000fe40003800200 */
[----:B------:R-:W-:Y:S01]  /*0710*/  ULEA UR4, UR7, UR4, 0x18 ;  /* 0x0000000407047291 */ /* 0x000fe2000f8ec0ff */
[----:B------:R-:W-:-:S05]  /*0720*/  SEL R4, RZ, 0x1, !P0 ;  /* 0x00000001ff047807 */ /* 0x000fca0004000000 */
[----:B------:R-:W-:-:S07]  /*0730*/  LEA R12, R10, UR4, 0x2 ;  /* 0x000000040a0c7c11 */ /* 0x000fce000f8e10ff */
.L_x_41494:
        /* <DEDUP_REMOVED lines=12> */
.L_x_41493:
[----:B------:R-:W-:Y:S01]  /*0800*/  BAR.SYNC.DEFER_BLOCKING 0x0 ;  /* 0x0000000000007b1d */ /* 0x000fe20000010000 */
[----:B------:R-:W-:Y:S01]  /*0810*/  SHF.L.U32 R10, R0, 0x1, RZ ;  /* 0x00000001000a7819 */ /* 0x000fe200000006ff */
[----:B------:R-:W-:Y:S01]  /*0820*/  ULEA UR6, UR7, UR6, 0x18 ;  /* 0x0000000607067291 */ /* 0x000fe2000f8ec0ff */
[----:B-1----:R-:W-:Y:S01]  /*0830*/  LOP3.LUT R5, R7, 0x1, RZ, 0x3c, !PT ;  /* 0x0000000107057812 */ /* 0x002fe200078e3cff */
[----:B------:R-:W-:Y:S01]  /*0840*/  IMAD.MOV.U32 R15, RZ, RZ, RZ ;  /* 0x000000ffff0f7224 */ /* 0x000fe200078e00ff */
[C---:B------:R-:W-:Y:S02]  /*0850*/  LOP3.LUT R11, R10.reuse, R7, RZ, 0xfc, !PT ;  /* 0x000000070a0b7212 */ /* 0x040fe400078efcff */
[----:B------:R-:W-:Y:S02]  /*0860*/  LOP3.LUT R10, R10, R5, RZ, 0xfc, !PT ;  /* 0x000000050a0a7212 */ /* 0x000fe400078efcff */
[----:B--2---:R-:W-:Y:S02]  /*0870*/  LEA R18, R11, UR5, 0x2 ;  /* 0x000000050b127c11 */ /* 0x004fe4000f8e10ff */
[----:B------:R-:W-:-:S02]  /*0880*/  LEA R20, R10, UR5, 0x2 ;  /* 0x000000050a147c11 */ /* 0x000fc4000f8e10ff */
[----:B------:R-:W-:Y:S02]  /*0890*/  LEA R10, R0, UR4, 0x2 ;  /* 0x00000004000a7c11 */ /* 0x000fe4000f8e10ff */
[----:B------:R-:W-:Y:S02]  /*08a0*/  LEA R13, R7, UR6, 0x2 ;  /* 0x00000006070d7c11 */ /* 0x000fe4000f8e10ff */
[----:B------:R-:W-:Y:S01]  /*08b0*/  SEL R11, RZ, 0x800, !P0 ;  /* 0x00000800ff0b7807 */ /* 0x000fe20004000000 */
[----:B------:R-:W-:Y:S01]  /*08c0*/  IMAD.MOV.U32 R12, RZ, RZ, R10 ;  /* 0x000000ffff0c7224 */ /* 0x000fe200078e000a */
[----:B------:R-:W-:Y:S01]  /*08d0*/  MOV R17, R13 ;  /* 0x0000000d00117202 */ /* 0x000fe20000000f00 */
[----:B------:R0:W1:Y:S04]  /*08e0*/  LDS R23, [R18] ;  /* 0x0000000012177984 */ /* 0x0000680000000800 */
[----:B------:R0:W2:Y:S02]  /*08f0*/  LDS R22, [R20] ;  /* 0x0000000014167984 */ /* 0x0000a40000000800 */
.L_x_41495:
        /* <DEDUP_REMOVED lines=8> */
[----:B--2---:R-:W-:-:S04]  /*0980*/  IMAD R16, R22, R19, R16 ;  /* 0x0000001316107224 */ /* 0x004fc800078e0210 */
[----:B------:R-:W-:-:S05]  /*0990*/  IMAD.IADD R21, R16, 0x1, R21 ;  /* 0x0000000110157824 */ /* 0x000fca00078e0215 */
[----:B------:R1:W-:Y:S02]  /*09a0*/  STS [R12], R21 ;  /* 0x000000150c007388 */ /* 0x0003e40000000800 */
[----:B-1----:R-:W-:Y:S01]  /*09b0*/  IADD3 R12, PT, PT, R11, R12, RZ ;  /* 0x0000000c0b0c7210 */ /* 0x002fe20007ffe0ff */
[----:B------:R-:W-:Y:S06]  /*09c0*/  @!P0 BRA `(.L_x_41495) ;  /* 0xfffffffc00cc8947 */ /* 0x000fec000383ffff */
[----:B------:R1:W2:Y:S01]  /*09d0*/  LDS R21, [R18+0x800] ;  /* 0x0008000012157984 */ /* 0x0002a20000000800 */
[----:B------:R-:W-:Y:S01]  /*09e0*/  LEA R12, R0, UR4, 0x2 ;  /* 0x00000004000c7c11 */ /* 0x000fe2000f8e10ff */
[----:B------:R-:W-:Y:S02]  /*09f0*/  IMAD.MOV.U32 R15, RZ, RZ, RZ ;  /* 0x000000ffff0f7224 */ /* 0x000fe400078e00ff */
[----:B0-----:R-:W0:Y:S02]  /*0a00*/  LDS R20, [R20+0x800] ;  /* 0x0008000014147984 */ /* 0x001e240000000800 */
[----:B------:R-:W-:-:S07]  /*0a10*/  VIADD R12, R12, 0x400 ;  /* 0x000004000c0c7836 */ /* 0x000fce0000000000 */
.L_x_41496:
[----:B------:R3:W4:Y:S01]  /*0a20*/  LDS R14, [R13] ;  /* 0x000000000d0e7984 */ /* 0x0007220000000800 */
[----:B------:R-:W-:-:S03]  /*0a30*/  IMAD.IADD R15, R15, 0x1, R4 ;  /* 0x000000010f0f7824 */ /* 0x000fc600078e0204 */
[----:B------:R-:W-:Y:S02]  /*0a40*/  LDS R19, [R12] ;  /* 0x000000000c137984 */ /* 0x000fe40000000800 */
[----:B------:R-:W-:Y:S01]  /*0a50*/  ISETP.GE.U32.AND P0, PT, R15, 0x2, PT ;  /* 0x000000020f00780c */ /* 0x000fe20003f06070 */
[----:B---3--:R-:W-:Y:S01]  /*0a60*/  IMAD R13, R4, 0xc, R13 ;  /* 0x0000000c040d7824 */ /* 0x008fe200078e020d */
[----:B----4-:R-:W2:Y:S04]  /*0a70*/  SHFL.IDX PT, R16, R14, R7, 0x1e1f ;  /* 0x001e1f070e107589 */ /* 0x010ea800000e0000 */
[----:B------:R-:W0:Y:S01]  /*0a80*/  SHFL.IDX PT, R17, R14, R5, 0x1e1f ;  /* 0x001e1f050e117589 */ /* 0x000e2200000e0000 */
[----:B--2---:R-:W-:-:S04]  /*0a90*/  IMAD R16, R21, R16, RZ ;  /* 0x0000001015107224 */ /* 0x004fc800078e02ff */
[----:B0-----:R-:W-:-:S05]  /*0aa0*/  IMAD R16, R20, R17, R16 ;  /* 0x0000001114107224 */ /* 0x001fca00078e0210 */
[----:B------:R-:W-:-:S05]  /*0ab0*/  IADD3 R19, PT, PT, R16, R19, RZ ;  /* 0x0000001310137210 */ /* 0x000fca0007ffe0ff */
[----:B------:R0:W-:Y:S02]  /*0ac0*/  STS [R12], R19 ;  /* 0x000000130c007388 */ /* 0x0001e40000000800 */
[----:B0-----:R-:W-:Y:S01]  /*0ad0*/  IMAD.IADD R12, R11, 0x1, R12 ;  /* 0x000000010b0c7824 */ /* 0x001fe200078e020c */
[----:B------:R-:W-:Y:S06]  /*0ae0*/  @!P0 BRA `(.L_x_41496) ;  /* 0xfffffffc00cc8947 */ /* 0x000fec000383ffff */
[----:B------:R-:W0:Y:S08]  /*0af0*/  LDC R7, c[0x0][0x384] ;  /* 0x0000e100ff077b82 */ /* 0x000e300000000800 */
[----:B------:R-:W-:Y:S01]  /*0b00*/  BAR.SYNC.DEFER_BLOCKING 0x0 ;  /* 0x0000000000007b1d */ /* 0x000fe20000010000 */
[----:B------:R-:W-:Y:S02]  /*0b10*/  ISETP.NE.AND P0, PT, R9, 0x2, PT ;  /* 0x000000020900780c */ /* 0x000fe40003f05270 */
[----:B------:R-:W-:-:S02]  /*0b20*/  SHF.L.U32 R14, R6, 0x9, RZ ;  /* 0x00000009060e7819 */ /* 0x000fc400000006ff */
[----:B------:R-:W-:Y:S01]  /*0b30*/  LEA.HI R15, R8, R8, RZ, 0x1 ;  /* 0x00000008080f7211 */ /* 0x000fe200078f08ff */
[----:B------:R-:W-:Y:S02]  /*0b40*/  BSSY.RECONVERGENT B0, `(.L_x_41497) ;  /* 0x0000013000007945 */ /* 0x000fe40003800200 */
[----:B------:R-:W2:Y:S01]  /*0b50*/  LDC.64 R4, c[0x0][0x3a0] ;  /* 0x0000e800ff047b82 */ /* 0x000ea20000000a00 */
[----:B------:R-:W-:Y:S01]  /*0b60*/  SHF.R.S32.HI R15, RZ, 0x1, R15 ;  /* 0x00000001ff0f7819 */ /* 0x000fe2000001140f */
[----:B0-----:R-:W-:-:S04]  /*0b70*/  IMAD R14, R7, UR10, R14 ;  /* 0x0000000a070e7c24 */ /* 0x001fc8000f8e020e */
[----:B------:R-:W-:Y:S05]  /*0b80*/  @!P0 BRA `(.L_x_41498) ;  /* 0x0000000000388947 */ /* 0x000fea0003800000 */
[----:B------:R-:W0:Y:S01]  /*0b90*/  LDC.64 R6, c[0x0][0x3a0] ;  /* 0x0000e800ff067b82 */ /* 0x000e220000000a00 */
[----:B------:R-:W-:-:S07]  /*0ba0*/  IMAD.MOV R2, RZ, RZ, -R2 ;  /* 0x000000ffff027224 */ /* 0x000fce00078e0a02 */
.L_x_41499:
[----:B---3--:R3:W4:Y:S01]  /*0bb0*/  LDS R11, [R10] ;  /* 0x000000000a0b7984 */ /* 0x0087220000000800 */
[----:B------:R-:W-:Y:S02]  /*0bc0*/  LOP3.LUT R9, R0, 0x1ff, RZ, 0xc0, !PT ;  /* 0x000001ff00097812 */ /* 0x000fe400078ec0ff */
[--C-:B------:R-:W-:Y:S01]  /*0bd0*/  SHF.R.U32.HI R8, RZ, 0x9, R0.reuse ;  /* 0x00000009ff087819 */ /* 0x100fe20000011600 */
[C---:B------:R-:W-:Y:S01]  /*0be0*/  IMAD.IADD R0, R3.reuse, 0x1, R0 ;  /* 0x0000000103007824 */ /* 0x040fe200078e0200 */
[----:B------:R-:W-:Y:S01]  /*0bf0*/  IADD3 R2, PT, PT, R2, 0x1, RZ ;  /* 0x0000000102027810 */ /* 0x000fe20007ffe0ff */
[----:B------:R-:W-:Y:S02]  /*0c00*/  IMAD.IADD R9, R14, 0x1, R9 ;  /* 0x000000010e097824 */ /* 0x000fe400078e0209 */
[----:B---3--:R-:W-:Y:S01]  /*0c10*/  IMAD R10, R3, 0x4, R10 ;  /* 0x00000004030a7824 */ /* 0x008fe200078e020a */
[----:B------:R-:W-:Y:S01]  /*0c20*/  ISETP.NE.AND P0, PT, R2, RZ, PT ;  /* 0x000000ff0200720c */ /* 0x000fe20003f05270 */
[----:B------:R-:W-:-:S04]  /*0c30*/  IMAD R9, R8, R15, R9 ;  /* 0x0000000f08097224 */ /* 0x000fc800078e0209 */
[----:B0-----:R-:W-:-:S05]  /*0c40*/  IMAD.WIDE R8, R9, 0x4, R6 ;  /* 0x0000000409087825 */ /* 0x001fca00078e0206 */
[----:B----4-:R3:W-:Y:S03]  /*0c50*/  STG.E desc[UR8][R8.64], R11 ;  /* 0x0000000b08007986 */ /* 0x0107e6000c101908 */
[----:B------:R-:W-:Y:S05]  /*0c60*/  @P0 BRA `(.L_x_41499) ;  /* 0xfffffffc00d00947 */ /* 0x000fea000383ffff */
.L_x_41498:
[----:B------:R-:W-:Y:S05]  /*0c70*/  BSYNC.RECONVERGENT B0 ;  /* 0x0000000000007941 */ /* 0x000fea0003800200 */
.L_x_41497:
[C---:B------:R-:W-:Y:S01]  /*0c80*/  LEA R2, R3.reuse, R0, 0x1 ;  /* 0x0000000003027211 */ /* 0x040fe200078e08ff */
[----:B------:R-:W-:Y:S01]  /*0c90*/  IMAD R16, R3, 0x3, R0 ;  /* 0x0000000303107824 */ /* 0x000fe200078e0200 */
[C---:B------:R-:W-:Y:S01]  /*0ca0*/  LEA R20, R0.reuse, UR4, 0x2 ;  /* 0x0000000400147c11 */ /* 0x040fe2000f8e10ff */
[----:B-1----:R-:W-:-:S07]  /*0cb0*/  IMAD.IADD R18, R0, 0x1, R3 ;  /* 0x0000000100127824 */ /* 0x002fce00078e0203 */
.L_x_41500:
[C-C-:B0-----:R-:W-:Y:S01]  /*0cc0*/  IMAD R23, R3.reuse, 0x4, R20.reuse ;  /* 0x0000000403177824 */ /* 0x141fe200078e0214 */
[C---:B------:R-:W-:Y:S01]  /*0cd0*/  LEA R21, R3.reuse, R20, 0x3 ;  /* 0x0000001403157211 */ /* 0x040fe200078e18ff */
[C---:B------:R-:W-:Y:S01]  /*0ce0*/  IMAD R19, R3.reuse, 0xc, R20 ;  /* 0x0000000c03137824 */ /* 0x040fe200078e0214 */
[----:B------:R-:W0:Y:S01]  /*0cf0*/  LDS R17, [R20] ;  /* 0x0000000014117984 */ /* 0x000e220000000800 */
[----:B------:R-:W-:Y:S02]  /*0d00*/  LOP3.LUT R13, R0, 0x1ff, RZ, 0xc0, !PT ;  /* 0x000001ff000d7812 */ /* 0x000fe400078ec0ff */
[----:B------:R-:W-:Y:S01]  /*0d10*/  LOP3.LUT R7, R18, 0x1ff, RZ, 0xc0, !PT ;  /* 0x000001ff12077812 */ /* 0x000fe200078ec0ff */
[----:B------:R-:W1:Y:S01]  /*0d20*/  LDS R23, [R23] ;  /* 0x0000000017177984 */ /* 0x000e620000000800 */
[----:B---3--:R-:W-:Y:S01]  /*0d30*/  LOP3.LUT R9, R2, 0x1ff, RZ, 0xc0, !PT ;  /* 0x000001ff02097812 */ /* 0x008fe200078ec0ff */
[----:B------:R-:W-:Y:S01]  /*0d40*/  IMAD.IADD R24, R14, 0x1, R13 ;  /* 0x000000010e187824 */ /* 0x000fe200078e020d */
        /* <DEDUP_REMOVED lines=11> */
[-C--:B------:R-:W-:Y:S01]  /*0e00*/  IMAD R9, R6, R15.reuse, R7 ;  /* 0x0000000f06097224 */ /* 0x080fe200078e0207 */
[C---:B------:R-:W-:Y:S01]  /*0e10*/  IADD3 R0, PT, PT, R3.reuse, R0, R3 ;  /* 0x0000000003007210 */ /* 0x040fe20007ffe003 */
[-C--:B------:R-:W-:Y:S01]  /*0e20*/  IMAD R11, R8, R15.reuse, R10 ;  /* 0x0000000f080b7224 */ /* 0x080fe200078e020a */
[C---:B------:R-:W-:Y:S01]  /*0e30*/  LEA R16, R3.reuse, R16, 0x2 ;  /* 0x0000001003107211 */ /* 0x040fe200078e10ff */
[----:B------:R-:W-:Y:S01]  /*0e40*/  IMAD R13, R12, R15, R13 ;  /* 0x0000000f0c0d7224 */ /* 0x000fe200078e020d */
[----:B------:R-:W-:Y:S01]  /*0e50*/  IADD3 R0, PT, PT, R3, R0, R3 ;  /* 0x0000000003007210 */ /* 0x000fe20007ffe003 */
[----:B--2---:R-:W-:-:S03]  /*0e60*/  IMAD.WIDE R6, R25, 0x4, R4 ;  /* 0x0000000419067825 */ /* 0x004fc600078e0204 */
[----:B------:R-:W-:Y:S01]  /*0e70*/  ISETP.GE.U32.AND P0, PT, R0, 0x400, PT ;  /* 0x000004000000780c */ /* 0x000fe20003f06070 */
[----:B------:R-:W-:-:S04]  /*0e80*/  IMAD.WIDE R8, R9, 0x4, R4 ;  /* 0x0000000409087825 */ /* 0x000fc800078e0204 */
[----:B------:R-:W-:-:S04]  /*0e90*/  IMAD.WIDE R10, R11, 0x4, R4 ;  /* 0x000000040b0a7825 */ /* 0x000fc800078e0204 */
[----:B------:R-:W-:Y:S01]  /*0ea0*/  IMAD.WIDE R12, R13, 0x4, R4 ;  /* 0x000000040d0c7825 */ /* 0x000fe200078e0204 */
[----:B0-----:R0:W-:Y:S03]  /*0eb0*/  STG.E desc[UR8][R6.64], R17 ;  /* 0x0000001106007986 */ /* 0x0011e6000c101908 */
[C---:B------:R-:W-:Y:S02]  /*0ec0*/  IMAD R2, R3.reuse, 0x4, R2 ;  /* 0x0000000403027824 */ /* 0x040fe400078e0202 */
[C---:B------:R-:W-:Y:S01]  /*0ed0*/  IMAD R18, R3.reuse, 0x4, R18 ;  /* 0x0000000403127824 */ /* 0x040fe200078e0212 */
[----:B-1----:R0:W-:Y:S01]  /*0ee0*/  STG.E desc[UR8][R8.64], R23 ;  /* 0x0000001708007986 */ /* 0x0021e2000c101908 */
[----:B------:R-:W-:-:S03]  /*0ef0*/  IMAD R20, R3, 0x10, R20 ;  /* 0x0000001003147824 */ /* 0x000fc600078e0214 */
[----:B---3--:R0:W-:Y:S04]  /*0f00*/  STG.E desc[UR8][R10.64], R21 ;  /* 0x000000150a007986 */ /* 0x0081e8000c101908 */
[----:B----4-:R0:W-:Y:S01]  /*0f10*/  STG.E desc[UR8][R12.64], R19 ;  /* 0x000000130c007986 */ /* 0x0101e2000c101908 */
[----:B------:R-:W-:Y:S05]  /*0f20*/  @!P0 BRA `(.L_x_41500) ;  /* 0xfffffffc00648947 */ /* 0x000fea000383ffff */
[----:B------:R-:W-:Y:S05]  /*0f30*/  EXIT ;  /* 0x000000000000794d */ /* 0x000fea0003800000 */
        .weak           $__internal_198_$__cuda_sm20_div_u16
        .type           $__internal_198_$__cuda_sm20_div_u16,@function
        .size           $__internal_198_$__cuda_sm20_div_u16,(.L_x_58149 - $__internal_198_$__cuda_sm20_div_u16)
$__internal_198_$__cuda_sm20_div_u16:
        /* <DEDUP_REMOVED lines=19> */
[----:B------:R-:W-:Y:S06]  /*1070*/  RET.REL.NODEC R4 `(_Z9cuda_gemmIiLi256ELi1ELi1ELi1024ELi2ELi2ELi32ELi0ELi1EEviiiPT_S1_S1_ii) ;  /* 0xffffffec04e07950 */ /* 0x000fec0003c3ffff */
.L_x_41501:
        /* <DEDUP_REMOVED lines=16> */
.L_x_58149:


//--------------------- .text._Z9cuda_gemmIiLi256ELi1ELi1ELi1024ELi2ELi2ELi32ELi0ELi0EEviiiPT_S1_S1_ii --------------------------
	.section	.text._Z9cuda_gemmIiLi256ELi1ELi1ELi1024ELi2ELi2ELi32ELi0ELi0EEviiiPT_S1_S1_ii,"ax",@progbits
	.align	128
        .global         _Z9cuda_gemmIiLi256ELi1ELi1ELi1024ELi2ELi2ELi32ELi0ELi0EEviiiPT_S1_S1_ii
        .type           _Z9cuda_gemmIiLi256ELi1ELi1ELi1024ELi2ELi2ELi32ELi0ELi0EEviiiPT_S1_S1_ii,@function
        .size           _Z9cuda_gemmIiLi256ELi1ELi1ELi1024ELi2ELi2ELi32ELi0ELi0EEviiiPT_S1_S1_ii,(.L_x_58150 - _Z9cuda_gemmIiLi256ELi1ELi1ELi1024ELi2ELi2ELi32ELi0ELi0EEviiiPT_S1_S1_ii)
        .other          _Z9cuda_gemmIiLi256ELi1ELi1ELi1024ELi2ELi2ELi32ELi0ELi0EEviiiPT_S1_S1_ii,@"STO_CUDA_ENTRY STV_DEFAULT"
_Z9cuda_gemmIiLi256ELi1ELi1ELi1024ELi2ELi2ELi32ELi0ELi0EEviiiPT_S1_S1_ii:
.text._Z9cuda_gemmIiLi256ELi1ELi1ELi1024ELi2ELi2ELi32ELi0ELi0EEviiiPT_S1_S1_ii:
        /* <DEDUP_REMOVED lines=16> */
[----:B------:R-:W-:Y:S02]  /*0100*/  IMAD.HI.U32 R5, R5, R9, R4 ;  /* 0x0000000905057227 */ /* 0x000fe400078e0004 */
[----:B------:R-:W0:Y:S04]  /*0110*/  S2R R4, SR_TID.X ;  /* 0x0000000000047919 */ /* 0x000e280000002100 */
[----:B------:R-:W-:-:S05]  /*0120*/  IMAD.HI.U32 R5, R5, 0x400, RZ ;  /* 0x0000040005057827 */ /* 0x000fca00078e00ff */
[----:B------:R-:W-:-:S05]  /*0130*/  IADD3 R6, PT, PT, -R5, RZ, RZ ;  /* 0x000000ff05067210 */ /* 0x000fca0007ffe1ff */
[----:B------:R-:W-:-:S05]  /*0140*/  IMAD R6, R7, R6, 0x400 ;  /* 0x0000040007067424 */ /* 0x000fca00078e0206 */
[----:B------:R-:W-:-:S13]  /*0150*/  ISETP.GT.U32.AND P1, PT, R7, R6, PT ;  /* 0x000000060700720c */ /* 0x000fda0003f24070 */
[----:B------:R-:W-:Y:S02]  /*0160*/  @!P1 IMAD.IADD R6, R6, 0x1, -R7 ;  /* 0x0000000106069824 */ /* 0x000fe400078e0a07 */
[----:B------:R-:W-:Y:S01]  /*0170*/  @!P1 VIADD R5, R5, 0x1 ;  /* 0x0000000105059836 */ /* 0x000fe20000000000 */
[----:B------:R-:W-:Y:S02]  /*0180*/  ISETP.NE.AND P1, PT, R3, RZ, PT ;  /* 0x000000ff0300720c */ /* 0x000fe40003f25270 */
[----:B------:R-:W-:-:S13]  /*0190*/  ISETP.GE.U32.AND P0, PT, R6, R7, PT ;  /* 0x000000070600720c */ /* 0x000fda0003f06070 */
[----:B------:R-:W-:Y:S01]  /*01a0*/  @P0 VIADD R5, R5, 0x1 ;  /* 0x0000000105050836 */ /* 0x000fe20000000000 */
[----:B------:R-:W-:-:S04]  /*01b0*/  ISETP.GE.AND P0, PT, R3, 0x10, PT ;  /* 0x000000100300780c */ /* 0x000fc80003f06270 */
[----:B------:R-:W-:Y:S02]  /*01c0*/  @!P2 IADD3 R5, PT, PT, -R5, RZ, RZ ;  /* 0x000000ff0505a210 */ /* 0x000fe40007ffe1ff */
[----:B------:R-:W-:Y:S02]  /*01d0*/  SEL R6, R8, 0x1, P0 ;  /* 0x0000000108067807 */ /* 0x000fe40000000000 */
[----:B------:R-:W-:Y:S02]  /*01e0*/  @!P1 LOP3.LUT R5, RZ, R3, RZ, 0x33, !PT ;  /* 0x00000003ff059212 */ /* 0x000fe400078e33ff */
[----:B------:R-:W2:Y:S01]  /*01f0*/  I2F.U32.RP R13, R6 ;  /* 0x00000006000d7306 */ /* 0x000ea20000209000 */
[----:B0-----:R-:W-:Y:S02]  /*0200*/  ISETP.GE.U32.AND P1, PT, R4, R17, PT ;  /* 0x000000110400720c */ /* 0x001fe40003f26070 */
[----:B------:R-:W-:-:S05]  /*0210*/  IMAD R7, R5, R6, RZ ;  /* 0x0000000605077224 */ /* 0x000fca00078e02ff */
[----:B------:R-:W-:-:S04]  /*0220*/  VIMNMX R7, PT, PT, R7, 0x100, PT ;  /* 0x0000010007077848 */ /* 0x000fc80003fe0100 */
[----:B------:R-:W0:Y:S01]  /*0230*/  I2F.U32.RP R12, R7 ;  /* 0x00000007000c7306 */ /* 0x000e220000209000 */
[----:B------:R-:W-:-:S07]  /*0240*/  IMAD.MOV R9, RZ, RZ, -R7 ;  /* 0x000000ffff097224 */ /* 0x000fce00078e0a07 */
[----:B--2---:R-:W-:Y:S08]  /*0250*/  MUFU.RCP R13, R13 ;  /* 0x0000000d000d7308 */ /* 0x004ff00000001000 */
[----:B0-----:R-:W0:Y:S02]  /*0260*/  MUFU.RCP R12, R12 ;  /* 0x0000000c000c7308 */ /* 0x001e240000001000 */
[----:B0-----:R-:W-:-:S06]  /*0270*/  VIADD R10, R12, 0xffffffe ;  /* 0x0ffffffe0c0a7836 */ /* 0x001fcc0000000000 */
[----:B------:R0:W2:Y:S02]  /*0280*/  F2I.FTZ.U32.TRUNC.NTZ R11, R10 ;  /* 0x0000000a000b7305 */ /* 0x0000a4000021f000 */
[----:B0-----:R-:W-:Y:S02]  /*0290*/  IMAD.MOV.U32 R10, RZ, RZ, RZ ;  /* 0x000000ffff0a7224 */ /* 0x001fe400078e00ff */
[----:B--2---:R-:W-:-:S04]  /*02a0*/  IMAD R9, R9, R11, RZ ;  /* 0x0000000b09097224 */ /* 0x004fc800078e02ff */
[----:B------:R-:W-:-:S06]  /*02b0*/  IMAD.HI.U32 R0, R11, R9, R10 ;  /* 0x000000090b007227 */ /* 0x000fcc00078e000a */
[----:B------:R-:W-:-:S05]  /*02c0*/  IMAD.HI.U32 R9, R0, R4, RZ ;  /* 0x0000000400097227 */ /* 0x000fca00078e00ff */
[----:B------:R-:W-:-:S05]  /*02d0*/  IADD3 R12, PT, PT, -R9, RZ, RZ ;  /* 0x000000ff090c7210 */ /* 0x000fca0007ffe1ff */
[----:B------:R-:W-:-:S05]  /*02e0*/  IMAD R12, R7, R12, R4 ;  /* 0x0000000c070c7224 */ /* 0x000fca00078e0204 */
[----:B------:R-:W-:Y:S01]  /*02f0*/  ISETP.GE.U32.AND P0, PT, R12, R7, PT ;  /* 0x000000070c00720c */ /* 0x000fe20003f06070 */
[----:B-1----:R-:W-:-:S12]  /*0300*/  @P1 BRA `(.L_x_41503) ;  /* 0x0000000000cc1947 */ /* 0x002fd80003800000 */
        /* <DEDUP_REMOVED lines=10> */
[----:B0-----:R-:W-:-:S07]  /*03b0*/  VIADD R18, R21, 0xffffffe ;  /* 0x0ffffffe15127836 */ /* 0x001fce0000000000 */
[----:B------:R0:W5:Y:S01]  /*03c0*/  F2I.FTZ.U32.TRUNC.NTZ R19, R18 ;  /* 0x0000001200137305 */ /* 0x000162000021f000 */
[----:B---3--:R-:W-:Y:S01]  /*03d0*/  VIADD R14, R20, 0xffffffe ;  /* 0x0ffffffe140e7836 */ /* 0x008fe20000000000 */
[----:B------:R-:W-:-:S06]  /*03e0*/  MOV R20, 0x400 ;  /* 0x0000040000147802 */ /* 0x000fcc0000000f00 */
[----:B------:R3:W2:Y:S01]  /*03f0*/  F2I.FTZ.U32.TRUNC.NTZ R15, R14 ;  /* 0x0000000e000f7305 */ /* 0x0006a2000021f000 */
[----:B-1----:R-:W-:Y:S01]  /*0400*/  LEA R20, R23, R20, 0x18 ;  /* 0x0000001417147211 */ /* 0x002fe200078ec0ff */
[----:B0-----:R-:W-:Y:S01]  /*0410*/  IMAD.MOV.U32 R18, RZ, RZ, RZ ;  /* 0x000000ffff127224 */ /* 0x001fe200078e00ff */
[----:B-----5:R-:W-:Y:S01]  /*0420*/  IADD3 R22, PT, PT, RZ, -R19, RZ ;  /* 0x80000013ff167210 */ /* 0x020fe20007ffe0ff */
[----:B---3--:R-:W-:-:S04]  /*0430*/  IMAD.MOV.U32 R14, RZ, RZ, RZ ;  /* 0x000000ffff0e7224 */ /* 0x008fc800078e00ff */
[----:B------:R-:W-:Y:S02]  /*0440*/  IMAD R23, R22, R3, RZ ;  /* 0x0000000316177224 */ /* 0x000fe400078e02ff */
[----:B--2---:R-:W-:Y:S02]  /*0450*/  IMAD.MOV R21, RZ, RZ, -R15 ;  /* 0x000000ffff157224 */ /* 0x004fe400078e0a0f */
[----:B------:R-:W-:Y:S01]  /*0460*/  IMAD.HI.U32 R26, R19, R23, R18 ;  /* 0x00000017131a7227 */ /* 0x000fe200078e0012 */
[----:B------:R-:W-:-:S03]  /*0470*/  LOP3.LUT R23, RZ, R3, RZ, 0x33, !PT ;  /* 0x00000003ff177212 */ /* 0x000fc600078e33ff */
[----:B------:R-:W-:Y:S02]  /*0480*/  IMAD R21, R21, R2, RZ ;  /* 0x0000000215157224 */ /* 0x000fe400078e02ff */
[----:B------:R-:W-:Y:S02]  /*0490*/  IMAD.MOV.U32 R19, RZ, RZ, R4 ;  /* 0x000000ffff137224 */ /* 0x000fe400078e0004 */
[----:B----4-:R-:W-:-:S07]  /*04a0*/  IMAD.HI.U32 R22, R15, R21, R14 ;  /* 0x000000150f167227 */ /* 0x010fce00078e000e */
.L_x_41504:
[----:B0-----:R-:W-:-:S06]  /*04b0*/  IMAD.WIDE.U32 R14, R19, 0x4, R10 ;  /* 0x00000004130e7825 */ /* 0x001fcc00078e000a */
        /* <DEDUP_REMOVED lines=24> */
.L_x_41503:
[----:B------:R-:W-:Y:S05]  /*0640*/  BSYNC.RECONVERGENT B0 ;  /* 0x0000000000007941 */ /* 0x000fea0003800200 */
.L_x_41502:
[----:B------:R-:W1:Y:S01]  /*0650*/  LDC R3, c[0x0][0x360] ;  /* 0x0000d800ff037b82 */ /* 0x000e620000000800 */
[----:B------:R-:W-:Y:S01]  /*0660*/  @P0 IMAD.IADD R12, R12, 0x1, -R7 ;  /* 0x000000010c0c0824 */ /* 0x000fe200078e0a07 */
[-C--:B0-----:R-:W-:Y:S01]  /*0670*/  LOP3.LUT R14, RZ, R7.reuse, RZ, 0x33, !PT ;  /* 0x00000007ff0e7212 */ /* 0x081fe200078e33ff */
[----:B------:R-:W-:Y:S02]  /*0680*/  VIADD R13, R13, 0xffffffe ;  /* 0x0ffffffe0d0d7836 */ /* 0x000fe40000000000 */
[----:B------:R-:W-:Y:S01]  /*0690*/  @P0 VIADD R9, R9, 0x1 ;  /* 0x0000000109090836 */ /* 0x000fe20000000000 */
[----:B------:R-:W-:Y:S01]  /*06a0*/  ISETP.GE.U32.AND P1, PT, R12, R7, PT ;  /* 0x000000070c00720c */ /* 0x000fe20003f26070 */
[----:B------:R-:W0:Y:S01]  /*06b0*/  F2I.FTZ.U32.TRUNC.NTZ R11, R13 ;  /* 0x0000000d000b7305 */ /* 0x000e22000021f000 */
[----:B------:R-:W2:Y:S01]  /*06c0*/  S2UR UR10, SR_CTAID.Y ;  /* 0x00000000000a79c3 */ /* 0x000ea20000002600 */
[----:B------:R-:W-:Y:S01]  /*06d0*/  ISETP.NE.U32.AND P0, PT, R7, RZ, PT ;  /* 0x000000ff0700720c */ /* 0x000fe20003f05070 */
[----:B------:R-:W-:-:S06]  /*06e0*/  IMAD.MOV.U32 R10, RZ, RZ, RZ ;  /* 0x000000ffff0a7224 */ /* 0x000fcc00078e00ff */
[----:B------:R-:W2:Y:S03]  /*06f0*/  LDC R2, c[0x0][0x374] ;  /* 0x0000dd00ff027b82 */ /* 0x000ea60000000800 */
[----:B------:R-:W-:Y:S01]  /*0700*/  @P1 VIADD R9, R9, 0x1 ;  /* 0x0000000109091836 */ /* 0x000fe20000000000 */
[----:B0-----:R-:W-:-:S04]  /*0710*/  IADD3 R15, PT, PT, RZ, -R11, RZ ;  /* 0x8000000bff0f7210 */ /* 0x001fc80007ffe0ff */
[----:B------:R-:W-:Y:S01]  /*0720*/  SEL R9, R14, R9, !P0 ;  /* 0x000000090e097207 */ /* 0x000fe20004000000 */
[----:B------:R-:W-:-:S04]  /*0730*/  IMAD R13, R15, R6, RZ ;  /* 0x000000060f0d7224 */ /* 0x000fc800078e02ff */
[----:B------:R-:W-:-:S04]  /*0740*/  IMAD.HI.U32 R10, R11, R13, R10 ;  /* 0x0000000d0b0a7227 */ /* 0x000fc800078e000a */
[----:B-1----:R-:W-:Y:S01]  /*0750*/  IMAD.HI.U32 R13, R0, R3, RZ ;  /* 0x00000003000d7227 */ /* 0x002fe200078e00ff */
[----:B--2---:R-:W-:-:S03]  /*0760*/  ISETP.LE.U32.AND P1, PT, R2, UR10, PT ;  /* 0x0000000a02007c0c */ /* 0x004fc6000bf23070 */
[----:B------:R-:W-:-:S04]  /*0770*/  IMAD.MOV R2, RZ, RZ, -R9 ;  /* 0x000000ffff027224 */ /* 0x000fc800078e0a09 */
[----:B------:R-:W-:-:S06]  /*0780*/  IMAD R11, R7, R2, R4 ;  /* 0x00000002070b7224 */ /* 0x000fcc00078e0204 */
[----:B------:R-:W-:Y:S05]  /*0790*/  @P1 EXIT ;  /* 0x000000000000194d */ /* 0x000fea0003800000 */
[C---:B------:R-:W-:Y:S01]  /*07a0*/  IMAD.HI.U32 R0, R10.reuse, R4, RZ ;  /* 0x000000040a007227 */ /* 0x040fe200078e00ff */
[----:B------:R-:W-:Y:S02]  /*07b0*/  IADD3 R2, PT, PT, -R13, RZ, RZ ;  /* 0x000000ff0d027210 */ /* 0x000fe40007ffe1ff */
[----:B------:R-:W-:Y:S01]  /*07c0*/  LOP3.LUT R16, R3, 0xffff, RZ, 0xc0, !PT ;  /* 0x0000ffff03107812 */ /* 0x000fe200078ec0ff */
[----:B------:R-:W-:Y:S01]  /*07d0*/  IMAD.HI.U32 R10, R10, R11, RZ ;  /* 0x0000000b0a0a7227 */ /* 0x000fe200078e00ff */
[----:B------:R-:W-:-:S03]  /*07e0*/  MOV R19, 0x9f0 ;  /* 0x000009f000137802 */ /* 0x000fc60000000f00 */
[----:B------:R-:W-:Y:S02]  /*07f0*/  IMAD.MOV R15, RZ, RZ, -R0 ;  /* 0x000000ffff0f7224 */ /* 0x000fe400078e0a00 */
[----:B------:R-:W-:Y:S02]  /*0800*/  IMAD R0, R7, R2, R3 ;  /* 0x0000000207007224 */ /* 0x000fe400078e0203 */
[----:B------:R-:W-:Y:S02]  /*0810*/  IMAD.MOV R2, RZ, RZ, -R10 ;  /* 0x000000ffff027224 */ /* 0x000fe400078e0a0a */
[----:B------:R-:W-:Y:S01]  /*0820*/  IMAD R15, R6, R15, R4 ;  /* 0x0000000f060f7224 */ /* 0x000fe200078e0204 */
[----:B------:R-:W-:Y:S01]  /*0830*/  ISETP.GE.U32.AND P3, PT, R0, R7, PT ;  /* 0x000000070000720c */ /* 0x000fe20003f66070 */
[----:B------:R-:W-:Y:S02]  /*0840*/  IMAD R11, R6, R2, R11 ;  /* 0x00000002060b7224 */ /* 0x000fe400078e020b */
[----:B------:R-:W0:Y:S01]  /*0850*/  S2R R2, SR_CTAID.X ;  /* 0x0000000000027919 */ /* 0x000e220000002500 */
[----:B------:R-:W-:-:S02]  /*0860*/  ISETP.GE.U32.AND P2, PT, R15, R6, PT ;  /* 0x000000060f00720c */ /* 0x000fc40003f46070 */
[----:B------:R-:W-:-:S07]  /*0870*/  ISETP.GE.U32.AND P1, PT, R11, R6, PT ;  /* 0x000000060b00720c */ /* 0x000fce0003f26070 */
[----:B------:R-:W-:Y:S02]  /*0880*/  @P3 IMAD.IADD R0, R0, 0x1, -R7 ;  /* 0x0000000100003824 */ /* 0x000fe400078e0a07 */
[----:B------:R-:W-:Y:S01]  /*0890*/  @P3 VIADD R13, R13, 0x1 ;  /* 0x000000010d0d3836 */ /* 0x000fe20000000000 */
[----:B------:R-:W-:Y:S02]  /*08a0*/  ISETP.NE.U32.AND P3, PT, R6, RZ, PT ;  /* 0x000000ff0600720c */ /* 0x000fe40003f65070 */
[-C--:B------:R-:W-:Y:S01]  /*08b0*/  @P2 IADD3 R15, PT, PT, R15, -R6.reuse, RZ ;  /* 0x800000060f0f2210 */ /* 0x080fe20007ffe0ff */
[----:B------:R-:W-:Y:S01]  /*08c0*/  @P1 IMAD.IADD R11, R11, 0x1, -R6 ;  /* 0x000000010b0b1824 */ /* 0x000fe200078e0a06 */
[----:B------:R-:W-:Y:S01]  /*08d0*/  ISETP.GE.U32.AND P4, PT, R0, R7, PT ;  /* 0x000000070000720c */ /* 0x000fe20003f86070 */
[----:B------:R-:W-:Y:S01]  /*08e0*/  @P1 VIADD R10, R10, 0x1 ;  /* 0x000000010a0a1836 */ /* 0x000fe20000000000 */
[-C--:B------:R-:W-:Y:S01]  /*08f0*/  ISETP.GE.U32.AND P5, PT, R15, R6.reuse, PT ;  /* 0x000000060f00720c */ /* 0x080fe20003fa6070 */
[----:B------:R-:W-:Y:S01]  /*0900*/  IMAD.IADD R0, R4, 0x1, R3 ;  /* 0x0000000104007824 */ /* 0x000fe200078e0203 */
[----:B------:R-:W-:-:S02]  /*0910*/  ISETP.GE.U32.AND P2, PT, R11, R6, PT ;  /* 0x000000060b00720c */ /* 0x000fc40003f46070 */
[----:B------:R-:W-:Y:S02]  /*0920*/  LOP3.LUT R11, RZ, R6, RZ, 0x33, !PT ;  /* 0x00000006ff0b7212 */ /* 0x000fe400078e33ff */
[----:B------:R-:W-:-:S04]  /*0930*/  LOP3.LUT R0, R0, 0x3ff, RZ, 0x3c, !PT ;  /* 0x000003ff00007812 */ /* 0x000fc800078e3cff */
[----:B------:R-:W-:Y:S02]  /*0940*/  LOP3.LUT R17, R0, 0xffff, RZ, 0xc0, !PT ;  /* 0x0000ffff00117812 */ /* 0x000fe400078ec0ff */
[----:B------:R-:W-:Y:S01]  /*0950*/  @P4 IADD3 R13, PT, PT, R13, 0x1, RZ ;  /* 0x000000010d0d4810 */ /* 0x000fe20007ffe0ff */
[----:B------:R-:W-:Y:S02]  /*0960*/  @P5 IMAD.IADD R15, R15, 0x1, -R6 ;  /* 0x000000010f0f5824 */ /* 0x000fe400078e0a06 */
[----:B------:R-:W-:Y:S01]  /*0970*/  @P2 VIADD R10, R10, 0x1 ;  /* 0x000000010a0a2836 */ /* 0x000fe20000000000 */
[----:B------:R-:W-:Y:S02]  /*0980*/  SEL R14, R14, R13, !P0 ;  /* 0x0000000d0e0e7207 */ /* 0x000fe40004000000 */
[C---:B------:R-:W-:Y:S02]  /*0990*/  SEL R15, R11.reuse, R15, !P3 ;  /* 0x0000000f0b0f7207 */ /* 0x040fe40005800000 */
[----:B------:R-:W-:-:S02]  /*09a0*/  SEL R12, R11, R10, !P3 ;  /* 0x0000000a0b0c7207 */ /* 0x000fc40005800000 */
[----:B------:R-:W-:Y:S02]  /*09b0*/  LOP3.LUT R13, R4, 0x1f, RZ, 0xc0, !PT ;  /* 0x0000001f040d7812 */ /* 0x000fe400078ec0ff */
[----:B------:R-:W-:Y:S02]  /*09c0*/  SHF.L.U32 R11, R15, 0x1, RZ ;  /* 0x000000010f0b7819 */ /* 0x000fe400000006ff */
[----:B0-----:R-:W-:-:S07]  /*09d0*/  LOP3.LUT R10, R12, 0x1, RZ, 0xc0, !PT ;  /* 0x000000010c0a7812 */ /* 0x001fce00078ec0ff */
[----:B------:R-:W-:Y:S05]  /*09e0*/  CALL.REL.NOINC `($__internal_199_$__cuda_sm20_div_u16) ;  /* 0x0000002400987944 */ /* 0x000fea0003c00000 */
        /* <DEDUP_REMOVED lines=20> */
.L_x_41507:
        /* <DEDUP_REMOVED lines=8> */
.L_x_41506:
[----:B-1----:R-:W-:Y:S05]  /*0bb0*/  BSYNC.RECONVERGENT B0 ;  /* 0x0000000000007941 */ /* 0x002fea0003800200 */
.L_x_41505:
[----:B------:R-:W-:Y:S01]  /*0bc0*/  UIADD3 UR4, UPT, UPT, UR6, 0x80, URZ ;  /* 0x0000008006047890 */ /* 0x000fe2000fffe0ff */
[----:B0-----:R-:W-:Y:S01]  /*0bd0*/  IMAD R17, R23, UR10, R24 ;  /* 0x0000000a17117c24 */ /* 0x001fe2000f8e0218 */
[----:B------:R-:W-:Y:S02]  /*0be0*/  BSSY.RECONVERGENT B0, `(.L_x_41508) ;  /* 0x0000019000007945 */ /* 0x000fe40003800200 */
[----:B------:R-:W-:Y:S01]  /*0bf0*/  ULEA UR4, UR7, UR4, 0x18 ;  /* 0x0000000407047291 */ /* 0x000fe2000f8ec0ff */
[----:B------:R-:W-:-:S05]  /*0c00*/  IMAD R25, R2, 0x400, R17 ;  /* 0x0000040002197824 */ /* 0x000fca00078e0211 */
[----:B------:R-:W-:-:S07]  /*0c10*/  LEA R26, R24, UR4, 0x2 ;  /* 0x00000004181a7c11 */ /* 0x000fce000f8e10ff */
.L_x_41509:
        /* <DEDUP_REMOVED lines=22> */
.L_x_41508:
        /* <DEDUP_REMOVED lines=8> */
[----:B-1----:R-:W-:-:S07]  /*0e00*/  LEA R18, R4, UR4, 0x2 ;  /* 0x0000000404127c11 */ /* 0x002fce000f8e10ff */
.L_x_41512:
[----:B------:R-:W-:Y:S01]  /*0e10*/  VIADD R15, R15, 0x1 ;  /* 0x000000010f0f7836 */ /* 0x000fe20000000000 */
[----:B------:R0:W-:Y:S04]  /*0e20*/  STS [R18], RZ ;  /* 0x000000ff12007388 */ /* 0x0001e80000000800 */
[----:B------:R-:W-:Y:S02]  /*0e30*/  ISETP.NE.AND P0, PT, R15, RZ, PT ;  /* 0x000000ff0f00720c */ /* 0x000fe40003f05270 */
[----:B0-----:R-:W-:-:S11]  /*0e40*/  LEA R18, R3, R18, 0x2 ;  /* 0x0000001203127211 */ /* 0x001fd600078e10ff */
[----:B------:R-:W-:Y:S05]  /*0e50*/  @P0 BRA `(.L_x_41512) ;  /* 0xfffffffc00ec0947 */ /* 0x000fea000383ffff */
.L_x_41511:
[----:B------:R-:W-:Y:S05]  /*0e60*/  BSYNC.RECONVERGENT B0 ;  /* 0x0000000000007941 */ /* 0x000fea0003800200 */
.L_x_41510:
[----:B------:R-:W-:Y:S01]  /*0e70*/  BSSY.RECONVERGENT B0, `(.L_x_41513) ;  /* 0x000000e000007945 */ /* 0x000fe20003800200 */
[----:B------:R-:W-:-:S04]  /*0e80*/  UIADD3 UR6, UPT, UPT, UR6, 0x1080, URZ ;  /* 0x0000108006067890 */ /* 0x000fc8000fffe0ff */
[----:B------:R-:W-:-:S12]  /*0e90*/  ULEA UR6, UR7, UR6, 0x18 ;  /* 0x0000000607067291 */ /* 0x000fd8000f8ec0ff */
.L_x_41514:
[----:B01----:R-:W-:Y:S01]  /*0ea0*/  LEA R18, R16, UR6, 0x2 ;  /* 0x0000000610127c11 */ /* 0x003fe2000f8e10ff */
[----:B------:R-:W-:-:S04]  /*0eb0*/  IMAD R16, R3, 0x4, R16 ;  /* 0x0000000403107824 */ /* 0x000fc800078e0210 */
[C---:B------:R-:W-:Y:S01]  /*0ec0*/  IMAD R20, R3.reuse, 0x4, R18 ;  /* 0x0000000403147824 */ /* 0x040fe200078e0212 */
[----:B------:R0:W-:Y:S01]  /*0ed0*/  STS [R18], RZ ;  /* 0x000000ff12007388 */ /* 0x0001e20000000800 */
[----:B------:R-:W-:Y:S02]  /*0ee0*/  ISETP.GE.U32.AND P0, PT, R16, 0x400, PT ;  /* 0x000004001000780c */ /* 0x000fe40003f06070 */
[C---:B------:R-:W-:Y:S01]  /*0ef0*/  IMAD R22, R3.reuse, 0x4, R20 ;  /* 0x0000000403167824 */ /* 0x040fe200078e0214 */
[----:B------:R0:W-:Y:S04]  /*0f00*/  STS [R20], RZ ;  /* 0x000000ff14007388 */ /* 0x0001e80000000800 */
[----:B------:R-:W-:Y:S01]  /*0f10*/  LEA R15, R3, R22, 0x2 ;  /* 0x00000016030f7211 */ /* 0x000fe200078e10ff */
[----:B------:R0:W-:Y:S04]  /*0f20*/  STS [R22], RZ ;  /* 0x000000ff16007388 */ /* 0x0001e80000000800 */
[----:B------:R0:W-:Y:S01]  /*0f30*/  STS [R15], RZ ;  /* 0x000000ff0f007388 */ /* 0x0001e20000000800 */
[----:B------:R-:W-:Y:S05]  /*0f40*/  @!P0 BRA `(.L_x_41514) ;  /* 0xfffffffc00d48947 */ /* 0x000fea000383ffff */
[----:B------:R-:W-:Y:S05]  /*0f50*/  BSYNC.RECONVERGENT B0 ;  /* 0x0000000000007941 */ /* 0x000fea0003800200 */
.L_x_41513:
        /* <DEDUP_REMOVED lines=9> */
[C---:B------:R-:W-:Y:S01]  /*0ff0*/  IADD3 R20, PT, PT, R10.reuse, 0x1, RZ ;  /* 0x000000010a147810 */ /* 0x040fe20007ffe0ff */
[----:B------:R-:W-:Y:S01]  /*1000*/  BSSY B1, `(.L_x_41517) ;  /* 0x0000055000017945 */ /* 0x000fe20003800000 */
[-C--:B------:R-:W-:Y:S01]  /*1010*/  ISETP.GE.AND P0, PT, R10, R19.reuse, PT ;  /* 0x000000130a00720c */ /* 0x080fe20003f06270 */
[----:B------:R-:W-:Y:S01]  /*1020*/  IMAD.MOV.U32 R8, RZ, RZ, RZ ;  /* 0x000000ffff087224 */ /* 0x000fe200078e00ff */
[----:B------:R-:W-:Y:S02]  /*1030*/  ISETP.GE.AND P1, PT, R20, R19, PT ;  /* 0x000000131400720c */ /* 0x000fe40003f26270 */
[----:B------:R-:W-:Y:S02]  /*1040*/  LOP3.LUT R6, R10, 0x1, RZ, 0x3c, !PT ;  /* 0x000000010a067812 */ /* 0x000fe400078e3cff */
[C---:B------:R-:W-:Y:S02]  /*1050*/  SEL R17, R19.reuse, RZ, P1 ;  /* 0x000000ff13117207 */ /* 0x040fe40000800000 */
[----:B------:R-:W-:-:S03]  /*1060*/  SEL R19, R19, RZ, P0 ;  /* 0x000000ff13137207 */ /* 0x000fc60000000000 */
[----:B------:R-:W-:Y:S01]  /*1070*/  IMAD.IADD R20, R20, 0x1, -R17 ;  /* 0x0000000114147824 */ /* 0x000fe200078e0a11 */
[----:B------:R-:W-:-:S07]  /*1080*/  IADD3 R22, PT, PT, R10, -R19, RZ ;  /* 0x800000130a167210 */ /* 0x000fce0007ffe0ff */
.L_x_41527:
[----:B0-2---:R-:W0:Y:S01]  /*1090*/  LDC R19, c[0x0][0x3ac] ;  /* 0x0000eb00ff137b82 */ /* 0x005e220000000800 */
[--C-:B------:R-:W-:Y:S01]  /*10a0*/  IMAD.IADD R24, R12, 0x1, R8.reuse ;  /* 0x000000010c187824 */ /* 0x100fe200078e0208 */
[----:B------:R-:W-:Y:S01]  /*10b0*/  ISETP.GE.AND P0, PT, R9, R18, PT ;  /* 0x000000120900720c */ /* 0x000fe20003f06270 */
[----:B------:R-:W-:-:S05]  /*10c0*/  IMAD.IADD R8, R7, 0x1, R8 ;  /* 0x0000000107087824 */ /* 0x000fca00078e0208 */
[----:B------:R-:W-:Y:S02]  /*10d0*/  ISETP.GE.AND P3, PT, R8, R5, PT ;  /* 0x000000050800720c */ /* 0x000fe40003f66270 */
[C---:B0-----:R-:W-:Y:S01]  /*10e0*/  ISETP.GE.AND P1, PT, R19.reuse, 0x1, PT ;  /* 0x000000011300780c */ /* 0x041fe20003f26270 */
[----:B----4-:R-:W-:Y:S01]  /*10f0*/  IMAD R17, R24, R19, R11 ;  /* 0x0000001318117224 */ /* 0x010fe200078e020b */
[----:B------:R-:W-:-:S11]  /*1100*/  ISETP.GE.AND P2, PT, R19, 0x2, PT ;  /* 0x000000021300780c */ /* 0x000fd60003f46270 */
[----:B-1-3--:R-:W-:Y:S05]  /*1110*/  @!P1 BRA `(.L_x_41518) ;  /* 0x00000000001c9947 */ /* 0x00afea0003800000 */
[----:B------:R-:W0:Y:S01]  /*1120*/  S2UR UR5, SR_CgaCtaId ;  /* 0x00000000000579c3 */ /* 0x000e220000008800 */
[----:B------:R-:W-:Y:S01]  /*1130*/  UMOV UR4, 0x400 ;  /* 0x0000040000047882 */ /* 0x000fe20000000000 */
[----:B------:R-:W-:Y:S01]  /*1140*/  IADD3 R16, PT, PT, R10, R17, RZ ;  /* 0x000000110a107210 */ /* 0x000fe20007ffe0ff */
[----:B------:R-:W-:-:S04]  /*1150*/  UIADD3 UR4, UPT, UPT, UR4, 0x80, URZ ;  /* 0x0000008004047890 */ /* 0x000fc8000fffe0ff */
[----:B0-----:R-:W-:-:S06]  /*1160*/  ULEA UR4, UR5, UR4, 0x18 ;  /* 0x0000000405047291 */ /* 0x001fcc000f8ec0ff */
[----:B------:R-:W-:-:S05]  /*1170*/  LEA R16, R16, UR4, 0x2 ;  /* 0x0000000410107c11 */ /* 0x000fca000f8e10ff */
[----:B------:R0:W1:Y:S02]  /*1180*/  LDS R23, [R16] ;  /* 0x0000000010177984 */ /* 0x0000640000000800 */
.L_x_41518:
        /* <DEDUP_REMOVED lines=8> */
.L_x_41519:
[----:B------:R-:W-:Y:S04]  /*1210*/  BSSY B0, `(.L_x_41520) ;  /* 0x0000032000007945 */ /* 0x000fe80003800000 */
        /* <DEDUP_REMOVED lines=8> */
[----:B-----5:R-:W5:Y:S01]  /*12a0*/  MUFU.RCP R26, R26 ;  /* 0x0000001a001a7308 */ /* 0x020f620000001000 */
[----:B----4-:R-:W-:Y:S01]  /*12b0*/  ULEA UR4, UR5, UR4, 0x18 ;  /* 0x0000000405047291 */ /* 0x010fe2000f8ec0ff */
[----:B-----5:R-:W-:-:S06]  /*12c0*/  VIADD R27, R26, 0xffffffe ;  /* 0x0ffffffe1a1b7836 */ /* 0x020fcc0000000000 */
[----:B------:R-:W0:Y:S02]  /*12d0*/  F2I.FTZ.U32.TRUNC.NTZ R17, R27 ;  /* 0x0000001b00117305 */ /* 0x000e24000021f000 */
[----:B0-2---:R-:W-:-:S05]  /*12e0*/  IADD3 R16, PT, PT, RZ, -R17, RZ ;  /* 0x80000011ff107210 */ /* 0x005fca0007ffe0ff */
        /* <DEDUP_REMOVED lines=10> */
[----:B------:R-:W-:Y:S02]  /*1390*/  @!P0 IMAD.IADD R16, R16, 0x1, -R25 ;  /* 0x0000000110108824 */ /* 0x000fe400078e0a19 */
[----:B------:R-:W-:-:S03]  /*13a0*/  IMAD.MOV.U32 R25, RZ, RZ, R9 ;  /* 0x000000ffff197224 */ /* 0x000fc600078e0009 */
[----:B------:R-:W-:Y:S02]  /*13b0*/  @!P4 IADD3 R16, PT, PT, -R16, RZ, RZ ;  /* 0x000000ff1010c210 */ /* 0x000fe40007ffe1ff */
[----:B------:R-:W-:-:S04]  /*13c0*/  @!P5 LOP3.LUT R16, RZ, R19, RZ, 0x33, !PT ;  /* 0x00000013ff10d212 */ /* 0x000fc800078e33ff */
[----:B------:R-:W-:-:S07]  /*13d0*/  LEA R28, R16, UR4, 0x2 ;  /* 0x00000004101c7c11 */ /* 0x000fce000f8e10ff */
.L_x_41526:
[----:B----4-:R-:W-:Y:S02]  /*13e0*/  IMAD R16, R25, 0xc, R28 ;  /* 0x0000000c19107824 */ /* 0x010fe400078e021c */
[----:B------:R-:W-:-:S03]  /*13f0*/  IMAD.MOV.U32 R26, RZ, RZ, RZ ;  /* 0x000000ffff1a7224 */ /* 0x000fc600078e00ff */
[----:B--2---:R0:W2:Y:S01]  /*1400*/  LDS R19, [R16] ;  /* 0x0000000010137984 */ /* 0x0040a20000000800 */
[----:B------:R-:W-:Y:S05]  /*1410*/  @!P1 BRA `(.L_x_41522) ;  /* 0x0000000000109947 */ /* 0x000fea0003800000 */
[----:B------:R-:W-:-:S03]  /*1420*/  UMOV UR4, 0xffffffff ;  /* 0xffffffff00047882 */ /* 0x000fc60000000000 */
[----:B------:R-:W-:Y:S05]  /*1430*/  BRA.DIV UR4, `(.L_x_41523) ;  /* 0x0000001a04487947 */ /* 0x000fea000b800000 */
[----:B0-2---:R0:W2:Y:S02]  /*1440*/  SHFL.IDX PT, R16, R19, R22, R15 ;  /* 0x0000001613107389 */ /* 0x0050a400000e000f */
.L_x_41554:
[----:B-12---:R-:W-:-:S07]  /*1450*/  IMAD R26, R23, R16, RZ ;  /* 0x00000010171a7224 */ /* 0x006fce00078e02ff */
.L_x_41522:
[----:B------:R-:W-:Y:S05]  /*1460*/  @!P2 BRA `(.L_x_41524) ;  /* 0x000000000010a947 */ /* 0x000fea0003800000 */
[----:B------:R-:W-:-:S03]  /*1470*/  UMOV UR4, 0xffffffff ;  /* 0xffffffff00047882 */ /* 0x000fc60000000000 */
[----:B------:R-:W-:Y:S05]  /*1480*/  BRA.DIV UR4, `(.L_x_41525) ;  /* 0x0000001a04547947 */ /* 0x000fea000b800000 */
[----:B0-2---:R0:W2:Y:S02]  /*1490*/  SHFL.IDX PT, R16, R19, R20, R15 ;  /* 0x0000001413107389 */ /* 0x0050a400000e000f */
.L_x_41557:
[----:B--23--:R-:W-:-:S07]  /*14a0*/  IMAD R26, R21, R16, R26 ;  /* 0x00000010151a7224 */ /* 0x00cfce00078e021a */
.L_x_41524:
[----:B0-----:R-:W-:Y:S02]  /*14b0*/  IMAD R16, R5, R25, R24 ;  /* 0x0000001905107224 */ /* 0x001fe400078e0218 */
[----:B------:R-:W-:-:S03]  /*14c0*/  IMAD.IADD R25, R14, 0x1, R25 ;  /* 0x000000010e197824 */ /* 0x000fc600078e0219 */
[----:B------:R-:W-:Y:S02]  /*14d0*/  LEA R16, R16, UR6, 0x2 ;  /* 0x0000000610107c11 */ /* 0x000fe4000f8e10ff */
[----:B------:R-:W-:-:S03]  /*14e0*/  ISETP.GE.AND P0, PT, R25, R18, PT ;  /* 0x000000121900720c */ /* 0x000fc60003f06270 */
[----:B------:R-:W0:Y:S02]  /*14f0*/  LDS R17, [R16] ;  /* 0x0000000010117984 */ /* 0x000e240000000800 */
[----:B0-----:R-:W-:-:S05]  /*1500*/  IADD3 R17, PT, PT, R17, R26, RZ ;  /* 0x0000001a11117210 */ /* 0x001fca0007ffe0ff */
[----:B------:R4:W-:Y:S03]  /*1510*/  STS [R16], R17 ;  /* 0x0000001110007388 */ /* 0x0009e60000000800 */
[----:B------:R-:W-:Y:S05]  /*1520*/  @!P0 BRA `(.L_x_41526) ;  /* 0xfffffffc00ac8947 */ /* 0x000fea000383ffff */
.L_x_41521:
[----:B------:R-:W-:Y:S05]  /*1530*/  BSYNC B0 ;  /* 0x0000000000007941 */ /* 0x000fea0003800000 */
.L_x_41520:
[----:B------:R-:W-:Y:S05]  /*1540*/  @!P3 BRA `(.L_x_41527) ;  /* 0xfffffff800d0b947 */ /* 0x000fea000383ffff */
[----:B------:R-:W-:Y:S05]  /*1550*/  BSYNC B1 ;  /* 0x0000000000017941 */ /* 0x000fea0003800000 */
.L_x_41517:
[----:B------:R-:W-:Y:S05]  /*1560*/  BRA `(.L_x_41515) ;  /* 0x0000000800ec7947 */ /* 0x000fea0003800000 */
.L_x_41516:
[----:B------:R-:W-:-:S13]  /*1570*/  ISETP.GT.U32.AND P0, PT, R19, 0x1f, PT ;  /* 0x0000001f1300780c */ /* 0x000fda0003f04070 */
[----:B------:R-:W-:Y:S05]  /*1580*/  @P0 BRA `(.L_x_41528) ;  /* 0x0000000400340947 */ /* 0x000fea0003800000 */
[C---:B------:R-:W-:Y:S01]  /*1590*/  VIADD R8, R10.reuse, 0x1 ;  /* 0x000000010a087836 */ /* 0x040fe20000000000 */
[CC--:B------:R-:W-:Y:S02]  /*15a0*/  ISETP.GE.U32.AND P0, PT, R10.reuse, R19.reuse, PT ;  /* 0x000000130a00720c */ /* 0x0c0fe40003f06070 */
[----:B------:R-:W-:Y:S02]  /*15b0*/  LOP3.LUT R6, R10, 0x1, RZ, 0x3c, !PT ;  /* 0x000000010a067812 */ /* 0x000fe400078e3cff */
[----:B------:R-:W-:-:S04]  /*15c0*/  ISETP.GE.U32.AND P1, PT, R8, R19, PT ;  /* 0x000000130800720c */ /* 0x000fc80003f26070 */
[C---:B------:R-:W-:Y:S02]  /*15d0*/  SEL R20, R19.reuse, RZ, P1 ;  /* 0x000000ff13147207 */ /* 0x040fe40000800000 */
[----:B------:R-:W-:Y:S02]  /*15e0*/  SEL R19, R19, RZ, P0 ;  /* 0x000000ff13137207 */ /* 0x000fe40000000000 */
[----:B------:R-:W-:Y:S01]  /*15f0*/  IADD3 R20, PT, PT, R8, -R20, RZ ;  /* 0x8000001408147210 */ /* 0x000fe20007ffe0ff */
[----:B------:R-:W-:Y:S02]  /*1600*/  IMAD.MOV.U32 R8, RZ, RZ, RZ ;  /* 0x000000ffff087224 */ /* 0x000fe400078e00ff */
[----:B------:R-:W-:-:S07]  /*1610*/  IMAD.IADD R22, R10, 0x1, -R19 ;  /* 0x000000010a167824 */ /* 0x000fce00078e0a13 */
.L_x_41537:
[----:B0-----:R-:W0:Y:S01]  /*1620*/  LDC R26, c[0x0][0x3ac] ;  /* 0x0000eb00ff1a7b82 */ /* 0x001e220000000800 */
[----:B------:R-:W-:Y:S01]  /*1630*/  IADD3 R24, PT, PT, R12, R8, RZ ;  /* 0x000000080c187210 */ /* 0x000fe20007ffe0ff */
[----:B------:R-:W-:Y:S01]  /*1640*/  IMAD.IADD R8, R7, 0x1, R8 ;  /* 0x0000000107087824 */ /* 0x000fe200078e0208 */
[----:B------:R-:W-:-:S04]  /*1650*/  ISETP.GE.AND P3, PT, R9, R18, PT ;  /* 0x000000120900720c */ /* 0x000fc80003f66270 */
[----:B------:R-:W-:Y:S02]  /*1660*/  ISETP.GE.AND P2, PT, R8, R5, PT ;  /* 0x000000050800720c */ /* 0x000fe40003f46270 */
[----:B0-----:R-:W-:Y:S01]  /*1670*/  ISETP.NE.AND P0, PT, R26, RZ, PT ;  /* 0x000000ff1a00720c */ /* 0x001fe20003f05270 */
        /* <DEDUP_REMOVED lines=10> */
.L_x_41529:
        /* <DEDUP_REMOVED lines=8> */
.L_x_41530:
[----:B------:R-:W-:Y:S04]  /*17a0*/  BSSY B0, `(.L_x_41531) ;  /* 0x0000029000007945 */ /* 0x000fe80003800000 */
[----:B------:R-:W-:Y:S05]  /*17b0*/  @P3 BRA `(.L_x_41532) ;  /* 0x00000000009c3947 */ /* 0x000fea0003800000 */
[----:B------:R-:W4:Y:S01]  /*17c0*/  I2F.U32.RP R19, R26 ;  /* 0x0000001a00137306 */ /* 0x000f220000209000 */
[----:B0-2---:R-:W-:Y:S01]  /*17d0*/  HFMA2 R16, -RZ, RZ, 0, 0 ;  /* 0x00000000ff107431 */ /* 0x005fe200000001ff */
[----:B------:R-:W0:Y:S01]  /*17e0*/  S2UR UR5, SR_CgaCtaId ;  /* 0x00000000000579c3 */ /* 0x000e220000008800 */
[----:B------:R-:W-:Y:S01]  /*17f0*/  ISETP.NE.U32.AND P3, PT, R26, RZ, PT ;  /* 0x000000ff1a00720c */ /* 0x000fe20003f65070 */
[----:B------:R-:W-:-:S04]  /*1800*/  UMOV UR4, 0x400 ;  /* 0x0000040000047882 */ /* 0x000fc80000000000 */
[----:B----4-:R-:W2:Y:S01]  /*1810*/  MUFU.RCP R19, R19 ;  /* 0x0000001300137308 */ /* 0x010ea20000001000 */
[----:B0-----:R-:W-:Y:S01]  /*1820*/  ULEA UR4, UR5, UR4, 0x18 ;  /* 0x0000000405047291 */ /* 0x001fe2000f8ec0ff */
[----:B--2---:R-:W-:-:S06]  /*1830*/  VIADD R25, R19, 0xffffffe ;  /* 0x0ffffffe13197836 */ /* 0x004fcc0000000000 */
[----:B------:R-:W0:Y:S02]  /*1840*/  F2I.FTZ.U32.TRUNC.NTZ R17, R25 ;  /* 0x0000001900117305 */ /* 0x000e24000021f000 */
[----:B0-----:R-:W-:-:S04]  /*1850*/  IMAD.MOV R27, RZ, RZ, -R17 ;  /* 0x000000ffff1b7224 */ /* 0x001fc800078e0a11 */
[----:B------:R-:W-:-:S04]  /*1860*/  IMAD R27, R27, R26, RZ ;  /* 0x0000001a1b1b7224 */ /* 0x000fc800078e02ff */
[----:B------:R-:W-:-:S04]  /*1870*/  IMAD.HI.U32 R16, R17, R27, R16 ;  /* 0x0000001b11107227 */ /* 0x000fc800078e0010 */
[----:B------:R-:W-:Y:S02]  /*1880*/  IMAD.MOV.U32 R27, RZ, RZ, R9 ;  /* 0x000000ffff1b7224 */ /* 0x000fe400078e0009 */
[----:B------:R-:W-:-:S04]  /*1890*/  IMAD.HI.U32 R16, R16, R13, RZ ;  /* 0x0000000d10107227 */ /* 0x000fc800078e00ff */
[----:B------:R-:W-:-:S04]  /*18a0*/  IMAD.MOV R16, RZ, RZ, -R16 ;  /* 0x000000ffff107224 */ /* 0x000fc800078e0a10 */
[----:B------:R-:W-:-:S05]  /*18b0*/  IMAD R17, R26, R16, R13 ;  /* 0x000000101a117224 */ /* 0x000fca00078e020d */
[----:B------:R-:W-:-:S13]  /*18c0*/  ISETP.GE.U32.AND P0, PT, R17, R26, PT ;  /* 0x0000001a1100720c */ /* 0x000fda0003f06070 */
[----:B------:R-:W-:-:S05]  /*18d0*/  @P0 IMAD.IADD R17, R17, 0x1, -R26 ;  /* 0x0000000111110824 */ /* 0x000fca00078e0a1a */
[----:B------:R-:W-:-:S13]  /*18e0*/  ISETP.GE.U32.AND P0, PT, R17, R26, PT ;  /* 0x0000001a1100720c */ /* 0x000fda0003f06070 */
[-C--:B------:R-:W-:Y:S02]  /*18f0*/  @P0 IADD3 R17, PT, PT, R17, -R26.reuse, RZ ;  /* 0x8000001a11110210 */ /* 0x080fe40007ffe0ff */
[----:B------:R-:W-:-:S04]  /*1900*/  @!P3 LOP3.LUT R17, RZ, R26, RZ, 0x33, !PT ;  /* 0x0000001aff11b212 */ /* 0x000fc800078e33ff */
[----:B------:R-:W-:-:S07]  /*1910*/  LEA R25, R17, UR4, 0x2 ;  /* 0x0000000411197c11 */ /* 0x000fce000f8e10ff */
.L_x_41536:
[----:B------:R-:W-:Y:S01]  /*1920*/  IMAD R16, R27, 0xc, R25 ;  /* 0x0000000c1b107824 */ /* 0x000fe200078e0219 */
[----:B------:R-:W-:-:S04]  /*1930*/  UMOV UR4, 0xffffffff ;  /* 0xffffffff00047882 */ /* 0x000fc80000000000 */
[----:B01----:R0:W2:Y:S01]  /*1940*/  LDS R19, [R16] ;  /* 0x0000000010137984 */ /* 0x0030a20000000800 */
[----:B------:R-:W-:Y:S05]  /*1950*/  BRA.DIV UR4, `(.L_x_41533) ;  /* 0x0000001604407947 */ /* 0x000fea000b800000 */
[----:B0-2---:R0:W2:Y:S02]  /*1960*/  SHFL.IDX PT, R16, R19, R22, R15 ;  /* 0x0000001613107389 */ /* 0x0050a400000e000f */
.L_x_41560:
[----:B-12---:R-:W-:Y:S01]  /*1970*/  IMAD R26, R23, R16, RZ ;  /* 0x00000010171a7224 */ /* 0x006fe200078e02ff */
[----:B------:R-:W-:Y:S06]  /*1980*/  @!P1 BRA `(.L_x_41534) ;  /* 0x0000000000109947 */ /* 0x000fec0003800000 */
[----:B------:R-:W-:-:S03]  /*1990*/  UMOV UR4, 0xffffffff ;  /* 0xffffffff00047882 */ /* 0x000fc60000000000 */
[----:B------:R-:W-:Y:S05]  /*19a0*/  BRA.DIV UR4, `(.L_x_41535) ;  /* 0x00000016044c7947 */ /* 0x000fea000b800000 */
[----:B------:R1:W2:Y:S02]  /*19b0*/  SHFL.IDX PT, R16, R19, R20, R15 ;  /* 0x0000001413107389 */ /* 0x0002a400000e000f */
.L_x_41563:
[----:B--23--:R-:W-:-:S07]  /*19c0*/  IMAD R26, R21, R16, R26 ;  /* 0x00000010151a7224 */ /* 0x00cfce00078e021a */
.L_x_41534:
[----:B------:R-:W-:Y:S02]  /*19d0*/  IMAD R16, R5, R27, R24 ;  /* 0x0000001b05107224 */ /* 0x000fe400078e0218 */
[----:B------:R-:W-:-:S03]  /*19e0*/  IMAD.IADD R27, R14, 0x1, R27 ;  /* 0x000000010e1b7824 */ /* 0x000fc600078e021b */
[----:B------:R-:W-:Y:S02]  /*19f0*/  LEA R17, R16, UR6, 0x2 ;  /* 0x0000000610117c11 */ /* 0x000fe4000f8e10ff */
[----:B------:R-:W-:-:S03]  /*1a00*/  ISETP.GE.AND P0, PT, R27, R18, PT ;  /* 0x000000121b00720c */ /* 0x000fc60003f06270 */
[----:B------:R4:W-:Y:S10]  /*1a10*/  STS [R17], R26 ;  /* 0x0000001a11007388 */ /* 0x0009f40000000800 */
[----:B----4-:R-:W-:Y:S05]  /*1a20*/  @!P0 BRA `(.L_x_41536) ;  /* 0xfffffffc00bc8947 */ /* 0x010fea000383ffff */
.L_x_41532:
[----:B------:R-:W-:Y:S05]  /*1a30*/  BSYNC B0 ;  /* 0x0000000000007941 */ /* 0x000fea0003800000 */
.L_x_41531:
[----:B------:R-:W-:Y:S05]  /*1a40*/  @!P2 BRA `(.L_x_41537) ;  /* 0xfffffff800f4a947 */ /* 0x000fea000383ffff */
[----:B------:R-:W-:Y:S05]  /*1a50*/  BRA `(.L_x_41515) ;  /* 0x0000000400b07947 */ /* 0x000fea0003800000 */
.L_x_41528:
[C---:B------:R-:W-:Y:S01]  /*1a60*/  IADD3 R20, PT, PT, R10.reuse, 0x1, RZ ;  /* 0x000000010a147810 */ /* 0x040fe20007ffe0ff */
[----:B------:R-:W-:Y:S01]  /*1a70*/  IMAD.MOV.U32 R21, RZ, RZ, -0x100 ;  /* 0xffffff00ff157424 */ /* 0x000fe200078e00ff */
[-C--:B------:R-:W-:Y:S01]  /*1a80*/  ISETP.GE.AND P0, PT, R10, R19.reuse, PT ;  /* 0x000000130a00720c */ /* 0x080fe20003f06270 */
[----:B------:R-:W-:Y:S01]  /*1a90*/  HFMA2 R22, -RZ, RZ, 0, 0 ;  /* 0x00000000ff167431 */ /* 0x000fe200000001ff */
[----:B------:R-:W-:Y:S01]  /*1aa0*/  ISETP.GE.AND P1, PT, R20, R19, PT ;  /* 0x000000131400720c */ /* 0x000fe20003f26270 */
[----:B------:R-:W-:-:S03]  /*1ab0*/  IMAD R21, R6, R21, 0x201f ;  /* 0x0000201f06157424 */ /* 0x000fc600078e0215 */
[C---:B------:R-:W-:Y:S02]  /*1ac0*/  SEL R17, R19.reuse, RZ, P1 ;  /* 0x000000ff13117207 */ /* 0x040fe40000800000 */
[----:B------:R-:W-:-:S03]  /*1ad0*/  SEL R19, R19, RZ, P0 ;  /* 0x000000ff13137207 */ /* 0x000fc60000000000 */
[----:B------:R-:W-:Y:S02]  /*1ae0*/  IMAD.IADD R20, R20, 0x1, -R17 ;  /* 0x0000000114147824 */ /* 0x000fe400078e0a11 */
[----:B------:R-:W-:-:S07]  /*1af0*/  IMAD.IADD R24, R10, 0x1, -R19 ;  /* 0x000000010a187824 */ /* 0x000fce00078e0a13 */
.L_x_41547:
[----:B0-----:R-:W0:Y:S01]  /*1b00*/  LDC R19, c[0x0][0x3ac] ;  /* 0x0000eb00ff137b82 */ /* 0x001e220000000800 */
[----:B------:R-:W-:Y:S01]  /*1b10*/  IMAD.IADD R26, R12, 0x1, R22 ;  /* 0x000000010c1a7824 */ /* 0x000fe200078e0216 */
[----:B------:R-:W-:Y:S02]  /*1b20*/  IADD3 R22, PT, PT, R7, R22, RZ ;  /* 0x0000001607167210 */ /* 0x000fe40007ffe0ff */
[----:B------:R-:W-:Y:S02]  /*1b30*/  ISETP.GE.AND P0, PT, R9, R18, PT ;  /* 0x000000120900720c */ /* 0x000fe40003f06270 */
[----:B------:R-:W-:Y:S02]  /*1b40*/  ISETP.GE.AND P3, PT, R22, R5, PT ;  /* 0x000000051600720c */ /* 0x000fe40003f66270 */
[C---:B0-----:R-:W-:Y:S01]  /*1b50*/  ISETP.GE.AND P1, PT, R19.reuse, 0x1, PT ;  /* 0x000000011300780c */ /* 0x041fe20003f26270 */
        /* <DEDUP_REMOVED lines=10> */
.L_x_41538:
[----:B------:R-:W-:Y:S05]  /*1c00*/  @!P2 BRA `(.L_x_41539) ;  /* 0x000000000020a947 */ /* 0x000fea0003800000 */
[----:B------:R-:W2:Y:S01]  /*1c10*/  S2UR UR5, SR_CgaCtaId ;  /* 0x00000000000579c3 */ /* 0x000ea20000008800 */
[----:B------:R-:W-:Y:S01]  /*1c20*/  UMOV UR4, 0x400 ;  /* 0x0000040000047882 */ /* 0x000fe20000000000 */
[----:B0-----:R-:W-:Y:S01]  /*1c30*/  LOP3.LUT R16, R10, 0x1, RZ, 0x3c, !PT ;  /* 0x000000010a107812 */ /* 0x001fe200078e3cff */
[----:B------:R-:W-:-:S04]  /*1c40*/  UIADD3 UR4, UPT, UPT, UR4, 0x80, URZ ;  /* 0x0000008004047890 */ /* 0x000fc8000fffe0ff */
[----:B------:R-:W-:Y:S01]  /*1c50*/  IMAD.IADD R16, R17, 0x1, R16 ;  /* 0x0000000111107824 */ /* 0x000fe200078e0210 */
[----:B--2---:R-:W-:-:S06]  /*1c60*/  ULEA UR4, UR5, UR4, 0x18 ;  /* 0x0000000405047291 */ /* 0x004fcc000f8ec0ff */
[----:B------:R-:W-:-:S05]  /*1c70*/  LEA R16, R16, UR4, 0x2 ;  /* 0x0000000410107c11 */ /* 0x000fca000f8e10ff */
[----:B------:R2:W3:Y:S02]  /*1c80*/  LDS R23, [R16] ;  /* 0x0000000010177984 */ /* 0x0004e40000000800 */
.L_x_41539:
[----:B------:R-:W-:Y:S05]  /*1c90*/  @P0 BRA `(.L_x_41540) ;  /* 0x00000004001c0947 */ /* 0x000fea0003800000 */
[----:B------:R-:W-:Y:S01]  /*1ca0*/  IABS R27, R19 ;  /* 0x00000013001b7213 */ /* 0x000fe20000000000 */
[----:B------:R-:W4:Y:S01]  /*1cb0*/  S2UR UR5, SR_CgaCtaId ;  /* 0x00000000000579c3 */ /* 0x000f220000008800 */
[----:B------:R-:W-:Y:S01]  /*1cc0*/  ISETP.GE.AND P4, PT, R13, RZ, PT ;  /* 0x000000ff0d00720c */ /* 0x000fe20003f86270 */
[----:B------:R-:W-:Y:S01]  /*1cd0*/  UMOV UR4, 0x400 ;  /* 0x0000040000047882 */ /* 0x000fe20000000000 */
[----:B------:R-:W5:Y:S01]  /*1ce0*/  I2F.RP R28, R27 ;  /* 0x0000001b001c7306 */ /* 0x000f620000209400 */
[----:B------:R-:W-:-:S07]  /*1cf0*/  ISETP.NE.AND P5, PT, R19, RZ, PT ;  /* 0x000000ff1300720c */ /* 0x000fce0003fa5270 */
[----:B-----5:R-:W0:Y:S01]  /*1d00*/  MUFU.RCP R28, R28 ;  /* 0x0000001c001c7308 */ /* 0x020e220000001000 */
[----:B----4-:R-:W-:Y:S01]  /*1d10*/  ULEA UR4, UR5, UR4, 0x18 ;  /* 0x0000000405047291 */ /* 0x010fe2000f8ec0ff */
[----:B0-2---:R-:W-:-:S06]  /*1d20*/  IADD3 R16, PT, PT, R28, 0xffffffe, RZ ;  /* 0x0ffffffe1c107810 */ /* 0x005fcc0007ffe0ff */
        /* <DEDUP_REMOVED lines=17> */
.L_x_41546:
[----:B------:R-:W-:Y:S02]  /*1e40*/  IMAD R16, R27, 0xc, R28 ;  /* 0x0000000c1b107824 */ /* 0x000fe400078e021c */
[----:B------:R-:W-:-:S03]  /*1e50*/  IMAD.MOV.U32 R30, RZ, RZ, RZ ;  /* 0x000000ffff1e7224 */ /* 0x000fc600078e00ff */
[----:B------:R0:W2:Y:S01]  /*1e60*/  LDS R19, [R16] ;  /* 0x0000000010137984 */ /* 0x0000a20000000800 */
[----:B------:R-:W-:Y:S05]  /*1e70*/  @!P1 BRA `(.L_x_41541) ;  /* 0x0000000000109947 */ /* 0x000fea0003800000 */
[----:B------:R-:W-:-:S03]  /*1e80*/  UMOV UR4, 0xffffffff ;  /* 0xffffffff00047882 */ /* 0x000fc60000000000 */
[----:B------:R-:W-:Y:S05]  /*1e90*/  BRA.DIV UR4, `(.L_x_41542) ;  /* 0x0000001204307947 */ /* 0x000fea000b800000 */
[----:B--2---:R2:W4:Y:S02]  /*1ea0*/  SHFL.IDX PT, R30, R19, R24, R15 ;  /* 0x00000018131e7389 */ /* 0x00452400000e000f */
.L_x_41565:
[----:B-1--4-:R-:W-:-:S07]  /*1eb0*/  IMAD R30, R25, R30, RZ ;  /* 0x0000001e191e7224 */ /* 0x012fce00078e02ff */
.L_x_41541:
[----:B------:R-:W-:Y:S05]  /*1ec0*/  @!P2 BRA `(.L_x_41543) ;  /* 0x000000000010a947 */ /* 0x000fea0003800000 */
[----:B------:R-:W-:-:S03]  /*1ed0*/  UMOV UR4, 0xffffffff ;  /* 0xffffffff00047882 */ /* 0x000fc60000000000 */
[----:B------:R-:W-:Y:S05]  /*1ee0*/  BRA.DIV UR4, `(.L_x_41544) ;  /* 0x0000001204387947 */ /* 0x000fea000b800000 */
[----:B0-2---:R0:W2:Y:S02]  /*1ef0*/  SHFL.IDX PT, R16, R19, R20, R15 ;  /* 0x0000001413107389 */ /* 0x0050a400000e000f */
.L_x_41568:
[----:B--23--:R-:W-:-:S07]  /*1f00*/  IMAD R30, R23, R16, R30 ;  /* 0x00000010171e7224 */ /* 0x00cfce00078e021e */
.L_x_41543:
[----:B0-----:R-:W-:-:S07]  /*1f10*/  MOV R16, R8 ;  /* 0x0000000800107202 */ /* 0x001fce0000000f00 */
.L_x_41545:
[----:B------:R-:W-:Y:S01]  /*1f20*/  SHF.R.U32.HI R17, RZ, 0x1, R16 ;  /* 0x00000001ff117819 */ /* 0x000fe20000011610 */
[----:B------:R-:W-:Y:S05]  /*1f30*/  WARPSYNC.ALL ;  /* 0x0000000000007948 */ /* 0x000fea0003800000 */
[----:B--2---:R-:W0:Y:S01]  /*1f40*/  SHFL.DOWN PT, R19, R30, R17, R21 ;  /* 0x080000111e137389 */ /* 0x004e2200000e0015 */
[----:B------:R-:W-:Y:S01]  /*1f50*/  ISETP.GT.U32.AND P0, PT, R16, 0x3, PT ;  /* 0x000000031000780c */ /* 0x000fe20003f04070 */
[----:B------:R-:W-:Y:S02]  /*1f60*/  IMAD.MOV.U32 R16, RZ, RZ, R17 ;  /* 0x000000ffff107224 */ /* 0x000fe400078e0011 */
[----:B0-----:R-:W-:-:S10]  /*1f70*/  IMAD.IADD R30, R19, 0x1, R30 ;  /* 0x00000001131e7824 */ /* 0x001fd400078e021e */
[----:B------:R-:W-:Y:S05]  /*1f80*/  @P0 BRA `(.L_x_41545) ;  /* 0xfffffffc00e40947 */ /* 0x000fea000383ffff */
[----:B------:R-:W0:Y:S01]  /*1f90*/  I2F.U32.RP R19, R6 ;  /* 0x0000000600137306 */ /* 0x000e220000209000 */
[----:B------:R-:W-:Y:S01]  /*1fa0*/  IMAD.MOV.U32 R16, RZ, RZ, RZ ;  /* 0x000000ffff107224 */ /* 0x000fe200078e00ff */
[----:B------:R-:W-:-:S06]  /*1fb0*/  ISETP.NE.U32.AND P4, PT, R6, RZ, PT ;  /* 0x000000ff0600720c */ /* 0x000fcc0003f85070 */
[----:B0-----:R-:W0:Y:S02]  /*1fc0*/  MUFU.RCP R19, R19 ;  /* 0x0000001300137308 */ /* 0x001e240000001000 */
[----:B0-----:R-:W-:-:S06]  /*1fd0*/  IADD3 R29, PT, PT, R19, 0xffffffe, RZ ;  /* 0x0ffffffe131d7810 */ /* 0x001fcc0007ffe0ff */
[----:B------:R-:W0:Y:S02]  /*1fe0*/  F2I.FTZ.U32.TRUNC.NTZ R17, R29 ;  /* 0x0000001d00117305 */ /* 0x000e24000021f000 */
[----:B0-----:R-:W-:-:S04]  /*1ff0*/  IMAD.MOV R31, RZ, RZ, -R17 ;  /* 0x000000ffff1f7224 */ /* 0x001fc800078e0a11 */
        /* <DEDUP_REMOVED lines=11> */
[-C--:B------:R-:W-:Y:S01]  /*20b0*/  @!P0 IMAD R16, R5, R27.reuse, R26 ;  /* 0x0000001b05108224 */ /* 0x080fe200078e021a */
[----:B------:R-:W-:-:S04]  /*20c0*/  IADD3 R27, PT, PT, R14, R27, RZ ;  /* 0x0000001b0e1b7210 */ /* 0x000fc80007ffe0ff */
[----:B------:R-:W-:-:S05]  /*20d0*/  @!P0 LEA R17, R16, UR6, 0x2 ;  /* 0x0000000610118c11 */ /* 0x000fca000f8e10ff */
[----:B------:R4:W-:Y:S01]  /*20e0*/  @!P0 STS [R17], R30 ;  /* 0x0000001e11008388 */ /* 0x0009e20000000800 */
[----:B------:R-:W-:-:S13]  /*20f0*/  ISETP.GE.AND P0, PT, R27, R18, PT ;  /* 0x000000121b00720c */ /* 0x000fda0003f06270 */
[----:B----4-:R-:W-:Y:S05]  /*2100*/  @!P0 BRA `(.L_x_41546) ;  /* 0xfffffffc004c8947 */ /* 0x010fea000383ffff */
.L_x_41540:
[----:B------:R-:W-:Y:S05]  /*2110*/  @!P3 BRA `(.L_x_41547) ;  /* 0xfffffff80078b947 */ /* 0x000fea000383ffff */
.L_x_41515:
[----:B------:R-:W-:Y:S05]  /*2120*/  WARPSYNC.ALL ;  /* 0x0000000000007948 */ /* 0x000fea0003800000 */
[----:B------:R-:W-:Y:S01]  /*2130*/  ISETP.NE.AND P3, PT, R0, 0x2, PT ;  /* 0x000000020000780c */ /* 0x000fe20003f65270 */
[----:B------:R-:W5:Y:S01]  /*2140*/  LDC R8, c[0x0][0x3ac] ;  /* 0x0000eb00ff087b82 */ /* 0x000f620000000800 */
[----:B----4-:R-:W-:Y:S01]  /*2150*/  IABS R17, R5 ;  /* 0x0000000500117213 */ /* 0x010fe20000000000 */
[----:B012---:R-:W-:Y:S01]  /*2160*/  IMAD R19, R5, R2, RZ ;  /* 0x0000000205137224 */ /* 0x007fe200078e02ff */
[----:B------:R-:W-:Y:S02]  /*2170*/  BSSY.RECONVERGENT B0, `(.L_x_41548) ;  /* 0x0000052000007945 */ /* 0x000fe40003800200 */
[----:B------:R-:W0:Y:S03]  /*2180*/  I2F.RP R14, R17 ;  /* 0x00000011000e7306 */ /* 0x000e260000209400 */
[----:B------:R-:W1:Y:S05]  /*2190*/  LDC R13, c[0x0][0x388] ;  /* 0x0000e200ff0d7b82 */ /* 0x000e6a0000000800 */
[----:B0-----:R-:W-:Y:S01]  /*21a0*/  MUFU.RCP R14, R14 ;  /* 0x0000000e000e7308 */ /* 0x001fe20000001000 */
[----:B-----5:R-:W-:-:S07]  /*21b0*/  IABS R9, R8 ;  /* 0x0000000800097213 */ /* 0x020fce0000000000 */
[----:B------:R-:W0:Y:S01]  /*21c0*/  I2F.RP R10, R9 ;  /* 0x00000009000a7306 */ /* 0x000e220000209400 */
[----:B-1----:R-:W-:-:S07]  /*21d0*/  IABS R12, R13 ;  /* 0x0000000d000c7213 */ /* 0x002fce0000000000 */
[----:B0-----:R-:W0:Y:S02]  /*21e0*/  MUFU.RCP R10, R10 ;  /* 0x0000000a000a7308 */ /* 0x001e240000001000 */
[----:B0-----:R-:W-:Y:S01]  /*21f0*/  VIADD R7, R10, 0xffffffe ;  /* 0x0ffffffe0a077836 */ /* 0x001fe20000000000 */
[----:B------:R-:W-:-:S05]  /*2200*/  IADD3 R10, PT, PT, R14, 0xffffffe, RZ ;  /* 0x0ffffffe0e0a7810 */ /* 0x000fca0007ffe0ff */
[----:B------:R-:W0:Y:S02]  /*2210*/  F2I.FTZ.U32.TRUNC.NTZ R7, R7 ;  /* 0x0000000700077305 */ /* 0x000e24000021f000 */
[----:B0-----:R-:W-:-:S04]  /*2220*/  IMAD.MOV R6, RZ, RZ, -R7 ;  /* 0x000000ffff067224 */ /* 0x001fc800078e0a07 */
[----:B------:R-:W-:Y:S02]  /*2230*/  IMAD R11, R6, R9, RZ ;  /* 0x00000009060b7224 */ /* 0x000fe400078e02ff */
[----:B------:R-:W-:-:S05]  /*2240*/  HFMA2 R6, -RZ, RZ, 0, 0 ;  /* 0x00000000ff067431 */ /* 0x000fca00000001ff */
[----:B------:R-:W-:-:S04]  /*2250*/  IMAD.HI.U32 R11, R7, R11, R6 ;  /* 0x0000000b070b7227 */ /* 0x000fc800078e0006 */
[----:B------:R-:W-:Y:S02]  /*2260*/  IMAD.MOV.U32 R6, RZ, RZ, R12 ;  /* 0x000000ffff067224 */ /* 0x000fe400078e000c */
[----:B------:R-:W0:Y:S02]  /*2270*/  LDC R12, c[0x0][0x384] ;  /* 0x0000e100ff0c7b82 */ /* 0x000e240000000800 */
[----:B------:R-:W-:Y:S02]  /*2280*/  IMAD.HI.U32 R16, R11, R6, RZ ;  /* 0x000000060b107227 */ /* 0x000fe400078e00ff */
[----:B------:R-:W1:Y:S02]  /*2290*/  F2I.FTZ.U32.TRUNC.NTZ R11, R10 ;  /* 0x0000000a000b7305 */ /* 0x000e64000021f000 */
[----:B------:R-:W-:-:S04]  /*22a0*/  IMAD.MOV R7, RZ, RZ, -R16 ;  /* 0x000000ffff077224 */ /* 0x000fc800078e0a10 */
[C---:B------:R-:W-:Y:S01]  /*22b0*/  IMAD R6, R9.reuse, R7, R6 ;  /* 0x0000000709067224 */ /* 0x040fe200078e0206 */
[----:B------:R-:W-:Y:S04]  /*22c0*/  BAR.SYNC.DEFER_BLOCKING 0x0 ;  /* 0x0000000000007b1d */ /* 0x000fe80000010000 */
[----:B------:R-:W-:Y:S02]  /*22d0*/  ISETP.GT.U32.AND P1, PT, R9, R6, PT ;  /* 0x000000060900720c */ /* 0x000fe40003f24070 */
[----:B-1----:R-:W-:Y:S01]  /*22e0*/  IADD3 R10, PT, PT, RZ, -R11, RZ ;  /* 0x8000000bff0a7210 */ /* 0x002fe20007ffe0ff */
[----:B0-----:R-:W-:-:S10]  /*22f0*/  IMAD R19, R12, UR10, R19 ;  /* 0x0000000a0c137c24 */ /* 0x001fd4000f8e0213 */
[----:B------:R-:W-:Y:S02]  /*2300*/  @!P1 IMAD.IADD R6, R6, 0x1, -R9 ;  /* 0x0000000106069824 */ /* 0x000fe400078e0a09 */
[----:B------:R-:W-:Y:S01]  /*2310*/  @!P1 VIADD R16, R16, 0x1 ;  /* 0x0000000110109836 */ /* 0x000fe20000000000 */
[----:B------:R-:W-:Y:S02]  /*2320*/  ISETP.NE.AND P1, PT, R8, RZ, PT ;  /* 0x000000ff0800720c */ /* 0x000fe40003f25270 */
[----:B------:R-:W-:Y:S01]  /*2330*/  ISETP.GE.U32.AND P0, PT, R6, R9, PT ;  /* 0x000000090600720c */ /* 0x000fe20003f06070 */
[----:B------:R-:W-:Y:S01]  /*2340*/  IMAD R9, R10, R17, RZ ;  /* 0x000000110a097224 */ /* 0x000fe200078e02ff */
[----:B------:R-:W-:Y:S02]  /*2350*/  LOP3.LUT R6, R13, R8, RZ, 0x3c, !PT ;  /* 0x000000080d067212 */ /* 0x000fe400078e3cff */
[----:B------:R-:W-:Y:S02]  /*2360*/  MOV R10, RZ ;  /* 0x000000ff000a7202 */ /* 0x000fe40000000f00 */
[----:B------:R-:W-:-:S02]  /*2370*/  ISETP.GE.AND P2, PT, R6, RZ, PT ;  /* 0x000000ff0600720c */ /* 0x000fc40003f46270 */
[----:B------:R-:W0:Y:S01]  /*2380*/  LDC.64 R6, c[0x0][0x3a0] ;  /* 0x0000e800ff067b82 */ /* 0x000e220000000a00 */
[----:B------:R-:W-:-:S04]  /*2390*/  IMAD.HI.U32 R2, R11, R9, R10 ;  /* 0x000000090b027227 */ /* 0x000fc800078e000a */
[----:B------:R-:W-:Y:S01]  /*23a0*/  @P0 VIADD R16, R16, 0x1 ;  /* 0x0000000110100836 */ /* 0x000fe20000000000 */
[----:B------:R-:W-:-:S05]  /*23b0*/  ISETP.NE.AND P0, PT, R5, RZ, PT ;  /* 0x000000ff0500720c */ /* 0x000fca0003f05270 */
[----:B------:R-:W-:Y:S01]  /*23c0*/  @!P2 IMAD.MOV R16, RZ, RZ, -R16 ;  /* 0x000000ffff10a224 */ /* 0x000fe200078e0a10 */
[----:B------:R-:W-:Y:S01]  /*23d0*/  @!P1 LOP3.LUT R16, RZ, R8, RZ, 0x33, !PT ;  /* 0x00000008ff109212 */ /* 0x000fe200078e33ff */
[----:B------:R-:W-:Y:S06]  /*23e0*/  @!P3 BRA `(.L_x_41549) ;  /* 0x0000000000a8b947 */ /* 0x000fec0003800000 */
[-C--:B------:R-:W-:Y:S01]  /*23f0*/  IABS R10, R5.reuse ;  /* 0x00000005000a7213 */ /* 0x080fe20000000000 */
[----:B------:R-:W1:Y:S01]  /*2400*/  LDC.64 R8, c[0x0][0x3a0] ;  /* 0x0000e800ff087b82 */ /* 0x000e620000000a00 */
[----:B------:R-:W-:Y:S02]  /*2410*/  LOP3.LUT R14, R0, 0x2, RZ, 0x3c, !PT ;  /* 0x00000002000e7812 */ /* 0x000fe400078e3cff */
[----:B------:R-:W2:Y:S01]  /*2420*/  I2F.RP R11, R10 ;  /* 0x0000000a000b7306 */ /* 0x000ea20000209400 */
[----:B------:R-:W-:Y:S02]  /*2430*/  ISETP.NE.AND P4, PT, R5, RZ, PT ;  /* 0x000000ff0500720c */ /* 0x000fe40003f85270 */
[----:B------:R-:W-:Y:S02]  /*2440*/  LEA R0, R4, UR6, 0x2 ;  /* 0x0000000604007c11 */ /* 0x000fe4000f8e10ff */
[----:B---3--:R-:W-:-:S03]  /*2450*/  LOP3.LUT R21, RZ, R5, RZ, 0x33, !PT ;  /* 0x00000005ff157212 */ /* 0x008fc600078e33ff */
[----:B--2---:R-:W2:Y:S02]  /*2460*/  MUFU.RCP R11, R11 ;  /* 0x0000000b000b7308 */ /* 0x004ea40000001000 */
[----:B--2---:R-:W-:Y:S02]  /*2470*/  VIADD R12, R11, 0xffffffe ;  /* 0x0ffffffe0b0c7836 */ /* 0x004fe40000000000 */
[----:B------:R-:W-:-:S04]  /*2480*/  IMAD.MOV R11, RZ, RZ, -R14 ;  /* 0x000000ffff0b7224 */ /* 0x000fc800078e0a0e */
[----:B------:R2:W3:Y:S02]  /*2490*/  F2I.FTZ.U32.TRUNC.NTZ R13, R12 ;  /* 0x0000000c000d7305 */ /* 0x0004e4000021f000 */
[----:B--2---:R-:W-:Y:S01]  /*24a0*/  MOV R12, RZ ;  /* 0x000000ff000c7202 */ /* 0x004fe20000000f00 */
[----:B---3--:R-:W-:-:S04]  /*24b0*/  IMAD.MOV R15, RZ, RZ, -R13 ;  /* 0x000000ffff0f7224 */ /* 0x008fc800078e0a0d */
[----:B------:R-:W-:-:S04]  /*24c0*/  IMAD R15, R15, R10, RZ ;  /* 0x0000000a0f0f7224 */ /* 0x000fc800078e02ff */
[----:B-1----:R-:W-:-:S07]  /*24d0*/  IMAD.HI.U32 R18, R13, R15, R12 ;  /* 0x0000000f0d127227 */ /* 0x002fce00078e000c */
.L_x_41550:
[----:B-1----:R-:W-:Y:S01]  /*24e0*/  IABS R12, R5 ;  /* 0x00000005000c7213 */ /* 0x002fe20000000000 */
[----:B------:R1:W2:Y:S01]  /*24f0*/  LDS R15, [R0] ;  /* 0x00000000000f7984 */ /* 0x0002a20000000800 */
[----:B------:R-:W-:Y:S02]  /*2500*/  IABS R13, R4 ;  /* 0x00000004000d7213 */ /* 0x000fe40000000000 */
[----:B------:R-:W-:Y:S01]  /*2510*/  IADD3 R11, PT, PT, R11, 0x1, RZ ;  /* 0x000000010b0b7810 */ /* 0x000fe20007ffe0ff */
[----:B------:R-:W-:Y:S02]  /*2520*/  IMAD.MOV R14, RZ, RZ, -R12 ;  /* 0x000000ffff0e7224 */ /* 0x000fe400078e0a0c */
[----:B------:R-:W-:-:S04]  /*2530*/  IMAD.HI.U32 R12, R18, R13, RZ ;  /* 0x0000000d120c7227 */ /* 0x000fc800078e00ff */
[----:B------:R-:W-:Y:S01]  /*2540*/  IMAD R13, R12, R14, R13 ;  /* 0x0000000e0c0d7224 */ /* 0x000fe200078e020d */
[----:B------:R-:W-:Y:S01]  /*2550*/  IABS R14, R5 ;  /* 0x00000005000e7213 */ /* 0x000fe20000000000 */
[----:B-1----:R-:W-:-:S03]  /*2560*/  IMAD R0, R3, 0x4, R0 ;  /* 0x0000000403007824 */ /* 0x002fc600078e0200 */
[----:B------:R-:W-:-:S13]  /*2570*/  ISETP.GT.U32.AND P2, PT, R10, R13, PT ;  /* 0x0000000d0a00720c */ /* 0x000fda0003f44070 */
[----:B------:R-:W-:Y:S01]  /*2580*/  @!P2 IADD3 R13, PT, PT, R13, -R14, RZ ;  /* 0x8000000e0d0da210 */ /* 0x000fe20007ffe0ff */
[----:B------:R-:W-:-:S03]  /*2590*/  @!P2 VIADD R12, R12, 0x1 ;  /* 0x000000010c0ca836 */ /* 0x000fc60000000000 */
[----:B------:R-:W-:Y:S02]  /*25a0*/  ISETP.GE.U32.AND P1, PT, R13, R10, PT ;  /* 0x0000000a0d00720c */ /* 0x000fe40003f26070 */
[----:B------:R-:W-:-:S04]  /*25b0*/  LOP3.LUT R13, R4, R5, RZ, 0x3c, !PT ;  /* 0x00000005040d7212 */ /* 0x000fc800078e3cff */
[----:B------:R-:W-:-:S07]  /*25c0*/  ISETP.GE.AND P3, PT, R13, RZ, PT ;  /* 0x000000ff0d00720c */ /* 0x000fce0003f66270 */
[----:B------:R-:W-:Y:S01]  /*25d0*/  @P1 VIADD R12, R12, 0x1 ;  /* 0x000000010c0c1836 */ /* 0x000fe20000000000 */
[----:B------:R-:W-:-:S05]  /*25e0*/  ISETP.NE.AND P1, PT, R11, RZ, PT ;  /* 0x000000ff0b00720c */ /* 0x000fca0003f25270 */
        /* <DEDUP_REMOVED lines=10> */
.L_x_41549:
[----:B------:R-:W-:Y:S05]  /*2690*/  BSYNC.RECONVERGENT B0 ;  /* 0x0000000000007941 */ /* 0x000fea0003800200 */
.L_x_41548:
[----:B------:R-:W-:Y:S01]  /*26a0*/  LOP3.LUT R18, RZ, R5, RZ, 0x33, !PT ;  /* 0x00000005ff127212 */ /* 0x000fe200078e33ff */
[C---:B------:R-:W-:Y:S01]  /*26b0*/  IMAD R20, R3.reuse, 0x3, R4 ;  /* 0x0000000303147824 */ /* 0x040fe200078e0204 */
[----:B------:R-:W-:Y:S01]  /*26c0*/  LEA R24, R3, R4, 0x1 ;  /* 0x0000000403187211 */ /* 0x000fe200078e08ff */
[C---:B------:R-:W-:Y:S01]  /*26d0*/  IMAD.IADD R22, R4.reuse, 0x1, R3 ;  /* 0x0000000104167824 */ /* 0x040fe200078e0203 */
[----:B------:R-:W-:-:S07]  /*26e0*/  LEA R0, R4, UR6, 0x2 ;  /* 0x0000000604007c11 */ /* 0x000fce000f8e10ff */
.L_x_41551:
[-C--:B--2---:R-:W-:Y:S01]  /*26f0*/  IABS R10, R5.reuse ;  /* 0x00000005000a7213 */ /* 0x084fe20000000000 */
[----:B------:R-:W-:Y:S01]  /*2700*/  IMAD R25, R3, 0x4, R0 ;  /* 0x0000000403197824 */ /* 0x000fe200078e0200 */
[----:B------:R-:W-:Y:S01]  /*2710*/  IABS R11, R5 ;  /* 0x00000005000b7213 */ /* 0x000fe20000000000 */
[----:B------:R2:W4:Y:S01]  /*2720*/  LDS R27, [R0] ;  /* 0x00000000001b7984 */ /* 0x0005220000000800 */
[----:B-1----:R-:W1:Y:S01]  /*2730*/  I2F.RP R13, R10 ;  /* 0x0000000a000d7306 */ /* 0x002e620000209400 */
[----:B------:R-:W-:Y:S02]  /*2740*/  IABS R12, R4 ;  /* 0x00000004000c7213 */ /* 0x000fe40000000000 */
[----:B---3--:R-:W-:Y:S01]  /*2750*/  IADD3 R21, PT, PT, RZ, -R11, RZ ;  /* 0x8000000bff157210 */ /* 0x008fe20007ffe0ff */
[----:B------:R-:W3:Y:S01]  /*2760*/  LDS R25, [R25] ;  /* 0x0000000019197984 */ /* 0x000ee20000000800 */
[----:B------:R-:W-:Y:S01]  /*2770*/  IABS R14, R22 ;  /* 0x00000016000e7213 */ /* 0x000fe20000000000 */
[----:B------:R-:W-:Y:S01]  /*2780*/  IMAD.HI.U32 R11, R2, R12, RZ ;  /* 0x0000000c020b7227 */ /* 0x000fe200078e00ff */
[----:B------:R-:W-:-:S03]  /*2790*/  LOP3.LUT R23, R4, R5, RZ, 0x3c, !PT ;  /* 0x0000000504177212 */ /* 0x000fc600078e3cff */
[----:B------:R-:W-:Y:S01]  /*27a0*/  IMAD R12, R11, R21, R12 ;  /* 0x000000150b0c7224 */ /* 0x000fe200078e020c */
[----:B------:R-:W-:Y:S01]  /*27b0*/  ISETP.GE.AND P4, PT, R23, RZ, PT ;  /* 0x000000ff1700720c */ /* 0x000fe20003f86270 */
[----:B------:R-:W-:Y:S01]  /*27c0*/  IMAD R23, R3, 0x8, R0 ;  /* 0x0000000803177824 */ /* 0x000fe200078e0200 */
[----:B-1----:R-:W1:Y:S02]  /*27d0*/  MUFU.RCP R13, R13 ;  /* 0x0000000d000d7308 */ /* 0x002e640000001000 */
[----:B------:R-:W-:-:S03]  /*27e0*/  ISETP.GT.U32.AND P1, PT, R17, R12, PT ;  /* 0x0000000c1100720c */ /* 0x000fc60003f24070 */
[----:B------:R-:W5:Y:S10]  /*27f0*/  LDS R23, [R23] ;  /* 0x0000000017177984 */ /* 0x000f740000000800 */
[----:B------:R-:W-:-:S02]  /*2800*/  @!P1 IMAD.IADD R12, R12, 0x1, -R10 ;  /* 0x000000010c0c9824 */ /* 0x000fc400078e0a0a */
[----:B------:R-:W-:Y:S02]  /*2810*/  @!P1 VIADD R11, R11, 0x1 ;  /* 0x000000010b0b9836 */ /* 0x000fe40000000000 */
[----:B-1----:R-:W-:Y:S01]  /*2820*/  VIADD R8, R13, 0xffffffe ;  /* 0x0ffffffe0d087836 */ /* 0x002fe20000000000 */
[----:B------:R-:W-:-:S03]  /*2830*/  ISETP.GE.U32.AND P3, PT, R12, R17, PT ;  /* 0x000000110c00720c */ /* 0x000fc60003f66070 */
[----:B------:R1:W2:Y:S02]  /*2840*/  F2I.FTZ.U32.TRUNC.NTZ R9, R8 ;  /* 0x0000000800097305 */ /* 0x0002a4000021f000 */
[----:B-1----:R-:W-:-:S08]  /*2850*/  IMAD.MOV.U32 R8, RZ, RZ, RZ ;  /* 0x000000ffff087224 */ /* 0x002fd000078e00ff */
[----:B------:R-:W-:Y:S02]  /*2860*/  @P3 VIADD R11, R11, 0x1 ;  /* 0x000000010b0b3836 */ /* 0x000fe40000000000 */
[----:B--2---:R-:W-:Y:S02]  /*2870*/  IMAD.MOV R15, RZ, RZ, -R9 ;  /* 0x000000ffff0f7224 */ /* 0x004fe400078e0a09 */
[----:B------:R-:W-:Y:S02]  /*2880*/  @!P4 IMAD.MOV R11, RZ, RZ, -R11 ;  /* 0x000000ffff0bc224 */ /* 0x000fe400078e0a0b */
        /* <DEDUP_REMOVED lines=9> */
[----:B------:R-:W-:-:S04]  /*2920*/  IMAD.HI.U32 R9, R26, R14, RZ ;  /* 0x0000000e1a097227 */ /* 0x000fc800078e00ff */
[-C--:B------:R-:W-:Y:S02]  /*2930*/  IMAD R15, R12, R21.reuse, R15 ;  /* 0x000000150c0f7224 */ /* 0x080fe400078e020f */
[----:B------:R-:W-:-:S03]  /*2940*/  IMAD R21, R9, R21, R14 ;  /* 0x0000001509157224 */ /* 0x000fc600078e020e */
[C---:B------:R-:W-:Y:S02]  /*2950*/  ISETP.GT.U32.AND P5, PT, R10.reuse, R15, PT ;  /* 0x0000000f0a00720c */ /* 0x040fe40003fa4070 */
[----:B------:R-:W-:Y:S01]  /*2960*/  ISETP.GT.U32.AND P1, PT, R10, R21, PT ;  /* 0x000000150a00720c */ /* 0x000fe20003f24070 */
[----:B------:R-:W-:Y:S01]  /*2970*/  @!P2 VIADD R8, R8, 0x1 ;  /* 0x000000010808a836 */ /* 0x000fe20000000000 */
[----:B------:R-:W-:-:S04]  /*2980*/  @!P2 IADD3 R13, PT, PT, R13, -R10, RZ ;  /* 0x8000000a0d0da210 */ /* 0x000fc80007ffe0ff */
[----:B------:R-:W-:Y:S02]  /*2990*/  ISETP.GE.U32.AND P6, PT, R13, R10, PT ;  /* 0x0000000a0d00720c */ /* 0x000fe40003fc6070 */
[----:B------:R-:W-:-:S03]  /*29a0*/  LOP3.LUT R13, R22, R5, RZ, 0x3c, !PT ;  /* 0x00000005160d7212 */ /* 0x000fc600078e3cff */
[-C--:B------:R-:W-:Y:S02]  /*29b0*/  @!P5 IADD3 R15, PT, PT, R15, -R10.reuse, RZ ;  /* 0x8000000a0f0fd210 */ /* 0x080fe40007ffe0ff */
[----:B------:R-:W-:Y:S01]  /*29c0*/  @!P1 IMAD.IADD R21, R21, 0x1, -R10 ;  /* 0x0000000115159824 */ /* 0x000fe200078e0a0a */
[----:B------:R-:W-:Y:S01]  /*29d0*/  ISETP.GE.AND P3, PT, R13, RZ, PT ;  /* 0x000000ff0d00720c */ /* 0x000fe20003f66270 */
[----:B------:R-:W-:Y:S01]  /*29e0*/  @!P1 VIADD R9, R9, 0x1 ;  /* 0x0000000109099836 */ /* 0x000fe20000000000 */
[-C--:B------:R-:W-:Y:S02]  /*29f0*/  ISETP.GE.U32.AND P4, PT, R15, R10.reuse, PT ;  /* 0x0000000a0f00720c */ /* 0x080fe40003f86070 */
[-C--:B------:R-:W-:Y:S02]  /*2a00*/  LOP3.LUT R13, R24, R5.reuse, RZ, 0x3c, !PT ;  /* 0x00000005180d7212 */ /* 0x080fe400078e3cff */
[----:B------:R-:W-:Y:S02]  /*2a10*/  @P6 IADD3 R8, PT, PT, R8, 0x1, RZ ;  /* 0x0000000108086810 */ /* 0x000fe40007ffe0ff */
[----:B------:R-:W-:Y:S01]  /*2a20*/  ISETP.GE.U32.AND P6, PT, R21, R10, PT ;  /* 0x0000000a1500720c */ /* 0x000fe20003fc6070 */
[C-C-:B------:R-:W-:Y:S01]  /*2a30*/  IMAD R21, R3.reuse, 0xc, R0.reuse ;  /* 0x0000000c03157824 */ /* 0x140fe200078e0200 */
[----:B------:R-:W-:Y:S01]  /*2a40*/  LOP3.LUT R10, R20, R5, RZ, 0x3c, !PT ;  /* 0x00000005140a7212 */ /* 0x000fe200078e3cff */
[----:B------:R-:W-:Y:S01]  /*2a50*/  IMAD R0, R3, 0x10, R0 ;  /* 0x0000001003007824 */ /* 0x000fe200078e0200 */
[----:B------:R-:W-:Y:S01]  /*2a60*/  @!P5 IADD3 R12, PT, PT, R12, 0x1, RZ ;  /* 0x000000010c0cd810 */ /* 0x000fe20007ffe0ff */
[----:B------:R-:W-:Y:S01]  /*2a70*/  @!P3 IMAD.MOV R8, RZ, RZ, -R8 ;  /* 0x000000ffff08b224 */ /* 0x000fe200078e0a08 */
[----:B------:R-:W-:Y:S01]  /*2a80*/  ISETP.GE.AND P5, PT, R10, RZ, PT ;  /* 0x000000ff0a00720c */ /* 0x000fe20003fa6270 */
[----:B------:R-:W1:Y:S01]  /*2a90*/  LDS R21, [R21] ;  /* 0x0000000015157984 */ /* 0x000e620000000800 */
[----:B------:R-:W-:Y:S01]  /*2aa0*/  ISETP.GE.AND P2, PT, R13, RZ, PT ;  /* 0x000000ff0d00720c */ /* 0x000fe20003f46270 */
[----:B------:R-:W-:Y:S01]  /*2ab0*/  @P4 VIADD R12, R12, 0x1 ;  /* 0x000000010c0c4836 */ /* 0x000fe20000000000 */
[----:B------:R-:W-:-:S02]  /*2ac0*/  ISETP.NE.AND P1, PT, R5, RZ, PT ;  /* 0x000000ff0500720c */ /* 0x000fc40003f25270 */
[----:B------:R-:W-:Y:S02]  /*2ad0*/  LOP3.LUT R15, RZ, R5, RZ, 0x33, !PT ;  /* 0x00000005ff0f7212 */ /* 0x000fe400078e33ff */
[----:B------:R-:W-:Y:S02]  /*2ae0*/  @P6 IADD3 R9, PT, PT, R9, 0x1, RZ ;  /* 0x0000000109096810 */ /* 0x000fe40007ffe0ff */
[----:B------:R-:W-:-:S03]  /*2af0*/  SEL R11, R15, R11, !P1 ;  /* 0x0000000b0f0b7207 */ /* 0x000fc60004800000 */
[----:B------:R-:W-:Y:S01]  /*2b00*/  IMAD.MOV.U32 R13, RZ, RZ, R9 ;  /* 0x000000ffff0d7224 */ /* 0x000fe200078e0009 */
[----:B------:R-:W-:Y:S01]  /*2b10*/  SEL R9, R15, R8, !P1 ;  /* 0x000000080f097207 */ /* 0x000fe20004800000 */
        /* <DEDUP_REMOVED lines=12> */
[C---:B------:R-:W-:Y:S01]  /*2be0*/  IMAD R14, R16.reuse, R13, R19 ;  /* 0x0000000d100e7224 */ /* 0x040fe200078e0213 */
        /* <DEDUP_REMOVED lines=11> */
[----:B0-----:R-:W-:-:S04]  /*2ca0*/  IMAD.WIDE R8, R9, 0x4, R6 ;  /* 0x0000000409087825 */ /* 0x001fc800078e0206 */
[--C-:B------:R-:W-:Y:S01]  /*2cb0*/  IMAD.WIDE R10, R11, 0x4, R6.reuse ;  /* 0x000000040b0a7825 */ /* 0x100fe200078e0206 */
[----:B----4-:R2:W-:Y:S03]  /*2cc0*/  STG.E desc[UR8][R8.64], R27 ;  /* 0x0000001b08007986 */ /* 0x0105e6000c101908 */
[--C-:B------:R-:W-:Y:S01]  /*2cd0*/  IMAD.WIDE R12, R13, 0x4, R6.reuse ;  /* 0x000000040d0c7825 */ /* 0x100fe200078e0206 */
[----:B---3--:R2:W-:Y:S03]  /*2ce0*/  STG.E desc[UR8][R10.64], R25 ;  /* 0x000000190a007986 */ /* 0x0085e6000c101908 */
[----:B------:R-:W-:Y:S01]  /*2cf0*/  IMAD.WIDE R14, R15, 0x4, R6 ;  /* 0x000000040f0e7825 */ /* 0x000fe200078e0206 */
[----:B-----5:R2:W-:Y:S03]  /*2d00*/  STG.E desc[UR8][R12.64], R23 ;  /* 0x000000170c007986 */ /* 0x0205e6000c101908 */
[C---:B------:R-:W-:Y:S01]  /*2d10*/  IMAD R24, R3.reuse, 0x4, R24 ;  /* 0x0000000403187824 */ /* 0x040fe200078e0218 */
[----:B-1----:R2:W-:Y:S01]  /*2d20*/  STG.E desc[UR8][R14.64], R21 ;  /* 0x000000150e007986 */ /* 0x0025e2000c101908 */
[----:B------:R-:W-:Y:S01]  /*2d30*/  IMAD R22, R3, 0x4, R22 ;  /* 0x0000000403167824 */ /* 0x000fe200078e0216 */
[----:B------:R-:W-:Y:S06]  /*2d40*/  @!P1 BRA `(.L_x_41551) ;  /* 0xfffffff800689947 */ /* 0x000fec000383ffff */
[----:B------:R-:W-:Y:S05]  /*2d50*/  EXIT ;  /* 0x000000000000794d */ /* 0x000fea0003800000 */
.L_x_41523:
[----:B------:R-:W-:Y:S01]  /*2d60*/  BSSY B2, `(.L_x_41552) ;  /* 0x0000006000027945 */ /* 0x000fe20003800000 */
[----:B------:R-:W-:Y:S01]  /*2d70*/  IMAD.MOV.U32 R17, RZ, RZ, R22 ;  /* 0x000000ffff117224 */ /* 0x000fe200078e0016 */
[----:B0-----:R-:W-:-:S07]  /*2d80*/  MOV R16, 0xffffffff ;  /* 0xffffffff00107802 */ /* 0x001fce0000000f00 */
[----:B-123--:R-:W-:Y:S05]  /*2d90*/  WARPSYNC.COLLECTIVE R16, `(.L_x_41553) ;  /* 0x0000000010087348 */ /* 0x00efea0003c00000 */
[----:B--2---:R0:W2:Y:S02]  /*2da0*/  SHFL.IDX P0, R16, R19, R17, R15 ;  /* 0x0000001113107389 */ /* 0x0040a4000000000f */
[----:B0123--:R-:W-:Y:S05]  /*2db0*/  ENDCOLLECTIVE ;  /* 0x000000000000791b */ /* 0x00ffea0003800000 */
.L_x_41553:
[----:B------:R-:W-:Y:S05]  /*2dc0*/  BSYNC B2 ;  /* 0x0000000000027941 */ /* 0x000fea0003800000 */
.L_x_41552:
[----:B------:R-:W-:Y:S05]  /*2dd0*/  BRA `(.L_x_41554) ;  /* 0xffffffe4009c7947 */ /* 0x000fea000383ffff */
.L_x_41525:
[----:B------:R-:W-:Y:S01]  /*2de0*/  BSSY B2, `(.L_x_41555) ;  /* 0x0000006000027945 */ /* 0x000fe20003800000 */
[----:B------:R-:W-:Y:S02]  /*2df0*/  IMAD.MOV.U32 R17, RZ, RZ, R20 ;  /* 0x000000ffff117224 */ /* 0x000fe400078e0014 */
[----:B0-----:R-:W-:-:S07]  /*2e00*/  IMAD.MOV.U32 R16, RZ, RZ, -0x1 ;  /* 0xffffffffff107424 */ /* 0x001fce00078e00ff */
[----:B-123--:R-:W-:Y:S05]  /*2e10*/  WARPSYNC.COLLECTIVE R16, `(.L_x_41556) ;  /* 0x0000000010087348 */ /* 0x00efea0003c00000 */
[----:B--2---:R0:W2:Y:S02]  /*2e20*/  SHFL.IDX P0, R16, R19, R17, R15 ;  /* 0x0000001113107389 */ /* 0x0040a4000000000f */
[----:B0123--:R-:W-:Y:S05]  /*2e30*/  ENDCOLLECTIVE ;  /* 0x000000000000791b */ /* 0x00ffea0003800000 */
.L_x_41556:
[----:B------:R-:W-:Y:S05]  /*2e40*/  BSYNC B2 ;  /* 0x0000000000027941 */ /* 0x000fea0003800000 */
.L_x_41555:
[----:B------:R-:W-:Y:S05]  /*2e50*/  BRA `(.L_x_41557) ;  /* 0xffffffe400907947 */ /* 0x000fea000383ffff */
.L_x_41533:
[----:B------:R-:W-:Y:S01]  /*2e60*/  BSSY B1, `(.L_x_41558) ;  /* 0x0000006000017945 */ /* 0x000fe20003800000 */
[----:B------:R-:W-:Y:S01]  /*2e70*/  MOV R17, R22 ;  /* 0x0000001600117202 */ /* 0x000fe20000000f00 */
[----:B0-----:R-:W-:-:S07]  /*2e80*/  IMAD.MOV.U32 R16, RZ, RZ, -0x1 ;  /* 0xffffffffff107424 */ /* 0x001fce00078e00ff */
[----:B-123--:R-:W-:Y:S05]  /*2e90*/  WARPSYNC.COLLECTIVE R16, `(.L_x_41559) ;  /* 0x0000000010087348 */ /* 0x00efea0003c00000 */
[----:B--2---:R0:W2:Y:S02]  /*2ea0*/  SHFL.IDX P0, R16, R19, R17, R15 ;  /* 0x0000001113107389 */ /* 0x0040a4000000000f */
[----:B0123--:R-:W-:Y:S05]  /*2eb0*/  ENDCOLLECTIVE ;  /* 0x000000000000791b */ /* 0x00ffea0003800000 */
.L_x_41559:
[----:B------:R-:W-:Y:S05]  /*2ec0*/  BSYNC B1 ;  /* 0x0000000000017941 */ /* 0x000fea0003800000 */
.L_x_41558:
[----:B------:R-:W-:Y:S05]  /*2ed0*/  BRA `(.L_x_41560) ;  /* 0xffffffe800a47947 */ /* 0x000fea000383ffff */
.L_x_41535:
[----:B------:R-:W-:Y:S01]  /*2ee0*/  BSSY B1, `(.L_x_41561) ;  /* 0x0000006000017945 */ /* 0x000fe20003800000 */
[----:B------:R-:W-:Y:S01]  /*2ef0*/  IMAD.MOV.U32 R17, RZ, RZ, R20 ;  /* 0x000000ffff117224 */ /* 0x000fe200078e0014 */
[----:B------:R-:W-:-:S07]  /*2f00*/  MOV R16, 0xffffffff ;  /* 0xffffffff00107802 */ /* 0x000fce0000000f00 */
[----:B0--3--:R-:W-:Y:S05]  /*2f10*/  WARPSYNC.COLLECTIVE R16, `(.L_x_41562) ;  /* 0x0000000010087348 */ /* 0x009fea0003c00000 */
[----:B------:R1:W2:Y:S02]  /*2f20*/  SHFL.IDX P0, R16, R19, R17, R15 ;  /* 0x0000001113107389 */ /* 0x0002a4000000000f */
[----:B0123--:R-:W-:Y:S05]  /*2f30*/  ENDCOLLECTIVE ;  /* 0x000000000000791b */ /* 0x00ffea0003800000 */
.L_x_41562:
[----:B------:R-:W-:Y:S05]  /*2f40*/  BSYNC B1 ;  /* 0x0000000000017941 */ /* 0x000fea0003800000 */
.L_x_41561:
[----:B------:R-:W-:Y:S05]  /*2f50*/  BRA `(.L_x_41563) ;  /* 0xffffffe800987947 */ /* 0x000fea000383ffff */
.L_x_41542:
[----:B0-----:R-:W-:Y:S02]  /*2f60*/  IMAD.MOV.U32 R16, RZ, RZ, -0x1 ;  /* 0xffffffffff107424 */ /* 0x001fe400078e00ff */
[----:B------:R-:W-:-:S07]  /*2f70*/  IMAD.MOV.U32 R17, RZ, RZ, R24 ;  /* 0x000000ffff117224 */ /* 0x000fce00078e0018 */
[----:B-123--:R-:W-:Y:S05]  /*2f80*/  WARPSYNC.COLLECTIVE R16, `(.L_x_41564) ;  /* 0x0000000010087348 */ /* 0x00efea0003c00000 */
[----:B--2---:R0:W2:Y:S02]  /*2f90*/  SHFL.IDX P0, R16, R19, R17, R15 ;  /* 0x0000001113107389 */ /* 0x0040a4000000000f */
[----:B0123--:R-:W-:Y:S05]  /*2fa0*/  ENDCOLLECTIVE ;  /* 0x000000000000791b */ /* 0x00ffea0003800000 */
.L_x_41564:
[----:B------:R-:W-:Y:S01]  /*2fb0*/  MOV R30, R16 ;  /* 0x00000010001e7202 */ /* 0x000fe20000000f00 */
[----:B------:R-:W-:Y:S06]  /*2fc0*/  BRA `(.L_x_41565) ;  /* 0xffffffec00b87947 */ /* 0x000fec000383ffff */
.L_x_41544:
[----:B------:R-:W-:Y:S01]  /*2fd0*/  BSSY B0, `(.L_x_41566) ;  /* 0x0000006000007945 */ /* 0x000fe20003800000 */
[----:B------:R-:W-:Y:S02]  /*2fe0*/  IMAD.MOV.U32 R17, RZ, RZ, R20 ;  /* 0x000000ffff117224 */ /* 0x000fe400078e0014 */
[----:B0-----:R-:W-:-:S07]  /*2ff0*/  IMAD.MOV.U32 R16, RZ, RZ, -0x1 ;  /* 0xffffffffff107424 */ /* 0x001fce00078e00ff */
[----:B-123--:R-:W-:Y:S05]  /*3000*/  WARPSYNC.COLLECTIVE R16, `(.L_x_41567) ;  /* 0x0000000010087348 */ /* 0x00efea0003c00000 */
[----:B--2---:R0:W2:Y:S02]  /*3010*/  SHFL.IDX P0, R16, R19, R17, R15 ;  /* 0x0000001113107389 */ /* 0x0040a4000000000f */
[----:B0123--:R-:W-:Y:S05]  /*3020*/  ENDCOLLECTIVE ;  /* 0x000000000000791b */ /* 0x00ffea0003800000 */
.L_x_41567:
[----:B------:R-:W-:Y:S05]  /*3030*/  BSYNC B0 ;  /* 0x0000000000007941 */ /* 0x000fea0003800000 */
.L_x_41566:
[----:B------:R-:W-:Y:S05]  /*3040*/  BRA `(.L_x_41568) ;  /* 0xffffffec00ac7947 */ /* 0x000fea000383ffff */
        .weak           $__internal_199_$__cuda_sm20_div_u16
        .type           $__internal_199_$__cuda_sm20_div_u16,@function
        .size           $__internal_199_$__cuda_sm20_div_u16,(.L_x_58150 - $__internal_199_$__cuda_sm20_div_u16)
$__internal_199_$__cuda_sm20_div_u16:
        /* <DEDUP_REMOVED lines=9> */
[----:B------:R-:W-:Y:S01]  /*30e0*/  LOP3.LUT R0, R17, 0xffff, RZ, 0xc0, !PT ;  /* 0x0000ffff11007812 */ /* 0x000fe200078ec0ff */
[----:B------:R-:W-:-:S03]  /*30f0*/  IMAD.MOV.U32 R17, RZ, RZ, 0x0 ;  /* 0x00000000ff117424 */ /* 0x000fc600078e00ff */
[----:B------:R-:W-:Y:S01]  /*3100*/  I2FP.F32.U32.RZ R0, R0 ;  /* 0x0000000000007245 */ /* 0x000fe2000020d000 */
[----:B------:R-:W0:Y:S02]  /*3110*/  MUFU.RCP R18, R18 ;  /* 0x0000001200127308 */ /* 0x000e240000001000 */
[----:B0-----:R-:W-:-:S04]  /*3120*/  FMUL R15, R15, R18 ;  /* 0x000000120f0f7220 */ /* 0x001fc80000400000 */
[----:B------:R-:W-:-:S04]  /*3130*/  VIADD R15, R15, 0x2 ;  /* 0x000000020f0f7836 */ /* 0x000fc80000000000 */
[----:B------:R-:W-:-:S06]  /*3140*/  FMUL.RZ R0, R0, R15 ;  /* 0x0000000f00007220 */ /* 0x000fcc000040c000 */
[----:B------:R-:W0:Y:S02]  /*3150*/  F2I.U32.TRUNC.NTZ R0, R0 ;  /* 0x0000000000007305 */ /* 0x000e24000020f000 */
[----:B0-----:R-:W-:Y:S01]  /*3160*/  LOP3.LUT R15, R0, 0xffff, RZ, 0xc0, !PT ;  /* 0x0000ffff000f7812 */ /* 0x001fe200078ec0ff */
[----:B------:R-:W-:Y:S01]  /*3170*/  @!P0 IMAD.MOV.U32 R15, RZ, RZ, -0x1 ;  /* 0xffffffffff0f8424 */ /* 0x000fe200078e00ff */
[----:B------:R-:W-:Y:S06]  /*3180*/  RET.REL.NODEC R16 `(_Z9cuda_gemmIiLi256ELi1ELi1ELi1024ELi2ELi2ELi32ELi0ELi0EEviiiPT_S1_S1_ii) ;  /* 0xffffffcc109c7950 */ /* 0x000fec0003c3ffff */
.L_x_41569:
        /* <DEDUP_REMOVED lines=15> */
.L_x_58150:


//--------------------- .text._Z9cuda_gemmIiLi256ELi1ELi1ELi512ELi128ELi128ELi32ELi1ELi1EEviiiPT_S1_S1_ii --------------------------
	.section	.text._Z9cuda_gemmIiLi256ELi1ELi1ELi512ELi128ELi128ELi32ELi1ELi1EEviiiPT_S1_S1_ii,"ax",@progbits
	.align	128
        .global         _Z9cuda_gemmIiLi256ELi1ELi1ELi512ELi128ELi128ELi32ELi1ELi1EEviiiPT_S1_S1_ii
        .type           _Z9cuda_gemmIiLi256ELi1ELi1ELi512ELi128ELi128ELi32ELi1ELi1EEviiiPT_S1_S1_ii,@function
        .size           _Z9cuda_gemmIiLi256ELi1ELi1ELi512ELi128ELi128ELi32ELi1ELi1EEviiiPT_S1_S1_ii,(.L_x_58151 - _Z9cuda_gemmIiLi256ELi1ELi1ELi512ELi128ELi128ELi32ELi1ELi1EEviiiPT_S1_S1_ii)
        .other          _Z9cuda_gemmIiLi256ELi1ELi1ELi512ELi128ELi128ELi32ELi1ELi1EEviiiPT_S1_S1_ii,@"STO_CUDA_ENTRY STV_DEFAULT"
_Z9cuda_gemmIiLi256ELi1ELi1ELi512ELi128ELi128ELi32ELi1ELi1EEviiiPT_S1_S1_ii:
.text._Z9cuda_gemmIiLi256ELi1ELi1ELi512ELi128ELi128ELi32ELi1ELi1EEviiiPT_S1_S1_ii:
        /* <DEDUP_REMOVED lines=12> */
[----:B------:R-:W-:Y:S01]  /*00c0*/  SHF.R.U32.HI R7, RZ, 0x3, R3 ;  /* 0x00000003ff077819 */ /* 0x000fe20000011603 */
[----:B------:R-:W-:Y:S01]  /*00d0*/  IMAD.MOV R9, RZ, RZ, -R5 ;  /* 0x000000ffff097224 */ /* 0x000fe200078e0a05 */
[----:B------:R-:W-:Y:S01]  /*00e0*/  SHF.R.U32.HI R6, RZ, 0x5, R3 ;  /* 0x00000005ff067819 */ /* 0x000fe20000011603 */
[----:B-1----:R-:W-:Y:S01]  /*00f0*/  IMAD R8, R4, 0x20, R11 ;  /* 0x0000002004087824 */ /* 0x002fe200078e020b */
[----:B------:R-:W-:-:S02]  /*0100*/  LOP3.LUT R7, R7, 0x3, RZ, 0xc0, !PT ;  /* 0x0000000307077812 */ /* 0x000fc400078ec0ff */
[----:B------:R-:W-:-:S04]  /*0110*/  PRMT R9, R9, 0x7710, RZ ;  /* 0x0000771009097816 */ /* 0x000fc800000000ff */
[----:B------:R-:W-:-:S04]  /*0120*/  IADD3 R9, PT, PT, R9, 0x1ff, RZ ;  /* 0x000001ff09097810 */ /* 0x000fc80007ffe0ff */
[----:B------:R-:W-:-:S07]  /*0130*/  LOP3.LUT R16, R9, 0xffff, RZ, 0xc0, !PT ;  /* 0x0000ffff09107812 */ /* 0x000fce00078ec0ff */
[----:B------:R-:W-:Y:S05]  /*0140*/  CALL.REL.NOINC `($__internal_200_$__cuda_sm20_div_u16) ;  /* 0x0000001800147944 */ /* 0x000fea0003c00000 */
[C---:B------:R-:W-:Y:S01]  /*0150*/  LOP3.LUT R19, R17.reuse, 0x3, RZ, 0xc0, !PT ;  /* 0x0000000311137812 */ /* 0x040fe200078ec0ff */
[----:B------:R-:W0:Y:S01]  /*0160*/  LDCU.64 UR6, c[0x0][0x358] ;  /* 0x00006b00ff0677ac */ /* 0x000e220008000a00 */
[----:B------:R-:W-:Y:S01]  /*0170*/  LOP3.LUT R9, R17, 0xffff, RZ, 0xc0, !PT ;  /* 0x0000ffff11097812 */ /* 0x000fe200078ec0ff */
[----:B------:R-:W-:Y:S01]  /*0180*/  BSSY.RECONVERGENT B0, `(.L_x_41570) ;  /* 0x0000017000007945 */ /* 0x000fe20003800200 */
[----:B------:R-:W-:Y:S02]  /*0190*/  ISETP.NE.AND P0, PT, R19, 0x2, PT ;  /* 0x000000021300780c */ /* 0x000fe40003f05270 */
[----:B------:R-:W-:Y:S01]  /*01a0*/  ISETP.GE.U32.AND P1, PT, R9, 0x2, PT ;  /* 0x000000020900780c */ /* 0x000fe20003f26070 */
[----:B------:R-:W-:Y:S01]  /*01b0*/  IMAD.MOV.U32 R9, RZ, RZ, R3 ;  /* 0x000000ffff097224 */ /* 0x000fe200078e0003 */
[----:B------:R-:W-:-:S09]  /*01c0*/  ISETP.GT.U32.AND P2, PT, R3, 0x7f, PT ;  /* 0x0000007f0300780c */ /* 0x000fd20003f44070 */
        /* <DEDUP_REMOVED lines=8> */
.L_x_41572:
[----:B------:R-:W-:-:S05]  /*0250*/  LEA R15, R0, R9, 0x9 ;  /* 0x00000009000f7211 */ /* 0x000fca00078e48ff */
[----:B-12---:R-:W-:-:S06]  /*0260*/  IMAD.WIDE.U32 R14, R15, 0x4, R12 ;  /* 0x000000040f0e7825 */ /* 0x006fcc00078e000c */
[----:B0-----:R-:W2:Y:S01]  /*0270*/  LDG.E R14, desc[UR6][R14.64] ;  /* 0x000000060e0e7981 */ /* 0x001ea2000c1e1900 */
[----:B------:R-:W-:Y:S01]  /*0280*/  IMAD R17, R9, 0x4, R16 ;  /* 0x0000000409117824 */ /* 0x000fe200078e0210 */
[----:B------:R-:W-:Y:S01]  /*0290*/  IADD3 R9, PT, PT, R2, R9, RZ ;  /* 0x0000000902097210 */ /* 0x000fe20007ffe0ff */
[----:B------:R-:W-:-:S05]  /*02a0*/  VIADD R10, R10, 0x1 ;  /* 0x000000010a0a7836 */ /* 0x000fca0000000000 */
[----:B------:R-:W-:-:S04]  /*02b0*/  LOP3.LUT R18, R10, R19, RZ, 0x3c, !PT ;  /* 0x000000130a127212 */ /* 0x000fc800078e3cff */
[----:B------:R-:W-:Y:S01]  /*02c0*/  ISETP.NE.AND P0, PT, R18, 0x2, PT ;  /* 0x000000021200780c */ /* 0x000fe20003f05270 */
[----:B--2---:R1:W-:-:S12]  /*02d0*/  STS [R17], R14 ;  /* 0x0000000e11007388 */ /* 0x0043d80000000800 */
[----:B------:R-:W-:Y:S05]  /*02e0*/  @P0 BRA `(.L_x_41572) ;  /* 0xfffffffc00d80947 */ /* 0x000fea000383ffff */
.L_x_41571:
[----:B0-----:R-:W-:Y:S05]  /*02f0*/  BSYNC.RECONVERGENT B0 ;  /* 0x0000000000007941 */ /* 0x001fea0003800200 */
.L_x_41570:
[----:B------:R-:W-:Y:S04]  /*0300*/  BSSY.RECONVERGENT B0, `(.L_x_41573) ;  /* 0x000001e000007945 */ /* 0x000fe80003800200 */
[----:B------:R-:W-:Y:S05]  /*0310*/  @!P1 BRA `(.L_x_41574) ;  /* 0x0000000000709947 */ /* 0x000fea0003800000 */
[----:B------:R-:W0:Y:S01]  /*0320*/  S2UR UR5, SR_CgaCtaId ;  /* 0x00000000000579c3 */ /* 0x000e220000008800 */
[----:B------:R-:W-:Y:S01]  /*0330*/  UMOV UR4, 0x400 ;  /* 0x0000040000047882 */ /* 0x000fe20000000000 */
[----:B------:R-:W-:Y:S01]  /*0340*/  IMAD R27, R0, 0x200, R9 ;  /* 0x00000200001b7824 */ /* 0x000fe200078e0209 */
[----:B------:R-:W-:-:S05]  /*0350*/  UIADD3 UR4, UPT, UPT, UR4, 0x4080, URZ ;  /* 0x0000408004047890 */ /* 0x000fca000fffe0ff */
[----:B------:R-:W1:Y:S01]  /*0360*/  LDC.64 R12, c[0x0][0x390] ;  /* 0x0000e400ff0c7b82 */ /* 0x000e620000000a00 */
[----:B0-----:R-:W-:-:S06]  /*0370*/  ULEA UR4, UR5, UR4, 0x18 ;  /* 0x0000000405047291 */ /* 0x001fcc000f8ec0ff */
[----:B------:R-:W-:Y:S01]  /*0380*/  LEA R25, R9, UR4, 0x2 ;  /* 0x0000000409197c11 */ /* 0x000fe2000f8e10ff */
[----:B-1----:R-:W-:-:S07]  /*0390*/  IMAD.WIDE.U32 R14, R2, 0xc, R12 ;  /* 0x0000000c020e7825 */ /* 0x002fce00078e000c */
.L_x_41575:
[----:B------:R-:W-:-:S04]  /*03a0*/  IMAD.WIDE R22, R27, 0x4, R12 ;  /* 0x000000041b167825 */ /* 0x000fc800078e020c */
[----:B---3--:R-:W-:-:S04]  /*03b0*/  IMAD.WIDE R18, R27, 0x4, R14 ;  /* 0x000000041b127825 */ /* 0x008fc800078e020e */
        /* <DEDUP_REMOVED lines=13> */
[----:B----4-:R3:W-:Y:S04]  /*0490*/  STS [R29], R20 ;  /* 0x000000141d007388 */ /* 0x0107e80000000800 */
[----:B-----5:R3:W-:Y:S04]  /*04a0*/  STS [R31], R16 ;  /* 0x000000101f007388 */ /* 0x0207e80000000800 */
[----:B--2---:R3:W-:Y:S01]  /*04b0*/  STS [R33], R18 ;  /* 0x0000001221007388 */ /* 0x0047e20000000800 */
[----:B0-----:R-:W-:Y:S01]  /*04c0*/  LEA R25, R2, R25, 0x4 ;  /* 0x0000001902197211 */ /* 0x001fe200078e20ff */
[----:B------:R-:W-:Y:S06]  /*04d0*/  @!P0 BRA `(.L_x_41575) ;  /* 0xfffffffc00b08947 */ /* 0x000fec000383ffff */
.L_x_41574:
[----:B------:R-:W-:Y:S05]  /*04e0*/  BSYNC.RECONVERGENT B0 ;  /* 0x0000000000007941 */ /* 0x000fea0003800200 */
.L_x_41573:
[----:B------:R-:W-:Y:S01]  /*04f0*/  BSSY.RECONVERGENT B0, `(.L_x_41576) ;  /* 0x0000040000007945 */ /* 0x000fe20003800200 */
[----:B------:R-:W-:-:S03]  /*0500*/  SHF.R.U32.HI R9, RZ, 0x5, R2 ;  /* 0x00000005ff097819 */ /* 0x000fc60000011602 */
[----:B------:R-:W-:Y:S05]  /*0510*/  @P2 BRA `(.L_x_41577) ;  /* 0x0000000000f42947 */ /* 0x000fea0003800000 */
[----:B------:R-:W0:Y:S01]  /*0520*/  I2F.U32.RP R15, R2 ;  /* 0x00000002000f7306 */ /* 0x000e220000209000 */
[C---:B------:R-:W-:Y:S01]  /*0530*/  ISETP.GE.U32.AND P0, PT, R5.reuse, 0x80, PT ;  /* 0x000000800500780c */ /* 0x040fe20003f06070 */
[----:B------:R-:W-:Y:S01]  /*0540*/  BSSY.RECONVERGENT B1, `(.L_x_41578) ;  /* 0x0000029000017945 */ /* 0x000fe20003800200 */
[----:B------:R-:W-:Y:S02]  /*0550*/  VIMNMX.U32 R10, PT, PT, R5, 0x80, !PT ;  /* 0x00000080050a7848 */ /* 0x000fe40007fe0000 */
[----:B-1----:R-:W-:Y:S02]  /*0560*/  SEL R14, RZ, 0x1, P0 ;  /* 0x00000001ff0e7807 */ /* 0x002fe40000000000 */
[----:B------:R-:W-:Y:S01]  /*0570*/  ISETP.NE.U32.AND P2, PT, R2, RZ, PT ;  /* 0x000000ff0200720c */ /* 0x000fe20003f45070 */
[----:B0-----:R-:W0:Y:S02]  /*0580*/  MUFU.RCP R15, R15 ;  /* 0x0000000f000f7308 */ /* 0x001e240000001000 */
[----:B0-----:R-:W-:-:S06]  /*0590*/  VIADD R12, R15, 0xffffffe ;  /* 0x0ffffffe0f0c7836 */ /* 0x001fcc0000000000 */
[----:B------:R0:W1:Y:S02]  /*05a0*/  F2I.FTZ.U32.TRUNC.NTZ R13, R12 ;  /* 0x0000000c000d7305 */ /* 0x000064000021f000 */
[----:B0-----:R-:W-:Y:S02]  /*05b0*/  HFMA2 R12, -RZ, RZ, 0, 0 ;  /* 0x00000000ff0c7431 */ /* 0x001fe400000001ff */
[----:B-1----:R-:W-:-:S04]  /*05c0*/  IMAD.MOV R17, RZ, RZ, -R13 ;  /* 0x000000ffff117224 */ /* 0x002fc800078e0a0d */
[----:B------:R-:W-:-:S04]  /*05d0*/  IMAD R17, R17, R2, RZ ;  /* 0x0000000211117224 */ /* 0x000fc800078e02ff */
[----:B---3--:R-:W-:Y:S01]  /*05e0*/  IMAD.HI.U32 R16, R13, R17, R12 ;  /* 0x000000110d107227 */ /* 0x008fe200078e000c */
[----:B------:R-:W-:-:S05]  /*05f0*/  IADD3 R13, PT, PT, R10, -R5, -R14 ;  /* 0x800000050a0d7210 */ /* 0x000fca0007ffe80e */
[----:B------:R-:W-:-:S04]  /*0600*/  IMAD.HI.U32 R15, R16, R13, RZ ;  /* 0x0000000d100f7227 */ /* 0x000fc800078e00ff */
[----:B------:R-:W-:-:S04]  /*0610*/  IMAD.MOV R10, RZ, RZ, -R15 ;  /* 0x000000ffff0a7224 */ /* 0x000fc800078e0a0f */
[----:B------:R-:W-:-:S05]  /*0620*/  IMAD R13, R2, R10, R13 ;  /* 0x0000000a020d7224 */ /* 0x000fca00078e020d */
[----:B------:R-:W-:-:S13]  /*0630*/  ISETP.GE.U32.AND P0, PT, R13, R2, PT ;  /* 0x000000020d00720c */ /* 0x000fda0003f06070 */
[----:B------:R-:W-:Y:S01]  /*0640*/  @P0 IMAD.IADD R13, R13, 0x1, -R2 ;  /* 0x000000010d0d0824 */ /* 0x000fe200078e0a02 */
[----:B------:R-:W-:-:S04]  /*0650*/  @P0 IADD3 R15, PT, PT, R15, 0x1, RZ ;  /* 0x000000010f0f0810 */ /* 0x000fc80007ffe0ff */
[----:B------:R-:W-:Y:S02]  /*0660*/  ISETP.GE.U32.AND P1, PT, R13, R2, PT ;  /* 0x000000020d00720c */ /* 0x000fe40003f26070 */
[----:B------:R-:W-:-:S11]  /*0670*/  MOV R13, R3 ;  /* 0x00000003000d7202 */ /* 0x000fd60000000f00 */
[----:B------:R-:W-:Y:S01]  /*0680*/  @P1 VIADD R15, R15, 0x1 ;  /* 0x000000010f0f1836 */ /* 0x000fe20000000000 */
[----:B------:R-:W-:-:S05]  /*0690*/  @!P2 LOP3.LUT R15, RZ, R2, RZ, 0x33, !PT ;  /* 0x00000002ff0fa212 */ /* 0x000fca00078e33ff */
[----:B------:R-:W-:-:S05]  /*06a0*/  IMAD.IADD R10, R14, 0x1, R15 ;  /* 0x000000010e0a7824 */ /* 0x000fca00078e020f */
[C---:B------:R-:W-:Y:S02]  /*06b0*/  LOP3.LUT R12, R10.reuse, 0x3, RZ, 0xc0, !PT ;  /* 0x000000030a0c7812 */ /* 0x040fe400078ec0ff */
[----:B------:R-:W-:Y:S02]  /*06c0*/  ISETP.GE.U32.AND P1, PT, R10, 0x3, PT ;  /* 0x000000030a00780c */ /* 0x000fe40003f26070 */
[----:B------:R-:W-:-:S13]  /*06d0*/  ISETP.NE.AND P0, PT, R12, 0x3, PT ;  /* 0x000000030c00780c */ /* 0x000fda0003f05270 */
[----:B------:R-:W-:Y:S05]  /*06e0*/  @!P0 BRA `(.L_x_41579) ;  /* 0x0000000000388947 */ /* 0x000fea0003800000 */
[----:B------:R-:W0:Y:S01]  /*06f0*/  S2UR UR5, SR_CgaCtaId ;  /* 0x00000000000579c3 */ /* 0x000e220000008800 */
[----:B------:R-:W-:Y:S01]  /*0700*/  UMOV UR4, 0x400 ;  /* 0x0000040000047882 */ /* 0x000fe20000000000 */
[----:B------:R-:W-:Y:S01]  /*0710*/  VIADD R10, R10, 0x1 ;  /* 0x000000010a0a7836 */ /* 0x000fe20000000000 */
[----:B------:R-:W-:-:S04]  /*0720*/  UIADD3 UR4, UPT, UPT, UR4, 0x4880, URZ ;  /* 0x0000488004047890 */ /* 0x000fc8000fffe0ff */
[----:B------:R-:W-:-:S05]  /*0730*/  LOP3.LUT R10, R10, 0x3, RZ, 0xc0, !PT ;  /* 0x000000030a0a7812 */ /* 0x000fca00078ec0ff */
[----:B------:R-:W-:Y:S02]  /*0740*/  IMAD R13, R10, R2, R3 ;  /* 0x000000020a0d7224 */ /* 0x000fe400078e0203 */
[----:B------:R-:W-:Y:S01]  /*0750*/  IMAD.MOV R10, RZ, RZ, -R10 ;  /* 0x000000ffff0a7224 */ /* 0x000fe200078e0a0a */
[----:B0-----:R-:W-:-:S06]  /*0760*/  ULEA UR4, UR5, UR4, 0x18 ;  /* 0x0000000405047291 */ /* 0x001fcc000f8ec0ff */
[----:B------:R-:W-:-:S07]  /*0770*/  LEA R15, R3, UR4, 0x2 ;  /* 0x00000004030f7c11 */ /* 0x000fce000f8e10ff */
.L_x_41580:
[----:B------:R-:W-:Y:S01]  /*0780*/  IADD3 R10, PT, PT, R10, 0x1, RZ ;  /* 0x000000010a0a7810 */ /* 0x000fe20007ffe0ff */
[----:B------:R0:W-:Y:S03]  /*0790*/  STS [R15], RZ ;  /* 0x000000ff0f007388 */ /* 0x0001e60000000800 */
[----:B------:R-:W-:Y:S01]  /*07a0*/  ISETP.NE.AND P0, PT, R10, RZ, PT ;  /* 0x000000ff0a00720c */ /* 0x000fe20003f05270 */
[----:B0-----:R-:W-:-:S12]  /*07b0*/  IMAD R15, R2, 0x4, R15 ;  /* 0x00000004020f7824 */ /* 0x001fd800078e020f */
[----:B------:R-:W-:Y:S05]  /*07c0*/  @P0 BRA `(.L_x_41580) ;  /* 0xfffffffc00ec0947 */ /* 0x000fea000383ffff */
.L_x_41579:
[----:B------:R-:W-:Y:S05]  /*07d0*/  BSYNC.RECONVERGENT B1 ;  /* 0x0000000000017941 */ /* 0x000fea0003800200 */
.L_x_41578:
[----:B------:R-:W-:Y:S05]  /*07e0*/  @!P1 BRA `(.L_x_41577) ;  /* 0x0000000000409947 */ /* 0x000fea0003800000 */
[----:B------:R-:W0:Y:S01]  /*07f0*/  S2UR UR5, SR_CgaCtaId ;  /* 0x00000000000579c3 */ /* 0x000e220000008800 */
[----:B------:R-:W-:Y:S02]  /*0800*/  UMOV UR4, 0x400 ;  /* 0x0000040000047882 */ /* 0x000fe40000000000 */
[----:B------:R-:W-:-:S04]  /*0810*/  UIADD3 UR4, UPT, UPT, UR4, 0x4880, URZ ;  /* 0x0000488004047890 */ /* 0x000fc8000fffe0ff */
[----:B0-----:R-:W-:-:S06]  /*0820*/  ULEA UR4, UR5, UR4, 0x18 ;  /* 0x0000000405047291 */ /* 0x001fcc000f8ec0ff */
[----:B------:R-:W-:-:S07]  /*0830*/  LEA R15, R13, UR4, 0x2 ;  /* 0x000000040d0f7c11 */ /* 0x000fce000f8e10ff */
.L_x_41581:
        /* <DEDUP_REMOVED lines=11> */
.L_x_41577:
[----:B------:R-:W-:Y:S05]  /*08f0*/  BSYNC.RECONVERGENT B0 ;  /* 0x0000000000007941 */ /* 0x000fea0003800200 */
.L_x_41576:
[----:B------:R-:W0:Y:S01]  /*0900*/  S2R R13, SR_CgaCtaId ;  /* 0x00000000000d7919 */ /* 0x000e220000008800 */
[----:B-12---:R-:W-:Y:S02]  /*0910*/  MOV R14, 0x400 ;  /* 0x00000400000e7802 */ /* 0x006fe40000000f00 */
[----:B------:R-:W-:Y:S02]  /*0920*/  IADD3 R10, PT, PT, R6, R9, RZ ;  /* 0x00000009060a7210 */ /* 0x000fe40007ffe0ff */
[----:B------:R-:W-:Y:S02]  /*0930*/  LOP3.LUT R17, R9, 0xff, RZ, 0xc0, !PT ;  /* 0x000000ff09117812 */ /* 0x000fe400078ec0ff */
[----:B------:R-:W-:Y:S02]  /*0940*/  LOP3.LUT R10, R10, 0x7f, RZ, 0x3c, !PT ;  /* 0x0000007f0a0a7812 */ /* 0x000fe400078e3cff */
[----:B---3--:R-:W-:Y:S02]  /*0950*/  MOV R18, 0x9a0 ;  /* 0x000009a000127802 */ /* 0x008fe40000000f00 */
[----:B------:R-:W-:-:S02]  /*0960*/  LOP3.LUT R16, R10, 0xff, RZ, 0xc0, !PT ;  /* 0x000000ff0a107812 */ /* 0x000fc400078ec0ff */
[----:B0-----:R-:W-:-:S05]  /*0970*/  LEA R14, R13, R14, 0x18 ;  /* 0x0000000e0d0e7211 */ /* 0x001fca00078ec0ff */
[----:B------:R-:W-:-:S07]  /*0980*/  IMAD R14, R11, 0x204, R14 ;  /* 0x000002040b0e7824 */ /* 0x000fce00078e020e */
[----:B------:R-:W-:Y:S05]  /*0990*/  CALL.REL.NOINC `($__internal_200_$__cuda_sm20_div_u16) ;  /* 0x0000001000007944 */ /* 0x000fea0003c00000 */
[----:B------:R-:W0:Y:S01]  /*09a0*/  LDC.64 R10, c[0x0][0x398] ;  /* 0x0000e600ff0a7b82 */ /* 0x000e220000000a00 */
[----:B------:R-:W-:Y:S01]  /*09b0*/  LOP3.LUT R21, R17, 0x3, RZ, 0xc0, !PT ;  /* 0x0000000311157812 */ /* 0x000fe200078ec0ff */
[----:B------:R-:W-:Y:S01]  /*09c0*/  BSSY.RECONVERGENT B0, `(.L_x_41582) ;  /* 0x0000011000007945 */ /* 0x000fe20003800200 */
[----:B------:R-:W-:Y:S02]  /*09d0*/  IMAD.MOV.U32 R15, RZ, RZ, R6 ;  /* 0x000000ffff0f7224 */ /* 0x000fe400078e0006 */
[----:B------:R-:W-:-:S13]  /*09e0*/  ISETP.NE.AND P0, PT, R21, 0x2, PT ;  /* 0x000000021500780c */ /* 0x000fda0003f05270 */
[----:B------:R-:W-:Y:S05]  /*09f0*/  @!P0 BRA `(.L_x_41583) ;  /* 0x0000000000348947 */ /* 0x000fea0003800000 */
[----:B------:R-:W1:Y:S01]  /*0a00*/  LDC.64 R12, c[0x0][0x398] ;  /* 0x0000e600ff0c7b82 */ /* 0x000e620000000a00 */
[----:B------:R-:W-:Y:S01]  /*0a10*/  IMAD.MOV.U32 R18, RZ, RZ, RZ ;  /* 0x000000ffff127224 */ /* 0x000fe200078e00ff */
[----:B------:R-:W-:-:S07]  /*0a20*/  MOV R15, R6 ;  /* 0x00000006000f7202 */ /* 0x000fce0000000f00 */
.L_x_41584:
[----:B------:R-:W-:-:S04]  /*0a30*/  IMAD R17, R15, 0x80, R8 ;  /* 0x000000800f117824 */ /* 0x000fc800078e0208 */
[----:B-12---:R-:W-:-:S06]  /*0a40*/  IMAD.WIDE.U32 R16, R17, 0x4, R12 ;  /* 0x0000000411107825 */ /* 0x006fcc00078e000c */
[----:B------:R-:W2:Y:S01]  /*0a50*/  LDG.E R16, desc[UR6][R16.64] ;  /* 0x0000000610107981 */ /* 0x000ea2000c1e1900 */
[C---:B------:R-:W-:Y:S01]  /*0a60*/  IMAD R19, R15.reuse, 0x4, R14 ;  /* 0x000000040f137824 */ /* 0x040fe200078e020e */
[----:B------:R-:W-:Y:S01]  /*0a70*/  IADD3 R18, PT, PT, R18, 0x1, RZ ;  /* 0x0000000112127810 */ /* 0x000fe20007ffe0ff */
[----:B------:R-:W-:-:S03]  /*0a80*/  IMAD.IADD R15, R15, 0x1, R9 ;  /* 0x000000010f0f7824 */ /* 0x000fc600078e0209 */
[----:B------:R-:W-:-:S04]  /*0a90*/  LOP3.LUT R20, R18, R21, RZ, 0x3c, !PT ;  /* 0x0000001512147212 */ /* 0x000fc800078e3cff */
[----:B------:R-:W-:Y:S01]  /*0aa0*/  ISETP.NE.AND P0, PT, R20, 0x2, PT ;  /* 0x000000021400780c */ /* 0x000fe20003f05270 */
[----:B--2---:R2:W-:-:S12]  /*0ab0*/  STS [R19], R16 ;  /* 0x0000001013007388 */ /* 0x0045d80000000800 */
[----:B------:R-:W-:Y:S05]  /*0ac0*/  @P0 BRA `(.L_x_41584) ;  /* 0xfffffffc00d80947 */ /* 0x000fea000383ffff */
.L_x_41583:
[----:B------:R-:W-:Y:S05]  /*0ad0*/  BSYNC.RECONVERGENT B0 ;  /* 0x0000000000007941 */ /* 0x000fea0003800200 */
.L_x_41582:
[----:B------:R-:W-:Y:S01]  /*0ae0*/  BSSY.RECONVERGENT B0, `(.L_x_41585) ;  /* 0x000001b000007945 */ /* 0x000fe20003800200 */
.L_x_41586:
[C---:B--2---:R-:W-:Y:S02]  /*0af0*/  IMAD.IADD R19, R15.reuse, 0x1, R9 ;  /* 0x000000010f137824 */ /* 0x044fe400078e0209 */
[----:B------:R-:W-:-:S03]  /*0b00*/  IMAD R17, R15, 0x80, R8 ;  /* 0x000000800f117824 */ /* 0x000fc600078e0208 */
[----:B-1----:R-:W-:Y:S01]  /*0b10*/  IADD3 R12, PT, PT, R19, R9, RZ ;  /* 0x00000009130c7210 */ /* 0x002fe20007ffe0ff */
[----:B0-----:R-:W-:Y:S01]  /*0b20*/  IMAD.WIDE.U32 R16, R17, 0x4, R10 ;  /* 0x0000000411107825 */ /* 0x001fe200078e000a */
[----:B------:R-:W-:-:S03]  /*0b30*/  LEA R19, R19, R8, 0x7 ;  /* 0x0000000813137211 */ /* 0x000fc600078e38ff */
[C---:B------:R-:W-:Y:S02]  /*0b40*/  IMAD.IADD R13, R12.reuse, 0x1, R9 ;  /* 0x000000010c0d7824 */ /* 0x040fe400078e0209 */
        /* <DEDUP_REMOVED lines=9> */
[----:B------:R-:W-:-:S05]  /*0be0*/  LEA R24, R15, R14, 0x2 ;  /* 0x0000000e0f187211 */ /* 0x000fca00078e10ff */
        /* <DEDUP_REMOVED lines=11> */
.L_x_41585:
[----:B------:R-:W0:Y:S01]  /*0ca0*/  S2R R26, SR_CgaCtaId ;  /* 0x00000000001a7919 */ /* 0x000e220000008800 */
[----:B------:R-:W-:Y:S01]  /*0cb0*/  IMAD.SHL.U32 R8, R3, 0x10, RZ ;  /* 0x0000001003087824 */ /* 0x000fe200078e00ff */
[----:B-1----:R-:W-:Y:S01]  /*0cc0*/  MOV R25, 0x400 ;  /* 0x0000040000197802 */ /* 0x002fe20000000f00 */
[C---:B------:R-:W-:Y:S01]  /*0cd0*/  VIADD R15, R7.reuse, 0xffffffff ;  /* 0xffffffff070f7836 */ /* 0x040fe20000000000 */
[----:B------:R-:W-:Y:S01]  /*0ce0*/  BAR.SYNC.DEFER_BLOCKING 0x0 ;  /* 0x0000000000007b1d */ /* 0x000fe20000010000 */
[----:B------:R-:W-:Y:S02]  /*0cf0*/  IADD3 R11, PT, PT, R7, 0xd, RZ ;  /* 0x0000000d070b7810 */ /* 0x000fe40007ffe0ff */
[----:B------:R-:W-:Y:S01]  /*0d00*/  LOP3.LUT R8, R8, 0x70, RZ, 0xc0, !PT ;  /* 0x0000007008087812 */ /* 0x000fe200078ec0ff */
[----:B------:R-:W-:Y:S01]  /*0d10*/  VIADD R17, R25, 0x4080 ;  /* 0x0000408019117836 */ /* 0x000fe20000000000 */
[----:B------:R-:W-:Y:S02]  /*0d20*/  IADD3 R13, PT, PT, R7, 0xe, RZ ;  /* 0x0000000e070d7810 */ /* 0x000fe40007ffe0ff */
[----:B------:R-:W-:Y:S01]  /*0d30*/  LOP3.LUT P3, RZ, R3, 0x7, RZ, 0xc0, !PT ;  /* 0x0000000703ff7812 */ /* 0x000fe2000786c0ff */
[C---:B------:R-:W-:Y:S01]  /*0d40*/  IMAD R28, R7.reuse, 0x80, R8 ;  /* 0x00000080071c7824 */ /* 0x040fe200078e0208 */
[----:B------:R-:W-:-:S02]  /*0d50*/  ISETP.NE.AND P2, PT, R7, RZ, PT ;  /* 0x000000ff0700720c */ /* 0x000fc40003f45270 */
[----:B------:R-:W-:Y:S02]  /*0d60*/  ISETP.GE.U32.AND P1, PT, R7, 0x2, PT ;  /* 0x000000020700780c */ /* 0x000fe40003f26070 */
[C---:B------:R-:W-:Y:S02]  /*0d70*/  LOP3.LUT R11, R28.reuse, 0xf, R11, 0xf8, !PT ;  /* 0x0000000f1c0b7812 */ /* 0x040fe400078ef80b */
[C---:B------:R-:W-:Y:S02]  /*0d80*/  LOP3.LUT R15, R28.reuse, 0xf, R15, 0xf8, !PT ;  /* 0x0000000f1c0f7812 */ /* 0x040fe400078ef80f */
[C---:B------:R-:W-:Y:S02]  /*0d90*/  LOP3.LUT R13, R28.reuse, 0xf, R13, 0xf8, !PT ;  /* 0x0000000f1c0d7812 */ /* 0x040fe400078ef80d */
[----:B------:R-:W-:Y:S02]  /*0da0*/  LOP3.LUT R8, R28, R7, RZ, 0xfc, !PT ;  /* 0x000000071c087212 */ /* 0x000fe400078efcff */
[----:B------:R-:W-:-:S02]  /*0db0*/  @!P3 IADD3 R27, PT, PT, R25, 0x4880, RZ ;  /* 0x00004880191bb810 */ /* 0x000fc40007ffe0ff */
[----:B------:R-:W-:Y:S02]  /*0dc0*/  ISETP.NE.AND P0, PT, R7, 0x3, PT ;  /* 0x000000030700780c */ /* 0x000fe40003f05270 */
[C---:B0-----:R-:W-:Y:S02]  /*0dd0*/  LEA R12, R26.reuse, R17, 0x18 ;  /* 0x000000111a0c7211 */ /* 0x041fe400078ec0ff */
[C---:B------:R-:W-:Y:S02]  /*0de0*/  LEA R25, R26.reuse, R25, 0x18 ;  /* 0x000000191a197211 */ /* 0x040fe400078ec0ff */
[----:B------:R-:W-:Y:S01]  /*0df0*/  LEA R10, R13, R12, 0x2 ;  /* 0x0000000c0d0a7211 */ /* 0x000fe200078e10ff */
[--C-:B------:R-:W-:Y:S01]  /*0e00*/  IMAD R20, R11, 0x4, R12.reuse ;  /* 0x000000040b147824 */ /* 0x100fe200078e020c */
[----:B------:R-:W-:Y:S01]  /*0e10*/  @!P3 LEA R26, R26, R27, 0x18 ;  /* 0x0000001b1a1ab211 */ /* 0x000fe200078ec0ff */
[--C-:B------:R-:W-:Y:S02]  /*0e20*/  IMAD R11, R15, 0x4, R12.reuse ;  /* 0x000000040f0b7824 */ /* 0x100fe400078e020c */
[----:B------:R-:W-:Y:S01]  /*0e30*/  IMAD R29, R8, 0x4, R12 ;  /* 0x00000004081d7824 */ /* 0x000fe200078e020c */
[----:B------:R-:W0:Y:S01]  /*0e40*/  LDS R10, [R10] ;  /* 0x000000000a0a7984 */ /* 0x000e220000000800 */
[----:B------:R-:W-:-:S03]  /*0e50*/  IMAD R27, R7, -0x7f, R28 ;  /* 0xffffff81071b7824 */ /* 0x000fc600078e021c */
[----:B------:R1:W2:Y:S04]  /*0e60*/  LDS R8, [R20] ;  /* 0x0000000014087984 */ /* 0x0002a80000000800 */
[----:B------:R-:W3:Y:S04]  /*0e70*/  LDS R11, [R11] ;  /* 0x000000000b0b7984 */ /* 0x000ee80000000800 */
[----:B------:R1:W4:Y:S04]  /*0e80*/  LDS R12, [R29] ;  /* 0x000000001d0c7984 */ /* 0x0003280000000800 */
        /* <DEDUP_REMOVED lines=12> */
.L_x_41588:
[----:B------:R-:W-:Y:S01]  /*0f50*/  IMAD R28, R6, 0x204, R25 ;  /* 0x00000204061c7824 */ /* 0x000fe200078e0219 */
[----:B------:R-:W-:-:S03]  /*0f60*/  UMOV UR4, 0xffffffff ;  /* 0xffffffff00047882 */ /* 0x000fc60000000000 */
[----:B------:R-:W-:-:S05]  /*0f70*/  IMAD R28, R27, 0x4, R28 ;  /* 0x000000041b1c7824 */ /* 0x000fca00078e021c */
[----:B------:R-:W2:Y:S04]  /*0f80*/  LDS R31, [R28] ;  /* 0x000000001c1f7984 */ /* 0x000ea80000000800 */
[----:B------:R-:W0:Y:S04]  /*0f90*/  LDS R33, [R28+0x4] ;  /* 0x000004001c217984 */ /* 0x000e280000000800 */
[----:B------:R-:W3:Y:S04]  /*0fa0*/  LDS R35, [R28+0x8] ;  /* 0x000008001c237984 */ /* 0x000ee80000000800 */
[----:B------:R-:W4:Y:S04]  /*0fb0*/  LDS R32, [R28+0xc] ;  /* 0x00000c001c207984 */ /* 0x000f280000000800 */
[----:B-1----:R-:W1:Y:S04]  /*0fc0*/  LDS R29, [R28+0x10] ;  /* 0x000010001c1d7984 */ /* 0x002e680000000800 */
[----:B------:R-:W5:Y:S01]  /*0fd0*/  LDS R30, [R28+0x14] ;  /* 0x000014001c1e7984 */ /* 0x000f620000000800 */
[----:B--2---:R-:W-:-:S03]  /*0fe0*/  IMAD R34, R12, R31, RZ ;  /* 0x0000001f0c227224 */ /* 0x004fc600078e02ff */
[----:B------:R-:W2:Y:S01]  /*0ff0*/  LDS R31, [R28+0x18] ;  /* 0x000018001c1f7984 */ /* 0x000ea20000000800 */
[----:B0-----:R-:W-:-:S04]  /*1000*/  IMAD R33, R13, R33, R34 ;  /* 0x000000210d217224 */ /* 0x001fc800078e0222 */
[----:B---3--:R-:W-:-:S04]  /*1010*/  IMAD R33, R14, R35, R33 ;  /* 0x000000230e217224 */ /* 0x008fc800078e0221 */
[----:B----4-:R-:W-:Y:S02]  /*1020*/  IMAD R33, R15, R32, R33 ;  /* 0x000000200f217224 */ /* 0x010fe400078e0221 */
[----:B------:R-:W0:Y:S02]  /*1030*/  LDS R32, [R28+0x1c] ;  /* 0x00001c001c207984 */ /* 0x000e240000000800 */
[----:B-1----:R-:W-:Y:S02]  /*1040*/  IMAD R33, R16, R29, R33 ;  /* 0x0000001d10217224 */ /* 0x002fe400078e0221 */
[----:B------:R-:W1:Y:S02]  /*1050*/  LDS R29, [R28+0x20] ;  /* 0x000020001c1d7984 */ /* 0x000e640000000800 */
[----:B-----5:R-:W-:Y:S02]  /*1060*/  IMAD R34, R17, R30, R33 ;  /* 0x0000001e11227224 */ /* 0x020fe400078e0221 */
[----:B------:R-:W3:Y:S04]  /*1070*/  LDS R30, [R28+0x24] ;  /* 0x000024001c1e7984 */ /* 0x000ee80000000800 */
[----:B------:R-:W4:Y:S01]  /*1080*/  LDS R33, [R28+0x28] ;  /* 0x000028001c217984 */ /* 0x000f220000000800 */
[----:B--2---:R-:W-:-:S04]  /*1090*/  IMAD R31, R18, R31, R34 ;  /* 0x0000001f121f7224 */ /* 0x004fc800078e0222 */
[----:B0-----:R-:W-:Y:S02]  /*10a0*/  IMAD R31, R19, R32, R31 ;  /* 0x00000020131f7224 */ /* 0x001fe400078e021f */
[----:B------:R-:W0:Y:S02]  /*10b0*/  LDS R32, [R28+0x2c] ;  /* 0x00002c001c207984 */ /* 0x000e240000000800 */
[----:B-1----:R-:W-:Y:S02]  /*10c0*/  IMAD R31, R20, R29, R31 ;  /* 0x0000001d141f7224 */ /* 0x002fe400078e021f */
[C---:B------:R-:W-:Y:S02]  /*10d0*/  VIADD R29, R28.reuse, 0xffffffc0 ;  /* 0xffffffc01c1d7836 */ /* 0x040fe40000000000 */
[----:B---3--:R-:W-:Y:S02]  /*10e0*/  IMAD R30, R21, R30, R31 ;  /* 0x0000001e151e7224 */ /* 0x008fe400078e021f */
[----:B------:R-:W-:Y:S01]  /*10f0*/  IMAD.MOV.U32 R34, RZ, RZ, R29 ;  /* 0x000000ffff227224 */ /* 0x000fe200078e001d */
[----:B------:R-:W-:Y:S01]  /*1100*/  MOV R31, R29 ;  /* 0x0000001d001f7202 */ /* 0x000fe20000000f00 */
[----:B------:R-:W-:Y:S01]  /*1110*/  @P0 IMAD.MOV R31, RZ, RZ, R28 ;  /* 0x000000ffff1f0224 */ /* 0x000fe200078e021c */
[----:B------:R-:W-:Y:S01]  /*1120*/  @!P1 IADD3 R34, PT, PT, R28, RZ, RZ ;  /* 0x000000ff1c229210 */ /* 0x000fe20007ffe0ff */
[----:B----4-:R-:W-:-:S02]  /*1130*/  IMAD R30, R22, R33, R30 ;  /* 0x00000021161e7224 */ /* 0x010fc400078e021e */
[----:B------:R-:W1:Y:S01]  /*1140*/  LDS R33, [R28+0x30] ;  /* 0x000030001c217984 */ /* 0x000e620000000800 */
[----:B------:R-:W-:-:S03]  /*1150*/  @!P2 IMAD.MOV R29, RZ, RZ, R28 ;  /* 0x000000ffff1da224 */ /* 0x000fc600078e021c */
[----:B------:R-:W2:Y:S04]  /*1160*/  LDS R31, [R31+0x34] ;  /* 0x000034001f1f7984 */ /* 0x000ea80000000800 */
[----:B------:R-:W3:Y:S04]  /*1170*/  LDS R34, [R34+0x38] ;  /* 0x0000380022227984 */ /* 0x000ee80000000800 */
[----:B------:R-:W4:Y:S01]  /*1180*/  LDS R29, [R29+0x3c] ;  /* 0x00003c001d1d7984 */ /* 0x000f220000000800 */
[----:B0-----:R-:W-:-:S04]  /*1190*/  IMAD R30, R23, R32, R30 ;  /* 0x00000020171e7224 */ /* 0x001fc800078e021e */
[----:B-1----:R-:W-:-:S04]  /*11a0*/  IMAD R30, R24, R33, R30 ;  /* 0x00000021181e7224 */ /* 0x002fc800078e021e */
        /* <DEDUP_REMOVED lines=9> */
.L_x_41597:
[----:B------:R-:W-:Y:S02]  /*1240*/  @!P3 IMAD R29, R6, 0x4, R7 ;  /* 0x00000004061db824 */ /* 0x000fe400078e0207 */
[----:B-1----:R-:W-:Y:S02]  /*1250*/  IMAD.IADD R31, R28, 0x1, R31 ;  /* 0x000000011c1f7824 */ /* 0x002fe400078e021f */
[----:B------:R-:W-:Y:S01]  /*1260*/  IMAD.IADD R6, R6, 0x1, R9 ;  /* 0x0000000106067824 */ /* 0x000fe200078e0209 */
[----:B0-----:R-:W-:-:S04]  /*1270*/  @!P3 LEA R28, R29, R26, 0x2 ;  /* 0x0000001a1d1cb211 */ /* 0x001fc800078e10ff */
[----:B------:R-:W-:Y:S01]  /*1280*/  ISETP.GE.U32.AND P4, PT, R6, 0x20, PT ;  /* 0x000000200600780c */ /* 0x000fe20003f86070 */
[----:B------:R2:W-:-:S12]  /*1290*/  @!P3 STS [R28], R31 ;  /* 0x0000001f1c00b388 */ /* 0x0005d80000000800 */
[----:B--2---:R-:W-:Y:S05]  /*12a0*/  @!P4 BRA `(.L_x_41588) ;  /* 0xfffffffc0028c947 */ /* 0x004fea000383ffff */
[----:B------:R-:W-:Y:S05]  /*12b0*/  WARPSYNC.ALL ;  /* 0x0000000000007948 */ /* 0x000fea0003800000 */
[----:B------:R-:W-:Y:S01]  /*12c0*/  BAR.SYNC.DEFER_BLOCKING 0x0 ;  /* 0x0000000000007b1d */ /* 0x000fe20000010000 */
[----:B------:R-:W-:-:S13]  /*12d0*/  ISETP.GT.U32.AND P0, PT, R3, 0x7f, PT ;  /* 0x0000007f0300780c */ /* 0x000fda0003f04070 */
[----:B------:R-:W-:Y:S05]  /*12e0*/  @P0 EXIT ;  /* 0x000000000000094d */ /* 0x000fea0003800000 */
[----:B------:R-:W0:Y:S01]  /*12f0*/  I2F.U32.RP R10, R2 ;  /* 0x00000002000a7306 */ /* 0x000e220000209000 */
        /* <DEDUP_REMOVED lines=9> */
[----:B0-----:R-:W-:Y:S01]  /*1390*/  IMAD.MOV.U32 R6, RZ, RZ, RZ ;  /* 0x000000ffff067224 */ /* 0x001fe200078e00ff */
[----:B-1----:R-:W-:-:S05]  /*13a0*/  IADD3 R11, PT, PT, RZ, -R7, RZ ;  /* 0x80000007ff0b7210 */ /* 0x002fca0007ffe0ff */
[----:B------:R-:W-:-:S04]  /*13b0*/  IMAD R11, R11, R2, RZ ;  /* 0x000000020b0b7224 */ /* 0x000fc800078e02ff */
[----:B------:R-:W-:-:S06]  /*13c0*/  IMAD.HI.U32 R12, R7, R11, R6 ;  /* 0x0000000b070c7227 */ /* 0x000fcc00078e0006 */
        /* <DEDUP_REMOVED lines=12> */
[----:B------:R-:W-:-:S13]  /*1490*/  ISETP.NE.AND P0, PT, R6, 0x3, PT ;  /* 0x000000030600780c */ /* 0x000fda0003f05270 */
[----:B------:R-:W-:Y:S05]  /*14a0*/  @!P0 BRA `(.L_x_41590) ;  /* 0x0000000000508947 */ /* 0x000fea0003800000 */
[----:B------:R-:W0:Y:S01]  /*14b0*/  S2UR UR5, SR_CgaCtaId ;  /* 0x00000000000579c3 */ /* 0x000e220000008800 */
[----:B------:R-:W-:Y:S01]  /*14c0*/  UMOV UR4, 0x400 ;  /* 0x0000040000047882 */ /* 0x000fe20000000000 */
[----:B------:R-:W-:Y:S01]  /*14d0*/  VIADD R5, R5, 0x1 ;  /* 0x0000000105057836 */ /* 0x000fe20000000000 */
[----:B------:R-:W-:Y:S01]  /*14e0*/  UIADD3 UR4, UPT, UPT, UR4, 0x4880, URZ ;  /* 0x0000488004047890 */ /* 0x000fe2000fffe0ff */
[----:B------:R-:W-:-:S03]  /*14f0*/  LEA R7, R0, R3, 0x9 ;  /* 0x0000000300077211 */ /* 0x000fc600078e48ff */
[----:B------:R-:W-:Y:S01]  /*1500*/  LOP3.LUT R5, R5, 0x3, RZ, 0xc0, !PT ;  /* 0x0000000305057812 */ /* 0x000fe200078ec0ff */
[----:B------:R-:W1:Y:S01]  /*1510*/  LDC.64 R8, c[0x0][0x3a0] ;  /* 0x0000e800ff087b82 */ /* 0x000e620000000a00 */
[----:B------:R-:W-:Y:S01]  /*1520*/  IMAD R13, R4, 0x80, R7 ;  /* 0x00000080040d7824 */ /* 0x000fe200078e0207 */
[----:B0-----:R-:W-:-:S06]  /*1530*/  ULEA UR4, UR5, UR4, 0x18 ;  /* 0x0000000405047291 */ /* 0x001fcc000f8ec0ff */
[----:B------:R-:W-:Y:S01]  /*1540*/  LEA R11, R3, UR4, 0x2 ;  /* 0x00000004030b7c11 */ /* 0x000fe2000f8e10ff */
[C---:B------:R-:W-:Y:S01]  /*1550*/  IMAD R3, R5.reuse, R2, R3 ;  /* 0x0000000205037224 */ /* 0x040fe200078e0203 */
[----:B------:R-:W-:-:S07]  /*1560*/  IADD3 R5, PT, PT, -R5, RZ, RZ ;  /* 0x000000ff05057210 */ /* 0x000fce0007ffe1ff */
.L_x_41591:
        /* <DEDUP_REMOVED lines=8> */
.L_x_41590:
[----:B------:R-:W-:Y:S05]  /*15f0*/  BSYNC.RECONVERGENT B0 ;  /* 0x0000000000007941 */ /* 0x000fea0003800200 */
.L_x_41589:
[----:B------:R-:W-:Y:S05]  /*1600*/  @!P1 EXIT ;  /* 0x000000000000994d */ /* 0x000fea0003800000 */
[----:B------:R-:W1:Y:S01]  /*1610*/  S2UR UR5, SR_CgaCtaId ;  /* 0x00000000000579c3 */ /* 0x000e620000008800 */
[----:B------:R-:W-:Y:S01]  /*1620*/  UMOV UR4, 0x400 ;  /* 0x0000040000047882 */ /* 0x000fe20000000000 */
[----:B------:R-:W-:Y:S01]  /*1630*/  LEA R23, R0, R3, 0x9 ;  /* 0x0000000300177211 */ /* 0x000fe200078e48ff */
[----:B------:R-:W-:-:S04]  /*1640*/  UIADD3 UR4, UPT, UPT, UR4, 0x4880, URZ ;  /* 0x0000488004047890 */ /* 0x000fc8000fffe0ff */
[----:B------:R-:W-:Y:S01]  /*1650*/  IMAD R23, R4, 0x80, R23 ;  /* 0x0000008004177824 */ /* 0x000fe200078e0217 */
[----:B0-----:R-:W0:Y:S01]  /*1660*/  LDC.64 R6, c[0x0][0x3a0] ;  /* 0x0000e800ff067b82 */ /* 0x001e220000000a00 */
[----:B-1----:R-:W-:-:S06]  /*1670*/  ULEA UR4, UR5, UR4, 0x18 ;  /* 0x0000000405047291 */ /* 0x002fcc000f8ec0ff */
[----:B------:R-:W-:Y:S01]  /*1680*/  LEA R21, R3, UR4, 0x2 ;  /* 0x0000000403157c11 */ /* 0x000fe2000f8e10ff */
[----:B0-----:R-:W-:-:S04]  /*1690*/  IMAD.WIDE.U32 R4, R2, 0x4, R6 ;  /* 0x0000000402047825 */ /* 0x001fc800078e0006 */
[----:B------:R-:W-:-:S04]  /*16a0*/  IMAD.WIDE.U32 R8, R2, 0x8, R6 ;  /* 0x0000000802087825 */ /* 0x000fc800078e0006 */
[----:B------:R-:W-:-:S07]  /*16b0*/  IMAD.WIDE.U32 R10, R2, 0xc, R6 ;  /* 0x0000000c020a7825 */ /* 0x000fce00078e0006 */
.L_x_41592:
[C---:B------:R-:W-:Y:S01]  /*16c0*/  LEA R0, R2.reuse, R21, 0x2 ;  /* 0x0000001502007211 */ /* 0x040fe200078e10ff */
[C-C-:B------:R-:W-:Y:S01]  /*16d0*/  IMAD R20, R2.reuse, 0x8, R21.reuse ;  /* 0x0000000802147824 */ /* 0x140fe200078e0215 */
[----:B-1----:R0:W1:Y:S01]  /*16e0*/  LDS R25, [R21] ;  /* 0x0000000015197984 */ /* 0x0020620000000800 */
[C---:B------:R-:W-:Y:S01]  /*16f0*/  IMAD R22, R2.reuse, 0xc, R21 ;  /* 0x0000000c02167824 */ /* 0x040fe200078e0215 */
[C---:B------:R-:W-:Y:S01]  /*1700*/  LEA R3, R2.reuse, R3, 0x2 ;  /* 0x0000000302037211 */ /* 0x040fe200078e10ff */
        /* <DEDUP_REMOVED lines=16> */
.L_x_41587:
        /* <DEDUP_REMOVED lines=8> */
.L_x_41594:
[----:B------:R-:W-:Y:S05]  /*1890*/  BSYNC B0 ;  /* 0x0000000000007941 */ /* 0x000fea0003800000 */
.L_x_41593:
        /* <DEDUP_REMOVED lines=8> */
.L_x_41595:
[----:B------:R-:W-:Y:S01]  /*1920*/  IMAD.MOV.U32 R33, RZ, RZ, 0x1 ;  /* 0x00000001ff217424 */ /* 0x000fe200078e00ff */
[----:B------:R-:W-:-:S05]  /*1930*/  MOV R28, R31 ;  /* 0x0000001f001c7202 */ /* 0x000fca0000000f00 */
[----:B------:R-:W-:-:S05]  /*1940*/  IMAD.IADD R28, R29, 0x1, R28 ;  /* 0x000000011d1c7824 */ /* 0x000fca00078e021c */
[----:B------:R-:W-:-:S07]  /*1950*/  MOV R29, R28 ;  /* 0x0000001c001d7202 */ /* 0x000fce0000000f00 */
[----:B------:R-:W-:Y:S05]  /*1960*/  WARPSYNC.COLLECTIVE R32, `(.L_x_41596) ;  /* 0x0000000020087348 */ /* 0x000fea0003c00000 */
[----:B------:R0:W1:Y:S02]  /*1970*/  SHFL.DOWN P4, R31, R29, R33, R34 ;  /* 0x080000211d1f7389 */ /* 0x0000640000080022 */
[----:B01----:R-:W-:Y:S05]  /*1980*/  ENDCOLLECTIVE ;  /* 0x000000000000791b */ /* 0x003fea0003800000 */
.L_x_41596:
[----:B------:R-:W-:Y:S05]  /*1990*/  BRA `(.L_x_41597) ;  /* 0xfffffff800287947 */ /* 0x000fea000383ffff */
        .weak           $__internal_200_$__cuda_sm20_div_u16
        .type           $__internal_200_$__cuda_sm20_div_u16,@function
        .size           $__internal_200_$__cuda_sm20_div_u16,(.L_x_58151 - $__internal_200_$__cuda_sm20_div_u16)
$__internal_200_$__cuda_sm20_div_u16:
        /* <DEDUP_REMOVED lines=18> */
[----:B------:R-:W-:Y:S06]  /*1ac0*/  RET.REL.NODEC R12 `(_Z9cuda_gemmIiLi256ELi1ELi1ELi512ELi128ELi128ELi32ELi1ELi1EEviiiPT_S1_S1_ii) ;  /* 0xffffffe40c4c7950 */ /* 0x000fec0003c3ffff */
.L_x_41598:
        /* <DEDUP_REMOVED lines=11> */
.L_x_58151:


//--------------------- .text._Z9cuda_gemmIiLi256ELi1ELi1ELi512ELi128ELi128ELi32ELi1ELi0EEviiiPT_S1_S1_ii --------------------------
	.section	.text._Z9cuda_gemmIiLi256ELi1ELi1ELi512ELi128ELi128ELi32ELi1ELi0EEviiiPT_S1_S1_ii,"ax",@progbits
	.align	128
        .global         _Z9cuda_gemmIiLi256ELi1ELi1ELi512ELi128ELi128ELi32ELi1ELi0EEviiiPT_S1_S1_ii
        .type           _Z9cuda_gemmIiLi256ELi1ELi1ELi512ELi128ELi128ELi32ELi1ELi0EEviiiPT_S1_S1_ii,@function
        .size           _Z9cuda_gemmIiLi256ELi1ELi1ELi512ELi128ELi128ELi32ELi1ELi0EEviiiPT_S1_S1_ii,(.L_x_58152 - _Z9cuda_gemmIiLi256ELi1ELi1ELi512ELi128ELi128ELi32ELi1ELi0EEviiiPT_S1_S1_ii)
        .other          _Z9cuda_gemmIiLi256ELi1ELi1ELi512ELi128ELi128ELi32ELi1ELi0EEviiiPT_S1_S1_ii,@"STO_CUDA_ENTRY STV_DEFAULT"
_Z9cuda_gemmIiLi256ELi1ELi1ELi512ELi128ELi128ELi32ELi1ELi0EEviiiPT_S1_S1_ii:
.text._Z9cuda_gemmIiLi256ELi1ELi1ELi512ELi128ELi128ELi32ELi1ELi0EEviiiPT_S1_S1_ii:
[----:B------:R-:W-:Y:S01]  /*0000*/  LDC R1, c[0x0][0x37c] ;  /* 0x0000df00ff017b82 */ /* 0x000fe20000000800 */
[----:B------:R-:W0:Y:S02]  /*0010*/  LDCU UR7, c[0x0][0x3ac] ;  /* 0x00007580ff0777ac */ /* 0x000e240008000800 */
[----:B0-----:R-:W-:Y:S01]  /*0020*/  IMAD.U32 R0, RZ, RZ, UR7 ;  /* 0x00000007ff007e24 */ /* 0x001fe2000f8e00ff */
[----:B------:R-:W-:Y:S02]  /*0030*/  UISETP.GE.AND UP2, UPT, UR7, 0x10, UPT ;  /* 0x000000100700788c */ /* 0x000fe4000bf46270 */
[----:B------:R-:W-:Y:S02]  /*0040*/  USHF.R.U32.HI UR12, URZ, 0x4, UR7 ;  /* 0x00000004ff0c7899 */ /* 0x000fe40008011607 */
[----:B------:R-:W-:Y:S02]  /*0050*/  IABS R5, R0 ;  /* 0x0000000000057213 */ /* 0x000fe40000000000 */
[----:B------:R-:W-:-:S02]  /*0060*/  USEL UR13, UR12, 0x1, UP2 ;  /* 0x000000010c0d7887 */ /* 0x000fc40009000000 */
[----:B------:R-:W0:Y:S04]  /*0070*/  I2F.RP R0, R5 ;  /* 0x0000000500007306 */ /* 0x000e280000209400 */
[----:B------:R-:W-:-:S04]  /*0080*/  IMAD R13, RZ, RZ, -UR13 ;  /* 0x8000000dff0d7e24 */ /* 0x000fc8000f8e02ff */
[----:B------:R-:W1:Y:S08]  /*0090*/  I2F.U32.RP R9, UR13 ;  /* 0x0000000d00097d06 */ /* 0x000e700008209000 */
[----:B0-----:R-:W0:Y:S08]  /*00a0*/  MUFU.RCP R0, R0 ;  /* 0x0000000000007308 */ /* 0x001e300000001000 */
[----:B-1----:R-:W-:Y:S01]  /*00b0*/  MUFU.RCP R9, R9 ;  /* 0x0000000900097308 */ /* 0x002fe20000001000 */
[----:B0-----:R-:W-:-:S07]  /*00c0*/  VIADD R2, R0, 0xffffffe ;  /* 0x0ffffffe00027836 */ /* 0x001fce0000000000 */
[----:B------:R0:W1:Y:S02]  /*00d0*/  F2I.FTZ.U32.TRUNC.NTZ R3, R2 ;  /* 0x0000000200037305 */ /* 0x000064000021f000 */
[----:B0-----:R-:W-:-:S05]  /*00e0*/  IMAD.MOV.U32 R2, RZ, RZ, RZ ;  /* 0x000000ffff027224 */ /* 0x001fca00078e00ff */
[----:B------:R-:W-:Y:S01]  /*00f0*/  R2UR UR4, R2 ;  /* 0x00000000020472ca */ /* 0x000fe200000e0000 */
[----:B-1----:R-:W-:Y:S01]  /*0100*/  IMAD.MOV R4, RZ, RZ, -R3 ;  /* 0x000000ffff047224 */ /* 0x002fe200078e0a03 */
[----:B------:R-:W-:-:S03]  /*0110*/  R2UR UR5, R3 ;  /* 0x00000000030572ca */ /* 0x000fc600000e0000 */
[----:B------:R-:W-:-:S10]  /*0120*/  IMAD R7, R4, R5, RZ ;  /* 0x0000000504077224 */ /* 0x000fd400078e02ff */
[----:B------:R-:W-:-:S05]  /*0130*/  IMAD.HI.U32 R7, R3, R7, UR4 ;  /* 0x0000000403077e27 */ /* 0x000fca000f8e0007 */
[----:B------:R-:W-:Y:S01]  /*0140*/  R2UR UR4, R7 ;  /* 0x00000000070472ca */ /* 0x000fe200000e0000 */
[----:B------:R-:W-:-:S06]  /*0150*/  VIADD R7, R9, 0xffffffe ;  /* 0x0ffffffe09077836 */ /* 0x000fcc0000000000 */
[----:B------:R-:W0:Y:S06]  /*0160*/  F2I.FTZ.U32.TRUNC.NTZ R7, R7 ;  /* 0x0000000700077305 */ /* 0x000e2c000021f000 */
[----:B------:R-:W-:Y:S02]  /*0170*/  UIMAD.WIDE.U32 UR4, UR4, 0x200, URZ ;  /* 0x00000200040478a5 */ /* 0x000fe4000f8e00ff */
[----:B------:R-:W-:-:S04]  /*0180*/  ULOP3.LUT UR4, UR7, 0x200, URZ, 0x3c, !UPT ;  /* 0x0000020007047892 */ /* 0x000fc8000f8e3cff */
[----:B------:R-:W-:Y:S02]  /*0190*/  IMAD R0, RZ, RZ, -UR5 ;  /* 0x80000005ff007e24 */ /* 0x000fe4000f8e02ff */
[----:B0-----:R-:W-:Y:S02]  /*01a0*/  IMAD R13, R13, R7, RZ ;  /* 0x000000070d0d7224 */ /* 0x001fe400078e02ff */
[----:B------:R-:W-:-:S05]  /*01b0*/  IMAD R0, R5, R0, 0x200 ;  /* 0x0000020005007424 */ /* 0x000fca00078e0200 */
[----:B------:R-:W-:-:S13]  /*01c0*/  ISETP.GT.U32.AND P0, PT, R5, R0, PT ;  /* 0x000000000500720c */ /* 0x000fda0003f04070 */
[----:B------:R-:W-:Y:S01]  /*01d0*/  VOTEU.ANY UP0, P0 ;  /* 0x0000000000ff7886 */ /* 0x000fe20000000100 */
[----:B------:R-:W-:-:S04]  /*01e0*/  PLOP3.LUT P0, PT, PT, PT, UP0, 0x80, 0x8 ;  /* 0x000000000008781c */ /* 0x000fc80003f0f008 */
[----:B------:R-:W-:Y:S02]  /*01f0*/  @!UP0 UIADD3 UR5, UPT, UPT, UR5, 0x1, URZ ;  /* 0x0000000105058890 */ /* 0x000fe4000fffe0ff */
[----:B------:R-:W-:-:S07]  /*0200*/  UISETP.GE.AND UP0, UPT, UR4, URZ, UPT ;  /* 0x000000ff0400728c */ /* 0x000fce000bf06270 */
[----:B------:R-:W-:-:S05]  /*0210*/  @!P0 IMAD.IADD R0, R0, 0x1, -R5 ;  /* 0x0000000100008824 */ /* 0x000fca00078e0a05 */
[----:B------:R-:W-:Y:S02]  /*0220*/  ISETP.GE.U32.AND P0, PT, R0, R5, PT ;  /* 0x000000050000720c */ /* 0x000fe40003f06070 */
[----:B------:R-:W0:Y:S11]  /*0230*/  S2R R0, SR_TID.X ;  /* 0x0000000000007919 */ /* 0x000e360000002100 */
[----:B------:R-:W-:-:S05]  /*0240*/  VOTEU.ANY UP1, P0 ;  /* 0x0000000000ff7886 */ /* 0x000fca0000020100 */
        /* <DEDUP_REMOVED lines=10> */
[----:B------:R-:W1:Y:S08]  /*02f0*/  I2F.U32.RP R4, UR7 ;  /* 0x0000000700047d06 */ /* 0x000e700008209000 */
[----:B-1----:R-:W1:Y:S02]  /*0300*/  MUFU.RCP R4, R4 ;  /* 0x0000000400047308 */ /* 0x002e640000001000 */
[----:B-1----:R-:W-:-:S06]  /*0310*/  VIADD R2, R4, 0xffffffe ;  /* 0x0ffffffe04027836 */ /* 0x002fcc0000000000 */
[----:B------:R1:W2:Y:S02]  /*0320*/  F2I.FTZ.U32.TRUNC.NTZ R3, R2 ;  /* 0x0000000200037305 */ /* 0x0002a4000021f000 */
[----:B-1----:R-:W-:Y:S02]  /*0330*/  IMAD.MOV.U32 R2, RZ, RZ, RZ ;  /* 0x000000ffff027224 */ /* 0x002fe400078e00ff */
[----:B--2---:R-:W-:-:S04]  /*0340*/  IMAD R5, R5, R3, RZ ;  /* 0x0000000305057224 */ /* 0x004fc800078e02ff */
[----:B------:R-:W-:Y:S02]  /*0350*/  IMAD.HI.U32 R8, R3, R5, R2 ;  /* 0x0000000503087227 */ /* 0x000fe400078e0002 */
[----:B------:R-:W1:Y:S01]  /*0360*/  LDC R5, c[0x0][0x360] ;  /* 0x0000d800ff057b82 */ /* 0x000e620000000800 */
[----:B------:R-:W2:Y:S03]  /*0370*/  LDCU UR4, c[0x0][0x374] ;  /* 0x00006e80ff0477ac */ /* 0x000ea60008000800 */
[----:B0-----:R-:W-:-:S04]  /*0380*/  IMAD.HI.U32 R6, R8, R0, RZ ;  /* 0x0000000008067227 */ /* 0x001fc800078e00ff */
[----:B------:R-:W-:-:S04]  /*0390*/  IMAD.MOV R3, RZ, RZ, -R6 ;  /* 0x000000ffff037224 */ /* 0x000fc800078e0a06 */
[----:B------:R-:W-:Y:S02]  /*03a0*/  IMAD R4, R3, UR7, R0 ;  /* 0x0000000703047c24 */ /* 0x000fe4000f8e0200 */
[----:B------:R-:W2:Y:S03]  /*03b0*/  S2R R3, SR_CTAID.Y ;  /* 0x0000000000037919 */ /* 0x000ea60000002600 */
        /* <DEDUP_REMOVED lines=13> */
[----:B------:R-:W-:Y:S01]  /*0490*/  IMAD.HI.U32 R6, R8, R5, RZ ;  /* 0x0000000508067227 */ /* 0x000fe200078e00ff */
[----:B------:R-:W-:Y:S02]  /*04a0*/  ISETP.NE.U32.AND P4, PT, RZ, UR13, PT ;  /* 0x0000000dff007c0c */ /* 0x000fe4000bf85070 */
[----:B------:R-:W-:Y:S01]  /*04b0*/  LOP3.LUT R15, R5, 0xffff, RZ, 0xc0, !PT ;  /* 0x0000ffff050f7812 */ /* 0x000fe200078ec0ff */
[----:B------:R-:W-:Y:S01]  /*04c0*/  IMAD.HI.U32 R8, R7, R0, RZ ;  /* 0x0000000007087227 */ /* 0x000fe200078e00ff */
[----:B------:R-:W-:-:S03]  /*04d0*/  MOV R19, 0x730 ;  /* 0x0000073000137802 */ /* 0x000fc60000000f00 */
[----:B------:R-:W-:-:S04]  /*04e0*/  IMAD.HI.U32 R7, R7, R4, RZ ;  /* 0x0000000407077227 */ /* 0x000fc800078e00ff */
[----:B------:R-:W-:Y:S02]  /*04f0*/  IMAD.MOV R10, RZ, RZ, -R6 ;  /* 0x000000ffff0a7224 */ /* 0x000fe400078e0a06 */
[----:B------:R-:W-:Y:S02]  /*0500*/  IMAD.MOV R11, RZ, RZ, -R8 ;  /* 0x000000ffff0b7224 */ /* 0x000fe400078e0a08 */
[----:B------:R-:W-:Y:S02]  /*0510*/  IMAD.MOV R13, RZ, RZ, -R7 ;  /* 0x000000ffff0d7224 */ /* 0x000fe400078e0a07 */
[--C-:B------:R-:W-:Y:S01]  /*0520*/  IMAD R8, R10, UR7, R5.reuse ;  /* 0x000000070a087c24 */ /* 0x100fe2000f8e0205 */
[--C-:B------:R-:W-:Y:S01]  /*0530*/  SHF.R.U32.HI R10, RZ, 0x5, R0.reuse ;  /* 0x00000005ff0a7819 */ /* 0x100fe20000011600 */
[----:B------:R-:W-:Y:S02]  /*0540*/  IMAD R11, R11, UR13, R0 ;  /* 0x0000000d0b0b7c24 */ /* 0x000fe4000f8e0200 */
[----:B------:R-:W-:Y:S01]  /*0550*/  IMAD R4, R13, UR13, R4 ;  /* 0x0000000d0d047c24 */ /* 0x000fe2000f8e0204 */
[----:B------:R-:W-:Y:S01]  /*0560*/  ISETP.GE.U32.AND P1, PT, R8, UR7, PT ;  /* 0x0000000708007c0c */ /* 0x000fe2000bf26070 */
[----:B------:R-:W-:Y:S01]  /*0570*/  IMAD.IADD R12, R0, 0x1, R5 ;  /* 0x00000001000c7824 */ /* 0x000fe200078e0205 */
[----:B------:R-:W-:-:S02]  /*0580*/  ISETP.GE.U32.AND P3, PT, R11, UR13, PT ;  /* 0x0000000d0b007c0c */ /* 0x000fc4000bf66070 */
[----:B------:R-:W-:Y:S01]  /*0590*/  ISETP.GE.U32.AND P2, PT, R4, UR13, PT ;  /* 0x0000000d04007c0c */ /* 0x000fe2000bf46070 */
[----:B------:R-:W-:-:S05]  /*05a0*/  IMAD.MOV R14, RZ, RZ, -R12 ;  /* 0x000000ffff0e7224 */ /* 0x000fca00078e0a0c */
[----:B------:R-:W-:-:S03]  /*05b0*/  PRMT R14, R14, 0x7710, RZ ;  /* 0x000077100e0e7816 */ /* 0x000fc600000000ff */
[----:B------:R-:W-:Y:S02]  /*05c0*/  @P1 VIADD R8, R8, -UR7 ;  /* 0x8000000708081c36 */ /* 0x000fe40008000000 */
[----:B------:R-:W-:Y:S02]  /*05d0*/  @P3 VIADD R11, R11, -UR13 ;  /* 0x8000000d0b0b3c36 */ /* 0x000fe40008000000 */
[----:B------:R-:W-:Y:S01]  /*05e0*/  @P2 VIADD R4, R4, -UR13 ;  /* 0x8000000d04042c36 */ /* 0x000fe20008000000 */
[----:B------:R-:W-:Y:S01]  /*05f0*/  ISETP.GE.U32.AND P5, PT, R8, UR7, PT ;  /* 0x0000000708007c0c */ /* 0x000fe2000bfa6070 */
[----:B------:R-:W-:Y:S01]  /*0600*/  @P1 VIADD R6, R6, 0x1 ;  /* 0x0000000106061836 */ /* 0x000fe20000000000 */
[----:B------:R-:W-:Y:S01]  /*0610*/  ISETP.GE.U32.AND P6, PT, R11, UR13, PT ;  /* 0x0000000d0b007c0c */ /* 0x000fe2000bfc6070 */
[----:B------:R-:W-:Y:S01]  /*0620*/  @P2 VIADD R7, R7, 0x1 ;  /* 0x0000000107072836 */ /* 0x000fe20000000000 */
[----:B------:R-:W-:Y:S01]  /*0630*/  ISETP.GE.U32.AND P3, PT, R4, UR13, PT ;  /* 0x0000000d04007c0c */ /* 0x000fe2000bf66070 */
[----:B------:R-:W-:Y:S01]  /*0640*/  VIADD R14, R14, 0x1ff ;  /* 0x000001ff0e0e7836 */ /* 0x000fe20000000000 */
[----:B------:R-:W0:Y:S01]  /*0650*/  S2R R4, SR_CTAID.X ;  /* 0x0000000000047919 */ /* 0x000e220000002500 */
[----:B------:R-:W-:-:S03]  /*0660*/  LOP3.LUT R8, RZ, UR13, RZ, 0x33, !PT ;  /* 0x0000000dff087c12 */ /* 0x000fc6000f8e33ff */
[----:B------:R-:W-:-:S03]  /*0670*/  LOP3.LUT R18, R14, 0xffff, RZ, 0xc0, !PT ;  /* 0x0000ffff0e127812 */ /* 0x000fc600078ec0ff */
[----:B------:R-:W-:Y:S02]  /*0680*/  @P5 VIADD R6, R6, 0x1 ;  /* 0x0000000106065836 */ /* 0x000fe40000000000 */
[----:B------:R-:W-:Y:S02]  /*0690*/  @P6 VIADD R11, R11, -UR13 ;  /* 0x8000000d0b0b6c36 */ /* 0x000fe40008000000 */
[----:B------:R-:W-:Y:S01]  /*06a0*/  @P3 VIADD R7, R7, 0x1 ;  /* 0x0000000107073836 */ /* 0x000fe20000000000 */
[----:B------:R-:W-:Y:S02]  /*06b0*/  SEL R6, R9, R6, !P0 ;  /* 0x0000000609067207 */ /* 0x000fe40004000000 */
[C---:B------:R-:W-:Y:S02]  /*06c0*/  SEL R9, R8.reuse, R11, !P4 ;  /* 0x0000000b08097207 */ /* 0x040fe40006000000 */
[----:B------:R-:W-:Y:S02]  /*06d0*/  SEL R7, R8, R7, !P4 ;  /* 0x0000000708077207 */ /* 0x000fe40006000000 */
[----:B------:R-:W-:Y:S01]  /*06e0*/  LOP3.LUT R11, R0, 0x1f, RZ, 0xc0, !PT ;  /* 0x0000001f000b7812 */ /* 0x000fe200078ec0ff */
[----:B------:R-:W-:Y:S01]  /*06f0*/  IMAD.SHL.U32 R8, R9, 0x10, RZ ;  /* 0x0000001009087824 */ /* 0x000fe200078e00ff */
[----:B------:R-:W-:-:S04]  /*0700*/  LOP3.LUT R13, R7, 0xf, RZ, 0xc0, !PT ;  /* 0x0000000f070d7812 */ /* 0x000fc800078ec0ff */
[----:B------:R-:W-:-:S07]  /*0710*/  LOP3.LUT R9, R13, R8, RZ, 0xfc, !PT ;  /* 0x000000080d097212 */ /* 0x000fce00078efcff */
[----:B0-----:R-:W-:Y:S05]  /*0720*/  CALL.REL.NOINC `($__internal_201_$__cuda_sm20_div_u16) ;  /* 0x0000005000e07944 */ /* 0x001fea0003c00000 */
[C---:B------:R-:W-:Y:S01]  /*0730*/  LOP3.LUT R23, R18.reuse, 0x3, RZ, 0xc0, !PT ;  /* 0x0000000312177812 */ /* 0x040fe200078ec0ff */
[----:B------:R-:W0:Y:S01]  /*0740*/  LDCU.64 UR10, c[0x0][0x358] ;  /* 0x00006b00ff0a77ac */ /* 0x000e220008000a00 */
[----:B------:R-:W-:Y:S01]  /*0750*/  LOP3.LUT R14, R18, 0xffff, RZ, 0xc0, !PT ;  /* 0x0000ffff120e7812 */ /* 0x000fe200078ec0ff */
[----:B------:R-:W-:Y:S01]  /*0760*/  BSSY.RECONVERGENT B0, `(.L_x_41599) ;  /* 0x0000017000007945 */ /* 0x000fe20003800200 */
[----:B------:R-:W-:Y:S01]  /*0770*/  ISETP.NE.AND P1, PT, R23, 0x2, PT ;  /* 0x000000021700780c */ /* 0x000fe20003f25270 */
[----:B------:R-:W-:Y:S01]  /*0780*/  IMAD.MOV.U32 R24, RZ, RZ, R0 ;  /* 0x000000ffff187224 */ /* 0x000fe200078e0000 */
[----:B------:R-:W-:Y:S02]  /*0790*/  ISETP.GT.U32.AND P0, PT, R0, 0x7f, PT ;  /* 0x0000007f0000780c */ /* 0x000fe40003f04070 */
[----:B------:R-:W-:-:S09]  /*07a0*/  ISETP.GE.U32.AND P2, PT, R14, 0x2, PT ;  /* 0x000000020e00780c */ /* 0x000fd20003f46070 */
[----:B------:R-:W-:Y:S05]  /*07b0*/  @!P1 BRA `(.L_x_41600) ;  /* 0x0000000000449947 */ /* 0x000fea0003800000 */
[----:B------:R-:W1:Y:S01]  /*07c0*/  S2R R19, SR_CgaCtaId ;  /* 0x0000000000137919 */ /* 0x000e620000008800 */
[----:B------:R-:W2:Y:S01]  /*07d0*/  LDC.64 R16, c[0x0][0x390] ;  /* 0x0000e400ff107b82 */ /* 0x000ea20000000a00 */
[----:B------:R-:W-:Y:S01]  /*07e0*/  MOV R14, 0x400 ;  /* 0x00000400000e7802 */ /* 0x000fe20000000f00 */
[----:B------:R-:W-:Y:S02]  /*07f0*/  IMAD.MOV.U32 R18, RZ, RZ, RZ ;  /* 0x000000ffff127224 */ /* 0x000fe400078e00ff */
[----:B------:R-:W-:Y:S02]  /*0800*/  IMAD.MOV.U32 R24, RZ, RZ, R0 ;  /* 0x000000ffff187224 */ /* 0x000fe400078e0000 */
[----:B------:R-:W-:-:S05]  /*0810*/  VIADD R14, R14, 0x4080 ;  /* 0x000040800e0e7836 */ /* 0x000fca0000000000 */
[----:B-1----:R-:W-:-:S07]  /*0820*/  LEA R19, R19, R14, 0x18 ;  /* 0x0000000e13137211 */ /* 0x002fce00078ec0ff */
.L_x_41601:
[----:B------:R-:W-:-:S04]  /*0830*/  IMAD R15, R3, 0x200, R24 ;  /* 0x00000200030f7824 */ /* 0x000fc800078e0218 */
[----:B-12---:R-:W-:-:S06]  /*0840*/  IMAD.WIDE.U32 R14, R15, 0x4, R16 ;  /* 0x000000040f0e7825 */ /* 0x006fcc00078e0010 */
[----:B0-----:R-:W2:Y:S01]  /*0850*/  LDG.E R14, desc[UR10][R14.64] ;  /* 0x0000000a0e0e7981 */ /* 0x001ea2000c1e1900 */
[----:B------:R-:W-:Y:S02]  /*0860*/  IMAD R21, R24, 0x4, R19 ;  /* 0x0000000418157824 */ /* 0x000fe400078e0213 */
[----:B------:R-:W-:Y:S02]  /*0870*/  VIADD R18, R18, 0x1 ;  /* 0x0000000112127836 */ /* 0x000fe40000000000 */
[----:B------:R-:W-:-:S03]  /*0880*/  IMAD.IADD R24, R5, 0x1, R24 ;  /* 0x0000000105187824 */ /* 0x000fc600078e0218 */
[----:B------:R-:W-:-:S04]  /*0890*/  LOP3.LUT R20, R18, R23, RZ, 0x3c, !PT ;  /* 0x0000001712147212 */ /* 0x000fc800078e3cff */
[----:B------:R-:W-:Y:S01]  /*08a0*/  ISETP.NE.AND P1, PT, R20, 0x2, PT ;  /* 0x000000021400780c */ /* 0x000fe20003f25270 */
[----:B--2---:R1:W-:-:S12]  /*08b0*/  STS [R21], R14 ;  /* 0x0000000e15007388 */ /* 0x0043d80000000800 */
[----:B------:R-:W-:Y:S05]  /*08c0*/  @P1 BRA `(.L_x_41601) ;  /* 0xfffffffc00d81947 */ /* 0x000fea000383ffff */
.L_x_41600:
[----:B0-----:R-:W-:Y:S05]  /*08d0*/  BSYNC.RECONVERGENT B0 ;  /* 0x0000000000007941 */ /* 0x001fea0003800200 */
.L_x_41599:
[----:B------:R-:W-:Y:S04]  /*08e0*/  BSSY.RECONVERGENT B0, `(.L_x_41602) ;  /* 0x000001f000007945 */ /* 0x000fe80003800200 */
[----:B------:R-:W-:Y:S05]  /*08f0*/  @!P2 BRA `(.L_x_41603) ;  /* 0x000000000074a947 */ /* 0x000fea0003800000 */
[----:B------:R-:W0:Y:S01]  /*0900*/  S2R R17, SR_CgaCtaId ;  /* 0x0000000000117919 */ /* 0x000e220000008800 */
[----:B-1----:R-:W1:Y:S01]  /*0910*/  LDC.64 R14, c[0x0][0x390] ;  /* 0x0000e400ff0e7b82 */ /* 0x002e620000000a00 */
[----:B------:R-:W-:Y:S01]  /*0920*/  MOV R16, 0x400 ;  /* 0x0000040000107802 */ /* 0x000fe20000000f00 */
[----:B------:R-:W-:-:S04]  /*0930*/  IMAD.SHL.U32 R25, R5, 0x4, RZ ;  /* 0x0000000405197824 */ /* 0x000fc800078e00ff */
[----:B------:R-:W-:-:S05]  /*0940*/  VIADD R16, R16, 0x4080 ;  /* 0x0000408010107836 */ /* 0x000fca0000000000 */
[----:B0-----:R-:W-:-:S07]  /*0950*/  LEA R31, R17, R16, 0x18 ;  /* 0x00000010111f7211 */ /* 0x001fce00078ec0ff */
.L_x_41604:
[----:B------:R-:W-:-:S04]  /*0960*/  IMAD R17, R3, 0x200, R24 ;  /* 0x0000020003117824 */ /* 0x000fc800078e0218 */
[----:B01----:R-:W-:-:S03]  /*0970*/  IMAD.WIDE R16, R17, 0x4, R14 ;  /* 0x0000000411107825 */ /* 0x003fc600078e020e */
[----:B------:R-:W-:-:S03]  /*0980*/  IADD3 R18, P1, PT, R16, R25, RZ ;  /* 0x0000001910127210 */ /* 0x000fc60007f3e0ff */
[----:B------:R-:W2:Y:S02]  /*0990*/  LDG.E R16, desc[UR10][R16.64] ;  /* 0x0000000a10107981 */ /* 0x000ea4000c1e1900 */
[----:B------:R-:W-:Y:S01]  /*09a0*/  IMAD.X R19, RZ, RZ, R17, P1 ;  /* 0x000000ffff137224 */ /* 0x000fe200008e0611 */
[----:B------:R-:W-:-:S04]  /*09b0*/  IADD3 R20, P1, PT, R25, R18, RZ ;  /* 0x0000001219147210 */ /* 0x000fc80007f3e0ff */
[----:B------:R-:W3:Y:S01]  /*09c0*/  LDG.E R18, desc[UR10][R18.64] ;  /* 0x0000000a12127981 */ /* 0x000ee2000c1e1900 */
[----:B------:R-:W-:Y:S01]  /*09d0*/  IMAD.X R21, RZ, RZ, R19, P1 ;  /* 0x000000ffff157224 */ /* 0x000fe200008e0613 */
[----:B------:R-:W-:-:S04]  /*09e0*/  IADD3 R22, P1, PT, R25, R20, RZ ;  /* 0x0000001419167210 */ /* 0x000fc80007f3e0ff */
[----:B------:R-:W4:Y:S01]  /*09f0*/  LDG.E R20, desc[UR10][R20.64] ;  /* 0x0000000a14147981 */ /* 0x000f22000c1e1900 */
[----:B------:R-:W-:-:S05]  /*0a00*/  IMAD.X R23, RZ, RZ, R21, P1 ;  /* 0x000000ffff177224 */ /* 0x000fca00008e0615 */
[----:B------:R-:W5:Y:S01]  /*0a10*/  LDG.E R22, desc[UR10][R22.64] ;  /* 0x0000000a16167981 */ /* 0x000f62000c1e1900 */
[----:B------:R-:W-:-:S04]  /*0a20*/  IMAD R28, R24, 0x4, R31 ;  /* 0x00000004181c7824 */ /* 0x000fc800078e021f */
[----:B------:R-:W-:-:S04]  /*0a30*/  IMAD.IADD R26, R28, 0x1, R25 ;  /* 0x000000011c1a7824 */ /* 0x000fc800078e0219 */
[----:B------:R-:W-:-:S04]  /*0a40*/  IMAD.IADD R27, R25, 0x1, R26 ;  /* 0x00000001191b7824 */ /* 0x000fc800078e021a */
[C---:B------:R-:W-:Y:S02]  /*0a50*/  IMAD.IADD R29, R25.reuse, 0x1, R27 ;  /* 0x00000001191d7824 */ /* 0x040fe400078e021b */
[----:B------:R-:W-:-:S05]  /*0a60*/  IMAD.IADD R24, R25, 0x1, R24 ;  /* 0x0000000119187824 */ /* 0x000fca00078e0218 */
[----:B------:R-:W-:Y:S01]  /*0a70*/  ISETP.GE.U32.AND P1, PT, R24, 0x200, PT ;  /* 0x000002001800780c */ /* 0x000fe20003f26070 */
[----:B--2---:R0:W-:Y:S04]  /*0a80*/  STS [R28], R16 ;  /* 0x000000101c007388 */ /* 0x0041e80000000800 */
[----:B---3--:R0:W-:Y:S04]  /*0a90*/  STS [R26], R18 ;  /* 0x000000121a007388 */ /* 0x0081e80000000800 */
[----:B----4-:R0:W-:Y:S04]  /*0aa0*/  STS [R27], R20 ;  /* 0x000000141b007388 */ /* 0x0101e80000000800 */
[----:B-----5:R0:W-:Y:S01]  /*0ab0*/  STS [R29], R22 ;  /* 0x000000161d007388 */ /* 0x0201e20000000800 */
[----:B------:R-:W-:Y:S05]  /*0ac0*/  @!P1 BRA `(.L_x_41604) ;  /* 0xfffffffc00a49947 */ /* 0x000fea000383ffff */
.L_x_41603:
[----:B------:R-:W-:Y:S05]  /*0ad0*/  BSYNC.RECONVERGENT B0 ;  /* 0x0000000000007941 */ /* 0x000fea0003800200 */
.L_x_41602:
[----:B------:R-:W-:Y:S04]  /*0ae0*/  BSSY.RECONVERGENT B0, `(.L_x_41605) ;  /* 0x000003e000007945 */ /* 0x000fe80003800200 */
[----:B------:R-:W-:Y:S05]  /*0af0*/  @P0 BRA `(.L_x_41606) ;  /* 0x0000000000f00947 */ /* 0x000fea0003800000 */
[----:B0-----:R-:W0:Y:S01]  /*0b00*/  I2F.U32.RP R18, R5 ;  /* 0x0000000500127306 */ /* 0x001e220000209000 */
[C---:B------:R-:W-:Y:S01]  /*0b10*/  ISETP.GE.U32.AND P0, PT, R12.reuse, 0x80, PT ;  /* 0x000000800c00780c */ /* 0x040fe20003f06070 */
[----:B------:R-:W-:Y:S01]  /*0b20*/  BSSY.RECONVERGENT B1, `(.L_x_41607) ;  /* 0x0000029000017945 */ /* 0x000fe20003800200 */
[----:B------:R-:W-:Y:S02]  /*0b30*/  VIMNMX.U32 R17, PT, PT, R12, 0x80, !PT ;  /* 0x000000800c117848 */ /* 0x000fe40007fe0000 */
[----:B------:R-:W-:-:S03]  /*0b40*/  ISETP.NE.U32.AND P2, PT, R5, RZ, PT ;  /* 0x000000ff0500720c */ /* 0x000fc60003f45070 */
[----:B0-----:R-:W1:Y:S02]  /*0b50*/  MUFU.RCP R18, R18 ;  /* 0x0000001200127308 */ /* 0x001e640000001000 */
[----:B-1----:R-:W-:-:S06]  /*0b60*/  VIADD R14, R18, 0xffffffe ;  /* 0x0ffffffe120e7836 */ /* 0x002fcc0000000000 */
        /* <DEDUP_REMOVED lines=23> */
[----:B------:R-:W-:Y:S01]  /*0ce0*/  MOV R12, 0x400 ;  /* 0x00000400000c7802 */ /* 0x000fe20000000f00 */
[----:B------:R-:W-:Y:S02]  /*0cf0*/  VIADD R14, R14, 0x1 ;  /* 0x000000010e0e7836 */ /* 0x000fe40000000000 */
[----:B------:R-:W-:Y:S02]  /*0d00*/  IMAD.MOV.U32 R15, RZ, RZ, RZ ;  /* 0x000000ffff0f7224 */ /* 0x000fe400078e00ff */
[----:B------:R-:W-:Y:S01]  /*0d10*/  VIADD R12, R12, 0x4880 ;  /* 0x000048800c0c7836 */ /* 0x000fe20000000000 */
[----:B------:R-:W-:-:S04]  /*0d20*/  LOP3.LUT R16, R14, 0x3, RZ, 0xc0, !PT ;  /* 0x000000030e107812 */ /* 0x000fc800078ec0ff */
[----:B0-----:R-:W-:Y:S01]  /*0d30*/  LEA R17, R17, R12, 0x18 ;  /* 0x0000000c11117211 */ /* 0x001fe200078ec0ff */
[----:B------:R-:W-:-:S07]  /*0d40*/  IMAD.MOV.U32 R12, RZ, RZ, R0 ;  /* 0x000000ffff0c7224 */ /* 0x000fce00078e0000 */
.L_x_41609:
[----:B------:R-:W-:Y:S02]  /*0d50*/  IMAD R14, R12, 0x4, R17 ;  /* 0x000000040c0e7824 */ /* 0x000fe400078e0211 */
[----:B------:R-:W-:Y:S02]  /*0d60*/  VIADD R15, R15, 0x1 ;  /* 0x000000010f0f7836 */ /* 0x000fe40000000000 */
[----:B------:R-:W-:Y:S01]  /*0d70*/  IMAD.IADD R12, R5, 0x1, R12 ;  /* 0x00000001050c7824 */ /* 0x000fe200078e020c */
[----:B------:R0:W-:Y:S02]  /*0d80*/  STS [R14], RZ ;  /* 0x000000ff0e007388 */ /* 0x0001e40000000800 */
[----:B------:R-:W-:-:S13]  /*0d90*/  ISETP.NE.AND P0, PT, R15, R16, PT ;  /* 0x000000100f00720c */ /* 0x000fda0003f05270 */
[----:B0-----:R-:W-:Y:S05]  /*0da0*/  @P0 BRA `(.L_x_41609) ;  /* 0xfffffffc00e80947 */ /* 0x001fea000383ffff */
.L_x_41608:
[----:B------:R-:W-:Y:S05]  /*0db0*/  BSYNC.RECONVERGENT B1 ;  /* 0x0000000000017941 */ /* 0x000fea0003800200 */
.L_x_41607:
[----:B------:R-:W-:Y:S05]  /*0dc0*/  @!P1 BRA `(.L_x_41606) ;  /* 0x00000000003c9947 */ /* 0x000fea0003800000 */
[----:B------:R-:W0:Y:S01]  /*0dd0*/  S2R R15, SR_CgaCtaId ;  /* 0x00000000000f7919 */ /* 0x000e220000008800 */
[----:B------:R-:W-:-:S05]  /*0de0*/  MOV R14, 0x400 ;  /* 0x00000400000e7802 */ /* 0x000fca0000000f00 */
[----:B------:R-:W-:-:S05]  /*0df0*/  VIADD R14, R14, 0x4880 ;  /* 0x000048800e0e7836 */ /* 0x000fca0000000000 */
[----:B0-----:R-:W-:-:S07]  /*0e00*/  LEA R17, R15, R14, 0x18 ;  /* 0x0000000e0f117211 */ /* 0x001fce00078ec0ff */
.L_x_41610:
[----:B--2---:R-:W-:Y:S02]  /*0e10*/  IMAD R18, R12, 0x4, R17 ;  /* 0x000000040c127824 */ /* 0x004fe400078e0211 */
[C---:B------:R-:W-:Y:S02]  /*0e20*/  IMAD R12, R5.reuse, 0x4, R12 ;  /* 0x00000004050c7824 */ /* 0x040fe400078e020c */
[C---:B------:R-:W-:Y:S01]  /*0e30*/  IMAD R14, R5.reuse, 0x4, R18 ;  /* 0x00000004050e7824 */ /* 0x040fe200078e0212 */
[----:B------:R2:W-:Y:S02]  /*0e40*/  STS [R18], RZ ;  /* 0x000000ff12007388 */ /* 0x0005e40000000800 */
[----:B------:R-:W-:Y:S01]  /*0e50*/  ISETP.GE.U32.AND P0, PT, R12, 0x80, PT ;  /* 0x000000800c00780c */ /* 0x000fe20003f06070 */
[C---:B------:R-:W-:Y:S01]  /*0e60*/  IMAD R16, R5.reuse, 0x4, R14 ;  /* 0x0000000405107824 */ /* 0x040fe200078e020e */
[----:B------:R2:W-:Y:S03]  /*0e70*/  STS [R14], RZ ;  /* 0x000000ff0e007388 */ /* 0x0005e60000000800 */
[----:B------:R-:W-:Y:S01]  /*0e80*/  IMAD R15, R5, 0x4, R16 ;  /* 0x00000004050f7824 */ /* 0x000fe200078e0210 */
[----:B------:R2:W-:Y:S04]  /*0e90*/  STS [R16], RZ ;  /* 0x000000ff10007388 */ /* 0x0005e80000000800 */
[----:B------:R2:W-:Y:S03]  /*0ea0*/  STS [R15], RZ ;  /* 0x000000ff0f007388 */ /* 0x0005e60000000800 */
[----:B------:R-:W-:Y:S05]  /*0eb0*/  @!P0 BRA `(.L_x_41610) ;  /* 0xfffffffc00d48947 */ /* 0x000fea000383ffff */
.L_x_41606:
[----:B------:R-:W-:Y:S05]  /*0ec0*/  BSYNC.RECONVERGENT B0 ;  /* 0x0000000000007941 */ /* 0x000fea0003800200 */
.L_x_41605:
[----:B0-2---:R-:W0:Y:S01]  /*0ed0*/  LDC R18, c[0x0][0x3ac] ;  /* 0x0000eb00ff127b82 */ /* 0x005e220000000800 */
[----:B------:R-:W2:Y:S01]  /*0ee0*/  LDCU UR4, c[0x0][0x3a8] ;  /* 0x00007500ff0477ac */ /* 0x000ea20008000800 */
[----:B------:R-:W-:Y:S01]  /*0ef0*/  BSSY.RECONVERGENT B0, `(.L_x_41611) ;  /* 0x0000011000007945 */ /* 0x000fe20003800200 */
[----:B0-----:R-:W-:-:S13]  /*0f00*/  ISETP.GE.AND P0, PT, R10, R18, PT ;  /* 0x000000120a00720c */ /* 0x001fda0003f06270 */
[----:B--2---:R-:W-:Y:S05]  /*0f10*/  @P0 BRA `(.L_x_41612) ;  /* 0x0000000000380947 */ /* 0x004fea0003800000 */
[----:B------:R-:W0:Y:S01]  /*0f20*/  S2R R15, SR_CgaCtaId ;  /* 0x00000000000f7919 */ /* 0x000e220000008800 */
[----:B------:R-:W2:Y:S01]  /*0f30*/  LDC.64 R16, c[0x0][0x398] ;  /* 0x0000e600ff107b82 */ /* 0x000ea20000000a00 */
[----:B------:R-:W-:Y:S01]  /*0f40*/  MOV R12, 0x400 ;  /* 0x00000400000c7802 */ /* 0x000fe20000000f00 */
[----:B-1----:R-:W-:-:S03]  /*0f50*/  IMAD R21, R4, 0x20, R11 ;  /* 0x0000002004157824 */ /* 0x002fc600078e020b */
[----:B0-----:R-:W-:-:S05]  /*0f60*/  LEA R12, R15, R12, 0x18 ;  /* 0x0000000c0f0c7211 */ /* 0x001fca00078ec0ff */
[----:B------:R-:W-:-:S07]  /*0f70*/  IMAD R19, R11, 0x204, R12 ;  /* 0x000002040b137824 */ /* 0x000fce00078e020c */
.L_x_41613:
[----:B------:R-:W-:-:S04]  /*0f80*/  IMAD R15, R10, UR4, R21 ;  /* 0x000000040a0f7c24 */ /* 0x000fc8000f8e0215 */
[----:B0-2---:R-:W-:-:S06]  /*0f90*/  IMAD.WIDE R14, R15, 0x4, R16 ;  /* 0x000000040f0e7825 */ /* 0x005fcc00078e0210 */
[----:B------:R-:W2:Y:S01]  /*0fa0*/  LDG.E R14, desc[UR10][R14.64] ;  /* 0x0000000a0e0e7981 */ /* 0x000ea2000c1e1900 */
[----:B------:R-:W-:Y:S01]  /*0fb0*/  IMAD R23, R10, 0x4, R19 ;  /* 0x000000040a177824 */ /* 0x000fe200078e0213 */
[----:B------:R-:W-:-:S04]  /*0fc0*/  LEA.HI R10, R5, R10, RZ, 0x1b ;  /* 0x0000000a050a7211 */ /* 0x000fc800078fd8ff */
[----:B------:R-:W-:Y:S01]  /*0fd0*/  ISETP.GE.AND P0, PT, R10, R18, PT ;  /* 0x000000120a00720c */ /* 0x000fe20003f06270 */
[----:B--2---:R0:W-:-:S12]  /*0fe0*/  STS [R23], R14 ;  /* 0x0000000e17007388 */ /* 0x0041d80000000800 */
[----:B------:R-:W-:Y:S05]  /*0ff0*/  @!P0 BRA `(.L_x_41613) ;  /* 0xfffffffc00e08947 */ /* 0x000fea000383ffff */
.L_x_41612:
[----:B------:R-:W-:Y:S05]  /*1000*/  BSYNC.RECONVERGENT B0 ;  /* 0x0000000000007941 */ /* 0x000fea0003800200 */
.L_x_41611:
        /* <DEDUP_REMOVED lines=13> */
[C---:B01----:R-:W-:Y:S01]  /*10e0*/  VIADD R14, R13.reuse, 0x5 ;  /* 0x000000050d0e7836 */ /* 0x043fe20000000000 */
        /* <DEDUP_REMOVED lines=28> */
[-C--:B------:R-:W-:Y:S01]  /*12b0*/  ISETP.GE.U32.AND P6, PT, R12, R19.reuse, PT ;  /* 0x000000130c00720c */ /* 0x080fe20003fc6070 */
[----:B------:R-:W-:Y:S01]  /*12c0*/  VIADD R12, R13, 0xd ;  /* 0x0000000d0d0c7836 */ /* 0x000fe20000000000 */
        /* <DEDUP_REMOVED lines=44> */
[----:B------:R-:W-:-:S07]  /*1590*/  LOP3.LUT R17, R17, 0xf, RZ, 0xc0, !PT ;  /* 0x0000000f11117812 */ /* 0x000fce00078ec0ff */
.L_x_41635:
        /* <DEDUP_REMOVED lines=20> */
.L_x_41616:
        /* <DEDUP_REMOVED lines=10> */
.L_x_41617:
        /* <DEDUP_REMOVED lines=8> */
.L_x_41618:
        /* <DEDUP_REMOVED lines=10> */
.L_x_41619:
        /* <DEDUP_REMOVED lines=10> */
.L_x_41620:
        /* <DEDUP_REMOVED lines=10> */
.L_x_41621:
        /* <DEDUP_REMOVED lines=14> */
.L_x_41622:
        /* <DEDUP_REMOVED lines=15> */
.L_x_41623:
[C---:B------:R-:W-:Y:S02]  /*1bb0*/  ISETP.GE.AND P6, PT, R51.reuse, 0x9, PT ;  /* 0x000000093300780c */ /* 0x040fe40003fc6270 */
[----:B------:R-:W-:Y:S02]  /*1bc0*/  P2R R53, PR, RZ, 0x1 ;  /* 0x00000001ff357803 */ /* 0x000fe40000000000 */
[----:B------:R-:W-:-:S04]  /*1bd0*/  ISETP.GE.AND P0, PT, R51, 0xa, PT ;  /* 0x0000000a3300780c */ /* 0x000fc80003f06270 */
        /* <DEDUP_REMOVED lines=12> */
.L_x_41624:
        /* <DEDUP_REMOVED lines=13> */
.L_x_41625:
        /* <DEDUP_REMOVED lines=13> */
.L_x_41626:
        /* <DEDUP_REMOVED lines=13> */
.L_x_41627:
        /* <DEDUP_REMOVED lines=13> */
.L_x_41628:
        /* <DEDUP_REMOVED lines=13> */
.L_x_41629:
        /* <DEDUP_REMOVED lines=13> */
.L_x_41630:
[----:B------:R-:W-:Y:S02]  /*2180*/  ISETP.GE.AND P6, PT, R51, 0x10, PT ;  /* 0x000000103300780c */ /* 0x000fe40003fc6270 */
[----:B------:R-:W-:Y:S02]  /*2190*/  P2R R53, PR, RZ, 0x1 ;  /* 0x00000001ff357803 */ /* 0x000fe40000000000 */
[----:B------:R-:W-:-:S04]  /*21a0*/  ISETP.GE.AND P0, PT, R2, UR8, PT ;  /* 0x0000000802007c0c */ /* 0x000fc8000bf06270 */
        /* <DEDUP_REMOVED lines=10> */
.L_x_41631:
        /* <DEDUP_REMOVED lines=9> */
.L_x_41634:
        /* <DEDUP_REMOVED lines=69> */
.L_x_41633:
[----:B------:R-:W-:Y:S05]  /*2730*/  BSYNC.RECONVERGENT B0 ;  /* 0x0000000000007941 */ /* 0x000fea0003800200 */
.L_x_41632:
[----:B------:R-:W-:Y:S05]  /*2740*/  BRA.U !UP0, `(.L_x_41635) ;  /* 0xffffffed08947547 */ /* 0x000fea000b83ffff */
[----:B------:R-:W-:Y:S05]  /*2750*/  BRA `(.L_x_41614) ;  /* 0x0000002c00787947 */ /* 0x000fea0003800000 */
.L_x_41615:
[----:B------:R-:W-:-:S13]  /*2760*/  ISETP.GT.U32.AND P0, PT, R18, 0x1f, PT ;  /* 0x0000001f1200780c */ /* 0x000fda0003f04070 */
[----:B------:R-:W-:Y:S05]  /*2770*/  @P0 BRA `(.L_x_41636) ;  /* 0x0000001400a40947 */ /* 0x000fea0003800000 */
        /* <DEDUP_REMOVED lines=81> */
[----:B------:R-:W-:Y:S02]  /*2c90*/  LOP3.LUT R18, R18, 0xf, RZ, 0xc0, !PT ;  /* 0x0000000f12127812 */ /* 0x000fe400078ec0ff */
[----:B------:R-:W-:-:S07]  /*2ca0*/  LOP3.LUT R20, R20, 0xf, RZ, 0xc0, !PT ;  /* 0x0000000f14147812 */ /* 0x000fce00078ec0ff */
.L_x_41656:
        /* <DEDUP_REMOVED lines=20> */
.L_x_41637:
        /* <DEDUP_REMOVED lines=8> */
.L_x_41638:
        /* <DEDUP_REMOVED lines=8> */
.L_x_41639:
        /* <DEDUP_REMOVED lines=8> */
.L_x_41640:
        /* <DEDUP_REMOVED lines=8> */
.L_x_41641:
        /* <DEDUP_REMOVED lines=8> */
.L_x_41642:
        /* <DEDUP_REMOVED lines=12> */
.L_x_41643:
        /* <DEDUP_REMOVED lines=13> */
.L_x_41644:
        /* <DEDUP_REMOVED lines=13> */
.L_x_41645:
        /* <DEDUP_REMOVED lines=13> */
.L_x_41646:
        /* <DEDUP_REMOVED lines=13> */
.L_x_41647:
        /* <DEDUP_REMOVED lines=15> */
.L_x_41648:
        /* <DEDUP_REMOVED lines=15> */
.L_x_41649:
        /* <DEDUP_REMOVED lines=15> */
.L_x_41650:
        /* <DEDUP_REMOVED lines=15> */
.L_x_41651:
        /* <DEDUP_REMOVED lines=15> */
.L_x_41652:
[----:B------:R-:W-:Y:S01]  /*3920*/  ISETP.NE.AND P6, PT, R53, RZ, PT ;  /* 0x000000ff3500720c */ /* 0x000fe20003fc5270 */
[----:B------:R-:W-:-:S12]  /*3930*/  BSSY.RECONVERGENT B0, `(.L_x_41653) ;  /* 0x000004b000007945 */ /* 0x000fd80003800200 */
[----:B------:R-:W-:Y:S05]  /*3940*/  @P6 BRA `(.L_x_41654) ;  /* 0x0000000400246947 */ /* 0x000fea0003800000 */
[----:B------:R-:W5:Y:S01]  /*3950*/  S2R R54, SR_CgaCtaId ;  /* 0x0000000000367919 */ /* 0x000f620000008800 */
[----:B------:R-:W-:-:S05]  /*3960*/  MOV R53, 0x400 ;  /* 0x0000040000357802 */ /* 0x000fca0000000f00 */
[----:B------:R-:W-:Y:S01]  /*3970*/  VIADD R55, R53, 0x4880 ;  /* 0x0000488035377836 */ /* 0x000fe20000000000 */
[----:B-----5:R-:W-:-:S04]  /*3980*/  LEA R53, R54, R53, 0x18 ;  /* 0x0000003536357211 */ /* 0x020fc800078ec0ff */
[----:B------:R-:W-:Y:S01]  /*3990*/  LEA R54, R54, R55, 0x18 ;  /* 0x0000003736367211 */ /* 0x000fe200078ec0ff */
[----:B------:R-:W-:-:S07]  /*39a0*/  IMAD.MOV.U32 R55, RZ, RZ, R2 ;  /* 0x000000ffff377224 */ /* 0x000fce00078e0002 */
.L_x_41655:
[----:B------:R-:W-:Y:S02]  /*39b0*/  IMAD R56, R55, 0x204, R53 ;  /* 0x0000020437387824 */ /* 0x000fe400078e0235 */
[----:B0-----:R-:W-:Y:S02]  /*39c0*/  IMAD.MOV.U32 R58, RZ, RZ, RZ ;  /* 0x000000ffff3a7224 */ /* 0x001fe400078e00ff */
[--C-:B------:R-:W-:Y:S02]  /*39d0*/  @P5 IMAD R57, R21, 0x4, R56.reuse ;  /* 0x0000000415395824 */ /* 0x100fe400078e0238 */
[--C-:B------:R-:W-:Y:S02]  /*39e0*/  @P4 IMAD R59, R19, 0x4, R56.reuse ;  /* 0x00000004133b4824 */ /* 0x100fe400078e0238 */
[--C-:B------:R-:W-:Y:S02]  /*39f0*/  @P3 IMAD R60, R22, 0x4, R56.reuse ;  /* 0x00000004163c3824 */ /* 0x100fe400078e0238 */
[----:B------:R-:W0:Y:S01]  /*3a00*/  @P5 LDS R57, [R57] ;  /* 0x0000000039395984 */ /* 0x000e220000000800 */
[----:B------:R-:W-:-:S03]  /*3a10*/  @P2 IMAD R61, R23, 0x4, R56 ;  /* 0x00000004173d2824 */ /* 0x000fc600078e0238 */
[----:B------:R-:W1:Y:S04]  /*3a20*/  @P4 LDS R59, [R59+0x4] ;  /* 0x000004003b3b4984 */ /* 0x000e680000000800 */
[----:B------:R-:W2:Y:S04]  /*3a30*/  @P3 LDS R60, [R60+0x8] ;  /* 0x000008003c3c3984 */ /* 0x000ea80000000800 */
[----:B------:R-:W3:Y:S01]  /*3a40*/  @P2 LDS R61, [R61+0xc] ;  /* 0x00000c003d3d2984 */ /* 0x000ee20000000800 */
        /* <DEDUP_REMOVED lines=8> */
[----:B----4-:R-:W-:Y:S02]  /*3ad0*/  @P1 IMAD R58, R41, R57, R58 ;  /* 0x00000039293a1224 */ /* 0x010fe400078e023a */
[----:B------:R-:W1:Y:S02]  /*3ae0*/  LDC R57, c[0x0][0x3ac] ;  /* 0x0000eb00ff397b82 */ /* 0x000e640000000800 */
[----:B0-----:R-:W-:Y:S01]  /*3af0*/  @P0 IMAD R58, R42, R59, R58 ;  /* 0x0000003b2a3a0224 */ /* 0x001fe200078e023a */
[----:B-1----:R-:W-:-:S13]  /*3b00*/  ISETP.GE.U32.AND P6, PT, R57, 0x7, PT ;  /* 0x000000073900780c */ /* 0x002fda0003fc6070 */
        /* <DEDUP_REMOVED lines=45> */
.L_x_41654:
[----:B------:R-:W-:Y:S05]  /*3de0*/  BSYNC.RECONVERGENT B0 ;  /* 0x0000000000007941 */ /* 0x000fea0003800200 */
.L_x_41653:
[----:B------:R-:W-:Y:S05]  /*3df0*/  BRA.U !UP0, `(.L_x_41656) ;  /* 0xffffffed08ac7547 */ /* 0x000fea000b83ffff */
[----:B------:R-:W-:Y:S05]  /*3e00*/  BRA `(.L_x_41614) ;  /* 0x0000001400cc7947 */ /* 0x000fea0003800000 */
.L_x_41636:
[C---:B------:R-:W-:Y:S01]  /*3e10*/  VIADD R10, R13.reuse, 0x1 ;  /* 0x000000010d0a7836 */ /* 0x040fe20000000000 */
[----:B------:R-:W-:Y:S01]  /*3e20*/  UMOV UR9, 0xffffff00 ;  /* 0xffffff0000097882 */ /* 0x000fe20000000000 */
[C---:B01----:R-:W-:Y:S01]  /*3e30*/  VIADD R14, R13.reuse, 0x3 ;  /* 0x000000030d0e7836 */ /* 0x043fe20000000000 */
        /* <DEDUP_REMOVED lines=26> */
[----:B------:R-:W-:Y:S02]  /*3fe0*/  SEL R18, R19, RZ, P6 ;  /* 0x000000ff13127207 */ /* 0x000fe40003000000 */
[-C--:B------:R-:W-:Y:S01]  /*3ff0*/  ISETP.GE.U32.AND P6, PT, R10, R19.reuse, PT ;  /* 0x000000130a00720c */ /* 0x080fe20003fc6070 */
[----:B------:R-:W-:Y:S01]  /*4000*/  VIADD R10, R13, 0xd ;  /* 0x0000000d0d0a7836 */ /* 0x000fe20000000000 */
[----:B------:R-:W-:Y:S01]  /*4010*/  SEL R20, R19, RZ, P0 ;  /* 0x000000ff13147207 */ /* 0x000fe20000000000 */
[----:B------:R-:W-:Y:S01]  /*4020*/  IMAD.IADD R15, R9, 0x1, -R18 ;  /* 0x00000001090f7824 */ /* 0x000fe200078e0a12 */
[----:B------:R-:W-:Y:S02]  /*4030*/  ISETP.GE.U32.AND P0, PT, R22, R19, PT ;  /* 0x000000131600720c */ /* 0x000fe40003f06070 */
[----:B------:R-:W-:-:S02]  /*4040*/  SEL R22, R19, RZ, P1 ;  /* 0x000000ff13167207 */ /* 0x000fc40000800000 */
[-C--:B------:R-:W-:Y:S01]  /*4050*/  ISETP.GE.U32.AND P1, PT, R10, R19.reuse, PT ;  /* 0x000000130a00720c */ /* 0x080fe20003f26070 */
[----:B------:R-:W-:Y:S01]  /*4060*/  VIADD R10, R13, 0xf ;  /* 0x0000000f0d0a7836 */ /* 0x000fe20000000000 */
[----:B------:R-:W-:Y:S01]  /*4070*/  SEL R24, R19, RZ, P2 ;  /* 0x000000ff13187207 */ /* 0x000fe20001000000 */
[C---:B------:R-:W-:Y:S01]  /*4080*/  IMAD.IADD R13, R9.reuse, 0x1, -R14 ;  /* 0x00000001090d7824 */ /* 0x040fe200078e0a0e */
[-C--:B------:R-:W-:Y:S01]  /*4090*/  ISETP.GE.U32.AND P2, PT, R26, R19.reuse, PT ;  /* 0x000000131a00720c */ /* 0x080fe20003f46070 */
[----:B------:R-:W-:Y:S01]  /*40a0*/  IMAD.IADD R14, R9, 0x1, -R16 ;  /* 0x00000001090e7824 */ /* 0x000fe200078e0a10 */
[----:B------:R-:W-:Y:S01]  /*40b0*/  SEL R26, R19, RZ, P3 ;  /* 0x000000ff131a7207 */ /* 0x000fe20001800000 */
[C---:B------:R-:W-:Y:S01]  /*40c0*/  IMAD.IADD R16, R9.reuse, 0x1, -R20 ;  /* 0x0000000109107824 */ /* 0x040fe200078e0a14 */
[----:B------:R-:W-:Y:S01]  /*40d0*/  ISETP.GE.U32.AND P3, PT, R10, R19, PT ;  /* 0x000000130a00720c */ /* 0x000fe20003f66070 */
[----:B------:R-:W-:Y:S01]  /*40e0*/  IMAD.IADD R17, R9, 0x1, -R22 ;  /* 0x0000000109117824 */ /* 0x000fe200078e0a16 */
[----:B------:R-:W-:Y:S01]  /*40f0*/  SEL R28, R19, RZ, P4 ;  /* 0x000000ff131c7207 */ /* 0x000fe20002000000 */
[----:B------:R-:W-:Y:S01]  /*4100*/  IMAD.IADD R18, R9, 0x1, -R24 ;  /* 0x0000000109127824 */ /* 0x000fe200078e0a18 */
[C---:B------:R-:W-:Y:S01]  /*4110*/  SEL R30, R19.reuse, RZ, P5 ;  /* 0x000000ff131e7207 */ /* 0x040fe20002800000 */
[----:B------:R-:W-:Y:S01]  /*4120*/  IMAD.MOV.U32 R10, RZ, RZ, RZ ;  /* 0x000000ffff0a7224 */ /* 0x000fe200078e00ff */
        /* <DEDUP_REMOVED lines=13> */
.L_x_41676:
[----:B0-----:R-:W0:Y:S01]  /*4200*/  LDC R44, c[0x0][0x3ac] ;  /* 0x0000eb00ff2c7b82 */ /* 0x001e220000000800 */
[----:B------:R-:W-:Y:S02]  /*4210*/  IMAD.IADD R27, R7, 0x1, R10 ;  /* 0x00000001071b7824 */ /* 0x000fe400078e020a */
[----:B------:R-:W-:Y:S01]  /*4220*/  VIADD R10, R10, UR7 ;  /* 0x000000070a0a7c36 */ /* 0x000fe20008000000 */
        /* <DEDUP_REMOVED lines=16> */
.L_x_41657:
        /* <DEDUP_REMOVED lines=10> */
.L_x_41658:
        /* <DEDUP_REMOVED lines=10> */
.L_x_41659:
        /* <DEDUP_REMOVED lines=10> */
.L_x_41660:
        /* <DEDUP_REMOVED lines=10> */
.L_x_41661:
        /* <DEDUP_REMOVED lines=14> */
.L_x_41662:
        /* <DEDUP_REMOVED lines=11> */
.L_x_41663:
        /* <DEDUP_REMOVED lines=15> */
.L_x_41664:
[----:B------:R-:W-:-:S04]  /*4830*/  ISETP.GE.AND P6, PT, R44, 0xb, PT ;  /* 0x0000000b2c00780c */ /* 0x000fc80003fc6270 */
[----:B------:R-:W-:Y:S01]  /*4840*/  P2R R46, PR, RZ, 0x40 ;  /* 0x00000040ff2e7803 */ /* 0x000fe20000000000 */
[----:B------:R-:W-:Y:S08]  /*4850*/  @!P0 BRA `(.L_x_41665) ;  /* 0x0000000000248947 */ /* 0x000ff00003800000 */
        /* <DEDUP_REMOVED lines=9> */
.L_x_41665:
[C---:B------:R-:W-:Y:S02]  /*48f0*/  ISETP.GE.AND P6, PT, R44.reuse, 0xa, PT ;  /* 0x0000000a2c00780c */ /* 0x040fe40003fc6270 */
[----:B------:R-:W-:-:S11]  /*4900*/  ISETP.GE.AND P0, PT, R44, 0xc, PT ;  /* 0x0000000c2c00780c */ /* 0x000fd60003f06270 */
        /* <DEDUP_REMOVED lines=10> */
.L_x_41666:
        /* <DEDUP_REMOVED lines=15> */
.L_x_41667:
[----:B------:R-:W-:-:S04]  /*4aa0*/  ISETP.GE.AND P6, PT, R44, 0xe, PT ;  /* 0x0000000e2c00780c */ /* 0x000fc80003fc6270 */
[----:B------:R-:W-:Y:S01]  /*4ab0*/  P2R R46, PR, RZ, 0x40 ;  /* 0x00000040ff2e7803 */ /* 0x000fe20000000000 */
[----:B------:R-:W-:Y:S08]  /*4ac0*/  @!P0 BRA `(.L_x_41668) ;  /* 0x0000000000248947 */ /* 0x000ff00003800000 */
        /* <DEDUP_REMOVED lines=9> */
.L_x_41668:
        /* <DEDUP_REMOVED lines=12> */
.L_x_41669:
        /* <DEDUP_REMOVED lines=15> */
.L_x_41670:
        /* <DEDUP_REMOVED lines=11> */
.L_x_41671:
        /* <DEDUP_REMOVED lines=15> */
.L_x_41672:
[----:B------:R-:W-:Y:S05]  /*4eb0*/  @P0 BRA `(.L_x_41673) ;  /* 0x0000000400980947 */ /* 0x000fea0003800000 */
[----:B------:R-:W-:-:S07]  /*4ec0*/  IMAD.MOV.U32 R44, RZ, RZ, R2 ;  /* 0x000000ffff2c7224 */ /* 0x000fce00078e0002 */
.L_x_41675:
        /* <DEDUP_REMOVED lines=66> */
.L_x_41674:
        /* <DEDUP_REMOVED lines=35> */
.L_x_41673:
[----:B------:R-:W-:-:S13]  /*5520*/  ISETP.NE.AND P0, PT, R54, RZ, PT ;  /* 0x000000ff3600720c */ /* 0x000fda0003f05270 */
[----:B------:R-:W-:Y:S05]  /*5530*/  @!P0 BRA `(.L_x_41676) ;  /* 0xffffffec00308947 */ /* 0x000fea000383ffff */
.L_x_41614:
[----:B------:R-:W-:Y:S05]  /*5540*/  WARPSYNC.ALL ;  /* 0x0000000000007948 */ /* 0x000fea0003800000 */
[----:B------:R-:W-:Y:S01]  /*5550*/  BAR.SYNC.DEFER_BLOCKING 0x0 ;  /* 0x0000000000007b1d */ /* 0x000fe20000010000 */
[----:B------:R-:W-:-:S13]  /*5560*/  ISETP.GT.U32.AND P0, PT, R0, 0x7f, PT ;  /* 0x0000007f0000780c */ /* 0x000fda0003f04070 */
[----:B------:R-:W-:Y:S05]  /*5570*/  @P0 EXIT ;  /* 0x000000000000094d */ /* 0x000fea0003800000 */
[----:B------:R-:W5:Y:S01]  /*5580*/  I2F.U32.RP R10, R5 ;  /* 0x00000005000a7306 */ /* 0x000f620000209000 */
[----:B------:R-:W-:Y:S01]  /*5590*/  IMAD.IADD R8, R0, 0x1, R5 ;  /* 0x0000000100087824 */ /* 0x000fe200078e0205 */
[----:B------:R-:W-:Y:S01]  /*55a0*/  ISETP.NE.U32.AND P2, PT, R5, RZ, PT ;  /* 0x000000ff0500720c */ /* 0x000fe20003f45070 */
[----:B------:R-:W-:Y:S03]  /*55b0*/  BSSY.RECONVERGENT B0, `(.L_x_41677) ;  /* 0x000002e000007945 */ /* 0x000fe60003800200 */
[C---:B------:R-:W-:Y:S02]  /*55c0*/  ISETP.GE.U32.AND P0, PT, R8.reuse, 0x80, PT ;  /* 0x000000800800780c */ /* 0x040fe40003f06070 */
[----:B------:R-:W-:Y:S02]  /*55d0*/  VIMNMX.U32 R2, PT, PT, R8, 0x80, !PT ;  /* 0x0000008008027848 */ /* 0x000fe40007fe0000 */
[----:B------:R-:W-:-:S04]  /*55e0*/  SEL R9, RZ, 0x1, P0 ;  /* 0x00000001ff097807 */ /* 0x000fc80000000000 */
[----:B------:R-:W-:Y:S01]  /*55f0*/  IADD3 R2, PT, PT, R2, -R8, -R9 ;  /* 0x8000000802027210 */ /* 0x000fe20007ffe809 */
[----:B-----5:R-:W5:Y:S02]  /*5600*/  MUFU.RCP R10, R10 ;  /* 0x0000000a000a7308 */ /* 0x020f640000001000 */
[----:B-----5:R-:W-:-:S06]  /*5610*/  VIADD R6, R10, 0xffffffe ;  /* 0x0ffffffe0a067836 */ /* 0x020fcc0000000000 */
[----:B------:R5:W0:Y:S02]  /*5620*/  F2I.FTZ.U32.TRUNC.NTZ R7, R6 ;  /* 0x0000000600077305 */ /* 0x000a24000021f000 */
[----:B-----5:R-:W-:Y:S02]  /*5630*/  IMAD.MOV.U32 R6, RZ, RZ, RZ ;  /* 0x000000ffff067224 */ /* 0x020fe400078e00ff */
[----:B0-----:R-:W-:-:S04]  /*5640*/  IMAD.MOV R12, RZ, RZ, -R7 ;  /* 0x000000ffff0c7224 */ /* 0x001fc800078e0a07 */
        /* <DEDUP_REMOVED lines=23> */
[----:B------:R-:W-:Y:S01]  /*57c0*/  IMAD R11, R4, 0x80, R7 ;  /* 0x00000080040b7824 */ /* 0x000fe200078e0207 */
[----:B0-----:R-:W-:-:S06]  /*57d0*/  ULEA UR4, UR5, UR4, 0x18 ;  /* 0x0000000405047291 */ /* 0x001fcc000f8ec0ff */
[----:B------:R-:W-:Y:S01]  /*57e0*/  LEA R10, R0, UR4, 0x2 ;  /* 0x00000004000a7c11 */ /* 0x000fe2000f8e10ff */
[----:B------:R-:W-:Y:S02]  /*57f0*/  IMAD R0, R2, R5, R0 ;  /* 0x0000000502007224 */ /* 0x000fe400078e0200 */
[----:B------:R-:W-:-:S07]  /*5800*/  IMAD.MOV R2, RZ, RZ, -R2 ;  /* 0x000000ffff027224 */ /* 0x000fce00078e0a02 */
.L_x_41679:
[----:B0-----:R0:W5:Y:S01]  /*5810*/  LDS R13, [R10] ;  /* 0x000000000a0d7984 */ /* 0x0011620000000800 */
[----:B-1----:R-:W-:-:S04]  /*5820*/  IMAD.WIDE.U32 R6, R11, 0x4, R8 ;  /* 0x000000040b067825 */ /* 0x002fc800078e0008 */
[----:B------:R-:W-:Y:S02]  /*5830*/  VIADD R2, R2, 0x1 ;  /* 0x0000000102027836 */ /* 0x000fe40000000000 */
[C---:B------:R-:W-:Y:S02]  /*5840*/  IMAD.IADD R11, R5.reuse, 0x1, R11 ;  /* 0x00000001050b7824 */ /* 0x040fe400078e020b */
[----:B0-----:R-:W-:Y:S01]  /*5850*/  IMAD R10, R5, 0x4, R10 ;  /* 0x00000004050a7824 */ /* 0x001fe200078e020a */
[----:B------:R-:W-:Y:S01]  /*5860*/  ISETP.NE.AND P0, PT, R2, RZ, PT ;  /* 0x000000ff0200720c */ /* 0x000fe20003f05270 */
[----:B-----5:R0:W-:-:S12]  /*5870*/  STG.E desc[UR10][R6.64], R13 ;  /* 0x0000000d06007986 */ /* 0x0201d8000c10190a */
[----:B------:R-:W-:Y:S05]  /*5880*/  @P0 BRA `(.L_x_41679) ;  /* 0xfffffffc00e00947 */ /* 0x000fea000383ffff */
.L_x_41678:
[----:B------:R-:W-:Y:S05]  /*5890*/  BSYNC.RECONVERGENT B0 ;  /* 0x0000000000007941 */ /* 0x000fea0003800200 */
.L_x_41677:
[----:B------:R-:W-:Y:S05]  /*58a0*/  @!P1 EXIT ;  /* 0x000000000000994d */ /* 0x000fea0003800000 */
[----:B------:R-:W5:Y:S01]  /*58b0*/  S2UR UR5, SR_CgaCtaId ;  /* 0x00000000000579c3 */ /* 0x000f620000008800 */
[----:B------:R-:W-:Y:S01]  /*58c0*/  UMOV UR4, 0x400 ;  /* 0x0000040000047882 */ /* 0x000fe20000000000 */
[----:B------:R-:W-:Y:S01]  /*58d0*/  IMAD R3, R3, 0x200, R0 ;  /* 0x0000020003037824 */ /* 0x000fe200078e0200 */
[----:B------:R-:W-:-:S03]  /*58e0*/  UIADD3 UR4, UPT, UPT, UR4, 0x4880, URZ ;  /* 0x0000488004047890 */ /* 0x000fc6000fffe0ff */
[----:B-1----:R-:W-:Y:S02]  /*58f0*/  IMAD R21, R4, 0x80, R3 ;  /* 0x0000008004157824 */ /* 0x002fe400078e0203 */
[----:B------:R-:W1:Y:S01]  /*5900*/  LDC.64 R18, c[0x0][0x3a0] ;  /* 0x0000e800ff127b82 */ /* 0x000e620000000a00 */
[----:B-----5:R-:W-:-:S06]  /*5910*/  ULEA UR4, UR5, UR4, 0x18 ;  /* 0x0000000405047291 */ /* 0x020fcc000f8ec0ff */
[----:B------:R-:W-:Y:S01]  /*5920*/  LEA R4, R0, UR4, 0x2 ;  /* 0x0000000400047c11 */ /* 0x000fe2000f8e10ff */
[----:B-1----:R-:W-:-:S04]  /*5930*/  IMAD.WIDE.U32 R2, R5, 0x4, R18 ;  /* 0x0000000405027825 */ /* 0x002fc800078e0012 */
[----:B0-----:R-:W-:-:S04]  /*5940*/  IMAD.WIDE.U32 R6, R5, 0x8, R18 ;  /* 0x0000000805067825 */ /* 0x001fc800078e0012 */
[----:B------:R-:W-:-:S07]  /*5950*/  IMAD.WIDE.U32 R8, R5, 0xc, R18 ;  /* 0x0000000c05087825 */ /* 0x000fce00078e0012 */
.L_x_41680:
[C-C-:B------:R-:W-:Y:S01]  /*5960*/  IMAD R20, R5.reuse, 0x4, R4.reuse ;  /* 0x0000000405147824 */ /* 0x140fe200078e0204 */
[----:B0-----:R0:W1:Y:S01]  /*5970*/  LDS R23, [R4] ;  /* 0x0000000004177984 */ /* 0x0010620000000800 */
[C-C-:B------:R-:W-:Y:S02]  /*5980*/  IMAD R22, R5.reuse, 0x8, R4.reuse ;  /* 0x0000000805167824 */ /* 0x140fe400078e0204 */
[----:B------:R-:W-:Y:S01]  /*5990*/  IMAD R24, R5, 0xc, R4 ;  /* 0x0000000c05187824 */ /* 0x000fe200078e0204 */
[----:B------:R-:W5:Y:S01]  /*59a0*/  LDS R25, [R20] ;  /* 0x0000000014197984 */ /* 0x000f620000000800 */
[----:B------:R-:W-:-:S03]  /*59b0*/  IMAD.WIDE R16, R21, 0x4, R18 ;  /* 0x0000000415107825 */ /* 0x000fc600078e0212 */
[----:B------:R-:W2:Y:S01]  /*59c0*/  LDS R27, [R22] ;  /* 0x00000000161b7984 */ /* 0x000ea20000000800 */
[----:B------:R-:W-:-:S03]  /*59d0*/  IMAD.WIDE R10, R21, 0x4, R2 ;  /* 0x00000004150a7825 */ /* 0x000fc600078e0202 */
[----:B------:R-:W3:Y:S01]  /*59e0*/  LDS R29, [R24] ;  /* 0x00000000181d7984 */ /* 0x000ee20000000800 */
[----:B------:R-:W-:-:S04]  /*59f0*/  IMAD.WIDE R12, R21, 0x4, R6 ;  /* 0x00000004150c7825 */ /* 0x000fc800078e0206 */
[----:B------:R-:W-:-:S04]  /*5a00*/  IMAD.WIDE R14, R21, 0x4, R8 ;  /* 0x00000004150e7825 */ /* 0x000fc800078e0208 */
[C---:B------:R-:W-:Y:S02]  /*5a10*/  IMAD R0, R5.reuse, 0x4, R0 ;  /* 0x0000000405007824 */ /* 0x040fe400078e0200 */
[C---:B------:R-:W-:Y:S02]  /*5a20*/  IMAD R21, R5.reuse, 0x4, R21 ;  /* 0x0000000405157824 */ /* 0x040fe400078e0215 */
[----:B0-----:R-:W-:Y:S01]  /*5a30*/  IMAD R4, R5, 0x10, R4 ;  /* 0x0000001005047824 */ /* 0x001fe200078e0204 */
[----:B------:R-:W-:Y:S01]  /*5a40*/  ISETP.GE.U32.AND P0, PT, R0, 0x80, PT ;  /* 0x000000800000780c */ /* 0x000fe20003f06070 */
[----:B-1----:R0:W-:Y:S04]  /*5a50*/  STG.E desc[UR10][R16.64], R23 ;  /* 0x0000001710007986 */ /* 0x0021e8000c10190a */
[----:B-----5:R0:W-:Y:S04]  /*5a60*/  STG.E desc[UR10][R10.64], R25 ;  /* 0x000000190a007986 */ /* 0x0201e8000c10190a */
[----:B--2---:R0:W-:Y:S04]  /*5a70*/  STG.E desc[UR10][R12.64], R27 ;  /* 0x0000001b0c007986 */ /* 0x0041e8000c10190a */
[----:B---3--:R0:W-:Y:S01]  /*5a80*/  STG.E desc[UR10][R14.64], R29 ;  /* 0x0000001d0e007986 */ /* 0x0081e2000c10190a */
[----:B------:R-:W-:Y:S05]  /*5a90*/  @!P0 BRA `(.L_x_41680) ;  /* 0xfffffffc00b08947 */ /* 0x000fea000383ffff */
[----:B------:R-:W-:Y:S05]  /*5aa0*/  EXIT ;  /* 0x000000000000794d */ /* 0x000fea0003800000 */
        .weak           $__internal_201_$__cuda_sm20_div_u16
        .type           $__internal_201_$__cuda_sm20_div_u16,@function
        .size           $__internal_201_$__cuda_sm20_div_u16,(.L_x_58152 - $__internal_201_$__cuda_sm20_div_u16)
$__internal_201_$__cuda_sm20_div_u16:
[----:B------:R-:W0:Y:S01]  /*5ab0*/  I2F.U16 R14, R15 ;  /* 0x0000000f000e7306 */ /* 0x000e220000101000 */
[----:B------:R-:W-:Y:S01]  /*5ac0*/  IMAD.MOV.U32 R16, RZ, RZ, 0x4b800000 ;  /* 0x4b800000ff107424 */ /* 0x000fe200078e00ff */
[C---:B0-----:R-:W-:Y:S02]  /*5ad0*/  FSETP.GEU.AND P1, PT, |R14|.reuse, 1.175494350822287508e-38, PT ;  /* 0x008000000e00780b */ /* 0x041fe40003f2e200 */
[----:B------:R-:W-:Y:S02]  /*5ae0*/  FSETP.GT.AND P0, PT, |R14|, 8.50705917302346158658e+37, PT ;  /* 0x7e8000000e00780b */ /* 0x000fe40003f04200 */
[----:B------:R-:W-:-:S04]  /*5af0*/  FSEL R16, R16, 1, !P1 ;  /* 0x3f80000010107808 */ /* 0x000fc80004800000 */
[----:B------:R-:W-:Y:S02]  /*5b00*/  FSEL R17, R16, 0.25, !P0 ;  /* 0x3e80000010117808 */ /* 0x000fe40004000000 */
        /* <DEDUP_REMOVED lines=13> */
[----:B------:R-:W-:Y:S06]  /*5be0*/  RET.REL.NODEC R14 `(_Z9cuda_gemmIiLi256ELi1ELi1ELi512ELi128ELi128ELi32ELi1ELi0EEviiiPT_S1_S1_ii) ;  /* 0xffffffa40e047950 */ /* 0x000fec0003c3ffff */
.L_x_41681:
        /* <DEDUP_REMOVED lines=9> */
.L_x_58152:


//--------------------- .text._Z9cuda_gemmIiLi256ELi1ELi1ELi512ELi128ELi128ELi32ELi0ELi1EEviiiPT_S1_S1_ii --------------------------
	.section	.text._Z9cuda_gemmIiLi256ELi1ELi1ELi512ELi128ELi128ELi32ELi0ELi1EEviiiPT_S1_S1_ii,"ax",@progbits
	.align	128
        .global         _Z9cuda_gemmIiLi256ELi1ELi1ELi512ELi128ELi128ELi32ELi0ELi1EEviiiPT_S1_S1_ii
        .type           _Z9cuda_gemmIiLi256ELi1ELi1ELi512ELi128ELi128ELi32ELi0ELi1EEviiiPT_S1_S1_ii,@function
        .size           _Z9cuda_gemmIiLi256ELi1ELi1ELi512ELi128ELi128ELi32ELi0ELi1EEviiiPT_S1_S1_ii,(.L_x_58153 - _Z9cuda_gemmIiLi256ELi1ELi1ELi512ELi128ELi128ELi32ELi0ELi1EEviiiPT_S1_S1_ii)
        .other          _Z9cuda_gemmIiLi256ELi1ELi1ELi512ELi128ELi128ELi32ELi0ELi1EEviiiPT_S1_S1_ii,@"STO_CUDA_ENTRY STV_DEFAULT"
_Z9cuda_gemmIiLi256ELi1ELi1ELi512ELi128ELi128ELi32ELi0ELi1EEviiiPT_S1_S1_ii:
.text._Z9cuda_gemmIiLi256ELi1ELi1ELi512ELi128ELi128ELi32ELi0ELi1EEviiiPT_S1_S1_ii:
        /* <DEDUP_REMOVED lines=40> */
.L_x_41682:
[----:B------:R-:W0:Y:S02]  /*0280*/  S2UR UR5, SR_CTAID.X ;  /* 0x00000000000579c3 */ /* 0x000e240000002500 */
[----:B0-----:R-:W-:Y:S02]  /*0290*/  USHF.R.U32.HI UR4, URZ, 0x6, UR5 ;  /* 0x00000006ff047899 */ /* 0x001fe40008011605 */
[----:B------:R-:W-:-:S12]  /*02a0*/  ULOP3.LUT UR5, UR5, 0x3f, URZ, 0xc0, !UPT ;  /* 0x0000003f05057892 */ /* 0x000fd8000f8ec0ff */
.L_x_41683:
[----:B------:R-:W0:Y:S08]  /*02b0*/  LDC R3, c[0x0][0x360] ;  /* 0x0000d800ff037b82 */ /* 0x000e300000000800 */
[----:B------:R-:W2:Y:S08]  /*02c0*/  S2UR UR8, SR_CTAID.Y ;  /* 0x00000000000879c3 */ /* 0x000eb00000002600 */
[----:B------:R-:W2:Y:S02]  /*02d0*/  LDC R2, c[0x0][0x374] ;  /* 0x0000dd00ff027b82 */ /* 0x000ea40000000800 */
[----:B--2---:R-:W-:-:S13]  /*02e0*/  ISETP.LE.U32.AND P0, PT, R2, UR8, PT ;  /* 0x0000000802007c0c */ /* 0x004fda000bf03070 */
[----:B0-----:R-:W-:Y:S05]  /*02f0*/  @P0 EXIT ;  /* 0x000000000000094d */ /* 0x001fea0003800000 */
[C---:B-1----:R-:W-:Y:S01]  /*0300*/  IMAD.IADD R2, R0.reuse, 0x1, R3 ;  /* 0x0000000100027824 */ /* 0x042fe200078e0203 */
[----:B------:R-:W-:Y:S01]  /*0310*/  USHF.R.S32.HI UR6, URZ, 0x1f, UR9 ;  /* 0x0000001fff067899 */ /* 0x000fe20008011409 */
[----:B------:R-:W-:Y:S01]  /*0320*/  LOP3.LUT R7, R0, 0x1f, RZ, 0xc0, !PT ;  /* 0x0000001f00077812 */ /* 0x000fe200078ec0ff */
[----:B------:R-:W-:Y:S01]  /*0330*/  USHF.L.U32 UR7, UR5, 0x2, URZ ;  /* 0x0000000205077899 */ /* 0x000fe200080006ff */
[----:B------:R-:W-:Y:S01]  /*0340*/  IMAD.MOV R6, RZ, RZ, -R2 ;  /* 0x000000ffff067224 */ /* 0x000fe200078e0a02 */
[----:B------:R-:W-:Y:S01]  /*0350*/  ULEA.HI UR6, UR6, UR9, URZ, 0x2 ;  /* 0x0000000906067291 */ /* 0x000fe2000f8f10ff */
[----:B------:R-:W-:Y:S01]  /*0360*/  MOV R8, UR4 ;  /* 0x0000000400087c02 */ /* 0x000fe20008000f00 */
[----:B------:R-:W-:Y:S01]  /*0370*/  USHF.L.U32 UR5, UR5, 0x9, URZ ;  /* 0x0000000905057899 */ /* 0x000fe200080006ff */
[----:B------:R-:W-:Y:S01]  /*0380*/  SHF.R.U32.HI R4, RZ, 0x3, R0 ;  /* 0x00000003ff047819 */ /* 0x000fe20000011600 */
[----:B------:R-:W-:Y:S01]  /*0390*/  USHF.R.S32.HI UR6, URZ, 0x2, UR6 ;  /* 0x00000002ff067899 */ /* 0x000fe20008011406 */
[----:B------:R-:W-:Y:S01]  /*03a0*/  PRMT R6, R6, 0x7710, RZ ;  /* 0x0000771006067816 */ /* 0x000fe200000000ff */
[----:B------:R-:W-:Y:S01]  /*03b0*/  IMAD R5, R8, 0x20, R7 ;  /* 0x0000002008057824 */ /* 0x000fe200078e0207 */
[----:B------:R-:W-:Y:S01]  /*03c0*/  LOP3.LUT R15, R3, 0xffff, RZ, 0xc0, !PT ;  /* 0x0000ffff030f7812 */ /* 0x000fe200078ec0ff */
[----:B------:R-:W-:Y:S01]  /*03d0*/  UIMAD UR6, UR6, UR4, UR7 ;  /* 0x00000004060672a4 */ /* 0x000fe2000f8e0207 */
[----:B------:R-:W-:Y:S01]  /*03e0*/  LOP3.LUT R4, R4, 0x3, RZ, 0xc0, !PT ;  /* 0x0000000304047812 */ /* 0x000fe200078ec0ff */
[----:B------:R-:W-:Y:S01]  /*03f0*/  VIADD R6, R6, 0x1ff ;  /* 0x000001ff06067836 */ /* 0x000fe20000000000 */
[----:B------:R-:W-:-:S04]  /*0400*/  MOV R16, 0x430 ;  /* 0x0000043000107802 */ /* 0x000fc80000000f00 */
[----:B------:R-:W-:-:S07]  /*0410*/  LOP3.LUT R14, R6, 0xffff, RZ, 0xc0, !PT ;  /* 0x0000ffff060e7812 */ /* 0x000fce00078ec0ff */
[----:B------:R-:W-:Y:S05]  /*0420*/  CALL.REL.NOINC `($__internal_202_$__cuda_sm20_div_u16) ;  /* 0x0000001800907944 */ /* 0x000fea0003c00000 */
        /* <DEDUP_REMOVED lines=10> */
[----:B------:R-:W2:Y:S01]  /*04d0*/  LDC R19, c[0x0][0x388] ;  /* 0x0000e200ff137b82 */ /* 0x000ea20000000800 */
[----:B------:R-:W-:Y:S01]  /*04e0*/  MOV R6, 0x400 ;  /* 0x0000040000067802 */ /* 0x000fe20000000f00 */
[----:B------:R-:W-:Y:S01]  /*04f0*/  IMAD.MOV.U32 R12, RZ, RZ, RZ ;  /* 0x000000ffff0c7224 */ /* 0x000fe200078e00ff */
[----:B------:R-:W-:-:S03]  /*0500*/  MOV R10, UR5 ;  /* 0x00000005000a7c02 */ /* 0x000fc60008000f00 */
[----:B------:R-:W-:Y:S02]  /*0510*/  VIADD R6, R6, 0x4080 ;  /* 0x0000408006067836 */ /* 0x000fe40000000000 */
[----:B------:R-:W3:Y:S01]  /*0520*/  LDC.64 R8, c[0x0][0x390] ;  /* 0x0000e400ff087b82 */ /* 0x000ee20000000a00 */
[----:B--2---:R-:W-:Y:S02]  /*0530*/  IMAD R19, R19, UR8, R10 ;  /* 0x0000000813137c24 */ /* 0x004fe4000f8e020a */
[----:B-1----:R-:W-:Y:S01]  /*0540*/  LEA R13, R13, R6, 0x18 ;  /* 0x000000060d0d7211 */ /* 0x002fe200078ec0ff */
[----:B------:R-:W-:-:S07]  /*0550*/  IMAD.MOV.U32 R6, RZ, RZ, R0 ;  /* 0x000000ffff067224 */ /* 0x000fce00078e0000 */
.L_x_41686:
[----:B------:R-:W-:-:S05]  /*0560*/  IADD3 R11, PT, PT, R19, R6, RZ ;  /* 0x00000006130b7210 */ /* 0x000fca0007ffe0ff */
[----:B-1-3--:R-:W-:-:S06]  /*0570*/  IMAD.WIDE R10, R11, 0x4, R8 ;  /* 0x000000040b0a7825 */ /* 0x00afcc00078e0208 */
        /* <DEDUP_REMOVED lines=8> */
.L_x_41685:
[----:B0-----:R-:W-:Y:S05]  /*0600*/  BSYNC.RECONVERGENT B0 ;  /* 0x0000000000007941 */ /* 0x001fea0003800200 */
.L_x_41684:
[----:B------:R-:W-:Y:S04]  /*0610*/  BSSY.RECONVERGENT B0, `(.L_x_41687) ;  /* 0x000001f000007945 */ /* 0x000fe80003800200 */
[----:B------:R-:W-:Y:S05]  /*0620*/  @!P1 BRA `(.L_x_41688) ;  /* 0x0000000000749947 */ /* 0x000fea0003800000 */
[----:B------:R-:W0:Y:S01]  /*0630*/  S2UR UR7, SR_CgaCtaId ;  /* 0x00000000000779c3 */ /* 0x000e220000008800 */
[----:B------:R-:W-:Y:S02]  /*0640*/  UMOV UR4, 0x400 ;  /* 0x0000040000047882 */ /* 0x000fe40000000000 */
[----:B------:R-:W-:-:S05]  /*0650*/  UIADD3 UR4, UPT, UPT, UR4, 0x4080, URZ ;  /* 0x0000408004047890 */ /* 0x000fca000fffe0ff */
[----:B------:R-:W1:Y:S08]  /*0660*/  LDC R11, c[0x0][0x388] ;  /* 0x0000e200ff0b7b82 */ /* 0x000e700000000800 */
[----:B------:R-:W2:Y:S01]  /*0670*/  LDC.64 R8, c[0x0][0x390] ;  /* 0x0000e400ff087b82 */ /* 0x000ea20000000a00 */
[----:B0-----:R-:W-:-:S06]  /*0680*/  ULEA UR4, UR7, UR4, 0x18 ;  /* 0x0000000407047291 */ /* 0x001fcc000f8ec0ff */
[----:B------:R-:W-:Y:S01]  /*0690*/  LEA R18, R6, UR4, 0x2 ;  /* 0x0000000406127c11 */ /* 0x000fe2000f8e10ff */
[----:B-1----:R-:W-:-:S04]  /*06a0*/  IMAD R10, R11, UR8, R6 ;  /* 0x000000080b0a7c24 */ /* 0x002fc8000f8e0206 */
[----:B------:R-:W-:-:S07]  /*06b0*/  VIADD R19, R10, UR5 ;  /* 0x000000050a137c36 */ /* 0x000fce0008000000 */
.L_x_41689:
[----:B--2---:R-:W-:-:S04]  /*06c0*/  IMAD.WIDE R16, R19, 0x4, R8 ;  /* 0x0000000413107825 */ /* 0x004fc800078e0208 */
[----:B---3--:R-:W-:-:S04]  /*06d0*/  IMAD.WIDE.U32 R14, R3, 0x4, R16 ;  /* 0x00000004030e7825 */ /* 0x008fc800078e0010 */
        /* <DEDUP_REMOVED lines=18> */
.L_x_41688:
[----:B------:R-:W-:Y:S05]  /*0800*/  BSYNC.RECONVERGENT B0 ;  /* 0x0000000000007941 */ /* 0x000fea0003800200 */
.L_x_41687:
[----:B------:R-:W-:Y:S01]  /*0810*/  BSSY.RECONVERGENT B0, `(.L_x_41690) ;  /* 0x0000040000007945 */ /* 0x000fe20003800200 */
[----:B------:R-:W-:-:S03]  /*0820*/  SHF.R.U32.HI R6, RZ, 0x5, R3 ;  /* 0x00000005ff067819 */ /* 0x000fc60000011603 */
[----:B------:R-:W-:Y:S05]  /*0830*/  @P2 BRA `(.L_x_41691) ;  /* 0x0000000000f42947 */ /* 0x000fea0003800000 */
[----:B---3--:R-:W0:Y:S01]  /*0840*/  I2F.U32.RP R12, R3 ;  /* 0x00000003000c7306 */ /* 0x008e220000209000 */
[C---:B------:R-:W-:Y:S01]  /*0850*/  ISETP.GE.U32.AND P0, PT, R2.reuse, 0x80, PT ;  /* 0x000000800200780c */ /* 0x040fe20003f06070 */
[----:B------:R-:W-:Y:S01]  /*0860*/  BSSY.RECONVERGENT B1, `(.L_x_41692) ;  /* 0x0000029000017945 */ /* 0x000fe20003800200 */
[----:B------:R-:W-:Y:S02]  /*0870*/  VIMNMX.U32 R11, PT, PT, R2, 0x80, !PT ;  /* 0x00000080020b7848 */ /* 0x000fe40007fe0000 */
[----:B-1----:R-:W-:Y:S02]  /*0880*/  SEL R10, RZ, 0x1, P0 ;  /* 0x00000001ff0a7807 */ /* 0x002fe40000000000 */
[----:B------:R-:W-:Y:S01]  /*0890*/  ISETP.NE.U32.AND P2, PT, R3, RZ, PT ;  /* 0x000000ff0300720c */ /* 0x000fe20003f45070 */
[----:B0-----:R-:W0:Y:S02]  /*08a0*/  MUFU.RCP R12, R12 ;  /* 0x0000000c000c7308 */ /* 0x001e240000001000 */
        /* <DEDUP_REMOVED lines=31> */
.L_x_41694:
[----:B------:R-:W-:Y:S01]  /*0aa0*/  IADD3 R9, PT, PT, R9, 0x1, RZ ;  /* 0x0000000109097810 */ /* 0x000fe20007ffe0ff */
[----:B------:R0:W-:Y:S03]  /*0ab0*/  STS [R10], RZ ;  /* 0x000000ff0a007388 */ /* 0x0001e60000000800 */
[----:B------:R-:W-:Y:S01]  /*0ac0*/  ISETP.NE.AND P0, PT, R9, RZ, PT ;  /* 0x000000ff0900720c */ /* 0x000fe20003f05270 */
[----:B0-----:R-:W-:-:S12]  /*0ad0*/  IMAD R10, R3, 0x4, R10 ;  /* 0x00000004030a7824 */ /* 0x001fd800078e020a */
[----:B------:R-:W-:Y:S05]  /*0ae0*/  @P0 BRA `(.L_x_41694) ;  /* 0xfffffffc00ec0947 */ /* 0x000fea000383ffff */
.L_x_41693:
[----:B------:R-:W-:Y:S05]  /*0af0*/  BSYNC.RECONVERGENT B1 ;  /* 0x0000000000017941 */ /* 0x000fea0003800200 */
.L_x_41692:
[----:B------:R-:W-:Y:S05]  /*0b00*/  @!P1 BRA `(.L_x_41691) ;  /* 0x0000000000409947 */ /* 0x000fea0003800000 */
[----:B------:R-:W0:Y:S01]  /*0b10*/  S2UR UR5, SR_CgaCtaId ;  /* 0x00000000000579c3 */ /* 0x000e220000008800 */
[----:B------:R-:W-:Y:S02]  /*0b20*/  UMOV UR4, 0x400 ;  /* 0x0000040000047882 */ /* 0x000fe40000000000 */
[----:B------:R-:W-:-:S04]  /*0b30*/  UIADD3 UR4, UPT, UPT, UR4, 0x4880, URZ ;  /* 0x0000488004047890 */ /* 0x000fc8000fffe0ff */
[----:B0-----:R-:W-:-:S06]  /*0b40*/  ULEA UR4, UR5, UR4, 0x18 ;  /* 0x0000000405047291 */ /* 0x001fcc000f8ec0ff */
[----:B------:R-:W-:-:S07]  /*0b50*/  LEA R10, R8, UR4, 0x2 ;  /* 0x00000004080a7c11 */ /* 0x000fce000f8e10ff */
.L_x_41695:
        /* <DEDUP_REMOVED lines=11> */
.L_x_41691:
[----:B------:R-:W-:Y:S05]  /*0c10*/  BSYNC.RECONVERGENT B0 ;  /* 0x0000000000007941 */ /* 0x000fea0003800200 */
.L_x_41690:
[----:B--2---:R-:W0:Y:S01]  /*0c20*/  S2R R9, SR_CgaCtaId ;  /* 0x0000000000097919 */ /* 0x004e220000008800 */
[----:B------:R-:W-:Y:S02]  /*0c30*/  SHF.R.U32.HI R11, RZ, 0x5, R0 ;  /* 0x00000005ff0b7819 */ /* 0x000fe40000011600 */
[----:B-1-3--:R-:W-:Y:S02]  /*0c40*/  MOV R10, 0x400 ;  /* 0x00000400000a7802 */ /* 0x00afe40000000f00 */
[----:B------:R-:W-:Y:S02]  /*0c50*/  IADD3 R8, PT, PT, R11, R6, RZ ;  /* 0x000000060b087210 */ /* 0x000fe40007ffe0ff */
[----:B------:R-:W-:Y:S02]  /*0c60*/  LOP3.LUT R15, R6, 0xff, RZ, 0xc0, !PT ;  /* 0x000000ff060f7812 */ /* 0x000fe400078ec0ff */
[----:B------:R-:W-:Y:S02]  /*0c70*/  LOP3.LUT R8, R8, 0x7f, RZ, 0x3c, !PT ;  /* 0x0000007f08087812 */ /* 0x000fe400078e3cff */
[----:B------:R-:W-:-:S02]  /*0c80*/  MOV R16, 0xcd0 ;  /* 0x00000cd000107802 */ /* 0x000fc40000000f00 */
[----:B------:R-:W-:Y:S02]  /*0c90*/  LOP3.LUT R14, R8, 0xff, RZ, 0xc0, !PT ;  /* 0x000000ff080e7812 */ /* 0x000fe400078ec0ff */
[----:B0-----:R-:W-:-:S05]  /*0ca0*/  LEA R10, R9, R10, 0x18 ;  /* 0x0000000a090a7211 */ /* 0x001fca00078ec0ff */
[----:B------:R-:W-:-:S07]  /*0cb0*/  IMAD R10, R7, 0x204, R10 ;  /* 0x00000204070a7824 */ /* 0x000fce00078e020a */
[----:B------:R-:W-:Y:S05]  /*0cc0*/  CALL.REL.NOINC `($__internal_202_$__cuda_sm20_div_u16) ;  /* 0x0000001000687944 */ /* 0x000fea0003c00000 */
[----:B------:R-:W0:Y:S01]  /*0cd0*/  LDC.64 R8, c[0x0][0x398] ;  /* 0x0000e600ff087b82 */ /* 0x000e220000000a00 */
[----:B------:R-:W-:Y:S01]  /*0ce0*/  LOP3.LUT R18, R15, 0x3, RZ, 0xc0, !PT ;  /* 0x000000030f127812 */ /* 0x000fe200078ec0ff */
[----:B------:R-:W-:Y:S03]  /*0cf0*/  BSSY.RECONVERGENT B0, `(.L_x_41696) ;  /* 0x000000f000007945 */ /* 0x000fe60003800200 */
[----:B------:R-:W-:-:S13]  /*0d00*/  ISETP.NE.AND P0, PT, R18, 0x2, PT ;  /* 0x000000021200780c */ /* 0x000fda0003f05270 */
[----:B------:R-:W-:Y:S05]  /*0d10*/  @!P0 BRA `(.L_x_41697) ;  /* 0x0000000000308947 */ /* 0x000fea0003800000 */
[----:B------:R-:W1:Y:S01]  /*0d20*/  LDC.64 R12, c[0x0][0x398] ;  /* 0x0000e600ff0c7b82 */ /* 0x000e620000000a00 */
[----:B------:R-:W-:-:S07]  /*0d30*/  IMAD.MOV.U32 R7, RZ, RZ, RZ ;  /* 0x000000ffff077224 */ /* 0x000fce00078e00ff */
.L_x_41698:
        /* <DEDUP_REMOVED lines=10> */
.L_x_41697:
[----:B------:R-:W-:Y:S05]  /*0de0*/  BSYNC.RECONVERGENT B0 ;  /* 0x0000000000007941 */ /* 0x000fea0003800200 */
.L_x_41696:
[----:B------:R-:W-:Y:S01]  /*0df0*/  BSSY.RECONVERGENT B0, `(.L_x_41699) ;  /* 0x000001b000007945 */ /* 0x000fe20003800200 */
.L_x_41700:
[C---:B------:R-:W-:Y:S02]  /*0e00*/  IADD3 R19, PT, PT, R11.reuse, R6, RZ ;  /* 0x000000060b137210 */ /* 0x040fe40007ffe0ff */
[----:B--2---:R-:W-:-:S03]  /*0e10*/  LEA R17, R11, R5, 0x7 ;  /* 0x000000050b117211 */ /* 0x004fc600078e38ff */
[C-C-:B-1----:R-:W-:Y:S02]  /*0e20*/  IMAD.IADD R7, R19.reuse, 0x1, R6.reuse ;  /* 0x0000000113077824 */ /* 0x142fe400078e0206 */
[--C-:B------:R-:W-:Y:S02]  /*0e30*/  IMAD R19, R19, 0x80, R5.reuse ;  /* 0x0000008013137824 */ /* 0x100fe400078e0205 */
[C---:B------:R-:W-:Y:S02]  /*0e40*/  IMAD.IADD R12, R7.reuse, 0x1, R6 ;  /* 0x00000001070c7824 */ /* 0x040fe400078e0206 */
[----:B------:R-:W-:Y:S02]  /*0e50*/  IMAD R15, R7, 0x80, R5 ;  /* 0x00000080070f7824 */ /* 0x000fe400078e0205 */
[----:B0-----:R-:W-:Y:S01]  /*0e60*/  IMAD.WIDE R16, R17, 0x4, R8 ;  /* 0x0000000411107825 */ /* 0x001fe200078e0208 */
[----:B------:R-:W-:-:S03]  /*0e70*/  LEA R13, R12, R5, 0x7 ;  /* 0x000000050c0d7211 */ /* 0x000fc600078e38ff */
[--C-:B------:R-:W-:Y:S02]  /*0e80*/  IMAD.WIDE R18, R19, 0x4, R8.reuse ;  /* 0x0000000413127825 */ /* 0x100fe400078e0208 */
[----:B------:R-:W2:Y:S02]  /*0e90*/  LDG.E R16, desc[UR10][R16.64] ;  /* 0x0000000a10107981 */ /* 0x000ea4000c1e1900 */
[--C-:B------:R-:W-:Y:S02]  /*0ea0*/  IMAD.WIDE R14, R15, 0x4, R8.reuse ;  /* 0x000000040f0e7825 */ /* 0x100fe400078e0208 */
[----:B------:R-:W3:Y:S02]  /*0eb0*/  LDG.E R18, desc[UR10][R18.64] ;  /* 0x0000000a12127981 */ /* 0x000ee4000c1e1900 */
[----:B------:R-:W-:Y:S02]  /*0ec0*/  IMAD.WIDE R12, R13, 0x4, R8 ;  /* 0x000000040d0c7825 */ /* 0x000fe400078e0208 */
[----:B------:R-:W4:Y:S04]  /*0ed0*/  LDG.E R14, desc[UR10][R14.64] ;  /* 0x0000000a0e0e7981 */ /* 0x000f28000c1e1900 */
[----:B------:R-:W5:Y:S01]  /*0ee0*/  LDG.E R12, desc[UR10][R12.64] ;  /* 0x0000000a0c0c7981 */ /* 0x000f62000c1e1900 */
[----:B------:R-:W-:-:S04]  /*0ef0*/  IMAD R25, R11, 0x4, R10 ;  /* 0x000000040b197824 */ /* 0x000fc800078e020a */
        /* <DEDUP_REMOVED lines=11> */
.L_x_41699:
[----:B------:R-:W0:Y:S08]  /*0fb0*/  S2UR UR5, SR_CgaCtaId ;  /* 0x00000000000579c3 */ /* 0x000e300000008800 */
[----:B------:R-:W-:Y:S01]  /*0fc0*/  BAR.SYNC.DEFER_BLOCKING 0x0 ;  /* 0x0000000000007b1d */ /* 0x000fe20000010000 */
[----:B------:R-:W-:Y:S01]  /*0fd0*/  SHF.L.U32 R5, R0, 0x4, RZ ;  /* 0x0000000400057819 */ /* 0x000fe200000006ff */
[C---:B------:R-:W-:Y:S01]  /*0fe0*/  VIADD R8, R4.reuse, 0xd ;  /* 0x0000000d04087836 */ /* 0x040fe20000000000 */
[C---:B------:R-:W-:Y:S01]  /*0ff0*/  ISETP.NE.AND P2, PT, R4.reuse, RZ, PT ;  /* 0x000000ff0400720c */ /* 0x040fe20003f45270 */
[C---:B------:R-:W-:Y:S01]  /*1000*/  VIADD R10, R4.reuse, 0xe ;  /* 0x0000000e040a7836 */ /* 0x040fe20000000000 */
[----:B------:R-:W-:Y:S01]  /*1010*/  LOP3.LUT R5, R5, 0x70, RZ, 0xc0, !PT ;  /* 0x0000007005057812 */ /* 0x000fe200078ec0ff */
[----:B------:R-:W-:Y:S01]  /*1020*/  UMOV UR9, 0x400 ;  /* 0x0000040000097882 */ /* 0x000fe20000000000 */
[C---:B-1----:R-:W-:Y:S01]  /*1030*/  VIADD R12, R4.reuse, 0xffffffff ;  /* 0xffffffff040c7836 */ /* 0x042fe20000000000 */
[----:B------:R-:W-:Y:S01]  /*1040*/  UIADD3 UR4, UPT, UPT, UR9, 0x4080, URZ ;  /* 0x0000408009047890 */ /* 0x000fe2000fffe0ff */
[----:B------:R-:W-:-:S02]  /*1050*/  LEA R21, R4, R5, 0x7 ;  /* 0x0000000504157211 */ /* 0x000fc400078e38ff */
[C---:B------:R-:W-:Y:S02]  /*1060*/  ISETP.GE.U32.AND P1, PT, R4.reuse, 0x2, PT ;  /* 0x000000020400780c */ /* 0x040fe40003f26070 */
[C---:B------:R-:W-:Y:S02]  /*1070*/  LOP3.LUT R8, R21.reuse, 0xf, R8, 0xf8, !PT ;  /* 0x0000000f15087812 */ /* 0x040fe400078ef808 */
[C---:B------:R-:W-:Y:S02]  /*1080*/  LOP3.LUT R10, R21.reuse, 0xf, R10, 0xf8, !PT ;  /* 0x0000000f150a7812 */ /* 0x040fe400078ef80a */
[C---:B------:R-:W-:Y:S02]  /*1090*/  LOP3.LUT R12, R21.reuse, 0xf, R12, 0xf8, !PT ;  /* 0x0000000f150c7812 */ /* 0x040fe400078ef80c */
[----:B------:R-:W-:Y:S01]  /*10a0*/  LOP3.LUT R5, R21, R4, RZ, 0xfc, !PT ;  /* 0x0000000415057212 */ /* 0x000fe200078efcff */
[C---:B------:R-:W-:Y:S01]  /*10b0*/  IMAD R21, R4.reuse, -0x7f, R21 ;  /* 0xffffff8104157824 */ /* 0x040fe200078e0215 */
[----:B------:R-:W-:Y:S01]  /*10c0*/  ISETP.NE.AND P0, PT, R4, 0x3, PT ;  /* 0x000000030400780c */ /* 0x000fe20003f05270 */
[----:B0-----:R-:W-:Y:S01]  /*10d0*/  ULEA UR4, UR5, UR4, 0x18 ;  /* 0x0000000405047291 */ /* 0x001fe2000f8ec0ff */
[----:B------:R-:W-:Y:S01]  /*10e0*/  SHF.R.U32.HI R23, RZ, 0x5, R0 ;  /* 0x00000005ff177819 */ /* 0x000fe20000011600 */
[----:B------:R-:W-:-:S04]  /*10f0*/  ULEA UR5, UR5, UR9, 0x18 ;  /* 0x0000000905057291 */ /* 0x000fc8000f8ec0ff */
[----:B------:R-:W-:Y:S02]  /*1100*/  LEA R8, R8, UR4, 0x2 ;  /* 0x0000000408087c11 */ /* 0x000fe4000f8e10ff */
[----:B------:R-:W-:Y:S02]  /*1110*/  LEA R19, R10, UR4, 0x2 ;  /* 0x000000040a137c11 */ /* 0x000fe4000f8e10ff */
[----:B------:R-:W-:Y:S01]  /*1120*/  LEA R18, R12, UR4, 0x2 ;  /* 0x000000040c127c11 */ /* 0x000fe2000f8e10ff */
[----:B------:R0:W1:Y:S01]  /*1130*/  LDS R20, [R8] ;  /* 0x0000000008147984 */ /* 0x0000620000000800 */
[----:B------:R-:W-:-:S03]  /*1140*/  LEA R24, R5, UR4, 0x2 ;  /* 0x0000000405187c11 */ /* 0x000fc6000f8e10ff */
[----:B------:R-:W2:Y:S04]  /*1150*/  LDS R19, [R19] ;  /* 0x0000000013137984 */ /* 0x000ea80000000800 */
        /* <DEDUP_REMOVED lines=14> */
.L_x_41702:
[----:B0-----:R-:W-:Y:S01]  /*1240*/  IMAD.MOV.U32 R24, RZ, RZ, 0x204 ;  /* 0x00000204ff187424 */ /* 0x001fe200078e00ff */
[----:B------:R-:W-:Y:S01]  /*1250*/  UMOV UR4, 0xffffffff ;  /* 0xffffffff00047882 */ /* 0x000fe20000000000 */
[----:B------:R-:W-:Y:S02]  /*1260*/  LOP3.LUT P3, RZ, R0, 0x7, RZ, 0xc0, !PT ;  /* 0x0000000700ff7812 */ /* 0x000fe4000786c0ff */
[----:B------:R-:W-:-:S05]  /*1270*/  IMAD R24, R23, R24, UR5 ;  /* 0x0000000517187e24 */ /* 0x000fca000f8e0218 */
[----:B------:R-:W-:-:S05]  /*1280*/  LEA R24, R21, R24, 0x2 ;  /* 0x0000001815187211 */ /* 0x000fca00078e10ff */
[----:B------:R-:W0:Y:S04]  /*1290*/  LDS R26, [R24] ;  /* 0x00000000181a7984 */ /* 0x000e280000000800 */
[----:B------:R-:W1:Y:S01]  /*12a0*/  LDS R27, [R24+0x4] ;  /* 0x00000400181b7984 */ /* 0x000e620000000800 */
[----:B0-----:R-:W-:-:S04]  /*12b0*/  IMAD R25, R17, R26, RZ ;  /* 0x0000001a11197224 */ /* 0x001fc800078e02ff */
[----:B-1----:R-:W-:Y:S02]  /*12c0*/  IMAD R26, R16, R27, R25 ;  /* 0x0000001b101a7224 */ /* 0x002fe400078e0219 */
        /* <DEDUP_REMOVED lines=22> */
[----:B------:R-:W-:-:S04]  /*1430*/  VIADD R25, R24, 0xffffffc0 ;  /* 0xffffffc018197836 */ /* 0x000fc80000000000 */
[----:B------:R-:W-:Y:S01]  /*1440*/  IMAD.MOV.U32 R26, RZ, RZ, R25 ;  /* 0x000000ffff1a7224 */ /* 0x000fe200078e0019 */
[----:B------:R-:W-:-:S06]  /*1450*/  @P0 IADD3 R26, PT, PT, R24, RZ, RZ ;  /* 0x000000ff181a0210 */ /* 0x000fcc0007ffe0ff */
[----:B------:R-:W0:Y:S02]  /*1460*/  LDS R26, [R26+0x34] ;  /* 0x000034001a1a7984 */ /* 0x000e240000000800 */
[----:B0-----:R-:W-:Y:S02]  /*1470*/  IMAD R28, R20, R26, R27 ;  /* 0x0000001a141c7224 */ /* 0x001fe400078e021b */
[----:B------:R-:W-:Y:S01]  /*1480*/  IMAD.MOV.U32 R27, RZ, RZ, R25 ;  /* 0x000000ffff1b7224 */ /* 0x000fe200078e0019 */
[----:B------:R-:W-:Y:S01]  /*1490*/  @!P2 IADD3 R25, PT, PT, R24, RZ, RZ ;  /* 0x000000ff1819a210 */ /* 0x000fe20007ffe0ff */
[----:B------:R-:W-:-:S05]  /*14a0*/  @!P1 IMAD.MOV R27, RZ, RZ, R24 ;  /* 0x000000ffff1b9224 */ /* 0x000fca00078e0218 */
[----:B------:R-:W-:Y:S04]  /*14b0*/  LDS R25, [R25+0x3c] ;  /* 0x00003c0019197984 */ /* 0x000fe80000000800 */
[----:B------:R-:W0:Y:S02]  /*14c0*/  LDS R27, [R27+0x38] ;  /* 0x000038001b1b7984 */ /* 0x000e240000000800 */
[----:B0-----:R-:W-:-:S04]  /*14d0*/  IMAD R29, R19, R27, R28 ;  /* 0x0000001b131d7224 */ /* 0x001fc800078e021c */
[----:B------:R-:W-:Y:S01]  /*14e0*/  IMAD R29, R18, R25, R29 ;  /* 0x00000019121d7224 */ /* 0x000fe200078e021d */
[----:B------:R-:W-:Y:S06]  /*14f0*/  BRA.DIV UR4, `(.L_x_41701) ;  /* 0x0000000604f87947 */ /* 0x000fec000b800000 */
[----:B------:R-:W0:Y:S02]  /*1500*/  SHFL.DOWN PT, R24, R29, 0x4, 0x181f ;  /* 0x08981f001d187f89 */ /* 0x000e2400000e0000 */
[----:B0-----:R-:W-:-:S05]  /*1510*/  IMAD.IADD R27, R29, 0x1, R24 ;  /* 0x000000011d1b7824 */ /* 0x001fca00078e0218 */
[----:B------:R-:W0:Y:S02]  /*1520*/  SHFL.DOWN PT, R28, R27, 0x2, 0x181f ;  /* 0x08581f001b1c7f89 */ /* 0x000e2400000e0000 */
[----:B0-----:R-:W-:-:S05]  /*1530*/  IMAD.IADD R28, R27, 0x1, R28 ;  /* 0x000000011b1c7824 */ /* 0x001fca00078e021c */
[----:B------:R0:W1:Y:S02]  /*1540*/  SHFL.DOWN PT, R27, R28, 0x1, 0x181f ;  /* 0x08381f001c1b7f89 */ /* 0x00006400000e0000 */
.L_x_41711:
[----:B------:R-:W-:Y:S01]  /*1550*/  VOTEU.ALL UP0, P3 ;  /* 0x0000000000ff7886 */ /* 0x000fe20001800000 */
[C---:B------:R-:W-:Y:S01]  /*1560*/  @!P3 IMAD R24, R23.reuse, 0x4, R4 ;  /* 0x000000041718b824 */ /* 0x040fe200078e0204 */
[----:B-1----:R-:W-:Y:S01]  /*1570*/  IADD3 R27, PT, PT, R28, R27, RZ ;  /* 0x0000001b1c1b7210 */ /* 0x002fe20007ffe0ff */
[----:B------:R-:W-:Y:S02]  /*1580*/  IMAD.IADD R23, R23, 0x1, R6 ;  /* 0x0000000117177824 */ /* 0x000fe400078e0206 */
[----:B------:R-:W1:Y:S01]  /*1590*/  @!UP0 S2UR UR7, SR_CgaCtaId ;  /* 0x00000000000789c3 */ /* 0x000e620000008800 */
[----:B------:R-:W-:-:S04]  /*15a0*/  @!UP0 UIADD3 UR4, UPT, UPT, UR9, 0x4880, URZ ;  /* 0x0000488009048890 */ /* 0x000fc8000fffe0ff */
[----:B-1----:R-:W-:-:S06]  /*15b0*/  @!UP0 ULEA UR4, UR7, UR4, 0x18 ;  /* 0x0000000407048291 */ /* 0x002fcc000f8ec0ff */
[----:B------:R-:W-:-:S05]  /*15c0*/  @!P3 LEA R24, R24, UR4, 0x2 ;  /* 0x000000041818bc11 */ /* 0x000fca000f8e10ff */
[----:B------:R1:W-:Y:S01]  /*15d0*/  @!P3 STS [R24], R27 ;  /* 0x0000001b1800b388 */ /* 0x0003e20000000800 */
[----:B------:R-:W-:-:S13]  /*15e0*/  ISETP.GE.U32.AND P3, PT, R23, 0x20, PT ;  /* 0x000000201700780c */ /* 0x000fda0003f66070 */
[----:B-1----:R-:W-:Y:S05]  /*15f0*/  @!P3 BRA `(.L_x_41702) ;  /* 0xfffffffc0010b947 */ /* 0x002fea000383ffff */
[----:B------:R-:W-:Y:S05]  /*1600*/  WARPSYNC.ALL ;  /* 0x0000000000007948 */ /* 0x000fea0003800000 */
[----:B------:R-:W-:Y:S01]  /*1610*/  BAR.SYNC.DEFER_BLOCKING 0x0 ;  /* 0x0000000000007b1d */ /* 0x000fe20000010000 */
[----:B------:R-:W-:-:S13]  /*1620*/  ISETP.GT.U32.AND P0, PT, R0, 0x7f, PT ;  /* 0x0000007f0000780c */ /* 0x000fda0003f04070 */
[----:B------:R-:W-:Y:S05]  /*1630*/  @P0 EXIT ;  /* 0x000000000000094d */ /* 0x000fea0003800000 */
[----:B------:R-:W1:Y:S01]  /*1640*/  I2F.U32.RP R8, R3 ;  /* 0x0000000300087306 */ /* 0x000e620000209000 */
[C---:B------:R-:W-:Y:S01]  /*1650*/  ISETP.GE.U32.AND P0, PT, R2.reuse, 0x80, PT ;  /* 0x000000800200780c */ /* 0x040fe20003f06070 */
[----:B------:R-:W2:Y:S01]  /*1660*/  LDCU UR4, c[0x0][0x388] ;  /* 0x00007100ff0477ac */ /* 0x000ea20008000800 */
[----:B------:R-:W-:Y:S01]  /*1670*/  VIMNMX.U32 R7, PT, PT, R2, 0x80, !PT ;  /* 0x0000008002077848 */ /* 0x000fe20007fe0000 */
[----:B------:R-:W-:Y:S01]  /*1680*/  BSSY.RECONVERGENT B0, `(.L_x_41703) ;  /* 0x0000033000007945 */ /* 0x000fe20003800200 */
[----:B------:R-:W-:Y:S01]  /*1690*/  ISETP.NE.U32.AND P2, PT, R3, RZ, PT ;  /* 0x000000ff0300720c */ /* 0x000fe20003f45070 */
[----:B------:R-:W3:Y:S02]  /*16a0*/  LDCU UR5, c[0x0][0x384] ;  /* 0x00007080ff0577ac */ /* 0x000ee40008000800 */
[----:B-1----:R-:W1:Y:S01]  /*16b0*/  MUFU.RCP R8, R8 ;  /* 0x0000000800087308 */ /* 0x002e620000001000 */
[----:B--2---:R-:W-:-:S04]  /*16c0*/  USHF.R.S32.HI UR7, URZ, 0x1f, UR4 ;  /* 0x0000001fff077899 */ /* 0x004fc80008011404 */
[----:B------:R-:W-:Y:S02]  /*16d0*/  ULEA.HI UR4, UR7, UR4, URZ, 0x7 ;  /* 0x0000000407047291 */ /* 0x000fe4000f8f38ff */
[----:B---3--:R-:W-:Y:S02]  /*16e0*/  UIMAD UR5, UR8, UR5, UR6 ;  /* 0x00000005080572a4 */ /* 0x008fe4000f8e0206 */
[----:B------:R-:W-:Y:S01]  /*16f0*/  USHF.R.S32.HI UR4, URZ, 0x7, UR4 ;  /* 0x00000007ff047899 */ /* 0x000fe20008011404 */
[----:B-1----:R-:W-:-:S04]  /*1700*/  IADD3 R4, PT, PT, R8, 0xffffffe, RZ ;  /* 0x0ffffffe08047810 */ /* 0x002fc80007ffe0ff */
[----:B------:R1:W2:Y:S02]  /*1710*/  F2I.FTZ.U32.TRUNC.NTZ R5, R4 ;  /* 0x0000000400057305 */ /* 0x0002a4000021f000 */
[----:B-1----:R-:W-:Y:S02]  /*1720*/  IMAD.MOV.U32 R4, RZ, RZ, RZ ;  /* 0x000000ffff047224 */ /* 0x002fe400078e00ff */
[----:B--2---:R-:W-:-:S04]  /*1730*/  IMAD.MOV R6, RZ, RZ, -R5 ;  /* 0x000000ffff067224 */ /* 0x004fc800078e0a05 */
        /* <DEDUP_REMOVED lines=18> */
[----:B------:R-:W1:Y:S01]  /*1860*/  S2UR UR7, SR_CgaCtaId ;  /* 0x00000000000779c3 */ /* 0x000e620000008800 */
[----:B------:R-:W-:Y:S01]  /*1870*/  UMOV UR6, 0x400 ;  /* 0x0000040000067882 */ /* 0x000fe20000000000 */
[----:B------:R-:W-:Y:S01]  /*1880*/  VIADD R2, R2, 0x1 ;  /* 0x0000000102027836 */ /* 0x000fe20000000000 */
[----:B------:R-:W-:-:S04]  /*1890*/  UIADD3 UR6, UPT, UPT, UR6, 0x4880, URZ ;  /* 0x0000488006067890 */ /* 0x000fc8000fffe0ff */
[----:B------:R-:W-:Y:S01]  /*18a0*/  LOP3.LUT R2, R2, 0x3, RZ, 0xc0, !PT ;  /* 0x0000000302027812 */ /* 0x000fe200078ec0ff */
[----:B------:R-:W2:Y:S03]  /*18b0*/  LDC.64 R6, c[0x0][0x3a0] ;  /* 0x0000e800ff067b82 */ /* 0x000ea60000000a00 */
[----:B------:R-:W-:Y:S01]  /*18c0*/  IADD3 R8, PT, PT, -R2, RZ, RZ ;  /* 0x000000ff02087210 */ /* 0x000fe20007ffe1ff */
[----:B-1----:R-:W-:-:S06]  /*18d0*/  ULEA UR6, UR7, UR6, 0x18 ;  /* 0x0000000607067291 */ /* 0x002fcc000f8ec0ff */
[----:B------:R-:W-:-:S07]  /*18e0*/  LEA R2, R0, UR6, 0x2 ;  /* 0x0000000600027c11 */ /* 0x000fce000f8e10ff */
.L_x_41705:
[----:B-1----:R1:W3:Y:S01]  /*18f0*/  LDS R9, [R2] ;  /* 0x0000000002097984 */ /* 0x0022e20000000800 */
[----:B------:R-:W-:Y:S01]  /*1900*/  LOP3.LUT R5, R0, 0x3, RZ, 0xc0, !PT ;  /* 0x0000000300057812 */ /* 0x000fe200078ec0ff */
[----:B------:R-:W-:Y:S01]  /*1910*/  VIADD R8, R8, 0x1 ;  /* 0x0000000108087836 */ /* 0x000fe20000000000 */
[----:B------:R-:W-:Y:S02]  /*1920*/  SHF.R.U32.HI R4, RZ, 0x2, R0 ;  /* 0x00000002ff047819 */ /* 0x000fe40000011600 */
[----:B------:R-:W-:Y:S01]  /*1930*/  IADD3 R0, PT, PT, R3, R0, RZ ;  /* 0x0000000003007210 */ /* 0x000fe20007ffe0ff */
[----:B------:R-:W-:Y:S01]  /*1940*/  VIADD R5, R5, UR5 ;  /* 0x0000000505057c36 */ /* 0x000fe20008000000 */
[----:B------:R-:W-:Y:S01]  /*1950*/  ISETP.NE.AND P0, PT, R8, RZ, PT ;  /* 0x000000ff0800720c */ /* 0x000fe20003f05270 */
[----:B-1----:R-:W-:Y:S02]  /*1960*/  IMAD R2, R3, 0x4, R2 ;  /* 0x0000000403027824 */ /* 0x002fe400078e0202 */
[----:B------:R-:W-:-:S04]  /*1970*/  IMAD R5, R4, UR4, R5 ;  /* 0x0000000404057c24 */ /* 0x000fc8000f8e0205 */
[----:B--2---:R-:W-:-:S05]  /*1980*/  IMAD.WIDE R4, R5, 0x4, R6 ;  /* 0x0000000405047825 */ /* 0x004fca00078e0206 */
[----:B---3--:R1:W-:Y:S01]  /*1990*/  STG.E desc[UR10][R4.64], R9 ;  /* 0x0000000904007986 */ /* 0x0083e2000c10190a */
[----:B------:R-:W-:Y:S05]  /*19a0*/  @P0 BRA `(.L_x_41705) ;  /* 0xfffffffc00d00947 */ /* 0x000fea000383ffff */
.L_x_41704:
[----:B------:R-:W-:Y:S05]  /*19b0*/  BSYNC.RECONVERGENT B0 ;  /* 0x0000000000007941 */ /* 0x000fea0003800200 */
.L_x_41703:
[----:B------:R-:W-:Y:S05]  /*19c0*/  @!P1 EXIT ;  /* 0x000000000000994d */ /* 0x000fea0003800000 */
[----:B------:R-:W2:Y:S01]  /*19d0*/  S2UR UR7, SR_CgaCtaId ;  /* 0x00000000000779c3 */ /* 0x000ea20000008800 */
[----:B------:R-:W-:Y:S01]  /*19e0*/  UMOV UR6, 0x400 ;  /* 0x0000040000067882 */ /* 0x000fe20000000000 */
[C---:B------:R-:W-:Y:S01]  /*19f0*/  IMAD.IADD R16, R0.reuse, 0x1, R3 ;  /* 0x0000000100107824 */ /* 0x040fe200078e0203 */
[----:B------:R-:W-:Y:S01]  /*1a00*/  UIADD3 UR6, UPT, UPT, UR6, 0x4880, URZ ;  /* 0x0000488006067890 */ /* 0x000fe2000fffe0ff */
[----:B------:R-:W-:Y:S01]  /*1a10*/  LOP3.LUT R15, R0, 0x3, RZ, 0xc0, !PT ;  /* 0x00000003000f7812 */ /* 0x000fe200078ec0ff */
[C---:B------:R-:W-:Y:S01]  /*1a20*/  IMAD R14, R3.reuse, 0x3, R0 ;  /* 0x00000003030e7824 */ /* 0x040fe200078e0200 */
[----:B------:R-:W-:Y:S02]  /*1a30*/  LEA R2, R3, R0, 0x1 ;  /* 0x0000000003027211 */ /* 0x000fe400078e08ff */
[----:B-1----:R-:W1:Y:S01]  /*1a40*/  LDC.64 R4, c[0x0][0x3a0] ;  /* 0x0000e800ff047b82 */ /* 0x002e620000000a00 */
[----:B------:R-:W-:Y:S01]  /*1a50*/  LOP3.LUT R17, R16, 0x3, RZ, 0xc0, !PT ;  /* 0x0000000310117812 */ /* 0x000fe200078ec0ff */
[----:B------:R-:W-:-:S04]  /*1a60*/  VIADD R15, R15, UR5 ;  /* 0x000000050f0f7c36 */ /* 0x000fc80008000000 */
[----:B------:R-:W-:Y:S01]  /*1a70*/  VIADD R17, R17, UR5 ;  /* 0x0000000511117c36 */ /* 0x000fe20008000000 */
[----:B--2---:R-:W-:-:S06]  /*1a80*/  ULEA UR6, UR7, UR6, 0x18 ;  /* 0x0000000607067291 */ /* 0x004fcc000f8ec0ff */
[----:B------:R-:W-:-:S07]  /*1a90*/  LEA R18, R0, UR6, 0x2 ;  /* 0x0000000600127c11 */ /* 0x000fce000f8e10ff */
.L_x_41706:
[C---:B--2---:R-:W-:Y:S01]  /*1aa0*/  LEA R21, R3.reuse, R18, 0x2 ;  /* 0x0000001203157211 */ /* 0x044fe200078e10ff */
[C-C-:B------:R-:W-:Y:S01]  /*1ab0*/  IMAD R25, R3.reuse, 0x8, R18.reuse ;  /* 0x0000000803197824 */ /* 0x140fe200078e0212 */
[----:B------:R-:W2:Y:S01]  /*1ac0*/  LDS R19, [R18] ;  /* 0x0000000012137984 */ /* 0x000ea20000000800 */
[----:B------:R-:W-:Y:S01]  /*1ad0*/  IMAD R23, R3, 0xc, R18 ;  /* 0x0000000c03177824 */ /* 0x000fe200078e0212 */
[----:B------:R-:W-:Y:S02]  /*1ae0*/  LOP3.LUT R7, R2, 0x3, RZ, 0xc0, !PT ;  /* 0x0000000302077812 */ /* 0x000fe400078ec0ff */
[----:B------:R-:W3:Y:S01]  /*1af0*/  LDS R21, [R21] ;  /* 0x0000000015157984 */ /* 0x000ee20000000800 */
[----:B------:R-:W-:Y:S02]  /*1b00*/  LOP3.LUT R9, R14, 0x3, RZ, 0xc0, !PT ;  /* 0x000000030e097812 */ /* 0x000fe400078ec0ff */
[----:B------:R-:W-:Y:S01]  /*1b10*/  SHF.R.U32.HI R12, RZ, 0x2, R0 ;  /* 0x00000002ff0c7819 */ /* 0x000fe20000011600 */
[----:B------:R-:W4:Y:S01]  /*1b20*/  LDS R25, [R25] ;  /* 0x0000000019197984 */ /* 0x000f220000000800 */
[----:B------:R-:W-:Y:S01]  /*1b30*/  SHF.R.U32.HI R6, RZ, 0x2, R16 ;  /* 0x00000002ff067819 */ /* 0x000fe20000011610 */
[----:B------:R-:W-:Y:S01]  /*1b40*/  VIADD R11, R7, UR5 ;  /* 0x00000005070b7c36 */ /* 0x000fe20008000000 */
[----:B------:R-:W-:Y:S01]  /*1b50*/  SHF.R.U32.HI R8, RZ, 0x2, R2 ;  /* 0x00000002ff087819 */ /* 0x000fe20000011602 */
[----:B------:R-:W5:Y:S01]  /*1b60*/  LDS R23, [R23] ;  /* 0x0000000017177984 */ /* 0x000f620000000800 */
[----:B------:R-:W-:Y:S01]  /*1b70*/  SHF.R.U32.HI R10, RZ, 0x2, R14 ;  /* 0x00000002ff0a7819 */ /* 0x000fe2000001160e */
[----:B------:R-:W-:Y:S01]  /*1b80*/  IMAD R7, R12, UR4, R15 ;  /* 0x000000040c077c24 */ /* 0x000fe2000f8e020f */
[----:B------:R-:W-:Y:S01]  /*1b90*/  IADD3 R13, PT, PT, R9, UR5, RZ ;  /* 0x00000005090d7c10 */ /* 0x000fe2000fffe0ff */
[----:B------:R-:W-:Y:S01]  /*1ba0*/  IMAD R9, R6, UR4, R17 ;  /* 0x0000000406097c24 */ /* 0x000fe2000f8e0211 */
[C---:B------:R-:W-:Y:S01]  /*1bb0*/  IADD3 R0, PT, PT, R3.reuse, R0, R3 ;  /* 0x0000000003007210 */ /* 0x040fe20007ffe003 */
[----:B------:R-:W-:Y:S01]  /*1bc0*/  IMAD R11, R8, UR4, R11 ;  /* 0x00000004080b7c24 */ /* 0x000fe2000f8e020b */
[C---:B------:R-:W-:Y:S01]  /*1bd0*/  LEA R16, R3.reuse, R16, 0x2 ;  /* 0x0000001003107211 */ /* 0x040fe200078e10ff */
[----:B------:R-:W-:Y:S01]  /*1be0*/  IMAD R13, R10, UR4, R13 ;  /* 0x000000040a0d7c24 */ /* 0x000fe2000f8e020d */
[----:B------:R-:W-:Y:S01]  /*1bf0*/  IADD3 R0, PT, PT, R3, R0, R3 ;  /* 0x0000000003007210 */ /* 0x000fe20007ffe003 */
[----:B-1----:R-:W-:-:S03]  /*1c00*/  IMAD.WIDE R6, R7, 0x4, R4 ;  /* 0x0000000407067825 */ /* 0x002fc600078e0204 */
[----:B------:R-:W-:Y:S01]  /*1c10*/  ISETP.GE.U32.AND P0, PT, R0, 0x80, PT ;  /* 0x000000800000780c */ /* 0x000fe20003f06070 */
[----:B------:R-:W-:-:S04]  /*1c20*/  IMAD.WIDE R8, R9, 0x4, R4 ;  /* 0x0000000409087825 */ /* 0x000fc800078e0204 */
[----:B------:R-:W-:-:S04]  /*1c30*/  IMAD.WIDE R10, R11, 0x4, R4 ;  /* 0x000000040b0a7825 */ /* 0x000fc800078e0204 */
[----:B------:R-:W-:-:S04]  /*1c40*/  IMAD.WIDE R12, R13, 0x4, R4 ;  /* 0x000000040d0c7825 */ /* 0x000fc800078e0204 */
[C---:B------:R-:W-:Y:S01]  /*1c50*/  IMAD R2, R3.reuse, 0x4, R2 ;  /* 0x0000000403027824 */ /* 0x040fe200078e0202 */
[----:B--2---:R2:W-:Y:S01]  /*1c60*/  STG.E desc[UR10][R6.64], R19 ;  /* 0x0000001306007986 */ /* 0x0045e2000c10190a */
[C---:B------:R-:W-:Y:S02]  /*1c70*/  IMAD R14, R3.reuse, 0x4, R14 ;  /* 0x00000004030e7824 */ /* 0x040fe400078e020e */
[----:B------:R-:W-:Y:S01]  /*1c80*/  IMAD R18, R3, 0x10, R18 ;  /* 0x0000001003127824 */ /* 0x000fe200078e0212 */
[----:B---3--:R2:W-:Y:S04]  /*1c90*/  STG.E desc[UR10][R8.64], R21 ;  /* 0x0000001508007986 */ /* 0x0085e8000c10190a */
[----:B----4-:R2:W-:Y:S04]  /*1ca0*/  STG.E desc[UR10][R10.64], R25 ;  /* 0x000000190a007986 */ /* 0x0105e8000c10190a */
[----:B-----5:R2:W-:Y:S01]  /*1cb0*/  STG.E desc[UR10][R12.64], R23 ;  /* 0x000000170c007986 */ /* 0x0205e2000c10190a */
[----:B------:R-:W-:Y:S05]  /*1cc0*/  @!P0 BRA `(.L_x_41706) ;  /* 0xfffffffc00748947 */ /* 0x000fea000383ffff */
[----:B------:R-:W-:Y:S05]  /*1cd0*/  EXIT ;  /* 0x000000000000794d */ /* 0x000fea0003800000 */
.L_x_41701:
[----:B------:R-:W-:Y:S01]  /*1ce0*/  HFMA2 R25, -RZ, RZ, 0, 0.0020122528076171875 ;  /* 0x0000181fff197431 */ /* 0x000fe200000001ff */
[----:B------:R-:W-:Y:S01]  /*1cf0*/  BSSY B0, `(.L_x_41707) ;  /* 0x0000006000007945 */ /* 0x000fe20003800000 */
[----:B------:R-:W-:Y:S02]  /*1d00*/  IMAD.MOV.U32 R24, RZ, RZ, 0x4 ;  /* 0x00000004ff187424 */ /* 0x000fe400078e00ff */
[----:B------:R-:W-:-:S07]  /*1d10*/  IMAD.MOV.U32 R26, RZ, RZ, -0x1 ;  /* 0xffffffffff1a7424 */ /* 0x000fce00078e00ff */
[----:B------:R-:W-:Y:S05]  /*1d20*/  WARPSYNC.COLLECTIVE R26, `(.L_x_41708) ;  /* 0x000000001a087348 */ /* 0x000fea0003c00000 */
[----:B------:R0:W1:Y:S02]  /*1d30*/  SHFL.DOWN P4, R24, R29, R24, R25 ;  /* 0x080000181d187389 */ /* 0x0000640000080019 */
[----:B01----:R-:W-:Y:S05]  /*1d40*/  ENDCOLLECTIVE ;  /* 0x000000000000791b */ /* 0x003fea0003800000 */
.L_x_41708:
[----:B------:R-:W-:Y:S05]  /*1d50*/  BSYNC B0 ;  /* 0x0000000000007941 */ /* 0x000fea0003800000 */
.L_x_41707:
[----:B------:R-:W-:Y:S01]  /*1d60*/  IMAD.IADD R27, R29, 0x1, R24 ;  /* 0x000000011d1b7824 */ /* 0x000fe200078e0218 */
[----:B------:R-:W-:Y:S01]  /*1d70*/  MOV R26, 0xffffffff ;  /* 0xffffffff001a7802 */ /* 0x000fe20000000f00 */
[----:B------:R-:W-:Y:S02]  /*1d80*/  IMAD.MOV.U32 R24, RZ, RZ, 0x2 ;  /* 0x00000002ff187424 */ /* 0x000fe400078e00ff */
[----:B------:R-:W-:Y:S01]  /*1d90*/  IMAD.MOV.U32 R25, RZ, RZ, 0x181f ;  /* 0x0000181fff197424 */ /* 0x000fe200078e00ff */
[----:B------:R-:W-:-:S07]  /*1da0*/  MOV R29, R27 ;  /* 0x0000001b001d7202 */ /* 0x000fce0000000f00 */
[----:B------:R-:W-:Y:S05]  /*1db0*/  WARPSYNC.COLLECTIVE R26, `(.L_x_41709) ;  /* 0x000000001a087348 */ /* 0x000fea0003c00000 */
[----:B------:R0:W1:Y:S02]  /*1dc0*/  SHFL.DOWN P4, R24, R29, R24, R25 ;  /* 0x080000181d187389 */ /* 0x0000640000080019 */
[----:B01----:R-:W-:Y:S05]  /*1dd0*/  ENDCOLLECTIVE ;  /* 0x000000000000791b */ /* 0x003fea0003800000 */
.L_x_41709:
[----:B------:R-:W-:Y:S02]  /*1de0*/  IMAD.MOV.U32 R28, RZ, RZ, R24 ;  /* 0x000000ffff1c7224 */ /* 0x000fe400078e0018 */
[----:B------:R-:W-:Y:S02]  /*1df0*/  IMAD.MOV.U32 R24, RZ, RZ, 0x1 ;  /* 0x00000001ff187424 */ /* 0x000fe400078e00ff */
[----:B------:R-:W-:-:S05]  /*1e00*/  IMAD.IADD R28, R27, 0x1, R28 ;  /* 0x000000011b1c7824 */ /* 0x000fca00078e021c */
[----:B------:R-:W-:-:S07]  /*1e10*/  MOV R29, R28 ;  /* 0x0000001c001d7202 */ /* 0x000fce0000000f00 */
[----:B------:R-:W-:Y:S05]  /*1e20*/  WARPSYNC.COLLECTIVE R26, `(.L_x_41710) ;  /* 0x000000001a087348 */ /* 0x000fea0003c00000 */
[----:B------:R0:W1:Y:S02]  /*1e30*/  SHFL.DOWN P4, R24, R29, R24, R25 ;  /* 0x080000181d187389 */ /* 0x0000640000080019 */
[----:B01----:R-:W-:Y:S05]  /*1e40*/  ENDCOLLECTIVE ;  /* 0x000000000000791b */ /* 0x003fea0003800000 */
.L_x_41710:
[----:B------:R-:W-:Y:S01]  /*1e50*/  IMAD.MOV.U32 R27, RZ, RZ, R24 ;  /* 0x000000ffff1b7224 */ /* 0x000fe200078e0018 */
[----:B------:R-:W-:Y:S06]  /*1e60*/  BRA `(.L_x_41711) ;  /* 0xfffffff400b87947 */ /* 0x000fec000383ffff */
        .weak           $__internal_202_$__cuda_sm20_div_u16
        .type           $__internal_202_$__cuda_sm20_div_u16,@function
        .size           $__internal_202_$__cuda_sm20_div_u16,(.L_x_58153 - $__internal_202_$__cuda_sm20_div_u16)
$__internal_202_$__cuda_sm20_div_u16:
        /* <DEDUP_REMOVED lines=18> */
[----:B------:R-:W-:Y:S06]  /*1f90*/  RET.REL.NODEC R8 `(_Z9cuda_gemmIiLi256ELi1ELi1ELi512ELi128ELi128ELi32ELi0ELi1EEviiiPT_S1_S1_ii) ;  /* 0xffffffe008187950 */ /* 0x000fec0003c3ffff */
.L_x_41712:
        /* <DEDUP_REMOVED lines=14> */
.L_x_58153:


//--------------------- .text._Z9cuda_gemmIiLi256ELi1ELi1ELi512ELi128ELi128ELi32ELi0ELi0EEviiiPT_S1_S1_ii --------------------------
	.section	.text._Z9cuda_gemmIiLi256ELi1ELi1ELi512ELi128ELi128ELi32ELi0ELi0EEviiiPT_S1_S1_ii,"ax",@progbits
	.align	128
        .global         _Z9cuda_gemmIiLi256ELi1ELi1ELi512ELi128ELi128ELi32ELi0ELi0EEviiiPT_S1_S1_ii
        .type           _Z9cuda_gemmIiLi256ELi1ELi1ELi512ELi128ELi128ELi32ELi0ELi0EEviiiPT_S1_S1_ii,@function
        .size           _Z9cuda_gemmIiLi256ELi1ELi1ELi512ELi128ELi128ELi32ELi0ELi0EEviiiPT_S1_S1_ii,(.L_x_58154 - _Z9cuda_gemmIiLi256ELi1ELi1ELi512ELi128ELi128ELi32ELi0ELi0EEviiiPT_S1_S1_ii)
        .other          _Z9cuda_gemmIiLi256ELi1ELi1ELi512ELi128ELi128ELi32ELi0ELi0EEviiiPT_S1_S1_ii,@"STO_CUDA_ENTRY STV_DEFAULT"
_Z9cuda_gemmIiLi256ELi1ELi1ELi512ELi128ELi128ELi32ELi0ELi0EEviiiPT_S1_S1_ii:
.text._Z9cuda_gemmIiLi256ELi1ELi1ELi512ELi128ELi128ELi32ELi0ELi0EEviiiPT_S1_S1_ii:
        /* <DEDUP_REMOVED lines=43> */
.L_x_41713:
[----:B------:R-:W0:Y:S02]  /*02b0*/  S2UR UR6, SR_CTAID.X ;  /* 0x00000000000679c3 */ /* 0x000e240000002500 */
[----:B0-----:R-:W-:Y:S02]  /*02c0*/  USHF.R.U32.HI UR7, URZ, 0x6, UR6 ;  /* 0x00000006ff077899 */ /* 0x001fe40008011606 */
[----:B------:R-:W-:-:S12]  /*02d0*/  ULOP3.LUT UR6, UR6, 0x3f, URZ, 0xc0, !UPT ;  /* 0x0000003f06067892 */ /* 0x000fd8000f8ec0ff */
.L_x_41714:
[----:B------:R-:W-:-:S05]  /*02e0*/  IMAD.U32 R0, RZ, RZ, UR9 ;  /* 0x00000009ff007e24 */ /* 0x000fca000f8e00ff */
[----:B------:R-:W-:-:S04]  /*02f0*/  IABS R5, R0 ;  /* 0x0000000000057213 */ /* 0x000fc80000000000 */
[----:B------:R-:W0:Y:S08]  /*0300*/  I2F.RP R0, R5 ;  /* 0x0000000500007306 */ /* 0x000e300000209400 */
[----:B0-----:R-:W0:Y:S02]  /*0310*/  MUFU.RCP R0, R0 ;  /* 0x0000000000007308 */ /* 0x001e240000001000 */
[----:B0-----:R-:W-:-:S06]  /*0320*/  VIADD R2, R0, 0xffffffe ;  /* 0x0ffffffe00027836 */ /* 0x001fcc0000000000 */
[----:B------:R0:W1:Y:S02]  /*0330*/  F2I.FTZ.U32.TRUNC.NTZ R3, R2 ;  /* 0x0000000200037305 */ /* 0x000064000021f000 */
[----:B0-----:R-:W-:-:S05]  /*0340*/  IMAD.MOV.U32 R2, RZ, RZ, RZ ;  /* 0x000000ffff027224 */ /* 0x001fca00078e00ff */
[----:B------:R-:W-:Y:S01]  /*0350*/  R2UR UR4, R2 ;  /* 0x00000000020472ca */ /* 0x000fe200000e0000 */
[----:B-1----:R-:W-:Y:S01]  /*0360*/  IMAD.MOV R4, RZ, RZ, -R3 ;  /* 0x000000ffff047224 */ /* 0x002fe200078e0a03 */
[----:B------:R-:W-:-:S03]  /*0370*/  R2UR UR5, R3 ;  /* 0x00000000030572ca */ /* 0x000fc600000e0000 */
[----:B------:R-:W-:-:S10]  /*0380*/  IMAD R7, R4, R5, RZ ;  /* 0x0000000504077224 */ /* 0x000fd400078e02ff */
[----:B------:R-:W-:-:S05]  /*0390*/  IMAD.HI.U32 R7, R3, R7, UR4 ;  /* 0x0000000403077e27 */ /* 0x000fca000f8e0007 */
[----:B------:R-:W-:-:S13]  /*03a0*/  R2UR UR4, R7 ;  /* 0x00000000070472ca */ /* 0x000fda00000e0000 */
[----:B------:R-:W-:Y:S02]  /*03b0*/  UIMAD.WIDE.U32 UR4, UR4, 0x200, URZ ;  /* 0x00000200040478a5 */ /* 0x000fe4000f8e00ff */
[----:B------:R-:W-:-:S04]  /*03c0*/  ULOP3.LUT UR4, UR9, 0x200, URZ, 0x3c, !UPT ;  /* 0x0000020009047892 */ /* 0x000fc8000f8e3cff */
[----:B------:R-:W-:-:S04]  /*03d0*/  IMAD R0, RZ, RZ, -UR5 ;  /* 0x80000005ff007e24 */ /* 0x000fc8000f8e02ff */
[----:B------:R-:W-:-:S05]  /*03e0*/  IMAD R0, R5, R0, 0x200 ;  /* 0x0000020005007424 */ /* 0x000fca00078e0200 */
[----:B------:R-:W-:-:S13]  /*03f0*/  ISETP.GT.U32.AND P0, PT, R5, R0, PT ;  /* 0x000000000500720c */ /* 0x000fda0003f04070 */
[----:B------:R-:W-:Y:S01]  /*0400*/  VOTEU.ANY UP1, P0 ;  /* 0x0000000000ff7886 */ /* 0x000fe20000020100 */
[----:B------:R-:W-:-:S04]  /*0410*/  PLOP3.LUT P0, PT, PT, PT, UP1, 0x80, 0x8 ;  /* 0x000000000008781c */ /* 0x000fc80003f0f018 */
[----:B------:R-:W-:Y:S02]  /*0420*/  @!UP1 UIADD3 UR5, UPT, UPT, UR5, 0x1, URZ ;  /* 0x0000000105059890 */ /* 0x000fe4000fffe0ff */
[----:B------:R-:W-:-:S07]  /*0430*/  UISETP.GE.AND UP1, UPT, UR4, URZ, UPT ;  /* 0x000000ff0400728c */ /* 0x000fce000bf26270 */
[----:B------:R-:W-:-:S05]  /*0440*/  @!P0 IMAD.IADD R0, R0, 0x1, -R5 ;  /* 0x0000000100008824 */ /* 0x000fca00078e0a05 */
[----:B------:R-:W-:-:S13]  /*0450*/  ISETP.GE.U32.AND P0, PT, R0, R5, PT ;  /* 0x000000050000720c */ /* 0x000fda0003f06070 */
[----:B------:R-:W-:-:S05]  /*0460*/  VOTEU.ANY UP0, P0 ;  /* 0x0000000000ff7886 */ /* 0x000fca0000000100 */
[----:B------:R-:W-:Y:S02]  /*0470*/  @UP0 UIADD3 UR5, UPT, UPT, UR5, 0x1, URZ ;  /* 0x0000000105050890 */ /* 0x000fe4000fffe0ff */
[----:B------:R-:W-:-:S05]  /*0480*/  UISETP.NE.AND UP0, UPT, UR9, URZ, UPT ;  /* 0x000000ff0900728c */ /* 0x000fca000bf05270 */
[----:B------:R-:W-:Y:S02]  /*0490*/  UMOV UR4, UR5 ;  /* 0x0000000500047c82 */ /* 0x000fe40008000000 */
[----:B------:R-:W-:Y:S02]  /*04a0*/  @!UP1 UIADD3 UR4, UPT, UPT, -UR4, URZ, URZ ;  /* 0x000000ff04049290 */ /* 0x000fe4000fffe1ff */
[----:B------:R-:W0:Y:S02]  /*04b0*/  S2UR UR5, SR_CTAID.Y ;  /* 0x00000000000579c3 */ /* 0x000e240000002600 */
[----:B------:R-:W-:Y:S02]  /*04c0*/  @!UP0 ULOP3.LUT UR4, URZ, UR9, URZ, 0x33, !UPT ;  /* 0x00000009ff048292 */ /* 0x000fe4000f8e33ff */
[----:B------:R-:W-:-:S04]  /*04d0*/  UISETP.GE.AND UP0, UPT, UR9, 0x10, UPT ;  /* 0x000000100900788c */ /* 0x000fc8000bf06270 */
[----:B------:R-:W-:Y:S01]  /*04e0*/  USEL UR13, UR12, 0x1, UP0 ;  /* 0x000000010c0d7887 */ /* 0x000fe20008000000 */
[----:B------:R-:W-:-:S05]  /*04f0*/  IMAD.U32 R7, RZ, RZ, UR4 ;  /* 0x00000004ff077e24 */ /* 0x000fca000f8e00ff */
[----:B------:R-:W-:-:S03]  /*0500*/  IMAD R7, R7, UR13, RZ ;  /* 0x0000000d07077c24 */ /* 0x000fc6000f8e02ff */
[----:B------:R-:W1:Y:S02]  /*0510*/  I2F.U32.RP R10, UR13 ;  /* 0x0000000d000a7d06 */ /* 0x000e640008209000 */
[----:B------:R-:W-:-:S04]  /*0520*/  VIMNMX R7, PT, PT, R7, 0x100, PT ;  /* 0x0000010007077848 */ /* 0x000fc80003fe0100 */
[----:B------:R-:W-:Y:S01]  /*0530*/  ISETP.NE.U32.AND P1, PT, R7, RZ, PT ;  /* 0x000000ff0700720c */ /* 0x000fe20003f25070 */
[----:B------:R-:W-:Y:S01]  /*0540*/  IMAD.MOV R5, RZ, RZ, -R7 ;  /* 0x000000ffff057224 */ /* 0x000fe200078e0a07 */
[----:B------:R-:W2:Y:S08]  /*0550*/  I2F.U32.RP R0, R7 ;  /* 0x0000000700007306 */ /* 0x000eb00000209000 */
[----:B-1----:R-:W-:Y:S08]  /*0560*/  MUFU.RCP R10, R10 ;  /* 0x0000000a000a7308 */ /* 0x002ff00000001000 */
[----:B--2---:R-:W1:Y:S02]  /*0570*/  MUFU.RCP R0, R0 ;  /* 0x0000000000007308 */ /* 0x004e640000001000 */
[----:B-1----:R-:W-:-:S06]  /*0580*/  VIADD R2, R0, 0xffffffe ;  /* 0x0ffffffe00027836 */ /* 0x002fcc0000000000 */
[----:B------:R1:W2:Y:S02]  /*0590*/  F2I.FTZ.U32.TRUNC.NTZ R3, R2 ;  /* 0x0000000200037305 */ /* 0x0002a4000021f000 */
[----:B-1----:R-:W-:Y:S02]  /*05a0*/  IMAD.MOV.U32 R2, RZ, RZ, RZ ;  /* 0x000000ffff027224 */ /* 0x002fe400078e00ff */
[----:B--2---:R-:W-:-:S04]  /*05b0*/  IMAD R5, R5, R3, RZ ;  /* 0x0000000305057224 */ /* 0x004fc800078e02ff */
[----:B------:R-:W-:-:S04]  /*05c0*/  IMAD.HI.U32 R4, R3, R5, R2 ;  /* 0x0000000503047227 */ /* 0x000fc800078e0002 */
[----:B------:R-:W-:Y:S02]  /*05d0*/  VIADD R2, R10, 0xffffffe ;  /* 0x0ffffffe0a027836 */ /* 0x000fe40000000000 */
[----:B------:R-:W-:Y:S02]  /*05e0*/  IMAD.HI.U32 R5, R4, R9, RZ ;  /* 0x0000000904057227 */ /* 0x000fe400078e00ff */
[----:B------:R1:W2:Y:S02]  /*05f0*/  F2I.FTZ.U32.TRUNC.NTZ R3, R2 ;  /* 0x0000000200037305 */ /* 0x0002a4000021f000 */
[----:B------:R-:W-:-:S04]  /*0600*/  IMAD.MOV R6, RZ, RZ, -R5 ;  /* 0x000000ffff067224 */ /* 0x000fc800078e0a05 */
[----:B------:R-:W-:Y:S02]  /*0610*/  IMAD R0, R7, R6, R9 ;  /* 0x0000000607007224 */ /* 0x000fe400078e0209 */
[----:B------:R-:W3:Y:S01]  /*0620*/  LDC R6, c[0x0][0x360] ;  /* 0x0000d800ff067b82 */ /* 0x000ee20000000800 */
[----:B------:R-:W0:Y:S01]  /*0630*/  LDCU UR8, c[0x0][0x374] ;  /* 0x00006e80ff0877ac */ /* 0x000e220008000800 */
[----:B-1----:R-:W-:Y:S01]  /*0640*/  IMAD.MOV.U32 R2, RZ, RZ, RZ ;  /* 0x000000ffff027224 */ /* 0x002fe200078e00ff */
[----:B------:R-:W-:Y:S01]  /*0650*/  ISETP.GE.U32.AND P0, PT, R0, R7, PT ;  /* 0x000000070000720c */ /* 0x000fe20003f06070 */
[----:B--2---:R-:W-:-:S04]  /*0660*/  IMAD.MOV R13, RZ, RZ, -R3 ;  /* 0x000000ffff0d7224 */ /* 0x004fc800078e0a03 */
[----:B------:R-:W-:-:S04]  /*0670*/  IMAD R13, R13, UR13, RZ ;  /* 0x0000000d0d0d7c24 */ /* 0x000fc8000f8e02ff */
[----:B------:R-:W-:-:S04]  /*0680*/  IMAD.HI.U32 R3, R3, R13, R2 ;  /* 0x0000000d03037227 */ /* 0x000fc800078e0002 */
[----:B------:R-:W-:Y:S01]  /*0690*/  @P0 IMAD.IADD R0, R0, 0x1, -R7 ;  /* 0x0000000100000824 */ /* 0x000fe200078e0a07 */
[----:B0-----:R-:W-:Y:S01]  /*06a0*/  UISETP.GE.U32.AND UP0, UPT, UR5, UR8, UPT ;  /* 0x000000080500728c */ /* 0x001fe2000bf06070 */
[----:B------:R-:W-:-:S03]  /*06b0*/  @P0 VIADD R5, R5, 0x1 ;  /* 0x0000000105050836 */ /* 0x000fc60000000000 */
[-C--:B------:R-:W-:Y:S01]  /*06c0*/  ISETP.GE.U32.AND P2, PT, R0, R7.reuse, PT ;  /* 0x000000070000720c */ /* 0x080fe20003f46070 */
[----:B---3--:R-:W-:Y:S01]  /*06d0*/  IMAD.HI.U32 R11, R4, R6, RZ ;  /* 0x00000006040b7227 */ /* 0x008fe200078e00ff */
[----:B------:R-:W-:Y:S02]  /*06e0*/  PLOP3.LUT P0, PT, PT, PT, UP0, 0x80, 0x8 ;  /* 0x000000000008781c */ /* 0x000fe40003f0f008 */
[----:B------:R-:W-:Y:S01]  /*06f0*/  LOP3.LUT R0, RZ, R7, RZ, 0x33, !PT ;  /* 0x00000007ff007212 */ /* 0x000fe200078e33ff */
[----:B------:R-:W-:-:S04]  /*0700*/  IMAD.MOV R4, RZ, RZ, -R11 ;  /* 0x000000ffff047224 */ /* 0x000fc800078e0a0b */
[----:B------:R-:W-:-:S04]  /*0710*/  IMAD R4, R7, R4, R6 ;  /* 0x0000000407047224 */ /* 0x000fc800078e0206 */
[----:B------:R-:W-:-:S05]  /*0720*/  @P2 VIADD R5, R5, 0x1 ;  /* 0x0000000105052836 */ /* 0x000fca0000000000 */
[----:B------:R-:W-:-:S05]  /*0730*/  SEL R5, R0, R5, !P1 ;  /* 0x0000000500057207 */ /* 0x000fca0004800000 */
[----:B------:R-:W-:-:S04]  /*0740*/  IMAD.MOV R10, RZ, RZ, -R5 ;  /* 0x000000ffff0a7224 */ /* 0x000fc800078e0a05 */
[----:B------:R-:W-:Y:S01]  /*0750*/  IMAD R2, R7, R10, R9 ;  /* 0x0000000a07027224 */ /* 0x000fe200078e0209 */
[----:B------:R-:W-:Y:S06]  /*0760*/  @P0 EXIT ;  /* 0x000000000000094d */ /* 0x000fec0003800000 */
[----:B------:R-:W-:Y:S01]  /*0770*/  ISETP.GE.U32.AND P2, PT, R4, R7, PT ;  /* 0x000000070400720c */ /* 0x000fe20003f46070 */
[C---:B------:R-:W-:Y:S01]  /*0780*/  IMAD.HI.U32 R10, R3.reuse, R9, RZ ;  /* 0x00000009030a7227 */ /* 0x040fe200078e00ff */
[----:B------:R-:W-:Y:S01]  /*0790*/  USHF.R.S32.HI UR8, URZ, 0x1f, UR10 ;  /* 0x0000001fff087899 */ /* 0x000fe2000801140a */
[----:B------:R-:W-:Y:S01]  /*07a0*/  SHF.R.U32.HI R12, RZ, 0x5, R9 ;  /* 0x00000005ff0c7819 */ /* 0x000fe20000011609 */
[----:B------:R-:W-:Y:S01]  /*07b0*/  USHF.L.U32 UR9, UR6, 0x9, URZ ;  /* 0x0000000906097899 */ /* 0x000fe200080006ff */
[----:B------:R-:W-:Y:S01]  /*07c0*/  IMAD.HI.U32 R3, R3, R2, RZ ;  /* 0x0000000203037227 */ /* 0x000fe200078e00ff */
[----:B------:R-:W-:Y:S01]  /*07d0*/  ULEA.HI UR8, UR8, UR10, URZ, 0x2 ;  /* 0x0000000a08087291 */ /* 0x000fe2000f8f10ff */
[----:B------:R-:W-:Y:S01]  /*07e0*/  MOV R18, 0xa30 ;  /* 0x00000a3000127802 */ /* 0x000fe20000000f00 */
[----:B------:R-:W-:Y:S01]  /*07f0*/  UIMAD UR9, UR5, UR10, UR9 ;  /* 0x0000000a050972a4 */ /* 0x000fe2000f8e0209 */
[----:B------:R-:W-:Y:S01]  /*0800*/  IMAD.MOV R10, RZ, RZ, -R10 ;  /* 0x000000ffff0a7224 */ /* 0x000fe200078e0a0a */
[----:B------:R-:W-:Y:S01]  /*0810*/  USHF.R.S32.HI UR8, URZ, 0x2, UR8 ;  /* 0x00000002ff087899 */ /* 0x000fe20008011408 */
[----:B------:R-:W-:-:S02]  /*0820*/  IMAD.MOV R15, RZ, RZ, -R3 ;  /* 0x000000ffff0f7224 */ /* 0x000fc400078e0a03 */
[----:B------:R-:W-:Y:S01]  /*0830*/  IMAD R13, R10, UR13, R9 ;  /* 0x0000000d0a0d7c24 */ /* 0x000fe2000f8e0209 */
[----:B------:R-:W-:Y:S01]  /*0840*/  UIMAD UR8, UR8, UR7, URZ ;  /* 0x00000007080872a4 */ /* 0x000fe2000f8e02ff */
[----:B------:R-:W-:Y:S02]  /*0850*/  IMAD R2, R15, UR13, R2 ;  /* 0x0000000d0f027c24 */ /* 0x000fe4000f8e0202 */
[----:B------:R-:W-:Y:S01]  /*0860*/  @P2 IMAD.IADD R4, R4, 0x1, -R7 ;  /* 0x0000000104042824 */ /* 0x000fe200078e0a07 */
[----:B------:R-:W-:Y:S01]  /*0870*/  ISETP.GE.U32.AND P4, PT, R13, UR13, PT ;  /* 0x0000000d0d007c0c */ /* 0x000fe2000bf86070 */
[----:B------:R-:W-:Y:S01]  /*0880*/  @P2 VIADD R11, R11, 0x1 ;  /* 0x000000010b0b2836 */ /* 0x000fe20000000000 */
[----:B------:R-:W-:Y:S01]  /*0890*/  ISETP.GE.U32.AND P0, PT, R2, UR13, PT ;  /* 0x0000000d02007c0c */ /* 0x000fe2000bf06070 */
[----:B------:R-:W-:Y:S01]  /*08a0*/  UIMAD UR6, UR4, UR6, UR8 ;  /* 0x00000006040672a4 */ /* 0x000fe2000f8e0208 */
[----:B------:R-:W-:-:S09]  /*08b0*/  ISETP.GE.U32.AND P3, PT, R4, R7, PT ;  /* 0x000000070400720c */ /* 0x000fd20003f66070 */
[----:B------:R-:W-:Y:S02]  /*08c0*/  @P4 VIADD R13, R13, -UR13 ;  /* 0x8000000d0d0d4c36 */ /* 0x000fe40008000000 */
[----:B------:R-:W-:Y:S02]  /*08d0*/  @P0 VIADD R2, R2, -UR13 ;  /* 0x8000000d02020c36 */ /* 0x000fe40008000000 */
[----:B------:R-:W-:Y:S01]  /*08e0*/  @P3 VIADD R11, R11, 0x1 ;  /* 0x000000010b0b3836 */ /* 0x000fe20000000000 */
[----:B------:R-:W-:Y:S01]  /*08f0*/  ISETP.GE.U32.AND P3, PT, R13, UR13, PT ;  /* 0x0000000d0d007c0c */ /* 0x000fe2000bf66070 */
[----:B------:R-:W-:Y:S01]  /*0900*/  @P0 VIADD R3, R3, 0x1 ;  /* 0x0000000103030836 */ /* 0x000fe20000000000 */
[----:B------:R-:W-:Y:S02]  /*0910*/  ISETP.GE.U32.AND P2, PT, R2, UR13, PT ;  /* 0x0000000d02007c0c */ /* 0x000fe4000bf46070 */
[----:B------:R-:W-:Y:S01]  /*0920*/  SEL R4, R0, R11, !P1 ;  /* 0x0000000b00047207 */ /* 0x000fe20004800000 */
[----:B------:R-:W-:Y:S01]  /*0930*/  IMAD.IADD R11, R9, 0x1, R6 ;  /* 0x00000001090b7824 */ /* 0x000fe200078e0206 */
[----:B------:R-:W-:-:S02]  /*0940*/  ISETP.NE.U32.AND P1, PT, RZ, UR13, PT ;  /* 0x0000000dff007c0c */ /* 0x000fc4000bf25070 */
[----:B------:R-:W-:Y:S01]  /*0950*/  LOP3.LUT R0, RZ, UR13, RZ, 0x33, !PT ;  /* 0x0000000dff007c12 */ /* 0x000fe2000f8e33ff */
[----:B------:R-:W-:-:S04]  /*0960*/  IMAD.MOV R10, RZ, RZ, -R11 ;  /* 0x000000ffff0a7224 */ /* 0x000fc800078e0a0b */
[----:B------:R-:W-:Y:S02]  /*0970*/  @P3 IADD3 R13, PT, PT, R13, -UR13, RZ ;  /* 0x8000000d0d0d3c10 */ /* 0x000fe4000fffe0ff */
[----:B------:R-:W-:Y:S01]  /*0980*/  @P2 VIADD R3, R3, 0x1 ;  /* 0x0000000103032836 */ /* 0x000fe20000000000 */
[----:B------:R-:W-:Y:S02]  /*0990*/  PRMT R10, R10, 0x7710, RZ ;  /* 0x000077100a0a7816 */ /* 0x000fe400000000ff */
[C---:B------:R-:W-:Y:S02]  /*09a0*/  SEL R2, R0.reuse, R13, !P1 ;  /* 0x0000000d00027207 */ /* 0x040fe40004800000 */
[----:B------:R-:W-:Y:S01]  /*09b0*/  SEL R3, R0, R3, !P1 ;  /* 0x0000000300037207 */ /* 0x000fe20004800000 */
[----:B------:R-:W-:Y:S01]  /*09c0*/  VIADD R0, R10, 0x1ff ;  /* 0x000001ff0a007836 */ /* 0x000fe20000000000 */
[----:B------:R-:W-:Y:S01]  /*09d0*/  LOP3.LUT R13, R6, 0xffff, RZ, 0xc0, !PT ;  /* 0x0000ffff060d7812 */ /* 0x000fe200078ec0ff */
[----:B------:R-:W-:Y:S01]  /*09e0*/  IMAD.SHL.U32 R2, R2, 0x10, RZ ;  /* 0x0000001002027824 */ /* 0x000fe200078e00ff */
[----:B------:R-:W-:-:S02]  /*09f0*/  LOP3.LUT R10, R3, 0xf, RZ, 0xc0, !PT ;  /* 0x0000000f030a7812 */ /* 0x000fc400078ec0ff */
[----:B------:R-:W-:Y:S02]  /*0a00*/  LOP3.LUT R17, R0, 0xffff, RZ, 0xc0, !PT ;  /* 0x0000ffff00117812 */ /* 0x000fe400078ec0ff */
[----:B------:R-:W-:-:S07]  /*0a10*/  LOP3.LUT R0, R10, R2, RZ, 0xfc, !PT ;  /* 0x000000020a007212 */ /* 0x000fce00078efcff */
[----:B------:R-:W-:Y:S05]  /*0a20*/  CALL.REL.NOINC `($__internal_203_$__cuda_sm20_div_u16) ;  /* 0x0000005c00047944 */ /* 0x000fea0003c00000 */
        /* <DEDUP_REMOVED lines=16> */
.L_x_41717:
[----:B------:R-:W-:-:S04]  /*0b30*/  VIADD R15, R13, UR9 ;  /* 0x000000090d0f7c36 */ /* 0x000fc80008000000 */
[----:B-12---:R-:W-:-:S06]  /*0b40*/  IMAD.WIDE R14, R15, 0x4, R16 ;  /* 0x000000040f0e7825 */ /* 0x006fcc00078e0210 */
        /* <DEDUP_REMOVED lines=8> */
.L_x_41716:
[----:B0-----:R-:W-:Y:S05]  /*0bd0*/  BSYNC.RECONVERGENT B0 ;  /* 0x0000000000007941 */ /* 0x001fea0003800200 */
.L_x_41715:
        /* <DEDUP_REMOVED lines=8> */
.L_x_41720:
[----:B------:R-:W-:-:S04]  /*0c60*/  VIADD R23, R13, UR9 ;  /* 0x000000090d177c36 */ /* 0x000fc80008000000 */
        /* <DEDUP_REMOVED lines=22> */
.L_x_41719:
[----:B------:R-:W-:Y:S05]  /*0dd0*/  BSYNC.RECONVERGENT B0 ;  /* 0x0000000000007941 */ /* 0x000fea0003800200 */
.L_x_41718:
[----:B------:R-:W-:Y:S04]  /*0de0*/  BSSY.RECONVERGENT B0, `(.L_x_41721) ;  /* 0x000003e000007945 */ /* 0x000fe80003800200 */
[----:B------:R-:W-:Y:S05]  /*0df0*/  @P0 BRA `(.L_x_41722) ;  /* 0x0000000000f00947 */ /* 0x000fea0003800000 */
[----:B------:R-:W2:Y:S01]  /*0e00*/  I2F.U32.RP R17, R6 ;  /* 0x0000000600117306 */ /* 0x000ea20000209000 */
[C---:B------:R-:W-:Y:S01]  /*0e10*/  ISETP.GE.U32.AND P0, PT, R11.reuse, 0x80, PT ;  /* 0x000000800b00780c */ /* 0x040fe20003f06070 */
[----:B------:R-:W-:Y:S01]  /*0e20*/  BSSY.RECONVERGENT B1, `(.L_x_41723) ;  /* 0x0000029000017945 */ /* 0x000fe20003800200 */
[----:B0-----:R-:W-:Y:S02]  /*0e30*/  VIMNMX.U32 R16, PT, PT, R11, 0x80, !PT ;  /* 0x000000800b107848 */ /* 0x001fe40007fe0000 */
[----:B------:R-:W-:Y:S02]  /*0e40*/  SEL R13, RZ, 0x1, P0 ;  /* 0x00000001ff0d7807 */ /* 0x000fe40000000000 */
[----:B------:R-:W-:Y:S02]  /*0e50*/  ISETP.NE.U32.AND P2, PT, R6, RZ, PT ;  /* 0x000000ff0600720c */ /* 0x000fe40003f45070 */
[----:B------:R-:W-:Y:S01]  /*0e60*/  IADD3 R11, PT, PT, R16, -R11, -R13 ;  /* 0x8000000b100b7210 */ /* 0x000fe20007ffe80d */
[----:B--2---:R-:W1:Y:S02]  /*0e70*/  MUFU.RCP R17, R17 ;  /* 0x0000001100117308 */ /* 0x004e640000001000 */
[----:B-1----:R-:W-:-:S06]  /*0e80*/  VIADD R14, R17, 0xffffffe ;  /* 0x0ffffffe110e7836 */ /* 0x002fcc0000000000 */
[----:B------:R0:W1:Y:S02]  /*0e90*/  F2I.FTZ.U32.TRUNC.NTZ R15, R14 ;  /* 0x0000000e000f7305 */ /* 0x000064000021f000 */
[----:B0-----:R-:W-:Y:S02]  /*0ea0*/  IMAD.MOV.U32 R14, RZ, RZ, RZ ;  /* 0x000000ffff0e7224 */ /* 0x001fe400078e00ff */
        /* <DEDUP_REMOVED lines=26> */
.L_x_41725:
[----:B------:R-:W-:Y:S02]  /*1050*/  IMAD R13, R11, 0x4, R16 ;  /* 0x000000040b0d7824 */ /* 0x000fe400078e0210 */
[----:B------:R-:W-:Y:S02]  /*1060*/  VIADD R14, R14, 0x1 ;  /* 0x000000010e0e7836 */ /* 0x000fe40000000000 */
[----:B------:R-:W-:Y:S01]  /*1070*/  IMAD.IADD R11, R6, 0x1, R11 ;  /* 0x00000001060b7824 */ /* 0x000fe200078e020b */
[----:B------:R0:W-:Y:S02]  /*1080*/  STS [R13], RZ ;  /* 0x000000ff0d007388 */ /* 0x0001e40000000800 */
[----:B------:R-:W-:-:S13]  /*1090*/  ISETP.NE.AND P0, PT, R14, R15, PT ;  /* 0x0000000f0e00720c */ /* 0x000fda0003f05270 */
[----:B0-----:R-:W-:Y:S05]  /*10a0*/  @P0 BRA `(.L_x_41725) ;  /* 0xfffffffc00e80947 */ /* 0x001fea000383ffff */
.L_x_41724:
[----:B------:R-:W-:Y:S05]  /*10b0*/  BSYNC.RECONVERGENT B1 ;  /* 0x0000000000017941 */ /* 0x000fea0003800200 */
.L_x_41723:
[----:B------:R-:W-:Y:S05]  /*10c0*/  @!P1 BRA `(.L_x_41722) ;  /* 0x00000000003c9947 */ /* 0x000fea0003800000 */
[----:B------:R-:W0:Y:S01]  /*10d0*/  S2R R14, SR_CgaCtaId ;  /* 0x00000000000e7919 */ /* 0x000e220000008800 */
[----:B------:R-:W-:-:S05]  /*10e0*/  MOV R13, 0x400 ;  /* 0x00000400000d7802 */ /* 0x000fca0000000f00 */
[----:B------:R-:W-:-:S05]  /*10f0*/  VIADD R13, R13, 0x4880 ;  /* 0x000048800d0d7836 */ /* 0x000fca0000000000 */
[----:B0-----:R-:W-:-:S07]  /*1100*/  LEA R16, R14, R13, 0x18 ;  /* 0x0000000d0e107211 */ /* 0x001fce00078ec0ff */
.L_x_41726:
        /* <DEDUP_REMOVED lines=11> */
.L_x_41722:
[----:B------:R-:W-:Y:S05]  /*11c0*/  BSYNC.RECONVERGENT B0 ;  /* 0x0000000000007941 */ /* 0x000fea0003800200 */
.L_x_41721:
[----:B------:R-:W3:Y:S01]  /*11d0*/  LDCU UR8, c[0x0][0x3ac] ;  /* 0x00007580ff0877ac */ /* 0x000ee20008000800 */
[----:B------:R-:W-:Y:S01]  /*11e0*/  BSSY.RECONVERGENT B0, `(.L_x_41727) ;  /* 0x0000014000007945 */ /* 0x000fe20003800200 */
[----:B---3--:R-:W-:Y:S01]  /*11f0*/  IMAD.U32 R11, RZ, RZ, UR8 ;  /* 0x00000008ff0b7e24 */ /* 0x008fe2000f8e00ff */
[----:B------:R-:W3:Y:S04]  /*1200*/  LDCU UR8, c[0x0][0x3a8] ;  /* 0x00007500ff0877ac */ /* 0x000ee80008000800 */
[----:B------:R-:W-:-:S13]  /*1210*/  ISETP.GE.AND P0, PT, R12, R11, PT ;  /* 0x0000000b0c00720c */ /* 0x000fda0003f06270 */
[----:B------:R-:W-:Y:S05]  /*1220*/  @P0 BRA `(.L_x_41728) ;  /* 0x00000000003c0947 */ /* 0x000fea0003800000 */
[----:B-12---:R-:W1:Y:S01]  /*1230*/  S2R R14, SR_CgaCtaId ;  /* 0x00000000000e7919 */ /* 0x006e620000008800 */
[----:B0-----:R-:W0:Y:S01]  /*1240*/  LDC.64 R16, c[0x0][0x398] ;  /* 0x0000e600ff107b82 */ /* 0x001e220000000a00 */
[----:B------:R-:W-:Y:S01]  /*1250*/  MOV R13, 0x400 ;  /* 0x00000400000d7802 */ /* 0x000fe20000000f00 */
[----:B------:R-:W-:-:S04]  /*1260*/  IMAD.U32 R21, RZ, RZ, UR7 ;  /* 0x00000007ff157e24 */ /* 0x000fc8000f8e00ff */
[----:B------:R-:W-:Y:S01]  /*1270*/  IMAD R21, R21, 0x20, R8 ;  /* 0x0000002015157824 */ /* 0x000fe200078e0208 */
[----:B-1----:R-:W-:-:S05]  /*1280*/  LEA R13, R14, R13, 0x18 ;  /* 0x0000000d0e0d7211 */ /* 0x002fca00078ec0ff */
[----:B------:R-:W-:-:S07]  /*1290*/  IMAD R13, R8, 0x204, R13 ;  /* 0x00000204080d7824 */ /* 0x000fce00078e020d */
.L_x_41729:
[----:B---3--:R-:W-:-:S04]  /*12a0*/  IMAD R15, R12, UR8, R21 ;  /* 0x000000080c0f7c24 */ /* 0x008fc8000f8e0215 */
[----:B0---4-:R-:W-:-:S06]  /*12b0*/  IMAD.WIDE R14, R15, 0x4, R16 ;  /* 0x000000040f0e7825 */ /* 0x011fcc00078e0210 */
[----:B------:R-:W2:Y:S01]  /*12c0*/  LDG.E R14, desc[UR10][R14.64] ;  /* 0x0000000a0e0e7981 */ /* 0x000ea2000c1e1900 */
[----:B------:R-:W-:Y:S01]  /*12d0*/  IMAD R19, R12, 0x4, R13 ;  /* 0x000000040c137824 */ /* 0x000fe200078e020d */
[----:B------:R-:W-:-:S04]  /*12e0*/  LEA.HI R12, R6, R12, RZ, 0x1b ;  /* 0x0000000c060c7211 */ /* 0x000fc800078fd8ff */
[----:B------:R-:W-:Y:S01]  /*12f0*/  ISETP.GE.AND P0, PT, R12, R11, PT ;  /* 0x0000000b0c00720c */ /* 0x000fe20003f06270 */
[----:B--2---:R4:W-:-:S12]  /*1300*/  STS [R19], R14 ;  /* 0x0000000e13007388 */ /* 0x0049d80000000800 */
[----:B------:R-:W-:Y:S05]  /*1310*/  @!P0 BRA `(.L_x_41729) ;  /* 0xfffffffc00e08947 */ /* 0x000fea000383ffff */
.L_x_41728:
[----:B---3--:R-:W-:Y:S05]  /*1320*/  BSYNC.RECONVERGENT B0 ;  /* 0x0000000000007941 */ /* 0x008fea0003800200 */
.L_x_41727:
[----:B------:R-:W-:Y:S01]  /*1330*/  BAR.SYNC.DEFER_BLOCKING 0x0 ;  /* 0x0000000000007b1d */ /* 0x000fe20000010000 */
[----:B------:R-:W-:-:S09]  /*1340*/  UISETP.GE.AND UP0, UPT, UR4, 0x1, UPT ;  /* 0x000000010400788c */ /* 0x000fd2000bf06270 */
[----:B------:R-:W-:Y:S05]  /*1350*/  BRA.U !UP0, `(.L_x_41730) ;  /* 0x0000004508147547 */ /* 0x000fea000b800000 */
[----:B------:R-:W3:Y:S01]  /*1360*/  LDCU UR7, c[0x0][0x3a8] ;  /* 0x00007500ff0777ac */ /* 0x000ee20008000800 */
[----:B------:R-:W-:Y:S01]  /*1370*/  IMAD.U32 R12, RZ, RZ, UR13 ;  /* 0x0000000dff0c7e24 */ /* 0x000fe2000f8e00ff */
[----:B-1--4-:R-:W-:-:S04]  /*1380*/  VIMNMX.U32 R19, PT, PT, R11, 0x10, PT ;  /* 0x000000100b137848 */ /* 0x012fc80003fe0000 */
[----:B------:R-:W-:Y:S01]  /*1390*/  ISETP.NE.AND P0, PT, R12, 0x1, PT ;  /* 0x000000010c00780c */ /* 0x000fe20003f05270 */
[----:B---3--:R-:W-:-:S04]  /*13a0*/  UISETP.LT.AND UP0, UPT, UR7, 0x20, UPT ;  /* 0x000000200700788c */ /* 0x008fc8000bf01270 */
[----:B------:R-:W-:-:S08]  /*13b0*/  USEL UR7, UR7, 0x20, UP0 ;  /* 0x0000002007077887 */ /* 0x000fd00008000000 */
[----:B------:R-:W-:Y:S05]  /*13c0*/  @P0 BRA `(.L_x_41731) ;  /* 0x0000001400c00947 */ /* 0x000fea0003800000 */
[C---:B------:R-:W-:Y:S01]  /*13d0*/  VIADD R8, R10.reuse, 0x1 ;  /* 0x000000010a087836 */ /* 0x040fe20000000000 */
[C---:B------:R-:W-:Y:S01]  /*13e0*/  ISETP.GE.U32.AND P2, PT, R10.reuse, R11, PT ;  /* 0x0000000b0a00720c */ /* 0x040fe20003f46070 */
[C---:B------:R-:W-:Y:S02]  /*13f0*/  VIADD R12, R10.reuse, 0x2 ;  /* 0x000000020a0c7836 */ /* 0x040fe40000000000 */
[----:B--2---:R-:W-:Y:S01]  /*1400*/  VIADD R14, R10, 0x5 ;  /* 0x000000050a0e7836 */ /* 0x004fe20000000000 */
        /* <DEDUP_REMOVED lines=8> */
[-C--:B------:R-:W-:Y:S01]  /*1490*/  ISETP.GE.U32.AND P6, PT, R12, R19.reuse, PT ;  /* 0x000000130c00720c */ /* 0x080fe20003fc6070 */
[----:B------:R-:W-:Y:S01]  /*14a0*/  VIADD R12, R10, 0x7 ;  /* 0x000000070a0c7836 */ /* 0x000fe20000000000 */
[----:B------:R-:W-:Y:S01]  /*14b0*/  SEL R21, R19, RZ, P1 ;  /* 0x000000ff13157207 */ /* 0x000fe20000800000 */
[----:B0-----:R-:W-:Y:S01]  /*14c0*/  IMAD.IADD R18, R0, 0x1, -R11 ;  /* 0x0000000100127824 */ /* 0x001fe200078e0a0b */
[-C--:B------:R-:W-:Y:S01]  /*14d0*/  ISETP.GE.U32.AND P3, PT, R8, R19.reuse, PT ;  /* 0x000000130800720c */ /* 0x080fe20003f66070 */
[----:B------:R-:W-:Y:S01]  /*14e0*/  VIADD R8, R10, 0x8 ;  /* 0x000000080a087836 */ /* 0x000fe20000000000 */
[-C--:B------:R-:W-:Y:S01]  /*14f0*/  ISETP.GE.U32.AND P2, PT, R12, R19.reuse, PT ;  /* 0x000000130c00720c */ /* 0x080fe20003f46070 */
[C---:B------:R-:W-:Y:S01]  /*1500*/  VIADD R15, R3.reuse, 0xa ;  /* 0x0000000a030f7836 */ /* 0x040fe20000000000 */
[----:B------:R-:W-:Y:S01]  /*1510*/  IADD3 R12, PT, PT, R10, 0x9, RZ ;  /* 0x000000090a0c7810 */ /* 0x000fe20007ffe0ff */
[----:B------:R-:W-:Y:S01]  /*1520*/  VIADD R16, R3, 0xb ;  /* 0x0000000b03107836 */ /* 0x000fe20000000000 */
[-C--:B------:R-:W-:Y:S01]  /*1530*/  ISETP.GE.U32.AND P1, PT, R8, R19.reuse, PT ;  /* 0x000000130800720c */ /* 0x080fe20003f26070 */
[----:B------:R-:W-:Y:S01]  /*1540*/  VIADD R8, R10, 0xa ;  /* 0x0000000a0a087836 */ /* 0x000fe20000000000 */
[----:B------:R-:W-:Y:S01]  /*1550*/  SEL R23, R19, RZ, P0 ;  /* 0x000000ff13177207 */ /* 0x000fe20000000000 */
[----:B------:R-:W-:Y:S01]  /*1560*/  VIADD R17, R3, 0xc ;  /* 0x0000000c03117836 */ /* 0x000fe20000000000 */
[-C--:B------:R-:W-:Y:S01]  /*1570*/  ISETP.GE.U32.AND P0, PT, R12, R19.reuse, PT ;  /* 0x000000130c00720c */ /* 0x080fe20003f06070 */
[----:B------:R-:W-:Y:S01]  /*1580*/  VIADD R12, R10, 0xb ;  /* 0x0000000b0a0c7836 */ /* 0x000fe20000000000 */
[C---:B------:R-:W-:Y:S01]  /*1590*/  SEL R25, R19.reuse, RZ, P4 ;  /* 0x000000ff13197207 */ /* 0x040fe20002000000 */
[----:B------:R-:W-:Y:S01]  /*15a0*/  IMAD.IADD R20, R0, 0x1, -R23 ;  /* 0x0000000100147824 */ /* 0x000fe200078e0a17 */
[----:B------:R-:W-:Y:S01]  /*15b0*/  ISETP.GE.U32.AND P4, PT, R8, R19, PT ;  /* 0x000000130800720c */ /* 0x000fe20003f86070 */
[----:B------:R-:W-:Y:S01]  /*15c0*/  VIADD R8, R10, 0xc ;  /* 0x0000000c0a087836 */ /* 0x000fe20000000000 */
[----:B------:R-:W-:-:S02]  /*15d0*/  SEL R27, R19, RZ, P6 ;  /* 0x000000ff131b7207 */ /* 0x000fc40003000000 */
        /* <DEDUP_REMOVED lines=14> */
[----:B------:R-:W-:Y:S01]  /*16c0*/  ISETP.GE.U32.AND P2, PT, R8, R19, PT ;  /* 0x000000130800720c */ /* 0x000fe20003f46070 */
[----:B------:R-:W-:Y:S01]  /*16d0*/  IMAD.MOV.U32 R8, RZ, RZ, RZ ;  /* 0x000000ffff087224 */ /* 0x000fe200078e00ff */
[----:B------:R-:W-:-:S02]  /*16e0*/  SEL R35, R19, RZ, P1 ;  /* 0x000000ff13237207 */ /* 0x000fc40000800000 */
[----:B------:R-:W-:Y:S01]  /*16f0*/  ISETP.GE.U32.AND P1, PT, R12, R19, PT ;  /* 0x000000130c00720c */ /* 0x000fe20003f26070 */
[----:B------:R-:W-:Y:S01]  /*1700*/  VIADD R12, R3, 0x2 ;  /* 0x00000002030c7836 */ /* 0x000fe20000000000 */
[C---:B------:R-:W-:Y:S01]  /*1710*/  SEL R11, R19.reuse, RZ, P0 ;  /* 0x000000ff130b7207 */ /* 0x040fe20000000000 */
[C---:B------:R-:W-:Y:S01]  /*1720*/  IMAD.IADD R26, R0.reuse, 0x1, -R35 ;  /* 0x00000001001a7824 */ /* 0x040fe200078e0a23 */
        /* <DEDUP_REMOVED lines=22> */
[----:B------:R-:W-:-:S07]  /*1890*/  IADD3 R33, PT, PT, R0, -R47, RZ ;  /* 0x8000002f00217210 */ /* 0x000fce0007ffe0ff */
.L_x_41751:
[----:B0-----:R-:W0:Y:S01]  /*18a0*/  LDCU UR8, c[0x0][0x3ac] ;  /* 0x00007580ff0877ac */ /* 0x001e220008000800 */
[--C-:B------:R-:W-:Y:S02]  /*18b0*/  IMAD.IADD R34, R3, 0x1, R8.reuse ;  /* 0x0000000103227824 */ /* 0x100fe400078e0208 */
[----:B------:R-:W-:Y:S02]  /*18c0*/  IMAD.IADD R8, R7, 0x1, R8 ;  /* 0x0000000107087824 */ /* 0x000fe400078e0208 */
        /* <DEDUP_REMOVED lines=17> */
.L_x_41732:
        /* <DEDUP_REMOVED lines=10> */
.L_x_41733:
        /* <DEDUP_REMOVED lines=8> */
.L_x_41734:
        /* <DEDUP_REMOVED lines=10> */
.L_x_41735:
        /* <DEDUP_REMOVED lines=10> */
.L_x_41736:
        /* <DEDUP_REMOVED lines=10> */
.L_x_41737:
        /* <DEDUP_REMOVED lines=14> */
.L_x_41738:
        /* <DEDUP_REMOVED lines=13> */
.L_x_41739:
        /* <DEDUP_REMOVED lines=13> */
.L_x_41740:
        /* <DEDUP_REMOVED lines=13> */
.L_x_41741:
        /* <DEDUP_REMOVED lines=13> */
.L_x_41742:
        /* <DEDUP_REMOVED lines=13> */
.L_x_41743:
        /* <DEDUP_REMOVED lines=13> */
.L_x_41744:
        /* <DEDUP_REMOVED lines=15> */
.L_x_41745:
        /* <DEDUP_REMOVED lines=15> */
.L_x_41746:
        /* <DEDUP_REMOVED lines=15> */
.L_x_41747:
[----:B------:R-:W-:Y:S01]  /*2570*/  ISETP.NE.AND P6, PT, R53, RZ, PT ;  /* 0x000000ff3500720c */ /* 0x000fe20003fc5270 */
[----:B------:R-:W-:Y:S01]  /*2580*/  BSSY.RECONVERGENT B0, `(.L_x_41748) ;  /* 0x0000051000007945 */ /* 0x000fe20003800200 */
[----:B------:R-:W-:Y:S02]  /*2590*/  P2R R51, PR, RZ, 0x1 ;  /* 0x00000001ff337803 */ /* 0x000fe40000000000 */
[----:B------:R-:W-:-:S04]  /*25a0*/  ISETP.GE.AND P0, PT, R8, UR4, PT ;  /* 0x0000000408007c0c */ /* 0x000fc8000bf06270 */
[----:B------:R-:W-:Y:S02]  /*25b0*/  P2R R58, PR, RZ, 0x1 ;  /* 0x00000001ff3a7803 */ /* 0x000fe40000000000 */
[----:B------:R-:W-:-:S03]  /*25c0*/  ISETP.NE.AND P0, PT, R51, RZ, PT ;  /* 0x000000ff3300720c */ /* 0x000fc60003f05270 */
[----:B------:R-:W-:Y:S10]  /*25d0*/  @P6 BRA `(.L_x_41749) ;  /* 0x00000004002c6947 */ /* 0x000ff40003800000 */
[----:B------:R-:W5:Y:S01]  /*25e0*/  S2R R53, SR_CgaCtaId ;  /* 0x0000000000357919 */ /* 0x000f620000008800 */
[----:B------:R-:W0:Y:S01]  /*25f0*/  LDC R11, c[0x0][0x3ac] ;  /* 0x0000eb00ff0b7b82 */ /* 0x000e220000000800 */
[----:B------:R-:W-:Y:S01]  /*2600*/  MOV R52, 0x400 ;  /* 0x0000040000347802 */ /* 0x000fe20000000f00 */
[----:B------:R-:W-:-:S04]  /*2610*/  IMAD.MOV.U32 R55, RZ, RZ, R5 ;  /* 0x000000ffff377224 */ /* 0x000fc800078e0005 */
[----:B------:R-:W-:Y:S01]  /*2620*/  VIADD R54, R52, 0x4880 ;  /* 0x0000488034367836 */ /* 0x000fe20000000000 */
[----:B-----5:R-:W-:-:S04]  /*2630*/  LEA R52, R53, R52, 0x18 ;  /* 0x0000003435347211 */ /* 0x020fc800078ec0ff */
[----:B------:R-:W-:-:S07]  /*2640*/  LEA R53, R53, R54, 0x18 ;  /* 0x0000003635357211 */ /* 0x000fce00078ec0ff */
.L_x_41750:
[----:B------:R-:W-:Y:S01]  /*2650*/  IMAD R51, R55, 0x204, R52 ;  /* 0x0000020437337824 */ /* 0x000fe200078e0234 */
[----:B0-----:R-:W-:Y:S01]  /*2660*/  ISETP.GE.AND P6, PT, R11, 0x7, PT ;  /* 0x000000070b00780c */ /* 0x001fe20003fc6270 */
[----:B------:R-:W-:Y:S02]  /*2670*/  IMAD.MOV.U32 R57, RZ, RZ, RZ ;  /* 0x000000ffff397224 */ /* 0x000fe400078e00ff */
        /* <DEDUP_REMOVED lines=10> */
[----:B0-----:R-:W-:-:S02]  /*2720*/  @P5 IMAD R57, R49, R54, RZ ;  /* 0x0000003631395224 */ /* 0x001fc400078e02ff */
[----:B------:R-:W-:Y:S02]  /*2730*/  @P0 IMAD R54, R23, 0x4, R51 ;  /* 0x0000000417360824 */ /* 0x000fe400078e0233 */
[----:B-1----:R-:W-:Y:S02]  /*2740*/  @P4 IMAD R57, R50, R56, R57 ;  /* 0x0000003832394224 */ /* 0x002fe400078e0239 */
[----:B------:R-:W-:Y:S02]  /*2750*/  @P6 IMAD R56, R24, 0x4, R51 ;  /* 0x0000000418386824 */ /* 0x000fe400078e0233 */
[----:B------:R-:W0:Y:S01]  /*2760*/  @P0 LDS R54, [R54+0x14] ;  /* 0x0000140036360984 */ /* 0x000e220000000800 */
[----:B--2---:R-:W-:-:S03]  /*2770*/  @P3 IMAD R57, R36, R59, R57 ;  /* 0x0000003b24393224 */ /* 0x004fc600078e0239 */
[----:B------:R-:W1:Y:S01]  /*2780*/  @P6 LDS R56, [R56+0x18] ;  /* 0x0000180038386984 */ /* 0x000e620000000800 */
[----:B---3--:R-:W-:-:S04]  /*2790*/  @P2 IMAD R57, R37, R60, R57 ;  /* 0x0000003c25392224 */ /* 0x008fc800078e0239 */
        /* <DEDUP_REMOVED lines=38> */
[----:B0-----:R-:W-:Y:S02]  /*2a00*/  @P6 IMAD R57, R35, R56, R57 ;  /* 0x0000003823396224 */ /* 0x001fe400078e0239 */
[----:B------:R-:W-:Y:S02]  /*2a10*/  IMAD R56, R55, UR4, R34 ;  /* 0x0000000437387c24 */ /* 0x000fe4000f8e0222 */
[----:B------:R-:W-:Y:S02]  /*2a20*/  IMAD.IADD R55, R4, 0x1, R55 ;  /* 0x0000000104377824 */ /* 0x000fe400078e0237 */
[----:B------:R-:W-:-:S03]  /*2a30*/  IMAD R56, R56, 0x4, R53 ;  /* 0x0000000438387824 */ /* 0x000fc600078e0235 */
[----:B------:R-:W-:Y:S02]  /*2a40*/  ISETP.GE.AND P6, PT, R55, UR7, PT ;  /* 0x0000000737007c0c */ /* 0x000fe4000bfc6270 */
[----:B------:R-:W0:Y:S02]  /*2a50*/  LDS R60, [R56] ;  /* 0x00000000383c7984 */ /* 0x000e240000000800 */
[----:B0-----:R-:W-:-:S05]  /*2a60*/  IMAD.IADD R57, R60, 0x1, R57 ;  /* 0x000000013c397824 */ /* 0x001fca00078e0239 */
[----:B------:R0:W-:Y:S04]  /*2a70*/  STS [R56], R57 ;  /* 0x0000003938007388 */ /* 0x0001e80000000800 */
[----:B------:R-:W-:Y:S05]  /*2a80*/  @!P6 BRA `(.L_x_41750) ;  /* 0xfffffff800f0e947 */ /* 0x000fea000383ffff */
.L_x_41749:
[----:B------:R-:W-:Y:S05]  /*2a90*/  BSYNC.RECONVERGENT B0 ;  /* 0x0000000000007941 */ /* 0x000fea0003800200 */
.L_x_41748:
[----:B------:R-:W-:-:S13]  /*2aa0*/  ISETP.NE.AND P6, PT, R58, RZ, PT ;  /* 0x000000ff3a00720c */ /* 0x000fda0003fc5270 */
[----:B------:R-:W-:Y:S05]  /*2ab0*/  @!P6 BRA `(.L_x_41751) ;  /* 0xffffffec0078e947 */ /* 0x000fea000383ffff */
[----:B------:R-:W-:Y:S05]  /*2ac0*/  BRA `(.L_x_41730) ;  /* 0x0000002c00387947 */ /* 0x000fea0003800000 */
.L_x_41731:
[----:B------:R-:W-:-:S13]  /*2ad0*/  ISETP.GT.U32.AND P0, PT, R11, 0x1f, PT ;  /* 0x0000001f0b00780c */ /* 0x000fda0003f04070 */
        /* <DEDUP_REMOVED lines=22> */
[C---:B0-----:R-:W-:Y:S01]  /*2c40*/  VIADD R16, R3.reuse, 0x5 ;  /* 0x0000000503107836 */ /* 0x041fe20000000000 */
[-C--:B------:R-:W-:Y:S01]  /*2c50*/  ISETP.GE.U32.AND P0, PT, R12, R19.reuse, PT ;  /* 0x000000130c00720c */ /* 0x080fe20003f06070 */
[----:B------:R-:W-:Y:S01]  /*2c60*/  VIADD R12, R10, 0xb ;  /* 0x0000000b0a0c7836 */ /* 0x000fe20000000000 */
[-C--:B------:R-:W-:Y:S01]  /*2c70*/  ISETP.GE.U32.AND P1, PT, R8, R19.reuse, PT ;  /* 0x000000130800720c */ /* 0x080fe20003f26070 */
[C---:B------:R-:W-:Y:S01]  /*2c80*/  VIADD R17, R3.reuse, 0x6 ;  /* 0x0000000603117836 */ /* 0x040fe20000000000 */
[----:B------:R-:W-:Y:S01]  /*2c90*/  IADD3 R8, PT, PT, R10, 0xa, RZ ;  /* 0x0000000a0a087810 */ /* 0x000fe20007ffe0ff */
[----:B------:R-:W-:Y:S01]  /*2ca0*/  VIADD R18, R3, 0x7 ;  /* 0x0000000703127836 */ /* 0x000fe20000000000 */
[----:B------:R-:W-:Y:S01]  /*2cb0*/  SEL R27, R19, RZ, P6 ;  /* 0x000000ff131b7207 */ /* 0x000fe20003000000 */
[----:B------:R-:W-:Y:S01]  /*2cc0*/  VIADD R20, R3, 0xa ;  /* 0x0000000a03147836 */ /* 0x000fe20000000000 */
[----:B------:R-:W-:Y:S01]  /*2cd0*/  SEL R25, R19, RZ, P4 ;  /* 0x000000ff13197207 */ /* 0x000fe20002000000 */
[----:B------:R-:W-:Y:S01]  /*2ce0*/  IMAD.IADD R22, R0, 0x1, -R23 ;  /* 0x0000000100167824 */ /* 0x000fe200078e0a17 */
        /* <DEDUP_REMOVED lines=19> */
[----:B------:R-:W-:Y:S01]  /*2e20*/  VIADD R12, R3, 0x1 ;  /* 0x00000001030c7836 */ /* 0x000fe20000000000 */
[----:B------:R-:W-:Y:S01]  /*2e30*/  ISETP.GE.U32.AND P2, PT, R8, R19, PT ;  /* 0x000000130800720c */ /* 0x000fe20003f46070 */
[C---:B------:R-:W-:Y:S01]  /*2e40*/  IMAD.IADD R27, R0.reuse, 0x1, -R33 ;  /* 0x00000001001b7824 */ /* 0x040fe200078e0a21 */
[C---:B------:R-:W-:Y:S01]  /*2e50*/  SEL R37, R19.reuse, RZ, P0 ;  /* 0x000000ff13257207 */ /* 0x040fe20000000000 */
        /* <DEDUP_REMOVED lines=25> */
[----:B------:R-:W-:-:S07]  /*2ff0*/  IADD3 R34, PT, PT, R0, -R47, RZ ;  /* 0x8000002f00227210 */ /* 0x000fce0007ffe0ff */
.L_x_41772:
[----:B0-----:R-:W0:Y:S01]  /*3000*/  LDCU UR8, c[0x0][0x3ac] ;  /* 0x00007580ff0877ac */ /* 0x001e220008000800 */
[--C-:B------:R-:W-:Y:S02]  /*3010*/  IMAD.IADD R36, R3, 0x1, R8.reuse ;  /* 0x0000000103247824 */ /* 0x100fe400078e0208 */
[----:B------:R-:W-:Y:S02]  /*3020*/  IMAD.IADD R8, R7, 0x1, R8 ;  /* 0x0000000107087824 */ /* 0x000fe400078e0208 */
        /* <DEDUP_REMOVED lines=17> */
.L_x_41753:
        /* <DEDUP_REMOVED lines=8> */
.L_x_41754:
        /* <DEDUP_REMOVED lines=8> */
.L_x_41755:
        /* <DEDUP_REMOVED lines=8> */
.L_x_41756:
        /* <DEDUP_REMOVED lines=8> */
.L_x_41757:
        /* <DEDUP_REMOVED lines=8> */
.L_x_41758:
        /* <DEDUP_REMOVED lines=12> */
.L_x_41759:
        /* <DEDUP_REMOVED lines=13> */
.L_x_41760:
        /* <DEDUP_REMOVED lines=13> */
.L_x_41761:
        /* <DEDUP_REMOVED lines=15> */
.L_x_41762:
        /* <DEDUP_REMOVED lines=13> */
.L_x_41763:
        /* <DEDUP_REMOVED lines=15> */
.L_x_41764:
        /* <DEDUP_REMOVED lines=15> */
.L_x_41765:
        /* <DEDUP_REMOVED lines=15> */
.L_x_41766:
        /* <DEDUP_REMOVED lines=15> */
.L_x_41767:
        /* <DEDUP_REMOVED lines=15> */
.L_x_41768:
        /* <DEDUP_REMOVED lines=14> */
.L_x_41771:
[----:B------:R-:W-:Y:S01]  /*3d70*/  IMAD R54, R57, 0x204, R53 ;  /* 0x0000020439367824 */ /* 0x000fe200078e0235 */
[----:B0-----:R-:W-:Y:S01]  /*3d80*/  ISETP.GE.U32.AND P6, PT, R11, 0x7, PT ;  /* 0x000000070b00780c */ /* 0x001fe20003fc6070 */
[----:B------:R-:W-:Y:S02]  /*3d90*/  IMAD.MOV.U32 R59, RZ, RZ, RZ ;  /* 0x000000ffff3b7224 */ /* 0x000fe400078e00ff */
[--C-:B------:R-:W-:Y:S01]  /*3da0*/  @P4 IMAD R60, R19, 0x4, R54.reuse ;  /* 0x00000004133c4824 */ /* 0x100fe200078e0236 */
[----:B------:R-:W-:Y:S01]  /*3db0*/  @P5 LEA R56, R21, R54, 0x2 ;  /* 0x0000003615385211 */ /* 0x000fe200078e10ff */
[----:B------:R-:W-:-:S04]  /*3dc0*/  @P3 IMAD R61, R22, 0x4, R54 ;  /* 0x00000004163d3824 */ /* 0x000fc800078e0236 */
[----:B------:R-:W-:Y:S04]  /*3dd0*/  @P4 LDS R60, [R60+0x4] ;  /* 0x000004003c3c4984 */ /* 0x000fe80000000800 */
[----:B------:R-:W0:Y:S04]  /*3de0*/  @P5 LDS R56, [R56] ;  /* 0x0000000038385984 */ /* 0x000e280000000800 */
[----:B------:R-:W2:Y:S01]  /*3df0*/  @P3 LDS R61, [R61+0x8] ;  /* 0x000008003d3d3984 */ /* 0x000ea20000000800 */
[----:B0-----:R-:W-:Y:S02]  /*3e00*/  @P5 IMAD R59, R51, R56, RZ ;  /* 0x00000038333b5224 */ /* 0x001fe400078e02ff */
[----:B------:R-:W-:-:S02]  /*3e10*/  @P2 IMAD R56, R23, 0x4, R54 ;  /* 0x0000000417382824 */ /* 0x000fc400078e0236 */
[----:B-1----:R-:W-:Y:S02]  /*3e20*/  @P4 IMAD R59, R52, R60, R59 ;  /* 0x0000003c343b4224 */ /* 0x002fe400078e023b */
[--C-:B------:R-:W-:Y:S02]  /*3e30*/  @P0 IMAD R60, R25, 0x4, R54.reuse ;  /* 0x00000004193c0824 */ /* 0x100fe400078e0236 */
[----:B------:R-:W3:Y:S01]  /*3e40*/  @P2 LDS R56, [R56+0xc] ;  /* 0x00000c0038382984 */ /* 0x000ee20000000800 */
[----:B--2---:R-:W-:Y:S02]  /*3e50*/  @P3 IMAD R59, R38, R61, R59 ;  /* 0x0000003d263b3224 */ /* 0x004fe400078e023b */
[----:B------:R-:W-:Y:S01]  /*3e60*/  @P6 IMAD R61, R26, 0x4, R54 ;  /* 0x000000041a3d6824 */ /* 0x000fe200078e0236 */
[----:B------:R-:W-:Y:S05]  /*3e70*/  @P0 LDS R60, [R60+0x14] ;  /* 0x000014003c3c0984 */ /* 0x000fea0000000800 */
[----:B------:R-:W-:Y:S01]  /*3e80*/  @P6 LDS R61, [R61+0x18] ;  /* 0x000018003d3d6984 */ /* 0x000fe20000000800 */
[----:B---3--:R-:W-:-:S02]  /*3e90*/  @P2 IMAD R59, R39, R56, R59 ;  /* 0x00000038273b2224 */ /* 0x008fc400078e023b */
[----:B------:R-:W-:-:S06]  /*3ea0*/  @P1 IMAD R56, R24, 0x4, R54 ;  /* 0x0000000418381824 */ /* 0x000fcc00078e0236 */
[----:B------:R-:W4:Y:S02]  /*3eb0*/  @P1 LDS R56, [R56+0x10] ;  /* 0x0000100038381984 */ /* 0x000f240000000800 */
[----:B----4-:R-:W-:-:S04]  /*3ec0*/  @P1 IMAD R59, R40, R56, R59 ;  /* 0x00000038283b1224 */ /* 0x010fc800078e023b */
[----:B------:R-:W-:-:S04]  /*3ed0*/  @P0 IMAD R59, R41, R60, R59 ;  /* 0x0000003c293b0224 */ /* 0x000fc800078e023b */
        /* <DEDUP_REMOVED lines=27> */
[----:B------:R-:W-:-:S10]  /*4090*/  IMAD.IADD R57, R4, 0x1, R57 ;  /* 0x0000000104397824 */ /* 0x000fd400078e0239 */
[----:B------:R-:W-:-:S06]  /*40a0*/  @P6 IMAD R56, R33, 0x4, R54 ;  /* 0x0000000421386824 */ /* 0x000fcc00078e0236 */
[----:B------:R-:W0:Y:S02]  /*40b0*/  @P6 LDS R56, [R56+0x34] ;  /* 0x0000340038386984 */ /* 0x000e240000000800 */
[----:B0-----:R-:W-:Y:S01]  /*40c0*/  @P6 IMAD R59, R49, R56, R59 ;  /* 0x00000038313b6224 */ /* 0x001fe200078e023b */
[----:B------:R-:W-:Y:S01]  /*40d0*/  ISETP.GE.U32.AND P6, PT, R11, 0xf, PT ;  /* 0x0000000f0b00780c */ /* 0x000fe20003fc6070 */
[----:B------:R-:W-:-:S12]  /*40e0*/  IMAD R56, R61, 0x4, R55 ;  /* 0x000000043d387824 */ /* 0x000fd800078e0237 */
        /* <DEDUP_REMOVED lines=10> */
.L_x_41770:
[----:B------:R-:W-:Y:S05]  /*4190*/  BSYNC.RECONVERGENT B0 ;  /* 0x0000000000007941 */ /* 0x000fea0003800200 */
.L_x_41769:
[----:B------:R-:W-:-:S13]  /*41a0*/  ISETP.NE.AND P6, PT, R58, RZ, PT ;  /* 0x000000ff3a00720c */ /* 0x000fda0003fc5270 */
[----:B------:R-:W-:Y:S05]  /*41b0*/  @!P6 BRA `(.L_x_41772) ;  /* 0xffffffec0090e947 */ /* 0x000fea000383ffff */
[----:B------:R-:W-:Y:S05]  /*41c0*/  BRA `(.L_x_41730) ;  /* 0x0000001400787947 */ /* 0x000fea0003800000 */
.L_x_41752:
[C---:B------:R-:W-:Y:S02]  /*41d0*/  VIADD R12, R10.reuse, 0x1 ;  /* 0x000000010a0c7836 */ /* 0x040fe40000000000 */
[C---:B--2---:R-:W-:Y:S02]  /*41e0*/  VIADD R14, R10.reuse, 0x2 ;  /* 0x000000020a0e7836 */ /* 0x044fe40000000000 */
[----:B0-----:R-:W-:Y:S01]  /*41f0*/  VIADD R16, R10, 0x3 ;  /* 0x000000030a107836 */ /* 0x001fe20000000000 */
[-C--:B------:R-:W-:Y:S01]  /*4200*/  ISETP.GE.U32.AND P3, PT, R12, R19.reuse, PT ;  /* 0x000000130c00720c */ /* 0x080fe20003f66070 */
[----:B------:R-:W-:Y:S01]  /*4210*/  VIADD R12, R10, 0x4 ;  /* 0x000000040a0c7836 */ /* 0x000fe20000000000 */
[-C--:B------:R-:W-:Y:S01]  /*4220*/  ISETP.GE.U32.AND P4, PT, R14, R19.reuse, PT ;  /* 0x000000130e00720c */ /* 0x080fe20003f86070 */
[----:B------:R-:W-:Y:S01]  /*4230*/  VIADD R14, R10, 0x5 ;  /* 0x000000050a0e7836 */ /* 0x000fe20000000000 */
[C---:B------:R-:W-:Y:S01]  /*4240*/  SEL R15, R19.reuse, RZ, P3 ;  /* 0x000000ff130f7207 */ /* 0x040fe20001800000 */
[----:B------:R-:W-:Y:S01]  /*4250*/  IMAD.U32 R29, RZ, RZ, UR13 ;  /* 0x0000000dff1d7e24 */ /* 0x000fe2000f8e00ff */
[-C--:B------:R-:W-:Y:S01]  /*4260*/  ISETP.GE.U32.AND P6, PT, R12, R19.reuse, PT ;  /* 0x000000130c00720c */ /* 0x080fe20003fc6070 */
[----:B------:R-:W-:Y:S01]  /*4270*/  VIADD R12, R10, 0x7 ;  /* 0x000000070a0c7836 */ /* 0x000fe20000000000 */
[-C--:B------:R-:W-:Y:S01]  /*4280*/  ISETP.GE.U32.AND P0, PT, R14, R19.reuse, PT ;  /* 0x000000130e00720c */ /* 0x080fe20003f06070 */
[----:B------:R-:W-:Y:S01]  /*4290*/  VIADD R14, R10, 0x8 ;  /* 0x000000080a0e7836 */ /* 0x000fe20000000000 */
[----:B------:R-:W-:Y:S01]  /*42a0*/  SEL R11, R19, RZ, P4 ;  /* 0x000000ff130b7207 */ /* 0x000fe20002000000 */
[----:B------:R-:W-:Y:S01]  /*42b0*/  IMAD.IADD R15, R0, 0x1, -R15 ;  /* 0x00000001000f7824 */ /* 0x000fe200078e0a0f */
[-C--:B------:R-:W-:Y:S01]  /*42c0*/  ISETP.GE.U32.AND P2, PT, R12, R19.reuse, PT ;  /* 0x000000130c00720c */ /* 0x080fe20003f46070 */
[----:B------:R-:W-:Y:S01]  /*42d0*/  VIADD R12, R10, 0x9 ;  /* 0x000000090a0c7836 */ /* 0x000fe20000000000 */
[-C--:B------:R-:W-:Y:S01]  /*42e0*/  ISETP.GE.U32.AND P5, PT, R16, R19.reuse, PT ;  /* 0x000000131000720c */ /* 0x080fe20003fa6070 */
[----:B------:R-:W-:Y:S01]  /*42f0*/  VIADD R16, R10, 0x6 ;  /* 0x000000060a107836 */ /* 0x000fe20000000000 */
[----:B------:R-:W-:-:S02]  /*4300*/  ISETP.GE.U32.AND P3, PT, R14, R19, PT ;  /* 0x000000130e00720c */ /* 0x000fc40003f66070 */
[-C--:B------:R-:W-:Y:S01]  /*4310*/  ISETP.GE.U32.AND P4, PT, R12, R19.reuse, PT ;  /* 0x000000130c00720c */ /* 0x080fe20003f86070 */
[C---:B------:R-:W-:Y:S01]  /*4320*/  VIADD R12, R10.reuse, 0xb ;  /* 0x0000000b0a0c7836 */ /* 0x040fe20000000000 */
[----:B------:R-:W-:Y:S02]  /*4330*/  IADD3 R14, PT, PT, R10, 0xa, RZ ;  /* 0x0000000a0a0e7810 */ /* 0x000fe40007ffe0ff */
[C---:B------:R-:W-:Y:S02]  /*4340*/  SEL R17, R19.reuse, RZ, P5 ;  /* 0x000000ff13117207 */ /* 0x040fe40002800000 */
[C---:B------:R-:W-:Y:S02]  /*4350*/  SEL R13, R19.reuse, RZ, P6 ;  /* 0x000000ff130d7207 */ /* 0x040fe40003000000 */
[-C--:B------:R-:W-:Y:S01]  /*4360*/  ISETP.GE.U32.AND P5, PT, R14, R19.reuse, PT ;  /* 0x000000130e00720c */ /* 0x080fe20003fa6070 */
[----:B------:R-:W-:Y:S01]  /*4370*/  VIADD R14, R10, 0xc ;  /* 0x0000000c0a0e7836 */ /* 0x000fe20000000000 */
[-C--:B------:R-:W-:Y:S01]  /*4380*/  ISETP.GE.U32.AND P6, PT, R12, R19.reuse, PT ;  /* 0x000000130c00720c */ /* 0x080fe20003fc6070 */
[----:B------:R-:W-:Y:S01]  /*4390*/  VIADD R12, R10, 0xd ;  /* 0x0000000d0a0c7836 */ /* 0x000fe20000000000 */
[-C--:B------:R-:W-:Y:S01]  /*43a0*/  ISETP.GE.U32.AND P1, PT, R16, R19.reuse, PT ;  /* 0x000000131000720c */ /* 0x080fe20003f26070 */
[C---:B------:R-:W-:Y:S01]  /*43b0*/  IMAD.IADD R16, R0.reuse, 0x1, -R11 ;  /* 0x0000000100107824 */ /* 0x040fe200078e0a0b */
        /* <DEDUP_REMOVED lines=9> */
[----:B------:R-:W-:Y:S01]  /*4450*/  IMAD.MOV.U32 R10, RZ, RZ, -0x100 ;  /* 0xffffff00ff0a7424 */ /* 0x000fe200078e00ff */
[C---:B------:R-:W-:Y:S01]  /*4460*/  SEL R27, R19.reuse, RZ, P3 ;  /* 0x000000ff131b7207 */ /* 0x040fe20001800000 */
[----:B------:R-:W-:Y:S01]  /*4470*/  IMAD.IADD R20, R0, 0x1, -R23 ;  /* 0x0000000100147824 */ /* 0x000fe200078e0a17 */
[----:B------:R-:W-:Y:S01]  /*4480*/  ISETP.GE.U32.AND P2, PT, R12, R19, PT ;  /* 0x000000130c00720c */ /* 0x000fe20003f46070 */
[----:B------:R-:W-:Y:S01]  /*4490*/  IMAD R10, R10, R29, 0x201f ;  /* 0x0000201f0a0a7424 */ /* 0x000fe200078e021d */
[----:B------:R-:W-:Y:S01]  /*44a0*/  ISETP.GE.U32.AND P3, PT, R14, R19, PT ;  /* 0x000000130e00720c */ /* 0x000fe20003f66070 */
[----:B------:R-:W-:Y:S01]  /*44b0*/  IMAD.IADD R22, R0, 0x1, -R27 ;  /* 0x0000000100167824 */ /* 0x000fe200078e0a1b */
[C---:B------:R-:W-:Y:S01]  /*44c0*/  SEL R29, R19.reuse, RZ, P4 ;  /* 0x000000ff131d7207 */ /* 0x040fe20002000000 */
[----:B------:R-:W-:Y:S01]  /*44d0*/  IMAD.MOV.U32 R14, RZ, RZ, RZ ;  /* 0x000000ffff0e7224 */ /* 0x000fe200078e00ff */
[----:B------:R-:W-:-:S02]  /*44e0*/  SEL R31, R19, RZ, P5 ;  /* 0x000000ff131f7207 */ /* 0x000fc40002800000 */
[C---:B------:R-:W-:Y:S01]  /*44f0*/  SEL R33, R19.reuse, RZ, P6 ;  /* 0x000000ff13217207 */ /* 0x040fe20003000000 */
[C---:B------:R-:W-:Y:S01]  /*4500*/  IMAD.IADD R23, R0.reuse, 0x1, -R29 ;  /* 0x0000000100177824 */ /* 0x040fe200078e0a1d */
[C---:B------:R-:W-:Y:S01]  /*4510*/  SEL R35, R19.reuse, RZ, P0 ;  /* 0x000000ff13237207 */ /* 0x040fe20000000000 */
[C---:B------:R-:W-:Y:S01]  /*4520*/  IMAD.IADD R24, R0.reuse, 0x1, -R31 ;  /* 0x0000000100187824 */ /* 0x040fe200078e0a1f */
[C---:B------:R-:W-:Y:S02]  /*4530*/  SEL R37, R19.reuse, RZ, P1 ;  /* 0x000000ff13257207 */ /* 0x040fe40000800000 */
[C---:B------:R-:W-:Y:S01]  /*4540*/  SEL R39, R19.reuse, RZ, P2 ;  /* 0x000000ff13277207 */ /* 0x040fe20001000000 */
[C---:B------:R-:W-:Y:S01]  /*4550*/  IMAD.IADD R26, R0.reuse, 0x1, -R35 ;  /* 0x00000001001a7824 */ /* 0x040fe200078e0a23 */
[----:B------:R-:W-:Y:S01]  /*4560*/  SEL R41, R19, RZ, P3 ;  /* 0x000000ff13297207 */ /* 0x000fe20001800000 */
[C---:B------:R-:W-:Y:S02]  /*4570*/  IMAD.IADD R19, R0.reuse, 0x1, -R21 ;  /* 0x0000000100137824 */ /* 0x040fe400078e0a15 */
[----:B------:R-:W-:-:S02]  /*4580*/  IMAD.IADD R21, R0, 0x1, -R25 ;  /* 0x0000000100157824 */ /* 0x000fc400078e0a19 */
[C---:B------:R-:W-:Y:S02]  /*4590*/  IMAD.IADD R25, R0.reuse, 0x1, -R33 ;  /* 0x0000000100197824 */ /* 0x040fe400078e0a21 */
[C---:B------:R-:W-:Y:S02]  /*45a0*/  IMAD.IADD R27, R0.reuse, 0x1, -R37 ;  /* 0x00000001001b7824 */ /* 0x040fe400078e0a25 */
[C---:B------:R-:W-:Y:S02]  /*45b0*/  IMAD.IADD R28, R0.reuse, 0x1, -R39 ;  /* 0x00000001001c7824 */ /* 0x040fe400078e0a27 */
[----:B------:R-:W-:-:S07]  /*45c0*/  IMAD.IADD R29, R0, 0x1, -R41 ;  /* 0x00000001001d7824 */ /* 0x000fce00078e0a29 */
.L_x_41792:
[----:B0-----:R-:W0:Y:S01]  /*45d0*/  LDCU UR8, c[0x0][0x3ac] ;  /* 0x00007580ff0877ac */ /* 0x001e220008000800 */
[----:B------:R-:W-:Y:S01]  /*45e0*/  ISETP.GE.AND P0, PT, R5, UR7, PT ;  /* 0x0000000705007c0c */ /* 0x000fe2000bf06270 */
[--C-:B------:R-:W-:Y:S02]  /*45f0*/  IMAD.IADD R30, R3, 0x1, R14.reuse ;  /* 0x00000001031e7824 */ /* 0x100fe400078e020e */
[----:B------:R-:W-:Y:S01]  /*4600*/  IMAD.IADD R14, R7, 0x1, R14 ;  /* 0x00000001070e7824 */ /* 0x000fe200078e020e */
        /* <DEDUP_REMOVED lines=17> */
.L_x_41773:
        /* <DEDUP_REMOVED lines=10> */
.L_x_41774:
        /* <DEDUP_REMOVED lines=10> */
.L_x_41775:
        /* <DEDUP_REMOVED lines=10> */
.L_x_41776:
        /* <DEDUP_REMOVED lines=10> */
.L_x_41777:
        /* <DEDUP_REMOVED lines=11> */
.L_x_41778:
        /* <DEDUP_REMOVED lines=11> */
.L_x_41779:
        /* <DEDUP_REMOVED lines=11> */
.L_x_41780:
        /* <DEDUP_REMOVED lines=11> */
.L_x_41781:
        /* <DEDUP_REMOVED lines=11> */
.L_x_41782:
        /* <DEDUP_REMOVED lines=11> */
.L_x_41783:
        /* <DEDUP_REMOVED lines=11> */
.L_x_41784:
        /* <DEDUP_REMOVED lines=11> */
.L_x_41785:
        /* <DEDUP_REMOVED lines=11> */
.L_x_41786:
        /* <DEDUP_REMOVED lines=11> */
.L_x_41787:
        /* <DEDUP_REMOVED lines=11> */
.L_x_41788:
[----:B------:R-:W-:-:S13]  /*5130*/  ISETP.NE.AND P0, PT, R47, RZ, PT ;  /* 0x000000ff2f00720c */ /* 0x000fda0003f05270 */
[----:B------:R-:W-:Y:S05]  /*5140*/  @P0 BRA `(.L_x_41789) ;  /* 0x0000000400940947 */ /* 0x000fea0003800000 */
[----:B------:R-:W-:-:S07]  /*5150*/  MOV R47, R5 ;  /* 0x00000005002f7202 */ /* 0x000fce0000000f00 */
.L_x_41791:
        /* <DEDUP_REMOVED lines=8> */
[--C-:B--2-4-:R-:W-:Y:S02]  /*51e0*/  @P5 IMAD R13, R0, 0x4, R12.reuse ;  /* 0x00000004000d5824 */ /* 0x114fe400078e020c */
[--C-:B------:R-:W-:Y:S02]  /*51f0*/  @P4 IMAD R51, R15, 0x4, R12.reuse ;  /* 0x000000040f334824 */ /* 0x100fe400078e020c */
[--C-:B------:R-:W-:Y:S02]  /*5200*/  @P3 IMAD R52, R16, 0x4, R12.reuse ;  /* 0x0000000410343824 */ /* 0x100fe400078e020c */
        /* <DEDUP_REMOVED lines=56> */
.L_x_41790:
        /* <DEDUP_REMOVED lines=26> */
[----:B------:R-:W-:Y:S02]  /*5730*/  @!P0 IMAD R12, R47, UR4, R30 ;  /* 0x000000042f0c8c24 */ /* 0x000fe4000f8e021e */
[----:B------:R-:W-:Y:S01]  /*5740*/  IMAD.IADD R47, R4, 0x1, R47 ;  /* 0x00000001042f7824 */ /* 0x000fe200078e022f */
[----:B------:R-:W-:-:S05]  /*5750*/  @!P0 LEA R13, R48, R49, 0x18 ;  /* 0x00000031300d8211 */ /* 0x000fca00078ec0ff */
[----:B------:R-:W-:-:S05]  /*5760*/  @!P0 IMAD R13, R12, 0x4, R13 ;  /* 0x000000040c0d8824 */ /* 0x000fca00078e020d */
[----:B------:R0:W-:Y:S01]  /*5770*/  @!P0 STS [R13], R50 ;  /* 0x000000320d008388 */ /* 0x0001e20000000800 */
[----:B------:R-:W-:-:S13]  /*5780*/  ISETP.GE.AND P0, PT, R47, UR7, PT ;  /* 0x000000072f007c0c */ /* 0x000fda000bf06270 */
[----:B0-----:R-:W-:Y:S05]  /*5790*/  @!P0 BRA `(.L_x_41791) ;  /* 0xfffffff800708947 */ /* 0x001fea000383ffff */
.L_x_41789:
[----:B------:R-:W-:Y:S05]  /*57a0*/  @!P6 BRA `(.L_x_41792) ;  /* 0xffffffec0088e947 */ /* 0x000fea000383ffff */
.L_x_41730:
[----:B------:R-:W-:Y:S05]  /*57b0*/  WARPSYNC.ALL ;  /* 0x0000000000007948 */ /* 0x000fea0003800000 */
[----:B------:R-:W-:Y:S01]  /*57c0*/  BAR.SYNC.DEFER_BLOCKING 0x0 ;  /* 0x0000000000007b1d */ /* 0x000fe20000010000 */
[----:B------:R-:W-:-:S13]  /*57d0*/  ISETP.GT.U32.AND P0, PT, R9, 0x7f, PT ;  /* 0x0000007f0900780c */ /* 0x000fda0003f04070 */
[----:B------:R-:W-:Y:S05]  /*57e0*/  @P0 EXIT ;  /* 0x000000000000094d */ /* 0x000fea0003800000 */
[----:B------:R-:W5:Y:S01]  /*57f0*/  I2F.U32.RP R0, R6 ;  /* 0x0000000600007306 */ /* 0x000f620000209000 */
[----:B0-2-4-:R-:W-:Y:S01]  /*5800*/  IABS R13, R11 ;  /* 0x0000000b000d7213 */ /* 0x015fe20000000000 */
[----:B------:R-:W-:Y:S01]  /*5810*/  IMAD.IADD R10, R9, 0x1, R6 ;  /* 0x00000001090a7824 */ /* 0x000fe200078e0206 */
[----:B------:R-:W0:Y:S01]  /*5820*/  LDC R8, c[0x0][0x388] ;  /* 0x0000e200ff087b82 */ /* 0x000e220000000800 */
[----:B------:R-:W-:Y:S01]  /*5830*/  ISETP.NE.U32.AND P3, PT, R6, RZ, PT ;  /* 0x000000ff0600720c */ /* 0x000fe20003f65070 */
[----:B------:R-:W2:Y:S01]  /*5840*/  LDCU UR7, c[0x0][0x384] ;  /* 0x00007080ff0777ac */ /* 0x000ea20008000800 */
[----:B------:R-:W-:Y:S01]  /*5850*/  BSSY.RECONVERGENT B0, `(.L_x_41793) ;  /* 0x0000061000007945 */ /* 0x000fe20003800200 */
[----:B------:R-:W-:Y:S01]  /*5860*/  ISETP.GE.U32.AND P0, PT, R10, 0x80, PT ;  /* 0x000000800a00780c */ /* 0x000fe20003f06070 */
[----:B------:R-:W4:Y:S08]  /*5870*/  I2F.RP R7, R13 ;  /* 0x0000000d00077306 */ /* 0x000f300000209400 */
[----:B-----5:R-:W5:Y:S01]  /*5880*/  MUFU.RCP R0, R0 ;  /* 0x0000000000007308 */ /* 0x020f620000001000 */
[----:B--2---:R-:W-:-:S07]  /*5890*/  UIMAD UR7, UR5, UR7, UR6 ;  /* 0x00000007050772a4 */ /* 0x004fce000f8e0206 */
[----:B----4-:R-:W2:Y:S01]  /*58a0*/  MUFU.RCP R7, R7 ;  /* 0x0000000700077308 */ /* 0x010ea20000001000 */
[----:B-----5:R-:W-:Y:S01]  /*58b0*/  VIADD R4, R0, 0xffffffe ;  /* 0x0ffffffe00047836 */ /* 0x020fe20000000000 */
[----:B------:R-:W-:-:S06]  /*58c0*/  VIMNMX.U32 R0, PT, PT, R10, 0x80, !PT ;  /* 0x000000800a007848 */ /* 0x000fcc0007fe0000 */
[----:B------:R4:W5:Y:S01]  /*58d0*/  F2I.FTZ.U32.TRUNC.NTZ R5, R4 ;  /* 0x0000000400057305 */ /* 0x000962000021f000 */
[----:B--2---:R-:W-:Y:S01]  /*58e0*/  VIADD R2, R7, 0xffffffe ;  /* 0x0ffffffe07027836 */ /* 0x004fe20000000000 */
[----:B------:R-:W-:-:S06]  /*58f0*/  SEL R7, RZ, 0x1, P0 ;  /* 0x00000001ff077807 */ /* 0x000fcc0000000000 */
[----:B------:R-:W2:Y:S01]  /*5900*/  F2I.FTZ.U32.TRUNC.NTZ R3, R2 ;  /* 0x0000000200037305 */ /* 0x000ea2000021f000 */
[----:B----4-:R-:W-:Y:S02]  /*5910*/  IMAD.MOV.U32 R4, RZ, RZ, RZ ;  /* 0x000000ffff047224 */ /* 0x010fe400078e00ff */
[----:B-----5:R-:W-:-:S04]  /*5920*/  IMAD.MOV R15, RZ, RZ, -R5 ;  /* 0x000000ffff0f7224 */ /* 0x020fc800078e0a05 */
[----:B------:R-:W-:-:S04]  /*5930*/  IMAD R15, R15, R6, RZ ;  /* 0x000000060f0f7224 */ /* 0x000fc800078e02ff */
[----:B------:R-:W-:Y:S01]  /*5940*/  IMAD.HI.U32 R4, R5, R15, R4 ;  /* 0x0000000f05047227 */ /* 0x000fe200078e0004 */
[----:B------:R-:W-:Y:S02]  /*5950*/  IADD3 R5, PT, PT, R0, -R10, -R7 ;  /* 0x8000000a00057210 */ /* 0x000fe40007ffe807 */
[----:B0-----:R-:W-:Y:S01]  /*5960*/  IABS R10, R8 ;  /* 0x00000008000a7213 */ /* 0x001fe20000000000 */
[----:B--2---:R-:W-:Y:S02]  /*5970*/  IMAD.MOV R2, RZ, RZ, -R3 ;  /* 0x000000ffff027224 */ /* 0x004fe400078e0a03 */
[----:B------:R-:W-:-:S04]  /*5980*/  IMAD.HI.U32 R4, R4, R5, RZ ;  /* 0x0000000504047227 */ /* 0x000fc800078e00ff */
[----:B------:R-:W-:Y:S02]  /*5990*/  IMAD.MOV R0, RZ, RZ, -R4 ;  /* 0x000000ffff007224 */ /* 0x000fe400078e0a04 */
[----:B------:R-:W-:Y:S02]  /*59a0*/  IMAD R15, R2, R13, RZ ;  /* 0x0000000d020f7224 */ /* 0x000fe400078e02ff */
[----:B------:R-:W-:Y:S02]  /*59b0*/  IMAD.MOV.U32 R2, RZ, RZ, RZ ;  /* 0x000000ffff027224 */ /* 0x000fe400078e00ff */
[----:B------:R-:W-:Y:S02]  /*59c0*/  IMAD R5, R6, R0, R5 ;  /* 0x0000000006057224 */ /* 0x000fe400078e0205 */
[----:B------:R-:W-:-:S03]  /*59d0*/  IMAD.HI.U32 R15, R3, R15, R2 ;  /* 0x0000000f030f7227 */ /* 0x000fc600078e0002 */
[----:B------:R-:W-:Y:S01]  /*59e0*/  ISETP.GE.U32.AND P0, PT, R5, R6, PT ;  /* 0x000000060500720c */ /* 0x000fe20003f06070 */
[----:B------:R-:W-:-:S04]  /*59f0*/  IMAD.MOV.U32 R2, RZ, RZ, R10 ;  /* 0x000000ffff027224 */ /* 0x000fc800078e000a */
[----:B------:R-:W-:-:S04]  /*5a00*/  IMAD.HI.U32 R0, R15, R2, RZ ;  /* 0x000000020f007227 */ /* 0x000fc800078e00ff */
[----:B------:R-:W-:-:S04]  /*5a10*/  IMAD.MOV R3, RZ, RZ, -R0 ;  /* 0x000000ffff037224 */ /* 0x000fc800078e0a00 */
[----:B------:R-:W-:Y:S02]  /*5a20*/  IMAD R2, R13, R3, R2 ;  /* 0x000000030d027224 */ /* 0x000fe400078e0202 */
[----:B------:R-:W-:Y:S02]  /*5a30*/  @P0 IMAD.IADD R5, R5, 0x1, -R6 ;  /* 0x0000000105050824 */ /* 0x000fe400078e0a06 */
[----:B------:R-:W-:Y:S01]  /*5a40*/  @P0 VIADD R4, R4, 0x1 ;  /* 0x0000000104040836 */ /* 0x000fe20000000000 */
[----:B------:R-:W-:Y:S02]  /*5a50*/  ISETP.GT.U32.AND P2, PT, R13, R2, PT ;  /* 0x000000020d00720c */ /* 0x000fe40003f44070 */
[----:B------:R-:W-:-:S11]  /*5a60*/  ISETP.GE.U32.AND P1, PT, R5, R6, PT ;  /* 0x000000060500720c */ /* 0x000fd60003f26070 */
[----:B------:R-:W-:Y:S02]  /*5a70*/  @!P2 IMAD.IADD R2, R2, 0x1, -R13 ;  /* 0x000000010202a824 */ /* 0x000fe400078e0a0d */
[----:B------:R-:W-:Y:S01]  /*5a80*/  @P1 VIADD R4, R4, 0x1 ;  /* 0x0000000104041836 */ /* 0x000fe20000000000 */
[----:B------:R-:W-:Y:S01]  /*5a90*/  @!P3 LOP3.LUT R4, RZ, R6, RZ, 0x33, !PT ;  /* 0x00000006ff04b212 */ /* 0x000fe200078e33ff */
[----:B------:R-:W-:Y:S01]  /*5aa0*/  @!P2 VIADD R0, R0, 0x1 ;  /* 0x000000010000a836 */ /* 0x000fe20000000000 */
[----:B------:R-:W-:Y:S02]  /*5ab0*/  ISETP.GE.U32.AND P0, PT, R2, R13, PT ;  /* 0x0000000d0200720c */ /* 0x000fe40003f06070 */
[----:B------:R-:W-:Y:S01]  /*5ac0*/  LOP3.LUT R2, R8, R11, RZ, 0x3c, !PT ;  /* 0x0000000b08027212 */ /* 0x000fe200078e3cff */
[----:B------:R-:W-:Y:S01]  /*5ad0*/  IMAD.IADD R4, R7, 0x1, R4 ;  /* 0x0000000107047824 */ /* 0x000fe200078e0204 */
[----:B------:R-:W-:Y:S02]  /*5ae0*/  ISETP.NE.AND P3, PT, R11, RZ, PT ;  /* 0x000000ff0b00720c */ /* 0x000fe40003f65270 */
[----:B------:R-:W-:-:S02]  /*5af0*/  ISETP.GE.AND P1, PT, R2, RZ, PT ;  /* 0x000000ff0200720c */ /* 0x000fc40003f26270 */
[----:B------:R-:W-:-:S04]  /*5b00*/  LOP3.LUT R2, R4, 0x3, RZ, 0xc0, !PT ;  /* 0x0000000304027812 */ /* 0x000fc800078ec0ff */
[----:B------:R-:W-:Y:S01]  /*5b10*/  ISETP.NE.AND P2, PT, R2, 0x3, PT ;  /* 0x000000030200780c */ /* 0x000fe20003f45270 */
[----:B------:R-:W-:Y:S01]  /*5b20*/  @P0 VIADD R0, R0, 0x1 ;  /* 0x0000000100000836 */ /* 0x000fe20000000000 */
[----:B------:R-:W-:-:S05]  /*5b30*/  ISETP.GE.U32.AND P0, PT, R4, 0x3, PT ;  /* 0x000000030400780c */ /* 0x000fca0003f06070 */
[----:B------:R-:W-:Y:S01]  /*5b40*/  @!P1 IMAD.MOV R0, RZ, RZ, -R0 ;  /* 0x000000ffff009224 */ /* 0x000fe200078e0a00 */
[----:B------:R-:W-:-:S05]  /*5b50*/  @!P3 LOP3.LUT R0, RZ, R11, RZ, 0x33, !PT ;  /* 0x0000000bff00b212 */ /* 0x000fca00078e33ff */
[----:B------:R-:W-:Y:S05]  /*5b60*/  @!P2 BRA `(.L_x_41794) ;  /* 0x0000000000bca947 */ /* 0x000fea0003800000 */
[----:B------:R-:W-:Y:S01]  /*5b70*/  IABS R10, UR4 ;  /* 0x00000004000a7c13 */ /* 0x000fe20008000000 */
[----:B------:R-:W0:Y:S01]  /*5b80*/  S2UR UR6, SR_CgaCtaId ;  /* 0x00000000000679c3 */ /* 0x000e220000008800 */
[----:B------:R-:W-:Y:S01]  /*5b90*/  UMOV UR5, 0x400 ;  /* 0x0000040000057882 */ /* 0x000fe20000000000 */
[----:B------:R-:W-:Y:S01]  /*5ba0*/  VIADD R4, R4, 0x1 ;  /* 0x0000000104047836 */ /* 0x000fe20000000000 */
        /* <DEDUP_REMOVED lines=11> */
[----:B------:R-:W-:Y:S01]  /*5c60*/  IMAD.MOV R8, RZ, RZ, -R7 ;  /* 0x000000ffff087224 */ /* 0x000fe200078e0a07 */
[----:B------:R-:W-:Y:S01]  /*5c70*/  LEA R7, R9, UR5, 0x2 ;  /* 0x0000000509077c11 */ /* 0x000fe2000f8e10ff */
[----:B0-----:R-:W-:-:S04]  /*5c80*/  IMAD.MOV R11, RZ, RZ, -R5 ;  /* 0x000000ffff0b7224 */ /* 0x001fc800078e0a05 */
[----:B------:R-:W-:-:S04]  /*5c90*/  IMAD R11, R11, R10, RZ ;  /* 0x0000000a0b0b7224 */ /* 0x000fc800078e02ff */
[----:B----4-:R-:W-:-:S07]  /*5ca0*/  IMAD.HI.U32 R12, R5, R11, R4 ;  /* 0x0000000b050c7227 */ /* 0x010fce00078e0004 */
.L_x_41795:
[----:B0-----:R-:W-:Y:S01]  /*5cb0*/  IABS R4, UR4 ;  /* 0x0000000400047c13 */ /* 0x001fe20008000000 */
[----:B------:R-:W-:Y:S01]  /*5cc0*/  VIADD R8, R8, 0x1 ;  /* 0x0000000108087836 */ /* 0x000fe20000000000 */
[----:B------:R-:W-:Y:S02]  /*5cd0*/  IABS R5, R9 ;  /* 0x0000000900057213 */ /* 0x000fe40000000000 */
[----:B-1----:R-:W-:Y:S01]  /*5ce0*/  IABS R14, UR4 ;  /* 0x00000004000e7c13 */ /* 0x002fe20008000000 */
[----:B------:R-:W-:Y:S02]  /*5cf0*/  IMAD.MOV R11, RZ, RZ, -R4 ;  /* 0x000000ffff0b7224 */ /* 0x000fe400078e0a04 */
[----:B------:R-:W-:-:S04]  /*5d00*/  IMAD.HI.U32 R4, R12, R5, RZ ;  /* 0x000000050c047227 */ /* 0x000fc800078e00ff */
[----:B------:R-:W-:Y:S02]  /*5d10*/  IMAD R5, R4, R11, R5 ;  /* 0x0000000b04057224 */ /* 0x000fe400078e0205 */
[----:B------:R0:W1:Y:S03]  /*5d20*/  LDS R11, [R7] ;  /* 0x00000000070b7984 */ /* 0x0000660000000800 */
[----:B------:R-:W-:Y:S01]  /*5d30*/  ISETP.GT.U32.AND P2, PT, R10, R5, PT ;  /* 0x000000050a00720c */ /* 0x000fe20003f44070 */
[----:B0-----:R-:W-:-:S12]  /*5d40*/  IMAD R7, R6, 0x4, R7 ;  /* 0x0000000406077824 */ /* 0x001fd800078e0207 */
[----:B------:R-:W-:Y:S01]  /*5d50*/  @!P2 IMAD.IADD R5, R5, 0x1, -R14 ;  /* 0x000000010505a824 */ /* 0x000fe200078e0a0e */
[----:B------:R-:W-:-:S04]  /*5d60*/  @!P2 IADD3 R4, PT, PT, R4, 0x1, RZ ;  /* 0x000000010404a810 */ /* 0x000fc80007ffe0ff */
        /* <DEDUP_REMOVED lines=9> */
[--C-:B------:R-:W-:Y:S02]  /*5e00*/  IMAD R4, R4, UR4, R9.reuse ;  /* 0x0000000404047c24 */ /* 0x100fe4000f8e0209 */
[----:B------:R-:W-:Y:S02]  /*5e10*/  IMAD.IADD R9, R6, 0x1, R9 ;  /* 0x0000000106097824 */ /* 0x000fe400078e0209 */
[----:B------:R-:W-:-:S04]  /*5e20*/  IMAD.IADD R5, R4, 0x1, R5 ;  /* 0x0000000104057824 */ /* 0x000fc800078e0205 */
[----:B------:R-:W-:-:S05]  /*5e30*/  IMAD.WIDE R4, R5, 0x4, R2 ;  /* 0x0000000405047825 */ /* 0x000fca00078e0202 */
[----:B-1----:R0:W-:Y:S01]  /*5e40*/  STG.E desc[UR10][R4.64], R11 ;  /* 0x0000000b04007986 */ /* 0x0021e2000c10190a */
[----:B------:R-:W-:Y:S05]  /*5e50*/  @P1 BRA `(.L_x_41795) ;  /* 0xfffffffc00941947 */ /* 0x000fea000383ffff */
.L_x_41794:
[----:B------:R-:W-:Y:S05]  /*5e60*/  BSYNC.RECONVERGENT B0 ;  /* 0x0000000000007941 */ /* 0x000fea0003800200 */
.L_x_41793:
[----:B------:R-:W-:Y:S05]  /*5e70*/  @!P0 EXIT ;  /* 0x000000000000894d */ /* 0x000fea0003800000 */
[----:B0-----:R-:W-:Y:S01]  /*5e80*/  IABS R4, UR4 ;  /* 0x0000000400047c13 */ /* 0x001fe20008000000 */
[----:B------:R-:W0:Y:S01]  /*5e90*/  S2UR UR6, SR_CgaCtaId ;  /* 0x00000000000679c3 */ /* 0x000e220000008800 */
[----:B------:R-:W-:Y:S01]  /*5ea0*/  UMOV UR5, 0x400 ;  /* 0x0000040000057882 */ /* 0x000fe20000000000 */
[----:B------:R-:W-:Y:S01]  /*5eb0*/  ISETP.NE.AND P0, PT, RZ, UR4, PT ;  /* 0x00000004ff007c0c */ /* 0x000fe2000bf05270 */
[----:B------:R-:W2:Y:S01]  /*5ec0*/  I2F.RP R5, R4 ;  /* 0x0000000400057306 */ /* 0x000ea20000209400 */
[----:B------:R-:W-:Y:S01]  /*5ed0*/  UIADD3 UR5, UPT, UPT, UR5, 0x4880, URZ ;  /* 0x0000488005057890 */ /* 0x000fe2000fffe0ff */
[----:B------:R-:W-:Y:S01]  /*5ee0*/  IMAD R15, R6, 0x2, R9 ;  /* 0x00000002060f7824 */ /* 0x000fe200078e0209 */
[----:B------:R-:W-:Y:S01]  /*5ef0*/  LOP3.LUT R8, RZ, UR4, RZ, 0x33, !PT ;  /* 0x00000004ff087c12 */ /* 0x000fe2000f8e33ff */
[----:B------:R-:W-:Y:S01]  /*5f00*/  IMAD.IADD R13, R9, 0x1, R6 ;  /* 0x00000001090d7824 */ /* 0x000fe200078e0206 */
[----:B------:R-:W4:Y:S03]  /*5f10*/  LDC.64 R2, c[0x0][0x3a0] ;  /* 0x0000e800ff027b82 */ /* 0x000f260000000a00 */
[----:B--2---:R-:W2:Y:S01]  /*5f20*/  MUFU.RCP R5, R5 ;  /* 0x0000000500057308 */ /* 0x004ea20000001000 */
[----:B0-----:R-:W-:Y:S01]  /*5f30*/  ULEA UR5, UR6, UR5, 0x18 ;  /* 0x0000000506057291 */ /* 0x001fe2000f8ec0ff */
[----:B--2---:R-:W-:-:S05]  /*5f40*/  VIADD R10, R5, 0xffffffe ;  /* 0x0ffffffe050a7836 */ /* 0x004fca0000000000 */
[----:B------:R-:W-:Y:S01]  /*5f50*/  LEA R5, R9, UR5, 0x2 ;  /* 0x0000000509057c11 */ /* 0x000fe2000f8e10ff */
[----:B------:R0:W2:Y:S02]  /*5f60*/  F2I.FTZ.U32.TRUNC.NTZ R11, R10 ;  /* 0x0000000a000b7305 */ /* 0x0000a4000021f000 */
[----:B0-----:R-:W-:Y:S02]  /*5f70*/  IMAD.MOV.U32 R10, RZ, RZ, RZ ;  /* 0x000000ffff0a7224 */ /* 0x001fe400078e00ff */
[----:B--2---:R-:W-:-:S04]  /*5f80*/  IMAD.MOV R7, RZ, RZ, -R11 ;  /* 0x000000ffff077224 */ /* 0x004fc800078e0a0b */
[----:B------:R-:W-:-:S04]  /*5f90*/  IMAD R7, R7, R4, RZ ;  /* 0x0000000407077224 */ /* 0x000fc800078e02ff */
[----:B------:R-:W-:-:S04]  /*5fa0*/  IMAD.HI.U32 R7, R11, R7, R10 ;  /* 0x000000070b077227 */ /* 0x000fc800078e000a */
[----:B----4-:R-:W-:-:S07]  /*5fb0*/  IMAD R11, R6, 0x3, R9 ;  /* 0x00000003060b7824 */ /* 0x010fce00078e0209 */
.L_x_41796:
[----:B0-----:R-:W-:Y:S01]  /*5fc0*/  IABS R21, UR4 ;  /* 0x0000000400157c13 */ /* 0x001fe20008000000 */
[----:B------:R0:W2:Y:S01]  /*5fd0*/  LDS R25, [R5] ;  /* 0x0000000005197984 */ /* 0x0000a20000000800 */
[----:B------:R-:W-:Y:S02]  /*5fe0*/  IABS R10, UR4 ;  /* 0x00000004000a7c13 */ /* 0x000fe40008000000 */
[----:B------:R-:W4:Y:S01]  /*5ff0*/  I2F.RP R12, R21 ;  /* 0x00000015000c7306 */ /* 0x000f220000209400 */
[----:B-1----:R-:W-:Y:S02]  /*6000*/  IABS R19, R9 ;  /* 0x0000000900137213 */ /* 0x002fe40000000000 */
[----:B------:R-:W-:Y:S01]  /*6010*/  IMAD.MOV R20, RZ, RZ, -R10 ;  /* 0x000000ffff147224 */ /* 0x000fe200078e0a0a */
[----:B------:R-:W-:Y:S02]  /*6020*/  IABS R18, R11 ;  /* 0x0000000b00127213 */ /* 0x000fe40000000000 */
[----:B------:R-:W-:-:S04]  /*6030*/  IMAD.HI.U32 R10, R7, R19, RZ ;  /* 0x00000013070a7227 */ /* 0x000fc800078e00ff */
[----:B------:R-:W-:Y:S01]  /*6040*/  IMAD R19, R10, R20, R19 ;  /* 0x000000140a137224 */ /* 0x000fe200078e0213 */
[----:B----4-:R-:W1:Y:S04]  /*6050*/  MUFU.RCP R12, R12 ;  /* 0x0000000c000c7308 */ /* 0x010e680000001000 */
[----:B------:R-:W-:-:S13]  /*6060*/  ISETP.GT.U32.AND P1, PT, R4, R19, PT ;  /* 0x000000130400720c */ /* 0x000fda0003f24070 */
[----:B------:R-:W-:Y:S02]  /*6070*/  @!P1 IMAD.IADD R19, R19, 0x1, -R21 ;  /* 0x0000000113139824 */ /* 0x000fe400078e0a15 */
[----:B------:R-:W-:Y:S02]  /*6080*/  @!P1 VIADD R10, R10, 0x1 ;  /* 0x000000010a0a9836 */ /* 0x000fe40000000000 */
[----:B-1----:R-:W-:Y:S01]  /*6090*/  VIADD R16, R12, 0xffffffe ;  /* 0x0ffffffe0c107836 */ /* 0x002fe20000000000 */
[----:B------:R-:W-:Y:S02]  /*60a0*/  IABS R12, R13 ;  /* 0x0000000d000c7213 */ /* 0x000fe40000000000 */
[----:B------:R-:W-:Y:S01]  /*60b0*/  ISETP.GE.U32.AND P3, PT, R19, R4, PT ;  /* 0x000000041300720c */ /* 0x000fe20003f66070 */
[----:B------:R1:W4:Y:S02]  /*60c0*/  F2I.FTZ.U32.TRUNC.NTZ R17, R16 ;  /* 0x0000001000117305 */ /* 0x000324000021f000 */
[----:B-1----:R-:W-:-:S10]  /*60d0*/  IMAD.MOV.U32 R16, RZ, RZ, RZ ;  /* 0x000000ffff107224 */ /* 0x002fd400078e00ff */
[----:B------:R-:W-:Y:S02]  /*60e0*/  @P3 VIADD R10, R10, 0x1 ;  /* 0x000000010a0a3836 */ /* 0x000fe40000000000 */
[----:B----4-:R-:W-:-:S04]  /*60f0*/  IMAD.MOV R14, RZ, RZ, -R17 ;  /* 0x000000ffff0e7224 */ /* 0x010fc800078e0a11 */
[----:B------:R-:W-:-:S04]  /*6100*/  IMAD R23, R14, R21, RZ ;  /* 0x000000150e177224 */ /* 0x000fc800078e02ff */
[----:B------:R-:W-:Y:S01]  /*6110*/  IMAD.HI.U32 R22, R17, R23, R16 ;  /* 0x0000001711167227 */ /* 0x000fe200078e0010 */
[----:B------:R-:W-:-:S03]  /*6120*/  IABS R16, R15 ;  /* 0x0000000f00107213 */ /* 0x000fc60000000000 */
[----:B------:R-:W-:Y:S02]  /*6130*/  IMAD.MOV.U32 R17, RZ, RZ, R12 ;  /* 0x000000ffff117224 */ /* 0x000fe400078e000c */
[----:B------:R-:W-:-:S04]  /*6140*/  IMAD.HI.U32 R19, R22, R18, RZ ;  /* 0x0000001216137227 */ /* 0x000fc800078e00ff */
[----:B------:R-:W-:-:S04]  /*6150*/  IMAD.HI.U32 R12, R22, R17, RZ ;  /* 0x00000011160c7227 */ /* 0x000fc800078e00ff */
[-C--:B------:R-:W-:Y:S02]  /*6160*/  IMAD R14, R12, R20.reuse, R17 ;  /* 0x000000140c0e7224 */ /* 0x080fe400078e0211 */
[----:B------:R-:W-:Y:S02]  /*6170*/  IMAD.MOV.U32 R17, RZ, RZ, R16 ;  /* 0x000000ffff117224 */ /* 0x000fe400078e0010 */
[----:B------:R-:W-:Y:S01]  /*6180*/  IMAD R18, R19, R20, R18 ;  /* 0x0000001413127224 */ /* 0x000fe200078e0212 */
[----:B------:R-:W-:Y:S01]  /*6190*/  ISETP.GT.U32.AND P2, PT, R21, R14, PT ;  /* 0x0000000e1500720c */ /* 0x000fe20003f44070 */
[----:B------:R-:W-:Y:S01]  /*61a0*/  IMAD.HI.U32 R16, R22, R17, RZ ;  /* 0x0000001116107227 */ /* 0x000fe200078e00ff */
[----:B------:R-:W-:Y:S02]  /*61b0*/  LOP3.LUT R22, R9, UR4, RZ, 0x3c, !PT ;  /* 0x0000000409167c12 */ /* 0x000fe4000f8e3cff */
[----:B------:R-:W-:Y:S01]  /*61c0*/  ISETP.GT.U32.AND P1, PT, R21, R18, PT ;  /* 0x000000121500720c */ /* 0x000fe20003f24070 */
[----:B------:R-:W-:Y:S01]  /*61d0*/  IMAD R17, R16, R20, R17 ;  /* 0x0000001410117224 */ /* 0x000fe200078e0211 */
[----:B------:R-:W-:Y:S01]  /*61e0*/  ISETP.GE.AND P4, PT, R22, RZ, PT ;  /* 0x000000ff1600720c */ /* 0x000fe20003f86270 */
[----:B------:R-:W-:-:S03]  /*61f0*/  IMAD R20, R6, 0xc, R5 ;  /* 0x0000000c06147824 */ /* 0x000fc600078e0205 */
[----:B------:R-:W-:Y:S02]  /*6200*/  ISETP.GT.U32.AND P5, PT, R21, R17, PT ;  /* 0x000000111500720c */ /* 0x000fe40003fa4070 */
[----:B------:R-:W-:Y:S01]  /*6210*/  LDS R31, [R20] ;  /* 0x00000000141f7984 */ /* 0x000fe20000000800 */
[--C-:B------:R-:W-:Y:S02]  /*6220*/  @!P2 IMAD.IADD R14, R14, 0x1, -R21.reuse ;  /* 0x000000010e0ea824 */ /* 0x100fe400078e0a15 */
[----:B------:R-:W-:Y:S02]  /*6230*/  @!P2 VIADD R12, R12, 0x1 ;  /* 0x000000010c0ca836 */ /* 0x000fe40000000000 */
[--C-:B------:R-:W-:Y:S01]  /*6240*/  @!P1 IMAD.IADD R18, R18, 0x1, -R21.reuse ;  /* 0x0000000112129824 */ /* 0x100fe200078e0a15 */
[----:B------:R-:W-:Y:S01]  /*6250*/  ISETP.GE.U32.AND P6, PT, R14, R21, PT ;  /* 0x000000150e00720c */ /* 0x000fe20003fc6070 */
[----:B------:R-:W-:Y:S01]  /*6260*/  @!P4 IMAD.MOV R10, RZ, RZ, -R10 ;  /* 0x000000ffff0ac224 */ /* 0x000fe200078e0a0a */
[----:B------:R-:W-:Y:S01]  /*6270*/  LOP3.LUT R14, R13, UR4, RZ, 0x3c, !PT ;  /* 0x000000040d0e7c12 */ /* 0x000fe2000f8e3cff */
[----:B------:R-:W-:Y:S01]  /*6280*/  @!P1 VIADD R19, R19, 0x1 ;  /* 0x0000000113139836 */ /* 0x000fe20000000000 */
[----:B------:R-:W-:Y:S01]  /*6290*/  ISETP.NE.AND P1, PT, RZ, UR4, PT ;  /* 0x00000004ff007c0c */ /* 0x000fe2000bf25270 */
[----:B------:R-:W-:Y:S01]  /*62a0*/  @!P5 IMAD.IADD R17, R17, 0x1, -R21 ;  /* 0x000000011111d824 */ /* 0x000fe200078e0a15 */
[----:B------:R-:W-:Y:S01]  /*62b0*/  ISETP.GE.AND P3, PT, R14, RZ, PT ;  /* 0x000000ff0e00720c */ /* 0x000fe20003f66270 */
[----:B------:R-:W-:Y:S01]  /*62c0*/  @!P5 VIADD R16, R16, 0x1 ;  /* 0x000000011010d836 */ /* 0x000fe20000000000 */
[----:B------:R-:W-:-:S02]  /*62d0*/  LOP3.LUT R14, R15, UR4, RZ, 0x3c, !PT ;  /* 0x000000040f0e7c12 */ /* 0x000fc4000f8e3cff */
[-C--:B------:R-:W-:Y:S02]  /*62e0*/  ISETP.GE.U32.AND P4, PT, R17, R21.reuse, PT ;  /* 0x000000151100720c */ /* 0x080fe40003f86070 */
[----:B------:R-:W-:Y:S01]  /*62f0*/  ISETP.GE.AND P2, PT, R14, RZ, PT ;  /* 0x000000ff0e00720c */ /* 0x000fe20003f46270 */
[----:B------:R-:W-:Y:S01]  /*6300*/  @P6 VIADD R12, R12, 0x1 ;  /* 0x000000010c0c6836 */ /* 0x000fe20000000000 */
[----:B------:R-:W-:Y:S01]  /*6310*/  ISETP.GE.U32.AND P6, PT, R18, R21, PT ;  /* 0x000000151200720c */ /* 0x000fe20003fc6070 */
[C-C-:B------:R-:W-:Y:S01]  /*6320*/  IMAD R18, R6.reuse, 0x8, R5.reuse ;  /* 0x0000000806127824 */ /* 0x140fe200078e0205 */
[C---:B------:R-:W-:Y:S01]  /*6330*/  LEA R14, R6.reuse, R5, 0x2 ;  /* 0x00000005060e7211 */ /* 0x040fe200078e10ff */
[----:B0-----:R-:W-:Y:S01]  /*6340*/  IMAD R5, R6, 0x10, R5 ;  /* 0x0000001006057824 */ /* 0x001fe200078e0205 */
[----:B------:R-:W-:Y:S01]  /*6350*/  LOP3.LUT R17, R11, UR4, RZ, 0x3c, !PT ;  /* 0x000000040b117c12 */ /* 0x000fe2000f8e3cff */
[----:B------:R-:W-:Y:S01]  /*6360*/  @!P3 IMAD.MOV R12, RZ, RZ, -R12 ;  /* 0x000000ffff0cb224 */ /* 0x000fe200078e0a0c */
[----:B------:R-:W-:Y:S01]  /*6370*/  LDS R29, [R18] ;  /* 0x00000000121d7984 */ /* 0x000fe20000000800 */
[----:B------:R-:W-:-:S02]  /*6380*/  LOP3.LUT R21, RZ, UR4, RZ, 0x33, !PT ;  /* 0x00000004ff157c12 */ /* 0x000fc4000f8e33ff */
[----:B------:R-:W-:Y:S01]  /*6390*/  ISETP.GE.AND P5, PT, R17, RZ, PT ;  /* 0x000000ff1100720c */ /* 0x000fe20003fa6270 */
[----:B------:R0:W1:Y:S01]  /*63a0*/  LDS R27, [R14] ;  /* 0x000000000e1b7984 */ /* 0x0000620000000800 */
[----:B------:R-:W-:Y:S01]  /*63b0*/  @P4 VIADD R16, R16, 0x1 ;  /* 0x0000000110104836 */ /* 0x000fe20000000000 */
[----:B------:R-:W-:Y:S01]  /*63c0*/  SEL R17, R21, R10, !P1 ;  /* 0x0000000a15117207 */ /* 0x000fe20004800000 */
[----:B------:R-:W-:Y:S02]  /*63d0*/  @P6 VIADD R19, R19, 0x1 ;  /* 0x0000000113136836 */ /* 0x000fe40000000000 */
[----:B------:R-:W-:Y:S02]  /*63e0*/  @!P2 IMAD.MOV R16, RZ, RZ, -R16 ;  /* 0x000000ffff10a224 */ /* 0x000fe400078e0a10 */
[----:B------:R-:W-:Y:S01]  /*63f0*/  IMAD.MOV.U32 R23, RZ, RZ, R19 ;  /* 0x000000ffff177224 */ /* 0x000fe200078e0013 */
[C---:B------:R-:W-:Y:S01]  /*6400*/  SEL R19, R21.reuse, R12, !P1 ;  /* 0x0000000c15137207 */ /* 0x040fe20004800000 */
[----:B------:R-:W-:Y:S01]  /*6410*/  IMAD.MOV R10, RZ, RZ, -R17 ;  /* 0x000000ffff0a7224 */ /* 0x000fe200078e0a11 */
[----:B------:R-:W-:Y:S01]  /*6420*/  SEL R21, R21, R16, !P1 ;  /* 0x0000001015157207 */ /* 0x000fe20004800000 */
[----:B------:R-:W-:-:S02]  /*6430*/  IMAD R17, R0, R17, UR7 ;  /* 0x0000000700117e24 */ /* 0x000fc4000f8e0211 */
[----:B------:R-:W-:Y:S02]  /*6440*/  @!P5 IMAD.MOV R23, RZ, RZ, -R23 ;  /* 0x000000ffff17d224 */ /* 0x000fe400078e0a17 */
[----:B------:R-:W-:Y:S02]  /*6450*/  IMAD.MOV R12, RZ, RZ, -R19 ;  /* 0x000000ffff0c7224 */ /* 0x000fe400078e0a13 */
[----:B0-----:R-:W-:Y:S01]  /*6460*/  IMAD.MOV R14, RZ, RZ, -R21 ;  /* 0x000000ffff0e7224 */ /* 0x001fe200078e0a15 */
[----:B------:R-:W-:Y:S01]  /*6470*/  SEL R23, R8, R23, !P0 ;  /* 0x0000001708177207 */ /* 0x000fe20004000000 */
[----:B------:R-:W-:Y:S01]  /*6480*/  IMAD R10, R10, UR4, R9 ;  /* 0x000000040a0a7c24 */ /* 0x000fe2000f8e0209 */
[--C-:B------:R-:W-:Y:S01]  /*6490*/  IADD3 R9, PT, PT, R6, R9, R6.reuse ;  /* 0x0000000906097210 */ /* 0x100fe20007ffe006 */
[----:B------:R-:W-:Y:S02]  /*64a0*/  IMAD R19, R0, R19, UR7 ;  /* 0x0000000700137e24 */ /* 0x000fe4000f8e0213 */
[----:B------:R-:W-:Y:S01]  /*64b0*/  IMAD.MOV R16, RZ, RZ, -R23 ;  /* 0x000000ffff107224 */ /* 0x000fe200078e0a17 */
[----:B------:R-:W-:Y:S01]  /*64c0*/  IADD3 R9, PT, PT, R6, R9, R6 ;  /* 0x0000000906097210 */ /* 0x000fe20007ffe006 */
        /* <DEDUP_REMOVED lines=12> */
[----:B--2---:R0:W-:Y:S03]  /*6590*/  STG.E desc[UR10][R16.64], R25 ;  /* 0x0000001910007986 */ /* 0x0041e6000c10190a */
[--C-:B------:R-:W-:Y:S01]  /*65a0*/  IMAD.WIDE R20, R21, 0x4, R2.reuse ;  /* 0x0000000415147825 */ /* 0x100fe200078e0202 */
[----:B-1----:R0:W-:Y:S03]  /*65b0*/  STG.E desc[UR10][R18.64], R27 ;  /* 0x0000001b12007986 */ /* 0x0021e6000c10190a */
[----:B------:R-:W-:Y:S01]  /*65c0*/  IMAD.WIDE R22, R23, 0x4, R2 ;  /* 0x0000000417167825 */ /* 0x000fe200078e0202 */
[----:B------:R0:W-:Y:S03]  /*65d0*/  STG.E desc[UR10][R20.64], R29 ;  /* 0x0000001d14007986 */ /* 0x0001e6000c10190a */
[C---:B------:R-:W-:Y:S01]  /*65e0*/  IMAD R15, R6.reuse, 0x4, R15 ;  /* 0x00000004060f7824 */ /* 0x040fe200078e020f */
[----:B------:R0:W-:Y:S01]  /*65f0*/  STG.E desc[UR10][R22.64], R31 ;  /* 0x0000001f16007986 */ /* 0x0001e2000c10190a */
[----:B------:R-:W-:-:S02]  /*6600*/  IMAD R11, R6, 0x4, R11 ;  /* 0x00000004060b7824 */ /* 0x000fc400078e020b */
[----:B------:R-:W-:Y:S01]  /*6610*/  IMAD R13, R6, 0x4, R13 ;  /* 0x00000004060d7824 */ /* 0x000fe200078e020d */
[----:B------:R-:W-:Y:S06]  /*6620*/  @!P1 BRA `(.L_x_41796) ;  /* 0xfffffff800649947 */ /* 0x000fec000383ffff */
[----:B------:R-:W-:Y:S05]  /*6630*/  EXIT ;  /* 0x000000000000794d */ /* 0x000fea0003800000 */
        .weak           $__internal_203_$__cuda_sm20_div_u16
        .type           $__internal_203_$__cuda_sm20_div_u16,@function
        .size           $__internal_203_$__cuda_sm20_div_u16,(.L_x_58154 - $__internal_203_$__cuda_sm20_div_u16)
$__internal_203_$__cuda_sm20_div_u16:
        /* <DEDUP_REMOVED lines=19> */
[----:B------:R-:W-:Y:S06]  /*6770*/  RET.REL.NODEC R14 `(_Z9cuda_gemmIiLi256ELi1ELi1ELi512ELi128ELi128ELi32ELi0ELi0EEviiiPT_S1_S1_ii) ;  /* 0xffffff980e207950 */ /* 0x000fec0003c3ffff */
.L_x_41797:
        /* <DEDUP_REMOVED lines=16> */
.L_x_58154:


//--------------------- .text._Z9cuda_gemmIiLi256ELi1ELi1ELi512ELi64ELi64ELi32ELi1ELi1EEviiiPT_S1_S1_ii --------------------------
	.section	.text._Z9cuda_gemmIiLi256ELi1ELi1ELi512ELi64ELi64ELi32ELi1ELi1EEviiiPT_S1_S1_ii,"ax",@progbits
	.align	128
        .global         _Z9cuda_gemmIiLi256ELi1ELi1ELi512ELi64ELi64ELi32ELi1ELi1EEviiiPT_S1_S1_ii
        .type           _Z9cuda_gemmIiLi256ELi1ELi1ELi512ELi64ELi64ELi32ELi1ELi1EEviiiPT_S1_S1_ii,@function
        .size           _Z9cuda_gemmIiLi256ELi1ELi1ELi512ELi64ELi64ELi32ELi1ELi1EEviiiPT_S1_S1_ii,(.L_x_58155 - _Z9cuda_gemmIiLi256ELi1ELi1ELi512ELi64ELi64ELi32ELi1ELi1EEviiiPT_S1_S1_ii)
        .other          _Z9cuda_gemmIiLi256ELi1ELi1ELi512ELi64ELi64ELi32ELi1ELi1EEviiiPT_S1_S1_ii,@"STO_CUDA_ENTRY STV_DEFAULT"
_Z9cuda_gemmIiLi256ELi1ELi1ELi512ELi64ELi64ELi32ELi1ELi1EEviiiPT_S1_S1_ii:
.text._Z9cuda_gemmIiLi256ELi1ELi1ELi512ELi64ELi64ELi32ELi1ELi1EEviiiPT_S1_S1_ii:
        /* <DEDUP_REMOVED lines=20> */
[----:B------:R-:W-:Y:S05]  /*0140*/  CALL.REL.NOINC `($__internal_204_$__cuda_sm20_div_u16) ;  /* 0x0000001400f07944 */ /* 0x000fea0003c00000 */
[----:B------:R-:W0:Y:S01]  /*0150*/  I2F.U32.RP R10, R7 ;  /* 0x00000007000a7306 */ /* 0x000e220000209000 */
[C---:B------:R-:W-:Y:S01]  /*0160*/  ISETP.GE.U32.AND P0, PT, R0.reuse, 0x100, PT ;  /* 0x000001000000780c */ /* 0x040fe20003f06070 */
[----:B------:R-:W1:Y:S01]  /*0170*/  LDCU.64 UR6, c[0x0][0x358] ;  /* 0x00006b00ff0677ac */ /* 0x000e620008000a00 */
[----:B------:R-:W-:Y:S01]  /*0180*/  VIMNMX.U32 R15, PT, PT, R0, 0x100, !PT ;  /* 0x00000100000f7848 */ /* 0x000fe20007fe0000 */
[----:B------:R-:W-:Y:S01]  /*0190*/  BSSY.RECONVERGENT B0, `(.L_x_41798) ;  /* 0x0000035000007945 */ /* 0x000fe20003800200 */
[----:B------:R-:W-:Y:S01]  /*01a0*/  ISETP.NE.U32.AND P2, PT, R7, RZ, PT ;  /* 0x000000ff0700720c */ /* 0x000fe20003f45070 */
[----:B------:R-:W-:Y:S01]  /*01b0*/  IMAD.MOV.U32 R22, RZ, RZ, R6 ;  /* 0x000000ffff167224 */ /* 0x000fe200078e0006 */
[----:B------:R-:W-:Y:S01]  /*01c0*/  LOP3.LUT R21, R17, 0x3, RZ, 0xc0, !PT ;  /* 0x0000000311157812 */ /* 0x000fe200078ec0ff */
[----:B0-----:R-:W0:Y:S02]  /*01d0*/  MUFU.RCP R10, R10 ;  /* 0x0000000a000a7308 */ /* 0x001e240000001000 */
[----:B0-----:R-:W-:-:S06]  /*01e0*/  VIADD R12, R10, 0xffffffe ;  /* 0x0ffffffe0a0c7836 */ /* 0x001fcc0000000000 */
[----:B------:R0:W2:Y:S02]  /*01f0*/  F2I.FTZ.U32.TRUNC.NTZ R13, R12 ;  /* 0x0000000c000d7305 */ /* 0x0000a4000021f000 */
[----:B0-----:R-:W-:Y:S01]  /*0200*/  IMAD.MOV.U32 R12, RZ, RZ, RZ ;  /* 0x000000ffff0c7224 */ /* 0x001fe200078e00ff */
[----:B--2---:R-:W-:-:S05]  /*0210*/  IADD3 R2, PT, PT, RZ, -R13, RZ ;  /* 0x8000000dff027210 */ /* 0x004fca0007ffe0ff */
[----:B------:R-:W-:Y:S01]  /*0220*/  IMAD R19, R2, R7, RZ ;  /* 0x0000000702137224 */ /* 0x000fe200078e02ff */
[----:B------:R-:W-:-:S03]  /*0230*/  SEL R2, RZ, 0x1, P0 ;  /* 0x00000001ff027807 */ /* 0x000fc60000000000 */
[----:B------:R-:W-:Y:S01]  /*0240*/  IMAD.HI.U32 R13, R13, R19, R12 ;  /* 0x000000130d0d7227 */ /* 0x000fe200078e000c */
[----:B------:R-:W-:Y:S02]  /*0250*/  IADD3 R0, PT, PT, R15, -R0, -R2 ;  /* 0x800000000f007210 */ /* 0x000fe40007ffe802 */
[----:B------:R-:W0:Y:S03]  /*0260*/  S2R R15, SR_CgaCtaId ;  /* 0x00000000000f7919 */ /* 0x000e260000008800 */
[----:B------:R-:W-:-:S04]  /*0270*/  IMAD.HI.U32 R13, R13, R0, RZ ;  /* 0x000000000d0d7227 */ /* 0x000fc800078e00ff */
[----:B------:R-:W-:-:S04]  /*0280*/  IMAD.MOV R10, RZ, RZ, -R13 ;  /* 0x000000ffff0a7224 */ /* 0x000fc800078e0a0d */
[----:B------:R-:W-:Y:S01]  /*0290*/  IMAD R0, R7, R10, R0 ;  /* 0x0000000a07007224 */ /* 0x000fe200078e0200 */
[----:B------:R-:W-:-:S04]  /*02a0*/  MOV R10, 0x400 ;  /* 0x00000400000a7802 */ /* 0x000fc80000000f00 */
[----:B------:R-:W-:-:S13]  /*02b0*/  ISETP.GE.U32.AND P0, PT, R0, R7, PT ;  /* 0x000000070000720c */ /* 0x000fda0003f06070 */
[-C--:B------:R-:W-:Y:S01]  /*02c0*/  @P0 IADD3 R0, PT, PT, R0, -R7.reuse, RZ ;  /* 0x8000000700000210 */ /* 0x080fe20007ffe0ff */
[----:B------:R-:W-:Y:S01]  /*02d0*/  @P0 VIADD R13, R13, 0x1 ;  /* 0x000000010d0d0836 */ /* 0x000fe20000000000 */
[----:B------:R-:W-:Y:S02]  /*02e0*/  ISETP.NE.AND P0, PT, R21, 0x2, PT ;  /* 0x000000021500780c */ /* 0x000fe40003f05270 */
[----:B------:R-:W-:Y:S02]  /*02f0*/  ISETP.GE.U32.AND P1, PT, R0, R7, PT ;  /* 0x000000070000720c */ /* 0x000fe40003f26070 */
[----:B------:R-:W-:Y:S02]  /*0300*/  LOP3.LUT R0, R17, 0xffff, RZ, 0xc0, !PT ;  /* 0x0000ffff11007812 */ /* 0x000fe400078ec0ff */
[----:B0-----:R-:W-:-:S05]  /*0310*/  LEA R10, R15, R10, 0x18 ;  /* 0x0000000a0f0a7211 */ /* 0x001fca00078ec0ff */
[----:B------:R-:W-:-:S04]  /*0320*/  IMAD R10, R11, 0x104, R10 ;  /* 0x000001040b0a7824 */ /* 0x000fc800078e020a */
[----:B------:R-:W-:Y:S01]  /*0330*/  @P1 VIADD R13, R13, 0x1 ;  /* 0x000000010d0d1836 */ /* 0x000fe20000000000 */
[----:B------:R-:W-:Y:S02]  /*0340*/  @!P2 LOP3.LUT R13, RZ, R7, RZ, 0x33, !PT ;  /* 0x00000007ff0da212 */ /* 0x000fe400078e33ff */
[----:B------:R-:W-:Y:S02]  /*0350*/  ISETP.GE.U32.AND P1, PT, R0, 0x2, PT ;  /* 0x000000020000780c */ /* 0x000fe40003f26070 */
[----:B------:R-:W-:Y:S02]  /*0360*/  IADD3 R2, PT, PT, R2, R13, RZ ;  /* 0x0000000d02027210 */ /* 0x000fe40007ffe0ff */
[----:B------:R-:W-:Y:S02]  /*0370*/  SHF.R.U32.HI R0, RZ, 0x5, R7 ;  /* 0x00000005ff007819 */ /* 0x000fe40000011607 */
[C---:B------:R-:W-:Y:S02]  /*0380*/  LOP3.LUT R12, R2.reuse, 0x3, RZ, 0xc0, !PT ;  /* 0x00000003020c7812 */ /* 0x040fe400078ec0ff */
[----:B------:R-:W-:Y:S01]  /*0390*/  ISETP.GE.U32.AND P3, PT, R2, 0x3, PT ;  /* 0x000000030200780c */ /* 0x000fe20003f66070 */
[----:B------:R-:W-:Y:S01]  /*03a0*/  IMAD.IADD R11, R5, 0x1, R0 ;  /* 0x00000001050b7824 */ /* 0x000fe200078e0200 */
[----:B------:R-:W-:Y:S01]  /*03b0*/  ISETP.NE.AND P2, PT, R12, 0x3, PT ;  /* 0x000000030c00780c */ /* 0x000fe20003f45270 */
[----:B-1----:R-:W-:-:S12]  /*03c0*/  @!P0 BRA `(.L_x_41799) ;  /* 0x0000000000448947 */ /* 0x002fd80003800000 */
[----:B------:R-:W0:Y:S01]  /*03d0*/  S2R R17, SR_CgaCtaId ;  /* 0x0000000000117919 */ /* 0x000e220000008800 */
[----:B------:R-:W1:Y:S01]  /*03e0*/  LDC.64 R12, c[0x0][0x390] ;  /* 0x0000e400ff0c7b82 */ /* 0x000e620000000a00 */
[----:B------:R-:W-:Y:S01]  /*03f0*/  MOV R14, 0x400 ;  /* 0x00000400000e7802 */ /* 0x000fe20000000f00 */
[----:B------:R-:W-:Y:S02]  /*0400*/  IMAD.MOV.U32 R16, RZ, RZ, RZ ;  /* 0x000000ffff107224 */ /* 0x000fe400078e00ff */
[----:B------:R-:W-:Y:S01]  /*0410*/  IMAD.MOV.U32 R22, RZ, RZ, R6 ;  /* 0x000000ffff167224 */ /* 0x000fe200078e0006 */
[----:B------:R-:W-:-:S04]  /*0420*/  IADD3 R14, PT, PT, R14, 0x2080, RZ ;  /* 0x000020800e0e7810 */ /* 0x000fc80007ffe0ff */
[----:B0-----:R-:W-:-:S07]  /*0430*/  LEA R17, R17, R14, 0x18 ;  /* 0x0000000e11117211 */ /* 0x001fce00078ec0ff */
.L_x_41800:
[----:B------:R-:W-:-:S05]  /*0440*/  LEA R15, R9, R22, 0x9 ;  /* 0x00000016090f7211 */ /* 0x000fca00078e48ff */
[----:B01----:R-:W-:-:S06]  /*0450*/  IMAD.WIDE.U32 R14, R15, 0x4, R12 ;  /* 0x000000040f0e7825 */ /* 0x003fcc00078e000c */
        /* <DEDUP_REMOVED lines=8> */
.L_x_41799:
[----:B------:R-:W-:Y:S05]  /*04e0*/  BSYNC.RECONVERGENT B0 ;  /* 0x0000000000007941 */ /* 0x000fea0003800200 */
.L_x_41798:
[----:B------:R-:W-:Y:S04]  /*04f0*/  BSSY.RECONVERGENT B0, `(.L_x_41801) ;  /* 0x000001d000007945 */ /* 0x000fe80003800200 */
[----:B------:R-:W-:Y:S05]  /*0500*/  @!P1 BRA `(.L_x_41802) ;  /* 0x00000000006c9947 */ /* 0x000fea0003800000 */
[----:B------:R-:W1:Y:S01]  /*0510*/  S2UR UR5, SR_CgaCtaId ;  /* 0x00000000000579c3 */ /* 0x000e620000008800 */
[----:B------:R-:W-:Y:S01]  /*0520*/  UMOV UR4, 0x400 ;  /* 0x0000040000047882 */ /* 0x000fe20000000000 */
[----:B------:R-:W-:Y:S01]  /*0530*/  IMAD R23, R9, 0x200, R22 ;  /* 0x0000020009177824 */ /* 0x000fe200078e0216 */
[----:B------:R-:W-:-:S05]  /*0540*/  UIADD3 UR4, UPT, UPT, UR4, 0x2080, URZ ;  /* 0x0000208004047890 */ /* 0x000fca000fffe0ff */
[----:B------:R-:W2:Y:S01]  /*0550*/  LDC.64 R12, c[0x0][0x390] ;  /* 0x0000e400ff0c7b82 */ /* 0x000ea20000000a00 */
[----:B-1----:R-:W-:-:S06]  /*0560*/  ULEA UR4, UR5, UR4, 0x18 ;  /* 0x0000000405047291 */ /* 0x002fcc000f8ec0ff */
[----:B------:R-:W-:-:S07]  /*0570*/  LEA R24, R22, UR4, 0x2 ;  /* 0x0000000416187c11 */ /* 0x000fce000f8e10ff */
.L_x_41803:
[----:B0-2---:R-:W-:-:S04]  /*0580*/  IMAD.WIDE R14, R23, 0x4, R12 ;  /* 0x00000004170e7825 */ /* 0x005fc800078e020c */
[----:B-1----:R-:W-:-:S04]  /*0590*/  IMAD.WIDE.U32 R16, R7, 0x4, R14 ;  /* 0x0000000407107825 */ /* 0x002fc800078e000e */
        /* <DEDUP_REMOVED lines=18> */
.L_x_41802:
[----:B------:R-:W-:Y:S05]  /*06c0*/  BSYNC.RECONVERGENT B0 ;  /* 0x0000000000007941 */ /* 0x000fea0003800200 */
.L_x_41801:
[----:B------:R-:W-:Y:S01]  /*06d0*/  BSSY.RECONVERGENT B0, `(.L_x_41804) ;  /* 0x0000012000007945 */ /* 0x000fe20003800200 */
[----:B-1----:R-:W-:Y:S01]  /*06e0*/  LOP3.LUT R16, R11, 0x3f, RZ, 0x3c, !PT ;  /* 0x0000003f0b107812 */ /* 0x002fe200078e3cff */
[----:B------:R-:W-:Y:S02]  /*06f0*/  IMAD.MOV.U32 R12, RZ, RZ, R6 ;  /* 0x000000ffff0c7224 */ /* 0x000fe400078e0006 */
[----:B------:R-:W-:Y:S05]  /*0700*/  @!P2 BRA `(.L_x_41805) ;  /* 0x000000000038a947 */ /* 0x000fea0003800000 */
[----:B------:R-:W1:Y:S01]  /*0710*/  S2UR UR5, SR_CgaCtaId ;  /* 0x00000000000579c3 */ /* 0x000e620000008800 */
[----:B------:R-:W-:Y:S01]  /*0720*/  UMOV UR4, 0x400 ;  /* 0x0000040000047882 */ /* 0x000fe20000000000 */
[----:B------:R-:W-:Y:S01]  /*0730*/  VIADD R11, R2, 0x1 ;  /* 0x00000001020b7836 */ /* 0x000fe20000000000 */
[----:B------:R-:W-:-:S04]  /*0740*/  UIADD3 UR4, UPT, UPT, UR4, 0x2880, URZ ;  /* 0x0000288004047890 */ /* 0x000fc8000fffe0ff */
[----:B------:R-:W-:-:S05]  /*0750*/  LOP3.LUT R11, R11, 0x3, RZ, 0xc0, !PT ;  /* 0x000000030b0b7812 */ /* 0x000fca00078ec0ff */
[C---:B------:R-:W-:Y:S01]  /*0760*/  IMAD R12, R11.reuse, R7, R6 ;  /* 0x000000070b0c7224 */ /* 0x040fe200078e0206 */
[----:B------:R-:W-:Y:S01]  /*0770*/  IADD3 R11, PT, PT, -R11, RZ, RZ ;  /* 0x000000ff0b0b7210 */ /* 0x000fe20007ffe1ff */
[----:B-1----:R-:W-:-:S06]  /*0780*/  ULEA UR4, UR5, UR4, 0x18 ;  /* 0x0000000405047291 */ /* 0x002fcc000f8ec0ff */
[----:B0-----:R-:W-:-:S07]  /*0790*/  LEA R14, R6, UR4, 0x2 ;  /* 0x00000004060e7c11 */ /* 0x001fce000f8e10ff */
.L_x_41806:
[----:B------:R-:W-:Y:S01]  /*07a0*/  VIADD R11, R11, 0x1 ;  /* 0x000000010b0b7836 */ /* 0x000fe20000000000 */
[----:B------:R0:W-:Y:S04]  /*07b0*/  STS [R14], RZ ;  /* 0x000000ff0e007388 */ /* 0x0001e80000000800 */
[----:B------:R-:W-:Y:S01]  /*07c0*/  ISETP.NE.AND P0, PT, R11, RZ, PT ;  /* 0x000000ff0b00720c */ /* 0x000fe20003f05270 */
[----:B0-----:R-:W-:-:S12]  /*07d0*/  IMAD R14, R7, 0x4, R14 ;  /* 0x00000004070e7824 */ /* 0x001fd800078e020e */
[----:B------:R-:W-:Y:S05]  /*07e0*/  @P0 BRA `(.L_x_41806) ;  /* 0xfffffffc00ec0947 */ /* 0x000fea000383ffff */
.L_x_41805:
[----:B------:R-:W-:Y:S05]  /*07f0*/  BSYNC.RECONVERGENT B0 ;  /* 0x0000000000007941 */ /* 0x000fea0003800200 */
.L_x_41804:
[----:B------:R-:W-:Y:S04]  /*0800*/  BSSY.RECONVERGENT B0, `(.L_x_41807) ;  /* 0x0000012000007945 */ /* 0x000fe80003800200 */
[----:B------:R-:W-:Y:S05]  /*0810*/  @!P3 BRA `(.L_x_41808) ;  /* 0x000000000040b947 */ /* 0x000fea0003800000 */
[----:B------:R-:W1:Y:S01]  /*0820*/  S2UR UR5, SR_CgaCtaId ;  /* 0x00000000000579c3 */ /* 0x000e620000008800 */
[----:B------:R-:W-:Y:S02]  /*0830*/  UMOV UR4, 0x400 ;  /* 0x0000040000047882 */ /* 0x000fe40000000000 */
[----:B------:R-:W-:-:S04]  /*0840*/  UIADD3 UR4, UPT, UPT, UR4, 0x2880, URZ ;  /* 0x0000288004047890 */ /* 0x000fc8000fffe0ff */
[----:B-1----:R-:W-:-:S06]  /*0850*/  ULEA UR4, UR5, UR4, 0x18 ;  /* 0x0000000405047291 */ /* 0x002fcc000f8ec0ff */
[----:B0-----:R-:W-:-:S07]  /*0860*/  LEA R14, R12, UR4, 0x2 ;  /* 0x000000040c0e7c11 */ /* 0x001fce000f8e10ff */
.L_x_41809:
        /* <DEDUP_REMOVED lines=11> */
.L_x_41808:
[----:B------:R-:W-:Y:S05]  /*0920*/  BSYNC.RECONVERGENT B0 ;  /* 0x0000000000007941 */ /* 0x000fea0003800200 */
.L_x_41807:
[----:B------:R-:W-:Y:S02]  /*0930*/  LOP3.LUT R17, R0, 0xff, RZ, 0xc0, !PT ;  /* 0x000000ff00117812 */ /* 0x000fe400078ec0ff */
[----:B------:R-:W-:Y:S02]  /*0940*/  LOP3.LUT R16, R16, 0xff, RZ, 0xc0, !PT ;  /* 0x000000ff10107812 */ /* 0x000fe400078ec0ff */
[----:B------:R-:W-:-:S07]  /*0950*/  MOV R18, 0x970 ;  /* 0x0000097000127802 */ /* 0x000fce0000000f00 */
[----:B0-----:R-:W-:Y:S05]  /*0960*/  CALL.REL.NOINC `($__internal_204_$__cuda_sm20_div_u16) ;  /* 0x0000000c00e87944 */ /* 0x001fea0003c00000 */
        /* <DEDUP_REMOVED lines=9> */
.L_x_41812:
        /* <DEDUP_REMOVED lines=10> */
.L_x_41811:
[----:B------:R-:W-:Y:S05]  /*0aa0*/  BSYNC.RECONVERGENT B0 ;  /* 0x0000000000007941 */ /* 0x000fea0003800200 */
.L_x_41810:
[----:B------:R-:W-:Y:S01]  /*0ab0*/  BSSY.RECONVERGENT B0, `(.L_x_41813) ;  /* 0x000001b000007945 */ /* 0x000fe20003800200 */
.L_x_41814:
[C---:B--2---:R-:W-:Y:S02]  /*0ac0*/  IMAD.IADD R19, R11.reuse, 0x1, R0 ;  /* 0x000000010b137824 */ /* 0x044fe400078e0200 */
[----:B-1----:R-:W-:-:S03]  /*0ad0*/  IMAD R23, R11, 0x40, R8 ;  /* 0x000000400b177824 */ /* 0x002fc600078e0208 */
[C---:B------:R-:W-:Y:S02]  /*0ae0*/  IADD3 R15, PT, PT, R19.reuse, R0, RZ ;  /* 0x00000000130f7210 */ /* 0x040fe40007ffe0ff */
[----:B------:R-:W-:-:S03]  /*0af0*/  LEA R19, R19, R8, 0x6 ;  /* 0x0000000813137211 */ /* 0x000fc600078e30ff */
[C---:B------:R-:W-:Y:S02]  /*0b00*/  IMAD.IADD R17, R15.reuse, 0x1, R0 ;  /* 0x000000010f117824 */ /* 0x040fe400078e0200 */
[--C-:B------:R-:W-:Y:S02]  /*0b10*/  IMAD R21, R15, 0x40, R8.reuse ;  /* 0x000000400f157824 */ /* 0x100fe400078e0208 */
        /* <DEDUP_REMOVED lines=21> */
.L_x_41813:
[----:B-1----:R-:W0:Y:S01]  /*0c70*/  S2R R27, SR_CgaCtaId ;  /* 0x00000000001b7919 */ /* 0x002e220000008800 */
[----:B------:R-:W-:Y:S01]  /*0c80*/  IMAD.SHL.U32 R10, R6, 0x10, RZ ;  /* 0x00000010060a7824 */ /* 0x000fe200078e00ff */
[----:B------:R-:W-:Y:S01]  /*0c90*/  MOV R8, 0x400 ;  /* 0x0000040000087802 */ /* 0x000fe20000000f00 */
[C---:B------:R-:W-:Y:S01]  /*0ca0*/  VIADD R15, R3.reuse, 0xb ;  /* 0x0000000b030f7836 */ /* 0x040fe20000000000 */
[----:B------:R-:W-:Y:S01]  /*0cb0*/  BAR.SYNC.DEFER_BLOCKING 0x0 ;  /* 0x0000000000007b1d */ /* 0x000fe20000010000 */
[C---:B------:R-:W-:Y:S01]  /*0cc0*/  VIADD R13, R3.reuse, 0xa ;  /* 0x0000000a030d7836 */ /* 0x040fe20000000000 */
[----:B------:R-:W-:Y:S01]  /*0cd0*/  LOP3.LUT R10, R10, 0x30, RZ, 0xc0, !PT ;  /* 0x000000300a0a7812 */ /* 0x000fe200078ec0ff */
[----:B------:R-:W-:Y:S01]  /*0ce0*/  VIADD R12, R8, 0x2080 ;  /* 0x00002080080c7836 */ /* 0x000fe20000000000 */
[C---:B------:R-:W-:Y:S01]  /*0cf0*/  IADD3 R11, PT, PT, R3.reuse, 0x9, RZ ;  /* 0x00000009030b7810 */ /* 0x040fe20007ffe0ff */
[C---:B------:R-:W-:Y:S01]  /*0d00*/  VIADD R21, R3.reuse, 0xe ;  /* 0x0000000e03157836 */ /* 0x040fe20000000000 */
[C---:B------:R-:W-:Y:S01]  /*0d10*/  LEA R28, R3.reuse, R10, 0x6 ;  /* 0x0000000a031c7211 */ /* 0x040fe200078e30ff */
[C---:B------:R-:W-:Y:S01]  /*0d20*/  VIADD R19, R3.reuse, 0xd ;  /* 0x0000000d03137836 */ /* 0x040fe20000000000 */
[C---:B------:R-:W-:Y:S01]  /*0d30*/  IADD3 R17, PT, PT, R3.reuse, 0xc, RZ ;  /* 0x0000000c03117810 */ /* 0x040fe20007ffe0ff */
        /* <DEDUP_REMOVED lines=8> */
[----:B------:R-:W-:Y:S02]  /*0dc0*/  LOP3.LUT R10, R28, R3, RZ, 0xfc, !PT ;  /* 0x000000031c0a7212 */ /* 0x000fe400078efcff */
[----:B------:R-:W-:Y:S02]  /*0dd0*/  ISETP.NE.AND P1, PT, R3, RZ, PT ;  /* 0x000000ff0300720c */ /* 0x000fe40003f25270 */
[----:B0-----:R-:W-:Y:S02]  /*0de0*/  LEA R18, R27, R12, 0x18 ;  /* 0x0000000c1b127211 */ /* 0x001fe400078ec0ff */
[----:B------:R-:W-:Y:S02]  /*0df0*/  ISETP.GE.U32.AND P2, PT, R3, 0x2, PT ;  /* 0x000000020300780c */ /* 0x000fe40003f46070 */
[-C--:B------:R-:W-:Y:S01]  /*0e00*/  LEA R21, R11, R18.reuse, 0x2 ;  /* 0x000000120b157211 */ /* 0x080fe200078e10ff */
[--C-:B------:R-:W-:Y:S01]  /*0e10*/  IMAD R12, R15, 0x4, R18.reuse ;  /* 0x000000040f0c7824 */ /* 0x100fe200078e0212 */
[-C--:B------:R-:W-:Y:S01]  /*0e20*/  LEA R29, R10, R18.reuse, 0x2 ;  /* 0x000000120a1d7211 */ /* 0x080fe200078e10ff */
[--C-:B------:R-:W-:Y:S01]  /*0e30*/  IMAD R11, R13, 0x4, R18.reuse ;  /* 0x000000040d0b7824 */ /* 0x100fe200078e0212 */
[----:B------:R-:W-:Y:S01]  /*0e40*/  LEA R13, R17, R18, 0x2 ;  /* 0x00000012110d7211 */ /* 0x000fe200078e10ff */
[--C-:B------:R-:W-:Y:S01]  /*0e50*/  IMAD R15, R16, 0x4, R18.reuse ;  /* 0x00000004100f7824 */ /* 0x100fe200078e0212 */
[----:B------:R0:W1:Y:S01]  /*0e60*/  LDS R10, [R21] ;  /* 0x00000000150a7984 */ /* 0x0000620000000800 */
[--C-:B------:R-:W-:Y:S01]  /*0e70*/  IMAD R14, R19, 0x4, R18.reuse ;  /* 0x00000004130e7824 */ /* 0x100fe200078e0212 */
[----:B------:R-:W-:Y:S01]  /*0e80*/  P2R R34, PR, RZ, 0x2 ;  /* 0x00000002ff227803 */ /* 0x000fe20000000000 */
[----:B------:R-:W-:Y:S01]  /*0e90*/  IMAD R16, R23, 0x4, R18 ;  /* 0x0000000417107824 */ /* 0x000fe200078e0212 */
[----:B------:R-:W2:Y:S01]  /*0ea0*/  LDS R11, [R11] ;  /* 0x000000000b0b7984 */ /* 0x000ea20000000800 */
[----:B------:R-:W-:-:S02]  /*0eb0*/  P2R R33, PR, RZ, 0x4 ;  /* 0x00000004ff217803 */ /* 0x000fc40000000000 */
[----:B------:R-:W-:Y:S01]  /*0ec0*/  LEA R26, R27, R8, 0x18 ;  /* 0x000000081b1a7211 */ /* 0x000fe200078ec0ff */
[----:B------:R-:W3:Y:S01]  /*0ed0*/  LDS R12, [R12] ;  /* 0x000000000c0c7984 */ /* 0x000ee20000000800 */
[C---:B------:R-:W-:Y:S01]  /*0ee0*/  ISETP.GE.U32.AND P0, PT, R3.reuse, 0x3, PT ;  /* 0x000000030300780c */ /* 0x040fe20003f06070 */
[C---:B------:R-:W-:Y:S01]  /*0ef0*/  IMAD R27, R3.reuse, -0x3f, R28 ;  /* 0xffffffc1031b7824 */ /* 0x040fe200078e021c */
[C---:B------:R-:W-:Y:S01]  /*0f00*/  ISETP.GE.U32.AND P1, PT, R3.reuse, 0x4, PT ;  /* 0x000000040300780c */ /* 0x040fe20003f26070 */
[----:B------:R-:W4:Y:S01]  /*0f10*/  LDS R13, [R13] ;  /* 0x000000000d0d7984 */ /* 0x000f220000000800 */
[C---:B------:R-:W-:Y:S02]  /*0f20*/  ISETP.GE.U32.AND P2, PT, R3.reuse, 0x5, PT ;  /* 0x000000050300780c */ /* 0x040fe40003f46070 */
[C---:B------:R-:W-:Y:S01]  /*0f30*/  ISETP.GE.U32.AND P3, PT, R3.reuse, 0x6, PT ;  /* 0x000000060300780c */ /* 0x040fe20003f66070 */
[----:B------:R-:W0:Y:S01]  /*0f40*/  LDS R14, [R14] ;  /* 0x000000000e0e7984 */ /* 0x000e220000000800 */
[----:B------:R-:W-:-:S03]  /*0f50*/  ISETP.NE.AND P4, PT, R3, 0x7, PT ;  /* 0x000000070300780c */ /* 0x000fc60003f85270 */
        /* <DEDUP_REMOVED lines=11> */
.L_x_41816:
[----:B------:R-:W-:Y:S01]  /*1010*/  IMAD R28, R5, 0x104, R26 ;  /* 0x00000104051c7824 */ /* 0x000fe200078e021a */
[----:B------:R-:W-:Y:S01]  /*1020*/  ISETP.NE.AND P6, PT, R33, RZ, PT ;  /* 0x000000ff2100720c */ /* 0x000fe20003fc5270 */
[----:B------:R-:W-:Y:S01]  /*1030*/  UMOV UR4, 0xffffffff ;  /* 0xffffffff00047882 */ /* 0x000fe20000000000 */
[----:B------:R-:W-:Y:S01]  /*1040*/  ISETP.NE.AND P5, PT, R34, RZ, PT ;  /* 0x000000ff2200720c */ /* 0x000fe20003fa5270 */
[----:B------:R-:W-:-:S05]  /*1050*/  IMAD R28, R27, 0x4, R28 ;  /* 0x000000041b1c7824 */ /* 0x000fca00078e021c */
[----:B------:R-:W1:Y:S04]  /*1060*/  LDS R32, [R28] ;  /* 0x000000001c207984 */ /* 0x000e680000000800 */
[----:B------:R-:W2:Y:S04]  /*1070*/  LDS R35, [R28+0x4] ;  /* 0x000004001c237984 */ /* 0x000ea80000000800 */
[----:B------:R-:W3:Y:S04]  /*1080*/  LDS R30, [R28+0x8] ;  /* 0x000008001c1e7984 */ /* 0x000ee80000000800 */
[----:B0-----:R-:W0:Y:S04]  /*1090*/  LDS R29, [R28+0xc] ;  /* 0x00000c001c1d7984 */ /* 0x001e280000000800 */
[----:B------:R-:W-:Y:S01]  /*10a0*/  LDS R36, [R28+0x18] ;  /* 0x000018001c247984 */ /* 0x000fe20000000800 */
[----:B-1----:R-:W-:-:S03]  /*10b0*/  IMAD R31, R17, R32, RZ ;  /* 0x00000020111f7224 */ /* 0x002fc600078e02ff */
[----:B------:R-:W1:Y:S01]  /*10c0*/  LDS R32, [R28+0x10] ;  /* 0x000010001c207984 */ /* 0x000e620000000800 */
[----:B--2---:R-:W-:-:S03]  /*10d0*/  IMAD R35, R18, R35, R31 ;  /* 0x0000002312237224 */ /* 0x004fc600078e021f */
[----:B------:R-:W2:Y:S01]  /*10e0*/  LDS R31, [R28+0x14] ;  /* 0x000014001c1f7984 */ /* 0x000ea20000000800 */
[----:B---3--:R-:W-:-:S04]  /*10f0*/  IMAD R30, R19, R30, R35 ;  /* 0x0000001e131e7224 */ /* 0x008fc800078e0223 */
[----:B0-----:R-:W-:Y:S02]  /*1100*/  IMAD R29, R20, R29, R30 ;  /* 0x0000001d141d7224 */ /* 0x001fe400078e021e */
[----:B------:R-:W-:Y:S02]  /*1110*/  LDS R30, [R28+0x20] ;  /* 0x000020001c1e7984 */ /* 0x000fe40000000800 */
[----:B-1----:R-:W-:Y:S01]  /*1120*/  IMAD R32, R21, R32, R29 ;  /* 0x0000002015207224 */ /* 0x002fe200078e021d */
[----:B------:R-:W-:-:S03]  /*1130*/  IADD3 R29, PT, PT, R28, -0x40, RZ ;  /* 0xffffffc01c1d7810 */ /* 0x000fc60007ffe0ff */
[----:B--2---:R-:W-:Y:S01]  /*1140*/  IMAD R31, R22, R31, R32 ;  /* 0x0000001f161f7224 */ /* 0x004fe200078e0220 */
[----:B------:R-:W-:Y:S01]  /*1150*/  MOV R32, R29 ;  /* 0x0000001d00207202 */ /* 0x000fe20000000f00 */
[----:B------:R-:W-:Y:S02]  /*1160*/  IMAD.MOV.U32 R37, RZ, RZ, R29 ;  /* 0x000000ffff257224 */ /* 0x000fe400078e001d */
[----:B------:R-:W-:Y:S02]  /*1170*/  IMAD R35, R23, R36, R31 ;  /* 0x0000002417237224 */ /* 0x000fe400078e021f */
[----:B------:R-:W0:Y:S01]  /*1180*/  LDS R36, [R28+0x1c] ;  /* 0x00001c001c247984 */ /* 0x000e220000000800 */
[--C-:B------:R-:W-:Y:S02]  /*1190*/  @P4 IMAD.MOV R37, RZ, RZ, R28.reuse ;  /* 0x000000ffff254224 */ /* 0x100fe400078e021c */
[----:B------:R-:W-:-:S03]  /*11a0*/  @!P3 IMAD.MOV R32, RZ, RZ, R28 ;  /* 0x000000ffff20b224 */ /* 0x000fc600078e021c */
[----:B------:R1:W2:Y:S04]  /*11b0*/  LDS R31, [R37+0x24] ;  /* 0x00002400251f7984 */ /* 0x0002a80000000800 */
[----:B------:R-:W3:Y:S01]  /*11c0*/  LDS R32, [R32+0x28] ;  /* 0x0000280020207984 */ /* 0x000ee20000000800 */
[----:B-1----:R-:W-:Y:S01]  /*11d0*/  IMAD.MOV.U32 R37, RZ, RZ, R29 ;  /* 0x000000ffff257224 */ /* 0x002fe200078e001d */
[----:B------:R-:W-:Y:S01]  /*11e0*/  @!P6 IADD3 R37, PT, PT, R28, RZ, RZ ;  /* 0x000000ff1c25e210 */ /* 0x000fe20007ffe0ff */
[----:B0-----:R-:W-:Y:S01]  /*11f0*/  IMAD R35, R24, R36, R35 ;  /* 0x0000002418237224 */ /* 0x001fe200078e0223 */
[-C--:B------:R-:W-:Y:S01]  /*1200*/  MOV R36, R29.reuse ;  /* 0x0000001d00247202 */ /* 0x080fe20000000f00 */
[--C-:B------:R-:W-:Y:S02]  /*1210*/  @!P1 IMAD.MOV R36, RZ, RZ, R28.reuse ;  /* 0x000000ffff249224 */ /* 0x100fe400078e021c */
[----:B------:R-:W-:Y:S01]  /*1220*/  IMAD R30, R25, R30, R35 ;  /* 0x0000001e191e7224 */ /* 0x000fe200078e0223 */
[----:B------:R-:W-:Y:S01]  /*1230*/  MOV R35, R29 ;  /* 0x0000001d00237202 */ /* 0x000fe20000000f00 */
[----:B------:R-:W-:-:S02]  /*1240*/  @!P0 IMAD.MOV R35, RZ, RZ, R28 ;  /* 0x000000ffff238224 */ /* 0x000fc400078e021c */
[----:B--2---:R-:W-:Y:S02]  /*1250*/  IMAD R31, R10, R31, R30 ;  /* 0x0000001f0a1f7224 */ /* 0x004fe400078e021e */
[----:B------:R-:W-:Y:S02]  /*1260*/  IMAD.MOV.U32 R30, RZ, RZ, R29 ;  /* 0x000000ffff1e7224 */ /* 0x000fe400078e001d */
[--C-:B------:R-:W-:Y:S01]  /*1270*/  @!P2 IMAD.MOV R30, RZ, RZ, R28.reuse ;  /* 0x000000ffff1ea224 */ /* 0x100fe200078e021c */
[----:B------:R-:W-:Y:S01]  /*1280*/  LDS R35, [R35+0x34] ;  /* 0x0000340023237984 */ /* 0x000fe20000000800 */
[----:B---3--:R-:W-:Y:S02]  /*1290*/  IMAD R31, R11, R32, R31 ;  /* 0x000000200b1f7224 */ /* 0x008fe400078e021f */
[----:B------:R-:W-:Y:S01]  /*12a0*/  @!P5 IMAD.MOV R29, RZ, RZ, R28 ;  /* 0x000000ffff1dd224 */ /* 0x000fe200078e021c */
[----:B------:R-:W-:Y:S01]  /*12b0*/  LDS R32, [R36+0x30] ;  /* 0x0000300024207984 */ /* 0x000fe20000000800 */
[----:B------:R-:W-:-:S03]  /*12c0*/  LOP3.LUT P5, RZ, R6, 0x3, RZ, 0xc0, !PT ;  /* 0x0000000306ff7812 */ /* 0x000fc600078ac0ff */
[----:B------:R-:W0:Y:S04]  /*12d0*/  LDS R30, [R30+0x2c] ;  /* 0x00002c001e1e7984 */ /* 0x000e280000000800 */
[----:B------:R-:W1:Y:S04]  /*12e0*/  LDS R28, [R37+0x38] ;  /* 0x00003800251c7984 */ /* 0x000e680000000800 */
[----:B------:R-:W2:Y:S01]  /*12f0*/  LDS R29, [R29+0x3c] ;  /* 0x00003c001d1d7984 */ /* 0x000ea20000000800 */
[----:B0-----:R-:W-:-:S04]  /*1300*/  IMAD R31, R12, R30, R31 ;  /* 0x0000001e0c1f7224 */ /* 0x001fc800078e021f */
[----:B------:R-:W-:-:S04]  /*1310*/  IMAD R31, R13, R32, R31 ;  /* 0x000000200d1f7224 */ /* 0x000fc800078e021f */
[----:B------:R-:W-:-:S04]  /*1320*/  IMAD R31, R14, R35, R31 ;  /* 0x000000230e1f7224 */ /* 0x000fc800078e021f */
[----:B-1----:R-:W-:-:S04]  /*1330*/  IMAD R28, R15, R28, R31 ;  /* 0x0000001c0f1c7224 */ /* 0x002fc800078e021f */
[----:B--2---:R-:W-:Y:S01]  /*1340*/  IMAD R30, R16, R29, R28 ;  /* 0x0000001d101e7224 */ /* 0x004fe200078e021c */
[----:B------:R-:W-:Y:S06]  /*1350*/  BRA.DIV UR4, `(.L_x_41815) ;  /* 0x0000000604287947 */ /* 0x000fec000b800000 */
[----:B------:R-:W0:Y:S02]  /*1360*/  SHFL.DOWN PT, R29, R30, 0x2, 0x1c1f ;  /* 0x085c1f001e1d7f89 */ /* 0x000e2400000e0000 */
[----:B0-----:R-:W-:-:S05]  /*1370*/  IMAD.IADD R28, R30, 0x1, R29 ;  /* 0x000000011e1c7824 */ /* 0x001fca00078e021d */
[----:B------:R0:W1:Y:S02]  /*1380*/  SHFL.DOWN PT, R29, R28, 0x1, 0x1c1f ;  /* 0x083c1f001c1d7f89 */ /* 0x00006400000e0000 */
.L_x_41824:
[----:B------:R-:W2:Y:S01]  /*1390*/  @!P5 S2R R31, SR_CgaCtaId ;  /* 0x00000000001fd919 */ /* 0x000ea20000008800 */
[----:B------:R-:W-:Y:S01]  /*13a0*/  @!P5 IADD3 R30, PT, PT, R8, 0x2880, RZ ;  /* 0x00002880081ed810 */ /* 0x000fe20007ffe0ff */
[----:B-1----:R-:W-:-:S03]  /*13b0*/  IMAD.IADD R29, R28, 0x1, R29 ;  /* 0x000000011c1d7824 */ /* 0x002fc600078e021d */
[----:B--2---:R-:W-:Y:S01]  /*13c0*/  @!P5 LEA R31, R31, R30, 0x18 ;  /* 0x0000001e1f1fd211 */ /* 0x004fe200078ec0ff */
[C---:B------:R-:W-:Y:S02]  /*13d0*/  @!P5 IMAD R30, R5.reuse, 0x8, R3 ;  /* 0x00000008051ed824 */ /* 0x040fe400078e0203 */
[----:B------:R-:W-:-:S03]  /*13e0*/  IMAD.IADD R5, R5, 0x1, R0 ;  /* 0x0000000105057824 */ /* 0x000fc600078e0200 */
[----:B0-----:R-:W-:-:S05]  /*13f0*/  @!P5 LEA R28, R30, R31, 0x2 ;  /* 0x0000001f1e1cd211 */ /* 0x001fca00078e10ff */
[----:B------:R1:W-:Y:S01]  /*1400*/  @!P5 STS [R28], R29 ;  /* 0x0000001d1c00d388 */ /* 0x0003e20000000800 */
[----:B------:R-:W-:-:S13]  /*1410*/  ISETP.GE.U32.AND P5, PT, R5, 0x20, PT ;  /* 0x000000200500780c */ /* 0x000fda0003fa6070 */
[----:B-1----:R-:W-:Y:S05]  /*1420*/  @!P5 BRA `(.L_x_41816) ;  /* 0xfffffff800f8d947 */ /* 0x002fea000383ffff */
[----:B------:R-:W-:Y:S01]  /*1430*/  LOP3.LUT R0, R2, 0x3, RZ, 0xc0, !PT ;  /* 0x0000000302007812 */ /* 0x000fe200078ec0ff */
        /* <DEDUP_REMOVED lines=13> */
[----:B------:R-:W-:-:S03]  /*1510*/  IMAD R5, R4, 0x100, R3 ;  /* 0x0000010004057824 */ /* 0x000fc600078e0203 */
[----:B------:R-:W-:Y:S01]  /*1520*/  IMAD.MOV R8, RZ, RZ, -R2 ;  /* 0x000000ffff087224 */ /* 0x000fe200078e0a02 */
[----:B0-----:R-:W-:-:S06]  /*1530*/  ULEA UR4, UR5, UR4, 0x18 ;  /* 0x0000000405047291 */ /* 0x001fcc000f8ec0ff */
[----:B------:R-:W-:Y:S01]  /*1540*/  LEA R0, R6, UR4, 0x2 ;  /* 0x0000000406007c11 */ /* 0x000fe2000f8e10ff */
[----:B------:R-:W-:-:S07]  /*1550*/  IMAD R6, R7, R2, R6 ;  /* 0x0000000207067224 */ /* 0x000fce00078e0206 */
.L_x_41819:
[----:B0-----:R0:W2:Y:S01]  /*1560*/  LDS R13, [R0] ;  /* 0x00000000000d7984 */ /* 0x0010a20000000800 */
[----:B-1----:R-:W-:Y:S01]  /*1570*/  IMAD.WIDE.U32 R2, R5, 0x4, R10 ;  /* 0x0000000405027825 */ /* 0x002fe200078e000a */
[----:B------:R-:W-:-:S03]  /*1580*/  IADD3 R8, PT, PT, R8, 0x1, RZ ;  /* 0x0000000108087810 */ /* 0x000fc60007ffe0ff */
[C---:B------:R-:W-:Y:S01]  /*1590*/  IMAD.IADD R5, R7.reuse, 0x1, R5 ;  /* 0x0000000107057824 */ /* 0x040fe200078e0205 */
[----:B------:R-:W-:Y:S01]  /*15a0*/  ISETP.NE.AND P0, PT, R8, RZ, PT ;  /* 0x000000ff0800720c */ /* 0x000fe20003f05270 */
[----:B0-----:R-:W-:Y:S01]  /*15b0*/  IMAD R0, R7, 0x4, R0 ;  /* 0x0000000407007824 */ /* 0x001fe200078e0200 */
[----:B--2---:R0:W-:Y:S11]  /*15c0*/  STG.E desc[UR6][R2.64], R13 ;  /* 0x0000000d02007986 */ /* 0x0041f6000c101906 */
[----:B------:R-:W-:Y:S05]  /*15d0*/  @P0 BRA `(.L_x_41819) ;  /* 0xfffffffc00e00947 */ /* 0x000fea000383ffff */
.L_x_41818:
[----:B------:R-:W-:Y:S05]  /*15e0*/  BSYNC.RECONVERGENT B0 ;  /* 0x0000000000007941 */ /* 0x000fea0003800200 */
.L_x_41817:
        /* <DEDUP_REMOVED lines=12> */
.L_x_41820:
[C-C-:B------:R-:W-:Y:S01]  /*16b0*/  IMAD R20, R7.reuse, 0x4, R0.reuse ;  /* 0x0000000407147824 */ /* 0x140fe200078e0200 */
[C---:B------:R-:W-:Y:S01]  /*16c0*/  LEA R22, R7.reuse, R0, 0x3 ;  /* 0x0000000007167211 */ /* 0x040fe200078e18ff */
[----:B------:R-:W-:Y:S01]  /*16d0*/  IMAD R24, R7, 0xc, R0 ;  /* 0x0000000c07187824 */ /* 0x000fe200078e0200 */
[----:B0-----:R0:W1:Y:S01]  /*16e0*/  LDS R23, [R0] ;  /* 0x0000000000177984 */ /* 0x0010620000000800 */
        /* <DEDUP_REMOVED lines=17> */
.L_x_41815:
[----:B------:R-:W-:Y:S01]  /*1800*/  HFMA2 R35, -RZ, RZ, 0, 0.004024505615234375 ;  /* 0x00001c1fff237431 */ /* 0x000fe200000001ff */
[----:B------:R-:W-:Y:S01]  /*1810*/  BSSY B0, `(.L_x_41821) ;  /* 0x0000007000007945 */ /* 0x000fe20003800000 */
[----:B------:R-:W-:Y:S01]  /*1820*/  MOV R28, R30 ;  /* 0x0000001e001c7202 */ /* 0x000fe20000000f00 */
[----:B------:R-:W-:Y:S02]  /*1830*/  IMAD.MOV.U32 R32, RZ, RZ, 0x2 ;  /* 0x00000002ff207424 */ /* 0x000fe400078e00ff */
[----:B------:R-:W-:-:S07]  /*1840*/  IMAD.MOV.U32 R31, RZ, RZ, -0x1 ;  /* 0xffffffffff1f7424 */ /* 0x000fce00078e00ff */
[----:B------:R-:W-:Y:S05]  /*1850*/  WARPSYNC.COLLECTIVE R31, `(.L_x_41822) ;  /* 0x000000001f087348 */ /* 0x000fea0003c00000 */
[----:B------:R0:W1:Y:S02]  /*1860*/  SHFL.DOWN P6, R29, R28, R32, R35 ;  /* 0x080000201c1d7389 */ /* 0x00006400000c0023 */
[----:B01----:R-:W-:Y:S05]  /*1870*/  ENDCOLLECTIVE ;  /* 0x000000000000791b */ /* 0x003fea0003800000 */
.L_x_41822:
[----:B------:R-:W-:Y:S05]  /*1880*/  BSYNC B0 ;  /* 0x0000000000007941 */ /* 0x000fea0003800000 */
.L_x_41821:
[----:B------:R-:W-:Y:S01]  /*1890*/  IADD3 R28, PT, PT, R30, R29, RZ ;  /* 0x0000001d1e1c7210 */ /* 0x000fe20007ffe0ff */
[----:B------:R-:W-:Y:S01]  /*18a0*/  IMAD.MOV.U32 R32, RZ, RZ, 0x1 ;  /* 0x00000001ff207424 */ /* 0x000fe200078e00ff */
[----:B------:R-:W-:Y:S01]  /*18b0*/  MOV R35, 0x1c1f ;  /* 0x00001c1f00237802 */ /* 0x000fe20000000f00 */
[----:B------:R-:W-:-:S07]  /*18c0*/  IMAD.MOV.U32 R31, RZ, RZ, -0x1 ;  /* 0xffffffffff1f7424 */ /* 0x000fce00078e00ff */
[----:B------:R-:W-:Y:S05]  /*18d0*/  WARPSYNC.COLLECTIVE R31, `(.L_x_41823) ;  /* 0x000000001f087348 */ /* 0x000fea0003c00000 */
[----:B------:R0:W1:Y:S02]  /*18e0*/  SHFL.DOWN P6, R29, R28, R32, R35 ;  /* 0x080000201c1d7389 */ /* 0x00006400000c0023 */
[----:B01----:R-:W-:Y:S05]  /*18f0*/  ENDCOLLECTIVE ;  /* 0x000000000000791b */ /* 0x003fea0003800000 */
.L_x_41823:
[----:B------:R-:W-:Y:S05]  /*1900*/  BRA `(.L_x_41824) ;  /* 0xfffffff800a07947 */ /* 0x000fea000383ffff */
        .weak           $__internal_204_$__cuda_sm20_div_u16
        .type           $__internal_204_$__cuda_sm20_div_u16,@function
        .size           $__internal_204_$__cuda_sm20_div_u16,(.L_x_58155 - $__internal_204_$__cuda_sm20_div_u16)
$__internal_204_$__cuda_sm20_div_u16:
        /* <DEDUP_REMOVED lines=18> */
[----:B------:R-:W-:Y:S06]  /*1a30*/  RET.REL.NODEC R12 `(_Z9cuda_gemmIiLi256ELi1ELi1ELi512ELi64ELi64ELi32ELi1ELi1EEviiiPT_S1_S1_ii) ;  /* 0xffffffe40c707950 */ /* 0x000fec0003c3ffff */
.L_x_41825:
        /* <DEDUP_REMOVED lines=12> */
.L_x_58155:


//--------------------- .text._Z9cuda_gemmIiLi256ELi1ELi1ELi512ELi64ELi64ELi32ELi1ELi0EEviiiPT_S1_S1_ii --------------------------
	.section	.text._Z9cuda_gemmIiLi256ELi1ELi1ELi512ELi64ELi64ELi32ELi1ELi0EEviiiPT_S1_S1_ii,"ax",@progbits
	.align	128
        .global         _Z9cuda_gemmIiLi256ELi1ELi1ELi512ELi64ELi64ELi32ELi1ELi0EEviiiPT_S1_S1_ii
        .type           _Z9cuda_gemmIiLi256ELi1ELi1ELi512ELi64ELi64ELi32ELi1ELi0EEviiiPT_S1_S1_ii,@function
        .size           _Z9cuda_gemmIiLi256ELi1ELi1ELi512ELi64ELi64ELi32ELi1ELi0EEviiiPT_S1_S1_ii,(.L_x_58156 - _Z9cuda_gemmIiLi256ELi1ELi1ELi512ELi64ELi64ELi32ELi1ELi0EEviiiPT_S1_S1_ii)
        .other          _Z9cuda_gemmIiLi256ELi1ELi1ELi512ELi64ELi64ELi32ELi1ELi0EEviiiPT_S1_S1_ii,@"STO_CUDA_ENTRY STV_DEFAULT"
_Z9cuda_gemmIiLi256ELi1ELi1ELi512ELi64ELi64ELi32ELi1ELi0EEviiiPT_S1_S1_ii:
.text._Z9cuda_gemmIiLi256ELi1ELi1ELi512ELi64ELi64ELi32ELi1ELi0EEviiiPT_S1_S1_ii:
[----:B------:R-:W-:Y:S01]  /*0000*/  LDC R1, c[0x0][0x37c] ;  /* 0x0000df00ff017b82 */ /* 0x000fe20000000800 */
[----:B------:R-:W0:Y:S02]  /*0010*/  LDCU UR7, c[0x0][0x3ac] ;  /* 0x00007580ff0777ac */ /* 0x000e240008000800 */
[----:B0-----:R-:W-:Y:S01]  /*0020*/  IMAD.U32 R0, RZ, RZ, UR7 ;  /* 0x00000007ff007e24 */ /* 0x001fe2000f8e00ff */
[----:B------:R-:W-:-:S04]  /*0030*/  USHF.R.U32.HI UR12, URZ, 0x4, UR7 ;  /* 0x00000004ff0c7899 */ /* 0x000fc80008011607 */
        /* <DEDUP_REMOVED lines=26> */
[----:B------:R-:W0:Y:S01]  /*01e0*/  I2F.U32.RP R9, UR13 ;  /* 0x0000000d00097d06 */ /* 0x000e220008209000 */
[----:B------:R-:W1:Y:S11]  /*01f0*/  S2R R0, SR_TID.X ;  /* 0x0000000000007919 */ /* 0x000e760000002100 */
[----:B------:R-:W-:Y:S01]  /*0200*/  VOTEU.ANY UP0, P0 ;  /* 0x0000000000ff7886 */ /* 0x000fe20000000100 */
[----:B0-----:R-:W0:Y:S04]  /*0210*/  MUFU.RCP R9, R9 ;  /* 0x0000000900097308 */ /* 0x001e280000001000 */
[----:B------:R-:W-:-:S02]  /*0220*/  @UP0 UIADD3 UR5, UPT, UPT, UR5, 0x1, URZ ;  /* 0x0000000105050890 */ /* 0x000fc4000fffe0ff */
[----:B------:R-:W-:-:S05]  /*0230*/  UISETP.NE.AND UP0, UPT, UR7, URZ, UPT ;  /* 0x000000ff0700728c */ /* 0x000fca000bf05270 */
[----:B------:R-:W-:Y:S02]  /*0240*/  UMOV UR6, UR5 ;  /* 0x0000000500067c82 */ /* 0x000fe40008000000 */
[----:B------:R-:W-:-:S04]  /*0250*/  @!UP2 UIADD3 UR6, UPT, UPT, -UR6, URZ, URZ ;  /* 0x000000ff0606a290 */ /* 0x000fc8000fffe1ff */
[----:B------:R-:W-:Y:S01]  /*0260*/  @!UP0 ULOP3.LUT UR6, URZ, UR7, URZ, 0x33, !UPT ;  /* 0x00000007ff068292 */ /* 0x000fe2000f8e33ff */
[----:B0-----:R-:W-:-:S03]  /*0270*/  VIADD R7, R9, 0xffffffe ;  /* 0x0ffffffe09077836 */ /* 0x001fc60000000000 */
[----:B------:R-:W-:-:S04]  /*0280*/  UIMAD UR7, UR13, UR6, URZ ;  /* 0x000000060d0772a4 */ /* 0x000fc8000f8e02ff */
[----:B------:R-:W-:Y:S01]  /*0290*/  UISETP.LT.AND UP0, UPT, UR7, 0x100, UPT ;  /* 0x000001000700788c */ /* 0x000fe2000bf01270 */
[----:B------:R-:W0:Y:S03]  /*02a0*/  F2I.FTZ.U32.TRUNC.NTZ R7, R7 ;  /* 0x0000000700077305 */ /* 0x000e26000021f000 */
[----:B------:R-:W-:-:S06]  /*02b0*/  USEL UR7, UR7, 0x100, UP0 ;  /* 0x0000010007077887 */ /* 0x000fcc0008000000 */
[----:B------:R-:W-:Y:S01]  /*02c0*/  IMAD R5, RZ, RZ, -UR7 ;  /* 0x80000007ff057e24 */ /* 0x000fe2000f8e02ff */
[----:B------:R-:W-:Y:S02]  /*02d0*/  LOP3.LUT R9, RZ, UR7, RZ, 0x33, !PT ;  /* 0x00000007ff097c12 */ /* 0x000fe4000f8e33ff */
[----:B------:R-:W2:Y:S01]  /*02e0*/  I2F.U32.RP R4, UR7 ;  /* 0x0000000700047d06 */ /* 0x000ea20008209000 */
[----:B0-----:R-:W-:-:S07]  /*02f0*/  IMAD R13, R13, R7, RZ ;  /* 0x000000070d0d7224 */ /* 0x001fce00078e02ff */
[----:B--2---:R-:W0:Y:S02]  /*0300*/  MUFU.RCP R4, R4 ;  /* 0x0000000400047308 */ /* 0x004e240000001000 */
[----:B0-----:R-:W-:-:S06]  /*0310*/  VIADD R2, R4, 0xffffffe ;  /* 0x0ffffffe04027836 */ /* 0x001fcc0000000000 */
[----:B------:R0:W2:Y:S02]  /*0320*/  F2I.FTZ.U32.TRUNC.NTZ R3, R2 ;  /* 0x0000000200037305 */ /* 0x0000a4000021f000 */
[----:B0-----:R-:W-:Y:S02]  /*0330*/  IMAD.MOV.U32 R2, RZ, RZ, RZ ;  /* 0x000000ffff027224 */ /* 0x001fe400078e00ff */
[----:B--2---:R-:W-:-:S04]  /*0340*/  IMAD R5, R5, R3, RZ ;  /* 0x0000000305057224 */ /* 0x004fc800078e02ff */
[----:B------:R-:W-:Y:S02]  /*0350*/  IMAD.HI.U32 R8, R3, R5, R2 ;  /* 0x0000000503087227 */ /* 0x000fe400078e0002 */
[----:B------:R-:W0:Y:S01]  /*0360*/  LDC R5, c[0x0][0x360] ;  /* 0x0000d800ff057b82 */ /* 0x000e220000000800 */
[----:B------:R-:W2:Y:S03]  /*0370*/  LDCU UR4, c[0x0][0x374] ;  /* 0x00006e80ff0477ac */ /* 0x000ea60008000800 */
[----:B-1----:R-:W-:-:S04]  /*0380*/  IMAD.HI.U32 R6, R8, R0, RZ ;  /* 0x0000000008067227 */ /* 0x002fc800078e00ff */
        /* <DEDUP_REMOVED lines=15> */
[----:B0-----:R-:W-:Y:S06]  /*0480*/  @P1 EXIT ;  /* 0x000000000000194d */ /* 0x001fec0003800000 */
[----:B------:R-:W-:Y:S01]  /*0490*/  IMAD.HI.U32 R6, R8, R5, RZ ;  /* 0x0000000508067227 */ /* 0x000fe200078e00ff */
[----:B------:R-:W-:Y:S02]  /*04a0*/  ISETP.NE.U32.AND P4, PT, RZ, UR13, PT ;  /* 0x0000000dff007c0c */ /* 0x000fe4000bf85070 */
[----:B------:R-:W-:Y:S01]  /*04b0*/  SHF.R.U32.HI R12, RZ, 0x5, R0 ;  /* 0x00000005ff0c7819 */ /* 0x000fe20000011600 */
[----:B------:R-:W-:Y:S01]  /*04c0*/  IMAD.HI.U32 R8, R7, R0, RZ ;  /* 0x0000000007087227 */ /* 0x000fe200078e00ff */
[----:B------:R-:W-:Y:S02]  /*04d0*/  LOP3.LUT R14, R5, 0xffff, RZ, 0xc0, !PT ;  /* 0x0000ffff050e7812 */ /* 0x000fe400078ec0ff */
[----:B------:R-:W-:Y:S01]  /*04e0*/  MOV R17, 0x730 ;  /* 0x0000073000117802 */ /* 0x000fe20000000f00 */
[----:B------:R-:W-:-:S04]  /*04f0*/  IMAD.HI.U32 R7, R7, R4, RZ ;  /* 0x0000000407077227 */ /* 0x000fc800078e00ff */
[----:B------:R-:W-:Y:S02]  /*0500*/  IMAD.MOV R10, RZ, RZ, -R6 ;  /* 0x000000ffff0a7224 */ /* 0x000fe400078e0a06 */
[----:B------:R-:W-:Y:S02]  /*0510*/  IMAD.MOV R11, RZ, RZ, -R8 ;  /* 0x000000ffff0b7224 */ /* 0x000fe400078e0a08 */
[----:B------:R-:W-:Y:S02]  /*0520*/  IMAD.MOV R13, RZ, RZ, -R7 ;  /* 0x000000ffff0d7224 */ /* 0x000fe400078e0a07 */
[--C-:B------:R-:W-:Y:S02]  /*0530*/  IMAD R8, R10, UR7, R5.reuse ;  /* 0x000000070a087c24 */ /* 0x100fe4000f8e0205 */
        /* <DEDUP_REMOVED lines=30> */
[----:B0-----:R-:W-:Y:S05]  /*0720*/  CALL.REL.NOINC `($__internal_205_$__cuda_sm20_div_u16) ;  /* 0x0000005000207944 */ /* 0x001fea0003c00000 */
[----:B------:R-:W0:Y:S01]  /*0730*/  I2F.U32.RP R16, R5 ;  /* 0x0000000500107306 */ /* 0x000e220000209000 */
[C---:B------:R-:W-:Y:S01]  /*0740*/  ISETP.GE.U32.AND P0, PT, R20.reuse, 0x100, PT ;  /* 0x000001001400780c */ /* 0x040fe20003f06070 */
[----:B------:R-:W1:Y:S01]  /*0750*/  LDCU UR4, c[0x0][0x3a8] ;  /* 0x00007500ff0477ac */ /* 0x000e620008000800 */
[----:B------:R-:W-:Y:S01]  /*0760*/  VIMNMX.U32 R10, PT, PT, R20, 0x100, !PT ;  /* 0x00000100140a7848 */ /* 0x000fe20007fe0000 */
[----:B------:R-:W-:Y:S01]  /*0770*/  BSSY.RECONVERGENT B0, `(.L_x_41826) ;  /* 0x0000032000007945 */ /* 0x000fe20003800200 */
[----:B------:R-:W-:Y:S01]  /*0780*/  SEL R17, RZ, 0x1, P0 ;  /* 0x00000001ff117807 */ /* 0x000fe20000000000 */
[----:B------:R-:W2:Y:S01]  /*0790*/  LDCU.64 UR10, c[0x0][0x358] ;  /* 0x00006b00ff0a77ac */ /* 0x000ea20008000a00 */
[----:B------:R-:W-:Y:S01]  /*07a0*/  ISETP.NE.U32.AND P2, PT, R5, RZ, PT ;  /* 0x000000ff0500720c */ /* 0x000fe20003f45070 */
[----:B------:R-:W-:Y:S01]  /*07b0*/  IMAD.MOV.U32 R26, RZ, RZ, R0 ;  /* 0x000000ffff1a7224 */ /* 0x000fe200078e0000 */
[----:B------:R-:W-:Y:S01]  /*07c0*/  IADD3 R10, PT, PT, R10, -R20, -R17 ;  /* 0x800000140a0a7210 */ /* 0x000fe20007ffe811 */
[----:B0-----:R-:W0:Y:S02]  /*07d0*/  MUFU.RCP R16, R16 ;  /* 0x0000001000107308 */ /* 0x001e240000001000 */
[----:B0-----:R-:W-:-:S06]  /*07e0*/  VIADD R14, R16, 0xffffffe ;  /* 0x0ffffffe100e7836 */ /* 0x001fcc0000000000 */
[----:B------:R0:W3:Y:S02]  /*07f0*/  F2I.FTZ.U32.TRUNC.NTZ R15, R14 ;  /* 0x0000000e000f7305 */ /* 0x0000e4000021f000 */
[----:B0-----:R-:W-:Y:S02]  /*0800*/  IMAD.MOV.U32 R14, RZ, RZ, RZ ;  /* 0x000000ffff0e7224 */ /* 0x001fe400078e00ff */
[----:B---3--:R-:W-:-:S04]  /*0810*/  IMAD.MOV R22, RZ, RZ, -R15 ;  /* 0x000000ffff167224 */ /* 0x008fc800078e0a0f */
[----:B------:R-:W-:Y:S01]  /*0820*/  IMAD R19, R22, R5, RZ ;  /* 0x0000000516137224 */ /* 0x000fe200078e02ff */
[----:B------:R-:W-:-:S03]  /*0830*/  LOP3.LUT R22, R18, 0x3, RZ, 0xc0, !PT ;  /* 0x0000000312167812 */ /* 0x000fc600078ec0ff */
[----:B------:R-:W-:Y:S01]  /*0840*/  IMAD.HI.U32 R15, R15, R19, R14 ;  /* 0x000000130f0f7227 */ /* 0x000fe200078e000e */
[----:B------:R-:W-:-:S05]  /*0850*/  ISETP.NE.AND P3, PT, R22, 0x2, PT ;  /* 0x000000021600780c */ /* 0x000fca0003f65270 */
[----:B------:R-:W-:-:S04]  /*0860*/  IMAD.HI.U32 R16, R15, R10, RZ ;  /* 0x0000000a0f107227 */ /* 0x000fc800078e00ff */
[----:B------:R-:W-:-:S04]  /*0870*/  IMAD.MOV R14, RZ, RZ, -R16 ;  /* 0x000000ffff0e7224 */ /* 0x000fc800078e0a10 */
[----:B------:R-:W-:Y:S02]  /*0880*/  IMAD R10, R5, R14, R10 ;  /* 0x0000000e050a7224 */ /* 0x000fe400078e020a */
[----:B------:R-:W0:Y:S03]  /*0890*/  LDC R14, c[0x0][0x3ac] ;  /* 0x0000eb00ff0e7b82 */ /* 0x000e260000000800 */
[----:B------:R-:W-:-:S13]  /*08a0*/  ISETP.GE.U32.AND P0, PT, R10, R5, PT ;  /* 0x000000050a00720c */ /* 0x000fda0003f06070 */
[----:B------:R-:W-:Y:S02]  /*08b0*/  @P0 IMAD.IADD R10, R10, 0x1, -R5 ;  /* 0x000000010a0a0824 */ /* 0x000fe400078e0a05 */
[----:B------:R-:W-:-:S03]  /*08c0*/  @P0 VIADD R16, R16, 0x1 ;  /* 0x0000000110100836 */ /* 0x000fc60000000000 */
[----:B------:R-:W-:Y:S02]  /*08d0*/  ISETP.GE.U32.AND P1, PT, R10, R5, PT ;  /* 0x000000050a00720c */ /* 0x000fe40003f26070 */
[----:B0-----:R-:W-:-:S11]  /*08e0*/  ISETP.GE.AND P0, PT, R12, R14, PT ;  /* 0x0000000e0c00720c */ /* 0x001fd60003f06270 */
[----:B------:R-:W-:Y:S01]  /*08f0*/  @P1 VIADD R16, R16, 0x1 ;  /* 0x0000000110101836 */ /* 0x000fe20000000000 */
[----:B------:R-:W-:-:S05]  /*0900*/  @!P2 LOP3.LUT R16, RZ, R5, RZ, 0x33, !PT ;  /* 0x00000005ff10a212 */ /* 0x000fca00078e33ff */
[----:B------:R-:W-:Y:S01]  /*0910*/  IMAD.IADD R10, R17, 0x1, R16 ;  /* 0x00000001110a7824 */ /* 0x000fe200078e0210 */
[----:B------:R-:W-:-:S04]  /*0920*/  LOP3.LUT R16, R18, 0xffff, RZ, 0xc0, !PT ;  /* 0x0000ffff12107812 */ /* 0x000fc800078ec0ff */
[----:B------:R-:W-:Y:S02]  /*0930*/  LOP3.LUT R15, R10, 0x3, RZ, 0xc0, !PT ;  /* 0x000000030a0f7812 */ /* 0x000fe400078ec0ff */
[----:B------:R-:W-:Y:S02]  /*0940*/  ISETP.GE.U32.AND P4, PT, R16, 0x2, PT ;  /* 0x000000021000780c */ /* 0x000fe40003f86070 */
[----:B------:R-:W-:Y:S02]  /*0950*/  ISETP.NE.AND P2, PT, R15, 0x3, PT ;  /* 0x000000030f00780c */ /* 0x000fe40003f45270 */
[----:B------:R-:W-:Y:S01]  /*0960*/  ISETP.GE.U32.AND P1, PT, R10, 0x3, PT ;  /* 0x000000030a00780c */ /* 0x000fe20003f26070 */
[----:B-12---:R-:W-:-:S12]  /*0970*/  @!P3 BRA `(.L_x_41827) ;  /* 0x000000000044b947 */ /* 0x006fd80003800000 */
[----:B------:R-:W0:Y:S01]  /*0980*/  S2R R21, SR_CgaCtaId ;  /* 0x0000000000157919 */ /* 0x000e220000008800 */
[----:B------:R-:W1:Y:S01]  /*0990*/  LDC.64 R18, c[0x0][0x390] ;  /* 0x0000e400ff127b82 */ /* 0x000e620000000a00 */
[----:B------:R-:W-:Y:S01]  /*09a0*/  MOV R15, 0x400 ;  /* 0x00000400000f7802 */ /* 0x000fe20000000f00 */
[----:B------:R-:W-:-:S04]  /*09b0*/  IMAD.MOV.U32 R26, RZ, RZ, R0 ;  /* 0x000000ffff1a7224 */ /* 0x000fc800078e0000 */
[----:B------:R-:W-:Y:S02]  /*09c0*/  VIADD R16, R15, 0x2080 ;  /* 0x000020800f107836 */ /* 0x000fe40000000000 */
[----:B------:R-:W-:-:S03]  /*09d0*/  IMAD.MOV.U32 R15, RZ, RZ, RZ ;  /* 0x000000ffff0f7224 */ /* 0x000fc600078e00ff */
[----:B0-----:R-:W-:-:S07]  /*09e0*/  LEA R21, R21, R16, 0x18 ;  /* 0x0000001015157211 */ /* 0x001fce00078ec0ff */
.L_x_41828:
[----:B------:R-:W-:-:S04]  /*09f0*/  IMAD R17, R3, 0x200, R26 ;  /* 0x0000020003117824 */ /* 0x000fc800078e021a */
[----:B01----:R-:W-:-:S06]  /*0a00*/  IMAD.WIDE.U32 R16, R17, 0x4, R18 ;  /* 0x0000000411107825 */ /* 0x003fcc00078e0012 */
[----:B------:R-:W2:Y:S01]  /*0a10*/  LDG.E R16, desc[UR10][R16.64] ;  /* 0x0000000a10107981 */ /* 0x000ea2000c1e1900 */
[----:B------:R-:W-:Y:S02]  /*0a20*/  IMAD R23, R26, 0x4, R21 ;  /* 0x000000041a177824 */ /* 0x000fe400078e0215 */
[----:B------:R-:W-:Y:S02]  /*0a30*/  VIADD R15, R15, 0x1 ;  /* 0x000000010f0f7836 */ /* 0x000fe40000000000 */
[----:B------:R-:W-:-:S03]  /*0a40*/  IMAD.IADD R26, R5, 0x1, R26 ;  /* 0x00000001051a7824 */ /* 0x000fc600078e021a */
[----:B------:R-:W-:-:S04]  /*0a50*/  LOP3.LUT R20, R15, R22, RZ, 0x3c, !PT ;  /* 0x000000160f147212 */ /* 0x000fc800078e3cff */
[----:B------:R-:W-:Y:S01]  /*0a60*/  ISETP.NE.AND P3, PT, R20, 0x2, PT ;  /* 0x000000021400780c */ /* 0x000fe20003f65270 */
[----:B--2---:R0:W-:-:S12]  /*0a70*/  STS [R23], R16 ;  /* 0x0000001017007388 */ /* 0x0041d80000000800 */
[----:B------:R-:W-:Y:S05]  /*0a80*/  @P3 BRA `(.L_x_41828) ;  /* 0xfffffffc00d83947 */ /* 0x000fea000383ffff */
.L_x_41827:
[----:B------:R-:W-:Y:S05]  /*0a90*/  BSYNC.RECONVERGENT B0 ;  /* 0x0000000000007941 */ /* 0x000fea0003800200 */
.L_x_41826:
[----:B------:R-:W-:Y:S04]  /*0aa0*/  BSSY.RECONVERGENT B0, `(.L_x_41829) ;  /* 0x000001f000007945 */ /* 0x000fe80003800200 */
[----:B------:R-:W-:Y:S05]  /*0ab0*/  @!P4 BRA `(.L_x_41830) ;  /* 0x000000000074c947 */ /* 0x000fea0003800000 */
[----:B------:R-:W1:Y:S01]  /*0ac0*/  S2R R19, SR_CgaCtaId ;  /* 0x0000000000137919 */ /* 0x000e620000008800 */
[----:B0-----:R-:W0:Y:S01]  /*0ad0*/  LDC.64 R16, c[0x0][0x390] ;  /* 0x0000e400ff107b82 */ /* 0x001e220000000a00 */
[----:B------:R-:W-:-:S05]  /*0ae0*/  MOV R15, 0x400 ;  /* 0x00000400000f7802 */ /* 0x000fca0000000f00 */
[----:B------:R-:W-:Y:S02]  /*0af0*/  VIADD R18, R15, 0x2080 ;  /* 0x000020800f127836 */ /* 0x000fe40000000000 */
[----:B------:R-:W-:-:S03]  /*0b00*/  IMAD.SHL.U32 R15, R5, 0x4, RZ ;  /* 0x00000004050f7824 */ /* 0x000fc600078e00ff */
[----:B-1----:R-:W-:-:S07]  /*0b10*/  LEA R31, R19, R18, 0x18 ;  /* 0x00000012131f7211 */ /* 0x002fce00078ec0ff */
.L_x_41831:
        /* <DEDUP_REMOVED lines=23> */
.L_x_41830:
[----:B------:R-:W-:Y:S05]  /*0c90*/  BSYNC.RECONVERGENT B0 ;  /* 0x0000000000007941 */ /* 0x000fea0003800200 */
.L_x_41829:
[----:B------:R-:W-:Y:S01]  /*0ca0*/  BSSY.RECONVERGENT B0, `(.L_x_41832) ;  /* 0x0000011000007945 */ /* 0x000fe20003800200 */
[----:B0-----:R-:W-:-:S03]  /*0cb0*/  IMAD.MOV.U32 R16, RZ, RZ, R0 ;  /* 0x000000ffff107224 */ /* 0x001fc600078e0000 */
[----:B------:R-:W-:Y:S05]  /*0cc0*/  @!P2 BRA `(.L_x_41833) ;  /* 0x000000000038a947 */ /* 0x000fea0003800000 */
[----:B------:R-:W0:Y:S01]  /*0cd0*/  S2R R19, SR_CgaCtaId ;  /* 0x0000000000137919 */ /* 0x000e220000008800 */
[----:B------:R-:W-:Y:S01]  /*0ce0*/  MOV R16, 0x400 ;  /* 0x0000040000107802 */ /* 0x000fe20000000f00 */
[----:B------:R-:W-:Y:S02]  /*0cf0*/  VIADD R15, R10, 0x1 ;  /* 0x000000010a0f7836 */ /* 0x000fe40000000000 */
[----:B------:R-:W-:Y:S02]  /*0d00*/  IMAD.MOV.U32 R17, RZ, RZ, RZ ;  /* 0x000000ffff117224 */ /* 0x000fe400078e00ff */
[----:B------:R-:W-:Y:S01]  /*0d10*/  VIADD R16, R16, 0x2880 ;  /* 0x0000288010107836 */ /* 0x000fe20000000000 */
[----:B-1----:R-:W-:-:S04]  /*0d20*/  LOP3.LUT R18, R15, 0x3, RZ, 0xc0, !PT ;  /* 0x000000030f127812 */ /* 0x002fc800078ec0ff */
[----:B0-----:R-:W-:Y:S01]  /*0d30*/  LEA R19, R19, R16, 0x18 ;  /* 0x0000001013137211 */ /* 0x001fe200078ec0ff */
[----:B------:R-:W-:-:S07]  /*0d40*/  IMAD.MOV.U32 R16, RZ, RZ, R0 ;  /* 0x000000ffff107224 */ /* 0x000fce00078e0000 */
.L_x_41834:
[----:B------:R-:W-:Y:S02]  /*0d50*/  IMAD R15, R16, 0x4, R19 ;  /* 0x00000004100f7824 */ /* 0x000fe400078e0213 */
[----:B------:R-:W-:Y:S02]  /*0d60*/  VIADD R17, R17, 0x1 ;  /* 0x0000000111117836 */ /* 0x000fe40000000000 */
[----:B------:R-:W-:Y:S01]  /*0d70*/  IMAD.IADD R16, R5, 0x1, R16 ;  /* 0x0000000105107824 */ /* 0x000fe200078e0210 */
[----:B------:R0:W-:Y:S02]  /*0d80*/  STS [R15], RZ ;  /* 0x000000ff0f007388 */ /* 0x0001e40000000800 */
[----:B------:R-:W-:-:S13]  /*0d90*/  ISETP.NE.AND P2, PT, R17, R18, PT ;  /* 0x000000121100720c */ /* 0x000fda0003f45270 */
[----:B0-----:R-:W-:Y:S05]  /*0da0*/  @P2 BRA `(.L_x_41834) ;  /* 0xfffffffc00e82947 */ /* 0x001fea000383ffff */
.L_x_41833:
[----:B------:R-:W-:Y:S05]  /*0db0*/  BSYNC.RECONVERGENT B0 ;  /* 0x0000000000007941 */ /* 0x000fea0003800200 */
.L_x_41832:
[----:B------:R-:W-:Y:S04]  /*0dc0*/  BSSY.RECONVERGENT B0, `(.L_x_41835) ;  /* 0x0000011000007945 */ /* 0x000fe80003800200 */
[----:B------:R-:W-:Y:S05]  /*0dd0*/  @!P1 BRA `(.L_x_41836) ;  /* 0x00000000003c9947 */ /* 0x000fea0003800000 */
[----:B-1----:R-:W0:Y:S01]  /*0de0*/  S2R R18, SR_CgaCtaId ;  /* 0x0000000000127919 */ /* 0x002e220000008800 */
[----:B------:R-:W-:-:S05]  /*0df0*/  MOV R15, 0x400 ;  /* 0x00000400000f7802 */ /* 0x000fca0000000f00 */
[----:B------:R-:W-:-:S05]  /*0e00*/  VIADD R15, R15, 0x2880 ;  /* 0x000028800f0f7836 */ /* 0x000fca0000000000 */
[----:B0-----:R-:W-:-:S07]  /*0e10*/  LEA R17, R18, R15, 0x18 ;  /* 0x0000000f12117211 */ /* 0x001fce00078ec0ff */
.L_x_41837:
[----:B0-----:R-:W-:Y:S02]  /*0e20*/  IMAD R22, R16, 0x4, R17 ;  /* 0x0000000410167824 */ /* 0x001fe400078e0211 */
        /* <DEDUP_REMOVED lines=10> */
.L_x_41836:
[----:B------:R-:W-:Y:S05]  /*0ed0*/  BSYNC.RECONVERGENT B0 ;  /* 0x0000000000007941 */ /* 0x000fea0003800200 */
.L_x_41835:
[----:B------:R-:W-:Y:S04]  /*0ee0*/  BSSY.RECONVERGENT B0, `(.L_x_41838) ;  /* 0x0000010000007945 */ /* 0x000fe80003800200 */
[----:B------:R-:W-:Y:S05]  /*0ef0*/  @P0 BRA `(.L_x_41839) ;  /* 0x0000000000380947 */ /* 0x000fea0003800000 */
[----:B0-----:R-:W0:Y:S01]  /*0f00*/  S2R R15, SR_CgaCtaId ;  /* 0x00000000000f7919 */ /* 0x001e220000008800 */
[----:B-1----:R-:W1:Y:S01]  /*0f10*/  LDC.64 R18, c[0x0][0x398] ;  /* 0x0000e600ff127b82 */ /* 0x002e620000000a00 */
[----:B------:R-:W-:Y:S01]  /*0f20*/  MOV R16, 0x400 ;  /* 0x0000040000107802 */ /* 0x000fe20000000f00 */
[----:B------:R-:W-:-:S03]  /*0f30*/  IMAD R21, R4, 0x20, R11 ;  /* 0x0000002004157824 */ /* 0x000fc600078e020b */
[----:B0-----:R-:W-:-:S05]  /*0f40*/  LEA R16, R15, R16, 0x18 ;  /* 0x000000100f107211 */ /* 0x001fca00078ec0ff */
[----:B------:R-:W-:-:S07]  /*0f50*/  IMAD R15, R11, 0x104, R16 ;  /* 0x000001040b0f7824 */ /* 0x000fce00078e0210 */
.L_x_41840:
[----:B------:R-:W-:-:S04]  /*0f60*/  IMAD R17, R12, UR4, R21 ;  /* 0x000000040c117c24 */ /* 0x000fc8000f8e0215 */
[----:B-12---:R-:W-:-:S06]  /*0f70*/  IMAD.WIDE R16, R17, 0x4, R18 ;  /* 0x0000000411107825 */ /* 0x006fcc00078e0212 */
[----:B------:R-:W2:Y:S01]  /*0f80*/  LDG.E R16, desc[UR10][R16.64] ;  /* 0x0000000a10107981 */ /* 0x000ea2000c1e1900 */
[----:B------:R-:W-:Y:S01]  /*0f90*/  IMAD R23, R12, 0x4, R15 ;  /* 0x000000040c177824 */ /* 0x000fe200078e020f */
[----:B------:R-:W-:-:S04]  /*0fa0*/  LEA.HI R12, R5, R12, RZ, 0x1b ;  /* 0x0000000c050c7211 */ /* 0x000fc800078fd8ff */
[----:B------:R-:W-:Y:S01]  /*0fb0*/  ISETP.GE.AND P0, PT, R12, R14, PT ;  /* 0x0000000e0c00720c */ /* 0x000fe20003f06270 */
[----:B--2---:R2:W-:-:S12]  /*0fc0*/  STS [R23], R16 ;  /* 0x0000001017007388 */ /* 0x0045d80000000800 */
[----:B------:R-:W-:Y:S05]  /*0fd0*/  @!P0 BRA `(.L_x_41840) ;  /* 0xfffffffc00e08947 */ /* 0x000fea000383ffff */
.L_x_41839:
[----:B------:R-:W-:Y:S05]  /*0fe0*/  BSYNC.RECONVERGENT B0 ;  /* 0x0000000000007941 */ /* 0x000fea0003800200 */
.L_x_41838:
[----:B------:R-:W-:Y:S01]  /*0ff0*/  BAR.SYNC.DEFER_BLOCKING 0x0 ;  /* 0x0000000000007b1d */ /* 0x000fe20000010000 */
[----:B------:R-:W-:-:S09]  /*1000*/  UISETP.GE.AND UP0, UPT, UR6, 0x1, UPT ;  /* 0x000000010600788c */ /* 0x000fd2000bf06270 */
[----:B------:R-:W-:Y:S05]  /*1010*/  BRA.U !UP0, `(.L_x_41841) ;  /* 0x0000004108f07547 */ /* 0x000fea000b800000 */
[----:B------:R-:W3:Y:S01]  /*1020*/  LDCU UR8, c[0x0][0x3a8] ;  /* 0x00007500ff0877ac */ /* 0x000ee20008000800 */
[----:B01----:R-:W-:Y:S01]  /*1030*/  VIMNMX.U32 R20, PT, PT, R14, 0x10, PT ;  /* 0x000000100e147848 */ /* 0x003fe20003fe0000 */
[----:B---3--:R-:W-:-:S04]  /*1040*/  UISETP.LT.AND UP0, UPT, UR8, 0x20, UPT ;  /* 0x000000200800788c */ /* 0x008fc8000bf01270 */
        /* <DEDUP_REMOVED lines=25> */
[----:B--2---:R-:W-:Y:S01]  /*11e0*/  VIADD R16, R7, 0xc ;  /* 0x0000000c07107836 */ /* 0x004fe20000000000 */
[-C--:B------:R-:W-:Y:S01]  /*11f0*/  ISETP.GE.U32.AND P0, PT, R15, R20.reuse, PT ;  /* 0x000000140f00720c */ /* 0x080fe20003f06070 */
[----:B------:R-:W-:Y:S01]  /*1200*/  VIADD R15, R13, 0xb ;  /* 0x0000000b0d0f7836 */ /* 0x000fe20000000000 */
[-C--:B------:R-:W-:Y:S01]  /*1210*/  ISETP.GE.U32.AND P1, PT, R11, R20.reuse, PT ;  /* 0x000000140b00720c */ /* 0x080fe20003f26070 */
[----:B------:R-:W-:Y:S01]  /*1220*/  VIADD R11, R13, 0xa ;  /* 0x0000000a0d0b7836 */ /* 0x000fe20000000000 */
[C---:B------:R-:W-:Y:S01]  /*1230*/  SEL R30, R20.reuse, RZ, P6 ;  /* 0x000000ff141e7207 */ /* 0x040fe20003000000 */
[----:B------:R-:W-:Y:S01]  /*1240*/  VIADD R18, R7, 0xe ;  /* 0x0000000e07127836 */ /* 0x000fe20000000000 */
[C---:B------:R-:W-:Y:S01]  /*1250*/  SEL R28, R20.reuse, RZ, P4 ;  /* 0x000000ff141c7207 */ /* 0x040fe20002000000 */
        /* <DEDUP_REMOVED lines=14> */
[----:B------:R-:W-:Y:S01]  /*1340*/  IMAD.IADD R23, R9, 0x1, -R30 ;  /* 0x0000000109177824 */ /* 0x000fe200078e0a1e */
[----:B------:R-:W-:Y:S01]  /*1350*/  IADD3 R11, PT, PT, R13, 0xe, RZ ;  /* 0x0000000e0d0b7810 */ /* 0x000fe20007ffe0ff */
[----:B------:R-:W-:Y:S01]  /*1360*/  IMAD.IADD R25, R9, 0x1, -R34 ;  /* 0x0000000109197824 */ /* 0x000fe200078e0a22 */
[----:B------:R-:W-:-:S02]  /*1370*/  SEL R36, R20, RZ, P2 ;  /* 0x000000ff14247207 */ /* 0x000fc40001000000 */
[C---:B------:R-:W-:Y:S02]  /*1380*/  SEL R38, R20.reuse, RZ, P1 ;  /* 0x000000ff14267207 */ /* 0x040fe40000800000 */
[-C--:B------:R-:W-:Y:S01]  /*1390*/  ISETP.GE.U32.AND P2, PT, R11, R20.reuse, PT ;  /* 0x000000140b00720c */ /* 0x080fe20003f46070 */
[----:B------:R-:W-:Y:S01]  /*13a0*/  VIADD R11, R7, 0x2 ;  /* 0x00000002070b7836 */ /* 0x000fe20000000000 */
        /* <DEDUP_REMOVED lines=24> */
[----:B------:R-:W-:-:S02]  /*1530*/  LOP3.LUT R15, R15, 0xf, RZ, 0xc0, !PT ;  /* 0x0000000f0f0f7812 */ /* 0x000fc400078ec0ff */
[----:B------:R-:W-:Y:S02]  /*1540*/  LOP3.LUT R16, R16, 0xf, RZ, 0xc0, !PT ;  /* 0x0000000f10107812 */ /* 0x000fe400078ec0ff */
[----:B------:R-:W-:Y:S02]  /*1550*/  LOP3.LUT R17, R17, 0xf, RZ, 0xc0, !PT ;  /* 0x0000000f11117812 */ /* 0x000fe400078ec0ff */
[----:B------:R-:W-:-:S07]  /*1560*/  LOP3.LUT R18, R18, 0xf, RZ, 0xc0, !PT ;  /* 0x0000000f12127812 */ /* 0x000fce00078ec0ff */
.L_x_41862:
        /* <DEDUP_REMOVED lines=20> */
.L_x_41843:
        /* <DEDUP_REMOVED lines=10> */
.L_x_41844:
        /* <DEDUP_REMOVED lines=8> */
.L_x_41845:
        /* <DEDUP_REMOVED lines=10> */
.L_x_41846:
        /* <DEDUP_REMOVED lines=10> */
.L_x_41847:
        /* <DEDUP_REMOVED lines=10> */
.L_x_41848:
        /* <DEDUP_REMOVED lines=14> */
.L_x_41849:
        /* <DEDUP_REMOVED lines=15> */
.L_x_41850:
        /* <DEDUP_REMOVED lines=13> */
.L_x_41851:
        /* <DEDUP_REMOVED lines=13> */
.L_x_41852:
        /* <DEDUP_REMOVED lines=13> */
.L_x_41853:
        /* <DEDUP_REMOVED lines=13> */
.L_x_41854:
        /* <DEDUP_REMOVED lines=13> */
.L_x_41855:
        /* <DEDUP_REMOVED lines=13> */
.L_x_41856:
        /* <DEDUP_REMOVED lines=13> */
.L_x_41857:
        /* <DEDUP_REMOVED lines=15> */
.L_x_41858:
        /* <DEDUP_REMOVED lines=9> */
.L_x_41861:
        /* <DEDUP_REMOVED lines=15> */
[----:B--2---:R-:W-:-:S04]  /*23a0*/  @P3 IMAD R56, R37, R59, R56 ;  /* 0x0000003b25383224 */ /* 0x004fc800078e0238 */
[----:B---3--:R-:W-:Y:S02]  /*23b0*/  @P2 IMAD R56, R38, R61, R56 ;  /* 0x0000003d26382224 */ /* 0x008fe400078e0238 */
[----:B------:R-:W0:Y:S02]  /*23c0*/  @P0 LDS R61, [R58+0x14] ;  /* 0x000014003a3d0984 */ /* 0x000e240000000800 */
[----:B----4-:R-:W-:Y:S02]  /*23d0*/  @P1 IMAD R56, R39, R57, R56 ;  /* 0x0000003927381224 */ /* 0x010fe400078e0238 */
[----:B------:R-:W1:Y:S02]  /*23e0*/  LDC R57, c[0x0][0x3ac] ;  /* 0x0000eb00ff397b82 */ /* 0x000e640000000800 */
[----:B0-----:R-:W-:Y:S01]  /*23f0*/  @P0 IMAD R56, R40, R61, R56 ;  /* 0x0000003d28380224 */ /* 0x001fe200078e0238 */
[----:B-1----:R-:W-:-:S13]  /*2400*/  ISETP.GE.AND P6, PT, R57, 0x7, PT ;  /* 0x000000073900780c */ /* 0x002fda0003fc6270 */
        /* <DEDUP_REMOVED lines=37> */
[----:B------:R-:W-:-:S03]  /*2660*/  IMAD.IADD R55, R6, 0x1, R55 ;  /* 0x0000000106377824 */ /* 0x000fc600078e0237 */
[----:B------:R-:W-:-:S05]  /*2670*/  LEA R59, R57, R53, 0x2 ;  /* 0x00000035393b7211 */ /* 0x000fca00078e10ff */
[----:B------:R-:W-:Y:S02]  /*2680*/  LDS R61, [R59] ;  /* 0x000000003b3d7984 */ /* 0x000fe40000000800 */
[----:B------:R-:W-:-:S05]  /*2690*/  @P6 IMAD R54, R34, 0x4, R54 ;  /* 0x0000000422366824 */ /* 0x000fca00078e0236 */
[----:B------:R-:W0:Y:S02]  /*26a0*/  @P6 LDS R57, [R54+0x3c] ;  /* 0x00003c0036396984 */ /* 0x000e240000000800 */
[----:B0-----:R-:W-:Y:S01]  /*26b0*/  @P6 IMAD R56, R36, R57, R56 ;  /* 0x0000003924386224 */ /* 0x001fe200078e0238 */
[----:B------:R-:W-:-:S03]  /*26c0*/  ISETP.GE.AND P6, PT, R55, UR8, PT ;  /* 0x0000000837007c0c */ /* 0x000fc6000bfc6270 */
[----:B------:R-:W-:-:S05]  /*26d0*/  IMAD.IADD R56, R61, 0x1, R56 ;  /* 0x000000013d387824 */ /* 0x000fca00078e0238 */
[----:B------:R0:W-:Y:S05]  /*26e0*/  STS [R59], R56 ;  /* 0x000000383b007388 */ /* 0x0001ea0000000800 */
[----:B------:R-:W-:Y:S05]  /*26f0*/  @!P6 BRA `(.L_x_41861) ;  /* 0xfffffff800ece947 */ /* 0x000fea000383ffff */
.L_x_41860:
[----:B------:R-:W-:Y:S05]  /*2700*/  BSYNC.RECONVERGENT B0 ;  /* 0x0000000000007941 */ /* 0x000fea0003800200 */
.L_x_41859:
[----:B------:R-:W-:Y:S05]  /*2710*/  BRA.U !UP0, `(.L_x_41862) ;  /* 0xffffffed08947547 */ /* 0x000fea000b83ffff */
[----:B------:R-:W-:Y:S05]  /*2720*/  BRA `(.L_x_41841) ;  /* 0x0000002c002c7947 */ /* 0x000fea0003800000 */
.L_x_41842:
        /* <DEDUP_REMOVED lines=30> */
[C---:B------:R-:W-:Y:S01]  /*2910*/  VIADD R18, R7.reuse, 0x7 ;  /* 0x0000000707127836 */ /* 0x040fe20000000000 */
[C---:B------:R-:W-:Y:S01]  /*2920*/  SEL R30, R20.reuse, RZ, P6 ;  /* 0x000000ff141e7207 */ /* 0x040fe20003000000 */
[----:B------:R-:W-:Y:S01]  /*2930*/  VIADD R19, R7, 0xa ;  /* 0x0000000a07137836 */ /* 0x000fe20000000000 */
        /* <DEDUP_REMOVED lines=50> */
.L_x_41883:
        /* <DEDUP_REMOVED lines=20> */
.L_x_41864:
        /* <DEDUP_REMOVED lines=8> */
.L_x_41865:
        /* <DEDUP_REMOVED lines=8> */
.L_x_41866:
        /* <DEDUP_REMOVED lines=8> */
.L_x_41867:
        /* <DEDUP_REMOVED lines=8> */
.L_x_41868:
        /* <DEDUP_REMOVED lines=8> */
.L_x_41869:
        /* <DEDUP_REMOVED lines=12> */
.L_x_41870:
        /* <DEDUP_REMOVED lines=13> */
.L_x_41871:
        /* <DEDUP_REMOVED lines=13> */
.L_x_41872:
        /* <DEDUP_REMOVED lines=15> */
.L_x_41873:
        /* <DEDUP_REMOVED lines=13> */
.L_x_41874:
        /* <DEDUP_REMOVED lines=15> */
.L_x_41875:
        /* <DEDUP_REMOVED lines=15> */
.L_x_41876:
        /* <DEDUP_REMOVED lines=15> */
.L_x_41877:
        /* <DEDUP_REMOVED lines=15> */
.L_x_41878:
        /* <DEDUP_REMOVED lines=15> */
.L_x_41879:
        /* <DEDUP_REMOVED lines=9> */
.L_x_41882:
[----:B------:R-:W-:Y:S02]  /*3980*/  IMAD R56, R55, 0x104, R53 ;  /* 0x0000010437387824 */ /* 0x000fe400078e0235 */
[----:B0-----:R-:W-:Y:S02]  /*3990*/  HFMA2 R58, -RZ, RZ, 0, 0 ;  /* 0x00000000ff3a7431 */ /* 0x001fe400000001ff */
        /* <DEDUP_REMOVED lines=65> */
.L_x_41881:
[----:B------:R-:W-:Y:S05]  /*3db0*/  BSYNC.RECONVERGENT B0 ;  /* 0x0000000000007941 */ /* 0x000fea0003800200 */
.L_x_41880:
[----:B------:R-:W-:Y:S05]  /*3dc0*/  BRA.U !UP0, `(.L_x_41883) ;  /* 0xffffffed08a47547 */ /* 0x000fea000b83ffff */
[----:B------:R-:W-:Y:S05]  /*3dd0*/  BRA `(.L_x_41841) ;  /* 0x0000001400807947 */ /* 0x000fea0003800000 */
.L_x_41863:
        /* <DEDUP_REMOVED lines=8> */
[----:B------:R-:W-:Y:S01]  /*3e60*/  VIADD R17, R13, 0x5 ;  /* 0x000000050d117836 */ /* 0x000fe20000000000 */
[C---:B------:R-:W-:Y:S01]  /*3e70*/  SEL R14, R20.reuse, RZ, P3 ;  /* 0x000000ff140e7207 */ /* 0x040fe20001800000 */
[----:B------:R-:W-:Y:S01]  /*3e80*/  IMAD.MOV.U32 R12, RZ, RZ, RZ ;  /* 0x000000ffff0c7224 */ /* 0x000fe200078e00ff */
[-C--:B------:R-:W-:Y:S01]  /*3e90*/  ISETP.GE.U32.AND P6, PT, R15, R20.reuse, PT ;  /* 0x000000140f00720c */ /* 0x080fe20003fc6070 */
[----:B------:R-:W-:Y:S01]  /*3ea0*/  VIADD R15, R13, 0x7 ;  /* 0x000000070d0f7836 */ /* 0x000fe20000000000 */
[-C--:B------:R-:W-:Y:S01]  /*3eb0*/  ISETP.GE.U32.AND P0, PT, R17, R20.reuse, PT ;  /* 0x000000141100720c */ /* 0x080fe20003f06070 */
[----:B------:R-:W-:Y:S01]  /*3ec0*/  VIADD R17, R13, 0x8 ;  /* 0x000000080d117836 */ /* 0x000fe20000000000 */
[-C--:B------:R-:W-:Y:S01]  /*3ed0*/  ISETP.GE.U32.AND P5, PT, R19, R20.reuse, PT ;  /* 0x000000141300720c */ /* 0x080fe20003fa6070 */
[----:B------:R-:W-:Y:S01]  /*3ee0*/  VIADD R19, R13, 0x6 ;  /* 0x000000060d137836 */ /* 0x000fe20000000000 */
[-C--:B------:R-:W-:Y:S01]  /*3ef0*/  ISETP.GE.U32.AND P2, PT, R15, R20.reuse, PT ;  /* 0x000000140f00720c */ /* 0x080fe20003f46070 */
[----:B------:R-:W-:Y:S01]  /*3f00*/  VIADD R15, R13, 0x9 ;  /* 0x000000090d0f7836 */ /* 0x000fe20000000000 */
[----:B------:R-:W-:Y:S01]  /*3f10*/  ISETP.GE.U32.AND P3, PT, R17, R20, PT ;  /* 0x000000141100720c */ /* 0x000fe20003f66070 */
[----:B------:R-:W-:Y:S01]  /*3f20*/  VIADD R17, R13, 0xa ;  /* 0x0000000a0d117836 */ /* 0x000fe20000000000 */
[----:B--2---:R-:W-:-:S02]  /*3f30*/  SEL R16, R20, RZ, P4 ;  /* 0x000000ff14107207 */ /* 0x004fc40002000000 */
[C---:B------:R-:W-:Y:S02]  /*3f40*/  SEL R18, R20.reuse, RZ, P5 ;  /* 0x000000ff14127207 */ /* 0x040fe40002800000 */
[-C--:B------:R-:W-:Y:S01]  /*3f50*/  ISETP.GE.U32.AND P4, PT, R15, R20.reuse, PT ;  /* 0x000000140f00720c */ /* 0x080fe20003f86070 */
[----:B------:R-:W-:Y:S01]  /*3f60*/  VIADD R15, R13, 0xb ;  /* 0x0000000b0d0f7836 */ /* 0x000fe20000000000 */
[-C--:B------:R-:W-:Y:S01]  /*3f70*/  ISETP.GE.U32.AND P5, PT, R17, R20.reuse, PT ;  /* 0x000000141100720c */ /* 0x080fe20003fa6070 */
[----:B------:R-:W-:Y:S01]  /*3f80*/  VIADD R17, R13, 0xc ;  /* 0x0000000c0d117836 */ /* 0x000fe20000000000 */
[C---:B------:R-:W-:Y:S02]  /*3f90*/  SEL R22, R20.reuse, RZ, P6 ;  /* 0x000000ff14167207 */ /* 0x040fe40003000000 */
[C---:B------:R-:W-:Y:S02]  /*3fa0*/  SEL R24, R20.reuse, RZ, P0 ;  /* 0x000000ff14187207 */ /* 0x040fe40000000000 */
[-C--:B------:R-:W-:Y:S01]  /*3fb0*/  ISETP.GE.U32.AND P6, PT, R15, R20.reuse, PT ;  /* 0x000000140f00720c */ /* 0x080fe20003fc6070 */
[----:B------:R-:W-:Y:S01]  /*3fc0*/  VIADD R15, R13, 0xd ;  /* 0x0000000d0d0f7836 */ /* 0x000fe20000000000 */
[-C--:B------:R-:W-:Y:S01]  /*3fd0*/  ISETP.GE.U32.AND P0, PT, R17, R20.reuse, PT ;  /* 0x000000141100720c */ /* 0x080fe20003f06070 */
[----:B------:R-:W-:Y:S01]  /*3fe0*/  VIADD R17, R13, 0xe ;  /* 0x0000000e0d117836 */ /* 0x000fe20000000000 */
[----:B------:R-:W-:Y:S01]  /*3ff0*/  ISETP.GE.U32.AND P1, PT, R19, R20, PT ;  /* 0x000000141300720c */ /* 0x000fe20003f26070 */
[----:B------:R-:W-:Y:S01]  /*4000*/  VIADD R13, R13, 0xf ;  /* 0x0000000f0d0d7836 */ /* 0x000fe20000000000 */
[----:B------:R-:W-:-:S02]  /*4010*/  SEL R28, R20, RZ, P2 ;  /* 0x000000ff141c7207 */ /* 0x000fc40001000000 */
        /* <DEDUP_REMOVED lines=27> */
.L_x_41903:
        /* <DEDUP_REMOVED lines=30> */
.L_x_41884:
        /* <DEDUP_REMOVED lines=10> */
.L_x_41885:
        /* <DEDUP_REMOVED lines=10> */
.L_x_41886:
        /* <DEDUP_REMOVED lines=10> */
.L_x_41887:
        /* <DEDUP_REMOVED lines=10> */
.L_x_41888:
        /* <DEDUP_REMOVED lines=11> */
.L_x_41889:
        /* <DEDUP_REMOVED lines=11> */
.L_x_41890:
[----:B------:R-:W-:-:S09]  /*4790*/  UISETP.GE.AND UP6, UPT, UR14, 0x8, UPT ;  /* 0x000000080e00788c */ /* 0x000fd2000bfc6270 */
        /* <DEDUP_REMOVED lines=10> */
.L_x_41891:
        /* <DEDUP_REMOVED lines=11> */
.L_x_41892:
        /* <DEDUP_REMOVED lines=11> */
.L_x_41893:
        /* <DEDUP_REMOVED lines=10> */
.L_x_41894:
        /* <DEDUP_REMOVED lines=10> */
.L_x_41895:
        /* <DEDUP_REMOVED lines=10> */
.L_x_41896:
        /* <DEDUP_REMOVED lines=10> */
.L_x_41897:
        /* <DEDUP_REMOVED lines=10> */
.L_x_41898:
        /* <DEDUP_REMOVED lines=10> */
.L_x_41899:
[----:B------:R-:W-:Y:S05]  /*4d60*/  @P6 BRA `(.L_x_41900) ;  /* 0x0000000400986947 */ /* 0x000fea0003800000 */
[----:B------:R-:W-:-:S07]  /*4d70*/  IMAD.MOV.U32 R45, RZ, RZ, R2 ;  /* 0x000000ffff2d7224 */ /* 0x000fce00078e0002 */
.L_x_41902:
        /* <DEDUP_REMOVED lines=66> */
.L_x_41901:
        /* <DEDUP_REMOVED lines=35> */
.L_x_41900:
[----:B------:R-:W-:Y:S05]  /*53d0*/  @!P5 BRA `(.L_x_41903) ;  /* 0xffffffec007cd947 */ /* 0x000fea000383ffff */
.L_x_41841:
[----:B------:R-:W-:Y:S01]  /*53e0*/  LOP3.LUT R2, R10, 0x3, RZ, 0xc0, !PT ;  /* 0x000000030a027812 */ /* 0x000fe200078ec0ff */
[----:B------:R-:W-:Y:S05]  /*53f0*/  WARPSYNC.ALL ;  /* 0x0000000000007948 */ /* 0x000fea0003800000 */
[----:B------:R-:W-:Y:S01]  /*5400*/  BAR.SYNC.DEFER_BLOCKING 0x0 ;  /* 0x0000000000007b1d */ /* 0x000fe20000010000 */
[----:B------:R-:W-:Y:S02]  /*5410*/  ISETP.NE.AND P0, PT, R2, 0x3, PT ;  /* 0x000000030200780c */ /* 0x000fe40003f05270 */
[----:B------:R-:W-:-:S03]  /*5420*/  ISETP.GE.U32.AND P1, PT, R10, 0x3, PT ;  /* 0x000000030a00780c */ /* 0x000fc60003f26070 */
[----:B------:R-:W-:Y:S08]  /*5430*/  BSSY.RECONVERGENT B0, `(.L_x_41904) ;  /* 0x0000016000007945 */ /* 0x000ff00003800200 */
        /* <DEDUP_REMOVED lines=8> */
[----:B------:R-:W-:Y:S01]  /*54c0*/  IMAD R10, R4, 0x100, R7 ;  /* 0x00000100040a7824 */ /* 0x000fe200078e0207 */
[----:B-----5:R-:W-:-:S06]  /*54d0*/  ULEA UR4, UR5, UR4, 0x18 ;  /* 0x0000000405047291 */ /* 0x020fcc000f8ec0ff */
[----:B------:R-:W-:Y:S01]  /*54e0*/  LEA R2, R0, UR4, 0x2 ;  /* 0x0000000400027c11 */ /* 0x000fe2000f8e10ff */
[----:B------:R-:W-:Y:S02]  /*54f0*/  IMAD R0, R5, R11, R0 ;  /* 0x0000000b05007224 */ /* 0x000fe400078e0200 */
[----:B------:R-:W-:-:S07]  /*5500*/  IMAD.MOV R11, RZ, RZ, -R11 ;  /* 0x000000ffff0b7224 */ /* 0x000fce00078e0a0b */
.L_x_41906:
[----:B0-----:R5:W1:Y:S01]  /*5510*/  LDS R13, [R2] ;  /* 0x00000000020d7984 */ /* 0x001a620000000800 */
[----:B0-----:R-:W-:-:S04]  /*5520*/  IMAD.WIDE.U32 R6, R10, 0x4, R8 ;  /* 0x000000040a067825 */ /* 0x001fc800078e0008 */
[----:B------:R-:W-:Y:S02]  /*5530*/  VIADD R11, R11, 0x1 ;  /* 0x000000010b0b7836 */ /* 0x000fe40000000000 */
[C---:B------:R-:W-:Y:S02]  /*5540*/  IMAD.IADD R10, R5.reuse, 0x1, R10 ;  /* 0x00000001050a7824 */ /* 0x040fe400078e020a */
[----:B-----5:R-:W-:Y:S01]  /*5550*/  IMAD R2, R5, 0x4, R2 ;  /* 0x0000000405027824 */ /* 0x020fe200078e0202 */
[----:B------:R-:W-:Y:S01]  /*5560*/  ISETP.NE.AND P0, PT, R11, RZ, PT ;  /* 0x000000ff0b00720c */ /* 0x000fe20003f05270 */
[----:B-1----:R0:W-:-:S12]  /*5570*/  STG.E desc[UR10][R6.64], R13 ;  /* 0x0000000d06007986 */ /* 0x0021d8000c10190a */
[----:B------:R-:W-:Y:S05]  /*5580*/  @P0 BRA `(.L_x_41906) ;  /* 0xfffffffc00e00947 */ /* 0x000fea000383ffff */
.L_x_41905:
[----:B------:R-:W-:Y:S05]  /*5590*/  BSYNC.RECONVERGENT B0 ;  /* 0x0000000000007941 */ /* 0x000fea0003800200 */
.L_x_41904:
[----:B------:R-:W-:Y:S05]  /*55a0*/  @!P1 EXIT ;  /* 0x000000000000994d */ /* 0x000fea0003800000 */
[----:B------:R-:W5:Y:S01]  /*55b0*/  S2UR UR5, SR_CgaCtaId ;  /* 0x00000000000579c3 */ /* 0x000f620000008800 */
[----:B------:R-:W-:Y:S01]  /*55c0*/  UMOV UR4, 0x400 ;  /* 0x0000040000047882 */ /* 0x000fe20000000000 */
[----:B------:R-:W-:Y:S01]  /*55d0*/  IMAD R3, R3, 0x200, R0 ;  /* 0x0000020003037824 */ /* 0x000fe200078e0200 */
[----:B------:R-:W-:-:S03]  /*55e0*/  UIADD3 UR4, UPT, UPT, UR4, 0x2880, URZ ;  /* 0x0000288004047890 */ /* 0x000fc6000fffe0ff */
[----:B------:R-:W-:Y:S02]  /*55f0*/  IMAD R21, R4, 0x100, R3 ;  /* 0x0000010004157824 */ /* 0x000fe400078e0203 */
[----:B01----:R-:W0:Y:S01]  /*5600*/  LDC.64 R18, c[0x0][0x3a0] ;  /* 0x0000e800ff127b82 */ /* 0x003e220000000a00 */
[----:B-----5:R-:W-:-:S06]  /*5610*/  ULEA UR4, UR5, UR4, 0x18 ;  /* 0x0000000405047291 */ /* 0x020fcc000f8ec0ff */
[----:B------:R-:W-:Y:S01]  /*5620*/  LEA R4, R0, UR4, 0x2 ;  /* 0x0000000400047c11 */ /* 0x000fe2000f8e10ff */
[----:B0-----:R-:W-:-:S04]  /*5630*/  IMAD.WIDE.U32 R2, R5, 0x4, R18 ;  /* 0x0000000405027825 */ /* 0x001fc800078e0012 */
[----:B------:R-:W-:-:S04]  /*5640*/  IMAD.WIDE.U32 R6, R5, 0x8, R18 ;  /* 0x0000000805067825 */ /* 0x000fc800078e0012 */
[----:B------:R-:W-:-:S07]  /*5650*/  IMAD.WIDE.U32 R8, R5, 0xc, R18 ;  /* 0x0000000c05087825 */ /* 0x000fce00078e0012 */
.L_x_41907:
[C-C-:B------:R-:W-:Y:S01]  /*5660*/  IMAD R20, R5.reuse, 0x4, R4.reuse ;  /* 0x0000000405147824 */ /* 0x140fe200078e0204 */
[----:B0-2---:R0:W1:Y:S01]  /*5670*/  LDS R23, [R4] ;  /* 0x0000000004177984 */ /* 0x0050620000000800 */
[C-C-:B------:R-:W-:Y:S02]  /*5680*/  IMAD R22, R5.reuse, 0x8, R4.reuse ;  /* 0x0000000805167824 */ /* 0x140fe400078e0204 */
[----:B------:R-:W-:Y:S01]  /*5690*/  IMAD R24, R5, 0xc, R4 ;  /* 0x0000000c05187824 */ /* 0x000fe200078e0204 */
[----:B------:R-:W2:Y:S01]  /*56a0*/  LDS R25, [R20] ;  /* 0x0000000014197984 */ /* 0x000ea20000000800 */
[----:B------:R-:W-:-:S03]  /*56b0*/  IMAD.WIDE R16, R21, 0x4, R18 ;  /* 0x0000000415107825 */ /* 0x000fc600078e0212 */
[----:B------:R-:W5:Y:S01]  /*56c0*/  LDS R27, [R22] ;  /* 0x00000000161b7984 */ /* 0x000f620000000800 */
        /* <DEDUP_REMOVED lines=9> */
[----:B--2---:R0:W-:Y:S04]  /*5760*/  STG.E desc[UR10][R10.64], R25 ;  /* 0x000000190a007986 */ /* 0x0041e8000c10190a */
[----:B-----5:R0:W-:Y:S04]  /*5770*/  STG.E desc[UR10][R12.64], R27 ;  /* 0x0000001b0c007986 */ /* 0x0201e8000c10190a */
[----:B---3--:R0:W-:Y:S01]  /*5780*/  STG.E desc[UR10][R14.64], R29 ;  /* 0x0000001d0e007986 */ /* 0x0081e2000c10190a */
[----:B------:R-:W-:Y:S05]  /*5790*/  @!P0 BRA `(.L_x_41907) ;  /* 0xfffffffc00b08947 */ /* 0x000fea000383ffff */
[----:B------:R-:W-:Y:S05]  /*57a0*/  EXIT ;  /* 0x000000000000794d */ /* 0x000fea0003800000 */
        .weak           $__internal_205_$__cuda_sm20_div_u16
        .type           $__internal_205_$__cuda_sm20_div_u16,@function
        .size           $__internal_205_$__cuda_sm20_div_u16,(.L_x_58156 - $__internal_205_$__cuda_sm20_div_u16)
$__internal_205_$__cuda_sm20_div_u16:
        /* <DEDUP_REMOVED lines=19> */
[----:B------:R-:W-:Y:S06]  /*58e0*/  RET.REL.NODEC R14 `(_Z9cuda_gemmIiLi256ELi1ELi1ELi512ELi64ELi64ELi32ELi1ELi0EEviiiPT_S1_S1_ii) ;  /* 0xffffffa40ec47950 */ /* 0x000fec0003c3ffff */
.L_x_41908:
        /* <DEDUP_REMOVED lines=9> */
.L_x_58156:


//--------------------- .text._Z9cuda_gemmIiLi256ELi1ELi1ELi512ELi64ELi64ELi32ELi0ELi1EEviiiPT_S1_S1_ii --------------------------
	.section	.text._Z9cuda_gemmIiLi256ELi1ELi1ELi512ELi64ELi64ELi32ELi0ELi1EEviiiPT_S1_S1_ii,"ax",@progbits
	.align	128
        .global         _Z9cuda_gemmIiLi256ELi1ELi1ELi512ELi64ELi64ELi32ELi0ELi1EEviiiPT_S1_S1_ii
        .type           _Z9cuda_gemmIiLi256ELi1ELi1ELi512ELi64ELi64ELi32ELi0ELi1EEviiiPT_S1_S1_ii,@function
        .size           _Z9cuda_gemmIiLi256ELi1ELi1ELi512ELi64ELi64ELi32ELi0ELi1EEviiiPT_S1_S1_ii,(.L_x_58157 - _Z9cuda_gemmIiLi256ELi1ELi1ELi512ELi64ELi64ELi32ELi0ELi1EEviiiPT_S1_S1_ii)
        .other          _Z9cuda_gemmIiLi256ELi1ELi1ELi512ELi64ELi64ELi32ELi0ELi1EEviiiPT_S1_S1_ii,@"STO_CUDA_ENTRY STV_DEFAULT"
_Z9cuda_gemmIiLi256ELi1ELi1ELi512ELi64ELi64ELi32ELi0ELi1EEviiiPT_S1_S1_ii:
.text._Z9cuda_gemmIiLi256ELi1ELi1ELi512ELi64ELi64ELi32ELi0ELi1EEviiiPT_S1_S1_ii:
        /* <DEDUP_REMOVED lines=36> */
.L_x_41909:
[----:B------:R-:W0:Y:S02]  /*0240*/  S2R R12, SR_CTAID.X ;  /* 0x00000000000c7919 */ /* 0x000e240000002500 */
[----:B0-----:R-:W-:Y:S02]  /*0250*/  SHF.R.U32.HI R6, RZ, 0x6, R12 ;  /* 0x00000006ff067819 */ /* 0x001fe4000001160c */
[----:B------:R-:W-:-:S07]  /*0260*/  LOP3.LUT R12, R12, 0x3f, RZ, 0xc0, !PT ;  /* 0x0000003f0c0c7812 */ /* 0x000fce00078ec0ff */
.L_x_41910:
[----:B------:R-:W0:Y:S08]  /*0270*/  LDC R4, c[0x0][0x360] ;  /* 0x0000d800ff047b82 */ /* 0x000e300000000800 */
[----:B------:R-:W1:Y:S08]  /*0280*/  S2UR UR6, SR_CTAID.Y ;  /* 0x00000000000679c3 */ /* 0x000e700000002600 */
[----:B------:R-:W1:Y:S02]  /*0290*/  LDC R0, c[0x0][0x374] ;  /* 0x0000dd00ff007b82 */ /* 0x000e640000000800 */
[----:B-1----:R-:W-:-:S13]  /*02a0*/  ISETP.LE.U32.AND P0, PT, R0, UR6, PT ;  /* 0x0000000600007c0c */ /* 0x002fda000bf03070 */
[----:B0-----:R-:W-:Y:S05]  /*02b0*/  @P0 EXIT ;  /* 0x000000000000094d */ /* 0x001fea0003800000 */
[----:B------:R-:W-:Y:S01]  /*02c0*/  IMAD.IADD R0, R5, 0x1, R4 ;  /* 0x0000000105007824 */ /* 0x000fe200078e0204 */
[----:B------:R-:W-:Y:S01]  /*02d0*/  LEA.HI R2, R7, R7, RZ, 0x1 ;  /* 0x0000000707027211 */ /* 0x000fe200078f08ff */
[C---:B------:R-:W-:Y:S01]  /*02e0*/  IMAD.SHL.U32 R7, R12.reuse, 0x8, RZ ;  /* 0x000000080c077824 */ /* 0x040fe200078e00ff */
[----:B------:R-:W-:Y:S01]  /*02f0*/  SHF.L.U32 R12, R12, 0x9, RZ ;  /* 0x000000090c0c7819 */ /* 0x000fe200000006ff */
[----:B------:R-:W-:Y:S01]  /*0300*/  IMAD.MOV R8, RZ, RZ, -R0 ;  /* 0x000000ffff087224 */ /* 0x000fe200078e0a00 */
[----:B------:R-:W-:Y:S02]  /*0310*/  SHF.R.S32.HI R3, RZ, 0x1, R2 ;  /* 0x00000001ff037819 */ /* 0x000fe40000011402 */
[----:B------:R-:W-:Y:S02]  /*0320*/  SHF.R.U32.HI R2, RZ, 0x2, R5 ;  /* 0x00000002ff027819 */ /* 0x000fe40000011605 */
[----:B------:R-:W-:Y:S01]  /*0330*/  PRMT R8, R8, 0x7710, RZ ;  /* 0x0000771008087816 */ /* 0x000fe200000000ff */
[----:B------:R-:W-:Y:S01]  /*0340*/  IMAD R3, R3, R6, R7 ;  /* 0x0000000603037224 */ /* 0x000fe200078e0207 */
[----:B------:R-:W-:-:S02]  /*0350*/  LOP3.LUT R7, R5, 0x1f, RZ, 0xc0, !PT ;  /* 0x0000001f05077812 */ /* 0x000fc400078ec0ff */
[----:B------:R-:W-:Y:S01]  /*0360*/  LOP3.LUT R16, R4, 0xffff, RZ, 0xc0, !PT ;  /* 0x0000ffff04107812 */ /* 0x000fe200078ec0ff */
[----:B------:R-:W-:Y:S01]  /*0370*/  VIADD R8, R8, 0x1ff ;  /* 0x000001ff08087836 */ /* 0x000fe20000000000 */
[----:B------:R-:W-:Y:S01]  /*0380*/  LOP3.LUT R2, R2, 0x7, RZ, 0xc0, !PT ;  /* 0x0000000702027812 */ /* 0x000fe200078ec0ff */
[----:B------:R-:W-:Y:S01]  /*0390*/  IMAD R6, R6, 0x20, R7 ;  /* 0x0000002006067824 */ /* 0x000fe200078e0207 */
[----:B------:R-:W-:Y:S02]  /*03a0*/  MOV R17, 0x3d0 ;  /* 0x000003d000117802 */ /* 0x000fe40000000f00 */
[----:B------:R-:W-:-:S07]  /*03b0*/  LOP3.LUT R15, R8, 0xffff, RZ, 0xc0, !PT ;  /* 0x0000ffff080f7812 */ /* 0x000fce00078ec0ff */
[----:B------:R-:W-:Y:S05]  /*03c0*/  CALL.REL.NOINC `($__internal_206_$__cuda_sm20_div_u16) ;  /* 0x0000001800747944 */ /* 0x000fea0003c00000 */
[----:B------:R-:W0:Y:S01]  /*03d0*/  I2F.U32.RP R13, R4 ;  /* 0x00000004000d7306 */ /* 0x000e220000209000 */
[C---:B------:R-:W-:Y:S01]  /*03e0*/  ISETP.GE.U32.AND P0, PT, R0.reuse, 0x100, PT ;  /* 0x000001000000780c */ /* 0x040fe20003f06070 */
[----:B------:R-:W1:Y:S01]  /*03f0*/  LDCU.64 UR8, c[0x0][0x358] ;  /* 0x00006b00ff0877ac */ /* 0x000e620008000a00 */
[----:B------:R-:W-:Y:S01]  /*0400*/  VIMNMX.U32 R11, PT, PT, R0, 0x100, !PT ;  /* 0x00000100000b7848 */ /* 0x000fe20007fe0000 */
[----:B------:R-:W-:Y:S01]  /*0410*/  BSSY.RECONVERGENT B0, `(.L_x_41911) ;  /* 0x0000038000007945 */ /* 0x000fe20003800200 */
[----:B------:R-:W-:Y:S02]  /*0420*/  SEL R10, RZ, 0x1, P0 ;  /* 0x00000001ff0a7807 */ /* 0x000fe40000000000 */
[----:B------:R-:W-:Y:S02]  /*0430*/  ISETP.NE.U32.AND P2, PT, R4, RZ, PT ;  /* 0x000000ff0400720c */ /* 0x000fe40003f45070 */
[----:B------:R-:W-:Y:S02]  /*0440*/  IADD3 R11, PT, PT, R11, -R0, -R10 ;  /* 0x800000000b0b7210 */ /* 0x000fe40007ffe80a */
[----:B------:R-:W-:-:S02]  /*0450*/  LOP3.LUT R23, R16, 0x3, RZ, 0xc0, !PT ;  /* 0x0000000310177812 */ /* 0x000fc400078ec0ff */
[----:B------:R-:W-:Y:S01]  /*0460*/  MOV R21, R5 ;  /* 0x0000000500157202 */ /* 0x000fe20000000f00 */
[----:B0-----:R-:W0:Y:S02]  /*0470*/  MUFU.RCP R13, R13 ;  /* 0x0000000d000d7308 */ /* 0x001e240000001000 */
[----:B0-----:R-:W-:Y:S02]  /*0480*/  VIADD R8, R13, 0xffffffe ;  /* 0x0ffffffe0d087836 */ /* 0x001fe40000000000 */
[----:B------:R-:W0:Y:S04]  /*0490*/  S2R R13, SR_CgaCtaId ;  /* 0x00000000000d7919 */ /* 0x000e280000008800 */
[----:B------:R2:W3:Y:S02]  /*04a0*/  F2I.FTZ.U32.TRUNC.NTZ R9, R8 ;  /* 0x0000000800097305 */ /* 0x0004e4000021f000 */
[----:B--2---:R-:W-:Y:S01]  /*04b0*/  IMAD.MOV.U32 R8, RZ, RZ, RZ ;  /* 0x000000ffff087224 */ /* 0x004fe200078e00ff */
[----:B---3--:R-:W-:-:S05]  /*04c0*/  IADD3 R15, PT, PT, RZ, -R9, RZ ;  /* 0x80000009ff0f7210 */ /* 0x008fca0007ffe0ff */
[----:B------:R-:W-:-:S04]  /*04d0*/  IMAD R15, R15, R4, RZ ;  /* 0x000000040f0f7224 */ /* 0x000fc800078e02ff */
[----:B------:R-:W-:Y:S01]  /*04e0*/  IMAD.HI.U32 R14, R9, R15, R8 ;  /* 0x0000000f090e7227 */ /* 0x000fe200078e0008 */
[----:B------:R-:W-:-:S05]  /*04f0*/  LOP3.LUT R8, R16, 0xffff, RZ, 0xc0, !PT ;  /* 0x0000ffff10087812 */ /* 0x000fca00078ec0ff */
[----:B------:R-:W-:-:S04]  /*0500*/  IMAD.HI.U32 R9, R14, R11, RZ ;  /* 0x0000000b0e097227 */ /* 0x000fc800078e00ff */
[----:B------:R-:W-:-:S04]  /*0510*/  IMAD.MOV R0, RZ, RZ, -R9 ;  /* 0x000000ffff007224 */ /* 0x000fc800078e0a09 */
[----:B------:R-:W-:-:S05]  /*0520*/  IMAD R11, R4, R0, R11 ;  /* 0x00000000040b7224 */ /* 0x000fca00078e020b */
[----:B------:R-:W-:-:S13]  /*0530*/  ISETP.GE.U32.AND P0, PT, R11, R4, PT ;  /* 0x000000040b00720c */ /* 0x000fda0003f06070 */
[----:B------:R-:W-:Y:S01]  /*0540*/  @P0 IMAD.IADD R11, R11, 0x1, -R4 ;  /* 0x000000010b0b0824 */ /* 0x000fe200078e0a04 */
[----:B------:R-:W-:Y:S02]  /*0550*/  @P0 IADD3 R9, PT, PT, R9, 0x1, RZ ;  /* 0x0000000109090810 */ /* 0x000fe40007ffe0ff */
[----:B------:R-:W-:Y:S02]  /*0560*/  ISETP.NE.AND P0, PT, R23, 0x2, PT ;  /* 0x000000021700780c */ /* 0x000fe40003f05270 */
[----:B------:R-:W-:-:S13]  /*0570*/  ISETP.GE.U32.AND P1, PT, R11, R4, PT ;  /* 0x000000040b00720c */ /* 0x000fda0003f26070 */
[----:B------:R-:W-:Y:S01]  /*0580*/  @P1 VIADD R9, R9, 0x1 ;  /* 0x0000000109091836 */ /* 0x000fe20000000000 */
[----:B------:R-:W-:Y:S02]  /*0590*/  @!P2 LOP3.LUT R9, RZ, R4, RZ, 0x33, !PT ;  /* 0x00000004ff09a212 */ /* 0x000fe400078e33ff */
[----:B------:R-:W-:Y:S02]  /*05a0*/  ISETP.GE.U32.AND P1, PT, R8, 0x2, PT ;  /* 0x000000020800780c */ /* 0x000fe40003f26070 */
[----:B------:R-:W-:Y:S01]  /*05b0*/  SHF.R.U32.HI R8, RZ, 0x5, R5 ;  /* 0x00000005ff087819 */ /* 0x000fe20000011605 */
[----:B------:R-:W-:Y:S01]  /*05c0*/  IMAD.IADD R0, R10, 0x1, R9 ;  /* 0x000000010a007824 */ /* 0x000fe200078e0209 */
[----:B------:R-:W-:-:S04]  /*05d0*/  MOV R10, 0x400 ;  /* 0x00000400000a7802 */ /* 0x000fc80000000f00 */
[C---:B------:R-:W-:Y:S02]  /*05e0*/  LOP3.LUT R9, R0.reuse, 0x3, RZ, 0xc0, !PT ;  /* 0x0000000300097812 */ /* 0x040fe400078ec0ff */
[----:B0-----:R-:W-:Y:S02]  /*05f0*/  LEA R10, R13, R10, 0x18 ;  /* 0x0000000a0d0a7211 */ /* 0x001fe400078ec0ff */
[----:B------:R-:W-:Y:S02]  /*0600*/  ISETP.NE.AND P2, PT, R9, 0x3, PT ;  /* 0x000000030900780c */ /* 0x000fe40003f45270 */
[----:B------:R-:W-:Y:S01]  /*0610*/  SHF.R.U32.HI R9, RZ, 0x5, R4 ;  /* 0x00000005ff097819 */ /* 0x000fe20000011604 */
[----:B------:R-:W-:Y:S01]  /*0620*/  IMAD R7, R7, 0x104, R10 ;  /* 0x0000010407077824 */ /* 0x000fe200078e020a */
[----:B------:R-:W-:-:S03]  /*0630*/  ISETP.GE.U32.AND P3, PT, R0, 0x3, PT ;  /* 0x000000030000780c */ /* 0x000fc60003f66070 */
[----:B------:R-:W-:Y:S01]  /*0640*/  IMAD.IADD R13, R8, 0x1, R9 ;  /* 0x00000001080d7824 */ /* 0x000fe200078e0209 */
[----:B-1----:R-:W-:Y:S09]  /*0650*/  @!P0 BRA `(.L_x_41912) ;  /* 0x00000000004c8947 */ /* 0x002ff20003800000 */
[----:B------:R-:W0:Y:S01]  /*0660*/  S2R R15, SR_CgaCtaId ;  /* 0x00000000000f7919 */ /* 0x000e220000008800 */
[----:B------:R-:W1:Y:S01]  /*0670*/  LDC R17, c[0x0][0x388] ;  /* 0x0000e200ff117b82 */ /* 0x000e620000000800 */
[----:B------:R-:W-:Y:S01]  /*0680*/  MOV R14, 0x400 ;  /* 0x00000400000e7802 */ /* 0x000fe20000000f00 */
[----:B------:R-:W-:Y:S02]  /*0690*/  IMAD.MOV.U32 R16, RZ, RZ, RZ ;  /* 0x000000ffff107224 */ /* 0x000fe400078e00ff */
[----:B------:R-:W-:Y:S02]  /*06a0*/  IMAD.MOV.U32 R21, RZ, RZ, R5 ;  /* 0x000000ffff157224 */ /* 0x000fe400078e0005 */
[----:B------:R-:W-:Y:S02]  /*06b0*/  VIADD R14, R14, 0x2080 ;  /* 0x000020800e0e7836 */ /* 0x000fe40000000000 */
[----:B------:R-:W2:Y:S01]  /*06c0*/  LDC.64 R10, c[0x0][0x390] ;  /* 0x0000e400ff0a7b82 */ /* 0x000ea20000000a00 */
[----:B-1----:R-:W-:-:S02]  /*06d0*/  IMAD R20, R17, UR6, R12 ;  /* 0x0000000611147c24 */ /* 0x002fc4000f8e020c */
[----:B0-----:R-:W-:-:S07]  /*06e0*/  LEA R18, R15, R14, 0x18 ;  /* 0x0000000e0f127211 */ /* 0x001fce00078ec0ff */
.L_x_41913:
[----:B------:R-:W-:-:S05]  /*06f0*/  IADD3 R15, PT, PT, R20, R21, RZ ;  /* 0x00000015140f7210 */ /* 0x000fca0007ffe0ff */
[----:B0-2---:R-:W-:-:S06]  /*0700*/  IMAD.WIDE R14, R15, 0x4, R10 ;  /* 0x000000040f0e7825 */ /* 0x005fcc00078e020a */
        /* <DEDUP_REMOVED lines=8> */
.L_x_41912:
[----:B------:R-:W-:Y:S05]  /*0790*/  BSYNC.RECONVERGENT B0 ;  /* 0x0000000000007941 */ /* 0x000fea0003800200 */
.L_x_41911:
[----:B------:R-:W-:Y:S04]  /*07a0*/  BSSY.RECONVERGENT B0, `(.L_x_41914) ;  /* 0x000001f000007945 */ /* 0x000fe80003800200 */
[----:B------:R-:W-:Y:S05]  /*07b0*/  @!P1 BRA `(.L_x_41915) ;  /* 0x0000000000749947 */ /* 0x000fea0003800000 */
[----:B------:R-:W1:Y:S01]  /*07c0*/  S2UR UR5, SR_CgaCtaId ;  /* 0x00000000000579c3 */ /* 0x000e620000008800 */
[----:B------:R-:W-:Y:S02]  /*07d0*/  UMOV UR4, 0x400 ;  /* 0x0000040000047882 */ /* 0x000fe40000000000 */
[----:B------:R-:W-:-:S05]  /*07e0*/  UIADD3 UR4, UPT, UPT, UR4, 0x2080, URZ ;  /* 0x0000208004047890 */ /* 0x000fca000fffe0ff */
[----:B0-----:R-:W0:Y:S08]  /*07f0*/  LDC R14, c[0x0][0x388] ;  /* 0x0000e200ff0e7b82 */ /* 0x001e300000000800 */
[----:B------:R-:W2:Y:S01]  /*0800*/  LDC.64 R10, c[0x0][0x390] ;  /* 0x0000e400ff0a7b82 */ /* 0x000ea20000000a00 */
[----:B-1----:R-:W-:-:S06]  /*0810*/  ULEA UR4, UR5, UR4, 0x18 ;  /* 0x0000000405047291 */ /* 0x002fcc000f8ec0ff */
[----:B------:R-:W-:Y:S01]  /*0820*/  LEA R25, R21, UR4, 0x2 ;  /* 0x0000000415197c11 */ /* 0x000fe2000f8e10ff */
[----:B0-----:R-:W-:-:S05]  /*0830*/  IMAD R15, R14, UR6, R21 ;  /* 0x000000060e0f7c24 */ /* 0x001fca000f8e0215 */
[----:B------:R-:W-:-:S07]  /*0840*/  IADD3 R27, PT, PT, R12, R15, RZ ;  /* 0x0000000f0c1b7210 */ /* 0x000fce0007ffe0ff */
.L_x_41916:
[----:B--2---:R-:W-:-:S04]  /*0850*/  IMAD.WIDE R22, R27, 0x4, R10 ;  /* 0x000000041b167825 */ /* 0x004fc800078e020a */
        /* <DEDUP_REMOVED lines=19> */
.L_x_41915:
[----:B------:R-:W-:Y:S05]  /*0990*/  BSYNC.RECONVERGENT B0 ;  /* 0x0000000000007941 */ /* 0x000fea0003800200 */
.L_x_41914:
[----:B------:R-:W-:Y:S01]  /*09a0*/  BSSY.RECONVERGENT B0, `(.L_x_41917) ;  /* 0x0000012000007945 */ /* 0x000fe20003800200 */
[----:B------:R-:W-:Y:S01]  /*09b0*/  LOP3.LUT R15, R13, 0x3f, RZ, 0x3c, !PT ;  /* 0x0000003f0d0f7812 */ /* 0x000fe200078e3cff */
[----:B------:R-:W-:Y:S02]  /*09c0*/  IMAD.MOV.U32 R11, RZ, RZ, R5 ;  /* 0x000000ffff0b7224 */ /* 0x000fe400078e0005 */
[----:B------:R-:W-:Y:S05]  /*09d0*/  @!P2 BRA `(.L_x_41918) ;  /* 0x000000000038a947 */ /* 0x000fea0003800000 */
[----:B------:R-:W2:Y:S01]  /*09e0*/  S2UR UR5, SR_CgaCtaId ;  /* 0x00000000000579c3 */ /* 0x000ea20000008800 */
[----:B------:R-:W-:Y:S01]  /*09f0*/  UMOV UR4, 0x400 ;  /* 0x0000040000047882 */ /* 0x000fe20000000000 */
[----:B------:R-:W-:Y:S01]  /*0a00*/  VIADD R10, R0, 0x1 ;  /* 0x00000001000a7836 */ /* 0x000fe20000000000 */
[----:B------:R-:W-:-:S04]  /*0a10*/  UIADD3 UR4, UPT, UPT, UR4, 0x2880, URZ ;  /* 0x0000288004047890 */ /* 0x000fc8000fffe0ff */
[----:B------:R-:W-:-:S05]  /*0a20*/  LOP3.LUT R10, R10, 0x3, RZ, 0xc0, !PT ;  /* 0x000000030a0a7812 */ /* 0x000fca00078ec0ff */
[C---:B------:R-:W-:Y:S01]  /*0a30*/  IMAD R11, R10.reuse, R4, R5 ;  /* 0x000000040a0b7224 */ /* 0x040fe200078e0205 */
[----:B------:R-:W-:Y:S01]  /*0a40*/  IADD3 R10, PT, PT, -R10, RZ, RZ ;  /* 0x000000ff0a0a7210 */ /* 0x000fe20007ffe1ff */
[----:B--2---:R-:W-:-:S06]  /*0a50*/  ULEA UR4, UR5, UR4, 0x18 ;  /* 0x0000000405047291 */ /* 0x004fcc000f8ec0ff */
[----:B------:R-:W-:-:S07]  /*0a60*/  LEA R13, R5, UR4, 0x2 ;  /* 0x00000004050d7c11 */ /* 0x000fce000f8e10ff */
.L_x_41919:
[----:B------:R-:W-:Y:S01]  /*0a70*/  VIADD R10, R10, 0x1 ;  /* 0x000000010a0a7836 */ /* 0x000fe20000000000 */
[----:B------:R2:W-:Y:S04]  /*0a80*/  STS [R13], RZ ;  /* 0x000000ff0d007388 */ /* 0x0005e80000000800 */
[----:B------:R-:W-:Y:S01]  /*0a90*/  ISETP.NE.AND P0, PT, R10, RZ, PT ;  /* 0x000000ff0a00720c */ /* 0x000fe20003f05270 */
[----:B--2---:R-:W-:-:S12]  /*0aa0*/  IMAD R13, R4, 0x4, R13 ;  /* 0x00000004040d7824 */ /* 0x004fd800078e020d */
[----:B------:R-:W-:Y:S05]  /*0ab0*/  @P0 BRA `(.L_x_41919) ;  /* 0xfffffffc00ec0947 */ /* 0x000fea000383ffff */
.L_x_41918:
[----:B------:R-:W-:Y:S05]  /*0ac0*/  BSYNC.RECONVERGENT B0 ;  /* 0x0000000000007941 */ /* 0x000fea0003800200 */
.L_x_41917:
[----:B------:R-:W-:Y:S04]  /*0ad0*/  BSSY.RECONVERGENT B0, `(.L_x_41920) ;  /* 0x0000012000007945 */ /* 0x000fe80003800200 */
[----:B------:R-:W-:Y:S05]  /*0ae0*/  @!P3 BRA `(.L_x_41921) ;  /* 0x000000000040b947 */ /* 0x000fea0003800000 */
[----:B------:R-:W2:Y:S01]  /*0af0*/  S2UR UR5, SR_CgaCtaId ;  /* 0x00000000000579c3 */ /* 0x000ea20000008800 */
[----:B------:R-:W-:Y:S02]  /*0b00*/  UMOV UR4, 0x400 ;  /* 0x0000040000047882 */ /* 0x000fe40000000000 */
[----:B------:R-:W-:-:S04]  /*0b10*/  UIADD3 UR4, UPT, UPT, UR4, 0x2880, URZ ;  /* 0x0000288004047890 */ /* 0x000fc8000fffe0ff */
[----:B--2---:R-:W-:-:S06]  /*0b20*/  ULEA UR4, UR5, UR4, 0x18 ;  /* 0x0000000405047291 */ /* 0x004fcc000f8ec0ff */
[----:B------:R-:W-:-:S07]  /*0b30*/  LEA R13, R11, UR4, 0x2 ;  /* 0x000000040b0d7c11 */ /* 0x000fce000f8e10ff */
.L_x_41922:
[C-C-:B--2---:R-:W-:Y:S01]  /*0b40*/  IMAD R10, R4.reuse, 0x4, R13.reuse ;  /* 0x00000004040a7824 */ /* 0x144fe200078e020d */
[C---:B------:R-:W-:Y:S01]  /*0b50*/  LEA R12, R4.reuse, R13, 0x3 ;  /* 0x0000000d040c7211 */ /* 0x040fe200078e18ff */
[C---:B01----:R-:W-:Y:S01]  /*0b60*/  IMAD R14, R4.reuse, 0xc, R13 ;  /* 0x0000000c040e7824 */ /* 0x043fe200078e020d */
        /* <DEDUP_REMOVED lines=8> */
.L_x_41921:
[----:B------:R-:W-:Y:S05]  /*0bf0*/  BSYNC.RECONVERGENT B0 ;  /* 0x0000000000007941 */ /* 0x000fea0003800200 */
.L_x_41920:
[----:B-1----:R-:W-:Y:S02]  /*0c00*/  LOP3.LUT R16, R9, 0xff, RZ, 0xc0, !PT ;  /* 0x000000ff09107812 */ /* 0x002fe400078ec0ff */
[----:B------:R-:W-:Y:S02]  /*0c10*/  LOP3.LUT R15, R15, 0xff, RZ, 0xc0, !PT ;  /* 0x000000ff0f0f7812 */ /* 0x000fe400078ec0ff */
[----:B0-----:R-:W-:-:S07]  /*0c20*/  MOV R17, 0xc40 ;  /* 0x00000c4000117802 */ /* 0x001fce0000000f00 */
[----:B--2---:R-:W-:Y:S05]  /*0c30*/  CALL.REL.NOINC `($__internal_206_$__cuda_sm20_div_u16) ;  /* 0x0000001000587944 */ /* 0x004fea0003c00000 */
[----:B------:R-:W0:Y:S01]  /*0c40*/  LDC.64 R10, c[0x0][0x398] ;  /* 0x0000e600ff0a7b82 */ /* 0x000e220000000a00 */
[----:B------:R-:W-:Y:S01]  /*0c50*/  LOP3.LUT R19, R16, 0x3, RZ, 0xc0, !PT ;  /* 0x0000000310137812 */ /* 0x000fe200078ec0ff */
[----:B------:R-:W-:Y:S03]  /*0c60*/  BSSY.RECONVERGENT B0, `(.L_x_41923) ;  /* 0x000000f000007945 */ /* 0x000fe60003800200 */
[----:B------:R-:W-:-:S13]  /*0c70*/  ISETP.NE.AND P0, PT, R19, 0x2, PT ;  /* 0x000000021300780c */ /* 0x000fda0003f05270 */
[----:B------:R-:W-:Y:S05]  /*0c80*/  @!P0 BRA `(.L_x_41924) ;  /* 0x0000000000308947 */ /* 0x000fea0003800000 */
[----:B------:R-:W1:Y:S01]  /*0c90*/  LDC.64 R14, c[0x0][0x398] ;  /* 0x0000e600ff0e7b82 */ /* 0x000e620000000a00 */
[----:B------:R-:W-:-:S07]  /*0ca0*/  IMAD.MOV.U32 R16, RZ, RZ, RZ ;  /* 0x000000ffff107224 */ /* 0x000fce00078e00ff */
.L_x_41925:
[----:B------:R-:W-:-:S05]  /*0cb0*/  LEA R13, R8, R6, 0x6 ;  /* 0x00000006080d7211 */ /* 0x000fca00078e30ff */
[----:B-12---:R-:W-:-:S06]  /*0cc0*/  IMAD.WIDE R12, R13, 0x4, R14 ;  /* 0x000000040d0c7825 */ /* 0x006fcc00078e020e */
        /* <DEDUP_REMOVED lines=8> */
.L_x_41924:
[----:B------:R-:W-:Y:S05]  /*0d50*/  BSYNC.RECONVERGENT B0 ;  /* 0x0000000000007941 */ /* 0x000fea0003800200 */
.L_x_41923:
[----:B------:R-:W-:Y:S01]  /*0d60*/  BSSY.RECONVERGENT B0, `(.L_x_41926) ;  /* 0x000001b000007945 */ /* 0x000fe20003800200 */
.L_x_41927:
[C---:B------:R-:W-:Y:S01]  /*0d70*/  IADD3 R13, PT, PT, R8.reuse, R9, RZ ;  /* 0x00000009080d7210 */ /* 0x040fe20007ffe0ff */
[----:B------:R-:W-:-:S04]  /*0d80*/  IMAD R19, R8, 0x40, R6 ;  /* 0x0000004008137824 */ /* 0x000fc800078e0206 */
[C---:B-12---:R-:W-:Y:S01]  /*0d90*/  IMAD.IADD R12, R13.reuse, 0x1, R9 ;  /* 0x000000010d0c7824 */ /* 0x046fe200078e0209 */
[----:B------:R-:W-:Y:S01]  /*0da0*/  LEA R13, R13, R6, 0x6 ;  /* 0x000000060d0d7211 */ /* 0x000fe200078e30ff */
[----:B0-----:R-:W-:-:S04]  /*0db0*/  IMAD.WIDE R18, R19, 0x4, R10 ;  /* 0x0000000413127825 */ /* 0x001fc800078e020a */
[C---:B------:R-:W-:Y:S02]  /*0dc0*/  IMAD.IADD R17, R12.reuse, 0x1, R9 ;  /* 0x000000010c117824 */ /* 0x040fe400078e0209 */
[--C-:B------:R-:W-:Y:S01]  /*0dd0*/  IMAD R15, R12, 0x40, R6.reuse ;  /* 0x000000400c0f7824 */ /* 0x100fe200078e0206 */
[----:B------:R-:W2:Y:S01]  /*0de0*/  LDG.E R18, desc[UR8][R18.64] ;  /* 0x0000000812127981 */ /* 0x000ea2000c1e1900 */
[----:B------:R-:W-:Y:S02]  /*0df0*/  IMAD R17, R17, 0x40, R6 ;  /* 0x0000004011117824 */ /* 0x000fe400078e0206 */
[----:B------:R-:W-:-:S04]  /*0e00*/  IMAD.WIDE R12, R13, 0x4, R10 ;  /* 0x000000040d0c7825 */ /* 0x000fc800078e020a */
[--C-:B------:R-:W-:Y:S02]  /*0e10*/  IMAD.WIDE R14, R15, 0x4, R10.reuse ;  /* 0x000000040f0e7825 */ /* 0x100fe400078e020a */
[----:B------:R-:W3:Y:S02]  /*0e20*/  LDG.E R12, desc[UR8][R12.64] ;  /* 0x000000080c0c7981 */ /* 0x000ee4000c1e1900 */
        /* <DEDUP_REMOVED lines=15> */
.L_x_41926:
[----:B------:R-:W0:Y:S01]  /*0f20*/  S2R R25, SR_CgaCtaId ;  /* 0x0000000000197919 */ /* 0x000e220000008800 */
[----:B------:R-:W-:Y:S01]  /*0f30*/  IMAD.SHL.U32 R7, R5, 0x10, RZ ;  /* 0x0000001005077824 */ /* 0x000fe200078e00ff */
[----:B------:R-:W-:Y:S01]  /*0f40*/  MOV R6, 0x400 ;  /* 0x0000040000067802 */ /* 0x000fe20000000f00 */
[C---:B------:R-:W-:Y:S01]  /*0f50*/  VIADD R8, R2.reuse, 0x9 ;  /* 0x0000000902087836 */ /* 0x040fe20000000000 */
[----:B------:R-:W-:Y:S01]  /*0f60*/  BAR.SYNC.DEFER_BLOCKING 0x0 ;  /* 0x0000000000007b1d */ /* 0x000fe20000010000 */
[----:B-1----:R-:W-:Y:S01]  /*0f70*/  VIADD R12, R2, 0xb ;  /* 0x0000000b020c7836 */ /* 0x002fe20000000000 */
[----:B------:R-:W-:Y:S01]  /*0f80*/  LOP3.LUT R7, R7, 0x30, RZ, 0xc0, !PT ;  /* 0x0000003007077812 */ /* 0x000fe200078ec0ff */
[----:B------:R-:W-:Y:S01]  /*0f90*/  VIADD R22, R6, 0x2080 ;  /* 0x0000208006167836 */ /* 0x000fe20000000000 */
[C---:B------:R-:W-:Y:S01]  /*0fa0*/  IADD3 R18, PT, PT, R2.reuse, 0xe, RZ ;  /* 0x0000000e02127810 */ /* 0x040fe20007ffe0ff */
[C---:B------:R-:W-:Y:S01]  /*0fb0*/  VIADD R14, R2.reuse, 0xc ;  /* 0x0000000c020e7836 */ /* 0x040fe20000000000 */
[C---:B------:R-:W-:Y:S01]  /*0fc0*/  IADD3 R10, PT, PT, R2.reuse, 0xa, RZ ;  /* 0x0000000a020a7810 */ /* 0x040fe20007ffe0ff */
[C---:B------:R-:W-:Y:S01]  /*0fd0*/  IMAD R7, R2.reuse, 0x40, R7 ;  /* 0x0000004002077824 */ /* 0x040fe200078e0207 */
[C---:B------:R-:W-:Y:S01]  /*0fe0*/  IADD3 R16, PT, PT, R2.reuse, 0xd, RZ ;  /* 0x0000000d02107810 */ /* 0x040fe20007ffe0ff */
[C---:B------:R-:W-:Y:S01]  /*0ff0*/  VIADD R20, R2.reuse, 0xffffffff ;  /* 0xffffffff02147836 */ /* 0x040fe20000000000 */
[----:B------:R-:W-:-:S02]  /*1000*/  ISETP.NE.AND P1, PT, R2, RZ, PT ;  /* 0x000000ff0200720c */ /* 0x000fc40003f25270 */
[C---:B------:R-:W-:Y:S02]  /*1010*/  LOP3.LUT R8, R7.reuse, 0xf, R8, 0xf8, !PT ;  /* 0x0000000f07087812 */ /* 0x040fe400078ef808 */
[C---:B------:R-:W-:Y:S02]  /*1020*/  LOP3.LUT R12, R7.reuse, 0xf, R12, 0xf8, !PT ;  /* 0x0000000f070c7812 */ /* 0x040fe400078ef80c */
[C---:B------:R-:W-:Y:S02]  /*1030*/  LOP3.LUT R13, R7.reuse, 0xf, R18, 0xf8, !PT ;  /* 0x0000000f070d7812 */ /* 0x040fe400078ef812 */
[C---:B------:R-:W-:Y:S02]  /*1040*/  LOP3.LUT R10, R7.reuse, 0xf, R10, 0xf8, !PT ;  /* 0x0000000f070a7812 */ /* 0x040fe400078ef80a */
[C---:B------:R-:W-:Y:S02]  /*1050*/  LOP3.LUT R14, R7.reuse, 0xf, R14, 0xf8, !PT ;  /* 0x0000000f070e7812 */ /* 0x040fe400078ef80e */
[----:B------:R-:W-:-:S02]  /*1060*/  LOP3.LUT R16, R7, 0xf, R16, 0xf8, !PT ;  /* 0x0000000f07107812 */ /* 0x000fc400078ef810 */
[C---:B------:R-:W-:Y:S02]  /*1070*/  LOP3.LUT R20, R7.reuse, 0xf, R20, 0xf8, !PT ;  /* 0x0000000f07147812 */ /* 0x040fe400078ef814 */
[----:B------:R-:W-:Y:S02]  /*1080*/  LOP3.LUT R7, R7, R2, RZ, 0xfc, !PT ;  /* 0x0000000207077212 */ /* 0x000fe400078efcff */
[----:B0-----:R-:W-:Y:S02]  /*1090*/  LEA R15, R25, R22, 0x18 ;  /* 0x00000016190f7211 */ /* 0x001fe400078ec0ff */
[----:B------:R-:W-:Y:S02]  /*10a0*/  ISETP.GE.U32.AND P2, PT, R2, 0x2, PT ;  /* 0x000000020200780c */ /* 0x000fe40003f46070 */
[-C--:B------:R-:W-:Y:S01]  /*10b0*/  LEA R11, R16, R15.reuse, 0x2 ;  /* 0x0000000f100b7211 */ /* 0x080fe200078e10ff */
[--C-:B------:R-:W-:Y:S01]  /*10c0*/  IMAD R18, R8, 0x4, R15.reuse ;  /* 0x0000000408127824 */ /* 0x100fe200078e020f */
[-C--:B------:R-:W-:Y:S01]  /*10d0*/  LEA R8, R10, R15.reuse, 0x2 ;  /* 0x0000000f0a087211 */ /* 0x080fe200078e10ff */
[--C-:B------:R-:W-:Y:S01]  /*10e0*/  IMAD R9, R12, 0x4, R15.reuse ;  /* 0x000000040c097824 */ /* 0x100fe200078e020f */
[----:B------:R-:W-:Y:S01]  /*10f0*/  P2R R34, PR, RZ, 0x2 ;  /* 0x00000002ff227803 */ /* 0x000fe20000000000 */
[--C-:B------:R-:W-:Y:S01]  /*1100*/  IMAD R12, R13, 0x4, R15.reuse ;  /* 0x000000040d0c7824 */ /* 0x100fe200078e020f */
[----:B------:R-:W-:Y:S01]  /*1110*/  LEA R13, R20, R15, 0x2 ;  /* 0x0000000f140d7211 */ /* 0x000fe200078e10ff */
[--C-:B------:R-:W-:Y:S01]  /*1120*/  IMAD R10, R14, 0x4, R15.reuse ;  /* 0x000000040e0a7824 */ /* 0x100fe200078e020f */
[----:B------:R-:W0:Y:S01]  /*1130*/  LDS R8, [R8] ;  /* 0x0000000008087984 */ /* 0x000e220000000800 */
[----:B------:R-:W-:Y:S01]  /*1140*/  IMAD R26, R7, 0x4, R15 ;  /* 0x00000004071a7824 */ /* 0x000fe200078e020f */
[----:B------:R-:W-:-:S02]  /*1150*/  P2R R33, PR, RZ, 0x4 ;  /* 0x00000004ff217803 */ /* 0x000fc40000000000 */
[----:B------:R1:W2:Y:S01]  /*1160*/  LDS R7, [R18] ;  /* 0x0000000012077984 */ /* 0x0002a20000000800 */
[C---:B------:R-:W-:Y:S02]  /*1170*/  ISETP.GE.U32.AND P0, PT, R2.reuse, 0x3, PT ;  /* 0x000000030200780c */ /* 0x040fe40003f06070 */
[C---:B------:R-:W-:Y:S01]  /*1180*/  ISETP.GE.U32.AND P1, PT, R2.reuse, 0x4, PT ;  /* 0x000000040200780c */ /* 0x040fe20003f26070 */
[----:B------:R-:W3:Y:S01]  /*1190*/  LDS R9, [R9] ;  /* 0x0000000009097984 */ /* 0x000ee20000000800 */
[C---:B------:R-:W-:Y:S02]  /*11a0*/  ISETP.GE.U32.AND P2, PT, R2.reuse, 0x5, PT ;  /* 0x000000050200780c */ /* 0x040fe40003f46070 */
[C---:B------:R-:W-:Y:S01]  /*11b0*/  ISETP.GE.U32.AND P3, PT, R2.reuse, 0x6, PT ;  /* 0x000000060200780c */ /* 0x040fe20003f66070 */
[----:B------:R-:W4:Y:S01]  /*11c0*/  LDS R10, [R10] ;  /* 0x000000000a0a7984 */ /* 0x000f220000000800 */
[----:B------:R-:W-:Y:S02]  /*11d0*/  ISETP.NE.AND P4, PT, R2, 0x7, PT ;  /* 0x000000070200780c */ /* 0x000fe40003f85270 */
[----:B------:R-:W-:Y:S01]  /*11e0*/  SHF.R.U32.HI R23, RZ, 0x5, R5 ;  /* 0x00000005ff177819 */ /* 0x000fe20000011605 */
[----:B------:R-:W0:Y:S01]  /*11f0*/  LDS R11, [R11] ;  /* 0x000000000b0b7984 */ /* 0x000e220000000800 */
[----:B------:R-:W-:-:S03]  /*1200*/  LEA R24, R25, R6, 0x18 ;  /* 0x0000000619187211 */ /* 0x000fc600078ec0ff */
        /* <DEDUP_REMOVED lines=11> */
.L_x_41929:
[----:B------:R-:W-:Y:S01]  /*12c0*/  IMAD.SHL.U32 R25, R5, 0x10, RZ ;  /* 0x0000001005197824 */ /* 0x000fe200078e00ff */
[----:B------:R-:W-:Y:S01]  /*12d0*/  ISETP.NE.AND P6, PT, R33, RZ, PT ;  /* 0x000000ff2100720c */ /* 0x000fe20003fc5270 */
[----:B------:R-:W-:Y:S01]  /*12e0*/  UMOV UR4, 0xffffffff ;  /* 0xffffffff00047882 */ /* 0x000fe20000000000 */
[----:B------:R-:W-:Y:S02]  /*12f0*/  ISETP.NE.AND P5, PT, R34, RZ, PT ;  /* 0x000000ff2200720c */ /* 0x000fe40003fa5270 */
[----:B------:R-:W-:-:S05]  /*1300*/  LOP3.LUT R25, R25, 0x30, RZ, 0xc0, !PT ;  /* 0x0000003019197812 */ /* 0x000fca00078ec0ff */
[C---:B------:R-:W-:Y:S02]  /*1310*/  IMAD R27, R2.reuse, 0x40, R25 ;  /* 0x00000040021b7824 */ /* 0x040fe400078e0219 */
[----:B------:R-:W-:Y:S02]  /*1320*/  IMAD R25, R23, 0x104, R24 ;  /* 0x0000010417197824 */ /* 0x000fe400078e0218 */
[----:B-1----:R-:W-:-:S05]  /*1330*/  IMAD R26, R2, -0x3f, R27 ;  /* 0xffffffc1021a7824 */ /* 0x002fca00078e021b */
[----:B------:R-:W-:-:S05]  /*1340*/  LEA R25, R26, R25, 0x2 ;  /* 0x000000191a197211 */ /* 0x000fca00078e10ff */
[----:B------:R-:W0:Y:S04]  /*1350*/  LDS R31, [R25] ;  /* 0x00000000191f7984 */ /* 0x000e280000000800 */
        /* <DEDUP_REMOVED lines=12> */
[----:B------:R-:W-:Y:S02]  /*1420*/  VIADD R26, R25, 0xffffffc0 ;  /* 0xffffffc0191a7836 */ /* 0x000fe40000000000 */
[----:B-----5:R-:W-:Y:S02]  /*1430*/  IMAD R29, R19, R30, R29 ;  /* 0x0000001e131d7224 */ /* 0x020fe400078e021d */
[----:B------:R-:W-:Y:S01]  /*1440*/  IMAD.MOV.U32 R30, RZ, RZ, R26 ;  /* 0x000000ffff1e7224 */ /* 0x000fe200078e001a */
[-C--:B------:R-:W-:Y:S01]  /*1450*/  MOV R37, R26.reuse ;  /* 0x0000001a00257202 */ /* 0x080fe20000000f00 */
[----:B------:R-:W-:Y:S01]  /*1460*/  IMAD R27, R20, R27, R29 ;  /* 0x0000001b141b7224 */ /* 0x000fe200078e021d */
[----:B------:R-:W-:Y:S01]  /*1470*/  MOV R29, R26 ;  /* 0x0000001a001d7202 */ /* 0x000fe20000000f00 */
[----:B------:R-:W-:Y:S01]  /*1480*/  @P4 IMAD.MOV R30, RZ, RZ, R25 ;  /* 0x000000ffff1e4224 */ /* 0x000fe200078e0219 */
[----:B------:R-:W-:Y:S01]  /*1490*/  @!P3 IADD3 R29, PT, PT, R25, RZ, RZ ;  /* 0x000000ff191db210 */ /* 0x000fe20007ffe0ff */
[----:B------:R-:W-:-:S02]  /*14a0*/  IMAD R27, R21, R28, R27 ;  /* 0x0000001c151b7224 */ /* 0x000fc400078e021b */
[----:B------:R-:W0:Y:S01]  /*14b0*/  LDS R28, [R25+0x20] ;  /* 0x00002000191c7984 */ /* 0x000e220000000800 */
[--C-:B------:R-:W-:Y:S02]  /*14c0*/  IMAD.MOV.U32 R32, RZ, RZ, R26.reuse ;  /* 0x000000ffff207224 */ /* 0x100fe400078e001a */
[--C-:B------:R-:W-:Y:S01]  /*14d0*/  @!P2 IMAD.MOV R32, RZ, RZ, R25.reuse ;  /* 0x000000ffff20a224 */ /* 0x100fe200078e0219 */
[----:B------:R-:W1:Y:S01]  /*14e0*/  LDS R30, [R30+0x24] ;  /* 0x000024001e1e7984 */ /* 0x000e620000000800 */
[--C-:B------:R-:W-:Y:S01]  /*14f0*/  IMAD.MOV.U32 R31, RZ, RZ, R26.reuse ;  /* 0x000000ffff1f7224 */ /* 0x100fe200078e001a */
[----:B------:R-:W-:Y:S01]  /*1500*/  @!P1 IADD3 R31, PT, PT, R25, RZ, RZ ;  /* 0x000000ff191f9210 */ /* 0x000fe20007ffe0ff */
[----:B------:R-:W-:Y:S01]  /*1510*/  IMAD.MOV.U32 R35, RZ, RZ, R26 ;  /* 0x000000ffff237224 */ /* 0x000fe200078e001a */
[----:B------:R-:W2:Y:S01]  /*1520*/  LDS R29, [R29+0x28] ;  /* 0x000028001d1d7984 */ /* 0x000ea20000000800 */
[--C-:B------:R-:W-:Y:S02]  /*1530*/  @!P0 IMAD.MOV R35, RZ, RZ, R25.reuse ;  /* 0x000000ffff238224 */ /* 0x100fe400078e0219 */
[--C-:B------:R-:W-:Y:S01]  /*1540*/  @!P6 IMAD.MOV R37, RZ, RZ, R25.reuse ;  /* 0x000000ffff25e224 */ /* 0x100fe200078e0219 */
[----:B------:R-:W3:Y:S01]  /*1550*/  LDS R32, [R32+0x2c] ;  /* 0x00002c0020207984 */ /* 0x000ee20000000800 */
[----:B------:R-:W-:Y:S01]  /*1560*/  @!P5 IMAD.MOV R26, RZ, RZ, R25 ;  /* 0x000000ffff1ad224 */ /* 0x000fe200078e0219 */
[----:B------:R-:W-:-:S02]  /*1570*/  LOP3.LUT P5, RZ, R5, 0x3, RZ, 0xc0, !PT ;  /* 0x0000000305ff7812 */ /* 0x000fc400078ac0ff */
[----:B------:R-:W4:Y:S04]  /*1580*/  LDS R31, [R31+0x30] ;  /* 0x000030001f1f7984 */ /* 0x000f280000000800 */
        /* <DEDUP_REMOVED lines=10> */
[----:B------:R-:W-:Y:S01]  /*1630*/  IMAD R25, R13, R26, R25 ;  /* 0x0000001a0d197224 */ /* 0x000fe200078e0219 */
[----:B------:R-:W-:Y:S06]  /*1640*/  BRA.DIV UR4, `(.L_x_41928) ;  /* 0x00000006048c7947 */ /* 0x000fec000b800000 */
[----:B------:R-:W0:Y:S02]  /*1650*/  SHFL.DOWN PT, R26, R25, 0x2, 0x1c1f ;  /* 0x085c1f00191a7f89 */ /* 0x000e2400000e0000 */
[----:B0-----:R-:W-:-:S05]  /*1660*/  IADD3 R26, PT, PT, R25, R26, RZ ;  /* 0x0000001a191a7210 */ /* 0x001fca0007ffe0ff */
[----:B------:R0:W1:Y:S02]  /*1670*/  SHFL.DOWN PT, R27, R26, 0x1, 0x1c1f ;  /* 0x083c1f001a1b7f89 */ /* 0x00006400000e0000 */
.L_x_41937:
[----:B------:R-:W2:Y:S01]  /*1680*/  @!P5 S2R R29, SR_CgaCtaId ;  /* 0x00000000001dd919 */ /* 0x000ea20000008800 */
[----:B------:R-:W-:Y:S01]  /*1690*/  @!P5 VIADD R28, R6, 0x2880 ;  /* 0x00002880061cd836 */ /* 0x000fe20000000000 */
[----:B01----:R-:W-:Y:S01]  /*16a0*/  IADD3 R26, PT, PT, R26, R27, RZ ;  /* 0x0000001b1a1a7210 */ /* 0x003fe20007ffe0ff */
[----:B------:R-:W-:-:S03]  /*16b0*/  @!P5 IMAD R25, R23, 0x8, R2 ;  /* 0x000000081719d824 */ /* 0x000fc600078e0202 */
[----:B--2---:R-:W-:-:S05]  /*16c0*/  @!P5 LEA R28, R29, R28, 0x18 ;  /* 0x0000001c1d1cd211 */ /* 0x004fca00078ec0ff */
[----:B------:R-:W-:Y:S01]  /*16d0*/  @!P5 IMAD.U32 R25, R25, 0x4, R28 ;  /* 0x000000041919d824 */ /* 0x000fe200078e001c */
[----:B------:R-:W-:-:S04]  /*16e0*/  SHF.R.U32.HI R28, RZ, 0x5, R4 ;  /* 0x00000005ff1c7819 */ /* 0x000fc80000011604 */
[----:B------:R2:W-:Y:S01]  /*16f0*/  @!P5 STS [R25], R26 ;  /* 0x0000001a1900d388 */ /* 0x0005e20000000800 */
[----:B------:R-:W-:-:S05]  /*1700*/  IMAD.IADD R23, R23, 0x1, R28 ;  /* 0x0000000117177824 */ /* 0x000fca00078e021c */
[----:B------:R-:W-:-:S13]  /*1710*/  ISETP.GE.U32.AND P5, PT, R23, 0x20, PT ;  /* 0x000000201700780c */ /* 0x000fda0003fa6070 */
[----:B--2---:R-:W-:Y:S05]  /*1720*/  @!P5 BRA `(.L_x_41929) ;  /* 0xfffffff800e4d947 */ /* 0x004fea000383ffff */
[----:B------:R-:W-:Y:S01]  /*1730*/  LOP3.LUT R2, R0, 0x3, RZ, 0xc0, !PT ;  /* 0x0000000300027812 */ /* 0x000fe200078ec0ff */
        /* <DEDUP_REMOVED lines=14> */
[----:B------:R-:W-:Y:S01]  /*1820*/  IADD3 R0, PT, PT, R0, 0x1, RZ ;  /* 0x0000000100007810 */ /* 0x000fe20007ffe0ff */
[----:B------:R-:W-:-:S03]  /*1830*/  UIADD3 UR5, UPT, UPT, UR5, 0x2880, URZ ;  /* 0x0000288005057890 */ /* 0x000fc6000fffe0ff */
[----:B------:R-:W-:Y:S02]  /*1840*/  LOP3.LUT R0, R0, 0x3, RZ, 0xc0, !PT ;  /* 0x0000000300007812 */ /* 0x000fe400078ec0ff */
[----:B------:R-:W1:Y:S03]  /*1850*/  LDC.64 R8, c[0x0][0x3a0] ;  /* 0x0000e800ff087b82 */ /* 0x000e660000000a00 */
[----:B------:R-:W-:Y:S01]  /*1860*/  IMAD.MOV R0, RZ, RZ, -R0 ;  /* 0x000000ffff007224 */ /* 0x000fe200078e0a00 */
[----:B0-----:R-:W-:-:S06]  /*1870*/  ULEA UR5, UR6, UR5, 0x18 ;  /* 0x0000000506057291 */ /* 0x001fcc000f8ec0ff */
[----:B------:R-:W-:-:S07]  /*1880*/  LEA R7, R5, UR5, 0x2 ;  /* 0x0000000505077c11 */ /* 0x000fce000f8e10ff */
.L_x_41932:
[----:B0-----:R0:W2:Y:S01]  /*1890*/  LDS R11, [R7] ;  /* 0x00000000070b7984 */ /* 0x0010a20000000800 */
[----:B------:R-:W-:Y:S02]  /*18a0*/  LOP3.LUT R3, R5, 0x7, RZ, 0xc0, !PT ;  /* 0x0000000705037812 */ /* 0x000fe400078ec0ff */
[--C-:B------:R-:W-:Y:S01]  /*18b0*/  SHF.R.U32.HI R2, RZ, 0x3, R5.reuse ;  /* 0x00000003ff027819 */ /* 0x100fe20000011605 */
[----:B------:R-:W-:Y:S01]  /*18c0*/  IMAD.IADD R5, R4, 0x1, R5 ;  /* 0x0000000104057824 */ /* 0x000fe200078e0205 */
[----:B------:R-:W-:Y:S01]  /*18d0*/  IADD3 R0, PT, PT, R0, 0x1, RZ ;  /* 0x0000000100007810 */ /* 0x000fe20007ffe0ff */
[----:B------:R-:W-:Y:S02]  /*18e0*/  IMAD.IADD R3, R6, 0x1, R3 ;  /* 0x0000000106037824 */ /* 0x000fe400078e0203 */
[----:B0-----:R-:W-:Y:S01]  /*18f0*/  IMAD R7, R4, 0x4, R7 ;  /* 0x0000000404077824 */ /* 0x001fe200078e0207 */
[----:B------:R-:W-:Y:S01]  /*1900*/  ISETP.NE.AND P0, PT, R0, RZ, PT ;  /* 0x000000ff0000720c */ /* 0x000fe20003f05270 */
[----:B------:R-:W-:-:S04]  /*1910*/  IMAD R3, R2, UR4, R3 ;  /* 0x0000000402037c24 */ /* 0x000fc8000f8e0203 */
[----:B-1----:R-:W-:-:S05]  /*1920*/  IMAD.WIDE R2, R3, 0x4, R8 ;  /* 0x0000000403027825 */ /* 0x002fca00078e0208 */
[----:B--2---:R0:W-:Y:S03]  /*1930*/  STG.E desc[UR8][R2.64], R11 ;  /* 0x0000000b02007986 */ /* 0x0041e6000c101908 */
[----:B------:R-:W-:Y:S05]  /*1940*/  @P0 BRA `(.L_x_41932) ;  /* 0xfffffffc00d00947 */ /* 0x000fea000383ffff */
.L_x_41931:
[----:B------:R-:W-:Y:S05]  /*1950*/  BSYNC.RECONVERGENT B0 ;  /* 0x0000000000007941 */ /* 0x000fea0003800200 */
.L_x_41930:
[----:B------:R-:W-:Y:S05]  /*1960*/  @!P1 EXIT ;  /* 0x000000000000994d */ /* 0x000fea0003800000 */
[----:B------:R-:W1:Y:S01]  /*1970*/  S2UR UR6, SR_CgaCtaId ;  /* 0x00000000000679c3 */ /* 0x000e620000008800 */
[----:B------:R-:W-:Y:S01]  /*1980*/  UMOV UR5, 0x400 ;  /* 0x0000040000057882 */ /* 0x000fe20000000000 */
[C---:B------:R-:W-:Y:S01]  /*1990*/  LEA R7, R4.reuse, R5, 0x1 ;  /* 0x0000000504077211 */ /* 0x040fe200078e08ff */
[----:B------:R-:W-:Y:S01]  /*19a0*/  UIADD3 UR5, UPT, UPT, UR5, 0x2880, URZ ;  /* 0x0000288005057890 */ /* 0x000fe2000fffe0ff */
[----:B0-----:R-:W-:Y:S02]  /*19b0*/  IMAD R11, R4, 0x3, R5 ;  /* 0x00000003040b7824 */ /* 0x001fe400078e0205 */
[----:B------:R-:W-:Y:S02]  /*19c0*/  IMAD.IADD R13, R5, 0x1, R4 ;  /* 0x00000001050d7824 */ /* 0x000fe400078e0204 */
[----:B------:R-:W0:Y:S01]  /*19d0*/  LDC.64 R2, c[0x0][0x3a0] ;  /* 0x0000e800ff027b82 */ /* 0x000e220000000a00 */
[----:B-1----:R-:W-:-:S06]  /*19e0*/  ULEA UR5, UR6, UR5, 0x18 ;  /* 0x0000000506057291 */ /* 0x002fcc000f8ec0ff */
[----:B------:R-:W-:-:S07]  /*19f0*/  LEA R15, R5, UR5, 0x2 ;  /* 0x00000005050f7c11 */ /* 0x000fce000f8e10ff */
.L_x_41933:
[C-C-:B-1----:R-:W-:Y:S01]  /*1a00*/  IMAD R0, R4.reuse, 0x4, R15.reuse ;  /* 0x0000000404007824 */ /* 0x142fe200078e020f */
[C---:B------:R-:W-:Y:S01]  /*1a10*/  LEA R10, R4.reuse, R15, 0x3 ;  /* 0x0000000f040a7211 */ /* 0x040fe200078e18ff */
[----:B------:R-:W-:Y:S01]  /*1a20*/  IMAD R16, R4, 0xc, R15 ;  /* 0x0000000c04107824 */ /* 0x000fe200078e020f */
[----:B------:R-:W1:Y:S01]  /*1a30*/  LDS R17, [R15] ;  /* 0x000000000f117984 */ /* 0x000e620000000800 */
[----:B------:R-:W-:Y:S02]  /*1a40*/  LOP3.LUT R21, R5, 0x7, RZ, 0xc0, !PT ;  /* 0x0000000705157812 */ /* 0x000fe400078ec0ff */
        /* <DEDUP_REMOVED lines=21> */
[----:B0-----:R-:W-:-:S03]  /*1ba0*/  IMAD.WIDE R8, R27, 0x4, R2 ;  /* 0x000000041b087825 */ /* 0x001fc600078e0202 */
[----:B------:R-:W-:Y:S01]  /*1bb0*/  ISETP.GE.U32.AND P0, PT, R5, 0x100, PT ;  /* 0x000001000500780c */ /* 0x000fe20003f06070 */
[----:B------:R-:W-:-:S04]  /*1bc0*/  IMAD.WIDE R18, R19, 0x4, R2 ;  /* 0x0000000413127825 */ /* 0x000fc800078e0202 */
[----:B------:R-:W-:-:S04]  /*1bd0*/  IMAD.WIDE R20, R21, 0x4, R2 ;  /* 0x0000000415147825 */ /* 0x000fc800078e0202 */
[----:B------:R-:W-:Y:S01]  /*1be0*/  IMAD.WIDE R22, R23, 0x4, R2 ;  /* 0x0000000417167825 */ /* 0x000fe200078e0202 */
[----:B-1----:R1:W-:Y:S03]  /*1bf0*/  STG.E desc[UR8][R8.64], R17 ;  /* 0x0000001108007986 */ /* 0x0023e6000c101908 */
        /* <DEDUP_REMOVED lines=8> */
.L_x_41928:
[----:B------:R-:W-:Y:S01]  /*1c80*/  HFMA2 R29, -RZ, RZ, 0, 1.1920928955078125e-07 ;  /* 0x00000002ff1d7431 */ /* 0x000fe200000001ff */
[----:B------:R-:W-:Y:S01]  /*1c90*/  BSSY B0, `(.L_x_41934) ;  /* 0x0000006000007945 */ /* 0x000fe20003800000 */
[----:B------:R-:W-:Y:S02]  /*1ca0*/  IMAD.MOV.U32 R30, RZ, RZ, 0x1c1f ;  /* 0x00001c1fff1e7424 */ /* 0x000fe400078e00ff */
[----:B------:R-:W-:-:S07]  /*1cb0*/  IMAD.MOV.U32 R28, RZ, RZ, -0x1 ;  /* 0xffffffffff1c7424 */ /* 0x000fce00078e00ff */
[----:B------:R-:W-:Y:S05]  /*1cc0*/  WARPSYNC.COLLECTIVE R28, `(.L_x_41935) ;  /* 0x000000001c087348 */ /* 0x000fea0003c00000 */
[----:B------:R0:W1:Y:S02]  /*1cd0*/  SHFL.DOWN P6, R27, R25, R29, R30 ;  /* 0x0800001d191b7389 */ /* 0x00006400000c001e */
[----:B01----:R-:W-:Y:S05]  /*1ce0*/  ENDCOLLECTIVE ;  /* 0x000000000000791b */ /* 0x003fea0003800000 */
.L_x_41935:
[----:B------:R-:W-:Y:S05]  /*1cf0*/  BSYNC B0 ;  /* 0x0000000000007941 */ /* 0x000fea0003800000 */
.L_x_41934:
        /* <DEDUP_REMOVED lines=9> */
.L_x_41936:
[----:B------:R-:W-:Y:S05]  /*1d90*/  BRA `(.L_x_41937) ;  /* 0xfffffff800387947 */ /* 0x000fea000383ffff */
        .weak           $__internal_206_$__cuda_sm20_div_u16
        .type           $__internal_206_$__cuda_sm20_div_u16,@function
        .size           $__internal_206_$__cuda_sm20_div_u16,(.L_x_58157 - $__internal_206_$__cuda_sm20_div_u16)
$__internal_206_$__cuda_sm20_div_u16:
        /* <DEDUP_REMOVED lines=18> */
[----:B------:R-:W-:Y:S06]  /*1ec0*/  RET.REL.NODEC R10 `(_Z9cuda_gemmIiLi256ELi1ELi1ELi512ELi64ELi64ELi32ELi0ELi1EEviiiPT_S1_S1_ii) ;  /* 0xffffffe00a4c7950 */ /* 0x000fec0003c3ffff */
.L_x_41938:
        /* <DEDUP_REMOVED lines=11> */
.L_x_58157:


//--------------------- .text._Z9cuda_gemmIiLi256ELi1ELi1ELi512ELi64ELi64ELi32ELi0ELi0EEviiiPT_S1_S1_ii --------------------------
	.section	.text._Z9cuda_gemmIiLi256ELi1ELi1ELi512ELi64ELi64ELi32ELi0ELi0EEviiiPT_S1_S1_ii,"ax",@progbits
	.align	128
        .global         _Z9cuda_gemmIiLi256ELi1ELi1ELi512ELi64ELi64ELi32ELi0ELi0EEviiiPT_S1_S1_ii
        .type           _Z9cuda_gemmIiLi256ELi1ELi1ELi512ELi64ELi64ELi32ELi0ELi0EEviiiPT_S1_S1_ii,@function
        .size           _Z9cuda_gemmIiLi256ELi1ELi1ELi512ELi64ELi64ELi32ELi0ELi0EEviiiPT_S1_S1_ii,(.L_x_58158 - _Z9cuda_gemmIiLi256ELi1ELi1ELi512ELi64ELi64ELi32ELi0ELi0EEviiiPT_S1_S1_ii)
        .other          _Z9cuda_gemmIiLi256ELi1ELi1ELi512ELi64ELi64ELi32ELi0ELi0EEviiiPT_S1_S1_ii,@"STO_CUDA_ENTRY STV_DEFAULT"
_Z9cuda_gemmIiLi256ELi1ELi1ELi512ELi64ELi64ELi32ELi0ELi0EEviiiPT_S1_S1_ii:
.text._Z9cuda_gemmIiLi256ELi1ELi1ELi512ELi64ELi64ELi32ELi0ELi0EEviiiPT_S1_S1_ii:
        /* <DEDUP_REMOVED lines=43> */
.L_x_41939:
[----:B------:R-:W0:Y:S02]  /*02b0*/  S2UR UR6, SR_CTAID.X ;  /* 0x00000000000679c3 */ /* 0x000e240000002500 */
[----:B0-----:R-:W-:Y:S02]  /*02c0*/  USHF.R.U32.HI UR7, URZ, 0x6, UR6 ;  /* 0x00000006ff077899 */ /* 0x001fe40008011606 */
[----:B------:R-:W-:-:S12]  /*02d0*/  ULOP3.LUT UR6, UR6, 0x3f, URZ, 0xc0, !UPT ;  /* 0x0000003f06067892 */ /* 0x000fd8000f8ec0ff */
.L_x_41940:
[----:B------:R-:W-:Y:S01]  /*02e0*/  IMAD.U32 R0, RZ, RZ, UR9 ;  /* 0x00000009ff007e24 */ /* 0x000fe2000f8e00ff */
[----:B------:R-:W0:Y:S01]  /*02f0*/  LDC R8, c[0x0][0x360] ;  /* 0x0000d800ff087b82 */ /* 0x000e220000000800 */
[----:B------:R-:W1:Y:S03]  /*0300*/  LDCU UR8, c[0x0][0x374] ;  /* 0x00006e80ff0877ac */ /* 0x000e660008000800 */
[----:B------:R-:W-:-:S04]  /*0310*/  IABS R5, R0 ;  /* 0x0000000000057213 */ /* 0x000fc80000000000 */
[----:B------:R-:W2:Y:S08]  /*0320*/  I2F.RP R0, R5 ;  /* 0x0000000500007306 */ /* 0x000eb00000209400 */
[----:B--2---:R-:W2:Y:S02]  /*0330*/  MUFU.RCP R0, R0 ;  /* 0x0000000000007308 */ /* 0x004ea40000001000 */
[----:B--2---:R-:W-:-:S06]  /*0340*/  VIADD R2, R0, 0xffffffe ;  /* 0x0ffffffe00027836 */ /* 0x004fcc0000000000 */
[----:B------:R2:W3:Y:S02]  /*0350*/  F2I.FTZ.U32.TRUNC.NTZ R3, R2 ;  /* 0x0000000200037305 */ /* 0x0004e4000021f000 */
[----:B--2---:R-:W-:-:S05]  /*0360*/  IMAD.MOV.U32 R2, RZ, RZ, RZ ;  /* 0x000000ffff027224 */ /* 0x004fca00078e00ff */
[----:B------:R-:W-:Y:S01]  /*0370*/  R2UR UR4, R2 ;  /* 0x00000000020472ca */ /* 0x000fe200000e0000 */
[----:B---3--:R-:W-:Y:S01]  /*0380*/  IMAD.MOV R4, RZ, RZ, -R3 ;  /* 0x000000ffff047224 */ /* 0x008fe200078e0a03 */
        /* <DEDUP_REMOVED lines=20> */
[----:B------:R-:W1:Y:S02]  /*04d0*/  S2UR UR5, SR_CTAID.Y ;  /* 0x00000000000579c3 */ /* 0x000e640000002600 */
[----:B------:R-:W-:Y:S02]  /*04e0*/  @!UP0 ULOP3.LUT UR4, URZ, UR9, URZ, 0x33, !UPT ;  /* 0x00000009ff048292 */ /* 0x000fe4000f8e33ff */
[----:B------:R-:W-:-:S04]  /*04f0*/  UISETP.GE.AND UP0, UPT, UR9, 0x10, UPT ;  /* 0x000000100900788c */ /* 0x000fc8000bf06270 */
[----:B------:R-:W-:Y:S01]  /*0500*/  USEL UR13, UR12, 0x1, UP0 ;  /* 0x000000010c0d7887 */ /* 0x000fe20008000000 */
[----:B------:R-:W-:-:S05]  /*0510*/  IMAD.U32 R9, RZ, RZ, UR4 ;  /* 0x00000004ff097e24 */ /* 0x000fca000f8e00ff */
[----:B------:R-:W-:-:S03]  /*0520*/  IMAD R9, R9, UR13, RZ ;  /* 0x0000000d09097c24 */ /* 0x000fc6000f8e02ff */
[----:B------:R-:W2:Y:S02]  /*0530*/  I2F.U32.RP R5, UR13 ;  /* 0x0000000d00057d06 */ /* 0x000ea40008209000 */
[----:B------:R-:W-:-:S04]  /*0540*/  VIMNMX R9, PT, PT, R9, 0x100, PT ;  /* 0x0000010009097848 */ /* 0x000fc80003fe0100 */
[----:B------:R-:W-:Y:S01]  /*0550*/  ISETP.NE.U32.AND P1, PT, R9, RZ, PT ;  /* 0x000000ff0900720c */ /* 0x000fe20003f25070 */
[----:B------:R-:W-:Y:S01]  /*0560*/  IMAD.MOV R7, RZ, RZ, -R9 ;  /* 0x000000ffff077224 */ /* 0x000fe200078e0a09 */
[----:B------:R-:W3:Y:S01]  /*0570*/  I2F.U32.RP R0, R9 ;  /* 0x0000000900007306 */ /* 0x000ee20000209000 */
[----:B-1----:R-:W-:-:S07]  /*0580*/  UISETP.GE.U32.AND UP0, UPT, UR5, UR8, UPT ;  /* 0x000000080500728c */ /* 0x002fce000bf06070 */
[----:B--2---:R-:W-:Y:S08]  /*0590*/  MUFU.RCP R5, R5 ;  /* 0x0000000500057308 */ /* 0x004ff00000001000 */
[----:B---3--:R-:W1:Y:S02]  /*05a0*/  MUFU.RCP R0, R0 ;  /* 0x0000000000007308 */ /* 0x008e640000001000 */
[----:B-1----:R-:W-:-:S06]  /*05b0*/  VIADD R2, R0, 0xffffffe ;  /* 0x0ffffffe00027836 */ /* 0x002fcc0000000000 */
[----:B------:R1:W2:Y:S02]  /*05c0*/  F2I.FTZ.U32.TRUNC.NTZ R3, R2 ;  /* 0x0000000200037305 */ /* 0x0002a4000021f000 */
[----:B-1----:R-:W-:Y:S02]  /*05d0*/  IMAD.MOV.U32 R2, RZ, RZ, RZ ;  /* 0x000000ffff027224 */ /* 0x002fe400078e00ff */
[----:B--2---:R-:W-:-:S04]  /*05e0*/  IMAD R7, R7, R3, RZ ;  /* 0x0000000307077224 */ /* 0x004fc800078e02ff */
[----:B------:R-:W-:-:S04]  /*05f0*/  IMAD.HI.U32 R4, R3, R7, R2 ;  /* 0x0000000703047227 */ /* 0x000fc800078e0002 */
[----:B------:R-:W-:Y:S02]  /*0600*/  VIADD R2, R5, 0xffffffe ;  /* 0x0ffffffe05027836 */ /* 0x000fe40000000000 */
[C---:B------:R-:W-:Y:S02]  /*0610*/  IMAD.HI.U32 R7, R4.reuse, R11, RZ ;  /* 0x0000000b04077227 */ /* 0x040fe400078e00ff */
[----:B------:R1:W2:Y:S02]  /*0620*/  F2I.FTZ.U32.TRUNC.NTZ R3, R2 ;  /* 0x0000000200037305 */ /* 0x0002a4000021f000 */
[----:B------:R-:W-:Y:S02]  /*0630*/  IMAD.MOV R6, RZ, RZ, -R7 ;  /* 0x000000ffff067224 */ /* 0x000fe400078e0a07 */
[----:B0-----:R-:W-:-:S04]  /*0640*/  IMAD.HI.U32 R5, R4, R8, RZ ;  /* 0x0000000804057227 */ /* 0x001fc800078e00ff */
[C---:B------:R-:W-:Y:S01]  /*0650*/  IMAD R0, R9.reuse, R6, R11 ;  /* 0x0000000609007224 */ /* 0x040fe200078e020b */
[-C--:B------:R-:W-:Y:S01]  /*0660*/  LOP3.LUT R6, RZ, R9.reuse, RZ, 0x33, !PT ;  /* 0x00000009ff067212 */ /* 0x080fe200078e33ff */
[----:B------:R-:W-:Y:S02]  /*0670*/  IMAD.MOV R4, RZ, RZ, -R5 ;  /* 0x000000ffff047224 */ /* 0x000fe400078e0a05 */
[----:B-1----:R-:W-:Y:S01]  /*0680*/  IMAD.MOV.U32 R2, RZ, RZ, RZ ;  /* 0x000000ffff027224 */ /* 0x002fe200078e00ff */
[----:B------:R-:W-:Y:S01]  /*0690*/  ISETP.GE.U32.AND P0, PT, R0, R9, PT ;  /* 0x000000090000720c */ /* 0x000fe20003f06070 */
[----:B------:R-:W-:Y:S02]  /*06a0*/  IMAD R4, R9, R4, R8 ;  /* 0x0000000409047224 */ /* 0x000fe400078e0208 */
[----:B--2---:R-:W-:-:S04]  /*06b0*/  IMAD.MOV R13, RZ, RZ, -R3 ;  /* 0x000000ffff0d7224 */ /* 0x004fc800078e0a03 */
[----:B------:R-:W-:-:S04]  /*06c0*/  IMAD R13, R13, UR13, RZ ;  /* 0x0000000d0d0d7c24 */ /* 0x000fc8000f8e02ff */
[----:B------:R-:W-:-:S04]  /*06d0*/  IMAD.HI.U32 R2, R3, R13, R2 ;  /* 0x0000000d03027227 */ /* 0x000fc800078e0002 */
[----:B------:R-:W-:Y:S02]  /*06e0*/  @P0 IMAD.IADD R0, R0, 0x1, -R9 ;  /* 0x0000000100000824 */ /* 0x000fe400078e0a09 */
[----:B------:R-:W-:Y:S01]  /*06f0*/  @P0 VIADD R7, R7, 0x1 ;  /* 0x0000000107070836 */ /* 0x000fe20000000000 */
[----:B------:R-:W-:Y:S02]  /*0700*/  PLOP3.LUT P0, PT, PT, PT, UP0, 0x80, 0x8 ;  /* 0x000000000008781c */ /* 0x000fe40003f0f008 */
[----:B------:R-:W-:-:S13]  /*0710*/  ISETP.GE.U32.AND P2, PT, R0, R9, PT ;  /* 0x000000090000720c */ /* 0x000fda0003f46070 */
[----:B------:R-:W-:-:S05]  /*0720*/  @P2 VIADD R7, R7, 0x1 ;  /* 0x0000000107072836 */ /* 0x000fca0000000000 */
[----:B------:R-:W-:-:S05]  /*0730*/  SEL R7, R6, R7, !P1 ;  /* 0x0000000706077207 */ /* 0x000fca0004800000 */
[----:B------:R-:W-:-:S04]  /*0740*/  IMAD.MOV R0, RZ, RZ, -R7 ;  /* 0x000000ffff007224 */ /* 0x000fc800078e0a07 */
[----:B------:R-:W-:Y:S01]  /*0750*/  IMAD R0, R9, R0, R11 ;  /* 0x0000000009007224 */ /* 0x000fe200078e020b */
[----:B------:R-:W-:Y:S06]  /*0760*/  @P0 EXIT ;  /* 0x000000000000094d */ /* 0x000fec0003800000 */
[----:B------:R-:W-:Y:S01]  /*0770*/  IMAD.HI.U32 R3, R2, R11, RZ ;  /* 0x0000000b02037227 */ /* 0x000fe200078e00ff */
[----:B------:R-:W-:Y:S01]  /*0780*/  ISETP.GE.U32.AND P2, PT, R4, R9, PT ;  /* 0x000000090400720c */ /* 0x000fe20003f46070 */
[----:B------:R-:W-:Y:S01]  /*0790*/  ULEA.HI UR8, UR10, UR10, URZ, 0x1 ;  /* 0x0000000a0a087291 */ /* 0x000fe2000f8f08ff */
[----:B------:R-:W-:Y:S01]  /*07a0*/  SHF.R.U32.HI R15, RZ, 0x5, R11 ;  /* 0x00000005ff0f7819 */ /* 0x000fe2000001160b */
[----:B------:R-:W-:Y:S01]  /*07b0*/  IMAD.HI.U32 R2, R2, R0, RZ ;  /* 0x0000000002027227 */ /* 0x000fe200078e00ff */
[----:B------:R-:W-:Y:S01]  /*07c0*/  USHF.L.U32 UR9, UR6, 0x9, URZ ;  /* 0x0000000906097899 */ /* 0x000fe200080006ff */
[----:B------:R-:W-:Y:S01]  /*07d0*/  MOV R16, 0xa20 ;  /* 0x00000a2000107802 */ /* 0x000fe20000000f00 */
[----:B------:R-:W-:Y:S01]  /*07e0*/  USHF.R.S32.HI UR8, URZ, 0x1, UR8 ;  /* 0x00000001ff087899 */ /* 0x000fe20008011408 */
[----:B------:R-:W-:Y:S01]  /*07f0*/  IMAD.MOV R12, RZ, RZ, -R3 ;  /* 0x000000ffff0c7224 */ /* 0x000fe200078e0a03 */
[----:B------:R-:W-:Y:S01]  /*0800*/  UIMAD UR9, UR5, UR10, UR9 ;  /* 0x0000000a050972a4 */ /* 0x000fe2000f8e0209 */
[----:B------:R-:W-:Y:S01]  /*0810*/  IMAD.MOV R3, RZ, RZ, -R2 ;  /* 0x000000ffff037224 */ /* 0x000fe200078e0a02 */
[----:B------:R-:W-:Y:S01]  /*0820*/  UIMAD UR8, UR8, UR7, URZ ;  /* 0x00000007080872a4 */ /* 0x000fe2000f8e02ff */
[----:B------:R-:W-:-:S02]  /*0830*/  IMAD R12, R12, UR13, R11 ;  /* 0x0000000d0c0c7c24 */ /* 0x000fc4000f8e020b */
[----:B------:R-:W-:Y:S01]  /*0840*/  IMAD R0, R3, UR13, R0 ;  /* 0x0000000d03007c24 */ /* 0x000fe2000f8e0200 */
[----:B------:R-:W-:Y:S01]  /*0850*/  LOP3.LUT R3, RZ, UR13, RZ, 0x33, !PT ;  /* 0x0000000dff037c12 */ /* 0x000fe2000f8e33ff */
[----:B------:R-:W-:Y:S01]  /*0860*/  @P2 IMAD.IADD R4, R4, 0x1, -R9 ;  /* 0x0000000104042824 */ /* 0x000fe200078e0a09 */
[----:B------:R-:W-:Y:S01]  /*0870*/  ISETP.GE.U32.AND P4, PT, R12, UR13, PT ;  /* 0x0000000d0c007c0c */ /* 0x000fe2000bf86070 */
[----:B------:R-:W-:Y:S01]  /*0880*/  @P2 VIADD R5, R5, 0x1 ;  /* 0x0000000105052836 */ /* 0x000fe20000000000 */
[----:B------:R-:W-:Y:S01]  /*0890*/  ISETP.GE.U32.AND P0, PT, R0, UR13, PT ;  /* 0x0000000d00007c0c */ /* 0x000fe2000bf06070 */
[----:B------:R-:W-:Y:S01]  /*08a0*/  IMAD.IADD R18, R11, 0x1, R8 ;  /* 0x000000010b127824 */ /* 0x000fe200078e0208 */
[----:B------:R-:W-:Y:S01]  /*08b0*/  ISETP.GE.U32.AND P3, PT, R4, R9, PT ;  /* 0x000000090400720c */ /* 0x000fe20003f66070 */
[----:B------:R-:W-:-:S08]  /*08c0*/  UIMAD UR6, UR4, UR6, UR8 ;  /* 0x00000006040672a4 */ /* 0x000fd0000f8e0208 */
[----:B------:R-:W-:Y:S02]  /*08d0*/  @P4 VIADD R12, R12, -UR13 ;  /* 0x8000000d0c0c4c36 */ /* 0x000fe40008000000 */
[----:B------:R-:W-:Y:S02]  /*08e0*/  @P0 VIADD R0, R0, -UR13 ;  /* 0x8000000d00000c36 */ /* 0x000fe40008000000 */
[----:B------:R-:W-:Y:S01]  /*08f0*/  @P3 VIADD R5, R5, 0x1 ;  /* 0x0000000105053836 */ /* 0x000fe20000000000 */
[----:B------:R-:W-:Y:S01]  /*0900*/  ISETP.GE.U32.AND P4, PT, R12, UR13, PT ;  /* 0x0000000d0c007c0c */ /* 0x000fe2000bf86070 */
[----:B------:R-:W-:Y:S01]  /*0910*/  @P0 VIADD R2, R2, 0x1 ;  /* 0x0000000102020836 */ /* 0x000fe20000000000 */
[----:B------:R-:W-:Y:S01]  /*0920*/  ISETP.GE.U32.AND P2, PT, R0, UR13, PT ;  /* 0x0000000d00007c0c */ /* 0x000fe2000bf46070 */
[----:B------:R-:W-:Y:S01]  /*0930*/  IMAD.MOV R0, RZ, RZ, -R18 ;  /* 0x000000ffff007224 */ /* 0x000fe200078e0a12 */
[----:B------:R-:W-:Y:S02]  /*0940*/  SEL R6, R6, R5, !P1 ;  /* 0x0000000506067207 */ /* 0x000fe40004800000 */
[----:B------:R-:W-:-:S02]  /*0950*/  ISETP.NE.U32.AND P1, PT, RZ, UR13, PT ;  /* 0x0000000dff007c0c */ /* 0x000fc4000bf25070 */
[----:B------:R-:W-:-:S05]  /*0960*/  PRMT R0, R0, 0x7710, RZ ;  /* 0x0000771000007816 */ /* 0x000fca00000000ff */
[----:B------:R-:W-:Y:S02]  /*0970*/  @P4 VIADD R12, R12, -UR13 ;  /* 0x8000000d0c0c4c36 */ /* 0x000fe40008000000 */
[----:B------:R-:W-:Y:S02]  /*0980*/  @P2 VIADD R2, R2, 0x1 ;  /* 0x0000000102022836 */ /* 0x000fe40000000000 */
[----:B------:R-:W-:Y:S01]  /*0990*/  VIADD R0, R0, 0x1ff ;  /* 0x000001ff00007836 */ /* 0x000fe20000000000 */
[C---:B------:R-:W-:Y:S02]  /*09a0*/  SEL R5, R3.reuse, R12, !P1 ;  /* 0x0000000c03057207 */ /* 0x040fe40004800000 */
[----:B------:R-:W-:Y:S02]  /*09b0*/  SEL R4, R3, R2, !P1 ;  /* 0x0000000203047207 */ /* 0x000fe40004800000 */
[----:B------:R-:W-:Y:S01]  /*09c0*/  LOP3.LUT R2, R8, 0xffff, RZ, 0xc0, !PT ;  /* 0x0000ffff08027812 */ /* 0x000fe200078ec0ff */
[----:B------:R-:W-:Y:S01]  /*09d0*/  IMAD.SHL.U32 R5, R5, 0x10, RZ ;  /* 0x0000001005057824 */ /* 0x000fe200078e00ff */
[----:B------:R-:W-:-:S02]  /*09e0*/  LOP3.LUT R13, R4, 0xf, RZ, 0xc0, !PT ;  /* 0x0000000f040d7812 */ /* 0x000fc400078ec0ff */
[----:B------:R-:W-:Y:S02]  /*09f0*/  LOP3.LUT R14, R0, 0xffff, RZ, 0xc0, !PT ;  /* 0x0000ffff000e7812 */ /* 0x000fe400078ec0ff */
[----:B------:R-:W-:-:S07]  /*0a00*/  LOP3.LUT R3, R13, R5, RZ, 0xfc, !PT ;  /* 0x000000050d037212 */ /* 0x000fce00078efcff */
[----:B------:R-:W-:Y:S05]  /*0a10*/  CALL.REL.NOINC `($__internal_207_$__cuda_sm20_div_u16) ;  /* 0x0000005800907944 */ /* 0x000fea0003c00000 */
[----:B------:R-:W0:Y:S01]  /*0a20*/  I2F.U32.RP R2, R8 ;  /* 0x0000000800027306 */ /* 0x000e220000209000 */
[C---:B------:R-:W-:Y:S01]  /*0a30*/  ISETP.GE.U32.AND P0, PT, R18.reuse, 0x100, PT ;  /* 0x000001001200780c */ /* 0x040fe20003f06070 */
[----:B------:R-:W1:Y:S01]  /*0a40*/  LDCU.64 UR10, c[0x0][0x358] ;  /* 0x00006b00ff0a77ac */ /* 0x000e620008000a00 */
[----:B------:R-:W-:Y:S01]  /*0a50*/  VIMNMX.U32 R0, PT, PT, R18, 0x100, !PT ;  /* 0x0000010012007848 */ /* 0x000fe20007fe0000 */
[----:B------:R-:W-:Y:S01]  /*0a60*/  BSSY.RECONVERGENT B0, `(.L_x_41941) ;  /* 0x000002f000007945 */ /* 0x000fe20003800200 */
[----:B------:R-:W-:Y:S01]  /*0a70*/  SEL R19, RZ, 0x1, P0 ;  /* 0x00000001ff137807 */ /* 0x000fe20000000000 */
[----:B------:R-:W-:Y:S01]  /*0a80*/  IMAD.MOV.U32 R27, RZ, RZ, R11 ;  /* 0x000000ffff1b7224 */ /* 0x000fe200078e000b */
[----:B------:R-:W-:Y:S02]  /*0a90*/  ISETP.NE.U32.AND P2, PT, R8, RZ, PT ;  /* 0x000000ff0800720c */ /* 0x000fe40003f45070 */
[----:B------:R-:W-:Y:S01]  /*0aa0*/  LOP3.LUT R23, R14, 0x3, RZ, 0xc0, !PT ;  /* 0x000000030e177812 */ /* 0x000fe200078ec0ff */
[----:B0-----:R-:W0:Y:S02]  /*0ab0*/  MUFU.RCP R2, R2 ;  /* 0x0000000200027308 */ /* 0x001e240000001000 */
[----:B0-----:R-:W-:-:S06]  /*0ac0*/  IADD3 R16, PT, PT, R2, 0xffffffe, RZ ;  /* 0x0ffffffe02107810 */ /* 0x001fcc0007ffe0ff */
[----:B------:R0:W2:Y:S02]  /*0ad0*/  F2I.FTZ.U32.TRUNC.NTZ R17, R16 ;  /* 0x0000001000117305 */ /* 0x0000a4000021f000 */
[----:B0-----:R-:W-:Y:S02]  /*0ae0*/  IMAD.MOV.U32 R16, RZ, RZ, RZ ;  /* 0x000000ffff107224 */ /* 0x001fe400078e00ff */
[----:B--2---:R-:W-:-:S04]  /*0af0*/  IMAD.MOV R21, RZ, RZ, -R17 ;  /* 0x000000ffff157224 */ /* 0x004fc800078e0a11 */
[----:B------:R-:W-:-:S04]  /*0b00*/  IMAD R21, R21, R8, RZ ;  /* 0x0000000815157224 */ /* 0x000fc800078e02ff */
[----:B------:R-:W-:Y:S01]  /*0b10*/  IMAD.HI.U32 R12, R17, R21, R16 ;  /* 0x00000015110c7227 */ /* 0x000fe200078e0010 */
[----:B------:R-:W-:-:S05]  /*0b20*/  IADD3 R17, PT, PT, R0, -R18, -R19 ;  /* 0x8000001200117210 */ /* 0x000fca0007ffe813 */
[----:B------:R-:W-:Y:S01]  /*0b30*/  IMAD.HI.U32 R2, R12, R17, RZ ;  /* 0x000000110c027227 */ /* 0x000fe200078e00ff */
[----:B------:R-:W-:-:S03]  /*0b40*/  LOP3.LUT R12, R14, 0xffff, RZ, 0xc0, !PT ;  /* 0x0000ffff0e0c7812 */ /* 0x000fc600078ec0ff */
[----:B------:R-:W-:Y:S01]  /*0b50*/  IMAD.MOV R0, RZ, RZ, -R2 ;  /* 0x000000ffff007224 */ /* 0x000fe200078e0a02 */
[----:B------:R-:W-:-:S03]  /*0b60*/  ISETP.GE.U32.AND P3, PT, R12, 0x2, PT ;  /* 0x000000020c00780c */ /* 0x000fc60003f66070 */
[----:B------:R-:W-:-:S05]  /*0b70*/  IMAD R17, R8, R0, R17 ;  /* 0x0000000008117224 */ /* 0x000fca00078e0211 */
[----:B------:R-:W-:-:S13]  /*0b80*/  ISETP.GE.U32.AND P0, PT, R17, R8, PT ;  /* 0x000000081100720c */ /* 0x000fda0003f06070 */
[----:B------:R-:W-:Y:S02]  /*0b90*/  @P0 IMAD.IADD R17, R17, 0x1, -R8 ;  /* 0x0000000111110824 */ /* 0x000fe400078e0a08 */
[----:B------:R-:W-:-:S03]  /*0ba0*/  @P0 VIADD R2, R2, 0x1 ;  /* 0x0000000102020836 */ /* 0x000fc60000000000 */
[----:B------:R-:W-:-:S13]  /*0bb0*/  ISETP.GE.U32.AND P1, PT, R17, R8, PT ;  /* 0x000000081100720c */ /* 0x000fda0003f26070 */
[----:B------:R-:W-:Y:S01]  /*0bc0*/  @P1 VIADD R2, R2, 0x1 ;  /* 0x0000000102021836 */ /* 0x000fe20000000000 */
[----:B------:R-:W-:Y:S02]  /*0bd0*/  @!P2 LOP3.LUT R2, RZ, R8, RZ, 0x33, !PT ;  /* 0x00000008ff02a212 */ /* 0x000fe400078e33ff */
[----:B------:R-:W-:-:S03]  /*0be0*/  ISETP.NE.AND P2, PT, R23, 0x2, PT ;  /* 0x000000021700780c */ /* 0x000fc60003f45270 */
[----:B------:R-:W-:-:S05]  /*0bf0*/  IMAD.IADD R2, R19, 0x1, R2 ;  /* 0x0000000113027824 */ /* 0x000fca00078e0202 */
[C---:B------:R-:W-:Y:S02]  /*0c00*/  LOP3.LUT R0, R2.reuse, 0x3, RZ, 0xc0, !PT ;  /* 0x0000000302007812 */ /* 0x040fe400078ec0ff */
[----:B------:R-:W-:Y:S02]  /*0c10*/  ISETP.GE.U32.AND P0, PT, R2, 0x3, PT ;  /* 0x000000030200780c */ /* 0x000fe40003f06070 */
[----:B------:R-:W-:Y:S01]  /*0c20*/  ISETP.NE.AND P1, PT, R0, 0x3, PT ;  /* 0x000000030000780c */ /* 0x000fe20003f25270 */
[----:B-1----:R-:W-:-:S12]  /*0c30*/  @!P2 BRA `(.L_x_41942) ;  /* 0x000000000044a947 */ /* 0x002fd80003800000 */
[----:B------:R-:W0:Y:S01]  /*0c40*/  S2R R17, SR_CgaCtaId ;  /* 0x0000000000117919 */ /* 0x000e220000008800 */
[----:B------:R-:W1:Y:S01]  /*0c50*/  LDC.64 R18, c[0x0][0x390] ;  /* 0x0000e400ff127b82 */ /* 0x000e620000000a00 */
[----:B------:R-:W-:Y:S01]  /*0c60*/  MOV R0, 0x400 ;  /* 0x0000040000007802 */ /* 0x000fe20000000f00 */
[----:B------:R-:W-:-:S04]  /*0c70*/  IMAD.MOV.U32 R27, RZ, RZ, R11 ;  /* 0x000000ffff1b7224 */ /* 0x000fc800078e000b */
[----:B------:R-:W-:Y:S02]  /*0c80*/  VIADD R12, R0, 0x2080 ;  /* 0x00002080000c7836 */ /* 0x000fe40000000000 */
[----:B------:R-:W-:-:S03]  /*0c90*/  IMAD.MOV.U32 R0, RZ, RZ, RZ ;  /* 0x000000ffff007224 */ /* 0x000fc600078e00ff */
[----:B0-----:R-:W-:-:S07]  /*0ca0*/  LEA R12, R17, R12, 0x18 ;  /* 0x0000000c110c7211 */ /* 0x001fce00078ec0ff */
.L_x_41943:
[----:B------:R-:W-:-:S04]  /*0cb0*/  VIADD R17, R27, UR9 ;  /* 0x000000091b117c36 */ /* 0x000fc80008000000 */
[----:B01----:R-:W-:-:S06]  /*0cc0*/  IMAD.WIDE R16, R17, 0x4, R18 ;  /* 0x0000000411107825 */ /* 0x003fcc00078e0212 */
        /* <DEDUP_REMOVED lines=8> */
.L_x_41942:
[----:B------:R-:W-:Y:S05]  /*0d50*/  BSYNC.RECONVERGENT B0 ;  /* 0x0000000000007941 */ /* 0x000fea0003800200 */
.L_x_41941:
[----:B------:R-:W-:Y:S04]  /*0d60*/  BSSY.RECONVERGENT B0, `(.L_x_41944) ;  /* 0x000001f000007945 */ /* 0x000fe80003800200 */
[----:B------:R-:W-:Y:S05]  /*0d70*/  @!P3 BRA `(.L_x_41945) ;  /* 0x000000000074b947 */ /* 0x000fea0003800000 */
[----:B------:R-:W1:Y:S01]  /*0d80*/  S2R R19, SR_CgaCtaId ;  /* 0x0000000000137919 */ /* 0x000e620000008800 */
[----:B0-----:R-:W0:Y:S01]  /*0d90*/  LDC.64 R16, c[0x0][0x390] ;  /* 0x0000e400ff107b82 */ /* 0x001e220000000a00 */
[----:B------:R-:W-:Y:S01]  /*0da0*/  MOV R0, 0x400 ;  /* 0x0000040000007802 */ /* 0x000fe20000000f00 */
[----:B------:R-:W-:-:S04]  /*0db0*/  IMAD.SHL.U32 R29, R8, 0x4, RZ ;  /* 0x00000004081d7824 */ /* 0x000fc800078e00ff */
[----:B------:R-:W-:-:S05]  /*0dc0*/  VIADD R0, R0, 0x2080 ;  /* 0x0000208000007836 */ /* 0x000fca0000000000 */
[----:B-1----:R-:W-:-:S07]  /*0dd0*/  LEA R14, R19, R0, 0x18 ;  /* 0x00000000130e7211 */ /* 0x002fce00078ec0ff */
.L_x_41946:
        /* <DEDUP_REMOVED lines=23> */
.L_x_41945:
[----:B------:R-:W-:Y:S05]  /*0f50*/  BSYNC.RECONVERGENT B0 ;  /* 0x0000000000007941 */ /* 0x000fea0003800200 */
.L_x_41944:
[----:B------:R-:W-:Y:S01]  /*0f60*/  BSSY.RECONVERGENT B0, `(.L_x_41947) ;  /* 0x0000011000007945 */ /* 0x000fe20003800200 */
[----:B------:R-:W-:-:S03]  /*0f70*/  IMAD.MOV.U32 R17, RZ, RZ, R11 ;  /* 0x000000ffff117224 */ /* 0x000fc600078e000b */
[----:B------:R-:W-:Y:S05]  /*0f80*/  @!P1 BRA `(.L_x_41948) ;  /* 0x0000000000389947 */ /* 0x000fea0003800000 */
[----:B------:R-:W2:Y:S01]  /*0f90*/  S2R R17, SR_CgaCtaId ;  /* 0x0000000000117919 */ /* 0x000ea20000008800 */
[----:B------:R-:W-:Y:S01]  /*0fa0*/  MOV R14, 0x400 ;  /* 0x00000400000e7802 */ /* 0x000fe20000000f00 */
[----:B-1----:R-:W-:Y:S02]  /*0fb0*/  VIADD R0, R2, 0x1 ;  /* 0x0000000102007836 */ /* 0x002fe40000000000 */
[----:B------:R-:W-:Y:S02]  /*0fc0*/  IMAD.MOV.U32 R12, RZ, RZ, RZ ;  /* 0x000000ffff0c7224 */ /* 0x000fe400078e00ff */
[----:B------:R-:W-:Y:S01]  /*0fd0*/  VIADD R14, R14, 0x2880 ;  /* 0x000028800e0e7836 */ /* 0x000fe20000000000 */
[----:B------:R-:W-:-:S04]  /*0fe0*/  LOP3.LUT R19, R0, 0x3, RZ, 0xc0, !PT ;  /* 0x0000000300137812 */ /* 0x000fc800078ec0ff */
[----:B--2---:R-:W-:Y:S01]  /*0ff0*/  LEA R14, R17, R14, 0x18 ;  /* 0x0000000e110e7211 */ /* 0x004fe200078ec0ff */
[----:B------:R-:W-:-:S07]  /*1000*/  IMAD.MOV.U32 R17, RZ, RZ, R11 ;  /* 0x000000ffff117224 */ /* 0x000fce00078e000b */
.L_x_41949:
[----:B------:R-:W-:Y:S01]  /*1010*/  LEA R0, R17, R14, 0x2 ;  /* 0x0000000e11007211 */ /* 0x000fe200078e10ff */
[----:B------:R-:W-:Y:S02]  /*1020*/  VIADD R12, R12, 0x1 ;  /* 0x000000010c0c7836 */ /* 0x000fe40000000000 */
[----:B------:R-:W-:Y:S02]  /*1030*/  IMAD.IADD R17, R8, 0x1, R17 ;  /* 0x0000000108117824 */ /* 0x000fe400078e0211 */
[----:B------:R2:W-:Y:S01]  /*1040*/  STS [R0], RZ ;  /* 0x000000ff00007388 */ /* 0x0005e20000000800 */
[----:B------:R-:W-:-:S13]  /*1050*/  ISETP.NE.AND P1, PT, R12, R19, PT ;  /* 0x000000130c00720c */ /* 0x000fda0003f25270 */
[----:B--2---:R-:W-:Y:S05]  /*1060*/  @P1 BRA `(.L_x_41949) ;  /* 0xfffffffc00e81947 */ /* 0x004fea000383ffff */
.L_x_41948:
[----:B------:R-:W-:Y:S05]  /*1070*/  BSYNC.RECONVERGENT B0 ;  /* 0x0000000000007941 */ /* 0x000fea0003800200 */
.L_x_41947:
[----:B------:R-:W-:Y:S04]  /*1080*/  BSSY.RECONVERGENT B0, `(.L_x_41950) ;  /* 0x0000011000007945 */ /* 0x000fe80003800200 */
[----:B------:R-:W-:Y:S05]  /*1090*/  @!P0 BRA `(.L_x_41951) ;  /* 0x00000000003c8947 */ /* 0x000fea0003800000 */
[----:B------:R-:W2:Y:S01]  /*10a0*/  S2R R19, SR_CgaCtaId ;  /* 0x0000000000137919 */ /* 0x000ea20000008800 */
[----:B-1----:R-:W-:-:S05]  /*10b0*/  MOV R0, 0x400 ;  /* 0x0000040000007802 */ /* 0x002fca0000000f00 */
[----:B------:R-:W-:-:S05]  /*10c0*/  VIADD R0, R0, 0x2880 ;  /* 0x0000288000007836 */ /* 0x000fca0000000000 */
[----:B--2---:R-:W-:-:S07]  /*10d0*/  LEA R12, R19, R0, 0x18 ;  /* 0x00000000130c7211 */ /* 0x004fce00078ec0ff */
.L_x_41952:
[----:B--2---:R-:W-:Y:S02]  /*10e0*/  IMAD R23, R17, 0x4, R12 ;  /* 0x0000000411177824 */ /* 0x004fe400078e020c */
[C---:B------:R-:W-:Y:S02]  /*10f0*/  IMAD R17, R8.reuse, 0x4, R17 ;  /* 0x0000000408117824 */ /* 0x040fe400078e0211 */
[C---:B------:R-:W-:Y:S01]  /*1100*/  IMAD R19, R8.reuse, 0x4, R23 ;  /* 0x0000000408137824 */ /* 0x040fe200078e0217 */
[----:B------:R2:W-:Y:S02]  /*1110*/  STS [R23], RZ ;  /* 0x000000ff17007388 */ /* 0x0005e40000000800 */
[----:B------:R-:W-:Y:S01]  /*1120*/  ISETP.GE.U32.AND P0, PT, R17, 0x100, PT ;  /* 0x000001001100780c */ /* 0x000fe20003f06070 */
[C---:B0-----:R-:W-:Y:S01]  /*1130*/  IMAD R21, R8.reuse, 0x4, R19 ;  /* 0x0000000408157824 */ /* 0x041fe200078e0213 */
[----:B------:R2:W-:Y:S03]  /*1140*/  STS [R19], RZ ;  /* 0x000000ff13007388 */ /* 0x0005e60000000800 */
[----:B------:R-:W-:Y:S01]  /*1150*/  IMAD R0, R8, 0x4, R21 ;  /* 0x0000000408007824 */ /* 0x000fe200078e0215 */
[----:B------:R2:W-:Y:S04]  /*1160*/  STS [R21], RZ ;  /* 0x000000ff15007388 */ /* 0x0005e80000000800 */
[----:B------:R2:W-:Y:S03]  /*1170*/  STS [R0], RZ ;  /* 0x000000ff00007388 */ /* 0x0005e60000000800 */
[----:B------:R-:W-:Y:S05]  /*1180*/  @!P0 BRA `(.L_x_41952) ;  /* 0xfffffffc00d48947 */ /* 0x000fea000383ffff */
.L_x_41951:
[----:B------:R-:W-:Y:S05]  /*1190*/  BSYNC.RECONVERGENT B0 ;  /* 0x0000000000007941 */ /* 0x000fea0003800200 */
.L_x_41950:
[----:B------:R-:W1:Y:S01]  /*11a0*/  LDCU UR8, c[0x0][0x3ac] ;  /* 0x00007580ff0877ac */ /* 0x000e620008000800 */
[----:B------:R-:W-:Y:S01]  /*11b0*/  BSSY.RECONVERGENT B0, `(.L_x_41953) ;  /* 0x0000014000007945 */ /* 0x000fe20003800200 */
[----:B-12---:R-:W-:Y:S01]  /*11c0*/  IMAD.U32 R0, RZ, RZ, UR8 ;  /* 0x00000008ff007e24 */ /* 0x006fe2000f8e00ff */
[----:B------:R-:W1:Y:S04]  /*11d0*/  LDCU UR8, c[0x0][0x3a8] ;  /* 0x00007500ff0877ac */ /* 0x000e680008000800 */
[----:B------:R-:W-:-:S13]  /*11e0*/  ISETP.GE.AND P0, PT, R15, R0, PT ;  /* 0x000000000f00720c */ /* 0x000fda0003f06270 */
[----:B------:R-:W-:Y:S05]  /*11f0*/  @P0 BRA `(.L_x_41954) ;  /* 0x00000000003c0947 */ /* 0x000fea0003800000 */
[----:B------:R-:W2:Y:S01]  /*1200*/  S2R R12, SR_CgaCtaId ;  /* 0x00000000000c7919 */ /* 0x000ea20000008800 */
[----:B------:R-:W3:Y:S01]  /*1210*/  LDC.64 R18, c[0x0][0x398] ;  /* 0x0000e600ff127b82 */ /* 0x000ee20000000a00 */
[----:B------:R-:W-:Y:S01]  /*1220*/  MOV R17, 0x400 ;  /* 0x0000040000117802 */ /* 0x000fe20000000f00 */
[----:B0-----:R-:W-:-:S04]  /*1230*/  IMAD.U32 R21, RZ, RZ, UR7 ;  /* 0x00000007ff157e24 */ /* 0x001fc8000f8e00ff */
[----:B------:R-:W-:Y:S01]  /*1240*/  IMAD R14, R21, 0x20, R10 ;  /* 0x00000020150e7824 */ /* 0x000fe200078e020a */
[----:B--2---:R-:W-:-:S05]  /*1250*/  LEA R17, R12, R17, 0x18 ;  /* 0x000000110c117211 */ /* 0x004fca00078ec0ff */
[----:B------:R-:W-:-:S07]  /*1260*/  IMAD R12, R10, 0x104, R17 ;  /* 0x000001040a0c7824 */ /* 0x000fce00078e0211 */
.L_x_41955:
[----:B-1----:R-:W-:-:S04]  /*1270*/  IMAD R17, R15, UR8, R14 ;  /* 0x000000080f117c24 */ /* 0x002fc8000f8e020e */
[----:B--23--:R-:W-:-:S06]  /*1280*/  IMAD.WIDE R16, R17, 0x4, R18 ;  /* 0x0000000411107825 */ /* 0x00cfcc00078e0212 */
[----:B------:R-:W2:Y:S01]  /*1290*/  LDG.E R16, desc[UR10][R16.64] ;  /* 0x0000000a10107981 */ /* 0x000ea2000c1e1900 */
[----:B------:R-:W-:Y:S01]  /*12a0*/  IMAD R21, R15, 0x4, R12 ;  /* 0x000000040f157824 */ /* 0x000fe200078e020c */
[----:B------:R-:W-:-:S04]  /*12b0*/  LEA.HI R15, R8, R15, RZ, 0x1b ;  /* 0x0000000f080f7211 */ /* 0x000fc800078fd8ff */
[----:B------:R-:W-:Y:S01]  /*12c0*/  ISETP.GE.AND P0, PT, R15, R0, PT ;  /* 0x000000000f00720c */ /* 0x000fe20003f06270 */
[----:B--2---:R2:W-:-:S12]  /*12d0*/  STS [R21], R16 ;  /* 0x0000001015007388 */ /* 0x0045d80000000800 */
[----:B------:R-:W-:Y:S05]  /*12e0*/  @!P0 BRA `(.L_x_41955) ;  /* 0xfffffffc00e08947 */ /* 0x000fea000383ffff */
.L_x_41954:
[----:B-1----:R-:W-:Y:S05]  /*12f0*/  BSYNC.RECONVERGENT B0 ;  /* 0x0000000000007941 */ /* 0x002fea0003800200 */
.L_x_41953:
[----:B------:R-:W-:Y:S01]  /*1300*/  BAR.SYNC.DEFER_BLOCKING 0x0 ;  /* 0x0000000000007b1d */ /* 0x000fe20000010000 */
[----:B------:R-:W-:-:S09]  /*1310*/  UISETP.GE.AND UP0, UPT, UR4, 0x1, UPT ;  /* 0x000000010400788c */ /* 0x000fd2000bf06270 */
[----:B------:R-:W-:Y:S05]  /*1320*/  BRA.U !UP0, `(.L_x_41956) ;  /* 0x0000004508147547 */ /* 0x000fea000b800000 */
[----:B------:R-:W1:Y:S01]  /*1330*/  LDCU UR7, c[0x0][0x3a8] ;  /* 0x00007500ff0777ac */ /* 0x000e620008000800 */
[----:B------:R-:W-:Y:S01]  /*1340*/  IMAD.U32 R12, RZ, RZ, UR13 ;  /* 0x0000000dff0c7e24 */ /* 0x000fe2000f8e00ff */
[----:B0-2---:R-:W-:-:S04]  /*1350*/  VIMNMX.U32 R21, PT, PT, R0, 0x10, PT ;  /* 0x0000001000157848 */ /* 0x005fc80003fe0000 */
[----:B------:R-:W-:Y:S01]  /*1360*/  ISETP.NE.AND P0, PT, R12, 0x1, PT ;  /* 0x000000010c00780c */ /* 0x000fe20003f05270 */
[----:B-1----:R-:W-:-:S04]  /*1370*/  UISETP.LT.AND UP0, UPT, UR7, 0x20, UPT ;  /* 0x000000200700788c */ /* 0x002fc8000bf01270 */
[----:B------:R-:W-:-:S08]  /*1380*/  USEL UR7, UR7, 0x20, UP0 ;  /* 0x0000002007077887 */ /* 0x000fd00008000000 */
[----:B------:R-:W-:Y:S05]  /*1390*/  @P0 BRA `(.L_x_41957) ;  /* 0x0000001400c00947 */ /* 0x000fea0003800000 */
[C---:B------:R-:W-:Y:S01]  /*13a0*/  VIADD R10, R13.reuse, 0x1 ;  /* 0x000000010d0a7836 */ /* 0x040fe20000000000 */
[C---:B------:R-:W-:Y:S01]  /*13b0*/  ISETP.GE.U32.AND P2, PT, R13.reuse, R0, PT ;  /* 0x000000000d00720c */ /* 0x040fe20003f46070 */
[C---:B------:R-:W-:Y:S01]  /*13c0*/  VIADD R12, R13.reuse, 0x2 ;  /* 0x000000020d0c7836 */ /* 0x040fe20000000000 */
[----:B------:R-:W-:Y:S01]  /*13d0*/  IADD3 R16, PT, PT, R4, 0x9, RZ ;  /* 0x0000000904107810 */ /* 0x000fe20007ffe0ff */
        /* <DEDUP_REMOVED lines=44> */
[C---:B------:R-:W-:Y:S01]  /*16a0*/  IMAD.IADD R26, R3.reuse, 0x1, -R30 ;  /* 0x00000001031a7824 */ /* 0x040fe200078e0a1e */
[-C--:B------:R-:W-:Y:S01]  /*16b0*/  ISETP.GE.U32.AND P2, PT, R12, R21.reuse, PT ;  /* 0x000000150c00720c */ /* 0x080fe20003f46070 */
[----:B------:R-:W-:Y:S01]  /*16c0*/  VIADD R12, R4, 0x1 ;  /* 0x00000001040c7836 */ /* 0x000fe20000000000 */
        /* <DEDUP_REMOVED lines=28> */
.L_x_41977:
        /* <DEDUP_REMOVED lines=20> */
.L_x_41958:
        /* <DEDUP_REMOVED lines=8> */
.L_x_41959:
        /* <DEDUP_REMOVED lines=10> */
.L_x_41960:
        /* <DEDUP_REMOVED lines=10> */
.L_x_41961:
        /* <DEDUP_REMOVED lines=10> */
.L_x_41962:
        /* <DEDUP_REMOVED lines=10> */
.L_x_41963:
        /* <DEDUP_REMOVED lines=12> */
.L_x_41964:
        /* <DEDUP_REMOVED lines=13> */
.L_x_41965:
        /* <DEDUP_REMOVED lines=13> */
.L_x_41966:
        /* <DEDUP_REMOVED lines=13> */
.L_x_41967:
        /* <DEDUP_REMOVED lines=13> */
.L_x_41968:
        /* <DEDUP_REMOVED lines=13> */
.L_x_41969:
        /* <DEDUP_REMOVED lines=15> */
.L_x_41970:
        /* <DEDUP_REMOVED lines=13> */
.L_x_41971:
        /* <DEDUP_REMOVED lines=15> */
.L_x_41972:
        /* <DEDUP_REMOVED lines=15> */
.L_x_41973:
        /* <DEDUP_REMOVED lines=14> */
.L_x_41976:
[----:B------:R-:W-:Y:S01]  /*2620*/  IMAD R53, R57, 0x104, R54 ;  /* 0x0000010439357824 */ /* 0x000fe200078e0236 */
[----:B0-----:R-:W-:Y:S01]  /*2630*/  ISETP.GE.AND P6, PT, R0, 0x7, PT ;  /* 0x000000070000780c */ /* 0x001fe20003fc6270 */
[----:B------:R-:W-:Y:S02]  /*2640*/  IMAD.MOV.U32 R59, RZ, RZ, RZ ;  /* 0x000000ffff3b7224 */ /* 0x000fe400078e00ff */
[--C-:B------:R-:W-:Y:S02]  /*2650*/  @P5 IMAD R56, R20, 0x4, R53.reuse ;  /* 0x0000000414385824 */ /* 0x100fe400078e0235 */
[--C-:B------:R-:W-:Y:S02]  /*2660*/  @P4 IMAD R60, R21, 0x4, R53.reuse ;  /* 0x00000004153c4824 */ /* 0x100fe400078e0235 */
[----:B------:R-:W-:Y:S02]  /*2670*/  @P3 IMAD R61, R22, 0x4, R53 ;  /* 0x00000004163d3824 */ /* 0x000fe400078e0235 */
[----:B------:R-:W0:Y:S04]  /*2680*/  @P5 LDS R56, [R56] ;  /* 0x0000000038385984 */ /* 0x000e280000000800 */
[----:B------:R-:W1:Y:S04]  /*2690*/  @P4 LDS R60, [R60+0x4] ;  /* 0x000004003c3c4984 */ /* 0x000e680000000800 */
[----:B------:R-:W2:Y:S01]  /*26a0*/  @P3 LDS R61, [R61+0x8] ;  /* 0x000008003d3d3984 */ /* 0x000ea20000000800 */
[----:B0-----:R-:W-:-:S02]  /*26b0*/  @P5 IMAD R59, R51, R56, RZ ;  /* 0x00000038333b5224 */ /* 0x001fc400078e02ff */
[----:B------:R-:W-:Y:S02]  /*26c0*/  @P2 IMAD R56, R23, 0x4, R53 ;  /* 0x0000000417382824 */ /* 0x000fe400078e0235 */
[----:B-1----:R-:W-:Y:S02]  /*26d0*/  @P4 IMAD R59, R52, R60, R59 ;  /* 0x0000003c343b4224 */ /* 0x002fe400078e023b */
[----:B------:R-:W-:Y:S02]  /*26e0*/  @P0 IMAD R60, R25, 0x4, R53 ;  /* 0x00000004193c0824 */ /* 0x000fe400078e0235 */
        /* <DEDUP_REMOVED lines=55> */
.L_x_41975:
[----:B------:R-:W-:Y:S05]  /*2a60*/  BSYNC.RECONVERGENT B0 ;  /* 0x0000000000007941 */ /* 0x000fea0003800200 */
.L_x_41974:
[----:B------:R-:W-:-:S13]  /*2a70*/  ISETP.NE.AND P6, PT, R58, RZ, PT ;  /* 0x000000ff3a00720c */ /* 0x000fda0003fc5270 */
[----:B------:R-:W-:Y:S05]  /*2a80*/  @!P6 BRA `(.L_x_41977) ;  /* 0xffffffec0080e947 */ /* 0x000fea000383ffff */
[----:B------:R-:W-:Y:S05]  /*2a90*/  BRA `(.L_x_41956) ;  /* 0x0000002c00387947 */ /* 0x000fea0003800000 */
.L_x_41957:
[----:B------:R-:W-:-:S13]  /*2aa0*/  ISETP.GT.U32.AND P0, PT, R0, 0x1f, PT ;  /* 0x0000001f0000780c */ /* 0x000fda0003f04070 */
[----:B------:R-:W-:Y:S05]  /*2ab0*/  @P0 BRA `(.L_x_41978) ;  /* 0x0000001400b80947 */ /* 0x000fea0003800000 */
[C---:B------:R-:W-:Y:S01]  /*2ac0*/  VIADD R10, R13.reuse, 0x1 ;  /* 0x000000010d0a7836 */ /* 0x040fe20000000000 */
[C---:B------:R-:W-:Y:S01]  /*2ad0*/  ISETP.GE.U32.AND P2, PT, R13.reuse, R0, PT ;  /* 0x000000000d00720c */ /* 0x040fe20003f46070 */
[C---:B------:R-:W-:Y:S02]  /*2ae0*/  VIADD R12, R13.reuse, 0x2 ;  /* 0x000000020d0c7836 */ /* 0x040fe40000000000 */
        /* <DEDUP_REMOVED lines=41> */
[----:B------:R-:W-:Y:S01]  /*2d80*/  IMAD.IADD R23, R3, 0x1, -R26 ;  /* 0x0000000103177824 */ /* 0x000fe200078e0a1a */
[----:B------:R-:W-:Y:S02]  /*2d90*/  SEL R32, R21, RZ, P1 ;  /* 0x000000ff15207207 */ /* 0x000fe40000800000 */
[-C--:B------:R-:W-:Y:S01]  /*2da0*/  ISETP.GE.U32.AND P2, PT, R12, R21.reuse, PT ;  /* 0x000000150c00720c */ /* 0x080fe20003f46070 */
[----:B------:R-:W-:Y:S01]  /*2db0*/  VIADD R12, R4, 0x1 ;  /* 0x00000001040c7836 */ /* 0x000fe20000000000 */
[----:B------:R-:W-:Y:S01]  /*2dc0*/  ISETP.GE.U32.AND P1, PT, R10, R21, PT ;  /* 0x000000150a00720c */ /* 0x000fe20003f26070 */
[----:B------:R-:W-:Y:S01]  /*2dd0*/  IMAD.IADD R26, R3, 0x1, -R32 ;  /* 0x00000001031a7824 */ /* 0x000fe200078e0a20 */
[C---:B------:R-:W-:Y:S01]  /*2de0*/  SEL R34, R21.reuse, RZ, P0 ;  /* 0x000000ff15227207 */ /* 0x040fe20000000000 */
[----:B------:R-:W-:Y:S01]  /*2df0*/  IMAD.MOV.U32 R10, RZ, RZ, RZ ;  /* 0x000000ffff0a7224 */ /* 0x000fe200078e00ff */
[----:B------:R-:W-:-:S02]  /*2e00*/  SEL R36, R21, RZ, P4 ;  /* 0x000000ff15247207 */ /* 0x000fc40002000000 */
[----:B------:R-:W-:Y:S01]  /*2e10*/  SEL R38, R21, RZ, P6 ;  /* 0x000000ff15267207 */ /* 0x000fe20003000000 */
[----:B------:R-:W-:Y:S01]  /*2e20*/  IMAD.IADD R27, R3, 0x1, -R34 ;  /* 0x00000001031b7824 */ /* 0x000fe200078e0a22 */
[C---:B------:R-:W-:Y:S02]  /*2e30*/  SEL R40, R21.reuse, RZ, P5 ;  /* 0x000000ff15287207 */ /* 0x040fe40002800000 */
[----:B------:R-:W-:Y:S01]  /*2e40*/  SEL R42, R21, RZ, P3 ;  /* 0x000000ff152a7207 */ /* 0x000fe20001800000 */
[----:B------:R-:W-:Y:S01]  /*2e50*/  IMAD.IADD R29, R3, 0x1, -R38 ;  /* 0x00000001031d7824 */ /* 0x000fe200078e0a26 */
[C---:B------:R-:W-:Y:S02]  /*2e60*/  SEL R44, R21.reuse, RZ, P2 ;  /* 0x000000ff152c7207 */ /* 0x040fe40001000000 */
        /* <DEDUP_REMOVED lines=15> */
[----:B------:R-:W-:-:S07]  /*2f60*/  IMAD.IADD R33, R3, 0x1, -R46 ;  /* 0x0000000103217824 */ /* 0x000fce00078e0a2e */
.L_x_41998:
        /* <DEDUP_REMOVED lines=20> */
.L_x_41979:
        /* <DEDUP_REMOVED lines=8> */
.L_x_41980:
        /* <DEDUP_REMOVED lines=8> */
.L_x_41981:
        /* <DEDUP_REMOVED lines=8> */
.L_x_41982:
        /* <DEDUP_REMOVED lines=10> */
.L_x_41983:
        /* <DEDUP_REMOVED lines=8> */
.L_x_41984:
        /* <DEDUP_REMOVED lines=14> */
.L_x_41985:
        /* <DEDUP_REMOVED lines=13> */
.L_x_41986:
        /* <DEDUP_REMOVED lines=13> */
.L_x_41987:
        /* <DEDUP_REMOVED lines=15> */
.L_x_41988:
        /* <DEDUP_REMOVED lines=15> */
.L_x_41989:
        /* <DEDUP_REMOVED lines=15> */
.L_x_41990:
        /* <DEDUP_REMOVED lines=15> */
.L_x_41991:
        /* <DEDUP_REMOVED lines=15> */
.L_x_41992:
[----:B------:R-:W-:Y:S02]  /*3a80*/  ISETP.NE.AND P6, PT, R53, RZ, PT ;  /* 0x000000ff3500720c */ /* 0x000fe40003fc5270 */
[----:B------:R-:W-:Y:S02]  /*3a90*/  P2R R52, PR, RZ, 0x1 ;  /* 0x00000001ff347803 */ /* 0x000fe40000000000 */
[----:B------:R-:W-:-:S04]  /*3aa0*/  ISETP.GE.U32.AND P0, PT, R0, 0x10, PT ;  /* 0x000000100000780c */ /* 0x000fc80003f06070 */
[----:B------:R-:W-:Y:S02]  /*3ab0*/  P2R R53, PR, RZ, 0x1 ;  /* 0x00000001ff357803 */ /* 0x000fe40000000000 */
[----:B------:R-:W-:-:S03]  /*3ac0*/  ISETP.NE.AND P0, PT, R52, RZ, PT ;  /* 0x000000ff3400720c */ /* 0x000fc60003f05270 */
[----:B------:R-:W-:Y:S10]  /*3ad0*/  @!P6 BRA `(.L_x_41993) ;  /* 0x000000000024e947 */ /* 0x000ff40003800000 */
        /* <DEDUP_REMOVED lines=9> */
.L_x_41993:
        /* <DEDUP_REMOVED lines=15> */
.L_x_41994:
        /* <DEDUP_REMOVED lines=14> */
.L_x_41997:
[----:B------:R-:W-:Y:S01]  /*3d40*/  IMAD R51, R55, 0x104, R52 ;  /* 0x0000010437337824 */ /* 0x000fe200078e0234 */
[----:B0-----:R-:W-:Y:S01]  /*3d50*/  ISETP.GE.U32.AND P6, PT, R0, 0x7, PT ;  /* 0x000000070000780c */ /* 0x001fe20003fc6070 */
[----:B------:R-:W-:Y:S02]  /*3d60*/  IMAD.MOV.U32 R54, RZ, RZ, RZ ;  /* 0x000000ffff367224 */ /* 0x000fe400078e00ff */
[--C-:B------:R-:W-:Y:S02]  /*3d70*/  @P5 IMAD R56, R18, 0x4, R51.reuse ;  /* 0x0000000412385824 */ /* 0x100fe400078e0233 */
[--C-:B------:R-:W-:Y:S02]  /*3d80*/  @P4 IMAD R58, R19, 0x4, R51.reuse ;  /* 0x00000004133a4824 */ /* 0x100fe400078e0233 */
[--C-:B------:R-:W-:Y:S01]  /*3d90*/  @P2 IMAD R60, R21, 0x4, R51.reuse ;  /* 0x00000004153c2824 */ /* 0x100fe200078e0233 */
[----:B------:R0:W5:Y:S04]  /*3da0*/  @P5 LDS R57, [R56] ;  /* 0x0000000038395984 */ /* 0x0001680000000800 */
[----:B------:R-:W1:Y:S04]  /*3db0*/  @P4 LDS R58, [R58+0x4] ;  /* 0x000004003a3a4984 */ /* 0x000e680000000800 */
[----:B------:R2:W-:Y:S01]  /*3dc0*/  @P2 LDS R61, [R60+0xc] ;  /* 0x00000c003c3d2984 */ /* 0x0005e20000000800 */
[----:B0-----:R-:W-:-:S06]  /*3dd0*/  @P1 IMAD R56, R22, 0x4, R51 ;  /* 0x0000000416381824 */ /* 0x001fcc00078e0233 */
[----:B------:R-:W-:Y:S01]  /*3de0*/  @P1 LDS R56, [R56+0x10] ;  /* 0x0000100038381984 */ /* 0x000fe20000000800 */
[----:B--2---:R-:W-:Y:S02]  /*3df0*/  IMAD R60, R55, UR4, R34 ;  /* 0x00000004373c7c24 */ /* 0x004fe4000f8e0222 */
[----:B------:R-:W-:Y:S02]  /*3e00*/  IMAD.IADD R55, R6, 0x1, R55 ;  /* 0x0000000106377824 */ /* 0x000fe400078e0237 */
[----:B-----5:R-:W-:Y:S02]  /*3e10*/  @P5 IMAD R54, R48, R57, RZ ;  /* 0x0000003930365224 */ /* 0x020fe400078e02ff */
[--C-:B------:R-:W-:Y:S02]  /*3e20*/  @P3 IMAD R57, R20, 0x4, R51.reuse ;  /* 0x0000000414393824 */ /* 0x100fe400078e0233 */
[----:B-1----:R-:W-:Y:S02]  /*3e30*/  @P4 IMAD R54, R49, R58, R54 ;  /* 0x0000003a31364224 */ /* 0x002fe400078e0236 */
[----:B------:R-:W-:-:S02]  /*3e40*/  @P0 IMAD R58, R23, 0x4, R51 ;  /* 0x00000004173a0824 */ /* 0x000fc400078e0233 */
[----:B------:R-:W0:Y:S02]  /*3e50*/  @P3 LDS R57, [R57+0x8] ;  /* 0x0000080039393984 */ /* 0x000e240000000800 */
[----:B0-----:R-:W-:Y:S02]  /*3e60*/  @P3 IMAD R54, R50, R57, R54 ;  /* 0x0000003932363224 */ /* 0x001fe400078e0236 */
[----:B------:R-:W-:Y:S02]  /*3e70*/  @P6 IMAD R57, R24, 0x4, R51 ;  /* 0x0000000418396824 */ /* 0x000fe400078e0233 */
[----:B---3--:R-:W-:Y:S02]  /*3e80*/  @P2 IMAD R54, R36, R61, R54 ;  /* 0x0000003d24362224 */ /* 0x008fe400078e0236 */
[----:B------:R-:W0:Y:S02]  /*3e90*/  @P0 LDS R61, [R58+0x14] ;  /* 0x000014003a3d0984 */ /* 0x000e240000000800 */
[----:B----4-:R-:W-:-:S02]  /*3ea0*/  @P1 IMAD R54, R37, R56, R54 ;  /* 0x0000003825361224 */ /* 0x010fc400078e0236 */
[----:B------:R-:W1:Y:S02]  /*3eb0*/  @P6 LDS R57, [R57+0x18] ;  /* 0x0000180039396984 */ /* 0x000e640000000800 */
[----:B0-----:R-:W-:-:S04]  /*3ec0*/  @P0 IMAD R54, R38, R61, R54 ;  /* 0x0000003d26360224 */ /* 0x001fc800078e0236 */
[----:B-1----:R-:W-:Y:S01]  /*3ed0*/  @P6 IMAD R54, R39, R57, R54 ;  /* 0x0000003927366224 */ /* 0x002fe200078e0236 */
        /* <DEDUP_REMOVED lines=40> */
.L_x_41996:
[----:B------:R-:W-:Y:S05]  /*4160*/  BSYNC.RECONVERGENT B0 ;  /* 0x0000000000007941 */ /* 0x000fea0003800200 */
.L_x_41995:
[----:B------:R-:W-:-:S13]  /*4170*/  ISETP.NE.AND P6, PT, R59, RZ, PT ;  /* 0x000000ff3b00720c */ /* 0x000fda0003fc5270 */
[----:B------:R-:W-:Y:S05]  /*4180*/  @!P6 BRA `(.L_x_41998) ;  /* 0xffffffec0078e947 */ /* 0x000fea000383ffff */
[----:B------:R-:W-:Y:S05]  /*4190*/  BRA `(.L_x_41956) ;  /* 0x0000001400787947 */ /* 0x000fea0003800000 */
.L_x_41978:
[C---:B------:R-:W-:Y:S02]  /*41a0*/  VIADD R0, R13.reuse, 0x1 ;  /* 0x000000010d007836 */ /* 0x040fe40000000000 */
        /* <DEDUP_REMOVED lines=14> */
[C---:B------:R-:W-:Y:S01]  /*4290*/  IADD3 R12, PT, PT, R13.reuse, 0x8, RZ ;  /* 0x000000080d0c7810 */ /* 0x040fe20007ffe0ff */
[----:B------:R-:W-:Y:S01]  /*42a0*/  VIADD R26, R13, 0xe ;  /* 0x0000000e0d1a7836 */ /* 0x000fe20000000000 */
[----:B------:R-:W-:Y:S01]  /*42b0*/  SEL R16, R21, RZ, P3 ;  /* 0x000000ff15107207 */ /* 0x000fe20001800000 */
[C---:B------:R-:W-:Y:S01]  /*42c0*/  VIADD R28, R13.reuse, 0xf ;  /* 0x0000000f0d1c7836 */ /* 0x040fe20000000000 */
[-C--:B------:R-:W-:Y:S01]  /*42d0*/  ISETP.GE.U32.AND P2, PT, R0, R21.reuse, PT ;  /* 0x000000150000720c */ /* 0x080fe20003f46070 */
[----:B------:R-:W-:Y:S01]  /*42e0*/  IMAD.MOV.U32 R15, RZ, RZ, RZ ;  /* 0x000000ffff0f7224 */ /* 0x000fe200078e00ff */
        /* <DEDUP_REMOVED lines=9> */
[----:B------:R-:W-:Y:S01]  /*4380*/  SEL R12, R21, RZ, P6 ;  /* 0x000000ff150c7207 */ /* 0x000fe20003000000 */
[----:B------:R-:W-:Y:S01]  /*4390*/  IMAD.IADD R18, R3, 0x1, -R18 ;  /* 0x0000000103127824 */ /* 0x000fe200078e0a12 */
[-C--:B------:R-:W-:Y:S01]  /*43a0*/  ISETP.GE.U32.AND P6, PT, R14, R21.reuse, PT ;  /* 0x000000150e00720c */ /* 0x080fe20003fc6070 */
[----:B------:R-:W-:Y:S01]  /*43b0*/  VIADD R14, R13, 0xd ;  /* 0x0000000d0d0e7836 */ /* 0x000fe20000000000 */
[C---:B------:R-:W-:Y:S01]  /*43c0*/  SEL R20, R21.reuse, RZ, P0 ;  /* 0x000000ff15147207 */ /* 0x040fe20000000000 */
[----:B------:R-:W-:Y:S01]  /*43d0*/  IMAD.U32 R13, RZ, RZ, UR13 ;  /* 0x0000000dff0d7e24 */ /* 0x000fe2000f8e00ff */
[----:B------:R-:W-:Y:S01]  /*43e0*/  SEL R24, R21, RZ, P2 ;  /* 0x000000ff15187207 */ /* 0x000fe20001000000 */
[C---:B------:R-:W-:Y:S01]  /*43f0*/  IMAD.IADD R19, R3.reuse, 0x1, -R12 ;  /* 0x0000000103137824 */ /* 0x040fe200078e0a0c */
[-C--:B------:R-:W-:Y:S01]  /*4400*/  ISETP.GE.U32.AND P0, PT, R22, R21.reuse, PT ;  /* 0x000000151600720c */ /* 0x080fe20003f06070 */
[----:B------:R-:W-:Y:S01]  /*4410*/  IMAD.IADD R20, R3, 0x1, -R20 ;  /* 0x0000000103147824 */ /* 0x000fe200078e0a14 */
[----:B------:R-:W-:-:S02]  /*4420*/  ISETP.GE.U32.AND P2, PT, R26, R21, PT ;  /* 0x000000151a00720c */ /* 0x000fc40003f46070 */
[C---:B------:R-:W-:Y:S02]  /*4430*/  SEL R22, R21.reuse, RZ, P1 ;  /* 0x000000ff15167207 */ /* 0x040fe40000800000 */
[----:B------:R-:W-:Y:S02]  /*4440*/  SEL R26, R21, RZ, P3 ;  /* 0x000000ff151a7207 */ /* 0x000fe40001800000 */
[-C--:B------:R-:W-:Y:S01]  /*4450*/  ISETP.GE.U32.AND P1, PT, R14, R21.reuse, PT ;  /* 0x000000150e00720c */ /* 0x080fe20003f26070 */
[----:B------:R-:W-:Y:S01]  /*4460*/  IMAD.MOV.U32 R14, RZ, RZ, -0x100 ;  /* 0xffffff00ff0e7424 */ /* 0x000fe200078e00ff */
[----:B------:R-:W-:Y:S01]  /*4470*/  ISETP.GE.U32.AND P3, PT, R28, R21, PT ;  /* 0x000000151c00720c */ /* 0x000fe20003f66070 */
[----:B------:R-:W-:Y:S01]  /*4480*/  IMAD.IADD R23, R3, 0x1, -R26 ;  /* 0x0000000103177824 */ /* 0x000fe200078e0a1a */
[C---:B------:R-:W-:Y:S01]  /*4490*/  SEL R28, R21.reuse, RZ, P4 ;  /* 0x000000ff151c7207 */ /* 0x040fe20002000000 */
[----:B------:R-:W-:Y:S01]  /*44a0*/  IMAD R14, R14, R13, 0x201f ;  /* 0x0000201f0e0e7424 */ /* 0x000fe200078e020d */
        /* <DEDUP_REMOVED lines=9> */
[C---:B------:R-:W-:Y:S02]  /*4540*/  IMAD.IADD R21, R3.reuse, 0x1, -R22 ;  /* 0x0000000103157824 */ /* 0x040fe400078e0a16 */
[----:B------:R-:W-:-:S02]  /*4550*/  IMAD.IADD R22, R3, 0x1, -R24 ;  /* 0x0000000103167824 */ /* 0x000fc400078e0a18 */
[C---:B------:R-:W-:Y:S02]  /*4560*/  IMAD.IADD R24, R3.reuse, 0x1, -R28 ;  /* 0x0000000103187824 */ /* 0x040fe400078e0a1c */
[C---:B------:R-:W-:Y:S02]  /*4570*/  IMAD.IADD R28, R3.reuse, 0x1, -R36 ;  /* 0x00000001031c7824 */ /* 0x040fe400078e0a24 */
[C---:B------:R-:W-:Y:S02]  /*4580*/  IMAD.IADD R29, R3.reuse, 0x1, -R38 ;  /* 0x00000001031d7824 */ /* 0x040fe400078e0a26 */
[----:B------:R-:W-:-:S07]  /*4590*/  IMAD.IADD R30, R3, 0x1, -R40 ;  /* 0x00000001031e7824 */ /* 0x000fce00078e0a28 */
.L_x_42018:
        /* <DEDUP_REMOVED lines=21> */
.L_x_41999:
        /* <DEDUP_REMOVED lines=10> */
.L_x_42000:
        /* <DEDUP_REMOVED lines=10> */
.L_x_42001:
        /* <DEDUP_REMOVED lines=10> */
.L_x_42002:
        /* <DEDUP_REMOVED lines=10> */
.L_x_42003:
        /* <DEDUP_REMOVED lines=11> */
.L_x_42004:
        /* <DEDUP_REMOVED lines=11> */
.L_x_42005:
        /* <DEDUP_REMOVED lines=11> */
.L_x_42006:
        /* <DEDUP_REMOVED lines=11> */
.L_x_42007:
        /* <DEDUP_REMOVED lines=11> */
.L_x_42008:
        /* <DEDUP_REMOVED lines=11> */
.L_x_42009:
        /* <DEDUP_REMOVED lines=11> */
.L_x_42010:
        /* <DEDUP_REMOVED lines=11> */
.L_x_42011:
        /* <DEDUP_REMOVED lines=11> */
.L_x_42012:
        /* <DEDUP_REMOVED lines=11> */
.L_x_42013:
        /* <DEDUP_REMOVED lines=11> */
.L_x_42014:
[----:B------:R-:W-:-:S13]  /*5100*/  ISETP.NE.AND P0, PT, R48, RZ, PT ;  /* 0x000000ff3000720c */ /* 0x000fda0003f05270 */
[----:B------:R-:W-:Y:S05]  /*5110*/  @P0 BRA `(.L_x_42015) ;  /* 0x0000000400940947 */ /* 0x000fea0003800000 */
[----:B------:R-:W-:-:S07]  /*5120*/  IMAD.MOV.U32 R48, RZ, RZ, R7 ;  /* 0x000000ffff307224 */ /* 0x000fce00078e0007 */
.L_x_42017:
        /* <DEDUP_REMOVED lines=8> */
[--C-:B------:R-:W-:Y:S01]  /*51b0*/  @P5 IMAD R13, R3, 0x4, R12.reuse ;  /* 0x00000004030d5824 */ /* 0x100fe200078e020c */
[----:B------:R-:W-:Y:S01]  /*51c0*/  @P1 LEA R56, R19, R12, 0x2 ;  /* 0x0000000c13381211 */ /* 0x000fe200078e10ff */
[--C-:B------:R-:W-:Y:S02]  /*51d0*/  @P4 IMAD R53, R16, 0x4, R12.reuse ;  /* 0x0000000410354824 */ /* 0x100fe400078e020c */
[--C-:B------:R-:W-:Y:S01]  /*51e0*/  @P3 IMAD R54, R17, 0x4, R12.reuse ;  /* 0x0000000411363824 */ /* 0x100fe200078e020c */
[----:B------:R-:W1:Y:S01]  /*51f0*/  @P5 LDS R52, [R13] ;  /* 0x000000000d345984 */ /* 0x000e620000000800 */
[--C-:B------:R-:W-:Y:S02]  /*5200*/  @P2 IMAD R55, R18, 0x4, R12.reuse ;  /* 0x0000000412372824 */ /* 0x100fe400078e020c */
[----:B------:R-:W-:Y:S01]  /*5210*/  @P0 IMAD R57, R20, 0x4, R12 ;  /* 0x0000000414390824 */ /* 0x000fe200078e020c */
[----:B------:R-:W3:Y:S04]  /*5220*/  @P4 LDS R53, [R53+0x4] ;  /* 0x0000040035354984 */ /* 0x000ee80000000800 */
        /* <DEDUP_REMOVED lines=51> */
.L_x_42016:
        /* <DEDUP_REMOVED lines=33> */
.L_x_42015:
[----:B------:R-:W-:Y:S05]  /*5770*/  @!P6 BRA `(.L_x_42018) ;  /* 0xffffffec0088e947 */ /* 0x000fea000383ffff */
.L_x_41956:
[----:B------:R-:W-:Y:S01]  /*5780*/  LOP3.LUT R3, R2, 0x3, RZ, 0xc0, !PT ;  /* 0x0000000302037812 */ /* 0x000fe200078ec0ff */
[----:B------:R-:W-:Y:S05]  /*5790*/  WARPSYNC.ALL ;  /* 0x0000000000007948 */ /* 0x000fea0003800000 */
[----:B------:R-:W-:Y:S02]  /*57a0*/  ISETP.NE.AND P3, PT, R3, 0x3, PT ;  /* 0x000000030300780c */ /* 0x000fe40003f65270 */
[----:B------:R-:W-:Y:S01]  /*57b0*/  IABS R10, R0 ;  /* 0x00000000000a7213 */ /* 0x000fe20000000000 */
[----:B------:R-:W5:Y:S01]  /*57c0*/  LDC R7, c[0x0][0x388] ;  /* 0x0000e200ff077b82 */ /* 0x000f620000000800 */
[----:B------:R-:W-:Y:S01]  /*57d0*/  IMAD.MOV.U32 R4, RZ, RZ, RZ ;  /* 0x000000ffff047224 */ /* 0x000fe200078e00ff */
[----:B------:R-:W0:Y:S01]  /*57e0*/  LDCU UR7, c[0x0][0x384] ;  /* 0x00007080ff0777ac */ /* 0x000e220008000800 */
[----:B------:R-:W1:Y:S01]  /*57f0*/  I2F.RP R6, R10 ;  /* 0x0000000a00067306 */ /* 0x000e620000209400 */
[----:B------:R-:W-:Y:S07]  /*5800*/  BSSY.RECONVERGENT B0, `(.L_x_42019) ;  /* 0x0000049000007945 */ /* 0x000fee0003800200 */
[----:B-1----:R-:W1:Y:S01]  /*5810*/  MUFU.RCP R6, R6 ;  /* 0x0000000600067308 */ /* 0x002e620000001000 */
[----:B0-----:R-:W-:Y:S01]  /*5820*/  UIMAD UR7, UR5, UR7, UR6 ;  /* 0x00000007050772a4 */ /* 0x001fe2000f8e0206 */
[----:B-----5:R-:W-:Y:S01]  /*5830*/  IABS R9, R7 ;  /* 0x0000000700097213 */ /* 0x020fe20000000000 */
        /* <DEDUP_REMOVED lines=17> */
[----:B------:R-:W-:Y:S02]  /*5950*/  @P0 IADD3 R4, PT, PT, R4, 0x1, RZ ;  /* 0x0000000104040810 */ /* 0x000fe40007ffe0ff */
[----:B------:R-:W-:-:S04]  /*5960*/  ISETP.GE.U32.AND P0, PT, R2, 0x3, PT ;  /* 0x000000030200780c */ /* 0x000fc80003f06070 */
[----:B------:R-:W-:Y:S01]  /*5970*/  @!P2 IMAD.MOV R4, RZ, RZ, -R4 ;  /* 0x000000ffff04a224 */ /* 0x000fe200078e0a04 */
[----:B------:R-:W-:Y:S01]  /*5980*/  @!P1 LOP3.LUT R4, RZ, R0, RZ, 0x33, !PT ;  /* 0x00000000ff049212 */ /* 0x000fe200078e33ff */
[----:B------:R-:W-:Y:S07]  /*5990*/  @!P3 BRA `(.L_x_42020) ;  /* 0x0000000000bcb947 */ /* 0x000fee0003800000 */
[----:B------:R-:W-:Y:S01]  /*59a0*/  IABS R10, UR4 ;  /* 0x00000004000a7c13 */ /* 0x000fe20008000000 */
[----:B------:R-:W0:Y:S01]  /*59b0*/  S2UR UR6, SR_CgaCtaId ;  /* 0x00000000000679c3 */ /* 0x000e220000008800 */
[----:B------:R-:W-:Y:S01]  /*59c0*/  UMOV UR5, 0x400 ;  /* 0x0000040000057882 */ /* 0x000fe20000000000 */
[----:B------:R-:W-:Y:S01]  /*59d0*/  VIADD R2, R2, 0x1 ;  /* 0x0000000102027836 */ /* 0x000fe20000000000 */
[----:B------:R-:W1:Y:S01]  /*59e0*/  I2F.RP R0, R10 ;  /* 0x0000000a00007306 */ /* 0x000e620000209400 */
[----:B------:R-:W-:Y:S01]  /*59f0*/  UIADD3 UR5, UPT, UPT, UR5, 0x2880, URZ ;  /* 0x0000288005057890 */ /* 0x000fe2000fffe0ff */
[----:B------:R-:W-:Y:S02]  /*5a00*/  ISETP.NE.AND P4, PT, RZ, UR4, PT ;  /* 0x00000004ff007c0c */ /* 0x000fe4000bf85270 */
[----:B--2-4-:R-:W-:Y:S01]  /*5a10*/  LOP3.LUT R13, RZ, UR4, RZ, 0x33, !PT ;  /* 0x00000004ff0d7c12 */ /* 0x014fe2000f8e33ff */
[----:B------:R-:W2:Y:S03]  /*5a20*/  LDC.64 R6, c[0x0][0x3a0] ;  /* 0x0000e800ff067b82 */ /* 0x000ea60000000a00 */
[----:B-1----:R-:W1:Y:S01]  /*5a30*/  MUFU.RCP R0, R0 ;  /* 0x0000000000007308 */ /* 0x002e620000001000 */
[----:B0-----:R-:W-:Y:S01]  /*5a40*/  ULEA UR5, UR6, UR5, 0x18 ;  /* 0x0000000506057291 */ /* 0x001fe2000f8ec0ff */
[----:B-1----:R-:W-:Y:S01]  /*5a50*/  VIADD R3, R0, 0xffffffe ;  /* 0x0ffffffe00037836 */ /* 0x002fe20000000000 */
[----:B------:R-:W-:Y:S01]  /*5a60*/  LOP3.LUT R0, R2, 0x3, RZ, 0xc0, !PT ;  /* 0x0000000302007812 */ /* 0x000fe200078ec0ff */
[----:B------:R-:W-:-:S04]  /*5a70*/  IMAD.MOV.U32 R2, RZ, RZ, RZ ;  /* 0x000000ffff027224 */ /* 0x000fc800078e00ff */
[----:B------:R-:W0:Y:S01]  /*5a80*/  F2I.FTZ.U32.TRUNC.NTZ R3, R3 ;  /* 0x0000000300037305 */ /* 0x000e22000021f000 */
[----:B------:R-:W-:Y:S02]  /*5a90*/  IMAD.MOV R0, RZ, RZ, -R0 ;  /* 0x000000ffff007224 */ /* 0x000fe400078e0a00 */
[----:B0-----:R-:W-:-:S04]  /*5aa0*/  IMAD.MOV R5, RZ, RZ, -R3 ;  /* 0x000000ffff057224 */ /* 0x001fc800078e0a03 */
[----:B------:R-:W-:-:S04]  /*5ab0*/  IMAD R5, R5, R10, RZ ;  /* 0x0000000a05057224 */ /* 0x000fc800078e02ff */
[----:B------:R-:W-:Y:S01]  /*5ac0*/  IMAD.HI.U32 R12, R3, R5, R2 ;  /* 0x00000005030c7227 */ /* 0x000fe200078e0002 */
[----:B--2---:R-:W-:-:S07]  /*5ad0*/  LEA R5, R11, UR5, 0x2 ;  /* 0x000000050b057c11 */ /* 0x004fce000f8e10ff */
.L_x_42021:
        /* <DEDUP_REMOVED lines=9> */
[----:B0-----:R-:W-:-:S12]  /*5b70*/  IMAD R5, R8, 0x4, R5 ;  /* 0x0000000408057824 */ /* 0x001fd800078e0205 */
        /* <DEDUP_REMOVED lines=17> */
.L_x_42020:
[----:B------:R-:W-:Y:S05]  /*5c90*/  BSYNC.RECONVERGENT B0 ;  /* 0x0000000000007941 */ /* 0x000fea0003800200 */
.L_x_42019:
[----:B------:R-:W-:Y:S05]  /*5ca0*/  @!P0 EXIT ;  /* 0x000000000000894d */ /* 0x000fea0003800000 */
[----:B------:R-:W-:Y:S01]  /*5cb0*/  IABS R0, UR4 ;  /* 0x0000000400007c13 */ /* 0x000fe20008000000 */
[----:B------:R-:W1:Y:S01]  /*5cc0*/  S2UR UR6, SR_CgaCtaId ;  /* 0x00000000000679c3 */ /* 0x000e620000008800 */
[----:B------:R-:W-:Y:S01]  /*5cd0*/  UMOV UR5, 0x400 ;  /* 0x0000040000057882 */ /* 0x000fe20000000000 */
[----:B------:R-:W-:Y:S01]  /*5ce0*/  ISETP.NE.AND P0, PT, RZ, UR4, PT ;  /* 0x00000004ff007c0c */ /* 0x000fe2000bf05270 */
[----:B------:R-:W5:Y:S01]  /*5cf0*/  I2F.RP R5, R0 ;  /* 0x0000000000057306 */ /* 0x000f620000209400 */
[----:B------:R-:W-:Y:S01]  /*5d00*/  UIADD3 UR5, UPT, UPT, UR5, 0x2880, URZ ;  /* 0x0000288005057890 */ /* 0x000fe2000fffe0ff */
[----:B--2-4-:R-:W-:Y:S01]  /*5d10*/  IMAD R13, R8, 0x2, R11 ;  /* 0x00000002080d7824 */ /* 0x014fe200078e020b */
[----:B------:R-:W-:Y:S02]  /*5d20*/  LOP3.LUT R10, RZ, UR4, RZ, 0x33, !PT ;  /* 0x00000004ff0a7c12 */ /* 0x000fe4000f8e33ff */
[----:B0-----:R-:W0:Y:S03]  /*5d30*/  LDC.64 R2, c[0x0][0x3a0] ;  /* 0x0000e800ff027b82 */ /* 0x001e260000000a00 */
[----:B-----5:R-:W2:Y:S01]  /*5d40*/  MUFU.RCP R5, R5 ;  /* 0x0000000500057308 */ /* 0x020ea20000001000 */
[----:B-1----:R-:W-:Y:S01]  /*5d50*/  ULEA UR5, UR6, UR5, 0x18 ;  /* 0x0000000506057291 */ /* 0x002fe2000f8ec0ff */
[----:B--2---:R-:W-:-:S05]  /*5d60*/  VIADD R6, R5, 0xffffffe ;  /* 0x0ffffffe05067836 */ /* 0x004fca0000000000 */
[----:B------:R-:W-:Y:S01]  /*5d70*/  LEA R5, R11, UR5, 0x2 ;  /* 0x000000050b057c11 */ /* 0x000fe2000f8e10ff */
[----:B------:R1:W2:Y:S02]  /*5d80*/  F2I.FTZ.U32.TRUNC.NTZ R7, R6 ;  /* 0x0000000600077305 */ /* 0x0002a4000021f000 */
[----:B-1----:R-:W-:Y:S02]  /*5d90*/  IMAD.MOV.U32 R6, RZ, RZ, RZ ;  /* 0x000000ffff067224 */ /* 0x002fe400078e00ff */
[----:B--2---:R-:W-:-:S04]  /*5da0*/  IMAD.MOV R9, RZ, RZ, -R7 ;  /* 0x000000ffff097224 */ /* 0x004fc800078e0a07 */
[----:B------:R-:W-:-:S04]  /*5db0*/  IMAD R9, R9, R0, RZ ;  /* 0x0000000009097224 */ /* 0x000fc800078e02ff */
[----:B------:R-:W-:-:S04]  /*5dc0*/  IMAD.HI.U32 R6, R7, R9, R6 ;  /* 0x0000000907067227 */ /* 0x000fc800078e0006 */
[----:B------:R-:W-:Y:S02]  /*5dd0*/  IMAD R7, R8, 0x3, R11 ;  /* 0x0000000308077824 */ /* 0x000fe400078e020b */
[----:B0-----:R-:W-:-:S07]  /*5de0*/  IMAD.IADD R9, R11, 0x1, R8 ;  /* 0x000000010b097824 */ /* 0x001fce00078e0208 */
.L_x_42022:
[----:B0-----:R-:W-:Y:S01]  /*5df0*/  IABS R21, UR4 ;  /* 0x0000000400157c13 */ /* 0x001fe20008000000 */
[----:B------:R0:W1:Y:S01]  /*5e00*/  LDS R23, [R5] ;  /* 0x0000000005177984 */ /* 0x0000620000000800 */
[----:B------:R-:W-:Y:S02]  /*5e10*/  IABS R12, UR4 ;  /* 0x00000004000c7c13 */ /* 0x000fe40008000000 */
[----:B------:R-:W2:Y:S01]  /*5e20*/  I2F.RP R16, R21 ;  /* 0x0000001500107306 */ /* 0x000ea20000209400 */
[----:B------:R-:W-:Y:S02]  /*5e30*/  IABS R17, R11 ;  /* 0x0000000b00117213 */ /* 0x000fe40000000000 */
[----:B------:R-:W-:Y:S01]  /*5e40*/  IMAD.MOV R18, RZ, RZ, -R12 ;  /* 0x000000ffff127224 */ /* 0x000fe200078e0a0c */
[----:B------:R-:W-:Y:S02]  /*5e50*/  LOP3.LUT R22, R11, UR4, RZ, 0x3c, !PT ;  /* 0x000000040b167c12 */ /* 0x000fe4000f8e3cff */
[----:B------:R-:W-:Y:S01]  /*5e60*/  IMAD.HI.U32 R12, R6, R17, RZ ;  /* 0x00000011060c7227 */ /* 0x000fe200078e00ff */
[----:B------:R-:W-:-:S02]  /*5e70*/  LOP3.LUT R31, RZ, UR4, RZ, 0x33, !PT ;  /* 0x00000004ff1f7c12 */ /* 0x000fc4000f8e33ff */
[----:B------:R-:W-:Y:S01]  /*5e80*/  ISETP.GE.AND P4, PT, R22, RZ, PT ;  /* 0x000000ff1600720c */ /* 0x000fe20003f86270 */
        /* <DEDUP_REMOVED lines=13> */
[----:B------:R-:W-:-:S04]  /*5f60*/  IMAD R19, R20, R21, RZ ;  /* 0x0000001514137224 */ /* 0x000fc800078e02ff */
[----:B------:R-:W-:Y:S01]  /*5f70*/  IMAD.HI.U32 R20, R15, R19, R14 ;  /* 0x000000130f147227 */ /* 0x000fe200078e000e */
[----:B------:R-:W-:-:S03]  /*5f80*/  IABS R19, R7 ;  /* 0x0000000700137213 */ /* 0x000fc60000000000 */
        /* <DEDUP_REMOVED lines=13> */
[----:B------:R2:W-:Y:S01]  /*6060*/  LDS R27, [R19] ;  /* 0x00000000131b7984 */ /* 0x0005e20000000800 */
[----:B------:R-:W-:-:S03]  /*6070*/  @!P2 VIADD R14, R14, 0x1 ;  /* 0x000000010e0ea836 */ /* 0x000fc60000000000 */
[----:B------:R-:W-:Y:S02]  /*6080*/  ISETP.GE.U32.AND P6, PT, R15, R21, PT ;  /* 0x000000150f00720c */ /* 0x000fe40003fc6070 */
[----:B------:R-:W-:-:S03]  /*6090*/  LOP3.LUT R15, R9, UR4, RZ, 0x3c, !PT ;  /* 0x00000004090f7c12 */ /* 0x000fc6000f8e3cff */
[-C--:B------:R-:W-:Y:S01]  /*60a0*/  @!P5 IADD3 R16, PT, PT, R16, -R21.reuse, RZ ;  /* 0x800000151010d210 */ /* 0x080fe20007ffe0ff */
[----:B------:R-:W-:Y:S01]  /*60b0*/  @!P5 VIADD R17, R17, 0x1 ;  /* 0x000000011111d836 */ /* 0x000fe20000000000 */
[----:B------:R-:W-:Y:S01]  /*60c0*/  ISETP.GE.AND P3, PT, R15, RZ, PT ;  /* 0x000000ff0f00720c */ /* 0x000fe20003f66270 */
[----:B------:R-:W-:Y:S01]  /*60d0*/  @!P1 IMAD.IADD R18, R18, 0x1, -R21 ;  /* 0x0000000112129824 */ /* 0x000fe200078e0a15 */
[----:B------:R-:W-:Y:S01]  /*60e0*/  LOP3.LUT R15, R13, UR4, RZ, 0x3c, !PT ;  /* 0x000000040d0f7c12 */ /* 0x000fe2000f8e3cff */
[----:B------:R-:W-:Y:S01]  /*60f0*/  @!P1 VIADD R20, R20, 0x1 ;  /* 0x0000000114149836 */ /* 0x000fe20000000000 */
[-C--:B------:R-:W-:Y:S01]  /*6100*/  ISETP.GE.U32.AND P4, PT, R16, R21.reuse, PT ;  /* 0x000000151000720c */ /* 0x080fe20003f86070 */
[--C-:B------:R-:W-:Y:S01]  /*6110*/  IMAD R16, R8, 0x4, R5.reuse ;  /* 0x0000000408107824 */ /* 0x100fe200078e0205 */
[----:B------:R-:W-:Y:S01]  /*6120*/  ISETP.GE.AND P2, PT, R15, RZ, PT ;  /* 0x000000ff0f00720c */ /* 0x000fe20003f46270 */
[----:B------:R-:W-:Y:S01]  /*6130*/  @P6 VIADD R14, R14, 0x1 ;  /* 0x000000010e0e6836 */ /* 0x000fe20000000000 */
[----:B------:R-:W-:Y:S01]  /*6140*/  ISETP.GE.U32.AND P6, PT, R18, R21, PT ;  /* 0x000000151200720c */ /* 0x000fe20003fc6070 */
[----:B------:R-:W-:Y:S01]  /*6150*/  IMAD R21, R8, 0xc, R5 ;  /* 0x0000000c08157824 */ /* 0x000fe200078e0205 */
[----:B------:R-:W-:Y:S01]  /*6160*/  LOP3.LUT R15, R7, UR4, RZ, 0x3c, !PT ;  /* 0x00000004070f7c12 */ /* 0x000fe2000f8e3cff */
[----:B------:R-:W4:Y:S01]  /*6170*/  LDS R25, [R16] ;  /* 0x0000000010197984 */ /* 0x000f220000000800 */
[----:B------:R-:W-:Y:S01]  /*6180*/  ISETP.NE.AND P1, PT, RZ, UR4, PT ;  /* 0x00000004ff007c0c */ /* 0x000fe2000bf25270 */
[----:B------:R-:W-:Y:S01]  /*6190*/  @!P3 IMAD.MOV R14, RZ, RZ, -R14 ;  /* 0x000000ffff0eb224 */ /* 0x000fe200078e0a0e */
[----:B------:R-:W-:Y:S01]  /*61a0*/  ISETP.GE.AND P5, PT, R15, RZ, PT ;  /* 0x000000ff0f00720c */ /* 0x000fe20003fa6270 */
[----:B------:R5:W3:Y:S01]  /*61b0*/  LDS R29, [R21] ;  /* 0x00000000151d7984 */ /* 0x000ae20000000800 */
[----:B------:R-:W-:Y:S01]  /*61c0*/  SEL R15, R31, R12, !P1 ;  /* 0x0000000c1f0f7207 */ /* 0x000fe20004800000 */
[----:B------:R-:W-:-:S02]  /*61d0*/  @P4 VIADD R17, R17, 0x1 ;  /* 0x0000000111114836 */ /* 0x000fc40000000000 */
[----:B0-----:R-:W-:Y:S02]  /*61e0*/  IMAD R5, R8, 0x10, R5 ;  /* 0x0000001008057824 */ /* 0x001fe400078e0205 */
[----:B------:R-:W-:Y:S01]  /*61f0*/  IMAD.MOV.U32 R18, RZ, RZ, R17 ;  /* 0x000000ffff127224 */ /* 0x000fe200078e0011 */
[C---:B------:R-:W-:Y:S01]  /*6200*/  SEL R17, R31.reuse, R14, !P1 ;  /* 0x0000000e1f117207 */ /* 0x040fe20004800000 */
[----:B------:R-:W-:Y:S02]  /*6210*/  @P6 VIADD R20, R20, 0x1 ;  /* 0x0000000114146836 */ /* 0x000fe40000000000 */
[----:B------:R-:W-:Y:S02]  /*6220*/  @!P2 IMAD.MOV R18, RZ, RZ, -R18 ;  /* 0x000000ffff12a224 */ /* 0x000fe400078e0a12 */
[----:B------:R-:W-:Y:S02]  /*6230*/  @!P5 IMAD.MOV R20, RZ, RZ, -R20 ;  /* 0x000000ffff14d224 */ /* 0x000fe400078e0a14 */
[----:B------:R-:W-:Y:S01]  /*6240*/  IMAD.MOV R12, RZ, RZ, -R15 ;  /* 0x000000ffff0c7224 */ /* 0x000fe200078e0a0f */
[----:B--2---:R-:W-:Y:S01]  /*6250*/  SEL R19, R31, R18, !P1 ;  /* 0x000000121f137207 */ /* 0x004fe20004800000 */
[----:B------:R-:W-:Y:S01]  /*6260*/  IMAD.MOV R14, RZ, RZ, -R17 ;  /* 0x000000ffff0e7224 */ /* 0x000fe200078e0a11 */
[----:B-----5:R-:W-:Y:S01]  /*6270*/  SEL R21, R10, R20, !P0 ;  /* 0x000000140a157207 */ /* 0x020fe20004000000 */
[----:B------:R-:W-:-:S02]  /*6280*/  IMAD R15, R4, R15, UR7 ;  /* 0x00000007040f7e24 */ /* 0x000fc4000f8e020f */
[----:B------:R-:W-:Y:S02]  /*6290*/  IMAD.MOV R16, RZ, RZ, -R19 ;  /* 0x000000ffff107224 */ /* 0x000fe400078e0a13 */
[----:B------:R-:W-:Y:S02]  /*62a0*/  IMAD.MOV R18, RZ, RZ, -R21 ;  /* 0x000000ffff127224 */ /* 0x000fe400078e0a15 */
[----:B------:R-:W-:Y:S01]  /*62b0*/  IMAD R12, R12, UR4, R11 ;  /* 0x000000040c0c7c24 */ /* 0x000fe2000f8e020b */
[--C-:B------:R-:W-:Y:S01]  /*62c0*/  IADD3 R11, PT, PT, R8, R11, R8.reuse ;  /* 0x0000000b080b7210 */ /* 0x100fe20007ffe008 */
[----:B------:R-:W-:Y:S02]  /*62d0*/  IMAD R17, R4, R17, UR7 ;  /* 0x0000000704117e24 */ /* 0x000fe4000f8e0211 */
[----:B------:R-:W-:Y:S01]  /*62e0*/  IMAD R14, R14, UR4, R9 ;  /* 0x000000040e0e7c24 */ /* 0x000fe2000f8e0209 */
[----:B------:R-:W-:Y:S01]  /*62f0*/  IADD3 R11, PT, PT, R8, R11, R8 ;  /* 0x0000000b080b7210 */ /* 0x000fe20007ffe008 */
[----:B------:R-:W-:-:S02]  /*6300*/  IMAD R19, R4, R19, UR7 ;  /* 0x0000000704137e24 */ /* 0x000fc4000f8e0213 */
[----:B------:R-:W-:Y:S01]  /*6310*/  IMAD R16, R16, UR4, R13 ;  /* 0x0000000410107c24 */ /* 0x000fe2000f8e020d */
[----:B------:R-:W-:Y:S01]  /*6320*/  ISETP.GE.U32.AND P1, PT, R11, 0x100, PT ;  /* 0x000001000b00780c */ /* 0x000fe20003f26070 */
[----:B------:R-:W-:Y:S02]  /*6330*/  IMAD R21, R4, R21, UR7 ;  /* 0x0000000704157e24 */ /* 0x000fe4000f8e0215 */
[----:B------:R-:W-:Y:S02]  /*6340*/  IMAD R18, R18, UR4, R7 ;  /* 0x0000000412127c24 */ /* 0x000fe4000f8e0207 */
[----:B------:R-:W-:Y:S02]  /*6350*/  IMAD.IADD R15, R12, 0x1, R15 ;  /* 0x000000010c0f7824 */ /* 0x000fe400078e020f */
[----:B------:R-:W-:Y:S02]  /*6360*/  IMAD.IADD R17, R14, 0x1, R17 ;  /* 0x000000010e117824 */ /* 0x000fe400078e0211 */
[----:B------:R-:W-:-:S02]  /*6370*/  IMAD.IADD R19, R16, 0x1, R19 ;  /* 0x0000000110137824 */ /* 0x000fc400078e0213 */
[----:B------:R-:W-:Y:S02]  /*6380*/  IMAD.IADD R21, R18, 0x1, R21 ;  /* 0x0000000112157824 */ /* 0x000fe400078e0215 */
[----:B------:R-:W-:-:S04]  /*6390*/  IMAD.WIDE R14, R15, 0x4, R2 ;  /* 0x000000040f0e7825 */ /* 0x000fc800078e0202 */
[--C-:B------:R-:W-:Y:S01]  /*63a0*/  IMAD.WIDE R16, R17, 0x4, R2.reuse ;  /* 0x0000000411107825 */ /* 0x100fe200078e0202 */
[----:B-1----:R0:W-:Y:S03]  /*63b0*/  STG.E desc[UR10][R14.64], R23 ;  /* 0x000000170e007986 */ /* 0x0021e6000c10190a */
[--C-:B------:R-:W-:Y:S01]  /*63c0*/  IMAD.WIDE R18, R19, 0x4, R2.reuse ;  /* 0x0000000413127825 */ /* 0x100fe200078e0202 */
[----:B----4-:R0:W-:Y:S03]  /*63d0*/  STG.E desc[UR10][R16.64], R25 ;  /* 0x0000001910007986 */ /* 0x0101e6000c10190a */
[----:B------:R-:W-:Y:S01]  /*63e0*/  IMAD.WIDE R20, R21, 0x4, R2 ;  /* 0x0000000415147825 */ /* 0x000fe200078e0202 */
[----:B------:R0:W-:Y:S03]  /*63f0*/  STG.E desc[UR10][R18.64], R27 ;  /* 0x0000001b12007986 */ /* 0x0001e6000c10190a */
[C---:B------:R-:W-:Y:S01]  /*6400*/  IMAD R13, R8.reuse, 0x4, R13 ;  /* 0x00000004080d7824 */ /* 0x040fe200078e020d */
[----:B---3--:R0:W-:Y:S01]  /*6410*/  STG.E desc[UR10][R20.64], R29 ;  /* 0x0000001d14007986 */ /* 0x0081e2000c10190a */
[----:B------:R-:W-:-:S02]  /*6420*/  IMAD R7, R8, 0x4, R7 ;  /* 0x0000000408077824 */ /* 0x000fc400078e0207 */
[----:B------:R-:W-:Y:S01]  /*6430*/  IMAD R9, R8, 0x4, R9 ;  /* 0x0000000408097824 */ /* 0x000fe200078e0209 */
[----:B------:R-:W-:Y:S06]  /*6440*/  @!P1 BRA `(.L_x_42022) ;  /* 0xfffffff800689947 */ /* 0x000fec000383ffff */
[----:B------:R-:W-:Y:S05]  /*6450*/  EXIT ;  /* 0x000000000000794d */ /* 0x000fea0003800000 */
        .weak           $__internal_207_$__cuda_sm20_div_u16
        .type           $__internal_207_$__cuda_sm20_div_u16,@function
        .size           $__internal_207_$__cuda_sm20_div_u16,(.L_x_58158 - $__internal_207_$__cuda_sm20_div_u16)
$__internal_207_$__cuda_sm20_div_u16:
        /* <DEDUP_REMOVED lines=18> */
[----:B------:R-:W-:Y:S06]  /*6580*/  RET.REL.NODEC R16 `(_Z9cuda_gemmIiLi256ELi1ELi1ELi512ELi64ELi64ELi32ELi0ELi0EEviiiPT_S1_S1_ii) ;  /* 0xffffff98109c7950 */ /* 0x000fec0003c3ffff */
.L_x_42023:
        /* <DEDUP_REMOVED lines=15> */
.L_x_58158:


//--------------------- .text._Z9cuda_gemmIiLi256ELi1ELi1ELi512ELi32ELi32ELi32ELi1ELi1EEviiiPT_S1_S1_ii --------------------------
	.section	.text._Z9cuda_gemmIiLi256ELi1ELi1ELi512ELi32ELi32ELi32ELi1ELi1EEviiiPT_S1_S1_ii,"ax",@progbits
	.align	128
        .global         _Z9cuda_gemmIiLi256ELi1ELi1ELi512ELi32ELi32ELi32ELi1ELi1EEviiiPT_S1_S1_ii
        .type           _Z9cuda_gemmIiLi256ELi1ELi1ELi512ELi32ELi32ELi32ELi1ELi1EEviiiPT_S1_S1_ii,@function
        .size           _Z9cuda_gemmIiLi256ELi1ELi1ELi512ELi32ELi32ELi32ELi1ELi1EEviiiPT_S1_S1_ii,(.L_x_58159 - _Z9cuda_gemmIiLi256ELi1ELi1ELi512ELi32ELi32ELi32ELi1ELi1EEviiiPT_S1_S1_ii)
        .other          _Z9cuda_gemmIiLi256ELi1ELi1ELi512ELi32ELi32ELi32ELi1ELi1EEviiiPT_S1_S1_ii,@"STO_CUDA_ENTRY STV_DEFAULT"
_Z9cuda_gemmIiLi256ELi1ELi1ELi512ELi32ELi32ELi32ELi1ELi1EEviiiPT_S1_S1_ii:
.text._Z9cuda_gemmIiLi256ELi1ELi1ELi512ELi32ELi32ELi32ELi1ELi1EEviiiPT_S1_S1_ii:
        /* <DEDUP_REMOVED lines=8> */
[----:B------:R-:W-:Y:S05]  /*0080*/  CALL.REL.NOINC `($__internal_208_$__cuda_sm20_div_u16) ;  /* 0x0000001c00847944 */ /* 0x000fea0003c00000 */
        /* <DEDUP_REMOVED lines=13> */
[----:B------:R-:W-:Y:S02]  /*0160*/  IMAD.MOV.U32 R12, RZ, RZ, RZ ;  /* 0x000000ffff0c7224 */ /* 0x000fe400078e00ff */
[----:B------:R-:W-:Y:S01]  /*0170*/  IMAD.MOV.U32 R17, RZ, RZ, R3 ;  /* 0x000000ffff117224 */ /* 0x000fe200078e0003 */
[----:B0-----:R-:W-:-:S07]  /*0180*/  LEA R0, R9, R0, 0x18 ;  /* 0x0000000009007211 */ /* 0x001fce00078ec0ff */
.L_x_42026:
[----:B0-2---:R-:W-:-:S06]  /*0190*/  IMAD.WIDE.U32 R8, R17, 0x4, R10 ;  /* 0x0000000411087825 */ /* 0x005fcc00078e000a */
[----:B------:R-:W2:Y:S01]  /*01a0*/  LDG.E R8, desc[UR8][R8.64] ;  /* 0x0000000808087981 */ /* 0x000ea2000c1e1900 */
[----:B------:R-:W-:Y:S01]  /*01b0*/  LOP3.LUT R13, R17, 0x1f, RZ, 0xc0, !PT ;  /* 0x0000001f110d7812 */ /* 0x000fe200078ec0ff */
[----:B------:R-:W-:Y:S01]  /*01c0*/  VIADD R12, R12, 0x1 ;  /* 0x000000010c0c7836 */ /* 0x000fe20000000000 */
[----:B------:R-:W-:Y:S02]  /*01d0*/  SHF.R.U32.HI R14, RZ, 0x3, R17 ;  /* 0x00000003ff0e7819 */ /* 0x000fe40000011611 */
[----:B------:R-:W-:Y:S01]  /*01e0*/  IADD3 R17, PT, PT, R2, R17, RZ ;  /* 0x0000001102117210 */ /* 0x000fe20007ffe0ff */
[----:B------:R-:W-:Y:S01]  /*01f0*/  IMAD R13, R13, 0x84, R0 ;  /* 0x000000840d0d7824 */ /* 0x000fe200078e0200 */
[----:B------:R-:W-:-:S05]  /*0200*/  LOP3.LUT R14, R14, 0x1ffffffc, RZ, 0xc0, !PT ;  /* 0x1ffffffc0e0e7812 */ /* 0x000fca00078ec0ff */
[----:B------:R-:W-:Y:S01]  /*0210*/  IMAD.IADD R13, R13, 0x1, R14 ;  /* 0x000000010d0d7824 */ /* 0x000fe200078e020e */
[----:B------:R-:W-:-:S04]  /*0220*/  LOP3.LUT R14, R12, R15, RZ, 0x3c, !PT ;  /* 0x0000000f0c0e7212 */ /* 0x000fc800078e3cff */
[----:B------:R-:W-:Y:S01]  /*0230*/  ISETP.NE.AND P0, PT, R14, 0x2, PT ;  /* 0x000000020e00780c */ /* 0x000fe20003f05270 */
[----:B--2---:R0:W-:-:S12]  /*0240*/  STS [R13], R8 ;  /* 0x000000080d007388 */ /* 0x0041d80000000800 */
[----:B------:R-:W-:Y:S05]  /*0250*/  @P0 BRA `(.L_x_42026) ;  /* 0xfffffffc00cc0947 */ /* 0x000fea000383ffff */
.L_x_42025:
[----:B------:R-:W-:Y:S05]  /*0260*/  BSYNC.RECONVERGENT B0 ;  /* 0x0000000000007941 */ /* 0x000fea0003800200 */
.L_x_42024:
[----:B------:R-:W-:Y:S01]  /*0270*/  BSSY.RECONVERGENT B0, `(.L_x_42027) ;  /* 0x000002b000007945 */ /* 0x000fe20003800200 */
[C-C-:B------:R-:W-:Y:S02]  /*0280*/  IMAD R19, R2.reuse, 0x2, R17.reuse ;  /* 0x0000000202137824 */ /* 0x140fe400078e0211 */
[----:B------:R-:W-:Y:S02]  /*0290*/  IMAD R21, R2, 0x3, R17 ;  /* 0x0000000302157824 */ /* 0x000fe400078e0211 */
[----:B------:R-:W-:-:S07]  /*02a0*/  IMAD.IADD R23, R17, 0x1, R2 ;  /* 0x0000000111177824 */ /* 0x000fce00078e0202 */
.L_x_42028:
[----:B-12---:R-:W-:-:S04]  /*02b0*/  IMAD.WIDE.U32 R14, R17, 0x4, R4 ;  /* 0x00000004110e7825 */ /* 0x006fc800078e0004 */
[--C-:B0-----:R-:W-:Y:S02]  /*02c0*/  IMAD.WIDE.U32 R8, R23, 0x4, R4.reuse ;  /* 0x0000000417087825 */ /* 0x101fe400078e0004 */
[----:B------:R0:W2:Y:S02]  /*02d0*/  LDG.E R14, desc[UR8][R14.64] ;  /* 0x000000080e0e7981 */ /* 0x0000a4000c1e1900 */
[--C-:B------:R-:W-:Y:S02]  /*02e0*/  IMAD.WIDE.U32 R10, R19, 0x4, R4.reuse ;  /* 0x00000004130a7825 */ /* 0x100fe400078e0004 */
[----:B------:R1:W3:Y:S02]  /*02f0*/  LDG.E R8, desc[UR8][R8.64] ;  /* 0x0000000808087981 */ /* 0x0002e4000c1e1900 */
[----:B------:R-:W-:Y:S02]  /*0300*/  IMAD.WIDE.U32 R12, R21, 0x4, R4 ;  /* 0x00000004150c7825 */ /* 0x000fe400078e0004 */
[----:B------:R4:W5:Y:S04]  /*0310*/  LDG.E R10, desc[UR8][R10.64] ;  /* 0x000000080a0a7981 */ /* 0x000968000c1e1900 */
[----:B------:R-:W5:Y:S01]  /*0320*/  LDG.E R12, desc[UR8][R12.64] ;  /* 0x000000080c0c7981 */ /* 0x000f62000c1e1900 */
[----:B------:R-:W-:-:S02]  /*0330*/  LOP3.LUT R24, R17, 0x1f, RZ, 0xc0, !PT ;  /* 0x0000001f11187812 */ /* 0x000fc400078ec0ff */
[----:B------:R-:W-:Y:S02]  /*0340*/  SHF.R.U32.HI R26, RZ, 0x3, R17 ;  /* 0x00000003ff1a7819 */ /* 0x000fe40000011611 */
[----:B------:R-:W-:Y:S02]  /*0350*/  LOP3.LUT R0, R23, 0x1f, RZ, 0xc0, !PT ;  /* 0x0000001f17007812 */ /* 0x000fe400078ec0ff */
[----:B------:R-:W-:Y:S02]  /*0360*/  SHF.R.U32.HI R16, RZ, 0x3, R23 ;  /* 0x00000003ff107819 */ /* 0x000fe40000011617 */
[----:B------:R-:W-:Y:S02]  /*0370*/  LOP3.LUT R18, R19, 0x1f, RZ, 0xc0, !PT ;  /* 0x0000001f13127812 */ /* 0x000fe400078ec0ff */
[----:B------:R-:W-:Y:S02]  /*0380*/  SHF.R.U32.HI R20, RZ, 0x3, R19 ;  /* 0x00000003ff147819 */ /* 0x000fe40000011613 */
[----:B------:R-:W-:Y:S01]  /*0390*/  LOP3.LUT R22, R21, 0x1f, RZ, 0xc0, !PT ;  /* 0x0000001f15167812 */ /* 0x000fe200078ec0ff */
[----:B------:R-:W-:Y:S01]  /*03a0*/  IMAD R24, R24, 0x84, R25 ;  /* 0x0000008418187824 */ /* 0x000fe200078e0219 */
[----:B0-----:R-:W-:-:S02]  /*03b0*/  SHF.R.U32.HI R15, RZ, 0x3, R21 ;  /* 0x00000003ff0f7819 */ /* 0x001fc40000011615 */
[----:B------:R-:W-:Y:S01]  /*03c0*/  LOP3.LUT R27, R26, 0x1ffffffc, RZ, 0xc0, !PT ;  /* 0x1ffffffc1a1b7812 */ /* 0x000fe200078ec0ff */
[--C-:B------:R-:W-:Y:S01]  /*03d0*/  IMAD R0, R0, 0x84, R25.reuse ;  /* 0x0000008400007824 */ /* 0x100fe200078e0219 */
[----:B-1----:R-:W-:Y:S01]  /*03e0*/  LOP3.LUT R9, R16, 0x1ffffffc, RZ, 0xc0, !PT ;  /* 0x1ffffffc10097812 */ /* 0x002fe200078ec0ff */
[--C-:B------:R-:W-:Y:S01]  /*03f0*/  IMAD R18, R18, 0x84, R25.reuse ;  /* 0x0000008412127824 */ /* 0x100fe200078e0219 */
[----:B----4-:R-:W-:Y:S01]  /*0400*/  LOP3.LUT R11, R20, 0x1ffffffc, RZ, 0xc0, !PT ;  /* 0x1ffffffc140b7812 */ /* 0x010fe200078ec0ff */
[----:B------:R-:W-:Y:S01]  /*0410*/  IMAD R22, R22, 0x84, R25 ;  /* 0x0000008416167824 */ /* 0x000fe200078e0219 */
[----:B------:R-:W-:Y:S01]  /*0420*/  LOP3.LUT R15, R15, 0x1ffffffc, RZ, 0xc0, !PT ;  /* 0x1ffffffc0f0f7812 */ /* 0x000fe200078ec0ff */
[----:B------:R-:W-:Y:S02]  /*0430*/  IMAD.IADD R27, R24, 0x1, R27 ;  /* 0x00000001181b7824 */ /* 0x000fe400078e021b */
[----:B------:R-:W-:Y:S01]  /*0440*/  IMAD.IADD R9, R0, 0x1, R9 ;  /* 0x0000000100097824 */ /* 0x000fe200078e0209 */
[----:B------:R-:W-:Y:S01]  /*0450*/  IADD3 R15, PT, PT, R22, R15, RZ ;  /* 0x0000000f160f7210 */ /* 0x000fe20007ffe0ff */
[----:B------:R-:W-:Y:S01]  /*0460*/  IMAD.IADD R11, R18, 0x1, R11 ;  /* 0x00000001120b7824 */ /* 0x000fe200078e020b */
[----:B------:R-:W-:-:S04]  /*0470*/  IADD3 R17, PT, PT, R2, R17, R2 ;  /* 0x0000001102117210 */ /* 0x000fc80007ffe002 */
[----:B------:R-:W-:-:S04]  /*0480*/  IADD3 R17, PT, PT, R2, R17, R2 ;  /* 0x0000001102117210 */ /* 0x000fc80007ffe002 */
[----:B------:R-:W-:Y:S01]  /*0490*/  ISETP.GE.U32.AND P0, PT, R17, 0x400, PT ;  /* 0x000004001100780c */ /* 0x000fe20003f06070 */
[C---:B------:R-:W-:Y:S02]  /*04a0*/  IMAD R19, R2.reuse, 0x4, R19 ;  /* 0x0000000402137824 */ /* 0x040fe400078e0213 */
[C---:B------:R-:W-:Y:S02]  /*04b0*/  IMAD R21, R2.reuse, 0x4, R21 ;  /* 0x0000000402157824 */ /* 0x040fe400078e0215 */
[----:B------:R-:W-:Y:S01]  /*04c0*/  IMAD R23, R2, 0x4, R23 ;  /* 0x0000000402177824 */ /* 0x000fe200078e0217 */
[----:B--2---:R2:W-:Y:S04]  /*04d0*/  STS [R27], R14 ;  /* 0x0000000e1b007388 */ /* 0x0045e80000000800 */
[----:B---3--:R2:W-:Y:S04]  /*04e0*/  STS [R9], R8 ;  /* 0x0000000809007388 */ /* 0x0085e80000000800 */
[----:B-----5:R2:W-:Y:S04]  /*04f0*/  STS [R11], R10 ;  /* 0x0000000a0b007388 */ /* 0x0205e80000000800 */
[----:B------:R2:W-:Y:S01]  /*0500*/  STS [R15], R12 ;  /* 0x0000000c0f007388 */ /* 0x0005e20000000800 */
[----:B------:R-:W-:Y:S05]  /*0510*/  @!P0 BRA `(.L_x_42028) ;  /* 0xfffffffc00648947 */ /* 0x000fea000383ffff */
[----:B------:R-:W-:Y:S05]  /*0520*/  BSYNC.RECONVERGENT B0 ;  /* 0x0000000000007941 */ /* 0x000fea0003800200 */
.L_x_42027:
[----:B------:R-:W0:Y:S01]  /*0530*/  S2R R4, SR_CTAID.Y ;  /* 0x0000000000047919 */ /* 0x000e220000002600 */
[----:B------:R-:W0:Y:S02]  /*0540*/  LDCU UR4, c[0x0][0x374] ;  /* 0x00006e80ff0477ac */ /* 0x000e240008000800 */
[----:B0-----:R-:W-:-:S13]  /*0550*/  ISETP.GE.U32.AND P0, PT, R4, UR4, PT ;  /* 0x0000000404007c0c */ /* 0x001fda000bf06070 */
[----:B------:R-:W-:Y:S05]  /*0560*/  @P0 EXIT ;  /* 0x000000000000094d */ /* 0x000fea0003800000 */
[----:B------:R-:W-:Y:S01]  /*0570*/  IMAD.MOV R0, RZ, RZ, -R6 ;  /* 0x000000ffff007224 */ /* 0x000fe200078e0a06 */
[----:B--2---:R-:W-:Y:S02]  /*0580*/  SHF.R.U32.HI R8, RZ, 0x1, R3 ;  /* 0x00000001ff087819 */ /* 0x004fe40000011603 */
[----:B------:R-:W-:Y:S02]  /*0590*/  LOP3.LUT R11, R2, 0xffff, RZ, 0xc0, !PT ;  /* 0x0000ffff020b7812 */ /* 0x000fe400078ec0ff */
[----:B------:R-:W-:Y:S02]  /*05a0*/  PRMT R0, R0, 0x7710, RZ ;  /* 0x0000771000007816 */ /* 0x000fe400000000ff */
[----:B------:R-:W-:Y:S02]  /*05b0*/  LOP3.LUT R6, R8, 0xf, RZ, 0xc0, !PT ;  /* 0x0000000f08067812 */ /* 0x000fe400078ec0ff */
[----:B------:R-:W-:Y:S01]  /*05c0*/  MOV R13, 0x600 ;  /* 0x00000600000d7802 */ /* 0x000fe20000000f00 */
[----:B------:R-:W-:-:S05]  /*05d0*/  VIADD R0, R0, 0x1ff ;  /* 0x000001ff00007836 */ /* 0x000fca0000000000 */
[----:B------:R-:W-:-:S07]  /*05e0*/  LOP3.LUT R12, R0, 0xffff, RZ, 0xc0, !PT ;  /* 0x0000ffff000c7812 */ /* 0x000fce00078ec0ff */
[----:B------:R-:W-:Y:S05]  /*05f0*/  CALL.REL.NOINC `($__internal_208_$__cuda_sm20_div_u16) ;  /* 0x0000001800287944 */ /* 0x000fea0003c00000 */
[C---:B------:R-:W-:Y:S01]  /*0600*/  LOP3.LUT R5, R0.reuse, 0x3, RZ, 0xc0, !PT ;  /* 0x0000000300057812 */ /* 0x040fe200078ec0ff */
[----:B------:R-:W-:Y:S01]  /*0610*/  BSSY.RECONVERGENT B0, `(.L_x_42029) ;  /* 0x000001c000007945 */ /* 0x000fe20003800200 */
[----:B------:R-:W-:Y:S02]  /*0620*/  LOP3.LUT R9, R3, 0x1, RZ, 0xc0, !PT ;  /* 0x0000000103097812 */ /* 0x000fe400078ec0ff */
[----:B------:R-:W-:Y:S02]  /*0630*/  ISETP.NE.AND P4, PT, R5, 0x2, PT ;  /* 0x000000020500780c */ /* 0x000fe40003f85270 */
[C---:B------:R-:W-:Y:S02]  /*0640*/  LOP3.LUT R10, R0.reuse, 0xffff, RZ, 0xc0, !PT ;  /* 0x0000ffff000a7812 */ /* 0x040fe400078ec0ff */
[----:B------:R-:W-:Y:S02]  /*0650*/  LOP3.LUT R11, R0, 0xffff, RZ, 0xc0, !PT ;  /* 0x0000ffff000b7812 */ /* 0x000fe400078ec0ff */
[----:B------:R-:W-:-:S02]  /*0660*/  ISETP.NE.U32.AND P2, PT, R9, 0x1, PT ;  /* 0x000000010900780c */ /* 0x000fc40003f45070 */
[----:B------:R-:W-:Y:S02]  /*0670*/  ISETP.GE.U32.AND P0, PT, R10, 0x2, PT ;  /* 0x000000020a00780c */ /* 0x000fe40003f06070 */
[----:B------:R-:W-:Y:S02]  /*0680*/  ISETP.GE.U32.AND P1, PT, R11, 0x2, PT ;  /* 0x000000020b00780c */ /* 0x000fe40003f26070 */
[C---:B------:R-:W-:Y:S02]  /*0690*/  ISETP.NE.AND P3, PT, R5.reuse, 0x2, PT ;  /* 0x000000020500780c */ /* 0x040fe40003f65270 */
[----:B------:R-:W-:Y:S02]  /*06a0*/  MOV R9, R3 ;  /* 0x0000000300097202 */ /* 0x000fe40000000f00 */
[----:B------:R-:W-:Y:S01]  /*06b0*/  LOP3.LUT R26, R5, 0x2, RZ, 0x3c, !PT ;  /* 0x00000002051a7812 */ /* 0x000fe200078e3cff */
[----:B------:R-:W-:Y:S08]  /*06c0*/  @!P4 BRA `(.L_x_42030) ;  /* 0x000000000040c947 */ /* 0x000ff00003800000 */
[----:B------:R-:W0:Y:S01]  /*06d0*/  S2R R12, SR_CgaCtaId ;  /* 0x00000000000c7919 */ /* 0x000e220000008800 */
[----:B------:R-:W1:Y:S01]  /*06e0*/  LDC.64 R10, c[0x0][0x390] ;  /* 0x0000e400ff0a7b82 */ /* 0x000e620000000a00 */
[----:B------:R-:W-:Y:S02]  /*06f0*/  VIADD R7, R7, 0x1080 ;  /* 0x0000108007077836 */ /* 0x000fe40000000000 */
[--C-:B------:R-:W-:Y:S02]  /*0700*/  IMAD R13, R4, 0x200, R3.reuse ;  /* 0x00000200040d7824 */ /* 0x100fe400078e0203 */
[----:B------:R-:W-:Y:S02]  /*0710*/  IMAD R9, R26, R2, R3 ;  /* 0x000000021a097224 */ /* 0x000fe400078e0203 */
[----:B-1----:R-:W-:-:S04]  /*0720*/  IMAD.WIDE.U32 R10, R13, 0x4, R10 ;  /* 0x000000040d0a7825 */ /* 0x002fc800078e000a */
[----:B------:R-:W-:Y:S01]  /*0730*/  IMAD.MOV R13, RZ, RZ, -R26 ;  /* 0x000000ffff0d7224 */ /* 0x000fe200078e0a1a */
[----:B0-----:R-:W-:-:S05]  /*0740*/  LEA R12, R12, R7, 0x18 ;  /* 0x000000070c0c7211 */ /* 0x001fca00078ec0ff */
[----:B------:R-:W-:-:S07]  /*0750*/  IMAD R7, R3, 0x4, R12 ;  /* 0x0000000403077824 */ /* 0x000fce00078e020c */
.L_x_42031:
[----:B------:R0:W2:Y:S01]  /*0760*/  LDG.E R12, desc[UR8][R10.64] ;  /* 0x000000080a0c7981 */ /* 0x0000a2000c1e1900 */
[----:B------:R-:W-:-:S05]  /*0770*/  VIADD R13, R13, 0x1 ;  /* 0x000000010d0d7836 */ /* 0x000fca0000000000 */
[----:B------:R-:W-:Y:S01]  /*0780*/  ISETP.NE.AND P4, PT, R13, RZ, PT ;  /* 0x000000ff0d00720c */ /* 0x000fe20003f85270 */
[C---:B0-----:R-:W-:Y:S01]  /*0790*/  IMAD.WIDE.U32 R10, R2.reuse, 0x4, R10 ;  /* 0x00000004020a7825 */ /* 0x041fe200078e000a */
[----:B--2---:R0:W-:Y:S02]  /*07a0*/  STS [R7], R12 ;  /* 0x0000000c07007388 */ /* 0x0041e40000000800 */
[----:B0-----:R-:W-:-:S09]  /*07b0*/  LEA R7, R2, R7, 0x2 ;  /* 0x0000000702077211 */ /* 0x001fd200078e10ff */
[----:B------:R-:W-:Y:S05]  /*07c0*/  @P4 BRA `(.L_x_42031) ;  /* 0xfffffffc00e44947 */ /* 0x000fea000383ffff */
.L_x_42030:
[----:B------:R-:W-:Y:S05]  /*07d0*/  BSYNC.RECONVERGENT B0 ;  /* 0x0000000000007941 */ /* 0x000fea0003800200 */
.L_x_42029:
        /* <DEDUP_REMOVED lines=9> */
[----:B-1----:R-:W-:-:S04]  /*0870*/  IMAD.WIDE.U32 R10, R2, 0x4, R24 ;  /* 0x00000004020a7825 */ /* 0x002fc800078e0018 */
[----:B------:R-:W-:-:S04]  /*0880*/  IMAD.WIDE.U32 R12, R2, 0x8, R24 ;  /* 0x00000008020c7825 */ /* 0x000fc800078e0018 */
[----:B------:R-:W-:-:S07]  /*0890*/  IMAD.WIDE.U32 R14, R2, 0xc, R24 ;  /* 0x0000000c020e7825 */ /* 0x000fce00078e0018 */
.L_x_42034:
        /* <DEDUP_REMOVED lines=20> */
.L_x_42033:
[----:B------:R-:W-:Y:S05]  /*09e0*/  BSYNC.RECONVERGENT B0 ;  /* 0x0000000000007941 */ /* 0x000fea0003800200 */
.L_x_42032:
[----:B------:R-:W-:Y:S01]  /*09f0*/  BSSY.RECONVERGENT B0, `(.L_x_42035) ;  /* 0x0000010000007945 */ /* 0x000fe20003800200 */
[----:B------:R-:W-:Y:S02]  /*0a00*/  IMAD.SHL.U32 R13, R3, 0x10, RZ ;  /* 0x00000010030d7824 */ /* 0x000fe400078e00ff */
[----:B------:R-:W-:Y:S01]  /*0a10*/  IMAD.MOV.U32 R7, RZ, RZ, R3 ;  /* 0x000000ffff077224 */ /* 0x000fe200078e0003 */
[----:B------:R-:W-:Y:S06]  /*0a20*/  @!P3 BRA `(.L_x_42036) ;  /* 0x000000000030b947 */ /* 0x000fec0003800000 */
[----:B------:R-:W0:Y:S01]  /*0a30*/  S2UR UR5, SR_CgaCtaId ;  /* 0x00000000000579c3 */ /* 0x000e220000008800 */
[----:B------:R-:W-:Y:S01]  /*0a40*/  UMOV UR4, 0x400 ;  /* 0x0000040000047882 */ /* 0x000fe20000000000 */
[----:B------:R-:W-:Y:S01]  /*0a50*/  IMAD R7, R26, R2, R3 ;  /* 0x000000021a077224 */ /* 0x000fe200078e0203 */
[----:B------:R-:W-:Y:S01]  /*0a60*/  UIADD3 UR4, UPT, UPT, UR4, 0x1880, URZ ;  /* 0x0000188004047890 */ /* 0x000fe2000fffe0ff */
[----:B------:R-:W-:-:S03]  /*0a70*/  IMAD.MOV R10, RZ, RZ, -R26 ;  /* 0x000000ffff0a7224 */ /* 0x000fc600078e0a1a */
[----:B0-----:R-:W-:-:S06]  /*0a80*/  ULEA UR4, UR5, UR4, 0x18 ;  /* 0x0000000405047291 */ /* 0x001fcc000f8ec0ff */
[----:B------:R-:W-:-:S07]  /*0a90*/  LEA R9, R3, UR4, 0x2 ;  /* 0x0000000403097c11 */ /* 0x000fce000f8e10ff */
.L_x_42037:
[----:B------:R-:W-:Y:S01]  /*0aa0*/  VIADD R10, R10, 0x1 ;  /* 0x000000010a0a7836 */ /* 0x000fe20000000000 */
[----:B------:R0:W-:Y:S04]  /*0ab0*/  STS [R9], RZ ;  /* 0x000000ff09007388 */ /* 0x0001e80000000800 */
[----:B------:R-:W-:Y:S01]  /*0ac0*/  ISETP.NE.AND P0, PT, R10, RZ, PT ;  /* 0x000000ff0a00720c */ /* 0x000fe20003f05270 */
[----:B0-----:R-:W-:-:S12]  /*0ad0*/  IMAD R9, R2, 0x4, R9 ;  /* 0x0000000402097824 */ /* 0x001fd800078e0209 */
[----:B------:R-:W-:Y:S05]  /*0ae0*/  @P0 BRA `(.L_x_42037) ;  /* 0xfffffffc00ec0947 */ /* 0x000fea000383ffff */
.L_x_42036:
[----:B------:R-:W-:Y:S05]  /*0af0*/  BSYNC.RECONVERGENT B0 ;  /* 0x0000000000007941 */ /* 0x000fea0003800200 */
.L_x_42035:
[----:B------:R-:W-:Y:S04]  /*0b00*/  BSSY.RECONVERGENT B0, `(.L_x_42038) ;  /* 0x0000012000007945 */ /* 0x000fe80003800200 */
[----:B------:R-:W-:Y:S05]  /*0b10*/  @!P1 BRA `(.L_x_42039) ;  /* 0x0000000000409947 */ /* 0x000fea0003800000 */
[----:B------:R-:W0:Y:S01]  /*0b20*/  S2UR UR5, SR_CgaCtaId ;  /* 0x00000000000579c3 */ /* 0x000e220000008800 */
[----:B------:R-:W-:Y:S02]  /*0b30*/  UMOV UR4, 0x400 ;  /* 0x0000040000047882 */ /* 0x000fe40000000000 */
[----:B------:R-:W-:-:S04]  /*0b40*/  UIADD3 UR4, UPT, UPT, UR4, 0x1880, URZ ;  /* 0x0000188004047890 */ /* 0x000fc8000fffe0ff */
[----:B0-----:R-:W-:-:S06]  /*0b50*/  ULEA UR4, UR5, UR4, 0x18 ;  /* 0x0000000405047291 */ /* 0x001fcc000f8ec0ff */
[----:B------:R-:W-:-:S07]  /*0b60*/  LEA R9, R7, UR4, 0x2 ;  /* 0x0000000407097c11 */ /* 0x000fce000f8e10ff */
.L_x_42040:
        /* <DEDUP_REMOVED lines=11> */
.L_x_42039:
[----:B------:R-:W-:Y:S05]  /*0c20*/  BSYNC.RECONVERGENT B0 ;  /* 0x0000000000007941 */ /* 0x000fea0003800200 */
.L_x_42038:
[----:B------:R-:W0:Y:S08]  /*0c30*/  S2UR UR6, SR_CgaCtaId ;  /* 0x00000000000679c3 */ /* 0x000e300000008800 */
[----:B------:R-:W-:Y:S01]  /*0c40*/  BAR.SYNC.DEFER_BLOCKING 0x0 ;  /* 0x0000000000007b1d */ /* 0x000fe20000010000 */
[C---:B------:R-:W-:Y:S01]  /*0c50*/  VIADD R24, R8.reuse, 0x1 ;  /* 0x0000000108187836 */ /* 0x040fe20000000000 */
[C---:B------:R-:W-:Y:S01]  /*0c60*/  IADD3 R28, PT, PT, R8.reuse, 0x3, RZ ;  /* 0x00000003081c7810 */ /* 0x040fe20007ffe0ff */
[C---:B------:R-:W-:Y:S01]  /*0c70*/  VIADD R26, R8.reuse, 0x2 ;  /* 0x00000002081a7836 */ /* 0x040fe20000000000 */
[C---:B-1----:R-:W-:Y:S01]  /*0c80*/  IADD3 R20, PT, PT, R8.reuse, 0xa, RZ ;  /* 0x0000000a08147810 */ /* 0x042fe20007ffe0ff */
[C---:B------:R-:W-:Y:S01]  /*0c90*/  VIADD R30, R8.reuse, 0x4 ;  /* 0x00000004081e7836 */ /* 0x040fe20000000000 */
[----:B------:R-:W-:Y:S01]  /*0ca0*/  LOP3.LUT R7, R13, 0x10, RZ, 0xc0, !PT ;  /* 0x000000100d077812 */ /* 0x000fe200078ec0ff */
[C---:B------:R-:W-:Y:S01]  /*0cb0*/  VIADD R32, R8.reuse, 0x5 ;  /* 0x0000000508207836 */ /* 0x040fe20000000000 */
[----:B------:R-:W-:Y:S01]  /*0cc0*/  UMOV UR4, 0x400 ;  /* 0x0000040000047882 */ /* 0x000fe20000000000 */
        /* <DEDUP_REMOVED lines=16> */
[----:B0-----:R-:W-:Y:S01]  /*0dd0*/  ULEA UR5, UR6, UR5, 0x18 ;  /* 0x0000000506057291 */ /* 0x001fe2000f8ec0ff */
[----:B------:R-:W-:Y:S01]  /*0de0*/  LOP3.LUT R22, R22, 0xf, RZ, 0xc0, !PT ;  /* 0x0000000f16167812 */ /* 0x000fe200078ec0ff */
[----:B------:R-:W0:Y:S01]  /*0df0*/  @P2 S2R R25, SR_CgaCtaId ;  /* 0x0000000000192919 */ /* 0x000e220000008800 */
[----:B------:R-:W-:Y:S01]  /*0e00*/  LOP3.LUT R20, R20, 0xf, RZ, 0xc0, !PT ;  /* 0x0000000f14147812 */ /* 0x000fe200078ec0ff */
[----:B------:R-:W-:Y:S01]  /*0e10*/  ULEA UR4, UR6, UR4, 0x18 ;  /* 0x0000000406047291 */ /* 0x000fe2000f8ec0ff */
[----:B------:R-:W-:-:S02]  /*0e20*/  LOP3.LUT R18, R18, 0xf, RZ, 0xc0, !PT ;  /* 0x0000000f12127812 */ /* 0x000fc400078ec0ff */
[----:B------:R-:W-:Y:S02]  /*0e30*/  LOP3.LUT R16, R16, 0xf, RZ, 0xc0, !PT ;  /* 0x0000000f10107812 */ /* 0x000fe400078ec0ff */
[----:B------:R-:W-:Y:S02]  /*0e40*/  LOP3.LUT R14, R14, 0xf, RZ, 0xc0, !PT ;  /* 0x0000000f0e0e7812 */ /* 0x000fe400078ec0ff */
[----:B------:R-:W-:Y:S02]  /*0e50*/  LEA R9, R6, R7, 0x5 ;  /* 0x0000000706097211 */ /* 0x000fe400078e28ff */
[----:B------:R-:W-:Y:S02]  /*0e60*/  LOP3.LUT R12, R12, 0xf, RZ, 0xc0, !PT ;  /* 0x0000000f0c0c7812 */ /* 0x000fe400078ec0ff */
[----:B------:R-:W-:Y:S02]  /*0e70*/  LOP3.LUT R10, R10, 0xf, RZ, 0xc0, !PT ;  /* 0x0000000f0a0a7812 */ /* 0x000fe400078ec0ff */
        /* <DEDUP_REMOVED lines=8> */
[C---:B------:R-:W-:Y:S02]  /*0f00*/  LOP3.LUT R27, R9.reuse, 0x8, R6, 0xf6, !PT ;  /* 0x00000008091b7812 */ /* 0x040fe400078ef606 */
[C---:B------:R-:W-:Y:S02]  /*0f10*/  LOP3.LUT R29, R9.reuse, R22, RZ, 0xfc, !PT ;  /* 0x00000016091d7212 */ /* 0x040fe400078efcff */
[C---:B------:R-:W-:Y:S02]  /*0f20*/  LOP3.LUT R31, R9.reuse, R20, RZ, 0xfc, !PT ;  /* 0x00000014091f7212 */ /* 0x040fe400078efcff */
[C---:B------:R-:W-:Y:S02]  /*0f30*/  LOP3.LUT R33, R9.reuse, R18, RZ, 0xfc, !PT ;  /* 0x0000001209217212 */ /* 0x040fe400078efcff */
[----:B------:R-:W-:-:S02]  /*0f40*/  LOP3.LUT R35, R9, R16, RZ, 0xfc, !PT ;  /* 0x0000001009237212 */ /* 0x000fc400078efcff */
[C---:B------:R-:W-:Y:S02]  /*0f50*/  LOP3.LUT R37, R9.reuse, R14, RZ, 0xfc, !PT ;  /* 0x0000000e09257212 */ /* 0x040fe400078efcff */
[C---:B------:R-:W-:Y:S02]  /*0f60*/  LOP3.LUT R38, R9.reuse, R12, RZ, 0xfc, !PT ;  /* 0x0000000c09267212 */ /* 0x040fe400078efcff */
[----:B------:R-:W-:Y:S01]  /*0f70*/  LOP3.LUT R39, R9, R10, RZ, 0xfc, !PT ;  /* 0x0000000a09277212 */ /* 0x000fe200078efcff */
[----:B------:R-:W-:Y:S01]  /*0f80*/  IMAD R9, R6, -0x1f, R9 ;  /* 0xffffffe106097824 */ /* 0x000fe200078e0209 */
[----:B------:R-:W-:Y:S02]  /*0f90*/  LEA R8, R8, UR5, 0x2 ;  /* 0x0000000508087c11 */ /* 0x000fe4000f8e10ff */
[----:B------:R-:W-:Y:S02]  /*0fa0*/  LEA R11, R11, UR5, 0x2 ;  /* 0x000000050b0b7c11 */ /* 0x000fe4000f8e10ff */
        /* <DEDUP_REMOVED lines=20> */
[----:B------:R-:W1:Y:S01]  /*10f0*/  LDS R21, [R21] ;  /* 0x0000000015157984 */ /* 0x000e620000000800 */
[----:B------:R-:W-:Y:S02]  /*1100*/  @P2 MOV R40, 0x400 ;  /* 0x0000040000282802 */ /* 0x000fe40000000f00 */
[-C--:B------:R-:W-:Y:S01]  /*1110*/  LOP3.LUT R24, R24, R7.reuse, RZ, 0xfc, !PT ;  /* 0x0000000718187212 */ /* 0x080fe200078efcff */
[----:B------:R-:W1:Y:S01]  /*1120*/  LDS R23, [R23] ;  /* 0x0000000017177984 */ /* 0x000e620000000800 */
[-C--:B------:R-:W-:Y:S01]  /*1130*/  LOP3.LUT R26, R26, R7.reuse, RZ, 0xfc, !PT ;  /* 0x000000071a1a7212 */ /* 0x080fe200078efcff */
[----:B------:R-:W-:Y:S01]  /*1140*/  @P2 VIADD R42, R40, 0x1880 ;  /* 0x00001880282a2836 */ /* 0x000fe20000000000 */
[-C--:B------:R-:W-:Y:S01]  /*1150*/  LOP3.LUT R28, R28, R7.reuse, RZ, 0xfc, !PT ;  /* 0x000000071c1c7212 */ /* 0x080fe200078efcff */
[----:B------:R-:W1:Y:S01]  /*1160*/  LDS R27, [R27] ;  /* 0x000000001b1b7984 */ /* 0x000e620000000800 */
[----:B------:R-:W-:Y:S01]  /*1170*/  IMAD.SHL.U32 R40, R3, 0x4, RZ ;  /* 0x0000000403287824 */ /* 0x000fe200078e00ff */
[----:B------:R-:W-:-:S02]  /*1180*/  LOP3.LUT R30, R30, R7, RZ, 0xfc, !PT ;  /* 0x000000071e1e7212 */ /* 0x000fc400078efcff */
[----:B------:R-:W1:Y:S01]  /*1190*/  LDS R29, [R29] ;  /* 0x000000001d1d7984 */ /* 0x000e620000000800 */
[-C--:B------:R-:W-:Y:S02]  /*11a0*/  LOP3.LUT R32, R32, R7.reuse, RZ, 0xfc, !PT ;  /* 0x0000000720207212 */ /* 0x080fe400078efcff */
[----:B------:R-:W-:Y:S01]  /*11b0*/  LOP3.LUT R40, R40, 0x7c, RZ, 0xc0, !PT ;  /* 0x0000007c28287812 */ /* 0x000fe200078ec0ff */
[----:B------:R-:W1:Y:S01]  /*11c0*/  LDS R31, [R31] ;  /* 0x000000001f1f7984 */ /* 0x000e620000000800 */
[-C--:B------:R-:W-:Y:S02]  /*11d0*/  LOP3.LUT R34, R34, R7.reuse, RZ, 0xfc, !PT ;  /* 0x0000000722227212 */ /* 0x080fe400078efcff */
[-C--:B------:R-:W-:Y:S01]  /*11e0*/  LOP3.LUT R36, R36, R7.reuse, RZ, 0xfc, !PT ;  /* 0x0000000724247212 */ /* 0x080fe200078efcff */
[----:B------:R-:W1:Y:S01]  /*11f0*/  LDS R33, [R33] ;  /* 0x0000000021217984 */ /* 0x000e620000000800 */
[-C--:B------:R-:W-:Y:S01]  /*1200*/  LOP3.LUT R22, R22, R7.reuse, RZ, 0xfc, !PT ;  /* 0x0000000716167212 */ /* 0x080fe200078efcff */
[----:B------:R-:W-:Y:S01]  /*1210*/  VIADD R40, R40, UR4 ;  /* 0x0000000428287c36 */ /* 0x000fe20008000000 */
[-C--:B------:R-:W-:Y:S01]  /*1220*/  LOP3.LUT R20, R20, R7.reuse, RZ, 0xfc, !PT ;  /* 0x0000000714147212 */ /* 0x080fe200078efcff */
[----:B------:R-:W1:Y:S01]  /*1230*/  LDS R35, [R35] ;  /* 0x0000000023237984 */ /* 0x000e620000000800 */
[----:B------:R-:W-:-:S02]  /*1240*/  LOP3.LUT R18, R18, R7, RZ, 0xfc, !PT ;  /* 0x0000000712127212 */ /* 0x000fc400078efcff */
[-C--:B------:R-:W-:Y:S01]  /*1250*/  LOP3.LUT R16, R16, R7.reuse, RZ, 0xfc, !PT ;  /* 0x0000000710107212 */ /* 0x080fe200078efcff */
[----:B------:R-:W1:Y:S01]  /*1260*/  LDS R37, [R37] ;  /* 0x0000000025257984 */ /* 0x000e620000000800 */
[-C--:B------:R-:W-:Y:S02]  /*1270*/  LOP3.LUT R14, R14, R7.reuse, RZ, 0xfc, !PT ;  /* 0x000000070e0e7212 */ /* 0x080fe400078efcff */
[-C--:B------:R-:W-:Y:S01]  /*1280*/  LOP3.LUT R12, R12, R7.reuse, RZ, 0xfc, !PT ;  /* 0x000000070c0c7212 */ /* 0x080fe200078efcff */
[----:B------:R-:W1:Y:S01]  /*1290*/  LDS R38, [R38] ;  /* 0x0000000026267984 */ /* 0x000e620000000800 */
[----:B------:R-:W-:Y:S02]  /*12a0*/  LOP3.LUT R10, R10, R7, RZ, 0xfc, !PT ;  /* 0x000000070a0a7212 */ /* 0x000fe400078efcff */
[----:B0-----:R-:W-:Y:S01]  /*12b0*/  @P2 LEA R25, R25, R42, 0x18 ;  /* 0x0000002a19192211 */ /* 0x001fe200078ec0ff */
[----:B------:R-:W0:Y:S01]  /*12c0*/  LDS R39, [R39] ;  /* 0x0000000027277984 */ /* 0x000e220000000800 */
[----:B------:R-:W-:-:S02]  /*12d0*/  LOP3.LUT R7, R7, 0x8, R6, 0xf6, !PT ;  /* 0x0000000807077812 */ /* 0x000fc400078ef606 */
[----:B--234-:R-:W-:-:S07]  /*12e0*/  SHF.R.U32.HI R41, RZ, 0x5, R3 ;  /* 0x00000005ff297819 */ /* 0x01cfce0000011603 */
.L_x_42042:
[----:B--2---:R-:W-:Y:S01]  /*12f0*/  IMAD R43, R41, 0x84, R40 ;  /* 0x00000084292b7824 */ /* 0x004fe200078e0228 */
[----:B------:R-:W-:-:S05]  /*1300*/  UMOV UR4, 0xffffffff ;  /* 0xffffffff00047882 */ /* 0x000fca0000000000 */
[----:B------:R-:W2:Y:S01]  /*1310*/  LDS R43, [R43] ;  /* 0x000000002b2b7984 */ /* 0x000ea20000000800 */
[----:B------:R-:W-:Y:S05]  /*1320*/  BRA.DIV UR4, `(.L_x_42041) ;  /* 0x00000006048c7947 */ /* 0x000fea000b800000 */
[----:B--2---:R-:W1:Y:S04]  /*1330*/  SHFL.IDX PT, R45, R43, R9, 0x1f ;  /* 0x00001f092b2d7589 */ /* 0x004e6800000e0000 */
[----:B------:R-:W2:Y:S01]  /*1340*/  SHFL.IDX PT, R44, R43, R24, 0x1f ;  /* 0x00001f182b2c7589 */ /* 0x000ea200000e0000 */
        /* <DEDUP_REMOVED lines=26> */
[----:B------:R-:W1:Y:S04]  /*14f0*/  SHFL.IDX PT, R42, R43, R12, 0x1f ;  /* 0x00001f0c2b2a7589 */ /* 0x000e6800000e0000 */
[----:B------:R2:W3:Y:S02]  /*1500*/  SHFL.IDX PT, R44, R43, R10, 0x1f ;  /* 0x00001f0a2b2c7589 */ /* 0x0004e400000e0000 */
[----:B-12---:R-:W-:-:S07]  /*1510*/  IMAD R42, R38, R42, R45 ;  /* 0x0000002a262a7224 */ /* 0x006fce00078e022d */
.L_x_42063:
[----:B0--3--:R-:W-:Y:S01]  /*1520*/  IMAD R42, R39, R44, R42 ;  /* 0x0000002c272a7224 */ /* 0x009fe200078e022a */
[----:B------:R-:W-:Y:S05]  /*1530*/  WARPSYNC.ALL ;  /* 0x0000000000007948 */ /* 0x000fea0003800000 */
[----:B------:R-:W0:Y:S01]  /*1540*/  SHFL.DOWN PT, R43, R42, 0x1, 0x1e1f ;  /* 0x083e1f002a2b7f89 */ /* 0x000e2200000e0000 */
[----:B------:R-:W-:Y:S01]  /*1550*/  @P2 IMAD R44, R41, 0x10, R6 ;  /* 0x00000010292c2824 */ /* 0x000fe200078e0206 */
[----:B------:R-:W-:-:S04]  /*1560*/  LEA.HI R41, R2, R41, RZ, 0x1b ;  /* 0x0000002902297211 */ /* 0x000fc800078fd8ff */
[----:B------:R-:W-:Y:S01]  /*1570*/  ISETP.GE.U32.AND P0, PT, R41, 0x20, PT ;  /* 0x000000202900780c */ /* 0x000fe20003f06070 */
[----:B0-----:R-:W-:Y:S01]  /*1580*/  IMAD.IADD R46, R42, 0x1, R43 ;  /* 0x000000012a2e7824 */ /* 0x001fe200078e022b */
[----:B------:R-:W-:-:S05]  /*1590*/  @P2 LEA R43, R44, R25, 0x2 ;  /* 0x000000192c2b2211 */ /* 0x000fca00078e10ff */
[----:B------:R2:W-:Y:S06]  /*15a0*/  @P2 STS [R43], R46 ;  /* 0x0000002e2b002388 */ /* 0x0005ec0000000800 */
[----:B------:R-:W-:Y:S05]  /*15b0*/  @!P0 BRA `(.L_x_42042) ;  /* 0xfffffffc004c8947 */ /* 0x000fea000383ffff */
        /* <DEDUP_REMOVED lines=11> */
[----:B------:R-:W-:-:S03]  /*1670*/  IMAD R9, R4, 0x200, R3 ;  /* 0x0000020004097824 */ /* 0x000fc600078e0203 */
[----:B------:R-:W-:Y:S01]  /*1680*/  IMAD.MOV R0, RZ, RZ, -R8 ;  /* 0x000000ffff007224 */ /* 0x000fe200078e0a08 */
[----:B------:R-:W1:Y:S01]  /*1690*/  LDC.64 R6, c[0x0][0x3a0] ;  /* 0x0000e800ff067b82 */ /* 0x000e620000000a00 */
[----:B0-----:R-:W-:-:S06]  /*16a0*/  ULEA UR4, UR5, UR4, 0x18 ;  /* 0x0000000405047291 */ /* 0x001fcc000f8ec0ff */
[----:B------:R-:W-:Y:S01]  /*16b0*/  LEA R5, R3, UR4, 0x2 ;  /* 0x0000000403057c11 */ /* 0x000fe2000f8e10ff */
[----:B------:R-:W-:Y:S02]  /*16c0*/  IMAD R3, R8, R2, R3 ;  /* 0x0000000208037224 */ /* 0x000fe400078e0203 */
[----:B-1----:R-:W-:-:S07]  /*16d0*/  IMAD.WIDE.U32 R6, R9, 0x4, R6 ;  /* 0x0000000409067825 */ /* 0x002fce00078e0006 */
.L_x_42045:
[----:B------:R0:W1:Y:S01]  /*16e0*/  LDS R9, [R5] ;  /* 0x0000000005097984 */ /* 0x0000620000000800 */
[----:B------:R-:W-:-:S05]  /*16f0*/  VIADD R0, R0, 0x1 ;  /* 0x0000000100007836 */ /* 0x000fca0000000000 */
[----:B------:R-:W-:Y:S01]  /*1700*/  ISETP.NE.AND P0, PT, R0, RZ, PT ;  /* 0x000000ff0000720c */ /* 0x000fe20003f05270 */
[C---:B0-----:R-:W-:Y:S01]  /*1710*/  IMAD R5, R2.reuse, 0x4, R5 ;  /* 0x0000000402057824 */ /* 0x041fe200078e0205 */
[----:B-1----:R0:W-:Y:S02]  /*1720*/  STG.E desc[UR8][R6.64], R9 ;  /* 0x0000000906007986 */ /* 0x0021e4000c101908 */
[----:B0-----:R-:W-:-:S09]  /*1730*/  IMAD.WIDE.U32 R6, R2, 0x4, R6 ;  /* 0x0000000402067825 */ /* 0x001fd200078e0006 */
[----:B------:R-:W-:Y:S05]  /*1740*/  @P0 BRA `(.L_x_42045) ;  /* 0xfffffffc00e40947 */ /* 0x000fea000383ffff */
.L_x_42044:
[----:B------:R-:W-:Y:S05]  /*1750*/  BSYNC.RECONVERGENT B0 ;  /* 0x0000000000007941 */ /* 0x000fea0003800200 */
.L_x_42043:
[----:B------:R-:W-:Y:S05]  /*1760*/  @!P1 EXIT ;  /* 0x000000000000994d */ /* 0x000fea0003800000 */
        /* <DEDUP_REMOVED lines=10> */
.L_x_42046:
[C---:B------:R-:W-:Y:S01]  /*1810*/  LEA R0, R2.reuse, R21, 0x2 ;  /* 0x0000001502007211 */ /* 0x040fe200078e10ff */
[C-C-:B------:R-:W-:Y:S01]  /*1820*/  IMAD R20, R2.reuse, 0x8, R21.reuse ;  /* 0x0000000802147824 */ /* 0x140fe200078e0215 */
[----:B0-----:R0:W1:Y:S01]  /*1830*/  LDS R25, [R21] ;  /* 0x0000000015197984 */ /* 0x0010620000000800 */
[----:B------:R-:W-:Y:S02]  /*1840*/  IMAD R22, R2, 0xc, R21 ;  /* 0x0000000c02167824 */ /* 0x000fe400078e0215 */
[C---:B------:R-:W-:Y:S01]  /*1850*/  IMAD.WIDE R16, R23.reuse, 0x4, R18 ;  /* 0x0000000417107825 */ /* 0x040fe200078e0212 */
[----:B------:R-:W3:Y:S03]  /*1860*/  LDS R27, [R0] ;  /* 0x00000000001b7984 */ /* 0x000ee60000000800 */
[C---:B------:R-:W-:Y:S01]  /*1870*/  IMAD.WIDE R10, R23.reuse, 0x4, R4 ;  /* 0x00000004170a7825 */ /* 0x040fe200078e0204 */
[----:B------:R-:W4:Y:S03]  /*1880*/  LDS R29, [R20] ;  /* 0x00000000141d7984 */ /* 0x000f260000000800 */
[C---:B------:R-:W-:Y:S01]  /*1890*/  IMAD.WIDE R12, R23.reuse, 0x4, R6 ;  /* 0x00000004170c7825 */ /* 0x040fe200078e0206 */
[----:B------:R-:W5:Y:S03]  /*18a0*/  LDS R31, [R22] ;  /* 0x00000000161f7984 */ /* 0x000f660000000800 */
[----:B------:R-:W-:-:S04]  /*18b0*/  IMAD.WIDE R14, R23, 0x4, R8 ;  /* 0x00000004170e7825 */ /* 0x000fc800078e0208 */
[C---:B------:R-:W-:Y:S02]  /*18c0*/  IMAD R3, R2.reuse, 0x4, R3 ;  /* 0x0000000402037824 */ /* 0x040fe400078e0203 */
[C---:B------:R-:W-:Y:S02]  /*18d0*/  IMAD R23, R2.reuse, 0x4, R23 ;  /* 0x0000000402177824 */ /* 0x040fe400078e0217 */
[----:B0-----:R-:W-:Y:S01]  /*18e0*/  IMAD R21, R2, 0x10, R21 ;  /* 0x0000001002157824 */ /* 0x001fe200078e0215 */
[----:B------:R-:W-:Y:S01]  /*18f0*/  ISETP.GE.U32.AND P0, PT, R3, 0x200, PT ;  /* 0x000002000300780c */ /* 0x000fe20003f06070 */
[----:B-1----:R0:W-:Y:S04]  /*1900*/  STG.E desc[UR8][R16.64], R25 ;  /* 0x0000001910007986 */ /* 0x0021e8000c101908 */
[----:B---3--:R0:W-:Y:S04]  /*1910*/  STG.E desc[UR8][R10.64], R27 ;  /* 0x0000001b0a007986 */ /* 0x0081e8000c101908 */
[----:B----4-:R0:W-:Y:S04]  /*1920*/  STG.E desc[UR8][R12.64], R29 ;  /* 0x0000001d0c007986 */ /* 0x0101e8000c101908 */
[----:B-----5:R0:W-:Y:S01]  /*1930*/  STG.E desc[UR8][R14.64], R31 ;  /* 0x0000001f0e007986 */ /* 0x0201e2000c101908 */
[----:B------:R-:W-:Y:S05]  /*1940*/  @!P0 BRA `(.L_x_42046) ;  /* 0xfffffffc00b08947 */ /* 0x000fea000383ffff */
[----:B------:R-:W-:Y:S05]  /*1950*/  EXIT ;  /* 0x000000000000794d */ /* 0x000fea0003800000 */
.L_x_42041:
[----:B------:R-:W-:Y:S02]  /*1960*/  HFMA2 R48, -RZ, RZ, 0, 1.847743988037109375e-06 ;  /* 0x0000001fff307431 */ /* 0x000fe400000001ff */
[----:B------:R-:W-:Y:S02]  /*1970*/  IMAD.MOV.U32 R47, RZ, RZ, R9 ;  /* 0x000000ffff2f7224 */ /* 0x000fe400078e0009 */
[----:B------:R-:W-:-:S07]  /*1980*/  IMAD.MOV.U32 R46, RZ, RZ, -0x1 ;  /* 0xffffffffff2e7424 */ /* 0x000fce00078e00ff */
[----:B012---:R-:W-:Y:S05]  /*1990*/  WARPSYNC.COLLECTIVE R46, `(.L_x_42047) ;  /* 0x000000002e087348 */ /* 0x007fea0003c00000 */
[----:B--2---:R2:W3:Y:S02]  /*19a0*/  SHFL.IDX P0, R44, R43, R47, R48 ;  /* 0x0000002f2b2c7389 */ /* 0x0044e40000000030 */
[----:B0123--:R-:W-:Y:S05]  /*19b0*/  ENDCOLLECTIVE ;  /* 0x000000000000791b */ /* 0x00ffea0003800000 */
.L_x_42047:
[----:B------:R-:W-:Y:S02]  /*19c0*/  IMAD.MOV.U32 R47, RZ, RZ, R24 ;  /* 0x000000ffff2f7224 */ /* 0x000fe400078e0018 */
[----:B------:R-:W-:-:S07]  /*19d0*/  IMAD.MOV.U32 R45, RZ, RZ, R44 ;  /* 0x000000ffff2d7224 */ /* 0x000fce00078e002c */
[----:B------:R-:W-:Y:S05]  /*19e0*/  WARPSYNC.COLLECTIVE R46, `(.L_x_42048) ;  /* 0x000000002e087348 */ /* 0x000fea0003c00000 */
[----:B------:R0:W1:Y:S02]  /*19f0*/  SHFL.IDX P0, R44, R43, R47, R48 ;  /* 0x0000002f2b2c7389 */ /* 0x0000640000000030 */
[----:B01----:R-:W-:Y:S05]  /*1a00*/  ENDCOLLECTIVE ;  /* 0x000000000000791b */ /* 0x003fea0003800000 */
.L_x_42048:
[----:B------:R-:W-:Y:S02]  /*1a10*/  IMAD R42, R8, R45, RZ ;  /* 0x0000002d082a7224 */ /* 0x000fe400078e02ff */
[----:B------:R-:W-:Y:S02]  /*1a20*/  IMAD.MOV.U32 R47, RZ, RZ, R26 ;  /* 0x000000ffff2f7224 */ /* 0x000fe400078e001a */
[----:B------:R-:W-:-:S07]  /*1a30*/  IMAD R42, R11, R44, R42 ;  /* 0x0000002c0b2a7224 */ /* 0x000fce00078e022a */
[----:B------:R-:W-:Y:S05]  /*1a40*/  WARPSYNC.COLLECTIVE R46, `(.L_x_42049) ;  /* 0x000000002e087348 */ /* 0x000fea0003c00000 */
[----:B------:R0:W1:Y:S02]  /*1a50*/  SHFL.IDX P0, R44, R43, R47, R48 ;  /* 0x0000002f2b2c7389 */ /* 0x0000640000000030 */
[----:B01----:R-:W-:Y:S05]  /*1a60*/  ENDCOLLECTIVE ;  /* 0x000000000000791b */ /* 0x003fea0003800000 */
.L_x_42049:
[----:B------:R-:W-:Y:S01]  /*1a70*/  MOV R47, R28 ;  /* 0x0000001c002f7202 */ /* 0x000fe20000000f00 */
[----:B------:R-:W-:-:S07]  /*1a80*/  IMAD R42, R13, R44, R42 ;  /* 0x0000002c0d2a7224 */ /* 0x000fce00078e022a */
[----:B------:R-:W-:Y:S05]  /*1a90*/  WARPSYNC.COLLECTIVE R46, `(.L_x_42050) ;  /* 0x000000002e087348 */ /* 0x000fea0003c00000 */
[----:B------:R0:W1:Y:S02]  /*1aa0*/  SHFL.IDX P0, R44, R43, R47, R48 ;  /* 0x0000002f2b2c7389 */ /* 0x0000640000000030 */
[----:B01----:R-:W-:Y:S05]  /*1ab0*/  ENDCOLLECTIVE ;  /* 0x000000000000791b */ /* 0x003fea0003800000 */
.L_x_42050:
[----:B------:R-:W-:Y:S02]  /*1ac0*/  IMAD.MOV.U32 R47, RZ, RZ, R30 ;  /* 0x000000ffff2f7224 */ /* 0x000fe400078e001e */
[----:B------:R-:W-:-:S07]  /*1ad0*/  IMAD R42, R15, R44, R42 ;  /* 0x0000002c0f2a7224 */ /* 0x000fce00078e022a */
[----:B------:R-:W-:Y:S05]  /*1ae0*/  WARPSYNC.COLLECTIVE R46, `(.L_x_42051) ;  /* 0x000000002e087348 */ /* 0x000fea0003c00000 */
[----:B------:R0:W1:Y:S02]  /*1af0*/  SHFL.IDX P0, R44, R43, R47, R48 ;  /* 0x0000002f2b2c7389 */ /* 0x0000640000000030 */
[----:B01----:R-:W-:Y:S05]  /*1b00*/  ENDCOLLECTIVE ;  /* 0x000000000000791b */ /* 0x003fea0003800000 */
.L_x_42051:
[----:B------:R-:W-:Y:S02]  /*1b10*/  IMAD.MOV.U32 R47, RZ, RZ, R32 ;  /* 0x000000ffff2f7224 */ /* 0x000fe400078e0020 */
[----:B------:R-:W-:-:S07]  /*1b20*/  IMAD R42, R17, R44, R42 ;  /* 0x0000002c112a7224 */ /* 0x000fce00078e022a */
[----:B------:R-:W-:Y:S05]  /*1b30*/  WARPSYNC.COLLECTIVE R46, `(.L_x_42052) ;  /* 0x000000002e087348 */ /* 0x000fea0003c00000 */
[----:B------:R0:W1:Y:S02]  /*1b40*/  SHFL.IDX P0, R44, R43, R47, R48 ;  /* 0x0000002f2b2c7389 */ /* 0x0000640000000030 */
[----:B01----:R-:W-:Y:S05]  /*1b50*/  ENDCOLLECTIVE ;  /* 0x000000000000791b */ /* 0x003fea0003800000 */
.L_x_42052:
[----:B------:R-:W-:Y:S02]  /*1b60*/  IMAD.MOV.U32 R47, RZ, RZ, R34 ;  /* 0x000000ffff2f7224 */ /* 0x000fe400078e0022 */
[----:B------:R-:W-:-:S07]  /*1b70*/  IMAD R42, R19, R44, R42 ;  /* 0x0000002c132a7224 */ /* 0x000fce00078e022a */
[----:B------:R-:W-:Y:S05]  /*1b80*/  WARPSYNC.COLLECTIVE R46, `(.L_x_42053) ;  /* 0x000000002e087348 */ /* 0x000fea0003c00000 */
[----:B------:R0:W1:Y:S02]  /*1b90*/  SHFL.IDX P0, R44, R43, R47, R48 ;  /* 0x0000002f2b2c7389 */ /* 0x0000640000000030 */
[----:B01----:R-:W-:Y:S05]  /*1ba0*/  ENDCOLLECTIVE ;  /* 0x000000000000791b */ /* 0x003fea0003800000 */
.L_x_42053:
[----:B------:R-:W-:Y:S02]  /*1bb0*/  IMAD.MOV.U32 R47, RZ, RZ, R36 ;  /* 0x000000ffff2f7224 */ /* 0x000fe400078e0024 */
[----:B------:R-:W-:-:S07]  /*1bc0*/  IMAD R42, R21, R44, R42 ;  /* 0x0000002c152a7224 */ /* 0x000fce00078e022a */
[----:B------:R-:W-:Y:S05]  /*1bd0*/  WARPSYNC.COLLECTIVE R46, `(.L_x_42054) ;  /* 0x000000002e087348 */ /* 0x000fea0003c00000 */
[----:B------:R0:W1:Y:S02]  /*1be0*/  SHFL.IDX P0, R44, R43, R47, R48 ;  /* 0x0000002f2b2c7389 */ /* 0x0000640000000030 */
[----:B01----:R-:W-:Y:S05]  /*1bf0*/  ENDCOLLECTIVE ;  /* 0x000000000000791b */ /* 0x003fea0003800000 */
.L_x_42054:
[----:B------:R-:W-:Y:S01]  /*1c00*/  MOV R47, R7 ;  /* 0x00000007002f7202 */ /* 0x000fe20000000f00 */
[----:B------:R-:W-:-:S07]  /*1c10*/  IMAD R42, R23, R44, R42 ;  /* 0x0000002c172a7224 */ /* 0x000fce00078e022a */
[----:B------:R-:W-:Y:S05]  /*1c20*/  WARPSYNC.COLLECTIVE R46, `(.L_x_42055) ;  /* 0x000000002e087348 */ /* 0x000fea0003c00000 */
[----:B------:R0:W1:Y:S02]  /*1c30*/  SHFL.IDX P0, R44, R43, R47, R48 ;  /* 0x0000002f2b2c7389 */ /* 0x0000640000000030 */
[----:B01----:R-:W-:Y:S05]  /*1c40*/  ENDCOLLECTIVE ;  /* 0x000000000000791b */ /* 0x003fea0003800000 */
.L_x_42055:
[----:B------:R-:W-:Y:S02]  /*1c50*/  IMAD.MOV.U32 R47, RZ, RZ, R22 ;  /* 0x000000ffff2f7224 */ /* 0x000fe400078e0016 */
[----:B------:R-:W-:-:S07]  /*1c60*/  IMAD R42, R27, R44, R42 ;  /* 0x0000002c1b2a7224 */ /* 0x000fce00078e022a */
[----:B------:R-:W-:Y:S05]  /*1c70*/  WARPSYNC.COLLECTIVE R46, `(.L_x_42056) ;  /* 0x000000002e087348 */ /* 0x000fea0003c00000 */
[----:B------:R0:W1:Y:S02]  /*1c80*/  SHFL.IDX P0, R44, R43, R47, R48 ;  /* 0x0000002f2b2c7389 */ /* 0x0000640000000030 */
[----:B01----:R-:W-:Y:S05]  /*1c90*/  ENDCOLLECTIVE ;  /* 0x000000000000791b */ /* 0x003fea0003800000 */
.L_x_42056:
[----:B------:R-:W-:Y:S02]  /*1ca0*/  IMAD.MOV.U32 R47, RZ, RZ, R20 ;  /* 0x000000ffff2f7224 */ /* 0x000fe400078e0014 */
[----:B------:R-:W-:-:S07]  /*1cb0*/  IMAD R42, R29, R44, R42 ;  /* 0x0000002c1d2a7224 */ /* 0x000fce00078e022a */
[----:B------:R-:W-:Y:S05]  /*1cc0*/  WARPSYNC.COLLECTIVE R46, `(.L_x_42057) ;  /* 0x000000002e087348 */ /* 0x000fea0003c00000 */
[----:B------:R0:W1:Y:S02]  /*1cd0*/  SHFL.IDX P0, R44, R43, R47, R48 ;  /* 0x0000002f2b2c7389 */ /* 0x0000640000000030 */
[----:B01----:R-:W-:Y:S05]  /*1ce0*/  ENDCOLLECTIVE ;  /* 0x000000000000791b */ /* 0x003fea0003800000 */
.L_x_42057:
[----:B------:R-:W-:Y:S02]  /*1cf0*/  IMAD.MOV.U32 R47, RZ, RZ, R18 ;  /* 0x000000ffff2f7224 */ /* 0x000fe400078e0012 */
[----:B------:R-:W-:-:S07]  /*1d00*/  IMAD R42, R31, R44, R42 ;  /* 0x0000002c1f2a7224 */ /* 0x000fce00078e022a */
[----:B------:R-:W-:Y:S05]  /*1d10*/  WARPSYNC.COLLECTIVE R46, `(.L_x_42058) ;  /* 0x000000002e087348 */ /* 0x000fea0003c00000 */
[----:B------:R0:W1:Y:S02]  /*1d20*/  SHFL.IDX P0, R44, R43, R47, R48 ;  /* 0x0000002f2b2c7389 */ /* 0x0000640000000030 */
[----:B01----:R-:W-:Y:S05]  /*1d30*/  ENDCOLLECTIVE ;  /* 0x000000000000791b */ /* 0x003fea0003800000 */
.L_x_42058:
[----:B------:R-:W-:Y:S02]  /*1d40*/  IMAD.MOV.U32 R47, RZ, RZ, R16 ;  /* 0x000000ffff2f7224 */ /* 0x000fe400078e0010 */
[----:B------:R-:W-:-:S07]  /*1d50*/  IMAD R42, R33, R44, R42 ;  /* 0x0000002c212a7224 */ /* 0x000fce00078e022a */
[----:B------:R-:W-:Y:S05]  /*1d60*/  WARPSYNC.COLLECTIVE R46, `(.L_x_42059) ;  /* 0x000000002e087348 */ /* 0x000fea0003c00000 */
[----:B------:R0:W1:Y:S02]  /*1d70*/  SHFL.IDX P0, R44, R43, R47, R48 ;  /* 0x0000002f2b2c7389 */ /* 0x0000640000000030 */
[----:B01----:R-:W-:Y:S05]  /*1d80*/  ENDCOLLECTIVE ;  /* 0x000000000000791b */ /* 0x003fea0003800000 */
.L_x_42059:
[----:B------:R-:W-:Y:S01]  /*1d90*/  MOV R47, R14 ;  /* 0x0000000e002f7202 */ /* 0x000fe20000000f00 */
[----:B------:R-:W-:-:S07]  /*1da0*/  IMAD R42, R35, R44, R42 ;  /* 0x0000002c232a7224 */ /* 0x000fce00078e022a */
[----:B------:R-:W-:Y:S05]  /*1db0*/  WARPSYNC.COLLECTIVE R46, `(.L_x_42060) ;  /* 0x000000002e087348 */ /* 0x000fea0003c00000 */
[----:B------:R0:W1:Y:S02]  /*1dc0*/  SHFL.IDX P0, R44, R43, R47, R48 ;  /* 0x0000002f2b2c7389 */ /* 0x0000640000000030 */
[----:B01----:R-:W-:Y:S05]  /*1dd0*/  ENDCOLLECTIVE ;  /* 0x000000000000791b */ /* 0x003fea0003800000 */
.L_x_42060:
[----:B------:R-:W-:Y:S02]  /*1de0*/  IMAD.MOV.U32 R47, RZ, RZ, R12 ;  /* 0x000000ffff2f7224 */ /* 0x000fe400078e000c */
[----:B------:R-:W-:-:S07]  /*1df0*/  IMAD R45, R37, R44, R42 ;  /* 0x0000002c252d7224 */ /* 0x000fce00078e022a */
[----:B------:R-:W-:Y:S05]  /*1e00*/  WARPSYNC.COLLECTIVE R46, `(.L_x_42061) ;  /* 0x000000002e087348 */ /* 0x000fea0003c00000 */
[----:B------:R0:W1:Y:S02]  /*1e10*/  SHFL.IDX P0, R44, R43, R47, R48 ;  /* 0x0000002f2b2c7389 */ /* 0x0000640000000030 */
[----:B01----:R-:W-:Y:S05]  /*1e20*/  ENDCOLLECTIVE ;  /* 0x000000000000791b */ /* 0x003fea0003800000 */
.L_x_42061:
[----:B------:R-:W-:Y:S02]  /*1e30*/  IMAD.MOV.U32 R47, RZ, RZ, R10 ;  /* 0x000000ffff2f7224 */ /* 0x000fe400078e000a */
[----:B------:R-:W-:-:S07]  /*1e40*/  IMAD.MOV.U32 R42, RZ, RZ, R44 ;  /* 0x000000ffff2a7224 */ /* 0x000fce00078e002c */
[----:B------:R-:W-:Y:S05]  /*1e50*/  WARPSYNC.COLLECTIVE R46, `(.L_x_42062) ;  /* 0x000000002e087348 */ /* 0x000fea0003c00000 */
[----:B------:R0:W1:Y:S02]  /*1e60*/  SHFL.IDX P0, R44, R43, R47, R48 ;  /* 0x0000002f2b2c7389 */ /* 0x0000640000000030 */
[----:B01----:R-:W-:Y:S05]  /*1e70*/  ENDCOLLECTIVE ;  /* 0x000000000000791b */ /* 0x003fea0003800000 */
.L_x_42062:
[----:B------:R-:W-:Y:S01]  /*1e80*/  IMAD R42, R38, R42, R45 ;  /* 0x0000002a262a7224 */ /* 0x000fe200078e022d */
[----:B------:R-:W-:Y:S06]  /*1e90*/  BRA `(.L_x_42063) ;  /* 0xfffffff400a07947 */ /* 0x000fec000383ffff */
        .weak           $__internal_208_$__cuda_sm20_div_u16
        .type           $__internal_208_$__cuda_sm20_div_u16,@function
        .size           $__internal_208_$__cuda_sm20_div_u16,(.L_x_58159 - $__internal_208_$__cuda_sm20_div_u16)
$__internal_208_$__cuda_sm20_div_u16:
        /* <DEDUP_REMOVED lines=8> */
[----:B------:R-:W-:Y:S02]  /*1f20*/  FMUL R9, R0, R5 ;  /* 0x0000000500097220 */ /* 0x000fe40000400000 */
[----:B------:R-:W-:Y:S08]  /*1f30*/  I2F.U16.RZ R0, R12 ;  /* 0x0000000c00007306 */ /* 0x000ff0000010d000 */
[----:B------:R-:W0:Y:S02]  /*1f40*/  MUFU.RCP R10, R9 ;  /* 0x00000009000a7308 */ /* 0x000e240000001000 */
[----:B0-----:R-:W-:-:S05]  /*1f50*/  FMUL R10, R5, R10 ;  /* 0x0000000a050a7220 */ /* 0x001fca0000400000 */
[----:B------:R-:W-:Y:S01]  /*1f60*/  IADD3 R5, PT, PT, R10, 0x2, RZ ;  /* 0x000000020a057810 */ /* 0x000fe20007ffe0ff */
[----:B------:R-:W-:-:S04]  /*1f70*/  IMAD.MOV.U32 R10, RZ, RZ, R13 ;  /* 0x000000ffff0a7224 */ /* 0x000fc800078e000d */
[----:B------:R-:W-:-:S06]  /*1f80*/  FMUL.RZ R5, R0, R5 ;  /* 0x0000000500057220 */ /* 0x000fcc000040c000 */
[----:B------:R-:W0:Y:S02]  /*1f90*/  F2I.U32.TRUNC.NTZ R5, R5 ;  /* 0x0000000500057305 */ /* 0x000e24000020f000 */
[----:B0-----:R-:W-:Y:S01]  /*1fa0*/  LOP3.LUT R0, R5, 0xffff, RZ, 0xc0, !PT ;  /* 0x0000ffff05007812 */ /* 0x001fe200078ec0ff */
[----:B------:R-:W-:Y:S01]  /*1fb0*/  @!P0 IMAD.MOV.U32 R0, RZ, RZ, -0x1 ;  /* 0xffffffffff008424 */ /* 0x000fe200078e00ff */
[----:B------:R-:W-:Y:S06]  /*1fc0*/  RET.REL.NODEC R10 `(_Z9cuda_gemmIiLi256ELi1ELi1ELi512ELi32ELi32ELi32ELi1ELi1EEviiiPT_S1_S1_ii) ;  /* 0xffffffe00a0c7950 */ /* 0x000fec0003c3ffff */
.L_x_42064:
        /* <DEDUP_REMOVED lines=11> */
.L_x_58159:


//--------------------- .text._Z9cuda_gemmIiLi256ELi1ELi1ELi512ELi32ELi32ELi32ELi1ELi0EEviiiPT_S1_S1_ii --------------------------
	.section	.text._Z9cuda_gemmIiLi256ELi1ELi1ELi512ELi32ELi32ELi32ELi1ELi0EEviiiPT_S1_S1_ii,"ax",@progbits
	.align	128
        .global         _Z9cuda_gemmIiLi256ELi1ELi1ELi512ELi32ELi32ELi32ELi1ELi0EEviiiPT_S1_S1_ii
        .type           _Z9cuda_gemmIiLi256ELi1ELi1ELi512ELi32ELi32ELi32ELi1ELi0EEviiiPT_S1_S1_ii,@function
        .size           _Z9cuda_gemmIiLi256ELi1ELi1ELi512ELi32ELi32ELi32ELi1ELi0EEviiiPT_S1_S1_ii,(.L_x_58160 - _Z9cuda_gemmIiLi256ELi1ELi1ELi512ELi32ELi32ELi32ELi1ELi0EEviiiPT_S1_S1_ii)
        .other          _Z9cuda_gemmIiLi256ELi1ELi1ELi512ELi32ELi32ELi32ELi1ELi0EEviiiPT_S1_S1_ii,@"STO_CUDA_ENTRY STV_DEFAULT"
_Z9cuda_gemmIiLi256ELi1ELi1ELi512ELi32ELi32ELi32ELi1ELi0EEviiiPT_S1_S1_ii:
.text._Z9cuda_gemmIiLi256ELi1ELi1ELi512ELi32ELi32ELi32ELi1ELi0EEviiiPT_S1_S1_ii:
[----:B------:R-:W0:Y:S01]  /*0000*/  LDC R1, c[0x0][0x37c] ;  /* 0x0000df00ff017b82 */ /* 0x000e220000000800 */
[----:B------:R-:W1:Y:S01]  /*0010*/  LDCU.64 UR6, c[0x0][0x3a8] ;  /* 0x00007500ff0677ac */ /* 0x000e620008000a00 */
[----:B------:R-:W2:Y:S01]  /*0020*/  S2R R53, SR_TID.X ;  /* 0x0000000000357919 */ /* 0x000ea20000002100 */
[----:B------:R-:W-:Y:S01]  /*0030*/  BSSY.RECONVERGENT B0, `(.L_x_42065) ;  /* 0x0000049000007945 */ /* 0x000fe20003800200 */
[----:B0-----:R-:W-:Y:S01]  /*0040*/  VIADD R1, R1, 0xfffffff8 ;  /* 0xfffffff801017836 */ /* 0x001fe20000000000 */
[----:B------:R-:W0:Y:S01]  /*0050*/  LDCU.64 UR8, c[0x0][0x358] ;  /* 0x00006b00ff0877ac */ /* 0x000e220008000a00 */
[----:B-1----:R-:W-:Y:S01]  /*0060*/  IMAD.U32 R0, RZ, RZ, UR7 ;  /* 0x00000007ff007e24 */ /* 0x002fe2000f8e00ff */
[----:B------:R-:W-:-:S04]  /*0070*/  UIMAD UR4, UR7, UR6, URZ ;  /* 0x00000006070472a4 */ /* 0x000fc8000f8e02ff */
[----:B------:R-:W-:-:S04]  /*0080*/  IABS R5, R0 ;  /* 0x0000000000057213 */ /* 0x000fc80000000000 */
[----:B------:R-:W1:Y:S01]  /*0090*/  I2F.RP R0, R5 ;  /* 0x0000000500007306 */ /* 0x000e620000209400 */
[----:B--2---:R-:W-:-:S07]  /*00a0*/  ISETP.GE.U32.AND P2, PT, R53, UR4, PT ;  /* 0x0000000435007c0c */ /* 0x004fce000bf46070 */
[----:B-1----:R-:W1:Y:S02]  /*00b0*/  MUFU.RCP R0, R0 ;  /* 0x0000000000007308 */ /* 0x002e640000001000 */
[----:B-1----:R-:W-:-:S06]  /*00c0*/  VIADD R2, R0, 0xffffffe ;  /* 0x0ffffffe00027836 */ /* 0x002fcc0000000000 */
[----:B------:R1:W2:Y:S02]  /*00d0*/  F2I.FTZ.U32.TRUNC.NTZ R3, R2 ;  /* 0x0000000200037305 */ /* 0x0002a4000021f000 */
[----:B-1----:R-:W-:Y:S02]  /*00e0*/  IMAD.MOV.U32 R2, RZ, RZ, RZ ;  /* 0x000000ffff027224 */ /* 0x002fe400078e00ff */
        /* <DEDUP_REMOVED lines=9> */
[----:B0-----:R-:W-:-:S12]  /*0180*/  @P2 BRA `(.L_x_42066) ;  /* 0x0000000000cc2947 */ /* 0x001fd80003800000 */
        /* <DEDUP_REMOVED lines=26> */
.L_x_42067:
        /* <DEDUP_REMOVED lines=13> */
[----:B------:R-:W-:Y:S01]  /*0400*/  @P4 VIADD R12, R12, -UR7 ;  /* 0x800000070c0c4c36 */ /* 0x000fe20008000000 */
[----:B------:R-:W-:Y:S02]  /*0410*/  @P4 IADD3 R10, PT, PT, R10, 0x1, RZ ;  /* 0x000000010a0a4810 */ /* 0x000fe40007ffe0ff */
[----:B------:R-:W-:Y:S02]  /*0420*/  ISETP.GE.U32.AND P4, PT, R7, UR4, PT ;  /* 0x0000000407007c0c */ /* 0x000fe4000bf86070 */
[----:B------:R-:W-:-:S07]  /*0430*/  ISETP.GE.U32.AND P6, PT, R12, UR7, PT ;  /* 0x000000070c007c0c */ /* 0x000fce000bfc6070 */
[----:B------:R-:W-:-:S05]  /*0440*/  @P5 VIADD R6, R6, -UR6 ;  /* 0x8000000606065c36 */ /* 0x000fca0008000000 */
[----:B------:R-:W-:Y:S01]  /*0450*/  SEL R6, R9, R6, !P2 ;  /* 0x0000000609067207 */ /* 0x000fe20005000000 */
[----:B------:R-:W-:-:S04]  /*0460*/  @P6 VIADD R10, R10, 0x1 ;  /* 0x000000010a0a6836 */ /* 0x000fc80000000000 */
[----:B------:R-:W-:Y:S01]  /*0470*/  IMAD R6, R6, 0x84, R11 ;  /* 0x0000008406067824 */ /* 0x000fe200078e020b */
[----:B0-----:R-:W-:-:S05]  /*0480*/  SEL R5, R13, R10, !P3 ;  /* 0x0000000a0d057207 */ /* 0x001fca0005800000 */
[----:B------:R-:W-:-:S05]  /*0490*/  IMAD R5, R5, 0x4, R6 ;  /* 0x0000000405057824 */ /* 0x000fca00078e0206 */
[----:B--2---:R0:W-:Y:S01]  /*04a0*/  STS [R5], R4 ;  /* 0x0000000405007388 */ /* 0x0041e20000000800 */
[----:B------:R-:W-:Y:S05]  /*04b0*/  @!P4 BRA `(.L_x_42067) ;  /* 0xfffffffc009cc947 */ /* 0x000fea000383ffff */
.L_x_42066:
[----:B------:R-:W-:Y:S05]  /*04c0*/  BSYNC.RECONVERGENT B0 ;  /* 0x0000000000007941 */ /* 0x000fea0003800200 */
.L_x_42065:
[----:B------:R-:W-:Y:S01]  /*04d0*/  ULOP3.LUT UR5, UR7, 0x200, URZ, 0x3c, !UPT ;  /* 0x0000020007057892 */ /* 0x000fe2000f8e3cff */
[----:B------:R-:W-:Y:S01]  /*04e0*/  @!P0 VIADD R52, R52, 0x1 ;  /* 0x0000000134348836 */ /* 0x000fe20000000000 */
[----:B------:R-:W-:Y:S01]  /*04f0*/  ISETP.NE.AND P0, PT, RZ, UR7, PT ;  /* 0x00000007ff007c0c */ /* 0x000fe2000bf05270 */
[----:B------:R-:W-:Y:S01]  /*0500*/  USHF.R.U32.HI UR10, URZ, 0x4, UR7 ;  /* 0x00000004ff0a7899 */ /* 0x000fe20008011607 */
[----:B------:R-:W1:Y:S01]  /*0510*/  S2R R8, SR_CTAID.Y ;  /* 0x0000000000087919 */ /* 0x000e620000002600 */
[----:B------:R-:W-:Y:S01]  /*0520*/  @P1 VIADD R52, R52, 0x1 ;  /* 0x0000000134341836 */ /* 0x000fe20000000000 */
[----:B------:R-:W-:Y:S01]  /*0530*/  ISETP.LE.AND P2, PT, RZ, UR5, PT ;  /* 0x00000005ff007c0c */ /* 0x000fe2000bf43270 */
[----:B------:R-:W-:Y:S01]  /*0540*/  UISETP.GE.AND UP0, UPT, UR7, 0x10, UPT ;  /* 0x000000100700788c */ /* 0x000fe2000bf06270 */
[----:B------:R-:W2:Y:S03]  /*0550*/  LDC R50, c[0x0][0x360] ;  /* 0x0000d800ff327b82 */ /* 0x000ea60000000800 */
[----:B------:R-:W-:Y:S01]  /*0560*/  USEL UR11, UR10, 0x1, UP0 ;  /* 0x000000010a0b7887 */ /* 0x000fe20008000000 */
[----:B------:R-:W1:Y:S07]  /*0570*/  LDCU UR5, c[0x0][0x374] ;  /* 0x00006e80ff0577ac */ /* 0x000e6e0008000800 */
[----:B------:R-:W-:Y:S01]  /*0580*/  @!P2 IMAD.MOV R52, RZ, RZ, -R52 ;  /* 0x000000ffff34a224 */ /* 0x000fe200078e0a34 */
[----:B------:R-:W-:Y:S01]  /*0590*/  @!P0 LOP3.LUT R52, RZ, UR7, RZ, 0x33, !PT ;  /* 0x00000007ff348c12 */ /* 0x000fe2000f8e33ff */
[----:B0-----:R-:W0:Y:S04]  /*05a0*/  I2F.U32.RP R5, UR11 ;  /* 0x0000000b00057d06 */ /* 0x001e280008209000 */
[----:B------:R-:W-:-:S05]  /*05b0*/  IMAD R51, R52, UR11, RZ ;  /* 0x0000000b34337c24 */ /* 0x000fca000f8e02ff */
[----:B------:R-:W-:-:S04]  /*05c0*/  VIMNMX R51, PT, PT, R51, 0x100, PT ;  /* 0x0000010033337848 */ /* 0x000fc80003fe0100 */
[----:B------:R-:W3:Y:S01]  /*05d0*/  I2F.U32.RP R0, R51 ;  /* 0x0000003300007306 */ /* 0x000ee20000209000 */
[----:B------:R-:W-:Y:S01]  /*05e0*/  IMAD.MOV R7, RZ, RZ, -R51 ;  /* 0x000000ffff077224 */ /* 0x000fe200078e0a33 */
[----:B------:R-:W-:-:S06]  /*05f0*/  LOP3.LUT R48, RZ, R51, RZ, 0x33, !PT ;  /* 0x00000033ff307212 */ /* 0x000fcc00078e33ff */
[----:B0-----:R-:W-:Y:S08]  /*0600*/  MUFU.RCP R5, R5 ;  /* 0x0000000500057308 */ /* 0x001ff00000001000 */
[----:B---3--:R-:W0:Y:S02]  /*0610*/  MUFU.RCP R0, R0 ;  /* 0x0000000000007308 */ /* 0x008e240000001000 */
[----:B0-----:R-:W-:-:S06]  /*0620*/  VIADD R2, R0, 0xffffffe ;  /* 0x0ffffffe00027836 */ /* 0x001fcc0000000000 */
[----:B------:R0:W3:Y:S02]  /*0630*/  F2I.FTZ.U32.TRUNC.NTZ R3, R2 ;  /* 0x0000000200037305 */ /* 0x0000e4000021f000 */
[----:B0-----:R-:W-:Y:S02]  /*0640*/  IMAD.MOV.U32 R2, RZ, RZ, RZ ;  /* 0x000000ffff027224 */ /* 0x001fe400078e00ff */
[----:B---3--:R-:W-:-:S04]  /*0650*/  IMAD R7, R7, R3, RZ ;  /* 0x0000000307077224 */ /* 0x008fc800078e02ff */
[----:B------:R-:W-:-:S04]  /*0660*/  IMAD.HI.U32 R4, R3, R7, R2 ;  /* 0x0000000703047227 */ /* 0x000fc800078e0002 */
[----:B------:R-:W-:Y:S02]  /*0670*/  VIADD R2, R5, 0xffffffe ;  /* 0x0ffffffe05027836 */ /* 0x000fe40000000000 */
[----:B------:R-:W-:Y:S02]  /*0680*/  IMAD.HI.U32 R49, R4, R53, RZ ;  /* 0x0000003504317227 */ /* 0x000fe400078e00ff */
[----:B------:R0:W3:Y:S03]  /*0690*/  F2I.FTZ.U32.TRUNC.NTZ R3, R2 ;  /* 0x0000000200037305 */ /* 0x0000e6000021f000 */
[----:B------:R-:W-:-:S05]  /*06a0*/  IADD3 R6, PT, PT, -R49, RZ, RZ ;  /* 0x000000ff31067210 */ /* 0x000fca0007ffe1ff */
[----:B------:R-:W-:Y:S02]  /*06b0*/  IMAD R0, R51, R6, R53 ;  /* 0x0000000633007224 */ /* 0x000fe400078e0235 */
[----:B0-----:R-:W-:-:S03]  /*06c0*/  IMAD.MOV.U32 R2, RZ, RZ, RZ ;  /* 0x000000ffff027224 */ /* 0x001fc600078e00ff */
[----:B------:R-:W-:Y:S01]  /*06d0*/  ISETP.GE.U32.AND P0, PT, R0, R51, PT ;  /* 0x000000330000720c */ /* 0x000fe20003f06070 */
[----:B---3--:R-:W-:-:S04]  /*06e0*/  IMAD.MOV R5, RZ, RZ, -R3 ;  /* 0x000000ffff057224 */ /* 0x008fc800078e0a03 */
[----:B------:R-:W-:-:S04]  /*06f0*/  IMAD R5, R5, UR11, RZ ;  /* 0x0000000b05057c24 */ /* 0x000fc8000f8e02ff */
[----:B------:R-:W-:-:S04]  /*0700*/  IMAD.HI.U32 R2, R3, R5, R2 ;  /* 0x0000000503027227 */ /* 0x000fc800078e0002 */
[----:B------:R-:W-:Y:S02]  /*0710*/  @P0 IMAD.IADD R0, R0, 0x1, -R51 ;  /* 0x0000000100000824 */ /* 0x000fe400078e0a33 */
[----:B------:R-:W-:Y:S01]  /*0720*/  @P0 VIADD R49, R49, 0x1 ;  /* 0x0000000131310836 */ /* 0x000fe20000000000 */
[----:B------:R-:W-:Y:S01]  /*0730*/  ISETP.NE.U32.AND P0, PT, R51, RZ, PT ;  /* 0x000000ff3300720c */ /* 0x000fe20003f05070 */
[----:B--2---:R-:W-:Y:S01]  /*0740*/  IMAD.HI.U32 R3, R4, R50, RZ ;  /* 0x0000003204037227 */ /* 0x004fe200078e00ff */
[----:B------:R-:W-:-:S13]  /*0750*/  ISETP.GE.U32.AND P1, PT, R0, R51, PT ;  /* 0x000000330000720c */ /* 0x000fda0003f26070 */
[----:B------:R-:W-:Y:S01]  /*0760*/  @P1 VIADD R49, R49, 0x1 ;  /* 0x0000000131311836 */ /* 0x000fe20000000000 */
[----:B-1----:R-:W-:-:S04]  /*0770*/  ISETP.GE.U32.AND P1, PT, R8, UR5, PT ;  /* 0x0000000508007c0c */ /* 0x002fc8000bf26070 */
[----:B------:R-:W-:-:S05]  /*0780*/  SEL R49, R48, R49, !P0 ;  /* 0x0000003130317207 */ /* 0x000fca0004000000 */
[----:B------:R-:W-:-:S04]  /*0790*/  IMAD.MOV R0, RZ, RZ, -R49 ;  /* 0x000000ffff007224 */ /* 0x000fc800078e0a31 */
[----:B------:R-:W-:Y:S01]  /*07a0*/  IMAD R0, R51, R0, R53 ;  /* 0x0000000033007224 */ /* 0x000fe200078e0235 */
[----:B------:R-:W-:Y:S06]  /*07b0*/  @P1 EXIT ;  /* 0x000000000000194d */ /* 0x000fec0003800000 */
[C---:B------:R-:W-:Y:S01]  /*07c0*/  IMAD.HI.U32 R4, R2.reuse, R53, RZ ;  /* 0x0000003502047227 */ /* 0x040fe200078e00ff */
[----:B------:R-:W-:Y:S02]  /*07d0*/  ISETP.NE.U32.AND P4, PT, RZ, UR11, PT ;  /* 0x0000000bff007c0c */ /* 0x000fe4000bf85070 */
[----:B------:R-:W-:Y:S01]  /*07e0*/  LOP3.LUT R47, RZ, UR11, RZ, 0x33, !PT ;  /* 0x0000000bff2f7c12 */ /* 0x000fe2000f8e33ff */
[----:B------:R-:W-:Y:S01]  /*07f0*/  IMAD.HI.U32 R2, R2, R0, RZ ;  /* 0x0000000002027227 */ /* 0x000fe200078e00ff */
[----:B------:R-:W-:-:S03]  /*0800*/  LOP3.LUT R46, R53, 0x1f, RZ, 0xc0, !PT ;  /* 0x0000001f352e7812 */ /* 0x000fc600078ec0ff */
[----:B------:R-:W-:Y:S01]  /*0810*/  IMAD.MOV R6, RZ, RZ, -R3 ;  /* 0x000000ffff067224 */ /* 0x000fe200078e0a03 */
[----:B------:R-:W-:Y:S01]  /*0820*/  IADD3 R5, PT, PT, -R2, RZ, RZ ;  /* 0x000000ff02057210 */ /* 0x000fe20007ffe1ff */
[----:B------:R-:W-:Y:S02]  /*0830*/  IMAD.MOV R8, RZ, RZ, -R4 ;  /* 0x000000ffff087224 */ /* 0x000fe400078e0a04 */
[----:B------:R-:W-:Y:S02]  /*0840*/  IMAD R4, R51, R6, R50 ;  /* 0x0000000633047224 */ /* 0x000fe400078e0232 */
[----:B------:R-:W-:Y:S02]  /*0850*/  IMAD R6, R8, UR11, R53 ;  /* 0x0000000b08067c24 */ /* 0x000fe4000f8e0235 */
[----:B------:R-:W-:Y:S01]  /*0860*/  IMAD R0, R5, UR11, R0 ;  /* 0x0000000b05007c24 */ /* 0x000fe2000f8e0200 */
[----:B------:R-:W-:Y:S02]  /*0870*/  ISETP.GE.U32.AND P1, PT, R4, R51, PT ;  /* 0x000000330400720c */ /* 0x000fe40003f26070 */
[----:B------:R-:W-:-:S02]  /*0880*/  ISETP.GE.U32.AND P3, PT, R6, UR11, PT ;  /* 0x0000000b06007c0c */ /* 0x000fc4000bf66070 */
[----:B------:R-:W-:Y:S02]  /*0890*/  ISETP.GE.U32.AND P2, PT, R0, UR11, PT ;  /* 0x0000000b00007c0c */ /* 0x000fe4000bf46070 */
[----:B------:R-:W-:-:S07]  /*08a0*/  MOV R5, 0xa20 ;  /* 0x00000a2000057802 */ /* 0x000fce0000000f00 */
[----:B------:R-:W-:Y:S02]  /*08b0*/  @P1 IMAD.IADD R4, R4, 0x1, -R51 ;  /* 0x0000000104041824 */ /* 0x000fe400078e0a33 */
[----:B------:R-:W-:Y:S02]  /*08c0*/  @P3 VIADD R6, R6, -UR11 ;  /* 0x8000000b06063c36 */ /* 0x000fe40008000000 */
[----:B------:R-:W-:Y:S01]  /*08d0*/  @P2 VIADD R0, R0, -UR11 ;  /* 0x8000000b00002c36 */ /* 0x000fe20008000000 */
[----:B------:R-:W-:Y:S01]  /*08e0*/  ISETP.GE.U32.AND P5, PT, R4, R51, PT ;  /* 0x000000330400720c */ /* 0x000fe20003fa6070 */
[----:B------:R-:W-:Y:S01]  /*08f0*/  @P2 VIADD R2, R2, 0x1 ;  /* 0x0000000102022836 */ /* 0x000fe20000000000 */
[----:B------:R-:W-:Y:S01]  /*0900*/  ISETP.GE.U32.AND P6, PT, R6, UR11, PT ;  /* 0x0000000b06007c0c */ /* 0x000fe2000bfc6070 */
[----:B------:R-:W-:Y:S01]  /*0910*/  @P1 VIADD R3, R3, 0x1 ;  /* 0x0000000103031836 */ /* 0x000fe20000000000 */
[----:B------:R-:W-:Y:S01]  /*0920*/  ISETP.GE.U32.AND P3, PT, R0, UR11, PT ;  /* 0x0000000b00007c0c */ /* 0x000fe2000bf66070 */
[----:B------:R-:W-:-:S04]  /*0930*/  IMAD.IADD R0, R53, 0x1, R50 ;  /* 0x0000000135007824 */ /* 0x000fc800078e0232 */
[----:B------:R-:W-:-:S04]  /*0940*/  IMAD.MOV R0, RZ, RZ, -R0 ;  /* 0x000000ffff007224 */ /* 0x000fc800078e0a00 */
[----:B------:R-:W-:Y:S01]  /*0950*/  @P5 VIADD R3, R3, 0x1 ;  /* 0x0000000103035836 */ /* 0x000fe20000000000 */
[----:B------:R-:W-:Y:S01]  /*0960*/  PRMT R0, R0, 0x7710, RZ ;  /* 0x0000771000007816 */ /* 0x000fe200000000ff */
[----:B------:R-:W-:Y:S02]  /*0970*/  @P6 VIADD R6, R6, -UR11 ;  /* 0x8000000b06066c36 */ /* 0x000fe40008000000 */
[----:B------:R-:W-:Y:S02]  /*0980*/  @P3 IADD3 R2, PT, PT, R2, 0x1, RZ ;  /* 0x0000000102023810 */ /* 0x000fe40007ffe0ff */
[----:B------:R-:W-:Y:S01]  /*0990*/  VIADD R0, R0, 0x1ff ;  /* 0x000001ff00007836 */ /* 0x000fe20000000000 */
[C---:B------:R-:W-:Y:S02]  /*09a0*/  SEL R45, R47.reuse, R6, !P4 ;  /* 0x000000062f2d7207 */ /* 0x040fe40006000000 */
[----:B------:R-:W-:Y:S02]  /*09b0*/  SEL R47, R47, R2, !P4 ;  /* 0x000000022f2f7207 */ /* 0x000fe40006000000 */
[----:B------:R-:W-:Y:S01]  /*09c0*/  SEL R48, R48, R3, !P0 ;  /* 0x0000000330307207 */ /* 0x000fe20004000000 */
[----:B------:R-:W-:Y:S01]  /*09d0*/  IMAD.SHL.U32 R45, R45, 0x10, RZ ;  /* 0x000000102d2d7824 */ /* 0x000fe200078e00ff */
[----:B------:R-:W-:-:S02]  /*09e0*/  LOP3.LUT R2, R50, 0xffff, RZ, 0xc0, !PT ;  /* 0x0000ffff32027812 */ /* 0x000fc400078ec0ff */
[----:B------:R-:W-:Y:S02]  /*09f0*/  LOP3.LUT R6, R0, 0xffff, RZ, 0xc0, !PT ;  /* 0x0000ffff00067812 */ /* 0x000fe400078ec0ff */
[----:B------:R-:W-:-:S07]  /*0a00*/  LOP3.LUT R44, R47, 0xf, RZ, 0xc0, !PT ;  /* 0x0000000f2f2c7812 */ /* 0x000fce00078ec0ff */
[----:B------:R-:W-:Y:S05]  /*0a10*/  CALL.REL.NOINC `($__internal_209_$__cuda_sm20_div_u16) ;  /* 0x0000006c00c87944 */ /* 0x000fea0003c00000 */
[----:B------:R-:W2:Y:S01]  /*0a20*/  LDL R3, [R1] ;  /* 0x0000000001037983 */ /* 0x000ea20000100800 */
[----:B------:R-:W-:Y:S01]  /*0a30*/  BSSY.RECONVERGENT B0, `(.L_x_42068) ;  /* 0x000001c000007945 */ /* 0x000fe20003800200 */
[----:B------:R-:W-:Y:S01]  /*0a40*/  IMAD.MOV.U32 R13, RZ, RZ, R53 ;  /* 0x000000ffff0d7224 */ /* 0x000fe200078e0035 */
[C---:B--2---:R-:W-:Y:S02]  /*0a50*/  LOP3.LUT R43, R3.reuse, 0x3, RZ, 0xc0, !PT ;  /* 0x00000003032b7812 */ /* 0x044fe400078ec0ff */
[----:B------:R-:W-:Y:S02]  /*0a60*/  LOP3.LUT R0, R3, 0xffff, RZ, 0xc0, !PT ;  /* 0x0000ffff03007812 */ /* 0x000fe400078ec0ff */
[----:B------:R-:W-:Y:S02]  /*0a70*/  ISETP.NE.AND P2, PT, R43, 0x2, PT ;  /* 0x000000022b00780c */ /* 0x000fe40003f45270 */
[----:B------:R-:W-:Y:S02]  /*0a80*/  LOP3.LUT R2, R3, 0xffff, RZ, 0xc0, !PT ;  /* 0x0000ffff03027812 */ /* 0x000fe400078ec0ff */
[----:B------:R-:W-:-:S02]  /*0a90*/  ISETP.NE.AND P1, PT, R43, 0x2, PT ;  /* 0x000000022b00780c */ /* 0x000fc40003f25270 */
[----:B------:R-:W-:Y:S02]  /*0aa0*/  ISETP.GE.U32.AND P3, PT, R0, 0x2, PT ;  /* 0x000000020000780c */ /* 0x000fe40003f66070 */
[----:B------:R-:W-:Y:S02]  /*0ab0*/  ISETP.GE.U32.AND P0, PT, R2, 0x2, PT ;  /* 0x000000020200780c */ /* 0x000fe40003f06070 */
[----:B------:R-:W-:-:S03]  /*0ac0*/  LOP3.LUT R43, R43, 0x2, RZ, 0x3c, !PT ;  /* 0x000000022b2b7812 */ /* 0x000fc600078e3cff */
[----:B------:R-:W-:Y:S08]  /*0ad0*/  @!P2 BRA `(.L_x_42069) ;  /* 0x000000000044a947 */ /* 0x000ff00003800000 */
[----:B------:R-:W0:Y:S01]  /*0ae0*/  S2R R3, SR_CgaCtaId ;  /* 0x0000000000037919 */ /* 0x000e220000008800 */
[----:B------:R-:W1:Y:S01]  /*0af0*/  LDC.64 R4, c[0x0][0x390] ;  /* 0x0000e400ff047b82 */ /* 0x000e620000000a00 */
[----:B------:R-:W-:Y:S01]  /*0b00*/  MOV R2, 0x400 ;  /* 0x0000040000027802 */ /* 0x000fe20000000f00 */
[----:B------:R-:W-:Y:S02]  /*0b10*/  IMAD.MOV.U32 R0, RZ, RZ, RZ ;  /* 0x000000ffff007224 */ /* 0x000fe400078e00ff */
[----:B------:R-:W-:Y:S02]  /*0b20*/  IMAD.MOV.U32 R13, RZ, RZ, R53 ;  /* 0x000000ffff0d7224 */ /* 0x000fe400078e0035 */
[----:B------:R-:W-:-:S05]  /*0b30*/  VIADD R2, R2, 0x1080 ;  /* 0x0000108002027836 */ /* 0x000fca0000000000 */
[----:B0-----:R-:W-:-:S07]  /*0b40*/  LEA R6, R3, R2, 0x18 ;  /* 0x0000000203067211 */ /* 0x001fce00078ec0ff */
.L_x_42070:
[----:B0-----:R-:W0:Y:S02]  /*0b50*/  S2R R2, SR_CTAID.Y ;  /* 0x0000000000027919 */ /* 0x001e240000002600 */
[----:B0-----:R-:W-:-:S04]  /*0b60*/  IMAD R3, R2, 0x200, R13 ;  /* 0x0000020002037824 */ /* 0x001fc800078e020d */
[----:B-1----:R-:W-:-:S06]  /*0b70*/  IMAD.WIDE.U32 R2, R3, 0x4, R4 ;  /* 0x0000000403027825 */ /* 0x002fcc00078e0004 */
[----:B------:R-:W2:Y:S01]  /*0b80*/  LDG.E R2, desc[UR8][R2.64] ;  /* 0x0000000802027981 */ /* 0x000ea2000c1e1900 */
[----:B------:R-:W-:Y:S01]  /*0b90*/  IMAD R7, R13, 0x4, R6 ;  /* 0x000000040d077824 */ /* 0x000fe200078e0206 */
[----:B------:R-:W-:Y:S01]  /*0ba0*/  IADD3 R13, PT, PT, R50, R13, RZ ;  /* 0x0000000d320d7210 */ /* 0x000fe20007ffe0ff */
[----:B------:R-:W-:-:S05]  /*0bb0*/  VIADD R0, R0, 0x1 ;  /* 0x0000000100007836 */ /* 0x000fca0000000000 */
[----:B------:R-:W-:Y:S01]  /*0bc0*/  ISETP.NE.AND P2, PT, R0, R43, PT ;  /* 0x0000002b0000720c */ /* 0x000fe20003f45270 */
[----:B--2---:R0:W-:-:S12]  /*0bd0*/  STS [R7], R2 ;  /* 0x0000000207007388 */ /* 0x0041d80000000800 */
[----:B------:R-:W-:Y:S05]  /*0be0*/  @P2 BRA `(.L_x_42070) ;  /* 0xfffffffc00d82947 */ /* 0x000fea000383ffff */
.L_x_42069:
[----:B------:R-:W-:Y:S05]  /*0bf0*/  BSYNC.RECONVERGENT B0 ;  /* 0x0000000000007941 */ /* 0x000fea0003800200 */
.L_x_42068:
        /* <DEDUP_REMOVED lines=8> */
.L_x_42073:
[----:B-1----:R-:W1:Y:S02]  /*0c80*/  S2R R0, SR_CTAID.Y ;  /* 0x0000000000007919 */ /* 0x002e640000002600 */
[----:B-1----:R-:W-:-:S04]  /*0c90*/  IMAD R5, R0, 0x200, R13 ;  /* 0x0000020000057824 */ /* 0x002fc800078e020d */
[----:B0-----:R-:W-:-:S03]  /*0ca0*/  IMAD.WIDE R4, R5, 0x4, R2 ;  /* 0x0000000405047825 */ /* 0x001fc600078e0202 */
        /* <DEDUP_REMOVED lines=12> */
[----:B------:R-:W-:-:S05]  /*0d70*/  IMAD.IADD R12, R15, 0x1, R0 ;  /* 0x000000010f0c7824 */ /* 0x000fca00078e0200 */
[C---:B------:R-:W-:Y:S01]  /*0d80*/  IADD3 R17, PT, PT, R15.reuse, R12, RZ ;  /* 0x0000000c0f117210 */ /* 0x040fe20007ffe0ff */
[----:B------:R-:W-:-:S05]  /*0d90*/  IMAD.IADD R13, R15, 0x1, R13 ;  /* 0x000000010f0d7824 */ /* 0x000fca00078e020d */
[----:B------:R-:W-:Y:S01]  /*0da0*/  ISETP.GE.U32.AND P2, PT, R13, 0x200, PT ;  /* 0x000002000d00780c */ /* 0x000fe20003f46070 */
[----:B--2---:R1:W-:Y:S04]  /*0db0*/  STS [R16], R4 ;  /* 0x0000000410007388 */ /* 0x0043e80000000800 */
[----:B---3--:R1:W-:Y:S04]  /*0dc0*/  STS [R0], R6 ;  /* 0x0000000600007388 */ /* 0x0083e80000000800 */
[----:B----4-:R1:W-:Y:S04]  /*0dd0*/  STS [R12], R8 ;  /* 0x000000080c007388 */ /* 0x0103e80000000800 */
[----:B-----5:R1:W-:Y:S01]  /*0de0*/  STS [R17], R10 ;  /* 0x0000000a11007388 */ /* 0x0203e20000000800 */
[----:B------:R-:W-:Y:S05]  /*0df0*/  @!P2 BRA `(.L_x_42073) ;  /* 0xfffffffc00a0a947 */ /* 0x000fea000383ffff */
.L_x_42072:
[----:B------:R-:W-:Y:S05]  /*0e00*/  BSYNC.RECONVERGENT B0 ;  /* 0x0000000000007941 */ /* 0x000fea0003800200 */
.L_x_42071:
[----:B------:R-:W-:Y:S01]  /*0e10*/  BSSY.RECONVERGENT B0, `(.L_x_42074) ;  /* 0x000000f000007945 */ /* 0x000fe20003800200 */
[----:B------:R-:W-:-:S03]  /*0e20*/  IMAD.MOV.U32 R3, RZ, RZ, R53 ;  /* 0x000000ffff037224 */ /* 0x000fc600078e0035 */
[----:B------:R-:W-:Y:S05]  /*0e30*/  @!P1 BRA `(.L_x_42075) ;  /* 0x0000000000309947 */ /* 0x000fea0003800000 */
[----:B------:R-:W2:Y:S01]  /*0e40*/  S2R R5, SR_CgaCtaId ;  /* 0x0000000000057919 */ /* 0x000ea20000008800 */
[----:B-1----:R-:W-:Y:S01]  /*0e50*/  MOV R0, 0x400 ;  /* 0x0000040000007802 */ /* 0x002fe20000000f00 */
[----:B0-----:R-:W-:Y:S02]  /*0e60*/  IMAD.MOV.U32 R2, RZ, RZ, RZ ;  /* 0x000000ffff027224 */ /* 0x001fe400078e00ff */
[----:B------:R-:W-:Y:S02]  /*0e70*/  IMAD.MOV.U32 R3, RZ, RZ, R53 ;  /* 0x000000ffff037224 */ /* 0x000fe400078e0035 */
[----:B------:R-:W-:-:S05]  /*0e80*/  VIADD R0, R0, 0x1880 ;  /* 0x0000188000007836 */ /* 0x000fca0000000000 */
[----:B--2---:R-:W-:-:S07]  /*0e90*/  LEA R0, R5, R0, 0x18 ;  /* 0x0000000005007211 */ /* 0x004fce00078ec0ff */
.L_x_42076:
[----:B------:R-:W-:Y:S02]  /*0ea0*/  IMAD R4, R3, 0x4, R0 ;  /* 0x0000000403047824 */ /* 0x000fe400078e0200 */
[----:B------:R-:W-:Y:S02]  /*0eb0*/  VIADD R2, R2, 0x1 ;  /* 0x0000000102027836 */ /* 0x000fe40000000000 */
[----:B------:R-:W-:Y:S01]  /*0ec0*/  IMAD.IADD R3, R50, 0x1, R3 ;  /* 0x0000000132037824 */ /* 0x000fe200078e0203 */
[----:B------:R2:W-:Y:S02]  /*0ed0*/  STS [R4], RZ ;  /* 0x000000ff04007388 */ /* 0x0005e40000000800 */
[----:B------:R-:W-:-:S13]  /*0ee0*/  ISETP.NE.AND P1, PT, R2, R43, PT ;  /* 0x0000002b0200720c */ /* 0x000fda0003f25270 */
[----:B--2---:R-:W-:Y:S05]  /*0ef0*/  @P1 BRA `(.L_x_42076) ;  /* 0xfffffffc00e81947 */ /* 0x004fea000383ffff */
.L_x_42075:
[----:B------:R-:W-:Y:S05]  /*0f00*/  BSYNC.RECONVERGENT B0 ;  /* 0x0000000000007941 */ /* 0x000fea0003800200 */
.L_x_42074:
[----:B------:R-:W-:Y:S04]  /*0f10*/  BSSY.RECONVERGENT B0, `(.L_x_42077) ;  /* 0x0000011000007945 */ /* 0x000fe80003800200 */
[----:B------:R-:W-:Y:S05]  /*0f20*/  @!P0 BRA `(.L_x_42078) ;  /* 0x00000000003c8947 */ /* 0x000fea0003800000 */
[----:B------:R-:W0:Y:S01]  /*0f30*/  S2R R5, SR_CgaCtaId ;  /* 0x0000000000057919 */ /* 0x000e220000008800 */
[----:B-1----:R-:W-:-:S05]  /*0f40*/  MOV R0, 0x400 ;  /* 0x0000040000007802 */ /* 0x002fca0000000f00 */
[----:B------:R-:W-:-:S05]  /*0f50*/  VIADD R0, R0, 0x1880 ;  /* 0x0000188000007836 */ /* 0x000fca0000000000 */
[----:B0-----:R-:W-:-:S07]  /*0f60*/  LEA R2, R5, R0, 0x18 ;  /* 0x0000000005027211 */ /* 0x001fce00078ec0ff */
.L_x_42079:
[----:B--2---:R-:W-:Y:S01]  /*0f70*/  LEA R9, R3, R2, 0x2 ;  /* 0x0000000203097211 */ /* 0x004fe200078e10ff */
        /* <DEDUP_REMOVED lines=10> */
.L_x_42078:
[----:B------:R-:W-:Y:S05]  /*1020*/  BSYNC.RECONVERGENT B0 ;  /* 0x0000000000007941 */ /* 0x000fea0003800200 */
.L_x_42077:
[----:B------:R-:W-:Y:S01]  /*1030*/  BAR.SYNC.DEFER_BLOCKING 0x0 ;  /* 0x0000000000007b1d */ /* 0x000fe20000010000 */
[----:B------:R-:W-:-:S13]  /*1040*/  ISETP.GE.AND P0, PT, R52, 0x1, PT ;  /* 0x000000013400780c */ /* 0x000fda0003f06270 */
[----:B------:R-:W-:Y:S05]  /*1050*/  @!P0 BRA `(.L_x_42080) ;  /* 0x0000004c00488947 */ /* 0x000fea0003800000 */
[----:B------:R-:W3:Y:S01]  /*1060*/  LDCU.64 UR6, c[0x0][0x3a8] ;  /* 0x00007500ff0677ac */ /* 0x000ee20008000a00 */
[----:B------:R-:W-:Y:S01]  /*1070*/  UISETP.NE.AND UP0, UPT, UR11, 0x1, UPT ;  /* 0x000000010b00788c */ /* 0x000fe2000bf05270 */
[----:B---3--:R-:W-:Y:S01]  /*1080*/  IMAD R42, RZ, RZ, -UR7 ;  /* 0x80000007ff2a7e24 */ /* 0x008fe2000f8e02ff */
[----:B------:R-:W-:-:S04]  /*1090*/  UISETP.LT.AND UP1, UPT, UR6, 0x20, UPT ;  /* 0x000000200600788c */ /* 0x000fc8000bf21270 */
[----:B------:R-:W-:Y:S01]  /*10a0*/  LEA R42, R42, 0x201f, 0x8 ;  /* 0x0000201f2a2a7811 */ /* 0x000fe200078e40ff */
[----:B------:R-:W-:Y:S02]  /*10b0*/  USEL UR6, UR6, 0x20, UP1 ;  /* 0x0000002006067887 */ /* 0x000fe40008800000 */
[----:B------:R-:W-:Y:S10]  /*10c0*/  BRA.U UP0, `(.L_x_42081) ;  /* 0x0000001900707547 */ /* 0x000ff4000b800000 */
[C---:B------:R-:W-:Y:S01]  /*10d0*/  VIADD R54, R44.reuse, 0x1 ;  /* 0x000000012c367836 */ /* 0x040fe20000000000 */
[----:B-12---:R-:W-:Y:S01]  /*10e0*/  MOV R0, UR7 ;  /* 0x0000000700007c02 */ /* 0x006fe20008000f00 */
[C---:B------:R-:W-:Y:S01]  /*10f0*/  VIADD R41, R44.reuse, 0x2 ;  /* 0x000000022c297836 */ /* 0x040fe20000000000 */
[----:B------:R-:W-:Y:S01]  /*1100*/  BSSY B1, `(.L_x_42082) ;  /* 0x0000197000017945 */ /* 0x000fe20003800000 */
[----:B------:R-:W-:Y:S01]  /*1110*/  VIADD R40, R44, 0x3 ;  /* 0x000000032c287836 */ /* 0x000fe20000000000 */
[----:B------:R-:W-:Y:S01]  /*1120*/  ISETP.GE.AND P0, PT, R54, UR7, PT ;  /* 0x0000000736007c0c */ /* 0x000fe2000bf06270 */
[C---:B------:R-:W-:Y:S01]  /*1130*/  VIADD R39, R44.reuse, 0x4 ;  /* 0x000000042c277836 */ /* 0x040fe20000000000 */
[----:B------:R-:W-:Y:S01]  /*1140*/  ISETP.GE.AND P1, PT, R41, UR7, PT ;  /* 0x0000000729007c0c */ /* 0x000fe2000bf26270 */
[----:B------:R-:W-:Y:S01]  /*1150*/  VIADD R38, R44, 0x5 ;  /* 0x000000052c267836 */ /* 0x000fe20000000000 */
[----:B------:R-:W-:Y:S01]  /*1160*/  SEL R3, R0, RZ, P0 ;  /* 0x000000ff00037207 */ /* 0x000fe20000000000 */
[----:B------:R-:W-:Y:S01]  /*1170*/  VIADD R34, R44, 0x9 ;  /* 0x000000092c227836 */ /* 0x000fe20000000000 */
[----:B0-----:R-:W-:Y:S01]  /*1180*/  SEL R2, R0, RZ, P1 ;  /* 0x000000ff00027207 */ /* 0x001fe20000800000 */
[----:B------:R-:W-:Y:S01]  /*1190*/  VIADD R37, R44, 0x6 ;  /* 0x000000062c257836 */ /* 0x000fe20000000000 */
[----:B------:R-:W-:Y:S01]  /*11a0*/  ISETP.GE.AND P2, PT, R40, UR7, PT ;  /* 0x0000000728007c0c */ /* 0x000fe2000bf46270 */
[C---:B------:R-:W-:Y:S01]  /*11b0*/  VIADD R36, R44.reuse, 0x7 ;  /* 0x000000072c247836 */ /* 0x040fe20000000000 */
[----:B------:R-:W-:Y:S01]  /*11c0*/  ISETP.GE.AND P0, PT, R39, UR7, PT ;  /* 0x0000000727007c0c */ /* 0x000fe2000bf06270 */
[----:B------:R-:W-:Y:S01]  /*11d0*/  VIADD R35, R44, 0x8 ;  /* 0x000000082c237836 */ /* 0x000fe20000000000 */
[----:B------:R-:W-:Y:S01]  /*11e0*/  ISETP.GE.AND P1, PT, R38, UR7, PT ;  /* 0x0000000726007c0c */ /* 0x000fe2000bf26270 */
[----:B------:R-:W-:Y:S01]  /*11f0*/  IMAD.IADD R54, R54, 0x1, -R3 ;  /* 0x0000000136367824 */ /* 0x000fe200078e0a03 */
[C---:B------:R-:W-:Y:S01]  /*1200*/  SEL R5, R0.reuse, RZ, P2 ;  /* 0x000000ff00057207 */ /* 0x040fe20001000000 */
[----:B------:R-:W-:Y:S01]  /*1210*/  IMAD.IADD R41, R41, 0x1, -R2 ;  /* 0x0000000129297824 */ /* 0x000fe200078e0a02 */
[----:B------:R-:W-:Y:S01]  /*1220*/  SEL R2, R0, RZ, P0 ;  /* 0x000000ff00027207 */ /* 0x000fe20000000000 */
[----:B------:R-:W-:Y:S01]  /*1230*/  VIADD R28, R44, 0xd ;  /* 0x0000000d2c1c7836 */ /* 0x000fe20000000000 */
[----:B------:R-:W-:Y:S01]  /*1240*/  SEL R3, R0, RZ, P1 ;  /* 0x000000ff00037207 */ /* 0x000fe20000800000 */
[----:B------:R-:W-:Y:S01]  /*1250*/  VIADD R33, R44, 0xa ;  /* 0x0000000a2c217836 */ /* 0x000fe20000000000 */
[----:B------:R-:W-:Y:S01]  /*1260*/  ISETP.GE.AND P1, PT, R34, UR7, PT ;  /* 0x0000000722007c0c */ /* 0x000fe2000bf26270 */
[C---:B------:R-:W-:Y:S01]  /*1270*/  VIADD R32, R44.reuse, 0xb ;  /* 0x0000000b2c207836 */ /* 0x040fe20000000000 */
[----:B------:R-:W-:Y:S01]  /*1280*/  ISETP.GE.AND P2, PT, R37, UR7, PT ;  /* 0x0000000725007c0c */ /* 0x000fe2000bf46270 */
[----:B------:R-:W-:Y:S01]  /*1290*/  VIADD R29, R44, 0xc ;  /* 0x0000000c2c1d7836 */ /* 0x000fe20000000000 */
[----:B------:R-:W-:Y:S01]  /*12a0*/  ISETP.GE.AND P3, PT, R36, UR7, PT ;  /* 0x0000000724007c0c */ /* 0x000fe2000bf66270 */
[----:B------:R-:W-:Y:S01]  /*12b0*/  IMAD.IADD R40, R40, 0x1, -R5 ;  /* 0x0000000128287824 */ /* 0x000fe200078e0a05 */
[----:B------:R-:W-:Y:S01]  /*12c0*/  ISETP.GE.AND P0, PT, R35, UR7, PT ;  /* 0x0000000723007c0c */ /* 0x000fe2000bf06270 */
[----:B------:R-:W-:Y:S01]  /*12d0*/  IMAD.IADD R39, R39, 0x1, -R2 ;  /* 0x0000000127277824 */ /* 0x000fe200078e0a02 */
[----:B------:R-:W-:Y:S01]  /*12e0*/  IADD3 R38, PT, PT, R38, -R3, RZ ;  /* 0x8000000326267210 */ /* 0x000fe20007ffe0ff */
[----:B------:R-:W-:Y:S01]  /*12f0*/  VIADD R27, R44, 0xe ;  /* 0x0000000e2c1b7836 */ /* 0x000fe20000000000 */
[----:B------:R-:W-:Y:S01]  /*1300*/  SEL R3, R0, RZ, P1 ;  /* 0x000000ff00037207 */ /* 0x000fe20000800000 */
[----:B------:R-:W-:Y:S01]  /*1310*/  VIADD R26, R44, 0xf ;  /* 0x0000000f2c1a7836 */ /* 0x000fe20000000000 */
[C---:B------:R-:W-:Y:S01]  /*1320*/  SEL R4, R0.reuse, RZ, P2 ;  /* 0x000000ff00047207 */ /* 0x040fe20001000000 */
[----:B------:R-:W-:Y:S01]  /*1330*/  VIADD R61, R47, 0x1 ;  /* 0x000000012f3d7836 */ /* 0x000fe20000000000 */
[----:B------:R-:W-:Y:S01]  /*1340*/  SEL R5, R0, RZ, P3 ;  /* 0x000000ff00057207 */ /* 0x000fe20001800000 */
[----:B------:R-:W-:Y:S01]  /*1350*/  IMAD.IADD R34, R34, 0x1, -R3 ;  /* 0x0000000122227824 */ /* 0x000fe200078e0a03 */
[----:B------:R-:W-:Y:S01]  /*1360*/  SEL R2, R0, RZ, P0 ;  /* 0x000000ff00027207 */ /* 0x000fe20000000000 */
[----:B------:R-:W-:Y:S01]  /*1370*/  IMAD.IADD R37, R37, 0x1, -R4 ;  /* 0x0000000125257824 */ /* 0x000fe200078e0a04 */
[----:B------:R-:W-:Y:S01]  /*1380*/  ISETP.GE.AND P1, PT, R28, UR7, PT ;  /* 0x000000071c007c0c */ /* 0x000fe2000bf26270 */
[----:B------:R-:W-:Y:S01]  /*1390*/  IMAD.IADD R36, R36, 0x1, -R5 ;  /* 0x0000000124247824 */ /* 0x000fe200078e0a05 */
[----:B------:R-:W-:Y:S01]  /*13a0*/  ISETP.GE.AND P2, PT, R33, UR7, PT ;  /* 0x0000000721007c0c */ /* 0x000fe2000bf46270 */
[----:B------:R-:W-:Y:S01]  /*13b0*/  IMAD.IADD R35, R35, 0x1, -R2 ;  /* 0x0000000123237824 */ /* 0x000fe200078e0a02 */
[----:B------:R-:W-:Y:S01]  /*13c0*/  ISETP.GE.AND P3, PT, R32, UR7, PT ;  /* 0x0000000720007c0c */ /* 0x000fe2000bf66270 */
[----:B------:R-:W-:Y:S01]  /*13d0*/  VIADD R59, R47, 0x9 ;  /* 0x000000092f3b7836 */ /* 0x000fe20000000000 */
[----:B------:R-:W-:Y:S01]  /*13e0*/  ISETP.GE.AND P0, PT, R29, UR7, PT ;  /* 0x000000071d007c0c */ /* 0x000fe2000bf06270 */
[C---:B------:R-:W-:Y:S01]  /*13f0*/  VIADD R24, R47.reuse, 0xa ;  /* 0x0000000a2f187836 */ /* 0x040fe20000000000 */
[C---:B------:R-:W-:Y:S01]  /*1400*/  SEL R3, R0.reuse, RZ, P1 ;  /* 0x000000ff00037207 */ /* 0x040fe20000800000 */
[C---:B------:R-:W-:Y:S01]  /*1410*/  VIADD R23, R47.reuse, 0xb ;  /* 0x0000000b2f177836 */ /* 0x040fe20000000000 */
[C---:B------:R-:W-:Y:S01]  /*1420*/  SEL R4, R0.reuse, RZ, P2 ;  /* 0x000000ff00047207 */ /* 0x040fe20001000000 */
[C---:B------:R-:W-:Y:S01]  /*1430*/  VIADD R22, R47.reuse, 0xc ;  /* 0x0000000c2f167836 */ /* 0x040fe20000000000 */
[----:B------:R-:W-:Y:S01]  /*1440*/  SEL R5, R0, RZ, P3 ;  /* 0x000000ff00057207 */ /* 0x000fe20001800000 */
[----:B------:R-:W-:Y:S01]  /*1450*/  IMAD.IADD R28, R28, 0x1, -R3 ;  /* 0x000000011c1c7824 */ /* 0x000fe200078e0a03 */
[----:B------:R-:W-:Y:S01]  /*1460*/  SEL R2, R0, RZ, P0 ;  /* 0x000000ff00027207 */ /* 0x000fe20000000000 */
[----:B------:R-:W-:Y:S01]  /*1470*/  VIADD R21, R47, 0xd ;  /* 0x0000000d2f157836 */ /* 0x000fe20000000000 */
[----:B------:R-:W-:Y:S01]  /*1480*/  ISETP.GE.AND P2, PT, R27, UR7, PT ;  /* 0x000000071b007c0c */ /* 0x000fe2000bf46270 */
[----:B------:R-:W-:Y:S01]  /*1490*/  IMAD.IADD R32, R32, 0x1, -R5 ;  /* 0x0000000120207824 */ /* 0x000fe200078e0a05 */
[----:B------:R-:W-:Y:S01]  /*14a0*/  ISETP.GE.AND P0, PT, R44, UR7, PT ;  /* 0x000000072c007c0c */ /* 0x000fe2000bf06270 */
[----:B------:R-:W-:Y:S01]  /*14b0*/  IMAD.IADD R29, R29, 0x1, -R2 ;  /* 0x000000011d1d7824 */ /* 0x000fe200078e0a02 */
[----:B------:R-:W-:Y:S01]  /*14c0*/  ISETP.GE.AND P3, PT, R26, UR7, PT ;  /* 0x000000071a007c0c */ /* 0x000fe2000bf66270 */
[----:B------:R-:W-:Y:S01]  /*14d0*/  IMAD.MOV.U32 R25, RZ, RZ, RZ ;  /* 0x000000ffff197224 */ /* 0x000fe200078e00ff */
[----:B------:R-:W-:-:S02]  /*14e0*/  IADD3 R33, PT, PT, R33, -R4, RZ ;  /* 0x8000000421217210 */ /* 0x000fc40007ffe0ff */
[C---:B------:R-:W-:Y:S02]  /*14f0*/  SEL R4, R0.reuse, RZ, P2 ;  /* 0x000000ff00047207 */ /* 0x040fe40001000000 */
[C---:B------:R-:W-:Y:S02]  /*1500*/  SEL R3, R0.reuse, RZ, P0 ;  /* 0x000000ff00037207 */ /* 0x040fe40000000000 */
[----:B------:R-:W-:Y:S01]  /*1510*/  SEL R5, R0, RZ, P3 ;  /* 0x000000ff00057207 */ /* 0x000fe20001800000 */
[----:B------:R-:W-:Y:S01]  /*1520*/  IMAD.IADD R27, R27, 0x1, -R4 ;  /* 0x000000011b1b7824 */ /* 0x000fe200078e0a04 */
[----:B------:R-:W-:Y:S01]  /*1530*/  LOP3.LUT R61, R61, 0xf, RZ, 0xc0, !PT ;  /* 0x0000000f3d3d7812 */ /* 0x000fe200078ec0ff */
[----:B------:R-:W-:Y:S01]  /*1540*/  IMAD.IADD R20, R44, 0x1, -R3 ;  /* 0x000000012c147824 */ /* 0x000fe200078e0a03 */
[----:B------:R-:W-:Y:S02]  /*1550*/  IADD3 R26, PT, PT, R26, -R5, RZ ;  /* 0x800000051a1a7210 */ /* 0x000fe40007ffe0ff */
[----:B------:R-:W-:-:S02]  /*1560*/  LOP3.LUT R59, R59, 0xf, RZ, 0xc0, !PT ;  /* 0x0000000f3b3b7812 */ /* 0x000fc400078ec0ff */
[----:B------:R-:W-:Y:S02]  /*1570*/  LOP3.LUT R24, R24, 0xf, RZ, 0xc0, !PT ;  /* 0x0000000f18187812 */ /* 0x000fe400078ec0ff */
[----:B------:R-:W-:Y:S02]  /*1580*/  LOP3.LUT R23, R23, 0xf, RZ, 0xc0, !PT ;  /* 0x0000000f17177812 */ /* 0x000fe400078ec0ff */
[----:B------:R-:W-:Y:S02]  /*1590*/  LOP3.LUT R22, R22, 0xf, RZ, 0xc0, !PT ;  /* 0x0000000f16167812 */ /* 0x000fe400078ec0ff */
[----:B------:R-:W-:-:S07]  /*15a0*/  LOP3.LUT R21, R21, 0xf, RZ, 0xc0, !PT ;  /* 0x0000000f15157812 */ /* 0x000fce00078ec0ff */
.L_x_42134:
[----:B0-----:R-:W0:Y:S01]  /*15b0*/  LDC R30, c[0x0][0x3ac] ;  /* 0x0000eb00ff1e7b82 */ /* 0x001e220000000800 */
[----:B------:R-:W-:Y:S02]  /*15c0*/  IADD3 R17, PT, PT, R47, R25, RZ ;  /* 0x000000192f117210 */ /* 0x000fe40007ffe0ff */
        /* <DEDUP_REMOVED lines=14> */
[----:B------:R-:W-:-:S06]  /*16b0*/  LEA R16, R16, UR4, 0x2 ;  /* 0x0000000410107c11 */ /* 0x000fcc000f8e10ff */
[----:B------:R-:W0:Y:S02]  /*16c0*/  LDS R16, [R16] ;  /* 0x0000000010107984 */ /* 0x000e240000000800 */
.L_x_42083:
        /* <DEDUP_REMOVED lines=8> */
.L_x_42084:
        /* <DEDUP_REMOVED lines=10> */
.L_x_42085:
        /* <DEDUP_REMOVED lines=10> */
.L_x_42086:
        /* <DEDUP_REMOVED lines=10> */
.L_x_42087:
        /* <DEDUP_REMOVED lines=10> */
.L_x_42088:
[----:B------:R-:W-:Y:S02]  /*19d0*/  P2R R19, PR, RZ, 0x1 ;  /* 0x00000001ff137803 */ /* 0x000fe40000000000 */
[----:B------:R-:W-:Y:S02]  /*19e0*/  ISETP.GE.AND P0, PT, R30, 0x8, PT ;  /* 0x000000081e00780c */ /* 0x000fe40003f06270 */
        /* <DEDUP_REMOVED lines=11> */
.L_x_42089:
[C---:B------:R-:W-:Y:S02]  /*1aa0*/  ISETP.GE.AND P6, PT, R30.reuse, 0x8, PT ;  /* 0x000000081e00780c */ /* 0x040fe40003fc6270 */
[----:B------:R-:W-:Y:S02]  /*1ab0*/  P2R R19, PR, RZ, 0x1 ;  /* 0x00000001ff137803 */ /* 0x000fe40000000000 */
[----:B------:R-:W-:Y:S02]  /*1ac0*/  ISETP.GE.AND P0, PT, R30, 0x9, PT ;  /* 0x000000091e00780c */ /* 0x000fe40003f06270 */
[----:B------:R-:W-:-:S07]  /*1ad0*/  ISETP.NE.AND P0, PT, R19, RZ, PT ;  /* 0x000000ff1300720c */ /* 0x000fce0003f05270 */
[----:B------:R-:W-:Y:S06]  /*1ae0*/  @!P6 BRA `(.L_x_42090) ;  /* 0x000000000024e947 */ /* 0x000fec0003800000 */
        /* <DEDUP_REMOVED lines=9> */
.L_x_42090:
[C---:B------:R-:W-:Y:S02]  /*1b80*/  ISETP.GE.AND P6, PT, R30.reuse, 0x9, PT ;  /* 0x000000091e00780c */ /* 0x040fe40003fc6270 */
[----:B------:R-:W-:Y:S02]  /*1b90*/  P2R R19, PR, RZ, 0x1 ;  /* 0x00000001ff137803 */ /* 0x000fe40000000000 */
[----:B------:R-:W-:Y:S02]  /*1ba0*/  ISETP.GE.AND P0, PT, R30, 0xa, PT ;  /* 0x0000000a1e00780c */ /* 0x000fe40003f06270 */
[----:B------:R-:W-:-:S07]  /*1bb0*/  ISETP.NE.AND P0, PT, R19, RZ, PT ;  /* 0x000000ff1300720c */ /* 0x000fce0003f05270 */
[----:B------:R-:W-:Y:S06]  /*1bc0*/  @!P6 BRA `(.L_x_42091) ;  /* 0x000000000020e947 */ /* 0x000fec0003800000 */
[----:B------:R-:W5:Y:S01]  /*1bd0*/  S2UR UR5, SR_CgaCtaId ;  /* 0x00000000000579c3 */ /* 0x000f620000008800 */
[----:B------:R-:W-:Y:S01]  /*1be0*/  UMOV UR4, 0x400 ;  /* 0x0000040000047882 */ /* 0x000fe20000000000 */
[----:B------:R-:W-:Y:S01]  /*1bf0*/  LOP3.LUT R19, R44, 0x8, RZ, 0x3c, !PT ;  /* 0x000000082c137812 */ /* 0x000fe200078e3cff */
[----:B------:R-:W-:-:S04]  /*1c00*/  UIADD3 UR4, UPT, UPT, UR4, 0x1080, URZ ;  /* 0x0000108004047890 */ /* 0x000fc8000fffe0ff */
[----:B------:R-:W-:Y:S01]  /*1c10*/  IMAD.IADD R19, R18, 0x1, R19 ;  /* 0x0000000112137824 */ /* 0x000fe200078e0213 */
[----:B-----5:R-:W-:-:S06]  /*1c20*/  ULEA UR4, UR5, UR4, 0x18 ;  /* 0x0000000405047291 */ /* 0x020fcc000f8ec0ff */
[----:B------:R-:W-:-:S06]  /*1c30*/  LEA R8, R19, UR4, 0x2 ;  /* 0x0000000413087c11 */ /* 0x000fcc000f8e10ff */
[----:B------:R-:W0:Y:S02]  /*1c40*/  LDS R8, [R8] ;  /* 0x0000000008087984 */ /* 0x000e240000000800 */
.L_x_42091:
[C---:B------:R-:W-:Y:S02]  /*1c50*/  ISETP.GE.AND P6, PT, R30.reuse, 0xa, PT ;  /* 0x0000000a1e00780c */ /* 0x040fe40003fc6270 */
[----:B------:R-:W-:Y:S02]  /*1c60*/  P2R R19, PR, RZ, 0x1 ;  /* 0x00000001ff137803 */ /* 0x000fe40000000000 */
[----:B------:R-:W-:Y:S02]  /*1c70*/  ISETP.GE.AND P0, PT, R30, 0xb, PT ;  /* 0x0000000b1e00780c */ /* 0x000fe40003f06270 */
[----:B------:R-:W-:-:S07]  /*1c80*/  ISETP.NE.AND P0, PT, R19, RZ, PT ;  /* 0x000000ff1300720c */ /* 0x000fce0003f05270 */
[----:B------:R-:W-:Y:S06]  /*1c90*/  @!P6 BRA `(.L_x_42092) ;  /* 0x00000000001ce947 */ /* 0x000fec0003800000 */
[----:B------:R-:W5:Y:S01]  /*1ca0*/  S2UR UR5, SR_CgaCtaId ;  /* 0x00000000000579c3 */ /* 0x000f620000008800 */
[----:B------:R-:W-:Y:S01]  /*1cb0*/  UMOV UR4, 0x400 ;  /* 0x0000040000047882 */ /* 0x000fe20000000000 */
[----:B------:R-:W-:Y:S01]  /*1cc0*/  IMAD.IADD R7, R59, 0x1, R18 ;  /* 0x000000013b077824 */ /* 0x000fe200078e0212 */
[----:B------:R-:W-:-:S04]  /*1cd0*/  UIADD3 UR4, UPT, UPT, UR4, 0x1080, URZ ;  /* 0x0000108004047890 */ /* 0x000fc8000fffe0ff */
[----:B-----5:R-:W-:-:S06]  /*1ce0*/  ULEA UR4, UR5, UR4, 0x18 ;  /* 0x0000000405047291 */ /* 0x020fcc000f8ec0ff */
[----:B------:R-:W-:-:S06]  /*1cf0*/  LEA R7, R7, UR4, 0x2 ;  /* 0x0000000407077c11 */ /* 0x000fcc000f8e10ff */
[----:B------:R-:W0:Y:S02]  /*1d00*/  LDS R7, [R7] ;  /* 0x0000000007077984 */ /* 0x000e240000000800 */
.L_x_42092:
        /* <DEDUP_REMOVED lines=12> */
.L_x_42093:
[C---:B------:R-:W-:Y:S02]  /*1dd0*/  ISETP.GE.AND P6, PT, R30.reuse, 0xc, PT ;  /* 0x0000000c1e00780c */ /* 0x040fe40003fc6270 */
[----:B------:R-:W-:Y:S02]  /*1de0*/  P2R R19, PR, RZ, 0x1 ;  /* 0x00000001ff137803 */ /* 0x000fe40000000000 */
[----:B------:R-:W-:Y:S02]  /*1df0*/  ISETP.GE.AND P0, PT, R30, 0xd, PT ;  /* 0x0000000d1e00780c */ /* 0x000fe40003f06270 */
[----:B------:R-:W-:-:S07]  /*1e00*/  ISETP.NE.AND P0, PT, R19, RZ, PT ;  /* 0x000000ff1300720c */ /* 0x000fce0003f05270 */
[----:B------:R-:W-:Y:S06]  /*1e10*/  @!P6 BRA `(.L_x_42094) ;  /* 0x00000000001ce947 */ /* 0x000fec0003800000 */
[----:B------:R-:W5:Y:S01]  /*1e20*/  S2UR UR5, SR_CgaCtaId ;  /* 0x00000000000579c3 */ /* 0x000f620000008800 */
[----:B------:R-:W-:Y:S01]  /*1e30*/  UMOV UR4, 0x400 ;  /* 0x0000040000047882 */ /* 0x000fe20000000000 */
[----:B------:R-:W-:Y:S01]  /*1e40*/  IADD3 R5, PT, PT, R23, R18, RZ ;  /* 0x0000001217057210 */ /* 0x000fe20007ffe0ff */
[----:B------:R-:W-:-:S04]  /*1e50*/  UIADD3 UR4, UPT, UPT, UR4, 0x1080, URZ ;  /* 0x0000108004047890 */ /* 0x000fc8000fffe0ff */
[----:B-----5:R-:W-:-:S06]  /*1e60*/  ULEA UR4, UR5, UR4, 0x18 ;  /* 0x0000000405047291 */ /* 0x020fcc000f8ec0ff */
[----:B------:R-:W-:-:S06]  /*1e70*/  LEA R5, R5, UR4, 0x2 ;  /* 0x0000000405057c11 */ /* 0x000fcc000f8e10ff */
[----:B------:R-:W0:Y:S02]  /*1e80*/  LDS R5, [R5] ;  /* 0x0000000005057984 */ /* 0x000e240000000800 */
.L_x_42094:
        /* <DEDUP_REMOVED lines=12> */
.L_x_42095:
        /* <DEDUP_REMOVED lines=12> */
.L_x_42096:
        /* <DEDUP_REMOVED lines=14> */
.L_x_42097:
[----:B------:R-:W-:-:S13]  /*20f0*/  ISETP.GE.AND P6, PT, R30, 0x10, PT ;  /* 0x000000101e00780c */ /* 0x000fda0003fc6270 */
        /* <DEDUP_REMOVED lines=10> */
.L_x_42098:
[----:B------:R-:W-:Y:S01]  /*21a0*/  ISETP.GE.AND P6, PT, R49, UR6, PT ;  /* 0x0000000631007c0c */ /* 0x000fe2000bfc6270 */
[----:B------:R-:W-:Y:S01]  /*21b0*/  IMAD.IADD R25, R51, 0x1, R25 ;  /* 0x0000000133197824 */ /* 0x000fe200078e0219 */
[----:B------:R-:W-:Y:S01]  /*21c0*/  P2R R18, PR, RZ, 0x1 ;  /* 0x00000001ff127803 */ /* 0x000fe20000000000 */
[----:B------:R-:W-:Y:S03]  /*21d0*/  BSSY B0, `(.L_x_42099) ;  /* 0x0000087000007945 */ /* 0x000fe60003800000 */
[----:B------:R-:W-:-:S04]  /*21e0*/  ISETP.GE.AND P0, PT, R25, R52, PT ;  /* 0x000000341900720c */ /* 0x000fc80003f06270 */
[----:B------:R-:W-:Y:S02]  /*21f0*/  P2R R55, PR, RZ, 0x1 ;  /* 0x00000001ff377803 */ /* 0x000fe40000000000 */
[----:B------:R-:W-:Y:S01]  /*2200*/  ISETP.NE.AND P0, PT, R18, RZ, PT ;  /* 0x000000ff1200720c */ /* 0x000fe20003f05270 */
[----:B------:R-:W-:-:S12]  /*2210*/  @P6 BRA `(.L_x_42100) ;  /* 0x0000000800086947 */ /* 0x000fd80003800000 */
[----:B------:R-:W-:Y:S01]  /*2220*/  IABS R31, R30 ;  /* 0x0000001e001f7213 */ /* 0x000fe20000000000 */
[----:B------:R-:W-:-:S03]  /*2230*/  IMAD.MOV.U32 R18, RZ, RZ, RZ ;  /* 0x000000ffff127224 */ /* 0x000fc600078e00ff */
[----:B------:R-:W5:Y:S08]  /*2240*/  I2F.RP R57, R31 ;  /* 0x0000001f00397306 */ /* 0x000f700000209400 */
[----:B-----5:R-:W5:Y:S02]  /*2250*/  MUFU.RCP R57, R57 ;  /* 0x0000003900397308 */ /* 0x020f640000001000 */
[----:B-----5:R-:W-:-:S06]  /*2260*/  VIADD R58, R57, 0xffffffe ;  /* 0x0ffffffe393a7836 */ /* 0x020fcc0000000000 */
        /* <DEDUP_REMOVED lines=9> */
[----:B------:R-:W-:Y:S01]  /*2300*/  ISETP.GT.U32.AND P6, PT, R31, R19, PT ;  /* 0x000000131f00720c */ /* 0x000fe20003fc4070 */
[----:B------:R-:W-:-:S12]  /*2310*/  VIADD R56, R18, 0x1880 ;  /* 0x0000188012387836 */ /* 0x000fd80000000000 */
[----:B------:R-:W-:-:S05]  /*2320*/  @!P6 IMAD.IADD R19, R19, 0x1, -R31 ;  /* 0x000000011313e824 */ /* 0x000fca00078e0a1f */
[----:B------:R-:W-:-:S13]  /*2330*/  ISETP.GT.U32.AND P6, PT, R31, R19, PT ;  /* 0x000000131f00720c */ /* 0x000fda0003fc4070 */
[----:B------:R-:W-:Y:S01]  /*2340*/  @!P6 IMAD.IADD R19, R19, 0x1, -R31 ;  /* 0x000000011313e824 */ /* 0x000fe200078e0a1f */
[----:B------:R-:W-:Y:S01]  /*2350*/  ISETP.GE.AND P6, PT, R46, RZ, PT ;  /* 0x000000ff2e00720c */ /* 0x000fe20003fc6270 */
[----:B------:R-:W5:-:S12]  /*2360*/  S2R R31, SR_CgaCtaId ;  /* 0x00000000001f7919 */ /* 0x000f580000008800 */
[----:B------:R-:W-:Y:S01]  /*2370*/  @!P6 IMAD.MOV R19, RZ, RZ, -R19 ;  /* 0x000000ffff13e224 */ /* 0x000fe200078e0a13 */
[----:B------:R-:W-:-:S13]  /*2380*/  ISETP.NE.AND P6, PT, R30, RZ, PT ;  /* 0x000000ff1e00720c */ /* 0x000fda0003fc5270 */
[----:B------:R-:W-:Y:S02]  /*2390*/  @!P6 LOP3.LUT R19, RZ, R30, RZ, 0x33, !PT ;  /* 0x0000001eff13e212 */ /* 0x000fe400078e33ff */
[C---:B-----5:R-:W-:Y:S02]  /*23a0*/  LEA R18, R31.reuse, R18, 0x18 ;  /* 0x000000121f127211 */ /* 0x060fe400078ec0ff */
[----:B------:R-:W-:-:S03]  /*23b0*/  LEA R56, R31, R56, 0x18 ;  /* 0x000000381f387211 */ /* 0x000fc600078ec0ff */
[----:B------:R-:W-:Y:S02]  /*23c0*/  IMAD R19, R19, 0x4, R18 ;  /* 0x0000000413137824 */ /* 0x000fe400078e0212 */
[----:B------:R-:W-:-:S07]  /*23d0*/  IMAD.MOV.U32 R18, RZ, RZ, R49 ;  /* 0x000000ffff127224 */ /* 0x000fce00078e0031 */
.L_x_42133:
[----:B0-----:R-:W-:Y:S02]  /*23e0*/  IMAD R60, R18, 0x84, R19 ;  /* 0x00000084123c7824 */ /* 0x001fe400078e0213 */
[----:B------:R-:W-:-:S04]  /*23f0*/  HFMA2 R57, -RZ, RZ, 0, 0 ;  /* 0x00000000ff397431 */ /* 0x000fc800000001ff */
[----:B------:R-:W0:Y:S01]  /*2400*/  LDS R60, [R60] ;  /* 0x000000003c3c7984 */ /* 0x000e220000000800 */
[----:B------:R-:W-:Y:S05]  /*2410*/  @!P5 BRA `(.L_x_42101) ;  /* 0x000000000010d947 */ /* 0x000fea0003800000 */
[----:B------:R-:W-:-:S03]  /*2420*/  UMOV UR4, 0xffffffff ;  /* 0xffffffff00047882 */ /* 0x000fc60000000000 */
[----:B------:R-:W-:Y:S05]  /*2430*/  BRA.DIV UR4, `(.L_x_42102) ;  /* 0x0000003e04447947 */ /* 0x000fea000b800000 */
[----:B0-----:R0:W0:Y:S02]  /*2440*/  SHFL.IDX PT, R31, R60, R20, R42 ;  /* 0x000000143c1f7389 */ /* 0x00102400000e002a */
.L_x_42246:
[----:B0-----:R-:W-:-:S07]  /*2450*/  IMAD R57, R16, R31, RZ ;  /* 0x0000001f10397224 */ /* 0x001fce00078e02ff */
.L_x_42101:
[----:B------:R-:W-:Y:S05]  /*2460*/  @!P4 BRA `(.L_x_42103) ;  /* 0x000000000010c947 */ /* 0x000fea0003800000 */
[----:B------:R-:W-:-:S03]  /*2470*/  UMOV UR4, 0xffffffff ;  /* 0xffffffff00047882 */ /* 0x000fc60000000000 */
[----:B------:R-:W-:Y:S05]  /*2480*/  BRA.DIV UR4, `(.L_x_42104) ;  /* 0x0000003e04507947 */ /* 0x000fea000b800000 */
[----:B0-----:R0:W0:Y:S02]  /*2490*/  SHFL.IDX PT, R31, R60, R54, R42 ;  /* 0x000000363c1f7389 */ /* 0x00102400000e002a */
.L_x_42249:
[----:B01----:R-:W-:-:S07]  /*24a0*/  IMAD R57, R15, R31, R57 ;  /* 0x0000001f0f397224 */ /* 0x003fce00078e0239 */
.L_x_42103:
[----:B------:R-:W-:Y:S05]  /*24b0*/  @!P3 BRA `(.L_x_42105) ;  /* 0x000000000010b947 */ /* 0x000fea0003800000 */
[----:B------:R-:W-:-:S03]  /*24c0*/  UMOV UR4, 0xffffffff ;  /* 0xffffffff00047882 */ /* 0x000fc60000000000 */
[----:B------:R-:W-:Y:S05]  /*24d0*/  BRA.DIV UR4, `(.L_x_42106) ;  /* 0x0000003e045c7947 */ /* 0x000fea000b800000 */
[----:B0-----:R0:W0:Y:S02]  /*24e0*/  SHFL.IDX PT, R31, R60, R41, R42 ;  /* 0x000000293c1f7389 */ /* 0x00102400000e002a */
.L_x_42252:
[----:B0-2---:R-:W-:-:S07]  /*24f0*/  IMAD R57, R14, R31, R57 ;  /* 0x0000001f0e397224 */ /* 0x005fce00078e0239 */
.L_x_42105:
[----:B------:R-:W-:Y:S05]  /*2500*/  @!P2 BRA `(.L_x_42107) ;  /* 0x000000000010a947 */ /* 0x000fea0003800000 */
[----:B------:R-:W-:-:S03]  /*2510*/  UMOV UR4, 0xffffffff ;  /* 0xffffffff00047882 */ /* 0x000fc60000000000 */
[----:B------:R-:W-:Y:S05]  /*2520*/  BRA.DIV UR4, `(.L_x_42108) ;  /* 0x0000003e04687947 */ /* 0x000fea000b800000 */
[----:B0-----:R0:W0:Y:S02]  /*2530*/  SHFL.IDX PT, R31, R60, R40, R42 ;  /* 0x000000283c1f7389 */ /* 0x00102400000e002a */
.L_x_42255:
[----:B0--3--:R-:W-:-:S07]  /*2540*/  IMAD R57, R13, R31, R57 ;  /* 0x0000001f0d397224 */ /* 0x009fce00078e0239 */
.L_x_42107:
[----:B------:R-:W-:Y:S05]  /*2550*/  @!P1 BRA `(.L_x_42109) ;  /* 0x0000000000109947 */ /* 0x000fea0003800000 */
[----:B------:R-:W-:-:S03]  /*2560*/  UMOV UR4, 0xffffffff ;  /* 0xffffffff00047882 */ /* 0x000fc60000000000 */
[----:B------:R-:W-:Y:S05]  /*2570*/  BRA.DIV UR4, `(.L_x_42110) ;  /* 0x0000003e04747947 */ /* 0x000fea000b800000 */
[----:B0-----:R0:W0:Y:S02]  /*2580*/  SHFL.IDX PT, R31, R60, R39, R42 ;  /* 0x000000273c1f7389 */ /* 0x00102400000e002a */
.L_x_42258:
[----:B0---4-:R-:W-:-:S07]  /*2590*/  IMAD R57, R12, R31, R57 ;  /* 0x0000001f0c397224 */ /* 0x011fce00078e0239 */
.L_x_42109:
[----:B------:R-:W-:Y:S05]  /*25a0*/  @!P0 BRA `(.L_x_42111) ;  /* 0x0000000000108947 */ /* 0x000fea0003800000 */
[----:B------:R-:W-:-:S03]  /*25b0*/  UMOV UR4, 0xffffffff ;  /* 0xffffffff00047882 */ /* 0x000fc60000000000 */
[----:B------:R-:W-:Y:S05]  /*25c0*/  BRA.DIV UR4, `(.L_x_42112) ;  /* 0x0000003e04807947 */ /* 0x000fea000b800000 */
[----:B0-----:R0:W0:Y:S02]  /*25d0*/  SHFL.IDX PT, R31, R60, R38, R42 ;  /* 0x000000263c1f7389 */ /* 0x00102400000e002a */
.L_x_42261:
[----:B0-----:R-:W-:-:S07]  /*25e0*/  IMAD R57, R11, R31, R57 ;  /* 0x0000001f0b397224 */ /* 0x001fce00078e0239 */
.L_x_42111:
[----:B------:R-:W5:Y:S02]  /*25f0*/  LDC R58, c[0x0][0x3ac] ;  /* 0x0000eb00ff3a7b82 */ /* 0x000f640000000800 */
[----:B-----5:R-:W-:-:S13]  /*2600*/  ISETP.GE.AND P6, PT, R58, 0x7, PT ;  /* 0x000000073a00780c */ /* 0x020fda0003fc6270 */
[----:B------:R-:W-:Y:S05]  /*2610*/  @!P6 BRA `(.L_x_42113) ;  /* 0x000000000010e947 */ /* 0x000fea0003800000 */
[----:B------:R-:W-:-:S03]  /*2620*/  UMOV UR4, 0xffffffff ;  /* 0xffffffff00047882 */ /* 0x000fc60000000000 */
[----:B------:R-:W-:Y:S05]  /*2630*/  BRA.DIV UR4, `(.L_x_42114) ;  /* 0x0000003e04847947 */ /* 0x000fea000b800000 */
[----:B0-----:R0:W0:Y:S02]  /*2640*/  SHFL.IDX PT, R31, R60, R37, R42 ;  /* 0x000000253c1f7389 */ /* 0x00102400000e002a */
.L_x_42264:
[----:B0-----:R-:W-:-:S07]  /*2650*/  IMAD R57, R10, R31, R57 ;  /* 0x0000001f0a397224 */ /* 0x001fce00078e0239 */
.L_x_42113:
[----:B------:R-:W-:-:S13]  /*2660*/  ISETP.GE.AND P6, PT, R58, 0x8, PT ;  /* 0x000000083a00780c */ /* 0x000fda0003fc6270 */
[----:B------:R-:W-:Y:S05]  /*2670*/  @!P6 BRA `(.L_x_42115) ;  /* 0x000000000010e947 */ /* 0x000fea0003800000 */
[----:B------:R-:W-:-:S03]  /*2680*/  UMOV UR4, 0xffffffff ;  /* 0xffffffff00047882 */ /* 0x000fc60000000000 */
[----:B------:R-:W-:Y:S05]  /*2690*/  BRA.DIV UR4, `(.L_x_42116) ;  /* 0x0000003e048c7947 */ /* 0x000fea000b800000 */
[----:B0-----:R0:W0:Y:S02]  /*26a0*/  SHFL.IDX PT, R31, R60, R36, R42 ;  /* 0x000000243c1f7389 */ /* 0x00102400000e002a */
.L_x_42267:
[----:B0-----:R-:W-:-:S07]  /*26b0*/  IMAD R57, R9, R31, R57 ;  /* 0x0000001f09397224 */ /* 0x001fce00078e0239 */
.L_x_42115:
[----:B------:R-:W-:-:S13]  /*26c0*/  ISETP.GE.AND P6, PT, R58, 0x9, PT ;  /* 0x000000093a00780c */ /* 0x000fda0003fc6270 */
[----:B------:R-:W-:Y:S05]  /*26d0*/  @!P6 BRA `(.L_x_42117) ;  /* 0x000000000010e947 */ /* 0x000fea0003800000 */
[----:B------:R-:W-:-:S03]  /*26e0*/  UMOV UR4, 0xffffffff ;  /* 0xffffffff00047882 */ /* 0x000fc60000000000 */
[----:B------:R-:W-:Y:S05]  /*26f0*/  BRA.DIV UR4, `(.L_x_42118) ;  /* 0x0000003e04947947 */ /* 0x000fea000b800000 */
[----:B0-----:R0:W0:Y:S02]  /*2700*/  SHFL.IDX PT, R31, R60, R35, R42 ;  /* 0x000000233c1f7389 */ /* 0x00102400000e002a */
.L_x_42270:
[----:B0-----:R-:W-:-:S07]  /*2710*/  IMAD R57, R8, R31, R57 ;  /* 0x0000001f08397224 */ /* 0x001fce00078e0239 */
.L_x_42117:
[----:B------:R-:W-:-:S13]  /*2720*/  ISETP.GE.AND P6, PT, R58, 0xa, PT ;  /* 0x0000000a3a00780c */ /* 0x000fda0003fc6270 */
[----:B------:R-:W-:Y:S05]  /*2730*/  @!P6 BRA `(.L_x_42119) ;  /* 0x000000000010e947 */ /* 0x000fea0003800000 */
[----:B------:R-:W-:-:S03]  /*2740*/  UMOV UR4, 0xffffffff ;  /* 0xffffffff00047882 */ /* 0x000fc60000000000 */
[----:B------:R-:W-:Y:S05]  /*2750*/  BRA.DIV UR4, `(.L_x_42120) ;  /* 0x0000003e049c7947 */ /* 0x000fea000b800000 */
[----:B0-----:R0:W0:Y:S02]  /*2760*/  SHFL.IDX PT, R31, R60, R34, R42 ;  /* 0x000000223c1f7389 */ /* 0x00102400000e002a */
.L_x_42273:
[----:B0-----:R-:W-:-:S07]  /*2770*/  IMAD R57, R7, R31, R57 ;  /* 0x0000001f07397224 */ /* 0x001fce00078e0239 */
.L_x_42119:
[----:B------:R-:W-:-:S13]  /*2780*/  ISETP.GE.AND P6, PT, R58, 0xb, PT ;  /* 0x0000000b3a00780c */ /* 0x000fda0003fc6270 */
[----:B------:R-:W-:Y:S05]  /*2790*/  @!P6 BRA `(.L_x_42121) ;  /* 0x000000000010e947 */ /* 0x000fea0003800000 */
[----:B------:R-:W-:-:S03]  /*27a0*/  UMOV UR4, 0xffffffff ;  /* 0xffffffff00047882 */ /* 0x000fc60000000000 */
[----:B------:R-:W-:Y:S05]  /*27b0*/  BRA.DIV UR4, `(.L_x_42122) ;  /* 0x0000003e04a47947 */ /* 0x000fea000b800000 */
[----:B0-----:R0:W0:Y:S02]  /*27c0*/  SHFL.IDX PT, R31, R60, R33, R42 ;  /* 0x000000213c1f7389 */ /* 0x00102400000e002a */
.L_x_42276:
[----:B0-----:R-:W-:-:S07]  /*27d0*/  IMAD R57, R6, R31, R57 ;  /* 0x0000001f06397224 */ /* 0x001fce00078e0239 */
.L_x_42121:
[----:B------:R-:W-:-:S13]  /*27e0*/  ISETP.GE.AND P6, PT, R58, 0xc, PT ;  /* 0x0000000c3a00780c */ /* 0x000fda0003fc6270 */
[----:B------:R-:W-:Y:S05]  /*27f0*/  @!P6 BRA `(.L_x_42123) ;  /* 0x000000000010e947 */ /* 0x000fea0003800000 */
[----:B------:R-:W-:-:S03]  /*2800*/  UMOV UR4, 0xffffffff ;  /* 0xffffffff00047882 */ /* 0x000fc60000000000 */
[----:B------:R-:W-:Y:S05]  /*2810*/  BRA.DIV UR4, `(.L_x_42124) ;  /* 0x0000003e04ac7947 */ /* 0x000fea000b800000 */
[----:B0-----:R0:W0:Y:S02]  /*2820*/  SHFL.IDX PT, R31, R60, R32, R42 ;  /* 0x000000203c1f7389 */ /* 0x00102400000e002a */
.L_x_42279:
[----:B0-----:R-:W-:-:S07]  /*2830*/  IMAD R57, R5, R31, R57 ;  /* 0x0000001f05397224 */ /* 0x001fce00078e0239 */
.L_x_42123:
[----:B------:R-:W-:-:S13]  /*2840*/  ISETP.GE.AND P6, PT, R58, 0xd, PT ;  /* 0x0000000d3a00780c */ /* 0x000fda0003fc6270 */
[----:B------:R-:W-:Y:S05]  /*2850*/  @!P6 BRA `(.L_x_42125) ;  /* 0x000000000010e947 */ /* 0x000fea0003800000 */
[----:B------:R-:W-:-:S03]  /*2860*/  UMOV UR4, 0xffffffff ;  /* 0xffffffff00047882 */ /* 0x000fc60000000000 */
[----:B------:R-:W-:Y:S05]  /*2870*/  BRA.DIV UR4, `(.L_x_42126) ;  /* 0x0000003e04b47947 */ /* 0x000fea000b800000 */
[----:B0-----:R0:W0:Y:S02]  /*2880*/  SHFL.IDX PT, R31, R60, R29, R42 ;  /* 0x0000001d3c1f7389 */ /* 0x00102400000e002a */
.L_x_42282:
[----:B0-----:R-:W-:-:S07]  /*2890*/  IMAD R57, R4, R31, R57 ;  /* 0x0000001f04397224 */ /* 0x001fce00078e0239 */
.L_x_42125:
[----:B------:R-:W-:-:S13]  /*28a0*/  ISETP.GE.AND P6, PT, R58, 0xe, PT ;  /* 0x0000000e3a00780c */ /* 0x000fda0003fc6270 */
[----:B------:R-:W-:Y:S05]  /*28b0*/  @!P6 BRA `(.L_x_42127) ;  /* 0x000000000010e947 */ /* 0x000fea0003800000 */
[----:B------:R-:W-:-:S03]  /*28c0*/  UMOV UR4, 0xffffffff ;  /* 0xffffffff00047882 */ /* 0x000fc60000000000 */
[----:B------:R-:W-:Y:S05]  /*28d0*/  BRA.DIV UR4, `(.L_x_42128) ;  /* 0x0000003e04bc7947 */ /* 0x000fea000b800000 */
[----:B0-----:R0:W0:Y:S02]  /*28e0*/  SHFL.IDX PT, R31, R60, R28, R42 ;  /* 0x0000001c3c1f7389 */ /* 0x00102400000e002a */
.L_x_42285:
[----:B0-----:R-:W-:-:S07]  /*28f0*/  IMAD R57, R3, R31, R57 ;  /* 0x0000001f03397224 */ /* 0x001fce00078e0239 */
.L_x_42127:
[----:B------:R-:W-:-:S13]  /*2900*/  ISETP.GE.AND P6, PT, R58, 0xf, PT ;  /* 0x0000000f3a00780c */ /* 0x000fda0003fc6270 */
[----:B------:R-:W-:Y:S05]  /*2910*/  @!P6 BRA `(.L_x_42129) ;  /* 0x000000000010e947 */ /* 0x000fea0003800000 */
[----:B------:R-:W-:-:S03]  /*2920*/  UMOV UR4, 0xffffffff ;  /* 0xffffffff00047882 */ /* 0x000fc60000000000 */
[----:B------:R-:W-:Y:S05]  /*2930*/  BRA.DIV UR4, `(.L_x_42130) ;  /* 0x0000003e04c47947 */ /* 0x000fea000b800000 */
[----:B0-----:R0:W0:Y:S02]  /*2940*/  SHFL.IDX PT, R31, R60, R27, R42 ;  /* 0x0000001b3c1f7389 */ /* 0x00102400000e002a */
.L_x_42288:
[----:B0-----:R-:W-:-:S07]  /*2950*/  IMAD R57, R2, R31, R57 ;  /* 0x0000001f02397224 */ /* 0x001fce00078e0239 */
.L_x_42129:
[----:B------:R-:W-:-:S13]  /*2960*/  ISETP.GE.AND P6, PT, R58, 0x10, PT ;  /* 0x000000103a00780c */ /* 0x000fda0003fc6270 */
[----:B------:R-:W-:Y:S05]  /*2970*/  @!P6 BRA `(.L_x_42131) ;  /* 0x000000000010e947 */ /* 0x000fea0003800000 */
[----:B------:R-:W-:-:S03]  /*2980*/  UMOV UR4, 0xffffffff ;  /* 0xffffffff00047882 */ /* 0x000fc60000000000 */
[----:B------:R-:W-:Y:S05]  /*2990*/  BRA.DIV UR4, `(.L_x_42132) ;  /* 0x0000003e04cc7947 */ /* 0x000fea000b800000 */
[----:B0-----:R0:W0:Y:S02]  /*29a0*/  SHFL.IDX PT, R31, R60, R26, R42 ;  /* 0x0000001a3c1f7389 */ /* 0x00102400000e002a */
.L_x_42291:
[----:B0-----:R-:W-:-:S07]  /*29b0*/  IMAD R57, R0, R31, R57 ;  /* 0x0000001f00397224 */ /* 0x001fce00078e0239 */
.L_x_42131:
        /* <DEDUP_REMOVED lines=8> */
.L_x_42100:
[----:B------:R-:W-:Y:S05]  /*2a40*/  BSYNC B0 ;  /* 0x0000000000007941 */ /* 0x000fea0003800000 */
.L_x_42099:
[----:B------:R-:W-:-:S13]  /*2a50*/  ISETP.NE.AND P6, PT, R55, RZ, PT ;  /* 0x000000ff3700720c */ /* 0x000fda0003fc5270 */
[----:B------:R-:W-:Y:S05]  /*2a60*/  @!P6 BRA `(.L_x_42134) ;  /* 0xffffffe800d0e947 */ /* 0x000fea000383ffff */
[----:B------:R-:W-:Y:S05]  /*2a70*/  BSYNC B1 ;  /* 0x0000000000017941 */ /* 0x000fea0003800000 */
.L_x_42082:
[----:B------:R-:W-:Y:S05]  /*2a80*/  BRA `(.L_x_42080) ;  /* 0x0000003000bc7947 */ /* 0x000fea0003800000 */
.L_x_42081:
[----:B------:R-:W-:-:S09]  /*2a90*/  UISETP.GT.U32.AND UP0, UPT, UR7, 0x1f, UPT ;  /* 0x0000001f0700788c */ /* 0x000fd2000bf04070 */
[----:B------:R-:W-:Y:S05]  /*2aa0*/  BRA.U UP0, `(.L_x_42135) ;  /* 0x0000001900507547 */ /* 0x000fea000b800000 */
[C---:B------:R-:W-:Y:S01]  /*2ab0*/  VIADD R3, R44.reuse, 0x2 ;  /* 0x000000022c037836 */ /* 0x040fe20000000000 */
[----:B------:R-:W-:Y:S01]  /*2ac0*/  IADD3 R23, PT, PT, R47, 0x2, RZ ;  /* 0x000000022f177810 */ /* 0x000fe20007ffe0ff */
[C---:B0-----:R-:W-:Y:S02]  /*2ad0*/  VIADD R2, R44.reuse, 0x1 ;  /* 0x000000012c027836 */ /* 0x041fe40000000000 */
[----:B-12---:R-:W-:Y:S01]  /*2ae0*/  IMAD.U32 R0, RZ, RZ, UR7 ;  /* 0x00000007ff007e24 */ /* 0x006fe2000f8e00ff */
[----:B------:R-:W-:Y:S01]  /*2af0*/  ISETP.GE.U32.AND P1, PT, R3, UR7, PT ;  /* 0x0000000703007c0c */ /* 0x000fe2000bf26070 */
[----:B------:R-:W-:Y:S01]  /*2b00*/  VIADD R4, R44, 0x3 ;  /* 0x000000032c047836 */ /* 0x000fe20000000000 */
[----:B------:R-:W-:Y:S01]  /*2b10*/  ISETP.GE.U32.AND P0, PT, R2, UR7, PT ;  /* 0x0000000702007c0c */ /* 0x000fe2000bf06070 */
[----:B------:R-:W-:Y:S01]  /*2b20*/  VIADD R5, R44, 0x6 ;  /* 0x000000062c057836 */ /* 0x000fe20000000000 */
[----:B------:R-:W-:Y:S01]  /*2b30*/  SEL R40, R0, RZ, P1 ;  /* 0x000000ff00287207 */ /* 0x000fe20000800000 */
[C---:B------:R-:W-:Y:S01]  /*2b40*/  VIADD R61, R47.reuse, 0x1 ;  /* 0x000000012f3d7836 */ /* 0x040fe20000000000 */
[----:B------:R-:W-:Y:S01]  /*2b50*/  ISETP.GE.U32.AND P2, PT, R4, UR7, PT ;  /* 0x0000000704007c0c */ /* 0x000fe2000bf46070 */
[C---:B------:R-:W-:Y:S01]  /*2b60*/  VIADD R22, R47.reuse, 0x3 ;  /* 0x000000032f167836 */ /* 0x040fe20000000000 */
[----:B------:R-:W-:Y:S01]  /*2b70*/  SEL R41, R0, RZ, P0 ;  /* 0x000000ff00297207 */ /* 0x000fe20000000000 */
[----:B------:R-:W-:Y:S01]  /*2b80*/  VIADD R21, R47, 0x4 ;  /* 0x000000042f157836 */ /* 0x000fe20000000000 */
[----:B------:R-:W-:Y:S01]  /*2b90*/  IADD3 R40, PT, PT, R3, -R40, RZ ;  /* 0x8000002803287210 */ /* 0x000fe20007ffe0ff */
[----:B------:R-:W-:Y:S01]  /*2ba0*/  VIADD R3, R44, 0x4 ;  /* 0x000000042c037836 */ /* 0x000fe20000000000 */
[----:B------:R-:W-:Y:S01]  /*2bb0*/  SEL R39, R0, RZ, P2 ;  /* 0x000000ff00277207 */ /* 0x000fe20001000000 */
[----:B------:R-:W-:Y:S01]  /*2bc0*/  IMAD.IADD R41, R2, 0x1, -R41 ;  /* 0x0000000102297824 */ /* 0x000fe200078e0a29 */
[----:B------:R-:W-:Y:S01]  /*2bd0*/  ISETP.GE.U32.AND P2, PT, R5, UR7, PT ;  /* 0x0000000705007c0c */ /* 0x000fe2000bf46070 */
[----:B------:R-:W-:Y:S01]  /*2be0*/  VIADD R2, R44, 0x5 ;  /* 0x000000052c027836 */ /* 0x000fe20000000000 */
[----:B------:R-:W-:Y:S01]  /*2bf0*/  ISETP.GE.U32.AND P0, PT, R3, UR7, PT ;  /* 0x0000000703007c0c */ /* 0x000fe2000bf06070 */
[----:B------:R-:W-:Y:S01]  /*2c00*/  IMAD.IADD R39, R4, 0x1, -R39 ;  /* 0x0000000104277824 */ /* 0x000fe200078e0a27 */
[----:B------:R-:W-:Y:S01]  /*2c10*/  SEL R36, R0, RZ, P2 ;  /* 0x000000ff00247207 */ /* 0x000fe20001000000 */
[----:B------:R-:W-:Y:S01]  /*2c20*/  VIADD R4, R44, 0x7 ;  /* 0x000000072c047836 */ /* 0x000fe20000000000 */
[----:B------:R-:W-:Y:S01]  /*2c30*/  SEL R38, R0, RZ, P0 ;  /* 0x000000ff00267207 */ /* 0x000fe20000000000 */
[----:B------:R-:W-:Y:S01]  /*2c40*/  VIADD R20, R47, 0x5 ;  /* 0x000000052f147836 */ /* 0x000fe20000000000 */
[----:B------:R-:W-:Y:S01]  /*2c50*/  ISETP.GE.U32.AND P1, PT, R2, UR7, PT ;  /* 0x0000000702007c0c */ /* 0x000fe2000bf26070 */
[----:B------:R-:W-:Y:S01]  /*2c60*/  IMAD.IADD R36, R5, 0x1, -R36 ;  /* 0x0000000105247824 */ /* 0x000fe200078e0a24 */
[----:B------:R-:W-:Y:S01]  /*2c70*/  ISETP.GE.U32.AND P3, PT, R4, UR7, PT ;  /* 0x0000000704007c0c */ /* 0x000fe2000bf66070 */
[----:B------:R-:W-:Y:S01]  /*2c80*/  IMAD.IADD R38, R3, 0x1, -R38 ;  /* 0x0000000103267824 */ /* 0x000fe200078e0a26 */
[----:B------:R-:W-:Y:S01]  /*2c90*/  SEL R37, R0, RZ, P1 ;  /* 0x000000ff00257207 */ /* 0x000fe20000800000 */
[----:B------:R-:W-:Y:S01]  /*2ca0*/  VIADD R3, R44, 0x8 ;  /* 0x000000082c037836 */ /* 0x000fe20000000000 */
[----:B------:R-:W-:Y:S01]  /*2cb0*/  SEL R35, R0, RZ, P3 ;  /* 0x000000ff00237207 */ /* 0x000fe20001800000 */
[----:B------:R-:W-:Y:S01]  /*2cc0*/  VIADD R5, R44, 0xa ;  /* 0x0000000a2c057836 */ /* 0x000fe20000000000 */
[----:B------:R-:W-:Y:S01]  /*2cd0*/  LOP3.LUT R61, R61, 0xf, RZ, 0xc0, !PT ;  /* 0x0000000f3d3d7812 */ /* 0x000fe200078ec0ff */
[----:B------:R-:W-:Y:S01]  /*2ce0*/  IMAD.IADD R37, R2, 0x1, -R37 ;  /* 0x0000000102257824 */ /* 0x000fe200078e0a25 */
[----:B------:R-:W-:Y:S01]  /*2cf0*/  IADD3 R35, PT, PT, R4, -R35, RZ ;  /* 0x8000002304237210 */ /* 0x000fe20007ffe0ff */
[C---:B------:R-:W-:Y:S01]  /*2d00*/  VIADD R2, R44.reuse, 0x9 ;  /* 0x000000092c027836 */ /* 0x040fe20000000000 */
[----:B------:R-:W-:Y:S01]  /*2d10*/  ISETP.GE.U32.AND P0, PT, R3, UR7, PT ;  /* 0x0000000703007c0c */ /* 0x000fe2000bf06070 */
[----:B------:R-:W-:Y:S01]  /*2d20*/  VIADD R4, R44, 0xb ;  /* 0x0000000b2c047836 */ /* 0x000fe20000000000 */
[----:B------:R-:W-:Y:S01]  /*2d30*/  ISETP.GE.U32.AND P2, PT, R5, UR7, PT ;  /* 0x0000000705007c0c */ /* 0x000fe2000bf46070 */
[----:B------:R-:W-:Y:S01]  /*2d40*/  VIADD R19, R47, 0x6 ;  /* 0x000000062f137836 */ /* 0x000fe20000000000 */
[----:B------:R-:W-:Y:S01]  /*2d50*/  SEL R34, R0, RZ, P0 ;  /* 0x000000ff00227207 */ /* 0x000fe20000000000 */
[----:B------:R-:W-:Y:S01]  /*2d60*/  IMAD.MOV.U32 R24, RZ, RZ, RZ ;  /* 0x000000ffff187224 */ /* 0x000fe200078e00ff */
[----:B------:R-:W-:-:S02]  /*2d70*/  ISETP.GE.U32.AND P1, PT, R2, UR7, PT ;  /* 0x0000000702007c0c */ /* 0x000fc4000bf26070 */
[----:B------:R-:W-:Y:S01]  /*2d80*/  ISETP.GE.U32.AND P3, PT, R4, UR7, PT ;  /* 0x0000000704007c0c */ /* 0x000fe2000bf66070 */
[----:B------:R-:W-:Y:S01]  /*2d90*/  IMAD.IADD R34, R3, 0x1, -R34 ;  /* 0x0000000103227824 */ /* 0x000fe200078e0a22 */
[C---:B------:R-:W-:Y:S02]  /*2da0*/  SEL R33, R0.reuse, RZ, P1 ;  /* 0x000000ff00217207 */ /* 0x040fe40000800000 */
[C---:B------:R-:W-:Y:S02]  /*2db0*/  SEL R32, R0.reuse, RZ, P2 ;  /* 0x000000ff00207207 */ /* 0x040fe40001000000 */
[----:B------:R-:W-:Y:S01]  /*2dc0*/  SEL R29, R0, RZ, P3 ;  /* 0x000000ff001d7207 */ /* 0x000fe20001800000 */
[----:B------:R-:W-:Y:S01]  /*2dd0*/  IMAD.IADD R33, R2, 0x1, -R33 ;  /* 0x0000000102217824 */ /* 0x000fe200078e0a21 */
[----:B------:R-:W-:Y:S01]  /*2de0*/  IADD3 R3, PT, PT, R44, 0xc, RZ ;  /* 0x0000000c2c037810 */ /* 0x000fe20007ffe0ff */
[----:B------:R-:W-:Y:S01]  /*2df0*/  IMAD.IADD R32, R5, 0x1, -R32 ;  /* 0x0000000105207824 */ /* 0x000fe200078e0a20 */
[----:B------:R-:W-:Y:S01]  /*2e00*/  LOP3.LUT R23, R23, 0xf, RZ, 0xc0, !PT ;  /* 0x0000000f17177812 */ /* 0x000fe200078ec0ff */
[----:B------:R-:W-:Y:S01]  /*2e10*/  IMAD.IADD R29, R4, 0x1, -R29 ;  /* 0x00000001041d7824 */ /* 0x000fe200078e0a1d */
[----:B------:R-:W-:Y:S01]  /*2e20*/  ISETP.GE.U32.AND P0, PT, R3, UR7, PT ;  /* 0x0000000703007c0c */ /* 0x000fe2000bf06070 */
[----:B------:R-:W-:Y:S01]  /*2e30*/  VIADD R2, R44, 0xd ;  /* 0x0000000d2c027836 */ /* 0x000fe20000000000 */
[----:B------:R-:W-:Y:S01]  /*2e40*/  LOP3.LUT R22, R22, 0xf, RZ, 0xc0, !PT ;  /* 0x0000000f16167812 */ /* 0x000fe200078ec0ff */
[----:B------:R-:W-:Y:S01]  /*2e50*/  VIADD R5, R44, 0xe ;  /* 0x0000000e2c057836 */ /* 0x000fe20000000000 */
[----:B------:R-:W-:Y:S01]  /*2e60*/  SEL R28, R0, RZ, P0 ;  /* 0x000000ff001c7207 */ /* 0x000fe20000000000 */
[----:B------:R-:W-:Y:S01]  /*2e70*/  VIADD R4, R44, 0xf ;  /* 0x0000000f2c047836 */ /* 0x000fe20000000000 */
[----:B------:R-:W-:-:S02]  /*2e80*/  ISETP.GE.U32.AND P1, PT, R2, UR7, PT ;  /* 0x0000000702007c0c */ /* 0x000fc4000bf26070 */
[----:B------:R-:W-:Y:S01]  /*2e90*/  ISETP.GE.U32.AND P2, PT, R5, UR7, PT ;  /* 0x0000000705007c0c */ /* 0x000fe2000bf46070 */
[----:B------:R-:W-:Y:S01]  /*2ea0*/  IMAD.IADD R28, R3, 0x1, -R28 ;  /* 0x00000001031c7824 */ /* 0x000fe200078e0a1c */
[----:B------:R-:W-:Y:S02]  /*2eb0*/  ISETP.GE.U32.AND P3, PT, R4, UR7, PT ;  /* 0x0000000704007c0c */ /* 0x000fe4000bf66070 */
[----:B------:R-:W-:Y:S02]  /*2ec0*/  ISETP.GE.U32.AND P0, PT, R44, UR7, PT ;  /* 0x000000072c007c0c */ /* 0x000fe4000bf06070 */
[C---:B------:R-:W-:Y:S02]  /*2ed0*/  SEL R27, R0.reuse, RZ, P1 ;  /* 0x000000ff001b7207 */ /* 0x040fe40000800000 */
[C---:B------:R-:W-:Y:S02]  /*2ee0*/  SEL R26, R0.reuse, RZ, P2 ;  /* 0x000000ff001a7207 */ /* 0x040fe40001000000 */
[----:B------:R-:W-:Y:S01]  /*2ef0*/  SEL R25, R0, RZ, P3 ;  /* 0x000000ff00197207 */ /* 0x000fe20001800000 */
[----:B------:R-:W-:Y:S01]  /*2f00*/  IMAD.IADD R27, R2, 0x1, -R27 ;  /* 0x00000001021b7824 */ /* 0x000fe200078e0a1b */
[----:B------:R-:W-:Y:S01]  /*2f10*/  SEL R3, R0, RZ, P0 ;  /* 0x000000ff00037207 */ /* 0x000fe20000000000 */
[----:B------:R-:W-:Y:S01]  /*2f20*/  IMAD.IADD R26, R5, 0x1, -R26 ;  /* 0x00000001051a7824 */ /* 0x000fe200078e0a1a */
[----:B------:R-:W-:Y:S01]  /*2f30*/  LOP3.LUT R21, R21, 0xf, RZ, 0xc0, !PT ;  /* 0x0000000f15157812 */ /* 0x000fe200078ec0ff */
[----:B------:R-:W-:Y:S01]  /*2f40*/  IMAD.IADD R25, R4, 0x1, -R25 ;  /* 0x0000000104197824 */ /* 0x000fe200078e0a19 */
[----:B------:R-:W-:Y:S01]  /*2f50*/  LOP3.LUT R20, R20, 0xf, RZ, 0xc0, !PT ;  /* 0x0000000f14147812 */ /* 0x000fe200078ec0ff */
[----:B------:R-:W-:Y:S01]  /*2f60*/  IMAD.IADD R18, R44, 0x1, -R3 ;  /* 0x000000012c127824 */ /* 0x000fe200078e0a03 */
[----:B------:R-:W-:-:S07]  /*2f70*/  LOP3.LUT R19, R19, 0xf, RZ, 0xc0, !PT ;  /* 0x0000000f13137812 */ /* 0x000fce00078ec0ff */
.L_x_42187:
[----:B0-----:R-:W0:Y:S01]  /*2f80*/  LDC R56, c[0x0][0x3ac] ;  /* 0x0000eb00ff387b82 */ /* 0x001e220000000800 */
        /* <DEDUP_REMOVED lines=17> */
.L_x_42136:
        /* <DEDUP_REMOVED lines=8> */
.L_x_42137:
        /* <DEDUP_REMOVED lines=8> */
.L_x_42138:
        /* <DEDUP_REMOVED lines=8> */
.L_x_42139:
        /* <DEDUP_REMOVED lines=8> */
.L_x_42140:
        /* <DEDUP_REMOVED lines=8> */
.L_x_42141:
[----:B------:R-:W-:Y:S02]  /*3320*/  P2R R31, PR, RZ, 0x1 ;  /* 0x00000001ff1f7803 */ /* 0x000fe40000000000 */
[----:B------:R-:W-:Y:S02]  /*3330*/  ISETP.GE.U32.AND P0, PT, R56, 0x8, PT ;  /* 0x000000083800780c */ /* 0x000fe40003f06070 */
        /* <DEDUP_REMOVED lines=9> */
.L_x_42142:
[C---:B------:R-:W-:Y:S02]  /*33d0*/  ISETP.GE.U32.AND P6, PT, R56.reuse, 0x8, PT ;  /* 0x000000083800780c */ /* 0x040fe40003fc6070 */
[----:B------:R-:W-:Y:S02]  /*33e0*/  P2R R31, PR, RZ, 0x1 ;  /* 0x00000001ff1f7803 */ /* 0x000fe40000000000 */
[----:B------:R-:W-:Y:S02]  /*33f0*/  ISETP.GE.U32.AND P0, PT, R56, 0x9, PT ;  /* 0x000000093800780c */ /* 0x000fe40003f06070 */
        /* <DEDUP_REMOVED lines=11> */
.L_x_42143:
[C---:B------:R-:W-:Y:S02]  /*34b0*/  ISETP.GE.U32.AND P6, PT, R56.reuse, 0x9, PT ;  /* 0x000000093800780c */ /* 0x040fe40003fc6070 */
[----:B------:R-:W-:Y:S02]  /*34c0*/  P2R R31, PR, RZ, 0x1 ;  /* 0x00000001ff1f7803 */ /* 0x000fe40000000000 */
[----:B------:R-:W-:Y:S02]  /*34d0*/  ISETP.GE.U32.AND P0, PT, R56, 0xa, PT ;  /* 0x0000000a3800780c */ /* 0x000fe40003f06070 */
        /* <DEDUP_REMOVED lines=10> */
.L_x_42144:
[C---:B------:R-:W-:Y:S02]  /*3580*/  ISETP.GE.U32.AND P6, PT, R56.reuse, 0xa, PT ;  /* 0x0000000a3800780c */ /* 0x040fe40003fc6070 */
[----:B------:R-:W-:Y:S02]  /*3590*/  P2R R31, PR, RZ, 0x1 ;  /* 0x00000001ff1f7803 */ /* 0x000fe40000000000 */
[----:B------:R-:W-:Y:S02]  /*35a0*/  ISETP.GE.U32.AND P0, PT, R56, 0xb, PT ;  /* 0x0000000b3800780c */ /* 0x000fe40003f06070 */
[----:B------:R-:W-:-:S07]  /*35b0*/  ISETP.NE.AND P0, PT, R31, RZ, PT ;  /* 0x000000ff1f00720c */ /* 0x000fce0003f05270 */
[----:B------:R-:W-:Y:S06]  /*35c0*/  @!P6 BRA `(.L_x_42145) ;  /* 0x000000000024e947 */ /* 0x000fec0003800000 */
        /* <DEDUP_REMOVED lines=9> */
.L_x_42145:
        /* <DEDUP_REMOVED lines=14> */
.L_x_42146:
        /* <DEDUP_REMOVED lines=14> */
.L_x_42147:
        /* <DEDUP_REMOVED lines=14> */
.L_x_42148:
        /* <DEDUP_REMOVED lines=14> */
.L_x_42149:
        /* <DEDUP_REMOVED lines=14> */
.L_x_42150:
[----:B------:R-:W-:-:S13]  /*3ac0*/  ISETP.GE.U32.AND P6, PT, R56, 0x10, PT ;  /* 0x000000103800780c */ /* 0x000fda0003fc6070 */
        /* <DEDUP_REMOVED lines=10> */
.L_x_42151:
        /* <DEDUP_REMOVED lines=8> */
[----:B------:R-:W5:Y:S01]  /*3bf0*/  I2F.U32.RP R55, R56 ;  /* 0x0000003800377306 */ /* 0x000f620000209000 */
[----:B------:R-:W-:-:S07]  /*3c00*/  IMAD.MOV.U32 R30, RZ, RZ, RZ ;  /* 0x000000ffff1e7224 */ /* 0x000fce00078e00ff */
[----:B-----5:R-:W5:Y:S02]  /*3c10*/  MUFU.RCP R55, R55 ;  /* 0x0000003700377308 */ /* 0x020f640000001000 */
[----:B-----5:R-:W-:Y:S02]  /*3c20*/  VIADD R57, R55, 0xffffffe ;  /* 0x0ffffffe37397836 */ /* 0x020fe40000000000 */
[----:B------:R-:W5:Y:S04]  /*3c30*/  S2R R55, SR_CgaCtaId ;  /* 0x0000000000377919 */ /* 0x000f680000008800 */
[----:B------:R1:W2:Y:S02]  /*3c40*/  F2I.FTZ.U32.TRUNC.NTZ R31, R57 ;  /* 0x00000039001f7305 */ /* 0x0002a4000021f000 */
[----:B-1----:R-:W-:-:S02]  /*3c50*/  IMAD.MOV.U32 R57, RZ, RZ, R49 ;  /* 0x000000ffff397224 */ /* 0x002fc400078e0031 */
[----:B--2---:R-:W-:-:S04]  /*3c60*/  IMAD.MOV R59, RZ, RZ, -R31 ;  /* 0x000000ffff3b7224 */ /* 0x004fc800078e0a1f */
[----:B------:R-:W-:-:S04]  /*3c70*/  IMAD R59, R59, R56, RZ ;  /* 0x000000383b3b7224 */ /* 0x000fc800078e02ff */
[----:B------:R-:W-:-:S06]  /*3c80*/  IMAD.HI.U32 R59, R31, R59, R30 ;  /* 0x0000003b1f3b7227 */ /* 0x000fcc00078e001e */
[----:B------:R-:W-:-:S05]  /*3c90*/  IMAD.HI.U32 R30, R59, R46, RZ ;  /* 0x0000002e3b1e7227 */ /* 0x000fca00078e00ff */
[----:B------:R-:W-:Y:S02]  /*3ca0*/  IADD3 R31, PT, PT, -R30, RZ, RZ ;  /* 0x000000ff1e1f7210 */ /* 0x000fe40007ffe1ff */
[----:B------:R-:W-:-:S03]  /*3cb0*/  MOV R30, 0x400 ;  /* 0x00000400001e7802 */ /* 0x000fc60000000f00 */
[----:B------:R-:W-:Y:S02]  /*3cc0*/  IMAD R31, R56, R31, R46 ;  /* 0x0000001f381f7224 */ /* 0x000fe400078e022e */
[----:B------:R-:W-:-:S03]  /*3cd0*/  VIADD R58, R30, 0x1880 ;  /* 0x000018801e3a7836 */ /* 0x000fc60000000000 */
[----:B------:R-:W-:-:S13]  /*3ce0*/  ISETP.GE.U32.AND P6, PT, R31, R56, PT ;  /* 0x000000381f00720c */ /* 0x000fda0003fc6070 */
[----:B------:R-:W-:-:S05]  /*3cf0*/  @P6 IMAD.IADD R31, R31, 0x1, -R56 ;  /* 0x000000011f1f6824 */ /* 0x000fca00078e0a38 */
[----:B------:R-:W-:-:S13]  /*3d00*/  ISETP.GE.U32.AND P6, PT, R31, R56, PT ;  /* 0x000000381f00720c */ /* 0x000fda0003fc6070 */
[----:B------:R-:W-:Y:S01]  /*3d10*/  @P6 IMAD.IADD R31, R31, 0x1, -R56 ;  /* 0x000000011f1f6824 */ /* 0x000fe200078e0a38 */
[----:B------:R-:W-:-:S13]  /*3d20*/  ISETP.NE.U32.AND P6, PT, R56, RZ, PT ;  /* 0x000000ff3800720c */ /* 0x000fda0003fc5070 */
[----:B------:R-:W-:Y:S02]  /*3d30*/  @!P6 LOP3.LUT R31, RZ, R56, RZ, 0x33, !PT ;  /* 0x00000038ff1fe212 */ /* 0x000fe400078e33ff */
[C---:B-----5:R-:W-:Y:S02]  /*3d40*/  LEA R56, R55.reuse, R30, 0x18 ;  /* 0x0000001e37387211 */ /* 0x060fe400078ec0ff */
[----:B------:R-:W-:-:S03]  /*3d50*/  LEA R55, R55, R58, 0x18 ;  /* 0x0000003a37377211 */ /* 0x000fc600078ec0ff */
[----:B------:R-:W-:-:S07]  /*3d60*/  IMAD R56, R31, 0x4, R56 ;  /* 0x000000041f387824 */ /* 0x000fce00078e0238 */
.L_x_42186:
[----:B-1----:R-:W-:Y:S02]  /*3d70*/  IMAD R60, R57, 0x84, R56 ;  /* 0x00000084393c7824 */ /* 0x002fe400078e0238 */
[----:B------:R-:W-:-:S04]  /*3d80*/  IMAD.MOV.U32 R58, RZ, RZ, RZ ;  /* 0x000000ffff3a7224 */ /* 0x000fc800078e00ff */
[----:B------:R-:W1:Y:S01]  /*3d90*/  LDS R60, [R60] ;  /* 0x000000003c3c7984 */ /* 0x000e620000000800 */
[----:B------:R-:W-:Y:S05]  /*3da0*/  @!P0 BRA `(.L_x_42154) ;  /* 0x0000000000108947 */ /* 0x000fea0003800000 */
[----:B------:R-:W-:-:S03]  /*3db0*/  UMOV UR4, 0xffffffff ;  /* 0xffffffff00047882 */ /* 0x000fc60000000000 */
[----:B------:R-:W-:Y:S05]  /*3dc0*/  BRA.DIV UR4, `(.L_x_42155) ;  /* 0x0000002a04e07947 */ /* 0x000fea000b800000 */
[----:B-1----:R1:W2:Y:S02]  /*3dd0*/  SHFL.IDX PT, R31, R60, R18, R42 ;  /* 0x000000123c1f7389 */ /* 0x0022a400000e002a */
.L_x_42294:
[----:B0-2---:R-:W-:-:S07]  /*3de0*/  IMAD R58, R16, R31, RZ ;  /* 0x0000001f103a7224 */ /* 0x005fce00078e02ff */
.L_x_42154:
[----:B------:R-:W-:Y:S05]  /*3df0*/  @!P1 BRA `(.L_x_42156) ;  /* 0x0000000000109947 */ /* 0x000fea0003800000 */
[----:B------:R-:W-:-:S03]  /*3e00*/  UMOV UR4, 0xffffffff ;  /* 0xffffffff00047882 */ /* 0x000fc60000000000 */
[----:B------:R-:W-:Y:S05]  /*3e10*/  BRA.DIV UR4, `(.L_x_42157) ;  /* 0x0000002a04ec7947 */ /* 0x000fea000b800000 */
[----:B-1----:R1:W2:Y:S02]  /*3e20*/  SHFL.IDX PT, R31, R60, R41, R42 ;  /* 0x000000293c1f7389 */ /* 0x0022a400000e002a */
.L_x_42297:
[----:B--2---:R-:W-:-:S07]  /*3e30*/  IMAD R58, R15, R31, R58 ;  /* 0x0000001f0f3a7224 */ /* 0x004fce00078e023a */
.L_x_42156:
[----:B------:R-:W-:Y:S05]  /*3e40*/  @!P2 BRA `(.L_x_42158) ;  /* 0x000000000010a947 */ /* 0x000fea0003800000 */
[----:B------:R-:W-:-:S03]  /*3e50*/  UMOV UR4, 0xffffffff ;  /* 0xffffffff00047882 */ /* 0x000fc60000000000 */
[----:B------:R-:W-:Y:S05]  /*3e60*/  BRA.DIV UR4, `(.L_x_42159) ;  /* 0x0000002a04f87947 */ /* 0x000fea000b800000 */
[----:B-1----:R1:W2:Y:S02]  /*3e70*/  SHFL.IDX PT, R31, R60, R40, R42 ;  /* 0x000000283c1f7389 */ /* 0x0022a400000e002a */
.L_x_42300:
[----:B--2---:R-:W-:-:S07]  /*3e80*/  IMAD R58, R14, R31, R58 ;  /* 0x0000001f0e3a7224 */ /* 0x004fce00078e023a */
.L_x_42158:
[----:B------:R-:W-:Y:S05]  /*3e90*/  @!P3 BRA `(.L_x_42160) ;  /* 0x000000000010b947 */ /* 0x000fea0003800000 */
[----:B------:R-:W-:-:S03]  /*3ea0*/  UMOV UR4, 0xffffffff ;  /* 0xffffffff00047882 */ /* 0x000fc60000000000 */
[----:B------:R-:W-:Y:S05]  /*3eb0*/  BRA.DIV UR4, `(.L_x_42161) ;  /* 0x0000002e04047947 */ /* 0x000fea000b800000 */
[----:B-1----:R1:W2:Y:S02]  /*3ec0*/  SHFL.IDX PT, R31, R60, R39, R42 ;  /* 0x000000273c1f7389 */ /* 0x0022a400000e002a */
.L_x_42303:
[----:B--23--:R-:W-:-:S07]  /*3ed0*/  IMAD R58, R13, R31, R58 ;  /* 0x0000001f0d3a7224 */ /* 0x00cfce00078e023a */
.L_x_42160:
[----:B------:R-:W-:Y:S05]  /*3ee0*/  @!P4 BRA `(.L_x_42162) ;  /* 0x000000000010c947 */ /* 0x000fea0003800000 */
[----:B------:R-:W-:-:S03]  /*3ef0*/  UMOV UR4, 0xffffffff ;  /* 0xffffffff00047882 */ /* 0x000fc60000000000 */
[----:B------:R-:W-:Y:S05]  /*3f00*/  BRA.DIV UR4, `(.L_x_42163) ;  /* 0x0000002e04107947 */ /* 0x000fea000b800000 */
[----:B-1----:R1:W2:Y:S02]  /*3f10*/  SHFL.IDX PT, R31, R60, R38, R42 ;  /* 0x000000263c1f7389 */ /* 0x0022a400000e002a */
.L_x_42306:
[----:B--2-4-:R-:W-:-:S07]  /*3f20*/  IMAD R58, R12, R31, R58 ;  /* 0x0000001f0c3a7224 */ /* 0x014fce00078e023a */
.L_x_42162:
[----:B------:R-:W-:Y:S05]  /*3f30*/  @!P5 BRA `(.L_x_42164) ;  /* 0x000000000010d947 */ /* 0x000fea0003800000 */
[----:B------:R-:W-:-:S03]  /*3f40*/  UMOV UR4, 0xffffffff ;  /* 0xffffffff00047882 */ /* 0x000fc60000000000 */
[----:B------:R-:W-:Y:S05]  /*3f50*/  BRA.DIV UR4, `(.L_x_42165) ;  /* 0x0000002e041c7947 */ /* 0x000fea000b800000 */
[----:B-1----:R1:W2:Y:S02]  /*3f60*/  SHFL.IDX PT, R31, R60, R37, R42 ;  /* 0x000000253c1f7389 */ /* 0x0022a400000e002a */
.L_x_42309:
[----:B0-2---:R-:W-:-:S07]  /*3f70*/  IMAD R58, R11, R31, R58 ;  /* 0x0000001f0b3a7224 */ /* 0x005fce00078e023a */
.L_x_42164:
[----:B------:R-:W2:Y:S02]  /*3f80*/  LDC R59, c[0x0][0x3ac] ;  /* 0x0000eb00ff3b7b82 */ /* 0x000ea40000000800 */
[----:B--2---:R-:W-:-:S13]  /*3f90*/  ISETP.GE.U32.AND P6, PT, R59, 0x7, PT ;  /* 0x000000073b00780c */ /* 0x004fda0003fc6070 */
[----:B------:R-:W-:Y:S05]  /*3fa0*/  @!P6 BRA `(.L_x_42166) ;  /* 0x000000000010e947 */ /* 0x000fea0003800000 */
[----:B------:R-:W-:-:S03]  /*3fb0*/  UMOV UR4, 0xffffffff ;  /* 0xffffffff00047882 */ /* 0x000fc60000000000 */
[----:B------:R-:W-:Y:S05]  /*3fc0*/  BRA.DIV UR4, `(.L_x_42167) ;  /* 0x0000002e04207947 */ /* 0x000fea000b800000 */
[----:B-1----:R1:W2:Y:S02]  /*3fd0*/  SHFL.IDX PT, R31, R60, R36, R42 ;  /* 0x000000243c1f7389 */ /* 0x0022a400000e002a */
.L_x_42312:
[----:B0-2---:R-:W-:-:S07]  /*3fe0*/  IMAD R58, R10, R31, R58 ;  /* 0x0000001f0a3a7224 */ /* 0x005fce00078e023a */
.L_x_42166:
[----:B------:R-:W-:-:S13]  /*3ff0*/  ISETP.GE.U32.AND P6, PT, R59, 0x8, PT ;  /* 0x000000083b00780c */ /* 0x000fda0003fc6070 */
[----:B------:R-:W-:Y:S05]  /*4000*/  @!P6 BRA `(.L_x_42168) ;  /* 0x000000000010e947 */ /* 0x000fea0003800000 */
[----:B------:R-:W-:-:S03]  /*4010*/  UMOV UR4, 0xffffffff ;  /* 0xffffffff00047882 */ /* 0x000fc60000000000 */
[----:B------:R-:W-:Y:S05]  /*4020*/  BRA.DIV UR4, `(.L_x_42169) ;  /* 0x0000002e04287947 */ /* 0x000fea000b800000 */
[----:B-1----:R1:W2:Y:S02]  /*4030*/  SHFL.IDX PT, R31, R60, R35, R42 ;  /* 0x000000233c1f7389 */ /* 0x0022a400000e002a */
.L_x_42315:
[----:B0-2---:R-:W-:-:S07]  /*4040*/  IMAD R58, R9, R31, R58 ;  /* 0x0000001f093a7224 */ /* 0x005fce00078e023a */
.L_x_42168:
[----:B------:R-:W-:-:S13]  /*4050*/  ISETP.GE.U32.AND P6, PT, R59, 0x9, PT ;  /* 0x000000093b00780c */ /* 0x000fda0003fc6070 */
[----:B------:R-:W-:Y:S05]  /*4060*/  @!P6 BRA `(.L_x_42170) ;  /* 0x000000000010e947 */ /* 0x000fea0003800000 */
[----:B------:R-:W-:-:S03]  /*4070*/  UMOV UR4, 0xffffffff ;  /* 0xffffffff00047882 */ /* 0x000fc60000000000 */
[----:B------:R-:W-:Y:S05]  /*4080*/  BRA.DIV UR4, `(.L_x_42171) ;  /* 0x0000002e04307947 */ /* 0x000fea000b800000 */
[----:B-1----:R1:W2:Y:S02]  /*4090*/  SHFL.IDX PT, R31, R60, R34, R42 ;  /* 0x000000223c1f7389 */ /* 0x0022a400000e002a */
.L_x_42318:
[----:B0-2---:R-:W-:-:S07]  /*40a0*/  IMAD R58, R8, R31, R58 ;  /* 0x0000001f083a7224 */ /* 0x005fce00078e023a */
.L_x_42170:
[----:B------:R-:W-:-:S13]  /*40b0*/  ISETP.GE.U32.AND P6, PT, R59, 0xa, PT ;  /* 0x0000000a3b00780c */ /* 0x000fda0003fc6070 */
[----:B------:R-:W-:Y:S05]  /*40c0*/  @!P6 BRA `(.L_x_42172) ;  /* 0x000000000010e947 */ /* 0x000fea0003800000 */
[----:B------:R-:W-:-:S03]  /*40d0*/  UMOV UR4, 0xffffffff ;  /* 0xffffffff00047882 */ /* 0x000fc60000000000 */
[----:B------:R-:W-:Y:S05]  /*40e0*/  BRA.DIV UR4, `(.L_x_42173) ;  /* 0x0000002e04387947 */ /* 0x000fea000b800000 */
[----:B-1----:R1:W2:Y:S02]  /*40f0*/  SHFL.IDX PT, R31, R60, R33, R42 ;  /* 0x000000213c1f7389 */ /* 0x0022a400000e002a */
.L_x_42321:
[----:B0-2---:R-:W-:-:S07]  /*4100*/  IMAD R58, R7, R31, R58 ;  /* 0x0000001f073a7224 */ /* 0x005fce00078e023a */
.L_x_42172:
[----:B------:R-:W-:-:S13]  /*4110*/  ISETP.GE.U32.AND P6, PT, R59, 0xb, PT ;  /* 0x0000000b3b00780c */ /* 0x000fda0003fc6070 */
[----:B------:R-:W-:Y:S05]  /*4120*/  @!P6 BRA `(.L_x_42174) ;  /* 0x000000000010e947 */ /* 0x000fea0003800000 */
[----:B------:R-:W-:-:S03]  /*4130*/  UMOV UR4, 0xffffffff ;  /* 0xffffffff00047882 */ /* 0x000fc60000000000 */
[----:B------:R-:W-:Y:S05]  /*4140*/  BRA.DIV UR4, `(.L_x_42175) ;  /* 0x0000002e04407947 */ /* 0x000fea000b800000 */
[----:B-1----:R1:W2:Y:S02]  /*4150*/  SHFL.IDX PT, R31, R60, R32, R42 ;  /* 0x000000203c1f7389 */ /* 0x0022a400000e002a */
.L_x_42324:
[----:B0-2---:R-:W-:-:S07]  /*4160*/  IMAD R58, R6, R31, R58 ;  /* 0x0000001f063a7224 */ /* 0x005fce00078e023a */
.L_x_42174:
[----:B------:R-:W-:-:S13]  /*4170*/  ISETP.GE.U32.AND P6, PT, R59, 0xc, PT ;  /* 0x0000000c3b00780c */ /* 0x000fda0003fc6070 */
[----:B------:R-:W-:Y:S05]  /*4180*/  @!P6 BRA `(.L_x_42176) ;  /* 0x000000000010e947 */ /* 0x000fea0003800000 */
[----:B------:R-:W-:-:S03]  /*4190*/  UMOV UR4, 0xffffffff ;  /* 0xffffffff00047882 */ /* 0x000fc60000000000 */
[----:B------:R-:W-:Y:S05]  /*41a0*/  BRA.DIV UR4, `(.L_x_42177) ;  /* 0x0000002e04487947 */ /* 0x000fea000b800000 */
[----:B-1----:R1:W2:Y:S02]  /*41b0*/  SHFL.IDX PT, R31, R60, R29, R42 ;  /* 0x0000001d3c1f7389 */ /* 0x0022a400000e002a */
.L_x_42327:
[----:B0-2---:R-:W-:-:S07]  /*41c0*/  IMAD R58, R5, R31, R58 ;  /* 0x0000001f053a7224 */ /* 0x005fce00078e023a */
.L_x_42176:
[----:B------:R-:W-:-:S13]  /*41d0*/  ISETP.GE.U32.AND P6, PT, R59, 0xd, PT ;  /* 0x0000000d3b00780c */ /* 0x000fda0003fc6070 */
[----:B------:R-:W-:Y:S05]  /*41e0*/  @!P6 BRA `(.L_x_42178) ;  /* 0x000000000010e947 */ /* 0x000fea0003800000 */
[----:B------:R-:W-:-:S03]  /*41f0*/  UMOV UR4, 0xffffffff ;  /* 0xffffffff00047882 */ /* 0x000fc60000000000 */
[----:B------:R-:W-:Y:S05]  /*4200*/  BRA.DIV UR4, `(.L_x_42179) ;  /* 0x0000002e04507947 */ /* 0x000fea000b800000 */
[----:B-1----:R1:W2:Y:S02]  /*4210*/  SHFL.IDX PT, R31, R60, R28, R42 ;  /* 0x0000001c3c1f7389 */ /* 0x0022a400000e002a */
.L_x_42330:
[----:B0-2---:R-:W-:-:S07]  /*4220*/  IMAD R58, R4, R31, R58 ;  /* 0x0000001f043a7224 */ /* 0x005fce00078e023a */
.L_x_42178:
[----:B------:R-:W-:-:S13]  /*4230*/  ISETP.GE.U32.AND P6, PT, R59, 0xe, PT ;  /* 0x0000000e3b00780c */ /* 0x000fda0003fc6070 */
[----:B------:R-:W-:Y:S05]  /*4240*/  @!P6 BRA `(.L_x_42180) ;  /* 0x000000000010e947 */ /* 0x000fea0003800000 */
[----:B------:R-:W-:-:S03]  /*4250*/  UMOV UR4, 0xffffffff ;  /* 0xffffffff00047882 */ /* 0x000fc60000000000 */
[----:B------:R-:W-:Y:S05]  /*4260*/  BRA.DIV UR4, `(.L_x_42181) ;  /* 0x0000002e04587947 */ /* 0x000fea000b800000 */
[----:B-1----:R1:W2:Y:S02]  /*4270*/  SHFL.IDX PT, R31, R60, R27, R42 ;  /* 0x0000001b3c1f7389 */ /* 0x0022a400000e002a */
.L_x_42333:
[----:B0-2---:R-:W-:-:S07]  /*4280*/  IMAD R58, R3, R31, R58 ;  /* 0x0000001f033a7224 */ /* 0x005fce00078e023a */
.L_x_42180:
[----:B------:R-:W-:-:S13]  /*4290*/  ISETP.GE.U32.AND P6, PT, R59, 0xf, PT ;  /* 0x0000000f3b00780c */ /* 0x000fda0003fc6070 */
[----:B------:R-:W-:Y:S05]  /*42a0*/  @!P6 BRA `(.L_x_42182) ;  /* 0x000000000010e947 */ /* 0x000fea0003800000 */
[----:B------:R-:W-:-:S03]  /*42b0*/  UMOV UR4, 0xffffffff ;  /* 0xffffffff00047882 */ /* 0x000fc60000000000 */
[----:B------:R-:W-:Y:S05]  /*42c0*/  BRA.DIV UR4, `(.L_x_42183) ;  /* 0x0000002e04607947 */ /* 0x000fea000b800000 */
[----:B-1----:R1:W2:Y:S02]  /*42d0*/  SHFL.IDX PT, R31, R60, R26, R42 ;  /* 0x0000001a3c1f7389 */ /* 0x0022a400000e002a */
.L_x_42336:
[----:B0-2---:R-:W-:-:S07]  /*42e0*/  IMAD R58, R2, R31, R58 ;  /* 0x0000001f023a7224 */ /* 0x005fce00078e023a */
.L_x_42182:
[----:B------:R-:W-:-:S13]  /*42f0*/  ISETP.GE.U32.AND P6, PT, R59, 0x10, PT ;  /* 0x000000103b00780c */ /* 0x000fda0003fc6070 */
[----:B------:R-:W-:Y:S05]  /*4300*/  @!P6 BRA `(.L_x_42184) ;  /* 0x000000000010e947 */ /* 0x000fea0003800000 */
[----:B------:R-:W-:-:S03]  /*4310*/  UMOV UR4, 0xffffffff ;  /* 0xffffffff00047882 */ /* 0x000fc60000000000 */
[----:B------:R-:W-:Y:S05]  /*4320*/  BRA.DIV UR4, `(.L_x_42185) ;  /* 0x0000002e04687947 */ /* 0x000fea000b800000 */
[----:B-1----:R1:W2:Y:S02]  /*4330*/  SHFL.IDX PT, R31, R60, R25, R42 ;  /* 0x000000193c1f7389 */ /* 0x0022a400000e002a */
.L_x_42339:
[----:B0-2---:R-:W-:-:S07]  /*4340*/  IMAD R58, R0, R31, R58 ;  /* 0x0000001f003a7224 */ /* 0x005fce00078e023a */
.L_x_42184:
[----:B------:R-:W-:Y:S02]  /*4350*/  IMAD R30, R52, R57, R17 ;  /* 0x00000039341e7224 */ /* 0x000fe400078e0211 */
[----:B------:R-:W-:Y:S02]  /*4360*/  IMAD.IADD R57, R48, 0x1, R57 ;  /* 0x0000000130397824 */ /* 0x000fe400078e0239 */
[----:B------:R-:W-:-:S03]  /*4370*/  IMAD R31, R30, 0x4, R55 ;  /* 0x000000041e1f7824 */ /* 0x000fc600078e0237 */
[----:B------:R-:W-:Y:S02]  /*4380*/  ISETP.GE.AND P6, PT, R57, UR6, PT ;  /* 0x0000000639007c0c */ /* 0x000fe4000bfc6270 */
[----:B------:R2:W-:Y:S11]  /*4390*/  STS [R31], R58 ;  /* 0x0000003a1f007388 */ /* 0x0005f60000000800 */
[----:B--2---:R-:W-:Y:S05]  /*43a0*/  @!P6 BRA `(.L_x_42186) ;  /* 0xfffffff80070e947 */ /* 0x004fea000383ffff */
.L_x_42153:
[----:B------:R-:W-:Y:S05]  /*43b0*/  BSYNC B0 ;  /* 0x0000000000007941 */ /* 0x000fea0003800000 */
.L_x_42152:
[----:B------:R-:W-:-:S13]  /*43c0*/  ISETP.NE.AND P6, PT, R54, RZ, PT ;  /* 0x000000ff3600720c */ /* 0x000fda0003fc5270 */
[----:B------:R-:W-:Y:S05]  /*43d0*/  @!P6 BRA `(.L_x_42187) ;  /* 0xffffffe800e8e947 */ /* 0x000fea000383ffff */
[----:B------:R-:W-:Y:S05]  /*43e0*/  BRA `(.L_x_42080) ;  /* 0x0000001800647947 */ /* 0x000fea0003800000 */
.L_x_42135:
[C---:B--2---:R-:W-:Y:S01]  /*43f0*/  IADD3 R5, PT, PT, R44.reuse, 0x1, RZ ;  /* 0x000000012c057810 */ /* 0x044fe20007ffe0ff */
[----:B------:R-:W-:Y:S01]  /*4400*/  IMAD.U32 R37, RZ, RZ, UR7 ;  /* 0x00000007ff257e24 */ /* 0x000fe2000f8e00ff */
[C---:B------:R-:W-:Y:S01]  /*4410*/  IADD3 R15, PT, PT, R44.reuse, 0x6, RZ ;  /* 0x000000062c0f7810 */ /* 0x040fe20007ffe0ff */
[C---:B------:R-:W-:Y:S01]  /*4420*/  VIADD R9, R44.reuse, 0x3 ;  /* 0x000000032c097836 */ /* 0x040fe20000000000 */
[----:B------:R-:W-:Y:S01]  /*4430*/  ISETP.GE.AND P0, PT, R5, UR7, PT ;  /* 0x0000000705007c0c */ /* 0x000fe2000bf06270 */
[C---:B0-----:R-:W-:Y:S01]  /*4440*/  VIADD R7, R44.reuse, 0x2 ;  /* 0x000000022c077836 */ /* 0x041fe20000000000 */
[C---:B------:R-:W-:Y:S01]  /*4450*/  IADD3 R25, PT, PT, R44.reuse, 0xb, RZ ;  /* 0x0000000b2c197810 */ /* 0x040fe20007ffe0ff */
[C---:B------:R-:W-:Y:S01]  /*4460*/  VIADD R13, R44.reuse, 0x5 ;  /* 0x000000052c0d7836 */ /* 0x040fe20000000000 */
[----:B-1----:R-:W-:Y:S01]  /*4470*/  SEL R0, R37, RZ, P0 ;  /* 0x000000ff25007207 */ /* 0x002fe20000000000 */
[C---:B------:R-:W-:Y:S01]  /*4480*/  VIADD R11, R44.reuse, 0x4 ;  /* 0x000000042c0b7836 */ /* 0x040fe20000000000 */
[----:B------:R-:W-:Y:S01]  /*4490*/  ISETP.GE.AND P1, PT, R9, UR7, PT ;  /* 0x0000000709007c0c */ /* 0x000fe2000bf26270 */
[C---:B------:R-:W-:Y:S01]  /*44a0*/  VIADD R17, R44.reuse, 0x7 ;  /* 0x000000072c117836 */ /* 0x040fe20000000000 */
[----:B------:R-:W-:Y:S01]  /*44b0*/  ISETP.GE.AND P0, PT, R7, UR7, PT ;  /* 0x0000000707007c0c */ /* 0x000fe2000bf06270 */
[----:B------:R-:W-:Y:S01]  /*44c0*/  IMAD.IADD R5, R5, 0x1, -R0 ;  /* 0x0000000105057824 */ /* 0x000fe200078e0a00 */
[C---:B------:R-:W-:Y:S01]  /*44d0*/  SEL R2, R37.reuse, RZ, P1 ;  /* 0x000000ff25027207 */ /* 0x040fe20000800000 */
[C---:B------:R-:W-:Y:S01]  /*44e0*/  VIADD R21, R44.reuse, 0x9 ;  /* 0x000000092c157836 */ /* 0x040fe20000000000 */
[----:B------:R-:W-:Y:S01]  /*44f0*/  SEL R0, R37, RZ, P0 ;  /* 0x000000ff25007207 */ /* 0x000fe20000000000 */
[C---:B------:R-:W-:Y:S01]  /*4500*/  VIADD R19, R44.reuse, 0x8 ;  /* 0x000000082c137836 */ /* 0x040fe20000000000 */
[----:B------:R-:W-:Y:S01]  /*4510*/  ISETP.GE.AND P1, PT, R13, UR7, PT ;  /* 0x000000070d007c0c */ /* 0x000fe2000bf26270 */
[----:B------:R-:W-:Y:S01]  /*4520*/  IMAD.IADD R9, R9, 0x1, -R2 ;  /* 0x0000000109097824 */ /* 0x000fe200078e0a02 */
        /* <DEDUP_REMOVED lines=19> */
[----:B------:R-:W-:Y:S01]  /*4660*/  VIADD R35, R44, 0xf ;  /* 0x0000000f2c237836 */ /* 0x000fe20000000000 */
[----:B------:R-:W-:-:S02]  /*4670*/  SEL R0, R37, RZ, P0 ;  /* 0x000000ff25007207 */ /* 0x000fc40000000000 */
[----:B------:R-:W-:Y:S01]  /*4680*/  ISETP.GE.AND P1, PT, R25, UR7, PT ;  /* 0x0000000719007c0c */ /* 0x000fe2000bf26270 */
[----:B------:R-:W-:Y:S01]  /*4690*/  IMAD.IADD R21, R21, 0x1, -R2 ;  /* 0x0000000115157824 */ /* 0x000fe200078e0a02 */
[----:B------:R-:W-:Y:S01]  /*46a0*/  ISETP.GE.AND P0, PT, R23, UR7, PT ;  /* 0x0000000717007c0c */ /* 0x000fe2000bf06270 */
[----:B------:R-:W-:Y:S01]  /*46b0*/  IMAD.IADD R19, R19, 0x1, -R0 ;  /* 0x0000000113137824 */ /* 0x000fe200078e0a00 */
[C---:B------:R-:W-:Y:S02]  /*46c0*/  SEL R2, R37.reuse, RZ, P1 ;  /* 0x000000ff25027207 */ /* 0x040fe40000800000 */
[----:B------:R-:W-:Y:S02]  /*46d0*/  SEL R0, R37, RZ, P0 ;  /* 0x000000ff25007207 */ /* 0x000fe40000000000 */
[----:B------:R-:W-:Y:S01]  /*46e0*/  ISETP.GE.AND P1, PT, R29, UR7, PT ;  /* 0x000000071d007c0c */ /* 0x000fe2000bf26270 */
[----:B------:R-:W-:Y:S01]  /*46f0*/  IMAD.IADD R25, R25, 0x1, -R2 ;  /* 0x0000000119197824 */ /* 0x000fe200078e0a02 */
[----:B------:R-:W-:Y:S01]  /*4700*/  ISETP.GE.AND P0, PT, R27, UR7, PT ;  /* 0x000000071b007c0c */ /* 0x000fe2000bf06270 */
[----:B------:R-:W-:Y:S01]  /*4710*/  IMAD.IADD R23, R23, 0x1, -R0 ;  /* 0x0000000117177824 */ /* 0x000fe200078e0a00 */
[----:B------:R-:W-:-:S02]  /*4720*/  SEL R2, R37, RZ, P1 ;  /* 0x000000ff25027207 */ /* 0x000fc40000800000 */
[----:B------:R-:W-:Y:S02]  /*4730*/  SEL R0, R37, RZ, P0 ;  /* 0x000000ff25007207 */ /* 0x000fe40000000000 */
[----:B------:R-:W-:Y:S01]  /*4740*/  ISETP.GE.AND P1, PT, R33, UR7, PT ;  /* 0x0000000721007c0c */ /* 0x000fe2000bf26270 */
[----:B------:R-:W-:Y:S01]  /*4750*/  IMAD.IADD R29, R29, 0x1, -R2 ;  /* 0x000000011d1d7824 */ /* 0x000fe200078e0a02 */
[----:B------:R-:W-:Y:S02]  /*4760*/  ISETP.GE.AND P2, PT, R35, UR7, PT ;  /* 0x0000000723007c0c */ /* 0x000fe4000bf46270 */
[----:B------:R-:W-:Y:S01]  /*4770*/  ISETP.GE.AND P0, PT, R44, UR7, PT ;  /* 0x000000072c007c0c */ /* 0x000fe2000bf06270 */
[----:B------:R-:W-:Y:S01]  /*4780*/  UMOV UR7, 0xffffff00 ;  /* 0xffffff0000077882 */ /* 0x000fe20000000000 */
[----:B------:R-:W-:Y:S01]  /*4790*/  IADD3 R27, PT, PT, R27, -R0, RZ ;  /* 0x800000001b1b7210 */ /* 0x000fe20007ffe0ff */
[----:B------:R-:W-:Y:S01]  /*47a0*/  UIMAD UR7, UR11, UR7, 0x201f ;  /* 0x0000201f0b0774a4 */ /* 0x000fe2000f8e0207 */
[----:B------:R-:W-:-:S02]  /*47b0*/  SEL R0, R37, RZ, P1 ;  /* 0x000000ff25007207 */ /* 0x000fc40000800000 */
[C---:B------:R-:W-:Y:S02]  /*47c0*/  SEL R2, R37.reuse, RZ, P2 ;  /* 0x000000ff25027207 */ /* 0x040fe40001000000 */
[----:B------:R-:W-:Y:S01]  /*47d0*/  SEL R37, R37, RZ, P0 ;  /* 0x000000ff25257207 */ /* 0x000fe20000000000 */
[----:B------:R-:W-:Y:S02]  /*47e0*/  IMAD.IADD R33, R33, 0x1, -R0 ;  /* 0x0000000121217824 */ /* 0x000fe400078e0a00 */
[----:B------:R-:W-:Y:S02]  /*47f0*/  IMAD.IADD R35, R35, 0x1, -R2 ;  /* 0x0000000123237824 */ /* 0x000fe400078e0a02 */
[----:B------:R-:W-:Y:S02]  /*4800*/  IMAD.MOV.U32 R0, RZ, RZ, RZ ;  /* 0x000000ffff007224 */ /* 0x000fe400078e00ff */
[----:B------:R-:W-:-:S07]  /*4810*/  IMAD.IADD R37, R44, 0x1, -R37 ;  /* 0x000000012c257824 */ /* 0x000fce00078e0a25 */
.L_x_42239:
[----:B0-----:R-:W0:Y:S01]  /*4820*/  LDC R30, c[0x0][0x3ac] ;  /* 0x0000eb00ff1e7b82 */ /* 0x001e220000000800 */
[----:B------:R-:W-:Y:S01]  /*4830*/  ISETP.GE.AND P0, PT, R49, UR6, PT ;  /* 0x0000000631007c0c */ /* 0x000fe2000bf06270 */
[--C-:B------:R-:W-:Y:S02]  /*4840*/  IMAD.IADD R4, R47, 0x1, R0.reuse ;  /* 0x000000012f047824 */ /* 0x100fe400078e0200 */
        /* <DEDUP_REMOVED lines=17> */
.L_x_42188:
        /* <DEDUP_REMOVED lines=10> */
.L_x_42189:
        /* <DEDUP_REMOVED lines=10> */
.L_x_42190:
        /* <DEDUP_REMOVED lines=10> */
.L_x_42191:
        /* <DEDUP_REMOVED lines=10> */
.L_x_42192:
        /* <DEDUP_REMOVED lines=11> */
.L_x_42193:
        /* <DEDUP_REMOVED lines=11> */
.L_x_42194:
        /* <DEDUP_REMOVED lines=11> */
.L_x_42195:
        /* <DEDUP_REMOVED lines=10> */
.L_x_42196:
        /* <DEDUP_REMOVED lines=11> */
.L_x_42197:
        /* <DEDUP_REMOVED lines=11> */
.L_x_42198:
        /* <DEDUP_REMOVED lines=11> */
.L_x_42199:
        /* <DEDUP_REMOVED lines=11> */
.L_x_42200:
        /* <DEDUP_REMOVED lines=11> */
.L_x_42201:
        /* <DEDUP_REMOVED lines=11> */
.L_x_42202:
[----:B------:R-:W-:Y:S01]  /*52b0*/  ISETP.GE.AND P5, PT, R0, R52, PT ;  /* 0x000000340000720c */ /* 0x000fe20003fa6270 */
        /* <DEDUP_REMOVED lines=10> */
.L_x_42203:
        /* <DEDUP_REMOVED lines=28> */
.L_x_42238:
[----:B0-----:R-:W-:Y:S02]  /*5520*/  IMAD R60, R3, 0x84, R2 ;  /* 0x00000084033c7824 */ /* 0x001fe400078e0202 */
[----:B------:R-:W-:-:S04]  /*5530*/  IMAD.MOV.U32 R39, RZ, RZ, RZ ;  /* 0x000000ffff277224 */ /* 0x000fc800078e00ff */
[----:B------:R-:W0:Y:S01]  /*5540*/  LDS R60, [R60] ;  /* 0x000000003c3c7984 */ /* 0x000e220000000800 */
[----:B------:R-:W-:Y:S05]  /*5550*/  @!P4 BRA `(.L_x_42205) ;  /* 0x000000000010c947 */ /* 0x000fea0003800000 */
[----:B------:R-:W-:-:S03]  /*5560*/  UMOV UR4, 0xffffffff ;  /* 0xffffffff00047882 */ /* 0x000fc60000000000 */
[----:B------:R-:W-:Y:S05]  /*5570*/  BRA.DIV UR4, `(.L_x_42206) ;  /* 0x0000001a04f47947 */ /* 0x000fea000b800000 */
[----:B0-----:R0:W2:Y:S02]  /*5580*/  SHFL.IDX PT, R39, R60, R37, R42 ;  /* 0x000000253c277389 */ /* 0x0010a400000e002a */
.L_x_42341:
[----:B-12---:R-:W-:-:S07]  /*5590*/  IMAD R39, R6, R39, RZ ;  /* 0x0000002706277224 */ /* 0x006fce00078e02ff */
.L_x_42205:
[----:B------:R-:W-:Y:S05]  /*55a0*/  @!P3 BRA `(.L_x_42207) ;  /* 0x000000000010b947 */ /* 0x000fea0003800000 */
[----:B------:R-:W-:-:S03]  /*55b0*/  UMOV UR4, 0xffffffff ;  /* 0xffffffff00047882 */ /* 0x000fc60000000000 */
[----:B------:R-:W-:Y:S05]  /*55c0*/  BRA.DIV UR4, `(.L_x_42208) ;  /* 0x0000001a04fc7947 */ /* 0x000fea000b800000 */
[----:B0-----:R0:W2:Y:S02]  /*55d0*/  SHFL.IDX PT, R31, R60, R5, R42 ;  /* 0x000000053c1f7389 */ /* 0x0010a400000e002a */
.L_x_42344:
[----:B--23--:R-:W-:-:S07]  /*55e0*/  IMAD R39, R8, R31, R39 ;  /* 0x0000001f08277224 */ /* 0x00cfce00078e0227 */
.L_x_42207:
[----:B------:R-:W-:Y:S05]  /*55f0*/  @!P2 BRA `(.L_x_42209) ;  /* 0x000000000010a947 */ /* 0x000fea0003800000 */
[----:B------:R-:W-:-:S03]  /*5600*/  UMOV UR4, 0xffffffff ;  /* 0xffffffff00047882 */ /* 0x000fc60000000000 */
[----:B------:R-:W-:Y:S05]  /*5610*/  BRA.DIV UR4, `(.L_x_42210) ;  /* 0x0000001e04087947 */ /* 0x000fea000b800000 */
[----:B0-----:R0:W2:Y:S02]  /*5620*/  SHFL.IDX PT, R31, R60, R7, R42 ;  /* 0x000000073c1f7389 */ /* 0x0010a400000e002a */
.L_x_42347:
[----:B--2---:R-:W-:-:S07]  /*5630*/  IMAD R39, R10, R31, R39 ;  /* 0x0000001f0a277224 */ /* 0x004fce00078e0227 */
.L_x_42209:
[----:B------:R-:W-:Y:S05]  /*5640*/  @!P1 BRA `(.L_x_42211) ;  /* 0x0000000000109947 */ /* 0x000fea0003800000 */
[----:B------:R-:W-:-:S03]  /*5650*/  UMOV UR4, 0xffffffff ;  /* 0xffffffff00047882 */ /* 0x000fc60000000000 */
[----:B------:R-:W-:Y:S05]  /*5660*/  BRA.DIV UR4, `(.L_x_42212) ;  /* 0x0000001e04147947 */ /* 0x000fea000b800000 */
[----:B0-----:R0:W2:Y:S02]  /*5670*/  SHFL.IDX PT, R31, R60, R9, R42 ;  /* 0x000000093c1f7389 */ /* 0x0010a400000e002a */
.L_x_42350:
[----:B--2---:R-:W-:-:S07]  /*5680*/  IMAD R39, R12, R31, R39 ;  /* 0x0000001f0c277224 */ /* 0x004fce00078e0227 */
.L_x_42211:
[----:B------:R-:W-:Y:S05]  /*5690*/  @!P0 BRA `(.L_x_42213) ;  /* 0x0000000000108947 */ /* 0x000fea0003800000 */
[----:B------:R-:W-:-:S03]  /*56a0*/  UMOV UR4, 0xffffffff ;  /* 0xffffffff00047882 */ /* 0x000fc60000000000 */
[----:B------:R-:W-:Y:S05]  /*56b0*/  BRA.DIV UR4, `(.L_x_42214) ;  /* 0x0000001e04207947 */ /* 0x000fea000b800000 */
[----:B0-----:R0:W2:Y:S02]  /*56c0*/  SHFL.IDX PT, R31, R60, R11, R42 ;  /* 0x0000000b3c1f7389 */ /* 0x0010a400000e002a */
.L_x_42353:
[----:B--2---:R-:W-:-:S07]  /*56d0*/  IMAD R39, R14, R31, R39 ;  /* 0x0000001f0e277224 */ /* 0x004fce00078e0227 */
.L_x_42213:
[----:B------:R-:W2:Y:S02]  /*56e0*/  LDC R40, c[0x0][0x3ac] ;  /* 0x0000eb00ff287b82 */ /* 0x000ea40000000800 */
[----:B--2---:R-:W-:-:S13]  /*56f0*/  ISETP.GE.AND P6, PT, R40, 0x6, PT ;  /* 0x000000062800780c */ /* 0x004fda0003fc6270 */
[----:B------:R-:W-:Y:S05]  /*5700*/  @!P6 BRA `(.L_x_42215) ;  /* 0x000000000010e947 */ /* 0x000fea0003800000 */
[----:B------:R-:W-:-:S03]  /*5710*/  UMOV UR4, 0xffffffff ;  /* 0xffffffff00047882 */ /* 0x000fc60000000000 */
[----:B------:R-:W-:Y:S05]  /*5720*/  BRA.DIV UR4, `(.L_x_42216) ;  /* 0x0000001e04247947 */ /* 0x000fea000b800000 */
[----:B0-----:R0:W2:Y:S02]  /*5730*/  SHFL.IDX PT, R31, R60, R13, R42 ;  /* 0x0000000d3c1f7389 */ /* 0x0010a400000e002a */
.L_x_42356:
[----:B--2---:R-:W-:-:S07]  /*5740*/  IMAD R39, R16, R31, R39 ;  /* 0x0000001f10277224 */ /* 0x004fce00078e0227 */
.L_x_42215:
[----:B------:R-:W-:-:S13]  /*5750*/  ISETP.GE.AND P6, PT, R40, 0x7, PT ;  /* 0x000000072800780c */ /* 0x000fda0003fc6270 */
[----:B------:R-:W-:Y:S05]  /*5760*/  @!P6 BRA `(.L_x_42217) ;  /* 0x000000000010e947 */ /* 0x000fea0003800000 */
[----:B------:R-:W-:-:S03]  /*5770*/  UMOV UR4, 0xffffffff ;  /* 0xffffffff00047882 */ /* 0x000fc60000000000 */
[----:B------:R-:W-:Y:S05]  /*5780*/  BRA.DIV UR4, `(.L_x_42218) ;  /* 0x0000001e042c7947 */ /* 0x000fea000b800000 */
[----:B0-----:R0:W2:Y:S02]  /*5790*/  SHFL.IDX PT, R31, R60, R15, R42 ;  /* 0x0000000f3c1f7389 */ /* 0x0010a400000e002a */
.L_x_42359:
[----:B--2---:R-:W-:-:S07]  /*57a0*/  IMAD R39, R18, R31, R39 ;  /* 0x0000001f12277224 */ /* 0x004fce00078e0227 */
.L_x_42217:
[----:B------:R-:W-:-:S13]  /*57b0*/  ISETP.GE.AND P6, PT, R40, 0x8, PT ;  /* 0x000000082800780c */ /* 0x000fda0003fc6270 */
[----:B------:R-:W-:Y:S05]  /*57c0*/  @!P6 BRA `(.L_x_42219) ;  /* 0x000000000010e947 */ /* 0x000fea0003800000 */
[----:B------:R-:W-:-:S03]  /*57d0*/  UMOV UR4, 0xffffffff ;  /* 0xffffffff00047882 */ /* 0x000fc60000000000 */
[----:B------:R-:W-:Y:S05]  /*57e0*/  BRA.DIV UR4, `(.L_x_42220) ;  /* 0x0000001e04347947 */ /* 0x000fea000b800000 */
[----:B0-----:R0:W2:Y:S02]  /*57f0*/  SHFL.IDX PT, R31, R60, R17, R42 ;  /* 0x000000113c1f7389 */ /* 0x0010a400000e002a */
.L_x_42362:
[----:B--2---:R-:W-:-:S07]  /*5800*/  IMAD R39, R20, R31, R39 ;  /* 0x0000001f14277224 */ /* 0x004fce00078e0227 */
.L_x_42219:
[----:B------:R-:W-:-:S13]  /*5810*/  ISETP.GE.AND P6, PT, R40, 0x9, PT ;  /* 0x000000092800780c */ /* 0x000fda0003fc6270 */
[----:B------:R-:W-:Y:S05]  /*5820*/  @!P6 BRA `(.L_x_42221) ;  /* 0x000000000010e947 */ /* 0x000fea0003800000 */
[----:B------:R-:W-:-:S03]  /*5830*/  UMOV UR4, 0xffffffff ;  /* 0xffffffff00047882 */ /* 0x000fc60000000000 */
[----:B------:R-:W-:Y:S05]  /*5840*/  BRA.DIV UR4, `(.L_x_42222) ;  /* 0x0000001e043c7947 */ /* 0x000fea000b800000 */
[----:B0-----:R0:W2:Y:S02]  /*5850*/  SHFL.IDX PT, R31, R60, R19, R42 ;  /* 0x000000133c1f7389 */ /* 0x0010a400000e002a */
.L_x_42365:
[----:B--2---:R-:W-:-:S07]  /*5860*/  IMAD R39, R22, R31, R39 ;  /* 0x0000001f16277224 */ /* 0x004fce00078e0227 */
.L_x_42221:
[----:B------:R-:W-:-:S13]  /*5870*/  ISETP.GE.AND P6, PT, R40, 0xa, PT ;  /* 0x0000000a2800780c */ /* 0x000fda0003fc6270 */
[----:B------:R-:W-:Y:S05]  /*5880*/  @!P6 BRA `(.L_x_42223) ;  /* 0x000000000010e947 */ /* 0x000fea0003800000 */
[----:B------:R-:W-:-:S03]  /*5890*/  UMOV UR4, 0xffffffff ;  /* 0xffffffff00047882 */ /* 0x000fc60000000000 */
[----:B------:R-:W-:Y:S05]  /*58a0*/  BRA.DIV UR4, `(.L_x_42224) ;  /* 0x0000001e04447947 */ /* 0x000fea000b800000 */
[----:B0-----:R0:W2:Y:S02]  /*58b0*/  SHFL.IDX PT, R31, R60, R21, R42 ;  /* 0x000000153c1f7389 */ /* 0x0010a400000e002a */
.L_x_42368:
[----:B--2---:R-:W-:-:S07]  /*58c0*/  IMAD R39, R24, R31, R39 ;  /* 0x0000001f18277224 */ /* 0x004fce00078e0227 */
.L_x_42223:
[----:B------:R-:W-:-:S13]  /*58d0*/  ISETP.GE.AND P6, PT, R40, 0xb, PT ;  /* 0x0000000b2800780c */ /* 0x000fda0003fc6270 */
[----:B------:R-:W-:Y:S05]  /*58e0*/  @!P6 BRA `(.L_x_42225) ;  /* 0x000000000010e947 */ /* 0x000fea0003800000 */
[----:B------:R-:W-:-:S03]  /*58f0*/  UMOV UR4, 0xffffffff ;  /* 0xffffffff00047882 */ /* 0x000fc60000000000 */
[----:B------:R-:W-:Y:S05]  /*5900*/  BRA.DIV UR4, `(.L_x_42226) ;  /* 0x0000001e044c7947 */ /* 0x000fea000b800000 */
[----:B0-----:R0:W2:Y:S02]  /*5910*/  SHFL.IDX PT, R31, R60, R23, R42 ;  /* 0x000000173c1f7389 */ /* 0x0010a400000e002a */
.L_x_42371:
[----:B--2---:R-:W-:-:S07]  /*5920*/  IMAD R39, R26, R31, R39 ;  /* 0x0000001f1a277224 */ /* 0x004fce00078e0227 */
.L_x_42225:
[----:B------:R-:W-:-:S13]  /*5930*/  ISETP.GE.AND P6, PT, R40, 0xc, PT ;  /* 0x0000000c2800780c */ /* 0x000fda0003fc6270 */
[----:B------:R-:W-:Y:S05]  /*5940*/  @!P6 BRA `(.L_x_42227) ;  /* 0x000000000010e947 */ /* 0x000fea0003800000 */
[----:B------:R-:W-:-:S03]  /*5950*/  UMOV UR4, 0xffffffff ;  /* 0xffffffff00047882 */ /* 0x000fc60000000000 */
[----:B------:R-:W-:Y:S05]  /*5960*/  BRA.DIV UR4, `(.L_x_42228) ;  /* 0x0000001e04547947 */ /* 0x000fea000b800000 */
[----:B0-----:R0:W2:Y:S02]  /*5970*/  SHFL.IDX PT, R31, R60, R25, R42 ;  /* 0x000000193c1f7389 */ /* 0x0010a400000e002a */
.L_x_42374:
[----:B--2---:R-:W-:-:S07]  /*5980*/  IMAD R39, R28, R31, R39 ;  /* 0x0000001f1c277224 */ /* 0x004fce00078e0227 */
.L_x_42227:
[----:B------:R-:W-:-:S13]  /*5990*/  ISETP.GE.AND P6, PT, R40, 0xd, PT ;  /* 0x0000000d2800780c */ /* 0x000fda0003fc6270 */
[----:B------:R-:W-:Y:S05]  /*59a0*/  @!P6 BRA `(.L_x_42229) ;  /* 0x000000000010e947 */ /* 0x000fea0003800000 */
[----:B------:R-:W-:-:S03]  /*59b0*/  UMOV UR4, 0xffffffff ;  /* 0xffffffff00047882 */ /* 0x000fc60000000000 */
[----:B------:R-:W-:Y:S05]  /*59c0*/  BRA.DIV UR4, `(.L_x_42230) ;  /* 0x0000001e045c7947 */ /* 0x000fea000b800000 */
[----:B0-----:R0:W2:Y:S02]  /*59d0*/  SHFL.IDX PT, R31, R60, R27, R42 ;  /* 0x0000001b3c1f7389 */ /* 0x0010a400000e002a */
.L_x_42377:
[----:B--2---:R-:W-:-:S07]  /*59e0*/  IMAD R39, R32, R31, R39 ;  /* 0x0000001f20277224 */ /* 0x004fce00078e0227 */
.L_x_42229:
[----:B------:R-:W-:-:S13]  /*59f0*/  ISETP.GE.AND P6, PT, R40, 0xe, PT ;  /* 0x0000000e2800780c */ /* 0x000fda0003fc6270 */
[----:B------:R-:W-:Y:S05]  /*5a00*/  @!P6 BRA `(.L_x_42231) ;  /* 0x000000000010e947 */ /* 0x000fea0003800000 */
[----:B------:R-:W-:-:S03]  /*5a10*/  UMOV UR4, 0xffffffff ;  /* 0xffffffff00047882 */ /* 0x000fc60000000000 */
[----:B------:R-:W-:Y:S05]  /*5a20*/  BRA.DIV UR4, `(.L_x_42232) ;  /* 0x0000001e04647947 */ /* 0x000fea000b800000 */
[----:B0-----:R0:W2:Y:S02]  /*5a30*/  SHFL.IDX PT, R31, R60, R29, R42 ;  /* 0x0000001d3c1f7389 */ /* 0x0010a400000e002a */
.L_x_42380:
[----:B--2---:R-:W-:-:S07]  /*5a40*/  IMAD R39, R34, R31, R39 ;  /* 0x0000001f22277224 */ /* 0x004fce00078e0227 */
.L_x_42231:
[----:B------:R-:W-:-:S13]  /*5a50*/  ISETP.GE.AND P6, PT, R40, 0xf, PT ;  /* 0x0000000f2800780c */ /* 0x000fda0003fc6270 */
[----:B------:R-:W-:Y:S05]  /*5a60*/  @!P6 BRA `(.L_x_42233) ;  /* 0x000000000010e947 */ /* 0x000fea0003800000 */
[----:B------:R-:W-:-:S03]  /*5a70*/  UMOV UR4, 0xffffffff ;  /* 0xffffffff00047882 */ /* 0x000fc60000000000 */
[----:B------:R-:W-:Y:S05]  /*5a80*/  BRA.DIV UR4, `(.L_x_42234) ;  /* 0x0000001e046c7947 */ /* 0x000fea000b800000 */
[----:B0-----:R0:W2:Y:S02]  /*5a90*/  SHFL.IDX PT, R31, R60, R33, R42 ;  /* 0x000000213c1f7389 */ /* 0x0010a400000e002a */
.L_x_42383:
[----:B--2---:R-:W-:-:S07]  /*5aa0*/  IMAD R39, R36, R31, R39 ;  /* 0x0000001f24277224 */ /* 0x004fce00078e0227 */
.L_x_42233:
[----:B------:R-:W-:-:S13]  /*5ab0*/  ISETP.GE.AND P6, PT, R40, 0x10, PT ;  /* 0x000000102800780c */ /* 0x000fda0003fc6270 */
[----:B------:R-:W-:Y:S05]  /*5ac0*/  @!P6 BRA `(.L_x_42235) ;  /* 0x000000000010e947 */ /* 0x000fea0003800000 */
[----:B------:R-:W-:-:S03]  /*5ad0*/  UMOV UR4, 0xffffffff ;  /* 0xffffffff00047882 */ /* 0x000fc60000000000 */
[----:B------:R-:W-:Y:S05]  /*5ae0*/  BRA.DIV UR4, `(.L_x_42236) ;  /* 0x0000001e04747947 */ /* 0x000fea000b800000 */
[----:B0-----:R0:W2:Y:S02]  /*5af0*/  SHFL.IDX PT, R31, R60, R35, R42 ;  /* 0x000000233c1f7389 */ /* 0x0010a400000e002a */
.L_x_42386:
[----:B--2---:R-:W-:-:S07]  /*5b00*/  IMAD R39, R38, R31, R39 ;  /* 0x0000001f26277224 */ /* 0x004fce00078e0227 */
.L_x_42235:
[----:B------:R-:W-:-:S07]  /*5b10*/  IMAD.U32 R30, RZ, RZ, UR10 ;  /* 0x0000000aff1e7e24 */ /* 0x000fce000f8e00ff */
.L_x_42237:
[----:B------:R-:W-:Y:S01]  /*5b20*/  IMAD.U32 R54, RZ, RZ, UR7 ;  /* 0x00000007ff367e24 */ /* 0x000fe2000f8e00ff */
[----:B------:R-:W-:Y:S01]  /*5b30*/  SHF.R.U32.HI R40, RZ, 0x1, R30 ;  /* 0x00000001ff287819 */ /* 0x000fe2000001161e */
[----:B------:R-:W-:Y:S05]  /*5b40*/  WARPSYNC.ALL ;  /* 0x0000000000007948 */ /* 0x000fea0003800000 */
[----:B------:R-:W2:Y:S01]  /*5b50*/  SHFL.DOWN PT, R54, R39, R40, R54 ;  /* 0x0800002827367389 */ /* 0x000ea200000e0036 */
[----:B------:R-:W-:Y:S01]  /*5b60*/  ISETP.GT.U32.AND P6, PT, R30, 0x3, PT ;  /* 0x000000031e00780c */ /* 0x000fe20003fc4070 */
[----:B------:R-:W-:Y:S02]  /*5b70*/  IMAD.MOV.U32 R30, RZ, RZ, R40 ;  /* 0x000000ffff1e7224 */ /* 0x000fe400078e0028 */
[----:B--2---:R-:W-:-:S10]  /*5b80*/  IMAD.IADD R39, R54, 0x1, R39 ;  /* 0x0000000136277824 */ /* 0x004fd400078e0227 */
[----:B------:R-:W-:Y:S05]  /*5b90*/  @P6 BRA `(.L_x_42237) ;  /* 0xfffffffc00e06947 */ /* 0x000fea000383ffff */
[----:B------:R-:W2:Y:S01]  /*5ba0*/  I2F.U32.RP R31, UR11 ;  /* 0x0000000b001f7d06 */ /* 0x000ea20008209000 */
[----:B------:R-:W-:-:S07]  /*5bb0*/  UMOV UR4, URZ ;  /* 0x000000ff00047c82 */ /* 0x000fce0008000000 */
[----:B--2---:R-:W2:Y:S02]  /*5bc0*/  MUFU.RCP R31, R31 ;  /* 0x0000001f001f7308 */ /* 0x004ea40000001000 */
[----:B--2---:R-:W-:-:S06]  /*5bd0*/  VIADD R40, R31, 0xffffffe ;  /* 0x0ffffffe1f287836 */ /* 0x004fcc0000000000 */
[----:B------:R-:W2:Y:S02]  /*5be0*/  F2I.FTZ.U32.TRUNC.NTZ R40, R40 ;  /* 0x0000002800287305 */ /* 0x000ea4000021f000 */
[----:B--2---:R-:W-:-:S13]  /*5bf0*/  R2UR UR5, R40 ;  /* 0x00000000280572ca */ /* 0x004fda00000e0000 */
        /* <DEDUP_REMOVED lines=13> */
[----:B------:R-:W2:Y:S01]  /*5cd0*/  @!P6 S2R R40, SR_CgaCtaId ;  /* 0x000000000028e919 */ /* 0x000ea20000008800 */
[----:B------:R-:W-:-:S05]  /*5ce0*/  @!P6 MOV R30, 0x400 ;  /* 0x00000400001ee802 */ /* 0x000fca0000000f00 */
[----:B------:R-:W-:Y:S02]  /*5cf0*/  @!P6 VIADD R31, R30, 0x1880 ;  /* 0x000018801e1fe836 */ /* 0x000fe40000000000 */
[----:B------:R-:W-:Y:S02]  /*5d00*/  @!P6 IMAD R30, R52, R3, R4 ;  /* 0x00000003341ee224 */ /* 0x000fe400078e0204 */
[----:B------:R-:W-:Y:S01]  /*5d10*/  IMAD.IADD R3, R48, 0x1, R3 ;  /* 0x0000000130037824 */ /* 0x000fe200078e0203 */
[----:B--2---:R-:W-:-:S05]  /*5d20*/  @!P6 LEA R31, R40, R31, 0x18 ;  /* 0x0000001f281fe211 */ /* 0x004fca00078ec0ff */
[----:B------:R-:W-:-:S05]  /*5d30*/  @!P6 IMAD R30, R30, 0x4, R31 ;  /* 0x000000041e1ee824 */ /* 0x000fca00078e021f */
[----:B------:R2:W-:Y:S01]  /*5d40*/  @!P6 STS [R30], R39 ;  /* 0x000000271e00e388 */ /* 0x0005e20000000800 */
[----:B------:R-:W-:-:S13]  /*5d50*/  ISETP.GE.AND P6, PT, R3, UR6, PT ;  /* 0x0000000603007c0c */ /* 0x000fda000bfc6270 */
[----:B--2---:R-:W-:Y:S05]  /*5d60*/  @!P6 BRA `(.L_x_42238) ;  /* 0xfffffff400ece947 */ /* 0x004fea000383ffff */
.L_x_42204:
[----:B------:R-:W-:Y:S05]  /*5d70*/  @!P5 BRA `(.L_x_42239) ;  /* 0xffffffe800a8d947 */ /* 0x000fea000383ffff */
.L_x_42080:
[----:B0-----:R-:W2:Y:S01]  /*5d80*/  LDL.LU R3, [R1] ;  /* 0x0000000001037983 */ /* 0x001ea20000300800 */
[----:B------:R-:W-:Y:S05]  /*5d90*/  WARPSYNC.ALL ;  /* 0x0000000000007948 */ /* 0x000fea0003800000 */
[----:B------:R-:W-:Y:S01]  /*5da0*/  BSSY.RECONVERGENT B0, `(.L_x_42240) ;  /* 0x0000019000007945 */ /* 0x000fe20003800200 */
[----:B------:R-:W-:Y:S01]  /*5db0*/  BAR.SYNC.DEFER_BLOCKING 0x0 ;  /* 0x0000000000007b1d */ /* 0x000fe20000010000 */
[C---:B--2-4-:R-:W-:Y:S02]  /*5dc0*/  LOP3.LUT R2, R3.reuse, 0x3, RZ, 0xc0, !PT ;  /* 0x0000000303027812 */ /* 0x054fe400078ec0ff */
[----:B-1----:R-:W-:-:S02]  /*5dd0*/  LOP3.LUT R0, R3, 0xffff, RZ, 0xc0, !PT ;  /* 0x0000ffff03007812 */ /* 0x002fc400078ec0ff */
[----:B------:R-:W-:Y:S02]  /*5de0*/  ISETP.NE.AND P0, PT, R2, 0x2, PT ;  /* 0x000000020200780c */ /* 0x000fe40003f05270 */
[----:B------:R-:W-:-:S11]  /*5df0*/  ISETP.GE.U32.AND P1, PT, R0, 0x2, PT ;  /* 0x000000020000780c */ /* 0x000fd60003f26070 */
[----:B------:R-:W-:Y:S05]  /*5e00*/  @!P0 BRA `(.L_x_42241) ;  /* 0x0000000000488947 */ /* 0x000fea0003800000 */
[----:B------:R-:W0:Y:S01]  /*5e10*/  S2R R4, SR_CTAID.Y ;  /* 0x0000000000047919 */ /* 0x000e220000002600 */
[----:B------:R-:W1:Y:S01]  /*5e20*/  S2UR UR5, SR_CgaCtaId ;  /* 0x00000000000579c3 */ /* 0x000e620000008800 */
[----:B------:R-:W-:Y:S01]  /*5e30*/  UMOV UR4, 0x400 ;  /* 0x0000040000047882 */ /* 0x000fe20000000000 */
[----:B------:R-:W-:Y:S01]  /*5e40*/  IMAD.MOV R0, RZ, RZ, -R43 ;  /* 0x000000ffff007224 */ /* 0x000fe200078e0a2b */
[----:B------:R-:W-:-:S05]  /*5e50*/  UIADD3 UR4, UPT, UPT, UR4, 0x1880, URZ ;  /* 0x0000188004047890 */ /* 0x000fca000fffe0ff */
[----:B------:R-:W2:Y:S01]  /*5e60*/  LDC.64 R2, c[0x0][0x3a0] ;  /* 0x0000e800ff027b82 */ /* 0x000ea20000000a00 */
[----:B-1----:R-:W-:Y:S01]  /*5e70*/  ULEA UR4, UR5, UR4, 0x18 ;  /* 0x0000000405047291 */ /* 0x002fe2000f8ec0ff */
[----:B0-----:R-:W-:-:S04]  /*5e80*/  IMAD R5, R4, 0x200, R53 ;  /* 0x0000020004057824 */ /* 0x001fc800078e0235 */
[----:B--2---:R-:W-:Y:S01]  /*5e90*/  IMAD.WIDE.U32 R2, R5, 0x4, R2 ;  /* 0x0000000405027825 */ /* 0x004fe200078e0002 */
[----:B------:R-:W-:-:S03]  /*5ea0*/  LEA R5, R53, UR4, 0x2 ;  /* 0x0000000435057c11 */ /* 0x000fc6000f8e10ff */
[----:B------:R-:W-:-:S07]  /*5eb0*/  IMAD R53, R43, R50, R53 ;  /* 0x000000322b357224 */ /* 0x000fce00078e0235 */
.L_x_42242:
[----:B------:R0:W1:Y:S01]  /*5ec0*/  LDS R7, [R5] ;  /* 0x0000000005077984 */ /* 0x0000620000000800 */
[----:B------:R-:W-:-:S05]  /*5ed0*/  VIADD R0, R0, 0x1 ;  /* 0x0000000100007836 */ /* 0x000fca0000000000 */
[----:B------:R-:W-:Y:S01]  /*5ee0*/  ISETP.NE.AND P0, PT, R0, RZ, PT ;  /* 0x000000ff0000720c */ /* 0x000fe20003f05270 */
[C---:B0-----:R-:W-:Y:S01]  /*5ef0*/  IMAD R5, R50.reuse, 0x4, R5 ;  /* 0x0000000432057824 */ /* 0x041fe200078e0205 */
[----:B-1----:R0:W-:Y:S02]  /*5f00*/  STG.E desc[UR8][R2.64], R7 ;  /* 0x0000000702007986 */ /* 0x0021e4000c101908 */
[----:B0-----:R-:W-:-:S09]  /*5f10*/  IMAD.WIDE.U32 R2, R50, 0x4, R2 ;  /* 0x0000000432027825 */ /* 0x001fd200078e0002 */
[----:B------:R-:W-:Y:S05]  /*5f20*/  @P0 BRA `(.L_x_42242) ;  /* 0xfffffffc00e40947 */ /* 0x000fea000383ffff */
.L_x_42241:
[----:B------:R-:W-:Y:S05]  /*5f30*/  BSYNC.RECONVERGENT B0 ;  /* 0x0000000000007941 */ /* 0x000fea0003800200 */
.L_x_42240:
[----:B------:R-:W-:Y:S05]  /*5f40*/  @!P1 EXIT ;  /* 0x000000000000994d */ /* 0x000fea0003800000 */
[----:B------:R-:W0:Y:S01]  /*5f50*/  S2R R4, SR_CTAID.Y ;  /* 0x0000000000047919 */ /* 0x000e220000002600 */
[----:B------:R-:W1:Y:S01]  /*5f60*/  S2UR UR5, SR_CgaCtaId ;  /* 0x00000000000579c3 */ /* 0x000e620000008800 */
[----:B------:R-:W-:Y:S02]  /*5f70*/  UMOV UR4, 0x400 ;  /* 0x0000040000047882 */ /* 0x000fe40000000000 */
[----:B------:R-:W-:-:S05]  /*5f80*/  UIADD3 UR4, UPT, UPT, UR4, 0x1880, URZ ;  /* 0x0000188004047890 */ /* 0x000fca000fffe0ff */
[----:B------:R-:W2:Y:S01]  /*5f90*/  LDC.64 R16, c[0x0][0x3a0] ;  /* 0x0000e800ff107b82 */ /* 0x000ea20000000a00 */
[----:B-1----:R-:W-:-:S06]  /*5fa0*/  ULEA UR4, UR5, UR4, 0x18 ;  /* 0x0000000405047291 */ /* 0x002fcc000f8ec0ff */
[----:B------:R-:W-:Y:S01]  /*5fb0*/  LEA R19, R53, UR4, 0x2 ;  /* 0x0000000435137c11 */ /* 0x000fe2000f8e10ff */
[----:B0-----:R-:W-:Y:S02]  /*5fc0*/  IMAD R21, R4, 0x200, R53 ;  /* 0x0000020004157824 */ /* 0x001fe400078e0235 */
[----:B--2---:R-:W-:-:S04]  /*5fd0*/  IMAD.WIDE.U32 R2, R50, 0x4, R16 ;  /* 0x0000000432027825 */ /* 0x004fc800078e0010 */
[----:B------:R-:W-:-:S04]  /*5fe0*/  IMAD.WIDE.U32 R4, R50, 0x8, R16 ;  /* 0x0000000832047825 */ /* 0x000fc800078e0010 */
[----:B------:R-:W-:-:S07]  /*5ff0*/  IMAD.WIDE.U32 R6, R50, 0xc, R16 ;  /* 0x0000000c32067825 */ /* 0x000fce00078e0010 */
.L_x_42243:
[C---:B------:R-:W-:Y:S01]  /*6000*/  LEA R0, R50.reuse, R19, 0x2 ;  /* 0x0000001332007211 */ /* 0x040fe200078e10ff */
[C-C-:B------:R-:W-:Y:S01]  /*6010*/  IMAD R18, R50.reuse, 0x8, R19.reuse ;  /* 0x0000000832127824 */ /* 0x140fe200078e0213 */
[----:B0-----:R0:W1:Y:S01]  /*6020*/  LDS R23, [R19] ;  /* 0x0000000013177984 */ /* 0x0010620000000800 */
[----:B------:R-:W-:Y:S02]  /*6030*/  IMAD R20, R50, 0xc, R19 ;  /* 0x0000000c32147824 */ /* 0x000fe400078e0213 */
[C---:B------:R-:W-:Y:S01]  /*6040*/  IMAD.WIDE R14, R21.reuse, 0x4, R16 ;  /* 0x00000004150e7825 */ /* 0x040fe200078e0210 */
[----:B------:R-:W2:Y:S03]  /*6050*/  LDS R25, [R0] ;  /* 0x0000000000197984 */ /* 0x000ea60000000800 */
[C---:B---3--:R-:W-:Y:S01]  /*6060*/  IMAD.WIDE R8, R21.reuse, 0x4, R2 ;  /* 0x0000000415087825 */ /* 0x048fe200078e0202 */
[----:B------:R-:W3:Y:S03]  /*6070*/  LDS R27, [R18] ;  /* 0x00000000121b7984 */ /* 0x000ee60000000800 */
[C---:B------:R-:W-:Y:S01]  /*6080*/  IMAD.WIDE R10, R21.reuse, 0x4, R4 ;  /* 0x00000004150a7825 */ /* 0x040fe200078e0204 */
[----:B------:R-:W4:Y:S03]  /*6090*/  LDS R29, [R20] ;  /* 0x00000000141d7984 */ /* 0x000f260000000800 */
[----:B------:R-:W-:-:S04]  /*60a0*/  IMAD.WIDE R12, R21, 0x4, R6 ;  /* 0x00000004150c7825 */ /* 0x000fc800078e0206 */
[C---:B------:R-:W-:Y:S02]  /*60b0*/  IMAD R53, R50.reuse, 0x4, R53 ;  /* 0x0000000432357824 */ /* 0x040fe400078e0235 */
[C---:B------:R-:W-:Y:S02]  /*60c0*/  IMAD R21, R50.reuse, 0x4, R21 ;  /* 0x0000000432157824 */ /* 0x040fe400078e0215 */
        /* <DEDUP_REMOVED lines=8> */
.L_x_42102:
[----:B------:R-:W-:Y:S01]  /*6150*/  BSSY B2, `(.L_x_42244) ;  /* 0x0000006000027945 */ /* 0x000fe20003800000 */
[----:B------:R-:W-:Y:S02]  /*6160*/  IMAD.MOV.U32 R30, RZ, RZ, R20 ;  /* 0x000000ffff1e7224 */ /* 0x000fe400078e0014 */
[----:B------:R-:W-:-:S07]  /*6170*/  IMAD.MOV.U32 R31, RZ, RZ, -0x1 ;  /* 0xffffffffff1f7424 */ /* 0x000fce00078e00ff */
[----:B01234-:R-:W-:Y:S05]  /*6180*/  WARPSYNC.COLLECTIVE R31, `(.L_x_42245) ;  /* 0x000000001f087348 */ /* 0x01ffea0003c00000 */
[----:B0-----:R0:W0:Y:S02]  /*6190*/  SHFL.IDX P6, R31, R60, R30, R42 ;  /* 0x0000001e3c1f7389 */ /* 0x00102400000c002a */
[----:B01234-:R-:W-:Y:S05]  /*61a0*/  ENDCOLLECTIVE ;  /* 0x000000000000791b */ /* 0x01ffea0003800000 */
.L_x_42245:
[----:B------:R-:W-:Y:S05]  /*61b0*/  BSYNC B2 ;  /* 0x0000000000027941 */ /* 0x000fea0003800000 */
.L_x_42244:
[----:B------:R-:W-:Y:S05]  /*61c0*/  BRA `(.L_x_42246) ;  /* 0xffffffc000a07947 */ /* 0x000fea000383ffff */
.L_x_42104:
[----:B------:R-:W-:Y:S01]  /*61d0*/  BSSY B2, `(.L_x_42247) ;  /* 0x0000006000027945 */ /* 0x000fe20003800000 */
[----:B------:R-:W-:Y:S02]  /*61e0*/  IMAD.MOV.U32 R30, RZ, RZ, R54 ;  /* 0x000000ffff1e7224 */ /* 0x000fe400078e0036 */
[----:B------:R-:W-:-:S07]  /*61f0*/  IMAD.MOV.U32 R31, RZ, RZ, -0x1 ;  /* 0xffffffffff1f7424 */ /* 0x000fce00078e00ff */
[----:B01234-:R-:W-:Y:S05]  /*6200*/  WARPSYNC.COLLECTIVE R31, `(.L_x_42248) ;  /* 0x000000001f087348 */ /* 0x01ffea0003c00000 */
[----:B0-----:R0:W0:Y:S02]  /*6210*/  SHFL.IDX P6, R31, R60, R30, R42 ;  /* 0x0000001e3c1f7389 */ /* 0x00102400000c002a */
[----:B01234-:R-:W-:Y:S05]  /*6220*/  ENDCOLLECTIVE ;  /* 0x000000000000791b */ /* 0x01ffea0003800000 */
.L_x_42248:
[----:B------:R-:W-:Y:S05]  /*6230*/  BSYNC B2 ;  /* 0x0000000000027941 */ /* 0x000fea0003800000 */
.L_x_42247:
[----:B------:R-:W-:Y:S05]  /*6240*/  BRA `(.L_x_42249) ;  /* 0xffffffc000947947 */ /* 0x000fea000383ffff */
.L_x_42106:
[----:B------:R-:W-:Y:S01]  /*6250*/  BSSY B2, `(.L_x_42250) ;  /* 0x0000006000027945 */ /* 0x000fe20003800000 */
[----:B------:R-:W-:Y:S01]  /*6260*/  MOV R30, R41 ;  /* 0x00000029001e7202 */ /* 0x000fe20000000f00 */
[----:B------:R-:W-:-:S07]  /*6270*/  IMAD.MOV.U32 R31, RZ, RZ, -0x1 ;  /* 0xffffffffff1f7424 */ /* 0x000fce00078e00ff */
[----:B01234-:R-:W-:Y:S05]  /*6280*/  WARPSYNC.COLLECTIVE R31, `(.L_x_42251) ;  /* 0x000000001f087348 */ /* 0x01ffea0003c00000 */
[----:B0-----:R0:W0:Y:S02]  /*6290*/  SHFL.IDX P6, R31, R60, R30, R42 ;  /* 0x0000001e3c1f7389 */ /* 0x00102400000c002a */
[----:B01234-:R-:W-:Y:S05]  /*62a0*/  ENDCOLLECTIVE ;  /* 0x000000000000791b */ /* 0x01ffea0003800000 */
.L_x_42251:
[----:B------:R-:W-:Y:S05]  /*62b0*/  BSYNC B2 ;  /* 0x0000000000027941 */ /* 0x000fea0003800000 */
.L_x_42250:
[----:B------:R-:W-:Y:S05]  /*62c0*/  BRA `(.L_x_42252) ;  /* 0xffffffc000887947 */ /* 0x000fea000383ffff */
.L_x_42108:
[----:B------:R-:W-:Y:S01]  /*62d0*/  BSSY B2, `(.L_x_42253) ;  /* 0x0000006000027945 */ /* 0x000fe20003800000 */
[----:B------:R-:W-:Y:S02]  /*62e0*/  IMAD.MOV.U32 R30, RZ, RZ, R40 ;  /* 0x000000ffff1e7224 */ /* 0x000fe400078e0028 */
[----:B------:R-:W-:-:S07]  /*62f0*/  IMAD.MOV.U32 R31, RZ, RZ, -0x1 ;  /* 0xffffffffff1f7424 */ /* 0x000fce00078e00ff */
[----:B01234-:R-:W-:Y:S05]  /*6300*/  WARPSYNC.COLLECTIVE R31, `(.L_x_42254) ;  /* 0x000000001f087348 */ /* 0x01ffea0003c00000 */
[----:B0-----:R0:W0:Y:S02]  /*6310*/  SHFL.IDX P6, R31, R60, R30, R42 ;  /* 0x0000001e3c1f7389 */ /* 0x00102400000c002a */
[----:B01234-:R-:W-:Y:S05]  /*6320*/  ENDCOLLECTIVE ;  /* 0x000000000000791b */ /* 0x01ffea0003800000 */
.L_x_42254:
[----:B------:R-:W-:Y:S05]  /*6330*/  BSYNC B2 ;  /* 0x0000000000027941 */ /* 0x000fea0003800000 */
.L_x_42253:
[----:B------:R-:W-:Y:S05]  /*6340*/  BRA `(.L_x_42255) ;  /* 0xffffffc0007c7947 */ /* 0x000fea000383ffff */
.L_x_42110:
[----:B------:R-:W-:Y:S01]  /*6350*/  BSSY B2, `(.L_x_42256) ;  /* 0x0000006000027945 */ /* 0x000fe20003800000 */
[----:B------:R-:W-:Y:S02]  /*6360*/  IMAD.MOV.U32 R30, RZ, RZ, R39 ;  /* 0x000000ffff1e7224 */ /* 0x000fe400078e0027 */
[----:B------:R-:W-:-:S07]  /*6370*/  IMAD.MOV.U32 R31, RZ, RZ, -0x1 ;  /* 0xffffffffff1f7424 */ /* 0x000fce00078e00ff */
[----:B01234-:R-:W-:Y:S05]  /*6380*/  WARPSYNC.COLLECTIVE R31, `(.L_x_42257) ;  /* 0x000000001f087348 */ /* 0x01ffea0003c00000 */
[----:B0-----:R0:W0:Y:S02]  /*6390*/  SHFL.IDX P6, R31, R60, R30, R42 ;  /* 0x0000001e3c1f7389 */ /* 0x00102400000c002a */
[----:B01234-:R-:W-:Y:S05]  /*63a0*/  ENDCOLLECTIVE ;  /* 0x000000000000791b */ /* 0x01ffea0003800000 */
.L_x_42257:
[----:B------:R-:W-:Y:S05]  /*63b0*/  BSYNC B2 ;  /* 0x0000000000027941 */ /* 0x000fea0003800000 */
.L_x_42256:
[----:B------:R-:W-:Y:S05]  /*63c0*/  BRA `(.L_x_42258) ;  /* 0xffffffc000707947 */ /* 0x000fea000383ffff */
.L_x_42112:
[----:B------:R-:W-:Y:S01]  /*63d0*/  BSSY B2, `(.L_x_42259) ;  /* 0x0000006000027945 */ /* 0x000fe20003800000 */
[----:B------:R-:W-:Y:S02]  /*63e0*/  IMAD.MOV.U32 R30, RZ, RZ, R38 ;  /* 0x000000ffff1e7224 */ /* 0x000fe400078e0026 */
[----:B------:R-:W-:-:S07]  /*63f0*/  IMAD.MOV.U32 R31, RZ, RZ, -0x1 ;  /* 0xffffffffff1f7424 */ /* 0x000fce00078e00ff */
[----:B01234-:R-:W-:Y:S05]  /*6400*/  WARPSYNC.COLLECTIVE R31, `(.L_x_42260) ;  /* 0x000000001f087348 */ /* 0x01ffea0003c00000 */
[----:B0-----:R0:W0:Y:S02]  /*6410*/  SHFL.IDX P6, R31, R60, R30, R42 ;  /* 0x0000001e3c1f7389 */ /* 0x00102400000c002a */
[----:B01234-:R-:W-:Y:S05]  /*6420*/  ENDCOLLECTIVE ;  /* 0x000000000000791b */ /* 0x01ffea0003800000 */
.L_x_42260:
[----:B------:R-:W-:Y:S05]  /*6430*/  BSYNC B2 ;  /* 0x0000000000027941 */ /* 0x000fea0003800000 */
.L_x_42259:
[----:B------:R-:W-:Y:S05]  /*6440*/  BRA `(.L_x_42261) ;  /* 0xffffffc000647947 */ /* 0x000fea000383ffff */
.L_x_42114:
[----:B------:R-:W-:Y:S01]  /*6450*/  BSSY B2, `(.L_x_42262) ;  /* 0x0000006000027945 */ /* 0x000fe20003800000 */
[----:B------:R-:W-:Y:S01]  /*6460*/  IMAD.MOV.U32 R30, RZ, RZ, R37 ;  /* 0x000000ffff1e7224 */ /* 0x000fe200078e0025 */
[----:B------:R-:W-:-:S07]  /*6470*/  MOV R31, 0xffffffff ;  /* 0xffffffff001f7802 */ /* 0x000fce0000000f00 */
[----:B01234-:R-:W-:Y:S05]  /*6480*/  WARPSYNC.COLLECTIVE R31, `(.L_x_42263) ;  /* 0x000000001f087348 */ /* 0x01ffea0003c00000 */
[----:B0-----:R0:W0:Y:S02]  /*6490*/  SHFL.IDX P6, R31, R60, R30, R42 ;  /* 0x0000001e3c1f7389 */ /* 0x00102400000c002a */
[----:B01234-:R-:W-:Y:S05]  /*64a0*/  ENDCOLLECTIVE ;  /* 0x000000000000791b */ /* 0x01ffea0003800000 */
.L_x_42263:
[----:B------:R-:W-:Y:S05]  /*64b0*/  BSYNC B2 ;  /* 0x0000000000027941 */ /* 0x000fea0003800000 */
.L_x_42262:
[----:B------:R-:W-:Y:S05]  /*64c0*/  BRA `(.L_x_42264) ;  /* 0xffffffc000607947 */ /* 0x000fea000383ffff */
.L_x_42116:
[----:B------:R-:W-:Y:S01]  /*64d0*/  BSSY B2, `(.L_x_42265) ;  /* 0x0000006000027945 */ /* 0x000fe20003800000 */
[----:B------:R-:W-:Y:S02]  /*64e0*/  IMAD.MOV.U32 R30, RZ, RZ, R36 ;  /* 0x000000ffff1e7224 */ /* 0x000fe400078e0024 */
[----:B------:R-:W-:-:S07]  /*64f0*/  IMAD.MOV.U32 R31, RZ, RZ, -0x1 ;  /* 0xffffffffff1f7424 */ /* 0x000fce00078e00ff */
[----:B01234-:R-:W-:Y:S05]  /*6500*/  WARPSYNC.COLLECTIVE R31, `(.L_x_42266) ;  /* 0x000000001f087348 */ /* 0x01ffea0003c00000 */
[----:B0-----:R0:W0:Y:S02]  /*6510*/  SHFL.IDX P6, R31, R60, R30, R42 ;  /* 0x0000001e3c1f7389 */ /* 0x00102400000c002a */
[----:B01234-:R-:W-:Y:S05]  /*6520*/  ENDCOLLECTIVE ;  /* 0x000000000000791b */ /* 0x01ffea0003800000 */
.L_x_42266:
[----:B------:R-:W-:Y:S05]  /*6530*/  BSYNC B2 ;  /* 0x0000000000027941 */ /* 0x000fea0003800000 */
.L_x_42265:
[----:B------:R-:W-:Y:S05]  /*6540*/  BRA `(.L_x_42267) ;  /* 0xffffffc000587947 */ /* 0x000fea000383ffff */
.L_x_42118:
[----:B------:R-:W-:Y:S01]  /*6550*/  BSSY B2, `(.L_x_42268) ;  /* 0x0000006000027945 */ /* 0x000fe20003800000 */
[----:B------:R-:W-:Y:S02]  /*6560*/  IMAD.MOV.U32 R30, RZ, RZ, R35 ;  /* 0x000000ffff1e7224 */ /* 0x000fe400078e0023 */
[----:B------:R-:W-:-:S07]  /*6570*/  IMAD.MOV.U32 R31, RZ, RZ, -0x1 ;  /* 0xffffffffff1f7424 */ /* 0x000fce00078e00ff */
[----:B01234-:R-:W-:Y:S05]  /*6580*/  WARPSYNC.COLLECTIVE R31, `(.L_x_42269) ;  /* 0x000000001f087348 */ /* 0x01ffea0003c00000 */
[----:B0-----:R0:W0:Y:S02]  /*6590*/  SHFL.IDX P6, R31, R60, R30, R42 ;  /* 0x0000001e3c1f7389 */ /* 0x00102400000c002a */
[----:B01234-:R-:W-:Y:S05]  /*65a0*/  ENDCOLLECTIVE ;  /* 0x000000000000791b */ /* 0x01ffea0003800000 */
.L_x_42269:
[----:B------:R-:W-:Y:S05]  /*65b0*/  BSYNC B2 ;  /* 0x0000000000027941 */ /* 0x000fea0003800000 */
.L_x_42268:
[----:B------:R-:W-:Y:S05]  /*65c0*/  BRA `(.L_x_42270) ;  /* 0xffffffc000507947 */ /* 0x000fea000383ffff */
.L_x_42120:
[----:B------:R-:W-:Y:S01]  /*65d0*/  BSSY B2, `(.L_x_42271) ;  /* 0x0000006000027945 */ /* 0x000fe20003800000 */
[----:B------:R-:W-:Y:S02]  /*65e0*/  IMAD.MOV.U32 R30, RZ, RZ, R34 ;  /* 0x000000ffff1e7224 */ /* 0x000fe400078e0022 */
[----:B------:R-:W-:-:S07]  /*65f0*/  IMAD.MOV.U32 R31, RZ, RZ, -0x1 ;  /* 0xffffffffff1f7424 */ /* 0x000fce00078e00ff */
[----:B01234-:R-:W-:Y:S05]  /*6600*/  WARPSYNC.COLLECTIVE R31, `(.L_x_42272) ;  /* 0x000000001f087348 */ /* 0x01ffea0003c00000 */
[----:B0-----:R0:W0:Y:S02]  /*6610*/  SHFL.IDX P6, R31, R60, R30, R42 ;  /* 0x0000001e3c1f7389 */ /* 0x00102400000c002a */
[----:B01234-:R-:W-:Y:S05]  /*6620*/  ENDCOLLECTIVE ;  /* 0x000000000000791b */ /* 0x01ffea0003800000 */
.L_x_42272:
[----:B------:R-:W-:Y:S05]  /*6630*/  BSYNC B2 ;  /* 0x0000000000027941 */ /* 0x000fea0003800000 */
.L_x_42271:
[----:B------:R-:W-:Y:S05]  /*6640*/  BRA `(.L_x_42273) ;  /* 0xffffffc000487947 */ /* 0x000fea000383ffff */
.L_x_42122:
[----:B------:R-:W-:Y:S01]  /*6650*/  BSSY B2, `(.L_x_42274) ;  /* 0x0000006000027945 */ /* 0x000fe20003800000 */
[----:B------:R-:W-:Y:S02]  /*6660*/  IMAD.MOV.U32 R30, RZ, RZ, R33 ;  /* 0x000000ffff1e7224 */ /* 0x000fe400078e0021 */
[----:B------:R-:W-:-:S07]  /*6670*/  IMAD.MOV.U32 R31, RZ, RZ, -0x1 ;  /* 0xffffffffff1f7424 */ /* 0x000fce00078e00ff */
[----:B01234-:R-:W-:Y:S05]  /*6680*/  WARPSYNC.COLLECTIVE R31, `(.L_x_42275) ;  /* 0x000000001f087348 */ /* 0x01ffea0003c00000 */
[----:B0-----:R0:W0:Y:S02]  /*6690*/  SHFL.IDX P6, R31, R60, R30, R42 ;  /* 0x0000001e3c1f7389 */ /* 0x00102400000c002a */
[----:B01234-:R-:W-:Y:S05]  /*66a0*/  ENDCOLLECTIVE ;  /* 0x000000000000791b */ /* 0x01ffea0003800000 */
.L_x_42275:
[----:B------:R-:W-:Y:S05]  /*66b0*/  BSYNC B2 ;  /* 0x0000000000027941 */ /* 0x000fea0003800000 */
.L_x_42274:
[----:B------:R-:W-:Y:S05]  /*66c0*/  BRA `(.L_x_42276) ;  /* 0xffffffc000407947 */ /* 0x000fea000383ffff */
.L_x_42124:
[----:B------:R-:W-:Y:S01]  /*66d0*/  BSSY B2, `(.L_x_42277) ;  /* 0x0000006000027945 */ /* 0x000fe20003800000 */
[----:B------:R-:W-:Y:S01]  /*66e0*/  MOV R30, R32 ;  /* 0x00000020001e7202 */ /* 0x000fe20000000f00 */
[----:B------:R-:W-:-:S07]  /*66f0*/  IMAD.MOV.U32 R31, RZ, RZ, -0x1 ;  /* 0xffffffffff1f7424 */ /* 0x000fce00078e00ff */
[----:B01234-:R-:W-:Y:S05]  /*6700*/  WARPSYNC.COLLECTIVE R31, `(.L_x_42278) ;  /* 0x000000001f087348 */ /* 0x01ffea0003c00000 */
[----:B0-----:R0:W0:Y:S02]  /*6710*/  SHFL.IDX P6, R31, R60, R30, R42 ;  /* 0x0000001e3c1f7389 */ /* 0x00102400000c002a */
[----:B01234-:R-:W-:Y:S05]  /*6720*/  ENDCOLLECTIVE ;  /* 0x000000000000791b */ /* 0x01ffea0003800000 */
.L_x_42278:
[----:B------:R-:W-:Y:S05]  /*6730*/  BSYNC B2 ;  /* 0x0000000000027941 */ /* 0x000fea0003800000 */
.L_x_42277:
[----:B------:R-:W-:Y:S05]  /*6740*/  BRA `(.L_x_42279) ;  /* 0xffffffc000387947 */ /* 0x000fea000383ffff */
.L_x_42126:
[----:B------:R-:W-:Y:S01]  /*6750*/  BSSY B2, `(.L_x_42280) ;  /* 0x0000006000027945 */ /* 0x000fe20003800000 */
[----:B------:R-:W-:Y:S02]  /*6760*/  IMAD.MOV.U32 R30, RZ, RZ, R29 ;  /* 0x000000ffff1e7224 */ /* 0x000fe400078e001d */
[----:B------:R-:W-:-:S07]  /*6770*/  IMAD.MOV.U32 R31, RZ, RZ, -0x1 ;  /* 0xffffffffff1f7424 */ /* 0x000fce00078e00ff */
[----:B01234-:R-:W-:Y:S05]  /*6780*/  WARPSYNC.COLLECTIVE R31, `(.L_x_42281) ;  /* 0x000000001f087348 */ /* 0x01ffea0003c00000 */
[----:B0-----:R0:W0:Y:S02]  /*6790*/  SHFL.IDX P6, R31, R60, R30, R42 ;  /* 0x0000001e3c1f7389 */ /* 0x00102400000c002a */
[----:B01234-:R-:W-:Y:S05]  /*67a0*/  ENDCOLLECTIVE ;  /* 0x000000000000791b */ /* 0x01ffea0003800000 */
.L_x_42281:
[----:B------:R-:W-:Y:S05]  /*67b0*/  BSYNC B2 ;  /* 0x0000000000027941 */ /* 0x000fea0003800000 */
.L_x_42280:
[----:B------:R-:W-:Y:S05]  /*67c0*/  BRA `(.L_x_42282) ;  /* 0xffffffc000307947 */ /* 0x000fea000383ffff */
.L_x_42128:
[----:B------:R-:W-:Y:S01]  /*67d0*/  BSSY B2, `(.L_x_42283) ;  /* 0x0000006000027945 */ /* 0x000fe20003800000 */
[----:B------:R-:W-:Y:S02]  /*67e0*/  IMAD.MOV.U32 R30, RZ, RZ, R28 ;  /* 0x000000ffff1e7224 */ /* 0x000fe400078e001c */
[----:B------:R-:W-:-:S07]  /*67f0*/  IMAD.MOV.U32 R31, RZ, RZ, -0x1 ;  /* 0xffffffffff1f7424 */ /* 0x000fce00078e00ff */
[----:B01234-:R-:W-:Y:S05]  /*6800*/  WARPSYNC.COLLECTIVE R31, `(.L_x_42284) ;  /* 0x000000001f087348 */ /* 0x01ffea0003c00000 */
[----:B0-----:R0:W0:Y:S02]  /*6810*/  SHFL.IDX P6, R31, R60, R30, R42 ;  /* 0x0000001e3c1f7389 */ /* 0x00102400000c002a */
[----:B01234-:R-:W-:Y:S05]  /*6820*/  ENDCOLLECTIVE ;  /* 0x000000000000791b */ /* 0x01ffea0003800000 */
.L_x_42284:
[----:B------:R-:W-:Y:S05]  /*6830*/  BSYNC B2 ;  /* 0x0000000000027941 */ /* 0x000fea0003800000 */
.L_x_42283:
[----:B------:R-:W-:Y:S05]  /*6840*/  BRA `(.L_x_42285) ;  /* 0xffffffc000287947 */ /* 0x000fea000383ffff */
.L_x_42130:
[----:B------:R-:W-:Y:S01]  /*6850*/  BSSY B2, `(.L_x_42286) ;  /* 0x0000006000027945 */ /* 0x000fe20003800000 */
[----:B------:R-:W-:Y:S02]  /*6860*/  IMAD.MOV.U32 R30, RZ, RZ, R27 ;  /* 0x000000ffff1e7224 */ /* 0x000fe400078e001b */
[----:B------:R-:W-:-:S07]  /*6870*/  IMAD.MOV.U32 R31, RZ, RZ, -0x1 ;  /* 0xffffffffff1f7424 */ /* 0x000fce00078e00ff */
[----:B01234-:R-:W-:Y:S05]  /*6880*/  WARPSYNC.COLLECTIVE R31, `(.L_x_42287) ;  /* 0x000000001f087348 */ /* 0x01ffea0003c00000 */
[----:B0-----:R0:W0:Y:S02]  /*6890*/  SHFL.IDX P6, R31, R60, R30, R42 ;  /* 0x0000001e3c1f7389 */ /* 0x00102400000c002a */
[----:B01234-:R-:W-:Y:S05]  /*68a0*/  ENDCOLLECTIVE ;  /* 0x000000000000791b */ /* 0x01ffea0003800000 */
.L_x_42287:
[----:B------:R-:W-:Y:S05]  /*68b0*/  BSYNC B2 ;  /* 0x0000000000027941 */ /* 0x000fea0003800000 */
.L_x_42286:
[----:B------:R-:W-:Y:S05]  /*68c0*/  BRA `(.L_x_42288) ;  /* 0xffffffc000207947 */ /* 0x000fea000383ffff */
.L_x_42132:
[----:B------:R-:W-:Y:S01]  /*68d0*/  BSSY B2, `(.L_x_42289) ;  /* 0x0000006000027945 */ /* 0x000fe20003800000 */
[----:B------:R-:W-:Y:S01]  /*68e0*/  IMAD.MOV.U32 R30, RZ, RZ, R26 ;  /* 0x000000ffff1e7224 */ /* 0x000fe200078e001a */
[----:B------:R-:W-:-:S07]  /*68f0*/  MOV R31, 0xffffffff ;  /* 0xffffffff001f7802 */ /* 0x000fce0000000f00 */
[----:B01234-:R-:W-:Y:S05]  /*6900*/  WARPSYNC.COLLECTIVE R31, `(.L_x_42290) ;  /* 0x000000001f087348 */ /* 0x01ffea0003c00000 */
[----:B0-----:R0:W0:Y:S02]  /*6910*/  SHFL.IDX P6, R31, R60, R30, R42 ;  /* 0x0000001e3c1f7389 */ /* 0x00102400000c002a */
[----:B01234-:R-:W-:Y:S05]  /*6920*/  ENDCOLLECTIVE ;  /* 0x000000000000791b */ /* 0x01ffea0003800000 */
.L_x_42290:
[----:B------:R-:W-:Y:S05]  /*6930*/  BSYNC B2 ;  /* 0x0000000000027941 */ /* 0x000fea0003800000 */
.L_x_42289:
[----:B------:R-:W-:Y:S05]  /*6940*/  BRA `(.L_x_42291) ;  /* 0xffffffc000187947 */ /* 0x000fea000383ffff */
.L_x_42155:
[----:B------:R-:W-:Y:S01]  /*6950*/  BSSY B1, `(.L_x_42292) ;  /* 0x0000006000017945 */ /* 0x000fe20003800000 */
[----:B------:R-:W-:Y:S02]  /*6960*/  IMAD.MOV.U32 R30, RZ, RZ, R18 ;  /* 0x000000ffff1e7224 */ /* 0x000fe400078e0012 */
[----:B------:R-:W-:-:S07]  /*6970*/  IMAD.MOV.U32 R31, RZ, RZ, -0x1 ;  /* 0xffffffffff1f7424 */ /* 0x000fce00078e00ff */
[----:B01-34-:R-:W-:Y:S05]  /*6980*/  WARPSYNC.COLLECTIVE R31, `(.L_x_42293) ;  /* 0x000000001f087348 */ /* 0x01bfea0003c00000 */
[----:B-1----:R1:W2:Y:S02]  /*6990*/  SHFL.IDX P6, R31, R60, R30, R42 ;  /* 0x0000001e3c1f7389 */ /* 0x0022a400000c002a */
[----:B01234-:R-:W-:Y:S05]  /*69a0*/  ENDCOLLECTIVE ;  /* 0x000000000000791b */ /* 0x01ffea0003800000 */
.L_x_42293:
[----:B------:R-:W-:Y:S05]  /*69b0*/  BSYNC B1 ;  /* 0x0000000000017941 */ /* 0x000fea0003800000 */
.L_x_42292:
[----:B------:R-:W-:Y:S05]  /*69c0*/  BRA `(.L_x_42294) ;  /* 0xffffffd400047947 */ /* 0x000fea000383ffff */
.L_x_42157:
[----:B------:R-:W-:Y:S01]  /*69d0*/  BSSY B1, `(.L_x_42295) ;  /* 0x0000006000017945 */ /* 0x000fe20003800000 */
[----:B------:R-:W-:Y:S02]  /*69e0*/  IMAD.MOV.U32 R30, RZ, RZ, R41 ;  /* 0x000000ffff1e7224 */ /* 0x000fe400078e0029 */
[----:B------:R-:W-:-:S07]  /*69f0*/  IMAD.MOV.U32 R31, RZ, RZ, -0x1 ;  /* 0xffffffffff1f7424 */ /* 0x000fce00078e00ff */
[----:B01-34-:R-:W-:Y:S05]  /*6a00*/  WARPSYNC.COLLECTIVE R31, `(.L_x_42296) ;  /* 0x000000001f087348 */ /* 0x01bfea0003c00000 */
[----:B-1----:R1:W2:Y:S02]  /*6a10*/  SHFL.IDX P6, R31, R60, R30, R42 ;  /* 0x0000001e3c1f7389 */ /* 0x0022a400000c002a */
[----:B01234-:R-:W-:Y:S05]  /*6a20*/  ENDCOLLECTIVE ;  /* 0x000000000000791b */ /* 0x01ffea0003800000 */
.L_x_42296:
[----:B------:R-:W-:Y:S05]  /*6a30*/  BSYNC B1 ;  /* 0x0000000000017941 */ /* 0x000fea0003800000 */
.L_x_42295:
[----:B------:R-:W-:Y:S05]  /*6a40*/  BRA `(.L_x_42297) ;  /* 0xffffffd000f87947 */ /* 0x000fea000383ffff */
.L_x_42159:
[----:B------:R-:W-:Y:S01]  /*6a50*/  BSSY B1, `(.L_x_42298) ;  /* 0x0000006000017945 */ /* 0x000fe20003800000 */
[----:B------:R-:W-:Y:S02]  /*6a60*/  IMAD.MOV.U32 R30, RZ, RZ, R40 ;  /* 0x000000ffff1e7224 */ /* 0x000fe400078e0028 */
[----:B------:R-:W-:-:S07]  /*6a70*/  IMAD.MOV.U32 R31, RZ, RZ, -0x1 ;  /* 0xffffffffff1f7424 */ /* 0x000fce00078e00ff */
[----:B01-34-:R-:W-:Y:S05]  /*6a80*/  WARPSYNC.COLLECTIVE R31, `(.L_x_42299) ;  /* 0x000000001f087348 */ /* 0x01bfea0003c00000 */
[----:B-1----:R1:W2:Y:S02]  /*6a90*/  SHFL.IDX P6, R31, R60, R30, R42 ;  /* 0x0000001e3c1f7389 */ /* 0x0022a400000c002a */
[----:B01234-:R-:W-:Y:S05]  /*6aa0*/  ENDCOLLECTIVE ;  /* 0x000000000000791b */ /* 0x01ffea0003800000 */
.L_x_42299:
[----:B------:R-:W-:Y:S05]  /*6ab0*/  BSYNC B1 ;  /* 0x0000000000017941 */ /* 0x000fea0003800000 */
.L_x_42298:
[----:B------:R-:W-:Y:S05]  /*6ac0*/  BRA `(.L_x_42300) ;  /* 0xffffffd000ec7947 */ /* 0x000fea000383ffff */
.L_x_42161:
[----:B------:R-:W-:Y:S01]  /*6ad0*/  BSSY B1, `(.L_x_42301) ;  /* 0x0000006000017945 */ /* 0x000fe20003800000 */
[----:B------:R-:W-:Y:S02]  /*6ae0*/  IMAD.MOV.U32 R30, RZ, RZ, R39 ;  /* 0x000000ffff1e7224 */ /* 0x000fe400078e0027 */
[----:B------:R-:W-:-:S07]  /*6af0*/  IMAD.MOV.U32 R31, RZ, RZ, -0x1 ;  /* 0xffffffffff1f7424 */ /* 0x000fce00078e00ff */
[----:B01-34-:R-:W-:Y:S05]  /*6b00*/  WARPSYNC.COLLECTIVE R31, `(.L_x_42302) ;  /* 0x000000001f087348 */ /* 0x01bfea0003c00000 */
[----:B-1----:R1:W2:Y:S02]  /*6b10*/  SHFL.IDX P6, R31, R60, R30, R42 ;  /* 0x0000001e3c1f7389 */ /* 0x0022a400000c002a */
[----:B01234-:R-:W-:Y:S05]  /*6b20*/  ENDCOLLECTIVE ;  /* 0x000000000000791b */ /* 0x01ffea0003800000 */
.L_x_42302:
[----:B------:R-:W-:Y:S05]  /*6b30*/  BSYNC B1 ;  /* 0x0000000000017941 */ /* 0x000fea0003800000 */
.L_x_42301:
[----:B------:R-:W-:Y:S05]  /*6b40*/  BRA `(.L_x_42303) ;  /* 0xffffffd000e07947 */ /* 0x000fea000383ffff */
.L_x_42163:
[----:B------:R-:W-:Y:S01]  /*6b50*/  BSSY B1, `(.L_x_42304) ;  /* 0x0000006000017945 */ /* 0x000fe20003800000 */
[----:B------:R-:W-:Y:S01]  /*6b60*/  MOV R30, R38 ;  /* 0x00000026001e7202 */ /* 0x000fe20000000f00 */
[----:B------:R-:W-:-:S07]  /*6b70*/  IMAD.MOV.U32 R31, RZ, RZ, -0x1 ;  /* 0xffffffffff1f7424 */ /* 0x000fce00078e00ff */
[----:B01-34-:R-:W-:Y:S05]  /*6b80*/  WARPSYNC.COLLECTIVE R31, `(.L_x_42305) ;  /* 0x000000001f087348 */ /* 0x01bfea0003c00000 */
[----:B-1----:R1:W2:Y:S02]  /*6b90*/  SHFL.IDX P6, R31, R60, R30, R42 ;  /* 0x0000001e3c1f7389 */ /* 0x0022a400000c002a */
[----:B01234-:R-:W-:Y:S05]  /*6ba0*/  ENDCOLLECTIVE ;  /* 0x000000000000791b */ /* 0x01ffea0003800000 */
.L_x_42305:
[----:B------:R-:W-:Y:S05]  /*6bb0*/  BSYNC B1 ;  /* 0x0000000000017941 */ /* 0x000fea0003800000 */
.L_x_42304:
[----:B------:R-:W-:Y:S05]  /*6bc0*/  BRA `(.L_x_42306) ;  /* 0xffffffd000d47947 */ /* 0x000fea000383ffff */
.L_x_42165:
[----:B------:R-:W-:Y:S01]  /*6bd0*/  BSSY B1, `(.L_x_42307) ;  /* 0x0000006000017945 */ /* 0x000fe20003800000 */
[----:B------:R-:W-:Y:S02]  /*6be0*/  IMAD.MOV.U32 R30, RZ, RZ, R37 ;  /* 0x000000ffff1e7224 */ /* 0x000fe400078e0025 */
[----:B------:R-:W-:-:S07]  /*6bf0*/  IMAD.MOV.U32 R31, RZ, RZ, -0x1 ;  /* 0xffffffffff1f7424 */ /* 0x000fce00078e00ff */
[----:B01-34-:R-:W-:Y:S05]  /*6c00*/  WARPSYNC.COLLECTIVE R31, `(.L_x_42308) ;  /* 0x000000001f087348 */ /* 0x01bfea0003c00000 */
[----:B-1----:R1:W2:Y:S02]  /*6c10*/  SHFL.IDX P6, R31, R60, R30, R42 ;  /* 0x0000001e3c1f7389 */ /* 0x0022a400000c002a */
[----:B01234-:R-:W-:Y:S05]  /*6c20*/  ENDCOLLECTIVE ;  /* 0x000000000000791b */ /* 0x01ffea0003800000 */
.L_x_42308:
[----:B------:R-:W-:Y:S05]  /*6c30*/  BSYNC B1 ;  /* 0x0000000000017941 */ /* 0x000fea0003800000 */
.L_x_42307:
[----:B------:R-:W-:Y:S05]  /*6c40*/  BRA `(.L_x_42309) ;  /* 0xffffffd000c87947 */ /* 0x000fea000383ffff */
.L_x_42167:
[----:B------:R-:W-:Y:S01]  /*6c50*/  BSSY B1, `(.L_x_42310) ;  /* 0x0000006000017945 */ /* 0x000fe20003800000 */
[----:B------:R-:W-:Y:S02]  /*6c60*/  IMAD.MOV.U32 R30, RZ, RZ, R36 ;  /* 0x000000ffff1e7224 */ /* 0x000fe400078e0024 */
[----:B------:R-:W-:-:S07]  /*6c70*/  IMAD.MOV.U32 R31, RZ, RZ, -0x1 ;  /* 0xffffffffff1f7424 */ /* 0x000fce00078e00ff */
[----:B01-34-:R-:W-:Y:S05]  /*6c80*/  WARPSYNC.COLLECTIVE R31, `(.L_x_42311) ;  /* 0x000000001f087348 */ /* 0x01bfea0003c00000 */
[----:B-1----:R1:W2:Y:S02]  /*6c90*/  SHFL.IDX P6, R31, R60, R30, R42 ;  /* 0x0000001e3c1f7389 */ /* 0x0022a400000c002a */
[----:B01234-:R-:W-:Y:S05]  /*6ca0*/  ENDCOLLECTIVE ;  /* 0x000000000000791b */ /* 0x01ffea0003800000 */
.L_x_42311:
[----:B------:R-:W-:Y:S05]  /*6cb0*/  BSYNC B1 ;  /* 0x0000000000017941 */ /* 0x000fea0003800000 */
.L_x_42310:
[----:B------:R-:W-:Y:S05]  /*6cc0*/  BRA `(.L_x_42312) ;  /* 0xffffffd000c47947 */ /* 0x000fea000383ffff */
.L_x_42169:
[----:B------:R-:W-:Y:S01]  /*6cd0*/  BSSY B1, `(.L_x_42313) ;  /* 0x0000006000017945 */ /* 0x000fe20003800000 */
[----:B------:R-:W-:Y:S02]  /*6ce0*/  IMAD.MOV.U32 R30, RZ, RZ, R35 ;  /* 0x000000ffff1e7224 */ /* 0x000fe400078e0023 */
[----:B------:R-:W-:-:S07]  /*6cf0*/  IMAD.MOV.U32 R31, RZ, RZ, -0x1 ;  /* 0xffffffffff1f7424 */ /* 0x000fce00078e00ff */
[----:B01-34-:R-:W-:Y:S05]  /*6d00*/  WARPSYNC.COLLECTIVE R31, `(.L_x_42314) ;  /* 0x000000001f087348 */ /* 0x01bfea0003c00000 */
[----:B-1----:R1:W2:Y:S02]  /*6d10*/  SHFL.IDX P6, R31, R60, R30, R42 ;  /* 0x0000001e3c1f7389 */ /* 0x0022a400000c002a */
[----:B01234-:R-:W-:Y:S05]  /*6d20*/  ENDCOLLECTIVE ;  /* 0x000000000000791b */ /* 0x01ffea0003800000 */
.L_x_42314:
[----:B------:R-:W-:Y:S05]  /*6d30*/  BSYNC B1 ;  /* 0x0000000000017941 */ /* 0x000fea0003800000 */
.L_x_42313:
[----:B------:R-:W-:Y:S05]  /*6d40*/  BRA `(.L_x_42315) ;  /* 0xffffffd000bc7947 */ /* 0x000fea000383ffff */
.L_x_42171:
[----:B------:R-:W-:Y:S01]  /*6d50*/  BSSY B1, `(.L_x_42316) ;  /* 0x0000006000017945 */ /* 0x000fe20003800000 */
[----:B------:R-:W-:Y:S01]  /*6d60*/  IMAD.MOV.U32 R30, RZ, RZ, R34 ;  /* 0x000000ffff1e7224 */ /* 0x000fe200078e0022 */
[----:B------:R-:W-:-:S07]  /*6d70*/  MOV R31, 0xffffffff ;  /* 0xffffffff001f7802 */ /* 0x000fce0000000f00 */
[----:B01-34-:R-:W-:Y:S05]  /*6d80*/  WARPSYNC.COLLECTIVE R31, `(.L_x_42317) ;  /* 0x000000001f087348 */ /* 0x01bfea0003c00000 */
[----:B-1----:R1:W2:Y:S02]  /*6d90*/  SHFL.IDX P6, R31, R60, R30, R42 ;  /* 0x0000001e3c1f7389 */ /* 0x0022a400000c002a */
[----:B01234-:R-:W-:Y:S05]  /*6da0*/  ENDCOLLECTIVE ;  /* 0x000000000000791b */ /* 0x01ffea0003800000 */
.L_x_42317:
[----:B------:R-:W-:Y:S05]  /*6db0*/  BSYNC B1 ;  /* 0x0000000000017941 */ /* 0x000fea0003800000 */
.L_x_42316:
[----:B------:R-:W-:Y:S05]  /*6dc0*/  BRA `(.L_x_42318) ;  /* 0xffffffd000b47947 */ /* 0x000fea000383ffff */
.L_x_42173:
[----:B------:R-:W-:Y:S01]  /*6dd0*/  BSSY B1, `(.L_x_42319) ;  /* 0x0000006000017945 */ /* 0x000fe20003800000 */
[----:B------:R-:W-:Y:S02]  /*6de0*/  IMAD.MOV.U32 R30, RZ, RZ, R33 ;  /* 0x000000ffff1e7224 */ /* 0x000fe400078e0021 */
[----:B------:R-:W-:-:S07]  /*6df0*/  IMAD.MOV.U32 R31, RZ, RZ, -0x1 ;  /* 0xffffffffff1f7424 */ /* 0x000fce00078e00ff */
[----:B01-34-:R-:W-:Y:S05]  /*6e00*/  WARPSYNC.COLLECTIVE R31, `(.L_x_42320) ;  /* 0x000000001f087348 */ /* 0x01bfea0003c00000 */
[----:B-1----:R1:W2:Y:S02]  /*6e10*/  SHFL.IDX P6, R31, R60, R30, R42 ;  /* 0x0000001e3c1f7389 */ /* 0x0022a400000c002a */
[----:B01234-:R-:W-:Y:S05]  /*6e20*/  ENDCOLLECTIVE ;  /* 0x000000000000791b */ /* 0x01ffea0003800000 */
.L_x_42320:
[----:B------:R-:W-:Y:S05]  /*6e30*/  BSYNC B1 ;  /* 0x0000000000017941 */ /* 0x000fea0003800000 */
.L_x_42319:
[----:B------:R-:W-:Y:S05]  /*6e40*/  BRA `(.L_x_42321) ;  /* 0xffffffd000ac7947 */ /* 0x000fea000383ffff */
.L_x_42175:
[----:B------:R-:W-:Y:S01]  /*6e50*/  BSSY B1, `(.L_x_42322) ;  /* 0x0000006000017945 */ /* 0x000fe20003800000 */
[----:B------:R-:W-:Y:S02]  /*6e60*/  IMAD.MOV.U32 R30, RZ, RZ, R32 ;  /* 0x000000ffff1e7224 */ /* 0x000fe400078e0020 */
[----:B------:R-:W-:-:S07]  /*6e70*/  IMAD.MOV.U32 R31, RZ, RZ, -0x1 ;  /* 0xffffffffff1f7424 */ /* 0x000fce00078e00ff */
[----:B01-34-:R-:W-:Y:S05]  /*6e80*/  WARPSYNC.COLLECTIVE R31, `(.L_x_42323) ;  /* 0x000000001f087348 */ /* 0x01bfea0003c00000 */
[----:B-1----:R1:W2:Y:S02]  /*6e90*/  SHFL.IDX P6, R31, R60, R30, R42 ;  /* 0x0000001e3c1f7389 */ /* 0x0022a400000c002a */
[----:B01234-:R-:W-:Y:S05]  /*6ea0*/  ENDCOLLECTIVE ;  /* 0x000000000000791b */ /* 0x01ffea0003800000 */
.L_x_42323:
[----:B------:R-:W-:Y:S05]  /*6eb0*/  BSYNC B1 ;  /* 0x0000000000017941 */ /* 0x000fea0003800000 */
.L_x_42322:
[----:B------:R-:W-:Y:S05]  /*6ec0*/  BRA `(.L_x_42324) ;  /* 0xffffffd000a47947 */ /* 0x000fea000383ffff */
.L_x_42177:
[----:B------:R-:W-:Y:S01]  /*6ed0*/  BSSY B1, `(.L_x_42325) ;  /* 0x0000006000017945 */ /* 0x000fe20003800000 */
[----:B------:R-:W-:Y:S02]  /*6ee0*/  IMAD.MOV.U32 R30, RZ, RZ, R29 ;  /* 0x000000ffff1e7224 */ /* 0x000fe400078e001d */
[----:B------:R-:W-:-:S07]  /*6ef0*/  IMAD.MOV.U32 R31, RZ, RZ, -0x1 ;  /* 0xffffffffff1f7424 */ /* 0x000fce00078e00ff */
[----:B01-34-:R-:W-:Y:S05]  /*6f00*/  WARPSYNC.COLLECTIVE R31, `(.L_x_42326) ;  /* 0x000000001f087348 */ /* 0x01bfea0003c00000 */
[----:B-1----:R1:W2:Y:S02]  /*6f10*/  SHFL.IDX P6, R31, R60, R30, R42 ;  /* 0x0000001e3c1f7389 */ /* 0x0022a400000c002a */
[----:B01234-:R-:W-:Y:S05]  /*6f20*/  ENDCOLLECTIVE ;  /* 0x000000000000791b */ /* 0x01ffea0003800000 */
.L_x_42326:
[----:B------:R-:W-:Y:S05]  /*6f30*/  BSYNC B1 ;  /* 0x0000000000017941 */ /* 0x000fea0003800000 */
.L_x_42325:
[----:B------:R-:W-:Y:S05]  /*6f40*/  BRA `(.L_x_42327) ;  /* 0xffffffd0009c7947 */ /* 0x000fea000383ffff */
.L_x_42179:
[----:B------:R-:W-:Y:S01]  /*6f50*/  BSSY B1, `(.L_x_42328) ;  /* 0x0000006000017945 */ /* 0x000fe20003800000 */
[----:B------:R-:W-:Y:S02]  /*6f60*/  IMAD.MOV.U32 R30, RZ, RZ, R28 ;  /* 0x000000ffff1e7224 */ /* 0x000fe400078e001c */
[----:B------:R-:W-:-:S07]  /*6f70*/  IMAD.MOV.U32 R31, RZ, RZ, -0x1 ;  /* 0xffffffffff1f7424 */ /* 0x000fce00078e00ff */
[----:B01-34-:R-:W-:Y:S05]  /*6f80*/  WARPSYNC.COLLECTIVE R31, `(.L_x_42329) ;  /* 0x000000001f087348 */ /* 0x01bfea0003c00000 */
[----:B-1----:R1:W2:Y:S02]  /*6f90*/  SHFL.IDX P6, R31, R60, R30, R42 ;  /* 0x0000001e3c1f7389 */ /* 0x0022a400000c002a */
[----:B01234-:R-:W-:Y:S05]  /*6fa0*/  ENDCOLLECTIVE ;  /* 0x000000000000791b */ /* 0x01ffea0003800000 */
.L_x_42329:
[----:B------:R-:W-:Y:S05]  /*6fb0*/  BSYNC B1 ;  /* 0x0000000000017941 */ /* 0x000fea0003800000 */
.L_x_42328:
[----:B------:R-:W-:Y:S05]  /*6fc0*/  BRA `(.L_x_42330) ;  /* 0xffffffd000947947 */ /* 0x000fea000383ffff */
.L_x_42181:
[----:B------:R-:W-:Y:S01]  /*6fd0*/  BSSY B1, `(.L_x_42331) ;  /* 0x0000006000017945 */ /* 0x000fe20003800000 */
[----:B------:R-:W-:Y:S01]  /*6fe0*/  MOV R30, R27 ;  /* 0x0000001b001e7202 */ /* 0x000fe20000000f00 */
[----:B------:R-:W-:-:S07]  /*6ff0*/  IMAD.MOV.U32 R31, RZ, RZ, -0x1 ;  /* 0xffffffffff1f7424 */ /* 0x000fce00078e00ff */
[----:B01-34-:R-:W-:Y:S05]  /*7000*/  WARPSYNC.COLLECTIVE R31, `(.L_x_42332) ;  /* 0x000000001f087348 */ /* 0x01bfea0003c00000 */
[----:B-1----:R1:W2:Y:S02]  /*7010*/  SHFL.IDX P6, R31, R60, R30, R42 ;  /* 0x0000001e3c1f7389 */ /* 0x0022a400000c002a */
[----:B01234-:R-:W-:Y:S05]  /*7020*/  ENDCOLLECTIVE ;  /* 0x000000000000791b */ /* 0x01ffea0003800000 */
.L_x_42332:
[----:B------:R-:W-:Y:S05]  /*7030*/  BSYNC B1 ;  /* 0x0000000000017941 */ /* 0x000fea0003800000 */
.L_x_42331:
[----:B------:R-:W-:Y:S05]  /*7040*/  BRA `(.L_x_42333) ;  /* 0xffffffd0008c7947 */ /* 0x000fea000383ffff */
.L_x_42183:
[----:B------:R-:W-:Y:S01]  /*7050*/  BSSY B1, `(.L_x_42334) ;  /* 0x0000006000017945 */ /* 0x000fe20003800000 */
[----:B------:R-:W-:Y:S02]  /*7060*/  IMAD.MOV.U32 R30, RZ, RZ, R26 ;  /* 0x000000ffff1e7224 */ /* 0x000fe400078e001a */
[----:B------:R-:W-:-:S07]  /*7070*/  IMAD.MOV.U32 R31, RZ, RZ, -0x1 ;  /* 0xffffffffff1f7424 */ /* 0x000fce00078e00ff */
[----:B01-34-:R-:W-:Y:S05]  /*7080*/  WARPSYNC.COLLECTIVE R31, `(.L_x_42335) ;  /* 0x000000001f087348 */ /* 0x01bfea0003c00000 */
[----:B-1----:R1:W2:Y:S02]  /*7090*/  SHFL.IDX P6, R31, R60, R30, R42 ;  /* 0x0000001e3c1f7389 */ /* 0x0022a400000c002a */
[----:B01234-:R-:W-:Y:S05]  /*70a0*/  ENDCOLLECTIVE ;  /* 0x000000000000791b */ /* 0x01ffea0003800000 */
.L_x_42335:
[----:B------:R-:W-:Y:S05]  /*70b0*/  BSYNC B1 ;  /* 0x0000000000017941 */ /* 0x000fea0003800000 */
.L_x_42334:
[----:B------:R-:W-:Y:S05]  /*70c0*/  BRA `(.L_x_42336) ;  /* 0xffffffd000847947 */ /* 0x000fea000383ffff */
.L_x_42185:
[----:B------:R-:W-:Y:S01]  /*70d0*/  BSSY B1, `(.L_x_42337) ;  /* 0x0000006000017945 */ /* 0x000fe20003800000 */
[----:B------:R-:W-:Y:S02]  /*70e0*/  IMAD.MOV.U32 R30, RZ, RZ, R25 ;  /* 0x000000ffff1e7224 */ /* 0x000fe400078e0019 */
[----:B------:R-:W-:-:S07]  /*70f0*/  IMAD.MOV.U32 R31, RZ, RZ, -0x1 ;  /* 0xffffffffff1f7424 */ /* 0x000fce00078e00ff */
[----:B01-34-:R-:W-:Y:S05]  /*7100*/  WARPSYNC.COLLECTIVE R31, `(.L_x_42338) ;  /* 0x000000001f087348 */ /* 0x01bfea0003c00000 */
[----:B-1----:R1:W2:Y:S02]  /*7110*/  SHFL.IDX P6, R31, R60, R30, R42 ;  /* 0x0000001e3c1f7389 */ /* 0x0022a400000c002a */
[----:B01234-:R-:W-:Y:S05]  /*7120*/  ENDCOLLECTIVE ;  /* 0x000000000000791b */ /* 0x01ffea0003800000 */
.L_x_42338:
[----:B------:R-:W-:Y:S05]  /*7130*/  BSYNC B1 ;  /* 0x0000000000017941 */ /* 0x000fea0003800000 */
.L_x_42337:
[----:B------:R-:W-:Y:S05]  /*7140*/  BRA `(.L_x_42339) ;  /* 0xffffffd0007c7947 */ /* 0x000fea000383ffff */
.L_x_42206:
[----:B------:R-:W-:Y:S02]  /*7150*/  IMAD.MOV.U32 R31, RZ, RZ, -0x1 ;  /* 0xffffffffff1f7424 */ /* 0x000fe400078e00ff */
[----:B------:R-:W-:-:S07]  /*7160*/  IMAD.MOV.U32 R30, RZ, RZ, R37 ;  /* 0x000000ffff1e7224 */ /* 0x000fce00078e0025 */
[----:B01-3--:R-:W-:Y:S05]  /*7170*/  WARPSYNC.COLLECTIVE R31, `(.L_x_42340) ;  /* 0x000000001f087348 */ /* 0x00bfea0003c00000 */
[----:B0-----:R0:W2:Y:S02]  /*7180*/  SHFL.IDX P6, R31, R60, R30, R42 ;  /* 0x0000001e3c1f7389 */ /* 0x0010a400000c002a */
[----:B0123--:R-:W-:Y:S05]  /*7190*/  ENDCOLLECTIVE ;  /* 0x000000000000791b */ /* 0x00ffea0003800000 */
.L_x_42340:
[----:B------:R-:W-:Y:S01]  /*71a0*/  IMAD.MOV.U32 R39, RZ, RZ, R31 ;  /* 0x000000ffff277224 */ /* 0x000fe200078e001f */
[----:B------:R-:W-:Y:S06]  /*71b0*/  BRA `(.L_x_42341) ;  /* 0xffffffe000f47947 */ /* 0x000fec000383ffff */
.L_x_42208:
[----:B------:R-:W-:Y:S01]  /*71c0*/  BSSY B0, `(.L_x_42342) ;  /* 0x0000006000007945 */ /* 0x000fe20003800000 */
[----:B------:R-:W-:Y:S01]  /*71d0*/  MOV R30, R5 ;  /* 0x00000005001e7202 */ /* 0x000fe20000000f00 */
[----:B------:R-:W-:-:S07]  /*71e0*/  IMAD.MOV.U32 R31, RZ, RZ, -0x1 ;  /* 0xffffffffff1f7424 */ /* 0x000fce00078e00ff */
[----:B01-3--:R-:W-:Y:S05]  /*71f0*/  WARPSYNC.COLLECTIVE R31, `(.L_x_42343) ;  /* 0x000000001f087348 */ /* 0x00bfea0003c00000 */
[----:B0-----:R0:W2:Y:S02]  /*7200*/  SHFL.IDX P6, R31, R60, R30, R42 ;  /* 0x0000001e3c1f7389 */ /* 0x0010a400000c002a */
[----:B0123--:R-:W-:Y:S05]  /*7210*/  ENDCOLLECTIVE ;  /* 0x000000000000791b */ /* 0x00ffea0003800000 */
.L_x_42343:
[----:B------:R-:W-:Y:S05]  /*7220*/  BSYNC B0 ;  /* 0x0000000000007941 */ /* 0x000fea0003800000 */
.L_x_42342:
[----:B------:R-:W-:Y:S05]  /*7230*/  BRA `(.L_x_42344) ;  /* 0xffffffe000e87947 */ /* 0x000fea000383ffff */
.L_x_42210:
[----:B------:R-:W-:Y:S01]  /*7240*/  BSSY B0, `(.L_x_42345) ;  /* 0x0000006000007945 */ /* 0x000fe20003800000 */
[----:B------:R-:W-:Y:S02]  /*7250*/  IMAD.MOV.U32 R30, RZ, RZ, R7 ;  /* 0x000000ffff1e7224 */ /* 0x000fe400078e0007 */
[----:B------:R-:W-:-:S07]  /*7260*/  IMAD.MOV.U32 R31, RZ, RZ, -0x1 ;  /* 0xffffffffff1f7424 */ /* 0x000fce00078e00ff */
[----:B01-3--:R-:W-:Y:S05]  /*7270*/  WARPSYNC.COLLECTIVE R31, `(.L_x_42346) ;  /* 0x000000001f087348 */ /* 0x00bfea0003c00000 */
[----:B0-----:R0:W2:Y:S02]  /*7280*/  SHFL.IDX P6, R31, R60, R30, R42 ;  /* 0x0000001e3c1f7389 */ /* 0x0010a400000c002a */
[----:B0123--:R-:W-:Y:S05]  /*7290*/  ENDCOLLECTIVE ;  /* 0x000000000000791b */ /* 0x00ffea0003800000 */
.L_x_42346:
[----:B------:R-:W-:Y:S05]  /*72a0*/  BSYNC B0 ;  /* 0x0000000000007941 */ /* 0x000fea0003800000 */
.L_x_42345:
[----:B------:R-:W-:Y:S05]  /*72b0*/  BRA `(.L_x_42347) ;  /* 0xffffffe000dc7947 */ /* 0x000fea000383ffff */
.L_x_42212:
[----:B------:R-:W-:Y:S01]  /*72c0*/  BSSY B0, `(.L_x_42348) ;  /* 0x0000006000007945 */ /* 0x000fe20003800000 */
[----:B------:R-:W-:Y:S02]  /*72d0*/  IMAD.MOV.U32 R30, RZ, RZ, R9 ;  /* 0x000000ffff1e7224 */ /* 0x000fe400078e0009 */
[----:B------:R-:W-:-:S07]  /*72e0*/  IMAD.MOV.U32 R31, RZ, RZ, -0x1 ;  /* 0xffffffffff1f7424 */ /* 0x000fce00078e00ff */
[----:B01-3--:R-:W-:Y:S05]  /*72f0*/  WARPSYNC.COLLECTIVE R31, `(.L_x_42349) ;  /* 0x000000001f087348 */ /* 0x00bfea0003c00000 */
[----:B0-----:R0:W2:Y:S02]  /*7300*/  SHFL.IDX P6, R31, R60, R30, R42 ;  /* 0x0000001e3c1f7389 */ /* 0x0010a400000c002a */
[----:B0123--:R-:W-:Y:S05]  /*7310*/  ENDCOLLECTIVE ;  /* 0x000000000000791b */ /* 0x00ffea0003800000 */
.L_x_42349:
[----:B------:R-:W-:Y:S05]  /*7320*/  BSYNC B0 ;  /* 0x0000000000007941 */ /* 0x000fea0003800000 */
.L_x_42348:
[----:B------:R-:W-:Y:S05]  /*7330*/  BRA `(.L_x_42350) ;  /* 0xffffffe000d07947 */ /* 0x000fea000383ffff */
.L_x_42214:
[----:B------:R-:W-:Y:S01]  /*7340*/  BSSY B0, `(.L_x_42351) ;  /* 0x0000006000007945 */ /* 0x000fe20003800000 */
[----:B------:R-:W-:Y:S02]  /*7350*/  IMAD.MOV.U32 R30, RZ, RZ, R11 ;  /* 0x000000ffff1e7224 */ /* 0x000fe400078e000b */
[----:B------:R-:W-:-:S07]  /*7360*/  IMAD.MOV.U32 R31, RZ, RZ, -0x1 ;  /* 0xffffffffff1f7424 */ /* 0x000fce00078e00ff */
[----:B01-3--:R-:W-:Y:S05]  /*7370*/  WARPSYNC.COLLECTIVE R31, `(.L_x_42352) ;  /* 0x000000001f087348 */ /* 0x00bfea0003c00000 */
[----:B0-----:R0:W2:Y:S02]  /*7380*/  SHFL.IDX P6, R31, R60, R30, R42 ;  /* 0x0000001e3c1f7389 */ /* 0x0010a400000c002a */
[----:B0123--:R-:W-:Y:S05]  /*7390*/  ENDCOLLECTIVE ;  /* 0x000000000000791b */ /* 0x00ffea0003800000 */
.L_x_42352:
[----:B------:R-:W-:Y:S05]  /*73a0*/  BSYNC B0 ;  /* 0x0000000000007941 */ /* 0x000fea0003800000 */
.L_x_42351:
[----:B------:R-:W-:Y:S05]  /*73b0*/  BRA `(.L_x_42353) ;  /* 0xffffffe000c47947 */ /* 0x000fea000383ffff */
.L_x_42216:
[----:B------:R-:W-:Y:S01]  /*73c0*/  BSSY B0, `(.L_x_42354) ;  /* 0x0000006000007945 */ /* 0x000fe20003800000 */
[----:B------:R-:W-:Y:S01]  /*73d0*/  IMAD.MOV.U32 R30, RZ, RZ, R13 ;  /* 0x000000ffff1e7224 */ /* 0x000fe200078e000d */
[----:B------:R-:W-:-:S07]  /*73e0*/  MOV R31, 0xffffffff ;  /* 0xffffffff001f7802 */ /* 0x000fce0000000f00 */
[----:B01-3--:R-:W-:Y:S05]  /*73f0*/  WARPSYNC.COLLECTIVE R31, `(.L_x_42355) ;  /* 0x000000001f087348 */ /* 0x00bfea0003c00000 */
[----:B0-----:R0:W2:Y:S02]  /*7400*/  SHFL.IDX P6, R31, R60, R30, R42 ;  /* 0x0000001e3c1f7389 */ /* 0x0010a400000c002a */
[----:B0123--:R-:W-:Y:S05]  /*7410*/  ENDCOLLECTIVE ;  /* 0x000000000000791b */ /* 0x00ffea0003800000 */
.L_x_42355:
[----:B------:R-:W-:Y:S05]  /*7420*/  BSYNC B0 ;  /* 0x0000000000007941 */ /* 0x000fea0003800000 */
.L_x_42354:
[----:B------:R-:W-:Y:S05]  /*7430*/  BRA `(.L_x_42356) ;  /* 0xffffffe000c07947 */ /* 0x000fea000383ffff */
.L_x_42218:
[----:B------:R-:W-:Y:S01]  /*7440*/  BSSY B0, `(.L_x_42357) ;  /* 0x0000006000007945 */ /* 0x000fe20003800000 */
[----:B------:R-:W-:Y:S02]  /*7450*/  IMAD.MOV.U32 R30, RZ, RZ, R15 ;  /* 0x000000ffff1e7224 */ /* 0x000fe400078e000f */
[----:B------:R-:W-:-:S07]  /*7460*/  IMAD.MOV.U32 R31, RZ, RZ, -0x1 ;  /* 0xffffffffff1f7424 */ /* 0x000fce00078e00ff */
[----:B01-3--:R-:W-:Y:S05]  /*7470*/  WARPSYNC.COLLECTIVE R31, `(.L_x_42358) ;  /* 0x000000001f087348 */ /* 0x00bfea0003c00000 */
[----:B0-----:R0:W2:Y:S02]  /*7480*/  SHFL.IDX P6, R31, R60, R30, R42 ;  /* 0x0000001e3c1f7389 */ /* 0x0010a400000c002a */
[----:B0123--:R-:W-:Y:S05]  /*7490*/  ENDCOLLECTIVE ;  /* 0x000000000000791b */ /* 0x00ffea0003800000 */
.L_x_42358:
[----:B------:R-:W-:Y:S05]  /*74a0*/  BSYNC B0 ;  /* 0x0000000000007941 */ /* 0x000fea0003800000 */
.L_x_42357:
[----:B------:R-:W-:Y:S05]  /*74b0*/  BRA `(.L_x_42359) ;  /* 0xffffffe000b87947 */ /* 0x000fea000383ffff */
.L_x_42220:
[----:B------:R-:W-:Y:S01]  /*74c0*/  BSSY B0, `(.L_x_42360) ;  /* 0x0000006000007945 */ /* 0x000fe20003800000 */
[----:B------:R-:W-:Y:S02]  /*74d0*/  IMAD.MOV.U32 R30, RZ, RZ, R17 ;  /* 0x000000ffff1e7224 */ /* 0x000fe400078e0011 */
[----:B------:R-:W-:-:S07]  /*74e0*/  IMAD.MOV.U32 R31, RZ, RZ, -0x1 ;  /* 0xffffffffff1f7424 */ /* 0x000fce00078e00ff */
[----:B01-3--:R-:W-:Y:S05]  /*74f0*/  WARPSYNC.COLLECTIVE R31, `(.L_x_42361) ;  /* 0x000000001f087348 */ /* 0x00bfea0003c00000 */
[----:B0-----:R0:W2:Y:S02]  /*7500*/  SHFL.IDX P6, R31, R60, R30, R42 ;  /* 0x0000001e3c1f7389 */ /* 0x0010a400000c002a */
[----:B0123--:R-:W-:Y:S05]  /*7510*/  ENDCOLLECTIVE ;  /* 0x000000000000791b */ /* 0x00ffea0003800000 */
.L_x_42361:
[----:B------:R-:W-:Y:S05]  /*7520*/  BSYNC B0 ;  /* 0x0000000000007941 */ /* 0x000fea0003800000 */
.L_x_42360:
[----:B------:R-:W-:Y:S05]  /*7530*/  BRA `(.L_x_42362) ;  /* 0xffffffe000b07947 */ /* 0x000fea000383ffff */
.L_x_42222:
[----:B------:R-:W-:Y:S01]  /*7540*/  BSSY B0, `(.L_x_42363) ;  /* 0x0000006000007945 */ /* 0x000fe20003800000 */
[----:B------:R-:W-:Y:S02]  /*7550*/  IMAD.MOV.U32 R30, RZ, RZ, R19 ;  /* 0x000000ffff1e7224 */ /* 0x000fe400078e0013 */
[----:B------:R-:W-:-:S07]  /*7560*/  IMAD.MOV.U32 R31, RZ, RZ, -0x1 ;  /* 0xffffffffff1f7424 */ /* 0x000fce00078e00ff */
[----:B01-3--:R-:W-:Y:S05]  /*7570*/  WARPSYNC.COLLECTIVE R31, `(.L_x_42364) ;  /* 0x000000001f087348 */ /* 0x00bfea0003c00000 */
[----:B0-----:R0:W2:Y:S02]  /*7580*/  SHFL.IDX P6, R31, R60, R30, R42 ;  /* 0x0000001e3c1f7389 */ /* 0x0010a400000c002a */
[----:B0123--:R-:W-:Y:S05]  /*7590*/  ENDCOLLECTIVE ;  /* 0x000000000000791b */ /* 0x00ffea0003800000 */
.L_x_42364:
[----:B------:R-:W-:Y:S05]  /*75a0*/  BSYNC B0 ;  /* 0x0000000000007941 */ /* 0x000fea0003800000 */
.L_x_42363:
[----:B------:R-:W-:Y:S05]  /*75b0*/  BRA `(.L_x_42365) ;  /* 0xffffffe000a87947 */ /* 0x000fea000383ffff */
.L_x_42224:
[----:B------:R-:W-:Y:S01]  /*75c0*/  BSSY B0, `(.L_x_42366) ;  /* 0x0000006000007945 */ /* 0x000fe20003800000 */
[----:B------:R-:W-:Y:S02]  /*75d0*/  IMAD.MOV.U32 R30, RZ, RZ, R21 ;  /* 0x000000ffff1e7224 */ /* 0x000fe400078e0015 */
[----:B------:R-:W-:-:S07]  /*75e0*/  IMAD.MOV.U32 R31, RZ, RZ, -0x1 ;  /* 0xffffffffff1f7424 */ /* 0x000fce00078e00ff */
[----:B01-3--:R-:W-:Y:S05]  /*75f0*/  WARPSYNC.COLLECTIVE R31, `(.L_x_42367) ;  /* 0x000000001f087348 */ /* 0x00bfea0003c00000 */
[----:B0-----:R0:W2:Y:S02]  /*7600*/  SHFL.IDX P6, R31, R60, R30, R42 ;  /* 0x0000001e3c1f7389 */ /* 0x0010a400000c002a */
[----:B0123--:R-:W-:Y:S05]  /*7610*/  ENDCOLLECTIVE ;  /* 0x000000000000791b */ /* 0x00ffea0003800000 */
.L_x_42367:
[----:B------:R-:W-:Y:S05]  /*7620*/  BSYNC B0 ;  /* 0x0000000000007941 */ /* 0x000fea0003800000 */
.L_x_42366:
[----:B------:R-:W-:Y:S05]  /*7630*/  BRA `(.L_x_42368) ;  /* 0xffffffe000a07947 */ /* 0x000fea000383ffff */
.L_x_42226:
[----:B------:R-:W-:Y:S01]  /*7640*/  BSSY B0, `(.L_x_42369) ;  /* 0x0000006000007945 */ /* 0x000fe20003800000 */
[----:B------:R-:W-:Y:S01]  /*7650*/  MOV R30, R23 ;  /* 0x00000017001e7202 */ /* 0x000fe20000000f00 */
[----:B------:R-:W-:-:S07]  /*7660*/  IMAD.MOV.U32 R31, RZ, RZ, -0x1 ;  /* 0xffffffffff1f7424 */ /* 0x000fce00078e00ff */
[----:B01-3--:R-:W-:Y:S05]  /*7670*/  WARPSYNC.COLLECTIVE R31, `(.L_x_42370) ;  /* 0x000000001f087348 */ /* 0x00bfea0003c00000 */
[----:B0-----:R0:W2:Y:S02]  /*7680*/  SHFL.IDX P6, R31, R60, R30, R42 ;  /* 0x0000001e3c1f7389 */ /* 0x0010a400000c002a */
[----:B0123--:R-:W-:Y:S05]  /*7690*/  ENDCOLLECTIVE ;  /* 0x000000000000791b */ /* 0x00ffea0003800000 */
.L_x_42370:
[----:B------:R-:W-:Y:S05]  /*76a0*/  BSYNC B0 ;  /* 0x0000000000007941 */ /* 0x000fea0003800000 */
.L_x_42369:
[----:B------:R-:W-:Y:S05]  /*76b0*/  BRA `(.L_x_42371) ;  /* 0xffffffe000987947 */ /* 0x000fea000383ffff */
.L_x_42228:
[----:B------:R-:W-:Y:S01]  /*76c0*/  BSSY B0, `(.L_x_42372) ;  /* 0x0000006000007945 */ /* 0x000fe20003800000 */
[----:B------:R-:W-:Y:S02]  /*76d0*/  IMAD.MOV.U32 R30, RZ, RZ, R25 ;  /* 0x000000ffff1e7224 */ /* 0x000fe400078e0019 */
[----:B------:R-:W-:-:S07]  /*76e0*/  IMAD.MOV.U32 R31, RZ, RZ, -0x1 ;  /* 0xffffffffff1f7424 */ /* 0x000fce00078e00ff */
[----:B01-3--:R-:W-:Y:S05]  /*76f0*/  WARPSYNC.COLLECTIVE R31, `(.L_x_42373) ;  /* 0x000000001f087348 */ /* 0x00bfea0003c00000 */
[----:B0-----:R0:W2:Y:S02]  /*7700*/  SHFL.IDX P6, R31, R60, R30, R42 ;  /* 0x0000001e3c1f7389 */ /* 0x0010a400000c002a */
[----:B0123--:R-:W-:Y:S05]  /*7710*/  ENDCOLLECTIVE ;  /* 0x000000000000791b */ /* 0x00ffea0003800000 */
.L_x_42373:
[----:B------:R-:W-:Y:S05]  /*7720*/  BSYNC B0 ;  /* 0x0000000000007941 */ /* 0x000fea0003800000 */
.L_x_42372:
[----:B------:R-:W-:Y:S05]  /*7730*/  BRA `(.L_x_42374) ;  /* 0xffffffe000907947 */ /* 0x000fea000383ffff */
.L_x_42230:
[----:B------:R-:W-:Y:S01]  /*7740*/  BSSY B0, `(.L_x_42375) ;  /* 0x0000006000007945 */ /* 0x000fe20003800000 */
[----:B------:R-:W-:Y:S02]  /*7750*/  IMAD.MOV.U32 R30, RZ, RZ, R27 ;  /* 0x000000ffff1e7224 */ /* 0x000fe400078e001b */
[----:B------:R-:W-:-:S07]  /*7760*/  IMAD.MOV.U32 R31, RZ, RZ, -0x1 ;  /* 0xffffffffff1f7424 */ /* 0x000fce00078e00ff */
[----:B01-3--:R-:W-:Y:S05]  /*7770*/  WARPSYNC.COLLECTIVE R31, `(.L_x_42376) ;  /* 0x000000001f087348 */ /* 0x00bfea0003c00000 */
[----:B0-----:R0:W2:Y:S02]  /*7780*/  SHFL.IDX P6, R31, R60, R30, R42 ;  /* 0x0000001e3c1f7389 */ /* 0x0010a400000c002a */
[----:B0123--:R-:W-:Y:S05]  /*7790*/  ENDCOLLECTIVE ;  /* 0x000000000000791b */ /* 0x00ffea0003800000 */
.L_x_42376:
[----:B------:R-:W-:Y:S05]  /*77a0*/  BSYNC B0 ;  /* 0x0000000000007941 */ /* 0x000fea0003800000 */
.L_x_42375:
[----:B------:R-:W-:Y:S05]  /*77b0*/  BRA `(.L_x_42377) ;  /* 0xffffffe000887947 */ /* 0x000fea000383ffff */
.L_x_42232:
[----:B------:R-:W-:Y:S01]  /*77c0*/  BSSY B0, `(.L_x_42378) ;  /* 0x0000006000007945 */ /* 0x000fe20003800000 */
[----:B------:R-:W-:Y:S02]  /*77d0*/  IMAD.MOV.U32 R30, RZ, RZ, R29 ;  /* 0x000000ffff1e7224 */ /* 0x000fe400078e001d */
[----:B------:R-:W-:-:S07]  /*77e0*/  IMAD.MOV.U32 R31, RZ, RZ, -0x1 ;  /* 0xffffffffff1f7424 */ /* 0x000fce00078e00ff */
[----:B01-3--:R-:W-:Y:S05]  /*77f0*/  WARPSYNC.COLLECTIVE R31, `(.L_x_42379) ;  /* 0x000000001f087348 */ /* 0x00bfea0003c00000 */
[----:B0-----:R0:W2:Y:S02]  /*7800*/  SHFL.IDX P6, R31, R60, R30, R42 ;  /* 0x0000001e3c1f7389 */ /* 0x0010a400000c002a */
[----:B0123--:R-:W-:Y:S05]  /*7810*/  ENDCOLLECTIVE ;  /* 0x000000000000791b */ /* 0x00ffea0003800000 */
.L_x_42379:
[----:B------:R-:W-:Y:S05]  /*7820*/  BSYNC B0 ;  /* 0x0000000000007941 */ /* 0x000fea0003800000 */
.L_x_42378:
[----:B------:R-:W-:Y:S05]  /*7830*/  BRA `(.L_x_42380) ;  /* 0xffffffe000807947 */ /* 0x000fea000383ffff */
.L_x_42234:
[----:B------:R-:W-:Y:S01]  /*7840*/  BSSY B0, `(.L_x_42381) ;  /* 0x0000006000007945 */ /* 0x000fe20003800000 */
[----:B------:R-:W-:Y:S01]  /*7850*/  IMAD.MOV.U32 R30, RZ, RZ, R33 ;  /* 0x000000ffff1e7224 */ /* 0x000fe200078e0021 */
[----:B------:R-:W-:-:S07]  /*7860*/  MOV R31, 0xffffffff ;  /* 0xffffffff001f7802 */ /* 0x000fce0000000f00 */
[----:B01-3--:R-:W-:Y:S05]  /*7870*/  WARPSYNC.COLLECTIVE R31, `(.L_x_42382) ;  /* 0x000000001f087348 */ /* 0x00bfea0003c00000 */
[----:B0-----:R0:W2:Y:S02]  /*7880*/  SHFL.IDX P6, R31, R60, R30, R42 ;  /* 0x0000001e3c1f7389 */ /* 0x0010a400000c002a */
[----:B0123--:R-:W-:Y:S05]  /*7890*/  ENDCOLLECTIVE ;  /* 0x000000000000791b */ /* 0x00ffea0003800000 */
.L_x_42382:
[----:B------:R-:W-:Y:S05]  /*78a0*/  BSYNC B0 ;  /* 0x0000000000007941 */ /* 0x000fea0003800000 */
.L_x_42381:
[----:B------:R-:W-:Y:S05]  /*78b0*/  BRA `(.L_x_42383) ;  /* 0xffffffe000787947 */ /* 0x000fea000383ffff */
.L_x_42236:
[----:B------:R-:W-:Y:S01]  /*78c0*/  BSSY B0, `(.L_x_42384) ;  /* 0x0000006000007945 */ /* 0x000fe20003800000 */
[----:B------:R-:W-:Y:S02]  /*78d0*/  IMAD.MOV.U32 R30, RZ, RZ, R35 ;  /* 0x000000ffff1e7224 */ /* 0x000fe400078e0023 */
[----:B------:R-:W-:-:S07]  /*78e0*/  IMAD.MOV.U32 R31, RZ, RZ, -0x1 ;  /* 0xffffffffff1f7424 */ /* 0x000fce00078e00ff */
[----:B01-3--:R-:W-:Y:S05]  /*78f0*/  WARPSYNC.COLLECTIVE R31, `(.L_x_42385) ;  /* 0x000000001f087348 */ /* 0x00bfea0003c00000 */
[----:B0-----:R0:W2:Y:S02]  /*7900*/  SHFL.IDX P6, R31, R60, R30, R42 ;  /* 0x0000001e3c1f7389 */ /* 0x0010a400000c002a */
[----:B0123--:R-:W-:Y:S05]  /*7910*/  ENDCOLLECTIVE ;  /* 0x000000000000791b */ /* 0x00ffea0003800000 */
.L_x_42385:
[----:B------:R-:W-:Y:S05]  /*7920*/  BSYNC B0 ;  /* 0x0000000000007941 */ /* 0x000fea0003800000 */
.L_x_42384:
[----:B------:R-:W-:Y:S05]  /*7930*/  BRA `(.L_x_42386) ;  /* 0xffffffe000707947 */ /* 0x000fea000383ffff */
        .weak           $__internal_209_$__cuda_sm20_div_u16
        .type           $__internal_209_$__cuda_sm20_div_u16,@function
        .size           $__internal_209_$__cuda_sm20_div_u16,(.L_x_58160 - $__internal_209_$__cuda_sm20_div_u16)
$__internal_209_$__cuda_sm20_div_u16:
        /* <DEDUP_REMOVED lines=18> */
[----:B------:R-:W-:-:S05]  /*7a60*/  @!P0 IMAD.MOV.U32 R7, RZ, RZ, -0x1 ;  /* 0xffffffffff078424 */ /* 0x000fca00078e00ff */
[----:B------:R0:W-:Y:S02]  /*7a70*/  STL [R1], R7 ;  /* 0x0000000701007387 */ /* 0x0001e40000100800 */
[----:B0-----:R-:W-:Y:S05]  /*7a80*/  RET.REL.NODEC R2 `(_Z9cuda_gemmIiLi256ELi1ELi1ELi512ELi32ELi32ELi32ELi1ELi0EEviiiPT_S1_S1_ii) ;  /* 0xffffff84025c7950 */ /* 0x001fea0003c3ffff */
.L_x_42387:
        /* <DEDUP_REMOVED lines=15> */
.L_x_58160:


//--------------------- .text._Z9cuda_gemmIiLi256ELi1ELi1ELi512ELi32ELi32ELi32ELi0ELi1EEviiiPT_S1_S1_ii --------------------------
	.section	.text._Z9cuda_gemmIiLi256ELi1ELi1ELi512ELi32ELi32ELi32ELi0ELi1EEviiiPT_S1_S1_ii,"ax",@progbits
	.align	128
        .global         _Z9cuda_gemmIiLi256ELi1ELi1ELi512ELi32ELi32ELi32ELi0ELi1EEviiiPT_S1_S1_ii
        .type           _Z9cuda_gemmIiLi256ELi1ELi1ELi512ELi32ELi32ELi32ELi0ELi1EEviiiPT_S1_S1_ii,@function
        .size           _Z9cuda_gemmIiLi256ELi1ELi1ELi512ELi32ELi32ELi32ELi0ELi1EEviiiPT_S1_S1_ii,(.L_x_58161 - _Z9cuda_gemmIiLi256ELi1ELi1ELi512ELi32ELi32ELi32ELi0ELi1EEviiiPT_S1_S1_ii)
        .other          _Z9cuda_gemmIiLi256ELi1ELi1ELi512ELi32ELi32ELi32ELi0ELi1EEviiiPT_S1_S1_ii,@"STO_CUDA_ENTRY STV_DEFAULT"
_Z9cuda_gemmIiLi256ELi1ELi1ELi512ELi32ELi32ELi32ELi0ELi1EEviiiPT_S1_S1_ii:
.text._Z9cuda_gemmIiLi256ELi1ELi1ELi512ELi32ELi32ELi32ELi0ELi1EEviiiPT_S1_S1_ii:
        /* <DEDUP_REMOVED lines=8> */
[----:B------:R-:W-:Y:S05]  /*0080*/  CALL.REL.NOINC `($__internal_210_$__cuda_sm20_div_u16) ;  /* 0x0000002000907944 */ /* 0x000fea0003c00000 */
        /* <DEDUP_REMOVED lines=16> */
.L_x_42390:
        /* <DEDUP_REMOVED lines=13> */
.L_x_42389:
[----:B------:R-:W-:Y:S05]  /*0260*/  BSYNC.RECONVERGENT B0 ;  /* 0x0000000000007941 */ /* 0x000fea0003800200 */
.L_x_42388:
[----:B------:R-:W-:Y:S01]  /*0270*/  BSSY.RECONVERGENT B0, `(.L_x_42391) ;  /* 0x000002b000007945 */ /* 0x000fe20003800200 */
[C---:B------:R-:W-:Y:S01]  /*0280*/  LEA R9, R4.reuse, R3, 0x1 ;  /* 0x0000000304097211 */ /* 0x040fe200078e08ff */
[----:B------:R-:W-:Y:S02]  /*0290*/  IMAD R19, R4, 0x3, R3 ;  /* 0x0000000304137824 */ /* 0x000fe400078e0203 */
[----:B------:R-:W-:-:S07]  /*02a0*/  IMAD.IADD R21, R3, 0x1, R4 ;  /* 0x0000000103157824 */ /* 0x000fce00078e0204 */
.L_x_42392:
[----:B-12---:R-:W-:-:S04]  /*02b0*/  IMAD.WIDE.U32 R16, R3, 0x4, R6 ;  /* 0x0000000403107825 */ /* 0x006fc800078e0006 */
[--C-:B0-----:R-:W-:Y:S02]  /*02c0*/  IMAD.WIDE.U32 R10, R21, 0x4, R6.reuse ;  /* 0x00000004150a7825 */ /* 0x101fe400078e0006 */
        /* <DEDUP_REMOVED lines=38> */
.L_x_42391:
[----:B------:R-:W0:Y:S08]  /*0530*/  S2UR UR6, SR_CTAID.Y ;  /* 0x00000000000679c3 */ /* 0x000e300000002600 */
[----:B------:R-:W0:Y:S02]  /*0540*/  LDC R2, c[0x0][0x374] ;  /* 0x0000dd00ff027b82 */ /* 0x000e240000000800 */
[----:B0-----:R-:W-:-:S13]  /*0550*/  ISETP.LE.U32.AND P0, PT, R2, UR6, PT ;  /* 0x0000000602007c0c */ /* 0x001fda000bf03070 */
[----:B------:R-:W-:Y:S05]  /*0560*/  @P0 EXIT ;  /* 0x000000000000094d */ /* 0x000fea0003800000 */
[----:B------:R-:W0:Y:S01]  /*0570*/  S2R R2, SR_CTAID.X ;  /* 0x0000000000027919 */ /* 0x000e220000002500 */
[----:B------:R-:W-:Y:S01]  /*0580*/  IMAD.MOV R3, RZ, RZ, -R8 ;  /* 0x000000ffff037224 */ /* 0x000fe200078e0a08 */
[----:B------:R-:W-:Y:S02]  /*0590*/  SHF.R.U32.HI R8, RZ, 0x1, R5 ;  /* 0x00000001ff087819 */ /* 0x000fe40000011605 */
[----:B------:R-:W-:Y:S02]  /*05a0*/  LOP3.LUT R7, R4, 0xffff, RZ, 0xc0, !PT ;  /* 0x0000ffff04077812 */ /* 0x000fe400078ec0ff */
[----:B------:R-:W-:Y:S02]  /*05b0*/  PRMT R3, R3, 0x7710, RZ ;  /* 0x0000771003037816 */ /* 0x000fe400000000ff */
[----:B--2---:R-:W-:-:S03]  /*05c0*/  MOV R12, 0x600 ;  /* 0x00000600000c7802 */ /* 0x004fc60000000f00 */
[----:B------:R-:W-:-:S05]  /*05d0*/  VIADD R3, R3, 0x1ff ;  /* 0x000001ff03037836 */ /* 0x000fca0000000000 */
[----:B------:R-:W-:-:S07]  /*05e0*/  LOP3.LUT R11, R3, 0xffff, RZ, 0xc0, !PT ;  /* 0x0000ffff030b7812 */ /* 0x000fce00078ec0ff */
[----:B0-----:R-:W-:Y:S05]  /*05f0*/  CALL.REL.NOINC `($__internal_210_$__cuda_sm20_div_u16) ;  /* 0x0000001c00347944 */ /* 0x001fea0003c00000 */
[----:B------:R-:W0:Y:S01]  /*0600*/  S2R R33, SR_CgaCtaId ;  /* 0x0000000000217919 */ /* 0x000e220000008800 */
[C---:B------:R-:W-:Y:S01]  /*0610*/  LOP3.LUT R39, R3.reuse, 0x3, RZ, 0xc0, !PT ;  /* 0x0000000303277812 */ /* 0x040fe200078ec0ff */
[----:B------:R-:W-:Y:S01]  /*0620*/  BSSY.RECONVERGENT B0, `(.L_x_42393) ;  /* 0x000001b000007945 */ /* 0x000fe20003800200 */
[----:B------:R-:W-:Y:S02]  /*0630*/  LOP3.LUT R6, R3, 0xffff, RZ, 0xc0, !PT ;  /* 0x0000ffff03067812 */ /* 0x000fe400078ec0ff */
[----:B------:R-:W-:Y:S02]  /*0640*/  ISETP.NE.AND P2, PT, R39, 0x2, PT ;  /* 0x000000022700780c */ /* 0x000fe40003f45270 */
[----:B------:R-:W-:Y:S02]  /*0650*/  LOP3.LUT R7, R3, 0xffff, RZ, 0xc0, !PT ;  /* 0x0000ffff03077812 */ /* 0x000fe400078ec0ff */
[----:B------:R-:W-:Y:S02]  /*0660*/  ISETP.GE.U32.AND P0, PT, R6, 0x2, PT ;  /* 0x000000020600780c */ /* 0x000fe40003f06070 */
[----:B------:R-:W-:Y:S01]  /*0670*/  ISETP.GE.U32.AND P1, PT, R7, 0x2, PT ;  /* 0x000000020700780c */ /* 0x000fe20003f26070 */
[----:B------:R-:W-:Y:S01]  /*0680*/  IMAD.MOV.U32 R7, RZ, RZ, R5 ;  /* 0x000000ffff077224 */ /* 0x000fe200078e0005 */
[----:B------:R-:W-:-:S05]  /*0690*/  LOP3.LUT R6, R39, 0x2, RZ, 0x3c, !PT ;  /* 0x0000000227067812 */ /* 0x000fca00078e3cff */
[----:B------:R-:W-:Y:S06]  /*06a0*/  @!P2 BRA `(.L_x_42394) ;  /* 0x000000000048a947 */ /* 0x000fec0003800000 */
[----:B------:R-:W1:Y:S01]  /*06b0*/  S2R R7, SR_CgaCtaId ;  /* 0x0000000000077919 */ /* 0x000e620000008800 */
[----:B------:R-:W2:Y:S01]  /*06c0*/  LDC R10, c[0x0][0x388] ;  /* 0x0000e200ff0a7b82 */ /* 0x000ea20000000800 */
[----:B------:R-:W-:Y:S01]  /*06d0*/  IADD3 R0, PT, PT, R0, 0x1080, RZ ;  /* 0x0000108000007810 */ /* 0x000fe20007ffe0ff */
[----:B------:R-:W-:-:S06]  /*06e0*/  IMAD.MOV R14, RZ, RZ, -R6 ;  /* 0x000000ffff0e7224 */ /* 0x000fcc00078e0a06 */
[----:B------:R-:W3:Y:S01]  /*06f0*/  LDC.64 R12, c[0x0][0x390] ;  /* 0x0000e400ff0c7b82 */ /* 0x000ee20000000a00 */
[----:B--2---:R-:W-:-:S04]  /*0700*/  IMAD R9, R10, UR6, R5 ;  /* 0x000000060a097c24 */ /* 0x004fc8000f8e0205 */
[----:B------:R-:W-:Y:S01]  /*0710*/  IMAD R9, R2, 0x200, R9 ;  /* 0x0000020002097824 */ /* 0x000fe200078e0209 */
[----:B-1----:R-:W-:Y:S01]  /*0720*/  LEA R0, R7, R0, 0x18 ;  /* 0x0000000007007211 */ /* 0x002fe200078ec0ff */
[----:B------:R-:W-:-:S04]  /*0730*/  IMAD R7, R6, R4, R5 ;  /* 0x0000000406077224 */ /* 0x000fc800078e0205 */
[----:B---3--:R-:W-:-:S07]  /*0740*/  IMAD R15, R5, 0x4, R0 ;  /* 0x00000004050f7824 */ /* 0x008fce00078e0200 */
.L_x_42395:
[----:B------:R-:W-:-:S06]  /*0750*/  IMAD.WIDE R10, R9, 0x4, R12 ;  /* 0x00000004090a7825 */ /* 0x000fcc00078e020c */
[----:B------:R-:W2:Y:S01]  /*0760*/  LDG.E R10, desc[UR8][R10.64] ;  /* 0x000000080a0a7981 */ /* 0x000ea2000c1e1900 */
[----:B------:R-:W-:Y:S01]  /*0770*/  IADD3 R14, PT, PT, R14, 0x1, RZ ;  /* 0x000000010e0e7810 */ /* 0x000fe20007ffe0ff */
[----:B------:R-:W-:-:S03]  /*0780*/  IMAD.IADD R9, R4, 0x1, R9 ;  /* 0x0000000104097824 */ /* 0x000fc600078e0209 */
[----:B------:R-:W-:Y:S01]  /*0790*/  ISETP.NE.AND P2, PT, R14, RZ, PT ;  /* 0x000000ff0e00720c */ /* 0x000fe20003f45270 */
[----:B--2---:R1:W-:Y:S02]  /*07a0*/  STS [R15], R10 ;  /* 0x0000000a0f007388 */ /* 0x0043e40000000800 */
[----:B-1----:R-:W-:-:S10]  /*07b0*/  IMAD R15, R4, 0x4, R15 ;  /* 0x00000004040f7824 */ /* 0x002fd400078e020f */
[----:B------:R-:W-:Y:S05]  /*07c0*/  @P2 BRA `(.L_x_42395) ;  /* 0xfffffffc00e02947 */ /* 0x000fea000383ffff */
.L_x_42394:
[----:B------:R-:W-:Y:S05]  /*07d0*/  BSYNC.RECONVERGENT B0 ;  /* 0x0000000000007941 */ /* 0x000fea0003800200 */
.L_x_42393:
[----:B------:R-:W-:Y:S04]  /*07e0*/  BSSY.RECONVERGENT B0, `(.L_x_42396) ;  /* 0x0000022000007945 */ /* 0x000fe80003800200 */
[----:B------:R-:W-:Y:S05]  /*07f0*/  @!P0 BRA `(.L_x_42397) ;  /* 0x0000000000808947 */ /* 0x000fea0003800000 */
[----:B------:R-:W1:Y:S01]  /*0800*/  S2UR UR5, SR_CgaCtaId ;  /* 0x00000000000579c3 */ /* 0x000e620000008800 */
[----:B------:R-:W-:Y:S02]  /*0810*/  UMOV UR4, 0x400 ;  /* 0x0000040000047882 */ /* 0x000fe40000000000 */
[----:B------:R-:W-:-:S05]  /*0820*/  UIADD3 UR4, UPT, UPT, UR4, 0x1080, URZ ;  /* 0x0000108004047890 */ /* 0x000fca000fffe0ff */
[----:B------:R-:W2:Y:S08]  /*0830*/  LDC R0, c[0x0][0x388] ;  /* 0x0000e200ff007b82 */ /* 0x000eb00000000800 */
[----:B------:R-:W3:Y:S01]  /*0840*/  LDC.64 R10, c[0x0][0x390] ;  /* 0x0000e400ff0a7b82 */ /* 0x000ee20000000a00 */
[----:B-1----:R-:W-:Y:S01]  /*0850*/  ULEA UR4, UR5, UR4, 0x18 ;  /* 0x0000000405047291 */ /* 0x002fe2000f8ec0ff */
[----:B--2---:R-:W-:-:S04]  /*0860*/  IMAD R9, R0, UR6, R7 ;  /* 0x0000000600097c24 */ /* 0x004fc8000f8e0207 */
[----:B------:R-:W-:Y:S01]  /*0870*/  IMAD R27, R2, 0x200, R9 ;  /* 0x00000200021b7824 */ /* 0x000fe200078e0209 */
[----:B------:R-:W-:Y:S01]  /*0880*/  LEA R9, R7, UR4, 0x2 ;  /* 0x0000000407097c11 */ /* 0x000fe2000f8e10ff */
[----:B---3--:R-:W-:-:S04]  /*0890*/  IMAD.WIDE.U32 R12, R4, 0x4, R10 ;  /* 0x00000004040c7825 */ /* 0x008fc800078e000a */
[----:B------:R-:W-:-:S04]  /*08a0*/  IMAD.WIDE.U32 R14, R4, 0x8, R10 ;  /* 0x00000008040e7825 */ /* 0x000fc800078e000a */
[----:B------:R-:W-:-:S07]  /*08b0*/  IMAD.WIDE.U32 R16, R4, 0xc, R10 ;  /* 0x0000000c04107825 */ /* 0x000fce00078e000a */
.L_x_42398:
[----:B------:R-:W-:-:S04]  /*08c0*/  IMAD.WIDE R24, R27, 0x4, R10 ;  /* 0x000000041b187825 */ /* 0x000fc800078e020a */
[C---:B--2---:R-:W-:Y:S02]  /*08d0*/  IMAD.WIDE R18, R27.reuse, 0x4, R12 ;  /* 0x000000041b127825 */ /* 0x044fe400078e020c */
        /* <DEDUP_REMOVED lines=16> */
[----:B-1----:R-:W-:Y:S01]  /*09e0*/  LEA R9, R4, R9, 0x4 ;  /* 0x0000000904097211 */ /* 0x002fe200078e20ff */
[----:B------:R-:W-:Y:S06]  /*09f0*/  @!P0 BRA `(.L_x_42398) ;  /* 0xfffffffc00b08947 */ /* 0x000fec000383ffff */
.L_x_42397:
[----:B------:R-:W-:Y:S05]  /*0a00*/  BSYNC.RECONVERGENT B0 ;  /* 0x0000000000007941 */ /* 0x000fea0003800200 */
.L_x_42396:
[----:B------:R-:W-:Y:S01]  /*0a10*/  IMAD.SHL.U32 R32, R5, 0x10, RZ ;  /* 0x0000001005207824 */ /* 0x000fe200078e00ff */
[----:B------:R-:W-:Y:S01]  /*0a20*/  MOV R0, 0x400 ;  /* 0x0000040000007802 */ /* 0x000fe20000000f00 */
[C---:B------:R-:W-:Y:S01]  /*0a30*/  IMAD.SHL.U32 R27, R8.reuse, 0x20, RZ ;  /* 0x00000020081b7824 */ /* 0x040fe200078e00ff */
[C---:B------:R-:W-:Y:S01]  /*0a40*/  IADD3 R23, PT, PT, R8.reuse, 0x2, RZ ;  /* 0x0000000208177810 */ /* 0x040fe20007ffe0ff */
[----:B--2---:R-:W-:Y:S01]  /*0a50*/  VIADD R22, R8, 0x1 ;  /* 0x0000000108167836 */ /* 0x004fe20000000000 */
[----:B------:R-:W-:Y:S01]  /*0a60*/  LOP3.LUT R32, R32, 0x10, RZ, 0xc0, !PT ;  /* 0x0000001020207812 */ /* 0x000fe200078ec0ff */
[C---:B------:R-:W-:Y:S01]  /*0a70*/  VIADD R24, R8.reuse, 0x3 ;  /* 0x0000000308187836 */ /* 0x040fe20000000000 */
[C---:B------:R-:W-:Y:S01]  /*0a80*/  IADD3 R29, PT, PT, R8.reuse, 0x6, RZ ;  /* 0x00000006081d7810 */ /* 0x040fe20007ffe0ff */
[C---:B------:R-:W-:Y:S01]  /*0a90*/  VIADD R25, R8.reuse, 0x4 ;  /* 0x0000000408197836 */ /* 0x040fe20000000000 */
[C---:B------:R-:W-:Y:S01]  /*0aa0*/  IADD3 R12, PT, PT, R8.reuse, 0xa, RZ ;  /* 0x0000000a080c7810 */ /* 0x040fe20007ffe0ff */
[C---:B------:R-:W-:Y:S01]  /*0ab0*/  VIADD R30, R8.reuse, 0x7 ;  /* 0x00000007081e7836 */ /* 0x040fe20000000000 */
[----:B------:R-:W-:Y:S01]  /*0ac0*/  ISETP.NE.AND P0, PT, R39, 0x2, PT ;  /* 0x000000022700780c */ /* 0x000fe20003f05270 */
[----:B------:R-:W-:Y:S01]  /*0ad0*/  VIADD R31, R8, 0xd ;  /* 0x0000000d081f7836 */ /* 0x000fe20000000000 */
[----:B------:R-:W-:Y:S01]  /*0ae0*/  LOP3.LUT R22, R22, 0xf, RZ, 0xc0, !PT ;  /* 0x0000000f16167812 */ /* 0x000fe200078ec0ff */
[----:B------:R-:W-:Y:S01]  /*0af0*/  VIADD R26, R8, 0x5 ;  /* 0x00000005081a7836 */ /* 0x000fe20000000000 */
[----:B------:R-:W-:Y:S01]  /*0b00*/  LOP3.LUT R27, R32, 0x1e0, R27, 0xf8, !PT ;  /* 0x000001e0201b7812 */ /* 0x000fe200078ef81b */
        /* <DEDUP_REMOVED lines=10> */
[----:B------:R-:W-:Y:S01]  /*0bb0*/  BSSY.RECONVERGENT B0, `(.L_x_42399) ;  /* 0x0000034000007945 */ /* 0x000fe20003800200 */
[----:B------:R-:W-:-:S02]  /*0bc0*/  LOP3.LUT R31, R31, 0xf, RZ, 0xc0, !PT ;  /* 0x0000000f1f1f7812 */ /* 0x000fc400078ec0ff */
[----:B------:R-:W-:Y:S02]  /*0bd0*/  IADD3 R34, PT, PT, R8, -0x1, RZ ;  /* 0xffffffff08227810 */ /* 0x000fe40007ffe0ff */
[----:B------:R-:W-:Y:S02]  /*0be0*/  LOP3.LUT R26, R26, 0xf, RZ, 0xc0, !PT ;  /* 0x0000000f1a1a7812 */ /* 0x000fe400078ec0ff */
[----:B0-----:R-:W-:Y:S02]  /*0bf0*/  LEA R20, R33, R20, 0x18 ;  /* 0x0000001421147211 */ /* 0x001fe400078ec0ff */
[C---:B------:R-:W-:Y:S02]  /*0c00*/  LOP3.LUT R43, R27.reuse, 0xf, R12, 0xf8, !PT ;  /* 0x0000000f1b2b7812 */ /* 0x040fe400078ef80c */
[----:B------:R-:W-:Y:S02]  /*0c10*/  LOP3.LUT R7, R27, R22, RZ, 0xfc, !PT ;  /* 0x000000161b077212 */ /* 0x000fe400078efcff */
[----:B------:R-:W-:-:S02]  /*0c20*/  LOP3.LUT R28, R8, 0xf, RZ, 0xc0, !PT ;  /* 0x0000000f081c7812 */ /* 0x000fc400078ec0ff */
[C---:B------:R-:W-:Y:S02]  /*0c30*/  LOP3.LUT R9, R27.reuse, R23, RZ, 0xfc, !PT ;  /* 0x000000171b097212 */ /* 0x040fe400078efcff */
[C---:B------:R-:W-:Y:S02]  /*0c40*/  LOP3.LUT R11, R27.reuse, R24, RZ, 0xfc, !PT ;  /* 0x000000181b0b7212 */ /* 0x040fe400078efcff */
[C---:B------:R-:W-:Y:S02]  /*0c50*/  LOP3.LUT R12, R27.reuse, R29, RZ, 0xfc, !PT ;  /* 0x0000001d1b0c7212 */ /* 0x040fe400078efcff */
[C---:B------:R-:W-:Y:S02]  /*0c60*/  LOP3.LUT R17, R27.reuse, 0xf, R14, 0xf8, !PT ;  /* 0x0000000f1b117812 */ /* 0x040fe400078ef80e */
[C---:B------:R-:W-:Y:S02]  /*0c70*/  LOP3.LUT R37, R27.reuse, 0xf, R16, 0xf8, !PT ;  /* 0x0000000f1b257812 */ /* 0x040fe400078ef810 */
[----:B------:R-:W-:Y:S01]  /*0c80*/  LOP3.LUT R13, R27, R25, RZ, 0xfc, !PT ;  /* 0x000000191b0d7212 */ /* 0x000fe200078efcff */
[----:B------:R-:W-:Y:S01]  /*0c90*/  IMAD R17, R17, 0x4, R20 ;  /* 0x0000000411117824 */ /* 0x000fe200078e0214 */
[----:B------:R-:W-:-:S02]  /*0ca0*/  LOP3.LUT R15, R27, 0xf, R8, 0xf8, !PT ;  /* 0x0000000f1b0f7812 */ /* 0x000fc400078ef808 */
[C---:B------:R-:W-:Y:S02]  /*0cb0*/  LOP3.LUT R14, R27.reuse, R30, RZ, 0xfc, !PT ;  /* 0x0000001e1b0e7212 */ /* 0x040fe400078efcff */
[C---:B------:R-:W-:Y:S02]  /*0cc0*/  LOP3.LUT R16, R27.reuse, R31, RZ, 0xfc, !PT ;  /* 0x0000001f1b107212 */ /* 0x040fe400078efcff */
[C---:B------:R-:W-:Y:S02]  /*0cd0*/  LOP3.LUT R41, R27.reuse, 0xf, R10, 0xf8, !PT ;  /* 0x0000000f1b297812 */ /* 0x040fe400078ef80a */
[----:B------:R-:W-:Y:S01]  /*0ce0*/  LOP3.LUT R19, R27, 0xf, R18, 0xf8, !PT ;  /* 0x0000000f1b137812 */ /* 0x000fe200078ef812 */
[----:B------:R-:W-:Y:S01]  /*0cf0*/  IMAD R18, R37, 0x4, R20 ;  /* 0x0000000425127824 */ /* 0x000fe200078e0214 */
[----:B------:R-:W-:Y:S01]  /*0d00*/  LOP3.LUT R21, R27, 0xf, R34, 0xf8, !PT ;  /* 0x0000000f1b157812 */ /* 0x000fe200078ef822 */
[--C-:B------:R-:W-:Y:S01]  /*0d10*/  IMAD R34, R7, 0x4, R20.reuse ;  /* 0x0000000407227824 */ /* 0x100fe200078e0214 */
[----:B------:R-:W-:Y:S01]  /*0d20*/  LOP3.LUT R45, R27, R26, RZ, 0xfc, !PT ;  /* 0x0000001a1b2d7212 */ /* 0x000fe200078efcff */
[----:B------:R-:W-:Y:S01]  /*0d30*/  IMAD R7, R9, 0x4, R20 ;  /* 0x0000000409077824 */ /* 0x000fe200078e0214 */
[----:B------:R-:W-:Y:S01]  /*0d40*/  LOP3.LUT R35, R27, 0x8, R28, 0xf6, !PT ;  /* 0x000000081b237812 */ /* 0x000fe200078ef61c */
[--C-:B------:R-:W-:Y:S01]  /*0d50*/  IMAD R9, R13, 0x4, R20.reuse ;  /* 0x000000040d097824 */ /* 0x100fe200078e0214 */
[-C--:B------:R-:W-:Y:S01]  /*0d60*/  LEA R8, R11, R20.reuse, 0x2 ;  /* 0x000000140b087211 */ /* 0x080fe200078e10ff */
[--C-:B------:R-:W-:Y:S01]  /*0d70*/  IMAD R11, R12, 0x4, R20.reuse ;  /* 0x000000040c0b7824 */ /* 0x100fe200078e0214 */
[-C--:B------:R-:W-:Y:S01]  /*0d80*/  LEA R12, R14, R20.reuse, 0x2 ;  /* 0x000000140e0c7211 */ /* 0x080fe200078e10ff */
[--C-:B------:R-:W-:Y:S01]  /*0d90*/  IMAD R13, R16, 0x4, R20.reuse ;  /* 0x00000004100d7824 */ /* 0x100fe200078e0214 */
[-C--:B------:R-:W-:Y:S01]  /*0da0*/  LEA R16, R43, R20.reuse, 0x2 ;  /* 0x000000142b107211 */ /* 0x080fe200078e10ff */
[--C-:B------:R-:W-:Y:S01]  /*0db0*/  IMAD R14, R15, 0x4, R20.reuse ;  /* 0x000000040f0e7824 */ /* 0x100fe200078e0214 */
[----:B------:R-:W-:Y:S01]  /*0dc0*/  LEA R21, R21, R20, 0x2 ;  /* 0x0000001415157211 */ /* 0x000fe200078e10ff */
[----:B------:R-:W-:-:S02]  /*0dd0*/  IMAD R10, R45, 0x4, R20 ;  /* 0x000000042d0a7824 */ /* 0x000fc400078e0214 */
[--C-:B------:R-:W-:Y:S02]  /*0de0*/  IMAD R15, R41, 0x4, R20.reuse ;  /* 0x00000004290f7824 */ /* 0x100fe400078e0214 */
[--C-:B------:R-:W-:Y:S02]  /*0df0*/  IMAD R19, R19, 0x4, R20.reuse ;  /* 0x0000000413137824 */ /* 0x100fe400078e0214 */
[----:B------:R-:W-:Y:S02]  /*0e00*/  IMAD R20, R35, 0x4, R20 ;  /* 0x0000000423147824 */ /* 0x000fe400078e0214 */
        /* <DEDUP_REMOVED lines=9> */
.L_x_42401:
[----:B------:R-:W-:Y:S01]  /*0ea0*/  IADD3 R6, PT, PT, R6, 0x1, RZ ;  /* 0x0000000106067810 */ /* 0x000fe20007ffe0ff */
[----:B------:R0:W-:Y:S03]  /*0eb0*/  STS [R37], RZ ;  /* 0x000000ff25007388 */ /* 0x0001e60000000800 */
[----:B------:R-:W-:Y:S01]  /*0ec0*/  ISETP.NE.AND P0, PT, R6, RZ, PT ;  /* 0x000000ff0600720c */ /* 0x000fe20003f05270 */
[----:B0-----:R-:W-:-:S12]  /*0ed0*/  IMAD R37, R4, 0x4, R37 ;  /* 0x0000000404257824 */ /* 0x001fd800078e0225 */
[----:B------:R-:W-:Y:S05]  /*0ee0*/  @P0 BRA `(.L_x_42401) ;  /* 0xfffffffc00ec0947 */ /* 0x000fea000383ffff */
.L_x_42400:
[----:B------:R-:W-:Y:S05]  /*0ef0*/  BSYNC.RECONVERGENT B0 ;  /* 0x0000000000007941 */ /* 0x000fea0003800200 */
.L_x_42399:
[----:B------:R-:W-:Y:S04]  /*0f00*/  BSSY.RECONVERGENT B0, `(.L_x_42402) ;  /* 0x0000012000007945 */ /* 0x000fe80003800200 */
[----:B------:R-:W-:Y:S05]  /*0f10*/  @!P1 BRA `(.L_x_42403) ;  /* 0x0000000000409947 */ /* 0x000fea0003800000 */
[----:B------:R-:W0:Y:S01]  /*0f20*/  S2UR UR5, SR_CgaCtaId ;  /* 0x00000000000579c3 */ /* 0x000e220000008800 */
[----:B------:R-:W-:Y:S02]  /*0f30*/  UMOV UR4, 0x400 ;  /* 0x0000040000047882 */ /* 0x000fe40000000000 */
[----:B------:R-:W-:-:S04]  /*0f40*/  UIADD3 UR4, UPT, UPT, UR4, 0x1880, URZ ;  /* 0x0000188004047890 */ /* 0x000fc8000fffe0ff */
[----:B0-----:R-:W-:-:S06]  /*0f50*/  ULEA UR4, UR5, UR4, 0x18 ;  /* 0x0000000405047291 */ /* 0x001fcc000f8ec0ff */
[----:B------:R-:W-:-:S07]  /*0f60*/  LEA R37, R35, UR4, 0x2 ;  /* 0x0000000423257c11 */ /* 0x000fce000f8e10ff */
.L_x_42404:
        /* <DEDUP_REMOVED lines=11> */
.L_x_42403:
[----:B------:R-:W-:Y:S05]  /*1020*/  BSYNC.RECONVERGENT B0 ;  /* 0x0000000000007941 */ /* 0x000fea0003800200 */
.L_x_42402:
[----:B------:R-:W-:Y:S01]  /*1030*/  BAR.SYNC.DEFER_BLOCKING 0x0 ;  /* 0x0000000000007b1d */ /* 0x000fe20000010000 */
[----:B------:R-:W-:Y:S01]  /*1040*/  LEA R33, R33, R0, 0x18 ;  /* 0x0000000021217211 */ /* 0x000fe200078ec0ff */
[----:B------:R-:W-:Y:S01]  /*1050*/  IMAD R28, R28, -0x1f, R27 ;  /* 0xffffffe11c1c7824 */ /* 0x000fe200078e021b */
[-C--:B------:R-:W-:Y:S02]  /*1060*/  LOP3.LUT R22, R22, R32.reuse, RZ, 0xfc, !PT ;  /* 0x0000002016167212 */ /* 0x080fe400078efcff */
[-C--:B------:R-:W-:Y:S02]  /*1070*/  LOP3.LUT R23, R23, R32.reuse, RZ, 0xfc, !PT ;  /* 0x0000002017177212 */ /* 0x080fe400078efcff */
[-C--:B------:R-:W-:Y:S02]  /*1080*/  LOP3.LUT R24, R24, R32.reuse, RZ, 0xfc, !PT ;  /* 0x0000002018187212 */ /* 0x080fe400078efcff */
[-C--:B------:R-:W-:Y:S02]  /*1090*/  LOP3.LUT R25, R25, R32.reuse, RZ, 0xfc, !PT ;  /* 0x0000002019197212 */ /* 0x080fe400078efcff */
[----:B------:R-:W-:-:S02]  /*10a0*/  LOP3.LUT R26, R26, R32, RZ, 0xfc, !PT ;  /* 0x000000201a1a7212 */ /* 0x000fc400078efcff */
[-C--:B------:R-:W-:Y:S02]  /*10b0*/  LOP3.LUT R29, R29, R32.reuse, RZ, 0xfc, !PT ;  /* 0x000000201d1d7212 */ /* 0x080fe400078efcff */
[-C--:B------:R-:W-:Y:S02]  /*10c0*/  LOP3.LUT R30, R30, R32.reuse, RZ, 0xfc, !PT ;  /* 0x000000201e1e7212 */ /* 0x080fe400078efcff */
[----:B------:R-:W-:Y:S02]  /*10d0*/  LOP3.LUT R32, R31, R32, RZ, 0xfc, !PT ;  /* 0x000000201f207212 */ /* 0x000fe400078efcff */
[----:B------:R-:W-:Y:S01]  /*10e0*/  SHF.R.U32.HI R27, RZ, 0x5, R5 ;  /* 0x00000005ff1b7819 */ /* 0x000fe20000011605 */
[----:B------:R-:W0:Y:S04]  /*10f0*/  LDS R7, [R7] ;  /* 0x0000000007077984 */ /* 0x000e280000000800 */
[----:B------:R-:W2:Y:S04]  /*1100*/  LDS R8, [R8] ;  /* 0x0000000008087984 */ /* 0x000ea80000000800 */
[----:B------:R-:W3:Y:S04]  /*1110*/  LDS R9, [R9] ;  /* 0x0000000009097984 */ /* 0x000ee80000000800 */
        /* <DEDUP_REMOVED lines=12> */
[----:B-1----:R1:W0:Y:S02]  /*11e0*/  LDS R6, [R34] ;  /* 0x0000000022067984 */ /* 0x0022240000000800 */
[----:B-1----:R-:W-:-:S05]  /*11f0*/  IMAD.SHL.U32 R34, R5, 0x4, RZ ;  /* 0x0000000405227824 */ /* 0x002fca00078e00ff */
[----:B------:R-:W-:-:S05]  /*1200*/  LOP3.LUT R34, R34, 0x7c, RZ, 0xc0, !PT ;  /* 0x0000007c22227812 */ /* 0x000fca00078ec0ff */
[----:B--234-:R-:W-:-:S07]  /*1210*/  IMAD.IADD R31, R33, 0x1, R34 ;  /* 0x00000001211f7824 */ /* 0x01cfce00078e0222 */
.L_x_42406:
[----:B------:R-:W-:Y:S01]  /*1220*/  IMAD R37, R27, 0x84, R31 ;  /* 0x000000841b257824 */ /* 0x000fe200078e021f */
[----:B------:R-:W-:Y:S01]  /*1230*/  UMOV UR4, 0xffffffff ;  /* 0xffffffff00047882 */ /* 0x000fe20000000000 */
[----:B------:R-:W-:-:S04]  /*1240*/  LOP3.LUT R33, R5, 0x1, RZ, 0xc0, !PT ;  /* 0x0000000105217812 */ /* 0x000fc800078ec0ff */
[----:B------:R-:W1:Y:S01]  /*1250*/  LDS R37, [R37] ;  /* 0x0000000025257984 */ /* 0x000e620000000800 */
[----:B------:R-:W-:Y:S01]  /*1260*/  ISETP.NE.U32.AND P0, PT, R33, 0x1, PT ;  /* 0x000000012100780c */ /* 0x000fe20003f05070 */
[----:B------:R-:W-:-:S12]  /*1270*/  BRA.DIV UR4, `(.L_x_42405) ;  /* 0x0000000a04547947 */ /* 0x000fd8000b800000 */
[----:B-1----:R-:W0:Y:S01]  /*1280*/  SHFL.IDX PT, R33, R37, R28, 0x1f ;  /* 0x00001f1c25217589 */ /* 0x002e2200000e0000 */
[----:B------:R-:W-:Y:S02]  /*1290*/  SHF.L.U32 R40, R5, 0x4, RZ ;  /* 0x0000000405287819 */ /* 0x000fe400000006ff */
[----:B------:R-:W-:Y:S01]  /*12a0*/  SHF.R.U32.HI R36, RZ, 0x1, R5 ;  /* 0x00000001ff247819 */ /* 0x000fe20000011605 */
[----:B------:R-:W1:Y:S04]  /*12b0*/  SHFL.IDX PT, R43, R37, R22, 0x1f ;  /* 0x00001f16252b7589 */ /* 0x000e6800000e0000 */
[----:B------:R-:W2:Y:S01]  /*12c0*/  SHFL.IDX PT, R35, R37, R23, 0x1f ;  /* 0x00001f1725237589 */ /* 0x000ea200000e0000 */
[C---:B------:R-:W-:Y:S02]  /*12d0*/  VIADD R42, R36.reuse, 0xe ;  /* 0x0000000e242a7836 */ /* 0x040fe40000000000 */
[----:B------:R-:W-:Y:S01]  /*12e0*/  VIADD R41, R36, 0xffffffff ;  /* 0xffffffff24297836 */ /* 0x000fe20000000000 */
[----:B------:R-:W3:Y:S04]  /*12f0*/  SHFL.IDX PT, R44, R37, R24, 0x1f ;  /* 0x00001f18252c7589 */ /* 0x000ee800000e0000 */
[----:B------:R-:W-:Y:S04]  /*1300*/  SHFL.IDX PT, R38, R37, R26, 0x1f ;  /* 0x00001f1a25267589 */ /* 0x000fe800000e0000 */
[----:B------:R-:W-:Y:S01]  /*1310*/  SHFL.IDX PT, R45, R37, R30, 0x1f ;  /* 0x00001f1e252d7589 */ /* 0x000fe200000e0000 */
[----:B0-----:R-:W-:-:S04]  /*1320*/  IMAD R33, R14, R33, RZ ;  /* 0x000000210e217224 */ /* 0x001fc800078e02ff */
[----:B-1----:R-:W-:Y:S02]  /*1330*/  IMAD R34, R6, R43, R33 ;  /* 0x0000002b06227224 */ /* 0x002fe400078e0221 */
[----:B------:R-:W0:Y:S02]  /*1340*/  SHFL.IDX PT, R33, R37, R25, 0x1f ;  /* 0x00001f1925217589 */ /* 0x000e2400000e0000 */
[----:B--2---:R-:W-:-:S04]  /*1350*/  IMAD R35, R7, R35, R34 ;  /* 0x0000002307237224 */ /* 0x004fc800078e0222 */
[----:B---3--:R-:W-:Y:S01]  /*1360*/  IMAD R34, R8, R44, R35 ;  /* 0x0000002c08227224 */ /* 0x008fe200078e0223 */
[----:B------:R-:W-:Y:S01]  /*1370*/  LOP3.LUT R35, R40, 0x10, RZ, 0xc0, !PT ;  /* 0x0000001028237812 */ /* 0x000fe200078ec0ff */
[----:B------:R-:W1:Y:S01]  /*1380*/  SHFL.IDX PT, R44, R37, R29, 0x1f ;  /* 0x00001f1d252c7589 */ /* 0x000e6200000e0000 */
[----:B------:R-:W-:-:S04]  /*1390*/  LOP3.LUT R40, R36, 0xf, RZ, 0xc0, !PT ;  /* 0x0000000f24287812 */ /* 0x000fc800078ec0ff */
[----:B------:R-:W-:Y:S01]  /*13a0*/  LOP3.LUT R43, R35, 0x8, R40, 0xf6, !PT ;  /* 0x00000008232b7812 */ /* 0x000fe200078ef628 */
[----:B------:R-:W-:-:S05]  /*13b0*/  VIADD R40, R36, 0xa ;  /* 0x0000000a24287836 */ /* 0x000fca0000000000 */
[----:B------:R-:W2:Y:S01]  /*13c0*/  SHFL.IDX PT, R43, R37, R43, 0x1f ;  /* 0x00001f2b252b7589 */ /* 0x000ea200000e0000 */
[----:B0-----:R-:W-:Y:S02]  /*13d0*/  IMAD R33, R9, R33, R34 ;  /* 0x0000002109217224 */ /* 0x001fe400078e0222 */
[----:B------:R-:W-:Y:S02]  /*13e0*/  VIADD R34, R36, 0x9 ;  /* 0x0000000924227836 */ /* 0x000fe40000000000 */
[----:B------:R-:W-:-:S03]  /*13f0*/  IMAD R33, R10, R38, R33 ;  /* 0x000000260a217224 */ /* 0x000fc600078e0221 */
[----:B------:R-:W-:Y:S01]  /*1400*/  LOP3.LUT R38, R35, 0xf, R34, 0xf8, !PT ;  /* 0x0000000f23267812 */ /* 0x000fe200078ef822 */
[----:B-1----:R-:W-:Y:S02]  /*1410*/  IMAD R33, R11, R44, R33 ;  /* 0x0000002c0b217224 */ /* 0x002fe400078e0221 */
[----:B------:R-:W-:Y:S02]  /*1420*/  VIADD R44, R36, 0xb ;  /* 0x0000000b242c7836 */ /* 0x000fe40000000000 */
[----:B------:R-:W-:Y:S01]  /*1430*/  IMAD R34, R12, R45, R33 ;  /* 0x0000002d0c227224 */ /* 0x000fe200078e0221 */
[C---:B------:R-:W-:Y:S01]  /*1440*/  LOP3.LUT R45, R35.reuse, 0xf, R40, 0xf8, !PT ;  /* 0x0000000f232d7812 */ /* 0x040fe200078ef828 */
[----:B------:R0:W1:Y:S01]  /*1450*/  SHFL.IDX PT, R33, R37, R38, 0x1f ;  /* 0x00001f2625217589 */ /* 0x00006200000e0000 */
[----:B------:R-:W-:Y:S02]  /*1460*/  LOP3.LUT R44, R35, 0xf, R44, 0xf8, !PT ;  /* 0x0000000f232c7812 */ /* 0x000fe400078ef82c */
[----:B------:R-:W-:-:S02]  /*1470*/  IADD3 R40, PT, PT, R36, 0xc, RZ ;  /* 0x0000000c24287810 */ /* 0x000fc40007ffe0ff */
[----:B------:R-:W3:Y:S01]  /*1480*/  SHFL.IDX PT, R45, R37, R45, 0x1f ;  /* 0x00001f2d252d7589 */ /* 0x000ee200000e0000 */
[----:B--2---:R-:W-:Y:S01]  /*1490*/  IMAD R34, R20, R43, R34 ;  /* 0x0000002b14227224 */ /* 0x004fe200078e0222 */
[C---:B------:R-:W-:Y:S02]  /*14a0*/  LOP3.LUT R43, R35.reuse, 0xf, R40, 0xf8, !PT ;  /* 0x0000000f232b7812 */ /* 0x040fe400078ef828 */
[----:B------:R-:W2:Y:S01]  /*14b0*/  SHFL.IDX PT, R44, R37, R44, 0x1f ;  /* 0x00001f2c252c7589 */ /* 0x000ea200000e0000 */
[C---:B------:R-:W-:Y:S02]  /*14c0*/  LOP3.LUT R36, R35.reuse, 0xf, R42, 0xf8, !PT ;  /* 0x0000000f23247812 */ /* 0x040fe400078ef82a */
[----:B0-----:R-:W-:Y:S01]  /*14d0*/  LOP3.LUT R38, R35, 0xf, R41, 0xf8, !PT ;  /* 0x0000000f23267812 */ /* 0x001fe200078ef829 */
[----:B------:R-:W0:Y:S04]  /*14e0*/  SHFL.IDX PT, R43, R37, R43, 0x1f ;  /* 0x00001f2b252b7589 */ /* 0x000e2800000e0000 */
[----:B------:R-:W4:Y:S04]  /*14f0*/  SHFL.IDX PT, R35, R37, R32, 0x1f ;  /* 0x00001f2025237589 */ /* 0x000f2800000e0000 */
[----:B------:R-:W5:Y:S01]  /*1500*/  SHFL.IDX PT, R36, R37, R36, 0x1f ;  /* 0x00001f2425247589 */ /* 0x000f6200000e0000 */
[----:B-1----:R-:W-:-:S03]  /*1510*/  IMAD R33, R15, R33, R34 ;  /* 0x000000210f217224 */ /* 0x002fc600078e0222 */
[----:B------:R1:W1:Y:S01]  /*1520*/  SHFL.IDX PT, R38, R37, R38, 0x1f ;  /* 0x00001f2625267589 */ /* 0x00026200000e0000 */
[----:B---3--:R-:W-:-:S04]  /*1530*/  IMAD R33, R16, R45, R33 ;  /* 0x0000002d10217224 */ /* 0x008fc800078e0221 */
[----:B--2---:R-:W-:-:S04]  /*1540*/  IMAD R34, R17, R44, R33 ;  /* 0x0000002c11227224 */ /* 0x004fc800078e0221 */
[----:B0-----:R-:W-:-:S04]  /*1550*/  IMAD R34, R18, R43, R34 ;  /* 0x0000002b12227224 */ /* 0x001fc800078e0222 */
[----:B----4-:R-:W-:-:S04]  /*1560*/  IMAD R34, R13, R35, R34 ;  /* 0x000000230d227224 */ /* 0x010fc800078e0222 */
[----:B-----5:R-:W-:-:S07]  /*1570*/  IMAD R34, R19, R36, R34 ;  /* 0x0000002413227224 */ /* 0x020fce00078e0222 */
.L_x_42427:
[----:B------:R-:W0:Y:S01]  /*1580*/  @P0 S2R R40, SR_CgaCtaId ;  /* 0x0000000000280919 */ /* 0x000e220000008800 */
[----:B-1----:R-:W-:Y:S01]  /*1590*/  IMAD R34, R21, R38, R34 ;  /* 0x0000002615227224 */ /* 0x002fe200078e0222 */
[----:B------:R-:W-:Y:S05]  /*15a0*/  WARPSYNC.ALL ;  /* 0x0000000000007948 */ /* 0x000fea0003800000 */
[----:B------:R-:W1:Y:S01]  /*15b0*/  SHFL.DOWN PT, R33, R34, 0x1, 0x1e1f ;  /* 0x083e1f0022217f89 */ /* 0x000e6200000e0000 */
[----:B------:R-:W-:Y:S01]  /*15c0*/  @P0 IMAD.SHL.U32 R35, R5, 0x2, RZ ;  /* 0x0000000205230824 */ /* 0x000fe200078e00ff */
[----:B------:R-:W-:-:S04]  /*15d0*/  @P0 IADD3 R37, PT, PT, R0, 0x1880, RZ ;  /* 0x0000188000250810 */ /* 0x000fc80007ffe0ff */
[----:B------:R-:W-:-:S05]  /*15e0*/  @P0 LOP3.LUT R36, R35, 0x3c, RZ, 0xc0, !PT ;  /* 0x0000003c23240812 */ /* 0x000fca00078ec0ff */
[----:B------:R-:W-:Y:S01]  /*15f0*/  @P0 IMAD R36, R27, 0x40, R36 ;  /* 0x000000401b240824 */ /* 0x000fe200078e0224 */
[----:B------:R-:W-:Y:S01]  /*1600*/  LEA.HI R27, R4, R27, RZ, 0x1b ;  /* 0x0000001b041b7211 */ /* 0x000fe200078fd8ff */
[----:B-1----:R-:W-:Y:S01]  /*1610*/  IMAD.IADD R33, R34, 0x1, R33 ;  /* 0x0000000122217824 */ /* 0x002fe200078e0221 */
[----:B0-----:R-:W-:-:S05]  /*1620*/  @P0 LEA R37, R40, R37, 0x18 ;  /* 0x0000002528250211 */ /* 0x001fca00078ec0ff */
[----:B------:R-:W-:-:S05]  /*1630*/  @P0 IMAD.IADD R36, R37, 0x1, R36 ;  /* 0x0000000125240824 */ /* 0x000fca00078e0224 */
[----:B------:R1:W-:Y:S01]  /*1640*/  @P0 STS [R36], R33 ;  /* 0x0000002124000388 */ /* 0x0003e20000000800 */
[----:B------:R-:W-:-:S13]  /*1650*/  ISETP.GE.U32.AND P0, PT, R27, 0x20, PT ;  /* 0x000000201b00780c */ /* 0x000fda0003f06070 */
[----:B-1----:R-:W-:Y:S05]  /*1660*/  @!P0 BRA `(.L_x_42406) ;  /* 0xfffffff800ec8947 */ /* 0x002fea000383ffff */
[----:B------:R-:W-:Y:S05]  /*1670*/  WARPSYNC.ALL ;  /* 0x0000000000007948 */ /* 0x000fea0003800000 */
[----:B------:R-:W-:Y:S01]  /*1680*/  ISETP.NE.AND P0, PT, R39, 0x2, PT ;  /* 0x000000022700780c */ /* 0x000fe20003f05270 */
[----:B------:R-:W0:Y:S01]  /*1690*/  LDCU UR5, c[0x0][0x388] ;  /* 0x00007100ff0577ac */ /* 0x000e220008000800 */
[----:B------:R-:W1:Y:S01]  /*16a0*/  LDC R7, c[0x0][0x384] ;  /* 0x0000e100ff077b82 */ /* 0x000e620000000800 */
[----:B------:R-:W-:Y:S01]  /*16b0*/  LOP3.LUT R0, R3, 0xffff, RZ, 0xc0, !PT ;  /* 0x0000ffff03007812 */ /* 0x000fe200078ec0ff */
[----:B------:R-:W-:Y:S06]  /*16c0*/  BSSY.RECONVERGENT B0, `(.L_x_42407) ;  /* 0x000001e000007945 */ /* 0x000fec0003800200 */
[----:B------:R-:W-:Y:S01]  /*16d0*/  BAR.SYNC.DEFER_BLOCKING 0x0 ;  /* 0x0000000000007b1d */ /* 0x000fe20000010000 */
[----:B------:R-:W-:-:S02]  /*16e0*/  ISETP.GE.U32.AND P1, PT, R0, 0x2, PT ;  /* 0x000000020000780c */ /* 0x000fc40003f26070 */
[----:B------:R-:W-:Y:S01]  /*16f0*/  SHF.L.U32 R0, R2, 0x4, RZ ;  /* 0x0000000402007819 */ /* 0x000fe200000006ff */
[----:B0-----:R-:W-:-:S04]  /*1700*/  USHF.R.S32.HI UR4, URZ, 0x1f, UR5 ;  /* 0x0000001fff047899 */ /* 0x001fc80008011405 */
[----:B------:R-:W-:Y:S01]  /*1710*/  ULEA.HI UR4, UR4, UR5, URZ, 0x5 ;  /* 0x0000000504047291 */ /* 0x000fe2000f8f28ff */
[----:B-1----:R-:W-:-:S03]  /*1720*/  IMAD R0, R7, UR6, R0 ;  /* 0x0000000607007c24 */ /* 0x002fc6000f8e0200 */
[----:B------:R-:W-:Y:S01]  /*1730*/  USHF.R.S32.HI UR4, URZ, 0x5, UR4 ;  /* 0x00000005ff047899 */ /* 0x000fe20008011404 */
[----:B------:R-:W-:Y:S11]  /*1740*/  @!P0 BRA `(.L_x_42408) ;  /* 0x0000000000548947 */ /* 0x000ff60003800000 */
[----:B------:R-:W0:Y:S01]  /*1750*/  S2UR UR6, SR_CgaCtaId ;  /* 0x00000000000679c3 */ /* 0x000e220000008800 */
[----:B------:R-:W-:Y:S01]  /*1760*/  UMOV UR5, 0x400 ;  /* 0x0000040000057882 */ /* 0x000fe20000000000 */
[----:B------:R-:W-:Y:S01]  /*1770*/  LOP3.LUT R3, R3, 0x3, RZ, 0xc0, !PT ;  /* 0x0000000303037812 */ /* 0x000fe200078ec0ff */
[----:B------:R-:W-:-:S03]  /*1780*/  UIADD3 UR5, UPT, UPT, UR5, 0x1880, URZ ;  /* 0x0000188005057890 */ /* 0x000fc6000fffe0ff */
[----:B------:R-:W-:Y:S02]  /*1790*/  LOP3.LUT R3, R3, 0x2, RZ, 0x3c, !PT ;  /* 0x0000000203037812 */ /* 0x000fe400078e3cff */
[----:B------:R-:W1:Y:S03]  /*17a0*/  LDC.64 R6, c[0x0][0x3a0] ;  /* 0x0000e800ff067b82 */ /* 0x000e660000000a00 */
[----:B------:R-:W-:Y:S01]  /*17b0*/  IMAD.MOV R8, RZ, RZ, -R3 ;  /* 0x000000ffff087224 */ /* 0x000fe200078e0a03 */
[----:B0-----:R-:W-:-:S06]  /*17c0*/  ULEA UR5, UR6, UR5, 0x18 ;  /* 0x0000000506057291 */ /* 0x001fcc000f8ec0ff */
[----:B------:R-:W-:-:S07]  /*17d0*/  LEA R9, R5, UR5, 0x2 ;  /* 0x0000000505097c11 */ /* 0x000fce000f8e10ff */
.L_x_42409:
[----:B0-----:R0:W2:Y:S01]  /*17e0*/  LDS R11, [R9] ;  /* 0x00000000090b7984 */ /* 0x0010a20000000800 */
[----:B------:R-:W-:Y:S01]  /*17f0*/  LOP3.LUT R3, R5, 0xf, RZ, 0xc0, !PT ;  /* 0x0000000f05037812 */ /* 0x000fe200078ec0ff */
[----:B------:R-:W-:Y:S01]  /*1800*/  VIADD R8, R8, 0x1 ;  /* 0x0000000108087836 */ /* 0x000fe20000000000 */
[----:B------:R-:W-:Y:S02]  /*1810*/  SHF.R.U32.HI R2, RZ, 0x4, R5 ;  /* 0x00000004ff027819 */ /* 0x000fe40000011605 */
[----:B------:R-:W-:Y:S01]  /*1820*/  IADD3 R5, PT, PT, R4, R5, RZ ;  /* 0x0000000504057210 */ /* 0x000fe20007ffe0ff */
[----:B------:R-:W-:Y:S01]  /*1830*/  IMAD.IADD R3, R0, 0x1, R3 ;  /* 0x0000000100037824 */ /* 0x000fe200078e0203 */
[----:B------:R-:W-:Y:S01]  /*1840*/  ISETP.NE.AND P0, PT, R8, RZ, PT ;  /* 0x000000ff0800720c */ /* 0x000fe20003f05270 */
[----:B0-----:R-:W-:Y:S02]  /*1850*/  IMAD R9, R4, 0x4, R9 ;  /* 0x0000000404097824 */ /* 0x001fe400078e0209 */
[----:B------:R-:W-:-:S04]  /*1860*/  IMAD R3, R2, UR4, R3 ;  /* 0x0000000402037c24 */ /* 0x000fc8000f8e0203 */
[----:B-1----:R-:W-:-:S05]  /*1870*/  IMAD.WIDE R2, R3, 0x4, R6 ;  /* 0x0000000403027825 */ /* 0x002fca00078e0206 */
[----:B--2---:R0:W-:Y:S01]  /*1880*/  STG.E desc[UR8][R2.64], R11 ;  /* 0x0000000b02007986 */ /* 0x0041e2000c101908 */
[----:B------:R-:W-:Y:S05]  /*1890*/  @P0 BRA `(.L_x_42409) ;  /* 0xfffffffc00d00947 */ /* 0x000fea000383ffff */
.L_x_42408:
[----:B------:R-:W-:Y:S05]  /*18a0*/  BSYNC.RECONVERGENT B0 ;  /* 0x0000000000007941 */ /* 0x000fea0003800200 */
.L_x_42407:
        /* <DEDUP_REMOVED lines=10> */
.L_x_42410:
[C---:B-1----:R-:W-:Y:S01]  /*1950*/  LEA R8, R4.reuse, R21, 0x2 ;  /* 0x0000001504087211 */ /* 0x042fe200078e10ff */
[C-C-:B------:R-:W-:Y:S01]  /*1960*/  IMAD R10, R4.reuse, 0x8, R21.reuse ;  /* 0x00000008040a7824 */ /* 0x140fe200078e0215 */
[----:B------:R-:W1:Y:S01]  /*1970*/  LDS R23, [R21] ;  /* 0x0000000015177984 */ /* 0x000e620000000800 */
[----:B------:R-:W-:Y:S01]  /*1980*/  IMAD R14, R4, 0xc, R21 ;  /* 0x0000000c040e7824 */ /* 0x000fe200078e0215 */
[----:B------:R-:W-:Y:S02]  /*1990*/  LOP3.LUT R31, R5, 0xf, RZ, 0xc0, !PT ;  /* 0x0000000f051f7812 */ /* 0x000fe400078ec0ff */
[----:B------:R2:W3:Y:S01]  /*19a0*/  LDS R25, [R8] ;  /* 0x0000000008197984 */ /* 0x0004e20000000800 */
[----:B------:R-:W-:Y:S02]  /*19b0*/  LOP3.LUT R7, R19, 0xf, RZ, 0xc0, !PT ;  /* 0x0000000f13077812 */ /* 0x000fe400078ec0ff */
[----:B------:R-:W-:Y:S01]  /*19c0*/  LOP3.LUT R11, R15, 0xf, RZ, 0xc0, !PT ;  /* 0x0000000f0f0b7812 */ /* 0x000fe200078ec0ff */
[----:B------:R4:W5:Y:S01]  /*19d0*/  LDS R27, [R10] ;  /* 0x000000000a1b7984 */ /* 0x0009620000000800 */
[----:B------:R-:W-:Y:S01]  /*19e0*/  LOP3.LUT R13, R17, 0xf, RZ, 0xc0, !PT ;  /* 0x0000000f110d7812 */ /* 0x000fe200078ec0ff */
[C---:B------:R-:W-:Y:S01]  /*19f0*/  IMAD.IADD R31, R0.reuse, 0x1, R31 ;  /* 0x00000001001f7824 */ /* 0x040fe200078e021f */
[----:B------:R-:W-:Y:S01]  /*1a00*/  SHF.R.U32.HI R16, RZ, 0x4, R5 ;  /* 0x00000004ff107819 */ /* 0x000fe20000011605 */
[----:B------:R-:W5:Y:S01]  /*1a10*/  LDS R29, [R14] ;  /* 0x000000000e1d7984 */ /* 0x000f620000000800 */
[----:B------:R-:W-:Y:S01]  /*1a20*/  SHF.R.U32.HI R6, RZ, 0x4, R19 ;  /* 0x00000004ff067819 */ /* 0x000fe20000011613 */
[C---:B------:R-:W-:Y:S01]  /*1a30*/  IMAD.IADD R7, R0.reuse, 0x1, R7 ;  /* 0x0000000100077824 */ /* 0x040fe200078e0207 */
[----:B------:R-:W-:Y:S01]  /*1a40*/  SHF.R.U32.HI R9, RZ, 0x4, R15 ;  /* 0x00000004ff097819 */ /* 0x000fe2000001160f */
[C---:B------:R-:W-:Y:S01]  /*1a50*/  IMAD.IADD R13, R0.reuse, 0x1, R13 ;  /* 0x00000001000d7824 */ /* 0x040fe200078e020d */
[----:B--2---:R-:W-:Y:S01]  /*1a60*/  IADD3 R8, PT, PT, R0, R11, RZ ;  /* 0x0000000b00087210 */ /* 0x004fe20007ffe0ff */
[----:B------:R-:W-:Y:S01]  /*1a70*/  IMAD R31, R16, UR4, R31 ;  /* 0x00000004101f7c24 */ /* 0x000fe2000f8e021f */
[----:B------:R-:W-:Y:S01]  /*1a80*/  SHF.R.U32.HI R12, RZ, 0x4, R17 ;  /* 0x00000004ff0c7819 */ /* 0x000fe20000011611 */
[----:B------:R-:W-:Y:S01]  /*1a90*/  IMAD R7, R6, UR4, R7 ;  /* 0x0000000406077c24 */ /* 0x000fe2000f8e0207 */
[C---:B------:R-:W-:Y:S01]  /*1aa0*/  IADD3 R5, PT, PT, R4.reuse, R5, R4 ;  /* 0x0000000504057210 */ /* 0x040fe20007ffe004 */
        /* <DEDUP_REMOVED lines=8> */
[----:B----4-:R-:W-:Y:S01]  /*1b30*/  IMAD.WIDE R10, R11, 0x4, R2 ;  /* 0x000000040b0a7825 */ /* 0x010fe200078e0202 */
[----:B-1----:R1:W-:Y:S03]  /*1b40*/  STG.E desc[UR8][R12.64], R23 ;  /* 0x000000170c007986 */ /* 0x0023e6000c101908 */
        /* <DEDUP_REMOVED lines=8> */
.L_x_42405:
[----:B------:R-:W-:Y:S01]  /*1bd0*/  IMAD.MOV.U32 R42, RZ, RZ, R28 ;  /* 0x000000ffff2a7224 */ /* 0x000fe200078e001c */
[----:B------:R-:W-:Y:S01]  /*1be0*/  MOV R40, 0xffffffff ;  /* 0xffffffff00287802 */ /* 0x000fe20000000f00 */
[----:B------:R-:W-:Y:S01]  /*1bf0*/  IMAD.MOV.U32 R41, RZ, RZ, 0x1f ;  /* 0x0000001fff297424 */ /* 0x000fe200078e00ff */
[----:B------:R-:W-:-:S07]  /*1c00*/  SHF.R.U32.HI R36, RZ, 0x1, R5 ;  /* 0x00000001ff247819 */ /* 0x000fce0000011605 */
[----:B01----:R-:W-:Y:S05]  /*1c10*/  WARPSYNC.COLLECTIVE R40, `(.L_x_42411) ;  /* 0x0000000028087348 */ /* 0x003fea0003c00000 */
[----:B-1----:R1:W2:Y:S02]  /*1c20*/  SHFL.IDX P1, R43, R37, R42, R41 ;  /* 0x0000002a252b7389 */ /* 0x0022a40000020029 */
[----:B012---:R-:W-:Y:S05]  /*1c30*/  ENDCOLLECTIVE ;  /* 0x000000000000791b */ /* 0x007fea0003800000 */
.L_x_42411:
[----:B------:R-:W-:Y:S02]  /*1c40*/  IMAD.MOV.U32 R42, RZ, RZ, R22 ;  /* 0x000000ffff2a7224 */ /* 0x000fe400078e0016 */
[----:B------:R-:W-:-:S07]  /*1c50*/  IMAD.MOV.U32 R33, RZ, RZ, R43 ;  /* 0x000000ffff217224 */ /* 0x000fce00078e002b */
[----:B------:R-:W-:Y:S05]  /*1c60*/  WARPSYNC.COLLECTIVE R40, `(.L_x_42412) ;  /* 0x0000000028087348 */ /* 0x000fea0003c00000 */
[----:B------:R0:W1:Y:S02]  /*1c70*/  SHFL.IDX P1, R43, R37, R42, R41 ;  /* 0x0000002a252b7389 */ /* 0x0000640000020029 */
[----:B01----:R-:W-:Y:S05]  /*1c80*/  ENDCOLLECTIVE ;  /* 0x000000000000791b */ /* 0x003fea0003800000 */
.L_x_42412:
[----:B------:R-:W-:Y:S01]  /*1c90*/  IMAD R33, R14, R33, RZ ;  /* 0x000000210e217224 */ /* 0x000fe200078e02ff */
[----:B------:R-:W-:-:S03]  /*1ca0*/  MOV R42, R23 ;  /* 0x00000017002a7202 */ /* 0x000fc60000000f00 */
[----:B------:R-:W-:-:S07]  /*1cb0*/  IMAD R34, R6, R43, R33 ;  /* 0x0000002b06227224 */ /* 0x000fce00078e0221 */
[----:B------:R-:W-:Y:S05]  /*1cc0*/  WARPSYNC.COLLECTIVE R40, `(.L_x_42413) ;  /* 0x0000000028087348 */ /* 0x000fea0003c00000 */
[----:B------:R0:W1:Y:S02]  /*1cd0*/  SHFL.IDX P1, R43, R37, R42, R41 ;  /* 0x0000002a252b7389 */ /* 0x0000640000020029 */
[----:B01----:R-:W-:Y:S05]  /*1ce0*/  ENDCOLLECTIVE ;  /* 0x000000000000791b */ /* 0x003fea0003800000 */
.L_x_42413:
[----:B------:R-:W-:Y:S02]  /*1cf0*/  IMAD.MOV.U32 R42, RZ, RZ, R24 ;  /* 0x000000ffff2a7224 */ /* 0x000fe400078e0018 */
[----:B------:R-:W-:-:S07]  /*1d00*/  IMAD.MOV.U32 R35, RZ, RZ, R43 ;  /* 0x000000ffff237224 */ /* 0x000fce00078e002b */
[----:B------:R-:W-:Y:S05]  /*1d10*/  WARPSYNC.COLLECTIVE R40, `(.L_x_42414) ;  /* 0x0000000028087348 */ /* 0x000fea0003c00000 */
[----:B------:R0:W1:Y:S02]  /*1d20*/  SHFL.IDX P1, R43, R37, R42, R41 ;  /* 0x0000002a252b7389 */ /* 0x0000640000020029 */
[----:B01----:R-:W-:Y:S05]  /*1d30*/  ENDCOLLECTIVE ;  /* 0x000000000000791b */ /* 0x003fea0003800000 */
.L_x_42414:
[----:B------:R-:W-:Y:S02]  /*1d40*/  IMAD R35, R7, R35, R34 ;  /* 0x0000002307237224 */ /* 0x000fe400078e0222 */
[----:B------:R-:W-:Y:S01]  /*1d50*/  IMAD.MOV.U32 R42, RZ, RZ, R25 ;  /* 0x000000ffff2a7224 */ /* 0x000fe200078e0019 */
[----:B------:R-:W-:-:S07]  /*1d60*/  MOV R44, R43 ;  /* 0x0000002b002c7202 */ /* 0x000fce0000000f00 */
[----:B------:R-:W-:Y:S05]  /*1d70*/  WARPSYNC.COLLECTIVE R40, `(.L_x_42415) ;  /* 0x0000000028087348 */ /* 0x000fea0003c00000 */
[----:B------:R0:W1:Y:S02]  /*1d80*/  SHFL.IDX P1, R43, R37, R42, R41 ;  /* 0x0000002a252b7389 */ /* 0x0000640000020029 */
[----:B01----:R-:W-:Y:S05]  /*1d90*/  ENDCOLLECTIVE ;  /* 0x000000000000791b */ /* 0x003fea0003800000 */
.L_x_42415:
[----:B------:R-:W-:Y:S01]  /*1da0*/  IMAD R34, R8, R44, R35 ;  /* 0x0000002c08227224 */ /* 0x000fe200078e0223 */
[----:B------:R-:W-:-:S04]  /*1db0*/  SHF.L.U32 R35, R5, 0x4, RZ ;  /* 0x0000000405237819 */ /* 0x000fc800000006ff */
[----:B------:R-:W-:Y:S02]  /*1dc0*/  LOP3.LUT R35, R35, 0x10, RZ, 0xc0, !PT ;  /* 0x0000001023237812 */ /* 0x000fe400078ec0ff */
[----:B------:R-:W-:Y:S01]  /*1dd0*/  MOV R42, R26 ;  /* 0x0000001a002a7202 */ /* 0x000fe20000000f00 */
[----:B------:R-:W-:-:S07]  /*1de0*/  IMAD.MOV.U32 R33, RZ, RZ, R43 ;  /* 0x000000ffff217224 */ /* 0x000fce00078e002b */
[----:B------:R-:W-:Y:S05]  /*1df0*/  WARPSYNC.COLLECTIVE R40, `(.L_x_42416) ;  /* 0x0000000028087348 */ /* 0x000fea0003c00000 */
[----:B------:R0:W1:Y:S02]  /*1e00*/  SHFL.IDX P1, R43, R37, R42, R41 ;  /* 0x0000002a252b7389 */ /* 0x0000640000020029 */
[----:B01----:R-:W-:Y:S05]  /*1e10*/  ENDCOLLECTIVE ;  /* 0x000000000000791b */ /* 0x003fea0003800000 */
.L_x_42416:
[----:B------:R-:W-:Y:S02]  /*1e20*/  IMAD R33, R9, R33, R34 ;  /* 0x0000002109217224 */ /* 0x000fe400078e0222 */
[----:B------:R-:W-:Y:S02]  /*1e30*/  IMAD.MOV.U32 R42, RZ, RZ, R29 ;  /* 0x000000ffff2a7224 */ /* 0x000fe400078e001d */
[----:B------:R-:W-:-:S07]  /*1e40*/  IMAD.MOV.U32 R38, RZ, RZ, R43 ;  /* 0x000000ffff267224 */ /* 0x000fce00078e002b */
[----:B------:R-:W-:Y:S05]  /*1e50*/  WARPSYNC.COLLECTIVE R40, `(.L_x_42417) ;  /* 0x0000000028087348 */ /* 0x000fea0003c00000 */
[----:B------:R0:W1:Y:S02]  /*1e60*/  SHFL.IDX P1, R43, R37, R42, R41 ;  /* 0x0000002a252b7389 */ /* 0x0000640000020029 */
[----:B01----:R-:W-:Y:S05]  /*1e70*/  ENDCOLLECTIVE ;  /* 0x000000000000791b */ /* 0x003fea0003800000 */
.L_x_42417:
[----:B------:R-:W-:Y:S01]  /*1e80*/  IMAD R33, R10, R38, R33 ;  /* 0x000000260a217224 */ /* 0x000fe200078e0221 */
[----:B------:R-:W-:Y:S01]  /*1e90*/  LOP3.LUT R38, R36, 0xf, RZ, 0xc0, !PT ;  /* 0x0000000f24267812 */ /* 0x000fe200078ec0ff */
[----:B------:R-:W-:Y:S01]  /*1ea0*/  IMAD.MOV.U32 R42, RZ, RZ, R30 ;  /* 0x000000ffff2a7224 */ /* 0x000fe200078e001e */
[----:B------:R-:W-:-:S07]  /*1eb0*/  MOV R44, R43 ;  /* 0x0000002b002c7202 */ /* 0x000fce0000000f00 */
[----:B------:R-:W-:Y:S05]  /*1ec0*/  WARPSYNC.COLLECTIVE R40, `(.L_x_42418) ;  /* 0x0000000028087348 */ /* 0x000fea0003c00000 */
[----:B------:R0:W1:Y:S02]  /*1ed0*/  SHFL.IDX P1, R43, R37, R42, R41 ;  /* 0x0000002a252b7389 */ /* 0x0000640000020029 */
[----:B01----:R-:W-:Y:S05]  /*1ee0*/  ENDCOLLECTIVE ;  /* 0x000000000000791b */ /* 0x003fea0003800000 */
.L_x_42418:
[----:B------:R-:W-:Y:S02]  /*1ef0*/  IMAD R33, R11, R44, R33 ;  /* 0x0000002c0b217224 */ /* 0x000fe400078e0221 */
[----:B------:R-:W-:-:S05]  /*1f00*/  VIADD R44, R36, 0xb ;  /* 0x0000000b242c7836 */ /* 0x000fca0000000000 */
[C---:B------:R-:W-:Y:S01]  /*1f10*/  LOP3.LUT R44, R35.reuse, 0xf, R44, 0xf8, !PT ;  /* 0x0000000f232c7812 */ /* 0x040fe200078ef82c */
[----:B------:R-:W-:Y:S01]  /*1f20*/  IMAD.MOV.U32 R45, RZ, RZ, R43 ;  /* 0x000000ffff2d7224 */ /* 0x000fe200078e002b */
[C---:B------:R-:W-:Y:S01]  /*1f30*/  LOP3.LUT R43, R35.reuse, 0x8, R38, 0xf6, !PT ;  /* 0x00000008232b7812 */ /* 0x040fe200078ef626 */
[----:B------:R-:W-:Y:S02]  /*1f40*/  VIADD R38, R36, 0x9 ;  /* 0x0000000924267836 */ /* 0x000fe40000000000 */
[----:B------:R-:W-:Y:S02]  /*1f50*/  IMAD R34, R12, R45, R33 ;  /* 0x0000002d0c227224 */ /* 0x000fe400078e0221 */
[----:B------:R-:W-:Y:S01]  /*1f60*/  IMAD.MOV.U32 R42, RZ, RZ, R43 ;  /* 0x000000ffff2a7224 */ /* 0x000fe200078e002b */
[----:B------:R-:W-:-:S07]  /*1f70*/  LOP3.LUT R38, R35, 0xf, R38, 0xf8, !PT ;  /* 0x0000000f23267812 */ /* 0x000fce00078ef826 */
[----:B------:R-:W-:Y:S05]  /*1f80*/  WARPSYNC.COLLECTIVE R40, `(.L_x_42419) ;  /* 0x0000000028087348 */ /* 0x000fea0003c00000 */
[----:B------:R0:W1:Y:S02]  /*1f90*/  SHFL.IDX P1, R43, R37, R42, R41 ;  /* 0x0000002a252b7389 */ /* 0x0000640000020029 */
[----:B01----:R-:W-:Y:S05]  /*1fa0*/  ENDCOLLECTIVE ;  /* 0x000000000000791b */ /* 0x003fea0003800000 */
.L_x_42419:
[----:B------:R-:W-:Y:S01]  /*1fb0*/  MOV R42, R38 ;  /* 0x00000026002a7202 */ /* 0x000fe20000000f00 */
[----:B------:R-:W-:Y:S02]  /*1fc0*/  VIADD R38, R36, 0xc ;  /* 0x0000000c24267836 */ /* 0x000fe40000000000 */
[----:B------:R-:W-:-:S07]  /*1fd0*/  IMAD R34, R20, R43, R34 ;  /* 0x0000002b14227224 */ /* 0x000fce00078e0222 */
[----:B------:R-:W-:Y:S05]  /*1fe0*/  WARPSYNC.COLLECTIVE R40, `(.L_x_42420) ;  /* 0x0000000028087348 */ /* 0x000fea0003c00000 */
[----:B------:R0:W1:Y:S02]  /*1ff0*/  SHFL.IDX P1, R43, R37, R42, R41 ;  /* 0x0000002a252b7389 */ /* 0x0000640000020029 */
[----:B01----:R-:W-:Y:S05]  /*2000*/  ENDCOLLECTIVE ;  /* 0x000000000000791b */ /* 0x003fea0003800000 */
.L_x_42420:
[----:B------:R-:W-:-:S04]  /*2010*/  IMAD.MOV.U32 R33, RZ, RZ, R43 ;  /* 0x000000ffff217224 */ /* 0x000fc800078e002b */
[----:B------:R-:W-:Y:S02]  /*2020*/  IMAD R33, R15, R33, R34 ;  /* 0x000000210f217224 */ /* 0x000fe400078e0222 */
[----:B------:R-:W-:-:S05]  /*2030*/  VIADD R34, R36, 0xa ;  /* 0x0000000a24227836 */ /* 0x000fca0000000000 */
[----:B------:R-:W-:-:S04]  /*2040*/  LOP3.LUT R45, R35, 0xf, R34, 0xf8, !PT ;  /* 0x0000000f232d7812 */ /* 0x000fc800078ef822 */
[----:B------:R-:W-:-:S07]  /*2050*/  MOV R42, R45 ;  /* 0x0000002d002a7202 */ /* 0x000fce0000000f00 */
[----:B------:R-:W-:Y:S05]  /*2060*/  WARPSYNC.COLLECTIVE R40, `(.L_x_42421) ;  /* 0x0000000028087348 */ /* 0x000fea0003c00000 */
[----:B------:R0:W1:Y:S02]  /*2070*/  SHFL.IDX P1, R43, R37, R42, R41 ;  /* 0x0000002a252b7389 */ /* 0x0000640000020029 */
[----:B01----:R-:W-:Y:S05]  /*2080*/  ENDCOLLECTIVE ;  /* 0x000000000000791b */ /* 0x003fea0003800000 */
.L_x_42421:
[----:B------:R-:W-:Y:S01]  /*2090*/  MOV R42, R44 ;  /* 0x0000002c002a7202 */ /* 0x000fe20000000f00 */
[----:B------:R-:W-:-:S07]  /*20a0*/  IMAD.MOV.U32 R45, RZ, RZ, R43 ;  /* 0x000000ffff2d7224 */ /* 0x000fce00078e002b */
[----:B------:R-:W-:Y:S05]  /*20b0*/  WARPSYNC.COLLECTIVE R40, `(.L_x_42422) ;  /* 0x0000000028087348 */ /* 0x000fea0003c00000 */
[----:B------:R0:W1:Y:S02]  /*20c0*/  SHFL.IDX P1, R43, R37, R42, R41 ;  /* 0x0000002a252b7389 */ /* 0x0000640000020029 */
[----:B01----:R-:W-:Y:S05]  /*20d0*/  ENDCOLLECTIVE ;  /* 0x000000000000791b */ /* 0x003fea0003800000 */
.L_x_42422:
[----:B------:R-:W-:Y:S02]  /*20e0*/  IMAD R33, R16, R45, R33 ;  /* 0x0000002d10217224 */ /* 0x000fe400078e0221 */
[----:B------:R-:W-:Y:S01]  /*20f0*/  IMAD.MOV.U32 R44, RZ, RZ, R43 ;  /* 0x000000ffff2c7224 */ /* 0x000fe200078e002b */
[----:B------:R-:W-:Y:S01]  /*2100*/  LOP3.LUT R43, R35, 0xf, R38, 0xf8, !PT ;  /* 0x0000000f232b7812 */ /* 0x000fe200078ef826 */
[C---:B------:R-:W-:Y:S02]  /*2110*/  VIADD R38, R36.reuse, 0xe ;  /* 0x0000000e24267836 */ /* 0x040fe40000000000 */
[----:B------:R-:W-:Y:S01]  /*2120*/  IMAD R34, R17, R44, R33 ;  /* 0x0000002c11227224 */ /* 0x000fe200078e0221 */
[----:B------:R-:W-:Y:S01]  /*2130*/  MOV R42, R43 ;  /* 0x0000002b002a7202 */ /* 0x000fe20000000f00 */
[----:B------:R-:W-:Y:S01]  /*2140*/  VIADD R44, R36, 0xffffffff ;  /* 0xffffffff242c7836 */ /* 0x000fe20000000000 */
[----:B------:R-:W-:-:S07]  /*2150*/  LOP3.LUT R36, R35, 0xf, R38, 0xf8, !PT ;  /* 0x0000000f23247812 */ /* 0x000fce00078ef826 */
[----:B------:R-:W-:Y:S05]  /*2160*/  WARPSYNC.COLLECTIVE R40, `(.L_x_42423) ;  /* 0x0000000028087348 */ /* 0x000fea0003c00000 */
[----:B------:R0:W1:Y:S02]  /*2170*/  SHFL.IDX P1, R43, R37, R42, R41 ;  /* 0x0000002a252b7389 */ /* 0x0000640000020029 */
[----:B01----:R-:W-:Y:S05]  /*2180*/  ENDCOLLECTIVE ;  /* 0x000000000000791b */ /* 0x003fea0003800000 */
.L_x_42423:
[----:B------:R-:W-:Y:S02]  /*2190*/  LOP3.LUT R38, R35, 0xf, R44, 0xf8, !PT ;  /* 0x0000000f23267812 */ /* 0x000fe400078ef82c */
[----:B------:R-:W-:Y:S01]  /*21a0*/  MOV R42, R32 ;  /* 0x00000020002a7202 */ /* 0x000fe20000000f00 */
[----:B------:R-:W-:-:S07]  /*21b0*/  IMAD R34, R18, R43, R34 ;  /* 0x0000002b12227224 */ /* 0x000fce00078e0222 */
[----:B------:R-:W-:Y:S05]  /*21c0*/  WARPSYNC.COLLECTIVE R40, `(.L_x_42424) ;  /* 0x0000000028087348 */ /* 0x000fea0003c00000 */
[----:B------:R0:W1:Y:S02]  /*21d0*/  SHFL.IDX P1, R43, R37, R42, R41 ;  /* 0x0000002a252b7389 */ /* 0x0000640000020029 */
[----:B01----:R-:W-:Y:S05]  /*21e0*/  ENDCOLLECTIVE ;  /* 0x000000000000791b */ /* 0x003fea0003800000 */
.L_x_42424:
[----:B------:R-:W-:Y:S02]  /*21f0*/  IMAD.MOV.U32 R42, RZ, RZ, R36 ;  /* 0x000000ffff2a7224 */ /* 0x000fe400078e0024 */
[----:B------:R-:W-:-:S07]  /*2200*/  IMAD.MOV.U32 R35, RZ, RZ, R43 ;  /* 0x000000ffff237224 */ /* 0x000fce00078e002b */
[----:B------:R-:W-:Y:S05]  /*2210*/  WARPSYNC.COLLECTIVE R40, `(.L_x_42425) ;  /* 0x0000000028087348 */ /* 0x000fea0003c00000 */
[----:B------:R0:W1:Y:S02]  /*2220*/  SHFL.IDX P1, R43, R37, R42, R41 ;  /* 0x0000002a252b7389 */ /* 0x0000640000020029 */
[----:B01----:R-:W-:Y:S05]  /*2230*/  ENDCOLLECTIVE ;  /* 0x000000000000791b */ /* 0x003fea0003800000 */
.L_x_42425:
[----:B------:R-:W-:Y:S02]  /*2240*/  IMAD R34, R13, R35, R34 ;  /* 0x000000230d227224 */ /* 0x000fe400078e0222 */
[----:B------:R-:W-:Y:S01]  /*2250*/  IMAD.MOV.U32 R42, RZ, RZ, R38 ;  /* 0x000000ffff2a7224 */ /* 0x000fe200078e0026 */
[----:B------:R-:W-:-:S07]  /*2260*/  MOV R36, R43 ;  /* 0x0000002b00247202 */ /* 0x000fce0000000f00 */
[----:B------:R-:W-:Y:S05]  /*2270*/  WARPSYNC.COLLECTIVE R40, `(.L_x_42426) ;  /* 0x0000000028087348 */ /* 0x000fea0003c00000 */
[----:B------:R0:W1:Y:S02]  /*2280*/  SHFL.IDX P1, R43, R37, R42, R41 ;  /* 0x0000002a252b7389 */ /* 0x0000640000020029 */
[----:B01----:R-:W-:Y:S05]  /*2290*/  ENDCOLLECTIVE ;  /* 0x000000000000791b */ /* 0x003fea0003800000 */
.L_x_42426:
[----:B------:R-:W-:Y:S02]  /*22a0*/  IMAD R34, R19, R36, R34 ;  /* 0x0000002413227224 */ /* 0x000fe400078e0222 */
[----:B------:R-:W-:Y:S01]  /*22b0*/  IMAD.MOV.U32 R38, RZ, RZ, R43 ;  /* 0x000000ffff267224 */ /* 0x000fe200078e002b */
[----:B------:R-:W-:Y:S06]  /*22c0*/  BRA `(.L_x_42427) ;  /* 0xfffffff000ac7947 */ /* 0x000fec000383ffff */
        .weak           $__internal_210_$__cuda_sm20_div_u16
        .type           $__internal_210_$__cuda_sm20_div_u16,@function
        .size           $__internal_210_$__cuda_sm20_div_u16,(.L_x_58161 - $__internal_210_$__cuda_sm20_div_u16)
$__internal_210_$__cuda_sm20_div_u16:
[----:B------:R-:W0:Y:S01]  /*22d0*/  I2F.U16 R3, R7 ;  /* 0x0000000700037306 */ /* 0x000e220000101000 */
[----:B------:R-:W-:Y:S01]  /*22e0*/  HFMA2 R6, -RZ, RZ, 15, 0 ;  /* 0x4b800000ff067431 */ /* 0x000fe200000001ff */
        /* <DEDUP_REMOVED lines=9> */
[----:B0-----:R-:W-:-:S04]  /*2380*/  FMUL R6, R6, R9 ;  /* 0x0000000906067220 */ /* 0x001fc80000400000 */
[----:B------:R-:W-:-:S04]  /*2390*/  VIADD R6, R6, 0x2 ;  /* 0x0000000206067836 */ /* 0x000fc80000000000 */
[----:B------:R-:W-:Y:S01]  /*23a0*/  FMUL.RZ R10, R3, R6 ;  /* 0x00000006030a7220 */ /* 0x000fe2000040c000 */
[----:B------:R-:W-:-:S05]  /*23b0*/  MOV R6, R12 ;  /* 0x0000000c00067202 */ /* 0x000fca0000000f00 */
[----:B------:R-:W0:Y:S02]  /*23c0*/  F2I.U32.TRUNC.NTZ R10, R10 ;  /* 0x0000000a000a7305 */ /* 0x000e24000020f000 */
[----:B0-----:R-:W-:Y:S01]  /*23d0*/  LOP3.LUT R3, R10, 0xffff, RZ, 0xc0, !PT ;  /* 0x0000ffff0a037812 */ /* 0x001fe200078ec0ff */
[----:B------:R-:W-:Y:S01]  /*23e0*/  @!P0 IMAD.MOV.U32 R3, RZ, RZ, -0x1 ;  /* 0xffffffffff038424 */ /* 0x000fe200078e00ff */
[----:B------:R-:W-:Y:S06]  /*23f0*/  RET.REL.NODEC R6 `(_Z9cuda_gemmIiLi256ELi1ELi1ELi512ELi32ELi32ELi32ELi0ELi1EEviiiPT_S1_S1_ii) ;  /* 0xffffffdc06007950 */ /* 0x000fec0003c3ffff */
.L_x_42428:
        /* <DEDUP_REMOVED lines=16> */
.L_x_58161:


//--------------------- .text._Z9cuda_gemmIiLi256ELi1ELi1ELi512ELi32ELi32ELi32ELi0ELi0EEviiiPT_S1_S1_ii --------------------------
	.section	.text._Z9cuda_gemmIiLi256ELi1ELi1ELi512ELi32ELi32ELi32ELi0ELi0EEviiiPT_S1_S1_ii,"ax",@progbits
	.align	128
        .global         _Z9cuda_gemmIiLi256ELi1ELi1ELi512ELi32ELi32ELi32ELi0ELi0EEviiiPT_S1_S1_ii
        .type           _Z9cuda_gemmIiLi256ELi1ELi1ELi512ELi32ELi32ELi32ELi0ELi0EEviiiPT_S1_S1_ii,@function
        .size           _Z9cuda_gemmIiLi256ELi1ELi1ELi512ELi32ELi32ELi32ELi0ELi0EEviiiPT_S1_S1_ii,(.L_x_58162 - _Z9cuda_gemmIiLi256ELi1ELi1ELi512ELi32ELi32ELi32ELi0ELi0EEviiiPT_S1_S1_ii)
        .other          _Z9cuda_gemmIiLi256ELi1ELi1ELi512ELi32ELi32ELi32ELi0ELi0EEviiiPT_S1_S1_ii,@"STO_CUDA_ENTRY STV_DEFAULT"
_Z9cuda_gemmIiLi256ELi1ELi1ELi512ELi32ELi32ELi32ELi0ELi0EEviiiPT_S1_S1_ii:
.text._Z9cuda_gemmIiLi256ELi1ELi1ELi512ELi32ELi32ELi32ELi0ELi0EEviiiPT_S1_S1_ii:
[----:B------:R-:W-:Y:S08]  /*0000*/  LDC R1, c[0x0][0x37c] ;  /* 0x0000df00ff017b82 */ /* 0x000ff00000000800 */
[----:B------:R-:W0:Y:S01]  /*0010*/  LDC.64 R2, c[0x0][0x3a8] ;  /* 0x0000ea00ff027b82 */ /* 0x000e220000000a00 */
[----:B------:R-:W-:Y:S01]  /*0020*/  IMAD.MOV.U32 R4, RZ, RZ, RZ ;  /* 0x000000ffff047224 */ /* 0x000fe200078e00ff */
[----:B------:R-:W1:Y:S01]  /*0030*/  S2R R51, SR_TID.X ;  /* 0x0000000000337919 */ /* 0x000e620000002100 */
[----:B------:R-:W2:Y:S01]  /*0040*/  LDCU.64 UR8, c[0x0][0x358] ;  /* 0x00006b00ff0877ac */ /* 0x000ea20008000a00 */
[----:B------:R-:W-:Y:S01]  /*0050*/  BSSY.RECONVERGENT B0, `(.L_x_42429) ;  /* 0x0000060000007945 */ /* 0x000fe20003800200 */
[----:B0-----:R-:W-:Y:S01]  /*0060*/  IABS R6, R3 ;  /* 0x0000000300067213 */ /* 0x001fe20000000000 */
[----:B------:R-:W-:-:S03]  /*0070*/  IMAD R12, R3, R2, RZ ;  /* 0x00000002030c7224 */ /* 0x000fc600078e02ff */
[----:B------:R-:W0:Y:S08]  /*0080*/  I2F.RP R0, R6 ;  /* 0x0000000600007306 */ /* 0x000e300000209400 */
[----:B0-----:R-:W0:Y:S02]  /*0090*/  MUFU.RCP R0, R0 ;  /* 0x0000000000007308 */ /* 0x001e240000001000 */
[----:B0-----:R-:W-:-:S06]  /*00a0*/  VIADD R0, R0, 0xffffffe ;  /* 0x0ffffffe00007836 */ /* 0x001fcc0000000000 */
[----:B------:R-:W0:Y:S02]  /*00b0*/  F2I.FTZ.U32.TRUNC.NTZ R5, R0 ;  /* 0x0000000000057305 */ /* 0x000e24000021f000 */
[----:B0-----:R-:W-:-:S04]  /*00c0*/  IMAD.MOV R0, RZ, RZ, -R5 ;  /* 0x000000ffff007224 */ /* 0x001fc800078e0a05 */
        /* <DEDUP_REMOVED lines=8> */
[C---:B------:R-:W-:Y:S02]  /*0150*/  ISETP.NE.AND P1, PT, R3.reuse, RZ, PT ;  /* 0x000000ff0300720c */ /* 0x040fe40003f25270 */
[----:B------:R-:W-:Y:S01]  /*0160*/  ISETP.GE.U32.AND P0, PT, R0, R6, PT ;  /* 0x000000060000720c */ /* 0x000fe20003f06070 */
[----:B------:R-:W-:Y:S01]  /*0170*/  IMAD.MOV.U32 R6, RZ, RZ, RZ ;  /* 0x000000ffff067224 */ /* 0x000fe200078e00ff */
[----:B------:R-:W-:-:S04]  /*0180*/  LOP3.LUT R0, R3, 0x200, RZ, 0x3c, !PT ;  /* 0x0000020003007812 */ /* 0x000fc800078e3cff */
[----:B------:R-:W-:-:S07]  /*0190*/  ISETP.GE.AND P2, PT, R0, RZ, PT ;  /* 0x000000ff0000720c */ /* 0x000fce0003f46270 */
[----:B------:R-:W-:Y:S01]  /*01a0*/  @P0 VIADD R4, R4, 0x1 ;  /* 0x0000000104040836 */ /* 0x000fe20000000000 */
[----:B------:R-:W-:-:S03]  /*01b0*/  ISETP.GE.AND P0, PT, R3, 0x10, PT ;  /* 0x000000100300780c */ /* 0x000fc60003f06270 */
[----:B------:R-:W-:Y:S01]  /*01c0*/  IMAD.MOV.U32 R53, RZ, RZ, R4 ;  /* 0x000000ffff357224 */ /* 0x000fe200078e0004 */
[----:B------:R-:W-:-:S03]  /*01d0*/  SHF.R.U32.HI R4, RZ, 0x4, R3 ;  /* 0x00000004ff047819 */ /* 0x000fc60000011603 */
[----:B------:R-:W-:Y:S01]  /*01e0*/  @!P2 IMAD.MOV R53, RZ, RZ, -R53 ;  /* 0x000000ffff35a224 */ /* 0x000fe200078e0a35 */
[----:B------:R-:W-:Y:S02]  /*01f0*/  SEL R0, R4, 0x1, P0 ;  /* 0x0000000104007807 */ /* 0x000fe40000000000 */
[----:B------:R-:W-:Y:S02]  /*0200*/  @!P1 LOP3.LUT R53, RZ, R3, RZ, 0x33, !PT ;  /* 0x00000003ff359212 */ /* 0x000fe400078e33ff */
[----:B-1----:R-:W-:-:S03]  /*0210*/  ISETP.GE.U32.AND P1, PT, R51, R12, PT ;  /* 0x0000000c3300720c */ /* 0x002fc60003f26070 */
[----:B------:R-:W-:-:S05]  /*0220*/  IMAD R52, R53, R0, RZ ;  /* 0x0000000035347224 */ /* 0x000fca00078e02ff */
[----:B------:R-:W-:-:S04]  /*0230*/  VIMNMX R52, PT, PT, R52, 0x100, PT ;  /* 0x0000010034347848 */ /* 0x000fc80003fe0100 */
[----:B------:R-:W0:Y:S08]  /*0240*/  I2F.U32.RP R5, R52 ;  /* 0x0000003400057306 */ /* 0x000e300000209000 */
[----:B0-----:R-:W0:Y:S02]  /*0250*/  MUFU.RCP R5, R5 ;  /* 0x0000000500057308 */ /* 0x001e240000001000 */
[----:B0-----:R-:W-:-:S06]  /*0260*/  IADD3 R5, PT, PT, R5, 0xffffffe, RZ ;  /* 0x0ffffffe05057810 */ /* 0x001fcc0007ffe0ff */
[----:B------:R0:W1:Y:S02]  /*0270*/  F2I.FTZ.U32.TRUNC.NTZ R7, R5 ;  /* 0x0000000500077305 */ /* 0x000064000021f000 */
[----:B0-----:R-:W-:-:S04]  /*0280*/  IMAD.MOV R5, RZ, RZ, -R52 ;  /* 0x000000ffff057224 */ /* 0x001fc800078e0a34 */
        /* <DEDUP_REMOVED lines=12> */
[----:B------:R-:W-:Y:S01]  /*0350*/  MOV R8, 0x400 ;  /* 0x0000040000087802 */ /* 0x000fe20000000f00 */
[----:B------:R-:W-:Y:S01]  /*0360*/  IMAD.MOV.U32 R10, RZ, RZ, RZ ;  /* 0x000000ffff0a7224 */ /* 0x000fe200078e00ff */
[----:B------:R-:W-:Y:S02]  /*0370*/  ISETP.NE.U32.AND P1, PT, R2, RZ, PT ;  /* 0x000000ff0200720c */ /* 0x000fe40003f25070 */
[----:B------:R-:W-:Y:S01]  /*0380*/  ISETP.NE.U32.AND P2, PT, R3, RZ, PT ;  /* 0x000000ff0300720c */ /* 0x000fe20003f45070 */
[----:B0-----:R-:W0:Y:S01]  /*0390*/  I2F.U32.RP R6, R2 ;  /* 0x0000000200067306 */ /* 0x001e220000209000 */
[----:B------:R-:W-:-:S07]  /*03a0*/  LOP3.LUT R18, RZ, R3, RZ, 0x33, !PT ;  /* 0x00000003ff127212 */ /* 0x000fce00078e33ff */
[----:B--2---:R-:W2:Y:S08]  /*03b0*/  MUFU.RCP R7, R7 ;  /* 0x0000000700077308 */ /* 0x004eb00000001000 */
[----:B0-----:R-:W0:Y:S01]  /*03c0*/  MUFU.RCP R6, R6 ;  /* 0x0000000600067308 */ /* 0x001e220000001000 */
[----:B--2---:R-:W-:Y:S01]  /*03d0*/  VIADD R7, R7, 0xffffffe ;  /* 0x0ffffffe07077836 */ /* 0x004fe20000000000 */
[----:B---3--:R-:W-:Y:S01]  /*03e0*/  LEA R14, R14, R8, 0x18 ;  /* 0x000000080e0e7211 */ /* 0x008fe200078ec0ff */
[----:B------:R-:W-:-:S05]  /*03f0*/  IMAD.MOV.U32 R8, RZ, RZ, RZ ;  /* 0x000000ffff087224 */ /* 0x000fca00078e00ff */
[----:B------:R-:W2:Y:S01]  /*0400*/  F2I.FTZ.U32.TRUNC.NTZ R11, R7 ;  /* 0x00000007000b7305 */ /* 0x000ea2000021f000 */
[----:B0-----:R-:W-:-:S07]  /*0410*/  VIADD R6, R6, 0xffffffe ;  /* 0x0ffffffe06067836 */ /* 0x001fce0000000000 */
[----:B------:R0:W3:Y:S01]  /*0420*/  F2I.FTZ.U32.TRUNC.NTZ R9, R6 ;  /* 0x0000000600097305 */ /* 0x0000e2000021f000 */
[----:B--2---:R-:W-:Y:S01]  /*0430*/  IMAD.MOV R15, RZ, RZ, -R11 ;  /* 0x000000ffff0f7224 */ /* 0x004fe200078e0a0b */
[----:B0-----:R-:W0:Y:S03]  /*0440*/  LDC.64 R6, c[0x0][0x398] ;  /* 0x0000e600ff067b82 */ /* 0x001e260000000a00 */
[----:B------:R-:W-:Y:S02]  /*0450*/  IMAD R15, R15, R3, RZ ;  /* 0x000000030f0f7224 */ /* 0x000fe400078e02ff */
[----:B---3--:R-:W-:Y:S02]  /*0460*/  IMAD.MOV R13, RZ, RZ, -R9 ;  /* 0x000000ffff0d7224 */ /* 0x008fe400078e0a09 */
[----:B------:R-:W-:Y:S01]  /*0470*/  IMAD.HI.U32 R15, R11, R15, R10 ;  /* 0x0000000f0b0f7227 */ /* 0x000fe200078e000a */
[----:B------:R-:W-:-:S02]  /*0480*/  MOV R10, R51 ;  /* 0x00000033000a7202 */ /* 0x000fc40000000f00 */
[-C--:B------:R-:W-:Y:S01]  /*0490*/  LOP3.LUT R11, RZ, R2.reuse, RZ, 0x33, !PT ;  /* 0x00000002ff0b7212 */ /* 0x080fe200078e33ff */
[----:B------:R-:W-:-:S04]  /*04a0*/  IMAD R13, R13, R2, RZ ;  /* 0x000000020d0d7224 */ /* 0x000fc800078e02ff */
[----:B----4-:R-:W-:-:S07]  /*04b0*/  IMAD.HI.U32 R13, R9, R13, R8 ;  /* 0x0000000d090d7227 */ /* 0x010fce00078e0008 */
.L_x_42431:
[----:B0-2---:R-:W-:-:S06]  /*04c0*/  IMAD.WIDE.U32 R8, R10, 0x4, R6 ;  /* 0x000000040a087825 */ /* 0x005fcc00078e0006 */
[----:B------:R0:W2:Y:S01]  /*04d0*/  LDG.E R8, desc[UR8][R8.64] ;  /* 0x0000000808087981 */ /* 0x0000a2000c1e1900 */
[----:B------:R-:W-:-:S04]  /*04e0*/  IMAD.HI.U32 R16, R15, R10, RZ ;  /* 0x0000000a0f107227 */ /* 0x000fc800078e00ff */
[----:B------:R-:W-:-:S04]  /*04f0*/  IMAD.MOV R17, RZ, RZ, -R16 ;  /* 0x000000ffff117224 */ /* 0x000fc800078e0a10 */
[----:B------:R-:W-:Y:S02]  /*0500*/  IMAD R17, R3, R17, R10 ;  /* 0x0000001103117224 */ /* 0x000fe400078e020a */
[----:B0-----:R-:W-:-:S03]  /*0510*/  IMAD.HI.U32 R9, R13, R10, RZ ;  /* 0x0000000a0d097227 */ /* 0x001fc600078e00ff */
[----:B------:R-:W-:Y:S01]  /*0520*/  ISETP.GE.U32.AND P4, PT, R17, R3, PT ;  /* 0x000000031100720c */ /* 0x000fe20003f86070 */
[----:B------:R-:W-:-:S04]  /*0530*/  IMAD.MOV R9, RZ, RZ, -R9 ;  /* 0x000000ffff097224 */ /* 0x000fc800078e0a09 */
[--C-:B------:R-:W-:Y:S02]  /*0540*/  IMAD R9, R2, R9, R10.reuse ;  /* 0x0000000902097224 */ /* 0x100fe400078e020a */
[----:B------:R-:W-:-:S03]  /*0550*/  IMAD.IADD R10, R21, 0x1, R10 ;  /* 0x00000001150a7824 */ /* 0x000fc600078e020a */
[----:B------:R-:W-:-:S03]  /*0560*/  ISETP.GE.U32.AND P3, PT, R9, R2, PT ;  /* 0x000000020900720c */ /* 0x000fc60003f66070 */
[----:B------:R-:W-:Y:S02]  /*0570*/  @P4 IMAD.IADD R17, R17, 0x1, -R3 ;  /* 0x0000000111114824 */ /* 0x000fe400078e0a03 */
[----:B------:R-:W-:-:S03]  /*0580*/  @P4 VIADD R16, R16, 0x1 ;  /* 0x0000000110104836 */ /* 0x000fc60000000000 */
[----:B------:R-:W-:-:S05]  /*0590*/  ISETP.GE.U32.AND P5, PT, R17, R3, PT ;  /* 0x000000031100720c */ /* 0x000fca0003fa6070 */
[----:B------:R-:W-:-:S05]  /*05a0*/  @P3 IMAD.IADD R9, R9, 0x1, -R2 ;  /* 0x0000000109093824 */ /* 0x000fca00078e0a02 */
[----:B------:R-:W-:-:S03]  /*05b0*/  ISETP.GE.U32.AND P3, PT, R9, R2, PT ;  /* 0x000000020900720c */ /* 0x000fc60003f66070 */
[----:B------:R-:W-:-:S05]  /*05c0*/  @P5 VIADD R16, R16, 0x1 ;  /* 0x0000000110105836 */ /* 0x000fca0000000000 */
[----:B------:R-:W-:-:S05]  /*05d0*/  SEL R16, R18, R16, !P2 ;  /* 0x0000001012107207 */ /* 0x000fca0005000000 */
[----:B------:R-:W-:Y:S01]  /*05e0*/  @P3 IMAD.IADD R9, R9, 0x1, -R2 ;  /* 0x0000000109093824 */ /* 0x000fe200078e0a02 */
[----:B------:R-:W-:-:S04]  /*05f0*/  ISETP.GE.U32.AND P3, PT, R10, R12, PT ;  /* 0x0000000c0a00720c */ /* 0x000fc80003f66070 */
[----:B------:R-:W-:-:S05]  /*0600*/  SEL R9, R11, R9, !P1 ;  /* 0x000000090b097207 */ /* 0x000fca0004800000 */
[----:B------:R-:W-:-:S04]  /*0610*/  IMAD R9, R9, 0x84, R14 ;  /* 0x0000008409097824 */ /* 0x000fc800078e020e */
[----:B------:R-:W-:-:S05]  /*0620*/  IMAD R9, R16, 0x4, R9 ;  /* 0x0000000410097824 */ /* 0x000fca00078e0209 */
[----:B--2---:R2:W-:Y:S01]  /*0630*/  STS [R9], R8 ;  /* 0x0000000809007388 */ /* 0x0045e20000000800 */
[----:B------:R-:W-:Y:S05]  /*0640*/  @!P3 BRA `(.L_x_42431) ;  /* 0xfffffffc009cb947 */ /* 0x000fea000383ffff */
.L_x_42430:
[----:B------:R-:W-:Y:S05]  /*0650*/  BSYNC.RECONVERGENT B0 ;  /* 0x0000000000007941 */ /* 0x000fea0003800200 */
.L_x_42429:
[----:B------:R-:W3:Y:S01]  /*0660*/  LDC R50, c[0x0][0x360] ;  /* 0x0000d800ff327b82 */ /* 0x000ee20000000800 */
[----:B------:R-:W-:Y:S01]  /*0670*/  @P0 IMAD.IADD R19, R19, 0x1, -R52 ;  /* 0x0000000113130824 */ /* 0x000fe200078e0a34 */
[----:B-1----:R-:W-:Y:S01]  /*0680*/  IADD3 R20, PT, PT, R20, 0xffffffe, RZ ;  /* 0x0ffffffe14147810 */ /* 0x002fe20007ffe0ff */
[----:B------:R-:W-:Y:S01]  /*0690*/  @P0 VIADD R49, R49, 0x1 ;  /* 0x0000000131310836 */ /* 0x000fe20000000000 */
[----:B------:R-:W-:Y:S02]  /*06a0*/  ISETP.NE.U32.AND P1, PT, R52, RZ, PT ;  /* 0x000000ff3400720c */ /* 0x000fe40003f25070 */
[-C--:B------:R-:W-:Y:S01]  /*06b0*/  ISETP.GE.U32.AND P2, PT, R19, R52.reuse, PT ;  /* 0x000000341300720c */ /* 0x080fe20003f46070 */
[----:B------:R-:W1:Y:S01]  /*06c0*/  F2I.FTZ.U32.TRUNC.NTZ R3, R20 ;  /* 0x0000001400037305 */ /* 0x000e62000021f000 */
[----:B------:R-:W4:Y:S01]  /*06d0*/  S2UR UR7, SR_CTAID.Y ;  /* 0x00000000000779c3 */ /* 0x000f220000002600 */
[----:B------:R-:W-:-:S07]  /*06e0*/  LOP3.LUT R48, RZ, R52, RZ, 0x33, !PT ;  /* 0x00000034ff307212 */ /* 0x000fce00078e33ff */
[----:B------:R-:W4:Y:S03]  /*06f0*/  LDC R2, c[0x0][0x374] ;  /* 0x0000dd00ff027b82 */ /* 0x000f260000000800 */
[----:B------:R-:W-:Y:S02]  /*0700*/  @P2 VIADD R49, R49, 0x1 ;  /* 0x0000000131312836 */ /* 0x000fe40000000000 */
[----:B-1----:R-:W-:-:S03]  /*0710*/  IMAD.MOV R7, RZ, RZ, -R3 ;  /* 0x000000ffff077224 */ /* 0x002fc600078e0a03 */
[----:B------:R-:W-:Y:S01]  /*0720*/  SEL R49, R48, R49, !P1 ;  /* 0x0000003130317207 */ /* 0x000fe20004800000 */
[----:B---3--:R-:W-:-:S04]  /*0730*/  IMAD.HI.U32 R5, R5, R50, RZ ;  /* 0x0000003205057227 */ /* 0x008fc800078e00ff */
[----:B------:R-:W-:Y:S02]  /*0740*/  IMAD R7, R7, R0, RZ ;  /* 0x0000000007077224 */ /* 0x000fe400078e02ff */
[----:B0-----:R-:W-:Y:S02]  /*0750*/  IMAD.MOV R6, RZ, RZ, -R49 ;  /* 0x000000ffff067224 */ /* 0x001fe400078e0a31 */
[----:B--2---:R-:W-:Y:S01]  /*0760*/  IMAD.MOV R8, RZ, RZ, -R5 ;  /* 0x000000ffff087224 */ /* 0x004fe200078e0a05 */
[----:B----4-:R-:W-:Y:S01]  /*0770*/  ISETP.LE.U32.AND P0, PT, R2, UR7, PT ;  /* 0x0000000702007c0c */ /* 0x010fe2000bf03070 */
[----:B------:R-:W-:-:S04]  /*0780*/  IMAD.MOV.U32 R2, RZ, RZ, RZ ;  /* 0x000000ffff027224 */ /* 0x000fc800078e00ff */
[----:B------:R-:W-:-:S04]  /*0790*/  IMAD.HI.U32 R3, R3, R7, R2 ;  /* 0x0000000703037227 */ /* 0x000fc800078e0002 */
[----:B------:R-:W-:-:S04]  /*07a0*/  IMAD R2, R52, R6, R51 ;  /* 0x0000000634027224 */ /* 0x000fc800078e0233 */
[----:B------:R-:W-:Y:S05]  /*07b0*/  @P0 EXIT ;  /* 0x000000000000094d */ /* 0x000fea0003800000 */
[C---:B------:R-:W-:Y:S01]  /*07c0*/  IMAD.HI.U32 R7, R3.reuse, R51, RZ ;  /* 0x0000003303077227 */ /* 0x040fe200078e00ff */
[----:B------:R-:W0:Y:S01]  /*07d0*/  S2UR UR10, SR_CTAID.X ;  /* 0x00000000000a79c3 */ /* 0x000e220000002500 */
[----:B------:R-:W1:Y:S01]  /*07e0*/  LDCU UR5, c[0x0][0x388] ;  /* 0x00007100ff0577ac */ /* 0x000e620008000800 */
[----:B------:R-:W-:Y:S01]  /*07f0*/  LOP3.LUT R47, RZ, R0, RZ, 0x33, !PT ;  /* 0x00000000ff2f7212 */ /* 0x000fe200078e33ff */
[----:B------:R-:W-:Y:S01]  /*0800*/  IMAD.HI.U32 R3, R3, R2, RZ ;  /* 0x0000000203037227 */ /* 0x000fe200078e00ff */
[----:B------:R-:W-:-:S03]  /*0810*/  LOP3.LUT R46, R51, 0x1f, RZ, 0xc0, !PT ;  /* 0x0000001f332e7812 */ /* 0x000fc600078ec0ff */
[----:B------:R-:W-:Y:S02]  /*0820*/  IMAD R6, R52, R8, R50 ;  /* 0x0000000834067224 */ /* 0x000fe400078e0232 */
[----:B------:R-:W-:Y:S02]  /*0830*/  IMAD.MOV R7, RZ, RZ, -R7 ;  /* 0x000000ffff077224 */ /* 0x000fe400078e0a07 */
[----:B------:R-:W-:Y:S01]  /*0840*/  IMAD.MOV R8, RZ, RZ, -R3 ;  /* 0x000000ffff087224 */ /* 0x000fe200078e0a03 */
[----:B------:R-:W-:Y:S01]  /*0850*/  ISETP.GE.U32.AND P2, PT, R6, R52, PT ;  /* 0x000000340600720c */ /* 0x000fe20003f46070 */
[C---:B------:R-:W-:Y:S02]  /*0860*/  IMAD R7, R0.reuse, R7, R51 ;  /* 0x0000000700077224 */ /* 0x040fe400078e0233 */
[----:B------:R-:W-:-:S03]  /*0870*/  IMAD R2, R0, R8, R2 ;  /* 0x0000000800027224 */ /* 0x000fc600078e0202 */
[-C--:B------:R-:W-:Y:S02]  /*0880*/  ISETP.GE.U32.AND P4, PT, R7, R0.reuse, PT ;  /* 0x000000000700720c */ /* 0x080fe40003f86070 */
[----:B------:R-:W-:Y:S01]  /*0890*/  ISETP.GE.U32.AND P0, PT, R2, R0, PT ;  /* 0x000000000200720c */ /* 0x000fe20003f06070 */
[----:B0-----:R-:W-:-:S04]  /*08a0*/  USHF.L.U32 UR4, UR10, 0x9, URZ ;  /* 0x000000090a047899 */ /* 0x001fc800080006ff */
[----:B------:R-:W-:Y:S01]  /*08b0*/  @P2 IADD3 R6, PT, PT, -R52, R6, RZ ;  /* 0x0000000634062210 */ /* 0x000fe20007ffe1ff */
[----:B------:R-:W-:Y:S01]  /*08c0*/  @P2 VIADD R5, R5, 0x1 ;  /* 0x0000000105052836 */ /* 0x000fe20000000000 */
[----:B-1----:R-:W-:Y:S02]  /*08d0*/  UIMAD UR4, UR7, UR5, UR4 ;  /* 0x00000005070472a4 */ /* 0x002fe4000f8e0204 */
[----:B------:R-:W-:Y:S02]  /*08e0*/  ISETP.GE.U32.AND P3, PT, R6, R52, PT ;  /* 0x000000340600720c */ /* 0x000fe40003f66070 */
[--C-:B------:R-:W-:Y:S01]  /*08f0*/  @P4 IMAD.IADD R7, R7, 0x1, -R0.reuse ;  /* 0x0000000107074824 */ /* 0x100fe200078e0a00 */
[----:B------:R-:W-:Y:S01]  /*0900*/  MOV R6, 0xa50 ;  /* 0x00000a5000067802 */ /* 0x000fe20000000f00 */
[----:B------:R-:W-:Y:S02]  /*0910*/  @P0 IMAD.IADD R2, R2, 0x1, -R0 ;  /* 0x0000000102020824 */ /* 0x000fe400078e0a00 */
[----:B------:R-:W-:Y:S01]  /*0920*/  @P0 VIADD R3, R3, 0x1 ;  /* 0x0000000103030836 */ /* 0x000fe20000000000 */
[----:B------:R-:W-:-:S02]  /*0930*/  ISETP.GE.U32.AND P4, PT, R7, R0, PT ;  /* 0x000000000700720c */ /* 0x000fc40003f86070 */
[----:B------:R-:W-:Y:S01]  /*0940*/  ISETP.GE.U32.AND P2, PT, R2, R0, PT ;  /* 0x000000000200720c */ /* 0x000fe20003f46070 */
[----:B------:R-:W-:-:S03]  /*0950*/  IMAD.IADD R2, R51, 0x1, R50 ;  /* 0x0000000133027824 */ /* 0x000fc600078e0232 */
[----:B------:R-:W-:Y:S02]  /*0960*/  @P3 VIADD R5, R5, 0x1 ;  /* 0x0000000105053836 */ /* 0x000fe40000000000 */
[----:B------:R-:W-:-:S03]  /*0970*/  IMAD.MOV R2, RZ, RZ, -R2 ;  /* 0x000000ffff027224 */ /* 0x000fc600078e0a02 */
[----:B------:R-:W-:Y:S02]  /*0980*/  SEL R48, R48, R5, !P1 ;  /* 0x0000000530307207 */ /* 0x000fe40004800000 */
[----:B------:R-:W-:Y:S01]  /*0990*/  @P4 IMAD.IADD R7, R7, 0x1, -R0 ;  /* 0x0000000107074824 */ /* 0x000fe200078e0a00 */
[----:B------:R-:W-:Y:S01]  /*09a0*/  ISETP.NE.U32.AND P1, PT, R0, RZ, PT ;  /* 0x000000ff0000720c */ /* 0x000fe20003f25070 */
[----:B------:R-:W-:Y:S01]  /*09b0*/  @P2 VIADD R3, R3, 0x1 ;  /* 0x0000000103032836 */ /* 0x000fe20000000000 */
[----:B------:R-:W-:Y:S02]  /*09c0*/  PRMT R2, R2, 0x7710, RZ ;  /* 0x0000771002027816 */ /* 0x000fe400000000ff */
[C---:B------:R-:W-:Y:S02]  /*09d0*/  SEL R45, R47.reuse, R7, !P1 ;  /* 0x000000072f2d7207 */ /* 0x040fe40004800000 */
[----:B------:R-:W-:Y:S02]  /*09e0*/  SEL R47, R47, R3, !P1 ;  /* 0x000000032f2f7207 */ /* 0x000fe40004800000 */
[----:B------:R-:W-:Y:S01]  /*09f0*/  IADD3 R2, PT, PT, R2, 0x1ff, RZ ;  /* 0x000001ff02027810 */ /* 0x000fe20007ffe0ff */
[----:B------:R-:W-:Y:S01]  /*0a00*/  IMAD.SHL.U32 R45, R45, 0x10, RZ ;  /* 0x000000102d2d7824 */ /* 0x000fe200078e00ff */
[----:B------:R-:W-:-:S02]  /*0a10*/  LOP3.LUT R3, R50, 0xffff, RZ, 0xc0, !PT ;  /* 0x0000ffff32037812 */ /* 0x000fc400078ec0ff */
[----:B------:R-:W-:Y:S02]  /*0a20*/  LOP3.LUT R7, R2, 0xffff, RZ, 0xc0, !PT ;  /* 0x0000ffff02077812 */ /* 0x000fe400078ec0ff */
[----:B------:R-:W-:-:S07]  /*0a30*/  LOP3.LUT R44, R47, 0xf, RZ, 0xc0, !PT ;  /* 0x0000000f2f2c7812 */ /* 0x000fce00078ec0ff */
[----:B------:R-:W-:Y:S05]  /*0a40*/  CALL.REL.NOINC `($__internal_211_$__cuda_sm20_div_u16) ;  /* 0x0000007800747944 */ /* 0x000fea0003c00000 */
[C---:B------:R-:W-:Y:S01]  /*0a50*/  LOP3.LUT R42, R43.reuse, 0x3, RZ, 0xc0, !PT ;  /* 0x000000032b2a7812 */ /* 0x040fe200078ec0ff */
[----:B------:R-:W-:Y:S01]  /*0a60*/  BSSY.RECONVERGENT B0, `(.L_x_42432) ;  /* 0x000001a000007945 */ /* 0x000fe20003800200 */
[C---:B------:R-:W-:Y:S01]  /*0a70*/  LOP3.LUT R2, R43.reuse, 0xffff, RZ, 0xc0, !PT ;  /* 0x0000ffff2b027812 */ /* 0x040fe200078ec0ff */
[----:B------:R-:W-:Y:S01]  /*0a80*/  IMAD.MOV.U32 R5, RZ, RZ, R51 ;  /* 0x000000ffff057224 */ /* 0x000fe200078e0033 */
[C---:B------:R-:W-:Y:S02]  /*0a90*/  ISETP.NE.AND P2, PT, R42.reuse, 0x2, PT ;  /* 0x000000022a00780c */ /* 0x040fe40003f45270 */
[----:B------:R-:W-:Y:S02]  /*0aa0*/  LOP3.LUT R3, R43, 0xffff, RZ, 0xc0, !PT ;  /* 0x0000ffff2b037812 */ /* 0x000fe400078ec0ff */
[----:B------:R-:W-:Y:S02]  /*0ab0*/  ISETP.NE.AND P1, PT, R42, 0x2, PT ;  /* 0x000000022a00780c */ /* 0x000fe40003f25270 */
[----:B------:R-:W-:-:S02]  /*0ac0*/  ISETP.GE.U32.AND P3, PT, R2, 0x2, PT ;  /* 0x000000020200780c */ /* 0x000fc40003f66070 */
        /* <DEDUP_REMOVED lines=10> */
.L_x_42434:
[----:B0-----:R-:W-:-:S04]  /*0b70*/  VIADD R2, R5, UR4 ;  /* 0x0000000405027c36 */ /* 0x001fc80008000000 */
[----:B-1----:R-:W-:-:S06]  /*0b80*/  IMAD.WIDE R2, R2, 0x4, R6 ;  /* 0x0000000402027825 */ /* 0x002fcc00078e0206 */
[----:B------:R0:W2:Y:S01]  /*0b90*/  LDG.E R2, desc[UR8][R2.64] ;  /* 0x0000000802027981 */ /* 0x0000a2000c1e1900 */
[----:B------:R-:W-:-:S05]  /*0ba0*/  VIADD R8, R8, 0x1 ;  /* 0x0000000108087836 */ /* 0x000fca0000000000 */
[----:B------:R-:W-:Y:S01]  /*0bb0*/  ISETP.NE.AND P2, PT, R8, R42, PT ;  /* 0x0000002a0800720c */ /* 0x000fe20003f45270 */
[----:B0-----:R-:W-:Y:S02]  /*0bc0*/  IMAD R3, R5, 0x4, R9 ;  /* 0x0000000405037824 */ /* 0x001fe400078e0209 */
[----:B------:R-:W-:-:S03]  /*0bd0*/  IMAD.IADD R5, R50, 0x1, R5 ;  /* 0x0000000132057824 */ /* 0x000fc600078e0205 */
[----:B--2---:R0:W-:Y:S07]  /*0be0*/  STS [R3], R2 ;  /* 0x0000000203007388 */ /* 0x0041ee0000000800 */
[----:B------:R-:W-:Y:S05]  /*0bf0*/  @P2 BRA `(.L_x_42434) ;  /* 0xfffffffc00dc2947 */ /* 0x000fea000383ffff */
.L_x_42433:
[----:B------:R-:W-:Y:S05]  /*0c00*/  BSYNC.RECONVERGENT B0 ;  /* 0x0000000000007941 */ /* 0x000fea0003800200 */
.L_x_42432:
[----:B------:R-:W-:Y:S04]  /*0c10*/  BSSY.RECONVERGENT B0, `(.L_x_42435) ;  /* 0x000001f000007945 */ /* 0x000fe80003800200 */
[----:B------:R-:W-:Y:S05]  /*0c20*/  @!P3 BRA `(.L_x_42436) ;  /* 0x000000000074b947 */ /* 0x000fea0003800000 */
[----:B0-----:R-:W0:Y:S01]  /*0c30*/  S2R R3, SR_CgaCtaId ;  /* 0x0000000000037919 */ /* 0x001e220000008800 */
[----:B------:R-:W-:Y:S01]  /*0c40*/  MOV R2, 0x400 ;  /* 0x0000040000027802 */ /* 0x000fe20000000f00 */
[----:B------:R-:W-:-:S03]  /*0c50*/  IMAD.SHL.U32 R12, R50, 0x4, RZ ;  /* 0x00000004320c7824 */ /* 0x000fc600078e00ff */
[----:B------:R-:W-:-:S04]  /*0c60*/  IADD3 R2, PT, PT, R2, 0x1080, RZ ;  /* 0x0000108002027810 */ /* 0x000fc80007ffe0ff */
[----:B0-----:R-:W-:-:S07]  /*0c70*/  LEA R13, R3, R2, 0x18 ;  /* 0x00000002030d7211 */ /* 0x001fce00078ec0ff */
.L_x_42437:
[----:B-1----:R-:W0:Y:S01]  /*0c80*/  LDC.64 R2, c[0x0][0x390] ;  /* 0x0000e400ff027b82 */ /* 0x002e220000000a00 */
[----:B------:R-:W-:-:S04]  /*0c90*/  VIADD R10, R5, UR4 ;  /* 0x00000004050a7c36 */ /* 0x000fc80008000000 */
[----:B0-----:R-:W-:-:S03]  /*0ca0*/  IMAD.WIDE R10, R10, 0x4, R2 ;  /* 0x000000040a0a7825 */ /* 0x001fc600078e0202 */
[----:B------:R-:W-:-:S03]  /*0cb0*/  IADD3 R2, P2, PT, R10, R12, RZ ;  /* 0x0000000c0a027210 */ /* 0x000fc60007f5e0ff */
[----:B------:R0:W2:Y:S02]  /*0cc0*/  LDG.E R10, desc[UR8][R10.64] ;  /* 0x000000080a0a7981 */ /* 0x0000a4000c1e1900 */
[----:B------:R-:W-:Y:S01]  /*0cd0*/  IMAD.X R3, RZ, RZ, R11, P2 ;  /* 0x000000ffff037224 */ /* 0x000fe200010e060b */
[----:B------:R-:W-:-:S04]  /*0ce0*/  IADD3 R6, P2, PT, R12, R2, RZ ;  /* 0x000000020c067210 */ /* 0x000fc80007f5e0ff */
[----:B------:R1:W3:Y:S01]  /*0cf0*/  LDG.E R2, desc[UR8][R2.64] ;  /* 0x0000000802027981 */ /* 0x0002e2000c1e1900 */
[----:B------:R-:W-:Y:S01]  /*0d00*/  IMAD.X R7, RZ, RZ, R3, P2 ;  /* 0x000000ffff077224 */ /* 0x000fe200010e0603 */
[----:B------:R-:W-:-:S04]  /*0d10*/  IADD3 R8, P2, PT, R12, R6, RZ ;  /* 0x000000060c087210 */ /* 0x000fc80007f5e0ff */
[----:B------:R4:W5:Y:S01]  /*0d20*/  LDG.E R6, desc[UR8][R6.64] ;  /* 0x0000000806067981 */ /* 0x000962000c1e1900 */
[----:B------:R-:W-:-:S05]  /*0d30*/  IMAD.X R9, RZ, RZ, R7, P2 ;  /* 0x000000ffff097224 */ /* 0x000fca00010e0607 */
[----:B------:R4:W5:Y:S01]  /*0d40*/  LDG.E R8, desc[UR8][R8.64] ;  /* 0x0000000808087981 */ /* 0x000962000c1e1900 */
[----:B0-----:R-:W-:-:S04]  /*0d50*/  IMAD R11, R5, 0x4, R13 ;  /* 0x00000004050b7824 */ /* 0x001fc800078e020d */
[----:B-1----:R-:W-:-:S04]  /*0d60*/  IMAD.IADD R3, R11, 0x1, R12 ;  /* 0x000000010b037824 */ /* 0x002fc800078e020c */
[----:B----4-:R-:W-:-:S04]  /*0d70*/  IMAD.IADD R7, R12, 0x1, R3 ;  /* 0x000000010c077824 */ /* 0x010fc800078e0203 */
[C---:B------:R-:W-:Y:S01]  /*0d80*/  IMAD.IADD R9, R12.reuse, 0x1, R7 ;  /* 0x000000010c097824 */ /* 0x040fe200078e0207 */
[----:B------:R-:W-:-:S04]  /*0d90*/  IADD3 R5, PT, PT, R12, R5, RZ ;  /* 0x000000050c057210 */ /* 0x000fc80007ffe0ff */
[----:B------:R-:W-:Y:S01]  /*0da0*/  ISETP.GE.U32.AND P2, PT, R5, 0x200, PT ;  /* 0x000002000500780c */ /* 0x000fe20003f46070 */
[----:B--2---:R1:W-:Y:S04]  /*0db0*/  STS [R11], R10 ;  /* 0x0000000a0b007388 */ /* 0x0043e80000000800 */
[----:B---3--:R1:W-:Y:S04]  /*0dc0*/  STS [R3], R2 ;  /* 0x0000000203007388 */ /* 0x0083e80000000800 */
[----:B-----5:R1:W-:Y:S04]  /*0dd0*/  STS [R7], R6 ;  /* 0x0000000607007388 */ /* 0x0203e80000000800 */
[----:B------:R1:W-:Y:S01]  /*0de0*/  STS [R9], R8 ;  /* 0x0000000809007388 */ /* 0x0003e20000000800 */
[----:B------:R-:W-:Y:S05]  /*0df0*/  @!P2 BRA `(.L_x_42437) ;  /* 0xfffffffc00a0a947 */ /* 0x000fea000383ffff */
.L_x_42436:
[----:B------:R-:W-:Y:S05]  /*0e00*/  BSYNC.RECONVERGENT B0 ;  /* 0x0000000000007941 */ /* 0x000fea0003800200 */
.L_x_42435:
[----:B------:R-:W-:Y:S01]  /*0e10*/  BSSY.RECONVERGENT B0, `(.L_x_42438) ;  /* 0x000000f000007945 */ /* 0x000fe20003800200 */
[----:B01----:R-:W-:-:S03]  /*0e20*/  IMAD.MOV.U32 R2, RZ, RZ, R51 ;  /* 0x000000ffff027224 */ /* 0x003fc600078e0033 */
[----:B------:R-:W-:Y:S05]  /*0e30*/  @!P1 BRA `(.L_x_42439) ;  /* 0x0000000000309947 */ /* 0x000fea0003800000 */
[----:B------:R-:W0:Y:S01]  /*0e40*/  S2R R6, SR_CgaCtaId ;  /* 0x0000000000067919 */ /* 0x000e220000008800 */
[----:B------:R-:W-:Y:S01]  /*0e50*/  MOV R3, 0x400 ;  /* 0x0000040000037802 */ /* 0x000fe20000000f00 */
[----:B------:R-:W-:Y:S02]  /*0e60*/  IMAD.MOV.U32 R5, RZ, RZ, RZ ;  /* 0x000000ffff057224 */ /* 0x000fe400078e00ff */
[----:B------:R-:W-:Y:S02]  /*0e70*/  IMAD.MOV.U32 R2, RZ, RZ, R51 ;  /* 0x000000ffff027224 */ /* 0x000fe400078e0033 */
[----:B------:R-:W-:-:S05]  /*0e80*/  VIADD R3, R3, 0x1880 ;  /* 0x0000188003037836 */ /* 0x000fca0000000000 */
[----:B0-----:R-:W-:-:S07]  /*0e90*/  LEA R3, R6, R3, 0x18 ;  /* 0x0000000306037211 */ /* 0x001fce00078ec0ff */
.L_x_42440:
[----:B------:R-:W-:Y:S02]  /*0ea0*/  IMAD R6, R2, 0x4, R3 ;  /* 0x0000000402067824 */ /* 0x000fe400078e0203 */
[----:B------:R-:W-:Y:S02]  /*0eb0*/  VIADD R5, R5, 0x1 ;  /* 0x0000000105057836 */ /* 0x000fe40000000000 */
[----:B------:R-:W-:Y:S01]  /*0ec0*/  IMAD.IADD R2, R50, 0x1, R2 ;  /* 0x0000000132027824 */ /* 0x000fe200078e0202 */
[----:B------:R0:W-:Y:S02]  /*0ed0*/  STS [R6], RZ ;  /* 0x000000ff06007388 */ /* 0x0001e40000000800 */
[----:B------:R-:W-:-:S13]  /*0ee0*/  ISETP.NE.AND P1, PT, R5, R42, PT ;  /* 0x0000002a0500720c */ /* 0x000fda0003f25270 */
[----:B0-----:R-:W-:Y:S05]  /*0ef0*/  @P1 BRA `(.L_x_42440) ;  /* 0xfffffffc00e81947 */ /* 0x001fea000383ffff */
.L_x_42439:
[----:B------:R-:W-:Y:S05]  /*0f00*/  BSYNC.RECONVERGENT B0 ;  /* 0x0000000000007941 */ /* 0x000fea0003800200 */
.L_x_42438:
[----:B------:R-:W-:Y:S04]  /*0f10*/  BSSY.RECONVERGENT B0, `(.L_x_42441) ;  /* 0x0000011000007945 */ /* 0x000fe80003800200 */
[----:B------:R-:W-:Y:S05]  /*0f20*/  @!P0 BRA `(.L_x_42442) ;  /* 0x00000000003c8947 */ /* 0x000fea0003800000 */
[----:B------:R-:W0:Y:S01]  /*0f30*/  S2R R5, SR_CgaCtaId ;  /* 0x0000000000057919 */ /* 0x000e220000008800 */
[----:B------:R-:W-:-:S05]  /*0f40*/  MOV R3, 0x400 ;  /* 0x0000040000037802 */ /* 0x000fca0000000f00 */
[----:B------:R-:W-:-:S05]  /*0f50*/  VIADD R3, R3, 0x1880 ;  /* 0x0000188003037836 */ /* 0x000fca0000000000 */
[----:B0-----:R-:W-:-:S07]  /*0f60*/  LEA R7, R5, R3, 0x18 ;  /* 0x0000000305077211 */ /* 0x001fce00078ec0ff */
.L_x_42443:
[----:B0-----:R-:W-:Y:S02]  /*0f70*/  IMAD R8, R2, 0x4, R7 ;  /* 0x0000000402087824 */ /* 0x001fe400078e0207 */
        /* <DEDUP_REMOVED lines=10> */
.L_x_42442:
[----:B------:R-:W-:Y:S05]  /*1020*/  BSYNC.RECONVERGENT B0 ;  /* 0x0000000000007941 */ /* 0x000fea0003800200 */
.L_x_42441:
[----:B------:R-:W-:Y:S01]  /*1030*/  BAR.SYNC.DEFER_BLOCKING 0x0 ;  /* 0x0000000000007b1d */ /* 0x000fe20000010000 */
[----:B------:R-:W-:-:S13]  /*1040*/  ISETP.GE.AND P0, PT, R53, 0x1, PT ;  /* 0x000000013500780c */ /* 0x000fda0003f06270 */
[----:B------:R-:W-:Y:S05]  /*1050*/  @!P0 BRA `(.L_x_42444) ;  /* 0x0000004c00ac8947 */ /* 0x000fea0003800000 */
[----:B------:R-:W1:Y:S01]  /*1060*/  LDCU.64 UR4, c[0x0][0x3a8] ;  /* 0x00007500ff0477ac */ /* 0x000e620008000a00 */
[----:B------:R-:W-:Y:S01]  /*1070*/  ISETP.NE.AND P0, PT, R0, 0x1, PT ;  /* 0x000000010000780c */ /* 0x000fe20003f05270 */
[----:B-1----:R-:W-:Y:S01]  /*1080*/  UISETP.LT.AND UP0, UPT, UR4, 0x20, UPT ;  /* 0x000000200400788c */ /* 0x002fe2000bf01270 */
[----:B------:R-:W-:-:S03]  /*1090*/  IMAD R41, RZ, RZ, -UR5 ;  /* 0x80000005ff297e24 */ /* 0x000fc6000f8e02ff */
[----:B------:R-:W-:Y:S02]  /*10a0*/  USEL UR4, UR4, 0x20, UP0 ;  /* 0x0000002004047887 */ /* 0x000fe40008000000 */
[----:B------:R-:W-:-:S06]  /*10b0*/  LEA R41, R41, 0x201f, 0x8 ;  /* 0x0000201f29297811 */ /* 0x000fcc00078e40ff */
[----:B------:R-:W-:Y:S05]  /*10c0*/  @P0 BRA `(.L_x_42445) ;  /* 0x0000001800a40947 */ /* 0x000fea0003800000 */
[C---:B------:R-:W-:Y:S01]  /*10d0*/  VIADD R40, R44.reuse, 0x1 ;  /* 0x000000012c287836 */ /* 0x040fe20000000000 */
[C---:B------:R-:W-:Y:S01]  /*10e0*/  IADD3 R33, PT, PT, R44.reuse, 0x8, RZ ;  /* 0x000000082c217810 */ /* 0x040fe20007ffe0ff */
[----:B------:R-:W-:Y:S01]  /*10f0*/  IMAD.U32 R0, RZ, RZ, UR5 ;  /* 0x00000005ff007e24 */ /* 0x000fe2000f8e00ff */
[C---:B------:R-:W-:Y:S01]  /*1100*/  IADD3 R27, PT, PT, R44.reuse, 0xe, RZ ;  /* 0x0000000e2c1b7810 */ /* 0x040fe20007ffe0ff */
[----:B------:R-:W-:Y:S01]  /*1110*/  VIADD R38, R44, 0x3 ;  /* 0x000000032c267836 */ /* 0x000fe20000000000 */
[----:B------:R-:W-:Y:S01]  /*1120*/  ISETP.GE.AND P0, PT, R40, UR5, PT ;  /* 0x0000000528007c0c */ /* 0x000fe2000bf06270 */
[C---:B------:R-:W-:Y:S02]  /*1130*/  VIADD R39, R44.reuse, 0x2 ;  /* 0x000000022c277836 */ /* 0x040fe40000000000 */
[----:B------:R-:W-:Y:S02]  /*1140*/  HFMA2 R25, -RZ, RZ, 0, 0 ;  /* 0x00000000ff197431 */ /* 0x000fe400000001ff */
        /* <DEDUP_REMOVED lines=9> */
[----:B------:R-:W-:Y:S01]  /*11e0*/  SEL R4, R0, RZ, P2 ;  /* 0x000000ff00047207 */ /* 0x000fe20001000000 */
[----:B------:R-:W-:Y:S01]  /*11f0*/  VIADD R32, R44, 0x9 ;  /* 0x000000092c207836 */ /* 0x000fe20000000000 */
[----:B0-----:R-:W-:Y:S01]  /*1200*/  SEL R3, R0, RZ, P1 ;  /* 0x000000ff00037207 */ /* 0x001fe20000800000 */
[----:B------:R-:W-:Y:S01]  /*1210*/  VIADD R31, R44, 0xa ;  /* 0x0000000a2c1f7836 */ /* 0x000fe20000000000 */
[----:B------:R-:W-:Y:S01]  /*1220*/  SEL R2, R0, RZ, P0 ;  /* 0x000000ff00027207 */ /* 0x000fe20000000000 */
[----:B------:R-:W-:Y:S01]  /*1230*/  VIADD R30, R44, 0xb ;  /* 0x0000000b2c1e7836 */ /* 0x000fe20000000000 */
[----:B------:R-:W-:Y:S01]  /*1240*/  ISETP.GE.AND P1, PT, R36, UR5, PT ;  /* 0x0000000524007c0c */ /* 0x000fe2000bf26270 */
[----:B------:R-:W-:Y:S01]  /*1250*/  VIADD R29, R44, 0xc ;  /* 0x0000000c2c1d7836 */ /* 0x000fe20000000000 */
[----:B------:R-:W-:Y:S01]  /*1260*/  ISETP.GE.AND P2, PT, R35, UR5, PT ;  /* 0x0000000523007c0c */ /* 0x000fe2000bf46270 */
[----:B------:R-:W-:Y:S01]  /*1270*/  IMAD.IADD R38, R38, 0x1, -R4 ;  /* 0x0000000126267824 */ /* 0x000fe200078e0a04 */
[----:B------:R-:W-:Y:S01]  /*1280*/  ISETP.GE.AND P3, PT, R34, UR5, PT ;  /* 0x0000000522007c0c */ /* 0x000fe2000bf66270 */
[----:B------:R-:W-:Y:S01]  /*1290*/  IMAD.IADD R37, R37, 0x1, -R2 ;  /* 0x0000000125257824 */ /* 0x000fe200078e0a02 */
[----:B------:R-:W-:Y:S01]  /*12a0*/  ISETP.GE.AND P0, PT, R33, UR5, PT ;  /* 0x0000000521007c0c */ /* 0x000fe2000bf06270 */
[C---:B------:R-:W-:Y:S01]  /*12b0*/  VIADD R28, R44.reuse, 0xd ;  /* 0x0000000d2c1c7836 */ /* 0x040fe20000000000 */
[----:B------:R-:W-:Y:S01]  /*12c0*/  IADD3 R39, PT, PT, R39, -R3, RZ ;  /* 0x8000000327277210 */ /* 0x000fe20007ffe0ff */
[----:B------:R-:W-:Y:S01]  /*12d0*/  VIADD R26, R44, 0xf ;  /* 0x0000000f2c1a7836 */ /* 0x000fe20000000000 */
[C---:B------:R-:W-:Y:S01]  /*12e0*/  SEL R3, R0.reuse, RZ, P1 ;  /* 0x000000ff00037207 */ /* 0x040fe20000800000 */
[C---:B------:R-:W-:Y:S01]  /*12f0*/  VIADD R24, R47.reuse, 0x6 ;  /* 0x000000062f187836 */ /* 0x040fe20000000000 */
        /* <DEDUP_REMOVED lines=13> */
[----:B------:R-:W-:Y:S01]  /*13d0*/  VIADD R21, R47, 0xb ;  /* 0x0000000b2f157836 */ /* 0x000fe20000000000 */
[C---:B------:R-:W-:Y:S01]  /*13e0*/  SEL R3, R0.reuse, RZ, P1 ;  /* 0x000000ff00037207 */ /* 0x040fe20000800000 */
[----:B------:R-:W-:Y:S01]  /*13f0*/  BSSY B1, `(.L_x_42446) ;  /* 0x0000175000017945 */ /* 0x000fe20003800000 */
[----:B------:R-:W-:-:S02]  /*1400*/  SEL R4, R0, RZ, P2 ;  /* 0x000000ff00047207 */ /* 0x000fc40001000000 */
        /* <DEDUP_REMOVED lines=8> */
[----:B------:R-:W-:Y:S02]  /*1490*/  ISETP.GE.AND P3, PT, R26, UR5, PT ;  /* 0x000000051a007c0c */ /* 0x000fe4000bf66270 */
[----:B------:R-:W-:-:S02]  /*14a0*/  ISETP.GE.AND P0, PT, R44, UR5, PT ;  /* 0x000000052c007c0c */ /* 0x000fc4000bf06270 */
        /* <DEDUP_REMOVED lines=10> */
[----:B------:R-:W-:-:S02]  /*1550*/  LOP3.LUT R22, R22, 0xf, RZ, 0xc0, !PT ;  /* 0x0000000f16167812 */ /* 0x000fc400078ec0ff */
[----:B------:R-:W-:-:S07]  /*1560*/  LOP3.LUT R21, R21, 0xf, RZ, 0xc0, !PT ;  /* 0x0000000f15157812 */ /* 0x000fce00078ec0ff */
.L_x_42498:
        /* <DEDUP_REMOVED lines=19> */
.L_x_42447:
        /* <DEDUP_REMOVED lines=10> */
.L_x_42448:
        /* <DEDUP_REMOVED lines=10> */
.L_x_42449:
        /* <DEDUP_REMOVED lines=10> */
.L_x_42450:
        /* <DEDUP_REMOVED lines=10> */
.L_x_42451:
        /* <DEDUP_REMOVED lines=10> */
.L_x_42452:
        /* <DEDUP_REMOVED lines=12> */
.L_x_42453:
        /* <DEDUP_REMOVED lines=13> */
.L_x_42454:
        /* <DEDUP_REMOVED lines=14> */
.L_x_42455:
        /* <DEDUP_REMOVED lines=13> */
.L_x_42456:
        /* <DEDUP_REMOVED lines=15> */
.L_x_42457:
        /* <DEDUP_REMOVED lines=13> */
.L_x_42458:
        /* <DEDUP_REMOVED lines=15> */
.L_x_42459:
        /* <DEDUP_REMOVED lines=15> */
.L_x_42460:
        /* <DEDUP_REMOVED lines=15> */
.L_x_42461:
        /* <DEDUP_REMOVED lines=13> */
[----:B------:R-:W-:-:S06]  /*2260*/  LEA R0, R0, UR5, 0x2 ;  /* 0x0000000500007c11 */ /* 0x000fcc000f8e10ff */
[----:B------:R-:W0:Y:S02]  /*2270*/  LDS R0, [R0] ;  /* 0x0000000000007984 */ /* 0x000e240000000800 */
.L_x_42462:
        /* <DEDUP_REMOVED lines=11> */
[----:B------:R5:W1:Y:S02]  /*2330*/  F2I.FTZ.U32.TRUNC.NTZ R3, R2 ;  /* 0x0000000200037305 */ /* 0x000a64000021f000 */
[----:B-----5:R-:W-:Y:S02]  /*2340*/  IMAD.MOV.U32 R2, RZ, RZ, RZ ;  /* 0x000000ffff027224 */ /* 0x020fe400078e00ff */
[----:B-1----:R-:W-:-:S04]  /*2350*/  IMAD.MOV R56, RZ, RZ, -R3 ;  /* 0x000000ffff387224 */ /* 0x002fc800078e0a03 */
[----:B------:R-:W-:-:S04]  /*2360*/  IMAD R56, R56, R55, RZ ;  /* 0x0000003738387224 */ /* 0x000fc800078e02ff */
[----:B------:R-:W-:Y:S01]  /*2370*/  IMAD.HI.U32 R2, R3, R56, R2 ;  /* 0x0000003803027227 */ /* 0x000fe200078e0002 */
[----:B------:R-:W-:Y:S01]  /*2380*/  IABS R3, R46 ;  /* 0x0000002e00037213 */ /* 0x000fe20000000000 */
[----:B------:R-:W1:Y:S04]  /*2390*/  S2R R56, SR_CgaCtaId ;  /* 0x0000000000387919 */ /* 0x000e680000008800 */
        /* <DEDUP_REMOVED lines=8> */
[----:B------:R-:W-:Y:S02]  /*2420*/  ISETP.GE.AND P6, PT, R46, RZ, PT ;  /* 0x000000ff2e00720c */ /* 0x000fe40003fc6270 */
[----:B-1----:R-:W-:-:S11]  /*2430*/  LEA R55, R56, R3, 0x18 ;  /* 0x0000000338377211 */ /* 0x002fd600078ec0ff */
[----:B------:R-:W-:Y:S01]  /*2440*/  @!P6 IMAD.MOV R2, RZ, RZ, -R2 ;  /* 0x000000ffff02e224 */ /* 0x000fe200078e0a02 */
[----:B------:R-:W-:-:S13]  /*2450*/  ISETP.NE.AND P6, PT, R54, RZ, PT ;  /* 0x000000ff3600720c */ /* 0x000fda0003fc5270 */
[----:B------:R-:W-:Y:S01]  /*2460*/  @!P6 LOP3.LUT R2, RZ, R54, RZ, 0x33, !PT ;  /* 0x00000036ff02e212 */ /* 0x000fe200078e33ff */
[----:B------:R-:W-:-:S04]  /*2470*/  VIADD R54, R3, 0x1880 ;  /* 0x0000188003367836 */ /* 0x000fc80000000000 */
[----:B------:R-:W-:Y:S01]  /*2480*/  IMAD R55, R2, 0x4, R55 ;  /* 0x0000000402377824 */ /* 0x000fe200078e0237 */
[----:B------:R-:W-:Y:S01]  /*2490*/  LEA R56, R56, R54, 0x18 ;  /* 0x0000003638387211 */ /* 0x000fe200078ec0ff */
[----:B------:R-:W-:-:S07]  /*24a0*/  IMAD.MOV.U32 R54, RZ, RZ, R49 ;  /* 0x000000ffff367224 */ /* 0x000fce00078e0031 */
.L_x_42497:
[----:B-1----:R-:W-:Y:S01]  /*24b0*/  IMAD R58, R54, 0x84, R55 ;  /* 0x00000084363a7824 */ /* 0x002fe200078e0237 */
[----:B------:R-:W-:-:S05]  /*24c0*/  MOV R3, RZ ;  /* 0x000000ff00037202 */ /* 0x000fca0000000f00 */
[----:B------:R-:W1:Y:S01]  /*24d0*/  LDS R58, [R58] ;  /* 0x000000003a3a7984 */ /* 0x000e620000000800 */
[----:B0-----:R-:W-:Y:S05]  /*24e0*/  @!P0 BRA `(.L_x_42465) ;  /* 0x0000000000108947 */ /* 0x001fea0003800000 */
[----:B------:R-:W-:-:S03]  /*24f0*/  UMOV UR5, 0xffffffff ;  /* 0xffffffff00057882 */ /* 0x000fc60000000000 */
[----:B------:R-:W-:Y:S05]  /*2500*/  BRA.DIV UR5, `(.L_x_42466) ;  /* 0x0000004605c07947 */ /* 0x000fea000b800000 */
[----:B-1----:R1:W0:Y:S02]  /*2510*/  SHFL.IDX PT, R3, R58, R20, R41 ;  /* 0x000000143a037389 */ /* 0x00222400000e0029 */
.L_x_42610:
[----:B0-----:R-:W-:-:S07]  /*2520*/  IMAD R3, R18, R3, RZ ;  /* 0x0000000312037224 */ /* 0x001fce00078e02ff */
.L_x_42465:
[----:B------:R-:W-:Y:S05]  /*2530*/  @!P1 BRA `(.L_x_42467) ;  /* 0x0000000000109947 */ /* 0x000fea0003800000 */
[----:B------:R-:W-:-:S03]  /*2540*/  UMOV UR5, 0xffffffff ;  /* 0xffffffff00057882 */ /* 0x000fc60000000000 */
[----:B------:R-:W-:Y:S05]  /*2550*/  BRA.DIV UR5, `(.L_x_42468) ;  /* 0x0000004605d07947 */ /* 0x000fea000b800000 */
[----:B-1----:R1:W0:Y:S02]  /*2560*/  SHFL.IDX PT, R57, R58, R40, R41 ;  /* 0x000000283a397389 */ /* 0x00222400000e0029 */
.L_x_42613:
[----:B0--3--:R-:W-:-:S07]  /*2570*/  IMAD R3, R17, R57, R3 ;  /* 0x0000003911037224 */ /* 0x009fce00078e0203 */
.L_x_42467:
[----:B------:R-:W-:Y:S05]  /*2580*/  @!P2 BRA `(.L_x_42469) ;  /* 0x000000000010a947 */ /* 0x000fea0003800000 */
[----:B------:R-:W-:-:S03]  /*2590*/  UMOV UR5, 0xffffffff ;  /* 0xffffffff00057882 */ /* 0x000fc60000000000 */
[----:B------:R-:W-:Y:S05]  /*25a0*/  BRA.DIV UR5, `(.L_x_42470) ;  /* 0x0000004605dc7947 */ /* 0x000fea000b800000 */
[----:B-1----:R1:W0:Y:S02]  /*25b0*/  SHFL.IDX PT, R57, R58, R39, R41 ;  /* 0x000000273a397389 */ /* 0x00222400000e0029 */
.L_x_42616:
[----:B0-----:R-:W-:-:S07]  /*25c0*/  IMAD R3, R16, R57, R3 ;  /* 0x0000003910037224 */ /* 0x001fce00078e0203 */
.L_x_42469:
[----:B------:R-:W-:Y:S05]  /*25d0*/  @!P3 BRA `(.L_x_42471) ;  /* 0x000000000010b947 */ /* 0x000fea0003800000 */
[----:B------:R-:W-:-:S03]  /*25e0*/  UMOV UR5, 0xffffffff ;  /* 0xffffffff00057882 */ /* 0x000fc60000000000 */
[----:B------:R-:W-:Y:S05]  /*25f0*/  BRA.DIV UR5, `(.L_x_42472) ;  /* 0x0000004605e87947 */ /* 0x000fea000b800000 */
[----:B-1----:R1:W0:Y:S02]  /*2600*/  SHFL.IDX PT, R57, R58, R38, R41 ;  /* 0x000000263a397389 */ /* 0x00222400000e0029 */
.L_x_42619:
[----:B0-----:R-:W-:-:S07]  /*2610*/  IMAD R3, R15, R57, R3 ;  /* 0x000000390f037224 */ /* 0x001fce00078e0203 */
.L_x_42471:
[----:B------:R-:W-:Y:S05]  /*2620*/  @!P4 BRA `(.L_x_42473) ;  /* 0x000000000010c947 */ /* 0x000fea0003800000 */
[----:B------:R-:W-:-:S03]  /*2630*/  UMOV UR5, 0xffffffff ;  /* 0xffffffff00057882 */ /* 0x000fc60000000000 */
[----:B------:R-:W-:Y:S05]  /*2640*/  BRA.DIV UR5, `(.L_x_42474) ;  /* 0x0000004605f47947 */ /* 0x000fea000b800000 */
[----:B-1----:R1:W0:Y:S02]  /*2650*/  SHFL.IDX PT, R57, R58, R37, R41 ;  /* 0x000000253a397389 */ /* 0x00222400000e0029 */
.L_x_42622:
[----:B0-----:R-:W-:-:S07]  /*2660*/  IMAD R3, R14, R57, R3 ;  /* 0x000000390e037224 */ /* 0x001fce00078e0203 */
.L_x_42473:
[----:B------:R-:W-:Y:S05]  /*2670*/  @!P5 BRA `(.L_x_42475) ;  /* 0x000000000010d947 */ /* 0x000fea0003800000 */
[----:B------:R-:W-:-:S03]  /*2680*/  UMOV UR5, 0xffffffff ;  /* 0xffffffff00057882 */ /* 0x000fc60000000000 */
[----:B------:R-:W-:Y:S05]  /*2690*/  BRA.DIV UR5, `(.L_x_42476) ;  /* 0x0000004a05007947 */ /* 0x000fea000b800000 */
[----:B-1----:R1:W0:Y:S02]  /*26a0*/  SHFL.IDX PT, R57, R58, R36, R41 ;  /* 0x000000243a397389 */ /* 0x00222400000e0029 */
.L_x_42625:
[----:B0-----:R-:W-:-:S07]  /*26b0*/  IMAD R3, R13, R57, R3 ;  /* 0x000000390d037224 */ /* 0x001fce00078e0203 */
.L_x_42475:
[----:B------:R-:W5:Y:S02]  /*26c0*/  LDC R60, c[0x0][0x3ac] ;  /* 0x0000eb00ff3c7b82 */ /* 0x000f640000000800 */
[----:B-----5:R-:W-:-:S13]  /*26d0*/  ISETP.GE.AND P6, PT, R60, 0x7, PT ;  /* 0x000000073c00780c */ /* 0x020fda0003fc6270 */
[----:B------:R-:W-:Y:S05]  /*26e0*/  @!P6 BRA `(.L_x_42477) ;  /* 0x000000000010e947 */ /* 0x000fea0003800000 */
[----:B------:R-:W-:-:S03]  /*26f0*/  UMOV UR5, 0xffffffff ;  /* 0xffffffff00057882 */ /* 0x000fc60000000000 */
[----:B------:R-:W-:Y:S05]  /*2700*/  BRA.DIV UR5, `(.L_x_42478) ;  /* 0x0000004a05047947 */ /* 0x000fea000b800000 */
[----:B-1----:R1:W0:Y:S02]  /*2710*/  SHFL.IDX PT, R57, R58, R35, R41 ;  /* 0x000000233a397389 */ /* 0x00222400000e0029 */
.L_x_42628:
[----:B0-2---:R-:W-:-:S07]  /*2720*/  IMAD R3, R12, R57, R3 ;  /* 0x000000390c037224 */ /* 0x005fce00078e0203 */
.L_x_42477:
[----:B------:R-:W-:-:S13]  /*2730*/  ISETP.GE.AND P6, PT, R60, 0x8, PT ;  /* 0x000000083c00780c */ /* 0x000fda0003fc6270 */
[----:B------:R-:W-:Y:S05]  /*2740*/  @!P6 BRA `(.L_x_42479) ;  /* 0x000000000010e947 */ /* 0x000fea0003800000 */
[----:B------:R-:W-:-:S03]  /*2750*/  UMOV UR5, 0xffffffff ;  /* 0xffffffff00057882 */ /* 0x000fc60000000000 */
[----:B------:R-:W-:Y:S05]  /*2760*/  BRA.DIV UR5, `(.L_x_42480) ;  /* 0x0000004a050c7947 */ /* 0x000fea000b800000 */
[----:B-1----:R1:W0:Y:S02]  /*2770*/  SHFL.IDX PT, R57, R58, R34, R41 ;  /* 0x000000223a397389 */ /* 0x00222400000e0029 */
.L_x_42631:
[----:B0---4-:R-:W-:-:S07]  /*2780*/  IMAD R3, R11, R57, R3 ;  /* 0x000000390b037224 */ /* 0x011fce00078e0203 */
.L_x_42479:
[----:B------:R-:W-:-:S13]  /*2790*/  ISETP.GE.AND P6, PT, R60, 0x9, PT ;  /* 0x000000093c00780c */ /* 0x000fda0003fc6270 */
[----:B------:R-:W-:Y:S05]  /*27a0*/  @!P6 BRA `(.L_x_42481) ;  /* 0x000000000010e947 */ /* 0x000fea0003800000 */
[----:B------:R-:W-:-:S03]  /*27b0*/  UMOV UR5, 0xffffffff ;  /* 0xffffffff00057882 */ /* 0x000fc60000000000 */
[----:B------:R-:W-:Y:S05]  /*27c0*/  BRA.DIV UR5, `(.L_x_42482) ;  /* 0x0000004a05147947 */ /* 0x000fea000b800000 */
[----:B-1----:R1:W0:Y:S02]  /*27d0*/  SHFL.IDX PT, R57, R58, R33, R41 ;  /* 0x000000213a397389 */ /* 0x00222400000e0029 */
.L_x_42634:
[----:B0-----:R-:W-:-:S07]  /*27e0*/  IMAD R3, R10, R57, R3 ;  /* 0x000000390a037224 */ /* 0x001fce00078e0203 */
.L_x_42481:
[----:B------:R-:W-:-:S13]  /*27f0*/  ISETP.GE.AND P6, PT, R60, 0xa, PT ;  /* 0x0000000a3c00780c */ /* 0x000fda0003fc6270 */
[----:B------:R-:W-:Y:S05]  /*2800*/  @!P6 BRA `(.L_x_42483) ;  /* 0x000000000010e947 */ /* 0x000fea0003800000 */
[----:B------:R-:W-:-:S03]  /*2810*/  UMOV UR5, 0xffffffff ;  /* 0xffffffff00057882 */ /* 0x000fc60000000000 */
[----:B------:R-:W-:Y:S05]  /*2820*/  BRA.DIV UR5, `(.L_x_42484) ;  /* 0x0000004a051c7947 */ /* 0x000fea000b800000 */
[----:B-1----:R1:W0:Y:S02]  /*2830*/  SHFL.IDX PT, R57, R58, R32, R41 ;  /* 0x000000203a397389 */ /* 0x00222400000e0029 */
.L_x_42637:
[----:B0-----:R-:W-:-:S07]  /*2840*/  IMAD R3, R9, R57, R3 ;  /* 0x0000003909037224 */ /* 0x001fce00078e0203 */
.L_x_42483:
[----:B------:R-:W-:-:S13]  /*2850*/  ISETP.GE.AND P6, PT, R60, 0xb, PT ;  /* 0x0000000b3c00780c */ /* 0x000fda0003fc6270 */
[----:B------:R-:W-:Y:S05]  /*2860*/  @!P6 BRA `(.L_x_42485) ;  /* 0x000000000010e947 */ /* 0x000fea0003800000 */
[----:B------:R-:W-:-:S03]  /*2870*/  UMOV UR5, 0xffffffff ;  /* 0xffffffff00057882 */ /* 0x000fc60000000000 */
[----:B------:R-:W-:Y:S05]  /*2880*/  BRA.DIV UR5, `(.L_x_42486) ;  /* 0x0000004a05247947 */ /* 0x000fea000b800000 */
[----:B-1----:R1:W0:Y:S02]  /*2890*/  SHFL.IDX PT, R57, R58, R31, R41 ;  /* 0x0000001f3a397389 */ /* 0x00222400000e0029 */
.L_x_42640:
[----:B0-----:R-:W-:-:S07]  /*28a0*/  IMAD R3, R8, R57, R3 ;  /* 0x0000003908037224 */ /* 0x001fce00078e0203 */
.L_x_42485:
[----:B------:R-:W-:-:S13]  /*28b0*/  ISETP.GE.AND P6, PT, R60, 0xc, PT ;  /* 0x0000000c3c00780c */ /* 0x000fda0003fc6270 */
[----:B------:R-:W-:Y:S05]  /*28c0*/  @!P6 BRA `(.L_x_42487) ;  /* 0x000000000010e947 */ /* 0x000fea0003800000 */
[----:B------:R-:W-:-:S03]  /*28d0*/  UMOV UR5, 0xffffffff ;  /* 0xffffffff00057882 */ /* 0x000fc60000000000 */
[----:B------:R-:W-:Y:S05]  /*28e0*/  BRA.DIV UR5, `(.L_x_42488) ;  /* 0x0000004a052c7947 */ /* 0x000fea000b800000 */
[----:B-1----:R1:W0:Y:S02]  /*28f0*/  SHFL.IDX PT, R57, R58, R30, R41 ;  /* 0x0000001e3a397389 */ /* 0x00222400000e0029 */
.L_x_42643:
[----:B0-----:R-:W-:-:S07]  /*2900*/  IMAD R3, R7, R57, R3 ;  /* 0x0000003907037224 */ /* 0x001fce00078e0203 */
.L_x_42487:
[----:B------:R-:W-:-:S13]  /*2910*/  ISETP.GE.AND P6, PT, R60, 0xd, PT ;  /* 0x0000000d3c00780c */ /* 0x000fda0003fc6270 */
[----:B------:R-:W-:Y:S05]  /*2920*/  @!P6 BRA `(.L_x_42489) ;  /* 0x000000000010e947 */ /* 0x000fea0003800000 */
[----:B------:R-:W-:-:S03]  /*2930*/  UMOV UR5, 0xffffffff ;  /* 0xffffffff00057882 */ /* 0x000fc60000000000 */
[----:B------:R-:W-:Y:S05]  /*2940*/  BRA.DIV UR5, `(.L_x_42490) ;  /* 0x0000004a05347947 */ /* 0x000fea000b800000 */
[----:B-1----:R1:W0:Y:S02]  /*2950*/  SHFL.IDX PT, R57, R58, R29, R41 ;  /* 0x0000001d3a397389 */ /* 0x00222400000e0029 */
.L_x_42646:
[----:B0-----:R-:W-:-:S07]  /*2960*/  IMAD R3, R6, R57, R3 ;  /* 0x0000003906037224 */ /* 0x001fce00078e0203 */
.L_x_42489:
[----:B------:R-:W-:-:S13]  /*2970*/  ISETP.GE.AND P6, PT, R60, 0xe, PT ;  /* 0x0000000e3c00780c */ /* 0x000fda0003fc6270 */
[----:B------:R-:W-:Y:S05]  /*2980*/  @!P6 BRA `(.L_x_42491) ;  /* 0x000000000010e947 */ /* 0x000fea0003800000 */
[----:B------:R-:W-:-:S03]  /*2990*/  UMOV UR5, 0xffffffff ;  /* 0xffffffff00057882 */ /* 0x000fc60000000000 */
[----:B------:R-:W-:Y:S05]  /*29a0*/  BRA.DIV UR5, `(.L_x_42492) ;  /* 0x0000004a053c7947 */ /* 0x000fea000b800000 */
[----:B-1----:R1:W0:Y:S02]  /*29b0*/  SHFL.IDX PT, R57, R58, R28, R41 ;  /* 0x0000001c3a397389 */ /* 0x00222400000e0029 */
.L_x_42649:
[----:B0-----:R-:W-:-:S07]  /*29c0*/  IMAD R3, R5, R57, R3 ;  /* 0x0000003905037224 */ /* 0x001fce00078e0203 */
.L_x_42491:
[----:B------:R-:W-:-:S13]  /*29d0*/  ISETP.GE.AND P6, PT, R60, 0xf, PT ;  /* 0x0000000f3c00780c */ /* 0x000fda0003fc6270 */
[----:B------:R-:W-:Y:S05]  /*29e0*/  @!P6 BRA `(.L_x_42493) ;  /* 0x000000000010e947 */ /* 0x000fea0003800000 */
[----:B------:R-:W-:-:S03]  /*29f0*/  UMOV UR5, 0xffffffff ;  /* 0xffffffff00057882 */ /* 0x000fc60000000000 */
[----:B------:R-:W-:Y:S05]  /*2a00*/  BRA.DIV UR5, `(.L_x_42494) ;  /* 0x0000004a05447947 */ /* 0x000fea000b800000 */
[----:B-1----:R1:W0:Y:S02]  /*2a10*/  SHFL.IDX PT, R57, R58, R27, R41 ;  /* 0x0000001b3a397389 */ /* 0x00222400000e0029 */
.L_x_42652:
[----:B0-----:R-:W-:-:S07]  /*2a20*/  IMAD R3, R4, R57, R3 ;  /* 0x0000003904037224 */ /* 0x001fce00078e0203 */
.L_x_42493:
[----:B------:R-:W-:-:S13]  /*2a30*/  ISETP.GE.AND P6, PT, R60, 0x10, PT ;  /* 0x000000103c00780c */ /* 0x000fda0003fc6270 */
[----:B------:R-:W-:Y:S05]  /*2a40*/  @!P6 BRA `(.L_x_42495) ;  /* 0x000000000010e947 */ /* 0x000fea0003800000 */
[----:B------:R-:W-:-:S03]  /*2a50*/  UMOV UR5, 0xffffffff ;  /* 0xffffffff00057882 */ /* 0x000fc60000000000 */
[----:B------:R-:W-:Y:S05]  /*2a60*/  BRA.DIV UR5, `(.L_x_42496) ;  /* 0x0000004a054c7947 */ /* 0x000fea000b800000 */
[----:B-1----:R1:W0:Y:S02]  /*2a70*/  SHFL.IDX PT, R57, R58, R26, R41 ;  /* 0x0000001a3a397389 */ /* 0x00222400000e0029 */
.L_x_42655:
[----:B0-----:R-:W-:-:S07]  /*2a80*/  IMAD R3, R0, R57, R3 ;  /* 0x0000003900037224 */ /* 0x001fce00078e0203 */
.L_x_42495:
        /* <DEDUP_REMOVED lines=8> */
.L_x_42464:
[----:B------:R-:W-:Y:S05]  /*2b10*/  BSYNC B0 ;  /* 0x0000000000007941 */ /* 0x000fea0003800000 */
.L_x_42463:
[----:B------:R-:W-:-:S13]  /*2b20*/  ISETP.NE.AND P6, PT, R59, RZ, PT ;  /* 0x000000ff3b00720c */ /* 0x000fda0003fc5270 */
[----:B------:R-:W-:Y:S05]  /*2b30*/  @!P6 BRA `(.L_x_42498) ;  /* 0xffffffe8008ce947 */ /* 0x000fea000383ffff */
[----:B------:R-:W-:Y:S05]  /*2b40*/  BSYNC B1 ;  /* 0x0000000000017941 */ /* 0x000fea0003800000 */
.L_x_42446:
[----:B------:R-:W-:Y:S05]  /*2b50*/  BRA `(.L_x_42444) ;  /* 0x0000003000ec7947 */ /* 0x000fea0003800000 */
.L_x_42445:
[----:B------:R-:W-:-:S09]  /*2b60*/  UISETP.GT.U32.AND UP0, UPT, UR5, 0x1f, UPT ;  /* 0x0000001f0500788c */ /* 0x000fd2000bf04070 */
[----:B------:R-:W-:Y:S05]  /*2b70*/  BRA.U UP0, `(.L_x_42499) ;  /* 0x0000001900847547 */ /* 0x000fea000b800000 */
[C---:B------:R-:W-:Y:S02]  /*2b80*/  VIADD R0, R44.reuse, 0x1 ;  /* 0x000000012c007836 */ /* 0x040fe40000000000 */
[----:B------:R-:W-:Y:S02]  /*2b90*/  IMAD.U32 R20, RZ, RZ, UR5 ;  /* 0x00000005ff147e24 */ /* 0x000fe4000f8e00ff */
[----:B------:R-:W-:Y:S01]  /*2ba0*/  VIADD R2, R44, 0x2 ;  /* 0x000000022c027836 */ /* 0x000fe20000000000 */
[----:B------:R-:W-:Y:S01]  /*2bb0*/  ISETP.GE.U32.AND P0, PT, R0, UR5, PT ;  /* 0x0000000500007c0c */ /* 0x000fe2000bf06070 */
[C---:B0-----:R-:W-:Y:S02]  /*2bc0*/  VIADD R3, R44.reuse, 0x3 ;  /* 0x000000032c037836 */ /* 0x041fe40000000000 */
[----:B------:R-:W-:Y:S01]  /*2bd0*/  VIADD R4, R44, 0x7 ;  /* 0x000000072c047836 */ /* 0x000fe20000000000 */
[----:B------:R-:W-:Y:S01]  /*2be0*/  SEL R37, R20, RZ, P0 ;  /* 0x000000ff14257207 */ /* 0x000fe20000000000 */
[----:B------:R-:W-:Y:S01]  /*2bf0*/  VIADD R21, R47, 0x1 ;  /* 0x000000012f157836 */ /* 0x000fe20000000000 */
[----:B------:R-:W-:Y:S01]  /*2c00*/  ISETP.GE.U32.AND P1, PT, R2, UR5, PT ;  /* 0x0000000502007c0c */ /* 0x000fe2000bf26070 */
[----:B------:R-:W-:Y:S01]  /*2c10*/  IMAD.MOV.U32 R22, RZ, RZ, RZ ;  /* 0x000000ffff167224 */ /* 0x000fe200078e00ff */
[----:B------:R-:W-:Y:S01]  /*2c20*/  ISETP.GE.U32.AND P0, PT, R3, UR5, PT ;  /* 0x0000000503007c0c */ /* 0x000fe2000bf06070 */
[----:B------:R-:W-:Y:S01]  /*2c30*/  IMAD.IADD R37, R0, 0x1, -R37 ;  /* 0x0000000100257824 */ /* 0x000fe200078e0a25 */
[----:B------:R-:W-:Y:S01]  /*2c40*/  SEL R36, R20, RZ, P1 ;  /* 0x000000ff14247207 */ /* 0x000fe20000800000 */
[----:B------:R-:W-:Y:S01]  /*2c50*/  VIADD R0, R44, 0x4 ;  /* 0x000000042c007836 */ /* 0x000fe20000000000 */
[----:B------:R-:W-:-:S02]  /*2c60*/  SEL R35, R20, RZ, P0 ;  /* 0x000000ff14237207 */ /* 0x000fc40000000000 */
[----:B------:R-:W-:Y:S01]  /*2c70*/  IADD3 R36, PT, PT, R2, -R36, RZ ;  /* 0x8000002402247210 */ /* 0x000fe20007ffe0ff */
[----:B------:R-:W-:Y:S01]  /*2c80*/  VIADD R2, R44, 0x5 ;  /* 0x000000052c027836 */ /* 0x000fe20000000000 */
[----:B------:R-:W-:Y:S01]  /*2c90*/  ISETP.GE.U32.AND P0, PT, R0, UR5, PT ;  /* 0x0000000500007c0c */ /* 0x000fe2000bf06070 */
[----:B------:R-:W-:Y:S01]  /*2ca0*/  IMAD.IADD R35, R3, 0x1, -R35 ;  /* 0x0000000103237824 */ /* 0x000fe200078e0a23 */
[----:B------:R-:W-:Y:S01]  /*2cb0*/  LOP3.LUT R21, R21, 0xf, RZ, 0xc0, !PT ;  /* 0x0000000f15157812 */ /* 0x000fe200078ec0ff */
[----:B------:R-:W-:Y:S01]  /*2cc0*/  VIADD R3, R44, 0x6 ;  /* 0x000000062c037836 */ /* 0x000fe20000000000 */
[----:B------:R-:W-:Y:S02]  /*2cd0*/  ISETP.GE.U32.AND P1, PT, R2, UR5, PT ;  /* 0x0000000502007c0c */ /* 0x000fe4000bf26070 */
[----:B------:R-:W-:Y:S02]  /*2ce0*/  SEL R34, R20, RZ, P0 ;  /* 0x000000ff14227207 */ /* 0x000fe40000000000 */
[----:B------:R-:W-:-:S02]  /*2cf0*/  ISETP.GE.U32.AND P0, PT, R3, UR5, PT ;  /* 0x0000000503007c0c */ /* 0x000fc4000bf06070 */
[----:B------:R-:W-:Y:S01]  /*2d00*/  SEL R33, R20, RZ, P1 ;  /* 0x000000ff14217207 */ /* 0x000fe20000800000 */
[----:B------:R-:W-:Y:S01]  /*2d10*/  IMAD.IADD R34, R0, 0x1, -R34 ;  /* 0x0000000100227824 */ /* 0x000fe200078e0a22 */
[----:B------:R-:W-:Y:S01]  /*2d20*/  SEL R32, R20, RZ, P0 ;  /* 0x000000ff14207207 */ /* 0x000fe20000000000 */
[----:B------:R-:W-:Y:S01]  /*2d30*/  VIADD R0, R44, 0x8 ;  /* 0x000000082c007836 */ /* 0x000fe20000000000 */
[----:B------:R-:W-:Y:S01]  /*2d40*/  ISETP.GE.U32.AND P1, PT, R4, UR5, PT ;  /* 0x0000000504007c0c */ /* 0x000fe2000bf26070 */
[----:B------:R-:W-:Y:S02]  /*2d50*/  IMAD.IADD R33, R2, 0x1, -R33 ;  /* 0x0000000102217824 */ /* 0x000fe400078e0a21 */
[----:B------:R-:W-:Y:S01]  /*2d60*/  IMAD.IADD R32, R3, 0x1, -R32 ;  /* 0x0000000103207824 */ /* 0x000fe200078e0a20 */
[----:B------:R-:W-:Y:S01]  /*2d70*/  SEL R31, R20, RZ, P1 ;  /* 0x000000ff141f7207 */ /* 0x000fe20000800000 */
[----:B------:R-:W-:Y:S01]  /*2d80*/  VIADD R2, R44, 0x9 ;  /* 0x000000092c027836 */ /* 0x000fe20000000000 */
[----:B------:R-:W-:Y:S01]  /*2d90*/  ISETP.GE.U32.AND P0, PT, R0, UR5, PT ;  /* 0x0000000500007c0c */ /* 0x000fe2000bf06070 */
[----:B------:R-:W-:Y:S01]  /*2da0*/  VIADD R3, R44, 0xa ;  /* 0x0000000a2c037836 */ /* 0x000fe20000000000 */
[----:B------:R-:W-:Y:S01]  /*2db0*/  IADD3 R31, PT, PT, R4, -R31, RZ ;  /* 0x8000001f041f7210 */ /* 0x000fe20007ffe0ff */
[----:B------:R-:W-:Y:S01]  /*2dc0*/  VIADD R4, R44, 0xb ;  /* 0x0000000b2c047836 */ /* 0x000fe20000000000 */
[----:B------:R-:W-:-:S02]  /*2dd0*/  ISETP.GE.U32.AND P1, PT, R2, UR5, PT ;  /* 0x0000000502007c0c */ /* 0x000fc4000bf26070 */
[C---:B------:R-:W-:Y:S02]  /*2de0*/  SEL R30, R20.reuse, RZ, P0 ;  /* 0x000000ff141e7207 */ /* 0x040fe40000000000 */
[C---:B------:R-:W-:Y:S02]  /*2df0*/  ISETP.GE.U32.AND P0, PT, R3.reuse, UR5, PT ;  /* 0x0000000503007c0c */ /* 0x040fe4000bf06070 */
        /* <DEDUP_REMOVED lines=10> */
[----:B------:R-:W-:-:S02]  /*2ea0*/  VIADD R3, R44, 0xe ;  /* 0x0000000e2c037836 */ /* 0x000fc40000000000 */
[----:B------:R-:W-:Y:S01]  /*2eb0*/  IMAD.IADD R27, R4, 0x1, -R27 ;  /* 0x00000001041b7824 */ /* 0x000fe200078e0a1b */
[----:B------:R-:W-:Y:S02]  /*2ec0*/  ISETP.GE.U32.AND P1, PT, R2, UR5, PT ;  /* 0x0000000502007c0c */ /* 0x000fe4000bf26070 */
[----:B------:R-:W-:Y:S02]  /*2ed0*/  SEL R26, R20, RZ, P0 ;  /* 0x000000ff141a7207 */ /* 0x000fe40000000000 */
[----:B------:R-:W-:Y:S02]  /*2ee0*/  IADD3 R4, PT, PT, R44, 0xf, RZ ;  /* 0x0000000f2c047810 */ /* 0x000fe40007ffe0ff */
[----:B------:R-:W-:Y:S01]  /*2ef0*/  ISETP.GE.U32.AND P0, PT, R3, UR5, PT ;  /* 0x0000000503007c0c */ /* 0x000fe2000bf06070 */
[----:B------:R-:W-:Y:S01]  /*2f00*/  IMAD.IADD R26, R0, 0x1, -R26 ;  /* 0x00000001001a7824 */ /* 0x000fe200078e0a1a */
[----:B------:R-:W-:Y:S02]  /*2f10*/  SEL R25, R20, RZ, P1 ;  /* 0x000000ff14197207 */ /* 0x000fe40000800000 */
[----:B------:R-:W-:-:S02]  /*2f20*/  ISETP.GE.U32.AND P1, PT, R4, UR5, PT ;  /* 0x0000000504007c0c */ /* 0x000fc4000bf26070 */
[----:B------:R-:W-:Y:S01]  /*2f30*/  SEL R24, R20, RZ, P0 ;  /* 0x000000ff14187207 */ /* 0x000fe20000000000 */
[----:B------:R-:W-:Y:S01]  /*2f40*/  IMAD.IADD R25, R2, 0x1, -R25 ;  /* 0x0000000102197824 */ /* 0x000fe200078e0a19 */
[----:B------:R-:W-:Y:S02]  /*2f50*/  ISETP.GE.U32.AND P0, PT, R44, UR5, PT ;  /* 0x000000052c007c0c */ /* 0x000fe4000bf06070 */
[C---:B------:R-:W-:Y:S01]  /*2f60*/  SEL R23, R20.reuse, RZ, P1 ;  /* 0x000000ff14177207 */ /* 0x040fe20000800000 */
[----:B------:R-:W-:Y:S01]  /*2f70*/  IMAD.IADD R24, R3, 0x1, -R24 ;  /* 0x0000000103187824 */ /* 0x000fe200078e0a18 */
[----:B------:R-:W-:-:S03]  /*2f80*/  SEL R20, R20, RZ, P0 ;  /* 0x000000ff14147207 */ /* 0x000fc60000000000 */
[----:B------:R-:W-:Y:S02]  /*2f90*/  IMAD.IADD R23, R4, 0x1, -R23 ;  /* 0x0000000104177824 */ /* 0x000fe400078e0a17 */
[----:B------:R-:W-:-:S07]  /*2fa0*/  IMAD.IADD R20, R44, 0x1, -R20 ;  /* 0x000000012c147824 */ /* 0x000fce00078e0a14 */
.L_x_42551:
        /* <DEDUP_REMOVED lines=19> */
.L_x_42500:
        /* <DEDUP_REMOVED lines=8> */
.L_x_42501:
        /* <DEDUP_REMOVED lines=10> */
.L_x_42502:
        /* <DEDUP_REMOVED lines=10> */
.L_x_42503:
        /* <DEDUP_REMOVED lines=10> */
.L_x_42504:
        /* <DEDUP_REMOVED lines=10> */
.L_x_42505:
[----:B0-2-4-:R-:W-:Y:S02]  /*33e0*/  P2R R3, PR, RZ, 0x1 ;  /* 0x00000001ff037803 */ /* 0x015fe40000000000 */
[----:B------:R-:W-:-:S04]  /*33f0*/  ISETP.GE.U32.AND P0, PT, R38, 0x8, PT ;  /* 0x000000082600780c */ /* 0x000fc80003f06070 */
[----:B------:R-:W-:Y:S02]  /*3400*/  P2R R39, PR, RZ, 0x1 ;  /* 0x00000001ff277803 */ /* 0x000fe40000000000 */
[----:B------:R-:W-:Y:S01]  /*3410*/  ISETP.NE.AND P0, PT, R3, RZ, PT ;  /* 0x000000ff0300720c */ /* 0x000fe20003f05270 */
[----:B------:R-:W-:-:S12]  /*3420*/  @!P6 BRA `(.L_x_42506) ;  /* 0x000000000024e947 */ /* 0x000fd80003800000 */
        /* <DEDUP_REMOVED lines=8> */
[----:B------:R0:W2:Y:S02]  /*34b0*/  LDS R12, [R3] ;  /* 0x00000000030c7984 */ /* 0x0000a40000000800 */
.L_x_42506:
        /* <DEDUP_REMOVED lines=15> */
.L_x_42507:
        /* <DEDUP_REMOVED lines=14> */
.L_x_42508:
        /* <DEDUP_REMOVED lines=15> */
.L_x_42509:
        /* <DEDUP_REMOVED lines=15> */
.L_x_42510:
        /* <DEDUP_REMOVED lines=15> */
.L_x_42511:
        /* <DEDUP_REMOVED lines=15> */
.L_x_42512:
        /* <DEDUP_REMOVED lines=15> */
.L_x_42513:
        /* <DEDUP_REMOVED lines=15> */
.L_x_42514:
        /* <DEDUP_REMOVED lines=15> */
.L_x_42515:
[----:B------:R-:W-:Y:S01]  /*3d20*/  ISETP.NE.AND P6, PT, R39, RZ, PT ;  /* 0x000000ff2700720c */ /* 0x000fe20003fc5270 */
[----:B------:R-:W-:Y:S01]  /*3d30*/  BSSY B0, `(.L_x_42516) ;  /* 0x0000082000007945 */ /* 0x000fe20003800000 */
[----:B------:R-:W-:Y:S02]  /*3d40*/  P2R R2, PR, RZ, 0x1 ;  /* 0x00000001ff027803 */ /* 0x000fe40000000000 */
[----:B------:R-:W-:-:S04]  /*3d50*/  ISETP.GE.AND P0, PT, R22, R53, PT ;  /* 0x000000351600720c */ /* 0x000fc80003f06270 */
[----:B------:R-:W-:Y:S02]  /*3d60*/  P2R R54, PR, RZ, 0x1 ;  /* 0x00000001ff367803 */ /* 0x000fe40000000000 */
[----:B------:R-:W-:-:S03]  /*3d70*/  ISETP.NE.AND P0, PT, R2, RZ, PT ;  /* 0x000000ff0200720c */ /* 0x000fc60003f05270 */
[----:B------:R-:W-:Y:S10]  /*3d80*/  @P6 BRA `(.L_x_42517) ;  /* 0x0000000400f06947 */ /* 0x000ff40003800000 */
[----:B------:R-:W5:Y:S08]  /*3d90*/  I2F.U32.RP R2, R38 ;  /* 0x0000002600027306 */ /* 0x000f700000209000 */
[----:B-----5:R-:W5:Y:S02]  /*3da0*/  MUFU.RCP R2, R2 ;  /* 0x0000000200027308 */ /* 0x020f640000001000 */
[----:B-----5:R-:W-:-:S06]  /*3db0*/  IADD3 R2, PT, PT, R2, 0xffffffe, RZ ;  /* 0x0ffffffe02027810 */ /* 0x020fcc0007ffe0ff */
[----:B------:R5:W1:Y:S02]  /*3dc0*/  F2I.FTZ.U32.TRUNC.NTZ R3, R2 ;  /* 0x0000000200037305 */ /* 0x000a64000021f000 */
[----:B-----5:R-:W-:Y:S02]  /*3dd0*/  IMAD.MOV.U32 R2, RZ, RZ, RZ ;  /* 0x000000ffff027224 */ /* 0x020fe400078e00ff */
[----:B-1----:R-:W-:-:S04]  /*3de0*/  IMAD.MOV R39, RZ, RZ, -R3 ;  /* 0x000000ffff277224 */ /* 0x002fc800078e0a03 */
        /* <DEDUP_REMOVED lines=10> */
[----:B------:R-:W-:Y:S01]  /*3e90*/  @P6 IMAD.IADD R39, R39, 0x1, -R38 ;  /* 0x0000000127276824 */ /* 0x000fe200078e0a26 */
[----:B------:R-:W-:-:S13]  /*3ea0*/  ISETP.NE.U32.AND P6, PT, R38, RZ, PT ;  /* 0x000000ff2600720c */ /* 0x000fda0003fc5070 */
[----:B------:R-:W-:Y:S02]  /*3eb0*/  @!P6 LOP3.LUT R39, RZ, R38, RZ, 0x33, !PT ;  /* 0x00000026ff27e212 */ /* 0x000fe400078e33ff */
[----:B------:R-:W1:Y:S02]  /*3ec0*/  S2R R38, SR_CgaCtaId ;  /* 0x0000000000267919 */ /* 0x000e640000008800 */
[C---:B-1----:R-:W-:Y:S02]  /*3ed0*/  LEA R2, R38.reuse, R2, 0x18 ;  /* 0x0000000226027211 */ /* 0x042fe400078ec0ff */
[----:B------:R-:W-:Y:S01]  /*3ee0*/  LEA R38, R38, R3, 0x18 ;  /* 0x0000000326267211 */ /* 0x000fe200078ec0ff */
[----:B------:R-:W-:Y:S02]  /*3ef0*/  IMAD.MOV.U32 R3, RZ, RZ, R49 ;  /* 0x000000ffff037224 */ /* 0x000fe400078e0031 */
[----:B------:R-:W-:-:S07]  /*3f00*/  IMAD R39, R39, 0x4, R2 ;  /* 0x0000000427277824 */ /* 0x000fce00078e0202 */
.L_x_42550:
[----:B-1----:R-:W-:Y:S02]  /*3f10*/  IMAD R58, R3, 0x84, R39 ;  /* 0x00000084033a7824 */ /* 0x002fe400078e0227 */
[----:B------:R-:W-:-:S04]  /*3f20*/  HFMA2 R40, -RZ, RZ, 0, 0 ;  /* 0x00000000ff287431 */ /* 0x000fc800000001ff */
[----:B------:R-:W1:Y:S01]  /*3f30*/  LDS R58, [R58] ;  /* 0x000000003a3a7984 */ /* 0x000e620000000800 */
[----:B------:R-:W-:Y:S05]  /*3f40*/  @!P5 BRA `(.L_x_42518) ;  /* 0x000000000010d947 */ /* 0x000fea0003800000 */
[----:B------:R-:W-:-:S03]  /*3f50*/  UMOV UR5, 0xffffffff ;  /* 0xffffffff00057882 */ /* 0x000fc60000000000 */
[----:B------:R-:W-:Y:S05]  /*3f60*/  BRA.DIV UR5, `(.L_x_42519) ;  /* 0x00000036052c7947 */ /* 0x000fea000b800000 */
[----:B-1----:R1:W0:Y:S02]  /*3f70*/  SHFL.IDX PT, R40, R58, R20, R41 ;  /* 0x000000143a287389 */ /* 0x00222400000e0029 */
.L_x_42658:
[----:B0-----:R-:W-:-:S07]  /*3f80*/  IMAD R40, R18, R40, RZ ;  /* 0x0000002812287224 */ /* 0x001fce00078e02ff */
.L_x_42518:
[----:B------:R-:W-:Y:S05]  /*3f90*/  @!P4 BRA `(.L_x_42520) ;  /* 0x000000000010c947 */ /* 0x000fea0003800000 */
[----:B------:R-:W-:-:S03]  /*3fa0*/  UMOV UR5, 0xffffffff ;  /* 0xffffffff00057882 */ /* 0x000fc60000000000 */
[----:B------:R-:W-:Y:S05]  /*3fb0*/  BRA.DIV UR5, `(.L_x_42521) ;  /* 0x00000036053c7947 */ /* 0x000fea000b800000 */
[----:B-1----:R1:W0:Y:S02]  /*3fc0*/  SHFL.IDX PT, R57, R58, R37, R41 ;  /* 0x000000253a397389 */ /* 0x00222400000e0029 */
.L_x_42661:
[----:B0--3--:R-:W-:-:S07]  /*3fd0*/  IMAD R40, R17, R57, R40 ;  /* 0x0000003911287224 */ /* 0x009fce00078e0228 */
.L_x_42520:
[----:B------:R-:W-:Y:S05]  /*3fe0*/  @!P3 BRA `(.L_x_42522) ;  /* 0x000000000010b947 */ /* 0x000fea0003800000 */
[----:B------:R-:W-:-:S03]  /*3ff0*/  UMOV UR5, 0xffffffff ;  /* 0xffffffff00057882 */ /* 0x000fc60000000000 */
[----:B------:R-:W-:Y:S05]  /*4000*/  BRA.DIV UR5, `(.L_x_42523) ;  /* 0x0000003605487947 */ /* 0x000fea000b800000 */
[----:B-1----:R1:W0:Y:S02]  /*4010*/  SHFL.IDX PT, R57, R58, R36, R41 ;  /* 0x000000243a397389 */ /* 0x00222400000e0029 */
.L_x_42664:
[----:B0-----:R-:W-:-:S07]  /*4020*/  IMAD R40, R16, R57, R40 ;  /* 0x0000003910287224 */ /* 0x001fce00078e0228 */
.L_x_42522:
[----:B------:R-:W-:Y:S05]  /*4030*/  @!P2 BRA `(.L_x_42524) ;  /* 0x000000000010a947 */ /* 0x000fea0003800000 */
[----:B------:R-:W-:-:S03]  /*4040*/  UMOV UR5, 0xffffffff ;  /* 0xffffffff00057882 */ /* 0x000fc60000000000 */
[----:B------:R-:W-:Y:S05]  /*4050*/  BRA.DIV UR5, `(.L_x_42525) ;  /* 0x0000003605547947 */ /* 0x000fea000b800000 */
[----:B-1----:R1:W0:Y:S02]  /*4060*/  SHFL.IDX PT, R57, R58, R35, R41 ;  /* 0x000000233a397389 */ /* 0x00222400000e0029 */
.L_x_42667:
[----:B0-----:R-:W-:-:S07]  /*4070*/  IMAD R40, R15, R57, R40 ;  /* 0x000000390f287224 */ /* 0x001fce00078e0228 */
.L_x_42524:
[----:B------:R-:W-:Y:S05]  /*4080*/  @!P1 BRA `(.L_x_42526) ;  /* 0x0000000000109947 */ /* 0x000fea0003800000 */
[----:B------:R-:W-:-:S03]  /*4090*/  UMOV UR5, 0xffffffff ;  /* 0xffffffff00057882 */ /* 0x000fc60000000000 */
[----:B------:R-:W-:Y:S05]  /*40a0*/  BRA.DIV UR5, `(.L_x_42527) ;  /* 0x0000003605607947 */ /* 0x000fea000b800000 */
[----:B-1----:R1:W0:Y:S02]  /*40b0*/  SHFL.IDX PT, R57, R58, R34, R41 ;  /* 0x000000223a397389 */ /* 0x00222400000e0029 */
.L_x_42670:
[----:B0-----:R-:W-:-:S07]  /*40c0*/  IMAD R40, R14, R57, R40 ;  /* 0x000000390e287224 */ /* 0x001fce00078e0228 */
.L_x_42526:
[----:B------:R-:W-:Y:S05]  /*40d0*/  @!P0 BRA `(.L_x_42528) ;  /* 0x0000000000108947 */ /* 0x000fea0003800000 */
[----:B------:R-:W-:-:S03]  /*40e0*/  UMOV UR5, 0xffffffff ;  /* 0xffffffff00057882 */ /* 0x000fc60000000000 */
[----:B------:R-:W-:Y:S05]  /*40f0*/  BRA.DIV UR5, `(.L_x_42529) ;  /* 0x00000036056c7947 */ /* 0x000fea000b800000 */
[----:B-1----:R1:W0:Y:S02]  /*4100*/  SHFL.IDX PT, R57, R58, R33, R41 ;  /* 0x000000213a397389 */ /* 0x00222400000e0029 */
.L_x_42673:
[----:B0-----:R-:W-:-:S07]  /*4110*/  IMAD R40, R13, R57, R40 ;  /* 0x000000390d287224 */ /* 0x001fce00078e0228 */
.L_x_42528:
[----:B------:R-:W5:Y:S02]  /*4120*/  LDC R55, c[0x0][0x3ac] ;  /* 0x0000eb00ff377b82 */ /* 0x000f640000000800 */
[----:B-----5:R-:W-:-:S13]  /*4130*/  ISETP.GE.U32.AND P6, PT, R55, 0x7, PT ;  /* 0x000000073700780c */ /* 0x020fda0003fc6070 */
[----:B------:R-:W-:Y:S05]  /*4140*/  @!P6 BRA `(.L_x_42530) ;  /* 0x000000000010e947 */ /* 0x000fea0003800000 */
[----:B------:R-:W-:-:S03]  /*4150*/  UMOV UR5, 0xffffffff ;  /* 0xffffffff00057882 */ /* 0x000fc60000000000 */
[----:B------:R-:W-:Y:S05]  /*4160*/  BRA.DIV UR5, `(.L_x_42531) ;  /* 0x0000003605707947 */ /* 0x000fea000b800000 */
[----:B-1----:R1:W0:Y:S02]  /*4170*/  SHFL.IDX PT, R57, R58, R32, R41 ;  /* 0x000000203a397389 */ /* 0x00222400000e0029 */
.L_x_42676:
[----:B0-2---:R-:W-:-:S07]  /*4180*/  IMAD R40, R12, R57, R40 ;  /* 0x000000390c287224 */ /* 0x005fce00078e0228 */
.L_x_42530:
[----:B------:R-:W-:-:S13]  /*4190*/  ISETP.GE.U32.AND P6, PT, R55, 0x8, PT ;  /* 0x000000083700780c */ /* 0x000fda0003fc6070 */
[----:B------:R-:W-:Y:S05]  /*41a0*/  @!P6 BRA `(.L_x_42532) ;  /* 0x000000000010e947 */ /* 0x000fea0003800000 */
[----:B------:R-:W-:-:S03]  /*41b0*/  UMOV UR5, 0xffffffff ;  /* 0xffffffff00057882 */ /* 0x000fc60000000000 */
[----:B------:R-:W-:Y:S05]  /*41c0*/  BRA.DIV UR5, `(.L_x_42533) ;  /* 0x0000003605787947 */ /* 0x000fea000b800000 */
[----:B-1----:R1:W0:Y:S02]  /*41d0*/  SHFL.IDX PT, R57, R58, R31, R41 ;  /* 0x0000001f3a397389 */ /* 0x00222400000e0029 */
.L_x_42679:
[----:B0---4-:R-:W-:-:S07]  /*41e0*/  IMAD R40, R11, R57, R40 ;  /* 0x000000390b287224 */ /* 0x011fce00078e0228 */
.L_x_42532:
[----:B------:R-:W-:-:S13]  /*41f0*/  ISETP.GE.U32.AND P6, PT, R55, 0x9, PT ;  /* 0x000000093700780c */ /* 0x000fda0003fc6070 */
[----:B------:R-:W-:Y:S05]  /*4200*/  @!P6 BRA `(.L_x_42534) ;  /* 0x000000000010e947 */ /* 0x000fea0003800000 */
[----:B------:R-:W-:-:S03]  /*4210*/  UMOV UR5, 0xffffffff ;  /* 0xffffffff00057882 */ /* 0x000fc60000000000 */
[----:B------:R-:W-:Y:S05]  /*4220*/  BRA.DIV UR5, `(.L_x_42535) ;  /* 0x0000003605807947 */ /* 0x000fea000b800000 */
[----:B-1----:R1:W0:Y:S02]  /*4230*/  SHFL.IDX PT, R57, R58, R30, R41 ;  /* 0x0000001e3a397389 */ /* 0x00222400000e0029 */
.L_x_42682:
[----:B0-----:R-:W-:-:S07]  /*4240*/  IMAD R40, R10, R57, R40 ;  /* 0x000000390a287224 */ /* 0x001fce00078e0228 */
.L_x_42534:
[----:B------:R-:W-:-:S13]  /*4250*/  ISETP.GE.U32.AND P6, PT, R55, 0xa, PT ;  /* 0x0000000a3700780c */ /* 0x000fda0003fc6070 */
[----:B------:R-:W-:Y:S05]  /*4260*/  @!P6 BRA `(.L_x_42536) ;  /* 0x000000000010e947 */ /* 0x000fea0003800000 */
[----:B------:R-:W-:-:S03]  /*4270*/  UMOV UR5, 0xffffffff ;  /* 0xffffffff00057882 */ /* 0x000fc60000000000 */
[----:B------:R-:W-:Y:S05]  /*4280*/  BRA.DIV UR5, `(.L_x_42537) ;  /* 0x0000003605887947 */ /* 0x000fea000b800000 */
[----:B-1----:R1:W0:Y:S02]  /*4290*/  SHFL.IDX PT, R57, R58, R29, R41 ;  /* 0x0000001d3a397389 */ /* 0x00222400000e0029 */
.L_x_42685:
[----:B0-----:R-:W-:-:S07]  /*42a0*/  IMAD R40, R9, R57, R40 ;  /* 0x0000003909287224 */ /* 0x001fce00078e0228 */
.L_x_42536:
[----:B------:R-:W-:-:S13]  /*42b0*/  ISETP.GE.U32.AND P6, PT, R55, 0xb, PT ;  /* 0x0000000b3700780c */ /* 0x000fda0003fc6070 */
[----:B------:R-:W-:Y:S05]  /*42c0*/  @!P6 BRA `(.L_x_42538) ;  /* 0x000000000010e947 */ /* 0x000fea0003800000 */
[----:B------:R-:W-:-:S03]  /*42d0*/  UMOV UR5, 0xffffffff ;  /* 0xffffffff00057882 */ /* 0x000fc60000000000 */
[----:B------:R-:W-:Y:S05]  /*42e0*/  BRA.DIV UR5, `(.L_x_42539) ;  /* 0x0000003605907947 */ /* 0x000fea000b800000 */
[----:B-1----:R1:W0:Y:S02]  /*42f0*/  SHFL.IDX PT, R57, R58, R28, R41 ;  /* 0x0000001c3a397389 */ /* 0x00222400000e0029 */
.L_x_42688:
[----:B0-----:R-:W-:-:S07]  /*4300*/  IMAD R40, R8, R57, R40 ;  /* 0x0000003908287224 */ /* 0x001fce00078e0228 */
.L_x_42538:
[----:B------:R-:W-:-:S13]  /*4310*/  ISETP.GE.U32.AND P6, PT, R55, 0xc, PT ;  /* 0x0000000c3700780c */ /* 0x000fda0003fc6070 */
[----:B------:R-:W-:Y:S05]  /*4320*/  @!P6 BRA `(.L_x_42540) ;  /* 0x000000000010e947 */ /* 0x000fea0003800000 */
[----:B------:R-:W-:-:S03]  /*4330*/  UMOV UR5, 0xffffffff ;  /* 0xffffffff00057882 */ /* 0x000fc60000000000 */
[----:B------:R-:W-:Y:S05]  /*4340*/  BRA.DIV UR5, `(.L_x_42541) ;  /* 0x0000003605987947 */ /* 0x000fea000b800000 */
[----:B-1----:R1:W0:Y:S02]  /*4350*/  SHFL.IDX PT, R57, R58, R27, R41 ;  /* 0x0000001b3a397389 */ /* 0x00222400000e0029 */
.L_x_42691:
[----:B0-----:R-:W-:-:S07]  /*4360*/  IMAD R40, R7, R57, R40 ;  /* 0x0000003907287224 */ /* 0x001fce00078e0228 */
.L_x_42540:
[----:B------:R-:W-:-:S13]  /*4370*/  ISETP.GE.U32.AND P6, PT, R55, 0xd, PT ;  /* 0x0000000d3700780c */ /* 0x000fda0003fc6070 */
[----:B------:R-:W-:Y:S05]  /*4380*/  @!P6 BRA `(.L_x_42542) ;  /* 0x000000000010e947 */ /* 0x000fea0003800000 */
[----:B------:R-:W-:-:S03]  /*4390*/  UMOV UR5, 0xffffffff ;  /* 0xffffffff00057882 */ /* 0x000fc60000000000 */
[----:B------:R-:W-:Y:S05]  /*43a0*/  BRA.DIV UR5, `(.L_x_42543) ;  /* 0x0000003605a07947 */ /* 0x000fea000b800000 */
[----:B-1----:R1:W0:Y:S02]  /*43b0*/  SHFL.IDX PT, R57, R58, R26, R41 ;  /* 0x0000001a3a397389 */ /* 0x00222400000e0029 */
.L_x_42694:
[----:B0-----:R-:W-:-:S07]  /*43c0*/  IMAD R40, R6, R57, R40 ;  /* 0x0000003906287224 */ /* 0x001fce00078e0228 */
.L_x_42542:
[----:B------:R-:W-:-:S13]  /*43d0*/  ISETP.GE.U32.AND P6, PT, R55, 0xe, PT ;  /* 0x0000000e3700780c */ /* 0x000fda0003fc6070 */
[----:B------:R-:W-:Y:S05]  /*43e0*/  @!P6 BRA `(.L_x_42544) ;  /* 0x000000000010e947 */ /* 0x000fea0003800000 */
[----:B------:R-:W-:-:S03]  /*43f0*/  UMOV UR5, 0xffffffff ;  /* 0xffffffff00057882 */ /* 0x000fc60000000000 */
[----:B------:R-:W-:Y:S05]  /*4400*/  BRA.DIV UR5, `(.L_x_42545) ;  /* 0x0000003605a87947 */ /* 0x000fea000b800000 */
[----:B-1----:R1:W0:Y:S02]  /*4410*/  SHFL.IDX PT, R57, R58, R25, R41 ;  /* 0x000000193a397389 */ /* 0x00222400000e0029 */
.L_x_42697:
[----:B0-----:R-:W-:-:S07]  /*4420*/  IMAD R40, R5, R57, R40 ;  /* 0x0000003905287224 */ /* 0x001fce00078e0228 */
.L_x_42544:
[----:B------:R-:W-:-:S13]  /*4430*/  ISETP.GE.U32.AND P6, PT, R55, 0xf, PT ;  /* 0x0000000f3700780c */ /* 0x000fda0003fc6070 */
[----:B------:R-:W-:Y:S05]  /*4440*/  @!P6 BRA `(.L_x_42546) ;  /* 0x000000000010e947 */ /* 0x000fea0003800000 */
[----:B------:R-:W-:-:S03]  /*4450*/  UMOV UR5, 0xffffffff ;  /* 0xffffffff00057882 */ /* 0x000fc60000000000 */
[----:B------:R-:W-:Y:S05]  /*4460*/  BRA.DIV UR5, `(.L_x_42547) ;  /* 0x0000003605b07947 */ /* 0x000fea000b800000 */
[----:B-1----:R1:W0:Y:S02]  /*4470*/  SHFL.IDX PT, R57, R58, R24, R41 ;  /* 0x000000183a397389 */ /* 0x00222400000e0029 */
.L_x_42700:
[----:B0-----:R-:W-:-:S07]  /*4480*/  IMAD R40, R4, R57, R40 ;  /* 0x0000003904287224 */ /* 0x001fce00078e0228 */
.L_x_42546:
[----:B------:R-:W-:-:S13]  /*4490*/  ISETP.GE.U32.AND P6, PT, R55, 0x10, PT ;  /* 0x000000103700780c */ /* 0x000fda0003fc6070 */
[----:B------:R-:W-:Y:S05]  /*44a0*/  @!P6 BRA `(.L_x_42548) ;  /* 0x000000000010e947 */ /* 0x000fea0003800000 */
[----:B------:R-:W-:-:S03]  /*44b0*/  UMOV UR5, 0xffffffff ;  /* 0xffffffff00057882 */ /* 0x000fc60000000000 */
[----:B------:R-:W-:Y:S05]  /*44c0*/  BRA.DIV UR5, `(.L_x_42549) ;  /* 0x0000003605b87947 */ /* 0x000fea000b800000 */
[----:B-1----:R1:W0:Y:S02]  /*44d0*/  SHFL.IDX PT, R57, R58, R23, R41 ;  /* 0x000000173a397389 */ /* 0x00222400000e0029 */
.L_x_42703:
[----:B0-----:R-:W-:-:S07]  /*44e0*/  IMAD R40, R0, R57, R40 ;  /* 0x0000003900287224 */ /* 0x001fce00078e0228 */
.L_x_42548:
[----:B------:R-:W-:Y:S02]  /*44f0*/  IMAD R2, R53, R3, R19 ;  /* 0x0000000335027224 */ /* 0x000fe400078e0213 */
[----:B------:R-:W-:Y:S02]  /*4500*/  IMAD.IADD R3, R48, 0x1, R3 ;  /* 0x0000000130037824 */ /* 0x000fe400078e0203 */
[----:B------:R-:W-:-:S03]  /*4510*/  IMAD R2, R2, 0x4, R38 ;  /* 0x0000000402027824 */ /* 0x000fc600078e0226 */
[----:B------:R-:W-:Y:S02]  /*4520*/  ISETP.GE.AND P6, PT, R3, UR4, PT ;  /* 0x0000000403007c0c */ /* 0x000fe4000bfc6270 */
[----:B------:R0:W-:Y:S11]  /*4530*/  STS [R2], R40 ;  /* 0x0000002802007388 */ /* 0x0001f60000000800 */
[----:B0-----:R-:W-:Y:S05]  /*4540*/  @!P6 BRA `(.L_x_42550) ;  /* 0xfffffff80070e947 */ /* 0x001fea000383ffff */
.L_x_42517:
[----:B------:R-:W-:Y:S05]  /*4550*/  BSYNC B0 ;  /* 0x0000000000007941 */ /* 0x000fea0003800000 */
.L_x_42516:
[----:B------:R-:W-:-:S13]  /*4560*/  ISETP.NE.AND P6, PT, R54, RZ, PT ;  /* 0x000000ff3600720c */ /* 0x000fda0003fc5270 */
[----:B------:R-:W-:Y:S05]  /*4570*/  @!P6 BRA `(.L_x_42551) ;  /* 0xffffffe8008ce947 */ /* 0x000fea000383ffff */
[----:B------:R-:W-:Y:S05]  /*4580*/  BRA `(.L_x_42444) ;  /* 0x0000001800607947 */ /* 0x000fea0003800000 */
.L_x_42499:
[C---:B------:R-:W-:Y:S01]  /*4590*/  VIADD R39, R44.reuse, 0x1 ;  /* 0x000000012c277836 */ /* 0x040fe20000000000 */
[C---:B------:R-:W-:Y:S01]  /*45a0*/  IADD3 R35, PT, PT, R44.reuse, 0x5, RZ ;  /* 0x000000052c237810 */ /* 0x040fe20007ffe0ff */
[----:B------:R-:W-:Y:S02]  /*45b0*/  IMAD.U32 R22, RZ, RZ, UR5 ;  /* 0x00000005ff167e24 */ /* 0x000fe4000f8e00ff */
[C---:B------:R-:W-:Y:S01]  /*45c0*/  VIADD R37, R44.reuse, 0x3 ;  /* 0x000000032c257836 */ /* 0x040fe20000000000 */
[----:B------:R-:W-:Y:S01]  /*45d0*/  ISETP.GE.AND P0, PT, R39, UR5, PT ;  /* 0x0000000527007c0c */ /* 0x000fe2000bf06270 */
[C---:B------:R-:W-:Y:S02]  /*45e0*/  VIADD R38, R44.reuse, 0x2 ;  /* 0x000000022c267836 */ /* 0x040fe40000000000 */
[----:B------:R-:W-:Y:S01]  /*45f0*/  VIADD R36, R44, 0x4 ;  /* 0x000000042c247836 */ /* 0x000fe20000000000 */
[----:B------:R-:W-:Y:S01]  /*4600*/  SEL R2, R22, RZ, P0 ;  /* 0x000000ff16027207 */ /* 0x000fe20000000000 */
[C---:B------:R-:W-:Y:S01]  /*4610*/  VIADD R34, R44.reuse, 0x6 ;  /* 0x000000062c227836 */ /* 0x040fe20000000000 */
[----:B------:R-:W-:Y:S01]  /*4620*/  ISETP.GE.AND P0, PT, R37, UR5, PT ;  /* 0x0000000525007c0c */ /* 0x000fe2000bf06270 */
[----:B------:R-:W-:Y:S01]  /*4630*/  VIADD R33, R44, 0x7 ;  /* 0x000000072c217836 */ /* 0x000fe20000000000 */
[----:B------:R-:W-:Y:S01]  /*4640*/  ISETP.GE.AND P1, PT, R38, UR5, PT ;  /* 0x0000000526007c0c */ /* 0x000fe2000bf26270 */
[----:B------:R-:W-:Y:S01]  /*4650*/  IMAD.IADD R39, R39, 0x1, -R2 ;  /* 0x0000000127277824 */ /* 0x000fe200078e0a02 */
[----:B------:R-:W-:Y:S01]  /*4660*/  SEL R2, R22, RZ, P0 ;  /* 0x000000ff16027207 */ /* 0x000fe20000000000 */
[----:B------:R-:W-:Y:S01]  /*4670*/  VIADD R32, R44, 0x8 ;  /* 0x000000082c207836 */ /* 0x000fe20000000000 */
[----:B------:R-:W-:Y:S01]  /*4680*/  ISETP.GE.AND P0, PT, R36, UR5, PT ;  /* 0x0000000524007c0c */ /* 0x000fe2000bf06270 */
[----:B------:R-:W-:Y:S01]  /*4690*/  VIADD R31, R44, 0x9 ;  /* 0x000000092c1f7836 */ /* 0x000fe20000000000 */
[----:B0-----:R-:W-:Y:S01]  /*46a0*/  SEL R3, R22, RZ, P1 ;  /* 0x000000ff16037207 */ /* 0x001fe20000800000 */
[----:B------:R-:W-:Y:S01]  /*46b0*/  IMAD.IADD R37, R37, 0x1, -R2 ;  /* 0x0000000125257824 */ /* 0x000fe200078e0a02 */
        /* <DEDUP_REMOVED lines=15> */
[----:B------:R-:W-:Y:S01]  /*47b0*/  VIADD R26, R44, 0xe ;  /* 0x0000000e2c1a7836 */ /* 0x000fe20000000000 */
[----:B------:R-:W-:Y:S01]  /*47c0*/  IADD3 R34, PT, PT, R34, -R2, RZ ;  /* 0x8000000222227210 */ /* 0x000fe20007ffe0ff */
[----:B------:R-:W-:Y:S01]  /*47d0*/  VIADD R25, R44, 0xf ;  /* 0x0000000f2c197836 */ /* 0x000fe20000000000 */
[----:B------:R-:W-:Y:S01]  /*47e0*/  SEL R2, R22, RZ, P0 ;  /* 0x000000ff16027207 */ /* 0x000fe20000000000 */
[----:B------:R-:W-:Y:S01]  /*47f0*/  IMAD.IADD R33, R33, 0x1, -R3 ;  /* 0x0000000121217824 */ /* 0x000fe200078e0a03 */
[----:B------:R-:W-:Y:S01]  /*4800*/  ISETP.GE.AND P1, PT, R31, UR5, PT ;  /* 0x000000051f007c0c */ /* 0x000fe2000bf26270 */
[----:B------:R-:W-:Y:S01]  /*4810*/  IMAD.MOV.U32 R23, RZ, RZ, -0x100 ;  /* 0xffffff00ff177424 */ /* 0x000fe200078e00ff */
[----:B------:R-:W-:Y:S01]  /*4820*/  ISETP.GE.AND P0, PT, R30, UR5, PT ;  /* 0x000000051e007c0c */ /* 0x000fe2000bf06270 */
[----:B------:R-:W-:Y:S01]  /*4830*/  IMAD.IADD R32, R32, 0x1, -R2 ;  /* 0x0000000120207824 */ /* 0x000fe200078e0a02 */
[C---:B------:R-:W-:Y:S01]  /*4840*/  SEL R3, R22.reuse, RZ, P1 ;  /* 0x000000ff16037207 */ /* 0x040fe20000800000 */
[----:B------:R-:W-:Y:S01]  /*4850*/  IMAD.MOV.U32 R24, RZ, RZ, RZ ;  /* 0x000000ffff187224 */ /* 0x000fe200078e00ff */
[----:B------:R-:W-:Y:S01]  /*4860*/  SEL R2, R22, RZ, P0 ;  /* 0x000000ff16027207 */ /* 0x000fe20000000000 */
[----:B------:R-:W-:Y:S01]  /*4870*/  IMAD R23, R0, R23, 0x201f ;  /* 0x0000201f00177424 */ /* 0x000fe200078e0217 */
[----:B------:R-:W-:Y:S01]  /*4880*/  ISETP.GE.AND P1, PT, R29, UR5, PT ;  /* 0x000000051d007c0c */ /* 0x000fe2000bf26270 */
[----:B------:R-:W-:Y:S01]  /*4890*/  IMAD.IADD R31, R31, 0x1, -R3 ;  /* 0x000000011f1f7824 */ /* 0x000fe200078e0a03 */
[----:B------:R-:W-:Y:S01]  /*48a0*/  ISETP.GE.AND P0, PT, R28, UR5, PT ;  /* 0x000000051c007c0c */ /* 0x000fe2000bf06270 */
[----:B------:R-:W-:Y:S01]  /*48b0*/  IMAD.IADD R30, R30, 0x1, -R2 ;  /* 0x000000011e1e7824 */ /* 0x000fe200078e0a02 */
[----:B------:R-:W-:-:S02]  /*48c0*/  SEL R3, R22, RZ, P1 ;  /* 0x000000ff16037207 */ /* 0x000fc40000800000 */
[----:B------:R-:W-:Y:S02]  /*48d0*/  ISETP.GE.AND P1, PT, R27, UR5, PT ;  /* 0x000000051b007c0c */ /* 0x000fe4000bf26270 */
[----:B------:R-:W-:Y:S02]  /*48e0*/  SEL R2, R22, RZ, P0 ;  /* 0x000000ff16027207 */ /* 0x000fe40000000000 */
[----:B------:R-:W-:Y:S02]  /*48f0*/  ISETP.GE.AND P0, PT, R26, UR5, PT ;  /* 0x000000051a007c0c */ /* 0x000fe4000bf06270 */
[----:B------:R-:W-:Y:S01]  /*4900*/  IADD3 R29, PT, PT, R29, -R3, RZ ;  /* 0x800000031d1d7210 */ /* 0x000fe20007ffe0ff */
[----:B------:R-:W-:Y:S01]  /*4910*/  IMAD.IADD R28, R28, 0x1, -R2 ;  /* 0x000000011c1c7824 */ /* 0x000fe200078e0a02 */
[----:B------:R-:W-:Y:S02]  /*4920*/  SEL R3, R22, RZ, P1 ;  /* 0x000000ff16037207 */ /* 0x000fe40000800000 */
[----:B------:R-:W-:-:S02]  /*4930*/  ISETP.GE.AND P1, PT, R25, UR5, PT ;  /* 0x0000000519007c0c */ /* 0x000fc4000bf26270 */
[----:B------:R-:W-:Y:S01]  /*4940*/  SEL R2, R22, RZ, P0 ;  /* 0x000000ff16027207 */ /* 0x000fe20000000000 */
[----:B------:R-:W-:Y:S01]  /*4950*/  IMAD.IADD R27, R27, 0x1, -R3 ;  /* 0x000000011b1b7824 */ /* 0x000fe200078e0a03 */
[----:B------:R-:W-:Y:S02]  /*4960*/  ISETP.GE.AND P0, PT, R44, UR5, PT ;  /* 0x000000052c007c0c */ /* 0x000fe4000bf06270 */
[----:B------:R-:W-:Y:S01]  /*4970*/  SEL R3, R22, RZ, P1 ;  /* 0x000000ff16037207 */ /* 0x000fe20000800000 */
[----:B------:R-:W-:Y:S01]  /*4980*/  IMAD.IADD R26, R26, 0x1, -R2 ;  /* 0x000000011a1a7824 */ /* 0x000fe200078e0a02 */
[----:B------:R-:W-:-:S03]  /*4990*/  SEL R22, R22, RZ, P0 ;  /* 0x000000ff16167207 */ /* 0x000fc60000000000 */
[----:B------:R-:W-:Y:S01]  /*49a0*/  IMAD.IADD R25, R25, 0x1, -R3 ;  /* 0x0000000119197824 */ /* 0x000fe200078e0a03 */
[----:B------:R-:W-:-:S07]  /*49b0*/  IADD3 R22, PT, PT, R44, -R22, RZ ;  /* 0x800000162c167210 */ /* 0x000fce0007ffe0ff */
.L_x_42603:
[----:B0-----:R-:W0:Y:S01]  /*49c0*/  LDC R40, c[0x0][0x3ac] ;  /* 0x0000eb00ff287b82 */ /* 0x001e220000000800 */
[----:B------:R-:W-:Y:S01]  /*49d0*/  ISETP.GE.AND P0, PT, R49, UR4, PT ;  /* 0x0000000431007c0c */ /* 0x000fe2000bf06270 */
        /* <DEDUP_REMOVED lines=18> */
.L_x_42552:
        /* <DEDUP_REMOVED lines=10> */
.L_x_42553:
        /* <DEDUP_REMOVED lines=10> */
.L_x_42554:
        /* <DEDUP_REMOVED lines=10> */
.L_x_42555:
        /* <DEDUP_REMOVED lines=10> */
.L_x_42556:
        /* <DEDUP_REMOVED lines=11> */
.L_x_42557:
        /* <DEDUP_REMOVED lines=11> */
.L_x_42558:
        /* <DEDUP_REMOVED lines=11> */
.L_x_42559:
        /* <DEDUP_REMOVED lines=10> */
.L_x_42560:
        /* <DEDUP_REMOVED lines=11> */
.L_x_42561:
        /* <DEDUP_REMOVED lines=11> */
.L_x_42562:
        /* <DEDUP_REMOVED lines=11> */
.L_x_42563:
        /* <DEDUP_REMOVED lines=11> */
.L_x_42564:
        /* <DEDUP_REMOVED lines=11> */
.L_x_42565:
        /* <DEDUP_REMOVED lines=11> */
.L_x_42566:
[----:B------:R-:W-:Y:S01]  /*5450*/  ISETP.GE.AND P5, PT, R24, R53, PT ;  /* 0x000000351800720c */ /* 0x000fe20003fa6270 */
        /* <DEDUP_REMOVED lines=10> */
.L_x_42567:
[----:B------:R-:W-:-:S13]  /*5500*/  ISETP.NE.AND P6, PT, R54, RZ, PT ;  /* 0x000000ff3600720c */ /* 0x000fda0003fc5270 */
[----:B------:R-:W-:Y:S05]  /*5510*/  @P6 BRA `(.L_x_42568) ;  /* 0x0000000800786947 */ /* 0x000fea0003800000 */
[----:B------:R-:W-:Y:S01]  /*5520*/  IABS R54, R40 ;  /* 0x0000002800367213 */ /* 0x000fe20000000000 */
[----:B------:R-:W5:Y:S01]  /*5530*/  S2UR UR6, SR_CgaCtaId ;  /* 0x00000000000679c3 */ /* 0x000f620000008800 */
[----:B------:R-:W-:Y:S02]  /*5540*/  UMOV UR5, 0x400 ;  /* 0x0000040000057882 */ /* 0x000fe40000000000 */
[----:B0-----:R-:W0:Y:S08]  /*5550*/  I2F.RP R2, R54 ;  /* 0x0000003600027306 */ /* 0x001e300000209400 */
[----:B0-----:R-:W0:Y:S01]  /*5560*/  MUFU.RCP R2, R2 ;  /* 0x0000000200027308 */ /* 0x001e220000001000 */
[----:B-----5:R-:W-:Y:S01]  /*5570*/  ULEA UR5, UR6, UR5, 0x18 ;  /* 0x0000000506057291 */ /* 0x020fe2000f8ec0ff */
[----:B0-----:R-:W-:-:S06]  /*5580*/  VIADD R2, R2, 0xffffffe ;  /* 0x0ffffffe02027836 */ /* 0x001fcc0000000000 */
[----:B--2-4-:R0:W2:Y:S02]  /*5590*/  F2I.FTZ.U32.TRUNC.NTZ R3, R2 ;  /* 0x0000000200037305 */ /* 0x0140a4000021f000 */
[----:B0-----:R-:W-:Y:S02]  /*55a0*/  IMAD.MOV.U32 R2, RZ, RZ, RZ ;  /* 0x000000ffff027224 */ /* 0x001fe400078e00ff */
[----:B--2---:R-:W-:-:S04]  /*55b0*/  IMAD.MOV R55, RZ, RZ, -R3 ;  /* 0x000000ffff377224 */ /* 0x004fc800078e0a03 */
        /* <DEDUP_REMOVED lines=14> */
[----:B------:R-:W-:Y:S01]  /*56a0*/  @!P6 LOP3.LUT R54, RZ, R40, RZ, 0x33, !PT ;  /* 0x00000028ff36e212 */ /* 0x000fe200078e33ff */
[----:B------:R-:W-:-:S03]  /*56b0*/  IMAD.MOV.U32 R40, RZ, RZ, R49 ;  /* 0x000000ffff287224 */ /* 0x000fc600078e0031 */
[----:B------:R-:W-:-:S07]  /*56c0*/  LEA R54, R54, UR5, 0x2 ;  /* 0x0000000536367c11 */ /* 0x000fce000f8e10ff */
.L_x_42602:
[----:B0-----:R-:W-:Y:S02]  /*56d0*/  IMAD R58, R40, 0x84, R54 ;  /* 0x00000084283a7824 */ /* 0x001fe400078e0236 */
[----:B------:R-:W-:-:S04]  /*56e0*/  IMAD.MOV.U32 R55, RZ, RZ, RZ ;  /* 0x000000ffff377224 */ /* 0x000fc800078e00ff */
[----:B------:R-:W0:Y:S01]  /*56f0*/  LDS R58, [R58] ;  /* 0x000000003a3a7984 */ /* 0x000e220000000800 */
[----:B------:R-:W-:Y:S05]  /*5700*/  @!P4 BRA `(.L_x_42569) ;  /* 0x000000000010c947 */ /* 0x000fea0003800000 */
[----:B------:R-:W-:-:S03]  /*5710*/  UMOV UR5, 0xffffffff ;  /* 0xffffffff00057882 */ /* 0x000fc60000000000 */
[----:B------:R-:W-:Y:S05]  /*5720*/  BRA.DIV UR5, `(.L_x_42570) ;  /* 0x0000002605407947 */ /* 0x000fea000b800000 */
[----:B0-----:R0:W2:Y:S02]  /*5730*/  SHFL.IDX PT, R55, R58, R22, R41 ;  /* 0x000000163a377389 */ /* 0x0010a400000e0029 */
.L_x_42705:
[----:B-12---:R-:W-:-:S07]  /*5740*/  IMAD R55, R20, R55, RZ ;  /* 0x0000003714377224 */ /* 0x006fce00078e02ff */
.L_x_42569:
[----:B------:R-:W-:Y:S05]  /*5750*/  @!P3 BRA `(.L_x_42571) ;  /* 0x000000000010b947 */ /* 0x000fea0003800000 */
[----:B------:R-:W-:-:S03]  /*5760*/  UMOV UR5, 0xffffffff ;  /* 0xffffffff00057882 */ /* 0x000fc60000000000 */
[----:B------:R-:W-:Y:S05]  /*5770*/  BRA.DIV UR5, `(.L_x_42572) ;  /* 0x0000002605487947 */ /* 0x000fea000b800000 */
[----:B0-----:R0:W2:Y:S02]  /*5780*/  SHFL.IDX PT, R57, R58, R39, R41 ;  /* 0x000000273a397389 */ /* 0x0010a400000e0029 */
.L_x_42708:
[----:B--23--:R-:W-:-:S07]  /*5790*/  IMAD R55, R19, R57, R55 ;  /* 0x0000003913377224 */ /* 0x00cfce00078e0237 */
.L_x_42571:
[----:B------:R-:W-:Y:S05]  /*57a0*/  @!P2 BRA `(.L_x_42573) ;  /* 0x000000000010a947 */ /* 0x000fea0003800000 */
[----:B------:R-:W-:-:S03]  /*57b0*/  UMOV UR5, 0xffffffff ;  /* 0xffffffff00057882 */ /* 0x000fc60000000000 */
[----:B------:R-:W-:Y:S05]  /*57c0*/  BRA.DIV UR5, `(.L_x_42574) ;  /* 0x0000002605547947 */ /* 0x000fea000b800000 */
[----:B0-----:R0:W2:Y:S02]  /*57d0*/  SHFL.IDX PT, R57, R58, R38, R41 ;  /* 0x000000263a397389 */ /* 0x0010a400000e0029 */
.L_x_42711:
[----:B--2---:R-:W-:-:S07]  /*57e0*/  IMAD R55, R18, R57, R55 ;  /* 0x0000003912377224 */ /* 0x004fce00078e0237 */
.L_x_42573:
[----:B------:R-:W-:Y:S05]  /*57f0*/  @!P1 BRA `(.L_x_42575) ;  /* 0x0000000000109947 */ /* 0x000fea0003800000 */
[----:B------:R-:W-:-:S03]  /*5800*/  UMOV UR5, 0xffffffff ;  /* 0xffffffff00057882 */ /* 0x000fc60000000000 */
[----:B------:R-:W-:Y:S05]  /*5810*/  BRA.DIV UR5, `(.L_x_42576) ;  /* 0x0000002605607947 */ /* 0x000fea000b800000 */
[----:B0-----:R0:W2:Y:S02]  /*5820*/  SHFL.IDX PT, R57, R58, R37, R41 ;  /* 0x000000253a397389 */ /* 0x0010a400000e0029 */
.L_x_42714:
[----:B--2---:R-:W-:-:S07]  /*5830*/  IMAD R55, R17, R57, R55 ;  /* 0x0000003911377224 */ /* 0x004fce00078e0237 */
.L_x_42575:
[----:B------:R-:W-:Y:S05]  /*5840*/  @!P0 BRA `(.L_x_42577) ;  /* 0x0000000000108947 */ /* 0x000fea0003800000 */
[----:B------:R-:W-:-:S03]  /*5850*/  UMOV UR5, 0xffffffff ;  /* 0xffffffff00057882 */ /* 0x000fc60000000000 */
[----:B------:R-:W-:Y:S05]  /*5860*/  BRA.DIV UR5, `(.L_x_42578) ;  /* 0x00000026056c7947 */ /* 0x000fea000b800000 */
[----:B0-----:R0:W2:Y:S02]  /*5870*/  SHFL.IDX PT, R57, R58, R36, R41 ;  /* 0x000000243a397389 */ /* 0x0010a400000e0029 */
.L_x_42717:
[----:B--2---:R-:W-:-:S07]  /*5880*/  IMAD R55, R16, R57, R55 ;  /* 0x0000003910377224 */ /* 0x004fce00078e0237 */
.L_x_42577:
[----:B------:R-:W2:Y:S02]  /*5890*/  LDC R3, c[0x0][0x3ac] ;  /* 0x0000eb00ff037b82 */ /* 0x000ea40000000800 */
[----:B--2---:R-:W-:-:S13]  /*58a0*/  ISETP.GE.AND P6, PT, R3, 0x6, PT ;  /* 0x000000060300780c */ /* 0x004fda0003fc6270 */
[----:B------:R-:W-:Y:S05]  /*58b0*/  @!P6 BRA `(.L_x_42579) ;  /* 0x000000000010e947 */ /* 0x000fea0003800000 */
[----:B------:R-:W-:-:S03]  /*58c0*/  UMOV UR5, 0xffffffff ;  /* 0xffffffff00057882 */ /* 0x000fc60000000000 */
[----:B------:R-:W-:Y:S05]  /*58d0*/  BRA.DIV UR5, `(.L_x_42580) ;  /* 0x0000002605707947 */ /* 0x000fea000b800000 */
[----:B0-----:R0:W2:Y:S02]  /*58e0*/  SHFL.IDX PT, R57, R58, R35, R41 ;  /* 0x000000233a397389 */ /* 0x0010a400000e0029 */
.L_x_42720:
[----:B--2---:R-:W-:-:S07]  /*58f0*/  IMAD R55, R15, R57, R55 ;  /* 0x000000390f377224 */ /* 0x004fce00078e0237 */
.L_x_42579:
[----:B------:R-:W-:-:S13]  /*5900*/  ISETP.GE.AND P6, PT, R3, 0x7, PT ;  /* 0x000000070300780c */ /* 0x000fda0003fc6270 */
[----:B------:R-:W-:Y:S05]  /*5910*/  @!P6 BRA `(.L_x_42581) ;  /* 0x000000000010e947 */ /* 0x000fea0003800000 */
[----:B------:R-:W-:-:S03]  /*5920*/  UMOV UR5, 0xffffffff ;  /* 0xffffffff00057882 */ /* 0x000fc60000000000 */
[----:B------:R-:W-:Y:S05]  /*5930*/  BRA.DIV UR5, `(.L_x_42582) ;  /* 0x0000002605787947 */ /* 0x000fea000b800000 */
[----:B0-----:R0:W2:Y:S02]  /*5940*/  SHFL.IDX PT, R57, R58, R34, R41 ;  /* 0x000000223a397389 */ /* 0x0010a400000e0029 */
.L_x_42723:
[----:B--2---:R-:W-:-:S07]  /*5950*/  IMAD R55, R14, R57, R55 ;  /* 0x000000390e377224 */ /* 0x004fce00078e0237 */
.L_x_42581:
[----:B------:R-:W-:-:S13]  /*5960*/  ISETP.GE.AND P6, PT, R3, 0x8, PT ;  /* 0x000000080300780c */ /* 0x000fda0003fc6270 */
[----:B------:R-:W-:Y:S05]  /*5970*/  @!P6 BRA `(.L_x_42583) ;  /* 0x000000000010e947 */ /* 0x000fea0003800000 */
[----:B------:R-:W-:-:S03]  /*5980*/  UMOV UR5, 0xffffffff ;  /* 0xffffffff00057882 */ /* 0x000fc60000000000 */
[----:B------:R-:W-:Y:S05]  /*5990*/  BRA.DIV UR5, `(.L_x_42584) ;  /* 0x0000002605807947 */ /* 0x000fea000b800000 */
[----:B0-----:R0:W2:Y:S02]  /*59a0*/  SHFL.IDX PT, R57, R58, R33, R41 ;  /* 0x000000213a397389 */ /* 0x0010a400000e0029 */
.L_x_42726:
[----:B--2---:R-:W-:-:S07]  /*59b0*/  IMAD R55, R13, R57, R55 ;  /* 0x000000390d377224 */ /* 0x004fce00078e0237 */
.L_x_42583:
[----:B------:R-:W-:-:S13]  /*59c0*/  ISETP.GE.AND P6, PT, R3, 0x9, PT ;  /* 0x000000090300780c */ /* 0x000fda0003fc6270 */
[----:B------:R-:W-:Y:S05]  /*59d0*/  @!P6 BRA `(.L_x_42585) ;  /* 0x000000000010e947 */ /* 0x000fea0003800000 */
[----:B------:R-:W-:-:S03]  /*59e0*/  UMOV UR5, 0xffffffff ;  /* 0xffffffff00057882 */ /* 0x000fc60000000000 */
[----:B------:R-:W-:Y:S05]  /*59f0*/  BRA.DIV UR5, `(.L_x_42586) ;  /* 0x0000002605887947 */ /* 0x000fea000b800000 */
[----:B0-----:R0:W2:Y:S02]  /*5a00*/  SHFL.IDX PT, R57, R58, R32, R41 ;  /* 0x000000203a397389 */ /* 0x0010a400000e0029 */
.L_x_42729:
[----:B--2---:R-:W-:-:S07]  /*5a10*/  IMAD R55, R12, R57, R55 ;  /* 0x000000390c377224 */ /* 0x004fce00078e0237 */
.L_x_42585:
[----:B------:R-:W-:-:S13]  /*5a20*/  ISETP.GE.AND P6, PT, R3, 0xa, PT ;  /* 0x0000000a0300780c */ /* 0x000fda0003fc6270 */
[----:B------:R-:W-:Y:S05]  /*5a30*/  @!P6 BRA `(.L_x_42587) ;  /* 0x000000000010e947 */ /* 0x000fea0003800000 */
[----:B------:R-:W-:-:S03]  /*5a40*/  UMOV UR5, 0xffffffff ;  /* 0xffffffff00057882 */ /* 0x000fc60000000000 */
[----:B------:R-:W-:Y:S05]  /*5a50*/  BRA.DIV UR5, `(.L_x_42588) ;  /* 0x0000002605907947 */ /* 0x000fea000b800000 */
[----:B0-----:R0:W2:Y:S02]  /*5a60*/  SHFL.IDX PT, R57, R58, R31, R41 ;  /* 0x0000001f3a397389 */ /* 0x0010a400000e0029 */
.L_x_42732:
[----:B--2---:R-:W-:-:S07]  /*5a70*/  IMAD R55, R11, R57, R55 ;  /* 0x000000390b377224 */ /* 0x004fce00078e0237 */
.L_x_42587:
[----:B------:R-:W-:-:S13]  /*5a80*/  ISETP.GE.AND P6, PT, R3, 0xb, PT ;  /* 0x0000000b0300780c */ /* 0x000fda0003fc6270 */
[----:B------:R-:W-:Y:S05]  /*5a90*/  @!P6 BRA `(.L_x_42589) ;  /* 0x000000000010e947 */ /* 0x000fea0003800000 */
[----:B------:R-:W-:-:S03]  /*5aa0*/  UMOV UR5, 0xffffffff ;  /* 0xffffffff00057882 */ /* 0x000fc60000000000 */
[----:B------:R-:W-:Y:S05]  /*5ab0*/  BRA.DIV UR5, `(.L_x_42590) ;  /* 0x0000002605987947 */ /* 0x000fea000b800000 */
[----:B0-----:R0:W2:Y:S02]  /*5ac0*/  SHFL.IDX PT, R57, R58, R30, R41 ;  /* 0x0000001e3a397389 */ /* 0x0010a400000e0029 */
.L_x_42735:
[----:B--2---:R-:W-:-:S07]  /*5ad0*/  IMAD R55, R10, R57, R55 ;  /* 0x000000390a377224 */ /* 0x004fce00078e0237 */
.L_x_42589:
[----:B------:R-:W-:-:S13]  /*5ae0*/  ISETP.GE.AND P6, PT, R3, 0xc, PT ;  /* 0x0000000c0300780c */ /* 0x000fda0003fc6270 */
[----:B------:R-:W-:Y:S05]  /*5af0*/  @!P6 BRA `(.L_x_42591) ;  /* 0x000000000010e947 */ /* 0x000fea0003800000 */
[----:B------:R-:W-:-:S03]  /*5b00*/  UMOV UR5, 0xffffffff ;  /* 0xffffffff00057882 */ /* 0x000fc60000000000 */
[----:B------:R-:W-:Y:S05]  /*5b10*/  BRA.DIV UR5, `(.L_x_42592) ;  /* 0x0000002605a07947 */ /* 0x000fea000b800000 */
[----:B0-----:R0:W2:Y:S02]  /*5b20*/  SHFL.IDX PT, R57, R58, R29, R41 ;  /* 0x0000001d3a397389 */ /* 0x0010a400000e0029 */
.L_x_42738:
[----:B--2---:R-:W-:-:S07]  /*5b30*/  IMAD R55, R9, R57, R55 ;  /* 0x0000003909377224 */ /* 0x004fce00078e0237 */
.L_x_42591:
[----:B------:R-:W-:-:S13]  /*5b40*/  ISETP.GE.AND P6, PT, R3, 0xd, PT ;  /* 0x0000000d0300780c */ /* 0x000fda0003fc6270 */
[----:B------:R-:W-:Y:S05]  /*5b50*/  @!P6 BRA `(.L_x_42593) ;  /* 0x000000000010e947 */ /* 0x000fea0003800000 */
[----:B------:R-:W-:-:S03]  /*5b60*/  UMOV UR5, 0xffffffff ;  /* 0xffffffff00057882 */ /* 0x000fc60000000000 */
[----:B------:R-:W-:Y:S05]  /*5b70*/  BRA.DIV UR5, `(.L_x_42594) ;  /* 0x0000002605a87947 */ /* 0x000fea000b800000 */
[----:B0-----:R0:W2:Y:S02]  /*5b80*/  SHFL.IDX PT, R57, R58, R28, R41 ;  /* 0x0000001c3a397389 */ /* 0x0010a400000e0029 */
.L_x_42741:
[----:B--2---:R-:W-:-:S07]  /*5b90*/  IMAD R55, R8, R57, R55 ;  /* 0x0000003908377224 */ /* 0x004fce00078e0237 */
.L_x_42593:
[----:B------:R-:W-:-:S13]  /*5ba0*/  ISETP.GE.AND P6, PT, R3, 0xe, PT ;  /* 0x0000000e0300780c */ /* 0x000fda0003fc6270 */
[----:B------:R-:W-:Y:S05]  /*5bb0*/  @!P6 BRA `(.L_x_42595) ;  /* 0x000000000010e947 */ /* 0x000fea0003800000 */
[----:B------:R-:W-:-:S03]  /*5bc0*/  UMOV UR5, 0xffffffff ;  /* 0xffffffff00057882 */ /* 0x000fc60000000000 */
[----:B------:R-:W-:Y:S05]  /*5bd0*/  BRA.DIV UR5, `(.L_x_42596) ;  /* 0x0000002605b07947 */ /* 0x000fea000b800000 */
[----:B0-----:R0:W2:Y:S02]  /*5be0*/  SHFL.IDX PT, R57, R58, R27, R41 ;  /* 0x0000001b3a397389 */ /* 0x0010a400000e0029 */
.L_x_42744:
[----:B--2---:R-:W-:-:S07]  /*5bf0*/  IMAD R55, R7, R57, R55 ;  /* 0x0000003907377224 */ /* 0x004fce00078e0237 */
.L_x_42595:
[----:B------:R-:W-:-:S13]  /*5c00*/  ISETP.GE.AND P6, PT, R3, 0xf, PT ;  /* 0x0000000f0300780c */ /* 0x000fda0003fc6270 */
[----:B------:R-:W-:Y:S05]  /*5c10*/  @!P6 BRA `(.L_x_42597) ;  /* 0x000000000010e947 */ /* 0x000fea0003800000 */
[----:B------:R-:W-:-:S03]  /*5c20*/  UMOV UR5, 0xffffffff ;  /* 0xffffffff00057882 */ /* 0x000fc60000000000 */
[----:B------:R-:W-:Y:S05]  /*5c30*/  BRA.DIV UR5, `(.L_x_42598) ;  /* 0x0000002605b87947 */ /* 0x000fea000b800000 */
[----:B0-----:R0:W2:Y:S02]  /*5c40*/  SHFL.IDX PT, R57, R58, R26, R41 ;  /* 0x0000001a3a397389 */ /* 0x0010a400000e0029 */
.L_x_42747:
[----:B--2---:R-:W-:-:S07]  /*5c50*/  IMAD R55, R6, R57, R55 ;  /* 0x0000003906377224 */ /* 0x004fce00078e0237 */
.L_x_42597:
[----:B------:R-:W-:-:S13]  /*5c60*/  ISETP.GE.AND P6, PT, R3, 0x10, PT ;  /* 0x000000100300780c */ /* 0x000fda0003fc6270 */
[----:B------:R-:W-:Y:S05]  /*5c70*/  @!P6 BRA `(.L_x_42599) ;  /* 0x000000000010e947 */ /* 0x000fea0003800000 */
[----:B------:R-:W-:-:S03]  /*5c80*/  UMOV UR5, 0xffffffff ;  /* 0xffffffff00057882 */ /* 0x000fc60000000000 */
[----:B------:R-:W-:Y:S05]  /*5c90*/  BRA.DIV UR5, `(.L_x_42600) ;  /* 0x0000002605c07947 */ /* 0x000fea000b800000 */
[----:B0-----:R0:W2:Y:S02]  /*5ca0*/  SHFL.IDX PT, R57, R58, R25, R41 ;  /* 0x000000193a397389 */ /* 0x0010a400000e0029 */
.L_x_42750:
[----:B--2---:R-:W-:-:S07]  /*5cb0*/  IMAD R55, R5, R57, R55 ;  /* 0x0000003905377224 */ /* 0x004fce00078e0237 */
.L_x_42599:
[----:B------:R-:W-:-:S07]  /*5cc0*/  IMAD.MOV.U32 R2, RZ, RZ, R4 ;  /* 0x000000ffff027224 */ /* 0x000fce00078e0004 */
.L_x_42601:
[----:B------:R-:W-:Y:S01]  /*5cd0*/  SHF.R.U32.HI R3, RZ, 0x1, R2 ;  /* 0x00000001ff037819 */ /* 0x000fe20000011602 */
[----:B------:R-:W-:Y:S05]  /*5ce0*/  WARPSYNC.ALL ;  /* 0x0000000000007948 */ /* 0x000fea0003800000 */
[----:B------:R-:W2:Y:S01]  /*5cf0*/  SHFL.DOWN PT, R56, R55, R3, R23 ;  /* 0x0800000337387389 */ /* 0x000ea200000e0017 */
[----:B------:R-:W-:Y:S02]  /*5d00*/  ISETP.GT.U32.AND P6, PT, R2, 0x3, PT ;  /* 0x000000030200780c */ /* 0x000fe40003fc4070 */
[----:B------:R-:W-:Y:S01]  /*5d10*/  MOV R2, R3 ;  /* 0x0000000300027202 */ /* 0x000fe20000000f00 */
[----:B--2---:R-:W-:-:S10]  /*5d20*/  IMAD.IADD R55, R56, 0x1, R55 ;  /* 0x0000000138377824 */ /* 0x004fd400078e0237 */
[----:B------:R-:W-:Y:S05]  /*5d30*/  @P6 BRA `(.L_x_42601) ;  /* 0xfffffffc00e46947 */ /* 0x000fea000383ffff */
[----:B------:R-:W2:Y:S08]  /*5d40*/  I2F.U32.RP R2, R0 ;  /* 0x0000000000027306 */ /* 0x000eb00000209000 */
[----:B--2---:R-:W2:Y:S02]  /*5d50*/  MUFU.RCP R2, R2 ;  /* 0x0000000200027308 */ /* 0x004ea40000001000 */
[----:B--2---:R-:W-:-:S06]  /*5d60*/  VIADD R2, R2, 0xffffffe ;  /* 0x0ffffffe02027836 */ /* 0x004fcc0000000000 */
[----:B------:R2:W4:Y:S02]  /*5d70*/  F2I.FTZ.U32.TRUNC.NTZ R3, R2 ;  /* 0x0000000200037305 */ /* 0x000524000021f000 */
[----:B--2---:R-:W-:Y:S02]  /*5d80*/  IMAD.MOV.U32 R2, RZ, RZ, RZ ;  /* 0x000000ffff027224 */ /* 0x004fe400078e00ff */
[----:B----4-:R-:W-:-:S04]  /*5d90*/  IMAD.MOV R56, RZ, RZ, -R3 ;  /* 0x000000ffff387224 */ /* 0x010fc800078e0a03 */
[----:B------:R-:W-:-:S04]  /*5da0*/  IMAD R56, R56, R0, RZ ;  /* 0x0000000038387224 */ /* 0x000fc800078e02ff */
        /* <DEDUP_REMOVED lines=11> */
[----:B------:R-:W2:Y:S01]  /*5e60*/  @!P6 S2R R3, SR_CgaCtaId ;  /* 0x000000000003e919 */ /* 0x000ea20000008800 */
[----:B------:R-:W-:-:S05]  /*5e70*/  @!P6 MOV R2, 0x400 ;  /* 0x000004000002e802 */ /* 0x000fca0000000f00 */
[----:B------:R-:W-:-:S05]  /*5e80*/  @!P6 VIADD R2, R2, 0x1880 ;  /* 0x000018800202e836 */ /* 0x000fca0000000000 */
[----:B--2---:R-:W-:Y:S01]  /*5e90*/  @!P6 LEA R3, R3, R2, 0x18 ;  /* 0x000000020303e211 */ /* 0x004fe200078ec0ff */
[-C--:B------:R-:W-:Y:S01]  /*5ea0*/  @!P6 IMAD R2, R53, R40.reuse, R21 ;  /* 0x000000283502e224 */ /* 0x080fe200078e0215 */
[----:B------:R-:W-:-:S03]  /*5eb0*/  IADD3 R40, PT, PT, R48, R40, RZ ;  /* 0x0000002830287210 */ /* 0x000fc60007ffe0ff */
[----:B------:R-:W-:-:S05]  /*5ec0*/  @!P6 IMAD R2, R2, 0x4, R3 ;  /* 0x000000040202e824 */ /* 0x000fca00078e0203 */
[----:B------:R2:W-:Y:S01]  /*5ed0*/  @!P6 STS [R2], R55 ;  /* 0x000000370200e388 */ /* 0x0005e20000000800 */
[----:B------:R-:W-:-:S13]  /*5ee0*/  ISETP.GE.AND P6, PT, R40, UR4, PT ;  /* 0x0000000428007c0c */ /* 0x000fda000bfc6270 */
[----:B--2---:R-:W-:Y:S05]  /*5ef0*/  @!P6 BRA `(.L_x_42602) ;  /* 0xfffffff400f4e947 */ /* 0x004fea000383ffff */
.L_x_42568:
[----:B------:R-:W-:Y:S05]  /*5f00*/  @!P5 BRA `(.L_x_42603) ;  /* 0xffffffe800acd947 */ /* 0x000fea000383ffff */
.L_x_42444:
[C---:B0-----:R-:W-:Y:S01]  /*5f10*/  LOP3.LUT R0, R43.reuse, 0x3, RZ, 0xc0, !PT ;  /* 0x000000032b007812 */ /* 0x041fe200078ec0ff */
[----:B------:R-:W-:Y:S05]  /*5f20*/  WARPSYNC.ALL ;  /* 0x0000000000007948 */ /* 0x000fea0003800000 */
[----:B------:R-:W-:Y:S01]  /*5f30*/  ISETP.NE.AND P3, PT, R0, 0x2, PT ;  /* 0x000000020000780c */ /* 0x000fe20003f65270 */
[----:B--2---:R-:W0:Y:S01]  /*5f40*/  LDC R5, c[0x0][0x3ac] ;  /* 0x0000eb00ff057b82 */ /* 0x004e220000000800 */
[----:B------:R-:W-:Y:S01]  /*5f50*/  IMAD.MOV.U32 R2, RZ, RZ, RZ ;  /* 0x000000ffff027224 */ /* 0x000fe200078e00ff */
[----:B------:R-:W-:Y:S01]  /*5f60*/  LOP3.LUT R43, R43, 0xffff, RZ, 0xc0, !PT ;  /* 0x0000ffff2b2b7812 */ /* 0x000fe200078ec0ff */
[----:B------:R-:W-:Y:S05]  /*5f70*/  BSSY.RECONVERGENT B0, `(.L_x_42604) ;  /* 0x000004d000007945 */ /* 0x000fea0003800200 */
[----:B------:R-:W2:Y:S01]  /*5f80*/  LDC R6, c[0x0][0x388] ;  /* 0x0000e200ff067b82 */ /* 0x000ea20000000800 */
[----:B0-----:R-:W-:-:S04]  /*5f90*/  IABS R4, R5 ;  /* 0x0000000500047213 */ /* 0x001fc80000000000 */
[----:B------:R-:W0:Y:S01]  /*5fa0*/  I2F.RP R0, R4 ;  /* 0x0000000400007306 */ /* 0x000e220000209400 */
[----:B--2---:R-:W-:-:S07]  /*5fb0*/  IABS R7, R6 ;  /* 0x0000000600077213 */ /* 0x004fce0000000000 */
[----:B0-----:R-:W0:Y:S02]  /*5fc0*/  MUFU.RCP R0, R0 ;  /* 0x0000000000007308 */ /* 0x001e240000001000 */
[----:B0-----:R-:W-:-:S06]  /*5fd0*/  VIADD R0, R0, 0xffffffe ;  /* 0x0ffffffe00007836 */ /* 0x001fcc0000000000 */
[----:B----4-:R-:W0:Y:S02]  /*5fe0*/  F2I.FTZ.U32.TRUNC.NTZ R3, R0 ;  /* 0x0000000000037305 */ /* 0x010e24000021f000 */
[----:B0-----:R-:W-:-:S04]  /*5ff0*/  IMAD.MOV R0, RZ, RZ, -R3 ;  /* 0x000000ffff007224 */ /* 0x001fc800078e0a03 */
[----:B------:R-:W-:-:S04]  /*6000*/  IMAD R0, R0, R4, RZ ;  /* 0x0000000400007224 */ /* 0x000fc800078e02ff */
[----:B------:R-:W-:-:S04]  /*6010*/  IMAD.HI.U32 R0, R3, R0, R2 ;  /* 0x0000000003007227 */ /* 0x000fc800078e0002 */
[----:B------:R-:W-:-:S04]  /*6020*/  IMAD.MOV.U32 R2, RZ, RZ, R7 ;  /* 0x000000ffff027224 */ /* 0x000fc800078e0007 */
[----:B------:R-:W-:-:S04]  /*6030*/  IMAD.HI.U32 R0, R0, R2, RZ ;  /* 0x0000000200007227 */ /* 0x000fc800078e00ff */
[----:B------:R-:W-:-:S04]  /*6040*/  IMAD.MOV R3, RZ, RZ, -R0 ;  /* 0x000000ffff037224 */ /* 0x000fc800078e0a00 */
[C---:B------:R-:W-:Y:S02]  /*6050*/  IMAD R2, R4.reuse, R3, R2 ;  /* 0x0000000304027224 */ /* 0x040fe400078e0202 */
[----:B------:R-:W0:Y:S08]  /*6060*/  LDC R3, c[0x0][0x384] ;  /* 0x0000e100ff037b82 */ /* 0x000e300000000800 */
[----:B------:R-:W-:Y:S01]  /*6070*/  BAR.SYNC.DEFER_BLOCKING 0x0 ;  /* 0x0000000000007b1d */ /* 0x000fe20000010000 */
[----:B------:R-:W-:-:S13]  /*6080*/  ISETP.GT.U32.AND P1, PT, R4, R2, PT ;  /* 0x000000020400720c */ /* 0x000fda0003f24070 */
[----:B------:R-:W-:Y:S02]  /*6090*/  @!P1 IMAD.IADD R2, R2, 0x1, -R4 ;  /* 0x0000000102029824 */ /* 0x000fe400078e0a04 */
[----:B------:R-:W-:Y:S01]  /*60a0*/  @!P1 VIADD R0, R0, 0x1 ;  /* 0x0000000100009836 */ /* 0x000fe20000000000 */
[----:B------:R-:W-:Y:S02]  /*60b0*/  ISETP.NE.AND P1, PT, R5, RZ, PT ;  /* 0x000000ff0500720c */ /* 0x000fe40003f25270 */
[----:B------:R-:W-:Y:S01]  /*60c0*/  ISETP.GE.U32.AND P0, PT, R2, R4, PT ;  /* 0x000000040200720c */ /* 0x000fe20003f06070 */
[----:B------:R-:W-:Y:S01]  /*60d0*/  IMAD R4, R53, UR10, RZ ;  /* 0x0000000a35047c24 */ /* 0x000fe2000f8e02ff */
[----:B------:R-:W-:-:S03]  /*60e0*/  LOP3.LUT R2, R6, R5, RZ, 0x3c, !PT ;  /* 0x0000000506027212 */ /* 0x000fc600078e3cff */
[----:B0-----:R-:W-:Y:S01]  /*60f0*/  IMAD R4, R3, UR7, R4 ;  /* 0x0000000703047c24 */ /* 0x001fe2000f8e0204 */
[----:B------:R-:W-:-:S07]  /*6100*/  ISETP.GE.AND P2, PT, R2, RZ, PT ;  /* 0x000000ff0200720c */ /* 0x000fce0003f46270 */
[----:B------:R-:W-:Y:S01]  /*6110*/  @P0 VIADD R0, R0, 0x1 ;  /* 0x0000000100000836 */ /* 0x000fe20000000000 */
[----:B------:R-:W-:-:S05]  /*6120*/  ISETP.GE.U32.AND P0, PT, R43, 0x2, PT ;  /* 0x000000022b00780c */ /* 0x000fca0003f06070 */
[----:B------:R-:W-:Y:S02]  /*6130*/  @!P2 IADD3 R0, PT, PT, -R0, RZ, RZ ;  /* 0x000000ff0000a210 */ /* 0x000fe40007ffe1ff */
[----:B------:R-:W-:Y:S01]  /*6140*/  @!P1 LOP3.LUT R0, RZ, R5, RZ, 0x33, !PT ;  /* 0x00000005ff009212 */ /* 0x000fe200078e33ff */
[----:B------:R-:W-:Y:S06]  /*6150*/  @!P3 BRA `(.L_x_42605) ;  /* 0x0000000000b8b947 */ /* 0x000fec0003800000 */
[-C--:B------:R-:W-:Y:S01]  /*6160*/  IABS R9, R53.reuse ;  /* 0x0000003500097213 */ /* 0x080fe20000000000 */
[----:B------:R-:W0:Y:S01]  /*6170*/  S2UR UR5, SR_CgaCtaId ;  /* 0x00000000000579c3 */ /* 0x000e220000008800 */
[----:B------:R-:W-:Y:S01]  /*6180*/  UMOV UR4, 0x400 ;  /* 0x0000040000047882 */ /* 0x000fe20000000000 */
[----:B------:R-:W-:Y:S01]  /*6190*/  IMAD.MOV.U32 R6, RZ, RZ, RZ ;  /* 0x000000ffff067224 */ /* 0x000fe200078e00ff */
[----:B------:R-:W2:Y:S01]  /*61a0*/  I2F.RP R2, R9 ;  /* 0x0000000900027306 */ /* 0x000ea20000209400 */
[----:B------:R-:W-:Y:S01]  /*61b0*/  UIADD3 UR4, UPT, UPT, UR4, 0x1880, URZ ;  /* 0x0000188004047890 */ /* 0x000fe2000fffe0ff */
[----:B------:R-:W-:Y:S01]  /*61c0*/  ISETP.NE.AND P4, PT, R53, RZ, PT ;  /* 0x000000ff3500720c */ /* 0x000fe20003f85270 */
[----:B------:R-:W-:Y:S01]  /*61d0*/  IMAD.MOV R42, RZ, RZ, -R42 ;  /* 0x000000ffff2a7224 */ /* 0x000fe200078e0a2a */
[----:B------:R-:W-:-:S04]  /*61e0*/  LOP3.LUT R11, RZ, R53, RZ, 0x33, !PT ;  /* 0x00000035ff0b7212 */ /* 0x000fc800078e33ff */
[----:B--2---:R-:W2:Y:S01]  /*61f0*/  MUFU.RCP R2, R2 ;  /* 0x0000000200027308 */ /* 0x004ea20000001000 */
[----:B0-----:R-:W-:Y:S01]  /*6200*/  ULEA UR4, UR5, UR4, 0x18 ;  /* 0x0000000405047291 */ /* 0x001fe2000f8ec0ff */
[----:B--2---:R-:W-:-:S06]  /*6210*/  VIADD R2, R2, 0xffffffe ;  /* 0x0ffffffe02027836 */ /* 0x004fcc0000000000 */
[----:B------:R0:W2:Y:S02]  /*6220*/  F2I.FTZ.U32.TRUNC.NTZ R7, R2 ;  /* 0x0000000200077305 */ /* 0x0000a4000021f000 */
[----:B0-----:R-:W0:Y:S01]  /*6230*/  LDC.64 R2, c[0x0][0x3a0] ;  /* 0x0000e800ff027b82 */ /* 0x001e220000000a00 */
[----:B--2---:R-:W-:-:S04]  /*6240*/  IMAD.MOV R5, RZ, RZ, -R7 ;  /* 0x000000ffff057224 */ /* 0x004fc800078e0a07 */
[----:B------:R-:W-:-:S04]  /*6250*/  IMAD R5, R5, R9, RZ ;  /* 0x0000000905057224 */ /* 0x000fc800078e02ff */
[----:B------:R-:W-:Y:S01]  /*6260*/  IMAD.HI.U32 R10, R7, R5, R6 ;  /* 0x00000005070a7227 */ /* 0x000fe200078e0006 */
[----:B------:R-:W-:-:S07]  /*6270*/  LEA R5, R51, UR4, 0x2 ;  /* 0x0000000433057c11 */ /* 0x000fce000f8e10ff */
.L_x_42606:
[----:B--2---:R-:W-:Y:S01]  /*6280*/  IABS R6, R53 ;  /* 0x0000003500067213 */ /* 0x004fe20000000000 */
[----:B------:R-:W-:Y:S01]  /*6290*/  VIADD R42, R42, 0x1 ;  /* 0x000000012a2a7836 */ /* 0x000fe20000000000 */
[----:B------:R-:W-:-:S03]  /*62a0*/  IABS R7, R51 ;  /* 0x0000003300077213 */ /* 0x000fc60000000000 */
[----:B------:R-:W-:-:S04]  /*62b0*/  IMAD.MOV R6, RZ, RZ, -R6 ;  /* 0x000000ffff067224 */ /* 0x000fc800078e0a06 */
[----:B------:R-:W-:Y:S02]  /*62c0*/  IMAD.MOV.U32 R8, RZ, RZ, R6 ;  /* 0x000000ffff087224 */ /* 0x000fe400078e0006 */
[----:B------:R-:W-:-:S04]  /*62d0*/  IMAD.HI.U32 R6, R10, R7, RZ ;  /* 0x000000070a067227 */ /* 0x000fc800078e00ff */
[----:B------:R-:W-:Y:S01]  /*62e0*/  IMAD R7, R6, R8, R7 ;  /* 0x0000000806077224 */ /* 0x000fe200078e0207 */
[----:B------:R-:W-:-:S04]  /*62f0*/  IABS R8, R53 ;  /* 0x0000003500087213 */ /* 0x000fc80000000000 */
[----:B------:R-:W-:-:S13]  /*6300*/  ISETP.GT.U32.AND P2, PT, R9, R7, PT ;  /* 0x000000070900720c */ /* 0x000fda0003f44070 */
[----:B------:R-:W-:Y:S02]  /*6310*/  @!P2 IMAD.IADD R7, R7, 0x1, -R8 ;  /* 0x000000010707a824 */ /* 0x000fe400078e0a08 */
[----:B------:R2:W4:Y:S01]  /*6320*/  LDS R8, [R5] ;  /* 0x0000000005087984 */ /* 0x0005220000000800 */
[----:B------:R-:W-:Y:S02]  /*6330*/  @!P2 VIADD R6, R6, 0x1 ;  /* 0x000000010606a836 */ /* 0x000fe40000000000 */
[----:B------:R-:W-:Y:S02]  /*6340*/  ISETP.GE.U32.AND P1, PT, R7, R9, PT ;  /* 0x000000090700720c */ /* 0x000fe40003f26070 */
[----:B------:R-:W-:Y:S01]  /*6350*/  LOP3.LUT R7, R51, R53, RZ, 0x3c, !PT ;  /* 0x0000003533077212 */ /* 0x000fe200078e3cff */
[----:B--2---:R-:W-:-:S03]  /*6360*/  IMAD R5, R50, 0x4, R5 ;  /* 0x0000000432057824 */ /* 0x004fc600078e0205 */
[----:B------:R-:W-:-:S07]  /*6370*/  ISETP.GE.AND P3, PT, R7, RZ, PT ;  /* 0x000000ff0700720c */ /* 0x000fce0003f66270 */
[----:B------:R-:W-:Y:S02]  /*6380*/  @P1 IADD3 R6, PT, PT, R6, 0x1, RZ ;  /* 0x0000000106061810 */ /* 0x000fe40007ffe0ff */
[----:B------:R-:W-:-:S04]  /*6390*/  ISETP.NE.AND P1, PT, R42, RZ, PT ;  /* 0x000000ff2a00720c */ /* 0x000fc80003f25270 */
[----:B------:R-:W-:-:S05]  /*63a0*/  @!P3 IMAD.MOV R6, RZ, RZ, -R6 ;  /* 0x000000ffff06b224 */ /* 0x000fca00078e0a06 */
[----:B------:R-:W-:-:S05]  /*63b0*/  SEL R6, R11, R6, !P4 ;  /* 0x000000060b067207 */ /* 0x000fca0006000000 */
[----:B------:R-:W-:Y:S02]  /*63c0*/  IMAD.MOV R7, RZ, RZ, -R6 ;  /* 0x000000ffff077224 */ /* 0x000fe400078e0a06 */
[----:B------:R-:W-:Y:S02]  /*63d0*/  IMAD R6, R0, R6, R4 ;  /* 0x0000000600067224 */ /* 0x000fe400078e0204 */
[--C-:B------:R-:W-:Y:S02]  /*63e0*/  IMAD R7, R53, R7, R51.reuse ;  /* 0x0000000735077224 */ /* 0x100fe400078e0233 */
[----:B------:R-:W-:Y:S02]  /*63f0*/  IMAD.IADD R51, R50, 0x1, R51 ;  /* 0x0000000132337824 */ /* 0x000fe400078e0233 */
[----:B------:R-:W-:-:S04]  /*6400*/  IMAD.IADD R6, R6, 0x1, R7 ;  /* 0x0000000106067824 */ /* 0x000fc800078e0207 */
[----:B0-----:R-:W-:-:S05]  /*6410*/  IMAD.WIDE R6, R6, 0x4, R2 ;  /* 0x0000000406067825 */ /* 0x001fca00078e0202 */
[----:B----4-:R2:W-:Y:S01]  /*6420*/  STG.E desc[UR8][R6.64], R8 ;  /* 0x0000000806007986 */ /* 0x0105e2000c101908 */
[----:B------:R-:W-:Y:S05]  /*6430*/  @P1 BRA `(.L_x_42606) ;  /* 0xfffffffc00901947 */ /* 0x000fea000383ffff */
.L_x_42605:
[----:B------:R-:W-:Y:S05]  /*6440*/  BSYNC.RECONVERGENT B0 ;  /* 0x0000000000007941 */ /* 0x000fea0003800200 */
.L_x_42604:
[----:B------:R-:W-:Y:S05]  /*6450*/  @!P0 EXIT ;  /* 0x000000000000894d */ /* 0x000fea0003800000 */
[-C--:B------:R-:W-:Y:S01]  /*6460*/  IABS R5, R53.reuse ;  /* 0x0000003500057213 */ /* 0x080fe20000000000 */
[----:B------:R-:W0:Y:S01]  /*6470*/  S2UR UR5, SR_CgaCtaId ;  /* 0x00000000000579c3 */ /* 0x000e220000008800 */
[----:B------:R-:W-:Y:S01]  /*6480*/  UMOV UR4, 0x400 ;  /* 0x0000040000047882 */ /* 0x000fe20000000000 */
[----:B--2---:R-:W-:Y:S01]  /*6490*/  HFMA2 R6, -RZ, RZ, 0, 0 ;  /* 0x00000000ff067431 */ /* 0x004fe200000001ff */
[----:B------:R-:W2:Y:S01]  /*64a0*/  I2F.RP R2, R5 ;  /* 0x0000000500027306 */ /* 0x000ea20000209400 */
[----:B------:R-:W-:Y:S01]  /*64b0*/  UIADD3 UR4, UPT, UPT, UR4, 0x1880, URZ ;  /* 0x0000188004047890 */ /* 0x000fe2000fffe0ff */
[----:B------:R-:W-:Y:S01]  /*64c0*/  ISETP.NE.AND P0, PT, R53, RZ, PT ;  /* 0x000000ff3500720c */ /* 0x000fe20003f05270 */
[----:B------:R-:W-:Y:S01]  /*64d0*/  IMAD R10, R50, 0x2, R51 ;  /* 0x00000002320a7824 */ /* 0x000fe200078e0233 */
[----:B------:R-:W-:Y:S01]  /*64e0*/  LOP3.LUT R11, RZ, R53, RZ, 0x33, !PT ;  /* 0x00000035ff0b7212 */ /* 0x000fe200078e33ff */
[----:B------:R-:W-:-:S03]  /*64f0*/  IMAD.IADD R9, R51, 0x1, R50 ;  /* 0x0000000133097824 */ /* 0x000fc600078e0232 */
        /* <DEDUP_REMOVED lines=8> */
[----:B------:R-:W-:-:S03]  /*6580*/  LEA R6, R51, UR4, 0x2 ;  /* 0x0000000433067c11 */ /* 0x000fc6000f8e10ff */
[----:B------:R-:W-:-:S07]  /*6590*/  IMAD R8, R50, 0x3, R51 ;  /* 0x0000000332087824 */ /* 0x000fce00078e0233 */
.L_x_42607:
[----:B-12---:R-:W-:Y:S02]  /*65a0*/  IABS R20, R53 ;  /* 0x0000003500147213 */ /* 0x006fe40000000000 */
[----:B------:R-:W-:Y:S02]  /*65b0*/  IABS R15, R51 ;  /* 0x00000033000f7213 */ /* 0x000fe40000000000 */
[----:B------:R-:W1:Y:S01]  /*65c0*/  I2F.RP R12, R20 ;  /* 0x00000014000c7306 */ /* 0x000e620000209400 */
[----:B------:R-:W-:Y:S02]  /*65d0*/  IABS R18, R9 ;  /* 0x0000000900127213 */ /* 0x000fe40000000000 */
[----:B------:R-:W-:Y:S01]  /*65e0*/  IMAD.HI.U32 R14, R7, R15, RZ ;  /* 0x0000000f070e7227 */ /* 0x000fe200078e00ff */
[----:B------:R-:W-:-:S04]  /*65f0*/  LOP3.LUT R21, R51, R53, RZ, 0x3c, !PT ;  /* 0x0000003533157212 */ /* 0x000fc800078e3cff */
[----:B------:R-:W-:Y:S01]  /*6600*/  ISETP.GE.AND P4, PT, R21, RZ, PT ;  /* 0x000000ff1500720c */ /* 0x000fe20003f86270 */
[----:B-1----:R-:W1:Y:S02]  /*6610*/  MUFU.RCP R12, R12 ;  /* 0x0000000c000c7308 */ /* 0x002e640000001000 */
[----:B-1----:R-:W-:-:S06]  /*6620*/  VIADD R12, R12, 0xffffffe ;  /* 0x0ffffffe0c0c7836 */ /* 0x002fcc0000000000 */
[----:B------:R1:W2:Y:S02]  /*6630*/  F2I.FTZ.U32.TRUNC.NTZ R13, R12 ;  /* 0x0000000c000d7305 */ /* 0x0002a4000021f000 */
[----:B-1----:R-:W-:-:S05]  /*6640*/  IABS R12, R53 ;  /* 0x00000035000c7213 */ /* 0x002fca0000000000 */
[----:B------:R-:W-:Y:S02]  /*6650*/  IMAD.MOV R12, RZ, RZ, -R12 ;  /* 0x000000ffff0c7224 */ /* 0x000fe400078e0a0c */
[----:B--2---:R-:W-:Y:S02]  /*6660*/  IMAD.MOV R16, RZ, RZ, -R13 ;  /* 0x000000ffff107224 */ /* 0x004fe400078e0a0d */
[----:B---3--:R-:W-:Y:S02]  /*6670*/  IMAD.MOV.U32 R19, RZ, RZ, R12 ;  /* 0x000000ffff137224 */ /* 0x008fe400078e000c */
[----:B------:R-:W-:Y:S02]  /*6680*/  IMAD R16, R16, R20, RZ ;  /* 0x0000001410107224 */ /* 0x000fe400078e02ff */
[----:B------:R-:W-:Y:S02]  /*6690*/  IMAD R15, R14, R19, R15 ;  /* 0x000000130e0f7224 */ /* 0x000fe400078e020f */
[----:B------:R-:W-:-:S03]  /*66a0*/  IMAD.MOV.U32 R12, RZ, RZ, RZ ;  /* 0x000000ffff0c7224 */ /* 0x000fc600078e00ff */
[----:B------:R-:W-:Y:S01]  /*66b0*/  ISETP.GT.U32.AND P1, PT, R5, R15, PT ;  /* 0x0000000f0500720c */ /* 0x000fe20003f24070 */
[----:B------:R-:W-:Y:S01]  /*66c0*/  IMAD.HI.U32 R17, R13, R16, R12 ;  /* 0x000000100d117227 */ /* 0x000fe200078e000c */
[----:B------:R-:W-:-:S03]  /*66d0*/  IABS R16, R10 ;  /* 0x0000000a00107213 */ /* 0x000fc60000000000 */
[----:B------:R-:W-:Y:S01]  /*66e0*/  IMAD.MOV.U32 R13, RZ, RZ, R18 ;  /* 0x000000ffff0d7224 */ /* 0x000fe200078e0012 */
[----:B------:R-:W-:-:S03]  /*66f0*/  IABS R18, R8 ;  /* 0x0000000800127213 */ /* 0x000fc60000000000 */
[----:B------:R-:W-:-:S04]  /*6700*/  IMAD.HI.U32 R12, R17, R13, RZ ;  /* 0x0000000d110c7227 */ /* 0x000fc800078e00ff */
[----:B------:R-:W-:Y:S01]  /*6710*/  IMAD R13, R12, R19, R13 ;  /* 0x000000130c0d7224 */ /* 0x000fe200078e020d */
[----:B------:R-:W-:Y:S01]  /*6720*/  @!P1 IADD3 R15, PT, PT, R15, -R20, RZ ;  /* 0x800000140f0f9210 */ /* 0x000fe20007ffe0ff */
[----:B------:R-:W-:-:S03]  /*6730*/  @!P1 VIADD R14, R14, 0x1 ;  /* 0x000000010e0e9836 */ /* 0x000fc60000000000 */
[----:B------:R-:W-:Y:S02]  /*6740*/  ISETP.GT.U32.AND P2, PT, R20, R13, PT ;  /* 0x0000000d1400720c */ /* 0x000fe40003f44070 */
[----:B------:R-:W-:Y:S01]  /*6750*/  ISETP.GE.U32.AND P3, PT, R15, R5, PT ;  /* 0x000000050f00720c */ /* 0x000fe20003f66070 */
[----:B------:R-:W-:-:S04]  /*6760*/  IMAD.HI.U32 R15, R17, R16, RZ ;  /* 0x00000010110f7227 */ /* 0x000fc800078e00ff */
[----:B------:R-:W-:-:S04]  /*6770*/  IMAD.HI.U32 R17, R17, R18, RZ ;  /* 0x0000001211117227 */ /* 0x000fc800078e00ff */
[-C--:B------:R-:W-:Y:S02]  /*6780*/  IMAD R16, R15, R19.reuse, R16 ;  /* 0x000000130f107224 */ /* 0x080fe400078e0210 */
[----:B------:R-:W-:Y:S01]  /*6790*/  IMAD R18, R17, R19, R18 ;  /* 0x0000001311127224 */ /* 0x000fe200078e0212 */
[-C--:B------:R-:W-:Y:S01]  /*67a0*/  LOP3.LUT R19, R8, R53.reuse, RZ, 0x3c, !PT ;  /* 0x0000003508137212 */ /* 0x080fe200078e3cff */
[----:B------:R-:W-:Y:S01]  /*67b0*/  @!P2 IMAD.IADD R13, R13, 0x1, -R20 ;  /* 0x000000010d0da824 */ /* 0x000fe200078e0a14 */
[----:B------:R-:W-:Y:S01]  /*67c0*/  ISETP.GT.U32.AND P5, PT, R20, R16, PT ;  /* 0x000000101400720c */ /* 0x000fe20003fa4070 */
[----:B------:R-:W-:Y:S01]  /*67d0*/  @P3 VIADD R14, R14, 0x1 ;  /* 0x000000010e0e3836 */ /* 0x000fe20000000000 */
[----:B------:R-:W-:Y:S01]  /*67e0*/  ISETP.GT.U32.AND P1, PT, R20, R18, PT ;  /* 0x000000121400720c */ /* 0x000fe20003f24070 */
[----:B------:R-:W-:Y:S01]  /*67f0*/  @!P2 VIADD R12, R12, 0x1 ;  /* 0x000000010c0ca836 */ /* 0x000fe20000000000 */
[----:B------:R-:W-:Y:S01]  /*6800*/  ISETP.GE.U32.AND P6, PT, R13, R20, PT ;  /* 0x000000140d00720c */ /* 0x000fe20003fc6070 */
[----:B------:R-:W-:Y:S01]  /*6810*/  @!P4 IMAD.MOV R14, RZ, RZ, -R14 ;  /* 0x000000ffff0ec224 */ /* 0x000fe200078e0a0e */
[----:B------:R-:W-:-:S04]  /*6820*/  LOP3.LUT R13, R9, R53, RZ, 0x3c, !PT ;  /* 0x00000035090d7212 */ /* 0x000fc800078e3cff */
[----:B------:R-:W-:Y:S02]  /*6830*/  ISETP.GE.AND P3, PT, R13, RZ, PT ;  /* 0x000000ff0d00720c */ /* 0x000fe40003f66270 */
[----:B------:R-:W-:Y:S01]  /*6840*/  LOP3.LUT R13, R10, R53, RZ, 0x3c, !PT ;  /* 0x000000350a0d7212 */ /* 0x000fe200078e3cff */
[--C-:B------:R-:W-:Y:S02]  /*6850*/  @!P5 IMAD.IADD R16, R16, 0x1, -R20.reuse ;  /* 0x000000011010d824 */ /* 0x100fe400078e0a14 */
[----:B------:R-:W-:Y:S01]  /*6860*/  @!P1 IMAD.IADD R18, R18, 0x1, -R20 ;  /* 0x0000000112129824 */ /* 0x000fe200078e0a14 */
[----:B------:R-:W-:Y:S01]  /*6870*/  ISETP.GE.AND P2, PT, R13, RZ, PT ;  /* 0x000000ff0d00720c */ /* 0x000fe20003f46270 */
[----:B------:R-:W-:Y:S01]  /*6880*/  @P6 VIADD R12, R12, 0x1 ;  /* 0x000000010c0c6836 */ /* 0x000fe20000000000 */
[----:B------:R-:W-:Y:S01]  /*6890*/  ISETP.GE.U32.AND P4, PT, R16, R20, PT ;  /* 0x000000141000720c */ /* 0x000fe20003f86070 */
[C-C-:B------:R-:W-:Y:S01]  /*68a0*/  IMAD R16, R50.reuse, 0x8, R6.reuse ;  /* 0x0000000832107824 */ /* 0x140fe200078e0206 */
[----:B------:R-:W-:Y:S01]  /*68b0*/  LEA R13, R50, R6, 0x2 ;  /* 0x00000006320d7211 */ /* 0x000fe200078e10ff */
[----:B------:R-:W-:Y:S01]  /*68c0*/  @!P5 VIADD R15, R15, 0x1 ;  /* 0x000000010f0fd836 */ /* 0x000fe20000000000 */
[----:B------:R-:W-:Y:S01]  /*68d0*/  ISETP.GE.U32.AND P6, PT, R18, R20, PT ;  /* 0x000000141200720c */ /* 0x000fe20003fc6070 */
[----:B------:R-:W-:Y:S01]  /*68e0*/  IMAD R18, R50, 0xc, R6 ;  /* 0x0000000c32127824 */ /* 0x000fe200078e0206 */
[----:B------:R1:W2:Y:S01]  /*68f0*/  LDS R20, [R6] ;  /* 0x0000000006147984 */ /* 0x0002a20000000800 */
[----:B------:R-:W-:Y:S01]  /*6900*/  ISETP.GE.AND P5, PT, R19, RZ, PT ;  /* 0x000000ff1300720c */ /* 0x000fe20003fa6270 */
[----:B------:R-:W-:Y:S01]  /*6910*/  @!P1 VIADD R17, R17, 0x1 ;  /* 0x0000000111119836 */ /* 0x000fe20000000000 */
[----:B------:R-:W-:Y:S01]  /*6920*/  ISETP.NE.AND P1, PT, R53, RZ, PT ;  /* 0x000000ff3500720c */ /* 0x000fe20003f25270 */
[----:B------:R-:W3:Y:S01]  /*6930*/  LDS R21, [R13] ;  /* 0x000000000d157984 */ /* 0x000ee20000000800 */
[----:B------:R-:W-:-:S02]  /*6940*/  @!P3 IMAD.MOV R12, RZ, RZ, -R12 ;  /* 0x000000ffff0cb224 */ /* 0x000fc400078e0a0c */
[----:B------:R-:W-:Y:S01]  /*6950*/  @P4 VIADD R15, R15, 0x1 ;  /* 0x000000010f0f4836 */ /* 0x000fe20000000000 */
[----:B------:R4:W5:Y:S01]  /*6960*/  LDS R22, [R16] ;  /* 0x0000000010167984 */ /* 0x0009620000000800 */
[----:B-1----:R-:W-:Y:S02]  /*6970*/  IMAD R6, R50, 0x10, R6 ;  /* 0x0000001032067824 */ /* 0x002fe400078e0206 */
[----:B------:R-:W-:Y:S01]  /*6980*/  @P6 VIADD R17, R17, 0x1 ;  /* 0x0000000111116836 */ /* 0x000fe20000000000 */
[----:B------:R1:W5:Y:S01]  /*6990*/  LDS R23, [R18] ;  /* 0x0000000012177984 */ /* 0x0003620000000800 */
[----:B------:R-:W-:Y:S01]  /*69a0*/  @!P2 IMAD.MOV R15, RZ, RZ, -R15 ;  /* 0x000000ffff0fa224 */ /* 0x000fe200078e0a0f */
[----:B----4-:R-:W-:Y:S02]  /*69b0*/  LOP3.LUT R16, RZ, R53, RZ, 0x33, !PT ;  /* 0x00000035ff107212 */ /* 0x010fe400078e33ff */
[----:B------:R-:W-:Y:S02]  /*69c0*/  @!P5 IADD3 R17, PT, PT, -R17, RZ, RZ ;  /* 0x000000ff1111d210 */ /* 0x000fe40007ffe1ff */
[----:B------:R-:W-:-:S02]  /*69d0*/  SEL R14, R16, R14, !P1 ;  /* 0x0000000e100e7207 */ /* 0x000fc40004800000 */
[C---:B------:R-:W-:Y:S02]  /*69e0*/  SEL R13, R16.reuse, R12, !P1 ;  /* 0x0000000c100d7207 */ /* 0x040fe40004800000 */
[----:B------:R-:W-:Y:S01]  /*69f0*/  SEL R16, R16, R15, !P1 ;  /* 0x0000000f10107207 */ /* 0x000fe20004800000 */
[----:B-1----:R-:W-:Y:S01]  /*6a00*/  IMAD.MOV R18, RZ, RZ, -R14 ;  /* 0x000000ffff127224 */ /* 0x002fe200078e0a0e */
[----:B------:R-:W-:Y:S01]  /*6a10*/  SEL R17, R11, R17, !P0 ;  /* 0x000000110b117207 */ /* 0x000fe20004000000 */
[----:B------:R-:W-:Y:S02]  /*6a20*/  IMAD R15, R0, R13, R4 ;  /* 0x0000000d000f7224 */ /* 0x000fe400078e0204 */
[----:B------:R-:W-:Y:S02]  /*6a30*/  IMAD.MOV R13, RZ, RZ, -R13 ;  /* 0x000000ffff0d7224 */ /* 0x000fe400078e0a0d */
[----:B------:R-:W-:Y:S02]  /*6a40*/  IMAD.MOV R19, RZ, RZ, -R16 ;  /* 0x000000ffff137224 */ /* 0x000fe400078e0a10 */
[----:B------:R-:W-:-:S02]  /*6a50*/  IMAD.MOV R24, RZ, RZ, -R17 ;  /* 0x000000ffff187224 */ /* 0x000fc400078e0a11 */
[----:B------:R-:W-:Y:S02]  /*6a60*/  IMAD R14, R0, R14, R4 ;  /* 0x0000000e000e7224 */ /* 0x000fe400078e0204 */
[C---:B------:R-:W-:Y:S01]  /*6a70*/  IMAD R12, R53.reuse, R18, R51 ;  /* 0x00000012350c7224 */ /* 0x040fe200078e0233 */
[----:B------:R-:W-:Y:S01]  /*6a80*/  IADD3 R51, PT, PT, R50, R51, R50 ;  /* 0x0000003332337210 */ /* 0x000fe20007ffe032 */
[----:B------:R-:W-:Y:S02]  /*6a90*/  IMAD R18, R0, R17, R4 ;  /* 0x0000001100127224 */ /* 0x000fe400078e0204 */
[C---:B------:R-:W-:Y:S01]  /*6aa0*/  IMAD R13, R53.reuse, R13, R9 ;  /* 0x0000000d350d7224 */ /* 0x040fe200078e0209 */
[----:B------:R-:W-:Y:S01]  /*6ab0*/  IADD3 R51, PT, PT, R50, R51, R50 ;  /* 0x0000003332337210 */ /* 0x000fe20007ffe032 */
[----:B------:R-:W-:Y:S02]  /*6ac0*/  IMAD R16, R0, R16, R4 ;  /* 0x0000001000107224 */ /* 0x000fe400078e0204 */
[----:B------:R-:W-:Y:S01]  /*6ad0*/  IMAD R17, R53, R19, R10 ;  /* 0x0000001335117224 */ /* 0x000fe200078e020a */
[----:B------:R-:W-:Y:S01]  /*6ae0*/  ISETP.GE.U32.AND P1, PT, R51, 0x200, PT ;  /* 0x000002003300780c */ /* 0x000fe20003f26070 */
[----:B------:R-:W-:Y:S01]  /*6af0*/  IMAD R19, R53, R24, R8 ;  /* 0x0000001835137224 */ /* 0x000fe200078e0208 */
[----:B------:R-:W-:Y:S01]  /*6b00*/  LEA R10, R50, R10, 0x2 ;  /* 0x0000000a320a7211 */ /* 0x000fe200078e10ff */
[----:B------:R-:W-:-:S02]  /*6b10*/  IMAD.IADD R12, R14, 0x1, R12 ;  /* 0x000000010e0c7824 */ /* 0x000fc400078e020c */
[----:B------:R-:W-:Y:S02]  /*6b20*/  IMAD.IADD R15, R15, 0x1, R13 ;  /* 0x000000010f0f7824 */ /* 0x000fe400078e020d */
[----:B------:R-:W-:Y:S02]  /*6b30*/  IMAD.IADD R16, R16, 0x1, R17 ;  /* 0x0000000110107824 */ /* 0x000fe400078e0211 */
[----:B------:R-:W-:Y:S02]  /*6b40*/  IMAD.IADD R18, R18, 0x1, R19 ;  /* 0x0000000112127824 */ /* 0x000fe400078e0213 */
[----:B0-----:R-:W-:-:S04]  /*6b50*/  IMAD.WIDE R12, R12, 0x4, R2 ;  /* 0x000000040c0c7825 */ /* 0x001fc800078e0202 */
[--C-:B------:R-:W-:Y:S01]  /*6b60*/  IMAD.WIDE R14, R15, 0x4, R2.reuse ;  /* 0x000000040f0e7825 */ /* 0x100fe200078e0202 */
[----:B--2---:R2:W-:Y:S03]  /*6b70*/  STG.E desc[UR8][R12.64], R20 ;  /* 0x000000140c007986 */ /* 0x0045e6000c101908 */
[--C-:B------:R-:W-:Y:S01]  /*6b80*/  IMAD.WIDE R16, R16, 0x4, R2.reuse ;  /* 0x0000000410107825 */ /* 0x100fe200078e0202 */
[----:B---3--:R2:W-:Y:S03]  /*6b90*/  STG.E desc[UR8][R14.64], R21 ;  /* 0x000000150e007986 */ /* 0x0085e6000c101908 */
[----:B------:R-:W-:Y:S01]  /*6ba0*/  IMAD.WIDE R18, R18, 0x4, R2 ;  /* 0x0000000412127825 */ /* 0x000fe200078e0202 */
[----:B-----5:R2:W-:Y:S03]  /*6bb0*/  STG.E desc[UR8][R16.64], R22 ;  /* 0x0000001610007986 */ /* 0x0205e6000c101908 */
[C---:B------:R-:W-:Y:S01]  /*6bc0*/  IMAD R8, R50.reuse, 0x4, R8 ;  /* 0x0000000432087824 */ /* 0x040fe200078e0208 */
[----:B------:R2:W-:Y:S01]  /*6bd0*/  STG.E desc[UR8][R18.64], R23 ;  /* 0x0000001712007986 */ /* 0x0005e2000c101908 */
[----:B------:R-:W-:Y:S01]  /*6be0*/  IMAD R9, R50, 0x4, R9 ;  /* 0x0000000432097824 */ /* 0x000fe200078e0209 */
[----:B------:R-:W-:Y:S06]  /*6bf0*/  @!P1 BRA `(.L_x_42607) ;  /* 0xfffffff800689947 */ /* 0x000fec000383ffff */
[----:B------:R-:W-:Y:S05]  /*6c00*/  EXIT ;  /* 0x000000000000794d */ /* 0x000fea0003800000 */
.L_x_42466:
[----:B------:R-:W-:Y:S01]  /*6c10*/  BSSY B2, `(.L_x_42608) ;  /* 0x0000006000027945 */ /* 0x000fe20003800000 */
[----:B------:R-:W-:Y:S02]  /*6c20*/  IMAD.MOV.U32 R2, RZ, RZ, R20 ;  /* 0x000000ffff027224 */ /* 0x000fe400078e0014 */
[----:B------:R-:W-:-:S07]  /*6c30*/  IMAD.MOV.U32 R57, RZ, RZ, -0x1 ;  /* 0xffffffffff397424 */ /* 0x000fce00078e00ff */
[----:B01234-:R-:W-:Y:S05]  /*6c40*/  WARPSYNC.COLLECTIVE R57, `(.L_x_42609) ;  /* 0x0000000039087348 */ /* 0x01ffea0003c00000 */
[----:B-1----:R1:W0:Y:S02]  /*6c50*/  SHFL.IDX P6, R57, R58, R2, R41 ;  /* 0x000000023a397389 */ /* 0x00222400000c0029 */
[----:B01234-:R-:W-:Y:S05]  /*6c60*/  ENDCOLLECTIVE ;  /* 0x000000000000791b */ /* 0x01ffea0003800000 */
.L_x_42609:
[----:B------:R-:W-:Y:S05]  /*6c70*/  BSYNC B2 ;  /* 0x0000000000027941 */ /* 0x000fea0003800000 */
.L_x_42608:
[----:B------:R-:W-:Y:S01]  /*6c80*/  IMAD.MOV.U32 R3, RZ, RZ, R57 ;  /* 0x000000ffff037224 */ /* 0x000fe200078e0039 */
[----:B------:R-:W-:Y:S06]  /*6c90*/  BRA `(.L_x_42610) ;  /* 0xffffffb800207947 */ /* 0x000fec000383ffff */
.L_x_42468:
[----:B------:R-:W-:Y:S01]  /*6ca0*/  BSSY B2, `(.L_x_42611) ;  /* 0x0000006000027945 */ /* 0x000fe20003800000 */
[----:B------:R-:W-:Y:S02]  /*6cb0*/  IMAD.MOV.U32 R2, RZ, RZ, R40 ;  /* 0x000000ffff027224 */ /* 0x000fe400078e0028 */
[----:B------:R-:W-:-:S07]  /*6cc0*/  IMAD.MOV.U32 R57, RZ, RZ, -0x1 ;  /* 0xffffffffff397424 */ /* 0x000fce00078e00ff */
[----:B01234-:R-:W-:Y:S05]  /*6cd0*/  WARPSYNC.COLLECTIVE R57, `(.L_x_42612) ;  /* 0x0000000039087348 */ /* 0x01ffea0003c00000 */
[----:B-1----:R1:W0:Y:S02]  /*6ce0*/  SHFL.IDX P6, R57, R58, R2, R41 ;  /* 0x000000023a397389 */ /* 0x00222400000c0029 */
[----:B01234-:R-:W-:Y:S05]  /*6cf0*/  ENDCOLLECTIVE ;  /* 0x000000000000791b */ /* 0x01ffea0003800000 */
.L_x_42612:
[----:B------:R-:W-:Y:S05]  /*6d00*/  BSYNC B2 ;  /* 0x0000000000027941 */ /* 0x000fea0003800000 */
.L_x_42611:
[----:B------:R-:W-:Y:S05]  /*6d10*/  BRA `(.L_x_42613) ;  /* 0xffffffb800147947 */ /* 0x000fea000383ffff */
.L_x_42470:
[----:B------:R-:W-:Y:S01]  /*6d20*/  BSSY B2, `(.L_x_42614) ;  /* 0x0000006000027945 */ /* 0x000fe20003800000 */
[----:B------:R-:W-:Y:S01]  /*6d30*/  IMAD.MOV.U32 R2, RZ, RZ, R39 ;  /* 0x000000ffff027224 */ /* 0x000fe200078e0027 */
[----:B------:R-:W-:-:S07]  /*6d40*/  MOV R57, 0xffffffff ;  /* 0xffffffff00397802 */ /* 0x000fce0000000f00 */
[----:B01234-:R-:W-:Y:S05]  /*6d50*/  WARPSYNC.COLLECTIVE R57, `(.L_x_42615) ;  /* 0x0000000039087348 */ /* 0x01ffea0003c00000 */
[----:B-1----:R1:W0:Y:S02]  /*6d60*/  SHFL.IDX P6, R57, R58, R2, R41 ;  /* 0x000000023a397389 */ /* 0x00222400000c0029 */
[----:B01234-:R-:W-:Y:S05]  /*6d70*/  ENDCOLLECTIVE ;  /* 0x000000000000791b */ /* 0x01ffea0003800000 */
.L_x_42615:
[----:B------:R-:W-:Y:S05]  /*6d80*/  BSYNC B2 ;  /* 0x0000000000027941 */ /* 0x000fea0003800000 */
.L_x_42614:
[----:B------:R-:W-:Y:S05]  /*6d90*/  BRA `(.L_x_42616) ;  /* 0xffffffb800087947 */ /* 0x000fea000383ffff */
.L_x_42472:
[----:B------:R-:W-:Y:S01]  /*6da0*/  BSSY B2, `(.L_x_42617) ;  /* 0x0000006000027945 */ /* 0x000fe20003800000 */
[----:B------:R-:W-:Y:S02]  /*6db0*/  IMAD.MOV.U32 R2, RZ, RZ, R38 ;  /* 0x000000ffff027224 */ /* 0x000fe400078e0026 */
[----:B------:R-:W-:-:S07]  /*6dc0*/  IMAD.MOV.U32 R57, RZ, RZ, -0x1 ;  /* 0xffffffffff397424 */ /* 0x000fce00078e00ff */
[----:B01234-:R-:W-:Y:S05]  /*6dd0*/  WARPSYNC.COLLECTIVE R57, `(.L_x_42618) ;  /* 0x0000000039087348 */ /* 0x01ffea0003c00000 */
[----:B-1----:R1:W0:Y:S02]  /*6de0*/  SHFL.IDX P6, R57, R58, R2, R41 ;  /* 0x000000023a397389 */ /* 0x00222400000c0029 */
[----:B01234-:R-:W-:Y:S05]  /*6df0*/  ENDCOLLECTIVE ;  /* 0x000000000000791b */ /* 0x01ffea0003800000 */
.L_x_42618:
[----:B------:R-:W-:Y:S05]  /*6e00*/  BSYNC B2 ;  /* 0x0000000000027941 */ /* 0x000fea0003800000 */
.L_x_42617:
[----:B------:R-:W-:Y:S05]  /*6e10*/  BRA `(.L_x_42619) ;  /* 0xffffffb400fc7947 */ /* 0x000fea000383ffff */
.L_x_42474:
[----:B------:R-:W-:Y:S01]  /*6e20*/  BSSY B2, `(.L_x_42620) ;  /* 0x0000006000027945 */ /* 0x000fe20003800000 */
[----:B------:R-:W-:Y:S02]  /*6e30*/  IMAD.MOV.U32 R2, RZ, RZ, R37 ;  /* 0x000000ffff027224 */ /* 0x000fe400078e0025 */
[----:B------:R-:W-:-:S07]  /*6e40*/  IMAD.MOV.U32 R57, RZ, RZ, -0x1 ;  /* 0xffffffffff397424 */ /* 0x000fce00078e00ff */
[----:B01234-:R-:W-:Y:S05]  /*6e50*/  WARPSYNC.COLLECTIVE R57, `(.L_x_42621) ;  /* 0x0000000039087348 */ /* 0x01ffea0003c00000 */
[----:B-1----:R1:W0:Y:S02]  /*6e60*/  SHFL.IDX P6, R57, R58, R2, R41 ;  /* 0x000000023a397389 */ /* 0x00222400000c0029 */
[----:B01234-:R-:W-:Y:S05]  /*6e70*/  ENDCOLLECTIVE ;  /* 0x000000000000791b */ /* 0x01ffea0003800000 */
.L_x_42621:
[----:B------:R-:W-:Y:S05]  /*6e80*/  BSYNC B2 ;  /* 0x0000000000027941 */ /* 0x000fea0003800000 */
.L_x_42620:
[----:B------:R-:W-:Y:S05]  /*6e90*/  BRA `(.L_x_42622) ;  /* 0xffffffb400f07947 */ /* 0x000fea000383ffff */
.L_x_42476:
[----:B------:R-:W-:Y:S01]  /*6ea0*/  BSSY B2, `(.L_x_42623) ;  /* 0x0000006000027945 */ /* 0x000fe20003800000 */
[----:B------:R-:W-:Y:S02]  /*6eb0*/  IMAD.MOV.U32 R2, RZ, RZ, R36 ;  /* 0x000000ffff027224 */ /* 0x000fe400078e0024 */
[----:B------:R-:W-:-:S07]  /*6ec0*/  IMAD.MOV.U32 R57, RZ, RZ, -0x1 ;  /* 0xffffffffff397424 */ /* 0x000fce00078e00ff */
[----:B01234-:R-:W-:Y:S05]  /*6ed0*/  WARPSYNC.COLLECTIVE R57, `(.L_x_42624) ;  /* 0x0000000039087348 */ /* 0x01ffea0003c00000 */
[----:B-1----:R1:W0:Y:S02]  /*6ee0*/  SHFL.IDX P6, R57, R58, R2, R41 ;  /* 0x000000023a397389 */ /* 0x00222400000c0029 */
[----:B01234-:R-:W-:Y:S05]  /*6ef0*/  ENDCOLLECTIVE ;  /* 0x000000000000791b */ /* 0x01ffea0003800000 */
.L_x_42624:
[----:B------:R-:W-:Y:S05]  /*6f00*/  BSYNC B2 ;  /* 0x0000000000027941 */ /* 0x000fea0003800000 */
.L_x_42623:
[----:B------:R-:W-:Y:S05]  /*6f10*/  BRA `(.L_x_42625) ;  /* 0xffffffb400e47947 */ /* 0x000fea000383ffff */
.L_x_42478:
[----:B------:R-:W-:Y:S01]  /*6f20*/  BSSY B2, `(.L_x_42626) ;  /* 0x0000006000027945 */ /* 0x000fe20003800000 */
[----:B------:R-:W-:Y:S02]  /*6f30*/  IMAD.MOV.U32 R2, RZ, RZ, R35 ;  /* 0x000000ffff027224 */ /* 0x000fe400078e0023 */
[----:B------:R-:W-:-:S07]  /*6f40*/  IMAD.MOV.U32 R57, RZ, RZ, -0x1 ;  /* 0xffffffffff397424 */ /* 0x000fce00078e00ff */
[----:B01234-:R-:W-:Y:S05]  /*6f50*/  WARPSYNC.COLLECTIVE R57, `(.L_x_42627) ;  /* 0x0000000039087348 */ /* 0x01ffea0003c00000 */
[----:B-1----:R1:W0:Y:S02]  /*6f60*/  SHFL.IDX P6, R57, R58, R2, R41 ;  /* 0x000000023a397389 */ /* 0x00222400000c0029 */
[----:B01234-:R-:W-:Y:S05]  /*6f70*/  ENDCOLLECTIVE ;  /* 0x000000000000791b */ /* 0x01ffea0003800000 */
.L_x_42627:
[----:B------:R-:W-:Y:S05]  /*6f80*/  BSYNC B2 ;  /* 0x0000000000027941 */ /* 0x000fea0003800000 */
.L_x_42626:
[----:B------:R-:W-:Y:S05]  /*6f90*/  BRA `(.L_x_42628) ;  /* 0xffffffb400e07947 */ /* 0x000fea000383ffff */
.L_x_42480:
[----:B------:R-:W-:Y:S01]  /*6fa0*/  BSSY B2, `(.L_x_42629) ;  /* 0x0000006000027945 */ /* 0x000fe20003800000 */
[----:B------:R-:W-:Y:S01]  /*6fb0*/  MOV R2, R34 ;  /* 0x0000002200027202 */ /* 0x000fe20000000f00 */
[----:B------:R-:W-:-:S07]  /*6fc0*/  IMAD.MOV.U32 R57, RZ, RZ, -0x1 ;  /* 0xffffffffff397424 */ /* 0x000fce00078e00ff */
[----:B01234-:R-:W-:Y:S05]  /*6fd0*/  WARPSYNC.COLLECTIVE R57, `(.L_x_42630) ;  /* 0x0000000039087348 */ /* 0x01ffea0003c00000 */
[----:B-1----:R1:W0:Y:S02]  /*6fe0*/  SHFL.IDX P6, R57, R58, R2, R41 ;  /* 0x000000023a397389 */ /* 0x00222400000c0029 */
[----:B01234-:R-:W-:Y:S05]  /*6ff0*/  ENDCOLLECTIVE ;  /* 0x000000000000791b */ /* 0x01ffea0003800000 */
.L_x_42630:
[----:B------:R-:W-:Y:S05]  /*7000*/  BSYNC B2 ;  /* 0x0000000000027941 */ /* 0x000fea0003800000 */
.L_x_42629:
[----:B------:R-:W-:Y:S05]  /*7010*/  BRA `(.L_x_42631) ;  /* 0xffffffb400d87947 */ /* 0x000fea000383ffff */
.L_x_42482:
[----:B------:R-:W-:Y:S01]  /*7020*/  BSSY B2, `(.L_x_42632) ;  /* 0x0000006000027945 */ /* 0x000fe20003800000 */
[----:B------:R-:W-:Y:S02]  /*7030*/  IMAD.MOV.U32 R2, RZ, RZ, R33 ;  /* 0x000000ffff027224 */ /* 0x000fe400078e0021 */
[----:B------:R-:W-:-:S07]  /*7040*/  IMAD.MOV.U32 R57, RZ, RZ, -0x1 ;  /* 0xffffffffff397424 */ /* 0x000fce00078e00ff */
[----:B01234-:R-:W-:Y:S05]  /*7050*/  WARPSYNC.COLLECTIVE R57, `(.L_x_42633) ;  /* 0x0000000039087348 */ /* 0x01ffea0003c00000 */
[----:B-1----:R1:W0:Y:S02]  /*7060*/  SHFL.IDX P6, R57, R58, R2, R41 ;  /* 0x000000023a397389 */ /* 0x00222400000c0029 */
[----:B01234-:R-:W-:Y:S05]  /*7070*/  ENDCOLLECTIVE ;  /* 0x000000000000791b */ /* 0x01ffea0003800000 */
.L_x_42633:
[----:B------:R-:W-:Y:S05]  /*7080*/  BSYNC B2 ;  /* 0x0000000000027941 */ /* 0x000fea0003800000 */
.L_x_42632:
[----:B------:R-:W-:Y:S05]  /*7090*/  BRA `(.L_x_42634) ;  /* 0xffffffb400d07947 */ /* 0x000fea000383ffff */
.L_x_42484:
[----:B------:R-:W-:Y:S01]  /*70a0*/  BSSY B2, `(.L_x_42635) ;  /* 0x0000006000027945 */ /* 0x000fe20003800000 */
[----:B------:R-:W-:Y:S02]  /*70b0*/  IMAD.MOV.U32 R2, RZ, RZ, R32 ;  /* 0x000000ffff027224 */ /* 0x000fe400078e0020 */
[----:B------:R-:W-:-:S07]  /*70c0*/  IMAD.MOV.U32 R57, RZ, RZ, -0x1 ;  /* 0xffffffffff397424 */ /* 0x000fce00078e00ff */
[----:B01234-:R-:W-:Y:S05]  /*70d0*/  WARPSYNC.COLLECTIVE R57, `(.L_x_42636) ;  /* 0x0000000039087348 */ /* 0x01ffea0003c00000 */
[----:B-1----:R1:W0:Y:S02]  /*70e0*/  SHFL.IDX P6, R57, R58, R2, R41 ;  /* 0x000000023a397389 */ /* 0x00222400000c0029 */
[----:B01234-:R-:W-:Y:S05]  /*70f0*/  ENDCOLLECTIVE ;  /* 0x000000000000791b */ /* 0x01ffea0003800000 */
.L_x_42636:
[----:B------:R-:W-:Y:S05]  /*7100*/  BSYNC B2 ;  /* 0x0000000000027941 */ /* 0x000fea0003800000 */
.L_x_42635:
[----:B------:R-:W-:Y:S05]  /*7110*/  BRA `(.L_x_42637) ;  /* 0xffffffb400c87947 */ /* 0x000fea000383ffff */
.L_x_42486:
[----:B------:R-:W-:Y:S01]  /*7120*/  BSSY B2, `(.L_x_42638) ;  /* 0x0000006000027945 */ /* 0x000fe20003800000 */
[----:B------:R-:W-:Y:S02]  /*7130*/  IMAD.MOV.U32 R2, RZ, RZ, R31 ;  /* 0x000000ffff027224 */ /* 0x000fe400078e001f */
[----:B------:R-:W-:-:S07]  /*7140*/  IMAD.MOV.U32 R57, RZ, RZ, -0x1 ;  /* 0xffffffffff397424 */ /* 0x000fce00078e00ff */
[----:B01234-:R-:W-:Y:S05]  /*7150*/  WARPSYNC.COLLECTIVE R57, `(.L_x_42639) ;  /* 0x0000000039087348 */ /* 0x01ffea0003c00000 */
[----:B-1----:R1:W0:Y:S02]  /*7160*/  SHFL.IDX P6, R57, R58, R2, R41 ;  /* 0x000000023a397389 */ /* 0x00222400000c0029 */
[----:B01234-:R-:W-:Y:S05]  /*7170*/  ENDCOLLECTIVE ;  /* 0x000000000000791b */ /* 0x01ffea0003800000 */
.L_x_42639:
[----:B------:R-:W-:Y:S05]  /*7180*/  BSYNC B2 ;  /* 0x0000000000027941 */ /* 0x000fea0003800000 */
.L_x_42638:
[----:B------:R-:W-:Y:S05]  /*7190*/  BRA `(.L_x_42640) ;  /* 0xffffffb400c07947 */ /* 0x000fea000383ffff */
.L_x_42488:
[----:B------:R-:W-:Y:S01]  /*71a0*/  BSSY B2, `(.L_x_42641) ;  /* 0x0000006000027945 */ /* 0x000fe20003800000 */
[----:B------:R-:W-:Y:S01]  /*71b0*/  IMAD.MOV.U32 R2, RZ, RZ, R30 ;  /* 0x000000ffff027224 */ /* 0x000fe200078e001e */
[----:B------:R-:W-:-:S07]  /*71c0*/  MOV R57, 0xffffffff ;  /* 0xffffffff00397802 */ /* 0x000fce0000000f00 */
[----:B01234-:R-:W-:Y:S05]  /*71d0*/  WARPSYNC.COLLECTIVE R57, `(.L_x_42642) ;  /* 0x0000000039087348 */ /* 0x01ffea0003c00000 */
[----:B-1----:R1:W0:Y:S02]  /*71e0*/  SHFL.IDX P6, R57, R58, R2, R41 ;  /* 0x000000023a397389 */ /* 0x00222400000c0029 */
[----:B01234-:R-:W-:Y:S05]  /*71f0*/  ENDCOLLECTIVE ;  /* 0x000000000000791b */ /* 0x01ffea0003800000 */
.L_x_42642:
[----:B------:R-:W-:Y:S05]  /*7200*/  BSYNC B2 ;  /* 0x0000000000027941 */ /* 0x000fea0003800000 */
.L_x_42641:
[----:B------:R-:W-:Y:S05]  /*7210*/  BRA `(.L_x_42643) ;  /* 0xffffffb400b87947 */ /* 0x000fea000383ffff */
.L_x_42490:
[----:B------:R-:W-:Y:S01]  /*7220*/  BSSY B2, `(.L_x_42644) ;  /* 0x0000006000027945 */ /* 0x000fe20003800000 */
[----:B------:R-:W-:Y:S02]  /*7230*/  IMAD.MOV.U32 R2, RZ, RZ, R29 ;  /* 0x000000ffff027224 */ /* 0x000fe400078e001d */
[----:B------:R-:W-:-:S07]  /*7240*/  IMAD.MOV.U32 R57, RZ, RZ, -0x1 ;  /* 0xffffffffff397424 */ /* 0x000fce00078e00ff */
[----:B01234-:R-:W-:Y:S05]  /*7250*/  WARPSYNC.COLLECTIVE R57, `(.L_x_42645) ;  /* 0x0000000039087348 */ /* 0x01ffea0003c00000 */
[----:B-1----:R1:W0:Y:S02]  /*7260*/  SHFL.IDX P6, R57, R58, R2, R41 ;  /* 0x000000023a397389 */ /* 0x00222400000c0029 */
[----:B01234-:R-:W-:Y:S05]  /*7270*/  ENDCOLLECTIVE ;  /* 0x000000000000791b */ /* 0x01ffea0003800000 */
.L_x_42645:
[----:B------:R-:W-:Y:S05]  /*7280*/  BSYNC B2 ;  /* 0x0000000000027941 */ /* 0x000fea0003800000 */
.L_x_42644:
[----:B------:R-:W-:Y:S05]  /*7290*/  BRA `(.L_x_42646) ;  /* 0xffffffb400b07947 */ /* 0x000fea000383ffff */
.L_x_42492:
[----:B------:R-:W-:Y:S01]  /*72a0*/  BSSY B2, `(.L_x_42647) ;  /* 0x0000006000027945 */ /* 0x000fe20003800000 */
[----:B------:R-:W-:Y:S02]  /*72b0*/  IMAD.MOV.U32 R2, RZ, RZ, R28 ;  /* 0x000000ffff027224 */ /* 0x000fe400078e001c */
[----:B------:R-:W-:-:S07]  /*72c0*/  IMAD.MOV.U32 R57, RZ, RZ, -0x1 ;  /* 0xffffffffff397424 */ /* 0x000fce00078e00ff */
[----:B01234-:R-:W-:Y:S05]  /*72d0*/  WARPSYNC.COLLECTIVE R57, `(.L_x_42648) ;  /* 0x0000000039087348 */ /* 0x01ffea0003c00000 */
[----:B-1----:R1:W0:Y:S02]  /*72e0*/  SHFL.IDX P6, R57, R58, R2, R41 ;  /* 0x000000023a397389 */ /* 0x00222400000c0029 */
[----:B01234-:R-:W-:Y:S05]  /*72f0*/  ENDCOLLECTIVE ;  /* 0x000000000000791b */ /* 0x01ffea0003800000 */
.L_x_42648:
[----:B------:R-:W-:Y:S05]  /*7300*/  BSYNC B2 ;  /* 0x0000000000027941 */ /* 0x000fea0003800000 */
.L_x_42647:
[----:B------:R-:W-:Y:S05]  /*7310*/  BRA `(.L_x_42649) ;  /* 0xffffffb400a87947 */ /* 0x000fea000383ffff */
.L_x_42494:
[----:B------:R-:W-:Y:S01]  /*7320*/  BSSY B2, `(.L_x_42650) ;  /* 0x0000006000027945 */ /* 0x000fe20003800000 */
[----:B------:R-:W-:Y:S02]  /*7330*/  IMAD.MOV.U32 R2, RZ, RZ, R27 ;  /* 0x000000ffff027224 */ /* 0x000fe400078e001b */
[----:B------:R-:W-:-:S07]  /*7340*/  IMAD.MOV.U32 R57, RZ, RZ, -0x1 ;  /* 0xffffffffff397424 */ /* 0x000fce00078e00ff */
[----:B01234-:R-:W-:Y:S05]  /*7350*/  WARPSYNC.COLLECTIVE R57, `(.L_x_42651) ;  /* 0x0000000039087348 */ /* 0x01ffea0003c00000 */
[----:B-1----:R1:W0:Y:S02]  /*7360*/  SHFL.IDX P6, R57, R58, R2, R41 ;  /* 0x000000023a397389 */ /* 0x00222400000c0029 */
[----:B01234-:R-:W-:Y:S05]  /*7370*/  ENDCOLLECTIVE ;  /* 0x000000000000791b */ /* 0x01ffea0003800000 */
.L_x_42651:
[----:B------:R-:W-:Y:S05]  /*7380*/  BSYNC B2 ;  /* 0x0000000000027941 */ /* 0x000fea0003800000 */
.L_x_42650:
[----:B------:R-:W-:Y:S05]  /*7390*/  BRA `(.L_x_42652) ;  /* 0xffffffb400a07947 */ /* 0x000fea000383ffff */
.L_x_42496:
[----:B------:R-:W-:Y:S01]  /*73a0*/  BSSY B2, `(.L_x_42653) ;  /* 0x0000006000027945 */ /* 0x000fe20003800000 */
[----:B------:R-:W-:Y:S02]  /*73b0*/  IMAD.MOV.U32 R2, RZ, RZ, R26 ;  /* 0x000000ffff027224 */ /* 0x000fe400078e001a */
[----:B------:R-:W-:-:S07]  /*73c0*/  IMAD.MOV.U32 R57, RZ, RZ, -0x1 ;  /* 0xffffffffff397424 */ /* 0x000fce00078e00ff */
[----:B01234-:R-:W-:Y:S05]  /*73d0*/  WARPSYNC.COLLECTIVE R57, `(.L_x_42654) ;  /* 0x0000000039087348 */ /* 0x01ffea0003c00000 */
[----:B-1----:R1:W0:Y:S02]  /*73e0*/  SHFL.IDX P6, R57, R58, R2, R41 ;  /* 0x000000023a397389 */ /* 0x00222400000c0029 */
[----:B01234-:R-:W-:Y:S05]  /*73f0*/  ENDCOLLECTIVE ;  /* 0x000000000000791b */ /* 0x01ffea0003800000 */
.L_x_42654:
[----:B------:R-:W-:Y:S05]  /*7400*/  BSYNC B2 ;  /* 0x0000000000027941 */ /* 0x000fea0003800000 */
.L_x_42653:
[----:B------:R-:W-:Y:S05]  /*7410*/  BRA `(.L_x_42655) ;  /* 0xffffffb400987947 */ /* 0x000fea000383ffff */
.L_x_42519:
[----:B------:R-:W-:Y:S01]  /*7420*/  BSSY B1, `(.L_x_42656) ;  /* 0x0000006000017945 */ /* 0x000fe20003800000 */
[----:B------:R-:W-:Y:S01]  /*7430*/  MOV R2, R20 ;  /* 0x0000001400027202 */ /* 0x000fe20000000f00 */
[----:B------:R-:W-:-:S07]  /*7440*/  IMAD.MOV.U32 R57, RZ, RZ, -0x1 ;  /* 0xffffffffff397424 */ /* 0x000fce00078e00ff */
[----:B01234-:R-:W-:Y:S05]  /*7450*/  WARPSYNC.COLLECTIVE R57, `(.L_x_42657) ;  /* 0x0000000039087348 */ /* 0x01ffea0003c00000 */
[----:B-1----:R1:W0:Y:S02]  /*7460*/  SHFL.IDX P6, R57, R58, R2, R41 ;  /* 0x000000023a397389 */ /* 0x00222400000c0029 */
[----:B01234-:R-:W-:Y:S05]  /*7470*/  ENDCOLLECTIVE ;  /* 0x000000000000791b */ /* 0x01ffea0003800000 */
.L_x_42657:
[----:B------:R-:W-:Y:S05]  /*7480*/  BSYNC B1 ;  /* 0x0000000000017941 */ /* 0x000fea0003800000 */
.L_x_42656:
[----:B------:R-:W-:Y:S01]  /*7490*/  IMAD.MOV.U32 R40, RZ, RZ, R57 ;  /* 0x000000ffff287224 */ /* 0x000fe200078e0039 */
[----:B------:R-:W-:Y:S06]  /*74a0*/  BRA `(.L_x_42658) ;  /* 0xffffffc800b47947 */ /* 0x000fec000383ffff */
.L_x_42521:
[----:B------:R-:W-:Y:S01]  /*74b0*/  BSSY B1, `(.L_x_42659) ;  /* 0x0000006000017945 */ /* 0x000fe20003800000 */
[----:B------:R-:W-:Y:S02]  /*74c0*/  IMAD.MOV.U32 R2, RZ, RZ, R37 ;  /* 0x000000ffff027224 */ /* 0x000fe400078e0025 */
[----:B------:R-:W-:-:S07]  /*74d0*/  IMAD.MOV.U32 R57, RZ, RZ, -0x1 ;  /* 0xffffffffff397424 */ /* 0x000fce00078e00ff */
[----:B01234-:R-:W-:Y:S05]  /*74e0*/  WARPSYNC.COLLECTIVE R57, `(.L_x_42660) ;  /* 0x0000000039087348 */ /* 0x01ffea0003c00000 */
[----:B-1----:R1:W0:Y:S02]  /*74f0*/  SHFL.IDX P6, R57, R58, R2, R41 ;  /* 0x000000023a397389 */ /* 0x00222400000c0029 */
[----:B01234-:R-:W-:Y:S05]  /*7500*/  ENDCOLLECTIVE ;  /* 0x000000000000791b */ /* 0x01ffea0003800000 */
.L_x_42660:
[----:B------:R-:W-:Y:S05]  /*7510*/  BSYNC B1 ;  /* 0x0000000000017941 */ /* 0x000fea0003800000 */
.L_x_42659:
[----:B------:R-:W-:Y:S05]  /*7520*/  BRA `(.L_x_42661) ;  /* 0xffffffc800a87947 */ /* 0x000fea000383ffff */
.L_x_42523:
[----:B------:R-:W-:Y:S01]  /*7530*/  BSSY B1, `(.L_x_42662) ;  /* 0x0000006000017945 */ /* 0x000fe20003800000 */
[----:B------:R-:W-:Y:S02]  /*7540*/  IMAD.MOV.U32 R2, RZ, RZ, R36 ;  /* 0x000000ffff027224 */ /* 0x000fe400078e0024 */
[----:B------:R-:W-:-:S07]  /*7550*/  IMAD.MOV.U32 R57, RZ, RZ, -0x1 ;  /* 0xffffffffff397424 */ /* 0x000fce00078e00ff */
[----:B01234-:R-:W-:Y:S05]  /*7560*/  WARPSYNC.COLLECTIVE R57, `(.L_x_42663) ;  /* 0x0000000039087348 */ /* 0x01ffea0003c00000 */
[----:B-1----:R1:W0:Y:S02]  /*7570*/  SHFL.IDX P6, R57, R58, R2, R41 ;  /* 0x000000023a397389 */ /* 0x00222400000c0029 */
[----:B01234-:R-:W-:Y:S05]  /*7580*/  ENDCOLLECTIVE ;  /* 0x000000000000791b */ /* 0x01ffea0003800000 */
.L_x_42663:
[----:B------:R-:W-:Y:S05]  /*7590*/  BSYNC B1 ;  /* 0x0000000000017941 */ /* 0x000fea0003800000 */
.L_x_42662:
[----:B------:R-:W-:Y:S05]  /*75a0*/  BRA `(.L_x_42664) ;  /* 0xffffffc8009c7947 */ /* 0x000fea000383ffff */
.L_x_42525:
[----:B------:R-:W-:Y:S01]  /*75b0*/  BSSY B1, `(.L_x_42665) ;  /* 0x0000006000017945 */ /* 0x000fe20003800000 */
[----:B------:R-:W-:Y:S02]  /*75c0*/  IMAD.MOV.U32 R2, RZ, RZ, R35 ;  /* 0x000000ffff027224 */ /* 0x000fe400078e0023 */
[----:B------:R-:W-:-:S07]  /*75d0*/  IMAD.MOV.U32 R57, RZ, RZ, -0x1 ;  /* 0xffffffffff397424 */ /* 0x000fce00078e00ff */
[----:B01234-:R-:W-:Y:S05]  /*75e0*/  WARPSYNC.COLLECTIVE R57, `(.L_x_42666) ;  /* 0x0000000039087348 */ /* 0x01ffea0003c00000 */
[----:B-1----:R1:W0:Y:S02]  /*75f0*/  SHFL.IDX P6, R57, R58, R2, R41 ;  /* 0x000000023a397389 */ /* 0x00222400000c0029 */
[----:B01234-:R-:W-:Y:S05]  /*7600*/  ENDCOLLECTIVE ;  /* 0x000000000000791b */ /* 0x01ffea0003800000 */
.L_x_42666:
[----:B------:R-:W-:Y:S05]  /*7610*/  BSYNC B1 ;  /* 0x0000000000017941 */ /* 0x000fea0003800000 */
.L_x_42665:
[----:B------:R-:W-:Y:S05]  /*7620*/  BRA `(.L_x_42667) ;  /* 0xffffffc800907947 */ /* 0x000fea000383ffff */
.L_x_42527:
[----:B------:R-:W-:Y:S01]  /*7630*/  BSSY B1, `(.L_x_42668) ;  /* 0x0000006000017945 */ /* 0x000fe20003800000 */
[----:B------:R-:W-:Y:S01]  /*7640*/  MOV R2, R34 ;  /* 0x0000002200027202 */ /* 0x000fe20000000f00 */
[----:B------:R-:W-:-:S07]  /*7650*/  IMAD.MOV.U32 R57, RZ, RZ, -0x1 ;  /* 0xffffffffff397424 */ /* 0x000fce00078e00ff */
[----:B01234-:R-:W-:Y:S05]  /*7660*/  WARPSYNC.COLLECTIVE R57, `(.L_x_42669) ;  /* 0x0000000039087348 */ /* 0x01ffea0003c00000 */
[----:B-1----:R1:W0:Y:S02]  /*7670*/  SHFL.IDX P6, R57, R58, R2, R41 ;  /* 0x000000023a397389 */ /* 0x00222400000c0029 */
[----:B01234-:R-:W-:Y:S05]  /*7680*/  ENDCOLLECTIVE ;  /* 0x000000000000791b */ /* 0x01ffea0003800000 */
.L_x_42669:
[----:B------:R-:W-:Y:S05]  /*7690*/  BSYNC B1 ;  /* 0x0000000000017941 */ /* 0x000fea0003800000 */
.L_x_42668:
[----:B------:R-:W-:Y:S05]  /*76a0*/  BRA `(.L_x_42670) ;  /* 0xffffffc800847947 */ /* 0x000fea000383ffff */
.L_x_42529:
[----:B------:R-:W-:Y:S01]  /*76b0*/  BSSY B1, `(.L_x_42671) ;  /* 0x0000006000017945 */ /* 0x000fe20003800000 */
[----:B------:R-:W-:Y:S02]  /*76c0*/  IMAD.MOV.U32 R2, RZ, RZ, R33 ;  /* 0x000000ffff027224 */ /* 0x000fe400078e0021 */
[----:B------:R-:W-:-:S07]  /*76d0*/  IMAD.MOV.U32 R57, RZ, RZ, -0x1 ;  /* 0xffffffffff397424 */ /* 0x000fce00078e00ff */
[----:B01234-:R-:W-:Y:S05]  /*76e0*/  WARPSYNC.COLLECTIVE R57, `(.L_x_42672) ;  /* 0x0000000039087348 */ /* 0x01ffea0003c00000 */
[----:B-1----:R1:W0:Y:S02]  /*76f0*/  SHFL.IDX P6, R57, R58, R2, R41 ;  /* 0x000000023a397389 */ /* 0x00222400000c0029 */
[----:B01234-:R-:W-:Y:S05]  /*7700*/  ENDCOLLECTIVE ;  /* 0x000000000000791b */ /* 0x01ffea0003800000 */
.L_x_42672:
[----:B------:R-:W-:Y:S05]  /*7710*/  BSYNC B1 ;  /* 0x0000000000017941 */ /* 0x000fea0003800000 */
.L_x_42671:
[----:B------:R-:W-:Y:S05]  /*7720*/  BRA `(.L_x_42673) ;  /* 0xffffffc800787947 */ /* 0x000fea000383ffff */
.L_x_42531:
[----:B------:R-:W-:Y:S01]  /*7730*/  BSSY B1, `(.L_x_42674) ;  /* 0x0000006000017945 */ /* 0x000fe20003800000 */
[----:B------:R-:W-:Y:S02]  /*7740*/  IMAD.MOV.U32 R2, RZ, RZ, R32 ;  /* 0x000000ffff027224 */ /* 0x000fe400078e0020 */
[----:B------:R-:W-:-:S07]  /*7750*/  IMAD.MOV.U32 R57, RZ, RZ, -0x1 ;  /* 0xffffffffff397424 */ /* 0x000fce00078e00ff */
[----:B01234-:R-:W-:Y:S05]  /*7760*/  WARPSYNC.COLLECTIVE R57, `(.L_x_42675) ;  /* 0x0000000039087348 */ /* 0x01ffea0003c00000 */
[----:B-1----:R1:W0:Y:S02]  /*7770*/  SHFL.IDX P6, R57, R58, R2, R41 ;  /* 0x000000023a397389 */ /* 0x00222400000c0029 */
[----:B01234-:R-:W-:Y:S05]  /*7780*/  ENDCOLLECTIVE ;  /* 0x000000000000791b */ /* 0x01ffea0003800000 */
.L_x_42675:
[----:B------:R-:W-:Y:S05]  /*7790*/  BSYNC B1 ;  /* 0x0000000000017941 */ /* 0x000fea0003800000 */
.L_x_42674:
[----:B------:R-:W-:Y:S05]  /*77a0*/  BRA `(.L_x_42676) ;  /* 0xffffffc800747947 */ /* 0x000fea000383ffff */
.L_x_42533:
[----:B------:R-:W-:Y:S01]  /*77b0*/  BSSY B1, `(.L_x_42677) ;  /* 0x0000006000017945 */ /* 0x000fe20003800000 */
[----:B------:R-:W-:Y:S02]  /*77c0*/  IMAD.MOV.U32 R2, RZ, RZ, R31 ;  /* 0x000000ffff027224 */ /* 0x000fe400078e001f */
[----:B------:R-:W-:-:S07]  /*77d0*/  IMAD.MOV.U32 R57, RZ, RZ, -0x1 ;  /* 0xffffffffff397424 */ /* 0x000fce00078e00ff */
[----:B01234-:R-:W-:Y:S05]  /*77e0*/  WARPSYNC.COLLECTIVE R57, `(.L_x_42678) ;  /* 0x0000000039087348 */ /* 0x01ffea0003c00000 */
[----:B-1----:R1:W0:Y:S02]  /*77f0*/  SHFL.IDX P6, R57, R58, R2, R41 ;  /* 0x000000023a397389 */ /* 0x00222400000c0029 */
[----:B01234-:R-:W-:Y:S05]  /*7800*/  ENDCOLLECTIVE ;  /* 0x000000000000791b */ /* 0x01ffea0003800000 */
.L_x_42678:
[----:B------:R-:W-:Y:S05]  /*7810*/  BSYNC B1 ;  /* 0x0000000000017941 */ /* 0x000fea0003800000 */
.L_x_42677:
[----:B------:R-:W-:Y:S05]  /*7820*/  BRA `(.L_x_42679) ;  /* 0xffffffc8006c7947 */ /* 0x000fea000383ffff */
.L_x_42535:
[----:B------:R-:W-:Y:S01]  /*7830*/  BSSY B1, `(.L_x_42680) ;  /* 0x0000006000017945 */ /* 0x000fe20003800000 */
[----:B------:R-:W-:Y:S01]  /*7840*/  IMAD.MOV.U32 R2, RZ, RZ, R30 ;  /* 0x000000ffff027224 */ /* 0x000fe200078e001e */
[----:B------:R-:W-:-:S07]  /*7850*/  MOV R57, 0xffffffff ;  /* 0xffffffff00397802 */ /* 0x000fce0000000f00 */
[----:B01234-:R-:W-:Y:S05]  /*7860*/  WARPSYNC.COLLECTIVE R57, `(.L_x_42681) ;  /* 0x0000000039087348 */ /* 0x01ffea0003c00000 */
[----:B-1----:R1:W0:Y:S02]  /*7870*/  SHFL.IDX P6, R57, R58, R2, R41 ;  /* 0x000000023a397389 */ /* 0x00222400000c0029 */
[----:B01234-:R-:W-:Y:S05]  /*7880*/  ENDCOLLECTIVE ;  /* 0x000000000000791b */ /* 0x01ffea0003800000 */
.L_x_42681:
[----:B------:R-:W-:Y:S05]  /*7890*/  BSYNC B1 ;  /* 0x0000000000017941 */ /* 0x000fea0003800000 */
.L_x_42680:
[----:B------:R-:W-:Y:S05]  /*78a0*/  BRA `(.L_x_42682) ;  /* 0xffffffc800647947 */ /* 0x000fea000383ffff */
.L_x_42537:
[----:B------:R-:W-:Y:S01]  /*78b0*/  BSSY B1, `(.L_x_42683) ;  /* 0x0000006000017945 */ /* 0x000fe20003800000 */
[----:B------:R-:W-:Y:S02]  /*78c0*/  IMAD.MOV.U32 R2, RZ, RZ, R29 ;  /* 0x000000ffff027224 */ /* 0x000fe400078e001d */
[----:B------:R-:W-:-:S07]  /*78d0*/  IMAD.MOV.U32 R57, RZ, RZ, -0x1 ;  /* 0xffffffffff397424 */ /* 0x000fce00078e00ff */
[----:B01234-:R-:W-:Y:S05]  /*78e0*/  WARPSYNC.COLLECTIVE R57, `(.L_x_42684) ;  /* 0x0000000039087348 */ /* 0x01ffea0003c00000 */
[----:B-1----:R1:W0:Y:S02]  /*78f0*/  SHFL.IDX P6, R57, R58, R2, R41 ;  /* 0x000000023a397389 */ /* 0x00222400000c0029 */
[----:B01234-:R-:W-:Y:S05]  /*7900*/  ENDCOLLECTIVE ;  /* 0x000000000000791b */ /* 0x01ffea0003800000 */
.L_x_42684:
[----:B------:R-:W-:Y:S05]  /*7910*/  BSYNC B1 ;  /* 0x0000000000017941 */ /* 0x000fea0003800000 */
.L_x_42683:
[----:B------:R-:W-:Y:S05]  /*7920*/  BRA `(.L_x_42685) ;  /* 0xffffffc8005c7947 */ /* 0x000fea000383ffff */
.L_x_42539:
[----:B------:R-:W-:Y:S01]  /*7930*/  BSSY B1, `(.L_x_42686) ;  /* 0x0000006000017945 */ /* 0x000fe20003800000 */
[----:B------:R-:W-:Y:S02]  /*7940*/  IMAD.MOV.U32 R2, RZ, RZ, R28 ;  /* 0x000000ffff027224 */ /* 0x000fe400078e001c */
[----:B------:R-:W-:-:S07]  /*7950*/  IMAD.MOV.U32 R57, RZ, RZ, -0x1 ;  /* 0xffffffffff397424 */ /* 0x000fce00078e00ff */
[----:B01234-:R-:W-:Y:S05]  /*7960*/  WARPSYNC.COLLECTIVE R57, `(.L_x_42687) ;  /* 0x0000000039087348 */ /* 0x01ffea0003c00000 */
[----:B-1----:R1:W0:Y:S02]  /*7970*/  SHFL.IDX P6, R57, R58, R2, R41 ;  /* 0x000000023a397389 */ /* 0x00222400000c0029 */
[----:B01234-:R-:W-:Y:S05]  /*7980*/  ENDCOLLECTIVE ;  /* 0x000000000000791b */ /* 0x01ffea0003800000 */
.L_x_42687:
[----:B------:R-:W-:Y:S05]  /*7990*/  BSYNC B1 ;  /* 0x0000000000017941 */ /* 0x000fea0003800000 */
.L_x_42686:
[----:B------:R-:W-:Y:S05]  /*79a0*/  BRA `(.L_x_42688) ;  /* 0xffffffc800547947 */ /* 0x000fea000383ffff */
.L_x_42541:
[----:B------:R-:W-:Y:S01]  /*79b0*/  BSSY B1, `(.L_x_42689) ;  /* 0x0000006000017945 */ /* 0x000fe20003800000 */
[----:B------:R-:W-:Y:S02]  /*79c0*/  IMAD.MOV.U32 R2, RZ, RZ, R27 ;  /* 0x000000ffff027224 */ /* 0x000fe400078e001b */
[----:B------:R-:W-:-:S07]  /*79d0*/  IMAD.MOV.U32 R57, RZ, RZ, -0x1 ;  /* 0xffffffffff397424 */ /* 0x000fce00078e00ff */
[----:B01234-:R-:W-:Y:S05]  /*79e0*/  WARPSYNC.COLLECTIVE R57, `(.L_x_42690) ;  /* 0x0000000039087348 */ /* 0x01ffea0003c00000 */
[----:B-1----:R1:W0:Y:S02]  /*79f0*/  SHFL.IDX P6, R57, R58, R2, R41 ;  /* 0x000000023a397389 */ /* 0x00222400000c0029 */
[----:B01234-:R-:W-:Y:S05]  /*7a00*/  ENDCOLLECTIVE ;  /* 0x000000000000791b */ /* 0x01ffea0003800000 */
.L_x_42690:
[----:B------:R-:W-:Y:S05]  /*7a10*/  BSYNC B1 ;  /* 0x0000000000017941 */ /* 0x000fea0003800000 */
.L_x_42689:
[----:B------:R-:W-:Y:S05]  /*7a20*/  BRA `(.L_x_42691) ;  /* 0xffffffc8004c7947 */ /* 0x000fea000383ffff */
.L_x_42543:
[----:B------:R-:W-:Y:S01]  /*7a30*/  BSSY B1, `(.L_x_42692) ;  /* 0x0000006000017945 */ /* 0x000fe20003800000 */
[----:B------:R-:W-:Y:S02]  /*7a40*/  IMAD.MOV.U32 R2, RZ, RZ, R26 ;  /* 0x000000ffff027224 */ /* 0x000fe400078e001a */
[----:B------:R-:W-:-:S07]  /*7a50*/  IMAD.MOV.U32 R57, RZ, RZ, -0x1 ;  /* 0xffffffffff397424 */ /* 0x000fce00078e00ff */
[----:B01234-:R-:W-:Y:S05]  /*7a60*/  WARPSYNC.COLLECTIVE R57, `(.L_x_42693) ;  /* 0x0000000039087348 */ /* 0x01ffea0003c00000 */
[----:B-1----:R1:W0:Y:S02]  /*7a70*/  SHFL.IDX P6, R57, R58, R2, R41 ;  /* 0x000000023a397389 */ /* 0x00222400000c0029 */
[----:B01234-:R-:W-:Y:S05]  /*7a80*/  ENDCOLLECTIVE ;  /* 0x000000000000791b */ /* 0x01ffea0003800000 */
.L_x_42693:
[----:B------:R-:W-:Y:S05]  /*7a90*/  BSYNC B1 ;  /* 0x0000000000017941 */ /* 0x000fea0003800000 */
.L_x_42692:
[----:B------:R-:W-:Y:S05]  /*7aa0*/  BRA `(.L_x_42694) ;  /* 0xffffffc800447947 */ /* 0x000fea000383ffff */
.L_x_42545:
[----:B------:R-:W-:Y:S01]  /*7ab0*/  BSSY B1, `(.L_x_42695) ;  /* 0x0000006000017945 */ /* 0x000fe20003800000 */
[----:B------:R-:W-:Y:S01]  /*7ac0*/  MOV R2, R25 ;  /* 0x0000001900027202 */ /* 0x000fe20000000f00 */
[----:B------:R-:W-:-:S07]  /*7ad0*/  IMAD.MOV.U32 R57, RZ, RZ, -0x1 ;  /* 0xffffffffff397424 */ /* 0x000fce00078e00ff */
[----:B01234-:R-:W-:Y:S05]  /*7ae0*/  WARPSYNC.COLLECTIVE R57, `(.L_x_42696) ;  /* 0x0000000039087348 */ /* 0x01ffea0003c00000 */
[----:B-1----:R1:W0:Y:S02]  /*7af0*/  SHFL.IDX P6, R57, R58, R2, R41 ;  /* 0x000000023a397389 */ /* 0x00222400000c0029 */
[----:B01234-:R-:W-:Y:S05]  /*7b00*/  ENDCOLLECTIVE ;  /* 0x000000000000791b */ /* 0x01ffea0003800000 */
.L_x_42696:
[----:B------:R-:W-:Y:S05]  /*7b10*/  BSYNC B1 ;  /* 0x0000000000017941 */ /* 0x000fea0003800000 */
.L_x_42695:
[----:B------:R-:W-:Y:S05]  /*7b20*/  BRA `(.L_x_42697) ;  /* 0xffffffc8003c7947 */ /* 0x000fea000383ffff */
.L_x_42547:
[----:B------:R-:W-:Y:S01]  /*7b30*/  BSSY B1, `(.L_x_42698) ;  /* 0x0000006000017945 */ /* 0x000fe20003800000 */
[----:B------:R-:W-:Y:S02]  /*7b40*/  IMAD.MOV.U32 R2, RZ, RZ, R24 ;  /* 0x000000ffff027224 */ /* 0x000fe400078e0018 */
[----:B------:R-:W-:-:S07]  /*7b50*/  IMAD.MOV.U32 R57, RZ, RZ, -0x1 ;  /* 0xffffffffff397424 */ /* 0x000fce00078e00ff */
[----:B01234-:R-:W-:Y:S05]  /*7b60*/  WARPSYNC.COLLECTIVE R57, `(.L_x_42699) ;  /* 0x0000000039087348 */ /* 0x01ffea0003c00000 */
[----:B-1----:R1:W0:Y:S02]  /*7b70*/  SHFL.IDX P6, R57, R58, R2, R41 ;  /* 0x000000023a397389 */ /* 0x00222400000c0029 */
[----:B01234-:R-:W-:Y:S05]  /*7b80*/  ENDCOLLECTIVE ;  /* 0x000000000000791b */ /* 0x01ffea0003800000 */
.L_x_42699:
[----:B------:R-:W-:Y:S05]  /*7b90*/  BSYNC B1 ;  /* 0x0000000000017941 */ /* 0x000fea0003800000 */
.L_x_42698:
[----:B------:R-:W-:Y:S05]  /*7ba0*/  BRA `(.L_x_42700) ;  /* 0xffffffc800347947 */ /* 0x000fea000383ffff */
.L_x_42549:
[----:B------:R-:W-:Y:S01]  /*7bb0*/  BSSY B1, `(.L_x_42701) ;  /* 0x0000006000017945 */ /* 0x000fe20003800000 */
[----:B------:R-:W-:Y:S02]  /*7bc0*/  IMAD.MOV.U32 R2, RZ, RZ, R23 ;  /* 0x000000ffff027224 */ /* 0x000fe400078e0017 */
[----:B------:R-:W-:-:S07]  /*7bd0*/  IMAD.MOV.U32 R57, RZ, RZ, -0x1 ;  /* 0xffffffffff397424 */ /* 0x000fce00078e00ff */
[----:B01234-:R-:W-:Y:S05]  /*7be0*/  WARPSYNC.COLLECTIVE R57, `(.L_x_42702) ;  /* 0x0000000039087348 */ /* 0x01ffea0003c00000 */
[----:B-1----:R1:W0:Y:S02]  /*7bf0*/  SHFL.IDX P6, R57, R58, R2, R41 ;  /* 0x000000023a397389 */ /* 0x00222400000c0029 */
[----:B01234-:R-:W-:Y:S05]  /*7c00*/  ENDCOLLECTIVE ;  /* 0x000000000000791b */ /* 0x01ffea0003800000 */
.L_x_42702:
[----:B------:R-:W-:Y:S05]  /*7c10*/  BSYNC B1 ;  /* 0x0000000000017941 */ /* 0x000fea0003800000 */
.L_x_42701:
[----:B------:R-:W-:Y:S05]  /*7c20*/  BRA `(.L_x_42703) ;  /* 0xffffffc8002c7947 */ /* 0x000fea000383ffff */
.L_x_42570:
[----:B------:R-:W-:Y:S02]  /*7c30*/  IMAD.MOV.U32 R57, RZ, RZ, -0x1 ;  /* 0xffffffffff397424 */ /* 0x000fe400078e00ff */
[----:B------:R-:W-:-:S07]  /*7c40*/  IMAD.MOV.U32 R2, RZ, RZ, R22 ;  /* 0x000000ffff027224 */ /* 0x000fce00078e0016 */
[----:B01-3--:R-:W-:Y:S05]  /*7c50*/  WARPSYNC.COLLECTIVE R57, `(.L_x_42704) ;  /* 0x0000000039087348 */ /* 0x00bfea0003c00000 */
[----:B0-----:R0:W2:Y:S02]  /*7c60*/  SHFL.IDX P6, R57, R58, R2, R41 ;  /* 0x000000023a397389 */ /* 0x0010a400000c0029 */
[----:B0123--:R-:W-:Y:S05]  /*7c70*/  ENDCOLLECTIVE ;  /* 0x000000000000791b */ /* 0x00ffea0003800000 */
.L_x_42704:
[----:B------:R-:W-:Y:S01]  /*7c80*/  IMAD.MOV.U32 R55, RZ, RZ, R57 ;  /* 0x000000ffff377224 */ /* 0x000fe200078e0039 */
[----:B------:R-:W-:Y:S06]  /*7c90*/  BRA `(.L_x_42705) ;  /* 0xffffffd800a87947 */ /* 0x000fec000383ffff */
.L_x_42572:
[----:B------:R-:W-:Y:S01]  /*7ca0*/  BSSY B0, `(.L_x_42706) ;  /* 0x0000006000007945 */ /* 0x000fe20003800000 */
[----:B------:R-:W-:Y:S01]  /*7cb0*/  MOV R2, R39 ;  /* 0x0000002700027202 */ /* 0x000fe20000000f00 */
[----:B------:R-:W-:-:S07]  /*7cc0*/  IMAD.MOV.U32 R57, RZ, RZ, -0x1 ;  /* 0xffffffffff397424 */ /* 0x000fce00078e00ff */
[----:B01-3--:R-:W-:Y:S05]  /*7cd0*/  WARPSYNC.COLLECTIVE R57, `(.L_x_42707) ;  /* 0x0000000039087348 */ /* 0x00bfea0003c00000 */
[----:B0-----:R0:W2:Y:S02]  /*7ce0*/  SHFL.IDX P6, R57, R58, R2, R41 ;  /* 0x000000023a397389 */ /* 0x0010a400000c0029 */
[----:B0123--:R-:W-:Y:S05]  /*7cf0*/  ENDCOLLECTIVE ;  /* 0x000000000000791b */ /* 0x00ffea0003800000 */
.L_x_42707:
[----:B------:R-:W-:Y:S05]  /*7d00*/  BSYNC B0 ;  /* 0x0000000000007941 */ /* 0x000fea0003800000 */
.L_x_42706:
[----:B------:R-:W-:Y:S05]  /*7d10*/  BRA `(.L_x_42708) ;  /* 0xffffffd8009c7947 */ /* 0x000fea000383ffff */
.L_x_42574:
[----:B------:R-:W-:Y:S01]  /*7d20*/  BSSY B0, `(.L_x_42709) ;  /* 0x0000006000007945 */ /* 0x000fe20003800000 */
[----:B------:R-:W-:Y:S02]  /*7d30*/  IMAD.MOV.U32 R2, RZ, RZ, R38 ;  /* 0x000000ffff027224 */ /* 0x000fe400078e0026 */
[----:B------:R-:W-:-:S07]  /*7d40*/  IMAD.MOV.U32 R57, RZ, RZ, -0x1 ;  /* 0xffffffffff397424 */ /* 0x000fce00078e00ff */
[----:B01-3--:R-:W-:Y:S05]  /*7d50*/  WARPSYNC.COLLECTIVE R57, `(.L_x_42710) ;  /* 0x0000000039087348 */ /* 0x00bfea0003c00000 */
[----:B0-----:R0:W2:Y:S02]  /*7d60*/  SHFL.IDX P6, R57, R58, R2, R41 ;  /* 0x000000023a397389 */ /* 0x0010a400000c0029 */
[----:B0123--:R-:W-:Y:S05]  /*7d70*/  ENDCOLLECTIVE ;  /* 0x000000000000791b */ /* 0x00ffea0003800000 */
.L_x_42710:
[----:B------:R-:W-:Y:S05]  /*7d80*/  BSYNC B0 ;  /* 0x0000000000007941 */ /* 0x000fea0003800000 */
.L_x_42709:
[----:B------:R-:W-:Y:S05]  /*7d90*/  BRA `(.L_x_42711) ;  /* 0xffffffd800907947 */ /* 0x000fea000383ffff */
.L_x_42576:
[----:B------:R-:W-:Y:S01]  /*7da0*/  BSSY B0, `(.L_x_42712) ;  /* 0x0000006000007945 */ /* 0x000fe20003800000 */
[----:B------:R-:W-:Y:S02]  /*7db0*/  IMAD.MOV.U32 R2, RZ, RZ, R37 ;  /* 0x000000ffff027224 */ /* 0x000fe400078e0025 */
[----:B------:R-:W-:-:S07]  /*7dc0*/  IMAD.MOV.U32 R57, RZ, RZ, -0x1 ;  /* 0xffffffffff397424 */ /* 0x000fce00078e00ff */
[----:B01-3--:R-:W-:Y:S05]  /*7dd0*/  WARPSYNC.COLLECTIVE R57, `(.L_x_42713) ;  /* 0x0000000039087348 */ /* 0x00bfea0003c00000 */
[----:B0-----:R0:W2:Y:S02]  /*7de0*/  SHFL.IDX P6, R57, R58, R2, R41 ;  /* 0x000000023a397389 */ /* 0x0010a400000c0029 */
[----:B0123--:R-:W-:Y:S05]  /*7df0*/  ENDCOLLECTIVE ;  /* 0x000000000000791b */ /* 0x00ffea0003800000 */
.L_x_42713:
[----:B------:R-:W-:Y:S05]  /*7e00*/  BSYNC B0 ;  /* 0x0000000000007941 */ /* 0x000fea0003800000 */
.L_x_42712:
[----:B------:R-:W-:Y:S05]  /*7e10*/  BRA `(.L_x_42714) ;  /* 0xffffffd800847947 */ /* 0x000fea000383ffff */
.L_x_42578:
[----:B------:R-:W-:Y:S01]  /*7e20*/  BSSY B0, `(.L_x_42715) ;  /* 0x0000006000007945 */ /* 0x000fe20003800000 */
[----:B------:R-:W-:Y:S02]  /*7e30*/  IMAD.MOV.U32 R2, RZ, RZ, R36 ;  /* 0x000000ffff027224 */ /* 0x000fe400078e0024 */
[----:B------:R-:W-:-:S07]  /*7e40*/  IMAD.MOV.U32 R57, RZ, RZ, -0x1 ;  /* 0xffffffffff397424 */ /* 0x000fce00078e00ff */
[----:B01-3--:R-:W-:Y:S05]  /*7e50*/  WARPSYNC.COLLECTIVE R57, `(.L_x_42716) ;  /* 0x0000000039087348 */ /* 0x00bfea0003c00000 */
[----:B0-----:R0:W2:Y:S02]  /*7e60*/  SHFL.IDX P6, R57, R58, R2, R41 ;  /* 0x000000023a397389 */ /* 0x0010a400000c0029 */
[----:B0123--:R-:W-:Y:S05]  /*7e70*/  ENDCOLLECTIVE ;  /* 0x000000000000791b */ /* 0x00ffea0003800000 */
.L_x_42716:
[----:B------:R-:W-:Y:S05]  /*7e80*/  BSYNC B0 ;  /* 0x0000000000007941 */ /* 0x000fea0003800000 */
.L_x_42715:
[----:B------:R-:W-:Y:S05]  /*7e90*/  BRA `(.L_x_42717) ;  /* 0xffffffd800787947 */ /* 0x000fea000383ffff */
.L_x_42580:
[----:B------:R-:W-:Y:S01]  /*7ea0*/  BSSY B0, `(.L_x_42718) ;  /* 0x0000006000007945 */ /* 0x000fe20003800000 */
[----:B------:R-:W-:Y:S01]  /*7eb0*/  IMAD.MOV.U32 R2, RZ, RZ, R35 ;  /* 0x000000ffff027224 */ /* 0x000fe200078e0023 */
[----:B------:R-:W-:-:S07]  /*7ec0*/  MOV R57, 0xffffffff ;  /* 0xffffffff00397802 */ /* 0x000fce0000000f00 */
[----:B01-3--:R-:W-:Y:S05]  /*7ed0*/  WARPSYNC.COLLECTIVE R57, `(.L_x_42719) ;  /* 0x0000000039087348 */ /* 0x00bfea0003c00000 */
[----:B0-----:R0:W2:Y:S02]  /*7ee0*/  SHFL.IDX P6, R57, R58, R2, R41 ;  /* 0x000000023a397389 */ /* 0x0010a400000c0029 */
[----:B0123--:R-:W-:Y:S05]  /*7ef0*/  ENDCOLLECTIVE ;  /* 0x000000000000791b */ /* 0x00ffea0003800000 */
.L_x_42719:
[----:B------:R-:W-:Y:S05]  /*7f00*/  BSYNC B0 ;  /* 0x0000000000007941 */ /* 0x000fea0003800000 */
.L_x_42718:
[----:B------:R-:W-:Y:S05]  /*7f10*/  BRA `(.L_x_42720) ;  /* 0xffffffd800747947 */ /* 0x000fea000383ffff */
.L_x_42582:
[----:B------:R-:W-:Y:S01]  /*7f20*/  BSSY B0, `(.L_x_42721) ;  /* 0x0000006000007945 */ /* 0x000fe20003800000 */
[----:B------:R-:W-:Y:S02]  /*7f30*/  IMAD.MOV.U32 R2, RZ, RZ, R34 ;  /* 0x000000ffff027224 */ /* 0x000fe400078e0022 */
[----:B------:R-:W-:-:S07]  /*7f40*/  IMAD.MOV.U32 R57, RZ, RZ, -0x1 ;  /* 0xffffffffff397424 */ /* 0x000fce00078e00ff */
[----:B01-3--:R-:W-:Y:S05]  /*7f50*/  WARPSYNC.COLLECTIVE R57, `(.L_x_42722) ;  /* 0x0000000039087348 */ /* 0x00bfea0003c00000 */
[----:B0-----:R0:W2:Y:S02]  /*7f60*/  SHFL.IDX P6, R57, R58, R2, R41 ;  /* 0x000000023a397389 */ /* 0x0010a400000c0029 */
[----:B0123--:R-:W-:Y:S05]  /*7f70*/  ENDCOLLECTIVE ;  /* 0x000000000000791b */ /* 0x00ffea0003800000 */
.L_x_42722:
[----:B------:R-:W-:Y:S05]  /*7f80*/  BSYNC B0 ;  /* 0x0000000000007941 */ /* 0x000fea0003800000 */
.L_x_42721:
[----:B------:R-:W-:Y:S05]  /*7f90*/  BRA `(.L_x_42723) ;  /* 0xffffffd8006c7947 */ /* 0x000fea000383ffff */
.L_x_42584:
[----:B------:R-:W-:Y:S01]  /*7fa0*/  BSSY B0, `(.L_x_42724) ;  /* 0x0000006000007945 */ /* 0x000fe20003800000 */
[----:B------:R-:W-:Y:S02]  /*7fb0*/  IMAD.MOV.U32 R2, RZ, RZ, R33 ;  /* 0x000000ffff027224 */ /* 0x000fe400078e0021 */
[----:B------:R-:W-:-:S07]  /*7fc0*/  IMAD.MOV.U32 R57, RZ, RZ, -0x1 ;  /* 0xffffffffff397424 */ /* 0x000fce00078e00ff */
[----:B01-3--:R-:W-:Y:S05]  /*7fd0*/  WARPSYNC.COLLECTIVE R57, `(.L_x_42725) ;  /* 0x0000000039087348 */ /* 0x00bfea0003c00000 */
[----:B0-----:R0:W2:Y:S02]  /*7fe0*/  SHFL.IDX P6, R57, R58, R2, R41 ;  /* 0x000000023a397389 */ /* 0x0010a400000c0029 */
[----:B0123--:R-:W-:Y:S05]  /*7ff0*/  ENDCOLLECTIVE ;  /* 0x000000000000791b */ /* 0x00ffea0003800000 */
.L_x_42725:
[----:B------:R-:W-:Y:S05]  /*8000*/  BSYNC B0 ;  /* 0x0000000000007941 */ /* 0x000fea0003800000 */
.L_x_42724:
[----:B------:R-:W-:Y:S05]  /*8010*/  BRA `(.L_x_42726) ;  /* 0xffffffd800647947 */ /* 0x000fea000383ffff */
.L_x_42586:
[----:B------:R-:W-:Y:S01]  /*8020*/  BSSY B0, `(.L_x_42727) ;  /* 0x0000006000007945 */ /* 0x000fe20003800000 */
[----:B------:R-:W-:Y:S02]  /*8030*/  IMAD.MOV.U32 R2, RZ, RZ, R32 ;  /* 0x000000ffff027224 */ /* 0x000fe400078e0020 */
[----:B------:R-:W-:-:S07]  /*8040*/  IMAD.MOV.U32 R57, RZ, RZ, -0x1 ;  /* 0xffffffffff397424 */ /* 0x000fce00078e00ff */
[----:B01-3--:R-:W-:Y:S05]  /*8050*/  WARPSYNC.COLLECTIVE R57, `(.L_x_42728) ;  /* 0x0000000039087348 */ /* 0x00bfea0003c00000 */
[----:B0-----:R0:W2:Y:S02]  /*8060*/  SHFL.IDX P6, R57, R58, R2, R41 ;  /* 0x000000023a397389 */ /* 0x0010a400000c0029 */
[----:B0123--:R-:W-:Y:S05]  /*8070*/  ENDCOLLECTIVE ;  /* 0x000000000000791b */ /* 0x00ffea0003800000 */
.L_x_42728:
[----:B------:R-:W-:Y:S05]  /*8080*/  BSYNC B0 ;  /* 0x0000000000007941 */ /* 0x000fea0003800000 */
.L_x_42727:
[----:B------:R-:W-:Y:S05]  /*8090*/  BRA `(.L_x_42729) ;  /* 0xffffffd8005c7947 */ /* 0x000fea000383ffff */
.L_x_42588:
[----:B------:R-:W-:Y:S01]  /*80a0*/  BSSY B0, `(.L_x_42730) ;  /* 0x0000006000007945 */ /* 0x000fe20003800000 */
[----:B------:R-:W-:Y:S02]  /*80b0*/  IMAD.MOV.U32 R2, RZ, RZ, R31 ;  /* 0x000000ffff027224 */ /* 0x000fe400078e001f */
[----:B------:R-:W-:-:S07]  /*80c0*/  IMAD.MOV.U32 R57, RZ, RZ, -0x1 ;  /* 0xffffffffff397424 */ /* 0x000fce00078e00ff */
[----:B01-3--:R-:W-:Y:S05]  /*80d0*/  WARPSYNC.COLLECTIVE R57, `(.L_x_42731) ;  /* 0x0000000039087348 */ /* 0x00bfea0003c00000 */
[----:B0-----:R0:W2:Y:S02]  /*80e0*/  SHFL.IDX P6, R57, R58, R2, R41 ;  /* 0x000000023a397389 */ /* 0x0010a400000c0029 */
[----:B0123--:R-:W-:Y:S05]  /*80f0*/  ENDCOLLECTIVE ;  /* 0x000000000000791b */ /* 0x00ffea0003800000 */
.L_x_42731:
[----:B------:R-:W-:Y:S05]  /*8100*/  BSYNC B0 ;  /* 0x0000000000007941 */ /* 0x000fea0003800000 */
.L_x_42730:
[----:B------:R-:W-:Y:S05]  /*8110*/  BRA `(.L_x_42732) ;  /* 0xffffffd800547947 */ /* 0x000fea000383ffff */
.L_x_42590:
[----:B------:R-:W-:Y:S01]  /*8120*/  BSSY B0, `(.L_x_42733) ;  /* 0x0000006000007945 */ /* 0x000fe20003800000 */
[----:B------:R-:W-:Y:S01]  /*8130*/  MOV R2, R30 ;  /* 0x0000001e00027202 */ /* 0x000fe20000000f00 */
[----:B------:R-:W-:-:S07]  /*8140*/  IMAD.MOV.U32 R57, RZ, RZ, -0x1 ;  /* 0xffffffffff397424 */ /* 0x000fce00078e00ff */
[----:B01-3--:R-:W-:Y:S05]  /*8150*/  WARPSYNC.COLLECTIVE R57, `(.L_x_42734) ;  /* 0x0000000039087348 */ /* 0x00bfea0003c00000 */
[----:B0-----:R0:W2:Y:S02]  /*8160*/  SHFL.IDX P6, R57, R58, R2, R41 ;  /* 0x000000023a397389 */ /* 0x0010a400000c0029 */
[----:B0123--:R-:W-:Y:S05]  /*8170*/  ENDCOLLECTIVE ;  /* 0x000000000000791b */ /* 0x00ffea0003800000 */
.L_x_42734:
[----:B------:R-:W-:Y:S05]  /*8180*/  BSYNC B0 ;  /* 0x0000000000007941 */ /* 0x000fea0003800000 */
.L_x_42733:
[----:B------:R-:W-:Y:S05]  /*8190*/  BRA `(.L_x_42735) ;  /* 0xffffffd8004c7947 */ /* 0x000fea000383ffff */
.L_x_42592:
[----:B------:R-:W-:Y:S01]  /*81a0*/  BSSY B0, `(.L_x_42736) ;  /* 0x0000006000007945 */ /* 0x000fe20003800000 */
[----:B------:R-:W-:Y:S02]  /*81b0*/  IMAD.MOV.U32 R2, RZ, RZ, R29 ;  /* 0x000000ffff027224 */ /* 0x000fe400078e001d */
[----:B------:R-:W-:-:S07]  /*81c0*/  IMAD.MOV.U32 R57, RZ, RZ, -0x1 ;  /* 0xffffffffff397424 */ /* 0x000fce00078e00ff */
[----:B01-3--:R-:W-:Y:S05]  /*81d0*/  WARPSYNC.COLLECTIVE R57, `(.L_x_42737) ;  /* 0x0000000039087348 */ /* 0x00bfea0003c00000 */
[----:B0-----:R0:W2:Y:S02]  /*81e0*/  SHFL.IDX P6, R57, R58, R2, R41 ;  /* 0x000000023a397389 */ /* 0x0010a400000c0029 */
[----:B0123--:R-:W-:Y:S05]  /*81f0*/  ENDCOLLECTIVE ;  /* 0x000000000000791b */ /* 0x00ffea0003800000 */
.L_x_42737:
[----:B------:R-:W-:Y:S05]  /*8200*/  BSYNC B0 ;  /* 0x0000000000007941 */ /* 0x000fea0003800000 */
.L_x_42736:
[----:B------:R-:W-:Y:S05]  /*8210*/  BRA `(.L_x_42738) ;  /* 0xffffffd800447947 */ /* 0x000fea000383ffff */
.L_x_42594:
[----:B------:R-:W-:Y:S01]  /*8220*/  BSSY B0, `(.L_x_42739) ;  /* 0x0000006000007945 */ /* 0x000fe20003800000 */
[----:B------:R-:W-:Y:S02]  /*8230*/  IMAD.MOV.U32 R2, RZ, RZ, R28 ;  /* 0x000000ffff027224 */ /* 0x000fe400078e001c */
[----:B------:R-:W-:-:S07]  /*8240*/  IMAD.MOV.U32 R57, RZ, RZ, -0x1 ;  /* 0xffffffffff397424 */ /* 0x000fce00078e00ff */
[----:B01-3--:R-:W-:Y:S05]  /*8250*/  WARPSYNC.COLLECTIVE R57, `(.L_x_42740) ;  /* 0x0000000039087348 */ /* 0x00bfea0003c00000 */
[----:B0-----:R0:W2:Y:S02]  /*8260*/  SHFL.IDX P6, R57, R58, R2, R41 ;  /* 0x000000023a397389 */ /* 0x0010a400000c0029 */
[----:B0123--:R-:W-:Y:S05]  /*8270*/  ENDCOLLECTIVE ;  /* 0x000000000000791b */ /* 0x00ffea0003800000 */
.L_x_42740:
[----:B------:R-:W-:Y:S05]  /*8280*/  BSYNC B0 ;  /* 0x0000000000007941 */ /* 0x000fea0003800000 */
.L_x_42739:
[----:B------:R-:W-:Y:S05]  /*8290*/  BRA `(.L_x_42741) ;  /* 0xffffffd8003c7947 */ /* 0x000fea000383ffff */
.L_x_42596:
[----:B------:R-:W-:Y:S01]  /*82a0*/  BSSY B0, `(.L_x_42742) ;  /* 0x0000006000007945 */ /* 0x000fe20003800000 */
[----:B------:R-:W-:Y:S02]  /*82b0*/  IMAD.MOV.U32 R2, RZ, RZ, R27 ;  /* 0x000000ffff027224 */ /* 0x000fe400078e001b */
[----:B------:R-:W-:-:S07]  /*82c0*/  IMAD.MOV.U32 R57, RZ, RZ, -0x1 ;  /* 0xffffffffff397424 */ /* 0x000fce00078e00ff */
[----:B01-3--:R-:W-:Y:S05]  /*82d0*/  WARPSYNC.COLLECTIVE R57, `(.L_x_42743) ;  /* 0x0000000039087348 */ /* 0x00bfea0003c00000 */
[----:B0-----:R0:W2:Y:S02]  /*82e0*/  SHFL.IDX P6, R57, R58, R2, R41 ;  /* 0x000000023a397389 */ /* 0x0010a400000c0029 */
[----:B0123--:R-:W-:Y:S05]  /*82f0*/  ENDCOLLECTIVE ;  /* 0x000000000000791b */ /* 0x00ffea0003800000 */
.L_x_42743:
[----:B------:R-:W-:Y:S05]  /*8300*/  BSYNC B0 ;  /* 0x0000000000007941 */ /* 0x000fea0003800000 */
.L_x_42742:
[----:B------:R-:W-:Y:S05]  /*8310*/  BRA `(.L_x_42744) ;  /* 0xffffffd800347947 */ /* 0x000fea000383ffff */
.L_x_42598:
[----:B------:R-:W-:Y:S01]  /*8320*/  BSSY B0, `(.L_x_42745) ;  /* 0x0000006000007945 */ /* 0x000fe20003800000 */
[----:B------:R-:W-:Y:S01]  /*8330*/  IMAD.MOV.U32 R2, RZ, RZ, R26 ;  /* 0x000000ffff027224 */ /* 0x000fe200078e001a */
[----:B------:R-:W-:-:S07]  /*8340*/  MOV R57, 0xffffffff ;  /* 0xffffffff00397802 */ /* 0x000fce0000000f00 */
[----:B01-3--:R-:W-:Y:S05]  /*8350*/  WARPSYNC.COLLECTIVE R57, `(.L_x_42746) ;  /* 0x0000000039087348 */ /* 0x00bfea0003c00000 */
[----:B0-----:R0:W2:Y:S02]  /*8360*/  SHFL.IDX P6, R57, R58, R2, R41 ;  /* 0x000000023a397389 */ /* 0x0010a400000c0029 */
[----:B0123--:R-:W-:Y:S05]  /*8370*/  ENDCOLLECTIVE ;  /* 0x000000000000791b */ /* 0x00ffea0003800000 */
.L_x_42746:
[----:B------:R-:W-:Y:S05]  /*8380*/  BSYNC B0 ;  /* 0x0000000000007941 */ /* 0x000fea0003800000 */
.L_x_42745:
[----:B------:R-:W-:Y:S05]  /*8390*/  BRA `(.L_x_42747) ;  /* 0xffffffd8002c7947 */ /* 0x000fea000383ffff */
.L_x_42600:
[----:B------:R-:W-:Y:S01]  /*83a0*/  BSSY B0, `(.L_x_42748) ;  /* 0x0000006000007945 */ /* 0x000fe20003800000 */
[----:B------:R-:W-:Y:S02]  /*83b0*/  IMAD.MOV.U32 R2, RZ, RZ, R25 ;  /* 0x000000ffff027224 */ /* 0x000fe400078e0019 */
[----:B------:R-:W-:-:S07]  /*83c0*/  IMAD.MOV.U32 R57, RZ, RZ, -0x1 ;  /* 0xffffffffff397424 */ /* 0x000fce00078e00ff */
[----:B01-3--:R-:W-:Y:S05]  /*83d0*/  WARPSYNC.COLLECTIVE R57, `(.L_x_42749) ;  /* 0x0000000039087348 */ /* 0x00bfea0003c00000 */
[----:B0-----:R0:W2:Y:S02]  /*83e0*/  SHFL.IDX P6, R57, R58, R2, R41 ;  /* 0x000000023a397389 */ /* 0x0010a400000c0029 */
[----:B0123--:R-:W-:Y:S05]  /*83f0*/  ENDCOLLECTIVE ;  /* 0x000000000000791b */ /* 0x00ffea0003800000 */
.L_x_42749:
[----:B------:R-:W-:Y:S05]  /*8400*/  BSYNC B0 ;  /* 0x0000000000007941 */ /* 0x000fea0003800000 */
.L_x_42748:
[----:B------:R-:W-:Y:S05]  /*8410*/  BRA `(.L_x_42750) ;  /* 0xffffffd800247947 */ /* 0x000fea000383ffff */
        .weak           $__internal_211_$__cuda_sm20_div_u16
        .type           $__internal_211_$__cuda_sm20_div_u16,@function
        .size           $__internal_211_$__cuda_sm20_div_u16,(.L_x_58162 - $__internal_211_$__cuda_sm20_div_u16)
$__internal_211_$__cuda_sm20_div_u16:
        /* <DEDUP_REMOVED lines=9> */
[----:B------:R-:W-:-:S06]  /*84b0*/  FMUL R2, R2, R5 ;  /* 0x0000000502027220 */ /* 0x000fcc0000400000 */
[----:B------:R-:W0:Y:S02]  /*84c0*/  MUFU.RCP R2, R2 ;  /* 0x0000000200027308 */ /* 0x000e240000001000 */
[----:B0-----:R-:W-:Y:S01]  /*84d0*/  FMUL R5, R5, R2 ;  /* 0x0000000205057220 */ /* 0x001fe20000400000 */
[----:B------:R-:W-:-:S03]  /*84e0*/  I2FP.F32.U32.RZ R2, R7 ;  /* 0x0000000700027245 */ /* 0x000fc6000020d000 */
[----:B------:R-:W-:-:S04]  /*84f0*/  VIADD R5, R5, 0x2 ;  /* 0x0000000205057836 */ /* 0x000fc80000000000 */
[----:B------:R-:W-:-:S06]  /*8500*/  FMUL.RZ R2, R2, R5 ;  /* 0x0000000502027220 */ /* 0x000fcc000040c000 */
[----:B------:R-:W0:Y:S02]  /*8510*/  F2I.U32.TRUNC.NTZ R2, R2 ;  /* 0x0000000200027305 */ /* 0x000e24000020f000 */
[----:B0-----:R-:W-:Y:S01]  /*8520*/  LOP3.LUT R43, R2, 0xffff, RZ, 0xc0, !PT ;  /* 0x0000ffff022b7812 */ /* 0x001fe200078ec0ff */
[----:B------:R-:W-:Y:S02]  /*8530*/  IMAD.MOV.U32 R2, RZ, RZ, R6 ;  /* 0x000000ffff027224 */ /* 0x000fe400078e0006 */
[----:B------:R-:W-:Y:S02]  /*8540*/  @!P0 IMAD.MOV.U32 R43, RZ, RZ, -0x1 ;  /* 0xffffffffff2b8424 */ /* 0x000fe400078e00ff */
[----:B------:R-:W-:Y:S05]  /*8550*/  RET.REL.NODEC R2 `(_Z9cuda_gemmIiLi256ELi1ELi1ELi512ELi32ELi32ELi32ELi0ELi0EEviiiPT_S1_S1_ii) ;  /* 0xffffff7802a87950 */ /* 0x000fea0003c3ffff */
.L_x_42751:
        /* <DEDUP_REMOVED lines=10> */
.L_x_58162:


//--------------------- .text._Z9cuda_gemmIiLi256ELi1ELi1ELi512ELi16ELi16ELi32ELi1ELi1EEviiiPT_S1_S1_ii --------------------------
	.section	.text._Z9cuda_gemmIiLi256ELi1ELi1ELi512ELi16ELi16ELi32ELi1ELi1EEviiiPT_S1_S1_ii,"ax",@progbits
	.align	128
        .global         _Z9cuda_gemmIiLi256ELi1ELi1ELi512ELi16ELi16ELi32ELi1ELi1EEviiiPT_S1_S1_ii
        .type           _Z9cuda_gemmIiLi256ELi1ELi1ELi512ELi16ELi16ELi32ELi1ELi1EEviiiPT_S1_S1_ii,@function
        .size           _Z9cuda_gemmIiLi256ELi1ELi1ELi512ELi16ELi16ELi32ELi1ELi1EEviiiPT_S1_S1_ii,(.L_x_58163 - _Z9cuda_gemmIiLi256ELi1ELi1ELi512ELi16ELi16ELi32ELi1ELi1EEviiiPT_S1_S1_ii)
        .other          _Z9cuda_gemmIiLi256ELi1ELi1ELi512ELi16ELi16ELi32ELi1ELi1EEviiiPT_S1_S1_ii,@"STO_CUDA_ENTRY STV_DEFAULT"
_Z9cuda_gemmIiLi256ELi1ELi1ELi512ELi16ELi16ELi32ELi1ELi1EEviiiPT_S1_S1_ii:
.text._Z9cuda_gemmIiLi256ELi1ELi1ELi512ELi16ELi16ELi32ELi1ELi1EEviiiPT_S1_S1_ii:
[----:B------:R-:W-:Y:S08]  /*0000*/  LDC R1, c[0x0][0x37c] ;  /* 0x0000df00ff017b82 */ /* 0x000ff00000000800 */
[----:B------:R-:W0:Y:S01]  /*0010*/  LDC R3, c[0x0][0x360] ;  /* 0x0000d800ff037b82 */ /* 0x000e220000000800 */
[----:B------:R-:W1:Y:S01]  /*0020*/  S2R R4, SR_TID.X ;  /* 0x0000000000047919 */ /* 0x000e620000002100 */
[----:B------:R-:W-:Y:S01]  /*0030*/  HFMA2 R6, -RZ, RZ, 0, 0 ;  /* 0x00000000ff067431 */ /* 0x000fe200000001ff */
[----:B------:R-:W2:Y:S01]  /*0040*/  LDCU.64 UR8, c[0x0][0x358] ;  /* 0x00006b00ff0877ac */ /* 0x000ea20008000a00 */
[----:B------:R-:W-:Y:S01]  /*0050*/  BSSY.RECONVERGENT B0, `(.L_x_42752) ;  /* 0x0000033000007945 */ /* 0x000fe20003800200 */
[----:B0-----:R-:W0:Y:S01]  /*0060*/  I2F.U32.RP R8, R3 ;  /* 0x0000000300087306 */ /* 0x001e220000209000 */
[----:B------:R-:W-:Y:S01]  /*0070*/  ISETP.NE.U32.AND P2, PT, R3, RZ, PT ;  /* 0x000000ff0300720c */ /* 0x000fe20003f45070 */
[----:B-1----:R-:W-:-:S05]  /*0080*/  IMAD.IADD R2, R4, 0x1, R3 ;  /* 0x0000000104027824 */ /* 0x002fca00078e0203 */
[C---:B------:R-:W-:Y:S01]  /*0090*/  ISETP.GE.U32.AND P0, PT, R2.reuse, 0x100, PT ;  /* 0x000001000200780c */ /* 0x040fe20003f06070 */
[----:B0-----:R-:W0:Y:S01]  /*00a0*/  MUFU.RCP R8, R8 ;  /* 0x0000000800087308 */ /* 0x001e220000001000 */
[----:B------:R-:W-:Y:S01]  /*00b0*/  VIMNMX.U32 R5, PT, PT, R2, 0x100, !PT ;  /* 0x0000010002057848 */ /* 0x000fe20007fe0000 */
[----:B0-----:R-:W-:-:S06]  /*00c0*/  VIADD R7, R8, 0xffffffe ;  /* 0x0ffffffe08077836 */ /* 0x001fcc0000000000 */
[----:B------:R-:W0:Y:S02]  /*00d0*/  F2I.FTZ.U32.TRUNC.NTZ R7, R7 ;  /* 0x0000000700077305 */ /* 0x000e24000021f000 */
[----:B0-----:R-:W-:-:S04]  /*00e0*/  IMAD.MOV R0, RZ, RZ, -R7 ;  /* 0x000000ffff007224 */ /* 0x001fc800078e0a07 */
[----:B------:R-:W-:Y:S01]  /*00f0*/  IMAD R9, R0, R3, RZ ;  /* 0x0000000300097224 */ /* 0x000fe200078e02ff */
[----:B------:R-:W-:-:S03]  /*0100*/  SEL R0, RZ, 0x1, P0 ;  /* 0x00000001ff007807 */ /* 0x000fc60000000000 */
[----:B------:R-:W-:Y:S01]  /*0110*/  IMAD.HI.U32 R9, R7, R9, R6 ;  /* 0x0000000907097227 */ /* 0x000fe200078e0006 */
[----:B------:R-:W-:-:S05]  /*0120*/  IADD3 R6, PT, PT, R5, -R2, -R0 ;  /* 0x8000000205067210 */ /* 0x000fca0007ffe800 */
[----:B------:R-:W-:-:S04]  /*0130*/  IMAD.HI.U32 R9, R9, R6, RZ ;  /* 0x0000000609097227 */ /* 0x000fc800078e00ff */
[----:B------:R-:W-:-:S04]  /*0140*/  IMAD.MOV R5, RZ, RZ, -R9 ;  /* 0x000000ffff057224 */ /* 0x000fc800078e0a09 */
[----:B------:R-:W-:Y:S02]  /*0150*/  IMAD R6, R3, R5, R6 ;  /* 0x0000000503067224 */ /* 0x000fe400078e0206 */
[----:B------:R-:W0:Y:S03]  /*0160*/  S2R R5, SR_CTAID.Y ;  /* 0x0000000000057919 */ /* 0x000e260000002600 */
        /* <DEDUP_REMOVED lines=11> */
[----:B0-2---:R-:W-:Y:S05]  /*0220*/  @!P0 BRA `(.L_x_42753) ;  /* 0x0000000000548947 */ /* 0x005fea0003800000 */
        /* <DEDUP_REMOVED lines=9> */
.L_x_42754:
        /* <DEDUP_REMOVED lines=12> */
.L_x_42753:
[----:B------:R-:W-:Y:S05]  /*0380*/  BSYNC.RECONVERGENT B0 ;  /* 0x0000000000007941 */ /* 0x000fea0003800200 */
.L_x_42752:
[----:B------:R-:W-:Y:S04]  /*0390*/  BSSY.RECONVERGENT B0, `(.L_x_42755) ;  /* 0x0000030000007945 */ /* 0x000fe80003800200 */
[----:B------:R-:W-:Y:S05]  /*03a0*/  @!P1 BRA `(.L_x_42756) ;  /* 0x0000000000b89947 */ /* 0x000fea0003800000 */
[----:B------:R-:W1:Y:S01]  /*03b0*/  S2R R9, SR_CgaCtaId ;  /* 0x0000000000097919 */ /* 0x000e620000008800 */
[----:B------:R-:W2:Y:S01]  /*03c0*/  LDC.64 R6, c[0x0][0x398] ;  /* 0x0000e600ff067b82 */ /* 0x000ea20000000a00 */
[----:B0-----:R-:W-:Y:S01]  /*03d0*/  MOV R8, 0x400 ;  /* 0x0000040000087802 */ /* 0x001fe20000000f00 */
[C-C-:B------:R-:W-:Y:S02]  /*03e0*/  IMAD R16, R3.reuse, 0x2, R4.reuse ;  /* 0x0000000203107824 */ /* 0x140fe400078e0204 */
[----:B------:R-:W-:Y:S02]  /*03f0*/  IMAD R17, R3, 0x3, R4 ;  /* 0x0000000303117824 */ /* 0x000fe400078e0204 */
[----:B------:R-:W-:Y:S01]  /*0400*/  IMAD.IADD R18, R4, 0x1, R3 ;  /* 0x0000000104127824 */ /* 0x000fe200078e0203 */
[----:B-1----:R-:W-:-:S07]  /*0410*/  LEA R26, R9, R8, 0x18 ;  /* 0x00000008091a7211 */ /* 0x002fce00078ec0ff */
.L_x_42757:
        /* <DEDUP_REMOVED lines=39> */
.L_x_42756:
[----:B------:R-:W-:Y:S05]  /*0690*/  BSYNC.RECONVERGENT B0 ;  /* 0x0000000000007941 */ /* 0x000fea0003800200 */
.L_x_42755:
[----:B------:R-:W2:Y:S02]  /*06a0*/  LDCU UR4, c[0x0][0x374] ;  /* 0x00006e80ff0477ac */ /* 0x000ea40008000800 */
[----:B--2---:R-:W-:-:S13]  /*06b0*/  ISETP.GE.U32.AND P0, PT, R5, UR4, PT ;  /* 0x0000000405007c0c */ /* 0x004fda000bf06070 */
[----:B------:R-:W-:Y:S05]  /*06c0*/  @P0 EXIT ;  /* 0x000000000000094d */ /* 0x000fea0003800000 */
[----:B------:R-:W-:Y:S01]  /*06d0*/  IMAD.MOV R2, RZ, RZ, -R2 ;  /* 0x000000ffff027224 */ /* 0x000fe200078e0a02 */
[----:B------:R-:W-:Y:S02]  /*06e0*/  LOP3.LUT R4, R3, 0xffff, RZ, 0xc0, !PT ;  /* 0x0000ffff03047812 */ /* 0x000fe400078ec0ff */
[----:B-1----:R-:W-:Y:S02]  /*06f0*/  MOV R10, 0x740 ;  /* 0x00000740000a7802 */ /* 0x002fe40000000f00 */
[----:B------:R-:W-:-:S05]  /*0700*/  PRMT R2, R2, 0x7710, RZ ;  /* 0x0000771002027816 */ /* 0x000fca00000000ff */
[----:B------:R-:W-:-:S05]  /*0710*/  VIADD R2, R2, 0x1ff ;  /* 0x000001ff02027836 */ /* 0x000fca0000000000 */
[----:B------:R-:W-:-:S07]  /*0720*/  LOP3.LUT R2, R2, 0xffff, RZ, 0xc0, !PT ;  /* 0x0000ffff02027812 */ /* 0x000fce00078ec0ff */
[----:B0-----:R-:W-:Y:S05]  /*0730*/  CALL.REL.NOINC `($__internal_212_$__cuda_sm20_div_u16) ;  /* 0x0000001800087944 */ /* 0x001fea0003c00000 */
[C---:B------:R-:W-:Y:S01]  /*0740*/  LOP3.LUT R40, R2.reuse, 0x3, RZ, 0xc0, !PT ;  /* 0x0000000302287812 */ /* 0x040fe200078ec0ff */
[----:B------:R-:W-:Y:S01]  /*0750*/  BSSY.RECONVERGENT B0, `(.L_x_42758) ;  /* 0x000001b000007945 */ /* 0x000fe20003800200 */
[----:B------:R-:W-:Y:S02]  /*0760*/  LOP3.LUT R4, R2, 0xffff, RZ, 0xc0, !PT ;  /* 0x0000ffff02047812 */ /* 0x000fe400078ec0ff */
[----:B------:R-:W-:Y:S02]  /*0770*/  ISETP.NE.AND P3, PT, R40, 0x2, PT ;  /* 0x000000022800780c */ /* 0x000fe40003f65270 */
[----:B------:R-:W-:Y:S02]  /*0780*/  LOP3.LUT R6, R2, 0xffff, RZ, 0xc0, !PT ;  /* 0x0000ffff02067812 */ /* 0x000fe400078ec0ff */
[----:B------:R-:W-:Y:S02]  /*0790*/  ISETP.GE.U32.AND P0, PT, R4, 0x2, PT ;  /* 0x000000020400780c */ /* 0x000fe40003f06070 */
[----:B------:R-:W-:-:S02]  /*07a0*/  ISETP.GE.U32.AND P1, PT, R6, 0x2, PT ;  /* 0x000000020600780c */ /* 0x000fc40003f26070 */
[C---:B------:R-:W-:Y:S02]  /*07b0*/  ISETP.NE.AND P2, PT, R40.reuse, 0x2, PT ;  /* 0x000000022800780c */ /* 0x040fe40003f45270 */
[----:B------:R-:W-:Y:S02]  /*07c0*/  MOV R20, R0 ;  /* 0x0000000000147202 */ /* 0x000fe40000000f00 */
[----:B------:R-:W-:Y:S01]  /*07d0*/  LOP3.LUT R24, R40, 0x2, RZ, 0x3c, !PT ;  /* 0x0000000228187812 */ /* 0x000fe200078e3cff */
[----:B------:R-:W-:Y:S08]  /*07e0*/  @!P3 BRA `(.L_x_42759) ;  /* 0x000000000044b947 */ /* 0x000ff00003800000 */
[----:B------:R-:W0:Y:S01]  /*07f0*/  S2UR UR5, SR_CgaCtaId ;  /* 0x00000000000579c3 */ /* 0x000e220000008800 */
[----:B------:R-:W-:Y:S01]  /*0800*/  UMOV UR4, 0x400 ;  /* 0x0000040000047882 */ /* 0x000fe20000000000 */
[--C-:B------:R-:W-:Y:S01]  /*0810*/  IMAD R9, R5, 0x200, R0.reuse ;  /* 0x0000020005097824 */ /* 0x100fe200078e0200 */
[----:B------:R-:W-:Y:S01]  /*0820*/  UIADD3 UR4, UPT, UPT, UR4, 0x480, URZ ;  /* 0x0000048004047890 */ /* 0x000fe2000fffe0ff */
[----:B------:R-:W-:Y:S02]  /*0830*/  IMAD R20, R24, R3, R0 ;  /* 0x0000000318147224 */ /* 0x000fe400078e0200 */
[----:B------:R-:W-:Y:S02]  /*0840*/  IMAD.MOV R8, RZ, RZ, -R24 ;  /* 0x000000ffff087224 */ /* 0x000fe400078e0a18 */
[----:B------:R-:W1:Y:S01]  /*0850*/  LDC.64 R6, c[0x0][0x390] ;  /* 0x0000e400ff067b82 */ /* 0x000e620000000a00 */
[----:B0-----:R-:W-:-:S06]  /*0860*/  ULEA UR4, UR5, UR4, 0x18 ;  /* 0x0000000405047291 */ /* 0x001fcc000f8ec0ff */
[----:B------:R-:W-:Y:S01]  /*0870*/  LEA R4, R0, UR4, 0x2 ;  /* 0x0000000400047c11 */ /* 0x000fe2000f8e10ff */
[----:B-1----:R-:W-:-:S07]  /*0880*/  IMAD.WIDE.U32 R6, R9, 0x4, R6 ;  /* 0x0000000409067825 */ /* 0x002fce00078e0006 */
.L_x_42760:
[----:B------:R0:W2:Y:S01]  /*0890*/  LDG.E R9, desc[UR8][R6.64] ;  /* 0x0000000806097981 */ /* 0x0000a2000c1e1900 */
[----:B------:R-:W-:-:S05]  /*08a0*/  VIADD R8, R8, 0x1 ;  /* 0x0000000108087836 */ /* 0x000fca0000000000 */
[----:B------:R-:W-:Y:S01]  /*08b0*/  ISETP.NE.AND P3, PT, R8, RZ, PT ;  /* 0x000000ff0800720c */ /* 0x000fe20003f65270 */
[C---:B0-----:R-:W-:Y:S01]  /*08c0*/  IMAD.WIDE.U32 R6, R3.reuse, 0x4, R6 ;  /* 0x0000000403067825 */ /* 0x041fe200078e0006 */
[----:B--2---:R0:W-:Y:S02]  /*08d0*/  STS [R4], R9 ;  /* 0x0000000904007388 */ /* 0x0041e40000000800 */
[----:B0-----:R-:W-:-:S09]  /*08e0*/  LEA R4, R3, R4, 0x2 ;  /* 0x0000000403047211 */ /* 0x001fd200078e10ff */
[----:B------:R-:W-:Y:S05]  /*08f0*/  @P3 BRA `(.L_x_42760) ;  /* 0xfffffffc00e43947 */ /* 0x000fea000383ffff */
.L_x_42759:
[----:B------:R-:W-:Y:S05]  /*0900*/  BSYNC.RECONVERGENT B0 ;  /* 0x0000000000007941 */ /* 0x000fea0003800200 */
.L_x_42758:
        /* <DEDUP_REMOVED lines=12> */
.L_x_42763:
        /* <DEDUP_REMOVED lines=20> */
.L_x_42762:
[----:B------:R-:W-:Y:S05]  /*0b10*/  BSYNC.RECONVERGENT B0 ;  /* 0x0000000000007941 */ /* 0x000fea0003800200 */
.L_x_42761:
[----:B------:R-:W-:Y:S01]  /*0b20*/  BSSY.RECONVERGENT B0, `(.L_x_42764) ;  /* 0x0000011000007945 */ /* 0x000fe20003800200 */
[C---:B------:R-:W-:Y:S01]  /*0b30*/  IMAD.SHL.U32 R9, R0.reuse, 0x10, RZ ;  /* 0x0000001000097824 */ /* 0x040fe200078e00ff */
[----:B-1----:R-:W-:Y:S01]  /*0b40*/  IADD3 R10, PT, PT, R0, 0x1, RZ ;  /* 0x00000001000a7810 */ /* 0x002fe20007ffe0ff */
        /* <DEDUP_REMOVED lines=9> */
.L_x_42766:
[----:B------:R-:W-:Y:S01]  /*0be0*/  VIADD R5, R5, 0x1 ;  /* 0x0000000105057836 */ /* 0x000fe20000000000 */
[----:B------:R0:W-:Y:S04]  /*0bf0*/  STS [R6], RZ ;  /* 0x000000ff06007388 */ /* 0x0001e80000000800 */
[----:B------:R-:W-:Y:S02]  /*0c00*/  ISETP.NE.AND P0, PT, R5, RZ, PT ;  /* 0x000000ff0500720c */ /* 0x000fe40003f05270 */
[----:B0-----:R-:W-:-:S11]  /*0c10*/  LEA R6, R3, R6, 0x2 ;  /* 0x0000000603067211 */ /* 0x001fd600078e10ff */
[----:B------:R-:W-:Y:S05]  /*0c20*/  @P0 BRA `(.L_x_42766) ;  /* 0xfffffffc00ec0947 */ /* 0x000fea000383ffff */
.L_x_42765:
[----:B------:R-:W-:Y:S05]  /*0c30*/  BSYNC.RECONVERGENT B0 ;  /* 0x0000000000007941 */ /* 0x000fea0003800200 */
.L_x_42764:
[----:B------:R-:W-:Y:S04]  /*0c40*/  BSSY.RECONVERGENT B0, `(.L_x_42767) ;  /* 0x0000012000007945 */ /* 0x000fe80003800200 */
[----:B------:R-:W-:Y:S05]  /*0c50*/  @!P1 BRA `(.L_x_42768) ;  /* 0x0000000000409947 */ /* 0x000fea0003800000 */
[----:B------:R-:W0:Y:S01]  /*0c60*/  S2UR UR5, SR_CgaCtaId ;  /* 0x00000000000579c3 */ /* 0x000e220000008800 */
[----:B------:R-:W-:Y:S02]  /*0c70*/  UMOV UR4, 0x400 ;  /* 0x0000040000047882 */ /* 0x000fe40000000000 */
[----:B------:R-:W-:-:S04]  /*0c80*/  UIADD3 UR4, UPT, UPT, UR4, 0xc80, URZ ;  /* 0x00000c8004047890 */ /* 0x000fc8000fffe0ff */
[----:B0-----:R-:W-:-:S06]  /*0c90*/  ULEA UR4, UR5, UR4, 0x18 ;  /* 0x0000000405047291 */ /* 0x001fcc000f8ec0ff */
[----:B------:R-:W-:-:S07]  /*0ca0*/  LEA R6, R4, UR4, 0x2 ;  /* 0x0000000404067c11 */ /* 0x000fce000f8e10ff */
.L_x_42769:
[C-C-:B------:R-:W-:Y:S01]  /*0cb0*/  IMAD R5, R3.reuse, 0x4, R6.reuse ;  /* 0x0000000403057824 */ /* 0x140fe200078e0206 */
[----:B------:R0:W-:Y:S01]  /*0cc0*/  STS [R6], RZ ;  /* 0x000000ff06007388 */ /* 0x0001e20000000800 */
[C-C-:B------:R-:W-:Y:S02]  /*0cd0*/  IMAD R7, R3.reuse, 0x8, R6.reuse ;  /* 0x0000000803077824 */ /* 0x140fe400078e0206 */
        /* <DEDUP_REMOVED lines=8> */
.L_x_42768:
[----:B------:R-:W-:Y:S05]  /*0d60*/  BSYNC.RECONVERGENT B0 ;  /* 0x0000000000007941 */ /* 0x000fea0003800200 */
.L_x_42767:
[----:B------:R-:W0:Y:S01]  /*0d70*/  S2UR UR6, SR_CgaCtaId ;  /* 0x00000000000679c3 */ /* 0x000e220000008800 */
[C---:B------:R-:W-:Y:S01]  /*0d80*/  IADD3 R11, PT, PT, R0.reuse, 0x5, RZ ;  /* 0x00000005000b7810 */ /* 0x040fe20007ffe0ff */
[C---:B------:R-:W-:Y:S01]  /*0d90*/  VIADD R12, R0.reuse, 0x6 ;  /* 0x00000006000c7836 */ /* 0x040fe20000000000 */
[C---:B------:R-:W-:Y:S01]  /*0da0*/  IADD3 R14, PT, PT, R0.reuse, 0x9, RZ ;  /* 0x00000009000e7810 */ /* 0x040fe20007ffe0ff */
[C---:B------:R-:W-:Y:S01]  /*0db0*/  VIADD R13, R0.reuse, 0x7 ;  /* 0x00000007000d7836 */ /* 0x040fe20000000000 */
[----:B------:R-:W-:Y:S01]  /*0dc0*/  UMOV UR4, 0x400 ;  /* 0x0000040000047882 */ /* 0x000fe20000000000 */
[C---:B------:R-:W-:Y:S01]  /*0dd0*/  VIADD R15, R0.reuse, 0xa ;  /* 0x0000000a000f7836 */ /* 0x040fe20000000000 */
[C---:B------:R-:W-:Y:S01]  /*0de0*/  IADD3 R17, PT, PT, R0.reuse, 0xc, RZ ;  /* 0x0000000c00117810 */ /* 0x040fe20007ffe0ff */
[C---:B------:R-:W-:Y:S01]  /*0df0*/  VIADD R16, R0.reuse, 0xb ;  /* 0x0000000b00107836 */ /* 0x040fe20000000000 */
[----:B------:R-:W-:Y:S01]  /*0e00*/  LOP3.LUT R20, R9, 0x1f0, RZ, 0xc0, !PT ;  /* 0x000001f009147812 */ /* 0x000fe200078ec0ff */
[----:B------:R-:W-:Y:S01]  /*0e10*/  VIADD R6, R0, 0x2 ;  /* 0x0000000200067836 */ /* 0x000fe20000000000 */
[----:B------:R-:W-:Y:S01]  /*0e20*/  LOP3.LUT R5, R10, 0xf, RZ, 0xc0, !PT ;  /* 0x0000000f0a057812 */ /* 0x000fe200078ec0ff */
[C---:B------:R-:W-:Y:S01]  /*0e30*/  VIADD R18, R0.reuse, 0xd ;  /* 0x0000000d00127836 */ /* 0x040fe20000000000 */
[----:B------:R-:W-:Y:S01]  /*0e40*/  LOP3.LUT R9, R11, 0xf, RZ, 0xc0, !PT ;  /* 0x0000000f0b097812 */ /* 0x000fe200078ec0ff */
[C---:B------:R-:W-:Y:S01]  /*0e50*/  VIADD R19, R0.reuse, 0xe ;  /* 0x0000000e00137836 */ /* 0x040fe20000000000 */
[----:B------:R-:W-:Y:S01]  /*0e60*/  UIADD3 UR5, UPT, UPT, UR4, 0x480, URZ ;  /* 0x0000048004057890 */ /* 0x000fe2000fffe0ff */
[C---:B------:R-:W-:Y:S01]  /*0e70*/  VIADD R7, R0.reuse, 0x3 ;  /* 0x0000000300077836 */ /* 0x040fe20000000000 */
[C---:B------:R-:W-:Y:S01]  /*0e80*/  LOP3.LUT R4, R0.reuse, 0xf, RZ, 0xc0, !PT ;  /* 0x0000000f00047812 */ /* 0x040fe200078ec0ff */
[C---:B------:R-:W-:Y:S01]  /*0e90*/  VIADD R8, R0.reuse, 0x4 ;  /* 0x0000000400087836 */ /* 0x040fe20000000000 */
[----:B------:R-:W-:Y:S01]  /*0ea0*/  IADD3 R21, PT, PT, R0, -0x1, RZ ;  /* 0xffffffff00157810 */ /* 0x000fe20007ffe0ff */
[----:B------:R-:W-:Y:S01]  /*0eb0*/  BAR.SYNC.DEFER_BLOCKING 0x0 ;  /* 0x0000000000007b1d */ /* 0x000fe20000010000 */
[----:B------:R-:W-:-:S02]  /*0ec0*/  LOP3.LUT R10, R12, 0xf, RZ, 0xc0, !PT ;  /* 0x0000000f0c0a7812 */ /* 0x000fc400078ec0ff */
[----:B------:R-:W-:Y:S01]  /*0ed0*/  LOP3.LUT R11, R13, 0xf, RZ, 0xc0, !PT ;  /* 0x0000000f0d0b7812 */ /* 0x000fe200078ec0ff */
[----:B0-----:R-:W-:Y:S01]  /*0ee0*/  ULEA UR5, UR6, UR5, 0x18 ;  /* 0x0000000506057291 */ /* 0x001fe2000f8ec0ff */
        /* <DEDUP_REMOVED lines=11> */
[C---:B------:R-:W-:Y:S02]  /*0fa0*/  LOP3.LUT R21, R20.reuse, 0xf, R0, 0xf8, !PT ;  /* 0x0000000f14157812 */ /* 0x040fe400078ef800 */
        /* <DEDUP_REMOVED lines=14> */
[----:B------:R-:W-:Y:S02]  /*1090*/  LOP3.LUT R36, R20, R18, RZ, 0xfc, !PT ;  /* 0x0000001214247212 */ /* 0x000fe400078efcff */
[----:B------:R-:W-:Y:S02]  /*10a0*/  LEA R20, R21, UR5, 0x2 ;  /* 0x0000000515147c11 */ /* 0x000fe4000f8e10ff */
[----:B------:R-:W-:-:S02]  /*10b0*/  LEA R21, R22, UR5, 0x2 ;  /* 0x0000000516157c11 */ /* 0x000fc4000f8e10ff */
[----:B------:R-:W-:Y:S02]  /*10c0*/  LEA R22, R23, UR5, 0x2 ;  /* 0x0000000517167c11 */ /* 0x000fe4000f8e10ff */
        /* <DEDUP_REMOVED lines=14> */
[----:B------:R-:W-:Y:S01]  /*11b0*/  LEA R32, R33, UR5, 0x2 ;  /* 0x0000000521207c11 */ /* 0x000fe2000f8e10ff */
[----:B------:R-:W-:Y:S01]  /*11c0*/  IMAD.SHL.U32 R33, R0, 0x4, RZ ;  /* 0x0000000400217824 */ /* 0x000fe200078e00ff */
[----:B------:R-:W-:Y:S01]  /*11d0*/  LEA R34, R34, UR5, 0x2 ;  /* 0x0000000522227c11 */ /* 0x000fe2000f8e10ff */
[----:B------:R-:W0:Y:S01]  /*11e0*/  LDS R25, [R25] ;  /* 0x0000000019197984 */ /* 0x000e220000000800 */
[----:B------:R-:W-:-:S02]  /*11f0*/  LEA R35, R35, UR5, 0x2 ;  /* 0x0000000523237c11 */ /* 0x000fc4000f8e10ff */
[----:B------:R-:W-:Y:S01]  /*1200*/  LEA R37, R36, UR5, 0x2 ;  /* 0x0000000524257c11 */ /* 0x000fe2000f8e10ff */
[----:B------:R-:W0:Y:S01]  /*1210*/  LDS R26, [R26] ;  /* 0x000000001a1a7984 */ /* 0x000e220000000800 */
[----:B------:R-:W-:Y:S01]  /*1220*/  UIADD3 UR5, UPT, UPT, UR4, 0xc80, URZ ;  /* 0x00000c8004057890 */ /* 0x000fe2000fffe0ff */
[C---:B------:R-:W-:Y:S01]  /*1230*/  LOP3.LUT R41, R33.reuse, 0x3c, RZ, 0xc0, !PT ;  /* 0x0000003c21297812 */ /* 0x040fe200078ec0ff */
[----:B------:R-:W-:Y:S01]  /*1240*/  ULEA UR4, UR6, UR4, 0x18 ;  /* 0x0000000406047291 */ /* 0x000fe2000f8ec0ff */
[----:B------:R-:W0:Y:S01]  /*1250*/  LDS R27, [R27] ;  /* 0x000000001b1b7984 */ /* 0x000e220000000800 */
[----:B------:R-:W-:Y:S01]  /*1260*/  SHF.R.U32.HI R36, RZ, 0x5, R0 ;  /* 0x00000005ff247819 */ /* 0x000fe20000011600 */
[----:B------:R-:W-:Y:S01]  /*1270*/  ULEA UR5, UR6, UR5, 0x18 ;  /* 0x0000000506057291 */ /* 0x000fe2000f8ec0ff */
[----:B------:R-:W-:Y:S01]  /*1280*/  LOP3.LUT R39, R33, 0x7c, RZ, 0xc0, !PT ;  /* 0x0000007c21277812 */ /* 0x000fe200078ec0ff */
[----:B------:R-:W0:Y:S01]  /*1290*/  LDS R28, [R28] ;  /* 0x000000001c1c7984 */ /* 0x000e220000000800 */
[----:B------:R-:W-:-:S03]  /*12a0*/  VIADD R41, R41, UR4 ;  /* 0x0000000429297c36 */ /* 0x000fc60008000000 */
[----:B------:R-:W0:Y:S04]  /*12b0*/  LDS R29, [R29] ;  /* 0x000000001d1d7984 */ /* 0x000e280000000800 */
[----:B------:R-:W0:Y:S04]  /*12c0*/  LDS R30, [R30] ;  /* 0x000000001e1e7984 */ /* 0x000e280000000800 */
[----:B------:R-:W0:Y:S04]  /*12d0*/  LDS R31, [R31] ;  /* 0x000000001f1f7984 */ /* 0x000e280000000800 */
[----:B------:R-:W0:Y:S04]  /*12e0*/  LDS R32, [R32] ;  /* 0x0000000020207984 */ /* 0x000e280000000800 */
[----:B------:R-:W0:Y:S04]  /*12f0*/  LDS R34, [R34] ;  /* 0x0000000022227984 */ /* 0x000e280000000800 */
[----:B------:R-:W0:Y:S04]  /*1300*/  LDS R35, [R35] ;  /* 0x0000000023237984 */ /* 0x000e280000000800 */
[----:B-1234-:R-:W0:Y:S02]  /*1310*/  LDS R37, [R37] ;  /* 0x0000000025257984 */ /* 0x01ee240000000800 */
.L_x_42771:
        /* <DEDUP_REMOVED lines=35> */
.L_x_42793:
[----:B0-----:R-:W-:Y:S01]  /*1550*/  LEA R38, R36, R39, 0x7 ;  /* 0x0000002724267211 */ /* 0x001fe200078e38ff */
[----:B-1----:R-:W-:Y:S01]  /*1560*/  IMAD R42, R37, R43, R42 ;  /* 0x0000002b252a7224 */ /* 0x002fe200078e022a */
[----:B------:R-:W-:-:S03]  /*1570*/  LEA.HI R36, R3, R36, RZ, 0x1b ;  /* 0x0000002403247211 */ /* 0x000fc600078fd8ff */
[----:B------:R-:W0:Y:S01]  /*1580*/  LDS R43, [R38+UR5] ;  /* 0x00000005262b7984 */ /* 0x000e220008000800 */
[----:B------:R-:W-:Y:S01]  /*1590*/  ISETP.GE.U32.AND P0, PT, R36, 0x10, PT ;  /* 0x000000102400780c */ /* 0x000fe20003f06070 */
[----:B0-----:R-:W-:-:S05]  /*15a0*/  IMAD.IADD R43, R42, 0x1, R43 ;  /* 0x000000012a2b7824 */ /* 0x001fca00078e022b */
[----:B------:R1:W-:Y:S07]  /*15b0*/  STS [R38+UR5], R43 ;  /* 0x0000002b26007988 */ /* 0x0003ee0008000805 */
[----:B------:R-:W-:Y:S05]  /*15c0*/  @!P0 BRA `(.L_x_42771) ;  /* 0xfffffffc00548947 */ /* 0x000fea000383ffff */
[----:B------:R-:W0:Y:S01]  /*15d0*/  S2R R21, SR_CTAID.Y ;  /* 0x0000000000157919 */ /* 0x000e220000002600 */
[----:B------:R-:W-:Y:S01]  /*15e0*/  ISETP.NE.AND P0, PT, R40, 0x2, PT ;  /* 0x000000022800780c */ /* 0x000fe20003f05270 */
[----:B------:R-:W-:Y:S05]  /*15f0*/  WARPSYNC.ALL ;  /* 0x0000000000007948 */ /* 0x000fea0003800000 */
[----:B------:R-:W-:Y:S01]  /*1600*/  LOP3.LUT R4, R2, 0xffff, RZ, 0xc0, !PT ;  /* 0x0000ffff02047812 */ /* 0x000fe200078ec0ff */
[----:B------:R-:W-:Y:S03]  /*1610*/  BAR.SYNC.DEFER_BLOCKING 0x0 ;  /* 0x0000000000007b1d */ /* 0x000fe60000010000 */
[----:B------:R-:W-:-:S03]  /*1620*/  ISETP.GE.U32.AND P1, PT, R4, 0x2, PT ;  /* 0x000000020400780c */ /* 0x000fc60003f26070 */
[----:B------:R-:W-:Y:S04]  /*1630*/  BSSY.RECONVERGENT B0, `(.L_x_42772) ;  /* 0x0000011000007945 */ /* 0x000fe80003800200 */
[----:B------:R-:W-:Y:S06]  /*1640*/  @!P0 BRA `(.L_x_42773) ;  /* 0x00000000003c8947 */ /* 0x000fec0003800000 */
[----:B------:R-:W2:Y:S01]  /*1650*/  LDC.64 R4, c[0x0][0x3a0] ;  /* 0x0000e800ff047b82 */ /* 0x000ea20000000a00 */
[----:B------:R-:W-:Y:S01]  /*1660*/  LOP3.LUT R2, R2, 0x3, RZ, 0xc0, !PT ;  /* 0x0000000302027812 */ /* 0x000fe200078ec0ff */
[----:B0-----:R-:W-:Y:S01]  /*1670*/  IMAD R7, R21, 0x200, R0 ;  /* 0x0000020015077824 */ /* 0x001fe200078e0200 */
[----:B------:R-:W-:Y:S02]  /*1680*/  IADD3 R6, PT, PT, R33, UR5, RZ ;  /* 0x0000000521067c10 */ /* 0x000fe4000fffe0ff */
[----:B------:R-:W-:-:S05]  /*1690*/  LOP3.LUT R2, R2, 0x2, RZ, 0x3c, !PT ;  /* 0x0000000202027812 */ /* 0x000fca00078e3cff */
[----:B------:R-:W-:Y:S02]  /*16a0*/  IMAD R0, R2, R3, R0 ;  /* 0x0000000302007224 */ /* 0x000fe400078e0200 */
[----:B------:R-:W-:Y:S02]  /*16b0*/  IMAD.MOV R2, RZ, RZ, -R2 ;  /* 0x000000ffff027224 */ /* 0x000fe400078e0a02 */
[----:B--2---:R-:W-:-:S07]  /*16c0*/  IMAD.WIDE.U32 R4, R7, 0x4, R4 ;  /* 0x0000000407047825 */ /* 0x004fce00078e0004 */
.L_x_42774:
[----:B------:R0:W2:Y:S01]  /*16d0*/  LDS R7, [R6] ;  /* 0x0000000006077984 */ /* 0x0000a20000000800 */
[----:B------:R-:W-:-:S05]  /*16e0*/  VIADD R2, R2, 0x1 ;  /* 0x0000000102027836 */ /* 0x000fca0000000000 */
[----:B------:R-:W-:Y:S02]  /*16f0*/  ISETP.NE.AND P0, PT, R2, RZ, PT ;  /* 0x000000ff0200720c */ /* 0x000fe40003f05270 */
[C---:B0-----:R-:W-:Y:S01]  /*1700*/  LEA R6, R3.reuse, R6, 0x2 ;  /* 0x0000000603067211 */ /* 0x041fe200078e10ff */
[----:B--2---:R0:W-:Y:S02]  /*1710*/  STG.E desc[UR8][R4.64], R7 ;  /* 0x0000000704007986 */ /* 0x0041e4000c101908 */
[----:B0-----:R-:W-:-:S08]  /*1720*/  IMAD.WIDE.U32 R4, R3, 0x4, R4 ;  /* 0x0000000403047825 */ /* 0x001fd000078e0004 */
[----:B------:R-:W-:Y:S05]  /*1730*/  @P0 BRA `(.L_x_42774) ;  /* 0xfffffffc00e40947 */ /* 0x000fea000383ffff */
.L_x_42773:
[----:B------:R-:W-:Y:S05]  /*1740*/  BSYNC.RECONVERGENT B0 ;  /* 0x0000000000007941 */ /* 0x000fea0003800200 */
.L_x_42772:
[----:B------:R-:W-:Y:S05]  /*1750*/  @!P1 EXIT ;  /* 0x000000000000994d */ /* 0x000fea0003800000 */
[----:B------:R-:W2:Y:S01]  /*1760*/  LDC.64 R18, c[0x0][0x3a0] ;  /* 0x0000e800ff127b82 */ /* 0x000ea20000000a00 */
[----:B0-----:R-:W-:Y:S01]  /*1770*/  IMAD R21, R21, 0x200, R0 ;  /* 0x0000020015157824 */ /* 0x001fe200078e0200 */
[----:B------:R-:W-:Y:S01]  /*1780*/  LEA R2, R0, UR5, 0x2 ;  /* 0x0000000500027c11 */ /* 0x000fe2000f8e10ff */
[----:B--2---:R-:W-:-:S04]  /*1790*/  IMAD.WIDE.U32 R4, R3, 0x4, R18 ;  /* 0x0000000403047825 */ /* 0x004fc800078e0012 */
[----:B------:R-:W-:-:S04]  /*17a0*/  IMAD.WIDE.U32 R6, R3, 0x8, R18 ;  /* 0x0000000803067825 */ /* 0x000fc800078e0012 */
[----:B------:R-:W-:-:S07]  /*17b0*/  IMAD.WIDE.U32 R8, R3, 0xc, R18 ;  /* 0x0000000c03087825 */ /* 0x000fce00078e0012 */
.L_x_42775:
[C-C-:B------:R-:W-:Y:S01]  /*17c0*/  IMAD R20, R3.reuse, 0x4, R2.reuse ;  /* 0x0000000403147824 */ /* 0x140fe200078e0202 */
        /* <DEDUP_REMOVED lines=8> */
[----:B0-----:R-:W-:Y:S02]  /*1850*/  LEA R2, R3, R2, 0x4 ;  /* 0x0000000203027211 */ /* 0x001fe400078e20ff */
[----:B------:R-:W0:Y:S01]  /*1860*/  LDS R29, [R24] ;  /* 0x00000000181d7984 */ /* 0x000e220000000800 */
[----:B------:R-:W-:-:S04]  /*1870*/  IMAD.WIDE R14, R21, 0x4, R8 ;  /* 0x00000004150e7825 */ /* 0x000fc800078e0208 */
[C---:B------:R-:W-:Y:S02]  /*1880*/  IMAD R0, R3.reuse, 0x4, R0 ;  /* 0x0000000403007824 */ /* 0x040fe400078e0200 */
[----:B------:R-:W-:-:S03]  /*1890*/  IMAD R21, R3, 0x4, R21 ;  /* 0x0000000403157824 */ /* 0x000fc600078e0215 */
[----:B------:R-:W-:Y:S01]  /*18a0*/  ISETP.GE.U32.AND P0, PT, R0, 0x200, PT ;  /* 0x000002000000780c */ /* 0x000fe20003f06070 */
[----:B--2---:R2:W-:Y:S04]  /*18b0*/  STG.E desc[UR8][R16.64], R23 ;  /* 0x0000001710007986 */ /* 0x0045e8000c101908 */
[----:B---3--:R2:W-:Y:S04]  /*18c0*/  STG.E desc[UR8][R10.64], R25 ;  /* 0x000000190a007986 */ /* 0x0085e8000c101908 */
[----:B----4-:R2:W-:Y:S04]  /*18d0*/  STG.E desc[UR8][R12.64], R27 ;  /* 0x0000001b0c007986 */ /* 0x0105e8000c101908 */
[----:B0-----:R2:W-:Y:S01]  /*18e0*/  STG.E desc[UR8][R14.64], R29 ;  /* 0x0000001d0e007986 */ /* 0x0015e2000c101908 */
[----:B------:R-:W-:Y:S05]  /*18f0*/  @!P0 BRA `(.L_x_42775) ;  /* 0xfffffffc00b08947 */ /* 0x000fea000383ffff */
[----:B------:R-:W-:Y:S05]  /*1900*/  EXIT ;  /* 0x000000000000794d */ /* 0x000fea0003800000 */
.L_x_42770:
[----:B------:R-:W-:Y:S01]  /*1910*/  BSSY B0, `(.L_x_42776) ;  /* 0x0000007000007945 */ /* 0x000fe20003800000 */
[----:B------:R-:W-:Y:S01]  /*1920*/  IMAD.MOV.U32 R46, RZ, RZ, R4 ;  /* 0x000000ffff2e7224 */ /* 0x000fe200078e0004 */
[----:B------:R-:W-:Y:S01]  /*1930*/  MOV R45, 0xffffffff ;  /* 0xffffffff002d7802 */ /* 0x000fe20000000f00 */
[----:B------:R-:W-:-:S07]  /*1940*/  IMAD.MOV.U32 R47, RZ, RZ, 0x101f ;  /* 0x0000101fff2f7424 */ /* 0x000fce00078e00ff */
[----:B01----:R-:W-:Y:S05]  /*1950*/  WARPSYNC.COLLECTIVE R45, `(.L_x_42777) ;  /* 0x000000002d087348 */ /* 0x003fea0003c00000 */
[----:B-1----:R1:W2:Y:S02]  /*1960*/  SHFL.IDX P0, R44, R38, R46, R47 ;  /* 0x0000002e262c7389 */ /* 0x0022a4000000002f */
[----:B012---:R-:W-:Y:S05]  /*1970*/  ENDCOLLECTIVE ;  /* 0x000000000000791b */ /* 0x007fea0003800000 */
.L_x_42777:
[----:B------:R-:W-:Y:S05]  /*1980*/  BSYNC B0 ;  /* 0x0000000000007941 */ /* 0x000fea0003800000 */
.L_x_42776:
[----:B------:R-:W-:Y:S02]  /*1990*/  HFMA2 R47, -RZ, RZ, 0, 0.000503063201904296875 ;  /* 0x0000101fff2f7431 */ /* 0x000fe400000001ff */
[----:B------:R-:W-:Y:S02]  /*19a0*/  IMAD.MOV.U32 R46, RZ, RZ, R5 ;  /* 0x000000ffff2e7224 */ /* 0x000fe400078e0005 */
[----:B------:R-:W-:Y:S02]  /*19b0*/  IMAD.MOV.U32 R45, RZ, RZ, -0x1 ;  /* 0xffffffffff2d7424 */ /* 0x000fe400078e00ff */
[----:B------:R-:W-:-:S07]  /*19c0*/  IMAD.MOV.U32 R43, RZ, RZ, R44 ;  /* 0x000000ffff2b7224 */ /* 0x000fce00078e002c */
[----:B------:R-:W-:Y:S05]  /*19d0*/  WARPSYNC.COLLECTIVE R45, `(.L_x_42778) ;  /* 0x000000002d087348 */ /* 0x000fea0003c00000 */
[----:B------:R0:W1:Y:S02]  /*19e0*/  SHFL.IDX P0, R44, R38, R46, R47 ;  /* 0x0000002e262c7389 */ /* 0x000064000000002f */
[----:B01----:R-:W-:Y:S05]  /*19f0*/  ENDCOLLECTIVE ;  /* 0x000000000000791b */ /* 0x003fea0003800000 */
.L_x_42778:
[----:B------:R-:W-:Y:S02]  /*1a00*/  IMAD R42, R20, R43, RZ ;  /* 0x0000002b142a7224 */ /* 0x000fe400078e02ff */
[----:B------:R-:W-:Y:S02]  /*1a10*/  IMAD.MOV.U32 R46, RZ, RZ, R6 ;  /* 0x000000ffff2e7224 */ /* 0x000fe400078e0006 */
[----:B------:R-:W-:-:S07]  /*1a20*/  IMAD R43, R21, R44, R42 ;  /* 0x0000002c152b7224 */ /* 0x000fce00078e022a */
[----:B------:R-:W-:Y:S05]  /*1a30*/  WARPSYNC.COLLECTIVE R45, `(.L_x_42779) ;  /* 0x000000002d087348 */ /* 0x000fea0003c00000 */
[----:B------:R0:W1:Y:S02]  /*1a40*/  SHFL.IDX P0, R44, R38, R46, R47 ;  /* 0x0000002e262c7389 */ /* 0x000064000000002f */
[----:B01----:R-:W-:Y:S05]  /*1a50*/  ENDCOLLECTIVE ;  /* 0x000000000000791b */ /* 0x003fea0003800000 */
.L_x_42779:
[----:B------:R-:W-:Y:S01]  /*1a60*/  IMAD.MOV.U32 R46, RZ, RZ, R7 ;  /* 0x000000ffff2e7224 */ /* 0x000fe200078e0007 */
[----:B------:R-:W-:-:S07]  /*1a70*/  MOV R42, R44 ;  /* 0x0000002c002a7202 */ /* 0x000fce0000000f00 */
[----:B------:R-:W-:Y:S05]  /*1a80*/  WARPSYNC.COLLECTIVE R45, `(.L_x_42780) ;  /* 0x000000002d087348 */ /* 0x000fea0003c00000 */
[----:B------:R0:W1:Y:S02]  /*1a90*/  SHFL.IDX P0, R44, R38, R46, R47 ;  /* 0x0000002e262c7389 */ /* 0x000064000000002f */
[----:B01----:R-:W-:Y:S05]  /*1aa0*/  ENDCOLLECTIVE ;  /* 0x000000000000791b */ /* 0x003fea0003800000 */
.L_x_42780:
[----:B------:R-:W-:Y:S01]  /*1ab0*/  IMAD R42, R22, R42, R43 ;  /* 0x0000002a162a7224 */ /* 0x000fe200078e022b */
[----:B------:R-:W-:Y:S01]  /*1ac0*/  MOV R46, R8 ;  /* 0x00000008002e7202 */ /* 0x000fe20000000f00 */
[----:B------:R-:W-:-:S07]  /*1ad0*/  IMAD.MOV.U32 R43, RZ, RZ, R44 ;  /* 0x000000ffff2b7224 */ /* 0x000fce00078e002c */
[----:B------:R-:W-:Y:S05]  /*1ae0*/  WARPSYNC.COLLECTIVE R45, `(.L_x_42781) ;  /* 0x000000002d087348 */ /* 0x000fea0003c00000 */
[----:B------:R0:W1:Y:S02]  /*1af0*/  SHFL.IDX P0, R44, R38, R46, R47 ;  /* 0x0000002e262c7389 */ /* 0x000064000000002f */
[----:B01----:R-:W-:Y:S05]  /*1b00*/  ENDCOLLECTIVE ;  /* 0x000000000000791b */ /* 0x003fea0003800000 */
.L_x_42781:
[----:B------:R-:W-:Y:S02]  /*1b10*/  IMAD R43, R23, R43, R42 ;  /* 0x0000002b172b7224 */ /* 0x000fe400078e022a */
[----:B------:R-:W-:Y:S02]  /*1b20*/  IMAD.MOV.U32 R46, RZ, RZ, R9 ;  /* 0x000000ffff2e7224 */ /* 0x000fe400078e0009 */
[----:B------:R-:W-:-:S07]  /*1b30*/  IMAD.MOV.U32 R42, RZ, RZ, R44 ;  /* 0x000000ffff2a7224 */ /* 0x000fce00078e002c */
[----:B------:R-:W-:Y:S05]  /*1b40*/  WARPSYNC.COLLECTIVE R45, `(.L_x_42782) ;  /* 0x000000002d087348 */ /* 0x000fea0003c00000 */
[----:B------:R0:W1:Y:S02]  /*1b50*/  SHFL.IDX P0, R44, R38, R46, R47 ;  /* 0x0000002e262c7389 */ /* 0x000064000000002f */
[----:B01----:R-:W-:Y:S05]  /*1b60*/  ENDCOLLECTIVE ;  /* 0x000000000000791b */ /* 0x003fea0003800000 */
.L_x_42782:
[----:B------:R-:W-:Y:S02]  /*1b70*/  IMAD R42, R24, R42, R43 ;  /* 0x0000002a182a7224 */ /* 0x000fe400078e022b */
[----:B------:R-:W-:Y:S01]  /*1b80*/  IMAD.MOV.U32 R46, RZ, RZ, R10 ;  /* 0x000000ffff2e7224 */ /* 0x000fe200078e000a */
[----:B------:R-:W-:-:S07]  /*1b90*/  MOV R43, R44 ;  /* 0x0000002c002b7202 */ /* 0x000fce0000000f00 */
[----:B------:R-:W-:Y:S05]  /*1ba0*/  WARPSYNC.COLLECTIVE R45, `(.L_x_42783) ;  /* 0x000000002d087348 */ /* 0x000fea0003c00000 */
[----:B------:R0:W1:Y:S02]  /*1bb0*/  SHFL.IDX P0, R44, R38, R46, R47 ;  /* 0x0000002e262c7389 */ /* 0x000064000000002f */
[----:B01----:R-:W-:Y:S05]  /*1bc0*/  ENDCOLLECTIVE ;  /* 0x000000000000791b */ /* 0x003fea0003800000 */
.L_x_42783:
[----:B------:R-:W-:Y:S01]  /*1bd0*/  IMAD R43, R25, R43, R42 ;  /* 0x0000002b192b7224 */ /* 0x000fe200078e022a */
[----:B------:R-:W-:Y:S01]  /*1be0*/  MOV R46, R11 ;  /* 0x0000000b002e7202 */ /* 0x000fe20000000f00 */
[----:B------:R-:W-:-:S07]  /*1bf0*/  IMAD.MOV.U32 R42, RZ, RZ, R44 ;  /* 0x000000ffff2a7224 */ /* 0x000fce00078e002c */
[----:B------:R-:W-:Y:S05]  /*1c00*/  WARPSYNC.COLLECTIVE R45, `(.L_x_42784) ;  /* 0x000000002d087348 */ /* 0x000fea0003c00000 */
[----:B------:R0:W1:Y:S02]  /*1c10*/  SHFL.IDX P0, R44, R38, R46, R47 ;  /* 0x0000002e262c7389 */ /* 0x000064000000002f */
[----:B01----:R-:W-:Y:S05]  /*1c20*/  ENDCOLLECTIVE ;  /* 0x000000000000791b */ /* 0x003fea0003800000 */
.L_x_42784:
[----:B------:R-:W-:Y:S02]  /*1c30*/  IMAD R42, R26, R42, R43 ;  /* 0x0000002a1a2a7224 */ /* 0x000fe400078e022b */
[----:B------:R-:W-:Y:S02]  /*1c40*/  IMAD.MOV.U32 R46, RZ, RZ, R19 ;  /* 0x000000ffff2e7224 */ /* 0x000fe400078e0013 */
[----:B------:R-:W-:-:S07]  /*1c50*/  IMAD.MOV.U32 R43, RZ, RZ, R44 ;  /* 0x000000ffff2b7224 */ /* 0x000fce00078e002c */
[----:B------:R-:W-:Y:S05]  /*1c60*/  WARPSYNC.COLLECTIVE R45, `(.L_x_42785) ;  /* 0x000000002d087348 */ /* 0x000fea0003c00000 */
[----:B------:R0:W1:Y:S02]  /*1c70*/  SHFL.IDX P0, R44, R38, R46, R47 ;  /* 0x0000002e262c7389 */ /* 0x000064000000002f */
[----:B01----:R-:W-:Y:S05]  /*1c80*/  ENDCOLLECTIVE ;  /* 0x000000000000791b */ /* 0x003fea0003800000 */
.L_x_42785:
[----:B------:R-:W-:Y:S02]  /*1c90*/  IMAD R43, R27, R43, R42 ;  /* 0x0000002b1b2b7224 */ /* 0x000fe400078e022a */
[----:B------:R-:W-:Y:S01]  /*1ca0*/  IMAD.MOV.U32 R46, RZ, RZ, R12 ;  /* 0x000000ffff2e7224 */ /* 0x000fe200078e000c */
[----:B------:R-:W-:-:S07]  /*1cb0*/  MOV R42, R44 ;  /* 0x0000002c002a7202 */ /* 0x000fce0000000f00 */
[----:B------:R-:W-:Y:S05]  /*1cc0*/  WARPSYNC.COLLECTIVE R45, `(.L_x_42786) ;  /* 0x000000002d087348 */ /* 0x000fea0003c00000 */
[----:B------:R0:W1:Y:S02]  /*1cd0*/  SHFL.IDX P0, R44, R38, R46, R47 ;  /* 0x0000002e262c7389 */ /* 0x000064000000002f */
[----:B01----:R-:W-:Y:S05]  /*1ce0*/  ENDCOLLECTIVE ;  /* 0x000000000000791b */ /* 0x003fea0003800000 */
.L_x_42786:
[----:B------:R-:W-:Y:S01]  /*1cf0*/  IMAD R42, R28, R42, R43 ;  /* 0x0000002a1c2a7224 */ /* 0x000fe200078e022b */
[----:B------:R-:W-:Y:S01]  /*1d00*/  MOV R46, R13 ;  /* 0x0000000d002e7202 */ /* 0x000fe20000000f00 */
[----:B------:R-:W-:-:S07]  /*1d10*/  IMAD.MOV.U32 R43, RZ, RZ, R44 ;  /* 0x000000ffff2b7224 */ /* 0x000fce00078e002c */
[----:B------:R-:W-:Y:S05]  /*1d20*/  WARPSYNC.COLLECTIVE R45, `(.L_x_42787) ;  /* 0x000000002d087348 */ /* 0x000fea0003c00000 */
[----:B------:R0:W1:Y:S02]  /*1d30*/  SHFL.IDX P0, R44, R38, R46, R47 ;  /* 0x0000002e262c7389 */ /* 0x000064000000002f */
[----:B01----:R-:W-:Y:S05]  /*1d40*/  ENDCOLLECTIVE ;  /* 0x000000000000791b */ /* 0x003fea0003800000 */
.L_x_42787:
[----:B------:R-:W-:Y:S02]  /*1d50*/  IMAD R43, R29, R43, R42 ;  /* 0x0000002b1d2b7224 */ /* 0x000fe400078e022a */
[----:B------:R-:W-:Y:S02]  /*1d60*/  IMAD.MOV.U32 R46, RZ, RZ, R14 ;  /* 0x000000ffff2e7224 */ /* 0x000fe400078e000e */
[----:B------:R-:W-:-:S07]  /*1d70*/  IMAD.MOV.U32 R42, RZ, RZ, R44 ;  /* 0x000000ffff2a7224 */ /* 0x000fce00078e002c */
[----:B------:R-:W-:Y:S05]  /*1d80*/  WARPSYNC.COLLECTIVE R45, `(.L_x_42788) ;  /* 0x000000002d087348 */ /* 0x000fea0003c00000 */
[----:B------:R0:W1:Y:S02]  /*1d90*/  SHFL.IDX P0, R44, R38, R46, R47 ;  /* 0x0000002e262c7389 */ /* 0x000064000000002f */
[----:B01----:R-:W-:Y:S05]  /*1da0*/  ENDCOLLECTIVE ;  /* 0x000000000000791b */ /* 0x003fea0003800000 */
.L_x_42788:
[----:B------:R-:W-:Y:S02]  /*1db0*/  IMAD R42, R30, R42, R43 ;  /* 0x0000002a1e2a7224 */ /* 0x000fe400078e022b */
[----:B------:R-:W-:Y:S01]  /*1dc0*/  IMAD.MOV.U32 R46, RZ, RZ, R15 ;  /* 0x000000ffff2e7224 */ /* 0x000fe200078e000f */
[----:B------:R-:W-:-:S07]  /*1dd0*/  MOV R43, R44 ;  /* 0x0000002c002b7202 */ /* 0x000fce0000000f00 */
[----:B------:R-:W-:Y:S05]  /*1de0*/  WARPSYNC.COLLECTIVE R45, `(.L_x_42789) ;  /* 0x000000002d087348 */ /* 0x000fea0003c00000 */
[----:B------:R0:W1:Y:S02]  /*1df0*/  SHFL.IDX P0, R44, R38, R46, R47 ;  /* 0x0000002e262c7389 */ /* 0x000064000000002f */
[----:B01----:R-:W-:Y:S05]  /*1e00*/  ENDCOLLECTIVE ;  /* 0x000000000000791b */ /* 0x003fea0003800000 */
.L_x_42789:
[----:B------:R-:W-:Y:S01]  /*1e10*/  IMAD R43, R31, R43, R42 ;  /* 0x0000002b1f2b7224 */ /* 0x000fe200078e022a */
[----:B------:R-:W-:Y:S01]  /*1e20*/  MOV R46, R16 ;  /* 0x00000010002e7202 */ /* 0x000fe20000000f00 */
[----:B------:R-:W-:-:S07]  /*1e30*/  IMAD.MOV.U32 R42, RZ, RZ, R44 ;  /* 0x000000ffff2a7224 */ /* 0x000fce00078e002c */
[----:B------:R-:W-:Y:S05]  /*1e40*/  WARPSYNC.COLLECTIVE R45, `(.L_x_42790) ;  /* 0x000000002d087348 */ /* 0x000fea0003c00000 */
[----:B------:R0:W1:Y:S02]  /*1e50*/  SHFL.IDX P0, R44, R38, R46, R47 ;  /* 0x0000002e262c7389 */ /* 0x000064000000002f */
[----:B01----:R-:W-:Y:S05]  /*1e60*/  ENDCOLLECTIVE ;  /* 0x000000000000791b */ /* 0x003fea0003800000 */
.L_x_42790:
[----:B------:R-:W-:Y:S02]  /*1e70*/  IMAD R43, R32, R42, R43 ;  /* 0x0000002a202b7224 */ /* 0x000fe400078e022b */
[----:B------:R-:W-:Y:S02]  /*1e80*/  IMAD.MOV.U32 R46, RZ, RZ, R17 ;  /* 0x000000ffff2e7224 */ /* 0x000fe400078e0011 */
[----:B------:R-:W-:-:S07]  /*1e90*/  IMAD.MOV.U32 R42, RZ, RZ, R44 ;  /* 0x000000ffff2a7224 */ /* 0x000fce00078e002c */
[----:B------:R-:W-:Y:S05]  /*1ea0*/  WARPSYNC.COLLECTIVE R45, `(.L_x_42791) ;  /* 0x000000002d087348 */ /* 0x000fea0003c00000 */
[----:B------:R0:W1:Y:S02]  /*1eb0*/  SHFL.IDX P0, R44, R38, R46, R47 ;  /* 0x0000002e262c7389 */ /* 0x000064000000002f */
[----:B01----:R-:W-:Y:S05]  /*1ec0*/  ENDCOLLECTIVE ;  /* 0x000000000000791b */ /* 0x003fea0003800000 */
.L_x_42791:
[----:B------:R-:W-:Y:S02]  /*1ed0*/  IMAD R42, R34, R42, R43 ;  /* 0x0000002a222a7224 */ /* 0x000fe400078e022b */
[----:B------:R-:W-:Y:S01]  /*1ee0*/  IMAD.MOV.U32 R46, RZ, RZ, R18 ;  /* 0x000000ffff2e7224 */ /* 0x000fe200078e0012 */
[----:B------:R-:W-:-:S07]  /*1ef0*/  MOV R43, R44 ;  /* 0x0000002c002b7202 */ /* 0x000fce0000000f00 */
[----:B------:R-:W-:Y:S05]  /*1f00*/  WARPSYNC.COLLECTIVE R45, `(.L_x_42792) ;  /* 0x000000002d087348 */ /* 0x000fea0003c00000 */
[----:B------:R0:W1:Y:S02]  /*1f10*/  SHFL.IDX P0, R44, R38, R46, R47 ;  /* 0x0000002e262c7389 */ /* 0x000064000000002f */
[----:B01----:R-:W-:Y:S05]  /*1f20*/  ENDCOLLECTIVE ;  /* 0x000000000000791b */ /* 0x003fea0003800000 */
.L_x_42792:
[----:B------:R-:W-:Y:S02]  /*1f30*/  IMAD R42, R35, R43, R42 ;  /* 0x0000002b232a7224 */ /* 0x000fe400078e022a */
[----:B------:R-:W-:Y:S01]  /*1f40*/  IMAD.MOV.U32 R43, RZ, RZ, R44 ;  /* 0x000000ffff2b7224 */ /* 0x000fe200078e002c */
[----:B------:R-:W-:Y:S06]  /*1f50*/  BRA `(.L_x_42793) ;  /* 0xfffffff4007c7947 */ /* 0x000fec000383ffff */
        .weak           $__internal_212_$__cuda_sm20_div_u16
        .type           $__internal_212_$__cuda_sm20_div_u16,@function
        .size           $__internal_212_$__cuda_sm20_div_u16,(.L_x_58163 - $__internal_212_$__cuda_sm20_div_u16)
$__internal_212_$__cuda_sm20_div_u16:
[----:B------:R-:W0:Y:S01]  /*1f60*/  I2F.U16 R6, R4 ;  /* 0x0000000400067306 */ /* 0x000e220000101000 */
[----:B------:R-:W-:Y:S01]  /*1f70*/  HFMA2 R7, -RZ, RZ, 15, 0 ;  /* 0x4b800000ff077431 */ /* 0x000fe200000001ff */
[----:B------:R-:W-:Y:S02]  /*1f80*/  I2FP.F32.U32.RZ R2, R2 ;  /* 0x0000000200027245 */ /* 0x000fe4000020d000 */
[C---:B0-----:R-:W-:Y:S02]  /*1f90*/  FSETP.GEU.AND P1, PT, |R6|.reuse, 1.175494350822287508e-38, PT ;  /* 0x008000000600780b */ /* 0x041fe40003f2e200 */
[----:B------:R-:W-:Y:S02]  /*1fa0*/  FSETP.GT.AND P0, PT, |R6|, 8.50705917302346158658e+37, PT ;  /* 0x7e8000000600780b */ /* 0x000fe40003f04200 */
[----:B------:R-:W-:-:S04]  /*1fb0*/  FSEL R7, R7, 1, !P1 ;  /* 0x3f80000007077808 */ /* 0x000fc80004800000 */
[----:B------:R-:W-:Y:S02]  /*1fc0*/  FSEL R7, R7, 0.25, !P0 ;  /* 0x3e80000007077808 */ /* 0x000fe40004000000 */
[----:B------:R-:W-:-:S03]  /*1fd0*/  ISETP.NE.U32.AND P0, PT, R4, RZ, PT ;  /* 0x000000ff0400720c */ /* 0x000fc60003f05070 */
        /* <DEDUP_REMOVED lines=10> */
[----:B------:R-:W-:Y:S06]  /*2080*/  RET.REL.NODEC R6 `(_Z9cuda_gemmIiLi256ELi1ELi1ELi512ELi16ELi16ELi32ELi1ELi1EEviiiPT_S1_S1_ii) ;  /* 0xffffffdc06dc7950 */ /* 0x000fec0003c3ffff */
.L_x_42794:
        /* <DEDUP_REMOVED lines=15> */
.L_x_58163:


//--------------------- .text._Z9cuda_gemmIiLi256ELi1ELi1ELi512ELi16ELi16ELi32ELi1ELi0EEviiiPT_S1_S1_ii --------------------------
	.section	.text._Z9cuda_gemmIiLi256ELi1ELi1ELi512ELi16ELi16ELi32ELi1ELi0EEviiiPT_S1_S1_ii,"ax",@progbits
	.align	128
        .global         _Z9cuda_gemmIiLi256ELi1ELi1ELi512ELi16ELi16ELi32ELi1ELi0EEviiiPT_S1_S1_ii
        .type           _Z9cuda_gemmIiLi256ELi1ELi1ELi512ELi16ELi16ELi32ELi1ELi0EEviiiPT_S1_S1_ii,@function
        .size           _Z9cuda_gemmIiLi256ELi1ELi1ELi512ELi16ELi16ELi32ELi1ELi0EEviiiPT_S1_S1_ii,(.L_x_58164 - _Z9cuda_gemmIiLi256ELi1ELi1ELi512ELi16ELi16ELi32ELi1ELi0EEviiiPT_S1_S1_ii)
        .other          _Z9cuda_gemmIiLi256ELi1ELi1ELi512ELi16ELi16ELi32ELi1ELi0EEviiiPT_S1_S1_ii,@"STO_CUDA_ENTRY STV_DEFAULT"
_Z9cuda_gemmIiLi256ELi1ELi1ELi512ELi16ELi16ELi32ELi1ELi0EEviiiPT_S1_S1_ii:
.text._Z9cuda_gemmIiLi256ELi1ELi1ELi512ELi16ELi16ELi32ELi1ELi0EEviiiPT_S1_S1_ii:
        /* <DEDUP_REMOVED lines=51> */
.L_x_42797:
        /* <DEDUP_REMOVED lines=25> */
.L_x_42796:
[----:B------:R-:W-:Y:S05]  /*04c0*/  BSYNC.RECONVERGENT B0 ;  /* 0x0000000000007941 */ /* 0x000fea0003800200 */
.L_x_42795:
        /* <DEDUP_REMOVED lines=84> */
[----:B------:R-:W-:Y:S05]  /*0a10*/  CALL.REL.NOINC `($__internal_213_$__cuda_sm20_div_u16) ;  /* 0x0000006c00c87944 */ /* 0x000fea0003c00000 */
        /* <DEDUP_REMOVED lines=19> */
.L_x_42800:
        /* <DEDUP_REMOVED lines=10> */
.L_x_42799:
[----:B------:R-:W-:Y:S05]  /*0bf0*/  BSYNC.RECONVERGENT B0 ;  /* 0x0000000000007941 */ /* 0x000fea0003800200 */
.L_x_42798:
        /* <DEDUP_REMOVED lines=8> */
.L_x_42803:
        /* <DEDUP_REMOVED lines=24> */
.L_x_42802:
[----:B------:R-:W-:Y:S05]  /*0e00*/  BSYNC.RECONVERGENT B0 ;  /* 0x0000000000007941 */ /* 0x000fea0003800200 */
.L_x_42801:
        /* <DEDUP_REMOVED lines=9> */
.L_x_42806:
[----:B------:R-:W-:Y:S02]  /*0ea0*/  IMAD R4, R3, 0x4, R0 ;  /* 0x0000000403047824 */ /* 0x000fe400078e0200 */
[----:B------:R-:W-:Y:S02]  /*0eb0*/  VIADD R2, R2, 0x1 ;  /* 0x0000000102027836 */ /* 0x000fe40000000000 */
[----:B------:R-:W-:Y:S01]  /*0ec0*/  IMAD.IADD R3, R50, 0x1, R3 ;  /* 0x0000000132037824 */ /* 0x000fe200078e0203 */
[----:B------:R2:W-:Y:S02]  /*0ed0*/  STS [R4], RZ ;  /* 0x000000ff04007388 */ /* 0x0005e40000000800 */
[----:B------:R-:W-:-:S13]  /*0ee0*/  ISETP.NE.AND P1, PT, R2, R43, PT ;  /* 0x0000002b0200720c */ /* 0x000fda0003f25270 */
[----:B--2---:R-:W-:Y:S05]  /*0ef0*/  @P1 BRA `(.L_x_42806) ;  /* 0xfffffffc00e81947 */ /* 0x004fea000383ffff */
.L_x_42805:
[----:B------:R-:W-:Y:S05]  /*0f00*/  BSYNC.RECONVERGENT B0 ;  /* 0x0000000000007941 */ /* 0x000fea0003800200 */
.L_x_42804:
[----:B------:R-:W-:Y:S04]  /*0f10*/  BSSY.RECONVERGENT B0, `(.L_x_42807) ;  /* 0x0000011000007945 */ /* 0x000fe80003800200 */
[----:B------:R-:W-:Y:S05]  /*0f20*/  @!P0 BRA `(.L_x_42808) ;  /* 0x00000000003c8947 */ /* 0x000fea0003800000 */
[----:B------:R-:W0:Y:S01]  /*0f30*/  S2R R5, SR_CgaCtaId ;  /* 0x0000000000057919 */ /* 0x000e220000008800 */
[----:B-1----:R-:W-:-:S05]  /*0f40*/  MOV R0, 0x400 ;  /* 0x0000040000007802 */ /* 0x002fca0000000f00 */
[----:B------:R-:W-:-:S05]  /*0f50*/  VIADD R0, R0, 0xc80 ;  /* 0x00000c8000007836 */ /* 0x000fca0000000000 */
[----:B0-----:R-:W-:-:S07]  /*0f60*/  LEA R2, R5, R0, 0x18 ;  /* 0x0000000005027211 */ /* 0x001fce00078ec0ff */
.L_x_42809:
        /* <DEDUP_REMOVED lines=11> */
.L_x_42808:
[----:B------:R-:W-:Y:S05]  /*1020*/  BSYNC.RECONVERGENT B0 ;  /* 0x0000000000007941 */ /* 0x000fea0003800200 */
.L_x_42807:
        /* <DEDUP_REMOVED lines=88> */
.L_x_42864:
        /* <DEDUP_REMOVED lines=18> */
.L_x_42813:
        /* <DEDUP_REMOVED lines=8> */
.L_x_42814:
        /* <DEDUP_REMOVED lines=10> */
.L_x_42815:
        /* <DEDUP_REMOVED lines=10> */
.L_x_42816:
        /* <DEDUP_REMOVED lines=10> */
.L_x_42817:
        /* <DEDUP_REMOVED lines=10> */
.L_x_42818:
        /* <DEDUP_REMOVED lines=13> */
.L_x_42819:
        /* <DEDUP_REMOVED lines=14> */
.L_x_42820:
        /* <DEDUP_REMOVED lines=13> */
.L_x_42821:
        /* <DEDUP_REMOVED lines=12> */
.L_x_42822:
        /* <DEDUP_REMOVED lines=12> */
.L_x_42823:
        /* <DEDUP_REMOVED lines=12> */
.L_x_42824:
        /* <DEDUP_REMOVED lines=12> */
.L_x_42825:
        /* <DEDUP_REMOVED lines=12> */
.L_x_42826:
        /* <DEDUP_REMOVED lines=14> */
.L_x_42827:
        /* <DEDUP_REMOVED lines=11> */
.L_x_42828:
        /* <DEDUP_REMOVED lines=36> */
.L_x_42863:
[----:B0-----:R-:W-:Y:S02]  /*23e0*/  IMAD R60, R18, 0x44, R19 ;  /* 0x00000044123c7824 */ /* 0x001fe400078e0213 */
[----:B------:R-:W-:-:S04]  /*23f0*/  HFMA2 R57, -RZ, RZ, 0, 0 ;  /* 0x00000000ff397431 */ /* 0x000fc800000001ff */
[----:B------:R-:W0:Y:S01]  /*2400*/  LDS R60, [R60] ;  /* 0x000000003c3c7984 */ /* 0x000e220000000800 */
[----:B------:R-:W-:Y:S05]  /*2410*/  @!P5 BRA `(.L_x_42831) ;  /* 0x000000000010d947 */ /* 0x000fea0003800000 */
[----:B------:R-:W-:-:S03]  /*2420*/  UMOV UR4, 0xffffffff ;  /* 0xffffffff00047882 */ /* 0x000fc60000000000 */
[----:B------:R-:W-:Y:S05]  /*2430*/  BRA.DIV UR4, `(.L_x_42832) ;  /* 0x0000003e04447947 */ /* 0x000fea000b800000 */
[----:B0-----:R0:W0:Y:S02]  /*2440*/  SHFL.IDX PT, R31, R60, R20, R42 ;  /* 0x000000143c1f7389 */ /* 0x00102400000e002a */
.L_x_42976:
[----:B0-----:R-:W-:-:S07]  /*2450*/  IMAD R57, R16, R31, RZ ;  /* 0x0000001f10397224 */ /* 0x001fce00078e02ff */
.L_x_42831:
[----:B------:R-:W-:Y:S05]  /*2460*/  @!P4 BRA `(.L_x_42833) ;  /* 0x000000000010c947 */ /* 0x000fea0003800000 */
[----:B------:R-:W-:-:S03]  /*2470*/  UMOV UR4, 0xffffffff ;  /* 0xffffffff00047882 */ /* 0x000fc60000000000 */
[----:B------:R-:W-:Y:S05]  /*2480*/  BRA.DIV UR4, `(.L_x_42834) ;  /* 0x0000003e04507947 */ /* 0x000fea000b800000 */
[----:B0-----:R0:W0:Y:S02]  /*2490*/  SHFL.IDX PT, R31, R60, R54, R42 ;  /* 0x000000363c1f7389 */ /* 0x00102400000e002a */
.L_x_42979:
[----:B01----:R-:W-:-:S07]  /*24a0*/  IMAD R57, R15, R31, R57 ;  /* 0x0000001f0f397224 */ /* 0x003fce00078e0239 */
.L_x_42833:
[----:B------:R-:W-:Y:S05]  /*24b0*/  @!P3 BRA `(.L_x_42835) ;  /* 0x000000000010b947 */ /* 0x000fea0003800000 */
[----:B------:R-:W-:-:S03]  /*24c0*/  UMOV UR4, 0xffffffff ;  /* 0xffffffff00047882 */ /* 0x000fc60000000000 */
[----:B------:R-:W-:Y:S05]  /*24d0*/  BRA.DIV UR4, `(.L_x_42836) ;  /* 0x0000003e045c7947 */ /* 0x000fea000b800000 */
[----:B0-----:R0:W0:Y:S02]  /*24e0*/  SHFL.IDX PT, R31, R60, R41, R42 ;  /* 0x000000293c1f7389 */ /* 0x00102400000e002a */
.L_x_42982:
[----:B0-2---:R-:W-:-:S07]  /*24f0*/  IMAD R57, R14, R31, R57 ;  /* 0x0000001f0e397224 */ /* 0x005fce00078e0239 */
.L_x_42835:
[----:B------:R-:W-:Y:S05]  /*2500*/  @!P2 BRA `(.L_x_42837) ;  /* 0x000000000010a947 */ /* 0x000fea0003800000 */
[----:B------:R-:W-:-:S03]  /*2510*/  UMOV UR4, 0xffffffff ;  /* 0xffffffff00047882 */ /* 0x000fc60000000000 */
[----:B------:R-:W-:Y:S05]  /*2520*/  BRA.DIV UR4, `(.L_x_42838) ;  /* 0x0000003e04687947 */ /* 0x000fea000b800000 */
[----:B0-----:R0:W0:Y:S02]  /*2530*/  SHFL.IDX PT, R31, R60, R40, R42 ;  /* 0x000000283c1f7389 */ /* 0x00102400000e002a */
.L_x_42985:
[----:B0--3--:R-:W-:-:S07]  /*2540*/  IMAD R57, R13, R31, R57 ;  /* 0x0000001f0d397224 */ /* 0x009fce00078e0239 */
.L_x_42837:
[----:B------:R-:W-:Y:S05]  /*2550*/  @!P1 BRA `(.L_x_42839) ;  /* 0x0000000000109947 */ /* 0x000fea0003800000 */
[----:B------:R-:W-:-:S03]  /*2560*/  UMOV UR4, 0xffffffff ;  /* 0xffffffff00047882 */ /* 0x000fc60000000000 */
[----:B------:R-:W-:Y:S05]  /*2570*/  BRA.DIV UR4, `(.L_x_42840) ;  /* 0x0000003e04747947 */ /* 0x000fea000b800000 */
[----:B0-----:R0:W0:Y:S02]  /*2580*/  SHFL.IDX PT, R31, R60, R39, R42 ;  /* 0x000000273c1f7389 */ /* 0x00102400000e002a */
.L_x_42988:
[----:B0---4-:R-:W-:-:S07]  /*2590*/  IMAD R57, R12, R31, R57 ;  /* 0x0000001f0c397224 */ /* 0x011fce00078e0239 */
.L_x_42839:
[----:B------:R-:W-:Y:S05]  /*25a0*/  @!P0 BRA `(.L_x_42841) ;  /* 0x0000000000108947 */ /* 0x000fea0003800000 */
[----:B------:R-:W-:-:S03]  /*25b0*/  UMOV UR4, 0xffffffff ;  /* 0xffffffff00047882 */ /* 0x000fc60000000000 */
[----:B------:R-:W-:Y:S05]  /*25c0*/  BRA.DIV UR4, `(.L_x_42842) ;  /* 0x0000003e04807947 */ /* 0x000fea000b800000 */
[----:B0-----:R0:W0:Y:S02]  /*25d0*/  SHFL.IDX PT, R31, R60, R38, R42 ;  /* 0x000000263c1f7389 */ /* 0x00102400000e002a */
.L_x_42991:
[----:B0-----:R-:W-:-:S07]  /*25e0*/  IMAD R57, R11, R31, R57 ;  /* 0x0000001f0b397224 */ /* 0x001fce00078e0239 */
.L_x_42841:
[----:B------:R-:W5:Y:S02]  /*25f0*/  LDC R58, c[0x0][0x3ac] ;  /* 0x0000eb00ff3a7b82 */ /* 0x000f640000000800 */
[----:B-----5:R-:W-:-:S13]  /*2600*/  ISETP.GE.AND P6, PT, R58, 0x7, PT ;  /* 0x000000073a00780c */ /* 0x020fda0003fc6270 */
[----:B------:R-:W-:Y:S05]  /*2610*/  @!P6 BRA `(.L_x_42843) ;  /* 0x000000000010e947 */ /* 0x000fea0003800000 */
[----:B------:R-:W-:-:S03]  /*2620*/  UMOV UR4, 0xffffffff ;  /* 0xffffffff00047882 */ /* 0x000fc60000000000 */
[----:B------:R-:W-:Y:S05]  /*2630*/  BRA.DIV UR4, `(.L_x_42844) ;  /* 0x0000003e04847947 */ /* 0x000fea000b800000 */
[----:B0-----:R0:W0:Y:S02]  /*2640*/  SHFL.IDX PT, R31, R60, R37, R42 ;  /* 0x000000253c1f7389 */ /* 0x00102400000e002a */
.L_x_42994:
[----:B0-----:R-:W-:-:S07]  /*2650*/  IMAD R57, R10, R31, R57 ;  /* 0x0000001f0a397224 */ /* 0x001fce00078e0239 */
.L_x_42843:
[----:B------:R-:W-:-:S13]  /*2660*/  ISETP.GE.AND P6, PT, R58, 0x8, PT ;  /* 0x000000083a00780c */ /* 0x000fda0003fc6270 */
[----:B------:R-:W-:Y:S05]  /*2670*/  @!P6 BRA `(.L_x_42845) ;  /* 0x000000000010e947 */ /* 0x000fea0003800000 */
[----:B------:R-:W-:-:S03]  /*2680*/  UMOV UR4, 0xffffffff ;  /* 0xffffffff00047882 */ /* 0x000fc60000000000 */
[----:B------:R-:W-:Y:S05]  /*2690*/  BRA.DIV UR4, `(.L_x_42846) ;  /* 0x0000003e048c7947 */ /* 0x000fea000b800000 */
[----:B0-----:R0:W0:Y:S02]  /*26a0*/  SHFL.IDX PT, R31, R60, R36, R42 ;  /* 0x000000243c1f7389 */ /* 0x00102400000e002a */
.L_x_42997:
[----:B0-----:R-:W-:-:S07]  /*26b0*/  IMAD R57, R9, R31, R57 ;  /* 0x0000001f09397224 */ /* 0x001fce00078e0239 */
.L_x_42845:
[----:B------:R-:W-:-:S13]  /*26c0*/  ISETP.GE.AND P6, PT, R58, 0x9, PT ;  /* 0x000000093a00780c */ /* 0x000fda0003fc6270 */
[----:B------:R-:W-:Y:S05]  /*26d0*/  @!P6 BRA `(.L_x_42847) ;  /* 0x000000000010e947 */ /* 0x000fea0003800000 */
[----:B------:R-:W-:-:S03]  /*26e0*/  UMOV UR4, 0xffffffff ;  /* 0xffffffff00047882 */ /* 0x000fc60000000000 */
[----:B------:R-:W-:Y:S05]  /*26f0*/  BRA.DIV UR4, `(.L_x_42848) ;  /* 0x0000003e04947947 */ /* 0x000fea000b800000 */
[----:B0-----:R0:W0:Y:S02]  /*2700*/  SHFL.IDX PT, R31, R60, R35, R42 ;  /* 0x000000233c1f7389 */ /* 0x00102400000e002a */
.L_x_43000:
[----:B0-----:R-:W-:-:S07]  /*2710*/  IMAD R57, R8, R31, R57 ;  /* 0x0000001f08397224 */ /* 0x001fce00078e0239 */
.L_x_42847:
[----:B------:R-:W-:-:S13]  /*2720*/  ISETP.GE.AND P6, PT, R58, 0xa, PT ;  /* 0x0000000a3a00780c */ /* 0x000fda0003fc6270 */
[----:B------:R-:W-:Y:S05]  /*2730*/  @!P6 BRA `(.L_x_42849) ;  /* 0x000000000010e947 */ /* 0x000fea0003800000 */
[----:B------:R-:W-:-:S03]  /*2740*/  UMOV UR4, 0xffffffff ;  /* 0xffffffff00047882 */ /* 0x000fc60000000000 */
[----:B------:R-:W-:Y:S05]  /*2750*/  BRA.DIV UR4, `(.L_x_42850) ;  /* 0x0000003e049c7947 */ /* 0x000fea000b800000 */
[----:B0-----:R0:W0:Y:S02]  /*2760*/  SHFL.IDX PT, R31, R60, R34, R42 ;  /* 0x000000223c1f7389 */ /* 0x00102400000e002a */
.L_x_43003:
[----:B0-----:R-:W-:-:S07]  /*2770*/  IMAD R57, R7, R31, R57 ;  /* 0x0000001f07397224 */ /* 0x001fce00078e0239 */
.L_x_42849:
[----:B------:R-:W-:-:S13]  /*2780*/  ISETP.GE.AND P6, PT, R58, 0xb, PT ;  /* 0x0000000b3a00780c */ /* 0x000fda0003fc6270 */
[----:B------:R-:W-:Y:S05]  /*2790*/  @!P6 BRA `(.L_x_42851) ;  /* 0x000000000010e947 */ /* 0x000fea0003800000 */
[----:B------:R-:W-:-:S03]  /*27a0*/  UMOV UR4, 0xffffffff ;  /* 0xffffffff00047882 */ /* 0x000fc60000000000 */
[----:B------:R-:W-:Y:S05]  /*27b0*/  BRA.DIV UR4, `(.L_x_42852) ;  /* 0x0000003e04a47947 */ /* 0x000fea000b800000 */
[----:B0-----:R0:W0:Y:S02]  /*27c0*/  SHFL.IDX PT, R31, R60, R33, R42 ;  /* 0x000000213c1f7389 */ /* 0x00102400000e002a */
.L_x_43006:
[----:B0-----:R-:W-:-:S07]  /*27d0*/  IMAD R57, R6, R31, R57 ;  /* 0x0000001f06397224 */ /* 0x001fce00078e0239 */
.L_x_42851:
[----:B------:R-:W-:-:S13]  /*27e0*/  ISETP.GE.AND P6, PT, R58, 0xc, PT ;  /* 0x0000000c3a00780c */ /* 0x000fda0003fc6270 */
[----:B------:R-:W-:Y:S05]  /*27f0*/  @!P6 BRA `(.L_x_42853) ;  /* 0x000000000010e947 */ /* 0x000fea0003800000 */
[----:B------:R-:W-:-:S03]  /*2800*/  UMOV UR4, 0xffffffff ;  /* 0xffffffff00047882 */ /* 0x000fc60000000000 */
[----:B------:R-:W-:Y:S05]  /*2810*/  BRA.DIV UR4, `(.L_x_42854) ;  /* 0x0000003e04ac7947 */ /* 0x000fea000b800000 */
[----:B0-----:R0:W0:Y:S02]  /*2820*/  SHFL.IDX PT, R31, R60, R32, R42 ;  /* 0x000000203c1f7389 */ /* 0x00102400000e002a */
.L_x_43009:
[----:B0-----:R-:W-:-:S07]  /*2830*/  IMAD R57, R5, R31, R57 ;  /* 0x0000001f05397224 */ /* 0x001fce00078e0239 */
.L_x_42853:
[----:B------:R-:W-:-:S13]  /*2840*/  ISETP.GE.AND P6, PT, R58, 0xd, PT ;  /* 0x0000000d3a00780c */ /* 0x000fda0003fc6270 */
[----:B------:R-:W-:Y:S05]  /*2850*/  @!P6 BRA `(.L_x_42855) ;  /* 0x000000000010e947 */ /* 0x000fea0003800000 */
[----:B------:R-:W-:-:S03]  /*2860*/  UMOV UR4, 0xffffffff ;  /* 0xffffffff00047882 */ /* 0x000fc60000000000 */
[----:B------:R-:W-:Y:S05]  /*2870*/  BRA.DIV UR4, `(.L_x_42856) ;  /* 0x0000003e04b47947 */ /* 0x000fea000b800000 */
[----:B0-----:R0:W0:Y:S02]  /*2880*/  SHFL.IDX PT, R31, R60, R29, R42 ;  /* 0x0000001d3c1f7389 */ /* 0x00102400000e002a */
.L_x_43012:
[----:B0-----:R-:W-:-:S07]  /*2890*/  IMAD R57, R4, R31, R57 ;  /* 0x0000001f04397224 */ /* 0x001fce00078e0239 */
.L_x_42855:
[----:B------:R-:W-:-:S13]  /*28a0*/  ISETP.GE.AND P6, PT, R58, 0xe, PT ;  /* 0x0000000e3a00780c */ /* 0x000fda0003fc6270 */
[----:B------:R-:W-:Y:S05]  /*28b0*/  @!P6 BRA `(.L_x_42857) ;  /* 0x000000000010e947 */ /* 0x000fea0003800000 */
[----:B------:R-:W-:-:S03]  /*28c0*/  UMOV UR4, 0xffffffff ;  /* 0xffffffff00047882 */ /* 0x000fc60000000000 */
[----:B------:R-:W-:Y:S05]  /*28d0*/  BRA.DIV UR4, `(.L_x_42858) ;  /* 0x0000003e04bc7947 */ /* 0x000fea000b800000 */
[----:B0-----:R0:W0:Y:S02]  /*28e0*/  SHFL.IDX PT, R31, R60, R28, R42 ;  /* 0x0000001c3c1f7389 */ /* 0x00102400000e002a */
.L_x_43015:
[----:B0-----:R-:W-:-:S07]  /*28f0*/  IMAD R57, R3, R31, R57 ;  /* 0x0000001f03397224 */ /* 0x001fce00078e0239 */
.L_x_42857:
[----:B------:R-:W-:-:S13]  /*2900*/  ISETP.GE.AND P6, PT, R58, 0xf, PT ;  /* 0x0000000f3a00780c */ /* 0x000fda0003fc6270 */
[----:B------:R-:W-:Y:S05]  /*2910*/  @!P6 BRA `(.L_x_42859) ;  /* 0x000000000010e947 */ /* 0x000fea0003800000 */
[----:B------:R-:W-:-:S03]  /*2920*/  UMOV UR4, 0xffffffff ;  /* 0xffffffff00047882 */ /* 0x000fc60000000000 */
[----:B------:R-:W-:Y:S05]  /*2930*/  BRA.DIV UR4, `(.L_x_42860) ;  /* 0x0000003e04c47947 */ /* 0x000fea000b800000 */
[----:B0-----:R0:W0:Y:S02]  /*2940*/  SHFL.IDX PT, R31, R60, R27, R42 ;  /* 0x0000001b3c1f7389 */ /* 0x00102400000e002a */
.L_x_43018:
[----:B0-----:R-:W-:-:S07]  /*2950*/  IMAD R57, R2, R31, R57 ;  /* 0x0000001f02397224 */ /* 0x001fce00078e0239 */
.L_x_42859:
[----:B------:R-:W-:-:S13]  /*2960*/  ISETP.GE.AND P6, PT, R58, 0x10, PT ;  /* 0x000000103a00780c */ /* 0x000fda0003fc6270 */
[----:B------:R-:W-:Y:S05]  /*2970*/  @!P6 BRA `(.L_x_42861) ;  /* 0x000000000010e947 */ /* 0x000fea0003800000 */
[----:B------:R-:W-:-:S03]  /*2980*/  UMOV UR4, 0xffffffff ;  /* 0xffffffff00047882 */ /* 0x000fc60000000000 */
[----:B------:R-:W-:Y:S05]  /*2990*/  BRA.DIV UR4, `(.L_x_42862) ;  /* 0x0000003e04cc7947 */ /* 0x000fea000b800000 */
[----:B0-----:R0:W0:Y:S02]  /*29a0*/  SHFL.IDX PT, R31, R60, R26, R42 ;  /* 0x0000001a3c1f7389 */ /* 0x00102400000e002a */
.L_x_43021:
[----:B0-----:R-:W-:-:S07]  /*29b0*/  IMAD R57, R0, R31, R57 ;  /* 0x0000001f00397224 */ /* 0x001fce00078e0239 */
.L_x_42861:
        /* <DEDUP_REMOVED lines=8> */
.L_x_42830:
[----:B------:R-:W-:Y:S05]  /*2a40*/  BSYNC B0 ;  /* 0x0000000000007941 */ /* 0x000fea0003800000 */
.L_x_42829:
[----:B------:R-:W-:-:S13]  /*2a50*/  ISETP.NE.AND P6, PT, R55, RZ, PT ;  /* 0x000000ff3700720c */ /* 0x000fda0003fc5270 */
[----:B------:R-:W-:Y:S05]  /*2a60*/  @!P6 BRA `(.L_x_42864) ;  /* 0xffffffe800d0e947 */ /* 0x000fea000383ffff */
[----:B------:R-:W-:Y:S05]  /*2a70*/  BSYNC B1 ;  /* 0x0000000000017941 */ /* 0x000fea0003800000 */
.L_x_42812:
[----:B------:R-:W-:Y:S05]  /*2a80*/  BRA `(.L_x_42810) ;  /* 0x0000003000bc7947 */ /* 0x000fea0003800000 */
.L_x_42811:
        /* <DEDUP_REMOVED lines=79> */
.L_x_42917:
        /* <DEDUP_REMOVED lines=18> */
.L_x_42866:
        /* <DEDUP_REMOVED lines=8> */
.L_x_42867:
        /* <DEDUP_REMOVED lines=8> */
.L_x_42868:
        /* <DEDUP_REMOVED lines=8> */
.L_x_42869:
        /* <DEDUP_REMOVED lines=8> */
.L_x_42870:
        /* <DEDUP_REMOVED lines=8> */
.L_x_42871:
        /* <DEDUP_REMOVED lines=11> */
.L_x_42872:
        /* <DEDUP_REMOVED lines=14> */
.L_x_42873:
        /* <DEDUP_REMOVED lines=13> */
.L_x_42874:
        /* <DEDUP_REMOVED lines=14> */
.L_x_42875:
        /* <DEDUP_REMOVED lines=14> */
.L_x_42876:
        /* <DEDUP_REMOVED lines=14> */
.L_x_42877:
        /* <DEDUP_REMOVED lines=14> */
.L_x_42878:
        /* <DEDUP_REMOVED lines=14> */
.L_x_42879:
        /* <DEDUP_REMOVED lines=14> */
.L_x_42880:
        /* <DEDUP_REMOVED lines=11> */
.L_x_42881:
        /* <DEDUP_REMOVED lines=32> */
.L_x_42916:
[----:B-1----:R-:W-:Y:S02]  /*3d70*/  IMAD R60, R57, 0x44, R56 ;  /* 0x00000044393c7824 */ /* 0x002fe400078e0238 */
[----:B------:R-:W-:-:S04]  /*3d80*/  IMAD.MOV.U32 R58, RZ, RZ, RZ ;  /* 0x000000ffff3a7224 */ /* 0x000fc800078e00ff */
[----:B------:R-:W1:Y:S01]  /*3d90*/  LDS R60, [R60] ;  /* 0x000000003c3c7984 */ /* 0x000e620000000800 */
[----:B------:R-:W-:Y:S05]  /*3da0*/  @!P0 BRA `(.L_x_42884) ;  /* 0x0000000000108947 */ /* 0x000fea0003800000 */
[----:B------:R-:W-:-:S03]  /*3db0*/  UMOV UR4, 0xffffffff ;  /* 0xffffffff00047882 */ /* 0x000fc60000000000 */
[----:B------:R-:W-:Y:S05]  /*3dc0*/  BRA.DIV UR4, `(.L_x_42885) ;  /* 0x0000002a04e07947 */ /* 0x000fea000b800000 */
[----:B-1----:R1:W2:Y:S02]  /*3dd0*/  SHFL.IDX PT, R31, R60, R18, R42 ;  /* 0x000000123c1f7389 */ /* 0x0022a400000e002a */
.L_x_43024:
[----:B0-2---:R-:W-:-:S07]  /*3de0*/  IMAD R58, R16, R31, RZ ;  /* 0x0000001f103a7224 */ /* 0x005fce00078e02ff */
.L_x_42884:
[----:B------:R-:W-:Y:S05]  /*3df0*/  @!P1 BRA `(.L_x_42886) ;  /* 0x0000000000109947 */ /* 0x000fea0003800000 */
[----:B------:R-:W-:-:S03]  /*3e00*/  UMOV UR4, 0xffffffff ;  /* 0xffffffff00047882 */ /* 0x000fc60000000000 */
[----:B------:R-:W-:Y:S05]  /*3e10*/  BRA.DIV UR4, `(.L_x_42887) ;  /* 0x0000002a04ec7947 */ /* 0x000fea000b800000 */
[----:B-1----:R1:W2:Y:S02]  /*3e20*/  SHFL.IDX PT, R31, R60, R41, R42 ;  /* 0x000000293c1f7389 */ /* 0x0022a400000e002a */
.L_x_43027:
[----:B--2---:R-:W-:-:S07]  /*3e30*/  IMAD R58, R15, R31, R58 ;  /* 0x0000001f0f3a7224 */ /* 0x004fce00078e023a */
.L_x_42886:
[----:B------:R-:W-:Y:S05]  /*3e40*/  @!P2 BRA `(.L_x_42888) ;  /* 0x000000000010a947 */ /* 0x000fea0003800000 */
[----:B------:R-:W-:-:S03]  /*3e50*/  UMOV UR4, 0xffffffff ;  /* 0xffffffff00047882 */ /* 0x000fc60000000000 */
[----:B------:R-:W-:Y:S05]  /*3e60*/  BRA.DIV UR4, `(.L_x_42889) ;  /* 0x0000002a04f87947 */ /* 0x000fea000b800000 */
[----:B-1----:R1:W2:Y:S02]  /*3e70*/  SHFL.IDX PT, R31, R60, R40, R42 ;  /* 0x000000283c1f7389 */ /* 0x0022a400000e002a */
.L_x_43030:
[----:B--2---:R-:W-:-:S07]  /*3e80*/  IMAD R58, R14, R31, R58 ;  /* 0x0000001f0e3a7224 */ /* 0x004fce00078e023a */
.L_x_42888:
[----:B------:R-:W-:Y:S05]  /*3e90*/  @!P3 BRA `(.L_x_42890) ;  /* 0x000000000010b947 */ /* 0x000fea0003800000 */
[----:B------:R-:W-:-:S03]  /*3ea0*/  UMOV UR4, 0xffffffff ;  /* 0xffffffff00047882 */ /* 0x000fc60000000000 */
[----:B------:R-:W-:Y:S05]  /*3eb0*/  BRA.DIV UR4, `(.L_x_42891) ;  /* 0x0000002e04047947 */ /* 0x000fea000b800000 */
[----:B-1----:R1:W2:Y:S02]  /*3ec0*/  SHFL.IDX PT, R31, R60, R39, R42 ;  /* 0x000000273c1f7389 */ /* 0x0022a400000e002a */
.L_x_43033:
[----:B--23--:R-:W-:-:S07]  /*3ed0*/  IMAD R58, R13, R31, R58 ;  /* 0x0000001f0d3a7224 */ /* 0x00cfce00078e023a */
.L_x_42890:
[----:B------:R-:W-:Y:S05]  /*3ee0*/  @!P4 BRA `(.L_x_42892) ;  /* 0x000000000010c947 */ /* 0x000fea0003800000 */
[----:B------:R-:W-:-:S03]  /*3ef0*/  UMOV UR4, 0xffffffff ;  /* 0xffffffff00047882 */ /* 0x000fc60000000000 */
[----:B------:R-:W-:Y:S05]  /*3f00*/  BRA.DIV UR4, `(.L_x_42893) ;  /* 0x0000002e04107947 */ /* 0x000fea000b800000 */
[----:B-1----:R1:W2:Y:S02]  /*3f10*/  SHFL.IDX PT, R31, R60, R38, R42 ;  /* 0x000000263c1f7389 */ /* 0x0022a400000e002a */
.L_x_43036:
[----:B--2-4-:R-:W-:-:S07]  /*3f20*/  IMAD R58, R12, R31, R58 ;  /* 0x0000001f0c3a7224 */ /* 0x014fce00078e023a */
.L_x_42892:
[----:B------:R-:W-:Y:S05]  /*3f30*/  @!P5 BRA `(.L_x_42894) ;  /* 0x000000000010d947 */ /* 0x000fea0003800000 */
[----:B------:R-:W-:-:S03]  /*3f40*/  UMOV UR4, 0xffffffff ;  /* 0xffffffff00047882 */ /* 0x000fc60000000000 */
[----:B------:R-:W-:Y:S05]  /*3f50*/  BRA.DIV UR4, `(.L_x_42895) ;  /* 0x0000002e041c7947 */ /* 0x000fea000b800000 */
[----:B-1----:R1:W2:Y:S02]  /*3f60*/  SHFL.IDX PT, R31, R60, R37, R42 ;  /* 0x000000253c1f7389 */ /* 0x0022a400000e002a */
.L_x_43039:
[----:B0-2---:R-:W-:-:S07]  /*3f70*/  IMAD R58, R11, R31, R58 ;  /* 0x0000001f0b3a7224 */ /* 0x005fce00078e023a */
.L_x_42894:
[----:B------:R-:W2:Y:S02]  /*3f80*/  LDC R59, c[0x0][0x3ac] ;  /* 0x0000eb00ff3b7b82 */ /* 0x000ea40000000800 */
[----:B--2---:R-:W-:-:S13]  /*3f90*/  ISETP.GE.U32.AND P6, PT, R59, 0x7, PT ;  /* 0x000000073b00780c */ /* 0x004fda0003fc6070 */
[----:B------:R-:W-:Y:S05]  /*3fa0*/  @!P6 BRA `(.L_x_42896) ;  /* 0x000000000010e947 */ /* 0x000fea0003800000 */
[----:B------:R-:W-:-:S03]  /*3fb0*/  UMOV UR4, 0xffffffff ;  /* 0xffffffff00047882 */ /* 0x000fc60000000000 */
[----:B------:R-:W-:Y:S05]  /*3fc0*/  BRA.DIV UR4, `(.L_x_42897) ;  /* 0x0000002e04207947 */ /* 0x000fea000b800000 */
[----:B-1----:R1:W2:Y:S02]  /*3fd0*/  SHFL.IDX PT, R31, R60, R36, R42 ;  /* 0x000000243c1f7389 */ /* 0x0022a400000e002a */
.L_x_43042:
[----:B0-2---:R-:W-:-:S07]  /*3fe0*/  IMAD R58, R10, R31, R58 ;  /* 0x0000001f0a3a7224 */ /* 0x005fce00078e023a */
.L_x_42896:
[----:B------:R-:W-:-:S13]  /*3ff0*/  ISETP.GE.U32.AND P6, PT, R59, 0x8, PT ;  /* 0x000000083b00780c */ /* 0x000fda0003fc6070 */
[----:B------:R-:W-:Y:S05]  /*4000*/  @!P6 BRA `(.L_x_42898) ;  /* 0x000000000010e947 */ /* 0x000fea0003800000 */
[----:B------:R-:W-:-:S03]  /*4010*/  UMOV UR4, 0xffffffff ;  /* 0xffffffff00047882 */ /* 0x000fc60000000000 */
[----:B------:R-:W-:Y:S05]  /*4020*/  BRA.DIV UR4, `(.L_x_42899) ;  /* 0x0000002e04287947 */ /* 0x000fea000b800000 */
[----:B-1----:R1:W2:Y:S02]  /*4030*/  SHFL.IDX PT, R31, R60, R35, R42 ;  /* 0x000000233c1f7389 */ /* 0x0022a400000e002a */
.L_x_43045:
[----:B0-2---:R-:W-:-:S07]  /*4040*/  IMAD R58, R9, R31, R58 ;  /* 0x0000001f093a7224 */ /* 0x005fce00078e023a */
.L_x_42898:
[----:B------:R-:W-:-:S13]  /*4050*/  ISETP.GE.U32.AND P6, PT, R59, 0x9, PT ;  /* 0x000000093b00780c */ /* 0x000fda0003fc6070 */
[----:B------:R-:W-:Y:S05]  /*4060*/  @!P6 BRA `(.L_x_42900) ;  /* 0x000000000010e947 */ /* 0x000fea0003800000 */
[----:B------:R-:W-:-:S03]  /*4070*/  UMOV UR4, 0xffffffff ;  /* 0xffffffff00047882 */ /* 0x000fc60000000000 */
[----:B------:R-:W-:Y:S05]  /*4080*/  BRA.DIV UR4, `(.L_x_42901) ;  /* 0x0000002e04307947 */ /* 0x000fea000b800000 */
[----:B-1----:R1:W2:Y:S02]  /*4090*/  SHFL.IDX PT, R31, R60, R34, R42 ;  /* 0x000000223c1f7389 */ /* 0x0022a400000e002a */
.L_x_43048:
[----:B0-2---:R-:W-:-:S07]  /*40a0*/  IMAD R58, R8, R31, R58 ;  /* 0x0000001f083a7224 */ /* 0x005fce00078e023a */
.L_x_42900:
[----:B------:R-:W-:-:S13]  /*40b0*/  ISETP.GE.U32.AND P6, PT, R59, 0xa, PT ;  /* 0x0000000a3b00780c */ /* 0x000fda0003fc6070 */
[----:B------:R-:W-:Y:S05]  /*40c0*/  @!P6 BRA `(.L_x_42902) ;  /* 0x000000000010e947 */ /* 0x000fea0003800000 */
[----:B------:R-:W-:-:S03]  /*40d0*/  UMOV UR4, 0xffffffff ;  /* 0xffffffff00047882 */ /* 0x000fc60000000000 */
[----:B------:R-:W-:Y:S05]  /*40e0*/  BRA.DIV UR4, `(.L_x_42903) ;  /* 0x0000002e04387947 */ /* 0x000fea000b800000 */
[----:B-1----:R1:W2:Y:S02]  /*40f0*/  SHFL.IDX PT, R31, R60, R33, R42 ;  /* 0x000000213c1f7389 */ /* 0x0022a400000e002a */
.L_x_43051:
[----:B0-2---:R-:W-:-:S07]  /*4100*/  IMAD R58, R7, R31, R58 ;  /* 0x0000001f073a7224 */ /* 0x005fce00078e023a */
.L_x_42902:
[----:B------:R-:W-:-:S13]  /*4110*/  ISETP.GE.U32.AND P6, PT, R59, 0xb, PT ;  /* 0x0000000b3b00780c */ /* 0x000fda0003fc6070 */
[----:B------:R-:W-:Y:S05]  /*4120*/  @!P6 BRA `(.L_x_42904) ;  /* 0x000000000010e947 */ /* 0x000fea0003800000 */
[----:B------:R-:W-:-:S03]  /*4130*/  UMOV UR4, 0xffffffff ;  /* 0xffffffff00047882 */ /* 0x000fc60000000000 */
[----:B------:R-:W-:Y:S05]  /*4140*/  BRA.DIV UR4, `(.L_x_42905) ;  /* 0x0000002e04407947 */ /* 0x000fea000b800000 */
[----:B-1----:R1:W2:Y:S02]  /*4150*/  SHFL.IDX PT, R31, R60, R32, R42 ;  /* 0x000000203c1f7389 */ /* 0x0022a400000e002a */
.L_x_43054:
[----:B0-2---:R-:W-:-:S07]  /*4160*/  IMAD R58, R6, R31, R58 ;  /* 0x0000001f063a7224 */ /* 0x005fce00078e023a */
.L_x_42904:
[----:B------:R-:W-:-:S13]  /*4170*/  ISETP.GE.U32.AND P6, PT, R59, 0xc, PT ;  /* 0x0000000c3b00780c */ /* 0x000fda0003fc6070 */
[----:B------:R-:W-:Y:S05]  /*4180*/  @!P6 BRA `(.L_x_42906) ;  /* 0x000000000010e947 */ /* 0x000fea0003800000 */
[----:B------:R-:W-:-:S03]  /*4190*/  UMOV UR4, 0xffffffff ;  /* 0xffffffff00047882 */ /* 0x000fc60000000000 */
[----:B------:R-:W-:Y:S05]  /*41a0*/  BRA.DIV UR4, `(.L_x_42907) ;  /* 0x0000002e04487947 */ /* 0x000fea000b800000 */
[----:B-1----:R1:W2:Y:S02]  /*41b0*/  SHFL.IDX PT, R31, R60, R29, R42 ;  /* 0x0000001d3c1f7389 */ /* 0x0022a400000e002a */
.L_x_43057:
[----:B0-2---:R-:W-:-:S07]  /*41c0*/  IMAD R58, R5, R31, R58 ;  /* 0x0000001f053a7224 */ /* 0x005fce00078e023a */
.L_x_42906:
[----:B------:R-:W-:-:S13]  /*41d0*/  ISETP.GE.U32.AND P6, PT, R59, 0xd, PT ;  /* 0x0000000d3b00780c */ /* 0x000fda0003fc6070 */
[----:B------:R-:W-:Y:S05]  /*41e0*/  @!P6 BRA `(.L_x_42908) ;  /* 0x000000000010e947 */ /* 0x000fea0003800000 */
[----:B------:R-:W-:-:S03]  /*41f0*/  UMOV UR4, 0xffffffff ;  /* 0xffffffff00047882 */ /* 0x000fc60000000000 */
[----:B------:R-:W-:Y:S05]  /*4200*/  BRA.DIV UR4, `(.L_x_42909) ;  /* 0x0000002e04507947 */ /* 0x000fea000b800000 */
[----:B-1----:R1:W2:Y:S02]  /*4210*/  SHFL.IDX PT, R31, R60, R28, R42 ;  /* 0x0000001c3c1f7389 */ /* 0x0022a400000e002a */
.L_x_43060:
[----:B0-2---:R-:W-:-:S07]  /*4220*/  IMAD R58, R4, R31, R58 ;  /* 0x0000001f043a7224 */ /* 0x005fce00078e023a */
.L_x_42908:
[----:B------:R-:W-:-:S13]  /*4230*/  ISETP.GE.U32.AND P6, PT, R59, 0xe, PT ;  /* 0x0000000e3b00780c */ /* 0x000fda0003fc6070 */
[----:B------:R-:W-:Y:S05]  /*4240*/  @!P6 BRA `(.L_x_42910) ;  /* 0x000000000010e947 */ /* 0x000fea0003800000 */
[----:B------:R-:W-:-:S03]  /*4250*/  UMOV UR4, 0xffffffff ;  /* 0xffffffff00047882 */ /* 0x000fc60000000000 */
[----:B------:R-:W-:Y:S05]  /*4260*/  BRA.DIV UR4, `(.L_x_42911) ;  /* 0x0000002e04587947 */ /* 0x000fea000b800000 */
[----:B-1----:R1:W2:Y:S02]  /*4270*/  SHFL.IDX PT, R31, R60, R27, R42 ;  /* 0x0000001b3c1f7389 */ /* 0x0022a400000e002a */
.L_x_43063:
[----:B0-2---:R-:W-:-:S07]  /*4280*/  IMAD R58, R3, R31, R58 ;  /* 0x0000001f033a7224 */ /* 0x005fce00078e023a */
.L_x_42910:
[----:B------:R-:W-:-:S13]  /*4290*/  ISETP.GE.U32.AND P6, PT, R59, 0xf, PT ;  /* 0x0000000f3b00780c */ /* 0x000fda0003fc6070 */
[----:B------:R-:W-:Y:S05]  /*42a0*/  @!P6 BRA `(.L_x_42912) ;  /* 0x000000000010e947 */ /* 0x000fea0003800000 */
[----:B------:R-:W-:-:S03]  /*42b0*/  UMOV UR4, 0xffffffff ;  /* 0xffffffff00047882 */ /* 0x000fc60000000000 */
[----:B------:R-:W-:Y:S05]  /*42c0*/  BRA.DIV UR4, `(.L_x_42913) ;  /* 0x0000002e04607947 */ /* 0x000fea000b800000 */
[----:B-1----:R1:W2:Y:S02]  /*42d0*/  SHFL.IDX PT, R31, R60, R26, R42 ;  /* 0x0000001a3c1f7389 */ /* 0x0022a400000e002a */
.L_x_43066:
[----:B0-2---:R-:W-:-:S07]  /*42e0*/  IMAD R58, R2, R31, R58 ;  /* 0x0000001f023a7224 */ /* 0x005fce00078e023a */
.L_x_42912:
[----:B------:R-:W-:-:S13]  /*42f0*/  ISETP.GE.U32.AND P6, PT, R59, 0x10, PT ;  /* 0x000000103b00780c */ /* 0x000fda0003fc6070 */
[----:B------:R-:W-:Y:S05]  /*4300*/  @!P6 BRA `(.L_x_42914) ;  /* 0x000000000010e947 */ /* 0x000fea0003800000 */
[----:B------:R-:W-:-:S03]  /*4310*/  UMOV UR4, 0xffffffff ;  /* 0xffffffff00047882 */ /* 0x000fc60000000000 */
[----:B------:R-:W-:Y:S05]  /*4320*/  BRA.DIV UR4, `(.L_x_42915) ;  /* 0x0000002e04687947 */ /* 0x000fea000b800000 */
[----:B-1----:R1:W2:Y:S02]  /*4330*/  SHFL.IDX PT, R31, R60, R25, R42 ;  /* 0x000000193c1f7389 */ /* 0x0022a400000e002a */
.L_x_43069:
[----:B0-2---:R-:W-:-:S07]  /*4340*/  IMAD R58, R0, R31, R58 ;  /* 0x0000001f003a7224 */ /* 0x005fce00078e023a */
.L_x_42914:
[----:B------:R-:W-:Y:S02]  /*4350*/  IMAD R30, R52, R57, R17 ;  /* 0x00000039341e7224 */ /* 0x000fe400078e0211 */
[----:B------:R-:W-:Y:S02]  /*4360*/  IMAD.IADD R57, R48, 0x1, R57 ;  /* 0x0000000130397824 */ /* 0x000fe400078e0239 */
[----:B------:R-:W-:-:S03]  /*4370*/  IMAD R31, R30, 0x4, R55 ;  /* 0x000000041e1f7824 */ /* 0x000fc600078e0237 */
[----:B------:R-:W-:Y:S02]  /*4380*/  ISETP.GE.AND P6, PT, R57, UR6, PT ;  /* 0x0000000639007c0c */ /* 0x000fe4000bfc6270 */
[----:B------:R2:W-:Y:S11]  /*4390*/  STS [R31], R58 ;  /* 0x0000003a1f007388 */ /* 0x0005f60000000800 */
[----:B--2---:R-:W-:Y:S05]  /*43a0*/  @!P6 BRA `(.L_x_42916) ;  /* 0xfffffff80070e947 */ /* 0x004fea000383ffff */
.L_x_42883:
[----:B------:R-:W-:Y:S05]  /*43b0*/  BSYNC B0 ;  /* 0x0000000000007941 */ /* 0x000fea0003800000 */
.L_x_42882:
[----:B------:R-:W-:-:S13]  /*43c0*/  ISETP.NE.AND P6, PT, R54, RZ, PT ;  /* 0x000000ff3600720c */ /* 0x000fda0003fc5270 */
[----:B------:R-:W-:Y:S05]  /*43d0*/  @!P6 BRA `(.L_x_42917) ;  /* 0xffffffe800e8e947 */ /* 0x000fea000383ffff */
[----:B------:R-:W-:Y:S05]  /*43e0*/  BRA `(.L_x_42810) ;  /* 0x0000001800647947 */ /* 0x000fea0003800000 */
.L_x_42865:
        /* <DEDUP_REMOVED lines=67> */
.L_x_42969:
        /* <DEDUP_REMOVED lines=20> */
.L_x_42918:
        /* <DEDUP_REMOVED lines=10> */
.L_x_42919:
        /* <DEDUP_REMOVED lines=10> */
.L_x_42920:
        /* <DEDUP_REMOVED lines=10> */
.L_x_42921:
        /* <DEDUP_REMOVED lines=10> */
.L_x_42922:
        /* <DEDUP_REMOVED lines=11> */
.L_x_42923:
        /* <DEDUP_REMOVED lines=11> */
.L_x_42924:
        /* <DEDUP_REMOVED lines=11> */
.L_x_42925:
        /* <DEDUP_REMOVED lines=10> */
.L_x_42926:
        /* <DEDUP_REMOVED lines=11> */
.L_x_42927:
        /* <DEDUP_REMOVED lines=11> */
.L_x_42928:
        /* <DEDUP_REMOVED lines=11> */
.L_x_42929:
        /* <DEDUP_REMOVED lines=11> */
.L_x_42930:
        /* <DEDUP_REMOVED lines=11> */
.L_x_42931:
        /* <DEDUP_REMOVED lines=11> */
.L_x_42932:
        /* <DEDUP_REMOVED lines=11> */
.L_x_42933:
        /* <DEDUP_REMOVED lines=28> */
.L_x_42968:
[----:B0-----:R-:W-:Y:S02]  /*5520*/  IMAD R60, R3, 0x44, R2 ;  /* 0x00000044033c7824 */ /* 0x001fe400078e0202 */
[----:B------:R-:W-:-:S04]  /*5530*/  IMAD.MOV.U32 R39, RZ, RZ, RZ ;  /* 0x000000ffff277224 */ /* 0x000fc800078e00ff */
[----:B------:R-:W0:Y:S01]  /*5540*/  LDS R60, [R60] ;  /* 0x000000003c3c7984 */ /* 0x000e220000000800 */
[----:B------:R-:W-:Y:S05]  /*5550*/  @!P4 BRA `(.L_x_42935) ;  /* 0x000000000010c947 */ /* 0x000fea0003800000 */
[----:B------:R-:W-:-:S03]  /*5560*/  UMOV UR4, 0xffffffff ;  /* 0xffffffff00047882 */ /* 0x000fc60000000000 */
[----:B------:R-:W-:Y:S05]  /*5570*/  BRA.DIV UR4, `(.L_x_42936) ;  /* 0x0000001a04f47947 */ /* 0x000fea000b800000 */
[----:B0-----:R0:W2:Y:S02]  /*5580*/  SHFL.IDX PT, R39, R60, R37, R42 ;  /* 0x000000253c277389 */ /* 0x0010a400000e002a */
.L_x_43071:
[----:B-12---:R-:W-:-:S07]  /*5590*/  IMAD R39, R6, R39, RZ ;  /* 0x0000002706277224 */ /* 0x006fce00078e02ff */
.L_x_42935:
[----:B------:R-:W-:Y:S05]  /*55a0*/  @!P3 BRA `(.L_x_42937) ;  /* 0x000000000010b947 */ /* 0x000fea0003800000 */
[----:B------:R-:W-:-:S03]  /*55b0*/  UMOV UR4, 0xffffffff ;  /* 0xffffffff00047882 */ /* 0x000fc60000000000 */
[----:B------:R-:W-:Y:S05]  /*55c0*/  BRA.DIV UR4, `(.L_x_42938) ;  /* 0x0000001a04fc7947 */ /* 0x000fea000b800000 */
[----:B0-----:R0:W2:Y:S02]  /*55d0*/  SHFL.IDX PT, R31, R60, R5, R42 ;  /* 0x000000053c1f7389 */ /* 0x0010a400000e002a */
.L_x_43074:
[----:B--23--:R-:W-:-:S07]  /*55e0*/  IMAD R39, R8, R31, R39 ;  /* 0x0000001f08277224 */ /* 0x00cfce00078e0227 */
.L_x_42937:
[----:B------:R-:W-:Y:S05]  /*55f0*/  @!P2 BRA `(.L_x_42939) ;  /* 0x000000000010a947 */ /* 0x000fea0003800000 */
[----:B------:R-:W-:-:S03]  /*5600*/  UMOV UR4, 0xffffffff ;  /* 0xffffffff00047882 */ /* 0x000fc60000000000 */
[----:B------:R-:W-:Y:S05]  /*5610*/  BRA.DIV UR4, `(.L_x_42940) ;  /* 0x0000001e04087947 */ /* 0x000fea000b800000 */
[----:B0-----:R0:W2:Y:S02]  /*5620*/  SHFL.IDX PT, R31, R60, R7, R42 ;  /* 0x000000073c1f7389 */ /* 0x0010a400000e002a */
.L_x_43077:
[----:B--2---:R-:W-:-:S07]  /*5630*/  IMAD R39, R10, R31, R39 ;  /* 0x0000001f0a277224 */ /* 0x004fce00078e0227 */
.L_x_42939:
[----:B------:R-:W-:Y:S05]  /*5640*/  @!P1 BRA `(.L_x_42941) ;  /* 0x0000000000109947 */ /* 0x000fea0003800000 */
[----:B------:R-:W-:-:S03]  /*5650*/  UMOV UR4, 0xffffffff ;  /* 0xffffffff00047882 */ /* 0x000fc60000000000 */
[----:B------:R-:W-:Y:S05]  /*5660*/  BRA.DIV UR4, `(.L_x_42942) ;  /* 0x0000001e04147947 */ /* 0x000fea000b800000 */
[----:B0-----:R0:W2:Y:S02]  /*5670*/  SHFL.IDX PT, R31, R60, R9, R42 ;  /* 0x000000093c1f7389 */ /* 0x0010a400000e002a */
.L_x_43080:
[----:B--2---:R-:W-:-:S07]  /*5680*/  IMAD R39, R12, R31, R39 ;  /* 0x0000001f0c277224 */ /* 0x004fce00078e0227 */
.L_x_42941:
[----:B------:R-:W-:Y:S05]  /*5690*/  @!P0 BRA `(.L_x_42943) ;  /* 0x0000000000108947 */ /* 0x000fea0003800000 */
[----:B------:R-:W-:-:S03]  /*56a0*/  UMOV UR4, 0xffffffff ;  /* 0xffffffff00047882 */ /* 0x000fc60000000000 */
[----:B------:R-:W-:Y:S05]  /*56b0*/  BRA.DIV UR4, `(.L_x_42944) ;  /* 0x0000001e04207947 */ /* 0x000fea000b800000 */
[----:B0-----:R0:W2:Y:S02]  /*56c0*/  SHFL.IDX PT, R31, R60, R11, R42 ;  /* 0x0000000b3c1f7389 */ /* 0x0010a400000e002a */
.L_x_43083:
[----:B--2---:R-:W-:-:S07]  /*56d0*/  IMAD R39, R14, R31, R39 ;  /* 0x0000001f0e277224 */ /* 0x004fce00078e0227 */
.L_x_42943:
[----:B------:R-:W2:Y:S02]  /*56e0*/  LDC R40, c[0x0][0x3ac] ;  /* 0x0000eb00ff287b82 */ /* 0x000ea40000000800 */
[----:B--2---:R-:W-:-:S13]  /*56f0*/  ISETP.GE.AND P6, PT, R40, 0x6, PT ;  /* 0x000000062800780c */ /* 0x004fda0003fc6270 */
[----:B------:R-:W-:Y:S05]  /*5700*/  @!P6 BRA `(.L_x_42945) ;  /* 0x000000000010e947 */ /* 0x000fea0003800000 */
[----:B------:R-:W-:-:S03]  /*5710*/  UMOV UR4, 0xffffffff ;  /* 0xffffffff00047882 */ /* 0x000fc60000000000 */
[----:B------:R-:W-:Y:S05]  /*5720*/  BRA.DIV UR4, `(.L_x_42946) ;  /* 0x0000001e04247947 */ /* 0x000fea000b800000 */
[----:B0-----:R0:W2:Y:S02]  /*5730*/  SHFL.IDX PT, R31, R60, R13, R42 ;  /* 0x0000000d3c1f7389 */ /* 0x0010a400000e002a */
.L_x_43086:
[----:B--2---:R-:W-:-:S07]  /*5740*/  IMAD R39, R16, R31, R39 ;  /* 0x0000001f10277224 */ /* 0x004fce00078e0227 */
.L_x_42945:
[----:B------:R-:W-:-:S13]  /*5750*/  ISETP.GE.AND P6, PT, R40, 0x7, PT ;  /* 0x000000072800780c */ /* 0x000fda0003fc6270 */
[----:B------:R-:W-:Y:S05]  /*5760*/  @!P6 BRA `(.L_x_42947) ;  /* 0x000000000010e947 */ /* 0x000fea0003800000 */
[----:B------:R-:W-:-:S03]  /*5770*/  UMOV UR4, 0xffffffff ;  /* 0xffffffff00047882 */ /* 0x000fc60000000000 */
[----:B------:R-:W-:Y:S05]  /*5780*/  BRA.DIV UR4, `(.L_x_42948) ;  /* 0x0000001e042c7947 */ /* 0x000fea000b800000 */
[----:B0-----:R0:W2:Y:S02]  /*5790*/  SHFL.IDX PT, R31, R60, R15, R42 ;  /* 0x0000000f3c1f7389 */ /* 0x0010a400000e002a */
.L_x_43089:
[----:B--2---:R-:W-:-:S07]  /*57a0*/  IMAD R39, R18, R31, R39 ;  /* 0x0000001f12277224 */ /* 0x004fce00078e0227 */
.L_x_42947:
[----:B------:R-:W-:-:S13]  /*57b0*/  ISETP.GE.AND P6, PT, R40, 0x8, PT ;  /* 0x000000082800780c */ /* 0x000fda0003fc6270 */
[----:B------:R-:W-:Y:S05]  /*57c0*/  @!P6 BRA `(.L_x_42949) ;  /* 0x000000000010e947 */ /* 0x000fea0003800000 */
[----:B------:R-:W-:-:S03]  /*57d0*/  UMOV UR4, 0xffffffff ;  /* 0xffffffff00047882 */ /* 0x000fc60000000000 */
[----:B------:R-:W-:Y:S05]  /*57e0*/  BRA.DIV UR4, `(.L_x_42950) ;  /* 0x0000001e04347947 */ /* 0x000fea000b800000 */
[----:B0-----:R0:W2:Y:S02]  /*57f0*/  SHFL.IDX PT, R31, R60, R17, R42 ;  /* 0x000000113c1f7389 */ /* 0x0010a400000e002a */
.L_x_43092:
[----:B--2---:R-:W-:-:S07]  /*5800*/  IMAD R39, R20, R31, R39 ;  /* 0x0000001f14277224 */ /* 0x004fce00078e0227 */
.L_x_42949:
[----:B------:R-:W-:-:S13]  /*5810*/  ISETP.GE.AND P6, PT, R40, 0x9, PT ;  /* 0x000000092800780c */ /* 0x000fda0003fc6270 */
[----:B------:R-:W-:Y:S05]  /*5820*/  @!P6 BRA `(.L_x_42951) ;  /* 0x000000000010e947 */ /* 0x000fea0003800000 */
[----:B------:R-:W-:-:S03]  /*5830*/  UMOV UR4, 0xffffffff ;  /* 0xffffffff00047882 */ /* 0x000fc60000000000 */
[----:B------:R-:W-:Y:S05]  /*5840*/  BRA.DIV UR4, `(.L_x_42952) ;  /* 0x0000001e043c7947 */ /* 0x000fea000b800000 */
[----:B0-----:R0:W2:Y:S02]  /*5850*/  SHFL.IDX PT, R31, R60, R19, R42 ;  /* 0x000000133c1f7389 */ /* 0x0010a400000e002a */
.L_x_43095:
[----:B--2---:R-:W-:-:S07]  /*5860*/  IMAD R39, R22, R31, R39 ;  /* 0x0000001f16277224 */ /* 0x004fce00078e0227 */
.L_x_42951:
[----:B------:R-:W-:-:S13]  /*5870*/  ISETP.GE.AND P6, PT, R40, 0xa, PT ;  /* 0x0000000a2800780c */ /* 0x000fda0003fc6270 */
[----:B------:R-:W-:Y:S05]  /*5880*/  @!P6 BRA `(.L_x_42953) ;  /* 0x000000000010e947 */ /* 0x000fea0003800000 */
[----:B------:R-:W-:-:S03]  /*5890*/  UMOV UR4, 0xffffffff ;  /* 0xffffffff00047882 */ /* 0x000fc60000000000 */
[----:B------:R-:W-:Y:S05]  /*58a0*/  BRA.DIV UR4, `(.L_x_42954) ;  /* 0x0000001e04447947 */ /* 0x000fea000b800000 */
[----:B0-----:R0:W2:Y:S02]  /*58b0*/  SHFL.IDX PT, R31, R60, R21, R42 ;  /* 0x000000153c1f7389 */ /* 0x0010a400000e002a */
.L_x_43098:
[----:B--2---:R-:W-:-:S07]  /*58c0*/  IMAD R39, R24, R31, R39 ;  /* 0x0000001f18277224 */ /* 0x004fce00078e0227 */
.L_x_42953:
[----:B------:R-:W-:-:S13]  /*58d0*/  ISETP.GE.AND P6, PT, R40, 0xb, PT ;  /* 0x0000000b2800780c */ /* 0x000fda0003fc6270 */
[----:B------:R-:W-:Y:S05]  /*58e0*/  @!P6 BRA `(.L_x_42955) ;  /* 0x000000000010e947 */ /* 0x000fea0003800000 */
[----:B------:R-:W-:-:S03]  /*58f0*/  UMOV UR4, 0xffffffff ;  /* 0xffffffff00047882 */ /* 0x000fc60000000000 */
[----:B------:R-:W-:Y:S05]  /*5900*/  BRA.DIV UR4, `(.L_x_42956) ;  /* 0x0000001e044c7947 */ /* 0x000fea000b800000 */
[----:B0-----:R0:W2:Y:S02]  /*5910*/  SHFL.IDX PT, R31, R60, R23, R42 ;  /* 0x000000173c1f7389 */ /* 0x0010a400000e002a */
.L_x_43101:
[----:B--2---:R-:W-:-:S07]  /*5920*/  IMAD R39, R26, R31, R39 ;  /* 0x0000001f1a277224 */ /* 0x004fce00078e0227 */
.L_x_42955:
[----:B------:R-:W-:-:S13]  /*5930*/  ISETP.GE.AND P6, PT, R40, 0xc, PT ;  /* 0x0000000c2800780c */ /* 0x000fda0003fc6270 */
[----:B------:R-:W-:Y:S05]  /*5940*/  @!P6 BRA `(.L_x_42957) ;  /* 0x000000000010e947 */ /* 0x000fea0003800000 */
[----:B------:R-:W-:-:S03]  /*5950*/  UMOV UR4, 0xffffffff ;  /* 0xffffffff00047882 */ /* 0x000fc60000000000 */
[----:B------:R-:W-:Y:S05]  /*5960*/  BRA.DIV UR4, `(.L_x_42958) ;  /* 0x0000001e04547947 */ /* 0x000fea000b800000 */
[----:B0-----:R0:W2:Y:S02]  /*5970*/  SHFL.IDX PT, R31, R60, R25, R42 ;  /* 0x000000193c1f7389 */ /* 0x0010a400000e002a */
.L_x_43104:
[----:B--2---:R-:W-:-:S07]  /*5980*/  IMAD R39, R28, R31, R39 ;  /* 0x0000001f1c277224 */ /* 0x004fce00078e0227 */
.L_x_42957:
[----:B------:R-:W-:-:S13]  /*5990*/  ISETP.GE.AND P6, PT, R40, 0xd, PT ;  /* 0x0000000d2800780c */ /* 0x000fda0003fc6270 */
[----:B------:R-:W-:Y:S05]  /*59a0*/  @!P6 BRA `(.L_x_42959) ;  /* 0x000000000010e947 */ /* 0x000fea0003800000 */
[----:B------:R-:W-:-:S03]  /*59b0*/  UMOV UR4, 0xffffffff ;  /* 0xffffffff00047882 */ /* 0x000fc60000000000 */
[----:B------:R-:W-:Y:S05]  /*59c0*/  BRA.DIV UR4, `(.L_x_42960) ;  /* 0x0000001e045c7947 */ /* 0x000fea000b800000 */
[----:B0-----:R0:W2:Y:S02]  /*59d0*/  SHFL.IDX PT, R31, R60, R27, R42 ;  /* 0x0000001b3c1f7389 */ /* 0x0010a400000e002a */
.L_x_43107:
[----:B--2---:R-:W-:-:S07]  /*59e0*/  IMAD R39, R32, R31, R39 ;  /* 0x0000001f20277224 */ /* 0x004fce00078e0227 */
.L_x_42959:
[----:B------:R-:W-:-:S13]  /*59f0*/  ISETP.GE.AND P6, PT, R40, 0xe, PT ;  /* 0x0000000e2800780c */ /* 0x000fda0003fc6270 */
[----:B------:R-:W-:Y:S05]  /*5a00*/  @!P6 BRA `(.L_x_42961) ;  /* 0x000000000010e947 */ /* 0x000fea0003800000 */
[----:B------:R-:W-:-:S03]  /*5a10*/  UMOV UR4, 0xffffffff ;  /* 0xffffffff00047882 */ /* 0x000fc60000000000 */
[----:B------:R-:W-:Y:S05]  /*5a20*/  BRA.DIV UR4, `(.L_x_42962) ;  /* 0x0000001e04647947 */ /* 0x000fea000b800000 */
[----:B0-----:R0:W2:Y:S02]  /*5a30*/  SHFL.IDX PT, R31, R60, R29, R42 ;  /* 0x0000001d3c1f7389 */ /* 0x0010a400000e002a */
.L_x_43110:
[----:B--2---:R-:W-:-:S07]  /*5a40*/  IMAD R39, R34, R31, R39 ;  /* 0x0000001f22277224 */ /* 0x004fce00078e0227 */
.L_x_42961:
[----:B------:R-:W-:-:S13]  /*5a50*/  ISETP.GE.AND P6, PT, R40, 0xf, PT ;  /* 0x0000000f2800780c */ /* 0x000fda0003fc6270 */
[----:B------:R-:W-:Y:S05]  /*5a60*/  @!P6 BRA `(.L_x_42963) ;  /* 0x000000000010e947 */ /* 0x000fea0003800000 */
[----:B------:R-:W-:-:S03]  /*5a70*/  UMOV UR4, 0xffffffff ;  /* 0xffffffff00047882 */ /* 0x000fc60000000000 */
[----:B------:R-:W-:Y:S05]  /*5a80*/  BRA.DIV UR4, `(.L_x_42964) ;  /* 0x0000001e046c7947 */ /* 0x000fea000b800000 */
[----:B0-----:R0:W2:Y:S02]  /*5a90*/  SHFL.IDX PT, R31, R60, R33, R42 ;  /* 0x000000213c1f7389 */ /* 0x0010a400000e002a */
.L_x_43113:
[----:B--2---:R-:W-:-:S07]  /*5aa0*/  IMAD R39, R36, R31, R39 ;  /* 0x0000001f24277224 */ /* 0x004fce00078e0227 */
.L_x_42963:
[----:B------:R-:W-:-:S13]  /*5ab0*/  ISETP.GE.AND P6, PT, R40, 0x10, PT ;  /* 0x000000102800780c */ /* 0x000fda0003fc6270 */
[----:B------:R-:W-:Y:S05]  /*5ac0*/  @!P6 BRA `(.L_x_42965) ;  /* 0x000000000010e947 */ /* 0x000fea0003800000 */
[----:B------:R-:W-:-:S03]  /*5ad0*/  UMOV UR4, 0xffffffff ;  /* 0xffffffff00047882 */ /* 0x000fc60000000000 */
[----:B------:R-:W-:Y:S05]  /*5ae0*/  BRA.DIV UR4, `(.L_x_42966) ;  /* 0x0000001e04747947 */ /* 0x000fea000b800000 */
[----:B0-----:R0:W2:Y:S02]  /*5af0*/  SHFL.IDX PT, R31, R60, R35, R42 ;  /* 0x000000233c1f7389 */ /* 0x0010a400000e002a */
.L_x_43116:
[----:B--2---:R-:W-:-:S07]  /*5b00*/  IMAD R39, R38, R31, R39 ;  /* 0x0000001f26277224 */ /* 0x004fce00078e0227 */
.L_x_42965:
[----:B------:R-:W-:-:S07]  /*5b10*/  IMAD.U32 R30, RZ, RZ, UR10 ;  /* 0x0000000aff1e7e24 */ /* 0x000fce000f8e00ff */
.L_x_42967:
        /* <DEDUP_REMOVED lines=37> */
.L_x_42934:
[----:B------:R-:W-:Y:S05]  /*5d70*/  @!P5 BRA `(.L_x_42969) ;  /* 0xffffffe800a8d947 */ /* 0x000fea000383ffff */
.L_x_42810:
        /* <DEDUP_REMOVED lines=20> */
.L_x_42972:
[----:B------:R0:W1:Y:S01]  /*5ec0*/  LDS R7, [R5] ;  /* 0x0000000005077984 */ /* 0x0000620000000800 */
[----:B------:R-:W-:-:S05]  /*5ed0*/  VIADD R0, R0, 0x1 ;  /* 0x0000000100007836 */ /* 0x000fca0000000000 */
[----:B------:R-:W-:Y:S01]  /*5ee0*/  ISETP.NE.AND P0, PT, R0, RZ, PT ;  /* 0x000000ff0000720c */ /* 0x000fe20003f05270 */
[C---:B0-----:R-:W-:Y:S01]  /*5ef0*/  IMAD R5, R50.reuse, 0x4, R5 ;  /* 0x0000000432057824 */ /* 0x041fe200078e0205 */
[----:B-1----:R0:W-:Y:S02]  /*5f00*/  STG.E desc[UR8][R2.64], R7 ;  /* 0x0000000702007986 */ /* 0x0021e4000c101908 */
[----:B0-----:R-:W-:-:S09]  /*5f10*/  IMAD.WIDE.U32 R2, R50, 0x4, R2 ;  /* 0x0000000432027825 */ /* 0x001fd200078e0002 */
[----:B------:R-:W-:Y:S05]  /*5f20*/  @P0 BRA `(.L_x_42972) ;  /* 0xfffffffc00e40947 */ /* 0x000fea000383ffff */
.L_x_42971:
[----:B------:R-:W-:Y:S05]  /*5f30*/  BSYNC.RECONVERGENT B0 ;  /* 0x0000000000007941 */ /* 0x000fea0003800200 */
.L_x_42970:
        /* <DEDUP_REMOVED lines=12> */
.L_x_42973:
        /* <DEDUP_REMOVED lines=21> */
.L_x_42832:
[----:B------:R-:W-:Y:S01]  /*6150*/  BSSY B2, `(.L_x_42974) ;  /* 0x0000006000027945 */ /* 0x000fe20003800000 */
[----:B------:R-:W-:Y:S02]  /*6160*/  IMAD.MOV.U32 R30, RZ, RZ, R20 ;  /* 0x000000ffff1e7224 */ /* 0x000fe400078e0014 */
[----:B------:R-:W-:-:S07]  /*6170*/  IMAD.MOV.U32 R31, RZ, RZ, -0x1 ;  /* 0xffffffffff1f7424 */ /* 0x000fce00078e00ff */
[----:B01234-:R-:W-:Y:S05]  /*6180*/  WARPSYNC.COLLECTIVE R31, `(.L_x_42975) ;  /* 0x000000001f087348 */ /* 0x01ffea0003c00000 */
[----:B0-----:R0:W0:Y:S02]  /*6190*/  SHFL.IDX P6, R31, R60, R30, R42 ;  /* 0x0000001e3c1f7389 */ /* 0x00102400000c002a */
[----:B01234-:R-:W-:Y:S05]  /*61a0*/  ENDCOLLECTIVE ;  /* 0x000000000000791b */ /* 0x01ffea0003800000 */
.L_x_42975:
[----:B------:R-:W-:Y:S05]  /*61b0*/  BSYNC B2 ;  /* 0x0000000000027941 */ /* 0x000fea0003800000 */
.L_x_42974:
[----:B------:R-:W-:Y:S05]  /*61c0*/  BRA `(.L_x_42976) ;  /* 0xffffffc000a07947 */ /* 0x000fea000383ffff */
.L_x_42834:
[----:B------:R-:W-:Y:S01]  /*61d0*/  BSSY B2, `(.L_x_42977) ;  /* 0x0000006000027945 */ /* 0x000fe20003800000 */
[----:B------:R-:W-:Y:S02]  /*61e0*/  IMAD.MOV.U32 R30, RZ, RZ, R54 ;  /* 0x000000ffff1e7224 */ /* 0x000fe400078e0036 */
[----:B------:R-:W-:-:S07]  /*61f0*/  IMAD.MOV.U32 R31, RZ, RZ, -0x1 ;  /* 0xffffffffff1f7424 */ /* 0x000fce00078e00ff */
[----:B01234-:R-:W-:Y:S05]  /*6200*/  WARPSYNC.COLLECTIVE R31, `(.L_x_42978) ;  /* 0x000000001f087348 */ /* 0x01ffea0003c00000 */
[----:B0-----:R0:W0:Y:S02]  /*6210*/  SHFL.IDX P6, R31, R60, R30, R42 ;  /* 0x0000001e3c1f7389 */ /* 0x00102400000c002a */
[----:B01234-:R-:W-:Y:S05]  /*6220*/  ENDCOLLECTIVE ;  /* 0x000000000000791b */ /* 0x01ffea0003800000 */
.L_x_42978:
[----:B------:R-:W-:Y:S05]  /*6230*/  BSYNC B2 ;  /* 0x0000000000027941 */ /* 0x000fea0003800000 */
.L_x_42977:
[----:B------:R-:W-:Y:S05]  /*6240*/  BRA `(.L_x_42979) ;  /* 0xffffffc000947947 */ /* 0x000fea000383ffff */
.L_x_42836:
[----:B------:R-:W-:Y:S01]  /*6250*/  BSSY B2, `(.L_x_42980) ;  /* 0x0000006000027945 */ /* 0x000fe20003800000 */
[----:B------:R-:W-:Y:S01]  /*6260*/  MOV R30, R41 ;  /* 0x00000029001e7202 */ /* 0x000fe20000000f00 */
[----:B------:R-:W-:-:S07]  /*6270*/  IMAD.MOV.U32 R31, RZ, RZ, -0x1 ;  /* 0xffffffffff1f7424 */ /* 0x000fce00078e00ff */
[----:B01234-:R-:W-:Y:S05]  /*6280*/  WARPSYNC.COLLECTIVE R31, `(.L_x_42981) ;  /* 0x000000001f087348 */ /* 0x01ffea0003c00000 */
[----:B0-----:R0:W0:Y:S02]  /*6290*/  SHFL.IDX P6, R31, R60, R30, R42 ;  /* 0x0000001e3c1f7389 */ /* 0x00102400000c002a */
[----:B01234-:R-:W-:Y:S05]  /*62a0*/  ENDCOLLECTIVE ;  /* 0x000000000000791b */ /* 0x01ffea0003800000 */
.L_x_42981:
[----:B------:R-:W-:Y:S05]  /*62b0*/  BSYNC B2 ;  /* 0x0000000000027941 */ /* 0x000fea0003800000 */
.L_x_42980:
[----:B------:R-:W-:Y:S05]  /*62c0*/  BRA `(.L_x_42982) ;  /* 0xffffffc000887947 */ /* 0x000fea000383ffff */
.L_x_42838:
[----:B------:R-:W-:Y:S01]  /*62d0*/  BSSY B2, `(.L_x_42983) ;  /* 0x0000006000027945 */ /* 0x000fe20003800000 */
[----:B------:R-:W-:Y:S02]  /*62e0*/  IMAD.MOV.U32 R30, RZ, RZ, R40 ;  /* 0x000000ffff1e7224 */ /* 0x000fe400078e0028 */
[----:B------:R-:W-:-:S07]  /*62f0*/  IMAD.MOV.U32 R31, RZ, RZ, -0x1 ;  /* 0xffffffffff1f7424 */ /* 0x000fce00078e00ff */
[----:B01234-:R-:W-:Y:S05]  /*6300*/  WARPSYNC.COLLECTIVE R31, `(.L_x_42984) ;  /* 0x000000001f087348 */ /* 0x01ffea0003c00000 */
[----:B0-----:R0:W0:Y:S02]  /*6310*/  SHFL.IDX P6, R31, R60, R30, R42 ;  /* 0x0000001e3c1f7389 */ /* 0x00102400000c002a */
[----:B01234-:R-:W-:Y:S05]  /*6320*/  ENDCOLLECTIVE ;  /* 0x000000000000791b */ /* 0x01ffea0003800000 */
.L_x_42984:
[----:B------:R-:W-:Y:S05]  /*6330*/  BSYNC B2 ;  /* 0x0000000000027941 */ /* 0x000fea0003800000 */
.L_x_42983:
[----:B------:R-:W-:Y:S05]  /*6340*/  BRA `(.L_x_42985) ;  /* 0xffffffc0007c7947 */ /* 0x000fea000383ffff */
.L_x_42840:
[----:B------:R-:W-:Y:S01]  /*6350*/  BSSY B2, `(.L_x_42986) ;  /* 0x0000006000027945 */ /* 0x000fe20003800000 */
[----:B------:R-:W-:Y:S02]  /*6360*/  IMAD.MOV.U32 R30, RZ, RZ, R39 ;  /* 0x000000ffff1e7224 */ /* 0x000fe400078e0027 */
[----:B------:R-:W-:-:S07]  /*6370*/  IMAD.MOV.U32 R31, RZ, RZ, -0x1 ;  /* 0xffffffffff1f7424 */ /* 0x000fce00078e00ff */
[----:B01234-:R-:W-:Y:S05]  /*6380*/  WARPSYNC.COLLECTIVE R31, `(.L_x_42987) ;  /* 0x000000001f087348 */ /* 0x01ffea0003c00000 */
[----:B0-----:R0:W0:Y:S02]  /*6390*/  SHFL.IDX P6, R31, R60, R30, R42 ;  /* 0x0000001e3c1f7389 */ /* 0x00102400000c002a */
[----:B01234-:R-:W-:Y:S05]  /*63a0*/  ENDCOLLECTIVE ;  /* 0x000000000000791b */ /* 0x01ffea0003800000 */
.L_x_42987:
[----:B------:R-:W-:Y:S05]  /*63b0*/  BSYNC B2 ;  /* 0x0000000000027941 */ /* 0x000fea0003800000 */
.L_x_42986:
[----:B------:R-:W-:Y:S05]  /*63c0*/  BRA `(.L_x_42988) ;  /* 0xffffffc000707947 */ /* 0x000fea000383ffff */
.L_x_42842:
[----:B------:R-:W-:Y:S01]  /*63d0*/  BSSY B2, `(.L_x_42989) ;  /* 0x0000006000027945 */ /* 0x000fe20003800000 */
[----:B------:R-:W-:Y:S02]  /*63e0*/  IMAD.MOV.U32 R30, RZ, RZ, R38 ;  /* 0x000000ffff1e7224 */ /* 0x000fe400078e0026 */
[----:B------:R-:W-:-:S07]  /*63f0*/  IMAD.MOV.U32 R31, RZ, RZ, -0x1 ;  /* 0xffffffffff1f7424 */ /* 0x000fce00078e00ff */
[----:B01234-:R-:W-:Y:S05]  /*6400*/  WARPSYNC.COLLECTIVE R31, `(.L_x_42990) ;  /* 0x000000001f087348 */ /* 0x01ffea0003c00000 */
[----:B0-----:R0:W0:Y:S02]  /*6410*/  SHFL.IDX P6, R31, R60, R30, R42 ;  /* 0x0000001e3c1f7389 */ /* 0x00102400000c002a */
[----:B01234-:R-:W-:Y:S05]  /*6420*/  ENDCOLLECTIVE ;  /* 0x000000000000791b */ /* 0x01ffea0003800000 */
.L_x_42990:
[----:B------:R-:W-:Y:S05]  /*6430*/  BSYNC B2 ;  /* 0x0000000000027941 */ /* 0x000fea0003800000 */
.L_x_42989:
[----:B------:R-:W-:Y:S05]  /*6440*/  BRA `(.L_x_42991) ;  /* 0xffffffc000647947 */ /* 0x000fea000383ffff */
.L_x_42844:
[----:B------:R-:W-:Y:S01]  /*6450*/  BSSY B2, `(.L_x_42992) ;  /* 0x0000006000027945 */ /* 0x000fe20003800000 */
[----:B------:R-:W-:Y:S01]  /*6460*/  IMAD.MOV.U32 R30, RZ, RZ, R37 ;  /* 0x000000ffff1e7224 */ /* 0x000fe200078e0025 */
[----:B------:R-:W-:-:S07]  /*6470*/  MOV R31, 0xffffffff ;  /* 0xffffffff001f7802 */ /* 0x000fce0000000f00 */
[----:B01234-:R-:W-:Y:S05]  /*6480*/  WARPSYNC.COLLECTIVE R31, `(.L_x_42993) ;  /* 0x000000001f087348 */ /* 0x01ffea0003c00000 */
[----:B0-----:R0:W0:Y:S02]  /*6490*/  SHFL.IDX P6, R31, R60, R30, R42 ;  /* 0x0000001e3c1f7389 */ /* 0x00102400000c002a */
[----:B01234-:R-:W-:Y:S05]  /*64a0*/  ENDCOLLECTIVE ;  /* 0x000000000000791b */ /* 0x01ffea0003800000 */
.L_x_42993:
[----:B------:R-:W-:Y:S05]  /*64b0*/  BSYNC B2 ;  /* 0x0000000000027941 */ /* 0x000fea0003800000 */
.L_x_42992:
[----:B------:R-:W-:Y:S05]  /*64c0*/  BRA `(.L_x_42994) ;  /* 0xffffffc000607947 */ /* 0x000fea000383ffff */
.L_x_42846:
[----:B------:R-:W-:Y:S01]  /*64d0*/  BSSY B2, `(.L_x_42995) ;  /* 0x0000006000027945 */ /* 0x000fe20003800000 */
[----:B------:R-:W-:Y:S02]  /*64e0*/  IMAD.MOV.U32 R30, RZ, RZ, R36 ;  /* 0x000000ffff1e7224 */ /* 0x000fe400078e0024 */
[----:B------:R-:W-:-:S07]  /*64f0*/  IMAD.MOV.U32 R31, RZ, RZ, -0x1 ;  /* 0xffffffffff1f7424 */ /* 0x000fce00078e00ff */
[----:B01234-:R-:W-:Y:S05]  /*6500*/  WARPSYNC.COLLECTIVE R31, `(.L_x_42996) ;  /* 0x000000001f087348 */ /* 0x01ffea0003c00000 */
[----:B0-----:R0:W0:Y:S02]  /*6510*/  SHFL.IDX P6, R31, R60, R30, R42 ;  /* 0x0000001e3c1f7389 */ /* 0x00102400000c002a */
[----:B01234-:R-:W-:Y:S05]  /*6520*/  ENDCOLLECTIVE ;  /* 0x000000000000791b */ /* 0x01ffea0003800000 */
.L_x_42996:
[----:B------:R-:W-:Y:S05]  /*6530*/  BSYNC B2 ;  /* 0x0000000000027941 */ /* 0x000fea0003800000 */
.L_x_42995:
[----:B------:R-:W-:Y:S05]  /*6540*/  BRA `(.L_x_42997) ;  /* 0xffffffc000587947 */ /* 0x000fea000383ffff */
.L_x_42848:
[----:B------:R-:W-:Y:S01]  /*6550*/  BSSY B2, `(.L_x_42998) ;  /* 0x0000006000027945 */ /* 0x000fe20003800000 */
[----:B------:R-:W-:Y:S02]  /*6560*/  IMAD.MOV.U32 R30, RZ, RZ, R35 ;  /* 0x000000ffff1e7224 */ /* 0x000fe400078e0023 */
[----:B------:R-:W-:-:S07]  /*6570*/  IMAD.MOV.U32 R31, RZ, RZ, -0x1 ;  /* 0xffffffffff1f7424 */ /* 0x000fce00078e00ff */
[----:B01234-:R-:W-:Y:S05]  /*6580*/  WARPSYNC.COLLECTIVE R31, `(.L_x_42999) ;  /* 0x000000001f087348 */ /* 0x01ffea0003c00000 */
[----:B0-----:R0:W0:Y:S02]  /*6590*/  SHFL.IDX P6, R31, R60, R30, R42 ;  /* 0x0000001e3c1f7389 */ /* 0x00102400000c002a */
[----:B01234-:R-:W-:Y:S05]  /*65a0*/  ENDCOLLECTIVE ;  /* 0x000000000000791b */ /* 0x01ffea0003800000 */
.L_x_42999:
[----:B------:R-:W-:Y:S05]  /*65b0*/  BSYNC B2 ;  /* 0x0000000000027941 */ /* 0x000fea0003800000 */
.L_x_42998:
[----:B------:R-:W-:Y:S05]  /*65c0*/  BRA `(.L_x_43000) ;  /* 0xffffffc000507947 */ /* 0x000fea000383ffff */
.L_x_42850:
[----:B------:R-:W-:Y:S01]  /*65d0*/  BSSY B2, `(.L_x_43001) ;  /* 0x0000006000027945 */ /* 0x000fe20003800000 */
[----:B------:R-:W-:Y:S02]  /*65e0*/  IMAD.MOV.U32 R30, RZ, RZ, R34 ;  /* 0x000000ffff1e7224 */ /* 0x000fe400078e0022 */
[----:B------:R-:W-:-:S07]  /*65f0*/  IMAD.MOV.U32 R31, RZ, RZ, -0x1 ;  /* 0xffffffffff1f7424 */ /* 0x000fce00078e00ff */
[----:B01234-:R-:W-:Y:S05]  /*6600*/  WARPSYNC.COLLECTIVE R31, `(.L_x_43002) ;  /* 0x000000001f087348 */ /* 0x01ffea0003c00000 */
[----:B0-----:R0:W0:Y:S02]  /*6610*/  SHFL.IDX P6, R31, R60, R30, R42 ;  /* 0x0000001e3c1f7389 */ /* 0x00102400000c002a */
[----:B01234-:R-:W-:Y:S05]  /*6620*/  ENDCOLLECTIVE ;  /* 0x000000000000791b */ /* 0x01ffea0003800000 */
.L_x_43002:
[----:B------:R-:W-:Y:S05]  /*6630*/  BSYNC B2 ;  /* 0x0000000000027941 */ /* 0x000fea0003800000 */
.L_x_43001:
[----:B------:R-:W-:Y:S05]  /*6640*/  BRA `(.L_x_43003) ;  /* 0xffffffc000487947 */ /* 0x000fea000383ffff */
.L_x_42852:
[----:B------:R-:W-:Y:S01]  /*6650*/  BSSY B2, `(.L_x_43004) ;  /* 0x0000006000027945 */ /* 0x000fe20003800000 */
[----:B------:R-:W-:Y:S02]  /*6660*/  IMAD.MOV.U32 R30, RZ, RZ, R33 ;  /* 0x000000ffff1e7224 */ /* 0x000fe400078e0021 */
[----:B------:R-:W-:-:S07]  /*6670*/  IMAD.MOV.U32 R31, RZ, RZ, -0x1 ;  /* 0xffffffffff1f7424 */ /* 0x000fce00078e00ff */
[----:B01234-:R-:W-:Y:S05]  /*6680*/  WARPSYNC.COLLECTIVE R31, `(.L_x_43005) ;  /* 0x000000001f087348 */ /* 0x01ffea0003c00000 */
[----:B0-----:R0:W0:Y:S02]  /*6690*/  SHFL.IDX P6, R31, R60, R30, R42 ;  /* 0x0000001e3c1f7389 */ /* 0x00102400000c002a */
[----:B01234-:R-:W-:Y:S05]  /*66a0*/  ENDCOLLECTIVE ;  /* 0x000000000000791b */ /* 0x01ffea0003800000 */
.L_x_43005:
[----:B------:R-:W-:Y:S05]  /*66b0*/  BSYNC B2 ;  /* 0x0000000000027941 */ /* 0x000fea0003800000 */
.L_x_43004:
[----:B------:R-:W-:Y:S05]  /*66c0*/  BRA `(.L_x_43006) ;  /* 0xffffffc000407947 */ /* 0x000fea000383ffff */
.L_x_42854:
[----:B------:R-:W-:Y:S01]  /*66d0*/  BSSY B2, `(.L_x_43007) ;  /* 0x0000006000027945 */ /* 0x000fe20003800000 */
[----:B------:R-:W-:Y:S01]  /*66e0*/  MOV R30, R32 ;  /* 0x00000020001e7202 */ /* 0x000fe20000000f00 */
[----:B------:R-:W-:-:S07]  /*66f0*/  IMAD.MOV.U32 R31, RZ, RZ, -0x1 ;  /* 0xffffffffff1f7424 */ /* 0x000fce00078e00ff */
[----:B01234-:R-:W-:Y:S05]  /*6700*/  WARPSYNC.COLLECTIVE R31, `(.L_x_43008) ;  /* 0x000000001f087348 */ /* 0x01ffea0003c00000 */
[----:B0-----:R0:W0:Y:S02]  /*6710*/  SHFL.IDX P6, R31, R60, R30, R42 ;  /* 0x0000001e3c1f7389 */ /* 0x00102400000c002a */
[----:B01234-:R-:W-:Y:S05]  /*6720*/  ENDCOLLECTIVE ;  /* 0x000000000000791b */ /* 0x01ffea0003800000 */
.L_x_43008:
[----:B------:R-:W-:Y:S05]  /*6730*/  BSYNC B2 ;  /* 0x0000000000027941 */ /* 0x000fea0003800000 */
.L_x_43007:
[----:B------:R-:W-:Y:S05]  /*6740*/  BRA `(.L_x_43009) ;  /* 0xffffffc000387947 */ /* 0x000fea000383ffff */
.L_x_42856:
[----:B------:R-:W-:Y:S01]  /*6750*/  BSSY B2, `(.L_x_43010) ;  /* 0x0000006000027945 */ /* 0x000fe20003800000 */
[----:B------:R-:W-:Y:S02]  /*6760*/  IMAD.MOV.U32 R30, RZ, RZ, R29 ;  /* 0x000000ffff1e7224 */ /* 0x000fe400078e001d */
[----:B------:R-:W-:-:S07]  /*6770*/  IMAD.MOV.U32 R31, RZ, RZ, -0x1 ;  /* 0xffffffffff1f7424 */ /* 0x000fce00078e00ff */
[----:B01234-:R-:W-:Y:S05]  /*6780*/  WARPSYNC.COLLECTIVE R31, `(.L_x_43011) ;  /* 0x000000001f087348 */ /* 0x01ffea0003c00000 */
[----:B0-----:R0:W0:Y:S02]  /*6790*/  SHFL.IDX P6, R31, R60, R30, R42 ;  /* 0x0000001e3c1f7389 */ /* 0x00102400000c002a */
[----:B01234-:R-:W-:Y:S05]  /*67a0*/  ENDCOLLECTIVE ;  /* 0x000000000000791b */ /* 0x01ffea0003800000 */
.L_x_43011:
[----:B------:R-:W-:Y:S05]  /*67b0*/  BSYNC B2 ;  /* 0x0000000000027941 */ /* 0x000fea0003800000 */
.L_x_43010:
[----:B------:R-:W-:Y:S05]  /*67c0*/  BRA `(.L_x_43012) ;  /* 0xffffffc000307947 */ /* 0x000fea000383ffff */
.L_x_42858:
[----:B------:R-:W-:Y:S01]  /*67d0*/  BSSY B2, `(.L_x_43013) ;  /* 0x0000006000027945 */ /* 0x000fe20003800000 */
[----:B------:R-:W-:Y:S02]  /*67e0*/  IMAD.MOV.U32 R30, RZ, RZ, R28 ;  /* 0x000000ffff1e7224 */ /* 0x000fe400078e001c */
[----:B------:R-:W-:-:S07]  /*67f0*/  IMAD.MOV.U32 R31, RZ, RZ, -0x1 ;  /* 0xffffffffff1f7424 */ /* 0x000fce00078e00ff */
[----:B01234-:R-:W-:Y:S05]  /*6800*/  WARPSYNC.COLLECTIVE R31, `(.L_x_43014) ;  /* 0x000000001f087348 */ /* 0x01ffea0003c00000 */
[----:B0-----:R0:W0:Y:S02]  /*6810*/  SHFL.IDX P6, R31, R60, R30, R42 ;  /* 0x0000001e3c1f7389 */ /* 0x00102400000c002a */
[----:B01234-:R-:W-:Y:S05]  /*6820*/  ENDCOLLECTIVE ;  /* 0x000000000000791b */ /* 0x01ffea0003800000 */
.L_x_43014:
[----:B------:R-:W-:Y:S05]  /*6830*/  BSYNC B2 ;  /* 0x0000000000027941 */ /* 0x000fea0003800000 */
.L_x_43013:
[----:B------:R-:W-:Y:S05]  /*6840*/  BRA `(.L_x_43015) ;  /* 0xffffffc000287947 */ /* 0x000fea000383ffff */
.L_x_42860:
[----:B------:R-:W-:Y:S01]  /*6850*/  BSSY B2, `(.L_x_43016) ;  /* 0x0000006000027945 */ /* 0x000fe20003800000 */
[----:B------:R-:W-:Y:S02]  /*6860*/  IMAD.MOV.U32 R30, RZ, RZ, R27 ;  /* 0x000000ffff1e7224 */ /* 0x000fe400078e001b */
[----:B------:R-:W-:-:S07]  /*6870*/  IMAD.MOV.U32 R31, RZ, RZ, -0x1 ;  /* 0xffffffffff1f7424 */ /* 0x000fce00078e00ff */
[----:B01234-:R-:W-:Y:S05]  /*6880*/  WARPSYNC.COLLECTIVE R31, `(.L_x_43017) ;  /* 0x000000001f087348 */ /* 0x01ffea0003c00000 */
[----:B0-----:R0:W0:Y:S02]  /*6890*/  SHFL.IDX P6, R31, R60, R30, R42 ;  /* 0x0000001e3c1f7389 */ /* 0x00102400000c002a */
[----:B01234-:R-:W-:Y:S05]  /*68a0*/  ENDCOLLECTIVE ;  /* 0x000000000000791b */ /* 0x01ffea0003800000 */
.L_x_43017:
[----:B------:R-:W-:Y:S05]  /*68b0*/  BSYNC B2 ;  /* 0x0000000000027941 */ /* 0x000fea0003800000 */
.L_x_43016:
[----:B------:R-:W-:Y:S05]  /*68c0*/  BRA `(.L_x_43018) ;  /* 0xffffffc000207947 */ /* 0x000fea000383ffff */
.L_x_42862:
[----:B------:R-:W-:Y:S01]  /*68d0*/  BSSY B2, `(.L_x_43019) ;  /* 0x0000006000027945 */ /* 0x000fe20003800000 */
[----:B------:R-:W-:Y:S01]  /*68e0*/  IMAD.MOV.U32 R30, RZ, RZ, R26 ;  /* 0x000000ffff1e7224 */ /* 0x000fe200078e001a */
[----:B------:R-:W-:-:S07]  /*68f0*/  MOV R31, 0xffffffff ;  /* 0xffffffff001f7802 */ /* 0x000fce0000000f00 */
[----:B01234-:R-:W-:Y:S05]  /*6900*/  WARPSYNC.COLLECTIVE R31, `(.L_x_43020) ;  /* 0x000000001f087348 */ /* 0x01ffea0003c00000 */
[----:B0-----:R0:W0:Y:S02]  /*6910*/  SHFL.IDX P6, R31, R60, R30, R42 ;  /* 0x0000001e3c1f7389 */ /* 0x00102400000c002a */
[----:B01234-:R-:W-:Y:S05]  /*6920*/  ENDCOLLECTIVE ;  /* 0x000000000000791b */ /* 0x01ffea0003800000 */
.L_x_43020:
[----:B------:R-:W-:Y:S05]  /*6930*/  BSYNC B2 ;  /* 0x0000000000027941 */ /* 0x000fea0003800000 */
.L_x_43019:
[----:B------:R-:W-:Y:S05]  /*6940*/  BRA `(.L_x_43021) ;  /* 0xffffffc000187947 */ /* 0x000fea000383ffff */
.L_x_42885:
[----:B------:R-:W-:Y:S01]  /*6950*/  BSSY B1, `(.L_x_43022) ;  /* 0x0000006000017945 */ /* 0x000fe20003800000 */
[----:B------:R-:W-:Y:S02]  /*6960*/  IMAD.MOV.U32 R30, RZ, RZ, R18 ;  /* 0x000000ffff1e7224 */ /* 0x000fe400078e0012 */
[----:B------:R-:W-:-:S07]  /*6970*/  IMAD.MOV.U32 R31, RZ, RZ, -0x1 ;  /* 0xffffffffff1f7424 */ /* 0x000fce00078e00ff */
[----:B01-34-:R-:W-:Y:S05]  /*6980*/  WARPSYNC.COLLECTIVE R31, `(.L_x_43023) ;  /* 0x000000001f087348 */ /* 0x01bfea0003c00000 */
[----:B-1----:R1:W2:Y:S02]  /*6990*/  SHFL.IDX P6, R31, R60, R30, R42 ;  /* 0x0000001e3c1f7389 */ /* 0x0022a400000c002a */
[----:B01234-:R-:W-:Y:S05]  /*69a0*/  ENDCOLLECTIVE ;  /* 0x000000000000791b */ /* 0x01ffea0003800000 */
.L_x_43023:
[----:B------:R-:W-:Y:S05]  /*69b0*/  BSYNC B1 ;  /* 0x0000000000017941 */ /* 0x000fea0003800000 */
.L_x_43022:
[----:B------:R-:W-:Y:S05]  /*69c0*/  BRA `(.L_x_43024) ;  /* 0xffffffd400047947 */ /* 0x000fea000383ffff */
.L_x_42887:
[----:B------:R-:W-:Y:S01]  /*69d0*/  BSSY B1, `(.L_x_43025) ;  /* 0x0000006000017945 */ /* 0x000fe20003800000 */
[----:B------:R-:W-:Y:S02]  /*69e0*/  IMAD.MOV.U32 R30, RZ, RZ, R41 ;  /* 0x000000ffff1e7224 */ /* 0x000fe400078e0029 */
[----:B------:R-:W-:-:S07]  /*69f0*/  IMAD.MOV.U32 R31, RZ, RZ, -0x1 ;  /* 0xffffffffff1f7424 */ /* 0x000fce00078e00ff */
[----:B01-34-:R-:W-:Y:S05]  /*6a00*/  WARPSYNC.COLLECTIVE R31, `(.L_x_43026) ;  /* 0x000000001f087348 */ /* 0x01bfea0003c00000 */
[----:B-1----:R1:W2:Y:S02]  /*6a10*/  SHFL.IDX P6, R31, R60, R30, R42 ;  /* 0x0000001e3c1f7389 */ /* 0x0022a400000c002a */
[----:B01234-:R-:W-:Y:S05]  /*6a20*/  ENDCOLLECTIVE ;  /* 0x000000000000791b */ /* 0x01ffea0003800000 */
.L_x_43026:
[----:B------:R-:W-:Y:S05]  /*6a30*/  BSYNC B1 ;  /* 0x0000000000017941 */ /* 0x000fea0003800000 */
.L_x_43025:
[----:B------:R-:W-:Y:S05]  /*6a40*/  BRA `(.L_x_43027) ;  /* 0xffffffd000f87947 */ /* 0x000fea000383ffff */
.L_x_42889:
[----:B------:R-:W-:Y:S01]  /*6a50*/  BSSY B1, `(.L_x_43028) ;  /* 0x0000006000017945 */ /* 0x000fe20003800000 */
[----:B------:R-:W-:Y:S02]  /*6a60*/  IMAD.MOV.U32 R30, RZ, RZ, R40 ;  /* 0x000000ffff1e7224 */ /* 0x000fe400078e0028 */
[----:B------:R-:W-:-:S07]  /*6a70*/  IMAD.MOV.U32 R31, RZ, RZ, -0x1 ;  /* 0xffffffffff1f7424 */ /* 0x000fce00078e00ff */
[----:B01-34-:R-:W-:Y:S05]  /*6a80*/  WARPSYNC.COLLECTIVE R31, `(.L_x_43029) ;  /* 0x000000001f087348 */ /* 0x01bfea0003c00000 */
[----:B-1----:R1:W2:Y:S02]  /*6a90*/  SHFL.IDX P6, R31, R60, R30, R42 ;  /* 0x0000001e3c1f7389 */ /* 0x0022a400000c002a */
[----:B01234-:R-:W-:Y:S05]  /*6aa0*/  ENDCOLLECTIVE ;  /* 0x000000000000791b */ /* 0x01ffea0003800000 */
.L_x_43029:
[----:B------:R-:W-:Y:S05]  /*6ab0*/  BSYNC B1 ;  /* 0x0000000000017941 */ /* 0x000fea0003800000 */
.L_x_43028:
[----:B------:R-:W-:Y:S05]  /*6ac0*/  BRA `(.L_x_43030) ;  /* 0xffffffd000ec7947 */ /* 0x000fea000383ffff */
.L_x_42891:
[----:B------:R-:W-:Y:S01]  /*6ad0*/  BSSY B1, `(.L_x_43031) ;  /* 0x0000006000017945 */ /* 0x000fe20003800000 */
[----:B------:R-:W-:Y:S02]  /*6ae0*/  IMAD.MOV.U32 R30, RZ, RZ, R39 ;  /* 0x000000ffff1e7224 */ /* 0x000fe400078e0027 */
[----:B------:R-:W-:-:S07]  /*6af0*/  IMAD.MOV.U32 R31, RZ, RZ, -0x1 ;  /* 0xffffffffff1f7424 */ /* 0x000fce00078e00ff */
[----:B01-34-:R-:W-:Y:S05]  /*6b00*/  WARPSYNC.COLLECTIVE R31, `(.L_x_43032) ;  /* 0x000000001f087348 */ /* 0x01bfea0003c00000 */
[----:B-1----:R1:W2:Y:S02]  /*6b10*/  SHFL.IDX P6, R31, R60, R30, R42 ;  /* 0x0000001e3c1f7389 */ /* 0x0022a400000c002a */
[----:B01234-:R-:W-:Y:S05]  /*6b20*/  ENDCOLLECTIVE ;  /* 0x000000000000791b */ /* 0x01ffea0003800000 */
.L_x_43032:
[----:B------:R-:W-:Y:S05]  /*6b30*/  BSYNC B1 ;  /* 0x0000000000017941 */ /* 0x000fea0003800000 */
.L_x_43031:
[----:B------:R-:W-:Y:S05]  /*6b40*/  BRA `(.L_x_43033) ;  /* 0xffffffd000e07947 */ /* 0x000fea000383ffff */
.L_x_42893:
[----:B------:R-:W-:Y:S01]  /*6b50*/  BSSY B1, `(.L_x_43034) ;  /* 0x0000006000017945 */ /* 0x000fe20003800000 */
[----:B------:R-:W-:Y:S01]  /*6b60*/  MOV R30, R38 ;  /* 0x00000026001e7202 */ /* 0x000fe20000000f00 */
[----:B------:R-:W-:-:S07]  /*6b70*/  IMAD.MOV.U32 R31, RZ, RZ, -0x1 ;  /* 0xffffffffff1f7424 */ /* 0x000fce00078e00ff */
[----:B01-34-:R-:W-:Y:S05]  /*6b80*/  WARPSYNC.COLLECTIVE R31, `(.L_x_43035) ;  /* 0x000000001f087348 */ /* 0x01bfea0003c00000 */
[----:B-1----:R1:W2:Y:S02]  /*6b90*/  SHFL.IDX P6, R31, R60, R30, R42 ;  /* 0x0000001e3c1f7389 */ /* 0x0022a400000c002a */
[----:B01234-:R-:W-:Y:S05]  /*6ba0*/  ENDCOLLECTIVE ;  /* 0x000000000000791b */ /* 0x01ffea0003800000 */
.L_x_43035:
[----:B------:R-:W-:Y:S05]  /*6bb0*/  BSYNC B1 ;  /* 0x0000000000017941 */ /* 0x000fea0003800000 */
.L_x_43034:
[----:B------:R-:W-:Y:S05]  /*6bc0*/  BRA `(.L_x_43036) ;  /* 0xffffffd000d47947 */ /* 0x000fea000383ffff */
.L_x_42895:
[----:B------:R-:W-:Y:S01]  /*6bd0*/  BSSY B1, `(.L_x_43037) ;  /* 0x0000006000017945 */ /* 0x000fe20003800000 */
[----:B------:R-:W-:Y:S02]  /*6be0*/  IMAD.MOV.U32 R30, RZ, RZ, R37 ;  /* 0x000000ffff1e7224 */ /* 0x000fe400078e0025 */
[----:B------:R-:W-:-:S07]  /*6bf0*/  IMAD.MOV.U32 R31, RZ, RZ, -0x1 ;  /* 0xffffffffff1f7424 */ /* 0x000fce00078e00ff */
[----:B01-34-:R-:W-:Y:S05]  /*6c00*/  WARPSYNC.COLLECTIVE R31, `(.L_x_43038) ;  /* 0x000000001f087348 */ /* 0x01bfea0003c00000 */
[----:B-1----:R1:W2:Y:S02]  /*6c10*/  SHFL.IDX P6, R31, R60, R30, R42 ;  /* 0x0000001e3c1f7389 */ /* 0x0022a400000c002a */
[----:B01234-:R-:W-:Y:S05]  /*6c20*/  ENDCOLLECTIVE ;  /* 0x000000000000791b */ /* 0x01ffea0003800000 */
.L_x_43038:
[----:B------:R-:W-:Y:S05]  /*6c30*/  BSYNC B1 ;  /* 0x0000000000017941 */ /* 0x000fea0003800000 */
.L_x_43037:
[----:B------:R-:W-:Y:S05]  /*6c40*/  BRA `(.L_x_43039) ;  /* 0xffffffd000c87947 */ /* 0x000fea000383ffff */
.L_x_42897:
[----:B------:R-:W-:Y:S01]  /*6c50*/  BSSY B1, `(.L_x_43040) ;  /* 0x0000006000017945 */ /* 0x000fe20003800000 */
[----:B------:R-:W-:Y:S02]  /*6c60*/  IMAD.MOV.U32 R30, RZ, RZ, R36 ;  /* 0x000000ffff1e7224 */ /* 0x000fe400078e0024 */
[----:B------:R-:W-:-:S07]  /*6c70*/  IMAD.MOV.U32 R31, RZ, RZ, -0x1 ;  /* 0xffffffffff1f7424 */ /* 0x000fce00078e00ff */
[----:B01-34-:R-:W-:Y:S05]  /*6c80*/  WARPSYNC.COLLECTIVE R31, `(.L_x_43041) ;  /* 0x000000001f087348 */ /* 0x01bfea0003c00000 */
[----:B-1----:R1:W2:Y:S02]  /*6c90*/  SHFL.IDX P6, R31, R60, R30, R42 ;  /* 0x0000001e3c1f7389 */ /* 0x0022a400000c002a */
[----:B01234-:R-:W-:Y:S05]  /*6ca0*/  ENDCOLLECTIVE ;  /* 0x000000000000791b */ /* 0x01ffea0003800000 */
.L_x_43041:
[----:B------:R-:W-:Y:S05]  /*6cb0*/  BSYNC B1 ;  /* 0x0000000000017941 */ /* 0x000fea0003800000 */
.L_x_43040:
[----:B------:R-:W-:Y:S05]  /*6cc0*/  BRA `(.L_x_43042) ;  /* 0xffffffd000c47947 */ /* 0x000fea000383ffff */
.L_x_42899:
[----:B------:R-:W-:Y:S01]  /*6cd0*/  BSSY B1, `(.L_x_43043) ;  /* 0x0000006000017945 */ /* 0x000fe20003800000 */
[----:B------:R-:W-:Y:S02]  /*6ce0*/  IMAD.MOV.U32 R30, RZ, RZ, R35 ;  /* 0x000000ffff1e7224 */ /* 0x000fe400078e0023 */
[----:B------:R-:W-:-:S07]  /*6cf0*/  IMAD.MOV.U32 R31, RZ, RZ, -0x1 ;  /* 0xffffffffff1f7424 */ /* 0x000fce00078e00ff */
[----:B01-34-:R-:W-:Y:S05]  /*6d00*/  WARPSYNC.COLLECTIVE R31, `(.L_x_43044) ;  /* 0x000000001f087348 */ /* 0x01bfea0003c00000 */
[----:B-1----:R1:W2:Y:S02]  /*6d10*/  SHFL.IDX P6, R31, R60, R30, R42 ;  /* 0x0000001e3c1f7389 */ /* 0x0022a400000c002a */
[----:B01234-:R-:W-:Y:S05]  /*6d20*/  ENDCOLLECTIVE ;  /* 0x000000000000791b */ /* 0x01ffea0003800000 */
.L_x_43044:
[----:B------:R-:W-:Y:S05]  /*6d30*/  BSYNC B1 ;  /* 0x0000000000017941 */ /* 0x000fea0003800000 */
.L_x_43043:
[----:B------:R-:W-:Y:S05]  /*6d40*/  BRA `(.L_x_43045) ;  /* 0xffffffd000bc7947 */ /* 0x000fea000383ffff */
.L_x_42901:
[----:B------:R-:W-:Y:S01]  /*6d50*/  BSSY B1, `(.L_x_43046) ;  /* 0x0000006000017945 */ /* 0x000fe20003800000 */
[----:B------:R-:W-:Y:S01]  /*6d60*/  IMAD.MOV.U32 R30, RZ, RZ, R34 ;  /* 0x000000ffff1e7224 */ /* 0x000fe200078e0022 */
[----:B------:R-:W-:-:S07]  /*6d70*/  MOV R31, 0xffffffff ;  /* 0xffffffff001f7802 */ /* 0x000fce0000000f00 */
[----:B01-34-:R-:W-:Y:S05]  /*6d80*/  WARPSYNC.COLLECTIVE R31, `(.L_x_43047) ;  /* 0x000000001f087348 */ /* 0x01bfea0003c00000 */
[----:B-1----:R1:W2:Y:S02]  /*6d90*/  SHFL.IDX P6, R31, R60, R30, R42 ;  /* 0x0000001e3c1f7389 */ /* 0x0022a400000c002a */
[----:B01234-:R-:W-:Y:S05]  /*6da0*/  ENDCOLLECTIVE ;  /* 0x000000000000791b */ /* 0x01ffea0003800000 */
.L_x_43047:
[----:B------:R-:W-:Y:S05]  /*6db0*/  BSYNC B1 ;  /* 0x0000000000017941 */ /* 0x000fea0003800000 */
.L_x_43046:
[----:B------:R-:W-:Y:S05]  /*6dc0*/  BRA `(.L_x_43048) ;  /* 0xffffffd000b47947 */ /* 0x000fea000383ffff */
.L_x_42903:
[----:B------:R-:W-:Y:S01]  /*6dd0*/  BSSY B1, `(.L_x_43049) ;  /* 0x0000006000017945 */ /* 0x000fe20003800000 */
[----:B------:R-:W-:Y:S02]  /*6de0*/  IMAD.MOV.U32 R30, RZ, RZ, R33 ;  /* 0x000000ffff1e7224 */ /* 0x000fe400078e0021 */
[----:B------:R-:W-:-:S07]  /*6df0*/  IMAD.MOV.U32 R31, RZ, RZ, -0x1 ;  /* 0xffffffffff1f7424 */ /* 0x000fce00078e00ff */
[----:B01-34-:R-:W-:Y:S05]  /*6e00*/  WARPSYNC.COLLECTIVE R31, `(.L_x_43050) ;  /* 0x000000001f087348 */ /* 0x01bfea0003c00000 */
[----:B-1----:R1:W2:Y:S02]  /*6e10*/  SHFL.IDX P6, R31, R60, R30, R42 ;  /* 0x0000001e3c1f7389 */ /* 0x0022a400000c002a */
[----:B01234-:R-:W-:Y:S05]  /*6e20*/  ENDCOLLECTIVE ;  /* 0x000000000000791b */ /* 0x01ffea0003800000 */
.L_x_43050:
[----:B------:R-:W-:Y:S05]  /*6e30*/  BSYNC B1 ;  /* 0x0000000000017941 */ /* 0x000fea0003800000 */
.L_x_43049:
[----:B------:R-:W-:Y:S05]  /*6e40*/  BRA `(.L_x_43051) ;  /* 0xffffffd000ac7947 */ /* 0x000fea000383ffff */
.L_x_42905:
[----:B------:R-:W-:Y:S01]  /*6e50*/  BSSY B1, `(.L_x_43052) ;  /* 0x0000006000017945 */ /* 0x000fe20003800000 */
[----:B------:R-:W-:Y:S02]  /*6e60*/  IMAD.MOV.U32 R30, RZ, RZ, R32 ;  /* 0x000000ffff1e7224 */ /* 0x000fe400078e0020 */
[----:B------:R-:W-:-:S07]  /*6e70*/  IMAD.MOV.U32 R31, RZ, RZ, -0x1 ;  /* 0xffffffffff1f7424 */ /* 0x000fce00078e00ff */
[----:B01-34-:R-:W-:Y:S05]  /*6e80*/  WARPSYNC.COLLECTIVE R31, `(.L_x_43053) ;  /* 0x000000001f087348 */ /* 0x01bfea0003c00000 */
[----:B-1----:R1:W2:Y:S02]  /*6e90*/  SHFL.IDX P6, R31, R60, R30, R42 ;  /* 0x0000001e3c1f7389 */ /* 0x0022a400000c002a */
[----:B01234-:R-:W-:Y:S05]  /*6ea0*/  ENDCOLLECTIVE ;  /* 0x000000000000791b */ /* 0x01ffea0003800000 */
.L_x_43053:
[----:B------:R-:W-:Y:S05]  /*6eb0*/  BSYNC B1 ;  /* 0x0000000000017941 */ /* 0x000fea0003800000 */
.L_x_43052:
[----:B------:R-:W-:Y:S05]  /*6ec0*/  BRA `(.L_x_43054) ;  /* 0xffffffd000a47947 */ /* 0x000fea000383ffff */
.L_x_42907:
[----:B------:R-:W-:Y:S01]  /*6ed0*/  BSSY B1, `(.L_x_43055) ;  /* 0x0000006000017945 */ /* 0x000fe20003800000 */
[----:B------:R-:W-:Y:S02]  /*6ee0*/  IMAD.MOV.U32 R30, RZ, RZ, R29 ;  /* 0x000000ffff1e7224 */ /* 0x000fe400078e001d */
[----:B------:R-:W-:-:S07]  /*6ef0*/  IMAD.MOV.U32 R31, RZ, RZ, -0x1 ;  /* 0xffffffffff1f7424 */ /* 0x000fce00078e00ff */
[----:B01-34-:R-:W-:Y:S05]  /*6f00*/  WARPSYNC.COLLECTIVE R31, `(.L_x_43056) ;  /* 0x000000001f087348 */ /* 0x01bfea0003c00000 */
[----:B-1----:R1:W2:Y:S02]  /*6f10*/  SHFL.IDX P6, R31, R60, R30, R42 ;  /* 0x0000001e3c1f7389 */ /* 0x0022a400000c002a */
[----:B01234-:R-:W-:Y:S05]  /*6f20*/  ENDCOLLECTIVE ;  /* 0x000000000000791b */ /* 0x01ffea0003800000 */
.L_x_43056:
[----:B------:R-:W-:Y:S05]  /*6f30*/  BSYNC B1 ;  /* 0x0000000000017941 */ /* 0x000fea0003800000 */
.L_x_43055:
[----:B------:R-:W-:Y:S05]  /*6f40*/  BRA `(.L_x_43057) ;  /* 0xffffffd0009c7947 */ /* 0x000fea000383ffff */
.L_x_42909:
[----:B------:R-:W-:Y:S01]  /*6f50*/  BSSY B1, `(.L_x_43058) ;  /* 0x0000006000017945 */ /* 0x000fe20003800000 */
[----:B------:R-:W-:Y:S02]  /*6f60*/  IMAD.MOV.U32 R30, RZ, RZ, R28 ;  /* 0x000000ffff1e7224 */ /* 0x000fe400078e001c */
[----:B------:R-:W-:-:S07]  /*6f70*/  IMAD.MOV.U32 R31, RZ, RZ, -0x1 ;  /* 0xffffffffff1f7424 */ /* 0x000fce00078e00ff */
[----:B01-34-:R-:W-:Y:S05]  /*6f80*/  WARPSYNC.COLLECTIVE R31, `(.L_x_43059) ;  /* 0x000000001f087348 */ /* 0x01bfea0003c00000 */
[----:B-1----:R1:W2:Y:S02]  /*6f90*/  SHFL.IDX P6, R31, R60, R30, R42 ;  /* 0x0000001e3c1f7389 */ /* 0x0022a400000c002a */
[----:B01234-:R-:W-:Y:S05]  /*6fa0*/  ENDCOLLECTIVE ;  /* 0x000000000000791b */ /* 0x01ffea0003800000 */
.L_x_43059:
[----:B------:R-:W-:Y:S05]  /*6fb0*/  BSYNC B1 ;  /* 0x0000000000017941 */ /* 0x000fea0003800000 */
.L_x_43058:
[----:B------:R-:W-:Y:S05]  /*6fc0*/  BRA `(.L_x_43060) ;  /* 0xffffffd000947947 */ /* 0x000fea000383ffff */
.L_x_42911:
[----:B------:R-:W-:Y:S01]  /*6fd0*/  BSSY B1, `(.L_x_43061) ;  /* 0x0000006000017945 */ /* 0x000fe20003800000 */
[----:B------:R-:W-:Y:S01]  /*6fe0*/  MOV R30, R27 ;  /* 0x0000001b001e7202 */ /* 0x000fe20000000f00 */
[----:B------:R-:W-:-:S07]  /*6ff0*/  IMAD.MOV.U32 R31, RZ, RZ, -0x1 ;  /* 0xffffffffff1f7424 */ /* 0x000fce00078e00ff */
[----:B01-34-:R-:W-:Y:S05]  /*7000*/  WARPSYNC.COLLECTIVE R31, `(.L_x_43062) ;  /* 0x000000001f087348 */ /* 0x01bfea0003c00000 */
[----:B-1----:R1:W2:Y:S02]  /*7010*/  SHFL.IDX P6, R31, R60, R30, R42 ;  /* 0x0000001e3c1f7389 */ /* 0x0022a400000c002a */
[----:B01234-:R-:W-:Y:S05]  /*7020*/  ENDCOLLECTIVE ;  /* 0x000000000000791b */ /* 0x01ffea0003800000 */
.L_x_43062:
[----:B------:R-:W-:Y:S05]  /*7030*/  BSYNC B1 ;  /* 0x0000000000017941 */ /* 0x000fea0003800000 */
.L_x_43061:
[----:B------:R-:W-:Y:S05]  /*7040*/  BRA `(.L_x_43063) ;  /* 0xffffffd0008c7947 */ /* 0x000fea000383ffff */
.L_x_42913:
[----:B------:R-:W-:Y:S01]  /*7050*/  BSSY B1, `(.L_x_43064) ;  /* 0x0000006000017945 */ /* 0x000fe20003800000 */
[----:B------:R-:W-:Y:S02]  /*7060*/  IMAD.MOV.U32 R30, RZ, RZ, R26 ;  /* 0x000000ffff1e7224 */ /* 0x000fe400078e001a */
[----:B------:R-:W-:-:S07]  /*7070*/  IMAD.MOV.U32 R31, RZ, RZ, -0x1 ;  /* 0xffffffffff1f7424 */ /* 0x000fce00078e00ff */
[----:B01-34-:R-:W-:Y:S05]  /*7080*/  WARPSYNC.COLLECTIVE R31, `(.L_x_43065) ;  /* 0x000000001f087348 */ /* 0x01bfea0003c00000 */
[----:B-1----:R1:W2:Y:S02]  /*7090*/  SHFL.IDX P6, R31, R60, R30, R42 ;  /* 0x0000001e3c1f7389 */ /* 0x0022a400000c002a */
[----:B01234-:R-:W-:Y:S05]  /*70a0*/  ENDCOLLECTIVE ;  /* 0x000000000000791b */ /* 0x01ffea0003800000 */
.L_x_43065:
[----:B------:R-:W-:Y:S05]  /*70b0*/  BSYNC B1 ;  /* 0x0000000000017941 */ /* 0x000fea0003800000 */
.L_x_43064:
[----:B------:R-:W-:Y:S05]  /*70c0*/  BRA `(.L_x_43066) ;  /* 0xffffffd000847947 */ /* 0x000fea000383ffff */
.L_x_42915:
[----:B------:R-:W-:Y:S01]  /*70d0*/  BSSY B1, `(.L_x_43067) ;  /* 0x0000006000017945 */ /* 0x000fe20003800000 */
[----:B------:R-:W-:Y:S02]  /*70e0*/  IMAD.MOV.U32 R30, RZ, RZ, R25 ;  /* 0x000000ffff1e7224 */ /* 0x000fe400078e0019 */
[----:B------:R-:W-:-:S07]  /*70f0*/  IMAD.MOV.U32 R31, RZ, RZ, -0x1 ;  /* 0xffffffffff1f7424 */ /* 0x000fce00078e00ff */
[----:B01-34-:R-:W-:Y:S05]  /*7100*/  WARPSYNC.COLLECTIVE R31, `(.L_x_43068) ;  /* 0x000000001f087348 */ /* 0x01bfea0003c00000 */
[----:B-1----:R1:W2:Y:S02]  /*7110*/  SHFL.IDX P6, R31, R60, R30, R42 ;  /* 0x0000001e3c1f7389 */ /* 0x0022a400000c002a */
[----:B01234-:R-:W-:Y:S05]  /*7120*/  ENDCOLLECTIVE ;  /* 0x000000000000791b */ /* 0x01ffea0003800000 */
.L_x_43068:
[----:B------:R-:W-:Y:S05]  /*7130*/  BSYNC B1 ;  /* 0x0000000000017941 */ /* 0x000fea0003800000 */
.L_x_43067:
[----:B------:R-:W-:Y:S05]  /*7140*/  BRA `(.L_x_43069) ;  /* 0xffffffd0007c7947 */ /* 0x000fea000383ffff */
.L_x_42936:
[----:B------:R-:W-:Y:S02]  /*7150*/  IMAD.MOV.U32 R31, RZ, RZ, -0x1 ;  /* 0xffffffffff1f7424 */ /* 0x000fe400078e00ff */
[----:B------:R-:W-:-:S07]  /*7160*/  IMAD.MOV.U32 R30, RZ, RZ, R37 ;  /* 0x000000ffff1e7224 */ /* 0x000fce00078e0025 */
[----:B01-3--:R-:W-:Y:S05]  /*7170*/  WARPSYNC.COLLECTIVE R31, `(.L_x_43070) ;  /* 0x000000001f087348 */ /* 0x00bfea0003c00000 */
[----:B0-----:R0:W2:Y:S02]  /*7180*/  SHFL.IDX P6, R31, R60, R30, R42 ;  /* 0x0000001e3c1f7389 */ /* 0x0010a400000c002a */
[----:B0123--:R-:W-:Y:S05]  /*7190*/  ENDCOLLECTIVE ;  /* 0x000000000000791b */ /* 0x00ffea0003800000 */
.L_x_43070:
[----:B------:R-:W-:Y:S01]  /*71a0*/  IMAD.MOV.U32 R39, RZ, RZ, R31 ;  /* 0x000000ffff277224 */ /* 0x000fe200078e001f */
[----:B------:R-:W-:Y:S06]  /*71b0*/  BRA `(.L_x_43071) ;  /* 0xffffffe000f47947 */ /* 0x000fec000383ffff */
.L_x_42938:
[----:B------:R-:W-:Y:S01]  /*71c0*/  BSSY B0, `(.L_x_43072) ;  /* 0x0000006000007945 */ /* 0x000fe20003800000 */
[----:B------:R-:W-:Y:S01]  /*71d0*/  MOV R30, R5 ;  /* 0x00000005001e7202 */ /* 0x000fe20000000f00 */
[----:B------:R-:W-:-:S07]  /*71e0*/  IMAD.MOV.U32 R31, RZ, RZ, -0x1 ;  /* 0xffffffffff1f7424 */ /* 0x000fce00078e00ff */
[----:B01-3--:R-:W-:Y:S05]  /*71f0*/  WARPSYNC.COLLECTIVE R31, `(.L_x_43073) ;  /* 0x000000001f087348 */ /* 0x00bfea0003c00000 */
[----:B0-----:R0:W2:Y:S02]  /*7200*/  SHFL.IDX P6, R31, R60, R30, R42 ;  /* 0x0000001e3c1f7389 */ /* 0x0010a400000c002a */
[----:B0123--:R-:W-:Y:S05]  /*7210*/  ENDCOLLECTIVE ;  /* 0x000000000000791b */ /* 0x00ffea0003800000 */
.L_x_43073:
[----:B------:R-:W-:Y:S05]  /*7220*/  BSYNC B0 ;  /* 0x0000000000007941 */ /* 0x000fea0003800000 */
.L_x_43072:
[----:B------:R-:W-:Y:S05]  /*7230*/  BRA `(.L_x_43074) ;  /* 0xffffffe000e87947 */ /* 0x000fea000383ffff */
.L_x_42940:
[----:B------:R-:W-:Y:S01]  /*7240*/  BSSY B0, `(.L_x_43075) ;  /* 0x0000006000007945 */ /* 0x000fe20003800000 */
[----:B------:R-:W-:Y:S02]  /*7250*/  IMAD.MOV.U32 R30, RZ, RZ, R7 ;  /* 0x000000ffff1e7224 */ /* 0x000fe400078e0007 */
[----:B------:R-:W-:-:S07]  /*7260*/  IMAD.MOV.U32 R31, RZ, RZ, -0x1 ;  /* 0xffffffffff1f7424 */ /* 0x000fce00078e00ff */
[----:B01-3--:R-:W-:Y:S05]  /*7270*/  WARPSYNC.COLLECTIVE R31, `(.L_x_43076) ;  /* 0x000000001f087348 */ /* 0x00bfea0003c00000 */
[----:B0-----:R0:W2:Y:S02]  /*7280*/  SHFL.IDX P6, R31, R60, R30, R42 ;  /* 0x0000001e3c1f7389 */ /* 0x0010a400000c002a */
[----:B0123--:R-:W-:Y:S05]  /*7290*/  ENDCOLLECTIVE ;  /* 0x000000000000791b */ /* 0x00ffea0003800000 */
.L_x_43076:
[----:B------:R-:W-:Y:S05]  /*72a0*/  BSYNC B0 ;  /* 0x0000000000007941 */ /* 0x000fea0003800000 */
.L_x_43075:
[----:B------:R-:W-:Y:S05]  /*72b0*/  BRA `(.L_x_43077) ;  /* 0xffffffe000dc7947 */ /* 0x000fea000383ffff */
.L_x_42942:
[----:B------:R-:W-:Y:S01]  /*72c0*/  BSSY B0, `(.L_x_43078) ;  /* 0x0000006000007945 */ /* 0x000fe20003800000 */
[----:B------:R-:W-:Y:S02]  /*72d0*/  IMAD.MOV.U32 R30, RZ, RZ, R9 ;  /* 0x000000ffff1e7224 */ /* 0x000fe400078e0009 */
[----:B------:R-:W-:-:S07]  /*72e0*/  IMAD.MOV.U32 R31, RZ, RZ, -0x1 ;  /* 0xffffffffff1f7424 */ /* 0x000fce00078e00ff */
[----:B01-3--:R-:W-:Y:S05]  /*72f0*/  WARPSYNC.COLLECTIVE R31, `(.L_x_43079) ;  /* 0x000000001f087348 */ /* 0x00bfea0003c00000 */
[----:B0-----:R0:W2:Y:S02]  /*7300*/  SHFL.IDX P6, R31, R60, R30, R42 ;  /* 0x0000001e3c1f7389 */ /* 0x0010a400000c002a */
[----:B0123--:R-:W-:Y:S05]  /*7310*/  ENDCOLLECTIVE ;  /* 0x000000000000791b */ /* 0x00ffea0003800000 */
.L_x_43079:
[----:B------:R-:W-:Y:S05]  /*7320*/  BSYNC B0 ;  /* 0x0000000000007941 */ /* 0x000fea0003800000 */
.L_x_43078:
[----:B------:R-:W-:Y:S05]  /*7330*/  BRA `(.L_x_43080) ;  /* 0xffffffe000d07947 */ /* 0x000fea000383ffff */
.L_x_42944:
[----:B------:R-:W-:Y:S01]  /*7340*/  BSSY B0, `(.L_x_43081) ;  /* 0x0000006000007945 */ /* 0x000fe20003800000 */
[----:B------:R-:W-:Y:S02]  /*7350*/  IMAD.MOV.U32 R30, RZ, RZ, R11 ;  /* 0x000000ffff1e7224 */ /* 0x000fe400078e000b */
[----:B------:R-:W-:-:S07]  /*7360*/  IMAD.MOV.U32 R31, RZ, RZ, -0x1 ;  /* 0xffffffffff1f7424 */ /* 0x000fce00078e00ff */
[----:B01-3--:R-:W-:Y:S05]  /*7370*/  WARPSYNC.COLLECTIVE R31, `(.L_x_43082) ;  /* 0x000000001f087348 */ /* 0x00bfea0003c00000 */
[----:B0-----:R0:W2:Y:S02]  /*7380*/  SHFL.IDX P6, R31, R60, R30, R42 ;  /* 0x0000001e3c1f7389 */ /* 0x0010a400000c002a */
[----:B0123--:R-:W-:Y:S05]  /*7390*/  ENDCOLLECTIVE ;  /* 0x000000000000791b */ /* 0x00ffea0003800000 */
.L_x_43082:
[----:B------:R-:W-:Y:S05]  /*73a0*/  BSYNC B0 ;  /* 0x0000000000007941 */ /* 0x000fea0003800000 */
.L_x_43081:
[----:B------:R-:W-:Y:S05]  /*73b0*/  BRA `(.L_x_43083) ;  /* 0xffffffe000c47947 */ /* 0x000fea000383ffff */
.L_x_42946:
[----:B------:R-:W-:Y:S01]  /*73c0*/  BSSY B0, `(.L_x_43084) ;  /* 0x0000006000007945 */ /* 0x000fe20003800000 */
[----:B------:R-:W-:Y:S01]  /*73d0*/  IMAD.MOV.U32 R30, RZ, RZ, R13 ;  /* 0x000000ffff1e7224 */ /* 0x000fe200078e000d */
[----:B------:R-:W-:-:S07]  /*73e0*/  MOV R31, 0xffffffff ;  /* 0xffffffff001f7802 */ /* 0x000fce0000000f00 */
[----:B01-3--:R-:W-:Y:S05]  /*73f0*/  WARPSYNC.COLLECTIVE R31, `(.L_x_43085) ;  /* 0x000000001f087348 */ /* 0x00bfea0003c00000 */
[----:B0-----:R0:W2:Y:S02]  /*7400*/  SHFL.IDX P6, R31, R60, R30, R42 ;  /* 0x0000001e3c1f7389 */ /* 0x0010a400000c002a */
[----:B0123--:R-:W-:Y:S05]  /*7410*/  ENDCOLLECTIVE ;  /* 0x000000000000791b */ /* 0x00ffea0003800000 */
.L_x_43085:
[----:B------:R-:W-:Y:S05]  /*7420*/  BSYNC B0 ;  /* 0x0000000000007941 */ /* 0x000fea0003800000 */
.L_x_43084:
[----:B------:R-:W-:Y:S05]  /*7430*/  BRA `(.L_x_43086) ;  /* 0xffffffe000c07947 */ /* 0x000fea000383ffff */
.L_x_42948:
[----:B------:R-:W-:Y:S01]  /*7440*/  BSSY B0, `(.L_x_43087) ;  /* 0x0000006000007945 */ /* 0x000fe20003800000 */
[----:B------:R-:W-:Y:S02]  /*7450*/  IMAD.MOV.U32 R30, RZ, RZ, R15 ;  /* 0x000000ffff1e7224 */ /* 0x000fe400078e000f */
[----:B------:R-:W-:-:S07]  /*7460*/  IMAD.MOV.U32 R31, RZ, RZ, -0x1 ;  /* 0xffffffffff1f7424 */ /* 0x000fce00078e00ff */
[----:B01-3--:R-:W-:Y:S05]  /*7470*/  WARPSYNC.COLLECTIVE R31, `(.L_x_43088) ;  /* 0x000000001f087348 */ /* 0x00bfea0003c00000 */
[----:B0-----:R0:W2:Y:S02]  /*7480*/  SHFL.IDX P6, R31, R60, R30, R42 ;  /* 0x0000001e3c1f7389 */ /* 0x0010a400000c002a */
[----:B0123--:R-:W-:Y:S05]  /*7490*/  ENDCOLLECTIVE ;  /* 0x000000000000791b */ /* 0x00ffea0003800000 */
.L_x_43088:
[----:B------:R-:W-:Y:S05]  /*74a0*/  BSYNC B0 ;  /* 0x0000000000007941 */ /* 0x000fea0003800000 */
.L_x_43087:
[----:B------:R-:W-:Y:S05]  /*74b0*/  BRA `(.L_x_43089) ;  /* 0xffffffe000b87947 */ /* 0x000fea000383ffff */
.L_x_42950:
[----:B------:R-:W-:Y:S01]  /*74c0*/  BSSY B0, `(.L_x_43090) ;  /* 0x0000006000007945 */ /* 0x000fe20003800000 */
[----:B------:R-:W-:Y:S02]  /*74d0*/  IMAD.MOV.U32 R30, RZ, RZ, R17 ;  /* 0x000000ffff1e7224 */ /* 0x000fe400078e0011 */
[----:B------:R-:W-:-:S07]  /*74e0*/  IMAD.MOV.U32 R31, RZ, RZ, -0x1 ;  /* 0xffffffffff1f7424 */ /* 0x000fce00078e00ff */
[----:B01-3--:R-:W-:Y:S05]  /*74f0*/  WARPSYNC.COLLECTIVE R31, `(.L_x_43091) ;  /* 0x000000001f087348 */ /* 0x00bfea0003c00000 */
[----:B0-----:R0:W2:Y:S02]  /*7500*/  SHFL.IDX P6, R31, R60, R30, R42 ;  /* 0x0000001e3c1f7389 */ /* 0x0010a400000c002a */
[----:B0123--:R-:W-:Y:S05]  /*7510*/  ENDCOLLECTIVE ;  /* 0x000000000000791b */ /* 0x00ffea0003800000 */
.L_x_43091:
[----:B------:R-:W-:Y:S05]  /*7520*/  BSYNC B0 ;  /* 0x0000000000007941 */ /* 0x000fea0003800000 */
.L_x_43090:
[----:B------:R-:W-:Y:S05]  /*7530*/  BRA `(.L_x_43092) ;  /* 0xffffffe000b07947 */ /* 0x000fea000383ffff */
.L_x_42952:
[----:B------:R-:W-:Y:S01]  /*7540*/  BSSY B0, `(.L_x_43093) ;  /* 0x0000006000007945 */ /* 0x000fe20003800000 */
[----:B------:R-:W-:Y:S02]  /*7550*/  IMAD.MOV.U32 R30, RZ, RZ, R19 ;  /* 0x000000ffff1e7224 */ /* 0x000fe400078e0013 */
[----:B------:R-:W-:-:S07]  /*7560*/  IMAD.MOV.U32 R31, RZ, RZ, -0x1 ;  /* 0xffffffffff1f7424 */ /* 0x000fce00078e00ff */
[----:B01-3--:R-:W-:Y:S05]  /*7570*/  WARPSYNC.COLLECTIVE R31, `(.L_x_43094) ;  /* 0x000000001f087348 */ /* 0x00bfea0003c00000 */
[----:B0-----:R0:W2:Y:S02]  /*7580*/  SHFL.IDX P6, R31, R60, R30, R42 ;  /* 0x0000001e3c1f7389 */ /* 0x0010a400000c002a */
[----:B0123--:R-:W-:Y:S05]  /*7590*/  ENDCOLLECTIVE ;  /* 0x000000000000791b */ /* 0x00ffea0003800000 */
.L_x_43094:
[----:B------:R-:W-:Y:S05]  /*75a0*/  BSYNC B0 ;  /* 0x0000000000007941 */ /* 0x000fea0003800000 */
.L_x_43093:
[----:B------:R-:W-:Y:S05]  /*75b0*/  BRA `(.L_x_43095) ;  /* 0xffffffe000a87947 */ /* 0x000fea000383ffff */
.L_x_42954:
[----:B------:R-:W-:Y:S01]  /*75c0*/  BSSY B0, `(.L_x_43096) ;  /* 0x0000006000007945 */ /* 0x000fe20003800000 */
[----:B------:R-:W-:Y:S02]  /*75d0*/  IMAD.MOV.U32 R30, RZ, RZ, R21 ;  /* 0x000000ffff1e7224 */ /* 0x000fe400078e0015 */
[----:B------:R-:W-:-:S07]  /*75e0*/  IMAD.MOV.U32 R31, RZ, RZ, -0x1 ;  /* 0xffffffffff1f7424 */ /* 0x000fce00078e00ff */
[----:B01-3--:R-:W-:Y:S05]  /*75f0*/  WARPSYNC.COLLECTIVE R31, `(.L_x_43097) ;  /* 0x000000001f087348 */ /* 0x00bfea0003c00000 */
[----:B0-----:R0:W2:Y:S02]  /*7600*/  SHFL.IDX P6, R31, R60, R30, R42 ;  /* 0x0000001e3c1f7389 */ /* 0x0010a400000c002a */
[----:B0123--:R-:W-:Y:S05]  /*7610*/  ENDCOLLECTIVE ;  /* 0x000000000000791b */ /* 0x00ffea0003800000 */
.L_x_43097:
[----:B------:R-:W-:Y:S05]  /*7620*/  BSYNC B0 ;  /* 0x0000000000007941 */ /* 0x000fea0003800000 */
.L_x_43096:
[----:B------:R-:W-:Y:S05]  /*7630*/  BRA `(.L_x_43098) ;  /* 0xffffffe000a07947 */ /* 0x000fea000383ffff */
.L_x_42956:
[----:B------:R-:W-:Y:S01]  /*7640*/  BSSY B0, `(.L_x_43099) ;  /* 0x0000006000007945 */ /* 0x000fe20003800000 */
[----:B------:R-:W-:Y:S01]  /*7650*/  MOV R30, R23 ;  /* 0x00000017001e7202 */ /* 0x000fe20000000f00 */
[----:B------:R-:W-:-:S07]  /*7660*/  IMAD.MOV.U32 R31, RZ, RZ, -0x1 ;  /* 0xffffffffff1f7424 */ /* 0x000fce00078e00ff */
[----:B01-3--:R-:W-:Y:S05]  /*7670*/  WARPSYNC.COLLECTIVE R31, `(.L_x_43100) ;  /* 0x000000001f087348 */ /* 0x00bfea0003c00000 */
[----:B0-----:R0:W2:Y:S02]  /*7680*/  SHFL.IDX P6, R31, R60, R30, R42 ;  /* 0x0000001e3c1f7389 */ /* 0x0010a400000c002a */
[----:B0123--:R-:W-:Y:S05]  /*7690*/  ENDCOLLECTIVE ;  /* 0x000000000000791b */ /* 0x00ffea0003800000 */
.L_x_43100:
[----:B------:R-:W-:Y:S05]  /*76a0*/  BSYNC B0 ;  /* 0x0000000000007941 */ /* 0x000fea0003800000 */
.L_x_43099:
[----:B------:R-:W-:Y:S05]  /*76b0*/  BRA `(.L_x_43101) ;  /* 0xffffffe000987947 */ /* 0x000fea000383ffff */
.L_x_42958:
[----:B------:R-:W-:Y:S01]  /*76c0*/  BSSY B0, `(.L_x_43102) ;  /* 0x0000006000007945 */ /* 0x000fe20003800000 */
[----:B------:R-:W-:Y:S02]  /*76d0*/  IMAD.MOV.U32 R30, RZ, RZ, R25 ;  /* 0x000000ffff1e7224 */ /* 0x000fe400078e0019 */
[----:B------:R-:W-:-:S07]  /*76e0*/  IMAD.MOV.U32 R31, RZ, RZ, -0x1 ;  /* 0xffffffffff1f7424 */ /* 0x000fce00078e00ff */
[----:B01-3--:R-:W-:Y:S05]  /*76f0*/  WARPSYNC.COLLECTIVE R31, `(.L_x_43103) ;  /* 0x000000001f087348 */ /* 0x00bfea0003c00000 */
[----:B0-----:R0:W2:Y:S02]  /*7700*/  SHFL.IDX P6, R31, R60, R30, R42 ;  /* 0x0000001e3c1f7389 */ /* 0x0010a400000c002a */
[----:B0123--:R-:W-:Y:S05]  /*7710*/  ENDCOLLECTIVE ;  /* 0x000000000000791b */ /* 0x00ffea0003800000 */
.L_x_43103:
[----:B------:R-:W-:Y:S05]  /*7720*/  BSYNC B0 ;  /* 0x0000000000007941 */ /* 0x000fea0003800000 */
.L_x_43102:
[----:B------:R-:W-:Y:S05]  /*7730*/  BRA `(.L_x_43104) ;  /* 0xffffffe000907947 */ /* 0x000fea000383ffff */
.L_x_42960:
[----:B------:R-:W-:Y:S01]  /*7740*/  BSSY B0, `(.L_x_43105) ;  /* 0x0000006000007945 */ /* 0x000fe20003800000 */
[----:B------:R-:W-:Y:S02]  /*7750*/  IMAD.MOV.U32 R30, RZ, RZ, R27 ;  /* 0x000000ffff1e7224 */ /* 0x000fe400078e001b */
[----:B------:R-:W-:-:S07]  /*7760*/  IMAD.MOV.U32 R31, RZ, RZ, -0x1 ;  /* 0xffffffffff1f7424 */ /* 0x000fce00078e00ff */
[----:B01-3--:R-:W-:Y:S05]  /*7770*/  WARPSYNC.COLLECTIVE R31, `(.L_x_43106) ;  /* 0x000000001f087348 */ /* 0x00bfea0003c00000 */
[----:B0-----:R0:W2:Y:S02]  /*7780*/  SHFL.IDX P6, R31, R60, R30, R42 ;  /* 0x0000001e3c1f7389 */ /* 0x0010a400000c002a */
[----:B0123--:R-:W-:Y:S05]  /*7790*/  ENDCOLLECTIVE ;  /* 0x000000000000791b */ /* 0x00ffea0003800000 */
.L_x_43106:
[----:B------:R-:W-:Y:S05]  /*77a0*/  BSYNC B0 ;  /* 0x0000000000007941 */ /* 0x000fea0003800000 */
.L_x_43105:
[----:B------:R-:W-:Y:S05]  /*77b0*/  BRA `(.L_x_43107) ;  /* 0xffffffe000887947 */ /* 0x000fea000383ffff */
.L_x_42962:
[----:B------:R-:W-:Y:S01]  /*77c0*/  BSSY B0, `(.L_x_43108) ;  /* 0x0000006000007945 */ /* 0x000fe20003800000 */
[----:B------:R-:W-:Y:S02]  /*77d0*/  IMAD.MOV.U32 R30, RZ, RZ, R29 ;  /* 0x000000ffff1e7224 */ /* 0x000fe400078e001d */
[----:B------:R-:W-:-:S07]  /*77e0*/  IMAD.MOV.U32 R31, RZ, RZ, -0x1 ;  /* 0xffffffffff1f7424 */ /* 0x000fce00078e00ff */
[----:B01-3--:R-:W-:Y:S05]  /*77f0*/  WARPSYNC.COLLECTIVE R31, `(.L_x_43109) ;  /* 0x000000001f087348 */ /* 0x00bfea0003c00000 */
[----:B0-----:R0:W2:Y:S02]  /*7800*/  SHFL.IDX P6, R31, R60, R30, R42 ;  /* 0x0000001e3c1f7389 */ /* 0x0010a400000c002a */
[----:B0123--:R-:W-:Y:S05]  /*7810*/  ENDCOLLECTIVE ;  /* 0x000000000000791b */ /* 0x00ffea0003800000 */
.L_x_43109:
[----:B------:R-:W-:Y:S05]  /*7820*/  BSYNC B0 ;  /* 0x0000000000007941 */ /* 0x000fea0003800000 */
.L_x_43108:
[----:B------:R-:W-:Y:S05]  /*7830*/  BRA `(.L_x_43110) ;  /* 0xffffffe000807947 */ /* 0x000fea000383ffff */
.L_x_42964:
[----:B------:R-:W-:Y:S01]  /*7840*/  BSSY B0, `(.L_x_43111) ;  /* 0x0000006000007945 */ /* 0x000fe20003800000 */
[----:B------:R-:W-:Y:S01]  /*7850*/  IMAD.MOV.U32 R30, RZ, RZ, R33 ;  /* 0x000000ffff1e7224 */ /* 0x000fe200078e0021 */
[----:B------:R-:W-:-:S07]  /*7860*/  MOV R31, 0xffffffff ;  /* 0xffffffff001f7802 */ /* 0x000fce0000000f00 */
[----:B01-3--:R-:W-:Y:S05]  /*7870*/  WARPSYNC.COLLECTIVE R31, `(.L_x_43112) ;  /* 0x000000001f087348 */ /* 0x00bfea0003c00000 */
[----:B0-----:R0:W2:Y:S02]  /*7880*/  SHFL.IDX P6, R31, R60, R30, R42 ;  /* 0x0000001e3c1f7389 */ /* 0x0010a400000c002a */
[----:B0123--:R-:W-:Y:S05]  /*7890*/  ENDCOLLECTIVE ;  /* 0x000000000000791b */ /* 0x00ffea0003800000 */
.L_x_43112:
[----:B------:R-:W-:Y:S05]  /*78a0*/  BSYNC B0 ;  /* 0x0000000000007941 */ /* 0x000fea0003800000 */
.L_x_43111:
[----:B------:R-:W-:Y:S05]  /*78b0*/  BRA `(.L_x_43113) ;  /* 0xffffffe000787947 */ /* 0x000fea000383ffff */
.L_x_42966:
[----:B------:R-:W-:Y:S01]  /*78c0*/  BSSY B0, `(.L_x_43114) ;  /* 0x0000006000007945 */ /* 0x000fe20003800000 */
[----:B------:R-:W-:Y:S02]  /*78d0*/  IMAD.MOV.U32 R30, RZ, RZ, R35 ;  /* 0x000000ffff1e7224 */ /* 0x000fe400078e0023 */
[----:B------:R-:W-:-:S07]  /*78e0*/  IMAD.MOV.U32 R31, RZ, RZ, -0x1 ;  /* 0xffffffffff1f7424 */ /* 0x000fce00078e00ff */
[----:B01-3--:R-:W-:Y:S05]  /*78f0*/  WARPSYNC.COLLECTIVE R31, `(.L_x_43115) ;  /* 0x000000001f087348 */ /* 0x00bfea0003c00000 */
[----:B0-----:R0:W2:Y:S02]  /*7900*/  SHFL.IDX P6, R31, R60, R30, R42 ;  /* 0x0000001e3c1f7389 */ /* 0x0010a400000c002a */
[----:B0123--:R-:W-:Y:S05]  /*7910*/  ENDCOLLECTIVE ;  /* 0x000000000000791b */ /* 0x00ffea0003800000 */
.L_x_43115:
[----:B------:R-:W-:Y:S05]  /*7920*/  BSYNC B0 ;  /* 0x0000000000007941 */ /* 0x000fea0003800000 */
.L_x_43114:
[----:B------:R-:W-:Y:S05]  /*7930*/  BRA `(.L_x_43116) ;  /* 0xffffffe000707947 */ /* 0x000fea000383ffff */
        .weak           $__internal_213_$__cuda_sm20_div_u16
        .type           $__internal_213_$__cuda_sm20_div_u16,@function
        .size           $__internal_213_$__cuda_sm20_div_u16,(.L_x_58164 - $__internal_213_$__cuda_sm20_div_u16)
$__internal_213_$__cuda_sm20_div_u16:
        /* <DEDUP_REMOVED lines=20> */
[----:B0-----:R-:W-:Y:S05]  /*7a80*/  RET.REL.NODEC R2 `(_Z9cuda_gemmIiLi256ELi1ELi1ELi512ELi16ELi16ELi32ELi1ELi0EEviiiPT_S1_S1_ii) ;  /* 0xffffff84025c7950 */ /* 0x001fea0003c3ffff */
.L_x_43117:
        /* <DEDUP_REMOVED lines=15> */
.L_x_58164:


//--------------------- .text._Z9cuda_gemmIiLi256ELi1ELi1ELi512ELi16ELi16ELi32ELi0ELi1EEviiiPT_S1_S1_ii --------------------------
	.section	.text._Z9cuda_gemmIiLi256ELi1ELi1ELi512ELi16ELi16ELi32ELi0ELi1EEviiiPT_S1_S1_ii,"ax",@progbits
	.align	128
        .global         _Z9cuda_gemmIiLi256ELi1ELi1ELi512ELi16ELi16ELi32ELi0ELi1EEviiiPT_S1_S1_ii
        .type           _Z9cuda_gemmIiLi256ELi1ELi1ELi512ELi16ELi16ELi32ELi0ELi1EEviiiPT_S1_S1_ii,@function
        .size           _Z9cuda_gemmIiLi256ELi1ELi1ELi512ELi16ELi16ELi32ELi0ELi1EEviiiPT_S1_S1_ii,(.L_x_58165 - _Z9cuda_gemmIiLi256ELi1ELi1ELi512ELi16ELi16ELi32ELi0ELi1EEviiiPT_S1_S1_ii)
        .other          _Z9cuda_gemmIiLi256ELi1ELi1ELi512ELi16ELi16ELi32ELi0ELi1EEviiiPT_S1_S1_ii,@"STO_CUDA_ENTRY STV_DEFAULT"
_Z9cuda_gemmIiLi256ELi1ELi1ELi512ELi16ELi16ELi32ELi0ELi1EEviiiPT_S1_S1_ii:
.text._Z9cuda_gemmIiLi256ELi1ELi1ELi512ELi16ELi16ELi32ELi0ELi1EEviiiPT_S1_S1_ii:
[----:B------:R-:W-:Y:S08]  /*0000*/  LDC R1, c[0x0][0x37c] ;  /* 0x0000df00ff017b82 */ /* 0x000ff00000000800 */
[----:B------:R-:W0:Y:S01]  /*0010*/  LDC R3, c[0x0][0x360] ;  /* 0x0000d800ff037b82 */ /* 0x000e220000000800 */
[----:B------:R-:W1:Y:S01]  /*0020*/  S2R R6, SR_TID.X ;  /* 0x0000000000067919 */ /* 0x000e620000002100 */
[----:B------:R-:W-:Y:S01]  /*0030*/  HFMA2 R4, -RZ, RZ, 0, 0 ;  /* 0x00000000ff047431 */ /* 0x000fe200000001ff */
[----:B------:R-:W2:Y:S01]  /*0040*/  LDCU.64 UR8, c[0x0][0x358] ;  /* 0x00006b00ff0877ac */ /* 0x000ea20008000a00 */
[----:B------:R-:W-:Y:S04]  /*0050*/  BSSY.RECONVERGENT B0, `(.L_x_43118) ;  /* 0x0000035000007945 */ /* 0x000fe80003800200 */
[----:B------:R-:W3:Y:S01]  /*0060*/  S2UR UR7, SR_CTAID.Y ;  /* 0x00000000000779c3 */ /* 0x000ee20000002600 */
        /* <DEDUP_REMOVED lines=24> */
[C---:B------:R-:W-:Y:S02]  /*01f0*/  LOP3.LUT R0, R9.reuse, 0x3, RZ, 0xc0, !PT ;  /* 0x0000000309007812 */ /* 0x040fe400078ec0ff */
[----:B---3--:R-:W-:Y:S02]  /*0200*/  ISETP.LE.U32.AND P0, PT, R4, UR7, PT ;  /* 0x0000000704007c0c */ /* 0x008fe4000bf03070 */
[----:B------:R-:W-:Y:S01]  /*0210*/  ISETP.NE.AND P1, PT, R0, 0x3, PT ;  /* 0x000000030000780c */ /* 0x000fe20003f25270 */
[----:B------:R-:W-:Y:S01]  /*0220*/  IMAD.MOV.U32 R0, RZ, RZ, R6 ;  /* 0x000000ffff007224 */ /* 0x000fe200078e0006 */
        /* <DEDUP_REMOVED lines=11> */
.L_x_43120:
        /* <DEDUP_REMOVED lines=12> */
.L_x_43119:
[----:B------:R-:W-:Y:S05]  /*03a0*/  BSYNC.RECONVERGENT B0 ;  /* 0x0000000000007941 */ /* 0x000fea0003800200 */
.L_x_43118:
        /* <DEDUP_REMOVED lines=9> */
.L_x_43123:
        /* <DEDUP_REMOVED lines=39> */
.L_x_43122:
[----:B------:R-:W-:Y:S05]  /*06b0*/  BSYNC.RECONVERGENT B0 ;  /* 0x0000000000007941 */ /* 0x000fea0003800200 */
.L_x_43121:
[----:B------:R-:W-:Y:S05]  /*06c0*/  @P0 EXIT ;  /* 0x000000000000094d */ /* 0x000fea0003800000 */
[----:B------:R-:W2:Y:S01]  /*06d0*/  S2R R6, SR_CTAID.X ;  /* 0x0000000000067919 */ /* 0x000ea20000002500 */
[----:B------:R-:W-:Y:S01]  /*06e0*/  IMAD.MOV R2, RZ, RZ, -R2 ;  /* 0x000000ffff027224 */ /* 0x000fe200078e0a02 */
[----:B------:R-:W-:Y:S02]  /*06f0*/  LOP3.LUT R5, R0, 0xf, RZ, 0xc0, !PT ;  /* 0x0000000f00057812 */ /* 0x000fe400078ec0ff */
[----:B------:R-:W-:Y:S02]  /*0700*/  LOP3.LUT R4, R3, 0xffff, RZ, 0xc0, !PT ;  /* 0x0000ffff03047812 */ /* 0x000fe400078ec0ff */
[----:B------:R-:W-:Y:S02]  /*0710*/  PRMT R2, R2, 0x7710, RZ ;  /* 0x0000771002027816 */ /* 0x000fe400000000ff */
[----:B-1----:R-:W-:-:S03]  /*0720*/  MOV R10, 0x760 ;  /* 0x00000760000a7802 */ /* 0x002fc60000000f00 */
[----:B------:R-:W-:-:S05]  /*0730*/  VIADD R2, R2, 0x1ff ;  /* 0x000001ff02027836 */ /* 0x000fca0000000000 */
[----:B------:R-:W-:-:S07]  /*0740*/  LOP3.LUT R2, R2, 0xffff, RZ, 0xc0, !PT ;  /* 0x0000ffff02027812 */ /* 0x000fce00078ec0ff */
[----:B0-2---:R-:W-:Y:S05]  /*0750*/  CALL.REL.NOINC `($__internal_214_$__cuda_sm20_div_u16) ;  /* 0x0000001800787944 */ /* 0x005fea0003c00000 */
        /* <DEDUP_REMOVED lines=13> */
[----:B------:R-:W-:Y:S01]  /*0830*/  IMAD R24, R28, R3, R0 ;  /* 0x000000031c187224 */ /* 0x000fe200078e0200 */
[----:B------:R-:W-:Y:S01]  /*0840*/  UIADD3 UR4, UPT, UPT, UR4, 0x480, URZ ;  /* 0x0000048004047890 */ /* 0x000fe2000fffe0ff */
[----:B------:R-:W-:-:S04]  /*0850*/  IMAD.MOV R13, RZ, RZ, -R28 ;  /* 0x000000ffff0d7224 */ /* 0x000fc800078e0a1c */
[----:B------:R-:W1:Y:S08]  /*0860*/  LDC R7, c[0x0][0x388] ;  /* 0x0000e200ff077b82 */ /* 0x000e700000000800 */
[----:B------:R-:W2:Y:S01]  /*0870*/  LDC.64 R10, c[0x0][0x390] ;  /* 0x0000e400ff0a7b82 */ /* 0x000ea20000000a00 */
[----:B0-----:R-:W-:-:S06]  /*0880*/  ULEA UR4, UR5, UR4, 0x18 ;  /* 0x0000000405047291 */ /* 0x001fcc000f8ec0ff */
[----:B------:R-:W-:Y:S01]  /*0890*/  LEA R12, R0, UR4, 0x2 ;  /* 0x00000004000c7c11 */ /* 0x000fe2000f8e10ff */
[----:B-1----:R-:W-:-:S04]  /*08a0*/  IMAD R7, R7, UR7, R0 ;  /* 0x0000000707077c24 */ /* 0x002fc8000f8e0200 */
[----:B------:R-:W-:-:S07]  /*08b0*/  IMAD R7, R6, 0x200, R7 ;  /* 0x0000020006077824 */ /* 0x000fce00078e0207 */
.L_x_43126:
[----:B--2---:R-:W-:-:S06]  /*08c0*/  IMAD.WIDE R8, R7, 0x4, R10 ;  /* 0x0000000407087825 */ /* 0x004fcc00078e020a */
[----:B------:R-:W2:Y:S01]  /*08d0*/  LDG.E R9, desc[UR8][R8.64] ;  /* 0x0000000808097981 */ /* 0x000ea2000c1e1900 */
[----:B------:R-:W-:Y:S01]  /*08e0*/  VIADD R13, R13, 0x1 ;  /* 0x000000010d0d7836 */ /* 0x000fe20000000000 */
[----:B------:R-:W-:-:S04]  /*08f0*/  IADD3 R7, PT, PT, R3, R7, RZ ;  /* 0x0000000703077210 */ /* 0x000fc80007ffe0ff */
[----:B------:R-:W-:Y:S01]  /*0900*/  ISETP.NE.AND P3, PT, R13, RZ, PT ;  /* 0x000000ff0d00720c */ /* 0x000fe20003f65270 */
[----:B--2---:R0:W-:Y:S02]  /*0910*/  STS [R12], R9 ;  /* 0x000000090c007388 */ /* 0x0041e40000000800 */
[----:B0-----:R-:W-:-:S10]  /*0920*/  IMAD R12, R3, 0x4, R12 ;  /* 0x00000004030c7824 */ /* 0x001fd400078e020c */
[----:B------:R-:W-:Y:S05]  /*0930*/  @P3 BRA `(.L_x_43126) ;  /* 0xfffffffc00e03947 */ /* 0x000fea000383ffff */
.L_x_43125:
[----:B------:R-:W-:Y:S05]  /*0940*/  BSYNC.RECONVERGENT B0 ;  /* 0x0000000000007941 */ /* 0x000fea0003800200 */
.L_x_43124:
        /* <DEDUP_REMOVED lines=10> */
[----:B------:R-:W-:Y:S02]  /*09f0*/  IMAD R7, R6, 0x200, R7 ;  /* 0x0000020006077824 */ /* 0x000fe400078e0207 */
[----:B--2---:R-:W-:-:S04]  /*0a00*/  IMAD.WIDE.U32 R8, R3, 0x4, R22 ;  /* 0x0000000403087825 */ /* 0x004fc800078e0016 */
[----:B------:R-:W-:-:S04]  /*0a10*/  IMAD.WIDE.U32 R10, R3, 0x8, R22 ;  /* 0x00000008030a7825 */ /* 0x000fc800078e0016 */
[----:B------:R-:W-:-:S07]  /*0a20*/  IMAD.WIDE.U32 R12, R3, 0xc, R22 ;  /* 0x0000000c030c7825 */ /* 0x000fce00078e0016 */
.L_x_43129:
        /* <DEDUP_REMOVED lines=20> */
.L_x_43128:
[----:B------:R-:W-:Y:S05]  /*0b70*/  BSYNC.RECONVERGENT B0 ;  /* 0x0000000000007941 */ /* 0x000fea0003800200 */
.L_x_43127:
[----:B------:R-:W-:Y:S01]  /*0b80*/  BSSY.RECONVERGENT B0, `(.L_x_43130) ;  /* 0x0000011000007945 */ /* 0x000fe20003800200 */
[C---:B------:R-:W-:Y:S01]  /*0b90*/  SHF.L.U32 R12, R0.reuse, 0x4, RZ ;  /* 0x00000004000c7819 */ /* 0x040fe200000006ff */
[----:B------:R-:W-:Y:S02]  /*0ba0*/  VIADD R13, R0, 0x1 ;  /* 0x00000001000d7836 */ /* 0x000fe40000000000 */
        /* <DEDUP_REMOVED lines=9> */
.L_x_43132:
[----:B------:R-:W-:Y:S01]  /*0c40*/  IADD3 R7, PT, PT, R7, 0x1, RZ ;  /* 0x0000000107077810 */ /* 0x000fe20007ffe0ff */
[----:B------:R0:W-:Y:S03]  /*0c50*/  STS [R10], RZ ;  /* 0x000000ff0a007388 */ /* 0x0001e60000000800 */
[----:B------:R-:W-:Y:S01]  /*0c60*/  ISETP.NE.AND P0, PT, R7, RZ, PT ;  /* 0x000000ff0700720c */ /* 0x000fe20003f05270 */
[----:B0-----:R-:W-:-:S12]  /*0c70*/  IMAD R10, R3, 0x4, R10 ;  /* 0x00000004030a7824 */ /* 0x001fd800078e020a */
[----:B------:R-:W-:Y:S05]  /*0c80*/  @P0 BRA `(.L_x_43132) ;  /* 0xfffffffc00ec0947 */ /* 0x000fea000383ffff */
.L_x_43131:
[----:B------:R-:W-:Y:S05]  /*0c90*/  BSYNC.RECONVERGENT B0 ;  /* 0x0000000000007941 */ /* 0x000fea0003800200 */
.L_x_43130:
[----:B------:R-:W-:Y:S04]  /*0ca0*/  BSSY.RECONVERGENT B0, `(.L_x_43133) ;  /* 0x0000012000007945 */ /* 0x000fe80003800200 */
[----:B------:R-:W-:Y:S05]  /*0cb0*/  @!P1 BRA `(.L_x_43134) ;  /* 0x0000000000409947 */ /* 0x000fea0003800000 */
[----:B------:R-:W0:Y:S01]  /*0cc0*/  S2UR UR5, SR_CgaCtaId ;  /* 0x00000000000579c3 */ /* 0x000e220000008800 */
[----:B------:R-:W-:Y:S02]  /*0cd0*/  UMOV UR4, 0x400 ;  /* 0x0000040000047882 */ /* 0x000fe40000000000 */
[----:B------:R-:W-:-:S04]  /*0ce0*/  UIADD3 UR4, UPT, UPT, UR4, 0xc80, URZ ;  /* 0x00000c8004047890 */ /* 0x000fc8000fffe0ff */
[----:B0-----:R-:W-:-:S06]  /*0cf0*/  ULEA UR4, UR5, UR4, 0x18 ;  /* 0x0000000405047291 */ /* 0x001fcc000f8ec0ff */
[----:B------:R-:W-:-:S07]  /*0d00*/  LEA R10, R8, UR4, 0x2 ;  /* 0x00000004080a7c11 */ /* 0x000fce000f8e10ff */
.L_x_43135:
        /* <DEDUP_REMOVED lines=11> */
.L_x_43134:
[----:B------:R-:W-:Y:S05]  /*0dc0*/  BSYNC.RECONVERGENT B0 ;  /* 0x0000000000007941 */ /* 0x000fea0003800200 */
.L_x_43133:
[----:B------:R-:W0:Y:S01]  /*0dd0*/  S2UR UR6, SR_CgaCtaId ;  /* 0x00000000000679c3 */ /* 0x000e220000008800 */
[C---:B-1----:R-:W-:Y:S01]  /*0de0*/  VIADD R14, R0.reuse, 0x6 ;  /* 0x00000006000e7836 */ /* 0x042fe20000000000 */
[C---:B------:R-:W-:Y:S01]  /*0df0*/  IADD3 R16, PT, PT, R0.reuse, 0x9, RZ ;  /* 0x0000000900107810 */ /* 0x040fe20007ffe0ff */
[C---:B------:R-:W-:Y:S01]  /*0e00*/  VIADD R15, R0.reuse, 0x7 ;  /* 0x00000007000f7836 */ /* 0x040fe20000000000 */
[----:B------:R-:W-:Y:S01]  /*0e10*/  UMOV UR4, 0x400 ;  /* 0x0000040000047882 */ /* 0x000fe20000000000 */
[C---:B------:R-:W-:Y:S01]  /*0e20*/  VIADD R8, R0.reuse, 0x2 ;  /* 0x0000000200087836 */ /* 0x040fe20000000000 */
[C---:B------:R-:W-:Y:S01]  /*0e30*/  IADD3 R20, PT, PT, R0.reuse, 0xd, RZ ;  /* 0x0000000d00147810 */ /* 0x040fe20007ffe0ff */
[----:B------:R-:W-:Y:S01]  /*0e40*/  VIADD R17, R0, 0xa ;  /* 0x0000000a00117836 */ /* 0x000fe20000000000 */
[----:B------:R-:W-:Y:S01]  /*0e50*/  LOP3.LUT R22, R12, 0x1f0, RZ, 0xc0, !PT ;  /* 0x000001f00c167812 */ /* 0x000fe200078ec0ff */
[C---:B------:R-:W-:Y:S01]  /*0e60*/  VIADD R18, R0.reuse, 0xb ;  /* 0x0000000b00127836 */ /* 0x040fe20000000000 */
[----:B------:R-:W-:Y:S01]  /*0e70*/  UIADD3 UR5, UPT, UPT, UR4, 0x480, URZ ;  /* 0x0000048004057890 */ /* 0x000fe2000fffe0ff */
[C---:B--2---:R-:W-:Y:S01]  /*0e80*/  VIADD R9, R0.reuse, 0x3 ;  /* 0x0000000300097836 */ /* 0x044fe20000000000 */
[C---:B------:R-:W-:Y:S01]  /*0e90*/  IADD3 R10, PT, PT, R0.reuse, 0x4, RZ ;  /* 0x00000004000a7810 */ /* 0x040fe20007ffe0ff */
        /* <DEDUP_REMOVED lines=54> */
[----:B------:R-:W-:Y:S01]  /*1200*/  LEA R33, R34, UR5, 0x2 ;  /* 0x0000000522217c11 */ /* 0x000fe2000f8e10ff */
[----:B------:R-:W-:Y:S01]  /*1210*/  IMAD.SHL.U32 R34, R0, 0x4, RZ ;  /* 0x0000000400227824 */ /* 0x000fe200078e00ff */
[----:B------:R-:W-:Y:S01]  /*1220*/  LEA R35, R35, UR5, 0x2 ;  /* 0x0000000523237c11 */ /* 0x000fe2000f8e10ff */
[----:B------:R-:W0:Y:S01]  /*1230*/  LDS R27, [R27] ;  /* 0x000000001b1b7984 */ /* 0x000e220000000800 */
[----:B------:R-:W-:Y:S02]  /*1240*/  LEA R36, R36, UR5, 0x2 ;  /* 0x0000000524247c11 */ /* 0x000fe4000f8e10ff */
[----:B------:R-:W-:Y:S01]  /*1250*/  LEA R39, R37, UR5, 0x2 ;  /* 0x0000000525277c11 */ /* 0x000fe2000f8e10ff */
[----:B------:R-:W0:Y:S01]  /*1260*/  LDS R21, [R21] ;  /* 0x0000000015157984 */ /* 0x000e220000000800 */
[----:B------:R-:W-:Y:S01]  /*1270*/  UIADD3 UR5, UPT, UPT, UR4, 0xc80, URZ ;  /* 0x00000c8004057890 */ /* 0x000fe2000fffe0ff */
[----:B------:R-:W-:Y:S01]  /*1280*/  SHF.R.U32.HI R40, RZ, 0x5, R0 ;  /* 0x00000005ff287819 */ /* 0x000fe20000011600 */
[----:B------:R-:W-:Y:S01]  /*1290*/  ULEA UR4, UR6, UR4, 0x18 ;  /* 0x0000000406047291 */ /* 0x000fe2000f8ec0ff */
[----:B------:R-:W0:Y:S01]  /*12a0*/  LDS R28, [R28] ;  /* 0x000000001c1c7984 */ /* 0x000e220000000800 */
[----:B------:R-:W-:Y:S01]  /*12b0*/  LOP3.LUT R38, R34, 0x7c, RZ, 0xc0, !PT ;  /* 0x0000007c22267812 */ /* 0x000fe200078ec0ff */
[----:B------:R-:W-:-:S02]  /*12c0*/  ULEA UR5, UR6, UR5, 0x18 ;  /* 0x0000000506057291 */ /* 0x000fc4000f8ec0ff */
[----:B------:R-:W0:Y:S01]  /*12d0*/  LDS R29, [R29] ;  /* 0x000000001d1d7984 */ /* 0x000e220000000800 */
[----:B------:R-:W-:-:S03]  /*12e0*/  LEA R37, R5, UR4, 0x2 ;  /* 0x0000000405257c11 */ /* 0x000fc6000f8e10ff */
[----:B------:R-:W0:Y:S04]  /*12f0*/  LDS R30, [R30] ;  /* 0x000000001e1e7984 */ /* 0x000e280000000800 */
[----:B------:R-:W0:Y:S04]  /*1300*/  LDS R31, [R31] ;  /* 0x000000001f1f7984 */ /* 0x000e280000000800 */
[----:B------:R-:W0:Y:S04]  /*1310*/  LDS R32, [R32] ;  /* 0x0000000020207984 */ /* 0x000e280000000800 */
[----:B------:R-:W0:Y:S04]  /*1320*/  LDS R33, [R33] ;  /* 0x0000000021217984 */ /* 0x000e280000000800 */
[----:B------:R-:W0:Y:S04]  /*1330*/  LDS R35, [R35] ;  /* 0x0000000023237984 */ /* 0x000e280000000800 */
[----:B------:R-:W0:Y:S04]  /*1340*/  LDS R36, [R36] ;  /* 0x0000000024247984 */ /* 0x000e280000000800 */
[----:B-1234-:R-:W0:Y:S02]  /*1350*/  LDS R39, [R39] ;  /* 0x0000000027277984 */ /* 0x01ee240000000800 */
.L_x_43137:
[----:B-1----:R-:W-:Y:S01]  /*1360*/  IMAD R42, R40, 0x44, R37 ;  /* 0x00000044282a7824 */ /* 0x002fe200078e0225 */
[----:B------:R-:W-:Y:S01]  /*1370*/  UMOV UR4, 0xffffffff ;  /* 0xffffffff00047882 */ /* 0x000fe20000000000 */
[----:B------:R-:W-:-:S04]  /*1380*/  LOP3.LUT R41, R5, 0x8, RZ, 0x3c, !PT ;  /* 0x0000000805297812 */ /* 0x000fc800078e3cff */
        /* <DEDUP_REMOVED lines=18> */
[----:B0-----:R-:W-:-:S04]  /*14b0*/  IMAD R44, R28, R44, R43 ;  /* 0x0000002c1c2c7224 */ /* 0x001fc800078e022b */
[----:B------:R-:W-:Y:S02]  /*14c0*/  IMAD R43, R29, R41, R44 ;  /* 0x000000291d2b7224 */ /* 0x000fe400078e022c */
        /* <DEDUP_REMOVED lines=10> */
[----:B------:R-:W-:-:S04]  /*1570*/  IMAD R41, R35, R41, R44 ;  /* 0x0000002923297224 */ /* 0x000fc800078e022c */
[----:B0-----:R-:W-:Y:S02]  /*1580*/  IMAD R44, R36, R43, R41 ;  /* 0x0000002b242c7224 */ /* 0x001fe400078e0229 */
[----:B------:R0:W1:Y:S05]  /*1590*/  SHFL.IDX PT, R41, R42, R20, 0x101f ;  /* 0x00101f142a297589 */ /* 0x00006a00000e0000 */
.L_x_43159:
        /* <DEDUP_REMOVED lines=8> */
[----:B------:R-:W-:Y:S05]  /*1620*/  WARPSYNC.ALL ;  /* 0x0000000000007948 */ /* 0x000fea0003800000 */
[----:B------:R-:W-:Y:S01]  /*1630*/  ISETP.NE.AND P0, PT, R2, 0x2, PT ;  /* 0x000000020200780c */ /* 0x000fe20003f05270 */
[----:B------:R-:W0:Y:S01]  /*1640*/  LDCU UR6, c[0x0][0x388] ;  /* 0x00007100ff0677ac */ /* 0x000e220008000800 */
[----:B------:R-:W2:Y:S01]  /*1650*/  LDC R5, c[0x0][0x384] ;  /* 0x0000e100ff057b82 */ /* 0x000ea20000000800 */
[----:B------:R-:W-:Y:S01]  /*1660*/  LOP3.LUT R4, R4, 0xffff, RZ, 0xc0, !PT ;  /* 0x0000ffff04047812 */ /* 0x000fe200078ec0ff */
[----:B------:R-:W-:Y:S01]  /*1670*/  IMAD.SHL.U32 R6, R6, 0x20, RZ ;  /* 0x0000002006067824 */ /* 0x000fe200078e00ff */
[----:B------:R-:W-:Y:S05]  /*1680*/  BSSY.RECONVERGENT B0, `(.L_x_43138) ;  /* 0x0000018000007945 */ /* 0x000fea0003800200 */
[----:B------:R-:W-:Y:S01]  /*1690*/  BAR.SYNC.DEFER_BLOCKING 0x0 ;  /* 0x0000000000007b1d */ /* 0x000fe20000010000 */
[----:B------:R-:W-:Y:S01]  /*16a0*/  ISETP.GE.U32.AND P1, PT, R4, 0x2, PT ;  /* 0x000000020400780c */ /* 0x000fe20003f26070 */
[----:B0-----:R-:W-:-:S04]  /*16b0*/  USHF.R.S32.HI UR4, URZ, 0x1f, UR6 ;  /* 0x0000001fff047899 */ /* 0x001fc80008011406 */
[----:B------:R-:W-:Y:S01]  /*16c0*/  ULEA.HI UR4, UR4, UR6, URZ, 0x4 ;  /* 0x0000000604047291 */ /* 0x000fe2000f8f20ff */
[----:B--2---:R-:W-:-:S03]  /*16d0*/  IMAD R14, R5, UR7, R6 ;  /* 0x00000007050e7c24 */ /* 0x004fc6000f8e0206 */
[----:B------:R-:W-:Y:S01]  /*16e0*/  USHF.R.S32.HI UR4, URZ, 0x4, UR4 ;  /* 0x00000004ff047899 */ /* 0x000fe20008011404 */
[----:B------:R-:W-:Y:S11]  /*16f0*/  @!P0 BRA `(.L_x_43139) ;  /* 0x0000000000408947 */ /* 0x000ff60003800000 */
[----:B------:R-:W0:Y:S01]  /*1700*/  LDC.64 R6, c[0x0][0x3a0] ;  /* 0x0000e800ff067b82 */ /* 0x000e220000000a00 */
[----:B------:R-:W-:Y:S01]  /*1710*/  LOP3.LUT R2, R2, 0x2, RZ, 0x3c, !PT ;  /* 0x0000000202027812 */ /* 0x000fe200078e3cff */
[----:B------:R-:W-:-:S03]  /*1720*/  VIADD R34, R34, UR5 ;  /* 0x0000000522227c36 */ /* 0x000fc60008000000 */
[----:B------:R-:W-:-:S07]  /*1730*/  IADD3 R2, PT, PT, -R2, RZ, RZ ;  /* 0x000000ff02027210 */ /* 0x000fce0007ffe1ff */
.L_x_43140:
[----:B--2---:R2:W3:Y:S01]  /*1740*/  LDS R9, [R34] ;  /* 0x0000000022097984 */ /* 0x0044e20000000800 */
[----:B------:R-:W-:Y:S01]  /*1750*/  LOP3.LUT R5, R0, 0x1f, RZ, 0xc0, !PT ;  /* 0x0000001f00057812 */ /* 0x000fe200078ec0ff */
[----:B------:R-:W-:Y:S01]  /*1760*/  VIADD R2, R2, 0x1 ;  /* 0x0000000102027836 */ /* 0x000fe20000000000 */
[--C-:B------:R-:W-:Y:S01]  /*1770*/  SHF.R.U32.HI R4, RZ, 0x5, R0.reuse ;  /* 0x00000005ff047819 */ /* 0x100fe20000011600 */
[C---:B------:R-:W-:Y:S02]  /*1780*/  IMAD.IADD R0, R3.reuse, 0x1, R0 ;  /* 0x0000000103007824 */ /* 0x040fe400078e0200 */
[----:B------:R-:W-:Y:S01]  /*1790*/  IMAD.IADD R5, R14, 0x1, R5 ;  /* 0x000000010e057824 */ /* 0x000fe200078e0205 */
[----:B------:R-:W-:Y:S02]  /*17a0*/  ISETP.NE.AND P0, PT, R2, RZ, PT ;  /* 0x000000ff0200720c */ /* 0x000fe40003f05270 */
[----:B--2---:R-:W-:Y:S01]  /*17b0*/  LEA R34, R3, R34, 0x2 ;  /* 0x0000002203227211 */ /* 0x004fe200078e10ff */
[----:B------:R-:W-:-:S04]  /*17c0*/  IMAD R5, R4, UR4, R5 ;  /* 0x0000000404057c24 */ /* 0x000fc8000f8e0205 */
[----:B0-----:R-:W-:-:S05]  /*17d0*/  IMAD.WIDE R4, R5, 0x4, R6 ;  /* 0x0000000405047825 */ /* 0x001fca00078e0206 */
[----:B---3--:R2:W-:Y:S01]  /*17e0*/  STG.E desc[UR8][R4.64], R9 ;  /* 0x0000000904007986 */ /* 0x0085e2000c101908 */
[----:B------:R-:W-:Y:S05]  /*17f0*/  @P0 BRA `(.L_x_43140) ;  /* 0xfffffffc00d00947 */ /* 0x000fea000383ffff */
.L_x_43139:
[----:B------:R-:W-:Y:S05]  /*1800*/  BSYNC.RECONVERGENT B0 ;  /* 0x0000000000007941 */ /* 0x000fea0003800200 */
.L_x_43138:
[----:B------:R-:W-:Y:S05]  /*1810*/  @!P1 EXIT ;  /* 0x000000000000994d */ /* 0x000fea0003800000 */
[----:B--2---:R-:W0:Y:S01]  /*1820*/  LDC.64 R4, c[0x0][0x3a0] ;  /* 0x0000e800ff047b82 */ /* 0x004e220000000a00 */
[C-C-:B------:R-:W-:Y:S01]  /*1830*/  IMAD R2, R3.reuse, 0x2, R0.reuse ;  /* 0x0000000203027824 */ /* 0x140fe200078e0200 */
[C---:B------:R-:W-:Y:S01]  /*1840*/  LEA R20, R0.reuse, UR5, 0x2 ;  /* 0x0000000500147c11 */ /* 0x040fe2000f8e10ff */
[----:B------:R-:W-:Y:S02]  /*1850*/  IMAD R16, R3, 0x3, R0 ;  /* 0x0000000303107824 */ /* 0x000fe400078e0200 */
[----:B------:R-:W-:-:S07]  /*1860*/  IMAD.IADD R18, R0, 0x1, R3 ;  /* 0x0000000100127824 */ /* 0x000fce00078e0203 */
.L_x_43141:
[C-C-:B--2---:R-:W-:Y:S01]  /*1870*/  IMAD R8, R3.reuse, 0x4, R20.reuse ;  /* 0x0000000403087824 */ /* 0x144fe200078e0214 */
[C---:B------:R-:W-:Y:S01]  /*1880*/  LEA R10, R3.reuse, R20, 0x3 ;  /* 0x00000014030a7211 */ /* 0x040fe200078e18ff */
[C---:B------:R-:W-:Y:S01]  /*1890*/  IMAD R21, R3.reuse, 0xc, R20 ;  /* 0x0000000c03157824 */ /* 0x040fe200078e0214 */
[----:B------:R-:W2:Y:S01]  /*18a0*/  LDS R15, [R20] ;  /* 0x00000000140f7984 */ /* 0x000ea20000000800 */
[----:B------:R-:W-:Y:S02]  /*18b0*/  LOP3.LUT R23, R0, 0x1f, RZ, 0xc0, !PT ;  /* 0x0000001f00177812 */ /* 0x000fe400078ec0ff */
[----:B------:R-:W-:Y:S01]  /*18c0*/  LOP3.LUT R7, R18, 0x1f, RZ, 0xc0, !PT ;  /* 0x0000001f12077812 */ /* 0x000fe200078ec0ff */
[----:B------:R3:W4:Y:S01]  /*18d0*/  LDS R17, [R8] ;  /* 0x0000000008117984 */ /* 0x0007220000000800 */
[----:B------:R-:W-:Y:S01]  /*18e0*/  LOP3.LUT R11, R2, 0x1f, RZ, 0xc0, !PT ;  /* 0x0000001f020b7812 */ /* 0x000fe200078ec0ff */
[----:B------:R-:W-:Y:S01]  /*18f0*/  IMAD.IADD R23, R14, 0x1, R23 ;  /* 0x000000010e177824 */ /* 0x000fe200078e0217 */
[----:B------:R-:W-:Y:S01]  /*1900*/  LOP3.LUT R13, R16, 0x1f, RZ, 0xc0, !PT ;  /* 0x0000001f100d7812 */ /* 0x000fe200078ec0ff */
[----:B------:R5:W1:Y:S01]  /*1910*/  LDS R19, [R10] ;  /* 0x000000000a137984 */ /* 0x000a620000000800 */
[----:B------:R-:W-:Y:S01]  /*1920*/  SHF.R.U32.HI R22, RZ, 0x5, R0 ;  /* 0x00000005ff167819 */ /* 0x000fe20000011600 */
[C---:B------:R-:W-:Y:S01]  /*1930*/  IMAD.IADD R7, R14.reuse, 0x1, R7 ;  /* 0x000000010e077824 */ /* 0x040fe200078e0207 */
[----:B------:R-:W-:Y:S01]  /*1940*/  SHF.R.U32.HI R6, RZ, 0x5, R18 ;  /* 0x00000005ff067819 */ /* 0x000fe20000011612 */
[----:B------:R-:W1:Y:S01]  /*1950*/  LDS R21, [R21] ;  /* 0x0000000015157984 */ /* 0x000e620000000800 */
[----:B------:R-:W-:Y:S01]  /*1960*/  SHF.R.U32.HI R9, RZ, 0x5, R2 ;  /* 0x00000005ff097819 */ /* 0x000fe20000011602 */
[----:B---3--:R-:W-:Y:S01]  /*1970*/  IMAD.IADD R8, R14, 0x1, R11 ;  /* 0x000000010e087824 */ /* 0x008fe200078e020b */
[----:B------:R-:W-:Y:S01]  /*1980*/  SHF.R.U32.HI R12, RZ, 0x5, R16 ;  /* 0x00000005ff0c7819 */ /* 0x000fe20000011610 */
[----:B------:R-:W-:Y:S01]  /*1990*/  IMAD R23, R22, UR4, R23 ;  /* 0x0000000416177c24 */ /* 0x000fe2000f8e0217 */
[----:B------:R-:W-:Y:S01]  /*19a0*/  IADD3 R13, PT, PT, R14, R13, RZ ;  /* 0x0000000d0e0d7210 */ /* 0x000fe20007ffe0ff */
[----:B------:R-:W-:Y:S01]  /*19b0*/  IMAD R7, R6, UR4, R7 ;  /* 0x0000000406077c24 */ /* 0x000fe2000f8e0207 */
[----:B------:R-:W-:Y:S01]  /*19c0*/  IADD3 R0, PT, PT, R3, R0, R3 ;  /* 0x0000000003007210 */ /* 0x000fe20007ffe003 */
[----:B------:R-:W-:Y:S01]  /*19d0*/  IMAD R9, R9, UR4, R8 ;  /* 0x0000000409097c24 */ /* 0x000fe2000f8e0208 */
[C---:B------:R-:W-:Y:S01]  /*19e0*/  LEA R20, R3.reuse, R20, 0x4 ;  /* 0x0000001403147211 */ /* 0x040fe200078e20ff */
[----:B------:R-:W-:Y:S01]  /*19f0*/  IMAD R11, R12, UR4, R13 ;  /* 0x000000040c0b7c24 */ /* 0x000fe2000f8e020d */
[----:B------:R-:W-:Y:S01]  /*1a00*/  IADD3 R0, PT, PT, R3, R0, R3 ;  /* 0x0000000003007210 */ /* 0x000fe20007ffe003 */
[----:B0-----:R-:W-:-:S03]  /*1a10*/  IMAD.WIDE R12, R23, 0x4, R4 ;  /* 0x00000004170c7825 */ /* 0x001fc600078e0204 */
[----:B------:R-:W-:Y:S01]  /*1a20*/  ISETP.GE.U32.AND P0, PT, R0, 0x200, PT ;  /* 0x000002000000780c */ /* 0x000fe20003f06070 */
[----:B------:R-:W-:-:S04]  /*1a30*/  IMAD.WIDE R6, R7, 0x4, R4 ;  /* 0x0000000407067825 */ /* 0x000fc800078e0204 */
[----:B------:R-:W-:-:S04]  /*1a40*/  IMAD.WIDE R8, R9, 0x4, R4 ;  /* 0x0000000409087825 */ /* 0x000fc800078e0204 */
[----:B-----5:R-:W-:Y:S01]  /*1a50*/  IMAD.WIDE R10, R11, 0x4, R4 ;  /* 0x000000040b0a7825 */ /* 0x020fe200078e0204 */
[----:B--2---:R2:W-:Y:S03]  /*1a60*/  STG.E desc[UR8][R12.64], R15 ;  /* 0x0000000f0c007986 */ /* 0x0045e6000c101908 */
[C---:B------:R-:W-:Y:S02]  /*1a70*/  IMAD R2, R3.reuse, 0x4, R2 ;  /* 0x0000000403027824 */ /* 0x040fe400078e0202 */
[C---:B------:R-:W-:Y:S01]  /*1a80*/  IMAD R16, R3.reuse, 0x4, R16 ;  /* 0x0000000403107824 */ /* 0x040fe200078e0210 */
[----:B----4-:R2:W-:Y:S01]  /*1a90*/  STG.E desc[UR8][R6.64], R17 ;  /* 0x0000001106007986 */ /* 0x0105e2000c101908 */
[----:B------:R-:W-:-:S03]  /*1aa0*/  IMAD R18, R3, 0x4, R18 ;  /* 0x0000000403127824 */ /* 0x000fc600078e0212 */
[----:B-1----:R2:W-:Y:S04]  /*1ab0*/  STG.E desc[UR8][R8.64], R19 ;  /* 0x0000001308007986 */ /* 0x0025e8000c101908 */
[----:B------:R2:W-:Y:S01]  /*1ac0*/  STG.E desc[UR8][R10.64], R21 ;  /* 0x000000150a007986 */ /* 0x0005e2000c101908 */
[----:B------:R-:W-:Y:S05]  /*1ad0*/  @!P0 BRA `(.L_x_43141) ;  /* 0xfffffffc00648947 */ /* 0x000fea000383ffff */
[----:B------:R-:W-:Y:S05]  /*1ae0*/  EXIT ;  /* 0x000000000000794d */ /* 0x000fea0003800000 */
.L_x_43136:
[----:B------:R-:W-:Y:S01]  /*1af0*/  BSSY B0, `(.L_x_43142) ;  /* 0x0000007000007945 */ /* 0x000fe20003800000 */
[----:B------:R-:W-:Y:S01]  /*1b00*/  IMAD.MOV.U32 R47, RZ, RZ, R5 ;  /* 0x000000ffff2f7224 */ /* 0x000fe200078e0005 */
[----:B------:R-:W-:Y:S01]  /*1b10*/  MOV R46, 0xffffffff ;  /* 0xffffffff002e7802 */ /* 0x000fe20000000f00 */
[----:B------:R-:W-:-:S07]  /*1b20*/  IMAD.MOV.U32 R49, RZ, RZ, 0x101f ;  /* 0x0000101fff317424 */ /* 0x000fce00078e00ff */
[----:B01----:R-:W-:Y:S05]  /*1b30*/  WARPSYNC.COLLECTIVE R46, `(.L_x_43143) ;  /* 0x000000002e087348 */ /* 0x003fea0003c00000 */
[----:B-1----:R1:W2:Y:S02]  /*1b40*/  SHFL.IDX P0, R45, R42, R47, R49 ;  /* 0x0000002f2a2d7389 */ /* 0x0022a40000000031 */
[----:B012---:R-:W-:Y:S05]  /*1b50*/  ENDCOLLECTIVE ;  /* 0x000000000000791b */ /* 0x007fea0003800000 */
.L_x_43143:
[----:B------:R-:W-:Y:S05]  /*1b60*/  BSYNC B0 ;  /* 0x0000000000007941 */ /* 0x000fea0003800000 */
.L_x_43142:
[----:B------:R-:W-:Y:S02]  /*1b70*/  HFMA2 R49, -RZ, RZ, 0, 0.000503063201904296875 ;  /* 0x0000101fff317431 */ /* 0x000fe400000001ff */
[----:B------:R-:W-:Y:S02]  /*1b80*/  IMAD.MOV.U32 R47, RZ, RZ, R7 ;  /* 0x000000ffff2f7224 */ /* 0x000fe400078e0007 */
[----:B------:R-:W-:Y:S02]  /*1b90*/  IMAD.MOV.U32 R46, RZ, RZ, -0x1 ;  /* 0xffffffffff2e7424 */ /* 0x000fe400078e00ff */
[----:B------:R-:W-:-:S07]  /*1ba0*/  IMAD.MOV.U32 R44, RZ, RZ, R45 ;  /* 0x000000ffff2c7224 */ /* 0x000fce00078e002d */
[----:B------:R-:W-:Y:S05]  /*1bb0*/  WARPSYNC.COLLECTIVE R46, `(.L_x_43144) ;  /* 0x000000002e087348 */ /* 0x000fea0003c00000 */
[----:B------:R0:W1:Y:S02]  /*1bc0*/  SHFL.IDX P0, R45, R42, R47, R49 ;  /* 0x0000002f2a2d7389 */ /* 0x0000640000000031 */
[----:B01----:R-:W-:Y:S05]  /*1bd0*/  ENDCOLLECTIVE ;  /* 0x000000000000791b */ /* 0x003fea0003800000 */
.L_x_43144:
[----:B------:R-:W-:Y:S02]  /*1be0*/  IMAD R43, R21, R44, RZ ;  /* 0x0000002c152b7224 */ /* 0x000fe400078e02ff */
[----:B------:R-:W-:Y:S02]  /*1bf0*/  IMAD.MOV.U32 R47, RZ, RZ, R8 ;  /* 0x000000ffff2f7224 */ /* 0x000fe400078e0008 */
[----:B------:R-:W-:-:S07]  /*1c00*/  IMAD R44, R22, R45, R43 ;  /* 0x0000002d162c7224 */ /* 0x000fce00078e022b */
[----:B------:R-:W-:Y:S05]  /*1c10*/  WARPSYNC.COLLECTIVE R46, `(.L_x_43145) ;  /* 0x000000002e087348 */ /* 0x000fea0003c00000 */
[----:B------:R0:W1:Y:S02]  /*1c20*/  SHFL.IDX P0, R45, R42, R47, R49 ;  /* 0x0000002f2a2d7389 */ /* 0x0000640000000031 */
[----:B01----:R-:W-:Y:S05]  /*1c30*/  ENDCOLLECTIVE ;  /* 0x000000000000791b */ /* 0x003fea0003800000 */
.L_x_43145:
[----:B------:R-:W-:Y:S01]  /*1c40*/  IMAD.MOV.U32 R47, RZ, RZ, R9 ;  /* 0x000000ffff2f7224 */ /* 0x000fe200078e0009 */
[----:B------:R-:W-:-:S07]  /*1c50*/  MOV R43, R45 ;  /* 0x0000002d002b7202 */ /* 0x000fce0000000f00 */
[----:B------:R-:W-:Y:S05]  /*1c60*/  WARPSYNC.COLLECTIVE R46, `(.L_x_43146) ;  /* 0x000000002e087348 */ /* 0x000fea0003c00000 */
[----:B------:R0:W1:Y:S02]  /*1c70*/  SHFL.IDX P0, R45, R42, R47, R49 ;  /* 0x0000002f2a2d7389 */ /* 0x0000640000000031 */
[----:B01----:R-:W-:Y:S05]  /*1c80*/  ENDCOLLECTIVE ;  /* 0x000000000000791b */ /* 0x003fea0003800000 */
.L_x_43146:
[----:B------:R-:W-:Y:S01]  /*1c90*/  IMAD R43, R23, R43, R44 ;  /* 0x0000002b172b7224 */ /* 0x000fe200078e022c */
[----:B------:R-:W-:Y:S01]  /*1ca0*/  MOV R47, R10 ;  /* 0x0000000a002f7202 */ /* 0x000fe20000000f00 */
[----:B------:R-:W-:-:S07]  /*1cb0*/  IMAD.MOV.U32 R44, RZ, RZ, R45 ;  /* 0x000000ffff2c7224 */ /* 0x000fce00078e002d */
[----:B------:R-:W-:Y:S05]  /*1cc0*/  WARPSYNC.COLLECTIVE R46, `(.L_x_43147) ;  /* 0x000000002e087348 */ /* 0x000fea0003c00000 */
[----:B------:R0:W1:Y:S02]  /*1cd0*/  SHFL.IDX P0, R45, R42, R47, R49 ;  /* 0x0000002f2a2d7389 */ /* 0x0000640000000031 */
[----:B01----:R-:W-:Y:S05]  /*1ce0*/  ENDCOLLECTIVE ;  /* 0x000000000000791b */ /* 0x003fea0003800000 */
.L_x_43147:
[----:B------:R-:W-:Y:S02]  /*1cf0*/  IMAD R44, R24, R44, R43 ;  /* 0x0000002c182c7224 */ /* 0x000fe400078e022b */
[----:B------:R-:W-:Y:S02]  /*1d00*/  IMAD.MOV.U32 R47, RZ, RZ, R11 ;  /* 0x000000ffff2f7224 */ /* 0x000fe400078e000b */
[----:B------:R-:W-:-:S07]  /*1d10*/  IMAD.MOV.U32 R43, RZ, RZ, R45 ;  /* 0x000000ffff2b7224 */ /* 0x000fce00078e002d */
[----:B------:R-:W-:Y:S05]  /*1d20*/  WARPSYNC.COLLECTIVE R46, `(.L_x_43148) ;  /* 0x000000002e087348 */ /* 0x000fea0003c00000 */
[----:B------:R0:W1:Y:S02]  /*1d30*/  SHFL.IDX P0, R45, R42, R47, R49 ;  /* 0x0000002f2a2d7389 */ /* 0x0000640000000031 */
[----:B01----:R-:W-:Y:S05]  /*1d40*/  ENDCOLLECTIVE ;  /* 0x000000000000791b */ /* 0x003fea0003800000 */
.L_x_43148:
[----:B------:R-:W-:Y:S02]  /*1d50*/  IMAD R43, R25, R43, R44 ;  /* 0x0000002b192b7224 */ /* 0x000fe400078e022c */
[----:B------:R-:W-:Y:S01]  /*1d60*/  IMAD.MOV.U32 R47, RZ, RZ, R12 ;  /* 0x000000ffff2f7224 */ /* 0x000fe200078e000c */
[----:B------:R-:W-:-:S07]  /*1d70*/  MOV R44, R45 ;  /* 0x0000002d002c7202 */ /* 0x000fce0000000f00 */
[----:B------:R-:W-:Y:S05]  /*1d80*/  WARPSYNC.COLLECTIVE R46, `(.L_x_43149) ;  /* 0x000000002e087348 */ /* 0x000fea0003c00000 */
[----:B------:R0:W1:Y:S02]  /*1d90*/  SHFL.IDX P0, R45, R42, R47, R49 ;  /* 0x0000002f2a2d7389 */ /* 0x0000640000000031 */
[----:B01----:R-:W-:Y:S05]  /*1da0*/  ENDCOLLECTIVE ;  /* 0x000000000000791b */ /* 0x003fea0003800000 */
.L_x_43149:
[----:B------:R-:W-:Y:S01]  /*1db0*/  IMAD R44, R26, R44, R43 ;  /* 0x0000002c1a2c7224 */ /* 0x000fe200078e022b */
[----:B------:R-:W-:Y:S01]  /*1dc0*/  MOV R47, R13 ;  /* 0x0000000d002f7202 */ /* 0x000fe20000000f00 */
[----:B------:R-:W-:-:S07]  /*1dd0*/  IMAD.MOV.U32 R43, RZ, RZ, R45 ;  /* 0x000000ffff2b7224 */ /* 0x000fce00078e002d */
[----:B------:R-:W-:Y:S05]  /*1de0*/  WARPSYNC.COLLECTIVE R46, `(.L_x_43150) ;  /* 0x000000002e087348 */ /* 0x000fea0003c00000 */
[----:B------:R0:W1:Y:S02]  /*1df0*/  SHFL.IDX P0, R45, R42, R47, R49 ;  /* 0x0000002f2a2d7389 */ /* 0x0000640000000031 */
[----:B01----:R-:W-:Y:S05]  /*1e00*/  ENDCOLLECTIVE ;  /* 0x000000000000791b */ /* 0x003fea0003800000 */
.L_x_43150:
[----:B------:R-:W-:Y:S02]  /*1e10*/  IMAD R43, R27, R43, R44 ;  /* 0x0000002b1b2b7224 */ /* 0x000fe400078e022c */
[----:B------:R-:W-:Y:S02]  /*1e20*/  IMAD.MOV.U32 R47, RZ, RZ, R41 ;  /* 0x000000ffff2f7224 */ /* 0x000fe400078e0029 */
[----:B------:R-:W-:-:S07]  /*1e30*/  IMAD.MOV.U32 R44, RZ, RZ, R45 ;  /* 0x000000ffff2c7224 */ /* 0x000fce00078e002d */
[----:B------:R-:W-:Y:S05]  /*1e40*/  WARPSYNC.COLLECTIVE R46, `(.L_x_43151) ;  /* 0x000000002e087348 */ /* 0x000fea0003c00000 */
[----:B------:R0:W1:Y:S02]  /*1e50*/  SHFL.IDX P0, R45, R42, R47, R49 ;  /* 0x0000002f2a2d7389 */ /* 0x0000640000000031 */
[----:B01----:R-:W-:Y:S05]  /*1e60*/  ENDCOLLECTIVE ;  /* 0x000000000000791b */ /* 0x003fea0003800000 */
.L_x_43151:
[----:B------:R-:W-:Y:S02]  /*1e70*/  IMAD R44, R28, R44, R43 ;  /* 0x0000002c1c2c7224 */ /* 0x000fe400078e022b */
[----:B------:R-:W-:Y:S01]  /*1e80*/  IMAD.MOV.U32 R47, RZ, RZ, R14 ;  /* 0x000000ffff2f7224 */ /* 0x000fe200078e000e */
[----:B------:R-:W-:-:S07]  /*1e90*/  MOV R41, R45 ;  /* 0x0000002d00297202 */ /* 0x000fce0000000f00 */
[----:B------:R-:W-:Y:S05]  /*1ea0*/  WARPSYNC.COLLECTIVE R46, `(.L_x_43152) ;  /* 0x000000002e087348 */ /* 0x000fea0003c00000 */
[----:B------:R0:W1:Y:S02]  /*1eb0*/  SHFL.IDX P0, R45, R42, R47, R49 ;  /* 0x0000002f2a2d7389 */ /* 0x0000640000000031 */
[----:B01----:R-:W-:Y:S05]  /*1ec0*/  ENDCOLLECTIVE ;  /* 0x000000000000791b */ /* 0x003fea0003800000 */
.L_x_43152:
[----:B------:R-:W-:Y:S01]  /*1ed0*/  IMAD R43, R29, R41, R44 ;  /* 0x000000291d2b7224 */ /* 0x000fe200078e022c */
[----:B------:R-:W-:Y:S01]  /*1ee0*/  MOV R47, R15 ;  /* 0x0000000f002f7202 */ /* 0x000fe20000000f00 */
[----:B------:R-:W-:-:S07]  /*1ef0*/  IMAD.MOV.U32 R44, RZ, RZ, R45 ;  /* 0x000000ffff2c7224 */ /* 0x000fce00078e002d */
[----:B------:R-:W-:Y:S05]  /*1f00*/  WARPSYNC.COLLECTIVE R46, `(.L_x_43153) ;  /* 0x000000002e087348 */ /* 0x000fea0003c00000 */
[----:B------:R0:W1:Y:S02]  /*1f10*/  SHFL.IDX P0, R45, R42, R47, R49 ;  /* 0x0000002f2a2d7389 */ /* 0x0000640000000031 */
[----:B01----:R-:W-:Y:S05]  /*1f20*/  ENDCOLLECTIVE ;  /* 0x000000000000791b */ /* 0x003fea0003800000 */
.L_x_43153:
[----:B------:R-:W-:Y:S02]  /*1f30*/  IMAD R44, R30, R44, R43 ;  /* 0x0000002c1e2c7224 */ /* 0x000fe400078e022b */
[----:B------:R-:W-:Y:S02]  /*1f40*/  IMAD.MOV.U32 R47, RZ, RZ, R16 ;  /* 0x000000ffff2f7224 */ /* 0x000fe400078e0010 */
[----:B------:R-:W-:-:S07]  /*1f50*/  IMAD.MOV.U32 R43, RZ, RZ, R45 ;  /* 0x000000ffff2b7224 */ /* 0x000fce00078e002d */
[----:B------:R-:W-:Y:S05]  /*1f60*/  WARPSYNC.COLLECTIVE R46, `(.L_x_43154) ;  /* 0x000000002e087348 */ /* 0x000fea0003c00000 */
[----:B------:R0:W1:Y:S02]  /*1f70*/  SHFL.IDX P0, R45, R42, R47, R49 ;  /* 0x0000002f2a2d7389 */ /* 0x0000640000000031 */
[----:B01----:R-:W-:Y:S05]  /*1f80*/  ENDCOLLECTIVE ;  /* 0x000000000000791b */ /* 0x003fea0003800000 */
.L_x_43154:
[----:B------:R-:W-:Y:S02]  /*1f90*/  IMAD R43, R31, R43, R44 ;  /* 0x0000002b1f2b7224 */ /* 0x000fe400078e022c */
[----:B------:R-:W-:Y:S01]  /*1fa0*/  IMAD.MOV.U32 R47, RZ, RZ, R17 ;  /* 0x000000ffff2f7224 */ /* 0x000fe200078e0011 */
[----:B------:R-:W-:-:S07]  /*1fb0*/  MOV R44, R45 ;  /* 0x0000002d002c7202 */ /* 0x000fce0000000f00 */
[----:B------:R-:W-:Y:S05]  /*1fc0*/  WARPSYNC.COLLECTIVE R46, `(.L_x_43155) ;  /* 0x000000002e087348 */ /* 0x000fea0003c00000 */
[----:B------:R0:W1:Y:S02]  /*1fd0*/  SHFL.IDX P0, R45, R42, R47, R49 ;  /* 0x0000002f2a2d7389 */ /* 0x0000640000000031 */
[----:B01----:R-:W-:Y:S05]  /*1fe0*/  ENDCOLLECTIVE ;  /* 0x000000000000791b */ /* 0x003fea0003800000 */
.L_x_43155:
[----:B------:R-:W-:Y:S01]  /*1ff0*/  IMAD R44, R32, R44, R43 ;  /* 0x0000002c202c7224 */ /* 0x000fe200078e022b */
[----:B------:R-:W-:Y:S01]  /*2000*/  MOV R47, R18 ;  /* 0x00000012002f7202 */ /* 0x000fe20000000f00 */
[----:B------:R-:W-:-:S07]  /*2010*/  IMAD.MOV.U32 R43, RZ, RZ, R45 ;  /* 0x000000ffff2b7224 */ /* 0x000fce00078e002d */
[----:B------:R-:W-:Y:S05]  /*2020*/  WARPSYNC.COLLECTIVE R46, `(.L_x_43156) ;  /* 0x000000002e087348 */ /* 0x000fea0003c00000 */
[----:B------:R0:W1:Y:S02]  /*2030*/  SHFL.IDX P0, R45, R42, R47, R49 ;  /* 0x0000002f2a2d7389 */ /* 0x0000640000000031 */
[----:B01----:R-:W-:Y:S05]  /*2040*/  ENDCOLLECTIVE ;  /* 0x000000000000791b */ /* 0x003fea0003800000 */
.L_x_43156:
[----:B------:R-:W-:Y:S02]  /*2050*/  IMAD R44, R33, R43, R44 ;  /* 0x0000002b212c7224 */ /* 0x000fe400078e022c */
[----:B------:R-:W-:Y:S02]  /*2060*/  IMAD.MOV.U32 R47, RZ, RZ, R19 ;  /* 0x000000ffff2f7224 */ /* 0x000fe400078e0013 */
[----:B------:R-:W-:-:S07]  /*2070*/  IMAD.MOV.U32 R41, RZ, RZ, R45 ;  /* 0x000000ffff297224 */ /* 0x000fce00078e002d */
[----:B------:R-:W-:Y:S05]  /*2080*/  WARPSYNC.COLLECTIVE R46, `(.L_x_43157) ;  /* 0x000000002e087348 */ /* 0x000fea0003c00000 */
[----:B------:R0:W1:Y:S02]  /*2090*/  SHFL.IDX P0, R45, R42, R47, R49 ;  /* 0x0000002f2a2d7389 */ /* 0x0000640000000031 */
[----:B01----:R-:W-:Y:S05]  /*20a0*/  ENDCOLLECTIVE ;  /* 0x000000000000791b */ /* 0x003fea0003800000 */
.L_x_43157:
[----:B------:R-:W-:Y:S02]  /*20b0*/  IMAD R41, R35, R41, R44 ;  /* 0x0000002923297224 */ /* 0x000fe400078e022c */
[----:B------:R-:W-:Y:S01]  /*20c0*/  IMAD.MOV.U32 R47, RZ, RZ, R20 ;  /* 0x000000ffff2f7224 */ /* 0x000fe200078e0014 */
[----:B------:R-:W-:-:S07]  /*20d0*/  MOV R43, R45 ;  /* 0x0000002d002b7202 */ /* 0x000fce0000000f00 */
[----:B------:R-:W-:Y:S05]  /*20e0*/  WARPSYNC.COLLECTIVE R46, `(.L_x_43158) ;  /* 0x000000002e087348 */ /* 0x000fea0003c00000 */
[----:B------:R0:W1:Y:S02]  /*20f0*/  SHFL.IDX P0, R45, R42, R47, R49 ;  /* 0x0000002f2a2d7389 */ /* 0x0000640000000031 */
[----:B01----:R-:W-:Y:S05]  /*2100*/  ENDCOLLECTIVE ;  /* 0x000000000000791b */ /* 0x003fea0003800000 */
.L_x_43158:
[----:B------:R-:W-:Y:S02]  /*2110*/  IMAD R44, R36, R43, R41 ;  /* 0x0000002b242c7224 */ /* 0x000fe400078e0229 */
[----:B------:R-:W-:Y:S01]  /*2120*/  IMAD.MOV.U32 R41, RZ, RZ, R45 ;  /* 0x000000ffff297224 */ /* 0x000fe200078e002d */
[----:B------:R-:W-:Y:S06]  /*2130*/  BRA `(.L_x_43159) ;  /* 0xfffffff400187947 */ /* 0x000fec000383ffff */
        .weak           $__internal_214_$__cuda_sm20_div_u16
        .type           $__internal_214_$__cuda_sm20_div_u16,@function
        .size           $__internal_214_$__cuda_sm20_div_u16,(.L_x_58165 - $__internal_214_$__cuda_sm20_div_u16)
$__internal_214_$__cuda_sm20_div_u16:
        /* <DEDUP_REMOVED lines=8> */
[----:B------:R-:W-:-:S06]  /*21c0*/  FMUL R7, R7, R8 ;  /* 0x0000000807077220 */ /* 0x000fcc0000400000 */
        /* <DEDUP_REMOVED lines=9> */
[----:B------:R-:W-:Y:S06]  /*2260*/  RET.REL.NODEC R8 `(_Z9cuda_gemmIiLi256ELi1ELi1ELi512ELi16ELi16ELi32ELi0ELi1EEviiiPT_S1_S1_ii) ;  /* 0xffffffdc08647950 */ /* 0x000fec0003c3ffff */
.L_x_43160:
        /* <DEDUP_REMOVED lines=9> */
.L_x_58165:


//--------------------- .text._Z9cuda_gemmIiLi256ELi1ELi1ELi512ELi16ELi16ELi32ELi0ELi0EEviiiPT_S1_S1_ii --------------------------
	.section	.text._Z9cuda_gemmIiLi256ELi1ELi1ELi512ELi16ELi16ELi32ELi0ELi0EEviiiPT_S1_S1_ii,"ax",@progbits
	.align	128
        .global         _Z9cuda_gemmIiLi256ELi1ELi1ELi512ELi16ELi16ELi32ELi0ELi0EEviiiPT_S1_S1_ii
        .type           _Z9cuda_gemmIiLi256ELi1ELi1ELi512ELi16ELi16ELi32ELi0ELi0EEviiiPT_S1_S1_ii,@function
        .size           _Z9cuda_gemmIiLi256ELi1ELi1ELi512ELi16ELi16ELi32ELi0ELi0EEviiiPT_S1_S1_ii,(.L_x_58166 - _Z9cuda_gemmIiLi256ELi1ELi1ELi512ELi16ELi16ELi32ELi0ELi0EEviiiPT_S1_S1_ii)
        .other          _Z9cuda_gemmIiLi256ELi1ELi1ELi512ELi16ELi16ELi32ELi0ELi0EEviiiPT_S1_S1_ii,@"STO_CUDA_ENTRY STV_DEFAULT"
_Z9cuda_gemmIiLi256ELi1ELi1ELi512ELi16ELi16ELi32ELi0ELi0EEviiiPT_S1_S1_ii:
.text._Z9cuda_gemmIiLi256ELi1ELi1ELi512ELi16ELi16ELi32ELi0ELi0EEviiiPT_S1_S1_ii:
        /* <DEDUP_REMOVED lines=76> */
.L_x_43163:
        /* <DEDUP_REMOVED lines=25> */
.L_x_43162:
[----:B------:R-:W-:Y:S05]  /*0650*/  BSYNC.RECONVERGENT B0 ;  /* 0x0000000000007941 */ /* 0x000fea0003800200 */
.L_x_43161:
        /* <DEDUP_REMOVED lines=62> */
[----:B------:R-:W-:Y:S05]  /*0a40*/  CALL.REL.NOINC `($__internal_215_$__cuda_sm20_div_u16) ;  /* 0x0000007800747944 */ /* 0x000fea0003c00000 */
        /* <DEDUP_REMOVED lines=18> */
.L_x_43166:
        /* <DEDUP_REMOVED lines=9> */
.L_x_43165:
[----:B------:R-:W-:Y:S05]  /*0c00*/  BSYNC.RECONVERGENT B0 ;  /* 0x0000000000007941 */ /* 0x000fea0003800200 */
.L_x_43164:
[----:B------:R-:W-:Y:S04]  /*0c10*/  BSSY.RECONVERGENT B0, `(.L_x_43167) ;  /* 0x000001f000007945 */ /* 0x000fe80003800200 */
[----:B------:R-:W-:Y:S05]  /*0c20*/  @!P3 BRA `(.L_x_43168) ;  /* 0x000000000074b947 */ /* 0x000fea0003800000 */
[----:B0-----:R-:W0:Y:S01]  /*0c30*/  S2R R3, SR_CgaCtaId ;  /* 0x0000000000037919 */ /* 0x001e220000008800 */
[----:B------:R-:W-:Y:S01]  /*0c40*/  MOV R2, 0x400 ;  /* 0x0000040000027802 */ /* 0x000fe20000000f00 */
[----:B------:R-:W-:-:S03]  /*0c50*/  IMAD.SHL.U32 R12, R50, 0x4, RZ ;  /* 0x00000004320c7824 */ /* 0x000fc600078e00ff */
[----:B------:R-:W-:-:S04]  /*0c60*/  IADD3 R2, PT, PT, R2, 0x480, RZ ;  /* 0x0000048002027810 */ /* 0x000fc80007ffe0ff */
[----:B0-----:R-:W-:-:S07]  /*0c70*/  LEA R13, R3, R2, 0x18 ;  /* 0x00000002030d7211 */ /* 0x001fce00078ec0ff */
.L_x_43169:
        /* <DEDUP_REMOVED lines=24> */
.L_x_43168:
[----:B------:R-:W-:Y:S05]  /*0e00*/  BSYNC.RECONVERGENT B0 ;  /* 0x0000000000007941 */ /* 0x000fea0003800200 */
.L_x_43167:
        /* <DEDUP_REMOVED lines=9> */
.L_x_43172:
[----:B------:R-:W-:Y:S02]  /*0ea0*/  IMAD R6, R2, 0x4, R3 ;  /* 0x0000000402067824 */ /* 0x000fe400078e0203 */
[----:B------:R-:W-:Y:S02]  /*0eb0*/  VIADD R5, R5, 0x1 ;  /* 0x0000000105057836 */ /* 0x000fe40000000000 */
[----:B------:R-:W-:Y:S01]  /*0ec0*/  IMAD.IADD R2, R50, 0x1, R2 ;  /* 0x0000000132027824 */ /* 0x000fe200078e0202 */
[----:B------:R0:W-:Y:S02]  /*0ed0*/  STS [R6], RZ ;  /* 0x000000ff06007388 */ /* 0x0001e40000000800 */
[----:B------:R-:W-:-:S13]  /*0ee0*/  ISETP.NE.AND P1, PT, R5, R42, PT ;  /* 0x0000002a0500720c */ /* 0x000fda0003f25270 */
[----:B0-----:R-:W-:Y:S05]  /*0ef0*/  @P1 BRA `(.L_x_43172) ;  /* 0xfffffffc00e81947 */ /* 0x001fea000383ffff */
.L_x_43171:
[----:B------:R-:W-:Y:S05]  /*0f00*/  BSYNC.RECONVERGENT B0 ;  /* 0x0000000000007941 */ /* 0x000fea0003800200 */
.L_x_43170:
[----:B------:R-:W-:Y:S04]  /*0f10*/  BSSY.RECONVERGENT B0, `(.L_x_43173) ;  /* 0x0000011000007945 */ /* 0x000fe80003800200 */
[----:B------:R-:W-:Y:S05]  /*0f20*/  @!P0 BRA `(.L_x_43174) ;  /* 0x00000000003c8947 */ /* 0x000fea0003800000 */
[----:B------:R-:W0:Y:S01]  /*0f30*/  S2R R5, SR_CgaCtaId ;  /* 0x0000000000057919 */ /* 0x000e220000008800 */
[----:B------:R-:W-:-:S05]  /*0f40*/  MOV R3, 0x400 ;  /* 0x0000040000037802 */ /* 0x000fca0000000f00 */
[----:B------:R-:W-:-:S05]  /*0f50*/  VIADD R3, R3, 0xc80 ;  /* 0x00000c8003037836 */ /* 0x000fca0000000000 */
[----:B0-----:R-:W-:-:S07]  /*0f60*/  LEA R7, R5, R3, 0x18 ;  /* 0x0000000305077211 */ /* 0x001fce00078ec0ff */
.L_x_43175:
        /* <DEDUP_REMOVED lines=11> */
.L_x_43174:
[----:B------:R-:W-:Y:S05]  /*1020*/  BSYNC.RECONVERGENT B0 ;  /* 0x0000000000007941 */ /* 0x000fea0003800200 */
.L_x_43173:
        /* <DEDUP_REMOVED lines=84> */
.L_x_43230:
        /* <DEDUP_REMOVED lines=19> */
.L_x_43179:
        /* <DEDUP_REMOVED lines=10> */
.L_x_43180:
        /* <DEDUP_REMOVED lines=10> */
.L_x_43181:
        /* <DEDUP_REMOVED lines=10> */
.L_x_43182:
        /* <DEDUP_REMOVED lines=10> */
.L_x_43183:
        /* <DEDUP_REMOVED lines=10> */
.L_x_43184:
        /* <DEDUP_REMOVED lines=12> */
.L_x_43185:
        /* <DEDUP_REMOVED lines=13> */
.L_x_43186:
        /* <DEDUP_REMOVED lines=14> */
.L_x_43187:
        /* <DEDUP_REMOVED lines=13> */
.L_x_43188:
        /* <DEDUP_REMOVED lines=15> */
.L_x_43189:
        /* <DEDUP_REMOVED lines=13> */
.L_x_43190:
        /* <DEDUP_REMOVED lines=15> */
.L_x_43191:
        /* <DEDUP_REMOVED lines=15> */
.L_x_43192:
        /* <DEDUP_REMOVED lines=15> */
.L_x_43193:
        /* <DEDUP_REMOVED lines=15> */
.L_x_43194:
        /* <DEDUP_REMOVED lines=35> */
.L_x_43229:
[----:B-1----:R-:W-:Y:S01]  /*24b0*/  IMAD R58, R54, 0x44, R55 ;  /* 0x00000044363a7824 */ /* 0x002fe200078e0237 */
[----:B------:R-:W-:-:S05]  /*24c0*/  MOV R3, RZ ;  /* 0x000000ff00037202 */ /* 0x000fca0000000f00 */
[----:B------:R-:W1:Y:S01]  /*24d0*/  LDS R58, [R58] ;  /* 0x000000003a3a7984 */ /* 0x000e620000000800 */
[----:B0-----:R-:W-:Y:S05]  /*24e0*/  @!P0 BRA `(.L_x_43197) ;  /* 0x0000000000108947 */ /* 0x001fea0003800000 */
[----:B------:R-:W-:-:S03]  /*24f0*/  UMOV UR5, 0xffffffff ;  /* 0xffffffff00057882 */ /* 0x000fc60000000000 */
[----:B------:R-:W-:Y:S05]  /*2500*/  BRA.DIV UR5, `(.L_x_43198) ;  /* 0x0000004605c07947 */ /* 0x000fea000b800000 */
[----:B-1----:R1:W0:Y:S02]  /*2510*/  SHFL.IDX PT, R3, R58, R20, R41 ;  /* 0x000000143a037389 */ /* 0x00222400000e0029 */
.L_x_43342:
[----:B0-----:R-:W-:-:S07]  /*2520*/  IMAD R3, R18, R3, RZ ;  /* 0x0000000312037224 */ /* 0x001fce00078e02ff */
.L_x_43197:
[----:B------:R-:W-:Y:S05]  /*2530*/  @!P1 BRA `(.L_x_43199) ;  /* 0x0000000000109947 */ /* 0x000fea0003800000 */
[----:B------:R-:W-:-:S03]  /*2540*/  UMOV UR5, 0xffffffff ;  /* 0xffffffff00057882 */ /* 0x000fc60000000000 */
[----:B------:R-:W-:Y:S05]  /*2550*/  BRA.DIV UR5, `(.L_x_43200) ;  /* 0x0000004605d07947 */ /* 0x000fea000b800000 */
[----:B-1----:R1:W0:Y:S02]  /*2560*/  SHFL.IDX PT, R57, R58, R40, R41 ;  /* 0x000000283a397389 */ /* 0x00222400000e0029 */
.L_x_43345:
[----:B0--3--:R-:W-:-:S07]  /*2570*/  IMAD R3, R17, R57, R3 ;  /* 0x0000003911037224 */ /* 0x009fce00078e0203 */
.L_x_43199:
[----:B------:R-:W-:Y:S05]  /*2580*/  @!P2 BRA `(.L_x_43201) ;  /* 0x000000000010a947 */ /* 0x000fea0003800000 */
[----:B------:R-:W-:-:S03]  /*2590*/  UMOV UR5, 0xffffffff ;  /* 0xffffffff00057882 */ /* 0x000fc60000000000 */
[----:B------:R-:W-:Y:S05]  /*25a0*/  BRA.DIV UR5, `(.L_x_43202) ;  /* 0x0000004605dc7947 */ /* 0x000fea000b800000 */
[----:B-1----:R1:W0:Y:S02]  /*25b0*/  SHFL.IDX PT, R57, R58, R39, R41 ;  /* 0x000000273a397389 */ /* 0x00222400000e0029 */
.L_x_43348:
[----:B0-----:R-:W-:-:S07]  /*25c0*/  IMAD R3, R16, R57, R3 ;  /* 0x0000003910037224 */ /* 0x001fce00078e0203 */
.L_x_43201:
[----:B------:R-:W-:Y:S05]  /*25d0*/  @!P3 BRA `(.L_x_43203) ;  /* 0x000000000010b947 */ /* 0x000fea0003800000 */
[----:B------:R-:W-:-:S03]  /*25e0*/  UMOV UR5, 0xffffffff ;  /* 0xffffffff00057882 */ /* 0x000fc60000000000 */
[----:B------:R-:W-:Y:S05]  /*25f0*/  BRA.DIV UR5, `(.L_x_43204) ;  /* 0x0000004605e87947 */ /* 0x000fea000b800000 */
[----:B-1----:R1:W0:Y:S02]  /*2600*/  SHFL.IDX PT, R57, R58, R38, R41 ;  /* 0x000000263a397389 */ /* 0x00222400000e0029 */
.L_x_43351:
[----:B0-----:R-:W-:-:S07]  /*2610*/  IMAD R3, R15, R57, R3 ;  /* 0x000000390f037224 */ /* 0x001fce00078e0203 */
.L_x_43203:
[----:B------:R-:W-:Y:S05]  /*2620*/  @!P4 BRA `(.L_x_43205) ;  /* 0x000000000010c947 */ /* 0x000fea0003800000 */
[----:B------:R-:W-:-:S03]  /*2630*/  UMOV UR5, 0xffffffff ;  /* 0xffffffff00057882 */ /* 0x000fc60000000000 */
[----:B------:R-:W-:Y:S05]  /*2640*/  BRA.DIV UR5, `(.L_x_43206) ;  /* 0x0000004605f47947 */ /* 0x000fea000b800000 */
[----:B-1----:R1:W0:Y:S02]  /*2650*/  SHFL.IDX PT, R57, R58, R37, R41 ;  /* 0x000000253a397389 */ /* 0x00222400000e0029 */
.L_x_43354:
[----:B0-----:R-:W-:-:S07]  /*2660*/  IMAD R3, R14, R57, R3 ;  /* 0x000000390e037224 */ /* 0x001fce00078e0203 */
.L_x_43205:
[----:B------:R-:W-:Y:S05]  /*2670*/  @!P5 BRA `(.L_x_43207) ;  /* 0x000000000010d947 */ /* 0x000fea0003800000 */
[----:B------:R-:W-:-:S03]  /*2680*/  UMOV UR5, 0xffffffff ;  /* 0xffffffff00057882 */ /* 0x000fc60000000000 */
[----:B------:R-:W-:Y:S05]  /*2690*/  BRA.DIV UR5, `(.L_x_43208) ;  /* 0x0000004a05007947 */ /* 0x000fea000b800000 */
[----:B-1----:R1:W0:Y:S02]  /*26a0*/  SHFL.IDX PT, R57, R58, R36, R41 ;  /* 0x000000243a397389 */ /* 0x00222400000e0029 */
.L_x_43357:
[----:B0-----:R-:W-:-:S07]  /*26b0*/  IMAD R3, R13, R57, R3 ;  /* 0x000000390d037224 */ /* 0x001fce00078e0203 */
.L_x_43207:
[----:B------:R-:W5:Y:S02]  /*26c0*/  LDC R60, c[0x0][0x3ac] ;  /* 0x0000eb00ff3c7b82 */ /* 0x000f640000000800 */
[----:B-----5:R-:W-:-:S13]  /*26d0*/  ISETP.GE.AND P6, PT, R60, 0x7, PT ;  /* 0x000000073c00780c */ /* 0x020fda0003fc6270 */
[----:B------:R-:W-:Y:S05]  /*26e0*/  @!P6 BRA `(.L_x_43209) ;  /* 0x000000000010e947 */ /* 0x000fea0003800000 */
[----:B------:R-:W-:-:S03]  /*26f0*/  UMOV UR5, 0xffffffff ;  /* 0xffffffff00057882 */ /* 0x000fc60000000000 */
[----:B------:R-:W-:Y:S05]  /*2700*/  BRA.DIV UR5, `(.L_x_43210) ;  /* 0x0000004a05047947 */ /* 0x000fea000b800000 */
[----:B-1----:R1:W0:Y:S02]  /*2710*/  SHFL.IDX PT, R57, R58, R35, R41 ;  /* 0x000000233a397389 */ /* 0x00222400000e0029 */
.L_x_43360:
[----:B0-2---:R-:W-:-:S07]  /*2720*/  IMAD R3, R12, R57, R3 ;  /* 0x000000390c037224 */ /* 0x005fce00078e0203 */
.L_x_43209:
[----:B------:R-:W-:-:S13]  /*2730*/  ISETP.GE.AND P6, PT, R60, 0x8, PT ;  /* 0x000000083c00780c */ /* 0x000fda0003fc6270 */
[----:B------:R-:W-:Y:S05]  /*2740*/  @!P6 BRA `(.L_x_43211) ;  /* 0x000000000010e947 */ /* 0x000fea0003800000 */
[----:B------:R-:W-:-:S03]  /*2750*/  UMOV UR5, 0xffffffff ;  /* 0xffffffff00057882 */ /* 0x000fc60000000000 */
[----:B------:R-:W-:Y:S05]  /*2760*/  BRA.DIV UR5, `(.L_x_43212) ;  /* 0x0000004a050c7947 */ /* 0x000fea000b800000 */
[----:B-1----:R1:W0:Y:S02]  /*2770*/  SHFL.IDX PT, R57, R58, R34, R41 ;  /* 0x000000223a397389 */ /* 0x00222400000e0029 */
.L_x_43363:
[----:B0---4-:R-:W-:-:S07]  /*2780*/  IMAD R3, R11, R57, R3 ;  /* 0x000000390b037224 */ /* 0x011fce00078e0203 */
.L_x_43211:
[----:B------:R-:W-:-:S13]  /*2790*/  ISETP.GE.AND P6, PT, R60, 0x9, PT ;  /* 0x000000093c00780c */ /* 0x000fda0003fc6270 */
[----:B------:R-:W-:Y:S05]  /*27a0*/  @!P6 BRA `(.L_x_43213) ;  /* 0x000000000010e947 */ /* 0x000fea0003800000 */
[----:B------:R-:W-:-:S03]  /*27b0*/  UMOV UR5, 0xffffffff ;  /* 0xffffffff00057882 */ /* 0x000fc60000000000 */
[----:B------:R-:W-:Y:S05]  /*27c0*/  BRA.DIV UR5, `(.L_x_43214) ;  /* 0x0000004a05147947 */ /* 0x000fea000b800000 */
[----:B-1----:R1:W0:Y:S02]  /*27d0*/  SHFL.IDX PT, R57, R58, R33, R41 ;  /* 0x000000213a397389 */ /* 0x00222400000e0029 */
.L_x_43366:
[----:B0-----:R-:W-:-:S07]  /*27e0*/  IMAD R3, R10, R57, R3 ;  /* 0x000000390a037224 */ /* 0x001fce00078e0203 */
.L_x_43213:
[----:B------:R-:W-:-:S13]  /*27f0*/  ISETP.GE.AND P6, PT, R60, 0xa, PT ;  /* 0x0000000a3c00780c */ /* 0x000fda0003fc6270 */
[----:B------:R-:W-:Y:S05]  /*2800*/  @!P6 BRA `(.L_x_43215) ;  /* 0x000000000010e947 */ /* 0x000fea0003800000 */
[----:B------:R-:W-:-:S03]  /*2810*/  UMOV UR5, 0xffffffff ;  /* 0xffffffff00057882 */ /* 0x000fc60000000000 */
[----:B------:R-:W-:Y:S05]  /*2820*/  BRA.DIV UR5, `(.L_x_43216) ;  /* 0x0000004a051c7947 */ /* 0x000fea000b800000 */
[----:B-1----:R1:W0:Y:S02]  /*2830*/  SHFL.IDX PT, R57, R58, R32, R41 ;  /* 0x000000203a397389 */ /* 0x00222400000e0029 */
.L_x_43369:
[----:B0-----:R-:W-:-:S07]  /*2840*/  IMAD R3, R9, R57, R3 ;  /* 0x0000003909037224 */ /* 0x001fce00078e0203 */
.L_x_43215:
[----:B------:R-:W-:-:S13]  /*2850*/  ISETP.GE.AND P6, PT, R60, 0xb, PT ;  /* 0x0000000b3c00780c */ /* 0x000fda0003fc6270 */
[----:B------:R-:W-:Y:S05]  /*2860*/  @!P6 BRA `(.L_x_43217) ;  /* 0x000000000010e947 */ /* 0x000fea0003800000 */
[----:B------:R-:W-:-:S03]  /*2870*/  UMOV UR5, 0xffffffff ;  /* 0xffffffff00057882 */ /* 0x000fc60000000000 */
[----:B------:R-:W-:Y:S05]  /*2880*/  BRA.DIV UR5, `(.L_x_43218) ;  /* 0x0000004a05247947 */ /* 0x000fea000b800000 */
[----:B-1----:R1:W0:Y:S02]  /*2890*/  SHFL.IDX PT, R57, R58, R31, R41 ;  /* 0x0000001f3a397389 */ /* 0x00222400000e0029 */
.L_x_43372:
[----:B0-----:R-:W-:-:S07]  /*28a0*/  IMAD R3, R8, R57, R3 ;  /* 0x0000003908037224 */ /* 0x001fce00078e0203 */
.L_x_43217:
[----:B------:R-:W-:-:S13]  /*28b0*/  ISETP.GE.AND P6, PT, R60, 0xc, PT ;  /* 0x0000000c3c00780c */ /* 0x000fda0003fc6270 */
[----:B------:R-:W-:Y:S05]  /*28c0*/  @!P6 BRA `(.L_x_43219) ;  /* 0x000000000010e947 */ /* 0x000fea0003800000 */
[----:B------:R-:W-:-:S03]  /*28d0*/  UMOV UR5, 0xffffffff ;  /* 0xffffffff00057882 */ /* 0x000fc60000000000 */
[----:B------:R-:W-:Y:S05]  /*28e0*/  BRA.DIV UR5, `(.L_x_43220) ;  /* 0x0000004a052c7947 */ /* 0x000fea000b800000 */
[----:B-1----:R1:W0:Y:S02]  /*28f0*/  SHFL.IDX PT, R57, R58, R30, R41 ;  /* 0x0000001e3a397389 */ /* 0x00222400000e0029 */
.L_x_43375:
[----:B0-----:R-:W-:-:S07]  /*2900*/  IMAD R3, R7, R57, R3 ;  /* 0x0000003907037224 */ /* 0x001fce00078e0203 */
.L_x_43219:
[----:B------:R-:W-:-:S13]  /*2910*/  ISETP.GE.AND P6, PT, R60, 0xd, PT ;  /* 0x0000000d3c00780c */ /* 0x000fda0003fc6270 */
[----:B------:R-:W-:Y:S05]  /*2920*/  @!P6 BRA `(.L_x_43221) ;  /* 0x000000000010e947 */ /* 0x000fea0003800000 */
[----:B------:R-:W-:-:S03]  /*2930*/  UMOV UR5, 0xffffffff ;  /* 0xffffffff00057882 */ /* 0x000fc60000000000 */
[----:B------:R-:W-:Y:S05]  /*2940*/  BRA.DIV UR5, `(.L_x_43222) ;  /* 0x0000004a05347947 */ /* 0x000fea000b800000 */
[----:B-1----:R1:W0:Y:S02]  /*2950*/  SHFL.IDX PT, R57, R58, R29, R41 ;  /* 0x0000001d3a397389 */ /* 0x00222400000e0029 */
.L_x_43378:
[----:B0-----:R-:W-:-:S07]  /*2960*/  IMAD R3, R6, R57, R3 ;  /* 0x0000003906037224 */ /* 0x001fce00078e0203 */
.L_x_43221:
[----:B------:R-:W-:-:S13]  /*2970*/  ISETP.GE.AND P6, PT, R60, 0xe, PT ;  /* 0x0000000e3c00780c */ /* 0x000fda0003fc6270 */
[----:B------:R-:W-:Y:S05]  /*2980*/  @!P6 BRA `(.L_x_43223) ;  /* 0x000000000010e947 */ /* 0x000fea0003800000 */
[----:B------:R-:W-:-:S03]  /*2990*/  UMOV UR5, 0xffffffff ;  /* 0xffffffff00057882 */ /* 0x000fc60000000000 */
[----:B------:R-:W-:Y:S05]  /*29a0*/  BRA.DIV UR5, `(.L_x_43224) ;  /* 0x0000004a053c7947 */ /* 0x000fea000b800000 */
[----:B-1----:R1:W0:Y:S02]  /*29b0*/  SHFL.IDX PT, R57, R58, R28, R41 ;  /* 0x0000001c3a397389 */ /* 0x00222400000e0029 */
.L_x_43381:
[----:B0-----:R-:W-:-:S07]  /*29c0*/  IMAD R3, R5, R57, R3 ;  /* 0x0000003905037224 */ /* 0x001fce00078e0203 */
.L_x_43223:
[----:B------:R-:W-:-:S13]  /*29d0*/  ISETP.GE.AND P6, PT, R60, 0xf, PT ;  /* 0x0000000f3c00780c */ /* 0x000fda0003fc6270 */
[----:B------:R-:W-:Y:S05]  /*29e0*/  @!P6 BRA `(.L_x_43225) ;  /* 0x000000000010e947 */ /* 0x000fea0003800000 */
[----:B------:R-:W-:-:S03]  /*29f0*/  UMOV UR5, 0xffffffff ;  /* 0xffffffff00057882 */ /* 0x000fc60000000000 */
[----:B------:R-:W-:Y:S05]  /*2a00*/  BRA.DIV UR5, `(.L_x_43226) ;  /* 0x0000004a05447947 */ /* 0x000fea000b800000 */
[----:B-1----:R1:W0:Y:S02]  /*2a10*/  SHFL.IDX PT, R57, R58, R27, R41 ;  /* 0x0000001b3a397389 */ /* 0x00222400000e0029 */
.L_x_43384:
[----:B0-----:R-:W-:-:S07]  /*2a20*/  IMAD R3, R4, R57, R3 ;  /* 0x0000003904037224 */ /* 0x001fce00078e0203 */
.L_x_43225:
[----:B------:R-:W-:-:S13]  /*2a30*/  ISETP.GE.AND P6, PT, R60, 0x10, PT ;  /* 0x000000103c00780c */ /* 0x000fda0003fc6270 */
[----:B------:R-:W-:Y:S05]  /*2a40*/  @!P6 BRA `(.L_x_43227) ;  /* 0x000000000010e947 */ /* 0x000fea0003800000 */
[----:B------:R-:W-:-:S03]  /*2a50*/  UMOV UR5, 0xffffffff ;  /* 0xffffffff00057882 */ /* 0x000fc60000000000 */
[----:B------:R-:W-:Y:S05]  /*2a60*/  BRA.DIV UR5, `(.L_x_43228) ;  /* 0x0000004a054c7947 */ /* 0x000fea000b800000 */
[----:B-1----:R1:W0:Y:S02]  /*2a70*/  SHFL.IDX PT, R57, R58, R26, R41 ;  /* 0x0000001a3a397389 */ /* 0x00222400000e0029 */
.L_x_43387:
[----:B0-----:R-:W-:-:S07]  /*2a80*/  IMAD R3, R0, R57, R3 ;  /* 0x0000003900037224 */ /* 0x001fce00078e0203 */
.L_x_43227:
        /* <DEDUP_REMOVED lines=8> */
.L_x_43196:
[----:B------:R-:W-:Y:S05]  /*2b10*/  BSYNC B0 ;  /* 0x0000000000007941 */ /* 0x000fea0003800000 */
.L_x_43195:
[----:B------:R-:W-:-:S13]  /*2b20*/  ISETP.NE.AND P6, PT, R59, RZ, PT ;  /* 0x000000ff3b00720c */ /* 0x000fda0003fc5270 */
[----:B------:R-:W-:Y:S05]  /*2b30*/  @!P6 BRA `(.L_x_43230) ;  /* 0xffffffe8008ce947 */ /* 0x000fea000383ffff */
[----:B------:R-:W-:Y:S05]  /*2b40*/  BSYNC B1 ;  /* 0x0000000000017941 */ /* 0x000fea0003800000 */
.L_x_43178:
[----:B------:R-:W-:Y:S05]  /*2b50*/  BRA `(.L_x_43176) ;  /* 0x0000003000ec7947 */ /* 0x000fea0003800000 */
.L_x_43177:
        /* <DEDUP_REMOVED lines=69> */
.L_x_43283:
        /* <DEDUP_REMOVED lines=19> */
.L_x_43232:
        /* <DEDUP_REMOVED lines=8> */
.L_x_43233:
        /* <DEDUP_REMOVED lines=10> */
.L_x_43234:
        /* <DEDUP_REMOVED lines=10> */
.L_x_43235:
        /* <DEDUP_REMOVED lines=10> */
.L_x_43236:
        /* <DEDUP_REMOVED lines=10> */
.L_x_43237:
        /* <DEDUP_REMOVED lines=14> */
.L_x_43238:
        /* <DEDUP_REMOVED lines=15> */
.L_x_43239:
        /* <DEDUP_REMOVED lines=14> */
.L_x_43240:
        /* <DEDUP_REMOVED lines=15> */
.L_x_43241:
        /* <DEDUP_REMOVED lines=15> */
.L_x_43242:
        /* <DEDUP_REMOVED lines=15> */
.L_x_43243:
        /* <DEDUP_REMOVED lines=15> */
.L_x_43244:
        /* <DEDUP_REMOVED lines=15> */
.L_x_43245:
        /* <DEDUP_REMOVED lines=15> */
.L_x_43246:
        /* <DEDUP_REMOVED lines=15> */
.L_x_43247:
        /* <DEDUP_REMOVED lines=31> */
.L_x_43282:
[----:B-1----:R-:W-:Y:S02]  /*3f10*/  IMAD R58, R3, 0x44, R39 ;  /* 0x00000044033a7824 */ /* 0x002fe400078e0227 */
[----:B------:R-:W-:-:S04]  /*3f20*/  HFMA2 R40, -RZ, RZ, 0, 0 ;  /* 0x00000000ff287431 */ /* 0x000fc800000001ff */
[----:B------:R-:W1:Y:S01]  /*3f30*/  LDS R58, [R58] ;  /* 0x000000003a3a7984 */ /* 0x000e620000000800 */
[----:B------:R-:W-:Y:S05]  /*3f40*/  @!P5 BRA `(.L_x_43250) ;  /* 0x000000000010d947 */ /* 0x000fea0003800000 */
[----:B------:R-:W-:-:S03]  /*3f50*/  UMOV UR5, 0xffffffff ;  /* 0xffffffff00057882 */ /* 0x000fc60000000000 */
[----:B------:R-:W-:Y:S05]  /*3f60*/  BRA.DIV UR5, `(.L_x_43251) ;  /* 0x00000036052c7947 */ /* 0x000fea000b800000 */
[----:B-1----:R1:W0:Y:S02]  /*3f70*/  SHFL.IDX PT, R40, R58, R20, R41 ;  /* 0x000000143a287389 */ /* 0x00222400000e0029 */
.L_x_43390:
[----:B0-----:R-:W-:-:S07]  /*3f80*/  IMAD R40, R18, R40, RZ ;  /* 0x0000002812287224 */ /* 0x001fce00078e02ff */
.L_x_43250:
[----:B------:R-:W-:Y:S05]  /*3f90*/  @!P4 BRA `(.L_x_43252) ;  /* 0x000000000010c947 */ /* 0x000fea0003800000 */
[----:B------:R-:W-:-:S03]  /*3fa0*/  UMOV UR5, 0xffffffff ;  /* 0xffffffff00057882 */ /* 0x000fc60000000000 */
[----:B------:R-:W-:Y:S05]  /*3fb0*/  BRA.DIV UR5, `(.L_x_43253) ;  /* 0x00000036053c7947 */ /* 0x000fea000b800000 */
[----:B-1----:R1:W0:Y:S02]  /*3fc0*/  SHFL.IDX PT, R57, R58, R37, R41 ;  /* 0x000000253a397389 */ /* 0x00222400000e0029 */
.L_x_43393:
[----:B0--3--:R-:W-:-:S07]  /*3fd0*/  IMAD R40, R17, R57, R40 ;  /* 0x0000003911287224 */ /* 0x009fce00078e0228 */
.L_x_43252:
[----:B------:R-:W-:Y:S05]  /*3fe0*/  @!P3 BRA `(.L_x_43254) ;  /* 0x000000000010b947 */ /* 0x000fea0003800000 */
[----:B------:R-:W-:-:S03]  /*3ff0*/  UMOV UR5, 0xffffffff ;  /* 0xffffffff00057882 */ /* 0x000fc60000000000 */
[----:B------:R-:W-:Y:S05]  /*4000*/  BRA.DIV UR5, `(.L_x_43255) ;  /* 0x0000003605487947 */ /* 0x000fea000b800000 */
[----:B-1----:R1:W0:Y:S02]  /*4010*/  SHFL.IDX PT, R57, R58, R36, R41 ;  /* 0x000000243a397389 */ /* 0x00222400000e0029 */
.L_x_43396:
[----:B0-----:R-:W-:-:S07]  /*4020*/  IMAD R40, R16, R57, R40 ;  /* 0x0000003910287224 */ /* 0x001fce00078e0228 */
.L_x_43254:
[----:B------:R-:W-:Y:S05]  /*4030*/  @!P2 BRA `(.L_x_43256) ;  /* 0x000000000010a947 */ /* 0x000fea0003800000 */
[----:B------:R-:W-:-:S03]  /*4040*/  UMOV UR5, 0xffffffff ;  /* 0xffffffff00057882 */ /* 0x000fc60000000000 */
[----:B------:R-:W-:Y:S05]  /*4050*/  BRA.DIV UR5, `(.L_x_43257) ;  /* 0x0000003605547947 */ /* 0x000fea000b800000 */
[----:B-1----:R1:W0:Y:S02]  /*4060*/  SHFL.IDX PT, R57, R58, R35, R41 ;  /* 0x000000233a397389 */ /* 0x00222400000e0029 */
.L_x_43399:
[----:B0-----:R-:W-:-:S07]  /*4070*/  IMAD R40, R15, R57, R40 ;  /* 0x000000390f287224 */ /* 0x001fce00078e0228 */
.L_x_43256:
[----:B------:R-:W-:Y:S05]  /*4080*/  @!P1 BRA `(.L_x_43258) ;  /* 0x0000000000109947 */ /* 0x000fea0003800000 */
[----:B------:R-:W-:-:S03]  /*4090*/  UMOV UR5, 0xffffffff ;  /* 0xffffffff00057882 */ /* 0x000fc60000000000 */
[----:B------:R-:W-:Y:S05]  /*40a0*/  BRA.DIV UR5, `(.L_x_43259) ;  /* 0x0000003605607947 */ /* 0x000fea000b800000 */
[----:B-1----:R1:W0:Y:S02]  /*40b0*/  SHFL.IDX PT, R57, R58, R34, R41 ;  /* 0x000000223a397389 */ /* 0x00222400000e0029 */
.L_x_43402:
[----:B0-----:R-:W-:-:S07]  /*40c0*/  IMAD R40, R14, R57, R40 ;  /* 0x000000390e287224 */ /* 0x001fce00078e0228 */
.L_x_43258:
[----:B------:R-:W-:Y:S05]  /*40d0*/  @!P0 BRA `(.L_x_43260) ;  /* 0x0000000000108947 */ /* 0x000fea0003800000 */
[----:B------:R-:W-:-:S03]  /*40e0*/  UMOV UR5, 0xffffffff ;  /* 0xffffffff00057882 */ /* 0x000fc60000000000 */
[----:B------:R-:W-:Y:S05]  /*40f0*/  BRA.DIV UR5, `(.L_x_43261) ;  /* 0x00000036056c7947 */ /* 0x000fea000b800000 */
[----:B-1----:R1:W0:Y:S02]  /*4100*/  SHFL.IDX PT, R57, R58, R33, R41 ;  /* 0x000000213a397389 */ /* 0x00222400000e0029 */
.L_x_43405:
[----:B0-----:R-:W-:-:S07]  /*4110*/  IMAD R40, R13, R57, R40 ;  /* 0x000000390d287224 */ /* 0x001fce00078e0228 */
.L_x_43260:
[----:B------:R-:W5:Y:S02]  /*4120*/  LDC R55, c[0x0][0x3ac] ;  /* 0x0000eb00ff377b82 */ /* 0x000f640000000800 */
[----:B-----5:R-:W-:-:S13]  /*4130*/  ISETP.GE.U32.AND P6, PT, R55, 0x7, PT ;  /* 0x000000073700780c */ /* 0x020fda0003fc6070 */
[----:B------:R-:W-:Y:S05]  /*4140*/  @!P6 BRA `(.L_x_43262) ;  /* 0x000000000010e947 */ /* 0x000fea0003800000 */
[----:B------:R-:W-:-:S03]  /*4150*/  UMOV UR5, 0xffffffff ;  /* 0xffffffff00057882 */ /* 0x000fc60000000000 */
[----:B------:R-:W-:Y:S05]  /*4160*/  BRA.DIV UR5, `(.L_x_43263) ;  /* 0x0000003605707947 */ /* 0x000fea000b800000 */
[----:B-1----:R1:W0:Y:S02]  /*4170*/  SHFL.IDX PT, R57, R58, R32, R41 ;  /* 0x000000203a397389 */ /* 0x00222400000e0029 */
.L_x_43408:
[----:B0-2---:R-:W-:-:S07]  /*4180*/  IMAD R40, R12, R57, R40 ;  /* 0x000000390c287224 */ /* 0x005fce00078e0228 */
.L_x_43262:
[----:B------:R-:W-:-:S13]  /*4190*/  ISETP.GE.U32.AND P6, PT, R55, 0x8, PT ;  /* 0x000000083700780c */ /* 0x000fda0003fc6070 */
[----:B------:R-:W-:Y:S05]  /*41a0*/  @!P6 BRA `(.L_x_43264) ;  /* 0x000000000010e947 */ /* 0x000fea0003800000 */
[----:B------:R-:W-:-:S03]  /*41b0*/  UMOV UR5, 0xffffffff ;  /* 0xffffffff00057882 */ /* 0x000fc60000000000 */
[----:B------:R-:W-:Y:S05]  /*41c0*/  BRA.DIV UR5, `(.L_x_43265) ;  /* 0x0000003605787947 */ /* 0x000fea000b800000 */
[----:B-1----:R1:W0:Y:S02]  /*41d0*/  SHFL.IDX PT, R57, R58, R31, R41 ;  /* 0x0000001f3a397389 */ /* 0x00222400000e0029 */
.L_x_43411:
[----:B0---4-:R-:W-:-:S07]  /*41e0*/  IMAD R40, R11, R57, R40 ;  /* 0x000000390b287224 */ /* 0x011fce00078e0228 */
.L_x_43264:
[----:B------:R-:W-:-:S13]  /*41f0*/  ISETP.GE.U32.AND P6, PT, R55, 0x9, PT ;  /* 0x000000093700780c */ /* 0x000fda0003fc6070 */
[----:B------:R-:W-:Y:S05]  /*4200*/  @!P6 BRA `(.L_x_43266) ;  /* 0x000000000010e947 */ /* 0x000fea0003800000 */
[----:B------:R-:W-:-:S03]  /*4210*/  UMOV UR5, 0xffffffff ;  /* 0xffffffff00057882 */ /* 0x000fc60000000000 */
[----:B------:R-:W-:Y:S05]  /*4220*/  BRA.DIV UR5, `(.L_x_43267) ;  /* 0x0000003605807947 */ /* 0x000fea000b800000 */
[----:B-1----:R1:W0:Y:S02]  /*4230*/  SHFL.IDX PT, R57, R58, R30, R41 ;  /* 0x0000001e3a397389 */ /* 0x00222400000e0029 */
.L_x_43414:
[----:B0-----:R-:W-:-:S07]  /*4240*/  IMAD R40, R10, R57, R40 ;  /* 0x000000390a287224 */ /* 0x001fce00078e0228 */
.L_x_43266:
[----:B------:R-:W-:-:S13]  /*4250*/  ISETP.GE.U32.AND P6, PT, R55, 0xa, PT ;  /* 0x0000000a3700780c */ /* 0x000fda0003fc6070 */
[----:B------:R-:W-:Y:S05]  /*4260*/  @!P6 BRA `(.L_x_43268) ;  /* 0x000000000010e947 */ /* 0x000fea0003800000 */
[----:B------:R-:W-:-:S03]  /*4270*/  UMOV UR5, 0xffffffff ;  /* 0xffffffff00057882 */ /* 0x000fc60000000000 */
[----:B------:R-:W-:Y:S05]  /*4280*/  BRA.DIV UR5, `(.L_x_43269) ;  /* 0x0000003605887947 */ /* 0x000fea000b800000 */
[----:B-1----:R1:W0:Y:S02]  /*4290*/  SHFL.IDX PT, R57, R58, R29, R41 ;  /* 0x0000001d3a397389 */ /* 0x00222400000e0029 */
.L_x_43417:
[----:B0-----:R-:W-:-:S07]  /*42a0*/  IMAD R40, R9, R57, R40 ;  /* 0x0000003909287224 */ /* 0x001fce00078e0228 */
.L_x_43268:
[----:B------:R-:W-:-:S13]  /*42b0*/  ISETP.GE.U32.AND P6, PT, R55, 0xb, PT ;  /* 0x0000000b3700780c */ /* 0x000fda0003fc6070 */
[----:B------:R-:W-:Y:S05]  /*42c0*/  @!P6 BRA `(.L_x_43270) ;  /* 0x000000000010e947 */ /* 0x000fea0003800000 */
[----:B------:R-:W-:-:S03]  /*42d0*/  UMOV UR5, 0xffffffff ;  /* 0xffffffff00057882 */ /* 0x000fc60000000000 */
[----:B------:R-:W-:Y:S05]  /*42e0*/  BRA.DIV UR5, `(.L_x_43271) ;  /* 0x0000003605907947 */ /* 0x000fea000b800000 */
[----:B-1----:R1:W0:Y:S02]  /*42f0*/  SHFL.IDX PT, R57, R58, R28, R41 ;  /* 0x0000001c3a397389 */ /* 0x00222400000e0029 */
.L_x_43420:
[----:B0-----:R-:W-:-:S07]  /*4300*/  IMAD R40, R8, R57, R40 ;  /* 0x0000003908287224 */ /* 0x001fce00078e0228 */
.L_x_43270:
[----:B------:R-:W-:-:S13]  /*4310*/  ISETP.GE.U32.AND P6, PT, R55, 0xc, PT ;  /* 0x0000000c3700780c */ /* 0x000fda0003fc6070 */
[----:B------:R-:W-:Y:S05]  /*4320*/  @!P6 BRA `(.L_x_43272) ;  /* 0x000000000010e947 */ /* 0x000fea0003800000 */
[----:B------:R-:W-:-:S03]  /*4330*/  UMOV UR5, 0xffffffff ;  /* 0xffffffff00057882 */ /* 0x000fc60000000000 */
[----:B------:R-:W-:Y:S05]  /*4340*/  BRA.DIV UR5, `(.L_x_43273) ;  /* 0x0000003605987947 */ /* 0x000fea000b800000 */
[----:B-1----:R1:W0:Y:S02]  /*4350*/  SHFL.IDX PT, R57, R58, R27, R41 ;  /* 0x0000001b3a397389 */ /* 0x00222400000e0029 */
.L_x_43423:
[----:B0-----:R-:W-:-:S07]  /*4360*/  IMAD R40, R7, R57, R40 ;  /* 0x0000003907287224 */ /* 0x001fce00078e0228 */
.L_x_43272:
[----:B------:R-:W-:-:S13]  /*4370*/  ISETP.GE.U32.AND P6, PT, R55, 0xd, PT ;  /* 0x0000000d3700780c */ /* 0x000fda0003fc6070 */
[----:B------:R-:W-:Y:S05]  /*4380*/  @!P6 BRA `(.L_x_43274) ;  /* 0x000000000010e947 */ /* 0x000fea0003800000 */
[----:B------:R-:W-:-:S03]  /*4390*/  UMOV UR5, 0xffffffff ;  /* 0xffffffff00057882 */ /* 0x000fc60000000000 */
[----:B------:R-:W-:Y:S05]  /*43a0*/  BRA.DIV UR5, `(.L_x_43275) ;  /* 0x0000003605a07947 */ /* 0x000fea000b800000 */
[----:B-1----:R1:W0:Y:S02]  /*43b0*/  SHFL.IDX PT, R57, R58, R26, R41 ;  /* 0x0000001a3a397389 */ /* 0x00222400000e0029 */
.L_x_43426:
[----:B0-----:R-:W-:-:S07]  /*43c0*/  IMAD R40, R6, R57, R40 ;  /* 0x0000003906287224 */ /* 0x001fce00078e0228 */
.L_x_43274:
[----:B------:R-:W-:-:S13]  /*43d0*/  ISETP.GE.U32.AND P6, PT, R55, 0xe, PT ;  /* 0x0000000e3700780c */ /* 0x000fda0003fc6070 */
[----:B------:R-:W-:Y:S05]  /*43e0*/  @!P6 BRA `(.L_x_43276) ;  /* 0x000000000010e947 */ /* 0x000fea0003800000 */
[----:B------:R-:W-:-:S03]  /*43f0*/  UMOV UR5, 0xffffffff ;  /* 0xffffffff00057882 */ /* 0x000fc60000000000 */
[----:B------:R-:W-:Y:S05]  /*4400*/  BRA.DIV UR5, `(.L_x_43277) ;  /* 0x0000003605a87947 */ /* 0x000fea000b800000 */
[----:B-1----:R1:W0:Y:S02]  /*4410*/  SHFL.IDX PT, R57, R58, R25, R41 ;  /* 0x000000193a397389 */ /* 0x00222400000e0029 */
.L_x_43429:
[----:B0-----:R-:W-:-:S07]  /*4420*/  IMAD R40, R5, R57, R40 ;  /* 0x0000003905287224 */ /* 0x001fce00078e0228 */
.L_x_43276:
[----:B------:R-:W-:-:S13]  /*4430*/  ISETP.GE.U32.AND P6, PT, R55, 0xf, PT ;  /* 0x0000000f3700780c */ /* 0x000fda0003fc6070 */
[----:B------:R-:W-:Y:S05]  /*4440*/  @!P6 BRA `(.L_x_43278) ;  /* 0x000000000010e947 */ /* 0x000fea0003800000 */
[----:B------:R-:W-:-:S03]  /*4450*/  UMOV UR5, 0xffffffff ;  /* 0xffffffff00057882 */ /* 0x000fc60000000000 */
[----:B------:R-:W-:Y:S05]  /*4460*/  BRA.DIV UR5, `(.L_x_43279) ;  /* 0x0000003605b07947 */ /* 0x000fea000b800000 */
[----:B-1----:R1:W0:Y:S02]  /*4470*/  SHFL.IDX PT, R57, R58, R24, R41 ;  /* 0x000000183a397389 */ /* 0x00222400000e0029 */
.L_x_43432:
[----:B0-----:R-:W-:-:S07]  /*4480*/  IMAD R40, R4, R57, R40 ;  /* 0x0000003904287224 */ /* 0x001fce00078e0228 */
.L_x_43278:
[----:B------:R-:W-:-:S13]  /*4490*/  ISETP.GE.U32.AND P6, PT, R55, 0x10, PT ;  /* 0x000000103700780c */ /* 0x000fda0003fc6070 */
[----:B------:R-:W-:Y:S05]  /*44a0*/  @!P6 BRA `(.L_x_43280) ;  /* 0x000000000010e947 */ /* 0x000fea0003800000 */
[----:B------:R-:W-:-:S03]  /*44b0*/  UMOV UR5, 0xffffffff ;  /* 0xffffffff00057882 */ /* 0x000fc60000000000 */
[----:B------:R-:W-:Y:S05]  /*44c0*/  BRA.DIV UR5, `(.L_x_43281) ;  /* 0x0000003605b87947 */ /* 0x000fea000b800000 */
[----:B-1----:R1:W0:Y:S02]  /*44d0*/  SHFL.IDX PT, R57, R58, R23, R41 ;  /* 0x000000173a397389 */ /* 0x00222400000e0029 */
.L_x_43435:
[----:B0-----:R-:W-:-:S07]  /*44e0*/  IMAD R40, R0, R57, R40 ;  /* 0x0000003900287224 */ /* 0x001fce00078e0228 */
.L_x_43280:
[----:B------:R-:W-:Y:S02]  /*44f0*/  IMAD R2, R53, R3, R19 ;  /* 0x0000000335027224 */ /* 0x000fe400078e0213 */
[----:B------:R-:W-:Y:S02]  /*4500*/  IMAD.IADD R3, R48, 0x1, R3 ;  /* 0x0000000130037824 */ /* 0x000fe400078e0203 */
[----:B------:R-:W-:-:S03]  /*4510*/  IMAD R2, R2, 0x4, R38 ;  /* 0x0000000402027824 */ /* 0x000fc600078e0226 */
[----:B------:R-:W-:Y:S02]  /*4520*/  ISETP.GE.AND P6, PT, R3, UR4, PT ;  /* 0x0000000403007c0c */ /* 0x000fe4000bfc6270 */
[----:B------:R0:W-:Y:S11]  /*4530*/  STS [R2], R40 ;  /* 0x0000002802007388 */ /* 0x0001f60000000800 */
[----:B0-----:R-:W-:Y:S05]  /*4540*/  @!P6 BRA `(.L_x_43282) ;  /* 0xfffffff80070e947 */ /* 0x001fea000383ffff */
.L_x_43249:
[----:B------:R-:W-:Y:S05]  /*4550*/  BSYNC B0 ;  /* 0x0000000000007941 */ /* 0x000fea0003800000 */
.L_x_43248:
[----:B------:R-:W-:-:S13]  /*4560*/  ISETP.NE.AND P6, PT, R54, RZ, PT ;  /* 0x000000ff3600720c */ /* 0x000fda0003fc5270 */
[----:B------:R-:W-:Y:S05]  /*4570*/  @!P6 BRA `(.L_x_43283) ;  /* 0xffffffe8008ce947 */ /* 0x000fea000383ffff */
[----:B------:R-:W-:Y:S05]  /*4580*/  BRA `(.L_x_43176) ;  /* 0x0000001800607947 */ /* 0x000fea0003800000 */
.L_x_43231:
        /* <DEDUP_REMOVED lines=67> */
.L_x_43335:
        /* <DEDUP_REMOVED lines=20> */
.L_x_43284:
        /* <DEDUP_REMOVED lines=10> */
.L_x_43285:
        /* <DEDUP_REMOVED lines=10> */
.L_x_43286:
        /* <DEDUP_REMOVED lines=10> */
.L_x_43287:
        /* <DEDUP_REMOVED lines=10> */
.L_x_43288:
        /* <DEDUP_REMOVED lines=11> */
.L_x_43289:
        /* <DEDUP_REMOVED lines=11> */
.L_x_43290:
        /* <DEDUP_REMOVED lines=11> */
.L_x_43291:
        /* <DEDUP_REMOVED lines=10> */
.L_x_43292:
        /* <DEDUP_REMOVED lines=11> */
.L_x_43293:
        /* <DEDUP_REMOVED lines=11> */
.L_x_43294:
        /* <DEDUP_REMOVED lines=11> */
.L_x_43295:
        /* <DEDUP_REMOVED lines=11> */
.L_x_43296:
        /* <DEDUP_REMOVED lines=11> */
.L_x_43297:
        /* <DEDUP_REMOVED lines=11> */
.L_x_43298:
        /* <DEDUP_REMOVED lines=11> */
.L_x_43299:
        /* <DEDUP_REMOVED lines=29> */
.L_x_43334:
[----:B0-----:R-:W-:Y:S02]  /*56d0*/  IMAD R58, R40, 0x44, R54 ;  /* 0x00000044283a7824 */ /* 0x001fe400078e0236 */
[----:B------:R-:W-:-:S04]  /*56e0*/  IMAD.MOV.U32 R55, RZ, RZ, RZ ;  /* 0x000000ffff377224 */ /* 0x000fc800078e00ff */
[----:B------:R-:W0:Y:S01]  /*56f0*/  LDS R58, [R58] ;  /* 0x000000003a3a7984 */ /* 0x000e220000000800 */
[----:B------:R-:W-:Y:S05]  /*5700*/  @!P4 BRA `(.L_x_43301) ;  /* 0x000000000010c947 */ /* 0x000fea0003800000 */
[----:B------:R-:W-:-:S03]  /*5710*/  UMOV UR5, 0xffffffff ;  /* 0xffffffff00057882 */ /* 0x000fc60000000000 */
[----:B------:R-:W-:Y:S05]  /*5720*/  BRA.DIV UR5, `(.L_x_43302) ;  /* 0x0000002605407947 */ /* 0x000fea000b800000 */
[----:B0-----:R0:W2:Y:S02]  /*5730*/  SHFL.IDX PT, R55, R58, R22, R41 ;  /* 0x000000163a377389 */ /* 0x0010a400000e0029 */
.L_x_43437:
[----:B-12---:R-:W-:-:S07]  /*5740*/  IMAD R55, R20, R55, RZ ;  /* 0x0000003714377224 */ /* 0x006fce00078e02ff */
.L_x_43301:
[----:B------:R-:W-:Y:S05]  /*5750*/  @!P3 BRA `(.L_x_43303) ;  /* 0x000000000010b947 */ /* 0x000fea0003800000 */
[----:B------:R-:W-:-:S03]  /*5760*/  UMOV UR5, 0xffffffff ;  /* 0xffffffff00057882 */ /* 0x000fc60000000000 */
[----:B------:R-:W-:Y:S05]  /*5770*/  BRA.DIV UR5, `(.L_x_43304) ;  /* 0x0000002605487947 */ /* 0x000fea000b800000 */
[----:B0-----:R0:W2:Y:S02]  /*5780*/  SHFL.IDX PT, R57, R58, R39, R41 ;  /* 0x000000273a397389 */ /* 0x0010a400000e0029 */
.L_x_43440:
[----:B--23--:R-:W-:-:S07]  /*5790*/  IMAD R55, R19, R57, R55 ;  /* 0x0000003913377224 */ /* 0x00cfce00078e0237 */
.L_x_43303:
[----:B------:R-:W-:Y:S05]  /*57a0*/  @!P2 BRA `(.L_x_43305) ;  /* 0x000000000010a947 */ /* 0x000fea0003800000 */
[----:B------:R-:W-:-:S03]  /*57b0*/  UMOV UR5, 0xffffffff ;  /* 0xffffffff00057882 */ /* 0x000fc60000000000 */
[----:B------:R-:W-:Y:S05]  /*57c0*/  BRA.DIV UR5, `(.L_x_43306) ;  /* 0x0000002605547947 */ /* 0x000fea000b800000 */
[----:B0-----:R0:W2:Y:S02]  /*57d0*/  SHFL.IDX PT, R57, R58, R38, R41 ;  /* 0x000000263a397389 */ /* 0x0010a400000e0029 */
.L_x_43443:
[----:B--2---:R-:W-:-:S07]  /*57e0*/  IMAD R55, R18, R57, R55 ;  /* 0x0000003912377224 */ /* 0x004fce00078e0237 */
.L_x_43305:
[----:B------:R-:W-:Y:S05]  /*57f0*/  @!P1 BRA `(.L_x_43307) ;  /* 0x0000000000109947 */ /* 0x000fea0003800000 */
[----:B------:R-:W-:-:S03]  /*5800*/  UMOV UR5, 0xffffffff ;  /* 0xffffffff00057882 */ /* 0x000fc60000000000 */
[----:B------:R-:W-:Y:S05]  /*5810*/  BRA.DIV UR5, `(.L_x_43308) ;  /* 0x0000002605607947 */ /* 0x000fea000b800000 */
[----:B0-----:R0:W2:Y:S02]  /*5820*/  SHFL.IDX PT, R57, R58, R37, R41 ;  /* 0x000000253a397389 */ /* 0x0010a400000e0029 */
.L_x_43446:
[----:B--2---:R-:W-:-:S07]  /*5830*/  IMAD R55, R17, R57, R55 ;  /* 0x0000003911377224 */ /* 0x004fce00078e0237 */
.L_x_43307:
[----:B------:R-:W-:Y:S05]  /*5840*/  @!P0 BRA `(.L_x_43309) ;  /* 0x0000000000108947 */ /* 0x000fea0003800000 */
[----:B------:R-:W-:-:S03]  /*5850*/  UMOV UR5, 0xffffffff ;  /* 0xffffffff00057882 */ /* 0x000fc60000000000 */
[----:B------:R-:W-:Y:S05]  /*5860*/  BRA.DIV UR5, `(.L_x_43310) ;  /* 0x00000026056c7947 */ /* 0x000fea000b800000 */
[----:B0-----:R0:W2:Y:S02]  /*5870*/  SHFL.IDX PT, R57, R58, R36, R41 ;  /* 0x000000243a397389 */ /* 0x0010a400000e0029 */
.L_x_43449:
[----:B--2---:R-:W-:-:S07]  /*5880*/  IMAD R55, R16, R57, R55 ;  /* 0x0000003910377224 */ /* 0x004fce00078e0237 */
.L_x_43309:
[----:B------:R-:W2:Y:S02]  /*5890*/  LDC R3, c[0x0][0x3ac] ;  /* 0x0000eb00ff037b82 */ /* 0x000ea40000000800 */
[----:B--2---:R-:W-:-:S13]  /*58a0*/  ISETP.GE.AND P6, PT, R3, 0x6, PT ;  /* 0x000000060300780c */ /* 0x004fda0003fc6270 */
[----:B------:R-:W-:Y:S05]  /*58b0*/  @!P6 BRA `(.L_x_43311) ;  /* 0x000000000010e947 */ /* 0x000fea0003800000 */
[----:B------:R-:W-:-:S03]  /*58c0*/  UMOV UR5, 0xffffffff ;  /* 0xffffffff00057882 */ /* 0x000fc60000000000 */
[----:B------:R-:W-:Y:S05]  /*58d0*/  BRA.DIV UR5, `(.L_x_43312) ;  /* 0x0000002605707947 */ /* 0x000fea000b800000 */
[----:B0-----:R0:W2:Y:S02]  /*58e0*/  SHFL.IDX PT, R57, R58, R35, R41 ;  /* 0x000000233a397389 */ /* 0x0010a400000e0029 */
.L_x_43452:
[----:B--2---:R-:W-:-:S07]  /*58f0*/  IMAD R55, R15, R57, R55 ;  /* 0x000000390f377224 */ /* 0x004fce00078e0237 */
.L_x_43311:
[----:B------:R-:W-:-:S13]  /*5900*/  ISETP.GE.AND P6, PT, R3, 0x7, PT ;  /* 0x000000070300780c */ /* 0x000fda0003fc6270 */
[----:B------:R-:W-:Y:S05]  /*5910*/  @!P6 BRA `(.L_x_43313) ;  /* 0x000000000010e947 */ /* 0x000fea0003800000 */
[----:B------:R-:W-:-:S03]  /*5920*/  UMOV UR5, 0xffffffff ;  /* 0xffffffff00057882 */ /* 0x000fc60000000000 */
[----:B------:R-:W-:Y:S05]  /*5930*/  BRA.DIV UR5, `(.L_x_43314) ;  /* 0x0000002605787947 */ /* 0x000fea000b800000 */
[----:B0-----:R0:W2:Y:S02]  /*5940*/  SHFL.IDX PT, R57, R58, R34, R41 ;  /* 0x000000223a397389 */ /* 0x0010a400000e0029 */
.L_x_43455:
[----:B--2---:R-:W-:-:S07]  /*5950*/  IMAD R55, R14, R57, R55 ;  /* 0x000000390e377224 */ /* 0x004fce00078e0237 */
.L_x_43313:
[----:B------:R-:W-:-:S13]  /*5960*/  ISETP.GE.AND P6, PT, R3, 0x8, PT ;  /* 0x000000080300780c */ /* 0x000fda0003fc6270 */
[----:B------:R-:W-:Y:S05]  /*5970*/  @!P6 BRA `(.L_x_43315) ;  /* 0x000000000010e947 */ /* 0x000fea0003800000 */
[----:B------:R-:W-:-:S03]  /*5980*/  UMOV UR5, 0xffffffff ;  /* 0xffffffff00057882 */ /* 0x000fc60000000000 */
[----:B------:R-:W-:Y:S05]  /*5990*/  BRA.DIV UR5, `(.L_x_43316) ;  /* 0x0000002605807947 */ /* 0x000fea000b800000 */
[----:B0-----:R0:W2:Y:S02]  /*59a0*/  SHFL.IDX PT, R57, R58, R33, R41 ;  /* 0x000000213a397389 */ /* 0x0010a400000e0029 */
.L_x_43458:
[----:B--2---:R-:W-:-:S07]  /*59b0*/  IMAD R55, R13, R57, R55 ;  /* 0x000000390d377224 */ /* 0x004fce00078e0237 */
.L_x_43315:
[----:B------:R-:W-:-:S13]  /*59c0*/  ISETP.GE.AND P6, PT, R3, 0x9, PT ;  /* 0x000000090300780c */ /* 0x000fda0003fc6270 */
[----:B------:R-:W-:Y:S05]  /*59d0*/  @!P6 BRA `(.L_x_43317) ;  /* 0x000000000010e947 */ /* 0x000fea0003800000 */
[----:B------:R-:W-:-:S03]  /*59e0*/  UMOV UR5, 0xffffffff ;  /* 0xffffffff00057882 */ /* 0x000fc60000000000 */
[----:B------:R-:W-:Y:S05]  /*59f0*/  BRA.DIV UR5, `(.L_x_43318) ;  /* 0x0000002605887947 */ /* 0x000fea000b800000 */
[----:B0-----:R0:W2:Y:S02]  /*5a00*/  SHFL.IDX PT, R57, R58, R32, R41 ;  /* 0x000000203a397389 */ /* 0x0010a400000e0029 */
.L_x_43461:
[----:B--2---:R-:W-:-:S07]  /*5a10*/  IMAD R55, R12, R57, R55 ;  /* 0x000000390c377224 */ /* 0x004fce00078e0237 */
.L_x_43317:
[----:B------:R-:W-:-:S13]  /*5a20*/  ISETP.GE.AND P6, PT, R3, 0xa, PT ;  /* 0x0000000a0300780c */ /* 0x000fda0003fc6270 */
[----:B------:R-:W-:Y:S05]  /*5a30*/  @!P6 BRA `(.L_x_43319) ;  /* 0x000000000010e947 */ /* 0x000fea0003800000 */
[----:B------:R-:W-:-:S03]  /*5a40*/  UMOV UR5, 0xffffffff ;  /* 0xffffffff00057882 */ /* 0x000fc60000000000 */
[----:B------:R-:W-:Y:S05]  /*5a50*/  BRA.DIV UR5, `(.L_x_43320) ;  /* 0x0000002605907947 */ /* 0x000fea000b800000 */
[----:B0-----:R0:W2:Y:S02]  /*5a60*/  SHFL.IDX PT, R57, R58, R31, R41 ;  /* 0x0000001f3a397389 */ /* 0x0010a400000e0029 */
.L_x_43464:
[----:B--2---:R-:W-:-:S07]  /*5a70*/  IMAD R55, R11, R57, R55 ;  /* 0x000000390b377224 */ /* 0x004fce00078e0237 */
.L_x_43319:
[----:B------:R-:W-:-:S13]  /*5a80*/  ISETP.GE.AND P6, PT, R3, 0xb, PT ;  /* 0x0000000b0300780c */ /* 0x000fda0003fc6270 */
[----:B------:R-:W-:Y:S05]  /*5a90*/  @!P6 BRA `(.L_x_43321) ;  /* 0x000000000010e947 */ /* 0x000fea0003800000 */
[----:B------:R-:W-:-:S03]  /*5aa0*/  UMOV UR5, 0xffffffff ;  /* 0xffffffff00057882 */ /* 0x000fc60000000000 */
[----:B------:R-:W-:Y:S05]  /*5ab0*/  BRA.DIV UR5, `(.L_x_43322) ;  /* 0x0000002605987947 */ /* 0x000fea000b800000 */
[----:B0-----:R0:W2:Y:S02]  /*5ac0*/  SHFL.IDX PT, R57, R58, R30, R41 ;  /* 0x0000001e3a397389 */ /* 0x0010a400000e0029 */
.L_x_43467:
[----:B--2---:R-:W-:-:S07]  /*5ad0*/  IMAD R55, R10, R57, R55 ;  /* 0x000000390a377224 */ /* 0x004fce00078e0237 */
.L_x_43321:
[----:B------:R-:W-:-:S13]  /*5ae0*/  ISETP.GE.AND P6, PT, R3, 0xc, PT ;  /* 0x0000000c0300780c */ /* 0x000fda0003fc6270 */
[----:B------:R-:W-:Y:S05]  /*5af0*/  @!P6 BRA `(.L_x_43323) ;  /* 0x000000000010e947 */ /* 0x000fea0003800000 */
[----:B------:R-:W-:-:S03]  /*5b00*/  UMOV UR5, 0xffffffff ;  /* 0xffffffff00057882 */ /* 0x000fc60000000000 */
[----:B------:R-:W-:Y:S05]  /*5b10*/  BRA.DIV UR5, `(.L_x_43324) ;  /* 0x0000002605a07947 */ /* 0x000fea000b800000 */
[----:B0-----:R0:W2:Y:S02]  /*5b20*/  SHFL.IDX PT, R57, R58, R29, R41 ;  /* 0x0000001d3a397389 */ /* 0x0010a400000e0029 */
.L_x_43470:
[----:B--2---:R-:W-:-:S07]  /*5b30*/  IMAD R55, R9, R57, R55 ;  /* 0x0000003909377224 */ /* 0x004fce00078e0237 */
.L_x_43323:
[----:B------:R-:W-:-:S13]  /*5b40*/  ISETP.GE.AND P6, PT, R3, 0xd, PT ;  /* 0x0000000d0300780c */ /* 0x000fda0003fc6270 */
[----:B------:R-:W-:Y:S05]  /*5b50*/  @!P6 BRA `(.L_x_43325) ;  /* 0x000000000010e947 */ /* 0x000fea0003800000 */
[----:B------:R-:W-:-:S03]  /*5b60*/  UMOV UR5, 0xffffffff ;  /* 0xffffffff00057882 */ /* 0x000fc60000000000 */
[----:B------:R-:W-:Y:S05]  /*5b70*/  BRA.DIV UR5, `(.L_x_43326) ;  /* 0x0000002605a87947 */ /* 0x000fea000b800000 */
[----:B0-----:R0:W2:Y:S02]  /*5b80*/  SHFL.IDX PT, R57, R58, R28, R41 ;  /* 0x0000001c3a397389 */ /* 0x0010a400000e0029 */
.L_x_43473:
[----:B--2---:R-:W-:-:S07]  /*5b90*/  IMAD R55, R8, R57, R55 ;  /* 0x0000003908377224 */ /* 0x004fce00078e0237 */
.L_x_43325:
[----:B------:R-:W-:-:S13]  /*5ba0*/  ISETP.GE.AND P6, PT, R3, 0xe, PT ;  /* 0x0000000e0300780c */ /* 0x000fda0003fc6270 */
[----:B------:R-:W-:Y:S05]  /*5bb0*/  @!P6 BRA `(.L_x_43327) ;  /* 0x000000000010e947 */ /* 0x000fea0003800000 */
[----:B------:R-:W-:-:S03]  /*5bc0*/  UMOV UR5, 0xffffffff ;  /* 0xffffffff00057882 */ /* 0x000fc60000000000 */
[----:B------:R-:W-:Y:S05]  /*5bd0*/  BRA.DIV UR5, `(.L_x_43328) ;  /* 0x0000002605b07947 */ /* 0x000fea000b800000 */
[----:B0-----:R0:W2:Y:S02]  /*5be0*/  SHFL.IDX PT, R57, R58, R27, R41 ;  /* 0x0000001b3a397389 */ /* 0x0010a400000e0029 */
.L_x_43476:
[----:B--2---:R-:W-:-:S07]  /*5bf0*/  IMAD R55, R7, R57, R55 ;  /* 0x0000003907377224 */ /* 0x004fce00078e0237 */
.L_x_43327:
[----:B------:R-:W-:-:S13]  /*5c00*/  ISETP.GE.AND P6, PT, R3, 0xf, PT ;  /* 0x0000000f0300780c */ /* 0x000fda0003fc6270 */
[----:B------:R-:W-:Y:S05]  /*5c10*/  @!P6 BRA `(.L_x_43329) ;  /* 0x000000000010e947 */ /* 0x000fea0003800000 */
[----:B------:R-:W-:-:S03]  /*5c20*/  UMOV UR5, 0xffffffff ;  /* 0xffffffff00057882 */ /* 0x000fc60000000000 */
[----:B------:R-:W-:Y:S05]  /*5c30*/  BRA.DIV UR5, `(.L_x_43330) ;  /* 0x0000002605b87947 */ /* 0x000fea000b800000 */
[----:B0-----:R0:W2:Y:S02]  /*5c40*/  SHFL.IDX PT, R57, R58, R26, R41 ;  /* 0x0000001a3a397389 */ /* 0x0010a400000e0029 */
.L_x_43479:
[----:B--2---:R-:W-:-:S07]  /*5c50*/  IMAD R55, R6, R57, R55 ;  /* 0x0000003906377224 */ /* 0x004fce00078e0237 */
.L_x_43329:
[----:B------:R-:W-:-:S13]  /*5c60*/  ISETP.GE.AND P6, PT, R3, 0x10, PT ;  /* 0x000000100300780c */ /* 0x000fda0003fc6270 */
[----:B------:R-:W-:Y:S05]  /*5c70*/  @!P6 BRA `(.L_x_43331) ;  /* 0x000000000010e947 */ /* 0x000fea0003800000 */
[----:B------:R-:W-:-:S03]  /*5c80*/  UMOV UR5, 0xffffffff ;  /* 0xffffffff00057882 */ /* 0x000fc60000000000 */
[----:B------:R-:W-:Y:S05]  /*5c90*/  BRA.DIV UR5, `(.L_x_43332) ;  /* 0x0000002605c07947 */ /* 0x000fea000b800000 */
[----:B0-----:R0:W2:Y:S02]  /*5ca0*/  SHFL.IDX PT, R57, R58, R25, R41 ;  /* 0x000000193a397389 */ /* 0x0010a400000e0029 */
.L_x_43482:
[----:B--2---:R-:W-:-:S07]  /*5cb0*/  IMAD R55, R5, R57, R55 ;  /* 0x0000003905377224 */ /* 0x004fce00078e0237 */
.L_x_43331:
[----:B------:R-:W-:-:S07]  /*5cc0*/  IMAD.MOV.U32 R2, RZ, RZ, R4 ;  /* 0x000000ffff027224 */ /* 0x000fce00078e0004 */
.L_x_43333:
        /* <DEDUP_REMOVED lines=35> */
.L_x_43300:
[----:B------:R-:W-:Y:S05]  /*5f00*/  @!P5 BRA `(.L_x_43335) ;  /* 0xffffffe800acd947 */ /* 0x000fea000383ffff */
.L_x_43176:
        /* <DEDUP_REMOVED lines=55> */
.L_x_43338:
        /* <DEDUP_REMOVED lines=28> */
.L_x_43337:
[----:B------:R-:W-:Y:S05]  /*6440*/  BSYNC.RECONVERGENT B0 ;  /* 0x0000000000007941 */ /* 0x000fea0003800200 */
.L_x_43336:
        /* <DEDUP_REMOVED lines=21> */
.L_x_43339:
        /* <DEDUP_REMOVED lines=103> */
.L_x_43198:
[----:B------:R-:W-:Y:S01]  /*6c10*/  BSSY B2, `(.L_x_43340) ;  /* 0x0000006000027945 */ /* 0x000fe20003800000 */
[----:B------:R-:W-:Y:S02]  /*6c20*/  IMAD.MOV.U32 R2, RZ, RZ, R20 ;  /* 0x000000ffff027224 */ /* 0x000fe400078e0014 */
[----:B------:R-:W-:-:S07]  /*6c30*/  IMAD.MOV.U32 R57, RZ, RZ, -0x1 ;  /* 0xffffffffff397424 */ /* 0x000fce00078e00ff */
[----:B01234-:R-:W-:Y:S05]  /*6c40*/  WARPSYNC.COLLECTIVE R57, `(.L_x_43341) ;  /* 0x0000000039087348 */ /* 0x01ffea0003c00000 */
[----:B-1----:R1:W0:Y:S02]  /*6c50*/  SHFL.IDX P6, R57, R58, R2, R41 ;  /* 0x000000023a397389 */ /* 0x00222400000c0029 */
[----:B01234-:R-:W-:Y:S05]  /*6c60*/  ENDCOLLECTIVE ;  /* 0x000000000000791b */ /* 0x01ffea0003800000 */
.L_x_43341:
[----:B------:R-:W-:Y:S05]  /*6c70*/  BSYNC B2 ;  /* 0x0000000000027941 */ /* 0x000fea0003800000 */
.L_x_43340:
[----:B------:R-:W-:Y:S01]  /*6c80*/  IMAD.MOV.U32 R3, RZ, RZ, R57 ;  /* 0x000000ffff037224 */ /* 0x000fe200078e0039 */
[----:B------:R-:W-:Y:S06]  /*6c90*/  BRA `(.L_x_43342) ;  /* 0xffffffb800207947 */ /* 0x000fec000383ffff */
.L_x_43200:
[----:B------:R-:W-:Y:S01]  /*6ca0*/  BSSY B2, `(.L_x_43343) ;  /* 0x0000006000027945 */ /* 0x000fe20003800000 */
[----:B------:R-:W-:Y:S02]  /*6cb0*/  IMAD.MOV.U32 R2, RZ, RZ, R40 ;  /* 0x000000ffff027224 */ /* 0x000fe400078e0028 */
[----:B------:R-:W-:-:S07]  /*6cc0*/  IMAD.MOV.U32 R57, RZ, RZ, -0x1 ;  /* 0xffffffffff397424 */ /* 0x000fce00078e00ff */
[----:B01234-:R-:W-:Y:S05]  /*6cd0*/  WARPSYNC.COLLECTIVE R57, `(.L_x_43344) ;  /* 0x0000000039087348 */ /* 0x01ffea0003c00000 */
[----:B-1----:R1:W0:Y:S02]  /*6ce0*/  SHFL.IDX P6, R57, R58, R2, R41 ;  /* 0x000000023a397389 */ /* 0x00222400000c0029 */
[----:B01234-:R-:W-:Y:S05]  /*6cf0*/  ENDCOLLECTIVE ;  /* 0x000000000000791b */ /* 0x01ffea0003800000 */
.L_x_43344:
[----:B------:R-:W-:Y:S05]  /*6d00*/  BSYNC B2 ;  /* 0x0000000000027941 */ /* 0x000fea0003800000 */
.L_x_43343:
[----:B------:R-:W-:Y:S05]  /*6d10*/  BRA `(.L_x_43345) ;  /* 0xffffffb800147947 */ /* 0x000fea000383ffff */
.L_x_43202:
[----:B------:R-:W-:Y:S01]  /*6d20*/  BSSY B2, `(.L_x_43346) ;  /* 0x0000006000027945 */ /* 0x000fe20003800000 */
[----:B------:R-:W-:Y:S01]  /*6d30*/  IMAD.MOV.U32 R2, RZ, RZ, R39 ;  /* 0x000000ffff027224 */ /* 0x000fe200078e0027 */
[----:B------:R-:W-:-:S07]  /*6d40*/  MOV R57, 0xffffffff ;  /* 0xffffffff00397802 */ /* 0x000fce0000000f00 */
[----:B01234-:R-:W-:Y:S05]  /*6d50*/  WARPSYNC.COLLECTIVE R57, `(.L_x_43347) ;  /* 0x0000000039087348 */ /* 0x01ffea0003c00000 */
[----:B-1----:R1:W0:Y:S02]  /*6d60*/  SHFL.IDX P6, R57, R58, R2, R41 ;  /* 0x000000023a397389 */ /* 0x00222400000c0029 */
[----:B01234-:R-:W-:Y:S05]  /*6d70*/  ENDCOLLECTIVE ;  /* 0x000000000000791b */ /* 0x01ffea0003800000 */
.L_x_43347:
[----:B------:R-:W-:Y:S05]  /*6d80*/  BSYNC B2 ;  /* 0x0000000000027941 */ /* 0x000fea0003800000 */
.L_x_43346:
[----:B------:R-:W-:Y:S05]  /*6d90*/  BRA `(.L_x_43348) ;  /* 0xffffffb800087947 */ /* 0x000fea000383ffff */
.L_x_43204:
[----:B------:R-:W-:Y:S01]  /*6da0*/  BSSY B2, `(.L_x_43349) ;  /* 0x0000006000027945 */ /* 0x000fe20003800000 */
[----:B------:R-:W-:Y:S02]  /*6db0*/  IMAD.MOV.U32 R2, RZ, RZ, R38 ;  /* 0x000000ffff027224 */ /* 0x000fe400078e0026 */
[----:B------:R-:W-:-:S07]  /*6dc0*/  IMAD.MOV.U32 R57, RZ, RZ, -0x1 ;  /* 0xffffffffff397424 */ /* 0x000fce00078e00ff */
[----:B01234-:R-:W-:Y:S05]  /*6dd0*/  WARPSYNC.COLLECTIVE R57, `(.L_x_43350) ;  /* 0x0000000039087348 */ /* 0x01ffea0003c00000 */
[----:B-1----:R1:W0:Y:S02]  /*6de0*/  SHFL.IDX P6, R57, R58, R2, R41 ;  /* 0x000000023a397389 */ /* 0x00222400000c0029 */
[----:B01234-:R-:W-:Y:S05]  /*6df0*/  ENDCOLLECTIVE ;  /* 0x000000000000791b */ /* 0x01ffea0003800000 */
.L_x_43350:
[----:B------:R-:W-:Y:S05]  /*6e00*/  BSYNC B2 ;  /* 0x0000000000027941 */ /* 0x000fea0003800000 */
.L_x_43349:
[----:B------:R-:W-:Y:S05]  /*6e10*/  BRA `(.L_x_43351) ;  /* 0xffffffb400fc7947 */ /* 0x000fea000383ffff */
.L_x_43206:
[----:B------:R-:W-:Y:S01]  /*6e20*/  BSSY B2, `(.L_x_43352) ;  /* 0x0000006000027945 */ /* 0x000fe20003800000 */
[----:B------:R-:W-:Y:S02]  /*6e30*/  IMAD.MOV.U32 R2, RZ, RZ, R37 ;  /* 0x000000ffff027224 */ /* 0x000fe400078e0025 */
[----:B------:R-:W-:-:S07]  /*6e40*/  IMAD.MOV.U32 R57, RZ, RZ, -0x1 ;  /* 0xffffffffff397424 */ /* 0x000fce00078e00ff */
[----:B01234-:R-:W-:Y:S05]  /*6e50*/  WARPSYNC.COLLECTIVE R57, `(.L_x_43353) ;  /* 0x0000000039087348 */ /* 0x01ffea0003c00000 */
[----:B-1----:R1:W0:Y:S02]  /*6e60*/  SHFL.IDX P6, R57, R58, R2, R41 ;  /* 0x000000023a397389 */ /* 0x00222400000c0029 */
[----:B01234-:R-:W-:Y:S05]  /*6e70*/  ENDCOLLECTIVE ;  /* 0x000000000000791b */ /* 0x01ffea0003800000 */
.L_x_43353:
[----:B------:R-:W-:Y:S05]  /*6e80*/  BSYNC B2 ;  /* 0x0000000000027941 */ /* 0x000fea0003800000 */
.L_x_43352:
[----:B------:R-:W-:Y:S05]  /*6e90*/  BRA `(.L_x_43354) ;  /* 0xffffffb400f07947 */ /* 0x000fea000383ffff */
.L_x_43208:
[----:B------:R-:W-:Y:S01]  /*6ea0*/  BSSY B2, `(.L_x_43355) ;  /* 0x0000006000027945 */ /* 0x000fe20003800000 */
[----:B------:R-:W-:Y:S02]  /*6eb0*/  IMAD.MOV.U32 R2, RZ, RZ, R36 ;  /* 0x000000ffff027224 */ /* 0x000fe400078e0024 */
[----:B------:R-:W-:-:S07]  /*6ec0*/  IMAD.MOV.U32 R57, RZ, RZ, -0x1 ;  /* 0xffffffffff397424 */ /* 0x000fce00078e00ff */
[----:B01234-:R-:W-:Y:S05]  /*6ed0*/  WARPSYNC.COLLECTIVE R57, `(.L_x_43356) ;  /* 0x0000000039087348 */ /* 0x01ffea0003c00000 */
[----:B-1----:R1:W0:Y:S02]  /*6ee0*/  SHFL.IDX P6, R57, R58, R2, R41 ;  /* 0x000000023a397389 */ /* 0x00222400000c0029 */
[----:B01234-:R-:W-:Y:S05]  /*6ef0*/  ENDCOLLECTIVE ;  /* 0x000000000000791b */ /* 0x01ffea0003800000 */
.L_x_43356:
[----:B------:R-:W-:Y:S05]  /*6f00*/  BSYNC B2 ;  /* 0x0000000000027941 */ /* 0x000fea0003800000 */
.L_x_43355:
[----:B------:R-:W-:Y:S05]  /*6f10*/  BRA `(.L_x_43357) ;  /* 0xffffffb400e47947 */ /* 0x000fea000383ffff */
.L_x_43210:
[----:B------:R-:W-:Y:S01]  /*6f20*/  BSSY B2, `(.L_x_43358) ;  /* 0x0000006000027945 */ /* 0x000fe20003800000 */
[----:B------:R-:W-:Y:S02]  /*6f30*/  IMAD.MOV.U32 R2, RZ, RZ, R35 ;  /* 0x000000ffff027224 */ /* 0x000fe400078e0023 */
[----:B------:R-:W-:-:S07]  /*6f40*/  IMAD.MOV.U32 R57, RZ, RZ, -0x1 ;  /* 0xffffffffff397424 */ /* 0x000fce00078e00ff */
[----:B01234-:R-:W-:Y:S05]  /*6f50*/  WARPSYNC.COLLECTIVE R57, `(.L_x_43359) ;  /* 0x0000000039087348 */ /* 0x01ffea0003c00000 */
[----:B-1----:R1:W0:Y:S02]  /*6f60*/  SHFL.IDX P6, R57, R58, R2, R41 ;  /* 0x000000023a397389 */ /* 0x00222400000c0029 */
[----:B01234-:R-:W-:Y:S05]  /*6f70*/  ENDCOLLECTIVE ;  /* 0x000000000000791b */ /* 0x01ffea0003800000 */
.L_x_43359:
[----:B------:R-:W-:Y:S05]  /*6f80*/  BSYNC B2 ;  /* 0x0000000000027941 */ /* 0x000fea0003800000 */
.L_x_43358:
[----:B------:R-:W-:Y:S05]  /*6f90*/  BRA `(.L_x_43360) ;  /* 0xffffffb400e07947 */ /* 0x000fea000383ffff */
.L_x_43212:
[----:B------:R-:W-:Y:S01]  /*6fa0*/  BSSY B2, `(.L_x_43361) ;  /* 0x0000006000027945 */ /* 0x000fe20003800000 */
[----:B------:R-:W-:Y:S01]  /*6fb0*/  MOV R2, R34 ;  /* 0x0000002200027202 */ /* 0x000fe20000000f00 */
[----:B------:R-:W-:-:S07]  /*6fc0*/  IMAD.MOV.U32 R57, RZ, RZ, -0x1 ;  /* 0xffffffffff397424 */ /* 0x000fce00078e00ff */
[----:B01234-:R-:W-:Y:S05]  /*6fd0*/  WARPSYNC.COLLECTIVE R57, `(.L_x_43362) ;  /* 0x0000000039087348 */ /* 0x01ffea0003c00000 */
[----:B-1----:R1:W0:Y:S02]  /*6fe0*/  SHFL.IDX P6, R57, R58, R2, R41 ;  /* 0x000000023a397389 */ /* 0x00222400000c0029 */
[----:B01234-:R-:W-:Y:S05]  /*6ff0*/  ENDCOLLECTIVE ;  /* 0x000000000000791b */ /* 0x01ffea0003800000 */
.L_x_43362:
[----:B------:R-:W-:Y:S05]  /*7000*/  BSYNC B2 ;  /* 0x0000000000027941 */ /* 0x000fea0003800000 */
.L_x_43361:
[----:B------:R-:W-:Y:S05]  /*7010*/  BRA `(.L_x_43363) ;  /* 0xffffffb400d87947 */ /* 0x000fea000383ffff */
.L_x_43214:
[----:B------:R-:W-:Y:S01]  /*7020*/  BSSY B2, `(.L_x_43364) ;  /* 0x0000006000027945 */ /* 0x000fe20003800000 */
[----:B------:R-:W-:Y:S02]  /*7030*/  IMAD.MOV.U32 R2, RZ, RZ, R33 ;  /* 0x000000ffff027224 */ /* 0x000fe400078e0021 */
[----:B------:R-:W-:-:S07]  /*7040*/  IMAD.MOV.U32 R57, RZ, RZ, -0x1 ;  /* 0xffffffffff397424 */ /* 0x000fce00078e00ff */
[----:B01234-:R-:W-:Y:S05]  /*7050*/  WARPSYNC.COLLECTIVE R57, `(.L_x_43365) ;  /* 0x0000000039087348 */ /* 0x01ffea0003c00000 */
[----:B-1----:R1:W0:Y:S02]  /*7060*/  SHFL.IDX P6, R57, R58, R2, R41 ;  /* 0x000000023a397389 */ /* 0x00222400000c0029 */
[----:B01234-:R-:W-:Y:S05]  /*7070*/  ENDCOLLECTIVE ;  /* 0x000000000000791b */ /* 0x01ffea0003800000 */
.L_x_43365:
[----:B------:R-:W-:Y:S05]  /*7080*/  BSYNC B2 ;  /* 0x0000000000027941 */ /* 0x000fea0003800000 */
.L_x_43364:
[----:B------:R-:W-:Y:S05]  /*7090*/  BRA `(.L_x_43366) ;  /* 0xffffffb400d07947 */ /* 0x000fea000383ffff */
.L_x_43216:
[----:B------:R-:W-:Y:S01]  /*70a0*/  BSSY B2, `(.L_x_43367) ;  /* 0x0000006000027945 */ /* 0x000fe20003800000 */
[----:B------:R-:W-:Y:S02]  /*70b0*/  IMAD.MOV.U32 R2, RZ, RZ, R32 ;  /* 0x000000ffff027224 */ /* 0x000fe400078e0020 */
[----:B------:R-:W-:-:S07]  /*70c0*/  IMAD.MOV.U32 R57, RZ, RZ, -0x1 ;  /* 0xffffffffff397424 */ /* 0x000fce00078e00ff */
[----:B01234-:R-:W-:Y:S05]  /*70d0*/  WARPSYNC.COLLECTIVE R57, `(.L_x_43368) ;  /* 0x0000000039087348 */ /* 0x01ffea0003c00000 */
[----:B-1----:R1:W0:Y:S02]  /*70e0*/  SHFL.IDX P6, R57, R58, R2, R41 ;  /* 0x000000023a397389 */ /* 0x00222400000c0029 */
[----:B01234-:R-:W-:Y:S05]  /*70f0*/  ENDCOLLECTIVE ;  /* 0x000000000000791b */ /* 0x01ffea0003800000 */
.L_x_43368:
[----:B------:R-:W-:Y:S05]  /*7100*/  BSYNC B2 ;  /* 0x0000000000027941 */ /* 0x000fea0003800000 */
.L_x_43367:
[----:B------:R-:W-:Y:S05]  /*7110*/  BRA `(.L_x_43369) ;  /* 0xffffffb400c87947 */ /* 0x000fea000383ffff */
.L_x_43218:
[----:B------:R-:W-:Y:S01]  /*7120*/  BSSY B2, `(.L_x_43370) ;  /* 0x0000006000027945 */ /* 0x000fe20003800000 */
[----:B------:R-:W-:Y:S02]  /*7130*/  IMAD.MOV.U32 R2, RZ, RZ, R31 ;  /* 0x000000ffff027224 */ /* 0x000fe400078e001f */
[----:B------:R-:W-:-:S07]  /*7140*/  IMAD.MOV.U32 R57, RZ, RZ, -0x1 ;  /* 0xffffffffff397424 */ /* 0x000fce00078e00ff */
[----:B01234-:R-:W-:Y:S05]  /*7150*/  WARPSYNC.COLLECTIVE R57, `(.L_x_43371) ;  /* 0x0000000039087348 */ /* 0x01ffea0003c00000 */
[----:B-1----:R1:W0:Y:S02]  /*7160*/  SHFL.IDX P6, R57, R58, R2, R41 ;  /* 0x000000023a397389 */ /* 0x00222400000c0029 */
[----:B01234-:R-:W-:Y:S05]  /*7170*/  ENDCOLLECTIVE ;  /* 0x000000000000791b */ /* 0x01ffea0003800000 */
.L_x_43371:
[----:B------:R-:W-:Y:S05]  /*7180*/  BSYNC B2 ;  /* 0x0000000000027941 */ /* 0x000fea0003800000 */
.L_x_43370:
[----:B------:R-:W-:Y:S05]  /*7190*/  BRA `(.L_x_43372) ;  /* 0xffffffb400c07947 */ /* 0x000fea000383ffff */
.L_x_43220:
[----:B------:R-:W-:Y:S01]  /*71a0*/  BSSY B2, `(.L_x_43373) ;  /* 0x0000006000027945 */ /* 0x000fe20003800000 */
[----:B------:R-:W-:Y:S01]  /*71b0*/  IMAD.MOV.U32 R2, RZ, RZ, R30 ;  /* 0x000000ffff027224 */ /* 0x000fe200078e001e */
[----:B------:R-:W-:-:S07]  /*71c0*/  MOV R57, 0xffffffff ;  /* 0xffffffff00397802 */ /* 0x000fce0000000f00 */
[----:B01234-:R-:W-:Y:S05]  /*71d0*/  WARPSYNC.COLLECTIVE R57, `(.L_x_43374) ;  /* 0x0000000039087348 */ /* 0x01ffea0003c00000 */
[----:B-1----:R1:W0:Y:S02]  /*71e0*/  SHFL.IDX P6, R57, R58, R2, R41 ;  /* 0x000000023a397389 */ /* 0x00222400000c0029 */
[----:B01234-:R-:W-:Y:S05]  /*71f0*/  ENDCOLLECTIVE ;  /* 0x000000000000791b */ /* 0x01ffea0003800000 */
.L_x_43374:
[----:B------:R-:W-:Y:S05]  /*7200*/  BSYNC B2 ;  /* 0x0000000000027941 */ /* 0x000fea0003800000 */
.L_x_43373:
[----:B------:R-:W-:Y:S05]  /*7210*/  BRA `(.L_x_43375) ;  /* 0xffffffb400b87947 */ /* 0x000fea000383ffff */
.L_x_43222:
[----:B------:R-:W-:Y:S01]  /*7220*/  BSSY B2, `(.L_x_43376) ;  /* 0x0000006000027945 */ /* 0x000fe20003800000 */
[----:B------:R-:W-:Y:S02]  /*7230*/  IMAD.MOV.U32 R2, RZ, RZ, R29 ;  /* 0x000000ffff027224 */ /* 0x000fe400078e001d */
[----:B------:R-:W-:-:S07]  /*7240*/  IMAD.MOV.U32 R57, RZ, RZ, -0x1 ;  /* 0xffffffffff397424 */ /* 0x000fce00078e00ff */
[----:B01234-:R-:W-:Y:S05]  /*7250*/  WARPSYNC.COLLECTIVE R57, `(.L_x_43377) ;  /* 0x0000000039087348 */ /* 0x01ffea0003c00000 */
[----:B-1----:R1:W0:Y:S02]  /*7260*/  SHFL.IDX P6, R57, R58, R2, R41 ;  /* 0x000000023a397389 */ /* 0x00222400000c0029 */
[----:B01234-:R-:W-:Y:S05]  /*7270*/  ENDCOLLECTIVE ;  /* 0x000000000000791b */ /* 0x01ffea0003800000 */
.L_x_43377:
[----:B------:R-:W-:Y:S05]  /*7280*/  BSYNC B2 ;  /* 0x0000000000027941 */ /* 0x000fea0003800000 */
.L_x_43376:
[----:B------:R-:W-:Y:S05]  /*7290*/  BRA `(.L_x_43378) ;  /* 0xffffffb400b07947 */ /* 0x000fea000383ffff */
.L_x_43224:
[----:B------:R-:W-:Y:S01]  /*72a0*/  BSSY B2, `(.L_x_43379) ;  /* 0x0000006000027945 */ /* 0x000fe20003800000 */
[----:B------:R-:W-:Y:S02]  /*72b0*/  IMAD.MOV.U32 R2, RZ, RZ, R28 ;  /* 0x000000ffff027224 */ /* 0x000fe400078e001c */
[----:B------:R-:W-:-:S07]  /*72c0*/  IMAD.MOV.U32 R57, RZ, RZ, -0x1 ;  /* 0xffffffffff397424 */ /* 0x000fce00078e00ff */
[----:B01234-:R-:W-:Y:S05]  /*72d0*/  WARPSYNC.COLLECTIVE R57, `(.L_x_43380) ;  /* 0x0000000039087348 */ /* 0x01ffea0003c00000 */
[----:B-1----:R1:W0:Y:S02]  /*72e0*/  SHFL.IDX P6, R57, R58, R2, R41 ;  /* 0x000000023a397389 */ /* 0x00222400000c0029 */
[----:B01234-:R-:W-:Y:S05]  /*72f0*/  ENDCOLLECTIVE ;  /* 0x000000000000791b */ /* 0x01ffea0003800000 */
.L_x_43380:
[----:B------:R-:W-:Y:S05]  /*7300*/  BSYNC B2 ;  /* 0x0000000000027941 */ /* 0x000fea0003800000 */
.L_x_43379:
[----:B------:R-:W-:Y:S05]  /*7310*/  BRA `(.L_x_43381) ;  /* 0xffffffb400a87947 */ /* 0x000fea000383ffff */
.L_x_43226:
[----:B------:R-:W-:Y:S01]  /*7320*/  BSSY B2, `(.L_x_43382) ;  /* 0x0000006000027945 */ /* 0x000fe20003800000 */
[----:B------:R-:W-:Y:S02]  /*7330*/  IMAD.MOV.U32 R2, RZ, RZ, R27 ;  /* 0x000000ffff027224 */ /* 0x000fe400078e001b */
[----:B------:R-:W-:-:S07]  /*7340*/  IMAD.MOV.U32 R57, RZ, RZ, -0x1 ;  /* 0xffffffffff397424 */ /* 0x000fce00078e00ff */
[----:B01234-:R-:W-:Y:S05]  /*7350*/  WARPSYNC.COLLECTIVE R57, `(.L_x_43383) ;  /* 0x0000000039087348 */ /* 0x01ffea0003c00000 */
[----:B-1----:R1:W0:Y:S02]  /*7360*/  SHFL.IDX P6, R57, R58, R2, R41 ;  /* 0x000000023a397389 */ /* 0x00222400000c0029 */
[----:B01234-:R-:W-:Y:S05]  /*7370*/  ENDCOLLECTIVE ;  /* 0x000000000000791b */ /* 0x01ffea0003800000 */
.L_x_43383:
[----:B------:R-:W-:Y:S05]  /*7380*/  BSYNC B2 ;  /* 0x0000000000027941 */ /* 0x000fea0003800000 */
.L_x_43382:
[----:B------:R-:W-:Y:S05]  /*7390*/  BRA `(.L_x_43384) ;  /* 0xffffffb400a07947 */ /* 0x000fea000383ffff */
.L_x_43228:
[----:B------:R-:W-:Y:S01]  /*73a0*/  BSSY B2, `(.L_x_43385) ;  /* 0x0000006000027945 */ /* 0x000fe20003800000 */
[----:B------:R-:W-:Y:S02]  /*73b0*/  IMAD.MOV.U32 R2, RZ, RZ, R26 ;  /* 0x000000ffff027224 */ /* 0x000fe400078e001a */
[----:B------:R-:W-:-:S07]  /*73c0*/  IMAD.MOV.U32 R57, RZ, RZ, -0x1 ;  /* 0xffffffffff397424 */ /* 0x000fce00078e00ff */
[----:B01234-:R-:W-:Y:S05]  /*73d0*/  WARPSYNC.COLLECTIVE R57, `(.L_x_43386) ;  /* 0x0000000039087348 */ /* 0x01ffea0003c00000 */
[----:B-1----:R1:W0:Y:S02]  /*73e0*/  SHFL.IDX P6, R57, R58, R2, R41 ;  /* 0x000000023a397389 */ /* 0x00222400000c0029 */
[----:B01234-:R-:W-:Y:S05]  /*73f0*/  ENDCOLLECTIVE ;  /* 0x000000000000791b */ /* 0x01ffea0003800000 */
.L_x_43386:
[----:B------:R-:W-:Y:S05]  /*7400*/  BSYNC B2 ;  /* 0x0000000000027941 */ /* 0x000fea0003800000 */
.L_x_43385:
[----:B------:R-:W-:Y:S05]  /*7410*/  BRA `(.L_x_43387) ;  /* 0xffffffb400987947 */ /* 0x000fea000383ffff */
.L_x_43251:
[----:B------:R-:W-:Y:S01]  /*7420*/  BSSY B1, `(.L_x_43388) ;  /* 0x0000006000017945 */ /* 0x000fe20003800000 */
[----:B------:R-:W-:Y:S01]  /*7430*/  MOV R2, R20 ;  /* 0x0000001400027202 */ /* 0x000fe20000000f00 */
[----:B------:R-:W-:-:S07]  /*7440*/  IMAD.MOV.U32 R57, RZ, RZ, -0x1 ;  /* 0xffffffffff397424 */ /* 0x000fce00078e00ff */
[----:B01234-:R-:W-:Y:S05]  /*7450*/  WARPSYNC.COLLECTIVE R57, `(.L_x_43389) ;  /* 0x0000000039087348 */ /* 0x01ffea0003c00000 */
[----:B-1----:R1:W0:Y:S02]  /*7460*/  SHFL.IDX P6, R57, R58, R2, R41 ;  /* 0x000000023a397389 */ /* 0x00222400000c0029 */
[----:B01234-:R-:W-:Y:S05]  /*7470*/  ENDCOLLECTIVE ;  /* 0x000000000000791b */ /* 0x01ffea0003800000 */
.L_x_43389:
[----:B------:R-:W-:Y:S05]  /*7480*/  BSYNC B1 ;  /* 0x0000000000017941 */ /* 0x000fea0003800000 */
.L_x_43388:
[----:B------:R-:W-:Y:S01]  /*7490*/  IMAD.MOV.U32 R40, RZ, RZ, R57 ;  /* 0x000000ffff287224 */ /* 0x000fe200078e0039 */
[----:B------:R-:W-:Y:S06]  /*74a0*/  BRA `(.L_x_43390) ;  /* 0xffffffc800b47947 */ /* 0x000fec000383ffff */
.L_x_43253:
[----:B------:R-:W-:Y:S01]  /*74b0*/  BSSY B1, `(.L_x_43391) ;  /* 0x0000006000017945 */ /* 0x000fe20003800000 */
[----:B------:R-:W-:Y:S02]  /*74c0*/  IMAD.MOV.U32 R2, RZ, RZ, R37 ;  /* 0x000000ffff027224 */ /* 0x000fe400078e0025 */
[----:B------:R-:W-:-:S07]  /*74d0*/  IMAD.MOV.U32 R57, RZ, RZ, -0x1 ;  /* 0xffffffffff397424 */ /* 0x000fce00078e00ff */
[----:B01234-:R-:W-:Y:S05]  /*74e0*/  WARPSYNC.COLLECTIVE R57, `(.L_x_43392) ;  /* 0x0000000039087348 */ /* 0x01ffea0003c00000 */
[----:B-1----:R1:W0:Y:S02]  /*74f0*/  SHFL.IDX P6, R57, R58, R2, R41 ;  /* 0x000000023a397389 */ /* 0x00222400000c0029 */
[----:B01234-:R-:W-:Y:S05]  /*7500*/  ENDCOLLECTIVE ;  /* 0x000000000000791b */ /* 0x01ffea0003800000 */
.L_x_43392:
[----:B------:R-:W-:Y:S05]  /*7510*/  BSYNC B1 ;  /* 0x0000000000017941 */ /* 0x000fea0003800000 */
.L_x_43391:
[----:B------:R-:W-:Y:S05]  /*7520*/  BRA `(.L_x_43393) ;  /* 0xffffffc800a87947 */ /* 0x000fea000383ffff */
.L_x_43255:
[----:B------:R-:W-:Y:S01]  /*7530*/  BSSY B1, `(.L_x_43394) ;  /* 0x0000006000017945 */ /* 0x000fe20003800000 */
[----:B------:R-:W-:Y:S02]  /*7540*/  IMAD.MOV.U32 R2, RZ, RZ, R36 ;  /* 0x000000ffff027224 */ /* 0x000fe400078e0024 */
[----:B------:R-:W-:-:S07]  /*7550*/  IMAD.MOV.U32 R57, RZ, RZ, -0x1 ;  /* 0xffffffffff397424 */ /* 0x000fce00078e00ff */
[----:B01234-:R-:W-:Y:S05]  /*7560*/  WARPSYNC.COLLECTIVE R57, `(.L_x_43395) ;  /* 0x0000000039087348 */ /* 0x01ffea0003c00000 */
[----:B-1----:R1:W0:Y:S02]  /*7570*/  SHFL.IDX P6, R57, R58, R2, R41 ;  /* 0x000000023a397389 */ /* 0x00222400000c0029 */
[----:B01234-:R-:W-:Y:S05]  /*7580*/  ENDCOLLECTIVE ;  /* 0x000000000000791b */ /* 0x01ffea0003800000 */
.L_x_43395:
[----:B------:R-:W-:Y:S05]  /*7590*/  BSYNC B1 ;  /* 0x0000000000017941 */ /* 0x000fea0003800000 */
.L_x_43394:
[----:B------:R-:W-:Y:S05]  /*75a0*/  BRA `(.L_x_43396) ;  /* 0xffffffc8009c7947 */ /* 0x000fea000383ffff */
.L_x_43257:
[----:B------:R-:W-:Y:S01]  /*75b0*/  BSSY B1, `(.L_x_43397) ;  /* 0x0000006000017945 */ /* 0x000fe20003800000 */
[----:B------:R-:W-:Y:S02]  /*75c0*/  IMAD.MOV.U32 R2, RZ, RZ, R35 ;  /* 0x000000ffff027224 */ /* 0x000fe400078e0023 */
[----:B------:R-:W-:-:S07]  /*75d0*/  IMAD.MOV.U32 R57, RZ, RZ, -0x1 ;  /* 0xffffffffff397424 */ /* 0x000fce00078e00ff */
[----:B01234-:R-:W-:Y:S05]  /*75e0*/  WARPSYNC.COLLECTIVE R57, `(.L_x_43398) ;  /* 0x0000000039087348 */ /* 0x01ffea0003c00000 */
[----:B-1----:R1:W0:Y:S02]  /*75f0*/  SHFL.IDX P6, R57, R58, R2, R41 ;  /* 0x000000023a397389 */ /* 0x00222400000c0029 */
[----:B01234-:R-:W-:Y:S05]  /*7600*/  ENDCOLLECTIVE ;  /* 0x000000000000791b */ /* 0x01ffea0003800000 */
.L_x_43398:
[----:B------:R-:W-:Y:S05]  /*7610*/  BSYNC B1 ;  /* 0x0000000000017941 */ /* 0x000fea0003800000 */
.L_x_43397:
[----:B------:R-:W-:Y:S05]  /*7620*/  BRA `(.L_x_43399) ;  /* 0xffffffc800907947 */ /* 0x000fea000383ffff */
.L_x_43259:
[----:B------:R-:W-:Y:S01]  /*7630*/  BSSY B1, `(.L_x_43400) ;  /* 0x0000006000017945 */ /* 0x000fe20003800000 */
[----:B------:R-:W-:Y:S01]  /*7640*/  MOV R2, R34 ;  /* 0x0000002200027202 */ /* 0x000fe20000000f00 */
[----:B------:R-:W-:-:S07]  /*7650*/  IMAD.MOV.U32 R57, RZ, RZ, -0x1 ;  /* 0xffffffffff397424 */ /* 0x000fce00078e00ff */
[----:B01234-:R-:W-:Y:S05]  /*7660*/  WARPSYNC.COLLECTIVE R57, `(.L_x_43401) ;  /* 0x0000000039087348 */ /* 0x01ffea0003c00000 */
[----:B-1----:R1:W0:Y:S02]  /*7670*/  SHFL.IDX P6, R57, R58, R2, R41 ;  /* 0x000000023a397389 */ /* 0x00222400000c0029 */
[----:B01234-:R-:W-:Y:S05]  /*7680*/  ENDCOLLECTIVE ;  /* 0x000000000000791b */ /* 0x01ffea0003800000 */
.L_x_43401:
[----:B------:R-:W-:Y:S05]  /*7690*/  BSYNC B1 ;  /* 0x0000000000017941 */ /* 0x000fea0003800000 */
.L_x_43400:
[----:B------:R-:W-:Y:S05]  /*76a0*/  BRA `(.L_x_43402) ;  /* 0xffffffc800847947 */ /* 0x000fea000383ffff */
.L_x_43261:
[----:B------:R-:W-:Y:S01]  /*76b0*/  BSSY B1, `(.L_x_43403) ;  /* 0x0000006000017945 */ /* 0x000fe20003800000 */
[----:B------:R-:W-:Y:S02]  /*76c0*/  IMAD.MOV.U32 R2, RZ, RZ, R33 ;  /* 0x000000ffff027224 */ /* 0x000fe400078e0021 */
[----:B------:R-:W-:-:S07]  /*76d0*/  IMAD.MOV.U32 R57, RZ, RZ, -0x1 ;  /* 0xffffffffff397424 */ /* 0x000fce00078e00ff */
[----:B01234-:R-:W-:Y:S05]  /*76e0*/  WARPSYNC.COLLECTIVE R57, `(.L_x_43404) ;  /* 0x0000000039087348 */ /* 0x01ffea0003c00000 */
[----:B-1----:R1:W0:Y:S02]  /*76f0*/  SHFL.IDX P6, R57, R58, R2, R41 ;  /* 0x000000023a397389 */ /* 0x00222400000c0029 */
[----:B01234-:R-:W-:Y:S05]  /*7700*/  ENDCOLLECTIVE ;  /* 0x000000000000791b */ /* 0x01ffea0003800000 */
.L_x_43404:
[----:B------:R-:W-:Y:S05]  /*7710*/  BSYNC B1 ;  /* 0x0000000000017941 */ /* 0x000fea0003800000 */
.L_x_43403:
[----:B------:R-:W-:Y:S05]  /*7720*/  BRA `(.L_x_43405) ;  /* 0xffffffc800787947 */ /* 0x000fea000383ffff */
.L_x_43263:
[----:B------:R-:W-:Y:S01]  /*7730*/  BSSY B1, `(.L_x_43406) ;  /* 0x0000006000017945 */ /* 0x000fe20003800000 */
[----:B------:R-:W-:Y:S02]  /*7740*/  IMAD.MOV.U32 R2, RZ, RZ, R32 ;  /* 0x000000ffff027224 */ /* 0x000fe400078e0020 */
[----:B------:R-:W-:-:S07]  /*7750*/  IMAD.MOV.U32 R57, RZ, RZ, -0x1 ;  /* 0xffffffffff397424 */ /* 0x000fce00078e00ff */
[----:B01234-:R-:W-:Y:S05]  /*7760*/  WARPSYNC.COLLECTIVE R57, `(.L_x_43407) ;  /* 0x0000000039087348 */ /* 0x01ffea0003c00000 */
[----:B-1----:R1:W0:Y:S02]  /*7770*/  SHFL.IDX P6, R57, R58, R2, R41 ;  /* 0x000000023a397389 */ /* 0x00222400000c0029 */
[----:B01234-:R-:W-:Y:S05]  /*7780*/  ENDCOLLECTIVE ;  /* 0x000000000000791b */ /* 0x01ffea0003800000 */
.L_x_43407:
[----:B------:R-:W-:Y:S05]  /*7790*/  BSYNC B1 ;  /* 0x0000000000017941 */ /* 0x000fea0003800000 */
.L_x_43406:
[----:B------:R-:W-:Y:S05]  /*77a0*/  BRA `(.L_x_43408) ;  /* 0xffffffc800747947 */ /* 0x000fea000383ffff */
.L_x_43265:
[----:B------:R-:W-:Y:S01]  /*77b0*/  BSSY B1, `(.L_x_43409) ;  /* 0x0000006000017945 */ /* 0x000fe20003800000 */
[----:B------:R-:W-:Y:S02]  /*77c0*/  IMAD.MOV.U32 R2, RZ, RZ, R31 ;  /* 0x000000ffff027224 */ /* 0x000fe400078e001f */
[----:B------:R-:W-:-:S07]  /*77d0*/  IMAD.MOV.U32 R57, RZ, RZ, -0x1 ;  /* 0xffffffffff397424 */ /* 0x000fce00078e00ff */
[----:B01234-:R-:W-:Y:S05]  /*77e0*/  WARPSYNC.COLLECTIVE R57, `(.L_x_43410) ;  /* 0x0000000039087348 */ /* 0x01ffea0003c00000 */
[----:B-1----:R1:W0:Y:S02]  /*77f0*/  SHFL.IDX P6, R57, R58, R2, R41 ;  /* 0x000000023a397389 */ /* 0x00222400000c0029 */
[----:B01234-:R-:W-:Y:S05]  /*7800*/  ENDCOLLECTIVE ;  /* 0x000000000000791b */ /* 0x01ffea0003800000 */
.L_x_43410:
[----:B------:R-:W-:Y:S05]  /*7810*/  BSYNC B1 ;  /* 0x0000000000017941 */ /* 0x000fea0003800000 */
.L_x_43409:
[----:B------:R-:W-:Y:S05]  /*7820*/  BRA `(.L_x_43411) ;  /* 0xffffffc8006c7947 */ /* 0x000fea000383ffff */
.L_x_43267:
[----:B------:R-:W-:Y:S01]  /*7830*/  BSSY B1, `(.L_x_43412) ;  /* 0x0000006000017945 */ /* 0x000fe20003800000 */
[----:B------:R-:W-:Y:S01]  /*7840*/  IMAD.MOV.U32 R2, RZ, RZ, R30 ;  /* 0x000000ffff027224 */ /* 0x000fe200078e001e */
[----:B------:R-:W-:-:S07]  /*7850*/  MOV R57, 0xffffffff ;  /* 0xffffffff00397802 */ /* 0x000fce0000000f00 */
[----:B01234-:R-:W-:Y:S05]  /*7860*/  WARPSYNC.COLLECTIVE R57, `(.L_x_43413) ;  /* 0x0000000039087348 */ /* 0x01ffea0003c00000 */
[----:B-1----:R1:W0:Y:S02]  /*7870*/  SHFL.IDX P6, R57, R58, R2, R41 ;  /* 0x000000023a397389 */ /* 0x00222400000c0029 */
[----:B01234-:R-:W-:Y:S05]  /*7880*/  ENDCOLLECTIVE ;  /* 0x000000000000791b */ /* 0x01ffea0003800000 */
.L_x_43413:
[----:B------:R-:W-:Y:S05]  /*7890*/  BSYNC B1 ;  /* 0x0000000000017941 */ /* 0x000fea0003800000 */
.L_x_43412:
[----:B------:R-:W-:Y:S05]  /*78a0*/  BRA `(.L_x_43414) ;  /* 0xffffffc800647947 */ /* 0x000fea000383ffff */
.L_x_43269:
[----:B------:R-:W-:Y:S01]  /*78b0*/  BSSY B1, `(.L_x_43415) ;  /* 0x0000006000017945 */ /* 0x000fe20003800000 */
[----:B------:R-:W-:Y:S02]  /*78c0*/  IMAD.MOV.U32 R2, RZ, RZ, R29 ;  /* 0x000000ffff027224 */ /* 0x000fe400078e001d */
[----:B------:R-:W-:-:S07]  /*78d0*/  IMAD.MOV.U32 R57, RZ, RZ, -0x1 ;  /* 0xffffffffff397424 */ /* 0x000fce00078e00ff */
[----:B01234-:R-:W-:Y:S05]  /*78e0*/  WARPSYNC.COLLECTIVE R57, `(.L_x_43416) ;  /* 0x0000000039087348 */ /* 0x01ffea0003c00000 */
[----:B-1----:R1:W0:Y:S02]  /*78f0*/  SHFL.IDX P6, R57, R58, R2, R41 ;  /* 0x000000023a397389 */ /* 0x00222400000c0029 */
[----:B01234-:R-:W-:Y:S05]  /*7900*/  ENDCOLLECTIVE ;  /* 0x000000000000791b */ /* 0x01ffea0003800000 */
.L_x_43416:
[----:B------:R-:W-:Y:S05]  /*7910*/  BSYNC B1 ;  /* 0x0000000000017941 */ /* 0x000fea0003800000 */
.L_x_43415:
[----:B------:R-:W-:Y:S05]  /*7920*/  BRA `(.L_x_43417) ;  /* 0xffffffc8005c7947 */ /* 0x000fea000383ffff */
.L_x_43271:
[----:B------:R-:W-:Y:S01]  /*7930*/  BSSY B1, `(.L_x_43418) ;  /* 0x0000006000017945 */ /* 0x000fe20003800000 */
[----:B------:R-:W-:Y:S02]  /*7940*/  IMAD.MOV.U32 R2, RZ, RZ, R28 ;  /* 0x000000ffff027224 */ /* 0x000fe400078e001c */
[----:B------:R-:W-:-:S07]  /*7950*/  IMAD.MOV.U32 R57, RZ, RZ, -0x1 ;  /* 0xffffffffff397424 */ /* 0x000fce00078e00ff */
[----:B01234-:R-:W-:Y:S05]  /*7960*/  WARPSYNC.COLLECTIVE R57, `(.L_x_43419) ;  /* 0x0000000039087348 */ /* 0x01ffea0003c00000 */
[----:B-1----:R1:W0:Y:S02]  /*7970*/  SHFL.IDX P6, R57, R58, R2, R41 ;  /* 0x000000023a397389 */ /* 0x00222400000c0029 */
[----:B01234-:R-:W-:Y:S05]  /*7980*/  ENDCOLLECTIVE ;  /* 0x000000000000791b */ /* 0x01ffea0003800000 */
.L_x_43419:
[----:B------:R-:W-:Y:S05]  /*7990*/  BSYNC B1 ;  /* 0x0000000000017941 */ /* 0x000fea0003800000 */
.L_x_43418:
[----:B------:R-:W-:Y:S05]  /*79a0*/  BRA `(.L_x_43420) ;  /* 0xffffffc800547947 */ /* 0x000fea000383ffff */
.L_x_43273:
[----:B------:R-:W-:Y:S01]  /*79b0*/  BSSY B1, `(.L_x_43421) ;  /* 0x0000006000017945 */ /* 0x000fe20003800000 */
[----:B------:R-:W-:Y:S02]  /*79c0*/  IMAD.MOV.U32 R2, RZ, RZ, R27 ;  /* 0x000000ffff027224 */ /* 0x000fe400078e001b */
[----:B------:R-:W-:-:S07]  /*79d0*/  IMAD.MOV.U32 R57, RZ, RZ, -0x1 ;  /* 0xffffffffff397424 */ /* 0x000fce00078e00ff */
[----:B01234-:R-:W-:Y:S05]  /*79e0*/  WARPSYNC.COLLECTIVE R57, `(.L_x_43422) ;  /* 0x0000000039087348 */ /* 0x01ffea0003c00000 */
[----:B-1----:R1:W0:Y:S02]  /*79f0*/  SHFL.IDX P6, R57, R58, R2, R41 ;  /* 0x000000023a397389 */ /* 0x00222400000c0029 */
[----:B01234-:R-:W-:Y:S05]  /*7a00*/  ENDCOLLECTIVE ;  /* 0x000000000000791b */ /* 0x01ffea0003800000 */
.L_x_43422:
[----:B------:R-:W-:Y:S05]  /*7a10*/  BSYNC B1 ;  /* 0x0000000000017941 */ /* 0x000fea0003800000 */
.L_x_43421:
[----:B------:R-:W-:Y:S05]  /*7a20*/  BRA `(.L_x_43423) ;  /* 0xffffffc8004c7947 */ /* 0x000fea000383ffff */
.L_x_43275:
[----:B------:R-:W-:Y:S01]  /*7a30*/  BSSY B1, `(.L_x_43424) ;  /* 0x0000006000017945 */ /* 0x000fe20003800000 */
[----:B------:R-:W-:Y:S02]  /*7a40*/  IMAD.MOV.U32 R2, RZ, RZ, R26 ;  /* 0x000000ffff027224 */ /* 0x000fe400078e001a */
[----:B------:R-:W-:-:S07]  /*7a50*/  IMAD.MOV.U32 R57, RZ, RZ, -0x1 ;  /* 0xffffffffff397424 */ /* 0x000fce00078e00ff */
[----:B01234-:R-:W-:Y:S05]  /*7a60*/  WARPSYNC.COLLECTIVE R57, `(.L_x_43425) ;  /* 0x0000000039087348 */ /* 0x01ffea0003c00000 */
[----:B-1----:R1:W0:Y:S02]  /*7a70*/  SHFL.IDX P6, R57, R58, R2, R41 ;  /* 0x000000023a397389 */ /* 0x00222400000c0029 */
[----:B01234-:R-:W-:Y:S05]  /*7a80*/  ENDCOLLECTIVE ;  /* 0x000000000000791b */ /* 0x01ffea0003800000 */
.L_x_43425:
[----:B------:R-:W-:Y:S05]  /*7a90*/  BSYNC B1 ;  /* 0x0000000000017941 */ /* 0x000fea0003800000 */
.L_x_43424:
[----:B------:R-:W-:Y:S05]  /*7aa0*/  BRA `(.L_x_43426) ;  /* 0xffffffc800447947 */ /* 0x000fea000383ffff */
.L_x_43277:
[----:B------:R-:W-:Y:S01]  /*7ab0*/  BSSY B1, `(.L_x_43427) ;  /* 0x0000006000017945 */ /* 0x000fe20003800000 */
[----:B------:R-:W-:Y:S01]  /*7ac0*/  MOV R2, R25 ;  /* 0x0000001900027202 */ /* 0x000fe20000000f00 */
[----:B------:R-:W-:-:S07]  /*7ad0*/  IMAD.MOV.U32 R57, RZ, RZ, -0x1 ;  /* 0xffffffffff397424 */ /* 0x000fce00078e00ff */
[----:B01234-:R-:W-:Y:S05]  /*7ae0*/  WARPSYNC.COLLECTIVE R57, `(.L_x_43428) ;  /* 0x0000000039087348 */ /* 0x01ffea0003c00000 */
[----:B-1----:R1:W0:Y:S02]  /*7af0*/  SHFL.IDX P6, R57, R58, R2, R41 ;  /* 0x000000023a397389 */ /* 0x00222400000c0029 */
[----:B01234-:R-:W-:Y:S05]  /*7b00*/  ENDCOLLECTIVE ;  /* 0x000000000000791b */ /* 0x01ffea0003800000 */
.L_x_43428:
[----:B------:R-:W-:Y:S05]  /*7b10*/  BSYNC B1 ;  /* 0x0000000000017941 */ /* 0x000fea0003800000 */
.L_x_43427:
[----:B------:R-:W-:Y:S05]  /*7b20*/  BRA `(.L_x_43429) ;  /* 0xffffffc8003c7947 */ /* 0x000fea000383ffff */
.L_x_43279:
[----:B------:R-:W-:Y:S01]  /*7b30*/  BSSY B1, `(.L_x_43430) ;  /* 0x0000006000017945 */ /* 0x000fe20003800000 */
[----:B------:R-:W-:Y:S02]  /*7b40*/  IMAD.MOV.U32 R2, RZ, RZ, R24 ;  /* 0x000000ffff027224 */ /* 0x000fe400078e0018 */
[----:B------:R-:W-:-:S07]  /*7b50*/  IMAD.MOV.U32 R57, RZ, RZ, -0x1 ;  /* 0xffffffffff397424 */ /* 0x000fce00078e00ff */
[----:B01234-:R-:W-:Y:S05]  /*7b60*/  WARPSYNC.COLLECTIVE R57, `(.L_x_43431) ;  /* 0x0000000039087348 */ /* 0x01ffea0003c00000 */
[----:B-1----:R1:W0:Y:S02]  /*7b70*/  SHFL.IDX P6, R57, R58, R2, R41 ;  /* 0x000000023a397389 */ /* 0x00222400000c0029 */
[----:B01234-:R-:W-:Y:S05]  /*7b80*/  ENDCOLLECTIVE ;  /* 0x000000000000791b */ /* 0x01ffea0003800000 */
.L_x_43431:
[----:B------:R-:W-:Y:S05]  /*7b90*/  BSYNC B1 ;  /* 0x0000000000017941 */ /* 0x000fea0003800000 */
.L_x_43430:
[----:B------:R-:W-:Y:S05]  /*7ba0*/  BRA `(.L_x_43432) ;  /* 0xffffffc800347947 */ /* 0x000fea000383ffff */
.L_x_43281:
[----:B------:R-:W-:Y:S01]  /*7bb0*/  BSSY B1, `(.L_x_43433) ;  /* 0x0000006000017945 */ /* 0x000fe20003800000 */
[----:B------:R-:W-:Y:S02]  /*7bc0*/  IMAD.MOV.U32 R2, RZ, RZ, R23 ;  /* 0x000000ffff027224 */ /* 0x000fe400078e0017 */
[----:B------:R-:W-:-:S07]  /*7bd0*/  IMAD.MOV.U32 R57, RZ, RZ, -0x1 ;  /* 0xffffffffff397424 */ /* 0x000fce00078e00ff */
[----:B01234-:R-:W-:Y:S05]  /*7be0*/  WARPSYNC.COLLECTIVE R57, `(.L_x_43434) ;  /* 0x0000000039087348 */ /* 0x01ffea0003c00000 */
[----:B-1----:R1:W0:Y:S02]  /*7bf0*/  SHFL.IDX P6, R57, R58, R2, R41 ;  /* 0x000000023a397389 */ /* 0x00222400000c0029 */
[----:B01234-:R-:W-:Y:S05]  /*7c00*/  ENDCOLLECTIVE ;  /* 0x000000000000791b */ /* 0x01ffea0003800000 */
.L_x_43434:
[----:B------:R-:W-:Y:S05]  /*7c10*/  BSYNC B1 ;  /* 0x0000000000017941 */ /* 0x000fea0003800000 */
.L_x_43433:
[----:B------:R-:W-:Y:S05]  /*7c20*/  BRA `(.L_x_43435) ;  /* 0xffffffc8002c7947 */ /* 0x000fea000383ffff */
.L_x_43302:
[----:B------:R-:W-:Y:S02]  /*7c30*/  IMAD.MOV.U32 R57, RZ, RZ, -0x1 ;  /* 0xffffffffff397424 */ /* 0x000fe400078e00ff */
[----:B------:R-:W-:-:S07]  /*7c40*/  IMAD.MOV.U32 R2, RZ, RZ, R22 ;  /* 0x000000ffff027224 */ /* 0x000fce00078e0016 */
[----:B01-3--:R-:W-:Y:S05]  /*7c50*/  WARPSYNC.COLLECTIVE R57, `(.L_x_43436) ;  /* 0x0000000039087348 */ /* 0x00bfea0003c00000 */
[----:B0-----:R0:W2:Y:S02]  /*7c60*/  SHFL.IDX P6, R57, R58, R2, R41 ;  /* 0x000000023a397389 */ /* 0x0010a400000c0029 */
[----:B0123--:R-:W-:Y:S05]  /*7c70*/  ENDCOLLECTIVE ;  /* 0x000000000000791b */ /* 0x00ffea0003800000 */
.L_x_43436:
[----:B------:R-:W-:Y:S01]  /*7c80*/  IMAD.MOV.U32 R55, RZ, RZ, R57 ;  /* 0x000000ffff377224 */ /* 0x000fe200078e0039 */
[----:B------:R-:W-:Y:S06]  /*7c90*/  BRA `(.L_x_43437) ;  /* 0xffffffd800a87947 */ /* 0x000fec000383ffff */
.L_x_43304:
[----:B------:R-:W-:Y:S01]  /*7ca0*/  BSSY B0, `(.L_x_43438) ;  /* 0x0000006000007945 */ /* 0x000fe20003800000 */
[----:B------:R-:W-:Y:S01]  /*7cb0*/  MOV R2, R39 ;  /* 0x0000002700027202 */ /* 0x000fe20000000f00 */
[----:B------:R-:W-:-:S07]  /*7cc0*/  IMAD.MOV.U32 R57, RZ, RZ, -0x1 ;  /* 0xffffffffff397424 */ /* 0x000fce00078e00ff */
[----:B01-3--:R-:W-:Y:S05]  /*7cd0*/  WARPSYNC.COLLECTIVE R57, `(.L_x_43439) ;  /* 0x0000000039087348 */ /* 0x00bfea0003c00000 */
[----:B0-----:R0:W2:Y:S02]  /*7ce0*/  SHFL.IDX P6, R57, R58, R2, R41 ;  /* 0x000000023a397389 */ /* 0x0010a400000c0029 */
[----:B0123--:R-:W-:Y:S05]  /*7cf0*/  ENDCOLLECTIVE ;  /* 0x000000000000791b */ /* 0x00ffea0003800000 */
.L_x_43439:
[----:B------:R-:W-:Y:S05]  /*7d00*/  BSYNC B0 ;  /* 0x0000000000007941 */ /* 0x000fea0003800000 */
.L_x_43438:
[----:B------:R-:W-:Y:S05]  /*7d10*/  BRA `(.L_x_43440) ;  /* 0xffffffd8009c7947 */ /* 0x000fea000383ffff */
.L_x_43306:
[----:B------:R-:W-:Y:S01]  /*7d20*/  BSSY B0, `(.L_x_43441) ;  /* 0x0000006000007945 */ /* 0x000fe20003800000 */
[----:B------:R-:W-:Y:S02]  /*7d30*/  IMAD.MOV.U32 R2, RZ, RZ, R38 ;  /* 0x000000ffff027224 */ /* 0x000fe400078e0026 */
[----:B------:R-:W-:-:S07]  /*7d40*/  IMAD.MOV.U32 R57, RZ, RZ, -0x1 ;  /* 0xffffffffff397424 */ /* 0x000fce00078e00ff */
[----:B01-3--:R-:W-:Y:S05]  /*7d50*/  WARPSYNC.COLLECTIVE R57, `(.L_x_43442) ;  /* 0x0000000039087348 */ /* 0x00bfea0003c00000 */
[----:B0-----:R0:W2:Y:S02]  /*7d60*/  SHFL.IDX P6, R57, R58, R2, R41 ;  /* 0x000000023a397389 */ /* 0x0010a400000c0029 */
[----:B0123--:R-:W-:Y:S05]  /*7d70*/  ENDCOLLECTIVE ;  /* 0x000000000000791b */ /* 0x00ffea0003800000 */
.L_x_43442:
[----:B------:R-:W-:Y:S05]  /*7d80*/  BSYNC B0 ;  /* 0x0000000000007941 */ /* 0x000fea0003800000 */
.L_x_43441:
[----:B------:R-:W-:Y:S05]  /*7d90*/  BRA `(.L_x_43443) ;  /* 0xffffffd800907947 */ /* 0x000fea000383ffff */
.L_x_43308:
[----:B------:R-:W-:Y:S01]  /*7da0*/  BSSY B0, `(.L_x_43444) ;  /* 0x0000006000007945 */ /* 0x000fe20003800000 */
[----:B------:R-:W-:Y:S02]  /*7db0*/  IMAD.MOV.U32 R2, RZ, RZ, R37 ;  /* 0x000000ffff027224 */ /* 0x000fe400078e0025 */
[----:B------:R-:W-:-:S07]  /*7dc0*/  IMAD.MOV.U32 R57, RZ, RZ, -0x1 ;  /* 0xffffffffff397424 */ /* 0x000fce00078e00ff */
[----:B01-3--:R-:W-:Y:S05]  /*7dd0*/  WARPSYNC.COLLECTIVE R57, `(.L_x_43445) ;  /* 0x0000000039087348 */ /* 0x00bfea0003c00000 */
[----:B0-----:R0:W2:Y:S02]  /*7de0*/  SHFL.IDX P6, R57, R58, R2, R41 ;  /* 0x000000023a397389 */ /* 0x0010a400000c0029 */
[----:B0123--:R-:W-:Y:S05]  /*7df0*/  ENDCOLLECTIVE ;  /* 0x000000000000791b */ /* 0x00ffea0003800000 */
.L_x_43445:
[----:B------:R-:W-:Y:S05]  /*7e00*/  BSYNC B0 ;  /* 0x0000000000007941 */ /* 0x000fea0003800000 */
.L_x_43444:
[----:B------:R-:W-:Y:S05]  /*7e10*/  BRA `(.L_x_43446) ;  /* 0xffffffd800847947 */ /* 0x000fea000383ffff */
.L_x_43310:
[----:B------:R-:W-:Y:S01]  /*7e20*/  BSSY B0, `(.L_x_43447) ;  /* 0x0000006000007945 */ /* 0x000fe20003800000 */
[----:B------:R-:W-:Y:S02]  /*7e30*/  IMAD.MOV.U32 R2, RZ, RZ, R36 ;  /* 0x000000ffff027224 */ /* 0x000fe400078e0024 */
[----:B------:R-:W-:-:S07]  /*7e40*/  IMAD.MOV.U32 R57, RZ, RZ, -0x1 ;  /* 0xffffffffff397424 */ /* 0x000fce00078e00ff */
[----:B01-3--:R-:W-:Y:S05]  /*7e50*/  WARPSYNC.COLLECTIVE R57, `(.L_x_43448) ;  /* 0x0000000039087348 */ /* 0x00bfea0003c00000 */
[----:B0-----:R0:W2:Y:S02]  /*7e60*/  SHFL.IDX P6, R57, R58, R2, R41 ;  /* 0x000000023a397389 */ /* 0x0010a400000c0029 */
[----:B0123--:R-:W-:Y:S05]  /*7e70*/  ENDCOLLECTIVE ;  /* 0x000000000000791b */ /* 0x00ffea0003800000 */
.L_x_43448:
[----:B------:R-:W-:Y:S05]  /*7e80*/  BSYNC B0 ;  /* 0x0000000000007941 */ /* 0x000fea0003800000 */
.L_x_43447:
[----:B------:R-:W-:Y:S05]  /*7e90*/  BRA `(.L_x_43449) ;  /* 0xffffffd800787947 */ /* 0x000fea000383ffff */
.L_x_43312:
[----:B------:R-:W-:Y:S01]  /*7ea0*/  BSSY B0, `(.L_x_43450) ;  /* 0x0000006000007945 */ /* 0x000fe20003800000 */
[----:B------:R-:W-:Y:S01]  /*7eb0*/  IMAD.MOV.U32 R2, RZ, RZ, R35 ;  /* 0x000000ffff027224 */ /* 0x000fe200078e0023 */
[----:B------:R-:W-:-:S07]  /*7ec0*/  MOV R57, 0xffffffff ;  /* 0xffffffff00397802 */ /* 0x000fce0000000f00 */
[----:B01-3--:R-:W-:Y:S05]  /*7ed0*/  WARPSYNC.COLLECTIVE R57, `(.L_x_43451) ;  /* 0x0000000039087348 */ /* 0x00bfea0003c00000 */
[----:B0-----:R0:W2:Y:S02]  /*7ee0*/  SHFL.IDX P6, R57, R58, R2, R41 ;  /* 0x000000023a397389 */ /* 0x0010a400000c0029 */
[----:B0123--:R-:W-:Y:S05]  /*7ef0*/  ENDCOLLECTIVE ;  /* 0x000000000000791b */ /* 0x00ffea0003800000 */
.L_x_43451:
[----:B------:R-:W-:Y:S05]  /*7f00*/  BSYNC B0 ;  /* 0x0000000000007941 */ /* 0x000fea0003800000 */
.L_x_43450:
[----:B------:R-:W-:Y:S05]  /*7f10*/  BRA `(.L_x_43452) ;  /* 0xffffffd800747947 */ /* 0x000fea000383ffff */
.L_x_43314:
[----:B------:R-:W-:Y:S01]  /*7f20*/  BSSY B0, `(.L_x_43453) ;  /* 0x0000006000007945 */ /* 0x000fe20003800000 */
[----:B------:R-:W-:Y:S02]  /*7f30*/  IMAD.MOV.U32 R2, RZ, RZ, R34 ;  /* 0x000000ffff027224 */ /* 0x000fe400078e0022 */
[----:B------:R-:W-:-:S07]  /*7f40*/  IMAD.MOV.U32 R57, RZ, RZ, -0x1 ;  /* 0xffffffffff397424 */ /* 0x000fce00078e00ff */
[----:B01-3--:R-:W-:Y:S05]  /*7f50*/  WARPSYNC.COLLECTIVE R57, `(.L_x_43454) ;  /* 0x0000000039087348 */ /* 0x00bfea0003c00000 */
[----:B0-----:R0:W2:Y:S02]  /*7f60*/  SHFL.IDX P6, R57, R58, R2, R41 ;  /* 0x000000023a397389 */ /* 0x0010a400000c0029 */
[----:B0123--:R-:W-:Y:S05]  /*7f70*/  ENDCOLLECTIVE ;  /* 0x000000000000791b */ /* 0x00ffea0003800000 */
.L_x_43454:
[----:B------:R-:W-:Y:S05]  /*7f80*/  BSYNC B0 ;  /* 0x0000000000007941 */ /* 0x000fea0003800000 */
.L_x_43453:
[----:B------:R-:W-:Y:S05]  /*7f90*/  BRA `(.L_x_43455) ;  /* 0xffffffd8006c7947 */ /* 0x000fea000383ffff */
.L_x_43316:
[----:B------:R-:W-:Y:S01]  /*7fa0*/  BSSY B0, `(.L_x_43456) ;  /* 0x0000006000007945 */ /* 0x000fe20003800000 */
[----:B------:R-:W-:Y:S02]  /*7fb0*/  IMAD.MOV.U32 R2, RZ, RZ, R33 ;  /* 0x000000ffff027224 */ /* 0x000fe400078e0021 */
[----:B------:R-:W-:-:S07]  /*7fc0*/  IMAD.MOV.U32 R57, RZ, RZ, -0x1 ;  /* 0xffffffffff397424 */ /* 0x000fce00078e00ff */
[----:B01-3--:R-:W-:Y:S05]  /*7fd0*/  WARPSYNC.COLLECTIVE R57, `(.L_x_43457) ;  /* 0x0000000039087348 */ /* 0x00bfea0003c00000 */
[----:B0-----:R0:W2:Y:S02]  /*7fe0*/  SHFL.IDX P6, R57, R58, R2, R41 ;  /* 0x000000023a397389 */ /* 0x0010a400000c0029 */
[----:B0123--:R-:W-:Y:S05]  /*7ff0*/  ENDCOLLECTIVE ;  /* 0x000000000000791b */ /* 0x00ffea0003800000 */
.L_x_43457:
[----:B------:R-:W-:Y:S05]  /*8000*/  BSYNC B0 ;  /* 0x0000000000007941 */ /* 0x000fea0003800000 */
.L_x_43456:
[----:B------:R-:W-:Y:S05]  /*8010*/  BRA `(.L_x_43458) ;  /* 0xffffffd800647947 */ /* 0x000fea000383ffff */
.L_x_43318:
[----:B------:R-:W-:Y:S01]  /*8020*/  BSSY B0, `(.L_x_43459) ;  /* 0x0000006000007945 */ /* 0x000fe20003800000 */
[----:B------:R-:W-:Y:S02]  /*8030*/  IMAD.MOV.U32 R2, RZ, RZ, R32 ;  /* 0x000000ffff027224 */ /* 0x000fe400078e0020 */
[----:B------:R-:W-:-:S07]  /*8040*/  IMAD.MOV.U32 R57, RZ, RZ, -0x1 ;  /* 0xffffffffff397424 */ /* 0x000fce00078e00ff */
[----:B01-3--:R-:W-:Y:S05]  /*8050*/  WARPSYNC.COLLECTIVE R57, `(.L_x_43460) ;  /* 0x0000000039087348 */ /* 0x00bfea0003c00000 */
[----:B0-----:R0:W2:Y:S02]  /*8060*/  SHFL.IDX P6, R57, R58, R2, R41 ;  /* 0x000000023a397389 */ /* 0x0010a400000c0029 */
[----:B0123--:R-:W-:Y:S05]  /*8070*/  ENDCOLLECTIVE ;  /* 0x000000000000791b */ /* 0x00ffea0003800000 */
.L_x_43460:
[----:B------:R-:W-:Y:S05]  /*8080*/  BSYNC B0 ;  /* 0x0000000000007941 */ /* 0x000fea0003800000 */
.L_x_43459:
[----:B------:R-:W-:Y:S05]  /*8090*/  BRA `(.L_x_43461) ;  /* 0xffffffd8005c7947 */ /* 0x000fea000383ffff */
.L_x_43320:
[----:B------:R-:W-:Y:S01]  /*80a0*/  BSSY B0, `(.L_x_43462) ;  /* 0x0000006000007945 */ /* 0x000fe20003800000 */
[----:B------:R-:W-:Y:S02]  /*80b0*/  IMAD.MOV.U32 R2, RZ, RZ, R31 ;  /* 0x000000ffff027224 */ /* 0x000fe400078e001f */
[----:B------:R-:W-:-:S07]  /*80c0*/  IMAD.MOV.U32 R57, RZ, RZ, -0x1 ;  /* 0xffffffffff397424 */ /* 0x000fce00078e00ff */
[----:B01-3--:R-:W-:Y:S05]  /*80d0*/  WARPSYNC.COLLECTIVE R57, `(.L_x_43463) ;  /* 0x0000000039087348 */ /* 0x00bfea0003c00000 */
[----:B0-----:R0:W2:Y:S02]  /*80e0*/  SHFL.IDX P6, R57, R58, R2, R41 ;  /* 0x000000023a397389 */ /* 0x0010a400000c0029 */
[----:B0123--:R-:W-:Y:S05]  /*80f0*/  ENDCOLLECTIVE ;  /* 0x000000000000791b */ /* 0x00ffea0003800000 */
.L_x_43463:
[----:B------:R-:W-:Y:S05]  /*8100*/  BSYNC B0 ;  /* 0x0000000000007941 */ /* 0x000fea0003800000 */
.L_x_43462:
[----:B------:R-:W-:Y:S05]  /*8110*/  BRA `(.L_x_43464) ;  /* 0xffffffd800547947 */ /* 0x000fea000383ffff */
.L_x_43322:
[----:B------:R-:W-:Y:S01]  /*8120*/  BSSY B0, `(.L_x_43465) ;  /* 0x0000006000007945 */ /* 0x000fe20003800000 */
[----:B------:R-:W-:Y:S01]  /*8130*/  MOV R2, R30 ;  /* 0x0000001e00027202 */ /* 0x000fe20000000f00 */
[----:B------:R-:W-:-:S07]  /*8140*/  IMAD.MOV.U32 R57, RZ, RZ, -0x1 ;  /* 0xffffffffff397424 */ /* 0x000fce00078e00ff */
[----:B01-3--:R-:W-:Y:S05]  /*8150*/  WARPSYNC.COLLECTIVE R57, `(.L_x_43466) ;  /* 0x0000000039087348 */ /* 0x00bfea0003c00000 */
[----:B0-----:R0:W2:Y:S02]  /*8160*/  SHFL.IDX P6, R57, R58, R2, R41 ;  /* 0x000000023a397389 */ /* 0x0010a400000c0029 */
[----:B0123--:R-:W-:Y:S05]  /*8170*/  ENDCOLLECTIVE ;  /* 0x000000000000791b */ /* 0x00ffea0003800000 */
.L_x_43466:
[----:B------:R-:W-:Y:S05]  /*8180*/  BSYNC B0 ;  /* 0x0000000000007941 */ /* 0x000fea0003800000 */
.L_x_43465:
[----:B------:R-:W-:Y:S05]  /*8190*/  BRA `(.L_x_43467) ;  /* 0xffffffd8004c7947 */ /* 0x000fea000383ffff */
.L_x_43324:
[----:B------:R-:W-:Y:S01]  /*81a0*/  BSSY B0, `(.L_x_43468) ;  /* 0x0000006000007945 */ /* 0x000fe20003800000 */
[----:B------:R-:W-:Y:S02]  /*81b0*/  IMAD.MOV.U32 R2, RZ, RZ, R29 ;  /* 0x000000ffff027224 */ /* 0x000fe400078e001d */
[----:B------:R-:W-:-:S07]  /*81c0*/  IMAD.MOV.U32 R57, RZ, RZ, -0x1 ;  /* 0xffffffffff397424 */ /* 0x000fce00078e00ff */
[----:B01-3--:R-:W-:Y:S05]  /*81d0*/  WARPSYNC.COLLECTIVE R57, `(.L_x_43469) ;  /* 0x0000000039087348 */ /* 0x00bfea0003c00000 */
[----:B0-----:R0:W2:Y:S02]  /*81e0*/  SHFL.IDX P6, R57, R58, R2, R41 ;  /* 0x000000023a397389 */ /* 0x0010a400000c0029 */
[----:B0123--:R-:W-:Y:S05]  /*81f0*/  ENDCOLLECTIVE ;  /* 0x000000000000791b */ /* 0x00ffea0003800000 */
.L_x_43469:
[----:B------:R-:W-:Y:S05]  /*8200*/  BSYNC B0 ;  /* 0x0000000000007941 */ /* 0x000fea0003800000 */
.L_x_43468:
[----:B------:R-:W-:Y:S05]  /*8210*/  BRA `(.L_x_43470) ;  /* 0xffffffd800447947 */ /* 0x000fea000383ffff */
.L_x_43326:
[----:B------:R-:W-:Y:S01]  /*8220*/  BSSY B0, `(.L_x_43471) ;  /* 0x0000006000007945 */ /* 0x000fe20003800000 */
[----:B------:R-:W-:Y:S02]  /*8230*/  IMAD.MOV.U32 R2, RZ, RZ, R28 ;  /* 0x000000ffff027224 */ /* 0x000fe400078e001c */
[----:B------:R-:W-:-:S07]  /*8240*/  IMAD.MOV.U32 R57, RZ, RZ, -0x1 ;  /* 0xffffffffff397424 */ /* 0x000fce00078e00ff */
[----:B01-3--:R-:W-:Y:S05]  /*8250*/  WARPSYNC.COLLECTIVE R57, `(.L_x_43472) ;  /* 0x0000000039087348 */ /* 0x00bfea0003c00000 */
[----:B0-----:R0:W2:Y:S02]  /*8260*/  SHFL.IDX P6, R57, R58, R2, R41 ;  /* 0x000000023a397389 */ /* 0x0010a400000c0029 */
[----:B0123--:R-:W-:Y:S05]  /*8270*/  ENDCOLLECTIVE ;  /* 0x000000000000791b */ /* 0x00ffea0003800000 */
.L_x_43472:
[----:B------:R-:W-:Y:S05]  /*8280*/  BSYNC B0 ;  /* 0x0000000000007941 */ /* 0x000fea0003800000 */
.L_x_43471:
[----:B------:R-:W-:Y:S05]  /*8290*/  BRA `(.L_x_43473) ;  /* 0xffffffd8003c7947 */ /* 0x000fea000383ffff */
.L_x_43328:
[----:B------:R-:W-:Y:S01]  /*82a0*/  BSSY B0, `(.L_x_43474) ;  /* 0x0000006000007945 */ /* 0x000fe20003800000 */
[----:B------:R-:W-:Y:S02]  /*82b0*/  IMAD.MOV.U32 R2, RZ, RZ, R27 ;  /* 0x000000ffff027224 */ /* 0x000fe400078e001b */
[----:B------:R-:W-:-:S07]  /*82c0*/  IMAD.MOV.U32 R57, RZ, RZ, -0x1 ;  /* 0xffffffffff397424 */ /* 0x000fce00078e00ff */
[----:B01-3--:R-:W-:Y:S05]  /*82d0*/  WARPSYNC.COLLECTIVE R57, `(.L_x_43475) ;  /* 0x0000000039087348 */ /* 0x00bfea0003c00000 */
[----:B0-----:R0:W2:Y:S02]  /*82e0*/  SHFL.IDX P6, R57, R58, R2, R41 ;  /* 0x000000023a397389 */ /* 0x0010a400000c0029 */
[----:B0123--:R-:W-:Y:S05]  /*82f0*/  ENDCOLLECTIVE ;  /* 0x000000000000791b */ /* 0x00ffea0003800000 */
.L_x_43475:
[----:B------:R-:W-:Y:S05]  /*8300*/  BSYNC B0 ;  /* 0x0000000000007941 */ /* 0x000fea0003800000 */
.L_x_43474:
[----:B------:R-:W-:Y:S05]  /*8310*/  BRA `(.L_x_43476) ;  /* 0xffffffd800347947 */ /* 0x000fea000383ffff */
.L_x_43330:
[----:B------:R-:W-:Y:S01]  /*8320*/  BSSY B0, `(.L_x_43477) ;  /* 0x0000006000007945 */ /* 0x000fe20003800000 */
[----:B------:R-:W-:Y:S01]  /*8330*/  IMAD.MOV.U32 R2, RZ, RZ, R26 ;  /* 0x000000ffff027224 */ /* 0x000fe200078e001a */
[----:B------:R-:W-:-:S07]  /*8340*/  MOV R57, 0xffffffff ;  /* 0xffffffff00397802 */ /* 0x000fce0000000f00 */
[----:B01-3--:R-:W-:Y:S05]  /*8350*/  WARPSYNC.COLLECTIVE R57, `(.L_x_43478) ;  /* 0x0000000039087348 */ /* 0x00bfea0003c00000 */
[----:B0-----:R0:W2:Y:S02]  /*8360*/  SHFL.IDX P6, R57, R58, R2, R41 ;  /* 0x000000023a397389 */ /* 0x0010a400000c0029 */
[----:B0123--:R-:W-:Y:S05]  /*8370*/  ENDCOLLECTIVE ;  /* 0x000000000000791b */ /* 0x00ffea0003800000 */
.L_x_43478:
[----:B------:R-:W-:Y:S05]  /*8380*/  BSYNC B0 ;  /* 0x0000000000007941 */ /* 0x000fea0003800000 */
.L_x_43477:
[----:B------:R-:W-:Y:S05]  /*8390*/  BRA `(.L_x_43479) ;  /* 0xffffffd8002c7947 */ /* 0x000fea000383ffff */
.L_x_43332:
[----:B------:R-:W-:Y:S01]  /*83a0*/  BSSY B0, `(.L_x_43480) ;  /* 0x0000006000007945 */ /* 0x000fe20003800000 */
[----:B------:R-:W-:Y:S02]  /*83b0*/  IMAD.MOV.U32 R2, RZ, RZ, R25 ;  /* 0x000000ffff027224 */ /* 0x000fe400078e0019 */
[----:B------:R-:W-:-:S07]  /*83c0*/  IMAD.MOV.U32 R57, RZ, RZ, -0x1 ;  /* 0xffffffffff397424 */ /* 0x000fce00078e00ff */
[----:B01-3--:R-:W-:Y:S05]  /*83d0*/  WARPSYNC.COLLECTIVE R57, `(.L_x_43481) ;  /* 0x0000000039087348 */ /* 0x00bfea0003c00000 */
[----:B0-----:R0:W2:Y:S02]  /*83e0*/  SHFL.IDX P6, R57, R58, R2, R41 ;  /* 0x000000023a397389 */ /* 0x0010a400000c0029 */
[----:B0123--:R-:W-:Y:S05]  /*83f0*/  ENDCOLLECTIVE ;  /* 0x000000000000791b */ /* 0x00ffea0003800000 */
.L_x_43481:
[----:B------:R-:W-:Y:S05]  /*8400*/  BSYNC B0 ;  /* 0x0000000000007941 */ /* 0x000fea0003800000 */
.L_x_43480:
[----:B------:R-:W-:Y:S05]  /*8410*/  BRA `(.L_x_43482) ;  /* 0xffffffd800247947 */ /* 0x000fea000383ffff */
        .weak           $__internal_215_$__cuda_sm20_div_u16
        .type           $__internal_215_$__cuda_sm20_div_u16,@function
        .size           $__internal_215_$__cuda_sm20_div_u16,(.L_x_58166 - $__internal_215_$__cuda_sm20_div_u16)
$__internal_215_$__cuda_sm20_div_u16:
        /* <DEDUP_REMOVED lines=19> */
[----:B------:R-:W-:Y:S05]  /*8550*/  RET.REL.NODEC R2 `(_Z9cuda_gemmIiLi256ELi1ELi1ELi512ELi16ELi16ELi32ELi0ELi0EEviiiPT_S1_S1_ii) ;  /* 0xffffff7802a87950 */ /* 0x000fea0003c3ffff */
.L_x_43483:
        /* <DEDUP_REMOVED lines=10> */
.L_x_58166:


//--------------------- .text._Z9cuda_gemmIiLi256ELi1ELi1ELi512ELi8ELi8ELi32ELi1ELi1EEviiiPT_S1_S1_ii --------------------------
	.section	.text._Z9cuda_gemmIiLi256ELi1ELi1ELi512ELi8ELi8ELi32ELi1ELi1EEviiiPT_S1_S1_ii,"ax",@progbits
	.align	128
        .global         _Z9cuda_gemmIiLi256ELi1ELi1ELi512ELi8ELi8ELi32ELi1ELi1EEviiiPT_S1_S1_ii
        .type           _Z9cuda_gemmIiLi256ELi1ELi1ELi512ELi8ELi8ELi32ELi1ELi1EEviiiPT_S1_S1_ii,@function
        .size           _Z9cuda_gemmIiLi256ELi1ELi1ELi512ELi8ELi8ELi32ELi1ELi1EEviiiPT_S1_S1_ii,(.L_x_58167 - _Z9cuda_gemmIiLi256ELi1ELi1ELi512ELi8ELi8ELi32ELi1ELi1EEviiiPT_S1_S1_ii)
        .other          _Z9cuda_gemmIiLi256ELi1ELi1ELi512ELi8ELi8ELi32ELi1ELi1EEviiiPT_S1_S1_ii,@"STO_CUDA_ENTRY STV_DEFAULT"
_Z9cuda_gemmIiLi256ELi1ELi1ELi512ELi8ELi8ELi32ELi1ELi1EEviiiPT_S1_S1_ii:
.text._Z9cuda_gemmIiLi256ELi1ELi1ELi512ELi8ELi8ELi32ELi1ELi1EEviiiPT_S1_S1_ii:
        /* <DEDUP_REMOVED lines=46> */
.L_x_43488:
        /* <DEDUP_REMOVED lines=12> */
.L_x_43487:
[----:B------:R-:W-:Y:S05]  /*03a0*/  BSYNC.RECONVERGENT B1 ;  /* 0x0000000000017941 */ /* 0x000fea0003800200 */
.L_x_43486:
        /* <DEDUP_REMOVED lines=8> */
.L_x_43489:
        /* <DEDUP_REMOVED lines=39> */
.L_x_43485:
[----:B------:R-:W-:Y:S05]  /*06a0*/  BSYNC.RECONVERGENT B0 ;  /* 0x0000000000007941 */ /* 0x000fea0003800200 */
.L_x_43484:
[----:B------:R-:W1:Y:S01]  /*06b0*/  S2R R0, SR_CTAID.Y ;  /* 0x0000000000007919 */ /* 0x000e620000002600 */
[----:B------:R-:W3:Y:S01]  /*06c0*/  LDC R24, c[0x0][0x360] ;  /* 0x0000d800ff187b82 */ /* 0x000ee20000000800 */
[----:B------:R-:W1:Y:S02]  /*06d0*/  LDCU UR4, c[0x0][0x374] ;  /* 0x00006e80ff0477ac */ /* 0x000e640008000800 */
[----:B-1----:R-:W-:-:S13]  /*06e0*/  ISETP.GE.U32.AND P0, PT, R0, UR4, PT ;  /* 0x0000000400007c0c */ /* 0x002fda000bf06070 */
[----:B------:R-:W-:Y:S05]  /*06f0*/  @P0 EXIT ;  /* 0x000000000000094d */ /* 0x000fea0003800000 */
[C---:B---3--:R-:W-:Y:S01]  /*0700*/  IMAD.IADD R0, R25.reuse, 0x1, R24 ;  /* 0x0000000119007824 */ /* 0x048fe200078e0218 */
[C---:B--2---:R-:W-:Y:S02]  /*0710*/  LOP3.LUT R23, R25.reuse, 0x3f, RZ, 0xc0, !PT ;  /* 0x0000003f19177812 */ /* 0x044fe400078ec0ff */
[----:B------:R-:W-:Y:S01]  /*0720*/  LOP3.LUT R22, R25, 0x7, RZ, 0xc0, !PT ;  /* 0x0000000719167812 */ /* 0x000fe200078ec0ff */
[----:B------:R-:W-:Y:S01]  /*0730*/  IMAD.MOV R0, RZ, RZ, -R0 ;  /* 0x000000ffff007224 */ /* 0x000fe200078e0a00 */
[----:B------:R-:W-:Y:S02]  /*0740*/  LOP3.LUT R2, R24, 0xffff, RZ, 0xc0, !PT ;  /* 0x0000ffff18027812 */ /* 0x000fe400078ec0ff */
[----:B0-----:R-:W-:Y:S02]  /*0750*/  MOV R5, 0x7a0 ;  /* 0x000007a000057802 */ /* 0x001fe40000000f00 */
[----:B------:R-:W-:-:S04]  /*0760*/  PRMT R0, R0, 0x7710, RZ ;  /* 0x0000771000007816 */ /* 0x000fc800000000ff */
[----:B------:R-:W-:-:S04]  /*0770*/  IADD3 R0, PT, PT, R0, 0x1ff, RZ ;  /* 0x000001ff00007810 */ /* 0x000fc80007ffe0ff */
[----:B------:R-:W-:-:S07]  /*0780*/  LOP3.LUT R6, R0, 0xffff, RZ, 0xc0, !PT ;  /* 0x0000ffff00067812 */ /* 0x000fce00078ec0ff */
[----:B------:R-:W-:Y:S05]  /*0790*/  CALL.REL.NOINC `($__internal_216_$__cuda_sm20_div_u16) ;  /* 0x00000010005c7944 */ /* 0x000fea0003c00000 */
[C---:B------:R-:W-:Y:S01]  /*07a0*/  LOP3.LUT R29, R28.reuse, 0x3, RZ, 0xc0, !PT ;  /* 0x000000031c1d7812 */ /* 0x040fe200078ec0ff */
[----:B------:R-:W-:Y:S01]  /*07b0*/  BSSY.RECONVERGENT B0, `(.L_x_43490) ;  /* 0x000001c000007945 */ /* 0x000fe20003800200 */
[C---:B------:R-:W-:Y:S01]  /*07c0*/  LOP3.LUT R0, R28.reuse, 0xffff, RZ, 0xc0, !PT ;  /* 0x0000ffff1c007812 */ /* 0x040fe200078ec0ff */
[----:B------:R-:W-:Y:S01]  /*07d0*/  IMAD.MOV.U32 R19, RZ, RZ, R25 ;  /* 0x000000ffff137224 */ /* 0x000fe200078e0019 */
[----:B------:R-:W-:Y:S02]  /*07e0*/  ISETP.NE.AND P3, PT, R29, 0x2, PT ;  /* 0x000000021d00780c */ /* 0x000fe40003f65270 */
[----:B------:R-:W-:Y:S02]  /*07f0*/  LOP3.LUT R2, R28, 0xffff, RZ, 0xc0, !PT ;  /* 0x0000ffff1c027812 */ /* 0x000fe400078ec0ff */
[----:B------:R-:W-:Y:S02]  /*0800*/  ISETP.GE.U32.AND P0, PT, R0, 0x2, PT ;  /* 0x000000020000780c */ /* 0x000fe40003f06070 */
[----:B------:R-:W-:-:S02]  /*0810*/  ISETP.GE.U32.AND P1, PT, R2, 0x2, PT ;  /* 0x000000020200780c */ /* 0x000fc40003f26070 */
[C---:B------:R-:W-:Y:S02]  /*0820*/  ISETP.NE.AND P2, PT, R29.reuse, 0x2, PT ;  /* 0x000000021d00780c */ /* 0x040fe40003f45270 */
[----:B------:R-:W-:-:S03]  /*0830*/  LOP3.LUT R21, R29, 0x2, RZ, 0x3c, !PT ;  /* 0x000000021d157812 */ /* 0x000fc600078e3cff */
[----:B------:R-:W-:Y:S08]  /*0840*/  @!P3 BRA `(.L_x_43491) ;  /* 0x000000000048b947 */ /* 0x000ff00003800000 */
[----:B------:R-:W0:Y:S01]  /*0850*/  S2R R4, SR_CTAID.Y ;  /* 0x0000000000047919 */ /* 0x000e220000002600 */
[----:B------:R-:W1:Y:S01]  /*0860*/  S2UR UR5, SR_CgaCtaId ;  /* 0x00000000000579c3 */ /* 0x000e620000008800 */
[----:B------:R-:W-:Y:S01]  /*0870*/  UMOV UR4, 0x400 ;  /* 0x0000040000047882 */ /* 0x000fe20000000000 */
[----:B------:R-:W-:Y:S01]  /*0880*/  IMAD R19, R21, R24, R25 ;  /* 0x0000001815137224 */ /* 0x000fe200078e0219 */
[----:B------:R-:W-:Y:S01]  /*0890*/  UIADD3 UR4, UPT, UPT, UR4, 0x180, URZ ;  /* 0x0000018004047890 */ /* 0x000fe2000fffe0ff */
[----:B------:R-:W-:-:S04]  /*08a0*/  IMAD.MOV R0, RZ, RZ, -R21 ;  /* 0x000000ffff007224 */ /* 0x000fc800078e0a15 */
[----:B------:R-:W2:Y:S01]  /*08b0*/  LDC.64 R2, c[0x0][0x390] ;  /* 0x0000e400ff027b82 */ /* 0x000ea20000000a00 */
[----:B-1----:R-:W-:Y:S01]  /*08c0*/  ULEA UR4, UR5, UR4, 0x18 ;  /* 0x0000000405047291 */ /* 0x002fe2000f8ec0ff */
[----:B0-----:R-:W-:-:S04]  /*08d0*/  IMAD R5, R4, 0x200, R25 ;  /* 0x0000020004057824 */ /* 0x001fc800078e0219 */
[----:B--2---:R-:W-:Y:S01]  /*08e0*/  IMAD.WIDE.U32 R2, R5, 0x4, R2 ;  /* 0x0000000405027825 */ /* 0x004fe200078e0002 */
[----:B------:R-:W-:-:S07]  /*08f0*/  LEA R5, R25, UR4, 0x2 ;  /* 0x0000000419057c11 */ /* 0x000fce000f8e10ff */
.L_x_43492:
[----:B------:R0:W2:Y:S01]  /*0900*/  LDG.E R4, desc[UR8][R2.64] ;  /* 0x0000000802047981 */ /* 0x0000a2000c1e1900 */
[----:B------:R-:W-:-:S04]  /*0910*/  IADD3 R0, PT, PT, R0, 0x1, RZ ;  /* 0x0000000100007810 */ /* 0x000fc80007ffe0ff */
[----:B------:R-:W-:Y:S01]  /*0920*/  ISETP.NE.AND P3, PT, R0, RZ, PT ;  /* 0x000000ff0000720c */ /* 0x000fe20003f65270 */
[C---:B0-----:R-:W-:Y:S01]  /*0930*/  IMAD.WIDE.U32 R2, R24.reuse, 0x4, R2 ;  /* 0x0000000418027825 */ /* 0x041fe200078e0002 */
[----:B--2---:R0:W-:Y:S03]  /*0940*/  STS [R5], R4 ;  /* 0x0000000405007388 */ /* 0x0041e60000000800 */
[----:B0-----:R-:W-:-:S08]  /*0950*/  IMAD R5, R24, 0x4, R5 ;  /* 0x0000000418057824 */ /* 0x001fd000078e0205 */
[----:B------:R-:W-:Y:S05]  /*0960*/  @P3 BRA `(.L_x_43492) ;  /* 0xfffffffc00e43947 */ /* 0x000fea000383ffff */
.L_x_43491:
[----:B------:R-:W-:Y:S05]  /*0970*/  BSYNC.RECONVERGENT B0 ;  /* 0x0000000000007941 */ /* 0x000fea0003800200 */
.L_x_43490:
[----:B------:R-:W-:Y:S04]  /*0980*/  BSSY.RECONVERGENT B0, `(.L_x_43493) ;  /* 0x0000021000007945 */ /* 0x000fe80003800200 */
[----:B------:R-:W-:Y:S05]  /*0990*/  @!P0 BRA `(.L_x_43494) ;  /* 0x00000000007c8947 */ /* 0x000fea0003800000 */
        /* <DEDUP_REMOVED lines=11> */
.L_x_43495:
        /* <DEDUP_REMOVED lines=20> */
.L_x_43494:
[----:B------:R-:W-:Y:S05]  /*0b90*/  BSYNC.RECONVERGENT B0 ;  /* 0x0000000000007941 */ /* 0x000fea0003800200 */
.L_x_43493:
[----:B------:R-:W-:Y:S01]  /*0ba0*/  BSSY.RECONVERGENT B0, `(.L_x_43496) ;  /* 0x000000f000007945 */ /* 0x000fe20003800200 */
[----:B------:R-:W-:-:S03]  /*0bb0*/  MOV R3, R25 ;  /* 0x0000001900037202 */ /* 0x000fc60000000f00 */
[----:B------:R-:W-:Y:S05]  /*0bc0*/  @!P2 BRA `(.L_x_43497) ;  /* 0x000000000030a947 */ /* 0x000fea0003800000 */
[----:B------:R-:W0:Y:S01]  /*0bd0*/  S2UR UR5, SR_CgaCtaId ;  /* 0x00000000000579c3 */ /* 0x000e220000008800 */
[----:B------:R-:W-:Y:S01]  /*0be0*/  UMOV UR4, 0x400 ;  /* 0x0000040000047882 */ /* 0x000fe20000000000 */
[----:B------:R-:W-:Y:S01]  /*0bf0*/  IMAD R3, R21, R24, R25 ;  /* 0x0000001815037224 */ /* 0x000fe200078e0219 */
[----:B------:R-:W-:Y:S01]  /*0c00*/  UIADD3 UR4, UPT, UPT, UR4, 0x980, URZ ;  /* 0x0000098004047890 */ /* 0x000fe2000fffe0ff */
[----:B------:R-:W-:-:S03]  /*0c10*/  IMAD.MOV R0, RZ, RZ, -R21 ;  /* 0x000000ffff007224 */ /* 0x000fc600078e0a15 */
[----:B0-----:R-:W-:-:S06]  /*0c20*/  ULEA UR4, UR5, UR4, 0x18 ;  /* 0x0000000405047291 */ /* 0x001fcc000f8ec0ff */
[----:B------:R-:W-:-:S07]  /*0c30*/  LEA R5, R25, UR4, 0x2 ;  /* 0x0000000419057c11 */ /* 0x000fce000f8e10ff */
.L_x_43498:
[----:B------:R-:W-:Y:S01]  /*0c40*/  VIADD R0, R0, 0x1 ;  /* 0x0000000100007836 */ /* 0x000fe20000000000 */
[----:B------:R0:W-:Y:S04]  /*0c50*/  STS [R5], RZ ;  /* 0x000000ff05007388 */ /* 0x0001e80000000800 */
[----:B------:R-:W-:Y:S01]  /*0c60*/  ISETP.NE.AND P0, PT, R0, RZ, PT ;  /* 0x000000ff0000720c */ /* 0x000fe20003f05270 */
[----:B0-----:R-:W-:-:S12]  /*0c70*/  IMAD R5, R24, 0x4, R5 ;  /* 0x0000000418057824 */ /* 0x001fd800078e0205 */
[----:B------:R-:W-:Y:S05]  /*0c80*/  @P0 BRA `(.L_x_43498) ;  /* 0xfffffffc00ec0947 */ /* 0x000fea000383ffff */
.L_x_43497:
[----:B------:R-:W-:Y:S05]  /*0c90*/  BSYNC.RECONVERGENT B0 ;  /* 0x0000000000007941 */ /* 0x000fea0003800200 */
.L_x_43496:
[----:B------:R-:W-:Y:S04]  /*0ca0*/  BSSY.RECONVERGENT B0, `(.L_x_43499) ;  /* 0x0000012000007945 */ /* 0x000fe80003800200 */
[----:B------:R-:W-:Y:S05]  /*0cb0*/  @!P1 BRA `(.L_x_43500) ;  /* 0x0000000000409947 */ /* 0x000fea0003800000 */
[----:B------:R-:W0:Y:S01]  /*0cc0*/  S2UR UR5, SR_CgaCtaId ;  /* 0x00000000000579c3 */ /* 0x000e220000008800 */
[----:B------:R-:W-:Y:S02]  /*0cd0*/  UMOV UR4, 0x400 ;  /* 0x0000040000047882 */ /* 0x000fe40000000000 */
[----:B------:R-:W-:-:S04]  /*0ce0*/  UIADD3 UR4, UPT, UPT, UR4, 0x980, URZ ;  /* 0x0000098004047890 */ /* 0x000fc8000fffe0ff */
[----:B0-----:R-:W-:-:S06]  /*0cf0*/  ULEA UR4, UR5, UR4, 0x18 ;  /* 0x0000000405047291 */ /* 0x001fcc000f8ec0ff */
[----:B------:R-:W-:-:S07]  /*0d00*/  LEA R5, R3, UR4, 0x2 ;  /* 0x0000000403057c11 */ /* 0x000fce000f8e10ff */
.L_x_43501:
        /* <DEDUP_REMOVED lines=11> */
.L_x_43500:
[----:B------:R-:W-:Y:S05]  /*0dc0*/  BSYNC.RECONVERGENT B0 ;  /* 0x0000000000007941 */ /* 0x000fea0003800200 */
.L_x_43499:
[----:B------:R-:W0:Y:S08]  /*0dd0*/  S2UR UR6, SR_CgaCtaId ;  /* 0x00000000000679c3 */ /* 0x000e300000008800 */
[----:B------:R-:W-:Y:S01]  /*0de0*/  BAR.SYNC.DEFER_BLOCKING 0x0 ;  /* 0x0000000000007b1d */ /* 0x000fe20000010000 */
[C---:B------:R-:W-:Y:S01]  /*0df0*/  VIADD R19, R25.reuse, 0x1 ;  /* 0x0000000119137836 */ /* 0x040fe20000000000 */
[C---:B------:R-:W-:Y:S01]  /*0e00*/  IADD3 R16, PT, PT, R25.reuse, 0x5, RZ ;  /* 0x0000000519107810 */ /* 0x040fe20007ffe0ff */
[----:B-1----:R-:W-:Y:S01]  /*0e10*/  VIADD R18, R25, 0x2 ;  /* 0x0000000219127836 */ /* 0x002fe20000000000 */
[----:B------:R-:W-:Y:S01]  /*0e20*/  SHF.L.U32 R3, R23, 0x3, RZ ;  /* 0x0000000317037819 */ /* 0x000fe200000006ff */
[C---:B------:R-:W-:Y:S01]  /*0e30*/  VIADD R17, R25.reuse, 0x3 ;  /* 0x0000000319117836 */ /* 0x040fe20000000000 */
[----:B------:R-:W-:Y:S01]  /*0e40*/  UMOV UR4, 0x400 ;  /* 0x0000040000047882 */ /* 0x000fe20000000000 */
[C---:B------:R-:W-:Y:S01]  /*0e50*/  VIADD R15, R25.reuse, 0x6 ;  /* 0x00000006190f7836 */ /* 0x040fe20000000000 */
[----:B------:R-:W-:Y:S01]  /*0e60*/  UIADD3 UR5, UPT, UPT, UR4, 0x180, URZ ;  /* 0x0000018004057890 */ /* 0x000fe2000fffe0ff */
[----:B------:R-:W-:Y:S01]  /*0e70*/  VIADD R14, R25, 0xffffffff ;  /* 0xffffffff190e7836 */ /* 0x000fe20000000000 */
[----:B------:R-:W-:-:S02]  /*0e80*/  LOP3.LUT R20, R22, 0x4, RZ, 0x3c, !PT ;  /* 0x0000000416147812 */ /* 0x000fc400078e3cff */
[----:B------:R-:W-:Y:S02]  /*0e90*/  LOP3.LUT R19, R19, 0x7, RZ, 0xc0, !PT ;  /* 0x0000000713137812 */ /* 0x000fe400078ec0ff */
[----:B------:R-:W-:Y:S02]  /*0ea0*/  LOP3.LUT R18, R18, 0x7, RZ, 0xc0, !PT ;  /* 0x0000000712127812 */ /* 0x000fe400078ec0ff */
[----:B------:R-:W-:Y:S02]  /*0eb0*/  LOP3.LUT R17, R17, 0x7, RZ, 0xc0, !PT ;  /* 0x0000000711117812 */ /* 0x000fe400078ec0ff */
[----:B------:R-:W-:Y:S02]  /*0ec0*/  LOP3.LUT R16, R16, 0x7, RZ, 0xc0, !PT ;  /* 0x0000000710107812 */ /* 0x000fe400078ec0ff */
[----:B------:R-:W-:Y:S02]  /*0ed0*/  LOP3.LUT R15, R15, 0x7, RZ, 0xc0, !PT ;  /* 0x000000070f0f7812 */ /* 0x000fe400078ec0ff */
[----:B------:R-:W-:Y:S01]  /*0ee0*/  LOP3.LUT R14, R14, 0x7, RZ, 0xc0, !PT ;  /* 0x000000070e0e7812 */ /* 0x000fe200078ec0ff */
[----:B0-----:R-:W-:Y:S01]  /*0ef0*/  ULEA UR5, UR6, UR5, 0x18 ;  /* 0x0000000506057291 */ /* 0x001fe2000f8ec0ff */
[----:B------:R-:W-:-:S02]  /*0f00*/  LOP3.LUT R13, R3, R22, RZ, 0xfc, !PT ;  /* 0x00000016030d7212 */ /* 0x000fc400078efcff */
[C---:B------:R-:W-:Y:S02]  /*0f10*/  LOP3.LUT R9, R3.reuse, R20, RZ, 0xfc, !PT ;  /* 0x0000001403097212 */ /* 0x040fe400078efcff */
        /* <DEDUP_REMOVED lines=17> */
[----:B------:R-:W-:Y:S01]  /*1030*/  UIADD3 UR5, UPT, UPT, UR4, 0x980, URZ ;  /* 0x0000098004057890 */ /* 0x000fe2000fffe0ff */
[----:B------:R-:W-:Y:S01]  /*1040*/  SHF.R.U32.HI R5, RZ, 0x6, R25 ;  /* 0x00000006ff057819 */ /* 0x000fe20000011619 */
[----:B------:R-:W-:Y:S01]  /*1050*/  ULEA UR4, UR6, UR4, 0x18 ;  /* 0x0000000406047291 */ /* 0x000fe2000f8ec0ff */
[----:B------:R-:W3:Y:S01]  /*1060*/  LDS R10, [R10] ;  /* 0x000000000a0a7984 */ /* 0x000ee20000000800 */
[----:B------:R-:W-:-:S03]  /*1070*/  ULEA UR5, UR6, UR5, 0x18 ;  /* 0x0000000506057291 */ /* 0x000fc6000f8ec0ff */
[----:B------:R-:W4:Y:S01]  /*1080*/  LDS R9, [R9] ;  /* 0x0000000009097984 */ /* 0x000f220000000800 */
[----:B------:R-:W-:-:S03]  /*1090*/  LEA R4, R22, UR4, 0x2 ;  /* 0x0000000416047c11 */ /* 0x000fc6000f8e10ff */
[----:B------:R-:W0:Y:S04]  /*10a0*/  LDS R8, [R8] ;  /* 0x0000000008087984 */ /* 0x000e280000000800 */
[----:B------:R-:W0:Y:S04]  /*10b0*/  LDS R7, [R7] ;  /* 0x0000000007077984 */ /* 0x000e280000000800 */
[----:B------:R-:W0:Y:S02]  /*10c0*/  LDS R6, [R6] ;  /* 0x0000000006067984 */ /* 0x000e240000000800 */
.L_x_43503:
[----:B0-----:R-:W-:Y:S01]  /*10d0*/  IMAD R26, R5, 0x24, R4 ;  /* 0x00000024051a7824 */ /* 0x001fe200078e0204 */
[----:B------:R-:W-:-:S05]  /*10e0*/  UMOV UR4, 0xffffffff ;  /* 0xffffffff00047882 */ /* 0x000fca0000000000 */
[----:B------:R-:W0:Y:S01]  /*10f0*/  LDS R26, [R26] ;  /* 0x000000001a1a7984 */ /* 0x000e220000000800 */
[----:B-1----:R-:W-:Y:S05]  /*1100*/  BRA.DIV UR4, `(.L_x_43502) ;  /* 0x00000006042c7947 */ /* 0x002fea000b800000 */
[----:B0-----:R-:W0:Y:S04]  /*1110*/  SHFL.IDX PT, R27, R26, R22, 0x181f ;  /* 0x00181f161a1b7589 */ /* 0x001e2800000e0000 */
[----:B------:R-:W1:Y:S01]  /*1120*/  SHFL.IDX PT, R0, R26, R19, 0x181f ;  /* 0x00181f131a007589 */ /* 0x000e6200000e0000 */
[----:B0-----:R-:W-:-:S04]  /*1130*/  IMAD R27, R13, R27, RZ ;  /* 0x0000001b0d1b7224 */ /* 0x001fc800078e02ff */
[----:B-1----:R-:W-:Y:S02]  /*1140*/  IMAD R27, R12, R0, R27 ;  /* 0x000000000c1b7224 */ /* 0x002fe400078e021b */
[----:B------:R-:W2:Y:S02]  /*1150*/  SHFL.IDX PT, R0, R26, R18, 0x181f ;  /* 0x00181f121a007589 */ /* 0x000ea400000e0000 */
[----:B--2---:R-:W-:Y:S02]  /*1160*/  IMAD R27, R11, R0, R27 ;  /* 0x000000000b1b7224 */ /* 0x004fe400078e021b */
[----:B------:R-:W3:Y:S02]  /*1170*/  SHFL.IDX PT, R0, R26, R17, 0x181f ;  /* 0x00181f111a007589 */ /* 0x000ee400000e0000 */
[----:B---3--:R-:W-:Y:S02]  /*1180*/  IMAD R27, R10, R0, R27 ;  /* 0x000000000a1b7224 */ /* 0x008fe400078e021b */
[----:B------:R-:W4:Y:S02]  /*1190*/  SHFL.IDX PT, R0, R26, R20, 0x181f ;  /* 0x00181f141a007589 */ /* 0x000f2400000e0000 */
[----:B----4-:R-:W-:-:S02]  /*11a0*/  IMAD R27, R9, R0, R27 ;  /* 0x00000000091b7224 */ /* 0x010fc400078e021b */
[----:B------:R-:W0:Y:S02]  /*11b0*/  SHFL.IDX PT, R0, R26, R16, 0x181f ;  /* 0x00181f101a007589 */ /* 0x000e2400000e0000 */
[----:B0-----:R-:W-:Y:S02]  /*11c0*/  IMAD R27, R8, R0, R27 ;  /* 0x00000000081b7224 */ /* 0x001fe400078e021b */
[----:B------:R-:W0:Y:S02]  /*11d0*/  SHFL.IDX PT, R0, R26, R15, 0x181f ;  /* 0x00181f0f1a007589 */ /* 0x000e2400000e0000 */
[----:B0-----:R-:W-:Y:S02]  /*11e0*/  IMAD R27, R7, R0, R27 ;  /* 0x00000000071b7224 */ /* 0x001fe400078e021b */
[----:B------:R0:W1:Y:S05]  /*11f0*/  SHFL.IDX PT, R0, R26, R14, 0x181f ;  /* 0x00181f0e1a007589 */ /* 0x00006a00000e0000 */
.L_x_43517:
[----:B------:R-:W-:Y:S01]  /*1200*/  IMAD R2, R5, 0x40, R23 ;  /* 0x0000004005027824 */ /* 0x000fe200078e0217 */
[----:B------:R-:W-:Y:S01]  /*1210*/  LEA.HI R5, R24, R5, RZ, 0x1a ;  /* 0x0000000518057211 */ /* 0x000fe200078fd0ff */
[----:B-1----:R-:W-:-:S03]  /*1220*/  IMAD R0, R6, R0, R27 ;  /* 0x0000000006007224 */ /* 0x002fc600078e021b */
[----:B------:R-:W-:Y:S02]  /*1230*/  LEA R2, R2, UR5, 0x2 ;  /* 0x0000000502027c11 */ /* 0x000fe4000f8e10ff */
[----:B------:R-:W-:-:S03]  /*1240*/  ISETP.GE.U32.AND P0, PT, R5, 0x8, PT ;  /* 0x000000080500780c */ /* 0x000fc60003f06070 */
[----:B------:R-:W1:Y:S02]  /*1250*/  LDS R3, [R2] ;  /* 0x0000000002037984 */ /* 0x000e640000000800 */
[----:B-1----:R-:W-:-:S05]  /*1260*/  IADD3 R3, PT, PT, R0, R3, RZ ;  /* 0x0000000300037210 */ /* 0x002fca0007ffe0ff */
[----:B------:R1:W-:Y:S03]  /*1270*/  STS [R2], R3 ;  /* 0x0000000302007388 */ /* 0x0003e60000000800 */
        /* <DEDUP_REMOVED lines=8> */
[----:B0-----:R-:W0:Y:S01]  /*1300*/  S2R R26, SR_CTAID.Y ;  /* 0x00000000001a7919 */ /* 0x001e220000002600 */
[----:B-1----:R-:W1:Y:S01]  /*1310*/  LDC.64 R2, c[0x0][0x3a0] ;  /* 0x0000e800ff027b82 */ /* 0x002e620000000a00 */
[----:B------:R-:W-:Y:S01]  /*1320*/  LEA R5, R25, UR5, 0x2 ;  /* 0x0000000519057c11 */ /* 0x000fe2000f8e10ff */
[----:B------:R-:W-:Y:S02]  /*1330*/  IMAD.MOV R0, RZ, RZ, -R21 ;  /* 0x000000ffff007224 */ /* 0x000fe400078e0a15 */
[--C-:B0-----:R-:W-:Y:S02]  /*1340*/  IMAD R7, R26, 0x200, R25.reuse ;  /* 0x000002001a077824 */ /* 0x101fe400078e0219 */
[----:B------:R-:W-:Y:S02]  /*1350*/  IMAD R25, R21, R24, R25 ;  /* 0x0000001815197224 */ /* 0x000fe400078e0219 */
[----:B-1----:R-:W-:-:S07]  /*1360*/  IMAD.WIDE.U32 R2, R7, 0x4, R2 ;  /* 0x0000000407027825 */ /* 0x002fce00078e0002 */
.L_x_43506:
[----:B------:R0:W1:Y:S01]  /*1370*/  LDS R7, [R5] ;  /* 0x0000000005077984 */ /* 0x0000620000000800 */
[----:B------:R-:W-:-:S04]  /*1380*/  IADD3 R0, PT, PT, R0, 0x1, RZ ;  /* 0x0000000100007810 */ /* 0x000fc80007ffe0ff */
[----:B------:R-:W-:Y:S01]  /*1390*/  ISETP.NE.AND P0, PT, R0, RZ, PT ;  /* 0x000000ff0000720c */ /* 0x000fe20003f05270 */
[C---:B0-----:R-:W-:Y:S01]  /*13a0*/  IMAD R5, R24.reuse, 0x4, R5 ;  /* 0x0000000418057824 */ /* 0x041fe200078e0205 */
[----:B-1----:R0:W-:Y:S02]  /*13b0*/  STG.E desc[UR8][R2.64], R7 ;  /* 0x0000000702007986 */ /* 0x0021e4000c101908 */
[----:B0-----:R-:W-:-:S09]  /*13c0*/  IMAD.WIDE.U32 R2, R24, 0x4, R2 ;  /* 0x0000000418027825 */ /* 0x001fd200078e0002 */
[----:B------:R-:W-:Y:S05]  /*13d0*/  @P0 BRA `(.L_x_43506) ;  /* 0xfffffffc00e40947 */ /* 0x000fea000383ffff */
.L_x_43505:
[----:B------:R-:W-:Y:S05]  /*13e0*/  BSYNC.RECONVERGENT B0 ;  /* 0x0000000000007941 */ /* 0x000fea0003800200 */
.L_x_43504:
[----:B------:R-:W-:Y:S05]  /*13f0*/  @!P1 EXIT ;  /* 0x000000000000994d */ /* 0x000fea0003800000 */
[----:B------:R-:W2:Y:S01]  /*1400*/  S2R R4, SR_CTAID.Y ;  /* 0x0000000000047919 */ /* 0x000ea20000002600 */
[----:B-1----:R-:W1:Y:S01]  /*1410*/  LDC.64 R2, c[0x0][0x3a0] ;  /* 0x0000e800ff027b82 */ /* 0x002e620000000a00 */
[----:B------:R-:W-:Y:S01]  /*1420*/  LEA R19, R25, UR5, 0x2 ;  /* 0x0000000519137c11 */ /* 0x000fe2000f8e10ff */
[----:B-1----:R-:W-:-:S04]  /*1430*/  IMAD.WIDE.U32 R6, R24, 0x4, R2 ;  /* 0x0000000418067825 */ /* 0x002fc800078e0002 */
[----:B------:R-:W-:-:S04]  /*1440*/  IMAD.WIDE.U32 R8, R24, 0x8, R2 ;  /* 0x0000000818087825 */ /* 0x000fc800078e0002 */
[----:B--2---:R-:W-:Y:S02]  /*1450*/  IMAD R21, R4, 0x200, R25 ;  /* 0x0000020004157824 */ /* 0x004fe400078e0219 */
[----:B------:R-:W-:-:S07]  /*1460*/  IMAD.WIDE.U32 R4, R24, 0xc, R2 ;  /* 0x0000000c18047825 */ /* 0x000fce00078e0002 */
.L_x_43507:
[C---:B------:R-:W-:Y:S01]  /*1470*/  LEA R0, R24.reuse, R19, 0x2 ;  /* 0x0000001318007211 */ /* 0x040fe200078e10ff */
[C-C-:B------:R-:W-:Y:S01]  /*1480*/  IMAD R18, R24.reuse, 0x8, R19.reuse ;  /* 0x0000000818127824 */ /* 0x140fe200078e0213 */
[----:B-1----:R1:W2:Y:S01]  /*1490*/  LDS R23, [R19] ;  /* 0x0000000013177984 */ /* 0x0022a20000000800 */
[C---:B------:R-:W-:Y:S02]  /*14a0*/  IMAD R20, R24.reuse, 0xc, R19 ;  /* 0x0000000c18147824 */ /* 0x040fe400078e0213 */
[C---:B------:R-:W-:Y:S01]  /*14b0*/  IMAD.WIDE R10, R21.reuse, 0x4, R2 ;  /* 0x00000004150a7825 */ /* 0x040fe200078e0202 */
[----:B------:R-:W3:Y:S03]  /*14c0*/  LDS R27, [R0] ;  /* 0x00000000001b7984 */ /* 0x000ee60000000800 */
[C---:B------:R-:W-:Y:S01]  /*14d0*/  IMAD.WIDE R12, R21.reuse, 0x4, R6 ;  /* 0x00000004150c7825 */ /* 0x040fe200078e0206 */
[----:B------:R-:W4:Y:S03]  /*14e0*/  LDS R29, [R18] ;  /* 0x00000000121d7984 */ /* 0x000f260000000800 */
[C---:B0-----:R-:W-:Y:S01]  /*14f0*/  IMAD.WIDE R14, R21.reuse, 0x4, R8 ;  /* 0x00000004150e7825 */ /* 0x041fe200078e0208 */
[----:B------:R-:W0:Y:S03]  /*1500*/  LDS R20, [R20] ;  /* 0x0000000014147984 */ /* 0x000e260000000800 */
[----:B------:R-:W-:Y:S01]  /*1510*/  IMAD.WIDE R16, R21, 0x4, R4 ;  /* 0x0000000415107825 */ /* 0x000fe200078e0204 */
[----:B------:R-:W-:-:S03]  /*1520*/  LEA R21, R24, R21, 0x2 ;  /* 0x0000001518157211 */ /* 0x000fc600078e10ff */
[C---:B------:R-:W-:Y:S02]  /*1530*/  IMAD R25, R24.reuse, 0x4, R25 ;  /* 0x0000000418197824 */ /* 0x040fe400078e0219 */
[----:B-1----:R-:W-:-:S03]  /*1540*/  IMAD R19, R24, 0x10, R19 ;  /* 0x0000001018137824 */ /* 0x002fc600078e0213 */
[----:B------:R-:W-:Y:S01]  /*1550*/  ISETP.GE.U32.AND P0, PT, R25, 0x200, PT ;  /* 0x000002001900780c */ /* 0x000fe20003f06070 */
[----:B--2---:R1:W-:Y:S04]  /*1560*/  STG.E desc[UR8][R10.64], R23 ;  /* 0x000000170a007986 */ /* 0x0043e8000c101908 */
[----:B---3--:R1:W-:Y:S04]  /*1570*/  STG.E desc[UR8][R12.64], R27 ;  /* 0x0000001b0c007986 */ /* 0x0083e8000c101908 */
[----:B----4-:R1:W-:Y:S04]  /*1580*/  STG.E desc[UR8][R14.64], R29 ;  /* 0x0000001d0e007986 */ /* 0x0103e8000c101908 */
[----:B0-----:R1:W-:Y:S01]  /*1590*/  STG.E desc[UR8][R16.64], R20 ;  /* 0x0000001410007986 */ /* 0x0013e2000c101908 */
[----:B------:R-:W-:Y:S05]  /*15a0*/  @!P0 BRA `(.L_x_43507) ;  /* 0xfffffffc00b08947 */ /* 0x000fea000383ffff */
[----:B------:R-:W-:Y:S05]  /*15b0*/  EXIT ;  /* 0x000000000000794d */ /* 0x000fea0003800000 */
.L_x_43502:
[----:B------:R-:W-:Y:S01]  /*15c0*/  HFMA2 R2, -RZ, RZ, 0, 0.0020122528076171875 ;  /* 0x0000181fff027431 */ /* 0x000fe200000001ff */
[----:B------:R-:W-:Y:S01]  /*15d0*/  BSSY B0, `(.L_x_43508) ;  /* 0x0000006000007945 */ /* 0x000fe20003800000 */
[----:B------:R-:W-:Y:S02]  /*15e0*/  IMAD.MOV.U32 R3, RZ, RZ, R22 ;  /* 0x000000ffff037224 */ /* 0x000fe400078e0016 */
[----:B------:R-:W-:-:S07]  /*15f0*/  IMAD.MOV.U32 R0, RZ, RZ, -0x1 ;  /* 0xffffffffff007424 */ /* 0x000fce00078e00ff */
[----:B01234-:R-:W-:Y:S05]  /*1600*/  WARPSYNC.COLLECTIVE R0, `(.L_x_43509) ;  /* 0x0000000000087348 */ /* 0x01ffea0003c00000 */
[----:B0-----:R0:W0:Y:S02]  /*1610*/  SHFL.IDX P0, R0, R26, R3, R2 ;  /* 0x000000031a007389 */ /* 0x0010240000000002 */
[----:B01234-:R-:W-:Y:S05]  /*1620*/  ENDCOLLECTIVE ;  /* 0x000000000000791b */ /* 0x01ffea0003800000 */
.L_x_43509:
[----:B------:R-:W-:Y:S05]  /*1630*/  BSYNC B0 ;  /* 0x0000000000007941 */ /* 0x000fea0003800000 */
.L_x_43508:
        /* <DEDUP_REMOVED lines=8> */
.L_x_43510:
[----:B------:R-:W-:Y:S01]  /*16c0*/  MOV R3, R18 ;  /* 0x0000001200037202 */ /* 0x000fe20000000f00 */
[----:B------:R-:W-:Y:S02]  /*16d0*/  IMAD R27, R12, R0, R27 ;  /* 0x000000000c1b7224 */ /* 0x000fe400078e021b */
[----:B------:R-:W-:-:S07]  /*16e0*/  IMAD.MOV.U32 R0, RZ, RZ, -0x1 ;  /* 0xffffffffff007424 */ /* 0x000fce00078e00ff */
[----:B------:R-:W-:Y:S05]  /*16f0*/  WARPSYNC.COLLECTIVE R0, `(.L_x_43511) ;  /* 0x0000000000087348 */ /* 0x000fea0003c00000 */
[----:B------:R0:W1:Y:S02]  /*1700*/  SHFL.IDX P0, R0, R26, R3, R2 ;  /* 0x000000031a007389 */ /* 0x0000640000000002 */
[----:B01----:R-:W-:Y:S05]  /*1710*/  ENDCOLLECTIVE ;  /* 0x000000000000791b */ /* 0x003fea0003800000 */
.L_x_43511:
[----:B------:R-:W-:Y:S02]  /*1720*/  IMAD.MOV.U32 R3, RZ, RZ, R17 ;  /* 0x000000ffff037224 */ /* 0x000fe400078e0011 */
[----:B------:R-:W-:Y:S01]  /*1730*/  IMAD R27, R11, R0, R27 ;  /* 0x000000000b1b7224 */ /* 0x000fe200078e021b */
[----:B------:R-:W-:-:S07]  /*1740*/  MOV R0, 0xffffffff ;  /* 0xffffffff00007802 */ /* 0x000fce0000000f00 */
[----:B------:R-:W-:Y:S05]  /*1750*/  WARPSYNC.COLLECTIVE R0, `(.L_x_43512) ;  /* 0x0000000000087348 */ /* 0x000fea0003c00000 */
[----:B------:R0:W1:Y:S02]  /*1760*/  SHFL.IDX P0, R0, R26, R3, R2 ;  /* 0x000000031a007389 */ /* 0x0000640000000002 */
[----:B01----:R-:W-:Y:S05]  /*1770*/  ENDCOLLECTIVE ;  /* 0x000000000000791b */ /* 0x003fea0003800000 */
.L_x_43512:
[----:B------:R-:W-:Y:S02]  /*1780*/  IMAD.MOV.U32 R3, RZ, RZ, R20 ;  /* 0x000000ffff037224 */ /* 0x000fe400078e0014 */
[----:B------:R-:W-:Y:S02]  /*1790*/  IMAD R27, R10, R0, R27 ;  /* 0x000000000a1b7224 */ /* 0x000fe400078e021b */
[----:B------:R-:W-:-:S07]  /*17a0*/  IMAD.MOV.U32 R0, RZ, RZ, -0x1 ;  /* 0xffffffffff007424 */ /* 0x000fce00078e00ff */
[----:B------:R-:W-:Y:S05]  /*17b0*/  WARPSYNC.COLLECTIVE R0, `(.L_x_43513) ;  /* 0x0000000000087348 */ /* 0x000fea0003c00000 */
[----:B------:R0:W1:Y:S02]  /*17c0*/  SHFL.IDX P0, R0, R26, R3, R2 ;  /* 0x000000031a007389 */ /* 0x0000640000000002 */
[----:B01----:R-:W-:Y:S05]  /*17d0*/  ENDCOLLECTIVE ;  /* 0x000000000000791b */ /* 0x003fea0003800000 */
.L_x_43513:
[----:B------:R-:W-:Y:S01]  /*17e0*/  MOV R3, R16 ;  /* 0x0000001000037202 */ /* 0x000fe20000000f00 */
[----:B------:R-:W-:Y:S02]  /*17f0*/  IMAD R27, R9, R0, R27 ;  /* 0x00000000091b7224 */ /* 0x000fe400078e021b */
[----:B------:R-:W-:-:S07]  /*1800*/  IMAD.MOV.U32 R0, RZ, RZ, -0x1 ;  /* 0xffffffffff007424 */ /* 0x000fce00078e00ff */
[----:B------:R-:W-:Y:S05]  /*1810*/  WARPSYNC.COLLECTIVE R0, `(.L_x_43514) ;  /* 0x0000000000087348 */ /* 0x000fea0003c00000 */
[----:B------:R0:W1:Y:S02]  /*1820*/  SHFL.IDX P0, R0, R26, R3, R2 ;  /* 0x000000031a007389 */ /* 0x0000640000000002 */
[----:B01----:R-:W-:Y:S05]  /*1830*/  ENDCOLLECTIVE ;  /* 0x000000000000791b */ /* 0x003fea0003800000 */
.L_x_43514:
[----:B------:R-:W-:Y:S02]  /*1840*/  IMAD.MOV.U32 R3, RZ, RZ, R15 ;  /* 0x000000ffff037224 */ /* 0x000fe400078e000f */
[----:B------:R-:W-:Y:S01]  /*1850*/  IMAD R27, R8, R0, R27 ;  /* 0x00000000081b7224 */ /* 0x000fe200078e021b */
[----:B------:R-:W-:-:S07]  /*1860*/  MOV R0, 0xffffffff ;  /* 0xffffffff00007802 */ /* 0x000fce0000000f00 */
[----:B------:R-:W-:Y:S05]  /*1870*/  WARPSYNC.COLLECTIVE R0, `(.L_x_43515) ;  /* 0x0000000000087348 */ /* 0x000fea0003c00000 */
[----:B------:R0:W1:Y:S02]  /*1880*/  SHFL.IDX P0, R0, R26, R3, R2 ;  /* 0x000000031a007389 */ /* 0x0000640000000002 */
[----:B01----:R-:W-:Y:S05]  /*1890*/  ENDCOLLECTIVE ;  /* 0x000000000000791b */ /* 0x003fea0003800000 */
.L_x_43515:
[----:B------:R-:W-:Y:S02]  /*18a0*/  IMAD.MOV.U32 R3, RZ, RZ, R14 ;  /* 0x000000ffff037224 */ /* 0x000fe400078e000e */
[----:B------:R-:W-:Y:S02]  /*18b0*/  IMAD R27, R7, R0, R27 ;  /* 0x00000000071b7224 */ /* 0x000fe400078e021b */
[----:B------:R-:W-:-:S07]  /*18c0*/  IMAD.MOV.U32 R0, RZ, RZ, -0x1 ;  /* 0xffffffffff007424 */ /* 0x000fce00078e00ff */
[----:B------:R-:W-:Y:S05]  /*18d0*/  WARPSYNC.COLLECTIVE R0, `(.L_x_43516) ;  /* 0x0000000000087348 */ /* 0x000fea0003c00000 */
[----:B------:R0:W1:Y:S02]  /*18e0*/  SHFL.IDX P0, R0, R26, R3, R2 ;  /* 0x000000031a007389 */ /* 0x0000640000000002 */
[----:B01----:R-:W-:Y:S05]  /*18f0*/  ENDCOLLECTIVE ;  /* 0x000000000000791b */ /* 0x003fea0003800000 */
.L_x_43516:
[----:B------:R-:W-:Y:S05]  /*1900*/  BRA `(.L_x_43517) ;  /* 0xfffffff8003c7947 */ /* 0x000fea000383ffff */
        .weak           $__internal_216_$__cuda_sm20_div_u16
        .type           $__internal_216_$__cuda_sm20_div_u16,@function
        .size           $__internal_216_$__cuda_sm20_div_u16,(.L_x_58167 - $__internal_216_$__cuda_sm20_div_u16)
$__internal_216_$__cuda_sm20_div_u16:
        /* <DEDUP_REMOVED lines=19> */
[----:B------:R-:W-:Y:S06]  /*1a40*/  RET.REL.NODEC R2 `(_Z9cuda_gemmIiLi256ELi1ELi1ELi512ELi8ELi8ELi32ELi1ELi1EEviiiPT_S1_S1_ii) ;  /* 0xffffffe4026c7950 */ /* 0x000fec0003c3ffff */
.L_x_43518:
        /* <DEDUP_REMOVED lines=11> */
.L_x_58167:


//--------------------- .text._Z9cuda_gemmIiLi256ELi1ELi1ELi512ELi8ELi8ELi32ELi1ELi0EEviiiPT_S1_S1_ii --------------------------
	.section	.text._Z9cuda_gemmIiLi256ELi1ELi1ELi512ELi8ELi8ELi32ELi1ELi0EEviiiPT_S1_S1_ii,"ax",@progbits
	.align	128
        .global         _Z9cuda_gemmIiLi256ELi1ELi1ELi512ELi8ELi8ELi32ELi1ELi0EEviiiPT_S1_S1_ii
        .type           _Z9cuda_gemmIiLi256ELi1ELi1ELi512ELi8ELi8ELi32ELi1ELi0EEviiiPT_S1_S1_ii,@function
        .size           _Z9cuda_gemmIiLi256ELi1ELi1ELi512ELi8ELi8ELi32ELi1ELi0EEviiiPT_S1_S1_ii,(.L_x_58168 - _Z9cuda_gemmIiLi256ELi1ELi1ELi512ELi8ELi8ELi32ELi1ELi0EEviiiPT_S1_S1_ii)
        .other          _Z9cuda_gemmIiLi256ELi1ELi1ELi512ELi8ELi8ELi32ELi1ELi0EEviiiPT_S1_S1_ii,@"STO_CUDA_ENTRY STV_DEFAULT"
_Z9cuda_gemmIiLi256ELi1ELi1ELi512ELi8ELi8ELi32ELi1ELi0EEviiiPT_S1_S1_ii:
.text._Z9cuda_gemmIiLi256ELi1ELi1ELi512ELi8ELi8ELi32ELi1ELi0EEviiiPT_S1_S1_ii:
[----:B------:R-:W-:Y:S08]  /*0000*/  LDC R1, c[0x0][0x37c] ;  /* 0x0000df00ff017b82 */ /* 0x000ff00000000800 */
[----:B------:R-:W0:Y:S01]  /*0010*/  LDC.64 R2, c[0x0][0x3a8] ;  /* 0x0000ea00ff027b82 */ /* 0x000e220000000a00 */
[----:B------:R-:W1:Y:S01]  /*0020*/  S2R R36, SR_TID.X ;  /* 0x0000000000247919 */ /* 0x000e620000002100 */
[----:B------:R-:W2:Y:S01]  /*0030*/  LDCU.64 UR6, c[0x0][0x358] ;  /* 0x00006b00ff0677ac */ /* 0x000ea20008000a00 */
[----:B------:R-:W-:Y:S01]  /*0040*/  BSSY.RECONVERGENT B0, `(.L_x_43519) ;  /* 0x0000063000007945 */ /* 0x000fe20003800200 */
[----:B0-----:R-:W-:Y:S01]  /*0050*/  IABS R6, R3 ;  /* 0x0000000300067213 */ /* 0x001fe20000000000 */
[----:B------:R-:W-:-:S03]  /*0060*/  IMAD R11, R3, R2, RZ ;  /* 0x00000002030b7224 */ /* 0x000fc600078e02ff */
        /* <DEDUP_REMOVED lines=9> */
[----:B------:R-:W-:Y:S01]  /*0100*/  IMAD.HI.U32 R5, R5, R7, R4 ;  /* 0x0000000705057227 */ /* 0x000fe200078e0004 */
[----:B------:R-:W-:-:S05]  /*0110*/  SHF.R.U32.HI R4, RZ, 0x4, R3 ;  /* 0x00000004ff047819 */ /* 0x000fca0000011603 */
[----:B------:R-:W-:-:S04]  /*0120*/  IMAD.HI.U32 R38, R5, 0x200, RZ ;  /* 0x0000020005267827 */ /* 0x000fc800078e00ff */
[----:B------:R-:W-:-:S04]  /*0130*/  IMAD.MOV R5, RZ, RZ, -R38 ;  /* 0x000000ffff057224 */ /* 0x000fc800078e0a26 */
[----:B------:R-:W-:-:S05]  /*0140*/  IMAD R5, R6, R5, 0x200 ;  /* 0x0000020006057424 */ /* 0x000fca00078e0205 */
[----:B------:R-:W-:-:S13]  /*0150*/  ISETP.GT.U32.AND P1, PT, R6, R5, PT ;  /* 0x000000050600720c */ /* 0x000fda0003f24070 */
[----:B------:R-:W-:Y:S01]  /*0160*/  @!P1 IMAD.IADD R5, R5, 0x1, -R6 ;  /* 0x0000000105059824 */ /* 0x000fe200078e0a06 */
[----:B------:R-:W-:Y:S02]  /*0170*/  @!P1 IADD3 R38, PT, PT, R38, 0x1, RZ ;  /* 0x0000000126269810 */ /* 0x000fe40007ffe0ff */
[----:B------:R-:W-:Y:S02]  /*0180*/  ISETP.NE.AND P1, PT, R3, RZ, PT ;  /* 0x000000ff0300720c */ /* 0x000fe40003f25270 */
[----:B------:R-:W-:-:S13]  /*0190*/  ISETP.GE.U32.AND P0, PT, R5, R6, PT ;  /* 0x000000060500720c */ /* 0x000fda0003f06070 */
[----:B------:R-:W-:Y:S01]  /*01a0*/  @P0 VIADD R38, R38, 0x1 ;  /* 0x0000000126260836 */ /* 0x000fe20000000000 */
[----:B------:R-:W-:-:S03]  /*01b0*/  ISETP.GE.AND P0, PT, R3, 0x10, PT ;  /* 0x000000100300780c */ /* 0x000fc60003f06270 */
[----:B------:R-:W-:Y:S01]  /*01c0*/  @!P2 IMAD.MOV R38, RZ, RZ, -R38 ;  /* 0x000000ffff26a224 */ /* 0x000fe200078e0a26 */
[----:B------:R-:W-:Y:S02]  /*01d0*/  SEL R0, R4, 0x1, P0 ;  /* 0x0000000104007807 */ /* 0x000fe40000000000 */
[----:B------:R-:W-:Y:S02]  /*01e0*/  @!P1 LOP3.LUT R38, RZ, R3, RZ, 0x33, !PT ;  /* 0x00000003ff269212 */ /* 0x000fe400078e33ff */
[----:B------:R-:W0:Y:S01]  /*01f0*/  I2F.U32.RP R9, R0 ;  /* 0x0000000000097306 */ /* 0x000e220000209000 */
[----:B-1----:R-:W-:Y:S02]  /*0200*/  ISETP.GE.U32.AND P1, PT, R36, R11, PT ;  /* 0x0000000b2400720c */ /* 0x002fe40003f26070 */
[----:B------:R-:W-:-:S05]  /*0210*/  IMAD R37, R38, R0, RZ ;  /* 0x0000000026257224 */ /* 0x000fca00078e02ff */
[----:B------:R-:W-:-:S04]  /*0220*/  VIMNMX R37, PT, PT, R37, 0x100, PT ;  /* 0x0000010025257848 */ /* 0x000fc80003fe0100 */
[----:B------:R-:W1:Y:S01]  /*0230*/  I2F.U32.RP R8, R37 ;  /* 0x0000002500087306 */ /* 0x000e620000209000 */
[----:B------:R-:W-:-:S07]  /*0240*/  IMAD.MOV R5, RZ, RZ, -R37 ;  /* 0x000000ffff057224 */ /* 0x000fce00078e0a25 */
[----:B0-----:R-:W-:Y:S08]  /*0250*/  MUFU.RCP R9, R9 ;  /* 0x0000000900097308 */ /* 0x001ff00000001000 */
[----:B-1----:R-:W0:Y:S02]  /*0260*/  MUFU.RCP R8, R8 ;  /* 0x0000000800087308 */ /* 0x002e240000001000 */
[----:B0-----:R-:W-:-:S06]  /*0270*/  VIADD R6, R8, 0xffffffe ;  /* 0x0ffffffe08067836 */ /* 0x001fcc0000000000 */
[----:B------:R0:W1:Y:S02]  /*0280*/  F2I.FTZ.U32.TRUNC.NTZ R7, R6 ;  /* 0x0000000600077305 */ /* 0x000064000021f000 */
[----:B0-----:R-:W-:Y:S02]  /*0290*/  IMAD.MOV.U32 R6, RZ, RZ, RZ ;  /* 0x000000ffff067224 */ /* 0x001fe400078e00ff */
[----:B-1----:R-:W-:-:S04]  /*02a0*/  IMAD R5, R5, R7, RZ ;  /* 0x0000000705057224 */ /* 0x002fc800078e02ff */
[----:B------:R-:W-:-:S04]  /*02b0*/  IMAD.HI.U32 R5, R7, R5, R6 ;  /* 0x0000000507057227 */ /* 0x000fc800078e0006 */
[----:B------:R-:W-:Y:S02]  /*02c0*/  VIADD R6, R9, 0xffffffe ;  /* 0x0ffffffe09067836 */ /* 0x000fe40000000000 */
[----:B------:R-:W-:Y:S02]  /*02d0*/  IMAD.HI.U32 R34, R5, R36, RZ ;  /* 0x0000002405227227 */ /* 0x000fe400078e00ff */
[----:B------:R0:W1:Y:S03]  /*02e0*/  F2I.FTZ.U32.TRUNC.NTZ R7, R6 ;  /* 0x0000000600077305 */ /* 0x000066000021f000 */
[----:B------:R-:W-:-:S05]  /*02f0*/  IADD3 R10, PT, PT, -R34, RZ, RZ ;  /* 0x000000ff220a7210 */ /* 0x000fca0007ffe1ff */
[----:B------:R-:W-:-:S05]  /*0300*/  IMAD R10, R37, R10, R36 ;  /* 0x0000000a250a7224 */ /* 0x000fca00078e0224 */
[----:B------:R-:W-:-:S13]  /*0310*/  ISETP.GE.U32.AND P0, PT, R10, R37, PT ;  /* 0x000000250a00720c */ /* 0x000fda0003f06070 */
[----:B------:R-:W-:Y:S01]  /*0320*/  @P0 IMAD.IADD R10, R10, 0x1, -R37 ;  /* 0x000000010a0a0824 */ /* 0x000fe200078e0a25 */
[----:B012---:R-:W-:Y:S06]  /*0330*/  @P1 BRA `(.L_x_43520) ;  /* 0x0000000000cc1947 */ /* 0x007fec0003800000 */
        /* <DEDUP_REMOVED lines=19> */
[----:B------:R-:W-:Y:S02]  /*0470*/  IMAD R19, R18, R3, RZ ;  /* 0x0000000312137224 */ /* 0x000fe400078e02ff */
[----:B---3--:R-:W-:Y:S02]  /*0480*/  IMAD.MOV R17, RZ, RZ, -R13 ;  /* 0x000000ffff117224 */ /* 0x008fe400078e0a0d */
[----:B------:R-:W-:Y:S01]  /*0490*/  IMAD.HI.U32 R24, R15, R19, R14 ;  /* 0x000000130f187227 */ /* 0x000fe200078e000e */
[----:B------:R-:W-:-:S03]  /*04a0*/  LOP3.LUT R19, RZ, R3, RZ, 0x33, !PT ;  /* 0x00000003ff137212 */ /* 0x000fc600078e33ff */
[----:B------:R-:W-:Y:S02]  /*04b0*/  IMAD R17, R17, R2, RZ ;  /* 0x0000000211117224 */ /* 0x000fe400078e02ff */
[----:B------:R-:W-:Y:S02]  /*04c0*/  IMAD.MOV.U32 R15, RZ, RZ, R36 ;  /* 0x000000ffff0f7224 */ /* 0x000fe400078e0024 */
[----:B--2-4-:R-:W-:-:S07]  /*04d0*/  IMAD.HI.U32 R18, R13, R17, R12 ;  /* 0x000000110d127227 */ /* 0x014fce00078e000c */
.L_x_43521:
[----:B0-----:R-:W-:-:S06]  /*04e0*/  IMAD.WIDE.U32 R12, R15, 0x4, R8 ;  /* 0x000000040f0c7825 */ /* 0x001fcc00078e0008 */
[----:B------:R-:W2:Y:S01]  /*04f0*/  LDG.E R12, desc[UR6][R12.64] ;  /* 0x000000060c0c7981 */ /* 0x000ea2000c1e1900 */
[----:B------:R-:W-:-:S04]  /*0500*/  IMAD.HI.U32 R14, R18, R15, RZ ;  /* 0x0000000f120e7227 */ /* 0x000fc800078e00ff */
[----:B------:R-:W-:Y:S02]  /*0510*/  IMAD.MOV R17, RZ, RZ, -R14 ;  /* 0x000000ffff117224 */ /* 0x000fe400078e0a0e */
[----:B------:R-:W-:-:S04]  /*0520*/  IMAD.HI.U32 R14, R24, R15, RZ ;  /* 0x0000000f180e7227 */ /* 0x000fc800078e00ff */
[----:B------:R-:W-:Y:S02]  /*0530*/  IMAD.MOV R26, RZ, RZ, -R14 ;  /* 0x000000ffff1a7224 */ /* 0x000fe400078e0a0e */
[--C-:B------:R-:W-:Y:S02]  /*0540*/  IMAD R17, R2, R17, R15.reuse ;  /* 0x0000001102117224 */ /* 0x100fe400078e020f */
[----:B------:R-:W-:Y:S01]  /*0550*/  IMAD R26, R3, R26, R15 ;  /* 0x0000001a031a7224 */ /* 0x000fe200078e020f */
[----:B------:R-:W-:Y:S02]  /*0560*/  IADD3 R15, PT, PT, R16, R15, RZ ;  /* 0x0000000f100f7210 */ /* 0x000fe40007ffe0ff */
[----:B------:R-:W-:Y:S02]  /*0570*/  ISETP.GE.U32.AND P3, PT, R17, R2, PT ;  /* 0x000000021100720c */ /* 0x000fe40003f66070 */
[----:B------:R-:W-:-:S11]  /*0580*/  ISETP.GE.U32.AND P4, PT, R26, R3, PT ;  /* 0x000000031a00720c */ /* 0x000fd60003f86070 */
[-C--:B------:R-:W-:Y:S02]  /*0590*/  @P3 IADD3 R17, PT, PT, R17, -R2.reuse, RZ ;  /* 0x8000000211113210 */ /* 0x080fe40007ffe0ff */
[----:B------:R-:W-:Y:S02]  /*05a0*/  @P4 IMAD.IADD R26, R26, 0x1, -R3 ;  /* 0x000000011a1a4824 */ /* 0x000fe400078e0a03 */
[----:B------:R-:W-:Y:S01]  /*05b0*/  ISETP.GE.U32.AND P3, PT, R17, R2, PT ;  /* 0x000000021100720c */ /* 0x000fe20003f66070 */
[----:B------:R-:W-:Y:S02]  /*05c0*/  @P4 VIADD R14, R14, 0x1 ;  /* 0x000000010e0e4836 */ /* 0x000fe40000000000 */
[----:B------:R-:W-:-:S10]  /*05d0*/  ISETP.GE.U32.AND P5, PT, R26, R3, PT ;  /* 0x000000031a00720c */ /* 0x000fd40003fa6070 */
[----:B------:R-:W-:Y:S01]  /*05e0*/  @P3 IMAD.IADD R17, R17, 0x1, -R2 ;  /* 0x0000000111113824 */ /* 0x000fe200078e0a02 */
[----:B------:R-:W-:Y:S02]  /*05f0*/  ISETP.GE.U32.AND P3, PT, R15, R11, PT ;  /* 0x0000000b0f00720c */ /* 0x000fe40003f66070 */
[----:B------:R-:W-:Y:S02]  /*0600*/  @P5 VIADD R14, R14, 0x1 ;  /* 0x000000010e0e5836 */ /* 0x000fe40000000000 */
[----:B------:R-:W-:-:S03]  /*0610*/  SEL R17, R20, R17, !P1 ;  /* 0x0000001114117207 */ /* 0x000fc60004800000 */
[----:B------:R-:W-:Y:S02]  /*0620*/  SEL R14, R19, R14, !P2 ;  /* 0x0000000e130e7207 */ /* 0x000fe40005000000 */
[----:B------:R-:W-:-:S04]  /*0630*/  IMAD R17, R17, 0x24, R22 ;  /* 0x0000002411117824 */ /* 0x000fc800078e0216 */
[----:B------:R-:W-:-:S05]  /*0640*/  IMAD R17, R14, 0x4, R17 ;  /* 0x000000040e117824 */ /* 0x000fca00078e0211 */
[----:B--2---:R0:W-:Y:S01]  /*0650*/  STS [R17], R12 ;  /* 0x0000000c11007388 */ /* 0x0041e20000000800 */
[----:B------:R-:W-:Y:S05]  /*0660*/  @!P3 BRA `(.L_x_43521) ;  /* 0xfffffffc009cb947 */ /* 0x000fea000383ffff */
.L_x_43520:
[----:B------:R-:W-:Y:S05]  /*0670*/  BSYNC.RECONVERGENT B0 ;  /* 0x0000000000007941 */ /* 0x000fea0003800200 */
.L_x_43519:
[----:B0-----:R-:W0:Y:S01]  /*0680*/  S2R R12, SR_CTAID.Y ;  /* 0x00000000000c7919 */ /* 0x001e220000002600 */
[----:B------:R-:W1:Y:S01]  /*0690*/  LDC R35, c[0x0][0x360] ;  /* 0x0000d800ff237b82 */ /* 0x000e620000000800 */
[----:B------:R-:W0:Y:S01]  /*06a0*/  LDCU UR4, c[0x0][0x374] ;  /* 0x00006e80ff0477ac */ /* 0x000e220008000800 */
        /* <DEDUP_REMOVED lines=8> */
[----:B------:R-:W-:-:S05]  /*0730*/  @P1 VIADD R34, R34, 0x1 ;  /* 0x0000000122221836 */ /* 0x000fca0000000000 */
[----:B------:R-:W-:Y:S01]  /*0740*/  SEL R34, R33, R34, !P0 ;  /* 0x0000002221227207 */ /* 0x000fe20004000000 */
[----:B-1----:R-:W-:-:S04]  /*0750*/  IMAD.HI.U32 R2, R5, R35, RZ ;  /* 0x0000002305027227 */ /* 0x002fc800078e00ff */
[----:B------:R-:W-:Y:S01]  /*0760*/  IMAD.MOV R3, RZ, RZ, -R34 ;  /* 0x000000ffff037224 */ /* 0x000fe200078e0a22 */
[----:B0-----:R-:W-:-:S03]  /*0770*/  ISETP.GE.U32.AND P1, PT, R12, UR4, PT ;  /* 0x000000040c007c0c */ /* 0x001fc6000bf26070 */
[----:B------:R-:W-:-:S10]  /*0780*/  IMAD R3, R37, R3, R36 ;  /* 0x0000000325037224 */ /* 0x000fd400078e0224 */
[----:B------:R-:W-:Y:S05]  /*0790*/  @P1 EXIT ;  /* 0x000000000000194d */ /* 0x000fea0003800000 */
[----:B------:R-:W-:Y:S01]  /*07a0*/  IMAD.HI.U32 R5, R6, R36, RZ ;  /* 0x0000002406057227 */ /* 0x000fe200078e00ff */
[----:B------:R-:W-:Y:S02]  /*07b0*/  IADD3 R8, PT, PT, -R2, RZ, RZ ;  /* 0x000000ff02087210 */ /* 0x000fe40007ffe1ff */
[----:B------:R-:W-:Y:S01]  /*07c0*/  ISETP.NE.U32.AND P4, PT, R0, RZ, PT ;  /* 0x000000ff0000720c */ /* 0x000fe20003f85070 */
[----:B------:R-:W-:Y:S01]  /*07d0*/  IMAD.HI.U32 R6, R6, R3, RZ ;  /* 0x0000000306067227 */ /* 0x000fe200078e00ff */
[----:B------:R-:W-:-:S03]  /*07e0*/  LOP3.LUT R31, R36, 0x1f, RZ, 0xc0, !PT ;  /* 0x0000001f241f7812 */ /* 0x000fc600078ec0ff */
[----:B------:R-:W-:Y:S02]  /*07f0*/  IMAD.MOV R5, RZ, RZ, -R5 ;  /* 0x000000ffff057224 */ /* 0x000fe400078e0a05 */
[----:B------:R-:W-:Y:S02]  /*0800*/  IMAD.MOV R7, RZ, RZ, -R6 ;  /* 0x000000ffff077224 */ /* 0x000fe400078e0a06 */
[----:B------:R-:W-:Y:S02]  /*0810*/  IMAD R8, R37, R8, R35 ;  /* 0x0000000825087224 */ /* 0x000fe400078e0223 */
[C---:B------:R-:W-:Y:S02]  /*0820*/  IMAD R5, R0.reuse, R5, R36 ;  /* 0x0000000500057224 */ /* 0x040fe400078e0224 */
[----:B------:R-:W-:Y:S01]  /*0830*/  IMAD R3, R0, R7, R3 ;  /* 0x0000000700037224 */ /* 0x000fe200078e0203 */
[----:B------:R-:W-:Y:S02]  /*0840*/  ISETP.GE.U32.AND P1, PT, R8, R37, PT ;  /* 0x000000250800720c */ /* 0x000fe40003f26070 */
[----:B------:R-:W-:-:S02]  /*0850*/  ISETP.GE.U32.AND P3, PT, R5, R0, PT ;  /* 0x000000000500720c */ /* 0x000fc40003f66070 */
[----:B------:R-:W-:-:S09]  /*0860*/  ISETP.GE.U32.AND P2, PT, R3, R0, PT ;  /* 0x000000000300720c */ /* 0x000fd20003f46070 */
        /* <DEDUP_REMOVED lines=8> */
[----:B------:R-:W-:-:S05]  /*08f0*/  IADD3 R3, PT, PT, R36, R35, RZ ;  /* 0x0000002324037210 */ /* 0x000fca0007ffe0ff */
[----:B------:R-:W-:Y:S01]  /*0900*/  IMAD.MOV R7, RZ, RZ, -R3 ;  /* 0x000000ffff077224 */ /* 0x000fe200078e0a03 */
[----:B------:R-:W-:Y:S01]  /*0910*/  LOP3.LUT R3, RZ, R0, RZ, 0x33, !PT ;  /* 0x00000000ff037212 */ /* 0x000fe200078e33ff */
[----:B------:R-:W-:Y:S02]  /*0920*/  @P5 VIADD R2, R2, 0x1 ;  /* 0x0000000102025836 */ /* 0x000fe40000000000 */
[----:B------:R-:W-:Y:S01]  /*0930*/  @P6 IMAD.IADD R5, R5, 0x1, -R0 ;  /* 0x0000000105056824 */ /* 0x000fe200078e0a00 */
[----:B------:R-:W-:Y:S02]  /*0940*/  PRMT R7, R7, 0x7710, RZ ;  /* 0x0000771007077816 */ /* 0x000fe400000000ff */
[----:B------:R-:W-:Y:S02]  /*0950*/  @P3 IADD3 R6, PT, PT, R6, 0x1, RZ ;  /* 0x0000000106063810 */ /* 0x000fe40007ffe0ff */
[----:B------:R-:W-:Y:S01]  /*0960*/  SEL R33, R33, R2, !P0 ;  /* 0x0000000221217207 */ /* 0x000fe20004000000 */
[----:B------:R-:W-:Y:S01]  /*0970*/  VIADD R2, R7, 0x1ff ;  /* 0x000001ff07027836 */ /* 0x000fe20000000000 */
[----:B------:R-:W-:-:S02]  /*0980*/  SEL R30, R3, R5, !P4 ;  /* 0x00000005031e7207 */ /* 0x000fc40006000000 */
[----:B------:R-:W-:Y:S02]  /*0990*/  SEL R32, R3, R6, !P4 ;  /* 0x0000000603207207 */ /* 0x000fe40006000000 */
[----:B------:R-:W-:Y:S01]  /*09a0*/  LOP3.LUT R3, R35, 0xffff, RZ, 0xc0, !PT ;  /* 0x0000ffff23037812 */ /* 0x000fe200078ec0ff */
[----:B------:R-:W-:Y:S01]  /*09b0*/  IMAD.SHL.U32 R30, R30, 0x8, RZ ;  /* 0x000000081e1e7824 */ /* 0x000fe200078e00ff */
[----:B------:R-:W-:Y:S02]  /*09c0*/  LOP3.LUT R8, R2, 0xffff, RZ, 0xc0, !PT ;  /* 0x0000ffff02087812 */ /* 0x000fe400078ec0ff */
[----:B------:R-:W-:Y:S02]  /*09d0*/  LOP3.LUT R29, R32, 0x7, RZ, 0xc0, !PT ;  /* 0x00000007201d7812 */ /* 0x000fe400078ec0ff */
[----:B------:R-:W-:-:S07]  /*09e0*/  MOV R7, 0xa00 ;  /* 0x00000a0000077802 */ /* 0x000fce0000000f00 */
[----:B------:R-:W-:Y:S05]  /*09f0*/  CALL.REL.NOINC `($__internal_217_$__cuda_sm20_div_u16) ;  /* 0x00000040003c7944 */ /* 0x000fea0003c00000 */
        /* <DEDUP_REMOVED lines=11> */
[----:B------:R-:W0:Y:S01]  /*0ab0*/  S2R R9, SR_CgaCtaId ;  /* 0x0000000000097919 */ /* 0x000e220000008800 */
[----:B------:R-:W1:Y:S01]  /*0ac0*/  LDC.64 R2, c[0x0][0x390] ;  /* 0x0000e400ff027b82 */ /* 0x000e620000000a00 */
[----:B------:R-:W-:Y:S01]  /*0ad0*/  MOV R6, 0x400 ;  /* 0x0000040000067802 */ /* 0x000fe20000000f00 */
[----:B------:R-:W-:Y:S01]  /*0ae0*/  IMAD.MOV.U32 R8, RZ, RZ, RZ ;  /* 0x000000ffff087224 */ /* 0x000fe200078e00ff */
[----:B------:R-:W-:-:S03]  /*0af0*/  MOV R10, R36 ;  /* 0x00000024000a7202 */ /* 0x000fc60000000f00 */
[----:B------:R-:W-:-:S05]  /*0b00*/  VIADD R6, R6, 0x180 ;  /* 0x0000018006067836 */ /* 0x000fca0000000000 */
[----:B0-----:R-:W-:-:S07]  /*0b10*/  LEA R9, R9, R6, 0x18 ;  /* 0x0000000609097211 */ /* 0x001fce00078ec0ff */
.L_x_43524:
[----:B0-----:R-:W0:Y:S02]  /*0b20*/  S2R R6, SR_CTAID.Y ;  /* 0x0000000000067919 */ /* 0x001e240000002600 */
[----:B0-----:R-:W-:-:S04]  /*0b30*/  IMAD R7, R6, 0x200, R10 ;  /* 0x0000020006077824 */ /* 0x001fc800078e020a */
[----:B-1----:R-:W-:-:S06]  /*0b40*/  IMAD.WIDE.U32 R6, R7, 0x4, R2 ;  /* 0x0000000407067825 */ /* 0x002fcc00078e0002 */
[----:B------:R-:W2:Y:S01]  /*0b50*/  LDG.E R6, desc[UR6][R6.64] ;  /* 0x0000000606067981 */ /* 0x000ea2000c1e1900 */
[----:B------:R-:W-:Y:S02]  /*0b60*/  IMAD R11, R10, 0x4, R9 ;  /* 0x000000040a0b7824 */ /* 0x000fe400078e0209 */
[----:B------:R-:W-:Y:S02]  /*0b70*/  VIADD R8, R8, 0x1 ;  /* 0x0000000108087836 */ /* 0x000fe40000000000 */
[----:B------:R-:W-:-:S03]  /*0b80*/  IMAD.IADD R10, R35, 0x1, R10 ;  /* 0x00000001230a7824 */ /* 0x000fc600078e020a */
[----:B------:R-:W-:Y:S01]  /*0b90*/  ISETP.NE.AND P2, PT, R8, R5, PT ;  /* 0x000000050800720c */ /* 0x000fe20003f45270 */
[----:B--2---:R0:W-:-:S12]  /*0ba0*/  STS [R11], R6 ;  /* 0x000000060b007388 */ /* 0x0041d80000000800 */
[----:B------:R-:W-:Y:S05]  /*0bb0*/  @P2 BRA `(.L_x_43524) ;  /* 0xfffffffc00d82947 */ /* 0x000fea000383ffff */
.L_x_43523:
[----:B------:R-:W-:Y:S05]  /*0bc0*/  BSYNC.RECONVERGENT B0 ;  /* 0x0000000000007941 */ /* 0x000fea0003800200 */
.L_x_43522:
[----:B------:R-:W-:Y:S04]  /*0bd0*/  BSSY.RECONVERGENT B0, `(.L_x_43525) ;  /* 0x0000020000007945 */ /* 0x000fe80003800200 */
[----:B------:R-:W-:Y:S05]  /*0be0*/  @!P3 BRA `(.L_x_43526) ;  /* 0x000000000078b947 */ /* 0x000fea0003800000 */
[----:B------:R-:W1:Y:S01]  /*0bf0*/  S2R R3, SR_CgaCtaId ;  /* 0x0000000000037919 */ /* 0x000e620000008800 */
[----:B------:R-:W-:Y:S02]  /*0c00*/  MOV R2, 0x400 ;  /* 0x0000040000027802 */ /* 0x000fe40000000f00 */
[----:B0-----:R-:W-:-:S03]  /*0c10*/  SHF.L.U32 R11, R35, 0x2, RZ ;  /* 0x00000002230b7819 */ /* 0x001fc600000006ff */
[----:B------:R-:W-:-:S05]  /*0c20*/  VIADD R2, R2, 0x180 ;  /* 0x0000018002027836 */ /* 0x000fca0000000000 */
[----:B-1----:R-:W-:-:S07]  /*0c30*/  LEA R19, R3, R2, 0x18 ;  /* 0x0000000203137211 */ /* 0x002fce00078ec0ff */
.L_x_43527:
[----:B-1----:R-:W0:Y:S01]  /*0c40*/  S2R R2, SR_CTAID.Y ;  /* 0x0000000000027919 */ /* 0x002e220000002600 */
[----:B------:R-:W1:Y:S01]  /*0c50*/  LDC.64 R12, c[0x0][0x390] ;  /* 0x0000e400ff0c7b82 */ /* 0x000e620000000a00 */
[----:B0-----:R-:W-:-:S04]  /*0c60*/  IMAD R3, R2, 0x200, R10 ;  /* 0x0000020002037824 */ /* 0x001fc800078e020a */
[----:B-1----:R-:W-:-:S03]  /*0c70*/  IMAD.WIDE R12, R3, 0x4, R12 ;  /* 0x00000004030c7825 */ /* 0x002fc600078e020c */
        /* <DEDUP_REMOVED lines=10> */
[----:B------:R-:W-:-:S05]  /*0d20*/  IMAD R16, R10, 0x4, R19 ;  /* 0x000000040a107824 */ /* 0x000fca00078e0213 */
[----:B------:R-:W-:-:S05]  /*0d30*/  IADD3 R14, PT, PT, R16, R11, RZ ;  /* 0x0000000b100e7210 */ /* 0x000fca0007ffe0ff */
        /* <DEDUP_REMOVED lines=9> */
.L_x_43526:
[----:B------:R-:W-:Y:S05]  /*0dd0*/  BSYNC.RECONVERGENT B0 ;  /* 0x0000000000007941 */ /* 0x000fea0003800200 */
.L_x_43525:
[----:B------:R-:W-:Y:S01]  /*0de0*/  BSSY.RECONVERGENT B0, `(.L_x_43528) ;  /* 0x000000f000007945 */ /* 0x000fe20003800200 */
[----:B-1----:R-:W-:-:S03]  /*0df0*/  IMAD.MOV.U32 R2, RZ, RZ, R36 ;  /* 0x000000ffff027224 */ /* 0x002fc600078e0024 */
[----:B------:R-:W-:Y:S05]  /*0e00*/  @!P1 BRA `(.L_x_43529) ;  /* 0x0000000000309947 */ /* 0x000fea0003800000 */
[----:B------:R-:W1:Y:S01]  /*0e10*/  S2R R8, SR_CgaCtaId ;  /* 0x0000000000087919 */ /* 0x000e620000008800 */
[----:B------:R-:W-:Y:S01]  /*0e20*/  MOV R3, 0x400 ;  /* 0x0000040000037802 */ /* 0x000fe20000000f00 */
[----:B0-----:R-:W-:Y:S02]  /*0e30*/  HFMA2 R6, -RZ, RZ, 0, 0 ;  /* 0x00000000ff067431 */ /* 0x001fe400000001ff */
[----:B------:R-:W-:Y:S02]  /*0e40*/  IMAD.MOV.U32 R2, RZ, RZ, R36 ;  /* 0x000000ffff027224 */ /* 0x000fe400078e0024 */
[----:B------:R-:W-:-:S05]  /*0e50*/  VIADD R3, R3, 0x980 ;  /* 0x0000098003037836 */ /* 0x000fca0000000000 */
[----:B-1----:R-:W-:-:S07]  /*0e60*/  LEA R3, R8, R3, 0x18 ;  /* 0x0000000308037211 */ /* 0x002fce00078ec0ff */
.L_x_43530:
[----:B------:R-:W-:Y:S02]  /*0e70*/  IMAD R7, R2, 0x4, R3 ;  /* 0x0000000402077824 */ /* 0x000fe400078e0203 */
[----:B------:R-:W-:Y:S02]  /*0e80*/  VIADD R6, R6, 0x1 ;  /* 0x0000000106067836 */ /* 0x000fe40000000000 */
[----:B------:R-:W-:Y:S01]  /*0e90*/  IMAD.IADD R2, R35, 0x1, R2 ;  /* 0x0000000123027824 */ /* 0x000fe200078e0202 */
[----:B------:R1:W-:Y:S02]  /*0ea0*/  STS [R7], RZ ;  /* 0x000000ff07007388 */ /* 0x0003e40000000800 */
[----:B------:R-:W-:-:S13]  /*0eb0*/  ISETP.NE.AND P1, PT, R6, R5, PT ;  /* 0x000000050600720c */ /* 0x000fda0003f25270 */
[----:B-1----:R-:W-:Y:S05]  /*0ec0*/  @P1 BRA `(.L_x_43530) ;  /* 0xfffffffc00e81947 */ /* 0x002fea000383ffff */
.L_x_43529:
[----:B------:R-:W-:Y:S05]  /*0ed0*/  BSYNC.RECONVERGENT B0 ;  /* 0x0000000000007941 */ /* 0x000fea0003800200 */
.L_x_43528:
[----:B------:R-:W-:Y:S04]  /*0ee0*/  BSSY.RECONVERGENT B0, `(.L_x_43531) ;  /* 0x0000011000007945 */ /* 0x000fe80003800200 */
[----:B------:R-:W-:Y:S05]  /*0ef0*/  @!P0 BRA `(.L_x_43532) ;  /* 0x00000000003c8947 */ /* 0x000fea0003800000 */
[----:B0-----:R-:W0:Y:S01]  /*0f00*/  S2R R6, SR_CgaCtaId ;  /* 0x0000000000067919 */ /* 0x001e220000008800 */
[----:B------:R-:W-:-:S05]  /*0f10*/  MOV R3, 0x400 ;  /* 0x0000040000037802 */ /* 0x000fca0000000f00 */
[----:B------:R-:W-:-:S05]  /*0f20*/  VIADD R3, R3, 0x980 ;  /* 0x0000098003037836 */ /* 0x000fca0000000000 */
[----:B0-----:R-:W-:-:S07]  /*0f30*/  LEA R5, R6, R3, 0x18 ;  /* 0x0000000306057211 */ /* 0x001fce00078ec0ff */
.L_x_43533:
[----:B-1----:R-:W-:Y:S01]  /*0f40*/  LEA R10, R2, R5, 0x2 ;  /* 0x00000005020a7211 */ /* 0x002fe200078e10ff */
        /* <DEDUP_REMOVED lines=10> */
.L_x_43532:
[----:B------:R-:W-:Y:S05]  /*0ff0*/  BSYNC.RECONVERGENT B0 ;  /* 0x0000000000007941 */ /* 0x000fea0003800200 */
.L_x_43531:
[----:B------:R-:W-:Y:S01]  /*1000*/  BAR.SYNC.DEFER_BLOCKING 0x0 ;  /* 0x0000000000007b1d */ /* 0x000fe20000010000 */
[----:B------:R-:W-:-:S13]  /*1010*/  ISETP.GE.AND P0, PT, R38, 0x1, PT ;  /* 0x000000012600780c */ /* 0x000fda0003f06270 */
[----:B------:R-:W-:Y:S05]  /*1020*/  @!P0 BRA `(.L_x_43534) ;  /* 0x0000002800c48947 */ /* 0x000fea0003800000 */
[----:B-1----:R-:W1:Y:S01]  /*1030*/  LDC.64 R2, c[0x0][0x3a8] ;  /* 0x0000ea00ff027b82 */ /* 0x002e620000000a00 */
[----:B------:R-:W-:Y:S01]  /*1040*/  ISETP.NE.AND P0, PT, R0, 0x1, PT ;  /* 0x000000010000780c */ /* 0x000fe20003f05270 */
[----:B-1----:R-:W-:Y:S01]  /*1050*/  IMAD.MOV R26, RZ, RZ, -R3 ;  /* 0x000000ffff1a7224 */ /* 0x002fe200078e0a03 */
[----:B------:R-:W-:-:S04]  /*1060*/  VIMNMX R27, PT, PT, R2, 0x8, PT ;  /* 0x00000008021b7848 */ /* 0x000fc80003fe0100 */
[----:B------:R-:W-:-:S07]  /*1070*/  LEA R26, R26, 0x201f, 0x8 ;  /* 0x0000201f1a1a7811 */ /* 0x000fce00078e40ff */
[----:B------:R-:W-:Y:S05]  /*1080*/  @P0 BRA `(.L_x_43535) ;  /* 0x0000000c007c0947 */ /* 0x000fea0003800000 */
[C---:B------:R-:W-:Y:S01]  /*1090*/  VIADD R0, R29.reuse, 0x2 ;  /* 0x000000021d007836 */ /* 0x040fe20000000000 */
[C---:B------:R-:W-:Y:S01]  /*10a0*/  IADD3 R8, PT, PT, R29.reuse, 0x1, RZ ;  /* 0x000000011d087810 */ /* 0x040fe20007ffe0ff */
[C---:B0-----:R-:W-:Y:S01]  /*10b0*/  VIADD R6, R29.reuse, 0x3 ;  /* 0x000000031d067836 */ /* 0x041fe20000000000 */
[----:B------:R-:W-:Y:S01]  /*10c0*/  BSSY B1, `(.L_x_43536) ;  /* 0x00000da000017945 */ /* 0x000fe20003800000 */
[C---:B------:R-:W-:Y:S01]  /*10d0*/  VIADD R2, R29.reuse, 0x4 ;  /* 0x000000041d027836 */ /* 0x040fe20000000000 */
[-C--:B------:R-:W-:Y:S01]  /*10e0*/  ISETP.GE.AND P1, PT, R0, R3.reuse, PT ;  /* 0x000000030000720c */ /* 0x080fe20003f26270 */
[C---:B------:R-:W-:Y:S01]  /*10f0*/  VIADD R10, R29.reuse, 0x7 ;  /* 0x000000071d0a7836 */ /* 0x040fe20000000000 */
[-C--:B------:R-:W-:Y:S01]  /*1100*/  ISETP.GE.AND P0, PT, R8, R3.reuse, PT ;  /* 0x000000030800720c */ /* 0x080fe20003f06270 */
[----:B------:R-:W-:Y:S01]  /*1110*/  VIADD R4, R29, 0x5 ;  /* 0x000000051d047836 */ /* 0x000fe20000000000 */
[C---:B------:R-:W-:Y:S01]  /*1120*/  SEL R7, R3.reuse, RZ, P1 ;  /* 0x000000ff03077207 */ /* 0x040fe20000800000 */
[C---:B------:R-:W-:Y:S01]  /*1130*/  VIADD R24, R32.reuse, 0x2 ;  /* 0x0000000220187836 */ /* 0x040fe20000000000 */
        /* <DEDUP_REMOVED lines=11> */
[----:B------:R-:W-:Y:S01]  /*11f0*/  IMAD.MOV.U32 R25, RZ, RZ, RZ ;  /* 0x000000ffff197224 */ /* 0x000fe200078e00ff */
[-C--:B------:R-:W-:Y:S01]  /*1200*/  ISETP.GE.AND P2, PT, R10, R3.reuse, PT ;  /* 0x000000030a00720c */ /* 0x080fe20003f46270 */
[----:B------:R-:W-:Y:S01]  /*1210*/  IMAD.IADD R5, R2, 0x1, -R5 ;  /* 0x0000000102057824 */ /* 0x000fe200078e0a05 */
[----:B------:R-:W-:-:S02]  /*1220*/  ISETP.GE.AND P0, PT, R4, R3, PT ;  /* 0x000000030400720c */ /* 0x000fc40003f06270 */
[----:B------:R-:W-:Y:S02]  /*1230*/  IADD3 R6, PT, PT, R6, -R9, RZ ;  /* 0x8000000906067210 */ /* 0x000fe40007ffe0ff */
[C---:B------:R-:W-:Y:S02]  /*1240*/  SEL R11, R3.reuse, RZ, P1 ;  /* 0x000000ff030b7207 */ /* 0x040fe40000800000 */
[C---:B------:R-:W-:Y:S02]  /*1250*/  SEL R13, R3.reuse, RZ, P2 ;  /* 0x000000ff030d7207 */ /* 0x040fe40001000000 */
[----:B------:R-:W-:Y:S02]  /*1260*/  SEL R9, R3, RZ, P0 ;  /* 0x000000ff03097207 */ /* 0x000fe40000000000 */
[----:B------:R-:W-:Y:S02]  /*1270*/  ISETP.GE.AND P0, PT, R29, R3, PT ;  /* 0x000000031d00720c */ /* 0x000fe40003f06270 */
        /* <DEDUP_REMOVED lines=8> */
.L_x_43564:
        /* <DEDUP_REMOVED lines=19> */
.L_x_43537:
        /* <DEDUP_REMOVED lines=10> */
.L_x_43538:
        /* <DEDUP_REMOVED lines=8> */
.L_x_43539:
        /* <DEDUP_REMOVED lines=8> */
.L_x_43540:
[----:B------:R-:W-:Y:S05]  /*15d0*/  @!P1 BRA `(.L_x_43541) ;  /* 0x0000000000209947 */ /* 0x000fea0003800000 */
        /* <DEDUP_REMOVED lines=8> */
.L_x_43541:
        /* <DEDUP_REMOVED lines=8> */
.L_x_43542:
[----:B0-2-4-:R-:W-:Y:S02]  /*16e0*/  P2R R11, PR, RZ, 0x1 ;  /* 0x00000001ff0b7803 */ /* 0x015fe40000000000 */
[----:B------:R-:W-:Y:S02]  /*16f0*/  ISETP.GE.AND P0, PT, R23, 0x8, PT ;  /* 0x000000081700780c */ /* 0x000fe40003f06270 */
        /* <DEDUP_REMOVED lines=11> */
.L_x_43543:
[----:B------:R-:W-:Y:S02]  /*17b0*/  ISETP.GE.AND P6, PT, R23, 0x8, PT ;  /* 0x000000081700780c */ /* 0x000fe40003fc6270 */
[----:B------:R-:W-:Y:S02]  /*17c0*/  P2R R11, PR, RZ, 0x1 ;  /* 0x00000001ff0b7803 */ /* 0x000fe40000000000 */
[----:B------:R-:W-:-:S04]  /*17d0*/  ISETP.GE.AND P0, PT, R34, R27, PT ;  /* 0x0000001b2200720c */ /* 0x000fc80003f06270 */
[----:B------:R-:W-:Y:S02]  /*17e0*/  P2R R22, PR, RZ, 0x1 ;  /* 0x00000001ff167803 */ /* 0x000fe40000000000 */
[----:B------:R-:W-:-:S03]  /*17f0*/  ISETP.NE.AND P0, PT, R11, RZ, PT ;  /* 0x000000ff0b00720c */ /* 0x000fc60003f05270 */
[----:B------:R-:W-:Y:S10]  /*1800*/  @!P6 BRA `(.L_x_43544) ;  /* 0x000000000024e947 */ /* 0x000ff40003800000 */
[----:B------:R-:W2:Y:S01]  /*1810*/  S2UR UR5, SR_CgaCtaId ;  /* 0x00000000000579c3 */ /* 0x000ea20000008800 */
[----:B------:R-:W-:Y:S01]  /*1820*/  IADD3 R3, PT, PT, R32, -0x1, RZ ;  /* 0xffffffff20037810 */ /* 0x000fe20007ffe0ff */
[----:B------:R-:W-:Y:S02]  /*1830*/  UMOV UR4, 0x400 ;  /* 0x0000040000047882 */ /* 0x000fe40000000000 */
[----:B------:R-:W-:Y:S01]  /*1840*/  UIADD3 UR4, UPT, UPT, UR4, 0x180, URZ ;  /* 0x0000018004047890 */ /* 0x000fe2000fffe0ff */
[----:B------:R-:W-:-:S05]  /*1850*/  LOP3.LUT R3, R3, 0x7, RZ, 0xc0, !PT ;  /* 0x0000000703037812 */ /* 0x000fca00078ec0ff */
[----:B------:R-:W-:Y:S01]  /*1860*/  IMAD.IADD R3, R10, 0x1, R3 ;  /* 0x000000010a037824 */ /* 0x000fe200078e0203 */
[----:B--2---:R-:W-:-:S06]  /*1870*/  ULEA UR4, UR5, UR4, 0x18 ;  /* 0x0000000405047291 */ /* 0x004fcc000f8ec0ff */
[----:B------:R-:W-:-:S06]  /*1880*/  LEA R3, R3, UR4, 0x2 ;  /* 0x0000000403037c11 */ /* 0x000fcc000f8e10ff */
[----:B------:R-:W2:Y:S02]  /*1890*/  LDS R3, [R3] ;  /* 0x0000000003037984 */ /* 0x000ea40000000800 */
.L_x_43544:
[----:B------:R-:W-:Y:S01]  /*18a0*/  ISETP.NE.AND P6, PT, R22, RZ, PT ;  /* 0x000000ff1600720c */ /* 0x000fe20003fc5270 */
[----:B------:R-:W-:Y:S01]  /*18b0*/  BSSY B0, `(.L_x_43545) ;  /* 0x0000058000007945 */ /* 0x000fe20003800000 */
[----:B------:R-:W-:Y:S02]  /*18c0*/  P2R R10, PR, RZ, 0x1 ;  /* 0x00000001ff0a7803 */ /* 0x000fe40000000000 */
[----:B------:R-:W-:-:S04]  /*18d0*/  ISETP.GE.AND P0, PT, R25, R38, PT ;  /* 0x000000261900720c */ /* 0x000fc80003f06270 */
[----:B------:R-:W-:Y:S02]  /*18e0*/  P2R R39, PR, RZ, 0x1 ;  /* 0x00000001ff277803 */ /* 0x000fe40000000000 */
[----:B------:R-:W-:-:S03]  /*18f0*/  ISETP.NE.AND P0, PT, R10, RZ, PT ;  /* 0x000000ff0a00720c */ /* 0x000fc60003f05270 */
[----:B------:R-:W-:Y:S10]  /*1900*/  @P6 BRA `(.L_x_43546) ;  /* 0x0000000400486947 */ /* 0x000ff40003800000 */
[----:B------:R-:W-:Y:S01]  /*1910*/  IABS R22, R23 ;  /* 0x0000001700167213 */ /* 0x000fe20000000000 */
[----:B------:R-:W-:-:S03]  /*1920*/  IMAD.MOV.U32 R10, RZ, RZ, RZ ;  /* 0x000000ffff0a7224 */ /* 0x000fc600078e00ff */
[----:B------:R-:W4:Y:S08]  /*1930*/  I2F.RP R40, R22 ;  /* 0x0000001600287306 */ /* 0x000f300000209400 */
[----:B----4-:R-:W4:Y:S02]  /*1940*/  MUFU.RCP R40, R40 ;  /* 0x0000002800287308 */ /* 0x010f240000001000 */
[----:B----4-:R-:W-:-:S06]  /*1950*/  VIADD R41, R40, 0xffffffe ;  /* 0x0ffffffe28297836 */ /* 0x010fcc0000000000 */
[----:B------:R-:W4:Y:S02]  /*1960*/  F2I.FTZ.U32.TRUNC.NTZ R11, R41 ;  /* 0x00000029000b7305 */ /* 0x000f24000021f000 */
[----:B----4-:R-:W-:-:S04]  /*1970*/  IMAD.MOV R43, RZ, RZ, -R11 ;  /* 0x000000ffff2b7224 */ /* 0x010fc800078e0a0b */
        /* <DEDUP_REMOVED lines=16> */
[----:B------:R-:W4:Y:S02]  /*1a80*/  S2R R23, SR_CgaCtaId ;  /* 0x0000000000177919 */ /* 0x000f240000008800 */
[C---:B----4-:R-:W-:Y:S02]  /*1a90*/  LEA R10, R23.reuse, R10, 0x18 ;  /* 0x0000000a170a7211 */ /* 0x050fe400078ec0ff */
[----:B------:R-:W-:-:S03]  /*1aa0*/  LEA R40, R23, R40, 0x18 ;  /* 0x0000002817287211 */ /* 0x000fc600078ec0ff */
[----:B------:R-:W-:Y:S02]  /*1ab0*/  IMAD R11, R11, 0x4, R10 ;  /* 0x000000040b0b7824 */ /* 0x000fe400078e020a */
[----:B------:R-:W-:-:S07]  /*1ac0*/  IMAD.MOV.U32 R10, RZ, RZ, R34 ;  /* 0x000000ffff0a7224 */ /* 0x000fce00078e0022 */
.L_x_43563:
[----:B----4-:R-:W-:Y:S01]  /*1ad0*/  IMAD R44, R10, 0x24, R11 ;  /* 0x000000240a2c7824 */ /* 0x010fe200078e020b */
[----:B------:R-:W-:-:S05]  /*1ae0*/  MOV R41, RZ ;  /* 0x000000ff00297202 */ /* 0x000fca0000000f00 */
[----:B------:R-:W4:Y:S01]  /*1af0*/  LDS R44, [R44] ;  /* 0x000000002c2c7984 */ /* 0x000f220000000800 */
[----:B0-----:R-:W-:Y:S05]  /*1b00*/  @!P5 BRA `(.L_x_43547) ;  /* 0x000000000010d947 */ /* 0x001fea0003800000 */
[----:B------:R-:W-:-:S03]  /*1b10*/  UMOV UR4, 0xffffffff ;  /* 0xffffffff00047882 */ /* 0x000fc60000000000 */
[----:B------:R-:W-:Y:S05]  /*1b20*/  BRA.DIV UR4, `(.L_x_43548) ;  /* 0x0000002204f47947 */ /* 0x000fea000b800000 */
[----:B----4-:R4:W0:Y:S02]  /*1b30*/  SHFL.IDX PT, R23, R44, R19, R26 ;  /* 0x000000132c177389 */ /* 0x01082400000e001a */
.L_x_43628:
[----:B01----:R-:W-:-:S07]  /*1b40*/  IMAD R41, R17, R23, RZ ;  /* 0x0000001711297224 */ /* 0x003fce00078e02ff */
.L_x_43547:
[----:B------:R-:W-:Y:S05]  /*1b50*/  @!P4 BRA `(.L_x_43549) ;  /* 0x000000000010c947 */ /* 0x000fea0003800000 */
[----:B------:R-:W-:-:S03]  /*1b60*/  UMOV UR4, 0xffffffff ;  /* 0xffffffff00047882 */ /* 0x000fc60000000000 */
[----:B------:R-:W-:Y:S05]  /*1b70*/  BRA.DIV UR4, `(.L_x_43550) ;  /* 0x0000002604007947 */ /* 0x000fea000b800000 */
[----:B----4-:R4:W0:Y:S02]  /*1b80*/  SHFL.IDX PT, R23, R44, R8, R26 ;  /* 0x000000082c177389 */ /* 0x01082400000e001a */
.L_x_43631:
[----:B0--3--:R-:W-:-:S07]  /*1b90*/  IMAD R41, R16, R23, R41 ;  /* 0x0000001710297224 */ /* 0x009fce00078e0229 */
.L_x_43549:
[----:B------:R-:W-:Y:S05]  /*1ba0*/  @!P3 BRA `(.L_x_43551) ;  /* 0x000000000010b947 */ /* 0x000fea0003800000 */
[----:B------:R-:W-:-:S03]  /*1bb0*/  UMOV UR4, 0xffffffff ;  /* 0xffffffff00047882 */ /* 0x000fc60000000000 */
[----:B------:R-:W-:Y:S05]  /*1bc0*/  BRA.DIV UR4, `(.L_x_43552) ;  /* 0x00000026040c7947 */ /* 0x000fea000b800000 */
[----:B----4-:R4:W0:Y:S02]  /*1bd0*/  SHFL.IDX PT, R23, R44, R7, R26 ;  /* 0x000000072c177389 */ /* 0x01082400000e001a */
.L_x_43634:
[----:B0-----:R-:W-:-:S07]  /*1be0*/  IMAD R41, R15, R23, R41 ;  /* 0x000000170f297224 */ /* 0x001fce00078e0229 */
.L_x_43551:
[----:B------:R-:W-:Y:S05]  /*1bf0*/  @!P2 BRA `(.L_x_43553) ;  /* 0x000000000010a947 */ /* 0x000fea0003800000 */
[----:B------:R-:W-:-:S03]  /*1c00*/  UMOV UR4, 0xffffffff ;  /* 0xffffffff00047882 */ /* 0x000fc60000000000 */
[----:B------:R-:W-:Y:S05]  /*1c10*/  BRA.DIV UR4, `(.L_x_43554) ;  /* 0x0000002604187947 */ /* 0x000fea000b800000 */
[----:B----4-:R4:W0:Y:S02]  /*1c20*/  SHFL.IDX PT, R23, R44, R6, R26 ;  /* 0x000000062c177389 */ /* 0x01082400000e001a */
.L_x_43637:
[----:B0-----:R-:W-:-:S07]  /*1c30*/  IMAD R41, R14, R23, R41 ;  /* 0x000000170e297224 */ /* 0x001fce00078e0229 */
.L_x_43553:
[----:B------:R-:W-:Y:S05]  /*1c40*/  @!P1 BRA `(.L_x_43555) ;  /* 0x0000000000109947 */ /* 0x000fea0003800000 */
[----:B------:R-:W-:-:S03]  /*1c50*/  UMOV UR4, 0xffffffff ;  /* 0xffffffff00047882 */ /* 0x000fc60000000000 */
[----:B------:R-:W-:Y:S05]  /*1c60*/  BRA.DIV UR4, `(.L_x_43556) ;  /* 0x0000002604247947 */ /* 0x000fea000b800000 */
[----:B----4-:R4:W0:Y:S02]  /*1c70*/  SHFL.IDX PT, R23, R44, R5, R26 ;  /* 0x000000052c177389 */ /* 0x01082400000e001a */
.L_x_43640:
[----:B0-----:R-:W-:-:S07]  /*1c80*/  IMAD R41, R13, R23, R41 ;  /* 0x000000170d297224 */ /* 0x001fce00078e0229 */
.L_x_43555:
[----:B------:R-:W-:Y:S05]  /*1c90*/  @!P0 BRA `(.L_x_43557) ;  /* 0x0000000000108947 */ /* 0x000fea0003800000 */
[----:B------:R-:W-:-:S03]  /*1ca0*/  UMOV UR4, 0xffffffff ;  /* 0xffffffff00047882 */ /* 0x000fc60000000000 */
[----:B------:R-:W-:Y:S05]  /*1cb0*/  BRA.DIV UR4, `(.L_x_43558) ;  /* 0x0000002604307947 */ /* 0x000fea000b800000 */
[----:B----4-:R4:W0:Y:S02]  /*1cc0*/  SHFL.IDX PT, R23, R44, R4, R26 ;  /* 0x000000042c177389 */ /* 0x01082400000e001a */
.L_x_43643:
[----:B0-----:R-:W-:-:S07]  /*1cd0*/  IMAD R41, R12, R23, R41 ;  /* 0x000000170c297224 */ /* 0x001fce00078e0229 */
.L_x_43557:
[----:B------:R-:W5:Y:S02]  /*1ce0*/  LDC R42, c[0x0][0x3ac] ;  /* 0x0000eb00ff2a7b82 */ /* 0x000f640000000800 */
[----:B-----5:R-:W-:-:S13]  /*1cf0*/  ISETP.GE.AND P6, PT, R42, 0x7, PT ;  /* 0x000000072a00780c */ /* 0x020fda0003fc6270 */
[----:B------:R-:W-:Y:S05]  /*1d00*/  @!P6 BRA `(.L_x_43559) ;  /* 0x000000000010e947 */ /* 0x000fea0003800000 */
[----:B------:R-:W-:-:S03]  /*1d10*/  UMOV UR4, 0xffffffff ;  /* 0xffffffff00047882 */ /* 0x000fc60000000000 */
[----:B------:R-:W-:Y:S05]  /*1d20*/  BRA.DIV UR4, `(.L_x_43560) ;  /* 0x0000002604347947 */ /* 0x000fea000b800000 */
[----:B----4-:R4:W0:Y:S02]  /*1d30*/  SHFL.IDX PT, R23, R44, R2, R26 ;  /* 0x000000022c177389 */ /* 0x01082400000e001a */
.L_x_43646:
[----:B0-----:R-:W-:-:S07]  /*1d40*/  IMAD R41, R9, R23, R41 ;  /* 0x0000001709297224 */ /* 0x001fce00078e0229 */
.L_x_43559:
[----:B------:R-:W-:-:S13]  /*1d50*/  ISETP.GE.AND P6, PT, R42, 0x8, PT ;  /* 0x000000082a00780c */ /* 0x000fda0003fc6270 */
[----:B------:R-:W-:Y:S05]  /*1d60*/  @!P6 BRA `(.L_x_43561) ;  /* 0x000000000010e947 */ /* 0x000fea0003800000 */
[----:B------:R-:W-:-:S03]  /*1d70*/  UMOV UR4, 0xffffffff ;  /* 0xffffffff00047882 */ /* 0x000fc60000000000 */
[----:B------:R-:W-:Y:S05]  /*1d80*/  BRA.DIV UR4, `(.L_x_43562) ;  /* 0x00000026043c7947 */ /* 0x000fea000b800000 */
[----:B----4-:R4:W0:Y:S02]  /*1d90*/  SHFL.IDX PT, R23, R44, R0, R26 ;  /* 0x000000002c177389 */ /* 0x01082400000e001a */
.L_x_43649:
[----:B0-2---:R-:W-:-:S07]  /*1da0*/  IMAD R41, R3, R23, R41 ;  /* 0x0000001703297224 */ /* 0x005fce00078e0229 */
.L_x_43561:
[----:B------:R-:W-:Y:S02]  /*1db0*/  IMAD R23, R38, R10, R18 ;  /* 0x0000000a26177224 */ /* 0x000fe400078e0212 */
[----:B------:R-:W-:Y:S02]  /*1dc0*/  IMAD.IADD R10, R33, 0x1, R10 ;  /* 0x00000001210a7824 */ /* 0x000fe400078e020a */
[----:B------:R-:W-:-:S03]  /*1dd0*/  IMAD R23, R23, 0x4, R40 ;  /* 0x0000000417177824 */ /* 0x000fc600078e0228 */
[----:B------:R-:W-:Y:S02]  /*1de0*/  ISETP.GE.AND P6, PT, R10, R27, PT ;  /* 0x0000001b0a00720c */ /* 0x000fe40003fc6270 */
[----:B------:R-:W5:Y:S02]  /*1df0*/  LDS R22, [R23] ;  /* 0x0000000017167984 */ /* 0x000f640000000800 */
[----:B-----5:R-:W-:-:S05]  /*1e00*/  IMAD.IADD R22, R22, 0x1, R41 ;  /* 0x0000000116167824 */ /* 0x020fca00078e0229 */
[----:B------:R0:W-:Y:S04]  /*1e10*/  STS [R23], R22 ;  /* 0x0000001617007388 */ /* 0x0001e80000000800 */
[----:B------:R-:W-:Y:S05]  /*1e20*/  @!P6 BRA `(.L_x_43563) ;  /* 0xfffffffc0028e947 */ /* 0x000fea000383ffff */
.L_x_43546:
[----:B------:R-:W-:Y:S05]  /*1e30*/  BSYNC B0 ;  /* 0x0000000000007941 */ /* 0x000fea0003800000 */
.L_x_43545:
[----:B------:R-:W-:-:S13]  /*1e40*/  ISETP.NE.AND P6, PT, R39, RZ, PT ;  /* 0x000000ff2700720c */ /* 0x000fda0003fc5270 */
[----:B------:R-:W-:Y:S05]  /*1e50*/  @!P6 BRA `(.L_x_43564) ;  /* 0xfffffff40028e947 */ /* 0x000fea000383ffff */
[----:B------:R-:W-:Y:S05]  /*1e60*/  BSYNC B1 ;  /* 0x0000000000017941 */ /* 0x000fea0003800000 */
.L_x_43536:
[----:B------:R-:W-:Y:S05]  /*1e70*/  BRA `(.L_x_43534) ;  /* 0x0000001c00307947 */ /* 0x000fea0003800000 */
.L_x_43535:
[----:B------:R-:W-:-:S13]  /*1e80*/  ISETP.GT.U32.AND P0, PT, R3, 0x1f, PT ;  /* 0x0000001f0300780c */ /* 0x000fda0003f04070 */
[----:B------:R-:W-:Y:S05]  /*1e90*/  @P0 BRA `(.L_x_43565) ;  /* 0x0000000c00500947 */ /* 0x000fea0003800000 */
[C---:B------:R-:W-:Y:S01]  /*1ea0*/  VIADD R0, R29.reuse, 0x1 ;  /* 0x000000011d007836 */ /* 0x040fe20000000000 */
[C---:B------:R-:W-:Y:S01]  /*1eb0*/  IADD3 R4, PT, PT, R29.reuse, 0x3, RZ ;  /* 0x000000031d047810 */ /* 0x040fe20007ffe0ff */
[C---:B------:R-:W-:Y:S01]  /*1ec0*/  VIADD R2, R29.reuse, 0x2 ;  /* 0x000000021d027836 */ /* 0x040fe20000000000 */
[----:B------:R-:W-:Y:S01]  /*1ed0*/  IADD3 R15, PT, PT, R32, 0x1, RZ ;  /* 0x00000001200f7810 */ /* 0x000fe20007ffe0ff */
[----:B------:R-:W-:Y:S01]  /*1ee0*/  VIADD R5, R29, 0x4 ;  /* 0x000000041d057836 */ /* 0x000fe20000000000 */
[-C--:B------:R-:W-:Y:S01]  /*1ef0*/  ISETP.GE.U32.AND P0, PT, R0, R3.reuse, PT ;  /* 0x000000030000720c */ /* 0x080fe20003f06070 */
[----:B------:R-:W-:Y:S01]  /*1f00*/  VIADD R14, R32, 0x2 ;  /* 0x00000002200e7836 */ /* 0x000fe20000000000 */
[-C--:B------:R-:W-:Y:S01]  /*1f10*/  ISETP.GE.U32.AND P2, PT, R4, R3.reuse, PT ;  /* 0x000000030400720c */ /* 0x080fe20003f46070 */
[C---:B------:R-:W-:Y:S01]  /*1f20*/  VIADD R13, R32.reuse, 0x3 ;  /* 0x00000003200d7836 */ /* 0x040fe20000000000 */
[C---:B------:R-:W-:Y:S01]  /*1f30*/  SEL R25, R3.reuse, RZ, P0 ;  /* 0x000000ff03197207 */ /* 0x040fe20000000000 */
[----:B------:R-:W-:Y:S01]  /*1f40*/  VIADD R12, R32, 0x5 ;  /* 0x00000005200c7836 */ /* 0x000fe20000000000 */
[-C--:B------:R-:W-:Y:S01]  /*1f50*/  ISETP.GE.U32.AND P1, PT, R2, R3.reuse, PT ;  /* 0x000000030200720c */ /* 0x080fe20003f26070 */
[----:B0-----:R-:W-:Y:S01]  /*1f60*/  VIADD R11, R32, 0xffffffff ;  /* 0xffffffff200b7836 */ /* 0x001fe20000000000 */
[C---:B------:R-:W-:Y:S01]  /*1f70*/  SEL R21, R3.reuse, RZ, P2 ;  /* 0x000000ff03157207 */ /* 0x040fe20001000000 */
[----:B------:R-:W-:Y:S01]  /*1f80*/  IMAD.IADD R25, R0, 0x1, -R25 ;  /* 0x0000000100197824 */ /* 0x000fe200078e0a19 */
[----:B------:R-:W-:Y:S01]  /*1f90*/  SEL R24, R3, RZ, P1 ;  /* 0x000000ff03187207 */ /* 0x000fe20000800000 */
[----:B------:R-:W-:Y:S01]  /*1fa0*/  VIADD R0, R29, 0x5 ;  /* 0x000000051d007836 */ /* 0x000fe20000000000 */
[-C--:B------:R-:W-:Y:S01]  /*1fb0*/  ISETP.GE.U32.AND P0, PT, R5, R3.reuse, PT ;  /* 0x000000030500720c */ /* 0x080fe20003f06070 */
[----:B------:R-:W-:Y:S01]  /*1fc0*/  IMAD.IADD R21, R4, 0x1, -R21 ;  /* 0x0000000104157824 */ /* 0x000fe200078e0a15 */
[----:B------:R-:W-:Y:S01]  /*1fd0*/  LOP3.LUT R15, R15, 0x7, RZ, 0xc0, !PT ;  /* 0x000000070f0f7812 */ /* 0x000fe200078ec0ff */
[----:B------:R-:W-:Y:S01]  /*1fe0*/  IMAD.IADD R24, R2, 0x1, -R24 ;  /* 0x0000000102187824 */ /* 0x000fe200078e0a18 */
[----:B------:R-:W-:Y:S01]  /*1ff0*/  SEL R20, R3, RZ, P0 ;  /* 0x000000ff03147207 */ /* 0x000fe20000000000 */
[C---:B------:R-:W-:Y:S01]  /*2000*/  VIADD R4, R29.reuse, 0x7 ;  /* 0x000000071d047836 */ /* 0x040fe20000000000 */
[----:B------:R-:W-:Y:S01]  /*2010*/  IADD3 R2, PT, PT, R29, 0x6, RZ ;  /* 0x000000061d027810 */ /* 0x000fe20007ffe0ff */
[----:B------:R-:W-:Y:S01]  /*2020*/  IMAD.MOV.U32 R16, RZ, RZ, RZ ;  /* 0x000000ffff107224 */ /* 0x000fe200078e00ff */
[-C--:B------:R-:W-:Y:S01]  /*2030*/  ISETP.GE.U32.AND P0, PT, R0, R3.reuse, PT ;  /* 0x000000030000720c */ /* 0x080fe20003f06070 */
[----:B------:R-:W-:Y:S01]  /*2040*/  IMAD.IADD R20, R5, 0x1, -R20 ;  /* 0x0000000105147824 */ /* 0x000fe200078e0a14 */
[----:B------:R-:W-:-:S02]  /*2050*/  ISETP.GE.U32.AND P1, PT, R2, R3, PT ;  /* 0x000000030200720c */ /* 0x000fc40003f26070 */
[-C--:B------:R-:W-:Y:S02]  /*2060*/  ISETP.GE.U32.AND P2, PT, R4, R3.reuse, PT ;  /* 0x000000030400720c */ /* 0x080fe40003f46070 */
[----:B------:R-:W-:Y:S02]  /*2070*/  SEL R19, R3, RZ, P0 ;  /* 0x000000ff03137207 */ /* 0x000fe40000000000 */
[----:B------:R-:W-:Y:S02]  /*2080*/  ISETP.GE.U32.AND P0, PT, R29, R3, PT ;  /* 0x000000031d00720c */ /* 0x000fe40003f06070 */
[C---:B------:R-:W-:Y:S01]  /*2090*/  SEL R18, R3.reuse, RZ, P1 ;  /* 0x000000ff03127207 */ /* 0x040fe20000800000 */
[----:B------:R-:W-:Y:S01]  /*20a0*/  IMAD.IADD R19, R0, 0x1, -R19 ;  /* 0x0000000100137824 */ /* 0x000fe200078e0a13 */
[C---:B------:R-:W-:Y:S02]  /*20b0*/  SEL R17, R3.reuse, RZ, P2 ;  /* 0x000000ff03117207 */ /* 0x040fe40001000000 */
[----:B------:R-:W-:Y:S01]  /*20c0*/  SEL R10, R3, RZ, P0 ;  /* 0x000000ff030a7207 */ /* 0x000fe20000000000 */
[----:B------:R-:W-:Y:S01]  /*20d0*/  IMAD.IADD R18, R2, 0x1, -R18 ;  /* 0x0000000102127824 */ /* 0x000fe200078e0a12 */
[----:B------:R-:W-:Y:S01]  /*20e0*/  LOP3.LUT R14, R14, 0x7, RZ, 0xc0, !PT ;  /* 0x000000070e0e7812 */ /* 0x000fe200078ec0ff */
[----:B------:R-:W-:Y:S01]  /*20f0*/  IMAD.IADD R17, R4, 0x1, -R17 ;  /* 0x0000000104117824 */ /* 0x000fe200078e0a11 */
[----:B------:R-:W-:-:S02]  /*2100*/  LOP3.LUT R13, R13, 0x7, RZ, 0xc0, !PT ;  /* 0x000000070d0d7812 */ /* 0x000fc400078ec0ff */
[----:B------:R-:W-:Y:S02]  /*2110*/  LOP3.LUT R12, R12, 0x7, RZ, 0xc0, !PT ;  /* 0x000000070c0c7812 */ /* 0x000fe400078ec0ff */
[----:B------:R-:W-:Y:S02]  /*2120*/  LOP3.LUT R11, R11, 0x7, RZ, 0xc0, !PT ;  /* 0x000000070b0b7812 */ /* 0x000fe400078ec0ff */
[----:B------:R-:W-:-:S07]  /*2130*/  IADD3 R10, PT, PT, R29, -R10, RZ ;  /* 0x8000000a1d0a7210 */ /* 0x000fce0007ffe0ff */
.L_x_43593:
        /* <DEDUP_REMOVED lines=19> */
.L_x_43566:
        /* <DEDUP_REMOVED lines=8> */
.L_x_43567:
        /* <DEDUP_REMOVED lines=8> */
.L_x_43568:
        /* <DEDUP_REMOVED lines=8> */
.L_x_43569:
[----:B------:R-:W-:Y:S05]  /*23f0*/  @!P1 BRA `(.L_x_43570) ;  /* 0x0000000000209947 */ /* 0x000fea0003800000 */
[----:B------:R-:W4:Y:S01]  /*2400*/  S2UR UR5, SR_CgaCtaId ;  /* 0x00000000000579c3 */ /* 0x000f220000008800 */
[----:B------:R-:W-:Y:S01]  /*2410*/  UMOV UR4, 0x400 ;  /* 0x0000040000047882 */ /* 0x000fe20000000000 */
[----:B------:R-:W-:Y:S01]  /*2420*/  LOP3.LUT R23, R29, 0x4, RZ, 0x3c, !PT ;  /* 0x000000041d177812 */ /* 0x000fe200078e3cff */
[----:B------:R-:W-:-:S04]  /*2430*/  UIADD3 UR4, UPT, UPT, UR4, 0x180, URZ ;  /* 0x0000018004047890 */ /* 0x000fc8000fffe0ff */
[----:B------:R-:W-:Y:S01]  /*2440*/  IMAD.IADD R4, R23, 0x1, R22 ;  /* 0x0000000117047824 */ /* 0x000fe200078e0216 */
[----:B----4-:R-:W-:-:S06]  /*2450*/  ULEA UR4, UR5, UR4, 0x18 ;  /* 0x0000000405047291 */ /* 0x010fcc000f8ec0ff */
[----:B------:R-:W-:-:S06]  /*2460*/  LEA R4, R4, UR4, 0x2 ;  /* 0x0000000404047c11 */ /* 0x000fcc000f8e10ff */
[----:B------:R-:W4:Y:S02]  /*2470*/  LDS R4, [R4] ;  /* 0x0000000004047984 */ /* 0x000f240000000800 */
.L_x_43570:
        /* <DEDUP_REMOVED lines=8> */
.L_x_43571:
[----:B------:R-:W-:Y:S02]  /*2500*/  P2R R23, PR, RZ, 0x1 ;  /* 0x00000001ff177803 */ /* 0x000fe40000000000 */
[----:B------:R-:W-:Y:S02]  /*2510*/  ISETP.GE.U32.AND P0, PT, R40, 0x8, PT ;  /* 0x000000082800780c */ /* 0x000fe40003f06070 */
        /* <DEDUP_REMOVED lines=11> */
.L_x_43572:
[----:B------:R-:W-:-:S13]  /*25d0*/  ISETP.GE.U32.AND P6, PT, R40, 0x8, PT ;  /* 0x000000082800780c */ /* 0x000fda0003fc6070 */
        /* <DEDUP_REMOVED lines=8> */
.L_x_43573:
[----:B------:R-:W-:Y:S01]  /*2660*/  ISETP.GE.AND P6, PT, R34, R27, PT ;  /* 0x0000001b2200720c */ /* 0x000fe20003fc6270 */
[----:B------:R-:W-:Y:S01]  /*2670*/  BSSY B0, `(.L_x_43574) ;  /* 0x0000053000007945 */ /* 0x000fe20003800000 */
[----:B------:R-:W-:Y:S02]  /*2680*/  P2R R22, PR, RZ, 0x1 ;  /* 0x00000001ff167803 */ /* 0x000fe40000000000 */
[----:B------:R-:W-:-:S04]  /*2690*/  ISETP.GE.AND P0, PT, R16, R38, PT ;  /* 0x000000261000720c */ /* 0x000fc80003f06270 */
[----:B------:R-:W-:Y:S02]  /*26a0*/  P2R R39, PR, RZ, 0x1 ;  /* 0x00000001ff277803 */ /* 0x000fe40000000000 */
[----:B------:R-:W-:-:S03]  /*26b0*/  ISETP.NE.AND P0, PT, R22, RZ, PT ;  /* 0x000000ff1600720c */ /* 0x000fc60003f05270 */
[----:B------:R-:W-:Y:S10]  /*26c0*/  @P6 BRA `(.L_x_43575) ;  /* 0x0000000400346947 */ /* 0x000ff40003800000 */
[----:B------:R-:W5:Y:S01]  /*26d0*/  I2F.U32.RP R42, R40 ;  /* 0x00000028002a7306 */ /* 0x000f620000209000 */
[----:B------:R-:W-:-:S07]  /*26e0*/  IMAD.MOV.U32 R22, RZ, RZ, RZ ;  /* 0x000000ffff167224 */ /* 0x000fce00078e00ff */
[----:B-----5:R-:W5:Y:S02]  /*26f0*/  MUFU.RCP R42, R42 ;  /* 0x0000002a002a7308 */ /* 0x020f640000001000 */
[----:B-----5:R-:W-:Y:S01]  /*2700*/  IADD3 R23, PT, PT, R42, 0xffffffe, RZ ;  /* 0x0ffffffe2a177810 */ /* 0x020fe20007ffe0ff */
[----:B------:R-:W-:-:S05]  /*2710*/  IMAD.MOV.U32 R42, RZ, RZ, R34 ;  /* 0x000000ffff2a7224 */ /* 0x000fca00078e0022 */
[----:B------:R-:W5:Y:S02]  /*2720*/  F2I.FTZ.U32.TRUNC.NTZ R23, R23 ;  /* 0x0000001700177305 */ /* 0x000f64000021f000 */
[----:B-----5:R-:W-:-:S04]  /*2730*/  IMAD.MOV R41, RZ, RZ, -R23 ;  /* 0x000000ffff297224 */ /* 0x020fc800078e0a17 */
[----:B------:R-:W-:-:S04]  /*2740*/  IMAD R41, R41, R40, RZ ;  /* 0x0000002829297224 */ /* 0x000fc800078e02ff */
[----:B------:R-:W-:Y:S02]  /*2750*/  IMAD.HI.U32 R22, R23, R41, R22 ;  /* 0x0000002917167227 */ /* 0x000fe400078e0016 */
[----:B------:R-:W5:Y:S04]  /*2760*/  S2R R23, SR_CgaCtaId ;  /* 0x0000000000177919 */ /* 0x000f680000008800 */
        /* <DEDUP_REMOVED lines=11> */
[C---:B-----5:R-:W-:Y:S02]  /*2820*/  LEA R22, R23.reuse, R22, 0x18 ;  /* 0x0000001617167211 */ /* 0x060fe400078ec0ff */
[----:B------:R-:W-:-:S03]  /*2830*/  LEA R40, R23, R40, 0x18 ;  /* 0x0000002817287211 */ /* 0x000fc600078ec0ff */
[----:B------:R-:W-:-:S07]  /*2840*/  IMAD R41, R41, 0x4, R22 ;  /* 0x0000000429297824 */ /* 0x000fce00078e0216 */
.L_x_43592:
[----:B------:R-:W-:Y:S02]  /*2850*/  IMAD R44, R42, 0x24, R41 ;  /* 0x000000242a2c7824 */ /* 0x000fe400078e0229 */
[----:B------:R-:W-:-:S04]  /*2860*/  IMAD.MOV.U32 R43, RZ, RZ, RZ ;  /* 0x000000ffff2b7224 */ /* 0x000fc800078e00ff */
[----:B------:R-:W0:Y:S01]  /*2870*/  LDS R44, [R44] ;  /* 0x000000002c2c7984 */ /* 0x000e220000000800 */
[----:B------:R-:W-:Y:S05]  /*2880*/  @!P5 BRA `(.L_x_43576) ;  /* 0x000000000010d947 */ /* 0x000fea0003800000 */
[----:B------:R-:W-:-:S03]  /*2890*/  UMOV UR4, 0xffffffff ;  /* 0xffffffff00047882 */ /* 0x000fc60000000000 */
[----:B------:R-:W-:Y:S05]  /*28a0*/  BRA.DIV UR4, `(.L_x_43577) ;  /* 0x0000001a04947947 */ /* 0x000fea000b800000 */
[----:B0-----:R0:W0:Y:S02]  /*28b0*/  SHFL.IDX PT, R23, R44, R10, R26 ;  /* 0x0000000a2c177389 */ /* 0x00102400000e001a */
.L_x_43652:
[----:B0-----:R-:W-:-:S07]  /*28c0*/  IMAD R43, R8, R23, RZ ;  /* 0x00000017082b7224 */ /* 0x001fce00078e02ff */
.L_x_43576:
[----:B------:R-:W-:Y:S05]  /*28d0*/  @!P4 BRA `(.L_x_43578) ;  /* 0x000000000010c947 */ /* 0x000fea0003800000 */
[----:B------:R-:W-:-:S03]  /*28e0*/  UMOV UR4, 0xffffffff ;  /* 0xffffffff00047882 */ /* 0x000fc60000000000 */
[----:B------:R-:W-:Y:S05]  /*28f0*/  BRA.DIV UR4, `(.L_x_43579) ;  /* 0x0000001a04a07947 */ /* 0x000fea000b800000 */
[----:B0-----:R0:W0:Y:S02]  /*2900*/  SHFL.IDX PT, R23, R44, R25, R26 ;  /* 0x000000192c177389 */ /* 0x00102400000e001a */
.L_x_43655:
[----:B01----:R-:W-:-:S07]  /*2910*/  IMAD R43, R7, R23, R43 ;  /* 0x00000017072b7224 */ /* 0x003fce00078e022b */
.L_x_43578:
[----:B------:R-:W-:Y:S05]  /*2920*/  @!P3 BRA `(.L_x_43580) ;  /* 0x000000000010b947 */ /* 0x000fea0003800000 */
[----:B------:R-:W-:-:S03]  /*2930*/  UMOV UR4, 0xffffffff ;  /* 0xffffffff00047882 */ /* 0x000fc60000000000 */
[----:B------:R-:W-:Y:S05]  /*2940*/  BRA.DIV UR4, `(.L_x_43581) ;  /* 0x0000001a04ac7947 */ /* 0x000fea000b800000 */
[----:B0-----:R0:W0:Y:S02]  /*2950*/  SHFL.IDX PT, R23, R44, R24, R26 ;  /* 0x000000182c177389 */ /* 0x00102400000e001a */
.L_x_43658:
[----:B0-2---:R-:W-:-:S07]  /*2960*/  IMAD R43, R6, R23, R43 ;  /* 0x00000017062b7224 */ /* 0x005fce00078e022b */
.L_x_43580:
[----:B------:R-:W-:Y:S05]  /*2970*/  @!P2 BRA `(.L_x_43582) ;  /* 0x000000000010a947 */ /* 0x000fea0003800000 */
[----:B------:R-:W-:-:S03]  /*2980*/  UMOV UR4, 0xffffffff ;  /* 0xffffffff00047882 */ /* 0x000fc60000000000 */
[----:B------:R-:W-:Y:S05]  /*2990*/  BRA.DIV UR4, `(.L_x_43583) ;  /* 0x0000001a04b87947 */ /* 0x000fea000b800000 */
[----:B0-----:R0:W0:Y:S02]  /*29a0*/  SHFL.IDX PT, R23, R44, R21, R26 ;  /* 0x000000152c177389 */ /* 0x00102400000e001a */
.L_x_43661:
[----:B0--3--:R-:W-:-:S07]  /*29b0*/  IMAD R43, R5, R23, R43 ;  /* 0x00000017052b7224 */ /* 0x009fce00078e022b */
.L_x_43582:
[----:B------:R-:W-:Y:S05]  /*29c0*/  @!P1 BRA `(.L_x_43584) ;  /* 0x0000000000109947 */ /* 0x000fea0003800000 */
[----:B------:R-:W-:-:S03]  /*29d0*/  UMOV UR4, 0xffffffff ;  /* 0xffffffff00047882 */ /* 0x000fc60000000000 */
[----:B------:R-:W-:Y:S05]  /*29e0*/  BRA.DIV UR4, `(.L_x_43585) ;  /* 0x0000001a04c47947 */ /* 0x000fea000b800000 */
[----:B0-----:R0:W0:Y:S02]  /*29f0*/  SHFL.IDX PT, R23, R44, R20, R26 ;  /* 0x000000142c177389 */ /* 0x00102400000e001a */
.L_x_43664:
[----:B0---4-:R-:W-:-:S07]  /*2a00*/  IMAD R43, R4, R23, R43 ;  /* 0x00000017042b7224 */ /* 0x011fce00078e022b */
.L_x_43584:
[----:B------:R-:W-:Y:S05]  /*2a10*/  @!P0 BRA `(.L_x_43586) ;  /* 0x0000000000108947 */ /* 0x000fea0003800000 */
[----:B------:R-:W-:-:S03]  /*2a20*/  UMOV UR4, 0xffffffff ;  /* 0xffffffff00047882 */ /* 0x000fc60000000000 */
[----:B------:R-:W-:Y:S05]  /*2a30*/  BRA.DIV UR4, `(.L_x_43587) ;  /* 0x0000001a04d07947 */ /* 0x000fea000b800000 */
[----:B0-----:R0:W0:Y:S02]  /*2a40*/  SHFL.IDX PT, R23, R44, R19, R26 ;  /* 0x000000132c177389 */ /* 0x00102400000e001a */
.L_x_43667:
[----:B0-----:R-:W-:-:S07]  /*2a50*/  IMAD R43, R3, R23, R43 ;  /* 0x00000017032b7224 */ /* 0x001fce00078e022b */
.L_x_43586:
[----:B------:R-:W5:Y:S02]  /*2a60*/  LDC R22, c[0x0][0x3ac] ;  /* 0x0000eb00ff167b82 */ /* 0x000f640000000800 */
[----:B-----5:R-:W-:-:S13]  /*2a70*/  ISETP.GE.U32.AND P6, PT, R22, 0x7, PT ;  /* 0x000000071600780c */ /* 0x020fda0003fc6070 */
[----:B------:R-:W-:Y:S05]  /*2a80*/  @!P6 BRA `(.L_x_43588) ;  /* 0x000000000010e947 */ /* 0x000fea0003800000 */
[----:B------:R-:W-:-:S03]  /*2a90*/  UMOV UR4, 0xffffffff ;  /* 0xffffffff00047882 */ /* 0x000fc60000000000 */
[----:B------:R-:W-:Y:S05]  /*2aa0*/  BRA.DIV UR4, `(.L_x_43589) ;  /* 0x0000001a04d47947 */ /* 0x000fea000b800000 */
[----:B0-----:R0:W0:Y:S02]  /*2ab0*/  SHFL.IDX PT, R23, R44, R18, R26 ;  /* 0x000000122c177389 */ /* 0x00102400000e001a */
.L_x_43670:
[----:B0-----:R-:W-:-:S07]  /*2ac0*/  IMAD R43, R2, R23, R43 ;  /* 0x00000017022b7224 */ /* 0x001fce00078e022b */
.L_x_43588:
[----:B------:R-:W5:Y:S02]  /*2ad0*/  LDC R22, c[0x0][0x3ac] ;  /* 0x0000eb00ff167b82 */ /* 0x000f640000000800 */
[----:B-----5:R-:W-:-:S13]  /*2ae0*/  ISETP.GE.U32.AND P6, PT, R22, 0x8, PT ;  /* 0x000000081600780c */ /* 0x020fda0003fc6070 */
[----:B------:R-:W-:Y:S05]  /*2af0*/  @!P6 BRA `(.L_x_43590) ;  /* 0x000000000010e947 */ /* 0x000fea0003800000 */
[----:B------:R-:W-:-:S03]  /*2b00*/  UMOV UR4, 0xffffffff ;  /* 0xffffffff00047882 */ /* 0x000fc60000000000 */
[----:B------:R-:W-:Y:S05]  /*2b10*/  BRA.DIV UR4, `(.L_x_43591) ;  /* 0x0000001a04d87947 */ /* 0x000fea000b800000 */
[----:B0-----:R0:W0:Y:S02]  /*2b20*/  SHFL.IDX PT, R23, R44, R17, R26 ;  /* 0x000000112c177389 */ /* 0x00102400000e001a */
.L_x_43673:
[----:B0-----:R-:W-:-:S07]  /*2b30*/  IMAD R43, R0, R23, R43 ;  /* 0x00000017002b7224 */ /* 0x001fce00078e022b */
.L_x_43590:
[----:B------:R-:W-:Y:S02]  /*2b40*/  IMAD R23, R38, R42, R9 ;  /* 0x0000002a26177224 */ /* 0x000fe400078e0209 */
[----:B------:R-:W-:Y:S02]  /*2b50*/  IMAD.IADD R42, R33, 0x1, R42 ;  /* 0x00000001212a7824 */ /* 0x000fe400078e022a */
[----:B------:R-:W-:-:S03]  /*2b60*/  IMAD R22, R23, 0x4, R40 ;  /* 0x0000000417167824 */ /* 0x000fc600078e0228 */
[----:B------:R-:W-:Y:S02]  /*2b70*/  ISETP.GE.AND P6, PT, R42, R27, PT ;  /* 0x0000001b2a00720c */ /* 0x000fe40003fc6270 */
[----:B------:R0:W-:Y:S11]  /*2b80*/  STS [R22], R43 ;  /* 0x0000002b16007388 */ /* 0x0001f60000000800 */
[----:B0-----:R-:W-:Y:S05]  /*2b90*/  @!P6 BRA `(.L_x_43592) ;  /* 0xfffffffc002ce947 */ /* 0x001fea000383ffff */
.L_x_43575:
[----:B------:R-:W-:Y:S05]  /*2ba0*/  BSYNC B0 ;  /* 0x0000000000007941 */ /* 0x000fea0003800000 */
.L_x_43574:
[----:B------:R-:W-:-:S13]  /*2bb0*/  ISETP.NE.AND P6, PT, R39, RZ, PT ;  /* 0x000000ff2700720c */ /* 0x000fda0003fc5270 */
[----:B------:R-:W-:Y:S05]  /*2bc0*/  @!P6 BRA `(.L_x_43593) ;  /* 0xfffffff4005ce947 */ /* 0x000fea000383ffff */
[----:B------:R-:W-:Y:S05]  /*2bd0*/  BRA `(.L_x_43534) ;  /* 0x0000000c00d87947 */ /* 0x000fea0003800000 */
.L_x_43565:
[C---:B------:R-:W-:Y:S01]  /*2be0*/  IADD3 R2, PT, PT, R29.reuse, 0x1, RZ ;  /* 0x000000011d027810 */ /* 0x040fe20007ffe0ff */
[C---:B------:R-:W-:Y:S01]  /*2bf0*/  VIADD R8, R29.reuse, 0x2 ;  /* 0x000000021d087836 */ /* 0x040fe20000000000 */
[----:B------:R-:W-:Y:S01]  /*2c00*/  MOV R21, 0xffffff00 ;  /* 0xffffff0000157802 */ /* 0x000fe20000000f00 */
[C---:B0-----:R-:W-:Y:S01]  /*2c10*/  VIADD R6, R29.reuse, 0x3 ;  /* 0x000000031d067836 */ /* 0x041fe20000000000 */
[-C--:B------:R-:W-:Y:S01]  /*2c20*/  ISETP.GE.AND P0, PT, R2, R3.reuse, PT ;  /* 0x000000030200720c */ /* 0x080fe20003f06270 */
[C---:B------:R-:W-:Y:S01]  /*2c30*/  VIADD R10, R29.reuse, 0x5 ;  /* 0x000000051d0a7836 */ /* 0x040fe20000000000 */
[-C--:B------:R-:W-:Y:S01]  /*2c40*/  ISETP.GE.AND P1, PT, R8, R3.reuse, PT ;  /* 0x000000030800720c */ /* 0x080fe20003f26270 */
[----:B------:R-:W-:Y:S01]  /*2c50*/  VIADD R12, R29, 0x6 ;  /* 0x000000061d0c7836 */ /* 0x000fe20000000000 */
[----:B------:R-:W-:Y:S01]  /*2c60*/  SEL R9, R3, RZ, P0 ;  /* 0x000000ff03097207 */ /* 0x000fe20000000000 */
[----:B------:R-:W-:Y:S01]  /*2c70*/  VIADD R14, R29, 0x7 ;  /* 0x000000071d0e7836 */ /* 0x000fe20000000000 */
[-C--:B------:R-:W-:Y:S01]  /*2c80*/  ISETP.GE.AND P0, PT, R6, R3.reuse, PT ;  /* 0x000000030600720c */ /* 0x080fe20003f06270 */
[----:B------:R-:W-:Y:S01]  /*2c90*/  IMAD.MOV.U32 R24, RZ, RZ, RZ ;  /* 0x000000ffff187224 */ /* 0x000fe200078e00ff */
[C---:B------:R-:W-:Y:S01]  /*2ca0*/  SEL R5, R3.reuse, RZ, P1 ;  /* 0x000000ff03057207 */ /* 0x040fe20000800000 */
[----:B------:R-:W-:Y:S01]  /*2cb0*/  IMAD.IADD R9, R2, 0x1, -R9 ;  /* 0x0000000102097824 */ /* 0x000fe200078e0a09 */
[----:B------:R-:W-:Y:S01]  /*2cc0*/  SEL R7, R3, RZ, P0 ;  /* 0x000000ff03077207 */ /* 0x000fe20000000000 */
[----:B------:R-:W-:Y:S01]  /*2cd0*/  VIADD R2, R29, 0x4 ;  /* 0x000000041d027836 */ /* 0x000fe20000000000 */
[----:B------:R-:W-:Y:S01]  /*2ce0*/  ISETP.GE.AND P1, PT, R10, R3, PT ;  /* 0x000000030a00720c */ /* 0x000fe20003f26270 */
[----:B------:R-:W-:Y:S01]  /*2cf0*/  IMAD R21, R0, R21, 0x201f ;  /* 0x0000201f00157424 */ /* 0x000fe200078e0215 */
[----:B------:R-:W-:Y:S01]  /*2d00*/  IADD3 R8, PT, PT, R8, -R5, RZ ;  /* 0x8000000508087210 */ /* 0x000fe20007ffe0ff */
[----:B------:R-:W-:Y:S01]  /*2d10*/  IMAD.IADD R7, R6, 0x1, -R7 ;  /* 0x0000000106077824 */ /* 0x000fe200078e0a07 */
[----:B------:R-:W-:-:S02]  /*2d20*/  ISETP.GE.AND P0, PT, R2, R3, PT ;  /* 0x000000030200720c */ /* 0x000fc40003f06270 */
[C---:B------:R-:W-:Y:S02]  /*2d30*/  SEL R11, R3.reuse, RZ, P1 ;  /* 0x000000ff030b7207 */ /* 0x040fe40000800000 */
[C---:B------:R-:W-:Y:S02]  /*2d40*/  SEL R5, R3.reuse, RZ, P0 ;  /* 0x000000ff03057207 */ /* 0x040fe40000000000 */
[-C--:B------:R-:W-:Y:S02]  /*2d50*/  ISETP.GE.AND P0, PT, R12, R3.reuse, PT ;  /* 0x000000030c00720c */ /* 0x080fe40003f06270 */
[----:B------:R-:W-:Y:S01]  /*2d60*/  ISETP.GE.AND P1, PT, R14, R3, PT ;  /* 0x000000030e00720c */ /* 0x000fe20003f26270 */
[----:B------:R-:W-:Y:S02]  /*2d70*/  IMAD.IADD R6, R2, 0x1, -R5 ;  /* 0x0000000102067824 */ /* 0x000fe400078e0a05 */
[----:B------:R-:W-:Y:S01]  /*2d80*/  IMAD.IADD R5, R10, 0x1, -R11 ;  /* 0x000000010a057824 */ /* 0x000fe200078e0a0b */
[----:B------:R-:W-:-:S02]  /*2d90*/  SEL R11, R3, RZ, P0 ;  /* 0x000000ff030b7207 */ /* 0x000fc40000000000 */
[----:B------:R-:W-:Y:S02]  /*2da0*/  ISETP.GE.AND P0, PT, R29, R3, PT ;  /* 0x000000031d00720c */ /* 0x000fe40003f06270 */
[C---:B------:R-:W-:Y:S01]  /*2db0*/  SEL R25, R3.reuse, RZ, P1 ;  /* 0x000000ff03197207 */ /* 0x040fe20000800000 */
[----:B------:R-:W-:Y:S01]  /*2dc0*/  IMAD.IADD R2, R12, 0x1, -R11 ;  /* 0x000000010c027824 */ /* 0x000fe200078e0a0b */
[----:B------:R-:W-:-:S03]  /*2dd0*/  SEL R20, R3, RZ, P0 ;  /* 0x000000ff03147207 */ /* 0x000fc60000000000 */
[----:B------:R-:W-:Y:S02]  /*2de0*/  IMAD.IADD R25, R14, 0x1, -R25 ;  /* 0x000000010e197824 */ /* 0x000fe400078e0a19 */
[----:B------:R-:W-:-:S07]  /*2df0*/  IMAD.IADD R20, R29, 0x1, -R20 ;  /* 0x000000011d147824 */ /* 0x000fce00078e0a14 */
.L_x_43621:
[----:B0-----:R-:W0:Y:S01]  /*2e00*/  LDC R22, c[0x0][0x3ac] ;  /* 0x0000eb00ff167b82 */ /* 0x001e220000000800 */
[----:B------:R-:W-:Y:S01]  /*2e10*/  IMAD.IADD R19, R32, 0x1, R24 ;  /* 0x0000000120137824 */ /* 0x000fe200078e0218 */
[----:B------:R-:W-:Y:S02]  /*2e20*/  ISETP.GE.AND P5, PT, R34, R27, PT ;  /* 0x0000001b2200720c */ /* 0x000fe40003fa6270 */
[----:B------:R-:W-:Y:S02]  /*2e30*/  IADD3 R24, PT, PT, R37, R24, RZ ;  /* 0x0000001825187210 */ /* 0x000fe40007ffe0ff */
        /* <DEDUP_REMOVED lines=15> */
.L_x_43594:
        /* <DEDUP_REMOVED lines=10> */
.L_x_43595:
        /* <DEDUP_REMOVED lines=10> */
.L_x_43596:
        /* <DEDUP_REMOVED lines=10> */
.L_x_43597:
        /* <DEDUP_REMOVED lines=9> */
.L_x_43598:
        /* <DEDUP_REMOVED lines=13> */
.L_x_43599:
[C---:B------:R-:W-:Y:S02]  /*3270*/  ISETP.GE.AND P6, PT, R22.reuse, 0x7, PT ;  /* 0x000000071600780c */ /* 0x040fe40003fc6270 */
[----:B0-----:R-:W-:Y:S02]  /*3280*/  P2R R11, PR, RZ, 0x1 ;  /* 0x00000001ff0b7803 */ /* 0x001fe40000000000 */
[----:B------:R-:W-:Y:S02]  /*3290*/  ISETP.GE.AND P0, PT, R22, 0x8, PT ;  /* 0x000000081600780c */ /* 0x000fe40003f06270 */
[----:B------:R-:W-:-:S07]  /*32a0*/  ISETP.NE.AND P0, PT, R11, RZ, PT ;  /* 0x000000ff0b00720c */ /* 0x000fce0003f05270 */
[----:B------:R-:W-:Y:S06]  /*32b0*/  @!P6 BRA `(.L_x_43600) ;  /* 0x000000000024e947 */ /* 0x000fec0003800000 */
        /* <DEDUP_REMOVED lines=9> */
.L_x_43600:
        /* <DEDUP_REMOVED lines=15> */
.L_x_43601:
[----:B------:R-:W-:Y:S05]  /*3440*/  @P5 BRA `(.L_x_43602) ;  /* 0x0000000400b45947 */ /* 0x000fea0003800000 */
[----:B------:R-:W-:Y:S01]  /*3450*/  IABS R23, R22 ;  /* 0x0000001600177213 */ /* 0x000fe20000000000 */
[----:B------:R-:W5:Y:S01]  /*3460*/  S2UR UR5, SR_CgaCtaId ;  /* 0x00000000000579c3 */ /* 0x000f620000008800 */
[----:B------:R-:W-:Y:S02]  /*3470*/  UMOV UR4, 0x400 ;  /* 0x0000040000047882 */ /* 0x000fe40000000000 */
[----:B------:R-:W1:Y:S08]  /*3480*/  I2F.RP R40, R23 ;  /* 0x0000001700287306 */ /* 0x000e700000209400 */
[----:B-1----:R-:W1:Y:S01]  /*3490*/  MUFU.RCP R40, R40 ;  /* 0x0000002800287308 */ /* 0x002e620000001000 */
[----:B-----5:R-:W-:Y:S01]  /*34a0*/  ULEA UR4, UR5, UR4, 0x18 ;  /* 0x0000000405047291 */ /* 0x020fe2000f8ec0ff */
[----:B-1----:R-:W-:-:S02]  /*34b0*/  VIADD R10, R40, 0xffffffe ;  /* 0x0ffffffe280a7836 */ /* 0x002fc40000000000 */
[----:B------:R-:W-:-:S04]  /*34c0*/  IMAD.MOV.U32 R40, RZ, RZ, R34 ;  /* 0x000000ffff287224 */ /* 0x000fc800078e0022 */
[----:B------:R1:W5:Y:S02]  /*34d0*/  F2I.FTZ.U32.TRUNC.NTZ R11, R10 ;  /* 0x0000000a000b7305 */ /* 0x000364000021f000 */
[----:B-1----:R-:W-:Y:S01]  /*34e0*/  IMAD.MOV.U32 R10, RZ, RZ, RZ ;  /* 0x000000ffff0a7224 */ /* 0x002fe200078e00ff */
[----:B-----5:R-:W-:-:S05]  /*34f0*/  IADD3 R42, PT, PT, RZ, -R11, RZ ;  /* 0x8000000bff2a7210 */ /* 0x020fca0007ffe0ff */
        /* <DEDUP_REMOVED lines=15> */
.L_x_43620:
[----:B-1----:R-:W-:Y:S02]  /*35f0*/  IMAD R44, R40, 0x24, R41 ;  /* 0x00000024282c7824 */ /* 0x002fe400078e0229 */
[----:B------:R-:W-:-:S04]  /*3600*/  IMAD.MOV.U32 R42, RZ, RZ, RZ ;  /* 0x000000ffff2a7224 */ /* 0x000fc800078e00ff */
[----:B------:R-:W1:Y:S01]  /*3610*/  LDS R44, [R44] ;  /* 0x000000002c2c7984 */ /* 0x000e620000000800 */
[----:B------:R-:W-:Y:S05]  /*3620*/  @!P0 BRA `(.L_x_43603) ;  /* 0x0000000000108947 */ /* 0x000fea0003800000 */
[----:B------:R-:W-:-:S03]  /*3630*/  UMOV UR4, 0xffffffff ;  /* 0xffffffff00047882 */ /* 0x000fc60000000000 */
[----:B------:R-:W-:Y:S05]  /*3640*/  BRA.DIV UR4, `(.L_x_43604) ;  /* 0x00000012042c7947 */ /* 0x000fea000b800000 */
[----:B-1----:R1:W0:Y:S02]  /*3650*/  SHFL.IDX PT, R11, R44, R20, R26 ;  /* 0x000000142c0b7389 */ /* 0x00222400000e001a */
.L_x_43675:
[----:B0-----:R-:W-:-:S07]  /*3660*/  IMAD R42, R18, R11, RZ ;  /* 0x0000000b122a7224 */ /* 0x001fce00078e02ff */
.L_x_43603:
[----:B------:R-:W-:Y:S05]  /*3670*/  @!P1 BRA `(.L_x_43605) ;  /* 0x0000000000109947 */ /* 0x000fea0003800000 */
[----:B------:R-:W-:-:S03]  /*3680*/  UMOV UR4, 0xffffffff ;  /* 0xffffffff00047882 */ /* 0x000fc60000000000 */
[----:B------:R-:W-:Y:S05]  /*3690*/  BRA.DIV UR4, `(.L_x_43606) ;  /* 0x0000001204347947 */ /* 0x000fea000b800000 */
[----:B-1----:R1:W0:Y:S02]  /*36a0*/  SHFL.IDX PT, R23, R44, R9, R26 ;  /* 0x000000092c177389 */ /* 0x00222400000e001a */
.L_x_43678:
[----:B0--3--:R-:W-:-:S07]  /*36b0*/  IMAD R42, R17, R23, R42 ;  /* 0x00000017112a7224 */ /* 0x009fce00078e022a */
.L_x_43605:
[----:B------:R-:W-:Y:S05]  /*36c0*/  @!P2 BRA `(.L_x_43607) ;  /* 0x000000000010a947 */ /* 0x000fea0003800000 */
[----:B------:R-:W-:-:S03]  /*36d0*/  UMOV UR4, 0xffffffff ;  /* 0xffffffff00047882 */ /* 0x000fc60000000000 */
[----:B------:R-:W-:Y:S05]  /*36e0*/  BRA.DIV UR4, `(.L_x_43608) ;  /* 0x0000001204407947 */ /* 0x000fea000b800000 */
[----:B-1----:R1:W0:Y:S02]  /*36f0*/  SHFL.IDX PT, R23, R44, R8, R26 ;  /* 0x000000082c177389 */ /* 0x00222400000e001a */
.L_x_43681:
[----:B0-----:R-:W-:-:S07]  /*3700*/  IMAD R42, R16, R23, R42 ;  /* 0x00000017102a7224 */ /* 0x001fce00078e022a */
.L_x_43607:
[----:B------:R-:W-:Y:S05]  /*3710*/  @!P3 BRA `(.L_x_43609) ;  /* 0x000000000010b947 */ /* 0x000fea0003800000 */
[----:B------:R-:W-:-:S03]  /*3720*/  UMOV UR4, 0xffffffff ;  /* 0xffffffff00047882 */ /* 0x000fc60000000000 */
[----:B------:R-:W-:Y:S05]  /*3730*/  BRA.DIV UR4, `(.L_x_43610) ;  /* 0x00000012044c7947 */ /* 0x000fea000b800000 */
[----:B-1----:R1:W0:Y:S02]  /*3740*/  SHFL.IDX PT, R23, R44, R7, R26 ;  /* 0x000000072c177389 */ /* 0x00222400000e001a */
.L_x_43684:
[----:B0-----:R-:W-:-:S07]  /*3750*/  IMAD R42, R15, R23, R42 ;  /* 0x000000170f2a7224 */ /* 0x001fce00078e022a */
.L_x_43609:
[----:B------:R-:W-:Y:S05]  /*3760*/  @!P4 BRA `(.L_x_43611) ;  /* 0x000000000010c947 */ /* 0x000fea0003800000 */
[----:B------:R-:W-:-:S03]  /*3770*/  UMOV UR4, 0xffffffff ;  /* 0xffffffff00047882 */ /* 0x000fc60000000000 */
[----:B------:R-:W-:Y:S05]  /*3780*/  BRA.DIV UR4, `(.L_x_43612) ;  /* 0x0000001204587947 */ /* 0x000fea000b800000 */
[----:B-1----:R1:W0:Y:S02]  /*3790*/  SHFL.IDX PT, R23, R44, R6, R26 ;  /* 0x000000062c177389 */ /* 0x00222400000e001a */
.L_x_43687:
[----:B0-----:R-:W-:-:S07]  /*37a0*/  IMAD R42, R14, R23, R42 ;  /* 0x000000170e2a7224 */ /* 0x001fce00078e022a */
.L_x_43611:
[----:B------:R-:W5:Y:S02]  /*37b0*/  LDC R10, c[0x0][0x3ac] ;  /* 0x0000eb00ff0a7b82 */ /* 0x000f640000000800 */
[----:B-----5:R-:W-:-:S13]  /*37c0*/  ISETP.GE.AND P5, PT, R10, 0x6, PT ;  /* 0x000000060a00780c */ /* 0x020fda0003fa6270 */
[----:B------:R-:W-:Y:S05]  /*37d0*/  @!P5 BRA `(.L_x_43613) ;  /* 0x000000000010d947 */ /* 0x000fea0003800000 */
[----:B------:R-:W-:-:S03]  /*37e0*/  UMOV UR4, 0xffffffff ;  /* 0xffffffff00047882 */ /* 0x000fc60000000000 */
[----:B------:R-:W-:Y:S05]  /*37f0*/  BRA.DIV UR4, `(.L_x_43614) ;  /* 0x00000012045c7947 */ /* 0x000fea000b800000 */
[----:B-1----:R1:W0:Y:S02]  /*3800*/  SHFL.IDX PT, R23, R44, R5, R26 ;  /* 0x000000052c177389 */ /* 0x00222400000e001a */
.L_x_43690:
[----:B0-2---:R-:W-:-:S07]  /*3810*/  IMAD R42, R13, R23, R42 ;  /* 0x000000170d2a7224 */ /* 0x005fce00078e022a */
.L_x_43613:
[----:B------:R-:W-:-:S13]  /*3820*/  ISETP.GE.AND P5, PT, R10, 0x7, PT ;  /* 0x000000070a00780c */ /* 0x000fda0003fa6270 */
[----:B------:R-:W-:Y:S05]  /*3830*/  @!P5 BRA `(.L_x_43615) ;  /* 0x000000000010d947 */ /* 0x000fea0003800000 */
[----:B------:R-:W-:-:S03]  /*3840*/  UMOV UR4, 0xffffffff ;  /* 0xffffffff00047882 */ /* 0x000fc60000000000 */
[----:B------:R-:W-:Y:S05]  /*3850*/  BRA.DIV UR4, `(.L_x_43616) ;  /* 0x0000001204647947 */ /* 0x000fea000b800000 */
[----:B-1----:R1:W0:Y:S02]  /*3860*/  SHFL.IDX PT, R23, R44, R2, R26 ;  /* 0x000000022c177389 */ /* 0x00222400000e001a */
.L_x_43693:
[----:B0---4-:R-:W-:-:S07]  /*3870*/  IMAD R42, R12, R23, R42 ;  /* 0x000000170c2a7224 */ /* 0x011fce00078e022a */
.L_x_43615:
[----:B------:R-:W-:-:S13]  /*3880*/  ISETP.GE.AND P5, PT, R10, 0x8, PT ;  /* 0x000000080a00780c */ /* 0x000fda0003fa6270 */
[----:B------:R-:W-:Y:S05]  /*3890*/  @!P5 BRA `(.L_x_43617) ;  /* 0x000000000010d947 */ /* 0x000fea0003800000 */
[----:B------:R-:W-:-:S03]  /*38a0*/  UMOV UR4, 0xffffffff ;  /* 0xffffffff00047882 */ /* 0x000fc60000000000 */
[----:B------:R-:W-:Y:S05]  /*38b0*/  BRA.DIV UR4, `(.L_x_43618) ;  /* 0x00000012046c7947 */ /* 0x000fea000b800000 */
[----:B-1----:R1:W0:Y:S02]  /*38c0*/  SHFL.IDX PT, R23, R44, R25, R26 ;  /* 0x000000192c177389 */ /* 0x00222400000e001a */
.L_x_43696:
[----:B0-----:R-:W-:-:S07]  /*38d0*/  IMAD R42, R3, R23, R42 ;  /* 0x00000017032a7224 */ /* 0x001fce00078e022a */
.L_x_43617:
[----:B------:R-:W-:-:S07]  /*38e0*/  IMAD.MOV.U32 R10, RZ, RZ, R4 ;  /* 0x000000ffff0a7224 */ /* 0x000fce00078e0004 */
.L_x_43619:
[----:B------:R-:W-:Y:S01]  /*38f0*/  SHF.R.U32.HI R11, RZ, 0x1, R10 ;  /* 0x00000001ff0b7819 */ /* 0x000fe2000001160a */
[----:B------:R-:W-:Y:S05]  /*3900*/  WARPSYNC.ALL ;  /* 0x0000000000007948 */ /* 0x000fea0003800000 */
[----:B------:R-:W5:Y:S01]  /*3910*/  SHFL.DOWN PT, R23, R42, R11, R21 ;  /* 0x0800000b2a177389 */ /* 0x000f6200000e0015 */
[----:B------:R-:W-:Y:S02]  /*3920*/  ISETP.GT.U32.AND P5, PT, R10, 0x3, PT ;  /* 0x000000030a00780c */ /* 0x000fe40003fa4070 */
[----:B------:R-:W-:Y:S01]  /*3930*/  MOV R10, R11 ;  /* 0x0000000b000a7202 */ /* 0x000fe20000000f00 */
[----:B-----5:R-:W-:-:S10]  /*3940*/  IMAD.IADD R42, R23, 0x1, R42 ;  /* 0x00000001172a7824 */ /* 0x020fd400078e022a */
[----:B------:R-:W-:Y:S05]  /*3950*/  @P5 BRA `(.L_x_43619) ;  /* 0xfffffffc00e45947 */ /* 0x000fea000383ffff */
[----:B------:R-:W5:Y:S01]  /*3960*/  I2F.U32.RP R22, R0 ;  /* 0x0000000000167306 */ /* 0x000f620000209000 */
[----:B------:R-:W-:-:S07]  /*3970*/  IMAD.MOV.U32 R10, RZ, RZ, RZ ;  /* 0x000000ffff0a7224 */ /* 0x000fce00078e00ff */
[----:B-----5:R-:W5:Y:S02]  /*3980*/  MUFU.RCP R22, R22 ;  /* 0x0000001600167308 */ /* 0x020f640000001000 */
[----:B-----5:R-:W-:-:S06]  /*3990*/  VIADD R23, R22, 0xffffffe ;  /* 0x0ffffffe16177836 */ /* 0x020fcc0000000000 */
[----:B------:R-:W5:Y:S02]  /*39a0*/  F2I.FTZ.U32.TRUNC.NTZ R11, R23 ;  /* 0x00000017000b7305 */ /* 0x000f64000021f000 */
[----:B-----5:R-:W-:-:S04]  /*39b0*/  IMAD.MOV R43, RZ, RZ, -R11 ;  /* 0x000000ffff2b7224 */ /* 0x020fc800078e0a0b */
        /* <DEDUP_REMOVED lines=11> */
[----:B------:R-:W-:-:S13]  /*3a70*/  ISETP.NE.AND P5, PT, R11, RZ, PT ;  /* 0x000000ff0b00720c */ /* 0x000fda0003fa5270 */
[----:B------:R-:W5:Y:S01]  /*3a80*/  @!P5 S2R R11, SR_CgaCtaId ;  /* 0x00000000000bd919 */ /* 0x000f620000008800 */
[----:B------:R-:W-:-:S05]  /*3a90*/  @!P5 MOV R10, 0x400 ;  /* 0x00000400000ad802 */ /* 0x000fca0000000f00 */
[----:B------:R-:W-:-:S05]  /*3aa0*/  @!P5 VIADD R10, R10, 0x980 ;  /* 0x000009800a0ad836 */ /* 0x000fca0000000000 */
[----:B-----5:R-:W-:Y:S01]  /*3ab0*/  @!P5 LEA R11, R11, R10, 0x18 ;  /* 0x0000000a0b0bd211 */ /* 0x020fe200078ec0ff */
[----:B------:R-:W-:Y:S02]  /*3ac0*/  @!P5 IMAD R10, R38, R40, R19 ;  /* 0x00000028260ad224 */ /* 0x000fe400078e0213 */
[----:B------:R-:W-:Y:S02]  /*3ad0*/  IMAD.IADD R40, R33, 0x1, R40 ;  /* 0x0000000121287824 */ /* 0x000fe400078e0228 */
[----:B------:R-:W-:-:S05]  /*3ae0*/  @!P5 IMAD R11, R10, 0x4, R11 ;  /* 0x000000040a0bd824 */ /* 0x000fca00078e020b */
[----:B------:R0:W-:Y:S01]  /*3af0*/  @!P5 STS [R11], R42 ;  /* 0x0000002a0b00d388 */ /* 0x0001e20000000800 */
[----:B------:R-:W-:-:S13]  /*3b00*/  ISETP.GE.AND P5, PT, R40, R27, PT ;  /* 0x0000001b2800720c */ /* 0x000fda0003fa6270 */
[----:B0-----:R-:W-:Y:S05]  /*3b10*/  @!P5 BRA `(.L_x_43620) ;  /* 0xfffffff800b4d947 */ /* 0x001fea000383ffff */
.L_x_43602:
[----:B------:R-:W-:-:S13]  /*3b20*/  ISETP.NE.AND P5, PT, R39, RZ, PT ;  /* 0x000000ff2700720c */ /* 0x000fda0003fa5270 */
[----:B------:R-:W-:Y:S05]  /*3b30*/  @!P5 BRA `(.L_x_43621) ;  /* 0xfffffff000b0d947 */ /* 0x000fea000383ffff */
.L_x_43534:
[----:B------:R-:W-:Y:S01]  /*3b40*/  ISETP.NE.AND P0, PT, R28, 0x2, PT ;  /* 0x000000021c00780c */ /* 0x000fe20003f05270 */
[----:B------:R-:W-:Y:S05]  /*3b50*/  WARPSYNC.ALL ;  /* 0x0000000000007948 */ /* 0x000fea0003800000 */
[----:B------:R-:W-:Y:S01]  /*3b60*/  LOP3.LUT R45, R45, 0xffff, RZ, 0xc0, !PT ;  /* 0x0000ffff2d2d7812 */ /* 0x000fe200078ec0ff */
[----:B------:R-:W-:Y:S03]  /*3b70*/  BAR.SYNC.DEFER_BLOCKING 0x0 ;  /* 0x0000000000007b1d */ /* 0x000fe60000010000 */
[----:B------:R-:W-:-:S03]  /*3b80*/  ISETP.GE.U32.AND P1, PT, R45, 0x2, PT ;  /* 0x000000022d00780c */ /* 0x000fc60003f26070 */
[----:B------:R-:W-:Y:S04]  /*3b90*/  BSSY.RECONVERGENT B0, `(.L_x_43622) ;  /* 0x0000015000007945 */ /* 0x000fe80003800200 */
[----:B------:R-:W-:Y:S06]  /*3ba0*/  @!P0 BRA `(.L_x_43623) ;  /* 0x00000000004c8947 */ /* 0x000fec0003800000 */
[----:B-1----:R-:W3:Y:S01]  /*3bb0*/  S2R R10, SR_CTAID.Y ;  /* 0x00000000000a7919 */ /* 0x002ee20000002600 */
[----:B------:R-:W1:Y:S01]  /*3bc0*/  S2UR UR5, SR_CgaCtaId ;  /* 0x00000000000579c3 */ /* 0x000e620000008800 */
[----:B------:R-:W-:Y:S01]  /*3bd0*/  UMOV UR4, 0x400 ;  /* 0x0000040000047882 */ /* 0x000fe20000000000 */
[----:B------:R-:W-:Y:S01]  /*3be0*/  LOP3.LUT R28, R28, 0x2, RZ, 0x3c, !PT ;  /* 0x000000021c1c7812 */ /* 0x000fe200078e3cff */
[----:B------:R-:W-:-:S04]  /*3bf0*/  UIADD3 UR4, UPT, UPT, UR4, 0x980, URZ ;  /* 0x0000098004047890 */ /* 0x000fc8000fffe0ff */
[----:B----4-:R-:W-:Y:S01]  /*3c00*/  IMAD.MOV R4, RZ, RZ, -R28 ;  /* 0x000000ffff047224 */ /* 0x010fe200078e0a1c */
[----:B0-2---:R-:W0:Y:S01]  /*3c10*/  LDC.64 R2, c[0x0][0x3a0] ;  /* 0x0000e800ff027b82 */ /* 0x005e220000000a00 */
[----:B-1----:R-:W-:-:S06]  /*3c20*/  ULEA UR4, UR5, UR4, 0x18 ;  /* 0x0000000405047291 */ /* 0x002fcc000f8ec0ff */
[----:B------:R-:W-:Y:S02]  /*3c30*/  LEA R0, R36, UR4, 0x2 ;  /* 0x0000000424007c11 */ /* 0x000fe4000f8e10ff */
[----:B---3--:R-:W-:Y:S01]  /*3c40*/  LEA R5, R10, R36, 0x9 ;  /* 0x000000240a057211 */ /* 0x008fe200078e48ff */
[----:B------:R-:W-:-:S04]  /*3c50*/  IMAD R36, R28, R35, R36 ;  /* 0x000000231c247224 */ /* 0x000fc800078e0224 */
[----:B0-----:R-:W-:-:S07]  /*3c60*/  IMAD.WIDE.U32 R2, R5, 0x4, R2 ;  /* 0x0000000405027825 */ /* 0x001fce00078e0002 */
.L_x_43624:
[----:B------:R0:W1:Y:S01]  /*3c70*/  LDS R5, [R0] ;  /* 0x0000000000057984 */ /* 0x0000620000000800 */
[----:B------:R-:W-:-:S05]  /*3c80*/  VIADD R4, R4, 0x1 ;  /* 0x0000000104047836 */ /* 0x000fca0000000000 */
[----:B------:R-:W-:Y:S01]  /*3c90*/  ISETP.NE.AND P0, PT, R4, RZ, PT ;  /* 0x000000ff0400720c */ /* 0x000fe20003f05270 */
[C---:B0-----:R-:W-:Y:S01]  /*3ca0*/  IMAD R0, R35.reuse, 0x4, R0 ;  /* 0x0000000423007824 */ /* 0x041fe200078e0200 */
[----:B-1----:R0:W-:Y:S02]  /*3cb0*/  STG.E desc[UR6][R2.64], R5 ;  /* 0x0000000502007986 */ /* 0x0021e4000c101906 */
[----:B0-----:R-:W-:-:S09]  /*3cc0*/  IMAD.WIDE.U32 R2, R35, 0x4, R2 ;  /* 0x0000000423027825 */ /* 0x001fd200078e0002 */
[----:B------:R-:W-:Y:S05]  /*3cd0*/  @P0 BRA `(.L_x_43624) ;  /* 0xfffffffc00e40947 */ /* 0x000fea000383ffff */
.L_x_43623:
[----:B------:R-:W-:Y:S05]  /*3ce0*/  BSYNC.RECONVERGENT B0 ;  /* 0x0000000000007941 */ /* 0x000fea0003800200 */
.L_x_43622:
[----:B------:R-:W-:Y:S05]  /*3cf0*/  @!P1 EXIT ;  /* 0x000000000000994d */ /* 0x000fea0003800000 */
[----:B-1-34-:R-:W1:Y:S01]  /*3d00*/  S2R R5, SR_CTAID.Y ;  /* 0x0000000000057919 */ /* 0x01ae620000002600 */
[----:B------:R-:W3:Y:S01]  /*3d10*/  S2UR UR5, SR_CgaCtaId ;  /* 0x00000000000579c3 */ /* 0x000ee20000008800 */
[----:B------:R-:W-:Y:S02]  /*3d20*/  UMOV UR4, 0x400 ;  /* 0x0000040000047882 */ /* 0x000fe40000000000 */
[----:B------:R-:W-:-:S05]  /*3d30*/  UIADD3 UR4, UPT, UPT, UR4, 0x980, URZ ;  /* 0x0000098004047890 */ /* 0x000fca000fffe0ff */
[----:B------:R-:W2:Y:S01]  /*3d40*/  LDC.64 R16, c[0x0][0x3a0] ;  /* 0x0000e800ff107b82 */ /* 0x000ea20000000a00 */
[----:B---3--:R-:W-:-:S06]  /*3d50*/  ULEA UR4, UR5, UR4, 0x18 ;  /* 0x0000000405047291 */ /* 0x008fcc000f8ec0ff */
[----:B0-----:R-:W-:Y:S01]  /*3d60*/  LEA R0, R36, UR4, 0x2 ;  /* 0x0000000424007c11 */ /* 0x001fe2000f8e10ff */
[----:B-1----:R-:W-:Y:S02]  /*3d70*/  IMAD R19, R5, 0x200, R36 ;  /* 0x0000020005137824 */ /* 0x002fe400078e0224 */
[----:B--2---:R-:W-:-:S04]  /*3d80*/  IMAD.WIDE.U32 R2, R35, 0x4, R16 ;  /* 0x0000000423027825 */ /* 0x004fc800078e0010 */
[----:B------:R-:W-:-:S04]  /*3d90*/  IMAD.WIDE.U32 R4, R35, 0x8, R16 ;  /* 0x0000000823047825 */ /* 0x000fc800078e0010 */
[----:B------:R-:W-:-:S07]  /*3da0*/  IMAD.WIDE.U32 R6, R35, 0xc, R16 ;  /* 0x0000000c23067825 */ /* 0x000fce00078e0010 */
.L_x_43625:
[C---:B------:R-:W-:Y:S01]  /*3db0*/  LEA R18, R35.reuse, R0, 0x2 ;  /* 0x0000000023127211 */ /* 0x040fe200078e10ff */
[C-C-:B------:R-:W-:Y:S01]  /*3dc0*/  IMAD R20, R35.reuse, 0x8, R0.reuse ;  /* 0x0000000823147824 */ /* 0x140fe200078e0200 */
[----:B0-----:R0:W1:Y:S01]  /*3dd0*/  LDS R21, [R0] ;  /* 0x0000000000157984 */ /* 0x0010620000000800 */
[----:B------:R-:W-:Y:S02]  /*3de0*/  IMAD R22, R35, 0xc, R0 ;  /* 0x0000000c23167824 */ /* 0x000fe400078e0200 */
[C---:B------:R-:W-:Y:S01]  /*3df0*/  IMAD.WIDE R14, R19.reuse, 0x4, R16 ;  /* 0x00000004130e7825 */ /* 0x040fe200078e0210 */
[----:B------:R-:W2:Y:S03]  /*3e00*/  LDS R23, [R18] ;  /* 0x0000000012177984 */ /* 0x000ea60000000800 */
[C---:B------:R-:W-:Y:S01]  /*3e10*/  IMAD.WIDE R8, R19.reuse, 0x4, R2 ;  /* 0x0000000413087825 */ /* 0x040fe200078e0202 */
        /* <DEDUP_REMOVED lines=14> */
.L_x_43548:
[----:B------:R-:W-:Y:S01]  /*3f00*/  BSSY B2, `(.L_x_43626) ;  /* 0x0000006000027945 */ /* 0x000fe20003800000 */
[----:B------:R-:W-:Y:S01]  /*3f10*/  MOV R22, R19 ;  /* 0x0000001300167202 */ /* 0x000fe20000000f00 */
[----:B------:R-:W-:-:S07]  /*3f20*/  IMAD.MOV.U32 R23, RZ, RZ, -0x1 ;  /* 0xffffffffff177424 */ /* 0x000fce00078e00ff */
[----:B01234-:R-:W-:Y:S05]  /*3f30*/  WARPSYNC.COLLECTIVE R23, `(.L_x_43627) ;  /* 0x0000000017087348 */ /* 0x01ffea0003c00000 */
[----:B----4-:R4:W0:Y:S02]  /*3f40*/  SHFL.IDX P6, R23, R44, R22, R26 ;  /* 0x000000162c177389 */ /* 0x01082400000c001a */
[----:B01234-:R-:W-:Y:S05]  /*3f50*/  ENDCOLLECTIVE ;  /* 0x000000000000791b */ /* 0x01ffea0003800000 */
.L_x_43627:
[----:B------:R-:W-:Y:S05]  /*3f60*/  BSYNC B2 ;  /* 0x0000000000027941 */ /* 0x000fea0003800000 */
.L_x_43626:
[----:B------:R-:W-:Y:S05]  /*3f70*/  BRA `(.L_x_43628) ;  /* 0xffffffd800f07947 */ /* 0x000fea000383ffff */
.L_x_43550:
[----:B------:R-:W-:Y:S01]  /*3f80*/  BSSY B2, `(.L_x_43629) ;  /* 0x0000006000027945 */ /* 0x000fe20003800000 */
[----:B------:R-:W-:Y:S02]  /*3f90*/  IMAD.MOV.U32 R22, RZ, RZ, R8 ;  /* 0x000000ffff167224 */ /* 0x000fe400078e0008 */
[----:B------:R-:W-:-:S07]  /*3fa0*/  IMAD.MOV.U32 R23, RZ, RZ, -0x1 ;  /* 0xffffffffff177424 */ /* 0x000fce00078e00ff */
[----:B01234-:R-:W-:Y:S05]  /*3fb0*/  WARPSYNC.COLLECTIVE R23, `(.L_x_43630) ;  /* 0x0000000017087348 */ /* 0x01ffea0003c00000 */
[----:B----4-:R4:W0:Y:S02]  /*3fc0*/  SHFL.IDX P6, R23, R44, R22, R26 ;  /* 0x000000162c177389 */ /* 0x01082400000c001a */
[----:B01234-:R-:W-:Y:S05]  /*3fd0*/  ENDCOLLECTIVE ;  /* 0x000000000000791b */ /* 0x01ffea0003800000 */
.L_x_43630:
[----:B------:R-:W-:Y:S05]  /*3fe0*/  BSYNC B2 ;  /* 0x0000000000027941 */ /* 0x000fea0003800000 */
.L_x_43629:
[----:B------:R-:W-:Y:S05]  /*3ff0*/  BRA `(.L_x_43631) ;  /* 0xffffffd800e47947 */ /* 0x000fea000383ffff */
.L_x_43552:
[----:B------:R-:W-:Y:S01]  /*4000*/  BSSY B2, `(.L_x_43632) ;  /* 0x0000006000027945 */ /* 0x000fe20003800000 */
[----:B------:R-:W-:Y:S01]  /*4010*/  IMAD.MOV.U32 R22, RZ, RZ, R7 ;  /* 0x000000ffff167224 */ /* 0x000fe200078e0007 */
[----:B------:R-:W-:-:S07]  /*4020*/  MOV R23, 0xffffffff ;  /* 0xffffffff00177802 */ /* 0x000fce0000000f00 */
[----:B01234-:R-:W-:Y:S05]  /*4030*/  WARPSYNC.COLLECTIVE R23, `(.L_x_43633) ;  /* 0x0000000017087348 */ /* 0x01ffea0003c00000 */
[----:B----4-:R4:W0:Y:S02]  /*4040*/  SHFL.IDX P6, R23, R44, R22, R26 ;  /* 0x000000162c177389 */ /* 0x01082400000c001a */
[----:B01234-:R-:W-:Y:S05]  /*4050*/  ENDCOLLECTIVE ;  /* 0x000000000000791b */ /* 0x01ffea0003800000 */
.L_x_43633:
[----:B------:R-:W-:Y:S05]  /*4060*/  BSYNC B2 ;  /* 0x0000000000027941 */ /* 0x000fea0003800000 */
.L_x_43632:
[----:B------:R-:W-:Y:S05]  /*4070*/  BRA `(.L_x_43634) ;  /* 0xffffffd800d87947 */ /* 0x000fea000383ffff */
.L_x_43554:
[----:B------:R-:W-:Y:S01]  /*4080*/  BSSY B2, `(.L_x_43635) ;  /* 0x0000006000027945 */ /* 0x000fe20003800000 */
[----:B------:R-:W-:Y:S02]  /*4090*/  IMAD.MOV.U32 R22, RZ, RZ, R6 ;  /* 0x000000ffff167224 */ /* 0x000fe400078e0006 */
[----:B------:R-:W-:-:S07]  /*40a0*/  IMAD.MOV.U32 R23, RZ, RZ, -0x1 ;  /* 0xffffffffff177424 */ /* 0x000fce00078e00ff */
[----:B01234-:R-:W-:Y:S05]  /*40b0*/  WARPSYNC.COLLECTIVE R23, `(.L_x_43636) ;  /* 0x0000000017087348 */ /* 0x01ffea0003c00000 */
[----:B----4-:R4:W0:Y:S02]  /*40c0*/  SHFL.IDX P6, R23, R44, R22, R26 ;  /* 0x000000162c177389 */ /* 0x01082400000c001a */
[----:B01234-:R-:W-:Y:S05]  /*40d0*/  ENDCOLLECTIVE ;  /* 0x000000000000791b */ /* 0x01ffea0003800000 */
.L_x_43636:
[----:B------:R-:W-:Y:S05]  /*40e0*/  BSYNC B2 ;  /* 0x0000000000027941 */ /* 0x000fea0003800000 */
.L_x_43635:
[----:B------:R-:W-:Y:S05]  /*40f0*/  BRA `(.L_x_43637) ;  /* 0xffffffd800cc7947 */ /* 0x000fea000383ffff */
.L_x_43556:
[----:B------:R-:W-:Y:S01]  /*4100*/  BSSY B2, `(.L_x_43638) ;  /* 0x0000006000027945 */ /* 0x000fe20003800000 */
[----:B------:R-:W-:Y:S02]  /*4110*/  IMAD.MOV.U32 R22, RZ, RZ, R5 ;  /* 0x000000ffff167224 */ /* 0x000fe400078e0005 */
[----:B------:R-:W-:-:S07]  /*4120*/  IMAD.MOV.U32 R23, RZ, RZ, -0x1 ;  /* 0xffffffffff177424 */ /* 0x000fce00078e00ff */
[----:B01234-:R-:W-:Y:S05]  /*4130*/  WARPSYNC.COLLECTIVE R23, `(.L_x_43639) ;  /* 0x0000000017087348 */ /* 0x01ffea0003c00000 */
[----:B----4-:R4:W0:Y:S02]  /*4140*/  SHFL.IDX P6, R23, R44, R22, R26 ;  /* 0x000000162c177389 */ /* 0x01082400000c001a */
[----:B01234-:R-:W-:Y:S05]  /*4150*/  ENDCOLLECTIVE ;  /* 0x000000000000791b */ /* 0x01ffea0003800000 */
.L_x_43639:
[----:B------:R-:W-:Y:S05]  /*4160*/  BSYNC B2 ;  /* 0x0000000000027941 */ /* 0x000fea0003800000 */
.L_x_43638:
[----:B------:R-:W-:Y:S05]  /*4170*/  BRA `(.L_x_43640) ;  /* 0xffffffd800c07947 */ /* 0x000fea000383ffff */
.L_x_43558:
[----:B------:R-:W-:Y:S01]  /*4180*/  BSSY B2, `(.L_x_43641) ;  /* 0x0000006000027945 */ /* 0x000fe20003800000 */
[----:B------:R-:W-:Y:S01]  /*4190*/  MOV R22, R4 ;  /* 0x0000000400167202 */ /* 0x000fe20000000f00 */
[----:B------:R-:W-:-:S07]  /*41a0*/  IMAD.MOV.U32 R23, RZ, RZ, -0x1 ;  /* 0xffffffffff177424 */ /* 0x000fce00078e00ff */
[----:B01234-:R-:W-:Y:S05]  /*41b0*/  WARPSYNC.COLLECTIVE R23, `(.L_x_43642) ;  /* 0x0000000017087348 */ /* 0x01ffea0003c00000 */
[----:B----4-:R4:W0:Y:S02]  /*41c0*/  SHFL.IDX P6, R23, R44, R22, R26 ;  /* 0x000000162c177389 */ /* 0x01082400000c001a */
[----:B01234-:R-:W-:Y:S05]  /*41d0*/  ENDCOLLECTIVE ;  /* 0x000000000000791b */ /* 0x01ffea0003800000 */
.L_x_43642:
[----:B------:R-:W-:Y:S05]  /*41e0*/  BSYNC B2 ;  /* 0x0000000000027941 */ /* 0x000fea0003800000 */
.L_x_43641:
[----:B------:R-:W-:Y:S05]  /*41f0*/  BRA `(.L_x_43643) ;  /* 0xffffffd800b47947 */ /* 0x000fea000383ffff */
.L_x_43560:
[----:B------:R-:W-:Y:S01]  /*4200*/  BSSY B2, `(.L_x_43644) ;  /* 0x0000006000027945 */ /* 0x000fe20003800000 */
[----:B------:R-:W-:Y:S02]  /*4210*/  IMAD.MOV.U32 R22, RZ, RZ, R2 ;  /* 0x000000ffff167224 */ /* 0x000fe400078e0002 */
[----:B------:R-:W-:-:S07]  /*4220*/  IMAD.MOV.U32 R23, RZ, RZ, -0x1 ;  /* 0xffffffffff177424 */ /* 0x000fce00078e00ff */
[----:B01234-:R-:W-:Y:S05]  /*4230*/  WARPSYNC.COLLECTIVE R23, `(.L_x_43645) ;  /* 0x0000000017087348 */ /* 0x01ffea0003c00000 */
[----:B----4-:R4:W0:Y:S02]  /*4240*/  SHFL.IDX P6, R23, R44, R22, R26 ;  /* 0x000000162c177389 */ /* 0x01082400000c001a */
[----:B01234-:R-:W-:Y:S05]  /*4250*/  ENDCOLLECTIVE ;  /* 0x000000000000791b */ /* 0x01ffea0003800000 */
.L_x_43645:
[----:B------:R-:W-:Y:S05]  /*4260*/  BSYNC B2 ;  /* 0x0000000000027941 */ /* 0x000fea0003800000 */
.L_x_43644:
[----:B------:R-:W-:Y:S05]  /*4270*/  BRA `(.L_x_43646) ;  /* 0xffffffd800b07947 */ /* 0x000fea000383ffff */
.L_x_43562:
[----:B------:R-:W-:Y:S01]  /*4280*/  BSSY B2, `(.L_x_43647) ;  /* 0x0000006000027945 */ /* 0x000fe20003800000 */
[----:B------:R-:W-:Y:S01]  /*4290*/  IMAD.MOV.U32 R22, RZ, RZ, R0 ;  /* 0x000000ffff167224 */ /* 0x000fe200078e0000 */
[----:B------:R-:W-:-:S07]  /*42a0*/  MOV R23, 0xffffffff ;  /* 0xffffffff00177802 */ /* 0x000fce0000000f00 */
[----:B01234-:R-:W-:Y:S05]  /*42b0*/  WARPSYNC.COLLECTIVE R23, `(.L_x_43648) ;  /* 0x0000000017087348 */ /* 0x01ffea0003c00000 */
[----:B----4-:R4:W0:Y:S02]  /*42c0*/  SHFL.IDX P6, R23, R44, R22, R26 ;  /* 0x000000162c177389 */ /* 0x01082400000c001a */
[----:B01234-:R-:W-:Y:S05]  /*42d0*/  ENDCOLLECTIVE ;  /* 0x000000000000791b */ /* 0x01ffea0003800000 */
.L_x_43648:
[----:B------:R-:W-:Y:S05]  /*42e0*/  BSYNC B2 ;  /* 0x0000000000027941 */ /* 0x000fea0003800000 */
.L_x_43647:
[----:B------:R-:W-:Y:S05]  /*42f0*/  BRA `(.L_x_43649) ;  /* 0xffffffd800a87947 */ /* 0x000fea000383ffff */
.L_x_43577:
[----:B------:R-:W-:Y:S01]  /*4300*/  BSSY B1, `(.L_x_43650) ;  /* 0x0000006000017945 */ /* 0x000fe20003800000 */
[----:B------:R-:W-:Y:S02]  /*4310*/  IMAD.MOV.U32 R22, RZ, RZ, R10 ;  /* 0x000000ffff167224 */ /* 0x000fe400078e000a */
[----:B------:R-:W-:-:S07]  /*4320*/  IMAD.MOV.U32 R23, RZ, RZ, -0x1 ;  /* 0xffffffffff177424 */ /* 0x000fce00078e00ff */
[----:B01234-:R-:W-:Y:S05]  /*4330*/  WARPSYNC.COLLECTIVE R23, `(.L_x_43651) ;  /* 0x0000000017087348 */ /* 0x01ffea0003c00000 */
[----:B0-----:R0:W0:Y:S02]  /*4340*/  SHFL.IDX P6, R23, R44, R22, R26 ;  /* 0x000000162c177389 */ /* 0x00102400000c001a */
[----:B01234-:R-:W-:Y:S05]  /*4350*/  ENDCOLLECTIVE ;  /* 0x000000000000791b */ /* 0x01ffea0003800000 */
.L_x_43651:
[----:B------:R-:W-:Y:S05]  /*4360*/  BSYNC B1 ;  /* 0x0000000000017941 */ /* 0x000fea0003800000 */
.L_x_43650:
[----:B------:R-:W-:Y:S05]  /*4370*/  BRA `(.L_x_43652) ;  /* 0xffffffe400507947 */ /* 0x000fea000383ffff */
.L_x_43579:
[----:B------:R-:W-:Y:S01]  /*4380*/  BSSY B1, `(.L_x_43653) ;  /* 0x0000006000017945 */ /* 0x000fe20003800000 */
[----:B------:R-:W-:Y:S02]  /*4390*/  IMAD.MOV.U32 R22, RZ, RZ, R25 ;  /* 0x000000ffff167224 */ /* 0x000fe400078e0019 */
[----:B------:R-:W-:-:S07]  /*43a0*/  IMAD.MOV.U32 R23, RZ, RZ, -0x1 ;  /* 0xffffffffff177424 */ /* 0x000fce00078e00ff */
[----:B01234-:R-:W-:Y:S05]  /*43b0*/  WARPSYNC.COLLECTIVE R23, `(.L_x_43654) ;  /* 0x0000000017087348 */ /* 0x01ffea0003c00000 */
[----:B0-----:R0:W0:Y:S02]  /*43c0*/  SHFL.IDX P6, R23, R44, R22, R26 ;  /* 0x000000162c177389 */ /* 0x00102400000c001a */
[----:B01234-:R-:W-:Y:S05]  /*43d0*/  ENDCOLLECTIVE ;  /* 0x000000000000791b */ /* 0x01ffea0003800000 */
.L_x_43654:
[----:B------:R-:W-:Y:S05]  /*43e0*/  BSYNC B1 ;  /* 0x0000000000017941 */ /* 0x000fea0003800000 */
.L_x_43653:
[----:B------:R-:W-:Y:S05]  /*43f0*/  BRA `(.L_x_43655) ;  /* 0xffffffe400447947 */ /* 0x000fea000383ffff */
.L_x_43581:
[----:B------:R-:W-:Y:S01]  /*4400*/  BSSY B1, `(.L_x_43656) ;  /* 0x0000006000017945 */ /* 0x000fe20003800000 */
[----:B------:R-:W-:Y:S01]  /*4410*/  MOV R22, R24 ;  /* 0x0000001800167202 */ /* 0x000fe20000000f00 */
[----:B------:R-:W-:-:S07]  /*4420*/  IMAD.MOV.U32 R23, RZ, RZ, -0x1 ;  /* 0xffffffffff177424 */ /* 0x000fce00078e00ff */
[----:B01234-:R-:W-:Y:S05]  /*4430*/  WARPSYNC.COLLECTIVE R23, `(.L_x_43657) ;  /* 0x0000000017087348 */ /* 0x01ffea0003c00000 */
[----:B0-----:R0:W0:Y:S02]  /*4440*/  SHFL.IDX P6, R23, R44, R22, R26 ;  /* 0x000000162c177389 */ /* 0x00102400000c001a */
[----:B01234-:R-:W-:Y:S05]  /*4450*/  ENDCOLLECTIVE ;  /* 0x000000000000791b */ /* 0x01ffea0003800000 */
.L_x_43657:
[----:B------:R-:W-:Y:S05]  /*4460*/  BSYNC B1 ;  /* 0x0000000000017941 */ /* 0x000fea0003800000 */
.L_x_43656:
[----:B------:R-:W-:Y:S05]  /*4470*/  BRA `(.L_x_43658) ;  /* 0xffffffe400387947 */ /* 0x000fea000383ffff */
.L_x_43583:
[----:B------:R-:W-:Y:S01]  /*4480*/  BSSY B1, `(.L_x_43659) ;  /* 0x0000006000017945 */ /* 0x000fe20003800000 */
[----:B------:R-:W-:Y:S02]  /*4490*/  IMAD.MOV.U32 R22, RZ, RZ, R21 ;  /* 0x000000ffff167224 */ /* 0x000fe400078e0015 */
[----:B------:R-:W-:-:S07]  /*44a0*/  IMAD.MOV.U32 R23, RZ, RZ, -0x1 ;  /* 0xffffffffff177424 */ /* 0x000fce00078e00ff */
[----:B01234-:R-:W-:Y:S05]  /*44b0*/  WARPSYNC.COLLECTIVE R23, `(.L_x_43660) ;  /* 0x0000000017087348 */ /* 0x01ffea0003c00000 */
[----:B0-----:R0:W0:Y:S02]  /*44c0*/  SHFL.IDX P6, R23, R44, R22, R26 ;  /* 0x000000162c177389 */ /* 0x00102400000c001a */
[----:B01234-:R-:W-:Y:S05]  /*44d0*/  ENDCOLLECTIVE ;  /* 0x000000000000791b */ /* 0x01ffea0003800000 */
.L_x_43660:
[----:B------:R-:W-:Y:S05]  /*44e0*/  BSYNC B1 ;  /* 0x0000000000017941 */ /* 0x000fea0003800000 */
.L_x_43659:
[----:B------:R-:W-:Y:S05]  /*44f0*/  BRA `(.L_x_43661) ;  /* 0xffffffe4002c7947 */ /* 0x000fea000383ffff */
.L_x_43585:
[----:B------:R-:W-:Y:S01]  /*4500*/  BSSY B1, `(.L_x_43662) ;  /* 0x0000006000017945 */ /* 0x000fe20003800000 */
[----:B------:R-:W-:Y:S01]  /*4510*/  IMAD.MOV.U32 R22, RZ, RZ, R20 ;  /* 0x000000ffff167224 */ /* 0x000fe200078e0014 */
[----:B------:R-:W-:-:S07]  /*4520*/  MOV R23, 0xffffffff ;  /* 0xffffffff00177802 */ /* 0x000fce0000000f00 */
[----:B01234-:R-:W-:Y:S05]  /*4530*/  WARPSYNC.COLLECTIVE R23, `(.L_x_43663) ;  /* 0x0000000017087348 */ /* 0x01ffea0003c00000 */
[----:B0-----:R0:W0:Y:S02]  /*4540*/  SHFL.IDX P6, R23, R44, R22, R26 ;  /* 0x000000162c177389 */ /* 0x00102400000c001a */
[----:B01234-:R-:W-:Y:S05]  /*4550*/  ENDCOLLECTIVE ;  /* 0x000000000000791b */ /* 0x01ffea0003800000 */
.L_x_43663:
[----:B------:R-:W-:Y:S05]  /*4560*/  BSYNC B1 ;  /* 0x0000000000017941 */ /* 0x000fea0003800000 */
.L_x_43662:
[----:B------:R-:W-:Y:S05]  /*4570*/  BRA `(.L_x_43664) ;  /* 0xffffffe400207947 */ /* 0x000fea000383ffff */
.L_x_43587:
[----:B------:R-:W-:Y:S01]  /*4580*/  BSSY B1, `(.L_x_43665) ;  /* 0x0000006000017945 */ /* 0x000fe20003800000 */
[----:B------:R-:W-:Y:S02]  /*4590*/  IMAD.MOV.U32 R22, RZ, RZ, R19 ;  /* 0x000000ffff167224 */ /* 0x000fe400078e0013 */
[----:B------:R-:W-:-:S07]  /*45a0*/  IMAD.MOV.U32 R23, RZ, RZ, -0x1 ;  /* 0xffffffffff177424 */ /* 0x000fce00078e00ff */
[----:B01234-:R-:W-:Y:S05]  /*45b0*/  WARPSYNC.COLLECTIVE R23, `(.L_x_43666) ;  /* 0x0000000017087348 */ /* 0x01ffea0003c00000 */
[----:B0-----:R0:W0:Y:S02]  /*45c0*/  SHFL.IDX P6, R23, R44, R22, R26 ;  /* 0x000000162c177389 */ /* 0x00102400000c001a */
[----:B01234-:R-:W-:Y:S05]  /*45d0*/  ENDCOLLECTIVE ;  /* 0x000000000000791b */ /* 0x01ffea0003800000 */
.L_x_43666:
[----:B------:R-:W-:Y:S05]  /*45e0*/  BSYNC B1 ;  /* 0x0000000000017941 */ /* 0x000fea0003800000 */
.L_x_43665:
[----:B------:R-:W-:Y:S05]  /*45f0*/  BRA `(.L_x_43667) ;  /* 0xffffffe400147947 */ /* 0x000fea000383ffff */
.L_x_43589:
[----:B------:R-:W-:Y:S01]  /*4600*/  BSSY B1, `(.L_x_43668) ;  /* 0x0000006000017945 */ /* 0x000fe20003800000 */
[----:B------:R-:W-:Y:S02]  /*4610*/  IMAD.MOV.U32 R22, RZ, RZ, R18 ;  /* 0x000000ffff167224 */ /* 0x000fe400078e0012 */
[----:B------:R-:W-:-:S07]  /*4620*/  IMAD.MOV.U32 R23, RZ, RZ, -0x1 ;  /* 0xffffffffff177424 */ /* 0x000fce00078e00ff */
[----:B01234-:R-:W-:Y:S05]  /*4630*/  WARPSYNC.COLLECTIVE R23, `(.L_x_43669) ;  /* 0x0000000017087348 */ /* 0x01ffea0003c00000 */
[----:B0-----:R0:W0:Y:S02]  /*4640*/  SHFL.IDX P6, R23, R44, R22, R26 ;  /* 0x000000162c177389 */ /* 0x00102400000c001a */
[----:B01234-:R-:W-:Y:S05]  /*4650*/  ENDCOLLECTIVE ;  /* 0x000000000000791b */ /* 0x01ffea0003800000 */
.L_x_43669:
[----:B------:R-:W-:Y:S05]  /*4660*/  BSYNC B1 ;  /* 0x0000000000017941 */ /* 0x000fea0003800000 */
.L_x_43668:
[----:B------:R-:W-:Y:S05]  /*4670*/  BRA `(.L_x_43670) ;  /* 0xffffffe400107947 */ /* 0x000fea000383ffff */
.L_x_43591:
[----:B------:R-:W-:Y:S01]  /*4680*/  BSSY B1, `(.L_x_43671) ;  /* 0x0000006000017945 */ /* 0x000fe20003800000 */
[----:B------:R-:W-:Y:S01]  /*4690*/  MOV R22, R17 ;  /* 0x0000001100167202 */ /* 0x000fe20000000f00 */
[----:B------:R-:W-:-:S07]  /*46a0*/  IMAD.MOV.U32 R23, RZ, RZ, -0x1 ;  /* 0xffffffffff177424 */ /* 0x000fce00078e00ff */
[----:B01234-:R-:W-:Y:S05]  /*46b0*/  WARPSYNC.COLLECTIVE R23, `(.L_x_43672) ;  /* 0x0000000017087348 */ /* 0x01ffea0003c00000 */
[----:B0-----:R0:W0:Y:S02]  /*46c0*/  SHFL.IDX P6, R23, R44, R22, R26 ;  /* 0x000000162c177389 */ /* 0x00102400000c001a */
[----:B01234-:R-:W-:Y:S05]  /*46d0*/  ENDCOLLECTIVE ;  /* 0x000000000000791b */ /* 0x01ffea0003800000 */
.L_x_43672:
[----:B------:R-:W-:Y:S05]  /*46e0*/  BSYNC B1 ;  /* 0x0000000000017941 */ /* 0x000fea0003800000 */
.L_x_43671:
[----:B------:R-:W-:Y:S05]  /*46f0*/  BRA `(.L_x_43673) ;  /* 0xffffffe4000c7947 */ /* 0x000fea000383ffff */
.L_x_43604:
[----:B------:R-:W-:Y:S02]  /*4700*/  IMAD.MOV.U32 R23, RZ, RZ, -0x1 ;  /* 0xffffffffff177424 */ /* 0x000fe400078e00ff */
[----:B------:R-:W-:-:S07]  /*4710*/  IMAD.MOV.U32 R22, RZ, RZ, R20 ;  /* 0x000000ffff167224 */ /* 0x000fce00078e0014 */
[----:B01234-:R-:W-:Y:S05]  /*4720*/  WARPSYNC.COLLECTIVE R23, `(.L_x_43674) ;  /* 0x0000000017087348 */ /* 0x01ffea0003c00000 */
[----:B-1----:R1:W0:Y:S02]  /*4730*/  SHFL.IDX P6, R23, R44, R22, R26 ;  /* 0x000000162c177389 */ /* 0x00222400000c001a */
[----:B01234-:R-:W-:Y:S05]  /*4740*/  ENDCOLLECTIVE ;  /* 0x000000000000791b */ /* 0x01ffea0003800000 */
.L_x_43674:
[----:B------:R-:W-:Y:S01]  /*4750*/  IMAD.MOV.U32 R11, RZ, RZ, R23 ;  /* 0x000000ffff0b7224 */ /* 0x000fe200078e0017 */
[----:B------:R-:W-:Y:S06]  /*4760*/  BRA `(.L_x_43675) ;  /* 0xffffffec00bc7947 */ /* 0x000fec000383ffff */
.L_x_43606:
[----:B------:R-:W-:Y:S01]  /*4770*/  BSSY B0, `(.L_x_43676) ;  /* 0x0000006000007945 */ /* 0x000fe20003800000 */
[----:B------:R-:W-:Y:S01]  /*4780*/  MOV R22, R9 ;  /* 0x0000000900167202 */ /* 0x000fe20000000f00 */
[----:B------:R-:W-:-:S07]  /*4790*/  IMAD.MOV.U32 R23, RZ, RZ, -0x1 ;  /* 0xffffffffff177424 */ /* 0x000fce00078e00ff */
[----:B01234-:R-:W-:Y:S05]  /*47a0*/  WARPSYNC.COLLECTIVE R23, `(.L_x_43677) ;  /* 0x0000000017087348 */ /* 0x01ffea0003c00000 */
[----:B-1----:R1:W0:Y:S02]  /*47b0*/  SHFL.IDX P6, R23, R44, R22, R26 ;  /* 0x000000162c177389 */ /* 0x00222400000c001a */
[----:B01234-:R-:W-:Y:S05]  /*47c0*/  ENDCOLLECTIVE ;  /* 0x000000000000791b */ /* 0x01ffea0003800000 */
.L_x_43677:
[----:B------:R-:W-:Y:S05]  /*47d0*/  BSYNC B0 ;  /* 0x0000000000007941 */ /* 0x000fea0003800000 */
.L_x_43676:
[----:B------:R-:W-:Y:S05]  /*47e0*/  BRA `(.L_x_43678) ;  /* 0xffffffec00b07947 */ /* 0x000fea000383ffff */
.L_x_43608:
[----:B------:R-:W-:Y:S01]  /*47f0*/  BSSY B0, `(.L_x_43679) ;  /* 0x0000006000007945 */ /* 0x000fe20003800000 */
[----:B------:R-:W-:Y:S02]  /*4800*/  IMAD.MOV.U32 R22, RZ, RZ, R8 ;  /* 0x000000ffff167224 */ /* 0x000fe400078e0008 */
[----:B------:R-:W-:-:S07]  /*4810*/  IMAD.MOV.U32 R23, RZ, RZ, -0x1 ;  /* 0xffffffffff177424 */ /* 0x000fce00078e00ff */
[----:B01234-:R-:W-:Y:S05]  /*4820*/  WARPSYNC.COLLECTIVE R23, `(.L_x_43680) ;  /* 0x0000000017087348 */ /* 0x01ffea0003c00000 */
[----:B-1----:R1:W0:Y:S02]  /*4830*/  SHFL.IDX P6, R23, R44, R22, R26 ;  /* 0x000000162c177389 */ /* 0x00222400000c001a */
[----:B01234-:R-:W-:Y:S05]  /*4840*/  ENDCOLLECTIVE ;  /* 0x000000000000791b */ /* 0x01ffea0003800000 */
.L_x_43680:
[----:B------:R-:W-:Y:S05]  /*4850*/  BSYNC B0 ;  /* 0x0000000000007941 */ /* 0x000fea0003800000 */
.L_x_43679:
[----:B------:R-:W-:Y:S05]  /*4860*/  BRA `(.L_x_43681) ;  /* 0xffffffec00a47947 */ /* 0x000fea000383ffff */
.L_x_43610:
[----:B------:R-:W-:Y:S01]  /*4870*/  BSSY B0, `(.L_x_43682) ;  /* 0x0000006000007945 */ /* 0x000fe20003800000 */
[----:B------:R-:W-:Y:S01]  /*4880*/  IMAD.MOV.U32 R22, RZ, RZ, R7 ;  /* 0x000000ffff167224 */ /* 0x000fe200078e0007 */
[----:B------:R-:W-:-:S07]  /*4890*/  MOV R23, 0xffffffff ;  /* 0xffffffff00177802 */ /* 0x000fce0000000f00 */
[----:B01234-:R-:W-:Y:S05]  /*48a0*/  WARPSYNC.COLLECTIVE R23, `(.L_x_43683) ;  /* 0x0000000017087348 */ /* 0x01ffea0003c00000 */
[----:B-1----:R1:W0:Y:S02]  /*48b0*/  SHFL.IDX P6, R23, R44, R22, R26 ;  /* 0x000000162c177389 */ /* 0x00222400000c001a */
[----:B01234-:R-:W-:Y:S05]  /*48c0*/  ENDCOLLECTIVE ;  /* 0x000000000000791b */ /* 0x01ffea0003800000 */
.L_x_43683:
[----:B------:R-:W-:Y:S05]  /*48d0*/  BSYNC B0 ;  /* 0x0000000000007941 */ /* 0x000fea0003800000 */
.L_x_43682:
[----:B------:R-:W-:Y:S05]  /*48e0*/  BRA `(.L_x_43684) ;  /* 0xffffffec00987947 */ /* 0x000fea000383ffff */
.L_x_43612:
[----:B------:R-:W-:Y:S01]  /*48f0*/  BSSY B0, `(.L_x_43685) ;  /* 0x0000006000007945 */ /* 0x000fe20003800000 */
[----:B------:R-:W-:Y:S02]  /*4900*/  IMAD.MOV.U32 R22, RZ, RZ, R6 ;  /* 0x000000ffff167224 */ /* 0x000fe400078e0006 */
[----:B------:R-:W-:-:S07]  /*4910*/  IMAD.MOV.U32 R23, RZ, RZ, -0x1 ;  /* 0xffffffffff177424 */ /* 0x000fce00078e00ff */
[----:B01234-:R-:W-:Y:S05]  /*4920*/  WARPSYNC.COLLECTIVE R23, `(.L_x_43686) ;  /* 0x0000000017087348 */ /* 0x01ffea0003c00000 */
[----:B-1----:R1:W0:Y:S02]  /*4930*/  SHFL.IDX P6, R23, R44, R22, R26 ;  /* 0x000000162c177389 */ /* 0x00222400000c001a */
[----:B01234-:R-:W-:Y:S05]  /*4940*/  ENDCOLLECTIVE ;  /* 0x000000000000791b */ /* 0x01ffea0003800000 */
.L_x_43686:
[----:B------:R-:W-:Y:S05]  /*4950*/  BSYNC B0 ;  /* 0x0000000000007941 */ /* 0x000fea0003800000 */
.L_x_43685:
[----:B------:R-:W-:Y:S05]  /*4960*/  BRA `(.L_x_43687) ;  /* 0xffffffec008c7947 */ /* 0x000fea000383ffff */
.L_x_43614:
[----:B------:R-:W-:Y:S01]  /*4970*/  BSSY B0, `(.L_x_43688) ;  /* 0x0000006000007945 */ /* 0x000fe20003800000 */
[----:B------:R-:W-:Y:S02]  /*4980*/  IMAD.MOV.U32 R22, RZ, RZ, R5 ;  /* 0x000000ffff167224 */ /* 0x000fe400078e0005 */
[----:B------:R-:W-:-:S07]  /*4990*/  IMAD.MOV.U32 R23, RZ, RZ, -0x1 ;  /* 0xffffffffff177424 */ /* 0x000fce00078e00ff */
[----:B01234-:R-:W-:Y:S05]  /*49a0*/  WARPSYNC.COLLECTIVE R23, `(.L_x_43689) ;  /* 0x0000000017087348 */ /* 0x01ffea0003c00000 */
[----:B-1----:R1:W0:Y:S02]  /*49b0*/  SHFL.IDX P6, R23, R44, R22, R26 ;  /* 0x000000162c177389 */ /* 0x00222400000c001a */
[----:B01234-:R-:W-:Y:S05]  /*49c0*/  ENDCOLLECTIVE ;  /* 0x000000000000791b */ /* 0x01ffea0003800000 */
.L_x_43689:
[----:B------:R-:W-:Y:S05]  /*49d0*/  BSYNC B0 ;  /* 0x0000000000007941 */ /* 0x000fea0003800000 */
.L_x_43688:
[----:B------:R-:W-:Y:S05]  /*49e0*/  BRA `(.L_x_43690) ;  /* 0xffffffec00887947 */ /* 0x000fea000383ffff */
.L_x_43616:
[----:B------:R-:W-:Y:S01]  /*49f0*/  BSSY B0, `(.L_x_43691) ;  /* 0x0000006000007945 */ /* 0x000fe20003800000 */
[----:B------:R-:W-:Y:S01]  /*4a00*/  MOV R22, R2 ;  /* 0x0000000200167202 */ /* 0x000fe20000000f00 */
[----:B------:R-:W-:-:S07]  /*4a10*/  IMAD.MOV.U32 R23, RZ, RZ, -0x1 ;  /* 0xffffffffff177424 */ /* 0x000fce00078e00ff */
[----:B01234-:R-:W-:Y:S05]  /*4a20*/  WARPSYNC.COLLECTIVE R23, `(.L_x_43692) ;  /* 0x0000000017087348 */ /* 0x01ffea0003c00000 */
[----:B-1----:R1:W0:Y:S02]  /*4a30*/  SHFL.IDX P6, R23, R44, R22, R26 ;  /* 0x000000162c177389 */ /* 0x00222400000c001a */
[----:B01234-:R-:W-:Y:S05]  /*4a40*/  ENDCOLLECTIVE ;  /* 0x000000000000791b */ /* 0x01ffea0003800000 */
.L_x_43692:
[----:B------:R-:W-:Y:S05]  /*4a50*/  BSYNC B0 ;  /* 0x0000000000007941 */ /* 0x000fea0003800000 */
.L_x_43691:
[----:B------:R-:W-:Y:S05]  /*4a60*/  BRA `(.L_x_43693) ;  /* 0xffffffec00807947 */ /* 0x000fea000383ffff */
.L_x_43618:
[----:B------:R-:W-:Y:S01]  /*4a70*/  BSSY B0, `(.L_x_43694) ;  /* 0x0000006000007945 */ /* 0x000fe20003800000 */
[----:B------:R-:W-:Y:S02]  /*4a80*/  IMAD.MOV.U32 R22, RZ, RZ, R25 ;  /* 0x000000ffff167224 */ /* 0x000fe400078e0019 */
[----:B------:R-:W-:-:S07]  /*4a90*/  IMAD.MOV.U32 R23, RZ, RZ, -0x1 ;  /* 0xffffffffff177424 */ /* 0x000fce00078e00ff */
[----:B01234-:R-:W-:Y:S05]  /*4aa0*/  WARPSYNC.COLLECTIVE R23, `(.L_x_43695) ;  /* 0x0000000017087348 */ /* 0x01ffea0003c00000 */
[----:B-1----:R1:W0:Y:S02]  /*4ab0*/  SHFL.IDX P6, R23, R44, R22, R26 ;  /* 0x000000162c177389 */ /* 0x00222400000c001a */
[----:B01234-:R-:W-:Y:S05]  /*4ac0*/  ENDCOLLECTIVE ;  /* 0x000000000000791b */ /* 0x01ffea0003800000 */
.L_x_43695:
[----:B------:R-:W-:Y:S05]  /*4ad0*/  BSYNC B0 ;  /* 0x0000000000007941 */ /* 0x000fea0003800000 */
.L_x_43694:
[----:B------:R-:W-:Y:S05]  /*4ae0*/  BRA `(.L_x_43696) ;  /* 0xffffffec00787947 */ /* 0x000fea000383ffff */
        .weak           $__internal_217_$__cuda_sm20_div_u16
        .type           $__internal_217_$__cuda_sm20_div_u16,@function
        .size           $__internal_217_$__cuda_sm20_div_u16,(.L_x_58168 - $__internal_217_$__cuda_sm20_div_u16)
$__internal_217_$__cuda_sm20_div_u16:
        /* <DEDUP_REMOVED lines=19> */
[----:B------:R-:W-:Y:S06]  /*4c20*/  RET.REL.NODEC R2 `(_Z9cuda_gemmIiLi256ELi1ELi1ELi512ELi8ELi8ELi32ELi1ELi0EEviiiPT_S1_S1_ii) ;  /* 0xffffffb002f47950 */ /* 0x000fec0003c3ffff */
.L_x_43697:
        /* <DEDUP_REMOVED lines=13> */
.L_x_58168:


//--------------------- .text._Z9cuda_gemmIiLi256ELi1ELi1ELi512ELi8ELi8ELi32ELi0ELi1EEviiiPT_S1_S1_ii --------------------------
	.section	.text._Z9cuda_gemmIiLi256ELi1ELi1ELi512ELi8ELi8ELi32ELi0ELi1EEviiiPT_S1_S1_ii,"ax",@progbits
	.align	128
        .global         _Z9cuda_gemmIiLi256ELi1ELi1ELi512ELi8ELi8ELi32ELi0ELi1EEviiiPT_S1_S1_ii
        .type           _Z9cuda_gemmIiLi256ELi1ELi1ELi512ELi8ELi8ELi32ELi0ELi1EEviiiPT_S1_S1_ii,@function
        .size           _Z9cuda_gemmIiLi256ELi1ELi1ELi512ELi8ELi8ELi32ELi0ELi1EEviiiPT_S1_S1_ii,(.L_x_58169 - _Z9cuda_gemmIiLi256ELi1ELi1ELi512ELi8ELi8ELi32ELi0ELi1EEviiiPT_S1_S1_ii)
        .other          _Z9cuda_gemmIiLi256ELi1ELi1ELi512ELi8ELi8ELi32ELi0ELi1EEviiiPT_S1_S1_ii,@"STO_CUDA_ENTRY STV_DEFAULT"
_Z9cuda_gemmIiLi256ELi1ELi1ELi512ELi8ELi8ELi32ELi0ELi1EEviiiPT_S1_S1_ii:
.text._Z9cuda_gemmIiLi256ELi1ELi1ELi512ELi8ELi8ELi32ELi0ELi1EEviiiPT_S1_S1_ii:
        /* <DEDUP_REMOVED lines=46> */
.L_x_43702:
        /* <DEDUP_REMOVED lines=12> */
.L_x_43701:
[----:B------:R-:W-:Y:S05]  /*03a0*/  BSYNC.RECONVERGENT B1 ;  /* 0x0000000000017941 */ /* 0x000fea0003800200 */
.L_x_43700:
        /* <DEDUP_REMOVED lines=8> */
.L_x_43703:
        /* <DEDUP_REMOVED lines=39> */
.L_x_43699:
[----:B------:R-:W-:Y:S05]  /*06a0*/  BSYNC.RECONVERGENT B0 ;  /* 0x0000000000007941 */ /* 0x000fea0003800200 */
.L_x_43698:
[----:B------:R-:W2:Y:S08]  /*06b0*/  LDC R25, c[0x0][0x360] ;  /* 0x0000d800ff197b82 */ /* 0x000eb00000000800 */
[----:B------:R-:W3:Y:S08]  /*06c0*/  S2UR UR7, SR_CTAID.Y ;  /* 0x00000000000779c3 */ /* 0x000ef00000002600 */
[----:B------:R-:W3:Y:S02]  /*06d0*/  LDC R0, c[0x0][0x374] ;  /* 0x0000dd00ff007b82 */ /* 0x000ee40000000800 */
[----:B---3--:R-:W-:-:S13]  /*06e0*/  ISETP.LE.U32.AND P0, PT, R0, UR7, PT ;  /* 0x0000000700007c0c */ /* 0x008fda000bf03070 */
[----:B--2---:R-:W-:Y:S05]  /*06f0*/  @P0 EXIT ;  /* 0x000000000000094d */ /* 0x004fea0003800000 */
[----:B------:R-:W-:Y:S01]  /*0700*/  IMAD.IADD R0, R26, 0x1, R25 ;  /* 0x000000011a007824 */ /* 0x000fe200078e0219 */
[----:B------:R-:W-:Y:S02]  /*0710*/  LOP3.LUT R2, R25, 0xffff, RZ, 0xc0, !PT ;  /* 0x0000ffff19027812 */ /* 0x000fe400078ec0ff */
[----:B01----:R-:W-:Y:S01]  /*0720*/  MOV R5, 0x780 ;  /* 0x0000078000057802 */ /* 0x003fe20000000f00 */
[----:B------:R-:W-:-:S05]  /*0730*/  IMAD.MOV R0, RZ, RZ, -R0 ;  /* 0x000000ffff007224 */ /* 0x000fca00078e0a00 */
[----:B------:R-:W-:-:S04]  /*0740*/  PRMT R0, R0, 0x7710, RZ ;  /* 0x0000771000007816 */ /* 0x000fc800000000ff */
[----:B------:R-:W-:-:S04]  /*0750*/  IADD3 R0, PT, PT, R0, 0x1ff, RZ ;  /* 0x000001ff00007810 */ /* 0x000fc80007ffe0ff */
[----:B------:R-:W-:-:S07]  /*0760*/  LOP3.LUT R6, R0, 0xffff, RZ, 0xc0, !PT ;  /* 0x0000ffff00067812 */ /* 0x000fce00078ec0ff */
[----:B------:R-:W-:Y:S05]  /*0770*/  CALL.REL.NOINC `($__internal_218_$__cuda_sm20_div_u16) ;  /* 0x0000001000fc7944 */ /* 0x000fea0003c00000 */
[C---:B------:R-:W-:Y:S01]  /*0780*/  LOP3.LUT R23, R24.reuse, 0x3, RZ, 0xc0, !PT ;  /* 0x0000000318177812 */ /* 0x040fe200078ec0ff */
[----:B------:R-:W-:Y:S01]  /*0790*/  BSSY.RECONVERGENT B0, `(.L_x_43704) ;  /* 0x000001e000007945 */ /* 0x000fe20003800200 */
[C---:B------:R-:W-:Y:S02]  /*07a0*/  LOP3.LUT R0, R24.reuse, 0xffff, RZ, 0xc0, !PT ;  /* 0x0000ffff18007812 */ /* 0x040fe400078ec0ff */
[----:B------:R-:W-:Y:S02]  /*07b0*/  ISETP.NE.AND P3, PT, R23, 0x2, PT ;  /* 0x000000021700780c */ /* 0x000fe40003f65270 */
[----:B------:R-:W-:Y:S02]  /*07c0*/  LOP3.LUT R2, R24, 0xffff, RZ, 0xc0, !PT ;  /* 0x0000ffff18027812 */ /* 0x000fe400078ec0ff */
[----:B------:R-:W-:Y:S01]  /*07d0*/  ISETP.GE.U32.AND P0, PT, R0, 0x2, PT ;  /* 0x000000020000780c */ /* 0x000fe20003f06070 */
[----:B------:R-:W-:Y:S01]  /*07e0*/  IMAD.MOV.U32 R0, RZ, RZ, R26 ;  /* 0x000000ffff007224 */ /* 0x000fe200078e001a */
[----:B------:R-:W-:-:S02]  /*07f0*/  ISETP.GE.U32.AND P1, PT, R2, 0x2, PT ;  /* 0x000000020200780c */ /* 0x000fc40003f26070 */
[C---:B------:R-:W-:Y:S02]  /*0800*/  ISETP.NE.AND P2, PT, R23.reuse, 0x2, PT ;  /* 0x000000021700780c */ /* 0x040fe40003f45270 */
[----:B------:R-:W-:-:S03]  /*0810*/  LOP3.LUT R18, R23, 0x2, RZ, 0x3c, !PT ;  /* 0x0000000217127812 */ /* 0x000fc600078e3cff */
[----:B------:R-:W-:Y:S08]  /*0820*/  @!P3 BRA `(.L_x_43705) ;  /* 0x000000000050b947 */ /* 0x000ff00003800000 */
[----:B------:R-:W0:Y:S01]  /*0830*/  S2R R6, SR_CTAID.X ;  /* 0x0000000000067919 */ /* 0x000e220000002500 */
[----:B------:R-:W1:Y:S01]  /*0840*/  S2UR UR5, SR_CgaCtaId ;  /* 0x00000000000579c3 */ /* 0x000e620000008800 */
[----:B------:R-:W-:Y:S01]  /*0850*/  UMOV UR4, 0x400 ;  /* 0x0000040000047882 */ /* 0x000fe20000000000 */
[----:B------:R-:W-:Y:S01]  /*0860*/  IMAD R0, R18, R25, R26 ;  /* 0x0000001912007224 */ /* 0x000fe200078e021a */
[----:B------:R-:W-:Y:S01]  /*0870*/  UIADD3 UR4, UPT, UPT, UR4, 0x180, URZ ;  /* 0x0000018004047890 */ /* 0x000fe2000fffe0ff */
[----:B------:R-:W-:-:S04]  /*0880*/  IMAD.MOV R8, RZ, RZ, -R18 ;  /* 0x000000ffff087224 */ /* 0x000fc800078e0a12 */
[----:B------:R-:W2:Y:S08]  /*0890*/  LDC R5, c[0x0][0x388] ;  /* 0x0000e200ff057b82 */ /* 0x000eb00000000800 */
[----:B------:R-:W3:Y:S01]  /*08a0*/  LDC.64 R2, c[0x0][0x390] ;  /* 0x0000e400ff027b82 */ /* 0x000ee20000000a00 */
[----:B-1----:R-:W-:Y:S01]  /*08b0*/  ULEA UR4, UR5, UR4, 0x18 ;  /* 0x0000000405047291 */ /* 0x002fe2000f8ec0ff */
[----:B--2---:R-:W-:-:S04]  /*08c0*/  IMAD R4, R5, UR7, R26 ;  /* 0x0000000705047c24 */ /* 0x004fc8000f8e021a */
[----:B0-----:R-:W-:Y:S01]  /*08d0*/  IMAD R7, R6, 0x200, R4 ;  /* 0x0000020006077824 */ /* 0x001fe200078e0204 */
[----:B------:R-:W-:-:S07]  /*08e0*/  LEA R6, R26, UR4, 0x2 ;  /* 0x000000041a067c11 */ /* 0x000fce000f8e10ff */
.L_x_43706:
[----:B---3--:R-:W-:-:S06]  /*08f0*/  IMAD.WIDE R4, R7, 0x4, R2 ;  /* 0x0000000407047825 */ /* 0x008fcc00078e0202 */
[----:B------:R-:W2:Y:S01]  /*0900*/  LDG.E R5, desc[UR8][R4.64] ;  /* 0x0000000804057981 */ /* 0x000ea2000c1e1900 */
[----:B------:R-:W-:Y:S01]  /*0910*/  IADD3 R8, PT, PT, R8, 0x1, RZ ;  /* 0x0000000108087810 */ /* 0x000fe20007ffe0ff */
[----:B------:R-:W-:-:S03]  /*0920*/  IMAD.IADD R7, R25, 0x1, R7 ;  /* 0x0000000119077824 */ /* 0x000fc600078e0207 */
[----:B------:R-:W-:Y:S01]  /*0930*/  ISETP.NE.AND P3, PT, R8, RZ, PT ;  /* 0x000000ff0800720c */ /* 0x000fe20003f65270 */
[----:B--2---:R0:W-:Y:S02]  /*0940*/  STS [R6], R5 ;  /* 0x0000000506007388 */ /* 0x0041e40000000800 */
[----:B0-----:R-:W-:-:S10]  /*0950*/  IMAD R6, R25, 0x4, R6 ;  /* 0x0000000419067824 */ /* 0x001fd400078e0206 */
[----:B------:R-:W-:Y:S05]  /*0960*/  @P3 BRA `(.L_x_43706) ;  /* 0xfffffffc00e03947 */ /* 0x000fea000383ffff */
.L_x_43705:
[----:B------:R-:W-:Y:S05]  /*0970*/  BSYNC.RECONVERGENT B0 ;  /* 0x0000000000007941 */ /* 0x000fea0003800200 */
.L_x_43704:
[----:B------:R-:W-:Y:S04]  /*0980*/  BSSY.RECONVERGENT B0, `(.L_x_43707) ;  /* 0x0000023000007945 */ /* 0x000fe80003800200 */
[----:B------:R-:W-:Y:S05]  /*0990*/  @!P0 BRA `(.L_x_43708) ;  /* 0x0000000000848947 */ /* 0x000fea0003800000 */
[----:B------:R-:W0:Y:S01]  /*09a0*/  S2R R10, SR_CTAID.X ;  /* 0x00000000000a7919 */ /* 0x000e220000002500 */
[----:B------:R-:W1:Y:S01]  /*09b0*/  S2UR UR5, SR_CgaCtaId ;  /* 0x00000000000579c3 */ /* 0x000e620000008800 */
[----:B------:R-:W-:Y:S02]  /*09c0*/  UMOV UR4, 0x400 ;  /* 0x0000040000047882 */ /* 0x000fe40000000000 */
[----:B------:R-:W-:-:S05]  /*09d0*/  UIADD3 UR4, UPT, UPT, UR4, 0x180, URZ ;  /* 0x0000018004047890 */ /* 0x000fca000fffe0ff */
[----:B------:R-:W2:Y:S08]  /*09e0*/  LDC R19, c[0x0][0x388] ;  /* 0x0000e200ff137b82 */ /* 0x000eb00000000800 */
[----:B------:R-:W3:Y:S01]  /*09f0*/  LDC.64 R2, c[0x0][0x390] ;  /* 0x0000e400ff027b82 */ /* 0x000ee20000000a00 */
[----:B-1----:R-:W-:-:S06]  /*0a00*/  ULEA UR4, UR5, UR4, 0x18 ;  /* 0x0000000405047291 */ /* 0x002fcc000f8ec0ff */
[----:B------:R-:W-:Y:S01]  /*0a10*/  LEA R20, R0, UR4, 0x2 ;  /* 0x0000000400147c11 */ /* 0x000fe2000f8e10ff */
[----:B--2---:R-:W-:-:S04]  /*0a20*/  IMAD R19, R19, UR7, R0 ;  /* 0x0000000713137c24 */ /* 0x004fc8000f8e0200 */
[----:B0-----:R-:W-:Y:S02]  /*0a30*/  IMAD R19, R10, 0x200, R19 ;  /* 0x000002000a137824 */ /* 0x001fe400078e0213 */
[----:B---3--:R-:W-:-:S04]  /*0a40*/  IMAD.WIDE.U32 R4, R25, 0x4, R2 ;  /* 0x0000000419047825 */ /* 0x008fc800078e0002 */
[----:B------:R-:W-:-:S04]  /*0a50*/  IMAD.WIDE.U32 R6, R25, 0x8, R2 ;  /* 0x0000000819067825 */ /* 0x000fc800078e0002 */
[----:B------:R-:W-:-:S07]  /*0a60*/  IMAD.WIDE.U32 R8, R25, 0xc, R2 ;  /* 0x0000000c19087825 */ /* 0x000fce00078e0002 */
.L_x_43709:
        /* <DEDUP_REMOVED lines=20> */
.L_x_43708:
[----:B------:R-:W-:Y:S05]  /*0bb0*/  BSYNC.RECONVERGENT B0 ;  /* 0x0000000000007941 */ /* 0x000fea0003800200 */
.L_x_43707:
[----:B------:R-:W-:Y:S01]  /*0bc0*/  BSSY.RECONVERGENT B0, `(.L_x_43710) ;  /* 0x000000f000007945 */ /* 0x000fe20003800200 */
[----:B------:R-:W-:-:S03]  /*0bd0*/  IMAD.MOV.U32 R0, RZ, RZ, R26 ;  /* 0x000000ffff007224 */ /* 0x000fc600078e001a */
        /* <DEDUP_REMOVED lines=8> */
.L_x_43712:
[----:B------:R-:W-:Y:S01]  /*0c60*/  VIADD R18, R18, 0x1 ;  /* 0x0000000112127836 */ /* 0x000fe20000000000 */
[----:B------:R0:W-:Y:S04]  /*0c70*/  STS [R2], RZ ;  /* 0x000000ff02007388 */ /* 0x0001e80000000800 */
[----:B------:R-:W-:Y:S02]  /*0c80*/  ISETP.NE.AND P0, PT, R18, RZ, PT ;  /* 0x000000ff1200720c */ /* 0x000fe40003f05270 */
[----:B0-----:R-:W-:-:S11]  /*0c90*/  LEA R2, R25, R2, 0x2 ;  /* 0x0000000219027211 */ /* 0x001fd600078e10ff */
[----:B------:R-:W-:Y:S05]  /*0ca0*/  @P0 BRA `(.L_x_43712) ;  /* 0xfffffffc00ec0947 */ /* 0x000fea000383ffff */
.L_x_43711:
[----:B------:R-:W-:Y:S05]  /*0cb0*/  BSYNC.RECONVERGENT B0 ;  /* 0x0000000000007941 */ /* 0x000fea0003800200 */
.L_x_43710:
[----:B------:R-:W-:Y:S04]  /*0cc0*/  BSSY.RECONVERGENT B0, `(.L_x_43713) ;  /* 0x0000012000007945 */ /* 0x000fe80003800200 */
[----:B------:R-:W-:Y:S05]  /*0cd0*/  @!P1 BRA `(.L_x_43714) ;  /* 0x0000000000409947 */ /* 0x000fea0003800000 */
[----:B------:R-:W0:Y:S01]  /*0ce0*/  S2UR UR5, SR_CgaCtaId ;  /* 0x00000000000579c3 */ /* 0x000e220000008800 */
[----:B------:R-:W-:Y:S02]  /*0cf0*/  UMOV UR4, 0x400 ;  /* 0x0000040000047882 */ /* 0x000fe40000000000 */
[----:B------:R-:W-:-:S04]  /*0d00*/  UIADD3 UR4, UPT, UPT, UR4, 0x980, URZ ;  /* 0x0000098004047890 */ /* 0x000fc8000fffe0ff */
[----:B0-----:R-:W-:-:S06]  /*0d10*/  ULEA UR4, UR5, UR4, 0x18 ;  /* 0x0000000405047291 */ /* 0x001fcc000f8ec0ff */
[----:B------:R-:W-:-:S07]  /*0d20*/  LEA R2, R0, UR4, 0x2 ;  /* 0x0000000400027c11 */ /* 0x000fce000f8e10ff */
.L_x_43715:
        /* <DEDUP_REMOVED lines=10> */
[----:B--2---:R-:W-:Y:S05]  /*0dd0*/  @!P0 BRA `(.L_x_43715) ;  /* 0xfffffffc00d48947 */ /* 0x004fea000383ffff */
.L_x_43714:
[----:B------:R-:W-:Y:S05]  /*0de0*/  BSYNC.RECONVERGENT B0 ;  /* 0x0000000000007941 */ /* 0x000fea0003800200 */
.L_x_43713:
[----:B------:R-:W0:Y:S08]  /*0df0*/  S2UR UR6, SR_CgaCtaId ;  /* 0x00000000000679c3 */ /* 0x000e300000008800 */
[----:B------:R-:W-:Y:S01]  /*0e00*/  BAR.SYNC.DEFER_BLOCKING 0x0 ;  /* 0x0000000000007b1d */ /* 0x000fe20000010000 */
[C---:B------:R-:W-:Y:S01]  /*0e10*/  IMAD.SHL.U32 R0, R26.reuse, 0x8, RZ ;  /* 0x000000081a007824 */ /* 0x040fe200078e00ff */
[C---:B------:R-:W-:Y:S01]  /*0e20*/  IADD3 R19, PT, PT, R26.reuse, 0x3, RZ ;  /* 0x000000031a137810 */ /* 0x040fe20007ffe0ff */
[C---:B-1----:R-:W-:Y:S01]  /*0e30*/  VIADD R21, R26.reuse, 0x1 ;  /* 0x000000011a157836 */ /* 0x042fe20000000000 */
[C---:B------:R-:W-:Y:S01]  /*0e40*/  LOP3.LUT R22, R26.reuse, 0x7, RZ, 0xc0, !PT ;  /* 0x000000071a167812 */ /* 0x040fe200078ec0ff */
[C---:B------:R-:W-:Y:S01]  /*0e50*/  VIADD R20, R26.reuse, 0x2 ;  /* 0x000000021a147836 */ /* 0x040fe20000000000 */
[----:B------:R-:W-:Y:S01]  /*0e60*/  UMOV UR4, 0x400 ;  /* 0x0000040000047882 */ /* 0x000fe20000000000 */
[C---:B------:R-:W-:Y:S01]  /*0e70*/  VIADD R18, R26.reuse, 0x5 ;  /* 0x000000051a127836 */ /* 0x040fe20000000000 */
[----:B------:R-:W-:Y:S01]  /*0e80*/  UIADD3 UR5, UPT, UPT, UR4, 0x180, URZ ;  /* 0x0000018004057890 */ /* 0x000fe2000fffe0ff */
[----:B------:R-:W-:Y:S01]  /*0e90*/  VIADD R17, R26, 0x6 ;  /* 0x000000061a117836 */ /* 0x000fe20000000000 */
[----:B------:R-:W-:Y:S01]  /*0ea0*/  LOP3.LUT R3, R0, 0x1f8, RZ, 0xc0, !PT ;  /* 0x000001f800037812 */ /* 0x000fe200078ec0ff */
[----:B------:R-:W-:Y:S01]  /*0eb0*/  VIADD R16, R26, 0xffffffff ;  /* 0xffffffff1a107836 */ /* 0x000fe20000000000 */
[----:B------:R-:W-:-:S02]  /*0ec0*/  LOP3.LUT R21, R21, 0x7, RZ, 0xc0, !PT ;  /* 0x0000000715157812 */ /* 0x000fc400078ec0ff */
[----:B------:R-:W-:Y:S02]  /*0ed0*/  LOP3.LUT R20, R20, 0x7, RZ, 0xc0, !PT ;  /* 0x0000000714147812 */ /* 0x000fe400078ec0ff */
[----:B------:R-:W-:Y:S02]  /*0ee0*/  LOP3.LUT R19, R19, 0x7, RZ, 0xc0, !PT ;  /* 0x0000000713137812 */ /* 0x000fe400078ec0ff */
[----:B------:R-:W-:Y:S02]  /*0ef0*/  LOP3.LUT R18, R18, 0x7, RZ, 0xc0, !PT ;  /* 0x0000000712127812 */ /* 0x000fe400078ec0ff */
[----:B------:R-:W-:Y:S02]  /*0f00*/  LOP3.LUT R6, R22, 0x4, RZ, 0x3c, !PT ;  /* 0x0000000416067812 */ /* 0x000fe400078e3cff */
[----:B------:R-:W-:Y:S01]  /*0f10*/  LOP3.LUT R17, R17, 0x7, RZ, 0xc0, !PT ;  /* 0x0000000711117812 */ /* 0x000fe200078ec0ff */
[----:B0-----:R-:W-:Y:S01]  /*0f20*/  ULEA UR5, UR6, UR5, 0x18 ;  /* 0x0000000506057291 */ /* 0x001fe2000f8ec0ff */
[----:B------:R-:W-:-:S02]  /*0f30*/  LOP3.LUT R16, R16, 0x7, RZ, 0xc0, !PT ;  /* 0x0000000710107812 */ /* 0x000fc400078ec0ff */
[C---:B------:R-:W-:Y:S02]  /*0f40*/  LOP3.LUT R6, R3.reuse, R6, RZ, 0xfc, !PT ;  /* 0x0000000603067212 */ /* 0x040fe400078efcff */
[C---:B------:R-:W-:Y:S02]  /*0f50*/  LOP3.LUT R0, R3.reuse, 0x7, R26, 0xf8, !PT ;  /* 0x0000000703007812 */ /* 0x040fe400078ef81a */
        /* <DEDUP_REMOVED lines=15> */
[----:B------:R-:W-:Y:S01]  /*1050*/  SHF.L.U32 R29, R26, 0x2, RZ ;  /* 0x000000021a1d7819 */ /* 0x000fe200000006ff */
[----:B------:R-:W2:Y:S01]  /*1060*/  LDS R13, [R4] ;  /* 0x00000000040d7984 */ /* 0x000ea20000000800 */
[----:B------:R-:W-:Y:S01]  /*1070*/  LEA R5, R5, UR5, 0x2 ;  /* 0x0000000505057c11 */ /* 0x000fe2000f8e10ff */
[----:B------:R-:W-:Y:S01]  /*1080*/  UIADD3 UR5, UPT, UPT, UR4, 0x980, URZ ;  /* 0x0000098004057890 */ /* 0x000fe2000fffe0ff */
[----:B------:R-:W-:Y:S01]  /*1090*/  SHF.R.U32.HI R7, RZ, 0x6, R26 ;  /* 0x00000006ff077819 */ /* 0x000fe2000001161a */
[----:B------:R-:W3:Y:S01]  /*10a0*/  LDS R10, [R10] ;  /* 0x000000000a0a7984 */ /* 0x000ee20000000800 */
[----:B------:R-:W-:Y:S01]  /*10b0*/  ULEA UR4, UR6, UR4, 0x18 ;  /* 0x0000000406047291 */ /* 0x000fe2000f8ec0ff */
[C---:B------:R-:W-:Y:S01]  /*10c0*/  LOP3.LUT R6, R29.reuse, 0xfc, RZ, 0xc0, !PT ;  /* 0x000000fc1d067812 */ /* 0x040fe200078ec0ff */
[----:B------:R-:W-:Y:S01]  /*10d0*/  ULEA UR5, UR6, UR5, 0x18 ;  /* 0x0000000506057291 */ /* 0x000fe2000f8ec0ff */
[----:B------:R-:W4:Y:S04]  /*10e0*/  LDS R9, [R9] ;  /* 0x0000000009097984 */ /* 0x000f280000000800 */
[----:B------:R-:W0:Y:S04]  /*10f0*/  LDS R8, [R3] ;  /* 0x0000000003087984 */ /* 0x000e280000000800 */
[----:B------:R5:W0:Y:S04]  /*1100*/  LDS R15, [R0] ;  /* 0x00000000000f7984 */ /* 0x000a280000000800 */
[----:B------:R5:W0:Y:S02]  /*1110*/  LDS R12, [R5] ;  /* 0x00000000050c7984 */ /* 0x000a240000000800 */
[----:B-----5:R-:W-:-:S05]  /*1120*/  LOP3.LUT R0, R29, 0x1c, RZ, 0xc0, !PT ;  /* 0x0000001c1d007812 */ /* 0x020fca00078ec0ff */
[----:B------:R-:W-:-:S07]  /*1130*/  VIADD R5, R0, UR4 ;  /* 0x0000000400057c36 */ /* 0x000fce0008000000 */
.L_x_43717:
[----:B0-----:R-:W-:Y:S01]  /*1140*/  IMAD R27, R7, 0x24, R5 ;  /* 0x00000024071b7824 */ /* 0x001fe200078e0205 */
[----:B------:R-:W-:Y:S01]  /*1150*/  UMOV UR4, 0xffffffff ;  /* 0xffffffff00047882 */ /* 0x000fe20000000000 */
[----:B------:R-:W-:-:S04]  /*1160*/  LOP3.LUT R4, R22, 0x4, RZ, 0x3c, !PT ;  /* 0x0000000416047812 */ /* 0x000fc800078e3cff */
[----:B------:R-:W0:Y:S01]  /*1170*/  LDS R27, [R27] ;  /* 0x000000001b1b7984 */ /* 0x000e220000000800 */
[----:B-1----:R-:W-:Y:S05]  /*1180*/  BRA.DIV UR4, `(.L_x_43716) ;  /* 0x0000000604947947 */ /* 0x002fea000b800000 */
[----:B0-----:R-:W0:Y:S04]  /*1190*/  SHFL.IDX PT, R28, R27, R22, 0x181f ;  /* 0x00181f161b1c7589 */ /* 0x001e2800000e0000 */
[----:B------:R-:W1:Y:S04]  /*11a0*/  SHFL.IDX PT, R0, R27, R21, 0x181f ;  /* 0x00181f151b007589 */ /* 0x000e6800000e0000 */
[----:B------:R-:W-:Y:S01]  /*11b0*/  SHFL.IDX PT, R4, R27, R4, 0x181f ;  /* 0x00181f041b047589 */ /* 0x000fe200000e0000 */
[----:B0-----:R-:W-:-:S04]  /*11c0*/  IMAD R28, R15, R28, RZ ;  /* 0x0000001c0f1c7224 */ /* 0x001fc800078e02ff */
[----:B-1----:R-:W-:Y:S02]  /*11d0*/  IMAD R28, R14, R0, R28 ;  /* 0x000000000e1c7224 */ /* 0x002fe400078e021c */
[----:B------:R-:W2:Y:S02]  /*11e0*/  SHFL.IDX PT, R0, R27, R20, 0x181f ;  /* 0x00181f141b007589 */ /* 0x000ea400000e0000 */
[----:B--2---:R-:W-:Y:S02]  /*11f0*/  IMAD R28, R13, R0, R28 ;  /* 0x000000000d1c7224 */ /* 0x004fe400078e021c */
[----:B------:R-:W0:Y:S02]  /*1200*/  SHFL.IDX PT, R0, R27, R19, 0x181f ;  /* 0x00181f131b007589 */ /* 0x000e2400000e0000 */
[----:B0-----:R-:W-:-:S04]  /*1210*/  IMAD R28, R12, R0, R28 ;  /* 0x000000000c1c7224 */ /* 0x001fc800078e021c */
[----:B------:R-:W-:Y:S02]  /*1220*/  IMAD R28, R11, R4, R28 ;  /* 0x000000040b1c7224 */ /* 0x000fe400078e021c */
[----:B------:R-:W3:Y:S02]  /*1230*/  SHFL.IDX PT, R4, R27, R18, 0x181f ;  /* 0x00181f121b047589 */ /* 0x000ee400000e0000 */
[----:B---3--:R-:W-:Y:S02]  /*1240*/  IMAD R28, R10, R4, R28 ;  /* 0x000000040a1c7224 */ /* 0x008fe400078e021c */
[----:B------:R-:W4:Y:S02]  /*1250*/  SHFL.IDX PT, R4, R27, R17, 0x181f ;  /* 0x00181f111b047589 */ /* 0x000f2400000e0000 */
[----:B----4-:R-:W-:Y:S02]  /*1260*/  IMAD R28, R9, R4, R28 ;  /* 0x00000004091c7224 */ /* 0x010fe400078e021c */
[----:B------:R0:W1:Y:S05]  /*1270*/  SHFL.IDX PT, R4, R27, R16, 0x181f ;  /* 0x00181f101b047589 */ /* 0x00006a00000e0000 */
.L_x_43731:
        /* <DEDUP_REMOVED lines=8> */
[----:B------:R-:W-:Y:S05]  /*1300*/  WARPSYNC.ALL ;  /* 0x0000000000007948 */ /* 0x000fea0003800000 */
[----:B------:R-:W-:Y:S01]  /*1310*/  ISETP.NE.AND P0, PT, R23, 0x2, PT ;  /* 0x000000021700780c */ /* 0x000fe20003f05270 */
[----:B------:R-:W2:Y:S01]  /*1320*/  S2R R2, SR_CTAID.X ;  /* 0x0000000000027919 */ /* 0x000ea20000002500 */
[----:B------:R-:W3:Y:S01]  /*1330*/  LDCU UR6, c[0x0][0x388] ;  /* 0x00007100ff0677ac */ /* 0x000ee20008000800 */
[----:B-1----:R-:W1:Y:S01]  /*1340*/  LDC R3, c[0x0][0x384] ;  /* 0x0000e100ff037b82 */ /* 0x002e620000000800 */
[----:B------:R-:W-:Y:S01]  /*1350*/  LOP3.LUT R24, R24, 0xffff, RZ, 0xc0, !PT ;  /* 0x0000ffff18187812 */ /* 0x000fe200078ec0ff */
[----:B------:R-:W-:Y:S06]  /*1360*/  BSSY.RECONVERGENT B0, `(.L_x_43718) ;  /* 0x0000019000007945 */ /* 0x000fec0003800200 */
[----:B------:R-:W-:Y:S01]  /*1370*/  BAR.SYNC.DEFER_BLOCKING 0x0 ;  /* 0x0000000000007b1d */ /* 0x000fe20000010000 */
[----:B------:R-:W-:Y:S01]  /*1380*/  ISETP.GE.U32.AND P1, PT, R24, 0x2, PT ;  /* 0x000000021800780c */ /* 0x000fe20003f26070 */
[----:B---3--:R-:W-:-:S04]  /*1390*/  USHF.R.S32.HI UR4, URZ, 0x1f, UR6 ;  /* 0x0000001fff047899 */ /* 0x008fc80008011406 */
[----:B------:R-:W-:-:S04]  /*13a0*/  ULEA.HI UR4, UR4, UR6, URZ, 0x3 ;  /* 0x0000000604047291 */ /* 0x000fc8000f8f18ff */
[----:B------:R-:W-:Y:S01]  /*13b0*/  USHF.R.S32.HI UR4, URZ, 0x3, UR4 ;  /* 0x00000003ff047899 */ /* 0x000fe20008011404 */
[----:B--2---:R-:W-:-:S05]  /*13c0*/  SHF.L.U32 R0, R2, 0x6, RZ ;  /* 0x0000000602007819 */ /* 0x004fca00000006ff */
[----:B-1----:R-:W-:Y:S01]  /*13d0*/  IMAD R0, R3, UR7, R0 ;  /* 0x0000000703007c24 */ /* 0x002fe2000f8e0200 */
[----:B------:R-:W-:Y:S06]  /*13e0*/  @!P0 BRA `(.L_x_43719) ;  /* 0x0000000000408947 */ /* 0x000fec0003800000 */
[----:B------:R-:W1:Y:S01]  /*13f0*/  LDC.64 R2, c[0x0][0x3a0] ;  /* 0x0000e800ff027b82 */ /* 0x000e620000000a00 */
[----:B------:R-:W-:Y:S01]  /*1400*/  LOP3.LUT R7, R23, 0x2, RZ, 0x3c, !PT ;  /* 0x0000000217077812 */ /* 0x000fe200078e3cff */
[----:B------:R-:W-:-:S04]  /*1410*/  VIADD R6, R29, UR5 ;  /* 0x000000051d067c36 */ /* 0x000fc80008000000 */
[----:B------:R-:W-:-:S07]  /*1420*/  IMAD.MOV R7, RZ, RZ, -R7 ;  /* 0x000000ffff077224 */ /* 0x000fce00078e0a07 */
.L_x_43720:
        /* <DEDUP_REMOVED lines=8> */
[----:B------:R-:W-:-:S04]  /*14b0*/  IMAD R5, R4, UR4, R5 ;  /* 0x0000000404057c24 */ /* 0x000fc8000f8e0205 */
[----:B-1----:R-:W-:-:S05]  /*14c0*/  IMAD.WIDE R4, R5, 0x4, R2 ;  /* 0x0000000405047825 */ /* 0x002fca00078e0202 */
[----:B---3--:R2:W-:Y:S03]  /*14d0*/  STG.E desc[UR8][R4.64], R9 ;  /* 0x0000000904007986 */ /* 0x0085e6000c101908 */
[----:B------:R-:W-:Y:S05]  /*14e0*/  @P0 BRA `(.L_x_43720) ;  /* 0xfffffffc00d00947 */ /* 0x000fea000383ffff */
.L_x_43719:
[----:B------:R-:W-:Y:S05]  /*14f0*/  BSYNC.RECONVERGENT B0 ;  /* 0x0000000000007941 */ /* 0x000fea0003800200 */
.L_x_43718:
[----:B------:R-:W-:Y:S05]  /*1500*/  @!P1 EXIT ;  /* 0x000000000000994d */ /* 0x000fea0003800000 */
[----:B------:R-:W1:Y:S01]  /*1510*/  LDC.64 R2, c[0x0][0x3a0] ;  /* 0x0000e800ff027b82 */ /* 0x000e620000000a00 */
[C-C-:B------:R-:W-:Y:S01]  /*1520*/  IMAD R12, R25.reuse, 0x2, R26.reuse ;  /* 0x00000002190c7824 */ /* 0x140fe200078e021a */
[C---:B0-----:R-:W-:Y:S01]  /*1530*/  IADD3 R16, PT, PT, R26.reuse, R25, RZ ;  /* 0x000000191a107210 */ /* 0x041fe20007ffe0ff */
[----:B------:R-:W-:Y:S01]  /*1540*/  IMAD R14, R25, 0x3, R26 ;  /* 0x00000003190e7824 */ /* 0x000fe200078e021a */
[----:B------:R-:W-:-:S07]  /*1550*/  LEA R18, R26, UR5, 0x2 ;  /* 0x000000051a127c11 */ /* 0x000fce000f8e10ff */
.L_x_43721:
[C-C-:B0-----:R-:W-:Y:S01]  /*1560*/  IMAD R15, R25.reuse, 0x4, R18.reuse ;  /* 0x00000004190f7824 */ /* 0x141fe200078e0212 */
[----:B------:R-:W0:Y:S01]  /*1570*/  LDS R13, [R18] ;  /* 0x00000000120d7984 */ /* 0x000e220000000800 */
[C-C-:B------:R-:W-:Y:S01]  /*1580*/  IMAD R19, R25.reuse, 0x8, R18.reuse ;  /* 0x0000000819137824 */ /* 0x140fe200078e0212 */
[----:B--2---:R-:W-:Y:S01]  /*1590*/  LOP3.LUT R9, R26, 0x3f, RZ, 0xc0, !PT ;  /* 0x0000003f1a097812 */ /* 0x004fe200078ec0ff */
[C---:B------:R-:W-:Y:S01]  /*15a0*/  IMAD R17, R25.reuse, 0xc, R18 ;  /* 0x0000000c19117824 */ /* 0x040fe200078e0212 */
[----:B------:R-:W-:Y:S01]  /*15b0*/  LOP3.LUT R5, R16, 0x3f, RZ, 0xc0, !PT ;  /* 0x0000003f10057812 */ /* 0x000fe200078ec0ff */
[----:B------:R-:W2:Y:S01]  /*15c0*/  LDS R15, [R15] ;  /* 0x000000000f0f7984 */ /* 0x000ea20000000800 */
[----:B------:R-:W-:Y:S01]  /*15d0*/  LOP3.LUT R7, R12, 0x3f, RZ, 0xc0, !PT ;  /* 0x0000003f0c077812 */ /* 0x000fe200078ec0ff */
[----:B------:R-:W-:Y:S01]  /*15e0*/  IMAD.IADD R21, R0, 0x1, R9 ;  /* 0x0000000100157824 */ /* 0x000fe200078e0209 */
[----:B------:R-:W-:Y:S01]  /*15f0*/  LOP3.LUT R11, R14, 0x3f, RZ, 0xc0, !PT ;  /* 0x0000003f0e0b7812 */ /* 0x000fe200078ec0ff */
[----:B------:R-:W3:Y:S01]  /*1600*/  LDS R19, [R19] ;  /* 0x0000000013137984 */ /* 0x000ee20000000800 */
[----:B------:R-:W-:Y:S01]  /*1610*/  SHF.R.U32.HI R10, RZ, 0x6, R26 ;  /* 0x00000006ff0a7819 */ /* 0x000fe2000001161a */
[C---:B------:R-:W-:Y:S01]  /*1620*/  IMAD.IADD R9, R0.reuse, 0x1, R7 ;  /* 0x0000000100097824 */ /* 0x040fe200078e0207 */
[----:B------:R-:W-:Y:S01]  /*1630*/  SHF.R.U32.HI R4, RZ, 0x6, R16 ;  /* 0x00000006ff047819 */ /* 0x000fe20000011610 */
[----:B------:R-:W4:Y:S01]  /*1640*/  LDS R17, [R17] ;  /* 0x0000000011117984 */ /* 0x000f220000000800 */
[C---:B------:R-:W-:Y:S01]  /*1650*/  IADD3 R5, PT, PT, R0.reuse, R5, RZ ;  /* 0x0000000500057210 */ /* 0x040fe20007ffe0ff */
[----:B------:R-:W-:Y:S01]  /*1660*/  IMAD.IADD R11, R0, 0x1, R11 ;  /* 0x00000001000b7824 */ /* 0x000fe200078e020b */
[----:B------:R-:W-:Y:S01]  /*1670*/  SHF.R.U32.HI R6, RZ, 0x6, R12 ;  /* 0x00000006ff067819 */ /* 0x000fe2000001160c */
[----:B------:R-:W-:Y:S01]  /*1680*/  IMAD R21, R10, UR4, R21 ;  /* 0x000000040a157c24 */ /* 0x000fe2000f8e0215 */
[----:B------:R-:W-:Y:S01]  /*1690*/  SHF.R.U32.HI R8, RZ, 0x6, R14 ;  /* 0x00000006ff087819 */ /* 0x000fe2000001160e */
        /* <DEDUP_REMOVED lines=20> */
.L_x_43716:
[----:B------:R-:W-:Y:S01]  /*17e0*/  HFMA2 R2, -RZ, RZ, 0, 0.0020122528076171875 ;  /* 0x0000181fff027431 */ /* 0x000fe200000001ff */
[----:B------:R-:W-:Y:S01]  /*17f0*/  BSSY B0, `(.L_x_43722) ;  /* 0x0000006000007945 */ /* 0x000fe20003800000 */
[----:B------:R-:W-:Y:S02]  /*1800*/  IMAD.MOV.U32 R3, RZ, RZ, R22 ;  /* 0x000000ffff037224 */ /* 0x000fe400078e0016 */
[----:B------:R-:W-:-:S07]  /*1810*/  IMAD.MOV.U32 R0, RZ, RZ, -0x1 ;  /* 0xffffffffff007424 */ /* 0x000fce00078e00ff */
[----:B01234-:R-:W-:Y:S05]  /*1820*/  WARPSYNC.COLLECTIVE R0, `(.L_x_43723) ;  /* 0x0000000000087348 */ /* 0x01ffea0003c00000 */
[----:B0-----:R0:W0:Y:S02]  /*1830*/  SHFL.IDX P0, R0, R27, R3, R2 ;  /* 0x000000031b007389 */ /* 0x0010240000000002 */
[----:B01234-:R-:W-:Y:S05]  /*1840*/  ENDCOLLECTIVE ;  /* 0x000000000000791b */ /* 0x01ffea0003800000 */
.L_x_43723:
[----:B------:R-:W-:Y:S05]  /*1850*/  BSYNC B0 ;  /* 0x0000000000007941 */ /* 0x000fea0003800000 */
.L_x_43722:
[----:B------:R-:W-:Y:S01]  /*1860*/  IMAD.MOV.U32 R28, RZ, RZ, R0 ;  /* 0x000000ffff1c7224 */ /* 0x000fe200078e0000 */
[----:B------:R-:W-:Y:S01]  /*1870*/  MOV R2, 0x181f ;  /* 0x0000181f00027802 */ /* 0x000fe20000000f00 */
[----:B------:R-:W-:Y:S02]  /*1880*/  IMAD.MOV.U32 R0, RZ, RZ, -0x1 ;  /* 0xffffffffff007424 */ /* 0x000fe400078e00ff */
[----:B------:R-:W-:Y:S02]  /*1890*/  IMAD.MOV.U32 R3, RZ, RZ, R21 ;  /* 0x000000ffff037224 */ /* 0x000fe400078e0015 */
[----:B------:R-:W-:-:S07]  /*18a0*/  IMAD R28, R15, R28, RZ ;  /* 0x0000001c0f1c7224 */ /* 0x000fce00078e02ff */
[----:B------:R-:W-:Y:S05]  /*18b0*/  WARPSYNC.COLLECTIVE R0, `(.L_x_43724) ;  /* 0x0000000000087348 */ /* 0x000fea0003c00000 */
[----:B------:R0:W1:Y:S02]  /*18c0*/  SHFL.IDX P0, R0, R27, R3, R2 ;  /* 0x000000031b007389 */ /* 0x0000640000000002 */
[----:B01----:R-:W-:Y:S05]  /*18d0*/  ENDCOLLECTIVE ;  /* 0x000000000000791b */ /* 0x003fea0003800000 */
.L_x_43724:
[----:B------:R-:W-:Y:S02]  /*18e0*/  IMAD.MOV.U32 R3, RZ, RZ, R20 ;  /* 0x000000ffff037224 */ /* 0x000fe400078e0014 */
[----:B------:R-:W-:Y:S01]  /*18f0*/  IMAD R28, R14, R0, R28 ;  /* 0x000000000e1c7224 */ /* 0x000fe200078e021c */
[----:B------:R-:W-:-:S07]  /*1900*/  MOV R0, 0xffffffff ;  /* 0xffffffff00007802 */ /* 0x000fce0000000f00 */
[----:B------:R-:W-:Y:S05]  /*1910*/  WARPSYNC.COLLECTIVE R0, `(.L_x_43725) ;  /* 0x0000000000087348 */ /* 0x000fea0003c00000 */
[----:B------:R0:W1:Y:S02]  /*1920*/  SHFL.IDX P0, R0, R27, R3, R2 ;  /* 0x000000031b007389 */ /* 0x0000640000000002 */
[----:B01----:R-:W-:Y:S05]  /*1930*/  ENDCOLLECTIVE ;  /* 0x000000000000791b */ /* 0x003fea0003800000 */
.L_x_43725:
[----:B------:R-:W-:Y:S02]  /*1940*/  IMAD.MOV.U32 R3, RZ, RZ, R19 ;  /* 0x000000ffff037224 */ /* 0x000fe400078e0013 */
[----:B------:R-:W-:Y:S02]  /*1950*/  IMAD R28, R13, R0, R28 ;  /* 0x000000000d1c7224 */ /* 0x000fe400078e021c */
[----:B------:R-:W-:-:S07]  /*1960*/  IMAD.MOV.U32 R0, RZ, RZ, -0x1 ;  /* 0xffffffffff007424 */ /* 0x000fce00078e00ff */
[----:B------:R-:W-:Y:S05]  /*1970*/  WARPSYNC.COLLECTIVE R0, `(.L_x_43726) ;  /* 0x0000000000087348 */ /* 0x000fea0003c00000 */
[----:B------:R0:W1:Y:S02]  /*1980*/  SHFL.IDX P0, R0, R27, R3, R2 ;  /* 0x000000031b007389 */ /* 0x0000640000000002 */
[----:B01----:R-:W-:Y:S05]  /*1990*/  ENDCOLLECTIVE ;  /* 0x000000000000791b */ /* 0x003fea0003800000 */
.L_x_43726:
[----:B------:R-:W-:Y:S01]  /*19a0*/  MOV R3, R4 ;  /* 0x0000000400037202 */ /* 0x000fe20000000f00 */
[----:B------:R-:W-:Y:S02]  /*19b0*/  IMAD R28, R12, R0, R28 ;  /* 0x000000000c1c7224 */ /* 0x000fe400078e021c */
[----:B------:R-:W-:-:S07]  /*19c0*/  IMAD.MOV.U32 R0, RZ, RZ, -0x1 ;  /* 0xffffffffff007424 */ /* 0x000fce00078e00ff */
[----:B------:R-:W-:Y:S05]  /*19d0*/  WARPSYNC.COLLECTIVE R0, `(.L_x_43727) ;  /* 0x0000000000087348 */ /* 0x000fea0003c00000 */
[----:B------:R0:W1:Y:S02]  /*19e0*/  SHFL.IDX P0, R0, R27, R3, R2 ;  /* 0x000000031b007389 */ /* 0x0000640000000002 */
[----:B01----:R-:W-:Y:S05]  /*19f0*/  ENDCOLLECTIVE ;  /* 0x000000000000791b */ /* 0x003fea0003800000 */
.L_x_43727:
[----:B------:R-:W-:Y:S01]  /*1a00*/  MOV R3, R18 ;  /* 0x0000001200037202 */ /* 0x000fe20000000f00 */
[----:B------:R-:W-:Y:S02]  /*1a10*/  IMAD.MOV.U32 R4, RZ, RZ, R0 ;  /* 0x000000ffff047224 */ /* 0x000fe400078e0000 */
[----:B------:R-:W-:Y:S02]  /*1a20*/  IMAD.MOV.U32 R0, RZ, RZ, -0x1 ;  /* 0xffffffffff007424 */ /* 0x000fe400078e00ff */
[----:B------:R-:W-:-:S07]  /*1a30*/  IMAD R28, R11, R4, R28 ;  /* 0x000000040b1c7224 */ /* 0x000fce00078e021c */
[----:B------:R-:W-:Y:S05]  /*1a40*/  WARPSYNC.COLLECTIVE R0, `(.L_x_43728) ;  /* 0x0000000000087348 */ /* 0x000fea0003c00000 */
[----:B------:R0:W1:Y:S02]  /*1a50*/  SHFL.IDX P0, R0, R27, R3, R2 ;  /* 0x000000031b007389 */ /* 0x0000640000000002 */
[----:B01----:R-:W-:Y:S05]  /*1a60*/  ENDCOLLECTIVE ;  /* 0x000000000000791b */ /* 0x003fea0003800000 */
.L_x_43728:
[----:B------:R-:W-:Y:S01]  /*1a70*/  MOV R3, R17 ;  /* 0x0000001100037202 */ /* 0x000fe20000000f00 */
[----:B------:R-:W-:Y:S02]  /*1a80*/  IMAD.MOV.U32 R4, RZ, RZ, R0 ;  /* 0x000000ffff047224 */ /* 0x000fe400078e0000 */
[----:B------:R-:W-:Y:S02]  /*1a90*/  IMAD.MOV.U32 R0, RZ, RZ, -0x1 ;  /* 0xffffffffff007424 */ /* 0x000fe400078e00ff */
[----:B------:R-:W-:-:S07]  /*1aa0*/  IMAD R28, R10, R4, R28 ;  /* 0x000000040a1c7224 */ /* 0x000fce00078e021c */
[----:B------:R-:W-:Y:S05]  /*1ab0*/  WARPSYNC.COLLECTIVE R0, `(.L_x_43729) ;  /* 0x0000000000087348 */ /* 0x000fea0003c00000 */
[----:B------:R0:W1:Y:S02]  /*1ac0*/  SHFL.IDX P0, R0, R27, R3, R2 ;  /* 0x000000031b007389 */ /* 0x0000640000000002 */
[----:B01----:R-:W-:Y:S05]  /*1ad0*/  ENDCOLLECTIVE ;  /* 0x000000000000791b */ /* 0x003fea0003800000 */
.L_x_43729:
[----:B------:R-:W-:Y:S01]  /*1ae0*/  MOV R3, R16 ;  /* 0x0000001000037202 */ /* 0x000fe20000000f00 */
[----:B------:R-:W-:Y:S02]  /*1af0*/  IMAD.MOV.U32 R4, RZ, RZ, R0 ;  /* 0x000000ffff047224 */ /* 0x000fe400078e0000 */
[----:B------:R-:W-:Y:S02]  /*1b00*/  IMAD.MOV.U32 R0, RZ, RZ, -0x1 ;  /* 0xffffffffff007424 */ /* 0x000fe400078e00ff */
[----:B------:R-:W-:-:S07]  /*1b10*/  IMAD R28, R9, R4, R28 ;  /* 0x00000004091c7224 */ /* 0x000fce00078e021c */
[----:B------:R-:W-:Y:S05]  /*1b20*/  WARPSYNC.COLLECTIVE R0, `(.L_x_43730) ;  /* 0x0000000000087348 */ /* 0x000fea0003c00000 */
[----:B------:R0:W1:Y:S02]  /*1b30*/  SHFL.IDX P0, R0, R27, R3, R2 ;  /* 0x000000031b007389 */ /* 0x0000640000000002 */
[----:B01----:R-:W-:Y:S05]  /*1b40*/  ENDCOLLECTIVE ;  /* 0x000000000000791b */ /* 0x003fea0003800000 */
.L_x_43730:
[----:B------:R-:W-:Y:S01]  /*1b50*/  IMAD.MOV.U32 R4, RZ, RZ, R0 ;  /* 0x000000ffff047224 */ /* 0x000fe200078e0000 */
[----:B------:R-:W-:Y:S06]  /*1b60*/  BRA `(.L_x_43731) ;  /* 0xfffffff400c47947 */ /* 0x000fec000383ffff */
        .weak           $__internal_218_$__cuda_sm20_div_u16
        .type           $__internal_218_$__cuda_sm20_div_u16,@function
        .size           $__internal_218_$__cuda_sm20_div_u16,(.L_x_58169 - $__internal_218_$__cuda_sm20_div_u16)
$__internal_218_$__cuda_sm20_div_u16:
        /* <DEDUP_REMOVED lines=19> */
[----:B------:R-:W-:Y:S06]  /*1ca0*/  RET.REL.NODEC R2 `(_Z9cuda_gemmIiLi256ELi1ELi1ELi512ELi8ELi8ELi32ELi0ELi1EEviiiPT_S1_S1_ii) ;  /* 0xffffffe002d47950 */ /* 0x000fec0003c3ffff */
.L_x_43732:
        /* <DEDUP_REMOVED lines=13> */
.L_x_58169:


//--------------------- .text._Z9cuda_gemmIiLi256ELi1ELi1ELi512ELi8ELi8ELi32ELi0ELi0EEviiiPT_S1_S1_ii --------------------------
	.section	.text._Z9cuda_gemmIiLi256ELi1ELi1ELi512ELi8ELi8ELi32ELi0ELi0EEviiiPT_S1_S1_ii,"ax",@progbits
	.align	128
        .global         _Z9cuda_gemmIiLi256ELi1ELi1ELi512ELi8ELi8ELi32ELi0ELi0EEviiiPT_S1_S1_ii
        .type           _Z9cuda_gemmIiLi256ELi1ELi1ELi512ELi8ELi8ELi32ELi0ELi0EEviiiPT_S1_S1_ii,@function
        .size           _Z9cuda_gemmIiLi256ELi1ELi1ELi512ELi8ELi8ELi32ELi0ELi0EEviiiPT_S1_S1_ii,(.L_x_58170 - _Z9cuda_gemmIiLi256ELi1ELi1ELi512ELi8ELi8ELi32ELi0ELi0EEviiiPT_S1_S1_ii)
        .other          _Z9cuda_gemmIiLi256ELi1ELi1ELi512ELi8ELi8ELi32ELi0ELi0EEviiiPT_S1_S1_ii,@"STO_CUDA_ENTRY STV_DEFAULT"
_Z9cuda_gemmIiLi256ELi1ELi1ELi512ELi8ELi8ELi32ELi0ELi0EEviiiPT_S1_S1_ii:
.text._Z9cuda_gemmIiLi256ELi1ELi1ELi512ELi8ELi8ELi32ELi0ELi0EEviiiPT_S1_S1_ii:
        /* <DEDUP_REMOVED lines=18> */
[----:B------:R-:W-:-:S04]  /*0120*/  IMAD.HI.U32 R0, R5, 0x200, RZ ;  /* 0x0000020005007827 */ /* 0x000fc800078e00ff */
[----:B------:R-:W-:-:S04]  /*0130*/  IMAD.MOV R5, RZ, RZ, -R0 ;  /* 0x000000ffff057224 */ /* 0x000fc800078e0a00 */
[----:B------:R-:W-:-:S05]  /*0140*/  IMAD R5, R6, R5, 0x200 ;  /* 0x0000020006057424 */ /* 0x000fca00078e0205 */
[----:B------:R-:W-:-:S13]  /*0150*/  ISETP.GT.U32.AND P1, PT, R6, R5, PT ;  /* 0x000000050600720c */ /* 0x000fda0003f24070 */
[----:B------:R-:W-:Y:S01]  /*0160*/  @!P1 IMAD.IADD R5, R5, 0x1, -R6 ;  /* 0x0000000105059824 */ /* 0x000fe200078e0a06 */
[----:B------:R-:W-:Y:S02]  /*0170*/  @!P1 IADD3 R0, PT, PT, R0, 0x1, RZ ;  /* 0x0000000100009810 */ /* 0x000fe40007ffe0ff */
        /* <DEDUP_REMOVED lines=14> */
[----:B--2---:R-:W-:Y:S08]  /*0260*/  MUFU.RCP R12, R12 ;  /* 0x0000000c000c7308 */ /* 0x004ff00000001000 */
[----:B---3--:R-:W0:Y:S02]  /*0270*/  MUFU.RCP R6, R6 ;  /* 0x0000000600067308 */ /* 0x008e240000001000 */
[----:B0-----:R-:W-:-:S06]  /*0280*/  VIADD R7, R6, 0xffffffe ;  /* 0x0ffffffe06077836 */ /* 0x001fcc0000000000 */
[----:B------:R-:W0:Y:S02]  /*0290*/  F2I.FTZ.U32.TRUNC.NTZ R9, R7 ;  /* 0x0000000700097305 */ /* 0x000e24000021f000 */
[----:B0-----:R-:W-:-:S04]  /*02a0*/  IMAD R11, R11, R9, RZ ;  /* 0x000000090b0b7224 */ /* 0x001fc800078e02ff */
        /* <DEDUP_REMOVED lines=25> */
[----:B------:R-:W-:Y:S02]  /*0440*/  IMAD R21, R18, R3, RZ ;  /* 0x0000000312157224 */ /* 0x000fe400078e02ff */
[----:B---3--:R-:W-:Y:S02]  /*0450*/  IMAD.MOV R19, RZ, RZ, -R15 ;  /* 0x000000ffff137224 */ /* 0x008fe400078e0a0f */
[----:B------:R-:W-:Y:S01]  /*0460*/  IMAD.HI.U32 R24, R17, R21, R16 ;  /* 0x0000001511187227 */ /* 0x000fe200078e0010 */
[----:B------:R-:W-:-:S03]  /*0470*/  LOP3.LUT R21, RZ, R3, RZ, 0x33, !PT ;  /* 0x00000003ff157212 */ /* 0x000fc600078e33ff */
[----:B------:R-:W-:Y:S02]  /*0480*/  IMAD R19, R19, R2, RZ ;  /* 0x0000000213137224 */ /* 0x000fe400078e02ff */
[----:B------:R-:W-:Y:S02]  /*0490*/  IMAD.MOV.U32 R17, RZ, RZ, R5 ;  /* 0x000000ffff117224 */ /* 0x000fe400078e0005 */
[----:B--2-4-:R-:W-:-:S07]  /*04a0*/  IMAD.HI.U32 R18, R15, R19, R14 ;  /* 0x000000130f127227 */ /* 0x014fce00078e000e */
.L_x_43735:
[----:B0-----:R-:W-:-:S06]  /*04b0*/  IMAD.WIDE.U32 R14, R17, 0x4, R6 ;  /* 0x00000004110e7825 */ /* 0x001fcc00078e0006 */
[----:B------:R-:W2:Y:S01]  /*04c0*/  LDG.E R14, desc[UR8][R14.64] ;  /* 0x000000080e0e7981 */ /* 0x000ea2000c1e1900 */
[----:B------:R-:W-:-:S04]  /*04d0*/  IMAD.HI.U32 R16, R18, R17, RZ ;  /* 0x0000001112107227 */ /* 0x000fc800078e00ff */
[----:B------:R-:W-:Y:S02]  /*04e0*/  IMAD.MOV R19, RZ, RZ, -R16 ;  /* 0x000000ffff137224 */ /* 0x000fe400078e0a10 */
[----:B------:R-:W-:-:S04]  /*04f0*/  IMAD.HI.U32 R16, R24, R17, RZ ;  /* 0x0000001118107227 */ /* 0x000fc800078e00ff */
[----:B------:R-:W-:Y:S02]  /*0500*/  IMAD.MOV R26, RZ, RZ, -R16 ;  /* 0x000000ffff1a7224 */ /* 0x000fe400078e0a10 */
[--C-:B------:R-:W-:Y:S02]  /*0510*/  IMAD R19, R2, R19, R17.reuse ;  /* 0x0000001302137224 */ /* 0x100fe400078e0211 */
[--C-:B------:R-:W-:Y:S02]  /*0520*/  IMAD R26, R3, R26, R17.reuse ;  /* 0x0000001a031a7224 */ /* 0x100fe400078e0211 */
[----:B------:R-:W-:Y:S01]  /*0530*/  IMAD.IADD R17, R13, 0x1, R17 ;  /* 0x000000010d117824 */ /* 0x000fe200078e0211 */
        /* <DEDUP_REMOVED lines=16> */
.L_x_43734:
[----:B------:R-:W-:Y:S05]  /*0640*/  BSYNC.RECONVERGENT B0 ;  /* 0x0000000000007941 */ /* 0x000fea0003800200 */
.L_x_43733:
[----:B------:R-:W1:Y:S01]  /*0650*/  LDC R6, c[0x0][0x360] ;  /* 0x0000d800ff067b82 */ /* 0x000e620000000800 */
[----:B------:R-:W-:Y:S01]  /*0660*/  @P0 IADD3 R11, PT, PT, -R4, R11, RZ ;  /* 0x0000000b040b0210 */ /* 0x000fe20007ffe1ff */
[----:B------:R-:W-:Y:S01]  /*0670*/  VIADD R12, R12, 0xffffffe ;  /* 0x0ffffffe0c0c7836 */ /* 0x000fe20000000000 */
[----:B------:R-:W-:Y:S01]  /*0680*/  ISETP.NE.U32.AND P1, PT, R4, RZ, PT ;  /* 0x000000ff0400720c */ /* 0x000fe20003f25070 */
[----:B------:R-:W-:Y:S01]  /*0690*/  @P0 VIADD R9, R9, 0x1 ;  /* 0x0000000109090836 */ /* 0x000fe20000000000 */
[-C--:B------:R-:W-:Y:S01]  /*06a0*/  ISETP.GE.U32.AND P2, PT, R11, R4.reuse, PT ;  /* 0x000000040b00720c */ /* 0x080fe20003f46070 */
[----:B------:R-:W2:Y:S01]  /*06b0*/  F2I.FTZ.U32.TRUNC.NTZ R3, R12 ;  /* 0x0000000c00037305 */ /* 0x000ea2000021f000 */
[----:B------:R-:W-:Y:S01]  /*06c0*/  LOP3.LUT R10, RZ, R4, RZ, 0x33, !PT ;  /* 0x00000004ff0a7212 */ /* 0x000fe200078e33ff */
[----:B------:R-:W3:Y:S08]  /*06d0*/  S2UR UR7, SR_CTAID.Y ;  /* 0x00000000000779c3 */ /* 0x000ef00000002600 */
[----:B------:R-:W3:Y:S02]  /*06e0*/  LDC R13, c[0x0][0x374] ;  /* 0x0000dd00ff0d7b82 */ /* 0x000ee40000000800 */
[----:B------:R-:W-:-:S02]  /*06f0*/  @P2 VIADD R9, R9, 0x1 ;  /* 0x0000000109092836 */ /* 0x000fc40000000000 */
[----:B--2---:R-:W-:-:S03]  /*0700*/  IMAD.MOV R2, RZ, RZ, -R3 ;  /* 0x000000ffff027224 */ /* 0x004fc600078e0a03 */
[----:B------:R-:W-:Y:S01]  /*0710*/  SEL R7, R10, R9, !P1 ;  /* 0x000000090a077207 */ /* 0x000fe20004800000 */
[----:B-1----:R-:W-:-:S04]  /*0720*/  IMAD.HI.U32 R9, R8, R6, RZ ;  /* 0x0000000608097227 */ /* 0x002fc800078e00ff */
[----:B------:R-:W-:Y:S02]  /*0730*/  IMAD R11, R2, R29, RZ ;  /* 0x0000001d020b7224 */ /* 0x000fe400078e02ff */
[----:B------:R-:W-:Y:S02]  /*0740*/  IMAD.MOV.U32 R2, RZ, RZ, RZ ;  /* 0x000000ffff027224 */ /* 0x000fe400078e00ff */
[----:B------:R-:W-:Y:S02]  /*0750*/  IMAD.MOV R8, RZ, RZ, -R7 ;  /* 0x000000ffff087224 */ /* 0x000fe400078e0a07 */
[----:B------:R-:W-:Y:S01]  /*0760*/  IMAD.HI.U32 R3, R3, R11, R2 ;  /* 0x0000000b03037227 */ /* 0x000fe200078e0002 */
[----:B------:R-:W-:-:S03]  /*0770*/  IADD3 R11, PT, PT, -R9, RZ, RZ ;  /* 0x000000ff090b7210 */ /* 0x000fc60007ffe1ff */
[----:B------:R-:W-:Y:S01]  /*0780*/  IMAD R2, R4, R8, R5 ;  /* 0x0000000804027224 */ /* 0x000fe200078e0205 */
[----:B---3--:R-:W-:-:S13]  /*0790*/  ISETP.LE.U32.AND P0, PT, R13, UR7, PT ;  /* 0x000000070d007c0c */ /* 0x008fda000bf03070 */
[----:B------:R-:W-:Y:S05]  /*07a0*/  @P0 EXIT ;  /* 0x000000000000094d */ /* 0x000fea0003800000 */
[----:B------:R-:W-:Y:S01]  /*07b0*/  IMAD R11, R4, R11, R6 ;  /* 0x0000000b040b7224 */ /* 0x000fe200078e0206 */
[----:B------:R-:W1:Y:S01]  /*07c0*/  S2UR UR10, SR_CTAID.X ;  /* 0x00000000000a79c3 */ /* 0x000e620000002500 */
[C---:B------:R-:W-:Y:S01]  /*07d0*/  IMAD.HI.U32 R8, R3.reuse, R5, RZ ;  /* 0x0000000503087227 */ /* 0x040fe200078e00ff */
[----:B------:R-:W2:Y:S01]  /*07e0*/  LDCU UR5, c[0x0][0x388] ;  /* 0x00007100ff0577ac */ /* 0x000ea20008000800 */
[----:B------:R-:W-:Y:S02]  /*07f0*/  MOV R16, 0xa40 ;  /* 0x00000a4000107802 */ /* 0x000fe40000000f00 */
[----:B------:R-:W-:Y:S01]  /*0800*/  IMAD.HI.U32 R3, R3, R2, RZ ;  /* 0x0000000203037227 */ /* 0x000fe200078e00ff */
[----:B------:R-:W-:-:S03]  /*0810*/  ISETP.GE.U32.AND P2, PT, R11, R4, PT ;  /* 0x000000040b00720c */ /* 0x000fc60003f46070 */
[----:B------:R-:W-:Y:S02]  /*0820*/  IMAD.MOV R12, RZ, RZ, -R8 ;  /* 0x000000ffff0c7224 */ /* 0x000fe400078e0a08 */
[----:B------:R-:W-:Y:S02]  /*0830*/  IMAD.MOV R8, RZ, RZ, -R3 ;  /* 0x000000ffff087224 */ /* 0x000fe400078e0a03 */
[C---:B------:R-:W-:Y:S02]  /*0840*/  IMAD R12, R29.reuse, R12, R5 ;  /* 0x0000000c1d0c7224 */ /* 0x040fe400078e0205 */
[----:B------:R-:W-:-:S03]  /*0850*/  IMAD R2, R29, R8, R2 ;  /* 0x000000081d027224 */ /* 0x000fc600078e0202 */
[-C--:B------:R-:W-:Y:S01]  /*0860*/  ISETP.GE.U32.AND P4, PT, R12, R29.reuse, PT ;  /* 0x0000001d0c00720c */ /* 0x080fe20003f86070 */
[----:B------:R-:W-:Y:S01]  /*0870*/  @P2 IMAD.IADD R11, R11, 0x1, -R4 ;  /* 0x000000010b0b2824 */ /* 0x000fe200078e0a04 */
[----:B------:R-:W-:Y:S02]  /*0880*/  ISETP.GE.U32.AND P0, PT, R2, R29, PT ;  /* 0x0000001d0200720c */ /* 0x000fe40003f06070 */
[----:B------:R-:W-:Y:S02]  /*0890*/  @P2 IADD3 R9, PT, PT, R9, 0x1, RZ ;  /* 0x0000000109092810 */ /* 0x000fe40007ffe0ff */
[----:B------:R-:W-:Y:S01]  /*08a0*/  ISETP.GE.U32.AND P3, PT, R11, R4, PT ;  /* 0x000000040b00720c */ /* 0x000fe20003f66070 */
[----:B-1----:R-:W-:-:S04]  /*08b0*/  USHF.L.U32 UR4, UR10, 0x9, URZ ;  /* 0x000000090a047899 */ /* 0x002fc800080006ff */
[----:B--2---:R-:W-:Y:S02]  /*08c0*/  UIMAD UR4, UR7, UR5, UR4 ;  /* 0x00000005070472a4 */ /* 0x004fe4000f8e0204 */
[--C-:B------:R-:W-:Y:S02]  /*08d0*/  @P4 IMAD.IADD R12, R12, 0x1, -R29.reuse ;  /* 0x000000010c0c4824 */ /* 0x100fe400078e0a1d */
[----:B------:R-:W-:Y:S02]  /*08e0*/  @P0 IMAD.IADD R2, R2, 0x1, -R29 ;  /* 0x0000000102020824 */ /* 0x000fe400078e0a1d */
[----:B------:R-:W-:Y:S01]  /*08f0*/  @P0 VIADD R3, R3, 0x1 ;  /* 0x0000000103030836 */ /* 0x000fe20000000000 */
[-C--:B------:R-:W-:Y:S01]  /*0900*/  ISETP.GE.U32.AND P4, PT, R12, R29.reuse, PT ;  /* 0x0000001d0c00720c */ /* 0x080fe20003f86070 */
[----:B------:R-:W-:Y:S01]  /*0910*/  @P3 VIADD R9, R9, 0x1 ;  /* 0x0000000109093836 */ /* 0x000fe20000000000 */
[----:B------:R-:W-:Y:S01]  /*0920*/  ISETP.GE.U32.AND P2, PT, R2, R29, PT ;  /* 0x0000001d0200720c */ /* 0x000fe20003f46070 */
[----:B------:R-:W-:-:S03]  /*0930*/  IMAD.IADD R2, R5, 0x1, R6 ;  /* 0x0000000105027824 */ /* 0x000fc600078e0206 */
[----:B------:R-:W-:Y:S01]  /*0940*/  SEL R8, R10, R9, !P1 ;  /* 0x000000090a087207 */ /* 0x000fe20004800000 */
[----:B------:R-:W-:Y:S01]  /*0950*/  IMAD.MOV R10, RZ, RZ, -R2 ;  /* 0x000000ffff0a7224 */ /* 0x000fe200078e0a02 */
[----:B------:R-:W-:Y:S02]  /*0960*/  ISETP.NE.U32.AND P1, PT, R29, RZ, PT ;  /* 0x000000ff1d00720c */ /* 0x000fe40003f25070 */
[----:B------:R-:W-:Y:S02]  /*0970*/  LOP3.LUT R2, RZ, R29, RZ, 0x33, !PT ;  /* 0x0000001dff027212 */ /* 0x000fe400078e33ff */
[----:B------:R-:W-:Y:S01]  /*0980*/  PRMT R10, R10, 0x7710, RZ ;  /* 0x000077100a0a7816 */ /* 0x000fe200000000ff */
[----:B------:R-:W-:Y:S02]  /*0990*/  @P4 IMAD.IADD R12, R12, 0x1, -R29 ;  /* 0x000000010c0c4824 */ /* 0x000fe400078e0a1d */
[----:B------:R-:W-:-:S03]  /*09a0*/  @P2 IADD3 R3, PT, PT, R3, 0x1, RZ ;  /* 0x0000000103032810 */ /* 0x000fc60007ffe0ff */
[C---:B------:R-:W-:Y:S02]  /*09b0*/  SEL R11, R2.reuse, R12, !P1 ;  /* 0x0000000c020b7207 */ /* 0x040fe40004800000 */
[----:B------:R-:W-:Y:S01]  /*09c0*/  SEL R9, R2, R3, !P1 ;  /* 0x0000000302097207 */ /* 0x000fe20004800000 */
[----:B------:R-:W-:Y:S01]  /*09d0*/  VIADD R2, R10, 0x1ff ;  /* 0x000001ff0a027836 */ /* 0x000fe20000000000 */
[----:B------:R-:W-:Y:S01]  /*09e0*/  LOP3.LUT R10, R5, 0x1f, RZ, 0xc0, !PT ;  /* 0x0000001f050a7812 */ /* 0x000fe200078ec0ff */
[----:B------:R-:W-:Y:S01]  /*09f0*/  IMAD.SHL.U32 R11, R11, 0x8, RZ ;  /* 0x000000080b0b7824 */ /* 0x000fe200078e00ff */
[----:B------:R-:W-:Y:S02]  /*0a00*/  LOP3.LUT R3, R6, 0xffff, RZ, 0xc0, !PT ;  /* 0x0000ffff06037812 */ /* 0x000fe400078ec0ff */
[----:B------:R-:W-:Y:S02]  /*0a10*/  LOP3.LUT R15, R2, 0xffff, RZ, 0xc0, !PT ;  /* 0x0000ffff020f7812 */ /* 0x000fe400078ec0ff */
[----:B------:R-:W-:-:S07]  /*0a20*/  LOP3.LUT R12, R9, 0x7, RZ, 0xc0, !PT ;  /* 0x00000007090c7812 */ /* 0x000fce00078ec0ff */
[----:B0-----:R-:W-:Y:S05]  /*0a30*/  CALL.REL.NOINC `($__internal_219_$__cuda_sm20_div_u16) ;  /* 0x0000004800b87944 */ /* 0x001fea0003c00000 */
        /* <DEDUP_REMOVED lines=14> */
[----:B------:R-:W-:-:S04]  /*0b20*/  IMAD.MOV.U32 R19, RZ, RZ, RZ ;  /* 0x000000ffff137224 */ /* 0x000fc800078e00ff */
[----:B------:R-:W-:-:S05]  /*0b30*/  VIADD R15, R15, 0x180 ;  /* 0x000001800f0f7836 */ /* 0x000fca0000000000 */
[----:B0-----:R-:W-:Y:S02]  /*0b40*/  LEA R18, R18, R15, 0x18 ;  /* 0x0000000f12127211 */ /* 0x001fe400078ec0ff */
[----:B------:R-:W-:-:S07]  /*0b50*/  MOV R15, R5 ;  /* 0x00000005000f7202 */ /* 0x000fce0000000f00 */
.L_x_43738:
[----:B------:R-:W-:-:S04]  /*0b60*/  VIADD R17, R15, UR4 ;  /* 0x000000040f117c36 */ /* 0x000fc80008000000 */
[----:B01----:R-:W-:-:S06]  /*0b70*/  IMAD.WIDE R16, R17, 0x4, R2 ;  /* 0x0000000411107825 */ /* 0x003fcc00078e0202 */
[----:B------:R-:W2:Y:S01]  /*0b80*/  LDG.E R16, desc[UR8][R16.64] ;  /* 0x0000000810107981 */ /* 0x000ea2000c1e1900 */
[----:B------:R-:W-:Y:S02]  /*0b90*/  IMAD R21, R15, 0x4, R18 ;  /* 0x000000040f157824 */ /* 0x000fe400078e0212 */
[----:B------:R-:W-:Y:S02]  /*0ba0*/  VIADD R19, R19, 0x1 ;  /* 0x0000000113137836 */ /* 0x000fe40000000000 */
[----:B------:R-:W-:-:S03]  /*0bb0*/  IMAD.IADD R15, R6, 0x1, R15 ;  /* 0x00000001060f7824 */ /* 0x000fc600078e020f */
[----:B------:R-:W-:Y:S01]  /*0bc0*/  ISETP.NE.AND P2, PT, R19, R14, PT ;  /* 0x0000000e1300720c */ /* 0x000fe20003f45270 */
[----:B--2---:R0:W-:-:S12]  /*0bd0*/  STS [R21], R16 ;  /* 0x0000001015007388 */ /* 0x0041d80000000800 */
[----:B------:R-:W-:Y:S05]  /*0be0*/  @P2 BRA `(.L_x_43738) ;  /* 0xfffffffc00dc2947 */ /* 0x000fea000383ffff */
.L_x_43737:
[----:B------:R-:W-:Y:S05]  /*0bf0*/  BSYNC.RECONVERGENT B0 ;  /* 0x0000000000007941 */ /* 0x000fea0003800200 */
.L_x_43736:
[----:B------:R-:W-:Y:S04]  /*0c00*/  BSSY.RECONVERGENT B0, `(.L_x_43739) ;  /* 0x000001f000007945 */ /* 0x000fe80003800200 */
[----:B------:R-:W-:Y:S05]  /*0c10*/  @!P3 BRA `(.L_x_43740) ;  /* 0x000000000074b947 */ /* 0x000fea0003800000 */
[----:B------:R-:W1:Y:S01]  /*0c20*/  S2R R3, SR_CgaCtaId ;  /* 0x0000000000037919 */ /* 0x000e620000008800 */
[----:B------:R-:W-:Y:S02]  /*0c30*/  MOV R2, 0x400 ;  /* 0x0000040000027802 */ /* 0x000fe40000000f00 */
[----:B------:R-:W-:-:S03]  /*0c40*/  SHF.L.U32 R23, R6, 0x2, RZ ;  /* 0x0000000206177819 */ /* 0x000fc600000006ff */
[----:B------:R-:W-:-:S05]  /*0c50*/  VIADD R2, R2, 0x180 ;  /* 0x0000018002027836 */ /* 0x000fca0000000000 */
[----:B-1----:R-:W-:-:S07]  /*0c60*/  LEA R26, R3, R2, 0x18 ;  /* 0x00000002031a7211 */ /* 0x002fce00078ec0ff */
.L_x_43741:
[----:B-1----:R-:W1:Y:S01]  /*0c70*/  LDC.64 R2, c[0x0][0x390] ;  /* 0x0000e400ff027b82 */ /* 0x002e620000000a00 */
[----:B0-----:R-:W-:-:S04]  /*0c80*/  VIADD R21, R15, UR4 ;  /* 0x000000040f157c36 */ /* 0x001fc80008000000 */
        /* <DEDUP_REMOVED lines=22> */
.L_x_43740:
[----:B------:R-:W-:Y:S05]  /*0df0*/  BSYNC.RECONVERGENT B0 ;  /* 0x0000000000007941 */ /* 0x000fea0003800200 */
.L_x_43739:
[----:B------:R-:W-:Y:S01]  /*0e00*/  BSSY.RECONVERGENT B0, `(.L_x_43742) ;  /* 0x000000f000007945 */ /* 0x000fe20003800200 */
[----:B------:R-:W-:-:S03]  /*0e10*/  IMAD.MOV.U32 R3, RZ, RZ, R5 ;  /* 0x000000ffff037224 */ /* 0x000fc600078e0005 */
[----:B------:R-:W-:Y:S05]  /*0e20*/  @!P1 BRA `(.L_x_43743) ;  /* 0x0000000000309947 */ /* 0x000fea0003800000 */
[----:B------:R-:W2:Y:S01]  /*0e30*/  S2R R17, SR_CgaCtaId ;  /* 0x0000000000117919 */ /* 0x000ea20000008800 */
[----:B-1----:R-:W-:Y:S01]  /*0e40*/  MOV R2, 0x400 ;  /* 0x0000040000027802 */ /* 0x002fe20000000f00 */
[----:B------:R-:W-:Y:S02]  /*0e50*/  HFMA2 R15, -RZ, RZ, 0, 0 ;  /* 0x00000000ff0f7431 */ /* 0x000fe400000001ff */
[----:B------:R-:W-:Y:S02]  /*0e60*/  IMAD.MOV.U32 R3, RZ, RZ, R5 ;  /* 0x000000ffff037224 */ /* 0x000fe400078e0005 */
[----:B------:R-:W-:-:S05]  /*0e70*/  VIADD R2, R2, 0x980 ;  /* 0x0000098002027836 */ /* 0x000fca0000000000 */
[----:B--2---:R-:W-:-:S07]  /*0e80*/  LEA R2, R17, R2, 0x18 ;  /* 0x0000000211027211 */ /* 0x004fce00078ec0ff */
.L_x_43744:
[----:B0-----:R-:W-:Y:S02]  /*0e90*/  IMAD R16, R3, 0x4, R2 ;  /* 0x0000000403107824 */ /* 0x001fe400078e0202 */
[----:B------:R-:W-:Y:S02]  /*0ea0*/  VIADD R15, R15, 0x1 ;  /* 0x000000010f0f7836 */ /* 0x000fe40000000000 */
[----:B------:R-:W-:Y:S01]  /*0eb0*/  IMAD.IADD R3, R6, 0x1, R3 ;  /* 0x0000000106037824 */ /* 0x000fe200078e0203 */
[----:B------:R2:W-:Y:S02]  /*0ec0*/  STS [R16], RZ ;  /* 0x000000ff10007388 */ /* 0x0005e40000000800 */
[----:B------:R-:W-:-:S13]  /*0ed0*/  ISETP.NE.AND P1, PT, R15, R14, PT ;  /* 0x0000000e0f00720c */ /* 0x000fda0003f25270 */
[----:B--2---:R-:W-:Y:S05]  /*0ee0*/  @P1 BRA `(.L_x_43744) ;  /* 0xfffffffc00e81947 */ /* 0x004fea000383ffff */
.L_x_43743:
[----:B------:R-:W-:Y:S05]  /*0ef0*/  BSYNC.RECONVERGENT B0 ;  /* 0x0000000000007941 */ /* 0x000fea0003800200 */
.L_x_43742:
[----:B------:R-:W-:Y:S04]  /*0f00*/  BSSY.RECONVERGENT B0, `(.L_x_43745) ;  /* 0x0000011000007945 */ /* 0x000fe80003800200 */
[----:B------:R-:W-:Y:S05]  /*0f10*/  @!P0 BRA `(.L_x_43746) ;  /* 0x00000000003c8947 */ /* 0x000fea0003800000 */
[----:B------:R-:W0:Y:S01]  /*0f20*/  S2R R15, SR_CgaCtaId ;  /* 0x00000000000f7919 */ /* 0x000e220000008800 */
[----:B-1----:R-:W-:-:S05]  /*0f30*/  MOV R2, 0x400 ;  /* 0x0000040000027802 */ /* 0x002fca0000000f00 */
[----:B------:R-:W-:-:S05]  /*0f40*/  VIADD R2, R2, 0x980 ;  /* 0x0000098002027836 */ /* 0x000fca0000000000 */
[----:B0-----:R-:W-:-:S07]  /*0f50*/  LEA R16, R15, R2, 0x18 ;  /* 0x000000020f107211 */ /* 0x001fce00078ec0ff */
.L_x_43747:
        /* <DEDUP_REMOVED lines=11> */
.L_x_43746:
[----:B------:R-:W-:Y:S05]  /*1010*/  BSYNC.RECONVERGENT B0 ;  /* 0x0000000000007941 */ /* 0x000fea0003800200 */
.L_x_43745:
[----:B------:R-:W-:Y:S01]  /*1020*/  BAR.SYNC.DEFER_BLOCKING 0x0 ;  /* 0x0000000000007b1d */ /* 0x000fe20000010000 */
[----:B------:R-:W-:-:S13]  /*1030*/  ISETP.GE.AND P0, PT, R0, 0x1, PT ;  /* 0x000000010000780c */ /* 0x000fda0003f06270 */
[----:B------:R-:W-:Y:S05]  /*1040*/  @!P0 BRA `(.L_x_43748) ;  /* 0x0000002800f48947 */ /* 0x000fea0003800000 */
[----:B------:R-:W3:Y:S01]  /*1050*/  LDCU.64 UR4, c[0x0][0x3a8] ;  /* 0x00007500ff0477ac */ /* 0x000ee20008000a00 */
[----:B------:R-:W-:Y:S01]  /*1060*/  ISETP.NE.AND P0, PT, R29, 0x1, PT ;  /* 0x000000011d00780c */ /* 0x000fe20003f05270 */
[----:B---3--:R-:W-:Y:S01]  /*1070*/  UISETP.LT.AND UP0, UPT, UR4, 0x8, UPT ;  /* 0x000000080400788c */ /* 0x008fe2000bf01270 */
[----:B--2---:R-:W-:-:S03]  /*1080*/  IMAD R15, RZ, RZ, -UR5 ;  /* 0x80000005ff0f7e24 */ /* 0x004fc6000f8e02ff */
[----:B------:R-:W-:Y:S02]  /*1090*/  USEL UR4, UR4, 0x8, UP0 ;  /* 0x0000000804047887 */ /* 0x000fe40008000000 */
[----:B------:R-:W-:-:S06]  /*10a0*/  LEA R15, R15, 0x201f, 0x8 ;  /* 0x0000201f0f0f7811 */ /* 0x000fcc00078e40ff */
[----:B------:R-:W-:Y:S05]  /*10b0*/  @P0 BRA `(.L_x_43749) ;  /* 0x0000000c00840947 */ /* 0x000fea0003800000 */
[C---:B------:R-:W-:Y:S01]  /*10c0*/  IADD3 R40, PT, PT, R12.reuse, 0x1, RZ ;  /* 0x000000010c287810 */ /* 0x040fe20007ffe0ff */
[----:B-1----:R-:W-:Y:S01]  /*10d0*/  IMAD.U32 R2, RZ, RZ, UR5 ;  /* 0x00000005ff027e24 */ /* 0x002fe2000f8e00ff */
[----:B------:R-:W-:Y:S01]  /*10e0*/  BSSY B1, `(.L_x_43750) ;  /* 0x00000dd000017945 */ /* 0x000fe20003800000 */
[----:B------:R-:W-:Y:S01]  /*10f0*/  VIADD R34, R12, 0x4 ;  /* 0x000000040c227836 */ /* 0x000fe20000000000 */
[----:B------:R-:W-:Y:S01]  /*1100*/  ISETP.GE.AND P0, PT, R40, UR5, PT ;  /* 0x0000000528007c0c */ /* 0x000fe2000bf06270 */
[C---:B------:R-:W-:Y:S02]  /*1110*/  VIADD R36, R12.reuse, 0x3 ;  /* 0x000000030c247836 */ /* 0x040fe40000000000 */
[----:B------:R-:W-:Y:S01]  /*1120*/  VIADD R38, R12, 0x2 ;  /* 0x000000020c267836 */ /* 0x000fe20000000000 */
[----:B------:R-:W-:Y:S01]  /*1130*/  SEL R3, R2, RZ, P0 ;  /* 0x000000ff02037207 */ /* 0x000fe20000000000 */
[----:B------:R-:W-:Y:S01]  /*1140*/  VIADD R32, R12, 0x5 ;  /* 0x000000050c207836 */ /* 0x000fe20000000000 */
[----:B------:R-:W-:Y:S01]  /*1150*/  ISETP.GE.AND P0, PT, R34, UR5, PT ;  /* 0x0000000522007c0c */ /* 0x000fe2000bf06270 */
[----:B------:R-:W-:Y:S01]  /*1160*/  VIADD R30, R12, 0x6 ;  /* 0x000000060c1e7836 */ /* 0x000fe20000000000 */
[----:B------:R-:W-:Y:S01]  /*1170*/  ISETP.GE.AND P2, PT, R36, UR5, PT ;  /* 0x0000000524007c0c */ /* 0x000fe2000bf46270 */
[----:B------:R-:W-:Y:S01]  /*1180*/  IMAD.IADD R40, R40, 0x1, -R3 ;  /* 0x0000000128287824 */ /* 0x000fe200078e0a03 */
[----:B------:R-:W-:Y:S01]  /*1190*/  SEL R3, R2, RZ, P0 ;  /* 0x000000ff02037207 */ /* 0x000fe20000000000 */
[----:B------:R-:W-:Y:S01]  /*11a0*/  VIADD R28, R12, 0x7 ;  /* 0x000000070c1c7836 */ /* 0x000fe20000000000 */
        /* <DEDUP_REMOVED lines=8> */
[----:B------:R-:W-:Y:S02]  /*1230*/  ISETP.GE.AND P1, PT, R30, UR5, PT ;  /* 0x000000051e007c0c */ /* 0x000fe4000bf26270 */
[----:B------:R-:W-:Y:S02]  /*1240*/  ISETP.GE.AND P2, PT, R28, UR5, PT ;  /* 0x000000051c007c0c */ /* 0x000fe4000bf46270 */
[----:B------:R-:W-:Y:S02]  /*1250*/  ISETP.GE.AND P0, PT, R12, UR5, PT ;  /* 0x000000050c007c0c */ /* 0x000fe4000bf06270 */
[----:B------:R-:W-:-:S02]  /*1260*/  IADD3 R38, PT, PT, R38, -R17, RZ ;  /* 0x8000001126267210 */ /* 0x000fc40007ffe0ff */
[----:B------:R-:W-:Y:S02]  /*1270*/  IADD3 R32, PT, PT, R32, -R3, RZ ;  /* 0x8000000320207210 */ /* 0x000fe40007ffe0ff */
[C---:B------:R-:W-:Y:S02]  /*1280*/  SEL R17, R2.reuse, RZ, P1 ;  /* 0x000000ff02117207 */ /* 0x040fe40000800000 */
[C---:B------:R-:W-:Y:S02]  /*1290*/  SEL R19, R2.reuse, RZ, P2 ;  /* 0x000000ff02137207 */ /* 0x040fe40001000000 */
[----:B------:R-:W-:Y:S01]  /*12a0*/  SEL R3, R2, RZ, P0 ;  /* 0x000000ff02037207 */ /* 0x000fe20000000000 */
[----:B------:R-:W-:Y:S02]  /*12b0*/  IMAD.IADD R30, R30, 0x1, -R17 ;  /* 0x000000011e1e7824 */ /* 0x000fe400078e0a11 */
[----:B------:R-:W-:Y:S02]  /*12c0*/  IMAD.IADD R28, R28, 0x1, -R19 ;  /* 0x000000011c1c7824 */ /* 0x000fe400078e0a13 */
[----:B------:R-:W-:-:S07]  /*12d0*/  IMAD.IADD R26, R12, 0x1, -R3 ;  /* 0x000000010c1a7824 */ /* 0x000fce00078e0a03 */
.L_x_43778:
[----:B-1----:R-:W1:Y:S01]  /*12e0*/  LDC R27, c[0x0][0x3ac] ;  /* 0x0000eb00ff1b7b82 */ /* 0x002e620000000800 */
[----:B------:R-:W-:Y:S01]  /*12f0*/  IMAD.IADD R24, R9, 0x1, R25 ;  /* 0x0000000109187824 */ /* 0x000fe200078e0219 */
[----:B------:R-:W-:Y:S02]  /*1300*/  IADD3 R25, PT, PT, R4, R25, RZ ;  /* 0x0000001904197210 */ /* 0x000fe40007ffe0ff */
[C---:B-1----:R-:W-:Y:S01]  /*1310*/  ISETP.GE.AND P0, PT, R27.reuse, 0x1, PT ;  /* 0x000000011b00780c */ /* 0x042fe20003f06270 */
[----:B------:R-:W-:Y:S01]  /*1320*/  IMAD R3, R24, R27, R11 ;  /* 0x0000001b18037224 */ /* 0x000fe200078e020b */
[C---:B------:R-:W-:Y:S02]  /*1330*/  ISETP.GE.AND P1, PT, R27.reuse, 0x2, PT ;  /* 0x000000021b00780c */ /* 0x040fe40003f26270 */
[C---:B------:R-:W-:Y:S02]  /*1340*/  ISETP.GE.AND P2, PT, R27.reuse, 0x3, PT ;  /* 0x000000031b00780c */ /* 0x040fe40003f46270 */
[----:B------:R-:W-:-:S02]  /*1350*/  ISETP.GE.AND P3, PT, R27, 0x4, PT ;  /* 0x000000041b00780c */ /* 0x000fc40003f66270 */
[C---:B------:R-:W-:Y:S02]  /*1360*/  ISETP.GE.AND P4, PT, R27.reuse, 0x5, PT ;  /* 0x000000051b00780c */ /* 0x040fe40003f86270 */
[C---:B------:R-:W-:Y:S02]  /*1370*/  ISETP.GE.AND P5, PT, R27.reuse, 0x6, PT ;  /* 0x000000061b00780c */ /* 0x040fe40003fa6270 */
[----:B------:R-:W-:Y:S01]  /*1380*/  ISETP.GE.AND P6, PT, R27, 0x7, PT ;  /* 0x000000071b00780c */ /* 0x000fe20003fc6270 */
[----:B0-234-:R-:W-:-:S12]  /*1390*/  @!P0 BRA `(.L_x_43751) ;  /* 0x00000000001c8947 */ /* 0x01dfd80003800000 */
[----:B------:R-:W1:Y:S01]  /*13a0*/  S2UR UR6, SR_CgaCtaId ;  /* 0x00000000000679c3 */ /* 0x000e620000008800 */
[----:B------:R-:W-:Y:S01]  /*13b0*/  UMOV UR5, 0x400 ;  /* 0x0000040000057882 */ /* 0x000fe20000000000 */
[----:B------:R-:W-:Y:S01]  /*13c0*/  IMAD.IADD R2, R12, 0x1, R3 ;  /* 0x000000010c027824 */ /* 0x000fe200078e0203 */
[----:B------:R-:W-:-:S04]  /*13d0*/  UIADD3 UR5, UPT, UPT, UR5, 0x180, URZ ;  /* 0x0000018005057890 */ /* 0x000fc8000fffe0ff */
[----:B-1----:R-:W-:-:S06]  /*13e0*/  ULEA UR5, UR6, UR5, 0x18 ;  /* 0x0000000506057291 */ /* 0x002fcc000f8ec0ff */
[----:B------:R-:W-:-:S05]  /*13f0*/  LEA R2, R2, UR5, 0x2 ;  /* 0x0000000502027c11 */ /* 0x000fca000f8e10ff */
[----:B------:R1:W2:Y:S02]  /*1400*/  LDS R23, [R2] ;  /* 0x0000000002177984 */ /* 0x0002a40000000800 */
.L_x_43751:
        /* <DEDUP_REMOVED lines=10> */
.L_x_43752:
        /* <DEDUP_REMOVED lines=9> */
[----:B0-----:R0:W1:Y:S02]  /*1540*/  LDS R21, [R2] ;  /* 0x0000000002157984 */ /* 0x0010640000000800 */
.L_x_43753:
[----:B------:R-:W-:Y:S05]  /*1550*/  @!P3 BRA `(.L_x_43754) ;  /* 0x000000000024b947 */ /* 0x000fea0003800000 */
        /* <DEDUP_REMOVED lines=9> */
.L_x_43754:
[----:B------:R-:W-:Y:S05]  /*15f0*/  @!P4 BRA `(.L_x_43755) ;  /* 0x000000000020c947 */ /* 0x000fea0003800000 */
        /* <DEDUP_REMOVED lines=8> */
.L_x_43755:
        /* <DEDUP_REMOVED lines=10> */
.L_x_43756:
[----:B01-3--:R-:W-:Y:S02]  /*1720*/  P2R R2, PR, RZ, 0x1 ;  /* 0x00000001ff027803 */ /* 0x00bfe40000000000 */
[----:B------:R-:W-:-:S04]  /*1730*/  ISETP.GE.AND P0, PT, R27, 0x8, PT ;  /* 0x000000081b00780c */ /* 0x000fc80003f06270 */
        /* <DEDUP_REMOVED lines=11> */
[----:B------:R0:W1:Y:S02]  /*17f0*/  LDS R17, [R2] ;  /* 0x0000000002117984 */ /* 0x0000640000000800 */
.L_x_43757:
        /* <DEDUP_REMOVED lines=15> */
.L_x_43758:
[----:B------:R-:W-:Y:S01]  /*18f0*/  ISETP.NE.AND P6, PT, R29, RZ, PT ;  /* 0x000000ff1d00720c */ /* 0x000fe20003fc5270 */
[----:B------:R-:W-:Y:S01]  /*1900*/  BSSY B0, `(.L_x_43759) ;  /* 0x0000058000007945 */ /* 0x000fe20003800000 */
[----:B0-----:R-:W-:Y:S02]  /*1910*/  P2R R2, PR, RZ, 0x1 ;  /* 0x00000001ff027803 */ /* 0x001fe40000000000 */
[----:B------:R-:W-:-:S04]  /*1920*/  ISETP.GE.AND P0, PT, R25, R0, PT ;  /* 0x000000001900720c */ /* 0x000fc80003f06270 */
[----:B------:R-:W-:Y:S02]  /*1930*/  P2R R35, PR, RZ, 0x1 ;  /* 0x00000001ff237803 */ /* 0x000fe40000000000 */
[----:B------:R-:W-:-:S03]  /*1940*/  ISETP.NE.AND P0, PT, R2, RZ, PT ;  /* 0x000000ff0200720c */ /* 0x000fc60003f05270 */
[----:B------:R-:W-:Y:S10]  /*1950*/  @P6 BRA `(.L_x_43760) ;  /* 0x0000000400486947 */ /* 0x000ff40003800000 */
[----:B------:R-:W-:Y:S02]  /*1960*/  IABS R29, R27 ;  /* 0x0000001b001d7213 */ /* 0x000fe40000000000 */
[----:B------:R-:W-:Y:S02]  /*1970*/  IABS R42, R10 ;  /* 0x0000000a002a7213 */ /* 0x000fe40000000000 */
[----:B------:R-:W0:Y:S08]  /*1980*/  I2F.RP R31, R29 ;  /* 0x0000001d001f7306 */ /* 0x000e300000209400 */
[----:B0-----:R-:W0:Y:S02]  /*1990*/  MUFU.RCP R31, R31 ;  /* 0x0000001f001f7308 */ /* 0x001e240000001000 */
[----:B0-----:R-:W-:-:S06]  /*19a0*/  VIADD R3, R31, 0xffffffe ;  /* 0x0ffffffe1f037836 */ /* 0x001fcc0000000000 */
[----:B------:R-:W0:Y:S02]  /*19b0*/  F2I.FTZ.U32.TRUNC.NTZ R3, R3 ;  /* 0x0000000300037305 */ /* 0x000e24000021f000 */
[----:B0-----:R-:W-:-:S05]  /*19c0*/  IADD3 R2, PT, PT, RZ, -R3, RZ ;  /* 0x80000003ff027210 */ /* 0x001fca0007ffe0ff */
        /* <DEDUP_REMOVED lines=11> */
[----:B------:R-:W-:Y:S01]  /*1a80*/  @!P6 IMAD.IADD R2, R2, 0x1, -R29 ;  /* 0x000000010202e824 */ /* 0x000fe200078e0a1d */
[----:B------:R-:W-:Y:S01]  /*1a90*/  ISETP.GE.AND P6, PT, R10, RZ, PT ;  /* 0x000000ff0a00720c */ /* 0x000fe20003fc6270 */
[----:B------:R-:W-:Y:S01]  /*1aa0*/  VIADD R29, R3, 0x980 ;  /* 0x00000980031d7836 */ /* 0x000fe20000000000 */
[----:B0-----:R-:W-:-:S04]  /*1ab0*/  LEA R3, R42, R3, 0x18 ;  /* 0x000000032a037211 */ /* 0x001fc800078ec0ff */
[----:B------:R-:W-:-:S07]  /*1ac0*/  LEA R29, R42, R29, 0x18 ;  /* 0x0000001d2a1d7211 */ /* 0x000fce00078ec0ff */
[----:B------:R-:W-:Y:S02]  /*1ad0*/  @!P6 IADD3 R2, PT, PT, -R2, RZ, RZ ;  /* 0x000000ff0202e210 */ /* 0x000fe40007ffe1ff */
[----:B------:R-:W-:-:S13]  /*1ae0*/  ISETP.NE.AND P6, PT, R27, RZ, PT ;  /* 0x000000ff1b00720c */ /* 0x000fda0003fc5270 */
[----:B------:R-:W-:Y:S01]  /*1af0*/  @!P6 LOP3.LUT R2, RZ, R27, RZ, 0x33, !PT ;  /* 0x0000001bff02e212 */ /* 0x000fe200078e33ff */
[----:B------:R-:W-:-:S04]  /*1b00*/  IMAD.MOV.U32 R27, RZ, RZ, R7 ;  /* 0x000000ffff1b7224 */ /* 0x000fc800078e0007 */
[----:B------:R-:W-:-:S07]  /*1b10*/  IMAD R42, R2, 0x4, R3 ;  /* 0x00000004022a7824 */ /* 0x000fce00078e0203 */
.L_x_43777:
[----:B0-----:R-:W-:Y:S02]  /*1b20*/  IMAD R2, R27, 0x24, R42 ;  /* 0x000000241b027824 */ /* 0x001fe400078e022a */
[----:B------:R-:W-:-:S04]  /*1b30*/  IMAD.MOV.U32 R31, RZ, RZ, RZ ;  /* 0x000000ffff1f7224 */ /* 0x000fc800078e00ff */
[----:B------:R-:W0:Y:S01]  /*1b40*/  LDS R2, [R2] ;  /* 0x0000000002027984 */ /* 0x000e220000000800 */
[----:B------:R-:W-:Y:S05]  /*1b50*/  @!P0 BRA `(.L_x_43761) ;  /* 0x0000000000108947 */ /* 0x000fea0003800000 */
[----:B------:R-:W-:-:S03]  /*1b60*/  UMOV UR5, 0xffffffff ;  /* 0xffffffff00057882 */ /* 0x000fc60000000000 */
[----:B------:R-:W-:Y:S05]  /*1b70*/  BRA.DIV UR5, `(.L_x_43762) ;  /* 0x0000002e056c7947 */ /* 0x000fea000b800000 */
[----:B0-----:R0:W0:Y:S02]  /*1b80*/  SHFL.IDX PT, R33, R2, R26, R15 ;  /* 0x0000001a02217389 */ /* 0x00102400000e000f */
.L_x_43842:
[----:B0-2---:R-:W-:-:S07]  /*1b90*/  IMAD R31, R23, R33, RZ ;  /* 0x00000021171f7224 */ /* 0x005fce00078e02ff */
.L_x_43761:
[----:B------:R-:W-:Y:S05]  /*1ba0*/  @!P1 BRA `(.L_x_43763) ;  /* 0x0000000000109947 */ /* 0x000fea0003800000 */
[----:B------:R-:W-:-:S03]  /*1bb0*/  UMOV UR5, 0xffffffff ;  /* 0xffffffff00057882 */ /* 0x000fc60000000000 */
[----:B------:R-:W-:Y:S05]  /*1bc0*/  BRA.DIV UR5, `(.L_x_43764) ;  /* 0x0000002e05787947 */ /* 0x000fea000b800000 */
[----:B0-----:R0:W0:Y:S02]  /*1bd0*/  SHFL.IDX PT, R33, R2, R40, R15 ;  /* 0x0000002802217389 */ /* 0x00102400000e000f */
.L_x_43845:
[----:B0---4-:R-:W-:-:S07]  /*1be0*/  IMAD R31, R22, R33, R31 ;  /* 0x00000021161f7224 */ /* 0x011fce00078e021f */
.L_x_43763:
[----:B------:R-:W-:Y:S05]  /*1bf0*/  @!P2 BRA `(.L_x_43765) ;  /* 0x000000000010a947 */ /* 0x000fea0003800000 */
[----:B------:R-:W-:-:S03]  /*1c00*/  UMOV UR5, 0xffffffff ;  /* 0xffffffff00057882 */ /* 0x000fc60000000000 */
[----:B------:R-:W-:Y:S05]  /*1c10*/  BRA.DIV UR5, `(.L_x_43766) ;  /* 0x0000002e05847947 */ /* 0x000fea000b800000 */
[----:B0-----:R0:W0:Y:S02]  /*1c20*/  SHFL.IDX PT, R33, R2, R38, R15 ;  /* 0x0000002602217389 */ /* 0x00102400000e000f */
.L_x_43848:
[----:B0-----:R-:W-:-:S07]  /*1c30*/  IMAD R31, R21, R33, R31 ;  /* 0x00000021151f7224 */ /* 0x001fce00078e021f */
.L_x_43765:
[----:B------:R-:W-:Y:S05]  /*1c40*/  @!P3 BRA `(.L_x_43767) ;  /* 0x000000000010b947 */ /* 0x000fea0003800000 */
[----:B------:R-:W-:-:S03]  /*1c50*/  UMOV UR5, 0xffffffff ;  /* 0xffffffff00057882 */ /* 0x000fc60000000000 */
[----:B------:R-:W-:Y:S05]  /*1c60*/  BRA.DIV UR5, `(.L_x_43768) ;  /* 0x0000002e05907947 */ /* 0x000fea000b800000 */
[----:B0-----:R0:W0:Y:S02]  /*1c70*/  SHFL.IDX PT, R33, R2, R36, R15 ;  /* 0x0000002402217389 */ /* 0x00102400000e000f */
.L_x_43851:
[----:B0-----:R-:W-:-:S07]  /*1c80*/  IMAD R31, R20, R33, R31 ;  /* 0x00000021141f7224 */ /* 0x001fce00078e021f */
.L_x_43767:
[----:B------:R-:W-:Y:S05]  /*1c90*/  @!P4 BRA `(.L_x_43769) ;  /* 0x000000000010c947 */ /* 0x000fea0003800000 */
[----:B------:R-:W-:-:S03]  /*1ca0*/  UMOV UR5, 0xffffffff ;  /* 0xffffffff00057882 */ /* 0x000fc60000000000 */
[----:B------:R-:W-:Y:S05]  /*1cb0*/  BRA.DIV UR5, `(.L_x_43770) ;  /* 0x0000002e059c7947 */ /* 0x000fea000b800000 */
[----:B0-----:R0:W0:Y:S02]  /*1cc0*/  SHFL.IDX PT, R33, R2, R34, R15 ;  /* 0x0000002202217389 */ /* 0x00102400000e000f */
.L_x_43854:
[----:B0-----:R-:W-:-:S07]  /*1cd0*/  IMAD R31, R19, R33, R31 ;  /* 0x00000021131f7224 */ /* 0x001fce00078e021f */
.L_x_43769:
[----:B------:R-:W-:Y:S05]  /*1ce0*/  @!P5 BRA `(.L_x_43771) ;  /* 0x000000000010d947 */ /* 0x000fea0003800000 */
[----:B------:R-:W-:-:S03]  /*1cf0*/  UMOV UR5, 0xffffffff ;  /* 0xffffffff00057882 */ /* 0x000fc60000000000 */
[----:B------:R-:W-:Y:S05]  /*1d00*/  BRA.DIV UR5, `(.L_x_43772) ;  /* 0x0000002e05a87947 */ /* 0x000fea000b800000 */
[----:B0-----:R0:W0:Y:S02]  /*1d10*/  SHFL.IDX PT, R33, R2, R32, R15 ;  /* 0x0000002002217389 */ /* 0x00102400000e000f */
.L_x_43857:
[----:B0-----:R-:W-:-:S07]  /*1d20*/  IMAD R31, R18, R33, R31 ;  /* 0x00000021121f7224 */ /* 0x001fce00078e021f */
.L_x_43771:
[----:B------:R-:W5:Y:S02]  /*1d30*/  LDC R37, c[0x0][0x3ac] ;  /* 0x0000eb00ff257b82 */ /* 0x000f640000000800 */
[----:B-----5:R-:W-:-:S13]  /*1d40*/  ISETP.GE.AND P6, PT, R37, 0x7, PT ;  /* 0x000000072500780c */ /* 0x020fda0003fc6270 */
[----:B------:R-:W-:Y:S05]  /*1d50*/  @!P6 BRA `(.L_x_43773) ;  /* 0x000000000010e947 */ /* 0x000fea0003800000 */
[----:B------:R-:W-:-:S03]  /*1d60*/  UMOV UR5, 0xffffffff ;  /* 0xffffffff00057882 */ /* 0x000fc60000000000 */
[----:B------:R-:W-:Y:S05]  /*1d70*/  BRA.DIV UR5, `(.L_x_43774) ;  /* 0x0000002e05ac7947 */ /* 0x000fea000b800000 */
[----:B0-----:R0:W0:Y:S02]  /*1d80*/  SHFL.IDX PT, R33, R2, R30, R15 ;  /* 0x0000001e02217389 */ /* 0x00102400000e000f */
.L_x_43860:
[----:B01----:R-:W-:-:S07]  /*1d90*/  IMAD R31, R17, R33, R31 ;  /* 0x00000021111f7224 */ /* 0x003fce00078e021f */
.L_x_43773:
[----:B------:R-:W-:-:S13]  /*1da0*/  ISETP.GE.AND P6, PT, R37, 0x8, PT ;  /* 0x000000082500780c */ /* 0x000fda0003fc6270 */
[----:B------:R-:W-:Y:S05]  /*1db0*/  @!P6 BRA `(.L_x_43775) ;  /* 0x000000000010e947 */ /* 0x000fea0003800000 */
[----:B------:R-:W-:-:S03]  /*1dc0*/  UMOV UR5, 0xffffffff ;  /* 0xffffffff00057882 */ /* 0x000fc60000000000 */
[----:B------:R-:W-:Y:S05]  /*1dd0*/  BRA.DIV UR5, `(.L_x_43776) ;  /* 0x0000002e05b47947 */ /* 0x000fea000b800000 */
[----:B0-----:R0:W0:Y:S02]  /*1de0*/  SHFL.IDX PT, R33, R2, R28, R15 ;  /* 0x0000001c02217389 */ /* 0x00102400000e000f */
.L_x_43863:
[----:B0--3--:R-:W-:-:S07]  /*1df0*/  IMAD R31, R16, R33, R31 ;  /* 0x00000021101f7224 */ /* 0x009fce00078e021f */
.L_x_43775:
[----:B0-----:R-:W-:Y:S02]  /*1e00*/  IMAD R2, R0, R27, R24 ;  /* 0x0000001b00027224 */ /* 0x001fe400078e0218 */
[----:B------:R-:W-:-:S03]  /*1e10*/  IMAD.IADD R27, R8, 0x1, R27 ;  /* 0x00000001081b7824 */ /* 0x000fc600078e021b */
[----:B------:R-:W-:Y:S02]  /*1e20*/  LEA R2, R2, R29, 0x2 ;  /* 0x0000001d02027211 */ /* 0x000fe400078e10ff */
[----:B------:R-:W-:-:S03]  /*1e30*/  ISETP.GE.AND P6, PT, R27, UR4, PT ;  /* 0x000000041b007c0c */ /* 0x000fc6000bfc6270 */
[----:B------:R-:W0:Y:S02]  /*1e40*/  LDS R44, [R2] ;  /* 0x00000000022c7984 */ /* 0x000e240000000800 */
[----:B0-----:R-:W-:-:S05]  /*1e50*/  IMAD.IADD R31, R44, 0x1, R31 ;  /* 0x000000012c1f7824 */ /* 0x001fca00078e021f */
[----:B------:R0:W-:Y:S03]  /*1e60*/  STS [R2], R31 ;  /* 0x0000001f02007388 */ /* 0x0001e60000000800 */
[----:B------:R-:W-:Y:S05]  /*1e70*/  @!P6 BRA `(.L_x_43777) ;  /* 0xfffffffc0028e947 */ /* 0x000fea000383ffff */
.L_x_43760:
[----:B------:R-:W-:Y:S05]  /*1e80*/  BSYNC B0 ;  /* 0x0000000000007941 */ /* 0x000fea0003800000 */
.L_x_43759:
[----:B------:R-:W-:-:S13]  /*1e90*/  ISETP.NE.AND P6, PT, R35, RZ, PT ;  /* 0x000000ff2300720c */ /* 0x000fda0003fc5270 */
[----:B------:R-:W-:Y:S05]  /*1ea0*/  @!P6 BRA `(.L_x_43778) ;  /* 0xfffffff4000ce947 */ /* 0x000fea000383ffff */
[----:B------:R-:W-:Y:S05]  /*1eb0*/  BSYNC B1 ;  /* 0x0000000000017941 */ /* 0x000fea0003800000 */
.L_x_43750:
[----:B------:R-:W-:Y:S05]  /*1ec0*/  BRA `(.L_x_43748) ;  /* 0x0000001c00547947 */ /* 0x000fea0003800000 */
.L_x_43749:
[----:B------:R-:W-:-:S09]  /*1ed0*/  UISETP.GT.U32.AND UP0, UPT, UR5, 0x1f, UPT ;  /* 0x0000001f0500788c */ /* 0x000fd2000bf04070 */
[----:B------:R-:W-:Y:S05]  /*1ee0*/  BRA.U UP0, `(.L_x_43779) ;  /* 0x0000000d00647547 */ /* 0x000fea000b800000 */
[C---:B------:R-:W-:Y:S01]  /*1ef0*/  VIADD R3, R12.reuse, 0x1 ;  /* 0x000000010c037836 */ /* 0x040fe20000000000 */
[C---:B------:R-:W-:Y:S01]  /*1f00*/  IADD3 R17, PT, PT, R12.reuse, 0x2, RZ ;  /* 0x000000020c117810 */ /* 0x040fe20007ffe0ff */
[----:B-1----:R-:W-:Y:S02]  /*1f10*/  IMAD.U32 R2, RZ, RZ, UR5 ;  /* 0x00000005ff027e24 */ /* 0x002fe4000f8e00ff */
[C---:B------:R-:W-:Y:S01]  /*1f20*/  VIADD R19, R12.reuse, 0x3 ;  /* 0x000000030c137836 */ /* 0x040fe20000000000 */
[----:B------:R-:W-:Y:S01]  /*1f30*/  ISETP.GE.U32.AND P0, PT, R3, UR5, PT ;  /* 0x0000000503007c0c */ /* 0x000fe2000bf06070 */
[----:B0-----:R-:W-:Y:S01]  /*1f40*/  VIADD R21, R12, 0x4 ;  /* 0x000000040c157836 */ /* 0x001fe20000000000 */
[----:B------:R-:W-:Y:S02]  /*1f50*/  ISETP.GE.U32.AND P1, PT, R17, UR5, PT ;  /* 0x0000000511007c0c */ /* 0x000fe4000bf26070 */
[----:B------:R-:W-:Y:S02]  /*1f60*/  SEL R20, R2, RZ, P0 ;  /* 0x000000ff02147207 */ /* 0x000fe40000000000 */
[----:B------:R-:W-:-:S02]  /*1f70*/  ISETP.GE.U32.AND P2, PT, R19, UR5, PT ;  /* 0x0000000513007c0c */ /* 0x000fc4000bf46070 */
[C---:B------:R-:W-:Y:S01]  /*1f80*/  SEL R22, R2.reuse, RZ, P1 ;  /* 0x000000ff02167207 */ /* 0x040fe20000800000 */
[----:B------:R-:W-:Y:S01]  /*1f90*/  IMAD.IADD R20, R3, 0x1, -R20 ;  /* 0x0000000103147824 */ /* 0x000fe200078e0a14 */
[----:B------:R-:W-:Y:S01]  /*1fa0*/  SEL R24, R2, RZ, P2 ;  /* 0x000000ff02187207 */ /* 0x000fe20001000000 */
[C---:B------:R-:W-:Y:S01]  /*1fb0*/  VIADD R3, R12.reuse, 0x5 ;  /* 0x000000050c037836 */ /* 0x040fe20000000000 */
[----:B------:R-:W-:Y:S01]  /*1fc0*/  ISETP.GE.U32.AND P0, PT, R21, UR5, PT ;  /* 0x0000000515007c0c */ /* 0x000fe2000bf06070 */
[----:B------:R-:W-:Y:S01]  /*1fd0*/  IMAD.IADD R22, R17, 0x1, -R22 ;  /* 0x0000000111167824 */ /* 0x000fe200078e0a16 */
[----:B------:R-:W-:Y:S01]  /*1fe0*/  IADD3 R24, PT, PT, R19, -R24, RZ ;  /* 0x8000001813187210 */ /* 0x000fe20007ffe0ff */
[----:B------:R-:W-:Y:S01]  /*1ff0*/  VIADD R17, R12, 0x6 ;  /* 0x000000060c117836 */ /* 0x000fe20000000000 */
[----:B------:R-:W-:Y:S01]  /*2000*/  SEL R26, R2, RZ, P0 ;  /* 0x000000ff021a7207 */ /* 0x000fe20000000000 */
[----:B------:R-:W-:Y:S01]  /*2010*/  VIADD R19, R12, 0x7 ;  /* 0x000000070c137836 */ /* 0x000fe20000000000 */
[----:B------:R-:W-:-:S02]  /*2020*/  ISETP.GE.U32.AND P0, PT, R3, UR5, PT ;  /* 0x0000000503007c0c */ /* 0x000fc4000bf06070 */
[----:B------:R-:W-:Y:S01]  /*2030*/  ISETP.GE.U32.AND P1, PT, R17, UR5, PT ;  /* 0x0000000511007c0c */ /* 0x000fe2000bf26070 */
[----:B------:R-:W-:Y:S01]  /*2040*/  IMAD.IADD R26, R21, 0x1, -R26 ;  /* 0x00000001151a7824 */ /* 0x000fe200078e0a1a */
[----:B------:R-:W-:Y:S02]  /*2050*/  SEL R28, R2, RZ, P0 ;  /* 0x000000ff021c7207 */ /* 0x000fe40000000000 */
[----:B------:R-:W-:Y:S02]  /*2060*/  ISETP.GE.U32.AND P2, PT, R19, UR5, PT ;  /* 0x0000000513007c0c */ /* 0x000fe4000bf46070 */
[----:B------:R-:W-:Y:S02]  /*2070*/  ISETP.GE.U32.AND P0, PT, R12, UR5, PT ;  /* 0x000000050c007c0c */ /* 0x000fe4000bf06070 */
[----:B------:R-:W-:Y:S02]  /*2080*/  SEL R18, R2, RZ, P1 ;  /* 0x000000ff02127207 */ /* 0x000fe40000800000 */
[----:B------:R-:W-:-:S02]  /*2090*/  IADD3 R28, PT, PT, R3, -R28, RZ ;  /* 0x8000001c031c7210 */ /* 0x000fc40007ffe0ff */
[C---:B------:R-:W-:Y:S01]  /*20a0*/  SEL R16, R2.reuse, RZ, P2 ;  /* 0x000000ff02107207 */ /* 0x040fe20001000000 */
[----:B------:R-:W-:Y:S01]  /*20b0*/  IMAD.IADD R18, R17, 0x1, -R18 ;  /* 0x0000000111127824 */ /* 0x000fe200078e0a12 */
[----:B------:R-:W-:Y:S01]  /*20c0*/  SEL R3, R2, RZ, P0 ;  /* 0x000000ff02037207 */ /* 0x000fe20000000000 */
[----:B------:R-:W-:Y:S02]  /*20d0*/  IMAD.MOV.U32 R17, RZ, RZ, RZ ;  /* 0x000000ffff117224 */ /* 0x000fe400078e00ff */
[----:B------:R-:W-:Y:S02]  /*20e0*/  IMAD.IADD R16, R19, 0x1, -R16 ;  /* 0x0000000113107824 */ /* 0x000fe400078e0a10 */
[----:B------:R-:W-:-:S07]  /*20f0*/  IMAD.IADD R30, R12, 0x1, -R3 ;  /* 0x000000010c1e7824 */ /* 0x000fce00078e0a03 */
.L_x_43807:
        /* <DEDUP_REMOVED lines=19> */
.L_x_43780:
        /* <DEDUP_REMOVED lines=10> */
.L_x_43781:
        /* <DEDUP_REMOVED lines=10> */
.L_x_43782:
        /* <DEDUP_REMOVED lines=10> */
.L_x_43783:
        /* <DEDUP_REMOVED lines=9> */
.L_x_43784:
        /* <DEDUP_REMOVED lines=10> */
.L_x_43785:
        /* <DEDUP_REMOVED lines=14> */
.L_x_43786:
        /* <DEDUP_REMOVED lines=15> */
.L_x_43787:
        /* <DEDUP_REMOVED lines=10> */
[----:B-----5:R-:W-:Y:S02]  /*27b0*/  VIADD R35, R33, 0xffffffe ;  /* 0x0ffffffe21237836 */ /* 0x020fe40000000000 */
[----:B------:R-:W5:Y:S04]  /*27c0*/  S2R R33, SR_CgaCtaId ;  /* 0x0000000000217919 */ /* 0x000f680000008800 */
[----:B0-----:R0:W1:Y:S02]  /*27d0*/  F2I.FTZ.U32.TRUNC.NTZ R3, R35 ;  /* 0x0000002300037305 */ /* 0x001064000021f000 */
[----:B0-----:R-:W-:-:S02]  /*27e0*/  IMAD.MOV.U32 R35, RZ, RZ, R7 ;  /* 0x000000ffff237224 */ /* 0x001fc400078e0007 */
[----:B-1----:R-:W-:-:S04]  /*27f0*/  IMAD.MOV R39, RZ, RZ, -R3 ;  /* 0x000000ffff277224 */ /* 0x002fc800078e0a03 */
[----:B------:R-:W-:-:S04]  /*2800*/  IMAD R39, R39, R36, RZ ;  /* 0x0000002427277224 */ /* 0x000fc800078e02ff */
[----:B------:R-:W-:-:S06]  /*2810*/  IMAD.HI.U32 R39, R3, R39, R2 ;  /* 0x0000002703277227 */ /* 0x000fcc00078e0002 */
[----:B------:R-:W-:-:S04]  /*2820*/  IMAD.HI.U32 R2, R39, R10, RZ ;  /* 0x0000000a27027227 */ /* 0x000fc800078e00ff */
[----:B------:R-:W-:Y:S01]  /*2830*/  IMAD.MOV R3, RZ, RZ, -R2 ;  /* 0x000000ffff037224 */ /* 0x000fe200078e0a02 */
[----:B------:R-:W-:-:S03]  /*2840*/  MOV R2, 0x400 ;  /* 0x0000040000027802 */ /* 0x000fc60000000f00 */
[----:B------:R-:W-:Y:S01]  /*2850*/  IMAD R3, R36, R3, R10 ;  /* 0x0000000324037224 */ /* 0x000fe200078e020a */
[----:B-----5:R-:W-:-:S04]  /*2860*/  LEA R38, R33, R2, 0x18 ;  /* 0x0000000221267211 */ /* 0x020fc800078ec0ff */
        /* <DEDUP_REMOVED lines=9> */
.L_x_43806:
[----:B0-----:R-:W-:Y:S02]  /*2900*/  IMAD R2, R35, 0x24, R38 ;  /* 0x0000002423027824 */ /* 0x001fe400078e0226 */
[----:B------:R-:W-:-:S04]  /*2910*/  HFMA2 R40, -RZ, RZ, 0, 0 ;  /* 0x00000000ff287431 */ /* 0x000fc800000001ff */
[----:B------:R-:W0:Y:S01]  /*2920*/  LDS R2, [R2] ;  /* 0x0000000002027984 */ /* 0x000e220000000800 */
[----:B------:R-:W-:Y:S05]  /*2930*/  @!P5 BRA `(.L_x_43790) ;  /* 0x000000000010d947 */ /* 0x000fea0003800000 */
[----:B------:R-:W-:-:S03]  /*2940*/  UMOV UR5, 0xffffffff ;  /* 0xffffffff00057882 */ /* 0x000fc60000000000 */
[----:B------:R-:W-:Y:S05]  /*2950*/  BRA.DIV UR5, `(.L_x_43791) ;  /* 0x0000002205f47947 */ /* 0x000fea000b800000 */
[----:B0-----:R0:W1:Y:S02]  /*2960*/  SHFL.IDX PT, R33, R2, R30, R15 ;  /* 0x0000001e02217389 */ /* 0x00106400000e000f */
.L_x_43866:
[----:B-1----:R-:W-:-:S07]  /*2970*/  IMAD R40, R34, R33, RZ ;  /* 0x0000002122287224 */ /* 0x002fce00078e02ff */
.L_x_43790:
[----:B------:R-:W-:Y:S05]  /*2980*/  @!P4 BRA `(.L_x_43792) ;  /* 0x000000000010c947 */ /* 0x000fea0003800000 */
[----:B------:R-:W-:-:S03]  /*2990*/  UMOV UR5, 0xffffffff ;  /* 0xffffffff00057882 */ /* 0x000fc60000000000 */
[----:B------:R-:W-:Y:S05]  /*29a0*/  BRA.DIV UR5, `(.L_x_43793) ;  /* 0x0000002605007947 */ /* 0x000fea000b800000 */
[----:B0-----:R0:W1:Y:S02]  /*29b0*/  SHFL.IDX PT, R33, R2, R20, R15 ;  /* 0x0000001402217389 */ /* 0x00106400000e000f */
.L_x_43869:
[----:B-1-3--:R-:W-:-:S07]  /*29c0*/  IMAD R40, R23, R33, R40 ;  /* 0x0000002117287224 */ /* 0x00afce00078e0228 */
.L_x_43792:
[----:B------:R-:W-:Y:S05]  /*29d0*/  @!P3 BRA `(.L_x_43794) ;  /* 0x000000000010b947 */ /* 0x000fea0003800000 */
[----:B------:R-:W-:-:S03]  /*29e0*/  UMOV UR5, 0xffffffff ;  /* 0xffffffff00057882 */ /* 0x000fc60000000000 */
[----:B------:R-:W-:Y:S05]  /*29f0*/  BRA.DIV UR5, `(.L_x_43795) ;  /* 0x00000026050c7947 */ /* 0x000fea000b800000 */
[----:B0-----:R0:W1:Y:S02]  /*2a00*/  SHFL.IDX PT, R33, R2, R22, R15 ;  /* 0x0000001602217389 */ /* 0x00106400000e000f */
.L_x_43872:
[----:B-1----:R-:W-:-:S07]  /*2a10*/  IMAD R40, R25, R33, R40 ;  /* 0x0000002119287224 */ /* 0x002fce00078e0228 */
.L_x_43794:
[----:B------:R-:W-:Y:S05]  /*2a20*/  @!P2 BRA `(.L_x_43796) ;  /* 0x000000000010a947 */ /* 0x000fea0003800000 */
[----:B------:R-:W-:-:S03]  /*2a30*/  UMOV UR5, 0xffffffff ;  /* 0xffffffff00057882 */ /* 0x000fc60000000000 */
[----:B------:R-:W-:Y:S05]  /*2a40*/  BRA.DIV UR5, `(.L_x_43797) ;  /* 0x0000002605187947 */ /* 0x000fea000b800000 */
[----:B0-----:R0:W1:Y:S02]  /*2a50*/  SHFL.IDX PT, R33, R2, R24, R15 ;  /* 0x0000001802217389 */ /* 0x00106400000e000f */
.L_x_43875:
[----:B-1----:R-:W-:-:S07]  /*2a60*/  IMAD R40, R27, R33, R40 ;  /* 0x000000211b287224 */ /* 0x002fce00078e0228 */
.L_x_43796:
[----:B------:R-:W-:Y:S05]  /*2a70*/  @!P1 BRA `(.L_x_43798) ;  /* 0x0000000000109947 */ /* 0x000fea0003800000 */
[----:B------:R-:W-:-:S03]  /*2a80*/  UMOV UR5, 0xffffffff ;  /* 0xffffffff00057882 */ /* 0x000fc60000000000 */
[----:B------:R-:W-:Y:S05]  /*2a90*/  BRA.DIV UR5, `(.L_x_43799) ;  /* 0x0000002605247947 */ /* 0x000fea000b800000 */
[----:B0-----:R0:W1:Y:S02]  /*2aa0*/  SHFL.IDX PT, R33, R2, R26, R15 ;  /* 0x0000001a02217389 */ /* 0x00106400000e000f */
.L_x_43878:
[----:B-1----:R-:W-:-:S07]  /*2ab0*/  IMAD R40, R29, R33, R40 ;  /* 0x000000211d287224 */ /* 0x002fce00078e0228 */
.L_x_43798:
[----:B------:R-:W-:Y:S05]  /*2ac0*/  @!P0 BRA `(.L_x_43800) ;  /* 0x0000000000108947 */ /* 0x000fea0003800000 */
[----:B------:R-:W-:-:S03]  /*2ad0*/  UMOV UR5, 0xffffffff ;  /* 0xffffffff00057882 */ /* 0x000fc60000000000 */
[----:B------:R-:W-:Y:S05]  /*2ae0*/  BRA.DIV UR5, `(.L_x_43801) ;  /* 0x0000002605307947 */ /* 0x000fea000b800000 */
[----:B0-----:R0:W1:Y:S02]  /*2af0*/  SHFL.IDX PT, R33, R2, R28, R15 ;  /* 0x0000001c02217389 */ /* 0x00106400000e000f */
.L_x_43881:
[----:B-1----:R-:W-:-:S07]  /*2b00*/  IMAD R40, R31, R33, R40 ;  /* 0x000000211f287224 */ /* 0x002fce00078e0228 */
.L_x_43800:
[----:B------:R-:W1:Y:S02]  /*2b10*/  LDC R39, c[0x0][0x3ac] ;  /* 0x0000eb00ff277b82 */ /* 0x000e640000000800 */
[----:B-1----:R-:W-:-:S13]  /*2b20*/  ISETP.GE.U32.AND P6, PT, R39, 0x7, PT ;  /* 0x000000072700780c */ /* 0x002fda0003fc6070 */
[----:B------:R-:W-:Y:S05]  /*2b30*/  @!P6 BRA `(.L_x_43802) ;  /* 0x000000000010e947 */ /* 0x000fea0003800000 */
[----:B------:R-:W-:-:S03]  /*2b40*/  UMOV UR5, 0xffffffff ;  /* 0xffffffff00057882 */ /* 0x000fc60000000000 */
[----:B------:R-:W-:Y:S05]  /*2b50*/  BRA.DIV UR5, `(.L_x_43803) ;  /* 0x0000002605347947 */ /* 0x000fea000b800000 */
[----:B0-----:R0:W1:Y:S02]  /*2b60*/  SHFL.IDX PT, R33, R2, R18, R15 ;  /* 0x0000001202217389 */ /* 0x00106400000e000f */
.L_x_43884:
[----:B-12---:R-:W-:-:S07]  /*2b70*/  IMAD R40, R32, R33, R40 ;  /* 0x0000002120287224 */ /* 0x006fce00078e0228 */
.L_x_43802:
[----:B------:R-:W-:-:S13]  /*2b80*/  ISETP.GE.U32.AND P6, PT, R39, 0x8, PT ;  /* 0x000000082700780c */ /* 0x000fda0003fc6070 */
[----:B------:R-:W-:Y:S05]  /*2b90*/  @!P6 BRA `(.L_x_43804) ;  /* 0x000000000010e947 */ /* 0x000fea0003800000 */
[----:B------:R-:W-:-:S03]  /*2ba0*/  UMOV UR5, 0xffffffff ;  /* 0xffffffff00057882 */ /* 0x000fc60000000000 */
[----:B------:R-:W-:Y:S05]  /*2bb0*/  BRA.DIV UR5, `(.L_x_43805) ;  /* 0x00000026053c7947 */ /* 0x000fea000b800000 */
[----:B0-----:R0:W1:Y:S02]  /*2bc0*/  SHFL.IDX PT, R33, R2, R16, R15 ;  /* 0x0000001002217389 */ /* 0x00106400000e000f */
.L_x_43887:
[----:B-1--4-:R-:W-:-:S07]  /*2bd0*/  IMAD R40, R21, R33, R40 ;  /* 0x0000002115287224 */ /* 0x012fce00078e0228 */
.L_x_43804:
[----:B------:R-:W-:Y:S02]  /*2be0*/  IMAD R3, R0, R35, R19 ;  /* 0x0000002300037224 */ /* 0x000fe400078e0213 */
[----:B------:R-:W-:Y:S02]  /*2bf0*/  IMAD.IADD R35, R8, 0x1, R35 ;  /* 0x0000000108237824 */ /* 0x000fe400078e0223 */
[----:B------:R-:W-:-:S03]  /*2c00*/  IMAD R3, R3, 0x4, R36 ;  /* 0x0000000403037824 */ /* 0x000fc600078e0224 */
[----:B------:R-:W-:Y:S02]  /*2c10*/  ISETP.GE.AND P6, PT, R35, UR4, PT ;  /* 0x0000000423007c0c */ /* 0x000fe4000bfc6270 */
[----:B------:R1:W-:Y:S11]  /*2c20*/  STS [R3], R40 ;  /* 0x0000002803007388 */ /* 0x0003f60000000800 */
[----:B-1----:R-:W-:Y:S05]  /*2c30*/  @!P6 BRA `(.L_x_43806) ;  /* 0xfffffffc0030e947 */ /* 0x002fea000383ffff */
.L_x_43789:
[----:B------:R-:W-:Y:S05]  /*2c40*/  BSYNC B0 ;  /* 0x0000000000007941 */ /* 0x000fea0003800000 */
.L_x_43788:
[----:B------:R-:W-:-:S13]  /*2c50*/  ISETP.NE.AND P6, PT, R37, RZ, PT ;  /* 0x000000ff2500720c */ /* 0x000fda0003fc5270 */
[----:B------:R-:W-:Y:S05]  /*2c60*/  @!P6 BRA `(.L_x_43807) ;  /* 0xfffffff40024e947 */ /* 0x000fea000383ffff */
[----:B------:R-:W-:Y:S05]  /*2c70*/  BRA `(.L_x_43748) ;  /* 0x0000000c00e87947 */ /* 0x000fea0003800000 */
.L_x_43779:
[C---:B------:R-:W-:Y:S01]  /*2c80*/  VIADD R40, R12.reuse, 0x1 ;  /* 0x000000010c287836 */ /* 0x040fe20000000000 */
[C---:B------:R-:W-:Y:S01]  /*2c90*/  IADD3 R38, PT, PT, R12.reuse, 0x2, RZ ;  /* 0x000000020c267810 */ /* 0x040fe20007ffe0ff */
[----:B01----:R-:W-:Y:S02]  /*2ca0*/  IMAD.U32 R16, RZ, RZ, UR5 ;  /* 0x00000005ff107e24 */ /* 0x003fe4000f8e00ff */
[----:B------:R-:W-:Y:S01]  /*2cb0*/  VIADD R36, R12, 0x3 ;  /* 0x000000030c247836 */ /* 0x000fe20000000000 */
[----:B------:R-:W-:Y:S01]  /*2cc0*/  ISETP.GE.AND P0, PT, R40, UR5, PT ;  /* 0x0000000528007c0c */ /* 0x000fe2000bf06270 */
[----:B------:R-:W-:Y:S01]  /*2cd0*/  VIADD R34, R12, 0x4 ;  /* 0x000000040c227836 */ /* 0x000fe20000000000 */
[----:B------:R-:W-:Y:S01]  /*2ce0*/  ISETP.GE.AND P1, PT, R38, UR5, PT ;  /* 0x0000000526007c0c */ /* 0x000fe2000bf26270 */
[----:B------:R-:W-:Y:S01]  /*2cf0*/  VIADD R32, R12, 0x5 ;  /* 0x000000050c207836 */ /* 0x000fe20000000000 */
[----:B------:R-:W-:Y:S01]  /*2d00*/  SEL R3, R16, RZ, P0 ;  /* 0x000000ff10037207 */ /* 0x000fe20000000000 */
[----:B------:R-:W-:Y:S01]  /*2d10*/  VIADD R30, R12, 0x6 ;  /* 0x000000060c1e7836 */ /* 0x000fe20000000000 */
        /* <DEDUP_REMOVED lines=15> */
[C---:B------:R-:W-:Y:S02]  /*2e10*/  SEL R17, R16.reuse, RZ, P1 ;  /* 0x000000ff10117207 */ /* 0x040fe40000800000 */
[----:B------:R-:W-:Y:S02]  /*2e20*/  SEL R3, R16, RZ, P0 ;  /* 0x000000ff10037207 */ /* 0x000fe40000000000 */
[----:B------:R-:W-:Y:S02]  /*2e30*/  ISETP.GE.AND P1, PT, R28, UR5, PT ;  /* 0x000000051c007c0c */ /* 0x000fe4000bf26270 */
[----:B------:R-:W-:Y:S01]  /*2e40*/  ISETP.GE.AND P0, PT, R12, UR5, PT ;  /* 0x000000050c007c0c */ /* 0x000fe2000bf06270 */
[----:B------:R-:W-:Y:S01]  /*2e50*/  IMAD.IADD R30, R30, 0x1, -R3 ;  /* 0x000000011e1e7824 */ /* 0x000fe200078e0a03 */
[----:B------:R-:W-:-:S02]  /*2e60*/  IADD3 R32, PT, PT, R32, -R17, RZ ;  /* 0x8000001120207210 */ /* 0x000fc40007ffe0ff */
[C---:B------:R-:W-:Y:S02]  /*2e70*/  SEL R17, R16.reuse, RZ, P1 ;  /* 0x000000ff10117207 */ /* 0x040fe40000800000 */
[----:B------:R-:W-:-:S03]  /*2e80*/  SEL R3, R16, RZ, P0 ;  /* 0x000000ff10037207 */ /* 0x000fc60000000000 */
[----:B------:R-:W-:Y:S01]  /*2e90*/  IMAD.IADD R28, R28, 0x1, -R17 ;  /* 0x000000011c1c7824 */ /* 0x000fe200078e0a11 */
[----:B------:R-:W-:-:S07]  /*2ea0*/  IADD3 R26, PT, PT, R12, -R3, RZ ;  /* 0x800000030c1a7210 */ /* 0x000fce0007ffe0ff */
.L_x_43835:
        /* <DEDUP_REMOVED lines=19> */
.L_x_43808:
        /* <DEDUP_REMOVED lines=10> */
.L_x_43809:
        /* <DEDUP_REMOVED lines=10> */
.L_x_43810:
        /* <DEDUP_REMOVED lines=10> */
.L_x_43811:
        /* <DEDUP_REMOVED lines=9> */
.L_x_43812:
        /* <DEDUP_REMOVED lines=14> */
.L_x_43813:
        /* <DEDUP_REMOVED lines=15> */
.L_x_43814:
        /* <DEDUP_REMOVED lines=15> */
.L_x_43815:
[----:B------:R-:W-:Y:S05]  /*3510*/  @P5 BRA `(.L_x_43816) ;  /* 0x0000000400b85947 */ /* 0x000fea0003800000 */
[----:B------:R-:W-:Y:S01]  /*3520*/  IABS R35, R33 ;  /* 0x0000002100237213 */ /* 0x000fe20000000000 */
[----:B------:R-:W5:Y:S01]  /*3530*/  S2UR UR6, SR_CgaCtaId ;  /* 0x00000000000679c3 */ /* 0x000f620000008800 */
[----:B------:R-:W-:Y:S02]  /*3540*/  UMOV UR5, 0x400 ;  /* 0x0000040000057882 */ /* 0x000fe40000000000 */
[----:B------:R-:W1:Y:S08]  /*3550*/  I2F.RP R39, R35 ;  /* 0x0000002300277306 */ /* 0x000e700000209400 */
[----:B-1----:R-:W1:Y:S01]  /*3560*/  MUFU.RCP R39, R39 ;  /* 0x0000002700277308 */ /* 0x002e620000001000 */
[----:B-----5:R-:W-:Y:S01]  /*3570*/  ULEA UR5, UR6, UR5, 0x18 ;  /* 0x0000000506057291 */ /* 0x020fe2000f8ec0ff */
[----:B-1----:R-:W-:Y:S01]  /*3580*/  VIADD R2, R39, 0xffffffe ;  /* 0x0ffffffe27027836 */ /* 0x002fe20000000000 */
[----:B------:R-:W-:-:S05]  /*3590*/  MOV R39, R7 ;  /* 0x0000000700277202 */ /* 0x000fca0000000f00 */
[----:B0-----:R0:W1:Y:S02]  /*35a0*/  F2I.FTZ.U32.TRUNC.NTZ R3, R2 ;  /* 0x0000000200037305 */ /* 0x001064000021f000 */
        /* <DEDUP_REMOVED lines=18> */
.L_x_43834:
[----:B------:R-:W-:Y:S02]  /*36d0*/  IMAD R2, R39, 0x24, R35 ;  /* 0x0000002427027824 */ /* 0x000fe400078e0223 */
[----:B------:R-:W-:-:S04]  /*36e0*/  IMAD.MOV.U32 R41, RZ, RZ, RZ ;  /* 0x000000ffff297224 */ /* 0x000fc800078e00ff */
[----:B------:R-:W0:Y:S01]  /*36f0*/  LDS R2, [R2] ;  /* 0x0000000002027984 */ /* 0x000e220000000800 */
[----:B------:R-:W-:Y:S05]  /*3700*/  @!P0 BRA `(.L_x_43817) ;  /* 0x0000000000108947 */ /* 0x000fea0003800000 */
[----:B------:R-:W-:-:S03]  /*3710*/  UMOV UR5, 0xffffffff ;  /* 0xffffffff00057882 */ /* 0x000fc60000000000 */
[----:B------:R-:W-:Y:S05]  /*3720*/  BRA.DIV UR5, `(.L_x_43818) ;  /* 0x0000001a05807947 */ /* 0x000fea000b800000 */
[----:B0-----:R0:W1:Y:S02]  /*3730*/  SHFL.IDX PT, R42, R2, R26, R15 ;  /* 0x0000001a022a7389 */ /* 0x00106400000e000f */
.L_x_43889:
[----:B-1----:R-:W-:-:S07]  /*3740*/  IMAD R41, R23, R42, RZ ;  /* 0x0000002a17297224 */ /* 0x002fce00078e02ff */
.L_x_43817:
[----:B------:R-:W-:Y:S05]  /*3750*/  @!P1 BRA `(.L_x_43819) ;  /* 0x0000000000109947 */ /* 0x000fea0003800000 */
[----:B------:R-:W-:-:S03]  /*3760*/  UMOV UR5, 0xffffffff ;  /* 0xffffffff00057882 */ /* 0x000fc60000000000 */
[----:B------:R-:W-:Y:S05]  /*3770*/  BRA.DIV UR5, `(.L_x_43820) ;  /* 0x0000001a05887947 */ /* 0x000fea000b800000 */
[----:B0-----:R0:W1:Y:S02]  /*3780*/  SHFL.IDX PT, R33, R2, R40, R15 ;  /* 0x0000002802217389 */ /* 0x00106400000e000f */
.L_x_43892:
[----:B-1-3--:R-:W-:-:S07]  /*3790*/  IMAD R41, R22, R33, R41 ;  /* 0x0000002116297224 */ /* 0x00afce00078e0229 */
.L_x_43819:
[----:B------:R-:W-:Y:S05]  /*37a0*/  @!P2 BRA `(.L_x_43821) ;  /* 0x000000000010a947 */ /* 0x000fea0003800000 */
[----:B------:R-:W-:-:S03]  /*37b0*/  UMOV UR5, 0xffffffff ;  /* 0xffffffff00057882 */ /* 0x000fc60000000000 */
[----:B------:R-:W-:Y:S05]  /*37c0*/  BRA.DIV UR5, `(.L_x_43822) ;  /* 0x0000001a05947947 */ /* 0x000fea000b800000 */
[----:B0-----:R0:W1:Y:S02]  /*37d0*/  SHFL.IDX PT, R33, R2, R38, R15 ;  /* 0x0000002602217389 */ /* 0x00106400000e000f */
.L_x_43895:
[----:B-1----:R-:W-:-:S07]  /*37e0*/  IMAD R41, R21, R33, R41 ;  /* 0x0000002115297224 */ /* 0x002fce00078e0229 */
.L_x_43821:
[----:B------:R-:W-:Y:S05]  /*37f0*/  @!P3 BRA `(.L_x_43823) ;  /* 0x000000000010b947 */ /* 0x000fea0003800000 */
[----:B------:R-:W-:-:S03]  /*3800*/  UMOV UR5, 0xffffffff ;  /* 0xffffffff00057882 */ /* 0x000fc60000000000 */
[----:B------:R-:W-:Y:S05]  /*3810*/  BRA.DIV UR5, `(.L_x_43824) ;  /* 0x0000001a05a07947 */ /* 0x000fea000b800000 */
[----:B0-----:R0:W1:Y:S02]  /*3820*/  SHFL.IDX PT, R33, R2, R36, R15 ;  /* 0x0000002402217389 */ /* 0x00106400000e000f */
.L_x_43898:
[----:B-1----:R-:W-:-:S07]  /*3830*/  IMAD R41, R20, R33, R41 ;  /* 0x0000002114297224 */ /* 0x002fce00078e0229 */
.L_x_43823:
[----:B------:R-:W-:Y:S05]  /*3840*/  @!P4 BRA `(.L_x_43825) ;  /* 0x000000000010c947 */ /* 0x000fea0003800000 */
[----:B------:R-:W-:-:S03]  /*3850*/  UMOV UR5, 0xffffffff ;  /* 0xffffffff00057882 */ /* 0x000fc60000000000 */
[----:B------:R-:W-:Y:S05]  /*3860*/  BRA.DIV UR5, `(.L_x_43826) ;  /* 0x0000001a05ac7947 */ /* 0x000fea000b800000 */
[----:B0-----:R0:W1:Y:S02]  /*3870*/  SHFL.IDX PT, R33, R2, R34, R15 ;  /* 0x0000002202217389 */ /* 0x00106400000e000f */
.L_x_43901:
[----:B-1----:R-:W-:-:S07]  /*3880*/  IMAD R41, R19, R33, R41 ;  /* 0x0000002113297224 */ /* 0x002fce00078e0229 */
.L_x_43825:
[----:B------:R-:W1:Y:S02]  /*3890*/  LDC R42, c[0x0][0x3ac] ;  /* 0x0000eb00ff2a7b82 */ /* 0x000e640000000800 */
[----:B-1----:R-:W-:-:S13]  /*38a0*/  ISETP.GE.AND P5, PT, R42, 0x6, PT ;  /* 0x000000062a00780c */ /* 0x002fda0003fa6270 */
[----:B------:R-:W-:Y:S05]  /*38b0*/  @!P5 BRA `(.L_x_43827) ;  /* 0x000000000010d947 */ /* 0x000fea0003800000 */
[----:B------:R-:W-:-:S03]  /*38c0*/  UMOV UR5, 0xffffffff ;  /* 0xffffffff00057882 */ /* 0x000fc60000000000 */
[----:B------:R-:W-:Y:S05]  /*38d0*/  BRA.DIV UR5, `(.L_x_43828) ;  /* 0x0000001a05b07947 */ /* 0x000fea000b800000 */
[----:B0-----:R0:W1:Y:S02]  /*38e0*/  SHFL.IDX PT, R33, R2, R32, R15 ;  /* 0x0000002002217389 */ /* 0x00106400000e000f */
.L_x_43904:
[----:B-12---:R-:W-:-:S07]  /*38f0*/  IMAD R41, R18, R33, R41 ;  /* 0x0000002112297224 */ /* 0x006fce00078e0229 */
.L_x_43827:
[----:B------:R-:W-:-:S13]  /*3900*/  ISETP.GE.AND P5, PT, R42, 0x7, PT ;  /* 0x000000072a00780c */ /* 0x000fda0003fa6270 */
[----:B------:R-:W-:Y:S05]  /*3910*/  @!P5 BRA `(.L_x_43829) ;  /* 0x000000000010d947 */ /* 0x000fea0003800000 */
[----:B------:R-:W-:-:S03]  /*3920*/  UMOV UR5, 0xffffffff ;  /* 0xffffffff00057882 */ /* 0x000fc60000000000 */
[----:B------:R-:W-:Y:S05]  /*3930*/  BRA.DIV UR5, `(.L_x_43830) ;  /* 0x0000001a05b87947 */ /* 0x000fea000b800000 */
[----:B0-----:R0:W1:Y:S02]  /*3940*/  SHFL.IDX PT, R33, R2, R30, R15 ;  /* 0x0000001e02217389 */ /* 0x00106400000e000f */
.L_x_43907:
[----:B-1--4-:R-:W-:-:S07]  /*3950*/  IMAD R41, R17, R33, R41 ;  /* 0x0000002111297224 */ /* 0x012fce00078e0229 */
.L_x_43829:
[----:B------:R-:W-:-:S13]  /*3960*/  ISETP.GE.AND P5, PT, R42, 0x8, PT ;  /* 0x000000082a00780c */ /* 0x000fda0003fa6270 */
[----:B------:R-:W-:Y:S05]  /*3970*/  @!P5 BRA `(.L_x_43831) ;  /* 0x000000000010d947 */ /* 0x000fea0003800000 */
[----:B------:R-:W-:-:S03]  /*3980*/  UMOV UR5, 0xffffffff ;  /* 0xffffffff00057882 */ /* 0x000fc60000000000 */
[----:B------:R-:W-:Y:S05]  /*3990*/  BRA.DIV UR5, `(.L_x_43832) ;  /* 0x0000001a05c07947 */ /* 0x000fea000b800000 */
[----:B0-----:R0:W1:Y:S02]  /*39a0*/  SHFL.IDX PT, R33, R2, R28, R15 ;  /* 0x0000001c02217389 */ /* 0x00106400000e000f */
.L_x_43910:
[----:B-1----:R-:W-:-:S07]  /*39b0*/  IMAD R41, R16, R33, R41 ;  /* 0x0000002110297224 */ /* 0x002fce00078e0229 */
.L_x_43831:
[----:B0-----:R-:W-:-:S07]  /*39c0*/  IMAD.MOV.U32 R2, RZ, RZ, R31 ;  /* 0x000000ffff027224 */ /* 0x001fce00078e001f */
.L_x_43833:
[----:B------:R-:W-:Y:S01]  /*39d0*/  SHF.R.U32.HI R42, RZ, 0x1, R2 ;  /* 0x00000001ff2a7819 */ /* 0x000fe20000011602 */
[----:B------:R-:W-:Y:S05]  /*39e0*/  WARPSYNC.ALL ;  /* 0x0000000000007948 */ /* 0x000fea0003800000 */
[----:B------:R-:W0:Y:S01]  /*39f0*/  SHFL.DOWN PT, R44, R41, R42, R25 ;  /* 0x0800002a292c7389 */ /* 0x000e2200000e0019 */
[----:B------:R-:W-:Y:S01]  /*3a00*/  ISETP.GT.U32.AND P5, PT, R2, 0x3, PT ;  /* 0x000000030200780c */ /* 0x000fe20003fa4070 */
[----:B------:R-:W-:Y:S02]  /*3a10*/  IMAD.MOV.U32 R2, RZ, RZ, R42 ;  /* 0x000000ffff027224 */ /* 0x000fe400078e002a */
[----:B0-----:R-:W-:-:S10]  /*3a20*/  IMAD.IADD R41, R44, 0x1, R41 ;  /* 0x000000012c297824 */ /* 0x001fd400078e0229 */
[----:B------:R-:W-:Y:S05]  /*3a30*/  @P5 BRA `(.L_x_43833) ;  /* 0xfffffffc00e45947 */ /* 0x000fea000383ffff */
[----:B------:R-:W0:Y:S08]  /*3a40*/  I2F.U32.RP R33, R29 ;  /* 0x0000001d00217306 */ /* 0x000e300000209000 */
[----:B0-----:R-:W0:Y:S02]  /*3a50*/  MUFU.RCP R33, R33 ;  /* 0x0000002100217308 */ /* 0x001e240000001000 */
[----:B0-----:R-:W-:-:S06]  /*3a60*/  IADD3 R3, PT, PT, R33, 0xffffffe, RZ ;  /* 0x0ffffffe21037810 */ /* 0x001fcc0007ffe0ff */
        /* <DEDUP_REMOVED lines=25> */
.L_x_43816:
[----:B------:R-:W-:-:S13]  /*3c00*/  ISETP.NE.AND P5, PT, R37, RZ, PT ;  /* 0x000000ff2500720c */ /* 0x000fda0003fa5270 */
[----:B------:R-:W-:Y:S05]  /*3c10*/  @!P5 BRA `(.L_x_43835) ;  /* 0xfffffff000a4d947 */ /* 0x000fea000383ffff */
.L_x_43748:
[C---:B012---:R-:W-:Y:S01]  /*3c20*/  LOP3.LUT R2, R13.reuse, 0x3, RZ, 0xc0, !PT ;  /* 0x000000030d027812 */ /* 0x047fe200078ec0ff */
[----:B------:R-:W-:Y:S05]  /*3c30*/  WARPSYNC.ALL ;  /* 0x0000000000007948 */ /* 0x000fea0003800000 */
[----:B------:R-:W-:Y:S01]  /*3c40*/  ISETP.NE.AND P3, PT, R2, 0x2, PT ;  /* 0x000000020200780c */ /* 0x000fe20003f65270 */
[----:B------:R-:W0:Y:S01]  /*3c50*/  LDC R9, c[0x0][0x3ac] ;  /* 0x0000eb00ff097b82 */ /* 0x000e220000000800 */
[----:B------:R-:W-:Y:S01]  /*3c60*/  LOP3.LUT R13, R13, 0xffff, RZ, 0xc0, !PT ;  /* 0x0000ffff0d0d7812 */ /* 0x000fe200078ec0ff */
[----:B------:R-:W-:Y:S06]  /*3c70*/  BSSY.RECONVERGENT B0, `(.L_x_43836) ;  /* 0x000004d000007945 */ /* 0x000fec0003800200 */
[----:B------:R-:W1:Y:S01]  /*3c80*/  LDC R10, c[0x0][0x388] ;  /* 0x0000e200ff0a7b82 */ /* 0x000e620000000800 */
[----:B0-----:R-:W-:-:S04]  /*3c90*/  IABS R7, R9 ;  /* 0x0000000900077213 */ /* 0x001fc80000000000 */
[----:B------:R-:W0:Y:S01]  /*3ca0*/  I2F.RP R4, R7 ;  /* 0x0000000700047306 */ /* 0x000e220000209400 */
[----:B-1----:R-:W-:-:S07]  /*3cb0*/  IABS R12, R10 ;  /* 0x0000000a000c7213 */ /* 0x002fce0000000000 */
[----:B0-----:R-:W0:Y:S02]  /*3cc0*/  MUFU.RCP R4, R4 ;  /* 0x0000000400047308 */ /* 0x001e240000001000 */
[----:B0-----:R-:W-:-:S06]  /*3cd0*/  VIADD R8, R4, 0xffffffe ;  /* 0x0ffffffe04087836 */ /* 0x001fcc0000000000 */
[----:B------:R0:W1:Y:S02]  /*3ce0*/  F2I.FTZ.U32.TRUNC.NTZ R3, R8 ;  /* 0x0000000800037305 */ /* 0x000064000021f000 */
[----:B0-----:R-:W0:Y:S01]  /*3cf0*/  LDC R8, c[0x0][0x384] ;  /* 0x0000e100ff087b82 */ /* 0x001e220000000800 */
[----:B-1----:R-:W-:-:S05]  /*3d00*/  IADD3 R2, PT, PT, RZ, -R3, RZ ;  /* 0x80000003ff027210 */ /* 0x002fca0007ffe0ff */
        /* <DEDUP_REMOVED lines=19> */
[----:B------:R-:W-:Y:S01]  /*3e40*/  @!P2 IMAD.MOV R4, RZ, RZ, -R4 ;  /* 0x000000ffff04a224 */ /* 0x000fe200078e0a04 */
[----:B------:R-:W-:Y:S01]  /*3e50*/  @!P1 LOP3.LUT R4, RZ, R9, RZ, 0x33, !PT ;  /* 0x00000009ff049212 */ /* 0x000fe200078e33ff */
[----:B------:R-:W-:Y:S06]  /*3e60*/  @!P3 BRA `(.L_x_43837) ;  /* 0x0000000000b4b947 */ /* 0x000fec0003800000 */
[-C--:B------:R-:W-:Y:S01]  /*3e70*/  IABS R12, R0.reuse ;  /* 0x00000000000c7213 */ /* 0x080fe20000000000 */
[----:B------:R-:W0:Y:S01]  /*3e80*/  S2UR UR5, SR_CgaCtaId ;  /* 0x00000000000579c3 */ /* 0x000e220000008800 */
[----:B------:R-:W-:Y:S01]  /*3e90*/  UMOV UR4, 0x400 ;  /* 0x0000040000047882 */ /* 0x000fe20000000000 */
[----:B------:R-:W-:Y:S01]  /*3ea0*/  ISETP.NE.AND P4, PT, R0, RZ, PT ;  /* 0x000000ff0000720c */ /* 0x000fe20003f85270 */
[----:B------:R-:W1:Y:S01]  /*3eb0*/  I2F.RP R10, R12 ;  /* 0x0000000c000a7306 */ /* 0x000e620000209400 */
[----:B------:R-:W-:Y:S01]  /*3ec0*/  UIADD3 UR4, UPT, UPT, UR4, 0x980, URZ ;  /* 0x0000098004047890 */ /* 0x000fe2000fffe0ff */
[----:B------:R-:W-:Y:S01]  /*3ed0*/  IMAD.MOV R14, RZ, RZ, -R14 ;  /* 0x000000ffff0e7224 */ /* 0x000fe200078e0a0e */
[----:B------:R-:W-:Y:S02]  /*3ee0*/  LOP3.LUT R15, RZ, R0, RZ, 0x33, !PT ;  /* 0x00000000ff0f7212 */ /* 0x000fe400078e33ff */
[----:B------:R-:W2:Y:S03]  /*3ef0*/  LDC.64 R2, c[0x0][0x3a0] ;  /* 0x0000e800ff027b82 */ /* 0x000ea60000000a00 */
[----:B-1----:R-:W1:Y:S01]  /*3f00*/  MUFU.RCP R10, R10 ;  /* 0x0000000a000a7308 */ /* 0x002e620000001000 */
[----:B0-----:R-:W-:Y:S01]  /*3f10*/  ULEA UR4, UR5, UR4, 0x18 ;  /* 0x0000000405047291 */ /* 0x001fe2000f8ec0ff */
[----:B-1----:R-:W-:-:S06]  /*3f20*/  VIADD R8, R10, 0xffffffe ;  /* 0x0ffffffe0a087836 */ /* 0x002fcc0000000000 */
[----:B------:R0:W1:Y:S02]  /*3f30*/  F2I.FTZ.U32.TRUNC.NTZ R9, R8 ;  /* 0x0000000800097305 */ /* 0x000064000021f000 */
[----:B0-----:R-:W-:Y:S02]  /*3f40*/  HFMA2 R8, -RZ, RZ, 0, 0 ;  /* 0x00000000ff087431 */ /* 0x001fe400000001ff */
[----:B-1----:R-:W-:-:S04]  /*3f50*/  IMAD.MOV R11, RZ, RZ, -R9 ;  /* 0x000000ffff0b7224 */ /* 0x002fc800078e0a09 */
[----:B------:R-:W-:-:S04]  /*3f60*/  IMAD R11, R11, R12, RZ ;  /* 0x0000000c0b0b7224 */ /* 0x000fc800078e02ff */
[----:B---3--:R-:W-:Y:S01]  /*3f70*/  IMAD.HI.U32 R16, R9, R11, R8 ;  /* 0x0000000b09107227 */ /* 0x008fe200078e0008 */
[----:B--2---:R-:W-:-:S07]  /*3f80*/  LEA R11, R5, UR4, 0x2 ;  /* 0x00000004050b7c11 */ /* 0x004fce000f8e10ff */
.L_x_43838:
[----:B0-----:R-:W-:Y:S01]  /*3f90*/  IABS R8, R0 ;  /* 0x0000000000087213 */ /* 0x001fe20000000000 */
[----:B------:R0:W1:Y:S01]  /*3fa0*/  LDS R13, [R11] ;  /* 0x000000000b0d7984 */ /* 0x0000620000000800 */
[----:B------:R-:W-:Y:S01]  /*3fb0*/  IABS R9, R5 ;  /* 0x0000000500097213 */ /* 0x000fe20000000000 */
[----:B------:R-:W-:Y:S02]  /*3fc0*/  VIADD R14, R14, 0x1 ;  /* 0x000000010e0e7836 */ /* 0x000fe40000000000 */
[----:B------:R-:W-:Y:S02]  /*3fd0*/  IMAD.MOV R10, RZ, RZ, -R8 ;  /* 0x000000ffff0a7224 */ /* 0x000fe400078e0a08 */
[----:B------:R-:W-:Y:S01]  /*3fe0*/  IMAD.HI.U32 R8, R16, R9, RZ ;  /* 0x0000000910087227 */ /* 0x000fe200078e00ff */
[----:B0-----:R-:W-:-:S03]  /*3ff0*/  LEA R11, R6, R11, 0x2 ;  /* 0x0000000b060b7211 */ /* 0x001fc600078e10ff */
[----:B------:R-:W-:Y:S01]  /*4000*/  IMAD R9, R8, R10, R9 ;  /* 0x0000000a08097224 */ /* 0x000fe200078e0209 */
[----:B------:R-:W-:-:S04]  /*4010*/  IABS R10, R0 ;  /* 0x00000000000a7213 */ /* 0x000fc80000000000 */
[----:B------:R-:W-:-:S13]  /*4020*/  ISETP.GT.U32.AND P2, PT, R12, R9, PT ;  /* 0x000000090c00720c */ /* 0x000fda0003f44070 */
[----:B------:R-:W-:Y:S02]  /*4030*/  @!P2 IMAD.IADD R9, R9, 0x1, -R10 ;  /* 0x000000010909a824 */ /* 0x000fe400078e0a0a */
[----:B------:R-:W-:-:S03]  /*4040*/  @!P2 VIADD R8, R8, 0x1 ;  /* 0x000000010808a836 */ /* 0x000fc60000000000 */
[----:B------:R-:W-:Y:S02]  /*4050*/  ISETP.GE.U32.AND P1, PT, R9, R12, PT ;  /* 0x0000000c0900720c */ /* 0x000fe40003f26070 */
[----:B------:R-:W-:-:S04]  /*4060*/  LOP3.LUT R9, R5, R0, RZ, 0x3c, !PT ;  /* 0x0000000005097212 */ /* 0x000fc800078e3cff */
        /* <DEDUP_REMOVED lines=13> */
.L_x_43837:
[----:B------:R-:W-:Y:S05]  /*4140*/  BSYNC.RECONVERGENT B0 ;  /* 0x0000000000007941 */ /* 0x000fea0003800200 */
.L_x_43836:
[----:B------:R-:W-:Y:S05]  /*4150*/  @!P0 EXIT ;  /* 0x000000000000894d */ /* 0x000fea0003800000 */
[-C--:B0-----:R-:W-:Y:S01]  /*4160*/  IABS R8, R0.reuse ;  /* 0x0000000000087213 */ /* 0x081fe20000000000 */
[----:B------:R-:W0:Y:S01]  /*4170*/  S2UR UR5, SR_CgaCtaId ;  /* 0x00000000000579c3 */ /* 0x000e220000008800 */
[----:B------:R-:W-:Y:S01]  /*4180*/  UMOV UR4, 0x400 ;  /* 0x0000040000047882 */ /* 0x000fe20000000000 */
[----:B------:R-:W-:Y:S01]  /*4190*/  ISETP.NE.AND P0, PT, R0, RZ, PT ;  /* 0x000000ff0000720c */ /* 0x000fe20003f05270 */
[----:B------:R-:W1:Y:S01]  /*41a0*/  I2F.RP R9, R8 ;  /* 0x0000000800097306 */ /* 0x000e620000209400 */
[----:B------:R-:W-:Y:S01]  /*41b0*/  UIADD3 UR4, UPT, UPT, UR4, 0x980, URZ ;  /* 0x0000098004047890 */ /* 0x000fe2000fffe0ff */
[----:B------:R-:W-:Y:S02]  /*41c0*/  LEA R15, R6, R5, 0x1 ;  /* 0x00000005060f7211 */ /* 0x000fe400078e08ff */
[----:B------:R-:W-:Y:S01]  /*41d0*/  LOP3.LUT R12, RZ, R0, RZ, 0x33, !PT ;  /* 0x00000000ff0c7212 */ /* 0x000fe200078e33ff */
[----:B------:R-:W2:Y:S03]  /*41e0*/  LDC.64 R2, c[0x0][0x3a0] ;  /* 0x0000e800ff027b82 */ /* 0x000ea60000000a00 */
[----:B-1----:R-:W1:Y:S01]  /*41f0*/  MUFU.RCP R9, R9 ;  /* 0x0000000900097308 */ /* 0x002e620000001000 */
[----:B0-----:R-:W-:Y:S01]  /*4200*/  ULEA UR4, UR5, UR4, 0x18 ;  /* 0x0000000405047291 */ /* 0x001fe2000f8ec0ff */
[----:B-1----:R-:W-:-:S05]  /*4210*/  VIADD R10, R9, 0xffffffe ;  /* 0x0ffffffe090a7836 */ /* 0x002fca0000000000 */
[----:B------:R-:W-:Y:S01]  /*4220*/  LEA R9, R5, UR4, 0x2 ;  /* 0x0000000405097c11 */ /* 0x000fe2000f8e10ff */
[----:B------:R0:W1:Y:S02]  /*4230*/  F2I.FTZ.U32.TRUNC.NTZ R11, R10 ;  /* 0x0000000a000b7305 */ /* 0x000064000021f000 */
[----:B0-----:R-:W-:Y:S02]  /*4240*/  IMAD.MOV.U32 R10, RZ, RZ, RZ ;  /* 0x000000ffff0a7224 */ /* 0x001fe400078e00ff */
[----:B-1----:R-:W-:-:S04]  /*4250*/  IMAD.MOV R13, RZ, RZ, -R11 ;  /* 0x000000ffff0d7224 */ /* 0x002fc800078e0a0b */
[----:B------:R-:W-:-:S04]  /*4260*/  IMAD R13, R13, R8, RZ ;  /* 0x000000080d0d7224 */ /* 0x000fc800078e02ff */
[----:B------:R-:W-:-:S04]  /*4270*/  IMAD.HI.U32 R10, R11, R13, R10 ;  /* 0x0000000d0b0a7227 */ /* 0x000fc800078e000a */
[----:B------:R-:W-:Y:S02]  /*4280*/  IMAD R11, R6, 0x3, R5 ;  /* 0x00000003060b7824 */ /* 0x000fe400078e0205 */
[----:B--2---:R-:W-:-:S07]  /*4290*/  IMAD.IADD R13, R5, 0x1, R6 ;  /* 0x00000001050d7824 */ /* 0x004fce00078e0206 */
.L_x_43839:
[-C--:B0-----:R-:W-:Y:S02]  /*42a0*/  IABS R14, R0.reuse ;  /* 0x00000000000e7213 */ /* 0x081fe40000000000 */
[----:B------:R-:W-:Y:S02]  /*42b0*/  IABS R18, R0 ;  /* 0x0000000000127213 */ /* 0x000fe40000000000 */
[----:B----4-:R-:W0:Y:S01]  /*42c0*/  I2F.RP R21, R14 ;  /* 0x0000000e00157306 */ /* 0x010e220000209400 */
[----:B------:R-:W-:Y:S02]  /*42d0*/  IABS R19, R5 ;  /* 0x0000000500137213 */ /* 0x000fe40000000000 */
[----:B------:R-:W-:Y:S01]  /*42e0*/  IMAD.MOV R20, RZ, RZ, -R18 ;  /* 0x000000ffff147224 */ /* 0x000fe200078e0a12 */
[----:B---3--:R-:W-:Y:S02]  /*42f0*/  IABS R22, R13 ;  /* 0x0000000d00167213 */ /* 0x008fe40000000000 */
[----:B------:R-:W-:Y:S01]  /*4300*/  IMAD.HI.U32 R18, R10, R19, RZ ;  /* 0x000000130a127227 */ /* 0x000fe200078e00ff */
[----:B------:R-:W-:-:S02]  /*4310*/  IABS R25, R15 ;  /* 0x0000000f00197213 */ /* 0x000fc40000000000 */
[----:B------:R-:W-:Y:S01]  /*4320*/  LOP3.LUT R24, R5, R0, RZ, 0x3c, !PT ;  /* 0x0000000005187212 */ /* 0x000fe200078e3cff */
        /* <DEDUP_REMOVED lines=10> */
[----:B0-----:R-:W-:-:S08]  /*43d0*/  MOV R16, RZ ;  /* 0x000000ff00107202 */ /* 0x001fd00000000f00 */
        /* <DEDUP_REMOVED lines=54> */
[----:B------:R-:W-:Y:S01]  /*4740*/  IMAD R22, R4, R21, R7 ;  /* 0x0000001504167224 */ /* 0x000fe200078e0207 */
[----:B------:R-:W-:Y:S01]  /*4750*/  SEL R25, R12, R25, !P0 ;  /* 0x000000190c197207 */ /* 0x000fe20004000000 */
[----:B------:R-:W-:Y:S01]  /*4760*/  IMAD.MOV R21, RZ, RZ, -R21 ;  /* 0x000000ffff157224 */ /* 0x000fe200078e0a15 */
[----:B------:R-:W-:Y:S01]  /*4770*/  IADD3 R5, PT, PT, R6, R5, R6 ;  /* 0x0000000506057210 */ /* 0x000fe20007ffe006 */
[----:B------:R-:W-:-:S02]  /*4780*/  IMAD R16, R4, R16, R7 ;  /* 0x0000001004107224 */ /* 0x000fc400078e0207 */
[----:B------:R-:W-:Y:S01]  /*4790*/  IMAD.MOV R27, RZ, RZ, -R25 ;  /* 0x000000ffff1b7224 */ /* 0x000fe200078e0a19 */
[----:B------:R-:W-:Y:S01]  /*47a0*/  IADD3 R5, PT, PT, R6, R5, R6 ;  /* 0x0000000506057210 */ /* 0x000fe20007ffe006 */
[----:B------:R-:W-:Y:S02]  /*47b0*/  IMAD R26, R4, R25, R7 ;  /* 0x00000019041a7224 */ /* 0x000fe400078e0207 */
[C---:B------:R-:W-:Y:S01]  /*47c0*/  IMAD R21, R0.reuse, R21, R13 ;  /* 0x0000001500157224 */ /* 0x040fe200078e020d */
[----:B------:R-:W-:Y:S01]  /*47d0*/  ISETP.GE.U32.AND P1, PT, R5, 0x200, PT ;  /* 0x000002000500780c */ /* 0x000fe20003f26070 */
[----:B------:R-:W-:Y:S02]  /*47e0*/  IMAD R27, R0, R27, R11 ;  /* 0x0000001b001b7224 */ /* 0x000fe400078e020b */
        /* <DEDUP_REMOVED lines=16> */
[C---:B------:R-:W-:Y:S02]  /*48f0*/  IMAD R11, R6.reuse, 0x4, R11 ;  /* 0x00000004060b7824 */ /* 0x040fe400078e020b */
[----:B------:R-:W-:Y:S01]  /*4900*/  IMAD R13, R6, 0x4, R13 ;  /* 0x00000004060d7824 */ /* 0x000fe200078e020d */
[----:B------:R-:W-:Y:S06]  /*4910*/  @!P1 BRA `(.L_x_43839) ;  /* 0xfffffff800609947 */ /* 0x000fec000383ffff */
[----:B------:R-:W-:Y:S05]  /*4920*/  EXIT ;  /* 0x000000000000794d */ /* 0x000fea0003800000 */
.L_x_43762:
[----:B------:R-:W-:Y:S01]  /*4930*/  BSSY B2, `(.L_x_43840) ;  /* 0x0000006000027945 */ /* 0x000fe20003800000 */
[----:B------:R-:W-:Y:S01]  /*4940*/  MOV R3, R26 ;  /* 0x0000001a00037202 */ /* 0x000fe20000000f00 */
[----:B------:R-:W-:-:S07]  /*4950*/  IMAD.MOV.U32 R33, RZ, RZ, -0x1 ;  /* 0xffffffffff217424 */ /* 0x000fce00078e00ff */
[----:B01234-:R-:W-:Y:S05]  /*4960*/  WARPSYNC.COLLECTIVE R33, `(.L_x_43841) ;  /* 0x0000000021087348 */ /* 0x01ffea0003c00000 */
[----:B0-----:R0:W0:Y:S02]  /*4970*/  SHFL.IDX P6, R33, R2, R3, R15 ;  /* 0x0000000302217389 */ /* 0x00102400000c000f */
[----:B01234-:R-:W-:Y:S05]  /*4980*/  ENDCOLLECTIVE ;  /* 0x000000000000791b */ /* 0x01ffea0003800000 */
.L_x_43841:
[----:B------:R-:W-:Y:S05]  /*4990*/  BSYNC B2 ;  /* 0x0000000000027941 */ /* 0x000fea0003800000 */
.L_x_43840:
[----:B------:R-:W-:Y:S05]  /*49a0*/  BRA `(.L_x_43842) ;  /* 0xffffffd000787947 */ /* 0x000fea000383ffff */
.L_x_43764:
[----:B------:R-:W-:Y:S01]  /*49b0*/  BSSY B2, `(.L_x_43843) ;  /* 0x0000006000027945 */ /* 0x000fe20003800000 */
[----:B------:R-:W-:Y:S02]  /*49c0*/  IMAD.MOV.U32 R3, RZ, RZ, R40 ;  /* 0x000000ffff037224 */ /* 0x000fe400078e0028 */
[----:B------:R-:W-:-:S07]  /*49d0*/  IMAD.MOV.U32 R33, RZ, RZ, -0x1 ;  /* 0xffffffffff217424 */ /* 0x000fce00078e00ff */
[----:B01234-:R-:W-:Y:S05]  /*49e0*/  WARPSYNC.COLLECTIVE R33, `(.L_x_43844) ;  /* 0x0000000021087348 */ /* 0x01ffea0003c00000 */
[----:B0-----:R0:W0:Y:S02]  /*49f0*/  SHFL.IDX P6, R33, R2, R3, R15 ;  /* 0x0000000302217389 */ /* 0x00102400000c000f */
[----:B01234-:R-:W-:Y:S05]  /*4a00*/  ENDCOLLECTIVE ;  /* 0x000000000000791b */ /* 0x01ffea0003800000 */
.L_x_43844:
[----:B------:R-:W-:Y:S05]  /*4a10*/  BSYNC B2 ;  /* 0x0000000000027941 */ /* 0x000fea0003800000 */
.L_x_43843:
[----:B------:R-:W-:Y:S05]  /*4a20*/  BRA `(.L_x_43845) ;  /* 0xffffffd0006c7947 */ /* 0x000fea000383ffff */
.L_x_43766:
[----:B------:R-:W-:Y:S01]  /*4a30*/  BSSY B2, `(.L_x_43846) ;  /* 0x0000006000027945 */ /* 0x000fe20003800000 */
[----:B------:R-:W-:Y:S01]  /*4a40*/  IMAD.MOV.U32 R3, RZ, RZ, R38 ;  /* 0x000000ffff037224 */ /* 0x000fe200078e0026 */
[----:B------:R-:W-:-:S07]  /*4a50*/  MOV R33, 0xffffffff ;  /* 0xffffffff00217802 */ /* 0x000fce0000000f00 */
[----:B01234-:R-:W-:Y:S05]  /*4a60*/  WARPSYNC.COLLECTIVE R33, `(.L_x_43847) ;  /* 0x0000000021087348 */ /* 0x01ffea0003c00000 */
[----:B0-----:R0:W0:Y:S02]  /*4a70*/  SHFL.IDX P6, R33, R2, R3, R15 ;  /* 0x0000000302217389 */ /* 0x00102400000c000f */
[----:B01234-:R-:W-:Y:S05]  /*4a80*/  ENDCOLLECTIVE ;  /* 0x000000000000791b */ /* 0x01ffea0003800000 */
.L_x_43847:
[----:B------:R-:W-:Y:S05]  /*4a90*/  BSYNC B2 ;  /* 0x0000000000027941 */ /* 0x000fea0003800000 */
.L_x_43846:
[----:B------:R-:W-:Y:S05]  /*4aa0*/  BRA `(.L_x_43848) ;  /* 0xffffffd000607947 */ /* 0x000fea000383ffff */
.L_x_43768:
[----:B------:R-:W-:Y:S01]  /*4ab0*/  BSSY B2, `(.L_x_43849) ;  /* 0x0000006000027945 */ /* 0x000fe20003800000 */
[----:B------:R-:W-:Y:S02]  /*4ac0*/  IMAD.MOV.U32 R3, RZ, RZ, R36 ;  /* 0x000000ffff037224 */ /* 0x000fe400078e0024 */
[----:B------:R-:W-:-:S07]  /*4ad0*/  IMAD.MOV.U32 R33, RZ, RZ, -0x1 ;  /* 0xffffffffff217424 */ /* 0x000fce00078e00ff */
[----:B01234-:R-:W-:Y:S05]  /*4ae0*/  WARPSYNC.COLLECTIVE R33, `(.L_x_43850) ;  /* 0x0000000021087348 */ /* 0x01ffea0003c00000 */
[----:B0-----:R0:W0:Y:S02]  /*4af0*/  SHFL.IDX P6, R33, R2, R3, R15 ;  /* 0x0000000302217389 */ /* 0x00102400000c000f */
[----:B01234-:R-:W-:Y:S05]  /*4b00*/  ENDCOLLECTIVE ;  /* 0x000000000000791b */ /* 0x01ffea0003800000 */
.L_x_43850:
[----:B------:R-:W-:Y:S05]  /*4b10*/  BSYNC B2 ;  /* 0x0000000000027941 */ /* 0x000fea0003800000 */
.L_x_43849:
[----:B------:R-:W-:Y:S05]  /*4b20*/  BRA `(.L_x_43851) ;  /* 0xffffffd000547947 */ /* 0x000fea000383ffff */
.L_x_43770:
[----:B------:R-:W-:Y:S01]  /*4b30*/  BSSY B2, `(.L_x_43852) ;  /* 0x0000006000027945 */ /* 0x000fe20003800000 */
[----:B------:R-:W-:Y:S02]  /*4b40*/  IMAD.MOV.U32 R3, RZ, RZ, R34 ;  /* 0x000000ffff037224 */ /* 0x000fe400078e0022 */
[----:B------:R-:W-:-:S07]  /*4b50*/  IMAD.MOV.U32 R33, RZ, RZ, -0x1 ;  /* 0xffffffffff217424 */ /* 0x000fce00078e00ff */
[----:B01234-:R-:W-:Y:S05]  /*4b60*/  WARPSYNC.COLLECTIVE R33, `(.L_x_43853) ;  /* 0x0000000021087348 */ /* 0x01ffea0003c00000 */
[----:B0-----:R0:W0:Y:S02]  /*4b70*/  SHFL.IDX P6, R33, R2, R3, R15 ;  /* 0x0000000302217389 */ /* 0x00102400000c000f */
[----:B01234-:R-:W-:Y:S05]  /*4b80*/  ENDCOLLECTIVE ;  /* 0x000000000000791b */ /* 0x01ffea0003800000 */
.L_x_43853:
[----:B------:R-:W-:Y:S05]  /*4b90*/  BSYNC B2 ;  /* 0x0000000000027941 */ /* 0x000fea0003800000 */
.L_x_43852:
[----:B------:R-:W-:Y:S05]  /*4ba0*/  BRA `(.L_x_43854) ;  /* 0xffffffd000487947 */ /* 0x000fea000383ffff */
.L_x_43772:
[----:B------:R-:W-:Y:S01]  /*4bb0*/  BSSY B2, `(.L_x_43855) ;  /* 0x0000006000027945 */ /* 0x000fe20003800000 */
[----:B------:R-:W-:Y:S01]  /*4bc0*/  MOV R3, R32 ;  /* 0x0000002000037202 */ /* 0x000fe20000000f00 */
[----:B------:R-:W-:-:S07]  /*4bd0*/  IMAD.MOV.U32 R33, RZ, RZ, -0x1 ;  /* 0xffffffffff217424 */ /* 0x000fce00078e00ff */
[----:B01234-:R-:W-:Y:S05]  /*4be0*/  WARPSYNC.COLLECTIVE R33, `(.L_x_43856) ;  /* 0x0000000021087348 */ /* 0x01ffea0003c00000 */
[----:B0-----:R0:W0:Y:S02]  /*4bf0*/  SHFL.IDX P6, R33, R2, R3, R15 ;  /* 0x0000000302217389 */ /* 0x00102400000c000f */
[----:B01234-:R-:W-:Y:S05]  /*4c00*/  ENDCOLLECTIVE ;  /* 0x000000000000791b */ /* 0x01ffea0003800000 */
.L_x_43856:
[----:B------:R-:W-:Y:S05]  /*4c10*/  BSYNC B2 ;  /* 0x0000000000027941 */ /* 0x000fea0003800000 */
.L_x_43855:
[----:B------:R-:W-:Y:S05]  /*4c20*/  BRA `(.L_x_43857) ;  /* 0xffffffd0003c7947 */ /* 0x000fea000383ffff */
.L_x_43774:
[----:B------:R-:W-:Y:S01]  /*4c30*/  BSSY B2, `(.L_x_43858) ;  /* 0x0000006000027945 */ /* 0x000fe20003800000 */
[----:B------:R-:W-:Y:S02]  /*4c40*/  IMAD.MOV.U32 R3, RZ, RZ, R30 ;  /* 0x000000ffff037224 */ /* 0x000fe400078e001e */
[----:B------:R-:W-:-:S07]  /*4c50*/  IMAD.MOV.U32 R33, RZ, RZ, -0x1 ;  /* 0xffffffffff217424 */ /* 0x000fce00078e00ff */
[----:B01234-:R-:W-:Y:S05]  /*4c60*/  WARPSYNC.COLLECTIVE R33, `(.L_x_43859) ;  /* 0x0000000021087348 */ /* 0x01ffea0003c00000 */
[----:B0-----:R0:W0:Y:S02]  /*4c70*/  SHFL.IDX P6, R33, R2, R3, R15 ;  /* 0x0000000302217389 */ /* 0x00102400000c000f */
[----:B01234-:R-:W-:Y:S05]  /*4c80*/  ENDCOLLECTIVE ;  /* 0x000000000000791b */ /* 0x01ffea0003800000 */
.L_x_43859:
[----:B------:R-:W-:Y:S05]  /*4c90*/  BSYNC B2 ;  /* 0x0000000000027941 */ /* 0x000fea0003800000 */
.L_x_43858:
[----:B------:R-:W-:Y:S05]  /*4ca0*/  BRA `(.L_x_43860) ;  /* 0xffffffd000387947 */ /* 0x000fea000383ffff */
.L_x_43776:
[----:B------:R-:W-:Y:S01]  /*4cb0*/  BSSY B2, `(.L_x_43861) ;  /* 0x0000006000027945 */ /* 0x000fe20003800000 */
[----:B------:R-:W-:Y:S01]  /*4cc0*/  IMAD.MOV.U32 R3, RZ, RZ, R28 ;  /* 0x000000ffff037224 */ /* 0x000fe200078e001c */
[----:B------:R-:W-:-:S07]  /*4cd0*/  MOV R33, 0xffffffff ;  /* 0xffffffff00217802 */ /* 0x000fce0000000f00 */
[----:B01234-:R-:W-:Y:S05]  /*4ce0*/  WARPSYNC.COLLECTIVE R33, `(.L_x_43862) ;  /* 0x0000000021087348 */ /* 0x01ffea0003c00000 */
[----:B0-----:R0:W0:Y:S02]  /*4cf0*/  SHFL.IDX P6, R33, R2, R3, R15 ;  /* 0x0000000302217389 */ /* 0x00102400000c000f */
[----:B01234-:R-:W-:Y:S05]  /*4d00*/  ENDCOLLECTIVE ;  /* 0x000000000000791b */ /* 0x01ffea0003800000 */
.L_x_43862:
[----:B------:R-:W-:Y:S05]  /*4d10*/  BSYNC B2 ;  /* 0x0000000000027941 */ /* 0x000fea0003800000 */
.L_x_43861:
[----:B------:R-:W-:Y:S05]  /*4d20*/  BRA `(.L_x_43863) ;  /* 0xffffffd000307947 */ /* 0x000fea000383ffff */
.L_x_43791:
[----:B------:R-:W-:Y:S01]  /*4d30*/  BSSY B1, `(.L_x_43864) ;  /* 0x0000006000017945 */ /* 0x000fe20003800000 */
[----:B------:R-:W-:Y:S02]  /*4d40*/  IMAD.MOV.U32 R3, RZ, RZ, R30 ;  /* 0x000000ffff037224 */ /* 0x000fe400078e001e */
[----:B------:R-:W-:-:S07]  /*4d50*/  IMAD.MOV.U32 R33, RZ, RZ, -0x1 ;  /* 0xffffffffff217424 */ /* 0x000fce00078e00ff */
[----:B0-234-:R-:W-:Y:S05]  /*4d60*/  WARPSYNC.COLLECTIVE R33, `(.L_x_43865) ;  /* 0x0000000021087348 */ /* 0x01dfea0003c00000 */
[----:B0-----:R0:W1:Y:S02]  /*4d70*/  SHFL.IDX P6, R33, R2, R3, R15 ;  /* 0x0000000302217389 */ /* 0x00106400000c000f */
[----:B01234-:R-:W-:Y:S05]  /*4d80*/  ENDCOLLECTIVE ;  /* 0x000000000000791b */ /* 0x01ffea0003800000 */
.L_x_43865:
[----:B------:R-:W-:Y:S05]  /*4d90*/  BSYNC B1 ;  /* 0x0000000000017941 */ /* 0x000fea0003800000 */
.L_x_43864:
[----:B------:R-:W-:Y:S05]  /*4da0*/  BRA `(.L_x_43866) ;  /* 0xffffffd800f07947 */ /* 0x000fea000383ffff */
.L_x_43793:
[----:B------:R-:W-:Y:S01]  /*4db0*/  BSSY B1, `(.L_x_43867) ;  /* 0x0000006000017945 */ /* 0x000fe20003800000 */
[----:B------:R-:W-:Y:S02]  /*4dc0*/  IMAD.MOV.U32 R3, RZ, RZ, R20 ;  /* 0x000000ffff037224 */ /* 0x000fe400078e0014 */
[----:B------:R-:W-:-:S07]  /*4dd0*/  IMAD.MOV.U32 R33, RZ, RZ, -0x1 ;  /* 0xffffffffff217424 */ /* 0x000fce00078e00ff */
[----:B0-234-:R-:W-:Y:S05]  /*4de0*/  WARPSYNC.COLLECTIVE R33, `(.L_x_43868) ;  /* 0x0000000021087348 */ /* 0x01dfea0003c00000 */
[----:B0-----:R0:W1:Y:S02]  /*4df0*/  SHFL.IDX P6, R33, R2, R3, R15 ;  /* 0x0000000302217389 */ /* 0x00106400000c000f */
[----:B01234-:R-:W-:Y:S05]  /*4e00*/  ENDCOLLECTIVE ;  /* 0x000000000000791b */ /* 0x01ffea0003800000 */
.L_x_43868:
[----:B------:R-:W-:Y:S05]  /*4e10*/  BSYNC B1 ;  /* 0x0000000000017941 */ /* 0x000fea0003800000 */
.L_x_43867:
[----:B------:R-:W-:Y:S05]  /*4e20*/  BRA `(.L_x_43869) ;  /* 0xffffffd800e47947 */ /* 0x000fea000383ffff */
.L_x_43795:
[----:B------:R-:W-:Y:S01]  /*4e30*/  BSSY B1, `(.L_x_43870) ;  /* 0x0000006000017945 */ /* 0x000fe20003800000 */
[----:B------:R-:W-:Y:S01]  /*4e40*/  MOV R3, R22 ;  /* 0x0000001600037202 */ /* 0x000fe20000000f00 */
[----:B------:R-:W-:-:S07]  /*4e50*/  IMAD.MOV.U32 R33, RZ, RZ, -0x1 ;  /* 0xffffffffff217424 */ /* 0x000fce00078e00ff */
[----:B0-234-:R-:W-:Y:S05]  /*4e60*/  WARPSYNC.COLLECTIVE R33, `(.L_x_43871) ;  /* 0x0000000021087348 */ /* 0x01dfea0003c00000 */
[----:B0-----:R0:W1:Y:S02]  /*4e70*/  SHFL.IDX P6, R33, R2, R3, R15 ;  /* 0x0000000302217389 */ /* 0x00106400000c000f */
[----:B01234-:R-:W-:Y:S05]  /*4e80*/  ENDCOLLECTIVE ;  /* 0x000000000000791b */ /* 0x01ffea0003800000 */
.L_x_43871:
[----:B------:R-:W-:Y:S05]  /*4e90*/  BSYNC B1 ;  /* 0x0000000000017941 */ /* 0x000fea0003800000 */
.L_x_43870:
[----:B------:R-:W-:Y:S05]  /*4ea0*/  BRA `(.L_x_43872) ;  /* 0xffffffd800d87947 */ /* 0x000fea000383ffff */
.L_x_43797:
[----:B------:R-:W-:Y:S01]  /*4eb0*/  BSSY B1, `(.L_x_43873) ;  /* 0x0000006000017945 */ /* 0x000fe20003800000 */
[----:B------:R-:W-:Y:S02]  /*4ec0*/  IMAD.MOV.U32 R3, RZ, RZ, R24 ;  /* 0x000000ffff037224 */ /* 0x000fe400078e0018 */
[----:B------:R-:W-:-:S07]  /*4ed0*/  IMAD.MOV.U32 R33, RZ, RZ, -0x1 ;  /* 0xffffffffff217424 */ /* 0x000fce00078e00ff */
[----:B0-234-:R-:W-:Y:S05]  /*4ee0*/  WARPSYNC.COLLECTIVE R33, `(.L_x_43874) ;  /* 0x0000000021087348 */ /* 0x01dfea0003c00000 */
[----:B0-----:R0:W1:Y:S02]  /*4ef0*/  SHFL.IDX P6, R33, R2, R3, R15 ;  /* 0x0000000302217389 */ /* 0x00106400000c000f */
[----:B01234-:R-:W-:Y:S05]  /*4f00*/  ENDCOLLECTIVE ;  /* 0x000000000000791b */ /* 0x01ffea0003800000 */
.L_x_43874:
[----:B------:R-:W-:Y:S05]  /*4f10*/  BSYNC B1 ;  /* 0x0000000000017941 */ /* 0x000fea0003800000 */
.L_x_43873:
[----:B------:R-:W-:Y:S05]  /*4f20*/  BRA `(.L_x_43875) ;  /* 0xffffffd800cc7947 */ /* 0x000fea000383ffff */
.L_x_43799:
[----:B------:R-:W-:Y:S01]  /*4f30*/  BSSY B1, `(.L_x_43876) ;  /* 0x0000006000017945 */ /* 0x000fe20003800000 */
[----:B------:R-:W-:Y:S01]  /*4f40*/  IMAD.MOV.U32 R3, RZ, RZ, R26 ;  /* 0x000000ffff037224 */ /* 0x000fe200078e001a */
[----:B------:R-:W-:-:S07]  /*4f50*/  MOV R33, 0xffffffff ;  /* 0xffffffff00217802 */ /* 0x000fce0000000f00 */
[----:B0-234-:R-:W-:Y:S05]  /*4f60*/  WARPSYNC.COLLECTIVE R33, `(.L_x_43877) ;  /* 0x0000000021087348 */ /* 0x01dfea0003c00000 */
[----:B0-----:R0:W1:Y:S02]  /*4f70*/  SHFL.IDX P6, R33, R2, R3, R15 ;  /* 0x0000000302217389 */ /* 0x00106400000c000f */
[----:B01234-:R-:W-:Y:S05]  /*4f80*/  ENDCOLLECTIVE ;  /* 0x000000000000791b */ /* 0x01ffea0003800000 */
.L_x_43877:
[----:B------:R-:W-:Y:S05]  /*4f90*/  BSYNC B1 ;  /* 0x0000000000017941 */ /* 0x000fea0003800000 */
.L_x_43876:
[----:B------:R-:W-:Y:S05]  /*4fa0*/  BRA `(.L_x_43878) ;  /* 0xffffffd800c07947 */ /* 0x000fea000383ffff */
.L_x_43801:
[----:B------:R-:W-:Y:S01]  /*4fb0*/  BSSY B1, `(.L_x_43879) ;  /* 0x0000006000017945 */ /* 0x000fe20003800000 */
[----:B------:R-:W-:Y:S02]  /*4fc0*/  IMAD.MOV.U32 R3, RZ, RZ, R28 ;  /* 0x000000ffff037224 */ /* 0x000fe400078e001c */
[----:B------:R-:W-:-:S07]  /*4fd0*/  IMAD.MOV.U32 R33, RZ, RZ, -0x1 ;  /* 0xffffffffff217424 */ /* 0x000fce00078e00ff */
[----:B0-234-:R-:W-:Y:S05]  /*4fe0*/  WARPSYNC.COLLECTIVE R33, `(.L_x_43880) ;  /* 0x0000000021087348 */ /* 0x01dfea0003c00000 */
[----:B0-----:R0:W1:Y:S02]  /*4ff0*/  SHFL.IDX P6, R33, R2, R3, R15 ;  /* 0x0000000302217389 */ /* 0x00106400000c000f */
[----:B01234-:R-:W-:Y:S05]  /*5000*/  ENDCOLLECTIVE ;  /* 0x000000000000791b */ /* 0x01ffea0003800000 */
.L_x_43880:
[----:B------:R-:W-:Y:S05]  /*5010*/  BSYNC B1 ;  /* 0x0000000000017941 */ /* 0x000fea0003800000 */
.L_x_43879:
[----:B------:R-:W-:Y:S05]  /*5020*/  BRA `(.L_x_43881) ;  /* 0xffffffd800b47947 */ /* 0x000fea000383ffff */
.L_x_43803:
[----:B------:R-:W-:Y:S01]  /*5030*/  BSSY B1, `(.L_x_43882) ;  /* 0x0000006000017945 */ /* 0x000fe20003800000 */
[----:B------:R-:W-:Y:S02]  /*5040*/  IMAD.MOV.U32 R3, RZ, RZ, R18 ;  /* 0x000000ffff037224 */ /* 0x000fe400078e0012 */
[----:B------:R-:W-:-:S07]  /*5050*/  IMAD.MOV.U32 R33, RZ, RZ, -0x1 ;  /* 0xffffffffff217424 */ /* 0x000fce00078e00ff */
[----:B0-234-:R-:W-:Y:S05]  /*5060*/  WARPSYNC.COLLECTIVE R33, `(.L_x_43883) ;  /* 0x0000000021087348 */ /* 0x01dfea0003c00000 */
[----:B0-----:R0:W1:Y:S02]  /*5070*/  SHFL.IDX P6, R33, R2, R3, R15 ;  /* 0x0000000302217389 */ /* 0x00106400000c000f */
[----:B01234-:R-:W-:Y:S05]  /*5080*/  ENDCOLLECTIVE ;  /* 0x000000000000791b */ /* 0x01ffea0003800000 */
.L_x_43883:
[----:B------:R-:W-:Y:S05]  /*5090*/  BSYNC B1 ;  /* 0x0000000000017941 */ /* 0x000fea0003800000 */
.L_x_43882:
[----:B------:R-:W-:Y:S05]  /*50a0*/  BRA `(.L_x_43884) ;  /* 0xffffffd800b07947 */ /* 0x000fea000383ffff */
.L_x_43805:
[----:B------:R-:W-:Y:S01]  /*50b0*/  BSSY B1, `(.L_x_43885) ;  /* 0x0000006000017945 */ /* 0x000fe20003800000 */
[----:B------:R-:W-:Y:S01]  /*50c0*/  MOV R3, R16 ;  /* 0x0000001000037202 */ /* 0x000fe20000000f00 */
[----:B------:R-:W-:-:S07]  /*50d0*/  IMAD.MOV.U32 R33, RZ, RZ, -0x1 ;  /* 0xffffffffff217424 */ /* 0x000fce00078e00ff */
[----:B0-234-:R-:W-:Y:S05]  /*50e0*/  WARPSYNC.COLLECTIVE R33, `(.L_x_43886) ;  /* 0x0000000021087348 */ /* 0x01dfea0003c00000 */
[----:B0-----:R0:W1:Y:S02]  /*50f0*/  SHFL.IDX P6, R33, R2, R3, R15 ;  /* 0x0000000302217389 */ /* 0x00106400000c000f */
[----:B01234-:R-:W-:Y:S05]  /*5100*/  ENDCOLLECTIVE ;  /* 0x000000000000791b */ /* 0x01ffea0003800000 */
.L_x_43886:
[----:B------:R-:W-:Y:S05]  /*5110*/  BSYNC B1 ;  /* 0x0000000000017941 */ /* 0x000fea0003800000 */
.L_x_43885:
[----:B------:R-:W-:Y:S05]  /*5120*/  BRA `(.L_x_43887) ;  /* 0xffffffd800a87947 */ /* 0x000fea000383ffff */
.L_x_43818:
[----:B------:R-:W-:Y:S02]  /*5130*/  IMAD.MOV.U32 R33, RZ, RZ, -0x1 ;  /* 0xffffffffff217424 */ /* 0x000fe400078e00ff */
[----:B------:R-:W-:-:S07]  /*5140*/  IMAD.MOV.U32 R3, RZ, RZ, R26 ;  /* 0x000000ffff037224 */ /* 0x000fce00078e001a */
[----:B0-234-:R-:W-:Y:S05]  /*5150*/  WARPSYNC.COLLECTIVE R33, `(.L_x_43888) ;  /* 0x0000000021087348 */ /* 0x01dfea0003c00000 */
[----:B0-----:R0:W1:Y:S02]  /*5160*/  SHFL.IDX P6, R33, R2, R3, R15 ;  /* 0x0000000302217389 */ /* 0x00106400000c000f */
[----:B01234-:R-:W-:Y:S05]  /*5170*/  ENDCOLLECTIVE ;  /* 0x000000000000791b */ /* 0x01ffea0003800000 */
.L_x_43888:
[----:B------:R-:W-:Y:S01]  /*5180*/  IMAD.MOV.U32 R42, RZ, RZ, R33 ;  /* 0x000000ffff2a7224 */ /* 0x000fe200078e0021 */
[----:B------:R-:W-:Y:S06]  /*5190*/  BRA `(.L_x_43889) ;  /* 0xffffffe400687947 */ /* 0x000fec000383ffff */
.L_x_43820:
[----:B------:R-:W-:Y:S01]  /*51a0*/  BSSY B0, `(.L_x_43890) ;  /* 0x0000006000007945 */ /* 0x000fe20003800000 */
[----:B------:R-:W-:Y:S01]  /*51b0*/  MOV R3, R40 ;  /* 0x0000002800037202 */ /* 0x000fe20000000f00 */
[----:B------:R-:W-:-:S07]  /*51c0*/  IMAD.MOV.U32 R33, RZ, RZ, -0x1 ;  /* 0xffffffffff217424 */ /* 0x000fce00078e00ff */
[----:B0-234-:R-:W-:Y:S05]  /*51d0*/  WARPSYNC.COLLECTIVE R33, `(.L_x_43891) ;  /* 0x0000000021087348 */ /* 0x01dfea0003c00000 */
[----:B0-----:R0:W1:Y:S02]  /*51e0*/  SHFL.IDX P6, R33, R2, R3, R15 ;  /* 0x0000000302217389 */ /* 0x00106400000c000f */
[----:B01234-:R-:W-:Y:S05]  /*51f0*/  ENDCOLLECTIVE ;  /* 0x000000000000791b */ /* 0x01ffea0003800000 */
.L_x_43891:
[----:B------:R-:W-:Y:S05]  /*5200*/  BSYNC B0 ;  /* 0x0000000000007941 */ /* 0x000fea0003800000 */
.L_x_43890:
[----:B------:R-:W-:Y:S05]  /*5210*/  BRA `(.L_x_43892) ;  /* 0xffffffe4005c7947 */ /* 0x000fea000383ffff */
.L_x_43822:
[----:B------:R-:W-:Y:S01]  /*5220*/  BSSY B0, `(.L_x_43893) ;  /* 0x0000006000007945 */ /* 0x000fe20003800000 */
[----:B------:R-:W-:Y:S02]  /*5230*/  IMAD.MOV.U32 R3, RZ, RZ, R38 ;  /* 0x000000ffff037224 */ /* 0x000fe400078e0026 */
[----:B------:R-:W-:-:S07]  /*5240*/  IMAD.MOV.U32 R33, RZ, RZ, -0x1 ;  /* 0xffffffffff217424 */ /* 0x000fce00078e00ff */
[----:B0-234-:R-:W-:Y:S05]  /*5250*/  WARPSYNC.COLLECTIVE R33, `(.L_x_43894) ;  /* 0x0000000021087348 */ /* 0x01dfea0003c00000 */
[----:B0-----:R0:W1:Y:S02]  /*5260*/  SHFL.IDX P6, R33, R2, R3, R15 ;  /* 0x0000000302217389 */ /* 0x00106400000c000f */
[----:B01234-:R-:W-:Y:S05]  /*5270*/  ENDCOLLECTIVE ;  /* 0x000000000000791b */ /* 0x01ffea0003800000 */
.L_x_43894:
[----:B------:R-:W-:Y:S05]  /*5280*/  BSYNC B0 ;  /* 0x0000000000007941 */ /* 0x000fea0003800000 */
.L_x_43893:
[----:B------:R-:W-:Y:S05]  /*5290*/  BRA `(.L_x_43895) ;  /* 0xffffffe400507947 */ /* 0x000fea000383ffff */
.L_x_43824:
[----:B------:R-:W-:Y:S01]  /*52a0*/  BSSY B0, `(.L_x_43896) ;  /* 0x0000006000007945 */ /* 0x000fe20003800000 */
[----:B------:R-:W-:Y:S01]  /*52b0*/  IMAD.MOV.U32 R3, RZ, RZ, R36 ;  /* 0x000000ffff037224 */ /* 0x000fe200078e0024 */
[----:B------:R-:W-:-:S07]  /*52c0*/  MOV R33, 0xffffffff ;  /* 0xffffffff00217802 */ /* 0x000fce0000000f00 */
[----:B0-234-:R-:W-:Y:S05]  /*52d0*/  WARPSYNC.COLLECTIVE R33, `(.L_x_43897) ;  /* 0x0000000021087348 */ /* 0x01dfea0003c00000 */
[----:B0-----:R0:W1:Y:S02]  /*52e0*/  SHFL.IDX P6, R33, R2, R3, R15 ;  /* 0x0000000302217389 */ /* 0x00106400000c000f */
[----:B01234-:R-:W-:Y:S05]  /*52f0*/  ENDCOLLECTIVE ;  /* 0x000000000000791b */ /* 0x01ffea0003800000 */
.L_x_43897:
[----:B------:R-:W-:Y:S05]  /*5300*/  BSYNC B0 ;  /* 0x0000000000007941 */ /* 0x000fea0003800000 */
.L_x_43896:
[----:B------:R-:W-:Y:S05]  /*5310*/  BRA `(.L_x_43898) ;  /* 0xffffffe400447947 */ /* 0x000fea000383ffff */
.L_x_43826:
[----:B------:R-:W-:Y:S01]  /*5320*/  BSSY B0, `(.L_x_43899) ;  /* 0x0000006000007945 */ /* 0x000fe20003800000 */
[----:B------:R-:W-:Y:S02]  /*5330*/  IMAD.MOV.U32 R3, RZ, RZ, R34 ;  /* 0x000000ffff037224 */ /* 0x000fe400078e0022 */
[----:B------:R-:W-:-:S07]  /*5340*/  IMAD.MOV.U32 R33, RZ, RZ, -0x1 ;  /* 0xffffffffff217424 */ /* 0x000fce00078e00ff */
[----:B0-234-:R-:W-:Y:S05]  /*5350*/  WARPSYNC.COLLECTIVE R33, `(.L_x_43900) ;  /* 0x0000000021087348 */ /* 0x01dfea0003c00000 */
[----:B0-----:R0:W1:Y:S02]  /*5360*/  SHFL.IDX P6, R33, R2, R3, R15 ;  /* 0x0000000302217389 */ /* 0x00106400000c000f */
[----:B01234-:R-:W-:Y:S05]  /*5370*/  ENDCOLLECTIVE ;  /* 0x000000000000791b */ /* 0x01ffea0003800000 */
.L_x_43900:
[----:B------:R-:W-:Y:S05]  /*5380*/  BSYNC B0 ;  /* 0x0000000000007941 */ /* 0x000fea0003800000 */
.L_x_43899:
[----:B------:R-:W-:Y:S05]  /*5390*/  BRA `(.L_x_43901) ;  /* 0xffffffe400387947 */ /* 0x000fea000383ffff */
.L_x_43828:
[----:B------:R-:W-:Y:S01]  /*53a0*/  BSSY B0, `(.L_x_43902) ;  /* 0x0000006000007945 */ /* 0x000fe20003800000 */
[----:B------:R-:W-:Y:S02]  /*53b0*/  IMAD.MOV.U32 R3, RZ, RZ, R32 ;  /* 0x000000ffff037224 */ /* 0x000fe400078e0020 */
[----:B------:R-:W-:-:S07]  /*53c0*/  IMAD.MOV.U32 R33, RZ, RZ, -0x1 ;  /* 0xffffffffff217424 */ /* 0x000fce00078e00ff */
[----:B0-234-:R-:W-:Y:S05]  /*53d0*/  WARPSYNC.COLLECTIVE R33, `(.L_x_43903) ;  /* 0x0000000021087348 */ /* 0x01dfea0003c00000 */
[----:B0-----:R0:W1:Y:S02]  /*53e0*/  SHFL.IDX P6, R33, R2, R3, R15 ;  /* 0x0000000302217389 */ /* 0x00106400000c000f */
[----:B01234-:R-:W-:Y:S05]  /*53f0*/  ENDCOLLECTIVE ;  /* 0x000000000000791b */ /* 0x01ffea0003800000 */
.L_x_43903:
[----:B------:R-:W-:Y:S05]  /*5400*/  BSYNC B0 ;  /* 0x0000000000007941 */ /* 0x000fea0003800000 */
.L_x_43902:
[----:B------:R-:W-:Y:S05]  /*5410*/  BRA `(.L_x_43904) ;  /* 0xffffffe400347947 */ /* 0x000fea000383ffff */
.L_x_43830:
[----:B------:R-:W-:Y:S01]  /*5420*/  BSSY B0, `(.L_x_43905) ;  /* 0x0000006000007945 */ /* 0x000fe20003800000 */
[----:B------:R-:W-:Y:S01]  /*5430*/  MOV R3, R30 ;  /* 0x0000001e00037202 */ /* 0x000fe20000000f00 */
[----:B------:R-:W-:-:S07]  /*5440*/  IMAD.MOV.U32 R33, RZ, RZ, -0x1 ;  /* 0xffffffffff217424 */ /* 0x000fce00078e00ff */
[----:B0-234-:R-:W-:Y:S05]  /*5450*/  WARPSYNC.COLLECTIVE R33, `(.L_x_43906) ;  /* 0x0000000021087348 */ /* 0x01dfea0003c00000 */
[----:B0-----:R0:W1:Y:S02]  /*5460*/  SHFL.IDX P6, R33, R2, R3, R15 ;  /* 0x0000000302217389 */ /* 0x00106400000c000f */
[----:B01234-:R-:W-:Y:S05]  /*5470*/  ENDCOLLECTIVE ;  /* 0x000000000000791b */ /* 0x01ffea0003800000 */
.L_x_43906:
[----:B------:R-:W-:Y:S05]  /*5480*/  BSYNC B0 ;  /* 0x0000000000007941 */ /* 0x000fea0003800000 */
.L_x_43905:
[----:B------:R-:W-:Y:S05]  /*5490*/  BRA `(.L_x_43907) ;  /* 0xffffffe4002c7947 */ /* 0x000fea000383ffff */
.L_x_43832:
[----:B------:R-:W-:Y:S01]  /*54a0*/  BSSY B0, `(.L_x_43908) ;  /* 0x0000006000007945 */ /* 0x000fe20003800000 */
[----:B------:R-:W-:Y:S02]  /*54b0*/  IMAD.MOV.U32 R3, RZ, RZ, R28 ;  /* 0x000000ffff037224 */ /* 0x000fe400078e001c */
[----:B------:R-:W-:-:S07]  /*54c0*/  IMAD.MOV.U32 R33, RZ, RZ, -0x1 ;  /* 0xffffffffff217424 */ /* 0x000fce00078e00ff */
[----:B0-234-:R-:W-:Y:S05]  /*54d0*/  WARPSYNC.COLLECTIVE R33, `(.L_x_43909) ;  /* 0x0000000021087348 */ /* 0x01dfea0003c00000 */
[----:B0-----:R0:W1:Y:S02]  /*54e0*/  SHFL.IDX P6, R33, R2, R3, R15 ;  /* 0x0000000302217389 */ /* 0x00106400000c000f */
[----:B01234-:R-:W-:Y:S05]  /*54f0*/  ENDCOLLECTIVE ;  /* 0x000000000000791b */ /* 0x01ffea0003800000 */
.L_x_43909:
[----:B------:R-:W-:Y:S05]  /*5500*/  BSYNC B0 ;  /* 0x0000000000007941 */ /* 0x000fea0003800000 */
.L_x_43908:
[----:B------:R-:W-:Y:S05]  /*5510*/  BRA `(.L_x_43910) ;  /* 0xffffffe400247947 */ /* 0x000fea000383ffff */
        .weak           $__internal_219_$__cuda_sm20_div_u16
        .type           $__internal_219_$__cuda_sm20_div_u16,@function
        .size           $__internal_219_$__cuda_sm20_div_u16,(.L_x_58170 - $__internal_219_$__cuda_sm20_div_u16)
$__internal_219_$__cuda_sm20_div_u16:
        /* <DEDUP_REMOVED lines=19> */
[----:B------:R-:W-:Y:S06]  /*5650*/  RET.REL.NODEC R2 `(_Z9cuda_gemmIiLi256ELi1ELi1ELi512ELi8ELi8ELi32ELi0ELi0EEviiiPT_S1_S1_ii) ;  /* 0xffffffa802687950 */ /* 0x000fec0003c3ffff */
.L_x_43911:
        /* <DEDUP_REMOVED lines=10> */
.L_x_58170:


//--------------------- .text._Z9cuda_gemmIiLi256ELi1ELi1ELi512ELi4ELi4ELi32ELi1ELi1EEviiiPT_S1_S1_ii --------------------------
	.section	.text._Z9cuda_gemmIiLi256ELi1ELi1ELi512ELi4ELi4ELi32ELi1ELi1EEviiiPT_S1_S1_ii,"ax",@progbits
	.align	128
        .global         _Z9cuda_gemmIiLi256ELi1ELi1ELi512ELi4ELi4ELi32ELi1ELi1EEviiiPT_S1_S1_ii
        .type           _Z9cuda_gemmIiLi256ELi1ELi1ELi512ELi4ELi4ELi32ELi1ELi1EEviiiPT_S1_S1_ii,@function
        .size           _Z9cuda_gemmIiLi256ELi1ELi1ELi512ELi4ELi4ELi32ELi1ELi1EEviiiPT_S1_S1_ii,(.L_x_58171 - _Z9cuda_gemmIiLi256ELi1ELi1ELi512ELi4ELi4ELi32ELi1ELi1EEviiiPT_S1_S1_ii)
        .other          _Z9cuda_gemmIiLi256ELi1ELi1ELi512ELi4ELi4ELi32ELi1ELi1EEviiiPT_S1_S1_ii,@"STO_CUDA_ENTRY STV_DEFAULT"
_Z9cuda_gemmIiLi256ELi1ELi1ELi512ELi4ELi4ELi32ELi1ELi1EEviiiPT_S1_S1_ii:
.text._Z9cuda_gemmIiLi256ELi1ELi1ELi512ELi4ELi4ELi32ELi1ELi1EEviiiPT_S1_S1_ii:
        /* <DEDUP_REMOVED lines=14> */
.L_x_43914:
        /* <DEDUP_REMOVED lines=10> */
.L_x_43913:
[----:B------:R-:W-:Y:S05]  /*0180*/  BSYNC.RECONVERGENT B0 ;  /* 0x0000000000007941 */ /* 0x000fea0003800200 */
.L_x_43912:
[----:B------:R-:W1:Y:S01]  /*0190*/  LDC R21, c[0x0][0x360] ;  /* 0x0000d800ff157b82 */ /* 0x000e620000000800 */
[----:B------:R-:W2:Y:S02]  /*01a0*/  LDCU UR4, c[0x0][0x374] ;  /* 0x00006e80ff0477ac */ /* 0x000ea40008000800 */
[----:B--2---:R-:W-:-:S13]  /*01b0*/  ISETP.GE.U32.AND P0, PT, R20, UR4, PT ;  /* 0x0000000414007c0c */ /* 0x004fda000bf06070 */
[----:B------:R-:W-:Y:S05]  /*01c0*/  @P0 EXIT ;  /* 0x000000000000094d */ /* 0x000fea0003800000 */
[C---:B-1----:R-:W-:Y:S01]  /*01d0*/  IMAD.IADD R0, R23.reuse, 0x1, R21 ;  /* 0x0000000117007824 */ /* 0x042fe200078e0215 */
[C---:B------:R-:W-:Y:S02]  /*01e0*/  LOP3.LUT R24, R23.reuse, 0x7f, RZ, 0xc0, !PT ;  /* 0x0000007f17187812 */ /* 0x040fe400078ec0ff */
[----:B------:R-:W-:Y:S01]  /*01f0*/  LOP3.LUT R19, R23, 0x3, RZ, 0xc0, !PT ;  /* 0x0000000317137812 */ /* 0x000fe200078ec0ff */
[----:B------:R-:W-:Y:S01]  /*0200*/  IMAD.MOV R0, RZ, RZ, -R0 ;  /* 0x000000ffff007224 */ /* 0x000fe200078e0a00 */
[----:B------:R-:W-:Y:S02]  /*0210*/  LOP3.LUT R2, R21, 0xffff, RZ, 0xc0, !PT ;  /* 0x0000ffff15027812 */ /* 0x000fe400078ec0ff */
[----:B0-----:R-:W-:Y:S02]  /*0220*/  MOV R5, 0x270 ;  /* 0x0000027000057802 */ /* 0x001fe40000000f00 */
[----:B------:R-:W-:-:S04]  /*0230*/  PRMT R0, R0, 0x7710, RZ ;  /* 0x0000771000007816 */ /* 0x000fc800000000ff */
[----:B------:R-:W-:-:S04]  /*0240*/  IADD3 R0, PT, PT, R0, 0x1ff, RZ ;  /* 0x000001ff00007810 */ /* 0x000fc80007ffe0ff */
[----:B------:R-:W-:-:S07]  /*0250*/  LOP3.LUT R6, R0, 0xffff, RZ, 0xc0, !PT ;  /* 0x0000ffff00067812 */ /* 0x000fce00078ec0ff */
[----:B------:R-:W-:Y:S05]  /*0260*/  CALL.REL.NOINC `($__internal_220_$__cuda_sm20_div_u16) ;  /* 0x0000000c00787944 */ /* 0x000fea0003c00000 */
        /* <DEDUP_REMOVED lines=11> */
[----:B------:R-:W0:Y:S01]  /*0320*/  S2UR UR5, SR_CgaCtaId ;  /* 0x00000000000579c3 */ /* 0x000e220000008800 */
[----:B------:R-:W-:Y:S01]  /*0330*/  UMOV UR4, 0x400 ;  /* 0x0000040000047882 */ /* 0x000fe20000000000 */
[--C-:B------:R-:W-:Y:S01]  /*0340*/  IMAD R5, R20, 0x200, R23.reuse ;  /* 0x0000020014057824 */ /* 0x100fe200078e0217 */
[----:B------:R-:W-:Y:S01]  /*0350*/  UIADD3 UR4, UPT, UPT, UR4, 0x80, URZ ;  /* 0x0000008004047890 */ /* 0x000fe2000fffe0ff */
[----:B------:R-:W-:-:S04]  /*0360*/  IMAD R22, R0, R21, R23 ;  /* 0x0000001500167224 */ /* 0x000fc800078e0217 */
[----:B------:R-:W1:Y:S01]  /*0370*/  LDC.64 R2, c[0x0][0x390] ;  /* 0x0000e400ff027b82 */ /* 0x000e620000000a00 */
[----:B0-----:R-:W-:-:S06]  /*0380*/  ULEA UR4, UR5, UR4, 0x18 ;  /* 0x0000000405047291 */ /* 0x001fcc000f8ec0ff */
[----:B------:R-:W-:Y:S01]  /*0390*/  LEA R4, R23, UR4, 0x2 ;  /* 0x0000000417047c11 */ /* 0x000fe2000f8e10ff */
[----:B-1----:R-:W-:Y:S01]  /*03a0*/  IMAD.WIDE.U32 R2, R5, 0x4, R2 ;  /* 0x0000000405027825 */ /* 0x002fe200078e0002 */
[----:B------:R-:W-:-:S07]  /*03b0*/  IADD3 R5, PT, PT, -R0, RZ, RZ ;  /* 0x000000ff00057210 */ /* 0x000fce0007ffe1ff */
.L_x_43917:
[----:B------:R0:W2:Y:S01]  /*03c0*/  LDG.E R7, desc[UR8][R2.64] ;  /* 0x0000000802077981 */ /* 0x0000a2000c1e1900 */
[----:B------:R-:W-:-:S05]  /*03d0*/  VIADD R5, R5, 0x1 ;  /* 0x0000000105057836 */ /* 0x000fca0000000000 */
[----:B------:R-:W-:Y:S01]  /*03e0*/  ISETP.NE.AND P3, PT, R5, RZ, PT ;  /* 0x000000ff0500720c */ /* 0x000fe20003f65270 */
[C---:B0-----:R-:W-:Y:S01]  /*03f0*/  IMAD.WIDE.U32 R2, R21.reuse, 0x4, R2 ;  /* 0x0000000415027825 */ /* 0x041fe200078e0002 */
[----:B--2---:R0:W-:Y:S03]  /*0400*/  STS [R4], R7 ;  /* 0x0000000704007388 */ /* 0x0041e60000000800 */
[----:B0-----:R-:W-:-:S08]  /*0410*/  IMAD R4, R21, 0x4, R4 ;  /* 0x0000000415047824 */ /* 0x001fd000078e0204 */
[----:B------:R-:W-:Y:S05]  /*0420*/  @P3 BRA `(.L_x_43917) ;  /* 0xfffffffc00e43947 */ /* 0x000fea000383ffff */
.L_x_43916:
[----:B------:R-:W-:Y:S05]  /*0430*/  BSYNC.RECONVERGENT B0 ;  /* 0x0000000000007941 */ /* 0x000fea0003800200 */
.L_x_43915:
[----:B------:R-:W-:Y:S04]  /*0440*/  BSSY.RECONVERGENT B0, `(.L_x_43918) ;  /* 0x0000020000007945 */ /* 0x000fe80003800200 */
[----:B------:R-:W-:Y:S05]  /*0450*/  @!P0 BRA `(.L_x_43919) ;  /* 0x0000000000788947 */ /* 0x000fea0003800000 */
[----:B------:R-:W0:Y:S01]  /*0460*/  S2UR UR5, SR_CgaCtaId ;  /* 0x00000000000579c3 */ /* 0x000e220000008800 */
[----:B------:R-:W-:Y:S01]  /*0470*/  UMOV UR4, 0x400 ;  /* 0x0000040000047882 */ /* 0x000fe20000000000 */
[----:B------:R-:W-:Y:S01]  /*0480*/  LEA R25, R20, R22, 0x9 ;  /* 0x0000001614197211 */ /* 0x000fe200078e48ff */
[----:B------:R-:W-:-:S05]  /*0490*/  UIADD3 UR4, UPT, UPT, UR4, 0x80, URZ ;  /* 0x0000008004047890 */ /* 0x000fca000fffe0ff */
[----:B------:R-:W1:Y:S01]  /*04a0*/  LDC.64 R2, c[0x0][0x390] ;  /* 0x0000e400ff027b82 */ /* 0x000e620000000a00 */
[----:B0-----:R-:W-:-:S06]  /*04b0*/  ULEA UR4, UR5, UR4, 0x18 ;  /* 0x0000000405047291 */ /* 0x001fcc000f8ec0ff */
[----:B------:R-:W-:Y:S01]  /*04c0*/  LEA R26, R22, UR4, 0x2 ;  /* 0x00000004161a7c11 */ /* 0x000fe2000f8e10ff */
[----:B-1----:R-:W-:-:S04]  /*04d0*/  IMAD.WIDE.U32 R4, R21, 0x4, R2 ;  /* 0x0000000415047825 */ /* 0x002fc800078e0002 */
[----:B------:R-:W-:-:S04]  /*04e0*/  IMAD.WIDE.U32 R6, R21, 0x8, R2 ;  /* 0x0000000815067825 */ /* 0x000fc800078e0002 */
[----:B------:R-:W-:-:S07]  /*04f0*/  IMAD.WIDE.U32 R8, R21, 0xc, R2 ;  /* 0x0000000c15087825 */ /* 0x000fce00078e0002 */
.L_x_43920:
[----:B------:R-:W-:-:S04]  /*0500*/  IMAD.WIDE R16, R25, 0x4, R2 ;  /* 0x0000000419107825 */ /* 0x000fc800078e0202 */
[C---:B-1----:R-:W-:Y:S02]  /*0510*/  IMAD.WIDE R10, R25.reuse, 0x4, R4 ;  /* 0x00000004190a7825 */ /* 0x042fe400078e0204 */
[----:B------:R-:W2:Y:S02]  /*0520*/  LDG.E R17, desc[UR8][R16.64] ;  /* 0x0000000810117981 */ /* 0x000ea4000c1e1900 */
[C---:B------:R-:W-:Y:S02]  /*0530*/  IMAD.WIDE R12, R25.reuse, 0x4, R6 ;  /* 0x00000004190c7825 */ /* 0x040fe400078e0206 */
[----:B------:R0:W3:Y:S02]  /*0540*/  LDG.E R10, desc[UR8][R10.64] ;  /* 0x000000080a0a7981 */ /* 0x0000e4000c1e1900 */
[----:B------:R-:W-:Y:S02]  /*0550*/  IMAD.WIDE R14, R25, 0x4, R8 ;  /* 0x00000004190e7825 */ /* 0x000fe400078e0208 */
[----:B------:R-:W4:Y:S04]  /*0560*/  LDG.E R12, desc[UR8][R12.64] ;  /* 0x000000080c0c7981 */ /* 0x000f28000c1e1900 */
[----:B------:R-:W5:Y:S01]  /*0570*/  LDG.E R14, desc[UR8][R14.64] ;  /* 0x000000080e0e7981 */ /* 0x000f62000c1e1900 */
[----:B------:R-:W-:-:S02]  /*0580*/  IMAD R29, R21, 0x4, R26 ;  /* 0x00000004151d7824 */ /* 0x000fc400078e021a */
[C-C-:B------:R-:W-:Y:S02]  /*0590*/  IMAD R28, R21.reuse, 0x8, R26.reuse ;  /* 0x00000008151c7824 */ /* 0x140fe400078e021a */
[C---:B0-----:R-:W-:Y:S01]  /*05a0*/  IMAD R11, R21.reuse, 0xc, R26 ;  /* 0x0000000c150b7824 */ /* 0x041fe200078e021a */
        /* <DEDUP_REMOVED lines=9> */
.L_x_43919:
[----:B------:R-:W-:Y:S05]  /*0640*/  BSYNC.RECONVERGENT B0 ;  /* 0x0000000000007941 */ /* 0x000fea0003800200 */
.L_x_43918:
        /* <DEDUP_REMOVED lines=10> */
.L_x_43923:
[----:B------:R-:W-:Y:S01]  /*06f0*/  VIADD R3, R3, 0x1 ;  /* 0x0000000103037836 */ /* 0x000fe20000000000 */
[----:B------:R0:W-:Y:S04]  /*0700*/  STS [R4], RZ ;  /* 0x000000ff04007388 */ /* 0x0001e80000000800 */
[----:B------:R-:W-:Y:S02]  /*0710*/  ISETP.NE.AND P0, PT, R3, RZ, PT ;  /* 0x000000ff0300720c */ /* 0x000fe40003f05270 */
[----:B0-----:R-:W-:-:S11]  /*0720*/  LEA R4, R21, R4, 0x2 ;  /* 0x0000000415047211 */ /* 0x001fd600078e10ff */
[----:B------:R-:W-:Y:S05]  /*0730*/  @P0 BRA `(.L_x_43923) ;  /* 0xfffffffc00ec0947 */ /* 0x000fea000383ffff */
.L_x_43922:
[----:B------:R-:W-:Y:S05]  /*0740*/  BSYNC.RECONVERGENT B0 ;  /* 0x0000000000007941 */ /* 0x000fea0003800200 */
.L_x_43921:
[----:B------:R-:W-:Y:S04]  /*0750*/  BSSY.RECONVERGENT B0, `(.L_x_43924) ;  /* 0x0000012000007945 */ /* 0x000fe80003800200 */
[----:B------:R-:W-:Y:S05]  /*0760*/  @!P1 BRA `(.L_x_43925) ;  /* 0x0000000000409947 */ /* 0x000fea0003800000 */
[----:B------:R-:W0:Y:S01]  /*0770*/  S2UR UR5, SR_CgaCtaId ;  /* 0x00000000000579c3 */ /* 0x000e220000008800 */
[----:B------:R-:W-:Y:S02]  /*0780*/  UMOV UR4, 0x400 ;  /* 0x0000040000047882 */ /* 0x000fe40000000000 */
[----:B------:R-:W-:-:S04]  /*0790*/  UIADD3 UR4, UPT, UPT, UR4, 0x880, URZ ;  /* 0x0000088004047890 */ /* 0x000fc8000fffe0ff */
[----:B0-----:R-:W-:-:S06]  /*07a0*/  ULEA UR4, UR5, UR4, 0x18 ;  /* 0x0000000405047291 */ /* 0x001fcc000f8ec0ff */
[----:B------:R-:W-:-:S07]  /*07b0*/  LEA R4, R2, UR4, 0x2 ;  /* 0x0000000402047c11 */ /* 0x000fce000f8e10ff */
.L_x_43926:
        /* <DEDUP_REMOVED lines=11> */
.L_x_43925:
[----:B------:R-:W-:Y:S05]  /*0870*/  BSYNC.RECONVERGENT B0 ;  /* 0x0000000000007941 */ /* 0x000fea0003800200 */
.L_x_43924:
[----:B------:R-:W0:Y:S08]  /*0880*/  S2UR UR6, SR_CgaCtaId ;  /* 0x00000000000679c3 */ /* 0x000e300000008800 */
[----:B------:R-:W-:Y:S01]  /*0890*/  BAR.SYNC.DEFER_BLOCKING 0x0 ;  /* 0x0000000000007b1d */ /* 0x000fe20000010000 */
[C---:B--2---:R-:W-:Y:S01]  /*08a0*/  VIADD R5, R23.reuse, 0xffffffff ;  /* 0xffffffff17057836 */ /* 0x044fe20000000000 */
[----:B------:R-:W-:Y:S01]  /*08b0*/  IADD3 R3, PT, PT, R23, 0x1, RZ ;  /* 0x0000000117037810 */ /* 0x000fe20007ffe0ff */
[----:B------:R-:W-:Y:S01]  /*08c0*/  IMAD.SHL.U32 R24, R24, 0x4, RZ ;  /* 0x0000000418187824 */ /* 0x000fe200078e00ff */
[----:B------:R-:W-:-:S02]  /*08d0*/  LOP3.LUT R2, R19, 0x2, RZ, 0x3c, !PT ;  /* 0x0000000213027812 */ /* 0x000fc400078e3cff */
[----:B------:R-:W-:Y:S01]  /*08e0*/  UMOV UR4, 0x400 ;  /* 0x0000040000047882 */ /* 0x000fe20000000000 */
[----:B------:R-:W-:Y:S01]  /*08f0*/  LOP3.LUT R3, R3, 0x3, RZ, 0xc0, !PT ;  /* 0x0000000303037812 */ /* 0x000fe200078ec0ff */
[----:B------:R-:W-:Y:S01]  /*0900*/  UIADD3 UR5, UPT, UPT, UR4, 0x80, URZ ;  /* 0x0000008004057890 */ /* 0x000fe2000fffe0ff */
[----:B------:R-:W-:Y:S02]  /*0910*/  LOP3.LUT R5, R5, 0x3, RZ, 0xc0, !PT ;  /* 0x0000000305057812 */ /* 0x000fe400078ec0ff */
[C---:B------:R-:W-:Y:S02]  /*0920*/  LOP3.LUT R4, R24.reuse, R19, RZ, 0xfc, !PT ;  /* 0x0000001318047212 */ /* 0x040fe400078efcff */
[C---:B------:R-:W-:Y:S02]  /*0930*/  LOP3.LUT R6, R24.reuse, R3, RZ, 0xfc, !PT ;  /* 0x0000000318067212 */ /* 0x040fe400078efcff */
[C---:B------:R-:W-:Y:S02]  /*0940*/  LOP3.LUT R7, R24.reuse, R2, RZ, 0xfc, !PT ;  /* 0x0000000218077212 */ /* 0x040fe400078efcff */
[----:B------:R-:W-:-:S02]  /*0950*/  LOP3.LUT R8, R24, R5, RZ, 0xfc, !PT ;  /* 0x0000000518087212 */ /* 0x000fc400078efcff */
[----:B-1----:R-:W-:Y:S01]  /*0960*/  SHF.R.U32.HI R10, RZ, 0x7, R23 ;  /* 0x00000007ff0a7819 */ /* 0x002fe20000011617 */
[----:B0-----:R-:W-:-:S06]  /*0970*/  ULEA UR5, UR6, UR5, 0x18 ;  /* 0x0000000506057291 */ /* 0x001fcc000f8ec0ff */
[----:B------:R-:W-:Y:S02]  /*0980*/  LEA R4, R4, UR5, 0x2 ;  /* 0x0000000504047c11 */ /* 0x000fe4000f8e10ff */
[----:B------:R-:W-:Y:S02]  /*0990*/  LEA R6, R6, UR5, 0x2 ;  /* 0x0000000506067c11 */ /* 0x000fe4000f8e10ff */
[----:B------:R-:W-:Y:S02]  /*09a0*/  LEA R7, R7, UR5, 0x2 ;  /* 0x0000000507077c11 */ /* 0x000fe4000f8e10ff */
[----:B------:R-:W-:Y:S01]  /*09b0*/  LEA R8, R8, UR5, 0x2 ;  /* 0x0000000508087c11 */ /* 0x000fe2000f8e10ff */
[----:B------:R-:W0:Y:S01]  /*09c0*/  LDS R4, [R4] ;  /* 0x0000000004047984 */ /* 0x000e220000000800 */
[----:B------:R-:W-:Y:S02]  /*09d0*/  UIADD3 UR5, UPT, UPT, UR4, 0x880, URZ ;  /* 0x0000088004057890 */ /* 0x000fe4000fffe0ff */
[----:B------:R-:W-:Y:S01]  /*09e0*/  ULEA UR4, UR6, UR4, 0x18 ;  /* 0x0000000406047291 */ /* 0x000fe2000f8ec0ff */
[----:B------:R-:W1:Y:S01]  /*09f0*/  LDS R6, [R6] ;  /* 0x0000000006067984 */ /* 0x000e620000000800 */
[----:B------:R-:W-:-:S03]  /*0a00*/  ULEA UR5, UR6, UR5, 0x18 ;  /* 0x0000000506057291 */ /* 0x000fc6000f8ec0ff */
[----:B------:R-:W2:Y:S01]  /*0a10*/  LDS R7, [R7] ;  /* 0x0000000007077984 */ /* 0x000ea20000000800 */
[----:B------:R-:W-:-:S03]  /*0a20*/  LEA R9, R19, UR4, 0x2 ;  /* 0x0000000413097c11 */ /* 0x000fc6000f8e10ff */
[----:B------:R-:W3:Y:S05]  /*0a30*/  LDS R8, [R8] ;  /* 0x0000000008087984 */ /* 0x000eea0000000800 */
.L_x_43928:
[----:B----4-:R-:W-:Y:S01]  /*0a40*/  IMAD R11, R10, 0x14, R9 ;  /* 0x000000140a0b7824 */ /* 0x010fe200078e0209 */
[----:B------:R-:W-:-:S04]  /*0a50*/  UMOV UR4, 0xffffffff ;  /* 0xffffffff00047882 */ /* 0x000fc80000000000 */
[----:B------:R4:W0:Y:S01]  /*0a60*/  LDS R12, [R11] ;  /* 0x000000000b0c7984 */ /* 0x0008220000000800 */
[----:B------:R-:W-:Y:S05]  /*0a70*/  BRA.DIV UR4, `(.L_x_43927) ;  /* 0x0000000604007947 */ /* 0x000fea000b800000 */
[----:B0---4-:R-:W0:Y:S04]  /*0a80*/  SHFL.IDX PT, R11, R12, R19, 0x1c1f ;  /* 0x001c1f130c0b7589 */ /* 0x011e2800000e0000 */
[----:B------:R-:W1:Y:S04]  /*0a90*/  SHFL.IDX PT, R13, R12, R3, 0x1c1f ;  /* 0x001c1f030c0d7589 */ /* 0x000e6800000e0000 */
[----:B------:R-:W2:Y:S04]  /*0aa0*/  SHFL.IDX PT, R15, R12, R2, 0x1c1f ;  /* 0x001c1f020c0f7589 */ /* 0x000ea800000e0000 */
[----:B------:R4:W3:Y:S01]  /*0ab0*/  SHFL.IDX PT, R16, R12, R5, 0x1c1f ;  /* 0x001c1f050c107589 */ /* 0x0008e200000e0000 */
[----:B0-----:R-:W-:-:S04]  /*0ac0*/  IMAD R11, R4, R11, RZ ;  /* 0x0000000b040b7224 */ /* 0x001fc800078e02ff */
[----:B-1----:R-:W-:-:S04]  /*0ad0*/  IMAD R14, R6, R13, R11 ;  /* 0x0000000d060e7224 */ /* 0x002fc800078e020b */
[----:B--2-4-:R-:W-:-:S07]  /*0ae0*/  IMAD R15, R7, R15, R14 ;  /* 0x0000000f070f7224 */ /* 0x014fce00078e020e */
.L_x_43938:
[----:B------:R-:W-:Y:S01]  /*0af0*/  IMAD R11, R10, 0x200, R24 ;  /* 0x000002000a0b7824 */ /* 0x000fe200078e0218 */
[----:B------:R-:W-:Y:S01]  /*0b00*/  LEA.HI R10, R21, R10, RZ, 0x19 ;  /* 0x0000000a150a7211 */ /* 0x000fe200078fc8ff */
[----:B---3--:R-:W-:-:S03]  /*0b10*/  IMAD R15, R8, R16, R15 ;  /* 0x00000010080f7224 */ /* 0x008fc600078e020f */
[----:B------:R-:W0:Y:S01]  /*0b20*/  LDS R12, [R11+UR5] ;  /* 0x000000050b0c7984 */ /* 0x000e220008000800 */
[----:B------:R-:W-:Y:S02]  /*0b30*/  ISETP.GE.U32.AND P0, PT, R10, 0x4, PT ;  /* 0x000000040a00780c */ /* 0x000fe40003f06070 */
[----:B0-----:R-:W-:-:S05]  /*0b40*/  IADD3 R12, PT, PT, R15, R12, RZ ;  /* 0x0000000c0f0c7210 */ /* 0x001fca0007ffe0ff */
[----:B------:R4:W-:Y:S06]  /*0b50*/  STS [R11+UR5], R12 ;  /* 0x0000000c0b007988 */ /* 0x0009ec0008000805 */
        /* <DEDUP_REMOVED lines=8> */
[----:B------:R-:W0:Y:S01]  /*0be0*/  LDC.64 R2, c[0x0][0x3a0] ;  /* 0x0000e800ff027b82 */ /* 0x000e220000000a00 */
[--C-:B------:R-:W-:Y:S01]  /*0bf0*/  IMAD R7, R20, 0x200, R23.reuse ;  /* 0x0000020014077824 */ /* 0x100fe200078e0217 */
[----:B------:R-:W-:Y:S01]  /*0c00*/  LEA R4, R23, UR5, 0x2 ;  /* 0x0000000517047c11 */ /* 0x000fe2000f8e10ff */
[----:B------:R-:W-:Y:S02]  /*0c10*/  IMAD.MOV R5, RZ, RZ, -R0 ;  /* 0x000000ffff057224 */ /* 0x000fe400078e0a00 */
[----:B------:R-:W-:Y:S02]  /*0c20*/  IMAD R23, R0, R21, R23 ;  /* 0x0000001500177224 */ /* 0x000fe400078e0217 */
[----:B0-----:R-:W-:-:S07]  /*0c30*/  IMAD.WIDE.U32 R2, R7, 0x4, R2 ;  /* 0x0000000407027825 */ /* 0x001fce00078e0002 */
.L_x_43931:
[----:B------:R0:W1:Y:S01]  /*0c40*/  LDS R7, [R4] ;  /* 0x0000000004077984 */ /* 0x0000620000000800 */
[----:B------:R-:W-:-:S04]  /*0c50*/  IADD3 R5, PT, PT, R5, 0x1, RZ ;  /* 0x0000000105057810 */ /* 0x000fc80007ffe0ff */
[----:B------:R-:W-:Y:S01]  /*0c60*/  ISETP.NE.AND P0, PT, R5, RZ, PT ;  /* 0x000000ff0500720c */ /* 0x000fe20003f05270 */
[C---:B0-----:R-:W-:Y:S01]  /*0c70*/  IMAD R4, R21.reuse, 0x4, R4 ;  /* 0x0000000415047824 */ /* 0x041fe200078e0204 */
[----:B-1----:R0:W-:Y:S02]  /*0c80*/  STG.E desc[UR8][R2.64], R7 ;  /* 0x0000000702007986 */ /* 0x0021e4000c101908 */
[----:B0-----:R-:W-:-:S09]  /*0c90*/  IMAD.WIDE.U32 R2, R21, 0x4, R2 ;  /* 0x0000000415027825 */ /* 0x001fd200078e0002 */
[----:B------:R-:W-:Y:S05]  /*0ca0*/  @P0 BRA `(.L_x_43931) ;  /* 0xfffffffc00e40947 */ /* 0x000fea000383ffff */
.L_x_43930:
[----:B------:R-:W-:Y:S05]  /*0cb0*/  BSYNC.RECONVERGENT B0 ;  /* 0x0000000000007941 */ /* 0x000fea0003800200 */
.L_x_43929:
[----:B------:R-:W-:Y:S05]  /*0cc0*/  @!P1 EXIT ;  /* 0x000000000000994d */ /* 0x000fea0003800000 */
[----:B------:R-:W0:Y:S01]  /*0cd0*/  LDC.64 R2, c[0x0][0x3a0] ;  /* 0x0000e800ff027b82 */ /* 0x000e220000000a00 */
[----:B------:R-:W-:Y:S01]  /*0ce0*/  IMAD R19, R20, 0x200, R23 ;  /* 0x0000020014137824 */ /* 0x000fe200078e0217 */
[----:B------:R-:W-:Y:S01]  /*0cf0*/  LEA R0, R23, UR5, 0x2 ;  /* 0x0000000517007c11 */ /* 0x000fe2000f8e10ff */
[----:B0-----:R-:W-:-:S04]  /*0d00*/  IMAD.WIDE.U32 R6, R21, 0x4, R2 ;  /* 0x0000000415067825 */ /* 0x001fc800078e0002 */
[----:B------:R-:W-:-:S04]  /*0d10*/  IMAD.WIDE.U32 R8, R21, 0x8, R2 ;  /* 0x0000000815087825 */ /* 0x000fc800078e0002 */
[----:B------:R-:W-:-:S07]  /*0d20*/  IMAD.WIDE.U32 R4, R21, 0xc, R2 ;  /* 0x0000000c15047825 */ /* 0x000fce00078e0002 */
.L_x_43932:
[C---:B------:R-:W-:Y:S01]  /*0d30*/  LEA R18, R21.reuse, R0, 0x2 ;  /* 0x0000000015127211 */ /* 0x040fe200078e10ff */
[C-C-:B------:R-:W-:Y:S01]  /*0d40*/  IMAD R20, R21.reuse, 0x8, R0.reuse ;  /* 0x0000000815147824 */ /* 0x140fe200078e0200 */
[----:B0-----:R0:W1:Y:S01]  /*0d50*/  LDS R25, [R0] ;  /* 0x0000000000197984 */ /* 0x0010620000000800 */
[----:B------:R-:W-:Y:S02]  /*0d60*/  IMAD R22, R21, 0xc, R0 ;  /* 0x0000000c15167824 */ /* 0x000fe400078e0200 */
[C---:B----4-:R-:W-:Y:S01]  /*0d70*/  IMAD.WIDE R10, R19.reuse, 0x4, R2 ;  /* 0x00000004130a7825 */ /* 0x050fe200078e0202 */
[----:B------:R-:W2:Y:S03]  /*0d80*/  LDS R27, [R18] ;  /* 0x00000000121b7984 */ /* 0x000ea60000000800 */
[C---:B------:R-:W-:Y:S01]  /*0d90*/  IMAD.WIDE R12, R19.reuse, 0x4, R6 ;  /* 0x00000004130c7825 */ /* 0x040fe200078e0206 */
[----:B------:R-:W3:Y:S03]  /*0da0*/  LDS R29, [R20] ;  /* 0x00000000141d7984 */ /* 0x000ee60000000800 */
[C---:B------:R-:W-:Y:S01]  /*0db0*/  IMAD.WIDE R14, R19.reuse, 0x4, R8 ;  /* 0x00000004130e7825 */ /* 0x040fe200078e0208 */
[----:B------:R-:W4:Y:S03]  /*0dc0*/  LDS R22, [R22] ;  /* 0x0000000016167984 */ /* 0x000f260000000800 */
        /* <DEDUP_REMOVED lines=11> */
.L_x_43927:
[----:B------:R-:W-:Y:S01]  /*0e80*/  HFMA2 R25, -RZ, RZ, 0, 0.004024505615234375 ;  /* 0x00001c1fff197431 */ /* 0x000fe200000001ff */
[----:B------:R-:W-:Y:S01]  /*0e90*/  BSSY B0, `(.L_x_43933) ;  /* 0x0000006000007945 */ /* 0x000fe20003800000 */
[----:B------:R-:W-:Y:S02]  /*0ea0*/  IMAD.MOV.U32 R22, RZ, RZ, R19 ;  /* 0x000000ffff167224 */ /* 0x000fe400078e0013 */
[----:B------:R-:W-:-:S07]  /*0eb0*/  IMAD.MOV.U32 R17, RZ, RZ, -0x1 ;  /* 0xffffffffff117424 */ /* 0x000fce00078e00ff */
[----:B01234-:R-:W-:Y:S05]  /*0ec0*/  WARPSYNC.COLLECTIVE R17, `(.L_x_43934) ;  /* 0x0000000011087348 */ /* 0x01ffea0003c00000 */
[----:B0-----:R0:W0:Y:S02]  /*0ed0*/  SHFL.IDX P0, R16, R12, R22, R25 ;  /* 0x000000160c107389 */ /* 0x0010240000000019 */
[----:B01234-:R-:W-:Y:S05]  /*0ee0*/  ENDCOLLECTIVE ;  /* 0x000000000000791b */ /* 0x01ffea0003800000 */
.L_x_43934:
[----:B------:R-:W-:Y:S05]  /*0ef0*/  BSYNC B0 ;  /* 0x0000000000007941 */ /* 0x000fea0003800000 */
.L_x_43933:
[----:B------:R-:W-:Y:S01]  /*0f00*/  MOV R22, R3 ;  /* 0x0000000300167202 */ /* 0x000fe20000000f00 */
[----:B------:R-:W-:Y:S02]  /*0f10*/  IMAD.MOV.U32 R25, RZ, RZ, 0x1c1f ;  /* 0x00001c1fff197424 */ /* 0x000fe400078e00ff */
[----:B------:R-:W-:Y:S02]  /*0f20*/  IMAD.MOV.U32 R17, RZ, RZ, -0x1 ;  /* 0xffffffffff117424 */ /* 0x000fe400078e00ff */
[----:B------:R-:W-:-:S07]  /*0f30*/  IMAD.MOV.U32 R11, RZ, RZ, R16 ;  /* 0x000000ffff0b7224 */ /* 0x000fce00078e0010 */
[----:B------:R-:W-:Y:S05]  /*0f40*/  WARPSYNC.COLLECTIVE R17, `(.L_x_43935) ;  /* 0x0000000011087348 */ /* 0x000fea0003c00000 */
[----:B------:R0:W1:Y:S02]  /*0f50*/  SHFL.IDX P0, R16, R12, R22, R25 ;  /* 0x000000160c107389 */ /* 0x0000640000000019 */
[----:B01----:R-:W-:Y:S05]  /*0f60*/  ENDCOLLECTIVE ;  /* 0x000000000000791b */ /* 0x003fea0003800000 */
.L_x_43935:
[----:B------:R-:W-:Y:S02]  /*0f70*/  IMAD R11, R4, R11, RZ ;  /* 0x0000000b040b7224 */ /* 0x000fe400078e02ff */
[----:B------:R-:W-:Y:S01]  /*0f80*/  IMAD.MOV.U32 R22, RZ, RZ, R2 ;  /* 0x000000ffff167224 */ /* 0x000fe200078e0002 */
[----:B------:R-:W-:-:S07]  /*0f90*/  MOV R13, R16 ;  /* 0x00000010000d7202 */ /* 0x000fce0000000f00 */
[----:B------:R-:W-:Y:S05]  /*0fa0*/  WARPSYNC.COLLECTIVE R17, `(.L_x_43936) ;  /* 0x0000000011087348 */ /* 0x000fea0003c00000 */
[----:B------:R0:W1:Y:S02]  /*0fb0*/  SHFL.IDX P0, R16, R12, R22, R25 ;  /* 0x000000160c107389 */ /* 0x0000640000000019 */
[----:B01----:R-:W-:Y:S05]  /*0fc0*/  ENDCOLLECTIVE ;  /* 0x000000000000791b */ /* 0x003fea0003800000 */
.L_x_43936:
[----:B------:R-:W-:Y:S01]  /*0fd0*/  IMAD R14, R6, R13, R11 ;  /* 0x0000000d060e7224 */ /* 0x000fe200078e020b */
[----:B------:R-:W-:Y:S01]  /*0fe0*/  MOV R22, R5 ;  /* 0x0000000500167202 */ /* 0x000fe20000000f00 */
[----:B------:R-:W-:-:S07]  /*0ff0*/  IMAD.MOV.U32 R15, RZ, RZ, R16 ;  /* 0x000000ffff0f7224 */ /* 0x000fce00078e0010 */
[----:B------:R-:W-:Y:S05]  /*1000*/  WARPSYNC.COLLECTIVE R17, `(.L_x_43937) ;  /* 0x0000000011087348 */ /* 0x000fea0003c00000 */
[----:B------:R0:W1:Y:S02]  /*1010*/  SHFL.IDX P0, R16, R12, R22, R25 ;  /* 0x000000160c107389 */ /* 0x0000640000000019 */
[----:B01----:R-:W-:Y:S05]  /*1020*/  ENDCOLLECTIVE ;  /* 0x000000000000791b */ /* 0x003fea0003800000 */
.L_x_43937:
[----:B------:R-:W-:Y:S01]  /*1030*/  IMAD R15, R7, R15, R14 ;  /* 0x0000000f070f7224 */ /* 0x000fe200078e020e */
[----:B------:R-:W-:Y:S06]  /*1040*/  BRA `(.L_x_43938) ;  /* 0xfffffff800a87947 */ /* 0x000fec000383ffff */
        .weak           $__internal_220_$__cuda_sm20_div_u16
        .type           $__internal_220_$__cuda_sm20_div_u16,@function
        .size           $__internal_220_$__cuda_sm20_div_u16,(.L_x_58171 - $__internal_220_$__cuda_sm20_div_u16)
$__internal_220_$__cuda_sm20_div_u16:
        /* <DEDUP_REMOVED lines=19> */
[----:B------:R-:W-:Y:S06]  /*1180*/  RET.REL.NODEC R2 `(_Z9cuda_gemmIiLi256ELi1ELi1ELi512ELi4ELi4ELi32ELi1ELi1EEviiiPT_S1_S1_ii) ;  /* 0xffffffec029c7950 */ /* 0x000fec0003c3ffff */
.L_x_43939:
        /* <DEDUP_REMOVED lines=15> */
.L_x_58171:


//--------------------- .text._Z9cuda_gemmIiLi256ELi1ELi1ELi512ELi4ELi4ELi32ELi1ELi0EEviiiPT_S1_S1_ii --------------------------
	.section	.text._Z9cuda_gemmIiLi256ELi1ELi1ELi512ELi4ELi4ELi32ELi1ELi0EEviiiPT_S1_S1_ii,"ax",@progbits
	.align	128
        .global         _Z9cuda_gemmIiLi256ELi1ELi1ELi512ELi4ELi4ELi32ELi1ELi0EEviiiPT_S1_S1_ii
        .type           _Z9cuda_gemmIiLi256ELi1ELi1ELi512ELi4ELi4ELi32ELi1ELi0EEviiiPT_S1_S1_ii,@function
        .size           _Z9cuda_gemmIiLi256ELi1ELi1ELi512ELi4ELi4ELi32ELi1ELi0EEviiiPT_S1_S1_ii,(.L_x_58172 - _Z9cuda_gemmIiLi256ELi1ELi1ELi512ELi4ELi4ELi32ELi1ELi0EEviiiPT_S1_S1_ii)
        .other          _Z9cuda_gemmIiLi256ELi1ELi1ELi512ELi4ELi4ELi32ELi1ELi0EEviiiPT_S1_S1_ii,@"STO_CUDA_ENTRY STV_DEFAULT"
_Z9cuda_gemmIiLi256ELi1ELi1ELi512ELi4ELi4ELi32ELi1ELi0EEviiiPT_S1_S1_ii:
.text._Z9cuda_gemmIiLi256ELi1ELi1ELi512ELi4ELi4ELi32ELi1ELi0EEviiiPT_S1_S1_ii:
        /* <DEDUP_REMOVED lines=50> */
.L_x_43942:
        /* <DEDUP_REMOVED lines=25> */
.L_x_43941:
[----:B------:R-:W-:Y:S05]  /*04b0*/  BSYNC.RECONVERGENT B0 ;  /* 0x0000000000007941 */ /* 0x000fea0003800200 */
.L_x_43940:
        /* <DEDUP_REMOVED lines=49> */
[----:B------:R-:W-:Y:S01]  /*07d0*/  LOP3.LUT R7, R15, 0x1f, RZ, 0xc0, !PT ;  /* 0x0000001f0f077812 */ /* 0x000fe200078ec0ff */
[----:B------:R-:W-:Y:S01]  /*07e0*/  IMAD.HI.U32 R2, R2, R0, RZ ;  /* 0x0000000002027227 */ /* 0x000fe200078e00ff */
[----:B------:R-:W-:-:S03]  /*07f0*/  MOV R17, 0xa10 ;  /* 0x00000a1000117802 */ /* 0x000fc60000000f00 */
        /* <DEDUP_REMOVED lines=9> */
[----:B------:R-:W-:Y:S02]  /*0890*/  @P1 IADD3 R3, PT, PT, -R14, R3, RZ ;  /* 0x000000030e031210 */ /* 0x000fe40007ffe1ff */
[----:B------:R-:W-:Y:S01]  /*08a0*/  @P3 VIADD R6, R6, -UR12 ;  /* 0x8000000c06063c36 */ /* 0x000fe20008000000 */
[----:B------:R-:W-:Y:S01]  /*08b0*/  @P1 IADD3 R4, PT, PT, R4, 0x1, RZ ;  /* 0x0000000104041810 */ /* 0x000fe20007ffe0ff */
[----:B------:R-:W-:Y:S01]  /*08c0*/  @P2 VIADD R0, R0, -UR12 ;  /* 0x8000000c00002c36 */ /* 0x000fe20008000000 */
[----:B------:R-:W-:Y:S01]  /*08d0*/  ISETP.GE.U32.AND P5, PT, R3, R14, PT ;  /* 0x0000000e0300720c */ /* 0x000fe20003fa6070 */
[----:B------:R-:W-:Y:S01]  /*08e0*/  @P2 VIADD R2, R2, 0x1 ;  /* 0x0000000102022836 */ /* 0x000fe20000000000 */
[----:B------:R-:W-:Y:S02]  /*08f0*/  ISETP.GE.U32.AND P6, PT, R6, UR12, PT ;  /* 0x0000000c06007c0c */ /* 0x000fe4000bfc6070 */
[----:B------:R-:W-:Y:S01]  /*0900*/  ISETP.GE.U32.AND P3, PT, R0, UR12, PT ;  /* 0x0000000c00007c0c */ /* 0x000fe2000bf66070 */
[----:B------:R-:W-:Y:S01]  /*0910*/  IMAD.IADD R0, R15, 0x1, R11 ;  /* 0x000000010f007824 */ /* 0x000fe200078e020b */
[----:B------:R-:W-:-:S03]  /*0920*/  LOP3.LUT R3, RZ, UR12, RZ, 0x33, !PT ;  /* 0x0000000cff037c12 */ /* 0x000fc6000f8e33ff */
[----:B------:R-:W-:-:S04]  /*0930*/  IMAD.MOV R0, RZ, RZ, -R0 ;  /* 0x000000ffff007224 */ /* 0x000fc800078e0a00 */
[----:B------:R-:W-:Y:S01]  /*0940*/  @P5 VIADD R4, R4, 0x1 ;  /* 0x0000000104045836 */ /* 0x000fe20000000000 */
[----:B------:R-:W-:Y:S02]  /*0950*/  PRMT R0, R0, 0x7710, RZ ;  /* 0x0000771000007816 */ /* 0x000fe400000000ff */
[----:B------:R-:W-:Y:S01]  /*0960*/  @P6 IADD3 R6, PT, PT, R6, -UR12, RZ ;  /* 0x8000000c06066c10 */ /* 0x000fe2000fffe0ff */
[----:B------:R-:W-:Y:S01]  /*0970*/  @P3 VIADD R2, R2, 0x1 ;  /* 0x0000000102023836 */ /* 0x000fe20000000000 */
[----:B------:R-:W-:Y:S01]  /*0980*/  SEL R9, R9, R4, !P0 ;  /* 0x0000000409097207 */ /* 0x000fe20004000000 */
[----:B------:R-:W-:Y:S01]  /*0990*/  VIADD R0, R0, 0x1ff ;  /* 0x000001ff00007836 */ /* 0x000fe20000000000 */
[C---:B------:R-:W-:Y:S02]  /*09a0*/  SEL R6, R3.reuse, R6, !P4 ;  /* 0x0000000603067207 */ /* 0x040fe40006000000 */
[----:B------:R-:W-:Y:S02]  /*09b0*/  SEL R8, R3, R2, !P4 ;  /* 0x0000000203087207 */ /* 0x000fe40006000000 */
[----:B------:R-:W-:Y:S01]  /*09c0*/  LOP3.LUT R2, R11, 0xffff, RZ, 0xc0, !PT ;  /* 0x0000ffff0b027812 */ /* 0x000fe200078ec0ff */
[----:B------:R-:W-:Y:S01]  /*09d0*/  IMAD.SHL.U32 R6, R6, 0x4, RZ ;  /* 0x0000000406067824 */ /* 0x000fe200078e00ff */
[----:B------:R-:W-:-:S02]  /*09e0*/  LOP3.LUT R4, R0, 0xffff, RZ, 0xc0, !PT ;  /* 0x0000ffff00047812 */ /* 0x000fc400078ec0ff */
[----:B------:R-:W-:-:S07]  /*09f0*/  LOP3.LUT R5, R8, 0x3, RZ, 0xc0, !PT ;  /* 0x0000000308057812 */ /* 0x000fce00078ec0ff */
[----:B------:R-:W-:Y:S05]  /*0a00*/  CALL.REL.NOINC `($__internal_221_$__cuda_sm20_div_u16) ;  /* 0x00000028006c7944 */ /* 0x000fea0003c00000 */
        /* <DEDUP_REMOVED lines=18> */
.L_x_43945:
[----:B------:R-:W-:-:S05]  /*0b30*/  LEA R17, R12, R25, 0x9 ;  /* 0x000000190c117211 */ /* 0x000fca00078e48ff */
[----:B01----:R-:W-:-:S06]  /*0b40*/  IMAD.WIDE.U32 R16, R17, 0x4, R2 ;  /* 0x0000000411107825 */ /* 0x003fcc00078e0002 */
[----:B------:R-:W2:Y:S01]  /*0b50*/  LDG.E R16, desc[UR8][R16.64] ;  /* 0x0000000810107981 */ /* 0x000ea2000c1e1900 */
[----:B------:R-:W-:Y:S02]  /*0b60*/  IMAD R21, R25, 0x4, R18 ;  /* 0x0000000419157824 */ /* 0x000fe400078e0212 */
[----:B------:R-:W-:Y:S02]  /*0b70*/  VIADD R19, R19, 0x1 ;  /* 0x0000000113137836 */ /* 0x000fe40000000000 */
[----:B------:R-:W-:-:S03]  /*0b80*/  IMAD.IADD R25, R11, 0x1, R25 ;  /* 0x000000010b197824 */ /* 0x000fc600078e0219 */
[----:B------:R-:W-:Y:S01]  /*0b90*/  ISETP.NE.AND P2, PT, R19, R24, PT ;  /* 0x000000181300720c */ /* 0x000fe20003f45270 */
[----:B--2---:R0:W-:-:S12]  /*0ba0*/  STS [R21], R16 ;  /* 0x0000001015007388 */ /* 0x0041d80000000800 */
[----:B------:R-:W-:Y:S05]  /*0bb0*/  @P2 BRA `(.L_x_43945) ;  /* 0xfffffffc00dc2947 */ /* 0x000fea000383ffff */
.L_x_43944:
[----:B------:R-:W-:Y:S05]  /*0bc0*/  BSYNC.RECONVERGENT B0 ;  /* 0x0000000000007941 */ /* 0x000fea0003800200 */
.L_x_43943:
[----:B------:R-:W-:Y:S04]  /*0bd0*/  BSSY.RECONVERGENT B0, `(.L_x_43946) ;  /* 0x000001f000007945 */ /* 0x000fe80003800200 */
[----:B------:R-:W-:Y:S05]  /*0be0*/  @!P3 BRA `(.L_x_43947) ;  /* 0x000000000074b947 */ /* 0x000fea0003800000 */
[----:B------:R-:W1:Y:S01]  /*0bf0*/  S2R R17, SR_CgaCtaId ;  /* 0x0000000000117919 */ /* 0x000e620000008800 */
[----:B------:R-:W2:Y:S01]  /*0c00*/  LDC.64 R2, c[0x0][0x390] ;  /* 0x0000e400ff027b82 */ /* 0x000ea20000000a00 */
[----:B0-----:R-:W-:Y:S01]  /*0c10*/  MOV R16, 0x400 ;  /* 0x0000040000107802 */ /* 0x001fe20000000f00 */
[----:B------:R-:W-:-:S03]  /*0c20*/  IMAD.SHL.U32 R27, R11, 0x4, RZ ;  /* 0x000000040b1b7824 */ /* 0x000fc600078e00ff */
[----:B------:R-:W-:-:S04]  /*0c30*/  IADD3 R16, PT, PT, R16, 0x80, RZ ;  /* 0x0000008010107810 */ /* 0x000fc80007ffe0ff */
[----:B-1----:R-:W-:-:S07]  /*0c40*/  LEA R30, R17, R16, 0x18 ;  /* 0x00000010111e7211 */ /* 0x002fce00078ec0ff */
.L_x_43948:
[----:B------:R-:W-:-:S04]  /*0c50*/  IMAD R17, R12, 0x200, R25 ;  /* 0x000002000c117824 */ /* 0x000fc800078e0219 */
[----:B-12---:R-:W-:-:S03]  /*0c60*/  IMAD.WIDE R16, R17, 0x4, R2 ;  /* 0x0000000411107825 */ /* 0x006fc600078e0202 */
[----:B------:R-:W-:-:S03]  /*0c70*/  IADD3 R18, P2, PT, R27, R16, RZ ;  /* 0x000000101b127210 */ /* 0x000fc60007f5e0ff */
[----:B------:R-:W2:Y:S02]  /*0c80*/  LDG.E R16, desc[UR8][R16.64] ;  /* 0x0000000810107981 */ /* 0x000ea4000c1e1900 */
[----:B------:R-:W-:Y:S01]  /*0c90*/  IMAD.X R19, RZ, RZ, R17, P2 ;  /* 0x000000ffff137224 */ /* 0x000fe200010e0611 */
[----:B------:R-:W-:-:S04]  /*0ca0*/  IADD3 R20, P2, PT, R27, R18, RZ ;  /* 0x000000121b147210 */ /* 0x000fc80007f5e0ff */
[----:B------:R-:W-:Y:S01]  /*0cb0*/  IADD3.X R21, PT, PT, RZ, R19, RZ, P2, !PT ;  /* 0x00000013ff157210 */ /* 0x000fe200017fe4ff */
[----:B------:R-:W3:Y:S01]  /*0cc0*/  LDG.E R18, desc[UR8][R18.64] ;  /* 0x0000000812127981 */ /* 0x000ee2000c1e1900 */
[----:B------:R-:W-:-:S03]  /*0cd0*/  IADD3 R22, P2, PT, R27, R20, RZ ;  /* 0x000000141b167210 */ /* 0x000fc60007f5e0ff */
[----:B------:R-:W4:Y:S02]  /*0ce0*/  LDG.E R20, desc[UR8][R20.64] ;  /* 0x0000000814147981 */ /* 0x000f24000c1e1900 */
[----:B------:R-:W-:-:S05]  /*0cf0*/  IMAD.X R23, RZ, RZ, R21, P2 ;  /* 0x000000ffff177224 */ /* 0x000fca00010e0615 */
[----:B------:R-:W5:Y:S01]  /*0d00*/  LDG.E R22, desc[UR8][R22.64] ;  /* 0x0000000816167981 */ /* 0x000f62000c1e1900 */
[----:B------:R-:W-:-:S04]  /*0d10*/  IMAD R31, R25, 0x4, R30 ;  /* 0x00000004191f7824 */ /* 0x000fc800078e021e */
[----:B------:R-:W-:-:S05]  /*0d20*/  IMAD.IADD R26, R31, 0x1, R27 ;  /* 0x000000011f1a7824 */ /* 0x000fca00078e021b */
[----:B------:R-:W-:-:S05]  /*0d30*/  IADD3 R28, PT, PT, R27, R26, RZ ;  /* 0x0000001a1b1c7210 */ /* 0x000fca0007ffe0ff */
        /* <DEDUP_REMOVED lines=8> */
.L_x_43947:
[----:B------:R-:W-:Y:S05]  /*0dc0*/  BSYNC.RECONVERGENT B0 ;  /* 0x0000000000007941 */ /* 0x000fea0003800200 */
.L_x_43946:
[----:B------:R-:W-:Y:S01]  /*0dd0*/  BSSY.RECONVERGENT B0, `(.L_x_43949) ;  /* 0x000000f000007945 */ /* 0x000fe20003800200 */
[----:B------:R-:W-:-:S03]  /*0de0*/  IMAD.MOV.U32 R2, RZ, RZ, R15 ;  /* 0x000000ffff027224 */ /* 0x000fc600078e000f */
[----:B------:R-:W-:Y:S05]  /*0df0*/  @!P1 BRA `(.L_x_43950) ;  /* 0x0000000000309947 */ /* 0x000fea0003800000 */
[----:B01----:R-:W0:Y:S01]  /*0e00*/  S2R R16, SR_CgaCtaId ;  /* 0x0000000000107919 */ /* 0x003e220000008800 */
[----:B------:R-:W-:Y:S01]  /*0e10*/  MOV R3, 0x400 ;  /* 0x0000040000037802 */ /* 0x000fe20000000f00 */
[----:B------:R-:W-:Y:S02]  /*0e20*/  IMAD.MOV.U32 R17, RZ, RZ, RZ ;  /* 0x000000ffff117224 */ /* 0x000fe400078e00ff */
[----:B------:R-:W-:Y:S01]  /*0e30*/  IMAD.MOV.U32 R2, RZ, RZ, R15 ;  /* 0x000000ffff027224 */ /* 0x000fe200078e000f */
[----:B------:R-:W-:-:S04]  /*0e40*/  IADD3 R3, PT, PT, R3, 0x880, RZ ;  /* 0x0000088003037810 */ /* 0x000fc80007ffe0ff */
[----:B0-----:R-:W-:-:S07]  /*0e50*/  LEA R3, R16, R3, 0x18 ;  /* 0x0000000310037211 */ /* 0x001fce00078ec0ff */
.L_x_43951:
[----:B------:R-:W-:Y:S01]  /*0e60*/  IMAD R16, R2, 0x4, R3 ;  /* 0x0000000402107824 */ /* 0x000fe200078e0203 */
[----:B------:R-:W-:Y:S01]  /*0e70*/  IADD3 R17, PT, PT, R17, 0x1, RZ ;  /* 0x0000000111117810 */ /* 0x000fe20007ffe0ff */
[----:B------:R-:W-:-:S03]  /*0e80*/  IMAD.IADD R2, R11, 0x1, R2 ;  /* 0x000000010b027824 */ /* 0x000fc600078e0202 */
[----:B------:R2:W-:Y:S01]  /*0e90*/  STS [R16], RZ ;  /* 0x000000ff10007388 */ /* 0x0005e20000000800 */
[----:B------:R-:W-:-:S13]  /*0ea0*/  ISETP.NE.AND P1, PT, R17, R24, PT ;  /* 0x000000181100720c */ /* 0x000fda0003f25270 */
[----:B--2---:R-:W-:Y:S05]  /*0eb0*/  @P1 BRA `(.L_x_43951) ;  /* 0xfffffffc00e81947 */ /* 0x004fea000383ffff */
.L_x_43950:
[----:B------:R-:W-:Y:S05]  /*0ec0*/  BSYNC.RECONVERGENT B0 ;  /* 0x0000000000007941 */ /* 0x000fea0003800200 */
.L_x_43949:
[----:B------:R-:W-:Y:S04]  /*0ed0*/  BSSY.RECONVERGENT B0, `(.L_x_43952) ;  /* 0x0000011000007945 */ /* 0x000fe80003800200 */
[----:B------:R-:W-:Y:S05]  /*0ee0*/  @!P0 BRA `(.L_x_43953) ;  /* 0x00000000003c8947 */ /* 0x000fea0003800000 */
[----:B01----:R-:W0:Y:S01]  /*0ef0*/  S2R R16, SR_CgaCtaId ;  /* 0x0000000000107919 */ /* 0x003e220000008800 */
[----:B------:R-:W-:-:S05]  /*0f00*/  MOV R3, 0x400 ;  /* 0x0000040000037802 */ /* 0x000fca0000000f00 */
[----:B------:R-:W-:-:S05]  /*0f10*/  VIADD R3, R3, 0x880 ;  /* 0x0000088003037836 */ /* 0x000fca0000000000 */
[----:B0-----:R-:W-:-:S07]  /*0f20*/  LEA R17, R16, R3, 0x18 ;  /* 0x0000000310117211 */ /* 0x001fce00078ec0ff */
.L_x_43954:
[----:B--2---:R-:W-:Y:S02]  /*0f30*/  IMAD R20, R2, 0x4, R17 ;  /* 0x0000000402147824 */ /* 0x004fe400078e0211 */
        /* <DEDUP_REMOVED lines=10> */
.L_x_43953:
[----:B------:R-:W-:Y:S05]  /*0fe0*/  BSYNC.RECONVERGENT B0 ;  /* 0x0000000000007941 */ /* 0x000fea0003800200 */
.L_x_43952:
[----:B------:R-:W-:Y:S01]  /*0ff0*/  BAR.SYNC.DEFER_BLOCKING 0x0 ;  /* 0x0000000000007b1d */ /* 0x000fe20000010000 */
[----:B------:R-:W-:-:S13]  /*1000*/  ISETP.GE.AND P0, PT, R13, 0x1, PT ;  /* 0x000000010d00780c */ /* 0x000fda0003f06270 */
[----:B------:R-:W-:Y:S05]  /*1010*/  @!P0 BRA `(.L_x_43955) ;  /* 0x0000001800848947 */ /* 0x000fea0003800000 */
[----:B------:R-:W0:Y:S01]  /*1020*/  LDCU.64 UR6, c[0x0][0x3a8] ;  /* 0x00007500ff0677ac */ /* 0x000e220008000a00 */
[----:B------:R-:W-:Y:S01]  /*1030*/  UISETP.NE.AND UP0, UPT, UR12, 0x1, UPT ;  /* 0x000000010c00788c */ /* 0x000fe2000bf05270 */
[----:B012---:R-:W-:Y:S01]  /*1040*/  IADD3 R16, PT, PT, RZ, -UR7, RZ ;  /* 0x80000007ff107c10 */ /* 0x007fe2000fffe0ff */
[----:B------:R-:W-:-:S03]  /*1050*/  UISETP.LT.AND UP1, UPT, UR6, 0x4, UPT ;  /* 0x000000040600788c */ /* 0x000fc6000bf21270 */
[----:B------:R-:W-:Y:S01]  /*1060*/  LEA R16, R16, 0x201f, 0x8 ;  /* 0x0000201f10107811 */ /* 0x000fe200078e40ff */
[----:B------:R-:W-:-:S03]  /*1070*/  USEL UR6, UR6, 0x4, UP1 ;  /* 0x0000000406067887 */ /* 0x000fc60008800000 */
[----:B------:R-:W-:Y:S09]  /*1080*/  BRA.U UP0, `(.L_x_43956) ;  /* 0x0000000900087547 */ /* 0x000ff2000b800000 */
[C---:B------:R-:W-:Y:S01]  /*1090*/  VIADD R33, R5.reuse, 0x1 ;  /* 0x0000000105217836 */ /* 0x040fe20000000000 */
[----:B------:R-:W-:Y:S01]  /*10a0*/  MOV R3, UR7 ;  /* 0x0000000700037c02 */ /* 0x000fe20008000f00 */
[C---:B------:R-:W-:Y:S01]  /*10b0*/  VIADD R31, R5.reuse, 0x2 ;  /* 0x00000002051f7836 */ /* 0x040fe20000000000 */
[C---:B------:R-:W-:Y:S01]  /*10c0*/  IADD3 R25, PT, PT, R8.reuse, 0x1, RZ ;  /* 0x0000000108197810 */ /* 0x040fe20007ffe0ff */
[----:B------:R-:W-:Y:S01]  /*10d0*/  VIADD R29, R5, 0x3 ;  /* 0x00000003051d7836 */ /* 0x000fe20000000000 */
[----:B------:R-:W-:Y:S01]  /*10e0*/  ISETP.GE.AND P0, PT, R33, UR7, PT ;  /* 0x0000000721007c0c */ /* 0x000fe2000bf06270 */
[----:B------:R-:W-:Y:S01]  /*10f0*/  VIADD R24, R8, 0xffffffff ;  /* 0xffffffff08187836 */ /* 0x000fe20000000000 */
[----:B------:R-:W-:Y:S01]  /*1100*/  ISETP.GE.AND P1, PT, R31, UR7, PT ;  /* 0x000000071f007c0c */ /* 0x000fe2000bf26270 */
[----:B------:R-:W-:Y:S01]  /*1110*/  BSSY B1, `(.L_x_43957) ;  /* 0x0000078000017945 */ /* 0x000fe20003800000 */
        /* <DEDUP_REMOVED lines=9> */
[----:B------:R-:W-:Y:S01]  /*11b0*/  LOP3.LUT R26, R5, 0x2, RZ, 0x3c, !PT ;  /* 0x00000002051a7812 */ /* 0x000fe200078e3cff */
[----:B------:R-:W-:Y:S01]  /*11c0*/  IMAD.IADD R29, R29, 0x1, -R20 ;  /* 0x000000011d1d7824 */ /* 0x000fe200078e0a14 */
[----:B------:R-:W-:Y:S01]  /*11d0*/  LOP3.LUT R25, R25, 0x3, RZ, 0xc0, !PT ;  /* 0x0000000319197812 */ /* 0x000fe200078ec0ff */
[----:B------:R-:W-:Y:S01]  /*11e0*/  IMAD.IADD R23, R5, 0x1, -R2 ;  /* 0x0000000105177824 */ /* 0x000fe200078e0a02 */
[----:B------:R-:W-:-:S07]  /*11f0*/  LOP3.LUT R24, R24, 0x3, RZ, 0xc0, !PT ;  /* 0x0000000318187812 */ /* 0x000fce00078ec0ff */
.L_x_43973:
[----:B0-----:R-:W0:Y:S01]  /*1200*/  LDC R17, c[0x0][0x3ac] ;  /* 0x0000eb00ff117b82 */ /* 0x001e220000000800 */
[----:B------:R-:W-:Y:S01]  /*1210*/  IADD3 R22, PT, PT, R8, R27, RZ ;  /* 0x0000001b08167210 */ /* 0x000fe20007ffe0ff */
[----:B------:R-:W-:Y:S01]  /*1220*/  IMAD.IADD R27, R14, 0x1, R27 ;  /* 0x000000010e1b7824 */ /* 0x000fe200078e021b */
[----:B------:R-:W-:-:S04]  /*1230*/  ISETP.GE.AND P0, PT, R10, UR6, PT ;  /* 0x000000060a007c0c */ /* 0x000fc8000bf06270 */
        /* <DEDUP_REMOVED lines=14> */
.L_x_43958:
        /* <DEDUP_REMOVED lines=8> */
.L_x_43959:
        /* <DEDUP_REMOVED lines=8> */
.L_x_43960:
        /* <DEDUP_REMOVED lines=8> */
.L_x_43961:
[----:B------:R-:W-:Y:S04]  /*14a0*/  BSSY B0, `(.L_x_43962) ;  /* 0x000003d000007945 */ /* 0x000fe80003800000 */
[----:B------:R-:W-:Y:S05]  /*14b0*/  @P0 BRA `(.L_x_43963) ;  /* 0x0000000000ec0947 */ /* 0x000fea0003800000 */
[----:B------:R-:W-:Y:S01]  /*14c0*/  IABS R28, R17 ;  /* 0x00000011001c7213 */ /* 0x000fe20000000000 */
[----:B0-2-4-:R-:W-:-:S03]  /*14d0*/  HFMA2 R2, -RZ, RZ, 0, 0 ;  /* 0x00000000ff027431 */ /* 0x015fc600000001ff */
[----:B------:R-:W0:Y:S08]  /*14e0*/  I2F.RP R30, R28 ;  /* 0x0000001c001e7306 */ /* 0x000e300000209400 */
[----:B0-----:R-:W0:Y:S02]  /*14f0*/  MUFU.RCP R30, R30 ;  /* 0x0000001e001e7308 */ /* 0x001e240000001000 */
[----:B0-----:R-:W-:-:S02]  /*1500*/  VIADD R32, R30, 0xffffffe ;  /* 0x0ffffffe1e207836 */ /* 0x001fc40000000000 */
[----:B------:R-:W-:-:S04]  /*1510*/  IMAD.MOV.U32 R30, RZ, RZ, R10 ;  /* 0x000000ffff1e7224 */ /* 0x000fc800078e000a */
[----:B------:R-:W0:Y:S02]  /*1520*/  F2I.FTZ.U32.TRUNC.NTZ R3, R32 ;  /* 0x0000002000037305 */ /* 0x000e24000021f000 */
[----:B0-----:R-:W-:-:S04]  /*1530*/  IMAD.MOV R35, RZ, RZ, -R3 ;  /* 0x000000ffff237224 */ /* 0x001fc800078e0a03 */
        /* <DEDUP_REMOVED lines=18> */
[----:B------:R-:W-:-:S05]  /*1660*/  @!P6 LOP3.LUT R3, RZ, R17, RZ, 0x33, !PT ;  /* 0x00000011ff03e212 */ /* 0x000fca00078e33ff */
[----:B------:R-:W-:-:S07]  /*1670*/  IMAD R35, R3, 0x4, R2 ;  /* 0x0000000403237824 */ /* 0x000fce00078e0202 */
.L_x_43972:
[----:B0-----:R-:W-:Y:S01]  /*1680*/  IMAD R17, R30, 0x14, R35 ;  /* 0x000000141e117824 */ /* 0x001fe200078e0223 */
[----:B------:R-:W-:-:S05]  /*1690*/  MOV R37, RZ ;  /* 0x000000ff00257202 */ /* 0x000fca0000000f00 */
[----:B------:R-:W0:Y:S01]  /*16a0*/  LDS R17, [R17] ;  /* 0x0000000011117984 */ /* 0x000e220000000800 */
[----:B--2---:R-:W-:Y:S05]  /*16b0*/  @!P1 BRA `(.L_x_43964) ;  /* 0x0000000000109947 */ /* 0x004fea0003800000 */
[----:B------:R-:W-:-:S03]  /*16c0*/  UMOV UR4, 0xffffffff ;  /* 0xffffffff00047882 */ /* 0x000fc60000000000 */
[----:B------:R-:W-:Y:S05]  /*16d0*/  BRA.DIV UR4, `(.L_x_43965) ;  /* 0x0000001604bc7947 */ /* 0x000fea000b800000 */
[----:B0-----:R0:W2:Y:S02]  /*16e0*/  SHFL.IDX PT, R2, R17, R23, R16 ;  /* 0x0000001711027389 */ /* 0x0010a400000e0010 */
.L_x_44013:
[----:B-12---:R-:W-:-:S07]  /*16f0*/  IMAD R37, R21, R2, RZ ;  /* 0x0000000215257224 */ /* 0x006fce00078e02ff */
.L_x_43964:
[----:B------:R-:W-:Y:S05]  /*1700*/  @!P2 BRA `(.L_x_43966) ;  /* 0x000000000010a947 */ /* 0x000fea0003800000 */
[----:B------:R-:W-:-:S03]  /*1710*/  UMOV UR4, 0xffffffff ;  /* 0xffffffff00047882 */ /* 0x000fc60000000000 */
[----:B------:R-:W-:Y:S05]  /*1720*/  BRA.DIV UR4, `(.L_x_43967) ;  /* 0x0000001604c87947 */ /* 0x000fea000b800000 */
[----:B0-----:R0:W2:Y:S02]  /*1730*/  SHFL.IDX PT, R2, R17, R33, R16 ;  /* 0x0000002111027389 */ /* 0x0010a400000e0010 */
.L_x_44016:
[----:B--23--:R-:W-:-:S07]  /*1740*/  IMAD R37, R20, R2, R37 ;  /* 0x0000000214257224 */ /* 0x00cfce00078e0225 */
.L_x_43966:
[----:B------:R-:W-:Y:S05]  /*1750*/  @!P3 BRA `(.L_x_43968) ;  /* 0x000000000010b947 */ /* 0x000fea0003800000 */
[----:B------:R-:W-:-:S03]  /*1760*/  UMOV UR4, 0xffffffff ;  /* 0xffffffff00047882 */ /* 0x000fc60000000000 */
[----:B------:R-:W-:Y:S05]  /*1770*/  BRA.DIV UR4, `(.L_x_43969) ;  /* 0x0000001604d47947 */ /* 0x000fea000b800000 */
[----:B0-----:R0:W2:Y:S02]  /*1780*/  SHFL.IDX PT, R2, R17, R31, R16 ;  /* 0x0000001f11027389 */ /* 0x0010a400000e0010 */
.L_x_44019:
[----:B--2---:R-:W-:-:S07]  /*1790*/  IMAD R37, R19, R2, R37 ;  /* 0x0000000213257224 */ /* 0x004fce00078e0225 */
.L_x_43968:
[----:B------:R-:W-:Y:S05]  /*17a0*/  @!P4 BRA `(.L_x_43970) ;  /* 0x000000000010c947 */ /* 0x000fea0003800000 */
[----:B------:R-:W-:-:S03]  /*17b0*/  UMOV UR4, 0xffffffff ;  /* 0xffffffff00047882 */ /* 0x000fc60000000000 */
[----:B------:R-:W-:Y:S05]  /*17c0*/  BRA.DIV UR4, `(.L_x_43971) ;  /* 0x0000001604e07947 */ /* 0x000fea000b800000 */
[----:B0-----:R0:W2:Y:S02]  /*17d0*/  SHFL.IDX PT, R2, R17, R29, R16 ;  /* 0x0000001d11027389 */ /* 0x0010a400000e0010 */
.L_x_44022:
[----:B--2---:R-:W-:-:S07]  /*17e0*/  IMAD R37, R18, R2, R37 ;  /* 0x0000000212257224 */ /* 0x004fce00078e0225 */
.L_x_43970:
[----:B------:R-:W-:Y:S02]  /*17f0*/  IMAD R3, R13, R30, R22 ;  /* 0x0000001e0d037224 */ /* 0x000fe400078e0216 */
[----:B------:R-:W-:Y:S02]  /*1800*/  IMAD.IADD R30, R9, 0x1, R30 ;  /* 0x00000001091e7824 */ /* 0x000fe400078e021e */
[----:B------:R-:W-:-:S03]  /*1810*/  IMAD R3, R3, 0x4, R28 ;  /* 0x0000000403037824 */ /* 0x000fc600078e021c */
[----:B------:R-:W-:Y:S02]  /*1820*/  ISETP.GE.AND P0, PT, R30, UR6, PT ;  /* 0x000000061e007c0c */ /* 0x000fe4000bf06270 */
[----:B------:R-:W2:Y:S02]  /*1830*/  LDS R2, [R3] ;  /* 0x0000000003027984 */ /* 0x000ea40000000800 */
[----:B--2---:R-:W-:-:S05]  /*1840*/  IMAD.IADD R2, R2, 0x1, R37 ;  /* 0x0000000102027824 */ /* 0x004fca00078e0225 */
[----:B------:R2:W-:Y:S04]  /*1850*/  STS [R3], R2 ;  /* 0x0000000203007388 */ /* 0x0005e80000000800 */
[----:B------:R-:W-:Y:S05]  /*1860*/  @!P0 BRA `(.L_x_43972) ;  /* 0xfffffffc00848947 */ /* 0x000fea000383ffff */
.L_x_43963:
[----:B------:R-:W-:Y:S05]  /*1870*/  BSYNC B0 ;  /* 0x0000000000007941 */ /* 0x000fea0003800000 */
.L_x_43962:
[----:B------:R-:W-:Y:S05]  /*1880*/  @!P5 BRA `(.L_x_43973) ;  /* 0xfffffff8005cd947 */ /* 0x000fea000383ffff */
[----:B------:R-:W-:Y:S05]  /*1890*/  BSYNC B1 ;  /* 0x0000000000017941 */ /* 0x000fea0003800000 */
.L_x_43957:
[----:B------:R-:W-:Y:S05]  /*18a0*/  BRA `(.L_x_43955) ;  /* 0x0000001000607947 */ /* 0x000fea0003800000 */
.L_x_43956:
[----:B------:R-:W-:-:S09]  /*18b0*/  UISETP.GT.U32.AND UP0, UPT, UR7, 0x1f, UPT ;  /* 0x0000001f0700788c */ /* 0x000fd2000bf04070 */
[----:B------:R-:W-:Y:S05]  /*18c0*/  BRA.U UP0, `(.L_x_43974) ;  /* 0x0000000500e87547 */ /* 0x000fea000b800000 */
[C---:B------:R-:W-:Y:S01]  /*18d0*/  IADD3 R2, PT, PT, R5.reuse, 0x1, RZ ;  /* 0x0000000105027810 */ /* 0x040fe20007ffe0ff */
[----:B------:R-:W-:Y:S01]  /*18e0*/  IMAD.U32 R3, RZ, RZ, UR7 ;  /* 0x00000007ff037e24 */ /* 0x000fe2000f8e00ff */
[----:B------:R-:W-:Y:S01]  /*18f0*/  IADD3 R24, PT, PT, R8, -0x1, RZ ;  /* 0xffffffff08187810 */ /* 0x000fe20007ffe0ff */
[C---:B------:R-:W-:Y:S01]  /*1900*/  VIADD R18, R5.reuse, 0x2 ;  /* 0x0000000205127836 */ /* 0x040fe20000000000 */
[----:B------:R-:W-:Y:S01]  /*1910*/  ISETP.GE.U32.AND P0, PT, R2, UR7, PT ;  /* 0x0000000702007c0c */ /* 0x000fe2000bf06070 */
[C---:B------:R-:W-:Y:S01]  /*1920*/  VIADD R20, R5.reuse, 0x3 ;  /* 0x0000000305147836 */ /* 0x040fe20000000000 */
[----:B------:R-:W-:Y:S01]  /*1930*/  LOP3.LUT R26, R5, 0x2, RZ, 0x3c, !PT ;  /* 0x00000002051a7812 */ /* 0x000fe200078e3cff */
[----:B------:R-:W-:Y:S01]  /*1940*/  VIADD R25, R8, 0x1 ;  /* 0x0000000108197836 */ /* 0x000fe20000000000 */
[----:B------:R-:W-:Y:S01]  /*1950*/  SEL R33, R3, RZ, P0 ;  /* 0x000000ff03217207 */ /* 0x000fe20000000000 */
[----:B------:R-:W-:Y:S01]  /*1960*/  IMAD.MOV.U32 R27, RZ, RZ, RZ ;  /* 0x000000ffff1b7224 */ /* 0x000fe200078e00ff */
[----:B------:R-:W-:-:S02]  /*1970*/  ISETP.GE.U32.AND P1, PT, R18, UR7, PT ;  /* 0x0000000712007c0c */ /* 0x000fc4000bf26070 */
[----:B------:R-:W-:Y:S02]  /*1980*/  ISETP.GE.U32.AND P2, PT, R20, UR7, PT ;  /* 0x0000000714007c0c */ /* 0x000fe4000bf46070 */
[----:B------:R-:W-:Y:S02]  /*1990*/  ISETP.GE.U32.AND P0, PT, R5, UR7, PT ;  /* 0x0000000705007c0c */ /* 0x000fe4000bf06070 */
[----:B------:R-:W-:Y:S02]  /*19a0*/  IADD3 R33, PT, PT, R2, -R33, RZ ;  /* 0x8000002102217210 */ /* 0x000fe40007ffe0ff */
[C---:B------:R-:W-:Y:S02]  /*19b0*/  SEL R31, R3.reuse, RZ, P1 ;  /* 0x000000ff031f7207 */ /* 0x040fe40000800000 */
[C---:B------:R-:W-:Y:S02]  /*19c0*/  SEL R29, R3.reuse, RZ, P2 ;  /* 0x000000ff031d7207 */ /* 0x040fe40001000000 */
[----:B------:R-:W-:Y:S01]  /*19d0*/  SEL R2, R3, RZ, P0 ;  /* 0x000000ff03027207 */ /* 0x000fe20000000000 */
[----:B------:R-:W-:Y:S01]  /*19e0*/  IMAD.IADD R31, R18, 0x1, -R31 ;  /* 0x00000001121f7824 */ /* 0x000fe200078e0a1f */
[----:B------:R-:W-:Y:S01]  /*19f0*/  LOP3.LUT R25, R25, 0x3, RZ, 0xc0, !PT ;  /* 0x0000000319197812 */ /* 0x000fe200078ec0ff */
[----:B------:R-:W-:Y:S01]  /*1a00*/  IMAD.IADD R29, R20, 0x1, -R29 ;  /* 0x00000001141d7824 */ /* 0x000fe200078e0a1d */
[----:B------:R-:W-:Y:S01]  /*1a10*/  LOP3.LUT R24, R24, 0x3, RZ, 0xc0, !PT ;  /* 0x0000000318187812 */ /* 0x000fe200078ec0ff */
[----:B------:R-:W-:-:S07]  /*1a20*/  IMAD.IADD R23, R5, 0x1, -R2 ;  /* 0x0000000105177824 */ /* 0x000fce00078e0a02 */
.L_x_43990:
[----:B0-----:R-:W0:Y:S01]  /*1a30*/  LDC R17, c[0x0][0x3ac] ;  /* 0x0000eb00ff117b82 */ /* 0x001e220000000800 */
[----:B------:R-:W-:Y:S01]  /*1a40*/  IMAD.IADD R22, R8, 0x1, R27 ;  /* 0x0000000108167824 */ /* 0x000fe200078e021b */
[----:B------:R-:W-:Y:S02]  /*1a50*/  IADD3 R27, PT, PT, R14, R27, RZ ;  /* 0x0000001b0e1b7210 */ /* 0x000fe40007ffe0ff */
[----:B------:R-:W-:Y:S02]  /*1a60*/  ISETP.GE.AND P0, PT, R10, UR6, PT ;  /* 0x000000060a007c0c */ /* 0x000fe4000bf06270 */
[----:B------:R-:W-:Y:S02]  /*1a70*/  ISETP.GE.AND P5, PT, R27, R13, PT ;  /* 0x0000000d1b00720c */ /* 0x000fe40003fa6270 */
[C---:B0-----:R-:W-:Y:S01]  /*1a80*/  ISETP.NE.AND P1, PT, R17.reuse, RZ, PT ;  /* 0x000000ff1100720c */ /* 0x041fe20003f25270 */
[----:B------:R-:W-:Y:S01]  /*1a90*/  IMAD R3, R22, R17, R6 ;  /* 0x0000001116037224 */ /* 0x000fe200078e0206 */
[----:B------:R-:W-:-:S02]  /*1aa0*/  ISETP.GE.U32.AND P2, PT, R17, 0x2, PT ;  /* 0x000000021100780c */ /* 0x000fc40003f46070 */
        /* <DEDUP_REMOVED lines=10> */
.L_x_43975:
        /* <DEDUP_REMOVED lines=8> */
.L_x_43976:
        /* <DEDUP_REMOVED lines=8> */
.L_x_43977:
        /* <DEDUP_REMOVED lines=8> */
.L_x_43978:
[----:B------:R-:W-:Y:S04]  /*1cd0*/  BSSY B0, `(.L_x_43979) ;  /* 0x0000037000007945 */ /* 0x000fe80003800000 */
[----:B------:R-:W-:Y:S05]  /*1ce0*/  @P0 BRA `(.L_x_43980) ;  /* 0x0000000000d40947 */ /* 0x000fea0003800000 */
[----:B------:R-:W5:Y:S01]  /*1cf0*/  I2F.U32.RP R28, R17 ;  /* 0x00000011001c7306 */ /* 0x000f620000209000 */
[----:B------:R-:W-:Y:S02]  /*1d00*/  ISETP.NE.U32.AND P6, PT, R17, RZ, PT ;  /* 0x000000ff1100720c */ /* 0x000fe40003fc5070 */
[----:B------:R-:W-:-:S05]  /*1d10*/  MOV R30, R10 ;  /* 0x0000000a001e7202 */ /* 0x000fca0000000f00 */
[----:B-----5:R-:W5:Y:S02]  /*1d20*/  MUFU.RCP R28, R28 ;  /* 0x0000001c001c7308 */ /* 0x020f640000001000 */
[----:B-----5:R-:W-:Y:S02]  /*1d30*/  VIADD R3, R28, 0xffffffe ;  /* 0x0ffffffe1c037836 */ /* 0x020fe40000000000 */
[----:B------:R-:W5:Y:S04]  /*1d40*/  S2R R28, SR_CgaCtaId ;  /* 0x00000000001c7919 */ /* 0x000f680000008800 */
[----:B------:R-:W0:Y:S02]  /*1d50*/  F2I.FTZ.U32.TRUNC.NTZ R3, R3 ;  /* 0x0000000300037305 */ /* 0x000e24000021f000 */
[----:B0-2-4-:R-:W-:-:S04]  /*1d60*/  IMAD.MOV R2, RZ, RZ, -R3 ;  /* 0x000000ffff027224 */ /* 0x015fc800078e0a03 */
[----:B------:R-:W-:Y:S02]  /*1d70*/  IMAD R35, R2, R17, RZ ;  /* 0x0000001102237224 */ /* 0x000fe400078e02ff */
[----:B------:R-:W-:-:S04]  /*1d80*/  IMAD.MOV.U32 R2, RZ, RZ, RZ ;  /* 0x000000ffff027224 */ /* 0x000fc800078e00ff */
[----:B------:R-:W-:Y:S01]  /*1d90*/  IMAD.HI.U32 R2, R3, R35, R2 ;  /* 0x0000002303027227 */ /* 0x000fe200078e0002 */
[----:B------:R-:W-:-:S04]  /*1da0*/  MOV R3, 0x400 ;  /* 0x0000040000037802 */ /* 0x000fc80000000f00 */
[----:B-----5:R-:W-:Y:S01]  /*1db0*/  LEA R35, R28, R3, 0x18 ;  /* 0x000000031c237211 */ /* 0x020fe200078ec0ff */
        /* <DEDUP_REMOVED lines=8> */
[----:B------:R-:W-:-:S04]  /*1e40*/  VIADD R17, R3, 0x880 ;  /* 0x0000088003117836 */ /* 0x000fc80000000000 */
[----:B------:R-:W-:Y:S01]  /*1e50*/  IMAD R35, R2, 0x4, R35 ;  /* 0x0000000402237824 */ /* 0x000fe200078e0223 */
[----:B------:R-:W-:-:S07]  /*1e60*/  LEA R28, R28, R17, 0x18 ;  /* 0x000000111c1c7211 */ /* 0x000fce00078ec0ff */
.L_x_43989:
[----:B0-----:R-:W-:Y:S02]  /*1e70*/  IMAD R17, R30, 0x14, R35 ;  /* 0x000000141e117824 */ /* 0x001fe400078e0223 */
[----:B--2---:R-:W-:-:S04]  /*1e80*/  IMAD.MOV.U32 R37, RZ, RZ, RZ ;  /* 0x000000ffff257224 */ /* 0x004fc800078e00ff */
[----:B------:R-:W0:Y:S01]  /*1e90*/  LDS R17, [R17] ;  /* 0x0000000011117984 */ /* 0x000e220000000800 */
[----:B------:R-:W-:Y:S05]  /*1ea0*/  @!P1 BRA `(.L_x_43981) ;  /* 0x0000000000109947 */ /* 0x000fea0003800000 */
[----:B------:R-:W-:-:S03]  /*1eb0*/  UMOV UR4, 0xffffffff ;  /* 0xffffffff00047882 */ /* 0x000fc60000000000 */
[----:B------:R-:W-:Y:S05]  /*1ec0*/  BRA.DIV UR4, `(.L_x_43982) ;  /* 0x0000001204407947 */ /* 0x000fea000b800000 */
[----:B0-----:R0:W2:Y:S02]  /*1ed0*/  SHFL.IDX PT, R2, R17, R23, R16 ;  /* 0x0000001711027389 */ /* 0x0010a400000e0010 */
.L_x_44025:
[----:B-12---:R-:W-:-:S07]  /*1ee0*/  IMAD R37, R21, R2, RZ ;  /* 0x0000000215257224 */ /* 0x006fce00078e02ff */
.L_x_43981:
[----:B------:R-:W-:Y:S05]  /*1ef0*/  @!P2 BRA `(.L_x_43983) ;  /* 0x000000000010a947 */ /* 0x000fea0003800000 */
[----:B------:R-:W-:-:S03]  /*1f00*/  UMOV UR4, 0xffffffff ;  /* 0xffffffff00047882 */ /* 0x000fc60000000000 */
[----:B------:R-:W-:Y:S05]  /*1f10*/  BRA.DIV UR4, `(.L_x_43984) ;  /* 0x00000012044c7947 */ /* 0x000fea000b800000 */
[----:B0-----:R0:W2:Y:S02]  /*1f20*/  SHFL.IDX PT, R2, R17, R33, R16 ;  /* 0x0000002111027389 */ /* 0x0010a400000e0010 */
.L_x_44028:
[----:B--23--:R-:W-:-:S07]  /*1f30*/  IMAD R37, R20, R2, R37 ;  /* 0x0000000214257224 */ /* 0x00cfce00078e0225 */
.L_x_43983:
[----:B------:R-:W-:Y:S05]  /*1f40*/  @!P3 BRA `(.L_x_43985) ;  /* 0x000000000010b947 */ /* 0x000fea0003800000 */
[----:B------:R-:W-:-:S03]  /*1f50*/  UMOV UR4, 0xffffffff ;  /* 0xffffffff00047882 */ /* 0x000fc60000000000 */
[----:B------:R-:W-:Y:S05]  /*1f60*/  BRA.DIV UR4, `(.L_x_43986) ;  /* 0x0000001204587947 */ /* 0x000fea000b800000 */
[----:B0-----:R0:W2:Y:S02]  /*1f70*/  SHFL.IDX PT, R2, R17, R31, R16 ;  /* 0x0000001f11027389 */ /* 0x0010a400000e0010 */
.L_x_44031:
[----:B--2---:R-:W-:-:S07]  /*1f80*/  IMAD R37, R19, R2, R37 ;  /* 0x0000000213257224 */ /* 0x004fce00078e0225 */
.L_x_43985:
[----:B------:R-:W-:Y:S05]  /*1f90*/  @!P4 BRA `(.L_x_43987) ;  /* 0x000000000010c947 */ /* 0x000fea0003800000 */
[----:B------:R-:W-:-:S03]  /*1fa0*/  UMOV UR4, 0xffffffff ;  /* 0xffffffff00047882 */ /* 0x000fc60000000000 */
[----:B------:R-:W-:Y:S05]  /*1fb0*/  BRA.DIV UR4, `(.L_x_43988) ;  /* 0x0000001204647947 */ /* 0x000fea000b800000 */
[----:B0-----:R0:W2:Y:S02]  /*1fc0*/  SHFL.IDX PT, R2, R17, R29, R16 ;  /* 0x0000001d11027389 */ /* 0x0010a400000e0010 */
.L_x_44034:
[----:B--2---:R-:W-:-:S07]  /*1fd0*/  IMAD R37, R18, R2, R37 ;  /* 0x0000000212257224 */ /* 0x004fce00078e0225 */
.L_x_43987:
[-C--:B------:R-:W-:Y:S01]  /*1fe0*/  IMAD R3, R13, R30.reuse, R22 ;  /* 0x0000001e0d037224 */ /* 0x080fe200078e0216 */
[----:B------:R-:W-:-:S03]  /*1ff0*/  IADD3 R30, PT, PT, R9, R30, RZ ;  /* 0x0000001e091e7210 */ /* 0x000fc60007ffe0ff */
[----:B------:R-:W-:Y:S01]  /*2000*/  IMAD R2, R3, 0x4, R28 ;  /* 0x0000000403027824 */ /* 0x000fe200078e021c */
[----:B------:R-:W-:-:S04]  /*2010*/  ISETP.GE.AND P0, PT, R30, UR6, PT ;  /* 0x000000061e007c0c */ /* 0x000fc8000bf06270 */
[----:B------:R2:W-:Y:S09]  /*2020*/  STS [R2], R37 ;  /* 0x0000002502007388 */ /* 0x0005f20000000800 */
[----:B------:R-:W-:Y:S05]  /*2030*/  @!P0 BRA `(.L_x_43989) ;  /* 0xfffffffc008c8947 */ /* 0x000fea000383ffff */
.L_x_43980:
[----:B------:R-:W-:Y:S05]  /*2040*/  BSYNC B0 ;  /* 0x0000000000007941 */ /* 0x000fea0003800000 */
.L_x_43979:
[----:B------:R-:W-:Y:S05]  /*2050*/  @!P5 BRA `(.L_x_43990) ;  /* 0xfffffff80074d947 */ /* 0x000fea000383ffff */
[----:B------:R-:W-:Y:S05]  /*2060*/  BRA `(.L_x_43955) ;  /* 0x0000000800707947 */ /* 0x000fea0003800000 */
.L_x_43974:
[C---:B------:R-:W-:Y:S01]  /*2070*/  VIADD R19, R5.reuse, 0x1 ;  /* 0x0000000105137836 */ /* 0x040fe20000000000 */
[C---:B------:R-:W-:Y:S01]  /*2080*/  IADD3 R23, PT, PT, R5.reuse, 0x3, RZ ;  /* 0x0000000305177810 */ /* 0x040fe20007ffe0ff */
[----:B------:R-:W-:Y:S02]  /*2090*/  VIADD R21, R5, 0x2 ;  /* 0x0000000205157836 */ /* 0x000fe40000000000 */
[----:B------:R-:W-:Y:S01]  /*20a0*/  IMAD.U32 R3, RZ, RZ, UR7 ;  /* 0x00000007ff037e24 */ /* 0x000fe2000f8e00ff */
[----:B------:R-:W-:Y:S01]  /*20b0*/  ISETP.GE.AND P0, PT, R19, UR7, PT ;  /* 0x0000000713007c0c */ /* 0x000fe2000bf06270 */
[----:B------:R-:W-:Y:S01]  /*20c0*/  IMAD.MOV.U32 R25, RZ, RZ, RZ ;  /* 0x000000ffff197224 */ /* 0x000fe200078e00ff */
[----:B------:R-:W-:Y:S02]  /*20d0*/  ISETP.GE.AND P1, PT, R21, UR7, PT ;  /* 0x0000000715007c0c */ /* 0x000fe4000bf26270 */
[C---:B------:R-:W-:Y:S02]  /*20e0*/  SEL R2, R3.reuse, RZ, P0 ;  /* 0x000000ff03027207 */ /* 0x040fe40000000000 */
[----:B------:R-:W-:-:S02]  /*20f0*/  SEL R18, R3, RZ, P1 ;  /* 0x000000ff03127207 */ /* 0x000fc40000800000 */
[----:B------:R-:W-:Y:S01]  /*2100*/  ISETP.GE.AND P0, PT, R5, UR7, PT ;  /* 0x0000000705007c0c */ /* 0x000fe2000bf06270 */
[----:B------:R-:W-:Y:S01]  /*2110*/  IMAD.IADD R19, R19, 0x1, -R2 ;  /* 0x0000000113137824 */ /* 0x000fe200078e0a02 */
[----:B------:R-:W-:Y:S01]  /*2120*/  ISETP.GE.AND P1, PT, R23, UR7, PT ;  /* 0x0000000717007c0c */ /* 0x000fe2000bf26270 */
[----:B------:R-:W-:Y:S01]  /*2130*/  IMAD.IADD R21, R21, 0x1, -R18 ;  /* 0x0000000115157824 */ /* 0x000fe200078e0a12 */
[C---:B------:R-:W-:Y:S01]  /*2140*/  SEL R2, R3.reuse, RZ, P0 ;  /* 0x000000ff03027207 */ /* 0x040fe20000000000 */
[----:B------:R-:W-:Y:S01]  /*2150*/  VIADD R18, R8, 0xffffffff ;  /* 0xffffffff08127836 */ /* 0x000fe20000000000 */
[----:B------:R-:W-:Y:S01]  /*2160*/  SEL R20, R3, RZ, P1 ;  /* 0x000000ff03147207 */ /* 0x000fe20000800000 */
[----:B------:R-:W-:Y:S02]  /*2170*/  UMOV UR7, 0xffffff00 ;  /* 0xffffff0000077882 */ /* 0x000fe40000000000 */
[----:B------:R-:W-:Y:S01]  /*2180*/  IMAD.IADD R27, R5, 0x1, -R2 ;  /* 0x00000001051b7824 */ /* 0x000fe200078e0a02 */
[----:B------:R-:W-:Y:S01]  /*2190*/  IADD3 R23, PT, PT, R23, -R20, RZ ;  /* 0x8000001417177210 */ /* 0x000fe20007ffe0ff */
[----:B------:R-:W-:Y:S01]  /*21a0*/  UIMAD UR7, UR12, UR7, 0x201f ;  /* 0x0000201f0c0774a4 */ /* 0x000fe2000f8e0207 */
[----:B------:R-:W-:-:S11]  /*21b0*/  LOP3.LUT R18, R18, 0x3, RZ, 0xc0, !PT ;  /* 0x0000000312127812 */ /* 0x000fd600078ec0ff */
.L_x_44006:
        /* <DEDUP_REMOVED lines=18> */
.L_x_43991:
        /* <DEDUP_REMOVED lines=10> */
.L_x_43992:
        /* <DEDUP_REMOVED lines=9> */
.L_x_43993:
        /* <DEDUP_REMOVED lines=8> */
.L_x_43994:
[----:B------:R-:W-:Y:S05]  /*2490*/  @P0 BRA `(.L_x_43995) ;  /* 0x0000000400600947 */ /* 0x000fea0003800000 */
[----:B------:R-:W-:Y:S01]  /*24a0*/  IABS R29, R17 ;  /* 0x00000011001d7213 */ /* 0x000fe20000000000 */
[----:B------:R-:W5:Y:S01]  /*24b0*/  S2UR UR5, SR_CgaCtaId ;  /* 0x00000000000579c3 */ /* 0x000f620000008800 */
[----:B------:R-:W-:Y:S02]  /*24c0*/  UMOV UR4, 0x400 ;  /* 0x0000040000047882 */ /* 0x000fe40000000000 */
[----:B------:R-:W4:Y:S08]  /*24d0*/  I2F.RP R30, R29 ;  /* 0x0000001d001e7306 */ /* 0x000f300000209400 */
[----:B----4-:R-:W0:Y:S01]  /*24e0*/  MUFU.RCP R30, R30 ;  /* 0x0000001e001e7308 */ /* 0x010e220000001000 */
[----:B-----5:R-:W-:Y:S01]  /*24f0*/  ULEA UR4, UR5, UR4, 0x18 ;  /* 0x0000000405047291 */ /* 0x020fe2000f8ec0ff */
[----:B0-2---:R-:W-:-:S02]  /*2500*/  VIADD R2, R30, 0xffffffe ;  /* 0x0ffffffe1e027836 */ /* 0x005fc40000000000 */
[----:B------:R-:W-:-:S04]  /*2510*/  IMAD.MOV.U32 R30, RZ, RZ, R10 ;  /* 0x000000ffff1e7224 */ /* 0x000fc800078e000a */
        /* <DEDUP_REMOVED lines=10> */
[----:B------:R-:W-:Y:S01]  /*25c0*/  @!P0 IMAD.IADD R32, R32, 0x1, -R29 ;  /* 0x0000000120208824 */ /* 0x000fe200078e0a1d */
[----:B------:R-:W-:-:S04]  /*25d0*/  ISETP.GE.AND P0, PT, R7, RZ, PT ;  /* 0x000000ff0700720c */ /* 0x000fc80003f06270 */
[----:B------:R-:W-:-:S13]  /*25e0*/  ISETP.GT.U32.AND P6, PT, R29, R32, PT ;  /* 0x000000201d00720c */ /* 0x000fda0003fc4070 */
[----:B------:R-:W-:Y:S01]  /*25f0*/  @!P6 IMAD.IADD R32, R32, 0x1, -R29 ;  /* 0x000000012020e824 */ /* 0x000fe200078e0a1d */
[----:B------:R-:W-:-:S04]  /*2600*/  ISETP.NE.AND P6, PT, R17, RZ, PT ;  /* 0x000000ff1100720c */ /* 0x000fc80003fc5270 */
[----:B------:R-:W-:-:S05]  /*2610*/  MOV R29, R32 ;  /* 0x00000020001d7202 */ /* 0x000fca0000000f00 */
[----:B------:R-:W-:-:S04]  /*2620*/  @!P0 IMAD.MOV R29, RZ, RZ, -R29 ;  /* 0x000000ffff1d8224 */ /* 0x000fc800078e0a1d */
[----:B------:R-:W-:-:S04]  /*2630*/  @!P6 LOP3.LUT R29, RZ, R17, RZ, 0x33, !PT ;  /* 0x00000011ff1de212 */ /* 0x000fc800078e33ff */
[----:B------:R-:W-:-:S07]  /*2640*/  LEA R29, R29, UR4, 0x2 ;  /* 0x000000041d1d7c11 */ /* 0x000fce000f8e10ff */
.L_x_44005:
[----:B------:R-:W-:Y:S02]  /*2650*/  IMAD R2, R30, 0x14, R29 ;  /* 0x000000141e027824 */ /* 0x000fe400078e021d */
[----:B------:R-:W-:-:S03]  /*2660*/  IMAD.MOV.U32 R31, RZ, RZ, RZ ;  /* 0x000000ffff1f7224 */ /* 0x000fc600078e00ff */
[----:B------:R0:W2:Y:S01]  /*2670*/  LDS R17, [R2] ;  /* 0x0000000002117984 */ /* 0x0000a20000000800 */
[----:B------:R-:W-:Y:S05]  /*2680*/  @!P1 BRA `(.L_x_43996) ;  /* 0x0000000000109947 */ /* 0x000fea0003800000 */
[----:B------:R-:W-:-:S03]  /*2690*/  UMOV UR4, 0xffffffff ;  /* 0xffffffff00047882 */ /* 0x000fc60000000000 */
[----:B------:R-:W-:Y:S05]  /*26a0*/  BRA.DIV UR4, `(.L_x_43997) ;  /* 0x0000000a04c87947 */ /* 0x000fea000b800000 */
[----:B--2---:R2:W4:Y:S02]  /*26b0*/  SHFL.IDX PT, R31, R17, R27, R16 ;  /* 0x0000001b111f7389 */ /* 0x00452400000e0010 */
.L_x_44036:
[----:B-1--4-:R-:W-:-:S07]  /*26c0*/  IMAD R31, R28, R31, RZ ;  /* 0x0000001f1c1f7224 */ /* 0x012fce00078e02ff */
.L_x_43996:
[----:B------:R-:W-:Y:S05]  /*26d0*/  @!P2 BRA `(.L_x_43998) ;  /* 0x000000000010a947 */ /* 0x000fea0003800000 */
[----:B------:R-:W-:-:S03]  /*26e0*/  UMOV UR4, 0xffffffff ;  /* 0xffffffff00047882 */ /* 0x000fc60000000000 */
[----:B------:R-:W-:Y:S05]  /*26f0*/  BRA.DIV UR4, `(.L_x_43999) ;  /* 0x0000000a04d07947 */ /* 0x000fea000b800000 */
[----:B0-2---:R0:W2:Y:S02]  /*2700*/  SHFL.IDX PT, R2, R17, R19, R16 ;  /* 0x0000001311027389 */ /* 0x0050a400000e0010 */
.L_x_44039:
[----:B--23--:R-:W-:-:S07]  /*2710*/  IMAD R31, R24, R2, R31 ;  /* 0x00000002181f7224 */ /* 0x00cfce00078e021f */
.L_x_43998:
[----:B------:R-:W-:Y:S05]  /*2720*/  @!P3 BRA `(.L_x_44000) ;  /* 0x000000000010b947 */ /* 0x000fea0003800000 */
[----:B------:R-:W-:-:S03]  /*2730*/  UMOV UR4, 0xffffffff ;  /* 0xffffffff00047882 */ /* 0x000fc60000000000 */
[----:B------:R-:W-:Y:S05]  /*2740*/  BRA.DIV UR4, `(.L_x_44001) ;  /* 0x0000000a04dc7947 */ /* 0x000fea000b800000 */
[----:B0-2---:R0:W2:Y:S02]  /*2750*/  SHFL.IDX PT, R2, R17, R21, R16 ;  /* 0x0000001511027389 */ /* 0x0050a400000e0010 */
.L_x_44042:
[----:B--2---:R-:W-:-:S07]  /*2760*/  IMAD R31, R26, R2, R31 ;  /* 0x000000021a1f7224 */ /* 0x004fce00078e021f */
.L_x_44000:
[----:B------:R-:W-:Y:S05]  /*2770*/  @!P4 BRA `(.L_x_44002) ;  /* 0x000000000010c947 */ /* 0x000fea0003800000 */
[----:B------:R-:W-:-:S03]  /*2780*/  UMOV UR4, 0xffffffff ;  /* 0xffffffff00047882 */ /* 0x000fc60000000000 */
[----:B------:R-:W-:Y:S05]  /*2790*/  BRA.DIV UR4, `(.L_x_44003) ;  /* 0x0000000a04e87947 */ /* 0x000fea000b800000 */
[----:B0-2---:R0:W2:Y:S02]  /*27a0*/  SHFL.IDX PT, R2, R17, R23, R16 ;  /* 0x0000001711027389 */ /* 0x0050a400000e0010 */
.L_x_44045:
[----:B--2---:R-:W-:-:S07]  /*27b0*/  IMAD R31, R22, R2, R31 ;  /* 0x00000002161f7224 */ /* 0x004fce00078e021f */
.L_x_44002:
[----:B0-----:R-:W-:-:S07]  /*27c0*/  MOV R2, UR11 ;  /* 0x0000000b00027c02 */ /* 0x001fce0008000f00 */
.L_x_44004:
        /* <DEDUP_REMOVED lines=9> */
[----:B------:R-:W-:Y:S01]  /*2860*/  UMOV UR4, URZ ;  /* 0x000000ff00047c82 */ /* 0x000fe20008000000 */
[----:B------:R-:W-:-:S06]  /*2870*/  ISETP.NE.U32.AND P6, PT, RZ, UR12, PT ;  /* 0x0000000cff007c0c */ /* 0x000fcc000bfc5070 */
[----:B0-----:R-:W2:Y:S02]  /*2880*/  MUFU.RCP R3, R3 ;  /* 0x0000000300037308 */ /* 0x001ea40000001000 */
[----:B--2---:R-:W-:-:S06]  /*2890*/  IADD3 R17, PT, PT, R3, 0xffffffe, RZ ;  /* 0x0ffffffe03117810 */ /* 0x004fcc0007ffe0ff */
        /* <DEDUP_REMOVED lines=24> */
.L_x_43995:
[----:B------:R-:W-:Y:S05]  /*2a20*/  @!P5 BRA `(.L_x_44006) ;  /* 0xfffffff400e4d947 */ /* 0x000fea000383ffff */
.L_x_43955:
[----:B------:R-:W-:Y:S01]  /*2a30*/  ISETP.NE.AND P0, PT, R0, 0x2, PT ;  /* 0x000000020000780c */ /* 0x000fe20003f05270 */
[----:B------:R-:W-:Y:S05]  /*2a40*/  WARPSYNC.ALL ;  /* 0x0000000000007948 */ /* 0x000fea0003800000 */
[----:B------:R-:W-:Y:S01]  /*2a50*/  LOP3.LUT R4, R4, 0xffff, RZ, 0xc0, !PT ;  /* 0x0000ffff04047812 */ /* 0x000fe200078ec0ff */
[----:B------:R-:W-:Y:S03]  /*2a60*/  BAR.SYNC.DEFER_BLOCKING 0x0 ;  /* 0x0000000000007b1d */ /* 0x000fe60000010000 */
[----:B------:R-:W-:-:S03]  /*2a70*/  ISETP.GE.U32.AND P1, PT, R4, 0x2, PT ;  /* 0x000000020400780c */ /* 0x000fc60003f26070 */
[----:B------:R-:W-:Y:S04]  /*2a80*/  BSSY.RECONVERGENT B0, `(.L_x_44007) ;  /* 0x0000014000007945 */ /* 0x000fe80003800200 */
[----:B------:R-:W-:Y:S06]  /*2a90*/  @!P0 BRA `(.L_x_44008) ;  /* 0x0000000000488947 */ /* 0x000fec0003800000 */
        /* <DEDUP_REMOVED lines=11> */
.L_x_44009:
[----:B------:R0:W2:Y:S01]  /*2b50*/  LDS R5, [R0] ;  /* 0x0000000000057984 */ /* 0x0000a20000000800 */
[----:B------:R-:W-:-:S04]  /*2b60*/  IADD3 R4, PT, PT, R4, 0x1, RZ ;  /* 0x0000000104047810 */ /* 0x000fc80007ffe0ff */
[----:B------:R-:W-:Y:S01]  /*2b70*/  ISETP.NE.AND P0, PT, R4, RZ, PT ;  /* 0x000000ff0400720c */ /* 0x000fe20003f05270 */
[C---:B0-----:R-:W-:Y:S01]  /*2b80*/  IMAD R0, R11.reuse, 0x4, R0 ;  /* 0x000000040b007824 */ /* 0x041fe200078e0200 */
[----:B--2---:R0:W-:Y:S02]  /*2b90*/  STG.E desc[UR8][R2.64], R5 ;  /* 0x0000000502007986 */ /* 0x0041e4000c101908 */
[----:B0-----:R-:W-:-:S09]  /*2ba0*/  IMAD.WIDE.U32 R2, R11, 0x4, R2 ;  /* 0x000000040b027825 */ /* 0x001fd200078e0002 */
[----:B------:R-:W-:Y:S05]  /*2bb0*/  @P0 BRA `(.L_x_44009) ;  /* 0xfffffffc00e40947 */ /* 0x000fea000383ffff */
.L_x_44008:
[----:B------:R-:W-:Y:S05]  /*2bc0*/  BSYNC.RECONVERGENT B0 ;  /* 0x0000000000007941 */ /* 0x000fea0003800200 */
.L_x_44007:
[----:B------:R-:W-:Y:S05]  /*2bd0*/  @!P1 EXIT ;  /* 0x000000000000994d */ /* 0x000fea0003800000 */
        /* <DEDUP_REMOVED lines=10> */
.L_x_44010:
[C---:B------:R-:W-:Y:S01]  /*2c80*/  LEA R10, R11.reuse, R0, 0x2 ;  /* 0x000000000b0a7211 */ /* 0x040fe200078e10ff */
[C-C-:B------:R-:W-:Y:S01]  /*2c90*/  IMAD R14, R11.reuse, 0x8, R0.reuse ;  /* 0x000000080b0e7824 */ /* 0x140fe200078e0200 */
[----:B0-----:R0:W2:Y:S01]  /*2ca0*/  LDS R25, [R0] ;  /* 0x0000000000197984 */ /* 0x0010a20000000800 */
[----:B-1----:R-:W-:Y:S02]  /*2cb0*/  IMAD R22, R11, 0xc, R0 ;  /* 0x0000000c0b167824 */ /* 0x002fe400078e0200 */
[C---:B---3--:R-:W-:Y:S01]  /*2cc0*/  IMAD.WIDE R20, R23.reuse, 0x4, R2 ;  /* 0x0000000417147825 */ /* 0x048fe200078e0202 */
[----:B------:R-:W1:Y:S03]  /*2cd0*/  LDS R27, [R10] ;  /* 0x000000000a1b7984 */ /* 0x000e660000000800 */
        /* <DEDUP_REMOVED lines=9> */
[----:B--2---:R0:W-:Y:S04]  /*2d70*/  STG.E desc[UR8][R20.64], R25 ;  /* 0x0000001914007986 */ /* 0x0041e8000c101908 */
[----:B-1----:R0:W-:Y:S04]  /*2d80*/  STG.E desc[UR8][R12.64], R27 ;  /* 0x0000001b0c007986 */ /* 0x0021e8000c101908 */
[----:B---3--:R0:W-:Y:S04]  /*2d90*/  STG.E desc[UR8][R16.64], R29 ;  /* 0x0000001d10007986 */ /* 0x0081e8000c101908 */
[----:B----4-:R0:W-:Y:S01]  /*2da0*/  STG.E desc[UR8][R18.64], R31 ;  /* 0x0000001f12007986 */ /* 0x0101e2000c101908 */
[----:B------:R-:W-:Y:S05]  /*2db0*/  @!P0 BRA `(.L_x_44010) ;  /* 0xfffffffc00b08947 */ /* 0x000fea000383ffff */
[----:B------:R-:W-:Y:S05]  /*2dc0*/  EXIT ;  /* 0x000000000000794d */ /* 0x000fea0003800000 */
.L_x_43965:
[----:B------:R-:W-:Y:S01]  /*2dd0*/  BSSY B2, `(.L_x_44011) ;  /* 0x0000006000027945 */ /* 0x000fe20003800000 */
[----:B------:R-:W-:Y:S01]  /*2de0*/  IMAD.MOV.U32 R3, RZ, RZ, R23 ;  /* 0x000000ffff037224 */ /* 0x000fe200078e0017 */
[----:B------:R-:W-:-:S07]  /*2df0*/  MOV R2, 0xffffffff ;  /* 0xffffffff00027802 */ /* 0x000fce0000000f00 */
[----:B01-3--:R-:W-:Y:S05]  /*2e00*/  WARPSYNC.COLLECTIVE R2, `(.L_x_44012) ;  /* 0x0000000002087348 */ /* 0x00bfea0003c00000 */
[----:B0-----:R0:W2:Y:S02]  /*2e10*/  SHFL.IDX P0, R2, R17, R3, R16 ;  /* 0x0000000311027389 */ /* 0x0010a40000000010 */
[----:B0123--:R-:W-:Y:S05]  /*2e20*/  ENDCOLLECTIVE ;  /* 0x000000000000791b */ /* 0x00ffea0003800000 */
.L_x_44012:
[----:B------:R-:W-:Y:S05]  /*2e30*/  BSYNC B2 ;  /* 0x0000000000027941 */ /* 0x000fea0003800000 */
.L_x_44011:
[----:B------:R-:W-:Y:S05]  /*2e40*/  BRA `(.L_x_44013) ;  /* 0xffffffe800287947 */ /* 0x000fea000383ffff */
.L_x_43967:
[----:B------:R-:W-:Y:S01]  /*2e50*/  BSSY B2, `(.L_x_44014) ;  /* 0x0000006000027945 */ /* 0x000fe20003800000 */
[----:B------:R-:W-:Y:S02]  /*2e60*/  IMAD.MOV.U32 R3, RZ, RZ, R33 ;  /* 0x000000ffff037224 */ /* 0x000fe400078e0021 */
[----:B------:R-:W-:-:S07]  /*2e70*/  IMAD.MOV.U32 R2, RZ, RZ, -0x1 ;  /* 0xffffffffff027424 */ /* 0x000fce00078e00ff */
[----:B01-3--:R-:W-:Y:S05]  /*2e80*/  WARPSYNC.COLLECTIVE R2, `(.L_x_44015) ;  /* 0x0000000002087348 */ /* 0x00bfea0003c00000 */
[----:B0-----:R0:W2:Y:S02]  /*2e90*/  SHFL.IDX P0, R2, R17, R3, R16 ;  /* 0x0000000311027389 */ /* 0x0010a40000000010 */
[----:B0123--:R-:W-:Y:S05]  /*2ea0*/  ENDCOLLECTIVE ;  /* 0x000000000000791b */ /* 0x00ffea0003800000 */
.L_x_44015:
[----:B------:R-:W-:Y:S05]  /*2eb0*/  BSYNC B2 ;  /* 0x0000000000027941 */ /* 0x000fea0003800000 */
.L_x_44014:
[----:B------:R-:W-:Y:S05]  /*2ec0*/  BRA `(.L_x_44016) ;  /* 0xffffffe8001c7947 */ /* 0x000fea000383ffff */
.L_x_43969:
[----:B------:R-:W-:Y:S01]  /*2ed0*/  BSSY B2, `(.L_x_44017) ;  /* 0x0000006000027945 */ /* 0x000fe20003800000 */
[----:B------:R-:W-:Y:S01]  /*2ee0*/  MOV R3, R31 ;  /* 0x0000001f00037202 */ /* 0x000fe20000000f00 */
[----:B------:R-:W-:-:S07]  /*2ef0*/  IMAD.MOV.U32 R2, RZ, RZ, -0x1 ;  /* 0xffffffffff027424 */ /* 0x000fce00078e00ff */
[----:B01-3--:R-:W-:Y:S05]  /*2f00*/  WARPSYNC.COLLECTIVE R2, `(.L_x_44018) ;  /* 0x0000000002087348 */ /* 0x00bfea0003c00000 */
[----:B0-----:R0:W2:Y:S02]  /*2f10*/  SHFL.IDX P0, R2, R17, R3, R16 ;  /* 0x0000000311027389 */ /* 0x0010a40000000010 */
[----:B0123--:R-:W-:Y:S05]  /*2f20*/  ENDCOLLECTIVE ;  /* 0x000000000000791b */ /* 0x00ffea0003800000 */
.L_x_44018:
[----:B------:R-:W-:Y:S05]  /*2f30*/  BSYNC B2 ;  /* 0x0000000000027941 */ /* 0x000fea0003800000 */
.L_x_44017:
[----:B------:R-:W-:Y:S05]  /*2f40*/  BRA `(.L_x_44019) ;  /* 0xffffffe800107947 */ /* 0x000fea000383ffff */
.L_x_43971:
[----:B------:R-:W-:Y:S01]  /*2f50*/  BSSY B2, `(.L_x_44020) ;  /* 0x0000006000027945 */ /* 0x000fe20003800000 */
[----:B------:R-:W-:Y:S01]  /*2f60*/  IMAD.MOV.U32 R3, RZ, RZ, R29 ;  /* 0x000000ffff037224 */ /* 0x000fe200078e001d */
[----:B------:R-:W-:-:S07]  /*2f70*/  MOV R2, 0xffffffff ;  /* 0xffffffff00027802 */ /* 0x000fce0000000f00 */
[----:B01-3--:R-:W-:Y:S05]  /*2f80*/  WARPSYNC.COLLECTIVE R2, `(.L_x_44021) ;  /* 0x0000000002087348 */ /* 0x00bfea0003c00000 */
[----:B0-----:R0:W2:Y:S02]  /*2f90*/  SHFL.IDX P0, R2, R17, R3, R16 ;  /* 0x0000000311027389 */ /* 0x0010a40000000010 */
[----:B0123--:R-:W-:Y:S05]  /*2fa0*/  ENDCOLLECTIVE ;  /* 0x000000000000791b */ /* 0x00ffea0003800000 */
.L_x_44021:
[----:B------:R-:W-:Y:S05]  /*2fb0*/  BSYNC B2 ;  /* 0x0000000000027941 */ /* 0x000fea0003800000 */
.L_x_44020:
[----:B------:R-:W-:Y:S05]  /*2fc0*/  BRA `(.L_x_44022) ;  /* 0xffffffe800047947 */ /* 0x000fea000383ffff */
.L_x_43982:
[----:B------:R-:W-:Y:S01]  /*2fd0*/  BSSY B1, `(.L_x_44023) ;  /* 0x0000006000017945 */ /* 0x000fe20003800000 */
[----:B------:R-:W-:Y:S02]  /*2fe0*/  IMAD.MOV.U32 R3, RZ, RZ, R23 ;  /* 0x000000ffff037224 */ /* 0x000fe400078e0017 */
[----:B------:R-:W-:-:S07]  /*2ff0*/  IMAD.MOV.U32 R2, RZ, RZ, -0x1 ;  /* 0xffffffffff027424 */ /* 0x000fce00078e00ff */
[----:B01-3--:R-:W-:Y:S05]  /*3000*/  WARPSYNC.COLLECTIVE R2, `(.L_x_44024) ;  /* 0x0000000002087348 */ /* 0x00bfea0003c00000 */
[----:B0-----:R0:W2:Y:S02]  /*3010*/  SHFL.IDX P0, R2, R17, R3, R16 ;  /* 0x0000000311027389 */ /* 0x0010a40000000010 */
[----:B0123--:R-:W-:Y:S05]  /*3020*/  ENDCOLLECTIVE ;  /* 0x000000000000791b */ /* 0x00ffea0003800000 */
.L_x_44024:
[----:B------:R-:W-:Y:S05]  /*3030*/  BSYNC B1 ;  /* 0x0000000000017941 */ /* 0x000fea0003800000 */
.L_x_44023:
[----:B------:R-:W-:Y:S05]  /*3040*/  BRA `(.L_x_44025) ;  /* 0xffffffec00a47947 */ /* 0x000fea000383ffff */
.L_x_43984:
[----:B------:R-:W-:Y:S01]  /*3050*/  BSSY B1, `(.L_x_44026) ;  /* 0x0000006000017945 */ /* 0x000fe20003800000 */
[----:B------:R-:W-:Y:S01]  /*3060*/  MOV R3, R33 ;  /* 0x0000002100037202 */ /* 0x000fe20000000f00 */
[----:B------:R-:W-:-:S07]  /*3070*/  IMAD.MOV.U32 R2, RZ, RZ, -0x1 ;  /* 0xffffffffff027424 */ /* 0x000fce00078e00ff */
[----:B01-3--:R-:W-:Y:S05]  /*3080*/  WARPSYNC.COLLECTIVE R2, `(.L_x_44027) ;  /* 0x0000000002087348 */ /* 0x00bfea0003c00000 */
[----:B0-----:R0:W2:Y:S02]  /*3090*/  SHFL.IDX P0, R2, R17, R3, R16 ;  /* 0x0000000311027389 */ /* 0x0010a40000000010 */
[----:B0123--:R-:W-:Y:S05]  /*30a0*/  ENDCOLLECTIVE ;  /* 0x000000000000791b */ /* 0x00ffea0003800000 */
.L_x_44027:
[----:B------:R-:W-:Y:S05]  /*30b0*/  BSYNC B1 ;  /* 0x0000000000017941 */ /* 0x000fea0003800000 */
.L_x_44026:
[----:B------:R-:W-:Y:S05]  /*30c0*/  BRA `(.L_x_44028) ;  /* 0xffffffec00987947 */ /* 0x000fea000383ffff */
.L_x_43986:
[----:B------:R-:W-:Y:S01]  /*30d0*/  BSSY B1, `(.L_x_44029) ;  /* 0x0000006000017945 */ /* 0x000fe20003800000 */
[----:B------:R-:W-:Y:S01]  /*30e0*/  IMAD.MOV.U32 R3, RZ, RZ, R31 ;  /* 0x000000ffff037224 */ /* 0x000fe200078e001f */
[----:B------:R-:W-:-:S07]  /*30f0*/  MOV R2, 0xffffffff ;  /* 0xffffffff00027802 */ /* 0x000fce0000000f00 */
[----:B01-3--:R-:W-:Y:S05]  /*3100*/  WARPSYNC.COLLECTIVE R2, `(.L_x_44030) ;  /* 0x0000000002087348 */ /* 0x00bfea0003c00000 */
[----:B0-----:R0:W2:Y:S02]  /*3110*/  SHFL.IDX P0, R2, R17, R3, R16 ;  /* 0x0000000311027389 */ /* 0x0010a40000000010 */
[----:B0123--:R-:W-:Y:S05]  /*3120*/  ENDCOLLECTIVE ;  /* 0x000000000000791b */ /* 0x00ffea0003800000 */
.L_x_44030:
[----:B------:R-:W-:Y:S05]  /*3130*/  BSYNC B1 ;  /* 0x0000000000017941 */ /* 0x000fea0003800000 */
.L_x_44029:
[----:B------:R-:W-:Y:S05]  /*3140*/  BRA `(.L_x_44031) ;  /* 0xffffffec008c7947 */ /* 0x000fea000383ffff */
.L_x_43988:
[----:B------:R-:W-:Y:S01]  /*3150*/  BSSY B1, `(.L_x_44032) ;  /* 0x0000006000017945 */ /* 0x000fe20003800000 */
[----:B------:R-:W-:Y:S02]  /*3160*/  IMAD.MOV.U32 R3, RZ, RZ, R29 ;  /* 0x000000ffff037224 */ /* 0x000fe400078e001d */
[----:B------:R-:W-:-:S07]  /*3170*/  IMAD.MOV.U32 R2, RZ, RZ, -0x1 ;  /* 0xffffffffff027424 */ /* 0x000fce00078e00ff */
[----:B01-3--:R-:W-:Y:S05]  /*3180*/  WARPSYNC.COLLECTIVE R2, `(.L_x_44033) ;  /* 0x0000000002087348 */ /* 0x00bfea0003c00000 */
[----:B0-----:R0:W2:Y:S02]  /*3190*/  SHFL.IDX P0, R2, R17, R3, R16 ;  /* 0x0000000311027389 */ /* 0x0010a40000000010 */
[----:B0123--:R-:W-:Y:S05]  /*31a0*/  ENDCOLLECTIVE ;  /* 0x000000000000791b */ /* 0x00ffea0003800000 */
.L_x_44033:
[----:B------:R-:W-:Y:S05]  /*31b0*/  BSYNC B1 ;  /* 0x0000000000017941 */ /* 0x000fea0003800000 */
.L_x_44032:
[----:B------:R-:W-:Y:S05]  /*31c0*/  BRA `(.L_x_44034) ;  /* 0xffffffec00807947 */ /* 0x000fea000383ffff */
.L_x_43997:
[----:B0-----:R-:W-:Y:S01]  /*31d0*/  IMAD.MOV.U32 R2, RZ, RZ, -0x1 ;  /* 0xffffffffff027424 */ /* 0x001fe200078e00ff */
[----:B------:R-:W-:-:S07]  /*31e0*/  MOV R3, R27 ;  /* 0x0000001b00037202 */ /* 0x000fce0000000f00 */
[----:B-123--:R-:W-:Y:S05]  /*31f0*/  WARPSYNC.COLLECTIVE R2, `(.L_x_44035) ;  /* 0x0000000002087348 */ /* 0x00efea0003c00000 */
[----:B--2---:R0:W2:Y:S02]  /*3200*/  SHFL.IDX P0, R2, R17, R3, R16 ;  /* 0x0000000311027389 */ /* 0x0040a40000000010 */
[----:B0123--:R-:W-:Y:S05]  /*3210*/  ENDCOLLECTIVE ;  /* 0x000000000000791b */ /* 0x00ffea0003800000 */
.L_x_44035:
[----:B------:R-:W-:Y:S01]  /*3220*/  IMAD.MOV.U32 R31, RZ, RZ, R2 ;  /* 0x000000ffff1f7224 */ /* 0x000fe200078e0002 */
[----:B------:R-:W-:Y:S06]  /*3230*/  BRA `(.L_x_44036) ;  /* 0xfffffff400207947 */ /* 0x000fec000383ffff */
.L_x_43999:
[----:B------:R-:W-:Y:S01]  /*3240*/  BSSY B0, `(.L_x_44037) ;  /* 0x0000006000007945 */ /* 0x000fe20003800000 */
[----:B------:R-:W-:Y:S01]  /*3250*/  MOV R3, R19 ;  /* 0x0000001300037202 */ /* 0x000fe20000000f00 */
[----:B0-----:R-:W-:-:S07]  /*3260*/  IMAD.MOV.U32 R2, RZ, RZ, -0x1 ;  /* 0xffffffffff027424 */ /* 0x001fce00078e00ff */
[----:B-123--:R-:W-:Y:S05]  /*3270*/  WARPSYNC.COLLECTIVE R2, `(.L_x_44038) ;  /* 0x0000000002087348 */ /* 0x00efea0003c00000 */
[----:B--2---:R0:W2:Y:S02]  /*3280*/  SHFL.IDX P0, R2, R17, R3, R16 ;  /* 0x0000000311027389 */ /* 0x0040a40000000010 */
[----:B0123--:R-:W-:Y:S05]  /*3290*/  ENDCOLLECTIVE ;  /* 0x000000000000791b */ /* 0x00ffea0003800000 */
.L_x_44038:
[----:B------:R-:W-:Y:S05]  /*32a0*/  BSYNC B0 ;  /* 0x0000000000007941 */ /* 0x000fea0003800000 */
.L_x_44037:
[----:B------:R-:W-:Y:S05]  /*32b0*/  BRA `(.L_x_44039) ;  /* 0xfffffff400147947 */ /* 0x000fea000383ffff */
.L_x_44001:
[----:B------:R-:W-:Y:S01]  /*32c0*/  BSSY B0, `(.L_x_44040) ;  /* 0x0000006000007945 */ /* 0x000fe20003800000 */
[----:B------:R-:W-:Y:S01]  /*32d0*/  IMAD.MOV.U32 R3, RZ, RZ, R21 ;  /* 0x000000ffff037224 */ /* 0x000fe200078e0015 */
[----:B0-----:R-:W-:-:S07]  /*32e0*/  MOV R2, 0xffffffff ;  /* 0xffffffff00027802 */ /* 0x001fce0000000f00 */
[----:B-123--:R-:W-:Y:S05]  /*32f0*/  WARPSYNC.COLLECTIVE R2, `(.L_x_44041) ;  /* 0x0000000002087348 */ /* 0x00efea0003c00000 */
[----:B--2---:R0:W2:Y:S02]  /*3300*/  SHFL.IDX P0, R2, R17, R3, R16 ;  /* 0x0000000311027389 */ /* 0x0040a40000000010 */
[----:B0123--:R-:W-:Y:S05]  /*3310*/  ENDCOLLECTIVE ;  /* 0x000000000000791b */ /* 0x00ffea0003800000 */
.L_x_44041:
[----:B------:R-:W-:Y:S05]  /*3320*/  BSYNC B0 ;  /* 0x0000000000007941 */ /* 0x000fea0003800000 */
.L_x_44040:
[----:B------:R-:W-:Y:S05]  /*3330*/  BRA `(.L_x_44042) ;  /* 0xfffffff400087947 */ /* 0x000fea000383ffff */
.L_x_44003:
[----:B------:R-:W-:Y:S01]  /*3340*/  BSSY B0, `(.L_x_44043) ;  /* 0x0000006000007945 */ /* 0x000fe20003800000 */
[----:B------:R-:W-:Y:S02]  /*3350*/  IMAD.MOV.U32 R3, RZ, RZ, R23 ;  /* 0x000000ffff037224 */ /* 0x000fe400078e0017 */
[----:B0-----:R-:W-:-:S07]  /*3360*/  IMAD.MOV.U32 R2, RZ, RZ, -0x1 ;  /* 0xffffffffff027424 */ /* 0x001fce00078e00ff */
[----:B-123--:R-:W-:Y:S05]  /*3370*/  WARPSYNC.COLLECTIVE R2, `(.L_x_44044) ;  /* 0x0000000002087348 */ /* 0x00efea0003c00000 */
[----:B--2---:R0:W2:Y:S02]  /*3380*/  SHFL.IDX P0, R2, R17, R3, R16 ;  /* 0x0000000311027389 */ /* 0x0040a40000000010 */
[----:B0123--:R-:W-:Y:S05]  /*3390*/  ENDCOLLECTIVE ;  /* 0x000000000000791b */ /* 0x00ffea0003800000 */
.L_x_44044:
[----:B------:R-:W-:Y:S05]  /*33a0*/  BSYNC B0 ;  /* 0x0000000000007941 */ /* 0x000fea0003800000 */
.L_x_44043:
[----:B------:R-:W-:Y:S05]  /*33b0*/  BRA `(.L_x_44045) ;  /* 0xfffffff000fc7947 */ /* 0x000fea000383ffff */
        .weak           $__internal_221_$__cuda_sm20_div_u16
        .type           $__internal_221_$__cuda_sm20_div_u16,@function
        .size           $__internal_221_$__cuda_sm20_div_u16,(.L_x_58172 - $__internal_221_$__cuda_sm20_div_u16)
$__internal_221_$__cuda_sm20_div_u16:
        /* <DEDUP_REMOVED lines=19> */
[----:B------:R-:W-:Y:S06]  /*34f0*/  RET.REL.NODEC R2 `(_Z9cuda_gemmIiLi256ELi1ELi1ELi512ELi4ELi4ELi32ELi1ELi0EEviiiPT_S1_S1_ii) ;  /* 0xffffffc802c07950 */ /* 0x000fec0003c3ffff */
.L_x_44046:
        /* <DEDUP_REMOVED lines=16> */
.L_x_58172:


//--------------------- .text._Z9cuda_gemmIiLi256ELi1ELi1ELi512ELi4ELi4ELi32ELi0ELi1EEviiiPT_S1_S1_ii --------------------------
	.section	.text._Z9cuda_gemmIiLi256ELi1ELi1ELi512ELi4ELi4ELi32ELi0ELi1EEviiiPT_S1_S1_ii,"ax",@progbits
	.align	128
        .global         _Z9cuda_gemmIiLi256ELi1ELi1ELi512ELi4ELi4ELi32ELi0ELi1EEviiiPT_S1_S1_ii
        .type           _Z9cuda_gemmIiLi256ELi1ELi1ELi512ELi4ELi4ELi32ELi0ELi1EEviiiPT_S1_S1_ii,@function
        .size           _Z9cuda_gemmIiLi256ELi1ELi1ELi512ELi4ELi4ELi32ELi0ELi1EEviiiPT_S1_S1_ii,(.L_x_58173 - _Z9cuda_gemmIiLi256ELi1ELi1ELi512ELi4ELi4ELi32ELi0ELi1EEviiiPT_S1_S1_ii)
        .other          _Z9cuda_gemmIiLi256ELi1ELi1ELi512ELi4ELi4ELi32ELi0ELi1EEviiiPT_S1_S1_ii,@"STO_CUDA_ENTRY STV_DEFAULT"
_Z9cuda_gemmIiLi256ELi1ELi1ELi512ELi4ELi4ELi32ELi0ELi1EEviiiPT_S1_S1_ii:
.text._Z9cuda_gemmIiLi256ELi1ELi1ELi512ELi4ELi4ELi32ELi0ELi1EEviiiPT_S1_S1_ii:
        /* <DEDUP_REMOVED lines=14> */
.L_x_44049:
        /* <DEDUP_REMOVED lines=10> */
.L_x_44048:
[----:B------:R-:W-:Y:S05]  /*0180*/  BSYNC.RECONVERGENT B0 ;  /* 0x0000000000007941 */ /* 0x000fea0003800200 */
.L_x_44047:
[----:B------:R-:W1:Y:S08]  /*0190*/  LDC R0, c[0x0][0x360] ;  /* 0x0000d800ff007b82 */ /* 0x000e700000000800 */
[----:B------:R-:W2:Y:S02]  /*01a0*/  LDC R2, c[0x0][0x374] ;  /* 0x0000dd00ff027b82 */ /* 0x000ea40000000800 */
[----:B--2---:R-:W-:-:S13]  /*01b0*/  ISETP.LE.U32.AND P0, PT, R2, UR7, PT ;  /* 0x0000000702007c0c */ /* 0x004fda000bf03070 */
[----:B-1----:R-:W-:Y:S05]  /*01c0*/  @P0 EXIT ;  /* 0x000000000000094d */ /* 0x002fea0003800000 */
[----:B------:R-:W1:Y:S01]  /*01d0*/  S2R R21, SR_CTAID.X ;  /* 0x0000000000157919 */ /* 0x000e620000002500 */
[----:B------:R-:W-:Y:S02]  /*01e0*/  IADD3 R2, PT, PT, R3, R0, RZ ;  /* 0x0000000003027210 */ /* 0x000fe40007ffe0ff */
[----:B------:R-:W-:Y:S02]  /*01f0*/  LOP3.LUT R4, R0, 0xffff, RZ, 0xc0, !PT ;  /* 0x0000ffff00047812 */ /* 0x000fe400078ec0ff */
[----:B0-----:R-:W-:Y:S01]  /*0200*/  MOV R7, 0x260 ;  /* 0x0000026000077802 */ /* 0x001fe20000000f00 */
[----:B------:R-:W-:-:S05]  /*0210*/  IMAD.MOV R2, RZ, RZ, -R2 ;  /* 0x000000ffff027224 */ /* 0x000fca00078e0a02 */
[----:B------:R-:W-:-:S05]  /*0220*/  PRMT R2, R2, 0x7710, RZ ;  /* 0x0000771002027816 */ /* 0x000fca00000000ff */
[----:B------:R-:W-:-:S05]  /*0230*/  VIADD R2, R2, 0x1ff ;  /* 0x000001ff02027836 */ /* 0x000fca0000000000 */
[----:B------:R-:W-:-:S07]  /*0240*/  LOP3.LUT R8, R2, 0xffff, RZ, 0xc0, !PT ;  /* 0x0000ffff02087812 */ /* 0x000fce00078ec0ff */
[----:B-1----:R-:W-:Y:S05]  /*0250*/  CALL.REL.NOINC `($__internal_222_$__cuda_sm20_div_u16) ;  /* 0x0000001000047944 */ /* 0x002fea0003c00000 */
[C---:B------:R-:W-:Y:S01]  /*0260*/  LOP3.LUT R22, R20.reuse, 0x3, RZ, 0xc0, !PT ;  /* 0x0000000314167812 */ /* 0x040fe200078ec0ff */
[----:B------:R-:W-:Y:S01]  /*0270*/  BSSY.RECONVERGENT B0, `(.L_x_44050) ;  /* 0x000001d000007945 */ /* 0x000fe20003800200 */
[----:B------:R-:W-:Y:S01]  /*0280*/  LOP3.LUT R2, R20, 0xffff, RZ, 0xc0, !PT ;  /* 0x0000ffff14027812 */ /* 0x000fe200078ec0ff */
        /* <DEDUP_REMOVED lines=10> */
[C---:B------:R-:W-:Y:S01]  /*0330*/  IMAD R23, R2.reuse, R0, R3 ;  /* 0x0000000002177224 */ /* 0x040fe200078e0203 */
[----:B------:R-:W-:Y:S01]  /*0340*/  UIADD3 UR4, UPT, UPT, UR4, 0x80, URZ ;  /* 0x0000008004047890 */ /* 0x000fe2000fffe0ff */
[----:B------:R-:W-:-:S04]  /*0350*/  IADD3 R8, PT, PT, -R2, RZ, RZ ;  /* 0x000000ff02087210 */ /* 0x000fc80007ffe1ff */
[----:B------:R-:W1:Y:S08]  /*0360*/  LDC R6, c[0x0][0x388] ;  /* 0x0000e200ff067b82 */ /* 0x000e700000000800 */
[----:B------:R-:W2:Y:S01]  /*0370*/  LDC.64 R4, c[0x0][0x390] ;  /* 0x0000e400ff047b82 */ /* 0x000ea20000000a00 */
[----:B0-----:R-:W-:-:S06]  /*0380*/  ULEA UR4, UR5, UR4, 0x18 ;  /* 0x0000000405047291 */ /* 0x001fcc000f8ec0ff */
[----:B------:R-:W-:Y:S01]  /*0390*/  LEA R9, R3, UR4, 0x2 ;  /* 0x0000000403097c11 */ /* 0x000fe2000f8e10ff */
[----:B-1----:R-:W-:-:S04]  /*03a0*/  IMAD R6, R6, UR7, R3 ;  /* 0x0000000706067c24 */ /* 0x002fc8000f8e0203 */
[----:B------:R-:W-:-:S07]  /*03b0*/  IMAD R11, R21, 0x200, R6 ;  /* 0x00000200150b7824 */ /* 0x000fce00078e0206 */
.L_x_44052:
[----:B--2---:R-:W-:-:S06]  /*03c0*/  IMAD.WIDE R6, R11, 0x4, R4 ;  /* 0x000000040b067825 */ /* 0x004fcc00078e0204 */
[----:B------:R-:W2:Y:S01]  /*03d0*/  LDG.E R6, desc[UR8][R6.64] ;  /* 0x0000000806067981 */ /* 0x000ea2000c1e1900 */
[----:B------:R-:W-:Y:S02]  /*03e0*/  VIADD R8, R8, 0x1 ;  /* 0x0000000108087836 */ /* 0x000fe40000000000 */
[----:B------:R-:W-:-:S03]  /*03f0*/  IMAD.IADD R11, R0, 0x1, R11 ;  /* 0x00000001000b7824 */ /* 0x000fc600078e020b */
[----:B------:R-:W-:Y:S01]  /*0400*/  ISETP.NE.AND P3, PT, R8, RZ, PT ;  /* 0x000000ff0800720c */ /* 0x000fe20003f65270 */
[----:B--2---:R0:W-:Y:S02]  /*0410*/  STS [R9], R6 ;  /* 0x0000000609007388 */ /* 0x0041e40000000800 */
[----:B0-----:R-:W-:-:S10]  /*0420*/  LEA R9, R0, R9, 0x2 ;  /* 0x0000000900097211 */ /* 0x001fd400078e10ff */
[----:B------:R-:W-:Y:S05]  /*0430*/  @P3 BRA `(.L_x_44052) ;  /* 0xfffffffc00e03947 */ /* 0x000fea000383ffff */
.L_x_44051:
[----:B------:R-:W-:Y:S05]  /*0440*/  BSYNC.RECONVERGENT B0 ;  /* 0x0000000000007941 */ /* 0x000fea0003800200 */
.L_x_44050:
        /* <DEDUP_REMOVED lines=14> */
.L_x_44055:
        /* <DEDUP_REMOVED lines=20> */
.L_x_44054:
[----:B------:R-:W-:Y:S05]  /*0670*/  BSYNC.RECONVERGENT B0 ;  /* 0x0000000000007941 */ /* 0x000fea0003800200 */
.L_x_44053:
        /* <DEDUP_REMOVED lines=10> */
.L_x_44058:
[----:B------:R-:W-:Y:S01]  /*0720*/  VIADD R4, R4, 0x1 ;  /* 0x0000000104047836 */ /* 0x000fe20000000000 */
[----:B------:R0:W-:Y:S04]  /*0730*/  STS [R7], RZ ;  /* 0x000000ff07007388 */ /* 0x0001e80000000800 */
[----:B------:R-:W-:Y:S02]  /*0740*/  ISETP.NE.AND P0, PT, R4, RZ, PT ;  /* 0x000000ff0400720c */ /* 0x000fe40003f05270 */
[----:B0-----:R-:W-:-:S11]  /*0750*/  LEA R7, R0, R7, 0x2 ;  /* 0x0000000700077211 */ /* 0x001fd600078e10ff */
[----:B------:R-:W-:Y:S05]  /*0760*/  @P0 BRA `(.L_x_44058) ;  /* 0xfffffffc00ec0947 */ /* 0x000fea000383ffff */
.L_x_44057:
[----:B------:R-:W-:Y:S05]  /*0770*/  BSYNC.RECONVERGENT B0 ;  /* 0x0000000000007941 */ /* 0x000fea0003800200 */
.L_x_44056:
[----:B------:R-:W-:Y:S04]  /*0780*/  BSSY.RECONVERGENT B0, `(.L_x_44059) ;  /* 0x0000012000007945 */ /* 0x000fe80003800200 */
[----:B------:R-:W-:Y:S05]  /*0790*/  @!P1 BRA `(.L_x_44060) ;  /* 0x0000000000409947 */ /* 0x000fea0003800000 */
[----:B------:R-:W0:Y:S01]  /*07a0*/  S2UR UR5, SR_CgaCtaId ;  /* 0x00000000000579c3 */ /* 0x000e220000008800 */
[----:B------:R-:W-:Y:S02]  /*07b0*/  UMOV UR4, 0x400 ;  /* 0x0000040000047882 */ /* 0x000fe40000000000 */
[----:B------:R-:W-:-:S04]  /*07c0*/  UIADD3 UR4, UPT, UPT, UR4, 0x880, URZ ;  /* 0x0000088004047890 */ /* 0x000fc8000fffe0ff */
[----:B0-----:R-:W-:-:S06]  /*07d0*/  ULEA UR4, UR5, UR4, 0x18 ;  /* 0x0000000405047291 */ /* 0x001fcc000f8ec0ff */
[----:B------:R-:W-:-:S07]  /*07e0*/  LEA R7, R5, UR4, 0x2 ;  /* 0x0000000405077c11 */ /* 0x000fce000f8e10ff */
.L_x_44061:
        /* <DEDUP_REMOVED lines=11> */
.L_x_44060:
[----:B------:R-:W-:Y:S05]  /*08a0*/  BSYNC.RECONVERGENT B0 ;  /* 0x0000000000007941 */ /* 0x000fea0003800200 */
.L_x_44059:
[----:B------:R-:W0:Y:S08]  /*08b0*/  S2UR UR6, SR_CgaCtaId ;  /* 0x00000000000679c3 */ /* 0x000e300000008800 */
[----:B------:R-:W-:Y:S01]  /*08c0*/  BAR.SYNC.DEFER_BLOCKING 0x0 ;  /* 0x0000000000007b1d */ /* 0x000fe20000010000 */
[C---:B------:R-:W-:Y:S01]  /*08d0*/  VIADD R11, R3.reuse, 0xffffffff ;  /* 0xffffffff030b7836 */ /* 0x040fe20000000000 */
[C---:B------:R-:W-:Y:S01]  /*08e0*/  IADD3 R9, PT, PT, R3.reuse, 0x1, RZ ;  /* 0x0000000103097810 */ /* 0x040fe20007ffe0ff */
[C---:B--2---:R-:W-:Y:S01]  /*08f0*/  IMAD.SHL.U32 R4, R3.reuse, 0x4, RZ ;  /* 0x0000000403047824 */ /* 0x044fe200078e00ff */
[C---:B------:R-:W-:Y:S01]  /*0900*/  LOP3.LUT R5, R3.reuse, 0x3, RZ, 0xc0, !PT ;  /* 0x0000000303057812 */ /* 0x040fe200078ec0ff */
[----:B------:R-:W-:Y:S01]  /*0910*/  IMAD.SHL.U32 R13, R3, 0x4, RZ ;  /* 0x00000004030d7824 */ /* 0x000fe200078e00ff */
[----:B------:R-:W-:Y:S01]  /*0920*/  UMOV UR4, 0x400 ;  /* 0x0000040000047882 */ /* 0x000fe20000000000 */
[----:B------:R-:W-:Y:S01]  /*0930*/  LOP3.LUT R9, R9, 0x3, RZ, 0xc0, !PT ;  /* 0x0000000309097812 */ /* 0x000fe200078ec0ff */
[----:B------:R-:W-:Y:S01]  /*0940*/  UIADD3 UR5, UPT, UPT, UR4, 0x80, URZ ;  /* 0x0000008004057890 */ /* 0x000fe2000fffe0ff */
[----:B------:R-:W-:-:S02]  /*0950*/  LOP3.LUT R7, R5, 0x2, RZ, 0x3c, !PT ;  /* 0x0000000205077812 */ /* 0x000fc400078e3cff */
[----:B------:R-:W-:Y:S02]  /*0960*/  LOP3.LUT R11, R11, 0x3, RZ, 0xc0, !PT ;  /* 0x000000030b0b7812 */ /* 0x000fe400078ec0ff */
[--C-:B------:R-:W-:Y:S02]  /*0970*/  LOP3.LUT R6, R5, 0x1fc, R4.reuse, 0xf8, !PT ;  /* 0x000001fc05067812 */ /* 0x100fe400078ef804 */
[--C-:B------:R-:W-:Y:S02]  /*0980*/  LOP3.LUT R8, R9, 0x1fc, R4.reuse, 0xf8, !PT ;  /* 0x000001fc09087812 */ /* 0x100fe400078ef804 */
[--C-:B------:R-:W-:Y:S02]  /*0990*/  LOP3.LUT R10, R7, 0x1fc, R4.reuse, 0xf8, !PT ;  /* 0x000001fc070a7812 */ /* 0x100fe400078ef804 */
[----:B------:R-:W-:Y:S02]  /*09a0*/  LOP3.LUT R12, R11, 0x1fc, R4, 0xf8, !PT ;  /* 0x000001fc0b0c7812 */ /* 0x000fe400078ef804 */
[----:B------:R-:W-:Y:S01]  /*09b0*/  LOP3.LUT R15, R4, 0xc, RZ, 0xc0, !PT ;  /* 0x0000000c040f7812 */ /* 0x000fe200078ec0ff */
[----:B0-----:R-:W-:Y:S01]  /*09c0*/  ULEA UR5, UR6, UR5, 0x18 ;  /* 0x0000000506057291 */ /* 0x001fe2000f8ec0ff */
[----:B-1----:R-:W-:-:S02]  /*09d0*/  SHF.R.U32.HI R14, RZ, 0x7, R3 ;  /* 0x00000007ff0e7819 */ /* 0x002fc40000011603 */
[----:B------:R-:W-:-:S03]  /*09e0*/  LOP3.LUT R13, R13, 0x1fc, RZ, 0xe2, !PT ;  /* 0x000001fc0d0d7812 */ /* 0x000fc600078ee2ff */
        /* <DEDUP_REMOVED lines=10> */
[----:B------:R-:W-:-:S03]  /*0a90*/  IADD3 R15, PT, PT, R15, UR4, RZ ;  /* 0x000000040f0f7c10 */ /* 0x000fc6000fffe0ff */
[----:B------:R-:W3:Y:S05]  /*0aa0*/  LDS R12, [R12] ;  /* 0x000000000c0c7984 */ /* 0x000eea0000000800 */
.L_x_44063:
        /* <DEDUP_REMOVED lines=11> */
.L_x_44073:
[----:B----4-:R-:W-:Y:S01]  /*0b60*/  IMAD R16, R14, 0x200, R13 ;  /* 0x000002000e107824 */ /* 0x010fe200078e020d */
[----:B------:R-:W-:Y:S01]  /*0b70*/  LEA.HI R14, R0, R14, RZ, 0x19 ;  /* 0x0000000e000e7211 */ /* 0x000fe200078fc8ff */
[----:B---3--:R-:W-:-:S03]  /*0b80*/  IMAD R17, R12, R23, R17 ;  /* 0x000000170c117224 */ /* 0x008fc600078e0211 */
        /* <DEDUP_REMOVED lines=8> */
[----:B------:R-:W1:Y:S01]  /*0c10*/  LDC R5, c[0x0][0x384] ;  /* 0x0000e100ff057b82 */ /* 0x000e620000000800 */
[----:B------:R-:W-:Y:S01]  /*0c20*/  SHF.L.U32 R14, R21, 0x7, RZ ;  /* 0x00000007150e7819 */ /* 0x000fe200000006ff */
[----:B------:R-:W-:Y:S01]  /*0c30*/  BSSY.RECONVERGENT B0, `(.L_x_44064) ;  /* 0x0000018000007945 */ /* 0x000fe20003800200 */
[----:B------:R-:W-:-:S05]  /*0c40*/  LOP3.LUT R20, R20, 0xffff, RZ, 0xc0, !PT ;  /* 0x0000ffff14147812 */ /* 0x000fca00078ec0ff */
[----:B------:R-:W-:Y:S01]  /*0c50*/  BAR.SYNC.DEFER_BLOCKING 0x0 ;  /* 0x0000000000007b1d */ /* 0x000fe20000010000 */
[----:B------:R-:W-:Y:S01]  /*0c60*/  ISETP.GE.U32.AND P1, PT, R20, 0x2, PT ;  /* 0x000000021400780c */ /* 0x000fe20003f26070 */
[----:B0-----:R-:W-:-:S04]  /*0c70*/  USHF.R.S32.HI UR4, URZ, 0x1f, UR6 ;  /* 0x0000001fff047899 */ /* 0x001fc80008011406 */
[----:B------:R-:W-:Y:S01]  /*0c80*/  ULEA.HI UR4, UR4, UR6, URZ, 0x2 ;  /* 0x0000000604047291 */ /* 0x000fe2000f8f10ff */
[----:B-1----:R-:W-:-:S03]  /*0c90*/  IMAD R14, R5, UR7, R14 ;  /* 0x00000007050e7c24 */ /* 0x002fc6000f8e020e */
[----:B------:R-:W-:Y:S01]  /*0ca0*/  USHF.R.S32.HI UR4, URZ, 0x2, UR4 ;  /* 0x00000002ff047899 */ /* 0x000fe20008011404 */
[----:B------:R-:W-:Y:S11]  /*0cb0*/  @!P0 BRA `(.L_x_44065) ;  /* 0x00000000003c8947 */ /* 0x000ff60003800000 */
[----:B------:R-:W0:Y:S01]  /*0cc0*/  LDC.64 R6, c[0x0][0x3a0] ;  /* 0x0000e800ff067b82 */ /* 0x000e220000000a00 */
[----:B------:R-:W-:Y:S02]  /*0cd0*/  VIADD R9, R4, UR5 ;  /* 0x0000000504097c36 */ /* 0x000fe40008000000 */
[----:B------:R-:W-:-:S07]  /*0ce0*/  IMAD.MOV R2, RZ, RZ, -R2 ;  /* 0x000000ffff027224 */ /* 0x000fce00078e0a02 */
.L_x_44066:
[----:B-1----:R1:W2:Y:S01]  /*0cf0*/  LDS R11, [R9] ;  /* 0x00000000090b7984 */ /* 0x0022a20000000800 */
[----:B------:R-:W-:Y:S01]  /*0d00*/  LOP3.LUT R5, R3, 0x7f, RZ, 0xc0, !PT ;  /* 0x0000007f03057812 */ /* 0x000fe200078ec0ff */
[----:B------:R-:W-:Y:S01]  /*0d10*/  VIADD R2, R2, 0x1 ;  /* 0x0000000102027836 */ /* 0x000fe20000000000 */
[--C-:B------:R-:W-:Y:S01]  /*0d20*/  SHF.R.U32.HI R4, RZ, 0x7, R3.reuse ;  /* 0x00000007ff047819 */ /* 0x100fe20000011603 */
[----:B------:R-:W-:Y:S01]  /*0d30*/  IMAD.IADD R3, R0, 0x1, R3 ;  /* 0x0000000100037824 */ /* 0x000fe200078e0203 */
[----:B------:R-:W-:Y:S02]  /*0d40*/  IADD3 R5, PT, PT, R14, R5, RZ ;  /* 0x000000050e057210 */ /* 0x000fe40007ffe0ff */
[----:B------:R-:W-:Y:S02]  /*0d50*/  ISETP.NE.AND P0, PT, R2, RZ, PT ;  /* 0x000000ff0200720c */ /* 0x000fe40003f05270 */
[----:B-1----:R-:W-:Y:S01]  /*0d60*/  LEA R9, R0, R9, 0x2 ;  /* 0x0000000900097211 */ /* 0x002fe200078e10ff */
[----:B------:R-:W-:-:S04]  /*0d70*/  IMAD R5, R4, UR4, R5 ;  /* 0x0000000404057c24 */ /* 0x000fc8000f8e0205 */
[----:B0-----:R-:W-:-:S05]  /*0d80*/  IMAD.WIDE R4, R5, 0x4, R6 ;  /* 0x0000000405047825 */ /* 0x001fca00078e0206 */
[----:B--2---:R1:W-:Y:S01]  /*0d90*/  STG.E desc[UR8][R4.64], R11 ;  /* 0x0000000b04007986 */ /* 0x0043e2000c101908 */
[----:B------:R-:W-:Y:S05]  /*0da0*/  @P0 BRA `(.L_x_44066) ;  /* 0xfffffffc00d00947 */ /* 0x000fea000383ffff */
.L_x_44065:
[----:B------:R-:W-:Y:S05]  /*0db0*/  BSYNC.RECONVERGENT B0 ;  /* 0x0000000000007941 */ /* 0x000fea0003800200 */
.L_x_44064:
[----:B------:R-:W-:Y:S05]  /*0dc0*/  @!P1 EXIT ;  /* 0x000000000000994d */ /* 0x000fea0003800000 */
[----:B-1----:R-:W0:Y:S01]  /*0dd0*/  LDC.64 R4, c[0x0][0x3a0] ;  /* 0x0000e800ff047b82 */ /* 0x002e220000000a00 */
[C-C-:B------:R-:W-:Y:S01]  /*0de0*/  IMAD R15, R0.reuse, 0x2, R3.reuse ;  /* 0x00000002000f7824 */ /* 0x140fe200078e0203 */
[C---:B------:R-:W-:Y:S01]  /*0df0*/  LEA R21, R3.reuse, UR5, 0x2 ;  /* 0x0000000503157c11 */ /* 0x040fe2000f8e10ff */
[----:B----4-:R-:W-:Y:S02]  /*0e00*/  IMAD R17, R0, 0x3, R3 ;  /* 0x0000000300117824 */ /* 0x010fe400078e0203 */
[----:B------:R-:W-:-:S07]  /*0e10*/  IMAD.IADD R19, R3, 0x1, R0 ;  /* 0x0000000103137824 */ /* 0x000fce00078e0200 */
.L_x_44067:
        /* <DEDUP_REMOVED lines=40> */
.L_x_44062:
[----:B------:R-:W-:Y:S01]  /*10a0*/  BSSY B0, `(.L_x_44068) ;  /* 0x0000007000007945 */ /* 0x000fe20003800000 */
[----:B------:R-:W-:Y:S01]  /*10b0*/  IMAD.MOV.U32 R25, RZ, RZ, R5 ;  /* 0x000000ffff197224 */ /* 0x000fe200078e0005 */
[----:B------:R-:W-:Y:S01]  /*10c0*/  MOV R24, 0xffffffff ;  /* 0xffffffff00187802 */ /* 0x000fe20000000f00 */
[----:B------:R-:W-:-:S07]  /*10d0*/  IMAD.MOV.U32 R27, RZ, RZ, 0x1c1f ;  /* 0x00001c1fff1b7424 */ /* 0x000fce00078e00ff */
[----:B01234-:R-:W-:Y:S05]  /*10e0*/  WARPSYNC.COLLECTIVE R24, `(.L_x_44069) ;  /* 0x0000000018087348 */ /* 0x01ffea0003c00000 */
[----:B----4-:R4:W0:Y:S02]  /*10f0*/  SHFL.IDX P0, R19, R16, R25, R27 ;  /* 0x0000001910137389 */ /* 0x010824000000001b */
[----:B01234-:R-:W-:Y:S05]  /*1100*/  ENDCOLLECTIVE ;  /* 0x000000000000791b */ /* 0x01ffea0003800000 */
.L_x_44069:
[----:B------:R-:W-:Y:S05]  /*1110*/  BSYNC B0 ;  /* 0x0000000000007941 */ /* 0x000fea0003800000 */
.L_x_44068:
[----:B------:R-:W-:Y:S02]  /*1120*/  HFMA2 R27, -RZ, RZ, 0, 0.004024505615234375 ;  /* 0x00001c1fff1b7431 */ /* 0x000fe400000001ff */
[----:B------:R-:W-:Y:S02]  /*1130*/  IMAD.MOV.U32 R25, RZ, RZ, R9 ;  /* 0x000000ffff197224 */ /* 0x000fe400078e0009 */
[----:B------:R-:W-:Y:S02]  /*1140*/  IMAD.MOV.U32 R24, RZ, RZ, -0x1 ;  /* 0xffffffffff187424 */ /* 0x000fe400078e00ff */
[----:B------:R-:W-:-:S07]  /*1150*/  IMAD.MOV.U32 R17, RZ, RZ, R19 ;  /* 0x000000ffff117224 */ /* 0x000fce00078e0013 */
[----:B------:R-:W-:Y:S05]  /*1160*/  WARPSYNC.COLLECTIVE R24, `(.L_x_44070) ;  /* 0x0000000018087348 */ /* 0x000fea0003c00000 */
[----:B------:R0:W1:Y:S02]  /*1170*/  SHFL.IDX P0, R19, R16, R25, R27 ;  /* 0x0000001910137389 */ /* 0x000064000000001b */
[----:B01----:R-:W-:Y:S05]  /*1180*/  ENDCOLLECTIVE ;  /* 0x000000000000791b */ /* 0x003fea0003800000 */
.L_x_44070:
[----:B------:R-:W-:Y:S01]  /*1190*/  IMAD R17, R6, R17, RZ ;  /* 0x0000001106117224 */ /* 0x000fe200078e02ff */
[----:B------:R-:W-:Y:S01]  /*11a0*/  MOV R25, R7 ;  /* 0x0000000700197202 */ /* 0x000fe20000000f00 */
[----:B------:R-:W-:-:S07]  /*11b0*/  IMAD.MOV.U32 R18, RZ, RZ, R19 ;  /* 0x000000ffff127224 */ /* 0x000fce00078e0013 */
[----:B------:R-:W-:Y:S05]  /*11c0*/  WARPSYNC.COLLECTIVE R24, `(.L_x_44071) ;  /* 0x0000000018087348 */ /* 0x000fea0003c00000 */
[----:B------:R0:W1:Y:S02]  /*11d0*/  SHFL.IDX P0, R19, R16, R25, R27 ;  /* 0x0000001910137389 */ /* 0x000064000000001b */
[----:B01----:R-:W-:Y:S05]  /*11e0*/  ENDCOLLECTIVE ;  /* 0x000000000000791b */ /* 0x003fea0003800000 */
.L_x_44071:
[----:B------:R-:W-:Y:S02]  /*11f0*/  IMAD R17, R8, R18, R17 ;  /* 0x0000001208117224 */ /* 0x000fe400078e0211 */
[----:B------:R-:W-:Y:S02]  /*1200*/  IMAD.MOV.U32 R25, RZ, RZ, R11 ;  /* 0x000000ffff197224 */ /* 0x000fe400078e000b */
[----:B------:R-:W-:-:S07]  /*1210*/  IMAD R17, R10, R19, R17 ;  /* 0x000000130a117224 */ /* 0x000fce00078e0211 */
[----:B------:R-:W-:Y:S05]  /*1220*/  WARPSYNC.COLLECTIVE R24, `(.L_x_44072) ;  /* 0x0000000018087348 */ /* 0x000fea0003c00000 */
[----:B------:R0:W1:Y:S02]  /*1230*/  SHFL.IDX P0, R19, R16, R25, R27 ;  /* 0x0000001910137389 */ /* 0x000064000000001b */
[----:B01----:R-:W-:Y:S05]  /*1240*/  ENDCOLLECTIVE ;  /* 0x000000000000791b */ /* 0x003fea0003800000 */
.L_x_44072:
[----:B------:R-:W-:Y:S01]  /*1250*/  IMAD.MOV.U32 R23, RZ, RZ, R19 ;  /* 0x000000ffff177224 */ /* 0x000fe200078e0013 */
[----:B------:R-:W-:Y:S06]  /*1260*/  BRA `(.L_x_44073) ;  /* 0xfffffff8003c7947 */ /* 0x000fec000383ffff */
        .weak           $__internal_222_$__cuda_sm20_div_u16
        .type           $__internal_222_$__cuda_sm20_div_u16,@function
        .size           $__internal_222_$__cuda_sm20_div_u16,(.L_x_58173 - $__internal_222_$__cuda_sm20_div_u16)
$__internal_222_$__cuda_sm20_div_u16:
        /* <DEDUP_REMOVED lines=19> */
[----:B------:R-:W-:Y:S06]  /*13a0*/  RET.REL.NODEC R4 `(_Z9cuda_gemmIiLi256ELi1ELi1ELi512ELi4ELi4ELi32ELi0ELi1EEviiiPT_S1_S1_ii) ;  /* 0xffffffec04147950 */ /* 0x000fec0003c3ffff */
.L_x_44074:
        /* <DEDUP_REMOVED lines=13> */
.L_x_58173:


//--------------------- .text._Z9cuda_gemmIiLi256ELi1ELi1ELi512ELi4ELi4ELi32ELi0ELi0EEviiiPT_S1_S1_ii --------------------------
	.section	.text._Z9cuda_gemmIiLi256ELi1ELi1ELi512ELi4ELi4ELi32ELi0ELi0EEviiiPT_S1_S1_ii,"ax",@progbits
	.align	128
        .global         _Z9cuda_gemmIiLi256ELi1ELi1ELi512ELi4ELi4ELi32ELi0ELi0EEviiiPT_S1_S1_ii
        .type           _Z9cuda_gemmIiLi256ELi1ELi1ELi512ELi4ELi4ELi32ELi0ELi0EEviiiPT_S1_S1_ii,@function
        .size           _Z9cuda_gemmIiLi256ELi1ELi1ELi512ELi4ELi4ELi32ELi0ELi0EEviiiPT_S1_S1_ii,(.L_x_58174 - _Z9cuda_gemmIiLi256ELi1ELi1ELi512ELi4ELi4ELi32ELi0ELi0EEviiiPT_S1_S1_ii)
        .other          _Z9cuda_gemmIiLi256ELi1ELi1ELi512ELi4ELi4ELi32ELi0ELi0EEviiiPT_S1_S1_ii,@"STO_CUDA_ENTRY STV_DEFAULT"
_Z9cuda_gemmIiLi256ELi1ELi1ELi512ELi4ELi4ELi32ELi0ELi0EEviiiPT_S1_S1_ii:
.text._Z9cuda_gemmIiLi256ELi1ELi1ELi512ELi4ELi4ELi32ELi0ELi0EEviiiPT_S1_S1_ii:
[----:B------:R-:W-:Y:S01]  /*0000*/  LDC R1, c[0x0][0x37c] ;  /* 0x0000df00ff017b82 */ /* 0x000fe20000000800 */
[----:B------:R-:W0:Y:S01]  /*0010*/  LDCU.64 UR10, c[0x0][0x3a8] ;  /* 0x00007500ff0a77ac */ /* 0x000e220008000a00 */
[----:B------:R-:W1:Y:S01]  /*0020*/  S2R R9, SR_TID.X ;  /* 0x0000000000097919 */ /* 0x000e620000002100 */
[----:B------:R-:W-:Y:S01]  /*0030*/  BSSY.RECONVERGENT B0, `(.L_x_44075) ;  /* 0x0000044000007945 */ /* 0x000fe20003800200 */
[----:B------:R-:W2:Y:S01]  /*0040*/  LDCU.64 UR12, c[0x0][0x358] ;  /* 0x00006b00ff0c77ac */ /* 0x000ea20008000a00 */
[----:B0-----:R-:W-:Y:S01]  /*0050*/  IMAD.U32 R0, RZ, RZ, UR11 ;  /* 0x0000000bff007e24 */ /* 0x001fe2000f8e00ff */
[----:B------:R-:W-:-:S04]  /*0060*/  MOV R4, UR10 ;  /* 0x0000000a00047c02 */ /* 0x000fc80008000f00 */
[----:B------:R-:W-:Y:S01]  /*0070*/  IABS R0, R0 ;  /* 0x0000000000007213 */ /* 0x000fe20000000000 */
[----:B------:R-:W-:-:S03]  /*0080*/  IMAD R4, R4, UR11, RZ ;  /* 0x0000000b04047c24 */ /* 0x000fc6000f8e02ff */
[----:B------:R-:W0:Y:S02]  /*0090*/  I2F.RP R5, R0 ;  /* 0x0000000000057306 */ /* 0x000e240000209400 */
[----:B-1----:R-:W-:-:S06]  /*00a0*/  ISETP.GE.U32.AND P0, PT, R9, R4, PT ;  /* 0x000000040900720c */ /* 0x002fcc0003f06070 */
[----:B0-----:R-:W0:Y:S02]  /*00b0*/  MUFU.RCP R5, R5 ;  /* 0x0000000500057308 */ /* 0x001e240000001000 */
[----:B0-----:R-:W-:-:S06]  /*00c0*/  VIADD R2, R5, 0xffffffe ;  /* 0x0ffffffe05027836 */ /* 0x001fcc0000000000 */
[----:B------:R0:W1:Y:S02]  /*00d0*/  F2I.FTZ.U32.TRUNC.NTZ R3, R2 ;  /* 0x0000000200037305 */ /* 0x000064000021f000 */
[----:B0-----:R-:W-:Y:S02]  /*00e0*/  IMAD.MOV.U32 R2, RZ, RZ, RZ ;  /* 0x000000ffff027224 */ /* 0x001fe400078e00ff */
[----:B-1----:R-:W-:-:S04]  /*00f0*/  IMAD.MOV R7, RZ, RZ, -R3 ;  /* 0x000000ffff077224 */ /* 0x002fc800078e0a03 */
[----:B------:R-:W-:-:S04]  /*0100*/  IMAD R7, R7, R0, RZ ;  /* 0x0000000007077224 */ /* 0x000fc800078e02ff */
[----:B------:R-:W-:-:S06]  /*0110*/  IMAD.HI.U32 R5, R3, R7, R2 ;  /* 0x0000000703057227 */ /* 0x000fcc00078e0002 */
[----:B------:R-:W-:Y:S01]  /*0120*/  IMAD.HI.U32 R5, R5, 0x200, RZ ;  /* 0x0000020005057827 */ /* 0x000fe200078e00ff */
[----:B--2---:R-:W-:Y:S06]  /*0130*/  @P0 BRA `(.L_x_44076) ;  /* 0x0000000000cc0947 */ /* 0x004fec0003800000 */
        /* <DEDUP_REMOVED lines=26> */
.L_x_44077:
        /* <DEDUP_REMOVED lines=17> */
[----:B------:R-:W-:-:S04]  /*03f0*/  ISETP.GE.U32.AND P0, PT, R13, R4, PT ;  /* 0x000000040d00720c */ /* 0x000fc80003f06070 */
[----:B------:R-:W-:Y:S01]  /*0400*/  SEL R12, R15, R12, !P1 ;  /* 0x0000000c0f0c7207 */ /* 0x000fe20004800000 */
[----:B------:R-:W-:-:S04]  /*0410*/  @P3 VIADD R16, R16, 0x1 ;  /* 0x0000000110103836 */ /* 0x000fc80000000000 */
[----:B------:R-:W-:Y:S01]  /*0420*/  IMAD R12, R12, 0x14, R7 ;  /* 0x000000140c0c7824 */ /* 0x000fe200078e0207 */
[----:B0-----:R-:W-:-:S04]  /*0430*/  SEL R11, R19, R16, !P4 ;  /* 0x00000010130b7207 */ /* 0x001fc80006000000 */
[----:B------:R-:W-:-:S05]  /*0440*/  LEA R11, R11, R12, 0x2 ;  /* 0x0000000c0b0b7211 */ /* 0x000fca00078e10ff */
[----:B--2---:R0:W-:Y:S01]  /*0450*/  STS [R11], R10 ;  /* 0x0000000a0b007388 */ /* 0x0041e20000000800 */
[----:B------:R-:W-:Y:S05]  /*0460*/  @!P0 BRA `(.L_x_44077) ;  /* 0xfffffffc009c8947 */ /* 0x000fea000383ffff */
.L_x_44076:
[----:B------:R-:W-:Y:S05]  /*0470*/  BSYNC.RECONVERGENT B0 ;  /* 0x0000000000007941 */ /* 0x000fea0003800200 */
.L_x_44075:
        /* <DEDUP_REMOVED lines=11> */
[----:B------:R-:W-:-:S05]  /*0530*/  IMAD R3, R0, R3, 0x200 ;  /* 0x0000020000037424 */ /* 0x000fca00078e0203 */
[----:B------:R-:W-:-:S03]  /*0540*/  ISETP.GT.U32.AND P0, PT, R0, R3, PT ;  /* 0x000000030000720c */ /* 0x000fc60003f04070 */
[----:B------:R-:W2:Y:S10]  /*0550*/  I2F.U32.RP R4, UR16 ;  /* 0x0000001000047d06 */ /* 0x000eb40008209000 */
[----:B------:R-:W-:Y:S01]  /*0560*/  @!P0 IADD3 R2, PT, PT, R2, 0x1, RZ ;  /* 0x0000000102028810 */ /* 0x000fe20007ffe0ff */
[----:B------:R-:W-:-:S03]  /*0570*/  @!P0 IMAD.IADD R3, R3, 0x1, -R0 ;  /* 0x0000000103038824 */ /* 0x000fc600078e0a00 */
[----:B------:R-:W-:Y:S01]  /*0580*/  @!P0 R2UR UR6, R2 ;  /* 0x00000000020682ca */ /* 0x000fe200000e0000 */
[----:B--2---:R-:W-:Y:S01]  /*0590*/  MUFU.RCP R4, R4 ;  /* 0x0000000400047308 */ /* 0x004fe20000001000 */
[----:B------:R-:W-:-:S11]  /*05a0*/  ISETP.GE.U32.AND P0, PT, R3, R0, PT ;  /* 0x000000000300720c */ /* 0x000fd60003f06070 */
[----:B------:R-:W-:-:S04]  /*05b0*/  IMAD.U32 R0, RZ, RZ, UR6 ;  /* 0x00000006ff007e24 */ /* 0x000fc8000f8e00ff */
[----:B------:R-:W-:-:S05]  /*05c0*/  @P0 VIADD R0, R0, 0x1 ;  /* 0x0000000100000836 */ /* 0x000fca0000000000 */
[----:B------:R-:W-:-:S13]  /*05d0*/  @P0 R2UR UR6, R0 ;  /* 0x00000000000602ca */ /* 0x000fda00000e0000 */
[----:B------:R-:W-:Y:S02]  /*05e0*/  @!UP2 UIADD3 UR6, UPT, UPT, -UR6, URZ, URZ ;  /* 0x000000ff0606a290 */ /* 0x000fe4000fffe1ff */
[----:B------:R-:W-:-:S04]  /*05f0*/  @!UP0 ULOP3.LUT UR6, URZ, UR11, URZ, 0x33, !UPT ;  /* 0x0000000bff068292 */ /* 0x000fc8000f8e33ff */
[----:B------:R-:W-:-:S04]  /*0600*/  UIMAD UR7, UR6, UR16, URZ ;  /* 0x00000010060772a4 */ /* 0x000fc8000f8e02ff */
[----:B------:R-:W-:-:S04]  /*0610*/  UISETP.LT.AND UP0, UPT, UR7, 0x100, UPT ;  /* 0x000001000700788c */ /* 0x000fc8000bf01270 */
[----:B------:R-:W-:-:S04]  /*0620*/  USEL UR7, UR7, 0x100, UP0 ;  /* 0x0000010007077887 */ /* 0x000fc80008000000 */
[----:B------:R-:W-:Y:S02]  /*0630*/  UIADD3 UR8, UPT, UPT, URZ, -UR7, URZ ;  /* 0x80000007ff087290 */ /* 0x000fe4000fffe0ff */
[----:B------:R-:W-:-:S03]  /*0640*/  UISETP.NE.U32.AND UP0, UPT, UR7, URZ, UPT ;  /* 0x000000ff0700728c */ /* 0x000fc6000bf05070 */
[----:B------:R-:W2:Y:S08]  /*0650*/  I2F.U32.RP R0, UR7 ;  /* 0x0000000700007d06 */ /* 0x000eb00008209000 */
[----:B--2---:R-:W2:Y:S02]  /*0660*/  MUFU.RCP R0, R0 ;  /* 0x0000000000007308 */ /* 0x004ea40000001000 */
[----:B--2---:R-:W-:-:S06]  /*0670*/  IADD3 R2, PT, PT, R0, 0xffffffe, RZ ;  /* 0x0ffffffe00027810 */ /* 0x004fcc0007ffe0ff */
[----:B------:R-:W2:Y:S02]  /*0680*/  F2I.FTZ.U32.TRUNC.NTZ R2, R2 ;  /* 0x0000000200027305 */ /* 0x000ea4000021f000 */
[----:B--2---:R-:W-:Y:S01]  /*0690*/  R2UR UR5, R2 ;  /* 0x00000000020572ca */ /* 0x004fe200000e0000 */
[----:B------:R-:W-:Y:S02]  /*06a0*/  VIADD R2, R4, 0xffffffe ;  /* 0x0ffffffe04027836 */ /* 0x000fe40000000000 */
[----:B------:R-:W2:Y:S03]  /*06b0*/  LDC R4, c[0x0][0x374] ;  /* 0x0000dd00ff047b82 */ /* 0x000ea60000000800 */
[----:B------:R3:W4:Y:S07]  /*06c0*/  F2I.FTZ.U32.TRUNC.NTZ R3, R2 ;  /* 0x0000000200037305 */ /* 0x00072e000021f000 */
[----:B------:R-:W-:Y:S01]  /*06d0*/  UIMAD UR8, UR8, UR5, URZ ;  /* 0x00000005080872a4 */ /* 0x000fe2000f8e02ff */
[----:B---3--:R-:W-:-:S03]  /*06e0*/  IMAD.MOV.U32 R2, RZ, RZ, RZ ;  /* 0x000000ffff027224 */ /* 0x008fc600078e00ff */
[----:B------:R-:W-:-:S06]  /*06f0*/  UIMAD.WIDE.U32 UR4, UR5, UR8, UR4 ;  /* 0x00000008050472a5 */ /* 0x000fcc000f8e0004 */
[----:B------:R-:W-:Y:S01]  /*0700*/  IMAD.HI.U32 R8, R9, UR5, RZ ;  /* 0x0000000509087c27 */ /* 0x000fe2000f8e00ff */
[----:B-1----:R-:W-:-:S03]  /*0710*/  UIMAD.WIDE.U32 UR4, UR5, UR17, URZ ;  /* 0x00000011050472a5 */ /* 0x002fc6000f8e00ff */
[----:B------:R-:W-:-:S04]  /*0720*/  IMAD.MOV R0, RZ, RZ, -R8 ;  /* 0x000000ffff007224 */ /* 0x000fc800078e0a08 */
[----:B------:R-:W-:Y:S01]  /*0730*/  IMAD R0, R0, UR7, R9 ;  /* 0x0000000700007c24 */ /* 0x000fe2000f8e0209 */
[----:B------:R-:W-:Y:S01]  /*0740*/  UMOV UR8, UR5 ;  /* 0x0000000500087c82 */ /* 0x000fe20008000000 */
[----:B------:R-:W-:Y:S02]  /*0750*/  ULOP3.LUT UR5, URZ, UR7, URZ, 0x33, !UPT ;  /* 0x00000007ff057292 */ /* 0x000fe4000f8e33ff */
[----:B------:R-:W-:Y:S01]  /*0760*/  UIADD3 UR9, UPT, UPT, -UR8, URZ, URZ ;  /* 0x000000ff08097290 */ /* 0x000fe2000fffe1ff */
[----:B------:R-:W-:Y:S01]  /*0770*/  ISETP.GE.U32.AND P0, PT, R0, UR7, PT ;  /* 0x0000000700007c0c */ /* 0x000fe2000bf06070 */
[----:B------:R-:W2:Y:S02]  /*0780*/  S2UR UR4, SR_CTAID.Y ;  /* 0x00000000000479c3 */ /* 0x000ea40000002600 */
[----:B------:R-:W-:Y:S01]  /*0790*/  UIMAD UR9, UR7, UR9, UR17 ;  /* 0x00000009070972a4 */ /* 0x000fe2000f8e0211 */
[----:B------:R-:W-:-:S03]  /*07a0*/  IMAD.U32 R5, RZ, RZ, UR5 ;  /* 0x00000005ff057e24 */ /* 0x000fc6000f8e00ff */
[----:B------:R-:W-:-:S06]  /*07b0*/  UISETP.GE.U32.AND UP1, UPT, UR9, UR7, UPT ;  /* 0x000000070900728c */ /* 0x000fcc000bf26070 */
[----:B------:R-:W-:Y:S02]  /*07c0*/  @P0 VIADD R0, R0, -UR7 ;  /* 0x8000000700000c36 */ /* 0x000fe40008000000 */
[----:B------:R-:W-:Y:S01]  /*07d0*/  @P0 VIADD R8, R8, 0x1 ;  /* 0x0000000108080836 */ /* 0x000fe20000000000 */
[----:B------:R-:W-:Y:S02]  /*07e0*/  PLOP3.LUT P0, PT, PT, PT, UP0, 0x80, 0x8 ;  /* 0x000000000008781c */ /* 0x000fe40003f0f008 */
[----:B------:R-:W-:Y:S01]  /*07f0*/  ISETP.GE.U32.AND P1, PT, R0, UR7, PT ;  /* 0x0000000700007c0c */ /* 0x000fe2000bf26070 */
[----:B------:R-:W-:Y:S01]  /*0800*/  @UP1 UIADD3 UR9, UPT, UPT, -UR7, UR9, URZ ;  /* 0x0000000907091290 */ /* 0x000fe2000fffe1ff */
[----:B----4-:R-:W-:Y:S01]  /*0810*/  IADD3 R0, PT, PT, RZ, -R3, RZ ;  /* 0x80000003ff007210 */ /* 0x010fe20007ffe0ff */
[----:B------:R-:W-:Y:S02]  /*0820*/  @UP1 UIADD3 UR8, UPT, UPT, UR8, 0x1, URZ ;  /* 0x0000000108081890 */ /* 0x000fe4000fffe0ff */
[----:B------:R-:W-:-:S08]  /*0830*/  UISETP.GE.U32.AND UP2, UPT, UR9, UR7, UPT ;  /* 0x000000070900728c */ /* 0x000fd0000bf46070 */
[----:B------:R-:W-:-:S03]  /*0840*/  @P1 VIADD R8, R8, 0x1 ;  /* 0x0000000108081836 */ /* 0x000fc60000000000 */
[----:B------:R-:W-:Y:S02]  /*0850*/  @UP2 UIADD3 UR8, UPT, UPT, UR8, 0x1, URZ ;  /* 0x0000000108082890 */ /* 0x000fe4000fffe0ff */
[----:B------:R-:W-:Y:S01]  /*0860*/  SEL R8, R5, R8, !P0 ;  /* 0x0000000805087207 */ /* 0x000fe20004000000 */
[----:B------:R-:W-:Y:S01]  /*0870*/  IMAD R5, R0, UR16, RZ ;  /* 0x0000001000057c24 */ /* 0x000fe2000f8e02ff */
[----:B--2---:R-:W-:Y:S01]  /*0880*/  ISETP.LE.U32.AND P0, PT, R4, UR4, PT ;  /* 0x0000000404007c0c */ /* 0x004fe2000bf03070 */
[----:B------:R-:W-:Y:S01]  /*0890*/  USEL UR5, UR5, UR8, !UP0 ;  /* 0x0000000805057287 */ /* 0x000fe2000c000000 */
[----:B------:R-:W-:Y:S01]  /*08a0*/  IADD3 R0, PT, PT, -R8, RZ, RZ ;  /* 0x000000ff08007210 */ /* 0x000fe20007ffe1ff */
[----:B------:R-:W-:-:S04]  /*08b0*/  IMAD.HI.U32 R2, R3, R5, R2 ;  /* 0x0000000503027227 */ /* 0x000fc800078e0002 */
[----:B------:R-:W-:-:S04]  /*08c0*/  IMAD R0, R0, UR7, R9 ;  /* 0x0000000700007c24 */ /* 0x000fc8000f8e0209 */
[----:B------:R-:W-:Y:S02]  /*08d0*/  IMAD.HI.U32 R7, R2, R0, RZ ;  /* 0x0000000002077227 */ /* 0x000fe400078e00ff */
[----:B------:R-:W-:Y:S05]  /*08e0*/  @P0 EXIT ;  /* 0x000000000000094d */ /* 0x000fea0003800000 */
[----:B------:R-:W-:Y:S01]  /*08f0*/  IMAD.HI.U32 R2, R2, R9, RZ ;  /* 0x0000000902027227 */ /* 0x000fe200078e00ff */
[----:B------:R-:W1:Y:S01]  /*0900*/  S2UR UR8, SR_CTAID.X ;  /* 0x00000000000879c3 */ /* 0x000e620000002500 */
[----:B------:R-:W2:Y:S01]  /*0910*/  LDCU UR10, c[0x0][0x388] ;  /* 0x00007100ff0a77ac */ /* 0x000ea20008000800 */
[----:B------:R-:W-:Y:S01]  /*0920*/  ISETP.NE.U32.AND P2, PT, RZ, UR16, PT ;  /* 0x00000010ff007c0c */ /* 0x000fe2000bf45070 */
[----:B------:R-:W-:Y:S01]  /*0930*/  IMAD.MOV R3, RZ, RZ, -R7 ;  /* 0x000000ffff037224 */ /* 0x000fe200078e0a07 */
[----:B------:R-:W-:Y:S01]  /*0940*/  LOP3.LUT R6, R9, 0x1f, RZ, 0xc0, !PT ;  /* 0x0000001f09067812 */ /* 0x000fe200078ec0ff */
[----:B------:R-:W-:Y:S01]  /*0950*/  IMAD.MOV R2, RZ, RZ, -R2 ;  /* 0x000000ffff027224 */ /* 0x000fe200078e0a02 */
[----:B------:R-:W-:Y:S01]  /*0960*/  MOV R12, 0xb00 ;  /* 0x00000b00000c7802 */ /* 0x000fe20000000f00 */
[----:B------:R-:W-:Y:S01]  /*0970*/  IMAD R0, R3, UR16, R0 ;  /* 0x0000001003007c24 */ /* 0x000fe2000f8e0200 */
[----:B------:R-:W-:Y:S01]  /*0980*/  ULOP3.LUT UR11, UR17, 0xffff, URZ, 0xc0, !UPT ;  /* 0x0000ffff110b7892 */ /* 0x000fe2000f8ec0ff */
[----:B------:R-:W-:-:S03]  /*0990*/  IMAD R3, R2, UR16, R9 ;  /* 0x0000001002037c24 */ /* 0x000fc6000f8e0209 */
[----:B------:R-:W-:Y:S02]  /*09a0*/  ISETP.GE.U32.AND P0, PT, R0, UR16, PT ;  /* 0x0000001000007c0c */ /* 0x000fe4000bf06070 */
[----:B------:R-:W-:Y:S01]  /*09b0*/  ISETP.GE.U32.AND P1, PT, R3, UR16, PT ;  /* 0x0000001003007c0c */ /* 0x000fe2000bf26070 */
[----:B-1----:R-:W-:-:S10]  /*09c0*/  USHF.L.U32 UR9, UR8, 0x9, URZ ;  /* 0x0000000908097899 */ /* 0x002fd400080006ff */
[----:B------:R-:W-:Y:S02]  /*09d0*/  @P0 IADD3 R0, PT, PT, R0, -UR16, RZ ;  /* 0x8000001000000c10 */ /* 0x000fe4000fffe0ff */
[----:B------:R-:W-:Y:S01]  /*09e0*/  @P1 VIADD R3, R3, -UR16 ;  /* 0x8000001003031c36 */ /* 0x000fe20008000000 */
[----:B------:R-:W-:Y:S01]  /*09f0*/  @P0 IADD3 R7, PT, PT, R7, 0x1, RZ ;  /* 0x0000000107070810 */ /* 0x000fe20007ffe0ff */
[----:B--2---:R-:W-:Y:S01]  /*0a00*/  UIMAD UR9, UR4, UR10, UR9 ;  /* 0x0000000a040972a4 */ /* 0x004fe2000f8e0209 */
[----:B------:R-:W-:Y:S01]  /*0a10*/  ISETP.GE.U32.AND P1, PT, R0, UR16, PT ;  /* 0x0000001000007c0c */ /* 0x000fe2000bf26070 */
[----:B------:R-:W-:Y:S01]  /*0a20*/  VIADD R0, R9, UR17 ;  /* 0x0000001109007c36 */ /* 0x000fe20008000000 */
[----:B------:R-:W-:-:S03]  /*0a30*/  ISETP.GE.U32.AND P3, PT, R3, UR16, PT ;  /* 0x0000001003007c0c */ /* 0x000fc6000bf66070 */
[----:B------:R-:W-:Y:S01]  /*0a40*/  IMAD.MOV R2, RZ, RZ, -R0 ;  /* 0x000000ffff027224 */ /* 0x000fe200078e0a00 */
[----:B------:R-:W-:-:S04]  /*0a50*/  LOP3.LUT R0, RZ, UR16, RZ, 0x33, !PT ;  /* 0x00000010ff007c12 */ /* 0x000fc8000f8e33ff */
[----:B------:R-:W-:-:S03]  /*0a60*/  PRMT R2, R2, 0x7710, RZ ;  /* 0x0000771002027816 */ /* 0x000fc600000000ff */
[----:B------:R-:W-:Y:S02]  /*0a70*/  @P1 VIADD R7, R7, 0x1 ;  /* 0x0000000107071836 */ /* 0x000fe40000000000 */
[----:B------:R-:W-:Y:S02]  /*0a80*/  @P3 VIADD R3, R3, -UR16 ;  /* 0x8000001003033c36 */ /* 0x000fe40008000000 */
[----:B------:R-:W-:Y:S01]  /*0a90*/  VIADD R2, R2, 0x1ff ;  /* 0x000001ff02027836 */ /* 0x000fe20000000000 */
[C---:B------:R-:W-:Y:S02]  /*0aa0*/  SEL R7, R0.reuse, R7, !P2 ;  /* 0x0000000700077207 */ /* 0x040fe40005000000 */
[----:B------:R-:W-:Y:S02]  /*0ab0*/  SEL R4, R0, R3, !P2 ;  /* 0x0000000300047207 */ /* 0x000fe40005000000 */
[----:B0-----:R-:W-:Y:S02]  /*0ac0*/  LOP3.LUT R11, R2, 0xffff, RZ, 0xc0, !PT ;  /* 0x0000ffff020b7812 */ /* 0x001fe400078ec0ff */
[----:B------:R-:W-:-:S02]  /*0ad0*/  LOP3.LUT R5, R7, 0x3, RZ, 0xc0, !PT ;  /* 0x0000000307057812 */ /* 0x000fc400078ec0ff */
[----:B------:R-:W-:-:S07]  /*0ae0*/  SHF.L.U32 R4, R4, 0x2, RZ ;  /* 0x0000000204047819 */ /* 0x000fce00000006ff */
[----:B------:R-:W-:Y:S05]  /*0af0*/  CALL.REL.NOINC `($__internal_223_$__cuda_sm20_div_u16) ;  /* 0x0000003400047944 */ /* 0x000fea0003c00000 */
        /* <DEDUP_REMOVED lines=18> */
.L_x_44080:
[----:B------:R-:W-:-:S04]  /*0c20*/  VIADD R11, R20, UR9 ;  /* 0x00000009140b7c36 */ /* 0x000fc80008000000 */
[----:B01----:R-:W-:-:S06]  /*0c30*/  IMAD.WIDE R10, R11, 0x4, R2 ;  /* 0x000000040b0a7825 */ /* 0x003fcc00078e0202 */
[----:B------:R-:W2:Y:S01]  /*0c40*/  LDG.E R10, desc[UR12][R10.64] ;  /* 0x0000000c0a0a7981 */ /* 0x000ea2000c1e1900 */
[C---:B------:R-:W-:Y:S01]  /*0c50*/  IMAD R15, R20.reuse, 0x4, R13 ;  /* 0x00000004140f7824 */ /* 0x040fe200078e020d */
[----:B------:R-:W-:Y:S01]  /*0c60*/  IADD3 R20, PT, PT, R20, UR17, RZ ;  /* 0x0000001114147c10 */ /* 0x000fe2000fffe0ff */
[----:B------:R-:W-:-:S05]  /*0c70*/  VIADD R12, R12, 0x1 ;  /* 0x000000010c0c7836 */ /* 0x000fca0000000000 */
[----:B------:R-:W-:Y:S01]  /*0c80*/  ISETP.NE.AND P2, PT, R12, R19, PT ;  /* 0x000000130c00720c */ /* 0x000fe20003f45270 */
[----:B--2---:R0:W-:-:S12]  /*0c90*/  STS [R15], R10 ;  /* 0x0000000a0f007388 */ /* 0x0041d80000000800 */
[----:B------:R-:W-:Y:S05]  /*0ca0*/  @P2 BRA `(.L_x_44080) ;  /* 0xfffffffc00dc2947 */ /* 0x000fea000383ffff */
.L_x_44079:
[----:B------:R-:W-:Y:S05]  /*0cb0*/  BSYNC.RECONVERGENT B0 ;  /* 0x0000000000007941 */ /* 0x000fea0003800200 */
.L_x_44078:
[----:B------:R-:W-:Y:S04]  /*0cc0*/  BSSY.RECONVERGENT B0, `(.L_x_44081) ;  /* 0x0000020000007945 */ /* 0x000fe80003800200 */
[----:B------:R-:W-:Y:S05]  /*0cd0*/  @!P3 BRA `(.L_x_44082) ;  /* 0x000000000078b947 */ /* 0x000fea0003800000 */
[----:B------:R-:W1:Y:S01]  /*0ce0*/  S2R R23, SR_CgaCtaId ;  /* 0x0000000000177919 */ /* 0x000e620000008800 */
[----:B------:R-:W2:Y:S01]  /*0cf0*/  LDC.64 R2, c[0x0][0x390] ;  /* 0x0000e400ff027b82 */ /* 0x000ea20000000a00 */
[----:B0-----:R-:W-:Y:S01]  /*0d00*/  MOV R10, 0x400 ;  /* 0x00000400000a7802 */ /* 0x001fe20000000f00 */
[----:B------:R-:W-:-:S04]  /*0d10*/  IMAD.U32 R21, RZ, RZ, UR17 ;  /* 0x00000011ff157e24 */ /* 0x000fc8000f8e00ff */
[----:B------:R-:W-:Y:S02]  /*0d20*/  VIADD R10, R10, 0x80 ;  /* 0x000000800a0a7836 */ /* 0x000fe40000000000 */
[----:B------:R-:W-:-:S03]  /*0d30*/  IMAD.SHL.U32 R21, R21, 0x4, RZ ;  /* 0x0000000415157824 */ /* 0x000fc600078e00ff */
[----:B-1----:R-:W-:-:S07]  /*0d40*/  LEA R23, R23, R10, 0x18 ;  /* 0x0000000a17177211 */ /* 0x002fce00078ec0ff */
.L_x_44083:
[----:B------:R-:W-:-:S05]  /*0d50*/  IADD3 R11, PT, PT, R20, UR9, RZ ;  /* 0x00000009140b7c10 */ /* 0x000fca000fffe0ff */
[----:B-12---:R-:W-:-:S03]  /*0d60*/  IMAD.WIDE R10, R11, 0x4, R2 ;  /* 0x000000040b0a7825 */ /* 0x006fc600078e0202 */
        /* <DEDUP_REMOVED lines=10> */
[----:B------:R-:W-:-:S05]  /*0e10*/  LEA R26, R20, R23, 0x2 ;  /* 0x00000017141a7211 */ /* 0x000fca00078e10ff */
[----:B------:R-:W-:-:S04]  /*0e20*/  IMAD.IADD R22, R26, 0x1, R21 ;  /* 0x000000011a167824 */ /* 0x000fc800078e0215 */
[----:B------:R-:W-:-:S04]  /*0e30*/  IMAD.IADD R24, R21, 0x1, R22 ;  /* 0x0000000115187824 */ /* 0x000fc800078e0216 */
[C---:B------:R-:W-:Y:S01]  /*0e40*/  IMAD.IADD R25, R21.reuse, 0x1, R24 ;  /* 0x0000000115197824 */ /* 0x040fe200078e0218 */
[----:B------:R-:W-:-:S04]  /*0e50*/  IADD3 R20, PT, PT, R21, R20, RZ ;  /* 0x0000001415147210 */ /* 0x000fc80007ffe0ff */
[----:B------:R-:W-:Y:S01]  /*0e60*/  ISETP.GE.U32.AND P2, PT, R20, 0x200, PT ;  /* 0x000002001400780c */ /* 0x000fe20003f46070 */
[----:B--2---:R1:W-:Y:S04]  /*0e70*/  STS [R26], R10 ;  /* 0x0000000a1a007388 */ /* 0x0043e80000000800 */
[----:B---3--:R1:W-:Y:S04]  /*0e80*/  STS [R22], R12 ;  /* 0x0000000c16007388 */ /* 0x0083e80000000800 */
[----:B----4-:R1:W-:Y:S04]  /*0e90*/  STS [R24], R14 ;  /* 0x0000000e18007388 */ /* 0x0103e80000000800 */
[----:B-----5:R1:W-:Y:S01]  /*0ea0*/  STS [R25], R16 ;  /* 0x0000001019007388 */ /* 0x0203e20000000800 */
[----:B------:R-:W-:Y:S05]  /*0eb0*/  @!P2 BRA `(.L_x_44083) ;  /* 0xfffffffc00a4a947 */ /* 0x000fea000383ffff */
.L_x_44082:
[----:B------:R-:W-:Y:S05]  /*0ec0*/  BSYNC.RECONVERGENT B0 ;  /* 0x0000000000007941 */ /* 0x000fea0003800200 */
.L_x_44081:
[----:B------:R-:W-:Y:S01]  /*0ed0*/  BSSY.RECONVERGENT B0, `(.L_x_44084) ;  /* 0x000000f000007945 */ /* 0x000fe20003800200 */
[----:B------:R-:W-:-:S03]  /*0ee0*/  IMAD.MOV.U32 R2, RZ, RZ, R9 ;  /* 0x000000ffff027224 */ /* 0x000fc600078e0009 */
[----:B------:R-:W-:Y:S05]  /*0ef0*/  @!P1 BRA `(.L_x_44085) ;  /* 0x0000000000309947 */ /* 0x000fea0003800000 */
[----:B-1----:R-:W1:Y:S01]  /*0f00*/  S2R R12, SR_CgaCtaId ;  /* 0x00000000000c7919 */ /* 0x002e620000008800 */
[----:B------:R-:W-:Y:S01]  /*0f10*/  MOV R3, 0x400 ;  /* 0x0000040000037802 */ /* 0x000fe20000000f00 */
[----:B0-----:R-:W-:Y:S01]  /*0f20*/  IMAD.MOV.U32 R10, RZ, RZ, RZ ;  /* 0x000000ffff0a7224 */ /* 0x001fe200078e00ff */
[----:B------:R-:W-:-:S03]  /*0f30*/  MOV R2, R9 ;  /* 0x0000000900027202 */ /* 0x000fc60000000f00 */
[----:B------:R-:W-:-:S05]  /*0f40*/  VIADD R3, R3, 0x880 ;  /* 0x0000088003037836 */ /* 0x000fca0000000000 */
[----:B-1----:R-:W-:-:S07]  /*0f50*/  LEA R3, R12, R3, 0x18 ;  /* 0x000000030c037211 */ /* 0x002fce00078ec0ff */
.L_x_44086:
[----:B------:R-:W-:Y:S02]  /*0f60*/  IMAD R11, R2, 0x4, R3 ;  /* 0x00000004020b7824 */ /* 0x000fe400078e0203 */
[----:B------:R-:W-:Y:S02]  /*0f70*/  VIADD R10, R10, 0x1 ;  /* 0x000000010a0a7836 */ /* 0x000fe40000000000 */
[----:B------:R-:W-:Y:S01]  /*0f80*/  VIADD R2, R2, UR17 ;  /* 0x0000001102027c36 */ /* 0x000fe20008000000 */
[----:B------:R2:W-:Y:S02]  /*0f90*/  STS [R11], RZ ;  /* 0x000000ff0b007388 */ /* 0x0005e40000000800 */
[----:B------:R-:W-:-:S13]  /*0fa0*/  ISETP.NE.AND P1, PT, R10, R19, PT ;  /* 0x000000130a00720c */ /* 0x000fda0003f25270 */
[----:B--2---:R-:W-:Y:S05]  /*0fb0*/  @P1 BRA `(.L_x_44086) ;  /* 0xfffffffc00e81947 */ /* 0x004fea000383ffff */
.L_x_44085:
[----:B------:R-:W-:Y:S05]  /*0fc0*/  BSYNC.RECONVERGENT B0 ;  /* 0x0000000000007941 */ /* 0x000fea0003800200 */
.L_x_44084:
[----:B------:R-:W-:Y:S04]  /*0fd0*/  BSSY.RECONVERGENT B0, `(.L_x_44087) ;  /* 0x0000015000007945 */ /* 0x000fe80003800200 */
[----:B------:R-:W-:Y:S05]  /*0fe0*/  @!P0 BRA `(.L_x_44088) ;  /* 0x00000000004c8947 */ /* 0x000fea0003800000 */
[----:B01----:R-:W0:Y:S01]  /*0ff0*/  S2R R10, SR_CgaCtaId ;  /* 0x00000000000a7919 */ /* 0x003e220000008800 */
[----:B------:R-:W-:-:S04]  /*1000*/  MOV R3, 0x400 ;  /* 0x0000040000037802 */ /* 0x000fc80000000f00 */
[----:B------:R-:W-:-:S04]  /*1010*/  IADD3 R3, PT, PT, R3, 0x880, RZ ;  /* 0x0000088003037810 */ /* 0x000fc80007ffe0ff */
[----:B0-----:R-:W-:-:S07]  /*1020*/  LEA R13, R10, R3, 0x18 ;  /* 0x000000030a0d7211 */ /* 0x001fce00078ec0ff */
.L_x_44089:
[----:B--2---:R-:W-:Y:S01]  /*1030*/  IMAD R12, R2, 0x4, R13 ;  /* 0x00000004020c7824 */ /* 0x004fe200078e020d */
[----:B------:R-:W-:Y:S01]  /*1040*/  MOV R15, UR17 ;  /* 0x00000011000f7c02 */ /* 0x000fe20008000f00 */
[----:B------:R-:W-:Y:S02]  /*1050*/  IMAD.U32 R3, RZ, RZ, UR17 ;  /* 0x00000011ff037e24 */ /* 0x000fe4000f8e00ff */
[----:B------:R-:W-:Y:S01]  /*1060*/  IMAD.U32 R10, RZ, RZ, UR17 ;  /* 0x00000011ff0a7e24 */ /* 0x000fe2000f8e00ff */
[----:B------:R2:W-:Y:S01]  /*1070*/  STS [R12], RZ ;  /* 0x000000ff0c007388 */ /* 0x0005e20000000800 */
[----:B------:R-:W-:Y:S01]  /*1080*/  IMAD.U32 R11, RZ, RZ, UR17 ;  /* 0x00000011ff0b7e24 */ /* 0x000fe2000f8e00ff */
[----:B------:R-:W-:Y:S01]  /*1090*/  LEA R3, R3, R12, 0x2 ;  /* 0x0000000c03037211 */ /* 0x000fe200078e10ff */
[----:B------:R-:W-:-:S04]  /*10a0*/  IMAD R2, R15, 0x4, R2 ;  /* 0x000000040f027824 */ /* 0x000fc800078e0202 */
[----:B------:R-:W-:Y:S01]  /*10b0*/  IMAD R10, R10, 0x4, R3 ;  /* 0x000000040a0a7824 */ /* 0x000fe200078e0203 */
[----:B------:R2:W-:Y:S01]  /*10c0*/  STS [R3], RZ ;  /* 0x000000ff03007388 */ /* 0x0005e20000000800 */
[----:B------:R-:W-:Y:S02]  /*10d0*/  ISETP.GE.U32.AND P0, PT, R2, 0x200, PT ;  /* 0x000002000200780c */ /* 0x000fe40003f06070 */
[----:B------:R-:W-:Y:S01]  /*10e0*/  IMAD R11, R11, 0x4, R10 ;  /* 0x000000040b0b7824 */ /* 0x000fe200078e020a */
[----:B------:R2:W-:Y:S04]  /*10f0*/  STS [R10], RZ ;  /* 0x000000ff0a007388 */ /* 0x0005e80000000800 */
[----:B------:R2:W-:Y:S06]  /*1100*/  STS [R11], RZ ;  /* 0x000000ff0b007388 */ /* 0x0005ec0000000800 */
[----:B------:R-:W-:Y:S05]  /*1110*/  @!P0 BRA `(.L_x_44089) ;  /* 0xfffffffc00c48947 */ /* 0x000fea000383ffff */
.L_x_44088:
[----:B------:R-:W-:Y:S05]  /*1120*/  BSYNC.RECONVERGENT B0 ;  /* 0x0000000000007941 */ /* 0x000fea0003800200 */
.L_x_44087:
[----:B------:R-:W-:Y:S01]  /*1130*/  BAR.SYNC.DEFER_BLOCKING 0x0 ;  /* 0x0000000000007b1d */ /* 0x000fe20000010000 */
[----:B------:R-:W-:-:S09]  /*1140*/  UISETP.GE.AND UP0, UPT, UR6, 0x1, UPT ;  /* 0x000000010600788c */ /* 0x000fd2000bf06270 */
[----:B------:R-:W-:Y:S05]  /*1150*/  BRA.U !UP0, `(.L_x_44090) ;  /* 0x0000001908807547 */ /* 0x000fea000b800000 */
[----:B------:R-:W0:Y:S01]  /*1160*/  LDCU.64 UR10, c[0x0][0x3a8] ;  /* 0x00007500ff0a77ac */ /* 0x000e220008000a00 */
[----:B------:R-:W-:Y:S01]  /*1170*/  UISETP.NE.AND UP0, UPT, UR16, 0x1, UPT ;  /* 0x000000011000788c */ /* 0x000fe2000bf05270 */
[----:B012---:R-:W-:Y:S01]  /*1180*/  IMAD R10, RZ, RZ, -UR11 ;  /* 0x8000000bff0a7e24 */ /* 0x007fe2000f8e02ff */
[----:B------:R-:W-:-:S04]  /*1190*/  UISETP.LT.AND UP1, UPT, UR10, 0x4, UPT ;  /* 0x000000040a00788c */ /* 0x000fc8000bf21270 */
[----:B------:R-:W-:Y:S01]  /*11a0*/  LEA R10, R10, 0x201f, 0x8 ;  /* 0x0000201f0a0a7811 */ /* 0x000fe200078e40ff */
[----:B------:R-:W-:Y:S02]  /*11b0*/  USEL UR9, UR10, 0x4, UP1 ;  /* 0x000000040a097887 */ /* 0x000fe40008800000 */
[----:B------:R-:W-:Y:S10]  /*11c0*/  BRA.U UP0, `(.L_x_44091) ;  /* 0x0000000900087547 */ /* 0x000ff4000b800000 */
[C---:B------:R-:W-:Y:S01]  /*11d0*/  VIADD R25, R5.reuse, 0x1 ;  /* 0x0000000105197836 */ /* 0x040fe20000000000 */
[----:B------:R-:W-:Y:S01]  /*11e0*/  MOV R3, UR11 ;  /* 0x0000000b00037c02 */ /* 0x000fe20008000f00 */
[C---:B------:R-:W-:Y:S01]  /*11f0*/  VIADD R21, R5.reuse, 0x3 ;  /* 0x0000000305157836 */ /* 0x040fe20000000000 */
[----:B------:R-:W-:Y:S01]  /*1200*/  BSSY B1, `(.L_x_44092) ;  /* 0x000007d000017945 */ /* 0x000fe20003800000 */
[----:B------:R-:W-:Y:S01]  /*1210*/  VIADD R23, R5, 0x2 ;  /* 0x0000000205177836 */ /* 0x000fe20000000000 */
[----:B------:R-:W-:Y:S01]  /*1220*/  ISETP.GE.AND P0, PT, R25, UR11, PT ;  /* 0x0000000b19007c0c */ /* 0x000fe2000bf06270 */
[----:B------:R-:W-:Y:S01]  /*1230*/  IMAD.MOV.U32 R16, RZ, RZ, RZ ;  /* 0x000000ffff107224 */ /* 0x000fe200078e00ff */
[----:B------:R-:W-:Y:S02]  /*1240*/  ISETP.GE.AND P2, PT, R21, UR11, PT ;  /* 0x0000000b15007c0c */ /* 0x000fe4000bf46270 */
[----:B------:R-:W-:Y:S02]  /*1250*/  SEL R2, R3, RZ, P0 ;  /* 0x000000ff03027207 */ /* 0x000fe40000000000 */
[----:B------:R-:W-:-:S02]  /*1260*/  ISETP.GE.AND P0, PT, R5, UR11, PT ;  /* 0x0000000b05007c0c */ /* 0x000fc4000bf06270 */
[----:B------:R-:W-:Y:S01]  /*1270*/  ISETP.GE.AND P1, PT, R23, UR11, PT ;  /* 0x0000000b17007c0c */ /* 0x000fe2000bf26270 */
[----:B------:R-:W-:Y:S01]  /*1280*/  IMAD.IADD R25, R25, 0x1, -R2 ;  /* 0x0000000119197824 */ /* 0x000fe200078e0a02 */
[C---:B------:R-:W-:Y:S02]  /*1290*/  SEL R14, R3.reuse, RZ, P2 ;  /* 0x000000ff030e7207 */ /* 0x040fe40001000000 */
[C---:B------:R-:W-:Y:S02]  /*12a0*/  SEL R2, R3.reuse, RZ, P0 ;  /* 0x000000ff03027207 */ /* 0x040fe40000000000 */
[----:B------:R-:W-:Y:S01]  /*12b0*/  SEL R12, R3, RZ, P1 ;  /* 0x000000ff030c7207 */ /* 0x000fe20000800000 */
[----:B------:R-:W-:Y:S02]  /*12c0*/  IMAD.IADD R21, R21, 0x1, -R14 ;  /* 0x0000000115157824 */ /* 0x000fe400078e0a0e */
[----:B------:R-:W-:Y:S01]  /*12d0*/  IMAD.IADD R19, R5, 0x1, -R2 ;  /* 0x0000000105137824 */ /* 0x000fe200078e0a02 */
[----:B------:R-:W-:-:S07]  /*12e0*/  IADD3 R23, PT, PT, R23, -R12, RZ ;  /* 0x8000000c17177210 */ /* 0x000fce0007ffe0ff */
.L_x_44108:
[----:B0-----:R-:W0:Y:S01]  /*12f0*/  LDC R11, c[0x0][0x3ac] ;  /* 0x0000eb00ff0b7b82 */ /* 0x001e220000000800 */
[----:B------:R-:W-:Y:S01]  /*1300*/  IADD3 R17, PT, PT, R7, R16, RZ ;  /* 0x0000001007117210 */ /* 0x000fe20007ffe0ff */
[----:B------:R-:W-:Y:S01]  /*1310*/  VIADD R16, R16, UR7 ;  /* 0x0000000710107c36 */ /* 0x000fe20008000000 */
[----:B------:R-:W-:-:S04]  /*1320*/  ISETP.GE.AND P0, PT, R8, UR9, PT ;  /* 0x0000000908007c0c */ /* 0x000fc8000bf06270 */
[----:B------:R-:W-:Y:S02]  /*1330*/  ISETP.GE.AND P5, PT, R16, UR6, PT ;  /* 0x0000000610007c0c */ /* 0x000fe4000bfa6270 */
[----:B0-----:R-:W-:Y:S01]  /*1340*/  ISETP.GE.AND P1, PT, R11, 0x1, PT ;  /* 0x000000010b00780c */ /* 0x001fe20003f26270 */
[----:B------:R-:W-:Y:S01]  /*1350*/  IMAD R2, R17, R11, R4 ;  /* 0x0000000b11027224 */ /* 0x000fe200078e0204 */
[C---:B------:R-:W-:Y:S02]  /*1360*/  ISETP.GE.AND P2, PT, R11.reuse, 0x2, PT ;  /* 0x000000020b00780c */ /* 0x040fe40003f46270 */
        /* <DEDUP_REMOVED lines=10> */
.L_x_44093:
        /* <DEDUP_REMOVED lines=10> */
.L_x_44094:
        /* <DEDUP_REMOVED lines=9> */
.L_x_44095:
        /* <DEDUP_REMOVED lines=10> */
.L_x_44096:
[----:B------:R-:W-:Y:S04]  /*15e0*/  BSSY B0, `(.L_x_44097) ;  /* 0x000003d000007945 */ /* 0x000fe80003800000 */
[----:B------:R-:W-:Y:S05]  /*15f0*/  @P0 BRA `(.L_x_44098) ;  /* 0x0000000000ec0947 */ /* 0x000fea0003800000 */
[----:B------:R-:W-:Y:S01]  /*1600*/  IABS R20, R11 ;  /* 0x0000000b00147213 */ /* 0x000fe20000000000 */
[----:B------:R-:W-:-:S03]  /*1610*/  IMAD.MOV.U32 R2, RZ, RZ, RZ ;  /* 0x000000ffff027224 */ /* 0x000fc600078e00ff */
[----:B------:R-:W5:Y:S08]  /*1620*/  I2F.RP R22, R20 ;  /* 0x0000001400167306 */ /* 0x000f700000209400 */
[----:B-----5:R-:W5:Y:S02]  /*1630*/  MUFU.RCP R22, R22 ;  /* 0x0000001600167308 */ /* 0x020f640000001000 */
[----:B-----5:R-:W-:-:S02]  /*1640*/  IADD3 R24, PT, PT, R22, 0xffffffe, RZ ;  /* 0x0ffffffe16187810 */ /* 0x020fc40007ffe0ff */
[----:B------:R-:W-:-:S04]  /*1650*/  MOV R22, R8 ;  /* 0x0000000800167202 */ /* 0x000fc80000000f00 */
[----:B0-2-4-:R-:W0:Y:S02]  /*1660*/  F2I.FTZ.U32.TRUNC.NTZ R3, R24 ;  /* 0x0000001800037305 */ /* 0x015e24000021f000 */
        /* <DEDUP_REMOVED lines=10> */
[----:B------:R-:W-:Y:S02]  /*1710*/  @!P0 IADD3 R3, PT, PT, R3, -R20, RZ ;  /* 0x8000001403038210 */ /* 0x000fe40007ffe0ff */
[----:B------:R-:W-:Y:S02]  /*1720*/  ISETP.GE.AND P0, PT, R6, RZ, PT ;  /* 0x000000ff0600720c */ /* 0x000fe40003f06270 */
[----:B------:R-:W-:-:S13]  /*1730*/  ISETP.GT.U32.AND P6, PT, R20, R3, PT ;  /* 0x000000031400720c */ /* 0x000fda0003fc4070 */
[----:B------:R-:W-:Y:S01]  /*1740*/  @!P6 IMAD.IADD R3, R3, 0x1, -R20 ;  /* 0x000000010303e824 */ /* 0x000fe200078e0a14 */
[----:B------:R-:W-:Y:S01]  /*1750*/  ISETP.NE.AND P6, PT, R11, RZ, PT ;  /* 0x000000ff0b00720c */ /* 0x000fe20003fc5270 */
[----:B------:R-:W-:Y:S01]  /*1760*/  VIADD R20, R2, 0x880 ;  /* 0x0000088002147836 */ /* 0x000fe20000000000 */
[----:B0-----:R-:W-:Y:S01]  /*1770*/  LEA R2, R27, R2, 0x18 ;  /* 0x000000021b027211 */ /* 0x001fe200078ec0ff */
[----:B------:R-:W-:-:S03]  /*1780*/  @!P0 IMAD.MOV R3, RZ, RZ, -R3 ;  /* 0x000000ffff038224 */ /* 0x000fc600078e0a03 */
[----:B------:R-:W-:-:S07]  /*1790*/  LEA R20, R27, R20, 0x18 ;  /* 0x000000141b147211 */ /* 0x000fce00078ec0ff */
[----:B------:R-:W-:-:S05]  /*17a0*/  @!P6 LOP3.LUT R3, RZ, R11, RZ, 0x33, !PT ;  /* 0x0000000bff03e212 */ /* 0x000fca00078e33ff */
[----:B------:R-:W-:-:S07]  /*17b0*/  IMAD R27, R3, 0x4, R2 ;  /* 0x00000004031b7824 */ /* 0x000fce00078e0202 */
.L_x_44107:
[----:B0-----:R-:W-:Y:S02]  /*17c0*/  IMAD R2, R22, 0x14, R27 ;  /* 0x0000001416027824 */ /* 0x001fe400078e021b */
[----:B------:R-:W-:-:S04]  /*17d0*/  IMAD.MOV.U32 R29, RZ, RZ, RZ ;  /* 0x000000ffff1d7224 */ /* 0x000fc800078e00ff */
[----:B------:R-:W0:Y:S01]  /*17e0*/  LDS R2, [R2] ;  /* 0x0000000002027984 */ /* 0x000e220000000800 */
[----:B------:R-:W-:Y:S05]  /*17f0*/  @!P1 BRA `(.L_x_44099) ;  /* 0x0000000000109947 */ /* 0x000fea0003800000 */
[----:B------:R-:W-:-:S03]  /*1800*/  UMOV UR10, 0xffffffff ;  /* 0xffffffff000a7882 */ /* 0x000fc60000000000 */
[----:B------:R-:W-:Y:S05]  /*1810*/  BRA.DIV UR10, `(.L_x_44100) ;  /* 0x000000220a407947 */ /* 0x000fea000b800000 */
[----:B0-----:R0:W2:Y:S02]  /*1820*/  SHFL.IDX PT, R11, R2, R19, R10 ;  /* 0x00000013020b7389 */ /* 0x0010a400000e000a */
.L_x_44148:
[----:B-12---:R-:W-:-:S07]  /*1830*/  IMAD R29, R15, R11, RZ ;  /* 0x0000000b0f1d7224 */ /* 0x006fce00078e02ff */
.L_x_44099:
[----:B------:R-:W-:Y:S05]  /*1840*/  @!P2 BRA `(.L_x_44101) ;  /* 0x000000000010a947 */ /* 0x000fea0003800000 */
[----:B------:R-:W-:-:S03]  /*1850*/  UMOV UR10, 0xffffffff ;  /* 0xffffffff000a7882 */ /* 0x000fc60000000000 */
[----:B------:R-:W-:Y:S05]  /*1860*/  BRA.DIV UR10, `(.L_x_44102) ;  /* 0x000000220a4c7947 */ /* 0x000fea000b800000 */
[----:B0-----:R0:W2:Y:S02]  /*1870*/  SHFL.IDX PT, R11, R2, R25, R10 ;  /* 0x00000019020b7389 */ /* 0x0010a400000e000a */
.L_x_44151:
[----:B--23--:R-:W-:-:S07]  /*1880*/  IMAD R29, R14, R11, R29 ;  /* 0x0000000b0e1d7224 */ /* 0x00cfce00078e021d */
.L_x_44101:
[----:B------:R-:W-:Y:S05]  /*1890*/  @!P3 BRA `(.L_x_44103) ;  /* 0x000000000010b947 */ /* 0x000fea0003800000 */
[----:B------:R-:W-:-:S03]  /*18a0*/  UMOV UR10, 0xffffffff ;  /* 0xffffffff000a7882 */ /* 0x000fc60000000000 */
[----:B------:R-:W-:Y:S05]  /*18b0*/  BRA.DIV UR10, `(.L_x_44104) ;  /* 0x000000220a587947 */ /* 0x000fea000b800000 */
[----:B0-----:R0:W2:Y:S02]  /*18c0*/  SHFL.IDX PT, R11, R2, R23, R10 ;  /* 0x00000017020b7389 */ /* 0x0010a400000e000a */
.L_x_44154:
[----:B--2---:R-:W-:-:S07]  /*18d0*/  IMAD R29, R13, R11, R29 ;  /* 0x0000000b0d1d7224 */ /* 0x004fce00078e021d */
.L_x_44103:
[----:B------:R-:W-:Y:S05]  /*18e0*/  @!P4 BRA `(.L_x_44105) ;  /* 0x000000000010c947 */ /* 0x000fea0003800000 */
[----:B------:R-:W-:-:S03]  /*18f0*/  UMOV UR10, 0xffffffff ;  /* 0xffffffff000a7882 */ /* 0x000fc60000000000 */
[----:B------:R-:W-:Y:S05]  /*1900*/  BRA.DIV UR10, `(.L_x_44106) ;  /* 0x000000220a647947 */ /* 0x000fea000b800000 */
[----:B0-----:R0:W2:Y:S02]  /*1910*/  SHFL.IDX PT, R11, R2, R21, R10 ;  /* 0x00000015020b7389 */ /* 0x0010a400000e000a */
.L_x_44157:
[----:B--2---:R-:W-:-:S07]  /*1920*/  IMAD R29, R12, R11, R29 ;  /* 0x0000000b0c1d7224 */ /* 0x004fce00078e021d */
.L_x_44105:
[C---:B------:R-:W-:Y:S02]  /*1930*/  IMAD R3, R22.reuse, UR6, R17 ;  /* 0x0000000616037c24 */ /* 0x040fe4000f8e0211 */
[----:B------:R-:W-:Y:S02]  /*1940*/  VIADD R22, R22, UR5 ;  /* 0x0000000516167c36 */ /* 0x000fe40008000000 */
[----:B------:R-:W-:-:S03]  /*1950*/  IMAD R3, R3, 0x4, R20 ;  /* 0x0000000403037824 */ /* 0x000fc600078e0214 */
[----:B------:R-:W-:Y:S02]  /*1960*/  ISETP.GE.AND P0, PT, R22, UR9, PT ;  /* 0x0000000916007c0c */ /* 0x000fe4000bf06270 */
[----:B0-----:R-:W0:Y:S02]  /*1970*/  LDS R2, [R3] ;  /* 0x0000000003027984 */ /* 0x001e240000000800 */
[----:B0-----:R-:W-:-:S05]  /*1980*/  IADD3 R2, PT, PT, R2, R29, RZ ;  /* 0x0000001d02027210 */ /* 0x001fca0007ffe0ff */
[----:B------:R0:W-:Y:S04]  /*1990*/  STS [R3], R2 ;  /* 0x0000000203007388 */ /* 0x0001e80000000800 */
[----:B------:R-:W-:Y:S05]  /*19a0*/  @!P0 BRA `(.L_x_44107) ;  /* 0xfffffffc00848947 */ /* 0x000fea000383ffff */
.L_x_44098:
[----:B------:R-:W-:Y:S05]  /*19b0*/  BSYNC B0 ;  /* 0x0000000000007941 */ /* 0x000fea0003800000 */
.L_x_44097:
[----:B------:R-:W-:Y:S05]  /*19c0*/  @!P5 BRA `(.L_x_44108) ;  /* 0xfffffff80048d947 */ /* 0x000fea000383ffff */
[----:B------:R-:W-:Y:S05]  /*19d0*/  BSYNC B1 ;  /* 0x0000000000017941 */ /* 0x000fea0003800000 */
.L_x_44092:
[----:B------:R-:W-:Y:S05]  /*19e0*/  BRA `(.L_x_44090) ;  /* 0x00000010005c7947 */ /* 0x000fea0003800000 */
.L_x_44091:
[----:B------:R-:W-:-:S09]  /*19f0*/  UISETP.GT.U32.AND UP0, UPT, UR11, 0x1f, UPT ;  /* 0x0000001f0b00788c */ /* 0x000fd2000bf04070 */
[----:B------:R-:W-:Y:S05]  /*1a00*/  BRA.U UP0, `(.L_x_44109) ;  /* 0x0000000500e87547 */ /* 0x000fea000b800000 */
[C---:B------:R-:W-:Y:S01]  /*1a10*/  VIADD R2, R5.reuse, 0x1 ;  /* 0x0000000105027836 */ /* 0x040fe20000000000 */
[C---:B------:R-:W-:Y:S01]  /*1a20*/  IADD3 R12, PT, PT, R5.reuse, 0x2, RZ ;  /* 0x00000002050c7810 */ /* 0x040fe20007ffe0ff */
[----:B------:R-:W-:Y:S02]  /*1a30*/  IMAD.U32 R3, RZ, RZ, UR11 ;  /* 0x0000000bff037e24 */ /* 0x000fe4000f8e00ff */
[----:B------:R-:W-:Y:S01]  /*1a40*/  VIADD R14, R5, 0x3 ;  /* 0x00000003050e7836 */ /* 0x000fe20000000000 */
[----:B------:R-:W-:Y:S01]  /*1a50*/  ISETP.GE.U32.AND P0, PT, R2, UR11, PT ;  /* 0x0000000b02007c0c */ /* 0x000fe2000bf06070 */
[----:B------:R-:W-:Y:S01]  /*1a60*/  IMAD.MOV.U32 R16, RZ, RZ, RZ ;  /* 0x000000ffff107224 */ /* 0x000fe200078e00ff */
[----:B------:R-:W-:Y:S02]  /*1a70*/  ISETP.GE.U32.AND P1, PT, R12, UR11, PT ;  /* 0x0000000b0c007c0c */ /* 0x000fe4000bf26070 */
[----:B------:R-:W-:Y:S02]  /*1a80*/  SEL R25, R3, RZ, P0 ;  /* 0x000000ff03197207 */ /* 0x000fe40000000000 */
[----:B------:R-:W-:-:S02]  /*1a90*/  ISETP.GE.U32.AND P0, PT, R5, UR11, PT ;  /* 0x0000000b05007c0c */ /* 0x000fc4000bf06070 */
[----:B------:R-:W-:Y:S01]  /*1aa0*/  ISETP.GE.U32.AND P2, PT, R14, UR11, PT ;  /* 0x0000000b0e007c0c */ /* 0x000fe2000bf46070 */
[----:B------:R-:W-:Y:S01]  /*1ab0*/  IMAD.IADD R25, R2, 0x1, -R25 ;  /* 0x0000000102197824 */ /* 0x000fe200078e0a19 */
[C---:B------:R-:W-:Y:S02]  /*1ac0*/  SEL R23, R3.reuse, RZ, P1 ;  /* 0x000000ff03177207 */ /* 0x040fe40000800000 */
[C---:B------:R-:W-:Y:S02]  /*1ad0*/  SEL R2, R3.reuse, RZ, P0 ;  /* 0x000000ff03027207 */ /* 0x040fe40000000000 */
[----:B------:R-:W-:Y:S01]  /*1ae0*/  SEL R21, R3, RZ, P2 ;  /* 0x000000ff03157207 */ /* 0x000fe20001000000 */
[----:B------:R-:W-:Y:S02]  /*1af0*/  IMAD.IADD R23, R12, 0x1, -R23 ;  /* 0x000000010c177824 */ /* 0x000fe400078e0a17 */
[----:B------:R-:W-:Y:S01]  /*1b00*/  IMAD.IADD R19, R5, 0x1, -R2 ;  /* 0x0000000105137824 */ /* 0x000fe200078e0a02 */
[----:B------:R-:W-:-:S07]  /*1b10*/  IADD3 R21, PT, PT, R14, -R21, RZ ;  /* 0x800000150e157210 */ /* 0x000fce0007ffe0ff */
.L_x_44125:
[----:B0-----:R-:W0:Y:S01]  /*1b20*/  LDC R11, c[0x0][0x3ac] ;  /* 0x0000eb00ff0b7b82 */ /* 0x001e220000000800 */
[----:B------:R-:W-:Y:S01]  /*1b30*/  IMAD.IADD R17, R7, 0x1, R16 ;  /* 0x0000000107117824 */ /* 0x000fe200078e0210 */
[----:B------:R-:W-:Y:S02]  /*1b40*/  IADD3 R16, PT, PT, R16, UR7, RZ ;  /* 0x0000000710107c10 */ /* 0x000fe4000fffe0ff */
[----:B------:R-:W-:Y:S02]  /*1b50*/  ISETP.GE.AND P0, PT, R8, UR9, PT ;  /* 0x0000000908007c0c */ /* 0x000fe4000bf06270 */
[----:B------:R-:W-:Y:S02]  /*1b60*/  ISETP.GE.AND P5, PT, R16, UR6, PT ;  /* 0x0000000610007c0c */ /* 0x000fe4000bfa6270 */
[----:B0-----:R-:W-:Y:S01]  /*1b70*/  ISETP.NE.AND P1, PT, R11, RZ, PT ;  /* 0x000000ff0b00720c */ /* 0x001fe20003f25270 */
        /* <DEDUP_REMOVED lines=12> */
.L_x_44110:
        /* <DEDUP_REMOVED lines=10> */
.L_x_44111:
        /* <DEDUP_REMOVED lines=9> */
.L_x_44112:
        /* <DEDUP_REMOVED lines=10> */
.L_x_44113:
[----:B------:R-:W-:Y:S04]  /*1e10*/  BSSY B0, `(.L_x_44114) ;  /* 0x0000037000007945 */ /* 0x000fe80003800000 */
[----:B------:R-:W-:Y:S05]  /*1e20*/  @P0 BRA `(.L_x_44115) ;  /* 0x0000000000d40947 */ /* 0x000fea0003800000 */
[----:B------:R-:W5:Y:S01]  /*1e30*/  I2F.U32.RP R20, R11 ;  /* 0x0000000b00147306 */ /* 0x000f620000209000 */
[----:B------:R-:W-:Y:S01]  /*1e40*/  ISETP.NE.U32.AND P6, PT, R11, RZ, PT ;  /* 0x000000ff0b00720c */ /* 0x000fe20003fc5070 */
[----:B------:R-:W-:-:S06]  /*1e50*/  IMAD.MOV.U32 R22, RZ, RZ, R8 ;  /* 0x000000ffff167224 */ /* 0x000fcc00078e0008 */
[----:B-----5:R-:W0:Y:S02]  /*1e60*/  MUFU.RCP R20, R20 ;  /* 0x0000001400147308 */ /* 0x020e240000001000 */
[----:B0-2-4-:R-:W-:Y:S02]  /*1e70*/  VIADD R3, R20, 0xffffffe ;  /* 0x0ffffffe14037836 */ /* 0x015fe40000000000 */
[----:B------:R-:W0:Y:S04]  /*1e80*/  S2R R20, SR_CgaCtaId ;  /* 0x0000000000147919 */ /* 0x000e280000008800 */
[----:B------:R-:W2:Y:S02]  /*1e90*/  F2I.FTZ.U32.TRUNC.NTZ R3, R3 ;  /* 0x0000000300037305 */ /* 0x000ea4000021f000 */
[----:B--2---:R-:W-:-:S05]  /*1ea0*/  IADD3 R2, PT, PT, RZ, -R3, RZ ;  /* 0x80000003ff027210 */ /* 0x004fca0007ffe0ff */
[----:B------:R-:W-:Y:S02]  /*1eb0*/  IMAD R27, R2, R11, RZ ;  /* 0x0000000b021b7224 */ /* 0x000fe400078e02ff */
[----:B------:R-:W-:-:S04]  /*1ec0*/  IMAD.MOV.U32 R2, RZ, RZ, RZ ;  /* 0x000000ffff027224 */ /* 0x000fc800078e00ff */
[----:B------:R-:W-:Y:S01]  /*1ed0*/  IMAD.HI.U32 R27, R3, R27, R2 ;  /* 0x0000001b031b7227 */ /* 0x000fe200078e0002 */
[----:B------:R-:W-:-:S05]  /*1ee0*/  MOV R3, 0x400 ;  /* 0x0000040000037802 */ /* 0x000fca0000000f00 */
[----:B------:R-:W-:Y:S01]  /*1ef0*/  IMAD.HI.U32 R2, R27, R6, RZ ;  /* 0x000000061b027227 */ /* 0x000fe200078e00ff */
[----:B0-----:R-:W-:-:S03]  /*1f00*/  LEA R27, R20, R3, 0x18 ;  /* 0x00000003141b7211 */ /* 0x001fc600078ec0ff */
[----:B------:R-:W-:Y:S02]  /*1f10*/  IMAD.MOV R2, RZ, RZ, -R2 ;  /* 0x000000ffff027224 */ /* 0x000fe400078e0a02 */
[----:B------:R-:W-:Y:S02]  /*1f20*/  VIADD R29, R3, 0x880 ;  /* 0x00000880031d7836 */ /* 0x000fe40000000000 */
[----:B------:R-:W-:-:S03]  /*1f30*/  IMAD R2, R11, R2, R6 ;  /* 0x000000020b027224 */ /* 0x000fc600078e0206 */
[----:B------:R-:W-:Y:S02]  /*1f40*/  LEA R20, R20, R29, 0x18 ;  /* 0x0000001d14147211 */ /* 0x000fe400078ec0ff */
[----:B------:R-:W-:-:S13]  /*1f50*/  ISETP.GE.U32.AND P0, PT, R2, R11, PT ;  /* 0x0000000b0200720c */ /* 0x000fda0003f06070 */
[----:B------:R-:W-:-:S05]  /*1f60*/  @P0 IMAD.IADD R2, R2, 0x1, -R11 ;  /* 0x0000000102020824 */ /* 0x000fca00078e0a0b */
[----:B------:R-:W-:-:S13]  /*1f70*/  ISETP.GE.U32.AND P0, PT, R2, R11, PT ;  /* 0x0000000b0200720c */ /* 0x000fda0003f06070 */
[-C--:B------:R-:W-:Y:S02]  /*1f80*/  @P0 IADD3 R2, PT, PT, R2, -R11.reuse, RZ ;  /* 0x8000000b02020210 */ /* 0x080fe40007ffe0ff */
[----:B------:R-:W-:-:S05]  /*1f90*/  @!P6 LOP3.LUT R2, RZ, R11, RZ, 0x33, !PT ;  /* 0x0000000bff02e212 */ /* 0x000fca00078e33ff */
[----:B------:R-:W-:-:S07]  /*1fa0*/  IMAD R27, R2, 0x4, R27 ;  /* 0x00000004021b7824 */ /* 0x000fce00078e021b */
.L_x_44124:
[----:B------:R-:W-:Y:S02]  /*1fb0*/  IMAD R2, R22, 0x14, R27 ;  /* 0x0000001416027824 */ /* 0x000fe400078e021b */
[----:B------:R-:W-:-:S04]  /*1fc0*/  HFMA2 R29, -RZ, RZ, 0, 0 ;  /* 0x00000000ff1d7431 */ /* 0x000fc800000001ff */
[----:B------:R-:W0:Y:S01]  /*1fd0*/  LDS R2, [R2] ;  /* 0x0000000002027984 */ /* 0x000e220000000800 */
[----:B------:R-:W-:Y:S05]  /*1fe0*/  @!P1 BRA `(.L_x_44116) ;  /* 0x0000000000109947 */ /* 0x000fea0003800000 */
[----:B------:R-:W-:-:S03]  /*1ff0*/  UMOV UR10, 0xffffffff ;  /* 0xffffffff000a7882 */ /* 0x000fc60000000000 */
[----:B------:R-:W-:Y:S05]  /*2000*/  BRA.DIV UR10, `(.L_x_44117) ;  /* 0x0000001a0ac47947 */ /* 0x000fea000b800000 */
[----:B0-----:R0:W2:Y:S02]  /*2010*/  SHFL.IDX PT, R11, R2, R19, R10 ;  /* 0x00000013020b7389 */ /* 0x0010a400000e000a */
.L_x_44160:
[----:B-12---:R-:W-:-:S07]  /*2020*/  IMAD R29, R15, R11, RZ ;  /* 0x0000000b0f1d7224 */ /* 0x006fce00078e02ff */
.L_x_44116:
[----:B------:R-:W-:Y:S05]  /*2030*/  @!P2 BRA `(.L_x_44118) ;  /* 0x000000000010a947 */ /* 0x000fea0003800000 */
[----:B------:R-:W-:-:S03]  /*2040*/  UMOV UR10, 0xffffffff ;  /* 0xffffffff000a7882 */ /* 0x000fc60000000000 */
[----:B------:R-:W-:Y:S05]  /*2050*/  BRA.DIV UR10, `(.L_x_44119) ;  /* 0x0000001a0ad07947 */ /* 0x000fea000b800000 */
[----:B0-----:R0:W2:Y:S02]  /*2060*/  SHFL.IDX PT, R11, R2, R25, R10 ;  /* 0x00000019020b7389 */ /* 0x0010a400000e000a */
.L_x_44163:
[----:B--23--:R-:W-:-:S07]  /*2070*/  IMAD R29, R14, R11, R29 ;  /* 0x0000000b0e1d7224 */ /* 0x00cfce00078e021d */
.L_x_44118:
[----:B------:R-:W-:Y:S05]  /*2080*/  @!P3 BRA `(.L_x_44120) ;  /* 0x000000000010b947 */ /* 0x000fea0003800000 */
[----:B------:R-:W-:-:S03]  /*2090*/  UMOV UR10, 0xffffffff ;  /* 0xffffffff000a7882 */ /* 0x000fc60000000000 */
[----:B------:R-:W-:Y:S05]  /*20a0*/  BRA.DIV UR10, `(.L_x_44121) ;  /* 0x0000001a0adc7947 */ /* 0x000fea000b800000 */
[----:B0-----:R0:W2:Y:S02]  /*20b0*/  SHFL.IDX PT, R11, R2, R23, R10 ;  /* 0x00000017020b7389 */ /* 0x0010a400000e000a */
.L_x_44166:
[----:B--2---:R-:W-:-:S07]  /*20c0*/  IMAD R29, R13, R11, R29 ;  /* 0x0000000b0d1d7224 */ /* 0x004fce00078e021d */
.L_x_44120:
[----:B------:R-:W-:Y:S05]  /*20d0*/  @!P4 BRA `(.L_x_44122) ;  /* 0x000000000010c947 */ /* 0x000fea0003800000 */
[----:B------:R-:W-:-:S03]  /*20e0*/  UMOV UR10, 0xffffffff ;  /* 0xffffffff000a7882 */ /* 0x000fc60000000000 */
[----:B------:R-:W-:Y:S05]  /*20f0*/  BRA.DIV UR10, `(.L_x_44123) ;  /* 0x0000001a0ae87947 */ /* 0x000fea000b800000 */
[----:B0-----:R0:W2:Y:S02]  /*2100*/  SHFL.IDX PT, R11, R2, R21, R10 ;  /* 0x00000015020b7389 */ /* 0x0010a400000e000a */
.L_x_44169:
[----:B--2---:R-:W-:-:S07]  /*2110*/  IMAD R29, R12, R11, R29 ;  /* 0x0000000b0c1d7224 */ /* 0x004fce00078e021d */
.L_x_44122:
[C---:B------:R-:W-:Y:S02]  /*2120*/  IMAD R3, R22.reuse, UR6, R17 ;  /* 0x0000000616037c24 */ /* 0x040fe4000f8e0211 */
[----:B------:R-:W-:Y:S02]  /*2130*/  VIADD R22, R22, UR5 ;  /* 0x0000000516167c36 */ /* 0x000fe40008000000 */
[----:B0-----:R-:W-:-:S03]  /*2140*/  IMAD R2, R3, 0x4, R20 ;  /* 0x0000000403027824 */ /* 0x001fc600078e0214 */
[----:B------:R-:W-:Y:S02]  /*2150*/  ISETP.GE.AND P0, PT, R22, UR9, PT ;  /* 0x0000000916007c0c */ /* 0x000fe4000bf06270 */
[----:B------:R0:W-:Y:S11]  /*2160*/  STS [R2], R29 ;  /* 0x0000001d02007388 */ /* 0x0001f60000000800 */
[----:B0-----:R-:W-:Y:S05]  /*2170*/  @!P0 BRA `(.L_x_44124) ;  /* 0xfffffffc008c8947 */ /* 0x001fea000383ffff */
.L_x_44115:
[----:B------:R-:W-:Y:S05]  /*2180*/  BSYNC B0 ;  /* 0x0000000000007941 */ /* 0x000fea0003800000 */
.L_x_44114:
[----:B------:R-:W-:Y:S05]  /*2190*/  @!P5 BRA `(.L_x_44125) ;  /* 0xfffffff80060d947 */ /* 0x000fea000383ffff */
[----:B------:R-:W-:Y:S05]  /*21a0*/  BRA `(.L_x_44090) ;  /* 0x00000008006c7947 */ /* 0x000fea0003800000 */
.L_x_44109:
[C---:B------:R-:W-:Y:S01]  /*21b0*/  VIADD R25, R5.reuse, 0x1 ;  /* 0x0000000105197836 */ /* 0x040fe20000000000 */
[----:B------:R-:W-:Y:S01]  /*21c0*/  MOV R3, UR11 ;  /* 0x0000000b00037c02 */ /* 0x000fe20008000f00 */
[C---:B------:R-:W-:Y:S01]  /*21d0*/  VIADD R21, R5.reuse, 0x3 ;  /* 0x0000000305157836 */ /* 0x040fe20000000000 */
[----:B------:R-:W-:Y:S01]  /*21e0*/  UMOV UR10, 0xffffff00 ;  /* 0xffffff00000a7882 */ /* 0x000fe20000000000 */
[----:B------:R-:W-:Y:S01]  /*21f0*/  VIADD R23, R5, 0x2 ;  /* 0x0000000205177836 */ /* 0x000fe20000000000 */
[----:B------:R-:W-:Y:S01]  /*2200*/  ISETP.GE.AND P0, PT, R25, UR11, PT ;  /* 0x0000000b19007c0c */ /* 0x000fe2000bf06270 */
[----:B------:R-:W-:Y:S01]  /*2210*/  IMAD.MOV.U32 R16, RZ, RZ, RZ ;  /* 0x000000ffff107224 */ /* 0x000fe200078e00ff */
[----:B------:R-:W-:Y:S01]  /*2220*/  ISETP.GE.AND P2, PT, R21, UR11, PT ;  /* 0x0000000b15007c0c */ /* 0x000fe2000bf46270 */
[----:B------:R-:W-:Y:S01]  /*2230*/  UIMAD UR10, UR16, UR10, 0x201f ;  /* 0x0000201f100a74a4 */ /* 0x000fe2000f8e020a */
        /* <DEDUP_REMOVED lines=10> */
.L_x_44141:
        /* <DEDUP_REMOVED lines=18> */
.L_x_44126:
        /* <DEDUP_REMOVED lines=10> */
.L_x_44127:
        /* <DEDUP_REMOVED lines=9> */
.L_x_44128:
        /* <DEDUP_REMOVED lines=10> */
.L_x_44129:
[----:B------:R-:W-:Y:S05]  /*25d0*/  @P0 BRA `(.L_x_44130) ;  /* 0x00000004005c0947 */ /* 0x000fea0003800000 */
[----:B------:R-:W-:Y:S01]  /*25e0*/  IABS R20, R11 ;  /* 0x0000000b00147213 */ /* 0x000fe20000000000 */
[----:B------:R-:W5:Y:S01]  /*25f0*/  S2UR UR14, SR_CgaCtaId ;  /* 0x00000000000e79c3 */ /* 0x000f620000008800 */
[----:B------:R-:W-:Y:S02]  /*2600*/  UMOV UR11, 0x400 ;  /* 0x00000400000b7882 */ /* 0x000fe40000000000 */
[----:B------:R-:W4:Y:S08]  /*2610*/  I2F.RP R22, R20 ;  /* 0x0000001400167306 */ /* 0x000f300000209400 */
[----:B----4-:R-:W0:Y:S01]  /*2620*/  MUFU.RCP R22, R22 ;  /* 0x0000001600167308 */ /* 0x010e220000001000 */
[----:B-----5:R-:W-:Y:S01]  /*2630*/  ULEA UR11, UR14, UR11, 0x18 ;  /* 0x0000000b0e0b7291 */ /* 0x020fe2000f8ec0ff */
[----:B0-----:R-:W-:Y:S01]  /*2640*/  IADD3 R2, PT, PT, R22, 0xffffffe, RZ ;  /* 0x0ffffffe16027810 */ /* 0x001fe20007ffe0ff */
[----:B------:R-:W-:-:S05]  /*2650*/  IMAD.MOV.U32 R22, RZ, RZ, R8 ;  /* 0x000000ffff167224 */ /* 0x000fca00078e0008 */
[----:B--2---:R0:W2:Y:S02]  /*2660*/  F2I.FTZ.U32.TRUNC.NTZ R3, R2 ;  /* 0x0000000200037305 */ /* 0x0040a4000021f000 */
[----:B0-----:R-:W-:Y:S02]  /*2670*/  IMAD.MOV.U32 R2, RZ, RZ, RZ ;  /* 0x000000ffff027224 */ /* 0x001fe400078e00ff */
[----:B--2---:R-:W-:-:S04]  /*2680*/  IMAD.MOV R27, RZ, RZ, -R3 ;  /* 0x000000ffff1b7224 */ /* 0x004fc800078e0a03 */
[----:B------:R-:W-:-:S04]  /*2690*/  IMAD R27, R27, R20, RZ ;  /* 0x000000141b1b7224 */ /* 0x000fc800078e02ff */
[----:B------:R-:W-:Y:S01]  /*26a0*/  IMAD.HI.U32 R27, R3, R27, R2 ;  /* 0x0000001b031b7227 */ /* 0x000fe200078e0002 */
[----:B------:R-:W-:-:S05]  /*26b0*/  IABS R3, R6 ;  /* 0x0000000600037213 */ /* 0x000fca0000000000 */
        /* <DEDUP_REMOVED lines=9> */
[----:B------:R-:W-:-:S05]  /*2750*/  IMAD.MOV.U32 R20, RZ, RZ, R3 ;  /* 0x000000ffff147224 */ /* 0x000fca00078e0003 */
[----:B------:R-:W-:-:S05]  /*2760*/  @!P0 IADD3 R20, PT, PT, -R20, RZ, RZ ;  /* 0x000000ff14148210 */ /* 0x000fca0007ffe1ff */
[----:B------:R-:W-:-:S04]  /*2770*/  @!P6 LOP3.LUT R20, RZ, R11, RZ, 0x33, !PT ;  /* 0x0000000bff14e212 */ /* 0x000fc800078e33ff */
[----:B------:R-:W-:-:S07]  /*2780*/  LEA R20, R20, UR11, 0x2 ;  /* 0x0000000b14147c11 */ /* 0x000fce000f8e10ff */
.L_x_44140:
[----:B------:R-:W-:Y:S02]  /*2790*/  IMAD R2, R22, 0x14, R20 ;  /* 0x0000001416027824 */ /* 0x000fe400078e0214 */
[----:B------:R-:W-:-:S04]  /*27a0*/  IMAD.MOV.U32 R27, RZ, RZ, RZ ;  /* 0x000000ffff1b7224 */ /* 0x000fc800078e00ff */
[----:B------:R-:W0:Y:S01]  /*27b0*/  LDS R2, [R2] ;  /* 0x0000000002027984 */ /* 0x000e220000000800 */
[----:B------:R-:W-:Y:S05]  /*27c0*/  @!P1 BRA `(.L_x_44131) ;  /* 0x0000000000109947 */ /* 0x000fea0003800000 */
[----:B------:R-:W-:-:S03]  /*27d0*/  UMOV UR11, 0xffffffff ;  /* 0xffffffff000b7882 */ /* 0x000fc60000000000 */
[----:B------:R-:W-:Y:S05]  /*27e0*/  BRA.DIV UR11, `(.L_x_44132) ;  /* 0x000000160b4c7947 */ /* 0x000fea000b800000 */
[----:B0-----:R0:W2:Y:S02]  /*27f0*/  SHFL.IDX PT, R24, R2, R19, R10 ;  /* 0x0000001302187389 */ /* 0x0010a400000e000a */
.L_x_44171:
[----:B-12---:R-:W-:-:S07]  /*2800*/  IMAD R27, R15, R24, RZ ;  /* 0x000000180f1b7224 */ /* 0x006fce00078e02ff */
.L_x_44131:
[----:B------:R-:W-:Y:S05]  /*2810*/  @!P2 BRA `(.L_x_44133) ;  /* 0x000000000010a947 */ /* 0x000fea0003800000 */
[----:B------:R-:W-:-:S03]  /*2820*/  UMOV UR11, 0xffffffff ;  /* 0xffffffff000b7882 */ /* 0x000fc60000000000 */
[----:B------:R-:W-:Y:S05]  /*2830*/  BRA.DIV UR11, `(.L_x_44134) ;  /* 0x000000160b547947 */ /* 0x000fea000b800000 */
[----:B0-----:R0:W2:Y:S02]  /*2840*/  SHFL.IDX PT, R11, R2, R25, R10 ;  /* 0x00000019020b7389 */ /* 0x0010a400000e000a */
.L_x_44174:
[----:B--23--:R-:W-:-:S07]  /*2850*/  IMAD R27, R14, R11, R27 ;  /* 0x0000000b0e1b7224 */ /* 0x00cfce00078e021b */
.L_x_44133:
[----:B------:R-:W-:Y:S05]  /*2860*/  @!P3 BRA `(.L_x_44135) ;  /* 0x000000000010b947 */ /* 0x000fea0003800000 */
[----:B------:R-:W-:-:S03]  /*2870*/  UMOV UR11, 0xffffffff ;  /* 0xffffffff000b7882 */ /* 0x000fc60000000000 */
[----:B------:R-:W-:Y:S05]  /*2880*/  BRA.DIV UR11, `(.L_x_44136) ;  /* 0x000000160b607947 */ /* 0x000fea000b800000 */
[----:B0-----:R0:W2:Y:S02]  /*2890*/  SHFL.IDX PT, R11, R2, R23, R10 ;  /* 0x00000017020b7389 */ /* 0x0010a400000e000a */
.L_x_44177:
[----:B--2---:R-:W-:-:S07]  /*28a0*/  IMAD R27, R13, R11, R27 ;  /* 0x0000000b0d1b7224 */ /* 0x004fce00078e021b */
.L_x_44135:
[----:B------:R-:W-:Y:S05]  /*28b0*/  @!P4 BRA `(.L_x_44137) ;  /* 0x000000000010c947 */ /* 0x000fea0003800000 */
[----:B------:R-:W-:-:S03]  /*28c0*/  UMOV UR11, 0xffffffff ;  /* 0xffffffff000b7882 */ /* 0x000fc60000000000 */
[----:B------:R-:W-:Y:S05]  /*28d0*/  BRA.DIV UR11, `(.L_x_44138) ;  /* 0x000000160b6c7947 */ /* 0x000fea000b800000 */
[----:B0-----:R0:W2:Y:S02]  /*28e0*/  SHFL.IDX PT, R11, R2, R21, R10 ;  /* 0x00000015020b7389 */ /* 0x0010a400000e000a */
.L_x_44180:
[----:B--2---:R-:W-:-:S07]  /*28f0*/  IMAD R27, R12, R11, R27 ;  /* 0x0000000b0c1b7224 */ /* 0x004fce00078e021b */
.L_x_44137:
[----:B0-----:R-:W-:-:S07]  /*2900*/  MOV R2, UR15 ;  /* 0x0000000f00027c02 */ /* 0x001fce0008000f00 */
.L_x_44139:
        /* <DEDUP_REMOVED lines=29> */
[C---:B------:R-:W-:Y:S01]  /*2ae0*/  @!P0 IMAD R2, R22.reuse, UR6, R17 ;  /* 0x0000000616028c24 */ /* 0x040fe2000f8e0211 */
[----:B------:R-:W-:Y:S02]  /*2af0*/  IADD3 R22, PT, PT, R22, UR5, RZ ;  /* 0x0000000516167c10 */ /* 0x000fe4000fffe0ff */
[----:B0-----:R-:W-:-:S05]  /*2b00*/  @!P0 LEA R3, R24, R3, 0x18 ;  /* 0x0000000318038211 */ /* 0x001fca00078ec0ff */
[----:B------:R-:W-:-:S05]  /*2b10*/  @!P0 IMAD R2, R2, 0x4, R3 ;  /* 0x0000000402028824 */ /* 0x000fca00078e0203 */
[----:B------:R0:W-:Y:S01]  /*2b20*/  @!P0 STS [R2], R27 ;  /* 0x0000001b02008388 */ /* 0x0001e20000000800 */
[----:B------:R-:W-:-:S13]  /*2b30*/  ISETP.GE.AND P0, PT, R22, UR9, PT ;  /* 0x0000000916007c0c */ /* 0x000fda000bf06270 */
[----:B0-----:R-:W-:Y:S05]  /*2b40*/  @!P0 BRA `(.L_x_44140) ;  /* 0xfffffffc00108947 */ /* 0x001fea000383ffff */
.L_x_44130:
[----:B------:R-:W-:Y:S05]  /*2b50*/  @!P5 BRA `(.L_x_44141) ;  /* 0xfffffff400e0d947 */ /* 0x000fea000383ffff */
.L_x_44090:
[----:B------:R-:W-:Y:S05]  /*2b60*/  WARPSYNC.ALL ;  /* 0x0000000000007948 */ /* 0x000fea0003800000 */
[----:B------:R-:W-:Y:S01]  /*2b70*/  ISETP.NE.AND P3, PT, R18, 0x2, PT ;  /* 0x000000021200780c */ /* 0x000fe20003f65270 */
[----:B------:R-:W5:Y:S01]  /*2b80*/  LDC R4, c[0x0][0x3ac] ;  /* 0x0000eb00ff047b82 */ /* 0x000f620000000800 */
[----:B------:R-:W4:Y:S01]  /*2b90*/  LDCU UR5, c[0x0][0x384] ;  /* 0x00007080ff0577ac */ /* 0x000f220008000800 */
[----:B------:R-:W-:Y:S01]  /*2ba0*/  BSSY.RECONVERGENT B0, `(.L_x_44142) ;  /* 0x0000050000007945 */ /* 0x000fe20003800200 */
[----:B------:R-:W-:-:S05]  /*2bb0*/  UIMAD UR8, UR6, UR8, URZ ;  /* 0x00000008060872a4 */ /* 0x000fca000f8e02ff */
[----:B0-----:R-:W0:Y:S01]  /*2bc0*/  LDC R13, c[0x0][0x388] ;  /* 0x0000e200ff0d7b82 */ /* 0x001e220000000800 */
[----:B----4-:R-:W-:Y:S01]  /*2bd0*/  UIMAD UR5, UR4, UR5, UR8 ;  /* 0x00000005040572a4 */ /* 0x010fe2000f8e0208 */
[----:B-----5:R-:W-:-:S04]  /*2be0*/  IABS R5, R4 ;  /* 0x0000000400057213 */ /* 0x020fc80000000000 */
[----:B------:R-:W4:Y:S01]  /*2bf0*/  I2F.RP R6, R5 ;  /* 0x0000000500067306 */ /* 0x000f220000209400 */
[----:B0-----:R-:W-:-:S07]  /*2c00*/  IABS R8, R13 ;  /* 0x0000000d00087213 */ /* 0x001fce0000000000 */
[----:B----4-:R-:W0:Y:S02]  /*2c10*/  MUFU.RCP R6, R6 ;  /* 0x0000000600067308 */ /* 0x010e240000001000 */
[----:B0-----:R-:W-:-:S06]  /*2c20*/  VIADD R7, R6, 0xffffffe ;  /* 0x0ffffffe06077836 */ /* 0x001fcc0000000000 */
[----:B--2---:R-:W0:Y:S02]  /*2c30*/  F2I.FTZ.U32.TRUNC.NTZ R3, R7 ;  /* 0x0000000700037305 */ /* 0x004e24000021f000 */
[----:B0-----:R-:W-:-:S04]  /*2c40*/  IMAD.MOV R2, RZ, RZ, -R3 ;  /* 0x000000ffff027224 */ /* 0x001fc800078e0a03 */
[----:B------:R-:W-:Y:S01]  /*2c50*/  IMAD R11, R2, R5, RZ ;  /* 0x00000005020b7224 */ /* 0x000fe200078e02ff */
[----:B------:R-:W-:-:S05]  /*2c60*/  MOV R2, RZ ;  /* 0x000000ff00027202 */ /* 0x000fca0000000f00 */
[----:B------:R-:W-:-:S04]  /*2c70*/  IMAD.HI.U32 R11, R3, R11, R2 ;  /* 0x0000000b030b7227 */ /* 0x000fc800078e0002 */
[----:B------:R-:W-:-:S04]  /*2c80*/  IMAD.MOV.U32 R2, RZ, RZ, R8 ;  /* 0x000000ffff027224 */ /* 0x000fc800078e0008 */
[----:B------:R-:W-:-:S04]  /*2c90*/  IMAD.HI.U32 R8, R11, R2, RZ ;  /* 0x000000020b087227 */ /* 0x000fc800078e00ff */
[----:B------:R-:W-:-:S04]  /*2ca0*/  IMAD.MOV R3, RZ, RZ, -R8 ;  /* 0x000000ffff037224 */ /* 0x000fc800078e0a08 */
[C---:B------:R-:W-:Y:S01]  /*2cb0*/  IMAD R2, R5.reuse, R3, R2 ;  /* 0x0000000305027224 */ /* 0x040fe200078e0202 */
[----:B------:R-:W-:Y:S04]  /*2cc0*/  BAR.SYNC.DEFER_BLOCKING 0x0 ;  /* 0x0000000000007b1d */ /* 0x000fe80000010000 */
[----:B------:R-:W-:-:S13]  /*2cd0*/  ISETP.GT.U32.AND P1, PT, R5, R2, PT ;  /* 0x000000020500720c */ /* 0x000fda0003f24070 */
[-C--:B------:R-:W-:Y:S01]  /*2ce0*/  @!P1 IADD3 R2, PT, PT, R2, -R5.reuse, RZ ;  /* 0x8000000502029210 */ /* 0x080fe20007ffe0ff */
[----:B------:R-:W-:Y:S01]  /*2cf0*/  @!P1 VIADD R8, R8, 0x1 ;  /* 0x0000000108089836 */ /* 0x000fe20000000000 */
[----:B------:R-:W-:Y:S02]  /*2d00*/  ISETP.NE.AND P1, PT, R4, RZ, PT ;  /* 0x000000ff0400720c */ /* 0x000fe40003f25270 */
[----:B------:R-:W-:Y:S02]  /*2d10*/  ISETP.GE.U32.AND P0, PT, R2, R5, PT ;  /* 0x000000050200720c */ /* 0x000fe40003f06070 */
[----:B------:R-:W-:-:S04]  /*2d20*/  LOP3.LUT R2, R13, R4, RZ, 0x3c, !PT ;  /* 0x000000040d027212 */ /* 0x000fc800078e3cff */
[----:B------:R-:W-:Y:S02]  /*2d30*/  ISETP.GE.AND P2, PT, R2, RZ, PT ;  /* 0x000000ff0200720c */ /* 0x000fe40003f46270 */
[----:B------:R-:W-:-:S05]  /*2d40*/  LOP3.LUT R2, R0, 0xffff, RZ, 0xc0, !PT ;  /* 0x0000ffff00027812 */ /* 0x000fca00078ec0ff */
[----:B------:R-:W-:Y:S01]  /*2d50*/  @P0 VIADD R8, R8, 0x1 ;  /* 0x0000000108080836 */ /* 0x000fe20000000000 */
[----:B------:R-:W-:-:S05]  /*2d60*/  ISETP.GE.U32.AND P0, PT, R2, 0x2, PT ;  /* 0x000000020200780c */ /* 0x000fca0003f06070 */
[----:B------:R-:W-:Y:S02]  /*2d70*/  @!P2 IADD3 R8, PT, PT, -R8, RZ, RZ ;  /* 0x000000ff0808a210 */ /* 0x000fe40007ffe1ff */
[----:B------:R-:W-:Y:S01]  /*2d80*/  @!P1 LOP3.LUT R8, RZ, R4, RZ, 0x33, !PT ;  /* 0x00000004ff089212 */ /* 0x000fe200078e33ff */
[----:B------:R-:W-:Y:S06]  /*2d90*/  @!P3 BRA `(.L_x_44143) ;  /* 0x0000000000c0b947 */ /* 0x000fec0003800000 */
[----:B------:R-:W-:Y:S01]  /*2da0*/  IABS R4, UR6 ;  /* 0x0000000600047c13 */ /* 0x000fe20008000000 */
[----:B------:R-:W0:Y:S01]  /*2db0*/  S2UR UR7, SR_CgaCtaId ;  /* 0x00000000000779c3 */ /* 0x000e220000008800 */
[----:B------:R-:W-:Y:S01]  /*2dc0*/  UMOV UR4, 0x400 ;  /* 0x0000040000047882 */ /* 0x000fe20000000000 */
[----:B------:R-:W-:Y:S01]  /*2dd0*/  LOP3.LUT R0, R0, 0x3, RZ, 0xc0, !PT ;  /* 0x0000000300007812 */ /* 0x000fe200078ec0ff */
[----:B------:R-:W2:Y:S01]  /*2de0*/  I2F.RP R5, R4 ;  /* 0x0000000400057306 */ /* 0x000ea20000209400 */
[----:B------:R-:W-:Y:S01]  /*2df0*/  UIADD3 UR4, UPT, UPT, UR4, 0x880, URZ ;  /* 0x0000088004047890 */ /* 0x000fe2000fffe0ff */
[----:B------:R-:W-:Y:S02]  /*2e00*/  ISETP.NE.AND P4, PT, RZ, UR6, PT ;  /* 0x00000006ff007c0c */ /* 0x000fe4000bf85270 */
[----:B-1----:R-:W-:Y:S01]  /*2e10*/  LOP3.LUT R10, R0, 0x2, RZ, 0x3c, !PT ;  /* 0x00000002000a7812 */ /* 0x002fe200078e3cff */
[----:B------:R-:W1:Y:S03]  /*2e20*/  LDC.64 R2, c[0x0][0x3a0] ;  /* 0x0000e800ff027b82 */ /* 0x000e660000000a00 */
[----:B--2---:R-:W2:Y:S01]  /*2e30*/  MUFU.RCP R5, R5 ;  /* 0x0000000500057308 */ /* 0x004ea20000001000 */
[----:B0-----:R-:W-:Y:S01]  /*2e40*/  ULEA UR4, UR7, UR4, 0x18 ;  /* 0x0000000407047291 */ /* 0x001fe2000f8ec0ff */
[----:B--2---:R-:W-:-:S06]  /*2e50*/  VIADD R6, R5, 0xffffffe ;  /* 0x0ffffffe05067836 */ /* 0x004fcc0000000000 */
[----:B------:R0:W2:Y:S02]  /*2e60*/  F2I.FTZ.U32.TRUNC.NTZ R7, R6 ;  /* 0x0000000600077305 */ /* 0x0000a4000021f000 */
[----:B0-----:R-:W-:Y:S02]  /*2e70*/  HFMA2 R6, -RZ, RZ, 0, 0 ;  /* 0x00000000ff067431 */ /* 0x001fe400000001ff */
[----:B--2---:R-:W-:-:S04]  /*2e80*/  IMAD.MOV R11, RZ, RZ, -R7 ;  /* 0x000000ffff0b7224 */ /* 0x004fc800078e0a07 */
[----:B------:R-:W-:Y:S02]  /*2e90*/  IMAD R5, R11, R4, RZ ;  /* 0x000000040b057224 */ /* 0x000fe400078e02ff */
[----:B------:R-:W-:Y:S01]  /*2ea0*/  IMAD.MOV R11, RZ, RZ, -R10 ;  /* 0x000000ffff0b7224 */ /* 0x000fe200078e0a0a */
[----:B------:R-:W-:Y:S01]  /*2eb0*/  LEA R10, R9, UR4, 0x2 ;  /* 0x00000004090a7c11 */ /* 0x000fe2000f8e10ff */
[----:B------:R-:W-:Y:S01]  /*2ec0*/  IMAD.HI.U32 R0, R7, R5, R6 ;  /* 0x0000000507007227 */ /* 0x000fe200078e0006 */
[----:B-1----:R-:W-:-:S07]  /*2ed0*/  LOP3.LUT R5, RZ, UR6, RZ, 0x33, !PT ;  /* 0x00000006ff057c12 */ /* 0x002fce000f8e33ff */
.L_x_44144:
[----:B0-----:R-:W-:Y:S01]  /*2ee0*/  IABS R6, UR6 ;  /* 0x0000000600067c13 */ /* 0x001fe20008000000 */
[----:B------:R0:W1:Y:S01]  /*2ef0*/  LDS R13, [R10] ;  /* 0x000000000a0d7984 */ /* 0x0000620000000800 */
[----:B------:R-:W-:Y:S01]  /*2f00*/  IABS R7, R9 ;  /* 0x0000000900077213 */ /* 0x000fe20000000000 */
[----:B------:R-:W-:Y:S01]  /*2f10*/  IMAD.U32 R15, RZ, RZ, UR17 ;  /* 0x00000011ff0f7e24 */ /* 0x000fe2000f8e00ff */
[----:B------:R-:W-:Y:S01]  /*2f20*/  IADD3 R11, PT, PT, R11, 0x1, RZ ;  /* 0x000000010b0b7810 */ /* 0x000fe20007ffe0ff */
[----:B------:R-:W-:Y:S02]  /*2f30*/  IMAD.MOV R12, RZ, RZ, -R6 ;  /* 0x000000ffff0c7224 */ /* 0x000fe400078e0a06 */
[----:B------:R-:W-:-:S04]  /*2f40*/  IMAD.HI.U32 R6, R0, R7, RZ ;  /* 0x0000000700067227 */ /* 0x000fc800078e00ff */
[----:B------:R-:W-:Y:S01]  /*2f50*/  IMAD R7, R6, R12, R7 ;  /* 0x0000000c06077224 */ /* 0x000fe200078e0207 */
[----:B------:R-:W-:Y:S01]  /*2f60*/  IABS R12, UR6 ;  /* 0x00000006000c7c13 */ /* 0x000fe20008000000 */
[----:B0-----:R-:W-:-:S03]  /*2f70*/  IMAD R10, R15, 0x4, R10 ;  /* 0x000000040f0a7824 */ /* 0x001fc600078e020a */
        /* <DEDUP_REMOVED lines=12> */
[----:B------:R-:W-:Y:S01]  /*3040*/  IMAD R6, R6, UR6, R9 ;  /* 0x0000000606067c24 */ /* 0x000fe2000f8e0209 */
[----:B------:R-:W-:-:S03]  /*3050*/  IADD3 R9, PT, PT, R9, UR17, RZ ;  /* 0x0000001109097c10 */ /* 0x000fc6000fffe0ff */
[----:B------:R-:W-:-:S04]  /*3060*/  IMAD.IADD R7, R7, 0x1, R6 ;  /* 0x0000000107077824 */ /* 0x000fc800078e0206 */
[----:B------:R-:W-:-:S05]  /*3070*/  IMAD.WIDE R6, R7, 0x4, R2 ;  /* 0x0000000407067825 */ /* 0x000fca00078e0202 */
[----:B-1----:R0:W-:Y:S01]  /*3080*/  STG.E desc[UR12][R6.64], R13 ;  /* 0x0000000d06007986 */ /* 0x0021e2000c10190c */
[----:B------:R-:W-:Y:S05]  /*3090*/  @P1 BRA `(.L_x_44144) ;  /* 0xfffffffc00901947 */ /* 0x000fea000383ffff */
.L_x_44143:
[----:B------:R-:W-:Y:S05]  /*30a0*/  BSYNC.RECONVERGENT B0 ;  /* 0x0000000000007941 */ /* 0x000fea0003800200 */
.L_x_44142:
[----:B------:R-:W-:Y:S05]  /*30b0*/  @!P0 EXIT ;  /* 0x000000000000894d */ /* 0x000fea0003800000 */
[----:B-1-3--:R-:W-:Y:S01]  /*30c0*/  IABS R14, UR6 ;  /* 0x00000006000e7c13 */ /* 0x00afe20008000000 */
[----:B------:R-:W1:Y:S01]  /*30d0*/  S2UR UR7, SR_CgaCtaId ;  /* 0x00000000000779c3 */ /* 0x000e620000008800 */
[----:B------:R-:W-:Y:S01]  /*30e0*/  UMOV UR4, 0x400 ;  /* 0x0000040000047882 */ /* 0x000fe20000000000 */
[----:B0-----:R-:W-:Y:S01]  /*30f0*/  MOV R6, UR17 ;  /* 0x0000001100067c02 */ /* 0x001fe20008000f00 */
[----:B------:R-:W0:Y:S01]  /*3100*/  I2F.RP R0, R14 ;  /* 0x0000000e00007306 */ /* 0x000e220000209400 */
[----:B------:R-:W-:Y:S01]  /*3110*/  UIADD3 UR4, UPT, UPT, UR4, 0x880, URZ ;  /* 0x0000088004047890 */ /* 0x000fe2000fffe0ff */
[----:B------:R-:W-:Y:S01]  /*3120*/  IMAD.U32 R18, RZ, RZ, UR17 ;  /* 0x00000011ff127e24 */ /* 0x000fe2000f8e00ff */
[----:B------:R-:W-:Y:S02]  /*3130*/  ISETP.NE.AND P0, PT, RZ, UR6, PT ;  /* 0x00000006ff007c0c */ /* 0x000fe4000bf05270 */
[----:B------:R-:W2:Y:S01]  /*3140*/  LDC.64 R2, c[0x0][0x3a0] ;  /* 0x0000e800ff027b82 */ /* 0x000ea20000000a00 */
[----:B------:R-:W-:Y:S01]  /*3150*/  IADD3 R19, PT, PT, R9, UR17, RZ ;  /* 0x0000001109137c10 */ /* 0x000fe2000fffe0ff */
[----:B------:R-:W-:Y:S01]  /*3160*/  IMAD R18, R18, 0x3, R9 ;  /* 0x0000000312127824 */ /* 0x000fe200078e0209 */
[----:B------:R-:W-:Y:S01]  /*3170*/  LOP3.LUT R17, RZ, UR6, RZ, 0x33, !PT ;  /* 0x00000006ff117c12 */ /* 0x000fe2000f8e33ff */
[----:B0-----:R-:W0:Y:S01]  /*3180*/  MUFU.RCP R0, R0 ;  /* 0x0000000000007308 */ /* 0x001e220000001000 */
[----:B-1----:R-:W-:-:S06]  /*3190*/  ULEA UR4, UR7, UR4, 0x18 ;  /* 0x0000000407047291 */ /* 0x002fcc000f8ec0ff */
[----:B------:R-:W-:Y:S01]  /*31a0*/  LEA R16, R9, UR4, 0x2 ;  /* 0x0000000409107c11 */ /* 0x000fe2000f8e10ff */
[----:B0-----:R-:W-:Y:S02]  /*31b0*/  VIADD R4, R0, 0xffffffe ;  /* 0x0ffffffe00047836 */ /* 0x001fe40000000000 */
[----:B------:R-:W-:Y:S02]  /*31c0*/  IMAD R0, R6, 0x2, R9 ;  /* 0x0000000206007824 */ /* 0x000fe400078e0209 */
[----:B------:R0:W1:Y:S02]  /*31d0*/  F2I.FTZ.U32.TRUNC.NTZ R5, R4 ;  /* 0x0000000400057305 */ /* 0x000064000021f000 */
[----:B0-----:R-:W-:Y:S02]  /*31e0*/  IMAD.MOV.U32 R4, RZ, RZ, RZ ;  /* 0x000000ffff047224 */ /* 0x001fe400078e00ff */
[----:B-1----:R-:W-:-:S04]  /*31f0*/  IMAD.MOV R15, RZ, RZ, -R5 ;  /* 0x000000ffff0f7224 */ /* 0x002fc800078e0a05 */
[----:B------:R-:W-:-:S04]  /*3200*/  IMAD R15, R15, R14, RZ ;  /* 0x0000000e0f0f7224 */ /* 0x000fc800078e02ff */
[----:B--2---:R-:W-:-:S07]  /*3210*/  IMAD.HI.U32 R15, R5, R15, R4 ;  /* 0x0000000f050f7227 */ /* 0x004fce00078e0004 */
.L_x_44145:
[----:B--2---:R-:W-:Y:S01]  /*3220*/  IABS R7, UR6 ;  /* 0x0000000600077c13 */ /* 0x004fe20008000000 */
[----:B------:R-:W-:Y:S01]  /*3230*/  IMAD.U32 R25, RZ, RZ, UR17 ;  /* 0x00000011ff197e24 */ /* 0x000fe2000f8e00ff */
[----:B------:R-:W-:Y:S01]  /*3240*/  IABS R10, UR6 ;  /* 0x00000006000a7c13 */ /* 0x000fe20008000000 */
[----:B------:R-:W-:Y:S01]  /*3250*/  IMAD.U32 R23, RZ, RZ, UR17 ;  /* 0x00000011ff177e24 */ /* 0x000fe2000f8e00ff */
[----:B------:R-:W0:Y:S01]  /*3260*/  I2F.RP R6, R7 ;  /* 0x0000000700067306 */ /* 0x000e220000209400 */
[----:B------:R-:W-:Y:S01]  /*3270*/  IABS R4, R9 ;  /* 0x0000000900047213 */ /* 0x000fe20000000000 */
[--C-:B------:R-:W-:Y:S01]  /*3280*/  IMAD R25, R25, 0x4, R16.reuse ;  /* 0x0000000419197824 */ /* 0x100fe200078e0210 */
[----:B------:R-:W-:Y:S01]  /*3290*/  IADD3 R11, PT, PT, RZ, -R10, RZ ;  /* 0x8000000aff0b7210 */ /* 0x000fe20007ffe0ff */
[----:B------:R-:W-:Y:S01]  /*32a0*/  IMAD R23, R23, 0x8, R16 ;  /* 0x0000000817177824 */ /* 0x000fe200078e0210 */
[----:B------:R-:W-:Y:S01]  /*32b0*/  IABS R22, R18 ;  /* 0x0000001200167213 */ /* 0x000fe20000000000 */
[----:B------:R-:W-:Y:S01]  /*32c0*/  IMAD.HI.U32 R10, R15, R4, RZ ;  /* 0x000000040f0a7227 */ /* 0x000fe200078e00ff */
[----:B------:R-:W-:Y:S01]  /*32d0*/  IABS R20, R0 ;  /* 0x0000000000147213 */ /* 0x000fe20000000000 */
[----:B------:R-:W1:Y:S02]  /*32e0*/  LDS R27, [R16] ;  /* 0x00000000101b7984 */ /* 0x000e640000000800 */
[----:B------:R-:W-:-:S02]  /*32f0*/  IMAD R13, R10, R11, R4 ;  /* 0x0000000b0a0d7224 */ /* 0x000fc400078e0204 */
[----:B------:R-:W2:Y:S01]  /*3300*/  LDS R25, [R25] ;  /* 0x0000000019197984 */ /* 0x000ea20000000800 */
[----:B0-----:R-:W0:Y:S02]  /*3310*/  MUFU.RCP R6, R6 ;  /* 0x0000000600067308 */ /* 0x001e240000001000 */
[----:B------:R-:W-:Y:S01]  /*3320*/  ISETP.GT.U32.AND P1, PT, R14, R13, PT ;  /* 0x0000000d0e00720c */ /* 0x000fe20003f24070 */
[----:B------:R-:W3:-:S12]  /*3330*/  LDS R23, [R23] ;  /* 0x0000000017177984 */ /* 0x000ed80000000800 */
[----:B------:R-:W-:Y:S02]  /*3340*/  @!P1 IMAD.IADD R13, R13, 0x1, -R7 ;  /* 0x000000010d0d9824 */ /* 0x000fe400078e0a07 */
[----:B------:R-:W-:Y:S02]  /*3350*/  @!P1 VIADD R10, R10, 0x1 ;  /* 0x000000010a0a9836 */ /* 0x000fe40000000000 */
[----:B0-----:R-:W-:Y:S01]  /*3360*/  VIADD R5, R6, 0xffffffe ;  /* 0x0ffffffe06057836 */ /* 0x001fe20000000000 */
[----:B------:R-:W-:Y:S02]  /*3370*/  ISETP.GE.U32.AND P2, PT, R13, R14, PT ;  /* 0x0000000e0d00720c */ /* 0x000fe40003f46070 */
[----:B------:R-:W-:-:S03]  /*3380*/  LOP3.LUT R13, R9, UR6, RZ, 0x3c, !PT ;  /* 0x00000006090d7c12 */ /* 0x000fc6000f8e3cff */
[----:B------:R-:W0:Y:S01]  /*3390*/  F2I.FTZ.U32.TRUNC.NTZ R5, R5 ;  /* 0x0000000500057305 */ /* 0x000e22000021f000 */
[----:B------:R-:W-:-:S07]  /*33a0*/  ISETP.GE.AND P5, PT, R13, RZ, PT ;  /* 0x000000ff0d00720c */ /* 0x000fce0003fa6270 */
[----:B------:R-:W-:-:S06]  /*33b0*/  @P2 IADD3 R10, PT, PT, R10, 0x1, RZ ;  /* 0x000000010a0a2810 */ /* 0x000fcc0007ffe0ff */
[----:B------:R-:W-:Y:S01]  /*33c0*/  @!P5 IADD3 R10, PT, PT, -R10, RZ, RZ ;  /* 0x000000ff0a0ad210 */ /* 0x000fe20007ffe1ff */
[----:B0-----:R-:W-:-:S04]  /*33d0*/  IMAD.MOV R12, RZ, RZ, -R5 ;  /* 0x000000ffff0c7224 */ /* 0x001fc800078e0a05 */
[----:B------:R-:W-:Y:S01]  /*33e0*/  IMAD.MOV.U32 R4, RZ, RZ, R12 ;  /* 0x000000ffff047224 */ /* 0x000fe200078e000c */
[----:B------:R-:W-:-:S03]  /*33f0*/  IABS R12, R19 ;  /* 0x00000013000c7213 */ /* 0x000fc60000000000 */
[----:B------:R-:W-:Y:S01]  /*3400*/  IMAD R21, R4, R7, RZ ;  /* 0x0000000704157224 */ /* 0x000fe200078e02ff */
[----:B------:R-:W-:-:S05]  /*3410*/  MOV R4, RZ ;  /* 0x000000ff00047202 */ /* 0x000fca0000000f00 */
[----:B------:R-:W-:-:S06]  /*3420*/  IMAD.HI.U32 R21, R5, R21, R4 ;  /* 0x0000001505157227 */ /* 0x000fcc00078e0004 */
[----:B------:R-:W-:-:S04]  /*3430*/  IMAD.HI.U32 R5, R21, R12, RZ ;  /* 0x0000000c15057227 */ /* 0x000fc800078e00ff */
[----:B------:R-:W-:Y:S02]  /*3440*/  IMAD R12, R5, R11, R12 ;  /* 0x0000000b050c7224 */ /* 0x000fe400078e020c */
[----:B------:R-:W-:-:S03]  /*3450*/  IMAD.HI.U32 R4, R21, R22, RZ ;  /* 0x0000001615047227 */ /* 0x000fc600078e00ff */
[----:B------:R-:W-:Y:S01]  /*3460*/  ISETP.GT.U32.AND P6, PT, R7, R12, PT ;  /* 0x0000000c0700720c */ /* 0x000fe20003fc4070 */
[----:B------:R-:W-:-:S04]  /*3470*/  IMAD.HI.U32 R6, R21, R20, RZ ;  /* 0x0000001415067227 */ /* 0x000fc800078e00ff */
[-C--:B------:R-:W-:Y:S02]  /*3480*/  IMAD R22, R4, R11.reuse, R22 ;  /* 0x0000000b04167224 */ /* 0x080fe400078e0216 */
[----:B------:R-:W-:Y:S01]  /*3490*/  IMAD R20, R6, R11, R20 ;  /* 0x0000000b06147224 */ /* 0x000fe200078e0214 */
[----:B------:R-:W-:Y:S01]  /*34a0*/  LOP3.LUT R11, R19, UR6, RZ, 0x3c, !PT ;  /* 0x00000006130b7c12 */ /* 0x000fe2000f8e3cff */
[----:B------:R-:W-:Y:S01]  /*34b0*/  IMAD.U32 R21, RZ, RZ, UR17 ;  /* 0x00000011ff157e24 */ /* 0x000fe2000f8e00ff */
[C---:B------:R-:W-:Y:S02]  /*34c0*/  ISETP.GT.U32.AND P2, PT, R7.reuse, R22, PT ;  /* 0x000000160700720c */ /* 0x040fe40003f44070 */
[----:B------:R-:W-:Y:S01]  /*34d0*/  ISETP.GT.U32.AND P1, PT, R7, R20, PT ;  /* 0x000000140700720c */ /* 0x000fe20003f24070 */
[----:B------:R-:W-:Y:S01]  /*34e0*/  @!P6 IMAD.IADD R12, R12, 0x1, -R7 ;  /* 0x000000010c0ce824 */ /* 0x000fe200078e0a07 */
[----:B------:R-:W-:Y:S01]  /*34f0*/  ISETP.GE.AND P4, PT, R11, RZ, PT ;  /* 0x000000ff0b00720c */ /* 0x000fe20003f86270 */
[----:B------:R-:W-:Y:S01]  /*3500*/  @!P6 VIADD R5, R5, 0x1 ;  /* 0x000000010505e836 */ /* 0x000fe20000000000 */
[----:B------:R-:W-:Y:S01]  /*3510*/  LOP3.LUT R11, RZ, UR6, RZ, 0x33, !PT ;  /* 0x00000006ff0b7c12 */ /* 0x000fe2000f8e33ff */
[----:B------:R-:W-:Y:S01]  /*3520*/  IMAD R21, R21, 0xc, R16 ;  /* 0x0000000c15157824 */ /* 0x000fe200078e0210 */
[----:B------:R-:W-:-:S02]  /*3530*/  ISETP.GE.U32.AND P3, PT, R12, R7, PT ;  /* 0x000000070c00720c */ /* 0x000fc40003f66070 */
[----:B------:R-:W-:-:S03]  /*3540*/  LOP3.LUT R12, R0, UR6, RZ, 0x3c, !PT ;  /* 0x00000006000c7c12 */ /* 0x000fc6000f8e3cff */
[-C--:B------:R-:W-:Y:S01]  /*3550*/  @!P2 IADD3 R22, PT, PT, R22, -R7.reuse, RZ ;  /* 0x800000071616a210 */ /* 0x080fe20007ffe0ff */
[----:B------:R-:W-:Y:S01]  /*3560*/  @!P2 VIADD R4, R4, 0x1 ;  /* 0x000000010404a836 */ /* 0x000fe20000000000 */
[----:B------:R-:W-:Y:S01]  /*3570*/  ISETP.GE.AND P5, PT, R12, RZ, PT ;  /* 0x000000ff0c00720c */ /* 0x000fe20003fa6270 */
[----:B------:R-:W-:Y:S01]  /*3580*/  @!P1 IMAD.IADD R20, R20, 0x1, -R7 ;  /* 0x0000000114149824 */ /* 0x000fe200078e0a07 */
[----:B------:R-:W-:Y:S01]  /*3590*/  @!P1 IADD3 R6, PT, PT, R6, 0x1, RZ ;  /* 0x0000000106069810 */ /* 0x000fe20007ffe0ff */
[----:B------:R-:W0:Y:S01]  /*35a0*/  LDS R21, [R21] ;  /* 0x0000000015157984 */ /* 0x000e220000000800 */
[----:B------:R-:W-:Y:S02]  /*35b0*/  ISETP.NE.AND P2, PT, RZ, UR6, PT ;  /* 0x00000006ff007c0c */ /* 0x000fe4000bf45270 */
[----:B------:R-:W-:Y:S02]  /*35c0*/  @P3 IADD3 R5, PT, PT, R5, 0x1, RZ ;  /* 0x0000000105053810 */ /* 0x000fe40007ffe0ff */
[----:B------:R-:W-:-:S02]  /*35d0*/  ISETP.GE.U32.AND P3, PT, R22, R7, PT ;  /* 0x000000071600720c */ /* 0x000fc40003f66070 */
[----:B------:R-:W-:Y:S01]  /*35e0*/  ISETP.GE.U32.AND P6, PT, R20, R7, PT ;  /* 0x000000071400720c */ /* 0x000fe20003fc6070 */
[----:B------:R-:W-:Y:S01]  /*35f0*/  IMAD.U32 R20, RZ, RZ, UR17 ;  /* 0x00000011ff147e24 */ /* 0x000fe2000f8e00ff */
[----:B------:R-:W-:Y:S02]  /*3600*/  LOP3.LUT R7, R18, UR6, RZ, 0x3c, !PT ;  /* 0x0000000612077c12 */ /* 0x000fe4000f8e3cff */
[----:B------:R-:W-:Y:S02]  /*3610*/  MOV R22, UR17 ;  /* 0x0000001100167c02 */ /* 0x000fe40008000f00 */
[----:B------:R-:W-:Y:S01]  /*3620*/  ISETP.GE.AND P1, PT, R7, RZ, PT ;  /* 0x000000ff0700720c */ /* 0x000fe20003f26270 */
[----:B------:R-:W-:Y:S01]  /*3630*/  IMAD.MOV.U32 R7, RZ, RZ, R5 ;  /* 0x000000ffff077224 */ /* 0x000fe200078e0005 */
[----:B------:R-:W-:-:S03]  /*3640*/  SEL R5, R11, R10, !P2 ;  /* 0x0000000a0b057207 */ /* 0x000fc60005000000 */
[----:B------:R-:W-:Y:S02]  /*3650*/  @P3 IADD3 R4, PT, PT, R4, 0x1, RZ ;  /* 0x0000000104043810 */ /* 0x000fe40007ffe0ff */
[----:B------:R-:W-:Y:S01]  /*3660*/  @P6 VIADD R6, R6, 0x1 ;  /* 0x0000000106066836 */ /* 0x000fe20000000000 */
[----:B------:R-:W-:Y:S01]  /*3670*/  @!P4 IADD3 R7, PT, PT, -R7, RZ, RZ ;  /* 0x000000ff0707c210 */ /* 0x000fe20007ffe1ff */
[----:B------:R-:W-:Y:S02]  /*3680*/  IMAD.MOV R12, RZ, RZ, -R5 ;  /* 0x000000ffff0c7224 */ /* 0x000fe400078e0a05 */
[----:B------:R-:W-:Y:S01]  /*3690*/  IMAD.MOV.U32 R10, RZ, RZ, R4 ;  /* 0x000000ffff0a7224 */ /* 0x000fe200078e0004 */
[C---:B------:R-:W-:Y:S01]  /*36a0*/  SEL R7, R11.reuse, R7, !P2 ;  /* 0x000000070b077207 */ /* 0x040fe20005000000 */
[----:B------:R-:W-:Y:S02]  /*36b0*/  @!P5 IMAD.MOV R6, RZ, RZ, -R6 ;  /* 0x000000ffff06d224 */ /* 0x000fe400078e0a06 */
[----:B------:R-:W-:Y:S01]  /*36c0*/  IMAD R4, R8, R5, UR5 ;  /* 0x0000000508047e24 */ /* 0x000fe2000f8e0205 */
[----:B------:R-:W-:Y:S01]  /*36d0*/  @!P1 IADD3 R10, PT, PT, -R10, RZ, RZ ;  /* 0x000000ff0a0a9210 */ /* 0x000fe20007ffe1ff */
[----:B------:R-:W-:Y:S01]  /*36e0*/  IMAD R5, R12, UR6, R9 ;  /* 0x000000060c057c24 */ /* 0x000fe2000f8e0209 */
[----:B------:R-:W-:Y:S01]  /*36f0*/  SEL R11, R11, R6, !P2 ;  /* 0x000000060b0b7207 */ /* 0x000fe20005000000 */
[----:B------:R-:W-:Y:S01]  /*3700*/  IMAD.MOV R6, RZ, RZ, -R7 ;  /* 0x000000ffff067224 */ /* 0x000fe200078e0a07 */
[----:B------:R-:W-:Y:S01]  /*3710*/  SEL R13, R17, R10, !P0 ;  /* 0x0000000a110d7207 */ /* 0x000fe20004000000 */
[----:B------:R-:W-:Y:S01]  /*3720*/  IMAD R7, R8, R7, UR5 ;  /* 0x0000000508077e24 */ /* 0x000fe2000f8e0207 */
[----:B------:R-:W-:Y:S01]  /*3730*/  IADD3 R9, PT, PT, R20, UR17, R9 ;  /* 0x0000001114097c10 */ /* 0x000fe2000fffe009 */
[----:B------:R-:W-:Y:S01]  /*3740*/  IMAD.MOV R29, RZ, RZ, -R11 ;  /* 0x000000ffff1d7224 */ /* 0x000fe200078e0a0b */
[----:B------:R-:W-:Y:S01]  /*3750*/  IADD3 R12, PT, PT, -R13, RZ, RZ ;  /* 0x000000ff0d0c7210 */ /* 0x000fe20007ffe1ff */
[----:B------:R-:W-:Y:S01]  /*3760*/  IMAD R11, R8, R11, UR5 ;  /* 0x00000005080b7e24 */ /* 0x000fe2000f8e020b */
[----:B------:R-:W-:Y:S01]  /*3770*/  IADD3 R9, PT, PT, R22, UR17, R9 ;  /* 0x0000001116097c10 */ /* 0x000fe2000fffe009 */
[----:B------:R-:W-:-:S02]  /*3780*/  IMAD R10, R29, UR6, R0 ;  /* 0x000000061d0a7c24 */ /* 0x000fc4000f8e0200 */
[----:B------:R-:W-:Y:S01]  /*3790*/  IMAD R6, R6, UR6, R19 ;  /* 0x0000000606067c24 */ /* 0x000fe2000f8e0213 */
[----:B------:R-:W-:Y:S01]  /*37a0*/  ISETP.GE.U32.AND P1, PT, R9, 0x200, PT ;  /* 0x000002000900780c */ /* 0x000fe20003f26070 */
[----:B------:R-:W-:Y:S01]  /*37b0*/  IMAD R13, R8, R13, UR5 ;  /* 0x00000005080d7e24 */ /* 0x000fe2000f8e020d */
[----:B------:R-:W-:Y:S01]  /*37c0*/  IADD3 R11, PT, PT, R11, R10, RZ ;  /* 0x0000000a0b0b7210 */ /* 0x000fe20007ffe0ff */
[----:B------:R-:W-:Y:S02]  /*37d0*/  IMAD R12, R12, UR6, R18 ;  /* 0x000000060c0c7c24 */ /* 0x000fe4000f8e0212 */
[----:B------:R-:W-:Y:S02]  /*37e0*/  IMAD.IADD R5, R4, 0x1, R5 ;  /* 0x0000000104057824 */ /* 0x000fe400078e0205 */
[----:B------:R-:W-:Y:S02]  /*37f0*/  IMAD.IADD R7, R7, 0x1, R6 ;  /* 0x0000000107077824 */ /* 0x000fe400078e0206 */
[----:B------:R-:W-:-:S02]  /*3800*/  IMAD.IADD R13, R13, 0x1, R12 ;  /* 0x000000010d0d7824 */ /* 0x000fc400078e020c */
[----:B------:R-:W-:-:S04]  /*3810*/  IMAD.WIDE R4, R5, 0x4, R2 ;  /* 0x0000000405047825 */ /* 0x000fc800078e0202 */
[--C-:B------:R-:W-:Y:S01]  /*3820*/  IMAD.WIDE R6, R7, 0x4, R2.reuse ;  /* 0x0000000407067825 */ /* 0x100fe200078e0202 */
[----:B-1----:R1:W-:Y:S03]  /*3830*/  STG.E desc[UR12][R4.64], R27 ;  /* 0x0000001b04007986 */ /* 0x0023e6000c10190c */
[--C-:B------:R-:W-:Y:S01]  /*3840*/  IMAD.WIDE R10, R11, 0x4, R2.reuse ;  /* 0x000000040b0a7825 */ /* 0x100fe200078e0202 */
[----:B--2---:R2:W-:Y:S03]  /*3850*/  STG.E desc[UR12][R6.64], R25 ;  /* 0x0000001906007986 */ /* 0x0045e6000c10190c */
[----:B------:R-:W-:Y:S01]  /*3860*/  IMAD.WIDE R12, R13, 0x4, R2 ;  /* 0x000000040d0c7825 */ /* 0x000fe200078e0202 */
[----:B---3--:R2:W-:Y:S03]  /*3870*/  STG.E desc[UR12][R10.64], R23 ;  /* 0x000000170a007986 */ /* 0x0085e6000c10190c */
[----:B------:R-:W-:Y:S01]  /*3880*/  IMAD.U32 R29, RZ, RZ, UR17 ;  /* 0x00000011ff1d7e24 */ /* 0x000fe2000f8e00ff */
[----:B0-----:R2:W-:Y:S01]  /*3890*/  STG.E desc[UR12][R12.64], R21 ;  /* 0x000000150c007986 */ /* 0x0015e2000c10190c */
[----:B-1----:R-:W-:Y:S01]  /*38a0*/  IMAD.U32 R4, RZ, RZ, UR17 ;  /* 0x00000011ff047e24 */ /* 0x002fe2000f8e00ff */
[----:B------:R-:W-:Y:S01]  /*38b0*/  MOV R5, UR17 ;  /* 0x0000001100057c02 */ /* 0x000fe20008000f00 */
[----:B------:R-:W-:-:S02]  /*38c0*/  IMAD R0, R29, 0x4, R0 ;  /* 0x000000041d007824 */ /* 0x000fc400078e0200 */
[----:B------:R-:W-:Y:S01]  /*38d0*/  IMAD R18, R20, 0x4, R18 ;  /* 0x0000000414127824 */ /* 0x000fe200078e0212 */
[----:B------:R-:W-:Y:S01]  /*38e0*/  LEA R19, R4, R19, 0x2 ;  /* 0x0000001304137211 */ /* 0x000fe200078e10ff */
[----:B------:R-:W-:Y:S01]  /*38f0*/  IMAD R16, R5, 0x10, R16 ;  /* 0x0000001005107824 */ /* 0x000fe200078e0210 */
[----:B------:R-:W-:Y:S06]  /*3900*/  @!P1 BRA `(.L_x_44145) ;  /* 0xfffffff800449947 */ /* 0x000fec000383ffff */
[----:B------:R-:W-:Y:S05]  /*3910*/  EXIT ;  /* 0x000000000000794d */ /* 0x000fea0003800000 */
.L_x_44100:
[----:B------:R-:W-:Y:S01]  /*3920*/  BSSY B2, `(.L_x_44146) ;  /* 0x0000006000027945 */ /* 0x000fe20003800000 */
[----:B------:R-:W-:Y:S01]  /*3930*/  IMAD.MOV.U32 R3, RZ, RZ, R19 ;  /* 0x000000ffff037224 */ /* 0x000fe200078e0013 */
[----:B------:R-:W-:-:S07]  /*3940*/  MOV R11, 0xffffffff ;  /* 0xffffffff000b7802 */ /* 0x000fce0000000f00 */
[----:B01-3--:R-:W-:Y:S05]  /*3950*/  WARPSYNC.COLLECTIVE R11, `(.L_x_44147) ;  /* 0x000000000b087348 */ /* 0x00bfea0003c00000 */
[----:B0-----:R0:W2:Y:S02]  /*3960*/  SHFL.IDX P0, R11, R2, R3, R10 ;  /* 0x00000003020b7389 */ /* 0x0010a4000000000a */
[----:B0123--:R-:W-:Y:S05]  /*3970*/  ENDCOLLECTIVE ;  /* 0x000000000000791b */ /* 0x00ffea0003800000 */
.L_x_44147:
[----:B------:R-:W-:Y:S05]  /*3980*/  BSYNC B2 ;  /* 0x0000000000027941 */ /* 0x000fea0003800000 */
.L_x_44146:
[----:B------:R-:W-:Y:S05]  /*3990*/  BRA `(.L_x_44148) ;  /* 0xffffffdc00a47947 */ /* 0x000fea000383ffff */
.L_x_44102:
[----:B------:R-:W-:Y:S01]  /*39a0*/  BSSY B2, `(.L_x_44149) ;  /* 0x0000006000027945 */ /* 0x000fe20003800000 */
[----:B------:R-:W-:Y:S02]  /*39b0*/  IMAD.MOV.U32 R3, RZ, RZ, R25 ;  /* 0x000000ffff037224 */ /* 0x000fe400078e0019 */
[----:B------:R-:W-:-:S07]  /*39c0*/  IMAD.MOV.U32 R11, RZ, RZ, -0x1 ;  /* 0xffffffffff0b7424 */ /* 0x000fce00078e00ff */
[----:B01-3--:R-:W-:Y:S05]  /*39d0*/  WARPSYNC.COLLECTIVE R11, `(.L_x_44150) ;  /* 0x000000000b087348 */ /* 0x00bfea0003c00000 */
[----:B0-----:R0:W2:Y:S02]  /*39e0*/  SHFL.IDX P0, R11, R2, R3, R10 ;  /* 0x00000003020b7389 */ /* 0x0010a4000000000a */
[----:B0123--:R-:W-:Y:S05]  /*39f0*/  ENDCOLLECTIVE ;  /* 0x000000000000791b */ /* 0x00ffea0003800000 */
.L_x_44150:
[----:B------:R-:W-:Y:S05]  /*3a00*/  BSYNC B2 ;  /* 0x0000000000027941 */ /* 0x000fea0003800000 */
.L_x_44149:
[----:B------:R-:W-:Y:S05]  /*3a10*/  BRA `(.L_x_44151) ;  /* 0xffffffdc00987947 */ /* 0x000fea000383ffff */
.L_x_44104:
[----:B------:R-:W-:Y:S01]  /*3a20*/  BSSY B2, `(.L_x_44152) ;  /* 0x0000006000027945 */ /* 0x000fe20003800000 */
[----:B------:R-:W-:Y:S01]  /*3a30*/  MOV R3, R23 ;  /* 0x0000001700037202 */ /* 0x000fe20000000f00 */
[----:B------:R-:W-:-:S07]  /*3a40*/  IMAD.MOV.U32 R11, RZ, RZ, -0x1 ;  /* 0xffffffffff0b7424 */ /* 0x000fce00078e00ff */
[----:B01-3--:R-:W-:Y:S05]  /*3a50*/  WARPSYNC.COLLECTIVE R11, `(.L_x_44153) ;  /* 0x000000000b087348 */ /* 0x00bfea0003c00000 */
[----:B0-----:R0:W2:Y:S02]  /*3a60*/  SHFL.IDX P0, R11, R2, R3, R10 ;  /* 0x00000003020b7389 */ /* 0x0010a4000000000a */
[----:B0123--:R-:W-:Y:S05]  /*3a70*/  ENDCOLLECTIVE ;  /* 0x000000000000791b */ /* 0x00ffea0003800000 */
.L_x_44153:
[----:B------:R-:W-:Y:S05]  /*3a80*/  BSYNC B2 ;  /* 0x0000000000027941 */ /* 0x000fea0003800000 */
.L_x_44152:
[----:B------:R-:W-:Y:S05]  /*3a90*/  BRA `(.L_x_44154) ;  /* 0xffffffdc008c7947 */ /* 0x000fea000383ffff */
.L_x_44106:
[----:B------:R-:W-:Y:S01]  /*3aa0*/  BSSY B2, `(.L_x_44155) ;  /* 0x0000006000027945 */ /* 0x000fe20003800000 */
[----:B------:R-:W-:Y:S01]  /*3ab0*/  IMAD.MOV.U32 R3, RZ, RZ, R21 ;  /* 0x000000ffff037224 */ /* 0x000fe200078e0015 */
[----:B------:R-:W-:-:S07]  /*3ac0*/  MOV R11, 0xffffffff ;  /* 0xffffffff000b7802 */ /* 0x000fce0000000f00 */
[----:B01-3--:R-:W-:Y:S05]  /*3ad0*/  WARPSYNC.COLLECTIVE R11, `(.L_x_44156) ;  /* 0x000000000b087348 */ /* 0x00bfea0003c00000 */
[----:B0-----:R0:W2:Y:S02]  /*3ae0*/  SHFL.IDX P0, R11, R2, R3, R10 ;  /* 0x00000003020b7389 */ /* 0x0010a4000000000a */
[----:B0123--:R-:W-:Y:S05]  /*3af0*/  ENDCOLLECTIVE ;  /* 0x000000000000791b */ /* 0x00ffea0003800000 */
.L_x_44156:
[----:B------:R-:W-:Y:S05]  /*3b00*/  BSYNC B2 ;  /* 0x0000000000027941 */ /* 0x000fea0003800000 */
.L_x_44155:
[----:B------:R-:W-:Y:S05]  /*3b10*/  BRA `(.L_x_44157) ;  /* 0xffffffdc00807947 */ /* 0x000fea000383ffff */
.L_x_44117:
[----:B------:R-:W-:Y:S01]  /*3b20*/  BSSY B1, `(.L_x_44158) ;  /* 0x0000006000017945 */ /* 0x000fe20003800000 */
[----:B------:R-:W-:Y:S02]  /*3b30*/  IMAD.MOV.U32 R3, RZ, RZ, R19 ;  /* 0x000000ffff037224 */ /* 0x000fe400078e0013 */
[----:B------:R-:W-:-:S07]  /*3b40*/  IMAD.MOV.U32 R11, RZ, RZ, -0x1 ;  /* 0xffffffffff0b7424 */ /* 0x000fce00078e00ff */
[----:B01-3--:R-:W-:Y:S05]  /*3b50*/  WARPSYNC.COLLECTIVE R11, `(.L_x_44159) ;  /* 0x000000000b087348 */ /* 0x00bfea0003c00000 */
[----:B0-----:R0:W2:Y:S02]  /*3b60*/  SHFL.IDX P0, R11, R2, R3, R10 ;  /* 0x00000003020b7389 */ /* 0x0010a4000000000a */
[----:B0123--:R-:W-:Y:S05]  /*3b70*/  ENDCOLLECTIVE ;  /* 0x000000000000791b */ /* 0x00ffea0003800000 */
.L_x_44159:
[----:B------:R-:W-:Y:S05]  /*3b80*/  BSYNC B1 ;  /* 0x0000000000017941 */ /* 0x000fea0003800000 */
.L_x_44158:
[----:B------:R-:W-:Y:S05]  /*3b90*/  BRA `(.L_x_44160) ;  /* 0xffffffe400207947 */ /* 0x000fea000383ffff */
.L_x_44119:
[----:B------:R-:W-:Y:S01]  /*3ba0*/  BSSY B1, `(.L_x_44161) ;  /* 0x0000006000017945 */ /* 0x000fe20003800000 */
[----:B------:R-:W-:Y:S01]  /*3bb0*/  MOV R3, R25 ;  /* 0x0000001900037202 */ /* 0x000fe20000000f00 */
[----:B------:R-:W-:-:S07]  /*3bc0*/  IMAD.MOV.U32 R11, RZ, RZ, -0x1 ;  /* 0xffffffffff0b7424 */ /* 0x000fce00078e00ff */
[----:B01-3--:R-:W-:Y:S05]  /*3bd0*/  WARPSYNC.COLLECTIVE R11, `(.L_x_44162) ;  /* 0x000000000b087348 */ /* 0x00bfea0003c00000 */
[----:B0-----:R0:W2:Y:S02]  /*3be0*/  SHFL.IDX P0, R11, R2, R3, R10 ;  /* 0x00000003020b7389 */ /* 0x0010a4000000000a */
[----:B0123--:R-:W-:Y:S05]  /*3bf0*/  ENDCOLLECTIVE ;  /* 0x000000000000791b */ /* 0x00ffea0003800000 */
.L_x_44162:
[----:B------:R-:W-:Y:S05]  /*3c00*/  BSYNC B1 ;  /* 0x0000000000017941 */ /* 0x000fea0003800000 */
.L_x_44161:
[----:B------:R-:W-:Y:S05]  /*3c10*/  BRA `(.L_x_44163) ;  /* 0xffffffe400147947 */ /* 0x000fea000383ffff */
.L_x_44121:
[----:B------:R-:W-:Y:S01]  /*3c20*/  BSSY B1, `(.L_x_44164) ;  /* 0x0000006000017945 */ /* 0x000fe20003800000 */
[----:B------:R-:W-:Y:S01]  /*3c30*/  IMAD.MOV.U32 R3, RZ, RZ, R23 ;  /* 0x000000ffff037224 */ /* 0x000fe200078e0017 */
[----:B------:R-:W-:-:S07]  /*3c40*/  MOV R11, 0xffffffff ;  /* 0xffffffff000b7802 */ /* 0x000fce0000000f00 */
[----:B01-3--:R-:W-:Y:S05]  /*3c50*/  WARPSYNC.COLLECTIVE R11, `(.L_x_44165) ;  /* 0x000000000b087348 */ /* 0x00bfea0003c00000 */
[----:B0-----:R0:W2:Y:S02]  /*3c60*/  SHFL.IDX P0, R11, R2, R3, R10 ;  /* 0x00000003020b7389 */ /* 0x0010a4000000000a */
[----:B0123--:R-:W-:Y:S05]  /*3c70*/  ENDCOLLECTIVE ;  /* 0x000000000000791b */ /* 0x00ffea0003800000 */
.L_x_44165:
[----:B------:R-:W-:Y:S05]  /*3c80*/  BSYNC B1 ;  /* 0x0000000000017941 */ /* 0x000fea0003800000 */
.L_x_44164:
[----:B------:R-:W-:Y:S05]  /*3c90*/  BRA `(.L_x_44166) ;  /* 0xffffffe400087947 */ /* 0x000fea000383ffff */
.L_x_44123:
[----:B------:R-:W-:Y:S01]  /*3ca0*/  BSSY B1, `(.L_x_44167) ;  /* 0x0000006000017945 */ /* 0x000fe20003800000 */
[----:B------:R-:W-:Y:S02]  /*3cb0*/  IMAD.MOV.U32 R3, RZ, RZ, R21 ;  /* 0x000000ffff037224 */ /* 0x000fe400078e0015 */
[----:B------:R-:W-:-:S07]  /*3cc0*/  IMAD.MOV.U32 R11, RZ, RZ, -0x1 ;  /* 0xffffffffff0b7424 */ /* 0x000fce00078e00ff */
[----:B01-3--:R-:W-:Y:S05]  /*3cd0*/  WARPSYNC.COLLECTIVE R11, `(.L_x_44168) ;  /* 0x000000000b087348 */ /* 0x00bfea0003c00000 */
[----:B0-----:R0:W2:Y:S02]  /*3ce0*/  SHFL.IDX P0, R11, R2, R3, R10 ;  /* 0x00000003020b7389 */ /* 0x0010a4000000000a */
[----:B0123--:R-:W-:Y:S05]  /*3cf0*/  ENDCOLLECTIVE ;  /* 0x000000000000791b */ /* 0x00ffea0003800000 */
.L_x_44168:
[----:B------:R-:W-:Y:S05]  /*3d00*/  BSYNC B1 ;  /* 0x0000000000017941 */ /* 0x000fea0003800000 */
.L_x_44167:
[----:B------:R-:W-:Y:S05]  /*3d10*/  BRA `(.L_x_44169) ;  /* 0xffffffe000fc7947 */ /* 0x000fea000383ffff */
.L_x_44132:
[----:B------:R-:W-:Y:S01]  /*3d20*/  IMAD.MOV.U32 R11, RZ, RZ, -0x1 ;  /* 0xffffffffff0b7424 */ /* 0x000fe200078e00ff */
[----:B------:R-:W-:-:S07]  /*3d30*/  MOV R3, R19 ;  /* 0x0000001300037202 */ /* 0x000fce0000000f00 */
[----:B01-3--:R-:W-:Y:S05]  /*3d40*/  WARPSYNC.COLLECTIVE R11, `(.L_x_44170) ;  /* 0x000000000b087348 */ /* 0x00bfea0003c00000 */
[----:B0-----:R0:W2:Y:S02]  /*3d50*/  SHFL.IDX P0, R11, R2, R3, R10 ;  /* 0x00000003020b7389 */ /* 0x0010a4000000000a */
[----:B0123--:R-:W-:Y:S05]  /*3d60*/  ENDCOLLECTIVE ;  /* 0x000000000000791b */ /* 0x00ffea0003800000 */
.L_x_44170:
[----:B------:R-:W-:Y:S01]  /*3d70*/  IMAD.MOV.U32 R24, RZ, RZ, R11 ;  /* 0x000000ffff187224 */ /* 0x000fe200078e000b */
[----:B------:R-:W-:Y:S06]  /*3d80*/  BRA `(.L_x_44171) ;  /* 0xffffffe8009c7947 */ /* 0x000fec000383ffff */
.L_x_44134:
[----:B------:R-:W-:Y:S01]  /*3d90*/  BSSY B0, `(.L_x_44172) ;  /* 0x0000006000007945 */ /* 0x000fe20003800000 */
[----:B------:R-:W-:Y:S01]  /*3da0*/  MOV R3, R25 ;  /* 0x0000001900037202 */ /* 0x000fe20000000f00 */
[----:B------:R-:W-:-:S07]  /*3db0*/  IMAD.MOV.U32 R11, RZ, RZ, -0x1 ;  /* 0xffffffffff0b7424 */ /* 0x000fce00078e00ff */
[----:B01-3--:R-:W-:Y:S05]  /*3dc0*/  WARPSYNC.COLLECTIVE R11, `(.L_x_44173) ;  /* 0x000000000b087348 */ /* 0x00bfea0003c00000 */
[----:B0-----:R0:W2:Y:S02]  /*3dd0*/  SHFL.IDX P0, R11, R2, R3, R10 ;  /* 0x00000003020b7389 */ /* 0x0010a4000000000a */
[----:B0123--:R-:W-:Y:S05]  /*3de0*/  ENDCOLLECTIVE ;  /* 0x000000000000791b */ /* 0x00ffea0003800000 */
.L_x_44173:
[----:B------:R-:W-:Y:S05]  /*3df0*/  BSYNC B0 ;  /* 0x0000000000007941 */ /* 0x000fea0003800000 */
.L_x_44172:
[----:B------:R-:W-:Y:S05]  /*3e00*/  BRA `(.L_x_44174) ;  /* 0xffffffe800907947 */ /* 0x000fea000383ffff */
.L_x_44136:
[----:B------:R-:W-:Y:S01]  /*3e10*/  BSSY B0, `(.L_x_44175) ;  /* 0x0000006000007945 */ /* 0x000fe20003800000 */
[----:B------:R-:W-:Y:S01]  /*3e20*/  IMAD.MOV.U32 R3, RZ, RZ, R23 ;  /* 0x000000ffff037224 */ /* 0x000fe200078e0017 */
[----:B------:R-:W-:-:S07]  /*3e30*/  MOV R11, 0xffffffff ;  /* 0xffffffff000b7802 */ /* 0x000fce0000000f00 */
[----:B01-3--:R-:W-:Y:S05]  /*3e40*/  WARPSYNC.COLLECTIVE R11, `(.L_x_44176) ;  /* 0x000000000b087348 */ /* 0x00bfea0003c00000 */
[----:B0-----:R0:W2:Y:S02]  /*3e50*/  SHFL.IDX P0, R11, R2, R3, R10 ;  /* 0x00000003020b7389 */ /* 0x0010a4000000000a */
[----:B0123--:R-:W-:Y:S05]  /*3e60*/  ENDCOLLECTIVE ;  /* 0x000000000000791b */ /* 0x00ffea0003800000 */
.L_x_44176:
[----:B------:R-:W-:Y:S05]  /*3e70*/  BSYNC B0 ;  /* 0x0000000000007941 */ /* 0x000fea0003800000 */
.L_x_44175:
[----:B------:R-:W-:Y:S05]  /*3e80*/  BRA `(.L_x_44177) ;  /* 0xffffffe800847947 */ /* 0x000fea000383ffff */
.L_x_44138:
[----:B------:R-:W-:Y:S01]  /*3e90*/  BSSY B0, `(.L_x_44178) ;  /* 0x0000006000007945 */ /* 0x000fe20003800000 */
[----:B------:R-:W-:Y:S02]  /*3ea0*/  IMAD.MOV.U32 R3, RZ, RZ, R21 ;  /* 0x000000ffff037224 */ /* 0x000fe400078e0015 */
[----:B------:R-:W-:-:S07]  /*3eb0*/  IMAD.MOV.U32 R11, RZ, RZ, -0x1 ;  /* 0xffffffffff0b7424 */ /* 0x000fce00078e00ff */
[----:B01-3--:R-:W-:Y:S05]  /*3ec0*/  WARPSYNC.COLLECTIVE R11, `(.L_x_44179) ;  /* 0x000000000b087348 */ /* 0x00bfea0003c00000 */
[----:B0-----:R0:W2:Y:S02]  /*3ed0*/  SHFL.IDX P0, R11, R2, R3, R10 ;  /* 0x00000003020b7389 */ /* 0x0010a4000000000a */
[----:B0123--:R-:W-:Y:S05]  /*3ee0*/  ENDCOLLECTIVE ;  /* 0x000000000000791b */ /* 0x00ffea0003800000 */
.L_x_44179:
[----:B------:R-:W-:Y:S05]  /*3ef0*/  BSYNC B0 ;  /* 0x0000000000007941 */ /* 0x000fea0003800000 */
.L_x_44178:
[----:B------:R-:W-:Y:S05]  /*3f00*/  BRA `(.L_x_44180) ;  /* 0xffffffe800787947 */ /* 0x000fea000383ffff */
        .weak           $__internal_223_$__cuda_sm20_div_u16
        .type           $__internal_223_$__cuda_sm20_div_u16,@function
        .size           $__internal_223_$__cuda_sm20_div_u16,(.L_x_58174 - $__internal_223_$__cuda_sm20_div_u16)
$__internal_223_$__cuda_sm20_div_u16:
[----:B------:R-:W0:Y:S01]  /*3f10*/  I2F.U16 R0, UR11 ;  /* 0x0000000b00007d06 */ /* 0x000e220008101000 */
[----:B------:R-:W-:Y:S01]  /*3f20*/  HFMA2 R2, -RZ, RZ, 15, 0 ;  /* 0x4b800000ff027431 */ /* 0x000fe200000001ff */
[C---:B0-----:R-:W-:Y:S02]  /*3f30*/  FSETP.GEU.AND P1, PT, |R0|.reuse, 1.175494350822287508e-38, PT ;  /* 0x008000000000780b */ /* 0x041fe40003f2e200 */
[----:B------:R-:W-:Y:S02]  /*3f40*/  FSETP.GT.AND P0, PT, |R0|, 8.50705917302346158658e+37, PT ;  /* 0x7e8000000000780b */ /* 0x000fe40003f04200 */
[----:B------:R-:W-:-:S04]  /*3f50*/  FSEL R2, R2, 1, !P1 ;  /* 0x3f80000002027808 */ /* 0x000fc80004800000 */
[----:B------:R-:W-:Y:S02]  /*3f60*/  FSEL R3, R2, 0.25, !P0 ;  /* 0x3e80000002037808 */ /* 0x000fe40004000000 */
[----:B------:R-:W-:Y:S02]  /*3f70*/  ISETP.NE.U32.AND P0, PT, RZ, UR11, PT ;  /* 0x0000000bff007c0c */ /* 0x000fe4000bf05070 */
        /* <DEDUP_REMOVED lines=12> */
[----:B------:R-:W-:Y:S06]  /*4040*/  RET.REL.NODEC R2 `(_Z9cuda_gemmIiLi256ELi1ELi1ELi512ELi4ELi4ELi32ELi0ELi0EEviiiPT_S1_S1_ii) ;  /* 0xffffffbc02ec7950 */ /* 0x000fec0003c3ffff */
.L_x_44181:
        /* <DEDUP_REMOVED lines=11> */
.L_x_58174:


//--------------------- .text._Z9cuda_gemmIiLi256ELi1ELi1ELi512ELi2ELi2ELi32ELi1ELi1EEviiiPT_S1_S1_ii --------------------------
	.section	.text._Z9cuda_gemmIiLi256ELi1ELi1ELi512ELi2ELi2ELi32ELi1ELi1EEviiiPT_S1_S1_ii,"ax",@progbits
	.align	128
        .global         _Z9cuda_gemmIiLi256ELi1ELi1ELi512ELi2ELi2ELi32ELi1ELi1EEviiiPT_S1_S1_ii
        .type           _Z9cuda_gemmIiLi256ELi1ELi1ELi512ELi2ELi2ELi32ELi1ELi1EEviiiPT_S1_S1_ii,@function
        .size           _Z9cuda_gemmIiLi256ELi1ELi1ELi512ELi2ELi2ELi32ELi1ELi1EEviiiPT_S1_S1_ii,(.L_x_58175 - _Z9cuda_gemmIiLi256ELi1ELi1ELi512ELi2ELi2ELi32ELi1ELi1EEviiiPT_S1_S1_ii)
        .other          _Z9cuda_gemmIiLi256ELi1ELi1ELi512ELi2ELi2ELi32ELi1ELi1EEviiiPT_S1_S1_ii,@"STO_CUDA_ENTRY STV_DEFAULT"
_Z9cuda_gemmIiLi256ELi1ELi1ELi512ELi2ELi2ELi32ELi1ELi1EEviiiPT_S1_S1_ii:
.text._Z9cuda_gemmIiLi256ELi1ELi1ELi512ELi2ELi2ELi32ELi1ELi1EEviiiPT_S1_S1_ii:
        /* <DEDUP_REMOVED lines=14> */
.L_x_44184:
        /* <DEDUP_REMOVED lines=11> */
.L_x_44183:
[----:B------:R-:W-:Y:S05]  /*0190*/  BSYNC.RECONVERGENT B0 ;  /* 0x0000000000007941 */ /* 0x000fea0003800200 */
.L_x_44182:
[----:B------:R-:W1:Y:S01]  /*01a0*/  LDC R19, c[0x0][0x360] ;  /* 0x0000d800ff137b82 */ /* 0x000e620000000800 */
[----:B------:R-:W2:Y:S02]  /*01b0*/  LDCU UR4, c[0x0][0x374] ;  /* 0x00006e80ff0477ac */ /* 0x000ea40008000800 */
[----:B--2---:R-:W-:-:S13]  /*01c0*/  ISETP.GE.U32.AND P0, PT, R21, UR4, PT ;  /* 0x0000000415007c0c */ /* 0x004fda000bf06070 */
[----:B------:R-:W-:Y:S05]  /*01d0*/  @P0 EXIT ;  /* 0x000000000000094d */ /* 0x000fea0003800000 */
[C---:B-1----:R-:W-:Y:S01]  /*01e0*/  IMAD.IADD R2, R0.reuse, 0x1, R19 ;  /* 0x0000000100027824 */ /* 0x042fe200078e0213 */
[----:B------:R-:W-:Y:S02]  /*01f0*/  LOP3.LUT R22, R0, 0x1, RZ, 0xc0, !PT ;  /* 0x0000000100167812 */ /* 0x000fe400078ec0ff */
[----:B------:R-:W-:Y:S01]  /*0200*/  LOP3.LUT R3, R19, 0xffff, RZ, 0xc0, !PT ;  /* 0x0000ffff13037812 */ /* 0x000fe200078ec0ff */
[----:B------:R-:W-:-:S05]  /*0210*/  IMAD.MOV R2, RZ, RZ, -R2 ;  /* 0x000000ffff027224 */ /* 0x000fca00078e0a02 */
[----:B------:R-:W-:-:S04]  /*0220*/  PRMT R2, R2, 0x7710, RZ ;  /* 0x0000771002027816 */ /* 0x000fc800000000ff */
[----:B------:R-:W-:-:S04]  /*0230*/  IADD3 R2, PT, PT, R2, 0x1ff, RZ ;  /* 0x000001ff02027810 */ /* 0x000fc80007ffe0ff */
[----:B0-----:R-:W-:Y:S02]  /*0240*/  LOP3.LUT R7, R2, 0xffff, RZ, 0xc0, !PT ;  /* 0x0000ffff02077812 */ /* 0x001fe400078ec0ff */
[----:B------:R-:W-:-:S07]  /*0250*/  MOV R6, 0x270 ;  /* 0x0000027000067802 */ /* 0x000fce0000000f00 */
[----:B------:R-:W-:Y:S05]  /*0260*/  CALL.REL.NOINC `($__internal_224_$__cuda_sm20_div_u16) ;  /* 0x0000000800d47944 */ /* 0x000fea0003c00000 */
        /* <DEDUP_REMOVED lines=21> */
.L_x_44187:
[----:B------:R0:W2:Y:S01]  /*03c0*/  LDG.E R7, desc[UR8][R2.64] ;  /* 0x0000000802077981 */ /* 0x0000a2000c1e1900 */
[----:B------:R-:W-:-:S05]  /*03d0*/  VIADD R5, R5, 0x1 ;  /* 0x0000000105057836 */ /* 0x000fca0000000000 */
[----:B------:R-:W-:Y:S01]  /*03e0*/  ISETP.NE.AND P3, PT, R5, RZ, PT ;  /* 0x000000ff0500720c */ /* 0x000fe20003f65270 */
[C---:B0-----:R-:W-:Y:S01]  /*03f0*/  IMAD.WIDE.U32 R2, R19.reuse, 0x4, R2 ;  /* 0x0000000413027825 */ /* 0x041fe200078e0002 */
[----:B--2---:R0:W-:Y:S03]  /*0400*/  STS [R4], R7 ;  /* 0x0000000704007388 */ /* 0x0041e60000000800 */
[----:B0-----:R-:W-:-:S08]  /*0410*/  IMAD R4, R19, 0x4, R4 ;  /* 0x0000000413047824 */ /* 0x001fd000078e0204 */
[----:B------:R-:W-:Y:S05]  /*0420*/  @P3 BRA `(.L_x_44187) ;  /* 0xfffffffc00e43947 */ /* 0x000fea000383ffff */
.L_x_44186:
[----:B------:R-:W-:Y:S05]  /*0430*/  BSYNC.RECONVERGENT B0 ;  /* 0x0000000000007941 */ /* 0x000fea0003800200 */
.L_x_44185:
        /* <DEDUP_REMOVED lines=12> */
.L_x_44190:
        /* <DEDUP_REMOVED lines=20> */
.L_x_44189:
[----:B------:R-:W-:Y:S05]  /*0640*/  BSYNC.RECONVERGENT B0 ;  /* 0x0000000000007941 */ /* 0x000fea0003800200 */
.L_x_44188:
        /* <DEDUP_REMOVED lines=10> */
.L_x_44193:
[----:B------:R-:W-:Y:S01]  /*06f0*/  VIADD R3, R3, 0x1 ;  /* 0x0000000103037836 */ /* 0x000fe20000000000 */
[----:B------:R0:W-:Y:S04]  /*0700*/  STS [R4], RZ ;  /* 0x000000ff04007388 */ /* 0x0001e80000000800 */
[----:B------:R-:W-:Y:S02]  /*0710*/  ISETP.NE.AND P0, PT, R3, RZ, PT ;  /* 0x000000ff0300720c */ /* 0x000fe40003f05270 */
[----:B0-----:R-:W-:-:S11]  /*0720*/  LEA R4, R19, R4, 0x2 ;  /* 0x0000000413047211 */ /* 0x001fd600078e10ff */
[----:B------:R-:W-:Y:S05]  /*0730*/  @P0 BRA `(.L_x_44193) ;  /* 0xfffffffc00ec0947 */ /* 0x000fea000383ffff */
.L_x_44192:
[----:B------:R-:W-:Y:S05]  /*0740*/  BSYNC.RECONVERGENT B0 ;  /* 0x0000000000007941 */ /* 0x000fea0003800200 */
.L_x_44191:
[----:B------:R-:W-:Y:S04]  /*0750*/  BSSY.RECONVERGENT B0, `(.L_x_44194) ;  /* 0x0000012000007945 */ /* 0x000fe80003800200 */
[----:B------:R-:W-:Y:S05]  /*0760*/  @!P1 BRA `(.L_x_44195) ;  /* 0x0000000000409947 */ /* 0x000fea0003800000 */
[----:B------:R-:W0:Y:S01]  /*0770*/  S2UR UR5, SR_CgaCtaId ;  /* 0x00000000000579c3 */ /* 0x000e220000008800 */
[----:B------:R-:W-:Y:S02]  /*0780*/  UMOV UR4, 0x400 ;  /* 0x0000040000047882 */ /* 0x000fe40000000000 */
[----:B------:R-:W-:-:S04]  /*0790*/  UIADD3 UR4, UPT, UPT, UR4, 0x880, URZ ;  /* 0x0000088004047890 */ /* 0x000fc8000fffe0ff */
[----:B0-----:R-:W-:-:S06]  /*07a0*/  ULEA UR4, UR5, UR4, 0x18 ;  /* 0x0000000405047291 */ /* 0x001fcc000f8ec0ff */
[----:B------:R-:W-:-:S07]  /*07b0*/  LEA R4, R2, UR4, 0x2 ;  /* 0x0000000402047c11 */ /* 0x000fce000f8e10ff */
.L_x_44196:
        /* <DEDUP_REMOVED lines=11> */
.L_x_44195:
[----:B------:R-:W-:Y:S05]  /*0870*/  BSYNC.RECONVERGENT B0 ;  /* 0x0000000000007941 */ /* 0x000fea0003800200 */
.L_x_44194:
[----:B------:R-:W0:Y:S08]  /*0880*/  S2UR UR6, SR_CgaCtaId ;  /* 0x00000000000679c3 */ /* 0x000e300000008800 */
[----:B------:R-:W-:Y:S01]  /*0890*/  BAR.SYNC.DEFER_BLOCKING 0x0 ;  /* 0x0000000000007b1d */ /* 0x000fe20000010000 */
[----:B--2---:R-:W-:Y:S01]  /*08a0*/  IMAD.SHL.U32 R3, R0, 0x2, RZ ;  /* 0x0000000200037824 */ /* 0x004fe200078e00ff */
[----:B-1----:R-:W-:Y:S01]  /*08b0*/  LOP3.LUT R12, R22, 0x1, RZ, 0x3c, !PT ;  /* 0x00000001160c7812 */ /* 0x002fe200078e3cff */
[----:B------:R-:W-:Y:S01]  /*08c0*/  HFMA2 R6, -RZ, RZ, 0, 0 ;  /* 0x00000000ff067431 */ /* 0x000fe200000001ff */
[----:B------:R-:W-:-:S02]  /*08d0*/  ISETP.GT.U32.AND P0, PT, R19, 0xff, PT ;  /* 0x000000ff1300780c */ /* 0x000fc40003f04070 */
[----:B------:R-:W-:Y:S01]  /*08e0*/  UMOV UR4, 0x400 ;  /* 0x0000040000047882 */ /* 0x000fe20000000000 */
[C---:B------:R-:W-:Y:S01]  /*08f0*/  LOP3.LUT R2, R3.reuse, R22, RZ, 0xfc, !PT ;  /* 0x0000001603027212 */ /* 0x040fe200078efcff */
[----:B------:R-:W-:Y:S01]  /*0900*/  UIADD3 UR5, UPT, UPT, UR4, 0x80, URZ ;  /* 0x0000008004057890 */ /* 0x000fe2000fffe0ff */
[----:B------:R-:W-:Y:S02]  /*0910*/  LOP3.LUT R4, R3, R12, RZ, 0xfc, !PT ;  /* 0x0000000c03047212 */ /* 0x000fe400078efcff */
[----:B------:R-:W-:Y:S01]  /*0920*/  SEL R10, RZ, 0x1, !P0 ;  /* 0x00000001ff0a7807 */ /* 0x000fe20004000000 */
[----:B0-----:R-:W-:-:S06]  /*0930*/  ULEA UR5, UR6, UR5, 0x18 ;  /* 0x0000000506057291 */ /* 0x001fcc000f8ec0ff */
[----:B------:R-:W-:Y:S02]  /*0940*/  LEA R3, R2, UR5, 0x2 ;  /* 0x0000000502037c11 */ /* 0x000fe4000f8e10ff */
[----:B------:R-:W-:Y:S01]  /*0950*/  LEA R4, R4, UR5, 0x2 ;  /* 0x0000000504047c11 */ /* 0x000fe2000f8e10ff */
[----:B------:R-:W-:Y:S02]  /*0960*/  UIADD3 UR5, UPT, UPT, UR4, 0x880, URZ ;  /* 0x0000088004057890 */ /* 0x000fe4000fffe0ff */
[----:B------:R0:W1:Y:S01]  /*0970*/  LDS R13, [R3] ;  /* 0x00000000030d7984 */ /* 0x0000620000000800 */
[----:B------:R-:W-:Y:S02]  /*0980*/  ULEA UR4, UR6, UR4, 0x18 ;  /* 0x0000000406047291 */ /* 0x000fe4000f8ec0ff */
[----:B------:R-:W-:Y:S01]  /*0990*/  ULEA UR5, UR6, UR5, 0x18 ;  /* 0x0000000506057291 */ /* 0x000fe2000f8ec0ff */
[----:B------:R0:W2:Y:S03]  /*09a0*/  LDS R14, [R4] ;  /* 0x00000000040e7984 */ /* 0x0000a60000000800 */
[----:B------:R-:W-:-:S02]  /*09b0*/  LEA R5, R22, UR4, 0x2 ;  /* 0x0000000416057c11 */ /* 0x000fc4000f8e10ff */
[----:B------:R-:W-:-:S05]  /*09c0*/  LEA R2, R0, UR5, 0x2 ;  /* 0x0000000500027c11 */ /* 0x000fca000f8e10ff */
[----:B0-----:R-:W-:-:S07]  /*09d0*/  IMAD.MOV.U32 R7, RZ, RZ, R2 ;  /* 0x000000ffff077224 */ /* 0x001fce00078e0002 */
.L_x_44197:
[----:B------:R0:W3:Y:S01]  /*09e0*/  LDS R3, [R5] ;  /* 0x0000000005037984 */ /* 0x0000e20000000800 */
[----:B------:R-:W-:Y:S01]  /*09f0*/  IADD3 R6, PT, PT, R6, R10, RZ ;  /* 0x0000000a06067210 */ /* 0x000fe20007ffe0ff */
[----:B------:R-:W-:Y:S02]  /*0a00*/  VIADD R8, R7, 0x400 ;  /* 0x0000040007087836 */ /* 0x000fe40000000000 */
[----:B------:R-:W-:Y:S01]  /*0a10*/  LDS R11, [R7] ;  /* 0x00000000070b7984 */ /* 0x000fe20000000800 */
[----:B------:R-:W-:Y:S01]  /*0a20*/  ISETP.GE.U32.AND P1, PT, R6, 0x2, PT ;  /* 0x000000020600780c */ /* 0x000fe20003f26070 */
[----:B------:R-:W-:Y:S02]  /*0a30*/  @!P0 IMAD.MOV R8, RZ, RZ, R7 ;  /* 0x000000ffff088224 */ /* 0x000fe400078e0207 */
[----:B0-----:R-:W-:Y:S01]  /*0a40*/  IMAD R5, R10, 0xc, R5 ;  /* 0x0000000c0a057824 */ /* 0x001fe200078e0205 */
[----:B---3--:R-:W1:Y:S04]  /*0a50*/  SHFL.IDX PT, R4, R3, R22, 0x1e1f ;  /* 0x001e1f1603047589 */ /* 0x008e6800000e0000 */
[----:B------:R-:W2:Y:S01]  /*0a60*/  SHFL.IDX PT, R9, R3, R12, 0x1e1f ;  /* 0x001e1f0c03097589 */ /* 0x000ea200000e0000 */
[----:B-1----:R-:W-:-:S04]  /*0a70*/  IMAD R4, R13, R4, RZ ;  /* 0x000000040d047224 */ /* 0x002fc800078e02ff */
[----:B--2---:R-:W-:-:S04]  /*0a80*/  IMAD R4, R14, R9, R4 ;  /* 0x000000090e047224 */ /* 0x004fc800078e0204 */
[----:B------:R-:W-:-:S05]  /*0a90*/  IMAD.IADD R4, R4, 0x1, R11 ;  /* 0x0000000104047824 */ /* 0x000fca00078e020b */
[----:B------:R0:W-:Y:S02]  /*0aa0*/  STS [R7], R4 ;  /* 0x0000000407007388 */ /* 0x0001e40000000800 */
[----:B0-----:R-:W-:Y:S01]  /*0ab0*/  MOV R7, R8 ;  /* 0x0000000800077202 */ /* 0x001fe20000000f00 */
[----:B------:R-:W-:Y:S06]  /*0ac0*/  @!P1 BRA `(.L_x_44197) ;  /* 0xfffffffc00c49947 */ /* 0x000fec000383ffff */
[----:B------:R-:W-:Y:S01]  /*0ad0*/  BAR.SYNC.DEFER_BLOCKING 0x0 ;  /* 0x0000000000007b1d */ /* 0x000fe20000010000 */
[----:B------:R-:W-:Y:S02]  /*0ae0*/  ISETP.NE.AND P0, PT, R25, 0x2, PT ;  /* 0x000000021900780c */ /* 0x000fe40003f05270 */
[----:B------:R-:W-:-:S03]  /*0af0*/  LOP3.LUT R20, R20, 0xffff, RZ, 0xc0, !PT ;  /* 0x0000ffff14147812 */ /* 0x000fc600078ec0ff */
[----:B------:R-:W-:Y:S01]  /*0b00*/  BSSY.RECONVERGENT B0, `(.L_x_44198) ;  /* 0x000000f000007945 */ /* 0x000fe20003800200 */
[----:B------:R-:W-:-:S07]  /*0b10*/  ISETP.GE.U32.AND P1, PT, R20, 0x2, PT ;  /* 0x000000021400780c */ /* 0x000fce0003f26070 */
[----:B------:R-:W-:Y:S06]  /*0b20*/  @!P0 BRA `(.L_x_44199) ;  /* 0x0000000000308947 */ /* 0x000fec0003800000 */
[----:B------:R-:W0:Y:S01]  /*0b30*/  LDC.64 R4, c[0x0][0x3a0] ;  /* 0x0000e800ff047b82 */ /* 0x000e220000000a00 */
[----:B------:R-:W-:Y:S02]  /*0b40*/  IMAD R7, R21, 0x200, R0 ;  /* 0x0000020015077824 */ /* 0x000fe400078e0200 */
[----:B------:R-:W-:Y:S02]  /*0b50*/  IMAD.MOV R3, RZ, RZ, -R18 ;  /* 0x000000ffff037224 */ /* 0x000fe400078e0a12 */
[----:B------:R-:W-:Y:S02]  /*0b60*/  IMAD R0, R18, R19, R0 ;  /* 0x0000001312007224 */ /* 0x000fe400078e0200 */
[----:B0-----:R-:W-:-:S07]  /*0b70*/  IMAD.WIDE.U32 R4, R7, 0x4, R4 ;  /* 0x0000000407047825 */ /* 0x001fce00078e0004 */
.L_x_44200:
[----:B------:R0:W1:Y:S01]  /*0b80*/  LDS R7, [R2] ;  /* 0x0000000002077984 */ /* 0x0000620000000800 */
[----:B------:R-:W-:-:S04]  /*0b90*/  IADD3 R3, PT, PT, R3, 0x1, RZ ;  /* 0x0000000103037810 */ /* 0x000fc80007ffe0ff */
[----:B------:R-:W-:Y:S01]  /*0ba0*/  ISETP.NE.AND P0, PT, R3, RZ, PT ;  /* 0x000000ff0300720c */ /* 0x000fe20003f05270 */
[C---:B0-----:R-:W-:Y:S01]  /*0bb0*/  IMAD R2, R19.reuse, 0x4, R2 ;  /* 0x0000000413027824 */ /* 0x041fe200078e0202 */
[----:B-1----:R0:W-:Y:S02]  /*0bc0*/  STG.E desc[UR8][R4.64], R7 ;  /* 0x0000000704007986 */ /* 0x0021e4000c101908 */
[----:B0-----:R-:W-:-:S09]  /*0bd0*/  IMAD.WIDE.U32 R4, R19, 0x4, R4 ;  /* 0x0000000413047825 */ /* 0x001fd200078e0004 */
[----:B------:R-:W-:Y:S05]  /*0be0*/  @P0 BRA `(.L_x_44200) ;  /* 0xfffffffc00e40947 */ /* 0x000fea000383ffff */
.L_x_44199:
[----:B------:R-:W-:Y:S05]  /*0bf0*/  BSYNC.RECONVERGENT B0 ;  /* 0x0000000000007941 */ /* 0x000fea0003800200 */
.L_x_44198:
[----:B------:R-:W-:Y:S05]  /*0c00*/  @!P1 EXIT ;  /* 0x000000000000994d */ /* 0x000fea0003800000 */
[----:B------:R-:W0:Y:S01]  /*0c10*/  LDC.64 R2, c[0x0][0x3a0] ;  /* 0x0000e800ff027b82 */ /* 0x000e220000000a00 */
[----:B------:R-:W-:Y:S01]  /*0c20*/  IMAD R21, R21, 0x200, R0 ;  /* 0x0000020015157824 */ /* 0x000fe200078e0200 */
[----:B------:R-:W-:Y:S01]  /*0c30*/  LEA R18, R0, UR5, 0x2 ;  /* 0x0000000500127c11 */ /* 0x000fe2000f8e10ff */
[----:B0-----:R-:W-:-:S04]  /*0c40*/  IMAD.WIDE.U32 R6, R19, 0x4, R2 ;  /* 0x0000000413067825 */ /* 0x001fc800078e0002 */
[----:B------:R-:W-:-:S04]  /*0c50*/  IMAD.WIDE.U32 R8, R19, 0x8, R2 ;  /* 0x0000000813087825 */ /* 0x000fc800078e0002 */
[----:B------:R-:W-:-:S07]  /*0c60*/  IMAD.WIDE.U32 R4, R19, 0xc, R2 ;  /* 0x0000000c13047825 */ /* 0x000fce00078e0002 */
.L_x_44201:
        /* <DEDUP_REMOVED lines=21> */
        .weak           $__internal_224_$__cuda_sm20_div_u16
        .type           $__internal_224_$__cuda_sm20_div_u16,@function
        .size           $__internal_224_$__cuda_sm20_div_u16,(.L_x_58175 - $__internal_224_$__cuda_sm20_div_u16)
$__internal_224_$__cuda_sm20_div_u16:
[----:B------:R-:W0:Y:S01]  /*0dc0*/  I2F.U16 R2, R3 ;  /* 0x0000000300027306 */ /* 0x000e220000101000 */
[----:B------:R-:W-:Y:S01]  /*0dd0*/  IMAD.MOV.U32 R4, RZ, RZ, 0x4b800000 ;  /* 0x4b800000ff047424 */ /* 0x000fe200078e00ff */
[C---:B0-----:R-:W-:Y:S02]  /*0de0*/  FSETP.GEU.AND P1, PT, |R2|.reuse, 1.175494350822287508e-38, PT ;  /* 0x008000000200780b */ /* 0x041fe40003f2e200 */
[----:B------:R-:W-:Y:S02]  /*0df0*/  FSETP.GT.AND P0, PT, |R2|, 8.50705917302346158658e+37, PT ;  /* 0x7e8000000200780b */ /* 0x000fe40003f04200 */
[----:B------:R-:W-:-:S04]  /*0e00*/  FSEL R4, R4, 1, !P1 ;  /* 0x3f80000004047808 */ /* 0x000fc80004800000 */
[----:B------:R-:W-:Y:S02]  /*0e10*/  FSEL R5, R4, 0.25, !P0 ;  /* 0x3e80000004057808 */ /* 0x000fe40004000000 */
[----:B------:R-:W-:Y:S02]  /*0e20*/  ISETP.NE.U32.AND P0, PT, R3, RZ, PT ;  /* 0x000000ff0300720c */ /* 0x000fe40003f05070 */
[----:B------:R-:W-:Y:S01]  /*0e30*/  MOV R3, 0x0 ;  /* 0x0000000000037802 */ /* 0x000fe20000000f00 */
        /* <DEDUP_REMOVED lines=11> */
[----:B------:R-:W-:Y:S06]  /*0ef0*/  RET.REL.NODEC R2 `(_Z9cuda_gemmIiLi256ELi1ELi1ELi512ELi2ELi2ELi32ELi1ELi1EEviiiPT_S1_S1_ii) ;  /* 0xfffffff002407950 */ /* 0x000fec0003c3ffff */
.L_x_44202:
        /* <DEDUP_REMOVED lines=16> */
.L_x_58175:


//--------------------- .text._Z9cuda_gemmIiLi256ELi1ELi1ELi512ELi2ELi2ELi32ELi1ELi0EEviiiPT_S1_S1_ii --------------------------
	.section	.text._Z9cuda_gemmIiLi256ELi1ELi1ELi512ELi2ELi2ELi32ELi1ELi0EEviiiPT_S1_S1_ii,"ax",@progbits
	.align	128
        .global         _Z9cuda_gemmIiLi256ELi1ELi1ELi512ELi2ELi2ELi32ELi1ELi0EEviiiPT_S1_S1_ii
        .type           _Z9cuda_gemmIiLi256ELi1ELi1ELi512ELi2ELi2ELi32ELi1ELi0EEviiiPT_S1_S1_ii,@function
        .size           _Z9cuda_gemmIiLi256ELi1ELi1ELi512ELi2ELi2ELi32ELi1ELi0EEviiiPT_S1_S1_ii,(.L_x_58176 - _Z9cuda_gemmIiLi256ELi1ELi1ELi512ELi2ELi2ELi32ELi1ELi0EEviiiPT_S1_S1_ii)
        .other          _Z9cuda_gemmIiLi256ELi1ELi1ELi512ELi2ELi2ELi32ELi1ELi0EEviiiPT_S1_S1_ii,@"STO_CUDA_ENTRY STV_DEFAULT"
_Z9cuda_gemmIiLi256ELi1ELi1ELi512ELi2ELi2ELi32ELi1ELi0EEviiiPT_S1_S1_ii:
.text._Z9cuda_gemmIiLi256ELi1ELi1ELi512ELi2ELi2ELi32ELi1ELi0EEviiiPT_S1_S1_ii:
        /* <DEDUP_REMOVED lines=36> */
.L_x_44205:
        /* <DEDUP_REMOVED lines=25> */
.L_x_44204:
[----:B------:R-:W-:Y:S05]  /*03d0*/  BSYNC.RECONVERGENT B0 ;  /* 0x0000000000007941 */ /* 0x000fea0003800200 */
.L_x_44203:
[----:B------:R-:W-:Y:S01]  /*03e0*/  R2UR UR7, R4 ;  /* 0x00000000040772ca */ /* 0x000fe200000e0000 */
[----:B------:R-:W-:Y:S01]  /*03f0*/  UMOV UR4, URZ ;  /* 0x000000ff00047c82 */ /* 0x000fe20008000000 */
[----:B------:R-:W-:Y:S01]  /*0400*/  USHF.R.U32.HI UR15, URZ, 0x4, UR19 ;  /* 0x00000004ff0f7899 */ /* 0x000fe20008011613 */
[----:B0-----:R-:W0:Y:S01]  /*0410*/  S2R R9, SR_CTAID.Y ;  /* 0x0000000000097919 */ /* 0x001e220000002600 */
[----:B------:R-:W-:Y:S01]  /*0420*/  UISETP.GE.AND UP2, UPT, UR19, 0x10, UPT ;  /* 0x000000101300788c */ /* 0x000fe2000bf46270 */
[----:B------:R-:W1:Y:S03]  /*0430*/  LDCU UR14, c[0x0][0x360] ;  /* 0x00006c00ff0e77ac */ /* 0x000e660008000800 */
[----:B------:R-:W-:Y:S01]  /*0440*/  USEL UR16, UR15, 0x1, UP2 ;  /* 0x000000010f107887 */ /* 0x000fe20009000000 */
[----:B------:R-:W0:Y:S04]  /*0450*/  LDCU UR10, c[0x0][0x374] ;  /* 0x00006e80ff0a77ac */ /* 0x000e280008000800 */
[----:B------:R-:W2:Y:S08]  /*0460*/  I2F.RP R2, UR7 ;  /* 0x0000000700027d06 */ /* 0x000eb00008209400 */
[----:B------:R-:W3:Y:S08]  /*0470*/  I2F.U32.RP R4, UR16 ;  /* 0x0000001000047d06 */ /* 0x000ef00008209000 */
[----:B--2---:R-:W2:Y:S08]  /*0480*/  MUFU.RCP R2, R2 ;  /* 0x0000000200027308 */ /* 0x004eb00000001000 */
[----:B---3--:R-:W-:Y:S01]  /*0490*/  MUFU.RCP R4, R4 ;  /* 0x0000000400047308 */ /* 0x008fe20000001000 */
[----:B--2---:R-:W-:-:S07]  /*04a0*/  VIADD R3, R2, 0xffffffe ;  /* 0x0ffffffe02037836 */ /* 0x004fce0000000000 */
[----:B------:R-:W2:Y:S02]  /*04b0*/  F2I.FTZ.U32.TRUNC.NTZ R3, R3 ;  /* 0x0000000300037305 */ /* 0x000ea4000021f000 */
[----:B--2---:R-:W-:-:S13]  /*04c0*/  R2UR UR5, R3 ;  /* 0x00000000030572ca */ /* 0x004fda00000e0000 */
        /* <DEDUP_REMOVED lines=19> */
[----:B------:R-:W-:-:S03]  /*0600*/  USEL UR8, UR4, 0x100, UP0 ;  /* 0x0000010004087887 */ /* 0x000fc60008000000 */
        /* <DEDUP_REMOVED lines=9> */
[----:B------:R-:W-:-:S06]  /*06a0*/  UIMAD.WIDE.U32 UR4, UR5, UR6, UR4 ;  /* 0x00000006050472a5 */ /* 0x000fcc000f8e0004 */
[----:B------:R-:W-:Y:S01]  /*06b0*/  IMAD.HI.U32 R8, R0, UR5, RZ ;  /* 0x0000000500087c27 */ /* 0x000fe2000f8e00ff */
[----:B-1----:R-:W-:Y:S02]  /*06c0*/  UIMAD.WIDE.U32 UR4, UR5, UR14, URZ ;  /* 0x0000000e050472a5 */ /* 0x002fe4000f8e00ff */
[----:B------:R-:W-:Y:S02]  /*06d0*/  ULOP3.LUT UR4, URZ, UR8, URZ, 0x33, !UPT ;  /* 0x00000008ff047292 */ /* 0x000fe4000f8e33ff */
[----:B------:R-:W-:Y:S01]  /*06e0*/  IADD3 R3, PT, PT, -R8, RZ, RZ ;  /* 0x000000ff08037210 */ /* 0x000fe20007ffe1ff */
[----:B------:R-:W-:-:S03]  /*06f0*/  UIADD3 UR6, UPT, UPT, -UR5, URZ, URZ ;  /* 0x000000ff05067290 */ /* 0x000fc6000fffe1ff */
[----:B------:R-:W-:Y:S01]  /*0700*/  IMAD.U32 R5, RZ, RZ, UR4 ;  /* 0x00000004ff057e24 */ /* 0x000fe2000f8e00ff */
[----:B------:R-:W-:Y:S02]  /*0710*/  UIMAD UR6, UR8, UR6, UR14 ;  /* 0x00000006080672a4 */ /* 0x000fe4000f8e020e */
[----:B------:R-:W-:Y:S02]  /*0720*/  IMAD R2, R3, UR8, R0 ;  /* 0x0000000803027c24 */ /* 0x000fe4000f8e0200 */
[----:B------:R-:W-:Y:S01]  /*0730*/  VIADD R3, R4, 0xffffffe ;  /* 0x0ffffffe04037836 */ /* 0x000fe20000000000 */
[----:B------:R-:W-:Y:S02]  /*0740*/  UISETP.GE.U32.AND UP1, UPT, UR6, UR8, UPT ;  /* 0x000000080600728c */ /* 0x000fe4000bf26070 */
[----:B------:R-:W-:-:S03]  /*0750*/  ISETP.GE.U32.AND P0, PT, R2, UR8, PT ;  /* 0x0000000802007c0c */ /* 0x000fc6000bf06070 */
[----:B------:R-:W1:Y:S06]  /*0760*/  F2I.FTZ.U32.TRUNC.NTZ R3, R3 ;  /* 0x0000000300037305 */ /* 0x000e6c000021f000 */
[----:B------:R-:W-:Y:S02]  /*0770*/  @UP1 UIADD3 UR6, UPT, UPT, -UR8, UR6, URZ ;  /* 0x0000000608061290 */ /* 0x000fe4000fffe1ff */
[----:B------:R-:W-:Y:S02]  /*0780*/  @UP1 UIADD3 UR5, UPT, UPT, UR5, 0x1, URZ ;  /* 0x0000000105051890 */ /* 0x000fe4000fffe0ff */
[----:B------:R-:W-:Y:S01]  /*0790*/  @P0 VIADD R2, R2, -UR8 ;  /* 0x8000000802020c36 */ /* 0x000fe20008000000 */
[----:B------:R-:W-:Y:S01]  /*07a0*/  UISETP.GE.U32.AND UP2, UPT, UR6, UR8, UPT ;  /* 0x000000080600728c */ /* 0x000fe2000bf46070 */
[----:B------:R-:W-:Y:S01]  /*07b0*/  @P0 VIADD R8, R8, 0x1 ;  /* 0x0000000108080836 */ /* 0x000fe20000000000 */
[----:B------:R-:W-:-:S02]  /*07c0*/  PLOP3.LUT P0, PT, PT, PT, UP0, 0x80, 0x8 ;  /* 0x000000000008781c */ /* 0x000fc40003f0f008 */
[----:B------:R-:W-:Y:S01]  /*07d0*/  ISETP.GE.U32.AND P1, PT, R2, UR8, PT ;  /* 0x0000000802007c0c */ /* 0x000fe2000bf26070 */
[----:B------:R-:W-:Y:S01]  /*07e0*/  HFMA2 R2, -RZ, RZ, 0, 0 ;  /* 0x00000000ff027431 */ /* 0x000fe200000001ff */
[----:B-1----:R-:W-:-:S05]  /*07f0*/  IADD3 R7, PT, PT, RZ, -R3, RZ ;  /* 0x80000003ff077210 */ /* 0x002fca0007ffe0ff */
[----:B------:R-:W-:Y:S01]  /*0800*/  @UP2 UIADD3 UR5, UPT, UPT, UR5, 0x1, URZ ;  /* 0x0000000105052890 */ /* 0x000fe2000fffe0ff */
[----:B------:R-:W-:-:S03]  /*0810*/  IMAD R7, R7, UR16, RZ ;  /* 0x0000001007077c24 */ /* 0x000fc6000f8e02ff */
[----:B------:R-:W-:Y:S01]  /*0820*/  USEL UR6, UR4, UR5, !UP0 ;  /* 0x0000000504067287 */ /* 0x000fe2000c000000 */
[----:B------:R-:W-:-:S04]  /*0830*/  IMAD.HI.U32 R3, R3, R7, R2 ;  /* 0x0000000703037227 */ /* 0x000fc800078e0002 */
[----:B------:R-:W-:-:S05]  /*0840*/  @P1 VIADD R8, R8, 0x1 ;  /* 0x0000000108081836 */ /* 0x000fca0000000000 */
[----:B------:R-:W-:Y:S02]  /*0850*/  SEL R8, R5, R8, !P0 ;  /* 0x0000000805087207 */ /* 0x000fe40004000000 */
[----:B0-----:R-:W-:-:S03]  /*0860*/  ISETP.GE.U32.AND P0, PT, R9, UR10, PT ;  /* 0x0000000a09007c0c */ /* 0x001fc6000bf06070 */
[----:B------:R-:W-:-:S04]  /*0870*/  IMAD.MOV R5, RZ, RZ, -R8 ;  /* 0x000000ffff057224 */ /* 0x000fc800078e0a08 */
[----:B------:R-:W-:-:S06]  /*0880*/  IMAD R2, R5, UR8, R0 ;  /* 0x0000000805027c24 */ /* 0x000fcc000f8e0200 */
[----:B------:R-:W-:Y:S05]  /*0890*/  @P0 EXIT ;  /* 0x000000000000094d */ /* 0x000fea0003800000 */
[C---:B------:R-:W-:Y:S01]  /*08a0*/  IMAD.HI.U32 R4, R3.reuse, R0, RZ ;  /* 0x0000000003047227 */ /* 0x040fe200078e00ff */
[----:B------:R-:W-:Y:S01]  /*08b0*/  ISETP.NE.U32.AND P2, PT, RZ, UR16, PT ;  /* 0x00000010ff007c0c */ /* 0x000fe2000bf45070 */
[----:B------:R-:W-:Y:S01]  /*08c0*/  ULOP3.LUT UR4, UR14, 0xffff, URZ, 0xc0, !UPT ;  /* 0x0000ffff0e047892 */ /* 0x000fe2000f8ec0ff */
[----:B------:R-:W-:Y:S01]  /*08d0*/  MOV R11, 0xa60 ;  /* 0x00000a60000b7802 */ /* 0x000fe20000000f00 */
[----:B------:R-:W-:-:S04]  /*08e0*/  IMAD.HI.U32 R3, R3, R2, RZ ;  /* 0x0000000203037227 */ /* 0x000fc800078e00ff */
[----:B------:R-:W-:Y:S02]  /*08f0*/  IMAD.MOV R5, RZ, RZ, -R4 ;  /* 0x000000ffff057224 */ /* 0x000fe400078e0a04 */
[----:B------:R-:W-:Y:S02]  /*0900*/  IMAD.MOV R7, RZ, RZ, -R3 ;  /* 0x000000ffff077224 */ /* 0x000fe400078e0a03 */
[----:B------:R-:W-:Y:S02]  /*0910*/  IMAD R5, R5, UR16, R0 ;  /* 0x0000001005057c24 */ /* 0x000fe4000f8e0200 */
[----:B------:R-:W-:-:S03]  /*0920*/  IMAD R2, R7, UR16, R2 ;  /* 0x0000001007027c24 */ /* 0x000fc6000f8e0202 */
[----:B------:R-:W-:Y:S02]  /*0930*/  ISETP.GE.U32.AND P1, PT, R5, UR16, PT ;  /* 0x0000001005007c0c */ /* 0x000fe4000bf26070 */
[----:B------:R-:W-:-:S11]  /*0940*/  ISETP.GE.U32.AND P0, PT, R2, UR16, PT ;  /* 0x0000001002007c0c */ /* 0x000fd6000bf06070 */
[----:B------:R-:W-:Y:S02]  /*0950*/  @P1 VIADD R5, R5, -UR16 ;  /* 0x8000001005051c36 */ /* 0x000fe40008000000 */
[----:B------:R-:W-:Y:S01]  /*0960*/  @P0 IADD3 R2, PT, PT, R2, -UR16, RZ ;  /* 0x8000001002020c10 */ /* 0x000fe2000fffe0ff */
[----:B------:R-:W-:Y:S02]  /*0970*/  @P0 VIADD R3, R3, 0x1 ;  /* 0x0000000103030836 */ /* 0x000fe40000000000 */
[----:B------:R-:W-:Y:S02]  /*0980*/  ISETP.GE.U32.AND P3, PT, R5, UR16, PT ;  /* 0x0000001005007c0c */ /* 0x000fe4000bf66070 */
[----:B------:R-:W-:Y:S01]  /*0990*/  ISETP.GE.U32.AND P1, PT, R2, UR16, PT ;  /* 0x0000001002007c0c */ /* 0x000fe2000bf26070 */
[----:B------:R-:W-:-:S04]  /*09a0*/  VIADD R2, R0, UR14 ;  /* 0x0000000e00027c36 */ /* 0x000fc80008000000 */
[----:B------:R-:W-:Y:S01]  /*09b0*/  IMAD.MOV R4, RZ, RZ, -R2 ;  /* 0x000000ffff047224 */ /* 0x000fe200078e0a02 */
[----:B------:R-:W-:-:S04]  /*09c0*/  LOP3.LUT R2, RZ, UR16, RZ, 0x33, !PT ;  /* 0x00000010ff027c12 */ /* 0x000fc8000f8e33ff */
[----:B------:R-:W-:Y:S02]  /*09d0*/  PRMT R4, R4, 0x7710, RZ ;  /* 0x0000771004047816 */ /* 0x000fe400000000ff */
[----:B------:R-:W-:Y:S01]  /*09e0*/  @P3 IADD3 R5, PT, PT, R5, -UR16, RZ ;  /* 0x8000001005053c10 */ /* 0x000fe2000fffe0ff */
[----:B------:R-:W-:Y:S02]  /*09f0*/  @P1 VIADD R3, R3, 0x1 ;  /* 0x0000000103031836 */ /* 0x000fe40000000000 */
[----:B------:R-:W-:Y:S01]  /*0a00*/  VIADD R4, R4, 0x1ff ;  /* 0x000001ff04047836 */ /* 0x000fe20000000000 */
[C---:B------:R-:W-:Y:S02]  /*0a10*/  SEL R6, R2.reuse, R5, !P2 ;  /* 0x0000000502067207 */ /* 0x040fe40005000000 */
[----:B------:R-:W-:Y:S02]  /*0a20*/  SEL R7, R2, R3, !P2 ;  /* 0x0000000302077207 */ /* 0x000fe40005000000 */
[----:B------:R-:W-:Y:S01]  /*0a30*/  LOP3.LUT R5, R4, 0xffff, RZ, 0xc0, !PT ;  /* 0x0000ffff04057812 */ /* 0x000fe200078ec0ff */
[----:B------:R-:W-:-:S07]  /*0a40*/  IMAD.SHL.U32 R6, R6, 0x2, RZ ;  /* 0x0000000206067824 */ /* 0x000fce00078e00ff */
[----:B------:R-:W-:Y:S05]  /*0a50*/  CALL.REL.NOINC `($__internal_225_$__cuda_sm20_div_u16) ;  /* 0x0000002000347944 */ /* 0x000fea0003c00000 */
[C---:B------:R-:W-:Y:S01]  /*0a60*/  LOP3.LUT R4, R5.reuse, 0x3, RZ, 0xc0, !PT ;  /* 0x0000000305047812 */ /* 0x040fe200078ec0ff */
[----:B------:R-:W-:Y:S01]  /*0a70*/  BSSY.RECONVERGENT B0, `(.L_x_44206) ;  /* 0x000001a000007945 */ /* 0x000fe20003800200 */
[C---:B------:R-:W-:Y:S02]  /*0a80*/  LOP3.LUT R2, R5.reuse, 0xffff, RZ, 0xc0, !PT ;  /* 0x0000ffff05027812 */ /* 0x040fe400078ec0ff */
[----:B------:R-:W-:Y:S02]  /*0a90*/  ISETP.NE.AND P2, PT, R4, 0x2, PT ;  /* 0x000000020400780c */ /* 0x000fe40003f45270 */
[----:B------:R-:W-:Y:S02]  /*0aa0*/  LOP3.LUT R3, R5, 0xffff, RZ, 0xc0, !PT ;  /* 0x0000ffff05037812 */ /* 0x000fe400078ec0ff */
[----:B------:R-:W-:Y:S02]  /*0ab0*/  ISETP.GE.U32.AND P3, PT, R2, 0x2, PT ;  /* 0x000000020200780c */ /* 0x000fe40003f66070 */
[----:B------:R-:W-:-:S02]  /*0ac0*/  ISETP.GE.U32.AND P0, PT, R3, 0x2, PT ;  /* 0x000000020300780c */ /* 0x000fc40003f06070 */
[----:B------:R-:W-:Y:S02]  /*0ad0*/  ISETP.NE.AND P1, PT, R4, 0x2, PT ;  /* 0x000000020400780c */ /* 0x000fe40003f25270 */
[----:B------:R-:W-:-:S03]  /*0ae0*/  MOV R16, R0 ;  /* 0x0000000000107202 */ /* 0x000fc60000000f00 */
[----:B------:R-:W-:Y:S08]  /*0af0*/  @!P2 BRA `(.L_x_44207) ;  /* 0x000000000044a947 */ /* 0x000ff00003800000 */
[----:B------:R-:W0:Y:S01]  /*0b00*/  S2R R13, SR_CgaCtaId ;  /* 0x00000000000d7919 */ /* 0x000e220000008800 */
[----:B------:R-:W1:Y:S01]  /*0b10*/  LDC.64 R2, c[0x0][0x390] ;  /* 0x0000e400ff027b82 */ /* 0x000e620000000a00 */
[----:B------:R-:W-:Y:S01]  /*0b20*/  MOV R10, 0x400 ;  /* 0x00000400000a7802 */ /* 0x000fe20000000f00 */
[----:B------:R-:W-:Y:S01]  /*0b30*/  IMAD.MOV.U32 R12, RZ, RZ, RZ ;  /* 0x000000ffff0c7224 */ /* 0x000fe200078e00ff */
[----:B------:R-:W-:Y:S01]  /*0b40*/  LOP3.LUT R17, R4, 0x2, RZ, 0x3c, !PT ;  /* 0x0000000204117812 */ /* 0x000fe200078e3cff */
[----:B------:R-:W-:Y:S02]  /*0b50*/  IMAD.MOV.U32 R16, RZ, RZ, R0 ;  /* 0x000000ffff107224 */ /* 0x000fe400078e0000 */
[----:B------:R-:W-:-:S05]  /*0b60*/  VIADD R10, R10, 0x80 ;  /* 0x000000800a0a7836 */ /* 0x000fca0000000000 */
[----:B0-----:R-:W-:-:S07]  /*0b70*/  LEA R13, R13, R10, 0x18 ;  /* 0x0000000a0d0d7211 */ /* 0x001fce00078ec0ff */
.L_x_44208:
[----:B------:R-:W-:-:S05]  /*0b80*/  LEA R11, R9, R16, 0x9 ;  /* 0x00000010090b7211 */ /* 0x000fca00078e48ff */
[----:B01----:R-:W-:-:S06]  /*0b90*/  IMAD.WIDE.U32 R10, R11, 0x4, R2 ;  /* 0x000000040b0a7825 */ /* 0x003fcc00078e0002 */
[----:B------:R-:W2:Y:S01]  /*0ba0*/  LDG.E R10, desc[UR12][R10.64] ;  /* 0x0000000c0a0a7981 */ /* 0x000ea2000c1e1900 */
[----:B------:R-:W-:Y:S02]  /*0bb0*/  IMAD R15, R16, 0x4, R13 ;  /* 0x00000004100f7824 */ /* 0x000fe400078e020d */
[----:B------:R-:W-:Y:S02]  /*0bc0*/  VIADD R12, R12, 0x1 ;  /* 0x000000010c0c7836 */ /* 0x000fe40000000000 */
[----:B------:R-:W-:-:S03]  /*0bd0*/  VIADD R16, R16, UR14 ;  /* 0x0000000e10107c36 */ /* 0x000fc60008000000 */
[----:B------:R-:W-:Y:S01]  /*0be0*/  ISETP.NE.AND P2, PT, R12, R17, PT ;  /* 0x000000110c00720c */ /* 0x000fe20003f45270 */
[----:B--2---:R0:W-:-:S12]  /*0bf0*/  STS [R15], R10 ;  /* 0x0000000a0f007388 */ /* 0x0041d80000000800 */
[----:B------:R-:W-:Y:S05]  /*0c00*/  @P2 BRA `(.L_x_44208) ;  /* 0xfffffffc00dc2947 */ /* 0x000fea000383ffff */
.L_x_44207:
[----:B------:R-:W-:Y:S05]  /*0c10*/  BSYNC.RECONVERGENT B0 ;  /* 0x0000000000007941 */ /* 0x000fea0003800200 */
.L_x_44206:
[----:B------:R-:W-:Y:S04]  /*0c20*/  BSSY.RECONVERGENT B0, `(.L_x_44209) ;  /* 0x0000020000007945 */ /* 0x000fe80003800200 */
[----:B------:R-:W-:Y:S05]  /*0c30*/  @!P3 BRA `(.L_x_44210) ;  /* 0x000000000078b947 */ /* 0x000fea0003800000 */
[----:B------:R-:W1:Y:S01]  /*0c40*/  S2R R3, SR_CgaCtaId ;  /* 0x0000000000037919 */ /* 0x000e620000008800 */
[----:B0-----:R-:W0:Y:S01]  /*0c50*/  LDC.64 R10, c[0x0][0x390] ;  /* 0x0000e400ff0a7b82 */ /* 0x001e220000000a00 */
[----:B------:R-:W-:Y:S02]  /*0c60*/  MOV R2, 0x400 ;  /* 0x0000040000027802 */ /* 0x000fe40000000f00 */
[----:B------:R-:W-:-:S03]  /*0c70*/  MOV R17, UR14 ;  /* 0x0000000e00117c02 */ /* 0x000fc60008000f00 */
[----:B------:R-:W-:Y:S02]  /*0c80*/  VIADD R2, R2, 0x80 ;  /* 0x0000008002027836 */ /* 0x000fe40000000000 */
[----:B------:R-:W-:-:S03]  /*0c90*/  IMAD.SHL.U32 R17, R17, 0x4, RZ ;  /* 0x0000000411117824 */ /* 0x000fc600078e00ff */
[----:B-1----:R-:W-:-:S07]  /*0ca0*/  LEA R25, R3, R2, 0x18 ;  /* 0x0000000203197211 */ /* 0x002fce00078ec0ff */
.L_x_44211:
[----:B------:R-:W-:-:S04]  /*0cb0*/  IMAD R19, R9, 0x200, R16 ;  /* 0x0000020009137824 */ /* 0x000fc800078e0210 */
[----:B01----:R-:W-:-:S03]  /*0cc0*/  IMAD.WIDE R18, R19, 0x4, R10 ;  /* 0x0000000413127825 */ /* 0x003fc600078e020a */
[----:B------:R-:W-:-:S03]  /*0cd0*/  IADD3 R14, P2, PT, R17, R18, RZ ;  /* 0x00000012110e7210 */ /* 0x000fc60007f5e0ff */
[----:B------:R-:W2:Y:S01]  /*0ce0*/  LDG.E R18, desc[UR12][R18.64] ;  /* 0x0000000c12127981 */ /* 0x000ea2000c1e1900 */
[----:B------:R-:W-:Y:S02]  /*0cf0*/  IADD3.X R15, PT, PT, RZ, R19, RZ, P2, !PT ;  /* 0x00000013ff0f7210 */ /* 0x000fe400017fe4ff */
[----:B------:R-:W-:-:S03]  /*0d00*/  IADD3 R12, P2, PT, R17, R14, RZ ;  /* 0x0000000e110c7210 */ /* 0x000fc60007f5e0ff */
[----:B------:R-:W3:Y:S02]  /*0d10*/  LDG.E R14, desc[UR12][R14.64] ;  /* 0x0000000c0e0e7981 */ /* 0x000ee4000c1e1900 */
        /* <DEDUP_REMOVED lines=16> */
.L_x_44210:
[----:B------:R-:W-:Y:S05]  /*0e20*/  BSYNC.RECONVERGENT B0 ;  /* 0x0000000000007941 */ /* 0x000fea0003800200 */
.L_x_44209:
[----:B------:R-:W-:Y:S01]  /*0e30*/  BSSY.RECONVERGENT B0, `(.L_x_44212) ;  /* 0x0000010000007945 */ /* 0x000fe20003800200 */
[----:B-1----:R-:W-:-:S03]  /*0e40*/  MOV R2, R0 ;  /* 0x0000000000027202 */ /* 0x002fc60000000f00 */
[----:B------:R-:W-:Y:S05]  /*0e50*/  @!P1 BRA `(.L_x_44213) ;  /* 0x0000000000349947 */ /* 0x000fea0003800000 */
[----:B------:R-:W1:Y:S01]  /*0e60*/  S2R R3, SR_CgaCtaId ;  /* 0x0000000000037919 */ /* 0x000e620000008800 */
[----:B------:R-:W-:Y:S01]  /*0e70*/  MOV R2, 0x400 ;  /* 0x0000040000027802 */ /* 0x000fe20000000f00 */
[----:B0-----:R-:W-:Y:S01]  /*0e80*/  IMAD.MOV.U32 R10, RZ, RZ, RZ ;  /* 0x000000ffff0a7224 */ /* 0x001fe200078e00ff */
[----:B------:R-:W-:-:S03]  /*0e90*/  LOP3.LUT R13, R4, 0x2, RZ, 0x3c, !PT ;  /* 0x00000002040d7812 */ /* 0x000fc600078e3cff */
[----:B------:R-:W-:-:S05]  /*0ea0*/  VIADD R2, R2, 0x880 ;  /* 0x0000088002027836 */ /* 0x000fca0000000000 */
[----:B-1----:R-:W-:Y:S01]  /*0eb0*/  LEA R3, R3, R2, 0x18 ;  /* 0x0000000203037211 */ /* 0x002fe200078ec0ff */
[----:B------:R-:W-:-:S07]  /*0ec0*/  IMAD.MOV.U32 R2, RZ, RZ, R0 ;  /* 0x000000ffff027224 */ /* 0x000fce00078e0000 */
.L_x_44214:
[----:B------:R-:W-:Y:S01]  /*0ed0*/  LEA R11, R2, R3, 0x2 ;  /* 0x00000003020b7211 */ /* 0x000fe200078e10ff */
[----:B------:R-:W-:Y:S02]  /*0ee0*/  VIADD R10, R10, 0x1 ;  /* 0x000000010a0a7836 */ /* 0x000fe40000000000 */
[----:B------:R-:W-:Y:S02]  /*0ef0*/  VIADD R2, R2, UR14 ;  /* 0x0000000e02027c36 */ /* 0x000fe40008000000 */
[----:B------:R1:W-:Y:S01]  /*0f00*/  STS [R11], RZ ;  /* 0x000000ff0b007388 */ /* 0x0003e20000000800 */
[----:B------:R-:W-:-:S13]  /*0f10*/  ISETP.NE.AND P1, PT, R10, R13, PT ;  /* 0x0000000d0a00720c */ /* 0x000fda0003f25270 */
[----:B-1----:R-:W-:Y:S05]  /*0f20*/  @P1 BRA `(.L_x_44214) ;  /* 0xfffffffc00e81947 */ /* 0x002fea000383ffff */
.L_x_44213:
[----:B------:R-:W-:Y:S05]  /*0f30*/  BSYNC.RECONVERGENT B0 ;  /* 0x0000000000007941 */ /* 0x000fea0003800200 */
.L_x_44212:
[----:B------:R-:W-:Y:S04]  /*0f40*/  BSSY.RECONVERGENT B0, `(.L_x_44215) ;  /* 0x0000015000007945 */ /* 0x000fe80003800200 */
[----:B------:R-:W-:Y:S05]  /*0f50*/  @!P0 BRA `(.L_x_44216) ;  /* 0x00000000004c8947 */ /* 0x000fea0003800000 */
[----:B0-----:R-:W0:Y:S01]  /*0f60*/  S2R R10, SR_CgaCtaId ;  /* 0x00000000000a7919 */ /* 0x001e220000008800 */
[----:B------:R-:W-:-:S05]  /*0f70*/  MOV R3, 0x400 ;  /* 0x0000040000037802 */ /* 0x000fca0000000f00 */
[----:B------:R-:W-:-:S05]  /*0f80*/  VIADD R3, R3, 0x880 ;  /* 0x0000088003037836 */ /* 0x000fca0000000000 */
[----:B0-----:R-:W-:-:S07]  /*0f90*/  LEA R13, R10, R3, 0x18 ;  /* 0x000000030a0d7211 */ /* 0x001fce00078ec0ff */
.L_x_44217:
[----:B------:R-:W-:Y:S01]  /*0fa0*/  LEA R12, R2, R13, 0x2 ;  /* 0x0000000d020c7211 */ /* 0x000fe200078e10ff */
[----:B------:R-:W-:Y:S01]  /*0fb0*/  IMAD.U32 R3, RZ, RZ, UR14 ;  /* 0x0000000eff037e24 */ /* 0x000fe2000f8e00ff */
[----:B------:R-:W-:Y:S01]  /*0fc0*/  MOV R11, UR14 ;  /* 0x0000000e000b7c02 */ /* 0x000fe20008000f00 */
[----:B------:R-:W-:Y:S02]  /*0fd0*/  IMAD.U32 R10, RZ, RZ, UR14 ;  /* 0x0000000eff0a7e24 */ /* 0x000fe4000f8e00ff */
[----:B------:R-:W-:Y:S01]  /*0fe0*/  IMAD R3, R3, 0x4, R12 ;  /* 0x0000000403037824 */ /* 0x000fe200078e020c */
[----:B------:R1:W-:Y:S01]  /*0ff0*/  STS [R12], RZ ;  /* 0x000000ff0c007388 */ /* 0x0003e20000000800 */
[----:B------:R-:W-:Y:S02]  /*1000*/  IMAD.U32 R15, RZ, RZ, UR14 ;  /* 0x0000000eff0f7e24 */ /* 0x000fe4000f8e00ff */
[----:B------:R-:W-:Y:S01]  /*1010*/  IMAD R10, R10, 0x4, R3 ;  /* 0x000000040a0a7824 */ /* 0x000fe200078e0203 */
[----:B------:R1:W-:Y:S02]  /*1020*/  STS [R3], RZ ;  /* 0x000000ff03007388 */ /* 0x0003e40000000800 */
[----:B------:R-:W-:Y:S01]  /*1030*/  LEA R2, R15, R2, 0x2 ;  /* 0x000000020f027211 */ /* 0x000fe200078e10ff */
[----:B------:R-:W-:Y:S01]  /*1040*/  IMAD R11, R11, 0x4, R10 ;  /* 0x000000040b0b7824 */ /* 0x000fe200078e020a */
[----:B------:R1:W-:Y:S02]  /*1050*/  STS [R10], RZ ;  /* 0x000000ff0a007388 */ /* 0x0003e40000000800 */
[----:B------:R-:W-:-:S02]  /*1060*/  ISETP.GE.U32.AND P0, PT, R2, 0x200, PT ;  /* 0x000002000200780c */ /* 0x000fc40003f06070 */
[----:B------:R1:W-:Y:S11]  /*1070*/  STS [R11], RZ ;  /* 0x000000ff0b007388 */ /* 0x0003f60000000800 */
[----:B-1----:R-:W-:Y:S05]  /*1080*/  @!P0 BRA `(.L_x_44217) ;  /* 0xfffffffc00c48947 */ /* 0x002fea000383ffff */
.L_x_44216:
[----:B------:R-:W-:Y:S05]  /*1090*/  BSYNC.RECONVERGENT B0 ;  /* 0x0000000000007941 */ /* 0x000fea0003800200 */
.L_x_44215:
[----:B------:R-:W-:Y:S01]  /*10a0*/  BAR.SYNC.DEFER_BLOCKING 0x0 ;  /* 0x0000000000007b1d */ /* 0x000fe20000010000 */
[----:B------:R-:W-:-:S09]  /*10b0*/  UISETP.GE.AND UP0, UPT, UR7, 0x1, UPT ;  /* 0x000000010700788c */ /* 0x000fd2000bf06270 */
[----:B------:R-:W-:Y:S05]  /*10c0*/  BRA.U !UP0, `(.L_x_44218) ;  /* 0x0000001108b87547 */ /* 0x000fea000b800000 */
[----:B------:R-:W1:Y:S01]  /*10d0*/  LDCU.64 UR10, c[0x0][0x3a8] ;  /* 0x00007500ff0a77ac */ /* 0x000e620008000a00 */
[----:B0-----:R-:W-:Y:S01]  /*10e0*/  LOP3.LUT R10, R7, 0x1, RZ, 0xc0, !PT ;  /* 0x00000001070a7812 */ /* 0x001fe200078ec0ff */
[----:B------:R-:W-:Y:S01]  /*10f0*/  UISETP.NE.AND UP0, UPT, UR16, 0x1, UPT ;  /* 0x000000011000788c */ /* 0x000fe2000bf05270 */
[----:B-1----:R-:W-:Y:S01]  /*1100*/  IMAD R11, RZ, RZ, -UR11 ;  /* 0x8000000bff0b7e24 */ /* 0x002fe2000f8e02ff */
[----:B------:R-:W-:-:S04]  /*1110*/  UISETP.LT.AND UP1, UPT, UR10, 0x2, UPT ;  /* 0x000000020a00788c */ /* 0x000fc8000bf21270 */
[----:B------:R-:W-:Y:S01]  /*1120*/  LEA R11, R11, 0x201f, 0x8 ;  /* 0x0000201f0b0b7811 */ /* 0x000fe200078e40ff */
[----:B------:R-:W-:Y:S02]  /*1130*/  USEL UR5, UR10, 0x2, UP1 ;  /* 0x000000020a057887 */ /* 0x000fe40008800000 */
[----:B------:R-:W-:Y:S10]  /*1140*/  BRA.U UP0, `(.L_x_44219) ;  /* 0x0000000500787547 */ /* 0x000ff4000b800000 */
[C---:B------:R-:W-:Y:S01]  /*1150*/  VIADD R14, R10.reuse, 0x1 ;  /* 0x000000010a0e7836 */ /* 0x040fe20000000000 */
[----:B------:R-:W-:Y:S01]  /*1160*/  ISETP.GE.AND P0, PT, R10, UR11, PT ;  /* 0x0000000b0a007c0c */ /* 0x000fe2000bf06270 */
[----:B------:R-:W-:Y:S01]  /*1170*/  IMAD.U32 R3, RZ, RZ, UR11 ;  /* 0x0000000bff037e24 */ /* 0x000fe2000f8e00ff */
[----:B------:R-:W-:Y:S01]  /*1180*/  BSSY B1, `(.L_x_44220) ;  /* 0x0000059000017945 */ /* 0x000fe20003800000 */
[----:B------:R-:W-:Y:S01]  /*1190*/  IMAD.MOV.U32 R16, RZ, RZ, RZ ;  /* 0x000000ffff107224 */ /* 0x000fe200078e00ff */
[----:B------:R-:W-:Y:S01]  /*11a0*/  ISETP.GE.AND P1, PT, R14, UR11, PT ;  /* 0x0000000b0e007c0c */ /* 0x000fe2000bf26270 */
[----:B------:R-:W0:Y:S03]  /*11b0*/  LDCU UR17, c[0x0][0x3ac] ;  /* 0x00007580ff1177ac */ /* 0x000e260008000800 */
[C---:B------:R-:W-:Y:S02]  /*11c0*/  SEL R13, R3.reuse, RZ, P1 ;  /* 0x000000ff030d7207 */ /* 0x040fe40000800000 */
[----:B------:R-:W-:-:S02]  /*11d0*/  SEL R3, R3, RZ, P0 ;  /* 0x000000ff03037207 */ /* 0x000fc40000000000 */
[----:B------:R-:W-:Y:S02]  /*11e0*/  IADD3 R14, PT, PT, R14, -R13, RZ ;  /* 0x8000000d0e0e7210 */ /* 0x000fe40007ffe0ff */
[C---:B------:R-:W-:Y:S01]  /*11f0*/  LOP3.LUT R13, R10.reuse, 0x1, RZ, 0x3c, !PT ;  /* 0x000000010a0d7812 */ /* 0x040fe200078e3cff */
[----:B------:R-:W-:-:S07]  /*1200*/  IMAD.IADD R18, R10, 0x1, -R3 ;  /* 0x000000010a127824 */ /* 0x000fce00078e0a03 */
.L_x_44230:
[----:B-1-3--:R-:W1:Y:S01]  /*1210*/  LDC R12, c[0x0][0x3ac] ;  /* 0x0000eb00ff0c7b82 */ /* 0x00ae620000000800 */
[----:B------:R-:W-:Y:S01]  /*1220*/  IMAD.IADD R15, R7, 0x1, R16 ;  /* 0x00000001070f7824 */ /* 0x000fe200078e0210 */
[----:B------:R-:W-:Y:S02]  /*1230*/  IADD3 R16, PT, PT, R16, UR8, RZ ;  /* 0x0000000810107c10 */ /* 0x000fe4000fffe0ff */
[----:B------:R-:W-:Y:S02]  /*1240*/  ISETP.GE.AND P3, PT, R8, UR5, PT ;  /* 0x0000000508007c0c */ /* 0x000fe4000bf66270 */
[----:B------:R-:W-:Y:S02]  /*1250*/  ISETP.GE.AND P2, PT, R16, UR7, PT ;  /* 0x0000000710007c0c */ /* 0x000fe4000bf46270 */
[C---:B-1----:R-:W-:Y:S01]  /*1260*/  ISETP.GE.AND P1, PT, R12.reuse, 0x1, PT ;  /* 0x000000010c00780c */ /* 0x042fe20003f26270 */
        /* <DEDUP_REMOVED lines=10> */
.L_x_44221:
        /* <DEDUP_REMOVED lines=8> */
.L_x_44222:
[----:B------:R-:W-:Y:S04]  /*1390*/  BSSY B0, `(.L_x_44223) ;  /* 0x0000036000007945 */ /* 0x000fe80003800000 */
[----:B------:R-:W-:Y:S05]  /*13a0*/  @P3 BRA `(.L_x_44224) ;  /* 0x0000000000d03947 */ /* 0x000fea0003800000 */
[----:B------:R-:W-:Y:S01]  /*13b0*/  IABS R20, R12 ;  /* 0x0000000c00147213 */ /* 0x000fe20000000000 */
[----:B-1-3--:R-:W-:Y:S01]  /*13c0*/  IMAD.MOV.U32 R2, RZ, RZ, RZ ;  /* 0x000000ffff027224 */ /* 0x00afe200078e00ff */
[----:B------:R-:W-:Y:S02]  /*13d0*/  LOP3.LUT R21, R0, 0x1f, RZ, 0xc0, !PT ;  /* 0x0000001f00157812 */ /* 0x000fe400078ec0ff */
[----:B------:R-:W1:Y:S01]  /*13e0*/  I2F.RP R22, R20 ;  /* 0x0000001400167306 */ /* 0x000e620000209400 */
[----:B------:R-:W-:Y:S02]  /*13f0*/  ISETP.NE.AND P4, PT, R12, RZ, PT ;  /* 0x000000ff0c00720c */ /* 0x000fe40003f85270 */
[----:B------:R-:W-:Y:S02]  /*1400*/  IABS R24, R21 ;  /* 0x0000001500187213 */ /* 0x000fe40000000000 */
[----:B------:R-:W-:-:S03]  /*1410*/  ISETP.GE.AND P3, PT, R21, RZ, PT ;  /* 0x000000ff1500720c */ /* 0x000fc60003f66270 */
[----:B-1----:R-:W1:Y:S02]  /*1420*/  MUFU.RCP R22, R22 ;  /* 0x0000001600167308 */ /* 0x002e640000001000 */
[----:B-1----:R-:W-:Y:S01]  /*1430*/  VIADD R23, R22, 0xffffffe ;  /* 0x0ffffffe16177836 */ /* 0x002fe20000000000 */
[----:B------:R-:W-:-:S05]  /*1440*/  MOV R22, R8 ;  /* 0x0000000800167202 */ /* 0x000fca0000000f00 */
[----:B------:R1:W3:Y:S02]  /*1450*/  F2I.FTZ.U32.TRUNC.NTZ R3, R23 ;  /* 0x0000001700037305 */ /* 0x0002e4000021f000 */
[----:B-1----:R-:W1:Y:S01]  /*1460*/  S2R R23, SR_CgaCtaId ;  /* 0x0000000000177919 */ /* 0x002e620000008800 */
[----:B---3--:R-:W-:-:S05]  /*1470*/  IADD3 R25, PT, PT, RZ, -R3, RZ ;  /* 0x80000003ff197210 */ /* 0x008fca0007ffe0ff */
        /* <DEDUP_REMOVED lines=10> */
[----:B------:R-:W-:Y:S02]  /*1520*/  @!P0 IMAD.IADD R3, R3, 0x1, -R20 ;  /* 0x0000000103038824 */ /* 0x000fe400078e0a14 */
[----:B------:R-:W-:Y:S01]  /*1530*/  VIADD R20, R2, 0x880 ;  /* 0x0000088002147836 */ /* 0x000fe20000000000 */
[C---:B-1----:R-:W-:Y:S01]  /*1540*/  LEA R2, R23.reuse, R2, 0x18 ;  /* 0x0000000217027211 */ /* 0x042fe200078ec0ff */
[----:B------:R-:W-:Y:S01]  /*1550*/  @!P3 IMAD.MOV R3, RZ, RZ, -R3 ;  /* 0x000000ffff03b224 */ /* 0x000fe200078e0a03 */
[----:B------:R-:W-:Y:S02]  /*1560*/  @!P4 LOP3.LUT R3, RZ, R12, RZ, 0x33, !PT ;  /* 0x0000000cff03c212 */ /* 0x000fe400078e33ff */
[----:B------:R-:W-:-:S03]  /*1570*/  LEA R20, R23, R20, 0x18 ;  /* 0x0000001417147211 */ /* 0x000fc600078ec0ff */
[----:B------:R-:W-:-:S07]  /*1580*/  IMAD R21, R3, 0x4, R2 ;  /* 0x0000000403157824 */ /* 0x000fce00078e0202 */
.L_x_44229:
[----:B-1----:R-:W-:Y:S02]  /*1590*/  IMAD R2, R22, 0xc, R21 ;  /* 0x0000000c16027824 */ /* 0x002fe400078e0215 */
[----:B0-----:R-:W-:-:S03]  /*15a0*/  IMAD.MOV.U32 R24, RZ, RZ, RZ ;  /* 0x000000ffff187224 */ /* 0x001fc600078e00ff */
[----:B---3--:R1:W3:Y:S01]  /*15b0*/  LDS R12, [R2] ;  /* 0x00000000020c7984 */ /* 0x0082e20000000800 */
[----:B------:R-:W-:Y:S05]  /*15c0*/  @!P1 BRA `(.L_x_44225) ;  /* 0x0000000000109947 */ /* 0x000fea0003800000 */
[----:B------:R-:W-:-:S03]  /*15d0*/  UMOV UR4, 0xffffffff ;  /* 0xffffffff00047882 */ /* 0x000fc60000000000 */
[----:B------:R-:W-:Y:S05]  /*15e0*/  BRA.DIV UR4, `(.L_x_44226) ;  /* 0x0000001204947947 */ /* 0x000fea000b800000 */
[----:B-1-3--:R1:W3:Y:S02]  /*15f0*/  SHFL.IDX PT, R2, R12, R18, R11 ;  /* 0x000000120c027389 */ /* 0x00a2e400000e000b */
.L_x_44257:
[----:B--23--:R-:W-:-:S07]  /*1600*/  IMAD R24, R17, R2, RZ ;  /* 0x0000000211187224 */ /* 0x00cfce00078e02ff */
.L_x_44225:
[----:B0-----:R-:W-:-:S09]  /*1610*/  UISETP.GE.AND UP0, UPT, UR17, 0x2, UPT ;  /* 0x000000021100788c */ /* 0x001fd2000bf06270 */
[----:B------:R-:W-:Y:S05]  /*1620*/  BRA.U !UP0, `(.L_x_44227) ;  /* 0x0000000108107547 */ /* 0x000fea000b800000 */
[----:B------:R-:W-:-:S03]  /*1630*/  UMOV UR4, 0xffffffff ;  /* 0xffffffff00047882 */ /* 0x000fc60000000000 */
[----:B------:R-:W-:Y:S05]  /*1640*/  BRA.DIV UR4, `(.L_x_44228) ;  /* 0x00000012049c7947 */ /* 0x000fea000b800000 */
[----:B-1-3--:R0:W1:Y:S02]  /*1650*/  SHFL.IDX PT, R2, R12, R14, R11 ;  /* 0x0000000e0c027389 */ /* 0x00a06400000e000b */
.L_x_44260:
[----:B-1--4-:R-:W-:-:S07]  /*1660*/  IMAD R24, R19, R2, R24 ;  /* 0x0000000213187224 */ /* 0x012fce00078e0218 */
.L_x_44227:
[C---:B------:R-:W-:Y:S02]  /*1670*/  IMAD R3, R22.reuse, UR7, R15 ;  /* 0x0000000716037c24 */ /* 0x040fe4000f8e020f */
[----:B------:R-:W-:Y:S02]  /*1680*/  VIADD R22, R22, UR6 ;  /* 0x0000000616167c36 */ /* 0x000fe40008000000 */
[----:B------:R-:W-:-:S03]  /*1690*/  IMAD R3, R3, 0x4, R20 ;  /* 0x0000000403037824 */ /* 0x000fc600078e0214 */
[----:B------:R-:W-:Y:S02]  /*16a0*/  ISETP.GE.AND P0, PT, R22, UR5, PT ;  /* 0x0000000516007c0c */ /* 0x000fe4000bf06270 */
[----:B------:R-:W5:Y:S02]  /*16b0*/  LDS R23, [R3] ;  /* 0x0000000003177984 */ /* 0x000f640000000800 */
[----:B-----5:R-:W-:-:S05]  /*16c0*/  IADD3 R24, PT, PT, R23, R24, RZ ;  /* 0x0000001817187210 */ /* 0x020fca0007ffe0ff */
[----:B------:R0:W-:Y:S04]  /*16d0*/  STS [R3], R24 ;  /* 0x0000001803007388 */ /* 0x0001e80000000800 */
[----:B------:R-:W-:Y:S05]  /*16e0*/  @!P0 BRA `(.L_x_44229) ;  /* 0xfffffffc00a88947 */ /* 0x000fea000383ffff */
.L_x_44224:
[----:B0-----:R-:W-:Y:S05]  /*16f0*/  BSYNC B0 ;  /* 0x0000000000007941 */ /* 0x001fea0003800000 */
.L_x_44223:
[----:B------:R-:W-:Y:S05]  /*1700*/  @!P2 BRA `(.L_x_44230) ;  /* 0xfffffff800c0a947 */ /* 0x000fea000383ffff */
[----:B------:R-:W-:Y:S05]  /*1710*/  BSYNC B1 ;  /* 0x0000000000017941 */ /* 0x000fea0003800000 */
.L_x_44220:
[----:B------:R-:W-:Y:S05]  /*1720*/  BRA `(.L_x_44218) ;  /* 0x0000000c00207947 */ /* 0x000fea0003800000 */
.L_x_44219:
[----:B------:R-:W-:-:S09]  /*1730*/  UISETP.GT.U32.AND UP0, UPT, UR11, 0x1f, UPT ;  /* 0x0000001f0b00788c */ /* 0x000fd2000bf04070 */
        /* <DEDUP_REMOVED lines=11> */
.L_x_44240:
[----:B01----:R-:W0:Y:S01]  /*17f0*/  LDC R12, c[0x0][0x3ac] ;  /* 0x0000eb00ff0c7b82 */ /* 0x003e220000000800 */
[----:B------:R-:W-:Y:S01]  /*1800*/  IMAD.IADD R15, R7, 0x1, R16 ;  /* 0x00000001070f7824 */ /* 0x000fe200078e0210 */
[----:B------:R-:W-:Y:S02]  /*1810*/  IADD3 R16, PT, PT, R16, UR8, RZ ;  /* 0x0000000810107c10 */ /* 0x000fe4000fffe0ff */
[----:B------:R-:W-:Y:S02]  /*1820*/  ISETP.GE.AND P3, PT, R8, UR5, PT ;  /* 0x0000000508007c0c */ /* 0x000fe4000bf66270 */
[----:B------:R-:W-:Y:S02]  /*1830*/  ISETP.GE.AND P2, PT, R16, UR7, PT ;  /* 0x0000000710007c0c */ /* 0x000fe4000bf46270 */
[C---:B0-----:R-:W-:Y:S01]  /*1840*/  ISETP.NE.AND P0, PT, R12.reuse, RZ, PT ;  /* 0x000000ff0c00720c */ /* 0x041fe20003f05270 */
[----:B------:R-:W-:Y:S01]  /*1850*/  IMAD R3, R15, R12, R6 ;  /* 0x0000000c0f037224 */ /* 0x000fe200078e0206 */
[----:B------:R-:W-:-:S11]  /*1860*/  ISETP.GE.U32.AND P1, PT, R12, 0x2, PT ;  /* 0x000000020c00780c */ /* 0x000fd60003f26070 */
[----:B--23--:R-:W-:Y:S05]  /*1870*/  @!P0 BRA `(.L_x_44232) ;  /* 0x00000000001c8947 */ /* 0x00cfea0003800000 */
[----:B------:R-:W0:Y:S01]  /*1880*/  S2UR UR9, SR_CgaCtaId ;  /* 0x00000000000979c3 */ /* 0x000e220000008800 */
[----:B------:R-:W-:Y:S01]  /*1890*/  UMOV UR4, 0x400 ;  /* 0x0000040000047882 */ /* 0x000fe20000000000 */
[----:B------:R-:W-:Y:S01]  /*18a0*/  IMAD.IADD R2, R10, 0x1, R3 ;  /* 0x000000010a027824 */ /* 0x000fe200078e0203 */
[----:B------:R-:W-:-:S04]  /*18b0*/  UIADD3 UR4, UPT, UPT, UR4, 0x80, URZ ;  /* 0x0000008004047890 */ /* 0x000fc8000fffe0ff */
[----:B0-----:R-:W-:-:S06]  /*18c0*/  ULEA UR4, UR9, UR4, 0x18 ;  /* 0x0000000409047291 */ /* 0x001fcc000f8ec0ff */
[----:B------:R-:W-:-:S05]  /*18d0*/  LEA R2, R2, UR4, 0x2 ;  /* 0x0000000402027c11 */ /* 0x000fca000f8e10ff */
[----:B------:R0:W1:Y:S02]  /*18e0*/  LDS R17, [R2] ;  /* 0x0000000002117984 */ /* 0x0000640000000800 */
.L_x_44232:
        /* <DEDUP_REMOVED lines=8> */
.L_x_44233:
[----:B------:R-:W-:Y:S04]  /*1970*/  BSSY B0, `(.L_x_44234) ;  /* 0x000002c000007945 */ /* 0x000fe80003800000 */
[----:B------:R-:W-:Y:S05]  /*1980*/  @P3 BRA `(.L_x_44235) ;  /* 0x0000000000a83947 */ /* 0x000fea0003800000 */
[----:B------:R-:W4:Y:S01]  /*1990*/  I2F.U32.RP R20, R12 ;  /* 0x0000000c00147306 */ /* 0x000f220000209000 */
[----:B0-2---:R-:W-:Y:S01]  /*19a0*/  IMAD.MOV.U32 R2, RZ, RZ, RZ ;  /* 0x000000ffff027224 */ /* 0x005fe200078e00ff */
[----:B------:R-:W-:-:S06]  /*19b0*/  ISETP.NE.U32.AND P3, PT, R12, RZ, PT ;  /* 0x000000ff0c00720c */ /* 0x000fcc0003f65070 */
[----:B----4-:R-:W0:Y:S02]  /*19c0*/  MUFU.RCP R20, R20 ;  /* 0x0000001400147308 */ /* 0x010e240000001000 */
[----:B0-----:R-:W-:-:S06]  /*19d0*/  IADD3 R22, PT, PT, R20, 0xffffffe, RZ ;  /* 0x0ffffffe14167810 */ /* 0x001fcc0007ffe0ff */
[----:B------:R0:W2:Y:S02]  /*19e0*/  F2I.FTZ.U32.TRUNC.NTZ R3, R22 ;  /* 0x0000001600037305 */ /* 0x0000a4000021f000 */
[----:B0-----:R-:W-:Y:S02]  /*19f0*/  IMAD.MOV.U32 R22, RZ, RZ, R8 ;  /* 0x000000ffff167224 */ /* 0x001fe400078e0008 */
[----:B--2---:R-:W-:-:S04]  /*1a00*/  IMAD.MOV R21, RZ, RZ, -R3 ;  /* 0x000000ffff157224 */ /* 0x004fc800078e0a03 */
[----:B------:R-:W-:-:S04]  /*1a10*/  IMAD R21, R21, R12, RZ ;  /* 0x0000000c15157224 */ /* 0x000fc800078e02ff */
[----:B------:R-:W-:Y:S01]  /*1a20*/  IMAD.HI.U32 R2, R3, R21, R2 ;  /* 0x0000001503027227 */ /* 0x000fe200078e0002 */
[----:B------:R-:W-:-:S05]  /*1a30*/  LOP3.LUT R3, R0, 0x1f, RZ, 0xc0, !PT ;  /* 0x0000001f00037812 */ /* 0x000fca00078ec0ff */
[----:B------:R-:W-:-:S05]  /*1a40*/  IMAD.HI.U32 R2, R2, R3, RZ ;  /* 0x0000000302027227 */ /* 0x000fca00078e00ff */
[----:B------:R-:W-:Y:S02]  /*1a50*/  IADD3 R21, PT, PT, -R2, RZ, RZ ;  /* 0x000000ff02157210 */ /* 0x000fe40007ffe1ff */
[----:B------:R-:W-:-:S03]  /*1a60*/  MOV R2, 0x400 ;  /* 0x0000040000027802 */ /* 0x000fc60000000f00 */
[----:B------:R-:W-:Y:S01]  /*1a70*/  IMAD R21, R12, R21, R3 ;  /* 0x000000150c157224 */ /* 0x000fe200078e0203 */
[----:B------:R-:W-:Y:S01]  /*1a80*/  IADD3 R20, PT, PT, R2, 0x880, RZ ;  /* 0x0000088002147810 */ /* 0x000fe20007ffe0ff */
[----:B------:R-:W0:Y:S03]  /*1a90*/  S2R R3, SR_CgaCtaId ;  /* 0x0000000000037919 */ /* 0x000e260000008800 */
[----:B------:R-:W-:-:S13]  /*1aa0*/  ISETP.GE.U32.AND P0, PT, R21, R12, PT ;  /* 0x0000000c1500720c */ /* 0x000fda0003f06070 */
[----:B------:R-:W-:-:S05]  /*1ab0*/  @P0 IMAD.IADD R21, R21, 0x1, -R12 ;  /* 0x0000000115150824 */ /* 0x000fca00078e0a0c */
[----:B------:R-:W-:Y:S02]  /*1ac0*/  ISETP.GE.U32.AND P0, PT, R21, R12, PT ;  /* 0x0000000c1500720c */ /* 0x000fe40003f06070 */
[----:B0-----:R-:W-:-:S11]  /*1ad0*/  LEA R2, R3, R2, 0x18 ;  /* 0x0000000203027211 */ /* 0x001fd600078ec0ff */
[----:B------:R-:W-:Y:S01]  /*1ae0*/  @P0 IMAD.IADD R21, R21, 0x1, -R12 ;  /* 0x0000000115150824 */ /* 0x000fe200078e0a0c */
[----:B------:R-:W-:Y:S02]  /*1af0*/  @!P3 LOP3.LUT R21, RZ, R12, RZ, 0x33, !PT ;  /* 0x0000000cff15b212 */ /* 0x000fe400078e33ff */
[----:B------:R-:W-:-:S03]  /*1b00*/  LEA R20, R3, R20, 0x18 ;  /* 0x0000001403147211 */ /* 0x000fc600078ec0ff */
[----:B------:R-:W-:-:S07]  /*1b10*/  IMAD R21, R21, 0x4, R2 ;  /* 0x0000000415157824 */ /* 0x000fce00078e0202 */
.L_x_44239:
[----:B------:R-:W-:Y:S01]  /*1b20*/  IMAD R2, R22, 0xc, R21 ;  /* 0x0000000c16027824 */ /* 0x000fe200078e0215 */
[----:B------:R-:W-:-:S04]  /*1b30*/  UMOV UR4, 0xffffffff ;  /* 0xffffffff00047882 */ /* 0x000fc80000000000 */
[----:B01----:R0:W2:Y:S01]  /*1b40*/  LDS R12, [R2] ;  /* 0x00000000020c7984 */ /* 0x0030a20000000800 */
[----:B------:R-:W-:Y:S05]  /*1b50*/  BRA.DIV UR4, `(.L_x_44236) ;  /* 0x0000000e04787947 */ /* 0x000fea000b800000 */
[----:B0-2---:R0:W2:Y:S02]  /*1b60*/  SHFL.IDX PT, R2, R12, R18, R11 ;  /* 0x000000120c027389 */ /* 0x0050a400000e000b */
.L_x_44263:
[----:B-12---:R-:W-:Y:S01]  /*1b70*/  IMAD R24, R17, R2, RZ ;  /* 0x0000000211187224 */ /* 0x006fe200078e02ff */
[----:B------:R-:W-:Y:S06]  /*1b80*/  @!P1 BRA `(.L_x_44237) ;  /* 0x0000000000109947 */ /* 0x000fec0003800000 */
[----:B------:R-:W-:-:S03]  /*1b90*/  UMOV UR4, 0xffffffff ;  /* 0xffffffff00047882 */ /* 0x000fc60000000000 */
[----:B------:R-:W-:Y:S05]  /*1ba0*/  BRA.DIV UR4, `(.L_x_44238) ;  /* 0x0000000e04847947 */ /* 0x000fea000b800000 */
[----:B------:R1:W2:Y:S02]  /*1bb0*/  SHFL.IDX PT, R2, R12, R14, R11 ;  /* 0x0000000e0c027389 */ /* 0x0002a400000e000b */
.L_x_44266:
[----:B--23--:R-:W-:-:S07]  /*1bc0*/  IMAD R24, R19, R2, R24 ;  /* 0x0000000213187224 */ /* 0x00cfce00078e0218 */
.L_x_44237:
[C---:B------:R-:W-:Y:S02]  /*1bd0*/  IMAD R3, R22.reuse, UR7, R15 ;  /* 0x0000000716037c24 */ /* 0x040fe4000f8e020f */
[----:B------:R-:W-:-:S03]  /*1be0*/  VIADD R22, R22, UR6 ;  /* 0x0000000616167c36 */ /* 0x000fc60008000000 */
[----:B------:R-:W-:Y:S02]  /*1bf0*/  LEA R3, R3, R20, 0x2 ;  /* 0x0000001403037211 */ /* 0x000fe400078e10ff */
[----:B------:R-:W-:-:S03]  /*1c00*/  ISETP.GE.AND P0, PT, R22, UR5, PT ;  /* 0x0000000516007c0c */ /* 0x000fc6000bf06270 */
[----:B------:R4:W-:Y:S10]  /*1c10*/  STS [R3], R24 ;  /* 0x0000001803007388 */ /* 0x0009f40000000800 */
[----:B----4-:R-:W-:Y:S05]  /*1c20*/  @!P0 BRA `(.L_x_44239) ;  /* 0xfffffffc00bc8947 */ /* 0x010fea000383ffff */
.L_x_44235:
[----:B------:R-:W-:Y:S05]  /*1c30*/  BSYNC B0 ;  /* 0x0000000000007941 */ /* 0x000fea0003800000 */
.L_x_44234:
[----:B------:R-:W-:Y:S05]  /*1c40*/  @!P2 BRA `(.L_x_44240) ;  /* 0xfffffff800e8a947 */ /* 0x000fea000383ffff */
[----:B------:R-:W-:Y:S05]  /*1c50*/  BRA `(.L_x_44218) ;  /* 0x0000000400d47947 */ /* 0x000fea0003800000 */
.L_x_44231:
[C---:B------:R-:W-:Y:S01]  /*1c60*/  VIADD R14, R10.reuse, 0x1 ;  /* 0x000000010a0e7836 */ /* 0x040fe20000000000 */
[----:B------:R-:W-:Y:S01]  /*1c70*/  MOV R3, UR11 ;  /* 0x0000000b00037c02 */ /* 0x000fe20008000f00 */
[----:B------:R-:W-:Y:S01]  /*1c80*/  IMAD.MOV.U32 R16, RZ, RZ, RZ ;  /* 0x000000ffff107224 */ /* 0x000fe200078e00ff */
[----:B------:R-:W-:Y:S01]  /*1c90*/  ISETP.GE.AND P0, PT, R10, UR11, PT ;  /* 0x0000000b0a007c0c */ /* 0x000fe2000bf06270 */
[----:B------:R-:W-:Y:S01]  /*1ca0*/  UMOV UR4, 0xffffff00 ;  /* 0xffffff0000047882 */ /* 0x000fe20000000000 */
[----:B------:R-:W-:Y:S01]  /*1cb0*/  ISETP.GE.AND P1, PT, R14, UR11, PT ;  /* 0x0000000b0e007c0c */ /* 0x000fe2000bf26270 */
[----:B------:R-:W-:-:S03]  /*1cc0*/  UIMAD UR4, UR16, UR4, 0x201f ;  /* 0x0000201f100474a4 */ /* 0x000fc6000f8e0204 */
[C---:B------:R-:W-:Y:S02]  /*1cd0*/  SEL R13, R3.reuse, RZ, P1 ;  /* 0x000000ff030d7207 */ /* 0x040fe40000800000 */
[----:B------:R-:W-:-:S03]  /*1ce0*/  SEL R3, R3, RZ, P0 ;  /* 0x000000ff03037207 */ /* 0x000fc60000000000 */
[----:B------:R-:W-:Y:S01]  /*1cf0*/  IMAD.IADD R14, R14, 0x1, -R13 ;  /* 0x000000010e0e7824 */ /* 0x000fe200078e0a0d */
[----:B------:R-:W-:-:S07]  /*1d00*/  IADD3 R18, PT, PT, R10, -R3, RZ ;  /* 0x800000030a127210 */ /* 0x000fce0007ffe0ff */
.L_x_44250:
[----:B0-----:R-:W0:Y:S01]  /*1d10*/  LDC R12, c[0x0][0x3ac] ;  /* 0x0000eb00ff0c7b82 */ /* 0x001e220000000800 */
[----:B------:R-:W-:Y:S01]  /*1d20*/  IMAD.IADD R13, R7, 0x1, R16 ;  /* 0x00000001070d7824 */ /* 0x000fe200078e0210 */
[----:B------:R-:W-:Y:S01]  /*1d30*/  ISETP.GE.AND P0, PT, R8, UR5, PT ;  /* 0x0000000508007c0c */ /* 0x000fe2000bf06270 */
[----:B------:R-:W-:-:S05]  /*1d40*/  VIADD R16, R16, UR8 ;  /* 0x0000000810107c36 */ /* 0x000fca0008000000 */
[----:B------:R-:W-:Y:S02]  /*1d50*/  ISETP.GE.AND P3, PT, R16, UR7, PT ;  /* 0x0000000710007c0c */ /* 0x000fe4000bf66270 */
[C---:B0-----:R-:W-:Y:S01]  /*1d60*/  ISETP.GE.AND P1, PT, R12.reuse, 0x1, PT ;  /* 0x000000010c00780c */ /* 0x041fe20003f26270 */
[----:B------:R-:W-:Y:S01]  /*1d70*/  IMAD R3, R13, R12, R6 ;  /* 0x0000000c0d037224 */ /* 0x000fe200078e0206 */
[----:B------:R-:W-:-:S11]  /*1d80*/  ISETP.GE.AND P2, PT, R12, 0x2, PT ;  /* 0x000000020c00780c */ /* 0x000fd60003f46270 */
[----:B-123--:R-:W-:Y:S05]  /*1d90*/  @!P1 BRA `(.L_x_44241) ;  /* 0x00000000001c9947 */ /* 0x00efea0003800000 */
[----:B------:R-:W0:Y:S01]  /*1da0*/  S2UR UR10, SR_CgaCtaId ;  /* 0x00000000000a79c3 */ /* 0x000e220000008800 */
[----:B------:R-:W-:Y:S01]  /*1db0*/  UMOV UR9, 0x400 ;  /* 0x0000040000097882 */ /* 0x000fe20000000000 */
[----:B------:R-:W-:Y:S01]  /*1dc0*/  IADD3 R2, PT, PT, R10, R3, RZ ;  /* 0x000000030a027210 */ /* 0x000fe20007ffe0ff */
[----:B------:R-:W-:-:S04]  /*1dd0*/  UIADD3 UR9, UPT, UPT, UR9, 0x80, URZ ;  /* 0x0000008009097890 */ /* 0x000fc8000fffe0ff */
[----:B0-----:R-:W-:-:S06]  /*1de0*/  ULEA UR9, UR10, UR9, 0x18 ;  /* 0x000000090a097291 */ /* 0x001fcc000f8ec0ff */
[----:B------:R-:W-:-:S05]  /*1df0*/  LEA R2, R2, UR9, 0x2 ;  /* 0x0000000902027c11 */ /* 0x000fca000f8e10ff */
[----:B------:R0:W1:Y:S02]  /*1e00*/  LDS R17, [R2] ;  /* 0x0000000002117984 */ /* 0x0000640000000800 */
.L_x_44241:
        /* <DEDUP_REMOVED lines=9> */
.L_x_44242:
[----:B------:R-:W-:Y:S05]  /*1ea0*/  @P0 BRA `(.L_x_44243) ;  /* 0x00000004003c0947 */ /* 0x000fea0003800000 */
[----:B------:R-:W-:Y:S01]  /*1eb0*/  IABS R19, R12 ;  /* 0x0000000c00137213 */ /* 0x000fe20000000000 */
[----:B------:R-:W4:Y:S01]  /*1ec0*/  S2UR UR10, SR_CgaCtaId ;  /* 0x00000000000a79c3 */ /* 0x000f220000008800 */
[----:B------:R-:W-:Y:S01]  /*1ed0*/  LOP3.LUT R20, R0, 0x1f, RZ, 0xc0, !PT ;  /* 0x0000001f00147812 */ /* 0x000fe200078ec0ff */
[----:B------:R-:W-:Y:S01]  /*1ee0*/  UMOV UR9, 0x400 ;  /* 0x0000040000097882 */ /* 0x000fe20000000000 */
[----:B------:R-:W5:Y:S01]  /*1ef0*/  I2F.RP R21, R19 ;  /* 0x0000001300157306 */ /* 0x000f620000209400 */
[----:B------:R-:W-:Y:S02]  /*1f00*/  ISETP.NE.AND P5, PT, R12, RZ, PT ;  /* 0x000000ff0c00720c */ /* 0x000fe40003fa5270 */
[----:B------:R-:W-:-:S05]  /*1f10*/  ISETP.GE.AND P4, PT, R20, RZ, PT ;  /* 0x000000ff1400720c */ /* 0x000fca0003f86270 */
[----:B-----5:R-:W0:Y:S01]  /*1f20*/  MUFU.RCP R21, R21 ;  /* 0x0000001500157308 */ /* 0x020e220000001000 */
[----:B----4-:R-:W-:Y:S01]  /*1f30*/  ULEA UR9, UR10, UR9, 0x18 ;  /* 0x000000090a097291 */ /* 0x010fe2000f8ec0ff */
[----:B0-2---:R-:W-:-:S06]  /*1f40*/  VIADD R2, R21, 0xffffffe ;  /* 0x0ffffffe15027836 */ /* 0x005fcc0000000000 */
[----:B------:R0:W2:Y:S02]  /*1f50*/  F2I.FTZ.U32.TRUNC.NTZ R3, R2 ;  /* 0x0000000200037305 */ /* 0x0000a4000021f000 */
[----:B0-----:R-:W-:Y:S01]  /*1f60*/  IMAD.MOV.U32 R2, RZ, RZ, RZ ;  /* 0x000000ffff027224 */ /* 0x001fe200078e00ff */
[----:B--2---:R-:W-:-:S05]  /*1f70*/  IADD3 R22, PT, PT, RZ, -R3, RZ ;  /* 0x80000003ff167210 */ /* 0x004fca0007ffe0ff */
[----:B------:R-:W-:Y:S01]  /*1f80*/  IMAD R23, R22, R19, RZ ;  /* 0x0000001316177224 */ /* 0x000fe200078e02ff */
[----:B------:R-:W-:Y:S01]  /*1f90*/  IABS R22, R20 ;  /* 0x0000001400167213 */ /* 0x000fe20000000000 */
[----:B------:R-:W-:Y:S02]  /*1fa0*/  IMAD.MOV.U32 R20, RZ, RZ, R8 ;  /* 0x000000ffff147224 */ /* 0x000fe400078e0008 */
[----:B------:R-:W-:-:S06]  /*1fb0*/  IMAD.HI.U32 R23, R3, R23, R2 ;  /* 0x0000001703177227 */ /* 0x000fcc00078e0002 */
        /* <DEDUP_REMOVED lines=11> */
.L_x_44249:
[----:B------:R-:W-:Y:S02]  /*2070*/  IMAD R2, R20, 0xc, R19 ;  /* 0x0000000c14027824 */ /* 0x000fe400078e0213 */
[----:B------:R-:W-:-:S03]  /*2080*/  IMAD.MOV.U32 R22, RZ, RZ, RZ ;  /* 0x000000ffff167224 */ /* 0x000fc600078e00ff */
[----:B------:R0:W2:Y:S01]  /*2090*/  LDS R12, [R2] ;  /* 0x00000000020c7984 */ /* 0x0000a20000000800 */
[----:B------:R-:W-:Y:S05]  /*20a0*/  @!P1 BRA `(.L_x_44244) ;  /* 0x0000000000109947 */ /* 0x000fea0003800000 */
[----:B------:R-:W-:-:S03]  /*20b0*/  UMOV UR9, 0xffffffff ;  /* 0xffffffff00097882 */ /* 0x000fc60000000000 */
[----:B------:R-:W-:Y:S05]  /*20c0*/  BRA.DIV UR9, `(.L_x_44245) ;  /* 0x0000000a095c7947 */ /* 0x000fea000b800000 */
[----:B--2---:R2:W4:Y:S02]  /*20d0*/  SHFL.IDX PT, R22, R12, R18, R11 ;  /* 0x000000120c167389 */ /* 0x00452400000e000b */
.L_x_44268:
[----:B-1--4-:R-:W-:-:S07]  /*20e0*/  IMAD R22, R17, R22, RZ ;  /* 0x0000001611167224 */ /* 0x012fce00078e02ff */
.L_x_44244:
[----:B------:R-:W-:Y:S05]  /*20f0*/  @!P2 BRA `(.L_x_44246) ;  /* 0x000000000010a947 */ /* 0x000fea0003800000 */
[----:B------:R-:W-:-:S03]  /*2100*/  UMOV UR9, 0xffffffff ;  /* 0xffffffff00097882 */ /* 0x000fc60000000000 */
[----:B------:R-:W-:Y:S05]  /*2110*/  BRA.DIV UR9, `(.L_x_44247) ;  /* 0x0000000a09647947 */ /* 0x000fea000b800000 */
[----:B0-2---:R0:W2:Y:S02]  /*2120*/  SHFL.IDX PT, R2, R12, R14, R11 ;  /* 0x0000000e0c027389 */ /* 0x0050a400000e000b */
.L_x_44271:
[----:B--23--:R-:W-:-:S07]  /*2130*/  IMAD R22, R15, R2, R22 ;  /* 0x000000020f167224 */ /* 0x00cfce00078e0216 */
.L_x_44246:
[----:B0-----:R-:W-:-:S07]  /*2140*/  MOV R2, UR15 ;  /* 0x0000000f00027c02 */ /* 0x001fce0008000f00 */
.L_x_44248:
        /* <DEDUP_REMOVED lines=36> */
[----:B----4-:R-:W-:Y:S05]  /*2390*/  @!P0 BRA `(.L_x_44249) ;  /* 0xfffffffc00348947 */ /* 0x010fea000383ffff */
.L_x_44243:
[----:B------:R-:W-:Y:S05]  /*23a0*/  @!P3 BRA `(.L_x_44250) ;  /* 0xfffffff80058b947 */ /* 0x000fea000383ffff */
.L_x_44218:
        /* <DEDUP_REMOVED lines=9> */
[----:B------:R-:W-:Y:S01]  /*2440*/  IMAD R5, R9, 0x200, R0 ;  /* 0x0000020009057824 */ /* 0x000fe200078e0200 */
[----:B------:R-:W-:Y:S01]  /*2450*/  UIADD3 UR9, UPT, UPT, UR9, 0x880, URZ ;  /* 0x0000088009097890 */ /* 0x000fe2000fffe0ff */
[----:B------:R-:W-:-:S04]  /*2460*/  LOP3.LUT R7, R4, 0x2, RZ, 0x3c, !PT ;  /* 0x0000000204077812 */ /* 0x000fc800078e3cff */
[----:B0123--:R-:W0:Y:S01]  /*2470*/  LDC.64 R2, c[0x0][0x3a0] ;  /* 0x0000e800ff027b82 */ /* 0x00fe220000000a00 */
[----:B-----5:R-:W-:-:S06]  /*2480*/  ULEA UR9, UR10, UR9, 0x18 ;  /* 0x000000090a097291 */ /* 0x020fcc000f8ec0ff */
[----:B------:R-:W-:Y:S01]  /*2490*/  LEA R4, R0, UR9, 0x2 ;  /* 0x0000000900047c11 */ /* 0x000fe2000f8e10ff */
[----:B------:R-:W-:Y:S02]  /*24a0*/  IMAD R0, R7, UR14, R0 ;  /* 0x0000000e07007c24 */ /* 0x000fe4000f8e0200 */
[----:B0-----:R-:W-:-:S04]  /*24b0*/  IMAD.WIDE.U32 R2, R5, 0x4, R2 ;  /* 0x0000000405027825 */ /* 0x001fc800078e0002 */
[----:B------:R-:W-:-:S07]  /*24c0*/  IMAD.MOV R5, RZ, RZ, -R7 ;  /* 0x000000ffff057224 */ /* 0x000fce00078e0a07 */
.L_x_44253:
[----:B------:R0:W1:Y:S01]  /*24d0*/  LDS R7, [R4] ;  /* 0x0000000004077984 */ /* 0x0000620000000800 */
[----:B------:R-:W-:Y:S01]  /*24e0*/  IADD3 R5, PT, PT, R5, 0x1, RZ ;  /* 0x0000000105057810 */ /* 0x000fe20007ffe0ff */
[----:B------:R-:W-:Y:S02]  /*24f0*/  IMAD.U32 R11, RZ, RZ, UR14 ;  /* 0x0000000eff0b7e24 */ /* 0x000fe4000f8e00ff */
[----:B------:R-:W-:Y:S01]  /*2500*/  IMAD.U32 R13, RZ, RZ, UR14 ;  /* 0x0000000eff0d7e24 */ /* 0x000fe2000f8e00ff */
[----:B------:R-:W-:Y:S02]  /*2510*/  ISETP.NE.AND P0, PT, R5, RZ, PT ;  /* 0x000000ff0500720c */ /* 0x000fe40003f05270 */
[----:B0-----:R-:W-:Y:S01]  /*2520*/  LEA R4, R11, R4, 0x2 ;  /* 0x000000040b047211 */ /* 0x001fe200078e10ff */
[----:B-1----:R0:W-:Y:S02]  /*2530*/  STG.E desc[UR12][R2.64], R7 ;  /* 0x0000000702007986 */ /* 0x0021e4000c10190c */
[----:B0-----:R-:W-:-:S08]  /*2540*/  IMAD.WIDE.U32 R2, R13, 0x4, R2 ;  /* 0x000000040d027825 */ /* 0x001fd000078e0002 */
[----:B------:R-:W-:Y:S05]  /*2550*/  @P0 BRA `(.L_x_44253) ;  /* 0xfffffffc00dc0947 */ /* 0x000fea000383ffff */
.L_x_44252:
[----:B------:R-:W-:Y:S05]  /*2560*/  BSYNC.RECONVERGENT B0 ;  /* 0x0000000000007941 */ /* 0x000fea0003800200 */
.L_x_44251:
[----:B------:R-:W-:Y:S05]  /*2570*/  @!P1 EXIT ;  /* 0x000000000000994d */ /* 0x000fea0003800000 */
        /* <DEDUP_REMOVED lines=9> */
[----:B-123--:R-:W-:-:S07]  /*2610*/  LEA R2, R0, UR4, 0x2 ;  /* 0x0000000400027c11 */ /* 0x00efce000f8e10ff */
.L_x_44254:
[----:B0-----:R-:W-:Y:S01]  /*2620*/  IMAD.U32 R3, RZ, RZ, UR14 ;  /* 0x0000000eff037e24 */ /* 0x001fe2000f8e00ff */
[----:B------:R-:W-:Y:S01]  /*2630*/  MOV R5, UR14 ;  /* 0x0000000e00057c02 */ /* 0x000fe20008000f00 */
[----:B------:R-:W-:Y:S01]  /*2640*/  IMAD.U32 R7, RZ, RZ, UR14 ;  /* 0x0000000eff077e24 */ /* 0x000fe2000f8e00ff */
[----:B------:R-:W-:Y:S01]  /*2650*/  MOV R4, UR6 ;  /* 0x0000000600047c02 */ /* 0x000fe20008000f00 */
[--C-:B------:R-:W-:Y:S01]  /*2660*/  IMAD R8, R3, 0x4, R2.reuse ;  /* 0x0000000403087824 */ /* 0x100fe200078e0202 */
[----:B------:R-:W-:Y:S01]  /*2670*/  LEA R14, R5, R2, 0x3 ;  /* 0x00000002050e7211 */ /* 0x000fe200078e18ff */
[----:B------:R-:W-:Y:S01]  /*2680*/  IMAD R16, R7, 0xc, R2 ;  /* 0x0000000c07107824 */ /* 0x000fe200078e0202 */
[----:B------:R-:W0:Y:S01]  /*2690*/  LDS R3, [R2] ;  /* 0x0000000002037984 */ /* 0x000e220000000800 */
[----:B------:R-:W-:Y:S01]  /*26a0*/  IMAD.U32 R12, RZ, RZ, UR16 ;  /* 0x00000010ff0c7e24 */ /* 0x000fe2000f8e00ff */
[----:B------:R-:W-:Y:S01]  /*26b0*/  MOV R7, UR9 ;  /* 0x0000000900077c02 */ /* 0x000fe20008000f00 */
[----:B------:R-:W-:Y:S01]  /*26c0*/  IMAD.U32 R13, RZ, RZ, UR17 ;  /* 0x00000011ff0d7e24 */ /* 0x000fe2000f8e00ff */
[----:B------:R1:W2:Y:S01]  /*26d0*/  LDS R15, [R8] ;  /* 0x00000000080f7984 */ /* 0x0002a20000000800 */
[----:B------:R-:W-:Y:S01]  /*26e0*/  IMAD.U32 R5, RZ, RZ, UR7 ;  /* 0x00000007ff057e24 */ /* 0x000fe2000f8e00ff */
[----:B------:R-:W-:Y:S01]  /*26f0*/  MOV R21, UR14 ;  /* 0x0000000e00157c02 */ /* 0x000fe20008000f00 */
[----:B------:R-:W-:Y:S01]  /*2700*/  IMAD.U32 R6, RZ, RZ, UR8 ;  /* 0x00000008ff067e24 */ /* 0x000fe2000f8e00ff */
[----:B------:R-:W3:Y:S01]  /*2710*/  LDS R17, [R14] ;  /* 0x000000000e117984 */ /* 0x000ee20000000800 */
[----:B------:R-:W-:-:S02]  /*2720*/  IMAD.U32 R10, RZ, RZ, UR10 ;  /* 0x0000000aff0a7e24 */ /* 0x000fc4000f8e00ff */
[----:B------:R-:W-:Y:S01]  /*2730*/  IMAD.U32 R11, RZ, RZ, UR11 ;  /* 0x0000000bff0b7e24 */ /* 0x000fe2000f8e00ff */
[----:B----4-:R-:W4:Y:S01]  /*2740*/  LDS R19, [R16] ;  /* 0x0000000010137984 */ /* 0x010f220000000800 */
[----:B------:R-:W-:-:S04]  /*2750*/  IMAD.WIDE R12, R9, 0x4, R12 ;  /* 0x00000004090c7825 */ /* 0x000fc800078e020c */
[----:B------:R-:W-:-:S04]  /*2760*/  IMAD.WIDE R4, R9, 0x4, R4 ;  /* 0x0000000409047825 */ /* 0x000fc800078e0204 */
[----:B------:R-:W-:-:S04]  /*2770*/  IMAD.WIDE R6, R9, 0x4, R6 ;  /* 0x0000000409067825 */ /* 0x000fc800078e0206 */
[----:B------:R-:W-:-:S04]  /*2780*/  IMAD.WIDE R10, R9, 0x4, R10 ;  /* 0x00000004090a7825 */ /* 0x000fc800078e020a */
[C---:B------:R-:W-:Y:S02]  /*2790*/  IMAD R0, R21.reuse, 0x4, R0 ;  /* 0x0000000415007824 */ /* 0x040fe400078e0200 */
[----:B-1----:R-:W-:Y:S02]  /*27a0*/  IMAD.U32 R8, RZ, RZ, UR14 ;  /* 0x0000000eff087e24 */ /* 0x002fe4000f8e00ff */
[----:B------:R-:W-:Y:S01]  /*27b0*/  IMAD R2, R21, 0x10, R2 ;  /* 0x0000001015027824 */ /* 0x000fe200078e0202 */
[----:B------:R-:W-:Y:S02]  /*27c0*/  ISETP.GE.U32.AND P0, PT, R0, 0x200, PT ;  /* 0x000002000000780c */ /* 0x000fe40003f06070 */
[----:B------:R-:W-:Y:S01]  /*27d0*/  LEA R9, R8, R9, 0x2 ;  /* 0x0000000908097211 */ /* 0x000fe200078e10ff */
[----:B0-----:R0:W-:Y:S04]  /*27e0*/  STG.E desc[UR12][R12.64], R3 ;  /* 0x000000030c007986 */ /* 0x0011e8000c10190c */
[----:B--2---:R0:W-:Y:S04]  /*27f0*/  STG.E desc[UR12][R4.64], R15 ;  /* 0x0000000f04007986 */ /* 0x0041e8000c10190c */
[----:B---3--:R0:W-:Y:S04]  /*2800*/  STG.E desc[UR12][R6.64], R17 ;  /* 0x0000001106007986 */ /* 0x0081e8000c10190c */
[----:B----4-:R0:W-:Y:S01]  /*2810*/  STG.E desc[UR12][R10.64], R19 ;  /* 0x000000130a007986 */ /* 0x0101e2000c10190c */
[----:B------:R-:W-:Y:S05]  /*2820*/  @!P0 BRA `(.L_x_44254) ;  /* 0xfffffffc007c8947 */ /* 0x000fea000383ffff */
[----:B------:R-:W-:Y:S05]  /*2830*/  EXIT ;  /* 0x000000000000794d */ /* 0x000fea0003800000 */
.L_x_44226:
[----:B------:R-:W-:Y:S01]  /*2840*/  BSSY B2, `(.L_x_44255) ;  /* 0x0000006000027945 */ /* 0x000fe20003800000 */
[----:B------:R-:W-:Y:S01]  /*2850*/  IMAD.MOV.U32 R3, RZ, RZ, R18 ;  /* 0x000000ffff037224 */ /* 0x000fe200078e0012 */
[----:B-1----:R-:W-:-:S07]  /*2860*/  MOV R2, 0xffffffff ;  /* 0xffffffff00027802 */ /* 0x002fce0000000f00 */
[----:B0-234-:R-:W-:Y:S05]  /*2870*/  WARPSYNC.COLLECTIVE R2, `(.L_x_44256) ;  /* 0x0000000002087348 */ /* 0x01dfea0003c00000 */
[----:B---3--:R1:W3:Y:S02]  /*2880*/  SHFL.IDX P0, R2, R12, R3, R11 ;  /* 0x000000030c027389 */ /* 0x0082e4000000000b */
[----:B01234-:R-:W-:Y:S05]  /*2890*/  ENDCOLLECTIVE ;  /* 0x000000000000791b */ /* 0x01ffea0003800000 */
.L_x_44256:
[----:B------:R-:W-:Y:S05]  /*28a0*/  BSYNC B2 ;  /* 0x0000000000027941 */ /* 0x000fea0003800000 */
.L_x_44255:
[----:B------:R-:W-:Y:S05]  /*28b0*/  BRA `(.L_x_44257) ;  /* 0xffffffec00507947 */ /* 0x000fea000383ffff */
.L_x_44228:
[----:B------:R-:W-:Y:S01]  /*28c0*/  BSSY B2, `(.L_x_44258) ;  /* 0x0000006000027945 */ /* 0x000fe20003800000 */
[----:B------:R-:W-:Y:S02]  /*28d0*/  IMAD.MOV.U32 R3, RZ, RZ, R14 ;  /* 0x000000ffff037224 */ /* 0x000fe400078e000e */
[----:B-1----:R-:W-:-:S07]  /*28e0*/  IMAD.MOV.U32 R2, RZ, RZ, -0x1 ;  /* 0xffffffffff027424 */ /* 0x002fce00078e00ff */
[----:B--234-:R-:W-:Y:S05]  /*28f0*/  WARPSYNC.COLLECTIVE R2, `(.L_x_44259) ;  /* 0x0000000002087348 */ /* 0x01cfea0003c00000 */
[----:B---3--:R0:W1:Y:S02]  /*2900*/  SHFL.IDX P0, R2, R12, R3, R11 ;  /* 0x000000030c027389 */ /* 0x008064000000000b */
[----:B012-4-:R-:W-:Y:S05]  /*2910*/  ENDCOLLECTIVE ;  /* 0x000000000000791b */ /* 0x017fea0003800000 */
.L_x_44259:
[----:B------:R-:W-:Y:S05]  /*2920*/  BSYNC B2 ;  /* 0x0000000000027941 */ /* 0x000fea0003800000 */
.L_x_44258:
[----:B------:R-:W-:Y:S05]  /*2930*/  BRA `(.L_x_44260) ;  /* 0xffffffec00487947 */ /* 0x000fea000383ffff */
.L_x_44236:
[----:B------:R-:W-:Y:S01]  /*2940*/  BSSY B1, `(.L_x_44261) ;  /* 0x0000006000017945 */ /* 0x000fe20003800000 */
[----:B------:R-:W-:Y:S01]  /*2950*/  MOV R3, R18 ;  /* 0x0000001200037202 */ /* 0x000fe20000000f00 */
[----:B0-----:R-:W-:-:S07]  /*2960*/  IMAD.MOV.U32 R2, RZ, RZ, -0x1 ;  /* 0xffffffffff027424 */ /* 0x001fce00078e00ff */
[----:B-123--:R-:W-:Y:S05]  /*2970*/  WARPSYNC.COLLECTIVE R2, `(.L_x_44262) ;  /* 0x0000000002087348 */ /* 0x00efea0003c00000 */
[----:B--2---:R0:W2:Y:S02]  /*2980*/  SHFL.IDX P0, R2, R12, R3, R11 ;  /* 0x000000030c027389 */ /* 0x0040a4000000000b */
[----:B0123--:R-:W-:Y:S05]  /*2990*/  ENDCOLLECTIVE ;  /* 0x000000000000791b */ /* 0x00ffea0003800000 */
.L_x_44262:
[----:B------:R-:W-:Y:S05]  /*29a0*/  BSYNC B1 ;  /* 0x0000000000017941 */ /* 0x000fea0003800000 */
.L_x_44261:
[----:B------:R-:W-:Y:S05]  /*29b0*/  BRA `(.L_x_44263) ;  /* 0xfffffff0006c7947 */ /* 0x000fea000383ffff */
.L_x_44238:
[----:B------:R-:W-:Y:S01]  /*29c0*/  BSSY B1, `(.L_x_44264) ;  /* 0x0000006000017945 */ /* 0x000fe20003800000 */
[----:B------:R-:W-:Y:S01]  /*29d0*/  IMAD.MOV.U32 R3, RZ, RZ, R14 ;  /* 0x000000ffff037224 */ /* 0x000fe200078e000e */
[----:B------:R-:W-:-:S07]  /*29e0*/  MOV R2, 0xffffffff ;  /* 0xffffffff00027802 */ /* 0x000fce0000000f00 */
[----:B0--3--:R-:W-:Y:S05]  /*29f0*/  WARPSYNC.COLLECTIVE R2, `(.L_x_44265) ;  /* 0x0000000002087348 */ /* 0x009fea0003c00000 */
[----:B------:R1:W2:Y:S02]  /*2a00*/  SHFL.IDX P0, R2, R12, R3, R11 ;  /* 0x000000030c027389 */ /* 0x0002a4000000000b */
[----:B0123--:R-:W-:Y:S05]  /*2a10*/  ENDCOLLECTIVE ;  /* 0x000000000000791b */ /* 0x00ffea0003800000 */
.L_x_44265:
[----:B------:R-:W-:Y:S05]  /*2a20*/  BSYNC B1 ;  /* 0x0000000000017941 */ /* 0x000fea0003800000 */
.L_x_44264:
[----:B------:R-:W-:Y:S05]  /*2a30*/  BRA `(.L_x_44266) ;  /* 0xfffffff000607947 */ /* 0x000fea000383ffff */
.L_x_44245:
[----:B0-----:R-:W-:Y:S02]  /*2a40*/  IMAD.MOV.U32 R2, RZ, RZ, -0x1 ;  /* 0xffffffffff027424 */ /* 0x001fe400078e00ff */
[----:B------:R-:W-:-:S07]  /*2a50*/  IMAD.MOV.U32 R3, RZ, RZ, R18 ;  /* 0x000000ffff037224 */ /* 0x000fce00078e0012 */
[----:B-123--:R-:W-:Y:S05]  /*2a60*/  WARPSYNC.COLLECTIVE R2, `(.L_x_44267) ;  /* 0x0000000002087348 */ /* 0x00efea0003c00000 */
[----:B--2---:R0:W2:Y:S02]  /*2a70*/  SHFL.IDX P0, R2, R12, R3, R11 ;  /* 0x000000030c027389 */ /* 0x0040a4000000000b */
[----:B0123--:R-:W-:Y:S05]  /*2a80*/  ENDCOLLECTIVE ;  /* 0x000000000000791b */ /* 0x00ffea0003800000 */
.L_x_44267:
[----:B------:R-:W-:Y:S01]  /*2a90*/  MOV R22, R2 ;  /* 0x0000000200167202 */ /* 0x000fe20000000f00 */
[----:B------:R-:W-:Y:S06]  /*2aa0*/  BRA `(.L_x_44268) ;  /* 0xfffffff4008c7947 */ /* 0x000fec000383ffff */
.L_x_44247:
[----:B------:R-:W-:Y:S01]  /*2ab0*/  BSSY B0, `(.L_x_44269) ;  /* 0x0000006000007945 */ /* 0x000fe20003800000 */
[----:B------:R-:W-:Y:S02]  /*2ac0*/  IMAD.MOV.U32 R3, RZ, RZ, R14 ;  /* 0x000000ffff037224 */ /* 0x000fe400078e000e */
[----:B0-----:R-:W-:-:S07]  /*2ad0*/  IMAD.MOV.U32 R2, RZ, RZ, -0x1 ;  /* 0xffffffffff027424 */ /* 0x001fce00078e00ff */
[----:B-123--:R-:W-:Y:S05]  /*2ae0*/  WARPSYNC.COLLECTIVE R2, `(.L_x_44270) ;  /* 0x0000000002087348 */ /* 0x00efea0003c00000 */
[----:B--2---:R0:W2:Y:S02]  /*2af0*/  SHFL.IDX P0, R2, R12, R3, R11 ;  /* 0x000000030c027389 */ /* 0x0040a4000000000b */
[----:B0123--:R-:W-:Y:S05]  /*2b00*/  ENDCOLLECTIVE ;  /* 0x000000000000791b */ /* 0x00ffea0003800000 */
.L_x_44270:
[----:B------:R-:W-:Y:S05]  /*2b10*/  BSYNC B0 ;  /* 0x0000000000007941 */ /* 0x000fea0003800000 */
.L_x_44269:
[----:B------:R-:W-:Y:S05]  /*2b20*/  BRA `(.L_x_44271) ;  /* 0xfffffff400807947 */ /* 0x000fea000383ffff */
        .weak           $__internal_225_$__cuda_sm20_div_u16
        .type           $__internal_225_$__cuda_sm20_div_u16,@function
        .size           $__internal_225_$__cuda_sm20_div_u16,(.L_x_58176 - $__internal_225_$__cuda_sm20_div_u16)
$__internal_225_$__cuda_sm20_div_u16:
        /* <DEDUP_REMOVED lines=8> */
[----:B------:R-:W-:-:S04]  /*2bb0*/  LOP3.LUT R2, R5, 0xffff, RZ, 0xc0, !PT ;  /* 0x0000ffff05027812 */ /* 0x000fc800078ec0ff */
[----:B------:R-:W-:Y:S01]  /*2bc0*/  I2FP.F32.U32.RZ R2, R2 ;  /* 0x0000000200027245 */ /* 0x000fe2000020d000 */
        /* <DEDUP_REMOVED lines=9> */
[----:B------:R-:W-:Y:S06]  /*2c60*/  RET.REL.NODEC R2 `(_Z9cuda_gemmIiLi256ELi1ELi1ELi512ELi2ELi2ELi32ELi1ELi0EEviiiPT_S1_S1_ii) ;  /* 0xffffffd002e47950 */ /* 0x000fec0003c3ffff */
.L_x_44272:
        /* <DEDUP_REMOVED lines=9> */
.L_x_58176:


//--------------------- .text._Z9cuda_gemmIiLi256ELi1ELi1ELi512ELi2ELi2ELi32ELi0ELi1EEviiiPT_S1_S1_ii --------------------------
	.section	.text._Z9cuda_gemmIiLi256ELi1ELi1ELi512ELi2ELi2ELi32ELi0ELi1EEviiiPT_S1_S1_ii,"ax",@progbits
	.align	128
        .global         _Z9cuda_gemmIiLi256ELi1ELi1ELi512ELi2ELi2ELi32ELi0ELi1EEviiiPT_S1_S1_ii
        .type           _Z9cuda_gemmIiLi256ELi1ELi1ELi512ELi2ELi2ELi32ELi0ELi1EEviiiPT_S1_S1_ii,@function
        .size           _Z9cuda_gemmIiLi256ELi1ELi1ELi512ELi2ELi2ELi32ELi0ELi1EEviiiPT_S1_S1_ii,(.L_x_58177 - _Z9cuda_gemmIiLi256ELi1ELi1ELi512ELi2ELi2ELi32ELi0ELi1EEviiiPT_S1_S1_ii)
        .other          _Z9cuda_gemmIiLi256ELi1ELi1ELi512ELi2ELi2ELi32ELi0ELi1EEviiiPT_S1_S1_ii,@"STO_CUDA_ENTRY STV_DEFAULT"
_Z9cuda_gemmIiLi256ELi1ELi1ELi512ELi2ELi2ELi32ELi0ELi1EEviiiPT_S1_S1_ii:
.text._Z9cuda_gemmIiLi256ELi1ELi1ELi512ELi2ELi2ELi32ELi0ELi1EEviiiPT_S1_S1_ii:
        /* <DEDUP_REMOVED lines=14> */
.L_x_44275:
        /* <DEDUP_REMOVED lines=11> */
.L_x_44274:
[----:B------:R-:W-:Y:S05]  /*0190*/  BSYNC.RECONVERGENT B0 ;  /* 0x0000000000007941 */ /* 0x000fea0003800200 */
.L_x_44273:
[----:B------:R-:W1:Y:S08]  /*01a0*/  LDC R0, c[0x0][0x360] ;  /* 0x0000d800ff007b82 */ /* 0x000e700000000800 */
[----:B------:R-:W2:Y:S02]  /*01b0*/  LDC R2, c[0x0][0x374] ;  /* 0x0000dd00ff027b82 */ /* 0x000ea40000000800 */
[----:B--2---:R-:W-:-:S13]  /*01c0*/  ISETP.LE.U32.AND P0, PT, R2, UR7, PT ;  /* 0x0000000702007c0c */ /* 0x004fda000bf03070 */
[----:B-1----:R-:W-:Y:S05]  /*01d0*/  @P0 EXIT ;  /* 0x000000000000094d */ /* 0x002fea0003800000 */
[----:B------:R-:W1:Y:S01]  /*01e0*/  S2R R2, SR_CTAID.X ;  /* 0x0000000000027919 */ /* 0x000e620000002500 */
[----:B------:R-:W-:Y:S01]  /*01f0*/  IMAD.IADD R4, R3, 0x1, R0 ;  /* 0x0000000103047824 */ /* 0x000fe200078e0200 */
[----:B------:R-:W-:-:S03]  /*0200*/  LOP3.LUT R5, R0, 0xffff, RZ, 0xc0, !PT ;  /* 0x0000ffff00057812 */ /* 0x000fc600078ec0ff */
[----:B------:R-:W-:-:S05]  /*0210*/  IMAD.MOV R4, RZ, RZ, -R4 ;  /* 0x000000ffff047224 */ /* 0x000fca00078e0a04 */
[----:B------:R-:W-:-:S05]  /*0220*/  PRMT R4, R4, 0x7710, RZ ;  /* 0x0000771004047816 */ /* 0x000fca00000000ff */
[----:B------:R-:W-:-:S05]  /*0230*/  VIADD R4, R4, 0x1ff ;  /* 0x000001ff04047836 */ /* 0x000fca0000000000 */
[----:B------:R-:W-:Y:S02]  /*0240*/  LOP3.LUT R9, R4, 0xffff, RZ, 0xc0, !PT ;  /* 0x0000ffff04097812 */ /* 0x000fe400078ec0ff */
[----:B------:R-:W-:-:S07]  /*0250*/  MOV R8, 0x270 ;  /* 0x0000027000087802 */ /* 0x000fce0000000f00 */
[----:B01----:R-:W-:Y:S05]  /*0260*/  CALL.REL.NOINC `($__internal_226_$__cuda_sm20_div_u16) ;  /* 0x0000000c00547944 */ /* 0x003fea0003c00000 */
        /* <DEDUP_REMOVED lines=22> */
.L_x_44278:
        /* <DEDUP_REMOVED lines=8> */
.L_x_44277:
[----:B------:R-:W-:Y:S05]  /*0450*/  BSYNC.RECONVERGENT B0 ;  /* 0x0000000000007941 */ /* 0x000fea0003800200 */
.L_x_44276:
        /* <DEDUP_REMOVED lines=12> */
[----:B------:R-:W-:-:S07]  /*0520*/  IMAD.WIDE.U32 R4, R0, 0xc, R8 ;  /* 0x0000000c00047825 */ /* 0x000fce00078e0008 */
.L_x_44281:
[----:B------:R-:W-:-:S04]  /*0530*/  IMAD.WIDE R10, R23, 0x4, R8 ;  /* 0x00000004170a7825 */ /* 0x000fc800078e0208 */
[----:B-1----:R-:W-:-:S04]  /*0540*/  IMAD.WIDE R14, R23, 0x4, R6 ;  /* 0x00000004170e7825 */ /* 0x002fc800078e0206 */
[C---:B------:R-:W-:Y:S02]  /*0550*/  IMAD.WIDE.U32 R12, R0.reuse, 0x4, R10 ;  /* 0x00000004000c7825 */ /* 0x040fe400078e000a */
[----:B------:R-:W2:Y:S02]  /*0560*/  LDG.E R10, desc[UR8][R10.64] ;  /* 0x000000080a0a7981 */ /* 0x000ea4000c1e1900 */
[----:B------:R-:W-:Y:S02]  /*0570*/  IMAD.WIDE R16, R23, 0x4, R4 ;  /* 0x0000000417107825 */ /* 0x000fe400078e0204 */
        /* <DEDUP_REMOVED lines=15> */
.L_x_44280:
[----:B------:R-:W-:Y:S05]  /*0670*/  BSYNC.RECONVERGENT B0 ;  /* 0x0000000000007941 */ /* 0x000fea0003800200 */
.L_x_44279:
        /* <DEDUP_REMOVED lines=10> */
.L_x_44284:
[----:B------:R-:W-:Y:S01]  /*0720*/  VIADD R4, R4, 0x1 ;  /* 0x0000000104047836 */ /* 0x000fe20000000000 */
[----:B------:R0:W-:Y:S04]  /*0730*/  STS [R7], RZ ;  /* 0x000000ff07007388 */ /* 0x0001e80000000800 */
[----:B------:R-:W-:Y:S01]  /*0740*/  ISETP.NE.AND P0, PT, R4, RZ, PT ;  /* 0x000000ff0400720c */ /* 0x000fe20003f05270 */
[----:B0-----:R-:W-:-:S12]  /*0750*/  IMAD R7, R0, 0x4, R7 ;  /* 0x0000000400077824 */ /* 0x001fd800078e0207 */
[----:B------:R-:W-:Y:S05]  /*0760*/  @P0 BRA `(.L_x_44284) ;  /* 0xfffffffc00ec0947 */ /* 0x000fea000383ffff */
.L_x_44283:
[----:B------:R-:W-:Y:S05]  /*0770*/  BSYNC.RECONVERGENT B0 ;  /* 0x0000000000007941 */ /* 0x000fea0003800200 */
.L_x_44282:
[----:B------:R-:W-:Y:S04]  /*0780*/  BSSY.RECONVERGENT B0, `(.L_x_44285) ;  /* 0x0000012000007945 */ /* 0x000fe80003800200 */
[----:B------:R-:W-:Y:S05]  /*0790*/  @!P1 BRA `(.L_x_44286) ;  /* 0x0000000000409947 */ /* 0x000fea0003800000 */
[----:B------:R-:W0:Y:S01]  /*07a0*/  S2UR UR5, SR_CgaCtaId ;  /* 0x00000000000579c3 */ /* 0x000e220000008800 */
[----:B------:R-:W-:Y:S02]  /*07b0*/  UMOV UR4, 0x400 ;  /* 0x0000040000047882 */ /* 0x000fe40000000000 */
[----:B------:R-:W-:-:S04]  /*07c0*/  UIADD3 UR4, UPT, UPT, UR4, 0x880, URZ ;  /* 0x0000088004047890 */ /* 0x000fc8000fffe0ff */
[----:B0-----:R-:W-:-:S06]  /*07d0*/  ULEA UR4, UR5, UR4, 0x18 ;  /* 0x0000000405047291 */ /* 0x001fcc000f8ec0ff */
[----:B------:R-:W-:-:S07]  /*07e0*/  LEA R7, R5, UR4, 0x2 ;  /* 0x0000000405077c11 */ /* 0x000fce000f8e10ff */
.L_x_44287:
        /* <DEDUP_REMOVED lines=11> */
.L_x_44286:
[----:B------:R-:W-:Y:S05]  /*08a0*/  BSYNC.RECONVERGENT B0 ;  /* 0x0000000000007941 */ /* 0x000fea0003800200 */
.L_x_44285:
[----:B------:R-:W0:Y:S08]  /*08b0*/  S2UR UR6, SR_CgaCtaId ;  /* 0x00000000000679c3 */ /* 0x000e300000008800 */
[----:B------:R-:W-:Y:S01]  /*08c0*/  BAR.SYNC.DEFER_BLOCKING 0x0 ;  /* 0x0000000000007b1d */ /* 0x000fe20000010000 */
[C---:B------:R-:W-:Y:S01]  /*08d0*/  LOP3.LUT R6, R3.reuse, 0x1, RZ, 0xc0, !PT ;  /* 0x0000000103067812 */ /* 0x040fe200078ec0ff */
[----:B------:R-:W-:Y:S01]  /*08e0*/  IMAD.SHL.U32 R5, R3, 0x2, RZ ;  /* 0x0000000203057824 */ /* 0x000fe200078e00ff */
[----:B------:R-:W-:Y:S01]  /*08f0*/  ISETP.GT.U32.AND P0, PT, R0, 0xff, PT ;  /* 0x000000ff0000780c */ /* 0x000fe20003f04070 */
[----:B------:R-:W-:Y:S01]  /*0900*/  IMAD.MOV.U32 R10, RZ, RZ, RZ ;  /* 0x000000ffff0a7224 */ /* 0x000fe200078e00ff */
[----:B------:R-:W-:Y:S01]  /*0910*/  LOP3.LUT R4, R6, 0x1, RZ, 0x3c, !PT ;  /* 0x0000000106047812 */ /* 0x000fe200078e3cff */
[----:B------:R-:W-:Y:S01]  /*0920*/  UMOV UR4, 0x400 ;  /* 0x0000040000047882 */ /* 0x000fe20000000000 */
[C---:B------:R-:W-:Y:S01]  /*0930*/  LOP3.LUT R7, R5.reuse, R6, RZ, 0xfc, !PT ;  /* 0x0000000605077212 */ /* 0x040fe200078efcff */
[----:B------:R-:W-:Y:S01]  /*0940*/  UIADD3 UR5, UPT, UPT, UR4, 0x80, URZ ;  /* 0x0000008004057890 */ /* 0x000fe2000fffe0ff */
[----:B------:R-:W-:-:S02]  /*0950*/  LOP3.LUT R5, R5, R4, RZ, 0xfc, !PT ;  /* 0x0000000405057212 */ /* 0x000fc400078efcff */
[----:B-1----:R-:W-:Y:S01]  /*0960*/  SEL R14, RZ, 0x1, !P0 ;  /* 0x00000001ff0e7807 */ /* 0x002fe20004000000 */
[----:B0-----:R-:W-:-:S06]  /*0970*/  ULEA UR5, UR6, UR5, 0x18 ;  /* 0x0000000506057291 */ /* 0x001fcc000f8ec0ff */
[----:B------:R-:W-:Y:S01]  /*0980*/  LEA R8, R5, UR5, 0x2 ;  /* 0x0000000505087c11 */ /* 0x000fe2000f8e10ff */
[----:B------:R-:W-:Y:S01]  /*0990*/  IMAD.SHL.U32 R5, R3, 0x4, RZ ;  /* 0x0000000403057824 */ /* 0x000fe200078e00ff */
[----:B------:R-:W-:Y:S01]  /*09a0*/  LEA R7, R7, UR5, 0x2 ;  /* 0x0000000507077c11 */ /* 0x000fe2000f8e10ff */
[----:B------:R-:W-:Y:S02]  /*09b0*/  UIADD3 UR5, UPT, UPT, UR4, 0x880, URZ ;  /* 0x0000088004057890 */ /* 0x000fe4000fffe0ff */
[----:B------:R-:W0:Y:S01]  /*09c0*/  LDS R16, [R8] ;  /* 0x0000000008107984 */ /* 0x000e220000000800 */
[----:B------:R-:W-:Y:S01]  /*09d0*/  ULEA UR4, UR6, UR4, 0x18 ;  /* 0x0000000406047291 */ /* 0x000fe2000f8ec0ff */
[----:B------:R-:W-:Y:S01]  /*09e0*/  LOP3.LUT R9, R5, 0x4, RZ, 0xc0, !PT ;  /* 0x0000000405097812 */ /* 0x000fe200078ec0ff */
[----:B------:R-:W-:Y:S01]  /*09f0*/  ULEA UR5, UR6, UR5, 0x18 ;  /* 0x0000000506057291 */ /* 0x000fe2000f8ec0ff */
[----:B------:R1:W2:Y:S03]  /*0a00*/  LDS R17, [R7] ;  /* 0x0000000007117984 */ /* 0x0002a60000000800 */
[----:B------:R-:W-:-:S02]  /*0a10*/  VIADD R9, R9, UR4 ;  /* 0x0000000409097c36 */ /* 0x000fc40008000000 */
[----:B------:R-:W-:-:S04]  /*0a20*/  IADD3 R5, PT, PT, R5, UR5, RZ ;  /* 0x0000000505057c10 */ /* 0x000fc8000fffe0ff */
[----:B-1----:R-:W-:-:S07]  /*0a30*/  MOV R7, R5 ;  /* 0x0000000500077202 */ /* 0x002fce0000000f00 */
.L_x_44288:
[----:B------:R1:W3:Y:S01]  /*0a40*/  LDS R11, [R9] ;  /* 0x00000000090b7984 */ /* 0x0002e20000000800 */
[----:B------:R-:W-:Y:S01]  /*0a50*/  IMAD.IADD R10, R10, 0x1, R14 ;  /* 0x000000010a0a7824 */ /* 0x000fe200078e020e */
[----:B------:R-:W-:Y:S01]  /*0a60*/  IADD3 R12, PT, PT, R7, 0x400, RZ ;  /* 0x00000400070c7810 */ /* 0x000fe20007ffe0ff */
[----:B------:R-:W-:Y:S01]  /*0a70*/  @!P0 IMAD.MOV R12, RZ, RZ, R7 ;  /* 0x000000ffff0c8224 */ /* 0x000fe200078e0207 */
[----:B------:R-:W-:Y:S02]  /*0a80*/  LDS R15, [R7] ;  /* 0x00000000070f7984 */ /* 0x000fe40000000800 */
[----:B------:R-:W-:Y:S01]  /*0a90*/  ISETP.GE.U32.AND P1, PT, R10, 0x2, PT ;  /* 0x000000020a00780c */ /* 0x000fe20003f26070 */
[----:B-1----:R-:W-:Y:S01]  /*0aa0*/  IMAD R9, R14, 0xc, R9 ;  /* 0x0000000c0e097824 */ /* 0x002fe200078e0209 */
[----:B---3--:R-:W2:Y:S04]  /*0ab0*/  SHFL.IDX PT, R8, R11, R6, 0x1e1f ;  /* 0x001e1f060b087589 */ /* 0x008ea800000e0000 */
[----:B------:R-:W0:Y:S01]  /*0ac0*/  SHFL.IDX PT, R13, R11, R4, 0x1e1f ;  /* 0x001e1f040b0d7589 */ /* 0x000e2200000e0000 */
[----:B--2---:R-:W-:-:S04]  /*0ad0*/  IMAD R8, R17, R8, RZ ;  /* 0x0000000811087224 */ /* 0x004fc800078e02ff */
[----:B0-----:R-:W-:-:S04]  /*0ae0*/  IMAD R8, R16, R13, R8 ;  /* 0x0000000d10087224 */ /* 0x001fc800078e0208 */
[----:B------:R-:W-:-:S05]  /*0af0*/  IMAD.IADD R8, R8, 0x1, R15 ;  /* 0x0000000108087824 */ /* 0x000fca00078e020f */
[----:B------:R0:W-:Y:S02]  /*0b00*/  STS [R7], R8 ;  /* 0x0000000807007388 */ /* 0x0001e40000000800 */
[----:B0-----:R-:W-:Y:S01]  /*0b10*/  IMAD.MOV.U32 R7, RZ, RZ, R12 ;  /* 0x000000ffff077224 */ /* 0x001fe200078e000c */
[----:B------:R-:W-:Y:S06]  /*0b20*/  @!P1 BRA `(.L_x_44288) ;  /* 0xfffffffc00c49947 */ /* 0x000fec000383ffff */
[----:B------:R-:W0:Y:S01]  /*0b30*/  LDCU UR4, c[0x0][0x388] ;  /* 0x00007100ff0477ac */ /* 0x000e220008000800 */
[----:B------:R-:W1:Y:S08]  /*0b40*/  LDC R7, c[0x0][0x384] ;  /* 0x0000e100ff077b82 */ /* 0x000e700000000800 */
[----:B------:R-:W-:Y:S01]  /*0b50*/  BAR.SYNC.DEFER_BLOCKING 0x0 ;  /* 0x0000000000007b1d */ /* 0x000fe20000010000 */
[----:B------:R-:W-:-:S02]  /*0b60*/  ISETP.NE.AND P0, PT, R20, 0x2, PT ;  /* 0x000000021400780c */ /* 0x000fc40003f05270 */
[----:B------:R-:W-:Y:S02]  /*0b70*/  SHF.L.U32 R2, R2, 0x8, RZ ;  /* 0x0000000802027819 */ /* 0x000fe400000006ff */
[----:B------:R-:W-:Y:S01]  /*0b80*/  LOP3.LUT R18, R18, 0xffff, RZ, 0xc0, !PT ;  /* 0x0000ffff12127812 */ /* 0x000fe200078ec0ff */
[----:B------:R-:W-:Y:S03]  /*0b90*/  BSSY.RECONVERGENT B0, `(.L_x_44289) ;  /* 0x0000014000007945 */ /* 0x000fe60003800200 */
[----:B------:R-:W-:Y:S01]  /*0ba0*/  ISETP.GE.U32.AND P1, PT, R18, 0x2, PT ;  /* 0x000000021200780c */ /* 0x000fe20003f26070 */
[----:B0-----:R-:W-:-:S04]  /*0bb0*/  ULEA.HI UR4, UR4, UR4, URZ, 0x1 ;  /* 0x0000000404047291 */ /* 0x001fc8000f8f08ff */
[----:B------:R-:W-:Y:S01]  /*0bc0*/  USHF.R.S32.HI UR4, URZ, 0x1, UR4 ;  /* 0x00000001ff047899 */ /* 0x000fe20008011404 */
[----:B-1----:R-:W-:Y:S01]  /*0bd0*/  IMAD R2, R7, UR7, R2 ;  /* 0x0000000707027c24 */ /* 0x002fe2000f8e0202 */
[----:B------:R-:W-:Y:S10]  /*0be0*/  @!P0 BRA `(.L_x_44290) ;  /* 0x0000000000388947 */ /* 0x000ff40003800000 */
[----:B------:R-:W0:Y:S01]  /*0bf0*/  LDC.64 R8, c[0x0][0x3a0] ;  /* 0x0000e800ff087b82 */ /* 0x000e220000000a00 */
[----:B------:R-:W-:-:S07]  /*0c00*/  IMAD.MOV R19, RZ, RZ, -R19 ;  /* 0x000000ffff137224 */ /* 0x000fce00078e0a13 */
.L_x_44291:
[----:B-1----:R1:W2:Y:S01]  /*0c10*/  LDS R11, [R5] ;  /* 0x00000000050b7984 */ /* 0x0022a20000000800 */
[----:B------:R-:W-:Y:S02]  /*0c20*/  LOP3.LUT R7, R3, 0xff, RZ, 0xc0, !PT ;  /* 0x000000ff03077812 */ /* 0x000fe400078ec0ff */
[--C-:B------:R-:W-:Y:S01]  /*0c30*/  SHF.R.U32.HI R4, RZ, 0x8, R3.reuse ;  /* 0x00000008ff047819 */ /* 0x100fe20000011603 */
[----:B------:R-:W-:Y:S01]  /*0c40*/  IMAD.IADD R3, R0, 0x1, R3 ;  /* 0x0000000100037824 */ /* 0x000fe200078e0203 */
[----:B------:R-:W-:Y:S01]  /*0c50*/  IADD3 R19, PT, PT, R19, 0x1, RZ ;  /* 0x0000000113137810 */ /* 0x000fe20007ffe0ff */
[----:B------:R-:W-:Y:S02]  /*0c60*/  IMAD.IADD R7, R2, 0x1, R7 ;  /* 0x0000000102077824 */ /* 0x000fe400078e0207 */
[----:B-1----:R-:W-:Y:S01]  /*0c70*/  IMAD R5, R0, 0x4, R5 ;  /* 0x0000000400057824 */ /* 0x002fe200078e0205 */
[----:B------:R-:W-:Y:S01]  /*0c80*/  ISETP.NE.AND P0, PT, R19, RZ, PT ;  /* 0x000000ff1300720c */ /* 0x000fe20003f05270 */
[----:B------:R-:W-:-:S04]  /*0c90*/  IMAD R7, R4, UR4, R7 ;  /* 0x0000000404077c24 */ /* 0x000fc8000f8e0207 */
[----:B0-----:R-:W-:-:S05]  /*0ca0*/  IMAD.WIDE R6, R7, 0x4, R8 ;  /* 0x0000000407067825 */ /* 0x001fca00078e0208 */
[----:B--2---:R1:W-:Y:S03]  /*0cb0*/  STG.E desc[UR8][R6.64], R11 ;  /* 0x0000000b06007986 */ /* 0x0043e6000c101908 */
[----:B------:R-:W-:Y:S05]  /*0cc0*/  @P0 BRA `(.L_x_44291) ;  /* 0xfffffffc00d00947 */ /* 0x000fea000383ffff */
.L_x_44290:
[----:B------:R-:W-:Y:S05]  /*0cd0*/  BSYNC.RECONVERGENT B0 ;  /* 0x0000000000007941 */ /* 0x000fea0003800200 */
.L_x_44289:
[----:B------:R-:W-:Y:S05]  /*0ce0*/  @!P1 EXIT ;  /* 0x000000000000994d */ /* 0x000fea0003800000 */
[----:B------:R-:W0:Y:S01]  /*0cf0*/  LDC.64 R4, c[0x0][0x3a0] ;  /* 0x0000e800ff047b82 */ /* 0x000e220000000a00 */
[C---:B------:R-:W-:Y:S01]  /*0d00*/  LEA R15, R0.reuse, R3, 0x1 ;  /* 0x00000003000f7211 */ /* 0x040fe200078e08ff */
[----:B------:R-:W-:Y:S01]  /*0d10*/  IMAD R17, R0, 0x3, R3 ;  /* 0x0000000300117824 */ /* 0x000fe200078e0203 */
[C---:B------:R-:W-:Y:S01]  /*0d20*/  LEA R21, R3.reuse, UR5, 0x2 ;  /* 0x0000000503157c11 */ /* 0x040fe2000f8e10ff */
[----:B------:R-:W-:-:S07]  /*0d30*/  IMAD.IADD R19, R3, 0x1, R0 ;  /* 0x0000000103137824 */ /* 0x000fce00078e0200 */
.L_x_44292:
[C-C-:B--2---:R-:W-:Y:S01]  /*0d40*/  IMAD R25, R0.reuse, 0x4, R21.reuse ;  /* 0x0000000400197824 */ /* 0x144fe200078e0215 */
[C---:B------:R-:W-:Y:S01]  /*0d50*/  LEA R29, R0.reuse, R21, 0x3 ;  /* 0x00000015001d7211 */ /* 0x040fe200078e18ff */
[----:B------:R-:W-:Y:S01]  /*0d60*/  IMAD R27, R0, 0xc, R21 ;  /* 0x0000000c001b7824 */ /* 0x000fe200078e0215 */
[----:B------:R-:W2:Y:S01]  /*0d70*/  LDS R23, [R21] ;  /* 0x0000000015177984 */ /* 0x000ea20000000800 */
[----:B-1----:R-:W-:Y:S02]  /*0d80*/  LOP3.LUT R11, R3, 0xff, RZ, 0xc0, !PT ;  /* 0x000000ff030b7812 */ /* 0x002fe400078ec0ff */
[----:B------:R-:W-:Y:S01]  /*0d90*/  LOP3.LUT R7, R19, 0xff, RZ, 0xc0, !PT ;  /* 0x000000ff13077812 */ /* 0x000fe200078ec0ff */
[----:B------:R-:W1:Y:S01]  /*0da0*/  LDS R25, [R25] ;  /* 0x0000000019197984 */ /* 0x000e620000000800 */
        /* <DEDUP_REMOVED lines=24> */
[----:B--2---:R2:W-:Y:S03]  /*0f30*/  STG.E desc[UR8][R6.64], R23 ;  /* 0x0000001706007986 */ /* 0x0045e6000c101908 */
        /* <DEDUP_REMOVED lines=8> */
        .weak           $__internal_226_$__cuda_sm20_div_u16
        .type           $__internal_226_$__cuda_sm20_div_u16,@function
        .size           $__internal_226_$__cuda_sm20_div_u16,(.L_x_58177 - $__internal_226_$__cuda_sm20_div_u16)
$__internal_226_$__cuda_sm20_div_u16:
        /* <DEDUP_REMOVED lines=19> */
[----:B------:R-:W-:Y:S06]  /*10f0*/  RET.REL.NODEC R4 `(_Z9cuda_gemmIiLi256ELi1ELi1ELi512ELi2ELi2ELi32ELi0ELi1EEviiiPT_S1_S1_ii) ;  /* 0xffffffec04c07950 */ /* 0x000fec0003c3ffff */
.L_x_44293:
        /* <DEDUP_REMOVED lines=16> */
.L_x_58177:


//--------------------- .text._Z9cuda_gemmIiLi256ELi1ELi1ELi512ELi2ELi2ELi32ELi0ELi0EEviiiPT_S1_S1_ii --------------------------
	.section	.text._Z9cuda_gemmIiLi256ELi1ELi1ELi512ELi2ELi2ELi32ELi0ELi0EEviiiPT_S1_S1_ii,"ax",@progbits
	.align	128
        .global         _Z9cuda_gemmIiLi256ELi1ELi1ELi512ELi2ELi2ELi32ELi0ELi0EEviiiPT_S1_S1_ii
        .type           _Z9cuda_gemmIiLi256ELi1ELi1ELi512ELi2ELi2ELi32ELi0ELi0EEviiiPT_S1_S1_ii,@function
        .size           _Z9cuda_gemmIiLi256ELi1ELi1ELi512ELi2ELi2ELi32ELi0ELi0EEviiiPT_S1_S1_ii,(.L_x_58178 - _Z9cuda_gemmIiLi256ELi1ELi1ELi512ELi2ELi2ELi32ELi0ELi0EEviiiPT_S1_S1_ii)
        .other          _Z9cuda_gemmIiLi256ELi1ELi1ELi512ELi2ELi2ELi32ELi0ELi0EEviiiPT_S1_S1_ii,@"STO_CUDA_ENTRY STV_DEFAULT"
_Z9cuda_gemmIiLi256ELi1ELi1ELi512ELi2ELi2ELi32ELi0ELi0EEviiiPT_S1_S1_ii:
.text._Z9cuda_gemmIiLi256ELi1ELi1ELi512ELi2ELi2ELi32ELi0ELi0EEviiiPT_S1_S1_ii:
[----:B------:R-:W-:Y:S01]  /*0000*/  LDC R1, c[0x0][0x37c] ;  /* 0x0000df00ff017b82 */ /* 0x000fe20000000800 */
[----:B------:R-:W0:Y:S01]  /*0010*/  LDCU.64 UR12, c[0x0][0x3a8] ;  /* 0x00007500ff0c77ac */ /* 0x000e220008000a00 */
[----:B------:R-:W-:Y:S01]  /*0020*/  BSSY.RECONVERGENT B0, `(.L_x_44294) ;  /* 0x0000045000007945 */ /* 0x000fe20003800200 */
[----:B------:R-:W1:Y:S01]  /*0030*/  LDCU.64 UR14, c[0x0][0x358] ;  /* 0x00006b00ff0e77ac */ /* 0x000e620008000a00 */
[----:B0-----:R-:W-:Y:S01]  /*0040*/  IMAD.U32 R0, RZ, RZ, UR13 ;  /* 0x0000000dff007e24 */ /* 0x001fe2000f8e00ff */
[----:B------:R-:W-:-:S04]  /*0050*/  MOV R5, UR12 ;  /* 0x0000000c00057c02 */ /* 0x000fc80008000f00 */
        /* <DEDUP_REMOVED lines=8> */
[----:B0-----:R-:W-:Y:S02]  /*00e0*/  IMAD.MOV.U32 R2, RZ, RZ, RZ ;  /* 0x000000ffff027224 */ /* 0x001fe400078e00ff */
[----:B--2---:R-:W-:-:S04]  /*00f0*/  IMAD.MOV R7, RZ, RZ, -R3 ;  /* 0x000000ffff077224 */ /* 0x004fc800078e0a03 */
        /* <DEDUP_REMOVED lines=25> */
[----:B------:R-:W-:-:S04]  /*0290*/  IMAD.HI.U32 R11, R9, R11, R8 ;  /* 0x0000000b090b7227 */ /* 0x000fc800078e0008 */
[----:B------:R-:W-:Y:S01]  /*02a0*/  IMAD R15, R14, UR13, RZ ;  /* 0x0000000d0e0f7c24 */ /* 0x000fe2000f8e02ff */
[----:B------:R-:W-:-:S03]  /*02b0*/  LOP3.LUT R14, RZ, UR12, RZ, 0x33, !PT ;  /* 0x0000000cff0e7c12 */ /* 0x000fc6000f8e33ff */
[----:B------:R-:W-:Y:S01]  /*02c0*/  IMAD.HI.U32 R15, R13, R15, R12 ;  /* 0x0000000f0d0f7227 */ /* 0x000fe200078e000c */
[----:B--2-4-:R-:W-:-:S07]  /*02d0*/  MOV R12, R0 ;  /* 0x00000000000c7202 */ /* 0x014fce0000000f00 */
.L_x_44296:
        /* <DEDUP_REMOVED lines=25> */
.L_x_44295:
[----:B------:R-:W-:Y:S05]  /*0470*/  BSYNC.RECONVERGENT B0 ;  /* 0x0000000000007941 */ /* 0x000fea0003800200 */
.L_x_44294:
[----:B------:R-:W-:Y:S01]  /*0480*/  R2UR UR6, R6 ;  /* 0x00000000060672ca */ /* 0x000fe200000e0000 */
[----:B------:R-:W-:Y:S01]  /*0490*/  ULOP3.LUT UR4, UR13, 0x200, URZ, 0x3c, !UPT ;  /* 0x000002000d047892 */ /* 0x000fe2000f8e3cff */
[----:B------:R-:W1:Y:S01]  /*04a0*/  S2UR UR8, SR_CTAID.Y ;  /* 0x00000000000879c3 */ /* 0x000e620000002600 */
[----:B------:R-:W-:Y:S02]  /*04b0*/  UISETP.NE.AND UP0, UPT, UR13, URZ, UPT ;  /* 0x000000ff0d00728c */ /* 0x000fe4000bf05270 */
[----:B------:R-:W-:Y:S02]  /*04c0*/  UISETP.GE.AND UP2, UPT, UR4, URZ, UPT ;  /* 0x000000ff0400728c */ /* 0x000fe4000bf46270 */
[----:B------:R-:W-:Y:S02]  /*04d0*/  USHF.R.U32.HI UR17, URZ, 0x4, UR13 ;  /* 0x00000004ff117899 */ /* 0x000fe4000801160d */
[----:B------:R-:W-:Y:S01]  /*04e0*/  UISETP.GE.AND UP1, UPT, UR13, 0x10, UPT ;  /* 0x000000100d00788c */ /* 0x000fe2000bf26270 */
[----:B------:R-:W2:Y:S01]  /*04f0*/  LDCU UR16, c[0x0][0x360] ;  /* 0x00006c00ff1077ac */ /* 0x000ea20008000800 */
[----:B------:R-:W1:Y:S02]  /*0500*/  LDC R5, c[0x0][0x374] ;  /* 0x0000dd00ff057b82 */ /* 0x000e640000000800 */
[----:B------:R-:W-:-:S02]  /*0510*/  IMAD R3, RZ, RZ, -UR6 ;  /* 0x80000006ff037e24 */ /* 0x000fc4000f8e02ff */
[----:B------:R-:W-:Y:S01]  /*0520*/  IMAD.U32 R2, RZ, RZ, UR6 ;  /* 0x00000006ff027e24 */ /* 0x000fe2000f8e00ff */
[----:B------:R-:W-:Y:S01]  /*0530*/  USEL UR18, UR17, 0x1, UP1 ;  /* 0x0000000111127887 */ /* 0x000fe20008800000 */
[----:B------:R-:W-:-:S05]  /*0540*/  IMAD R3, R4, R3, 0x200 ;  /* 0x0000020004037424 */ /* 0x000fca00078e0203 */
[----:B------:R-:W-:-:S13]  /*0550*/  ISETP.GT.U32.AND P0, PT, R4, R3, PT ;  /* 0x000000030400720c */ /* 0x000fda0003f04070 */
[----:B------:R-:W-:Y:S01]  /*0560*/  @!P0 IADD3 R2, PT, PT, R2, 0x1, RZ ;  /* 0x0000000102028810 */ /* 0x000fe20007ffe0ff */
[----:B------:R-:W-:-:S03]  /*0570*/  @!P0 IMAD.IADD R3, R3, 0x1, -R4 ;  /* 0x0000000103038824 */ /* 0x000fc600078e0a04 */
[----:B------:R-:W-:Y:S02]  /*0580*/  @!P0 R2UR UR6, R2 ;  /* 0x00000000020682ca */ /* 0x000fe400000e0000 */
[----:B------:R-:W-:Y:S02]  /*0590*/  ISETP.GE.U32.AND P0, PT, R3, R4, PT ;  /* 0x000000040300720c */ /* 0x000fe40003f06070 */
[----:B------:R-:W3:Y:S09]  /*05a0*/  I2F.U32.RP R4, UR18 ;  /* 0x0000001200047d06 */ /* 0x000ef20008209000 */
[----:B------:R-:W-:-:S04]  /*05b0*/  IMAD.U32 R2, RZ, RZ, UR6 ;  /* 0x00000006ff027e24 */ /* 0x000fc8000f8e00ff */
[----:B------:R-:W-:Y:S01]  /*05c0*/  @P0 VIADD R2, R2, 0x1 ;  /* 0x0000000102020836 */ /* 0x000fe20000000000 */
[----:B---3--:R-:W-:Y:S04]  /*05d0*/  MUFU.RCP R4, R4 ;  /* 0x0000000400047308 */ /* 0x008fe80000001000 */
[----:B------:R-:W-:-:S13]  /*05e0*/  @P0 R2UR UR6, R2 ;  /* 0x00000000020602ca */ /* 0x000fda00000e0000 */
[----:B------:R-:W-:Y:S02]  /*05f0*/  @!UP2 UIADD3 UR6, UPT, UPT, -UR6, URZ, URZ ;  /* 0x000000ff0606a290 */ /* 0x000fe4000fffe1ff */
[----:B------:R-:W-:-:S04]  /*0600*/  @!UP0 ULOP3.LUT UR6, URZ, UR13, URZ, 0x33, !UPT ;  /* 0x0000000dff068292 */ /* 0x000fc8000f8e33ff */
[----:B------:R-:W-:-:S04]  /*0610*/  UIMAD UR4, UR6, UR18, URZ ;  /* 0x00000012060472a4 */ /* 0x000fc8000f8e02ff */
[----:B------:R-:W-:-:S04]  /*0620*/  UISETP.LT.AND UP0, UPT, UR4, 0x100, UPT ;  /* 0x000001000400788c */ /* 0x000fc8000bf01270 */
[----:B------:R-:W-:-:S03]  /*0630*/  USEL UR9, UR4, 0x100, UP0 ;  /* 0x0000010004097887 */ /* 0x000fc60008000000 */
[----:B------:R-:W-:Y:S01]  /*0640*/  UMOV UR4, URZ ;  /* 0x000000ff00047c82 */ /* 0x000fe20008000000 */
[----:B------:R-:W-:Y:S02]  /*0650*/  UIADD3 UR7, UPT, UPT, URZ, -UR9, URZ ;  /* 0x80000009ff077290 */ /* 0x000fe4000fffe0ff */
[----:B------:R-:W-:-:S03]  /*0660*/  UISETP.NE.U32.AND UP0, UPT, UR9, URZ, UPT ;  /* 0x000000ff0900728c */ /* 0x000fc6000bf05070 */
[----:B------:R-:W3:Y:S08]  /*0670*/  I2F.U32.RP R2, UR9 ;  /* 0x0000000900027d06 */ /* 0x000ef00008209000 */
[----:B---3--:R-:W3:Y:S02]  /*0680*/  MUFU.RCP R2, R2 ;  /* 0x0000000200027308 */ /* 0x008ee40000001000 */
[----:B---3--:R-:W-:-:S06]  /*0690*/  IADD3 R3, PT, PT, R2, 0xffffffe, RZ ;  /* 0x0ffffffe02037810 */ /* 0x008fcc0007ffe0ff */
[----:B------:R-:W3:Y:S02]  /*06a0*/  F2I.FTZ.U32.TRUNC.NTZ R3, R3 ;  /* 0x0000000300037305 */ /* 0x000ee4000021f000 */
[----:B---3--:R-:W-:-:S13]  /*06b0*/  R2UR UR5, R3 ;  /* 0x00000000030572ca */ /* 0x008fda00000e0000 */
[----:B------:R-:W-:-:S04]  /*06c0*/  UIMAD UR7, UR7, UR5, URZ ;  /* 0x00000005070772a4 */ /* 0x000fc8000f8e02ff */
[----:B------:R-:W-:-:S06]  /*06d0*/  UIMAD.WIDE.U32 UR4, UR5, UR7, UR4 ;  /* 0x00000007050472a5 */ /* 0x000fcc000f8e0004 */
[----:B------:R-:W-:Y:S01]  /*06e0*/  IMAD.HI.U32 R6, R0, UR5, RZ ;  /* 0x0000000500067c27 */ /* 0x000fe2000f8e00ff */
[----:B--2---:R-:W-:Y:S02]  /*06f0*/  UIMAD.WIDE.U32 UR4, UR5, UR16, URZ ;  /* 0x00000010050472a5 */ /* 0x004fe4000f8e00ff */
[----:B------:R-:W-:Y:S01]  /*0700*/  ULOP3.LUT UR4, URZ, UR9, URZ, 0x33, !UPT ;  /* 0x00000009ff047292 */ /* 0x000fe2000f8e33ff */
[----:B------:R-:W-:Y:S01]  /*0710*/  IMAD.MOV R3, RZ, RZ, -R6 ;  /* 0x000000ffff037224 */ /* 0x000fe200078e0a06 */
[----:B------:R-:W-:-:S03]  /*0720*/  UIADD3 UR7, UPT, UPT, -UR5, URZ, URZ ;  /* 0x000000ff05077290 */ /* 0x000fc6000fffe1ff */
[----:B------:R-:W-:Y:S01]  /*0730*/  IMAD R2, R3, UR9, R0 ;  /* 0x0000000903027c24 */ /* 0x000fe2000f8e0200 */
[----:B------:R-:W-:Y:S01]  /*0740*/  UIMAD UR7, UR9, UR7, UR16 ;  /* 0x00000007090772a4 */ /* 0x000fe2000f8e0210 */
[----:B------:R-:W-:Y:S02]  /*0750*/  VIADD R3, R4, 0xffffffe ;  /* 0x0ffffffe04037836 */ /* 0x000fe40000000000 */
[----:B------:R-:W-:Y:S01]  /*0760*/  IMAD.U32 R7, RZ, RZ, UR4 ;  /* 0x00000004ff077e24 */ /* 0x000fe2000f8e00ff */
[----:B------:R-:W-:Y:S01]  /*0770*/  ISETP.GE.U32.AND P0, PT, R2, UR9, PT ;  /* 0x0000000902007c0c */ /* 0x000fe2000bf06070 */
[----:B------:R-:W-:Y:S02]  /*0780*/  UISETP.GE.U32.AND UP1, UPT, UR7, UR9, UPT ;  /* 0x000000090700728c */ /* 0x000fe4000bf26070 */
[----:B------:R-:W2:Y:S09]  /*0790*/  F2I.FTZ.U32.TRUNC.NTZ R3, R3 ;  /* 0x0000000300037305 */ /* 0x000eb2000021f000 */
[----:B------:R-:W-:-:S02]  /*07a0*/  @UP1 UIADD3 UR7, UPT, UPT, -UR9, UR7, URZ ;  /* 0x0000000709071290 */ /* 0x000fc4000fffe1ff */
[----:B------:R-:W-:Y:S01]  /*07b0*/  @P0 VIADD R2, R2, -UR9 ;  /* 0x8000000902020c36 */ /* 0x000fe20008000000 */
[----:B------:R-:W-:Y:S01]  /*07c0*/  @P0 IADD3 R6, PT, PT, R6, 0x1, RZ ;  /* 0x0000000106060810 */ /* 0x000fe20007ffe0ff */
[----:B------:R-:W-:Y:S01]  /*07d0*/  @UP1 UIADD3 UR5, UPT, UPT, UR5, 0x1, URZ ;  /* 0x0000000105051890 */ /* 0x000fe2000fffe0ff */
[----:B------:R-:W-:Y:S01]  /*07e0*/  PLOP3.LUT P0, PT, PT, PT, UP0, 0x80, 0x8 ;  /* 0x000000000008781c */ /* 0x000fe20003f0f008 */
[----:B------:R-:W-:Y:S02]  /*07f0*/  UISETP.GE.U32.AND UP2, UPT, UR7, UR9, UPT ;  /* 0x000000090700728c */ /* 0x000fe4000bf46070 */
[----:B------:R-:W-:Y:S01]  /*0800*/  ISETP.GE.U32.AND P1, PT, R2, UR9, PT ;  /* 0x0000000902007c0c */ /* 0x000fe2000bf26070 */
[----:B--2---:R-:W-:-:S08]  /*0810*/  IMAD.MOV R2, RZ, RZ, -R3 ;  /* 0x000000ffff027224 */ /* 0x004fd000078e0a03 */
[----:B------:R-:W-:-:S04]  /*0820*/  @UP2 UIADD3 UR5, UPT, UPT, UR5, 0x1, URZ ;  /* 0x0000000105052890 */ /* 0x000fc8000fffe0ff */
[----:B------:R-:W-:Y:S01]  /*0830*/  @P1 VIADD R6, R6, 0x1 ;  /* 0x0000000106061836 */ /* 0x000fe20000000000 */
[----:B------:R-:W-:-:S04]  /*0840*/  USEL UR10, UR4, UR5, !UP0 ;  /* 0x00000005040a7287 */ /* 0x000fc8000c000000 */
[----:B------:R-:W-:Y:S01]  /*0850*/  SEL R6, R7, R6, !P0 ;  /* 0x0000000607067207 */ /* 0x000fe20004000000 */
[----:B------:R-:W-:Y:S01]  /*0860*/  IMAD R7, R2, UR18, RZ ;  /* 0x0000001202077c24 */ /* 0x000fe2000f8e02ff */
[----:B-1----:R-:W-:Y:S01]  /*0870*/  ISETP.LE.U32.AND P0, PT, R5, UR8, PT ;  /* 0x0000000805007c0c */ /* 0x002fe2000bf03070 */
[----:B------:R-:W-:Y:S01]  /*0880*/  IMAD.MOV.U32 R2, RZ, RZ, RZ ;  /* 0x000000ffff027224 */ /* 0x000fe200078e00ff */
[----:B------:R-:W-:-:S03]  /*0890*/  IADD3 R5, PT, PT, -R6, RZ, RZ ;  /* 0x000000ff06057210 */ /* 0x000fc60007ffe1ff */
[----:B------:R-:W-:-:S04]  /*08a0*/  IMAD.HI.U32 R3, R3, R7, R2 ;  /* 0x0000000703037227 */ /* 0x000fc800078e0002 */
[----:B------:R-:W-:-:S04]  /*08b0*/  IMAD R2, R5, UR9, R0 ;  /* 0x0000000905027c24 */ /* 0x000fc8000f8e0200 */
[----:B------:R-:W-:Y:S05]  /*08c0*/  @P0 EXIT ;  /* 0x000000000000094d */ /* 0x000fea0003800000 */
[C---:B------:R-:W-:Y:S01]  /*08d0*/  IMAD.HI.U32 R4, R3.reuse, R0, RZ ;  /* 0x0000000003047227 */ /* 0x040fe200078e00ff */
[----:B------:R-:W1:Y:S01]  /*08e0*/  S2UR UR5, SR_CTAID.X ;  /* 0x00000000000579c3 */ /* 0x000e620000002500 */
[----:B------:R-:W2:Y:S01]  /*08f0*/  LDCU UR7, c[0x0][0x388] ;  /* 0x00007100ff0777ac */ /* 0x000ea20008000800 */
[----:B------:R-:W-:Y:S01]  /*0900*/  ISETP.NE.U32.AND P2, PT, RZ, UR18, PT ;  /* 0x00000012ff007c0c */ /* 0x000fe2000bf45070 */
[----:B------:R-:W-:Y:S01]  /*0910*/  IMAD.HI.U32 R3, R3, R2, RZ ;  /* 0x0000000203037227 */ /* 0x000fe200078e00ff */
[----:B0-----:R-:W-:Y:S01]  /*0920*/  MOV R8, 0xad0 ;  /* 0x00000ad000087802 */ /* 0x001fe20000000f00 */
[----:B------:R-:W-:Y:S02]  /*0930*/  ULOP3.LUT UR11, UR16, 0xffff, URZ, 0xc0, !UPT ;  /* 0x0000ffff100b7892 */ /* 0x000fe4000f8ec0ff */
[----:B------:R-:W-:Y:S02]  /*0940*/  IMAD.MOV R5, RZ, RZ, -R4 ;  /* 0x000000ffff057224 */ /* 0x000fe400078e0a04 */
[----:B------:R-:W-:-:S02]  /*0950*/  IMAD.MOV R7, RZ, RZ, -R3 ;  /* 0x000000ffff077224 */ /* 0x000fc400078e0a03 */
[----:B------:R-:W-:Y:S02]  /*0960*/  IMAD R5, R5, UR18, R0 ;  /* 0x0000001205057c24 */ /* 0x000fe4000f8e0200 */
[----:B------:R-:W-:-:S03]  /*0970*/  IMAD R2, R7, UR18, R2 ;  /* 0x0000001207027c24 */ /* 0x000fc6000f8e0202 */
[----:B------:R-:W-:Y:S02]  /*0980*/  ISETP.GE.U32.AND P1, PT, R5, UR18, PT ;  /* 0x0000001205007c0c */ /* 0x000fe4000bf26070 */
[----:B------:R-:W-:Y:S01]  /*0990*/  ISETP.GE.U32.AND P0, PT, R2, UR18, PT ;  /* 0x0000001202007c0c */ /* 0x000fe2000bf06070 */
[----:B-1----:R-:W-:-:S04]  /*09a0*/  USHF.L.U32 UR4, UR5, 0x9, URZ ;  /* 0x0000000905047899 */ /* 0x002fc800080006ff */
[----:B--2---:R-:W-:-:S06]  /*09b0*/  UIMAD UR4, UR8, UR7, UR4 ;  /* 0x00000007080472a4 */ /* 0x004fcc000f8e0204 */
[----:B------:R-:W-:Y:S02]  /*09c0*/  @P1 IADD3 R5, PT, PT, R5, -UR18, RZ ;  /* 0x8000001205051c10 */ /* 0x000fe4000fffe0ff */
[----:B------:R-:W-:Y:S01]  /*09d0*/  @P0 VIADD R2, R2, -UR18 ;  /* 0x8000001202020c36 */ /* 0x000fe20008000000 */
[----:B------:R-:W-:Y:S02]  /*09e0*/  @P0 IADD3 R3, PT, PT, R3, 0x1, RZ ;  /* 0x0000000103030810 */ /* 0x000fe40007ffe0ff */
[----:B------:R-:W-:Y:S02]  /*09f0*/  ISETP.GE.U32.AND P3, PT, R5, UR18, PT ;  /* 0x0000001205007c0c */ /* 0x000fe4000bf66070 */
[----:B------:R-:W-:Y:S01]  /*0a00*/  ISETP.GE.U32.AND P1, PT, R2, UR18, PT ;  /* 0x0000001202007c0c */ /* 0x000fe2000bf26070 */
[----:B------:R-:W-:-:S04]  /*0a10*/  VIADD R2, R0, UR16 ;  /* 0x0000001000027c36 */ /* 0x000fc80008000000 */
[----:B------:R-:W-:Y:S01]  /*0a20*/  IMAD.MOV R7, RZ, RZ, -R2 ;  /* 0x000000ffff077224 */ /* 0x000fe200078e0a02 */
[----:B------:R-:W-:-:S04]  /*0a30*/  LOP3.LUT R2, RZ, UR18, RZ, 0x33, !PT ;  /* 0x00000012ff027c12 */ /* 0x000fc8000f8e33ff */
[----:B------:R-:W-:Y:S01]  /*0a40*/  PRMT R7, R7, 0x7710, RZ ;  /* 0x0000771007077816 */ /* 0x000fe200000000ff */
[----:B------:R-:W-:Y:S02]  /*0a50*/  @P3 VIADD R5, R5, -UR18 ;  /* 0x8000001205053c36 */ /* 0x000fe40008000000 */
[----:B------:R-:W-:Y:S02]  /*0a60*/  @P1 VIADD R3, R3, 0x1 ;  /* 0x0000000103031836 */ /* 0x000fe40000000000 */
[----:B------:R-:W-:Y:S01]  /*0a70*/  VIADD R7, R7, 0x1ff ;  /* 0x000001ff07077836 */ /* 0x000fe20000000000 */
[C---:B------:R-:W-:Y:S02]  /*0a80*/  SEL R4, R2.reuse, R5, !P2 ;  /* 0x0000000502047207 */ /* 0x040fe40005000000 */
[----:B------:R-:W-:Y:S02]  /*0a90*/  SEL R5, R2, R3, !P2 ;  /* 0x0000000302057207 */ /* 0x000fe40005000000 */
[----:B------:R-:W-:-:S02]  /*0aa0*/  LOP3.LUT R9, R7, 0xffff, RZ, 0xc0, !PT ;  /* 0x0000ffff07097812 */ /* 0x000fc400078ec0ff */
[----:B------:R-:W-:-:S07]  /*0ab0*/  SHF.L.U32 R4, R4, 0x1, RZ ;  /* 0x0000000104047819 */ /* 0x000fce00000006ff */
[----:B------:R-:W-:Y:S05]  /*0ac0*/  CALL.REL.NOINC `($__internal_227_$__cuda_sm20_div_u16) ;  /* 0x00000028007c7944 */ /* 0x000fea0003c00000 */
        /* <DEDUP_REMOVED lines=8> */
[----:B------:R-:W-:-:S05]  /*0b50*/  ISETP.NE.AND P1, PT, R2, 0x2, PT ;  /* 0x000000020200780c */ /* 0x000fca0003f25270 */
[----:B------:R-:W-:Y:S08]  /*0b60*/  @!P2 BRA `(.L_x_44298) ;  /* 0x000000000044a947 */ /* 0x000ff00003800000 */
[----:B------:R-:W0:Y:S01]  /*0b70*/  S2R R14, SR_CgaCtaId ;  /* 0x00000000000e7919 */ /* 0x000e220000008800 */
[----:B------:R-:W1:Y:S01]  /*0b80*/  LDC.64 R8, c[0x0][0x390] ;  /* 0x0000e400ff087b82 */ /* 0x000e620000000a00 */
[----:B------:R-:W-:Y:S01]  /*0b90*/  MOV R7, 0x400 ;  /* 0x0000040000077802 */ /* 0x000fe20000000f00 */
[----:B------:R-:W-:Y:S01]  /*0ba0*/  IMAD.MOV.U32 R12, RZ, RZ, RZ ;  /* 0x000000ffff0c7224 */ /* 0x000fe200078e00ff */
[----:B------:R-:W-:-:S03]  /*0bb0*/  LOP3.LUT R15, R2, 0x2, RZ, 0x3c, !PT ;  /* 0x00000002020f7812 */ /* 0x000fc600078e3cff */
[----:B------:R-:W-:-:S05]  /*0bc0*/  VIADD R7, R7, 0x80 ;  /* 0x0000008007077836 */ /* 0x000fca0000000000 */
[----:B0-----:R-:W-:Y:S02]  /*0bd0*/  LEA R14, R14, R7, 0x18 ;  /* 0x000000070e0e7211 */ /* 0x001fe400078ec0ff */
[----:B------:R-:W-:-:S07]  /*0be0*/  MOV R7, R0 ;  /* 0x0000000000077202 */ /* 0x000fce0000000f00 */
.L_x_44299:
        /* <DEDUP_REMOVED lines=9> */
.L_x_44298:
[----:B------:R-:W-:Y:S05]  /*0c80*/  BSYNC.RECONVERGENT B0 ;  /* 0x0000000000007941 */ /* 0x000fea0003800200 */
.L_x_44297:
        /* <DEDUP_REMOVED lines=9> */
.L_x_44302:
        /* <DEDUP_REMOVED lines=23> */
.L_x_44301:
[----:B------:R-:W-:Y:S05]  /*0e90*/  BSYNC.RECONVERGENT B0 ;  /* 0x0000000000007941 */ /* 0x000fea0003800200 */
.L_x_44300:
[----:B------:R-:W-:Y:S01]  /*0ea0*/  BSSY.RECONVERGENT B0, `(.L_x_44303) ;  /* 0x0000010000007945 */ /* 0x000fe20003800200 */
[----:B------:R-:W-:-:S03]  /*0eb0*/  IMAD.MOV.U32 R7, RZ, RZ, R0 ;  /* 0x000000ffff077224 */ /* 0x000fc600078e0000 */
[----:B------:R-:W-:Y:S05]  /*0ec0*/  @!P1 BRA `(.L_x_44304) ;  /* 0x0000000000349947 */ /* 0x000fea0003800000 */
[----:B------:R-:W2:Y:S01]  /*0ed0*/  S2R R8, SR_CgaCtaId ;  /* 0x0000000000087919 */ /* 0x000ea20000008800 */
[----:B------:R-:W-:Y:S01]  /*0ee0*/  MOV R7, 0x400 ;  /* 0x0000040000077802 */ /* 0x000fe20000000f00 */
[----:B------:R-:W-:Y:S01]  /*0ef0*/  IMAD.MOV.U32 R9, RZ, RZ, RZ ;  /* 0x000000ffff097224 */ /* 0x000fe200078e00ff */
[----:B-1----:R-:W-:-:S03]  /*0f00*/  LOP3.LUT R12, R2, 0x2, RZ, 0x3c, !PT ;  /* 0x00000002020c7812 */ /* 0x002fc600078e3cff */
[----:B------:R-:W-:-:S05]  /*0f10*/  VIADD R7, R7, 0x880 ;  /* 0x0000088007077836 */ /* 0x000fca0000000000 */
[----:B--2---:R-:W-:Y:S02]  /*0f20*/  LEA R8, R8, R7, 0x18 ;  /* 0x0000000708087211 */ /* 0x004fe400078ec0ff */
[----:B------:R-:W-:-:S07]  /*0f30*/  MOV R7, R0 ;  /* 0x0000000000077202 */ /* 0x000fce0000000f00 */
.L_x_44305:
[----:B0-----:R-:W-:Y:S02]  /*0f40*/  IMAD R10, R7, 0x4, R8 ;  /* 0x00000004070a7824 */ /* 0x001fe400078e0208 */
[----:B------:R-:W-:Y:S02]  /*0f50*/  VIADD R9, R9, 0x1 ;  /* 0x0000000109097836 */ /* 0x000fe40000000000 */
[----:B------:R-:W-:Y:S01]  /*0f60*/  VIADD R7, R7, UR16 ;  /* 0x0000001007077c36 */ /* 0x000fe20008000000 */
[----:B------:R2:W-:Y:S02]  /*0f70*/  STS [R10], RZ ;  /* 0x000000ff0a007388 */ /* 0x0005e40000000800 */
[----:B------:R-:W-:-:S13]  /*0f80*/  ISETP.NE.AND P1, PT, R9, R12, PT ;  /* 0x0000000c0900720c */ /* 0x000fda0003f25270 */
[----:B--2---:R-:W-:Y:S05]  /*0f90*/  @P1 BRA `(.L_x_44305) ;  /* 0xfffffffc00e81947 */ /* 0x004fea000383ffff */
.L_x_44304:
[----:B------:R-:W-:Y:S05]  /*0fa0*/  BSYNC.RECONVERGENT B0 ;  /* 0x0000000000007941 */ /* 0x000fea0003800200 */
.L_x_44303:
[----:B------:R-:W-:Y:S04]  /*0fb0*/  BSSY.RECONVERGENT B0, `(.L_x_44306) ;  /* 0x0000015000007945 */ /* 0x000fe80003800200 */
[----:B------:R-:W-:Y:S05]  /*0fc0*/  @!P0 BRA `(.L_x_44307) ;  /* 0x00000000004c8947 */ /* 0x000fea0003800000 */
[----:B------:R-:W1:Y:S01]  /*0fd0*/  S2R R9, SR_CgaCtaId ;  /* 0x0000000000097919 */ /* 0x000e620000008800 */
[----:B------:R-:W-:-:S04]  /*0fe0*/  MOV R8, 0x400 ;  /* 0x0000040000087802 */ /* 0x000fc80000000f00 */
[----:B------:R-:W-:-:S04]  /*0ff0*/  IADD3 R8, PT, PT, R8, 0x880, RZ ;  /* 0x0000088008087810 */ /* 0x000fc80007ffe0ff */
[----:B-1----:R-:W-:-:S07]  /*1000*/  LEA R12, R9, R8, 0x18 ;  /* 0x00000008090c7211 */ /* 0x002fce00078ec0ff */
.L_x_44308:
[----:B--2---:R-:W-:Y:S01]  /*1010*/  IMAD R11, R7, 0x4, R12 ;  /* 0x00000004070b7824 */ /* 0x004fe200078e020c */
[----:B------:R-:W-:Y:S01]  /*1020*/  MOV R14, UR16 ;  /* 0x00000010000e7c02 */ /* 0x000fe20008000f00 */
[----:B------:R-:W-:Y:S02]  /*1030*/  IMAD.U32 R8, RZ, RZ, UR16 ;  /* 0x00000010ff087e24 */ /* 0x000fe4000f8e00ff */
[----:B------:R-:W-:Y:S01]  /*1040*/  IMAD.U32 R9, RZ, RZ, UR16 ;  /* 0x00000010ff097e24 */ /* 0x000fe2000f8e00ff */
[----:B------:R2:W-:Y:S01]  /*1050*/  STS [R11], RZ ;  /* 0x000000ff0b007388 */ /* 0x0005e20000000800 */
[----:B0-----:R-:W-:Y:S01]  /*1060*/  IMAD.U32 R10, RZ, RZ, UR16 ;  /* 0x00000010ff0a7e24 */ /* 0x001fe2000f8e00ff */
        /* <DEDUP_REMOVED lines=9> */
.L_x_44307:
[----:B------:R-:W-:Y:S05]  /*1100*/  BSYNC.RECONVERGENT B0 ;  /* 0x0000000000007941 */ /* 0x000fea0003800200 */
.L_x_44306:
[----:B------:R-:W-:Y:S01]  /*1110*/  BAR.SYNC.DEFER_BLOCKING 0x0 ;  /* 0x0000000000007b1d */ /* 0x000fe20000010000 */
[----:B------:R-:W-:-:S09]  /*1120*/  UISETP.GE.AND UP0, UPT, UR6, 0x1, UPT ;  /* 0x000000010600788c */ /* 0x000fd2000bf06270 */
[----:B------:R-:W-:Y:S05]  /*1130*/  BRA.U !UP0, `(.L_x_44309) ;  /* 0x0000001108bc7547 */ /* 0x000fea000b800000 */
[----:B------:R-:W0:Y:S01]  /*1140*/  LDCU.64 UR12, c[0x0][0x3a8] ;  /* 0x00007500ff0c77ac */ /* 0x000e220008000a00 */
[----:B------:R-:W-:Y:S01]  /*1150*/  LOP3.LUT R7, R5, 0x1, RZ, 0xc0, !PT ;  /* 0x0000000105077812 */ /* 0x000fe200078ec0ff */
        /* <DEDUP_REMOVED lines=8> */
[----:B------:R-:W-:Y:S01]  /*11e0*/  BSSY B1, `(.L_x_44311) ;  /* 0x000005a000017945 */ /* 0x000fe20003800000 */
[----:B------:R-:W-:Y:S01]  /*11f0*/  ISETP.GE.AND P0, PT, R7, UR13, PT ;  /* 0x0000000d07007c0c */ /* 0x000fe2000bf06270 */
[----:B------:R-:W0:Y:S01]  /*1200*/  LDCU UR12, c[0x0][0x3ac] ;  /* 0x00007580ff0c77ac */ /* 0x000e220008000800 */
[----:B------:R-:W-:-:S04]  /*1210*/  ISETP.GE.AND P1, PT, R13, UR13, PT ;  /* 0x0000000d0d007c0c */ /* 0x000fc8000bf26270 */
[C---:B------:R-:W-:Y:S02]  /*1220*/  SEL R12, R8.reuse, RZ, P1 ;  /* 0x000000ff080c7207 */ /* 0x040fe40000800000 */
[----:B------:R-:W-:-:S03]  /*1230*/  SEL R8, R8, RZ, P0 ;  /* 0x000000ff08087207 */ /* 0x000fc60000000000 */
[----:B------:R-:W-:Y:S02]  /*1240*/  IMAD.IADD R13, R13, 0x1, -R12 ;  /* 0x000000010d0d7824 */ /* 0x000fe400078e0a0c */
[----:B------:R-:W-:Y:S02]  /*1250*/  IMAD.MOV.U32 R12, RZ, RZ, RZ ;  /* 0x000000ffff0c7224 */ /* 0x000fe400078e00ff */
[----:B------:R-:W-:-:S07]  /*1260*/  IMAD.IADD R15, R7, 0x1, -R8 ;  /* 0x00000001070f7824 */ /* 0x000fce00078e0a08 */
.L_x_44321:
[----:B-1-3--:R-:W1:Y:S01]  /*1270*/  LDC R11, c[0x0][0x3ac] ;  /* 0x0000eb00ff0b7b82 */ /* 0x00ae620000000800 */
[----:B------:R-:W-:Y:S01]  /*1280*/  IADD3 R17, PT, PT, R5, R12, RZ ;  /* 0x0000000c05117210 */ /* 0x000fe20007ffe0ff */
[----:B------:R-:W-:Y:S01]  /*1290*/  VIADD R12, R12, UR9 ;  /* 0x000000090c0c7c36 */ /* 0x000fe20008000000 */
[----:B------:R-:W-:-:S04]  /*12a0*/  ISETP.GE.AND P3, PT, R6, UR7, PT ;  /* 0x0000000706007c0c */ /* 0x000fc8000bf66270 */
        /* <DEDUP_REMOVED lines=12> */
.L_x_44312:
        /* <DEDUP_REMOVED lines=9> */
.L_x_44313:
        /* <DEDUP_REMOVED lines=10> */
[----:B-1----:R-:W-:Y:S01]  /*14a0*/  IADD3 R21, PT, PT, R20, 0xffffffe, RZ ;  /* 0x0ffffffe14157810 */ /* 0x002fe20007ffe0ff */
[----:B------:R-:W-:-:S05]  /*14b0*/  IMAD.MOV.U32 R20, RZ, RZ, R6 ;  /* 0x000000ffff147224 */ /* 0x000fca00078e0006 */
[----:B------:R1:W3:Y:S02]  /*14c0*/  F2I.FTZ.U32.TRUNC.NTZ R9, R21 ;  /* 0x0000001500097305 */ /* 0x0002e4000021f000 */
        /* <DEDUP_REMOVED lines=13> */
[----:B------:R-:W-:Y:S02]  /*15a0*/  IADD3 R18, PT, PT, R8, 0x880, RZ ;  /* 0x0000088008127810 */ /* 0x000fe40007ffe0ff */
[C---:B-1----:R-:W-:Y:S01]  /*15b0*/  LEA R8, R21.reuse, R8, 0x18 ;  /* 0x0000000815087211 */ /* 0x042fe200078ec0ff */
[----:B------:R-:W-:Y:S01]  /*15c0*/  @!P3 IMAD.MOV R9, RZ, RZ, -R9 ;  /* 0x000000ffff09b224 */ /* 0x000fe200078e0a09 */
[----:B------:R-:W-:Y:S02]  /*15d0*/  @!P4 LOP3.LUT R9, RZ, R11, RZ, 0x33, !PT ;  /* 0x0000000bff09c212 */ /* 0x000fe400078e33ff */
[----:B------:R-:W-:-:S03]  /*15e0*/  LEA R18, R21, R18, 0x18 ;  /* 0x0000001215127211 */ /* 0x000fc600078ec0ff */
[----:B------:R-:W-:-:S07]  /*15f0*/  IMAD R19, R9, 0x4, R8 ;  /* 0x0000000409137824 */ /* 0x000fce00078e0208 */
.L_x_44320:
[----:B-1----:R-:W-:Y:S02]  /*1600*/  IMAD R8, R20, 0xc, R19 ;  /* 0x0000000c14087824 */ /* 0x002fe400078e0213 */
[----:B------:R-:W-:-:S03]  /*1610*/  IMAD.MOV.U32 R21, RZ, RZ, RZ ;  /* 0x000000ffff157224 */ /* 0x000fc600078e00ff */
[----:B0--3--:R1:W3:Y:S01]  /*1620*/  LDS R11, [R8] ;  /* 0x00000000080b7984 */ /* 0x0092e20000000800 */
[----:B------:R-:W-:Y:S05]  /*1630*/  @!P0 BRA `(.L_x_44316) ;  /* 0x0000000000108947 */ /* 0x000fea0003800000 */
[----:B------:R-:W-:-:S03]  /*1640*/  UMOV UR4, 0xffffffff ;  /* 0xffffffff00047882 */ /* 0x000fc60000000000 */
[----:B------:R-:W-:Y:S05]  /*1650*/  BRA.DIV UR4, `(.L_x_44317) ;  /* 0x0000001a04dc7947 */ /* 0x000fea000b800000 */
[----:B-1-3--:R1:W3:Y:S02]  /*1660*/  SHFL.IDX PT, R8, R11, R15, R10 ;  /* 0x0000000f0b087389 */ /* 0x00a2e400000e000a */
.L_x_44348:
[----:B--23--:R-:W-:-:S07]  /*1670*/  IMAD R21, R14, R8, RZ ;  /* 0x000000080e157224 */ /* 0x00cfce00078e02ff */
.L_x_44316:
[----:B0-----:R-:W-:-:S09]  /*1680*/  UISETP.GE.AND UP0, UPT, UR12, 0x2, UPT ;  /* 0x000000020c00788c */ /* 0x001fd2000bf06270 */
[----:B------:R-:W-:Y:S05]  /*1690*/  BRA.U !UP0, `(.L_x_44318) ;  /* 0x0000000108107547 */ /* 0x000fea000b800000 */
[----:B------:R-:W-:-:S03]  /*16a0*/  UMOV UR4, 0xffffffff ;  /* 0xffffffff00047882 */ /* 0x000fc60000000000 */
[----:B------:R-:W-:Y:S05]  /*16b0*/  BRA.DIV UR4, `(.L_x_44319) ;  /* 0x0000001a04e47947 */ /* 0x000fea000b800000 */
[----:B-1-3--:R0:W1:Y:S02]  /*16c0*/  SHFL.IDX PT, R8, R11, R13, R10 ;  /* 0x0000000d0b087389 */ /* 0x00a06400000e000a */
.L_x_44351:
[----:B-1--4-:R-:W-:-:S07]  /*16d0*/  IMAD R21, R16, R8, R21 ;  /* 0x0000000810157224 */ /* 0x012fce00078e0215 */
.L_x_44318:
[C---:B------:R-:W-:Y:S02]  /*16e0*/  IMAD R9, R20.reuse, UR6, R17 ;  /* 0x0000000614097c24 */ /* 0x040fe4000f8e0211 */
[----:B------:R-:W-:-:S03]  /*16f0*/  VIADD R20, R20, UR10 ;  /* 0x0000000a14147c36 */ /* 0x000fc60008000000 */
[----:B------:R-:W-:Y:S02]  /*1700*/  LEA R9, R9, R18, 0x2 ;  /* 0x0000001209097211 */ /* 0x000fe400078e10ff */
[----:B------:R-:W-:-:S03]  /*1710*/  ISETP.GE.AND P2, PT, R20, UR7, PT ;  /* 0x0000000714007c0c */ /* 0x000fc6000bf46270 */
[----:B-1----:R-:W1:Y:S02]  /*1720*/  LDS R8, [R9] ;  /* 0x0000000009087984 */ /* 0x002e640000000800 */
[----:B-1----:R-:W-:-:S05]  /*1730*/  IMAD.IADD R8, R8, 0x1, R21 ;  /* 0x0000000108087824 */ /* 0x002fca00078e0215 */
[----:B------:R1:W-:Y:S03]  /*1740*/  STS [R9], R8 ;  /* 0x0000000809007388 */ /* 0x0003e60000000800 */
[----:B------:R-:W-:Y:S05]  /*1750*/  @!P2 BRA `(.L_x_44320) ;  /* 0xfffffffc00a8a947 */ /* 0x000fea000383ffff */
.L_x_44315:
[----:B0-----:R-:W-:Y:S05]  /*1760*/  BSYNC B0 ;  /* 0x0000000000007941 */ /* 0x001fea0003800000 */
.L_x_44314:
[----:B------:R-:W-:Y:S05]  /*1770*/  @!P1 BRA `(.L_x_44321) ;  /* 0xfffffff800bc9947 */ /* 0x000fea000383ffff */
[----:B------:R-:W-:Y:S05]  /*1780*/  BSYNC B1 ;  /* 0x0000000000017941 */ /* 0x000fea0003800000 */
.L_x_44311:
[----:B------:R-:W-:Y:S05]  /*1790*/  BRA `(.L_x_44309) ;  /* 0x0000000c00247947 */ /* 0x000fea0003800000 */
.L_x_44310:
[----:B------:R-:W-:-:S09]  /*17a0*/  UISETP.GT.U32.AND UP0, UPT, UR13, 0x1f, UPT ;  /* 0x0000001f0d00788c */ /* 0x000fd2000bf04070 */
[----:B------:R-:W-:Y:S05]  /*17b0*/  BRA.U UP0, `(.L_x_44322) ;  /* 0x0000000500447547 */ /* 0x000fea000b800000 */
[C---:B------:R-:W-:Y:S01]  /*17c0*/  VIADD R14, R7.reuse, 0x1 ;  /* 0x00000001070e7836 */ /* 0x040fe20000000000 */
[----:B------:R-:W-:Y:S01]  /*17d0*/  ISETP.GE.U32.AND P0, PT, R7, UR13, PT ;  /* 0x0000000d07007c0c */ /* 0x000fe2000bf06070 */
[----:B------:R-:W-:Y:S01]  /*17e0*/  IMAD.MOV.U32 R12, RZ, RZ, RZ ;  /* 0x000000ffff0c7224 */ /* 0x000fe200078e00ff */
[----:B------:R-:W-:Y:S02]  /*17f0*/  MOV R17, UR13 ;  /* 0x0000000d00117c02 */ /* 0x000fe40008000f00 */
[----:B------:R-:W-:Y:S02]  /*1800*/  ISETP.GE.U32.AND P1, PT, R14, UR13, PT ;  /* 0x0000000d0e007c0c */ /* 0x000fe4000bf26070 */
[C---:B------:R-:W-:Y:S02]  /*1810*/  SEL R8, R17.reuse, RZ, P0 ;  /* 0x000000ff11087207 */ /* 0x040fe40000000000 */
[----:B------:R-:W-:-:S03]  /*1820*/  SEL R17, R17, RZ, P1 ;  /* 0x000000ff11117207 */ /* 0x000fc60000800000 */
[----:B------:R-:W-:Y:S02]  /*1830*/  IMAD.IADD R13, R7, 0x1, -R8 ;  /* 0x00000001070d7824 */ /* 0x000fe400078e0a08 */
[----:B------:R-:W-:-:S07]  /*1840*/  IMAD.IADD R17, R14, 0x1, -R17 ;  /* 0x000000010e117824 */ /* 0x000fce00078e0a11 */
.L_x_44331:
[----:B01----:R-:W0:Y:S01]  /*1850*/  LDC R11, c[0x0][0x3ac] ;  /* 0x0000eb00ff0b7b82 */ /* 0x003e220000000800 */
[----:B------:R-:W-:Y:S01]  /*1860*/  IADD3 R15, PT, PT, R5, R12, RZ ;  /* 0x0000000c050f7210 */ /* 0x000fe20007ffe0ff */
[----:B------:R-:W-:Y:S01]  /*1870*/  VIADD R12, R12, UR9 ;  /* 0x000000090c0c7c36 */ /* 0x000fe20008000000 */
[----:B------:R-:W-:-:S04]  /*1880*/  ISETP.GE.AND P3, PT, R6, UR7, PT ;  /* 0x0000000706007c0c */ /* 0x000fc8000bf66270 */
[----:B------:R-:W-:Y:S02]  /*1890*/  ISETP.GE.AND P1, PT, R12, UR6, PT ;  /* 0x000000060c007c0c */ /* 0x000fe4000bf26270 */
[----:B0-----:R-:W-:Y:S01]  /*18a0*/  ISETP.NE.AND P2, PT, R11, RZ, PT ;  /* 0x000000ff0b00720c */ /* 0x001fe20003f45270 */
        /* <DEDUP_REMOVED lines=10> */
.L_x_44323:
[----:B------:R-:W-:Y:S05]  /*1950*/  @!P0 BRA `(.L_x_44324) ;  /* 0x0000000000208947 */ /* 0x000fea0003800000 */
[----:B------:R-:W2:Y:S01]  /*1960*/  S2UR UR11, SR_CgaCtaId ;  /* 0x00000000000b79c3 */ /* 0x000ea20000008800 */
[----:B------:R-:W-:Y:S01]  /*1970*/  UMOV UR4, 0x400 ;  /* 0x0000040000047882 */ /* 0x000fe20000000000 */
[----:B------:R-:W-:Y:S01]  /*1980*/  LOP3.LUT R9, R7, 0x1, RZ, 0x3c, !PT ;  /* 0x0000000107097812 */ /* 0x000fe200078e3cff */
[----:B------:R-:W-:-:S04]  /*1990*/  UIADD3 UR4, UPT, UPT, UR4, 0x80, URZ ;  /* 0x0000008004047890 */ /* 0x000fc8000fffe0ff */
[----:B0-----:R-:W-:Y:S01]  /*19a0*/  IMAD.IADD R8, R9, 0x1, R18 ;  /* 0x0000000109087824 */ /* 0x001fe200078e0212 */
[----:B--2---:R-:W-:-:S06]  /*19b0*/  ULEA UR4, UR11, UR4, 0x18 ;  /* 0x000000040b047291 */ /* 0x004fcc000f8ec0ff */
[----:B------:R-:W-:-:S05]  /*19c0*/  LEA R8, R8, UR4, 0x2 ;  /* 0x0000000408087c11 */ /* 0x000fca000f8e10ff */
[----:B------:R2:W3:Y:S02]  /*19d0*/  LDS R14, [R8] ;  /* 0x00000000080e7984 */ /* 0x0004e40000000800 */
.L_x_44324:
[----:B------:R-:W-:Y:S04]  /*19e0*/  BSSY B0, `(.L_x_44325) ;  /* 0x000002c000007945 */ /* 0x000fe80003800000 */
[----:B------:R-:W-:Y:S05]  /*19f0*/  @P3 BRA `(.L_x_44326) ;  /* 0x0000000000a83947 */ /* 0x000fea0003800000 */
[----:B------:R-:W4:Y:S01]  /*1a00*/  I2F.U32.RP R18, R11 ;  /* 0x0000000b00127306 */ /* 0x000f220000209000 */
[----:B------:R-:W-:-:S07]  /*1a10*/  ISETP.NE.U32.AND P3, PT, R11, RZ, PT ;  /* 0x000000ff0b00720c */ /* 0x000fce0003f65070 */
[----:B----4-:R-:W4:Y:S02]  /*1a20*/  MUFU.RCP R18, R18 ;  /* 0x0000001200127308 */ /* 0x010f240000001000 */
[----:B----4-:R-:W-:Y:S02]  /*1a30*/  IADD3 R19, PT, PT, R18, 0xffffffe, RZ ;  /* 0x0ffffffe12137810 */ /* 0x010fe40007ffe0ff */
[----:B------:R-:W4:Y:S04]  /*1a40*/  S2R R18, SR_CgaCtaId ;  /* 0x0000000000127919 */ /* 0x000f280000008800 */
[----:B------:R-:W0:Y:S02]  /*1a50*/  F2I.FTZ.U32.TRUNC.NTZ R9, R19 ;  /* 0x0000001300097305 */ /* 0x000e24000021f000 */
[----:B0-2---:R-:W-:-:S04]  /*1a60*/  IMAD.MOV R8, RZ, RZ, -R9 ;  /* 0x000000ffff087224 */ /* 0x005fc800078e0a09 */
[----:B------:R-:W-:Y:S02]  /*1a70*/  IMAD R21, R8, R11, RZ ;  /* 0x0000000b08157224 */ /* 0x000fe400078e02ff */
[----:B------:R-:W-:-:S04]  /*1a80*/  IMAD.MOV.U32 R8, RZ, RZ, RZ ;  /* 0x000000ffff087224 */ /* 0x000fc800078e00ff */
[----:B------:R-:W-:Y:S01]  /*1a90*/  IMAD.HI.U32 R8, R9, R21, R8 ;  /* 0x0000001509087227 */ /* 0x000fe200078e0008 */
[----:B------:R-:W-:-:S05]  /*1aa0*/  LOP3.LUT R9, R0, 0x1f, RZ, 0xc0, !PT ;  /* 0x0000001f00097812 */ /* 0x000fca00078ec0ff */
[----:B------:R-:W-:-:S04]  /*1ab0*/  IMAD.HI.U32 R8, R8, R9, RZ ;  /* 0x0000000908087227 */ /* 0x000fc800078e00ff */
[----:B------:R-:W-:-:S04]  /*1ac0*/  IMAD.MOV R8, RZ, RZ, -R8 ;  /* 0x000000ffff087224 */ /* 0x000fc800078e0a08 */
[----:B------:R-:W-:Y:S01]  /*1ad0*/  IMAD R8, R11, R8, R9 ;  /* 0x000000080b087224 */ /* 0x000fe200078e0209 */
[----:B------:R-:W-:-:S04]  /*1ae0*/  MOV R9, 0x400 ;  /* 0x0000040000097802 */ /* 0x000fc80000000f00 */
[----:B------:R-:W-:Y:S01]  /*1af0*/  ISETP.GE.U32.AND P2, PT, R8, R11, PT ;  /* 0x0000000b0800720c */ /* 0x000fe20003f46070 */
[----:B------:R-:W-:Y:S01]  /*1b00*/  VIADD R19, R9, 0x880 ;  /* 0x0000088009137836 */ /* 0x000fe20000000000 */
[----:B----4-:R-:W-:-:S04]  /*1b10*/  LEA R23, R18, R9, 0x18 ;  /* 0x0000000912177211 */ /* 0x010fc800078ec0ff */
[----:B------:R-:W-:Y:S01]  /*1b20*/  LEA R19, R18, R19, 0x18 ;  /* 0x0000001312137211 */ /* 0x000fe200078ec0ff */
[----:B------:R-:W-:-:S06]  /*1b30*/  IMAD.MOV.U32 R18, RZ, RZ, R6 ;  /* 0x000000ffff127224 */ /* 0x000fcc00078e0006 */
[----:B------:R-:W-:-:S04]  /*1b40*/  @P2 IADD3 R8, PT, PT, R8, -R11, RZ ;  /* 0x8000000b08082210 */ /* 0x000fc80007ffe0ff */
[----:B------:R-:W-:-:S13]  /*1b50*/  ISETP.GE.U32.AND P2, PT, R8, R11, PT ;  /* 0x0000000b0800720c */ /* 0x000fda0003f46070 */
[----:B------:R-:W-:Y:S01]  /*1b60*/  @P2 IMAD.IADD R8, R8, 0x1, -R11 ;  /* 0x0000000108082824 */ /* 0x000fe200078e0a0b */
[----:B------:R-:W-:-:S04]  /*1b70*/  @!P3 LOP3.LUT R8, RZ, R11, RZ, 0x33, !PT ;  /* 0x0000000bff08b212 */ /* 0x000fc800078e33ff */
[----:B------:R-:W-:-:S07]  /*1b80*/  LEA R23, R8, R23, 0x2 ;  /* 0x0000001708177211 */ /* 0x000fce00078e10ff */
.L_x_44330:
[----:B------:R-:W-:Y:S01]  /*1b90*/  IMAD R8, R18, 0xc, R23 ;  /* 0x0000000c12087824 */ /* 0x000fe200078e0217 */
[----:B------:R-:W-:-:S04]  /*1ba0*/  UMOV UR4, 0xffffffff ;  /* 0xffffffff00047882 */ /* 0x000fc80000000000 */
[----:B01----:R0:W2:Y:S01]  /*1bb0*/  LDS R11, [R8] ;  /* 0x00000000080b7984 */ /* 0x0030a20000000800 */
[----:B------:R-:W-:Y:S05]  /*1bc0*/  BRA.DIV UR4, `(.L_x_44327) ;  /* 0x0000001604c07947 */ /* 0x000fea000b800000 */
[----:B0-2---:R0:W2:Y:S02]  /*1bd0*/  SHFL.IDX PT, R8, R11, R13, R10 ;  /* 0x0000000d0b087389 */ /* 0x0050a400000e000a */
.L_x_44354:
[----:B-12---:R-:W-:Y:S01]  /*1be0*/  IMAD R21, R16, R8, RZ ;  /* 0x0000000810157224 */ /* 0x006fe200078e02ff */
[----:B------:R-:W-:Y:S06]  /*1bf0*/  @!P0 BRA `(.L_x_44328) ;  /* 0x0000000000108947 */ /* 0x000fec0003800000 */
[----:B------:R-:W-:-:S03]  /*1c00*/  UMOV UR4, 0xffffffff ;  /* 0xffffffff00047882 */ /* 0x000fc60000000000 */
[----:B------:R-:W-:Y:S05]  /*1c10*/  BRA.DIV UR4, `(.L_x_44329) ;  /* 0x0000001604cc7947 */ /* 0x000fea000b800000 */
[----:B------:R1:W2:Y:S02]  /*1c20*/  SHFL.IDX PT, R8, R11, R17, R10 ;  /* 0x000000110b087389 */ /* 0x0002a400000e000a */
.L_x_44357:
[----:B--23--:R-:W-:-:S07]  /*1c30*/  IMAD R21, R14, R8, R21 ;  /* 0x000000080e157224 */ /* 0x00cfce00078e0215 */
.L_x_44328:
[C---:B------:R-:W-:Y:S02]  /*1c40*/  IMAD R8, R18.reuse, UR6, R15 ;  /* 0x0000000612087c24 */ /* 0x040fe4000f8e020f */
[----:B------:R-:W-:Y:S02]  /*1c50*/  VIADD R18, R18, UR10 ;  /* 0x0000000a12127c36 */ /* 0x000fe40008000000 */
[----:B------:R-:W-:-:S03]  /*1c60*/  IMAD R8, R8, 0x4, R19 ;  /* 0x0000000408087824 */ /* 0x000fc600078e0213 */
[----:B------:R-:W-:Y:S02]  /*1c70*/  ISETP.GE.AND P2, PT, R18, UR7, PT ;  /* 0x0000000712007c0c */ /* 0x000fe4000bf46270 */
[----:B------:R4:W-:Y:S11]  /*1c80*/  STS [R8], R21 ;  /* 0x0000001508007388 */ /* 0x0009f60000000800 */
[----:B----4-:R-:W-:Y:S05]  /*1c90*/  @!P2 BRA `(.L_x_44330) ;  /* 0xfffffffc00bca947 */ /* 0x010fea000383ffff */
.L_x_44326:
[----:B------:R-:W-:Y:S05]  /*1ca0*/  BSYNC B0 ;  /* 0x0000000000007941 */ /* 0x000fea0003800000 */
.L_x_44325:
[----:B------:R-:W-:Y:S05]  /*1cb0*/  @!P1 BRA `(.L_x_44331) ;  /* 0xfffffff800e49947 */ /* 0x000fea000383ffff */
[----:B------:R-:W-:Y:S05]  /*1cc0*/  BRA `(.L_x_44309) ;  /* 0x0000000400d87947 */ /* 0x000fea0003800000 */
.L_x_44322:
[C---:B------:R-:W-:Y:S01]  /*1cd0*/  VIADD R13, R7.reuse, 0x1 ;  /* 0x00000001070d7836 */ /* 0x040fe20000000000 */
[----:B------:R-:W-:Y:S01]  /*1ce0*/  MOV R8, UR13 ;  /* 0x0000000d00087c02 */ /* 0x000fe20008000f00 */
[----:B------:R-:W-:Y:S01]  /*1cf0*/  UMOV UR4, 0xffffff00 ;  /* 0xffffff0000047882 */ /* 0x000fe20000000000 */
[----:B------:R-:W-:Y:S01]  /*1d00*/  ISETP.GE.AND P0, PT, R7, UR13, PT ;  /* 0x0000000d07007c0c */ /* 0x000fe2000bf06270 */
[----:B------:R-:W-:Y:S01]  /*1d10*/  UIMAD UR4, UR18, UR4, 0x201f ;  /* 0x0000201f120474a4 */ /* 0x000fe2000f8e0204 */
[----:B------:R-:W-:-:S04]  /*1d20*/  ISETP.GE.AND P1, PT, R13, UR13, PT ;  /* 0x0000000d0d007c0c */ /* 0x000fc8000bf26270 */
[C---:B------:R-:W-:Y:S02]  /*1d30*/  SEL R12, R8.reuse, RZ, P1 ;  /* 0x000000ff080c7207 */ /* 0x040fe40000800000 */
[----:B------:R-:W-:-:S03]  /*1d40*/  SEL R8, R8, RZ, P0 ;  /* 0x000000ff08087207 */ /* 0x000fc60000000000 */
[----:B------:R-:W-:Y:S01]  /*1d50*/  IMAD.IADD R13, R13, 0x1, -R12 ;  /* 0x000000010d0d7824 */ /* 0x000fe200078e0a0c */
[----:B------:R-:W-:Y:S01]  /*1d60*/  IADD3 R15, PT, PT, R7, -R8, RZ ;  /* 0x80000008070f7210 */ /* 0x000fe20007ffe0ff */
[----:B------:R-:W-:-:S07]  /*1d70*/  IMAD.MOV.U32 R12, RZ, RZ, RZ ;  /* 0x000000ffff0c7224 */ /* 0x000fce00078e00ff */
.L_x_44341:
        /* <DEDUP_REMOVED lines=16> */
.L_x_44332:
        /* <DEDUP_REMOVED lines=9> */
.L_x_44333:
        /* <DEDUP_REMOVED lines=13> */
[----:B0-2---:R-:W-:-:S05]  /*1fe0*/  IADD3 R8, PT, PT, RZ, -R9, RZ ;  /* 0x80000009ff087210 */ /* 0x005fca0007ffe0ff */
[----:B------:R-:W-:Y:S02]  /*1ff0*/  IMAD R23, R8, R19, RZ ;  /* 0x0000001308177224 */ /* 0x000fe400078e02ff */
[----:B------:R-:W-:-:S04]  /*2000*/  IMAD.MOV.U32 R8, RZ, RZ, RZ ;  /* 0x000000ffff087224 */ /* 0x000fc800078e00ff */
[----:B------:R-:W-:-:S06]  /*2010*/  IMAD.HI.U32 R23, R9, R23, R8 ;  /* 0x0000001709177227 */ /* 0x000fcc00078e0008 */
[----:B------:R-:W-:-:S04]  /*2020*/  IMAD.HI.U32 R8, R23, R20, RZ ;  /* 0x0000001417087227 */ /* 0x000fc800078e00ff */
[----:B------:R-:W-:-:S04]  /*2030*/  IMAD.MOV R8, RZ, RZ, -R8 ;  /* 0x000000ffff087224 */ /* 0x000fc800078e0a08 */
[----:B------:R-:W-:Y:S01]  /*2040*/  IMAD R8, R19, R8, R20 ;  /* 0x0000000813087224 */ /* 0x000fe200078e0214 */
[----:B------:R-:W-:-:S04]  /*2050*/  MOV R20, R6 ;  /* 0x0000000600147202 */ /* 0x000fc80000000f00 */
[----:B------:R-:W-:-:S13]  /*2060*/  ISETP.GT.U32.AND P1, PT, R19, R8, PT ;  /* 0x000000081300720c */ /* 0x000fda0003f24070 */
[----:B------:R-:W-:-:S04]  /*2070*/  @!P1 IADD3 R8, PT, PT, R8, -R19, RZ ;  /* 0x8000001308089210 */ /* 0x000fc80007ffe0ff */
[----:B------:R-:W-:-:S13]  /*2080*/  ISETP.GT.U32.AND P1, PT, R19, R8, PT ;  /* 0x000000081300720c */ /* 0x000fda0003f24070 */
[----:B------:R-:W-:-:S04]  /*2090*/  @!P1 IMAD.IADD R8, R8, 0x1, -R19 ;  /* 0x0000000108089824 */ /* 0x000fc800078e0a13 */
[----:B------:R-:W-:Y:S01]  /*20a0*/  @!P2 IMAD.MOV R8, RZ, RZ, -R8 ;  /* 0x000000ffff08a224 */ /* 0x000fe200078e0a08 */
[----:B------:R-:W-:-:S04]  /*20b0*/  @!P3 LOP3.LUT R8, RZ, R11, RZ, 0x33, !PT ;  /* 0x0000000bff08b212 */ /* 0x000fc800078e33ff */
[----:B------:R-:W-:-:S07]  /*20c0*/  LEA R19, R8, UR11, 0x2 ;  /* 0x0000000b08137c11 */ /* 0x000fce000f8e10ff */
.L_x_44340:
[----:B------:R-:W-:Y:S01]  /*20d0*/  IMAD R8, R20, 0xc, R19 ;  /* 0x0000000c14087824 */ /* 0x000fe200078e0213 */
[----:B------:R-:W0:Y:S01]  /*20e0*/  LDC R22, c[0x0][0x3ac] ;  /* 0x0000eb00ff167b82 */ /* 0x000e220000000800 */
[----:B------:R-:W-:-:S03]  /*20f0*/  IMAD.MOV.U32 R21, RZ, RZ, RZ ;  /* 0x000000ffff157224 */ /* 0x000fc600078e00ff */
[----:B------:R2:W4:Y:S01]  /*2100*/  LDS R11, [R8] ;  /* 0x00000000080b7984 */ /* 0x0005220000000800 */
[----:B0-----:R-:W-:-:S13]  /*2110*/  ISETP.GE.AND P1, PT, R22, 0x1, PT ;  /* 0x000000011600780c */ /* 0x001fda0003f26270 */
[----:B--2-4-:R-:W-:Y:S05]  /*2120*/  @!P1 BRA `(.L_x_44335) ;  /* 0x0000000000109947 */ /* 0x014fea0003800000 */
[----:B------:R-:W-:-:S03]  /*2130*/  UMOV UR11, 0xffffffff ;  /* 0xffffffff000b7882 */ /* 0x000fc60000000000 */
[----:B------:R-:W-:Y:S05]  /*2140*/  BRA.DIV UR11, `(.L_x_44336) ;  /* 0x000000120ba07947 */ /* 0x000fea000b800000 */
[----:B------:R0:W2:Y:S02]  /*2150*/  SHFL.IDX PT, R21, R11, R15, R10 ;  /* 0x0000000f0b157389 */ /* 0x0000a400000e000a */
.L_x_44359:
[----:B-12---:R-:W-:-:S07]  /*2160*/  IMAD R21, R16, R21, RZ ;  /* 0x0000001510157224 */ /* 0x006fce00078e02ff */
.L_x_44335:
[----:B------:R-:W-:-:S13]  /*2170*/  ISETP.GE.AND P1, PT, R22, 0x2, PT ;  /* 0x000000021600780c */ /* 0x000fda0003f26270 */
[----:B------:R-:W-:Y:S05]  /*2180*/  @!P1 BRA `(.L_x_44337) ;  /* 0x0000000000109947 */ /* 0x000fea0003800000 */
[----:B------:R-:W-:-:S03]  /*2190*/  UMOV UR11, 0xffffffff ;  /* 0xffffffff000b7882 */ /* 0x000fc60000000000 */
[----:B------:R-:W-:Y:S05]  /*21a0*/  BRA.DIV UR11, `(.L_x_44338) ;  /* 0x000000120ba47947 */ /* 0x000fea000b800000 */
[----:B------:R2:W4:Y:S02]  /*21b0*/  SHFL.IDX PT, R8, R11, R13, R10 ;  /* 0x0000000d0b087389 */ /* 0x00052400000e000a */
.L_x_44362:
[----:B---34-:R-:W-:-:S07]  /*21c0*/  IMAD R21, R14, R8, R21 ;  /* 0x000000080e157224 */ /* 0x018fce00078e0215 */
.L_x_44337:
[----:B------:R-:W-:-:S07]  /*21d0*/  IMAD.U32 R8, RZ, RZ, UR17 ;  /* 0x00000011ff087e24 */ /* 0x000fce000f8e00ff */
.L_x_44339:
[----:B------:R-:W-:Y:S01]  /*21e0*/  MOV R24, UR4 ;  /* 0x0000000400187c02 */ /* 0x000fe20008000f00 */
[----:B------:R-:W-:Y:S05]  /*21f0*/  WARPSYNC.ALL ;  /* 0x0000000000007948 */ /* 0x000fea0003800000 */
[----:B------:R-:W-:Y:S02]  /*2200*/  SHF.R.U32.HI R22, RZ, 0x1, R8 ;  /* 0x00000001ff167819 */ /* 0x000fe40000011608 */
[----:B------:R-:W-:-:S03]  /*2210*/  ISETP.GT.U32.AND P1, PT, R8, 0x3, PT ;  /* 0x000000030800780c */ /* 0x000fc60003f24070 */
[----:B------:R-:W4:Y:S01]  /*2220*/  SHFL.DOWN PT, R24, R21, R22, R24 ;  /* 0x0800001615187389 */ /* 0x000f2200000e0018 */
[----:B------:R-:W-:Y:S02]  /*2230*/  IMAD.MOV.U32 R8, RZ, RZ, R22 ;  /* 0x000000ffff087224 */ /* 0x000fe400078e0016 */
[----:B----4-:R-:W-:-:S07]  /*2240*/  IMAD.IADD R21, R24, 0x1, R21 ;  /* 0x0000000118157824 */ /* 0x010fce00078e0215 */
[----:B------:R-:W-:Y:S05]  /*2250*/  @P1 BRA `(.L_x_44339) ;  /* 0xfffffffc00e01947 */ /* 0x000fea000383ffff */
[----:B0-2---:R-:W0:Y:S01]  /*2260*/  I2F.U32.RP R11, UR18 ;  /* 0x00000012000b7d06 */ /* 0x005e220008209000 */
        /* <DEDUP_REMOVED lines=26> */
[----:B----4-:R-:W-:Y:S05]  /*2410*/  @!P1 BRA `(.L_x_44340) ;  /* 0xfffffffc002c9947 */ /* 0x010fea000383ffff */
.L_x_44334:
[----:B------:R-:W-:Y:S05]  /*2420*/  @!P0 BRA `(.L_x_44341) ;  /* 0xfffffff800548947 */ /* 0x000fea000383ffff */
.L_x_44309:
[----:B------:R-:W-:Y:S05]  /*2430*/  WARPSYNC.ALL ;  /* 0x0000000000007948 */ /* 0x000fea0003800000 */
[----:B------:R-:W-:Y:S01]  /*2440*/  ISETP.NE.AND P3, PT, R2, 0x2, PT ;  /* 0x000000020200780c */ /* 0x000fe20003f65270 */
[----:B------:R-:W5:Y:S01]  /*2450*/  LDC R6, c[0x0][0x3ac] ;  /* 0x0000eb00ff067b82 */ /* 0x000f620000000800 */
[----:B------:R-:W2:Y:S01]  /*2460*/  LDCU UR7, c[0x0][0x384] ;  /* 0x00007080ff0777ac */ /* 0x000ea20008000800 */
[----:B------:R-:W-:Y:S01]  /*2470*/  LOP3.LUT R3, R3, 0xffff, RZ, 0xc0, !PT ;  /* 0x0000ffff03037812 */ /* 0x000fe200078ec0ff */
[----:B------:R-:W-:Y:S01]  /*2480*/  BSSY.RECONVERGENT B0, `(.L_x_44342) ;  /* 0x000004e000007945 */ /* 0x000fe20003800200 */
[----:B------:R-:W-:-:S04]  /*2490*/  UIMAD UR4, UR6, UR5, URZ ;  /* 0x00000005060472a4 */ /* 0x000fc8000f8e02ff */
[----:B0-----:R-:W0:Y:S01]  /*24a0*/  LDC R13, c[0x0][0x388] ;  /* 0x0000e200ff0d7b82 */ /* 0x001e220000000800 */
[----:B--2---:R-:W-:Y:S01]  /*24b0*/  UIMAD UR4, UR8, UR7, UR4 ;  /* 0x00000007080472a4 */ /* 0x004fe2000f8e0204 */
[----:B-----5:R-:W-:-:S04]  /*24c0*/  IABS R7, R6 ;  /* 0x0000000600077213 */ /* 0x020fc80000000000 */
[----:B-1-3--:R-:W1:Y:S01]  /*24d0*/  I2F.RP R8, R7 ;  /* 0x0000000700087306 */ /* 0x00ae620000209400 */
[----:B0-----:R-:W-:-:S07]  /*24e0*/  IABS R10, R13 ;  /* 0x0000000d000a7213 */ /* 0x001fce0000000000 */
[----:B-1----:R-:W0:Y:S02]  /*24f0*/  MUFU.RCP R8, R8 ;  /* 0x0000000800087308 */ /* 0x002e240000001000 */
        /* <DEDUP_REMOVED lines=28> */
[----:B------:R-:W-:-:S04]  /*26c0*/  UIADD3 UR5, UPT, UPT, UR5, 0x880, URZ ;  /* 0x0000088005057890 */ /* 0x000fc8000fffe0ff */
[----:B------:R-:W2:Y:S03]  /*26d0*/  LDC.64 R4, c[0x0][0x3a0] ;  /* 0x0000e800ff047b82 */ /* 0x000ea60000000a00 */
[----:B-1----:R-:W1:Y:S01]  /*26e0*/  MUFU.RCP R8, R8 ;  /* 0x0000000800087308 */ /* 0x002e620000001000 */
[----:B0-----:R-:W-:Y:S01]  /*26f0*/  ULEA UR5, UR7, UR5, 0x18 ;  /* 0x0000000507057291 */ /* 0x001fe2000f8ec0ff */
[----:B-1----:R-:W-:-:S06]  /*2700*/  IADD3 R6, PT, PT, R8, 0xffffffe, RZ ;  /* 0x0ffffffe08067810 */ /* 0x002fcc0007ffe0ff */
[----:B------:R0:W1:Y:S02]  /*2710*/  F2I.FTZ.U32.TRUNC.NTZ R7, R6 ;  /* 0x0000000600077305 */ /* 0x000064000021f000 */
[----:B0-----:R-:W-:Y:S02]  /*2720*/  IMAD.MOV.U32 R6, RZ, RZ, RZ ;  /* 0x000000ffff067224 */ /* 0x001fe400078e00ff */
[----:B-1----:R-:W-:-:S04]  /*2730*/  IMAD.MOV R10, RZ, RZ, -R7 ;  /* 0x000000ffff0a7224 */ /* 0x002fc800078e0a07 */
[----:B------:R-:W-:Y:S01]  /*2740*/  IMAD R9, R10, R3, RZ ;  /* 0x000000030a097224 */ /* 0x000fe200078e02ff */
[----:B------:R-:W-:-:S03]  /*2750*/  LOP3.LUT R10, R2, 0x2, RZ, 0x3c, !PT ;  /* 0x00000002020a7812 */ /* 0x000fc600078e3cff */
[----:B------:R-:W-:Y:S01]  /*2760*/  IMAD.HI.U32 R2, R7, R9, R6 ;  /* 0x0000000907027227 */ /* 0x000fe200078e0006 */
[----:B------:R-:W-:Y:S02]  /*2770*/  LOP3.LUT R6, RZ, UR6, RZ, 0x33, !PT ;  /* 0x00000006ff067c12 */ /* 0x000fe4000f8e33ff */
[----:B------:R-:W-:Y:S02]  /*2780*/  IADD3 R10, PT, PT, -R10, RZ, RZ ;  /* 0x000000ff0a0a7210 */ /* 0x000fe40007ffe1ff */
[----:B--2---:R-:W-:-:S07]  /*2790*/  LEA R7, R0, UR5, 0x2 ;  /* 0x0000000500077c11 */ /* 0x004fce000f8e10ff */
.L_x_44344:
[----:B0-----:R-:W-:Y:S01]  /*27a0*/  IABS R8, UR6 ;  /* 0x0000000600087c13 */ /* 0x001fe20008000000 */
[----:B------:R0:W1:Y:S01]  /*27b0*/  LDS R11, [R7] ;  /* 0x00000000070b7984 */ /* 0x0000620000000800 */
[----:B------:R-:W-:Y:S01]  /*27c0*/  IABS R9, R0 ;  /* 0x0000000000097213 */ /* 0x000fe20000000000 */
[----:B------:R-:W-:Y:S02]  /*27d0*/  VIADD R10, R10, 0x1 ;  /* 0x000000010a0a7836 */ /* 0x000fe40000000000 */
[----:B------:R-:W-:Y:S02]  /*27e0*/  IMAD.MOV R14, RZ, RZ, -R8 ;  /* 0x000000ffff0e7224 */ /* 0x000fe400078e0a08 */
[----:B------:R-:W-:-:S04]  /*27f0*/  IMAD.HI.U32 R8, R2, R9, RZ ;  /* 0x0000000902087227 */ /* 0x000fc800078e00ff */
[----:B------:R-:W-:Y:S01]  /*2800*/  IMAD R14, R8, R14, R9 ;  /* 0x0000000e080e7224 */ /* 0x000fe200078e0209 */
[----:B------:R-:W-:-:S04]  /*2810*/  IABS R9, UR6 ;  /* 0x0000000600097c13 */ /* 0x000fc80008000000 */
[----:B------:R-:W-:-:S13]  /*2820*/  ISETP.GT.U32.AND P2, PT, R3, R14, PT ;  /* 0x0000000e0300720c */ /* 0x000fda0003f44070 */
[----:B------:R-:W-:Y:S01]  /*2830*/  @!P2 IMAD.IADD R14, R14, 0x1, -R9 ;  /* 0x000000010e0ea824 */ /* 0x000fe200078e0a09 */
[----:B------:R-:W-:Y:S02]  /*2840*/  LOP3.LUT R9, R0, UR6, RZ, 0x3c, !PT ;  /* 0x0000000600097c12 */ /* 0x000fe4000f8e3cff */
[----:B------:R-:W-:Y:S02]  /*2850*/  @!P2 IADD3 R8, PT, PT, R8, 0x1, RZ ;  /* 0x000000010808a810 */ /* 0x000fe40007ffe0ff */
[----:B------:R-:W-:Y:S02]  /*2860*/  ISETP.GE.U32.AND P1, PT, R14, R3, PT ;  /* 0x000000030e00720c */ /* 0x000fe40003f26070 */
[----:B------:R-:W-:Y:S02]  /*2870*/  ISETP.GE.AND P3, PT, R9, RZ, PT ;  /* 0x000000ff0900720c */ /* 0x000fe40003f66270 */
[----:B------:R-:W-:-:S05]  /*2880*/  MOV R14, UR16 ;  /* 0x00000010000e7c02 */ /* 0x000fca0008000f00 */
[----:B0-----:R-:W-:-:S04]  /*2890*/  IMAD R7, R14, 0x4, R7 ;  /* 0x000000040e077824 */ /* 0x001fc800078e0207 */
[----:B------:R-:W-:Y:S01]  /*28a0*/  @P1 VIADD R8, R8, 0x1 ;  /* 0x0000000108081836 */ /* 0x000fe20000000000 */
[----:B------:R-:W-:-:S03]  /*28b0*/  ISETP.NE.AND P1, PT, R10, RZ, PT ;  /* 0x000000ff0a00720c */ /* 0x000fc60003f25270 */
        /* <DEDUP_REMOVED lines=8> */
[----:B-1----:R0:W-:Y:S01]  /*2940*/  STG.E desc[UR14][R8.64], R11 ;  /* 0x0000000b08007986 */ /* 0x0021e2000c10190e */
[----:B------:R-:W-:Y:S05]  /*2950*/  @P1 BRA `(.L_x_44344) ;  /* 0xfffffffc00901947 */ /* 0x000fea000383ffff */
.L_x_44343:
[----:B------:R-:W-:Y:S05]  /*2960*/  BSYNC.RECONVERGENT B0 ;  /* 0x0000000000007941 */ /* 0x000fea0003800200 */
.L_x_44342:
[----:B------:R-:W-:Y:S05]  /*2970*/  @!P0 EXIT ;  /* 0x000000000000894d */ /* 0x000fea0003800000 */
[----:B------:R-:W-:Y:S01]  /*2980*/  IABS R14, UR6 ;  /* 0x00000006000e7c13 */ /* 0x000fe20008000000 */
[----:B------:R-:W1:Y:S01]  /*2990*/  S2UR UR7, SR_CgaCtaId ;  /* 0x00000000000779c3 */ /* 0x000e620000008800 */
[----:B------:R-:W-:Y:S01]  /*29a0*/  UMOV UR5, 0x400 ;  /* 0x0000040000057882 */ /* 0x000fe20000000000 */
[----:B------:R-:W-:Y:S01]  /*29b0*/  IMAD.U32 R13, RZ, RZ, UR16 ;  /* 0x00000010ff0d7e24 */ /* 0x000fe2000f8e00ff */
[----:B------:R-:W2:Y:S01]  /*29c0*/  I2F.RP R6, R14 ;  /* 0x0000000e00067306 */ /* 0x000ea20000209400 */
[----:B------:R-:W-:Y:S01]  /*29d0*/  UIADD3 UR5, UPT, UPT, UR5, 0x880, URZ ;  /* 0x0000088005057890 */ /* 0x000fe2000fffe0ff */
[----:B------:R-:W-:Y:S01]  /*29e0*/  MOV R7, UR16 ;  /* 0x0000001000077c02 */ /* 0x000fe20008000f00 */
[----:B------:R-:W-:Y:S01]  /*29f0*/  VIADD R19, R0, UR16 ;  /* 0x0000001000137c36 */ /* 0x000fe20008000000 */
[----:B------:R-:W-:Y:S01]  /*2a00*/  ISETP.NE.AND P0, PT, RZ, UR6, PT ;  /* 0x00000006ff007c0c */ /* 0x000fe2000bf05270 */
[----:B------:R-:W3:Y:S01]  /*2a10*/  LDC.64 R2, c[0x0][0x3a0] ;  /* 0x0000e800ff027b82 */ /* 0x000ee20000000a00 */
[----:B------:R-:W-:Y:S01]  /*2a20*/  LOP3.LUT R17, RZ, UR6, RZ, 0x33, !PT ;  /* 0x00000006ff117c12 */ /* 0x000fe2000f8e33ff */
[----:B------:R-:W-:Y:S01]  /*2a30*/  IMAD R18, R7, 0x3, R0 ;  /* 0x0000000307127824 */ /* 0x000fe200078e0200 */
[----:B------:R-:W-:Y:S01]  /*2a40*/  LEA R13, R13, R0, 0x1 ;  /* 0x000000000d0d7211 */ /* 0x000fe200078e08ff */
[----:B--2---:R-:W2:Y:S01]  /*2a50*/  MUFU.RCP R6, R6 ;  /* 0x0000000600067308 */ /* 0x004ea20000001000 */
[----:B-1----:R-:W-:-:S06]  /*2a60*/  ULEA UR5, UR7, UR5, 0x18 ;  /* 0x0000000507057291 */ /* 0x002fcc000f8ec0ff */
[----:B----4-:R-:W-:Y:S02]  /*2a70*/  LEA R16, R0, UR5, 0x2 ;  /* 0x0000000500107c11 */ /* 0x010fe4000f8e10ff */
[----:B--2---:R-:W-:-:S04]  /*2a80*/  IADD3 R4, PT, PT, R6, 0xffffffe, RZ ;  /* 0x0ffffffe06047810 */ /* 0x004fc80007ffe0ff */
[----:B------:R1:W2:Y:S02]  /*2a90*/  F2I.FTZ.U32.TRUNC.NTZ R5, R4 ;  /* 0x0000000400057305 */ /* 0x0002a4000021f000 */
[----:B-1----:R-:W-:Y:S02]  /*2aa0*/  IMAD.MOV.U32 R4, RZ, RZ, RZ ;  /* 0x000000ffff047224 */ /* 0x002fe400078e00ff */
[----:B--2---:R-:W-:-:S04]  /*2ab0*/  IMAD.MOV R15, RZ, RZ, -R5 ;  /* 0x000000ffff0f7224 */ /* 0x004fc800078e0a05 */
[----:B------:R-:W-:-:S04]  /*2ac0*/  IMAD R15, R15, R14, RZ ;  /* 0x0000000e0f0f7224 */ /* 0x000fc800078e02ff */
[----:B---3--:R-:W-:-:S07]  /*2ad0*/  IMAD.HI.U32 R15, R5, R15, R4 ;  /* 0x0000000f050f7227 */ /* 0x008fce00078e0004 */
.L_x_44345:
[----:B------:R-:W-:Y:S01]  /*2ae0*/  IABS R7, UR6 ;  /* 0x0000000600077c13 */ /* 0x000fe20008000000 */
[----:B------:R-:W-:Y:S01]  /*2af0*/  IMAD.U32 R25, RZ, RZ, UR16 ;  /* 0x00000010ff197e24 */ /* 0x000fe2000f8e00ff */
[----:B0-----:R-:W-:Y:S01]  /*2b00*/  IABS R8, UR6 ;  /* 0x0000000600087c13 */ /* 0x001fe20008000000 */
[----:B------:R-:W0:Y:S01]  /*2b10*/  LDS R27, [R16] ;  /* 0x00000000101b7984 */ /* 0x000e220000000800 */
[----:B------:R-:W1:Y:S01]  /*2b20*/  I2F.RP R6, R7 ;  /* 0x0000000700067306 */ /* 0x000e620000209400 */
[----:B------:R-:W-:Y:S02]  /*2b30*/  IABS R4, R0 ;  /* 0x0000000000047213 */ /* 0x000fe40000000000 */
[----:B------:R-:W-:Y:S01]  /*2b40*/  IMAD.MOV R9, RZ, RZ, -R8 ;  /* 0x000000ffff097224 */ /* 0x000fe200078e0a08 */
[----:B------:R-:W-:Y:S02]  /*2b50*/  IABS R22, R18 ;  /* 0x0000001200167213 */ /* 0x000fe40000000000 */
[----:B------:R-:W-:Y:S01]  /*2b60*/  IMAD.HI.U32 R8, R15, R4, RZ ;  /* 0x000000040f087227 */ /* 0x000fe200078e00ff */
[----:B------:R-:W-:-:S02]  /*2b70*/  IABS R20, R13 ;  /* 0x0000000d00147213 */ /* 0x000fc40000000000 */
[----:B------:R-:W-:Y:S01]  /*2b80*/  MOV R23, UR16 ;  /* 0x0000001000177c02 */ /* 0x000fe20008000f00 */
[----:B------:R-:W-:Y:S01]  /*2b90*/  IMAD R11, R8, R9, R4 ;  /* 0x00000009080b7224 */ /* 0x000fe200078e0204 */
[----:B------:R-:W-:-:S03]  /*2ba0*/  LEA R25, R25, R16, 0x2 ;  /* 0x0000001019197211 */ /* 0x000fc600078e10ff */
[----:B------:R-:W-:Y:S01]  /*2bb0*/  IMAD R23, R23, 0x8, R16 ;  /* 0x0000000817177824 */ /* 0x000fe200078e0210 */
[----:B-1----:R-:W1:Y:S01]  /*2bc0*/  MUFU.RCP R6, R6 ;  /* 0x0000000600067308 */ /* 0x002e620000001000 */
[----:B------:R-:W-:Y:S01]  /*2bd0*/  ISETP.GT.U32.AND P1, PT, R14, R11, PT ;  /* 0x0000000b0e00720c */ /* 0x000fe20003f24070 */
[----:B------:R-:W2:Y:S04]  /*2be0*/  LDS R25, [R25] ;  /* 0x0000000019197984 */ /* 0x000ea80000000800 */
[----:B------:R-:W3:Y:S08]  /*2bf0*/  LDS R23, [R23] ;  /* 0x0000000017177984 */ /* 0x000ef00000000800 */
[----:B------:R-:W-:Y:S01]  /*2c00*/  @!P1 IADD3 R11, PT, PT, R11, -R7, RZ ;  /* 0x800000070b0b9210 */ /* 0x000fe20007ffe0ff */
[----:B------:R-:W-:-:S02]  /*2c10*/  @!P1 VIADD R8, R8, 0x1 ;  /* 0x0000000108089836 */ /* 0x000fc40000000000 */
[----:B-1----:R-:W-:Y:S01]  /*2c20*/  VIADD R5, R6, 0xffffffe ;  /* 0x0ffffffe06057836 */ /* 0x002fe20000000000 */
[----:B------:R-:W-:Y:S02]  /*2c30*/  ISETP.GE.U32.AND P2, PT, R11, R14, PT ;  /* 0x0000000e0b00720c */ /* 0x000fe40003f46070 */
[----:B------:R-:W-:-:S03]  /*2c40*/  LOP3.LUT R11, R0, UR6, RZ, 0x3c, !PT ;  /* 0x00000006000b7c12 */ /* 0x000fc6000f8e3cff */
[----:B------:R-:W1:Y:S01]  /*2c50*/  F2I.FTZ.U32.TRUNC.NTZ R5, R5 ;  /* 0x0000000500057305 */ /* 0x000e62000021f000 */
[----:B------:R-:W-:-:S07]  /*2c60*/  ISETP.GE.AND P5, PT, R11, RZ, PT ;  /* 0x000000ff0b00720c */ /* 0x000fce0003fa6270 */
[----:B------:R-:W-:-:S06]  /*2c70*/  @P2 VIADD R8, R8, 0x1 ;  /* 0x0000000108082836 */ /* 0x000fcc0000000000 */
[----:B------:R-:W-:Y:S01]  /*2c80*/  @!P5 IMAD.MOV R8, RZ, RZ, -R8 ;  /* 0x000000ffff08d224 */ /* 0x000fe200078e0a08 */
[----:B-1----:R-:W-:-:S05]  /*2c90*/  IADD3 R10, PT, PT, RZ, -R5, RZ ;  /* 0x80000005ff0a7210 */ /* 0x002fca0007ffe0ff */
[----:B------:R-:W-:Y:S01]  /*2ca0*/  IMAD.MOV.U32 R4, RZ, RZ, R10 ;  /* 0x000000ffff047224 */ /* 0x000fe200078e000a */
[----:B------:R-:W-:-:S03]  /*2cb0*/  IABS R10, R19 ;  /* 0x00000013000a7213 */ /* 0x000fc60000000000 */
[----:B------:R-:W-:Y:S02]  /*2cc0*/  IMAD R21, R4, R7, RZ ;  /* 0x0000000704157224 */ /* 0x000fe400078e02ff */
[----:B------:R-:W-:-:S04]  /*2cd0*/  IMAD.MOV.U32 R4, RZ, RZ, RZ ;  /* 0x000000ffff047224 */ /* 0x000fc800078e00ff */
        /* <DEDUP_REMOVED lines=12> */
[----:B------:R-:W-:Y:S01]  /*2da0*/  IMAD R21, R21, 0xc, R16 ;  /* 0x0000000c15157824 */ /* 0x000fe200078e0210 */
[----:B------:R-:W-:Y:S02]  /*2db0*/  @!P6 IADD3 R10, PT, PT, R10, -R7, RZ ;  /* 0x800000070a0ae210 */ /* 0x000fe40007ffe0ff */
[----:B------:R-:W-:-:S02]  /*2dc0*/  @!P6 IADD3 R5, PT, PT, R5, 0x1, RZ ;  /* 0x000000010505e810 */ /* 0x000fc40007ffe0ff */
[----:B------:R-:W-:Y:S01]  /*2dd0*/  ISETP.GE.U32.AND P3, PT, R10, R7, PT ;  /* 0x000000070a00720c */ /* 0x000fe20003f66070 */
[----:B------:R-:W1:Y:S01]  /*2de0*/  LDS R21, [R21] ;  /* 0x0000000015157984 */ /* 0x000e620000000800 */
[----:B------:R-:W-:Y:S02]  /*2df0*/  LOP3.LUT R10, R13, UR6, RZ, 0x3c, !PT ;  /* 0x000000060d0a7c12 */ /* 0x000fe4000f8e3cff */
[----:B------:R-:W-:Y:S01]  /*2e00*/  ISETP.GE.AND P4, PT, R9, RZ, PT ;  /* 0x000000ff0900720c */ /* 0x000fe20003f86270 */
[--C-:B------:R-:W-:Y:S01]  /*2e10*/  @!P2 IMAD.IADD R22, R22, 0x1, -R7.reuse ;  /* 0x000000011616a824 */ /* 0x100fe200078e0a07 */
[----:B------:R-:W-:Y:S01]  /*2e20*/  @!P2 IADD3 R4, PT, PT, R4, 0x1, RZ ;  /* 0x000000010404a810 */ /* 0x000fe20007ffe0ff */
[----:B------:R-:W-:Y:S01]  /*2e30*/  @!P1 IMAD.IADD R20, R20, 0x1, -R7 ;  /* 0x0000000114149824 */ /* 0x000fe200078e0a07 */
[----:B------:R-:W-:Y:S01]  /*2e40*/  ISETP.GE.AND P5, PT, R10, RZ, PT ;  /* 0x000000ff0a00720c */ /* 0x000fe20003fa6270 */
[----:B------:R-:W-:Y:S01]  /*2e50*/  @!P1 VIADD R6, R6, 0x1 ;  /* 0x0000000106069836 */ /* 0x000fe20000000000 */
[----:B------:R-:W-:-:S02]  /*2e60*/  ISETP.NE.AND P2, PT, RZ, UR6, PT ;  /* 0x00000006ff007c0c */ /* 0x000fc4000bf45270 */
[-C--:B------:R-:W-:Y:S01]  /*2e70*/  ISETP.GE.U32.AND P6, PT, R20, R7.reuse, PT ;  /* 0x000000071400720c */ /* 0x080fe20003fc6070 */
[----:B------:R-:W-:Y:S01]  /*2e80*/  @P3 VIADD R5, R5, 0x1 ;  /* 0x0000000105053836 */ /* 0x000fe20000000000 */
[----:B------:R-:W-:Y:S01]  /*2e90*/  ISETP.GE.U32.AND P3, PT, R22, R7, PT ;  /* 0x000000071600720c */ /* 0x000fe20003f66070 */
[----:B------:R-:W-:Y:S01]  /*2ea0*/  IMAD.U32 R20, RZ, RZ, UR16 ;  /* 0x00000010ff147e24 */ /* 0x000fe2000f8e00ff */
[----:B------:R-:W-:Y:S02]  /*2eb0*/  LOP3.LUT R7, R18, UR6, RZ, 0x3c, !PT ;  /* 0x0000000612077c12 */ /* 0x000fe4000f8e3cff */
[----:B------:R-:W-:Y:S02]  /*2ec0*/  LOP3.LUT R9, RZ, UR6, RZ, 0x33, !PT ;  /* 0x00000006ff097c12 */ /* 0x000fe4000f8e33ff */
[----:B------:R-:W-:Y:S02]  /*2ed0*/  ISETP.GE.AND P1, PT, R7, RZ, PT ;  /* 0x000000ff0700720c */ /* 0x000fe40003f26270 */
[----:B------:R-:W-:-:S02]  /*2ee0*/  MOV R7, R5 ;  /* 0x0000000500077202 */ /* 0x000fc40000000f00 */
[C---:B------:R-:W-:Y:S01]  /*2ef0*/  SEL R5, R9.reuse, R8, !P2 ;  /* 0x0000000809057207 */ /* 0x040fe20005000000 */
[----:B------:R-:W-:Y:S02]  /*2f00*/  @P6 VIADD R6, R6, 0x1 ;  /* 0x0000000106066836 */ /* 0x000fe40000000000 */
[----:B------:R-:W-:Y:S02]  /*2f10*/  @P3 VIADD R4, R4, 0x1 ;  /* 0x0000000104043836 */ /* 0x000fe40000000000 */
[----:B------:R-:W-:Y:S01]  /*2f20*/  @!P4 IMAD.MOV R7, RZ, RZ, -R7 ;  /* 0x000000ffff07c224 */ /* 0x000fe200078e0a07 */
[----:B------:R-:W-:Y:S01]  /*2f30*/  @!P5 IADD3 R6, PT, PT, -R6, RZ, RZ ;  /* 0x000000ff0606d210 */ /* 0x000fe20007ffe1ff */
[----:B------:R-:W-:Y:S02]  /*2f40*/  IMAD.MOV.U32 R8, RZ, RZ, R4 ;  /* 0x000000ffff087224 */ /* 0x000fe400078e0004 */
[----:B------:R-:W-:Y:S01]  /*2f50*/  IMAD.MOV R11, RZ, RZ, -R5 ;  /* 0x000000ffff0b7224 */ /* 0x000fe200078e0a05 */
[C---:B------:R-:W-:Y:S01]  /*2f60*/  SEL R7, R9.reuse, R7, !P2 ;  /* 0x0000000709077207 */ /* 0x040fe20005000000 */
[----:B------:R-:W-:Y:S01]  /*2f70*/  @!P1 IMAD.MOV R8, RZ, RZ, -R8 ;  /* 0x000000ffff089224 */ /* 0x000fe200078e0a08 */
[----:B------:R-:W-:Y:S01]  /*2f80*/  SEL R9, R9, R6, !P2 ;  /* 0x0000000609097207 */ /* 0x000fe20005000000 */
[----:B------:R-:W-:Y:S01]  /*2f90*/  IMAD R4, R12, R5, UR4 ;  /* 0x000000040c047e24 */ /* 0x000fe2000f8e0205 */
[----:B------:R-:W-:Y:S01]  /*2fa0*/  IADD3 R6, PT, PT, -R7, RZ, RZ ;  /* 0x000000ff07067210 */ /* 0x000fe20007ffe1ff */
[----:B------:R-:W-:Y:S01]  /*2fb0*/  IMAD R5, R11, UR6, R0 ;  /* 0x000000060b057c24 */ /* 0x000fe2000f8e0200 */
[----:B------:R-:W-:Y:S01]  /*2fc0*/  SEL R11, R17, R8, !P0 ;  /* 0x00000008110b7207 */ /* 0x000fe20004000000 */
[----:B------:R-:W-:-:S02]  /*2fd0*/  IMAD.MOV R8, RZ, RZ, -R9 ;  /* 0x000000ffff087224 */ /* 0x000fc400078e0a09 */
[----:B------:R-:W-:Y:S01]  /*2fe0*/  IMAD R7, R12, R7, UR4 ;  /* 0x000000040c077e24 */ /* 0x000fe2000f8e0207 */
[----:B------:R-:W-:Y:S01]  /*2ff0*/  IADD3 R5, PT, PT, R4, R5, RZ ;  /* 0x0000000504057210 */ /* 0x000fe20007ffe0ff */
[----:B------:R-:W-:Y:S02]  /*3000*/  IMAD.MOV R29, RZ, RZ, -R11 ;  /* 0x000000ffff1d7224 */ /* 0x000fe400078e0a0b */
[----:B------:R-:W-:Y:S02]  /*3010*/  IMAD R6, R6, UR6, R19 ;  /* 0x0000000606067c24 */ /* 0x000fe4000f8e0213 */
[C---:B------:R-:W-:Y:S02]  /*3020*/  IMAD R11, R12.reuse, R11, UR4 ;  /* 0x000000040c0b7e24 */ /* 0x040fe4000f8e020b */
[----:B------:R-:W-:Y:S02]  /*3030*/  IMAD R10, R29, UR6, R18 ;  /* 0x000000061d0a7c24 */ /* 0x000fe4000f8e0212 */
[----:B------:R-:W-:-:S02]  /*3040*/  IMAD R9, R12, R9, UR4 ;  /* 0x000000040c097e24 */ /* 0x000fc4000f8e0209 */
[----:B------:R-:W-:Y:S01]  /*3050*/  IMAD R8, R8, UR6, R13 ;  /* 0x0000000608087c24 */ /* 0x000fe2000f8e020d */
[----:B------:R-:W-:Y:S01]  /*3060*/  IADD3 R11, PT, PT, R11, R10, RZ ;  /* 0x0000000a0b0b7210 */ /* 0x000fe20007ffe0ff */
[----:B------:R-:W-:Y:S02]  /*3070*/  IMAD.IADD R7, R7, 0x1, R6 ;  /* 0x0000000107077824 */ /* 0x000fe400078e0206 */
[----:B------:R-:W-:Y:S02]  /*3080*/  IMAD.IADD R9, R9, 0x1, R8 ;  /* 0x0000000109097824 */ /* 0x000fe400078e0208 */
[----:B------:R-:W-:-:S04]  /*3090*/  IMAD.WIDE R4, R5, 0x4, R2 ;  /* 0x0000000405047825 */ /* 0x000fc800078e0202 */
[----:B------:R-:W-:Y:S01]  /*30a0*/  IMAD.U32 R29, RZ, RZ, UR16 ;  /* 0x00000010ff1d7e24 */ /* 0x000fe2000f8e00ff */
[----:B0-----:R0:W-:Y:S01]  /*30b0*/  STG.E desc[UR14][R4.64], R27 ;  /* 0x0000001b04007986 */ /* 0x0011e2000c10190e */
[----:B------:R-:W-:-:S03]  /*30c0*/  IMAD.WIDE R6, R7, 0x4, R2 ;  /* 0x0000000407067825 */ /* 0x000fc600078e0202 */
[----:B------:R-:W-:Y:S01]  /*30d0*/  IADD3 R0, PT, PT, R29, UR16, R0 ;  /* 0x000000101d007c10 */ /* 0x000fe2000fffe000 */
[--C-:B------:R-:W-:Y:S01]  /*30e0*/  IMAD.WIDE R8, R9, 0x4, R2.reuse ;  /* 0x0000000409087825 */ /* 0x100fe200078e0202 */
[----:B--2---:R2:W-:Y:S01]  /*30f0*/  STG.E desc[UR14][R6.64], R25 ;  /* 0x0000001906007986 */ /* 0x0045e2000c10190e */
[----:B------:R-:W-:Y:S02]  /*3100*/  LEA R18, R29, R18, 0x2 ;  /* 0x000000121d127211 */ /* 0x000fe400078e10ff */
[----:B------:R-:W-:Y:S01]  /*3110*/  IMAD.WIDE R10, R11, 0x4, R2 ;  /* 0x000000040b0a7825 */ /* 0x000fe200078e0202 */
[----:B---3--:R2:W-:Y:S01]  /*3120*/  STG.E desc[UR14][R8.64], R23 ;  /* 0x0000001708007986 */ /* 0x0085e2000c10190e */
[----:B------:R-:W-:Y:S02]  /*3130*/  IADD3 R0, PT, PT, R20, UR16, R0 ;  /* 0x0000001014007c10 */ /* 0x000fe4000fffe000 */
[----:B0-----:R-:W-:Y:S01]  /*3140*/  MOV R4, UR16 ;  /* 0x0000001000047c02 */ /* 0x001fe20008000f00 */
[----:B-1----:R2:W-:Y:S01]  /*3150*/  STG.E desc[UR14][R10.64], R21 ;  /* 0x000000150a007986 */ /* 0x0025e2000c10190e */
[----:B------:R-:W-:Y:S01]  /*3160*/  ISETP.GE.U32.AND P1, PT, R0, 0x200, PT ;  /* 0x000002000000780c */ /* 0x000fe20003f26070 */
[----:B------:R-:W-:-:S02]  /*3170*/  IMAD.U32 R5, RZ, RZ, UR16 ;  /* 0x00000010ff057e24 */ /* 0x000fc4000f8e00ff */
[----:B------:R-:W-:Y:S02]  /*3180*/  IMAD R13, R20, 0x4, R13 ;  /* 0x00000004140d7824 */ /* 0x000fe400078e020d */
[----:B------:R-:W-:Y:S02]  /*3190*/  IMAD R19, R4, 0x4, R19 ;  /* 0x0000000404137824 */ /* 0x000fe400078e0213 */
[----:B------:R-:W-:-:S06]  /*31a0*/  IMAD R16, R5, 0x10, R16 ;  /* 0x0000001005107824 */ /* 0x000fcc00078e0210 */
[----:B--2---:R-:W-:Y:S05]  /*31b0*/  @!P1 BRA `(.L_x_44345) ;  /* 0xfffffff800489947 */ /* 0x004fea000383ffff */
[----:B------:R-:W-:Y:S05]  /*31c0*/  EXIT ;  /* 0x000000000000794d */ /* 0x000fea0003800000 */
.L_x_44317:
[----:B------:R-:W-:Y:S01]  /*31d0*/  BSSY B2, `(.L_x_44346) ;  /* 0x0000006000027945 */ /* 0x000fe20003800000 */
[----:B------:R-:W-:Y:S01]  /*31e0*/  MOV R9, R15 ;  /* 0x0000000f00097202 */ /* 0x000fe20000000f00 */
[----:B-1----:R-:W-:-:S07]  /*31f0*/  IMAD.MOV.U32 R8, RZ, RZ, -0x1 ;  /* 0xffffffffff087424 */ /* 0x002fce00078e00ff */
[----:B0-234-:R-:W-:Y:S05]  /*3200*/  WARPSYNC.COLLECTIVE R8, `(.L_x_44347) ;  /* 0x0000000008087348 */ /* 0x01dfea0003c00000 */
[----:B---3--:R1:W3:Y:S02]  /*3210*/  SHFL.IDX P2, R8, R11, R9, R10 ;  /* 0x000000090b087389 */ /* 0x0082e4000004000a */
[----:B01234-:R-:W-:Y:S05]  /*3220*/  ENDCOLLECTIVE ;  /* 0x000000000000791b */ /* 0x01ffea0003800000 */
.L_x_44347:
[----:B------:R-:W-:Y:S05]  /*3230*/  BSYNC B2 ;  /* 0x0000000000027941 */ /* 0x000fea0003800000 */
.L_x_44346:
[----:B------:R-:W-:Y:S05]  /*3240*/  BRA `(.L_x_44348) ;  /* 0xffffffe400087947 */ /* 0x000fea000383ffff */
.L_x_44319:
[----:B------:R-:W-:Y:S01]  /*3250*/  BSSY B2, `(.L_x_44349) ;  /* 0x0000006000027945 */ /* 0x000fe20003800000 */
[----:B------:R-:W-:Y:S01]  /*3260*/  IMAD.MOV.U32 R9, RZ, RZ, R13 ;  /* 0x000000ffff097224 */ /* 0x000fe200078e000d */
[----:B-1----:R-:W-:-:S07]  /*3270*/  MOV R8, 0xffffffff ;  /* 0xffffffff00087802 */ /* 0x002fce0000000f00 */
[----:B--234-:R-:W-:Y:S05]  /*3280*/  WARPSYNC.COLLECTIVE R8, `(.L_x_44350) ;  /* 0x0000000008087348 */ /* 0x01cfea0003c00000 */
[----:B---3--:R0:W1:Y:S02]  /*3290*/  SHFL.IDX P2, R8, R11, R9, R10 ;  /* 0x000000090b087389 */ /* 0x008064000004000a */
[----:B012-4-:R-:W-:Y:S05]  /*32a0*/  ENDCOLLECTIVE ;  /* 0x000000000000791b */ /* 0x017fea0003800000 */
.L_x_44350:
[----:B------:R-:W-:Y:S05]  /*32b0*/  BSYNC B2 ;  /* 0x0000000000027941 */ /* 0x000fea0003800000 */
.L_x_44349:
[----:B------:R-:W-:Y:S05]  /*32c0*/  BRA `(.L_x_44351) ;  /* 0xffffffe400007947 */ /* 0x000fea000383ffff */
.L_x_44327:
[----:B------:R-:W-:Y:S01]  /*32d0*/  BSSY B1, `(.L_x_44352) ;  /* 0x0000006000017945 */ /* 0x000fe20003800000 */
[----:B------:R-:W-:Y:S02]  /*32e0*/  IMAD.MOV.U32 R9, RZ, RZ, R13 ;  /* 0x000000ffff097224 */ /* 0x000fe400078e000d */
[----:B0-----:R-:W-:-:S07]  /*32f0*/  IMAD.MOV.U32 R8, RZ, RZ, -0x1 ;  /* 0xffffffffff087424 */ /* 0x001fce00078e00ff */
[----:B-123--:R-:W-:Y:S05]  /*3300*/  WARPSYNC.COLLECTIVE R8, `(.L_x_44353) ;  /* 0x0000000008087348 */ /* 0x00efea0003c00000 */
[----:B--2---:R0:W2:Y:S02]  /*3310*/  SHFL.IDX P2, R8, R11, R9, R10 ;  /* 0x000000090b087389 */ /* 0x0040a4000004000a */
[----:B0123--:R-:W-:Y:S05]  /*3320*/  ENDCOLLECTIVE ;  /* 0x000000000000791b */ /* 0x00ffea0003800000 */
.L_x_44353:
[----:B------:R-:W-:Y:S05]  /*3330*/  BSYNC B1 ;  /* 0x0000000000017941 */ /* 0x000fea0003800000 */
.L_x_44352:
[----:B------:R-:W-:Y:S05]  /*3340*/  BRA `(.L_x_44354) ;  /* 0xffffffe800247947 */ /* 0x000fea000383ffff */
.L_x_44329:
[----:B------:R-:W-:Y:S01]  /*3350*/  BSSY B1, `(.L_x_44355) ;  /* 0x0000006000017945 */ /* 0x000fe20003800000 */
[----:B------:R-:W-:Y:S01]  /*3360*/  MOV R9, R17 ;  /* 0x0000001100097202 */ /* 0x000fe20000000f00 */
[----:B------:R-:W-:-:S07]  /*3370*/  IMAD.MOV.U32 R8, RZ, RZ, -0x1 ;  /* 0xffffffffff087424 */ /* 0x000fce00078e00ff */
[----:B0--3--:R-:W-:Y:S05]  /*3380*/  WARPSYNC.COLLECTIVE R8, `(.L_x_44356) ;  /* 0x0000000008087348 */ /* 0x009fea0003c00000 */
[----:B------:R1:W2:Y:S02]  /*3390*/  SHFL.IDX P2, R8, R11, R9, R10 ;  /* 0x000000090b087389 */ /* 0x0002a4000004000a */
[----:B0123--:R-:W-:Y:S05]  /*33a0*/  ENDCOLLECTIVE ;  /* 0x000000000000791b */ /* 0x00ffea0003800000 */
.L_x_44356:
[----:B------:R-:W-:Y:S05]  /*33b0*/  BSYNC B1 ;  /* 0x0000000000017941 */ /* 0x000fea0003800000 */
.L_x_44355:
[----:B------:R-:W-:Y:S05]  /*33c0*/  BRA `(.L_x_44357) ;  /* 0xffffffe800187947 */ /* 0x000fea000383ffff */
.L_x_44336:
[----:B------:R-:W-:Y:S01]  /*33d0*/  MOV R8, 0xffffffff ;  /* 0xffffffff00087802 */ /* 0x000fe20000000f00 */
[----:B------:R-:W-:-:S07]  /*33e0*/  IMAD.MOV.U32 R9, RZ, RZ, R15 ;  /* 0x000000ffff097224 */ /* 0x000fce00078e000f */
[----:B-1-3--:R-:W-:Y:S05]  /*33f0*/  WARPSYNC.COLLECTIVE R8, `(.L_x_44358) ;  /* 0x0000000008087348 */ /* 0x00afea0003c00000 */
[----:B------:R0:W2:Y:S02]  /*3400*/  SHFL.IDX P2, R8, R11, R9, R10 ;  /* 0x000000090b087389 */ /* 0x0000a4000004000a */
[----:B0123--:R-:W-:Y:S05]  /*3410*/  ENDCOLLECTIVE ;  /* 0x000000000000791b */ /* 0x00ffea0003800000 */
.L_x_44358:
[----:B------:R-:W-:Y:S01]  /*3420*/  IMAD.MOV.U32 R21, RZ, RZ, R8 ;  /* 0x000000ffff157224 */ /* 0x000fe200078e0008 */
[----:B------:R-:W-:Y:S06]  /*3430*/  BRA `(.L_x_44359) ;  /* 0xffffffec00487947 */ /* 0x000fec000383ffff */
.L_x_44338:
[----:B------:R-:W-:Y:S01]  /*3440*/  BSSY B0, `(.L_x_44360) ;  /* 0x0000006000007945 */ /* 0x000fe20003800000 */
[----:B------:R-:W-:Y:S01]  /*3450*/  IMAD.MOV.U32 R9, RZ, RZ, R13 ;  /* 0x000000ffff097224 */ /* 0x000fe200078e000d */
[----:B------:R-:W-:-:S07]  /*3460*/  MOV R8, 0xffffffff ;  /* 0xffffffff00087802 */ /* 0x000fce0000000f00 */
[----:B01-3--:R-:W-:Y:S05]  /*3470*/  WARPSYNC.COLLECTIVE R8, `(.L_x_44361) ;  /* 0x0000000008087348 */ /* 0x00bfea0003c00000 */
[----:B------:R2:W4:Y:S02]  /*3480*/  SHFL.IDX P2, R8, R11, R9, R10 ;  /* 0x000000090b087389 */ /* 0x000524000004000a */
[----:B01234-:R-:W-:Y:S05]  /*3490*/  ENDCOLLECTIVE ;  /* 0x000000000000791b */ /* 0x01ffea0003800000 */
.L_x_44361:
[----:B------:R-:W-:Y:S05]  /*34a0*/  BSYNC B0 ;  /* 0x0000000000007941 */ /* 0x000fea0003800000 */
.L_x_44360:
[----:B------:R-:W-:Y:S05]  /*34b0*/  BRA `(.L_x_44362) ;  /* 0xffffffec00407947 */ /* 0x000fea000383ffff */
        .weak           $__internal_227_$__cuda_sm20_div_u16
        .type           $__internal_227_$__cuda_sm20_div_u16,@function
        .size           $__internal_227_$__cuda_sm20_div_u16,(.L_x_58178 - $__internal_227_$__cuda_sm20_div_u16)
$__internal_227_$__cuda_sm20_div_u16:
        /* <DEDUP_REMOVED lines=11> */
[----:B------:R-:W-:Y:S01]  /*3570*/  I2FP.F32.U32.RZ R2, R9 ;  /* 0x0000000900027245 */ /* 0x000fe2000020d000 */
[----:B------:R-:W-:Y:S02]  /*3580*/  IMAD.MOV.U32 R9, RZ, RZ, 0x0 ;  /* 0x00000000ff097424 */ /* 0x000fe400078e00ff */
[----:B------:R-:W-:-:S04]  /*3590*/  VIADD R3, R3, 0x2 ;  /* 0x0000000203037836 */ /* 0x000fc80000000000 */
[----:B------:R-:W-:-:S06]  /*35a0*/  FMUL.RZ R2, R2, R3 ;  /* 0x0000000302027220 */ /* 0x000fcc000040c000 */
[----:B------:R-:W0:Y:S02]  /*35b0*/  F2I.U32.TRUNC.NTZ R2, R2 ;  /* 0x0000000200027305 */ /* 0x000e24000020f000 */
[----:B0-----:R-:W-:Y:S02]  /*35c0*/  LOP3.LUT R3, R2, 0xffff, RZ, 0xc0, !PT ;  /* 0x0000ffff02037812 */ /* 0x001fe400078ec0ff */
[----:B------:R-:W-:Y:S01]  /*35d0*/  @!P0 MOV R3, 0xffffffff ;  /* 0xffffffff00038802 */ /* 0x000fe20000000f00 */
[----:B------:R-:W-:Y:S06]  /*35e0*/  RET.REL.NODEC R8 `(_Z9cuda_gemmIiLi256ELi1ELi1ELi512ELi2ELi2ELi32ELi0ELi0EEviiiPT_S1_S1_ii) ;  /* 0xffffffc808847950 */ /* 0x000fec0003c3ffff */
.L_x_44363:
        /* <DEDUP_REMOVED lines=9> */
.L_x_58178:


//--------------------- .text._Z9cuda_gemmIiLi256ELi1ELi1ELi256ELi128ELi128ELi32ELi1ELi1EEviiiPT_S1_S1_ii --------------------------
	.section	.text._Z9cuda_gemmIiLi256ELi1ELi1ELi256ELi128ELi128ELi32ELi1ELi1EEviiiPT_S1_S1_ii,"ax",@progbits
	.align	128
        .global         _Z9cuda_gemmIiLi256ELi1ELi1ELi256ELi128ELi128ELi32ELi1ELi1EEviiiPT_S1_S1_ii
        .type           _Z9cuda_gemmIiLi256ELi1ELi1ELi256ELi128ELi128ELi32ELi1ELi1EEviiiPT_S1_S1_ii,@function
        .size           _Z9cuda_gemmIiLi256ELi1ELi1ELi256ELi128ELi128ELi32ELi1ELi1EEviiiPT_S1_S1_ii,(.L_x_58179 - _Z9cuda_gemmIiLi256ELi1ELi1ELi256ELi128ELi128ELi32ELi1ELi1EEviiiPT_S1_S1_ii)
        .other          _Z9cuda_gemmIiLi256ELi1ELi1ELi256ELi128ELi128ELi32ELi1ELi1EEviiiPT_S1_S1_ii,@"STO_CUDA_ENTRY STV_DEFAULT"
_Z9cuda_gemmIiLi256ELi1ELi1ELi256ELi128ELi128ELi32ELi1ELi1EEviiiPT_S1_S1_ii:
.text._Z9cuda_gemmIiLi256ELi1ELi1ELi256ELi128ELi128ELi32ELi1ELi1EEviiiPT_S1_S1_ii:
[----:B------:R-:W-:Y:S01]  /*0000*/  LDC R1, c[0x0][0x37c] ;  /* 0x0000df00ff017b82 */ /* 0x000fe20000000800 */
[----:B------:R-:W0:Y:S07]  /*0010*/  S2R R0, SR_CTAID.Y ;  /* 0x0000000000007919 */ /* 0x000e2e0000002600 */
[----:B------:R-:W1:Y:S01]  /*0020*/  LDC R2, c[0x0][0x360] ;  /* 0x0000d800ff027b82 */ /* 0x000e620000000800 */
[----:B------:R-:W0:Y:S02]  /*0030*/  LDCU UR4, c[0x0][0x374] ;  /* 0x00006e80ff0477ac */ /* 0x000e240008000800 */
[----:B0-----:R-:W-:-:S13]  /*0040*/  ISETP.GE.U32.AND P0, PT, R0, UR4, PT ;  /* 0x0000000400007c0c */ /* 0x001fda000bf06070 */
[----:B------:R-:W-:Y:S05]  /*0050*/  @P0 EXIT ;  /* 0x000000000000094d */ /* 0x000fea0003800000 */
[----:B-1----:R-:W0:Y:S01]  /*0060*/  I2F.U32.RP R8, R2 ;  /* 0x0000000200087306 */ /* 0x002e220000209000 */
[----:B------:R-:W1:Y:S01]  /*0070*/  S2R R3, SR_TID.X ;  /* 0x0000000000037919 */ /* 0x000e620000002100 */
[----:B------:R-:W2:Y:S01]  /*0080*/  LDCU.64 UR6, c[0x0][0x358] ;  /* 0x00006b00ff0677ac */ /* 0x000ea20008000a00 */
[----:B------:R-:W-:Y:S05]  /*0090*/  BSSY.RECONVERGENT B0, `(.L_x_44364) ;  /* 0x0000035000007945 */ /* 0x000fea0003800200 */
[----:B0-----:R-:W0:Y:S02]  /*00a0*/  MUFU.RCP R8, R8 ;  /* 0x0000000800087308 */ /* 0x001e240000001000 */
[----:B0-----:R-:W-:Y:S01]  /*00b0*/  VIADD R6, R8, 0xffffffe ;  /* 0x0ffffffe08067836 */ /* 0x001fe20000000000 */
[----:B-1----:R-:W-:-:S02]  /*00c0*/  IADD3 R4, PT, PT, R3, R2, RZ ;  /* 0x0000000203047210 */ /* 0x002fc40007ffe0ff */
[----:B------:R-:W-:-:S03]  /*00d0*/  LOP3.LUT R8, RZ, R2, RZ, 0x33, !PT ;  /* 0x00000002ff087212 */ /* 0x000fc600078e33ff */
[----:B------:R0:W1:Y:S01]  /*00e0*/  F2I.FTZ.U32.TRUNC.NTZ R7, R6 ;  /* 0x0000000600077305 */ /* 0x000062000021f000 */
[C---:B------:R-:W-:Y:S02]  /*00f0*/  ISETP.GE.U32.AND P0, PT, R4.reuse, 0x100, PT ;  /* 0x000001000400780c */ /* 0x040fe40003f06070 */
[----:B------:R-:W-:Y:S02]  /*0100*/  VIMNMX.U32 R5, PT, PT, R4, 0x100, !PT ;  /* 0x0000010004057848 */ /* 0x000fe40007fe0000 */
[----:B------:R-:W-:Y:S02]  /*0110*/  SEL R9, RZ, 0x1, P0 ;  /* 0x00000001ff097807 */ /* 0x000fe40000000000 */
[----:B------:R-:W-:Y:S01]  /*0120*/  LOP3.LUT R10, R3, 0x1f, RZ, 0xc0, !PT ;  /* 0x0000001f030a7812 */ /* 0x000fe200078ec0ff */
[----:B0-----:R-:W-:Y:S01]  /*0130*/  IMAD.MOV.U32 R6, RZ, RZ, RZ ;  /* 0x000000ffff067224 */ /* 0x001fe200078e00ff */
[----:B------:R-:W-:Y:S01]  /*0140*/  IADD3 R5, PT, PT, R5, -R4, -R9 ;  /* 0x8000000405057210 */ /* 0x000fe20007ffe809 */
[----:B-1----:R-:W-:-:S04]  /*0150*/  IMAD.MOV R11, RZ, RZ, -R7 ;  /* 0x000000ffff0b7224 */ /* 0x002fc800078e0a07 */
[----:B------:R-:W-:-:S04]  /*0160*/  IMAD R11, R11, R2, RZ ;  /* 0x000000020b0b7224 */ /* 0x000fc800078e02ff */
[----:B------:R-:W-:-:S06]  /*0170*/  IMAD.HI.U32 R7, R7, R11, R6 ;  /* 0x0000000b07077227 */ /* 0x000fcc00078e0006 */
[----:B------:R-:W-:-:S04]  /*0180*/  IMAD.HI.U32 R11, R7, R5, RZ ;  /* 0x00000005070b7227 */ /* 0x000fc800078e00ff */
[----:B------:R-:W-:-:S04]  /*0190*/  IMAD.MOV R6, RZ, RZ, -R11 ;  /* 0x000000ffff067224 */ /* 0x000fc800078e0a0b */
[----:B------:R-:W-:-:S05]  /*01a0*/  IMAD R5, R2, R6, R5 ;  /* 0x0000000602057224 */ /* 0x000fca00078e0205 */
[----:B------:R-:W-:-:S13]  /*01b0*/  ISETP.GE.U32.AND P0, PT, R5, R2, PT ;  /* 0x000000020500720c */ /* 0x000fda0003f06070 */
[-C--:B------:R-:W-:Y:S01]  /*01c0*/  @P0 IADD3 R5, PT, PT, R5, -R2.reuse, RZ ;  /* 0x8000000205050210 */ /* 0x080fe20007ffe0ff */
[----:B------:R-:W-:Y:S01]  /*01d0*/  @P0 VIADD R11, R11, 0x1 ;  /* 0x000000010b0b0836 */ /* 0x000fe20000000000 */
[----:B------:R-:W-:Y:S02]  /*01e0*/  ISETP.NE.U32.AND P0, PT, R2, RZ, PT ;  /* 0x000000ff0200720c */ /* 0x000fe40003f05070 */
[----:B------:R-:W-:Y:S02]  /*01f0*/  ISETP.GE.U32.AND P1, PT, R5, R2, PT ;  /* 0x000000020500720c */ /* 0x000fe40003f26070 */
[----:B------:R-:W0:Y:S11]  /*0200*/  S2R R5, SR_CTAID.X ;  /* 0x0000000000057919 */ /* 0x000e360000002500 */
[----:B------:R-:W-:Y:S01]  /*0210*/  @P1 VIADD R11, R11, 0x1 ;  /* 0x000000010b0b1836 */ /* 0x000fe20000000000 */
[----:B------:R-:W-:-:S04]  /*0220*/  ISETP.GT.U32.AND P1, PT, R3, 0x3f, PT ;  /* 0x0000003f0300780c */ /* 0x000fc80003f24070 */
[----:B------:R-:W-:-:S04]  /*0230*/  SEL R6, R8, R11, !P0 ;  /* 0x0000000b08067207 */ /* 0x000fc80004000000 */
[----:B------:R-:W-:Y:S01]  /*0240*/  IADD3 R11, PT, PT, R9, R6, RZ ;  /* 0x00000006090b7210 */ /* 0x000fe20007ffe0ff */
[----:B------:R-:W-:-:S03]  /*0250*/  IMAD.MOV.U32 R9, RZ, RZ, R3 ;  /* 0x000000ffff097224 */ /* 0x000fc600078e0003 */
[C---:B------:R-:W-:Y:S02]  /*0260*/  LOP3.LUT R6, R11.reuse, 0x3, RZ, 0xc0, !PT ;  /* 0x000000030b067812 */ /* 0x040fe400078ec0ff */
[----:B------:R-:W-:Y:S02]  /*0270*/  ISETP.GE.U32.AND P2, PT, R11, 0x3, PT ;  /* 0x000000030b00780c */ /* 0x000fe40003f46070 */
[----:B------:R-:W-:Y:S02]  /*0280*/  ISETP.NE.AND P3, PT, R6, 0x3, PT ;  /* 0x000000030600780c */ /* 0x000fe40003f65270 */
[----:B------:R-:W-:-:S11]  /*0290*/  SHF.R.U32.HI R6, RZ, 0x3, R3 ;  /* 0x00000003ff067819 */ /* 0x000fd60000011603 */
[----:B0-2---:R-:W-:Y:S05]  /*02a0*/  @!P3 BRA `(.L_x_44365) ;  /* 0x00000000004cb947 */ /* 0x005fea0003800000 */
[----:B------:R-:W0:Y:S01]  /*02b0*/  S2UR UR5, SR_CgaCtaId ;  /* 0x00000000000579c3 */ /* 0x000e220000008800 */
[----:B------:R-:W-:Y:S01]  /*02c0*/  UMOV UR4, 0x400 ;  /* 0x0000040000047882 */ /* 0x000fe20000000000 */
[----:B------:R-:W-:Y:S01]  /*02d0*/  VIADD R9, R11, 0x1 ;  /* 0x000000010b097836 */ /* 0x000fe20000000000 */
[----:B------:R-:W-:Y:S01]  /*02e0*/  UIADD3 UR4, UPT, UPT, UR4, 0x4080, URZ ;  /* 0x0000408004047890 */ /* 0x000fe2000fffe0ff */
[----:B------:R-:W-:-:S03]  /*02f0*/  LEA R15, R0, R3, 0x8 ;  /* 0x00000003000f7211 */ /* 0x000fc600078e40ff */
[----:B------:R-:W-:Y:S01]  /*0300*/  LOP3.LUT R11, R9, 0x3, RZ, 0xc0, !PT ;  /* 0x00000003090b7812 */ /* 0x000fe200078ec0ff */
[----:B------:R-:W1:Y:S04]  /*0310*/  LDC.64 R12, c[0x0][0x390] ;  /* 0x0000e400ff0c7b82 */ /* 0x000e680000000a00 */
[----:B------:R-:W-:Y:S02]  /*0320*/  IMAD R9, R11, R2, R3 ;  /* 0x000000020b097224 */ /* 0x000fe400078e0203 */
[----:B------:R-:W-:Y:S01]  /*0330*/  IMAD.MOV R14, RZ, RZ, -R11 ;  /* 0x000000ffff0e7224 */ /* 0x000fe200078e0a0b */
[----:B0-----:R-:W-:-:S06]  /*0340*/  ULEA UR4, UR5, UR4, 0x18 ;  /* 0x0000000405047291 */ /* 0x001fcc000f8ec0ff */
[----:B------:R-:W-:Y:S01]  /*0350*/  LEA R11, R3, UR4, 0x2 ;  /* 0x00000004030b7c11 */ /* 0x000fe2000f8e10ff */
[----:B-1----:R-:W-:-:S07]  /*0360*/  IMAD.WIDE.U32 R12, R15, 0x4, R12 ;  /* 0x000000040f0c7825 */ /* 0x002fce00078e000c */
.L_x_44366:
[----:B------:R0:W2:Y:S01]  /*0370*/  LDG.E R16, desc[UR6][R12.64] ;  /* 0x000000060c107981 */ /* 0x0000a2000c1e1900 */
[----:B------:R-:W-:-:S05]  /*0380*/  VIADD R14, R14, 0x1 ;  /* 0x000000010e0e7836 */ /* 0x000fca0000000000 */
[----:B------:R-:W-:Y:S01]  /*0390*/  ISETP.NE.AND P3, PT, R14, RZ, PT ;  /* 0x000000ff0e00720c */ /* 0x000fe20003f65270 */
[C---:B0-----:R-:W-:Y:S01]  /*03a0*/  IMAD.WIDE.U32 R12, R2.reuse, 0x4, R12 ;  /* 0x00000004020c7825 */ /* 0x041fe200078e000c */
[----:B--2---:R0:W-:Y:S02]  /*03b0*/  STS [R11], R16 ;  /* 0x000000100b007388 */ /* 0x0041e40000000800 */
[----:B0-----:R-:W-:-:S09]  /*03c0*/  LEA R11, R2, R11, 0x2 ;  /* 0x0000000b020b7211 */ /* 0x001fd200078e10ff */
[----:B------:R-:W-:Y:S05]  /*03d0*/  @P3 BRA `(.L_x_44366) ;  /* 0xfffffffc00e43947 */ /* 0x000fea000383ffff */
.L_x_44365:
[----:B------:R-:W-:Y:S05]  /*03e0*/  BSYNC.RECONVERGENT B0 ;  /* 0x0000000000007941 */ /* 0x000fea0003800200 */
.L_x_44364:
        /* <DEDUP_REMOVED lines=10> */
[----:B------:R-:W-:-:S07]  /*0490*/  IMAD.WIDE.U32 R16, R2, 0xc, R12 ;  /* 0x0000000c02107825 */ /* 0x000fce00078e000c */
.L_x_44369:
        /* <DEDUP_REMOVED lines=20> */
.L_x_44368:
[----:B------:R-:W-:Y:S05]  /*05e0*/  BSYNC.RECONVERGENT B0 ;  /* 0x0000000000007941 */ /* 0x000fea0003800200 */
.L_x_44367:
[----:B------:R-:W-:Y:S01]  /*05f0*/  BSSY.RECONVERGENT B0, `(.L_x_44370) ;  /* 0x0000039000007945 */ /* 0x000fe20003800200 */
[----:B------:R-:W-:Y:S01]  /*0600*/  SHF.R.U32.HI R9, RZ, 0x5, R2 ;  /* 0x00000005ff097819 */ /* 0x000fe20000011602 */
[----:B------:R-:W-:Y:S01]  /*0610*/  IMAD R11, R5, 0x20, R10 ;  /* 0x00000020050b7824 */ /* 0x000fe200078e020a */
[----:B------:R-:W-:Y:S01]  /*0620*/  LOP3.LUT R6, R6, 0x1, RZ, 0xc0, !PT ;  /* 0x0000000106067812 */ /* 0x000fe200078ec0ff */
[----:B------:R-:W-:Y:S06]  /*0630*/  @P1 BRA `(.L_x_44371) ;  /* 0x0000000000d01947 */ /* 0x000fec0003800000 */
[C---:B------:R-:W-:Y:S01]  /*0640*/  ISETP.GE.U32.AND P1, PT, R4.reuse, 0x40, PT ;  /* 0x000000400400780c */ /* 0x040fe20003f26070 */
[----:B------:R-:W-:Y:S01]  /*0650*/  BSSY.RECONVERGENT B1, `(.L_x_44372) ;  /* 0x0000021000017945 */ /* 0x000fe20003800200 */
[----:B------:R-:W-:Y:S02]  /*0660*/  VIMNMX.U32 R13, PT, PT, R4, 0x40, !PT ;  /* 0x00000040040d7848 */ /* 0x000fe40007fe0000 */
[----:B------:R-:W-:-:S04]  /*0670*/  SEL R12, RZ, 0x1, P1 ;  /* 0x00000001ff0c7807 */ /* 0x000fc80000800000 */
        /* <DEDUP_REMOVED lines=8> */
[----:B------:R-:W-:-:S05]  /*0700*/  @P2 VIADD R7, R7, 0x1 ;  /* 0x0000000107072836 */ /* 0x000fca0000000000 */
[----:B------:R-:W-:-:S04]  /*0710*/  SEL R7, R8, R7, !P0 ;  /* 0x0000000708077207 */ /* 0x000fc80004000000 */
[----:B------:R-:W-:-:S04]  /*0720*/  IADD3 R12, PT, PT, R12, R7, RZ ;  /* 0x000000070c0c7210 */ /* 0x000fc80007ffe0ff */
[C---:B------:R-:W-:Y:S02]  /*0730*/  LOP3.LUT R7, R12.reuse, 0x3, RZ, 0xc0, !PT ;  /* 0x000000030c077812 */ /* 0x040fe400078ec0ff */
[----:B------:R-:W-:Y:S02]  /*0740*/  ISETP.GE.U32.AND P1, PT, R12, 0x3, PT ;  /* 0x000000030c00780c */ /* 0x000fe40003f26070 */
[----:B------:R-:W-:Y:S01]  /*0750*/  ISETP.NE.AND P0, PT, R7, 0x3, PT ;  /* 0x000000030700780c */ /* 0x000fe20003f05270 */
[----:B------:R-:W-:-:S12]  /*0760*/  IMAD.MOV.U32 R7, RZ, RZ, R3 ;  /* 0x000000ffff077224 */ /* 0x000fd800078e0003 */
[----:B------:R-:W-:Y:S05]  /*0770*/  @!P0 BRA `(.L_x_44373) ;  /* 0x0000000000388947 */ /* 0x000fea0003800000 */
[----:B------:R-:W0:Y:S01]  /*0780*/  S2UR UR5, SR_CgaCtaId ;  /* 0x00000000000579c3 */ /* 0x000e220000008800 */
[----:B------:R-:W-:Y:S01]  /*0790*/  UMOV UR4, 0x400 ;  /* 0x0000040000047882 */ /* 0x000fe20000000000 */
[----:B------:R-:W-:Y:S01]  /*07a0*/  VIADD R7, R12, 0x1 ;  /* 0x000000010c077836 */ /* 0x000fe20000000000 */
[----:B------:R-:W-:-:S04]  /*07b0*/  UIADD3 UR4, UPT, UPT, UR4, 0x4480, URZ ;  /* 0x0000448004047890 */ /* 0x000fc8000fffe0ff */
[----:B------:R-:W-:-:S05]  /*07c0*/  LOP3.LUT R8, R7, 0x3, RZ, 0xc0, !PT ;  /* 0x0000000307087812 */ /* 0x000fca00078ec0ff */
[C---:B------:R-:W-:Y:S01]  /*07d0*/  IMAD R7, R8.reuse, R2, R3 ;  /* 0x0000000208077224 */ /* 0x040fe200078e0203 */
[----:B------:R-:W-:Y:S01]  /*07e0*/  IADD3 R8, PT, PT, -R8, RZ, RZ ;  /* 0x000000ff08087210 */ /* 0x000fe20007ffe1ff */
[----:B0-----:R-:W-:-:S06]  /*07f0*/  ULEA UR4, UR5, UR4, 0x18 ;  /* 0x0000000405047291 */ /* 0x001fcc000f8ec0ff */
[----:B------:R-:W-:-:S07]  /*0800*/  LEA R13, R3, UR4, 0x2 ;  /* 0x00000004030d7c11 */ /* 0x000fce000f8e10ff */
.L_x_44374:
[----:B------:R-:W-:Y:S01]  /*0810*/  VIADD R8, R8, 0x1 ;  /* 0x0000000108087836 */ /* 0x000fe20000000000 */
[----:B------:R0:W-:Y:S04]  /*0820*/  STS [R13], RZ ;  /* 0x000000ff0d007388 */ /* 0x0001e80000000800 */
[----:B------:R-:W-:Y:S01]  /*0830*/  ISETP.NE.AND P0, PT, R8, RZ, PT ;  /* 0x000000ff0800720c */ /* 0x000fe20003f05270 */
[----:B0-----:R-:W-:-:S12]  /*0840*/  IMAD R13, R2, 0x4, R13 ;  /* 0x00000004020d7824 */ /* 0x001fd800078e020d */
[----:B------:R-:W-:Y:S05]  /*0850*/  @P0 BRA `(.L_x_44374) ;  /* 0xfffffffc00ec0947 */ /* 0x000fea000383ffff */
.L_x_44373:
[----:B------:R-:W-:Y:S05]  /*0860*/  BSYNC.RECONVERGENT B1 ;  /* 0x0000000000017941 */ /* 0x000fea0003800200 */
.L_x_44372:
[----:B------:R-:W-:Y:S05]  /*0870*/  @!P1 BRA `(.L_x_44371) ;  /* 0x0000000000409947 */ /* 0x000fea0003800000 */
[----:B------:R-:W0:Y:S01]  /*0880*/  S2UR UR5, SR_CgaCtaId ;  /* 0x00000000000579c3 */ /* 0x000e220000008800 */
[----:B------:R-:W-:Y:S02]  /*0890*/  UMOV UR4, 0x400 ;  /* 0x0000040000047882 */ /* 0x000fe40000000000 */
[----:B------:R-:W-:-:S04]  /*08a0*/  UIADD3 UR4, UPT, UPT, UR4, 0x4480, URZ ;  /* 0x0000448004047890 */ /* 0x000fc8000fffe0ff */
[----:B0-----:R-:W-:-:S06]  /*08b0*/  ULEA UR4, UR5, UR4, 0x18 ;  /* 0x0000000405047291 */ /* 0x001fcc000f8ec0ff */
[----:B------:R-:W-:-:S07]  /*08c0*/  LEA R13, R7, UR4, 0x2 ;  /* 0x00000004070d7c11 */ /* 0x000fce000f8e10ff */
.L_x_44375:
        /* <DEDUP_REMOVED lines=11> */
.L_x_44371:
[----:B------:R-:W-:Y:S05]  /*0980*/  BSYNC.RECONVERGENT B0 ;  /* 0x0000000000007941 */ /* 0x000fea0003800200 */
.L_x_44370:
[----:B------:R-:W0:Y:S01]  /*0990*/  S2R R14, SR_CgaCtaId ;  /* 0x00000000000e7919 */ /* 0x000e220000008800 */
[----:B------:R-:W-:Y:S02]  /*09a0*/  SHF.R.U32.HI R8, RZ, 0x5, R3 ;  /* 0x00000005ff087819 */ /* 0x000fe40000011603 */
[----:B------:R-:W-:Y:S02]  /*09b0*/  MOV R7, 0x400 ;  /* 0x0000040000077802 */ /* 0x000fe40000000f00 */
[----:B------:R-:W-:Y:S01]  /*09c0*/  LOP3.LUT R13, R9, 0xff, RZ, 0xc0, !PT ;  /* 0x000000ff090d7812 */ /* 0x000fe200078ec0ff */
[----:B------:R-:W-:Y:S01]  /*09d0*/  IMAD.IADD R12, R8, 0x1, R9 ;  /* 0x00000001080c7824 */ /* 0x000fe200078e0209 */
[----:B------:R-:W-:-:S04]  /*09e0*/  MOV R16, 0xa40 ;  /* 0x00000a4000107802 */ /* 0x000fc80000000f00 */
[----:B------:R-:W-:-:S04]  /*09f0*/  LOP3.LUT R12, R12, 0x7f, RZ, 0x3c, !PT ;  /* 0x0000007f0c0c7812 */ /* 0x000fc800078e3cff */
[----:B------:R-:W-:Y:S02]  /*0a00*/  LOP3.LUT R17, R12, 0xff, RZ, 0xc0, !PT ;  /* 0x000000ff0c117812 */ /* 0x000fe400078ec0ff */
[----:B0-----:R-:W-:-:S05]  /*0a10*/  LEA R7, R14, R7, 0x18 ;  /* 0x000000070e077211 */ /* 0x001fca00078ec0ff */
[----:B------:R-:W-:-:S07]  /*0a20*/  IMAD R7, R10, 0x204, R7 ;  /* 0x000002040a077824 */ /* 0x000fce00078e0207 */
[----:B-1----:R-:W-:Y:S05]  /*0a30*/  CALL.REL.NOINC `($__internal_228_$__cuda_sm20_div_u16) ;  /* 0x0000000c00cc7944 */ /* 0x002fea0003c00000 */
[----:B------:R-:W0:Y:S01]  /*0a40*/  LDC.64 R12, c[0x0][0x398] ;  /* 0x0000e600ff0c7b82 */ /* 0x000e220000000a00 */
[----:B------:R-:W-:Y:S01]  /*0a50*/  LOP3.LUT R21, R15, 0x3, RZ, 0xc0, !PT ;  /* 0x000000030f157812 */ /* 0x000fe200078ec0ff */
[----:B------:R-:W-:Y:S03]  /*0a60*/  BSSY.RECONVERGENT B0, `(.L_x_44376) ;  /* 0x000000f000007945 */ /* 0x000fe60003800200 */
[----:B------:R-:W-:-:S13]  /*0a70*/  ISETP.NE.AND P0, PT, R21, 0x2, PT ;  /* 0x000000021500780c */ /* 0x000fda0003f05270 */
[----:B------:R-:W-:Y:S05]  /*0a80*/  @!P0 BRA `(.L_x_44377) ;  /* 0x0000000000308947 */ /* 0x000fea0003800000 */
[----:B------:R-:W1:Y:S01]  /*0a90*/  LDC.64 R14, c[0x0][0x398] ;  /* 0x0000e600ff0e7b82 */ /* 0x000e620000000a00 */
[----:B------:R-:W-:-:S07]  /*0aa0*/  IMAD.MOV.U32 R10, RZ, RZ, RZ ;  /* 0x000000ffff0a7224 */ /* 0x000fce00078e00ff */
.L_x_44378:
[----:B------:R-:W-:-:S05]  /*0ab0*/  LEA R17, R8, R11, 0x7 ;  /* 0x0000000b08117211 */ /* 0x000fca00078e38ff */
[----:B-12---:R-:W-:-:S06]  /*0ac0*/  IMAD.WIDE.U32 R16, R17, 0x4, R14 ;  /* 0x0000000411107825 */ /* 0x006fcc00078e000e */
[----:B------:R-:W2:Y:S01]  /*0ad0*/  LDG.E R16, desc[UR6][R16.64] ;  /* 0x0000000610107981 */ /* 0x000ea2000c1e1900 */
[C---:B------:R-:W-:Y:S01]  /*0ae0*/  IMAD R19, R8.reuse, 0x4, R7 ;  /* 0x0000000408137824 */ /* 0x040fe200078e0207 */
[----:B------:R-:W-:Y:S01]  /*0af0*/  IADD3 R8, PT, PT, R8, R9, RZ ;  /* 0x0000000908087210 */ /* 0x000fe20007ffe0ff */
[----:B------:R-:W-:-:S05]  /*0b00*/  VIADD R10, R10, 0x1 ;  /* 0x000000010a0a7836 */ /* 0x000fca0000000000 */
[----:B------:R-:W-:-:S04]  /*0b10*/  LOP3.LUT R18, R10, R21, RZ, 0x3c, !PT ;  /* 0x000000150a127212 */ /* 0x000fc800078e3cff */
[----:B------:R-:W-:Y:S01]  /*0b20*/  ISETP.NE.AND P0, PT, R18, 0x2, PT ;  /* 0x000000021200780c */ /* 0x000fe20003f05270 */
[----:B--2---:R2:W-:-:S12]  /*0b30*/  STS [R19], R16 ;  /* 0x0000001013007388 */ /* 0x0045d80000000800 */
[----:B------:R-:W-:Y:S05]  /*0b40*/  @P0 BRA `(.L_x_44378) ;  /* 0xfffffffc00d80947 */ /* 0x000fea000383ffff */
.L_x_44377:
[----:B------:R-:W-:Y:S05]  /*0b50*/  BSYNC.RECONVERGENT B0 ;  /* 0x0000000000007941 */ /* 0x000fea0003800200 */
.L_x_44376:
[----:B------:R-:W-:Y:S01]  /*0b60*/  BSSY.RECONVERGENT B0, `(.L_x_44379) ;  /* 0x000001b000007945 */ /* 0x000fe20003800200 */
.L_x_44380:
[C---:B-12---:R-:W-:Y:S02]  /*0b70*/  IMAD.IADD R16, R8.reuse, 0x1, R9 ;  /* 0x0000000108107824 */ /* 0x046fe400078e0209 */
[----:B------:R-:W-:Y:S02]  /*0b80*/  IMAD R21, R8, 0x80, R11 ;  /* 0x0000008008157824 */ /* 0x000fe400078e020b */
[C---:B------:R-:W-:Y:S02]  /*0b90*/  IMAD.IADD R10, R16.reuse, 0x1, R9 ;  /* 0x00000001100a7824 */ /* 0x040fe400078e0209 */
[----:B------:R-:W-:Y:S02]  /*0ba0*/  IMAD R15, R16, 0x80, R11 ;  /* 0x00000080100f7824 */ /* 0x000fe400078e020b */
[----:B0-----:R-:W-:Y:S01]  /*0bb0*/  IMAD.WIDE.U32 R20, R21, 0x4, R12 ;  /* 0x0000000415147825 */ /* 0x001fe200078e000c */
[C---:B------:R-:W-:Y:S02]  /*0bc0*/  IADD3 R14, PT, PT, R10.reuse, R9, RZ ;  /* 0x000000090a0e7210 */ /* 0x040fe40007ffe0ff */
[----:B------:R-:W-:-:S03]  /*0bd0*/  LEA R17, R10, R11, 0x7 ;  /* 0x0000000b0a117211 */ /* 0x000fc600078e38ff */
[----:B------:R-:W-:Y:S01]  /*0be0*/  IMAD R19, R14, 0x80, R11 ;  /* 0x000000800e137824 */ /* 0x000fe200078e020b */
[----:B------:R-:W2:Y:S01]  /*0bf0*/  LDG.E R20, desc[UR6][R20.64] ;  /* 0x0000000614147981 */ /* 0x000ea2000c1e1900 */
[----:B------:R-:W-:-:S04]  /*0c00*/  IMAD.WIDE.U32 R14, R15, 0x4, R12 ;  /* 0x000000040f0e7825 */ /* 0x000fc800078e000c */
[--C-:B------:R-:W-:Y:S02]  /*0c10*/  IMAD.WIDE.U32 R16, R17, 0x4, R12.reuse ;  /* 0x0000000411107825 */ /* 0x100fe400078e000c */
[----:B------:R-:W3:Y:S02]  /*0c20*/  LDG.E R14, desc[UR6][R14.64] ;  /* 0x000000060e0e7981 */ /* 0x000ee4000c1e1900 */
        /* <DEDUP_REMOVED lines=15> */
.L_x_44379:
[----:B-1----:R-:W0:Y:S01]  /*0d20*/  S2R R24, SR_CgaCtaId ;  /* 0x0000000000187919 */ /* 0x002e220000008800 */
[C---:B------:R-:W-:Y:S01]  /*0d30*/  IMAD.SHL.U32 R7, R3.reuse, 0x10, RZ ;  /* 0x0000001003077824 */ /* 0x040fe200078e00ff */
[----:B------:R-:W-:Y:S01]  /*0d40*/  MOV R23, 0x400 ;  /* 0x0000040000177802 */ /* 0x000fe20000000f00 */
[C---:B------:R-:W-:Y:S01]  /*0d50*/  VIADD R8, R6.reuse, 0xffffffff ;  /* 0xffffffff06087836 */ /* 0x040fe20000000000 */
[----:B------:R-:W-:Y:S01]  /*0d60*/  BAR.SYNC.DEFER_BLOCKING 0x0 ;  /* 0x0000000000007b1d */ /* 0x000fe20000010000 */
[----:B------:R-:W-:Y:S02]  /*0d70*/  LOP3.LUT P2, RZ, R3, 0x7, RZ, 0xc0, !PT ;  /* 0x0000000703ff7812 */ /* 0x000fe4000784c0ff */
[----:B------:R-:W-:Y:S02]  /*0d80*/  LOP3.LUT R7, R7, 0x70, RZ, 0xc0, !PT ;  /* 0x0000007007077812 */ /* 0x000fe400078ec0ff */
[----:B------:R-:W-:Y:S02]  /*0d90*/  IADD3 R9, PT, PT, R23, 0x4080, RZ ;  /* 0x0000408017097810 */ /* 0x000fe40007ffe0ff */
[C---:B------:R-:W-:Y:S01]  /*0da0*/  ISETP.NE.AND P0, PT, R6.reuse, RZ, PT ;  /* 0x000000ff0600720c */ /* 0x040fe20003f05270 */
[----:B------:R-:W-:-:S04]  /*0db0*/  IMAD R27, R6, 0x80, R7 ;  /* 0x00000080061b7824 */ /* 0x000fc800078e0207 */
[----:B------:R-:W-:Y:S01]  /*0dc0*/  IMAD R26, R6, -0x7f, R27 ;  /* 0xffffff81061a7824 */ /* 0x000fe200078e021b */
[----:B------:R-:W-:Y:S01]  /*0dd0*/  LOP3.LUT R8, R27, 0xf, R8, 0xf8, !PT ;  /* 0x0000000f1b087812 */ /* 0x000fe200078ef808 */
[----:B------:R-:W-:Y:S01]  /*0de0*/  @!P2 VIADD R25, R23, 0x4480 ;  /* 0x000044801719a836 */ /* 0x000fe20000000000 */
[----:B------:R-:W-:Y:S02]  /*0df0*/  LOP3.LUT R7, R27, R6, RZ, 0xfc, !PT ;  /* 0x000000061b077212 */ /* 0x000fe400078efcff */
[C---:B0-----:R-:W-:Y:S02]  /*0e00*/  LEA R9, R24.reuse, R9, 0x18 ;  /* 0x0000000918097211 */ /* 0x041fe400078ec0ff */
[----:B------:R-:W-:Y:S02]  /*0e10*/  LEA R23, R24, R23, 0x18 ;  /* 0x0000001718177211 */ /* 0x000fe400078ec0ff */
[----:B------:R-:W-:Y:S01]  /*0e20*/  LEA R28, R7, R9, 0x2 ;  /* 0x00000009071c7211 */ /* 0x000fe200078e10ff */
[----:B------:R-:W-:Y:S01]  /*0e30*/  IMAD R18, R8, 0x4, R9 ;  /* 0x0000000408127824 */ /* 0x000fe200078e0209 */
[----:B------:R-:W-:-:S02]  /*0e40*/  @!P2 LEA R24, R24, R25, 0x18 ;  /* 0x000000191818a211 */ /* 0x000fc400078ec0ff */
[----:B------:R-:W-:Y:S01]  /*0e50*/  SHF.R.U32.HI R25, RZ, 0x4, R3 ;  /* 0x00000004ff197819 */ /* 0x000fe20000011603 */
[----:B------:R0:W1:Y:S04]  /*0e60*/  LDS R8, [R28] ;  /* 0x000000001c087984 */ /* 0x0000680000000800 */
[----:B------:R0:W2:Y:S04]  /*0e70*/  LDS R7, [R18] ;  /* 0x0000000012077984 */ /* 0x0000a80000000800 */
[----:B------:R0:W3:Y:S04]  /*0e80*/  LDS R9, [R28+0x4] ;  /* 0x000004001c097984 */ /* 0x0000e80000000800 */
        /* <DEDUP_REMOVED lines=13> */
.L_x_44382:
[----:B-1----:R-:W-:Y:S01]  /*0f60*/  IMAD R27, R25, 0x204, R23 ;  /* 0x00000204191b7824 */ /* 0x002fe200078e0217 */
[----:B------:R-:W-:-:S03]  /*0f70*/  UMOV UR4, 0xffffffff ;  /* 0xffffffff00047882 */ /* 0x000fc60000000000 */
[----:B------:R-:W-:-:S05]  /*0f80*/  IMAD R27, R26, 0x4, R27 ;  /* 0x000000041a1b7824 */ /* 0x000fca00078e021b */
[----:B------:R-:W1:Y:S04]  /*0f90*/  LDS R31, [R27] ;  /* 0x000000001b1f7984 */ /* 0x000e680000000800 */
[----:B------:R-:W2:Y:S04]  /*0fa0*/  LDS R33, [R27+0x4] ;  /* 0x000004001b217984 */ /* 0x000ea80000000800 */
[----:B------:R-:W3:Y:S04]  /*0fb0*/  LDS R34, [R27+0x8] ;  /* 0x000008001b227984 */ /* 0x000ee80000000800 */
[----:B------:R-:W4:Y:S04]  /*0fc0*/  LDS R30, [R27+0xc] ;  /* 0x00000c001b1e7984 */ /* 0x000f280000000800 */
[----:B------:R-:W5:Y:S04]  /*0fd0*/  LDS R29, [R27+0x10] ;  /* 0x000010001b1d7984 */ /* 0x000f680000000800 */
[----:B0-----:R-:W0:Y:S01]  /*0fe0*/  LDS R28, [R27+0x14] ;  /* 0x000014001b1c7984 */ /* 0x001e220000000800 */
[----:B-1----:R-:W-:-:S03]  /*0ff0*/  IMAD R32, R8, R31, RZ ;  /* 0x0000001f08207224 */ /* 0x002fc600078e02ff */
[----:B------:R-:W1:Y:S01]  /*1000*/  LDS R31, [R27+0x18] ;  /* 0x000018001b1f7984 */ /* 0x000e620000000800 */
[----:B--2---:R-:W-:-:S03]  /*1010*/  IMAD R33, R9, R33, R32 ;  /* 0x0000002109217224 */ /* 0x004fc600078e0220 */
[----:B------:R-:W2:Y:S01]  /*1020*/  LDS R32, [R27+0x1c] ;  /* 0x00001c001b207984 */ /* 0x000ea20000000800 */
[----:B---3--:R-:W-:-:S04]  /*1030*/  IMAD R33, R10, R34, R33 ;  /* 0x000000220a217224 */ /* 0x008fc800078e0221 */
[----:B----4-:R-:W-:Y:S02]  /*1040*/  IMAD R34, R11, R30, R33 ;  /* 0x0000001e0b227224 */ /* 0x010fe400078e0221 */
[----:B------:R-:W3:Y:S02]  /*1050*/  LDS R33, [R27+0x20] ;  /* 0x000020001b217984 */ /* 0x000ee40000000800 */
[----:B-----5:R-:W-:Y:S02]  /*1060*/  IMAD R29, R12, R29, R34 ;  /* 0x0000001d0c1d7224 */ /* 0x020fe400078e0222 */
[----:B------:R-:W4:Y:S02]  /*1070*/  LDS R30, [R27+0x24] ;  /* 0x000024001b1e7984 */ /* 0x000f240000000800 */
[----:B0-----:R-:W-:Y:S02]  /*1080*/  IMAD R28, R13, R28, R29 ;  /* 0x0000001c0d1c7224 */ /* 0x001fe400078e021d */
[----:B------:R-:W0:Y:S02]  /*1090*/  LDS R29, [R27+0x28] ;  /* 0x000028001b1d7984 */ /* 0x000e240000000800 */
[----:B-1----:R-:W-:-:S02]  /*10a0*/  IMAD R28, R14, R31, R28 ;  /* 0x0000001f0e1c7224 */ /* 0x002fc400078e021c */
[----:B------:R-:W-:Y:S02]  /*10b0*/  LDS R31, [R27+0x30] ;  /* 0x000030001b1f7984 */ /* 0x000fe40000000800 */
[----:B--2---:R-:W-:Y:S02]  /*10c0*/  IMAD R32, R15, R32, R28 ;  /* 0x000000200f207224 */ /* 0x004fe400078e021c */
[----:B------:R-:W1:Y:S02]  /*10d0*/  LDS R28, [R27+0x2c] ;  /* 0x00002c001b1c7984 */ /* 0x000e640000000800 */
[----:B---3--:R-:W-:Y:S02]  /*10e0*/  IMAD R32, R16, R33, R32 ;  /* 0x0000002110207224 */ /* 0x008fe400078e0220 */
[----:B------:R-:W-:Y:S02]  /*10f0*/  LDS R33, [R27+0x38] ;  /* 0x000038001b217984 */ /* 0x000fe40000000800 */
[----:B----4-:R-:W-:Y:S01]  /*1100*/  IMAD R34, R17, R30, R32 ;  /* 0x0000001e11227224 */ /* 0x010fe200078e0220 */
[----:B------:R-:W-:Y:S01]  /*1110*/  IADD3 R30, PT, PT, R27, -0x40, RZ ;  /* 0xffffffc01b1e7810 */ /* 0x000fe20007ffe0ff */
[----:B------:R-:W2:Y:S01]  /*1120*/  LDS R32, [R27+0x34] ;  /* 0x000034001b207984 */ /* 0x000ea20000000800 */
[----:B------:R-:W-:-:S02]  /*1130*/  @!P0 IMAD.MOV R30, RZ, RZ, R27 ;  /* 0x000000ffff1e8224 */ /* 0x000fc400078e021b */
[----:B0-----:R-:W-:-:S04]  /*1140*/  IMAD R29, R18, R29, R34 ;  /* 0x0000001d121d7224 */ /* 0x001fc800078e0222 */
[----:B------:R-:W0:Y:S01]  /*1150*/  LDS R30, [R30+0x3c] ;  /* 0x00003c001e1e7984 */ /* 0x000e220000000800 */
[----:B-1----:R-:W-:-:S04]  /*1160*/  IMAD R28, R19, R28, R29 ;  /* 0x0000001c131c7224 */ /* 0x002fc800078e021d */
[----:B------:R-:W-:-:S04]  /*1170*/  IMAD R28, R20, R31, R28 ;  /* 0x0000001f141c7224 */ /* 0x000fc800078e021c */
[----:B--2---:R-:W-:-:S04]  /*1180*/  IMAD R28, R21, R32, R28 ;  /* 0x00000020151c7224 */ /* 0x004fc800078e021c */
[----:B------:R-:W-:-:S04]  /*1190*/  IMAD R28, R22, R33, R28 ;  /* 0x00000021161c7224 */ /* 0x000fc800078e021c */
[----:B0-----:R-:W-:Y:S01]  /*11a0*/  IMAD R28, R7, R30, R28 ;  /* 0x0000001e071c7224 */ /* 0x001fe200078e021c */
[----:B------:R-:W-:Y:S06]  /*11b0*/  BRA.DIV UR4, `(.L_x_44381) ;  /* 0x0000000604887947 */ /* 0x000fec000b800000 */
[----:B------:R-:W0:Y:S02]  /*11c0*/  SHFL.DOWN PT, R27, R28, 0x4, 0x181f ;  /* 0x08981f001c1b7f89 */ /* 0x000e2400000e0000 */
[----:B0-----:R-:W-:-:S05]  /*11d0*/  IMAD.IADD R27, R28, 0x1, R27 ;  /* 0x000000011c1b7824 */ /* 0x001fca00078e021b */
[----:B------:R-:W0:Y:S02]  /*11e0*/  SHFL.DOWN PT, R30, R27, 0x2, 0x181f ;  /* 0x08581f001b1e7f89 */ /* 0x000e2400000e0000 */
[----:B0-----:R-:W-:-:S05]  /*11f0*/  IADD3 R30, PT, PT, R27, R30, RZ ;  /* 0x0000001e1b1e7210 */ /* 0x001fca0007ffe0ff */
[----:B------:R0:W1:Y:S02]  /*1200*/  SHFL.DOWN PT, R29, R30, 0x1, 0x181f ;  /* 0x08381f001e1d7f89 */ /* 0x00006400000e0000 */
.L_x_44391:
[----:B------:R-:W-:Y:S01]  /*1210*/  @!P2 IMAD R27, R25, 0x2, R6 ;  /* 0x00000002191ba824 */ /* 0x000fe200078e0206 */
[----:B------:R-:W-:Y:S01]  /*1220*/  LEA.HI R25, R2, R25, RZ, 0x1c ;  /* 0x0000001902197211 */ /* 0x000fe200078fe0ff */
[----:B01----:R-:W-:-:S03]  /*1230*/  IMAD.IADD R30, R30, 0x1, R29 ;  /* 0x000000011e1e7824 */ /* 0x003fc600078e021d */
[----:B------:R-:W-:Y:S02]  /*1240*/  @!P2 LEA R27, R27, R24, 0x2 ;  /* 0x000000181b1ba211 */ /* 0x000fe400078e10ff */
[----:B------:R-:W-:-:S03]  /*1250*/  ISETP.GE.U32.AND P1, PT, R25, 0x20, PT ;  /* 0x000000201900780c */ /* 0x000fc60003f26070 */
[----:B------:R1:W-:Y:S10]  /*1260*/  @!P2 STS [R27], R30 ;  /* 0x0000001e1b00a388 */ /* 0x0003f40000000800 */
[----:B------:R-:W-:Y:S05]  /*1270*/  @!P1 BRA `(.L_x_44382) ;  /* 0xfffffffc00389947 */ /* 0x000fea000383ffff */
        /* <DEDUP_REMOVED lines=13> */
[----:B------:R0:W2:Y:S02]  /*1350*/  F2I.FTZ.U32.TRUNC.NTZ R7, R6 ;  /* 0x0000000600077305 */ /* 0x0000a4000021f000 */
[----:B0-----:R-:W-:Y:S01]  /*1360*/  IMAD.MOV.U32 R6, RZ, RZ, RZ ;  /* 0x000000ffff067224 */ /* 0x001fe200078e00ff */
[----:B--2---:R-:W-:-:S05]  /*1370*/  IADD3 R11, PT, PT, RZ, -R7, RZ ;  /* 0x80000007ff0b7210 */ /* 0x004fca0007ffe0ff */
[----:B------:R-:W-:-:S04]  /*1380*/  IMAD R11, R11, R2, RZ ;  /* 0x000000020b0b7224 */ /* 0x000fc800078e02ff */
[----:B------:R-:W-:-:S06]  /*1390*/  IMAD.HI.U32 R12, R7, R11, R6 ;  /* 0x0000000b070c7227 */ /* 0x000fcc00078e0006 */
[----:B------:R-:W-:-:S05]  /*13a0*/  IMAD.HI.U32 R7, R12, R9, RZ ;  /* 0x000000090c077227 */ /* 0x000fca00078e00ff */
[----:B------:R-:W-:-:S05]  /*13b0*/  IADD3 R4, PT, PT, -R7, RZ, RZ ;  /* 0x000000ff07047210 */ /* 0x000fca0007ffe1ff */
[----:B------:R-:W-:-:S05]  /*13c0*/  IMAD R9, R2, R4, R9 ;  /* 0x0000000402097224 */ /* 0x000fca00078e0209 */
[----:B------:R-:W-:-:S13]  /*13d0*/  ISETP.GE.U32.AND P0, PT, R9, R2, PT ;  /* 0x000000020900720c */ /* 0x000fda0003f06070 */
[----:B------:R-:W-:Y:S01]  /*13e0*/  @P0 IMAD.IADD R9, R9, 0x1, -R2 ;  /* 0x0000000109090824 */ /* 0x000fe200078e0a02 */
[----:B------:R-:W-:-:S04]  /*13f0*/  @P0 IADD3 R7, PT, PT, R7, 0x1, RZ ;  /* 0x0000000107070810 */ /* 0x000fc80007ffe0ff */
        /* <DEDUP_REMOVED lines=14> */
[----:B------:R-:W2:Y:S01]  /*14e0*/  LDC.64 R8, c[0x0][0x3a0] ;  /* 0x0000e800ff087b82 */ /* 0x000ea20000000a00 */
[----:B------:R-:W-:Y:S01]  /*14f0*/  IMAD R13, R5, 0x40, R6 ;  /* 0x00000040050d7824 */ /* 0x000fe200078e0206 */
[----:B0-----:R-:W-:-:S06]  /*1500*/  ULEA UR4, UR5, UR4, 0x18 ;  /* 0x0000000405047291 */ /* 0x001fcc000f8ec0ff */
[----:B------:R-:W-:Y:S01]  /*1510*/  LEA R11, R3, UR4, 0x2 ;  /* 0x00000004030b7c11 */ /* 0x000fe2000f8e10ff */
[C---:B------:R-:W-:Y:S01]  /*1520*/  IMAD R3, R4.reuse, R2, R3 ;  /* 0x0000000204037224 */ /* 0x040fe200078e0203 */
[----:B------:R-:W-:-:S07]  /*1530*/  IADD3 R4, PT, PT, -R4, RZ, RZ ;  /* 0x000000ff04047210 */ /* 0x000fce0007ffe1ff */
.L_x_44385:
[----:B0-----:R0:W3:Y:S01]  /*1540*/  LDS R15, [R11] ;  /* 0x000000000b0f7984 */ /* 0x0010e20000000800 */
[----:B--2---:R-:W-:Y:S01]  /*1550*/  IMAD.WIDE.U32 R6, R13, 0x4, R8 ;  /* 0x000000040d067825 */ /* 0x004fe200078e0008 */
[----:B------:R-:W-:-:S03]  /*1560*/  IADD3 R13, PT, PT, R2, R13, RZ ;  /* 0x0000000d020d7210 */ /* 0x000fc60007ffe0ff */
[----:B------:R-:W-:Y:S02]  /*1570*/  VIADD R4, R4, 0x1 ;  /* 0x0000000104047836 */ /* 0x000fe40000000000 */
[----:B0-----:R-:W-:-:S03]  /*1580*/  IMAD R11, R2, 0x4, R11 ;  /* 0x00000004020b7824 */ /* 0x001fc600078e020b */
[----:B------:R-:W-:Y:S01]  /*1590*/  ISETP.NE.AND P0, PT, R4, RZ, PT ;  /* 0x000000ff0400720c */ /* 0x000fe20003f05270 */
[----:B---3--:R0:W-:-:S12]  /*15a0*/  STG.E desc[UR6][R6.64], R15 ;  /* 0x0000000f06007986 */ /* 0x0081d8000c101906 */
[----:B------:R-:W-:Y:S05]  /*15b0*/  @P0 BRA `(.L_x_44385) ;  /* 0xfffffffc00e00947 */ /* 0x000fea000383ffff */
.L_x_44384:
[----:B------:R-:W-:Y:S05]  /*15c0*/  BSYNC.RECONVERGENT B0 ;  /* 0x0000000000007941 */ /* 0x000fea0003800200 */
.L_x_44383:
[----:B------:R-:W-:Y:S05]  /*15d0*/  @!P1 EXIT ;  /* 0x000000000000994d */ /* 0x000fea0003800000 */
[----:B------:R-:W2:Y:S01]  /*15e0*/  S2UR UR5, SR_CgaCtaId ;  /* 0x00000000000579c3 */ /* 0x000ea20000008800 */
[----:B------:R-:W-:Y:S01]  /*15f0*/  UMOV UR4, 0x400 ;  /* 0x0000040000047882 */ /* 0x000fe20000000000 */
[----:B------:R-:W-:Y:S01]  /*1600*/  LEA R0, R0, R3, 0x8 ;  /* 0x0000000300007211 */ /* 0x000fe200078e40ff */
[----:B------:R-:W-:-:S04]  /*1610*/  UIADD3 UR4, UPT, UPT, UR4, 0x4480, URZ ;  /* 0x0000448004047890 */ /* 0x000fc8000fffe0ff */
[----:B------:R-:W-:Y:S01]  /*1620*/  IMAD R23, R5, 0x40, R0 ;  /* 0x0000004005177824 */ /* 0x000fe200078e0200 */
[----:B0-----:R-:W0:Y:S01]  /*1630*/  LDC.64 R6, c[0x0][0x3a0] ;  /* 0x0000e800ff067b82 */ /* 0x001e220000000a00 */
[----:B--2---:R-:W-:-:S06]  /*1640*/  ULEA UR4, UR5, UR4, 0x18 ;  /* 0x0000000405047291 */ /* 0x004fcc000f8ec0ff */
[----:B------:R-:W-:Y:S01]  /*1650*/  LEA R21, R3, UR4, 0x2 ;  /* 0x0000000403157c11 */ /* 0x000fe2000f8e10ff */
[----:B0-----:R-:W-:-:S04]  /*1660*/  IMAD.WIDE.U32 R4, R2, 0x4, R6 ;  /* 0x0000000402047825 */ /* 0x001fc800078e0006 */
[----:B------:R-:W-:-:S04]  /*1670*/  IMAD.WIDE.U32 R8, R2, 0x8, R6 ;  /* 0x0000000802087825 */ /* 0x000fc800078e0006 */
[----:B------:R-:W-:-:S07]  /*1680*/  IMAD.WIDE.U32 R10, R2, 0xc, R6 ;  /* 0x0000000c020a7825 */ /* 0x000fce00078e0006 */
.L_x_44386:
[C---:B------:R-:W-:Y:S01]  /*1690*/  LEA R0, R2.reuse, R21, 0x2 ;  /* 0x0000001502007211 */ /* 0x040fe200078e10ff */
[C-C-:B------:R-:W-:Y:S01]  /*16a0*/  IMAD R20, R2.reuse, 0x8, R21.reuse ;  /* 0x0000000802147824 */ /* 0x140fe200078e0215 */
[----:B--2---:R0:W2:Y:S01]  /*16b0*/  LDS R25, [R21] ;  /* 0x0000000015197984 */ /* 0x0040a20000000800 */
[C---:B------:R-:W-:Y:S01]  /*16c0*/  IMAD R22, R2.reuse, 0xc, R21 ;  /* 0x0000000c02167824 */ /* 0x040fe200078e0215 */
[C---:B------:R-:W-:Y:S01]  /*16d0*/  LEA R3, R2.reuse, R3, 0x2 ;  /* 0x0000000302037211 */ /* 0x040fe200078e10ff */
[----:B------:R-:W-:Y:S01]  /*16e0*/  IMAD.WIDE R18, R23, 0x4, R6 ;  /* 0x0000000417127825 */ /* 0x000fe200078e0206 */
[----:B-1----:R-:W1:Y:S02]  /*16f0*/  LDS R27, [R0] ;  /* 0x00000000001b7984 */ /* 0x002e640000000800 */
        /* <DEDUP_REMOVED lines=8> */
[----:B--2---:R2:W-:Y:S04]  /*1780*/  STG.E desc[UR6][R18.64], R25 ;  /* 0x0000001912007986 */ /* 0x0045e8000c101906 */
[----:B-1----:R2:W-:Y:S04]  /*1790*/  STG.E desc[UR6][R12.64], R27 ;  /* 0x0000001b0c007986 */ /* 0x0025e8000c101906 */
[----:B---3--:R2:W-:Y:S04]  /*17a0*/  STG.E desc[UR6][R14.64], R29 ;  /* 0x0000001d0e007986 */ /* 0x0085e8000c101906 */
[----:B0-----:R2:W-:Y:S01]  /*17b0*/  STG.E desc[UR6][R16.64], R31 ;  /* 0x0000001f10007986 */ /* 0x0015e2000c101906 */
[----:B------:R-:W-:Y:S05]  /*17c0*/  @!P0 BRA `(.L_x_44386) ;  /* 0xfffffffc00b08947 */ /* 0x000fea000383ffff */
[----:B------:R-:W-:Y:S05]  /*17d0*/  EXIT ;  /* 0x000000000000794d */ /* 0x000fea0003800000 */
.L_x_44381:
[----:B------:R-:W-:Y:S01]  /*17e0*/  HFMA2 R33, -RZ, RZ, 0, 0.0020122528076171875 ;  /* 0x0000181fff217431 */ /* 0x000fe200000001ff */
[----:B------:R-:W-:Y:S01]  /*17f0*/  BSSY B0, `(.L_x_44387) ;  /* 0x0000006000007945 */ /* 0x000fe20003800000 */
[----:B------:R-:W-:Y:S02]  /*1800*/  IMAD.MOV.U32 R32, RZ, RZ, 0x4 ;  /* 0x00000004ff207424 */ /* 0x000fe400078e00ff */
[----:B------:R-:W-:-:S07]  /*1810*/  IMAD.MOV.U32 R31, RZ, RZ, -0x1 ;  /* 0xffffffffff1f7424 */ /* 0x000fce00078e00ff */
[----:B------:R-:W-:Y:S05]  /*1820*/  WARPSYNC.COLLECTIVE R31, `(.L_x_44388) ;  /* 0x000000001f087348 */ /* 0x000fea0003c00000 */
[----:B------:R0:W1:Y:S02]  /*1830*/  SHFL.DOWN P1, R29, R28, R32, R33 ;  /* 0x080000201c1d7389 */ /* 0x0000640000020021 */
[----:B01----:R-:W-:Y:S05]  /*1840*/  ENDCOLLECTIVE ;  /* 0x000000000000791b */ /* 0x003fea0003800000 */
.L_x_44388:
[----:B------:R-:W-:Y:S05]  /*1850*/  BSYNC B0 ;  /* 0x0000000000007941 */ /* 0x000fea0003800000 */
.L_x_44387:
        /* <DEDUP_REMOVED lines=9> */
.L_x_44389:
[----:B------:R-:W-:Y:S01]  /*18f0*/  IMAD.MOV.U32 R32, RZ, RZ, 0x1 ;  /* 0x00000001ff207424 */ /* 0x000fe200078e00ff */
[----:B------:R-:W-:-:S05]  /*1900*/  MOV R30, R29 ;  /* 0x0000001d001e7202 */ /* 0x000fca0000000f00 */
[----:B------:R-:W-:-:S05]  /*1910*/  IMAD.IADD R30, R27, 0x1, R30 ;  /* 0x000000011b1e7824 */ /* 0x000fca00078e021e */
[----:B------:R-:W-:-:S07]  /*1920*/  MOV R28, R30 ;  /* 0x0000001e001c7202 */ /* 0x000fce0000000f00 */
[----:B------:R-:W-:Y:S05]  /*1930*/  WARPSYNC.COLLECTIVE R31, `(.L_x_44390) ;  /* 0x000000001f087348 */ /* 0x000fea0003c00000 */
[----:B------:R0:W1:Y:S02]  /*1940*/  SHFL.DOWN P1, R29, R28, R32, R33 ;  /* 0x080000201c1d7389 */ /* 0x0000640000020021 */
[----:B01----:R-:W-:Y:S05]  /*1950*/  ENDCOLLECTIVE ;  /* 0x000000000000791b */ /* 0x003fea0003800000 */
.L_x_44390:
[----:B------:R-:W-:Y:S05]  /*1960*/  BRA `(.L_x_44391) ;  /* 0xfffffff800287947 */ /* 0x000fea000383ffff */
        .weak           $__internal_228_$__cuda_sm20_div_u16
        .type           $__internal_228_$__cuda_sm20_div_u16,@function
        .size           $__internal_228_$__cuda_sm20_div_u16,(.L_x_58179 - $__internal_228_$__cuda_sm20_div_u16)
$__internal_228_$__cuda_sm20_div_u16:
[----:B------:R-:W0:Y:S01]  /*1970*/  I2F.U16 R10, R13 ;  /* 0x0000000d000a7306 */ /* 0x000e220000101000 */
[----:B------:R-:W-:Y:S01]  /*1980*/  HFMA2 R12, -RZ, RZ, 15, 0 ;  /* 0x4b800000ff0c7431 */ /* 0x000fe200000001ff */
[C---:B0-----:R-:W-:Y:S02]  /*1990*/  FSETP.GEU.AND P1, PT, |R10|.reuse, 1.175494350822287508e-38, PT ;  /* 0x008000000a00780b */ /* 0x041fe40003f2e200 */
[----:B------:R-:W-:Y:S02]  /*19a0*/  FSETP.GT.AND P0, PT, |R10|, 8.50705917302346158658e+37, PT ;  /* 0x7e8000000a00780b */ /* 0x000fe40003f04200 */
[----:B------:R-:W-:-:S04]  /*19b0*/  FSEL R12, R12, 1, !P1 ;  /* 0x3f8000000c0c7808 */ /* 0x000fc80004800000 */
[----:B------:R-:W-:Y:S01]  /*19c0*/  FSEL R15, R12, 0.25, !P0 ;  /* 0x3e8000000c0f7808 */ /* 0x000fe20004000000 */
[----:B------:R-:W-:Y:S01]  /*19d0*/  IMAD.MOV.U32 R12, RZ, RZ, R16 ;  /* 0x000000ffff0c7224 */ /* 0x000fe200078e0010 */
[----:B------:R-:W-:Y:S01]  /*19e0*/  ISETP.NE.U32.AND P0, PT, R13, RZ, PT ;  /* 0x000000ff0d00720c */ /* 0x000fe20003f05070 */
[----:B------:R-:W-:Y:S02]  /*19f0*/  HFMA2 R13, -RZ, RZ, 0, 0 ;  /* 0x00000000ff0d7431 */ /* 0x000fe400000001ff */
[----:B------:R-:W-:Y:S02]  /*1a00*/  FMUL R14, R10, R15 ;  /* 0x0000000f0a0e7220 */ /* 0x000fe40000400000 */
[----:B------:R-:W-:Y:S08]  /*1a10*/  I2F.U16.RZ R10, R17 ;  /* 0x00000011000a7306 */ /* 0x000ff0000010d000 */
[----:B------:R-:W0:Y:S02]  /*1a20*/  MUFU.RCP R14, R14 ;  /* 0x0000000e000e7308 */ /* 0x000e240000001000 */
[----:B0-----:R-:W-:-:S04]  /*1a30*/  FMUL R15, R15, R14 ;  /* 0x0000000e0f0f7220 */ /* 0x001fc80000400000 */
[----:B------:R-:W-:-:S04]  /*1a40*/  VIADD R15, R15, 0x2 ;  /* 0x000000020f0f7836 */ /* 0x000fc80000000000 */
[----:B------:R-:W-:-:S06]  /*1a50*/  FMUL.RZ R10, R10, R15 ;  /* 0x0000000f0a0a7220 */ /* 0x000fcc000040c000 */
[----:B------:R-:W0:Y:S02]  /*1a60*/  F2I.U32.TRUNC.NTZ R10, R10 ;  /* 0x0000000a000a7305 */ /* 0x000e24000020f000 */
[----:B0-----:R-:W-:Y:S02]  /*1a70*/  LOP3.LUT R15, R10, 0xffff, RZ, 0xc0, !PT ;  /* 0x0000ffff0a0f7812 */ /* 0x001fe400078ec0ff */
[----:B------:R-:W-:Y:S01]  /*1a80*/  @!P0 MOV R15, 0xffffffff ;  /* 0xffffffff000f8802 */ /* 0x000fe20000000f00 */
[----:B------:R-:W-:Y:S06]  /*1a90*/  RET.REL.NODEC R12 `(_Z9cuda_gemmIiLi256ELi1ELi1ELi256ELi128ELi128ELi32ELi1ELi1EEviiiPT_S1_S1_ii) ;  /* 0xffffffe40c587950 */ /* 0x000fec0003c3ffff */
.L_x_44392:
        /* <DEDUP_REMOVED lines=14> */
.L_x_58179:


//--------------------- .text._Z9cuda_gemmIiLi256ELi1ELi1ELi256ELi128ELi128ELi32ELi1ELi0EEviiiPT_S1_S1_ii --------------------------
	.section	.text._Z9cuda_gemmIiLi256ELi1ELi1ELi256ELi128ELi128ELi32ELi1ELi0EEviiiPT_S1_S1_ii,"ax",@progbits
	.align	128
        .global         _Z9cuda_gemmIiLi256ELi1ELi1ELi256ELi128ELi128ELi32ELi1ELi0EEviiiPT_S1_S1_ii
        .type           _Z9cuda_gemmIiLi256ELi1ELi1ELi256ELi128ELi128ELi32ELi1ELi0EEviiiPT_S1_S1_ii,@function
        .size           _Z9cuda_gemmIiLi256ELi1ELi1ELi256ELi128ELi128ELi32ELi1ELi0EEviiiPT_S1_S1_ii,(.L_x_58658 - _Z9cuda_gemmIiLi256ELi1ELi1ELi256ELi128ELi128ELi32ELi1ELi0EEviiiPT_S1_S1_ii)
        .other          _Z9cuda_gemmIiLi256ELi1ELi1ELi256ELi128ELi128ELi32ELi1ELi0EEviiiPT_S1_S1_ii,@"STO_CUDA_ENTRY STV_DEFAULT"
_Z9cuda_gemmIiLi256ELi1ELi1ELi256ELi128ELi128ELi32ELi1ELi0EEviiiPT_S1_S1_ii:
.text._Z9cuda_gemmIiLi256ELi1ELi1ELi256ELi128ELi128ELi32ELi1ELi0EEviiiPT_S1_S1_ii:
[----:B------:R-:W-:Y:S01]  /*0000*/  LDC R1, c[0x0][0x37c] ;  /* 0x0000df00ff017b82 */ /* 0x000fe20000000800 */
[----:B------:R-:W0:Y:S07]  /*0010*/  LDCU UR12, c[0x0][0x3ac] ;  /* 0x00007580ff0c77ac */ /* 0x000e2e0008000800 */
[----:B------:R-:W1:Y:S01]  /*0020*/  LDC R6, c[0x0][0x360] ;  /* 0x0000d800ff067b82 */ /* 0x000e620000000800 */
[----:B------:R-:W2:Y:S01]  /*0030*/  S2R R9, SR_TID.X ;  /* 0x0000000000097919 */ /* 0x000ea20000002100 */
[----:B0-----:R-:W-:Y:S01]  /*0040*/  IMAD.U32 R0, RZ, RZ, UR12 ;  /* 0x0000000cff007e24 */ /* 0x001fe2000f8e00ff */
[----:B------:R-:W-:-:S02]  /*0050*/  UISETP.GE.AND UP2, UPT, UR12, 0x10, UPT ;  /* 0x000000100c00788c */ /* 0x000fc4000bf46270 */
[----:B------:R-:W-:Y:S02]  /*0060*/  USHF.R.U32.HI UR13, URZ, 0x4, UR12 ;  /* 0x00000004ff0d7899 */ /* 0x000fe4000801160c */
[----:B------:R-:W-:Y:S02]  /*0070*/  IABS R5, R0 ;  /* 0x0000000000057213 */ /* 0x000fe40000000000 */
[----:B------:R-:W-:Y:S02]  /*0080*/  USEL UR14, UR13, 0x1, UP2 ;  /* 0x000000010d0e7887 */ /* 0x000fe40009000000 */
        /* <DEDUP_REMOVED lines=14> */
[----:B------:R-:W-:-:S04]  /*0170*/  IMAD R0, RZ, RZ, -UR5 ;  /* 0x80000005ff007e24 */ /* 0x000fc8000f8e02ff */
[----:B------:R-:W-:-:S05]  /*0180*/  IMAD R0, R5, R0, 0x100 ;  /* 0x0000010005007424 */ /* 0x000fca00078e0200 */
[----:B------:R-:W-:-:S13]  /*0190*/  ISETP.GT.U32.AND P0, PT, R5, R0, PT ;  /* 0x000000000500720c */ /* 0x000fda0003f04070 */
[----:B------:R-:W-:Y:S01]  /*01a0*/  VOTEU.ANY UP0, P0 ;  /* 0x0000000000ff7886 */ /* 0x000fe20000000100 */
[----:B------:R-:W-:-:S04]  /*01b0*/  PLOP3.LUT P0, PT, PT, PT, UP0, 0x80, 0x8 ;  /* 0x000000000008781c */ /* 0x000fc80003f0f008 */
[----:B------:R-:W-:Y:S02]  /*01c0*/  @!UP0 UIADD3 UR5, UPT, UPT, UR5, 0x1, URZ ;  /* 0x0000000105058890 */ /* 0x000fe4000fffe0ff */
[----:B------:R-:W-:Y:S01]  /*01d0*/  UISETP.GE.AND UP0, UPT, UR4, URZ, UPT ;  /* 0x000000ff0400728c */ /* 0x000fe2000bf06270 */
[----:B------:R-:W0:Y:S06]  /*01e0*/  LDCU UR4, c[0x0][0x374] ;  /* 0x00006e80ff0477ac */ /* 0x000e2c0008000800 */
[----:B------:R-:W-:-:S05]  /*01f0*/  @!P0 IMAD.IADD R0, R0, 0x1, -R5 ;  /* 0x0000000100008824 */ /* 0x000fca00078e0a05 */
[----:B------:R-:W-:-:S13]  /*0200*/  ISETP.GE.U32.AND P0, PT, R0, R5, PT ;  /* 0x000000050000720c */ /* 0x000fda0003f06070 */
[----:B------:R-:W-:Y:S01]  /*0210*/  VOTEU.ANY UP1, P0 ;  /* 0x0000000000ff7886 */ /* 0x000fe20000020100 */
[----:B0-----:R-:W-:-:S04]  /*0220*/  ISETP.GE.U32.AND P0, PT, R7, UR4, PT ;  /* 0x0000000407007c0c */ /* 0x001fc8000bf06070 */
[----:B------:R-:W-:Y:S02]  /*0230*/  @UP1 UIADD3 UR5, UPT, UPT, UR5, 0x1, URZ ;  /* 0x0000000105051890 */ /* 0x000fe4000fffe0ff */
[----:B------:R-:W-:-:S05]  /*0240*/  UISETP.NE.AND UP1, UPT, UR12, URZ, UPT ;  /* 0x000000ff0c00728c */ /* 0x000fca000bf25270 */
[----:B------:R-:W-:Y:S02]  /*0250*/  UMOV UR6, UR5 ;  /* 0x0000000500067c82 */ /* 0x000fe40008000000 */
[----:B------:R-:W-:-:S04]  /*0260*/  @!UP0 UIADD3 UR6, UPT, UPT, -UR6, URZ, URZ ;  /* 0x000000ff06068290 */ /* 0x000fc8000fffe1ff */
[----:B------:R-:W-:-:S04]  /*0270*/  @!UP1 ULOP3.LUT UR6, URZ, UR12, URZ, 0x33, !UPT ;  /* 0x0000000cff069292 */ /* 0x000fc8000f8e33ff */
[----:B------:R-:W-:-:S04]  /*0280*/  UIMAD UR7, UR14, UR6, URZ ;  /* 0x000000060e0772a4 */ /* 0x000fc8000f8e02ff */
[----:B------:R-:W-:-:S04]  /*0290*/  UISETP.LT.AND UP0, UPT, UR7, 0x100, UPT ;  /* 0x000001000700788c */ /* 0x000fc8000bf01270 */
[----:B------:R-:W-:-:S09]  /*02a0*/  USEL UR7, UR7, 0x100, UP0 ;  /* 0x0000010007077887 */ /* 0x000fd20008000000 */
[----:B------:R-:W0:Y:S08]  /*02b0*/  I2F.U32.RP R0, UR7 ;  /* 0x0000000700007d06 */ /* 0x000e300008209000 */
[----:B0-----:R-:W0:Y:S01]  /*02c0*/  MUFU.RCP R0, R0 ;  /* 0x0000000000007308 */ /* 0x001e220000001000 */
[----:B-12---:R-:W-:Y:S05]  /*02d0*/  @P0 EXIT ;  /* 0x000000000000094d */ /* 0x006fea0003800000 */
[----:B------:R-:W1:Y:S01]  /*02e0*/  I2F.U32.RP R8, R6 ;  /* 0x0000000600087306 */ /* 0x000e620000209000 */
[----:B0-----:R-:W-:Y:S01]  /*02f0*/  VIADD R0, R0, 0xffffffe ;  /* 0x0ffffffe00007836 */ /* 0x001fe20000000000 */
[----:B------:R-:W-:Y:S01]  /*0300*/  ISETP.NE.U32.AND P3, PT, RZ, UR7, PT ;  /* 0x00000007ff007c0c */ /* 0x000fe2000bf65070 */
[----:B------:R-:W-:Y:S01]  /*0310*/  IMAD R5, RZ, RZ, -UR7 ;  /* 0x80000007ff057e24 */ /* 0x000fe2000f8e02ff */
[----:B------:R-:W-:Y:S01]  /*0320*/  LOP3.LUT R12, RZ, R6, RZ, 0x33, !PT ;  /* 0x00000006ff0c7212 */ /* 0x000fe200078e33ff */
[----:B------:R-:W-:Y:S01]  /*0330*/  IMAD.MOV.U32 R2, RZ, RZ, RZ ;  /* 0x000000ffff027224 */ /* 0x000fe200078e00ff */
[----:B------:R-:W0:Y:S01]  /*0340*/  LDCU.64 UR10, c[0x0][0x358] ;  /* 0x00006b00ff0a77ac */ /* 0x000e220008000a00 */
[----:B------:R-:W-:Y:S01]  /*0350*/  IMAD.IADD R10, R9, 0x1, R6 ;  /* 0x00000001090a7824 */ /* 0x000fe200078e0206 */
[----:B------:R-:W2:Y:S01]  /*0360*/  F2I.FTZ.U32.TRUNC.NTZ R3, R0 ;  /* 0x0000000000037305 */ /* 0x000ea2000021f000 */
[----:B------:R-:W-:Y:S03]  /*0370*/  BSSY.RECONVERGENT B0, `(.L_x_44393) ;  /* 0x0000064000007945 */ /* 0x000fe60003800200 */
[----:B------:R-:W-:-:S02]  /*0380*/  ISETP.GE.U32.AND P1, PT, R10, 0x100, PT ;  /* 0x000001000a00780c */ /* 0x000fc40003f26070 */
[----:B------:R-:W-:Y:S02]  /*0390*/  VIMNMX.U32 R13, PT, PT, R10, 0x100, !PT ;  /* 0x000001000a0d7848 */ /* 0x000fe40007fe0000 */
[----:B-1----:R-:W1:Y:S01]  /*03a0*/  MUFU.RCP R8, R8 ;  /* 0x0000000800087308 */ /* 0x002e620000001000 */
[----:B------:R-:W-:-:S04]  /*03b0*/  SEL R14, RZ, 0x1, P1 ;  /* 0x00000001ff0e7807 */ /* 0x000fc80000800000 */
[----:B------:R-:W-:Y:S01]  /*03c0*/  IADD3 R13, PT, PT, R13, -R10, -R14 ;  /* 0x8000000a0d0d7210 */ /* 0x000fe20007ffe80e */
[----:B--2---:R-:W-:-:S04]  /*03d0*/  IMAD R5, R5, R3, RZ ;  /* 0x0000000305057224 */ /* 0x004fc800078e02ff */
[----:B------:R-:W-:Y:S02]  /*03e0*/  IMAD.HI.U32 R4, R3, R5, R2 ;  /* 0x0000000503047227 */ /* 0x000fe400078e0002 */
[----:B------:R-:W2:Y:S04]  /*03f0*/  I2F.U32.RP R2, UR14 ;  /* 0x0000000e00027d06 */ /* 0x000ea80008209000 */
[----:B------:R-:W-:-:S04]  /*0400*/  IMAD.HI.U32 R5, R4, R9, RZ ;  /* 0x0000000904057227 */ /* 0x000fc800078e00ff */
[----:B-1----:R-:W-:Y:S02]  /*0410*/  VIADD R3, R8, 0xffffffe ;  /* 0x0ffffffe08037836 */ /* 0x002fe40000000000 */
[----:B------:R-:W-:-:S04]  /*0420*/  IMAD.MOV R0, RZ, RZ, -R5 ;  /* 0x000000ffff007224 */ /* 0x000fc800078e0a05 */
[----:B------:R-:W1:Y:S01]  /*0430*/  F2I.FTZ.U32.TRUNC.NTZ R3, R3 ;  /* 0x0000000300037305 */ /* 0x000e62000021f000 */
[----:B------:R-:W-:-:S05]  /*0440*/  IMAD R0, R0, UR7, R9 ;  /* 0x0000000700007c24 */ /* 0x000fca000f8e0209 */
[----:B------:R-:W-:Y:S02]  /*0450*/  ISETP.GE.U32.AND P0, PT, R0, UR7, PT ;  /* 0x0000000700007c0c */ /* 0x000fe4000bf06070 */
[----:B--2---:R2:W3:Y:S01]  /*0460*/  MUFU.RCP R8, R2 ;  /* 0x0000000200087308 */ /* 0x0044e20000001000 */
[----:B-1----:R-:W-:Y:S02]  /*0470*/  IMAD.MOV R11, RZ, RZ, -R3 ;  /* 0x000000ffff0b7224 */ /* 0x002fe400078e0a03 */
[----:B--2---:R-:W-:Y:S02]  /*0480*/  IMAD.MOV.U32 R2, RZ, RZ, RZ ;  /* 0x000000ffff027224 */ /* 0x004fe400078e00ff */
[----:B------:R-:W-:-:S06]  /*0490*/  IMAD R11, R11, R6, RZ ;  /* 0x000000060b0b7224 */ /* 0x000fcc00078e02ff */
[----:B------:R-:W-:Y:S02]  /*04a0*/  @P0 VIADD R0, R0, -UR7 ;  /* 0x8000000700000c36 */ /* 0x000fe40008000000 */
[----:B------:R-:W-:-:S03]  /*04b0*/  IMAD.HI.U32 R11, R3, R11, R2 ;  /* 0x0000000b030b7227 */ /* 0x000fc600078e0002 */
[----:B------:R-:W-:Y:S01]  /*04c0*/  ISETP.GE.U32.AND P1, PT, R0, UR7, PT ;  /* 0x0000000700007c0c */ /* 0x000fe2000bf26070 */
[----:B---3--:R-:W-:Y:S01]  /*04d0*/  VIADD R8, R8, 0xffffffe ;  /* 0x0ffffffe08087836 */ /* 0x008fe20000000000 */
[----:B------:R-:W-:Y:S01]  /*04e0*/  LOP3.LUT R0, RZ, UR7, RZ, 0x33, !PT ;  /* 0x00000007ff007c12 */ /* 0x000fe2000f8e33ff */
[----:B------:R-:W-:Y:S02]  /*04f0*/  IMAD.HI.U32 R17, R11, R13, RZ ;  /* 0x0000000d0b117227 */ /* 0x000fe400078e00ff */
[----:B------:R-:W1:Y:S02]  /*0500*/  F2I.FTZ.U32.TRUNC.NTZ R3, R8 ;  /* 0x0000000800037305 */ /* 0x000e64000021f000 */
[----:B------:R-:W-:Y:S02]  /*0510*/  @P0 VIADD R5, R5, 0x1 ;  /* 0x0000000105050836 */ /* 0x000fe40000000000 */
[----:B------:R-:W-:Y:S02]  /*0520*/  IMAD.MOV R15, RZ, RZ, -R17 ;  /* 0x000000ffff0f7224 */ /* 0x000fe400078e0a11 */
[----:B------:R-:W-:-:S02]  /*0530*/  IMAD R2, RZ, RZ, -UR14 ;  /* 0x8000000eff027e24 */ /* 0x000fc4000f8e02ff */
[----:B------:R-:W-:Y:S02]  /*0540*/  @P1 VIADD R5, R5, 0x1 ;  /* 0x0000000105051836 */ /* 0x000fe40000000000 */
[----:B------:R-:W-:-:S03]  /*0550*/  IMAD R15, R6, R15, R13 ;  /* 0x0000000f060f7224 */ /* 0x000fc600078e020d */
[----:B------:R-:W-:Y:S01]  /*0560*/  SEL R5, R0, R5, !P3 ;  /* 0x0000000500057207 */ /* 0x000fe20005800000 */
[----:B-1----:R-:W-:Y:S01]  /*0570*/  IMAD R13, R2, R3, RZ ;  /* 0x00000003020d7224 */ /* 0x002fe200078e02ff */
[----:B------:R-:W-:Y:S01]  /*0580*/  ISETP.GE.U32.AND P0, PT, R15, R6, PT ;  /* 0x000000060f00720c */ /* 0x000fe20003f06070 */
[----:B------:R-:W-:Y:S02]  /*0590*/  IMAD.MOV.U32 R2, RZ, RZ, RZ ;  /* 0x000000ffff027224 */ /* 0x000fe400078e00ff */
[----:B------:R-:W-:Y:S02]  /*05a0*/  IMAD.MOV R8, RZ, RZ, -R5 ;  /* 0x000000ffff087224 */ /* 0x000fe400078e0a05 */
[----:B------:R-:W-:-:S04]  /*05b0*/  IMAD.HI.U32 R3, R3, R13, R2 ;  /* 0x0000000d03037227 */ /* 0x000fc800078e0002 */
[----:B------:R-:W-:Y:S02]  /*05c0*/  IMAD R2, R8, UR7, R9 ;  /* 0x0000000708027c24 */ /* 0x000fe4000f8e0209 */
[----:B------:R-:W-:-:S04]  /*05d0*/  IMAD.HI.U32 R8, R3, R9, RZ ;  /* 0x0000000903087227 */ /* 0x000fc800078e00ff */
[----:B------:R-:W-:-:S04]  /*05e0*/  IMAD.HI.U32 R3, R3, R2, RZ ;  /* 0x0000000203037227 */ /* 0x000fc800078e00ff */
[----:B------:R-:W-:Y:S02]  /*05f0*/  @P0 IMAD.IADD R15, R15, 0x1, -R6 ;  /* 0x000000010f0f0824 */ /* 0x000fe400078e0a06 */
[----:B------:R-:W-:-:S03]  /*0600*/  IMAD.HI.U32 R13, R4, R6, RZ ;  /* 0x00000006040d7227 */ /* 0x000fc600078e00ff */
[----:B------:R-:W-:Y:S01]  /*0610*/  ISETP.GE.U32.AND P4, PT, R15, R6, PT ;  /* 0x000000060f00720c */ /* 0x000fe20003f86070 */
[----:B------:R-:W-:Y:S02]  /*0620*/  IMAD.MOV R8, RZ, RZ, -R8 ;  /* 0x000000ffff087224 */ /* 0x000fe400078e0a08 */
[----:B------:R-:W-:Y:S02]  /*0630*/  IMAD.MOV R19, RZ, RZ, -R3 ;  /* 0x000000ffff137224 */ /* 0x000fe400078e0a03 */
[----:B------:R-:W-:Y:S02]  /*0640*/  IMAD.MOV R21, RZ, RZ, -R13 ;  /* 0x000000ffff157224 */ /* 0x000fe400078e0a0d */
[--C-:B------:R-:W-:Y:S02]  /*0650*/  IMAD R15, R8, UR14, R9.reuse ;  /* 0x0000000e080f7c24 */ /* 0x100fe4000f8e0209 */
[----:B------:R-:W-:Y:S02]  /*0660*/  IMAD R2, R19, UR14, R2 ;  /* 0x0000000e13027c24 */ /* 0x000fe4000f8e0202 */
[----:B------:R-:W-:Y:S01]  /*0670*/  IMAD R4, R21, UR7, R6 ;  /* 0x0000000715047c24 */ /* 0x000fe2000f8e0206 */
[----:B------:R-:W-:Y:S01]  /*0680*/  ISETP.GE.U32.AND P1, PT, R15, UR14, PT ;  /* 0x0000000e0f007c0c */ /* 0x000fe2000bf26070 */
[----:B------:R-:W-:Y:S01]  /*0690*/  @P0 VIADD R17, R17, 0x1 ;  /* 0x0000000111110836 */ /* 0x000fe20000000000 */
[----:B------:R-:W-:Y:S01]  /*06a0*/  ISETP.GE.U32.AND P6, PT, R2, UR14, PT ;  /* 0x0000000e02007c0c */ /* 0x000fe2000bfc6070 */
[----:B------:R-:W-:Y:S01]  /*06b0*/  IMAD.MOV.U32 R8, RZ, RZ, R9 ;  /* 0x000000ffff087224 */ /* 0x000fe200078e0009 */
[----:B------:R-:W-:Y:S01]  /*06c0*/  ISETP.GE.U32.AND P2, PT, R4, UR7, PT ;  /* 0x0000000704007c0c */ /* 0x000fe2000bf46070 */
[----:B------:R-:W-:Y:S01]  /*06d0*/  @P4 VIADD R17, R17, 0x1 ;  /* 0x0000000111114836 */ /* 0x000fe20000000000 */
[----:B------:R-:W-:-:S04]  /*06e0*/  ISETP.NE.U32.AND P0, PT, R6, RZ, PT ;  /* 0x000000ff0600720c */ /* 0x000fc80003f05070 */
[----:B------:R-:W-:-:S03]  /*06f0*/  SEL R17, R12, R17, !P0 ;  /* 0x000000110c117207 */ /* 0x000fc60004000000 */
[----:B------:R-:W-:Y:S02]  /*0700*/  @P1 VIADD R15, R15, -UR14 ;  /* 0x8000000e0f0f1c36 */ /* 0x000fe40008000000 */
[----:B------:R-:W-:Y:S02]  /*0710*/  @P6 VIADD R2, R2, -UR14 ;  /* 0x8000000e02026c36 */ /* 0x000fe40008000000 */
[----:B------:R-:W-:Y:S01]  /*0720*/  @P2 VIADD R4, R4, -UR7 ;  /* 0x8000000704042c36 */ /* 0x000fe20008000000 */
[----:B------:R-:W-:Y:S01]  /*0730*/  ISETP.GE.U32.AND P5, PT, R15, UR14, PT ;  /* 0x0000000e0f007c0c */ /* 0x000fe2000bfa6070 */
[----:B------:R-:W-:Y:S01]  /*0740*/  IMAD.IADD R17, R14, 0x1, R17 ;  /* 0x000000010e117824 */ /* 0x000fe200078e0211 */
[----:B------:R-:W-:Y:S01]  /*0750*/  ISETP.GE.U32.AND P4, PT, R2, UR14, PT ;  /* 0x0000000e02007c0c */ /* 0x000fe2000bf86070 */
[----:B------:R-:W-:Y:S01]  /*0760*/  @P2 VIADD R13, R13, 0x1 ;  /* 0x000000010d0d2836 */ /* 0x000fe20000000000 */
[----:B------:R-:W-:Y:S01]  /*0770*/  ISETP.GE.U32.AND P1, PT, R4, UR7, PT ;  /* 0x0000000704007c0c */ /* 0x000fe2000bf26070 */
[----:B------:R-:W-:Y:S01]  /*0780*/  @P6 VIADD R3, R3, 0x1 ;  /* 0x0000000103036836 */ /* 0x000fe20000000000 */
[----:B------:R-:W1:Y:S01]  /*0790*/  S2R R4, SR_CTAID.X ;  /* 0x0000000000047919 */ /* 0x000e620000002500 */
[----:B------:R-:W-:-:S02]  /*07a0*/  LOP3.LUT R2, R17, 0x3, RZ, 0xc0, !PT ;  /* 0x0000000311027812 */ /* 0x000fc400078ec0ff */
[----:B------:R-:W-:Y:S02]  /*07b0*/  ISETP.NE.U32.AND P6, PT, RZ, UR14, PT ;  /* 0x0000000eff007c0c */ /* 0x000fe4000bfc5070 */
[----:B------:R-:W-:Y:S02]  /*07c0*/  ISETP.NE.AND P2, PT, R2, 0x3, PT ;  /* 0x000000030200780c */ /* 0x000fe40003f45270 */
[----:B------:R-:W-:Y:S01]  /*07d0*/  @P5 VIADD R15, R15, -UR14 ;  /* 0x8000000e0f0f5c36 */ /* 0x000fe20008000000 */
[----:B------:R-:W-:Y:S01]  /*07e0*/  LOP3.LUT R2, RZ, UR14, RZ, 0x33, !PT ;  /* 0x0000000eff027c12 */ /* 0x000fe2000f8e33ff */
[----:B------:R-:W-:Y:S01]  /*07f0*/  @P4 VIADD R3, R3, 0x1 ;  /* 0x0000000103034836 */ /* 0x000fe20000000000 */
[----:B------:R-:W-:Y:S01]  /*0800*/  ISETP.GT.U32.AND P4, PT, R9, 0x3f, PT ;  /* 0x0000003f0900780c */ /* 0x000fe20003f84070 */
[----:B------:R-:W-:Y:S01]  /*0810*/  @P1 VIADD R13, R13, 0x1 ;  /* 0x000000010d0d1836 */ /* 0x000fe20000000000 */
[C---:B------:R-:W-:Y:S02]  /*0820*/  SEL R15, R2.reuse, R15, !P6 ;  /* 0x0000000f020f7207 */ /* 0x040fe40007000000 */
[----:B------:R-:W-:-:S02]  /*0830*/  SEL R3, R2, R3, !P6 ;  /* 0x0000000302037207 */ /* 0x000fc40007000000 */
[----:B------:R-:W-:Y:S01]  /*0840*/  SEL R2, R0, R13, !P3 ;  /* 0x0000000d00027207 */ /* 0x000fe20005800000 */
[----:B------:R-:W-:Y:S01]  /*0850*/  IMAD.SHL.U32 R0, R15, 0x10, RZ ;  /* 0x000000100f007824 */ /* 0x000fe200078e00ff */
[----:B------:R-:W-:Y:S02]  /*0860*/  ISETP.GE.U32.AND P5, PT, R17, 0x3, PT ;  /* 0x000000031100780c */ /* 0x000fe40003fa6070 */
[----:B------:R-:W-:Y:S01]  /*0870*/  LOP3.LUT R15, R3, 0xf, RZ, 0xc0, !PT ;  /* 0x0000000f030f7812 */ /* 0x000fe200078ec0ff */
[----:B0-----:R-:W-:Y:S10]  /*0880*/  @!P2 BRA `(.L_x_44394) ;  /* 0x000000000048a947 */ /* 0x001ff40003800000 */
        /* <DEDUP_REMOVED lines=8> */
.L_x_44395:
[----:B0-----:R-:W0:Y:S01]  /*0910*/  LDC.64 R16, c[0x0][0x390] ;  /* 0x0000e400ff107b82 */ /* 0x001e220000000a00 */
[----:B------:R-:W-:-:S04]  /*0920*/  IMAD R13, R7, 0x100, R8 ;  /* 0x00000100070d7824 */ /* 0x000fc800078e0208 */
[----:B0-----:R-:W-:-:S06]  /*0930*/  IMAD.WIDE.U32 R16, R13, 0x4, R16 ;  /* 0x000000040d107825 */ /* 0x001fcc00078e0010 */
[----:B------:R-:W2:Y:S01]  /*0940*/  LDG.E R16, desc[UR10][R16.64] ;  /* 0x0000000a10107981 */ /* 0x000ea2000c1e1900 */
[----:B------:R-:W-:Y:S02]  /*0950*/  IMAD R13, R8, 0x4, R19 ;  /* 0x00000004080d7824 */ /* 0x000fe400078e0213 */
[----:B------:R-:W-:Y:S02]  /*0960*/  VIADD R14, R14, 0x1 ;  /* 0x000000010e0e7836 */ /* 0x000fe40000000000 */
[----:B------:R-:W-:-:S03]  /*0970*/  IMAD.IADD R8, R6, 0x1, R8 ;  /* 0x0000000106087824 */ /* 0x000fc600078e0208 */
[----:B------:R-:W-:Y:S01]  /*0980*/  ISETP.NE.AND P1, PT, R14, R21, PT ;  /* 0x000000150e00720c */ /* 0x000fe20003f25270 */
[----:B--2---:R0:W-:-:S12]  /*0990*/  STS [R13], R16 ;  /* 0x000000100d007388 */ /* 0x0041d80000000800 */
[----:B------:R-:W-:Y:S05]  /*09a0*/  @P1 BRA `(.L_x_44395) ;  /* 0xfffffffc00d81947 */ /* 0x000fea000383ffff */
.L_x_44394:
[----:B------:R-:W-:Y:S05]  /*09b0*/  BSYNC.RECONVERGENT B0 ;  /* 0x0000000000007941 */ /* 0x000fea0003800200 */
.L_x_44393:
[----:B------:R-:W-:Y:S04]  /*09c0*/  BSSY.RECONVERGENT B0, `(.L_x_44396) ;  /* 0x000001f000007945 */ /* 0x000fe80003800200 */
[----:B------:R-:W-:Y:S05]  /*09d0*/  @!P5 BRA `(.L_x_44397) ;  /* 0x000000000074d947 */ /* 0x000fea0003800000 */
[----:B------:R-:W2:Y:S01]  /*09e0*/  S2R R17, SR_CgaCtaId ;  /* 0x0000000000117919 */ /* 0x000ea20000008800 */
[----:B0-----:R-:W-:-:S05]  /*09f0*/  MOV R13, 0x400 ;  /* 0x00000400000d7802 */ /* 0x001fca0000000f00 */
[----:B------:R-:W-:Y:S02]  /*0a00*/  VIADD R14, R13, 0x4080 ;  /* 0x000040800d0e7836 */ /* 0x000fe40000000000 */
[----:B------:R-:W-:-:S03]  /*0a10*/  IMAD.SHL.U32 R13, R6, 0x4, RZ ;  /* 0x00000004060d7824 */ /* 0x000fc600078e00ff */
[----:B--2---:R-:W-:-:S07]  /*0a20*/  LEA R27, R17, R14, 0x18 ;  /* 0x0000000e111b7211 */ /* 0x004fce00078ec0ff */
.L_x_44398:
[----:B--2---:R-:W0:Y:S01]  /*0a30*/  LDC.64 R16, c[0x0][0x390] ;  /* 0x0000e400ff107b82 */ /* 0x004e220000000a00 */
[----:B------:R-:W-:-:S04]  /*0a40*/  IMAD R19, R7, 0x100, R8 ;  /* 0x0000010007137824 */ /* 0x000fc800078e0208 */
        /* <DEDUP_REMOVED lines=22> */
.L_x_44397:
[----:B------:R-:W-:Y:S05]  /*0bb0*/  BSYNC.RECONVERGENT B0 ;  /* 0x0000000000007941 */ /* 0x000fea0003800200 */
.L_x_44396:
[----:B------:R-:W-:Y:S01]  /*0bc0*/  BSSY.RECONVERGENT B0, `(.L_x_44399) ;  /* 0x0000038000007945 */ /* 0x000fe20003800200 */
[----:B0-----:R-:W-:Y:S02]  /*0bd0*/  LOP3.LUT R13, R9, 0x1f, RZ, 0xc0, !PT ;  /* 0x0000001f090d7812 */ /* 0x001fe400078ec0ff */
[----:B------:R-:W-:Y:S02]  /*0be0*/  SHF.R.U32.HI R19, RZ, 0x5, R9 ;  /* 0x00000005ff137819 */ /* 0x000fe40000011609 */
[----:B------:R-:W-:Y:S01]  /*0bf0*/  LOP3.LUT R8, R15, R0, RZ, 0xfc, !PT ;  /* 0x000000000f087212 */ /* 0x000fe200078efcff */
[----:B------:R-:W-:Y:S06]  /*0c00*/  @P4 BRA `(.L_x_44400) ;  /* 0x0000000000cc4947 */ /* 0x000fec0003800000 */
[C---:B------:R-:W-:Y:S01]  /*0c10*/  ISETP.GE.U32.AND P1, PT, R10.reuse, 0x40, PT ;  /* 0x000000400a00780c */ /* 0x040fe20003f26070 */
[----:B------:R-:W-:Y:S01]  /*0c20*/  BSSY.RECONVERGENT B1, `(.L_x_44401) ;  /* 0x0000021000017945 */ /* 0x000fe20003800200 */
[----:B------:R-:W-:Y:S02]  /*0c30*/  VIMNMX.U32 R17, PT, PT, R10, 0x40, !PT ;  /* 0x000000400a117848 */ /* 0x000fe40007fe0000 */
[----:B--2---:R-:W-:-:S04]  /*0c40*/  SEL R14, RZ, 0x1, P1 ;  /* 0x00000001ff0e7807 */ /* 0x004fc80000800000 */
        /* <DEDUP_REMOVED lines=8> */
[----:B------:R-:W-:-:S05]  /*0cd0*/  @P2 VIADD R11, R11, 0x1 ;  /* 0x000000010b0b2836 */ /* 0x000fca0000000000 */
[----:B------:R-:W-:-:S05]  /*0ce0*/  SEL R11, R12, R11, !P0 ;  /* 0x0000000b0c0b7207 */ /* 0x000fca0004000000 */
        /* <DEDUP_REMOVED lines=14> */
.L_x_44403:
[----:B------:R-:W-:Y:S02]  /*0dd0*/  IMAD R10, R11, 0x4, R14 ;  /* 0x000000040b0a7824 */ /* 0x000fe400078e020e */
[----:B------:R-:W-:Y:S02]  /*0de0*/  VIADD R12, R12, 0x1 ;  /* 0x000000010c0c7836 */ /* 0x000fe40000000000 */
[----:B------:R-:W-:Y:S01]  /*0df0*/  IMAD.IADD R11, R6, 0x1, R11 ;  /* 0x00000001060b7824 */ /* 0x000fe200078e020b */
[----:B------:R0:W-:Y:S02]  /*0e00*/  STS [R10], RZ ;  /* 0x000000ff0a007388 */ /* 0x0001e40000000800 */
[----:B------:R-:W-:-:S13]  /*0e10*/  ISETP.NE.AND P0, PT, R12, R17, PT ;  /* 0x000000110c00720c */ /* 0x000fda0003f05270 */
[----:B0-----:R-:W-:Y:S05]  /*0e20*/  @P0 BRA `(.L_x_44403) ;  /* 0xfffffffc00e80947 */ /* 0x001fea000383ffff */
.L_x_44402:
[----:B------:R-:W-:Y:S05]  /*0e30*/  BSYNC.RECONVERGENT B1 ;  /* 0x0000000000017941 */ /* 0x000fea0003800200 */
.L_x_44401:
[----:B------:R-:W-:Y:S05]  /*0e40*/  @!P1 BRA `(.L_x_44400) ;  /* 0x00000000003c9947 */ /* 0x000fea0003800000 */
[----:B------:R-:W0:Y:S01]  /*0e50*/  S2R R17, SR_CgaCtaId ;  /* 0x0000000000117919 */ /* 0x000e220000008800 */
[----:B------:R-:W-:-:S05]  /*0e60*/  MOV R10, 0x400 ;  /* 0x00000400000a7802 */ /* 0x000fca0000000f00 */
[----:B------:R-:W-:-:S05]  /*0e70*/  VIADD R10, R10, 0x4480 ;  /* 0x000044800a0a7836 */ /* 0x000fca0000000000 */
[----:B0-----:R-:W-:-:S07]  /*0e80*/  LEA R12, R17, R10, 0x18 ;  /* 0x0000000a110c7211 */ /* 0x001fce00078ec0ff */
.L_x_44404:
        /* <DEDUP_REMOVED lines=11> */
.L_x_44400:
[----:B------:R-:W-:Y:S05]  /*0f40*/  BSYNC.RECONVERGENT B0 ;  /* 0x0000000000007941 */ /* 0x000fea0003800200 */
.L_x_44399:
[----:B------:R-:W-:Y:S01]  /*0f50*/  ISETP.GE.AND P0, PT, R19, UR12, PT ;  /* 0x0000000c13007c0c */ /* 0x000fe2000bf06270 */
[----:B------:R-:W3:Y:S01]  /*0f60*/  LDCU UR4, c[0x0][0x3a8] ;  /* 0x00007500ff0477ac */ /* 0x000ee20008000800 */
[----:B------:R-:W-:Y:S11]  /*0f70*/  BSSY.RECONVERGENT B0, `(.L_x_44405) ;  /* 0x0000010000007945 */ /* 0x000ff60003800200 */
[----:B------:R-:W-:Y:S05]  /*0f80*/  @P0 BRA `(.L_x_44406) ;  /* 0x0000000000380947 */ /* 0x000fea0003800000 */
[----:B------:R-:W4:Y:S01]  /*0f90*/  S2R R11, SR_CgaCtaId ;  /* 0x00000000000b7919 */ /* 0x000f220000008800 */
[----:B0-2---:R-:W0:Y:S01]  /*0fa0*/  LDC.64 R16, c[0x0][0x398] ;  /* 0x0000e600ff107b82 */ /* 0x005e220000000a00 */
[----:B------:R-:W-:Y:S01]  /*0fb0*/  MOV R10, 0x400 ;  /* 0x00000400000a7802 */ /* 0x000fe20000000f00 */
[----:B-1----:R-:W-:-:S03]  /*0fc0*/  IMAD R14, R4, 0x20, R13 ;  /* 0x00000020040e7824 */ /* 0x002fc600078e020d */
[----:B----4-:R-:W-:-:S05]  /*0fd0*/  LEA R10, R11, R10, 0x18 ;  /* 0x0000000a0b0a7211 */ /* 0x010fca00078ec0ff */
[----:B------:R-:W-:-:S07]  /*0fe0*/  IMAD R12, R13, 0x204, R10 ;  /* 0x000002040d0c7824 */ /* 0x000fce00078e020a */
.L_x_44407:
[----:B---3--:R-:W-:-:S04]  /*0ff0*/  IMAD R11, R19, UR4, R14 ;  /* 0x00000004130b7c24 */ /* 0x008fc8000f8e020e */
[----:B0---4-:R-:W-:-:S06]  /*1000*/  IMAD.WIDE R10, R11, 0x4, R16 ;  /* 0x000000040b0a7825 */ /* 0x011fcc00078e0210 */
[----:B------:R-:W2:Y:S01]  /*1010*/  LDG.E R10, desc[UR10][R10.64] ;  /* 0x0000000a0a0a7981 */ /* 0x000ea2000c1e1900 */
[----:B------:R-:W-:Y:S01]  /*1020*/  IMAD R21, R19, 0x4, R12 ;  /* 0x0000000413157824 */ /* 0x000fe200078e020c */
[----:B------:R-:W-:-:S04]  /*1030*/  LEA.HI R19, R6, R19, RZ, 0x1b ;  /* 0x0000001306137211 */ /* 0x000fc800078fd8ff */
[----:B------:R-:W-:Y:S01]  /*1040*/  ISETP.GE.AND P0, PT, R19, UR12, PT ;  /* 0x0000000c13007c0c */ /* 0x000fe2000bf06270 */
[----:B--2---:R4:W-:-:S12]  /*1050*/  STS [R21], R10 ;  /* 0x0000000a15007388 */ /* 0x0049d80000000800 */
[----:B------:R-:W-:Y:S05]  /*1060*/  @!P0 BRA `(.L_x_44407) ;  /* 0xfffffffc00e08947 */ /* 0x000fea000383ffff */
.L_x_44406:
[----:B---3--:R-:W-:Y:S05]  /*1070*/  BSYNC.RECONVERGENT B0 ;  /* 0x0000000000007941 */ /* 0x008fea0003800200 */
.L_x_44405:
[----:B------:R-:W-:Y:S01]  /*1080*/  BAR.SYNC.DEFER_BLOCKING 0x0 ;  /* 0x0000000000007b1d */ /* 0x000fe20000010000 */
[----:B------:R-:W-:-:S09]  /*1090*/  UISETP.GE.AND UP0, UPT, UR6, 0x1, UPT ;  /* 0x000000010600788c */ /* 0x000fd2000bf06270 */
[----:B------:R-:W-:Y:S05]  /*10a0*/  BRA.U !UP0, `(.L_x_44408) ;  /* 0x0000004508507547 */ /* 0x000fea000b800000 */
[----:B------:R-:W3:Y:S01]  /*10b0*/  LDCU UR8, c[0x0][0x3a8] ;  /* 0x00007500ff0877ac */ /* 0x000ee20008000800 */
[----:B------:R-:W-:-:S04]  /*10c0*/  UISETP.LT.U32.AND UP0, UPT, UR12, 0x10, UPT ;  /* 0x000000100c00788c */ /* 0x000fc8000bf01070 */
[----:B------:R-:W-:Y:S02]  /*10d0*/  USEL UR4, UR12, 0x10, UP0 ;  /* 0x000000100c047887 */ /* 0x000fe40008000000 */
[----:B------:R-:W-:Y:S02]  /*10e0*/  UISETP.NE.AND UP0, UPT, UR14, 0x1, UPT ;  /* 0x000000010e00788c */ /* 0x000fe4000bf05270 */
[----:B---3--:R-:W-:-:S04]  /*10f0*/  UISETP.LT.AND UP1, UPT, UR8, 0x20, UPT ;  /* 0x000000200800788c */ /* 0x008fc8000bf21270 */
[----:B------:R-:W-:-:S03]  /*1100*/  USEL UR8, UR8, 0x20, UP1 ;  /* 0x0000002008087887 */ /* 0x000fc60008800000 */
[----:B------:R-:W-:Y:S09]  /*1110*/  BRA.U UP0, `(.L_x_44409) ;  /* 0x0000001500b47547 */ /* 0x000ff2000b800000 */
[C---:B0---4-:R-:W-:Y:S01]  /*1120*/  VIADD R10, R15.reuse, 0x1 ;  /* 0x000000010f0a7836 */ /* 0x051fe20000000000 */
[C---:B------:R-:W-:Y:S01]  /*1130*/  ISETP.GE.U32.AND P2, PT, R15.reuse, UR12, PT ;  /* 0x0000000c0f007c0c */ /* 0x040fe2000bf46070 */
[C---:B------:R-:W-:Y:S02]  /*1140*/  VIADD R11, R15.reuse, 0x2 ;  /* 0x000000020f0b7836 */ /* 0x040fe40000000000 */
[----:B------:R-:W-:Y:S01]  /*1150*/  IMAD.U32 R49, RZ, RZ, UR4 ;  /* 0x00000004ff317e24 */ /* 0x000fe2000f8e00ff */
[----:B------:R-:W-:Y:S01]  /*1160*/  ISETP.GE.U32.AND P1, PT, R10, UR4, PT ;  /* 0x000000040a007c0c */ /* 0x000fe2000bf26070 */
[----:B------:R-:W-:Y:S01]  /*1170*/  VIADD R10, R15, 0x4 ;  /* 0x000000040f0a7836 */ /* 0x000fe20000000000 */
[----:B------:R-:W-:Y:S01]  /*1180*/  ISETP.GE.U32.AND P0, PT, R11, UR4, PT ;  /* 0x000000040b007c0c */ /* 0x000fe2000bf06070 */
[----:B------:R-:W-:Y:S01]  /*1190*/  VIADD R11, R15, 0x7 ;  /* 0x000000070f0b7836 */ /* 0x000fe20000000000 */
[----:B------:R-:W-:Y:S01]  /*11a0*/  SEL R19, R49, RZ, P2 ;  /* 0x000000ff31137207 */ /* 0x000fe20001000000 */
[C---:B------:R-:W-:Y:S01]  /*11b0*/  VIADD R12, R15.reuse, 0x3 ;  /* 0x000000030f0c7836 */ /* 0x040fe20000000000 */
[----:B------:R-:W-:Y:S01]  /*11c0*/  ISETP.GE.U32.AND P6, PT, R10, UR4, PT ;  /* 0x000000040a007c0c */ /* 0x000fe2000bfc6070 */
[----:B------:R-:W-:Y:S01]  /*11d0*/  VIADD R10, R15, 0x6 ;  /* 0x000000060f0a7836 */ /* 0x000fe20000000000 */
[----:B------:R-:W-:Y:S01]  /*11e0*/  SEL R21, R49, RZ, P1 ;  /* 0x000000ff31157207 */ /* 0x000fe20000800000 */
        /* <DEDUP_REMOVED lines=8> */
[----:B--2---:R-:W-:Y:S01]  /*1270*/  VIADD R14, R3, 0xc ;  /* 0x0000000c030e7836 */ /* 0x004fe20000000000 */
        /* <DEDUP_REMOVED lines=11> */
[----:B------:R-:W-:Y:S01]  /*1330*/  VIADD R17, R3, 0xffffffff ;  /* 0xffffffff03117836 */ /* 0x000fe20000000000 */
[----:B------:R-:W-:Y:S01]  /*1340*/  SEL R29, R49, RZ, P5 ;  /* 0x000000ff311d7207 */ /* 0x000fe20002800000 */
[----:B------:R-:W-:Y:S01]  /*1350*/  IMAD.IADD R18, R8, 0x1, -R19 ;  /* 0x0000000108127824 */ /* 0x000fe200078e0a13 */
[----:B------:R-:W-:Y:S01]  /*1360*/  ISETP.GE.U32.AND P6, PT, R11, UR4, PT ;  /* 0x000000040b007c0c */ /* 0x000fe2000bfc6070 */
[C---:B------:R-:W-:Y:S01]  /*1370*/  VIADD R11, R15.reuse, 0xd ;  /* 0x0000000d0f0b7836 */ /* 0x040fe20000000000 */
        /* <DEDUP_REMOVED lines=11> */
[C---:B------:R-:W-:Y:S01]  /*1430*/  IMAD.IADD R20, R8.reuse, 0x1, -R23 ;  /* 0x0000000108147824 */ /* 0x040fe200078e0a17 */
[----:B------:R-:W-:Y:S01]  /*1440*/  ISETP.GE.U32.AND P1, PT, R15, UR4, PT ;  /* 0x000000040f007c0c */ /* 0x000fe2000bf26070 */
        /* <DEDUP_REMOVED lines=28> */
[----:B------:R-:W-:Y:S01]  /*1610*/  UMOV UR4, URZ ;  /* 0x000000ff00047c82 */ /* 0x000fe20008000000 */
[----:B------:R-:W-:-:S07]  /*1620*/  LOP3.LUT R17, R17, 0xf, RZ, 0xc0, !PT ;  /* 0x0000000f11117812 */ /* 0x000fce00078ec0ff */
.L_x_44429:
        /* <DEDUP_REMOVED lines=12> */
[----:B--234-:R-:W-:-:S12]  /*16f0*/  @!P5 BRA `(.L_x_44410) ;  /* 0x00000000001cd947 */ /* 0x01cfd80003800000 */
[----:B------:R-:W0:Y:S01]  /*1700*/  S2UR UR9, SR_CgaCtaId ;  /* 0x00000000000979c3 */ /* 0x000e220000008800 */
[----:B------:R-:W-:Y:S01]  /*1710*/  UMOV UR5, 0x400 ;  /* 0x0000040000057882 */ /* 0x000fe20000000000 */
[----:B------:R-:W-:Y:S01]  /*1720*/  IMAD R49, R35, R51, R8 ;  /* 0x0000003323317224 */ /* 0x000fe200078e0208 */
[----:B------:R-:W-:-:S04]  /*1730*/  UIADD3 UR5, UPT, UPT, UR5, 0x4080, URZ ;  /* 0x0000408005057890 */ /* 0x000fc8000fffe0ff */
[----:B0-----:R-:W-:-:S06]  /*1740*/  ULEA UR5, UR9, UR5, 0x18 ;  /* 0x0000000509057291 */ /* 0x001fcc000f8ec0ff */
[----:B------:R-:W-:-:S06]  /*1750*/  LEA R49, R49, UR5, 0x2 ;  /* 0x0000000531317c11 */ /* 0x000fcc000f8e10ff */
[----:B------:R-:W0:Y:S02]  /*1760*/  LDS R49, [R49] ;  /* 0x0000000031317984 */ /* 0x000e240000000800 */
.L_x_44410:
        /* <DEDUP_REMOVED lines=10> */
.L_x_44411:
        /* <DEDUP_REMOVED lines=8> */
.L_x_44412:
        /* <DEDUP_REMOVED lines=10> */
.L_x_44413:
        /* <DEDUP_REMOVED lines=10> */
.L_x_44414:
        /* <DEDUP_REMOVED lines=10> */
.L_x_44415:
        /* <DEDUP_REMOVED lines=14> */
.L_x_44416:
        /* <DEDUP_REMOVED lines=15> */
.L_x_44417:
        /* <DEDUP_REMOVED lines=15> */
.L_x_44418:
        /* <DEDUP_REMOVED lines=13> */
.L_x_44419:
        /* <DEDUP_REMOVED lines=13> */
.L_x_44420:
        /* <DEDUP_REMOVED lines=13> */
.L_x_44421:
        /* <DEDUP_REMOVED lines=13> */
.L_x_44422:
        /* <DEDUP_REMOVED lines=13> */
.L_x_44423:
        /* <DEDUP_REMOVED lines=13> */
.L_x_44424:
        /* <DEDUP_REMOVED lines=13> */
.L_x_44425:
        /* <DEDUP_REMOVED lines=9> */
.L_x_44428:
[----:B------:R-:W-:Y:S02]  /*2370*/  IMAD R54, R53, 0x204, R52 ;  /* 0x0000020435367824 */ /* 0x000fe400078e0234 */
[----:B0-----:R-:W-:Y:S02]  /*2380*/  IMAD.MOV.U32 R55, RZ, RZ, RZ ;  /* 0x000000ffff377224 */ /* 0x001fe400078e00ff */
[--C-:B------:R-:W-:Y:S02]  /*2390*/  @P5 IMAD R57, R18, 0x4, R54.reuse ;  /* 0x0000000412395824 */ /* 0x100fe400078e0236 */
[--C-:B------:R-:W-:Y:S02]  /*23a0*/  @P4 IMAD R59, R19, 0x4, R54.reuse ;  /* 0x00000004133b4824 */ /* 0x100fe400078e0236 */
[--C-:B------:R-:W-:Y:S01]  /*23b0*/  @P3 IMAD R60, R20, 0x4, R54.reuse ;  /* 0x00000004143c3824 */ /* 0x100fe200078e0236 */
[----:B------:R5:W0:Y:S01]  /*23c0*/  @P5 LDS R58, [R57] ;  /* 0x00000000393a5984 */ /* 0x000a220000000800 */
[----:B------:R-:W-:-:S03]  /*23d0*/  @P1 IMAD R61, R22, 0x4, R54 ;  /* 0x00000004163d1824 */ /* 0x000fc600078e0236 */
[----:B------:R-:W2:Y:S04]  /*23e0*/  @P4 LDS R59, [R59+0x4] ;  /* 0x000004003b3b4984 */ /* 0x000ea80000000800 */
[----:B------:R-:W3:Y:S01]  /*23f0*/  @P3 LDS R56, [R60+0x8] ;  /* 0x000008003c383984 */ /* 0x000ee20000000800 */
[----:B-----5:R-:W-:-:S03]  /*2400*/  @P0 IMAD R57, R23, 0x4, R54 ;  /* 0x0000000417390824 */ /* 0x020fc600078e0236 */
[----:B------:R-:W-:Y:S04]  /*2410*/  @P1 LDS R61, [R61+0x10] ;  /* 0x000010003d3d1984 */ /* 0x000fe80000000800 */
[----:B------:R-:W-:Y:S01]  /*2420*/  @P0 LDS R60, [R57+0x14] ;  /* 0x00001400393c0984 */ /* 0x000fe20000000800 */
[----:B0-----:R-:W-:Y:S02]  /*2430*/  @P5 IMAD R55, R49, R58, RZ ;  /* 0x0000003a31375224 */ /* 0x001fe400078e02ff */
[----:B------:R-:W-:Y:S02]  /*2440*/  @P2 IMAD R58, R21, 0x4, R54 ;  /* 0x00000004153a2824 */ /* 0x000fe400078e0236 */
[----:B--2---:R-:W-:-:S04]  /*2450*/  @P4 IMAD R55, R50, R59, R55 ;  /* 0x0000003b32374224 */ /* 0x004fc800078e0237 */
[----:B---3--:R-:W-:Y:S01]  /*2460*/  @P3 IMAD R55, R36, R56, R55 ;  /* 0x0000003824373224 */ /* 0x008fe200078e0237 */
[----:B------:R-:W4:Y:S01]  /*2470*/  @P2 LDS R58, [R58+0xc] ;  /* 0x00000c003a3a2984 */ /* 0x000f220000000800 */
[----:B------:R-:W0:Y:S02]  /*2480*/  LDC R56, c[0x0][0x3ac] ;  /* 0x0000eb00ff387b82 */ /* 0x000e240000000800 */
[----:B0-----:R-:W-:-:S13]  /*2490*/  ISETP.GE.AND P6, PT, R56, 0x7, PT ;  /* 0x000000073800780c */ /* 0x001fda0003fc6270 */
[----:B------:R-:W-:Y:S02]  /*24a0*/  @P6 IMAD R59, R24, 0x4, R54 ;  /* 0x00000004183b6824 */ /* 0x000fe400078e0236 */
[----:B----4-:R-:W-:-:S04]  /*24b0*/  @P2 IMAD R55, R37, R58, R55 ;  /* 0x0000003a25372224 */ /* 0x010fc800078e0237 */
[----:B------:R-:W0:Y:S01]  /*24c0*/  @P6 LDS R59, [R59+0x18] ;  /* 0x000018003b3b6984 */ /* 0x000e220000000800 */
[----:B------:R-:W-:-:S04]  /*24d0*/  @P1 IMAD R55, R38, R61, R55 ;  /* 0x0000003d26371224 */ /* 0x000fc800078e0237 */
        /* <DEDUP_REMOVED lines=46> */
.L_x_44427:
[----:B------:R-:W-:Y:S05]  /*27c0*/  BSYNC.RECONVERGENT B0 ;  /* 0x0000000000007941 */ /* 0x000fea0003800200 */
.L_x_44426:
[----:B------:R-:W-:Y:S05]  /*27d0*/  BRA.U !UP0, `(.L_x_44429) ;  /* 0xffffffed08947547 */ /* 0x000fea000b83ffff */
[----:B------:R-:W-:Y:S05]  /*27e0*/  BRA `(.L_x_44408) ;  /* 0x0000002c00807947 */ /* 0x000fea0003800000 */
.L_x_44409:
[----:B------:R-:W-:-:S09]  /*27f0*/  UISETP.GT.U32.AND UP0, UPT, UR12, 0x1f, UPT ;  /* 0x0000001f0c00788c */ /* 0x000fd2000bf04070 */
[----:B------:R-:W-:Y:S05]  /*2800*/  BRA.U UP0, `(.L_x_44430) ;  /* 0x0000001500a87547 */ /* 0x000fea000b800000 */
        /* <DEDUP_REMOVED lines=18> */
[----:B--2---:R-:W-:Y:S01]  /*2930*/  SEL R25, R51, RZ, P0 ;  /* 0x000000ff33197207 */ /* 0x004fe20000000000 */
[C---:B------:R-:W-:Y:S01]  /*2940*/  VIADD R14, R3.reuse, 0x5 ;  /* 0x00000005030e7836 */ /* 0x040fe20000000000 */
[----:B------:R-:W-:Y:S01]  /*2950*/  ISETP.GE.U32.AND P4, PT, R12, UR4, PT ;  /* 0x000000040c007c0c */ /* 0x000fe2000bf86070 */
[----:B------:R-:W-:Y:S01]  /*2960*/  VIADD R12, R3, 0x3 ;  /* 0x00000003030c7836 */ /* 0x000fe20000000000 */
[----:B------:R-:W-:Y:S01]  /*2970*/  ISETP.GE.U32.AND P1, PT, R10, UR4, PT ;  /* 0x000000040a007c0c */ /* 0x000fe2000bf26070 */
[----:B------:R-:W-:Y:S01]  /*2980*/  VIADD R10, R15, 0xa ;  /* 0x0000000a0f0a7836 */ /* 0x000fe20000000000 */
[----:B------:R-:W-:Y:S01]  /*2990*/  ISETP.GE.U32.AND P0, PT, R11, UR4, PT ;  /* 0x000000040b007c0c */ /* 0x000fe2000bf06070 */
[----:B------:R-:W-:Y:S01]  /*29a0*/  VIADD R11, R15, 0xb ;  /* 0x0000000b0f0b7836 */ /* 0x000fe20000000000 */
[----:B------:R-:W-:Y:S01]  /*29b0*/  SEL R27, R51, RZ, P4 ;  /* 0x000000ff331b7207 */ /* 0x000fe20002000000 */
[----:B------:R-:W-:Y:S01]  /*29c0*/  VIADD R16, R3, 0x6 ;  /* 0x0000000603107836 */ /* 0x000fe20000000000 */
[----:B------:R-:W-:Y:S01]  /*29d0*/  ISETP.GE.U32.AND P4, PT, R10, UR4, PT ;  /* 0x000000040a007c0c */ /* 0x000fe2000bf86070 */
[----:B------:R-:W-:Y:S01]  /*29e0*/  VIADD R10, R15, 0xc ;  /* 0x0000000c0f0a7836 */ /* 0x000fe20000000000 */
[----:B------:R-:W-:Y:S01]  /*29f0*/  SEL R29, R51, RZ, P6 ;  /* 0x000000ff331d7207 */ /* 0x000fe20003000000 */
        /* <DEDUP_REMOVED lines=14> */
[----:B------:R-:W-:Y:S01]  /*2ae0*/  IMAD.IADD R20, R8, 0x1, -R21 ;  /* 0x0000000108147824 */ /* 0x000fe200078e0a15 */
        /* <DEDUP_REMOVED lines=32> */
[----:B------:R-:W-:Y:S01]  /*2cf0*/  LOP3.LUT R16, R16, 0xf, RZ, 0xc0, !PT ;  /* 0x0000000f10107812 */ /* 0x000fe200078ec0ff */
[----:B------:R-:W-:Y:S01]  /*2d00*/  IMAD.IADD R35, R8, 0x1, -R51 ;  /* 0x0000000108237824 */ /* 0x000fe200078e0a33 */
[----:B------:R-:W-:Y:S01]  /*2d10*/  LOP3.LUT R17, R17, 0xf, RZ, 0xc0, !PT ;  /* 0x0000000f11117812 */ /* 0x000fe200078ec0ff */
[----:B------:R-:W-:Y:S01]  /*2d20*/  UMOV UR4, URZ ;  /* 0x000000ff00047c82 */ /* 0x000fe20008000000 */
[----:B------:R-:W-:-:S02]  /*2d30*/  LOP3.LUT R18, R18, 0xf, RZ, 0xc0, !PT ;  /* 0x0000000f12127812 */ /* 0x000fc400078ec0ff */
[----:B------:R-:W-:-:S07]  /*2d40*/  LOP3.LUT R19, R19, 0xf, RZ, 0xc0, !PT ;  /* 0x0000000f13137812 */ /* 0x000fce00078ec0ff */
.L_x_44450:
        /* <DEDUP_REMOVED lines=20> */
.L_x_44431:
        /* <DEDUP_REMOVED lines=8> */
.L_x_44432:
        /* <DEDUP_REMOVED lines=8> */
.L_x_44433:
        /* <DEDUP_REMOVED lines=8> */
.L_x_44434:
        /* <DEDUP_REMOVED lines=8> */
.L_x_44435:
        /* <DEDUP_REMOVED lines=8> */
.L_x_44436:
        /* <DEDUP_REMOVED lines=12> */
.L_x_44437:
        /* <DEDUP_REMOVED lines=13> */
.L_x_44438:
        /* <DEDUP_REMOVED lines=13> */
.L_x_44439:
        /* <DEDUP_REMOVED lines=13> */
.L_x_44440:
        /* <DEDUP_REMOVED lines=13> */
.L_x_44441:
        /* <DEDUP_REMOVED lines=15> */
.L_x_44442:
        /* <DEDUP_REMOVED lines=15> */
.L_x_44443:
        /* <DEDUP_REMOVED lines=15> */
.L_x_44444:
        /* <DEDUP_REMOVED lines=15> */
.L_x_44445:
        /* <DEDUP_REMOVED lines=15> */
.L_x_44446:
        /* <DEDUP_REMOVED lines=9> */
.L_x_44449:
[----:B------:R-:W-:Y:S02]  /*3a50*/  IMAD R55, R56, 0x204, R53 ;  /* 0x0000020438377824 */ /* 0x000fe400078e0235 */
[----:B0-----:R-:W-:Y:S02]  /*3a60*/  IMAD.MOV.U32 R57, RZ, RZ, RZ ;  /* 0x000000ffff397224 */ /* 0x001fe400078e00ff */
[--C-:B------:R-:W-:Y:S02]  /*3a70*/  @P5 IMAD R58, R20, 0x4, R55.reuse ;  /* 0x00000004143a5824 */ /* 0x100fe400078e0237 */
[--C-:B------:R-:W-:Y:S02]  /*3a80*/  @P3 IMAD R60, R22, 0x4, R55.reuse ;  /* 0x00000004163c3824 */ /* 0x100fe400078e0237 */
[--C-:B------:R-:W-:Y:S01]  /*3a90*/  @P2 IMAD R61, R23, 0x4, R55.reuse ;  /* 0x00000004173d2824 */ /* 0x100fe200078e0237 */
[----:B------:R5:W0:Y:S04]  /*3aa0*/  @P5 LDS R59, [R58] ;  /* 0x000000003a3b5984 */ /* 0x000a280000000800 */
[----:B------:R-:W-:Y:S01]  /*3ab0*/  @P3 LDS R60, [R60+0x8] ;  /* 0x000008003c3c3984 */ /* 0x000fe20000000800 */
[----:B-----5:R-:W-:-:S03]  /*3ac0*/  @P1 IMAD R58, R24, 0x4, R55 ;  /* 0x00000004183a1824 */ /* 0x020fc600078e0237 */
[----:B------:R-:W-:Y:S04]  /*3ad0*/  @P2 LDS R61, [R61+0xc] ;  /* 0x00000c003d3d2984 */ /* 0x000fe80000000800 */
[----:B------:R-:W-:Y:S01]  /*3ae0*/  @P1 LDS R58, [R58+0x10] ;  /* 0x000010003a3a1984 */ /* 0x000fe20000000800 */
[----:B0-----:R-:W-:Y:S02]  /*3af0*/  @P5 IMAD R57, R52, R59, RZ ;  /* 0x0000003b34395224 */ /* 0x001fe400078e02ff */
[----:B------:R-:W-:-:S06]  /*3b00*/  @P4 IMAD R59, R21, 0x4, R55 ;  /* 0x00000004153b4824 */ /* 0x000fcc00078e0237 */
[----:B------:R-:W2:Y:S02]  /*3b10*/  @P4 LDS R59, [R59+0x4] ;  /* 0x000004003b3b4984 */ /* 0x000ea40000000800 */
[----:B--2---:R-:W-:Y:S02]  /*3b20*/  @P4 IMAD R57, R38, R59, R57 ;  /* 0x0000003b26394224 */ /* 0x004fe400078e0239 */
[----:B------:R-:W-:Y:S02]  /*3b30*/  @P0 IMAD R59, R25, 0x4, R55 ;  /* 0x00000004193b0824 */ /* 0x000fe400078e0237 */
[----:B---3--:R-:W-:-:S04]  /*3b40*/  @P3 IMAD R57, R39, R60, R57 ;  /* 0x0000003c27393224 */ /* 0x008fc800078e0239 */
[----:B----4-:R-:W-:Y:S01]  /*3b50*/  @P2 IMAD R57, R40, R61, R57 ;  /* 0x0000003d28392224 */ /* 0x010fe200078e0239 */
[----:B------:R-:W0:Y:S03]  /*3b60*/  @P0 LDS R59, [R59+0x14] ;  /* 0x000014003b3b0984 */ /* 0x000e260000000800 */
[----:B------:R-:W-:Y:S02]  /*3b70*/  @P1 IMAD R57, R41, R58, R57 ;  /* 0x0000003a29391224 */ /* 0x000fe400078e0239 */
[----:B------:R-:W2:Y:S02]  /*3b80*/  LDC R58, c[0x0][0x3ac] ;  /* 0x0000eb00ff3a7b82 */ /* 0x000ea40000000800 */
[----:B--2---:R-:W-:Y:S01]  /*3b90*/  ISETP.GE.U32.AND P6, PT, R58, 0x7, PT ;  /* 0x000000073a00780c */ /* 0x004fe20003fc6070 */
[----:B0-----:R-:W-:-:S12]  /*3ba0*/  @P0 IMAD R57, R42, R59, R57 ;  /* 0x0000003b2a390224 */ /* 0x001fd800078e0239 */
        /* <DEDUP_REMOVED lines=45> */
.L_x_44448:
[----:B------:R-:W-:Y:S05]  /*3e80*/  BSYNC.RECONVERGENT B0 ;  /* 0x0000000000007941 */ /* 0x000fea0003800200 */
.L_x_44447:
[----:B------:R-:W-:Y:S05]  /*3e90*/  BRA.U !UP0, `(.L_x_44450) ;  /* 0xffffffed08ac7547 */ /* 0x000fea000b83ffff */
[----:B------:R-:W-:Y:S05]  /*3ea0*/  BRA `(.L_x_44408) ;  /* 0x0000001400d07947 */ /* 0x000fea0003800000 */
.L_x_44430:
[C---:B0---4-:R-:W-:Y:S01]  /*3eb0*/  VIADD R10, R15.reuse, 0x1 ;  /* 0x000000010f0a7836 */ /* 0x051fe20000000000 */
[----:B------:R-:W-:Y:S01]  /*3ec0*/  UMOV UR9, 0xffffff00 ;  /* 0xffffff0000097882 */ /* 0x000fe20000000000 */
[C---:B------:R-:W-:Y:S01]  /*3ed0*/  VIADD R12, R15.reuse, 0x3 ;  /* 0x000000030f0c7836 */ /* 0x040fe20000000000 */
[----:B------:R-:W-:Y:S01]  /*3ee0*/  UIMAD UR9, UR14, UR9, 0x201f ;  /* 0x0000201f0e0974a4 */ /* 0x000fe2000f8e0209 */
[C---:B------:R-:W-:Y:S01]  /*3ef0*/  VIADD R11, R15.reuse, 0x2 ;  /* 0x000000020f0b7836 */ /* 0x040fe20000000000 */
[----:B------:R-:W-:Y:S01]  /*3f00*/  ISETP.GE.U32.AND P3, PT, R10, UR4, PT ;  /* 0x000000040a007c0c */ /* 0x000fe2000bf66070 */
[C---:B------:R-:W-:Y:S01]  /*3f10*/  VIADD R10, R15.reuse, 0x4 ;  /* 0x000000040f0a7836 */ /* 0x040fe20000000000 */
[----:B------:R-:W-:Y:S01]  /*3f20*/  ISETP.GE.U32.AND P5, PT, R12, UR4, PT ;  /* 0x000000040c007c0c */ /* 0x000fe2000bfa6070 */
[----:B------:R-:W-:Y:S01]  /*3f30*/  VIADD R12, R15, 0x6 ;  /* 0x000000060f0c7836 */ /* 0x000fe20000000000 */
[----:B------:R-:W-:Y:S01]  /*3f40*/  ISETP.GE.U32.AND P4, PT, R11, UR4, PT ;  /* 0x000000040b007c0c */ /* 0x000fe2000bf86070 */
[C---:B------:R-:W-:Y:S01]  /*3f50*/  VIADD R11, R15.reuse, 0x5 ;  /* 0x000000050f0b7836 */ /* 0x040fe20000000000 */
[----:B------:R-:W-:Y:S01]  /*3f60*/  ISETP.GE.U32.AND P6, PT, R10, UR4, PT ;  /* 0x000000040a007c0c */ /* 0x000fe2000bfc6070 */
[----:B------:R-:W-:Y:S01]  /*3f70*/  IMAD.U32 R43, RZ, RZ, UR4 ;  /* 0x00000004ff2b7e24 */ /* 0x000fe2000f8e00ff */
[----:B------:R-:W-:Y:S01]  /*3f80*/  ISETP.GE.U32.AND P1, PT, R12, UR4, PT ;  /* 0x000000040c007c0c */ /* 0x000fe2000bf26070 */
[----:B------:R-:W-:Y:S01]  /*3f90*/  VIADD R10, R15, 0x7 ;  /* 0x000000070f0a7836 */ /* 0x000fe20000000000 */
[----:B------:R-:W-:Y:S01]  /*3fa0*/  ISETP.GE.U32.AND P0, PT, R11, UR4, PT ;  /* 0x000000040b007c0c */ /* 0x000fe2000bf06070 */
[----:B------:R-:W-:Y:S01]  /*3fb0*/  VIADD R12, R15, 0x8 ;  /* 0x000000080f0c7836 */ /* 0x000fe20000000000 */
[----:B------:R-:W-:-:S02]  /*3fc0*/  SEL R11, R43, RZ, P3 ;  /* 0x000000ff2b0b7207 */ /* 0x000fc40001800000 */
[----:B------:R-:W-:Y:S01]  /*3fd0*/  ISETP.GE.U32.AND P2, PT, R10, UR4, PT ;  /* 0x000000040a007c0c */ /* 0x000fe2000bf46070 */
[C---:B------:R-:W-:Y:S01]  /*3fe0*/  VIADD R10, R15.reuse, 0x9 ;  /* 0x000000090f0a7836 */ /* 0x040fe20000000000 */
[----:B------:R-:W-:Y:S01]  /*3ff0*/  ISETP.GE.U32.AND P3, PT, R12, UR4, PT ;  /* 0x000000040c007c0c */ /* 0x000fe2000bf66070 */
[----:B------:R-:W-:Y:S01]  /*4000*/  VIADD R12, R15, 0xa ;  /* 0x0000000a0f0c7836 */ /* 0x000fe20000000000 */
[C---:B------:R-:W-:Y:S01]  /*4010*/  SEL R17, R43.reuse, RZ, P4 ;  /* 0x000000ff2b117207 */ /* 0x040fe20002000000 */
[----:B------:R-:W-:Y:S01]  /*4020*/  IMAD.IADD R11, R8, 0x1, -R11 ;  /* 0x00000001080b7824 */ /* 0x000fe200078e0a0b */
[----:B------:R-:W-:Y:S02]  /*4030*/  SEL R19, R43, RZ, P5 ;  /* 0x000000ff2b137207 */ /* 0x000fe40002800000 */
[----:B------:R-:W-:Y:S01]  /*4040*/  ISETP.GE.U32.AND P4, PT, R10, UR4, PT ;  /* 0x000000040a007c0c */ /* 0x000fe2000bf86070 */
[C---:B------:R-:W-:Y:S01]  /*4050*/  VIADD R10, R15.reuse, 0xb ;  /* 0x0000000b0f0a7836 */ /* 0x040fe20000000000 */
[----:B------:R-:W-:Y:S01]  /*4060*/  ISETP.GE.U32.AND P5, PT, R12, UR4, PT ;  /* 0x000000040c007c0c */ /* 0x000fe2000bfa6070 */
[----:B------:R-:W-:Y:S01]  /*4070*/  VIADD R12, R15, 0xc ;  /* 0x0000000c0f0c7836 */ /* 0x000fe20000000000 */
[C---:B------:R-:W-:Y:S01]  /*4080*/  SEL R21, R43.reuse, RZ, P6 ;  /* 0x000000ff2b157207 */ /* 0x040fe20003000000 */
[----:B--2---:R-:W-:Y:S01]  /*4090*/  IMAD.IADD R14, R8, 0x1, -R19 ;  /* 0x00000001080e7824 */ /* 0x004fe200078e0a13 */
[----:B------:R-:W-:-:S02]  /*40a0*/  SEL R23, R43, RZ, P0 ;  /* 0x000000ff2b177207 */ /* 0x000fc40000000000 */
[----:B------:R-:W-:Y:S01]  /*40b0*/  ISETP.GE.U32.AND P6, PT, R10, UR4, PT ;  /* 0x000000040a007c0c */ /* 0x000fe2000bfc6070 */
[C---:B------:R-:W-:Y:S01]  /*40c0*/  VIADD R10, R15.reuse, 0xd ;  /* 0x0000000d0f0a7836 */ /* 0x040fe20000000000 */
[----:B------:R-:W-:Y:S01]  /*40d0*/  ISETP.GE.U32.AND P0, PT, R12, UR4, PT ;  /* 0x000000040c007c0c */ /* 0x000fe2000bf06070 */
[----:B------:R-:W-:Y:S01]  /*40e0*/  VIADD R12, R15, 0xe ;  /* 0x0000000e0f0c7836 */ /* 0x000fe20000000000 */
[----:B------:R-:W-:Y:S01]  /*40f0*/  SEL R25, R43, RZ, P1 ;  /* 0x000000ff2b197207 */ /* 0x000fe20000800000 */
[----:B------:R-:W-:Y:S01]  /*4100*/  VIADD R15, R15, 0xf ;  /* 0x0000000f0f0f7836 */ /* 0x000fe20000000000 */
[C---:B------:R-:W-:Y:S01]  /*4110*/  SEL R27, R43.reuse, RZ, P2 ;  /* 0x000000ff2b1b7207 */ /* 0x040fe20001000000 */
[----:B------:R-:W-:Y:S01]  /*4120*/  IMAD.IADD R16, R8, 0x1, -R23 ;  /* 0x0000000108107824 */ /* 0x000fe200078e0a17 */
[----:B------:R-:W-:Y:S01]  /*4130*/  ISETP.GE.U32.AND P1, PT, R10, UR4, PT ;  /* 0x000000040a007c0c */ /* 0x000fe2000bf26070 */
[----:B------:R-:W-:Y:S01]  /*4140*/  IMAD.MOV.U32 R10, RZ, RZ, RZ ;  /* 0x000000ffff0a7224 */ /* 0x000fe200078e00ff */
[----:B------:R-:W-:Y:S01]  /*4150*/  ISETP.GE.U32.AND P2, PT, R12, UR4, PT ;  /* 0x000000040c007c0c */ /* 0x000fe2000bf46070 */
[C---:B------:R-:W-:Y:S01]  /*4160*/  IMAD.IADD R12, R8.reuse, 0x1, -R17 ;  /* 0x00000001080c7824 */ /* 0x040fe200078e0a11 */
[----:B------:R-:W-:Y:S01]  /*4170*/  SEL R29, R43, RZ, P3 ;  /* 0x000000ff2b1d7207 */ /* 0x000fe20001800000 */
[C---:B------:R-:W-:Y:S01]  /*4180*/  IMAD.IADD R17, R8.reuse, 0x1, -R25 ;  /* 0x0000000108117824 */ /* 0x040fe200078e0a19 */
        /* <DEDUP_REMOVED lines=17> */
[----:B------:R-:W-:-:S07]  /*42a0*/  IMAD.IADD R26, R8, 0x1, -R43 ;  /* 0x00000001081a7824 */ /* 0x000fce00078e0a2b */
.L_x_44470:
        /* <DEDUP_REMOVED lines=19> */
.L_x_44451:
        /* <DEDUP_REMOVED lines=10> */
.L_x_44452:
        /* <DEDUP_REMOVED lines=10> */
.L_x_44453:
        /* <DEDUP_REMOVED lines=10> */
.L_x_44454:
        /* <DEDUP_REMOVED lines=10> */
.L_x_44455:
        /* <DEDUP_REMOVED lines=14> */
.L_x_44456:
        /* <DEDUP_REMOVED lines=11> */
.L_x_44457:
        /* <DEDUP_REMOVED lines=15> */
.L_x_44458:
        /* <DEDUP_REMOVED lines=12> */
.L_x_44459:
        /* <DEDUP_REMOVED lines=12> */
.L_x_44460:
        /* <DEDUP_REMOVED lines=15> */
.L_x_44461:
        /* <DEDUP_REMOVED lines=12> */
.L_x_44462:
        /* <DEDUP_REMOVED lines=12> */
.L_x_44463:
        /* <DEDUP_REMOVED lines=15> */
.L_x_44464:
        /* <DEDUP_REMOVED lines=11> */
.L_x_44465:
        /* <DEDUP_REMOVED lines=15> */
.L_x_44466:
[----:B------:R-:W-:Y:S05]  /*4f60*/  @P0 BRA `(.L_x_44467) ;  /* 0x0000000400980947 */ /* 0x000fea0003800000 */
[----:B------:R-:W-:-:S07]  /*4f70*/  IMAD.MOV.U32 R44, RZ, RZ, R5 ;  /* 0x000000ffff2c7224 */ /* 0x000fce00078e0005 */
.L_x_44469:
        /* <DEDUP_REMOVED lines=12> */
[----:B------:R-:W2:Y:S01]  /*5040*/  @P4 LDS R50, [R50+0x4] ;  /* 0x0000040032324984 */ /* 0x000ea20000000800 */
[----:B------:R-:W-:-:S03]  /*5050*/  @P0 IMAD R55, R16, 0x4, R47 ;  /* 0x0000000410370824 */ /* 0x000fc600078e022f */
[----:B------:R-:W3:Y:S01]  /*5060*/  @P3 LDS R51, [R51+0x8] ;  /* 0x0000080033333984 */ /* 0x000ee20000000800 */
[----:B-1----:R-:W-:-:S03]  /*5070*/  IMAD.MOV.U32 R48, RZ, RZ, RZ ;  /* 0x000000ffff307224 */ /* 0x002fc600078e00ff */
[----:B------:R-:W4:Y:S04]  /*5080*/  @P2 LDS R52, [R52+0xc] ;  /* 0x00000c0034342984 */ /* 0x000f280000000800 */
[----:B------:R-:W1:Y:S04]  /*5090*/  @P1 LDS R53, [R53+0x10] ;  /* 0x0000100035351984 */ /* 0x000e680000000800 */
[----:B------:R-:W5:Y:S01]  /*50a0*/  @P0 LDS R55, [R55+0x14] ;  /* 0x0000140037370984 */ /* 0x000f620000000800 */
[----:B0-----:R-:W-:-:S04]  /*50b0*/  @P5 IMAD R48, R38, R49, RZ ;  /* 0x0000003126305224 */ /* 0x001fc800078e02ff */
[----:B--2---:R-:W-:-:S04]  /*50c0*/  @P4 IMAD R48, R39, R50, R48 ;  /* 0x0000003227304224 */ /* 0x004fc800078e0230 */
[----:B---3--:R-:W-:-:S04]  /*50d0*/  @P3 IMAD R48, R40, R51, R48 ;  /* 0x0000003328303224 */ /* 0x008fc800078e0230 */
[----:B----4-:R-:W-:-:S04]  /*50e0*/  @P2 IMAD R48, R41, R52, R48 ;  /* 0x0000003429302224 */ /* 0x010fc800078e0230 */
[----:B-1----:R-:W-:-:S04]  /*50f0*/  @P1 IMAD R48, R42, R53, R48 ;  /* 0x000000352a301224 */ /* 0x002fc800078e0230 */
        /* <DEDUP_REMOVED lines=42> */
.L_x_44468:
        /* <DEDUP_REMOVED lines=35> */
.L_x_44467:
[----:B------:R-:W-:-:S13]  /*55d0*/  ISETP.NE.AND P0, PT, R54, RZ, PT ;  /* 0x000000ff3600720c */ /* 0x000fda0003f05270 */
[----:B------:R-:W-:Y:S05]  /*55e0*/  @!P0 BRA `(.L_x_44470) ;  /* 0xffffffec00308947 */ /* 0x000fea000383ffff */
.L_x_44408:
[----:B------:R-:W-:Y:S05]  /*55f0*/  WARPSYNC.ALL ;  /* 0x0000000000007948 */ /* 0x000fea0003800000 */
[----:B------:R-:W-:Y:S01]  /*5600*/  BAR.SYNC.DEFER_BLOCKING 0x0 ;  /* 0x0000000000007b1d */ /* 0x000fe20000010000 */
[----:B------:R-:W-:-:S13]  /*5610*/  ISETP.GT.U32.AND P0, PT, R9, 0x3f, PT ;  /* 0x0000003f0900780c */ /* 0x000fda0003f04070 */
[----:B------:R-:W-:Y:S05]  /*5620*/  @P0 EXIT ;  /* 0x000000000000094d */ /* 0x000fea0003800000 */
[----:B0---4-:R-:W0:Y:S01]  /*5630*/  I2F.U32.RP R10, R6 ;  /* 0x00000006000a7306 */ /* 0x011e220000209000 */
[----:B------:R-:W-:Y:S01]  /*5640*/  IMAD.IADD R8, R9, 0x1, R6 ;  /* 0x0000000109087824 */ /* 0x000fe200078e0206 */
[----:B------:R-:W-:Y:S01]  /*5650*/  ISETP.NE.U32.AND P2, PT, R6, RZ, PT ;  /* 0x000000ff0600720c */ /* 0x000fe20003f45070 */
[----:B------:R-:W-:Y:S03]  /*5660*/  BSSY.RECONVERGENT B0, `(.L_x_44471) ;  /* 0x000002e000007945 */ /* 0x000fe60003800200 */
[C---:B------:R-:W-:Y:S02]  /*5670*/  ISETP.GE.U32.AND P0, PT, R8.reuse, 0x40, PT ;  /* 0x000000400800780c */ /* 0x040fe40003f06070 */
[----:B------:R-:W-:Y:S02]  /*5680*/  VIMNMX.U32 R0, PT, PT, R8, 0x40, !PT ;  /* 0x0000004008007848 */ /* 0x000fe40007fe0000 */
[----:B------:R-:W-:Y:S01]  /*5690*/  SEL R5, RZ, 0x1, P0 ;  /* 0x00000001ff057807 */ /* 0x000fe20000000000 */
[----:B0-----:R-:W0:Y:S02]  /*56a0*/  MUFU.RCP R10, R10 ;  /* 0x0000000a000a7308 */ /* 0x001e240000001000 */
[----:B0-----:R-:W-:-:S06]  /*56b0*/  VIADD R2, R10, 0xffffffe ;  /* 0x0ffffffe0a027836 */ /* 0x001fcc0000000000 */
[----:B------:R0:W4:Y:S02]  /*56c0*/  F2I.FTZ.U32.TRUNC.NTZ R3, R2 ;  /* 0x0000000200037305 */ /* 0x000124000021f000 */
[----:B0-----:R-:W-:Y:S02]  /*56d0*/  IMAD.MOV.U32 R2, RZ, RZ, RZ ;  /* 0x000000ffff027224 */ /* 0x001fe400078e00ff */
[----:B----4-:R-:W-:-:S04]  /*56e0*/  IMAD.MOV R11, RZ, RZ, -R3 ;  /* 0x000000ffff0b7224 */ /* 0x010fc800078e0a03 */
[----:B------:R-:W-:-:S04]  /*56f0*/  IMAD R11, R11, R6, RZ ;  /* 0x000000060b0b7224 */ /* 0x000fc800078e02ff */
        /* <DEDUP_REMOVED lines=22> */
[----:B------:R-:W4:Y:S01]  /*5860*/  LDC.64 R10, c[0x0][0x3a0] ;  /* 0x0000e800ff0a7b82 */ /* 0x000f220000000a00 */
[----:B-1----:R-:W-:Y:S01]  /*5870*/  IMAD R13, R4, 0x40, R3 ;  /* 0x00000040040d7824 */ /* 0x002fe200078e0203 */
[----:B0-----:R-:W-:-:S06]  /*5880*/  ULEA UR4, UR5, UR4, 0x18 ;  /* 0x0000000405047291 */ /* 0x001fcc000f8ec0ff */
[----:B------:R-:W-:Y:S01]  /*5890*/  LEA R5, R9, UR4, 0x2 ;  /* 0x0000000409057c11 */ /* 0x000fe2000f8e10ff */
[----:B------:R-:W-:Y:S02]  /*58a0*/  IMAD R9, R0, R6, R9 ;  /* 0x0000000600097224 */ /* 0x000fe400078e0209 */
[----:B------:R-:W-:-:S07]  /*58b0*/  IMAD.MOV R0, RZ, RZ, -R0 ;  /* 0x000000ffff007224 */ /* 0x000fce00078e0a00 */
.L_x_44473:
[----:B0-----:R0:W1:Y:S01]  /*58c0*/  LDS R15, [R5] ;  /* 0x00000000050f7984 */ /* 0x0010620000000800 */
[----:B----4-:R-:W-:-:S04]  /*58d0*/  IMAD.WIDE.U32 R2, R13, 0x4, R10 ;  /* 0x000000040d027825 */ /* 0x010fc800078e000a */
[----:B------:R-:W-:Y:S02]  /*58e0*/  VIADD R0, R0, 0x1 ;  /* 0x0000000100007836 */ /* 0x000fe40000000000 */
[C---:B------:R-:W-:Y:S02]  /*58f0*/  IMAD.IADD R13, R6.reuse, 0x1, R13 ;  /* 0x00000001060d7824 */ /* 0x040fe400078e020d */
[----:B0-----:R-:W-:Y:S01]  /*5900*/  IMAD R5, R6, 0x4, R5 ;  /* 0x0000000406057824 */ /* 0x001fe200078e0205 */
[----:B------:R-:W-:Y:S01]  /*5910*/  ISETP.NE.AND P0, PT, R0, RZ, PT ;  /* 0x000000ff0000720c */ /* 0x000fe20003f05270 */
[----:B-1----:R0:W-:-:S12]  /*5920*/  STG.E desc[UR10][R2.64], R15 ;  /* 0x0000000f02007986 */ /* 0x0021d8000c10190a */
[----:B------:R-:W-:Y:S05]  /*5930*/  @P0 BRA `(.L_x_44473) ;  /* 0xfffffffc00e00947 */ /* 0x000fea000383ffff */
.L_x_44472:
[----:B------:R-:W-:Y:S05]  /*5940*/  BSYNC.RECONVERGENT B0 ;  /* 0x0000000000007941 */ /* 0x000fea0003800200 */
.L_x_44471:
[----:B------:R-:W-:Y:S05]  /*5950*/  @!P1 EXIT ;  /* 0x000000000000994d */ /* 0x000fea0003800000 */
[----:B------:R-:W4:Y:S01]  /*5960*/  S2UR UR5, SR_CgaCtaId ;  /* 0x00000000000579c3 */ /* 0x000f220000008800 */
[----:B------:R-:W-:Y:S01]  /*5970*/  UMOV UR4, 0x400 ;  /* 0x0000040000047882 */ /* 0x000fe20000000000 */
[----:B------:R-:W-:Y:S01]  /*5980*/  IMAD R7, R7, 0x100, R9 ;  /* 0x0000010007077824 */ /* 0x000fe200078e0209 */
[----:B------:R-:W-:-:S03]  /*5990*/  UIADD3 UR4, UPT, UPT, UR4, 0x4480, URZ ;  /* 0x0000448004047890 */ /* 0x000fc6000fffe0ff */
[----:B-1----:R-:W-:Y:S02]  /*59a0*/  IMAD R23, R4, 0x40, R7 ;  /* 0x0000004004177824 */ /* 0x002fe400078e0207 */
[----:B--2---:R-:W0:Y:S01]  /*59b0*/  LDC.64 R20, c[0x0][0x3a0] ;  /* 0x0000e800ff147b82 */ /* 0x004e220000000a00 */
[----:B----4-:R-:W-:-:S06]  /*59c0*/  ULEA UR4, UR5, UR4, 0x18 ;  /* 0x0000000405047291 */ /* 0x010fcc000f8ec0ff */
[----:B------:R-:W-:Y:S01]  /*59d0*/  LEA R7, R9, UR4, 0x2 ;  /* 0x0000000409077c11 */ /* 0x000fe2000f8e10ff */
[----:B0-----:R-:W-:-:S04]  /*59e0*/  IMAD.WIDE.U32 R2, R6, 0x4, R20 ;  /* 0x0000000406027825 */ /* 0x001fc800078e0014 */
[----:B------:R-:W-:-:S04]  /*59f0*/  IMAD.WIDE.U32 R4, R6, 0x8, R20 ;  /* 0x0000000806047825 */ /* 0x000fc800078e0014 */
[----:B------:R-:W-:-:S07]  /*5a00*/  IMAD.WIDE.U32 R10, R6, 0xc, R20 ;  /* 0x0000000c060a7825 */ /* 0x000fce00078e0014 */
.L_x_44474:
[C-C-:B------:R-:W-:Y:S01]  /*5a10*/  IMAD R0, R6.reuse, 0x4, R7.reuse ;  /* 0x0000000406007824 */ /* 0x140fe200078e0207 */
[----:B0-----:R0:W1:Y:S01]  /*5a20*/  LDS R25, [R7] ;  /* 0x0000000007197984 */ /* 0x0010620000000800 */
[C-C-:B------:R-:W-:Y:S02]  /*5a30*/  IMAD R8, R6.reuse, 0x8, R7.reuse ;  /* 0x0000000806087824 */ /* 0x140fe400078e0207 */
[----:B------:R-:W-:Y:S01]  /*5a40*/  IMAD R22, R6, 0xc, R7 ;  /* 0x0000000c06167824 */ /* 0x000fe200078e0207 */
[----:B------:R-:W2:Y:S01]  /*5a50*/  LDS R27, [R0] ;  /* 0x00000000001b7984 */ /* 0x000ea20000000800 */
[----:B------:R-:W-:-:S03]  /*5a60*/  IMAD.WIDE R18, R23, 0x4, R20 ;  /* 0x0000000417127825 */ /* 0x000fc600078e0214 */
[----:B------:R-:W4:Y:S01]  /*5a70*/  LDS R29, [R8] ;  /* 0x00000000081d7984 */ /* 0x000f220000000800 */
[----:B------:R-:W-:-:S03]  /*5a80*/  IMAD.WIDE R12, R23, 0x4, R2 ;  /* 0x00000004170c7825 */ /* 0x000fc600078e0202 */
[----:B------:R-:W5:Y:S01]  /*5a90*/  LDS R31, [R22] ;  /* 0x00000000161f7984 */ /* 0x000f620000000800 */
        /* <DEDUP_REMOVED lines=8> */
[----:B----4-:R0:W-:Y:S04]  /*5b20*/  STG.E desc[UR10][R14.64], R29 ;  /* 0x0000001d0e007986 */ /* 0x0101e8000c10190a */
[----:B-----5:R0:W-:Y:S01]  /*5b30*/  STG.E desc[UR10][R16.64], R31 ;  /* 0x0000001f10007986 */ /* 0x0201e2000c10190a */
[----:B------:R-:W-:Y:S05]  /*5b40*/  @!P0 BRA `(.L_x_44474) ;  /* 0xfffffffc00b08947 */ /* 0x000fea000383ffff */
[----:B------:R-:W-:Y:S05]  /*5b50*/  EXIT ;  /* 0x000000000000794d */ /* 0x000fea0003800000 */
.L_x_44475:
        /* <DEDUP_REMOVED lines=10> */
.L_x_58658:


//--------------------- .text._Z9cuda_gemmIiLi256ELi1ELi1ELi256ELi128ELi128ELi32ELi0ELi1EEviiiPT_S1_S1_ii --------------------------
	.section	.text._Z9cuda_gemmIiLi256ELi1ELi1ELi256ELi128ELi128ELi32ELi0ELi1EEviiiPT_S1_S1_ii,"ax",@progbits
	.align	128
        .global         _Z9cuda_gemmIiLi256ELi1ELi1ELi256ELi128ELi128ELi32ELi0ELi1EEviiiPT_S1_S1_ii
        .type           _Z9cuda_gemmIiLi256ELi1ELi1ELi256ELi128ELi128ELi32ELi0ELi1EEviiiPT_S1_S1_ii,@function
        .size           _Z9cuda_gemmIiLi256ELi1ELi1ELi256ELi128ELi128ELi32ELi0ELi1EEviiiPT_S1_S1_ii,(.L_x_58180 - _Z9cuda_gemmIiLi256ELi1ELi1ELi256ELi128ELi128ELi32ELi0ELi1EEviiiPT_S1_S1_ii)
        .other          _Z9cuda_gemmIiLi256ELi1ELi1ELi256ELi128ELi128ELi32ELi0ELi1EEviiiPT_S1_S1_ii,@"STO_CUDA_ENTRY STV_DEFAULT"
_Z9cuda_gemmIiLi256ELi1ELi1ELi256ELi128ELi128ELi32ELi0ELi1EEviiiPT_S1_S1_ii:
.text._Z9cuda_gemmIiLi256ELi1ELi1ELi256ELi128ELi128ELi32ELi0ELi1EEviiiPT_S1_S1_ii:
        /* <DEDUP_REMOVED lines=33> */
[--C-:B------:R-:W-:Y:S02]  /*0210*/  IMAD.MOV R9, RZ, RZ, -R3.reuse ;  /* 0x000000ffff097224 */ /* 0x100fe400078e0a03 */
[----:B------:R-:W-:Y:S02]  /*0220*/  IMAD.MOV.U32 R5, RZ, RZ, R3 ;  /* 0x000000ffff057224 */ /* 0x000fe400078e0003 */
[----:B------:R-:W-:Y:S01]  /*0230*/  IMAD R9, R0, R9, R6 ;  /* 0x0000000900097224 */ /* 0x000fe200078e0206 */
[----:B------:R-:W-:Y:S06]  /*0240*/  BRA `(.L_x_44477) ;  /* 0x00000000000c7947 */ /* 0x000fec0003800000 */
.L_x_44476:
[----:B------:R-:W0:Y:S02]  /*0250*/  S2R R9, SR_CTAID.X ;  /* 0x0000000000097919 */ /* 0x000e240000002500 */
[----:B0-----:R-:W-:Y:S02]  /*0260*/  SHF.R.U32.HI R5, RZ, 0x6, R9 ;  /* 0x00000006ff057819 */ /* 0x001fe40000011609 */
[----:B------:R-:W-:-:S07]  /*0270*/  LOP3.LUT R9, R9, 0x3f, RZ, 0xc0, !PT ;  /* 0x0000003f09097812 */ /* 0x000fce00078ec0ff */
.L_x_44477:
[----:B------:R-:W0:Y:S08]  /*0280*/  LDC R3, c[0x0][0x360] ;  /* 0x0000d800ff037b82 */ /* 0x000e300000000800 */
[----:B------:R-:W1:Y:S08]  /*0290*/  S2UR UR6, SR_CTAID.Y ;  /* 0x00000000000679c3 */ /* 0x000e700000002600 */
[----:B------:R-:W1:Y:S02]  /*02a0*/  LDC R0, c[0x0][0x374] ;  /* 0x0000dd00ff007b82 */ /* 0x000e640000000800 */
[----:B-1----:R-:W-:-:S13]  /*02b0*/  ISETP.LE.U32.AND P0, PT, R0, UR6, PT ;  /* 0x0000000600007c0c */ /* 0x002fda000bf03070 */
[----:B0-----:R-:W-:Y:S05]  /*02c0*/  @P0 EXIT ;  /* 0x000000000000094d */ /* 0x001fea0003800000 */
[----:B------:R-:W0:Y:S01]  /*02d0*/  I2F.U32.RP R6, R3 ;  /* 0x0000000300067306 */ /* 0x000e220000209000 */
[C---:B------:R-:W-:Y:S01]  /*02e0*/  IMAD.IADD R2, R4.reuse, 0x1, R3 ;  /* 0x0000000104027824 */ /* 0x040fe200078e0203 */
[----:B------:R-:W1:Y:S01]  /*02f0*/  LDCU.64 UR8, c[0x0][0x358] ;  /* 0x00006b00ff0877ac */ /* 0x000e620008000a00 */
[----:B------:R-:W-:Y:S01]  /*0300*/  BSSY.RECONVERGENT B0, `(.L_x_44478) ;  /* 0x0000039000007945 */ /* 0x000fe20003800200 */
[----:B------:R-:W-:Y:S01]  /*0310*/  LOP3.LUT R12, R4, 0x1f, RZ, 0xc0, !PT ;  /* 0x0000001f040c7812 */ /* 0x000fe200078ec0ff */
[----:B------:R-:W-:Y:S01]  /*0320*/  IMAD.MOV.U32 R22, RZ, RZ, R4 ;  /* 0x000000ffff167224 */ /* 0x000fe200078e0004 */
[C---:B------:R-:W-:Y:S02]  /*0330*/  ISETP.GE.U32.AND P0, PT, R2.reuse, 0x100, PT ;  /* 0x000001000200780c */ /* 0x040fe40003f06070 */
[----:B------:R-:W-:Y:S01]  /*0340*/  VIMNMX.U32 R13, PT, PT, R2, 0x100, !PT ;  /* 0x00000100020d7848 */ /* 0x000fe20007fe0000 */
[----:B0-----:R-:W0:Y:S02]  /*0350*/  MUFU.RCP R6, R6 ;  /* 0x0000000600067308 */ /* 0x001e240000001000 */
[----:B0-----:R-:W-:-:S06]  /*0360*/  IADD3 R10, PT, PT, R6, 0xffffffe, RZ ;  /* 0x0ffffffe060a7810 */ /* 0x001fcc0007ffe0ff */
[----:B------:R0:W2:Y:S02]  /*0370*/  F2I.FTZ.U32.TRUNC.NTZ R11, R10 ;  /* 0x0000000a000b7305 */ /* 0x0000a4000021f000 */
[----:B0-----:R-:W-:Y:S02]  /*0380*/  HFMA2 R10, -RZ, RZ, 0, 0 ;  /* 0x00000000ff0a7431 */ /* 0x001fe400000001ff */
[----:B--2---:R-:W-:-:S04]  /*0390*/  IMAD.MOV R0, RZ, RZ, -R11 ;  /* 0x000000ffff007224 */ /* 0x004fc800078e0a0b */
[----:B------:R-:W-:Y:S01]  /*03a0*/  IMAD R15, R0, R3, RZ ;  /* 0x00000003000f7224 */ /* 0x000fe200078e02ff */
[----:B------:R-:W-:-:S03]  /*03b0*/  SEL R0, RZ, 0x1, P0 ;  /* 0x00000001ff007807 */ /* 0x000fc60000000000 */
[----:B------:R-:W-:Y:S01]  /*03c0*/  IMAD.HI.U32 R6, R11, R15, R10 ;  /* 0x0000000f0b067227 */ /* 0x000fe200078e000a */
[----:B------:R-:W-:Y:S02]  /*03d0*/  IADD3 R13, PT, PT, R13, -R2, -R0 ;  /* 0x800000020d0d7210 */ /* 0x000fe40007ffe800 */
[----:B------:R-:W-:-:S03]  /*03e0*/  SHF.R.S32.HI R10, RZ, 0x1f, R7 ;  /* 0x0000001fff0a7819 */ /* 0x000fc60000011407 */
[----:B------:R-:W-:-:S04]  /*03f0*/  IMAD.HI.U32 R11, R6, R13, RZ ;  /* 0x0000000d060b7227 */ /* 0x000fc800078e00ff */
[----:B------:R-:W-:-:S04]  /*0400*/  IMAD.MOV R8, RZ, RZ, -R11 ;  /* 0x000000ffff087224 */ /* 0x000fc800078e0a0b */
[----:B------:R-:W-:Y:S01]  /*0410*/  IMAD R8, R3, R8, R13 ;  /* 0x0000000803087224 */ /* 0x000fe200078e020d */
[----:B------:R-:W-:-:S04]  /*0420*/  SHF.R.U32.HI R13, RZ, 0x3, R4 ;  /* 0x00000003ff0d7819 */ /* 0x000fc80000011604 */
[----:B------:R-:W-:-:S13]  /*0430*/  ISETP.GE.U32.AND P0, PT, R8, R3, PT ;  /* 0x000000030800720c */ /* 0x000fda0003f06070 */
[----:B------:R-:W-:Y:S01]  /*0440*/  @P0 IMAD.IADD R8, R8, 0x1, -R3 ;  /* 0x0000000108080824 */ /* 0x000fe200078e0a03 */
[----:B------:R-:W-:Y:S02]  /*0450*/  @P0 IADD3 R11, PT, PT, R11, 0x1, RZ ;  /* 0x000000010b0b0810 */ /* 0x000fe40007ffe0ff */
[----:B------:R-:W-:Y:S02]  /*0460*/  ISETP.NE.U32.AND P0, PT, R3, RZ, PT ;  /* 0x000000ff0300720c */ /* 0x000fe40003f05070 */
[-C--:B------:R-:W-:Y:S02]  /*0470*/  ISETP.GE.U32.AND P1, PT, R8, R3.reuse, PT ;  /* 0x000000030800720c */ /* 0x080fe40003f26070 */
[----:B------:R-:W-:-:S11]  /*0480*/  LOP3.LUT R8, RZ, R3, RZ, 0x33, !PT ;  /* 0x00000003ff087212 */ /* 0x000fd600078e33ff */
[----:B------:R-:W-:Y:S01]  /*0490*/  @P1 VIADD R11, R11, 0x1 ;  /* 0x000000010b0b1836 */ /* 0x000fe20000000000 */
[----:B------:R-:W-:-:S04]  /*04a0*/  ISETP.GT.U32.AND P1, PT, R4, 0x3f, PT ;  /* 0x0000003f0400780c */ /* 0x000fc80003f24070 */
[----:B------:R-:W-:-:S05]  /*04b0*/  SEL R11, R8, R11, !P0 ;  /* 0x0000000b080b7207 */ /* 0x000fca0004000000 */
[----:B------:R-:W-:Y:S01]  /*04c0*/  IMAD.IADD R14, R0, 0x1, R11 ;  /* 0x00000001000e7824 */ /* 0x000fe200078e020b */
[----:B------:R-:W-:Y:S02]  /*04d0*/  LEA.HI R0, R10, R7, RZ, 0x2 ;  /* 0x000000070a007211 */ /* 0x000fe400078f10ff */
[----:B------:R-:W-:Y:S02]  /*04e0*/  SHF.L.U32 R10, R9, 0x1, RZ ;  /* 0x00000001090a7819 */ /* 0x000fe400000006ff */
[C---:B------:R-:W-:Y:S02]  /*04f0*/  LOP3.LUT R11, R14.reuse, 0x3, RZ, 0xc0, !PT ;  /* 0x000000030e0b7812 */ /* 0x040fe400078ec0ff */
[----:B------:R-:W-:Y:S02]  /*0500*/  SHF.R.S32.HI R0, RZ, 0x2, R0 ;  /* 0x00000002ff007819 */ /* 0x000fe40000011400 */
[----:B------:R-:W-:Y:S02]  /*0510*/  ISETP.NE.AND P3, PT, R11, 0x3, PT ;  /* 0x000000030b00780c */ /* 0x000fe40003f65270 */
[----:B------:R-:W-:Y:S01]  /*0520*/  ISETP.GE.U32.AND P2, PT, R14, 0x3, PT ;  /* 0x000000030e00780c */ /* 0x000fe20003f46070 */
[----:B------:R-:W-:-:S10]  /*0530*/  IMAD R0, R0, R5, R10 ;  /* 0x0000000500007224 */ /* 0x000fd400078e020a */
[----:B-1----:R-:W-:Y:S05]  /*0540*/  @!P3 BRA `(.L_x_44479) ;  /* 0x000000000050b947 */ /* 0x002fea0003800000 */
[----:B------:R-:W0:Y:S01]  /*0550*/  S2UR UR5, SR_CgaCtaId ;  /* 0x00000000000579c3 */ /* 0x000e220000008800 */
[----:B------:R-:W-:Y:S01]  /*0560*/  UMOV UR4, 0x400 ;  /* 0x0000040000047882 */ /* 0x000fe20000000000 */
[----:B------:R-:W-:Y:S01]  /*0570*/  VIADD R14, R14, 0x1 ;  /* 0x000000010e0e7836 */ /* 0x000fe20000000000 */
[----:B------:R-:W-:Y:S01]  /*0580*/  UIADD3 UR4, UPT, UPT, UR4, 0x4080, URZ ;  /* 0x0000408004047890 */ /* 0x000fe2000fffe0ff */
[----:B------:R-:W-:-:S03]  /*0590*/  IMAD R16, R7, UR6, R4 ;  /* 0x0000000607107c24 */ /* 0x000fc6000f8e0204 */
[----:B------:R-:W-:Y:S01]  /*05a0*/  LOP3.LUT R14, R14, 0x3, RZ, 0xc0, !PT ;  /* 0x000000030e0e7812 */ /* 0x000fe200078ec0ff */
[----:B------:R-:W1:Y:S01]  /*05b0*/  LDC.64 R10, c[0x0][0x390] ;  /* 0x0000e400ff0a7b82 */ /* 0x000e620000000a00 */
[----:B------:R-:W-:-:S03]  /*05c0*/  LEA R17, R9, R16, 0x8 ;  /* 0x0000001009117211 */ /* 0x000fc600078e40ff */
[----:B------:R-:W-:Y:S02]  /*05d0*/  IMAD R22, R14, R3, R4 ;  /* 0x000000030e167224 */ /* 0x000fe400078e0204 */
[----:B------:R-:W-:Y:S01]  /*05e0*/  IMAD.MOV R18, RZ, RZ, -R14 ;  /* 0x000000ffff127224 */ /* 0x000fe200078e0a0e */
[----:B0-----:R-:W-:-:S06]  /*05f0*/  ULEA UR4, UR5, UR4, 0x18 ;  /* 0x0000000405047291 */ /* 0x001fcc000f8ec0ff */
[----:B------:R-:W-:-:S07]  /*0600*/  LEA R16, R4, UR4, 0x2 ;  /* 0x0000000404107c11 */ /* 0x000fce000f8e10ff */
.L_x_44480:
[----:B-1----:R-:W-:-:S06]  /*0610*/  IMAD.WIDE R14, R17, 0x4, R10 ;  /* 0x00000004110e7825 */ /* 0x002fcc00078e020a */
[----:B------:R-:W2:Y:S01]  /*0620*/  LDG.E R15, desc[UR8][R14.64] ;  /* 0x000000080e0f7981 */ /* 0x000ea2000c1e1900 */
[----:B------:R-:W-:Y:S01]  /*0630*/  VIADD R18, R18, 0x1 ;  /* 0x0000000112127836 */ /* 0x000fe20000000000 */
[----:B------:R-:W-:-:S04]  /*0640*/  IADD3 R17, PT, PT, R3, R17, RZ ;  /* 0x0000001103117210 */ /* 0x000fc80007ffe0ff */
[----:B------:R-:W-:Y:S01]  /*0650*/  ISETP.NE.AND P3, PT, R18, RZ, PT ;  /* 0x000000ff1200720c */ /* 0x000fe20003f65270 */
[----:B--2---:R0:W-:Y:S02]  /*0660*/  STS [R16], R15 ;  /* 0x0000000f10007388 */ /* 0x0041e40000000800 */
[----:B0-----:R-:W-:-:S10]  /*0670*/  IMAD R16, R3, 0x4, R16 ;  /* 0x0000000403107824 */ /* 0x001fd400078e0210 */
[----:B------:R-:W-:Y:S05]  /*0680*/  @P3 BRA `(.L_x_44480) ;  /* 0xfffffffc00e03947 */ /* 0x000fea000383ffff */
.L_x_44479:
[----:B------:R-:W-:Y:S05]  /*0690*/  BSYNC.RECONVERGENT B0 ;  /* 0x0000000000007941 */ /* 0x000fea0003800200 */
.L_x_44478:
[----:B------:R-:W-:Y:S04]  /*06a0*/  BSSY.RECONVERGENT B0, `(.L_x_44481) ;  /* 0x000001f000007945 */ /* 0x000fe80003800200 */
[----:B------:R-:W-:Y:S05]  /*06b0*/  @!P2 BRA `(.L_x_44482) ;  /* 0x000000000074a947 */ /* 0x000fea0003800000 */
[----:B------:R-:W0:Y:S01]  /*06c0*/  S2UR UR5, SR_CgaCtaId ;  /* 0x00000000000579c3 */ /* 0x000e220000008800 */
[----:B------:R-:W-:Y:S01]  /*06d0*/  UMOV UR4, 0x400 ;  /* 0x0000040000047882 */ /* 0x000fe20000000000 */
[----:B------:R-:W-:Y:S01]  /*06e0*/  IMAD R14, R7, UR6, R22 ;  /* 0x00000006070e7c24 */ /* 0x000fe2000f8e0216 */
[----:B------:R-:W-:-:S03]  /*06f0*/  UIADD3 UR4, UPT, UPT, UR4, 0x4080, URZ ;  /* 0x0000408004047890 */ /* 0x000fc6000fffe0ff */
[----:B------:R-:W-:Y:S02]  /*0700*/  IMAD R9, R9, 0x100, R14 ;  /* 0x0000010009097824 */ /* 0x000fe400078e020e */
[----:B------:R-:W1:Y:S01]  /*0710*/  LDC.64 R10, c[0x0][0x390] ;  /* 0x0000e400ff0a7b82 */ /* 0x000e620000000a00 */
[----:B0-----:R-:W-:-:S06]  /*0720*/  ULEA UR4, UR5, UR4, 0x18 ;  /* 0x0000000405047291 */ /* 0x001fcc000f8ec0ff */
[----:B------:R-:W-:Y:S01]  /*0730*/  LEA R26, R22, UR4, 0x2 ;  /* 0x00000004161a7c11 */ /* 0x000fe2000f8e10ff */
[----:B-1----:R-:W-:-:S07]  /*0740*/  IMAD.WIDE.U32 R14, R3, 0xc, R10 ;  /* 0x0000000c030e7825 */ /* 0x002fce00078e000a */
.L_x_44483:
[----:B------:R-:W-:-:S04]  /*0750*/  IMAD.WIDE R24, R9, 0x4, R10 ;  /* 0x0000000409187825 */ /* 0x000fc800078e020a */
[----:B-1----:R-:W-:-:S04]  /*0760*/  IMAD.WIDE R18, R9, 0x4, R14 ;  /* 0x0000000409127825 */ /* 0x002fc800078e020e */
        /* <DEDUP_REMOVED lines=12> */
[----:B---3--:R0:W-:Y:S04]  /*0830*/  STS [R26], R25 ;  /* 0x000000191a007388 */ /* 0x0081e80000000800 */
[----:B----4-:R1:W-:Y:S04]  /*0840*/  STS [R7], R20 ;  /* 0x0000001407007388 */ /* 0x0103e80000000800 */
[----:B-----5:R1:W-:Y:S04]  /*0850*/  STS [R23], R16 ;  /* 0x0000001017007388 */ /* 0x0203e80000000800 */
[----:B--2---:R1:W-:Y:S01]  /*0860*/  STS [R27], R18 ;  /* 0x000000121b007388 */ /* 0x0043e20000000800 */
[----:B0-----:R-:W-:Y:S01]  /*0870*/  IMAD R26, R3, 0x10, R26 ;  /* 0x00000010031a7824 */ /* 0x001fe200078e021a */
[----:B------:R-:W-:Y:S06]  /*0880*/  @!P2 BRA `(.L_x_44483) ;  /* 0xfffffffc00b0a947 */ /* 0x000fec000383ffff */
.L_x_44482:
[----:B------:R-:W-:Y:S05]  /*0890*/  BSYNC.RECONVERGENT B0 ;  /* 0x0000000000007941 */ /* 0x000fea0003800200 */
.L_x_44481:
[----:B------:R-:W-:Y:S01]  /*08a0*/  BSSY.RECONVERGENT B0, `(.L_x_44484) ;  /* 0x0000039000007945 */ /* 0x000fe20003800200 */
[----:B------:R-:W-:Y:S01]  /*08b0*/  IMAD R9, R5, 0x20, R12 ;  /* 0x0000002005097824 */ /* 0x000fe200078e020c */
[----:B-1----:R-:W-:Y:S02]  /*08c0*/  SHF.R.U32.HI R7, RZ, 0x5, R3 ;  /* 0x00000005ff077819 */ /* 0x002fe40000011603 */
[----:B------:R-:W-:Y:S01]  /*08d0*/  LOP3.LUT R5, R13, 0x1, RZ, 0xc0, !PT ;  /* 0x000000010d057812 */ /* 0x000fe200078ec0ff */
[----:B------:R-:W-:Y:S06]  /*08e0*/  @P1 BRA `(.L_x_44485) ;  /* 0x0000000000d01947 */ /* 0x000fec0003800000 */
[C---:B------:R-:W-:Y:S01]  /*08f0*/  ISETP.GE.U32.AND P1, PT, R2.reuse, 0x40, PT ;  /* 0x000000400200780c */ /* 0x040fe20003f26070 */
[----:B------:R-:W-:Y:S01]  /*0900*/  BSSY.RECONVERGENT B1, `(.L_x_44486) ;  /* 0x0000021000017945 */ /* 0x000fe20003800200 */
[----:B------:R-:W-:Y:S02]  /*0910*/  VIMNMX.U32 R11, PT, PT, R2, 0x40, !PT ;  /* 0x00000040020b7848 */ /* 0x000fe40007fe0000 */
[----:B------:R-:W-:-:S04]  /*0920*/  SEL R10, RZ, 0x1, P1 ;  /* 0x00000001ff0a7807 */ /* 0x000fc80000800000 */
        /* <DEDUP_REMOVED lines=8> */
[----:B------:R-:W-:-:S04]  /*09b0*/  @P2 IADD3 R13, PT, PT, R13, 0x1, RZ ;  /* 0x000000010d0d2810 */ /* 0x000fc80007ffe0ff */
[----:B------:R-:W-:-:S05]  /*09c0*/  SEL R13, R8, R13, !P0 ;  /* 0x0000000d080d7207 */ /* 0x000fca0004000000 */
[----:B------:R-:W-:-:S05]  /*09d0*/  IMAD.IADD R13, R10, 0x1, R13 ;  /* 0x000000010a0d7824 */ /* 0x000fca00078e020d */
[C---:B------:R-:W-:Y:S02]  /*09e0*/  LOP3.LUT R6, R13.reuse, 0x3, RZ, 0xc0, !PT ;  /* 0x000000030d067812 */ /* 0x040fe400078ec0ff */
[----:B------:R-:W-:Y:S02]  /*09f0*/  ISETP.GE.U32.AND P1, PT, R13, 0x3, PT ;  /* 0x000000030d00780c */ /* 0x000fe40003f26070 */
[----:B------:R-:W-:Y:S01]  /*0a00*/  ISETP.NE.AND P0, PT, R6, 0x3, PT ;  /* 0x000000030600780c */ /* 0x000fe20003f05270 */
[----:B------:R-:W-:-:S12]  /*0a10*/  IMAD.MOV.U32 R6, RZ, RZ, R4 ;  /* 0x000000ffff067224 */ /* 0x000fd800078e0004 */
[----:B------:R-:W-:Y:S05]  /*0a20*/  @!P0 BRA `(.L_x_44487) ;  /* 0x0000000000388947 */ /* 0x000fea0003800000 */
[----:B------:R-:W0:Y:S01]  /*0a30*/  S2UR UR5, SR_CgaCtaId ;  /* 0x00000000000579c3 */ /* 0x000e220000008800 */
[----:B------:R-:W-:Y:S01]  /*0a40*/  UMOV UR4, 0x400 ;  /* 0x0000040000047882 */ /* 0x000fe20000000000 */
[----:B------:R-:W-:Y:S01]  /*0a50*/  IADD3 R6, PT, PT, R13, 0x1, RZ ;  /* 0x000000010d067810 */ /* 0x000fe20007ffe0ff */
[----:B------:R-:W-:-:S03]  /*0a60*/  UIADD3 UR4, UPT, UPT, UR4, 0x4480, URZ ;  /* 0x0000448004047890 */ /* 0x000fc6000fffe0ff */
[----:B------:R-:W-:-:S05]  /*0a70*/  LOP3.LUT R8, R6, 0x3, RZ, 0xc0, !PT ;  /* 0x0000000306087812 */ /* 0x000fca00078ec0ff */
[----:B------:R-:W-:Y:S02]  /*0a80*/  IMAD R6, R8, R3, R4 ;  /* 0x0000000308067224 */ /* 0x000fe400078e0204 */
[----:B------:R-:W-:Y:S01]  /*0a90*/  IMAD.MOV R10, RZ, RZ, -R8 ;  /* 0x000000ffff0a7224 */ /* 0x000fe200078e0a08 */
[----:B0-----:R-:W-:-:S06]  /*0aa0*/  ULEA UR4, UR5, UR4, 0x18 ;  /* 0x0000000405047291 */ /* 0x001fcc000f8ec0ff */
[----:B------:R-:W-:-:S07]  /*0ab0*/  LEA R8, R4, UR4, 0x2 ;  /* 0x0000000404087c11 */ /* 0x000fce000f8e10ff */
.L_x_44488:
[----:B------:R-:W-:Y:S01]  /*0ac0*/  VIADD R10, R10, 0x1 ;  /* 0x000000010a0a7836 */ /* 0x000fe20000000000 */
[----:B------:R0:W-:Y:S04]  /*0ad0*/  STS [R8], RZ ;  /* 0x000000ff08007388 */ /* 0x0001e80000000800 */
[----:B------:R-:W-:Y:S02]  /*0ae0*/  ISETP.NE.AND P0, PT, R10, RZ, PT ;  /* 0x000000ff0a00720c */ /* 0x000fe40003f05270 */
[----:B0-----:R-:W-:-:S11]  /*0af0*/  LEA R8, R3, R8, 0x2 ;  /* 0x0000000803087211 */ /* 0x001fd600078e10ff */
[----:B------:R-:W-:Y:S05]  /*0b00*/  @P0 BRA `(.L_x_44488) ;  /* 0xfffffffc00ec0947 */ /* 0x000fea000383ffff */
.L_x_44487:
[----:B------:R-:W-:Y:S05]  /*0b10*/  BSYNC.RECONVERGENT B1 ;  /* 0x0000000000017941 */ /* 0x000fea0003800200 */
.L_x_44486:
[----:B------:R-:W-:Y:S05]  /*0b20*/  @!P1 BRA `(.L_x_44485) ;  /* 0x0000000000409947 */ /* 0x000fea0003800000 */
[----:B------:R-:W0:Y:S01]  /*0b30*/  S2UR UR5, SR_CgaCtaId ;  /* 0x00000000000579c3 */ /* 0x000e220000008800 */
[----:B------:R-:W-:Y:S02]  /*0b40*/  UMOV UR4, 0x400 ;  /* 0x0000040000047882 */ /* 0x000fe40000000000 */
[----:B------:R-:W-:-:S04]  /*0b50*/  UIADD3 UR4, UPT, UPT, UR4, 0x4480, URZ ;  /* 0x0000448004047890 */ /* 0x000fc8000fffe0ff */
[----:B0-----:R-:W-:-:S06]  /*0b60*/  ULEA UR4, UR5, UR4, 0x18 ;  /* 0x0000000405047291 */ /* 0x001fcc000f8ec0ff */
[----:B------:R-:W-:-:S07]  /*0b70*/  LEA R8, R6, UR4, 0x2 ;  /* 0x0000000406087c11 */ /* 0x000fce000f8e10ff */
.L_x_44489:
        /* <DEDUP_REMOVED lines=11> */
.L_x_44485:
[----:B------:R-:W-:Y:S05]  /*0c30*/  BSYNC.RECONVERGENT B0 ;  /* 0x0000000000007941 */ /* 0x000fea0003800200 */
.L_x_44484:
[----:B-1----:R-:W0:Y:S01]  /*0c40*/  S2R R10, SR_CgaCtaId ;  /* 0x00000000000a7919 */ /* 0x002e220000008800 */
[----:B------:R-:W-:Y:S02]  /*0c50*/  SHF.R.U32.HI R6, RZ, 0x5, R4 ;  /* 0x00000005ff067819 */ /* 0x000fe40000011604 */
[----:B------:R-:W-:Y:S02]  /*0c60*/  MOV R13, 0x400 ;  /* 0x00000400000d7802 */ /* 0x000fe40000000f00 */
[----:B------:R-:W-:Y:S01]  /*0c70*/  MOV R15, 0xcf0 ;  /* 0x00000cf0000f7802 */ /* 0x000fe20000000f00 */
[----:B------:R-:W-:-:S05]  /*0c80*/  IMAD.IADD R8, R6, 0x1, R7 ;  /* 0x0000000106087824 */ /* 0x000fca00078e0207 */
[----:B------:R-:W-:-:S04]  /*0c90*/  LOP3.LUT R8, R8, 0x7f, RZ, 0x3c, !PT ;  /* 0x0000007f08087812 */ /* 0x000fc800078e3cff */
[----:B------:R-:W-:Y:S02]  /*0ca0*/  LOP3.LUT R16, R8, 0xff, RZ, 0xc0, !PT ;  /* 0x000000ff08107812 */ /* 0x000fe400078ec0ff */
[----:B0-----:R-:W-:Y:S02]  /*0cb0*/  LEA R13, R10, R13, 0x18 ;  /* 0x0000000d0a0d7211 */ /* 0x001fe400078ec0ff */
[----:B------:R-:W-:-:S03]  /*0cc0*/  LOP3.LUT R10, R7, 0xff, RZ, 0xc0, !PT ;  /* 0x000000ff070a7812 */ /* 0x000fc600078ec0ff */
[----:B------:R-:W-:-:S07]  /*0cd0*/  IMAD R13, R12, 0x204, R13 ;  /* 0x000002040c0d7824 */ /* 0x000fce00078e020d */
[----:B------:R-:W-:Y:S05]  /*0ce0*/  CALL.REL.NOINC `($__internal_229_$__cuda_sm20_div_u16) ;  /* 0x00000010001c7944 */ /* 0x000fea0003c00000 */
[----:B------:R-:W0:Y:S01]  /*0cf0*/  LDC.64 R10, c[0x0][0x398] ;  /* 0x0000e600ff0a7b82 */ /* 0x000e220000000a00 */
[----:B------:R-:W-:Y:S01]  /*0d00*/  LOP3.LUT R21, R14, 0x3, RZ, 0xc0, !PT ;  /* 0x000000030e157812 */ /* 0x000fe200078ec0ff */
[----:B------:R-:W-:Y:S03]  /*0d10*/  BSSY.RECONVERGENT B0, `(.L_x_44490) ;  /* 0x000000f000007945 */ /* 0x000fe60003800200 */
[----:B------:R-:W-:-:S13]  /*0d20*/  ISETP.NE.AND P0, PT, R21, 0x2, PT ;  /* 0x000000021500780c */ /* 0x000fda0003f05270 */
[----:B------:R-:W-:Y:S05]  /*0d30*/  @!P0 BRA `(.L_x_44491) ;  /* 0x0000000000308947 */ /* 0x000fea0003800000 */
[----:B------:R-:W1:Y:S01]  /*0d40*/  LDC.64 R16, c[0x0][0x398] ;  /* 0x0000e600ff107b82 */ /* 0x000e620000000a00 */
[----:B------:R-:W-:-:S07]  /*0d50*/  MOV R8, RZ ;  /* 0x000000ff00087202 */ /* 0x000fce0000000f00 */
.L_x_44492:
[----:B------:R-:W-:-:S04]  /*0d60*/  IMAD R15, R6, 0x80, R9 ;  /* 0x00000080060f7824 */ /* 0x000fc800078e0209 */
[----:B-12---:R-:W-:-:S06]  /*0d70*/  IMAD.WIDE R14, R15, 0x4, R16 ;  /* 0x000000040f0e7825 */ /* 0x006fcc00078e0210 */
        /* <DEDUP_REMOVED lines=8> */
.L_x_44491:
[----:B------:R-:W-:Y:S05]  /*0e00*/  BSYNC.RECONVERGENT B0 ;  /* 0x0000000000007941 */ /* 0x000fea0003800200 */
.L_x_44490:
[----:B------:R-:W-:Y:S01]  /*0e10*/  BSSY.RECONVERGENT B0, `(.L_x_44493) ;  /* 0x000001b000007945 */ /* 0x000fe20003800200 */
.L_x_44494:
[C---:B-12---:R-:W-:Y:S02]  /*0e20*/  IMAD.IADD R14, R6.reuse, 0x1, R7 ;  /* 0x00000001060e7824 */ /* 0x046fe400078e0207 */
[----:B------:R-:W-:-:S03]  /*0e30*/  IMAD R21, R6, 0x80, R9 ;  /* 0x0000008006157824 */ /* 0x000fc600078e0209 */
[C---:B------:R-:W-:Y:S01]  /*0e40*/  IADD3 R8, PT, PT, R14.reuse, R7, RZ ;  /* 0x000000070e087210 */ /* 0x040fe20007ffe0ff */
[----:B0-----:R-:W-:Y:S01]  /*0e50*/  IMAD.WIDE R20, R21, 0x4, R10 ;  /* 0x0000000415147825 */ /* 0x001fe200078e020a */
[----:B------:R-:W-:-:S03]  /*0e60*/  LEA R15, R14, R9, 0x7 ;  /* 0x000000090e0f7211 */ /* 0x000fc600078e38ff */
        /* <DEDUP_REMOVED lines=22> */
.L_x_44493:
[----:B-1----:R-:W0:Y:S01]  /*0fd0*/  S2R R23, SR_CgaCtaId ;  /* 0x0000000000177919 */ /* 0x002e220000008800 */
[----:B------:R-:W-:Y:S01]  /*0fe0*/  IMAD.SHL.U32 R6, R4, 0x10, RZ ;  /* 0x0000001004067824 */ /* 0x000fe200078e00ff */
[----:B------:R-:W-:Y:S01]  /*0ff0*/  MOV R22, 0x400 ;  /* 0x0000040000167802 */ /* 0x000fe20000000f00 */
[----:B------:R-:W-:Y:S01]  /*1000*/  BAR.SYNC.DEFER_BLOCKING 0x0 ;  /* 0x0000000000007b1d */ /* 0x000fe20000010000 */
[C---:B------:R-:W-:Y:S02]  /*1010*/  IADD3 R7, PT, PT, R5.reuse, -0x1, RZ ;  /* 0xffffffff05077810 */ /* 0x040fe40007ffe0ff */
[----:B------:R-:W-:Y:S01]  /*1020*/  LOP3.LUT R6, R6, 0x70, RZ, 0xc0, !PT ;  /* 0x0000007006067812 */ /* 0x000fe200078ec0ff */
[----:B------:R-:W-:Y:S01]  /*1030*/  VIADD R8, R22, 0x4080 ;  /* 0x0000408016087836 */ /* 0x000fe20000000000 */
[----:B------:R-:W-:Y:S02]  /*1040*/  LOP3.LUT P0, RZ, R4, 0x7, RZ, 0xc0, !PT ;  /* 0x0000000704ff7812 */ /* 0x000fe4000780c0ff */
[C---:B------:R-:W-:Y:S01]  /*1050*/  ISETP.NE.AND P2, PT, R5.reuse, RZ, PT ;  /* 0x000000ff0500720c */ /* 0x040fe20003f45270 */
[----:B------:R-:W-:-:S04]  /*1060*/  IMAD R26, R5, 0x80, R6 ;  /* 0x00000080051a7824 */ /* 0x000fc800078e0206 */
[----:B------:R-:W-:Y:S01]  /*1070*/  IMAD R25, R5, -0x7f, R26 ;  /* 0xffffff8105197824 */ /* 0x000fe200078e021a */
[C---:B------:R-:W-:Y:S02]  /*1080*/  LOP3.LUT R7, R26.reuse, 0xf, R7, 0xf8, !PT ;  /* 0x0000000f1a077812 */ /* 0x040fe400078ef807 */
[----:B------:R-:W-:-:S03]  /*1090*/  LOP3.LUT R6, R26, R5, RZ, 0xfc, !PT ;  /* 0x000000051a067212 */ /* 0x000fc600078efcff */
[----:B------:R-:W-:Y:S01]  /*10a0*/  @!P0 VIADD R24, R22, 0x4480 ;  /* 0x0000448016188836 */ /* 0x000fe20000000000 */
[C---:B0-----:R-:W-:Y:S02]  /*10b0*/  LEA R8, R23.reuse, R8, 0x18 ;  /* 0x0000000817087211 */ /* 0x041fe400078ec0ff */
[----:B------:R-:W-:Y:S02]  /*10c0*/  LEA R22, R23, R22, 0x18 ;  /* 0x0000001617167211 */ /* 0x000fe400078ec0ff */
[----:B------:R-:W-:Y:S01]  /*10d0*/  LEA R17, R7, R8, 0x2 ;  /* 0x0000000807117211 */ /* 0x000fe200078e10ff */
[----:B------:R-:W-:Y:S01]  /*10e0*/  IMAD R27, R6, 0x4, R8 ;  /* 0x00000004061b7824 */ /* 0x000fe200078e0208 */
[----:B------:R-:W-:Y:S02]  /*10f0*/  @!P0 LEA R23, R23, R24, 0x18 ;  /* 0x0000001817178211 */ /* 0x000fe400078ec0ff */
        /* <DEDUP_REMOVED lines=17> */
.L_x_44496:
[----:B-1----:R-:W-:Y:S01]  /*1210*/  IMAD R26, R24, 0x204, R22 ;  /* 0x00000204181a7824 */ /* 0x002fe200078e0216 */
[----:B------:R-:W-:-:S04]  /*1220*/  UMOV UR4, 0xffffffff ;  /* 0xffffffff00047882 */ /* 0x000fc80000000000 */
[----:B------:R-:W-:-:S05]  /*1230*/  LEA R26, R25, R26, 0x2 ;  /* 0x0000001a191a7211 */ /* 0x000fca00078e10ff */
        /* <DEDUP_REMOVED lines=10> */
[----:B---3--:R-:W-:-:S03]  /*12e0*/  IMAD R33, R9, R33, R34 ;  /* 0x0000002109217224 */ /* 0x008fc600078e0222 */
[----:B------:R-:W3:Y:S01]  /*12f0*/  LDS R30, [R26+0x20] ;  /* 0x000020001a1e7984 */ /* 0x000ee20000000800 */
[----:B----4-:R-:W-:Y:S02]  /*1300*/  IMAD R31, R10, R31, R33 ;  /* 0x0000001f0a1f7224 */ /* 0x010fe400078e0221 */
[----:B------:R-:W-:Y:S02]  /*1310*/  VIADD R33, R26, 0xffffffc0 ;  /* 0xffffffc01a217836 */ /* 0x000fe40000000000 */
[----:B-----5:R-:W-:Y:S02]  /*1320*/  IMAD R32, R11, R32, R31 ;  /* 0x000000200b207224 */ /* 0x020fe400078e021f */
[----:B------:R-:W4:Y:S01]  /*1330*/  LDS R31, [R26+0x24] ;  /* 0x000024001a1f7984 */ /* 0x000f220000000800 */
[----:B------:R-:W-:Y:S02]  /*1340*/  @!P2 IMAD.MOV R33, RZ, RZ, R26 ;  /* 0x000000ffff21a224 */ /* 0x000fe400078e021a */
[----:B0-----:R-:W-:-:S02]  /*1350*/  IMAD R27, R12, R27, R32 ;  /* 0x0000001b0c1b7224 */ /* 0x001fc400078e0220 */
[----:B------:R-:W0:Y:S04]  /*1360*/  LDS R32, [R26+0x28] ;  /* 0x000028001a207984 */ /* 0x000e280000000800 */
[----:B------:R-:W-:Y:S01]  /*1370*/  LDS R33, [R33+0x3c] ;  /* 0x00003c0021217984 */ /* 0x000fe20000000800 */
[----:B-1----:R-:W-:-:S03]  /*1380*/  IMAD R28, R13, R28, R27 ;  /* 0x0000001c0d1c7224 */ /* 0x002fc600078e021b */
[----:B------:R-:W1:Y:S01]  /*1390*/  LDS R27, [R26+0x2c] ;  /* 0x00002c001a1b7984 */ /* 0x000e620000000800 */
[----:B--2---:R-:W-:-:S03]  /*13a0*/  IMAD R29, R14, R29, R28 ;  /* 0x0000001d0e1d7224 */ /* 0x004fc600078e021c */
[----:B------:R-:W2:Y:S01]  /*13b0*/  LDS R28, [R26+0x30] ;  /* 0x000030001a1c7984 */ /* 0x000ea20000000800 */
[----:B---3--:R-:W-:-:S03]  /*13c0*/  IMAD R34, R15, R30, R29 ;  /* 0x0000001e0f227224 */ /* 0x008fc600078e021d */
[----:B------:R-:W3:Y:S04]  /*13d0*/  LDS R29, [R26+0x34] ;  /* 0x000034001a1d7984 */ /* 0x000ee80000000800 */
[----:B------:R-:W5:Y:S01]  /*13e0*/  LDS R30, [R26+0x38] ;  /* 0x000038001a1e7984 */ /* 0x000f620000000800 */
[----:B----4-:R-:W-:-:S04]  /*13f0*/  IMAD R31, R16, R31, R34 ;  /* 0x0000001f101f7224 */ /* 0x010fc800078e0222 */
[----:B0-----:R-:W-:-:S04]  /*1400*/  IMAD R31, R17, R32, R31 ;  /* 0x00000020111f7224 */ /* 0x001fc800078e021f */
[----:B-1----:R-:W-:-:S04]  /*1410*/  IMAD R27, R18, R27, R31 ;  /* 0x0000001b121b7224 */ /* 0x002fc800078e021f */
[----:B--2---:R-:W-:-:S04]  /*1420*/  IMAD R27, R19, R28, R27 ;  /* 0x0000001c131b7224 */ /* 0x004fc800078e021b */
[----:B---3--:R-:W-:-:S04]  /*1430*/  IMAD R27, R20, R29, R27 ;  /* 0x0000001d141b7224 */ /* 0x008fc800078e021b */
[----:B-----5:R-:W-:-:S04]  /*1440*/  IMAD R27, R21, R30, R27 ;  /* 0x0000001e151b7224 */ /* 0x020fc800078e021b */
[----:B------:R-:W-:Y:S01]  /*1450*/  IMAD R27, R6, R33, R27 ;  /* 0x00000021061b7224 */ /* 0x000fe200078e021b */
[----:B------:R-:W-:Y:S06]  /*1460*/  BRA.DIV UR4, `(.L_x_44495) ;  /* 0x0000000604d87947 */ /* 0x000fec000b800000 */
[----:B------:R-:W0:Y:S02]  /*1470*/  SHFL.DOWN PT, R26, R27, 0x4, 0x181f ;  /* 0x08981f001b1a7f89 */ /* 0x000e2400000e0000 */
[----:B0-----:R-:W-:-:S05]  /*1480*/  IADD3 R26, PT, PT, R27, R26, RZ ;  /* 0x0000001a1b1a7210 */ /* 0x001fca0007ffe0ff */
[----:B------:R-:W0:Y:S02]  /*1490*/  SHFL.DOWN PT, R29, R26, 0x2, 0x181f ;  /* 0x08581f001a1d7f89 */ /* 0x000e2400000e0000 */
[----:B0-----:R-:W-:-:S05]  /*14a0*/  IMAD.IADD R29, R26, 0x1, R29 ;  /* 0x000000011a1d7824 */ /* 0x001fca00078e021d */
[----:B------:R0:W1:Y:S02]  /*14b0*/  SHFL.DOWN PT, R28, R29, 0x1, 0x181f ;  /* 0x08381f001d1c7f89 */ /* 0x00006400000e0000 */
.L_x_44505:
[----:B------:R-:W-:Y:S01]  /*14c0*/  @!P0 IMAD R26, R24, 0x2, R5 ;  /* 0x00000002181a8824 */ /* 0x000fe200078e0205 */
[----:B01----:R-:W-:Y:S02]  /*14d0*/  IADD3 R29, PT, PT, R29, R28, RZ ;  /* 0x0000001c1d1d7210 */ /* 0x003fe40007ffe0ff */
[----:B------:R-:W-:Y:S01]  /*14e0*/  LEA.HI R24, R3, R24, RZ, 0x1c ;  /* 0x0000001803187211 */ /* 0x000fe200078fe0ff */
[----:B------:R-:W-:-:S03]  /*14f0*/  @!P0 IMAD.U32 R26, R26, 0x4, R23 ;  /* 0x000000041a1a8824 */ /* 0x000fc600078e0017 */
[----:B------:R-:W-:Y:S02]  /*1500*/  ISETP.GE.U32.AND P1, PT, R24, 0x20, PT ;  /* 0x000000201800780c */ /* 0x000fe40003f26070 */
[----:B------:R1:W-:Y:S11]  /*1510*/  @!P0 STS [R26], R29 ;  /* 0x0000001d1a008388 */ /* 0x0003f60000000800 */
[----:B------:R-:W-:Y:S05]  /*1520*/  @!P1 BRA `(.L_x_44496) ;  /* 0xfffffffc00389947 */ /* 0x000fea000383ffff */
[----:B------:R-:W-:Y:S05]  /*1530*/  WARPSYNC.ALL ;  /* 0x0000000000007948 */ /* 0x000fea0003800000 */
[----:B------:R-:W-:Y:S01]  /*1540*/  BAR.SYNC.DEFER_BLOCKING 0x0 ;  /* 0x0000000000007b1d */ /* 0x000fe20000010000 */
[----:B------:R-:W-:-:S13]  /*1550*/  ISETP.GT.U32.AND P0, PT, R4, 0x3f, PT ;  /* 0x0000003f0400780c */ /* 0x000fda0003f04070 */
[----:B------:R-:W-:Y:S05]  /*1560*/  @P0 EXIT ;  /* 0x000000000000094d */ /* 0x000fea0003800000 */
[----:B------:R-:W0:Y:S01]  /*1570*/  I2F.U32.RP R9, R3 ;  /* 0x0000000300097306 */ /* 0x000e220000209000 */
[C---:B------:R-:W-:Y:S01]  /*1580*/  ISETP.GE.U32.AND P0, PT, R2.reuse, 0x40, PT ;  /* 0x000000400200780c */ /* 0x040fe20003f06070 */
[----:B------:R-:W2:Y:S01]  /*1590*/  LDCU UR4, c[0x0][0x388] ;  /* 0x00007100ff0477ac */ /* 0x000ea20008000800 */
[----:B------:R-:W-:Y:S01]  /*15a0*/  VIMNMX.U32 R5, PT, PT, R2, 0x40, !PT ;  /* 0x0000004002057848 */ /* 0x000fe20007fe0000 */
[----:B------:R-:W-:Y:S01]  /*15b0*/  BSSY.RECONVERGENT B0, `(.L_x_44497) ;  /* 0x0000033000007945 */ /* 0x000fe20003800200 */
[----:B------:R-:W-:-:S03]  /*15c0*/  ISETP.NE.U32.AND P2, PT, R3, RZ, PT ;  /* 0x000000ff0300720c */ /* 0x000fc60003f45070 */
[----:B0-----:R-:W0:Y:S01]  /*15d0*/  MUFU.RCP R9, R9 ;  /* 0x0000000900097308 */ /* 0x001e220000001000 */
[----:B--2---:R-:W-:-:S04]  /*15e0*/  USHF.R.S32.HI UR5, URZ, 0x1f, UR4 ;  /* 0x0000001fff057899 */ /* 0x004fc80008011404 */
[----:B------:R-:W-:-:S04]  /*15f0*/  ULEA.HI UR4, UR5, UR4, URZ, 0x7 ;  /* 0x0000000405047291 */ /* 0x000fc8000f8f38ff */
[----:B------:R-:W-:Y:S01]  /*1600*/  USHF.R.S32.HI UR4, URZ, 0x7, UR4 ;  /* 0x00000007ff047899 */ /* 0x000fe20008011404 */
[----:B0-----:R-:W-:-:S04]  /*1610*/  VIADD R6, R9, 0xffffffe ;  /* 0x0ffffffe09067836 */ /* 0x001fc80000000000 */
[----:B------:R0:W2:Y:S02]  /*1620*/  F2I.FTZ.U32.TRUNC.NTZ R7, R6 ;  /* 0x0000000600077305 */ /* 0x0000a4000021f000 */
[----:B0-----:R-:W-:Y:S01]  /*1630*/  IMAD.MOV.U32 R6, RZ, RZ, RZ ;  /* 0x000000ffff067224 */ /* 0x001fe200078e00ff */
[----:B--2---:R-:W-:-:S05]  /*1640*/  IADD3 R8, PT, PT, RZ, -R7, RZ ;  /* 0x80000007ff087210 */ /* 0x004fca0007ffe0ff */
[----:B------:R-:W-:Y:S01]  /*1650*/  IMAD R11, R8, R3, RZ ;  /* 0x00000003080b7224 */ /* 0x000fe200078e02ff */
[----:B------:R-:W-:-:S03]  /*1660*/  SEL R8, RZ, 0x1, P0 ;  /* 0x00000001ff087807 */ /* 0x000fc60000000000 */
[----:B------:R-:W-:Y:S01]  /*1670*/  IMAD.HI.U32 R11, R7, R11, R6 ;  /* 0x0000000b070b7227 */ /* 0x000fe200078e0006 */
[----:B------:R-:W-:-:S05]  /*1680*/  IADD3 R2, PT, PT, R5, -R2, -R8 ;  /* 0x8000000205027210 */ /* 0x000fca0007ffe808 */
[----:B------:R-:W-:-:S04]  /*1690*/  IMAD.HI.U32 R11, R11, R2, RZ ;  /* 0x000000020b0b7227 */ /* 0x000fc800078e00ff */
[----:B------:R-:W-:-:S04]  /*16a0*/  IMAD.MOV R5, RZ, RZ, -R11 ;  /* 0x000000ffff057224 */ /* 0x000fc800078e0a0b */
[----:B------:R-:W-:Y:S02]  /*16b0*/  IMAD R2, R3, R5, R2 ;  /* 0x0000000503027224 */ /* 0x000fe400078e0202 */
[----:B------:R-:W0:Y:S03]  /*16c0*/  LDC R5, c[0x0][0x384] ;  /* 0x0000e100ff057b82 */ /* 0x000e260000000800 */
[----:B------:R-:W-:-:S13]  /*16d0*/  ISETP.GE.U32.AND P0, PT, R2, R3, PT ;  /* 0x000000030200720c */ /* 0x000fda0003f06070 */
[----:B------:R-:W-:Y:S01]  /*16e0*/  @P0 IADD3 R2, PT, PT, R2, -R3, RZ ;  /* 0x8000000302020210 */ /* 0x000fe20007ffe0ff */
[----:B------:R-:W-:-:S03]  /*16f0*/  @P0 VIADD R11, R11, 0x1 ;  /* 0x000000010b0b0836 */ /* 0x000fc60000000000 */
[----:B------:R-:W-:Y:S01]  /*1700*/  ISETP.GE.U32.AND P1, PT, R2, R3, PT ;  /* 0x000000030200720c */ /* 0x000fe20003f26070 */
[----:B0-----:R-:W-:-:S12]  /*1710*/  IMAD R13, R5, UR6, R0 ;  /* 0x00000006050d7c24 */ /* 0x001fd8000f8e0200 */
        /* <DEDUP_REMOVED lines=11> */
[----:B------:R-:W-:Y:S01]  /*17d0*/  LOP3.LUT R0, R0, 0x3, RZ, 0xc0, !PT ;  /* 0x0000000300007812 */ /* 0x000fe200078ec0ff */
[----:B------:R-:W2:Y:S04]  /*17e0*/  LDC.64 R8, c[0x0][0x3a0] ;  /* 0x0000e800ff087b82 */ /* 0x000ea80000000a00 */
[----:B------:R-:W-:Y:S01]  /*17f0*/  IMAD.MOV R2, RZ, RZ, -R0 ;  /* 0x000000ffff027224 */ /* 0x000fe200078e0a00 */
[----:B0-----:R-:W-:-:S06]  /*1800*/  ULEA UR5, UR6, UR5, 0x18 ;  /* 0x0000000506057291 */ /* 0x001fcc000f8ec0ff */
[----:B------:R-:W-:-:S07]  /*1810*/  LEA R0, R4, UR5, 0x2 ;  /* 0x0000000504007c11 */ /* 0x000fce000f8e10ff */
.L_x_44499:
[----:B0-----:R0:W3:Y:S01]  /*1820*/  LDS R11, [R0] ;  /* 0x00000000000b7984 */ /* 0x0010e20000000800 */
        /* <DEDUP_REMOVED lines=8> */
[----:B--2---:R-:W-:-:S05]  /*18b0*/  IMAD.WIDE R6, R5, 0x4, R8 ;  /* 0x0000000405067825 */ /* 0x004fca00078e0208 */
[----:B---3--:R0:W-:Y:S01]  /*18c0*/  STG.E desc[UR8][R6.64], R11 ;  /* 0x0000000b06007986 */ /* 0x0081e2000c101908 */
[----:B------:R-:W-:Y:S05]  /*18d0*/  @P0 BRA `(.L_x_44499) ;  /* 0xfffffffc00d00947 */ /* 0x000fea000383ffff */
.L_x_44498:
[----:B------:R-:W-:Y:S05]  /*18e0*/  BSYNC.RECONVERGENT B0 ;  /* 0x0000000000007941 */ /* 0x000fea0003800200 */
.L_x_44497:
[----:B------:R-:W-:Y:S05]  /*18f0*/  @!P1 EXIT ;  /* 0x000000000000994d */ /* 0x000fea0003800000 */
[----:B------:R-:W2:Y:S01]  /*1900*/  S2UR UR6, SR_CgaCtaId ;  /* 0x00000000000679c3 */ /* 0x000ea20000008800 */
[----:B------:R-:W-:Y:S01]  /*1910*/  UMOV UR5, 0x400 ;  /* 0x0000040000057882 */ /* 0x000fe20000000000 */
[C---:B------:R-:W-:Y:S01]  /*1920*/  IMAD.IADD R16, R4.reuse, 0x1, R3 ;  /* 0x0000000104107824 */ /* 0x040fe200078e0203 */
[----:B------:R-:W-:Y:S01]  /*1930*/  UIADD3 UR5, UPT, UPT, UR5, 0x4480, URZ ;  /* 0x0000448005057890 */ /* 0x000fe2000fffe0ff */
[----:B------:R-:W-:-:S03]  /*1940*/  LOP3.LUT R0, R4, 0x1, RZ, 0xc0, !PT ;  /* 0x0000000104007812 */ /* 0x000fc600078ec0ff */
[----:B------:R-:W-:Y:S01]  /*1950*/  LOP3.LUT R2, R16, 0x1, RZ, 0xc0, !PT ;  /* 0x0000000110027812 */ /* 0x000fe200078ec0ff */
[----:B0-----:R-:W0:Y:S01]  /*1960*/  LDC.64 R6, c[0x0][0x3a0] ;  /* 0x0000e800ff067b82 */ /* 0x001e220000000a00 */
[C---:B------:R-:W-:Y:S02]  /*1970*/  IMAD.IADD R23, R13.reuse, 0x1, R0 ;  /* 0x000000010d177824 */ /* 0x040fe400078e0200 */
[----:B------:R-:W-:Y:S01]  /*1980*/  IADD3 R22, PT, PT, R13, R2, RZ ;  /* 0x000000020d167210 */ /* 0x000fe20007ffe0ff */
[C-C-:B------:R-:W-:Y:S02]  /*1990*/  IMAD R0, R3.reuse, 0x2, R4.reuse ;  /* 0x0000000203007824 */ /* 0x140fe400078e0204 */
[----:B------:R-:W-:Y:S01]  /*19a0*/  IMAD R2, R3, 0x3, R4 ;  /* 0x0000000303027824 */ /* 0x000fe200078e0204 */
[----:B--2---:R-:W-:-:S06]  /*19b0*/  ULEA UR5, UR6, UR5, 0x18 ;  /* 0x0000000506057291 */ /* 0x004fcc000f8ec0ff */
[----:B------:R-:W-:-:S07]  /*19c0*/  LEA R18, R4, UR5, 0x2 ;  /* 0x0000000504127c11 */ /* 0x000fce000f8e10ff */
.L_x_44500:
[C-C-:B--2---:R-:W-:Y:S01]  /*19d0*/  IMAD R10, R3.reuse, 0x4, R18.reuse ;  /* 0x00000004030a7824 */ /* 0x144fe200078e0212 */
[C---:B------:R-:W-:Y:S01]  /*19e0*/  LEA R14, R3.reuse, R18, 0x3 ;  /* 0x00000012030e7211 */ /* 0x040fe200078e18ff */
[C---:B------:R-:W-:Y:S01]  /*19f0*/  IMAD R20, R3.reuse, 0xc, R18 ;  /* 0x0000000c03147824 */ /* 0x040fe200078e0212 */
[----:B------:R-:W2:Y:S01]  /*1a00*/  LDS R5, [R18] ;  /* 0x0000000012057984 */ /* 0x000ea20000000800 */
[----:B------:R-:W-:Y:S02]  /*1a10*/  SHF.R.U32.HI R24, RZ, 0x1, R4 ;  /* 0x00000001ff187819 */ /* 0x000fe40000011604 */
[----:B------:R-:W-:Y:S01]  /*1a20*/  SHF.R.U32.HI R8, RZ, 0x1, R16 ;  /* 0x00000001ff087819 */ /* 0x000fe20000011610 */
[----:B------:R3:W4:Y:S01]  /*1a30*/  LDS R17, [R10] ;  /* 0x000000000a117984 */ /* 0x0007220000000800 */
[----:B------:R-:W-:Y:S01]  /*1a40*/  SHF.R.U32.HI R12, RZ, 0x1, R0 ;  /* 0x00000001ff0c7819 */ /* 0x000fe20000011600 */
[----:B------:R-:W-:Y:S01]  /*1a50*/  IMAD R9, R24, UR4, R23 ;  /* 0x0000000418097c24 */ /* 0x000fe2000f8e0217 */
[----:B------:R-:W-:Y:S01]  /*1a60*/  SHF.R.U32.HI R15, RZ, 0x1, R2 ;  /* 0x00000001ff0f7819 */ /* 0x000fe20000011602 */
[----:B------:R5:W1:Y:S01]  /*1a70*/  LDS R19, [R14] ;  /* 0x000000000e137984 */ /* 0x000a620000000800 */
[--C-:B------:R-:W-:Y:S01]  /*1a80*/  IMAD R11, R8, UR4, R22.reuse ;  /* 0x00000004080b7c24 */ /* 0x100fe2000f8e0216 */
[----:B------:R-:W-:Y:S01]  /*1a90*/  IADD3 R4, PT, PT, R3, R4, R3 ;  /* 0x0000000403047210 */ /* 0x000fe20007ffe003 */
[----:B------:R-:W-:Y:S01]  /*1aa0*/  IMAD R13, R12, UR4, R23 ;  /* 0x000000040c0d7c24 */ /* 0x000fe2000f8e0217 */
[----:B------:R-:W1:Y:S01]  /*1ab0*/  LDS R21, [R20] ;  /* 0x0000000014157984 */ /* 0x000e620000000800 */
[----:B------:R-:W-:Y:S01]  /*1ac0*/  IMAD R15, R15, UR4, R22 ;  /* 0x000000040f0f7c24 */ /* 0x000fe2000f8e0216 */
[----:B------:R-:W-:Y:S01]  /*1ad0*/  IADD3 R4, PT, PT, R3, R4, R3 ;  /* 0x0000000403047210 */ /* 0x000fe20007ffe003 */
[----:B0-----:R-:W-:Y:S01]  /*1ae0*/  IMAD.WIDE R8, R9, 0x4, R6 ;  /* 0x0000000409087825 */ /* 0x001fe200078e0206 */
[----:B------:R-:W-:-:S02]  /*1af0*/  LEA R16, R3, R16, 0x2 ;  /* 0x0000001003107211 */ /* 0x000fc400078e10ff */
[----:B------:R-:W-:Y:S01]  /*1b00*/  ISETP.GE.U32.AND P0, PT, R4, 0x40, PT ;  /* 0x000000400400780c */ /* 0x000fe20003f06070 */
[----:B---3--:R-:W-:-:S04]  /*1b10*/  IMAD.WIDE R10, R11, 0x4, R6 ;  /* 0x000000040b0a7825 */ /* 0x008fc800078e0206 */
[----:B------:R-:W-:-:S04]  /*1b20*/  IMAD.WIDE R12, R13, 0x4, R6 ;  /* 0x000000040d0c7825 */ /* 0x000fc800078e0206 */
[----:B-----5:R-:W-:-:S04]  /*1b30*/  IMAD.WIDE R14, R15, 0x4, R6 ;  /* 0x000000040f0e7825 */ /* 0x020fc800078e0206 */
[C---:B------:R-:W-:Y:S02]  /*1b40*/  IMAD R0, R3.reuse, 0x4, R0 ;  /* 0x0000000403007824 */ /* 0x040fe400078e0200 */
[C---:B------:R-:W-:Y:S02]  /*1b50*/  IMAD R2, R3.reuse, 0x4, R2 ;  /* 0x0000000403027824 */ /* 0x040fe400078e0202 */
[----:B------:R-:W-:Y:S01]  /*1b60*/  IMAD R18, R3, 0x10, R18 ;  /* 0x0000001003127824 */ /* 0x000fe200078e0212 */
[----:B--2---:R2:W-:Y:S04]  /*1b70*/  STG.E desc[UR8][R8.64], R5 ;  /* 0x0000000508007986 */ /* 0x0045e8000c101908 */
[----:B----4-:R2:W-:Y:S04]  /*1b80*/  STG.E desc[UR8][R10.64], R17 ;  /* 0x000000110a007986 */ /* 0x0105e8000c101908 */
[----:B-1----:R2:W-:Y:S04]  /*1b90*/  STG.E desc[UR8][R12.64], R19 ;  /* 0x000000130c007986 */ /* 0x0025e8000c101908 */
[----:B------:R2:W-:Y:S01]  /*1ba0*/  STG.E desc[UR8][R14.64], R21 ;  /* 0x000000150e007986 */ /* 0x0005e2000c101908 */
[----:B------:R-:W-:Y:S05]  /*1bb0*/  @!P0 BRA `(.L_x_44500) ;  /* 0xfffffffc00848947 */ /* 0x000fea000383ffff */
[----:B------:R-:W-:Y:S05]  /*1bc0*/  EXIT ;  /* 0x000000000000794d */ /* 0x000fea0003800000 */
.L_x_44495:
[----:B------:R-:W-:Y:S01]  /*1bd0*/  HFMA2 R32, -RZ, RZ, 0, 0.0020122528076171875 ;  /* 0x0000181fff207431 */ /* 0x000fe200000001ff */
[----:B------:R-:W-:Y:S01]  /*1be0*/  BSSY B0, `(.L_x_44501) ;  /* 0x0000006000007945 */ /* 0x000fe20003800000 */
[----:B------:R-:W-:Y:S02]  /*1bf0*/  IMAD.MOV.U32 R31, RZ, RZ, 0x4 ;  /* 0x00000004ff1f7424 */ /* 0x000fe400078e00ff */
[----:B------:R-:W-:-:S07]  /*1c00*/  IMAD.MOV.U32 R30, RZ, RZ, -0x1 ;  /* 0xffffffffff1e7424 */ /* 0x000fce00078e00ff */
[----:B------:R-:W-:Y:S05]  /*1c10*/  WARPSYNC.COLLECTIVE R30, `(.L_x_44502) ;  /* 0x000000001e087348 */ /* 0x000fea0003c00000 */
[----:B------:R0:W1:Y:S02]  /*1c20*/  SHFL.DOWN P1, R28, R27, R31, R32 ;  /* 0x0800001f1b1c7389 */ /* 0x0000640000020020 */
[----:B01----:R-:W-:Y:S05]  /*1c30*/  ENDCOLLECTIVE ;  /* 0x000000000000791b */ /* 0x003fea0003800000 */
.L_x_44502:
[----:B------:R-:W-:Y:S05]  /*1c40*/  BSYNC B0 ;  /* 0x0000000000007941 */ /* 0x000fea0003800000 */
.L_x_44501:
[----:B------:R-:W-:Y:S01]  /*1c50*/  IMAD.MOV.U32 R26, RZ, RZ, R28 ;  /* 0x000000ffff1a7224 */ /* 0x000fe200078e001c */
[----:B------:R-:W-:Y:S01]  /*1c60*/  MOV R32, 0x181f ;  /* 0x0000181f00207802 */ /* 0x000fe20000000f00 */
[----:B------:R-:W-:Y:S02]  /*1c70*/  IMAD.MOV.U32 R31, RZ, RZ, 0x2 ;  /* 0x00000002ff1f7424 */ /* 0x000fe400078e00ff */
[----:B------:R-:W-:Y:S01]  /*1c80*/  IMAD.MOV.U32 R30, RZ, RZ, -0x1 ;  /* 0xffffffffff1e7424 */ /* 0x000fe200078e00ff */
[----:B------:R-:W-:-:S05]  /*1c90*/  IADD3 R26, PT, PT, R27, R26, RZ ;  /* 0x0000001a1b1a7210 */ /* 0x000fca0007ffe0ff */
[----:B------:R-:W-:-:S07]  /*1ca0*/  IMAD.MOV.U32 R27, RZ, RZ, R26 ;  /* 0x000000ffff1b7224 */ /* 0x000fce00078e001a */
[----:B------:R-:W-:Y:S05]  /*1cb0*/  WARPSYNC.COLLECTIVE R30, `(.L_x_44503) ;  /* 0x000000001e087348 */ /* 0x000fea0003c00000 */
[----:B------:R0:W1:Y:S02]  /*1cc0*/  SHFL.DOWN P1, R28, R27, R31, R32 ;  /* 0x0800001f1b1c7389 */ /* 0x0000640000020020 */
[----:B01----:R-:W-:Y:S05]  /*1cd0*/  ENDCOLLECTIVE ;  /* 0x000000000000791b */ /* 0x003fea0003800000 */
.L_x_44503:
[----:B------:R-:W-:Y:S02]  /*1ce0*/  IMAD.MOV.U32 R31, RZ, RZ, 0x1 ;  /* 0x00000001ff1f7424 */ /* 0x000fe400078e00ff */
[----:B------:R-:W-:-:S05]  /*1cf0*/  IMAD.MOV.U32 R29, RZ, RZ, R28 ;  /* 0x000000ffff1d7224 */ /* 0x000fca00078e001c */
[----:B------:R-:W-:-:S05]  /*1d00*/  IADD3 R29, PT, PT, R26, R29, RZ ;  /* 0x0000001d1a1d7210 */ /* 0x000fca0007ffe0ff */
[----:B------:R-:W-:-:S07]  /*1d10*/  IMAD.MOV.U32 R27, RZ, RZ, R29 ;  /* 0x000000ffff1b7224 */ /* 0x000fce00078e001d */
[----:B------:R-:W-:Y:S05]  /*1d20*/  WARPSYNC.COLLECTIVE R30, `(.L_x_44504) ;  /* 0x000000001e087348 */ /* 0x000fea0003c00000 */
[----:B------:R0:W1:Y:S02]  /*1d30*/  SHFL.DOWN P1, R28, R27, R31, R32 ;  /* 0x0800001f1b1c7389 */ /* 0x0000640000020020 */
[----:B01----:R-:W-:Y:S05]  /*1d40*/  ENDCOLLECTIVE ;  /* 0x000000000000791b */ /* 0x003fea0003800000 */
.L_x_44504:
[----:B------:R-:W-:Y:S05]  /*1d50*/  BRA `(.L_x_44505) ;  /* 0xfffffff400d87947 */ /* 0x000fea000383ffff */
        .weak           $__internal_229_$__cuda_sm20_div_u16
        .type           $__internal_229_$__cuda_sm20_div_u16,@function
        .size           $__internal_229_$__cuda_sm20_div_u16,(.L_x_58180 - $__internal_229_$__cuda_sm20_div_u16)
$__internal_229_$__cuda_sm20_div_u16:
        /* <DEDUP_REMOVED lines=18> */
[----:B------:R-:W-:Y:S06]  /*1e80*/  RET.REL.NODEC R10 `(_Z9cuda_gemmIiLi256ELi1ELi1ELi256ELi128ELi128ELi32ELi0ELi1EEviiiPT_S1_S1_ii) ;  /* 0xffffffe00a5c7950 */ /* 0x000fec0003c3ffff */
.L_x_44506:
        /* <DEDUP_REMOVED lines=15> */
.L_x_58180:


//--------------------- .text._Z9cuda_gemmIiLi256ELi1ELi1ELi256ELi128ELi128ELi32ELi0ELi0EEviiiPT_S1_S1_ii --------------------------
	.section	.text._Z9cuda_gemmIiLi256ELi1ELi1ELi256ELi128ELi128ELi32ELi0ELi0EEviiiPT_S1_S1_ii,"ax",@progbits
	.align	128
        .global         _Z9cuda_gemmIiLi256ELi1ELi1ELi256ELi128ELi128ELi32ELi0ELi0EEviiiPT_S1_S1_ii
        .type           _Z9cuda_gemmIiLi256ELi1ELi1ELi256ELi128ELi128ELi32ELi0ELi0EEviiiPT_S1_S1_ii,@function
        .size           _Z9cuda_gemmIiLi256ELi1ELi1ELi256ELi128ELi128ELi32ELi0ELi0EEviiiPT_S1_S1_ii,(.L_x_58660 - _Z9cuda_gemmIiLi256ELi1ELi1ELi256ELi128ELi128ELi32ELi0ELi0EEviiiPT_S1_S1_ii)
        .other          _Z9cuda_gemmIiLi256ELi1ELi1ELi256ELi128ELi128ELi32ELi0ELi0EEviiiPT_S1_S1_ii,@"STO_CUDA_ENTRY STV_DEFAULT"
_Z9cuda_gemmIiLi256ELi1ELi1ELi256ELi128ELi128ELi32ELi0ELi0EEviiiPT_S1_S1_ii:
.text._Z9cuda_gemmIiLi256ELi1ELi1ELi256ELi128ELi128ELi32ELi0ELi0EEviiiPT_S1_S1_ii:
[----:B------:R-:W-:Y:S08]  /*0000*/  LDC R1, c[0x0][0x37c] ;  /* 0x0000df00ff017b82 */ /* 0x000ff00000000800 */
[----:B------:R-:W0:Y:S01]  /*0010*/  LDC R0, c[0x0][0x388] ;  /* 0x0000e200ff007b82 */ /* 0x000e220000000800 */
[----:B------:R-:W1:Y:S01]  /*0020*/  S2R R13, SR_TID.X ;  /* 0x00000000000d7919 */ /* 0x000e620000002100 */
[----:B------:R-:W2:Y:S02]  /*0030*/  LDCU UR4, c[0x0][0x3ac] ;  /* 0x00007580ff0477ac */ /* 0x000ea40008000800 */
[----:B--2---:R-:W-:Y:S01]  /*0040*/  IMAD.U32 R10, RZ, RZ, UR4 ;  /* 0x00000004ff0a7e24 */ /* 0x004fe2000f8e00ff */
[----:B0-----:R-:W-:-:S04]  /*0050*/  LOP3.LUT R2, R0, 0xffffff00, RZ, 0xc0, !PT ;  /* 0xffffff0000027812 */ /* 0x001fc800078ec0ff */
[----:B------:R-:W-:Y:S02]  /*0060*/  SHF.R.U32.HI R16, RZ, 0x4, R10 ;  /* 0x00000004ff107819 */ /* 0x000fe4000001160a */
[----:B------:R-:W-:Y:S02]  /*0070*/  ISETP.NE.AND P0, PT, R2, 0x4000, PT ;  /* 0x000040000200780c */ /* 0x000fe40003f05270 */
[----:B-1----:R-:W-:-:S11]  /*0080*/  LOP3.LUT R12, R13, 0x1f, RZ, 0xc0, !PT ;  /* 0x0000001f0d0c7812 */ /* 0x002fd600078ec0ff */
        /* <DEDUP_REMOVED lines=28> */
[----:B------:R-:W-:-:S04]  /*0250*/  IMAD.MOV R3, RZ, RZ, -R15 ;  /* 0x000000ffff037224 */ /* 0x000fc800078e0a0f */
[----:B------:R-:W-:Y:S01]  /*0260*/  IMAD R4, R4, R3, R6 ;  /* 0x0000000304047224 */ /* 0x000fe200078e0206 */
[----:B------:R-:W-:Y:S06]  /*0270*/  BRA `(.L_x_44508) ;  /* 0x00000000000c7947 */ /* 0x000fec0003800000 */
.L_x_44507:
[----:B------:R-:W0:Y:S02]  /*0280*/  S2R R4, SR_CTAID.X ;  /* 0x0000000000047919 */ /* 0x000e240000002500 */
[----:B0-----:R-:W-:Y:S02]  /*0290*/  SHF.R.U32.HI R15, RZ, 0x6, R4 ;  /* 0x00000006ff0f7819 */ /* 0x001fe40000011604 */
[----:B------:R-:W-:-:S07]  /*02a0*/  LOP3.LUT R4, R4, 0x3f, RZ, 0xc0, !PT ;  /* 0x0000003f04047812 */ /* 0x000fce00078ec0ff */
.L_x_44508:
[----:B------:R-:W-:Y:S01]  /*02b0*/  IABS R6, R10 ;  /* 0x0000000a00067213 */ /* 0x000fe20000000000 */
[----:B------:R-:W0:Y:S01]  /*02c0*/  S2R R11, SR_CTAID.Y ;  /* 0x00000000000b7919 */ /* 0x000e220000002600 */
[----:B------:R-:W1:Y:S01]  /*02d0*/  LDC R8, c[0x0][0x360] ;  /* 0x0000d800ff087b82 */ /* 0x000e620000000800 */
[----:B------:R-:W0:Y:S01]  /*02e0*/  LDCU UR4, c[0x0][0x374] ;  /* 0x00006e80ff0477ac */ /* 0x000e220008000800 */
[----:B------:R-:W2:Y:S08]  /*02f0*/  I2F.RP R5, R6 ;  /* 0x0000000600057306 */ /* 0x000eb00000209400 */
[----:B--2---:R-:W2:Y:S02]  /*0300*/  MUFU.RCP R5, R5 ;  /* 0x0000000500057308 */ /* 0x004ea40000001000 */
[----:B--2---:R-:W-:-:S06]  /*0310*/  VIADD R2, R5, 0xffffffe ;  /* 0x0ffffffe05027836 */ /* 0x004fcc0000000000 */
[----:B------:R2:W3:Y:S02]  /*0320*/  F2I.FTZ.U32.TRUNC.NTZ R3, R2 ;  /* 0x0000000200037305 */ /* 0x0004e4000021f000 */
[----:B--2---:R-:W-:Y:S02]  /*0330*/  IMAD.MOV.U32 R2, RZ, RZ, RZ ;  /* 0x000000ffff027224 */ /* 0x004fe400078e00ff */
[----:B---3--:R-:W-:-:S04]  /*0340*/  IMAD.MOV R7, RZ, RZ, -R3 ;  /* 0x000000ffff077224 */ /* 0x008fc800078e0a03 */
        /* <DEDUP_REMOVED lines=17> */
[----:B0-----:R-:W-:-:S03]  /*0460*/  ISETP.GE.U32.AND P0, PT, R11, UR4, PT ;  /* 0x000000040b007c0c */ /* 0x001fc6000bf06070 */
[----:B------:R-:W-:-:S05]  /*0470*/  IMAD R7, R9, R18, RZ ;  /* 0x0000001209077224 */ /* 0x000fca00078e02ff */
[----:B------:R-:W-:-:S04]  /*0480*/  VIMNMX R7, PT, PT, R7, 0x100, PT ;  /* 0x0000010007077848 */ /* 0x000fc80003fe0100 */
[----:B------:R-:W0:Y:S08]  /*0490*/  I2F.U32.RP R2, R7 ;  /* 0x0000000700027306 */ /* 0x000e300000209000 */
[----:B0-----:R-:W0:Y:S01]  /*04a0*/  MUFU.RCP R2, R2 ;  /* 0x0000000200027308 */ /* 0x001e220000001000 */
[----:B-1----:R-:W-:Y:S05]  /*04b0*/  @P0 EXIT ;  /* 0x000000000000094d */ /* 0x002fea0003800000 */
[----:B------:R-:W1:Y:S01]  /*04c0*/  I2F.U32.RP R5, R8 ;  /* 0x0000000800057306 */ /* 0x000e620000209000 */
[----:B0-----:R-:W-:Y:S01]  /*04d0*/  VIADD R2, R2, 0xffffffe ;  /* 0x0ffffffe02027836 */ /* 0x001fe20000000000 */
[----:B------:R-:W0:Y:S01]  /*04e0*/  LDCU.64 UR8, c[0x0][0x358] ;  /* 0x00006b00ff0877ac */ /* 0x000e220008000a00 */
[----:B------:R-:W-:Y:S01]  /*04f0*/  IMAD.MOV R17, RZ, RZ, -R7 ;  /* 0x000000ffff117224 */ /* 0x000fe200078e0a07 */
[----:B------:R-:W-:Y:S01]  /*0500*/  BSSY.RECONVERGENT B0, `(.L_x_44509) ;  /* 0x000006f000007945 */ /* 0x000fe20003800200 */
[----:B------:R-:W-:Y:S02]  /*0510*/  IMAD.IADD R14, R13, 0x1, R8 ;  /* 0x000000010d0e7824 */ /* 0x000fe400078e0208 */
[----:B------:R-:W-:Y:S01]  /*0520*/  IMAD.MOV.U32 R31, RZ, RZ, R13 ;  /* 0x000000ffff1f7224 */ /* 0x000fe200078e000d */
[----:B------:R2:W3:Y:S02]  /*0530*/  F2I.FTZ.U32.TRUNC.NTZ R3, R2 ;  /* 0x0000000200037305 */ /* 0x0004e4000021f000 */
[----:B------:R-:W-:-:S04]  /*0540*/  ISETP.GE.U32.AND P1, PT, R14, 0x100, PT ;  /* 0x000001000e00780c */ /* 0x000fc80003f26070 */
[----:B------:R-:W-:Y:S02]  /*0550*/  SEL R25, RZ, 0x1, P1 ;  /* 0x00000001ff197807 */ /* 0x000fe40000800000 */
[----:B-1----:R-:W1:Y:S01]  /*0560*/  MUFU.RCP R5, R5 ;  /* 0x0000000500057308 */ /* 0x002e620000001000 */
[----:B--2---:R-:W-:Y:S01]  /*0570*/  IMAD.MOV.U32 R2, RZ, RZ, RZ ;  /* 0x000000ffff027224 */ /* 0x004fe200078e00ff */
[----:B------:R-:W-:Y:S01]  /*0580*/  ISETP.NE.U32.AND P1, PT, R7, RZ, PT ;  /* 0x000000ff0700720c */ /* 0x000fe20003f25070 */
[----:B---3--:R-:W-:-:S05]  /*0590*/  IMAD R17, R17, R3, RZ ;  /* 0x0000000311117224 */ /* 0x008fca00078e02ff */
[----:B------:R-:W2:Y:S01]  /*05a0*/  I2F.U32.RP R6, R18 ;  /* 0x0000001200067306 */ /* 0x000ea20000209000 */
[----:B------:R-:W-:Y:S01]  /*05b0*/  IMAD.HI.U32 R3, R3, R17, R2 ;  /* 0x0000001103037227 */ /* 0x000fe200078e0002 */
[----:B------:R-:W-:-:S04]  /*05c0*/  VIMNMX.U32 R17, PT, PT, R14, 0x100, !PT ;  /* 0x000001000e117848 */ /* 0x000fc80007fe0000 */
[----:B------:R-:W-:Y:S01]  /*05d0*/  IADD3 R17, PT, PT, R17, -R14, -R25 ;  /* 0x8000000e11117210 */ /* 0x000fe20007ffe819 */
[----:B-1----:R-:W-:Y:S02]  /*05e0*/  VIADD R22, R5, 0xffffffe ;  /* 0x0ffffffe05167836 */ /* 0x002fe40000000000 */
[----:B------:R-:W-:Y:S02]  /*05f0*/  IMAD.HI.U32 R5, R3, R13, RZ ;  /* 0x0000000d03057227 */ /* 0x000fe400078e00ff */
[----:B------:R1:W3:Y:S02]  /*0600*/  F2I.FTZ.U32.TRUNC.NTZ R23, R22 ;  /* 0x0000001600177305 */ /* 0x0002e4000021f000 */
[----:B------:R-:W-:-:S04]  /*0610*/  IMAD.MOV R2, RZ, RZ, -R5 ;  /* 0x000000ffff027224 */ /* 0x000fc800078e0a05 */
[----:B------:R-:W-:Y:S02]  /*0620*/  IMAD R2, R7, R2, R13 ;  /* 0x0000000207027224 */ /* 0x000fe400078e020d */
[----:B--2---:R-:W2:Y:S01]  /*0630*/  MUFU.RCP R6, R6 ;  /* 0x0000000600067308 */ /* 0x004ea20000001000 */
[----:B-1----:R-:W-:Y:S02]  /*0640*/  IMAD.MOV.U32 R22, RZ, RZ, RZ ;  /* 0x000000ffff167224 */ /* 0x002fe400078e00ff */
[----:B------:R-:W-:Y:S01]  /*0650*/  ISETP.GE.U32.AND P0, PT, R2, R7, PT ;  /* 0x000000070200720c */ /* 0x000fe20003f06070 */
[----:B---3--:R-:W-:-:S04]  /*0660*/  IMAD.MOV R19, RZ, RZ, -R23 ;  /* 0x000000ffff137224 */ /* 0x008fc800078e0a17 */
[----:B------:R-:W-:-:S04]  /*0670*/  IMAD R19, R19, R8, RZ ;  /* 0x0000000813137224 */ /* 0x000fc800078e02ff */
[----:B------:R-:W-:-:S04]  /*0680*/  IMAD.HI.U32 R19, R23, R19, R22 ;  /* 0x0000001317137227 */ /* 0x000fc800078e0016 */
[----:B--2---:R-:W-:Y:S02]  /*0690*/  VIADD R20, R6, 0xffffffe ;  /* 0x0ffffffe06147836 */ /* 0x004fe40000000000 */
[----:B------:R-:W-:Y:S02]  /*06a0*/  @P0 IMAD.IADD R2, R2, 0x1, -R7 ;  /* 0x0000000102020824 */ /* 0x000fe400078e0a07 */
[----:B------:R1:W2:Y:S01]  /*06b0*/  F2I.FTZ.U32.TRUNC.NTZ R21, R20 ;  /* 0x0000001400157305 */ /* 0x0002a2000021f000 */
[----:B------:R-:W-:Y:S02]  /*06c0*/  IMAD.HI.U32 R27, R19, R17, RZ ;  /* 0x00000011131b7227 */ /* 0x000fe400078e00ff */
[----:B------:R-:W-:Y:S02]  /*06d0*/  ISETP.GE.U32.AND P2, PT, R2, R7, PT ;  /* 0x000000070200720c */ /* 0x000fe40003f46070 */
[----:B------:R-:W-:Y:S02]  /*06e0*/  IMAD.MOV R23, RZ, RZ, -R27 ;  /* 0x000000ffff177224 */ /* 0x000fe400078e0a1b */
[----:B------:R-:W-:-:S02]  /*06f0*/  @P0 VIADD R5, R5, 0x1 ;  /* 0x0000000105050836 */ /* 0x000fc40000000000 */
[----:B------:R-:W-:Y:S02]  /*0700*/  IMAD R23, R8, R23, R17 ;  /* 0x0000001708177224 */ /* 0x000fe400078e0211 */
[----:B-1----:R-:W-:-:S03]  /*0710*/  IMAD.MOV.U32 R20, RZ, RZ, RZ ;  /* 0x000000ffff147224 */ /* 0x002fc600078e00ff */
[----:B------:R-:W-:Y:S01]  /*0720*/  ISETP.GE.U32.AND P0, PT, R23, R8, PT ;  /* 0x000000081700720c */ /* 0x000fe20003f06070 */
[----:B--2---:R-:W-:Y:S02]  /*0730*/  IMAD.MOV R2, RZ, RZ, -R21 ;  /* 0x000000ffff027224 */ /* 0x004fe400078e0a15 */
[----:B------:R-:W-:-:S03]  /*0740*/  @P2 VIADD R5, R5, 0x1 ;  /* 0x0000000105052836 */ /* 0x000fc60000000000 */
[----:B------:R-:W-:Y:S02]  /*0750*/  MOV R17, R2 ;  /* 0x0000000200117202 */ /* 0x000fe40000000f00 */
[----:B------:R-:W-:-:S03]  /*0760*/  LOP3.LUT R2, RZ, R7, RZ, 0x33, !PT ;  /* 0x00000007ff027212 */ /* 0x000fc600078e33ff */
[----:B------:R-:W-:Y:S01]  /*0770*/  IMAD R17, R17, R18, RZ ;  /* 0x0000001211117224 */ /* 0x000fe200078e02ff */
[----:B------:R-:W-:Y:S01]  /*0780*/  SEL R6, R2, R5, !P1 ;  /* 0x0000000502067207 */ /* 0x000fe20004800000 */
[----:B------:R-:W-:Y:S02]  /*0790*/  @P0 IMAD.IADD R23, R23, 0x1, -R8 ;  /* 0x0000000117170824 */ /* 0x000fe400078e0a08 */
[----:B------:R-:W-:-:S03]  /*07a0*/  IMAD.HI.U32 R20, R21, R17, R20 ;  /* 0x0000001115147227 */ /* 0x000fc600078e0014 */
[----:B------:R-:W-:Y:S01]  /*07b0*/  ISETP.GE.U32.AND P3, PT, R23, R8, PT ;  /* 0x000000081700720c */ /* 0x000fe20003f66070 */
[----:B------:R-:W-:Y:S02]  /*07c0*/  IMAD.MOV R22, RZ, RZ, -R6 ;  /* 0x000000ffff167224 */ /* 0x000fe400078e0a06 */
[----:B------:R-:W-:-:S04]  /*07d0*/  IMAD.HI.U32 R21, R20, R13, RZ ;  /* 0x0000000d14157227 */ /* 0x000fc800078e00ff */
[----:B------:R-:W-:Y:S02]  /*07e0*/  IMAD R5, R7, R22, R13 ;  /* 0x0000001607057224 */ /* 0x000fe400078e020d */
[----:B------:R-:W-:Y:S02]  /*07f0*/  IMAD.MOV R21, RZ, RZ, -R21 ;  /* 0x000000ffff157224 */ /* 0x000fe400078e0a15 */
[----:B------:R-:W-:-:S04]  /*0800*/  IMAD.HI.U32 R17, R20, R5, RZ ;  /* 0x0000000514117227 */ /* 0x000fc800078e00ff */
[----:B------:R-:W-:Y:S02]  /*0810*/  IMAD.MOV R20, RZ, RZ, -R17 ;  /* 0x000000ffff147224 */ /* 0x000fe400078e0a11 */
[C---:B------:R-:W-:Y:S02]  /*0820*/  IMAD R23, R18.reuse, R21, R13 ;  /* 0x0000001512177224 */ /* 0x040fe400078e020d */
[----:B------:R-:W-:Y:S01]  /*0830*/  IMAD R5, R18, R20, R5 ;  /* 0x0000001412057224 */ /* 0x000fe200078e0205 */
[-C--:B------:R-:W-:Y:S01]  /*0840*/  LOP3.LUT R20, RZ, R8.reuse, RZ, 0x33, !PT ;  /* 0x00000008ff147212 */ /* 0x080fe200078e33ff */
[----:B------:R-:W-:Y:S01]  /*0850*/  IMAD.HI.U32 R21, R3, R8, RZ ;  /* 0x0000000803157227 */ /* 0x000fe200078e00ff */
[-C--:B------:R-:W-:Y:S02]  /*0860*/  ISETP.GE.U32.AND P2, PT, R23, R18.reuse, PT ;  /* 0x000000121700720c */ /* 0x080fe40003f46070 */
[----:B------:R-:W-:Y:S01]  /*0870*/  ISETP.GE.U32.AND P6, PT, R5, R18, PT ;  /* 0x000000120500720c */ /* 0x000fe20003fc6070 */
[----:B------:R-:W-:Y:S01]  /*0880*/  @P0 VIADD R27, R27, 0x1 ;  /* 0x000000011b1b0836 */ /* 0x000fe20000000000 */
[----:B------:R-:W-:Y:S01]  /*0890*/  ISETP.NE.U32.AND P0, PT, R8, RZ, PT ;  /* 0x000000ff0800720c */ /* 0x000fe20003f05070 */
[----:B------:R-:W-:-:S02]  /*08a0*/  IMAD.MOV R24, RZ, RZ, -R21 ;  /* 0x000000ffff187224 */ /* 0x000fc400078e0a15 */
[----:B------:R-:W-:Y:S02]  /*08b0*/  @P3 VIADD R27, R27, 0x1 ;  /* 0x000000011b1b3836 */ /* 0x000fe40000000000 */
[----:B------:R-:W-:-:S03]  /*08c0*/  IMAD R24, R7, R24, R8 ;  /* 0x0000001807187224 */ /* 0x000fc600078e0208 */
[----:B------:R-:W-:Y:S01]  /*08d0*/  SEL R22, R20, R27, !P0 ;  /* 0x0000001b14167207 */ /* 0x000fe20004000000 */
[--C-:B------:R-:W-:Y:S01]  /*08e0*/  @P2 IMAD.IADD R23, R23, 0x1, -R18.reuse ;  /* 0x0000000117172824 */ /* 0x100fe200078e0a12 */
[----:B------:R-:W-:Y:S01]  /*08f0*/  ISETP.GE.U32.AND P2, PT, R24, R7, PT ;  /* 0x000000071800720c */ /* 0x000fe20003f46070 */
[----:B------:R-:W-:Y:S02]  /*0900*/  @P6 IMAD.IADD R5, R5, 0x1, -R18 ;  /* 0x0000000105056824 */ /* 0x000fe400078e0a12 */
[----:B------:R-:W-:Y:S01]  /*0910*/  IMAD.IADD R25, R25, 0x1, R22 ;  /* 0x0000000119197824 */ /* 0x000fe200078e0216 */
[-C--:B------:R-:W-:Y:S01]  /*0920*/  ISETP.GE.U32.AND P3, PT, R23, R18.reuse, PT ;  /* 0x000000121700720c */ /* 0x080fe20003f66070 */
[----:B------:R-:W-:Y:S01]  /*0930*/  @P6 VIADD R17, R17, 0x1 ;  /* 0x0000000111116836 */ /* 0x000fe20000000000 */
[----:B------:R-:W-:Y:S02]  /*0940*/  ISETP.GE.U32.AND P4, PT, R5, R18, PT ;  /* 0x000000120500720c */ /* 0x000fe40003f86070 */
[----:B------:R-:W-:-:S02]  /*0950*/  LOP3.LUT R3, R25, 0x3, RZ, 0xc0, !PT ;  /* 0x0000000319037812 */ /* 0x000fc400078ec0ff */
[----:B------:R-:W-:Y:S02]  /*0960*/  ISETP.NE.U32.AND P6, PT, R18, RZ, PT ;  /* 0x000000ff1200720c */ /* 0x000fe40003fc5070 */
[----:B------:R-:W-:Y:S01]  /*0970*/  ISETP.NE.AND P5, PT, R3, 0x3, PT ;  /* 0x000000030300780c */ /* 0x000fe20003fa5270 */
[----:B------:R-:W-:Y:S01]  /*0980*/  @P2 IMAD.IADD R24, R24, 0x1, -R7 ;  /* 0x0000000118182824 */ /* 0x000fe200078e0a07 */
[----:B------:R-:W-:Y:S01]  /*0990*/  SHF.R.S32.HI R3, RZ, 0x1f, R0 ;  /* 0x0000001fff037819 */ /* 0x000fe20000011400 */
[----:B------:R-:W-:Y:S01]  /*09a0*/  @P2 VIADD R21, R21, 0x1 ;  /* 0x0000000115152836 */ /* 0x000fe20000000000 */
[----:B------:R-:W-:Y:S01]  /*09b0*/  LOP3.LUT R22, RZ, R18, RZ, 0x33, !PT ;  /* 0x00000012ff167212 */ /* 0x000fe200078e33ff */
[----:B------:R-:W-:Y:S01]  /*09c0*/  @P3 IMAD.IADD R23, R23, 0x1, -R18 ;  /* 0x0000000117173824 */ /* 0x000fe200078e0a12 */
[----:B------:R-:W-:Y:S01]  /*09d0*/  LEA.HI R3, R3, R0, RZ, 0x2 ;  /* 0x0000000003037211 */ /* 0x000fe200078f10ff */
[----:B------:R-:W-:Y:S01]  /*09e0*/  @P4 VIADD R17, R17, 0x1 ;  /* 0x0000000111114836 */ /* 0x000fe20000000000 */
[----:B------:R-:W-:-:S02]  /*09f0*/  ISETP.GE.U32.AND P4, PT, R24, R7, PT ;  /* 0x000000071800720c */ /* 0x000fc40003f86070 */
[----:B------:R-:W-:Y:S02]  /*0a00*/  SHF.R.S32.HI R24, RZ, 0x2, R3 ;  /* 0x00000002ff187819 */ /* 0x000fe40000011403 */
[----:B------:R-:W-:Y:S01]  /*0a10*/  SEL R5, R22, R17, !P6 ;  /* 0x0000001116057207 */ /* 0x000fe20007000000 */
[----:B------:R-:W-:Y:S01]  /*0a20*/  IMAD.SHL.U32 R17, R4, 0x100, RZ ;  /* 0x0000010004117824 */ /* 0x000fe200078e00ff */
[----:B------:R-:W-:Y:S01]  /*0a30*/  SEL R3, R22, R23, !P6 ;  /* 0x0000001716037207 */ /* 0x000fe20007000000 */
[----:B------:R-:W-:Y:S01]  /*0a40*/  IMAD R24, R24, R15, RZ ;  /* 0x0000000f18187224 */ /* 0x000fe200078e02ff */
[----:B------:R-:W-:Y:S01]  /*0a50*/  ISETP.GT.U32.AND P3, PT, R13, 0x3f, PT ;  /* 0x0000003f0d00780c */ /* 0x000fe20003f64070 */
[----:B------:R-:W-:Y:S01]  /*0a60*/  IMAD R32, R11, R0, R17 ;  /* 0x000000000b207224 */ /* 0x000fe200078e0211 */
[----:B------:R-:W-:Y:S01]  /*0a70*/  ISETP.GE.U32.AND P6, PT, R25, 0x3, PT ;  /* 0x000000031900780c */ /* 0x000fe20003fc6070 */
[----:B------:R-:W-:Y:S01]  /*0a80*/  IMAD R4, R9, R4, R24 ;  /* 0x0000000409047224 */ /* 0x000fe200078e0218 */
[----:B------:R-:W-:Y:S01]  /*0a90*/  LOP3.LUT R17, R5, 0xf, RZ, 0xc0, !PT ;  /* 0x0000000f05117812 */ /* 0x000fe200078ec0ff */
[----:B------:R-:W-:-:S02]  /*0aa0*/  IMAD.SHL.U32 R3, R3, 0x10, RZ ;  /* 0x0000001003037824 */ /* 0x000fc400078e00ff */
[----:B------:R-:W-:Y:S01]  /*0ab0*/  @P4 VIADD R21, R21, 0x1 ;  /* 0x0000000115154836 */ /* 0x000fe20000000000 */
[----:B0-----:R-:W-:Y:S07]  /*0ac0*/  @!P5 BRA `(.L_x_44510) ;  /* 0x000000000048d947 */ /* 0x001fee0003800000 */
[----:B------:R-:W0:Y:S01]  /*0ad0*/  S2R R23, SR_CgaCtaId ;  /* 0x0000000000177919 */ /* 0x000e220000008800 */
[----:B------:R-:W-:Y:S01]  /*0ae0*/  MOV R0, 0x400 ;  /* 0x0000040000007802 */ /* 0x000fe20000000f00 */
[----:B------:R-:W-:Y:S02]  /*0af0*/  IMAD.MOV.U32 R24, RZ, RZ, RZ ;  /* 0x000000ffff187224 */ /* 0x000fe400078e00ff */
[----:B------:R-:W-:Y:S02]  /*0b00*/  IMAD.MOV.U32 R31, RZ, RZ, R13 ;  /* 0x000000ffff1f7224 */ /* 0x000fe400078e000d */
[----:B------:R-:W-:Y:S02]  /*0b10*/  VIADD R22, R0, 0x4080 ;  /* 0x0000408000167836 */ /* 0x000fe40000000000 */
[----:B------:R-:W-:-:S05]  /*0b20*/  VIADD R0, R25, 0x1 ;  /* 0x0000000119007836 */ /* 0x000fca0000000000 */
[----:B------:R-:W-:Y:S02]  /*0b30*/  LOP3.LUT R27, R0, 0x3, RZ, 0xc0, !PT ;  /* 0x00000003001b7812 */ /* 0x000fe400078ec0ff */
[----:B0-----:R-:W-:-:S07]  /*0b40*/  LEA R26, R23, R22, 0x18 ;  /* 0x00000016171a7211 */ /* 0x001fce00078ec0ff */
.L_x_44511:
[----:B0-----:R-:W0:Y:S01]  /*0b50*/  LDC.64 R22, c[0x0][0x390] ;  /* 0x0000e400ff167b82 */ /* 0x001e220000000a00 */
[----:B------:R-:W-:-:S04]  /*0b60*/  IMAD.IADD R25, R32, 0x1, R31 ;  /* 0x0000000120197824 */ /* 0x000fc800078e021f */
[----:B0-----:R-:W-:-:S06]  /*0b70*/  IMAD.WIDE R22, R25, 0x4, R22 ;  /* 0x0000000419167825 */ /* 0x001fcc00078e0216 */
[----:B------:R-:W2:Y:S01]  /*0b80*/  LDG.E R22, desc[UR8][R22.64] ;  /* 0x0000000816167981 */ /* 0x000ea2000c1e1900 */
[----:B------:R-:W-:Y:S01]  /*0b90*/  IMAD R25, R31, 0x4, R26 ;  /* 0x000000041f197824 */ /* 0x000fe200078e021a */
[----:B------:R-:W-:Y:S01]  /*0ba0*/  IADD3 R31, PT, PT, R8, R31, RZ ;  /* 0x0000001f081f7210 */ /* 0x000fe20007ffe0ff */
[----:B------:R-:W-:-:S05]  /*0bb0*/  VIADD R24, R24, 0x1 ;  /* 0x0000000118187836 */ /* 0x000fca0000000000 */
[----:B------:R-:W-:Y:S01]  /*0bc0*/  ISETP.NE.AND P2, PT, R24, R27, PT ;  /* 0x0000001b1800720c */ /* 0x000fe20003f45270 */
[----:B--2---:R0:W-:-:S12]  /*0bd0*/  STS [R25], R22 ;  /* 0x0000001619007388 */ /* 0x0041d80000000800 */
[----:B------:R-:W-:Y:S05]  /*0be0*/  @P2 BRA `(.L_x_44511) ;  /* 0xfffffffc00d82947 */ /* 0x000fea000383ffff */
.L_x_44510:
[----:B------:R-:W-:Y:S05]  /*0bf0*/  BSYNC.RECONVERGENT B0 ;  /* 0x0000000000007941 */ /* 0x000fea0003800200 */
.L_x_44509:
[----:B------:R-:W-:Y:S04]  /*0c00*/  BSSY.RECONVERGENT B0, `(.L_x_44512) ;  /* 0x000001f000007945 */ /* 0x000fe80003800200 */
[----:B------:R-:W-:Y:S05]  /*0c10*/  @!P6 BRA `(.L_x_44513) ;  /* 0x000000000074e947 */ /* 0x000fea0003800000 */
[----:B------:R-:W1:Y:S01]  /*0c20*/  S2R R23, SR_CgaCtaId ;  /* 0x0000000000177919 */ /* 0x000e620000008800 */
[----:B------:R-:W-:Y:S01]  /*0c30*/  MOV R0, 0x400 ;  /* 0x0000040000007802 */ /* 0x000fe20000000f00 */
[----:B------:R-:W-:-:S04]  /*0c40*/  IMAD.SHL.U32 R33, R8, 0x4, RZ ;  /* 0x0000000408217824 */ /* 0x000fc800078e00ff */
[----:B------:R-:W-:-:S05]  /*0c50*/  VIADD R0, R0, 0x4080 ;  /* 0x0000408000007836 */ /* 0x000fca0000000000 */
[----:B-1----:R-:W-:-:S07]  /*0c60*/  LEA R34, R23, R0, 0x18 ;  /* 0x0000000017227211 */ /* 0x002fce00078ec0ff */
.L_x_44514:
[----:B01----:R-:W0:Y:S01]  /*0c70*/  LDC.64 R22, c[0x0][0x390] ;  /* 0x0000e400ff167b82 */ /* 0x003e220000000a00 */
[----:B------:R-:W-:-:S04]  /*0c80*/  IMAD.IADD R29, R32, 0x1, R31 ;  /* 0x00000001201d7824 */ /* 0x000fc800078e021f */
        /* <DEDUP_REMOVED lines=22> */
.L_x_44513:
[----:B------:R-:W-:Y:S05]  /*0df0*/  BSYNC.RECONVERGENT B0 ;  /* 0x0000000000007941 */ /* 0x000fea0003800200 */
.L_x_44512:
[----:B------:R-:W-:Y:S01]  /*0e00*/  BSSY.RECONVERGENT B0, `(.L_x_44515) ;  /* 0x0000038000007945 */ /* 0x000fe20003800200 */
[----:B------:R-:W-:Y:S02]  /*0e10*/  SEL R2, R2, R21, !P1 ;  /* 0x0000001502027207 */ /* 0x000fe40004800000 */
[----:B------:R-:W-:Y:S02]  /*0e20*/  SHF.R.U32.HI R23, RZ, 0x5, R13 ;  /* 0x00000005ff177819 */ /* 0x000fe4000001160d */
[----:B-1----:R-:W-:Y:S01]  /*0e30*/  LOP3.LUT R0, R17, R3, RZ, 0xfc, !PT ;  /* 0x0000000311007212 */ /* 0x002fe200078efcff */
[----:B------:R-:W-:Y:S06]  /*0e40*/  @P3 BRA `(.L_x_44516) ;  /* 0x0000000000cc3947 */ /* 0x000fec0003800000 */
[C---:B------:R-:W-:Y:S01]  /*0e50*/  ISETP.GE.U32.AND P1, PT, R14.reuse, 0x40, PT ;  /* 0x000000400e00780c */ /* 0x040fe20003f26070 */
[----:B------:R-:W-:Y:S01]  /*0e60*/  BSSY.RECONVERGENT B1, `(.L_x_44517) ;  /* 0x0000021000017945 */ /* 0x000fe20003800200 */
[----:B------:R-:W-:Y:S02]  /*0e70*/  VIMNMX.U32 R21, PT, PT, R14, 0x40, !PT ;  /* 0x000000400e157848 */ /* 0x000fe40007fe0000 */
[----:B0-----:R-:W-:-:S04]  /*0e80*/  SEL R22, RZ, 0x1, P1 ;  /* 0x00000001ff167807 */ /* 0x001fc80000800000 */
        /* <DEDUP_REMOVED lines=24> */
.L_x_44519:
[----:B------:R-:W-:Y:S02]  /*1010*/  IMAD R14, R19, 0x4, R22 ;  /* 0x00000004130e7824 */ /* 0x000fe400078e0216 */
[----:B------:R-:W-:Y:S02]  /*1020*/  VIADD R20, R20, 0x1 ;  /* 0x0000000114147836 */ /* 0x000fe40000000000 */
[----:B------:R-:W-:Y:S01]  /*1030*/  IMAD.IADD R19, R8, 0x1, R19 ;  /* 0x0000000108137824 */ /* 0x000fe200078e0213 */
[----:B------:R0:W-:Y:S02]  /*1040*/  STS [R14], RZ ;  /* 0x000000ff0e007388 */ /* 0x0001e40000000800 */
[----:B------:R-:W-:-:S13]  /*1050*/  ISETP.NE.AND P0, PT, R20, R21, PT ;  /* 0x000000151400720c */ /* 0x000fda0003f05270 */
[----:B0-----:R-:W-:Y:S05]  /*1060*/  @P0 BRA `(.L_x_44519) ;  /* 0xfffffffc00e80947 */ /* 0x001fea000383ffff */
.L_x_44518:
[----:B------:R-:W-:Y:S05]  /*1070*/  BSYNC.RECONVERGENT B1 ;  /* 0x0000000000017941 */ /* 0x000fea0003800200 */
.L_x_44517:
[----:B------:R-:W-:Y:S05]  /*1080*/  @!P1 BRA `(.L_x_44516) ;  /* 0x00000000003c9947 */ /* 0x000fea0003800000 */
[----:B------:R-:W0:Y:S01]  /*1090*/  S2R R21, SR_CgaCtaId ;  /* 0x0000000000157919 */ /* 0x000e220000008800 */
[----:B------:R-:W-:-:S05]  /*10a0*/  MOV R14, 0x400 ;  /* 0x00000400000e7802 */ /* 0x000fca0000000f00 */
[----:B------:R-:W-:-:S05]  /*10b0*/  VIADD R14, R14, 0x4480 ;  /* 0x000044800e0e7836 */ /* 0x000fca0000000000 */
[----:B0-----:R-:W-:-:S07]  /*10c0*/  LEA R20, R21, R14, 0x18 ;  /* 0x0000000e15147211 */ /* 0x001fce00078ec0ff */
.L_x_44520:
[----:B-1----:R-:W-:Y:S02]  /*10d0*/  IMAD R27, R19, 0x4, R20 ;  /* 0x00000004131b7824 */ /* 0x002fe400078e0214 */
[C---:B------:R-:W-:Y:S02]  /*10e0*/  IMAD R19, R8.reuse, 0x4, R19 ;  /* 0x0000000408137824 */ /* 0x040fe400078e0213 */
[C---:B------:R-:W-:Y:S01]  /*10f0*/  IMAD R21, R8.reuse, 0x4, R27 ;  /* 0x0000000408157824 */ /* 0x040fe200078e021b */
[----:B------:R1:W-:Y:S02]  /*1100*/  STS [R27], RZ ;  /* 0x000000ff1b007388 */ /* 0x0003e40000000800 */
[----:B------:R-:W-:Y:S01]  /*1110*/  ISETP.GE.U32.AND P0, PT, R19, 0x40, PT ;  /* 0x000000401300780c */ /* 0x000fe20003f06070 */
[C---:B------:R-:W-:Y:S01]  /*1120*/  IMAD R25, R8.reuse, 0x4, R21 ;  /* 0x0000000408197824 */ /* 0x040fe200078e0215 */
[----:B------:R1:W-:Y:S04]  /*1130*/  STS [R21], RZ ;  /* 0x000000ff15007388 */ /* 0x0003e80000000800 */
[----:B------:R-:W-:Y:S01]  /*1140*/  LEA R14, R8, R25, 0x2 ;  /* 0x00000019080e7211 */ /* 0x000fe200078e10ff */
[----:B------:R1:W-:Y:S04]  /*1150*/  STS [R25], RZ ;  /* 0x000000ff19007388 */ /* 0x0003e80000000800 */
[----:B------:R1:W-:Y:S02]  /*1160*/  STS [R14], RZ ;  /* 0x000000ff0e007388 */ /* 0x0003e40000000800 */
[----:B------:R-:W-:Y:S05]  /*1170*/  @!P0 BRA `(.L_x_44520) ;  /* 0xfffffffc00d48947 */ /* 0x000fea000383ffff */
.L_x_44516:
[----:B------:R-:W-:Y:S05]  /*1180*/  BSYNC.RECONVERGENT B0 ;  /* 0x0000000000007941 */ /* 0x000fea0003800200 */
.L_x_44515:
[----:B------:R-:W-:Y:S01]  /*1190*/  ISETP.GE.AND P0, PT, R23, R10, PT ;  /* 0x0000000a1700720c */ /* 0x000fe20003f06270 */
[----:B------:R-:W2:Y:S01]  /*11a0*/  LDCU UR4, c[0x0][0x3a8] ;  /* 0x00007500ff0477ac */ /* 0x000ea20008000800 */
[----:B------:R-:W-:Y:S11]  /*11b0*/  BSSY.RECONVERGENT B0, `(.L_x_44521) ;  /* 0x0000010000007945 */ /* 0x000ff60003800200 */
[----:B------:R-:W-:Y:S05]  /*11c0*/  @P0 BRA `(.L_x_44522) ;  /* 0x0000000000380947 */ /* 0x000fea0003800000 */
[----:B-1----:R-:W1:Y:S01]  /*11d0*/  S2R R14, SR_CgaCtaId ;  /* 0x00000000000e7919 */ /* 0x002e620000008800 */
[----:B------:R-:W3:Y:S01]  /*11e0*/  LDC.64 R20, c[0x0][0x398] ;  /* 0x0000e600ff147b82 */ /* 0x000ee20000000a00 */
[----:B------:R-:W-:Y:S01]  /*11f0*/  MOV R19, 0x400 ;  /* 0x0000040000137802 */ /* 0x000fe20000000f00 */
[----:B------:R-:W-:-:S03]  /*1200*/  IMAD R24, R15, 0x20, R12 ;  /* 0x000000200f187824 */ /* 0x000fc600078e020c */
[----:B-1----:R-:W-:-:S05]  /*1210*/  LEA R19, R14, R19, 0x18 ;  /* 0x000000130e137211 */ /* 0x002fca00078ec0ff */
[----:B0-----:R-:W-:-:S07]  /*1220*/  IMAD R22, R12, 0x204, R19 ;  /* 0x000002040c167824 */ /* 0x001fce00078e0213 */
.L_x_44523:
[----:B--2---:R-:W-:-:S04]  /*1230*/  IMAD R15, R23, UR4, R24 ;  /* 0x00000004170f7c24 */ /* 0x004fc8000f8e0218 */
[----:B---34-:R-:W-:-:S06]  /*1240*/  IMAD.WIDE R14, R15, 0x4, R20 ;  /* 0x000000040f0e7825 */ /* 0x018fcc00078e0214 */
[----:B------:R-:W2:Y:S01]  /*1250*/  LDG.E R14, desc[UR8][R14.64] ;  /* 0x000000080e0e7981 */ /* 0x000ea2000c1e1900 */
[----:B------:R-:W-:Y:S01]  /*1260*/  IMAD R19, R23, 0x4, R22 ;  /* 0x0000000417137824 */ /* 0x000fe200078e0216 */
[----:B------:R-:W-:-:S04]  /*1270*/  LEA.HI R23, R8, R23, RZ, 0x1b ;  /* 0x0000001708177211 */ /* 0x000fc800078fd8ff */
[----:B------:R-:W-:Y:S01]  /*1280*/  ISETP.GE.AND P0, PT, R23, R10, PT ;  /* 0x0000000a1700720c */ /* 0x000fe20003f06270 */
[----:B--2---:R4:W-:-:S12]  /*1290*/  STS [R19], R14 ;  /* 0x0000000e13007388 */ /* 0x0049d80000000800 */
[----:B------:R-:W-:Y:S05]  /*12a0*/  @!P0 BRA `(.L_x_44523) ;  /* 0xfffffffc00e08947 */ /* 0x000fea000383ffff */
.L_x_44522:
[----:B--2---:R-:W-:Y:S05]  /*12b0*/  BSYNC.RECONVERGENT B0 ;  /* 0x0000000000007941 */ /* 0x004fea0003800200 */
.L_x_44521:
[----:B------:R-:W-:Y:S01]  /*12c0*/  BAR.SYNC.DEFER_BLOCKING 0x0 ;  /* 0x0000000000007b1d */ /* 0x000fe20000010000 */
[----:B------:R-:W-:-:S13]  /*12d0*/  ISETP.GE.AND P0, PT, R9, 0x1, PT ;  /* 0x000000010900780c */ /* 0x000fda0003f06270 */
[----:B------:R-:W-:Y:S05]  /*12e0*/  @!P0 BRA `(.L_x_44524) ;  /* 0x00000044000c8947 */ /* 0x000fea0003800000 */
[----:B------:R-:W2:Y:S01]  /*12f0*/  LDCU UR4, c[0x0][0x3a8] ;  /* 0x00007500ff0477ac */ /* 0x000ea20008000800 */
[----:B------:R-:W-:Y:S02]  /*1300*/  ISETP.NE.AND P0, PT, R18, 0x1, PT ;  /* 0x000000011200780c */ /* 0x000fe40003f05270 */
[----:B------:R-:W-:Y:S01]  /*1310*/  VIMNMX.U32 R24, PT, PT, R10, 0x10, PT ;  /* 0x000000100a187848 */ /* 0x000fe20003fe0000 */
[----:B--2---:R-:W-:-:S04]  /*1320*/  UISETP.LT.AND UP0, UPT, UR4, 0x20, UPT ;  /* 0x000000200400788c */ /* 0x004fc8000bf01270 */
[----:B------:R-:W-:-:S06]  /*1330*/  USEL UR4, UR4, 0x20, UP0 ;  /* 0x0000002004047887 */ /* 0x000fcc0008000000 */
[----:B------:R-:W-:Y:S06]  /*1340*/  @P0 BRA `(.L_x_44525) ;  /* 0x0000001400c00947 */ /* 0x000fec0003800000 */
[C---:B------:R-:W-:Y:S01]  /*1350*/  VIADD R15, R17.reuse, 0x1 ;  /* 0x00000001110f7836 */ /* 0x040fe20000000000 */
[C---:B------:R-:W-:Y:S01]  /*1360*/  ISETP.GE.U32.AND P2, PT, R17.reuse, R10, PT ;  /* 0x0000000a1100720c */ /* 0x040fe20003f46070 */
[C---:B----4-:R-:W-:Y:S02]  /*1370*/  VIADD R19, R17.reuse, 0x2 ;  /* 0x0000000211137836 */ /* 0x050fe40000000000 */
[----:B-1----:R-:W-:Y:S01]  /*1380*/  VIADD R21, R17, 0x5 ;  /* 0x0000000511157836 */ /* 0x002fe20000000000 */
        /* <DEDUP_REMOVED lines=17> */
[C---:B------:R-:W-:Y:S01]  /*14a0*/  VIADD R18, R5.reuse, 0xa ;  /* 0x0000000a05127836 */ /* 0x040fe20000000000 */
[C---:B0-----:R-:W-:Y:S01]  /*14b0*/  SEL R25, R24.reuse, RZ, P0 ;  /* 0x000000ff18197207 */ /* 0x041fe20000000000 */
[----:B------:R-:W-:Y:S01]  /*14c0*/  VIADD R20, R5, 0xc ;  /* 0x0000000c05147836 */ /* 0x000fe20000000000 */
[-C--:B------:R-:W-:Y:S01]  /*14d0*/  ISETP.GE.U32.AND P1, PT, R15, R24.reuse, PT ;  /* 0x000000180f00720c */ /* 0x080fe20003f26070 */
[----:B------:R-:W-:Y:S01]  /*14e0*/  VIADD R15, R17, 0xa ;  /* 0x0000000a110f7836 */ /* 0x000fe20000000000 */
        /* <DEDUP_REMOVED lines=8> */
[-C--:B------:R-:W-:Y:S01]  /*1570*/  ISETP.GE.U32.AND P6, PT, R19, R24.reuse, PT ;  /* 0x000000181300720c */ /* 0x080fe20003fc6070 */
[----:B------:R-:W-:Y:S01]  /*1580*/  VIADD R19, R17, 0xd ;  /* 0x0000000d11137836 */ /* 0x000fe20000000000 */
[----:B------:R-:W-:Y:S01]  /*1590*/  SEL R31, R24, RZ, P5 ;  /* 0x000000ff181f7207 */ /* 0x000fe20002800000 */
[----:B------:R-:W-:Y:S01]  /*15a0*/  IMAD.IADD R25, R0, 0x1, -R29 ;  /* 0x0000000100197824 */ /* 0x000fe200078e0a1d */
[C---:B------:R-:W-:Y:S01]  /*15b0*/  SEL R33, R24.reuse, RZ, P3 ;  /* 0x000000ff18217207 */ /* 0x040fe20001800000 */
[----:B------:R-:W-:Y:S01]  /*15c0*/  IMAD.MOV.U32 R12, RZ, RZ, RZ ;  /* 0x000000ffff0c7224 */ /* 0x000fe200078e00ff */
        /* <DEDUP_REMOVED lines=24> */
[C---:B------:R-:W-:Y:S01]  /*1750*/  IMAD.IADD R34, R0.reuse, 0x1, -R47 ;  /* 0x0000000100227824 */ /* 0x040fe200078e0a2f */
[C---:B------:R-:W-:Y:S01]  /*1760*/  IADD3 R24, PT, PT, R0.reuse, -R27, RZ ;  /* 0x8000001b00187210 */ /* 0x040fe20007ffe0ff */
[C---:B------:R-:W-:Y:S01]  /*1770*/  IMAD.IADD R27, R0.reuse, 0x1, -R33 ;  /* 0x00000001001b7824 */ /* 0x040fe200078e0a21 */
        /* <DEDUP_REMOVED lines=10> */
.L_x_44545:
        /* <DEDUP_REMOVED lines=20> */
.L_x_44526:
        /* <DEDUP_REMOVED lines=10> */
.L_x_44527:
        /* <DEDUP_REMOVED lines=8> */
.L_x_44528:
        /* <DEDUP_REMOVED lines=10> */
.L_x_44529:
        /* <DEDUP_REMOVED lines=10> */
.L_x_44530:
        /* <DEDUP_REMOVED lines=10> */
.L_x_44531:
        /* <DEDUP_REMOVED lines=14> */
.L_x_44532:
        /* <DEDUP_REMOVED lines=13> */
.L_x_44533:
        /* <DEDUP_REMOVED lines=13> */
.L_x_44534:
        /* <DEDUP_REMOVED lines=8> */
[----:B------:R-:W-:Y:S01]  /*1f60*/  IADD3 R42, PT, PT, R16, R55, RZ ;  /* 0x00000037102a7210 */ /* 0x000fe20007ffe0ff */
[----:B------:R-:W-:-:S04]  /*1f70*/  UIADD3 UR5, UPT, UPT, UR5, 0x4080, URZ ;  /* 0x0000408005057890 */ /* 0x000fc8000fffe0ff */
[----:B-----5:R-:W-:-:S06]  /*1f80*/  ULEA UR5, UR6, UR5, 0x18 ;  /* 0x0000000506057291 */ /* 0x020fcc000f8ec0ff */
[----:B------:R-:W-:-:S06]  /*1f90*/  LEA R42, R42, UR5, 0x2 ;  /* 0x000000052a2a7c11 */ /* 0x000fcc000f8e10ff */
[----:B------:R-:W0:Y:S02]  /*1fa0*/  LDS R42, [R42] ;  /* 0x000000002a2a7984 */ /* 0x000e240000000800 */
.L_x_44535:
        /* <DEDUP_REMOVED lines=13> */
.L_x_44536:
        /* <DEDUP_REMOVED lines=13> */
.L_x_44537:
        /* <DEDUP_REMOVED lines=13> */
.L_x_44538:
        /* <DEDUP_REMOVED lines=15> */
.L_x_44539:
        /* <DEDUP_REMOVED lines=15> */
.L_x_44540:
        /* <DEDUP_REMOVED lines=15> */
.L_x_44541:
[----:B------:R-:W-:Y:S01]  /*24f0*/  ISETP.NE.AND P6, PT, R56, RZ, PT ;  /* 0x000000ff3800720c */ /* 0x000fe20003fc5270 */
[----:B------:R-:W-:Y:S01]  /*2500*/  BSSY.RECONVERGENT B0, `(.L_x_44542) ;  /* 0x0000051000007945 */ /* 0x000fe20003800200 */
[----:B------:R-:W-:Y:S02]  /*2510*/  P2R R54, PR, RZ, 0x1 ;  /* 0x00000001ff367803 */ /* 0x000fe40000000000 */
[----:B------:R-:W-:-:S04]  /*2520*/  ISETP.GE.AND P0, PT, R12, R9, PT ;  /* 0x000000090c00720c */ /* 0x000fc80003f06270 */
[----:B------:R-:W-:Y:S02]  /*2530*/  P2R R67, PR, RZ, 0x1 ;  /* 0x00000001ff437803 */ /* 0x000fe40000000000 */
[----:B------:R-:W-:-:S03]  /*2540*/  ISETP.NE.AND P0, PT, R54, RZ, PT ;  /* 0x000000ff3600720c */ /* 0x000fc60003f05270 */
[----:B------:R-:W-:Y:S10]  /*2550*/  @P6 BRA `(.L_x_44543) ;  /* 0x00000004002c6947 */ /* 0x000ff40003800000 */
[----:B------:R-:W5:Y:S01]  /*2560*/  S2R R55, SR_CgaCtaId ;  /* 0x0000000000377919 */ /* 0x000f620000008800 */
[----:B------:R-:W0:Y:S01]  /*2570*/  LDC R10, c[0x0][0x3ac] ;  /* 0x0000eb00ff0a7b82 */ /* 0x000e220000000800 */
[----:B------:R-:W-:-:S05]  /*2580*/  MOV R54, 0x400 ;  /* 0x0000040000367802 */ /* 0x000fca0000000f00 */
[----:B------:R-:W-:Y:S01]  /*2590*/  VIADD R56, R54, 0x4480 ;  /* 0x0000448036387836 */ /* 0x000fe20000000000 */
[----:B-----5:R-:W-:-:S04]  /*25a0*/  LEA R54, R55, R54, 0x18 ;  /* 0x0000003637367211 */ /* 0x020fc800078ec0ff */
[----:B------:R-:W-:Y:S01]  /*25b0*/  LEA R55, R55, R56, 0x18 ;  /* 0x0000003837377211 */ /* 0x000fe200078ec0ff */
[----:B------:R-:W-:-:S07]  /*25c0*/  IMAD.MOV.U32 R56, RZ, RZ, R6 ;  /* 0x000000ffff387224 */ /* 0x000fce00078e0006 */
.L_x_44544:
[----:B------:R-:W-:Y:S01]  /*25d0*/  IMAD R57, R56, 0x204, R54 ;  /* 0x0000020438397824 */ /* 0x000fe200078e0236 */
[----:B0-----:R-:W-:Y:S01]  /*25e0*/  ISETP.GE.AND P6, PT, R10, 0x7, PT ;  /* 0x000000070a00780c */ /* 0x001fe20003fc6270 */
[----:B------:R-:W-:Y:S02]  /*25f0*/  IMAD.MOV.U32 R58, RZ, RZ, RZ ;  /* 0x000000ffff3a7224 */ /* 0x000fe400078e00ff */
[--C-:B------:R-:W-:Y:S02]  /*2600*/  @P5 IMAD R59, R21, 0x4, R57.reuse ;  /* 0x00000004153b5824 */ /* 0x100fe400078e0239 */
[--C-:B------:R-:W-:Y:S02]  /*2610*/  @P4 IMAD R60, R22, 0x4, R57.reuse ;  /* 0x00000004163c4824 */ /* 0x100fe400078e0239 */
[--C-:B------:R-:W-:Y:S02]  /*2620*/  @P3 IMAD R62, R23, 0x4, R57.reuse ;  /* 0x00000004173e3824 */ /* 0x100fe400078e0239 */
[----:B------:R-:W0:Y:S01]  /*2630*/  @P5 LDS R59, [R59] ;  /* 0x000000003b3b5984 */ /* 0x000e220000000800 */
[----:B------:R-:W-:-:S02]  /*2640*/  @P2 IMAD R63, R24, 0x4, R57 ;  /* 0x00000004183f2824 */ /* 0x000fc400078e0239 */
[--C-:B------:R-:W-:Y:S01]  /*2650*/  @P1 IMAD R64, R25, 0x4, R57.reuse ;  /* 0x0000000419401824 */ /* 0x100fe200078e0239 */
[----:B------:R-:W1:Y:S01]  /*2660*/  @P4 LDS R61, [R60+0x4] ;  /* 0x000004003c3d4984 */ /* 0x000e620000000800 */
[--C-:B------:R-:W-:Y:S02]  /*2670*/  @P0 IMAD R65, R26, 0x4, R57.reuse ;  /* 0x000000041a410824 */ /* 0x100fe400078e0239 */
[----:B------:R-:W-:Y:S01]  /*2680*/  @P6 IMAD R66, R27, 0x4, R57 ;  /* 0x000000041b426824 */ /* 0x000fe200078e0239 */
[----:B------:R-:W2:Y:S04]  /*2690*/  @P3 LDS R62, [R62+0x8] ;  /* 0x000008003e3e3984 */ /* 0x000ea80000000800 */
[----:B------:R-:W3:Y:S04]  /*26a0*/  @P2 LDS R63, [R63+0xc] ;  /* 0x00000c003f3f2984 */ /* 0x000ee80000000800 */
[----:B------:R-:W-:Y:S04]  /*26b0*/  @P0 LDS R65, [R65+0x14] ;  /* 0x0000140041410984 */ /* 0x000fe80000000800 */
[----:B------:R-:W-:Y:S01]  /*26c0*/  @P6 LDS R66, [R66+0x18] ;  /* 0x0000180042426984 */ /* 0x000fe20000000800 */
[----:B0-----:R-:W-:-:S03]  /*26d0*/  @P5 IMAD R58, R48, R59, RZ ;  /* 0x0000003b303a5224 */ /* 0x001fc600078e02ff */
[----:B------:R-:W4:Y:S01]  /*26e0*/  @P1 LDS R59, [R64+0x10] ;  /* 0x00001000403b1984 */ /* 0x000f220000000800 */
[----:B-1----:R-:W-:-:S04]  /*26f0*/  @P4 IMAD R58, R50, R61, R58 ;  /* 0x0000003d323a4224 */ /* 0x002fc800078e023a */
[----:B--2---:R-:W-:Y:S02]  /*2700*/  @P3 IMAD R58, R49, R62, R58 ;  /* 0x0000003e313a3224 */ /* 0x004fe400078e023a */
[----:B------:R-:W-:Y:S02]  /*2710*/  IMAD R62, R9, R56, R37 ;  /* 0x00000038093e7224 */ /* 0x000fe400078e0225 */
[----:B---3--:R-:W-:Y:S02]  /*2720*/  @P2 IMAD R58, R51, R63, R58 ;  /* 0x0000003f333a2224 */ /* 0x008fe400078e023a */
[----:B------:R-:W-:Y:S01]  /*2730*/  IMAD.IADD R56, R2, 0x1, R56 ;  /* 0x0000000102387824 */ /* 0x000fe200078e0238 */
[----:B------:R-:W-:Y:S01]  /*2740*/  LEA R62, R62, R55, 0x2 ;  /* 0x000000373e3e7211 */ /* 0x000fe200078e10ff */
        /* <DEDUP_REMOVED lines=44> */
.L_x_44543:
[----:B------:R-:W-:Y:S05]  /*2a10*/  BSYNC.RECONVERGENT B0 ;  /* 0x0000000000007941 */ /* 0x000fea0003800200 */
.L_x_44542:
[----:B------:R-:W-:-:S13]  /*2a20*/  ISETP.NE.AND P6, PT, R67, RZ, PT ;  /* 0x000000ff4300720c */ /* 0x000fda0003fc5270 */
[----:B------:R-:W-:Y:S05]  /*2a30*/  @!P6 BRA `(.L_x_44545) ;  /* 0xffffffec0078e947 */ /* 0x000fea000383ffff */
[----:B------:R-:W-:Y:S05]  /*2a40*/  BRA `(.L_x_44524) ;  /* 0x0000002c00347947 */ /* 0x000fea0003800000 */
.L_x_44525:
[----:B------:R-:W-:-:S13]  /*2a50*/  ISETP.GT.U32.AND P0, PT, R10, 0x1f, PT ;  /* 0x0000001f0a00780c */ /* 0x000fda0003f04070 */
[----:B------:R-:W-:Y:S05]  /*2a60*/  @P0 BRA `(.L_x_44546) ;  /* 0x0000001400b80947 */ /* 0x000fea0003800000 */
        /* <DEDUP_REMOVED lines=14> */
[C---:B0-----:R-:W-:Y:S01]  /*2b50*/  SEL R25, R24.reuse, RZ, P1 ;  /* 0x000000ff18197207 */ /* 0x041fe20000800000 */
        /* <DEDUP_REMOVED lines=65> */
[----:B------:R-:W-:-:S07]  /*2f70*/  LOP3.LUT R22, R22, 0xf, RZ, 0xc0, !PT ;  /* 0x0000000f16167812 */ /* 0x000fce00078ec0ff */
.L_x_44566:
        /* <DEDUP_REMOVED lines=20> */
.L_x_44547:
        /* <DEDUP_REMOVED lines=8> */
.L_x_44548:
        /* <DEDUP_REMOVED lines=8> */
.L_x_44549:
        /* <DEDUP_REMOVED lines=8> */
.L_x_44550:
        /* <DEDUP_REMOVED lines=8> */
.L_x_44551:
        /* <DEDUP_REMOVED lines=8> */
.L_x_44552:
        /* <DEDUP_REMOVED lines=12> */
.L_x_44553:
        /* <DEDUP_REMOVED lines=13> */
.L_x_44554:
        /* <DEDUP_REMOVED lines=13> */
.L_x_44555:
        /* <DEDUP_REMOVED lines=15> */
.L_x_44556:
        /* <DEDUP_REMOVED lines=13> */
.L_x_44557:
        /* <DEDUP_REMOVED lines=15> */
.L_x_44558:
        /* <DEDUP_REMOVED lines=15> */
.L_x_44559:
        /* <DEDUP_REMOVED lines=15> */
.L_x_44560:
        /* <DEDUP_REMOVED lines=15> */
.L_x_44561:
        /* <DEDUP_REMOVED lines=15> */
.L_x_44562:
        /* <DEDUP_REMOVED lines=14> */
.L_x_44565:
[----:B------:R-:W-:Y:S01]  /*3cf0*/  IMAD R59, R58, 0x204, R56 ;  /* 0x000002043a3b7824 */ /* 0x000fe200078e0238 */
[----:B0-----:R-:W-:Y:S01]  /*3d00*/  ISETP.GE.U32.AND P6, PT, R10, 0x7, PT ;  /* 0x000000070a00780c */ /* 0x001fe20003fc6070 */
[----:B------:R-:W-:Y:S02]  /*3d10*/  IMAD.MOV.U32 R60, RZ, RZ, RZ ;  /* 0x000000ffff3c7224 */ /* 0x000fe400078e00ff */
[--C-:B------:R-:W-:Y:S02]  /*3d20*/  @P5 IMAD R61, R23, 0x4, R59.reuse ;  /* 0x00000004173d5824 */ /* 0x100fe400078e023b */
[--C-:B------:R-:W-:Y:S02]  /*3d30*/  @P4 IMAD R62, R24, 0x4, R59.reuse ;  /* 0x00000004183e4824 */ /* 0x100fe400078e023b */
[--C-:B------:R-:W-:Y:S02]  /*3d40*/  @P3 IMAD R63, R25, 0x4, R59.reuse ;  /* 0x00000004193f3824 */ /* 0x100fe400078e023b */
[----:B------:R-:W0:Y:S01]  /*3d50*/  @P5 LDS R61, [R61] ;  /* 0x000000003d3d5984 */ /* 0x000e220000000800 */
[----:B------:R-:W-:-:S02]  /*3d60*/  @P2 IMAD R64, R26, 0x4, R59 ;  /* 0x000000041a402824 */ /* 0x000fc400078e023b */
[----:B------:R-:W-:Y:S01]  /*3d70*/  @P1 IMAD R65, R27, 0x4, R59 ;  /* 0x000000041b411824 */ /* 0x000fe200078e023b */
[----:B------:R-:W1:Y:S04]  /*3d80*/  @P4 LDS R62, [R62+0x4] ;  /* 0x000004003e3e4984 */ /* 0x000e680000000800 */
[----:B------:R-:W2:Y:S04]  /*3d90*/  @P3 LDS R63, [R63+0x8] ;  /* 0x000008003f3f3984 */ /* 0x000ea80000000800 */
[----:B------:R-:W3:Y:S04]  /*3da0*/  @P2 LDS R64, [R64+0xc] ;  /* 0x00000c0040402984 */ /* 0x000ee80000000800 */
[----:B------:R-:W4:Y:S01]  /*3db0*/  @P1 LDS R65, [R65+0x10] ;  /* 0x0000100041411984 */ /* 0x000f220000000800 */
[----:B0-----:R-:W-:-:S02]  /*3dc0*/  @P5 IMAD R60, R48, R61, RZ ;  /* 0x0000003d303c5224 */ /* 0x001fc400078e02ff */
[--C-:B------:R-:W-:Y:S02]  /*3dd0*/  @P0 IMAD R61, R28, 0x4, R59.reuse ;  /* 0x000000041c3d0824 */ /* 0x100fe400078e023b */
        /* <DEDUP_REMOVED lines=34> */
[-C--:B------:R-:W-:Y:S01]  /*4000*/  IMAD R62, R9, R58.reuse, R39 ;  /* 0x0000003a093e7224 */ /* 0x080fe200078e0227 */
[----:B------:R-:W-:-:S11]  /*4010*/  IADD3 R58, PT, PT, R2, R58, RZ ;  /* 0x0000003a023a7210 */ /* 0x000fd60007ffe0ff */
        /* <DEDUP_REMOVED lines=15> */
.L_x_44564:
[----:B------:R-:W-:Y:S05]  /*4110*/  BSYNC.RECONVERGENT B0 ;  /* 0x0000000000007941 */ /* 0x000fea0003800200 */
.L_x_44563:
[----:B------:R-:W-:-:S13]  /*4120*/  ISETP.NE.AND P6, PT, R66, RZ, PT ;  /* 0x000000ff4200720c */ /* 0x000fda0003fc5270 */
[----:B------:R-:W-:Y:S05]  /*4130*/  @!P6 BRA `(.L_x_44566) ;  /* 0xffffffec0090e947 */ /* 0x000fea000383ffff */
[----:B------:R-:W-:Y:S05]  /*4140*/  BRA `(.L_x_44524) ;  /* 0x0000001400747947 */ /* 0x000fea0003800000 */
.L_x_44546:
[C---:B------:R-:W-:Y:S02]  /*4150*/  VIADD R15, R17.reuse, 0x1 ;  /* 0x00000001110f7836 */ /* 0x040fe40000000000 */
[C---:B-1----:R-:W-:Y:S02]  /*4160*/  VIADD R21, R17.reuse, 0x3 ;  /* 0x0000000311157836 */ /* 0x042fe40000000000 */
[----:B----4-:R-:W-:Y:S01]  /*4170*/  VIADD R19, R17, 0x2 ;  /* 0x0000000211137836 */ /* 0x010fe20000000000 */
        /* <DEDUP_REMOVED lines=13> */
[C---:B------:R-:W-:Y:S01]  /*4250*/  VIADD R15, R17.reuse, 0x9 ;  /* 0x00000009110f7836 */ /* 0x040fe20000000000 */
[C---:B------:R-:W-:Y:S01]  /*4260*/  SEL R19, R24.reuse, RZ, P3 ;  /* 0x000000ff18137207 */ /* 0x040fe20001800000 */
[----:B0-----:R-:W-:Y:S01]  /*4270*/  VIADD R25, R17, 0xb ;  /* 0x0000000b11197836 */ /* 0x001fe20000000000 */
[-C--:B------:R-:W-:Y:S01]  /*4280*/  ISETP.GE.U32.AND P3, PT, R21, R24.reuse, PT ;  /* 0x000000181500720c */ /* 0x080fe20003f66070 */
[C---:B------:R-:W-:Y:S01]  /*4290*/  VIADD R27, R17.reuse, 0xc ;  /* 0x0000000c111b7836 */ /* 0x040fe20000000000 */
[C---:B------:R-:W-:Y:S01]  /*42a0*/  SEL R21, R24.reuse, RZ, P4 ;  /* 0x000000ff18157207 */ /* 0x040fe20002000000 */
[----:B------:R-:W-:Y:S01]  /*42b0*/  VIADD R29, R17, 0xd ;  /* 0x0000000d111d7836 */ /* 0x000fe20000000000 */
[-C--:B------:R-:W-:Y:S01]  /*42c0*/  ISETP.GE.U32.AND P4, PT, R15, R24.reuse, PT ;  /* 0x000000180f00720c */ /* 0x080fe20003f86070 */
[C---:B------:R-:W-:Y:S01]  /*42d0*/  VIADD R31, R17.reuse, 0xe ;  /* 0x0000000e111f7836 */ /* 0x040fe20000000000 */
[C---:B------:R-:W-:Y:S01]  /*42e0*/  SEL R15, R24.reuse, RZ, P5 ;  /* 0x000000ff180f7207 */ /* 0x040fe20002800000 */
[----:B------:R-:W-:Y:S01]  /*42f0*/  VIADD R33, R17, 0xf ;  /* 0x0000000f11217836 */ /* 0x000fe20000000000 */
[-C--:B------:R-:W-:Y:S01]  /*4300*/  ISETP.GE.U32.AND P5, PT, R23, R24.reuse, PT ;  /* 0x000000181700720c */ /* 0x080fe20003fa6070 */
[----:B------:R-:W-:Y:S01]  /*4310*/  IMAD.MOV.U32 R17, RZ, RZ, -0x100 ;  /* 0xffffff00ff117424 */ /* 0x000fe200078e00ff */
[----:B------:R-:W-:Y:S01]  /*4320*/  SEL R23, R24, RZ, P6 ;  /* 0x000000ff18177207 */ /* 0x000fe20003000000 */
[----:B------:R-:W-:Y:S01]  /*4330*/  IMAD.MOV.U32 R20, RZ, RZ, RZ ;  /* 0x000000ffff147224 */ /* 0x000fe200078e00ff */
[-C--:B------:R-:W-:Y:S01]  /*4340*/  ISETP.GE.U32.AND P6, PT, R25, R24.reuse, PT ;  /* 0x000000181900720c */ /* 0x080fe20003fc6070 */
[----:B------:R-:W-:Y:S01]  /*4350*/  IMAD R17, R18, R17, 0x201f ;  /* 0x0000201f12117424 */ /* 0x000fe200078e0211 */
        /* <DEDUP_REMOVED lines=8> */
[----:B------:R-:W-:-:S02]  /*43e0*/  SEL R29, R24, RZ, P2 ;  /* 0x000000ff181d7207 */ /* 0x000fc40001000000 */
[-C--:B------:R-:W-:Y:S02]  /*43f0*/  ISETP.GE.U32.AND P2, PT, R31, R24.reuse, PT ;  /* 0x000000181f00720c */ /* 0x080fe40003f46070 */
[----:B------:R-:W-:Y:S01]  /*4400*/  SEL R31, R24, RZ, P3 ;  /* 0x000000ff181f7207 */ /* 0x000fe20001800000 */
[----:B------:R-:W-:Y:S01]  /*4410*/  IMAD.IADD R26, R0, 0x1, -R29 ;  /* 0x00000001001a7824 */ /* 0x000fe200078e0a1d */
[----:B------:R-:W-:Y:S02]  /*4420*/  ISETP.GE.U32.AND P3, PT, R33, R24, PT ;  /* 0x000000182100720c */ /* 0x000fe40003f66070 */
[C---:B------:R-:W-:Y:S02]  /*4430*/  SEL R33, R24.reuse, RZ, P4 ;  /* 0x000000ff18217207 */ /* 0x040fe40002000000 */
        /* <DEDUP_REMOVED lines=12> */
[C---:B------:R-:W-:Y:S01]  /*4500*/  IMAD.IADD R27, R0.reuse, 0x1, -R31 ;  /* 0x00000001001b7824 */ /* 0x040fe200078e0a1f */
[C---:B------:R-:W-:Y:S01]  /*4510*/  IADD3 R31, PT, PT, R0.reuse, -R39, RZ ;  /* 0x80000027001f7210 */ /* 0x040fe20007ffe0ff */
[C---:B------:R-:W-:Y:S02]  /*4520*/  IMAD.IADD R33, R0.reuse, 0x1, -R43 ;  /* 0x0000000100217824 */ /* 0x040fe400078e0a2b */
[----:B------:R-:W-:-:S07]  /*4530*/  IMAD.IADD R34, R0, 0x1, -R45 ;  /* 0x0000000100227824 */ /* 0x000fce00078e0a2d */
.L_x_44586:
        /* <DEDUP_REMOVED lines=21> */
.L_x_44567:
        /* <DEDUP_REMOVED lines=10> */
.L_x_44568:
        /* <DEDUP_REMOVED lines=10> */
.L_x_44569:
        /* <DEDUP_REMOVED lines=10> */
.L_x_44570:
        /* <DEDUP_REMOVED lines=10> */
.L_x_44571:
        /* <DEDUP_REMOVED lines=11> */
.L_x_44572:
        /* <DEDUP_REMOVED lines=11> */
.L_x_44573:
        /* <DEDUP_REMOVED lines=11> */
.L_x_44574:
        /* <DEDUP_REMOVED lines=11> */
.L_x_44575:
        /* <DEDUP_REMOVED lines=11> */
.L_x_44576:
        /* <DEDUP_REMOVED lines=11> */
.L_x_44577:
        /* <DEDUP_REMOVED lines=11> */
.L_x_44578:
        /* <DEDUP_REMOVED lines=11> */
.L_x_44579:
        /* <DEDUP_REMOVED lines=11> */
.L_x_44580:
        /* <DEDUP_REMOVED lines=11> */
.L_x_44581:
        /* <DEDUP_REMOVED lines=11> */
.L_x_44582:
[----:B------:R-:W-:-:S13]  /*50a0*/  ISETP.NE.AND P0, PT, R52, RZ, PT ;  /* 0x000000ff3400720c */ /* 0x000fda0003f05270 */
[----:B------:R-:W-:Y:S05]  /*50b0*/  @P0 BRA `(.L_x_44583) ;  /* 0x0000000400940947 */ /* 0x000fea0003800000 */
[----:B------:R-:W-:-:S07]  /*50c0*/  IMAD.MOV.U32 R52, RZ, RZ, R6 ;  /* 0x000000ffff347224 */ /* 0x000fce00078e0006 */
.L_x_44585:
        /* <DEDUP_REMOVED lines=55> */
[----:B------:R-:W-:-:S12]  /*5440*/  IMAD.MOV.U32 R15, RZ, RZ, R16 ;  /* 0x000000ffff0f7224 */ /* 0x000fd800078e0010 */
        /* <DEDUP_REMOVED lines=11> */
.L_x_44584:
        /* <DEDUP_REMOVED lines=8> */
[----:B------:R-:W-:-:S07]  /*5580*/  IMAD.MOV.U32 R14, RZ, RZ, RZ ;  /* 0x000000ffff0e7224 */ /* 0x000fce00078e00ff */
[----:B0-----:R-:W0:Y:S02]  /*5590*/  MUFU.RCP R55, R55 ;  /* 0x0000003700377308 */ /* 0x001e240000001000 */
[----:B0-----:R-:W-:-:S06]  /*55a0*/  VIADD R57, R55, 0xffffffe ;  /* 0x0ffffffe37397836 */ /* 0x001fcc0000000000 */
        /* <DEDUP_REMOVED lines=14> */
[----:B------:R-:W-:Y:S02]  /*5690*/  @!P0 VIADD R54, R54, 0x4480 ;  /* 0x0000448036368836 */ /* 0x000fe40000000000 */
[----:B------:R-:W-:Y:S02]  /*56a0*/  @!P0 IMAD R14, R9, R52, R35 ;  /* 0x00000034090e8224 */ /* 0x000fe400078e0223 */
[----:B------:R-:W-:Y:S01]  /*56b0*/  IMAD.IADD R52, R2, 0x1, R52 ;  /* 0x0000000102347824 */ /* 0x000fe200078e0234 */
[----:B------:R-:W-:-:S05]  /*56c0*/  @!P0 LEA R15, R53, R54, 0x18 ;  /* 0x00000036350f8211 */ /* 0x000fca00078ec0ff */
[----:B------:R-:W-:-:S05]  /*56d0*/  @!P0 IMAD R15, R14, 0x4, R15 ;  /* 0x000000040e0f8824 */ /* 0x000fca00078e020f */
[----:B------:R0:W-:Y:S01]  /*56e0*/  @!P0 STS [R15], R56 ;  /* 0x000000380f008388 */ /* 0x0001e20000000800 */
[----:B------:R-:W-:-:S13]  /*56f0*/  ISETP.GE.AND P0, PT, R52, UR4, PT ;  /* 0x0000000434007c0c */ /* 0x000fda000bf06270 */
[----:B0-----:R-:W-:Y:S05]  /*5700*/  @!P0 BRA `(.L_x_44585) ;  /* 0xfffffff800708947 */ /* 0x001fea000383ffff */
.L_x_44583:
[----:B------:R-:W-:Y:S05]  /*5710*/  @!P6 BRA `(.L_x_44586) ;  /* 0xffffffec0088e947 */ /* 0x000fea000383ffff */
.L_x_44524:
[----:B------:R-:W-:Y:S05]  /*5720*/  WARPSYNC.ALL ;  /* 0x0000000000007948 */ /* 0x000fea0003800000 */
[----:B------:R-:W-:Y:S01]  /*5730*/  BAR.SYNC.DEFER_BLOCKING 0x0 ;  /* 0x0000000000007b1d */ /* 0x000fe20000010000 */
[----:B------:R-:W-:-:S13]  /*5740*/  ISETP.GT.U32.AND P0, PT, R13, 0x3f, PT ;  /* 0x0000003f0d00780c */ /* 0x000fda0003f04070 */
[----:B------:R-:W-:Y:S05]  /*5750*/  @P0 EXIT ;  /* 0x000000000000094d */ /* 0x000fea0003800000 */
[----:B------:R-:W5:Y:S01]  /*5760*/  I2F.U32.RP R0, R8 ;  /* 0x0000000800007306 */ /* 0x000f620000209000 */
[----:B0-2-4-:R-:W-:Y:S01]  /*5770*/  IABS R15, R10 ;  /* 0x0000000a000f7213 */ /* 0x015fe20000000000 */
[----:B------:R-:W0:Y:S01]  /*5780*/  LDC R19, c[0x0][0x388] ;  /* 0x0000e200ff137b82 */ /* 0x000e220000000800 */
[----:B------:R-:W-:Y:S01]  /*5790*/  IMAD.IADD R12, R13, 0x1, R8 ;  /* 0x000000010d0c7824 */ /* 0x000fe200078e0208 */
[----:B------:R-:W-:Y:S01]  /*57a0*/  ISETP.NE.U32.AND P3, PT, R8, RZ, PT ;  /* 0x000000ff0800720c */ /* 0x000fe20003f65070 */
[----:B------:R-:W-:Y:S03]  /*57b0*/  BSSY.RECONVERGENT B0, `(.L_x_44587) ;  /* 0x0000062000007945 */ /* 0x000fe60003800200 */
[----:B------:R-:W2:Y:S01]  /*57c0*/  I2F.RP R5, R15 ;  /* 0x0000000f00057306 */ /* 0x000ea20000209400 */
[----:B------:R-:W-:-:S07]  /*57d0*/  ISETP.GE.U32.AND P0, PT, R12, 0x40, PT ;  /* 0x000000400c00780c */ /* 0x000fce0003f06070 */
[----:B-----5:R-:W4:Y:S08]  /*57e0*/  MUFU.RCP R0, R0 ;  /* 0x0000000000007308 */ /* 0x020f300000001000 */
[----:B--2---:R-:W2:Y:S01]  /*57f0*/  MUFU.RCP R5, R5 ;  /* 0x0000000500057308 */ /* 0x004ea20000001000 */
[----:B----4-:R-:W-:Y:S01]  /*5800*/  VIADD R6, R0, 0xffffffe ;  /* 0x0ffffffe00067836 */ /* 0x010fe20000000000 */
        /* <DEDUP_REMOVED lines=13> */
[----:B------:R-:W-:Y:S02]  /*58e0*/  IMAD R17, R2, R15, RZ ;  /* 0x0000000f02117224 */ /* 0x000fe400078e02ff */
[----:B------:R-:W-:Y:S02]  /*58f0*/  IMAD.MOV.U32 R2, RZ, RZ, RZ ;  /* 0x000000ffff027224 */ /* 0x000fe400078e00ff */
[----:B------:R-:W-:Y:S02]  /*5900*/  IMAD.MOV R0, RZ, RZ, -R6 ;  /* 0x000000ffff007224 */ /* 0x000fe400078e0a06 */
[----:B------:R-:W-:-:S04]  /*5910*/  IMAD.HI.U32 R17, R3, R17, R2 ;  /* 0x0000001103117227 */ /* 0x000fc800078e0002 */
[----:B------:R-:W-:Y:S02]  /*5920*/  IMAD R7, R8, R0, R7 ;  /* 0x0000000008077224 */ /* 0x000fe400078e0207 */
[----:B------:R-:W-:-:S03]  /*5930*/  IMAD.MOV.U32 R2, RZ, RZ, R12 ;  /* 0x000000ffff027224 */ /* 0x000fc600078e000c */
[----:B------:R-:W-:Y:S01]  /*5940*/  ISETP.GE.U32.AND P0, PT, R7, R8, PT ;  /* 0x000000080700720c */ /* 0x000fe20003f06070 */
[----:B------:R-:W-:-:S04]  /*5950*/  IMAD.HI.U32 R0, R17, R2, RZ ;  /* 0x0000000211007227 */ /* 0x000fc800078e00ff */
[----:B------:R-:W-:-:S04]  /*5960*/  IMAD.MOV R3, RZ, RZ, -R0 ;  /* 0x000000ffff037224 */ /* 0x000fc800078e0a00 */
[----:B------:R-:W-:Y:S02]  /*5970*/  IMAD R2, R15, R3, R2 ;  /* 0x000000030f027224 */ /* 0x000fe400078e0202 */
[----:B------:R-:W0:Y:S02]  /*5980*/  LDC R3, c[0x0][0x384] ;  /* 0x0000e100ff037b82 */ /* 0x000e240000000800 */
[----:B------:R-:W-:Y:S01]  /*5990*/  @P0 IMAD.IADD R7, R7, 0x1, -R8 ;  /* 0x0000000107070824 */ /* 0x000fe200078e0a08 */
[----:B------:R-:W-:Y:S01]  /*59a0*/  ISETP.GT.U32.AND P2, PT, R15, R2, PT ;  /* 0x000000020f00720c */ /* 0x000fe20003f44070 */
[----:B------:R-:W-:-:S03]  /*59b0*/  @P0 VIADD R6, R6, 0x1 ;  /* 0x0000000106060836 */ /* 0x000fc60000000000 */
[----:B------:R-:W-:-:S09]  /*59c0*/  ISETP.GE.U32.AND P1, PT, R7, R8, PT ;  /* 0x000000080700720c */ /* 0x000fd20003f26070 */
[----:B------:R-:W-:Y:S02]  /*59d0*/  @!P2 IMAD.IADD R2, R2, 0x1, -R15 ;  /* 0x000000010202a824 */ /* 0x000fe400078e0a0f */
[----:B------:R-:W-:Y:S02]  /*59e0*/  @!P2 VIADD R0, R0, 0x1 ;  /* 0x000000010000a836 */ /* 0x000fe40000000000 */
[----:B------:R-:W-:Y:S01]  /*59f0*/  @P1 VIADD R6, R6, 0x1 ;  /* 0x0000000106061836 */ /* 0x000fe20000000000 */
[----:B------:R-:W-:Y:S02]  /*5a00*/  ISETP.GE.U32.AND P0, PT, R2, R15, PT ;  /* 0x0000000f0200720c */ /* 0x000fe40003f06070 */
[----:B------:R-:W-:Y:S01]  /*5a10*/  LOP3.LUT R2, R19, R10, RZ, 0x3c, !PT ;  /* 0x0000000a13027212 */ /* 0x000fe200078e3cff */
[----:B0-----:R-:W-:Y:S01]  /*5a20*/  IMAD R11, R11, R3, R4 ;  /* 0x000000030b0b7224 */ /* 0x001fe200078e0204 */
[----:B------:R-:W-:Y:S02]  /*5a30*/  @!P3 LOP3.LUT R6, RZ, R8, RZ, 0x33, !PT ;  /* 0x00000008ff06b212 */ /* 0x000fe400078e33ff */
[----:B------:R-:W-:-:S02]  /*5a40*/  ISETP.GE.AND P1, PT, R2, RZ, PT ;  /* 0x000000ff0200720c */ /* 0x000fc40003f26270 */
[----:B------:R-:W-:Y:S01]  /*5a50*/  ISETP.NE.AND P3, PT, R10, RZ, PT ;  /* 0x000000ff0a00720c */ /* 0x000fe20003f65270 */
[----:B------:R-:W-:-:S04]  /*5a60*/  IMAD.IADD R2, R5, 0x1, R6 ;  /* 0x0000000105027824 */ /* 0x000fc800078e0206 */
[----:B------:R-:W-:Y:S01]  /*5a70*/  @P0 VIADD R0, R0, 0x1 ;  /* 0x0000000100000836 */ /* 0x000fe20000000000 */
[C---:B------:R-:W-:Y:S02]  /*5a80*/  LOP3.LUT R5, R2.reuse, 0x3, RZ, 0xc0, !PT ;  /* 0x0000000302057812 */ /* 0x040fe400078ec0ff */
[----:B------:R-:W-:Y:S02]  /*5a90*/  ISETP.GE.U32.AND P0, PT, R2, 0x3, PT ;  /* 0x000000030200780c */ /* 0x000fe40003f06070 */
[----:B------:R-:W-:Y:S01]  /*5aa0*/  ISETP.NE.AND P2, PT, R5, 0x3, PT ;  /* 0x000000030500780c */ /* 0x000fe20003f45270 */
[----:B------:R-:W-:Y:S02]  /*5ab0*/  @!P1 IMAD.MOV R0, RZ, RZ, -R0 ;  /* 0x000000ffff009224 */ /* 0x000fe400078e0a00 */
[----:B------:R-:W-:-:S10]  /*5ac0*/  @!P3 LOP3.LUT R0, RZ, R10, RZ, 0x33, !PT ;  /* 0x0000000aff00b212 */ /* 0x000fd400078e33ff */
[----:B------:R-:W-:Y:S05]  /*5ad0*/  @!P2 BRA `(.L_x_44588) ;  /* 0x0000000000bca947 */ /* 0x000fea0003800000 */
[-C--:B------:R-:W-:Y:S01]  /*5ae0*/  IABS R10, R9.reuse ;  /* 0x00000009000a7213 */ /* 0x080fe20000000000 */
[----:B------:R-:W0:Y:S01]  /*5af0*/  S2UR UR5, SR_CgaCtaId ;  /* 0x00000000000579c3 */ /* 0x000e220000008800 */
[----:B------:R-:W-:Y:S01]  /*5b00*/  UMOV UR4, 0x400 ;  /* 0x0000040000047882 */ /* 0x000fe20000000000 */
[----:B------:R-:W-:Y:S01]  /*5b10*/  VIADD R2, R2, 0x1 ;  /* 0x0000000102027836 */ /* 0x000fe20000000000 */
[----:B------:R-:W2:Y:S01]  /*5b20*/  I2F.RP R6, R10 ;  /* 0x0000000a00067306 */ /* 0x000ea20000209400 */
[----:B------:R-:W-:Y:S01]  /*5b30*/  UIADD3 UR4, UPT, UPT, UR4, 0x4480, URZ ;  /* 0x0000448004047890 */ /* 0x000fe2000fffe0ff */
[----:B------:R-:W-:Y:S02]  /*5b40*/  ISETP.NE.AND P4, PT, R9, RZ, PT ;  /* 0x000000ff0900720c */ /* 0x000fe40003f85270 */
[----:B------:R-:W-:Y:S01]  /*5b50*/  LOP3.LUT R17, RZ, R9, RZ, 0x33, !PT ;  /* 0x00000009ff117212 */ /* 0x000fe200078e33ff */
[----:B------:R-:W4:Y:S03]  /*5b60*/  LDC.64 R4, c[0x0][0x3a0] ;  /* 0x0000e800ff047b82 */ /* 0x000f260000000a00 */
[----:B--2---:R-:W2:Y:S01]  /*5b70*/  MUFU.RCP R6, R6 ;  /* 0x0000000600067308 */ /* 0x004ea20000001000 */
[----:B0-----:R-:W-:Y:S01]  /*5b80*/  ULEA UR4, UR5, UR4, 0x18 ;  /* 0x0000000405047291 */ /* 0x001fe2000f8ec0ff */
[----:B--2---:R-:W-:-:S02]  /*5b90*/  IADD3 R3, PT, PT, R6, 0xffffffe, RZ ;  /* 0x0ffffffe06037810 */ /* 0x004fc40007ffe0ff */
[----:B------:R-:W-:Y:S01]  /*5ba0*/  LOP3.LUT R6, R2, 0x3, RZ, 0xc0, !PT ;  /* 0x0000000302067812 */ /* 0x000fe200078ec0ff */
[----:B------:R-:W-:-:S03]  /*5bb0*/  IMAD.MOV.U32 R2, RZ, RZ, RZ ;  /* 0x000000ffff027224 */ /* 0x000fc600078e00ff */
[----:B------:R-:W0:Y:S01]  /*5bc0*/  F2I.FTZ.U32.TRUNC.NTZ R3, R3 ;  /* 0x0000000300037305 */ /* 0x000e22000021f000 */
[----:B------:R-:W-:Y:S02]  /*5bd0*/  IMAD.MOV R6, RZ, RZ, -R6 ;  /* 0x000000ffff067224 */ /* 0x000fe400078e0a06 */
[----:B0-----:R-:W-:-:S04]  /*5be0*/  IMAD.MOV R7, RZ, RZ, -R3 ;  /* 0x000000ffff077224 */ /* 0x001fc800078e0a03 */
[----:B------:R-:W-:-:S04]  /*5bf0*/  IMAD R7, R7, R10, RZ ;  /* 0x0000000a07077224 */ /* 0x000fc800078e02ff */
[----:B-1----:R-:W-:Y:S01]  /*5c00*/  IMAD.HI.U32 R14, R3, R7, R2 ;  /* 0x00000007030e7227 */ /* 0x002fe200078e0002 */
[----:B----4-:R-:W-:-:S07]  /*5c10*/  LEA R7, R13, UR4, 0x2 ;  /* 0x000000040d077c11 */ /* 0x010fce000f8e10ff */
.L_x_44589:
[----:B0-----:R-:W-:Y:S01]  /*5c20*/  IABS R2, R9 ;  /* 0x0000000900027213 */ /* 0x001fe20000000000 */
[----:B------:R0:W1:Y:S01]  /*5c30*/  LDS R15, [R7] ;  /* 0x00000000070f7984 */ /* 0x0000620000000800 */
[----:B------:R-:W-:Y:S01]  /*5c40*/  IABS R3, R13 ;  /* 0x0000000d00037213 */ /* 0x000fe20000000000 */
[----:B------:R-:W-:Y:S02]  /*5c50*/  VIADD R6, R6, 0x1 ;  /* 0x0000000106067836 */ /* 0x000fe40000000000 */
[----:B------:R-:W-:Y:S02]  /*5c60*/  IMAD.MOV R12, RZ, RZ, -R2 ;  /* 0x000000ffff0c7224 */ /* 0x000fe400078e0a02 */
[----:B------:R-:W-:-:S04]  /*5c70*/  IMAD.HI.U32 R2, R14, R3, RZ ;  /* 0x000000030e027227 */ /* 0x000fc800078e00ff */
[----:B------:R-:W-:Y:S01]  /*5c80*/  IMAD R3, R2, R12, R3 ;  /* 0x0000000c02037224 */ /* 0x000fe200078e0203 */
[----:B------:R-:W-:Y:S01]  /*5c90*/  IABS R12, R9 ;  /* 0x00000009000c7213 */ /* 0x000fe20000000000 */
[----:B0-----:R-:W-:-:S03]  /*5ca0*/  IMAD R7, R8, 0x4, R7 ;  /* 0x0000000408077824 */ /* 0x001fc600078e0207 */
[----:B------:R-:W-:-:S13]  /*5cb0*/  ISETP.GT.U32.AND P2, PT, R10, R3, PT ;  /* 0x000000030a00720c */ /* 0x000fda0003f44070 */
        /* <DEDUP_REMOVED lines=17> */
.L_x_44588:
[----:B------:R-:W-:Y:S05]  /*5dd0*/  BSYNC.RECONVERGENT B0 ;  /* 0x0000000000007941 */ /* 0x000fea0003800200 */
.L_x_44587:
[----:B------:R-:W-:Y:S05]  /*5de0*/  @!P0 EXIT ;  /* 0x000000000000894d */ /* 0x000fea0003800000 */
[----:B------:R-:W-:Y:S01]  /*5df0*/  IABS R4, R9 ;  /* 0x0000000900047213 */ /* 0x000fe20000000000 */
[----:B------:R-:W2:Y:S01]  /*5e00*/  S2UR UR5, SR_CgaCtaId ;  /* 0x00000000000579c3 */ /* 0x000ea20000008800 */
[----:B------:R-:W-:Y:S01]  /*5e10*/  UMOV UR4, 0x400 ;  /* 0x0000040000047882 */ /* 0x000fe20000000000 */
[----:B------:R-:W-:Y:S01]  /*5e20*/  ISETP.NE.AND P0, PT, R9, RZ, PT ;  /* 0x000000ff0900720c */ /* 0x000fe20003f05270 */
[----:B------:R-:W4:Y:S01]  /*5e30*/  I2F.RP R5, R4 ;  /* 0x0000000400057306 */ /* 0x000f220000209400 */
[----:B------:R-:W-:Y:S01]  /*5e40*/  UIADD3 UR4, UPT, UPT, UR4, 0x4480, URZ ;  /* 0x0000448004047890 */ /* 0x000fe2000fffe0ff */
[C-C-:B-1----:R-:W-:Y:S02]  /*5e50*/  IMAD R14, R8.reuse, 0x2, R13.reuse ;  /* 0x00000002080e7824 */ /* 0x142fe400078e020d */
[----:B------:R-:W-:Y:S01]  /*5e60*/  IMAD R10, R8, 0x3, R13 ;  /* 0x00000003080a7824 */ /* 0x000fe200078e020d */
[----:B0-----:R-:W0:Y:S01]  /*5e70*/  LDC.64 R2, c[0x0][0x3a0] ;  /* 0x0000e800ff027b82 */ /* 0x001e220000000a00 */
[----:B------:R-:W-:-:S02]  /*5e80*/  IMAD.IADD R12, R13, 0x1, R8 ;  /* 0x000000010d0c7824 */ /* 0x000fc400078e0208 */
[----:B----4-:R-:W1:Y:S01]  /*5e90*/  MUFU.RCP R5, R5 ;  /* 0x0000000500057308 */ /* 0x010e620000001000 */
[----:B--2---:R-:W-:Y:S01]  /*5ea0*/  ULEA UR4, UR5, UR4, 0x18 ;  /* 0x0000000405047291 */ /* 0x004fe2000f8ec0ff */
[----:B-1----:R-:W-:-:S05]  /*5eb0*/  VIADD R6, R5, 0xffffffe ;  /* 0x0ffffffe05067836 */ /* 0x002fca0000000000 */
[----:B------:R-:W-:Y:S01]  /*5ec0*/  LEA R5, R13, UR4, 0x2 ;  /* 0x000000040d057c11 */ /* 0x000fe2000f8e10ff */
[----:B------:R1:W2:Y:S02]  /*5ed0*/  F2I.FTZ.U32.TRUNC.NTZ R7, R6 ;  /* 0x0000000600077305 */ /* 0x0002a4000021f000 */
[----:B-1----:R-:W-:Y:S02]  /*5ee0*/  IMAD.MOV.U32 R6, RZ, RZ, RZ ;  /* 0x000000ffff067224 */ /* 0x002fe400078e00ff */
[----:B--2---:R-:W-:-:S04]  /*5ef0*/  IMAD.MOV R15, RZ, RZ, -R7 ;  /* 0x000000ffff0f7224 */ /* 0x004fc800078e0a07 */
[----:B------:R-:W-:-:S04]  /*5f00*/  IMAD R15, R15, R4, RZ ;  /* 0x000000040f0f7224 */ /* 0x000fc800078e02ff */
[----:B------:R-:W-:Y:S01]  /*5f10*/  IMAD.HI.U32 R6, R7, R15, R6 ;  /* 0x0000000f07067227 */ /* 0x000fe200078e0006 */
[----:B0-----:R-:W-:-:S07]  /*5f20*/  LOP3.LUT R7, RZ, R9, RZ, 0x33, !PT ;  /* 0x00000009ff077212 */ /* 0x001fce00078e33ff */
.L_x_44590:
[-C--:B------:R-:W-:Y:S02]  /*5f30*/  IABS R24, R9.reuse ;  /* 0x0000000900187213 */ /* 0x080fe40000000000 */
[----:B------:R-:W-:Y:S02]  /*5f40*/  IABS R15, R9 ;  /* 0x00000009000f7213 */ /* 0x000fe40000000000 */
[----:B0-----:R-:W0:Y:S01]  /*5f50*/  I2F.RP R18, R24 ;  /* 0x0000001800127306 */ /* 0x001e220000209400 */
[----:B------:R-:W-:Y:S02]  /*5f60*/  IABS R19, R13 ;  /* 0x0000000d00137213 */ /* 0x000fe40000000000 */
[----:B------:R-:W-:Y:S01]  /*5f70*/  IMAD.MOV R22, RZ, RZ, -R15 ;  /* 0x000000ffff167224 */ /* 0x000fe200078e0a0f */
[----:B------:R-:W-:Y:S02]  /*5f80*/  IABS R23, R10 ;  /* 0x0000000a00177213 */ /* 0x000fe40000000000 */
[----:B------:R-:W-:Y:S01]  /*5f90*/  IMAD.HI.U32 R15, R6, R19, RZ ;  /* 0x00000013060f7227 */ /* 0x000fe200078e00ff */
[----:B------:R-:W-:-:S03]  /*5fa0*/  LOP3.LUT R25, R13, R9, RZ, 0x3c, !PT ;  /* 0x000000090d197212 */ /* 0x000fc600078e3cff */
[----:B------:R-:W-:Y:S01]  /*5fb0*/  IMAD R19, R15, R22, R19 ;  /* 0x000000160f137224 */ /* 0x000fe200078e0213 */
[----:B------:R-:W-:Y:S02]  /*5fc0*/  ISETP.GE.AND P4, PT, R25, RZ, PT ;  /* 0x000000ff1900720c */ /* 0x000fe40003f86270 */
[----:B------:R1:W2:Y:S01]  /*5fd0*/  LDS R25, [R5] ;  /* 0x0000000005197984 */ /* 0x0002a20000000800 */
[----:B0-----:R-:W0:Y:S01]  /*5fe0*/  MUFU.RCP R18, R18 ;  /* 0x0000001200127308 */ /* 0x001e220000001000 */
[----:B------:R-:W-:-:S13]  /*5ff0*/  ISETP.GT.U32.AND P1, PT, R4, R19, PT ;  /* 0x000000130400720c */ /* 0x000fda0003f24070 */
[----:B------:R-:W-:Y:S02]  /*6000*/  @!P1 IMAD.IADD R19, R19, 0x1, -R24 ;  /* 0x0000000113139824 */ /* 0x000fe400078e0a18 */
[----:B------:R-:W-:Y:S02]  /*6010*/  @!P1 VIADD R15, R15, 0x1 ;  /* 0x000000010f0f9836 */ /* 0x000fe40000000000 */
[----:B0-----:R-:W-:Y:S01]  /*6020*/  VIADD R16, R18, 0xffffffe ;  /* 0x0ffffffe12107836 */ /* 0x001fe20000000000 */
[----:B------:R-:W-:Y:S02]  /*6030*/  IABS R18, R12 ;  /* 0x0000000c00127213 */ /* 0x000fe40000000000 */
[----:B------:R-:W-:Y:S01]  /*6040*/  ISETP.GE.U32.AND P3, PT, R19, R4, PT ;  /* 0x000000041300720c */ /* 0x000fe20003f66070 */
[----:B------:R0:W4:Y:S02]  /*6050*/  F2I.FTZ.U32.TRUNC.NTZ R17, R16 ;  /* 0x0000001000117305 */ /* 0x000124000021f000 */
[----:B0-----:R-:W-:-:S10]  /*6060*/  IMAD.MOV.U32 R16, RZ, RZ, RZ ;  /* 0x000000ffff107224 */ /* 0x001fd400078e00ff */
[----:B------:R-:W-:Y:S01]  /*6070*/  @P3 IADD3 R15, PT, PT, R15, 0x1, RZ ;  /* 0x000000010f0f3810 */ /* 0x000fe20007ffe0ff */
[----:B----4-:R-:W-:-:S04]  /*6080*/  IMAD.MOV R21, RZ, RZ, -R17 ;  /* 0x000000ffff157224 */ /* 0x010fc800078e0a11 */
        /* <DEDUP_REMOVED lines=11> */
[----:B------:R-:W-:Y:S01]  /*6140*/  IMAD R21, R20, R22, R23 ;  /* 0x0000001614157224 */ /* 0x000fe200078e0217 */
[----:B------:R-:W-:Y:S02]  /*6150*/  LOP3.LUT R22, R10, R9, RZ, 0x3c, !PT ;  /* 0x000000090a167212 */ /* 0x000fe400078e3cff */
[C---:B------:R-:W-:Y:S02]  /*6160*/  ISETP.GT.U32.AND P5, PT, R24.reuse, R19, PT ;  /* 0x000000131800720c */ /* 0x040fe40003fa4070 */
[----:B------:R-:W-:Y:S02]  /*6170*/  ISETP.GT.U32.AND P1, PT, R24, R21, PT ;  /* 0x000000151800720c */ /* 0x000fe40003f24070 */
[----:B------:R-:W-:-:S03]  /*6180*/  LOP3.LUT R23, RZ, R9, RZ, 0x33, !PT ;  /* 0x00000009ff177212 */ /* 0x000fc600078e33ff */
[----:B------:R-:W-:Y:S02]  /*6190*/  @!P2 IMAD.IADD R17, R17, 0x1, -R24 ;  /* 0x000000011111a824 */ /* 0x000fe400078e0a18 */
[----:B------:R-:W-:-:S03]  /*61a0*/  @!P2 VIADD R16, R16, 0x1 ;  /* 0x000000011010a836 */ /* 0x000fc60000000000 */
[-C--:B------:R-:W-:Y:S01]  /*61b0*/  ISETP.GE.U32.AND P6, PT, R17, R24.reuse, PT ;  /* 0x000000181100720c */ /* 0x080fe20003fc6070 */
[--C-:B------:R-:W-:Y:S01]  /*61c0*/  @!P5 IMAD.IADD R19, R19, 0x1, -R24.reuse ;  /* 0x000000011313d824 */ /* 0x100fe200078e0a18 */
[-C--:B------:R-:W-:Y:S01]  /*61d0*/  LOP3.LUT R17, R12, R9.reuse, RZ, 0x3c, !PT ;  /* 0x000000090c117212 */ /* 0x080fe200078e3cff */
[----:B------:R-:W-:Y:S02]  /*61e0*/  @!P1 IMAD.IADD R21, R21, 0x1, -R24 ;  /* 0x0000000115159824 */ /* 0x000fe400078e0a18 */
[----:B------:R-:W-:Y:S01]  /*61f0*/  @!P5 VIADD R18, R18, 0x1 ;  /* 0x000000011212d836 */ /* 0x000fe20000000000 */
[----:B------:R-:W-:Y:S01]  /*6200*/  ISETP.GE.AND P3, PT, R17, RZ, PT ;  /* 0x000000ff1100720c */ /* 0x000fe20003f66270 */
[----:B------:R-:W-:Y:S01]  /*6210*/  @!P1 VIADD R20, R20, 0x1 ;  /* 0x0000000114149836 */ /* 0x000fe20000000000 */
[----:B------:R-:W-:Y:S02]  /*6220*/  LOP3.LUT R17, R14, R9, RZ, 0x3c, !PT ;  /* 0x000000090e117212 */ /* 0x000fe400078e3cff */
[-C--:B------:R-:W-:Y:S01]  /*6230*/  ISETP.GE.U32.AND P4, PT, R19, R24.reuse, PT ;  /* 0x000000181300720c */ /* 0x080fe20003f86070 */
[--C-:B------:R-:W-:Y:S01]  /*6240*/  IMAD R19, R8, 0x8, R5.reuse ;  /* 0x0000000808137824 */ /* 0x100fe200078e0205 */
[----:B------:R-:W-:Y:S01]  /*6250*/  ISETP.GE.AND P2, PT, R17, RZ, PT ;  /* 0x000000ff1100720c */ /* 0x000fe20003f46270 */
[----:B------:R-:W-:Y:S01]  /*6260*/  @P6 VIADD R16, R16, 0x1 ;  /* 0x0000000110106836 */ /* 0x000fe20000000000 */
[----:B------:R-:W-:Y:S01]  /*6270*/  ISETP.GE.U32.AND P6, PT, R21, R24, PT ;  /* 0x000000181500720c */ /* 0x000fe20003fc6070 */
[C-C-:B------:R-:W-:Y:S01]  /*6280*/  IMAD R17, R8.reuse, 0x4, R5.reuse ;  /* 0x0000000408117824 */ /* 0x140fe200078e0205 */
[----:B------:R-:W-:Y:S01]  /*6290*/  LDS R29, [R19] ;  /* 0x00000000131d7984 */ /* 0x000fe20000000800 */
[--C-:B------:R-:W-:Y:S01]  /*62a0*/  IMAD R21, R8, 0xc, R5.reuse ;  /* 0x0000000c08157824 */ /* 0x100fe200078e0205 */
[----:B------:R-:W-:Y:S01]  /*62b0*/  ISETP.GE.AND P5, PT, R22, RZ, PT ;  /* 0x000000ff1600720c */ /* 0x000fe20003fa6270 */
[----:B------:R-:W-:Y:S01]  /*62c0*/  @!P3 IMAD.MOV R16, RZ, RZ, -R16 ;  /* 0x000000ffff10b224 */ /* 0x000fe200078e0a10 */
[----:B------:R0:W4:Y:S01]  /*62d0*/  LDS R27, [R17] ;  /* 0x00000000111b7984 */ /* 0x0001220000000800 */
[----:B------:R-:W-:Y:S01]  /*62e0*/  ISETP.NE.AND P1, PT, R9, RZ, PT ;  /* 0x000000ff0900720c */ /* 0x000fe20003f25270 */
[----:B-1----:R-:W-:-:S02]  /*62f0*/  IMAD R5, R8, 0x10, R5 ;  /* 0x0000001008057824 */ /* 0x002fc400078e0205 */
[----:B------:R1:W5:Y:S01]  /*6300*/  LDS R31, [R21] ;  /* 0x00000000151f7984 */ /* 0x0003620000000800 */
[----:B------:R-:W-:Y:S01]  /*6310*/  @P4 VIADD R18, R18, 0x1 ;  /* 0x0000000112124836 */ /* 0x000fe20000000000 */
[C---:B------:R-:W-:Y:S01]  /*6320*/  SEL R15, R23.reuse, R15, !P1 ;  /* 0x0000000f170f7207 */ /* 0x040fe20004800000 */
[----:B------:R-:W-:Y:S01]  /*6330*/  @P6 VIADD R20, R20, 0x1 ;  /* 0x0000000114146836 */ /* 0x000fe20000000000 */
[C---:B0-----:R-:W-:Y:S01]  /*6340*/  SEL R17, R23.reuse, R16, !P1 ;  /* 0x0000001017117207 */ /* 0x041fe20004800000 */
[----:B------:R-:W-:Y:S02]  /*6350*/  @!P2 IMAD.MOV R18, RZ, RZ, -R18 ;  /* 0x000000ffff12a224 */ /* 0x000fe400078e0a12 */
[----:B------:R-:W-:Y:S02]  /*6360*/  @!P5 IMAD.MOV R20, RZ, RZ, -R20 ;  /* 0x000000ffff14d224 */ /* 0x000fe400078e0a14 */
[----:B------:R-:W-:Y:S01]  /*6370*/  IMAD.MOV R22, RZ, RZ, -R15 ;  /* 0x000000ffff167224 */ /* 0x000fe200078e0a0f */
[----:B------:R-:W-:Y:S01]  /*6380*/  SEL R19, R23, R18, !P1 ;  /* 0x0000001217137207 */ /* 0x000fe20004800000 */
[----:B------:R-:W-:Y:S01]  /*6390*/  IMAD R16, R0, R15, R11 ;  /* 0x0000000f00107224 */ /* 0x000fe200078e020b */
[----:B------:R-:W-:Y:S01]  /*63a0*/  SEL R20, R7, R20, !P0 ;  /* 0x0000001407147207 */ /* 0x000fe20004000000 */
[----:B------:R-:W-:Y:S01]  /*63b0*/  IMAD R15, R9, R22, R13 ;  /* 0x00000016090f7224 */ /* 0x000fe200078e020d */
[----:B------:R-:W-:Y:S01]  /*63c0*/  IADD3 R13, PT, PT, R8, R13, R8 ;  /* 0x0000000d080d7210 */ /* 0x000fe20007ffe008 */
[----:B------:R-:W-:-:S02]  /*63d0*/  IMAD.MOV R22, RZ, RZ, -R17 ;  /* 0x000000ffff167224 */ /* 0x000fc400078e0a11 */
[----:B------:R-:W-:Y:S01]  /*63e0*/  IMAD.MOV R24, RZ, RZ, -R19 ;  /* 0x000000ffff187224 */ /* 0x000fe200078e0a13 */
[----:B------:R-:W-:Y:S01]  /*63f0*/  IADD3 R13, PT, PT, R8, R13, R8 ;  /* 0x0000000d080d7210 */ /* 0x000fe20007ffe008 */
[----:B------:R-:W-:Y:S02]  /*6400*/  IMAD.MOV R26, RZ, RZ, -R20 ;  /* 0x000000ffff1a7224 */ /* 0x000fe400078e0a14 */
[C-C-:B------:R-:W-:Y:S01]  /*6410*/  IMAD R18, R0.reuse, R17, R11.reuse ;  /* 0x0000001100127224 */ /* 0x140fe200078e020b */
[----:B------:R-:W-:Y:S01]  /*6420*/  ISETP.GE.U32.AND P1, PT, R13, 0x40, PT ;  /* 0x000000400d00780c */ /* 0x000fe20003f26070 */
[C-C-:B------:R-:W-:Y:S02]  /*6430*/  IMAD R23, R0.reuse, R20, R11.reuse ;  /* 0x0000001400177224 */ /* 0x140fe400078e020b */
[----:B------:R-:W-:Y:S02]  /*6440*/  IMAD R17, R9, R22, R12 ;  /* 0x0000001609117224 */ /* 0x000fe400078e020c */
[----:B-1----:R-:W-:-:S02]  /*6450*/  IMAD R21, R0, R19, R11 ;  /* 0x0000001300157224 */ /* 0x002fc400078e020b */
[C---:B------:R-:W-:Y:S02]  /*6460*/  IMAD R20, R9.reuse, R24, R14 ;  /* 0x0000001809147224 */ /* 0x040fe400078e020e */
[----:B------:R-:W-:Y:S02]  /*6470*/  IMAD R22, R9, R26, R10 ;  /* 0x0000001a09167224 */ /* 0x000fe400078e020a */
[----:B------:R-:W-:Y:S02]  /*6480*/  IMAD.IADD R15, R15, 0x1, R16 ;  /* 0x000000010f0f7824 */ /* 0x000fe400078e0210 */
[----:B------:R-:W-:Y:S02]  /*6490*/  IMAD.IADD R19, R17, 0x1, R18 ;  /* 0x0000000111137824 */ /* 0x000fe400078e0212 */
[----:B------:R-:W-:Y:S02]  /*64a0*/  IMAD.IADD R21, R20, 0x1, R21 ;  /* 0x0000000114157824 */ /* 0x000fe400078e0215 */
[----:B------:R-:W-:-:S02]  /*64b0*/  IMAD.IADD R23, R22, 0x1, R23 ;  /* 0x0000000116177824 */ /* 0x000fc400078e0217 */
[----:B------:R-:W-:-:S04]  /*64c0*/  IMAD.WIDE R16, R15, 0x4, R2 ;  /* 0x000000040f107825 */ /* 0x000fc800078e0202 */
[--C-:B------:R-:W-:Y:S01]  /*64d0*/  IMAD.WIDE R18, R19, 0x4, R2.reuse ;  /* 0x0000000413127825 */ /* 0x100fe200078e0202 */
[----:B--2---:R0:W-:Y:S03]  /*64e0*/  STG.E desc[UR8][R16.64], R25 ;  /* 0x0000001910007986 */ /* 0x0041e6000c101908 */
[--C-:B------:R-:W-:Y:S01]  /*64f0*/  IMAD.WIDE R20, R21, 0x4, R2.reuse ;  /* 0x0000000415147825 */ /* 0x100fe200078e0202 */
[----:B----4-:R0:W-:Y:S03]  /*6500*/  STG.E desc[UR8][R18.64], R27 ;  /* 0x0000001b12007986 */ /* 0x0101e6000c101908 */
[----:B------:R-:W-:Y:S01]  /*6510*/  IMAD.WIDE R22, R23, 0x4, R2 ;  /* 0x0000000417167825 */ /* 0x000fe200078e0202 */
[----:B------:R0:W-:Y:S03]  /*6520*/  STG.E desc[UR8][R20.64], R29 ;  /* 0x0000001d14007986 */ /* 0x0001e6000c101908 */
[C---:B------:R-:W-:Y:S01]  /*6530*/  IMAD R14, R8.reuse, 0x4, R14 ;  /* 0x00000004080e7824 */ /* 0x040fe200078e020e */
[----:B-----5:R0:W-:Y:S01]  /*6540*/  STG.E desc[UR8][R22.64], R31 ;  /* 0x0000001f16007986 */ /* 0x0201e2000c101908 */
[----:B------:R-:W-:-:S02]  /*6550*/  IMAD R10, R8, 0x4, R10 ;  /* 0x00000004080a7824 */ /* 0x000fc400078e020a */
[----:B------:R-:W-:Y:S01]  /*6560*/  IMAD R12, R8, 0x4, R12 ;  /* 0x00000004080c7824 */ /* 0x000fe200078e020c */
[----:B------:R-:W-:Y:S06]  /*6570*/  @!P1 BRA `(.L_x_44590) ;  /* 0xfffffff8006c9947 */ /* 0x000fec000383ffff */
[----:B------:R-:W-:Y:S05]  /*6580*/  EXIT ;  /* 0x000000000000794d */ /* 0x000fea0003800000 */
.L_x_44591:
        /* <DEDUP_REMOVED lines=15> */
.L_x_58660:


//--------------------- .text._Z9cuda_gemmIiLi256ELi1ELi1ELi256ELi64ELi64ELi32ELi1ELi1EEviiiPT_S1_S1_ii --------------------------
	.section	.text._Z9cuda_gemmIiLi256ELi1ELi1ELi256ELi64ELi64ELi32ELi1ELi1EEviiiPT_S1_S1_ii,"ax",@progbits
	.align	128
        .global         _Z9cuda_gemmIiLi256ELi1ELi1ELi256ELi64ELi64ELi32ELi1ELi1EEviiiPT_S1_S1_ii
        .type           _Z9cuda_gemmIiLi256ELi1ELi1ELi256ELi64ELi64ELi32ELi1ELi1EEviiiPT_S1_S1_ii,@function
        .size           _Z9cuda_gemmIiLi256ELi1ELi1ELi256ELi64ELi64ELi32ELi1ELi1EEviiiPT_S1_S1_ii,(.L_x_58181 - _Z9cuda_gemmIiLi256ELi1ELi1ELi256ELi64ELi64ELi32ELi1ELi1EEviiiPT_S1_S1_ii)
        .other          _Z9cuda_gemmIiLi256ELi1ELi1ELi256ELi64ELi64ELi32ELi1ELi1EEviiiPT_S1_S1_ii,@"STO_CUDA_ENTRY STV_DEFAULT"
_Z9cuda_gemmIiLi256ELi1ELi1ELi256ELi64ELi64ELi32ELi1ELi1EEviiiPT_S1_S1_ii:
.text._Z9cuda_gemmIiLi256ELi1ELi1ELi256ELi64ELi64ELi32ELi1ELi1EEviiiPT_S1_S1_ii:
        /* <DEDUP_REMOVED lines=55> */
.L_x_44594:
[----:B------:R0:W2:Y:S01]  /*0370*/  LDG.E R16, desc[UR6][R12.64] ;  /* 0x000000060c107981 */ /* 0x0000a2000c1e1900 */
[----:B------:R-:W-:-:S05]  /*0380*/  VIADD R14, R14, 0x1 ;  /* 0x000000010e0e7836 */ /* 0x000fca0000000000 */
[----:B------:R-:W-:Y:S01]  /*0390*/  ISETP.NE.AND P2, PT, R14, RZ, PT ;  /* 0x000000ff0e00720c */ /* 0x000fe20003f45270 */
[C---:B0-----:R-:W-:Y:S01]  /*03a0*/  IMAD.WIDE.U32 R12, R2.reuse, 0x4, R12 ;  /* 0x00000004020c7825 */ /* 0x041fe200078e000c */
[----:B--2---:R0:W-:Y:S02]  /*03b0*/  STS [R11], R16 ;  /* 0x000000100b007388 */ /* 0x0041e40000000800 */
[----:B0-----:R-:W-:-:S09]  /*03c0*/  LEA R11, R2, R11, 0x2 ;  /* 0x0000000b020b7211 */ /* 0x001fd200078e10ff */
[----:B------:R-:W-:Y:S05]  /*03d0*/  @P2 BRA `(.L_x_44594) ;  /* 0xfffffffc00e42947 */ /* 0x000fea000383ffff */
.L_x_44593:
[----:B------:R-:W-:Y:S05]  /*03e0*/  BSYNC.RECONVERGENT B0 ;  /* 0x0000000000007941 */ /* 0x000fea0003800200 */
.L_x_44592:
        /* <DEDUP_REMOVED lines=11> */
.L_x_44597:
        /* <DEDUP_REMOVED lines=20> */
.L_x_44596:
[----:B------:R-:W-:Y:S05]  /*05e0*/  BSYNC.RECONVERGENT B0 ;  /* 0x0000000000007941 */ /* 0x000fea0003800200 */
.L_x_44595:
        /* <DEDUP_REMOVED lines=34> */
.L_x_44602:
[----:B------:R-:W-:Y:S01]  /*0810*/  VIADD R8, R8, 0x1 ;  /* 0x0000000108087836 */ /* 0x000fe20000000000 */
[----:B------:R0:W-:Y:S04]  /*0820*/  STS [R13], RZ ;  /* 0x000000ff0d007388 */ /* 0x0001e80000000800 */
[----:B------:R-:W-:Y:S01]  /*0830*/  ISETP.NE.AND P0, PT, R8, RZ, PT ;  /* 0x000000ff0800720c */ /* 0x000fe20003f05270 */
[----:B0-----:R-:W-:-:S12]  /*0840*/  IMAD R13, R2, 0x4, R13 ;  /* 0x00000004020d7824 */ /* 0x001fd800078e020d */
[----:B------:R-:W-:Y:S05]  /*0850*/  @P0 BRA `(.L_x_44602) ;  /* 0xfffffffc00ec0947 */ /* 0x000fea000383ffff */
.L_x_44601:
[----:B------:R-:W-:Y:S05]  /*0860*/  BSYNC.RECONVERGENT B1 ;  /* 0x0000000000017941 */ /* 0x000fea0003800200 */
.L_x_44600:
[----:B------:R-:W-:Y:S05]  /*0870*/  @!P1 BRA `(.L_x_44599) ;  /* 0x0000000000409947 */ /* 0x000fea0003800000 */
[----:B------:R-:W0:Y:S01]  /*0880*/  S2UR UR5, SR_CgaCtaId ;  /* 0x00000000000579c3 */ /* 0x000e220000008800 */
[----:B------:R-:W-:Y:S02]  /*0890*/  UMOV UR4, 0x400 ;  /* 0x0000040000047882 */ /* 0x000fe40000000000 */
[----:B------:R-:W-:-:S04]  /*08a0*/  UIADD3 UR4, UPT, UPT, UR4, 0x2480, URZ ;  /* 0x0000248004047890 */ /* 0x000fc8000fffe0ff */
[----:B0-----:R-:W-:-:S06]  /*08b0*/  ULEA UR4, UR5, UR4, 0x18 ;  /* 0x0000000405047291 */ /* 0x001fcc000f8ec0ff */
[----:B------:R-:W-:-:S07]  /*08c0*/  LEA R13, R7, UR4, 0x2 ;  /* 0x00000004070d7c11 */ /* 0x000fce000f8e10ff */
.L_x_44603:
        /* <DEDUP_REMOVED lines=11> */
.L_x_44599:
[----:B------:R-:W-:Y:S05]  /*0980*/  BSYNC.RECONVERGENT B0 ;  /* 0x0000000000007941 */ /* 0x000fea0003800200 */
.L_x_44598:
        /* <DEDUP_REMOVED lines=10> */
[----:B-1----:R-:W-:Y:S05]  /*0a30*/  CALL.REL.NOINC `($__internal_230_$__cuda_sm20_div_u16) ;  /* 0x0000000c00d87944 */ /* 0x002fea0003c00000 */
[----:B------:R-:W0:Y:S01]  /*0a40*/  LDC.64 R12, c[0x0][0x398] ;  /* 0x0000e600ff0c7b82 */ /* 0x000e220000000a00 */
[----:B------:R-:W-:Y:S01]  /*0a50*/  LOP3.LUT R21, R15, 0x3, RZ, 0xc0, !PT ;  /* 0x000000030f157812 */ /* 0x000fe200078ec0ff */
[----:B------:R-:W-:Y:S03]  /*0a60*/  BSSY.RECONVERGENT B0, `(.L_x_44604) ;  /* 0x000000f000007945 */ /* 0x000fe60003800200 */
[----:B------:R-:W-:-:S13]  /*0a70*/  ISETP.NE.AND P0, PT, R21, 0x2, PT ;  /* 0x000000021500780c */ /* 0x000fda0003f05270 */
[----:B------:R-:W-:Y:S05]  /*0a80*/  @!P0 BRA `(.L_x_44605) ;  /* 0x0000000000308947 */ /* 0x000fea0003800000 */
[----:B------:R-:W1:Y:S01]  /*0a90*/  LDC.64 R14, c[0x0][0x398] ;  /* 0x0000e600ff0e7b82 */ /* 0x000e620000000a00 */
[----:B------:R-:W-:-:S07]  /*0aa0*/  IMAD.MOV.U32 R10, RZ, RZ, RZ ;  /* 0x000000ffff0a7224 */ /* 0x000fce00078e00ff */
.L_x_44606:
        /* <DEDUP_REMOVED lines=10> */
.L_x_44605:
[----:B------:R-:W-:Y:S05]  /*0b50*/  BSYNC.RECONVERGENT B0 ;  /* 0x0000000000007941 */ /* 0x000fea0003800200 */
.L_x_44604:
[----:B------:R-:W-:Y:S01]  /*0b60*/  BSSY.RECONVERGENT B0, `(.L_x_44607) ;  /* 0x000001b000007945 */ /* 0x000fe20003800200 */
.L_x_44608:
        /* <DEDUP_REMOVED lines=27> */
.L_x_44607:
[----:B-1----:R-:W0:Y:S01]  /*0d20*/  S2R R24, SR_CgaCtaId ;  /* 0x0000000000187919 */ /* 0x002e220000008800 */
[----:B------:R-:W-:Y:S01]  /*0d30*/  IMAD.SHL.U32 R7, R3, 0x10, RZ ;  /* 0x0000001003077824 */ /* 0x000fe200078e00ff */
[----:B------:R-:W-:Y:S01]  /*0d40*/  MOV R23, 0x400 ;  /* 0x0000040000177802 */ /* 0x000fe20000000f00 */
[C---:B------:R-:W-:Y:S01]  /*0d50*/  VIADD R8, R6.reuse, 0xd ;  /* 0x0000000d06087836 */ /* 0x040fe20000000000 */
[----:B------:R-:W-:Y:S01]  /*0d60*/  BAR.SYNC.DEFER_BLOCKING 0x0 ;  /* 0x0000000000007b1d */ /* 0x000fe20000010000 */
[C---:B------:R-:W-:Y:S01]  /*0d70*/  VIADD R10, R6.reuse, 0xe ;  /* 0x0000000e060a7836 */ /* 0x040fe20000000000 */
[----:B------:R-:W-:Y:S02]  /*0d80*/  LOP3.LUT R7, R7, 0x30, RZ, 0xc0, !PT ;  /* 0x0000003007077812 */ /* 0x000fe400078ec0ff */
[----:B------:R-:W-:Y:S02]  /*0d90*/  IADD3 R9, PT, PT, R23, 0x2080, RZ ;  /* 0x0000208017097810 */ /* 0x000fe40007ffe0ff */
[C---:B------:R-:W-:Y:S01]  /*0da0*/  IADD3 R12, PT, PT, R6.reuse, -0x1, RZ ;  /* 0xffffffff060c7810 */ /* 0x040fe20007ffe0ff */
[----:B------:R-:W-:Y:S01]  /*0db0*/  IMAD R27, R6, 0x40, R7 ;  /* 0x00000040061b7824 */ /* 0x000fe200078e0207 */
[----:B------:R-:W-:-:S02]  /*0dc0*/  LOP3.LUT P3, RZ, R3, 0x3, RZ, 0xc0, !PT ;  /* 0x0000000303ff7812 */ /* 0x000fc4000786c0ff */
[C---:B------:R-:W-:Y:S01]  /*0dd0*/  ISETP.NE.AND P2, PT, R6.reuse, RZ, PT ;  /* 0x000000ff0600720c */ /* 0x040fe20003f45270 */
[C---:B------:R-:W-:Y:S01]  /*0de0*/  IMAD R26, R6.reuse, -0x3f, R27 ;  /* 0xffffffc1061a7824 */ /* 0x040fe200078e021b */
[C---:B------:R-:W-:Y:S02]  /*0df0*/  LOP3.LUT R8, R27.reuse, 0xf, R8, 0xf8, !PT ;  /* 0x0000000f1b087812 */ /* 0x040fe400078ef808 */
[C---:B------:R-:W-:Y:S02]  /*0e00*/  LOP3.LUT R10, R27.reuse, 0xf, R10, 0xf8, !PT ;  /* 0x0000000f1b0a7812 */ /* 0x040fe400078ef80a */
[C---:B------:R-:W-:Y:S02]  /*0e10*/  LOP3.LUT R12, R27.reuse, 0xf, R12, 0xf8, !PT ;  /* 0x0000000f1b0c7812 */ /* 0x040fe400078ef80c */
[----:B------:R-:W-:Y:S02]  /*0e20*/  LOP3.LUT R7, R27, R6, RZ, 0xfc, !PT ;  /* 0x000000061b077212 */ /* 0x000fe400078efcff */
[C---:B------:R-:W-:Y:S01]  /*0e30*/  ISETP.GE.U32.AND P1, PT, R6.reuse, 0x2, PT ;  /* 0x000000020600780c */ /* 0x040fe20003f26070 */
[----:B------:R-:W-:Y:S01]  /*0e40*/  @!P3 VIADD R25, R23, 0x2480 ;  /* 0x000024801719b836 */ /* 0x000fe20000000000 */
[----:B------:R-:W-:-:S02]  /*0e50*/  ISETP.NE.AND P0, PT, R6, 0x3, PT ;  /* 0x000000030600780c */ /* 0x000fc40003f05270 */
[C---:B0-----:R-:W-:Y:S02]  /*0e60*/  LEA R11, R24.reuse, R9, 0x18 ;  /* 0x00000009180b7211 */ /* 0x041fe400078ec0ff */
[----:B------:R-:W-:Y:S02]  /*0e70*/  LEA R23, R24, R23, 0x18 ;  /* 0x0000001718177211 */ /* 0x000fe400078ec0ff */
[----:B------:R-:W-:Y:S01]  /*0e80*/  LEA R9, R12, R11, 0x2 ;  /* 0x0000000b0c097211 */ /* 0x000fe200078e10ff */
[--C-:B------:R-:W-:Y:S01]  /*0e90*/  IMAD R18, R8, 0x4, R11.reuse ;  /* 0x0000000408127824 */ /* 0x100fe200078e020b */
[----:B------:R-:W-:Y:S01]  /*0ea0*/  @!P3 LEA R24, R24, R25, 0x18 ;  /* 0x000000191818b211 */ /* 0x000fe200078ec0ff */
[----:B------:R-:W-:Y:S01]  /*0eb0*/  IMAD R8, R10, 0x4, R11 ;  /* 0x000000040a087824 */ /* 0x000fe200078e020b */
[----:B------:R-:W-:Y:S01]  /*0ec0*/  SHF.R.U32.HI R25, RZ, 0x4, R3 ;  /* 0x00000004ff197819 */ /* 0x000fe20000011603 */
[----:B------:R-:W-:Y:S01]  /*0ed0*/  IMAD R28, R7, 0x4, R11 ;  /* 0x00000004071c7824 */ /* 0x000fe200078e020b */
[----:B------:R-:W0:Y:S04]  /*0ee0*/  LDS R9, [R9] ;  /* 0x0000000009097984 */ /* 0x000e280000000800 */
        /* <DEDUP_REMOVED lines=15> */
.L_x_44610:
[----:B------:R-:W-:Y:S01]  /*0fe0*/  IMAD R27, R25, 0x104, R23 ;  /* 0x00000104191b7824 */ /* 0x000fe200078e0217 */
[----:B------:R-:W-:-:S04]  /*0ff0*/  UMOV UR4, 0xffffffff ;  /* 0xffffffff00047882 */ /* 0x000fc80000000000 */
[----:B------:R-:W-:-:S05]  /*1000*/  LEA R27, R26, R27, 0x2 ;  /* 0x0000001b1a1b7211 */ /* 0x000fca00078e10ff */
[----:B------:R-:W2:Y:S04]  /*1010*/  LDS R31, [R27] ;  /* 0x000000001b1f7984 */ /* 0x000ea80000000800 */
[----:B------:R-:W0:Y:S04]  /*1020*/  LDS R33, [R27+0x4] ;  /* 0x000004001b217984 */ /* 0x000e280000000800 */
[----:B------:R-:W3:Y:S04]  /*1030*/  LDS R34, [R27+0x8] ;  /* 0x000008001b227984 */ /* 0x000ee80000000800 */
[----:B------:R-:W4:Y:S04]  /*1040*/  LDS R30, [R27+0xc] ;  /* 0x00000c001b1e7984 */ /* 0x000f280000000800 */
[----:B------:R-:W5:Y:S04]  /*1050*/  LDS R29, [R27+0x10] ;  /* 0x000010001b1d7984 */ /* 0x000f680000000800 */
[----:B-1----:R-:W1:Y:S01]  /*1060*/  LDS R28, [R27+0x14] ;  /* 0x000014001b1c7984 */ /* 0x002e620000000800 */
[----:B--2---:R-:W-:-:S03]  /*1070*/  IMAD R32, R10, R31, RZ ;  /* 0x0000001f0a207224 */ /* 0x004fc600078e02ff */
[----:B------:R-:W2:Y:S01]  /*1080*/  LDS R31, [R27+0x18] ;  /* 0x000018001b1f7984 */ /* 0x000ea20000000800 */
[----:B0-----:R-:W-:-:S03]  /*1090*/  IMAD R33, R11, R33, R32 ;  /* 0x000000210b217224 */ /* 0x001fc600078e0220 */
[----:B------:R-:W0:Y:S01]  /*10a0*/  LDS R32, [R27+0x1c] ;  /* 0x00001c001b207984 */ /* 0x000e220000000800 */
[----:B---3--:R-:W-:-:S04]  /*10b0*/  IMAD R33, R12, R34, R33 ;  /* 0x000000220c217224 */ /* 0x008fc800078e0221 */
[----:B----4-:R-:W-:Y:S02]  /*10c0*/  IMAD R34, R13, R30, R33 ;  /* 0x0000001e0d227224 */ /* 0x010fe400078e0221 */
[----:B------:R-:W3:Y:S02]  /*10d0*/  LDS R33, [R27+0x20] ;  /* 0x000020001b217984 */ /* 0x000ee40000000800 */
[----:B-----5:R-:W-:Y:S02]  /*10e0*/  IMAD R29, R14, R29, R34 ;  /* 0x0000001d0e1d7224 */ /* 0x020fe400078e0222 */
[----:B------:R-:W4:Y:S02]  /*10f0*/  LDS R30, [R27+0x24] ;  /* 0x000024001b1e7984 */ /* 0x000f240000000800 */
[----:B-1----:R-:W-:Y:S02]  /*1100*/  IMAD R28, R15, R28, R29 ;  /* 0x0000001c0f1c7224 */ /* 0x002fe400078e021d */
[----:B------:R-:W1:Y:S02]  /*1110*/  LDS R29, [R27+0x28] ;  /* 0x000028001b1d7984 */ /* 0x000e640000000800 */
[----:B--2---:R-:W-:-:S02]  /*1120*/  IMAD R28, R16, R31, R28 ;  /* 0x0000001f101c7224 */ /* 0x004fc400078e021c */
[----:B------:R-:W-:Y:S02]  /*1130*/  LDS R31, [R27+0x30] ;  /* 0x000030001b1f7984 */ /* 0x000fe40000000800 */
[----:B0-----:R-:W-:Y:S02]  /*1140*/  IMAD R32, R17, R32, R28 ;  /* 0x0000002011207224 */ /* 0x001fe400078e021c */
[----:B------:R-:W-:-:S04]  /*1150*/  VIADD R28, R27, 0xffffffc0 ;  /* 0xffffffc01b1c7836 */ /* 0x000fc80000000000 */
[----:B------:R-:W-:Y:S01]  /*1160*/  IMAD.MOV.U32 R35, RZ, RZ, R28 ;  /* 0x000000ffff237224 */ /* 0x000fe200078e001c */
[C---:B------:R-:W-:Y:S01]  /*1170*/  @P0 IADD3 R35, PT, PT, R27.reuse, RZ, RZ ;  /* 0x000000ff1b230210 */ /* 0x040fe20007ffe0ff */
[----:B---3--:R-:W-:Y:S02]  /*1180*/  IMAD R32, R18, R33, R32 ;  /* 0x0000002112207224 */ /* 0x008fe400078e0220 */
[----:B------:R-:W-:Y:S01]  /*1190*/  IMAD.MOV.U32 R33, RZ, RZ, R28 ;  /* 0x000000ffff217224 */ /* 0x000fe200078e001c */
[----:B------:R-:W-:Y:S01]  /*11a0*/  @!P2 IADD3 R28, PT, PT, R27, RZ, RZ ;  /* 0x000000ff1b1ca210 */ /* 0x000fe20007ffe0ff */
[----:B----4-:R-:W-:Y:S02]  /*11b0*/  IMAD R34, R19, R30, R32 ;  /* 0x0000001e13227224 */ /* 0x010fe400078e0220 */
[----:B------:R-:W0:Y:S01]  /*11c0*/  LDS R32, [R27+0x2c] ;  /* 0x00002c001b207984 */ /* 0x000e220000000800 */
[----:B------:R-:W-:Y:S02]  /*11d0*/  @!P1 IMAD.MOV R33, RZ, RZ, R27 ;  /* 0x000000ffff219224 */ /* 0x000fe400078e021b */
[----:B-1----:R-:W-:Y:S01]  /*11e0*/  IMAD R29, R20, R29, R34 ;  /* 0x0000001d141d7224 */ /* 0x002fe200078e0222 */
        /* <DEDUP_REMOVED lines=12> */
.L_x_44618:
[----:B------:R-:W-:Y:S01]  /*12b0*/  @!P3 IMAD R29, R25, 0x4, R6 ;  /* 0x00000004191db824 */ /* 0x000fe200078e0206 */
[----:B01----:R-:W-:Y:S02]  /*12c0*/  IADD3 R28, PT, PT, R28, R27, RZ ;  /* 0x0000001b1c1c7210 */ /* 0x003fe40007ffe0ff */
[----:B------:R-:W-:Y:S01]  /*12d0*/  LEA.HI R25, R2, R25, RZ, 0x1c ;  /* 0x0000001902197211 */ /* 0x000fe200078fe0ff */
[----:B------:R-:W-:-:S03]  /*12e0*/  @!P3 IMAD.U32 R27, R29, 0x4, R24 ;  /* 0x000000041d1bb824 */ /* 0x000fc600078e0018 */
[----:B------:R-:W-:Y:S02]  /*12f0*/  ISETP.GE.U32.AND P4, PT, R25, 0x20, PT ;  /* 0x000000201900780c */ /* 0x000fe40003f86070 */
[----:B------:R2:W-:Y:S11]  /*1300*/  @!P3 STS [R27], R28 ;  /* 0x0000001c1b00b388 */ /* 0x0005f60000000800 */
        /* <DEDUP_REMOVED lines=45> */
.L_x_44613:
        /* <DEDUP_REMOVED lines=8> */
.L_x_44612:
[----:B------:R-:W-:Y:S05]  /*1660*/  BSYNC.RECONVERGENT B0 ;  /* 0x0000000000007941 */ /* 0x000fea0003800200 */
.L_x_44611:
        /* <DEDUP_REMOVED lines=12> */
.L_x_44614:
        /* <DEDUP_REMOVED lines=21> */
.L_x_44609:
[----:B------:R-:W-:Y:S01]  /*1880*/  HFMA2 R32, -RZ, RZ, 0, 0.004024505615234375 ;  /* 0x00001c1fff207431 */ /* 0x000fe200000001ff */
[----:B------:R-:W-:Y:S01]  /*1890*/  BSSY B0, `(.L_x_44615) ;  /* 0x0000006000007945 */ /* 0x000fe20003800000 */
[----:B------:R-:W-:Y:S02]  /*18a0*/  IMAD.MOV.U32 R31, RZ, RZ, 0x2 ;  /* 0x00000002ff1f7424 */ /* 0x000fe400078e00ff */
[----:B------:R-:W-:-:S07]  /*18b0*/  IMAD.MOV.U32 R30, RZ, RZ, -0x1 ;  /* 0xffffffffff1e7424 */ /* 0x000fce00078e00ff */
[----:B------:R-:W-:Y:S05]  /*18c0*/  WARPSYNC.COLLECTIVE R30, `(.L_x_44616) ;  /* 0x000000001e087348 */ /* 0x000fea0003c00000 */
[----:B------:R0:W1:Y:S02]  /*18d0*/  SHFL.DOWN P4, R27, R29, R31, R32 ;  /* 0x0800001f1d1b7389 */ /* 0x0000640000080020 */
[----:B01----:R-:W-:Y:S05]  /*18e0*/  ENDCOLLECTIVE ;  /* 0x000000000000791b */ /* 0x003fea0003800000 */
.L_x_44616:
[----:B------:R-:W-:Y:S05]  /*18f0*/  BSYNC B0 ;  /* 0x0000000000007941 */ /* 0x000fea0003800000 */
.L_x_44615:
        /* <DEDUP_REMOVED lines=9> */
.L_x_44617:
[----:B------:R-:W-:Y:S05]  /*1990*/  BRA `(.L_x_44618) ;  /* 0xfffffff800447947 */ /* 0x000fea000383ffff */
        .weak           $__internal_230_$__cuda_sm20_div_u16
        .type           $__internal_230_$__cuda_sm20_div_u16,@function
        .size           $__internal_230_$__cuda_sm20_div_u16,(.L_x_58181 - $__internal_230_$__cuda_sm20_div_u16)
$__internal_230_$__cuda_sm20_div_u16:
[----:B------:R-:W0:Y:S01]  /*19a0*/  I2F.U16 R10, R13 ;  /* 0x0000000d000a7306 */ /* 0x000e220000101000 */
[----:B------:R-:W-:Y:S02]  /*19b0*/  MOV R12, 0x4b800000 ;  /* 0x4b800000000c7802 */ /* 0x000fe40000000f00 */
        /* <DEDUP_REMOVED lines=16> */
[----:B------:R-:W-:Y:S06]  /*1ac0*/  RET.REL.NODEC R12 `(_Z9cuda_gemmIiLi256ELi1ELi1ELi256ELi64ELi64ELi32ELi1ELi1EEviiiPT_S1_S1_ii) ;  /* 0xffffffe40c4c7950 */ /* 0x000fec0003c3ffff */
.L_x_44619:
        /* <DEDUP_REMOVED lines=11> */
.L_x_58181:


//--------------------- .text._Z9cuda_gemmIiLi256ELi1ELi1ELi256ELi64ELi64ELi32ELi1ELi0EEviiiPT_S1_S1_ii --------------------------
	.section	.text._Z9cuda_gemmIiLi256ELi1ELi1ELi256ELi64ELi64ELi32ELi1ELi0EEviiiPT_S1_S1_ii,"ax",@progbits
	.align	128
        .global         _Z9cuda_gemmIiLi256ELi1ELi1ELi256ELi64ELi64ELi32ELi1ELi0EEviiiPT_S1_S1_ii
        .type           _Z9cuda_gemmIiLi256ELi1ELi1ELi256ELi64ELi64ELi32ELi1ELi0EEviiiPT_S1_S1_ii,@function
        .size           _Z9cuda_gemmIiLi256ELi1ELi1ELi256ELi64ELi64ELi32ELi1ELi0EEviiiPT_S1_S1_ii,(.L_x_58662 - _Z9cuda_gemmIiLi256ELi1ELi1ELi256ELi64ELi64ELi32ELi1ELi0EEviiiPT_S1_S1_ii)
        .other          _Z9cuda_gemmIiLi256ELi1ELi1ELi256ELi64ELi64ELi32ELi1ELi0EEviiiPT_S1_S1_ii,@"STO_CUDA_ENTRY STV_DEFAULT"
_Z9cuda_gemmIiLi256ELi1ELi1ELi256ELi64ELi64ELi32ELi1ELi0EEviiiPT_S1_S1_ii:
.text._Z9cuda_gemmIiLi256ELi1ELi1ELi256ELi64ELi64ELi32ELi1ELi0EEviiiPT_S1_S1_ii:
        /* <DEDUP_REMOVED lines=145> */
.L_x_44622:
        /* <DEDUP_REMOVED lines=10> */
.L_x_44621:
[----:B------:R-:W-:Y:S05]  /*09b0*/  BSYNC.RECONVERGENT B0 ;  /* 0x0000000000007941 */ /* 0x000fea0003800200 */
.L_x_44620:
[----:B------:R-:W-:Y:S04]  /*09c0*/  BSSY.RECONVERGENT B0, `(.L_x_44623) ;  /* 0x000001f000007945 */ /* 0x000fe80003800200 */
[----:B------:R-:W-:Y:S05]  /*09d0*/  @!P5 BRA `(.L_x_44624) ;  /* 0x000000000074d947 */ /* 0x000fea0003800000 */
[----:B------:R-:W2:Y:S01]  /*09e0*/  S2R R17, SR_CgaCtaId ;  /* 0x0000000000117919 */ /* 0x000ea20000008800 */
[----:B0-----:R-:W-:-:S05]  /*09f0*/  MOV R13, 0x400 ;  /* 0x00000400000d7802 */ /* 0x001fca0000000f00 */
[----:B------:R-:W-:Y:S02]  /*0a00*/  VIADD R14, R13, 0x2080 ;  /* 0x000020800d0e7836 */ /* 0x000fe40000000000 */
[----:B------:R-:W-:-:S03]  /*0a10*/  IMAD.SHL.U32 R13, R6, 0x4, RZ ;  /* 0x00000004060d7824 */ /* 0x000fc600078e00ff */
[----:B--2---:R-:W-:-:S07]  /*0a20*/  LEA R27, R17, R14, 0x18 ;  /* 0x0000000e111b7211 */ /* 0x004fce00078ec0ff */
.L_x_44625:
        /* <DEDUP_REMOVED lines=24> */
.L_x_44624:
[----:B------:R-:W-:Y:S05]  /*0bb0*/  BSYNC.RECONVERGENT B0 ;  /* 0x0000000000007941 */ /* 0x000fea0003800200 */
.L_x_44623:
        /* <DEDUP_REMOVED lines=33> */
.L_x_44630:
[----:B------:R-:W-:Y:S02]  /*0dd0*/  IMAD R10, R11, 0x4, R14 ;  /* 0x000000040b0a7824 */ /* 0x000fe400078e020e */
[----:B------:R-:W-:Y:S02]  /*0de0*/  VIADD R12, R12, 0x1 ;  /* 0x000000010c0c7836 */ /* 0x000fe40000000000 */
[----:B------:R-:W-:Y:S01]  /*0df0*/  IMAD.IADD R11, R6, 0x1, R11 ;  /* 0x00000001060b7824 */ /* 0x000fe200078e020b */
[----:B------:R0:W-:Y:S02]  /*0e00*/  STS [R10], RZ ;  /* 0x000000ff0a007388 */ /* 0x0001e40000000800 */
[----:B------:R-:W-:-:S13]  /*0e10*/  ISETP.NE.AND P0, PT, R12, R17, PT ;  /* 0x000000110c00720c */ /* 0x000fda0003f05270 */
[----:B0-----:R-:W-:Y:S05]  /*0e20*/  @P0 BRA `(.L_x_44630) ;  /* 0xfffffffc00e80947 */ /* 0x001fea000383ffff */
.L_x_44629:
[----:B------:R-:W-:Y:S05]  /*0e30*/  BSYNC.RECONVERGENT B1 ;  /* 0x0000000000017941 */ /* 0x000fea0003800200 */
.L_x_44628:
[----:B------:R-:W-:Y:S05]  /*0e40*/  @!P1 BRA `(.L_x_44627) ;  /* 0x00000000003c9947 */ /* 0x000fea0003800000 */
[----:B------:R-:W0:Y:S01]  /*0e50*/  S2R R17, SR_CgaCtaId ;  /* 0x0000000000117919 */ /* 0x000e220000008800 */
[----:B------:R-:W-:-:S05]  /*0e60*/  MOV R10, 0x400 ;  /* 0x00000400000a7802 */ /* 0x000fca0000000f00 */
[----:B------:R-:W-:-:S05]  /*0e70*/  VIADD R10, R10, 0x2480 ;  /* 0x000024800a0a7836 */ /* 0x000fca0000000000 */
[----:B0-----:R-:W-:-:S07]  /*0e80*/  LEA R12, R17, R10, 0x18 ;  /* 0x0000000a110c7211 */ /* 0x001fce00078ec0ff */
.L_x_44631:
        /* <DEDUP_REMOVED lines=11> */
.L_x_44627:
[----:B------:R-:W-:Y:S05]  /*0f40*/  BSYNC.RECONVERGENT B0 ;  /* 0x0000000000007941 */ /* 0x000fea0003800200 */
.L_x_44626:
        /* <DEDUP_REMOVED lines=10> */
.L_x_44634:
        /* <DEDUP_REMOVED lines=8> */
.L_x_44633:
[----:B---3--:R-:W-:Y:S05]  /*1070*/  BSYNC.RECONVERGENT B0 ;  /* 0x0000000000007941 */ /* 0x008fea0003800200 */
.L_x_44632:
        /* <DEDUP_REMOVED lines=91> */
.L_x_44656:
        /* <DEDUP_REMOVED lines=20> */
.L_x_44637:
        /* <DEDUP_REMOVED lines=10> */
.L_x_44638:
        /* <DEDUP_REMOVED lines=8> */
.L_x_44639:
        /* <DEDUP_REMOVED lines=10> */
.L_x_44640:
        /* <DEDUP_REMOVED lines=10> */
.L_x_44641:
        /* <DEDUP_REMOVED lines=10> */
.L_x_44642:
        /* <DEDUP_REMOVED lines=14> */
.L_x_44643:
        /* <DEDUP_REMOVED lines=15> */
.L_x_44644:
        /* <DEDUP_REMOVED lines=15> */
.L_x_44645:
        /* <DEDUP_REMOVED lines=13> */
.L_x_44646:
        /* <DEDUP_REMOVED lines=13> */
.L_x_44647:
        /* <DEDUP_REMOVED lines=13> */
.L_x_44648:
        /* <DEDUP_REMOVED lines=13> */
.L_x_44649:
        /* <DEDUP_REMOVED lines=13> */
.L_x_44650:
        /* <DEDUP_REMOVED lines=13> */
.L_x_44651:
        /* <DEDUP_REMOVED lines=13> */
.L_x_44652:
        /* <DEDUP_REMOVED lines=9> */
.L_x_44655:
        /* <DEDUP_REMOVED lines=69> */
.L_x_44654:
[----:B------:R-:W-:Y:S05]  /*27c0*/  BSYNC.RECONVERGENT B0 ;  /* 0x0000000000007941 */ /* 0x000fea0003800200 */
.L_x_44653:
[----:B------:R-:W-:Y:S05]  /*27d0*/  BRA.U !UP0, `(.L_x_44656) ;  /* 0xffffffed08947547 */ /* 0x000fea000b83ffff */
[----:B------:R-:W-:Y:S05]  /*27e0*/  BRA `(.L_x_44635) ;  /* 0x0000002c00807947 */ /* 0x000fea0003800000 */
.L_x_44636:
        /* <DEDUP_REMOVED lines=86> */
.L_x_44677:
        /* <DEDUP_REMOVED lines=20> */
.L_x_44658:
        /* <DEDUP_REMOVED lines=8> */
.L_x_44659:
        /* <DEDUP_REMOVED lines=8> */
.L_x_44660:
        /* <DEDUP_REMOVED lines=8> */
.L_x_44661:
        /* <DEDUP_REMOVED lines=8> */
.L_x_44662:
        /* <DEDUP_REMOVED lines=8> */
.L_x_44663:
        /* <DEDUP_REMOVED lines=12> */
.L_x_44664:
        /* <DEDUP_REMOVED lines=13> */
.L_x_44665:
        /* <DEDUP_REMOVED lines=13> */
.L_x_44666:
        /* <DEDUP_REMOVED lines=13> */
.L_x_44667:
        /* <DEDUP_REMOVED lines=13> */
.L_x_44668:
        /* <DEDUP_REMOVED lines=15> */
.L_x_44669:
        /* <DEDUP_REMOVED lines=15> */
.L_x_44670:
        /* <DEDUP_REMOVED lines=15> */
.L_x_44671:
        /* <DEDUP_REMOVED lines=15> */
.L_x_44672:
        /* <DEDUP_REMOVED lines=15> */
.L_x_44673:
        /* <DEDUP_REMOVED lines=9> */
.L_x_44676:
        /* <DEDUP_REMOVED lines=67> */
.L_x_44675:
[----:B------:R-:W-:Y:S05]  /*3e80*/  BSYNC.RECONVERGENT B0 ;  /* 0x0000000000007941 */ /* 0x000fea0003800200 */
.L_x_44674:
[----:B------:R-:W-:Y:S05]  /*3e90*/  BRA.U !UP0, `(.L_x_44677) ;  /* 0xffffffed08ac7547 */ /* 0x000fea000b83ffff */
[----:B------:R-:W-:Y:S05]  /*3ea0*/  BRA `(.L_x_44635) ;  /* 0x0000001400d07947 */ /* 0x000fea0003800000 */
.L_x_44657:
        /* <DEDUP_REMOVED lines=64> */
.L_x_44697:
        /* <DEDUP_REMOVED lines=19> */
.L_x_44678:
        /* <DEDUP_REMOVED lines=10> */
.L_x_44679:
        /* <DEDUP_REMOVED lines=10> */
.L_x_44680:
        /* <DEDUP_REMOVED lines=10> */
.L_x_44681:
        /* <DEDUP_REMOVED lines=10> */
.L_x_44682:
        /* <DEDUP_REMOVED lines=14> */
.L_x_44683:
        /* <DEDUP_REMOVED lines=11> */
.L_x_44684:
        /* <DEDUP_REMOVED lines=15> */
.L_x_44685:
        /* <DEDUP_REMOVED lines=12> */
.L_x_44686:
        /* <DEDUP_REMOVED lines=12> */
.L_x_44687:
        /* <DEDUP_REMOVED lines=15> */
.L_x_44688:
        /* <DEDUP_REMOVED lines=12> */
.L_x_44689:
        /* <DEDUP_REMOVED lines=12> */
.L_x_44690:
        /* <DEDUP_REMOVED lines=15> */
.L_x_44691:
        /* <DEDUP_REMOVED lines=11> */
.L_x_44692:
        /* <DEDUP_REMOVED lines=15> */
.L_x_44693:
[----:B------:R-:W-:Y:S05]  /*4f60*/  @P0 BRA `(.L_x_44694) ;  /* 0x0000000400980947 */ /* 0x000fea0003800000 */
[----:B------:R-:W-:-:S07]  /*4f70*/  IMAD.MOV.U32 R44, RZ, RZ, R5 ;  /* 0x000000ffff2c7224 */ /* 0x000fce00078e0005 */
.L_x_44696:
        /* <DEDUP_REMOVED lines=66> */
.L_x_44695:
        /* <DEDUP_REMOVED lines=35> */
.L_x_44694:
[----:B------:R-:W-:-:S13]  /*55d0*/  ISETP.NE.AND P0, PT, R54, RZ, PT ;  /* 0x000000ff3600720c */ /* 0x000fda0003f05270 */
[----:B------:R-:W-:Y:S05]  /*55e0*/  @!P0 BRA `(.L_x_44697) ;  /* 0xffffffec00308947 */ /* 0x000fea000383ffff */
.L_x_44635:
        /* <DEDUP_REMOVED lines=45> */
.L_x_44700:
        /* <DEDUP_REMOVED lines=8> */
.L_x_44699:
[----:B------:R-:W-:Y:S05]  /*5940*/  BSYNC.RECONVERGENT B0 ;  /* 0x0000000000007941 */ /* 0x000fea0003800200 */
.L_x_44698:
        /* <DEDUP_REMOVED lines=12> */
.L_x_44701:
        /* <DEDUP_REMOVED lines=21> */
.L_x_44702:
        /* <DEDUP_REMOVED lines=10> */
.L_x_58662:


//--------------------- .text._Z9cuda_gemmIiLi256ELi1ELi1ELi256ELi64ELi64ELi32ELi0ELi1EEviiiPT_S1_S1_ii --------------------------
	.section	.text._Z9cuda_gemmIiLi256ELi1ELi1ELi256ELi64ELi64ELi32ELi0ELi1EEviiiPT_S1_S1_ii,"ax",@progbits
	.align	128
        .global         _Z9cuda_gemmIiLi256ELi1ELi1ELi256ELi64ELi64ELi32ELi0ELi1EEviiiPT_S1_S1_ii
        .type           _Z9cuda_gemmIiLi256ELi1ELi1ELi256ELi64ELi64ELi32ELi0ELi1EEviiiPT_S1_S1_ii,@function
        .size           _Z9cuda_gemmIiLi256ELi1ELi1ELi256ELi64ELi64ELi32ELi0ELi1EEviiiPT_S1_S1_ii,(.L_x_58182 - _Z9cuda_gemmIiLi256ELi1ELi1ELi256ELi64ELi64ELi32ELi0ELi1EEviiiPT_S1_S1_ii)
        .other          _Z9cuda_gemmIiLi256ELi1ELi1ELi256ELi64ELi64ELi32ELi0ELi1EEviiiPT_S1_S1_ii,@"STO_CUDA_ENTRY STV_DEFAULT"
_Z9cuda_gemmIiLi256ELi1ELi1ELi256ELi64ELi64ELi32ELi0ELi1EEviiiPT_S1_S1_ii:
.text._Z9cuda_gemmIiLi256ELi1ELi1ELi256ELi64ELi64ELi32ELi0ELi1EEviiiPT_S1_S1_ii:
        /* <DEDUP_REMOVED lines=33> */
[----:B------:R-:W-:Y:S01]  /*0210*/  IADD3 R9, PT, PT, -R3, RZ, RZ ;  /* 0x000000ff03097210 */ /* 0x000fe20007ffe1ff */
[----:B------:R-:W-:-:S04]  /*0220*/  IMAD.MOV.U32 R5, RZ, RZ, R3 ;  /* 0x000000ffff057224 */ /* 0x000fc800078e0003 */
[----:B------:R-:W-:Y:S01]  /*0230*/  IMAD R9, R0, R9, R6 ;  /* 0x0000000900097224 */ /* 0x000fe200078e0206 */
[----:B------:R-:W-:Y:S06]  /*0240*/  BRA `(.L_x_44704) ;  /* 0x00000000000c7947 */ /* 0x000fec0003800000 */
.L_x_44703:
[----:B------:R-:W0:Y:S02]  /*0250*/  S2R R9, SR_CTAID.X ;  /* 0x0000000000097919 */ /* 0x000e240000002500 */
[----:B0-----:R-:W-:Y:S02]  /*0260*/  SHF.R.U32.HI R5, RZ, 0x6, R9 ;  /* 0x00000006ff057819 */ /* 0x001fe40000011609 */
[----:B------:R-:W-:-:S07]  /*0270*/  LOP3.LUT R9, R9, 0x3f, RZ, 0xc0, !PT ;  /* 0x0000003f09097812 */ /* 0x000fce00078ec0ff */
.L_x_44704:
[----:B------:R-:W0:Y:S08]  /*0280*/  LDC R3, c[0x0][0x360] ;  /* 0x0000d800ff037b82 */ /* 0x000e300000000800 */
[----:B------:R-:W1:Y:S08]  /*0290*/  S2UR UR6, SR_CTAID.Y ;  /* 0x00000000000679c3 */ /* 0x000e700000002600 */
[----:B------:R-:W1:Y:S02]  /*02a0*/  LDC R0, c[0x0][0x374] ;  /* 0x0000dd00ff007b82 */ /* 0x000e640000000800 */
[----:B-1----:R-:W-:-:S13]  /*02b0*/  ISETP.LE.U32.AND P0, PT, R0, UR6, PT ;  /* 0x0000000600007c0c */ /* 0x002fda000bf03070 */
[----:B0-----:R-:W-:Y:S05]  /*02c0*/  @P0 EXIT ;  /* 0x000000000000094d */ /* 0x001fea0003800000 */
[----:B------:R-:W0:Y:S01]  /*02d0*/  I2F.U32.RP R6, R3 ;  /* 0x0000000300067306 */ /* 0x000e220000209000 */
[C---:B------:R-:W-:Y:S01]  /*02e0*/  IADD3 R2, PT, PT, R4.reuse, R3, RZ ;  /* 0x0000000304027210 */ /* 0x040fe20007ffe0ff */
[----:B------:R-:W1:Y:S01]  /*02f0*/  LDCU.64 UR8, c[0x0][0x358] ;  /* 0x00006b00ff0877ac */ /* 0x000e620008000a00 */
[----:B------:R-:W-:Y:S01]  /*0300*/  BSSY.RECONVERGENT B0, `(.L_x_44705) ;  /* 0x0000038000007945 */ /* 0x000fe20003800200 */
[----:B------:R-:W-:Y:S02]  /*0310*/  LOP3.LUT R12, R4, 0x1f, RZ, 0xc0, !PT ;  /* 0x0000001f040c7812 */ /* 0x000fe400078ec0ff */
[C---:B------:R-:W-:Y:S02]  /*0320*/  ISETP.GE.U32.AND P0, PT, R2.reuse, 0x100, PT ;  /* 0x000001000200780c */ /* 0x040fe40003f06070 */
[----:B------:R-:W-:Y:S02]  /*0330*/  VIMNMX.U32 R13, PT, PT, R2, 0x100, !PT ;  /* 0x00000100020d7848 */ /* 0x000fe40007fe0000 */
[----:B------:R-:W-:Y:S01]  /*0340*/  MOV R22, R4 ;  /* 0x0000000400167202 */ /* 0x000fe20000000f00 */
[----:B0-----:R-:W0:Y:S02]  /*0350*/  MUFU.RCP R6, R6 ;  /* 0x0000000600067308 */ /* 0x001e240000001000 */
[----:B0-----:R-:W-:-:S06]  /*0360*/  VIADD R10, R6, 0xffffffe ;  /* 0x0ffffffe060a7836 */ /* 0x001fcc0000000000 */
[----:B------:R0:W2:Y:S02]  /*0370*/  F2I.FTZ.U32.TRUNC.NTZ R11, R10 ;  /* 0x0000000a000b7305 */ /* 0x0000a4000021f000 */
[----:B0-----:R-:W-:Y:S02]  /*0380*/  IMAD.MOV.U32 R10, RZ, RZ, RZ ;  /* 0x000000ffff0a7224 */ /* 0x001fe400078e00ff */
[----:B--2---:R-:W-:-:S04]  /*0390*/  IMAD.MOV R0, RZ, RZ, -R11 ;  /* 0x000000ffff007224 */ /* 0x004fc800078e0a0b */
[----:B------:R-:W-:Y:S01]  /*03a0*/  IMAD R15, R0, R3, RZ ;  /* 0x00000003000f7224 */ /* 0x000fe200078e02ff */
[----:B------:R-:W-:-:S03]  /*03b0*/  SEL R0, RZ, 0x1, P0 ;  /* 0x00000001ff007807 */ /* 0x000fc60000000000 */
[----:B------:R-:W-:Y:S01]  /*03c0*/  IMAD.HI.U32 R6, R11, R15, R10 ;  /* 0x0000000f0b067227 */ /* 0x000fe200078e000a */
[----:B------:R-:W-:-:S03]  /*03d0*/  IADD3 R13, PT, PT, R13, -R2, -R0 ;  /* 0x800000020d0d7210 */ /* 0x000fc60007ffe800 */
[----:B------:R-:W-:Y:S02]  /*03e0*/  IMAD.SHL.U32 R10, R9, 0x4, RZ ;  /* 0x00000004090a7824 */ /* 0x000fe400078e00ff */
        /* <DEDUP_REMOVED lines=14> */
[----:B------:R-:W-:-:S04]  /*04d0*/  LEA.HI R0, R7, R7, RZ, 0x1 ;  /* 0x0000000707007211 */ /* 0x000fc800078f08ff */
        /* <DEDUP_REMOVED lines=13> */
[----:B------:R-:W-:-:S03]  /*05b0*/  IMAD R17, R9, 0x100, R16 ;  /* 0x0000010009117824 */ /* 0x000fc600078e0210 */
[----:B------:R-:W-:Y:S02]  /*05c0*/  IMAD R22, R14, R3, R4 ;  /* 0x000000030e167224 */ /* 0x000fe400078e0204 */
[----:B------:R-:W-:Y:S01]  /*05d0*/  IMAD.MOV R18, RZ, RZ, -R14 ;  /* 0x000000ffff127224 */ /* 0x000fe200078e0a0e */
[----:B0-----:R-:W-:-:S06]  /*05e0*/  ULEA UR4, UR5, UR4, 0x18 ;  /* 0x0000000405047291 */ /* 0x001fcc000f8ec0ff */
[----:B------:R-:W-:-:S07]  /*05f0*/  LEA R16, R4, UR4, 0x2 ;  /* 0x0000000404107c11 */ /* 0x000fce000f8e10ff */
.L_x_44707:
[----:B-1----:R-:W-:-:S06]  /*0600*/  IMAD.WIDE R14, R17, 0x4, R10 ;  /* 0x00000004110e7825 */ /* 0x002fcc00078e020a */
[----:B------:R-:W2:Y:S01]  /*0610*/  LDG.E R15, desc[UR8][R14.64] ;  /* 0x000000080e0f7981 */ /* 0x000ea2000c1e1900 */
[----:B------:R-:W-:Y:S01]  /*0620*/  IADD3 R18, PT, PT, R18, 0x1, RZ ;  /* 0x0000000112127810 */ /* 0x000fe20007ffe0ff */
[----:B------:R-:W-:-:S03]  /*0630*/  IMAD.IADD R17, R3, 0x1, R17 ;  /* 0x0000000103117824 */ /* 0x000fc600078e0211 */
[----:B------:R-:W-:Y:S01]  /*0640*/  ISETP.NE.AND P2, PT, R18, RZ, PT ;  /* 0x000000ff1200720c */ /* 0x000fe20003f45270 */
[----:B--2---:R0:W-:Y:S02]  /*0650*/  STS [R16], R15 ;  /* 0x0000000f10007388 */ /* 0x0041e40000000800 */
[----:B0-----:R-:W-:-:S10]  /*0660*/  IMAD R16, R3, 0x4, R16 ;  /* 0x0000000403107824 */ /* 0x001fd400078e0210 */
[----:B------:R-:W-:Y:S05]  /*0670*/  @P2 BRA `(.L_x_44707) ;  /* 0xfffffffc00e02947 */ /* 0x000fea000383ffff */
.L_x_44706:
[----:B------:R-:W-:Y:S05]  /*0680*/  BSYNC.RECONVERGENT B0 ;  /* 0x0000000000007941 */ /* 0x000fea0003800200 */
.L_x_44705:
[----:B------:R-:W-:Y:S04]  /*0690*/  BSSY.RECONVERGENT B0, `(.L_x_44708) ;  /* 0x000001f000007945 */ /* 0x000fe80003800200 */
[----:B------:R-:W-:Y:S05]  /*06a0*/  @!P3 BRA `(.L_x_44709) ;  /* 0x000000000074b947 */ /* 0x000fea0003800000 */
[----:B------:R-:W0:Y:S01]  /*06b0*/  S2UR UR5, SR_CgaCtaId ;  /* 0x00000000000579c3 */ /* 0x000e220000008800 */
[----:B------:R-:W-:Y:S01]  /*06c0*/  UMOV UR4, 0x400 ;  /* 0x0000040000047882 */ /* 0x000fe20000000000 */
[----:B------:R-:W-:Y:S01]  /*06d0*/  IMAD R14, R7, UR6, R22 ;  /* 0x00000006070e7c24 */ /* 0x000fe2000f8e0216 */
[----:B------:R-:W-:-:S04]  /*06e0*/  UIADD3 UR4, UPT, UPT, UR4, 0x2080, URZ ;  /* 0x0000208004047890 */ /* 0x000fc8000fffe0ff */
[----:B------:R-:W-:Y:S01]  /*06f0*/  LEA R9, R9, R14, 0x8 ;  /* 0x0000000e09097211 */ /* 0x000fe200078e40ff */
[----:B------:R-:W1:Y:S01]  /*0700*/  LDC.64 R10, c[0x0][0x390] ;  /* 0x0000e400ff0a7b82 */ /* 0x000e620000000a00 */
[----:B0-----:R-:W-:-:S06]  /*0710*/  ULEA UR4, UR5, UR4, 0x18 ;  /* 0x0000000405047291 */ /* 0x001fcc000f8ec0ff */
[----:B------:R-:W-:Y:S01]  /*0720*/  LEA R26, R22, UR4, 0x2 ;  /* 0x00000004161a7c11 */ /* 0x000fe2000f8e10ff */
[----:B-1----:R-:W-:-:S07]  /*0730*/  IMAD.WIDE.U32 R14, R3, 0xc, R10 ;  /* 0x0000000c030e7825 */ /* 0x002fce00078e000a */
.L_x_44710:
        /* <DEDUP_REMOVED lines=15> */
[----:B----4-:R1:W-:Y:S04]  /*0830*/  STS [R7], R20 ;  /* 0x0000001407007388 */ /* 0x0103e80000000800 */
[----:B-----5:R1:W-:Y:S04]  /*0840*/  STS [R23], R16 ;  /* 0x0000001017007388 */ /* 0x0203e80000000800 */
[----:B--2---:R1:W-:Y:S01]  /*0850*/  STS [R27], R18 ;  /* 0x000000121b007388 */ /* 0x0043e20000000800 */
[----:B0-----:R-:W-:Y:S01]  /*0860*/  IMAD R26, R3, 0x10, R26 ;  /* 0x00000010031a7824 */ /* 0x001fe200078e021a */
[----:B------:R-:W-:Y:S06]  /*0870*/  @!P2 BRA `(.L_x_44710) ;  /* 0xfffffffc00b0a947 */ /* 0x000fec000383ffff */
.L_x_44709:
[----:B------:R-:W-:Y:S05]  /*0880*/  BSYNC.RECONVERGENT B0 ;  /* 0x0000000000007941 */ /* 0x000fea0003800200 */
.L_x_44708:
[----:B------:R-:W-:Y:S01]  /*0890*/  BSSY.RECONVERGENT B0, `(.L_x_44711) ;  /* 0x0000039000007945 */ /* 0x000fe20003800200 */
[----:B------:R-:W-:Y:S02]  /*08a0*/  LEA R9, R5, R12, 0x5 ;  /* 0x0000000c05097211 */ /* 0x000fe400078e28ff */
        /* <DEDUP_REMOVED lines=15> */
[----:B------:R-:W-:-:S05]  /*09a0*/  @P2 VIADD R13, R13, 0x1 ;  /* 0x000000010d0d2836 */ /* 0x000fca0000000000 */
[----:B------:R-:W-:-:S05]  /*09b0*/  SEL R13, R8, R13, !P0 ;  /* 0x0000000d080d7207 */ /* 0x000fca0004000000 */
        /* <DEDUP_REMOVED lines=15> */
.L_x_44715:
[----:B------:R-:W-:Y:S01]  /*0ab0*/  IADD3 R10, PT, PT, R10, 0x1, RZ ;  /* 0x000000010a0a7810 */ /* 0x000fe20007ffe0ff */
[----:B------:R0:W-:Y:S03]  /*0ac0*/  STS [R8], RZ ;  /* 0x000000ff08007388 */ /* 0x0001e60000000800 */
[----:B------:R-:W-:Y:S01]  /*0ad0*/  ISETP.NE.AND P0, PT, R10, RZ, PT ;  /* 0x000000ff0a00720c */ /* 0x000fe20003f05270 */
[----:B0-----:R-:W-:-:S12]  /*0ae0*/  IMAD R8, R3, 0x4, R8 ;  /* 0x0000000403087824 */ /* 0x001fd800078e0208 */
[----:B------:R-:W-:Y:S05]  /*0af0*/  @P0 BRA `(.L_x_44715) ;  /* 0xfffffffc00ec0947 */ /* 0x000fea000383ffff */
.L_x_44714:
[----:B------:R-:W-:Y:S05]  /*0b00*/  BSYNC.RECONVERGENT B1 ;  /* 0x0000000000017941 */ /* 0x000fea0003800200 */
.L_x_44713:
[----:B------:R-:W-:Y:S05]  /*0b10*/  @!P1 BRA `(.L_x_44712) ;  /* 0x0000000000409947 */ /* 0x000fea0003800000 */
[----:B------:R-:W0:Y:S01]  /*0b20*/  S2UR UR5, SR_CgaCtaId ;  /* 0x00000000000579c3 */ /* 0x000e220000008800 */
[----:B------:R-:W-:Y:S02]  /*0b30*/  UMOV UR4, 0x400 ;  /* 0x0000040000047882 */ /* 0x000fe40000000000 */
[----:B------:R-:W-:-:S04]  /*0b40*/  UIADD3 UR4, UPT, UPT, UR4, 0x2480, URZ ;  /* 0x0000248004047890 */ /* 0x000fc8000fffe0ff */
[----:B0-----:R-:W-:-:S06]  /*0b50*/  ULEA UR4, UR5, UR4, 0x18 ;  /* 0x0000000405047291 */ /* 0x001fcc000f8ec0ff */
[----:B------:R-:W-:-:S07]  /*0b60*/  LEA R8, R6, UR4, 0x2 ;  /* 0x0000000406087c11 */ /* 0x000fce000f8e10ff */
.L_x_44716:
        /* <DEDUP_REMOVED lines=11> */
.L_x_44712:
[----:B------:R-:W-:Y:S05]  /*0c20*/  BSYNC.RECONVERGENT B0 ;  /* 0x0000000000007941 */ /* 0x000fea0003800200 */
.L_x_44711:
[----:B-1----:R-:W0:Y:S01]  /*0c30*/  S2R R10, SR_CgaCtaId ;  /* 0x00000000000a7919 */ /* 0x002e220000008800 */
[----:B------:R-:W-:Y:S02]  /*0c40*/  SHF.R.U32.HI R6, RZ, 0x5, R4 ;  /* 0x00000005ff067819 */ /* 0x000fe40000011604 */
[----:B------:R-:W-:Y:S02]  /*0c50*/  MOV R13, 0x400 ;  /* 0x00000400000d7802 */ /* 0x000fe40000000f00 */
[----:B------:R-:W-:Y:S02]  /*0c60*/  IADD3 R8, PT, PT, R6, R7, RZ ;  /* 0x0000000706087210 */ /* 0x000fe40007ffe0ff */
[----:B------:R-:W-:Y:S02]  /*0c70*/  MOV R15, 0xce0 ;  /* 0x00000ce0000f7802 */ /* 0x000fe40000000f00 */
[----:B------:R-:W-:-:S04]  /*0c80*/  LOP3.LUT R8, R8, 0x3f, RZ, 0x3c, !PT ;  /* 0x0000003f08087812 */ /* 0x000fc800078e3cff */
[----:B------:R-:W-:Y:S02]  /*0c90*/  LOP3.LUT R16, R8, 0xff, RZ, 0xc0, !PT ;  /* 0x000000ff08107812 */ /* 0x000fe400078ec0ff */
[----:B0-----:R-:W-:Y:S02]  /*0ca0*/  LEA R13, R10, R13, 0x18 ;  /* 0x0000000d0a0d7211 */ /* 0x001fe400078ec0ff */
[----:B------:R-:W-:-:S03]  /*0cb0*/  LOP3.LUT R10, R7, 0xff, RZ, 0xc0, !PT ;  /* 0x000000ff070a7812 */ /* 0x000fc600078ec0ff */
[----:B------:R-:W-:-:S07]  /*0cc0*/  IMAD R13, R12, 0x104, R13 ;  /* 0x000001040c0d7824 */ /* 0x000fce00078e020d */
[----:B------:R-:W-:Y:S05]  /*0cd0*/  CALL.REL.NOINC `($__internal_231_$__cuda_sm20_div_u16) ;  /* 0x0000001000387944 */ /* 0x000fea0003c00000 */
[----:B------:R-:W0:Y:S01]  /*0ce0*/  LDC.64 R10, c[0x0][0x398] ;  /* 0x0000e600ff0a7b82 */ /* 0x000e220000000a00 */
[----:B------:R-:W-:Y:S01]  /*0cf0*/  LOP3.LUT R21, R14, 0x3, RZ, 0xc0, !PT ;  /* 0x000000030e157812 */ /* 0x000fe200078ec0ff */
[----:B------:R-:W-:Y:S03]  /*0d00*/  BSSY.RECONVERGENT B0, `(.L_x_44717) ;  /* 0x000000f000007945 */ /* 0x000fe60003800200 */
[----:B------:R-:W-:-:S13]  /*0d10*/  ISETP.NE.AND P0, PT, R21, 0x2, PT ;  /* 0x000000021500780c */ /* 0x000fda0003f05270 */
[----:B------:R-:W-:Y:S05]  /*0d20*/  @!P0 BRA `(.L_x_44718) ;  /* 0x0000000000308947 */ /* 0x000fea0003800000 */
[----:B------:R-:W1:Y:S01]  /*0d30*/  LDC.64 R16, c[0x0][0x398] ;  /* 0x0000e600ff107b82 */ /* 0x000e620000000a00 */
[----:B------:R-:W-:-:S07]  /*0d40*/  IMAD.MOV.U32 R8, RZ, RZ, RZ ;  /* 0x000000ffff087224 */ /* 0x000fce00078e00ff */
.L_x_44719:
        /* <DEDUP_REMOVED lines=10> */
.L_x_44718:
[----:B------:R-:W-:Y:S05]  /*0df0*/  BSYNC.RECONVERGENT B0 ;  /* 0x0000000000007941 */ /* 0x000fea0003800200 */
.L_x_44717:
[----:B------:R-:W-:Y:S01]  /*0e00*/  BSSY.RECONVERGENT B0, `(.L_x_44720) ;  /* 0x000001b000007945 */ /* 0x000fe20003800200 */
.L_x_44721:
[C---:B-12---:R-:W-:Y:S02]  /*0e10*/  IADD3 R14, PT, PT, R6.reuse, R7, RZ ;  /* 0x00000007060e7210 */ /* 0x046fe40007ffe0ff */
[----:B------:R-:W-:-:S03]  /*0e20*/  LEA R21, R6, R9, 0x6 ;  /* 0x0000000906157211 */ /* 0x000fc600078e30ff */
[C---:B------:R-:W-:Y:S02]  /*0e30*/  IMAD.IADD R8, R14.reuse, 0x1, R7 ;  /* 0x000000010e087824 */ /* 0x040fe400078e0207 */
[----:B------:R-:W-:Y:S02]  /*0e40*/  IMAD R15, R14, 0x40, R9 ;  /* 0x000000400e0f7824 */ /* 0x000fe400078e0209 */
        /* <DEDUP_REMOVED lines=23> */
.L_x_44720:
[----:B-1----:R-:W0:Y:S01]  /*0fc0*/  S2R R23, SR_CgaCtaId ;  /* 0x0000000000177919 */ /* 0x002e220000008800 */
[----:B------:R-:W-:Y:S01]  /*0fd0*/  SHF.L.U32 R6, R4, 0x4, RZ ;  /* 0x0000000404067819 */ /* 0x000fe200000006ff */
[C---:B------:R-:W-:Y:S01]  /*0fe0*/  VIADD R7, R5.reuse, 0xd ;  /* 0x0000000d05077836 */ /* 0x040fe20000000000 */
[----:B------:R-:W-:Y:S01]  /*0ff0*/  MOV R22, 0x400 ;  /* 0x0000040000167802 */ /* 0x000fe20000000f00 */
[----:B------:R-:W-:Y:S01]  /*1000*/  BAR.SYNC.DEFER_BLOCKING 0x0 ;  /* 0x0000000000007b1d */ /* 0x000fe20000010000 */
[----:B------:R-:W-:Y:S01]  /*1010*/  LOP3.LUT R6, R6, 0x30, RZ, 0xc0, !PT ;  /* 0x0000003006067812 */ /* 0x000fe200078ec0ff */
[C---:B------:R-:W-:Y:S01]  /*1020*/  VIADD R9, R5.reuse, 0xe ;  /* 0x0000000e05097836 */ /* 0x040fe20000000000 */
[----:B------:R-:W-:Y:S01]  /*1030*/  LOP3.LUT P3, RZ, R4, 0x3, RZ, 0xc0, !PT ;  /* 0x0000000304ff7812 */ /* 0x000fe2000786c0ff */
[----:B------:R-:W-:Y:S01]  /*1040*/  VIADD R8, R22, 0x2080 ;  /* 0x0000208016087836 */ /* 0x000fe20000000000 */
[C---:B------:R-:W-:Y:S01]  /*1050*/  LEA R26, R5.reuse, R6, 0x6 ;  /* 0x00000006051a7211 */ /* 0x040fe200078e30ff */
[C---:B------:R-:W-:Y:S01]  /*1060*/  VIADD R11, R5.reuse, 0xffffffff ;  /* 0xffffffff050b7836 */ /* 0x040fe20000000000 */
[----:B------:R-:W-:-:S02]  /*1070*/  ISETP.NE.AND P2, PT, R5, RZ, PT ;  /* 0x000000ff0500720c */ /* 0x000fc40003f45270 */
[C---:B------:R-:W-:Y:S01]  /*1080*/  LOP3.LUT R7, R26.reuse, 0xf, R7, 0xf8, !PT ;  /* 0x0000000f1a077812 */ /* 0x040fe200078ef807 */
[C---:B------:R-:W-:Y:S01]  /*1090*/  IMAD R25, R5.reuse, -0x3f, R26 ;  /* 0xffffffc105197824 */ /* 0x040fe200078e021a */
[C---:B------:R-:W-:Y:S02]  /*10a0*/  LOP3.LUT R9, R26.reuse, 0xf, R9, 0xf8, !PT ;  /* 0x0000000f1a097812 */ /* 0x040fe400078ef809 */
[C---:B------:R-:W-:Y:S02]  /*10b0*/  LOP3.LUT R11, R26.reuse, 0xf, R11, 0xf8, !PT ;  /* 0x0000000f1a0b7812 */ /* 0x040fe400078ef80b */
[----:B------:R-:W-:Y:S01]  /*10c0*/  LOP3.LUT R6, R26, R5, RZ, 0xfc, !PT ;  /* 0x000000051a067212 */ /* 0x000fe200078efcff */
[----:B------:R-:W-:Y:S01]  /*10d0*/  @!P3 VIADD R24, R22, 0x2480 ;  /* 0x000024801618b836 */ /* 0x000fe20000000000 */
[C---:B------:R-:W-:Y:S02]  /*10e0*/  ISETP.GE.U32.AND P1, PT, R5.reuse, 0x2, PT ;  /* 0x000000020500780c */ /* 0x040fe40003f26070 */
[----:B------:R-:W-:-:S02]  /*10f0*/  ISETP.NE.AND P0, PT, R5, 0x3, PT ;  /* 0x000000030500780c */ /* 0x000fc40003f05270 */
[C---:B0-----:R-:W-:Y:S02]  /*1100*/  LEA R10, R23.reuse, R8, 0x18 ;  /* 0x00000008170a7211 */ /* 0x041fe400078ec0ff */
[----:B------:R-:W-:Y:S02]  /*1110*/  LEA R22, R23, R22, 0x18 ;  /* 0x0000001617167211 */ /* 0x000fe400078ec0ff */
[-C--:B------:R-:W-:Y:S01]  /*1120*/  LEA R17, R7, R10.reuse, 0x2 ;  /* 0x0000000a07117211 */ /* 0x080fe200078e10ff */
[--C-:B------:R-:W-:Y:S01]  /*1130*/  IMAD R7, R9, 0x4, R10.reuse ;  /* 0x0000000409077824 */ /* 0x100fe200078e020a */
[----:B------:R-:W-:Y:S01]  /*1140*/  LEA R27, R6, R10, 0x2 ;  /* 0x0000000a061b7211 */ /* 0x000fe200078e10ff */
[----:B------:R-:W-:Y:S01]  /*1150*/  IMAD R8, R11, 0x4, R10 ;  /* 0x000000040b087824 */ /* 0x000fe200078e020a */
[----:B------:R-:W-:Y:S01]  /*1160*/  @!P3 LEA R23, R23, R24, 0x18 ;  /* 0x000000181717b211 */ /* 0x000fe200078ec0ff */
[----:B------:R0:W1:Y:S01]  /*1170*/  LDS R6, [R17] ;  /* 0x0000000011067984 */ /* 0x0000620000000800 */
[----:B------:R-:W-:-:S03]  /*1180*/  SHF.R.U32.HI R24, RZ, 0x4, R4 ;  /* 0x00000004ff187819 */ /* 0x000fc60000011604 */
        /* <DEDUP_REMOVED lines=15> */
.L_x_44723:
        /* <DEDUP_REMOVED lines=8> */
[----:B0-----:R-:W0:Y:S04]  /*1300*/  LDS R27, [R26+0x14] ;  /* 0x000014001a1b7984 */ /* 0x001e280000000800 */
[----:B------:R-:W0:Y:S01]  /*1310*/  LDS R32, [R26+0x18] ;  /* 0x000018001a207984 */ /* 0x000e220000000800 */
[----:B-1----:R-:W-:-:S03]  /*1320*/  IMAD R31, R9, R28, RZ ;  /* 0x0000001c091f7224 */ /* 0x002fc600078e02ff */
[----:B------:R-:W-:Y:S01]  /*1330*/  LDS R28, [R26+0x20] ;  /* 0x000020001a1c7984 */ /* 0x000fe20000000800 */
[----:B--2---:R-:W-:-:S03]  /*1340*/  IMAD R34, R10, R33, R31 ;  /* 0x000000210a227224 */ /* 0x004fc600078e021f */
[----:B------:R-:W1:Y:S01]  /*1350*/  LDS R31, [R26+0x1c] ;  /* 0x00001c001a1f7984 */ /* 0x000e620000000800 */
[----:B---3--:R-:W-:-:S03]  /*1360*/  IMAD R34, R11, R35, R34 ;  /* 0x000000230b227224 */ /* 0x008fc600078e0222 */
[----:B------:R-:W-:Y:S01]  /*1370*/  LDS R33, [R26+0x2c] ;  /* 0x00002c001a217984 */ /* 0x000fe20000000800 */
[----:B----4-:R-:W-:-:S04]  /*1380*/  IMAD R29, R12, R29, R34 ;  /* 0x0000001d0c1d7224 */ /* 0x010fc800078e0222 */
[----:B-----5:R-:W-:Y:S02]  /*1390*/  IMAD R29, R13, R30, R29 ;  /* 0x0000001e0d1d7224 */ /* 0x020fe400078e021d */
[----:B------:R-:W-:Y:S02]  /*13a0*/  LDS R30, [R26+0x28] ;  /* 0x000028001a1e7984 */ /* 0x000fe40000000800 */
[----:B0-----:R-:W-:Y:S01]  /*13b0*/  IMAD R27, R14, R27, R29 ;  /* 0x0000001b0e1b7224 */ /* 0x001fe200078e021d */
[----:B------:R-:W-:-:S03]  /*13c0*/  IADD3 R29, PT, PT, R26, -0x40, RZ ;  /* 0xffffffc01a1d7810 */ /* 0x000fc60007ffe0ff */
[----:B------:R-:W-:Y:S02]  /*13d0*/  IMAD R32, R15, R32, R27 ;  /* 0x000000200f207224 */ /* 0x000fe400078e021b */
[----:B------:R-:W0:Y:S01]  /*13e0*/  LDS R27, [R26+0x24] ;  /* 0x000024001a1b7984 */ /* 0x000e220000000800 */
[----:B------:R-:W-:Y:S02]  /*13f0*/  IMAD.MOV.U32 R35, RZ, RZ, R29 ;  /* 0x000000ffff237224 */ /* 0x000fe400078e001d */
[----:B------:R-:W-:Y:S02]  /*1400*/  @P0 IMAD.MOV R35, RZ, RZ, R26 ;  /* 0x000000ffff230224 */ /* 0x000fe400078e021a */
[----:B-1----:R-:W-:Y:S01]  /*1410*/  IMAD R31, R16, R31, R32 ;  /* 0x0000001f101f7224 */ /* 0x002fe200078e0220 */
[----:B------:R-:W-:Y:S01]  /*1420*/  MOV R32, R29 ;  /* 0x0000001d00207202 */ /* 0x000fe20000000f00 */
[----:B------:R-:W-:Y:S02]  /*1430*/  @!P1 IMAD.MOV R32, RZ, RZ, R26 ;  /* 0x000000ffff209224 */ /* 0x000fe400078e021a */
[----:B------:R-:W-:-:S02]  /*1440*/  IMAD R34, R17, R28, R31 ;  /* 0x0000001c11227224 */ /* 0x000fc400078e021f */
[----:B------:R-:W1:Y:S01]  /*1450*/  LDS R28, [R26+0x30] ;  /* 0x000030001a1c7984 */ /* 0x000e620000000800 */
[----:B------:R-:W-:-:S03]  /*1460*/  @!P2 IMAD.MOV R29, RZ, RZ, R26 ;  /* 0x000000ffff1da224 */ /* 0x000fc600078e021a */
[----:B------:R-:W2:Y:S04]  /*1470*/  LDS R31, [R35+0x34] ;  /* 0x00003400231f7984 */ /* 0x000ea80000000800 */
[----:B------:R-:W3:Y:S04]  /*1480*/  LDS R32, [R32+0x38] ;  /* 0x0000380020207984 */ /* 0x000ee80000000800 */
[----:B------:R-:W4:Y:S01]  /*1490*/  LDS R29, [R29+0x3c] ;  /* 0x00003c001d1d7984 */ /* 0x000f220000000800 */
[----:B0-----:R-:W-:-:S04]  /*14a0*/  IMAD R27, R18, R27, R34 ;  /* 0x0000001b121b7224 */ /* 0x001fc800078e0222 */
[----:B------:R-:W-:-:S04]  /*14b0*/  IMAD R27, R19, R30, R27 ;  /* 0x0000001e131b7224 */ /* 0x000fc800078e021b */
[----:B------:R-:W-:-:S04]  /*14c0*/  IMAD R27, R20, R33, R27 ;  /* 0x00000021141b7224 */ /* 0x000fc800078e021b */
[----:B-1----:R-:W-:-:S04]  /*14d0*/  IMAD R27, R21, R28, R27 ;  /* 0x0000001c151b7224 */ /* 0x002fc800078e021b */
[----:B--2---:R-:W-:-:S04]  /*14e0*/  IMAD R27, R6, R31, R27 ;  /* 0x0000001f061b7224 */ /* 0x004fc800078e021b */
[----:B---3--:R-:W-:-:S04]  /*14f0*/  IMAD R27, R7, R32, R27 ;  /* 0x00000020071b7224 */ /* 0x008fc800078e021b */
[----:B----4-:R-:W-:Y:S01]  /*1500*/  IMAD R27, R8, R29, R27 ;  /* 0x0000001d081b7224 */ /* 0x010fe200078e021b */
[----:B------:R-:W-:Y:S06]  /*1510*/  BRA.DIV UR4, `(.L_x_44722) ;  /* 0x0000000604e07947 */ /* 0x000fec000b800000 */
[----:B------:R-:W0:Y:S02]  /*1520*/  SHFL.DOWN PT, R26, R27, 0x2, 0x1c1f ;  /* 0x085c1f001b1a7f89 */ /* 0x000e2400000e0000 */
[----:B0-----:R-:W-:-:S05]  /*1530*/  IADD3 R26, PT, PT, R27, R26, RZ ;  /* 0x0000001a1b1a7210 */ /* 0x001fca0007ffe0ff */
[----:B------:R0:W1:Y:S02]  /*1540*/  SHFL.DOWN PT, R29, R26, 0x1, 0x1c1f ;  /* 0x083c1f001a1d7f89 */ /* 0x00006400000e0000 */
.L_x_44731:
[----:B------:R-:W-:Y:S01]  /*1550*/  @!P3 IMAD R28, R24, 0x4, R5 ;  /* 0x00000004181cb824 */ /* 0x000fe200078e0205 */
[----:B------:R-:W-:Y:S01]  /*1560*/  LEA.HI R24, R3, R24, RZ, 0x1c ;  /* 0x0000001803187211 */ /* 0x000fe200078fe0ff */
[----:B-1----:R-:W-:-:S03]  /*1570*/  IMAD.IADD R29, R26, 0x1, R29 ;  /* 0x000000011a1d7824 */ /* 0x002fc600078e021d */
[----:B0-----:R-:W-:Y:S02]  /*1580*/  @!P3 LEA R26, R28, R23, 0x2 ;  /* 0x000000171c1ab211 */ /* 0x001fe400078e10ff */
        /* <DEDUP_REMOVED lines=19> */
[----:B0-----:R-:W-:Y:S02]  /*16c0*/  HFMA2 R6, -RZ, RZ, 0, 0 ;  /* 0x00000000ff067431 */ /* 0x001fe400000001ff */
[----:B--2---:R-:W-:-:S04]  /*16d0*/  IMAD.MOV R8, RZ, RZ, -R7 ;  /* 0x000000ffff087224 */ /* 0x004fc800078e0a07 */
        /* <DEDUP_REMOVED lines=9> */
[----:B------:R-:W-:Y:S01]  /*1770*/  @P0 IMAD.IADD R2, R2, 0x1, -R3 ;  /* 0x0000000102020824 */ /* 0x000fe200078e0a03 */
[----:B------:R-:W-:-:S04]  /*1780*/  @P0 IADD3 R11, PT, PT, R11, 0x1, RZ ;  /* 0x000000010b0b0810 */ /* 0x000fc80007ffe0ff */
[----:B------:R-:W-:Y:S01]  /*1790*/  ISETP.GE.U32.AND P1, PT, R2, R3, PT ;  /* 0x000000030200720c */ /* 0x000fe20003f26070 */
[----:B0-----:R-:W-:-:S12]  /*17a0*/  IMAD R0, R5, UR6, R0 ;  /* 0x0000000605007c24 */ /* 0x001fd8000f8e0200 */
        /* <DEDUP_REMOVED lines=9> */
[----:B------:R-:W-:Y:S01]  /*1840*/  IADD3 R2, PT, PT, R2, 0x1, RZ ;  /* 0x0000000102027810 */ /* 0x000fe20007ffe0ff */
[----:B------:R-:W-:-:S03]  /*1850*/  UIADD3 UR5, UPT, UPT, UR5, 0x2480, URZ ;  /* 0x0000248005057890 */ /* 0x000fc6000fffe0ff */
[----:B------:R-:W-:Y:S02]  /*1860*/  LOP3.LUT R2, R2, 0x3, RZ, 0xc0, !PT ;  /* 0x0000000302027812 */ /* 0x000fe400078ec0ff */
[----:B------:R-:W2:Y:S03]  /*1870*/  LDC.64 R8, c[0x0][0x3a0] ;  /* 0x0000e800ff087b82 */ /* 0x000ea60000000a00 */
[----:B------:R-:W-:Y:S01]  /*1880*/  IMAD.MOV R5, RZ, RZ, -R2 ;  /* 0x000000ffff057224 */ /* 0x000fe200078e0a02 */
[----:B0-----:R-:W-:-:S06]  /*1890*/  ULEA UR5, UR6, UR5, 0x18 ;  /* 0x0000000506057291 */ /* 0x001fcc000f8ec0ff */
[----:B------:R-:W-:-:S07]  /*18a0*/  LEA R2, R4, UR5, 0x2 ;  /* 0x0000000504027c11 */ /* 0x000fce000f8e10ff */
.L_x_44726:
[----:B0-----:R0:W3:Y:S01]  /*18b0*/  LDS R11, [R2] ;  /* 0x00000000020b7984 */ /* 0x0010e20000000800 */
        /* <DEDUP_REMOVED lines=8> */
[----:B--2---:R-:W-:-:S05]  /*1940*/  IMAD.WIDE R6, R7, 0x4, R8 ;  /* 0x0000000407067825 */ /* 0x004fca00078e0208 */
[----:B---3--:R0:W-:Y:S03]  /*1950*/  STG.E desc[UR8][R6.64], R11 ;  /* 0x0000000b06007986 */ /* 0x0081e6000c101908 */
[----:B------:R-:W-:Y:S05]  /*1960*/  @P0 BRA `(.L_x_44726) ;  /* 0xfffffffc00d00947 */ /* 0x000fea000383ffff */
.L_x_44725:
[----:B------:R-:W-:Y:S05]  /*1970*/  BSYNC.RECONVERGENT B0 ;  /* 0x0000000000007941 */ /* 0x000fea0003800200 */
.L_x_44724:
[----:B------:R-:W-:Y:S05]  /*1980*/  @!P1 EXIT ;  /* 0x000000000000994d */ /* 0x000fea0003800000 */
[----:B------:R-:W2:Y:S01]  /*1990*/  S2UR UR6, SR_CgaCtaId ;  /* 0x00000000000679c3 */ /* 0x000ea20000008800 */
[----:B------:R-:W-:Y:S01]  /*19a0*/  UMOV UR5, 0x400 ;  /* 0x0000040000057882 */ /* 0x000fe20000000000 */
[C---:B------:R-:W-:Y:S01]  /*19b0*/  IADD3 R12, PT, PT, R4.reuse, R3, RZ ;  /* 0x00000003040c7210 */ /* 0x040fe20007ffe0ff */
[----:B------:R-:W-:Y:S01]  /*19c0*/  UIADD3 UR5, UPT, UPT, UR5, 0x2480, URZ ;  /* 0x0000248005057890 */ /* 0x000fe2000fffe0ff */
[----:B------:R-:W-:Y:S01]  /*19d0*/  LOP3.LUT R5, R4, 0x3, RZ, 0xc0, !PT ;  /* 0x0000000304057812 */ /* 0x000fe200078ec0ff */
[C-C-:B------:R-:W-:Y:S01]  /*19e0*/  IMAD R2, R3.reuse, 0x2, R4.reuse ;  /* 0x0000000203027824 */ /* 0x140fe200078e0204 */
[----:B0-----:R-:W-:Y:S01]  /*19f0*/  LOP3.LUT R11, R12, 0x3, RZ, 0xc0, !PT ;  /* 0x000000030c0b7812 */ /* 0x001fe200078ec0ff */
[----:B------:R-:W-:Y:S01]  /*1a00*/  IMAD R10, R3, 0x3, R4 ;  /* 0x00000003030a7824 */ /* 0x000fe200078e0204 */
[----:B------:R-:W0:Y:S01]  /*1a10*/  LDC.64 R6, c[0x0][0x3a0] ;  /* 0x0000e800ff067b82 */ /* 0x000e220000000a00 */
[C---:B------:R-:W-:Y:S01]  /*1a20*/  IMAD.IADD R5, R0.reuse, 0x1, R5 ;  /* 0x0000000100057824 */ /* 0x040fe200078e0205 */
[----:B------:R-:W-:Y:S01]  /*1a30*/  IADD3 R11, PT, PT, R0, R11, RZ ;  /* 0x0000000b000b7210 */ /* 0x000fe20007ffe0ff */
[----:B--2---:R-:W-:-:S06]  /*1a40*/  ULEA UR5, UR6, UR5, 0x18 ;  /* 0x0000000506057291 */ /* 0x004fcc000f8ec0ff */
[----:B------:R-:W-:-:S07]  /*1a50*/  LEA R16, R4, UR5, 0x2 ;  /* 0x0000000504107c11 */ /* 0x000fce000f8e10ff */
.L_x_44727:
[C-C-:B--2---:R-:W-:Y:S01]  /*1a60*/  IMAD R9, R3.reuse, 0x4, R16.reuse ;  /* 0x0000000403097824 */ /* 0x144fe200078e0210 */
[----:B------:R-:W2:Y:S01]  /*1a70*/  LDS R13, [R16] ;  /* 0x00000000100d7984 */ /* 0x000ea20000000800 */
[C-C-:B------:R-:W-:Y:S01]  /*1a80*/  IMAD R18, R3.reuse, 0x8, R16.reuse ;  /* 0x0000000803127824 */ /* 0x140fe200078e0210 */
[----:B------:R-:W-:Y:S01]  /*1a90*/  LOP3.LUT R15, R2, 0x3, RZ, 0xc0, !PT ;  /* 0x00000003020f7812 */ /* 0x000fe200078ec0ff */
[C---:B------:R-:W-:Y:S01]  /*1aa0*/  IMAD R22, R3.reuse, 0xc, R16 ;  /* 0x0000000c03167824 */ /* 0x040fe200078e0210 */
[----:B------:R3:W4:Y:S01]  /*1ab0*/  LDS R17, [R9] ;  /* 0x0000000009117984 */ /* 0x0007220000000800 */
[----:B------:R-:W-:Y:S02]  /*1ac0*/  LOP3.LUT R21, R10, 0x3, RZ, 0xc0, !PT ;  /* 0x000000030a157812 */ /* 0x000fe400078ec0ff */
[----:B------:R-:W-:Y:S01]  /*1ad0*/  SHF.R.U32.HI R24, RZ, 0x2, R4 ;  /* 0x00000002ff187819 */ /* 0x000fe20000011604 */
[----:B------:R5:W1:Y:S01]  /*1ae0*/  LDS R23, [R18] ;  /* 0x0000000012177984 */ /* 0x000a620000000800 */
[----:B------:R-:W-:Y:S01]  /*1af0*/  SHF.R.U32.HI R8, RZ, 0x2, R12 ;  /* 0x00000002ff087819 */ /* 0x000fe2000001160c */
[C---:B------:R-:W-:Y:S01]  /*1b00*/  IMAD.IADD R21, R0.reuse, 0x1, R21 ;  /* 0x0000000100157824 */ /* 0x040fe200078e0215 */
[----:B------:R-:W-:Y:S01]  /*1b10*/  SHF.R.U32.HI R14, RZ, 0x2, R2 ;  /* 0x00000002ff0e7819 */ /* 0x000fe20000011602 */
[----:B------:R-:W1:Y:S01]  /*1b20*/  LDS R25, [R22] ;  /* 0x0000000016197984 */ /* 0x000e620000000800 */
[----:B------:R-:W-:Y:S01]  /*1b30*/  IADD3 R19, PT, PT, R0, R15, RZ ;  /* 0x0000000f00137210 */ /* 0x000fe20007ffe0ff */
[----:B---3--:R-:W-:Y:S01]  /*1b40*/  IMAD R9, R24, UR4, R5 ;  /* 0x0000000418097c24 */ /* 0x008fe2000f8e0205 */
[----:B------:R-:W-:Y:S01]  /*1b50*/  SHF.R.U32.HI R20, RZ, 0x2, R10 ;  /* 0x00000002ff147819 */ /* 0x000fe2000001160a */
[----:B------:R-:W-:Y:S01]  /*1b60*/  IMAD R15, R8, UR4, R11 ;  /* 0x00000004080f7c24 */ /* 0x000fe2000f8e020b */
[C---:B------:R-:W-:Y:S01]  /*1b70*/  IADD3 R4, PT, PT, R3.reuse, R4, R3 ;  /* 0x0000000403047210 */ /* 0x040fe20007ffe003 */
[----:B------:R-:W-:Y:S01]  /*1b80*/  IMAD R19, R14, UR4, R19 ;  /* 0x000000040e137c24 */ /* 0x000fe2000f8e0213 */
[C---:B------:R-:W-:Y:S01]  /*1b90*/  LEA R10, R3.reuse, R10, 0x2 ;  /* 0x0000000a030a7211 */ /* 0x040fe200078e10ff */
[----:B------:R-:W-:Y:S01]  /*1ba0*/  IMAD R21, R20, UR4, R21 ;  /* 0x0000000414157c24 */ /* 0x000fe2000f8e0215 */
[----:B------:R-:W-:Y:S01]  /*1bb0*/  IADD3 R4, PT, PT, R3, R4, R3 ;  /* 0x0000000403047210 */ /* 0x000fe20007ffe003 */
[----:B0-----:R-:W-:-:S03]  /*1bc0*/  IMAD.WIDE R8, R9, 0x4, R6 ;  /* 0x0000000409087825 */ /* 0x001fc600078e0206 */
[----:B------:R-:W-:Y:S01]  /*1bd0*/  ISETP.GE.U32.AND P0, PT, R4, 0x80, PT ;  /* 0x000000800400780c */ /* 0x000fe20003f06070 */
[----:B------:R-:W-:-:S04]  /*1be0*/  IMAD.WIDE R14, R15, 0x4, R6 ;  /* 0x000000040f0e7825 */ /* 0x000fc800078e0206 */
[----:B-----5:R-:W-:-:S04]  /*1bf0*/  IMAD.WIDE R18, R19, 0x4, R6 ;  /* 0x0000000413127825 */ /* 0x020fc800078e0206 */
[----:B------:R-:W-:-:S04]  /*1c00*/  IMAD.WIDE R20, R21, 0x4, R6 ;  /* 0x0000000415147825 */ /* 0x000fc800078e0206 */
[C---:B------:R-:W-:Y:S01]  /*1c10*/  IMAD R2, R3.reuse, 0x4, R2 ;  /* 0x0000000403027824 */ /* 0x040fe200078e0202 */
[----:B--2---:R2:W-:Y:S01]  /*1c20*/  STG.E desc[UR8][R8.64], R13 ;  /* 0x0000000d08007986 */ /* 0x0045e2000c101908 */
[C---:B------:R-:W-:Y:S02]  /*1c30*/  IMAD R12, R3.reuse, 0x4, R12 ;  /* 0x00000004030c7824 */ /* 0x040fe400078e020c */
[----:B------:R-:W-:Y:S01]  /*1c40*/  IMAD R16, R3, 0x10, R16 ;  /* 0x0000001003107824 */ /* 0x000fe200078e0210 */
[----:B----4-:R2:W-:Y:S04]  /*1c50*/  STG.E desc[UR8][R14.64], R17 ;  /* 0x000000110e007986 */ /* 0x0105e8000c101908 */
[----:B-1----:R2:W-:Y:S04]  /*1c60*/  STG.E desc[UR8][R18.64], R23 ;  /* 0x0000001712007986 */ /* 0x0025e8000c101908 */
[----:B------:R2:W-:Y:S01]  /*1c70*/  STG.E desc[UR8][R20.64], R25 ;  /* 0x0000001914007986 */ /* 0x0005e2000c101908 */
[----:B------:R-:W-:Y:S05]  /*1c80*/  @!P0 BRA `(.L_x_44727) ;  /* 0xfffffffc00748947 */ /* 0x000fea000383ffff */
[----:B------:R-:W-:Y:S05]  /*1c90*/  EXIT ;  /* 0x000000000000794d */ /* 0x000fea0003800000 */
.L_x_44722:
[----:B------:R-:W-:Y:S01]  /*1ca0*/  BSSY B0, `(.L_x_44728) ;  /* 0x0000007000007945 */ /* 0x000fe20003800000 */
[----:B------:R-:W-:Y:S01]  /*1cb0*/  MOV R30, 0x2 ;  /* 0x00000002001e7802 */ /* 0x000fe20000000f00 */
[----:B------:R-:W-:Y:S02]  /*1cc0*/  IMAD.MOV.U32 R31, RZ, RZ, 0x1c1f ;  /* 0x00001c1fff1f7424 */ /* 0x000fe400078e00ff */
[----:B------:R-:W-:-:S07]  /*1cd0*/  IMAD.MOV.U32 R28, RZ, RZ, -0x1 ;  /* 0xffffffffff1c7424 */ /* 0x000fce00078e00ff */
[----:B------:R-:W-:Y:S05]  /*1ce0*/  WARPSYNC.COLLECTIVE R28, `(.L_x_44729) ;  /* 0x000000001c087348 */ /* 0x000fea0003c00000 */
[----:B------:R0:W1:Y:S02]  /*1cf0*/  SHFL.DOWN P4, R29, R27, R30, R31 ;  /* 0x0800001e1b1d7389 */ /* 0x000064000008001f */
[----:B01----:R-:W-:Y:S05]  /*1d00*/  ENDCOLLECTIVE ;  /* 0x000000000000791b */ /* 0x003fea0003800000 */
.L_x_44729:
[----:B------:R-:W-:Y:S05]  /*1d10*/  BSYNC B0 ;  /* 0x0000000000007941 */ /* 0x000fea0003800000 */
.L_x_44728:
        /* <DEDUP_REMOVED lines=9> */
.L_x_44730:
[----:B------:R-:W-:Y:S05]  /*1db0*/  BRA `(.L_x_44731) ;  /* 0xfffffff400e47947 */ /* 0x000fea000383ffff */
        .weak           $__internal_231_$__cuda_sm20_div_u16
        .type           $__internal_231_$__cuda_sm20_div_u16,@function
        .size           $__internal_231_$__cuda_sm20_div_u16,(.L_x_58182 - $__internal_231_$__cuda_sm20_div_u16)
$__internal_231_$__cuda_sm20_div_u16:
[----:B------:R-:W0:Y:S01]  /*1dc0*/  I2F.U16 R8, R10 ;  /* 0x0000000a00087306 */ /* 0x000e220000101000 */
[----:B------:R-:W-:Y:S02]  /*1dd0*/  MOV R11, 0x4b800000 ;  /* 0x4b800000000b7802 */ /* 0x000fe40000000f00 */
        /* <DEDUP_REMOVED lines=16> */
[----:B------:R-:W-:Y:S06]  /*1ee0*/  RET.REL.NODEC R10 `(_Z9cuda_gemmIiLi256ELi1ELi1ELi256ELi64ELi64ELi32ELi0ELi1EEviiiPT_S1_S1_ii) ;  /* 0xffffffe00a447950 */ /* 0x000fec0003c3ffff */
.L_x_44732:
        /* <DEDUP_REMOVED lines=9> */
.L_x_58182:


//--------------------- .text._Z9cuda_gemmIiLi256ELi1ELi1ELi256ELi64ELi64ELi32ELi0ELi0EEviiiPT_S1_S1_ii --------------------------
	.section	.text._Z9cuda_gemmIiLi256ELi1ELi1ELi256ELi64ELi64ELi32ELi0ELi0EEviiiPT_S1_S1_ii,"ax",@progbits
	.align	128
        .global         _Z9cuda_gemmIiLi256ELi1ELi1ELi256ELi64ELi64ELi32ELi0ELi0EEviiiPT_S1_S1_ii
        .type           _Z9cuda_gemmIiLi256ELi1ELi1ELi256ELi64ELi64ELi32ELi0ELi0EEviiiPT_S1_S1_ii,@function
        .size           _Z9cuda_gemmIiLi256ELi1ELi1ELi256ELi64ELi64ELi32ELi0ELi0EEviiiPT_S1_S1_ii,(.L_x_58664 - _Z9cuda_gemmIiLi256ELi1ELi1ELi256ELi64ELi64ELi32ELi0ELi0EEviiiPT_S1_S1_ii)
        .other          _Z9cuda_gemmIiLi256ELi1ELi1ELi256ELi64ELi64ELi32ELi0ELi0EEviiiPT_S1_S1_ii,@"STO_CUDA_ENTRY STV_DEFAULT"
_Z9cuda_gemmIiLi256ELi1ELi1ELi256ELi64ELi64ELi32ELi0ELi0EEviiiPT_S1_S1_ii:
.text._Z9cuda_gemmIiLi256ELi1ELi1ELi256ELi64ELi64ELi32ELi0ELi0EEviiiPT_S1_S1_ii:
        /* <DEDUP_REMOVED lines=40> */
.L_x_44733:
[----:B------:R-:W0:Y:S02]  /*0280*/  S2R R4, SR_CTAID.X ;  /* 0x0000000000047919 */ /* 0x000e240000002500 */
[----:B0-----:R-:W-:Y:S02]  /*0290*/  SHF.R.U32.HI R15, RZ, 0x6, R4 ;  /* 0x00000006ff0f7819 */ /* 0x001fe40000011604 */
[----:B------:R-:W-:-:S07]  /*02a0*/  LOP3.LUT R4, R4, 0x3f, RZ, 0xc0, !PT ;  /* 0x0000003f04047812 */ /* 0x000fce00078ec0ff */
.L_x_44734:
        /* <DEDUP_REMOVED lines=38> */
[----:B------:R-:W-:Y:S02]  /*0510*/  IMAD.MOV.U32 R2, RZ, RZ, RZ ;  /* 0x000000ffff027224 */ /* 0x000fe400078e00ff */
[----:B------:R-:W-:Y:S01]  /*0520*/  IMAD.IADD R14, R13, 0x1, R8 ;  /* 0x000000010d0e7824 */ /* 0x000fe200078e0208 */
[----:B------:R2:W3:Y:S01]  /*0530*/  F2I.FTZ.U32.TRUNC.NTZ R3, R5 ;  /* 0x0000000500037305 */ /* 0x0004e2000021f000 */
[----:B------:R-:W-:-:S03]  /*0540*/  IMAD.MOV.U32 R31, RZ, RZ, R13 ;  /* 0x000000ffff1f7224 */ /* 0x000fc600078e000d */
[----:B------:R-:W-:-:S04]  /*0550*/  ISETP.GE.U32.AND P1, PT, R14, 0x100, PT ;  /* 0x000001000e00780c */ /* 0x000fc80003f26070 */
[----:B-1----:R-:W1:Y:S01]  /*0560*/  MUFU.RCP R6, R6 ;  /* 0x0000000600067308 */ /* 0x002e620000001000 */
[----:B--2---:R-:W-:Y:S02]  /*0570*/  VIMNMX.U32 R5, PT, PT, R14, 0x100, !PT ;  /* 0x000001000e057848 */ /* 0x004fe40007fe0000 */
[----:B------:R-:W-:Y:S02]  /*0580*/  SEL R22, RZ, 0x1, P1 ;  /* 0x00000001ff167807 */ /* 0x000fe40000800000 */
[----:B------:R-:W-:Y:S01]  /*0590*/  ISETP.NE.U32.AND P1, PT, R7, RZ, PT ;  /* 0x000000ff0700720c */ /* 0x000fe20003f25070 */
[----:B---3--:R-:W-:Y:S02]  /*05a0*/  IMAD R17, R17, R3, RZ ;  /* 0x0000000311117224 */ /* 0x008fe400078e02ff */
[----:B------:R-:W2:Y:S01]  /*05b0*/  I2F.U32.RP R19, R18 ;  /* 0x0000001200137306 */ /* 0x000ea20000209000 */
[----:B------:R-:W-:Y:S01]  /*05c0*/  IADD3 R5, PT, PT, R5, -R14, -R22 ;  /* 0x8000000e05057210 */ /* 0x000fe20007ffe816 */
[----:B------:R-:W-:-:S06]  /*05d0*/  IMAD.HI.U32 R17, R3, R17, R2 ;  /* 0x0000001103117227 */ /* 0x000fcc00078e0002 */
[----:B------:R-:W-:-:S04]  /*05e0*/  IMAD.HI.U32 R23, R17, R13, RZ ;  /* 0x0000000d11177227 */ /* 0x000fc800078e00ff */
[----:B-1----:R-:W-:Y:S02]  /*05f0*/  VIADD R2, R6, 0xffffffe ;  /* 0x0ffffffe06027836 */ /* 0x002fe40000000000 */
[----:B------:R-:W-:Y:S01]  /*0600*/  IMAD.MOV R6, RZ, RZ, -R23 ;  /* 0x000000ffff067224 */ /* 0x000fe200078e0a17 */
[----:B--2---:R-:W1:Y:S03]  /*0610*/  MUFU.RCP R19, R19 ;  /* 0x0000001300137308 */ /* 0x004e660000001000 */
[----:B------:R-:W-:-:S05]  /*0620*/  IMAD R6, R7, R6, R13 ;  /* 0x0000000607067224 */ /* 0x000fca00078e020d */
[----:B------:R2:W3:Y:S01]  /*0630*/  F2I.FTZ.U32.TRUNC.NTZ R3, R2 ;  /* 0x0000000200037305 */ /* 0x0004e2000021f000 */
[----:B------:R-:W-:Y:S01]  /*0640*/  ISETP.GE.U32.AND P0, PT, R6, R7, PT ;  /* 0x000000070600720c */ /* 0x000fe20003f06070 */
[----:B-1----:R-:W-:Y:S02]  /*0650*/  VIADD R20, R19, 0xffffffe ;  /* 0x0ffffffe13147836 */ /* 0x002fe40000000000 */
[----:B--2---:R-:W-:-:S04]  /*0660*/  IMAD.MOV.U32 R2, RZ, RZ, RZ ;  /* 0x000000ffff027224 */ /* 0x004fc800078e00ff */
[----:B------:R1:W2:Y:S06]  /*0670*/  F2I.FTZ.U32.TRUNC.NTZ R21, R20 ;  /* 0x0000001400157305 */ /* 0x0002ac000021f000 */
[----:B------:R-:W-:Y:S02]  /*0680*/  @P0 IMAD.IADD R6, R6, 0x1, -R7 ;  /* 0x0000000106060824 */ /* 0x000fe400078e0a07 */
[----:B---3--:R-:W-:Y:S02]  /*0690*/  IMAD.MOV R19, RZ, RZ, -R3 ;  /* 0x000000ffff137224 */ /* 0x008fe400078e0a03 */
[----:B------:R-:W-:Y:S01]  /*06a0*/  @P0 VIADD R23, R23, 0x1 ;  /* 0x0000000117170836 */ /* 0x000fe20000000000 */
[----:B------:R-:W-:Y:S01]  /*06b0*/  ISETP.GE.U32.AND P2, PT, R6, R7, PT ;  /* 0x000000070600720c */ /* 0x000fe20003f46070 */
[----:B------:R-:W-:-:S02]  /*06c0*/  IMAD R19, R19, R8, RZ ;  /* 0x0000000813137224 */ /* 0x000fc400078e02ff */
[----:B-1----:R-:W-:Y:S02]  /*06d0*/  IMAD.MOV.U32 R20, RZ, RZ, RZ ;  /* 0x000000ffff147224 */ /* 0x002fe400078e00ff */
[----:B------:R-:W-:Y:S01]  /*06e0*/  IMAD.HI.U32 R19, R3, R19, R2 ;  /* 0x0000001303137227 */ /* 0x000fe200078e0002 */
[----:B------:R-:W-:-:S03]  /*06f0*/  LOP3.LUT R2, RZ, R7, RZ, 0x33, !PT ;  /* 0x00000007ff027212 */ /* 0x000fc600078e33ff */
[----:B--2---:R-:W-:Y:S02]  /*0700*/  IMAD.MOV R3, RZ, RZ, -R21 ;  /* 0x000000ffff037224 */ /* 0x004fe400078e0a15 */
[----:B------:R-:W-:Y:S02]  /*0710*/  IMAD.HI.U32 R25, R19, R5, RZ ;  /* 0x0000000513197227 */ /* 0x000fe400078e00ff */
[----:B------:R-:W-:Y:S02]  /*0720*/  @P2 IADD3 R23, PT, PT, R23, 0x1, RZ ;  /* 0x0000000117172810 */ /* 0x000fe40007ffe0ff */
[----:B------:R-:W-:Y:S02]  /*0730*/  IMAD.MOV R27, RZ, RZ, -R25 ;  /* 0x000000ffff1b7224 */ /* 0x000fe400078e0a19 */
[----:B------:R-:W-:Y:S01]  /*0740*/  SEL R6, R2, R23, !P1 ;  /* 0x0000001702067207 */ /* 0x000fe20004800000 */
[----:B------:R-:W-:Y:S02]  /*0750*/  IMAD R3, R3, R18, RZ ;  /* 0x0000001203037224 */ /* 0x000fe400078e02ff */
[----:B------:R-:W-:-:S02]  /*0760*/  IMAD R27, R8, R27, R5 ;  /* 0x0000001b081b7224 */ /* 0x000fc400078e0205 */
[----:B------:R-:W-:Y:S02]  /*0770*/  IMAD.MOV R24, RZ, RZ, -R6 ;  /* 0x000000ffff187224 */ /* 0x000fe400078e0a06 */
[----:B------:R-:W-:Y:S01]  /*0780*/  IMAD.HI.U32 R20, R21, R3, R20 ;  /* 0x0000000315147227 */ /* 0x000fe200078e0014 */
[----:B------:R-:W-:-:S03]  /*0790*/  ISETP.GE.U32.AND P0, PT, R27, R8, PT ;  /* 0x000000081b00720c */ /* 0x000fc60003f06070 */
[----:B------:R-:W-:Y:S02]  /*07a0*/  IMAD R3, R7, R24, R13 ;  /* 0x0000001807037224 */ /* 0x000fe400078e020d */
[----:B------:R-:W-:-:S04]  /*07b0*/  IMAD.HI.U32 R21, R20, R13, RZ ;  /* 0x0000000d14157227 */ /* 0x000fc800078e00ff */
[----:B------:R-:W-:-:S04]  /*07c0*/  IMAD.HI.U32 R5, R20, R3, RZ ;  /* 0x0000000314057227 */ /* 0x000fc800078e00ff */
[----:B------:R-:W-:Y:S02]  /*07d0*/  IMAD.MOV R21, RZ, RZ, -R21 ;  /* 0x000000ffff157224 */ /* 0x000fe400078e0a15 */
[----:B------:R-:W-:Y:S02]  /*07e0*/  IMAD.MOV R20, RZ, RZ, -R5 ;  /* 0x000000ffff147224 */ /* 0x000fe400078e0a05 */
[----:B------:R-:W-:Y:S02]  /*07f0*/  @P0 IMAD.IADD R27, R27, 0x1, -R8 ;  /* 0x000000011b1b0824 */ /* 0x000fe400078e0a08 */
[C---:B------:R-:W-:Y:S02]  /*0800*/  IMAD R23, R18.reuse, R21, R13 ;  /* 0x0000001512177224 */ /* 0x040fe400078e020d */
[----:B------:R-:W-:Y:S01]  /*0810*/  IMAD R3, R18, R20, R3 ;  /* 0x0000001412037224 */ /* 0x000fe200078e0203 */
[-C--:B------:R-:W-:Y:S01]  /*0820*/  ISETP.GE.U32.AND P3, PT, R27, R8.reuse, PT ;  /* 0x000000081b00720c */ /* 0x080fe20003f66070 */
[----:B------:R-:W-:Y:S01]  /*0830*/  IMAD.HI.U32 R21, R17, R8, RZ ;  /* 0x0000000811157227 */ /* 0x000fe200078e00ff */
[----:B------:R-:W-:-:S02]  /*0840*/  ISETP.GE.U32.AND P2, PT, R23, R18, PT ;  /* 0x000000121700720c */ /* 0x000fc40003f46070 */
[----:B------:R-:W-:Y:S01]  /*0850*/  ISETP.GE.U32.AND P6, PT, R3, R18, PT ;  /* 0x000000120300720c */ /* 0x000fe20003fc6070 */
[----:B------:R-:W-:Y:S01]  /*0860*/  IMAD.MOV R24, RZ, RZ, -R21 ;  /* 0x000000ffff187224 */ /* 0x000fe200078e0a15 */
[----:B------:R-:W-:Y:S01]  /*0870*/  LOP3.LUT R20, RZ, R8, RZ, 0x33, !PT ;  /* 0x00000008ff147212 */ /* 0x000fe200078e33ff */
[----:B------:R-:W-:Y:S01]  /*0880*/  @P0 VIADD R25, R25, 0x1 ;  /* 0x0000000119190836 */ /* 0x000fe20000000000 */
[----:B------:R-:W-:Y:S01]  /*0890*/  ISETP.NE.U32.AND P0, PT, R8, RZ, PT ;  /* 0x000000ff0800720c */ /* 0x000fe20003f05070 */
[----:B------:R-:W-:Y:S02]  /*08a0*/  IMAD R24, R7, R24, R8 ;  /* 0x0000001807187224 */ /* 0x000fe400078e0208 */
[----:B------:R-:W-:Y:S02]  /*08b0*/  IMAD.SHL.U32 R17, R4, 0x100, RZ ;  /* 0x0000010004117824 */ /* 0x000fe400078e00ff */
[----:B------:R-:W-:Y:S02]  /*08c0*/  @P3 VIADD R25, R25, 0x1 ;  /* 0x0000000119193836 */ /* 0x000fe40000000000 */
[--C-:B------:R-:W-:Y:S01]  /*08d0*/  @P2 IMAD.IADD R23, R23, 0x1, -R18.reuse ;  /* 0x0000000117172824 */ /* 0x100fe200078e0a12 */
[----:B------:R-:W-:Y:S01]  /*08e0*/  ISETP.GE.U32.AND P2, PT, R24, R7, PT ;  /* 0x000000071800720c */ /* 0x000fe20003f46070 */
[----:B------:R-:W-:Y:S01]  /*08f0*/  @P6 IMAD.IADD R3, R3, 0x1, -R18 ;  /* 0x0000000103036824 */ /* 0x000fe200078e0a12 */
[----:B------:R-:W-:Y:S01]  /*0900*/  SEL R25, R20, R25, !P0 ;  /* 0x0000001914197207 */ /* 0x000fe20004000000 */
[----:B------:R-:W-:Y:S01]  /*0910*/  @P6 VIADD R5, R5, 0x1 ;  /* 0x0000000105056836 */ /* 0x000fe20000000000 */
[----:B------:R-:W-:Y:S01]  /*0920*/  ISETP.GE.U32.AND P3, PT, R23, R18, PT ;  /* 0x000000121700720c */ /* 0x000fe20003f66070 */
[----:B------:R-:W-:Y:S01]  /*0930*/  IMAD R32, R11, R0, R17 ;  /* 0x000000000b207224 */ /* 0x000fe200078e0211 */
[----:B------:R-:W-:Y:S01]  /*0940*/  ISETP.GE.U32.AND P4, PT, R3, R18, PT ;  /* 0x000000120300720c */ /* 0x000fe20003f86070 */
[----:B------:R-:W-:Y:S01]  /*0950*/  IMAD.IADD R25, R22, 0x1, R25 ;  /* 0x0000000116197824 */ /* 0x000fe200078e0219 */
[----:B------:R-:W-:-:S02]  /*0960*/  ISETP.NE.U32.AND P6, PT, R18, RZ, PT ;  /* 0x000000ff1200720c */ /* 0x000fc40003fc5070 */
[----:B------:R-:W-:Y:S02]  /*0970*/  LOP3.LUT R22, RZ, R18, RZ, 0x33, !PT ;  /* 0x00000012ff167212 */ /* 0x000fe400078e33ff */
[----:B------:R-:W-:Y:S01]  /*0980*/  LOP3.LUT R3, R25, 0x3, RZ, 0xc0, !PT ;  /* 0x0000000319037812 */ /* 0x000fe200078ec0ff */
[----:B------:R-:W-:Y:S02]  /*0990*/  @P2 IMAD.IADD R24, R24, 0x1, -R7 ;  /* 0x0000000118182824 */ /* 0x000fe400078e0a07 */
[----:B------:R-:W-:Y:S01]  /*09a0*/  @P2 VIADD R21, R21, 0x1 ;  /* 0x0000000115152836 */ /* 0x000fe20000000000 */
[----:B------:R-:W-:Y:S01]  /*09b0*/  ISETP.NE.AND P5, PT, R3, 0x3, PT ;  /* 0x000000030300780c */ /* 0x000fe20003fa5270 */
[----:B------:R-:W-:Y:S01]  /*09c0*/  @P3 IMAD.IADD R23, R23, 0x1, -R18 ;  /* 0x0000000117173824 */ /* 0x000fe200078e0a12 */
[----:B------:R-:W-:Y:S01]  /*09d0*/  LEA.HI R3, R0, R0, RZ, 0x1 ;  /* 0x0000000000037211 */ /* 0x000fe200078f08ff */
[----:B------:R-:W-:Y:S01]  /*09e0*/  @P4 VIADD R5, R5, 0x1 ;  /* 0x0000000105054836 */ /* 0x000fe20000000000 */
[----:B------:R-:W-:-:S02]  /*09f0*/  ISETP.GE.U32.AND P4, PT, R24, R7, PT ;  /* 0x000000071800720c */ /* 0x000fc40003f86070 */
[----:B------:R-:W-:Y:S02]  /*0a00*/  SHF.R.S32.HI R24, RZ, 0x1, R3 ;  /* 0x00000001ff187819 */ /* 0x000fe40000011403 */
[C---:B------:R-:W-:Y:S02]  /*0a10*/  SEL R3, R22.reuse, R23, !P6 ;  /* 0x0000001716037207 */ /* 0x040fe40007000000 */
[----:B------:R-:W-:Y:S01]  /*0a20*/  SEL R5, R22, R5, !P6 ;  /* 0x0000000516057207 */ /* 0x000fe20007000000 */
[----:B------:R-:W-:Y:S01]  /*0a30*/  IMAD R24, R24, R15, RZ ;  /* 0x0000000f18187224 */ /* 0x000fe200078e02ff */
[----:B------:R-:W-:Y:S01]  /*0a40*/  ISETP.GT.U32.AND P3, PT, R13, 0x7f, PT ;  /* 0x0000007f0d00780c */ /* 0x000fe20003f64070 */
[----:B------:R-:W-:Y:S01]  /*0a50*/  IMAD.SHL.U32 R3, R3, 0x10, RZ ;  /* 0x0000001003037824 */ /* 0x000fe200078e00ff */
[----:B------:R-:W-:Y:S01]  /*0a60*/  ISETP.GE.U32.AND P6, PT, R25, 0x3, PT ;  /* 0x000000031900780c */ /* 0x000fe20003fc6070 */
[----:B------:R-:W-:Y:S01]  /*0a70*/  IMAD R4, R9, R4, R24 ;  /* 0x0000000409047224 */ /* 0x000fe200078e0218 */
[----:B------:R-:W-:Y:S01]  /*0a80*/  LOP3.LUT R17, R5, 0xf, RZ, 0xc0, !PT ;  /* 0x0000000f05117812 */ /* 0x000fe200078ec0ff */
[----:B------:R-:W-:Y:S01]  /*0a90*/  @P4 VIADD R21, R21, 0x1 ;  /* 0x0000000115154836 */ /* 0x000fe20000000000 */
[----:B0-----:R-:W-:Y:S09]  /*0aa0*/  @!P5 BRA `(.L_x_44736) ;  /* 0x000000000048d947 */ /* 0x001ff20003800000 */
        /* <DEDUP_REMOVED lines=8> */
.L_x_44737:
[----:B0-----:R-:W0:Y:S01]  /*0b30*/  LDC.64 R22, c[0x0][0x390] ;  /* 0x0000e400ff167b82 */ /* 0x001e220000000a00 */
[----:B------:R-:W-:-:S04]  /*0b40*/  IMAD.IADD R25, R32, 0x1, R31 ;  /* 0x0000000120197824 */ /* 0x000fc800078e021f */
[----:B0-----:R-:W-:-:S06]  /*0b50*/  IMAD.WIDE R22, R25, 0x4, R22 ;  /* 0x0000000419167825 */ /* 0x001fcc00078e0216 */
[----:B------:R-:W2:Y:S01]  /*0b60*/  LDG.E R22, desc[UR8][R22.64] ;  /* 0x0000000816167981 */ /* 0x000ea2000c1e1900 */
[----:B------:R-:W-:Y:S02]  /*0b70*/  IMAD R25, R31, 0x4, R26 ;  /* 0x000000041f197824 */ /* 0x000fe400078e021a */
[----:B------:R-:W-:Y:S02]  /*0b80*/  VIADD R24, R24, 0x1 ;  /* 0x0000000118187836 */ /* 0x000fe40000000000 */
[----:B------:R-:W-:-:S03]  /*0b90*/  IMAD.IADD R31, R8, 0x1, R31 ;  /* 0x00000001081f7824 */ /* 0x000fc600078e021f */
[----:B------:R-:W-:Y:S01]  /*0ba0*/  ISETP.NE.AND P2, PT, R24, R27, PT ;  /* 0x0000001b1800720c */ /* 0x000fe20003f45270 */
[----:B--2---:R0:W-:-:S12]  /*0bb0*/  STS [R25], R22 ;  /* 0x0000001619007388 */ /* 0x0041d80000000800 */
[----:B------:R-:W-:Y:S05]  /*0bc0*/  @P2 BRA `(.L_x_44737) ;  /* 0xfffffffc00d82947 */ /* 0x000fea000383ffff */
.L_x_44736:
[----:B------:R-:W-:Y:S05]  /*0bd0*/  BSYNC.RECONVERGENT B0 ;  /* 0x0000000000007941 */ /* 0x000fea0003800200 */
.L_x_44735:
[----:B------:R-:W-:Y:S04]  /*0be0*/  BSSY.RECONVERGENT B0, `(.L_x_44738) ;  /* 0x000001f000007945 */ /* 0x000fe80003800200 */
[----:B------:R-:W-:Y:S05]  /*0bf0*/  @!P6 BRA `(.L_x_44739) ;  /* 0x000000000074e947 */ /* 0x000fea0003800000 */
[----:B------:R-:W1:Y:S01]  /*0c00*/  S2R R23, SR_CgaCtaId ;  /* 0x0000000000177919 */ /* 0x000e620000008800 */
[----:B------:R-:W-:Y:S01]  /*0c10*/  MOV R0, 0x400 ;  /* 0x0000040000007802 */ /* 0x000fe20000000f00 */
[----:B------:R-:W-:-:S03]  /*0c20*/  IMAD.SHL.U32 R33, R8, 0x4, RZ ;  /* 0x0000000408217824 */ /* 0x000fc600078e00ff */
[----:B------:R-:W-:-:S04]  /*0c30*/  IADD3 R0, PT, PT, R0, 0x2080, RZ ;  /* 0x0000208000007810 */ /* 0x000fc80007ffe0ff */
[----:B-1----:R-:W-:-:S07]  /*0c40*/  LEA R34, R23, R0, 0x18 ;  /* 0x0000000017227211 */ /* 0x002fce00078ec0ff */
.L_x_44740:
        /* <DEDUP_REMOVED lines=24> */
.L_x_44739:
[----:B------:R-:W-:Y:S05]  /*0dd0*/  BSYNC.RECONVERGENT B0 ;  /* 0x0000000000007941 */ /* 0x000fea0003800200 */
.L_x_44738:
        /* <DEDUP_REMOVED lines=33> */
.L_x_44745:
[----:B------:R-:W-:Y:S02]  /*0ff0*/  IMAD R14, R19, 0x4, R22 ;  /* 0x00000004130e7824 */ /* 0x000fe400078e0216 */
[----:B------:R-:W-:Y:S02]  /*1000*/  VIADD R20, R20, 0x1 ;  /* 0x0000000114147836 */ /* 0x000fe40000000000 */
[----:B------:R-:W-:Y:S01]  /*1010*/  IMAD.IADD R19, R8, 0x1, R19 ;  /* 0x0000000108137824 */ /* 0x000fe200078e0213 */
[----:B------:R0:W-:Y:S02]  /*1020*/  STS [R14], RZ ;  /* 0x000000ff0e007388 */ /* 0x0001e40000000800 */
[----:B------:R-:W-:-:S13]  /*1030*/  ISETP.NE.AND P0, PT, R20, R21, PT ;  /* 0x000000151400720c */ /* 0x000fda0003f05270 */
[----:B0-----:R-:W-:Y:S05]  /*1040*/  @P0 BRA `(.L_x_44745) ;  /* 0xfffffffc00e80947 */ /* 0x001fea000383ffff */
.L_x_44744:
[----:B------:R-:W-:Y:S05]  /*1050*/  BSYNC.RECONVERGENT B1 ;  /* 0x0000000000017941 */ /* 0x000fea0003800200 */
.L_x_44743:
[----:B------:R-:W-:Y:S05]  /*1060*/  @!P1 BRA `(.L_x_44742) ;  /* 0x00000000003c9947 */ /* 0x000fea0003800000 */
[----:B------:R-:W0:Y:S01]  /*1070*/  S2R R21, SR_CgaCtaId ;  /* 0x0000000000157919 */ /* 0x000e220000008800 */
[----:B------:R-:W-:-:S05]  /*1080*/  MOV R14, 0x400 ;  /* 0x00000400000e7802 */ /* 0x000fca0000000f00 */
[----:B------:R-:W-:-:S05]  /*1090*/  VIADD R14, R14, 0x2480 ;  /* 0x000024800e0e7836 */ /* 0x000fca0000000000 */
[----:B0-----:R-:W-:-:S07]  /*10a0*/  LEA R20, R21, R14, 0x18 ;  /* 0x0000000e15147211 */ /* 0x001fce00078ec0ff */
.L_x_44746:
[----:B-1----:R-:W-:Y:S01]  /*10b0*/  IMAD R27, R19, 0x4, R20 ;  /* 0x00000004131b7824 */ /* 0x002fe200078e0214 */
        /* <DEDUP_REMOVED lines=10> */
.L_x_44742:
[----:B------:R-:W-:Y:S05]  /*1160*/  BSYNC.RECONVERGENT B0 ;  /* 0x0000000000007941 */ /* 0x000fea0003800200 */
.L_x_44741:
        /* <DEDUP_REMOVED lines=10> */
.L_x_44749:
        /* <DEDUP_REMOVED lines=8> */
.L_x_44748:
[----:B--2---:R-:W-:Y:S05]  /*1290*/  BSYNC.RECONVERGENT B0 ;  /* 0x0000000000007941 */ /* 0x004fea0003800200 */
.L_x_44747:
        /* <DEDUP_REMOVED lines=45> */
[C---:B------:R-:W-:Y:S01]  /*1570*/  SEL R31, R24.reuse, RZ, P5 ;  /* 0x000000ff181f7207 */ /* 0x040fe20002800000 */
[----:B------:R-:W-:Y:S01]  /*1580*/  IMAD.MOV.U32 R12, RZ, RZ, RZ ;  /* 0x000000ffff0c7224 */ /* 0x000fe200078e00ff */
        /* <DEDUP_REMOVED lines=10> */
[----:B------:R-:W-:Y:S01]  /*1630*/  VIADD R15, R5, 0x7 ;  /* 0x00000007050f7836 */ /* 0x000fe20000000000 */
[----:B------:R-:W-:Y:S01]  /*1640*/  ISETP.GE.U32.AND P1, PT, R19, R24, PT ;  /* 0x000000181300720c */ /* 0x000fe20003f26070 */
[----:B------:R-:W-:Y:S01]  /*1650*/  VIADD R19, R5, 0xb ;  /* 0x0000000b05137836 */ /* 0x000fe20000000000 */
        /* <DEDUP_REMOVED lines=24> */
[----:B------:R-:W-:-:S02]  /*17e0*/  LOP3.LUT R19, R19, 0xf, RZ, 0xc0, !PT ;  /* 0x0000000f13137812 */ /* 0x000fc400078ec0ff */
[----:B------:R-:W-:-:S07]  /*17f0*/  LOP3.LUT R20, R20, 0xf, RZ, 0xc0, !PT ;  /* 0x0000000f14147812 */ /* 0x000fce00078ec0ff */
.L_x_44771:
        /* <DEDUP_REMOVED lines=20> */
.L_x_44752:
        /* <DEDUP_REMOVED lines=10> */
.L_x_44753:
        /* <DEDUP_REMOVED lines=8> */
.L_x_44754:
        /* <DEDUP_REMOVED lines=10> */
.L_x_44755:
        /* <DEDUP_REMOVED lines=10> */
.L_x_44756:
        /* <DEDUP_REMOVED lines=10> */
.L_x_44757:
        /* <DEDUP_REMOVED lines=14> */
.L_x_44758:
        /* <DEDUP_REMOVED lines=13> */
.L_x_44759:
        /* <DEDUP_REMOVED lines=13> */
.L_x_44760:
        /* <DEDUP_REMOVED lines=13> */
.L_x_44761:
        /* <DEDUP_REMOVED lines=13> */
.L_x_44762:
        /* <DEDUP_REMOVED lines=13> */
.L_x_44763:
        /* <DEDUP_REMOVED lines=13> */
.L_x_44764:
        /* <DEDUP_REMOVED lines=15> */
.L_x_44765:
        /* <DEDUP_REMOVED lines=15> */
.L_x_44766:
        /* <DEDUP_REMOVED lines=15> */
.L_x_44767:
        /* <DEDUP_REMOVED lines=14> */
.L_x_44770:
        /* <DEDUP_REMOVED lines=22> */
[----:B------:R-:W-:Y:S02]  /*2710*/  IMAD R62, R62, 0x4, R55 ;  /* 0x000000043e3e7824 */ /* 0x000fe400078e0237 */
[----:B------:R-:W-:Y:S02]  /*2720*/  IMAD.IADD R56, R2, 0x1, R56 ;  /* 0x0000000102387824 */ /* 0x000fe400078e0238 */
        /* <DEDUP_REMOVED lines=44> */
.L_x_44769:
[----:B------:R-:W-:Y:S05]  /*29f0*/  BSYNC.RECONVERGENT B0 ;  /* 0x0000000000007941 */ /* 0x000fea0003800200 */
.L_x_44768:
[----:B------:R-:W-:-:S13]  /*2a00*/  ISETP.NE.AND P6, PT, R67, RZ, PT ;  /* 0x000000ff4300720c */ /* 0x000fda0003fc5270 */
[----:B------:R-:W-:Y:S05]  /*2a10*/  @!P6 BRA `(.L_x_44771) ;  /* 0xffffffec0078e947 */ /* 0x000fea000383ffff */
[----:B------:R-:W-:Y:S05]  /*2a20*/  BRA `(.L_x_44750) ;  /* 0x0000002c00347947 */ /* 0x000fea0003800000 */
.L_x_44751:
        /* <DEDUP_REMOVED lines=83> */
.L_x_44792:
        /* <DEDUP_REMOVED lines=20> */
.L_x_44773:
        /* <DEDUP_REMOVED lines=8> */
.L_x_44774:
        /* <DEDUP_REMOVED lines=8> */
.L_x_44775:
        /* <DEDUP_REMOVED lines=8> */
.L_x_44776:
        /* <DEDUP_REMOVED lines=8> */
.L_x_44777:
        /* <DEDUP_REMOVED lines=8> */
.L_x_44778:
        /* <DEDUP_REMOVED lines=12> */
.L_x_44779:
        /* <DEDUP_REMOVED lines=13> */
.L_x_44780:
        /* <DEDUP_REMOVED lines=13> */
.L_x_44781:
        /* <DEDUP_REMOVED lines=15> */
.L_x_44782:
        /* <DEDUP_REMOVED lines=13> */
.L_x_44783:
        /* <DEDUP_REMOVED lines=15> */
.L_x_44784:
        /* <DEDUP_REMOVED lines=15> */
.L_x_44785:
        /* <DEDUP_REMOVED lines=15> */
.L_x_44786:
        /* <DEDUP_REMOVED lines=15> */
.L_x_44787:
        /* <DEDUP_REMOVED lines=15> */
.L_x_44788:
        /* <DEDUP_REMOVED lines=14> */
.L_x_44791:
        /* <DEDUP_REMOVED lines=49> */
[----:B------:R-:W-:Y:S02]  /*3fe0*/  IMAD R62, R9, R58, R39 ;  /* 0x0000003a093e7224 */ /* 0x000fe400078e0227 */
        /* <DEDUP_REMOVED lines=16> */
.L_x_44790:
[----:B------:R-:W-:Y:S05]  /*40f0*/  BSYNC.RECONVERGENT B0 ;  /* 0x0000000000007941 */ /* 0x000fea0003800200 */
.L_x_44789:
[----:B------:R-:W-:-:S13]  /*4100*/  ISETP.NE.AND P6, PT, R66, RZ, PT ;  /* 0x000000ff4200720c */ /* 0x000fda0003fc5270 */
[----:B------:R-:W-:Y:S05]  /*4110*/  @!P6 BRA `(.L_x_44792) ;  /* 0xffffffec0090e947 */ /* 0x000fea000383ffff */
[----:B------:R-:W-:Y:S05]  /*4120*/  BRA `(.L_x_44750) ;  /* 0x0000001400747947 */ /* 0x000fea0003800000 */
.L_x_44772:
[C---:B------:R-:W-:Y:S01]  /*4130*/  IADD3 R15, PT, PT, R17.reuse, 0x1, RZ ;  /* 0x00000001110f7810 */ /* 0x040fe20007ffe0ff */
        /* <DEDUP_REMOVED lines=55> */
[C---:B------:R-:W-:Y:S02]  /*44b0*/  IMAD.IADD R24, R0.reuse, 0x1, -R25 ;  /* 0x0000000100187824 */ /* 0x040fe400078e0a19 */
[C---:B------:R-:W-:Y:S01]  /*44c0*/  IMAD.IADD R25, R0.reuse, 0x1, -R27 ;  /* 0x0000000100197824 */ /* 0x040fe200078e0a1b */
[C---:B------:R-:W-:Y:S01]  /*44d0*/  IADD3 R32, PT, PT, R0.reuse, -R41, RZ ;  /* 0x8000002900207210 */ /* 0x040fe20007ffe0ff */
[C---:B------:R-:W-:Y:S02]  /*44e0*/  IMAD.IADD R27, R0.reuse, 0x1, -R31 ;  /* 0x00000001001b7824 */ /* 0x040fe400078e0a1f */
[C---:B------:R-:W-:Y:S02]  /*44f0*/  IMAD.IADD R31, R0.reuse, 0x1, -R39 ;  /* 0x00000001001f7824 */ /* 0x040fe400078e0a27 */
[C---:B------:R-:W-:Y:S02]  /*4500*/  IMAD.IADD R33, R0.reuse, 0x1, -R43 ;  /* 0x0000000100217824 */ /* 0x040fe400078e0a2b */
[----:B------:R-:W-:-:S07]  /*4510*/  IMAD.IADD R34, R0, 0x1, -R45 ;  /* 0x0000000100227824 */ /* 0x000fce00078e0a2d */
.L_x_44812:
        /* <DEDUP_REMOVED lines=21> */
.L_x_44793:
        /* <DEDUP_REMOVED lines=10> */
.L_x_44794:
        /* <DEDUP_REMOVED lines=10> */
.L_x_44795:
        /* <DEDUP_REMOVED lines=10> */
.L_x_44796:
        /* <DEDUP_REMOVED lines=10> */
.L_x_44797:
        /* <DEDUP_REMOVED lines=11> */
.L_x_44798:
        /* <DEDUP_REMOVED lines=11> */
.L_x_44799:
        /* <DEDUP_REMOVED lines=11> */
.L_x_44800:
        /* <DEDUP_REMOVED lines=11> */
.L_x_44801:
        /* <DEDUP_REMOVED lines=11> */
.L_x_44802:
        /* <DEDUP_REMOVED lines=11> */
.L_x_44803:
        /* <DEDUP_REMOVED lines=11> */
.L_x_44804:
        /* <DEDUP_REMOVED lines=11> */
.L_x_44805:
        /* <DEDUP_REMOVED lines=11> */
.L_x_44806:
        /* <DEDUP_REMOVED lines=11> */
.L_x_44807:
        /* <DEDUP_REMOVED lines=11> */
.L_x_44808:
[----:B------:R-:W-:-:S13]  /*5080*/  ISETP.NE.AND P0, PT, R52, RZ, PT ;  /* 0x000000ff3400720c */ /* 0x000fda0003f05270 */
[----:B------:R-:W-:Y:S05]  /*5090*/  @P0 BRA `(.L_x_44809) ;  /* 0x0000000400940947 */ /* 0x000fea0003800000 */
[----:B------:R-:W-:-:S07]  /*50a0*/  IMAD.MOV.U32 R52, RZ, RZ, R6 ;  /* 0x000000ffff347224 */ /* 0x000fce00078e0006 */
.L_x_44811:
        /* <DEDUP_REMOVED lines=67> */
.L_x_44810:
        /* <DEDUP_REMOVED lines=33> */
.L_x_44809:
[----:B------:R-:W-:Y:S05]  /*56f0*/  @!P6 BRA `(.L_x_44812) ;  /* 0xffffffec0088e947 */ /* 0x000fea000383ffff */
.L_x_44750:
        /* <DEDUP_REMOVED lines=80> */
.L_x_44815:
        /* <DEDUP_REMOVED lines=27> */
.L_x_44814:
[----:B------:R-:W-:Y:S05]  /*5db0*/  BSYNC.RECONVERGENT B0 ;  /* 0x0000000000007941 */ /* 0x000fea0003800200 */
.L_x_44813:
        /* <DEDUP_REMOVED lines=21> */
.L_x_44816:
        /* <DEDUP_REMOVED lines=102> */
.L_x_44817:
        /* <DEDUP_REMOVED lines=9> */
.L_x_58664:


//--------------------- .text._Z9cuda_gemmIiLi256ELi1ELi1ELi256ELi32ELi32ELi32ELi1ELi1EEviiiPT_S1_S1_ii --------------------------
	.section	.text._Z9cuda_gemmIiLi256ELi1ELi1ELi256ELi32ELi32ELi32ELi1ELi1EEviiiPT_S1_S1_ii,"ax",@progbits
	.align	128
        .global         _Z9cuda_gemmIiLi256ELi1ELi1ELi256ELi32ELi32ELi32ELi1ELi1EEviiiPT_S1_S1_ii
        .type           _Z9cuda_gemmIiLi256ELi1ELi1ELi256ELi32ELi32ELi32ELi1ELi1EEviiiPT_S1_S1_ii,@function
        .size           _Z9cuda_gemmIiLi256ELi1ELi1ELi256ELi32ELi32ELi32ELi1ELi1EEviiiPT_S1_S1_ii,(.L_x_58183 - _Z9cuda_gemmIiLi256ELi1ELi1ELi256ELi32ELi32ELi32ELi1ELi1EEviiiPT_S1_S1_ii)
        .other          _Z9cuda_gemmIiLi256ELi1ELi1ELi256ELi32ELi32ELi32ELi1ELi1EEviiiPT_S1_S1_ii,@"STO_CUDA_ENTRY STV_DEFAULT"
_Z9cuda_gemmIiLi256ELi1ELi1ELi256ELi32ELi32ELi32ELi1ELi1EEviiiPT_S1_S1_ii:
.text._Z9cuda_gemmIiLi256ELi1ELi1ELi256ELi32ELi32ELi32ELi1ELi1EEviiiPT_S1_S1_ii:
        /* <DEDUP_REMOVED lines=8> */
[----:B------:R-:W-:Y:S05]  /*0080*/  CALL.REL.NOINC `($__internal_232_$__cuda_sm20_div_u16) ;  /* 0x0000001c005c7944 */ /* 0x000fea0003c00000 */
        /* <DEDUP_REMOVED lines=13> */
[----:B------:R-:W-:-:S03]  /*0160*/  HFMA2 R6, -RZ, RZ, 0, 0 ;  /* 0x00000000ff067431 */ /* 0x000fc600000001ff */
[----:B0-----:R-:W-:Y:S01]  /*0170*/  LEA R4, R7, R4, 0x18 ;  /* 0x0000000407047211 */ /* 0x001fe200078ec0ff */
[----:B------:R-:W-:-:S07]  /*0180*/  IMAD.MOV.U32 R7, RZ, RZ, R43 ;  /* 0x000000ffff077224 */ /* 0x000fce00078e002b */
.L_x_44820:
[----:B0-2---:R-:W-:-:S06]  /*0190*/  IMAD.WIDE.U32 R10, R7, 0x4, R12 ;  /* 0x00000004070a7825 */ /* 0x005fcc00078e000c */
[----:B------:R-:W2:Y:S01]  /*01a0*/  LDG.E R10, desc[UR6][R10.64] ;  /* 0x000000060a0a7981 */ /* 0x000ea2000c1e1900 */
[----:B------:R-:W-:Y:S02]  /*01b0*/  LOP3.LUT R9, R7, 0x1f, RZ, 0xc0, !PT ;  /* 0x0000001f07097812 */ /* 0x000fe400078ec0ff */
[--C-:B------:R-:W-:Y:S01]  /*01c0*/  SHF.R.U32.HI R14, RZ, 0x3, R7.reuse ;  /* 0x00000003ff0e7819 */ /* 0x100fe20000011607 */
[----:B------:R-:W-:Y:S01]  /*01d0*/  IMAD.IADD R7, R44, 0x1, R7 ;  /* 0x000000012c077824 */ /* 0x000fe200078e0207 */
        /* <DEDUP_REMOVED lines=8> */
.L_x_44819:
[----:B------:R-:W-:Y:S05]  /*0260*/  BSYNC.RECONVERGENT B0 ;  /* 0x0000000000007941 */ /* 0x000fea0003800200 */
.L_x_44818:
[----:B------:R-:W-:Y:S01]  /*0270*/  BSSY.RECONVERGENT B0, `(.L_x_44821) ;  /* 0x000002b000007945 */ /* 0x000fe20003800200 */
[C-C-:B0-----:R-:W-:Y:S01]  /*0280*/  IMAD R9, R44.reuse, 0x2, R7.reuse ;  /* 0x000000022c097824 */ /* 0x141fe200078e0207 */
[----:B------:R-:W-:Y:S01]  /*0290*/  IADD3 R21, PT, PT, R7, R44, RZ ;  /* 0x0000002c07157210 */ /* 0x000fe20007ffe0ff */
[----:B------:R-:W-:-:S07]  /*02a0*/  IMAD R19, R44, 0x3, R7 ;  /* 0x000000032c137824 */ /* 0x000fce00078e0207 */
.L_x_44822:
[----:B01----:R-:W-:-:S04]  /*02b0*/  IMAD.WIDE.U32 R16, R7, 0x4, R2 ;  /* 0x0000000407107825 */ /* 0x003fc800078e0002 */
        /* <DEDUP_REMOVED lines=39> */
.L_x_44821:
[----:B------:R-:W1:Y:S01]  /*0530*/  S2R R42, SR_CTAID.Y ;  /* 0x00000000002a7919 */ /* 0x000e620000002600 */
[----:B------:R-:W1:Y:S02]  /*0540*/  LDCU UR4, c[0x0][0x374] ;  /* 0x00006e80ff0477ac */ /* 0x000e640008000800 */
[----:B-1----:R-:W-:-:S13]  /*0550*/  ISETP.GE.U32.AND P0, PT, R42, UR4, PT ;  /* 0x000000042a007c0c */ /* 0x002fda000bf06070 */
[----:B------:R-:W-:Y:S05]  /*0560*/  @P0 EXIT ;  /* 0x000000000000094d */ /* 0x000fea0003800000 */
[----:B------:R-:W1:Y:S01]  /*0570*/  I2F.U32.RP R4, R44 ;  /* 0x0000002c00047306 */ /* 0x000e620000209000 */
[C---:B------:R-:W-:Y:S01]  /*0580*/  ISETP.GE.U32.AND P0, PT, R0.reuse, 0x100, PT ;  /* 0x000001000000780c */ /* 0x040fe20003f06070 */
[----:B------:R-:W-:Y:S01]  /*0590*/  BSSY.RECONVERGENT B0, `(.L_x_44823) ;  /* 0x0000033000007945 */ /* 0x000fe20003800200 */
[----:B------:R-:W-:Y:S01]  /*05a0*/  VIMNMX.U32 R7, PT, PT, R0, 0x100, !PT ;  /* 0x0000010000077848 */ /* 0x000fe20007fe0000 */
[----:B0-----:R-:W-:Y:S01]  /*05b0*/  IMAD.MOV.U32 R25, RZ, RZ, R43 ;  /* 0x000000ffff197224 */ /* 0x001fe200078e002b */
[----:B------:R-:W-:Y:S01]  /*05c0*/  SEL R41, RZ, 0x1, P0 ;  /* 0x00000001ff297807 */ /* 0x000fe20000000000 */
[----:B------:R-:W-:Y:S01]  /*05d0*/  VIADD R23, R5, 0x1080 ;  /* 0x0000108005177836 */ /* 0x000fe20000000000 */
[----:B------:R-:W-:Y:S02]  /*05e0*/  ISETP.NE.U32.AND P2, PT, R44, RZ, PT ;  /* 0x000000ff2c00720c */ /* 0x000fe40003f45070 */
[----:B------:R-:W-:Y:S02]  /*05f0*/  IADD3 R7, PT, PT, R7, -R0, -R41 ;  /* 0x8000000007077210 */ /* 0x000fe40007ffe829 */
[----:B------:R-:W-:Y:S01]  /*0600*/  SHF.R.U32.HI R40, RZ, 0x1, R43 ;  /* 0x00000001ff287819 */ /* 0x000fe2000001162b */
[----:B-1----:R-:W0:Y:S03]  /*0610*/  MUFU.RCP R4, R4 ;  /* 0x0000000400047308 */ /* 0x002e260000001000 */
[----:B------:R-:W-:Y:S01]  /*0620*/  LOP3.LUT R40, R40, 0x7, RZ, 0xc0, !PT ;  /* 0x0000000728287812 */ /* 0x000fe200078ec0ff */
[----:B0-----:R-:W-:-:S04]  /*0630*/  VIADD R2, R4, 0xffffffe ;  /* 0x0ffffffe04027836 */ /* 0x001fc80000000000 */
[----:B------:R0:W1:Y:S02]  /*0640*/  F2I.FTZ.U32.TRUNC.NTZ R3, R2 ;  /* 0x0000000200037305 */ /* 0x000064000021f000 */
[----:B0-----:R-:W-:Y:S01]  /*0650*/  IMAD.MOV.U32 R2, RZ, RZ, RZ ;  /* 0x000000ffff027224 */ /* 0x001fe200078e00ff */
[----:B-1----:R-:W-:-:S05]  /*0660*/  IADD3 R9, PT, PT, RZ, -R3, RZ ;  /* 0x80000003ff097210 */ /* 0x002fca0007ffe0ff */
[----:B------:R-:W-:-:S04]  /*0670*/  IMAD R9, R9, R44, RZ ;  /* 0x0000002c09097224 */ /* 0x000fc800078e02ff */
[----:B------:R-:W-:Y:S01]  /*0680*/  IMAD.HI.U32 R6, R3, R9, R2 ;  /* 0x0000000903067227 */ /* 0x000fe200078e0002 */
[----:B------:R-:W-:-:S03]  /*0690*/  LOP3.LUT R2, R43, 0x1, RZ, 0xc0, !PT ;  /* 0x000000012b027812 */ /* 0x000fc600078ec0ff */
[----:B------:R-:W-:Y:S02]  /*06a0*/  IMAD.SHL.U32 R3, R43, 0x10, RZ ;  /* 0x000000102b037824 */ /* 0x000fe400078e00ff */
[----:B------:R-:W-:-:S03]  /*06b0*/  IMAD.HI.U32 R6, R6, R7, RZ ;  /* 0x0000000706067227 */ /* 0x000fc600078e00ff */
[----:B------:R-:W-:Y:S01]  /*06c0*/  LOP3.LUT R3, R3, 0x10, RZ, 0xc0, !PT ;  /* 0x0000001003037812 */ /* 0x000fe200078ec0ff */
[----:B------:R-:W-:-:S04]  /*06d0*/  IMAD.MOV R0, RZ, RZ, -R6 ;  /* 0x000000ffff007224 */ /* 0x000fc800078e0a06 */
[----:B------:R-:W-:-:S05]  /*06e0*/  IMAD R7, R44, R0, R7 ;  /* 0x000000002c077224 */ /* 0x000fca00078e0207 */
[----:B------:R-:W-:-:S13]  /*06f0*/  ISETP.GE.U32.AND P0, PT, R7, R44, PT ;  /* 0x0000002c0700720c */ /* 0x000fda0003f06070 */
[-C--:B------:R-:W-:Y:S01]  /*0700*/  @P0 IADD3 R7, PT, PT, R7, -R44.reuse, RZ ;  /* 0x8000002c07070210 */ /* 0x080fe20007ffe0ff */
[----:B------:R-:W-:Y:S01]  /*0710*/  @P0 VIADD R6, R6, 0x1 ;  /* 0x0000000106060836 */ /* 0x000fe20000000000 */
[----:B------:R-:W-:Y:S02]  /*0720*/  ISETP.NE.U32.AND P0, PT, R2, 0x1, PT ;  /* 0x000000010200780c */ /* 0x000fe40003f05070 */
[----:B------:R-:W-:-:S13]  /*0730*/  ISETP.GE.U32.AND P1, PT, R7, R44, PT ;  /* 0x0000002c0700720c */ /* 0x000fda0003f26070 */
[----:B------:R-:W-:Y:S01]  /*0740*/  @P1 VIADD R6, R6, 0x1 ;  /* 0x0000000106061836 */ /* 0x000fe20000000000 */
[----:B------:R-:W-:-:S04]  /*0750*/  @!P2 LOP3.LUT R6, RZ, R44, RZ, 0x33, !PT ;  /* 0x0000002cff06a212 */ /* 0x000fc800078e33ff */
[----:B------:R-:W-:-:S04]  /*0760*/  IADD3 R41, PT, PT, R41, R6, RZ ;  /* 0x0000000629297210 */ /* 0x000fc80007ffe0ff */
[C---:B------:R-:W-:Y:S02]  /*0770*/  LOP3.LUT R0, R41.reuse, 0x3, RZ, 0xc0, !PT ;  /* 0x0000000329007812 */ /* 0x040fe400078ec0ff */
[C---:B------:R-:W-:Y:S02]  /*0780*/  IADD3 R9, PT, PT, R41.reuse, 0x1, RZ ;  /* 0x0000000129097810 */ /* 0x040fe40007ffe0ff */
[----:B------:R-:W-:Y:S02]  /*0790*/  ISETP.NE.AND P1, PT, R0, 0x3, PT ;  /* 0x000000030000780c */ /* 0x000fe40003f25270 */
[----:B------:R-:W-:Y:S02]  /*07a0*/  ISETP.GE.U32.AND P2, PT, R41, 0x3, PT ;  /* 0x000000032900780c */ /* 0x000fe40003f46070 */
[----:B------:R-:W-:-:S09]  /*07b0*/  LOP3.LUT R9, R9, 0x3, RZ, 0xc0, !PT ;  /* 0x0000000309097812 */ /* 0x000fd200078ec0ff */
[----:B------:R-:W-:Y:S05]  /*07c0*/  @!P1 BRA `(.L_x_44824) ;  /* 0x00000000003c9947 */ /* 0x000fea0003800000 */
[----:B------:R-:W0:Y:S01]  /*07d0*/  LDC.64 R6, c[0x0][0x390] ;  /* 0x0000e400ff067b82 */ /* 0x000e220000000a00 */
[----:B------:R-:W-:Y:S01]  /*07e0*/  VIADD R11, R5, 0x1080 ;  /* 0x00001080050b7836 */ /* 0x000fe20000000000 */
[----:B------:R-:W-:Y:S01]  /*07f0*/  LEA R13, R42, R43, 0x8 ;  /* 0x0000002b2a0d7211 */ /* 0x000fe200078e40ff */
[----:B------:R-:W-:Y:S02]  /*0800*/  IMAD R25, R9, R44, R43 ;  /* 0x0000002c09197224 */ /* 0x000fe400078e022b */
[----:B------:R-:W-:Y:S01]  /*0810*/  IMAD.MOV R2, RZ, RZ, -R9 ;  /* 0x000000ffff027224 */ /* 0x000fe200078e0a09 */
[----:B------:R-:W-:-:S05]  /*0820*/  LEA R0, R8, R11, 0x18 ;  /* 0x0000000b08007211 */ /* 0x000fca00078ec0ff */
[----:B------:R-:W-:Y:S02]  /*0830*/  IMAD R11, R43, 0x4, R0 ;  /* 0x000000042b0b7824 */ /* 0x000fe400078e0200 */
[----:B0-----:R-:W-:-:S07]  /*0840*/  IMAD.WIDE.U32 R6, R13, 0x4, R6 ;  /* 0x000000040d067825 */ /* 0x001fce00078e0006 */
.L_x_44825:
[----:B------:R0:W2:Y:S01]  /*0850*/  LDG.E R0, desc[UR6][R6.64] ;  /* 0x0000000606007981 */ /* 0x0000a2000c1e1900 */
[----:B------:R-:W-:-:S04]  /*0860*/  IADD3 R2, PT, PT, R2, 0x1, RZ ;  /* 0x0000000102027810 */ /* 0x000fc80007ffe0ff */
[----:B------:R-:W-:Y:S01]  /*0870*/  ISETP.NE.AND P3, PT, R2, RZ, PT ;  /* 0x000000ff0200720c */ /* 0x000fe20003f65270 */
[C---:B0-----:R-:W-:Y:S01]  /*0880*/  IMAD.WIDE.U32 R6, R44.reuse, 0x4, R6 ;  /* 0x000000042c067825 */ /* 0x041fe200078e0006 */
[----:B--2---:R0:W-:Y:S03]  /*0890*/  STS [R11], R0 ;  /* 0x000000000b007388 */ /* 0x0041e60000000800 */
[----:B0-----:R-:W-:-:S08]  /*08a0*/  IMAD R11, R44, 0x4, R11 ;  /* 0x000000042c0b7824 */ /* 0x001fd000078e020b */
[----:B------:R-:W-:Y:S05]  /*08b0*/  @P3 BRA `(.L_x_44825) ;  /* 0xfffffffc00e43947 */ /* 0x000fea000383ffff */
.L_x_44824:
[----:B------:R-:W-:Y:S05]  /*08c0*/  BSYNC.RECONVERGENT B0 ;  /* 0x0000000000007941 */ /* 0x000fea0003800200 */
.L_x_44823:
[----:B------:R-:W-:Y:S04]  /*08d0*/  BSSY.RECONVERGENT B0, `(.L_x_44826) ;  /* 0x000001e000007945 */ /* 0x000fe80003800200 */
[----:B------:R-:W-:Y:S05]  /*08e0*/  @!P2 BRA `(.L_x_44827) ;  /* 0x000000000070a947 */ /* 0x000fea0003800000 */
[----:B------:R-:W0:Y:S01]  /*08f0*/  LDC.64 R6, c[0x0][0x390] ;  /* 0x0000e400ff067b82 */ /* 0x000e220000000a00 */
[----:B------:R-:W-:Y:S01]  /*0900*/  VIADD R11, R5, 0x1080 ;  /* 0x00001080050b7836 */ /* 0x000fe20000000000 */
[----:B------:R-:W-:-:S04]  /*0910*/  LEA R31, R42, R25, 0x8 ;  /* 0x000000192a1f7211 */ /* 0x000fc800078e40ff */
[----:B------:R-:W-:-:S05]  /*0920*/  LEA R0, R8, R11, 0x18 ;  /* 0x0000000b08007211 */ /* 0x000fca00078ec0ff */
[----:B------:R-:W-:Y:S02]  /*0930*/  IMAD R29, R25, 0x4, R0 ;  /* 0x00000004191d7824 */ /* 0x000fe400078e0200 */
[----:B0-----:R-:W-:-:S04]  /*0940*/  IMAD.WIDE.U32 R10, R44, 0x4, R6 ;  /* 0x000000042c0a7825 */ /* 0x001fc800078e0006 */
[----:B------:R-:W-:-:S04]  /*0950*/  IMAD.WIDE.U32 R12, R44, 0x8, R6 ;  /* 0x000000082c0c7825 */ /* 0x000fc800078e0006 */
[----:B------:R-:W-:-:S07]  /*0960*/  IMAD.WIDE.U32 R14, R44, 0xc, R6 ;  /* 0x0000000c2c0e7825 */ /* 0x000fce00078e0006 */
.L_x_44828:
        /* <DEDUP_REMOVED lines=20> */
.L_x_44827:
[----:B------:R-:W-:Y:S05]  /*0ab0*/  BSYNC.RECONVERGENT B0 ;  /* 0x0000000000007941 */ /* 0x000fea0003800200 */
.L_x_44826:
[C---:B------:R-:W-:Y:S01]  /*0ac0*/  VIADD R6, R40.reuse, 0x9 ;  /* 0x0000000928067836 */ /* 0x040fe20000000000 */
[C---:B-1----:R-:W-:Y:S01]  /*0ad0*/  IADD3 R18, PT, PT, R40.reuse, 0xa, RZ ;  /* 0x0000000a28127810 */ /* 0x042fe20007ffe0ff */
        /* <DEDUP_REMOVED lines=8> */
[----:B------:R-:W-:Y:S01]  /*0b60*/  IMAD R7, R40, 0x20, R3 ;  /* 0x0000002028077824 */ /* 0x000fe200078e0203 */
[----:B------:R-:W-:Y:S01]  /*0b70*/  LOP3.LUT R14, R14, 0xf, RZ, 0xc0, !PT ;  /* 0x0000000f0e0e7812 */ /* 0x000fe200078ec0ff */
[----:B------:R-:W-:Y:S01]  /*0b80*/  BSSY.RECONVERGENT B0, `(.L_x_44829) ;  /* 0x0000023000007945 */ /* 0x000fe20003800200 */
[----:B------:R-:W-:-:S02]  /*0b90*/  LOP3.LUT R0, R0, 0xf, RZ, 0xc0, !PT ;  /* 0x0000000f00007812 */ /* 0x000fc400078ec0ff */
[----:B------:R-:W-:Y:S02]  /*0ba0*/  LOP3.LUT R18, R18, 0xf, RZ, 0xc0, !PT ;  /* 0x0000000f12127812 */ /* 0x000fe400078ec0ff */
[----:B------:R-:W-:Y:S02]  /*0bb0*/  LOP3.LUT R2, R2, 0xf, RZ, 0xc0, !PT ;  /* 0x0000000f02027812 */ /* 0x000fe400078ec0ff */
[----:B------:R-:W-:Y:S02]  /*0bc0*/  LEA R23, R8, R23, 0x18 ;  /* 0x0000001708177211 */ /* 0x000fe400078ec0ff */
[C---:B------:R-:W-:Y:S02]  /*0bd0*/  LOP3.LUT R10, R7.reuse, R40, RZ, 0xfc, !PT ;  /* 0x00000028070a7212 */ /* 0x040fe400078efcff */
[C---:B------:R-:W-:Y:S02]  /*0be0*/  LOP3.LUT R38, R7.reuse, R6, RZ, 0xfc, !PT ;  /* 0x0000000607267212 */ /* 0x040fe400078efcff */
[C---:B------:R-:W-:Y:S01]  /*0bf0*/  LOP3.LUT R36, R7.reuse, R4, RZ, 0xfc, !PT ;  /* 0x0000000407247212 */ /* 0x040fe200078efcff */
[--C-:B------:R-:W-:Y:S01]  /*0c00*/  IMAD R10, R10, 0x4, R23.reuse ;  /* 0x000000040a0a7824 */ /* 0x100fe200078e0217 */
[C---:B------:R-:W-:Y:S01]  /*0c10*/  LOP3.LUT R35, R7.reuse, R16, RZ, 0xfc, !PT ;  /* 0x0000001007237212 */ /* 0x040fe200078efcff */
[--C-:B------:R-:W-:Y:S01]  /*0c20*/  IMAD R38, R38, 0x4, R23.reuse ;  /* 0x0000000426267824 */ /* 0x100fe200078e0217 */
[C---:B------:R-:W-:Y:S01]  /*0c30*/  LOP3.LUT R33, R7.reuse, R14, RZ, 0xfc, !PT ;  /* 0x0000000e07217212 */ /* 0x040fe200078efcff */
[--C-:B------:R-:W-:Y:S01]  /*0c40*/  IMAD R36, R36, 0x4, R23.reuse ;  /* 0x0000000424247824 */ /* 0x100fe200078e0217 */
[----:B------:R-:W-:Y:S01]  /*0c50*/  LOP3.LUT R32, R7, R0, RZ, 0xfc, !PT ;  /* 0x0000000007207212 */ /* 0x000fe200078efcff */
[--C-:B------:R-:W-:Y:S01]  /*0c60*/  IMAD R35, R35, 0x4, R23.reuse ;  /* 0x0000000423237824 */ /* 0x100fe200078e0217 */
[----:B------:R-:W-:Y:S01]  /*0c70*/  LOP3.LUT R39, R7, 0x8, R40, 0xfe, !PT ;  /* 0x0000000807277812 */ /* 0x000fe200078efe28 */
[--C-:B------:R-:W-:Y:S01]  /*0c80*/  IMAD R33, R33, 0x4, R23.reuse ;  /* 0x0000000421217824 */ /* 0x100fe200078e0217 */
[C---:B------:R-:W-:Y:S01]  /*0c90*/  LOP3.LUT R37, R7.reuse, R18, RZ, 0xfc, !PT ;  /* 0x0000001207257212 */ /* 0x040fe200078efcff */
[----:B------:R-:W-:Y:S01]  /*0ca0*/  IMAD R32, R32, 0x4, R23 ;  /* 0x0000000420207824 */ /* 0x000fe200078e0217 */
[----:B------:R-:W-:-:S02]  /*0cb0*/  LOP3.LUT R34, R7, R2, RZ, 0xfc, !PT ;  /* 0x0000000207227212 */ /* 0x000fc400078efcff */
[-C--:B------:R-:W-:Y:S02]  /*0cc0*/  LEA R39, R39, R23.reuse, 0x2 ;  /* 0x0000001727277211 */ /* 0x080fe400078e10ff */
[-C--:B------:R-:W-:Y:S02]  /*0cd0*/  LEA R37, R37, R23.reuse, 0x2 ;  /* 0x0000001725257211 */ /* 0x080fe400078e10ff */
[----:B------:R-:W-:Y:S02]  /*0ce0*/  LEA R34, R34, R23, 0x2 ;  /* 0x0000001722227211 */ /* 0x000fe400078e10ff */
[----:B------:R-:W-:Y:S01]  /*0cf0*/  MOV R11, R43 ;  /* 0x0000002b000b7202 */ /* 0x000fe20000000f00 */
[----:B------:R-:W-:Y:S06]  /*0d00*/  @!P1 BRA `(.L_x_44830) ;  /* 0x0000000000289947 */ /* 0x000fec0003800000 */
[----:B------:R-:W-:Y:S02]  /*0d10*/  VIADD R11, R5, 0x1480 ;  /* 0x00001480050b7836 */ /* 0x000fe40000000000 */
[----:B------:R-:W-:-:S03]  /*0d20*/  IMAD.MOV R13, RZ, RZ, -R9 ;  /* 0x000000ffff0d7224 */ /* 0x000fc600078e0a09 */
[----:B------:R-:W-:Y:S01]  /*0d30*/  LEA R12, R8, R11, 0x18 ;  /* 0x0000000b080c7211 */ /* 0x000fe200078ec0ff */
[----:B------:R-:W-:-:S03]  /*0d40*/  IMAD R11, R9, R44, R43 ;  /* 0x0000002c090b7224 */ /* 0x000fc600078e022b */
[----:B------:R-:W-:-:S07]  /*0d50*/  LEA R9, R43, R12, 0x2 ;  /* 0x0000000c2b097211 */ /* 0x000fce00078e10ff */
.L_x_44831:
[----:B------:R-:W-:Y:S01]  /*0d60*/  VIADD R13, R13, 0x1 ;  /* 0x000000010d0d7836 */ /* 0x000fe20000000000 */
[----:B------:R0:W-:Y:S04]  /*0d70*/  STS [R9], RZ ;  /* 0x000000ff09007388 */ /* 0x0001e80000000800 */
[----:B------:R-:W-:Y:S01]  /*0d80*/  ISETP.NE.AND P1, PT, R13, RZ, PT ;  /* 0x000000ff0d00720c */ /* 0x000fe20003f25270 */
[----:B0-----:R-:W-:-:S12]  /*0d90*/  IMAD R9, R44, 0x4, R9 ;  /* 0x000000042c097824 */ /* 0x001fd800078e0209 */
[----:B------:R-:W-:Y:S05]  /*0da0*/  @P1 BRA `(.L_x_44831) ;  /* 0xfffffffc00ec1947 */ /* 0x000fea000383ffff */
.L_x_44830:
[----:B------:R-:W-:Y:S05]  /*0db0*/  BSYNC.RECONVERGENT B0 ;  /* 0x0000000000007941 */ /* 0x000fea0003800200 */
.L_x_44829:
[----:B------:R-:W-:Y:S04]  /*0dc0*/  BSSY.RECONVERGENT B0, `(.L_x_44832) ;  /* 0x0000010000007945 */ /* 0x000fe80003800200 */
[----:B------:R-:W-:Y:S05]  /*0dd0*/  @!P2 BRA `(.L_x_44833) ;  /* 0x000000000038a947 */ /* 0x000fea0003800000 */
[----:B------:R-:W-:-:S04]  /*0de0*/  IADD3 R5, PT, PT, R5, 0x1480, RZ ;  /* 0x0000148005057810 */ /* 0x000fc80007ffe0ff */
[----:B------:R-:W-:-:S05]  /*0df0*/  LEA R8, R8, R5, 0x18 ;  /* 0x0000000508087211 */ /* 0x000fca00078ec0ff */
[----:B------:R-:W-:-:S07]  /*0e00*/  IMAD R5, R11, 0x4, R8 ;  /* 0x000000040b057824 */ /* 0x000fce00078e0208 */
.L_x_44834:
        /* <DEDUP_REMOVED lines=11> */
.L_x_44833:
[----:B------:R-:W-:Y:S05]  /*0ec0*/  BSYNC.RECONVERGENT B0 ;  /* 0x0000000000007941 */ /* 0x000fea0003800200 */
.L_x_44832:
[----:B------:R-:W-:Y:S01]  /*0ed0*/  BAR.SYNC.DEFER_BLOCKING 0x0 ;  /* 0x0000000000007b1d */ /* 0x000fe20000010000 */
[----:B-1----:R-:W-:Y:S01]  /*0ee0*/  @P0 MOV R8, 0x400 ;  /* 0x0000040000080802 */ /* 0x002fe20000000f00 */
[----:B------:R-:W-:Y:S01]  /*0ef0*/  IMAD R20, R40, -0x1f, R7 ;  /* 0xffffffe128147824 */ /* 0x000fe200078e0207 */
[----:B------:R-:W-:Y:S02]  /*0f00*/  SHF.L.U32 R5, R43, 0x2, RZ ;  /* 0x000000022b057819 */ /* 0x000fe400000006ff */
[-C--:B------:R-:W-:Y:S01]  /*0f10*/  LOP3.LUT R19, R6, R3.reuse, RZ, 0xfc, !PT ;  /* 0x0000000306137212 */ /* 0x080fe200078efcff */
[----:B------:R-:W-:Y:S01]  /*0f20*/  @P0 VIADD R9, R8, 0x1480 ;  /* 0x0000148008090836 */ /* 0x000fe20000000000 */
[----:B------:R-:W-:Y:S01]  /*0f30*/  LOP3.LUT R5, R5, 0x7c, RZ, 0xc0, !PT ;  /* 0x0000007c05057812 */ /* 0x000fe200078ec0ff */
[----:B------:R-:W0:Y:S01]  /*0f40*/  @P0 S2R R22, SR_CgaCtaId ;  /* 0x0000000000160919 */ /* 0x000e220000008800 */
[----:B------:R-:W-:Y:S01]  /*0f50*/  LOP3.LUT R17, R4, R3, RZ, 0xfc, !PT ;  /* 0x0000000304117212 */ /* 0x000fe200078efcff */
[----:B------:R-:W-:Y:S01]  /*0f60*/  VIADD R11, R20, 0x2 ;  /* 0x00000002140b7836 */ /* 0x000fe20000000000 */
[----:B------:R-:W-:Y:S01]  /*0f70*/  IADD3 R24, PT, PT, R24, R5, RZ ;  /* 0x0000000518187210 */ /* 0x000fe20007ffe0ff */
[C---:B------:R-:W-:Y:S01]  /*0f80*/  VIADD R7, R20.reuse, 0x6 ;  /* 0x0000000614077836 */ /* 0x040fe20000000000 */
[----:B------:R-:W-:Y:S01]  /*0f90*/  SHF.R.U32.HI R21, RZ, 0x4, R43 ;  /* 0x00000004ff157819 */ /* 0x000fe2000001162b */
[----:B------:R-:W-:Y:S01]  /*0fa0*/  VIADD R4, R20, 0x1 ;  /* 0x0000000114047836 */ /* 0x000fe20000000000 */
[----:B------:R-:W-:-:S02]  /*0fb0*/  LOP3.LUT R18, R18, R3, RZ, 0xfc, !PT ;  /* 0x0000000312127212 */ /* 0x000fc400078efcff */
[-C--:B------:R-:W-:Y:S02]  /*0fc0*/  LOP3.LUT R16, R16, R3.reuse, RZ, 0xfc, !PT ;  /* 0x0000000310107212 */ /* 0x080fe400078efcff */
[-C--:B------:R-:W-:Y:S02]  /*0fd0*/  LOP3.LUT R15, R2, R3.reuse, RZ, 0xfc, !PT ;  /* 0x00000003020f7212 */ /* 0x080fe400078efcff */
[-C--:B------:R-:W-:Y:S02]  /*0fe0*/  LOP3.LUT R14, R14, R3.reuse, RZ, 0xfc, !PT ;  /* 0x000000030e0e7212 */ /* 0x080fe400078efcff */
[----:B------:R-:W-:Y:S01]  /*0ff0*/  LOP3.LUT R13, R0, R3, RZ, 0xfc, !PT ;  /* 0x00000003000d7212 */ /* 0x000fe200078efcff */
[----:B------:R-:W1:Y:S01]  /*1000*/  LDS R39, [R39] ;  /* 0x0000000027277984 */ /* 0x000e620000000800 */
[----:B------:R-:W-:Y:S02]  /*1010*/  LOP3.LUT R12, R3, 0x8, R40, 0xfe, !PT ;  /* 0x00000008030c7812 */ /* 0x000fe400078efe28 */
[C---:B------:R-:W-:Y:S01]  /*1020*/  IADD3 R8, PT, PT, R20.reuse, 0x5, RZ ;  /* 0x0000000514087810 */ /* 0x040fe20007ffe0ff */
[----:B------:R-:W2:Y:S01]  /*1030*/  LDS R38, [R38] ;  /* 0x0000000026267984 */ /* 0x000ea20000000800 */
[----:B------:R-:W-:-:S03]  /*1040*/  IADD3 R6, PT, PT, R20, 0x7, RZ ;  /* 0x0000000714067810 */ /* 0x000fc60007ffe0ff */
[----:B------:R-:W3:Y:S04]  /*1050*/  LDS R37, [R37] ;  /* 0x0000000025257984 */ /* 0x000ee80000000800 */
[----:B------:R-:W4:Y:S04]  /*1060*/  LDS R36, [R36] ;  /* 0x0000000024247984 */ /* 0x000f280000000800 */
[----:B------:R-:W1:Y:S01]  /*1070*/  LDS R35, [R35] ;  /* 0x0000000023237984 */ /* 0x000e620000000800 */
[----:B0-----:R-:W-:Y:S01]  /*1080*/  @P0 LEA R22, R22, R9, 0x18 ;  /* 0x0000000916160211 */ /* 0x001fe200078ec0ff */
[----:B------:R-:W-:-:S02]  /*1090*/  VIADD R9, R20, 0x4 ;  /* 0x0000000414097836 */ /* 0x000fc40000000000 */
[----:B------:R-:W0:Y:S04]  /*10a0*/  LDS R34, [R34] ;  /* 0x0000000022227984 */ /* 0x000e280000000800 */
        /* <DEDUP_REMOVED lines=9> */
[----:B------:R5:W0:Y:S02]  /*1140*/  LDS R23, [R10+0x1c] ;  /* 0x00001c000a177984 */ /* 0x000a240000000800 */
[----:B-12345:R-:W-:-:S07]  /*1150*/  IADD3 R10, PT, PT, R20, 0x3, RZ ;  /* 0x00000003140a7810 */ /* 0x03efce0007ffe0ff */
.L_x_44836:
        /* <DEDUP_REMOVED lines=35> */
.L_x_44857:
[----:B-1----:R-:W-:Y:S01]  /*1390*/  IMAD R0, R32, R0, R45 ;  /* 0x0000000020007224 */ /* 0x002fe200078e022d */
[----:B------:R-:W-:Y:S05]  /*13a0*/  WARPSYNC.ALL ;  /* 0x0000000000007948 */ /* 0x000fea0003800000 */
[----:B------:R-:W0:Y:S02]  /*13b0*/  SHFL.DOWN PT, R3, R0, 0x1, 0x1e1f ;  /* 0x083e1f0000037f89 */ /* 0x000e2400000e0000 */
[----:B0-----:R-:W-:Y:S01]  /*13c0*/  IADD3 R5, PT, PT, R0, R3, RZ ;  /* 0x0000000300057210 */ /* 0x001fe20007ffe0ff */
[----:B------:R-:W-:Y:S01]  /*13d0*/  @P0 IMAD R3, R21, 0x8, R40 ;  /* 0x0000000815030824 */ /* 0x000fe200078e0228 */
[----:B------:R-:W-:-:S04]  /*13e0*/  LEA.HI R21, R44, R21, RZ, 0x1c ;  /* 0x000000152c157211 */ /* 0x000fc800078fe0ff */
[----:B------:R-:W-:Y:S02]  /*13f0*/  @P0 LEA R2, R3, R22, 0x2 ;  /* 0x0000001603020211 */ /* 0x000fe400078e10ff */
[----:B------:R-:W-:-:S03]  /*1400*/  ISETP.GE.U32.AND P1, PT, R21, 0x20, PT ;  /* 0x000000201500780c */ /* 0x000fc60003f26070 */
[----:B------:R1:W-:Y:S10]  /*1410*/  @P0 STS [R2], R5 ;  /* 0x0000000502000388 */ /* 0x0003f40000000800 */
        /* <DEDUP_REMOVED lines=14> */
[----:B------:R-:W1:Y:S04]  /*1500*/  LDC.64 R2, c[0x0][0x3a0] ;  /* 0x0000e800ff027b82 */ /* 0x000e680000000a00 */
[----:B------:R-:W-:Y:S01]  /*1510*/  IMAD.MOV R0, RZ, RZ, -R41 ;  /* 0x000000ffff007224 */ /* 0x000fe200078e0a29 */
[----:B0-----:R-:W-:Y:S01]  /*1520*/  ULEA UR4, UR5, UR4, 0x18 ;  /* 0x0000000405047291 */ /* 0x001fe2000f8ec0ff */
[----:B-1----:R-:W-:-:S05]  /*1530*/  IMAD.WIDE.U32 R2, R5, 0x4, R2 ;  /* 0x0000000405027825 */ /* 0x002fca00078e0002 */
[----:B------:R-:W-:Y:S01]  /*1540*/  LEA R5, R43, UR4, 0x2 ;  /* 0x000000042b057c11 */ /* 0x000fe2000f8e10ff */
[----:B------:R-:W-:-:S07]  /*1550*/  IMAD R43, R41, R44, R43 ;  /* 0x0000002c292b7224 */ /* 0x000fce00078e022b */
.L_x_44839:
[----:B------:R0:W1:Y:S01]  /*1560*/  LDS R7, [R5] ;  /* 0x0000000005077984 */ /* 0x0000620000000800 */
[----:B------:R-:W-:-:S04]  /*1570*/  IADD3 R0, PT, PT, R0, 0x1, RZ ;  /* 0x0000000100007810 */ /* 0x000fc80007ffe0ff */
[----:B------:R-:W-:Y:S01]  /*1580*/  ISETP.NE.AND P0, PT, R0, RZ, PT ;  /* 0x000000ff0000720c */ /* 0x000fe20003f05270 */
[C---:B0-----:R-:W-:Y:S01]  /*1590*/  IMAD R5, R44.reuse, 0x4, R5 ;  /* 0x000000042c057824 */ /* 0x041fe200078e0205 */
[----:B-1----:R0:W-:Y:S02]  /*15a0*/  STG.E desc[UR6][R2.64], R7 ;  /* 0x0000000702007986 */ /* 0x0021e4000c101906 */
[----:B0-----:R-:W-:-:S09]  /*15b0*/  IMAD.WIDE.U32 R2, R44, 0x4, R2 ;  /* 0x000000042c027825 */ /* 0x001fd200078e0002 */
[----:B------:R-:W-:Y:S05]  /*15c0*/  @P0 BRA `(.L_x_44839) ;  /* 0xfffffffc00e40947 */ /* 0x000fea000383ffff */
.L_x_44838:
[----:B------:R-:W-:Y:S05]  /*15d0*/  BSYNC.RECONVERGENT B0 ;  /* 0x0000000000007941 */ /* 0x000fea0003800200 */
.L_x_44837:
[----:B------:R-:W-:Y:S05]  /*15e0*/  @!P1 EXIT ;  /* 0x000000000000994d */ /* 0x000fea0003800000 */
        /* <DEDUP_REMOVED lines=10> */
.L_x_44840:
        /* <DEDUP_REMOVED lines=21> */
.L_x_44835:
[----:B------:R-:W-:Y:S01]  /*17e0*/  MOV R0, 0xffffffff ;  /* 0xffffffff00007802 */ /* 0x000fe20000000f00 */
[----:B------:R-:W-:Y:S01]  /*17f0*/  IMAD.MOV.U32 R3, RZ, RZ, 0x1f ;  /* 0x0000001fff037424 */ /* 0x000fe200078e00ff */
[----:B------:R-:W-:-:S07]  /*1800*/  MOV R2, R20 ;  /* 0x0000001400027202 */ /* 0x000fce0000000f00 */
[----:B01----:R-:W-:Y:S05]  /*1810*/  WARPSYNC.COLLECTIVE R0, `(.L_x_44841) ;  /* 0x0000000000087348 */ /* 0x003fea0003c00000 */
[----:B-1----:R1:W2:Y:S02]  /*1820*/  SHFL.IDX P1, R0, R5, R2, R3 ;  /* 0x0000000205007389 */ /* 0x0022a40000020003 */
[----:B012---:R-:W-:Y:S05]  /*1830*/  ENDCOLLECTIVE ;  /* 0x000000000000791b */ /* 0x007fea0003800000 */
.L_x_44841:
[----:B------:R-:W-:Y:S01]  /*1840*/  MOV R2, R4 ;  /* 0x0000000400027202 */ /* 0x000fe20000000f00 */
[----:B------:R-:W-:Y:S02]  /*1850*/  IMAD.MOV.U32 R45, RZ, RZ, R0 ;  /* 0x000000ffff2d7224 */ /* 0x000fe400078e0000 */
[----:B------:R-:W-:Y:S02]  /*1860*/  IMAD.MOV.U32 R0, RZ, RZ, -0x1 ;  /* 0xffffffffff007424 */ /* 0x000fe400078e00ff */
[----:B------:R-:W-:-:S07]  /*1870*/  IMAD R45, R31, R45, RZ ;  /* 0x0000002d1f2d7224 */ /* 0x000fce00078e02ff */
[----:B------:R-:W-:Y:S05]  /*1880*/  WARPSYNC.COLLECTIVE R0, `(.L_x_44842) ;  /* 0x0000000000087348 */ /* 0x000fea0003c00000 */
[----:B------:R0:W1:Y:S02]  /*1890*/  SHFL.IDX P1, R0, R5, R2, R3 ;  /* 0x0000000205007389 */ /* 0x0000640000020003 */
[----:B01----:R-:W-:Y:S05]  /*18a0*/  ENDCOLLECTIVE ;  /* 0x000000000000791b */ /* 0x003fea0003800000 */
.L_x_44842:
[----:B------:R-:W-:Y:S01]  /*18b0*/  MOV R2, R11 ;  /* 0x0000000b00027202 */ /* 0x000fe20000000f00 */
[----:B------:R-:W-:Y:S02]  /*18c0*/  IMAD R45, R30, R0, R45 ;  /* 0x000000001e2d7224 */ /* 0x000fe400078e022d */
[----:B------:R-:W-:-:S07]  /*18d0*/  IMAD.MOV.U32 R0, RZ, RZ, -0x1 ;  /* 0xffffffffff007424 */ /* 0x000fce00078e00ff */
[----:B------:R-:W-:Y:S05]  /*18e0*/  WARPSYNC.COLLECTIVE R0, `(.L_x_44843) ;  /* 0x0000000000087348 */ /* 0x000fea0003c00000 */
[----:B------:R0:W1:Y:S02]  /*18f0*/  SHFL.IDX P1, R0, R5, R2, R3 ;  /* 0x0000000205007389 */ /* 0x0000640000020003 */
[----:B01----:R-:W-:Y:S05]  /*1900*/  ENDCOLLECTIVE ;  /* 0x000000000000791b */ /* 0x003fea0003800000 */
.L_x_44843:
[----:B------:R-:W-:Y:S01]  /*1910*/  MOV R2, R10 ;  /* 0x0000000a00027202 */ /* 0x000fe20000000f00 */
[----:B------:R-:W-:Y:S02]  /*1920*/  IMAD R45, R29, R0, R45 ;  /* 0x000000001d2d7224 */ /* 0x000fe400078e022d */
[----:B------:R-:W-:-:S07]  /*1930*/  IMAD.MOV.U32 R0, RZ, RZ, -0x1 ;  /* 0xffffffffff007424 */ /* 0x000fce00078e00ff */
[----:B------:R-:W-:Y:S05]  /*1940*/  WARPSYNC.COLLECTIVE R0, `(.L_x_44844) ;  /* 0x0000000000087348 */ /* 0x000fea0003c00000 */
[----:B------:R0:W1:Y:S02]  /*1950*/  SHFL.IDX P1, R0, R5, R2, R3 ;  /* 0x0000000205007389 */ /* 0x0000640000020003 */
[----:B01----:R-:W-:Y:S05]  /*1960*/  ENDCOLLECTIVE ;  /* 0x000000000000791b */ /* 0x003fea0003800000 */
.L_x_44844:
[----:B------:R-:W-:Y:S01]  /*1970*/  MOV R2, R9 ;  /* 0x0000000900027202 */ /* 0x000fe20000000f00 */
[----:B------:R-:W-:Y:S02]  /*1980*/  IMAD R45, R28, R0, R45 ;  /* 0x000000001c2d7224 */ /* 0x000fe400078e022d */
[----:B------:R-:W-:-:S07]  /*1990*/  IMAD.MOV.U32 R0, RZ, RZ, -0x1 ;  /* 0xffffffffff007424 */ /* 0x000fce00078e00ff */
[----:B------:R-:W-:Y:S05]  /*19a0*/  WARPSYNC.COLLECTIVE R0, `(.L_x_44845) ;  /* 0x0000000000087348 */ /* 0x000fea0003c00000 */
[----:B------:R0:W1:Y:S02]  /*19b0*/  SHFL.IDX P1, R0, R5, R2, R3 ;  /* 0x0000000205007389 */ /* 0x0000640000020003 */
[----:B01----:R-:W-:Y:S05]  /*19c0*/  ENDCOLLECTIVE ;  /* 0x000000000000791b */ /* 0x003fea0003800000 */
.L_x_44845:
[----:B------:R-:W-:Y:S01]  /*19d0*/  MOV R2, R8 ;  /* 0x0000000800027202 */ /* 0x000fe20000000f00 */
[----:B------:R-:W-:Y:S02]  /*19e0*/  IMAD R45, R27, R0, R45 ;  /* 0x000000001b2d7224 */ /* 0x000fe400078e022d */
[----:B------:R-:W-:-:S07]  /*19f0*/  IMAD.MOV.U32 R0, RZ, RZ, -0x1 ;  /* 0xffffffffff007424 */ /* 0x000fce00078e00ff */
[----:B------:R-:W-:Y:S05]  /*1a00*/  WARPSYNC.COLLECTIVE R0, `(.L_x_44846) ;  /* 0x0000000000087348 */ /* 0x000fea0003c00000 */
[----:B------:R0:W1:Y:S02]  /*1a10*/  SHFL.IDX P1, R0, R5, R2, R3 ;  /* 0x0000000205007389 */ /* 0x0000640000020003 */
[----:B01----:R-:W-:Y:S05]  /*1a20*/  ENDCOLLECTIVE ;  /* 0x000000000000791b */ /* 0x003fea0003800000 */
.L_x_44846:
[----:B------:R-:W-:Y:S01]  /*1a30*/  MOV R2, R7 ;  /* 0x0000000700027202 */ /* 0x000fe20000000f00 */
[----:B------:R-:W-:Y:S02]  /*1a40*/  IMAD R45, R26, R0, R45 ;  /* 0x000000001a2d7224 */ /* 0x000fe400078e022d */
[----:B------:R-:W-:-:S07]  /*1a50*/  IMAD.MOV.U32 R0, RZ, RZ, -0x1 ;  /* 0xffffffffff007424 */ /* 0x000fce00078e00ff */
[----:B------:R-:W-:Y:S05]  /*1a60*/  WARPSYNC.COLLECTIVE R0, `(.L_x_44847) ;  /* 0x0000000000087348 */ /* 0x000fea0003c00000 */
[----:B------:R0:W1:Y:S02]  /*1a70*/  SHFL.IDX P1, R0, R5, R2, R3 ;  /* 0x0000000205007389 */ /* 0x0000640000020003 */
[----:B01----:R-:W-:Y:S05]  /*1a80*/  ENDCOLLECTIVE ;  /* 0x000000000000791b */ /* 0x003fea0003800000 */
.L_x_44847:
[----:B------:R-:W-:Y:S01]  /*1a90*/  MOV R2, R6 ;  /* 0x0000000600027202 */ /* 0x000fe20000000f00 */
[----:B------:R-:W-:Y:S02]  /*1aa0*/  IMAD R45, R25, R0, R45 ;  /* 0x00000000192d7224 */ /* 0x000fe400078e022d */
[----:B------:R-:W-:-:S07]  /*1ab0*/  IMAD.MOV.U32 R0, RZ, RZ, -0x1 ;  /* 0xffffffffff007424 */ /* 0x000fce00078e00ff */
[----:B------:R-:W-:Y:S05]  /*1ac0*/  WARPSYNC.COLLECTIVE R0, `(.L_x_44848) ;  /* 0x0000000000087348 */ /* 0x000fea0003c00000 */
[----:B------:R0:W1:Y:S02]  /*1ad0*/  SHFL.IDX P1, R0, R5, R2, R3 ;  /* 0x0000000205007389 */ /* 0x0000640000020003 */
[----:B01----:R-:W-:Y:S05]  /*1ae0*/  ENDCOLLECTIVE ;  /* 0x000000000000791b */ /* 0x003fea0003800000 */
.L_x_44848:
[----:B------:R-:W-:Y:S01]  /*1af0*/  MOV R2, R12 ;  /* 0x0000000c00027202 */ /* 0x000fe20000000f00 */
[----:B------:R-:W-:Y:S02]  /*1b00*/  IMAD R45, R23, R0, R45 ;  /* 0x00000000172d7224 */ /* 0x000fe400078e022d */
[----:B------:R-:W-:-:S07]  /*1b10*/  IMAD.MOV.U32 R0, RZ, RZ, -0x1 ;  /* 0xffffffffff007424 */ /* 0x000fce00078e00ff */
[----:B------:R-:W-:Y:S05]  /*1b20*/  WARPSYNC.COLLECTIVE R0, `(.L_x_44849) ;  /* 0x0000000000087348 */ /* 0x000fea0003c00000 */
[----:B------:R0:W1:Y:S02]  /*1b30*/  SHFL.IDX P1, R0, R5, R2, R3 ;  /* 0x0000000205007389 */ /* 0x0000640000020003 */
[----:B01----:R-:W-:Y:S05]  /*1b40*/  ENDCOLLECTIVE ;  /* 0x000000000000791b */ /* 0x003fea0003800000 */
.L_x_44849:
[----:B------:R-:W-:Y:S01]  /*1b50*/  MOV R2, R19 ;  /* 0x0000001300027202 */ /* 0x000fe20000000f00 */
[----:B------:R-:W-:Y:S02]  /*1b60*/  IMAD R45, R39, R0, R45 ;  /* 0x00000000272d7224 */ /* 0x000fe400078e022d */
[----:B------:R-:W-:-:S07]  /*1b70*/  IMAD.MOV.U32 R0, RZ, RZ, -0x1 ;  /* 0xffffffffff007424 */ /* 0x000fce00078e00ff */
[----:B------:R-:W-:Y:S05]  /*1b80*/  WARPSYNC.COLLECTIVE R0, `(.L_x_44850) ;  /* 0x0000000000087348 */ /* 0x000fea0003c00000 */
[----:B------:R0:W1:Y:S02]  /*1b90*/  SHFL.IDX P1, R0, R5, R2, R3 ;  /* 0x0000000205007389 */ /* 0x0000640000020003 */
[----:B01----:R-:W-:Y:S05]  /*1ba0*/  ENDCOLLECTIVE ;  /* 0x000000000000791b */ /* 0x003fea0003800000 */
.L_x_44850:
[----:B------:R-:W-:Y:S01]  /*1bb0*/  MOV R2, R18 ;  /* 0x0000001200027202 */ /* 0x000fe20000000f00 */
[----:B------:R-:W-:Y:S02]  /*1bc0*/  IMAD R45, R38, R0, R45 ;  /* 0x00000000262d7224 */ /* 0x000fe400078e022d */
[----:B------:R-:W-:-:S07]  /*1bd0*/  IMAD.MOV.U32 R0, RZ, RZ, -0x1 ;  /* 0xffffffffff007424 */ /* 0x000fce00078e00ff */
[----:B------:R-:W-:Y:S05]  /*1be0*/  WARPSYNC.COLLECTIVE R0, `(.L_x_44851) ;  /* 0x0000000000087348 */ /* 0x000fea0003c00000 */
[----:B------:R0:W1:Y:S02]  /*1bf0*/  SHFL.IDX P1, R0, R5, R2, R3 ;  /* 0x0000000205007389 */ /* 0x0000640000020003 */
[----:B01----:R-:W-:Y:S05]  /*1c00*/  ENDCOLLECTIVE ;  /* 0x000000000000791b */ /* 0x003fea0003800000 */
.L_x_44851:
[----:B------:R-:W-:Y:S01]  /*1c10*/  MOV R2, R17 ;  /* 0x0000001100027202 */ /* 0x000fe20000000f00 */
[----:B------:R-:W-:Y:S02]  /*1c20*/  IMAD R45, R37, R0, R45 ;  /* 0x00000000252d7224 */ /* 0x000fe400078e022d */
[----:B------:R-:W-:-:S07]  /*1c30*/  IMAD.MOV.U32 R0, RZ, RZ, -0x1 ;  /* 0xffffffffff007424 */ /* 0x000fce00078e00ff */
[----:B------:R-:W-:Y:S05]  /*1c40*/  WARPSYNC.COLLECTIVE R0, `(.L_x_44852) ;  /* 0x0000000000087348 */ /* 0x000fea0003c00000 */
[----:B------:R0:W1:Y:S02]  /*1c50*/  SHFL.IDX P1, R0, R5, R2, R3 ;  /* 0x0000000205007389 */ /* 0x0000640000020003 */
[----:B01----:R-:W-:Y:S05]  /*1c60*/  ENDCOLLECTIVE ;  /* 0x000000000000791b */ /* 0x003fea0003800000 */
.L_x_44852:
[----:B------:R-:W-:Y:S01]  /*1c70*/  MOV R2, R16 ;  /* 0x0000001000027202 */ /* 0x000fe20000000f00 */
[----:B------:R-:W-:Y:S02]  /*1c80*/  IMAD R45, R36, R0, R45 ;  /* 0x00000000242d7224 */ /* 0x000fe400078e022d */
[----:B------:R-:W-:-:S07]  /*1c90*/  IMAD.MOV.U32 R0, RZ, RZ, -0x1 ;  /* 0xffffffffff007424 */ /* 0x000fce00078e00ff */
[----:B------:R-:W-:Y:S05]  /*1ca0*/  WARPSYNC.COLLECTIVE R0, `(.L_x_44853) ;  /* 0x0000000000087348 */ /* 0x000fea0003c00000 */
[----:B------:R0:W1:Y:S02]  /*1cb0*/  SHFL.IDX P1, R0, R5, R2, R3 ;  /* 0x0000000205007389 */ /* 0x0000640000020003 */
[----:B01----:R-:W-:Y:S05]  /*1cc0*/  ENDCOLLECTIVE ;  /* 0x000000000000791b */ /* 0x003fea0003800000 */
.L_x_44853:
[----:B------:R-:W-:Y:S01]  /*1cd0*/  MOV R2, R15 ;  /* 0x0000000f00027202 */ /* 0x000fe20000000f00 */
[----:B------:R-:W-:Y:S02]  /*1ce0*/  IMAD R45, R35, R0, R45 ;  /* 0x00000000232d7224 */ /* 0x000fe400078e022d */
[----:B------:R-:W-:-:S07]  /*1cf0*/  IMAD.MOV.U32 R0, RZ, RZ, -0x1 ;  /* 0xffffffffff007424 */ /* 0x000fce00078e00ff */
[----:B------:R-:W-:Y:S05]  /*1d00*/  WARPSYNC.COLLECTIVE R0, `(.L_x_44854) ;  /* 0x0000000000087348 */ /* 0x000fea0003c00000 */
[----:B------:R0:W1:Y:S02]  /*1d10*/  SHFL.IDX P1, R0, R5, R2, R3 ;  /* 0x0000000205007389 */ /* 0x0000640000020003 */
[----:B01----:R-:W-:Y:S05]  /*1d20*/  ENDCOLLECTIVE ;  /* 0x000000000000791b */ /* 0x003fea0003800000 */
.L_x_44854:
[----:B------:R-:W-:Y:S01]  /*1d30*/  MOV R2, R14 ;  /* 0x0000000e00027202 */ /* 0x000fe20000000f00 */
[----:B------:R-:W-:Y:S02]  /*1d40*/  IMAD R45, R34, R0, R45 ;  /* 0x00000000222d7224 */ /* 0x000fe400078e022d */
[----:B------:R-:W-:-:S07]  /*1d50*/  IMAD.MOV.U32 R0, RZ, RZ, -0x1 ;  /* 0xffffffffff007424 */ /* 0x000fce00078e00ff */
[----:B------:R-:W-:Y:S05]  /*1d60*/  WARPSYNC.COLLECTIVE R0, `(.L_x_44855) ;  /* 0x0000000000087348 */ /* 0x000fea0003c00000 */
[----:B------:R0:W1:Y:S02]  /*1d70*/  SHFL.IDX P1, R0, R5, R2, R3 ;  /* 0x0000000205007389 */ /* 0x0000640000020003 */
[----:B01----:R-:W-:Y:S05]  /*1d80*/  ENDCOLLECTIVE ;  /* 0x000000000000791b */ /* 0x003fea0003800000 */
.L_x_44855:
[----:B------:R-:W-:Y:S01]  /*1d90*/  MOV R2, R13 ;  /* 0x0000000d00027202 */ /* 0x000fe20000000f00 */
[----:B------:R-:W-:Y:S02]  /*1da0*/  IMAD R45, R33, R0, R45 ;  /* 0x00000000212d7224 */ /* 0x000fe400078e022d */
[----:B------:R-:W-:-:S07]  /*1db0*/  IMAD.MOV.U32 R0, RZ, RZ, -0x1 ;  /* 0xffffffffff007424 */ /* 0x000fce00078e00ff */
[----:B------:R-:W-:Y:S05]  /*1dc0*/  WARPSYNC.COLLECTIVE R0, `(.L_x_44856) ;  /* 0x0000000000087348 */ /* 0x000fea0003c00000 */
[----:B------:R0:W1:Y:S02]  /*1dd0*/  SHFL.IDX P1, R0, R5, R2, R3 ;  /* 0x0000000205007389 */ /* 0x0000640000020003 */
[----:B01----:R-:W-:Y:S05]  /*1de0*/  ENDCOLLECTIVE ;  /* 0x000000000000791b */ /* 0x003fea0003800000 */
.L_x_44856:
[----:B------:R-:W-:Y:S05]  /*1df0*/  BRA `(.L_x_44857) ;  /* 0xfffffff400647947 */ /* 0x000fea000383ffff */
        .weak           $__internal_232_$__cuda_sm20_div_u16
        .type           $__internal_232_$__cuda_sm20_div_u16,@function
        .size           $__internal_232_$__cuda_sm20_div_u16,(.L_x_58183 - $__internal_232_$__cuda_sm20_div_u16)
$__internal_232_$__cuda_sm20_div_u16:
[----:B------:R-:W0:Y:S01]  /*1e00*/  I2F.U16 R4, R3 ;  /* 0x0000000300047306 */ /* 0x000e220000101000 */
[----:B------:R-:W-:Y:S01]  /*1e10*/  HFMA2 R5, -RZ, RZ, 15, 0 ;  /* 0x4b800000ff057431 */ /* 0x000fe200000001ff */
[----:B------:R-:W-:Y:S02]  /*1e20*/  I2FP.F32.U32.RZ R2, R2 ;  /* 0x0000000200027245 */ /* 0x000fe4000020d000 */
[C---:B0-----:R-:W-:Y:S02]  /*1e30*/  FSETP.GEU.AND P1, PT, |R4|.reuse, 1.175494350822287508e-38, PT ;  /* 0x008000000400780b */ /* 0x041fe40003f2e200 */
[----:B------:R-:W-:Y:S02]  /*1e40*/  FSETP.GT.AND P0, PT, |R4|, 8.50705917302346158658e+37, PT ;  /* 0x7e8000000400780b */ /* 0x000fe40003f04200 */
[----:B------:R-:W-:-:S04]  /*1e50*/  FSEL R5, R5, 1, !P1 ;  /* 0x3f80000005057808 */ /* 0x000fc80004800000 */
[----:B------:R-:W-:Y:S02]  /*1e60*/  FSEL R5, R5, 0.25, !P0 ;  /* 0x3e80000005057808 */ /* 0x000fe40004000000 */
[----:B------:R-:W-:Y:S01]  /*1e70*/  ISETP.NE.U32.AND P0, PT, R3, RZ, PT ;  /* 0x000000ff0300720c */ /* 0x000fe20003f05070 */
[----:B------:R-:W-:Y:S02]  /*1e80*/  HFMA2 R3, -RZ, RZ, 0, 0 ;  /* 0x00000000ff037431 */ /* 0x000fe400000001ff */
[----:B------:R-:W-:-:S06]  /*1e90*/  FMUL R4, R4, R5 ;  /* 0x0000000504047220 */ /* 0x000fcc0000400000 */
        /* <DEDUP_REMOVED lines=8> */
[----:B------:R-:W-:Y:S06]  /*1f20*/  RET.REL.NODEC R2 `(_Z9cuda_gemmIiLi256ELi1ELi1ELi256ELi32ELi32ELi32ELi1ELi1EEviiiPT_S1_S1_ii) ;  /* 0xffffffe002347950 */ /* 0x000fec0003c3ffff */
.L_x_44858:
        /* <DEDUP_REMOVED lines=13> */
.L_x_58183:


//--------------------- .text._Z9cuda_gemmIiLi256ELi1ELi1ELi256ELi32ELi32ELi32ELi1ELi0EEviiiPT_S1_S1_ii --------------------------
	.section	.text._Z9cuda_gemmIiLi256ELi1ELi1ELi256ELi32ELi32ELi32ELi1ELi0EEviiiPT_S1_S1_ii,"ax",@progbits
	.align	128
        .global         _Z9cuda_gemmIiLi256ELi1ELi1ELi256ELi32ELi32ELi32ELi1ELi0EEviiiPT_S1_S1_ii
        .type           _Z9cuda_gemmIiLi256ELi1ELi1ELi256ELi32ELi32ELi32ELi1ELi0EEviiiPT_S1_S1_ii,@function
        .size           _Z9cuda_gemmIiLi256ELi1ELi1ELi256ELi32ELi32ELi32ELi1ELi0EEviiiPT_S1_S1_ii,(.L_x_58666 - _Z9cuda_gemmIiLi256ELi1ELi1ELi256ELi32ELi32ELi32ELi1ELi0EEviiiPT_S1_S1_ii)
        .other          _Z9cuda_gemmIiLi256ELi1ELi1ELi256ELi32ELi32ELi32ELi1ELi0EEviiiPT_S1_S1_ii,@"STO_CUDA_ENTRY STV_DEFAULT"
_Z9cuda_gemmIiLi256ELi1ELi1ELi256ELi32ELi32ELi32ELi1ELi0EEviiiPT_S1_S1_ii:
.text._Z9cuda_gemmIiLi256ELi1ELi1ELi256ELi32ELi32ELi32ELi1ELi0EEviiiPT_S1_S1_ii:
        /* <DEDUP_REMOVED lines=50> */
.L_x_44861:
        /* <DEDUP_REMOVED lines=14> */
[----:B------:R-:W-:Y:S02]  /*0400*/  @P4 IADD3 R12, PT, PT, R12, -UR7, RZ ;  /* 0x800000070c0c4c10 */ /* 0x000fe4000fffe0ff */
        /* <DEDUP_REMOVED lines=10> */
.L_x_44860:
[----:B------:R-:W-:Y:S05]  /*04b0*/  BSYNC.RECONVERGENT B0 ;  /* 0x0000000000007941 */ /* 0x000fea0003800200 */
.L_x_44859:
[----:B0-----:R-:W0:Y:S01]  /*04c0*/  S2R R4, SR_CTAID.Y ;  /* 0x0000000000047919 */ /* 0x001e220000002600 */
[----:B------:R-:W1:Y:S01]  /*04d0*/  LDC R52, c[0x0][0x360] ;  /* 0x0000d800ff347b82 */ /* 0x000e620000000800 */
[----:B------:R-:W0:Y:S01]  /*04e0*/  LDCU UR11, c[0x0][0x374] ;  /* 0x00006e80ff0b77ac */ /* 0x000e220008000800 */
[----:B------:R-:W-:Y:S01]  /*04f0*/  @!P0 VIADD R51, R51, 0x1 ;  /* 0x0000000133338836 */ /* 0x000fe20000000000 */
[----:B------:R-:W-:Y:S01]  /*0500*/  ISETP.NE.AND P0, PT, RZ, UR7, PT ;  /* 0x00000007ff007c0c */ /* 0x000fe2000bf05270 */
[----:B------:R-:W-:Y:S02]  /*0510*/  ULOP3.LUT UR5, UR7, 0x100, URZ, 0x3c, !UPT ;  /* 0x0000010007057892 */ /* 0x000fe4000f8e3cff */
[----:B------:R-:W-:Y:S01]  /*0520*/  @P1 VIADD R51, R51, 0x1 ;  /* 0x0000000133331836 */ /* 0x000fe20000000000 */
[----:B------:R-:W-:Y:S02]  /*0530*/  USHF.R.U32.HI UR10, URZ, 0x4, UR7 ;  /* 0x00000004ff0a7899 */ /* 0x000fe40008011607 */
[----:B------:R-:W-:Y:S01]  /*0540*/  UISETP.GE.AND UP0, UPT, UR7, 0x10, UPT ;  /* 0x000000100700788c */ /* 0x000fe2000bf06270 */
[----:B------:R-:W-:-:S13]  /*0550*/  ISETP.LE.AND P2, PT, RZ, UR5, PT ;  /* 0x00000005ff007c0c */ /* 0x000fda000bf43270 */
[----:B------:R-:W-:Y:S02]  /*0560*/  @!P2 IADD3 R51, PT, PT, -R51, RZ, RZ ;  /* 0x000000ff3333a210 */ /* 0x000fe40007ffe1ff */
[----:B------:R-:W-:Y:S02]  /*0570*/  @!P0 LOP3.LUT R51, RZ, UR7, RZ, 0x33, !PT ;  /* 0x00000007ff338c12 */ /* 0x000fe4000f8e33ff */
[----:B0-----:R-:W-:Y:S01]  /*0580*/  ISETP.GE.U32.AND P1, PT, R4, UR11, PT ;  /* 0x0000000b04007c0c */ /* 0x001fe2000bf26070 */
[----:B------:R-:W-:-:S06]  /*0590*/  USEL UR11, UR10, 0x1, UP0 ;  /* 0x000000010a0b7887 */ /* 0x000fcc0008000000 */
[----:B------:R-:W-:-:S06]  /*05a0*/  IMAD R50, R51, UR11, RZ ;  /* 0x0000000b33327c24 */ /* 0x000fcc000f8e02ff */
[----:B------:R-:W-:Y:S05]  /*05b0*/  @P1 EXIT ;  /* 0x000000000000194d */ /* 0x000fea0003800000 */
[----:B------:R-:W-:Y:S01]  /*05c0*/  VIMNMX R50, PT, PT, R50, 0x100, PT ;  /* 0x0000010032327848 */ /* 0x000fe20003fe0100 */
[----:B-1----:R-:W0:Y:S01]  /*05d0*/  I2F.U32.RP R6, R52 ;  /* 0x0000003400067306 */ /* 0x002e220000209000 */
[----:B------:R-:W-:Y:S01]  /*05e0*/  BSSY.RECONVERGENT B0, `(.L_x_44862) ;  /* 0x000005b000007945 */ /* 0x000fe20003800200 */
[----:B------:R-:W-:Y:S01]  /*05f0*/  IMAD.MOV.U32 R17, RZ, RZ, R53 ;  /* 0x000000ffff117224 */ /* 0x000fe200078e0035 */
[----:B------:R-:W-:Y:S01]  /*0600*/  ISETP.NE.U32.AND P2, PT, R50, RZ, PT ;  /* 0x000000ff3200720c */ /* 0x000fe20003f45070 */
[----:B------:R-:W-:Y:S01]  /*0610*/  IMAD.MOV R7, RZ, RZ, -R50 ;  /* 0x000000ffff077224 */ /* 0x000fe200078e0a32 */
[----:B------:R-:W-:-:S03]  /*0620*/  LOP3.LUT R48, RZ, R50, RZ, 0x33, !PT ;  /* 0x00000032ff307212 */ /* 0x000fc600078e33ff */
[----:B------:R-:W1:Y:S08]  /*0630*/  I2F.U32.RP R0, R50 ;  /* 0x0000003200007306 */ /* 0x000e700000209000 */
[----:B0-----:R-:W0:Y:S08]  /*0640*/  MUFU.RCP R6, R6 ;  /* 0x0000000600067308 */ /* 0x001e300000001000 */
[----:B-1----:R-:W1:Y:S08]  /*0650*/  MUFU.RCP R0, R0 ;  /* 0x0000000000007308 */ /* 0x002e700000001000 */
[----:B------:R-:W-:Y:S01]  /*0660*/  I2F.U32.RP R4, UR11 ;  /* 0x0000000b00047d06 */ /* 0x000fe20008209000 */
[----:B0-----:R-:W-:-:S02]  /*0670*/  VIADD R5, R6, 0xffffffe ;  /* 0x0ffffffe06057836 */ /* 0x001fc40000000000 */
[----:B------:R-:W-:-:S05]  /*0680*/  IMAD.IADD R6, R53, 0x1, R52 ;  /* 0x0000000135067824 */ /* 0x000fca00078e0234 */
[----:B------:R-:W0:Y:S01]  /*0690*/  F2I.FTZ.U32.TRUNC.NTZ R5, R5 ;  /* 0x0000000500057305 */ /* 0x000e22000021f000 */
[----:B-1----:R-:W-:Y:S01]  /*06a0*/  VIADD R2, R0, 0xffffffe ;  /* 0x0ffffffe00027836 */ /* 0x002fe20000000000 */
[----:B------:R-:W-:-:S04]  /*06b0*/  ISETP.GE.U32.AND P0, PT, R6, 0x100, PT ;  /* 0x000001000600780c */ /* 0x000fc80003f06070 */
[----:B------:R-:W-:Y:S02]  /*06c0*/  SEL R61, RZ, 0x1, P0 ;  /* 0x00000001ff3d7807 */ /* 0x000fe40000000000 */
[----:B------:R1:W2:Y:S01]  /*06d0*/  F2I.FTZ.U32.TRUNC.NTZ R3, R2 ;  /* 0x0000000200037305 */ /* 0x0002a2000021f000 */
[----:B0-----:R-:W-:Y:S02]  /*06e0*/  IMAD.MOV R9, RZ, RZ, -R5 ;  /* 0x000000ffff097224 */ /* 0x001fe400078e0a05 */
[----:B-1----:R-:W-:Y:S02]  /*06f0*/  IMAD.MOV.U32 R2, RZ, RZ, RZ ;  /* 0x000000ffff027224 */ /* 0x002fe400078e00ff */
[----:B--2---:R-:W-:-:S04]  /*0700*/  IMAD R7, R7, R3, RZ ;  /* 0x0000000307077224 */ /* 0x004fc800078e02ff */
[----:B------:R-:W-:Y:S01]  /*0710*/  IMAD.HI.U32 R0, R3, R7, R2 ;  /* 0x0000000703007227 */ /* 0x000fe200078e0002 */
[----:B------:R-:W-:Y:S01]  /*0720*/  VIMNMX.U32 R3, PT, PT, R6, 0x100, !PT ;  /* 0x0000010006037848 */ /* 0x000fe20007fe0000 */
[----:B------:R0:W1:Y:S02]  /*0730*/  MUFU.RCP R2, R4 ;  /* 0x0000000400027308 */ /* 0x0000640000001000 */
[----:B------:R-:W-:Y:S01]  /*0740*/  IMAD R7, R9, R52, RZ ;  /* 0x0000003409077224 */ /* 0x000fe200078e02ff */
[----:B------:R-:W-:Y:S01]  /*0750*/  IADD3 R3, PT, PT, R3, -R6, -R61 ;  /* 0x8000000603037210 */ /* 0x000fe20007ffe83d */
[----:B------:R-:W-:-:S04]  /*0760*/  IMAD.HI.U32 R49, R0, R53, RZ ;  /* 0x0000003500317227 */ /* 0x000fc800078e00ff */
[----:B0-----:R-:W-:-:S04]  /*0770*/  IMAD.MOV.U32 R4, RZ, RZ, RZ ;  /* 0x000000ffff047224 */ /* 0x001fc800078e00ff */
[----:B------:R-:W-:Y:S01]  /*0780*/  IMAD.HI.U32 R8, R5, R7, R4 ;  /* 0x0000000705087227 */ /* 0x000fe200078e0004 */
[----:B------:R-:W-:-:S03]  /*0790*/  IADD3 R5, PT, PT, -R49, RZ, RZ ;  /* 0x000000ff31057210 */ /* 0x000fc60007ffe1ff */
[----:B-1----:R-:W-:Y:S02]  /*07a0*/  VIADD R2, R2, 0xffffffe ;  /* 0x0ffffffe02027836 */ /* 0x002fe40000000000 */
[----:B------:R-:W-:-:S04]  /*07b0*/  IMAD.HI.U32 R8, R8, R3, RZ ;  /* 0x0000000308087227 */ /* 0x000fc800078e00ff */
[----:B------:R-:W-:Y:S02]  /*07c0*/  IMAD.MOV R7, RZ, RZ, -R8 ;  /* 0x000000ffff077224 */ /* 0x000fe400078e0a08 */
[----:B------:R-:W-:Y:S02]  /*07d0*/  IMAD R5, R50, R5, R53 ;  /* 0x0000000532057224 */ /* 0x000fe400078e0235 */
[----:B------:R-:W-:Y:S02]  /*07e0*/  IMAD R7, R52, R7, R3 ;  /* 0x0000000734077224 */ /* 0x000fe400078e0203 */
[----:B------:R0:W1:Y:S01]  /*07f0*/  F2I.FTZ.U32.TRUNC.NTZ R3, R2 ;  /* 0x0000000200037305 */ /* 0x000062000021f000 */
[----:B------:R-:W-:Y:S02]  /*0800*/  ISETP.GE.U32.AND P0, PT, R5, R50, PT ;  /* 0x000000320500720c */ /* 0x000fe40003f06070 */
[----:B------:R-:W-:Y:S01]  /*0810*/  ISETP.GE.U32.AND P3, PT, R7, R52, PT ;  /* 0x000000340700720c */ /* 0x000fe20003f66070 */
[----:B0-----:R-:W-:-:S10]  /*0820*/  HFMA2 R2, -RZ, RZ, 0, 0 ;  /* 0x00000000ff027431 */ /* 0x001fd400000001ff */
[----:B------:R-:W-:Y:S02]  /*0830*/  @P0 IMAD.IADD R5, R5, 0x1, -R50 ;  /* 0x0000000105050824 */ /* 0x000fe400078e0a32 */
[----:B------:R-:W-:Y:S02]  /*0840*/  @P3 IMAD.IADD R7, R7, 0x1, -R52 ;  /* 0x0000000107073824 */ /* 0x000fe400078e0a34 */
[----:B------:R-:W-:Y:S01]  /*0850*/  @P0 VIADD R49, R49, 0x1 ;  /* 0x0000000131310836 */ /* 0x000fe20000000000 */
[----:B------:R-:W-:Y:S01]  /*0860*/  ISETP.GE.U32.AND P1, PT, R5, R50, PT ;  /* 0x000000320500720c */ /* 0x000fe20003f26070 */
[----:B-1----:R-:W-:Y:S01]  /*0870*/  IMAD.MOV R47, RZ, RZ, -R3 ;  /* 0x000000ffff2f7224 */ /* 0x002fe200078e0a03 */
[----:B------:R-:W-:Y:S01]  /*0880*/  ISETP.GE.U32.AND P4, PT, R7, R52, PT ;  /* 0x000000340700720c */ /* 0x000fe20003f86070 */
[----:B------:R-:W-:Y:S01]  /*0890*/  @P3 VIADD R8, R8, 0x1 ;  /* 0x0000000108083836 */ /* 0x000fe20000000000 */
[----:B------:R-:W-:Y:S01]  /*08a0*/  ISETP.NE.U32.AND P0, PT, R52, RZ, PT ;  /* 0x000000ff3400720c */ /* 0x000fe20003f05070 */
[----:B------:R-:W-:-:S04]  /*08b0*/  IMAD R47, R47, UR11, RZ ;  /* 0x0000000b2f2f7c24 */ /* 0x000fc8000f8e02ff */
[----:B------:R-:W-:-:S04]  /*08c0*/  IMAD.HI.U32 R47, R3, R47, R2 ;  /* 0x0000002f032f7227 */ /* 0x000fc800078e0002 */
[----:B------:R-:W-:Y:S02]  /*08d0*/  @P1 VIADD R49, R49, 0x1 ;  /* 0x0000000131311836 */ /* 0x000fe40000000000 */
[----:B------:R-:W-:Y:S02]  /*08e0*/  @P4 VIADD R8, R8, 0x1 ;  /* 0x0000000108084836 */ /* 0x000fe40000000000 */
[-C--:B------:R-:W-:Y:S01]  /*08f0*/  @!P0 LOP3.LUT R8, RZ, R52.reuse, RZ, 0x33, !PT ;  /* 0x00000034ff088212 */ /* 0x080fe200078e33ff */
[----:B------:R-:W-:Y:S01]  /*0900*/  IMAD.HI.U32 R3, R0, R52, RZ ;  /* 0x0000003400037227 */ /* 0x000fe200078e00ff */
[----:B------:R-:W-:-:S03]  /*0910*/  SEL R49, R48, R49, !P2 ;  /* 0x0000003130317207 */ /* 0x000fc60005000000 */
[----:B------:R-:W-:Y:S02]  /*0920*/  IMAD.IADD R61, R61, 0x1, R8 ;  /* 0x000000013d3d7824 */ /* 0x000fe400078e0208 */
[----:B------:R-:W-:Y:S02]  /*0930*/  IMAD.MOV R15, RZ, RZ, -R3 ;  /* 0x000000ffff0f7224 */ /* 0x000fe400078e0a03 */
[----:B------:R-:W-:Y:S01]  /*0940*/  IMAD.MOV R2, RZ, RZ, -R49 ;  /* 0x000000ffff027224 */ /* 0x000fe200078e0a31 */
[C---:B------:R-:W-:Y:S01]  /*0950*/  LOP3.LUT R4, R61.reuse, 0x3, RZ, 0xc0, !PT ;  /* 0x000000033d047812 */ /* 0x040fe200078ec0ff */
[C---:B------:R-:W-:Y:S01]  /*0960*/  IMAD R15, R50.reuse, R15, R52 ;  /* 0x0000000f320f7224 */ /* 0x040fe200078e0234 */
[----:B------:R-:W-:Y:S01]  /*0970*/  ISETP.GE.U32.AND P3, PT, R61, 0x3, PT ;  /* 0x000000033d00780c */ /* 0x000fe20003f66070 */
[----:B------:R-:W-:Y:S01]  /*0980*/  IMAD R2, R50, R2, R53 ;  /* 0x0000000232027224 */ /* 0x000fe200078e0235 */
[----:B------:R-:W-:Y:S01]  /*0990*/  ISETP.NE.AND P6, PT, R4, 0x3, PT ;  /* 0x000000030400780c */ /* 0x000fe20003fc5270 */
[----:B------:R-:W-:Y:S01]  /*09a0*/  IMAD.HI.U32 R0, R47, R53, RZ ;  /* 0x000000352f007227 */ /* 0x000fe200078e00ff */
[----:B------:R-:W-:-:S02]  /*09b0*/  ISETP.GE.U32.AND P1, PT, R15, R50, PT ;  /* 0x000000320f00720c */ /* 0x000fc40003f26070 */
[----:B------:R-:W-:Y:S01]  /*09c0*/  ISETP.NE.AND P5, PT, R4, 0x3, PT ;  /* 0x000000030400780c */ /* 0x000fe20003fa5270 */
[----:B------:R-:W-:Y:S01]  /*09d0*/  IMAD.HI.U32 R47, R47, R2, RZ ;  /* 0x000000022f2f7227 */ /* 0x000fe200078e00ff */
[----:B------:R-:W-:-:S03]  /*09e0*/  IADD3 R4, PT, PT, R61, 0x1, RZ ;  /* 0x000000013d047810 */ /* 0x000fc60007ffe0ff */
[----:B------:R-:W-:Y:S01]  /*09f0*/  IMAD.MOV R0, RZ, RZ, -R0 ;  /* 0x000000ffff007224 */ /* 0x000fe200078e0a00 */
[----:B------:R-:W-:Y:S01]  /*0a00*/  LOP3.LUT R23, R4, 0x3, RZ, 0xc0, !PT ;  /* 0x0000000304177812 */ /* 0x000fe200078ec0ff */
[----:B------:R-:W-:Y:S02]  /*0a10*/  IMAD.MOV R5, RZ, RZ, -R47 ;  /* 0x000000ffff057224 */ /* 0x000fe400078e0a2f */
[----:B------:R-:W-:Y:S02]  /*0a20*/  IMAD R0, R0, UR11, R53 ;  /* 0x0000000b00007c24 */ /* 0x000fe4000f8e0235 */
[----:B------:R-:W-:Y:S02]  /*0a30*/  IMAD R2, R5, UR11, R2 ;  /* 0x0000000b05027c24 */ /* 0x000fe4000f8e0202 */
[----:B------:R-:W-:Y:S01]  /*0a40*/  @P1 IMAD.IADD R15, R15, 0x1, -R50 ;  /* 0x000000010f0f1824 */ /* 0x000fe200078e0a32 */
[----:B------:R-:W-:Y:S02]  /*0a50*/  ISETP.GE.U32.AND P4, PT, R0, UR11, PT ;  /* 0x0000000b00007c0c */ /* 0x000fe4000bf86070 */
[----:B------:R-:W-:Y:S01]  /*0a60*/  ISETP.GE.U32.AND P0, PT, R2, UR11, PT ;  /* 0x0000000b02007c0c */ /* 0x000fe2000bf06070 */
[----:B------:R-:W-:-:S12]  /*0a70*/  @!P6 BRA `(.L_x_44863) ;  /* 0x000000000044e947 */ /* 0x000fd80003800000 */
[----:B------:R-:W0:Y:S01]  /*0a80*/  S2R R5, SR_CgaCtaId ;  /* 0x0000000000057919 */ /* 0x000e220000008800 */
[----:B------:R-:W1:Y:S01]  /*0a90*/  LDC.64 R6, c[0x0][0x390] ;  /* 0x0000e400ff067b82 */ /* 0x000e620000000a00 */
[----:B------:R-:W-:Y:S01]  /*0aa0*/  MOV R4, 0x400 ;  /* 0x0000040000047802 */ /* 0x000fe20000000f00 */
[----:B------:R-:W-:Y:S02]  /*0ab0*/  IMAD.MOV.U32 R8, RZ, RZ, RZ ;  /* 0x000000ffff087224 */ /* 0x000fe400078e00ff */
[----:B------:R-:W-:Y:S02]  /*0ac0*/  IMAD.MOV.U32 R17, RZ, RZ, R53 ;  /* 0x000000ffff117224 */ /* 0x000fe400078e0035 */
[----:B------:R-:W-:-:S05]  /*0ad0*/  VIADD R4, R4, 0x1080 ;  /* 0x0000108004047836 */ /* 0x000fca0000000000 */
[----:B0-----:R-:W-:-:S07]  /*0ae0*/  LEA R10, R5, R4, 0x18 ;  /* 0x00000004050a7211 */ /* 0x001fce00078ec0ff */
.L_x_44864:
[----:B0-----:R-:W0:Y:S02]  /*0af0*/  S2R R4, SR_CTAID.Y ;  /* 0x0000000000047919 */ /* 0x001e240000002600 */
[----:B0-----:R-:W-:-:S04]  /*0b00*/  IMAD R5, R4, 0x100, R17 ;  /* 0x0000010004057824 */ /* 0x001fc800078e0211 */
[----:B-1----:R-:W-:-:S06]  /*0b10*/  IMAD.WIDE.U32 R4, R5, 0x4, R6 ;  /* 0x0000000405047825 */ /* 0x002fcc00078e0006 */
[----:B------:R-:W2:Y:S01]  /*0b20*/  LDG.E R4, desc[UR8][R4.64] ;  /* 0x0000000804047981 */ /* 0x000ea2000c1e1900 */
[----:B------:R-:W-:Y:S01]  /*0b30*/  IMAD R9, R17, 0x4, R10 ;  /* 0x0000000411097824 */ /* 0x000fe200078e020a */
[----:B------:R-:W-:Y:S01]  /*0b40*/  IADD3 R8, PT, PT, R8, 0x1, RZ ;  /* 0x0000000108087810 */ /* 0x000fe20007ffe0ff */
[----:B------:R-:W-:-:S03]  /*0b50*/  IMAD.IADD R17, R52, 0x1, R17 ;  /* 0x0000000134117824 */ /* 0x000fc600078e0211 */
[----:B------:R-:W-:Y:S01]  /*0b60*/  ISETP.NE.AND P6, PT, R8, R23, PT ;  /* 0x000000170800720c */ /* 0x000fe20003fc5270 */
[----:B--2---:R0:W-:-:S12]  /*0b70*/  STS [R9], R4 ;  /* 0x0000000409007388 */ /* 0x0041d80000000800 */
[----:B------:R-:W-:Y:S05]  /*0b80*/  @P6 BRA `(.L_x_44864) ;  /* 0xfffffffc00d86947 */ /* 0x000fea000383ffff */
.L_x_44863:
[----:B------:R-:W-:Y:S05]  /*0b90*/  BSYNC.RECONVERGENT B0 ;  /* 0x0000000000007941 */ /* 0x000fea0003800200 */
.L_x_44862:
        /* <DEDUP_REMOVED lines=8> */
.L_x_44867:
        /* <DEDUP_REMOVED lines=24> */
.L_x_44866:
[----:B------:R-:W-:Y:S05]  /*0da0*/  BSYNC.RECONVERGENT B0 ;  /* 0x0000000000007941 */ /* 0x000fea0003800200 */
.L_x_44865:
[----:B------:R-:W-:Y:S01]  /*0db0*/  BSSY.RECONVERGENT B0, `(.L_x_44868) ;  /* 0x0000012000007945 */ /* 0x000fe20003800200 */
[----:B------:R-:W-:Y:S01]  /*0dc0*/  ISETP.GE.U32.AND P3, PT, R15, R50, PT ;  /* 0x000000320f00720c */ /* 0x000fe20003f66070 */
[----:B------:R-:W-:Y:S02]  /*0dd0*/  @P4 VIADD R0, R0, -UR11 ;  /* 0x8000000b00004c36 */ /* 0x000fe40008000000 */
[----:B------:R-:W-:Y:S02]  /*0de0*/  @P0 VIADD R2, R2, -UR11 ;  /* 0x8000000b02020c36 */ /* 0x000fe40008000000 */
[----:B------:R-:W-:Y:S01]  /*0df0*/  IMAD.MOV.U32 R5, RZ, RZ, R53 ;  /* 0x000000ffff057224 */ /* 0x000fe200078e0035 */
[----:B------:R-:W-:Y:S07]  /*0e00*/  @!P5 BRA `(.L_x_44869) ;  /* 0x000000000030d947 */ /* 0x000fee0003800000 */
[----:B------:R-:W2:Y:S01]  /*0e10*/  S2R R7, SR_CgaCtaId ;  /* 0x0000000000077919 */ /* 0x000ea20000008800 */
[----:B0-----:R-:W-:Y:S01]  /*0e20*/  MOV R4, 0x400 ;  /* 0x0000040000047802 */ /* 0x001fe20000000f00 */
[----:B-1----:R-:W-:Y:S02]  /*0e30*/  IMAD.MOV.U32 R6, RZ, RZ, RZ ;  /* 0x000000ffff067224 */ /* 0x002fe400078e00ff */
[----:B------:R-:W-:Y:S01]  /*0e40*/  IMAD.MOV.U32 R5, RZ, RZ, R53 ;  /* 0x000000ffff057224 */ /* 0x000fe200078e0035 */
[----:B------:R-:W-:-:S04]  /*0e50*/  IADD3 R4, PT, PT, R4, 0x1480, RZ ;  /* 0x0000148004047810 */ /* 0x000fc80007ffe0ff */
[----:B--2---:R-:W-:-:S07]  /*0e60*/  LEA R4, R7, R4, 0x18 ;  /* 0x0000000407047211 */ /* 0x004fce00078ec0ff */
.L_x_44870:
[----:B------:R-:W-:Y:S02]  /*0e70*/  IMAD R7, R5, 0x4, R4 ;  /* 0x0000000405077824 */ /* 0x000fe400078e0204 */
[----:B------:R-:W-:Y:S02]  /*0e80*/  VIADD R6, R6, 0x1 ;  /* 0x0000000106067836 */ /* 0x000fe40000000000 */
[----:B------:R-:W-:Y:S01]  /*0e90*/  IMAD.IADD R5, R52, 0x1, R5 ;  /* 0x0000000134057824 */ /* 0x000fe200078e0205 */
[----:B------:R2:W-:Y:S02]  /*0ea0*/  STS [R7], RZ ;  /* 0x000000ff07007388 */ /* 0x0005e40000000800 */
[----:B------:R-:W-:-:S13]  /*0eb0*/  ISETP.NE.AND P4, PT, R6, R23, PT ;  /* 0x000000170600720c */ /* 0x000fda0003f85270 */
[----:B--2---:R-:W-:Y:S05]  /*0ec0*/  @P4 BRA `(.L_x_44870) ;  /* 0xfffffffc00e84947 */ /* 0x004fea000383ffff */
.L_x_44869:
[----:B------:R-:W-:Y:S05]  /*0ed0*/  BSYNC.RECONVERGENT B0 ;  /* 0x0000000000007941 */ /* 0x000fea0003800200 */
.L_x_44868:
[----:B------:R-:W-:Y:S01]  /*0ee0*/  ISETP.GE.U32.AND P6, PT, R61, 0x3, PT ;  /* 0x000000033d00780c */ /* 0x000fe20003fc6070 */
[----:B------:R-:W-:Y:S01]  /*0ef0*/  BSSY.RECONVERGENT B0, `(.L_x_44871) ;  /* 0x0000013000007945 */ /* 0x000fe20003800200 */
[----:B------:R-:W-:Y:S02]  /*0f00*/  ISETP.GE.U32.AND P4, PT, R2, UR11, PT ;  /* 0x0000000b02007c0c */ /* 0x000fe4000bf86070 */
[----:B------:R-:W-:-:S09]  /*0f10*/  ISETP.GE.U32.AND P5, PT, R0, UR11, PT ;  /* 0x0000000b00007c0c */ /* 0x000fd2000bfa6070 */
[----:B------:R-:W-:Y:S05]  /*0f20*/  @!P6 BRA `(.L_x_44872) ;  /* 0x00000000003ce947 */ /* 0x000fea0003800000 */
[----:B------:R-:W0:Y:S01]  /*0f30*/  S2R R7, SR_CgaCtaId ;  /* 0x0000000000077919 */ /* 0x000e220000008800 */
[----:B------:R-:W-:-:S05]  /*0f40*/  MOV R2, 0x400 ;  /* 0x0000040000027802 */ /* 0x000fca0000000f00 */
[----:B------:R-:W-:-:S05]  /*0f50*/  VIADD R2, R2, 0x1480 ;  /* 0x0000148002027836 */ /* 0x000fca0000000000 */
[----:B0-----:R-:W-:-:S07]  /*0f60*/  LEA R4, R7, R2, 0x18 ;  /* 0x0000000207047211 */ /* 0x001fce00078ec0ff */
.L_x_44873:
        /* <DEDUP_REMOVED lines=11> */
.L_x_44872:
[----:B------:R-:W-:Y:S05]  /*1020*/  BSYNC.RECONVERGENT B0 ;  /* 0x0000000000007941 */ /* 0x000fea0003800200 */
.L_x_44871:
[----:B------:R-:W-:Y:S01]  /*1030*/  @P0 VIADD R47, R47, 0x1 ;  /* 0x000000012f2f0836 */ /* 0x000fe20000000000 */
[----:B------:R-:W-:Y:S01]  /*1040*/  BAR.SYNC.DEFER_BLOCKING 0x0 ;  /* 0x0000000000007b1d */ /* 0x000fe20000010000 */
[----:B------:R-:W-:Y:S01]  /*1050*/  ISETP.GE.AND P0, PT, R51, 0x1, PT ;  /* 0x000000013300780c */ /* 0x000fe20003f06270 */
[----:B------:R-:W-:Y:S01]  /*1060*/  @P1 VIADD R3, R3, 0x1 ;  /* 0x0000000103031836 */ /* 0x000fe20000000000 */
[----:B------:R-:W-:Y:S01]  /*1070*/  ISETP.NE.U32.AND P1, PT, RZ, UR11, PT ;  /* 0x0000000bff007c0c */ /* 0x000fe2000bf25070 */
[----:B------:R-:W-:Y:S01]  /*1080*/  @P5 VIADD R0, R0, -UR11 ;  /* 0x8000000b00005c36 */ /* 0x000fe20008000000 */
[----:B--2---:R-:W-:Y:S01]  /*1090*/  LOP3.LUT R2, RZ, UR11, RZ, 0x33, !PT ;  /* 0x0000000bff027c12 */ /* 0x004fe2000f8e33ff */
[----:B------:R-:W-:Y:S01]  /*10a0*/  @P3 VIADD R3, R3, 0x1 ;  /* 0x0000000103033836 */ /* 0x000fe20000000000 */
[----:B------:R-:W-:Y:S02]  /*10b0*/  @P4 IADD3 R47, PT, PT, R47, 0x1, RZ ;  /* 0x000000012f2f4810 */ /* 0x000fe40007ffe0ff */
[----:B------:R-:W-:-:S02]  /*10c0*/  SEL R45, R2, R0, !P1 ;  /* 0x00000000022d7207 */ /* 0x000fc40004800000 */
[----:B------:R-:W-:Y:S02]  /*10d0*/  SEL R47, R2, R47, !P1 ;  /* 0x0000002f022f7207 */ /* 0x000fe40004800000 */
[----:B------:R-:W-:Y:S01]  /*10e0*/  SEL R48, R48, R3, !P2 ;  /* 0x0000000330307207 */ /* 0x000fe20005000000 */
[----:B------:R-:W-:Y:S01]  /*10f0*/  IMAD.SHL.U32 R45, R45, 0x10, RZ ;  /* 0x000000102d2d7824 */ /* 0x000fe200078e00ff */
[----:B------:R-:W-:Y:S02]  /*1100*/  LOP3.LUT R46, R53, 0x1f, RZ, 0xc0, !PT ;  /* 0x0000001f352e7812 */ /* 0x000fe400078ec0ff */
[----:B------:R-:W-:Y:S01]  /*1110*/  LOP3.LUT R44, R47, 0xf, RZ, 0xc0, !PT ;  /* 0x0000000f2f2c7812 */ /* 0x000fe200078ec0ff */
[----:B------:R-:W-:Y:S06]  /*1120*/  @!P0 BRA `(.L_x_44874) ;  /* 0x0000004c00448947 */ /* 0x000fec0003800000 */
[----:B------:R-:W-:Y:S01]  /*1130*/  UISETP.NE.AND UP0, UPT, UR11, 0x1, UPT ;  /* 0x000000010b00788c */ /* 0x000fe2000bf05270 */
[----:B------:R-:W-:Y:S01]  /*1140*/  IMAD R43, RZ, RZ, -UR7 ;  /* 0x80000007ff2b7e24 */ /* 0x000fe2000f8e02ff */
[----:B------:R-:W-:-:S04]  /*1150*/  UISETP.LT.AND UP1, UPT, UR6, 0x20, UPT ;  /* 0x000000200600788c */ /* 0x000fc8000bf21270 */
[----:B------:R-:W-:Y:S01]  /*1160*/  LEA R43, R43, 0x201f, 0x8 ;  /* 0x0000201f2b2b7811 */ /* 0x000fe200078e40ff */
[----:B------:R-:W-:Y:S02]  /*1170*/  USEL UR12, UR6, 0x20, UP1 ;  /* 0x00000020060c7887 */ /* 0x000fe40008800000 */
[----:B------:R-:W-:Y:S10]  /*1180*/  BRA.U UP0, `(.L_x_44875) ;  /* 0x0000001900707547 */ /* 0x000ff4000b800000 */
[C---:B------:R-:W-:Y:S01]  /*1190*/  VIADD R54, R44.reuse, 0x1 ;  /* 0x000000012c367836 */ /* 0x040fe20000000000 */
[----:B------:R-:W-:Y:S01]  /*11a0*/  BSSY B1, `(.L_x_44876) ;  /* 0x0000199000017945 */ /* 0x000fe20003800000 */
[----:B------:R-:W-:Y:S01]  /*11b0*/  IMAD.U32 R0, RZ, RZ, UR7 ;  /* 0x00000007ff007e24 */ /* 0x000fe2000f8e00ff */
[----:B------:R-:W-:Y:S01]  /*11c0*/  MOV R26, RZ ;  /* 0x000000ff001a7202 */ /* 0x000fe20000000f00 */
[----:B------:R-:W-:Y:S01]  /*11d0*/  VIADD R41, R44, 0x3 ;  /* 0x000000032c297836 */ /* 0x000fe20000000000 */
        /* <DEDUP_REMOVED lines=8> */
[----:B------:R-:W-:Y:S01]  /*1260*/  VIADD R36, R44, 0x8 ;  /* 0x000000082c247836 */ /* 0x000fe20000000000 */
[----:B------:R-:W-:Y:S01]  /*1270*/  ISETP.GE.AND P1, PT, R42, UR7, PT ;  /* 0x000000072a007c0c */ /* 0x000fe2000bf26270 */
[----:B------:R-:W-:Y:S01]  /*1280*/  IMAD.IADD R54, R54, 0x1, -R3 ;  /* 0x0000000136367824 */ /* 0x000fe200078e0a03 */
[----:B------:R-:W-:Y:S01]  /*1290*/  SEL R2, R0, RZ, P2 ;  /* 0x000000ff00027207 */ /* 0x000fe20001000000 */
[----:B------:R-:W-:Y:S01]  /*12a0*/  VIADD R38, R44, 0x6 ;  /* 0x000000062c267836 */ /* 0x000fe20000000000 */
[----:B------:R-:W-:Y:S01]  /*12b0*/  SEL R3, R0, RZ, P0 ;  /* 0x000000ff00037207 */ /* 0x000fe20000000000 */
[----:B------:R-:W-:Y:S01]  /*12c0*/  VIADD R35, R44, 0x9 ;  /* 0x000000092c237836 */ /* 0x000fe20000000000 */
[----:B------:R-:W-:Y:S01]  /*12d0*/  SEL R5, R0, RZ, P1 ;  /* 0x000000ff00057207 */ /* 0x000fe20000800000 */
[C---:B------:R-:W-:Y:S01]  /*12e0*/  VIADD R33, R44.reuse, 0xb ;  /* 0x0000000b2c217836 */ /* 0x040fe20000000000 */
[----:B------:R-:W-:Y:S01]  /*12f0*/  ISETP.GE.AND P1, PT, R39, UR7, PT ;  /* 0x0000000727007c0c */ /* 0x000fe2000bf26270 */
[----:B------:R-:W-:Y:S01]  /*1300*/  VIADD R32, R44, 0xc ;  /* 0x0000000c2c207836 */ /* 0x000fe20000000000 */
[----:B------:R-:W-:Y:S01]  /*1310*/  ISETP.GE.AND P3, PT, R37, UR7, PT ;  /* 0x0000000725007c0c */ /* 0x000fe2000bf66270 */
[----:B------:R-:W-:Y:S01]  /*1320*/  IMAD.IADD R41, R41, 0x1, -R2 ;  /* 0x0000000129297824 */ /* 0x000fe200078e0a02 */
[----:B------:R-:W-:Y:S01]  /*1330*/  ISETP.GE.AND P0, PT, R36, UR7, PT ;  /* 0x0000000724007c0c */ /* 0x000fe2000bf06270 */
[----:B------:R-:W-:Y:S01]  /*1340*/  IMAD.IADD R40, R40, 0x1, -R3 ;  /* 0x0000000128287824 */ /* 0x000fe200078e0a03 */
[----:B------:R-:W-:Y:S01]  /*1350*/  ISETP.GE.AND P2, PT, R38, UR7, PT ;  /* 0x0000000726007c0c */ /* 0x000fe2000bf46270 */
[----:B------:R-:W-:Y:S01]  /*1360*/  VIADD R34, R44, 0xa ;  /* 0x0000000a2c227836 */ /* 0x000fe20000000000 */
[----:B------:R-:W-:Y:S01]  /*1370*/  SEL R2, R0, RZ, P1 ;  /* 0x000000ff00027207 */ /* 0x000fe20000800000 */
[----:B------:R-:W-:Y:S01]  /*1380*/  VIADD R29, R44, 0xd ;  /* 0x0000000d2c1d7836 */ /* 0x000fe20000000000 */
[----:B0-----:R-:W-:Y:S01]  /*1390*/  SEL R4, R0, RZ, P3 ;  /* 0x000000ff00047207 */ /* 0x001fe20001800000 */
[----:B------:R-:W-:Y:S01]  /*13a0*/  VIADD R27, R44, 0xf ;  /* 0x0000000f2c1b7836 */ /* 0x000fe20000000000 */
[----:B------:R-:W-:Y:S01]  /*13b0*/  SEL R3, R0, RZ, P0 ;  /* 0x000000ff00037207 */ /* 0x000fe20000000000 */
[----:B------:R-:W-:Y:S01]  /*13c0*/  VIADD R28, R44, 0xe ;  /* 0x0000000e2c1c7836 */ /* 0x000fe20000000000 */
[----:B------:R-:W-:Y:S01]  /*13d0*/  IADD3 R42, PT, PT, R42, -R5, RZ ;  /* 0x800000052a2a7210 */ /* 0x000fe20007ffe0ff */
[----:B------:R-:W-:Y:S01]  /*13e0*/  IMAD.IADD R39, R39, 0x1, -R2 ;  /* 0x0000000127277824 */ /* 0x000fe200078e0a02 */
[----:B------:R-:W-:Y:S01]  /*13f0*/  ISETP.GE.AND P1, PT, R35, UR7, PT ;  /* 0x0000000723007c0c */ /* 0x000fe2000bf26270 */
[----:B------:R-:W-:Y:S01]  /*1400*/  IMAD.IADD R37, R37, 0x1, -R4 ;  /* 0x0000000125257824 */ /* 0x000fe200078e0a04 */
[----:B------:R-:W-:Y:S01]  /*1410*/  ISETP.GE.AND P3, PT, R33, UR7, PT ;  /* 0x0000000721007c0c */ /* 0x000fe2000bf66270 */
[----:B------:R-:W-:Y:S01]  /*1420*/  IMAD.IADD R36, R36, 0x1, -R3 ;  /* 0x0000000124247824 */ /* 0x000fe200078e0a03 */
[----:B------:R-:W-:Y:S01]  /*1430*/  ISETP.GE.AND P0, PT, R32, UR7, PT ;  /* 0x0000000720007c0c */ /* 0x000fe2000bf06270 */
[C---:B------:R-:W-:Y:S01]  /*1440*/  VIADD R59, R47.reuse, 0x1 ;  /* 0x000000012f3b7836 */ /* 0x040fe20000000000 */
[----:B------:R-:W-:Y:S01]  /*1450*/  SEL R5, R0, RZ, P2 ;  /* 0x000000ff00057207 */ /* 0x000fe20001000000 */
[C---:B------:R-:W-:Y:S01]  /*1460*/  VIADD R25, R47.reuse, 0x7 ;  /* 0x000000072f197836 */ /* 0x040fe20000000000 */
[----:B------:R-:W-:Y:S01]  /*1470*/  ISETP.GE.AND P2, PT, R34, UR7, PT ;  /* 0x0000000722007c0c */ /* 0x000fe2000bf46270 */
[C---:B------:R-:W-:Y:S01]  /*1480*/  VIADD R24, R47.reuse, 0x9 ;  /* 0x000000092f187836 */ /* 0x040fe20000000000 */
[C---:B------:R-:W-:Y:S01]  /*1490*/  SEL R2, R0.reuse, RZ, P1 ;  /* 0x000000ff00027207 */ /* 0x040fe20000800000 */
[C---:B------:R-:W-:Y:S01]  /*14a0*/  VIADD R23, R47.reuse, 0xa ;  /* 0x0000000a2f177836 */ /* 0x040fe20000000000 */
[C---:B------:R-:W-:Y:S01]  /*14b0*/  SEL R4, R0.reuse, RZ, P3 ;  /* 0x000000ff00047207 */ /* 0x040fe20001800000 */
[----:B------:R-:W-:Y:S01]  /*14c0*/  VIADD R22, R47, 0xb ;  /* 0x0000000b2f167836 */ /* 0x000fe20000000000 */
[----:B------:R-:W-:Y:S01]  /*14d0*/  SEL R3, R0, RZ, P0 ;  /* 0x000000ff00037207 */ /* 0x000fe20000000000 */
[----:B------:R-:W-:Y:S01]  /*14e0*/  IMAD.IADD R35, R35, 0x1, -R2 ;  /* 0x0000000123237824 */ /* 0x000fe200078e0a02 */
[----:B------:R-:W-:Y:S01]  /*14f0*/  IADD3 R38, PT, PT, R38, -R5, RZ ;  /* 0x8000000526267210 */ /* 0x000fe20007ffe0ff */
[----:B------:R-:W-:Y:S01]  /*1500*/  IMAD.IADD R33, R33, 0x1, -R4 ;  /* 0x0000000121217824 */ /* 0x000fe200078e0a04 */
[----:B------:R-:W-:Y:S01]  /*1510*/  SEL R5, R0, RZ, P2 ;  /* 0x000000ff00057207 */ /* 0x000fe20001000000 */
[----:B------:R-:W-:Y:S01]  /*1520*/  IMAD.IADD R32, R32, 0x1, -R3 ;  /* 0x0000000120207824 */ /* 0x000fe200078e0a03 */
[----:B------:R-:W-:Y:S01]  /*1530*/  ISETP.GE.AND P1, PT, R29, UR7, PT ;  /* 0x000000071d007c0c */ /* 0x000fe2000bf26270 */
[----:B------:R-:W-:Y:S01]  /*1540*/  VIADD R19, R47, 0xc ;  /* 0x0000000c2f137836 */ /* 0x000fe20000000000 */
[----:B------:R-:W-:-:S02]  /*1550*/  ISETP.GE.AND P3, PT, R27, UR7, PT ;  /* 0x000000071b007c0c */ /* 0x000fc4000bf66270 */
[----:B------:R-:W-:Y:S02]  /*1560*/  ISETP.GE.AND P0, PT, R44, UR7, PT ;  /* 0x000000072c007c0c */ /* 0x000fe4000bf06270 */
[----:B------:R-:W-:Y:S02]  /*1570*/  ISETP.GE.AND P2, PT, R28, UR7, PT ;  /* 0x000000071c007c0c */ /* 0x000fe4000bf46270 */
[----:B------:R-:W-:Y:S02]  /*1580*/  IADD3 R34, PT, PT, R34, -R5, RZ ;  /* 0x8000000522227210 */ /* 0x000fe40007ffe0ff */
[C---:B------:R-:W-:Y:S02]  /*1590*/  SEL R2, R0.reuse, RZ, P1 ;  /* 0x000000ff00027207 */ /* 0x040fe40000800000 */
[C---:B------:R-:W-:Y:S02]  /*15a0*/  SEL R4, R0.reuse, RZ, P3 ;  /* 0x000000ff00047207 */ /* 0x040fe40001800000 */
[C---:B------:R-:W-:Y:S01]  /*15b0*/  SEL R3, R0.reuse, RZ, P0 ;  /* 0x000000ff00037207 */ /* 0x040fe20000000000 */
[----:B------:R-:W-:Y:S01]  /*15c0*/  IMAD.IADD R29, R29, 0x1, -R2 ;  /* 0x000000011d1d7824 */ /* 0x000fe200078e0a02 */
[----:B------:R-:W-:Y:S01]  /*15d0*/  SEL R5, R0, RZ, P2 ;  /* 0x000000ff00057207 */ /* 0x000fe20001000000 */
[----:B------:R-:W-:Y:S01]  /*15e0*/  IMAD.IADD R27, R27, 0x1, -R4 ;  /* 0x000000011b1b7824 */ /* 0x000fe200078e0a04 */
[----:B------:R-:W-:Y:S01]  /*15f0*/  LOP3.LUT R59, R59, 0xf, RZ, 0xc0, !PT ;  /* 0x0000000f3b3b7812 */ /* 0x000fe200078ec0ff */
[----:B------:R-:W-:Y:S01]  /*1600*/  IMAD.IADD R18, R44, 0x1, -R3 ;  /* 0x000000012c127824 */ /* 0x000fe200078e0a03 */
[----:B------:R-:W-:-:S02]  /*1610*/  IADD3 R28, PT, PT, R28, -R5, RZ ;  /* 0x800000051c1c7210 */ /* 0x000fc40007ffe0ff */
[----:B------:R-:W-:Y:S02]  /*1620*/  LOP3.LUT R25, R25, 0xf, RZ, 0xc0, !PT ;  /* 0x0000000f19197812 */ /* 0x000fe400078ec0ff */
[----:B------:R-:W-:Y:S02]  /*1630*/  LOP3.LUT R24, R24, 0xf, RZ, 0xc0, !PT ;  /* 0x0000000f18187812 */ /* 0x000fe400078ec0ff */
[----:B------:R-:W-:Y:S02]  /*1640*/  LOP3.LUT R23, R23, 0xf, RZ, 0xc0, !PT ;  /* 0x0000000f17177812 */ /* 0x000fe400078ec0ff */
[----:B------:R-:W-:Y:S02]  /*1650*/  LOP3.LUT R22, R22, 0xf, RZ, 0xc0, !PT ;  /* 0x0000000f16167812 */ /* 0x000fe400078ec0ff */
[----:B------:R-:W-:-:S07]  /*1660*/  LOP3.LUT R19, R19, 0xf, RZ, 0xc0, !PT ;  /* 0x0000000f13137812 */ /* 0x000fce00078ec0ff */
.L_x_44928:
[----:B0-----:R-:W0:Y:S01]  /*1670*/  LDC R30, c[0x0][0x3ac] ;  /* 0x0000eb00ff1e7b82 */ /* 0x001e220000000800 */
[--C-:B------:R-:W-:Y:S02]  /*1680*/  IMAD.IADD R17, R47, 0x1, R26.reuse ;  /* 0x000000012f117824 */ /* 0x100fe400078e021a */
[----:B------:R-:W-:Y:S01]  /*1690*/  IMAD.IADD R26, R50, 0x1, R26 ;  /* 0x00000001321a7824 */ /* 0x000fe200078e021a */
[C---:B0-----:R-:W-:Y:S01]  /*16a0*/  ISETP.GE.AND P5, PT, R30.reuse, 0x1, PT ;  /* 0x000000011e00780c */ /* 0x041fe20003fa6270 */
[----:B-1----:R-:W-:Y:S01]  /*16b0*/  IMAD R20, R17, R30, R45 ;  /* 0x0000001e11147224 */ /* 0x002fe200078e022d */
        /* <DEDUP_REMOVED lines=14> */
.L_x_44877:
        /* <DEDUP_REMOVED lines=8> */
.L_x_44878:
        /* <DEDUP_REMOVED lines=10> */
.L_x_44879:
        /* <DEDUP_REMOVED lines=10> */
.L_x_44880:
        /* <DEDUP_REMOVED lines=10> */
.L_x_44881:
        /* <DEDUP_REMOVED lines=10> */
.L_x_44882:
        /* <DEDUP_REMOVED lines=13> */
.L_x_44883:
        /* <DEDUP_REMOVED lines=12> */
.L_x_44884:
        /* <DEDUP_REMOVED lines=13> */
.L_x_44885:
        /* <DEDUP_REMOVED lines=12> */
.L_x_44886:
        /* <DEDUP_REMOVED lines=12> */
.L_x_44887:
        /* <DEDUP_REMOVED lines=12> */
.L_x_44888:
        /* <DEDUP_REMOVED lines=12> */
.L_x_44889:
        /* <DEDUP_REMOVED lines=14> */
.L_x_44890:
[C---:B------:R-:W-:Y:S02]  /*20e0*/  ISETP.GE.AND P6, PT, R30.reuse, 0xf, PT ;  /* 0x0000000f1e00780c */ /* 0x040fe40003fc6270 */
[----:B------:R-:W-:Y:S02]  /*20f0*/  P2R R21, PR, RZ, 0x1 ;  /* 0x00000001ff157803 */ /* 0x000fe40000000000 */
[----:B------:R-:W-:Y:S02]  /*2100*/  ISETP.GE.AND P0, PT, R30, 0x10, PT ;  /* 0x000000101e00780c */ /* 0x000fe40003f06270 */
        /* <DEDUP_REMOVED lines=11> */
.L_x_44891:
        /* <DEDUP_REMOVED lines=11> */
.L_x_44892:
[----:B------:R-:W-:Y:S01]  /*2270*/  ISETP.GE.AND P6, PT, R49, UR12, PT ;  /* 0x0000000c31007c0c */ /* 0x000fe2000bfc6270 */
        /* <DEDUP_REMOVED lines=8> */
[----:B------:R-:W5:Y:S08]  /*2300*/  I2F.RP R57, R31 ;  /* 0x0000001f00397306 */ /* 0x000f700000209400 */
[----:B-----5:R-:W5:Y:S02]  /*2310*/  MUFU.RCP R57, R57 ;  /* 0x0000003900397308 */ /* 0x020f640000001000 */
[----:B-----5:R-:W-:-:S06]  /*2320*/  VIADD R21, R57, 0xffffffe ;  /* 0x0ffffffe39157836 */ /* 0x020fcc0000000000 */
[----:B------:R-:W5:Y:S02]  /*2330*/  F2I.FTZ.U32.TRUNC.NTZ R21, R21 ;  /* 0x0000001500157305 */ /* 0x000f64000021f000 */
[----:B-----5:R-:W-:-:S04]  /*2340*/  IMAD.MOV R56, RZ, RZ, -R21 ;  /* 0x000000ffff387224 */ /* 0x020fc800078e0a15 */
[----:B------:R-:W-:-:S04]  /*2350*/  IMAD R56, R56, R31, RZ ;  /* 0x0000001f38387224 */ /* 0x000fc800078e02ff */
[----:B------:R-:W-:Y:S01]  /*2360*/  IMAD.HI.U32 R20, R21, R56, R20 ;  /* 0x0000003815147227 */ /* 0x000fe200078e0014 */
[----:B------:R-:W-:Y:S02]  /*2370*/  IABS R56, R46 ;  /* 0x0000002e00387213 */ /* 0x000fe40000000000 */
[----:B------:R-:W-:-:S03]  /*2380*/  MOV R21, 0x400 ;  /* 0x0000040000157802 */ /* 0x000fc60000000f00 */
[----:B------:R-:W-:-:S04]  /*2390*/  IMAD.HI.U32 R20, R20, R56, RZ ;  /* 0x0000003814147227 */ /* 0x000fc800078e00ff */
[----:B------:R-:W-:-:S04]  /*23a0*/  IMAD.MOV R20, RZ, RZ, -R20 ;  /* 0x000000ffff147224 */ /* 0x000fc800078e0a14 */
[C---:B------:R-:W-:Y:S02]  /*23b0*/  IMAD R20, R31.reuse, R20, R56 ;  /* 0x000000141f147224 */ /* 0x040fe400078e0238 */
[----:B------:R-:W5:Y:S03]  /*23c0*/  S2R R56, SR_CgaCtaId ;  /* 0x0000000000387919 */ /* 0x000f660000008800 */
[----:B------:R-:W-:-:S13]  /*23d0*/  ISETP.GT.U32.AND P6, PT, R31, R20, PT ;  /* 0x000000141f00720c */ /* 0x000fda0003fc4070 */
[----:B------:R-:W-:-:S04]  /*23e0*/  @!P6 IADD3 R20, PT, PT, R20, -R31, RZ ;  /* 0x8000001f1414e210 */ /* 0x000fc80007ffe0ff */
[----:B------:R-:W-:-:S13]  /*23f0*/  ISETP.GT.U32.AND P6, PT, R31, R20, PT ;  /* 0x000000141f00720c */ /* 0x000fda0003fc4070 */
[----:B------:R-:W-:Y:S01]  /*2400*/  @!P6 IMAD.IADD R20, R20, 0x1, -R31 ;  /* 0x000000011414e824 */ /* 0x000fe200078e0a1f */
[----:B------:R-:W-:Y:S01]  /*2410*/  ISETP.GE.AND P6, PT, R46, RZ, PT ;  /* 0x000000ff2e00720c */ /* 0x000fe20003fc6270 */
[----:B------:R-:W-:Y:S01]  /*2420*/  VIADD R31, R21, 0x1480 ;  /* 0x00001480151f7836 */ /* 0x000fe20000000000 */
[----:B-----5:R-:W-:-:S04]  /*2430*/  LEA R21, R56, R21, 0x18 ;  /* 0x0000001538157211 */ /* 0x020fc800078ec0ff */
[----:B------:R-:W-:-:S07]  /*2440*/  LEA R56, R56, R31, 0x18 ;  /* 0x0000001f38387211 */ /* 0x000fce00078ec0ff */
[----:B------:R-:W-:Y:S01]  /*2450*/  @!P6 IMAD.MOV R20, RZ, RZ, -R20 ;  /* 0x000000ffff14e224 */ /* 0x000fe200078e0a14 */
[----:B------:R-:W-:-:S13]  /*2460*/  ISETP.NE.AND P6, PT, R30, RZ, PT ;  /* 0x000000ff1e00720c */ /* 0x000fda0003fc5270 */
[----:B------:R-:W-:-:S05]  /*2470*/  @!P6 LOP3.LUT R20, RZ, R30, RZ, 0x33, !PT ;  /* 0x0000001eff14e212 */ /* 0x000fca00078e33ff */
[----:B------:R-:W-:Y:S02]  /*2480*/  IMAD R21, R20, 0x4, R21 ;  /* 0x0000000414157824 */ /* 0x000fe400078e0215 */
[----:B------:R-:W-:-:S07]  /*2490*/  IMAD.MOV.U32 R20, RZ, RZ, R49 ;  /* 0x000000ffff147224 */ /* 0x000fce00078e0031 */
.L_x_44927:
[----:B0-----:R-:W-:Y:S02]  /*24a0*/  IMAD R60, R20, 0x84, R21 ;  /* 0x00000084143c7824 */ /* 0x001fe400078e0215 */
[----:B------:R-:W-:-:S04]  /*24b0*/  IMAD.MOV.U32 R57, RZ, RZ, RZ ;  /* 0x000000ffff397224 */ /* 0x000fc800078e00ff */
[----:B------:R-:W0:Y:S01]  /*24c0*/  LDS R60, [R60] ;  /* 0x000000003c3c7984 */ /* 0x000e220000000800 */
[----:B------:R-:W-:Y:S05]  /*24d0*/  @!P5 BRA `(.L_x_44895) ;  /* 0x000000000010d947 */ /* 0x000fea0003800000 */
[----:B------:R-:W-:-:S03]  /*24e0*/  UMOV UR4, 0xffffffff ;  /* 0xffffffff00047882 */ /* 0x000fc60000000000 */
[----:B------:R-:W-:Y:S05]  /*24f0*/  BRA.DIV UR4, `(.L_x_44896) ;  /* 0x0000003e04447947 */ /* 0x000fea000b800000 */
[----:B0-----:R0:W0:Y:S02]  /*2500*/  SHFL.IDX PT, R31, R60, R18, R43 ;  /* 0x000000123c1f7389 */ /* 0x00102400000e002b */
.L_x_45040:
[----:B0-----:R-:W-:-:S07]  /*2510*/  IMAD R57, R16, R31, RZ ;  /* 0x0000001f10397224 */ /* 0x001fce00078e02ff */
.L_x_44895:
[----:B------:R-:W-:Y:S05]  /*2520*/  @!P4 BRA `(.L_x_44897) ;  /* 0x000000000010c947 */ /* 0x000fea0003800000 */
[----:B------:R-:W-:-:S03]  /*2530*/  UMOV UR4, 0xffffffff ;  /* 0xffffffff00047882 */ /* 0x000fc60000000000 */
[----:B------:R-:W-:Y:S05]  /*2540*/  BRA.DIV UR4, `(.L_x_44898) ;  /* 0x0000003e04507947 */ /* 0x000fea000b800000 */
[----:B0-----:R0:W0:Y:S02]  /*2550*/  SHFL.IDX PT, R31, R60, R54, R43 ;  /* 0x000000363c1f7389 */ /* 0x00102400000e002b */
.L_x_45043:
[----:B01----:R-:W-:-:S07]  /*2560*/  IMAD R57, R15, R31, R57 ;  /* 0x0000001f0f397224 */ /* 0x003fce00078e0239 */
.L_x_44897:
[----:B------:R-:W-:Y:S05]  /*2570*/  @!P3 BRA `(.L_x_44899) ;  /* 0x000000000010b947 */ /* 0x000fea0003800000 */
[----:B------:R-:W-:-:S03]  /*2580*/  UMOV UR4, 0xffffffff ;  /* 0xffffffff00047882 */ /* 0x000fc60000000000 */
[----:B------:R-:W-:Y:S05]  /*2590*/  BRA.DIV UR4, `(.L_x_44900) ;  /* 0x0000003e045c7947 */ /* 0x000fea000b800000 */
[----:B0-----:R0:W0:Y:S02]  /*25a0*/  SHFL.IDX PT, R31, R60, R42, R43 ;  /* 0x0000002a3c1f7389 */ /* 0x00102400000e002b */
.L_x_45046:
[----:B0-2---:R-:W-:-:S07]  /*25b0*/  IMAD R57, R14, R31, R57 ;  /* 0x0000001f0e397224 */ /* 0x005fce00078e0239 */
.L_x_44899:
[----:B------:R-:W-:Y:S05]  /*25c0*/  @!P2 BRA `(.L_x_44901) ;  /* 0x000000000010a947 */ /* 0x000fea0003800000 */
[----:B------:R-:W-:-:S03]  /*25d0*/  UMOV UR4, 0xffffffff ;  /* 0xffffffff00047882 */ /* 0x000fc60000000000 */
[----:B------:R-:W-:Y:S05]  /*25e0*/  BRA.DIV UR4, `(.L_x_44902) ;  /* 0x0000003e04687947 */ /* 0x000fea000b800000 */
[----:B0-----:R0:W0:Y:S02]  /*25f0*/  SHFL.IDX PT, R31, R60, R41, R43 ;  /* 0x000000293c1f7389 */ /* 0x00102400000e002b */
.L_x_45049:
[----:B0--3--:R-:W-:-:S07]  /*2600*/  IMAD R57, R13, R31, R57 ;  /* 0x0000001f0d397224 */ /* 0x009fce00078e0239 */
.L_x_44901:
[----:B------:R-:W-:Y:S05]  /*2610*/  @!P1 BRA `(.L_x_44903) ;  /* 0x0000000000109947 */ /* 0x000fea0003800000 */
[----:B------:R-:W-:-:S03]  /*2620*/  UMOV UR4, 0xffffffff ;  /* 0xffffffff00047882 */ /* 0x000fc60000000000 */
[----:B------:R-:W-:Y:S05]  /*2630*/  BRA.DIV UR4, `(.L_x_44904) ;  /* 0x0000003e04747947 */ /* 0x000fea000b800000 */
[----:B0-----:R0:W0:Y:S02]  /*2640*/  SHFL.IDX PT, R31, R60, R40, R43 ;  /* 0x000000283c1f7389 */ /* 0x00102400000e002b */
.L_x_45052:
[----:B0---4-:R-:W-:-:S07]  /*2650*/  IMAD R57, R12, R31, R57 ;  /* 0x0000001f0c397224 */ /* 0x011fce00078e0239 */
.L_x_44903:
[----:B------:R-:W-:Y:S05]  /*2660*/  @!P0 BRA `(.L_x_44905) ;  /* 0x0000000000108947 */ /* 0x000fea0003800000 */
[----:B------:R-:W-:-:S03]  /*2670*/  UMOV UR4, 0xffffffff ;  /* 0xffffffff00047882 */ /* 0x000fc60000000000 */
[----:B------:R-:W-:Y:S05]  /*2680*/  BRA.DIV UR4, `(.L_x_44906) ;  /* 0x0000003e04807947 */ /* 0x000fea000b800000 */
[----:B0-----:R0:W0:Y:S02]  /*2690*/  SHFL.IDX PT, R31, R60, R39, R43 ;  /* 0x000000273c1f7389 */ /* 0x00102400000e002b */
.L_x_45055:
[----:B0-----:R-:W-:-:S07]  /*26a0*/  IMAD R57, R11, R31, R57 ;  /* 0x0000001f0b397224 */ /* 0x001fce00078e0239 */
.L_x_44905:
[----:B------:R-:W5:Y:S02]  /*26b0*/  LDC R58, c[0x0][0x3ac] ;  /* 0x0000eb00ff3a7b82 */ /* 0x000f640000000800 */
[----:B-----5:R-:W-:-:S13]  /*26c0*/  ISETP.GE.AND P6, PT, R58, 0x7, PT ;  /* 0x000000073a00780c */ /* 0x020fda0003fc6270 */
[----:B------:R-:W-:Y:S05]  /*26d0*/  @!P6 BRA `(.L_x_44907) ;  /* 0x000000000010e947 */ /* 0x000fea0003800000 */
[----:B------:R-:W-:-:S03]  /*26e0*/  UMOV UR4, 0xffffffff ;  /* 0xffffffff00047882 */ /* 0x000fc60000000000 */
[----:B------:R-:W-:Y:S05]  /*26f0*/  BRA.DIV UR4, `(.L_x_44908) ;  /* 0x0000003e04847947 */ /* 0x000fea000b800000 */
[----:B0-----:R0:W0:Y:S02]  /*2700*/  SHFL.IDX PT, R31, R60, R38, R43 ;  /* 0x000000263c1f7389 */ /* 0x00102400000e002b */
.L_x_45058:
[----:B0-----:R-:W-:-:S07]  /*2710*/  IMAD R57, R10, R31, R57 ;  /* 0x0000001f0a397224 */ /* 0x001fce00078e0239 */
.L_x_44907:
[----:B------:R-:W-:-:S13]  /*2720*/  ISETP.GE.AND P6, PT, R58, 0x8, PT ;  /* 0x000000083a00780c */ /* 0x000fda0003fc6270 */
[----:B------:R-:W-:Y:S05]  /*2730*/  @!P6 BRA `(.L_x_44909) ;  /* 0x000000000010e947 */ /* 0x000fea0003800000 */
[----:B------:R-:W-:-:S03]  /*2740*/  UMOV UR4, 0xffffffff ;  /* 0xffffffff00047882 */ /* 0x000fc60000000000 */
[----:B------:R-:W-:Y:S05]  /*2750*/  BRA.DIV UR4, `(.L_x_44910) ;  /* 0x0000003e048c7947 */ /* 0x000fea000b800000 */
[----:B0-----:R0:W0:Y:S02]  /*2760*/  SHFL.IDX PT, R31, R60, R37, R43 ;  /* 0x000000253c1f7389 */ /* 0x00102400000e002b */
.L_x_45061:
[----:B0-----:R-:W-:-:S07]  /*2770*/  IMAD R57, R9, R31, R57 ;  /* 0x0000001f09397224 */ /* 0x001fce00078e0239 */
.L_x_44909:
[----:B------:R-:W-:-:S13]  /*2780*/  ISETP.GE.AND P6, PT, R58, 0x9, PT ;  /* 0x000000093a00780c */ /* 0x000fda0003fc6270 */
[----:B------:R-:W-:Y:S05]  /*2790*/  @!P6 BRA `(.L_x_44911) ;  /* 0x000000000010e947 */ /* 0x000fea0003800000 */
[----:B------:R-:W-:-:S03]  /*27a0*/  UMOV UR4, 0xffffffff ;  /* 0xffffffff00047882 */ /* 0x000fc60000000000 */
[----:B------:R-:W-:Y:S05]  /*27b0*/  BRA.DIV UR4, `(.L_x_44912) ;  /* 0x0000003e04947947 */ /* 0x000fea000b800000 */
[----:B0-----:R0:W0:Y:S02]  /*27c0*/  SHFL.IDX PT, R31, R60, R36, R43 ;  /* 0x000000243c1f7389 */ /* 0x00102400000e002b */
.L_x_45064:
[----:B0-----:R-:W-:-:S07]  /*27d0*/  IMAD R57, R8, R31, R57 ;  /* 0x0000001f08397224 */ /* 0x001fce00078e0239 */
.L_x_44911:
[----:B------:R-:W-:-:S13]  /*27e0*/  ISETP.GE.AND P6, PT, R58, 0xa, PT ;  /* 0x0000000a3a00780c */ /* 0x000fda0003fc6270 */
[----:B------:R-:W-:Y:S05]  /*27f0*/  @!P6 BRA `(.L_x_44913) ;  /* 0x000000000010e947 */ /* 0x000fea0003800000 */
[----:B------:R-:W-:-:S03]  /*2800*/  UMOV UR4, 0xffffffff ;  /* 0xffffffff00047882 */ /* 0x000fc60000000000 */
[----:B------:R-:W-:Y:S05]  /*2810*/  BRA.DIV UR4, `(.L_x_44914) ;  /* 0x0000003e049c7947 */ /* 0x000fea000b800000 */
[----:B0-----:R0:W0:Y:S02]  /*2820*/  SHFL.IDX PT, R31, R60, R35, R43 ;  /* 0x000000233c1f7389 */ /* 0x00102400000e002b */
.L_x_45067:
[----:B0-----:R-:W-:-:S07]  /*2830*/  IMAD R57, R7, R31, R57 ;  /* 0x0000001f07397224 */ /* 0x001fce00078e0239 */
.L_x_44913:
[----:B------:R-:W-:-:S13]  /*2840*/  ISETP.GE.AND P6, PT, R58, 0xb, PT ;  /* 0x0000000b3a00780c */ /* 0x000fda0003fc6270 */
[----:B------:R-:W-:Y:S05]  /*2850*/  @!P6 BRA `(.L_x_44915) ;  /* 0x000000000010e947 */ /* 0x000fea0003800000 */
[----:B------:R-:W-:-:S03]  /*2860*/  UMOV UR4, 0xffffffff ;  /* 0xffffffff00047882 */ /* 0x000fc60000000000 */
[----:B------:R-:W-:Y:S05]  /*2870*/  BRA.DIV UR4, `(.L_x_44916) ;  /* 0x0000003e04a47947 */ /* 0x000fea000b800000 */
[----:B0-----:R0:W0:Y:S02]  /*2880*/  SHFL.IDX PT, R31, R60, R34, R43 ;  /* 0x000000223c1f7389 */ /* 0x00102400000e002b */
.L_x_45070:
[----:B0-----:R-:W-:-:S07]  /*2890*/  IMAD R57, R6, R31, R57 ;  /* 0x0000001f06397224 */ /* 0x001fce00078e0239 */
.L_x_44915:
[----:B------:R-:W-:-:S13]  /*28a0*/  ISETP.GE.AND P6, PT, R58, 0xc, PT ;  /* 0x0000000c3a00780c */ /* 0x000fda0003fc6270 */
[----:B------:R-:W-:Y:S05]  /*28b0*/  @!P6 BRA `(.L_x_44917) ;  /* 0x000000000010e947 */ /* 0x000fea0003800000 */
[----:B------:R-:W-:-:S03]  /*28c0*/  UMOV UR4, 0xffffffff ;  /* 0xffffffff00047882 */ /* 0x000fc60000000000 */
[----:B------:R-:W-:Y:S05]  /*28d0*/  BRA.DIV UR4, `(.L_x_44918) ;  /* 0x0000003e04ac7947 */ /* 0x000fea000b800000 */
[----:B0-----:R0:W0:Y:S02]  /*28e0*/  SHFL.IDX PT, R31, R60, R33, R43 ;  /* 0x000000213c1f7389 */ /* 0x00102400000e002b */
.L_x_45073:
[----:B0-----:R-:W-:-:S07]  /*28f0*/  IMAD R57, R5, R31, R57 ;  /* 0x0000001f05397224 */ /* 0x001fce00078e0239 */
.L_x_44917:
[----:B------:R-:W-:-:S13]  /*2900*/  ISETP.GE.AND P6, PT, R58, 0xd, PT ;  /* 0x0000000d3a00780c */ /* 0x000fda0003fc6270 */
[----:B------:R-:W-:Y:S05]  /*2910*/  @!P6 BRA `(.L_x_44919) ;  /* 0x000000000010e947 */ /* 0x000fea0003800000 */
[----:B------:R-:W-:-:S03]  /*2920*/  UMOV UR4, 0xffffffff ;  /* 0xffffffff00047882 */ /* 0x000fc60000000000 */
[----:B------:R-:W-:Y:S05]  /*2930*/  BRA.DIV UR4, `(.L_x_44920) ;  /* 0x0000003e04b47947 */ /* 0x000fea000b800000 */
[----:B0-----:R0:W0:Y:S02]  /*2940*/  SHFL.IDX PT, R31, R60, R32, R43 ;  /* 0x000000203c1f7389 */ /* 0x00102400000e002b */
.L_x_45076:
[----:B0-----:R-:W-:-:S07]  /*2950*/  IMAD R57, R4, R31, R57 ;  /* 0x0000001f04397224 */ /* 0x001fce00078e0239 */
.L_x_44919:
[----:B------:R-:W-:-:S13]  /*2960*/  ISETP.GE.AND P6, PT, R58, 0xe, PT ;  /* 0x0000000e3a00780c */ /* 0x000fda0003fc6270 */
[----:B------:R-:W-:Y:S05]  /*2970*/  @!P6 BRA `(.L_x_44921) ;  /* 0x000000000010e947 */ /* 0x000fea0003800000 */
[----:B------:R-:W-:-:S03]  /*2980*/  UMOV UR4, 0xffffffff ;  /* 0xffffffff00047882 */ /* 0x000fc60000000000 */
[----:B------:R-:W-:Y:S05]  /*2990*/  BRA.DIV UR4, `(.L_x_44922) ;  /* 0x0000003e04bc7947 */ /* 0x000fea000b800000 */
[----:B0-----:R0:W0:Y:S02]  /*29a0*/  SHFL.IDX PT, R31, R60, R29, R43 ;  /* 0x0000001d3c1f7389 */ /* 0x00102400000e002b */
.L_x_45079:
[----:B0-----:R-:W-:-:S07]  /*29b0*/  IMAD R57, R3, R31, R57 ;  /* 0x0000001f03397224 */ /* 0x001fce00078e0239 */
.L_x_44921:
[----:B------:R-:W-:-:S13]  /*29c0*/  ISETP.GE.AND P6, PT, R58, 0xf, PT ;  /* 0x0000000f3a00780c */ /* 0x000fda0003fc6270 */
[----:B------:R-:W-:Y:S05]  /*29d0*/  @!P6 BRA `(.L_x_44923) ;  /* 0x000000000010e947 */ /* 0x000fea0003800000 */
[----:B------:R-:W-:-:S03]  /*29e0*/  UMOV UR4, 0xffffffff ;  /* 0xffffffff00047882 */ /* 0x000fc60000000000 */
[----:B------:R-:W-:Y:S05]  /*29f0*/  BRA.DIV UR4, `(.L_x_44924) ;  /* 0x0000003e04c47947 */ /* 0x000fea000b800000 */
[----:B0-----:R0:W0:Y:S02]  /*2a00*/  SHFL.IDX PT, R31, R60, R28, R43 ;  /* 0x0000001c3c1f7389 */ /* 0x00102400000e002b */
.L_x_45082:
[----:B0-----:R-:W-:-:S07]  /*2a10*/  IMAD R57, R2, R31, R57 ;  /* 0x0000001f02397224 */ /* 0x001fce00078e0239 */
.L_x_44923:
[----:B------:R-:W-:-:S13]  /*2a20*/  ISETP.GE.AND P6, PT, R58, 0x10, PT ;  /* 0x000000103a00780c */ /* 0x000fda0003fc6270 */
[----:B------:R-:W-:Y:S05]  /*2a30*/  @!P6 BRA `(.L_x_44925) ;  /* 0x000000000010e947 */ /* 0x000fea0003800000 */
[----:B------:R-:W-:-:S03]  /*2a40*/  UMOV UR4, 0xffffffff ;  /* 0xffffffff00047882 */ /* 0x000fc60000000000 */
[----:B------:R-:W-:Y:S05]  /*2a50*/  BRA.DIV UR4, `(.L_x_44926) ;  /* 0x0000003e04cc7947 */ /* 0x000fea000b800000 */
[----:B0-----:R0:W0:Y:S02]  /*2a60*/  SHFL.IDX PT, R31, R60, R27, R43 ;  /* 0x0000001b3c1f7389 */ /* 0x00102400000e002b */
.L_x_45085:
[----:B0-----:R-:W-:-:S07]  /*2a70*/  IMAD R57, R0, R31, R57 ;  /* 0x0000001f00397224 */ /* 0x001fce00078e0239 */
.L_x_44925:
[----:B------:R-:W-:Y:S02]  /*2a80*/  IMAD R31, R51, R20, R17 ;  /* 0x00000014331f7224 */ /* 0x000fe400078e0211 */
[----:B------:R-:W-:Y:S02]  /*2a90*/  IMAD.IADD R20, R48, 0x1, R20 ;  /* 0x0000000130147824 */ /* 0x000fe400078e0214 */
[----:B------:R-:W-:-:S03]  /*2aa0*/  IMAD R31, R31, 0x4, R56 ;  /* 0x000000041f1f7824 */ /* 0x000fc600078e0238 */
[----:B------:R-:W-:Y:S02]  /*2ab0*/  ISETP.GE.AND P6, PT, R20, UR12, PT ;  /* 0x0000000c14007c0c */ /* 0x000fe4000bfc6270 */
[----:B------:R-:W5:Y:S02]  /*2ac0*/  LDS R30, [R31] ;  /* 0x000000001f1e7984 */ /* 0x000f640000000800 */
[----:B-----5:R-:W-:-:S05]  /*2ad0*/  IADD3 R30, PT, PT, R30, R57, RZ ;  /* 0x000000391e1e7210 */ /* 0x020fca0007ffe0ff */
[----:B------:R0:W-:Y:S04]  /*2ae0*/  STS [R31], R30 ;  /* 0x0000001e1f007388 */ /* 0x0001e80000000800 */
[----:B------:R-:W-:Y:S05]  /*2af0*/  @!P6 BRA `(.L_x_44927) ;  /* 0xfffffff80068e947 */ /* 0x000fea000383ffff */
.L_x_44894:
[----:B------:R-:W-:Y:S05]  /*2b00*/  BSYNC B0 ;  /* 0x0000000000007941 */ /* 0x000fea0003800000 */
.L_x_44893:
[----:B------:R-:W-:-:S13]  /*2b10*/  ISETP.NE.AND P6, PT, R55, RZ, PT ;  /* 0x000000ff3700720c */ /* 0x000fda0003fc5270 */
[----:B------:R-:W-:Y:S05]  /*2b20*/  @!P6 BRA `(.L_x_44928) ;  /* 0xffffffe800d0e947 */ /* 0x000fea000383ffff */
[----:B------:R-:W-:Y:S05]  /*2b30*/  BSYNC B1 ;  /* 0x0000000000017941 */ /* 0x000fea0003800000 */
.L_x_44876:
[----:B------:R-:W-:Y:S05]  /*2b40*/  BRA `(.L_x_44874) ;  /* 0x0000003000bc7947 */ /* 0x000fea0003800000 */
.L_x_44875:
[----:B------:R-:W-:-:S09]  /*2b50*/  UISETP.GT.U32.AND UP0, UPT, UR7, 0x1f, UPT ;  /* 0x0000001f0700788c */ /* 0x000fd2000bf04070 */
[----:B------:R-:W-:Y:S05]  /*2b60*/  BRA.U UP0, `(.L_x_44929) ;  /* 0x0000001900507547 */ /* 0x000fea000b800000 */
[C---:B------:R-:W-:Y:S02]  /*2b70*/  VIADD R3, R44.reuse, 0x1 ;  /* 0x000000012c037836 */ /* 0x040fe40000000000 */
[C---:B------:R-:W-:Y:S02]  /*2b80*/  VIADD R2, R44.reuse, 0x2 ;  /* 0x000000022c027836 */ /* 0x040fe40000000000 */
[----:B------:R-:W-:Y:S01]  /*2b90*/  IMAD.U32 R0, RZ, RZ, UR7 ;  /* 0x00000007ff007e24 */ /* 0x000fe2000f8e00ff */
[----:B------:R-:W-:Y:S01]  /*2ba0*/  ISETP.GE.U32.AND P0, PT, R3, UR7, PT ;  /* 0x0000000703007c0c */ /* 0x000fe2000bf06070 */
[----:B------:R-:W-:Y:S01]  /*2bb0*/  VIADD R5, R44, 0x3 ;  /* 0x000000032c057836 */ /* 0x000fe20000000000 */
[----:B------:R-:W-:Y:S01]  /*2bc0*/  ISETP.GE.U32.AND P1, PT, R2, UR7, PT ;  /* 0x0000000702007c0c */ /* 0x000fe2000bf26070 */
[----:B0-----:R-:W-:Y:S01]  /*2bd0*/  VIADD R4, R44, 0x6 ;  /* 0x000000062c047836 */ /* 0x001fe20000000000 */
[C---:B------:R-:W-:Y:S01]  /*2be0*/  SEL R42, R0.reuse, RZ, P0 ;  /* 0x000000ff002a7207 */ /* 0x040fe20000000000 */
[C---:B------:R-:W-:Y:S01]  /*2bf0*/  VIADD R24, R47.reuse, 0x1 ;  /* 0x000000012f187836 */ /* 0x040fe20000000000 */
[----:B------:R-:W-:Y:S01]  /*2c00*/  SEL R41, R0, RZ, P1 ;  /* 0x000000ff00297207 */ /* 0x000fe20000800000 */
[----:B------:R-:W-:Y:S01]  /*2c10*/  VIADD R23, R47, 0x2 ;  /* 0x000000022f177836 */ /* 0x000fe20000000000 */
[----:B------:R-:W-:Y:S01]  /*2c20*/  ISETP.GE.U32.AND P2, PT, R5, UR7, PT ;  /* 0x0000000705007c0c */ /* 0x000fe2000bf46070 */
[----:B------:R-:W-:Y:S01]  /*2c30*/  IMAD.IADD R42, R3, 0x1, -R42 ;  /* 0x00000001032a7824 */ /* 0x000fe200078e0a2a */
[----:B------:R-:W-:Y:S01]  /*2c40*/  LOP3.LUT R24, R24, 0xf, RZ, 0xc0, !PT ;  /* 0x0000000f18187812 */ /* 0x000fe200078ec0ff */
[----:B------:R-:W-:Y:S01]  /*2c50*/  IMAD.IADD R41, R2, 0x1, -R41 ;  /* 0x0000000102297824 */ /* 0x000fe200078e0a29 */
[----:B------:R-:W-:Y:S01]  /*2c60*/  SEL R40, R0, RZ, P2 ;  /* 0x000000ff00287207 */ /* 0x000fe20001000000 */
[----:B------:R-:W-:Y:S01]  /*2c70*/  VIADD R3, R44, 0x5 ;  /* 0x000000052c037836 */ /* 0x000fe20000000000 */
[----:B------:R-:W-:Y:S01]  /*2c80*/  ISETP.GE.U32.AND P2, PT, R4, UR7, PT ;  /* 0x0000000704007c0c */ /* 0x000fe2000bf46070 */
[C---:B------:R-:W-:Y:S01]  /*2c90*/  VIADD R2, R44.reuse, 0x4 ;  /* 0x000000042c027836 */ /* 0x040fe20000000000 */
[----:B------:R-:W-:Y:S01]  /*2ca0*/  IADD3 R40, PT, PT, R5, -R40, RZ ;  /* 0x8000002805287210 */ /* 0x000fe20007ffe0ff */
[----:B------:R-:W-:Y:S01]  /*2cb0*/  VIADD R5, R44, 0x7 ;  /* 0x000000072c057836 */ /* 0x000fe20000000000 */
[----:B------:R-:W-:Y:S01]  /*2cc0*/  ISETP.GE.U32.AND P1, PT, R3, UR7, PT ;  /* 0x0000000703007c0c */ /* 0x000fe2000bf26070 */
[C---:B------:R-:W-:Y:S01]  /*2cd0*/  VIADD R22, R47.reuse, 0x3 ;  /* 0x000000032f167836 */ /* 0x040fe20000000000 */
[----:B------:R-:W-:Y:S01]  /*2ce0*/  ISETP.GE.U32.AND P0, PT, R2, UR7, PT ;  /* 0x0000000702007c0c */ /* 0x000fe2000bf06070 */
[C---:B-1----:R-:W-:Y:S01]  /*2cf0*/  VIADD R21, R47.reuse, 0x4 ;  /* 0x000000042f157836 */ /* 0x042fe20000000000 */
[C---:B------:R-:W-:Y:S01]  /*2d00*/  SEL R38, R0.reuse, RZ, P1 ;  /* 0x000000ff00267207 */ /* 0x040fe20000800000 */
[C---:B------:R-:W-:Y:S01]  /*2d10*/  VIADD R20, R47.reuse, 0x5 ;  /* 0x000000052f147836 */ /* 0x040fe20000000000 */
[C---:B------:R-:W-:Y:S01]  /*2d20*/  SEL R39, R0.reuse, RZ, P0 ;  /* 0x000000ff00277207 */ /* 0x040fe20000000000 */
[----:B------:R-:W-:Y:S01]  /*2d30*/  VIADD R19, R47, 0x6 ;  /* 0x000000062f137836 */ /* 0x000fe20000000000 */
[----:B------:R-:W-:Y:S01]  /*2d40*/  ISETP.GE.U32.AND P3, PT, R5, UR7, PT ;  /* 0x0000000705007c0c */ /* 0x000fe2000bf66070 */
[----:B------:R-:W-:Y:S01]  /*2d50*/  IMAD.IADD R38, R3, 0x1, -R38 ;  /* 0x0000000103267824 */ /* 0x000fe200078e0a26 */
[----:B------:R-:W-:Y:S01]  /*2d60*/  SEL R37, R0, RZ, P2 ;  /* 0x000000ff00257207 */ /* 0x000fe20001000000 */
[----:B------:R-:W-:Y:S01]  /*2d70*/  IMAD.IADD R39, R2, 0x1, -R39 ;  /* 0x0000000102277824 */ /* 0x000fe200078e0a27 */
[----:B------:R-:W-:Y:S01]  /*2d80*/  SEL R36, R0, RZ, P3 ;  /* 0x000000ff00247207 */ /* 0x000fe20001800000 */
[C---:B------:R-:W-:Y:S01]  /*2d90*/  VIADD R3, R44.reuse, 0x9 ;  /* 0x000000092c037836 */ /* 0x040fe20000000000 */
[----:B------:R-:W-:Y:S01]  /*2da0*/  LOP3.LUT R23, R23, 0xf, RZ, 0xc0, !PT ;  /* 0x0000000f17177812 */ /* 0x000fe200078ec0ff */
[----:B------:R-:W-:Y:S01]  /*2db0*/  VIADD R2, R44, 0x8 ;  /* 0x000000082c027836 */ /* 0x000fe20000000000 */
[----:B------:R-:W-:Y:S01]  /*2dc0*/  IADD3 R36, PT, PT, R5, -R36, RZ ;  /* 0x8000002405247210 */ /* 0x000fe20007ffe0ff */
[----:B------:R-:W-:Y:S01]  /*2dd0*/  IMAD.IADD R37, R4, 0x1, -R37 ;  /* 0x0000000104257824 */ /* 0x000fe200078e0a25 */
[----:B------:R-:W-:Y:S01]  /*2de0*/  ISETP.GE.U32.AND P1, PT, R3, UR7, PT ;  /* 0x0000000703007c0c */ /* 0x000fe2000bf26070 */
[----:B------:R-:W-:Y:S01]  /*2df0*/  VIADD R4, R44, 0xa ;  /* 0x0000000a2c047836 */ /* 0x000fe20000000000 */
[----:B------:R-:W-:Y:S01]  /*2e00*/  ISETP.GE.U32.AND P0, PT, R2, UR7, PT ;  /* 0x0000000702007c0c */ /* 0x000fe2000bf06070 */
[----:B------:R-:W-:Y:S01]  /*2e10*/  VIADD R5, R44, 0xb ;  /* 0x0000000b2c057836 */ /* 0x000fe20000000000 */
[----:B------:R-:W-:Y:S01]  /*2e20*/  SEL R34, R0, RZ, P1 ;  /* 0x000000ff00227207 */ /* 0x000fe20000800000 */
[----:B------:R-:W-:Y:S01]  /*2e30*/  IMAD.MOV.U32 R25, RZ, RZ, RZ ;  /* 0x000000ffff197224 */ /* 0x000fe200078e00ff */
[----:B------:R-:W-:-:S02]  /*2e40*/  ISETP.GE.U32.AND P2, PT, R4, UR7, PT ;  /* 0x0000000704007c0c */ /* 0x000fc4000bf46070 */
[----:B------:R-:W-:Y:S01]  /*2e50*/  SEL R35, R0, RZ, P0 ;  /* 0x000000ff00237207 */ /* 0x000fe20000000000 */
[----:B------:R-:W-:Y:S01]  /*2e60*/  IMAD.IADD R34, R3, 0x1, -R34 ;  /* 0x0000000103227824 */ /* 0x000fe200078e0a22 */
[----:B------:R-:W-:Y:S01]  /*2e70*/  ISETP.GE.U32.AND P3, PT, R5, UR7, PT ;  /* 0x0000000705007c0c */ /* 0x000fe2000bf66070 */
[----:B------:R-:W-:Y:S01]  /*2e80*/  VIADD R3, R44, 0xd ;  /* 0x0000000d2c037836 */ /* 0x000fe20000000000 */
[----:B------:R-:W-:Y:S01]  /*2e90*/  SEL R33, R0, RZ, P2 ;  /* 0x000000ff00217207 */ /* 0x000fe20001000000 */
[----:B------:R-:W-:Y:S01]  /*2ea0*/  IMAD.IADD R35, R2, 0x1, -R35 ;  /* 0x0000000102237824 */ /* 0x000fe200078e0a23 */
[----:B------:R-:W-:Y:S01]  /*2eb0*/  SEL R32, R0, RZ, P3 ;  /* 0x000000ff00207207 */ /* 0x000fe20001800000 */
[----:B------:R-:W-:Y:S01]  /*2ec0*/  VIADD R2, R44, 0xc ;  /* 0x0000000c2c027836 */ /* 0x000fe20000000000 */
[----:B------:R-:W-:Y:S01]  /*2ed0*/  ISETP.GE.U32.AND P1, PT, R3, UR7, PT ;  /* 0x0000000703007c0c */ /* 0x000fe2000bf26070 */
[----:B------:R-:W-:Y:S01]  /*2ee0*/  IMAD.IADD R33, R4, 0x1, -R33 ;  /* 0x0000000104217824 */ /* 0x000fe200078e0a21 */
[----:B------:R-:W-:Y:S01]  /*2ef0*/  IADD3 R32, PT, PT, R5, -R32, RZ ;  /* 0x8000002005207210 */ /* 0x000fe20007ffe0ff */
[----:B------:R-:W-:Y:S01]  /*2f00*/  VIADD R4, R44, 0xe ;  /* 0x0000000e2c047836 */ /* 0x000fe20000000000 */
[----:B------:R-:W-:Y:S01]  /*2f10*/  ISETP.GE.U32.AND P0, PT, R2, UR7, PT ;  /* 0x0000000702007c0c */ /* 0x000fe2000bf06070 */
[----:B------:R-:W-:Y:S01]  /*2f20*/  VIADD R5, R44, 0xf ;  /* 0x0000000f2c057836 */ /* 0x000fe20000000000 */
[----:B------:R-:W-:-:S02]  /*2f30*/  SEL R28, R0, RZ, P1 ;  /* 0x000000ff001c7207 */ /* 0x000fc40000800000 */
[----:B------:R-:W-:Y:S02]  /*2f40*/  ISETP.GE.U32.AND P2, PT, R4, UR7, PT ;  /* 0x0000000704007c0c */ /* 0x000fe4000bf46070 */
[----:B------:R-:W-:Y:S01]  /*2f50*/  SEL R29, R0, RZ, P0 ;  /* 0x000000ff001d7207 */ /* 0x000fe20000000000 */
[----:B------:R-:W-:Y:S01]  /*2f60*/  IMAD.IADD R28, R3, 0x1, -R28 ;  /* 0x00000001031c7824 */ /* 0x000fe200078e0a1c */
[----:B------:R-:W-:Y:S02]  /*2f70*/  ISETP.GE.U32.AND P3, PT, R5, UR7, PT ;  /* 0x0000000705007c0c */ /* 0x000fe4000bf66070 */
[----:B------:R-:W-:Y:S01]  /*2f80*/  ISETP.GE.U32.AND P0, PT, R44, UR7, PT ;  /* 0x000000072c007c0c */ /* 0x000fe2000bf06070 */
[----:B------:R-:W-:Y:S01]  /*2f90*/  IMAD.IADD R29, R2, 0x1, -R29 ;  /* 0x00000001021d7824 */ /* 0x000fe200078e0a1d */
[C---:B------:R-:W-:Y:S02]  /*2fa0*/  SEL R27, R0.reuse, RZ, P2 ;  /* 0x000000ff001b7207 */ /* 0x040fe40001000000 */
[----:B------:R-:W-:-:S02]  /*2fb0*/  SEL R26, R0, RZ, P3 ;  /* 0x000000ff001a7207 */ /* 0x000fc40001800000 */
[----:B------:R-:W-:Y:S01]  /*2fc0*/  SEL R3, R0, RZ, P0 ;  /* 0x000000ff00037207 */ /* 0x000fe20000000000 */
[----:B------:R-:W-:Y:S01]  /*2fd0*/  IMAD.IADD R27, R4, 0x1, -R27 ;  /* 0x00000001041b7824 */ /* 0x000fe200078e0a1b */
[----:B------:R-:W-:Y:S02]  /*2fe0*/  IADD3 R26, PT, PT, R5, -R26, RZ ;  /* 0x8000001a051a7210 */ /* 0x000fe40007ffe0ff */
[----:B------:R-:W-:Y:S02]  /*2ff0*/  LOP3.LUT R22, R22, 0xf, RZ, 0xc0, !PT ;  /* 0x0000000f16167812 */ /* 0x000fe400078ec0ff */
[----:B------:R-:W-:Y:S02]  /*3000*/  LOP3.LUT R21, R21, 0xf, RZ, 0xc0, !PT ;  /* 0x0000000f15157812 */ /* 0x000fe400078ec0ff */
[----:B------:R-:W-:Y:S02]  /*3010*/  LOP3.LUT R20, R20, 0xf, RZ, 0xc0, !PT ;  /* 0x0000000f14147812 */ /* 0x000fe400078ec0ff */
[----:B------:R-:W-:-:S02]  /*3020*/  LOP3.LUT R19, R19, 0xf, RZ, 0xc0, !PT ;  /* 0x0000000f13137812 */ /* 0x000fc400078ec0ff */
[----:B------:R-:W-:-:S07]  /*3030*/  IADD3 R18, PT, PT, R44, -R3, RZ ;  /* 0x800000032c127210 */ /* 0x000fce0007ffe0ff */
.L_x_44981:
        /* <DEDUP_REMOVED lines=19> */
.L_x_44930:
        /* <DEDUP_REMOVED lines=8> */
.L_x_44931:
        /* <DEDUP_REMOVED lines=8> */
.L_x_44932:
        /* <DEDUP_REMOVED lines=8> */
.L_x_44933:
        /* <DEDUP_REMOVED lines=8> */
.L_x_44934:
        /* <DEDUP_REMOVED lines=8> */
.L_x_44935:
        /* <DEDUP_REMOVED lines=11> */
.L_x_44936:
        /* <DEDUP_REMOVED lines=14> */
.L_x_44937:
        /* <DEDUP_REMOVED lines=13> */
.L_x_44938:
        /* <DEDUP_REMOVED lines=14> */
.L_x_44939:
        /* <DEDUP_REMOVED lines=14> */
.L_x_44940:
        /* <DEDUP_REMOVED lines=14> */
.L_x_44941:
        /* <DEDUP_REMOVED lines=14> */
.L_x_44942:
        /* <DEDUP_REMOVED lines=14> */
.L_x_44943:
        /* <DEDUP_REMOVED lines=14> */
.L_x_44944:
        /* <DEDUP_REMOVED lines=11> */
.L_x_44945:
[----:B------:R-:W-:Y:S01]  /*3c40*/  ISETP.GE.AND P6, PT, R49, UR12, PT ;  /* 0x0000000c31007c0c */ /* 0x000fe2000bfc6270 */
        /* <DEDUP_REMOVED lines=16> */
[----:B------:R-:W-:-:S04]  /*3d50*/  IMAD.HI.U32 R30, R59, R46, RZ ;  /* 0x0000002e3b1e7227 */ /* 0x000fc800078e00ff */
[----:B------:R-:W-:Y:S01]  /*3d60*/  IMAD.MOV R31, RZ, RZ, -R30 ;  /* 0x000000ffff1f7224 */ /* 0x000fe200078e0a1e */
[----:B------:R-:W-:-:S03]  /*3d70*/  MOV R30, 0x400 ;  /* 0x00000400001e7802 */ /* 0x000fc60000000f00 */
[----:B------:R-:W-:Y:S02]  /*3d80*/  IMAD R31, R56, R31, R46 ;  /* 0x0000001f381f7224 */ /* 0x000fe400078e022e */
[----:B------:R-:W-:-:S03]  /*3d90*/  VIADD R58, R30, 0x1480 ;  /* 0x000014801e3a7836 */ /* 0x000fc60000000000 */
[----:B------:R-:W-:-:S13]  /*3da0*/  ISETP.GE.U32.AND P6, PT, R31, R56, PT ;  /* 0x000000381f00720c */ /* 0x000fda0003fc6070 */
[----:B------:R-:W-:-:S05]  /*3db0*/  @P6 IMAD.IADD R31, R31, 0x1, -R56 ;  /* 0x000000011f1f6824 */ /* 0x000fca00078e0a38 */
[----:B------:R-:W-:-:S13]  /*3dc0*/  ISETP.GE.U32.AND P6, PT, R31, R56, PT ;  /* 0x000000381f00720c */ /* 0x000fda0003fc6070 */
[----:B------:R-:W-:Y:S02]  /*3dd0*/  @P6 IADD3 R31, PT, PT, R31, -R56, RZ ;  /* 0x800000381f1f6210 */ /* 0x000fe40007ffe0ff */
[----:B------:R-:W-:-:S13]  /*3de0*/  ISETP.NE.U32.AND P6, PT, R56, RZ, PT ;  /* 0x000000ff3800720c */ /* 0x000fda0003fc5070 */
[----:B------:R-:W-:Y:S02]  /*3df0*/  @!P6 LOP3.LUT R31, RZ, R56, RZ, 0x33, !PT ;  /* 0x00000038ff1fe212 */ /* 0x000fe400078e33ff */
[C---:B-----5:R-:W-:Y:S02]  /*3e00*/  LEA R56, R55.reuse, R30, 0x18 ;  /* 0x0000001e37387211 */ /* 0x060fe400078ec0ff */
[----:B------:R-:W-:-:S03]  /*3e10*/  LEA R55, R55, R58, 0x18 ;  /* 0x0000003a37377211 */ /* 0x000fc600078ec0ff */
[----:B------:R-:W-:-:S07]  /*3e20*/  IMAD R56, R31, 0x4, R56 ;  /* 0x000000041f387824 */ /* 0x000fce00078e0238 */
.L_x_44980:
[----:B-1----:R-:W-:Y:S02]  /*3e30*/  IMAD R60, R57, 0x84, R56 ;  /* 0x00000084393c7824 */ /* 0x002fe400078e0238 */
[----:B------:R-:W-:-:S04]  /*3e40*/  IMAD.MOV.U32 R58, RZ, RZ, RZ ;  /* 0x000000ffff3a7224 */ /* 0x000fc800078e00ff */
[----:B------:R-:W1:Y:S01]  /*3e50*/  LDS R60, [R60] ;  /* 0x000000003c3c7984 */ /* 0x000e620000000800 */
[----:B------:R-:W-:Y:S05]  /*3e60*/  @!P0 BRA `(.L_x_44948) ;  /* 0x0000000000108947 */ /* 0x000fea0003800000 */
[----:B------:R-:W-:-:S03]  /*3e70*/  UMOV UR4, 0xffffffff ;  /* 0xffffffff00047882 */ /* 0x000fc60000000000 */
[----:B------:R-:W-:Y:S05]  /*3e80*/  BRA.DIV UR4, `(.L_x_44949) ;  /* 0x0000002a04e07947 */ /* 0x000fea000b800000 */
[----:B-1----:R1:W2:Y:S02]  /*3e90*/  SHFL.IDX PT, R31, R60, R18, R43 ;  /* 0x000000123c1f7389 */ /* 0x0022a400000e002b */
.L_x_45088:
[----:B0-2---:R-:W-:-:S07]  /*3ea0*/  IMAD R58, R16, R31, RZ ;  /* 0x0000001f103a7224 */ /* 0x005fce00078e02ff */
.L_x_44948:
[----:B------:R-:W-:Y:S05]  /*3eb0*/  @!P1 BRA `(.L_x_44950) ;  /* 0x0000000000109947 */ /* 0x000fea0003800000 */
[----:B------:R-:W-:-:S03]  /*3ec0*/  UMOV UR4, 0xffffffff ;  /* 0xffffffff00047882 */ /* 0x000fc60000000000 */
[----:B------:R-:W-:Y:S05]  /*3ed0*/  BRA.DIV UR4, `(.L_x_44951) ;  /* 0x0000002a04ec7947 */ /* 0x000fea000b800000 */
[----:B-1----:R1:W2:Y:S02]  /*3ee0*/  SHFL.IDX PT, R31, R60, R42, R43 ;  /* 0x0000002a3c1f7389 */ /* 0x0022a400000e002b */
.L_x_45091:
[----:B--2---:R-:W-:-:S07]  /*3ef0*/  IMAD R58, R15, R31, R58 ;  /* 0x0000001f0f3a7224 */ /* 0x004fce00078e023a */
.L_x_44950:
[----:B------:R-:W-:Y:S05]  /*3f00*/  @!P2 BRA `(.L_x_44952) ;  /* 0x000000000010a947 */ /* 0x000fea0003800000 */
[----:B------:R-:W-:-:S03]  /*3f10*/  UMOV UR4, 0xffffffff ;  /* 0xffffffff00047882 */ /* 0x000fc60000000000 */
[----:B------:R-:W-:Y:S05]  /*3f20*/  BRA.DIV UR4, `(.L_x_44953) ;  /* 0x0000002a04f87947 */ /* 0x000fea000b800000 */
[----:B-1----:R1:W2:Y:S02]  /*3f30*/  SHFL.IDX PT, R31, R60, R41, R43 ;  /* 0x000000293c1f7389 */ /* 0x0022a400000e002b */
.L_x_45094:
[----:B--2---:R-:W-:-:S07]  /*3f40*/  IMAD R58, R14, R31, R58 ;  /* 0x0000001f0e3a7224 */ /* 0x004fce00078e023a */
.L_x_44952:
[----:B------:R-:W-:Y:S05]  /*3f50*/  @!P3 BRA `(.L_x_44954) ;  /* 0x000000000010b947 */ /* 0x000fea0003800000 */
[----:B------:R-:W-:-:S03]  /*3f60*/  UMOV UR4, 0xffffffff ;  /* 0xffffffff00047882 */ /* 0x000fc60000000000 */
[----:B------:R-:W-:Y:S05]  /*3f70*/  BRA.DIV UR4, `(.L_x_44955) ;  /* 0x0000002e04047947 */ /* 0x000fea000b800000 */
[----:B-1----:R1:W2:Y:S02]  /*3f80*/  SHFL.IDX PT, R31, R60, R40, R43 ;  /* 0x000000283c1f7389 */ /* 0x0022a400000e002b */
.L_x_45097:
[----:B--23--:R-:W-:-:S07]  /*3f90*/  IMAD R58, R13, R31, R58 ;  /* 0x0000001f0d3a7224 */ /* 0x00cfce00078e023a */
.L_x_44954:
[----:B------:R-:W-:Y:S05]  /*3fa0*/  @!P4 BRA `(.L_x_44956) ;  /* 0x000000000010c947 */ /* 0x000fea0003800000 */
[----:B------:R-:W-:-:S03]  /*3fb0*/  UMOV UR4, 0xffffffff ;  /* 0xffffffff00047882 */ /* 0x000fc60000000000 */
[----:B------:R-:W-:Y:S05]  /*3fc0*/  BRA.DIV UR4, `(.L_x_44957) ;  /* 0x0000002e04107947 */ /* 0x000fea000b800000 */
[----:B-1----:R1:W2:Y:S02]  /*3fd0*/  SHFL.IDX PT, R31, R60, R39, R43 ;  /* 0x000000273c1f7389 */ /* 0x0022a400000e002b */
.L_x_45100:
[----:B--2-4-:R-:W-:-:S07]  /*3fe0*/  IMAD R58, R12, R31, R58 ;  /* 0x0000001f0c3a7224 */ /* 0x014fce00078e023a */
.L_x_44956:
[----:B------:R-:W-:Y:S05]  /*3ff0*/  @!P5 BRA `(.L_x_44958) ;  /* 0x000000000010d947 */ /* 0x000fea0003800000 */
[----:B------:R-:W-:-:S03]  /*4000*/  UMOV UR4, 0xffffffff ;  /* 0xffffffff00047882 */ /* 0x000fc60000000000 */
[----:B------:R-:W-:Y:S05]  /*4010*/  BRA.DIV UR4, `(.L_x_44959) ;  /* 0x0000002e041c7947 */ /* 0x000fea000b800000 */
[----:B-1----:R1:W2:Y:S02]  /*4020*/  SHFL.IDX PT, R31, R60, R38, R43 ;  /* 0x000000263c1f7389 */ /* 0x0022a400000e002b */
.L_x_45103:
[----:B0-2---:R-:W-:-:S07]  /*4030*/  IMAD R58, R11, R31, R58 ;  /* 0x0000001f0b3a7224 */ /* 0x005fce00078e023a */
.L_x_44958:
[----:B------:R-:W2:Y:S02]  /*4040*/  LDC R59, c[0x0][0x3ac] ;  /* 0x0000eb00ff3b7b82 */ /* 0x000ea40000000800 */
[----:B--2---:R-:W-:-:S13]  /*4050*/  ISETP.GE.U32.AND P6, PT, R59, 0x7, PT ;  /* 0x000000073b00780c */ /* 0x004fda0003fc6070 */
[----:B------:R-:W-:Y:S05]  /*4060*/  @!P6 BRA `(.L_x_44960) ;  /* 0x000000000010e947 */ /* 0x000fea0003800000 */
[----:B------:R-:W-:-:S03]  /*4070*/  UMOV UR4, 0xffffffff ;  /* 0xffffffff00047882 */ /* 0x000fc60000000000 */
[----:B------:R-:W-:Y:S05]  /*4080*/  BRA.DIV UR4, `(.L_x_44961) ;  /* 0x0000002e04207947 */ /* 0x000fea000b800000 */
[----:B-1----:R1:W2:Y:S02]  /*4090*/  SHFL.IDX PT, R31, R60, R37, R43 ;  /* 0x000000253c1f7389 */ /* 0x0022a400000e002b */
.L_x_45106:
[----:B0-2---:R-:W-:-:S07]  /*40a0*/  IMAD R58, R10, R31, R58 ;  /* 0x0000001f0a3a7224 */ /* 0x005fce00078e023a */
.L_x_44960:
[----:B------:R-:W-:-:S13]  /*40b0*/  ISETP.GE.U32.AND P6, PT, R59, 0x8, PT ;  /* 0x000000083b00780c */ /* 0x000fda0003fc6070 */
[----:B------:R-:W-:Y:S05]  /*40c0*/  @!P6 BRA `(.L_x_44962) ;  /* 0x000000000010e947 */ /* 0x000fea0003800000 */
[----:B------:R-:W-:-:S03]  /*40d0*/  UMOV UR4, 0xffffffff ;  /* 0xffffffff00047882 */ /* 0x000fc60000000000 */
[----:B------:R-:W-:Y:S05]  /*40e0*/  BRA.DIV UR4, `(.L_x_44963) ;  /* 0x0000002e04287947 */ /* 0x000fea000b800000 */
[----:B-1----:R1:W2:Y:S02]  /*40f0*/  SHFL.IDX PT, R31, R60, R36, R43 ;  /* 0x000000243c1f7389 */ /* 0x0022a400000e002b */
.L_x_45109:
[----:B0-2---:R-:W-:-:S07]  /*4100*/  IMAD R58, R9, R31, R58 ;  /* 0x0000001f093a7224 */ /* 0x005fce00078e023a */
.L_x_44962:
[----:B------:R-:W-:-:S13]  /*4110*/  ISETP.GE.U32.AND P6, PT, R59, 0x9, PT ;  /* 0x000000093b00780c */ /* 0x000fda0003fc6070 */
[----:B------:R-:W-:Y:S05]  /*4120*/  @!P6 BRA `(.L_x_44964) ;  /* 0x000000000010e947 */ /* 0x000fea0003800000 */
[----:B------:R-:W-:-:S03]  /*4130*/  UMOV UR4, 0xffffffff ;  /* 0xffffffff00047882 */ /* 0x000fc60000000000 */
[----:B------:R-:W-:Y:S05]  /*4140*/  BRA.DIV UR4, `(.L_x_44965) ;  /* 0x0000002e04307947 */ /* 0x000fea000b800000 */
[----:B-1----:R1:W2:Y:S02]  /*4150*/  SHFL.IDX PT, R31, R60, R35, R43 ;  /* 0x000000233c1f7389 */ /* 0x0022a400000e002b */
.L_x_45112:
[----:B0-2---:R-:W-:-:S07]  /*4160*/  IMAD R58, R8, R31, R58 ;  /* 0x0000001f083a7224 */ /* 0x005fce00078e023a */
.L_x_44964:
[----:B------:R-:W-:-:S13]  /*4170*/  ISETP.GE.U32.AND P6, PT, R59, 0xa, PT ;  /* 0x0000000a3b00780c */ /* 0x000fda0003fc6070 */
[----:B------:R-:W-:Y:S05]  /*4180*/  @!P6 BRA `(.L_x_44966) ;  /* 0x000000000010e947 */ /* 0x000fea0003800000 */
[----:B------:R-:W-:-:S03]  /*4190*/  UMOV UR4, 0xffffffff ;  /* 0xffffffff00047882 */ /* 0x000fc60000000000 */
[----:B------:R-:W-:Y:S05]  /*41a0*/  BRA.DIV UR4, `(.L_x_44967) ;  /* 0x0000002e04387947 */ /* 0x000fea000b800000 */
[----:B-1----:R1:W2:Y:S02]  /*41b0*/  SHFL.IDX PT, R31, R60, R34, R43 ;  /* 0x000000223c1f7389 */ /* 0x0022a400000e002b */
.L_x_45115:
[----:B0-2---:R-:W-:-:S07]  /*41c0*/  IMAD R58, R7, R31, R58 ;  /* 0x0000001f073a7224 */ /* 0x005fce00078e023a */
.L_x_44966:
[----:B------:R-:W-:-:S13]  /*41d0*/  ISETP.GE.U32.AND P6, PT, R59, 0xb, PT ;  /* 0x0000000b3b00780c */ /* 0x000fda0003fc6070 */
[----:B------:R-:W-:Y:S05]  /*41e0*/  @!P6 BRA `(.L_x_44968) ;  /* 0x000000000010e947 */ /* 0x000fea0003800000 */
[----:B------:R-:W-:-:S03]  /*41f0*/  UMOV UR4, 0xffffffff ;  /* 0xffffffff00047882 */ /* 0x000fc60000000000 */
[----:B------:R-:W-:Y:S05]  /*4200*/  BRA.DIV UR4, `(.L_x_44969) ;  /* 0x0000002e04407947 */ /* 0x000fea000b800000 */
[----:B-1----:R1:W2:Y:S02]  /*4210*/  SHFL.IDX PT, R31, R60, R33, R43 ;  /* 0x000000213c1f7389 */ /* 0x0022a400000e002b */
.L_x_45118:
[----:B0-2---:R-:W-:-:S07]  /*4220*/  IMAD R58, R6, R31, R58 ;  /* 0x0000001f063a7224 */ /* 0x005fce00078e023a */
.L_x_44968:
[----:B------:R-:W-:-:S13]  /*4230*/  ISETP.GE.U32.AND P6, PT, R59, 0xc, PT ;  /* 0x0000000c3b00780c */ /* 0x000fda0003fc6070 */
[----:B------:R-:W-:Y:S05]  /*4240*/  @!P6 BRA `(.L_x_44970) ;  /* 0x000000000010e947 */ /* 0x000fea0003800000 */
[----:B------:R-:W-:-:S03]  /*4250*/  UMOV UR4, 0xffffffff ;  /* 0xffffffff00047882 */ /* 0x000fc60000000000 */
[----:B------:R-:W-:Y:S05]  /*4260*/  BRA.DIV UR4, `(.L_x_44971) ;  /* 0x0000002e04487947 */ /* 0x000fea000b800000 */
[----:B-1----:R1:W2:Y:S02]  /*4270*/  SHFL.IDX PT, R31, R60, R32, R43 ;  /* 0x000000203c1f7389 */ /* 0x0022a400000e002b */
.L_x_45121:
[----:B0-2---:R-:W-:-:S07]  /*4280*/  IMAD R58, R5, R31, R58 ;  /* 0x0000001f053a7224 */ /* 0x005fce00078e023a */
.L_x_44970:
[----:B------:R-:W-:-:S13]  /*4290*/  ISETP.GE.U32.AND P6, PT, R59, 0xd, PT ;  /* 0x0000000d3b00780c */ /* 0x000fda0003fc6070 */
[----:B------:R-:W-:Y:S05]  /*42a0*/  @!P6 BRA `(.L_x_44972) ;  /* 0x000000000010e947 */ /* 0x000fea0003800000 */
[----:B------:R-:W-:-:S03]  /*42b0*/  UMOV UR4, 0xffffffff ;  /* 0xffffffff00047882 */ /* 0x000fc60000000000 */
[----:B------:R-:W-:Y:S05]  /*42c0*/  BRA.DIV UR4, `(.L_x_44973) ;  /* 0x0000002e04507947 */ /* 0x000fea000b800000 */
[----:B-1----:R1:W2:Y:S02]  /*42d0*/  SHFL.IDX PT, R31, R60, R29, R43 ;  /* 0x0000001d3c1f7389 */ /* 0x0022a400000e002b */
.L_x_45124:
[----:B0-2---:R-:W-:-:S07]  /*42e0*/  IMAD R58, R4, R31, R58 ;  /* 0x0000001f043a7224 */ /* 0x005fce00078e023a */
.L_x_44972:
[----:B------:R-:W-:-:S13]  /*42f0*/  ISETP.GE.U32.AND P6, PT, R59, 0xe, PT ;  /* 0x0000000e3b00780c */ /* 0x000fda0003fc6070 */
[----:B------:R-:W-:Y:S05]  /*4300*/  @!P6 BRA `(.L_x_44974) ;  /* 0x000000000010e947 */ /* 0x000fea0003800000 */
[----:B------:R-:W-:-:S03]  /*4310*/  UMOV UR4, 0xffffffff ;  /* 0xffffffff00047882 */ /* 0x000fc60000000000 */
[----:B------:R-:W-:Y:S05]  /*4320*/  BRA.DIV UR4, `(.L_x_44975) ;  /* 0x0000002e04587947 */ /* 0x000fea000b800000 */
[----:B-1----:R1:W2:Y:S02]  /*4330*/  SHFL.IDX PT, R31, R60, R28, R43 ;  /* 0x0000001c3c1f7389 */ /* 0x0022a400000e002b */
.L_x_45127:
[----:B0-2---:R-:W-:-:S07]  /*4340*/  IMAD R58, R3, R31, R58 ;  /* 0x0000001f033a7224 */ /* 0x005fce00078e023a */
.L_x_44974:
[----:B------:R-:W-:-:S13]  /*4350*/  ISETP.GE.U32.AND P6, PT, R59, 0xf, PT ;  /* 0x0000000f3b00780c */ /* 0x000fda0003fc6070 */
[----:B------:R-:W-:Y:S05]  /*4360*/  @!P6 BRA `(.L_x_44976) ;  /* 0x000000000010e947 */ /* 0x000fea0003800000 */
[----:B------:R-:W-:-:S03]  /*4370*/  UMOV UR4, 0xffffffff ;  /* 0xffffffff00047882 */ /* 0x000fc60000000000 */
[----:B------:R-:W-:Y:S05]  /*4380*/  BRA.DIV UR4, `(.L_x_44977) ;  /* 0x0000002e04607947 */ /* 0x000fea000b800000 */
[----:B-1----:R1:W2:Y:S02]  /*4390*/  SHFL.IDX PT, R31, R60, R27, R43 ;  /* 0x0000001b3c1f7389 */ /* 0x0022a400000e002b */
.L_x_45130:
[----:B0-2---:R-:W-:-:S07]  /*43a0*/  IMAD R58, R2, R31, R58 ;  /* 0x0000001f023a7224 */ /* 0x005fce00078e023a */
.L_x_44976:
[----:B------:R-:W-:-:S13]  /*43b0*/  ISETP.GE.U32.AND P6, PT, R59, 0x10, PT ;  /* 0x000000103b00780c */ /* 0x000fda0003fc6070 */
[----:B------:R-:W-:Y:S05]  /*43c0*/  @!P6 BRA `(.L_x_44978) ;  /* 0x000000000010e947 */ /* 0x000fea0003800000 */
[----:B------:R-:W-:-:S03]  /*43d0*/  UMOV UR4, 0xffffffff ;  /* 0xffffffff00047882 */ /* 0x000fc60000000000 */
[----:B------:R-:W-:Y:S05]  /*43e0*/  BRA.DIV UR4, `(.L_x_44979) ;  /* 0x0000002e04687947 */ /* 0x000fea000b800000 */
[----:B-1----:R1:W2:Y:S02]  /*43f0*/  SHFL.IDX PT, R31, R60, R26, R43 ;  /* 0x0000001a3c1f7389 */ /* 0x0022a400000e002b */
.L_x_45133:
[----:B0-2---:R-:W-:-:S07]  /*4400*/  IMAD R58, R0, R31, R58 ;  /* 0x0000001f003a7224 */ /* 0x005fce00078e023a */
.L_x_44978:
[----:B------:R-:W-:Y:S02]  /*4410*/  IMAD R30, R51, R57, R17 ;  /* 0x00000039331e7224 */ /* 0x000fe400078e0211 */
[----:B------:R-:W-:Y:S02]  /*4420*/  IMAD.IADD R57, R48, 0x1, R57 ;  /* 0x0000000130397824 */ /* 0x000fe400078e0239 */
[----:B------:R-:W-:-:S03]  /*4430*/  IMAD R31, R30, 0x4, R55 ;  /* 0x000000041e1f7824 */ /* 0x000fc600078e0237 */
[----:B------:R-:W-:Y:S02]  /*4440*/  ISETP.GE.AND P6, PT, R57, UR12, PT ;  /* 0x0000000c39007c0c */ /* 0x000fe4000bfc6270 */
[----:B------:R2:W-:Y:S11]  /*4450*/  STS [R31], R58 ;  /* 0x0000003a1f007388 */ /* 0x0005f60000000800 */
[----:B--2---:R-:W-:Y:S05]  /*4460*/  @!P6 BRA `(.L_x_44980) ;  /* 0xfffffff80070e947 */ /* 0x004fea000383ffff */
.L_x_44947:
[----:B------:R-:W-:Y:S05]  /*4470*/  BSYNC B0 ;  /* 0x0000000000007941 */ /* 0x000fea0003800000 */
.L_x_44946:
[----:B------:R-:W-:-:S13]  /*4480*/  ISETP.NE.AND P6, PT, R54, RZ, PT ;  /* 0x000000ff3600720c */ /* 0x000fda0003fc5270 */
[----:B------:R-:W-:Y:S05]  /*4490*/  @!P6 BRA `(.L_x_44981) ;  /* 0xffffffe800e8e947 */ /* 0x000fea000383ffff */
[----:B------:R-:W-:Y:S05]  /*44a0*/  BRA `(.L_x_44874) ;  /* 0x0000001800647947 */ /* 0x000fea0003800000 */
.L_x_44929:
[C---:B------:R-:W-:Y:S01]  /*44b0*/  VIADD R25, R44.reuse, 0x1 ;  /* 0x000000012c197836 */ /* 0x040fe20000000000 */
[----:B0-----:R-:W-:Y:S01]  /*44c0*/  MOV R4, UR7 ;  /* 0x0000000700047c02 */ /* 0x001fe20008000f00 */
[C---:B------:R-:W-:Y:S01]  /*44d0*/  VIADD R23, R44.reuse, 0x2 ;  /* 0x000000022c177836 */ /* 0x040fe20000000000 */
[C---:B------:R-:W-:Y:S01]  /*44e0*/  IADD3 R56, PT, PT, R44.reuse, 0x6, RZ ;  /* 0x000000062c387810 */ /* 0x040fe20007ffe0ff */
[C---:B-1----:R-:W-:Y:S01]  /*44f0*/  VIADD R21, R44.reuse, 0x3 ;  /* 0x000000032c157836 */ /* 0x042fe20000000000 */
[----:B------:R-:W-:Y:S01]  /*4500*/  ISETP.GE.AND P0, PT, R25, UR7, PT ;  /* 0x0000000719007c0c */ /* 0x000fe2000bf06270 */
[C---:B------:R-:W-:Y:S01]  /*4510*/  VIADD R58, R44.reuse, 0x5 ;  /* 0x000000052c3a7836 */ /* 0x040fe20000000000 */
[C---:B------:R-:W-:Y:S01]  /*4520*/  IADD3 R38, PT, PT, R44.reuse, 0xa, RZ ;  /* 0x0000000a2c267810 */ /* 0x040fe20007ffe0ff */
        /* <DEDUP_REMOVED lines=11> */
[----:B------:R-:W-:Y:S01]  /*45e0*/  ISETP.GE.AND P1, PT, R58, UR7, PT ;  /* 0x000000073a007c0c */ /* 0x000fe2000bf26270 */
[----:B------:R-:W-:Y:S01]  /*45f0*/  IMAD.IADD R23, R23, 0x1, -R0 ;  /* 0x0000000117177824 */ /* 0x000fe200078e0a00 */
[----:B------:R-:W-:Y:S01]  /*4600*/  ISETP.GE.AND P0, PT, R19, UR7, PT ;  /* 0x0000000713007c0c */ /* 0x000fe2000bf06270 */
[----:B------:R-:W-:Y:S01]  /*4610*/  VIADD R34, R44, 0xc ;  /* 0x0000000c2c227836 */ /* 0x000fe20000000000 */
[----:B------:R-:W-:Y:S01]  /*4620*/  SEL R3, R4, RZ, P1 ;  /* 0x000000ff04037207 */ /* 0x000fe20000800000 */
[----:B------:R-:W-:Y:S01]  /*4630*/  VIADD R32, R44, 0xd ;  /* 0x0000000d2c207836 */ /* 0x000fe20000000000 */
[----:B------:R-:W-:Y:S01]  /*4640*/  SEL R0, R4, RZ, P0 ;  /* 0x000000ff04007207 */ /* 0x000fe20000000000 */
[----:B------:R-:W-:Y:S01]  /*4650*/  VIADD R26, R44, 0xf ;  /* 0x0000000f2c1a7836 */ /* 0x000fe20000000000 */
[----:B------:R-:W-:Y:S01]  /*4660*/  ISETP.GE.AND P0, PT, R56, UR7, PT ;  /* 0x0000000738007c0c */ /* 0x000fe2000bf06270 */
[----:B------:R-:W-:Y:S01]  /*4670*/  IMAD.IADD R58, R58, 0x1, -R3 ;  /* 0x000000013a3a7824 */ /* 0x000fe200078e0a03 */
[----:B------:R-:W-:Y:S01]  /*4680*/  ISETP.GE.AND P1, PT, R54, UR7, PT ;  /* 0x0000000736007c0c */ /* 0x000fe2000bf26270 */
[----:B------:R-:W-:Y:S01]  /*4690*/  IMAD.IADD R21, R21, 0x1, -R2 ;  /* 0x0000000115157824 */ /* 0x000fe200078e0a02 */
[C---:B------:R-:W-:Y:S01]  /*46a0*/  SEL R3, R4.reuse, RZ, P0 ;  /* 0x000000ff04037207 */ /* 0x040fe20000000000 */
[----:B------:R-:W-:Y:S01]  /*46b0*/  IMAD.IADD R19, R19, 0x1, -R0 ;  /* 0x0000000113137824 */ /* 0x000fe200078e0a00 */
[----:B------:R-:W-:Y:S01]  /*46c0*/  SEL R5, R4, RZ, P1 ;  /* 0x000000ff04057207 */ /* 0x000fe20000800000 */
[----:B------:R-:W-:Y:S01]  /*46d0*/  IMAD.MOV.U32 R24, RZ, RZ, RZ ;  /* 0x000000ffff187224 */ /* 0x000fe200078e00ff */
[----:B------:R-:W-:Y:S01]  /*46e0*/  ISETP.GE.AND P0, PT, R42, UR7, PT ;  /* 0x000000072a007c0c */ /* 0x000fe2000bf06270 */
[----:B------:R-:W-:Y:S01]  /*46f0*/  IMAD.IADD R56, R56, 0x1, -R3 ;  /* 0x0000000138387824 */ /* 0x000fe200078e0a03 */
[----:B------:R-:W-:Y:S01]  /*4700*/  ISETP.GE.AND P1, PT, R40, UR7, PT ;  /* 0x0000000728007c0c */ /* 0x000fe2000bf26270 */
[----:B------:R-:W-:Y:S01]  /*4710*/  IMAD.IADD R54, R54, 0x1, -R5 ;  /* 0x0000000136367824 */ /* 0x000fe200078e0a05 */
[C---:B------:R-:W-:Y:S01]  /*4720*/  SEL R3, R4.reuse, RZ, P0 ;  /* 0x000000ff04037207 */ /* 0x040fe20000000000 */
[----:B------:R-:W-:Y:S01]  /*4730*/  UMOV UR4, 0xffffff00 ;  /* 0xffffff0000047882 */ /* 0x000fe20000000000 */
[----:B------:R-:W-:Y:S01]  /*4740*/  SEL R5, R4, RZ, P1 ;  /* 0x000000ff04057207 */ /* 0x000fe20000800000 */
[----:B------:R-:W-:Y:S01]  /*4750*/  UIMAD UR4, UR11, UR4, 0x201f ;  /* 0x0000201f0b0474a4 */ /* 0x000fe2000f8e0204 */
        /* <DEDUP_REMOVED lines=8> */
[----:B------:R-:W-:Y:S01]  /*47e0*/  ISETP.GE.AND P1, PT, R32, UR7, PT ;  /* 0x0000000720007c0c */ /* 0x000fe2000bf26270 */
[----:B------:R-:W-:Y:S01]  /*47f0*/  IMAD.IADD R36, R36, 0x1, -R5 ;  /* 0x0000000124247824 */ /* 0x000fe200078e0a05 */
[----:B------:R-:W-:Y:S02]  /*4800*/  IADD3 R28, PT, PT, R44, 0xe, RZ ;  /* 0x0000000e2c1c7810 */ /* 0x000fe40007ffe0ff */
[C---:B------:R-:W-:Y:S02]  /*4810*/  SEL R3, R4.reuse, RZ, P0 ;  /* 0x000000ff04037207 */ /* 0x040fe40000000000 */
[----:B------:R-:W-:-:S02]  /*4820*/  SEL R5, R4, RZ, P1 ;  /* 0x000000ff04057207 */ /* 0x000fc40000800000 */
[----:B------:R-:W-:Y:S01]  /*4830*/  ISETP.GE.AND P1, PT, R28, UR7, PT ;  /* 0x000000071c007c0c */ /* 0x000fe2000bf26270 */
[----:B------:R-:W-:Y:S01]  /*4840*/  IMAD.IADD R34, R34, 0x1, -R3 ;  /* 0x0000000122227824 */ /* 0x000fe200078e0a03 */
[----:B------:R-:W-:Y:S01]  /*4850*/  ISETP.GE.AND P2, PT, R26, UR7, PT ;  /* 0x000000071a007c0c */ /* 0x000fe2000bf46270 */
[----:B------:R-:W-:Y:S01]  /*4860*/  IMAD.IADD R32, R32, 0x1, -R5 ;  /* 0x0000000120207824 */ /* 0x000fe200078e0a05 */
[----:B------:R-:W-:Y:S02]  /*4870*/  ISETP.GE.AND P0, PT, R44, UR7, PT ;  /* 0x000000072c007c0c */ /* 0x000fe4000bf06270 */
[C---:B------:R-:W-:Y:S02]  /*4880*/  SEL R5, R4.reuse, RZ, P1 ;  /* 0x000000ff04057207 */ /* 0x040fe40000800000 */
[C---:B------:R-:W-:Y:S02]  /*4890*/  SEL R7, R4.reuse, RZ, P2 ;  /* 0x000000ff04077207 */ /* 0x040fe40001000000 */
[----:B------:R-:W-:Y:S01]  /*48a0*/  SEL R3, R4, RZ, P0 ;  /* 0x000000ff04037207 */ /* 0x000fe20000000000 */
[----:B------:R-:W-:-:S02]  /*48b0*/  IMAD.IADD R28, R28, 0x1, -R5 ;  /* 0x000000011c1c7824 */ /* 0x000fc400078e0a05 */
[----:B------:R-:W-:Y:S02]  /*48c0*/  IMAD.IADD R26, R26, 0x1, -R7 ;  /* 0x000000011a1a7824 */ /* 0x000fe400078e0a07 */
[----:B------:R-:W-:-:S07]  /*48d0*/  IMAD.IADD R22, R44, 0x1, -R3 ;  /* 0x000000012c167824 */ /* 0x000fce00078e0a03 */
.L_x_45033:
[----:B0-----:R-:W0:Y:S01]  /*48e0*/  LDC R27, c[0x0][0x3ac] ;  /* 0x0000eb00ff1b7b82 */ /* 0x001e220000000800 */
[----:B------:R-:W-:Y:S02]  /*48f0*/  ISETP.GE.AND P0, PT, R49, UR12, PT ;  /* 0x0000000c31007c0c */ /* 0x000fe4000bf06270 */
[----:B------:R-:W-:Y:S01]  /*4900*/  IADD3 R20, PT, PT, R47, R24, RZ ;  /* 0x000000182f147210 */ /* 0x000fe20007ffe0ff */
        /* <DEDUP_REMOVED lines=17> */
.L_x_44982:
        /* <DEDUP_REMOVED lines=10> */
.L_x_44983:
        /* <DEDUP_REMOVED lines=10> */
.L_x_44984:
        /* <DEDUP_REMOVED lines=10> */
.L_x_44985:
        /* <DEDUP_REMOVED lines=10> */
.L_x_44986:
        /* <DEDUP_REMOVED lines=11> */
.L_x_44987:
        /* <DEDUP_REMOVED lines=11> */
.L_x_44988:
        /* <DEDUP_REMOVED lines=11> */
.L_x_44989:
        /* <DEDUP_REMOVED lines=10> */
.L_x_44990:
        /* <DEDUP_REMOVED lines=11> */
.L_x_44991:
        /* <DEDUP_REMOVED lines=11> */
.L_x_44992:
        /* <DEDUP_REMOVED lines=11> */
.L_x_44993:
        /* <DEDUP_REMOVED lines=11> */
.L_x_44994:
        /* <DEDUP_REMOVED lines=11> */
.L_x_44995:
        /* <DEDUP_REMOVED lines=11> */
.L_x_44996:
[----:B------:R-:W-:Y:S01]  /*5370*/  ISETP.GE.AND P5, PT, R24, R51, PT ;  /* 0x000000331800720c */ /* 0x000fe20003fa6270 */
        /* <DEDUP_REMOVED lines=10> */
.L_x_44997:
        /* <DEDUP_REMOVED lines=8> */
[----:B0-2-4-:R-:W-:-:S06]  /*54a0*/  IADD3 R2, PT, PT, R30, 0xffffffe, RZ ;  /* 0x0ffffffe1e027810 */ /* 0x015fcc0007ffe0ff */
[----:B------:R0:W1:Y:S02]  /*54b0*/  F2I.FTZ.U32.TRUNC.NTZ R3, R2 ;  /* 0x0000000200037305 */ /* 0x000064000021f000 */
        /* <DEDUP_REMOVED lines=16> */
[----:B------:R-:W-:Y:S02]  /*55c0*/  @!P6 LOP3.LUT R29, RZ, R27, RZ, 0x33, !PT ;  /* 0x0000001bff1de212 */ /* 0x000fe400078e33ff */
[----:B------:R-:W-:Y:S02]  /*55d0*/  MOV R27, R49 ;  /* 0x00000031001b7202 */ /* 0x000fe40000000f00 */
[----:B------:R-:W-:-:S07]  /*55e0*/  LEA R29, R29, UR5, 0x2 ;  /* 0x000000051d1d7c11 */ /* 0x000fce000f8e10ff */
.L_x_45032:
[----:B------:R-:W-:Y:S02]  /*55f0*/  IMAD R60, R27, 0x84, R29 ;  /* 0x000000841b3c7824 */ /* 0x000fe400078e021d */
[----:B------:R-:W-:-:S04]  /*5600*/  IMAD.MOV.U32 R33, RZ, RZ, RZ ;  /* 0x000000ffff217224 */ /* 0x000fc800078e00ff */
[----:B------:R-:W0:Y:S01]  /*5610*/  LDS R60, [R60] ;  /* 0x000000003c3c7984 */ /* 0x000e220000000800 */
[----:B------:R-:W-:Y:S05]  /*5620*/  @!P4 BRA `(.L_x_44999) ;  /* 0x000000000010c947 */ /* 0x000fea0003800000 */
[----:B------:R-:W-:-:S03]  /*5630*/  UMOV UR5, 0xffffffff ;  /* 0xffffffff00057882 */ /* 0x000fc60000000000 */
[----:B------:R-:W-:Y:S05]  /*5640*/  BRA.DIV UR5, `(.L_x_45000) ;  /* 0x0000001a05f07947 */ /* 0x000fea000b800000 */
[----:B0-----:R0:W1:Y:S02]  /*5650*/  SHFL.IDX PT, R33, R60, R22, R43 ;  /* 0x000000163c217389 */ /* 0x00106400000e002b */
.L_x_45135:
[----:B-1----:R-:W-:-:S07]  /*5660*/  IMAD R33, R18, R33, RZ ;  /* 0x0000002112217224 */ /* 0x002fce00078e02ff */
.L_x_44999:
[----:B------:R-:W-:Y:S05]  /*5670*/  @!P3 BRA `(.L_x_45001) ;  /* 0x000000000010b947 */ /* 0x000fea0003800000 */
[----:B------:R-:W-:-:S03]  /*5680*/  UMOV UR5, 0xffffffff ;  /* 0xffffffff00057882 */ /* 0x000fc60000000000 */
[----:B------:R-:W-:Y:S05]  /*5690*/  BRA.DIV UR5, `(.L_x_45002) ;  /* 0x0000001a05f87947 */ /* 0x000fea000b800000 */
[----:B0-----:R0:W1:Y:S02]  /*56a0*/  SHFL.IDX PT, R31, R60, R25, R43 ;  /* 0x000000193c1f7389 */ /* 0x00106400000e002b */
.L_x_45138:
[----:B-1-3--:R-:W-:-:S07]  /*56b0*/  IMAD R33, R17, R31, R33 ;  /* 0x0000001f11217224 */ /* 0x00afce00078e0221 */
.L_x_45001:
[----:B------:R-:W-:Y:S05]  /*56c0*/  @!P2 BRA `(.L_x_45003) ;  /* 0x000000000010a947 */ /* 0x000fea0003800000 */
[----:B------:R-:W-:-:S03]  /*56d0*/  UMOV UR5, 0xffffffff ;  /* 0xffffffff00057882 */ /* 0x000fc60000000000 */
[----:B------:R-:W-:Y:S05]  /*56e0*/  BRA.DIV UR5, `(.L_x_45004) ;  /* 0x0000001e05047947 */ /* 0x000fea000b800000 */
[----:B0-----:R0:W1:Y:S02]  /*56f0*/  SHFL.IDX PT, R31, R60, R23, R43 ;  /* 0x000000173c1f7389 */ /* 0x00106400000e002b */
.L_x_45141:
[----:B-1----:R-:W-:-:S07]  /*5700*/  IMAD R33, R16, R31, R33 ;  /* 0x0000001f10217224 */ /* 0x002fce00078e0221 */
.L_x_45003:
[----:B------:R-:W-:Y:S05]  /*5710*/  @!P1 BRA `(.L_x_45005) ;  /* 0x0000000000109947 */ /* 0x000fea0003800000 */
[----:B------:R-:W-:-:S03]  /*5720*/  UMOV UR5, 0xffffffff ;  /* 0xffffffff00057882 */ /* 0x000fc60000000000 */
[----:B------:R-:W-:Y:S05]  /*5730*/  BRA.DIV UR5, `(.L_x_45006) ;  /* 0x0000001e05107947 */ /* 0x000fea000b800000 */
[----:B0-----:R0:W1:Y:S02]  /*5740*/  SHFL.IDX PT, R31, R60, R21, R43 ;  /* 0x000000153c1f7389 */ /* 0x00106400000e002b */
.L_x_45144:
[----:B-1----:R-:W-:-:S07]  /*5750*/  IMAD R33, R15, R31, R33 ;  /* 0x0000001f0f217224 */ /* 0x002fce00078e0221 */
.L_x_45005:
[----:B------:R-:W-:Y:S05]  /*5760*/  @!P0 BRA `(.L_x_45007) ;  /* 0x0000000000108947 */ /* 0x000fea0003800000 */
[----:B------:R-:W-:-:S03]  /*5770*/  UMOV UR5, 0xffffffff ;  /* 0xffffffff00057882 */ /* 0x000fc60000000000 */
[----:B------:R-:W-:Y:S05]  /*5780*/  BRA.DIV UR5, `(.L_x_45008) ;  /* 0x0000001e051c7947 */ /* 0x000fea000b800000 */
[----:B0-----:R0:W1:Y:S02]  /*5790*/  SHFL.IDX PT, R31, R60, R19, R43 ;  /* 0x000000133c1f7389 */ /* 0x00106400000e002b */
.L_x_45147:
[----:B-1----:R-:W-:-:S07]  /*57a0*/  IMAD R33, R14, R31, R33 ;  /* 0x0000001f0e217224 */ /* 0x002fce00078e0221 */
.L_x_45007:
[----:B------:R-:W1:Y:S02]  /*57b0*/  LDC R2, c[0x0][0x3ac] ;  /* 0x0000eb00ff027b82 */ /* 0x000e640000000800 */
[----:B-1----:R-:W-:-:S13]  /*57c0*/  ISETP.GE.AND P6, PT, R2, 0x6, PT ;  /* 0x000000060200780c */ /* 0x002fda0003fc6270 */
[----:B------:R-:W-:Y:S05]  /*57d0*/  @!P6 BRA `(.L_x_45009) ;  /* 0x000000000010e947 */ /* 0x000fea0003800000 */
[----:B------:R-:W-:-:S03]  /*57e0*/  UMOV UR5, 0xffffffff ;  /* 0xffffffff00057882 */ /* 0x000fc60000000000 */
[----:B------:R-:W-:Y:S05]  /*57f0*/  BRA.DIV UR5, `(.L_x_45010) ;  /* 0x0000001e05207947 */ /* 0x000fea000b800000 */
[----:B0-----:R0:W1:Y:S02]  /*5800*/  SHFL.IDX PT, R31, R60, R58, R43 ;  /* 0x0000003a3c1f7389 */ /* 0x00106400000e002b */
.L_x_45150:
[----:B-1----:R-:W-:-:S07]  /*5810*/  IMAD R33, R13, R31, R33 ;  /* 0x0000001f0d217224 */ /* 0x002fce00078e0221 */
.L_x_45009:
[----:B------:R-:W-:-:S13]  /*5820*/  ISETP.GE.AND P6, PT, R2, 0x7, PT ;  /* 0x000000070200780c */ /* 0x000fda0003fc6270 */
[----:B------:R-:W-:Y:S05]  /*5830*/  @!P6 BRA `(.L_x_45011) ;  /* 0x000000000010e947 */ /* 0x000fea0003800000 */
[----:B------:R-:W-:-:S03]  /*5840*/  UMOV UR5, 0xffffffff ;  /* 0xffffffff00057882 */ /* 0x000fc60000000000 */
[----:B------:R-:W-:Y:S05]  /*5850*/  BRA.DIV UR5, `(.L_x_45012) ;  /* 0x0000001e05287947 */ /* 0x000fea000b800000 */
[----:B0-----:R0:W1:Y:S02]  /*5860*/  SHFL.IDX PT, R31, R60, R56, R43 ;  /* 0x000000383c1f7389 */ /* 0x00106400000e002b */
.L_x_45153:
[----:B-1----:R-:W-:-:S07]  /*5870*/  IMAD R33, R12, R31, R33 ;  /* 0x0000001f0c217224 */ /* 0x002fce00078e0221 */
.L_x_45011:
[----:B------:R-:W-:-:S13]  /*5880*/  ISETP.GE.AND P6, PT, R2, 0x8, PT ;  /* 0x000000080200780c */ /* 0x000fda0003fc6270 */
[----:B------:R-:W-:Y:S05]  /*5890*/  @!P6 BRA `(.L_x_45013) ;  /* 0x000000000010e947 */ /* 0x000fea0003800000 */
[----:B------:R-:W-:-:S03]  /*58a0*/  UMOV UR5, 0xffffffff ;  /* 0xffffffff00057882 */ /* 0x000fc60000000000 */
[----:B------:R-:W-:Y:S05]  /*58b0*/  BRA.DIV UR5, `(.L_x_45014) ;  /* 0x0000001e05307947 */ /* 0x000fea000b800000 */
[----:B0-----:R0:W1:Y:S02]  /*58c0*/  SHFL.IDX PT, R31, R60, R54, R43 ;  /* 0x000000363c1f7389 */ /* 0x00106400000e002b */
.L_x_45156:
[----:B-1----:R-:W-:-:S07]  /*58d0*/  IMAD R33, R11, R31, R33 ;  /* 0x0000001f0b217224 */ /* 0x002fce00078e0221 */
.L_x_45013:
[----:B------:R-:W-:-:S13]  /*58e0*/  ISETP.GE.AND P6, PT, R2, 0x9, PT ;  /* 0x000000090200780c */ /* 0x000fda0003fc6270 */
[----:B------:R-:W-:Y:S05]  /*58f0*/  @!P6 BRA `(.L_x_45015) ;  /* 0x000000000010e947 */ /* 0x000fea0003800000 */
[----:B------:R-:W-:-:S03]  /*5900*/  UMOV UR5, 0xffffffff ;  /* 0xffffffff00057882 */ /* 0x000fc60000000000 */
[----:B------:R-:W-:Y:S05]  /*5910*/  BRA.DIV UR5, `(.L_x_45016) ;  /* 0x0000001e05387947 */ /* 0x000fea000b800000 */
[----:B0-----:R0:W1:Y:S02]  /*5920*/  SHFL.IDX PT, R31, R60, R42, R43 ;  /* 0x0000002a3c1f7389 */ /* 0x00106400000e002b */
.L_x_45159:
[----:B-1----:R-:W-:-:S07]  /*5930*/  IMAD R33, R10, R31, R33 ;  /* 0x0000001f0a217224 */ /* 0x002fce00078e0221 */
.L_x_45015:
[----:B------:R-:W-:-:S13]  /*5940*/  ISETP.GE.AND P6, PT, R2, 0xa, PT ;  /* 0x0000000a0200780c */ /* 0x000fda0003fc6270 */
[----:B------:R-:W-:Y:S05]  /*5950*/  @!P6 BRA `(.L_x_45017) ;  /* 0x000000000010e947 */ /* 0x000fea0003800000 */
[----:B------:R-:W-:-:S03]  /*5960*/  UMOV UR5, 0xffffffff ;  /* 0xffffffff00057882 */ /* 0x000fc60000000000 */
[----:B------:R-:W-:Y:S05]  /*5970*/  BRA.DIV UR5, `(.L_x_45018) ;  /* 0x0000001e05407947 */ /* 0x000fea000b800000 */
[----:B0-----:R0:W1:Y:S02]  /*5980*/  SHFL.IDX PT, R31, R60, R40, R43 ;  /* 0x000000283c1f7389 */ /* 0x00106400000e002b */
.L_x_45162:
[----:B-1----:R-:W-:-:S07]  /*5990*/  IMAD R33, R9, R31, R33 ;  /* 0x0000001f09217224 */ /* 0x002fce00078e0221 */
.L_x_45017:
[----:B------:R-:W-:-:S13]  /*59a0*/  ISETP.GE.AND P6, PT, R2, 0xb, PT ;  /* 0x0000000b0200780c */ /* 0x000fda0003fc6270 */
[----:B------:R-:W-:Y:S05]  /*59b0*/  @!P6 BRA `(.L_x_45019) ;  /* 0x000000000010e947 */ /* 0x000fea0003800000 */
[----:B------:R-:W-:-:S03]  /*59c0*/  UMOV UR5, 0xffffffff ;  /* 0xffffffff00057882 */ /* 0x000fc60000000000 */
[----:B------:R-:W-:Y:S05]  /*59d0*/  BRA.DIV UR5, `(.L_x_45020) ;  /* 0x0000001e05487947 */ /* 0x000fea000b800000 */
[----:B0-----:R0:W1:Y:S02]  /*59e0*/  SHFL.IDX PT, R31, R60, R38, R43 ;  /* 0x000000263c1f7389 */ /* 0x00106400000e002b */
.L_x_45165:
[----:B-1----:R-:W-:-:S07]  /*59f0*/  IMAD R33, R8, R31, R33 ;  /* 0x0000001f08217224 */ /* 0x002fce00078e0221 */
.L_x_45019:
[----:B------:R-:W-:-:S13]  /*5a00*/  ISETP.GE.AND P6, PT, R2, 0xc, PT ;  /* 0x0000000c0200780c */ /* 0x000fda0003fc6270 */
[----:B------:R-:W-:Y:S05]  /*5a10*/  @!P6 BRA `(.L_x_45021) ;  /* 0x000000000010e947 */ /* 0x000fea0003800000 */
[----:B------:R-:W-:-:S03]  /*5a20*/  UMOV UR5, 0xffffffff ;  /* 0xffffffff00057882 */ /* 0x000fc60000000000 */
[----:B------:R-:W-:Y:S05]  /*5a30*/  BRA.DIV UR5, `(.L_x_45022) ;  /* 0x0000001e05507947 */ /* 0x000fea000b800000 */
[----:B0-----:R0:W1:Y:S02]  /*5a40*/  SHFL.IDX PT, R31, R60, R36, R43 ;  /* 0x000000243c1f7389 */ /* 0x00106400000e002b */
.L_x_45168:
[----:B-1----:R-:W-:-:S07]  /*5a50*/  IMAD R33, R7, R31, R33 ;  /* 0x0000001f07217224 */ /* 0x002fce00078e0221 */
.L_x_45021:
[----:B------:R-:W-:-:S13]  /*5a60*/  ISETP.GE.AND P6, PT, R2, 0xd, PT ;  /* 0x0000000d0200780c */ /* 0x000fda0003fc6270 */
[----:B------:R-:W-:Y:S05]  /*5a70*/  @!P6 BRA `(.L_x_45023) ;  /* 0x000000000010e947 */ /* 0x000fea0003800000 */
[----:B------:R-:W-:-:S03]  /*5a80*/  UMOV UR5, 0xffffffff ;  /* 0xffffffff00057882 */ /* 0x000fc60000000000 */
[----:B------:R-:W-:Y:S05]  /*5a90*/  BRA.DIV UR5, `(.L_x_45024) ;  /* 0x0000001e05587947 */ /* 0x000fea000b800000 */
[----:B0-----:R0:W1:Y:S02]  /*5aa0*/  SHFL.IDX PT, R31, R60, R34, R43 ;  /* 0x000000223c1f7389 */ /* 0x00106400000e002b */
.L_x_45171:
[----:B-1----:R-:W-:-:S07]  /*5ab0*/  IMAD R33, R6, R31, R33 ;  /* 0x0000001f06217224 */ /* 0x002fce00078e0221 */
.L_x_45023:
[----:B------:R-:W-:-:S13]  /*5ac0*/  ISETP.GE.AND P6, PT, R2, 0xe, PT ;  /* 0x0000000e0200780c */ /* 0x000fda0003fc6270 */
[----:B------:R-:W-:Y:S05]  /*5ad0*/  @!P6 BRA `(.L_x_45025) ;  /* 0x000000000010e947 */ /* 0x000fea0003800000 */
[----:B------:R-:W-:-:S03]  /*5ae0*/  UMOV UR5, 0xffffffff ;  /* 0xffffffff00057882 */ /* 0x000fc60000000000 */
[----:B------:R-:W-:Y:S05]  /*5af0*/  BRA.DIV UR5, `(.L_x_45026) ;  /* 0x0000001e05607947 */ /* 0x000fea000b800000 */
[----:B0-----:R0:W1:Y:S02]  /*5b00*/  SHFL.IDX PT, R31, R60, R32, R43 ;  /* 0x000000203c1f7389 */ /* 0x00106400000e002b */
.L_x_45174:
[----:B-1----:R-:W-:-:S07]  /*5b10*/  IMAD R33, R5, R31, R33 ;  /* 0x0000001f05217224 */ /* 0x002fce00078e0221 */
.L_x_45025:
[----:B------:R-:W-:-:S13]  /*5b20*/  ISETP.GE.AND P6, PT, R2, 0xf, PT ;  /* 0x0000000f0200780c */ /* 0x000fda0003fc6270 */
[----:B------:R-:W-:Y:S05]  /*5b30*/  @!P6 BRA `(.L_x_45027) ;  /* 0x000000000010e947 */ /* 0x000fea0003800000 */
[----:B------:R-:W-:-:S03]  /*5b40*/  UMOV UR5, 0xffffffff ;  /* 0xffffffff00057882 */ /* 0x000fc60000000000 */
[----:B------:R-:W-:Y:S05]  /*5b50*/  BRA.DIV UR5, `(.L_x_45028) ;  /* 0x0000001e05687947 */ /* 0x000fea000b800000 */
[----:B0-----:R0:W1:Y:S02]  /*5b60*/  SHFL.IDX PT, R31, R60, R28, R43 ;  /* 0x0000001c3c1f7389 */ /* 0x00106400000e002b */
.L_x_45177:
[----:B-1----:R-:W-:-:S07]  /*5b70*/  IMAD R33, R4, R31, R33 ;  /* 0x0000001f04217224 */ /* 0x002fce00078e0221 */
.L_x_45027:
[----:B------:R-:W-:-:S13]  /*5b80*/  ISETP.GE.AND P6, PT, R2, 0x10, PT ;  /* 0x000000100200780c */ /* 0x000fda0003fc6270 */
[----:B------:R-:W-:Y:S05]  /*5b90*/  @!P6 BRA `(.L_x_45029) ;  /* 0x000000000010e947 */ /* 0x000fea0003800000 */
[----:B------:R-:W-:-:S03]  /*5ba0*/  UMOV UR5, 0xffffffff ;  /* 0xffffffff00057882 */ /* 0x000fc60000000000 */
[----:B------:R-:W-:Y:S05]  /*5bb0*/  BRA.DIV UR5, `(.L_x_45030) ;  /* 0x0000001e05707947 */ /* 0x000fea000b800000 */
[----:B0-----:R0:W1:Y:S02]  /*5bc0*/  SHFL.IDX PT, R31, R60, R26, R43 ;  /* 0x0000001a3c1f7389 */ /* 0x00106400000e002b */
.L_x_45180:
[----:B-1----:R-:W-:-:S07]  /*5bd0*/  IMAD R33, R0, R31, R33 ;  /* 0x0000001f00217224 */ /* 0x002fce00078e0221 */
.L_x_45029:
[----:B------:R-:W-:-:S07]  /*5be0*/  IMAD.U32 R2, RZ, RZ, UR10 ;  /* 0x0000000aff027e24 */ /* 0x000fce000f8e00ff */
.L_x_45031:
        /* <DEDUP_REMOVED lines=36> */
.L_x_44998:
[----:B------:R-:W-:Y:S05]  /*5e30*/  @!P5 BRA `(.L_x_45033) ;  /* 0xffffffe800a8d947 */ /* 0x000fea000383ffff */
.L_x_44874:
[C---:B0-----:R-:W-:Y:S01]  /*5e40*/  LOP3.LUT R0, R61.reuse, 0x3, RZ, 0xc0, !PT ;  /* 0x000000033d007812 */ /* 0x041fe200078ec0ff */
[----:B------:R-:W-:Y:S05]  /*5e50*/  WARPSYNC.ALL ;  /* 0x0000000000007948 */ /* 0x000fea0003800000 */
[----:B------:R-:W-:Y:S01]  /*5e60*/  BAR.SYNC.DEFER_BLOCKING 0x0 ;  /* 0x0000000000007b1d */ /* 0x000fe20000010000 */
[----:B------:R-:W-:Y:S02]  /*5e70*/  ISETP.NE.AND P0, PT, R0, 0x3, PT ;  /* 0x000000030000780c */ /* 0x000fe40003f05270 */
[----:B------:R-:W-:-:S03]  /*5e80*/  ISETP.GE.U32.AND P1, PT, R61, 0x3, PT ;  /* 0x000000033d00780c */ /* 0x000fc60003f26070 */
[----:B------:R-:W-:Y:S08]  /*5e90*/  BSSY.RECONVERGENT B0, `(.L_x_45034) ;  /* 0x0000016000007945 */ /* 0x000ff00003800200 */
[----:B------:R-:W-:Y:S05]  /*5ea0*/  @!P0 BRA `(.L_x_45035) ;  /* 0x0000000000508947 */ /* 0x000fea0003800000 */
[----:B-1----:R-:W0:Y:S01]  /*5eb0*/  S2R R20, SR_CTAID.Y ;  /* 0x0000000000147919 */ /* 0x002e220000002600 */
[----:B------:R-:W1:Y:S01]  /*5ec0*/  S2UR UR13, SR_CgaCtaId ;  /* 0x00000000000d79c3 */ /* 0x000e620000008800 */
[----:B------:R-:W-:Y:S01]  /*5ed0*/  UMOV UR5, 0x400 ;  /* 0x0000040000057882 */ /* 0x000fe20000000000 */
[----:B------:R-:W-:Y:S01]  /*5ee0*/  VIADD R61, R61, 0x1 ;  /* 0x000000013d3d7836 */ /* 0x000fe20000000000 */
[----:B------:R-:W-:-:S04]  /*5ef0*/  UIADD3 UR5, UPT, UPT, UR5, 0x1480, URZ ;  /* 0x0000148005057890 */ /* 0x000fc8000fffe0ff */
[----:B------:R-:W-:Y:S01]  /*5f00*/  LOP3.LUT R61, R61, 0x3, RZ, 0xc0, !PT ;  /* 0x000000033d3d7812 */ /* 0x000fe200078ec0ff */
[----:B--2-4-:R-:W2:Y:S04]  /*5f10*/  LDC.64 R2, c[0x0][0x3a0] ;  /* 0x0000e800ff027b82 */ /* 0x014ea80000000a00 */
[----:B------:R-:W-:Y:S01]  /*5f20*/  IMAD.MOV R0, RZ, RZ, -R61 ;  /* 0x000000ffff007224 */ /* 0x000fe200078e0a3d */
[----:B-1----:R-:W-:Y:S01]  /*5f30*/  ULEA UR5, UR13, UR5, 0x18 ;  /* 0x000000050d057291 */ /* 0x002fe2000f8ec0ff */
[----:B0-----:R-:W-:-:S05]  /*5f40*/  LEA R5, R20, R53, 0x8 ;  /* 0x0000003514057211 */ /* 0x001fca00078e40ff */
[----:B--2---:R-:W-:Y:S01]  /*5f50*/  IMAD.WIDE.U32 R2, R5, 0x4, R2 ;  /* 0x0000000405027825 */ /* 0x004fe200078e0002 */
[----:B------:R-:W-:-:S03]  /*5f60*/  LEA R5, R53, UR5, 0x2 ;  /* 0x0000000535057c11 */ /* 0x000fc6000f8e10ff */
[----:B------:R-:W-:-:S07]  /*5f70*/  IMAD R53, R61, R52, R53 ;  /* 0x000000343d357224 */ /* 0x000fce00078e0235 */
.L_x_45036:
[----:B------:R0:W1:Y:S01]  /*5f80*/  LDS R7, [R5] ;  /* 0x0000000005077984 */ /* 0x0000620000000800 */
[----:B------:R-:W-:-:S05]  /*5f90*/  VIADD R0, R0, 0x1 ;  /* 0x0000000100007836 */ /* 0x000fca0000000000 */
[----:B------:R-:W-:Y:S01]  /*5fa0*/  ISETP.NE.AND P0, PT, R0, RZ, PT ;  /* 0x000000ff0000720c */ /* 0x000fe20003f05270 */
[C---:B0-----:R-:W-:Y:S01]  /*5fb0*/  IMAD R5, R52.reuse, 0x4, R5 ;  /* 0x0000000434057824 */ /* 0x041fe200078e0205 */
[----:B-1----:R0:W-:Y:S02]  /*5fc0*/  STG.E desc[UR8][R2.64], R7 ;  /* 0x0000000702007986 */ /* 0x0021e4000c101908 */
[----:B0-----:R-:W-:-:S09]  /*5fd0*/  IMAD.WIDE.U32 R2, R52, 0x4, R2 ;  /* 0x0000000434027825 */ /* 0x001fd200078e0002 */
[----:B------:R-:W-:Y:S05]  /*5fe0*/  @P0 BRA `(.L_x_45036) ;  /* 0xfffffffc00e40947 */ /* 0x000fea000383ffff */
.L_x_45035:
[----:B------:R-:W-:Y:S05]  /*5ff0*/  BSYNC.RECONVERGENT B0 ;  /* 0x0000000000007941 */ /* 0x000fea0003800200 */
.L_x_45034:
[----:B------:R-:W-:Y:S05]  /*6000*/  @!P1 EXIT ;  /* 0x000000000000994d */ /* 0x000fea0003800000 */
[----:B--2---:R-:W0:Y:S01]  /*6010*/  S2R R4, SR_CTAID.Y ;  /* 0x0000000000047919 */ /* 0x004e220000002600 */
[----:B------:R-:W2:Y:S01]  /*6020*/  S2UR UR5, SR_CgaCtaId ;  /* 0x00000000000579c3 */ /* 0x000ea20000008800 */
[----:B------:R-:W-:Y:S02]  /*6030*/  UMOV UR4, 0x400 ;  /* 0x0000040000047882 */ /* 0x000fe40000000000 */
[----:B------:R-:W-:-:S05]  /*6040*/  UIADD3 UR4, UPT, UPT, UR4, 0x1480, URZ ;  /* 0x0000148004047890 */ /* 0x000fca000fffe0ff */
[----:B-1-3--:R-:W4:Y:S01]  /*6050*/  LDC.64 R16, c[0x0][0x3a0] ;  /* 0x0000e800ff107b82 */ /* 0x00af220000000a00 */
[----:B--2---:R-:W-:-:S06]  /*6060*/  ULEA UR4, UR5, UR4, 0x18 ;  /* 0x0000000405047291 */ /* 0x004fcc000f8ec0ff */
[----:B------:R-:W-:Y:S01]  /*6070*/  LEA R19, R53, UR4, 0x2 ;  /* 0x0000000435137c11 */ /* 0x000fe2000f8e10ff */
[----:B0-----:R-:W-:Y:S02]  /*6080*/  IMAD R21, R4, 0x100, R53 ;  /* 0x0000010004157824 */ /* 0x001fe400078e0235 */
[----:B----4-:R-:W-:-:S04]  /*6090*/  IMAD.WIDE.U32 R2, R52, 0x4, R16 ;  /* 0x0000000434027825 */ /* 0x010fc800078e0010 */
[----:B------:R-:W-:-:S04]  /*60a0*/  IMAD.WIDE.U32 R4, R52, 0x8, R16 ;  /* 0x0000000834047825 */ /* 0x000fc800078e0010 */
[----:B------:R-:W-:-:S07]  /*60b0*/  IMAD.WIDE.U32 R6, R52, 0xc, R16 ;  /* 0x0000000c34067825 */ /* 0x000fce00078e0010 */
.L_x_45037:
[C-C-:B------:R-:W-:Y:S01]  /*60c0*/  IMAD R0, R52.reuse, 0x4, R19.reuse ;  /* 0x0000000434007824 */ /* 0x140fe200078e0213 */
[----:B0-----:R0:W1:Y:S01]  /*60d0*/  LDS R23, [R19] ;  /* 0x0000000013177984 */ /* 0x0010620000000800 */
[C-C-:B------:R-:W-:Y:S02]  /*60e0*/  IMAD R18, R52.reuse, 0x8, R19.reuse ;  /* 0x0000000834127824 */ /* 0x140fe400078e0213 */
[----:B------:R-:W-:Y:S01]  /*60f0*/  IMAD R20, R52, 0xc, R19 ;  /* 0x0000000c34147824 */ /* 0x000fe200078e0213 */
[----:B------:R-:W2:Y:S01]  /*6100*/  LDS R25, [R0] ;  /* 0x0000000000197984 */ /* 0x000ea20000000800 */
[----:B------:R-:W-:-:S03]  /*6110*/  IMAD.WIDE R14, R21, 0x4, R16 ;  /* 0x00000004150e7825 */ /* 0x000fc600078e0210 */
[----:B------:R-:W3:Y:S01]  /*6120*/  LDS R27, [R18] ;  /* 0x00000000121b7984 */ /* 0x000ee20000000800 */
[----:B------:R-:W-:-:S03]  /*6130*/  IMAD.WIDE R8, R21, 0x4, R2 ;  /* 0x0000000415087825 */ /* 0x000fc600078e0202 */
[----:B------:R-:W4:Y:S01]  /*6140*/  LDS R29, [R20] ;  /* 0x00000000141d7984 */ /* 0x000f220000000800 */
[----:B------:R-:W-:-:S04]  /*6150*/  IMAD.WIDE R10, R21, 0x4, R4 ;  /* 0x00000004150a7825 */ /* 0x000fc800078e0204 */
        /* <DEDUP_REMOVED lines=11> */
.L_x_44896:
[----:B------:R-:W-:Y:S01]  /*6210*/  BSSY B2, `(.L_x_45038) ;  /* 0x0000006000027945 */ /* 0x000fe20003800000 */
[----:B------:R-:W-:Y:S02]  /*6220*/  IMAD.MOV.U32 R30, RZ, RZ, R18 ;  /* 0x000000ffff1e7224 */ /* 0x000fe400078e0012 */
[----:B------:R-:W-:-:S07]  /*6230*/  IMAD.MOV.U32 R31, RZ, RZ, -0x1 ;  /* 0xffffffffff1f7424 */ /* 0x000fce00078e00ff */
[----:B01234-:R-:W-:Y:S05]  /*6240*/  WARPSYNC.COLLECTIVE R31, `(.L_x_45039) ;  /* 0x000000001f087348 */ /* 0x01ffea0003c00000 */
[----:B0-----:R0:W0:Y:S02]  /*6250*/  SHFL.IDX P6, R31, R60, R30, R43 ;  /* 0x0000001e3c1f7389 */ /* 0x00102400000c002b */
[----:B01234-:R-:W-:Y:S05]  /*6260*/  ENDCOLLECTIVE ;  /* 0x000000000000791b */ /* 0x01ffea0003800000 */
.L_x_45039:
[----:B------:R-:W-:Y:S05]  /*6270*/  BSYNC B2 ;  /* 0x0000000000027941 */ /* 0x000fea0003800000 */
.L_x_45038:
[----:B------:R-:W-:Y:S05]  /*6280*/  BRA `(.L_x_45040) ;  /* 0xffffffc000a07947 */ /* 0x000fea000383ffff */
.L_x_44898:
[----:B------:R-:W-:Y:S01]  /*6290*/  BSSY B2, `(.L_x_45041) ;  /* 0x0000006000027945 */ /* 0x000fe20003800000 */
[----:B------:R-:W-:Y:S02]  /*62a0*/  IMAD.MOV.U32 R30, RZ, RZ, R54 ;  /* 0x000000ffff1e7224 */ /* 0x000fe400078e0036 */
[----:B------:R-:W-:-:S07]  /*62b0*/  IMAD.MOV.U32 R31, RZ, RZ, -0x1 ;  /* 0xffffffffff1f7424 */ /* 0x000fce00078e00ff */
[----:B01234-:R-:W-:Y:S05]  /*62c0*/  WARPSYNC.COLLECTIVE R31, `(.L_x_45042) ;  /* 0x000000001f087348 */ /* 0x01ffea0003c00000 */
[----:B0-----:R0:W0:Y:S02]  /*62d0*/  SHFL.IDX P6, R31, R60, R30, R43 ;  /* 0x0000001e3c1f7389 */ /* 0x00102400000c002b */
[----:B01234-:R-:W-:Y:S05]  /*62e0*/  ENDCOLLECTIVE ;  /* 0x000000000000791b */ /* 0x01ffea0003800000 */
.L_x_45042:
[----:B------:R-:W-:Y:S05]  /*62f0*/  BSYNC B2 ;  /* 0x0000000000027941 */ /* 0x000fea0003800000 */
.L_x_45041:
[----:B------:R-:W-:Y:S05]  /*6300*/  BRA `(.L_x_45043) ;  /* 0xffffffc000947947 */ /* 0x000fea000383ffff */
.L_x_44900:
[----:B------:R-:W-:Y:S01]  /*6310*/  BSSY B2, `(.L_x_45044) ;  /* 0x0000006000027945 */ /* 0x000fe20003800000 */
[----:B------:R-:W-:Y:S02]  /*6320*/  IMAD.MOV.U32 R30, RZ, RZ, R42 ;  /* 0x000000ffff1e7224 */ /* 0x000fe400078e002a */
[----:B------:R-:W-:-:S07]  /*6330*/  IMAD.MOV.U32 R31, RZ, RZ, -0x1 ;  /* 0xffffffffff1f7424 */ /* 0x000fce00078e00ff */
[----:B01234-:R-:W-:Y:S05]  /*6340*/  WARPSYNC.COLLECTIVE R31, `(.L_x_45045) ;  /* 0x000000001f087348 */ /* 0x01ffea0003c00000 */
[----:B0-----:R0:W0:Y:S02]  /*6350*/  SHFL.IDX P6, R31, R60, R30, R43 ;  /* 0x0000001e3c1f7389 */ /* 0x00102400000c002b */
[----:B01234-:R-:W-:Y:S05]  /*6360*/  ENDCOLLECTIVE ;  /* 0x000000000000791b */ /* 0x01ffea0003800000 */
.L_x_45045:
[----:B------:R-:W-:Y:S05]  /*6370*/  BSYNC B2 ;  /* 0x0000000000027941 */ /* 0x000fea0003800000 */
.L_x_45044:
[----:B------:R-:W-:Y:S05]  /*6380*/  BRA `(.L_x_45046) ;  /* 0xffffffc000887947 */ /* 0x000fea000383ffff */
.L_x_44902:
[----:B------:R-:W-:Y:S01]  /*6390*/  BSSY B2, `(.L_x_45047) ;  /* 0x0000006000027945 */ /* 0x000fe20003800000 */
[----:B------:R-:W-:Y:S01]  /*63a0*/  MOV R30, R41 ;  /* 0x00000029001e7202 */ /* 0x000fe20000000f00 */
[----:B------:R-:W-:-:S07]  /*63b0*/  IMAD.MOV.U32 R31, RZ, RZ, -0x1 ;  /* 0xffffffffff1f7424 */ /* 0x000fce00078e00ff */
[----:B01234-:R-:W-:Y:S05]  /*63c0*/  WARPSYNC.COLLECTIVE R31, `(.L_x_45048) ;  /* 0x000000001f087348 */ /* 0x01ffea0003c00000 */
[----:B0-----:R0:W0:Y:S02]  /*63d0*/  SHFL.IDX P6, R31, R60, R30, R43 ;  /* 0x0000001e3c1f7389 */ /* 0x00102400000c002b */
[----:B01234-:R-:W-:Y:S05]  /*63e0*/  ENDCOLLECTIVE ;  /* 0x000000000000791b */ /* 0x01ffea0003800000 */
.L_x_45048:
[----:B------:R-:W-:Y:S05]  /*63f0*/  BSYNC B2 ;  /* 0x0000000000027941 */ /* 0x000fea0003800000 */
.L_x_45047:
[----:B------:R-:W-:Y:S05]  /*6400*/  BRA `(.L_x_45049) ;  /* 0xffffffc0007c7947 */ /* 0x000fea000383ffff */
.L_x_44904:
[----:B------:R-:W-:Y:S01]  /*6410*/  BSSY B2, `(.L_x_45050) ;  /* 0x0000006000027945 */ /* 0x000fe20003800000 */
[----:B------:R-:W-:Y:S02]  /*6420*/  IMAD.MOV.U32 R30, RZ, RZ, R40 ;  /* 0x000000ffff1e7224 */ /* 0x000fe400078e0028 */
[----:B------:R-:W-:-:S07]  /*6430*/  IMAD.MOV.U32 R31, RZ, RZ, -0x1 ;  /* 0xffffffffff1f7424 */ /* 0x000fce00078e00ff */
[----:B01234-:R-:W-:Y:S05]  /*6440*/  WARPSYNC.COLLECTIVE R31, `(.L_x_45051) ;  /* 0x000000001f087348 */ /* 0x01ffea0003c00000 */
[----:B0-----:R0:W0:Y:S02]  /*6450*/  SHFL.IDX P6, R31, R60, R30, R43 ;  /* 0x0000001e3c1f7389 */ /* 0x00102400000c002b */
[----:B01234-:R-:W-:Y:S05]  /*6460*/  ENDCOLLECTIVE ;  /* 0x000000000000791b */ /* 0x01ffea0003800000 */
.L_x_45051:
[----:B------:R-:W-:Y:S05]  /*6470*/  BSYNC B2 ;  /* 0x0000000000027941 */ /* 0x000fea0003800000 */
.L_x_45050:
[----:B------:R-:W-:Y:S05]  /*6480*/  BRA `(.L_x_45052) ;  /* 0xffffffc000707947 */ /* 0x000fea000383ffff */
.L_x_44906:
[----:B------:R-:W-:Y:S01]  /*6490*/  BSSY B2, `(.L_x_45053) ;  /* 0x0000006000027945 */ /* 0x000fe20003800000 */
[----:B------:R-:W-:Y:S02]  /*64a0*/  IMAD.MOV.U32 R30, RZ, RZ, R39 ;  /* 0x000000ffff1e7224 */ /* 0x000fe400078e0027 */
[----:B------:R-:W-:-:S07]  /*64b0*/  IMAD.MOV.U32 R31, RZ, RZ, -0x1 ;  /* 0xffffffffff1f7424 */ /* 0x000fce00078e00ff */
[----:B01234-:R-:W-:Y:S05]  /*64c0*/  WARPSYNC.COLLECTIVE R31, `(.L_x_45054) ;  /* 0x000000001f087348 */ /* 0x01ffea0003c00000 */
[----:B0-----:R0:W0:Y:S02]  /*64d0*/  SHFL.IDX P6, R31, R60, R30, R43 ;  /* 0x0000001e3c1f7389 */ /* 0x00102400000c002b */
[----:B01234-:R-:W-:Y:S05]  /*64e0*/  ENDCOLLECTIVE ;  /* 0x000000000000791b */ /* 0x01ffea0003800000 */
.L_x_45054:
[----:B------:R-:W-:Y:S05]  /*64f0*/  BSYNC B2 ;  /* 0x0000000000027941 */ /* 0x000fea0003800000 */
.L_x_45053:
[----:B------:R-:W-:Y:S05]  /*6500*/  BRA `(.L_x_45055) ;  /* 0xffffffc000647947 */ /* 0x000fea000383ffff */
.L_x_44908:
[----:B------:R-:W-:Y:S01]  /*6510*/  BSSY B2, `(.L_x_45056) ;  /* 0x0000006000027945 */ /* 0x000fe20003800000 */
[----:B------:R-:W-:Y:S02]  /*6520*/  IMAD.MOV.U32 R30, RZ, RZ, R38 ;  /* 0x000000ffff1e7224 */ /* 0x000fe400078e0026 */
[----:B------:R-:W-:-:S07]  /*6530*/  IMAD.MOV.U32 R31, RZ, RZ, -0x1 ;  /* 0xffffffffff1f7424 */ /* 0x000fce00078e00ff */
[----:B01234-:R-:W-:Y:S05]  /*6540*/  WARPSYNC.COLLECTIVE R31, `(.L_x_45057) ;  /* 0x000000001f087348 */ /* 0x01ffea0003c00000 */
[----:B0-----:R0:W0:Y:S02]  /*6550*/  SHFL.IDX P6, R31, R60, R30, R43 ;  /* 0x0000001e3c1f7389 */ /* 0x00102400000c002b */
[----:B01234-:R-:W-:Y:S05]  /*6560*/  ENDCOLLECTIVE ;  /* 0x000000000000791b */ /* 0x01ffea0003800000 */
.L_x_45057:
[----:B------:R-:W-:Y:S05]  /*6570*/  BSYNC B2 ;  /* 0x0000000000027941 */ /* 0x000fea0003800000 */
.L_x_45056:
[----:B------:R-:W-:Y:S05]  /*6580*/  BRA `(.L_x_45058) ;  /* 0xffffffc000607947 */ /* 0x000fea000383ffff */
.L_x_44910:
[----:B------:R-:W-:Y:S01]  /*6590*/  BSSY B2, `(.L_x_45059) ;  /* 0x0000006000027945 */ /* 0x000fe20003800000 */
[----:B------:R-:W-:Y:S01]  /*65a0*/  MOV R30, R37 ;  /* 0x00000025001e7202 */ /* 0x000fe20000000f00 */
[----:B------:R-:W-:-:S07]  /*65b0*/  IMAD.MOV.U32 R31, RZ, RZ, -0x1 ;  /* 0xffffffffff1f7424 */ /* 0x000fce00078e00ff */
[----:B01234-:R-:W-:Y:S05]  /*65c0*/  WARPSYNC.COLLECTIVE R31, `(.L_x_45060) ;  /* 0x000000001f087348 */ /* 0x01ffea0003c00000 */
[----:B0-----:R0:W0:Y:S02]  /*65d0*/  SHFL.IDX P6, R31, R60, R30, R43 ;  /* 0x0000001e3c1f7389 */ /* 0x00102400000c002b */
[----:B01234-:R-:W-:Y:S05]  /*65e0*/  ENDCOLLECTIVE ;  /* 0x000000000000791b */ /* 0x01ffea0003800000 */
.L_x_45060:
[----:B------:R-:W-:Y:S05]  /*65f0*/  BSYNC B2 ;  /* 0x0000000000027941 */ /* 0x000fea0003800000 */
.L_x_45059:
[----:B------:R-:W-:Y:S05]  /*6600*/  BRA `(.L_x_45061) ;  /* 0xffffffc000587947 */ /* 0x000fea000383ffff */
.L_x_44912:
[----:B------:R-:W-:Y:S01]  /*6610*/  BSSY B2, `(.L_x_45062) ;  /* 0x0000006000027945 */ /* 0x000fe20003800000 */
[----:B------:R-:W-:Y:S02]  /*6620*/  IMAD.MOV.U32 R30, RZ, RZ, R36 ;  /* 0x000000ffff1e7224 */ /* 0x000fe400078e0024 */
[----:B------:R-:W-:-:S07]  /*6630*/  IMAD.MOV.U32 R31, RZ, RZ, -0x1 ;  /* 0xffffffffff1f7424 */ /* 0x000fce00078e00ff */
[----:B01234-:R-:W-:Y:S05]  /*6640*/  WARPSYNC.COLLECTIVE R31, `(.L_x_45063) ;  /* 0x000000001f087348 */ /* 0x01ffea0003c00000 */
[----:B0-----:R0:W0:Y:S02]  /*6650*/  SHFL.IDX P6, R31, R60, R30, R43 ;  /* 0x0000001e3c1f7389 */ /* 0x00102400000c002b */
[----:B01234-:R-:W-:Y:S05]  /*6660*/  ENDCOLLECTIVE ;  /* 0x000000000000791b */ /* 0x01ffea0003800000 */
.L_x_45063:
[----:B------:R-:W-:Y:S05]  /*6670*/  BSYNC B2 ;  /* 0x0000000000027941 */ /* 0x000fea0003800000 */
.L_x_45062:
[----:B------:R-:W-:Y:S05]  /*6680*/  BRA `(.L_x_45064) ;  /* 0xffffffc000507947 */ /* 0x000fea000383ffff */
.L_x_44914:
[----:B------:R-:W-:Y:S01]  /*6690*/  BSSY B2, `(.L_x_45065) ;  /* 0x0000006000027945 */ /* 0x000fe20003800000 */
[----:B------:R-:W-:Y:S02]  /*66a0*/  IMAD.MOV.U32 R30, RZ, RZ, R35 ;  /* 0x000000ffff1e7224 */ /* 0x000fe400078e0023 */
[----:B------:R-:W-:-:S07]  /*66b0*/  IMAD.MOV.U32 R31, RZ, RZ, -0x1 ;  /* 0xffffffffff1f7424 */ /* 0x000fce00078e00ff */
[----:B01234-:R-:W-:Y:S05]  /*66c0*/  WARPSYNC.COLLECTIVE R31, `(.L_x_45066) ;  /* 0x000000001f087348 */ /* 0x01ffea0003c00000 */
[----:B0-----:R0:W0:Y:S02]  /*66d0*/  SHFL.IDX P6, R31, R60, R30, R43 ;  /* 0x0000001e3c1f7389 */ /* 0x00102400000c002b */
[----:B01234-:R-:W-:Y:S05]  /*66e0*/  ENDCOLLECTIVE ;  /* 0x000000000000791b */ /* 0x01ffea0003800000 */
.L_x_45066:
[----:B------:R-:W-:Y:S05]  /*66f0*/  BSYNC B2 ;  /* 0x0000000000027941 */ /* 0x000fea0003800000 */
.L_x_45065:
[----:B------:R-:W-:Y:S05]  /*6700*/  BRA `(.L_x_45067) ;  /* 0xffffffc000487947 */ /* 0x000fea000383ffff */
.L_x_44916:
[----:B------:R-:W-:Y:S01]  /*6710*/  BSSY B2, `(.L_x_45068) ;  /* 0x0000006000027945 */ /* 0x000fe20003800000 */
[----:B------:R-:W-:Y:S02]  /*6720*/  IMAD.MOV.U32 R30, RZ, RZ, R34 ;  /* 0x000000ffff1e7224 */ /* 0x000fe400078e0022 */
[----:B------:R-:W-:-:S07]  /*6730*/  IMAD.MOV.U32 R31, RZ, RZ, -0x1 ;  /* 0xffffffffff1f7424 */ /* 0x000fce00078e00ff */
[----:B01234-:R-:W-:Y:S05]  /*6740*/  WARPSYNC.COLLECTIVE R31, `(.L_x_45069) ;  /* 0x000000001f087348 */ /* 0x01ffea0003c00000 */
[----:B0-----:R0:W0:Y:S02]  /*6750*/  SHFL.IDX P6, R31, R60, R30, R43 ;  /* 0x0000001e3c1f7389 */ /* 0x00102400000c002b */
[----:B01234-:R-:W-:Y:S05]  /*6760*/  ENDCOLLECTIVE ;  /* 0x000000000000791b */ /* 0x01ffea0003800000 */
.L_x_45069:
[----:B------:R-:W-:Y:S05]  /*6770*/  BSYNC B2 ;  /* 0x0000000000027941 */ /* 0x000fea0003800000 */
.L_x_45068:
[----:B------:R-:W-:Y:S05]  /*6780*/  BRA `(.L_x_45070) ;  /* 0xffffffc000407947 */ /* 0x000fea000383ffff */
.L_x_44918:
[----:B------:R-:W-:Y:S01]  /*6790*/  BSSY B2, `(.L_x_45071) ;  /* 0x0000006000027945 */ /* 0x000fe20003800000 */
[----:B------:R-:W-:Y:S01]  /*67a0*/  MOV R30, R33 ;  /* 0x00000021001e7202 */ /* 0x000fe20000000f00 */
[----:B------:R-:W-:-:S07]  /*67b0*/  IMAD.MOV.U32 R31, RZ, RZ, -0x1 ;  /* 0xffffffffff1f7424 */ /* 0x000fce00078e00ff */
[----:B01234-:R-:W-:Y:S05]  /*67c0*/  WARPSYNC.COLLECTIVE R31, `(.L_x_45072) ;  /* 0x000000001f087348 */ /* 0x01ffea0003c00000 */
[----:B0-----:R0:W0:Y:S02]  /*67d0*/  SHFL.IDX P6, R31, R60, R30, R43 ;  /* 0x0000001e3c1f7389 */ /* 0x00102400000c002b */
[----:B01234-:R-:W-:Y:S05]  /*67e0*/  ENDCOLLECTIVE ;  /* 0x000000000000791b */ /* 0x01ffea0003800000 */
.L_x_45072:
[----:B------:R-:W-:Y:S05]  /*67f0*/  BSYNC B2 ;  /* 0x0000000000027941 */ /* 0x000fea0003800000 */
.L_x_45071:
[----:B------:R-:W-:Y:S05]  /*6800*/  BRA `(.L_x_45073) ;  /* 0xffffffc000387947 */ /* 0x000fea000383ffff */
.L_x_44920:
[----:B------:R-:W-:Y:S01]  /*6810*/  BSSY B2, `(.L_x_45074) ;  /* 0x0000006000027945 */ /* 0x000fe20003800000 */
[----:B------:R-:W-:Y:S02]  /*6820*/  IMAD.MOV.U32 R30, RZ, RZ, R32 ;  /* 0x000000ffff1e7224 */ /* 0x000fe400078e0020 */
[----:B------:R-:W-:-:S07]  /*6830*/  IMAD.MOV.U32 R31, RZ, RZ, -0x1 ;  /* 0xffffffffff1f7424 */ /* 0x000fce00078e00ff */
[----:B01234-:R-:W-:Y:S05]  /*6840*/  WARPSYNC.COLLECTIVE R31, `(.L_x_45075) ;  /* 0x000000001f087348 */ /* 0x01ffea0003c00000 */
[----:B0-----:R0:W0:Y:S02]  /*6850*/  SHFL.IDX P6, R31, R60, R30, R43 ;  /* 0x0000001e3c1f7389 */ /* 0x00102400000c002b */
[----:B01234-:R-:W-:Y:S05]  /*6860*/  ENDCOLLECTIVE ;  /* 0x000000000000791b */ /* 0x01ffea0003800000 */
.L_x_45075:
[----:B------:R-:W-:Y:S05]  /*6870*/  BSYNC B2 ;  /* 0x0000000000027941 */ /* 0x000fea0003800000 */
.L_x_45074:
[----:B------:R-:W-:Y:S05]  /*6880*/  BRA `(.L_x_45076) ;  /* 0xffffffc000307947 */ /* 0x000fea000383ffff */
.L_x_44922:
[----:B------:R-:W-:Y:S01]  /*6890*/  BSSY B2, `(.L_x_45077) ;  /* 0x0000006000027945 */ /* 0x000fe20003800000 */
[----:B------:R-:W-:Y:S02]  /*68a0*/  IMAD.MOV.U32 R30, RZ, RZ, R29 ;  /* 0x000000ffff1e7224 */ /* 0x000fe400078e001d */
[----:B------:R-:W-:-:S07]  /*68b0*/  IMAD.MOV.U32 R31, RZ, RZ, -0x1 ;  /* 0xffffffffff1f7424 */ /* 0x000fce00078e00ff */
[----:B01234-:R-:W-:Y:S05]  /*68c0*/  WARPSYNC.COLLECTIVE R31, `(.L_x_45078) ;  /* 0x000000001f087348 */ /* 0x01ffea0003c00000 */
[----:B0-----:R0:W0:Y:S02]  /*68d0*/  SHFL.IDX P6, R31, R60, R30, R43 ;  /* 0x0000001e3c1f7389 */ /* 0x00102400000c002b */
[----:B01234-:R-:W-:Y:S05]  /*68e0*/  ENDCOLLECTIVE ;  /* 0x000000000000791b */ /* 0x01ffea0003800000 */
.L_x_45078:
[----:B------:R-:W-:Y:S05]  /*68f0*/  BSYNC B2 ;  /* 0x0000000000027941 */ /* 0x000fea0003800000 */
.L_x_45077:
[----:B------:R-:W-:Y:S05]  /*6900*/  BRA `(.L_x_45079) ;  /* 0xffffffc000287947 */ /* 0x000fea000383ffff */
.L_x_44924:
[----:B------:R-:W-:Y:S01]  /*6910*/  BSSY B2, `(.L_x_45080) ;  /* 0x0000006000027945 */ /* 0x000fe20003800000 */
[----:B------:R-:W-:Y:S02]  /*6920*/  IMAD.MOV.U32 R30, RZ, RZ, R28 ;  /* 0x000000ffff1e7224 */ /* 0x000fe400078e001c */
[----:B------:R-:W-:-:S07]  /*6930*/  IMAD.MOV.U32 R31, RZ, RZ, -0x1 ;  /* 0xffffffffff1f7424 */ /* 0x000fce00078e00ff */
[----:B01234-:R-:W-:Y:S05]  /*6940*/  WARPSYNC.COLLECTIVE R31, `(.L_x_45081) ;  /* 0x000000001f087348 */ /* 0x01ffea0003c00000 */
[----:B0-----:R0:W0:Y:S02]  /*6950*/  SHFL.IDX P6, R31, R60, R30, R43 ;  /* 0x0000001e3c1f7389 */ /* 0x00102400000c002b */
[----:B01234-:R-:W-:Y:S05]  /*6960*/  ENDCOLLECTIVE ;  /* 0x000000000000791b */ /* 0x01ffea0003800000 */
.L_x_45081:
[----:B------:R-:W-:Y:S05]  /*6970*/  BSYNC B2 ;  /* 0x0000000000027941 */ /* 0x000fea0003800000 */
.L_x_45080:
[----:B------:R-:W-:Y:S05]  /*6980*/  BRA `(.L_x_45082) ;  /* 0xffffffc000207947 */ /* 0x000fea000383ffff */
.L_x_44926:
[----:B------:R-:W-:Y:S01]  /*6990*/  BSSY B2, `(.L_x_45083) ;  /* 0x0000006000027945 */ /* 0x000fe20003800000 */
[----:B------:R-:W-:Y:S01]  /*69a0*/  MOV R30, R27 ;  /* 0x0000001b001e7202 */ /* 0x000fe20000000f00 */
[----:B------:R-:W-:-:S07]  /*69b0*/  IMAD.MOV.U32 R31, RZ, RZ, -0x1 ;  /* 0xffffffffff1f7424 */ /* 0x000fce00078e00ff */
[----:B01234-:R-:W-:Y:S05]  /*69c0*/  WARPSYNC.COLLECTIVE R31, `(.L_x_45084) ;  /* 0x000000001f087348 */ /* 0x01ffea0003c00000 */
[----:B0-----:R0:W0:Y:S02]  /*69d0*/  SHFL.IDX P6, R31, R60, R30, R43 ;  /* 0x0000001e3c1f7389 */ /* 0x00102400000c002b */
[----:B01234-:R-:W-:Y:S05]  /*69e0*/  ENDCOLLECTIVE ;  /* 0x000000000000791b */ /* 0x01ffea0003800000 */
.L_x_45084:
[----:B------:R-:W-:Y:S05]  /*69f0*/  BSYNC B2 ;  /* 0x0000000000027941 */ /* 0x000fea0003800000 */
.L_x_45083:
[----:B------:R-:W-:Y:S05]  /*6a00*/  BRA `(.L_x_45085) ;  /* 0xffffffc000187947 */ /* 0x000fea000383ffff */
.L_x_44949:
[----:B------:R-:W-:Y:S01]  /*6a10*/  BSSY B1, `(.L_x_45086) ;  /* 0x0000006000017945 */ /* 0x000fe20003800000 */
[----:B------:R-:W-:Y:S02]  /*6a20*/  IMAD.MOV.U32 R30, RZ, RZ, R18 ;  /* 0x000000ffff1e7224 */ /* 0x000fe400078e0012 */
[----:B------:R-:W-:-:S07]  /*6a30*/  IMAD.MOV.U32 R31, RZ, RZ, -0x1 ;  /* 0xffffffffff1f7424 */ /* 0x000fce00078e00ff */
[----:B01-34-:R-:W-:Y:S05]  /*6a40*/  WARPSYNC.COLLECTIVE R31, `(.L_x_45087) ;  /* 0x000000001f087348 */ /* 0x01bfea0003c00000 */
[----:B-1----:R1:W2:Y:S02]  /*6a50*/  SHFL.IDX P6, R31, R60, R30, R43 ;  /* 0x0000001e3c1f7389 */ /* 0x0022a400000c002b */
[----:B01234-:R-:W-:Y:S05]  /*6a60*/  ENDCOLLECTIVE ;  /* 0x000000000000791b */ /* 0x01ffea0003800000 */
.L_x_45087:
[----:B------:R-:W-:Y:S05]  /*6a70*/  BSYNC B1 ;  /* 0x0000000000017941 */ /* 0x000fea0003800000 */
.L_x_45086:
[----:B------:R-:W-:Y:S05]  /*6a80*/  BRA `(.L_x_45088) ;  /* 0xffffffd400047947 */ /* 0x000fea000383ffff */
.L_x_44951:
[----:B------:R-:W-:Y:S01]  /*6a90*/  BSSY B1, `(.L_x_45089) ;  /* 0x0000006000017945 */ /* 0x000fe20003800000 */
[----:B------:R-:W-:Y:S02]  /*6aa0*/  IMAD.MOV.U32 R30, RZ, RZ, R42 ;  /* 0x000000ffff1e7224 */ /* 0x000fe400078e002a */
[----:B------:R-:W-:-:S07]  /*6ab0*/  IMAD.MOV.U32 R31, RZ, RZ, -0x1 ;  /* 0xffffffffff1f7424 */ /* 0x000fce00078e00ff */
[----:B01-34-:R-:W-:Y:S05]  /*6ac0*/  WARPSYNC.COLLECTIVE R31, `(.L_x_45090) ;  /* 0x000000001f087348 */ /* 0x01bfea0003c00000 */
[----:B-1----:R1:W2:Y:S02]  /*6ad0*/  SHFL.IDX P6, R31, R60, R30, R43 ;  /* 0x0000001e3c1f7389 */ /* 0x0022a400000c002b */
[----:B01234-:R-:W-:Y:S05]  /*6ae0*/  ENDCOLLECTIVE ;  /* 0x000000000000791b */ /* 0x01ffea0003800000 */
.L_x_45090:
[----:B------:R-:W-:Y:S05]  /*6af0*/  BSYNC B1 ;  /* 0x0000000000017941 */ /* 0x000fea0003800000 */
.L_x_45089:
[----:B------:R-:W-:Y:S05]  /*6b00*/  BRA `(.L_x_45091) ;  /* 0xffffffd000f87947 */ /* 0x000fea000383ffff */
.L_x_44953:
[----:B------:R-:W-:Y:S01]  /*6b10*/  BSSY B1, `(.L_x_45092) ;  /* 0x0000006000017945 */ /* 0x000fe20003800000 */
[----:B------:R-:W-:Y:S02]  /*6b20*/  IMAD.MOV.U32 R30, RZ, RZ, R41 ;  /* 0x000000ffff1e7224 */ /* 0x000fe400078e0029 */
[----:B------:R-:W-:-:S07]  /*6b30*/  IMAD.MOV.U32 R31, RZ, RZ, -0x1 ;  /* 0xffffffffff1f7424 */ /* 0x000fce00078e00ff */
[----:B01-34-:R-:W-:Y:S05]  /*6b40*/  WARPSYNC.COLLECTIVE R31, `(.L_x_45093) ;  /* 0x000000001f087348 */ /* 0x01bfea0003c00000 */
[----:B-1----:R1:W2:Y:S02]  /*6b50*/  SHFL.IDX P6, R31, R60, R30, R43 ;  /* 0x0000001e3c1f7389 */ /* 0x0022a400000c002b */
[----:B01234-:R-:W-:Y:S05]  /*6b60*/  ENDCOLLECTIVE ;  /* 0x000000000000791b */ /* 0x01ffea0003800000 */
.L_x_45093:
[----:B------:R-:W-:Y:S05]  /*6b70*/  BSYNC B1 ;  /* 0x0000000000017941 */ /* 0x000fea0003800000 */
.L_x_45092:
[----:B------:R-:W-:Y:S05]  /*6b80*/  BRA `(.L_x_45094) ;  /* 0xffffffd000ec7947 */ /* 0x000fea000383ffff */
.L_x_44955:
[----:B------:R-:W-:Y:S01]  /*6b90*/  BSSY B1, `(.L_x_45095) ;  /* 0x0000006000017945 */ /* 0x000fe20003800000 */
[----:B------:R-:W-:Y:S01]  /*6ba0*/  MOV R30, R40 ;  /* 0x00000028001e7202 */ /* 0x000fe20000000f00 */
[----:B------:R-:W-:-:S07]  /*6bb0*/  IMAD.MOV.U32 R31, RZ, RZ, -0x1 ;  /* 0xffffffffff1f7424 */ /* 0x000fce00078e00ff */
[----:B01-34-:R-:W-:Y:S05]  /*6bc0*/  WARPSYNC.COLLECTIVE R31, `(.L_x_45096) ;  /* 0x000000001f087348 */ /* 0x01bfea0003c00000 */
[----:B-1----:R1:W2:Y:S02]  /*6bd0*/  SHFL.IDX P6, R31, R60, R30, R43 ;  /* 0x0000001e3c1f7389 */ /* 0x0022a400000c002b */
[----:B01234-:R-:W-:Y:S05]  /*6be0*/  ENDCOLLECTIVE ;  /* 0x000000000000791b */ /* 0x01ffea0003800000 */
.L_x_45096:
[----:B------:R-:W-:Y:S05]  /*6bf0*/  BSYNC B1 ;  /* 0x0000000000017941 */ /* 0x000fea0003800000 */
.L_x_45095:
[----:B------:R-:W-:Y:S05]  /*6c00*/  BRA `(.L_x_45097) ;  /* 0xffffffd000e07947 */ /* 0x000fea000383ffff */
.L_x_44957:
[----:B------:R-:W-:Y:S01]  /*6c10*/  BSSY B1, `(.L_x_45098) ;  /* 0x0000006000017945 */ /* 0x000fe20003800000 */
[----:B------:R-:W-:Y:S02]  /*6c20*/  IMAD.MOV.U32 R30, RZ, RZ, R39 ;  /* 0x000000ffff1e7224 */ /* 0x000fe400078e0027 */
[----:B------:R-:W-:-:S07]  /*6c30*/  IMAD.MOV.U32 R31, RZ, RZ, -0x1 ;  /* 0xffffffffff1f7424 */ /* 0x000fce00078e00ff */
[----:B01-34-:R-:W-:Y:S05]  /*6c40*/  WARPSYNC.COLLECTIVE R31, `(.L_x_45099) ;  /* 0x000000001f087348 */ /* 0x01bfea0003c00000 */
[----:B-1----:R1:W2:Y:S02]  /*6c50*/  SHFL.IDX P6, R31, R60, R30, R43 ;  /* 0x0000001e3c1f7389 */ /* 0x0022a400000c002b */
[----:B01234-:R-:W-:Y:S05]  /*6c60*/  ENDCOLLECTIVE ;  /* 0x000000000000791b */ /* 0x01ffea0003800000 */
.L_x_45099:
[----:B------:R-:W-:Y:S05]  /*6c70*/  BSYNC B1 ;  /* 0x0000000000017941 */ /* 0x000fea0003800000 */
.L_x_45098:
[----:B------:R-:W-:Y:S05]  /*6c80*/  BRA `(.L_x_45100) ;  /* 0xffffffd000d47947 */ /* 0x000fea000383ffff */
.L_x_44959:
[----:B------:R-:W-:Y:S01]  /*6c90*/  BSSY B1, `(.L_x_45101) ;  /* 0x0000006000017945 */ /* 0x000fe20003800000 */
[----:B------:R-:W-:Y:S02]  /*6ca0*/  IMAD.MOV.U32 R30, RZ, RZ, R38 ;  /* 0x000000ffff1e7224 */ /* 0x000fe400078e0026 */
[----:B------:R-:W-:-:S07]  /*6cb0*/  IMAD.MOV.U32 R31, RZ, RZ, -0x1 ;  /* 0xffffffffff1f7424 */ /* 0x000fce00078e00ff */
[----:B01-34-:R-:W-:Y:S05]  /*6cc0*/  WARPSYNC.COLLECTIVE R31, `(.L_x_45102) ;  /* 0x000000001f087348 */ /* 0x01bfea0003c00000 */
[----:B-1----:R1:W2:Y:S02]  /*6cd0*/  SHFL.IDX P6, R31, R60, R30, R43 ;  /* 0x0000001e3c1f7389 */ /* 0x0022a400000c002b */
[----:B01234-:R-:W-:Y:S05]  /*6ce0*/  ENDCOLLECTIVE ;  /* 0x000000000000791b */ /* 0x01ffea0003800000 */
.L_x_45102:
[----:B------:R-:W-:Y:S05]  /*6cf0*/  BSYNC B1 ;  /* 0x0000000000017941 */ /* 0x000fea0003800000 */
.L_x_45101:
[----:B------:R-:W-:Y:S05]  /*6d00*/  BRA `(.L_x_45103) ;  /* 0xffffffd000c87947 */ /* 0x000fea000383ffff */
.L_x_44961:
[----:B------:R-:W-:Y:S01]  /*6d10*/  BSSY B1, `(.L_x_45104) ;  /* 0x0000006000017945 */ /* 0x000fe20003800000 */
[----:B------:R-:W-:Y:S02]  /*6d20*/  IMAD.MOV.U32 R30, RZ, RZ, R37 ;  /* 0x000000ffff1e7224 */ /* 0x000fe400078e0025 */
[----:B------:R-:W-:-:S07]  /*6d30*/  IMAD.MOV.U32 R31, RZ, RZ, -0x1 ;  /* 0xffffffffff1f7424 */ /* 0x000fce00078e00ff */
[----:B01-34-:R-:W-:Y:S05]  /*6d40*/  WARPSYNC.COLLECTIVE R31, `(.L_x_45105) ;  /* 0x000000001f087348 */ /* 0x01bfea0003c00000 */
[----:B-1----:R1:W2:Y:S02]  /*6d50*/  SHFL.IDX P6, R31, R60, R30, R43 ;  /* 0x0000001e3c1f7389 */ /* 0x0022a400000c002b */
[----:B01234-:R-:W-:Y:S05]  /*6d60*/  ENDCOLLECTIVE ;  /* 0x000000000000791b */ /* 0x01ffea0003800000 */
.L_x_45105:
[----:B------:R-:W-:Y:S05]  /*6d70*/  BSYNC B1 ;  /* 0x0000000000017941 */ /* 0x000fea0003800000 */
.L_x_45104:
[----:B------:R-:W-:Y:S05]  /*6d80*/  BRA `(.L_x_45106) ;  /* 0xffffffd000c47947 */ /* 0x000fea000383ffff */
.L_x_44963:
[----:B------:R-:W-:Y:S01]  /*6d90*/  BSSY B1, `(.L_x_45107) ;  /* 0x0000006000017945 */ /* 0x000fe20003800000 */
[----:B------:R-:W-:Y:S01]  /*6da0*/  MOV R30, R36 ;  /* 0x00000024001e7202 */ /* 0x000fe20000000f00 */
[----:B------:R-:W-:-:S07]  /*6db0*/  IMAD.MOV.U32 R31, RZ, RZ, -0x1 ;  /* 0xffffffffff1f7424 */ /* 0x000fce00078e00ff */
[----:B01-34-:R-:W-:Y:S05]  /*6dc0*/  WARPSYNC.COLLECTIVE R31, `(.L_x_45108) ;  /* 0x000000001f087348 */ /* 0x01bfea0003c00000 */
[----:B-1----:R1:W2:Y:S02]  /*6dd0*/  SHFL.IDX P6, R31, R60, R30, R43 ;  /* 0x0000001e3c1f7389 */ /* 0x0022a400000c002b */
[----:B01234-:R-:W-:Y:S05]  /*6de0*/  ENDCOLLECTIVE ;  /* 0x000000000000791b */ /* 0x01ffea0003800000 */
.L_x_45108:
[----:B------:R-:W-:Y:S05]  /*6df0*/  BSYNC B1 ;  /* 0x0000000000017941 */ /* 0x000fea0003800000 */
.L_x_45107:
[----:B------:R-:W-:Y:S05]  /*6e00*/  BRA `(.L_x_45109) ;  /* 0xffffffd000bc7947 */ /* 0x000fea000383ffff */
.L_x_44965:
[----:B------:R-:W-:Y:S01]  /*6e10*/  BSSY B1, `(.L_x_45110) ;  /* 0x0000006000017945 */ /* 0x000fe20003800000 */
[----:B------:R-:W-:Y:S02]  /*6e20*/  IMAD.MOV.U32 R30, RZ, RZ, R35 ;  /* 0x000000ffff1e7224 */ /* 0x000fe400078e0023 */
[----:B------:R-:W-:-:S07]  /*6e30*/  IMAD.MOV.U32 R31, RZ, RZ, -0x1 ;  /* 0xffffffffff1f7424 */ /* 0x000fce00078e00ff */
[----:B01-34-:R-:W-:Y:S05]  /*6e40*/  WARPSYNC.COLLECTIVE R31, `(.L_x_45111) ;  /* 0x000000001f087348 */ /* 0x01bfea0003c00000 */
[----:B-1----:R1:W2:Y:S02]  /*6e50*/  SHFL.IDX P6, R31, R60, R30, R43 ;  /* 0x0000001e3c1f7389 */ /* 0x0022a400000c002b */
[----:B01234-:R-:W-:Y:S05]  /*6e60*/  ENDCOLLECTIVE ;  /* 0x000000000000791b */ /* 0x01ffea0003800000 */
.L_x_45111:
[----:B------:R-:W-:Y:S05]  /*6e70*/  BSYNC B1 ;  /* 0x0000000000017941 */ /* 0x000fea0003800000 */
.L_x_45110:
[----:B------:R-:W-:Y:S05]  /*6e80*/  BRA `(.L_x_45112) ;  /* 0xffffffd000b47947 */ /* 0x000fea000383ffff */
.L_x_44967:
[----:B------:R-:W-:Y:S01]  /*6e90*/  BSSY B1, `(.L_x_45113) ;  /* 0x0000006000017945 */ /* 0x000fe20003800000 */
[----:B------:R-:W-:Y:S02]  /*6ea0*/  IMAD.MOV.U32 R30, RZ, RZ, R34 ;  /* 0x000000ffff1e7224 */ /* 0x000fe400078e0022 */
[----:B------:R-:W-:-:S07]  /*6eb0*/  IMAD.MOV.U32 R31, RZ, RZ, -0x1 ;  /* 0xffffffffff1f7424 */ /* 0x000fce00078e00ff */
[----:B01-34-:R-:W-:Y:S05]  /*6ec0*/  WARPSYNC.COLLECTIVE R31, `(.L_x_45114) ;  /* 0x000000001f087348 */ /* 0x01bfea0003c00000 */
[----:B-1----:R1:W2:Y:S02]  /*6ed0*/  SHFL.IDX P6, R31, R60, R30, R43 ;  /* 0x0000001e3c1f7389 */ /* 0x0022a400000c002b */
[----:B01234-:R-:W-:Y:S05]  /*6ee0*/  ENDCOLLECTIVE ;  /* 0x000000000000791b */ /* 0x01ffea0003800000 */
.L_x_45114:
[----:B------:R-:W-:Y:S05]  /*6ef0*/  BSYNC B1 ;  /* 0x0000000000017941 */ /* 0x000fea0003800000 */
.L_x_45113:
[----:B------:R-:W-:Y:S05]  /*6f00*/  BRA `(.L_x_45115) ;  /* 0xffffffd000ac7947 */ /* 0x000fea000383ffff */
.L_x_44969:
[----:B------:R-:W-:Y:S01]  /*6f10*/  BSSY B1, `(.L_x_45116) ;  /* 0x0000006000017945 */ /* 0x000fe20003800000 */
[----:B------:R-:W-:Y:S02]  /*6f20*/  IMAD.MOV.U32 R30, RZ, RZ, R33 ;  /* 0x000000ffff1e7224 */ /* 0x000fe400078e0021 */
[----:B------:R-:W-:-:S07]  /*6f30*/  IMAD.MOV.U32 R31, RZ, RZ, -0x1 ;  /* 0xffffffffff1f7424 */ /* 0x000fce00078e00ff */
[----:B01-34-:R-:W-:Y:S05]  /*6f40*/  WARPSYNC.COLLECTIVE R31, `(.L_x_45117) ;  /* 0x000000001f087348 */ /* 0x01bfea0003c00000 */
[----:B-1----:R1:W2:Y:S02]  /*6f50*/  SHFL.IDX P6, R31, R60, R30, R43 ;  /* 0x0000001e3c1f7389 */ /* 0x0022a400000c002b */
[----:B01234-:R-:W-:Y:S05]  /*6f60*/  ENDCOLLECTIVE ;  /* 0x000000000000791b */ /* 0x01ffea0003800000 */
.L_x_45117:
[----:B------:R-:W-:Y:S05]  /*6f70*/  BSYNC B1 ;  /* 0x0000000000017941 */ /* 0x000fea0003800000 */
.L_x_45116:
[----:B------:R-:W-:Y:S05]  /*6f80*/  BRA `(.L_x_45118) ;  /* 0xffffffd000a47947 */ /* 0x000fea000383ffff */
.L_x_44971:
[----:B------:R-:W-:Y:S01]  /*6f90*/  BSSY B1, `(.L_x_45119) ;  /* 0x0000006000017945 */ /* 0x000fe20003800000 */
[----:B------:R-:W-:Y:S01]  /*6fa0*/  MOV R30, R32 ;  /* 0x00000020001e7202 */ /* 0x000fe20000000f00 */
[----:B------:R-:W-:-:S07]  /*6fb0*/  IMAD.MOV.U32 R31, RZ, RZ, -0x1 ;  /* 0xffffffffff1f7424 */ /* 0x000fce00078e00ff */
[----:B01-34-:R-:W-:Y:S05]  /*6fc0*/  WARPSYNC.COLLECTIVE R31, `(.L_x_45120) ;  /* 0x000000001f087348 */ /* 0x01bfea0003c00000 */
[----:B-1----:R1:W2:Y:S02]  /*6fd0*/  SHFL.IDX P6, R31, R60, R30, R43 ;  /* 0x0000001e3c1f7389 */ /* 0x0022a400000c002b */
[----:B01234-:R-:W-:Y:S05]  /*6fe0*/  ENDCOLLECTIVE ;  /* 0x000000000000791b */ /* 0x01ffea0003800000 */
.L_x_45120:
[----:B------:R-:W-:Y:S05]  /*6ff0*/  BSYNC B1 ;  /* 0x0000000000017941 */ /* 0x000fea0003800000 */
.L_x_45119:
[----:B------:R-:W-:Y:S05]  /*7000*/  BRA `(.L_x_45121) ;  /* 0xffffffd0009c7947 */ /* 0x000fea000383ffff */
.L_x_44973:
[----:B------:R-:W-:Y:S01]  /*7010*/  BSSY B1, `(.L_x_45122) ;  /* 0x0000006000017945 */ /* 0x000fe20003800000 */
[----:B------:R-:W-:Y:S02]  /*7020*/  IMAD.MOV.U32 R30, RZ, RZ, R29 ;  /* 0x000000ffff1e7224 */ /* 0x000fe400078e001d */
[----:B------:R-:W-:-:S07]  /*7030*/  IMAD.MOV.U32 R31, RZ, RZ, -0x1 ;  /* 0xffffffffff1f7424 */ /* 0x000fce00078e00ff */
[----:B01-34-:R-:W-:Y:S05]  /*7040*/  WARPSYNC.COLLECTIVE R31, `(.L_x_45123) ;  /* 0x000000001f087348 */ /* 0x01bfea0003c00000 */
[----:B-1----:R1:W2:Y:S02]  /*7050*/  SHFL.IDX P6, R31, R60, R30, R43 ;  /* 0x0000001e3c1f7389 */ /* 0x0022a400000c002b */
[----:B01234-:R-:W-:Y:S05]  /*7060*/  ENDCOLLECTIVE ;  /* 0x000000000000791b */ /* 0x01ffea0003800000 */
.L_x_45123:
[----:B------:R-:W-:Y:S05]  /*7070*/  BSYNC B1 ;  /* 0x0000000000017941 */ /* 0x000fea0003800000 */
.L_x_45122:
[----:B------:R-:W-:Y:S05]  /*7080*/  BRA `(.L_x_45124) ;  /* 0xffffffd000947947 */ /* 0x000fea000383ffff */
.L_x_44975:
[----:B------:R-:W-:Y:S01]  /*7090*/  BSSY B1, `(.L_x_45125) ;  /* 0x0000006000017945 */ /* 0x000fe20003800000 */
[----:B------:R-:W-:Y:S02]  /*70a0*/  IMAD.MOV.U32 R30, RZ, RZ, R28 ;  /* 0x000000ffff1e7224 */ /* 0x000fe400078e001c */
[----:B------:R-:W-:-:S07]  /*70b0*/  IMAD.MOV.U32 R31, RZ, RZ, -0x1 ;  /* 0xffffffffff1f7424 */ /* 0x000fce00078e00ff */
[----:B01-34-:R-:W-:Y:S05]  /*70c0*/  WARPSYNC.COLLECTIVE R31, `(.L_x_45126) ;  /* 0x000000001f087348 */ /* 0x01bfea0003c00000 */
[----:B-1----:R1:W2:Y:S02]  /*70d0*/  SHFL.IDX P6, R31, R60, R30, R43 ;  /* 0x0000001e3c1f7389 */ /* 0x0022a400000c002b */
[----:B01234-:R-:W-:Y:S05]  /*70e0*/  ENDCOLLECTIVE ;  /* 0x000000000000791b */ /* 0x01ffea0003800000 */
.L_x_45126:
[----:B------:R-:W-:Y:S05]  /*70f0*/  BSYNC B1 ;  /* 0x0000000000017941 */ /* 0x000fea0003800000 */
.L_x_45125:
[----:B------:R-:W-:Y:S05]  /*7100*/  BRA `(.L_x_45127) ;  /* 0xffffffd0008c7947 */ /* 0x000fea000383ffff */
.L_x_44977:
[----:B------:R-:W-:Y:S01]  /*7110*/  BSSY B1, `(.L_x_45128) ;  /* 0x0000006000017945 */ /* 0x000fe20003800000 */
[----:B------:R-:W-:Y:S02]  /*7120*/  IMAD.MOV.U32 R30, RZ, RZ, R27 ;  /* 0x000000ffff1e7224 */ /* 0x000fe400078e001b */
[----:B------:R-:W-:-:S07]  /*7130*/  IMAD.MOV.U32 R31, RZ, RZ, -0x1 ;  /* 0xffffffffff1f7424 */ /* 0x000fce00078e00ff */
[----:B01-34-:R-:W-:Y:S05]  /*7140*/  WARPSYNC.COLLECTIVE R31, `(.L_x_45129) ;  /* 0x000000001f087348 */ /* 0x01bfea0003c00000 */
[----:B-1----:R1:W2:Y:S02]  /*7150*/  SHFL.IDX P6, R31, R60, R30, R43 ;  /* 0x0000001e3c1f7389 */ /* 0x0022a400000c002b */
[----:B01234-:R-:W-:Y:S05]  /*7160*/  ENDCOLLECTIVE ;  /* 0x000000000000791b */ /* 0x01ffea0003800000 */
.L_x_45129:
[----:B------:R-:W-:Y:S05]  /*7170*/  BSYNC B1 ;  /* 0x0000000000017941 */ /* 0x000fea0003800000 */
.L_x_45128:
[----:B------:R-:W-:Y:S05]  /*7180*/  BRA `(.L_x_45130) ;  /* 0xffffffd000847947 */ /* 0x000fea000383ffff */
.L_x_44979:
[----:B------:R-:W-:Y:S01]  /*7190*/  BSSY B1, `(.L_x_45131) ;  /* 0x0000006000017945 */ /* 0x000fe20003800000 */
[----:B------:R-:W-:Y:S01]  /*71a0*/  MOV R30, R26 ;  /* 0x0000001a001e7202 */ /* 0x000fe20000000f00 */
[----:B------:R-:W-:-:S07]  /*71b0*/  IMAD.MOV.U32 R31, RZ, RZ, -0x1 ;  /* 0xffffffffff1f7424 */ /* 0x000fce00078e00ff */
[----:B01-34-:R-:W-:Y:S05]  /*71c0*/  WARPSYNC.COLLECTIVE R31, `(.L_x_45132) ;  /* 0x000000001f087348 */ /* 0x01bfea0003c00000 */
[----:B-1----:R1:W2:Y:S02]  /*71d0*/  SHFL.IDX P6, R31, R60, R30, R43 ;  /* 0x0000001e3c1f7389 */ /* 0x0022a400000c002b */
[----:B01234-:R-:W-:Y:S05]  /*71e0*/  ENDCOLLECTIVE ;  /* 0x000000000000791b */ /* 0x01ffea0003800000 */
.L_x_45132:
[----:B------:R-:W-:Y:S05]  /*71f0*/  BSYNC B1 ;  /* 0x0000000000017941 */ /* 0x000fea0003800000 */
.L_x_45131:
[----:B------:R-:W-:Y:S05]  /*7200*/  BRA `(.L_x_45133) ;  /* 0xffffffd0007c7947 */ /* 0x000fea000383ffff */
.L_x_45000:
[----:B------:R-:W-:Y:S02]  /*7210*/  IMAD.MOV.U32 R31, RZ, RZ, -0x1 ;  /* 0xffffffffff1f7424 */ /* 0x000fe400078e00ff */
[----:B------:R-:W-:-:S07]  /*7220*/  IMAD.MOV.U32 R30, RZ, RZ, R22 ;  /* 0x000000ffff1e7224 */ /* 0x000fce00078e0016 */
[----:B0--3--:R-:W-:Y:S05]  /*7230*/  WARPSYNC.COLLECTIVE R31, `(.L_x_45134) ;  /* 0x000000001f087348 */ /* 0x009fea0003c00000 */
[----:B0-----:R0:W1:Y:S02]  /*7240*/  SHFL.IDX P6, R31, R60, R30, R43 ;  /* 0x0000001e3c1f7389 */ /* 0x00106400000c002b */
[----:B01-3--:R-:W-:Y:S05]  /*7250*/  ENDCOLLECTIVE ;  /* 0x000000000000791b */ /* 0x00bfea0003800000 */
.L_x_45134:
[----:B------:R-:W-:Y:S01]  /*7260*/  IMAD.MOV.U32 R33, RZ, RZ, R31 ;  /* 0x000000ffff217224 */ /* 0x000fe200078e001f */
[----:B------:R-:W-:Y:S06]  /*7270*/  BRA `(.L_x_45135) ;  /* 0xffffffe000f87947 */ /* 0x000fec000383ffff */
.L_x_45002:
[----:B------:R-:W-:Y:S01]  /*7280*/  BSSY B0, `(.L_x_45136) ;  /* 0x0000006000007945 */ /* 0x000fe20003800000 */
[----:B------:R-:W-:Y:S02]  /*7290*/  IMAD.MOV.U32 R30, RZ, RZ, R25 ;  /* 0x000000ffff1e7224 */ /* 0x000fe400078e0019 */
[----:B------:R-:W-:-:S07]  /*72a0*/  IMAD.MOV.U32 R31, RZ, RZ, -0x1 ;  /* 0xffffffffff1f7424 */ /* 0x000fce00078e00ff */
[----:B0--3--:R-:W-:Y:S05]  /*72b0*/  WARPSYNC.COLLECTIVE R31, `(.L_x_45137) ;  /* 0x000000001f087348 */ /* 0x009fea0003c00000 */
[----:B0-----:R0:W1:Y:S02]  /*72c0*/  SHFL.IDX P6, R31, R60, R30, R43 ;  /* 0x0000001e3c1f7389 */ /* 0x00106400000c002b */
[----:B01-3--:R-:W-:Y:S05]  /*72d0*/  ENDCOLLECTIVE ;  /* 0x000000000000791b */ /* 0x00bfea0003800000 */
.L_x_45137:
[----:B------:R-:W-:Y:S05]  /*72e0*/  BSYNC B0 ;  /* 0x0000000000007941 */ /* 0x000fea0003800000 */
.L_x_45136:
[----:B------:R-:W-:Y:S05]  /*72f0*/  BRA `(.L_x_45138) ;  /* 0xffffffe000ec7947 */ /* 0x000fea000383ffff */
.L_x_45004:
[----:B------:R-:W-:Y:S01]  /*7300*/  BSSY B0, `(.L_x_45139) ;  /* 0x0000006000007945 */ /* 0x000fe20003800000 */
[----:B------:R-:W-:Y:S01]  /*7310*/  IMAD.MOV.U32 R30, RZ, RZ, R23 ;  /* 0x000000ffff1e7224 */ /* 0x000fe200078e0017 */
[----:B------:R-:W-:-:S07]  /*7320*/  MOV R31, 0xffffffff ;  /* 0xffffffff001f7802 */ /* 0x000fce0000000f00 */
[----:B0--3--:R-:W-:Y:S05]  /*7330*/  WARPSYNC.COLLECTIVE R31, `(.L_x_45140) ;  /* 0x000000001f087348 */ /* 0x009fea0003c00000 */
[----:B0-----:R0:W1:Y:S02]  /*7340*/  SHFL.IDX P6, R31, R60, R30, R43 ;  /* 0x0000001e3c1f7389 */ /* 0x00106400000c002b */
[----:B01-3--:R-:W-:Y:S05]  /*7350*/  ENDCOLLECTIVE ;  /* 0x000000000000791b */ /* 0x00bfea0003800000 */
.L_x_45140:
[----:B------:R-:W-:Y:S05]  /*7360*/  BSYNC B0 ;  /* 0x0000000000007941 */ /* 0x000fea0003800000 */
.L_x_45139:
[----:B------:R-:W-:Y:S05]  /*7370*/  BRA `(.L_x_45141) ;  /* 0xffffffe000e07947 */ /* 0x000fea000383ffff */
.L_x_45006:
[----:B------:R-:W-:Y:S01]  /*7380*/  BSSY B0, `(.L_x_45142) ;  /* 0x0000006000007945 */ /* 0x000fe20003800000 */
[----:B------:R-:W-:Y:S02]  /*7390*/  IMAD.MOV.U32 R30, RZ, RZ, R21 ;  /* 0x000000ffff1e7224 */ /* 0x000fe400078e0015 */
[----:B------:R-:W-:-:S07]  /*73a0*/  IMAD.MOV.U32 R31, RZ, RZ, -0x1 ;  /* 0xffffffffff1f7424 */ /* 0x000fce00078e00ff */
[----:B0--3--:R-:W-:Y:S05]  /*73b0*/  WARPSYNC.COLLECTIVE R31, `(.L_x_45143) ;  /* 0x000000001f087348 */ /* 0x009fea0003c00000 */
[----:B0-----:R0:W1:Y:S02]  /*73c0*/  SHFL.IDX P6, R31, R60, R30, R43 ;  /* 0x0000001e3c1f7389 */ /* 0x00106400000c002b */
[----:B01-3--:R-:W-:Y:S05]  /*73d0*/  ENDCOLLECTIVE ;  /* 0x000000000000791b */ /* 0x00bfea0003800000 */
.L_x_45143:
[----:B------:R-:W-:Y:S05]  /*73e0*/  BSYNC B0 ;  /* 0x0000000000007941 */ /* 0x000fea0003800000 */
.L_x_45142:
[----:B------:R-:W-:Y:S05]  /*73f0*/  BRA `(.L_x_45144) ;  /* 0xffffffe000d47947 */ /* 0x000fea000383ffff */
.L_x_45008:
[----:B------:R-:W-:Y:S01]  /*7400*/  BSSY B0, `(.L_x_45145) ;  /* 0x0000006000007945 */ /* 0x000fe20003800000 */
[----:B------:R-:W-:Y:S02]  /*7410*/  IMAD.MOV.U32 R30, RZ, RZ, R19 ;  /* 0x000000ffff1e7224 */ /* 0x000fe400078e0013 */
[----:B------:R-:W-:-:S07]  /*7420*/  IMAD.MOV.U32 R31, RZ, RZ, -0x1 ;  /* 0xffffffffff1f7424 */ /* 0x000fce00078e00ff */
[----:B0--3--:R-:W-:Y:S05]  /*7430*/  WARPSYNC.COLLECTIVE R31, `(.L_x_45146) ;  /* 0x000000001f087348 */ /* 0x009fea0003c00000 */
[----:B0-----:R0:W1:Y:S02]  /*7440*/  SHFL.IDX P6, R31, R60, R30, R43 ;  /* 0x0000001e3c1f7389 */ /* 0x00106400000c002b */
[----:B01-3--:R-:W-:Y:S05]  /*7450*/  ENDCOLLECTIVE ;  /* 0x000000000000791b */ /* 0x00bfea0003800000 */
.L_x_45146:
[----:B------:R-:W-:Y:S05]  /*7460*/  BSYNC B0 ;  /* 0x0000000000007941 */ /* 0x000fea0003800000 */
.L_x_45145:
[----:B------:R-:W-:Y:S05]  /*7470*/  BRA `(.L_x_45147) ;  /* 0xffffffe000c87947 */ /* 0x000fea000383ffff */
.L_x_45010:
[----:B------:R-:W-:Y:S01]  /*7480*/  BSSY B0, `(.L_x_45148) ;  /* 0x0000006000007945 */ /* 0x000fe20003800000 */
[----:B------:R-:W-:Y:S02]  /*7490*/  IMAD.MOV.U32 R30, RZ, RZ, R58 ;  /* 0x000000ffff1e7224 */ /* 0x000fe400078e003a */
[----:B------:R-:W-:-:S07]  /*74a0*/  IMAD.MOV.U32 R31, RZ, RZ, -0x1 ;  /* 0xffffffffff1f7424 */ /* 0x000fce00078e00ff */
[----:B0--3--:R-:W-:Y:S05]  /*74b0*/  WARPSYNC.COLLECTIVE R31, `(.L_x_45149) ;  /* 0x000000001f087348 */ /* 0x009fea0003c00000 */
[----:B0-----:R0:W1:Y:S02]  /*74c0*/  SHFL.IDX P6, R31, R60, R30, R43 ;  /* 0x0000001e3c1f7389 */ /* 0x00106400000c002b */
[----:B01-3--:R-:W-:Y:S05]  /*74d0*/  ENDCOLLECTIVE ;  /* 0x000000000000791b */ /* 0x00bfea0003800000 */
.L_x_45149:
[----:B------:R-:W-:Y:S05]  /*74e0*/  BSYNC B0 ;  /* 0x0000000000007941 */ /* 0x000fea0003800000 */
.L_x_45148:
[----:B------:R-:W-:Y:S05]  /*74f0*/  BRA `(.L_x_45150) ;  /* 0xffffffe000c47947 */ /* 0x000fea000383ffff */
.L_x_45012:
[----:B------:R-:W-:Y:S01]  /*7500*/  BSSY B0, `(.L_x_45151) ;  /* 0x0000006000007945 */ /* 0x000fe20003800000 */
[----:B------:R-:W-:Y:S01]  /*7510*/  MOV R30, R56 ;  /* 0x00000038001e7202 */ /* 0x000fe20000000f00 */
[----:B------:R-:W-:-:S07]  /*7520*/  IMAD.MOV.U32 R31, RZ, RZ, -0x1 ;  /* 0xffffffffff1f7424 */ /* 0x000fce00078e00ff */
[----:B0--3--:R-:W-:Y:S05]  /*7530*/  WARPSYNC.COLLECTIVE R31, `(.L_x_45152) ;  /* 0x000000001f087348 */ /* 0x009fea0003c00000 */
[----:B0-----:R0:W1:Y:S02]  /*7540*/  SHFL.IDX P6, R31, R60, R30, R43 ;  /* 0x0000001e3c1f7389 */ /* 0x00106400000c002b */
[----:B01-3--:R-:W-:Y:S05]  /*7550*/  ENDCOLLECTIVE ;  /* 0x000000000000791b */ /* 0x00bfea0003800000 */
.L_x_45152:
[----:B------:R-:W-:Y:S05]  /*7560*/  BSYNC B0 ;  /* 0x0000000000007941 */ /* 0x000fea0003800000 */
.L_x_45151:
[----:B------:R-:W-:Y:S05]  /*7570*/  BRA `(.L_x_45153) ;  /* 0xffffffe000bc7947 */ /* 0x000fea000383ffff */
.L_x_45014:
[----:B------:R-:W-:Y:S01]  /*7580*/  BSSY B0, `(.L_x_45154) ;  /* 0x0000006000007945 */ /* 0x000fe20003800000 */
[----:B------:R-:W-:Y:S02]  /*7590*/  IMAD.MOV.U32 R30, RZ, RZ, R54 ;  /* 0x000000ffff1e7224 */ /* 0x000fe400078e0036 */
[----:B------:R-:W-:-:S07]  /*75a0*/  IMAD.MOV.U32 R31, RZ, RZ, -0x1 ;  /* 0xffffffffff1f7424 */ /* 0x000fce00078e00ff */
[----:B0--3--:R-:W-:Y:S05]  /*75b0*/  WARPSYNC.COLLECTIVE R31, `(.L_x_45155) ;  /* 0x000000001f087348 */ /* 0x009fea0003c00000 */
[----:B0-----:R0:W1:Y:S02]  /*75c0*/  SHFL.IDX P6, R31, R60, R30, R43 ;  /* 0x0000001e3c1f7389 */ /* 0x00106400000c002b */
[----:B01-3--:R-:W-:Y:S05]  /*75d0*/  ENDCOLLECTIVE ;  /* 0x000000000000791b */ /* 0x00bfea0003800000 */
.L_x_45155:
[----:B------:R-:W-:Y:S05]  /*75e0*/  BSYNC B0 ;  /* 0x0000000000007941 */ /* 0x000fea0003800000 */
.L_x_45154:
[----:B------:R-:W-:Y:S05]  /*75f0*/  BRA `(.L_x_45156) ;  /* 0xffffffe000b47947 */ /* 0x000fea000383ffff */
.L_x_45016:
[----:B------:R-:W-:Y:S01]  /*7600*/  BSSY B0, `(.L_x_45157) ;  /* 0x0000006000007945 */ /* 0x000fe20003800000 */
[----:B------:R-:W-:Y:S02]  /*7610*/  IMAD.MOV.U32 R30, RZ, RZ, R42 ;  /* 0x000000ffff1e7224 */ /* 0x000fe400078e002a */
[----:B------:R-:W-:-:S07]  /*7620*/  IMAD.MOV.U32 R31, RZ, RZ, -0x1 ;  /* 0xffffffffff1f7424 */ /* 0x000fce00078e00ff */
[----:B0--3--:R-:W-:Y:S05]  /*7630*/  WARPSYNC.COLLECTIVE R31, `(.L_x_45158) ;  /* 0x000000001f087348 */ /* 0x009fea0003c00000 */
[----:B0-----:R0:W1:Y:S02]  /*7640*/  SHFL.IDX P6, R31, R60, R30, R43 ;  /* 0x0000001e3c1f7389 */ /* 0x00106400000c002b */
[----:B01-3--:R-:W-:Y:S05]  /*7650*/  ENDCOLLECTIVE ;  /* 0x000000000000791b */ /* 0x00bfea0003800000 */
.L_x_45158:
[----:B------:R-:W-:Y:S05]  /*7660*/  BSYNC B0 ;  /* 0x0000000000007941 */ /* 0x000fea0003800000 */
.L_x_45157:
[----:B------:R-:W-:Y:S05]  /*7670*/  BRA `(.L_x_45159) ;  /* 0xffffffe000ac7947 */ /* 0x000fea000383ffff */
.L_x_45018:
[----:B------:R-:W-:Y:S01]  /*7680*/  BSSY B0, `(.L_x_45160) ;  /* 0x0000006000007945 */ /* 0x000fe20003800000 */
[----:B------:R-:W-:Y:S01]  /*7690*/  IMAD.MOV.U32 R30, RZ, RZ, R40 ;  /* 0x000000ffff1e7224 */ /* 0x000fe200078e0028 */
[----:B------:R-:W-:-:S07]  /*76a0*/  MOV R31, 0xffffffff ;  /* 0xffffffff001f7802 */ /* 0x000fce0000000f00 */
[----:B0--3--:R-:W-:Y:S05]  /*76b0*/  WARPSYNC.COLLECTIVE R31, `(.L_x_45161) ;  /* 0x000000001f087348 */ /* 0x009fea0003c00000 */
[----:B0-----:R0:W1:Y:S02]  /*76c0*/  SHFL.IDX P6, R31, R60, R30, R43 ;  /* 0x0000001e3c1f7389 */ /* 0x00106400000c002b */
[----:B01-3--:R-:W-:Y:S05]  /*76d0*/  ENDCOLLECTIVE ;  /* 0x000000000000791b */ /* 0x00bfea0003800000 */
.L_x_45161:
[----:B------:R-:W-:Y:S05]  /*76e0*/  BSYNC B0 ;  /* 0x0000000000007941 */ /* 0x000fea0003800000 */
.L_x_45160:
[----:B------:R-:W-:Y:S05]  /*76f0*/  BRA `(.L_x_45162) ;  /* 0xffffffe000a47947 */ /* 0x000fea000383ffff */
.L_x_45020:
[----:B------:R-:W-:Y:S01]  /*7700*/  BSSY B0, `(.L_x_45163) ;  /* 0x0000006000007945 */ /* 0x000fe20003800000 */
[----:B------:R-:W-:Y:S02]  /*7710*/  IMAD.MOV.U32 R30, RZ, RZ, R38 ;  /* 0x000000ffff1e7224 */ /* 0x000fe400078e0026 */
[----:B------:R-:W-:-:S07]  /*7720*/  IMAD.MOV.U32 R31, RZ, RZ, -0x1 ;  /* 0xffffffffff1f7424 */ /* 0x000fce00078e00ff */
[----:B0--3--:R-:W-:Y:S05]  /*7730*/  WARPSYNC.COLLECTIVE R31, `(.L_x_45164) ;  /* 0x000000001f087348 */ /* 0x009fea0003c00000 */
[----:B0-----:R0:W1:Y:S02]  /*7740*/  SHFL.IDX P6, R31, R60, R30, R43 ;  /* 0x0000001e3c1f7389 */ /* 0x00106400000c002b */
[----:B01-3--:R-:W-:Y:S05]  /*7750*/  ENDCOLLECTIVE ;  /* 0x000000000000791b */ /* 0x00bfea0003800000 */
.L_x_45164:
[----:B------:R-:W-:Y:S05]  /*7760*/  BSYNC B0 ;  /* 0x0000000000007941 */ /* 0x000fea0003800000 */
.L_x_45163:
[----:B------:R-:W-:Y:S05]  /*7770*/  BRA `(.L_x_45165) ;  /* 0xffffffe0009c7947 */ /* 0x000fea000383ffff */
.L_x_45022:
[----:B------:R-:W-:Y:S01]  /*7780*/  BSSY B0, `(.L_x_45166) ;  /* 0x0000006000007945 */ /* 0x000fe20003800000 */
[----:B------:R-:W-:Y:S02]  /*7790*/  IMAD.MOV.U32 R30, RZ, RZ, R36 ;  /* 0x000000ffff1e7224 */ /* 0x000fe400078e0024 */
[----:B------:R-:W-:-:S07]  /*77a0*/  IMAD.MOV.U32 R31, RZ, RZ, -0x1 ;  /* 0xffffffffff1f7424 */ /* 0x000fce00078e00ff */
[----:B0--3--:R-:W-:Y:S05]  /*77b0*/  WARPSYNC.COLLECTIVE R31, `(.L_x_45167) ;  /* 0x000000001f087348 */ /* 0x009fea0003c00000 */
[----:B0-----:R0:W1:Y:S02]  /*77c0*/  SHFL.IDX P6, R31, R60, R30, R43 ;  /* 0x0000001e3c1f7389 */ /* 0x00106400000c002b */
[----:B01-3--:R-:W-:Y:S05]  /*77d0*/  ENDCOLLECTIVE ;  /* 0x000000000000791b */ /* 0x00bfea0003800000 */
.L_x_45167:
[----:B------:R-:W-:Y:S05]  /*77e0*/  BSYNC B0 ;  /* 0x0000000000007941 */ /* 0x000fea0003800000 */
.L_x_45166:
[----:B------:R-:W-:Y:S05]  /*77f0*/  BRA `(.L_x_45168) ;  /* 0xffffffe000947947 */ /* 0x000fea000383ffff */
.L_x_45024:
[----:B------:R-:W-:Y:S01]  /*7800*/  BSSY B0, `(.L_x_45169) ;  /* 0x0000006000007945 */ /* 0x000fe20003800000 */
[----:B------:R-:W-:Y:S02]  /*7810*/  IMAD.MOV.U32 R30, RZ, RZ, R34 ;  /* 0x000000ffff1e7224 */ /* 0x000fe400078e0022 */
[----:B------:R-:W-:-:S07]  /*7820*/  IMAD.MOV.U32 R31, RZ, RZ, -0x1 ;  /* 0xffffffffff1f7424 */ /* 0x000fce00078e00ff */
[----:B0--3--:R-:W-:Y:S05]  /*7830*/  WARPSYNC.COLLECTIVE R31, `(.L_x_45170) ;  /* 0x000000001f087348 */ /* 0x009fea0003c00000 */
[----:B0-----:R0:W1:Y:S02]  /*7840*/  SHFL.IDX P6, R31, R60, R30, R43 ;  /* 0x0000001e3c1f7389 */ /* 0x00106400000c002b */
[----:B01-3--:R-:W-:Y:S05]  /*7850*/  ENDCOLLECTIVE ;  /* 0x000000000000791b */ /* 0x00bfea0003800000 */
.L_x_45170:
[----:B------:R-:W-:Y:S05]  /*7860*/  BSYNC B0 ;  /* 0x0000000000007941 */ /* 0x000fea0003800000 */
.L_x_45169:
[----:B------:R-:W-:Y:S05]  /*7870*/  BRA `(.L_x_45171) ;  /* 0xffffffe0008c7947 */ /* 0x000fea000383ffff */
.L_x_45026:
[----:B------:R-:W-:Y:S01]  /*7880*/  BSSY B0, `(.L_x_45172) ;  /* 0x0000006000007945 */ /* 0x000fe20003800000 */
[----:B------:R-:W-:Y:S01]  /*7890*/  MOV R30, R32 ;  /* 0x00000020001e7202 */ /* 0x000fe20000000f00 */
[----:B------:R-:W-:-:S07]  /*78a0*/  IMAD.MOV.U32 R31, RZ, RZ, -0x1 ;  /* 0xffffffffff1f7424 */ /* 0x000fce00078e00ff */
[----:B0--3--:R-:W-:Y:S05]  /*78b0*/  WARPSYNC.COLLECTIVE R31, `(.L_x_45173) ;  /* 0x000000001f087348 */ /* 0x009fea0003c00000 */
[----:B0-----:R0:W1:Y:S02]  /*78c0*/  SHFL.IDX P6, R31, R60, R30, R43 ;  /* 0x0000001e3c1f7389 */ /* 0x00106400000c002b */
[----:B01-3--:R-:W-:Y:S05]  /*78d0*/  ENDCOLLECTIVE ;  /* 0x000000000000791b */ /* 0x00bfea0003800000 */
.L_x_45173:
[----:B------:R-:W-:Y:S05]  /*78e0*/  BSYNC B0 ;  /* 0x0000000000007941 */ /* 0x000fea0003800000 */
.L_x_45172:
[----:B------:R-:W-:Y:S05]  /*78f0*/  BRA `(.L_x_45174) ;  /* 0xffffffe000847947 */ /* 0x000fea000383ffff */
.L_x_45028:
[----:B------:R-:W-:Y:S01]  /*7900*/  BSSY B0, `(.L_x_45175) ;  /* 0x0000006000007945 */ /* 0x000fe20003800000 */
[----:B------:R-:W-:Y:S02]  /*7910*/  IMAD.MOV.U32 R30, RZ, RZ, R28 ;  /* 0x000000ffff1e7224 */ /* 0x000fe400078e001c */
[----:B------:R-:W-:-:S07]  /*7920*/  IMAD.MOV.U32 R31, RZ, RZ, -0x1 ;  /* 0xffffffffff1f7424 */ /* 0x000fce00078e00ff */
[----:B0--3--:R-:W-:Y:S05]  /*7930*/  WARPSYNC.COLLECTIVE R31, `(.L_x_45176) ;  /* 0x000000001f087348 */ /* 0x009fea0003c00000 */
[----:B0-----:R0:W1:Y:S02]  /*7940*/  SHFL.IDX P6, R31, R60, R30, R43 ;  /* 0x0000001e3c1f7389 */ /* 0x00106400000c002b */
[----:B01-3--:R-:W-:Y:S05]  /*7950*/  ENDCOLLECTIVE ;  /* 0x000000000000791b */ /* 0x00bfea0003800000 */
.L_x_45176:
[----:B------:R-:W-:Y:S05]  /*7960*/  BSYNC B0 ;  /* 0x0000000000007941 */ /* 0x000fea0003800000 */
.L_x_45175:
[----:B------:R-:W-:Y:S05]  /*7970*/  BRA `(.L_x_45177) ;  /* 0xffffffe0007c7947 */ /* 0x000fea000383ffff */
.L_x_45030:
[----:B------:R-:W-:Y:S01]  /*7980*/  BSSY B0, `(.L_x_45178) ;  /* 0x0000006000007945 */ /* 0x000fe20003800000 */
[----:B------:R-:W-:Y:S02]  /*7990*/  IMAD.MOV.U32 R30, RZ, RZ, R26 ;  /* 0x000000ffff1e7224 */ /* 0x000fe400078e001a */
[----:B------:R-:W-:-:S07]  /*79a0*/  IMAD.MOV.U32 R31, RZ, RZ, -0x1 ;  /* 0xffffffffff1f7424 */ /* 0x000fce00078e00ff */
[----:B0--3--:R-:W-:Y:S05]  /*79b0*/  WARPSYNC.COLLECTIVE R31, `(.L_x_45179) ;  /* 0x000000001f087348 */ /* 0x009fea0003c00000 */
[----:B0-----:R0:W1:Y:S02]  /*79c0*/  SHFL.IDX P6, R31, R60, R30, R43 ;  /* 0x0000001e3c1f7389 */ /* 0x00106400000c002b */
[----:B01-3--:R-:W-:Y:S05]  /*79d0*/  ENDCOLLECTIVE ;  /* 0x000000000000791b */ /* 0x00bfea0003800000 */
.L_x_45179:
[----:B------:R-:W-:Y:S05]  /*79e0*/  BSYNC B0 ;  /* 0x0000000000007941 */ /* 0x000fea0003800000 */
.L_x_45178:
[----:B------:R-:W-:Y:S05]  /*79f0*/  BRA `(.L_x_45180) ;  /* 0xffffffe000747947 */ /* 0x000fea000383ffff */
.L_x_45181:
        /* <DEDUP_REMOVED lines=16> */
.L_x_58666:


//--------------------- .text._Z9cuda_gemmIiLi256ELi1ELi1ELi256ELi32ELi32ELi32ELi0ELi1EEviiiPT_S1_S1_ii --------------------------
	.section	.text._Z9cuda_gemmIiLi256ELi1ELi1ELi256ELi32ELi32ELi32ELi0ELi1EEviiiPT_S1_S1_ii,"ax",@progbits
	.align	128
        .global         _Z9cuda_gemmIiLi256ELi1ELi1ELi256ELi32ELi32ELi32ELi0ELi1EEviiiPT_S1_S1_ii
        .type           _Z9cuda_gemmIiLi256ELi1ELi1ELi256ELi32ELi32ELi32ELi0ELi1EEviiiPT_S1_S1_ii,@function
        .size           _Z9cuda_gemmIiLi256ELi1ELi1ELi256ELi32ELi32ELi32ELi0ELi1EEviiiPT_S1_S1_ii,(.L_x_58184 - _Z9cuda_gemmIiLi256ELi1ELi1ELi256ELi32ELi32ELi32ELi0ELi1EEviiiPT_S1_S1_ii)
        .other          _Z9cuda_gemmIiLi256ELi1ELi1ELi256ELi32ELi32ELi32ELi0ELi1EEviiiPT_S1_S1_ii,@"STO_CUDA_ENTRY STV_DEFAULT"
_Z9cuda_gemmIiLi256ELi1ELi1ELi256ELi32ELi32ELi32ELi0ELi1EEviiiPT_S1_S1_ii:
.text._Z9cuda_gemmIiLi256ELi1ELi1ELi256ELi32ELi32ELi32ELi0ELi1EEviiiPT_S1_S1_ii:
        /* <DEDUP_REMOVED lines=8> */
[----:B------:R-:W-:Y:S05]  /*0080*/  CALL.REL.NOINC `($__internal_233_$__cuda_sm20_div_u16) ;  /* 0x0000001c00d47944 */ /* 0x000fea0003c00000 */
        /* <DEDUP_REMOVED lines=16> */
.L_x_45184:
        /* <DEDUP_REMOVED lines=13> */
.L_x_45183:
[----:B------:R-:W-:Y:S05]  /*0260*/  BSYNC.RECONVERGENT B0 ;  /* 0x0000000000007941 */ /* 0x000fea0003800200 */
.L_x_45182:
[----:B------:R-:W-:Y:S01]  /*0270*/  BSSY.RECONVERGENT B0, `(.L_x_45185) ;  /* 0x000002b000007945 */ /* 0x000fe20003800200 */
[C-C-:B------:R-:W-:Y:S01]  /*0280*/  IMAD R17, R44.reuse, 0x2, R7.reuse ;  /* 0x000000022c117824 */ /* 0x140fe200078e0207 */
[----:B------:R-:W-:Y:S01]  /*0290*/  IADD3 R21, PT, PT, R7, R44, RZ ;  /* 0x0000002c07157210 */ /* 0x000fe20007ffe0ff */
[----:B------:R-:W-:-:S07]  /*02a0*/  IMAD R19, R44, 0x3, R7 ;  /* 0x000000032c137824 */ /* 0x000fce00078e0207 */
.L_x_45186:
[----:B012---:R-:W-:-:S04]  /*02b0*/  IMAD.WIDE.U32 R14, R7, 0x4, R4 ;  /* 0x00000004070e7825 */ /* 0x007fc800078e0004 */
        /* <DEDUP_REMOVED lines=39> */
.L_x_45185:
[----:B------:R-:W0:Y:S08]  /*0530*/  S2UR UR6, SR_CTAID.Y ;  /* 0x00000000000679c3 */ /* 0x000e300000002600 */
[----:B------:R-:W0:Y:S02]  /*0540*/  LDC R4, c[0x0][0x374] ;  /* 0x0000dd00ff047b82 */ /* 0x000e240000000800 */
[----:B0-----:R-:W-:-:S13]  /*0550*/  ISETP.LE.U32.AND P0, PT, R4, UR6, PT ;  /* 0x0000000604007c0c */ /* 0x001fda000bf03070 */
[----:B------:R-:W-:Y:S05]  /*0560*/  @P0 EXIT ;  /* 0x000000000000094d */ /* 0x000fea0003800000 */
[----:B------:R-:W0:Y:S01]  /*0570*/  I2F.U32.RP R6, R44 ;  /* 0x0000002c00067306 */ /* 0x000e220000209000 */
[C---:B------:R-:W-:Y:S01]  /*0580*/  ISETP.GE.U32.AND P0, PT, R2.reuse, 0x100, PT ;  /* 0x000001000200780c */ /* 0x040fe20003f06070 */
[----:B------:R-:W1:Y:S01]  /*0590*/  S2R R41, SR_CTAID.X ;  /* 0x0000000000297919 */ /* 0x000e620000002500 */
[----:B------:R-:W-:Y:S01]  /*05a0*/  VIMNMX.U32 R7, PT, PT, R2, 0x100, !PT ;  /* 0x0000010002077848 */ /* 0x000fe20007fe0000 */
[----:B------:R-:W-:Y:S01]  /*05b0*/  BSSY.RECONVERGENT B0, `(.L_x_45187) ;  /* 0x0000032000007945 */ /* 0x000fe20003800200 */
[----:B------:R-:W-:Y:S01]  /*05c0*/  SEL R42, RZ, 0x1, P0 ;  /* 0x00000001ff2a7807 */ /* 0x000fe20000000000 */
[--C-:B------:R-:W-:Y:S01]  /*05d0*/  IMAD.MOV.U32 R17, RZ, RZ, R43.reuse ;  /* 0x000000ffff117224 */ /* 0x100fe200078e002b */
[----:B------:R-:W-:Y:S02]  /*05e0*/  ISETP.NE.U32.AND P2, PT, R44, RZ, PT ;  /* 0x000000ff2c00720c */ /* 0x000fe40003f45070 */
[----:B------:R-:W-:Y:S02]  /*05f0*/  IADD3 R7, PT, PT, R7, -R2, -R42 ;  /* 0x8000000207077210 */ /* 0x000fe40007ffe82a */
[----:B------:R-:W-:-:S02]  /*0600*/  SHF.R.U32.HI R40, RZ, 0x1, R43 ;  /* 0x00000001ff287819 */ /* 0x000fc4000001162b */
[----:B------:R-:W-:Y:S01]  /*0610*/  IADD3 R16, PT, PT, R0, 0x1080, RZ ;  /* 0x0000108000107810 */ /* 0x000fe20007ffe0ff */
[----:B0-----:R-:W0:Y:S01]  /*0620*/  MUFU.RCP R6, R6 ;  /* 0x0000000600067308 */ /* 0x001e220000001000 */
[----:B------:R-:W-:Y:S01]  /*0630*/  LOP3.LUT R40, R40, 0x7, RZ, 0xc0, !PT ;  /* 0x0000000728287812 */ /* 0x000fe200078ec0ff */
[----:B0-----:R-:W-:-:S06]  /*0640*/  VIADD R4, R6, 0xffffffe ;  /* 0x0ffffffe06047836 */ /* 0x001fcc0000000000 */
[----:B------:R0:W3:Y:S02]  /*0650*/  F2I.FTZ.U32.TRUNC.NTZ R5, R4 ;  /* 0x0000000400057305 */ /* 0x0000e4000021f000 */
[----:B0-----:R-:W-:Y:S01]  /*0660*/  IMAD.MOV.U32 R4, RZ, RZ, RZ ;  /* 0x000000ffff047224 */ /* 0x001fe200078e00ff */
[----:B---3--:R-:W-:-:S05]  /*0670*/  IADD3 R9, PT, PT, RZ, -R5, RZ ;  /* 0x80000005ff097210 */ /* 0x008fca0007ffe0ff */
[----:B------:R-:W-:-:S04]  /*0680*/  IMAD R9, R9, R44, RZ ;  /* 0x0000002c09097224 */ /* 0x000fc800078e02ff */
[----:B--2---:R-:W-:Y:S01]  /*0690*/  IMAD.HI.U32 R8, R5, R9, R4 ;  /* 0x0000000905087227 */ /* 0x004fe200078e0004 */
[----:B------:R-:W-:-:S05]  /*06a0*/  LOP3.LUT R4, R43, 0x1, RZ, 0xc0, !PT ;  /* 0x000000012b047812 */ /* 0x000fca00078ec0ff */
[----:B------:R-:W-:-:S04]  /*06b0*/  IMAD.HI.U32 R5, R8, R7, RZ ;  /* 0x0000000708057227 */ /* 0x000fc800078e00ff */
        /* <DEDUP_REMOVED lines=11> */
[----:B------:R-:W-:Y:S02]  /*0770*/  ISETP.GE.U32.AND P2, PT, R42, 0x3, PT ;  /* 0x000000032a00780c */ /* 0x000fe40003f46070 */
[----:B------:R-:W-:Y:S01]  /*0780*/  ISETP.NE.AND P1, PT, R2, 0x3, PT ;  /* 0x000000030200780c */ /* 0x000fe20003f25270 */
[----:B------:R-:W-:-:S05]  /*0790*/  VIADD R2, R42, 0x1 ;  /* 0x000000012a027836 */ /* 0x000fca0000000000 */
[----:B------:R-:W-:-:S07]  /*07a0*/  LOP3.LUT R2, R2, 0x3, RZ, 0xc0, !PT ;  /* 0x0000000302027812 */ /* 0x000fce00078ec0ff */
[----:B-1----:R-:W-:Y:S05]  /*07b0*/  @!P1 BRA `(.L_x_45188) ;  /* 0x0000000000449947 */ /* 0x002fea0003800000 */
[----:B------:R-:W0:Y:S01]  /*07c0*/  LDC R8, c[0x0][0x388] ;  /* 0x0000e200ff087b82 */ /* 0x000e220000000800 */
[----:B------:R-:W-:Y:S02]  /*07d0*/  VIADD R4, R0, 0x1080 ;  /* 0x0000108000047836 */ /* 0x000fe40000000000 */
[--C-:B------:R-:W-:Y:S02]  /*07e0*/  IMAD R17, R2, R44, R43.reuse ;  /* 0x0000002c02117224 */ /* 0x100fe400078e022b */
[----:B------:R-:W-:Y:S01]  /*07f0*/  IMAD.MOV R10, RZ, RZ, -R2 ;  /* 0x000000ffff0a7224 */ /* 0x000fe200078e0a02 */
[----:B------:R-:W-:Y:S02]  /*0800*/  LEA R4, R3, R4, 0x18 ;  /* 0x0000000403047211 */ /* 0x000fe400078ec0ff */
[----:B------:R-:W1:Y:S02]  /*0810*/  LDC.64 R6, c[0x0][0x390] ;  /* 0x0000e400ff067b82 */ /* 0x000e640000000a00 */
[----:B------:R-:W-:Y:S01]  /*0820*/  LEA R9, R43, R4, 0x2 ;  /* 0x000000042b097211 */ /* 0x000fe200078e10ff */
[----:B0-----:R-:W-:-:S04]  /*0830*/  IMAD R8, R8, UR6, R43 ;  /* 0x0000000608087c24 */ /* 0x001fc8000f8e022b */
[----:B------:R-:W-:-:S07]  /*0840*/  IMAD R11, R41, 0x100, R8 ;  /* 0x00000100290b7824 */ /* 0x000fce00078e0208 */
.L_x_45189:
        /* <DEDUP_REMOVED lines=8> */
.L_x_45188:
[----:B------:R-:W-:Y:S05]  /*08d0*/  BSYNC.RECONVERGENT B0 ;  /* 0x0000000000007941 */ /* 0x000fea0003800200 */
.L_x_45187:
[----:B------:R-:W-:Y:S04]  /*08e0*/  BSSY.RECONVERGENT B0, `(.L_x_45190) ;  /* 0x0000020000007945 */ /* 0x000fe80003800200 */
[----:B------:R-:W-:Y:S05]  /*08f0*/  @!P2 BRA `(.L_x_45191) ;  /* 0x000000000078a947 */ /* 0x000fea0003800000 */
[----:B------:R-:W0:Y:S01]  /*0900*/  LDC R12, c[0x0][0x388] ;  /* 0x0000e200ff0c7b82 */ /* 0x000e220000000800 */
[----:B------:R-:W-:-:S05]  /*0910*/  VIADD R6, R0, 0x1080 ;  /* 0x0000108000067836 */ /* 0x000fca0000000000 */
[----:B------:R-:W-:Y:S02]  /*0920*/  LEA R14, R3, R6, 0x18 ;  /* 0x00000006030e7211 */ /* 0x000fe400078ec0ff */
[----:B------:R-:W1:Y:S02]  /*0930*/  LDC.64 R4, c[0x0][0x390] ;  /* 0x0000e400ff047b82 */ /* 0x000e640000000a00 */
[----:B------:R-:W-:Y:S01]  /*0940*/  LEA R23, R17, R14, 0x2 ;  /* 0x0000000e11177211 */ /* 0x000fe200078e10ff */
[----:B0-----:R-:W-:-:S04]  /*0950*/  IMAD R12, R12, UR6, R17 ;  /* 0x000000060c0c7c24 */ /* 0x001fc8000f8e0211 */
[----:B------:R-:W-:Y:S02]  /*0960*/  IMAD R25, R41, 0x100, R12 ;  /* 0x0000010029197824 */ /* 0x000fe400078e020c */
[----:B-1----:R-:W-:-:S04]  /*0970*/  IMAD.WIDE.U32 R6, R44, 0x4, R4 ;  /* 0x000000042c067825 */ /* 0x002fc800078e0004 */
[----:B------:R-:W-:-:S04]  /*0980*/  IMAD.WIDE.U32 R8, R44, 0x8, R4 ;  /* 0x000000082c087825 */ /* 0x000fc800078e0004 */
[----:B------:R-:W-:-:S07]  /*0990*/  IMAD.WIDE.U32 R10, R44, 0xc, R4 ;  /* 0x0000000c2c0a7825 */ /* 0x000fce00078e0004 */
.L_x_45192:
        /* <DEDUP_REMOVED lines=20> */
.L_x_45191:
[----:B------:R-:W-:Y:S05]  /*0ae0*/  BSYNC.RECONVERGENT B0 ;  /* 0x0000000000007941 */ /* 0x000fea0003800200 */
.L_x_45190:
[C---:B------:R-:W-:Y:S01]  /*0af0*/  VIADD R20, R40.reuse, 0x9 ;  /* 0x0000000928147836 */ /* 0x040fe20000000000 */
[----:B------:R-:W-:Y:S01]  /*0b00*/  LEA R22, R3, R16, 0x18 ;  /* 0x0000001003167211 */ /* 0x000fe200078ec0ff */
[C---:B------:R-:W-:Y:S01]  /*0b10*/  VIADD R6, R40.reuse, 0xc ;  /* 0x0000000c28067836 */ /* 0x040fe20000000000 */
[C---:B------:R-:W-:Y:S01]  /*0b20*/  IADD3 R8, PT, PT, R40.reuse, 0xa, RZ ;  /* 0x0000000a28087810 */ /* 0x040fe20007ffe0ff */
[C---:B-1----:R-:W-:Y:S01]  /*0b30*/  VIADD R14, R40.reuse, 0xffffffff ;  /* 0xffffffff280e7836 */ /* 0x042fe20000000000 */
[C---:B------:R-:W-:Y:S01]  /*0b40*/  IADD3 R16, PT, PT, R40.reuse, 0xd, RZ ;  /* 0x0000000d28107810 */ /* 0x040fe20007ffe0ff */
[----:B------:R-:W-:Y:S01]  /*0b50*/  VIADD R18, R40, 0xb ;  /* 0x0000000b28127836 */ /* 0x000fe20000000000 */
[----:B------:R-:W-:Y:S01]  /*0b60*/  LOP3.LUT R20, R20, 0xf, RZ, 0xc0, !PT ;  /* 0x0000000f14147812 */ /* 0x000fe200078ec0ff */
[----:B------:R-:W-:Y:S01]  /*0b70*/  VIADD R4, R40, 0xe ;  /* 0x0000000e28047836 */ /* 0x000fe20000000000 */
[----:B------:R-:W-:Y:S01]  /*0b80*/  LOP3.LUT R8, R8, 0xf, RZ, 0xc0, !PT ;  /* 0x0000000f08087812 */ /* 0x000fe200078ec0ff */
[----:B------:R-:W-:Y:S01]  /*0b90*/  IMAD.SHL.U32 R5, R43, 0x10, RZ ;  /* 0x000000102b057824 */ /* 0x000fe200078e00ff */
[----:B------:R-:W-:Y:S01]  /*0ba0*/  LOP3.LUT R6, R6, 0xf, RZ, 0xc0, !PT ;  /* 0x0000000f06067812 */ /* 0x000fe200078ec0ff */
[----:B------:R-:W-:Y:S01]  /*0bb0*/  BSSY.RECONVERGENT B0, `(.L_x_45193) ;  /* 0x0000021000007945 */ /* 0x000fe20003800200 */
[----:B------:R-:W-:-:S02]  /*0bc0*/  LOP3.LUT R16, R16, 0xf, RZ, 0xc0, !PT ;  /* 0x0000000f10107812 */ /* 0x000fc400078ec0ff */
[----:B------:R-:W-:Y:S02]  /*0bd0*/  LOP3.LUT R14, R14, 0xf, RZ, 0xc0, !PT ;  /* 0x0000000f0e0e7812 */ /* 0x000fe400078ec0ff */
[----:B------:R-:W-:Y:S02]  /*0be0*/  LOP3.LUT R18, R18, 0xf, RZ, 0xc0, !PT ;  /* 0x0000000f12127812 */ /* 0x000fe400078ec0ff */
[----:B------:R-:W-:Y:S02]  /*0bf0*/  LOP3.LUT R4, R4, 0xf, RZ, 0xc0, !PT ;  /* 0x0000000f04047812 */ /* 0x000fe400078ec0ff */
[--C-:B------:R-:W-:Y:S02]  /*0c00*/  LOP3.LUT R9, R20, 0xf0, R5.reuse, 0xf8, !PT ;  /* 0x000000f014097812 */ /* 0x100fe400078ef805 */
[--C-:B------:R-:W-:Y:S02]  /*0c10*/  LOP3.LUT R10, R8, 0xf0, R5.reuse, 0xf8, !PT ;  /* 0x000000f0080a7812 */ /* 0x100fe400078ef805 */
[--C-:B------:R-:W-:Y:S01]  /*0c20*/  LOP3.LUT R12, R6, 0xf0, R5.reuse, 0xf8, !PT ;  /* 0x000000f0060c7812 */ /* 0x100fe200078ef805 */
[--C-:B------:R-:W-:Y:S01]  /*0c30*/  IMAD R39, R9, 0x4, R22.reuse ;  /* 0x0000000409277824 */ /* 0x100fe200078e0216 */
[--C-:B------:R-:W-:Y:S01]  /*0c40*/  LOP3.LUT R13, R16, 0xf0, R5.reuse, 0xf8, !PT ;  /* 0x000000f0100d7812 */ /* 0x100fe200078ef805 */
[--C-:B------:R-:W-:Y:S01]  /*0c50*/  IMAD R38, R10, 0x4, R22.reuse ;  /* 0x000000040a267824 */ /* 0x100fe200078e0216 */
[--C-:B------:R-:W-:Y:S01]  /*0c60*/  LOP3.LUT R17, R14, 0xf0, R5.reuse, 0xf8, !PT ;  /* 0x000000f00e117812 */ /* 0x100fe200078ef805 */
[--C-:B------:R-:W-:Y:S01]  /*0c70*/  IMAD R12, R12, 0x4, R22.reuse ;  /* 0x000000040c0c7824 */ /* 0x100fe200078e0216 */
[--C-:B------:R-:W-:Y:S01]  /*0c80*/  LOP3.LUT R7, R40, 0xf0, R5.reuse, 0xf8, !PT ;  /* 0x000000f028077812 */ /* 0x100fe200078ef805 */
[--C-:B------:R-:W-:Y:S01]  /*0c90*/  IMAD R13, R13, 0x4, R22.reuse ;  /* 0x000000040d0d7824 */ /* 0x100fe200078e0216 */
[--C-:B------:R-:W-:Y:S01]  /*0ca0*/  LOP3.LUT R11, R18, 0xf0, R5.reuse, 0xf8, !PT ;  /* 0x000000f0120b7812 */ /* 0x100fe200078ef805 */
[----:B------:R-:W-:Y:S01]  /*0cb0*/  IMAD R17, R17, 0x4, R22 ;  /* 0x0000000411117824 */ /* 0x000fe200078e0216 */
[----:B------:R-:W-:Y:S01]  /*0cc0*/  LOP3.LUT R15, R4, 0xf0, R5, 0xf8, !PT ;  /* 0x000000f0040f7812 */ /* 0x000fe200078ef805 */
[----:B------:R-:W-:Y:S01]  /*0cd0*/  IMAD.MOV.U32 R9, RZ, RZ, R43 ;  /* 0x000000ffff097224 */ /* 0x000fe200078e002b */
[----:B------:R-:W-:-:S02]  /*0ce0*/  LEA R7, R7, R22, 0x2 ;  /* 0x0000001607077211 */ /* 0x000fc400078e10ff */
[-C--:B------:R-:W-:Y:S02]  /*0cf0*/  LEA R37, R11, R22.reuse, 0x2 ;  /* 0x000000160b257211 */ /* 0x080fe400078e10ff */
[----:B------:R-:W-:Y:S01]  /*0d00*/  LEA R15, R15, R22, 0x2 ;  /* 0x000000160f0f7211 */ /* 0x000fe200078e10ff */
[----:B------:R-:W-:Y:S06]  /*0d10*/  @!P1 BRA `(.L_x_45194) ;  /* 0x0000000000289947 */ /* 0x000fec0003800000 */
[----:B------:R-:W-:Y:S01]  /*0d20*/  IADD3 R10, PT, PT, R0, 0x1480, RZ ;  /* 0x00001480000a7810 */ /* 0x000fe20007ffe0ff */
[----:B------:R-:W-:Y:S02]  /*0d30*/  IMAD R9, R2, R44, R43 ;  /* 0x0000002c02097224 */ /* 0x000fe400078e022b */
[----:B------:R-:W-:Y:S01]  /*0d40*/  IMAD.MOV R2, RZ, RZ, -R2 ;  /* 0x000000ffff027224 */ /* 0x000fe200078e0a02 */
[----:B------:R-:W-:-:S05]  /*0d50*/  LEA R10, R3, R10, 0x18 ;  /* 0x0000000a030a7211 */ /* 0x000fca00078ec0ff */
[----:B------:R-:W-:-:S07]  /*0d60*/  IMAD R11, R43, 0x4, R10 ;  /* 0x000000042b0b7824 */ /* 0x000fce00078e020a */
.L_x_45195:
[----:B------:R-:W-:Y:S01]  /*0d70*/  IADD3 R2, PT, PT, R2, 0x1, RZ ;  /* 0x0000000102027810 */ /* 0x000fe20007ffe0ff */
[----:B------:R0:W-:Y:S03]  /*0d80*/  STS [R11], RZ ;  /* 0x000000ff0b007388 */ /* 0x0001e60000000800 */
[----:B------:R-:W-:Y:S01]  /*0d90*/  ISETP.NE.AND P1, PT, R2, RZ, PT ;  /* 0x000000ff0200720c */ /* 0x000fe20003f25270 */
[----:B0-----:R-:W-:-:S12]  /*0da0*/  IMAD R11, R44, 0x4, R11 ;  /* 0x000000042c0b7824 */ /* 0x001fd800078e020b */
[----:B------:R-:W-:Y:S05]  /*0db0*/  @P1 BRA `(.L_x_45195) ;  /* 0xfffffffc00ec1947 */ /* 0x000fea000383ffff */
.L_x_45194:
[----:B------:R-:W-:Y:S05]  /*0dc0*/  BSYNC.RECONVERGENT B0 ;  /* 0x0000000000007941 */ /* 0x000fea0003800200 */
.L_x_45193:
[----:B------:R-:W-:Y:S04]  /*0dd0*/  BSSY.RECONVERGENT B0, `(.L_x_45196) ;  /* 0x0000010000007945 */ /* 0x000fe80003800200 */
[----:B------:R-:W-:Y:S05]  /*0de0*/  @!P2 BRA `(.L_x_45197) ;  /* 0x000000000038a947 */ /* 0x000fea0003800000 */
[----:B------:R-:W-:-:S05]  /*0df0*/  VIADD R2, R0, 0x1480 ;  /* 0x0000148000027836 */ /* 0x000fca0000000000 */
[----:B------:R-:W-:-:S04]  /*0e00*/  LEA R2, R3, R2, 0x18 ;  /* 0x0000000203027211 */ /* 0x000fc800078ec0ff */
[----:B------:R-:W-:-:S07]  /*0e10*/  LEA R3, R9, R2, 0x2 ;  /* 0x0000000209037211 */ /* 0x000fce00078e10ff */
.L_x_45198:
        /* <DEDUP_REMOVED lines=11> */
.L_x_45197:
[----:B------:R-:W-:Y:S05]  /*0ed0*/  BSYNC.RECONVERGENT B0 ;  /* 0x0000000000007941 */ /* 0x000fea0003800200 */
.L_x_45196:
[----:B------:R-:W-:Y:S01]  /*0ee0*/  BAR.SYNC.DEFER_BLOCKING 0x0 ;  /* 0x0000000000007b1d */ /* 0x000fe20000010000 */
[----:B-1----:R-:W-:Y:S01]  /*0ef0*/  IMAD.SHL.U32 R2, R43, 0x4, RZ ;  /* 0x000000042b027824 */ /* 0x002fe200078e00ff */
[----:B------:R-:W-:Y:S01]  /*0f00*/  LOP3.LUT R21, R5, 0xf0, RZ, 0xc0, !PT ;  /* 0x000000f005157812 */ /* 0x000fe200078ec0ff */
[----:B------:R-:W-:Y:S01]  /*0f10*/  IMAD.SHL.U32 R9, R43, 0x10, RZ ;  /* 0x000000102b097824 */ /* 0x000fe200078e00ff */
[----:B------:R-:W-:Y:S02]  /*0f20*/  @P0 IADD3 R11, PT, PT, R0, 0x1480, RZ ;  /* 0x00001480000b0810 */ /* 0x000fe40007ffe0ff */
[----:B------:R-:W-:Y:S01]  /*0f30*/  LOP3.LUT R3, R2, 0x7c, RZ, 0xc0, !PT ;  /* 0x0000007c02037812 */ /* 0x000fe200078ec0ff */
[----:B------:R-:W-:Y:S01]  /*0f40*/  IMAD R21, R40, -0x1f, R21 ;  /* 0xffffffe128157824 */ /* 0x000fe200078e0215 */
[----:B------:R-:W0:Y:S01]  /*0f50*/  @P0 S2R R22, SR_CgaCtaId ;  /* 0x0000000000160919 */ /* 0x000e220000008800 */
[----:B------:R-:W-:Y:S02]  /*0f60*/  LOP3.LUT R19, R8, 0x10, R5, 0xf8, !PT ;  /* 0x0000001008137812 */ /* 0x000fe400078ef805 */
[----:B------:R-:W-:Y:S01]  /*0f70*/  IMAD.IADD R24, R24, 0x1, R3 ;  /* 0x0000000118187824 */ /* 0x000fe200078e0203 */
[--C-:B------:R-:W-:Y:S01]  /*0f80*/  LOP3.LUT R20, R20, 0x10, R5.reuse, 0xf8, !PT ;  /* 0x0000001014147812 */ /* 0x100fe200078ef805 */
[----:B------:R-:W-:Y:S01]  /*0f90*/  VIADD R10, R21, 0x2 ;  /* 0x00000002150a7836 */ /* 0x000fe20000000000 */
[----:B------:R-:W-:-:S02]  /*0fa0*/  LOP3.LUT R18, R18, 0x10, R5, 0xf8, !PT ;  /* 0x0000001012127812 */ /* 0x000fc400078ef805 */
[--C-:B------:R-:W-:Y:S02]  /*0fb0*/  LOP3.LUT R16, R16, 0x10, R5.reuse, 0xf8, !PT ;  /* 0x0000001010107812 */ /* 0x100fe400078ef805 */
[----:B------:R-:W-:Y:S02]  /*0fc0*/  LOP3.LUT R14, R14, 0x10, R5, 0xf8, !PT ;  /* 0x000000100e0e7812 */ /* 0x000fe400078ef805 */
[----:B------:R-:W-:Y:S01]  /*0fd0*/  IADD3 R8, PT, PT, R21, 0x4, RZ ;  /* 0x0000000415087810 */ /* 0x000fe20007ffe0ff */
[----:B------:R-:W1:Y:S04]  /*0fe0*/  LDS R39, [R39] ;  /* 0x0000000027277984 */ /* 0x000e680000000800 */
[----:B------:R-:W2:Y:S04]  /*0ff0*/  LDS R38, [R38] ;  /* 0x0000000026267984 */ /* 0x000ea80000000800 */
[----:B------:R-:W3:Y:S04]  /*1000*/  LDS R37, [R37] ;  /* 0x0000000025257984 */ /* 0x000ee80000000800 */
[----:B------:R4:W1:Y:S04]  /*1010*/  LDS R36, [R12] ;  /* 0x000000000c247984 */ /* 0x0008680000000800 */
[----:B------:R5:W1:Y:S01]  /*1020*/  LDS R34, [R15] ;  /* 0x000000000f227984 */ /* 0x000a620000000800 */
[----:B0-----:R-:W-:-:S02]  /*1030*/  @P0 LEA R22, R22, R11, 0x18 ;  /* 0x0000000b16160211 */ /* 0x001fc400078ec0ff */
[C---:B------:R-:W-:Y:S01]  /*1040*/  IADD3 R11, PT, PT, R21.reuse, 0x1, RZ ;  /* 0x00000001150b7810 */ /* 0x040fe20007ffe0ff */
[----:B------:R0:W1:Y:S01]  /*1050*/  LDS R33, [R17] ;  /* 0x0000000011217984 */ /* 0x0000620000000800 */
[----:B----4-:R-:W-:Y:S01]  /*1060*/  LOP3.LUT R12, R40, 0x10, R9, 0xf8, !PT ;  /* 0x00000010280c7812 */ /* 0x010fe200078ef809 */
[C---:B------:R-:W-:Y:S02]  /*1070*/  VIADD R9, R21.reuse, 0x3 ;  /* 0x0000000315097836 */ /* 0x040fe40000000000 */
[----:B------:R4:W1:Y:S01]  /*1080*/  LDS R35, [R13] ;  /* 0x000000000d237984 */ /* 0x0008620000000800 */
[--C-:B-----5:R-:W-:Y:S02]  /*1090*/  LOP3.LUT R15, R4, 0x10, R5.reuse, 0xf8, !PT ;  /* 0x00000010040f7812 */ /* 0x120fe400078ef805 */
[----:B------:R-:W-:Y:S01]  /*10a0*/  LOP3.LUT R12, R12, 0x8, RZ, 0xfc, !PT ;  /* 0x000000080c0c7812 */ /* 0x000fe200078efcff */
[----:B------:R-:W1:Y:S01]  /*10b0*/  LDS R32, [R7] ;  /* 0x0000000007207984 */ /* 0x000e620000000800 */
[----:B0-----:R-:W-:Y:S01]  /*10c0*/  LOP3.LUT R17, R6, 0x10, R5, 0xf8, !PT ;  /* 0x0000001006117812 */ /* 0x001fe200078ef805 */
[C---:B------:R-:W-:Y:S01]  /*10d0*/  VIADD R6, R21.reuse, 0x6 ;  /* 0x0000000615067836 */ /* 0x040fe20000000000 */
[----:B------:R-:W-:Y:S01]  /*10e0*/  IADD3 R4, PT, PT, R21, 0x7, RZ ;  /* 0x0000000715047810 */ /* 0x000fe20007ffe0ff */
[----:B------:R-:W0:Y:S01]  /*10f0*/  LDS R31, [R7+0x4] ;  /* 0x00000400071f7984 */ /* 0x000e220000000800 */
[----:B----4-:R-:W-:-:S03]  /*1100*/  SHF.R.U32.HI R13, RZ, 0x4, R43 ;  /* 0x00000004ff0d7819 */ /* 0x010fc6000001162b */
[----:B------:R-:W4:Y:S04]  /*1110*/  LDS R30, [R7+0x8] ;  /* 0x00000800071e7984 */ /* 0x000f280000000800 */
[----:B------:R-:W0:Y:S04]  /*1120*/  LDS R29, [R7+0xc] ;  /* 0x00000c00071d7984 */ /* 0x000e280000000800 */
[----:B------:R-:W0:Y:S04]  /*1130*/  LDS R28, [R7+0x10] ;  /* 0x00001000071c7984 */ /* 0x000e280000000800 */
[----:B------:R-:W0:Y:S04]  /*1140*/  LDS R27, [R7+0x14] ;  /* 0x00001400071b7984 */ /* 0x000e280000000800 */
[----:B------:R-:W0:Y:S04]  /*1150*/  LDS R26, [R7+0x18] ;  /* 0x00001800071a7984 */ /* 0x000e280000000800 */
[----:B------:R-:W0:Y:S04]  /*1160*/  LDS R25, [R7+0x1c] ;  /* 0x00001c0007197984 */ /* 0x000e280000000800 */
[----:B------:R5:W0:Y:S02]  /*1170*/  LDS R23, [R7+0x20] ;  /* 0x0000200007177984 */ /* 0x000a240000000800 */
[----:B-123-5:R-:W-:-:S07]  /*1180*/  VIADD R7, R21, 0x5 ;  /* 0x0000000515077836 */ /* 0x02efce0000000000 */
.L_x_45200:
[----:B------:R-:W-:Y:S01]  /*1190*/  IMAD R5, R13, 0x84, R24 ;  /* 0x000000840d057824 */ /* 0x000fe200078e0218 */
[----:B------:R-:W-:-:S05]  /*11a0*/  UMOV UR4, 0xffffffff ;  /* 0xffffffff00047882 */ /* 0x000fca0000000000 */
[----:B------:R-:W1:Y:S01]  /*11b0*/  LDS R5, [R5] ;  /* 0x0000000005057984 */ /* 0x000e620000000800 */
[----:B------:R-:W-:Y:S05]  /*11c0*/  BRA.DIV UR4, `(.L_x_45199) ;  /* 0x0000000604fc7947 */ /* 0x000fea000b800000 */
[----:B-1----:R-:W1:Y:S04]  /*11d0*/  SHFL.IDX PT, R45, R5, R21, 0x1f ;  /* 0x00001f15052d7589 */ /* 0x002e6800000e0000 */
[----:B------:R-:W0:Y:S01]  /*11e0*/  SHFL.IDX PT, R0, R5, R11, 0x1f ;  /* 0x00001f0b05007589 */ /* 0x000e2200000e0000 */
[----:B-1----:R-:W-:-:S04]  /*11f0*/  IMAD R45, R32, R45, RZ ;  /* 0x0000002d202d7224 */ /* 0x002fc800078e02ff */
[----:B0-----:R-:W-:Y:S02]  /*1200*/  IMAD R45, R31, R0, R45 ;  /* 0x000000001f2d7224 */ /* 0x001fe400078e022d */
        /* <DEDUP_REMOVED lines=27> */
.L_x_45221:
[----:B-1----:R-:W-:Y:S01]  /*13c0*/  IMAD R0, R33, R0, R45 ;  /* 0x0000000021007224 */ /* 0x002fe200078e022d */
[----:B------:R-:W-:Y:S05]  /*13d0*/  WARPSYNC.ALL ;  /* 0x0000000000007948 */ /* 0x000fea0003800000 */
[----:B------:R-:W0:Y:S02]  /*13e0*/  SHFL.DOWN PT, R3, R0, 0x1, 0x1e1f ;  /* 0x083e1f0000037f89 */ /* 0x000e2400000e0000 */
[----:B0-----:R-:W-:Y:S02]  /*13f0*/  IMAD.IADD R5, R0, 0x1, R3 ;  /* 0x0000000100057824 */ /* 0x001fe400078e0203 */
[----:B------:R-:W-:Y:S01]  /*1400*/  @P0 IMAD R3, R13, 0x8, R40 ;  /* 0x000000080d030824 */ /* 0x000fe200078e0228 */
[----:B------:R-:W-:-:S04]  /*1410*/  LEA.HI R13, R44, R13, RZ, 0x1c ;  /* 0x0000000d2c0d7211 */ /* 0x000fc800078fe0ff */
[----:B------:R-:W-:Y:S02]  /*1420*/  @P0 LEA R2, R3, R22, 0x2 ;  /* 0x0000001603020211 */ /* 0x000fe400078e10ff */
[----:B------:R-:W-:-:S03]  /*1430*/  ISETP.GE.U32.AND P1, PT, R13, 0x20, PT ;  /* 0x000000200d00780c */ /* 0x000fc60003f26070 */
[----:B------:R1:W-:Y:S10]  /*1440*/  @P0 STS [R2], R5 ;  /* 0x0000000502000388 */ /* 0x0003f40000000800 */
[----:B-1----:R-:W-:Y:S05]  /*1450*/  @!P1 BRA `(.L_x_45200) ;  /* 0xfffffffc004c9947 */ /* 0x002fea000383ffff */
[----:B------:R-:W-:Y:S01]  /*1460*/  LOP3.LUT R0, R42, 0x3, RZ, 0xc0, !PT ;  /* 0x000000032a007812 */ /* 0x000fe200078ec0ff */
[----:B------:R-:W-:Y:S05]  /*1470*/  WARPSYNC.ALL ;  /* 0x0000000000007948 */ /* 0x000fea0003800000 */
[----:B------:R-:W-:Y:S01]  /*1480*/  ISETP.NE.AND P0, PT, R0, 0x3, PT ;  /* 0x000000030000780c */ /* 0x000fe20003f05270 */
[----:B------:R-:W0:Y:S01]  /*1490*/  LDCU UR5, c[0x0][0x388] ;  /* 0x00007100ff0577ac */ /* 0x000e220008000800 */
[----:B------:R-:W1:Y:S01]  /*14a0*/  LDC R3, c[0x0][0x384] ;  /* 0x0000e100ff037b82 */ /* 0x000e620000000800 */
[----:B------:R-:W-:Y:S01]  /*14b0*/  IMAD.SHL.U32 R0, R41, 0x8, RZ ;  /* 0x0000000829007824 */ /* 0x000fe200078e00ff */
[----:B------:R-:W-:Y:S06]  /*14c0*/  BSSY.RECONVERGENT B0, `(.L_x_45201) ;  /* 0x000001d000007945 */ /* 0x000fec0003800200 */
        /* <DEDUP_REMOVED lines=12> */
[----:B------:R-:W1:Y:S03]  /*1590*/  LDC.64 R4, c[0x0][0x3a0] ;  /* 0x0000e800ff047b82 */ /* 0x000e660000000a00 */
[----:B------:R-:W-:Y:S01]  /*15a0*/  IADD3 R6, PT, PT, -R42, RZ, RZ ;  /* 0x000000ff2a067210 */ /* 0x000fe20007ffe1ff */
[----:B0-----:R-:W-:-:S06]  /*15b0*/  ULEA UR5, UR6, UR5, 0x18 ;  /* 0x0000000506057291 */ /* 0x001fcc000f8ec0ff */
[----:B------:R-:W-:-:S07]  /*15c0*/  LEA R7, R43, UR5, 0x2 ;  /* 0x000000052b077c11 */ /* 0x000fce000f8e10ff */
.L_x_45203:
        /* <DEDUP_REMOVED lines=12> */
.L_x_45202:
[----:B------:R-:W-:Y:S05]  /*1690*/  BSYNC.RECONVERGENT B0 ;  /* 0x0000000000007941 */ /* 0x000fea0003800200 */
.L_x_45201:
[----:B------:R-:W-:Y:S05]  /*16a0*/  @!P1 EXIT ;  /* 0x000000000000994d */ /* 0x000fea0003800000 */
[----:B------:R-:W1:Y:S01]  /*16b0*/  S2UR UR6, SR_CgaCtaId ;  /* 0x00000000000679c3 */ /* 0x000e620000008800 */
[----:B------:R-:W-:Y:S01]  /*16c0*/  UMOV UR5, 0x400 ;  /* 0x0000040000057882 */ /* 0x000fe20000000000 */
[C-C-:B------:R-:W-:Y:S01]  /*16d0*/  IMAD R13, R44.reuse, 0x2, R43.reuse ;  /* 0x000000022c0d7824 */ /* 0x140fe200078e022b */
[----:B------:R-:W-:Y:S01]  /*16e0*/  UIADD3 UR5, UPT, UPT, UR5, 0x1480, URZ ;  /* 0x0000148005057890 */ /* 0x000fe2000fffe0ff */
[----:B------:R-:W-:Y:S01]  /*16f0*/  IMAD R15, R44, 0x3, R43 ;  /* 0x000000032c0f7824 */ /* 0x000fe200078e022b */
[----:B------:R-:W-:-:S03]  /*1700*/  IADD3 R17, PT, PT, R43, R44, RZ ;  /* 0x0000002c2b117210 */ /* 0x000fc60007ffe0ff */
[----:B0-----:R-:W0:Y:S01]  /*1710*/  LDC.64 R2, c[0x0][0x3a0] ;  /* 0x0000e800ff027b82 */ /* 0x001e220000000a00 */
[----:B-1----:R-:W-:-:S06]  /*1720*/  ULEA UR5, UR6, UR5, 0x18 ;  /* 0x0000000506057291 */ /* 0x002fcc000f8ec0ff */
[----:B------:R-:W-:-:S07]  /*1730*/  LEA R19, R43, UR5, 0x2 ;  /* 0x000000052b137c11 */ /* 0x000fce000f8e10ff */
.L_x_45204:
[C-C-:B-1----:R-:W-:Y:S01]  /*1740*/  IMAD R6, R44.reuse, 0x4, R19.reuse ;  /* 0x000000042c067824 */ /* 0x142fe200078e0213 */
[----:B------:R1:W2:Y:S01]  /*1750*/  LDS R21, [R19] ;  /* 0x0000000013157984 */ /* 0x0002a20000000800 */
[C-C-:B------:R-:W-:Y:S01]  /*1760*/  IMAD R8, R44.reuse, 0x8, R19.reuse ;  /* 0x000000082c087824 */ /* 0x140fe200078e0213 */
[----:B------:R-:W-:Y:S01]  /*1770*/  LOP3.LUT R29, R43, 0x7, RZ, 0xc0, !PT ;  /* 0x000000072b1d7812 */ /* 0x000fe200078ec0ff */
[----:B------:R-:W-:Y:S01]  /*1780*/  IMAD R12, R44, 0xc, R19 ;  /* 0x0000000c2c0c7824 */ /* 0x000fe200078e0213 */
[----:B------:R3:W4:Y:S01]  /*1790*/  LDS R23, [R6] ;  /* 0x0000000006177984 */ /* 0x0007220000000800 */
[----:B------:R-:W-:Y:S02]  /*17a0*/  LOP3.LUT R5, R17, 0x7, RZ, 0xc0, !PT ;  /* 0x0000000711057812 */ /* 0x000fe400078ec0ff */
[----:B------:R-:W-:Y:S01]  /*17b0*/  LOP3.LUT R9, R13, 0x7, RZ, 0xc0, !PT ;  /* 0x000000070d097812 */ /* 0x000fe200078ec0ff */
[----:B------:R5:W4:Y:S01]  /*17c0*/  LDS R25, [R8] ;  /* 0x0000000008197984 */ /* 0x000b220000000800 */
[----:B------:R-:W-:Y:S01]  /*17d0*/  LOP3.LUT R11, R15, 0x7, RZ, 0xc0, !PT ;  /* 0x000000070f0b7812 */ /* 0x000fe200078ec0ff */
[C---:B------:R-:W-:Y:S01]  /*17e0*/  IMAD.IADD R5, R0.reuse, 0x1, R5 ;  /* 0x0000000100057824 */ /* 0x040fe200078e0205 */
[----:B------:R-:W-:Y:S01]  /*17f0*/  SHF.R.U32.HI R14, RZ, 0x3, R43 ;  /* 0x00000003ff0e7819 */ /* 0x000fe2000001162b */
[----:B------:R-:W4:Y:S01]  /*1800*/  LDS R27, [R12] ;  /* 0x000000000c1b7984 */ /* 0x000f220000000800 */
[C---:B------:R-:W-:Y:S01]  /*1810*/  IADD3 R29, PT, PT, R0.reuse, R29, RZ ;  /* 0x0000001d001d7210 */ /* 0x040fe20007ffe0ff */
[----:B------:R-:W-:Y:S01]  /*1820*/  IMAD.IADD R11, R0, 0x1, R11 ;  /* 0x00000001000b7824 */ /* 0x000fe200078e020b */
[----:B------:R-:W-:Y:S01]  /*1830*/  SHF.R.U32.HI R4, RZ, 0x3, R17 ;  /* 0x00000003ff047819 */ /* 0x000fe20000011611 */
[----:B-1----:R-:W-:Y:S01]  /*1840*/  IMAD R19, R44, 0x10, R19 ;  /* 0x000000102c137824 */ /* 0x002fe200078e0213 */
[----:B------:R-:W-:Y:S01]  /*1850*/  SHF.R.U32.HI R7, RZ, 0x3, R13 ;  /* 0x00000003ff077819 */ /* 0x000fe2000001160d */
[----:B------:R-:W-:Y:S01]  /*1860*/  IMAD R29, R14, UR4, R29 ;  /* 0x000000040e1d7c24 */ /* 0x000fe2000f8e021d */
[----:B---3--:R-:W-:Y:S01]  /*1870*/  IADD3 R6, PT, PT, R0, R9, RZ ;  /* 0x0000000900067210 */ /* 0x008fe20007ffe0ff */
[----:B------:R-:W-:Y:S01]  /*1880*/  IMAD R5, R4, UR4, R5 ;  /* 0x0000000404057c24 */ /* 0x000fe2000f8e0205 */
[--C-:B------:R-:W-:Y:S01]  /*1890*/  SHF.R.U32.HI R10, RZ, 0x3, R15.reuse ;  /* 0x00000003ff0a7819 */ /* 0x100fe2000001160f */
[C---:B------:R-:W-:Y:S01]  /*18a0*/  IMAD R15, R44.reuse, 0x4, R15 ;  /* 0x000000042c0f7824 */ /* 0x040fe200078e020f */
[C---:B------:R-:W-:Y:S01]  /*18b0*/  IADD3 R43, PT, PT, R44.reuse, R43, R44 ;  /* 0x0000002b2c2b7210 */ /* 0x040fe20007ffe02c */
[----:B------:R-:W-:Y:S01]  /*18c0*/  IMAD R7, R7, UR4, R6 ;  /* 0x0000000407077c24 */ /* 0x000fe2000f8e0206 */
[----:B------:R-:W-:Y:S01]  /*18d0*/  LEA R13, R44, R13, 0x2 ;  /* 0x0000000d2c0d7211 */ /* 0x000fe200078e10ff */
[----:B------:R-:W-:Y:S01]  /*18e0*/  IMAD R9, R10, UR4, R11 ;  /* 0x000000040a097c24 */ /* 0x000fe2000f8e020b */
[C---:B------:R-:W-:Y:S01]  /*18f0*/  IADD3 R43, PT, PT, R44.reuse, R43, R44 ;  /* 0x0000002b2c2b7210 */ /* 0x040fe20007ffe02c */
[----:B0-----:R-:W-:Y:S01]  /*1900*/  IMAD.WIDE R10, R29, 0x4, R2 ;  /* 0x000000041d0a7825 */ /* 0x001fe200078e0202 */
[----:B------:R-:W-:-:S02]  /*1910*/  LEA R17, R44, R17, 0x2 ;  /* 0x000000112c117211 */ /* 0x000fc400078e10ff */
[----:B------:R-:W-:Y:S01]  /*1920*/  ISETP.GE.U32.AND P0, PT, R43, 0x100, PT ;  /* 0x000001002b00780c */ /* 0x000fe20003f06070 */
[----:B------:R-:W-:-:S04]  /*1930*/  IMAD.WIDE R4, R5, 0x4, R2 ;  /* 0x0000000405047825 */ /* 0x000fc800078e0202 */
[----:B------:R-:W-:-:S04]  /*1940*/  IMAD.WIDE R6, R7, 0x4, R2 ;  /* 0x0000000407067825 */ /* 0x000fc800078e0202 */
[----:B-----5:R-:W-:Y:S01]  /*1950*/  IMAD.WIDE R8, R9, 0x4, R2 ;  /* 0x0000000409087825 */ /* 0x020fe200078e0202 */
[----:B--2---:R1:W-:Y:S04]  /*1960*/  STG.E desc[UR8][R10.64], R21 ;  /* 0x000000150a007986 */ /* 0x0043e8000c101908 */
[----:B----4-:R1:W-:Y:S04]  /*1970*/  STG.E desc[UR8][R4.64], R23 ;  /* 0x0000001704007986 */ /* 0x0103e8000c101908 */
[----:B------:R1:W-:Y:S04]  /*1980*/  STG.E desc[UR8][R6.64], R25 ;  /* 0x0000001906007986 */ /* 0x0003e8000c101908 */
[----:B------:R1:W-:Y:S01]  /*1990*/  STG.E desc[UR8][R8.64], R27 ;  /* 0x0000001b08007986 */ /* 0x0003e2000c101908 */
[----:B------:R-:W-:Y:S05]  /*19a0*/  @!P0 BRA `(.L_x_45204) ;  /* 0xfffffffc00648947 */ /* 0x000fea000383ffff */
[----:B------:R-:W-:Y:S05]  /*19b0*/  EXIT ;  /* 0x000000000000794d */ /* 0x000fea0003800000 */
.L_x_45199:
[----:B------:R-:W-:Y:S01]  /*19c0*/  MOV R0, 0xffffffff ;  /* 0xffffffff00007802 */ /* 0x000fe20000000f00 */
[----:B------:R-:W-:Y:S01]  /*19d0*/  IMAD.MOV.U32 R3, RZ, RZ, 0x1f ;  /* 0x0000001fff037424 */ /* 0x000fe200078e00ff */
[----:B------:R-:W-:-:S07]  /*19e0*/  MOV R2, R21 ;  /* 0x0000001500027202 */ /* 0x000fce0000000f00 */
[----:B01--4-:R-:W-:Y:S05]  /*19f0*/  WARPSYNC.COLLECTIVE R0, `(.L_x_45205) ;  /* 0x0000000000087348 */ /* 0x013fea0003c00000 */
[----:B-1----:R1:W2:Y:S02]  /*1a00*/  SHFL.IDX P1, R0, R5, R2, R3 ;  /* 0x0000000205007389 */ /* 0x0022a40000020003 */
[----:B012-4-:R-:W-:Y:S05]  /*1a10*/  ENDCOLLECTIVE ;  /* 0x000000000000791b */ /* 0x017fea0003800000 */
.L_x_45205:
[----:B------:R-:W-:Y:S01]  /*1a20*/  MOV R2, R11 ;  /* 0x0000000b00027202 */ /* 0x000fe20000000f00 */
[----:B------:R-:W-:Y:S02]  /*1a30*/  IMAD.MOV.U32 R45, RZ, RZ, R0 ;  /* 0x000000ffff2d7224 */ /* 0x000fe400078e0000 */
[----:B------:R-:W-:Y:S02]  /*1a40*/  IMAD.MOV.U32 R0, RZ, RZ, -0x1 ;  /* 0xffffffffff007424 */ /* 0x000fe400078e00ff */
[----:B------:R-:W-:-:S07]  /*1a50*/  IMAD R45, R32, R45, RZ ;  /* 0x0000002d202d7224 */ /* 0x000fce00078e02ff */
[----:B------:R-:W-:Y:S05]  /*1a60*/  WARPSYNC.COLLECTIVE R0, `(.L_x_45206) ;  /* 0x0000000000087348 */ /* 0x000fea0003c00000 */
[----:B------:R0:W1:Y:S02]  /*1a70*/  SHFL.IDX P1, R0, R5, R2, R3 ;  /* 0x0000000205007389 */ /* 0x0000640000020003 */
[----:B01----:R-:W-:Y:S05]  /*1a80*/  ENDCOLLECTIVE ;  /* 0x000000000000791b */ /* 0x003fea0003800000 */
.L_x_45206:
[----:B------:R-:W-:Y:S01]  /*1a90*/  MOV R2, R10 ;  /* 0x0000000a00027202 */ /* 0x000fe20000000f00 */
[----:B------:R-:W-:Y:S02]  /*1aa0*/  IMAD R45, R31, R0, R45 ;  /* 0x000000001f2d7224 */ /* 0x000fe400078e022d */
[----:B------:R-:W-:-:S07]  /*1ab0*/  IMAD.MOV.U32 R0, RZ, RZ, -0x1 ;  /* 0xffffffffff007424 */ /* 0x000fce00078e00ff */
[----:B------:R-:W-:Y:S05]  /*1ac0*/  WARPSYNC.COLLECTIVE R0, `(.L_x_45207) ;  /* 0x0000000000087348 */ /* 0x000fea0003c00000 */
[----:B------:R0:W1:Y:S02]  /*1ad0*/  SHFL.IDX P1, R0, R5, R2, R3 ;  /* 0x0000000205007389 */ /* 0x0000640000020003 */
[----:B01----:R-:W-:Y:S05]  /*1ae0*/  ENDCOLLECTIVE ;  /* 0x000000000000791b */ /* 0x003fea0003800000 */
.L_x_45207:
[----:B------:R-:W-:Y:S01]  /*1af0*/  MOV R2, R9 ;  /* 0x0000000900027202 */ /* 0x000fe20000000f00 */
[----:B------:R-:W-:Y:S02]  /*1b00*/  IMAD R45, R30, R0, R45 ;  /* 0x000000001e2d7224 */ /* 0x000fe400078e022d */
[----:B------:R-:W-:-:S07]  /*1b10*/  IMAD.MOV.U32 R0, RZ, RZ, -0x1 ;  /* 0xffffffffff007424 */ /* 0x000fce00078e00ff */
[----:B------:R-:W-:Y:S05]  /*1b20*/  WARPSYNC.COLLECTIVE R0, `(.L_x_45208) ;  /* 0x0000000000087348 */ /* 0x000fea0003c00000 */
[----:B------:R0:W1:Y:S02]  /*1b30*/  SHFL.IDX P1, R0, R5, R2, R3 ;  /* 0x0000000205007389 */ /* 0x0000640000020003 */
[----:B01----:R-:W-:Y:S05]  /*1b40*/  ENDCOLLECTIVE ;  /* 0x000000000000791b */ /* 0x003fea0003800000 */
.L_x_45208:
[----:B------:R-:W-:Y:S01]  /*1b50*/  MOV R2, R8 ;  /* 0x0000000800027202 */ /* 0x000fe20000000f00 */
[----:B------:R-:W-:Y:S02]  /*1b60*/  IMAD R45, R29, R0, R45 ;  /* 0x000000001d2d7224 */ /* 0x000fe400078e022d */
[----:B------:R-:W-:-:S07]  /*1b70*/  IMAD.MOV.U32 R0, RZ, RZ, -0x1 ;  /* 0xffffffffff007424 */ /* 0x000fce00078e00ff */
[----:B------:R-:W-:Y:S05]  /*1b80*/  WARPSYNC.COLLECTIVE R0, `(.L_x_45209) ;  /* 0x0000000000087348 */ /* 0x000fea0003c00000 */
[----:B------:R0:W1:Y:S02]  /*1b90*/  SHFL.IDX P1, R0, R5, R2, R3 ;  /* 0x0000000205007389 */ /* 0x0000640000020003 */
[----:B01----:R-:W-:Y:S05]  /*1ba0*/  ENDCOLLECTIVE ;  /* 0x000000000000791b */ /* 0x003fea0003800000 */
.L_x_45209:
[----:B------:R-:W-:Y:S01]  /*1bb0*/  MOV R2, R7 ;  /* 0x0000000700027202 */ /* 0x000fe20000000f00 */
[----:B------:R-:W-:Y:S02]  /*1bc0*/  IMAD R45, R28, R0, R45 ;  /* 0x000000001c2d7224 */ /* 0x000fe400078e022d */
[----:B------:R-:W-:-:S07]  /*1bd0*/  IMAD.MOV.U32 R0, RZ, RZ, -0x1 ;  /* 0xffffffffff007424 */ /* 0x000fce00078e00ff */
[----:B------:R-:W-:Y:S05]  /*1be0*/  WARPSYNC.COLLECTIVE R0, `(.L_x_45210) ;  /* 0x0000000000087348 */ /* 0x000fea0003c00000 */
[----:B------:R0:W1:Y:S02]  /*1bf0*/  SHFL.IDX P1, R0, R5, R2, R3 ;  /* 0x0000000205007389 */ /* 0x0000640000020003 */
[----:B01----:R-:W-:Y:S05]  /*1c00*/  ENDCOLLECTIVE ;  /* 0x000000000000791b */ /* 0x003fea0003800000 */
.L_x_45210:
[----:B------:R-:W-:Y:S01]  /*1c10*/  MOV R2, R6 ;  /* 0x0000000600027202 */ /* 0x000fe20000000f00 */
[----:B------:R-:W-:Y:S02]  /*1c20*/  IMAD R45, R27, R0, R45 ;  /* 0x000000001b2d7224 */ /* 0x000fe400078e022d */
[----:B------:R-:W-:-:S07]  /*1c30*/  IMAD.MOV.U32 R0, RZ, RZ, -0x1 ;  /* 0xffffffffff007424 */ /* 0x000fce00078e00ff */
[----:B------:R-:W-:Y:S05]  /*1c40*/  WARPSYNC.COLLECTIVE R0, `(.L_x_45211) ;  /* 0x0000000000087348 */ /* 0x000fea0003c00000 */
[----:B------:R0:W1:Y:S02]  /*1c50*/  SHFL.IDX P1, R0, R5, R2, R3 ;  /* 0x0000000205007389 */ /* 0x0000640000020003 */
[----:B01----:R-:W-:Y:S05]  /*1c60*/  ENDCOLLECTIVE ;  /* 0x000000000000791b */ /* 0x003fea0003800000 */
.L_x_45211:
[----:B------:R-:W-:Y:S01]  /*1c70*/  MOV R2, R4 ;  /* 0x0000000400027202 */ /* 0x000fe20000000f00 */
[----:B------:R-:W-:Y:S02]  /*1c80*/  IMAD R45, R26, R0, R45 ;  /* 0x000000001a2d7224 */ /* 0x000fe400078e022d */
[----:B------:R-:W-:-:S07]  /*1c90*/  IMAD.MOV.U32 R0, RZ, RZ, -0x1 ;  /* 0xffffffffff007424 */ /* 0x000fce00078e00ff */
[----:B------:R-:W-:Y:S05]  /*1ca0*/  WARPSYNC.COLLECTIVE R0, `(.L_x_45212) ;  /* 0x0000000000087348 */ /* 0x000fea0003c00000 */
[----:B------:R0:W1:Y:S02]  /*1cb0*/  SHFL.IDX P1, R0, R5, R2, R3 ;  /* 0x0000000205007389 */ /* 0x0000640000020003 */
[----:B01----:R-:W-:Y:S05]  /*1cc0*/  ENDCOLLECTIVE ;  /* 0x000000000000791b */ /* 0x003fea0003800000 */
.L_x_45212:
[----:B------:R-:W-:Y:S01]  /*1cd0*/  MOV R2, R12 ;  /* 0x0000000c00027202 */ /* 0x000fe20000000f00 */
[----:B------:R-:W-:Y:S02]  /*1ce0*/  IMAD R45, R25, R0, R45 ;  /* 0x00000000192d7224 */ /* 0x000fe400078e022d */
[----:B------:R-:W-:-:S07]  /*1cf0*/  IMAD.MOV.U32 R0, RZ, RZ, -0x1 ;  /* 0xffffffffff007424 */ /* 0x000fce00078e00ff */
[----:B------:R-:W-:Y:S05]  /*1d00*/  WARPSYNC.COLLECTIVE R0, `(.L_x_45213) ;  /* 0x0000000000087348 */ /* 0x000fea0003c00000 */
[----:B------:R0:W1:Y:S02]  /*1d10*/  SHFL.IDX P1, R0, R5, R2, R3 ;  /* 0x0000000205007389 */ /* 0x0000640000020003 */
[----:B01----:R-:W-:Y:S05]  /*1d20*/  ENDCOLLECTIVE ;  /* 0x000000000000791b */ /* 0x003fea0003800000 */
.L_x_45213:
[----:B------:R-:W-:Y:S01]  /*1d30*/  MOV R2, R20 ;  /* 0x0000001400027202 */ /* 0x000fe20000000f00 */
[----:B------:R-:W-:Y:S02]  /*1d40*/  IMAD R45, R23, R0, R45 ;  /* 0x00000000172d7224 */ /* 0x000fe400078e022d */
[----:B------:R-:W-:-:S07]  /*1d50*/  IMAD.MOV.U32 R0, RZ, RZ, -0x1 ;  /* 0xffffffffff007424 */ /* 0x000fce00078e00ff */
[----:B------:R-:W-:Y:S05]  /*1d60*/  WARPSYNC.COLLECTIVE R0, `(.L_x_45214) ;  /* 0x0000000000087348 */ /* 0x000fea0003c00000 */
[----:B------:R0:W1:Y:S02]  /*1d70*/  SHFL.IDX P1, R0, R5, R2, R3 ;  /* 0x0000000205007389 */ /* 0x0000640000020003 */
[----:B01----:R-:W-:Y:S05]  /*1d80*/  ENDCOLLECTIVE ;  /* 0x000000000000791b */ /* 0x003fea0003800000 */
.L_x_45214:
[----:B------:R-:W-:Y:S01]  /*1d90*/  MOV R2, R19 ;  /* 0x0000001300027202 */ /* 0x000fe20000000f00 */
[----:B------:R-:W-:Y:S02]  /*1da0*/  IMAD R45, R39, R0, R45 ;  /* 0x00000000272d7224 */ /* 0x000fe400078e022d */
[----:B------:R-:W-:-:S07]  /*1db0*/  IMAD.MOV.U32 R0, RZ, RZ, -0x1 ;  /* 0xffffffffff007424 */ /* 0x000fce00078e00ff */
[----:B------:R-:W-:Y:S05]  /*1dc0*/  WARPSYNC.COLLECTIVE R0, `(.L_x_45215) ;  /* 0x0000000000087348 */ /* 0x000fea0003c00000 */
[----:B------:R0:W1:Y:S02]  /*1dd0*/  SHFL.IDX P1, R0, R5, R2, R3 ;  /* 0x0000000205007389 */ /* 0x0000640000020003 */
[----:B01----:R-:W-:Y:S05]  /*1de0*/  ENDCOLLECTIVE ;  /* 0x000000000000791b */ /* 0x003fea0003800000 */
.L_x_45215:
[----:B------:R-:W-:Y:S01]  /*1df0*/  MOV R2, R18 ;  /* 0x0000001200027202 */ /* 0x000fe20000000f00 */
[----:B------:R-:W-:Y:S02]  /*1e00*/  IMAD R45, R38, R0, R45 ;  /* 0x00000000262d7224 */ /* 0x000fe400078e022d */
[----:B------:R-:W-:-:S07]  /*1e10*/  IMAD.MOV.U32 R0, RZ, RZ, -0x1 ;  /* 0xffffffffff007424 */ /* 0x000fce00078e00ff */
[----:B------:R-:W-:Y:S05]  /*1e20*/  WARPSYNC.COLLECTIVE R0, `(.L_x_45216) ;  /* 0x0000000000087348 */ /* 0x000fea0003c00000 */
[----:B------:R0:W1:Y:S02]  /*1e30*/  SHFL.IDX P1, R0, R5, R2, R3 ;  /* 0x0000000205007389 */ /* 0x0000640000020003 */
[----:B01----:R-:W-:Y:S05]  /*1e40*/  ENDCOLLECTIVE ;  /* 0x000000000000791b */ /* 0x003fea0003800000 */
.L_x_45216:
[----:B------:R-:W-:Y:S01]  /*1e50*/  MOV R2, R17 ;  /* 0x0000001100027202 */ /* 0x000fe20000000f00 */
[----:B------:R-:W-:Y:S02]  /*1e60*/  IMAD R45, R37, R0, R45 ;  /* 0x00000000252d7224 */ /* 0x000fe400078e022d */
[----:B------:R-:W-:-:S07]  /*1e70*/  IMAD.MOV.U32 R0, RZ, RZ, -0x1 ;  /* 0xffffffffff007424 */ /* 0x000fce00078e00ff */
[----:B------:R-:W-:Y:S05]  /*1e80*/  WARPSYNC.COLLECTIVE R0, `(.L_x_45217) ;  /* 0x0000000000087348 */ /* 0x000fea0003c00000 */
[----:B------:R0:W1:Y:S02]  /*1e90*/  SHFL.IDX P1, R0, R5, R2, R3 ;  /* 0x0000000205007389 */ /* 0x0000640000020003 */
[----:B01----:R-:W-:Y:S05]  /*1ea0*/  ENDCOLLECTIVE ;  /* 0x000000000000791b */ /* 0x003fea0003800000 */
.L_x_45217:
[----:B------:R-:W-:Y:S01]  /*1eb0*/  MOV R2, R16 ;  /* 0x0000001000027202 */ /* 0x000fe20000000f00 */
[----:B------:R-:W-:Y:S02]  /*1ec0*/  IMAD R45, R36, R0, R45 ;  /* 0x00000000242d7224 */ /* 0x000fe400078e022d */
[----:B------:R-:W-:-:S07]  /*1ed0*/  IMAD.MOV.U32 R0, RZ, RZ, -0x1 ;  /* 0xffffffffff007424 */ /* 0x000fce00078e00ff */
[----:B------:R-:W-:Y:S05]  /*1ee0*/  WARPSYNC.COLLECTIVE R0, `(.L_x_45218) ;  /* 0x0000000000087348 */ /* 0x000fea0003c00000 */
[----:B------:R0:W1:Y:S02]  /*1ef0*/  SHFL.IDX P1, R0, R5, R2, R3 ;  /* 0x0000000205007389 */ /* 0x0000640000020003 */
[----:B01----:R-:W-:Y:S05]  /*1f00*/  ENDCOLLECTIVE ;  /* 0x000000000000791b */ /* 0x003fea0003800000 */
.L_x_45218:
[----:B------:R-:W-:Y:S01]  /*1f10*/  MOV R2, R15 ;  /* 0x0000000f00027202 */ /* 0x000fe20000000f00 */
[----:B------:R-:W-:Y:S02]  /*1f20*/  IMAD R45, R35, R0, R45 ;  /* 0x00000000232d7224 */ /* 0x000fe400078e022d */
[----:B------:R-:W-:-:S07]  /*1f30*/  IMAD.MOV.U32 R0, RZ, RZ, -0x1 ;  /* 0xffffffffff007424 */ /* 0x000fce00078e00ff */
[----:B------:R-:W-:Y:S05]  /*1f40*/  WARPSYNC.COLLECTIVE R0, `(.L_x_45219) ;  /* 0x0000000000087348 */ /* 0x000fea0003c00000 */
[----:B------:R0:W1:Y:S02]  /*1f50*/  SHFL.IDX P1, R0, R5, R2, R3 ;  /* 0x0000000205007389 */ /* 0x0000640000020003 */
[----:B01----:R-:W-:Y:S05]  /*1f60*/  ENDCOLLECTIVE ;  /* 0x000000000000791b */ /* 0x003fea0003800000 */
.L_x_45219:
[----:B------:R-:W-:Y:S01]  /*1f70*/  MOV R2, R14 ;  /* 0x0000000e00027202 */ /* 0x000fe20000000f00 */
[----:B------:R-:W-:Y:S02]  /*1f80*/  IMAD R45, R34, R0, R45 ;  /* 0x00000000222d7224 */ /* 0x000fe400078e022d */
[----:B------:R-:W-:-:S07]  /*1f90*/  IMAD.MOV.U32 R0, RZ, RZ, -0x1 ;  /* 0xffffffffff007424 */ /* 0x000fce00078e00ff */
[----:B------:R-:W-:Y:S05]  /*1fa0*/  WARPSYNC.COLLECTIVE R0, `(.L_x_45220) ;  /* 0x0000000000087348 */ /* 0x000fea0003c00000 */
[----:B------:R0:W1:Y:S02]  /*1fb0*/  SHFL.IDX P1, R0, R5, R2, R3 ;  /* 0x0000000205007389 */ /* 0x0000640000020003 */
[----:B01----:R-:W-:Y:S05]  /*1fc0*/  ENDCOLLECTIVE ;  /* 0x000000000000791b */ /* 0x003fea0003800000 */
.L_x_45220:
[----:B------:R-:W-:Y:S05]  /*1fd0*/  BRA `(.L_x_45221) ;  /* 0xfffffff000f87947 */ /* 0x000fea000383ffff */
        .weak           $__internal_233_$__cuda_sm20_div_u16
        .type           $__internal_233_$__cuda_sm20_div_u16,@function
        .size           $__internal_233_$__cuda_sm20_div_u16,(.L_x_58184 - $__internal_233_$__cuda_sm20_div_u16)
$__internal_233_$__cuda_sm20_div_u16:
        /* <DEDUP_REMOVED lines=18> */
[----:B------:R-:W-:Y:S06]  /*2100*/  RET.REL.NODEC R4 `(_Z9cuda_gemmIiLi256ELi1ELi1ELi256ELi32ELi32ELi32ELi0ELi1EEviiiPT_S1_S1_ii) ;  /* 0xffffffdc04bc7950 */ /* 0x000fec0003c3ffff */
.L_x_45222:
        /* <DEDUP_REMOVED lines=15> */
.L_x_58184:


//--------------------- .text._Z9cuda_gemmIiLi256ELi1ELi1ELi256ELi32ELi32ELi32ELi0ELi0EEviiiPT_S1_S1_ii --------------------------
	.section	.text._Z9cuda_gemmIiLi256ELi1ELi1ELi256ELi32ELi32ELi32ELi0ELi0EEviiiPT_S1_S1_ii,"ax",@progbits
	.align	128
        .global         _Z9cuda_gemmIiLi256ELi1ELi1ELi256ELi32ELi32ELi32ELi0ELi0EEviiiPT_S1_S1_ii
        .type           _Z9cuda_gemmIiLi256ELi1ELi1ELi256ELi32ELi32ELi32ELi0ELi0EEviiiPT_S1_S1_ii,@function
        .size           _Z9cuda_gemmIiLi256ELi1ELi1ELi256ELi32ELi32ELi32ELi0ELi0EEviiiPT_S1_S1_ii,(.L_x_58668 - _Z9cuda_gemmIiLi256ELi1ELi1ELi256ELi32ELi32ELi32ELi0ELi0EEviiiPT_S1_S1_ii)
        .other          _Z9cuda_gemmIiLi256ELi1ELi1ELi256ELi32ELi32ELi32ELi0ELi0EEviiiPT_S1_S1_ii,@"STO_CUDA_ENTRY STV_DEFAULT"
_Z9cuda_gemmIiLi256ELi1ELi1ELi256ELi32ELi32ELi32ELi0ELi0EEviiiPT_S1_S1_ii:
.text._Z9cuda_gemmIiLi256ELi1ELi1ELi256ELi32ELi32ELi32ELi0ELi0EEviiiPT_S1_S1_ii:
[----:B------:R-:W-:Y:S01]  /*0000*/  LDC R1, c[0x0][0x37c] ;  /* 0x0000df00ff017b82 */ /* 0x000fe20000000800 */
[----:B------:R-:W0:Y:S01]  /*0010*/  LDCU.64 UR6, c[0x0][0x3a8] ;  /* 0x00007500ff0677ac */ /* 0x000e220008000a00 */
[----:B------:R-:W1:Y:S01]  /*0020*/  S2R R0, SR_TID.X ;  /* 0x0000000000007919 */ /* 0x000e620000002100 */
[----:B------:R-:W-:Y:S01]  /*0030*/  BSSY.RECONVERGENT B0, `(.L_x_45223) ;  /* 0x0000047000007945 */ /* 0x000fe20003800200 */
[----:B------:R-:W2:Y:S01]  /*0040*/  LDCU.64 UR8, c[0x0][0x358] ;  /* 0x00006b00ff0877ac */ /* 0x000ea20008000a00 */
[----:B0-----:R-:W-:-:S03]  /*0050*/  IMAD.U32 R14, RZ, RZ, UR7 ;  /* 0x00000007ff0e7e24 */ /* 0x001fc6000f8e00ff */
[----:B------:R-:W0:Y:S01]  /*0060*/  S2UR UR7, SR_CTAID.Y ;  /* 0x00000000000779c3 */ /* 0x000e220000002600 */
[----:B------:R-:W-:Y:S01]  /*0070*/  IMAD R9, R14, UR6, RZ ;  /* 0x000000060e097c24 */ /* 0x000fe2000f8e02ff */
[----:B------:R-:W-:-:S04]  /*0080*/  IABS R19, R14 ;  /* 0x0000000e00137213 */ /* 0x000fc80000000000 */
[----:B------:R-:W3:Y:S01]  /*0090*/  I2F.RP R4, R19 ;  /* 0x0000001300047306 */ /* 0x000ee20000209400 */
[----:B-1----:R-:W-:-:S07]  /*00a0*/  ISETP.GE.U32.AND P1, PT, R0, R9, PT ;  /* 0x000000090000720c */ /* 0x002fce0003f26070 */
[----:B---3--:R-:W1:Y:S02]  /*00b0*/  MUFU.RCP R4, R4 ;  /* 0x0000000400047308 */ /* 0x008e640000001000 */
[----:B-1----:R-:W-:-:S06]  /*00c0*/  VIADD R2, R4, 0xffffffe ;  /* 0x0ffffffe04027836 */ /* 0x002fcc0000000000 */
[----:B------:R1:W3:Y:S02]  /*00d0*/  F2I.FTZ.U32.TRUNC.NTZ R3, R2 ;  /* 0x0000000200037305 */ /* 0x0002e4000021f000 */
[----:B-1----:R-:W-:Y:S02]  /*00e0*/  IMAD.MOV.U32 R2, RZ, RZ, RZ ;  /* 0x000000ffff027224 */ /* 0x002fe400078e00ff */
[----:B---3--:R-:W-:-:S04]  /*00f0*/  IMAD.MOV R6, RZ, RZ, -R3 ;  /* 0x000000ffff067224 */ /* 0x008fc800078e0a03 */
[----:B------:R-:W-:-:S04]  /*0100*/  IMAD R5, R6, R19, RZ ;  /* 0x0000001306057224 */ /* 0x000fc800078e02ff */
[----:B------:R-:W-:-:S06]  /*0110*/  IMAD.HI.U32 R3, R3, R5, R2 ;  /* 0x0000000503037227 */ /* 0x000fcc00078e0002 */
[----:B------:R-:W-:-:S04]  /*0120*/  IMAD.HI.U32 R16, R3, 0x100, RZ ;  /* 0x0000010003107827 */ /* 0x000fc800078e00ff */
[----:B------:R-:W-:-:S04]  /*0130*/  IMAD.MOV R18, RZ, RZ, -R16 ;  /* 0x000000ffff127224 */ /* 0x000fc800078e0a10 */
[----:B------:R-:W-:-:S05]  /*0140*/  IMAD R18, R19, R18, 0x100 ;  /* 0x0000010013127424 */ /* 0x000fca00078e0212 */
[----:B------:R-:W-:Y:S01]  /*0150*/  ISETP.GT.U32.AND P0, PT, R19, R18, PT ;  /* 0x000000121300720c */ /* 0x000fe20003f04070 */
[----:B0-2---:R-:W-:-:S12]  /*0160*/  @P1 BRA `(.L_x_45224) ;  /* 0x0000000000cc1947 */ /* 0x005fd80003800000 */
[----:B------:R-:W0:Y:S01]  /*0170*/  I2F.U32.RP R10, R14 ;  /* 0x0000000e000a7306 */ /* 0x000e220000209000 */
[----:B------:R-:W1:Y:S01]  /*0180*/  S2R R13, SR_CgaCtaId ;  /* 0x00000000000d7919 */ /* 0x000e620000008800 */
[----:B------:R-:W2:Y:S01]  /*0190*/  LDC R20, c[0x0][0x360] ;  /* 0x0000d800ff147b82 */ /* 0x000ea20000000800 */
[----:B------:R-:W-:Y:S02]  /*01a0*/  MOV R6, 0x400 ;  /* 0x0000040000067802 */ /* 0x000fe40000000f00 */
[----:B------:R-:W-:Y:S02]  /*01b0*/  ISETP.NE.U32.AND P1, PT, RZ, UR6, PT ;  /* 0x00000006ff007c0c */ /* 0x000fe4000bf25070 */
[----:B------:R-:W-:Y:S01]  /*01c0*/  ISETP.NE.U32.AND P2, PT, R14, RZ, PT ;  /* 0x000000ff0e00720c */ /* 0x000fe20003f45070 */
[----:B------:R-:W3:Y:S01]  /*01d0*/  I2F.U32.RP R8, UR6 ;  /* 0x0000000600087d06 */ /* 0x000ee20008209000 */
        /* <DEDUP_REMOVED lines=14> */
[----:B------:R-:W-:-:S04]  /*02c0*/  IMAD.HI.U32 R10, R7, R15, R6 ;  /* 0x0000000f070a7227 */ /* 0x000fc800078e0006 */
[----:B------:R-:W-:Y:S02]  /*02d0*/  IMAD R11, R11, UR6, RZ ;  /* 0x000000060b0b7c24 */ /* 0x000fe4000f8e02ff */
[----:B------:R-:W-:Y:S02]  /*02e0*/  IMAD.MOV.U32 R7, RZ, RZ, R0 ;  /* 0x000000ffff077224 */ /* 0x000fe400078e0000 */
[----:B------:R-:W-:Y:S01]  /*02f0*/  IMAD.HI.U32 R8, R5, R11, R4 ;  /* 0x0000000b05087227 */ /* 0x000fe200078e0004 */
[----:B--2-4-:R-:W-:-:S07]  /*0300*/  LOP3.LUT R11, RZ, UR6, RZ, 0x33, !PT ;  /* 0x00000006ff0b7c12 */ /* 0x014fce000f8e33ff */
.L_x_45225:
        /* <DEDUP_REMOVED lines=8> */
[--C-:B------:R-:W-:Y:S02]  /*0390*/  IMAD R15, R14, R15, R7.reuse ;  /* 0x0000000f0e0f7224 */ /* 0x100fe400078e0207 */
[----:B------:R-:W-:-:S03]  /*03a0*/  IMAD.IADD R7, R20, 0x1, R7 ;  /* 0x0000000114077824 */ /* 0x000fc600078e0207 */
[----:B------:R-:W-:-:S07]  /*03b0*/  ISETP.GE.U32.AND P4, PT, R15, R14, PT ;  /* 0x0000000e0f00720c */ /* 0x000fce0003f86070 */
[----:B------:R-:W-:-:S05]  /*03c0*/  @P3 VIADD R6, R6, -UR6 ;  /* 0x8000000606063c36 */ /* 0x000fca0008000000 */
[----:B------:R-:W-:Y:S01]  /*03d0*/  ISETP.GE.U32.AND P3, PT, R6, UR6, PT ;  /* 0x0000000606007c0c */ /* 0x000fe2000bf66070 */
[----:B------:R-:W-:Y:S01]  /*03e0*/  @P4 IMAD.IADD R15, R15, 0x1, -R14 ;  /* 0x000000010f0f4824 */ /* 0x000fe200078e0a0e */
[----:B------:R-:W-:-:S04]  /*03f0*/  @P4 IADD3 R12, PT, PT, R12, 0x1, RZ ;  /* 0x000000010c0c4810 */ /* 0x000fc80007ffe0ff */
[----:B------:R-:W-:-:S07]  /*0400*/  ISETP.GE.U32.AND P5, PT, R15, R14, PT ;  /* 0x0000000e0f00720c */ /* 0x000fce0003fa6070 */
[----:B------:R-:W-:Y:S01]  /*0410*/  @P3 VIADD R6, R6, -UR6 ;  /* 0x8000000606063c36 */ /* 0x000fe20008000000 */
[----:B------:R-:W-:-:S04]  /*0420*/  ISETP.GE.U32.AND P3, PT, R7, R9, PT ;  /* 0x000000090700720c */ /* 0x000fc80003f66070 */
[----:B------:R-:W-:Y:S01]  /*0430*/  SEL R6, R11, R6, !P1 ;  /* 0x000000060b067207 */ /* 0x000fe20004800000 */
[----:B------:R-:W-:-:S04]  /*0440*/  @P5 VIADD R12, R12, 0x1 ;  /* 0x000000010c0c5836 */ /* 0x000fc80000000000 */
[----:B------:R-:W-:Y:S01]  /*0450*/  IMAD R6, R6, 0x84, R13 ;  /* 0x0000008406067824 */ /* 0x000fe200078e020d */
[----:B0-----:R-:W-:-:S05]  /*0460*/  SEL R5, R17, R12, !P2 ;  /* 0x0000000c11057207 */ /* 0x001fca0005000000 */
[----:B------:R-:W-:-:S05]  /*0470*/  IMAD R5, R5, 0x4, R6 ;  /* 0x0000000405057824 */ /* 0x000fca00078e0206 */
[----:B--2---:R0:W-:Y:S01]  /*0480*/  STS [R5], R4 ;  /* 0x0000000405007388 */ /* 0x0041e20000000800 */
[----:B------:R-:W-:Y:S05]  /*0490*/  @!P3 BRA `(.L_x_45225) ;  /* 0xfffffffc009cb947 */ /* 0x000fea000383ffff */
.L_x_45224:
[----:B------:R-:W-:Y:S05]  /*04a0*/  BSYNC.RECONVERGENT B0 ;  /* 0x0000000000007941 */ /* 0x000fea0003800200 */
.L_x_45223:
[----:B------:R-:W-:Y:S01]  /*04b0*/  @!P0 IMAD.IADD R18, R18, 0x1, -R19 ;  /* 0x0000000112128824 */ /* 0x000fe200078e0a13 */
[----:B0-----:R-:W0:Y:S01]  /*04c0*/  LDC R5, c[0x0][0x360] ;  /* 0x0000d800ff057b82 */ /* 0x001e220000000800 */
[----:B------:R-:W-:Y:S01]  /*04d0*/  LOP3.LUT R2, R14, 0x100, RZ, 0x3c, !PT ;  /* 0x000001000e027812 */ /* 0x000fe200078e3cff */
[----:B------:R-:W-:Y:S01]  /*04e0*/  @!P0 VIADD R16, R16, 0x1 ;  /* 0x0000000110108836 */ /* 0x000fe20000000000 */
[----:B------:R-:W-:Y:S02]  /*04f0*/  ISETP.NE.AND P0, PT, R14, RZ, PT ;  /* 0x000000ff0e00720c */ /* 0x000fe40003f05270 */
[----:B------:R-:W-:Y:S02]  /*0500*/  ISETP.GE.U32.AND P1, PT, R18, R19, PT ;  /* 0x000000131200720c */ /* 0x000fe40003f26070 */
[----:B------:R-:W-:Y:S01]  /*0510*/  ISETP.GE.AND P2, PT, R2, RZ, PT ;  /* 0x000000ff0200720c */ /* 0x000fe20003f46270 */
[----:B------:R-:W1:Y:S01]  /*0520*/  LDC R3, c[0x0][0x374] ;  /* 0x0000dd00ff037b82 */ /* 0x000e620000000800 */
[----:B------:R-:W-:-:S09]  /*0530*/  SHF.R.U32.HI R17, RZ, 0x4, R14 ;  /* 0x00000004ff117819 */ /* 0x000fd2000001160e */
[----:B------:R-:W-:Y:S01]  /*0540*/  @P1 VIADD R16, R16, 0x1 ;  /* 0x0000000110101836 */ /* 0x000fe20000000000 */
[----:B------:R-:W-:-:S03]  /*0550*/  ISETP.GE.AND P1, PT, R14, 0x10, PT ;  /* 0x000000100e00780c */ /* 0x000fc60003f26270 */
[----:B------:R-:W-:Y:S01]  /*0560*/  IMAD.MOV.U32 R7, RZ, RZ, R16 ;  /* 0x000000ffff077224 */ /* 0x000fe200078e0010 */
[----:B------:R-:W-:-:S03]  /*0570*/  SEL R18, R17, 0x1, P1 ;  /* 0x0000000111127807 */ /* 0x000fc60000800000 */
[----:B------:R-:W-:Y:S01]  /*0580*/  @!P2 IMAD.MOV R7, RZ, RZ, -R7 ;  /* 0x000000ffff07a224 */ /* 0x000fe200078e0a07 */
[----:B------:R-:W-:Y:S02]  /*0590*/  @!P0 LOP3.LUT R7, RZ, R14, RZ, 0x33, !PT ;  /* 0x0000000eff078212 */ /* 0x000fe400078e33ff */
[----:B-1----:R-:W-:-:S03]  /*05a0*/  ISETP.LE.U32.AND P2, PT, R3, UR7, PT ;  /* 0x0000000703007c0c */ /* 0x002fc6000bf43070 */
[----:B------:R-:W-:-:S10]  /*05b0*/  IMAD R9, R7, R18, RZ ;  /* 0x0000001207097224 */ /* 0x000fd400078e02ff */
[----:B0-----:R-:W-:Y:S05]  /*05c0*/  @P2 EXIT ;  /* 0x000000000000294d */ /* 0x001fea0003800000 */
[----:B------:R-:W-:Y:S01]  /*05d0*/  VIMNMX R9, PT, PT, R9, 0x100, PT ;  /* 0x0000010009097848 */ /* 0x000fe20003fe0100 */
[----:B------:R-:W0:Y:S01]  /*05e0*/  I2F.U32.RP R6, R5 ;  /* 0x0000000500067306 */ /* 0x000e220000209000 */
[----:B------:R-:W-:Y:S01]  /*05f0*/  IMAD.IADD R12, R0, 0x1, R5 ;  /* 0x00000001000c7824 */ /* 0x000fe200078e0205 */
[----:B------:R-:W1:Y:S01]  /*0600*/  S2UR UR10, SR_CTAID.X ;  /* 0x00000000000a79c3 */ /* 0x000e620000002500 */
[----:B------:R-:W-:Y:S01]  /*0610*/  ISETP.NE.U32.AND P2, PT, R9, RZ, PT ;  /* 0x000000ff0900720c */ /* 0x000fe20003f45070 */
[----:B------:R-:W-:Y:S01]  /*0620*/  IMAD.MOV R13, RZ, RZ, -R9 ;  /* 0x000000ffff0d7224 */ /* 0x000fe200078e0a09 */
[----:B------:R-:W2:Y:S01]  /*0630*/  LDCU UR5, c[0x0][0x388] ;  /* 0x00007100ff0577ac */ /* 0x000ea20008000800 */
[----:B------:R-:W-:Y:S01]  /*0640*/  ISETP.GE.U32.AND P0, PT, R12, 0x100, PT ;  /* 0x000001000c00780c */ /* 0x000fe20003f06070 */
[----:B------:R-:W-:Y:S01]  /*0650*/  BSSY.RECONVERGENT B0, `(.L_x_45226) ;  /* 0x0000058000007945 */ /* 0x000fe20003800200 */
[----:B------:R-:W3:Y:S02]  /*0660*/  I2F.U32.RP R4, R9 ;  /* 0x0000000900047306 */ /* 0x000ee40000209000 */
[----:B------:R-:W-:-:S06]  /*0670*/  SEL R15, RZ, 0x1, P0 ;  /* 0x00000001ff0f7807 */ /* 0x000fcc0000000000 */
[----:B0-----:R-:W0:Y:S08]  /*0680*/  MUFU.RCP R6, R6 ;  /* 0x0000000600067308 */ /* 0x001e300000001000 */
[----:B---3--:R-:W3:Y:S01]  /*0690*/  MUFU.RCP R4, R4 ;  /* 0x0000000400047308 */ /* 0x008ee20000001000 */
[----:B-1----:R-:W-:-:S04]  /*06a0*/  USHF.L.U32 UR4, UR10, 0x8, URZ ;  /* 0x000000080a047899 */ /* 0x002fc800080006ff */
[----:B--2---:R-:W-:-:S03]  /*06b0*/  UIMAD UR4, UR7, UR5, UR4 ;  /* 0x00000005070472a4 */ /* 0x004fc6000f8e0204 */
[----:B------:R-:W-:Y:S01]  /*06c0*/  I2F.U32.RP R8, R18 ;  /* 0x0000001200087306 */ /* 0x000fe20000209000 */
[----:B0-----:R-:W-:-:S07]  /*06d0*/  IADD3 R10, PT, PT, R6, 0xffffffe, RZ ;  /* 0x0ffffffe060a7810 */ /* 0x001fce0007ffe0ff */
[----:B------:R0:W1:Y:S01]  /*06e0*/  F2I.FTZ.U32.TRUNC.NTZ R11, R10 ;  /* 0x0000000a000b7305 */ /* 0x000062000021f000 */
[----:B---3--:R-:W-:-:S07]  /*06f0*/  VIADD R2, R4, 0xffffffe ;  /* 0x0ffffffe04027836 */ /* 0x008fce0000000000 */
[----:B------:R2:W3:Y:S01]  /*0700*/  F2I.FTZ.U32.TRUNC.NTZ R3, R2 ;  /* 0x0000000200037305 */ /* 0x0004e2000021f000 */
[----:B0-----:R-:W-:Y:S02]  /*0710*/  IMAD.MOV.U32 R10, RZ, RZ, RZ ;  /* 0x000000ffff0a7224 */ /* 0x001fe400078e00ff */
[----:B-1----:R-:W-:-:S05]  /*0720*/  IMAD.MOV R4, RZ, RZ, -R11 ;  /* 0x000000ffff047224 */ /* 0x002fca00078e0a0b */
[----:B------:R-:W0:Y:S01]  /*0730*/  MUFU.RCP R8, R8 ;  /* 0x0000000800087308 */ /* 0x000e220000001000 */
[----:B--2---:R-:W-:Y:S02]  /*0740*/  IMAD.MOV.U32 R2, RZ, RZ, RZ ;  /* 0x000000ffff027224 */ /* 0x004fe400078e00ff */
[----:B------:R-:W-:Y:S02]  /*0750*/  IMAD R19, R4, R5, RZ ;  /* 0x0000000504137224 */ /* 0x000fe400078e02ff */
[----:B---3--:R-:W-:Y:S02]  /*0760*/  IMAD R13, R13, R3, RZ ;  /* 0x000000030d0d7224 */ /* 0x008fe400078e02ff */
[----:B------:R-:W-:Y:S01]  /*0770*/  IMAD.HI.U32 R11, R11, R19, R10 ;  /* 0x000000130b0b7227 */ /* 0x000fe200078e000a */
[----:B------:R-:W-:-:S03]  /*0780*/  LOP3.LUT R10, RZ, R9, RZ, 0x33, !PT ;  /* 0x00000009ff0a7212 */ /* 0x000fc600078e33ff */
[----:B------:R-:W-:Y:S01]  /*0790*/  IMAD.HI.U32 R6, R3, R13, R2 ;  /* 0x0000000d03067227 */ /* 0x000fe200078e0002 */
[----:B------:R-:W-:Y:S02]  /*07a0*/  VIMNMX.U32 R3, PT, PT, R12, 0x100, !PT ;  /* 0x000001000c037848 */ /* 0x000fe40007fe0000 */
[----:B0-----:R-:W-:-:S03]  /*07b0*/  IADD3 R8, PT, PT, R8, 0xffffffe, RZ ;  /* 0x0ffffffe08087810 */ /* 0x001fc60007ffe0ff */
[----:B------:R-:W-:Y:S01]  /*07c0*/  IMAD.HI.U32 R13, R6, R0, RZ ;  /* 0x00000000060d7227 */ /* 0x000fe200078e00ff */
[----:B------:R-:W-:-:S03]  /*07d0*/  IADD3 R12, PT, PT, R3, -R12, -R15 ;  /* 0x8000000c030c7210 */ /* 0x000fc60007ffe80f */
[----:B------:R-:W-:Y:S02]  /*07e0*/  IMAD.MOV R2, RZ, RZ, -R13 ;  /* 0x000000ffff027224 */ /* 0x000fe400078e0a0d */
[----:B------:R-:W-:-:S04]  /*07f0*/  IMAD.HI.U32 R16, R11, R12, RZ ;  /* 0x0000000c0b107227 */ /* 0x000fc800078e00ff */
[----:B------:R-:W-:Y:S02]  /*0800*/  IMAD R2, R9, R2, R0 ;  /* 0x0000000209027224 */ /* 0x000fe400078e0200 */
[----:B------:R-:W-:-:S03]  /*0810*/  IMAD.MOV R3, RZ, RZ, -R16 ;  /* 0x000000ffff037224 */ /* 0x000fc600078e0a10 */
[----:B------:R-:W-:Y:S01]  /*0820*/  ISETP.GE.U32.AND P0, PT, R2, R9, PT ;  /* 0x000000090200720c */ /* 0x000fe20003f06070 */
[----:B------:R-:W-:Y:S02]  /*0830*/  IMAD R12, R5, R3, R12 ;  /* 0x00000003050c7224 */ /* 0x000fe400078e020c */
[----:B------:R-:W0:Y:S03]  /*0840*/  F2I.FTZ.U32.TRUNC.NTZ R3, R8 ;  /* 0x0000000800037305 */ /* 0x000e26000021f000 */
[----:B------:R-:W-:-:S07]  /*0850*/  ISETP.GE.U32.AND P3, PT, R12, R5, PT ;  /* 0x000000050c00720c */ /* 0x000fce0003f66070 */
[----:B------:R-:W-:Y:S02]  /*0860*/  @P0 IMAD.IADD R2, R2, 0x1, -R9 ;  /* 0x0000000102020824 */ /* 0x000fe400078e0a09 */
[----:B------:R-:W-:Y:S01]  /*0870*/  @P0 VIADD R13, R13, 0x1 ;  /* 0x000000010d0d0836 */ /* 0x000fe20000000000 */
[----:B------:R-:W-:Y:S02]  /*0880*/  ISETP.NE.U32.AND P0, PT, R5, RZ, PT ;  /* 0x000000ff0500720c */ /* 0x000fe40003f05070 */
[----:B------:R-:W-:Y:S01]  /*0890*/  ISETP.GE.U32.AND P1, PT, R2, R9, PT ;  /* 0x000000090200720c */ /* 0x000fe20003f26070 */
[----:B------:R-:W-:Y:S02]  /*08a0*/  @P3 IMAD.IADD R12, R12, 0x1, -R5 ;  /* 0x000000010c0c3824 */ /* 0x000fe400078e0a05 */
[----:B0-----:R-:W-:Y:S02]  /*08b0*/  IMAD.MOV R11, RZ, RZ, -R3 ;  /* 0x000000ffff0b7224 */ /* 0x001fe400078e0a03 */
[----:B------:R-:W-:Y:S01]  /*08c0*/  @P3 VIADD R16, R16, 0x1 ;  /* 0x0000000110103836 */ /* 0x000fe20000000000 */
[----:B------:R-:W-:Y:S01]  /*08d0*/  ISETP.GE.U32.AND P4, PT, R12, R5, PT ;  /* 0x000000050c00720c */ /* 0x000fe20003f86070 */
[----:B------:R-:W-:-:S02]  /*08e0*/  IMAD R11, R11, R18, RZ ;  /* 0x000000120b0b7224 */ /* 0x000fc400078e02ff */
[----:B------:R-:W-:-:S04]  /*08f0*/  IMAD.MOV.U32 R2, RZ, RZ, RZ ;  /* 0x000000ffff027224 */ /* 0x000fc800078e00ff */
[----:B------:R-:W-:Y:S02]  /*0900*/  @P1 VIADD R13, R13, 0x1 ;  /* 0x000000010d0d1836 */ /* 0x000fe40000000000 */
[----:B------:R-:W-:-:S03]  /*0910*/  IMAD.HI.U32 R2, R3, R11, R2 ;  /* 0x0000000b03027227 */ /* 0x000fc600078e0002 */
[----:B------:R-:W-:Y:S01]  /*0920*/  SEL R4, R10, R13, !P2 ;  /* 0x0000000d0a047207 */ /* 0x000fe20005000000 */
[----:B------:R-:W-:Y:S01]  /*0930*/  @P4 VIADD R16, R16, 0x1 ;  /* 0x0000000110104836 */ /* 0x000fe20000000000 */
[-C--:B------:R-:W-:Y:S01]  /*0940*/  @!P0 LOP3.LUT R16, RZ, R5.reuse, RZ, 0x33, !PT ;  /* 0x00000005ff108212 */ /* 0x080fe200078e33ff */
[----:B------:R-:W-:Y:S01]  /*0950*/  IMAD.HI.U32 R3, R6, R5, RZ ;  /* 0x0000000506037227 */ /* 0x000fe200078e00ff */
[----:B------:R-:W-:-:S03]  /*0960*/  IADD3 R13, PT, PT, -R4, RZ, RZ ;  /* 0x000000ff040d7210 */ /* 0x000fc60007ffe1ff */
[----:B------:R-:W-:Y:S02]  /*0970*/  IMAD.IADD R6, R15, 0x1, R16 ;  /* 0x000000010f067824 */ /* 0x000fe400078e0210 */
[----:B------:R-:W-:Y:S02]  /*0980*/  IMAD R13, R9, R13, R0 ;  /* 0x0000000d090d7224 */ /* 0x000fe400078e0200 */
[----:B------:R-:W-:Y:S01]  /*0990*/  IMAD.MOV R12, RZ, RZ, -R3 ;  /* 0x000000ffff0c7224 */ /* 0x000fe200078e0a03 */
[----:B------:R-:W-:Y:S01]  /*09a0*/  LOP3.LUT R15, R6, 0x3, RZ, 0xc0, !PT ;  /* 0x00000003060f7812 */ /* 0x000fe200078ec0ff */
[----:B------:R-:W-:Y:S01]  /*09b0*/  IMAD.HI.U32 R11, R2, R0, RZ ;  /* 0x00000000020b7227 */ /* 0x000fe200078e00ff */
[----:B------:R-:W-:Y:S02]  /*09c0*/  ISETP.GE.U32.AND P3, PT, R6, 0x3, PT ;  /* 0x000000030600780c */ /* 0x000fe40003f66070 */
[C---:B------:R-:W-:Y:S01]  /*09d0*/  ISETP.NE.AND P6, PT, R15.reuse, 0x3, PT ;  /* 0x000000030f00780c */ /* 0x040fe20003fc5270 */
[----:B------:R-:W-:Y:S01]  /*09e0*/  IMAD.HI.U32 R8, R2, R13, RZ ;  /* 0x0000000d02087227 */ /* 0x000fe200078e00ff */
[----:B------:R-:W-:-:S03]  /*09f0*/  ISETP.NE.AND P5, PT, R15, 0x3, PT ;  /* 0x000000030f00780c */ /* 0x000fc60003fa5270 */
[----:B------:R-:W-:Y:S02]  /*0a00*/  IMAD R2, R9, R12, R5 ;  /* 0x0000000c09027224 */ /* 0x000fe400078e0205 */
[----:B------:R-:W-:Y:S02]  /*0a10*/  IMAD.MOV R12, RZ, RZ, -R8 ;  /* 0x000000ffff0c7224 */ /* 0x000fe400078e0a08 */
[----:B------:R-:W-:Y:S01]  /*0a20*/  IMAD.MOV R11, RZ, RZ, -R11 ;  /* 0x000000ffff0b7224 */ /* 0x000fe200078e0a0b */
[----:B------:R-:W-:Y:S01]  /*0a30*/  ISETP.GE.U32.AND P1, PT, R2, R9, PT ;  /* 0x000000090200720c */ /* 0x000fe20003f26070 */
[C---:B------:R-:W-:Y:S02]  /*0a40*/  IMAD R13, R18.reuse, R12, R13 ;  /* 0x0000000c120d7224 */ /* 0x040fe400078e020d */
[--C-:B------:R-:W-:Y:S02]  /*0a50*/  IMAD R11, R18, R11, R0.reuse ;  /* 0x0000000b120b7224 */ /* 0x100fe400078e0200 */
[----:B------:R-:W-:Y:S01]  /*0a60*/  VIADD R12, R6, 0x1 ;  /* 0x00000001060c7836 */ /* 0x000fe20000000000 */
[-C--:B------:R-:W-:Y:S01]  /*0a70*/  ISETP.GE.U32.AND P0, PT, R13, R18.reuse, PT ;  /* 0x000000120d00720c */ /* 0x080fe20003f06070 */
[----:B------:R-:W-:Y:S01]  /*0a80*/  IMAD.MOV.U32 R16, RZ, RZ, R0 ;  /* 0x000000ffff107224 */ /* 0x000fe200078e0000 */
[----:B------:R-:W-:-:S02]  /*0a90*/  ISETP.GE.U32.AND P4, PT, R11, R18, PT ;  /* 0x000000120b00720c */ /* 0x000fc40003f86070 */
[----:B------:R-:W-:-:S03]  /*0aa0*/  LOP3.LUT R31, R12, 0x3, RZ, 0xc0, !PT ;  /* 0x000000030c1f7812 */ /* 0x000fc600078ec0ff */
[----:B------:R-:W-:Y:S01]  /*0ab0*/  @P1 IMAD.IADD R2, R2, 0x1, -R9 ;  /* 0x0000000102021824 */ /* 0x000fe200078e0a09 */
[----:B------:R-:W-:Y:S07]  /*0ac0*/  @!P6 BRA `(.L_x_45227) ;  /* 0x000000000040e947 */ /* 0x000fee0003800000 */
[----:B------:R-:W0:Y:S01]  /*0ad0*/  S2R R16, SR_CgaCtaId ;  /* 0x0000000000107919 */ /* 0x000e220000008800 */
[----:B------:R-:W1:Y:S01]  /*0ae0*/  LDC.64 R22, c[0x0][0x390] ;  /* 0x0000e400ff167b82 */ /* 0x000e620000000a00 */
[----:B------:R-:W-:Y:S01]  /*0af0*/  MOV R15, 0x400 ;  /* 0x00000400000f7802 */ /* 0x000fe20000000f00 */
[----:B------:R-:W-:-:S04]  /*0b00*/  HFMA2 R12, -RZ, RZ, 0, 0 ;  /* 0x00000000ff0c7431 */ /* 0x000fc800000001ff */
[----:B------:R-:W-:-:S05]  /*0b10*/  VIADD R15, R15, 0x1080 ;  /* 0x000010800f0f7836 */ /* 0x000fca0000000000 */
[----:B0-----:R-:W-:Y:S01]  /*0b20*/  LEA R15, R16, R15, 0x18 ;  /* 0x0000000f100f7211 */ /* 0x001fe200078ec0ff */
[----:B------:R-:W-:-:S07]  /*0b30*/  IMAD.MOV.U32 R16, RZ, RZ, R0 ;  /* 0x000000ffff107224 */ /* 0x000fce00078e0000 */
.L_x_45228:
        /* <DEDUP_REMOVED lines=9> */
.L_x_45227:
[----:B------:R-:W-:Y:S05]  /*0bd0*/  BSYNC.RECONVERGENT B0 ;  /* 0x0000000000007941 */ /* 0x000fea0003800200 */
.L_x_45226:
[----:B------:R-:W-:Y:S04]  /*0be0*/  BSSY.RECONVERGENT B0, `(.L_x_45229) ;  /* 0x000001f000007945 */ /* 0x000fe80003800200 */
[----:B------:R-:W-:Y:S05]  /*0bf0*/  @!P3 BRA `(.L_x_45230) ;  /* 0x000000000074b947 */ /* 0x000fea0003800000 */
[----:B0-----:R-:W0:Y:S01]  /*0c00*/  S2R R19, SR_CgaCtaId ;  /* 0x0000000000137919 */ /* 0x001e220000008800 */
[----:B------:R-:W-:Y:S01]  /*0c10*/  MOV R12, 0x400 ;  /* 0x00000400000c7802 */ /* 0x000fe20000000f00 */
[----:B------:R-:W-:-:S04]  /*0c20*/  IMAD.SHL.U32 R15, R5, 0x4, RZ ;  /* 0x00000004050f7824 */ /* 0x000fc800078e00ff */
[----:B------:R-:W-:-:S05]  /*0c30*/  VIADD R12, R12, 0x1080 ;  /* 0x000010800c0c7836 */ /* 0x000fca0000000000 */
[----:B0-----:R-:W-:-:S07]  /*0c40*/  LEA R33, R19, R12, 0x18 ;  /* 0x0000000c13217211 */ /* 0x001fce00078ec0ff */
.L_x_45231:
[----:B-1----:R-:W0:Y:S01]  /*0c50*/  LDC.64 R20, c[0x0][0x390] ;  /* 0x0000e400ff147b82 */ /* 0x002e220000000a00 */
[----:B------:R-:W-:-:S04]  /*0c60*/  VIADD R27, R16, UR4 ;  /* 0x00000004101b7c36 */ /* 0x000fc80008000000 */
[----:B0-----:R-:W-:-:S03]  /*0c70*/  IMAD.WIDE R26, R27, 0x4, R20 ;  /* 0x000000041b1a7825 */ /* 0x001fc600078e0214 */
        /* <DEDUP_REMOVED lines=21> */
.L_x_45230:
[----:B------:R-:W-:Y:S05]  /*0dd0*/  BSYNC.RECONVERGENT B0 ;  /* 0x0000000000007941 */ /* 0x000fea0003800200 */
.L_x_45229:
[----:B------:R-:W-:Y:S01]  /*0de0*/  BSSY.RECONVERGENT B0, `(.L_x_45232) ;  /* 0x0000012000007945 */ /* 0x000fe20003800200 */
[----:B------:R-:W-:Y:S01]  /*0df0*/  ISETP.GE.U32.AND P3, PT, R2, R9, PT ;  /* 0x000000090200720c */ /* 0x000fe20003f66070 */
[----:B------:R-:W-:Y:S01]  /*0e00*/  @P4 IMAD.IADD R11, R11, 0x1, -R18 ;  /* 0x000000010b0b4824 */ /* 0x000fe200078e0a12 */
[----:B------:R-:W-:Y:S01]  /*0e10*/  @P0 IADD3 R13, PT, PT, R13, -R18, RZ ;  /* 0x800000120d0d0210 */ /* 0x000fe20007ffe0ff */
[----:B------:R-:W-:Y:S01]  /*0e20*/  IMAD.MOV.U32 R2, RZ, RZ, R0 ;  /* 0x000000ffff027224 */ /* 0x000fe200078e0000 */
[----:B------:R-:W-:Y:S09]  /*0e30*/  @!P5 BRA `(.L_x_45233) ;  /* 0x000000000030d947 */ /* 0x000ff20003800000 */
[----:B------:R-:W2:Y:S01]  /*0e40*/  S2R R15, SR_CgaCtaId ;  /* 0x00000000000f7919 */ /* 0x000ea20000008800 */
[----:B-1----:R-:W-:Y:S01]  /*0e50*/  MOV R12, 0x400 ;  /* 0x00000400000c7802 */ /* 0x002fe20000000f00 */
[----:B------:R-:W-:Y:S02]  /*0e60*/  IMAD.MOV.U32 R16, RZ, RZ, RZ ;  /* 0x000000ffff107224 */ /* 0x000fe400078e00ff */
[----:B------:R-:W-:Y:S02]  /*0e70*/  IMAD.MOV.U32 R2, RZ, RZ, R0 ;  /* 0x000000ffff027224 */ /* 0x000fe400078e0000 */
[----:B------:R-:W-:-:S05]  /*0e80*/  VIADD R12, R12, 0x1480 ;  /* 0x000014800c0c7836 */ /* 0x000fca0000000000 */
[----:B--2---:R-:W-:-:S07]  /*0e90*/  LEA R15, R15, R12, 0x18 ;  /* 0x0000000c0f0f7211 */ /* 0x004fce00078ec0ff */
.L_x_45234:
[----:B------:R-:W-:Y:S02]  /*0ea0*/  IMAD R12, R2, 0x4, R15 ;  /* 0x00000004020c7824 */ /* 0x000fe400078e020f */
[----:B------:R-:W-:Y:S02]  /*0eb0*/  VIADD R16, R16, 0x1 ;  /* 0x0000000110107836 */ /* 0x000fe40000000000 */
[----:B------:R-:W-:Y:S01]  /*0ec0*/  IMAD.IADD R2, R5, 0x1, R2 ;  /* 0x0000000105027824 */ /* 0x000fe200078e0202 */
[----:B------:R2:W-:Y:S02]  /*0ed0*/  STS [R12], RZ ;  /* 0x000000ff0c007388 */ /* 0x0005e40000000800 */
[----:B------:R-:W-:-:S13]  /*0ee0*/  ISETP.NE.AND P4, PT, R16, R31, PT ;  /* 0x0000001f1000720c */ /* 0x000fda0003f85270 */
[----:B--2---:R-:W-:Y:S05]  /*0ef0*/  @P4 BRA `(.L_x_45234) ;  /* 0xfffffffc00e84947 */ /* 0x004fea000383ffff */
.L_x_45233:
[----:B------:R-:W-:Y:S05]  /*0f00*/  BSYNC.RECONVERGENT B0 ;  /* 0x0000000000007941 */ /* 0x000fea0003800200 */
.L_x_45232:
[----:B------:R-:W-:Y:S01]  /*0f10*/  ISETP.GE.U32.AND P6, PT, R6, 0x3, PT ;  /* 0x000000030600780c */ /* 0x000fe20003fc6070 */
[----:B------:R-:W-:Y:S01]  /*0f20*/  BSSY.RECONVERGENT B0, `(.L_x_45235) ;  /* 0x0000013000007945 */ /* 0x000fe20003800200 */
[-C--:B------:R-:W-:Y:S02]  /*0f30*/  ISETP.GE.U32.AND P4, PT, R13, R18.reuse, PT ;  /* 0x000000120d00720c */ /* 0x080fe40003f86070 */
[----:B------:R-:W-:-:S09]  /*0f40*/  ISETP.GE.U32.AND P5, PT, R11, R18, PT ;  /* 0x000000120b00720c */ /* 0x000fd20003fa6070 */
[----:B------:R-:W-:Y:S05]  /*0f50*/  @!P6 BRA `(.L_x_45236) ;  /* 0x00000000003ce947 */ /* 0x000fea0003800000 */
[----:B------:R-:W2:Y:S01]  /*0f60*/  S2R R13, SR_CgaCtaId ;  /* 0x00000000000d7919 */ /* 0x000ea20000008800 */
[----:B-1----:R-:W-:-:S05]  /*0f70*/  MOV R12, 0x400 ;  /* 0x00000400000c7802 */ /* 0x002fca0000000f00 */
[----:B------:R-:W-:-:S05]  /*0f80*/  VIADD R12, R12, 0x1480 ;  /* 0x000014800c0c7836 */ /* 0x000fca0000000000 */
[----:B--2---:R-:W-:-:S07]  /*0f90*/  LEA R15, R13, R12, 0x18 ;  /* 0x0000000c0d0f7211 */ /* 0x004fce00078ec0ff */
.L_x_45237:
[----:B0-2---:R-:W-:Y:S01]  /*0fa0*/  LEA R20, R2, R15, 0x2 ;  /* 0x0000000f02147211 */ /* 0x005fe200078e10ff */
        /* <DEDUP_REMOVED lines=10> */
.L_x_45236:
[----:B------:R-:W-:Y:S05]  /*1050*/  BSYNC.RECONVERGENT B0 ;  /* 0x0000000000007941 */ /* 0x000fea0003800200 */
.L_x_45235:
[----:B------:R-:W-:Y:S01]  /*1060*/  @P0 VIADD R8, R8, 0x1 ;  /* 0x0000000108080836 */ /* 0x000fe20000000000 */
[----:B------:R-:W-:Y:S01]  /*1070*/  BAR.SYNC.DEFER_BLOCKING 0x0 ;  /* 0x0000000000007b1d */ /* 0x000fe20000010000 */
[----:B------:R-:W-:Y:S01]  /*1080*/  ISETP.GE.AND P0, PT, R7, 0x1, PT ;  /* 0x000000010700780c */ /* 0x000fe20003f06270 */
[----:B------:R-:W-:Y:S01]  /*1090*/  @P5 IMAD.IADD R11, R11, 0x1, -R18 ;  /* 0x000000010b0b5824 */ /* 0x000fe200078e0a12 */
[----:B------:R-:W-:Y:S01]  /*10a0*/  ISETP.NE.U32.AND P6, PT, R18, RZ, PT ;  /* 0x000000ff1200720c */ /* 0x000fe20003fc5070 */
[----:B------:R-:W-:Y:S01]  /*10b0*/  @P1 VIADD R3, R3, 0x1 ;  /* 0x0000000103031836 */ /* 0x000fe20000000000 */
[----:B------:R-:W-:Y:S01]  /*10c0*/  LOP3.LUT R2, RZ, R18, RZ, 0x33, !PT ;  /* 0x00000012ff027212 */ /* 0x000fe200078e33ff */
[----:B------:R-:W-:-:S03]  /*10d0*/  @P4 VIADD R8, R8, 0x1 ;  /* 0x0000000108084836 */ /* 0x000fc60000000000 */
[C---:B-12---:R-:W-:Y:S02]  /*10e0*/  SEL R12, R2.reuse, R11, !P6 ;  /* 0x0000000b020c7207 */ /* 0x046fe40007000000 */
[----:B------:R-:W-:Y:S02]  /*10f0*/  @P3 IADD3 R3, PT, PT, R3, 0x1, RZ ;  /* 0x0000000103033810 */ /* 0x000fe40007ffe0ff */
[----:B------:R-:W-:Y:S01]  /*1100*/  SEL R8, R2, R8, !P6 ;  /* 0x0000000802087207 */ /* 0x000fe20007000000 */
[----:B------:R-:W-:Y:S01]  /*1110*/  IMAD.SHL.U32 R12, R12, 0x10, RZ ;  /* 0x000000100c0c7824 */ /* 0x000fe200078e00ff */
[----:B------:R-:W-:Y:S02]  /*1120*/  SEL R10, R10, R3, !P2 ;  /* 0x000000030a0a7207 */ /* 0x000fe40005000000 */
[----:B------:R-:W-:Y:S02]  /*1130*/  LOP3.LUT R11, R0, 0x1f, RZ, 0xc0, !PT ;  /* 0x0000001f000b7812 */ /* 0x000fe400078ec0ff */
[----:B------:R-:W-:Y:S01]  /*1140*/  LOP3.LUT R13, R8, 0xf, RZ, 0xc0, !PT ;  /* 0x0000000f080d7812 */ /* 0x000fe200078ec0ff */
[----:B------:R-:W-:Y:S06]  /*1150*/  @!P0 BRA `(.L_x_45238) ;  /* 0x0000004c00b08947 */ /* 0x000fec0003800000 */
[----:B------:R-:W-:Y:S01]  /*1160*/  ISETP.NE.AND P0, PT, R18, 0x1, PT ;  /* 0x000000011200780c */ /* 0x000fe20003f05270 */
[----:B------:R-:W-:Y:S01]  /*1170*/  UISETP.LT.AND UP0, UPT, UR6, 0x20, UPT ;  /* 0x000000200600788c */ /* 0x000fe2000bf01270 */
[----:B------:R-:W-:-:S03]  /*1180*/  IMAD.MOV R15, RZ, RZ, -R14 ;  /* 0x000000ffff0f7224 */ /* 0x000fc600078e0a0e */
[----:B------:R-:W-:Y:S02]  /*1190*/  USEL UR11, UR6, 0x20, UP0 ;  /* 0x00000020060b7887 */ /* 0x000fe40008000000 */
[----:B------:R-:W-:-:S06]  /*11a0*/  LEA R15, R15, 0x201f, 0x8 ;  /* 0x0000201f0f0f7811 */ /* 0x000fcc00078e40ff */
[----:B------:R-:W-:Y:S05]  /*11b0*/  @P0 BRA `(.L_x_45239) ;  /* 0x0000001800a80947 */ /* 0x000fea0003800000 */
[C---:B------:R-:W-:Y:S01]  /*11c0*/  VIADD R47, R13.reuse, 0xf ;  /* 0x0000000f0d2f7836 */ /* 0x040fe20000000000 */
[C---:B------:R-:W-:Y:S01]  /*11d0*/  IADD3 R41, PT, PT, R13.reuse, 0x3, RZ ;  /* 0x000000030d297810 */ /* 0x040fe20007ffe0ff */
[C---:B------:R-:W-:Y:S01]  /*11e0*/  VIADD R3, R13.reuse, 0x5 ;  /* 0x000000050d037836 */ /* 0x040fe20000000000 */
[----:B------:R-:W-:Y:S01]  /*11f0*/  IADD3 R35, PT, PT, R8, 0xa, RZ ;  /* 0x0000000a08237810 */ /* 0x000fe20007ffe0ff */
[----:B------:R-:W-:Y:S01]  /*1200*/  VIADD R45, R13, 0x1 ;  /* 0x000000010d2d7836 */ /* 0x000fe20000000000 */
[-C--:B------:R-:W-:Y:S01]  /*1210*/  ISETP.GE.AND P2, PT, R47, R14.reuse, PT ;  /* 0x0000000e2f00720c */ /* 0x080fe20003f46270 */
[C---:B------:R-:W-:Y:S01]  /*1220*/  VIADD R17, R13.reuse, 0x6 ;  /* 0x000000060d117836 */ /* 0x040fe20000000000 */
[----:B------:R-:W-:Y:S01]  /*1230*/  BSSY B1, `(.L_x_45240) ;  /* 0x00001a1000017945 */ /* 0x000fe20003800000 */
[C---:B------:R-:W-:Y:S01]  /*1240*/  VIADD R43, R13.reuse, 0x2 ;  /* 0x000000020d2b7836 */ /* 0x040fe20000000000 */
[C---:B------:R-:W-:Y:S01]  /*1250*/  SEL R18, R14.reuse, RZ, P2 ;  /* 0x000000ff0e127207 */ /* 0x040fe20001000000 */
[----:B------:R-:W-:Y:S01]  /*1260*/  VIADD R39, R13, 0x4 ;  /* 0x000000040d277836 */ /* 0x000fe20000000000 */
[-C--:B------:R-:W-:Y:S01]  /*1270*/  ISETP.GE.AND P2, PT, R3, R14.reuse, PT ;  /* 0x0000000e0300720c */ /* 0x080fe20003f46270 */
[----:B------:R-:W-:Y:S01]  /*1280*/  VIADD R21, R13, 0xa ;  /* 0x0000000a0d157836 */ /* 0x000fe20000000000 */
[-C--:B------:R-:W-:Y:S01]  /*1290*/  ISETP.GE.AND P0, PT, R45, R14.reuse, PT ;  /* 0x0000000e2d00720c */ /* 0x080fe20003f06270 */
[----:B0-----:R-:W-:Y:S01]  /*12a0*/  VIADD R19, R13, 0x9 ;  /* 0x000000090d137836 */ /* 0x001fe20000000000 */
[----:B------:R-:W-:Y:S01]  /*12b0*/  SEL R60, R14, RZ, P2 ;  /* 0x000000ff0e3c7207 */ /* 0x000fe20001000000 */
[C---:B------:R-:W-:Y:S01]  /*12c0*/  VIADD R38, R8.reuse, 0x5 ;  /* 0x0000000508267836 */ /* 0x040fe20000000000 */
[-C--:B------:R-:W-:Y:S01]  /*12d0*/  ISETP.GE.AND P3, PT, R17, R14.reuse, PT ;  /* 0x0000000e1100720c */ /* 0x080fe20003f66270 */
        /* <DEDUP_REMOVED lines=9> */
[C---:B------:R-:W-:Y:S01]  /*1370*/  SEL R16, R14.reuse, RZ, P1 ;  /* 0x000000ff0e107207 */ /* 0x040fe20000800000 */
[----:B------:R-:W-:Y:S01]  /*1380*/  IMAD.IADD R47, R47, 0x1, -R18 ;  /* 0x000000012f2f7824 */ /* 0x000fe200078e0a12 */
[C---:B------:R-:W-:Y:S01]  /*1390*/  SEL R2, R14.reuse, RZ, P0 ;  /* 0x000000ff0e027207 */ /* 0x040fe20000000000 */
[----:B------:R-:W-:Y:S01]  /*13a0*/  IMAD.IADD R58, R17, 0x1, -R58 ;  /* 0x00000001113a7824 */ /* 0x000fe200078e0a3a */
[-C--:B------:R-:W-:Y:S01]  /*13b0*/  ISETP.GE.AND P1, PT, R39, R14.reuse, PT ;  /* 0x0000000e2700720c */ /* 0x080fe20003f26270 */
[----:B------:R-:W-:Y:S01]  /*13c0*/  IMAD.IADD R43, R43, 0x1, -R16 ;  /* 0x000000012b2b7824 */ /* 0x000fe200078e0a10 */
[----:B------:R-:W-:Y:S01]  /*13d0*/  ISETP.GE.AND P0, PT, R3, R14, PT ;  /* 0x0000000e0300720c */ /* 0x000fe20003f06270 */
[----:B------:R-:W-:Y:S01]  /*13e0*/  IMAD.IADD R41, R41, 0x1, -R2 ;  /* 0x0000000129297824 */ /* 0x000fe200078e0a02 */
[----:B------:R-:W-:Y:S01]  /*13f0*/  IADD3 R17, PT, PT, R13, 0x8, RZ ;  /* 0x000000080d117810 */ /* 0x000fe20007ffe0ff */
[----:B------:R-:W-:Y:S01]  /*1400*/  IMAD.MOV.U32 R40, RZ, RZ, RZ ;  /* 0x000000ffff287224 */ /* 0x000fe200078e00ff */
[----:B------:R-:W-:-:S02]  /*1410*/  SEL R16, R14, RZ, P1 ;  /* 0x000000ff0e107207 */ /* 0x000fc40000800000 */
[C---:B------:R-:W-:Y:S02]  /*1420*/  SEL R56, R14.reuse, RZ, P0 ;  /* 0x000000ff0e387207 */ /* 0x040fe40000000000 */
[-C--:B------:R-:W-:Y:S01]  /*1430*/  ISETP.GE.AND P1, PT, R17, R14.reuse, PT ;  /* 0x0000000e1100720c */ /* 0x080fe20003f26270 */
[----:B------:R-:W-:Y:S01]  /*1440*/  IMAD.IADD R39, R39, 0x1, -R16 ;  /* 0x0000000127277824 */ /* 0x000fe200078e0a10 */
[-C--:B------:R-:W-:Y:S01]  /*1450*/  ISETP.GE.AND P3, PT, R21, R14.reuse, PT ;  /* 0x0000000e1500720c */ /* 0x080fe20003f66270 */
[----:B------:R-:W-:Y:S01]  /*1460*/  IMAD.IADD R56, R3, 0x1, -R56 ;  /* 0x0000000103387824 */ /* 0x000fe200078e0a38 */
[----:B------:R-:W-:Y:S01]  /*1470*/  ISETP.GE.AND P2, PT, R19, R14, PT ;  /* 0x0000000e1300720c */ /* 0x000fe20003f46270 */
[----:B------:R-:W-:Y:S01]  /*1480*/  VIADD R3, R13, 0xb ;  /* 0x0000000b0d037836 */ /* 0x000fe20000000000 */
[C---:B------:R-:W-:Y:S02]  /*1490*/  SEL R54, R14.reuse, RZ, P1 ;  /* 0x000000ff0e367207 */ /* 0x040fe40000800000 */
[----:B------:R-:W-:-:S02]  /*14a0*/  SEL R50, R14, RZ, P3 ;  /* 0x000000ff0e327207 */ /* 0x000fc40001800000 */
[----:B------:R-:W-:Y:S01]  /*14b0*/  SEL R52, R14, RZ, P2 ;  /* 0x000000ff0e347207 */ /* 0x000fe20001000000 */
[----:B------:R-:W-:Y:S01]  /*14c0*/  IMAD.IADD R54, R17, 0x1, -R54 ;  /* 0x0000000111367824 */ /* 0x000fe200078e0a36 */
[-C--:B------:R-:W-:Y:S01]  /*14d0*/  ISETP.GE.AND P0, PT, R3, R14.reuse, PT ;  /* 0x0000000e0300720c */ /* 0x080fe20003f06270 */
[----:B------:R-:W-:Y:S01]  /*14e0*/  IMAD.IADD R50, R21, 0x1, -R50 ;  /* 0x0000000115327824 */ /* 0x000fe200078e0a32 */
[----:B------:R-:W-:Y:S01]  /*14f0*/  LOP3.LUT R38, R38, 0xf, RZ, 0xc0, !PT ;  /* 0x0000000f26267812 */ /* 0x000fe200078ec0ff */
[----:B------:R-:W-:Y:S01]  /*1500*/  IMAD.IADD R52, R19, 0x1, -R52 ;  /* 0x0000000113347824 */ /* 0x000fe200078e0a34 */
[C---:B------:R-:W-:Y:S01]  /*1510*/  IADD3 R19, PT, PT, R13.reuse, 0xd, RZ ;  /* 0x0000000d0d137810 */ /* 0x040fe20007ffe0ff */
[C---:B------:R-:W-:Y:S01]  /*1520*/  VIADD R17, R13.reuse, 0xc ;  /* 0x0000000c0d117836 */ /* 0x040fe20000000000 */
[----:B------:R-:W-:Y:S01]  /*1530*/  SEL R48, R14, RZ, P0 ;  /* 0x000000ff0e307207 */ /* 0x000fe20000000000 */
[----:B------:R-:W-:Y:S01]  /*1540*/  VIADD R21, R13, 0xe ;  /* 0x0000000e0d157836 */ /* 0x000fe20000000000 */
[----:B------:R-:W-:-:S02]  /*1550*/  ISETP.GE.AND P2, PT, R19, R14, PT ;  /* 0x0000000e1300720c */ /* 0x000fc40003f46270 */
[-C--:B------:R-:W-:Y:S01]  /*1560*/  ISETP.GE.AND P1, PT, R17, R14.reuse, PT ;  /* 0x0000000e1100720c */ /* 0x080fe20003f26270 */
[----:B------:R-:W-:Y:S01]  /*1570*/  IMAD.IADD R48, R3, 0x1, -R48 ;  /* 0x0000000103307824 */ /* 0x000fe200078e0a30 */
[-C--:B------:R-:W-:Y:S02]  /*1580*/  ISETP.GE.AND P3, PT, R21, R14.reuse, PT ;  /* 0x0000000e1500720c */ /* 0x080fe40003f66270 */
[----:B------:R-:W-:Y:S02]  /*1590*/  ISETP.GE.AND P0, PT, R13, R14, PT ;  /* 0x0000000e0d00720c */ /* 0x000fe40003f06270 */
        /* <DEDUP_REMOVED lines=11> */
.L_x_45292:
        /* <DEDUP_REMOVED lines=20> */
.L_x_45241:
        /* <DEDUP_REMOVED lines=10> */
.L_x_45242:
        /* <DEDUP_REMOVED lines=10> */
.L_x_45243:
        /* <DEDUP_REMOVED lines=10> */
.L_x_45244:
        /* <DEDUP_REMOVED lines=10> */
.L_x_45245:
        /* <DEDUP_REMOVED lines=8> */
.L_x_45246:
        /* <DEDUP_REMOVED lines=12> */
.L_x_45247:
[----:B------:R-:W-:Y:S02]  /*1b50*/  ISETP.NE.AND P6, PT, R16, RZ, PT ;  /* 0x000000ff1000720c */ /* 0x000fe40003fc5270 */
        /* <DEDUP_REMOVED lines=12> */
.L_x_45248:
        /* <DEDUP_REMOVED lines=14> */
.L_x_45249:
[----:B------:R-:W-:Y:S02]  /*1d00*/  ISETP.NE.AND P6, PT, R16, RZ, PT ;  /* 0x000000ff1000720c */ /* 0x000fe40003fc5270 */
        /* <DEDUP_REMOVED lines=14> */
.L_x_45250:
        /* <DEDUP_REMOVED lines=13> */
.L_x_45251:
        /* <DEDUP_REMOVED lines=15> */
.L_x_45252:
        /* <DEDUP_REMOVED lines=15> */
.L_x_45253:
        /* <DEDUP_REMOVED lines=15> */
.L_x_45254:
        /* <DEDUP_REMOVED lines=15> */
.L_x_45255:
[----:B------:R-:W-:Y:S02]  /*2280*/  ISETP.NE.AND P6, PT, R16, RZ, PT ;  /* 0x000000ff1000720c */ /* 0x000fe40003fc5270 */
        /* <DEDUP_REMOVED lines=14> */
.L_x_45256:
        /* <DEDUP_REMOVED lines=12> */
[----:B0-----:R0:W5:Y:S02]  /*2430*/  F2I.FTZ.U32.TRUNC.NTZ R3, R51 ;  /* 0x0000003300037305 */ /* 0x001164000021f000 */
[----:B0-----:R-:W-:Y:S02]  /*2440*/  IMAD.MOV.U32 R51, RZ, RZ, R4 ;  /* 0x000000ffff337224 */ /* 0x001fe400078e0004 */
[----:B-----5:R-:W-:-:S04]  /*2450*/  IMAD.MOV R55, RZ, RZ, -R3 ;  /* 0x000000ffff377224 */ /* 0x020fc800078e0a03 */
        /* <DEDUP_REMOVED lines=16> */
[----:B------:R-:W-:Y:S01]  /*2560*/  VIADD R14, R2, 0x1480 ;  /* 0x00001480020e7836 */ /* 0x000fe20000000000 */
[----:B0-----:R-:W-:-:S04]  /*2570*/  LEA R2, R55, R2, 0x18 ;  /* 0x0000000237027211 */ /* 0x001fc800078ec0ff */
[----:B------:R-:W-:Y:S01]  /*2580*/  LEA R55, R55, R14, 0x18 ;  /* 0x0000000e37377211 */ /* 0x000fe200078ec0ff */
[----:B------:R-:W-:-:S07]  /*2590*/  IMAD R49, R3, 0x4, R2 ;  /* 0x0000000403317824 */ /* 0x000fce00078e0202 */
.L_x_45291:
[----:B------:R-:W-:Y:S02]  /*25a0*/  IMAD R16, R51, 0x84, R49 ;  /* 0x0000008433107824 */ /* 0x000fe400078e0231 */
[----:B0-----:R-:W-:-:S04]  /*25b0*/  IMAD.MOV.U32 R57, RZ, RZ, RZ ;  /* 0x000000ffff397224 */ /* 0x001fc800078e00ff */
[----:B------:R-:W0:Y:S01]  /*25c0*/  LDS R16, [R16] ;  /* 0x0000000010107984 */ /* 0x000e220000000800 */
[----:B------:R-:W-:Y:S05]  /*25d0*/  @!P0 BRA `(.L_x_45259) ;  /* 0x0000000000108947 */ /* 0x000fea0003800000 */
[----:B------:R-:W-:-:S03]  /*25e0*/  UMOV UR4, 0xffffffff ;  /* 0xffffffff00047882 */ /* 0x000fc60000000000 */
[----:B------:R-:W-:Y:S05]  /*25f0*/  BRA.DIV UR4, `(.L_x_45260) ;  /* 0x0000004604c07947 */ /* 0x000fea000b800000 */
[----:B0-----:R0:W0:Y:S02]  /*2600*/  SHFL.IDX PT, R2, R16, R34, R15 ;  /* 0x0000002210027389 */ /* 0x00102400000e000f */
.L_x_45404:
[----:B01----:R-:W-:-:S07]  /*2610*/  IMAD R57, R32, R2, RZ ;  /* 0x0000000220397224 */ /* 0x003fce00078e02ff */
.L_x_45259:
[----:B------:R-:W-:Y:S05]  /*2620*/  @!P1 BRA `(.L_x_45261) ;  /* 0x0000000000109947 */ /* 0x000fea0003800000 */
[----:B------:R-:W-:-:S03]  /*2630*/  UMOV UR4, 0xffffffff ;  /* 0xffffffff00047882 */ /* 0x000fc60000000000 */
[----:B------:R-:W-:Y:S05]  /*2640*/  BRA.DIV UR4, `(.L_x_45262) ;  /* 0x0000004604cc7947 */ /* 0x000fea000b800000 */
[----:B0-----:R0:W0:Y:S02]  /*2650*/  SHFL.IDX PT, R2, R16, R45, R15 ;  /* 0x0000002d10027389 */ /* 0x00102400000e000f */
.L_x_45407:
[----:B0--3--:R-:W-:-:S07]  /*2660*/  IMAD R57, R31, R2, R57 ;  /* 0x000000021f397224 */ /* 0x009fce00078e0239 */
.L_x_45261:
[----:B------:R-:W-:Y:S05]  /*2670*/  @!P2 BRA `(.L_x_45263) ;  /* 0x000000000010a947 */ /* 0x000fea0003800000 */
[----:B------:R-:W-:-:S03]  /*2680*/  UMOV UR4, 0xffffffff ;  /* 0xffffffff00047882 */ /* 0x000fc60000000000 */
[----:B------:R-:W-:Y:S05]  /*2690*/  BRA.DIV UR4, `(.L_x_45264) ;  /* 0x0000004604d87947 */ /* 0x000fea000b800000 */
[----:B0-----:R0:W0:Y:S02]  /*26a0*/  SHFL.IDX PT, R2, R16, R43, R15 ;  /* 0x0000002b10027389 */ /* 0x00102400000e000f */
.L_x_45410:
[----:B0-----:R-:W-:-:S07]  /*26b0*/  IMAD R57, R30, R2, R57 ;  /* 0x000000021e397224 */ /* 0x001fce00078e0239 */
.L_x_45263:
[----:B------:R-:W-:Y:S05]  /*26c0*/  @!P3 BRA `(.L_x_45265) ;  /* 0x000000000010b947 */ /* 0x000fea0003800000 */
[----:B------:R-:W-:-:S03]  /*26d0*/  UMOV UR4, 0xffffffff ;  /* 0xffffffff00047882 */ /* 0x000fc60000000000 */
[----:B------:R-:W-:Y:S05]  /*26e0*/  BRA.DIV UR4, `(.L_x_45266) ;  /* 0x0000004604e47947 */ /* 0x000fea000b800000 */
[----:B0-----:R0:W0:Y:S02]  /*26f0*/  SHFL.IDX PT, R2, R16, R41, R15 ;  /* 0x0000002910027389 */ /* 0x00102400000e000f */
.L_x_45413:
[----:B0-----:R-:W-:-:S07]  /*2700*/  IMAD R57, R29, R2, R57 ;  /* 0x000000021d397224 */ /* 0x001fce00078e0239 */
.L_x_45265:
[----:B------:R-:W-:Y:S05]  /*2710*/  @!P4 BRA `(.L_x_45267) ;  /* 0x000000000010c947 */ /* 0x000fea0003800000 */
[----:B------:R-:W-:-:S03]  /*2720*/  UMOV UR4, 0xffffffff ;  /* 0xffffffff00047882 */ /* 0x000fc60000000000 */
[----:B------:R-:W-:Y:S05]  /*2730*/  BRA.DIV UR4, `(.L_x_45268) ;  /* 0x0000004604f07947 */ /* 0x000fea000b800000 */
[----:B0-----:R0:W0:Y:S02]  /*2740*/  SHFL.IDX PT, R2, R16, R39, R15 ;  /* 0x0000002710027389 */ /* 0x00102400000e000f */
.L_x_45416:
[----:B0-----:R-:W-:-:S07]  /*2750*/  IMAD R57, R28, R2, R57 ;  /* 0x000000021c397224 */ /* 0x001fce00078e0239 */
.L_x_45267:
[----:B------:R-:W-:Y:S05]  /*2760*/  @!P5 BRA `(.L_x_45269) ;  /* 0x000000000010d947 */ /* 0x000fea0003800000 */
[----:B------:R-:W-:-:S03]  /*2770*/  UMOV UR4, 0xffffffff ;  /* 0xffffffff00047882 */ /* 0x000fc60000000000 */
[----:B------:R-:W-:Y:S05]  /*2780*/  BRA.DIV UR4, `(.L_x_45270) ;  /* 0x0000004604fc7947 */ /* 0x000fea000b800000 */
[----:B0-----:R0:W0:Y:S02]  /*2790*/  SHFL.IDX PT, R2, R16, R60, R15 ;  /* 0x0000003c10027389 */ /* 0x00102400000e000f */
.L_x_45419:
[----:B0-----:R-:W-:-:S07]  /*27a0*/  IMAD R57, R27, R2, R57 ;  /* 0x000000021b397224 */ /* 0x001fce00078e0239 */
.L_x_45269:
[----:B------:R-:W5:Y:S02]  /*27b0*/  LDCU UR4, c[0x0][0x3ac] ;  /* 0x00007580ff0477ac */ /* 0x000f640008000800 */
[----:B-----5:R-:W-:-:S05]  /*27c0*/  IMAD.U32 R14, RZ, RZ, UR4 ;  /* 0x00000004ff0e7e24 */ /* 0x020fca000f8e00ff */
[----:B------:R-:W-:-:S13]  /*27d0*/  ISETP.GE.AND P6, PT, R14, 0x7, PT ;  /* 0x000000070e00780c */ /* 0x000fda0003fc6270 */
[----:B------:R-:W-:Y:S05]  /*27e0*/  @!P6 BRA `(.L_x_45271) ;  /* 0x000000000010e947 */ /* 0x000fea0003800000 */
[----:B------:R-:W-:-:S03]  /*27f0*/  UMOV UR4, 0xffffffff ;  /* 0xffffffff00047882 */ /* 0x000fc60000000000 */
[----:B------:R-:W-:Y:S05]  /*2800*/  BRA.DIV UR4, `(.L_x_45272) ;  /* 0x0000004604fc7947 */ /* 0x000fea000b800000 */
[----:B0-----:R0:W0:Y:S02]  /*2810*/  SHFL.IDX PT, R2, R16, R58, R15 ;  /* 0x0000003a10027389 */ /* 0x00102400000e000f */
.L_x_45422:
[----:B0-2---:R-:W-:-:S07]  /*2820*/  IMAD R57, R26, R2, R57 ;  /* 0x000000021a397224 */ /* 0x005fce00078e0239 */
.L_x_45271:
[----:B------:R-:W-:-:S13]  /*2830*/  ISETP.GE.AND P6, PT, R14, 0x8, PT ;  /* 0x000000080e00780c */ /* 0x000fda0003fc6270 */
[----:B------:R-:W-:Y:S05]  /*2840*/  @!P6 BRA `(.L_x_45273) ;  /* 0x000000000010e947 */ /* 0x000fea0003800000 */
[----:B------:R-:W-:-:S03]  /*2850*/  UMOV UR4, 0xffffffff ;  /* 0xffffffff00047882 */ /* 0x000fc60000000000 */
[----:B------:R-:W-:Y:S05]  /*2860*/  BRA.DIV UR4, `(.L_x_45274) ;  /* 0x0000004a04047947 */ /* 0x000fea000b800000 */
[----:B0-----:R0:W0:Y:S02]  /*2870*/  SHFL.IDX PT, R2, R16, R56, R15 ;  /* 0x0000003810027389 */ /* 0x00102400000e000f */
.L_x_45425:
[----:B0---4-:R-:W-:-:S07]  /*2880*/  IMAD R57, R25, R2, R57 ;  /* 0x0000000219397224 */ /* 0x011fce00078e0239 */
.L_x_45273:
[----:B------:R-:W-:-:S13]  /*2890*/  ISETP.GE.AND P6, PT, R14, 0x9, PT ;  /* 0x000000090e00780c */ /* 0x000fda0003fc6270 */
[----:B------:R-:W-:Y:S05]  /*28a0*/  @!P6 BRA `(.L_x_45275) ;  /* 0x000000000010e947 */ /* 0x000fea0003800000 */
[----:B------:R-:W-:-:S03]  /*28b0*/  UMOV UR4, 0xffffffff ;  /* 0xffffffff00047882 */ /* 0x000fc60000000000 */
[----:B------:R-:W-:Y:S05]  /*28c0*/  BRA.DIV UR4, `(.L_x_45276) ;  /* 0x0000004a040c7947 */ /* 0x000fea000b800000 */
[----:B0-----:R0:W0:Y:S02]  /*28d0*/  SHFL.IDX PT, R2, R16, R54, R15 ;  /* 0x0000003610027389 */ /* 0x00102400000e000f */
.L_x_45428:
[----:B0-----:R-:W-:-:S07]  /*28e0*/  IMAD R57, R24, R2, R57 ;  /* 0x0000000218397224 */ /* 0x001fce00078e0239 */
.L_x_45275:
[----:B------:R-:W-:-:S13]  /*28f0*/  ISETP.GE.AND P6, PT, R14, 0xa, PT ;  /* 0x0000000a0e00780c */ /* 0x000fda0003fc6270 */
[----:B------:R-:W-:Y:S05]  /*2900*/  @!P6 BRA `(.L_x_45277) ;  /* 0x000000000010e947 */ /* 0x000fea0003800000 */
[----:B------:R-:W-:-:S03]  /*2910*/  UMOV UR4, 0xffffffff ;  /* 0xffffffff00047882 */ /* 0x000fc60000000000 */
[----:B------:R-:W-:Y:S05]  /*2920*/  BRA.DIV UR4, `(.L_x_45278) ;  /* 0x0000004a04147947 */ /* 0x000fea000b800000 */
[----:B0-----:R0:W0:Y:S02]  /*2930*/  SHFL.IDX PT, R2, R16, R52, R15 ;  /* 0x0000003410027389 */ /* 0x00102400000e000f */
.L_x_45431:
[----:B0-----:R-:W-:-:S07]  /*2940*/  IMAD R57, R23, R2, R57 ;  /* 0x0000000217397224 */ /* 0x001fce00078e0239 */
.L_x_45277:
[----:B------:R-:W-:-:S13]  /*2950*/  ISETP.GE.AND P6, PT, R14, 0xb, PT ;  /* 0x0000000b0e00780c */ /* 0x000fda0003fc6270 */
[----:B------:R-:W-:Y:S05]  /*2960*/  @!P6 BRA `(.L_x_45279) ;  /* 0x000000000010e947 */ /* 0x000fea0003800000 */
[----:B------:R-:W-:-:S03]  /*2970*/  UMOV UR4, 0xffffffff ;  /* 0xffffffff00047882 */ /* 0x000fc60000000000 */
[----:B------:R-:W-:Y:S05]  /*2980*/  BRA.DIV UR4, `(.L_x_45280) ;  /* 0x0000004a041c7947 */ /* 0x000fea000b800000 */
[----:B0-----:R0:W0:Y:S02]  /*2990*/  SHFL.IDX PT, R2, R16, R50, R15 ;  /* 0x0000003210027389 */ /* 0x00102400000e000f */
.L_x_45434:
[----:B0-----:R-:W-:-:S07]  /*29a0*/  IMAD R57, R22, R2, R57 ;  /* 0x0000000216397224 */ /* 0x001fce00078e0239 */
.L_x_45279:
[----:B------:R-:W-:-:S13]  /*29b0*/  ISETP.GE.AND P6, PT, R14, 0xc, PT ;  /* 0x0000000c0e00780c */ /* 0x000fda0003fc6270 */
[----:B------:R-:W-:Y:S05]  /*29c0*/  @!P6 BRA `(.L_x_45281) ;  /* 0x000000000010e947 */ /* 0x000fea0003800000 */
[----:B------:R-:W-:-:S03]  /*29d0*/  UMOV UR4, 0xffffffff ;  /* 0xffffffff00047882 */ /* 0x000fc60000000000 */
[----:B------:R-:W-:Y:S05]  /*29e0*/  BRA.DIV UR4, `(.L_x_45282) ;  /* 0x0000004a04247947 */ /* 0x000fea000b800000 */
[----:B0-----:R0:W0:Y:S02]  /*29f0*/  SHFL.IDX PT, R2, R16, R48, R15 ;  /* 0x0000003010027389 */ /* 0x00102400000e000f */
.L_x_45437:
[----:B0-----:R-:W-:-:S07]  /*2a00*/  IMAD R57, R21, R2, R57 ;  /* 0x0000000215397224 */ /* 0x001fce00078e0239 */
.L_x_45281:
[----:B------:R-:W-:-:S13]  /*2a10*/  ISETP.GE.AND P6, PT, R14, 0xd, PT ;  /* 0x0000000d0e00780c */ /* 0x000fda0003fc6270 */
[----:B------:R-:W-:Y:S05]  /*2a20*/  @!P6 BRA `(.L_x_45283) ;  /* 0x000000000010e947 */ /* 0x000fea0003800000 */
[----:B------:R-:W-:-:S03]  /*2a30*/  UMOV UR4, 0xffffffff ;  /* 0xffffffff00047882 */ /* 0x000fc60000000000 */
[----:B------:R-:W-:Y:S05]  /*2a40*/  BRA.DIV UR4, `(.L_x_45284) ;  /* 0x0000004a042c7947 */ /* 0x000fea000b800000 */
[----:B0-----:R0:W0:Y:S02]  /*2a50*/  SHFL.IDX PT, R2, R16, R46, R15 ;  /* 0x0000002e10027389 */ /* 0x00102400000e000f */
.L_x_45440:
[----:B0-----:R-:W-:-:S07]  /*2a60*/  IMAD R57, R20, R2, R57 ;  /* 0x0000000214397224 */ /* 0x001fce00078e0239 */
.L_x_45283:
[----:B------:R-:W-:-:S13]  /*2a70*/  ISETP.GE.AND P6, PT, R14, 0xe, PT ;  /* 0x0000000e0e00780c */ /* 0x000fda0003fc6270 */
[----:B------:R-:W-:Y:S05]  /*2a80*/  @!P6 BRA `(.L_x_45285) ;  /* 0x000000000010e947 */ /* 0x000fea0003800000 */
[----:B------:R-:W-:-:S03]  /*2a90*/  UMOV UR4, 0xffffffff ;  /* 0xffffffff00047882 */ /* 0x000fc60000000000 */
[----:B------:R-:W-:Y:S05]  /*2aa0*/  BRA.DIV UR4, `(.L_x_45286) ;  /* 0x0000004a04347947 */ /* 0x000fea000b800000 */
[----:B0-----:R0:W0:Y:S02]  /*2ab0*/  SHFL.IDX PT, R2, R16, R44, R15 ;  /* 0x0000002c10027389 */ /* 0x00102400000e000f */
.L_x_45443:
[----:B0-----:R-:W-:-:S07]  /*2ac0*/  IMAD R57, R19, R2, R57 ;  /* 0x0000000213397224 */ /* 0x001fce00078e0239 */
.L_x_45285:
[----:B------:R-:W-:-:S13]  /*2ad0*/  ISETP.GE.AND P6, PT, R14, 0xf, PT ;  /* 0x0000000f0e00780c */ /* 0x000fda0003fc6270 */
[----:B------:R-:W-:Y:S05]  /*2ae0*/  @!P6 BRA `(.L_x_45287) ;  /* 0x000000000010e947 */ /* 0x000fea0003800000 */
[----:B------:R-:W-:-:S03]  /*2af0*/  UMOV UR4, 0xffffffff ;  /* 0xffffffff00047882 */ /* 0x000fc60000000000 */
[----:B------:R-:W-:Y:S05]  /*2b00*/  BRA.DIV UR4, `(.L_x_45288) ;  /* 0x0000004a043c7947 */ /* 0x000fea000b800000 */
[----:B0-----:R0:W0:Y:S02]  /*2b10*/  SHFL.IDX PT, R2, R16, R42, R15 ;  /* 0x0000002a10027389 */ /* 0x00102400000e000f */
.L_x_45446:
[----:B0-----:R-:W-:-:S07]  /*2b20*/  IMAD R57, R18, R2, R57 ;  /* 0x0000000212397224 */ /* 0x001fce00078e0239 */
.L_x_45287:
[----:B------:R-:W-:-:S13]  /*2b30*/  ISETP.GE.AND P6, PT, R14, 0x10, PT ;  /* 0x000000100e00780c */ /* 0x000fda0003fc6270 */
[----:B------:R-:W-:Y:S05]  /*2b40*/  @!P6 BRA `(.L_x_45289) ;  /* 0x000000000010e947 */ /* 0x000fea0003800000 */
[----:B------:R-:W-:-:S03]  /*2b50*/  UMOV UR4, 0xffffffff ;  /* 0xffffffff00047882 */ /* 0x000fc60000000000 */
[----:B------:R-:W-:Y:S05]  /*2b60*/  BRA.DIV UR4, `(.L_x_45290) ;  /* 0x0000004a04447947 */ /* 0x000fea000b800000 */
[----:B0-----:R0:W0:Y:S02]  /*2b70*/  SHFL.IDX PT, R2, R16, R47, R15 ;  /* 0x0000002f10027389 */ /* 0x00102400000e000f */
.L_x_45449:
[----:B0-----:R-:W-:-:S07]  /*2b80*/  IMAD R57, R17, R2, R57 ;  /* 0x0000000211397224 */ /* 0x001fce00078e0239 */
.L_x_45289:
[----:B------:R-:W-:Y:S02]  /*2b90*/  IMAD R2, R7, R51, R33 ;  /* 0x0000003307027224 */ /* 0x000fe400078e0221 */
[----:B------:R-:W-:Y:S02]  /*2ba0*/  IMAD.IADD R51, R10, 0x1, R51 ;  /* 0x000000010a337824 */ /* 0x000fe400078e0233 */
[----:B------:R-:W-:-:S03]  /*2bb0*/  IMAD R2, R2, 0x4, R55 ;  /* 0x0000000402027824 */ /* 0x000fc600078e0237 */
[----:B------:R-:W-:Y:S02]  /*2bc0*/  ISETP.GE.AND P6, PT, R51, UR11, PT ;  /* 0x0000000b33007c0c */ /* 0x000fe4000bfc6270 */
[----:B0-----:R-:W0:Y:S02]  /*2bd0*/  LDS R16, [R2] ;  /* 0x0000000002107984 */ /* 0x001e240000000800 */
[----:B0-----:R-:W-:-:S05]  /*2be0*/  IADD3 R57, PT, PT, R16, R57, RZ ;  /* 0x0000003910397210 */ /* 0x001fca0007ffe0ff */
[----:B------:R0:W-:Y:S04]  /*2bf0*/  STS [R2], R57 ;  /* 0x0000003902007388 */ /* 0x0001e80000000800 */
[----:B------:R-:W-:Y:S05]  /*2c00*/  @!P6 BRA `(.L_x_45291) ;  /* 0xfffffff80064e947 */ /* 0x000fea000383ffff */
.L_x_45258:
[----:B------:R-:W-:Y:S05]  /*2c10*/  BSYNC B0 ;  /* 0x0000000000007941 */ /* 0x000fea0003800000 */
.L_x_45257:
[----:B------:R-:W-:-:S13]  /*2c20*/  ISETP.NE.AND P6, PT, R53, RZ, PT ;  /* 0x000000ff3500720c */ /* 0x000fda0003fc5270 */
[----:B------:R-:W-:Y:S05]  /*2c30*/  @!P6 BRA `(.L_x_45292) ;  /* 0xffffffe80084e947 */ /* 0x000fea000383ffff */
[----:B------:R-:W-:Y:S05]  /*2c40*/  BSYNC B1 ;  /* 0x0000000000017941 */ /* 0x000fea0003800000 */
.L_x_45240:
[----:B------:R-:W-:Y:S05]  /*2c50*/  BRA `(.L_x_45238) ;  /* 0x0000003000f07947 */ /* 0x000fea0003800000 */
.L_x_45239:
[----:B------:R-:W-:-:S13]  /*2c60*/  ISETP.GT.U32.AND P0, PT, R14, 0x1f, PT ;  /* 0x0000001f0e00780c */ /* 0x000fda0003f04070 */
[----:B------:R-:W-:Y:S05]  /*2c70*/  @P0 BRA `(.L_x_45293) ;  /* 0x0000001800880947 */ /* 0x000fea0003800000 */
[C---:B------:R-:W-:Y:S02]  /*2c80*/  VIADD R3, R13.reuse, 0x2 ;  /* 0x000000020d037836 */ /* 0x040fe40000000000 */
[----:B------:R-:W-:Y:S02]  /*2c90*/  HFMA2 R40, -RZ, RZ, 0, 0 ;  /* 0x00000000ff287431 */ /* 0x000fe400000001ff */
[C---:B------:R-:W-:Y:S02]  /*2ca0*/  VIADD R2, R13.reuse, 0x1 ;  /* 0x000000010d027836 */ /* 0x040fe40000000000 */
[----:B------:R-:W-:Y:S01]  /*2cb0*/  VIADD R16, R13, 0xf ;  /* 0x0000000f0d107836 */ /* 0x000fe20000000000 */
[-C--:B------:R-:W-:Y:S01]  /*2cc0*/  ISETP.GE.U32.AND P1, PT, R3, R14.reuse, PT ;  /* 0x0000000e0300720c */ /* 0x080fe20003f26070 */
[C---:B------:R-:W-:Y:S01]  /*2cd0*/  VIADD R17, R13.reuse, 0x5 ;  /* 0x000000050d117836 */ /* 0x040fe20000000000 */
[-C--:B------:R-:W-:Y:S01]  /*2ce0*/  ISETP.GE.U32.AND P0, PT, R2, R14.reuse, PT ;  /* 0x0000000e0200720c */ /* 0x080fe20003f06070 */
[C---:B0-----:R-:W-:Y:S01]  /*2cf0*/  VIADD R19, R13.reuse, 0x6 ;  /* 0x000000060d137836 */ /* 0x041fe20000000000 */
[C---:B------:R-:W-:Y:S01]  /*2d00*/  SEL R43, R14.reuse, RZ, P1 ;  /* 0x000000ff0e2b7207 */ /* 0x040fe20000800000 */
[----:B------:R-:W-:Y:S01]  /*2d10*/  VIADD R21, R13, 0xa ;  /* 0x0000000a0d157836 */ /* 0x000fe20000000000 */
[----:B------:R-:W-:Y:S01]  /*2d20*/  SEL R45, R14, RZ, P0 ;  /* 0x000000ff0e2d7207 */ /* 0x000fe20000000000 */
[----:B------:R-:W-:Y:S01]  /*2d30*/  VIADD R38, R8, 0x1 ;  /* 0x0000000108267836 */ /* 0x000fe20000000000 */
[-C--:B------:R-:W-:Y:S01]  /*2d40*/  ISETP.GE.U32.AND P2, PT, R16, R14.reuse, PT ;  /* 0x0000000e1000720c */ /* 0x080fe20003f46070 */
[----:B------:R-:W-:Y:S01]  /*2d50*/  IMAD.IADD R43, R3, 0x1, -R43 ;  /* 0x00000001032b7824 */ /* 0x000fe200078e0a2b */
[C---:B------:R-:W-:Y:S01]  /*2d60*/  IADD3 R3, PT, PT, R13.reuse, 0x4, RZ ;  /* 0x000000040d037810 */ /* 0x040fe20007ffe0ff */
        /* <DEDUP_REMOVED lines=10> */
[----:B------:R-:W-:Y:S01]  /*2e10*/  IMAD.IADD R47, R16, 0x1, -R47 ;  /* 0x00000001102f7824 */ /* 0x000fe200078e0a2f */
[----:B------:R-:W-:Y:S01]  /*2e20*/  SEL R60, R14, RZ, P2 ;  /* 0x000000ff0e3c7207 */ /* 0x000fe20001000000 */
[----:B------:R-:W-:Y:S01]  /*2e30*/  IMAD.IADD R39, R3, 0x1, -R39 ;  /* 0x0000000103277824 */ /* 0x000fe200078e0a27 */
[-C--:B------:R-:W-:Y:S01]  /*2e40*/  ISETP.GE.U32.AND P0, PT, R2, R14.reuse, PT ;  /* 0x0000000e0200720c */ /* 0x080fe20003f06070 */
[----:B------:R-:W-:Y:S01]  /*2e50*/  VIADD R3, R13, 0x7 ;  /* 0x000000070d037836 */ /* 0x000fe20000000000 */
[C---:B------:R-:W-:Y:S01]  /*2e60*/  SEL R58, R14.reuse, RZ, P3 ;  /* 0x000000ff0e3a7207 */ /* 0x040fe20001800000 */
[----:B------:R-:W-:Y:S01]  /*2e70*/  IMAD.IADD R60, R17, 0x1, -R60 ;  /* 0x00000001113c7824 */ /* 0x000fe200078e0a3c */
[----:B------:R-:W-:Y:S01]  /*2e80*/  SEL R41, R14, RZ, P0 ;  /* 0x000000ff0e297207 */ /* 0x000fe20000000000 */
[----:B------:R-:W-:Y:S01]  /*2e90*/  VIADD R17, R13, 0x8 ;  /* 0x000000080d117836 */ /* 0x000fe20000000000 */
[----:B------:R-:W-:Y:S01]  /*2ea0*/  ISETP.GE.U32.AND P0, PT, R3, R14, PT ;  /* 0x0000000e0300720c */ /* 0x000fe20003f06070 */
[----:B------:R-:W-:Y:S01]  /*2eb0*/  IMAD.IADD R58, R19, 0x1, -R58 ;  /* 0x00000001133a7824 */ /* 0x000fe200078e0a3a */
[----:B------:R-:W-:Y:S01]  /*2ec0*/  IADD3 R19, PT, PT, R13, 0x9, RZ ;  /* 0x000000090d137810 */ /* 0x000fe20007ffe0ff */
[----:B------:R-:W-:Y:S01]  /*2ed0*/  IMAD.IADD R41, R2, 0x1, -R41 ;  /* 0x0000000102297824 */ /* 0x000fe200078e0a29 */
[----:B------:R-:W-:-:S02]  /*2ee0*/  SEL R56, R14, RZ, P0 ;  /* 0x000000ff0e387207 */ /* 0x000fc40000000000 */
[-C--:B------:R-:W-:Y:S02]  /*2ef0*/  ISETP.GE.U32.AND P1, PT, R17, R14.reuse, PT ;  /* 0x0000000e1100720c */ /* 0x080fe40003f26070 */
[-C--:B------:R-:W-:Y:S01]  /*2f00*/  ISETP.GE.U32.AND P2, PT, R19, R14.reuse, PT ;  /* 0x0000000e1300720c */ /* 0x080fe20003f46070 */
[----:B------:R-:W-:Y:S01]  /*2f10*/  IMAD.IADD R56, R3, 0x1, -R56 ;  /* 0x0000000103387824 */ /* 0x000fe200078e0a38 */
[-C--:B------:R-:W-:Y:S01]  /*2f20*/  ISETP.GE.U32.AND P3, PT, R21, R14.reuse, PT ;  /* 0x0000000e1500720c */ /* 0x080fe20003f66070 */
[----:B------:R-:W-:Y:S01]  /*2f30*/  VIADD R3, R13, 0xb ;  /* 0x0000000b0d037836 */ /* 0x000fe20000000000 */
[C---:B------:R-:W-:Y:S02]  /*2f40*/  SEL R54, R14.reuse, RZ, P1 ;  /* 0x000000ff0e367207 */ /* 0x040fe40000800000 */
[C---:B------:R-:W-:Y:S02]  /*2f50*/  SEL R52, R14.reuse, RZ, P2 ;  /* 0x000000ff0e347207 */ /* 0x040fe40001000000 */
        /* <DEDUP_REMOVED lines=10> */
[----:B------:R-:W-:-:S02]  /*3000*/  ISETP.GE.U32.AND P3, PT, R21, R14, PT ;  /* 0x0000000e1500720c */ /* 0x000fc40003f66070 */
[-C--:B------:R-:W-:Y:S01]  /*3010*/  ISETP.GE.U32.AND P1, PT, R17, R14.reuse, PT ;  /* 0x0000000e1100720c */ /* 0x080fe20003f26070 */
[----:B------:R-:W-:Y:S01]  /*3020*/  IMAD.IADD R48, R3, 0x1, -R48 ;  /* 0x0000000103307824 */ /* 0x000fe200078e0a30 */
[-C--:B------:R-:W-:Y:S02]  /*3030*/  ISETP.GE.U32.AND P2, PT, R19, R14.reuse, PT ;  /* 0x0000000e1300720c */ /* 0x080fe40003f46070 */
[----:B------:R-:W-:Y:S02]  /*3040*/  ISETP.GE.U32.AND P0, PT, R13, R14, PT ;  /* 0x0000000e0d00720c */ /* 0x000fe40003f06070 */
        /* <DEDUP_REMOVED lines=11> */
.L_x_45345:
[----:B------:R-:W0:Y:S01]  /*3100*/  LDCU UR4, c[0x0][0x3ac] ;  /* 0x00007580ff0477ac */ /* 0x000e220008000800 */
        /* <DEDUP_REMOVED lines=19> */
.L_x_45294:
        /* <DEDUP_REMOVED lines=8> */
.L_x_45295:
        /* <DEDUP_REMOVED lines=8> */
.L_x_45296:
        /* <DEDUP_REMOVED lines=8> */
.L_x_45297:
        /* <DEDUP_REMOVED lines=10> */
.L_x_45298:
        /* <DEDUP_REMOVED lines=8> */
.L_x_45299:
        /* <DEDUP_REMOVED lines=14> */
.L_x_45300:
[----:B------:R-:W-:Y:S02]  /*35c0*/  ISETP.NE.AND P6, PT, R16, RZ, PT ;  /* 0x000000ff1000720c */ /* 0x000fe40003fc5270 */
        /* <DEDUP_REMOVED lines=14> */
.L_x_45301:
[----:B------:R-:W-:Y:S02]  /*36b0*/  ISETP.NE.AND P6, PT, R16, RZ, PT ;  /* 0x000000ff1000720c */ /* 0x000fe40003fc5270 */
        /* <DEDUP_REMOVED lines=13> */
.L_x_45302:
        /* <DEDUP_REMOVED lines=15> */
.L_x_45303:
        /* <DEDUP_REMOVED lines=15> */
.L_x_45304:
        /* <DEDUP_REMOVED lines=15> */
.L_x_45305:
        /* <DEDUP_REMOVED lines=15> */
.L_x_45306:
        /* <DEDUP_REMOVED lines=15> */
.L_x_45307:
[----:B------:R-:W-:Y:S02]  /*3c40*/  ISETP.NE.AND P6, PT, R16, RZ, PT ;  /* 0x000000ff1000720c */ /* 0x000fe40003fc5270 */
[----:B0-----:R-:W-:Y:S02]  /*3c50*/  P2R R3, PR, RZ, 0x1 ;  /* 0x00000001ff037803 */ /* 0x001fe40000000000 */
[----:B------:R-:W-:-:S04]  /*3c60*/  ISETP.GE.U32.AND P0, PT, R14, 0x10, PT ;  /* 0x000000100e00780c */ /* 0x000fc80003f06070 */
        /* <DEDUP_REMOVED lines=11> */
[----:B------:R0:W0:Y:S02]  /*3d20*/  LDS R18, [R3] ;  /* 0x0000000003127984 */ /* 0x0000240000000800 */
.L_x_45308:
        /* <DEDUP_REMOVED lines=15> */
.L_x_45309:
        /* <DEDUP_REMOVED lines=8> */
[----:B------:R-:W-:Y:S01]  /*3ea0*/  IMAD.MOV.U32 R2, RZ, RZ, RZ ;  /* 0x000000ffff027224 */ /* 0x000fe200078e00ff */
[----:B------:R-:W5:Y:S01]  /*3eb0*/  S2R R55, SR_CgaCtaId ;  /* 0x0000000000377919 */ /* 0x000f620000008800 */
[----:B------:R-:W-:-:S05]  /*3ec0*/  IMAD.MOV.U32 R51, RZ, RZ, R4 ;  /* 0x000000ffff337224 */ /* 0x000fca00078e0004 */
        /* <DEDUP_REMOVED lines=13> */
[----:B------:R-:W-:Y:S02]  /*3fa0*/  @P6 IADD3 R49, PT, PT, R49, -R14, RZ ;  /* 0x8000000e31316210 */ /* 0x000fe40007ffe0ff */
[----:B------:R-:W-:-:S13]  /*3fb0*/  ISETP.NE.U32.AND P6, PT, R14, RZ, PT ;  /* 0x000000ff0e00720c */ /* 0x000fda0003fc5070 */
[----:B------:R-:W-:Y:S01]  /*3fc0*/  @!P6 LOP3.LUT R49, RZ, R14, RZ, 0x33, !PT ;  /* 0x0000000eff31e212 */ /* 0x000fe200078e33ff */
[----:B------:R-:W-:Y:S01]  /*3fd0*/  VIADD R14, R2, 0x1480 ;  /* 0x00001480020e7836 */ /* 0x000fe20000000000 */
[----:B-----5:R-:W-:-:S04]  /*3fe0*/  LEA R2, R55, R2, 0x18 ;  /* 0x0000000237027211 */ /* 0x020fc800078ec0ff */
[----:B------:R-:W-:Y:S01]  /*3ff0*/  LEA R55, R55, R14, 0x18 ;  /* 0x0000000e37377211 */ /* 0x000fe200078ec0ff */
[----:B------:R-:W-:-:S07]  /*4000*/  IMAD R49, R49, 0x4, R2 ;  /* 0x0000000431317824 */ /* 0x000fce00078e0202 */
.L_x_45344:
[----:B------:R-:W-:Y:S02]  /*4010*/  IMAD R16, R51, 0x84, R49 ;  /* 0x0000008433107824 */ /* 0x000fe400078e0231 */
[----:B------:R-:W-:-:S04]  /*4020*/  IMAD.MOV.U32 R57, RZ, RZ, RZ ;  /* 0x000000ffff397224 */ /* 0x000fc800078e00ff */
[----:B------:R-:W0:Y:S01]  /*4030*/  LDS R16, [R16] ;  /* 0x0000000010107984 */ /* 0x000e220000000800 */
[----:B------:R-:W-:Y:S05]  /*4040*/  @!P5 BRA `(.L_x_45312) ;  /* 0x000000000010d947 */ /* 0x000fea0003800000 */
[----:B------:R-:W-:-:S03]  /*4050*/  UMOV UR4, 0xffffffff ;  /* 0xffffffff00047882 */ /* 0x000fc60000000000 */
[----:B------:R-:W-:Y:S05]  /*4060*/  BRA.DIV UR4, `(.L_x_45313) ;  /* 0x0000003604247947 */ /* 0x000fea000b800000 */
[----:B0-----:R0:W0:Y:S02]  /*4070*/  SHFL.IDX PT, R2, R16, R34, R15 ;  /* 0x0000002210027389 */ /* 0x00102400000e000f */
.L_x_45452:
[----:B01----:R-:W-:-:S07]  /*4080*/  IMAD R57, R32, R2, RZ ;  /* 0x0000000220397224 */ /* 0x003fce00078e02ff */
.L_x_45312:
[----:B------:R-:W-:Y:S05]  /*4090*/  @!P4 BRA `(.L_x_45314) ;  /* 0x000000000010c947 */ /* 0x000fea0003800000 */
[----:B------:R-:W-:-:S03]  /*40a0*/  UMOV UR4, 0xffffffff ;  /* 0xffffffff00047882 */ /* 0x000fc60000000000 */
[----:B------:R-:W-:Y:S05]  /*40b0*/  BRA.DIV UR4, `(.L_x_45315) ;  /* 0x0000003604307947 */ /* 0x000fea000b800000 */
[----:B0-----:R0:W0:Y:S02]  /*40c0*/  SHFL.IDX PT, R2, R16, R45, R15 ;  /* 0x0000002d10027389 */ /* 0x00102400000e000f */
.L_x_45455:
[----:B0--3--:R-:W-:-:S07]  /*40d0*/  IMAD R57, R31, R2, R57 ;  /* 0x000000021f397224 */ /* 0x009fce00078e0239 */
.L_x_45314:
[----:B------:R-:W-:Y:S05]  /*40e0*/  @!P3 BRA `(.L_x_45316) ;  /* 0x000000000010b947 */ /* 0x000fea0003800000 */
[----:B------:R-:W-:-:S03]  /*40f0*/  UMOV UR4, 0xffffffff ;  /* 0xffffffff00047882 */ /* 0x000fc60000000000 */
[----:B------:R-:W-:Y:S05]  /*4100*/  BRA.DIV UR4, `(.L_x_45317) ;  /* 0x00000036043c7947 */ /* 0x000fea000b800000 */
[----:B0-----:R0:W0:Y:S02]  /*4110*/  SHFL.IDX PT, R2, R16, R43, R15 ;  /* 0x0000002b10027389 */ /* 0x00102400000e000f */
.L_x_45458:
[----:B0-----:R-:W-:-:S07]  /*4120*/  IMAD R57, R30, R2, R57 ;  /* 0x000000021e397224 */ /* 0x001fce00078e0239 */
.L_x_45316:
[----:B------:R-:W-:Y:S05]  /*4130*/  @!P2 BRA `(.L_x_45318) ;  /* 0x000000000010a947 */ /* 0x000fea0003800000 */
[----:B------:R-:W-:-:S03]  /*4140*/  UMOV UR4, 0xffffffff ;  /* 0xffffffff00047882 */ /* 0x000fc60000000000 */
[----:B------:R-:W-:Y:S05]  /*4150*/  BRA.DIV UR4, `(.L_x_45319) ;  /* 0x0000003604487947 */ /* 0x000fea000b800000 */
[----:B0-----:R0:W0:Y:S02]  /*4160*/  SHFL.IDX PT, R2, R16, R41, R15 ;  /* 0x0000002910027389 */ /* 0x00102400000e000f */
.L_x_45461:
[----:B0-----:R-:W-:-:S07]  /*4170*/  IMAD R57, R29, R2, R57 ;  /* 0x000000021d397224 */ /* 0x001fce00078e0239 */
.L_x_45318:
[----:B------:R-:W-:Y:S05]  /*4180*/  @!P1 BRA `(.L_x_45320) ;  /* 0x0000000000109947 */ /* 0x000fea0003800000 */
[----:B------:R-:W-:-:S03]  /*4190*/  UMOV UR4, 0xffffffff ;  /* 0xffffffff00047882 */ /* 0x000fc60000000000 */
[----:B------:R-:W-:Y:S05]  /*41a0*/  BRA.DIV UR4, `(.L_x_45321) ;  /* 0x0000003604547947 */ /* 0x000fea000b800000 */
[----:B0-----:R0:W0:Y:S02]  /*41b0*/  SHFL.IDX PT, R2, R16, R39, R15 ;  /* 0x0000002710027389 */ /* 0x00102400000e000f */
.L_x_45464:
[----:B0-----:R-:W-:-:S07]  /*41c0*/  IMAD R57, R28, R2, R57 ;  /* 0x000000021c397224 */ /* 0x001fce00078e0239 */
.L_x_45320:
[----:B------:R-:W-:Y:S05]  /*41d0*/  @!P0 BRA `(.L_x_45322) ;  /* 0x0000000000108947 */ /* 0x000fea0003800000 */
[----:B------:R-:W-:-:S03]  /*41e0*/  UMOV UR4, 0xffffffff ;  /* 0xffffffff00047882 */ /* 0x000fc60000000000 */
[----:B------:R-:W-:Y:S05]  /*41f0*/  BRA.DIV UR4, `(.L_x_45323) ;  /* 0x0000003604607947 */ /* 0x000fea000b800000 */
[----:B0-----:R0:W0:Y:S02]  /*4200*/  SHFL.IDX PT, R2, R16, R60, R15 ;  /* 0x0000003c10027389 */ /* 0x00102400000e000f */
.L_x_45467:
[----:B0-----:R-:W-:-:S07]  /*4210*/  IMAD R57, R27, R2, R57 ;  /* 0x000000021b397224 */ /* 0x001fce00078e0239 */
.L_x_45322:
[----:B------:R-:W5:Y:S02]  /*4220*/  LDCU UR4, c[0x0][0x3ac] ;  /* 0x00007580ff0477ac */ /* 0x000f640008000800 */
[----:B-----5:R-:W-:-:S05]  /*4230*/  IMAD.U32 R14, RZ, RZ, UR4 ;  /* 0x00000004ff0e7e24 */ /* 0x020fca000f8e00ff */
[----:B------:R-:W-:-:S13]  /*4240*/  ISETP.GE.U32.AND P6, PT, R14, 0x7, PT ;  /* 0x000000070e00780c */ /* 0x000fda0003fc6070 */
[----:B------:R-:W-:Y:S05]  /*4250*/  @!P6 BRA `(.L_x_45324) ;  /* 0x000000000010e947 */ /* 0x000fea0003800000 */
[----:B------:R-:W-:-:S03]  /*4260*/  UMOV UR4, 0xffffffff ;  /* 0xffffffff00047882 */ /* 0x000fc60000000000 */
[----:B------:R-:W-:Y:S05]  /*4270*/  BRA.DIV UR4, `(.L_x_45325) ;  /* 0x0000003604607947 */ /* 0x000fea000b800000 */
[----:B0-----:R0:W0:Y:S02]  /*4280*/  SHFL.IDX PT, R2, R16, R58, R15 ;  /* 0x0000003a10027389 */ /* 0x00102400000e000f */
.L_x_45470:
[----:B0-2---:R-:W-:-:S07]  /*4290*/  IMAD R57, R26, R2, R57 ;  /* 0x000000021a397224 */ /* 0x005fce00078e0239 */
.L_x_45324:
[----:B------:R-:W-:-:S13]  /*42a0*/  ISETP.GE.U32.AND P6, PT, R14, 0x8, PT ;  /* 0x000000080e00780c */ /* 0x000fda0003fc6070 */
[----:B------:R-:W-:Y:S05]  /*42b0*/  @!P6 BRA `(.L_x_45326) ;  /* 0x000000000010e947 */ /* 0x000fea0003800000 */
[----:B------:R-:W-:-:S03]  /*42c0*/  UMOV UR4, 0xffffffff ;  /* 0xffffffff00047882 */ /* 0x000fc60000000000 */
[----:B------:R-:W-:Y:S05]  /*42d0*/  BRA.DIV UR4, `(.L_x_45327) ;  /* 0x0000003604687947 */ /* 0x000fea000b800000 */
[----:B0-----:R0:W0:Y:S02]  /*42e0*/  SHFL.IDX PT, R2, R16, R56, R15 ;  /* 0x0000003810027389 */ /* 0x00102400000e000f */
.L_x_45473:
[----:B0---4-:R-:W-:-:S07]  /*42f0*/  IMAD R57, R25, R2, R57 ;  /* 0x0000000219397224 */ /* 0x011fce00078e0239 */
.L_x_45326:
[----:B------:R-:W-:-:S13]  /*4300*/  ISETP.GE.U32.AND P6, PT, R14, 0x9, PT ;  /* 0x000000090e00780c */ /* 0x000fda0003fc6070 */
[----:B------:R-:W-:Y:S05]  /*4310*/  @!P6 BRA `(.L_x_45328) ;  /* 0x000000000010e947 */ /* 0x000fea0003800000 */
[----:B------:R-:W-:-:S03]  /*4320*/  UMOV UR4, 0xffffffff ;  /* 0xffffffff00047882 */ /* 0x000fc60000000000 */
[----:B------:R-:W-:Y:S05]  /*4330*/  BRA.DIV UR4, `(.L_x_45329) ;  /* 0x0000003604707947 */ /* 0x000fea000b800000 */
[----:B0-----:R0:W0:Y:S02]  /*4340*/  SHFL.IDX PT, R2, R16, R54, R15 ;  /* 0x0000003610027389 */ /* 0x00102400000e000f */
.L_x_45476:
[----:B0-----:R-:W-:-:S07]  /*4350*/  IMAD R57, R24, R2, R57 ;  /* 0x0000000218397224 */ /* 0x001fce00078e0239 */
.L_x_45328:
[----:B------:R-:W-:-:S13]  /*4360*/  ISETP.GE.U32.AND P6, PT, R14, 0xa, PT ;  /* 0x0000000a0e00780c */ /* 0x000fda0003fc6070 */
[----:B------:R-:W-:Y:S05]  /*4370*/  @!P6 BRA `(.L_x_45330) ;  /* 0x000000000010e947 */ /* 0x000fea0003800000 */
[----:B------:R-:W-:-:S03]  /*4380*/  UMOV UR4, 0xffffffff ;  /* 0xffffffff00047882 */ /* 0x000fc60000000000 */
[----:B------:R-:W-:Y:S05]  /*4390*/  BRA.DIV UR4, `(.L_x_45331) ;  /* 0x0000003604787947 */ /* 0x000fea000b800000 */
[----:B0-----:R0:W0:Y:S02]  /*43a0*/  SHFL.IDX PT, R2, R16, R52, R15 ;  /* 0x0000003410027389 */ /* 0x00102400000e000f */
.L_x_45479:
[----:B0-----:R-:W-:-:S07]  /*43b0*/  IMAD R57, R23, R2, R57 ;  /* 0x0000000217397224 */ /* 0x001fce00078e0239 */
.L_x_45330:
[----:B------:R-:W-:-:S13]  /*43c0*/  ISETP.GE.U32.AND P6, PT, R14, 0xb, PT ;  /* 0x0000000b0e00780c */ /* 0x000fda0003fc6070 */
[----:B------:R-:W-:Y:S05]  /*43d0*/  @!P6 BRA `(.L_x_45332) ;  /* 0x000000000010e947 */ /* 0x000fea0003800000 */
[----:B------:R-:W-:-:S03]  /*43e0*/  UMOV UR4, 0xffffffff ;  /* 0xffffffff00047882 */ /* 0x000fc60000000000 */
[----:B------:R-:W-:Y:S05]  /*43f0*/  BRA.DIV UR4, `(.L_x_45333) ;  /* 0x0000003604807947 */ /* 0x000fea000b800000 */
[----:B0-----:R0:W0:Y:S02]  /*4400*/  SHFL.IDX PT, R2, R16, R50, R15 ;  /* 0x0000003210027389 */ /* 0x00102400000e000f */
.L_x_45482:
[----:B0-----:R-:W-:-:S07]  /*4410*/  IMAD R57, R22, R2, R57 ;  /* 0x0000000216397224 */ /* 0x001fce00078e0239 */
.L_x_45332:
[----:B------:R-:W-:-:S13]  /*4420*/  ISETP.GE.U32.AND P6, PT, R14, 0xc, PT ;  /* 0x0000000c0e00780c */ /* 0x000fda0003fc6070 */
[----:B------:R-:W-:Y:S05]  /*4430*/  @!P6 BRA `(.L_x_45334) ;  /* 0x000000000010e947 */ /* 0x000fea0003800000 */
[----:B------:R-:W-:-:S03]  /*4440*/  UMOV UR4, 0xffffffff ;  /* 0xffffffff00047882 */ /* 0x000fc60000000000 */
[----:B------:R-:W-:Y:S05]  /*4450*/  BRA.DIV UR4, `(.L_x_45335) ;  /* 0x0000003604887947 */ /* 0x000fea000b800000 */
[----:B0-----:R0:W0:Y:S02]  /*4460*/  SHFL.IDX PT, R2, R16, R48, R15 ;  /* 0x0000003010027389 */ /* 0x00102400000e000f */
.L_x_45485:
[----:B0-----:R-:W-:-:S07]  /*4470*/  IMAD R57, R21, R2, R57 ;  /* 0x0000000215397224 */ /* 0x001fce00078e0239 */
.L_x_45334:
[----:B------:R-:W-:-:S13]  /*4480*/  ISETP.GE.U32.AND P6, PT, R14, 0xd, PT ;  /* 0x0000000d0e00780c */ /* 0x000fda0003fc6070 */
[----:B------:R-:W-:Y:S05]  /*4490*/  @!P6 BRA `(.L_x_45336) ;  /* 0x000000000010e947 */ /* 0x000fea0003800000 */
[----:B------:R-:W-:-:S03]  /*44a0*/  UMOV UR4, 0xffffffff ;  /* 0xffffffff00047882 */ /* 0x000fc60000000000 */
[----:B------:R-:W-:Y:S05]  /*44b0*/  BRA.DIV UR4, `(.L_x_45337) ;  /* 0x0000003604907947 */ /* 0x000fea000b800000 */
[----:B0-----:R0:W0:Y:S02]  /*44c0*/  SHFL.IDX PT, R2, R16, R46, R15 ;  /* 0x0000002e10027389 */ /* 0x00102400000e000f */
.L_x_45488:
[----:B0-----:R-:W-:-:S07]  /*44d0*/  IMAD R57, R20, R2, R57 ;  /* 0x0000000214397224 */ /* 0x001fce00078e0239 */
.L_x_45336:
[----:B------:R-:W-:-:S13]  /*44e0*/  ISETP.GE.U32.AND P6, PT, R14, 0xe, PT ;  /* 0x0000000e0e00780c */ /* 0x000fda0003fc6070 */
[----:B------:R-:W-:Y:S05]  /*44f0*/  @!P6 BRA `(.L_x_45338) ;  /* 0x000000000010e947 */ /* 0x000fea0003800000 */
[----:B------:R-:W-:-:S03]  /*4500*/  UMOV UR4, 0xffffffff ;  /* 0xffffffff00047882 */ /* 0x000fc60000000000 */
[----:B------:R-:W-:Y:S05]  /*4510*/  BRA.DIV UR4, `(.L_x_45339) ;  /* 0x0000003604987947 */ /* 0x000fea000b800000 */
[----:B0-----:R0:W0:Y:S02]  /*4520*/  SHFL.IDX PT, R2, R16, R44, R15 ;  /* 0x0000002c10027389 */ /* 0x00102400000e000f */
.L_x_45491:
[----:B0-----:R-:W-:-:S07]  /*4530*/  IMAD R57, R19, R2, R57 ;  /* 0x0000000213397224 */ /* 0x001fce00078e0239 */
.L_x_45338:
[----:B------:R-:W-:-:S13]  /*4540*/  ISETP.GE.U32.AND P6, PT, R14, 0xf, PT ;  /* 0x0000000f0e00780c */ /* 0x000fda0003fc6070 */
[----:B------:R-:W-:Y:S05]  /*4550*/  @!P6 BRA `(.L_x_45340) ;  /* 0x000000000010e947 */ /* 0x000fea0003800000 */
[----:B------:R-:W-:-:S03]  /*4560*/  UMOV UR4, 0xffffffff ;  /* 0xffffffff00047882 */ /* 0x000fc60000000000 */
[----:B------:R-:W-:Y:S05]  /*4570*/  BRA.DIV UR4, `(.L_x_45341) ;  /* 0x0000003604a07947 */ /* 0x000fea000b800000 */
[----:B0-----:R0:W0:Y:S02]  /*4580*/  SHFL.IDX PT, R2, R16, R42, R15 ;  /* 0x0000002a10027389 */ /* 0x00102400000e000f */
.L_x_45494:
[----:B0-----:R-:W-:-:S07]  /*4590*/  IMAD R57, R18, R2, R57 ;  /* 0x0000000212397224 */ /* 0x001fce00078e0239 */
.L_x_45340:
[----:B------:R-:W-:-:S13]  /*45a0*/  ISETP.GE.U32.AND P6, PT, R14, 0x10, PT ;  /* 0x000000100e00780c */ /* 0x000fda0003fc6070 */
[----:B------:R-:W-:Y:S05]  /*45b0*/  @!P6 BRA `(.L_x_45342) ;  /* 0x000000000010e947 */ /* 0x000fea0003800000 */
[----:B------:R-:W-:-:S03]  /*45c0*/  UMOV UR4, 0xffffffff ;  /* 0xffffffff00047882 */ /* 0x000fc60000000000 */
[----:B------:R-:W-:Y:S05]  /*45d0*/  BRA.DIV UR4, `(.L_x_45343) ;  /* 0x0000003604a87947 */ /* 0x000fea000b800000 */
[----:B0-----:R0:W0:Y:S02]  /*45e0*/  SHFL.IDX PT, R2, R16, R47, R15 ;  /* 0x0000002f10027389 */ /* 0x00102400000e000f */
.L_x_45497:
[----:B0-----:R-:W-:-:S07]  /*45f0*/  IMAD R57, R17, R2, R57 ;  /* 0x0000000211397224 */ /* 0x001fce00078e0239 */
.L_x_45342:
[----:B------:R-:W-:Y:S02]  /*4600*/  IMAD R2, R7, R51, R33 ;  /* 0x0000003307027224 */ /* 0x000fe400078e0221 */
[----:B------:R-:W-:Y:S02]  /*4610*/  IMAD.IADD R51, R10, 0x1, R51 ;  /* 0x000000010a337824 */ /* 0x000fe400078e0233 */
[----:B------:R-:W-:-:S03]  /*4620*/  IMAD R2, R2, 0x4, R55 ;  /* 0x0000000402027824 */ /* 0x000fc600078e0237 */
[----:B------:R-:W-:Y:S02]  /*4630*/  ISETP.GE.AND P6, PT, R51, UR11, PT ;  /* 0x0000000b33007c0c */ /* 0x000fe4000bfc6270 */
[----:B------:R0:W-:Y:S11]  /*4640*/  STS [R2], R57 ;  /* 0x0000003902007388 */ /* 0x0001f60000000800 */
[----:B0-----:R-:W-:Y:S05]  /*4650*/  @!P6 BRA `(.L_x_45344) ;  /* 0xfffffff8006ce947 */ /* 0x001fea000383ffff */
.L_x_45311:
[----:B------:R-:W-:Y:S05]  /*4660*/  BSYNC B0 ;  /* 0x0000000000007941 */ /* 0x000fea0003800000 */
.L_x_45310:
[----:B------:R-:W-:-:S13]  /*4670*/  ISETP.NE.AND P6, PT, R53, RZ, PT ;  /* 0x000000ff3500720c */ /* 0x000fda0003fc5270 */
[----:B------:R-:W-:Y:S05]  /*4680*/  @!P6 BRA `(.L_x_45345) ;  /* 0xffffffe8009ce947 */ /* 0x000fea000383ffff */
[----:B------:R-:W-:Y:S05]  /*4690*/  BRA `(.L_x_45238) ;  /* 0x0000001800607947 */ /* 0x000fea0003800000 */
.L_x_45293:
[C---:B------:R-:W-:Y:S01]  /*46a0*/  VIADD R45, R13.reuse, 0xf ;  /* 0x0000000f0d2d7836 */ /* 0x040fe20000000000 */
[C---:B------:R-:W-:Y:S01]  /*46b0*/  IADD3 R43, PT, PT, R13.reuse, 0x1, RZ ;  /* 0x000000010d2b7810 */ /* 0x040fe20007ffe0ff */
[C---:B------:R-:W-:Y:S01]  /*46c0*/  VIADD R41, R13.reuse, 0x2 ;  /* 0x000000020d297836 */ /* 0x040fe20000000000 */
[----:B------:R-:W-:Y:S01]  /*46d0*/  MOV R37, 0xffffff00 ;  /* 0xffffff0000257802 */ /* 0x000fe20000000f00 */
[----:B------:R-:W-:Y:S01]  /*46e0*/  VIADD R39, R13, 0x3 ;  /* 0x000000030d277836 */ /* 0x000fe20000000000 */
[-C--:B------:R-:W-:Y:S01]  /*46f0*/  ISETP.GE.AND P1, PT, R45, R14.reuse, PT ;  /* 0x0000000e2d00720c */ /* 0x080fe20003f26270 */
[----:B------:R-:W-:Y:S01]  /*4700*/  VIADD R3, R13, 0x4 ;  /* 0x000000040d037836 */ /* 0x000fe20000000000 */
[-C--:B------:R-:W-:Y:S01]  /*4710*/  ISETP.GE.AND P0, PT, R43, R14.reuse, PT ;  /* 0x0000000e2b00720c */ /* 0x080fe20003f06270 */
[C---:B0-----:R-:W-:Y:S01]  /*4720*/  VIADD R19, R13.reuse, 0x5 ;  /* 0x000000050d137836 */ /* 0x041fe20000000000 */
[C---:B------:R-:W-:Y:S01]  /*4730*/  SEL R16, R14.reuse, RZ, P1 ;  /* 0x000000ff0e107207 */ /* 0x040fe20000800000 */
[----:B------:R-:W-:Y:S01]  /*4740*/  VIADD R21, R13, 0x6 ;  /* 0x000000060d157836 */ /* 0x000fe20000000000 */
[-C--:B------:R-:W-:Y:S01]  /*4750*/  ISETP.GE.AND P1, PT, R41, R14.reuse, PT ;  /* 0x0000000e2900720c */ /* 0x080fe20003f26270 */
[----:B------:R-:W-:Y:S01]  /*4760*/  VIADD R23, R13, 0x8 ;  /* 0x000000080d177836 */ /* 0x000fe20000000000 */
[C---:B------:R-:W-:Y:S01]  /*4770*/  SEL R2, R14.reuse, RZ, P0 ;  /* 0x000000ff0e027207 */ /* 0x040fe20000000000 */
[----:B------:R-:W-:Y:S01]  /*4780*/  IMAD.IADD R45, R45, 0x1, -R16 ;  /* 0x000000012d2d7824 */ /* 0x000fe200078e0a10 */
[C---:B------:R-:W-:Y:S01]  /*4790*/  SEL R16, R14.reuse, RZ, P1 ;  /* 0x000000ff0e107207 */ /* 0x040fe20000800000 */
[----:B------:R-:W-:Y:S01]  /*47a0*/  IMAD.MOV.U32 R38, RZ, RZ, RZ ;  /* 0x000000ffff267224 */ /* 0x000fe200078e00ff */
[-C--:B------:R-:W-:Y:S01]  /*47b0*/  ISETP.GE.AND P0, PT, R39, R14.reuse, PT ;  /* 0x0000000e2700720c */ /* 0x080fe20003f06270 */
[----:B------:R-:W-:Y:S01]  /*47c0*/  IMAD.IADD R43, R43, 0x1, -R2 ;  /* 0x000000012b2b7824 */ /* 0x000fe200078e0a02 */
[----:B------:R-:W-:Y:S01]  /*47d0*/  ISETP.GE.AND P1, PT, R3, R14, PT ;  /* 0x0000000e0300720c */ /* 0x000fe20003f26270 */
[----:B------:R-:W-:Y:S01]  /*47e0*/  IMAD.IADD R41, R41, 0x1, -R16 ;  /* 0x0000000129297824 */ /* 0x000fe200078e0a10 */
[----:B------:R-:W-:Y:S01]  /*47f0*/  SEL R2, R14, RZ, P0 ;  /* 0x000000ff0e027207 */ /* 0x000fe20000000000 */
[----:B------:R-:W-:Y:S01]  /*4800*/  IMAD R37, R18, R37, 0x201f ;  /* 0x0000201f12257424 */ /* 0x000fe200078e0225 */
[----:B------:R-:W-:-:S02]  /*4810*/  SEL R60, R14, RZ, P1 ;  /* 0x000000ff0e3c7207 */ /* 0x000fc40000800000 */
[-C--:B------:R-:W-:Y:S02]  /*4820*/  ISETP.GE.AND P0, PT, R19, R14.reuse, PT ;  /* 0x0000000e1300720c */ /* 0x080fe40003f06270 */
[-C--:B------:R-:W-:Y:S01]  /*4830*/  ISETP.GE.AND P1, PT, R21, R14.reuse, PT ;  /* 0x0000000e1500720c */ /* 0x080fe20003f26270 */
[----:B------:R-:W-:Y:S01]  /*4840*/  IMAD.IADD R60, R3, 0x1, -R60 ;  /* 0x00000001033c7824 */ /* 0x000fe200078e0a3c */
[C---:B------:R-:W-:Y:S01]  /*4850*/  SEL R58, R14.reuse, RZ, P0 ;  /* 0x000000ff0e3a7207 */ /* 0x040fe20000000000 */
[----:B------:R-:W-:Y:S01]  /*4860*/  VIADD R3, R13, 0x7 ;  /* 0x000000070d037836 */ /* 0x000fe20000000000 */
[C---:B------:R-:W-:Y:S02]  /*4870*/  SEL R56, R14.reuse, RZ, P1 ;  /* 0x000000ff0e387207 */ /* 0x040fe40000800000 */
        /* <DEDUP_REMOVED lines=8> */
[----:B------:R-:W-:-:S02]  /*4900*/  ISETP.GE.AND P0, PT, R19, R14, PT ;  /* 0x0000000e1300720c */ /* 0x000fc40003f06270 */
[----:B------:R-:W-:Y:S01]  /*4910*/  IADD3 R52, PT, PT, R23, -R52, RZ ;  /* 0x8000003417347210 */ /* 0x000fe20007ffe0ff */
[----:B------:R-:W-:Y:S01]  /*4920*/  IMAD.IADD R54, R3, 0x1, -R54 ;  /* 0x0000000103367824 */ /* 0x000fe200078e0a36 */
[C---:B------:R-:W-:Y:S01]  /*4930*/  SEL R50, R14.reuse, RZ, P0 ;  /* 0x000000ff0e327207 */ /* 0x040fe20000000000 */
[----:B------:R-:W-:Y:S01]  /*4940*/  VIADD R3, R13, 0xb ;  /* 0x0000000b0d037836 */ /* 0x000fe20000000000 */
[----:B------:R-:W-:Y:S01]  /*4950*/  ISETP.GE.AND P1, PT, R21, R14, PT ;  /* 0x0000000e1500720c */ /* 0x000fe20003f26270 */
[----:B------:R-:W-:Y:S01]  /*4960*/  VIADD R23, R13, 0xc ;  /* 0x0000000c0d177836 */ /* 0x000fe20000000000 */
[----:B------:R-:W-:Y:S01]  /*4970*/  IADD3 R39, PT, PT, R39, -R2, RZ ;  /* 0x8000000227277210 */ /* 0x000fe20007ffe0ff */
[----:B------:R-:W-:Y:S01]  /*4980*/  IMAD.IADD R50, R19, 0x1, -R50 ;  /* 0x0000000113327824 */ /* 0x000fe200078e0a32 */
[----:B------:R-:W-:Y:S01]  /*4990*/  SEL R48, R14, RZ, P1 ;  /* 0x000000ff0e307207 */ /* 0x000fe20000800000 */
[----:B------:R-:W-:Y:S01]  /*49a0*/  VIADD R19, R13, 0xd ;  /* 0x0000000d0d137836 */ /* 0x000fe20000000000 */
[----:B------:R-:W-:-:S02]  /*49b0*/  ISETP.GE.AND P0, PT, R3, R14, PT ;  /* 0x0000000e0300720c */ /* 0x000fc40003f06270 */
[-C--:B------:R-:W-:Y:S01]  /*49c0*/  ISETP.GE.AND P1, PT, R23, R14.reuse, PT ;  /* 0x0000000e1700720c */ /* 0x080fe20003f26270 */
[----:B------:R-:W-:Y:S01]  /*49d0*/  IMAD.IADD R48, R21, 0x1, -R48 ;  /* 0x0000000115307824 */ /* 0x000fe200078e0a30 */
[C---:B------:R-:W-:Y:S01]  /*49e0*/  SEL R46, R14.reuse, RZ, P0 ;  /* 0x000000ff0e2e7207 */ /* 0x040fe20000000000 */
[----:B------:R-:W-:Y:S01]  /*49f0*/  VIADD R21, R13, 0xe ;  /* 0x0000000e0d157836 */ /* 0x000fe20000000000 */
[-C--:B------:R-:W-:Y:S02]  /*4a00*/  ISETP.GE.AND P0, PT, R19, R14.reuse, PT ;  /* 0x0000000e1300720c */ /* 0x080fe40003f06270 */
[C---:B------:R-:W-:Y:S01]  /*4a10*/  SEL R44, R14.reuse, RZ, P1 ;  /* 0x000000ff0e2c7207 */ /* 0x040fe20000800000 */
[----:B------:R-:W-:Y:S01]  /*4a20*/  IMAD.IADD R46, R3, 0x1, -R46 ;  /* 0x00000001032e7824 */ /* 0x000fe200078e0a2e */
[C---:B------:R-:W-:Y:S02]  /*4a30*/  SEL R42, R14.reuse, RZ, P0 ;  /* 0x000000ff0e2a7207 */ /* 0x040fe40000000000 */
[-C--:B------:R-:W-:Y:S01]  /*4a40*/  ISETP.GE.AND P1, PT, R21, R14.reuse, PT ;  /* 0x0000000e1500720c */ /* 0x080fe20003f26270 */
[----:B------:R-:W-:Y:S01]  /*4a50*/  IMAD.IADD R44, R23, 0x1, -R44 ;  /* 0x00000001172c7824 */ /* 0x000fe200078e0a2c */
[----:B------:R-:W-:Y:S01]  /*4a60*/  ISETP.GE.AND P0, PT, R13, R14, PT ;  /* 0x0000000e0d00720c */ /* 0x000fe20003f06270 */
[----:B------:R-:W-:Y:S01]  /*4a70*/  IMAD.IADD R42, R19, 0x1, -R42 ;  /* 0x00000001132a7824 */ /* 0x000fe200078e0a2a */
[----:B------:R-:W-:-:S02]  /*4a80*/  SEL R40, R14, RZ, P1 ;  /* 0x000000ff0e287207 */ /* 0x000fc40000800000 */
[----:B------:R-:W-:-:S03]  /*4a90*/  SEL R36, R14, RZ, P0 ;  /* 0x000000ff0e247207 */ /* 0x000fc60000000000 */
[----:B------:R-:W-:Y:S02]  /*4aa0*/  IMAD.IADD R40, R21, 0x1, -R40 ;  /* 0x0000000115287824 */ /* 0x000fe400078e0a28 */
[----:B------:R-:W-:-:S07]  /*4ab0*/  IMAD.IADD R36, R13, 0x1, -R36 ;  /* 0x000000010d247824 */ /* 0x000fce00078e0a24 */
.L_x_45397:
        /* <DEDUP_REMOVED lines=21> */
.L_x_45346:
        /* <DEDUP_REMOVED lines=10> */
.L_x_45347:
        /* <DEDUP_REMOVED lines=10> */
.L_x_45348:
        /* <DEDUP_REMOVED lines=10> */
.L_x_45349:
        /* <DEDUP_REMOVED lines=10> */
.L_x_45350:
        /* <DEDUP_REMOVED lines=11> */
.L_x_45351:
        /* <DEDUP_REMOVED lines=11> */
.L_x_45352:
        /* <DEDUP_REMOVED lines=11> */
.L_x_45353:
        /* <DEDUP_REMOVED lines=10> */
.L_x_45354:
        /* <DEDUP_REMOVED lines=11> */
.L_x_45355:
        /* <DEDUP_REMOVED lines=11> */
.L_x_45356:
        /* <DEDUP_REMOVED lines=11> */
.L_x_45357:
        /* <DEDUP_REMOVED lines=11> */
.L_x_45358:
        /* <DEDUP_REMOVED lines=11> */
.L_x_45359:
        /* <DEDUP_REMOVED lines=11> */
.L_x_45360:
        /* <DEDUP_REMOVED lines=11> */
.L_x_45361:
[----:B------:R-:W-:-:S13]  /*5610*/  ISETP.NE.AND P6, PT, R16, RZ, PT ;  /* 0x000000ff1000720c */ /* 0x000fda0003fc5270 */
[----:B------:R-:W-:Y:S05]  /*5620*/  @P6 BRA `(.L_x_45362) ;  /* 0x0000000800786947 */ /* 0x000fea0003800000 */
[----:B------:R-:W-:Y:S01]  /*5630*/  IABS R16, R14 ;  /* 0x0000000e00107213 */ /* 0x000fe20000000000 */
[----:B------:R-:W5:Y:S01]  /*5640*/  S2UR UR5, SR_CgaCtaId ;  /* 0x00000000000579c3 */ /* 0x000f620000008800 */
[----:B------:R-:W-:Y:S02]  /*5650*/  UMOV UR4, 0x400 ;  /* 0x0000040000047882 */ /* 0x000fe40000000000 */
[----:B------:R-:W0:Y:S08]  /*5660*/  I2F.RP R47, R16 ;  /* 0x00000010002f7306 */ /* 0x000e300000209400 */
[----:B0-----:R-:W0:Y:S01]  /*5670*/  MUFU.RCP R47, R47 ;  /* 0x0000002f002f7308 */ /* 0x001e220000001000 */
[----:B-----5:R-:W-:Y:S01]  /*5680*/  ULEA UR4, UR5, UR4, 0x18 ;  /* 0x0000000405047291 */ /* 0x020fe2000f8ec0ff */
[----:B0-----:R-:W-:Y:S01]  /*5690*/  VIADD R2, R47, 0xffffffe ;  /* 0x0ffffffe2f027836 */ /* 0x001fe20000000000 */
[----:B------:R-:W-:-:S05]  /*56a0*/  MOV R47, R4 ;  /* 0x00000004002f7202 */ /* 0x000fca0000000f00 */
[----:B--2-4-:R0:W2:Y:S02]  /*56b0*/  F2I.FTZ.U32.TRUNC.NTZ R3, R2 ;  /* 0x0000000200037305 */ /* 0x0140a4000021f000 */
        /* <DEDUP_REMOVED lines=17> */
.L_x_45396:
[----:B------:R-:W-:Y:S02]  /*57d0*/  IMAD R16, R47, 0x84, R49 ;  /* 0x000000842f107824 */ /* 0x000fe400078e0231 */
[----:B------:R-:W-:-:S04]  /*57e0*/  IMAD.MOV.U32 R51, RZ, RZ, RZ ;  /* 0x000000ffff337224 */ /* 0x000fc800078e00ff */
[----:B------:R-:W0:Y:S01]  /*57f0*/  LDS R16, [R16] ;  /* 0x0000000010107984 */ /* 0x000e220000000800 */
[----:B------:R-:W-:Y:S05]  /*5800*/  @!P4 BRA `(.L_x_45363) ;  /* 0x000000000010c947 */ /* 0x000fea0003800000 */
[----:B------:R-:W-:-:S03]  /*5810*/  UMOV UR4, 0xffffffff ;  /* 0xffffffff00047882 */ /* 0x000fc60000000000 */
[----:B------:R-:W-:Y:S05]  /*5820*/  BRA.DIV UR4, `(.L_x_45364) ;  /* 0x0000002604347947 */ /* 0x000fea000b800000 */
[----:B0-----:R0:W2:Y:S02]  /*5830*/  SHFL.IDX PT, R51, R16, R36, R15 ;  /* 0x0000002410337389 */ /* 0x0010a400000e000f */
.L_x_45499:
[----:B-12---:R-:W-:-:S07]  /*5840*/  IMAD R51, R34, R51, RZ ;  /* 0x0000003322337224 */ /* 0x006fce00078e02ff */
.L_x_45363:
[----:B------:R-:W-:Y:S05]  /*5850*/  @!P3 BRA `(.L_x_45365) ;  /* 0x000000000010b947 */ /* 0x000fea0003800000 */
[----:B------:R-:W-:-:S03]  /*5860*/  UMOV UR4, 0xffffffff ;  /* 0xffffffff00047882 */ /* 0x000fc60000000000 */
[----:B------:R-:W-:Y:S05]  /*5870*/  BRA.DIV UR4, `(.L_x_45366) ;  /* 0x00000026043c7947 */ /* 0x000fea000b800000 */
[----:B0-----:R0:W2:Y:S02]  /*5880*/  SHFL.IDX PT, R2, R16, R43, R15 ;  /* 0x0000002b10027389 */ /* 0x0010a400000e000f */
.L_x_45502:
[----:B--23--:R-:W-:-:S07]  /*5890*/  IMAD R51, R33, R2, R51 ;  /* 0x0000000221337224 */ /* 0x00cfce00078e0233 */
.L_x_45365:
[----:B------:R-:W-:Y:S05]  /*58a0*/  @!P2 BRA `(.L_x_45367) ;  /* 0x000000000010a947 */ /* 0x000fea0003800000 */
[----:B------:R-:W-:-:S03]  /*58b0*/  UMOV UR4, 0xffffffff ;  /* 0xffffffff00047882 */ /* 0x000fc60000000000 */
[----:B------:R-:W-:Y:S05]  /*58c0*/  BRA.DIV UR4, `(.L_x_45368) ;  /* 0x0000002604487947 */ /* 0x000fea000b800000 */
[----:B0-----:R0:W2:Y:S02]  /*58d0*/  SHFL.IDX PT, R2, R16, R41, R15 ;  /* 0x0000002910027389 */ /* 0x0010a400000e000f */
.L_x_45505:
[----:B--2---:R-:W-:-:S07]  /*58e0*/  IMAD R51, R32, R2, R51 ;  /* 0x0000000220337224 */ /* 0x004fce00078e0233 */
.L_x_45367:
[----:B------:R-:W-:Y:S05]  /*58f0*/  @!P1 BRA `(.L_x_45369) ;  /* 0x0000000000109947 */ /* 0x000fea0003800000 */
[----:B------:R-:W-:-:S03]  /*5900*/  UMOV UR4, 0xffffffff ;  /* 0xffffffff00047882 */ /* 0x000fc60000000000 */
[----:B------:R-:W-:Y:S05]  /*5910*/  BRA.DIV UR4, `(.L_x_45370) ;  /* 0x0000002604547947 */ /* 0x000fea000b800000 */
[----:B0-----:R0:W2:Y:S02]  /*5920*/  SHFL.IDX PT, R2, R16, R39, R15 ;  /* 0x0000002710027389 */ /* 0x0010a400000e000f */
.L_x_45508:
[----:B--2---:R-:W-:-:S07]  /*5930*/  IMAD R51, R31, R2, R51 ;  /* 0x000000021f337224 */ /* 0x004fce00078e0233 */
.L_x_45369:
[----:B------:R-:W-:Y:S05]  /*5940*/  @!P0 BRA `(.L_x_45371) ;  /* 0x0000000000108947 */ /* 0x000fea0003800000 */
[----:B------:R-:W-:-:S03]  /*5950*/  UMOV UR4, 0xffffffff ;  /* 0xffffffff00047882 */ /* 0x000fc60000000000 */
[----:B------:R-:W-:Y:S05]  /*5960*/  BRA.DIV UR4, `(.L_x_45372) ;  /* 0x0000002604607947 */ /* 0x000fea000b800000 */
[----:B0-----:R0:W2:Y:S02]  /*5970*/  SHFL.IDX PT, R2, R16, R60, R15 ;  /* 0x0000003c10027389 */ /* 0x0010a400000e000f */
.L_x_45511:
[----:B--2---:R-:W-:-:S07]  /*5980*/  IMAD R51, R30, R2, R51 ;  /* 0x000000021e337224 */ /* 0x004fce00078e0233 */
.L_x_45371:
[----:B------:R-:W2:Y:S02]  /*5990*/  LDCU UR4, c[0x0][0x3ac] ;  /* 0x00007580ff0477ac */ /* 0x000ea40008000800 */
[----:B--2---:R-:W-:-:S05]  /*59a0*/  IMAD.U32 R14, RZ, RZ, UR4 ;  /* 0x00000004ff0e7e24 */ /* 0x004fca000f8e00ff */
[----:B------:R-:W-:-:S13]  /*59b0*/  ISETP.GE.AND P6, PT, R14, 0x6, PT ;  /* 0x000000060e00780c */ /* 0x000fda0003fc6270 */
[----:B------:R-:W-:Y:S05]  /*59c0*/  @!P6 BRA `(.L_x_45373) ;  /* 0x000000000010e947 */ /* 0x000fea0003800000 */
[----:B------:R-:W-:-:S03]  /*59d0*/  UMOV UR4, 0xffffffff ;  /* 0xffffffff00047882 */ /* 0x000fc60000000000 */
[----:B------:R-:W-:Y:S05]  /*59e0*/  BRA.DIV UR4, `(.L_x_45374) ;  /* 0x0000002604607947 */ /* 0x000fea000b800000 */
[----:B0-----:R0:W2:Y:S02]  /*59f0*/  SHFL.IDX PT, R2, R16, R58, R15 ;  /* 0x0000003a10027389 */ /* 0x0010a400000e000f */
.L_x_45514:
[----:B--2---:R-:W-:-:S07]  /*5a00*/  IMAD R51, R29, R2, R51 ;  /* 0x000000021d337224 */ /* 0x004fce00078e0233 */
.L_x_45373:
[----:B------:R-:W-:-:S13]  /*5a10*/  ISETP.GE.AND P6, PT, R14, 0x7, PT ;  /* 0x000000070e00780c */ /* 0x000fda0003fc6270 */
[----:B------:R-:W-:Y:S05]  /*5a20*/  @!P6 BRA `(.L_x_45375) ;  /* 0x000000000010e947 */ /* 0x000fea0003800000 */
[----:B------:R-:W-:-:S03]  /*5a30*/  UMOV UR4, 0xffffffff ;  /* 0xffffffff00047882 */ /* 0x000fc60000000000 */
[----:B------:R-:W-:Y:S05]  /*5a40*/  BRA.DIV UR4, `(.L_x_45376) ;  /* 0x0000002604687947 */ /* 0x000fea000b800000 */
[----:B0-----:R0:W2:Y:S02]  /*5a50*/  SHFL.IDX PT, R2, R16, R56, R15 ;  /* 0x0000003810027389 */ /* 0x0010a400000e000f */
.L_x_45517:
[----:B--2---:R-:W-:-:S07]  /*5a60*/  IMAD R51, R28, R2, R51 ;  /* 0x000000021c337224 */ /* 0x004fce00078e0233 */
.L_x_45375:
[----:B------:R-:W-:-:S13]  /*5a70*/  ISETP.GE.AND P6, PT, R14, 0x8, PT ;  /* 0x000000080e00780c */ /* 0x000fda0003fc6270 */
[----:B------:R-:W-:Y:S05]  /*5a80*/  @!P6 BRA `(.L_x_45377) ;  /* 0x000000000010e947 */ /* 0x000fea0003800000 */
[----:B------:R-:W-:-:S03]  /*5a90*/  UMOV UR4, 0xffffffff ;  /* 0xffffffff00047882 */ /* 0x000fc60000000000 */
[----:B------:R-:W-:Y:S05]  /*5aa0*/  BRA.DIV UR4, `(.L_x_45378) ;  /* 0x0000002604707947 */ /* 0x000fea000b800000 */
[----:B0-----:R0:W2:Y:S02]  /*5ab0*/  SHFL.IDX PT, R2, R16, R54, R15 ;  /* 0x0000003610027389 */ /* 0x0010a400000e000f */
.L_x_45520:
[----:B--2---:R-:W-:-:S07]  /*5ac0*/  IMAD R51, R27, R2, R51 ;  /* 0x000000021b337224 */ /* 0x004fce00078e0233 */
.L_x_45377:
[----:B------:R-:W-:-:S13]  /*5ad0*/  ISETP.GE.AND P6, PT, R14, 0x9, PT ;  /* 0x000000090e00780c */ /* 0x000fda0003fc6270 */
[----:B------:R-:W-:Y:S05]  /*5ae0*/  @!P6 BRA `(.L_x_45379) ;  /* 0x000000000010e947 */ /* 0x000fea0003800000 */
[----:B------:R-:W-:-:S03]  /*5af0*/  UMOV UR4, 0xffffffff ;  /* 0xffffffff00047882 */ /* 0x000fc60000000000 */
[----:B------:R-:W-:Y:S05]  /*5b00*/  BRA.DIV UR4, `(.L_x_45380) ;  /* 0x0000002604787947 */ /* 0x000fea000b800000 */
[----:B0-----:R0:W2:Y:S02]  /*5b10*/  SHFL.IDX PT, R2, R16, R52, R15 ;  /* 0x0000003410027389 */ /* 0x0010a400000e000f */
.L_x_45523:
[----:B--2---:R-:W-:-:S07]  /*5b20*/  IMAD R51, R26, R2, R51 ;  /* 0x000000021a337224 */ /* 0x004fce00078e0233 */
.L_x_45379:
[----:B------:R-:W-:-:S13]  /*5b30*/  ISETP.GE.AND P6, PT, R14, 0xa, PT ;  /* 0x0000000a0e00780c */ /* 0x000fda0003fc6270 */
[----:B------:R-:W-:Y:S05]  /*5b40*/  @!P6 BRA `(.L_x_45381) ;  /* 0x000000000010e947 */ /* 0x000fea0003800000 */
[----:B------:R-:W-:-:S03]  /*5b50*/  UMOV UR4, 0xffffffff ;  /* 0xffffffff00047882 */ /* 0x000fc60000000000 */
[----:B------:R-:W-:Y:S05]  /*5b60*/  BRA.DIV UR4, `(.L_x_45382) ;  /* 0x0000002604807947 */ /* 0x000fea000b800000 */
[----:B0-----:R0:W2:Y:S02]  /*5b70*/  SHFL.IDX PT, R2, R16, R50, R15 ;  /* 0x0000003210027389 */ /* 0x0010a400000e000f */
.L_x_45526:
[----:B--2---:R-:W-:-:S07]  /*5b80*/  IMAD R51, R25, R2, R51 ;  /* 0x0000000219337224 */ /* 0x004fce00078e0233 */
.L_x_45381:
[----:B------:R-:W-:-:S13]  /*5b90*/  ISETP.GE.AND P6, PT, R14, 0xb, PT ;  /* 0x0000000b0e00780c */ /* 0x000fda0003fc6270 */
[----:B------:R-:W-:Y:S05]  /*5ba0*/  @!P6 BRA `(.L_x_45383) ;  /* 0x000000000010e947 */ /* 0x000fea0003800000 */
[----:B------:R-:W-:-:S03]  /*5bb0*/  UMOV UR4, 0xffffffff ;  /* 0xffffffff00047882 */ /* 0x000fc60000000000 */
[----:B------:R-:W-:Y:S05]  /*5bc0*/  BRA.DIV UR4, `(.L_x_45384) ;  /* 0x0000002604887947 */ /* 0x000fea000b800000 */
[----:B0-----:R0:W2:Y:S02]  /*5bd0*/  SHFL.IDX PT, R2, R16, R48, R15 ;  /* 0x0000003010027389 */ /* 0x0010a400000e000f */
.L_x_45529:
[----:B--2---:R-:W-:-:S07]  /*5be0*/  IMAD R51, R24, R2, R51 ;  /* 0x0000000218337224 */ /* 0x004fce00078e0233 */
.L_x_45383:
[----:B------:R-:W-:-:S13]  /*5bf0*/  ISETP.GE.AND P6, PT, R14, 0xc, PT ;  /* 0x0000000c0e00780c */ /* 0x000fda0003fc6270 */
[----:B------:R-:W-:Y:S05]  /*5c00*/  @!P6 BRA `(.L_x_45385) ;  /* 0x000000000010e947 */ /* 0x000fea0003800000 */
[----:B------:R-:W-:-:S03]  /*5c10*/  UMOV UR4, 0xffffffff ;  /* 0xffffffff00047882 */ /* 0x000fc60000000000 */
[----:B------:R-:W-:Y:S05]  /*5c20*/  BRA.DIV UR4, `(.L_x_45386) ;  /* 0x0000002604907947 */ /* 0x000fea000b800000 */
[----:B0-----:R0:W2:Y:S02]  /*5c30*/  SHFL.IDX PT, R2, R16, R46, R15 ;  /* 0x0000002e10027389 */ /* 0x0010a400000e000f */
.L_x_45532:
[----:B--2---:R-:W-:-:S07]  /*5c40*/  IMAD R51, R23, R2, R51 ;  /* 0x0000000217337224 */ /* 0x004fce00078e0233 */
.L_x_45385:
[----:B------:R-:W-:-:S13]  /*5c50*/  ISETP.GE.AND P6, PT, R14, 0xd, PT ;  /* 0x0000000d0e00780c */ /* 0x000fda0003fc6270 */
[----:B------:R-:W-:Y:S05]  /*5c60*/  @!P6 BRA `(.L_x_45387) ;  /* 0x000000000010e947 */ /* 0x000fea0003800000 */
[----:B------:R-:W-:-:S03]  /*5c70*/  UMOV UR4, 0xffffffff ;  /* 0xffffffff00047882 */ /* 0x000fc60000000000 */
[----:B------:R-:W-:Y:S05]  /*5c80*/  BRA.DIV UR4, `(.L_x_45388) ;  /* 0x0000002604987947 */ /* 0x000fea000b800000 */
[----:B0-----:R0:W2:Y:S02]  /*5c90*/  SHFL.IDX PT, R2, R16, R44, R15 ;  /* 0x0000002c10027389 */ /* 0x0010a400000e000f */
.L_x_45535:
[----:B--2---:R-:W-:-:S07]  /*5ca0*/  IMAD R51, R22, R2, R51 ;  /* 0x0000000216337224 */ /* 0x004fce00078e0233 */
.L_x_45387:
[----:B------:R-:W-:-:S13]  /*5cb0*/  ISETP.GE.AND P6, PT, R14, 0xe, PT ;  /* 0x0000000e0e00780c */ /* 0x000fda0003fc6270 */
[----:B------:R-:W-:Y:S05]  /*5cc0*/  @!P6 BRA `(.L_x_45389) ;  /* 0x000000000010e947 */ /* 0x000fea0003800000 */
[----:B------:R-:W-:-:S03]  /*5cd0*/  UMOV UR4, 0xffffffff ;  /* 0xffffffff00047882 */ /* 0x000fc60000000000 */
[----:B------:R-:W-:Y:S05]  /*5ce0*/  BRA.DIV UR4, `(.L_x_45390) ;  /* 0x0000002604a07947 */ /* 0x000fea000b800000 */
[----:B0-----:R0:W2:Y:S02]  /*5cf0*/  SHFL.IDX PT, R2, R16, R42, R15 ;  /* 0x0000002a10027389 */ /* 0x0010a400000e000f */
.L_x_45538:
[----:B--2---:R-:W-:-:S07]  /*5d00*/  IMAD R51, R21, R2, R51 ;  /* 0x0000000215337224 */ /* 0x004fce00078e0233 */
.L_x_45389:
[----:B------:R-:W-:-:S13]  /*5d10*/  ISETP.GE.AND P6, PT, R14, 0xf, PT ;  /* 0x0000000f0e00780c */ /* 0x000fda0003fc6270 */
[----:B------:R-:W-:Y:S05]  /*5d20*/  @!P6 BRA `(.L_x_45391) ;  /* 0x000000000010e947 */ /* 0x000fea0003800000 */
[----:B------:R-:W-:-:S03]  /*5d30*/  UMOV UR4, 0xffffffff ;  /* 0xffffffff00047882 */ /* 0x000fc60000000000 */
[----:B------:R-:W-:Y:S05]  /*5d40*/  BRA.DIV UR4, `(.L_x_45392) ;  /* 0x0000002604a87947 */ /* 0x000fea000b800000 */
[----:B0-----:R0:W2:Y:S02]  /*5d50*/  SHFL.IDX PT, R2, R16, R40, R15 ;  /* 0x0000002810027389 */ /* 0x0010a400000e000f */
.L_x_45541:
[----:B--2---:R-:W-:-:S07]  /*5d60*/  IMAD R51, R20, R2, R51 ;  /* 0x0000000214337224 */ /* 0x004fce00078e0233 */
.L_x_45391:
[----:B------:R-:W-:-:S13]  /*5d70*/  ISETP.GE.AND P6, PT, R14, 0x10, PT ;  /* 0x000000100e00780c */ /* 0x000fda0003fc6270 */
[----:B------:R-:W-:Y:S05]  /*5d80*/  @!P6 BRA `(.L_x_45393) ;  /* 0x000000000010e947 */ /* 0x000fea0003800000 */
[----:B------:R-:W-:-:S03]  /*5d90*/  UMOV UR4, 0xffffffff ;  /* 0xffffffff00047882 */ /* 0x000fc60000000000 */
[----:B------:R-:W-:Y:S05]  /*5da0*/  BRA.DIV UR4, `(.L_x_45394) ;  /* 0x0000002604b07947 */ /* 0x000fea000b800000 */
[----:B0-----:R0:W2:Y:S02]  /*5db0*/  SHFL.IDX PT, R2, R16, R45, R15 ;  /* 0x0000002d10027389 */ /* 0x0010a400000e000f */
.L_x_45544:
[----:B--2---:R-:W-:-:S07]  /*5dc0*/  IMAD R51, R19, R2, R51 ;  /* 0x0000000213337224 */ /* 0x004fce00078e0233 */
.L_x_45393:
[----:B------:R-:W-:-:S07]  /*5dd0*/  IMAD.MOV.U32 R2, RZ, RZ, R17 ;  /* 0x000000ffff027224 */ /* 0x000fce00078e0011 */
.L_x_45395:
[----:B0-----:R-:W-:Y:S01]  /*5de0*/  SHF.R.U32.HI R16, RZ, 0x1, R2 ;  /* 0x00000001ff107819 */ /* 0x001fe20000011602 */
        /* <DEDUP_REMOVED lines=34> */
.L_x_45362:
[----:B------:R-:W-:Y:S05]  /*6010*/  @!P5 BRA `(.L_x_45397) ;  /* 0xffffffe800a8d947 */ /* 0x000fea000383ffff */
.L_x_45238:
[----:B0-----:R-:W-:Y:S01]  /*6020*/  LOP3.LUT R2, R6, 0x3, RZ, 0xc0, !PT ;  /* 0x0000000306027812 */ /* 0x001fe200078ec0ff */
[----:B------:R-:W-:Y:S05]  /*6030*/  WARPSYNC.ALL ;  /* 0x0000000000007948 */ /* 0x000fea0003800000 */
[----:B------:R-:W-:Y:S02]  /*6040*/  ISETP.NE.AND P3, PT, R2, 0x3, PT ;  /* 0x000000030200780c */ /* 0x000fe40003f65270 */
[----:B------:R-:W-:Y:S01]  /*6050*/  IABS R9, R14 ;  /* 0x0000000e00097213 */ /* 0x000fe20000000000 */
[----:B------:R-:W0:Y:S01]  /*6060*/  LDC R13, c[0x0][0x388] ;  /* 0x0000e200ff0d7b82 */ /* 0x000e220000000800 */
[----:B------:R-:W-:Y:S02]  /*6070*/  BSSY.RECONVERGENT B0, `(.L_x_45398) ;  /* 0x000004d000007945 */ /* 0x000fe40003800200 */
[----:B------:R-:W5:Y:S08]  /*6080*/  I2F.RP R4, R9 ;  /* 0x0000000900047306 */ /* 0x000f700000209400 */
[----:B-----5:R-:W5:Y:S01]  /*6090*/  MUFU.RCP R4, R4 ;  /* 0x0000000400047308 */ /* 0x020f620000001000 */
[----:B0-----:R-:W-:Y:S01]  /*60a0*/  IABS R10, R13 ;  /* 0x0000000d000a7213 */ /* 0x001fe20000000000 */
[----:B-----5:R-:W-:-:S06]  /*60b0*/  VIADD R8, R4, 0xffffffe ;  /* 0x0ffffffe04087836 */ /* 0x020fcc0000000000 */
[----:B--2-4-:R0:W2:Y:S02]  /*60c0*/  F2I.FTZ.U32.TRUNC.NTZ R3, R8 ;  /* 0x0000000800037305 */ /* 0x0140a4000021f000 */
[----:B0-----:R-:W0:Y:S01]  /*60d0*/  LDC R8, c[0x0][0x384] ;  /* 0x0000e100ff087b82 */ /* 0x001e220000000800 */
[----:B--2---:R-:W-:-:S04]  /*60e0*/  IMAD.MOV R2, RZ, RZ, -R3 ;  /* 0x000000ffff027224 */ /* 0x004fc800078e0a03 */
        /* <DEDUP_REMOVED lines=25> */
[----:B------:R-:W-:Y:S01]  /*6280*/  VIADD R6, R6, 0x1 ;  /* 0x0000000106067836 */ /* 0x000fe20000000000 */
[----:B------:R-:W2:Y:S01]  /*6290*/  I2F.RP R8, R12 ;  /* 0x0000000c00087306 */ /* 0x000ea20000209400 */
[----:B------:R-:W-:Y:S01]  /*62a0*/  UIADD3 UR4, UPT, UPT, UR4, 0x1480, URZ ;  /* 0x0000148004047890 */ /* 0x000fe2000fffe0ff */
[----:B------:R-:W-:Y:S02]  /*62b0*/  ISETP.NE.AND P4, PT, R7, RZ, PT ;  /* 0x000000ff0700720c */ /* 0x000fe40003f85270 */
[----:B------:R-:W-:Y:S01]  /*62c0*/  LOP3.LUT R6, R6, 0x3, RZ, 0xc0, !PT ;  /* 0x0000000306067812 */ /* 0x000fe200078ec0ff */
[----:B------:R-:W4:Y:S01]  /*62d0*/  LDC.64 R2, c[0x0][0x3a0] ;  /* 0x0000e800ff027b82 */ /* 0x000f220000000a00 */
[----:B------:R-:W-:-:S02]  /*62e0*/  LOP3.LUT R15, RZ, R7, RZ, 0x33, !PT ;  /* 0x00000007ff0f7212 */ /* 0x000fc400078e33ff */
[----:B--2---:R-:W2:Y:S01]  /*62f0*/  MUFU.RCP R8, R8 ;  /* 0x0000000800087308 */ /* 0x004ea20000001000 */
[----:B0-----:R-:W-:Y:S01]  /*6300*/  ULEA UR4, UR5, UR4, 0x18 ;  /* 0x0000000405047291 */ /* 0x001fe2000f8ec0ff */
[----:B--2---:R-:W-:Y:S02]  /*6310*/  VIADD R10, R8, 0xffffffe ;  /* 0x0ffffffe080a7836 */ /* 0x004fe40000000000 */
[----:B------:R-:W-:-:S03]  /*6320*/  IMAD.MOV R8, RZ, RZ, -R6 ;  /* 0x000000ffff087224 */ /* 0x000fc600078e0a06 */
[----:B------:R-:W-:Y:S01]  /*6330*/  LEA R6, R0, UR4, 0x2 ;  /* 0x0000000400067c11 */ /* 0x000fe2000f8e10ff */
[----:B------:R0:W2:Y:S02]  /*6340*/  F2I.FTZ.U32.TRUNC.NTZ R11, R10 ;  /* 0x0000000a000b7305 */ /* 0x0000a4000021f000 */
[----:B0-----:R-:W-:Y:S02]  /*6350*/  HFMA2 R10, -RZ, RZ, 0, 0 ;  /* 0x00000000ff0a7431 */ /* 0x001fe400000001ff */
[----:B--2---:R-:W-:-:S04]  /*6360*/  IMAD.MOV R13, RZ, RZ, -R11 ;  /* 0x000000ffff0d7224 */ /* 0x004fc800078e0a0b */
[----:B------:R-:W-:-:S04]  /*6370*/  IMAD R13, R13, R12, RZ ;  /* 0x0000000c0d0d7224 */ /* 0x000fc800078e02ff */
[----:B----4-:R-:W-:-:S07]  /*6380*/  IMAD.HI.U32 R14, R11, R13, R10 ;  /* 0x0000000d0b0e7227 */ /* 0x010fce00078e000a */
.L_x_45400:
[-C--:B0-----:R-:W-:Y:S02]  /*6390*/  IABS R10, R7.reuse ;  /* 0x00000007000a7213 */ /* 0x081fe40000000000 */
[----:B------:R-:W-:Y:S02]  /*63a0*/  IABS R11, R0 ;  /* 0x00000000000b7213 */ /* 0x000fe40000000000 */
[----:B------:R-:W-:Y:S01]  /*63b0*/  IABS R16, R7 ;  /* 0x0000000700107213 */ /* 0x000fe20000000000 */
[----:B------:R-:W-:Y:S01]  /*63c0*/  IMAD.MOV R13, RZ, RZ, -R10 ;  /* 0x000000ffff0d7224 */ /* 0x000fe200078e0a0a */
[----:B------:R-:W-:Y:S01]  /*63d0*/  IADD3 R8, PT, PT, R8, 0x1, RZ ;  /* 0x0000000108087810 */ /* 0x000fe20007ffe0ff */
[----:B------:R-:W-:-:S04]  /*63e0*/  IMAD.HI.U32 R10, R14, R11, RZ ;  /* 0x0000000b0e0a7227 */ /* 0x000fc800078e00ff */
[----:B------:R-:W-:Y:S02]  /*63f0*/  IMAD R11, R10, R13, R11 ;  /* 0x0000000d0a0b7224 */ /* 0x000fe400078e020b */
[----:B------:R0:W2:Y:S03]  /*6400*/  LDS R13, [R6] ;  /* 0x00000000060d7984 */ /* 0x0000a60000000800 */
[----:B------:R-:W-:Y:S01]  /*6410*/  ISETP.GT.U32.AND P2, PT, R12, R11, PT ;  /* 0x0000000b0c00720c */ /* 0x000fe20003f44070 */
[----:B0-----:R-:W-:-:S12]  /*6420*/  IMAD R6, R5, 0x4, R6 ;  /* 0x0000000405067824 */ /* 0x001fd800078e0206 */
        /* <DEDUP_REMOVED lines=17> */
.L_x_45399:
[----:B------:R-:W-:Y:S05]  /*6540*/  BSYNC.RECONVERGENT B0 ;  /* 0x0000000000007941 */ /* 0x000fea0003800200 */
.L_x_45398:
[----:B------:R-:W-:Y:S05]  /*6550*/  @!P0 EXIT ;  /* 0x000000000000894d */ /* 0x000fea0003800000 */
[----:B------:R-:W-:Y:S01]  /*6560*/  IABS R6, R7 ;  /* 0x0000000700067213 */ /* 0x000fe20000000000 */
[----:B------:R-:W2:Y:S01]  /*6570*/  S2UR UR5, SR_CgaCtaId ;  /* 0x00000000000579c3 */ /* 0x000ea20000008800 */
[----:B------:R-:W-:Y:S01]  /*6580*/  UMOV UR4, 0x400 ;  /* 0x0000040000047882 */ /* 0x000fe20000000000 */
[----:B------:R-:W-:Y:S01]  /*6590*/  ISETP.NE.AND P0, PT, R7, RZ, PT ;  /* 0x000000ff0700720c */ /* 0x000fe20003f05270 */
[----:B------:R-:W4:Y:S01]  /*65a0*/  I2F.RP R8, R6 ;  /* 0x0000000600087306 */ /* 0x000f220000209400 */
[----:B------:R-:W-:Y:S01]  /*65b0*/  UIADD3 UR4, UPT, UPT, UR4, 0x1480, URZ ;  /* 0x0000148004047890 */ /* 0x000fe2000fffe0ff */
[C-C-:B------:R-:W-:Y:S02]  /*65c0*/  IMAD R16, R5.reuse, 0x2, R0.reuse ;  /* 0x0000000205107824 */ /* 0x140fe400078e0200 */
[----:B------:R-:W-:Y:S01]  /*65d0*/  IMAD R12, R5, 0x3, R0 ;  /* 0x00000003050c7824 */ /* 0x000fe200078e0200 */
[----:B------:R-:W1:Y:S01]  /*65e0*/  LDC.64 R2, c[0x0][0x3a0] ;  /* 0x0000e800ff027b82 */ /* 0x000e620000000a00 */
[----:B------:R-:W-:-:S02]  /*65f0*/  IMAD.IADD R14, R0, 0x1, R5 ;  /* 0x00000001000e7824 */ /* 0x000fc400078e0205 */
[----:B----4-:R-:W0:Y:S01]  /*6600*/  MUFU.RCP R8, R8 ;  /* 0x0000000800087308 */ /* 0x010e220000001000 */
[----:B--2---:R-:W-:Y:S01]  /*6610*/  ULEA UR4, UR5, UR4, 0x18 ;  /* 0x0000000405047291 */ /* 0x004fe2000f8ec0ff */
[----:B0-----:R-:W-:-:S05]  /*6620*/  VIADD R10, R8, 0xffffffe ;  /* 0x0ffffffe080a7836 */ /* 0x001fca0000000000 */
[----:B------:R-:W-:Y:S01]  /*6630*/  LEA R8, R0, UR4, 0x2 ;  /* 0x0000000400087c11 */ /* 0x000fe2000f8e10ff */
[----:B------:R0:W2:Y:S02]  /*6640*/  F2I.FTZ.U32.TRUNC.NTZ R11, R10 ;  /* 0x0000000a000b7305 */ /* 0x0000a4000021f000 */
[----:B0-----:R-:W-:Y:S02]  /*6650*/  IMAD.MOV.U32 R10, RZ, RZ, RZ ;  /* 0x000000ffff0a7224 */ /* 0x001fe400078e00ff */
[----:B--2---:R-:W-:-:S04]  /*6660*/  IMAD.MOV R13, RZ, RZ, -R11 ;  /* 0x000000ffff0d7224 */ /* 0x004fc800078e0a0b */
[----:B------:R-:W-:-:S04]  /*6670*/  IMAD R13, R13, R6, RZ ;  /* 0x000000060d0d7224 */ /* 0x000fc800078e02ff */
[----:B------:R-:W-:Y:S01]  /*6680*/  IMAD.HI.U32 R10, R11, R13, R10 ;  /* 0x0000000d0b0a7227 */ /* 0x000fe200078e000a */
[----:B-1----:R-:W-:-:S07]  /*6690*/  LOP3.LUT R11, RZ, R7, RZ, 0x33, !PT ;  /* 0x00000007ff0b7212 */ /* 0x002fce00078e33ff */
.L_x_45401:
[-C--:B0-----:R-:W-:Y:S02]  /*66a0*/  IABS R23, R7.reuse ;  /* 0x0000000700177213 */ /* 0x081fe40000000000 */
[----:B------:R-:W-:Y:S02]  /*66b0*/  IABS R13, R7 ;  /* 0x00000007000d7213 */ /* 0x000fe40000000000 */
[----:B------:R-:W0:Y:S01]  /*66c0*/  I2F.RP R17, R23 ;  /* 0x0000001700117306 */ /* 0x000e220000209400 */
[----:B------:R-:W-:Y:S02]  /*66d0*/  IABS R15, R0 ;  /* 0x00000000000f7213 */ /* 0x000fe40000000000 */
[----:B------:R-:W-:Y:S02]  /*66e0*/  IADD3 R24, PT, PT, RZ, -R13, RZ ;  /* 0x8000000dff187210 */ /* 0x000fe40007ffe0ff */
[----:B------:R-:W-:Y:S01]  /*66f0*/  IABS R22, R12 ;  /* 0x0000000c00167213 */ /* 0x000fe20000000000 */
[----:B------:R-:W-:Y:S01]  /*6700*/  IMAD.HI.U32 R13, R10, R15, RZ ;  /* 0x0000000f0a0d7227 */ /* 0x000fe200078e00ff */
[----:B------:R-:W-:-:S03]  /*6710*/  LOP3.LUT R25, R0, R7, RZ, 0x3c, !PT ;  /* 0x0000000700197212 */ /* 0x000fc600078e3cff */
[----:B------:R-:W-:Y:S01]  /*6720*/  IMAD R15, R13, R24, R15 ;  /* 0x000000180d0f7224 */ /* 0x000fe200078e020f */
[----:B------:R-:W-:Y:S01]  /*6730*/  ISETP.GE.AND P4, PT, R25, RZ, PT ;  /* 0x000000ff1900720c */ /* 0x000fe20003f86270 */
        /* <DEDUP_REMOVED lines=9> */
[----:B-1----:R-:W-:Y:S02]  /*67d0*/  IMAD.MOV R20, RZ, RZ, -R19 ;  /* 0x000000ffff147224 */ /* 0x002fe400078e0a13 */
        /* <DEDUP_REMOVED lines=18> */
[----:B---3--:R0:W-:Y:S01]  /*6900*/  LDS R31, [R22] ;  /* 0x00000000161f7984 */ /* 0x0081e20000000800 */
        /* <DEDUP_REMOVED lines=18> */
[----:B------:R1:W2:Y:S01]  /*6a30*/  LDS R15, [R8] ;  /* 0x00000000080f7984 */ /* 0x0002a20000000800 */
[----:B------:R-:W-:-:S02]  /*6a40*/  ISETP.NE.AND P1, PT, R7, RZ, PT ;  /* 0x000000ff0700720c */ /* 0x000fc40003f25270 */
[----:B------:R-:W-:Y:S01]  /*6a50*/  @P4 VIADD R19, R19, 0x1 ;  /* 0x0000000113134836 */ /* 0x000fe20000000000 */
[----:B------:R-:W3:Y:S01]  /*6a60*/  LDS R27, [R18] ;  /* 0x00000000121b7984 */ /* 0x000ee20000000800 */
[C---:B------:R-:W-:Y:S02]  /*6a70*/  SEL R17, R24.reuse, R17, !P1 ;  /* 0x0000001118117207 */ /* 0x040fe40004800000 */
[----:B------:R-:W-:Y:S01]  /*6a80*/  @!P2 IMAD.MOV R19, RZ, RZ, -R19 ;  /* 0x000000ffff13a224 */ /* 0x000fe200078e0a13 */
[----:B------:R4:W5:Y:S01]  /*6a90*/  LDS R29, [R20] ;  /* 0x00000000141d7984 */ /* 0x0009620000000800 */
[----:B------:R-:W-:Y:S01]  /*6aa0*/  @P6 IADD3 R21, PT, PT, R21, 0x1, RZ ;  /* 0x0000000115156810 */ /* 0x000fe20007ffe0ff */
[----:B0-----:R-:W-:Y:S01]  /*6ab0*/  IMAD.MOV R22, RZ, RZ, -R17 ;  /* 0x000000ffff167224 */ /* 0x001fe200078e0a11 */
[C---:B------:R-:W-:Y:S01]  /*6ac0*/  SEL R13, R24.reuse, R13, !P1 ;  /* 0x0000000d180d7207 */ /* 0x040fe20004800000 */
[----:B-1----:R-:W-:Y:S02]  /*6ad0*/  IMAD R8, R5, 0x10, R8 ;  /* 0x0000001005087824 */ /* 0x002fe400078e0208 */
[----:B------:R-:W-:Y:S01]  /*6ae0*/  @!P5 IMAD.MOV R21, RZ, RZ, -R21 ;  /* 0x000000ffff15d224 */ /* 0x000fe200078e0a15 */
[----:B----4-:R-:W-:Y:S01]  /*6af0*/  SEL R20, R24, R19, !P1 ;  /* 0x0000001318147207 */ /* 0x010fe20004800000 */
[----:B------:R-:W-:-:S03]  /*6b00*/  IMAD.MOV R18, RZ, RZ, -R13 ;  /* 0x000000ffff127224 */ /* 0x000fc600078e0a0d */
[----:B------:R-:W-:Y:S01]  /*6b10*/  SEL R21, R11, R21, !P0 ;  /* 0x000000150b157207 */ /* 0x000fe20004000000 */
[C-C-:B------:R-:W-:Y:S02]  /*6b20*/  IMAD R19, R4.reuse, R17, R9.reuse ;  /* 0x0000001104137224 */ /* 0x140fe400078e0209 */
[----:B------:R-:W-:Y:S02]  /*6b30*/  IMAD.MOV R24, RZ, RZ, -R20 ;  /* 0x000000ffff187224 */ /* 0x000fe400078e0a14 */
[C---:B------:R-:W-:Y:S02]  /*6b40*/  IMAD R17, R4.reuse, R20, R9 ;  /* 0x0000001404117224 */ /* 0x040fe400078e0209 */
[----:B------:R-:W-:Y:S02]  /*6b50*/  IMAD.MOV R25, RZ, RZ, -R21 ;  /* 0x000000ffff197224 */ /* 0x000fe400078e0a15 */
[----:B------:R-:W-:Y:S02]  /*6b60*/  IMAD R20, R7, R22, R14 ;  /* 0x0000001607147224 */ /* 0x000fe400078e020e */
[----:B------:R-:W-:-:S02]  /*6b70*/  IMAD R13, R4, R13, R9 ;  /* 0x0000000d040d7224 */ /* 0x000fc400078e0209 */
[----:B------:R-:W-:Y:S01]  /*6b80*/  IMAD R18, R7, R18, R0 ;  /* 0x0000001207127224 */ /* 0x000fe200078e0200 */
[----:B------:R-:W-:Y:S01]  /*6b90*/  IADD3 R0, PT, PT, R5, R0, R5 ;  /* 0x0000000005007210 */ /* 0x000fe20007ffe005 */
[----:B------:R-:W-:Y:S02]  /*6ba0*/  IMAD R22, R7, R24, R16 ;  /* 0x0000001807167224 */ /* 0x000fe400078e0210 */
[----:B------:R-:W-:Y:S01]  /*6bb0*/  IMAD R23, R4, R21, R9 ;  /* 0x0000001504177224 */ /* 0x000fe200078e0209 */
[----:B------:R-:W-:Y:S01]  /*6bc0*/  IADD3 R21, PT, PT, R19, R20, RZ ;  /* 0x0000001413157210 */ /* 0x000fe20007ffe0ff */
[----:B------:R-:W-:Y:S01]  /*6bd0*/  IMAD R24, R7, R25, R12 ;  /* 0x0000001907187224 */ /* 0x000fe200078e020c */
[----:B------:R-:W-:Y:S01]  /*6be0*/  IADD3 R0, PT, PT, R5, R0, R5 ;  /* 0x0000000005007210 */ /* 0x000fe20007ffe005 */
[----:B------:R-:W-:Y:S02]  /*6bf0*/  IMAD.IADD R13, R13, 0x1, R18 ;  /* 0x000000010d0d7824 */ /* 0x000fe400078e0212 */
[----:B------:R-:W-:Y:S01]  /*6c00*/  IMAD.IADD R17, R17, 0x1, R22 ;  /* 0x0000000111117824 */ /* 0x000fe200078e0216 */
[----:B------:R-:W-:Y:S01]  /*6c10*/  ISETP.GE.U32.AND P1, PT, R0, 0x100, PT ;  /* 0x000001000000780c */ /* 0x000fe20003f26070 */
[----:B------:R-:W-:-:S02]  /*6c20*/  IMAD.IADD R25, R23, 0x1, R24 ;  /* 0x0000000117197824 */ /* 0x000fc400078e0218 */
[----:B------:R-:W-:-:S04]  /*6c30*/  IMAD.WIDE R18, R13, 0x4, R2 ;  /* 0x000000040d127825 */ /* 0x000fc800078e0202 */
        /* <DEDUP_REMOVED lines=8> */
[----:B------:R-:W-:-:S02]  /*6cc0*/  IMAD R12, R5, 0x4, R12 ;  /* 0x00000004050c7824 */ /* 0x000fc400078e020c */
[----:B------:R-:W-:Y:S01]  /*6cd0*/  IMAD R14, R5, 0x4, R14 ;  /* 0x00000004050e7824 */ /* 0x000fe200078e020e */
[----:B------:R-:W-:Y:S06]  /*6ce0*/  @!P1 BRA `(.L_x_45401) ;  /* 0xfffffff8006c9947 */ /* 0x000fec000383ffff */
[----:B------:R-:W-:Y:S05]  /*6cf0*/  EXIT ;  /* 0x000000000000794d */ /* 0x000fea0003800000 */
.L_x_45260:
[----:B------:R-:W-:Y:S01]  /*6d00*/  BSSY B2, `(.L_x_45402) ;  /* 0x0000006000027945 */ /* 0x000fe20003800000 */
[----:B------:R-:W-:Y:S02]  /*6d10*/  IMAD.MOV.U32 R3, RZ, RZ, R34 ;  /* 0x000000ffff037224 */ /* 0x000fe400078e0022 */
[----:B------:R-:W-:-:S07]  /*6d20*/  IMAD.MOV.U32 R2, RZ, RZ, -0x1 ;  /* 0xffffffffff027424 */ /* 0x000fce00078e00ff */
[----:B01234-:R-:W-:Y:S05]  /*6d30*/  WARPSYNC.COLLECTIVE R2, `(.L_x_45403) ;  /* 0x0000000002087348 */ /* 0x01ffea0003c00000 */
[----:B0-----:R0:W0:Y:S02]  /*6d40*/  SHFL.IDX P6, R2, R16, R3, R15 ;  /* 0x0000000310027389 */ /* 0x00102400000c000f */
[----:B01234-:R-:W-:Y:S05]  /*6d50*/  ENDCOLLECTIVE ;  /* 0x000000000000791b */ /* 0x01ffea0003800000 */
.L_x_45403:
[----:B------:R-:W-:Y:S05]  /*6d60*/  BSYNC B2 ;  /* 0x0000000000027941 */ /* 0x000fea0003800000 */
.L_x_45402:
[----:B------:R-:W-:Y:S05]  /*6d70*/  BRA `(.L_x_45404) ;  /* 0xffffffb800247947 */ /* 0x000fea000383ffff */
.L_x_45262:
[----:B------:R-:W-:Y:S01]  /*6d80*/  BSSY B2, `(.L_x_45405) ;  /* 0x0000006000027945 */ /* 0x000fe20003800000 */
[----:B------:R-:W-:Y:S01]  /*6d90*/  MOV R3, R45 ;  /* 0x0000002d00037202 */ /* 0x000fe20000000f00 */
[----:B------:R-:W-:-:S07]  /*6da0*/  IMAD.MOV.U32 R2, RZ, RZ, -0x1 ;  /* 0xffffffffff027424 */ /* 0x000fce00078e00ff */
[----:B01234-:R-:W-:Y:S05]  /*6db0*/  WARPSYNC.COLLECTIVE R2, `(.L_x_45406) ;  /* 0x0000000002087348 */ /* 0x01ffea0003c00000 */
[----:B0-----:R0:W0:Y:S02]  /*6dc0*/  SHFL.IDX P6, R2, R16, R3, R15 ;  /* 0x0000000310027389 */ /* 0x00102400000c000f */
[----:B01234-:R-:W-:Y:S05]  /*6dd0*/  ENDCOLLECTIVE ;  /* 0x000000000000791b */ /* 0x01ffea0003800000 */
.L_x_45406:
[----:B------:R-:W-:Y:S05]  /*6de0*/  BSYNC B2 ;  /* 0x0000000000027941 */ /* 0x000fea0003800000 */
.L_x_45405:
[----:B------:R-:W-:Y:S05]  /*6df0*/  BRA `(.L_x_45407) ;  /* 0xffffffb800187947 */ /* 0x000fea000383ffff */
.L_x_45264:
[----:B------:R-:W-:Y:S01]  /*6e00*/  BSSY B2, `(.L_x_45408) ;  /* 0x0000006000027945 */ /* 0x000fe20003800000 */
[----:B------:R-:W-:Y:S02]  /*6e10*/  IMAD.MOV.U32 R3, RZ, RZ, R43 ;  /* 0x000000ffff037224 */ /* 0x000fe400078e002b */
[----:B------:R-:W-:-:S07]  /*6e20*/  IMAD.MOV.U32 R2, RZ, RZ, -0x1 ;  /* 0xffffffffff027424 */ /* 0x000fce00078e00ff */
[----:B01234-:R-:W-:Y:S05]  /*6e30*/  WARPSYNC.COLLECTIVE R2, `(.L_x_45409) ;  /* 0x0000000002087348 */ /* 0x01ffea0003c00000 */
[----:B0-----:R0:W0:Y:S02]  /*6e40*/  SHFL.IDX P6, R2, R16, R3, R15 ;  /* 0x0000000310027389 */ /* 0x00102400000c000f */
[----:B01234-:R-:W-:Y:S05]  /*6e50*/  ENDCOLLECTIVE ;  /* 0x000000000000791b */ /* 0x01ffea0003800000 */
.L_x_45409:
[----:B------:R-:W-:Y:S05]  /*6e60*/  BSYNC B2 ;  /* 0x0000000000027941 */ /* 0x000fea0003800000 */
.L_x_45408:
[----:B------:R-:W-:Y:S05]  /*6e70*/  BRA `(.L_x_45410) ;  /* 0xffffffb8000c7947 */ /* 0x000fea000383ffff */
.L_x_45266:
[----:B------:R-:W-:Y:S01]  /*6e80*/  BSSY B2, `(.L_x_45411) ;  /* 0x0000006000027945 */ /* 0x000fe20003800000 */
[----:B------:R-:W-:Y:S02]  /*6e90*/  IMAD.MOV.U32 R3, RZ, RZ, R41 ;  /* 0x000000ffff037224 */ /* 0x000fe400078e0029 */
[----:B------:R-:W-:-:S07]  /*6ea0*/  IMAD.MOV.U32 R2, RZ, RZ, -0x1 ;  /* 0xffffffffff027424 */ /* 0x000fce00078e00ff */
[----:B01234-:R-:W-:Y:S05]  /*6eb0*/  WARPSYNC.COLLECTIVE R2, `(.L_x_45412) ;  /* 0x0000000002087348 */ /* 0x01ffea0003c00000 */
[----:B0-----:R0:W0:Y:S02]  /*6ec0*/  SHFL.IDX P6, R2, R16, R3, R15 ;  /* 0x0000000310027389 */ /* 0x00102400000c000f */
[----:B01234-:R-:W-:Y:S05]  /*6ed0*/  ENDCOLLECTIVE ;  /* 0x000000000000791b */ /* 0x01ffea0003800000 */
.L_x_45412:
[----:B------:R-:W-:Y:S05]  /*6ee0*/  BSYNC B2 ;  /* 0x0000000000027941 */ /* 0x000fea0003800000 */
.L_x_45411:
[----:B------:R-:W-:Y:S05]  /*6ef0*/  BRA `(.L_x_45413) ;  /* 0xffffffb800007947 */ /* 0x000fea000383ffff */
.L_x_45268:
[----:B------:R-:W-:Y:S01]  /*6f00*/  BSSY B2, `(.L_x_45414) ;  /* 0x0000006000027945 */ /* 0x000fe20003800000 */
[----:B------:R-:W-:Y:S02]  /*6f10*/  IMAD.MOV.U32 R3, RZ, RZ, R39 ;  /* 0x000000ffff037224 */ /* 0x000fe400078e0027 */
[----:B------:R-:W-:-:S07]  /*6f20*/  IMAD.MOV.U32 R2, RZ, RZ, -0x1 ;  /* 0xffffffffff027424 */ /* 0x000fce00078e00ff */
[----:B01234-:R-:W-:Y:S05]  /*6f30*/  WARPSYNC.COLLECTIVE R2, `(.L_x_45415) ;  /* 0x0000000002087348 */ /* 0x01ffea0003c00000 */
[----:B0-----:R0:W0:Y:S02]  /*6f40*/  SHFL.IDX P6, R2, R16, R3, R15 ;  /* 0x0000000310027389 */ /* 0x00102400000c000f */
[----:B01234-:R-:W-:Y:S05]  /*6f50*/  ENDCOLLECTIVE ;  /* 0x000000000000791b */ /* 0x01ffea0003800000 */
.L_x_45415:
[----:B------:R-:W-:Y:S05]  /*6f60*/  BSYNC B2 ;  /* 0x0000000000027941 */ /* 0x000fea0003800000 */
.L_x_45414:
[----:B------:R-:W-:Y:S05]  /*6f70*/  BRA `(.L_x_45416) ;  /* 0xffffffb400f47947 */ /* 0x000fea000383ffff */
.L_x_45270:
[----:B------:R-:W-:Y:S01]  /*6f80*/  BSSY B2, `(.L_x_45417) ;  /* 0x0000006000027945 */ /* 0x000fe20003800000 */
[----:B------:R-:W-:Y:S01]  /*6f90*/  MOV R3, R60 ;  /* 0x0000003c00037202 */ /* 0x000fe20000000f00 */
[----:B------:R-:W-:-:S07]  /*6fa0*/  IMAD.MOV.U32 R2, RZ, RZ, -0x1 ;  /* 0xffffffffff027424 */ /* 0x000fce00078e00ff */
[----:B01234-:R-:W-:Y:S05]  /*6fb0*/  WARPSYNC.COLLECTIVE R2, `(.L_x_45418) ;  /* 0x0000000002087348 */ /* 0x01ffea0003c00000 */
[----:B0-----:R0:W0:Y:S02]  /*6fc0*/  SHFL.IDX P6, R2, R16, R3, R15 ;  /* 0x0000000310027389 */ /* 0x00102400000c000f */
[----:B01234-:R-:W-:Y:S05]  /*6fd0*/  ENDCOLLECTIVE ;  /* 0x000000000000791b */ /* 0x01ffea0003800000 */
.L_x_45418:
[----:B------:R-:W-:Y:S05]  /*6fe0*/  BSYNC B2 ;  /* 0x0000000000027941 */ /* 0x000fea0003800000 */
.L_x_45417:
[----:B------:R-:W-:Y:S05]  /*6ff0*/  BRA `(.L_x_45419) ;  /* 0xffffffb400e87947 */ /* 0x000fea000383ffff */
.L_x_45272:
[----:B------:R-:W-:Y:S01]  /*7000*/  BSSY B2, `(.L_x_45420) ;  /* 0x0000006000027945 */ /* 0x000fe20003800000 */
[----:B------:R-:W-:Y:S02]  /*7010*/  IMAD.MOV.U32 R3, RZ, RZ, R58 ;  /* 0x000000ffff037224 */ /* 0x000fe400078e003a */
[----:B------:R-:W-:-:S07]  /*7020*/  IMAD.MOV.U32 R2, RZ, RZ, -0x1 ;  /* 0xffffffffff027424 */ /* 0x000fce00078e00ff */
[----:B01234-:R-:W-:Y:S05]  /*7030*/  WARPSYNC.COLLECTIVE R2, `(.L_x_45421) ;  /* 0x0000000002087348 */ /* 0x01ffea0003c00000 */
[----:B0-----:R0:W0:Y:S02]  /*7040*/  SHFL.IDX P6, R2, R16, R3, R15 ;  /* 0x0000000310027389 */ /* 0x00102400000c000f */
[----:B01234-:R-:W-:Y:S05]  /*7050*/  ENDCOLLECTIVE ;  /* 0x000000000000791b */ /* 0x01ffea0003800000 */
.L_x_45421:
[----:B------:R-:W-:Y:S05]  /*7060*/  BSYNC B2 ;  /* 0x0000000000027941 */ /* 0x000fea0003800000 */
.L_x_45420:
[----:B------:R-:W-:Y:S05]  /*7070*/  BRA `(.L_x_45422) ;  /* 0xffffffb400e87947 */ /* 0x000fea000383ffff */
.L_x_45274:
[----:B------:R-:W-:Y:S01]  /*7080*/  BSSY B2, `(.L_x_45423) ;  /* 0x0000006000027945 */ /* 0x000fe20003800000 */
[----:B------:R-:W-:Y:S02]  /*7090*/  IMAD.MOV.U32 R3, RZ, RZ, R56 ;  /* 0x000000ffff037224 */ /* 0x000fe400078e0038 */
[----:B------:R-:W-:-:S07]  /*70a0*/  IMAD.MOV.U32 R2, RZ, RZ, -0x1 ;  /* 0xffffffffff027424 */ /* 0x000fce00078e00ff */
[----:B01234-:R-:W-:Y:S05]  /*70b0*/  WARPSYNC.COLLECTIVE R2, `(.L_x_45424) ;  /* 0x0000000002087348 */ /* 0x01ffea0003c00000 */
[----:B0-----:R0:W0:Y:S02]  /*70c0*/  SHFL.IDX P6, R2, R16, R3, R15 ;  /* 0x0000000310027389 */ /* 0x00102400000c000f */
[----:B01234-:R-:W-:Y:S05]  /*70d0*/  ENDCOLLECTIVE ;  /* 0x000000000000791b */ /* 0x01ffea0003800000 */
.L_x_45424:
[----:B------:R-:W-:Y:S05]  /*70e0*/  BSYNC B2 ;  /* 0x0000000000027941 */ /* 0x000fea0003800000 */
.L_x_45423:
[----:B------:R-:W-:Y:S05]  /*70f0*/  BRA `(.L_x_45425) ;  /* 0xffffffb400e07947 */ /* 0x000fea000383ffff */
.L_x_45276:
[----:B------:R-:W-:Y:S01]  /*7100*/  BSSY B2, `(.L_x_45426) ;  /* 0x0000006000027945 */ /* 0x000fe20003800000 */
[----:B------:R-:W-:Y:S02]  /*7110*/  IMAD.MOV.U32 R3, RZ, RZ, R54 ;  /* 0x000000ffff037224 */ /* 0x000fe400078e0036 */
[----:B------:R-:W-:-:S07]  /*7120*/  IMAD.MOV.U32 R2, RZ, RZ, -0x1 ;  /* 0xffffffffff027424 */ /* 0x000fce00078e00ff */
[----:B01234-:R-:W-:Y:S05]  /*7130*/  WARPSYNC.COLLECTIVE R2, `(.L_x_45427) ;  /* 0x0000000002087348 */ /* 0x01ffea0003c00000 */
[----:B0-----:R0:W0:Y:S02]  /*7140*/  SHFL.IDX P6, R2, R16, R3, R15 ;  /* 0x0000000310027389 */ /* 0x00102400000c000f */
[----:B01234-:R-:W-:Y:S05]  /*7150*/  ENDCOLLECTIVE ;  /* 0x000000000000791b */ /* 0x01ffea0003800000 */
.L_x_45427:
[----:B------:R-:W-:Y:S05]  /*7160*/  BSYNC B2 ;  /* 0x0000000000027941 */ /* 0x000fea0003800000 */
.L_x_45426:
[----:B------:R-:W-:Y:S05]  /*7170*/  BRA `(.L_x_45428) ;  /* 0xffffffb400d87947 */ /* 0x000fea000383ffff */
.L_x_45278:
[----:B------:R-:W-:Y:S01]  /*7180*/  BSSY B2, `(.L_x_45429) ;  /* 0x0000006000027945 */ /* 0x000fe20003800000 */
[----:B------:R-:W-:Y:S01]  /*7190*/  MOV R3, R52 ;  /* 0x0000003400037202 */ /* 0x000fe20000000f00 */
[----:B------:R-:W-:-:S07]  /*71a0*/  IMAD.MOV.U32 R2, RZ, RZ, -0x1 ;  /* 0xffffffffff027424 */ /* 0x000fce00078e00ff */
[----:B01234-:R-:W-:Y:S05]  /*71b0*/  WARPSYNC.COLLECTIVE R2, `(.L_x_45430) ;  /* 0x0000000002087348 */ /* 0x01ffea0003c00000 */
[----:B0-----:R0:W0:Y:S02]  /*71c0*/  SHFL.IDX P6, R2, R16, R3, R15 ;  /* 0x0000000310027389 */ /* 0x00102400000c000f */
[----:B01234-:R-:W-:Y:S05]  /*71d0*/  ENDCOLLECTIVE ;  /* 0x000000000000791b */ /* 0x01ffea0003800000 */
.L_x_45430:
[----:B------:R-:W-:Y:S05]  /*71e0*/  BSYNC B2 ;  /* 0x0000000000027941 */ /* 0x000fea0003800000 */
.L_x_45429:
[----:B------:R-:W-:Y:S05]  /*71f0*/  BRA `(.L_x_45431) ;  /* 0xffffffb400d07947 */ /* 0x000fea000383ffff */
.L_x_45280:
[----:B------:R-:W-:Y:S01]  /*7200*/  BSSY B2, `(.L_x_45432) ;  /* 0x0000006000027945 */ /* 0x000fe20003800000 */
[----:B------:R-:W-:Y:S02]  /*7210*/  IMAD.MOV.U32 R3, RZ, RZ, R50 ;  /* 0x000000ffff037224 */ /* 0x000fe400078e0032 */
[----:B------:R-:W-:-:S07]  /*7220*/  IMAD.MOV.U32 R2, RZ, RZ, -0x1 ;  /* 0xffffffffff027424 */ /* 0x000fce00078e00ff */
[----:B01234-:R-:W-:Y:S05]  /*7230*/  WARPSYNC.COLLECTIVE R2, `(.L_x_45433) ;  /* 0x0000000002087348 */ /* 0x01ffea0003c00000 */
[----:B0-----:R0:W0:Y:S02]  /*7240*/  SHFL.IDX P6, R2, R16, R3, R15 ;  /* 0x0000000310027389 */ /* 0x00102400000c000f */
[----:B01234-:R-:W-:Y:S05]  /*7250*/  ENDCOLLECTIVE ;  /* 0x000000000000791b */ /* 0x01ffea0003800000 */
.L_x_45433:
[----:B------:R-:W-:Y:S05]  /*7260*/  BSYNC B2 ;  /* 0x0000000000027941 */ /* 0x000fea0003800000 */
.L_x_45432:
[----:B------:R-:W-:Y:S05]  /*7270*/  BRA `(.L_x_45434) ;  /* 0xffffffb400c87947 */ /* 0x000fea000383ffff */
.L_x_45282:
[----:B------:R-:W-:Y:S01]  /*7280*/  BSSY B2, `(.L_x_45435) ;  /* 0x0000006000027945 */ /* 0x000fe20003800000 */
[----:B------:R-:W-:Y:S02]  /*7290*/  IMAD.MOV.U32 R3, RZ, RZ, R48 ;  /* 0x000000ffff037224 */ /* 0x000fe400078e0030 */
[----:B------:R-:W-:-:S07]  /*72a0*/  IMAD.MOV.U32 R2, RZ, RZ, -0x1 ;  /* 0xffffffffff027424 */ /* 0x000fce00078e00ff */
[----:B01234-:R-:W-:Y:S05]  /*72b0*/  WARPSYNC.COLLECTIVE R2, `(.L_x_45436) ;  /* 0x0000000002087348 */ /* 0x01ffea0003c00000 */
[----:B0-----:R0:W0:Y:S02]  /*72c0*/  SHFL.IDX P6, R2, R16, R3, R15 ;  /* 0x0000000310027389 */ /* 0x00102400000c000f */
[----:B01234-:R-:W-:Y:S05]  /*72d0*/  ENDCOLLECTIVE ;  /* 0x000000000000791b */ /* 0x01ffea0003800000 */
.L_x_45436:
[----:B------:R-:W-:Y:S05]  /*72e0*/  BSYNC B2 ;  /* 0x0000000000027941 */ /* 0x000fea0003800000 */
.L_x_45435:
[----:B------:R-:W-:Y:S05]  /*72f0*/  BRA `(.L_x_45437) ;  /* 0xffffffb400c07947 */ /* 0x000fea000383ffff */
.L_x_45284:
[----:B------:R-:W-:Y:S01]  /*7300*/  BSSY B2, `(.L_x_45438) ;  /* 0x0000006000027945 */ /* 0x000fe20003800000 */
[----:B------:R-:W-:Y:S02]  /*7310*/  IMAD.MOV.U32 R3, RZ, RZ, R46 ;  /* 0x000000ffff037224 */ /* 0x000fe400078e002e */
[----:B------:R-:W-:-:S07]  /*7320*/  IMAD.MOV.U32 R2, RZ, RZ, -0x1 ;  /* 0xffffffffff027424 */ /* 0x000fce00078e00ff */
[----:B01234-:R-:W-:Y:S05]  /*7330*/  WARPSYNC.COLLECTIVE R2, `(.L_x_45439) ;  /* 0x0000000002087348 */ /* 0x01ffea0003c00000 */
[----:B0-----:R0:W0:Y:S02]  /*7340*/  SHFL.IDX P6, R2, R16, R3, R15 ;  /* 0x0000000310027389 */ /* 0x00102400000c000f */
[----:B01234-:R-:W-:Y:S05]  /*7350*/  ENDCOLLECTIVE ;  /* 0x000000000000791b */ /* 0x01ffea0003800000 */
.L_x_45439:
[----:B------:R-:W-:Y:S05]  /*7360*/  BSYNC B2 ;  /* 0x0000000000027941 */ /* 0x000fea0003800000 */
.L_x_45438:
[----:B------:R-:W-:Y:S05]  /*7370*/  BRA `(.L_x_45440) ;  /* 0xffffffb400b87947 */ /* 0x000fea000383ffff */
.L_x_45286:
[----:B------:R-:W-:Y:S01]  /*7380*/  BSSY B2, `(.L_x_45441) ;  /* 0x0000006000027945 */ /* 0x000fe20003800000 */
[----:B------:R-:W-:Y:S01]  /*7390*/  MOV R3, R44 ;  /* 0x0000002c00037202 */ /* 0x000fe20000000f00 */
[----:B------:R-:W-:-:S07]  /*73a0*/  IMAD.MOV.U32 R2, RZ, RZ, -0x1 ;  /* 0xffffffffff027424 */ /* 0x000fce00078e00ff */
[----:B01234-:R-:W-:Y:S05]  /*73b0*/  WARPSYNC.COLLECTIVE R2, `(.L_x_45442) ;  /* 0x0000000002087348 */ /* 0x01ffea0003c00000 */
[----:B0-----:R0:W0:Y:S02]  /*73c0*/  SHFL.IDX P6, R2, R16, R3, R15 ;  /* 0x0000000310027389 */ /* 0x00102400000c000f */
[----:B01234-:R-:W-:Y:S05]  /*73d0*/  ENDCOLLECTIVE ;  /* 0x000000000000791b */ /* 0x01ffea0003800000 */
.L_x_45442:
[----:B------:R-:W-:Y:S05]  /*73e0*/  BSYNC B2 ;  /* 0x0000000000027941 */ /* 0x000fea0003800000 */
.L_x_45441:
[----:B------:R-:W-:Y:S05]  /*73f0*/  BRA `(.L_x_45443) ;  /* 0xffffffb400b07947 */ /* 0x000fea000383ffff */
.L_x_45288:
[----:B------:R-:W-:Y:S01]  /*7400*/  BSSY B2, `(.L_x_45444) ;  /* 0x0000006000027945 */ /* 0x000fe20003800000 */
[----:B------:R-:W-:Y:S02]  /*7410*/  IMAD.MOV.U32 R3, RZ, RZ, R42 ;  /* 0x000000ffff037224 */ /* 0x000fe400078e002a */
[----:B------:R-:W-:-:S07]  /*7420*/  IMAD.MOV.U32 R2, RZ, RZ, -0x1 ;  /* 0xffffffffff027424 */ /* 0x000fce00078e00ff */
[----:B01234-:R-:W-:Y:S05]  /*7430*/  WARPSYNC.COLLECTIVE R2, `(.L_x_45445) ;  /* 0x0000000002087348 */ /* 0x01ffea0003c00000 */
[----:B0-----:R0:W0:Y:S02]  /*7440*/  SHFL.IDX P6, R2, R16, R3, R15 ;  /* 0x0000000310027389 */ /* 0x00102400000c000f */
[----:B01234-:R-:W-:Y:S05]  /*7450*/  ENDCOLLECTIVE ;  /* 0x000000000000791b */ /* 0x01ffea0003800000 */
.L_x_45445:
[----:B------:R-:W-:Y:S05]  /*7460*/  BSYNC B2 ;  /* 0x0000000000027941 */ /* 0x000fea0003800000 */
.L_x_45444:
[----:B------:R-:W-:Y:S05]  /*7470*/  BRA `(.L_x_45446) ;  /* 0xffffffb400a87947 */ /* 0x000fea000383ffff */
.L_x_45290:
[----:B------:R-:W-:Y:S01]  /*7480*/  BSSY B2, `(.L_x_45447) ;  /* 0x0000006000027945 */ /* 0x000fe20003800000 */
[----:B------:R-:W-:Y:S02]  /*7490*/  IMAD.MOV.U32 R3, RZ, RZ, R47 ;  /* 0x000000ffff037224 */ /* 0x000fe400078e002f */
[----:B------:R-:W-:-:S07]  /*74a0*/  IMAD.MOV.U32 R2, RZ, RZ, -0x1 ;  /* 0xffffffffff027424 */ /* 0x000fce00078e00ff */
[----:B01234-:R-:W-:Y:S05]  /*74b0*/  WARPSYNC.COLLECTIVE R2, `(.L_x_45448) ;  /* 0x0000000002087348 */ /* 0x01ffea0003c00000 */
[----:B0-----:R0:W0:Y:S02]  /*74c0*/  SHFL.IDX P6, R2, R16, R3, R15 ;  /* 0x0000000310027389 */ /* 0x00102400000c000f */
[----:B01234-:R-:W-:Y:S05]  /*74d0*/  ENDCOLLECTIVE ;  /* 0x000000000000791b */ /* 0x01ffea0003800000 */
.L_x_45448:
[----:B------:R-:W-:Y:S05]  /*74e0*/  BSYNC B2 ;  /* 0x0000000000027941 */ /* 0x000fea0003800000 */
.L_x_45447:
[----:B------:R-:W-:Y:S05]  /*74f0*/  BRA `(.L_x_45449) ;  /* 0xffffffb400a07947 */ /* 0x000fea000383ffff */
.L_x_45313:
[----:B------:R-:W-:Y:S01]  /*7500*/  BSSY B1, `(.L_x_45450) ;  /* 0x0000006000017945 */ /* 0x000fe20003800000 */
[----:B------:R-:W-:Y:S02]  /*7510*/  IMAD.MOV.U32 R3, RZ, RZ, R34 ;  /* 0x000000ffff037224 */ /* 0x000fe400078e0022 */
[----:B------:R-:W-:-:S07]  /*7520*/  IMAD.MOV.U32 R2, RZ, RZ, -0x1 ;  /* 0xffffffffff027424 */ /* 0x000fce00078e00ff */
[----:B01234-:R-:W-:Y:S05]  /*7530*/  WARPSYNC.COLLECTIVE R2, `(.L_x_45451) ;  /* 0x0000000002087348 */ /* 0x01ffea0003c00000 */
[----:B0-----:R0:W0:Y:S02]  /*7540*/  SHFL.IDX P6, R2, R16, R3, R15 ;  /* 0x0000000310027389 */ /* 0x00102400000c000f */
[----:B01234-:R-:W-:Y:S05]  /*7550*/  ENDCOLLECTIVE ;  /* 0x000000000000791b */ /* 0x01ffea0003800000 */
.L_x_45451:
[----:B------:R-:W-:Y:S05]  /*7560*/  BSYNC B1 ;  /* 0x0000000000017941 */ /* 0x000fea0003800000 */
.L_x_45450:
[----:B------:R-:W-:Y:S05]  /*7570*/  BRA `(.L_x_45452) ;  /* 0xffffffc800c07947 */ /* 0x000fea000383ffff */
.L_x_45315:
[----:B------:R-:W-:Y:S01]  /*7580*/  BSSY B1, `(.L_x_45453) ;  /* 0x0000006000017945 */ /* 0x000fe20003800000 */
[----:B------:R-:W-:Y:S01]  /*7590*/  MOV R3, R45 ;  /* 0x0000002d00037202 */ /* 0x000fe20000000f00 */
[----:B------:R-:W-:-:S07]  /*75a0*/  IMAD.MOV.U32 R2, RZ, RZ, -0x1 ;  /* 0xffffffffff027424 */ /* 0x000fce00078e00ff */
[----:B01234-:R-:W-:Y:S05]  /*75b0*/  WARPSYNC.COLLECTIVE R2, `(.L_x_45454) ;  /* 0x0000000002087348 */ /* 0x01ffea0003c00000 */
[----:B0-----:R0:W0:Y:S02]  /*75c0*/  SHFL.IDX P6, R2, R16, R3, R15 ;  /* 0x0000000310027389 */ /* 0x00102400000c000f */
[----:B01234-:R-:W-:Y:S05]  /*75d0*/  ENDCOLLECTIVE ;  /* 0x000000000000791b */ /* 0x01ffea0003800000 */
.L_x_45454:
[----:B------:R-:W-:Y:S05]  /*75e0*/  BSYNC B1 ;  /* 0x0000000000017941 */ /* 0x000fea0003800000 */
.L_x_45453:
[----:B------:R-:W-:Y:S05]  /*75f0*/  BRA `(.L_x_45455) ;  /* 0xffffffc800b47947 */ /* 0x000fea000383ffff */
.L_x_45317:
[----:B------:R-:W-:Y:S01]  /*7600*/  BSSY B1, `(.L_x_45456) ;  /* 0x0000006000017945 */ /* 0x000fe20003800000 */
[----:B------:R-:W-:Y:S02]  /*7610*/  IMAD.MOV.U32 R3, RZ, RZ, R43 ;  /* 0x000000ffff037224 */ /* 0x000fe400078e002b */
[----:B------:R-:W-:-:S07]  /*7620*/  IMAD.MOV.U32 R2, RZ, RZ, -0x1 ;  /* 0xffffffffff027424 */ /* 0x000fce00078e00ff */
[----:B01234-:R-:W-:Y:S05]  /*7630*/  WARPSYNC.COLLECTIVE R2, `(.L_x_45457) ;  /* 0x0000000002087348 */ /* 0x01ffea0003c00000 */
[----:B0-----:R0:W0:Y:S02]  /*7640*/  SHFL.IDX P6, R2, R16, R3, R15 ;  /* 0x0000000310027389 */ /* 0x00102400000c000f */
[----:B01234-:R-:W-:Y:S05]  /*7650*/  ENDCOLLECTIVE ;  /* 0x000000000000791b */ /* 0x01ffea0003800000 */
.L_x_45457:
[----:B------:R-:W-:Y:S05]  /*7660*/  BSYNC B1 ;  /* 0x0000000000017941 */ /* 0x000fea0003800000 */
.L_x_45456:
[----:B------:R-:W-:Y:S05]  /*7670*/  BRA `(.L_x_45458) ;  /* 0xffffffc800a87947 */ /* 0x000fea000383ffff */
.L_x_45319:
[----:B------:R-:W-:Y:S01]  /*7680*/  BSSY B1, `(.L_x_45459) ;  /* 0x0000006000017945 */ /* 0x000fe20003800000 */
[----:B------:R-:W-:Y:S02]  /*7690*/  IMAD.MOV.U32 R3, RZ, RZ, R41 ;  /* 0x000000ffff037224 */ /* 0x000fe400078e0029 */
[----:B------:R-:W-:-:S07]  /*76a0*/  IMAD.MOV.U32 R2, RZ, RZ, -0x1 ;  /* 0xffffffffff027424 */ /* 0x000fce00078e00ff */
[----:B01234-:R-:W-:Y:S05]  /*76b0*/  WARPSYNC.COLLECTIVE R2, `(.L_x_45460) ;  /* 0x0000000002087348 */ /* 0x01ffea0003c00000 */
[----:B0-----:R0:W0:Y:S02]  /*76c0*/  SHFL.IDX P6, R2, R16, R3, R15 ;  /* 0x0000000310027389 */ /* 0x00102400000c000f */
[----:B01234-:R-:W-:Y:S05]  /*76d0*/  ENDCOLLECTIVE ;  /* 0x000000000000791b */ /* 0x01ffea0003800000 */
.L_x_45460:
[----:B------:R-:W-:Y:S05]  /*76e0*/  BSYNC B1 ;  /* 0x0000000000017941 */ /* 0x000fea0003800000 */
.L_x_45459:
[----:B------:R-:W-:Y:S05]  /*76f0*/  BRA `(.L_x_45461) ;  /* 0xffffffc8009c7947 */ /* 0x000fea000383ffff */
.L_x_45321:
[----:B------:R-:W-:Y:S01]  /*7700*/  BSSY B1, `(.L_x_45462) ;  /* 0x0000006000017945 */ /* 0x000fe20003800000 */
[----:B------:R-:W-:Y:S02]  /*7710*/  IMAD.MOV.U32 R3, RZ, RZ, R39 ;  /* 0x000000ffff037224 */ /* 0x000fe400078e0027 */
[----:B------:R-:W-:-:S07]  /*7720*/  IMAD.MOV.U32 R2, RZ, RZ, -0x1 ;  /* 0xffffffffff027424 */ /* 0x000fce00078e00ff */
[----:B01234-:R-:W-:Y:S05]  /*7730*/  WARPSYNC.COLLECTIVE R2, `(.L_x_45463) ;  /* 0x0000000002087348 */ /* 0x01ffea0003c00000 */
[----:B0-----:R0:W0:Y:S02]  /*7740*/  SHFL.IDX P6, R2, R16, R3, R15 ;  /* 0x0000000310027389 */ /* 0x00102400000c000f */
[----:B01234-:R-:W-:Y:S05]  /*7750*/  ENDCOLLECTIVE ;  /* 0x000000000000791b */ /* 0x01ffea0003800000 */
.L_x_45463:
[----:B------:R-:W-:Y:S05]  /*7760*/  BSYNC B1 ;  /* 0x0000000000017941 */ /* 0x000fea0003800000 */
.L_x_45462:
[----:B------:R-:W-:Y:S05]  /*7770*/  BRA `(.L_x_45464) ;  /* 0xffffffc800907947 */ /* 0x000fea000383ffff */
.L_x_45323:
[----:B------:R-:W-:Y:S01]  /*7780*/  BSSY B1, `(.L_x_45465) ;  /* 0x0000006000017945 */ /* 0x000fe20003800000 */
[----:B------:R-:W-:Y:S01]  /*7790*/  MOV R3, R60 ;  /* 0x0000003c00037202 */ /* 0x000fe20000000f00 */
[----:B------:R-:W-:-:S07]  /*77a0*/  IMAD.MOV.U32 R2, RZ, RZ, -0x1 ;  /* 0xffffffffff027424 */ /* 0x000fce00078e00ff */
[----:B01234-:R-:W-:Y:S05]  /*77b0*/  WARPSYNC.COLLECTIVE R2, `(.L_x_45466) ;  /* 0x0000000002087348 */ /* 0x01ffea0003c00000 */
[----:B0-----:R0:W0:Y:S02]  /*77c0*/  SHFL.IDX P6, R2, R16, R3, R15 ;  /* 0x0000000310027389 */ /* 0x00102400000c000f */
[----:B01234-:R-:W-:Y:S05]  /*77d0*/  ENDCOLLECTIVE ;  /* 0x000000000000791b */ /* 0x01ffea0003800000 */
.L_x_45466:
[----:B------:R-:W-:Y:S05]  /*77e0*/  BSYNC B1 ;  /* 0x0000000000017941 */ /* 0x000fea0003800000 */
.L_x_45465:
[----:B------:R-:W-:Y:S05]  /*77f0*/  BRA `(.L_x_45467) ;  /* 0xffffffc800847947 */ /* 0x000fea000383ffff */
.L_x_45325:
[----:B------:R-:W-:Y:S01]  /*7800*/  BSSY B1, `(.L_x_45468) ;  /* 0x0000006000017945 */ /* 0x000fe20003800000 */
[----:B------:R-:W-:Y:S02]  /*7810*/  IMAD.MOV.U32 R3, RZ, RZ, R58 ;  /* 0x000000ffff037224 */ /* 0x000fe400078e003a */
[----:B------:R-:W-:-:S07]  /*7820*/  IMAD.MOV.U32 R2, RZ, RZ, -0x1 ;  /* 0xffffffffff027424 */ /* 0x000fce00078e00ff */
[----:B01234-:R-:W-:Y:S05]  /*7830*/  WARPSYNC.COLLECTIVE R2, `(.L_x_45469) ;  /* 0x0000000002087348 */ /* 0x01ffea0003c00000 */
[----:B0-----:R0:W0:Y:S02]  /*7840*/  SHFL.IDX P6, R2, R16, R3, R15 ;  /* 0x0000000310027389 */ /* 0x00102400000c000f */
[----:B01234-:R-:W-:Y:S05]  /*7850*/  ENDCOLLECTIVE ;  /* 0x000000000000791b */ /* 0x01ffea0003800000 */
.L_x_45469:
[----:B------:R-:W-:Y:S05]  /*7860*/  BSYNC B1 ;  /* 0x0000000000017941 */ /* 0x000fea0003800000 */
.L_x_45468:
[----:B------:R-:W-:Y:S05]  /*7870*/  BRA `(.L_x_45470) ;  /* 0xffffffc800847947 */ /* 0x000fea000383ffff */
.L_x_45327:
[----:B------:R-:W-:Y:S01]  /*7880*/  BSSY B1, `(.L_x_45471) ;  /* 0x0000006000017945 */ /* 0x000fe20003800000 */
[----:B------:R-:W-:Y:S02]  /*7890*/  IMAD.MOV.U32 R3, RZ, RZ, R56 ;  /* 0x000000ffff037224 */ /* 0x000fe400078e0038 */
[----:B------:R-:W-:-:S07]  /*78a0*/  IMAD.MOV.U32 R2, RZ, RZ, -0x1 ;  /* 0xffffffffff027424 */ /* 0x000fce00078e00ff */
[----:B01234-:R-:W-:Y:S05]  /*78b0*/  WARPSYNC.COLLECTIVE R2, `(.L_x_45472) ;  /* 0x0000000002087348 */ /* 0x01ffea0003c00000 */
[----:B0-----:R0:W0:Y:S02]  /*78c0*/  SHFL.IDX P6, R2, R16, R3, R15 ;  /* 0x0000000310027389 */ /* 0x00102400000c000f */
[----:B01234-:R-:W-:Y:S05]  /*78d0*/  ENDCOLLECTIVE ;  /* 0x000000000000791b */ /* 0x01ffea0003800000 */
.L_x_45472:
[----:B------:R-:W-:Y:S05]  /*78e0*/  BSYNC B1 ;  /* 0x0000000000017941 */ /* 0x000fea0003800000 */
.L_x_45471:
[----:B------:R-:W-:Y:S05]  /*78f0*/  BRA `(.L_x_45473) ;  /* 0xffffffc8007c7947 */ /* 0x000fea000383ffff */
.L_x_45329:
[----:B------:R-:W-:Y:S01]  /*7900*/  BSSY B1, `(.L_x_45474) ;  /* 0x0000006000017945 */ /* 0x000fe20003800000 */
[----:B------:R-:W-:Y:S02]  /*7910*/  IMAD.MOV.U32 R3, RZ, RZ, R54 ;  /* 0x000000ffff037224 */ /* 0x000fe400078e0036 */
[----:B------:R-:W-:-:S07]  /*7920*/  IMAD.MOV.U32 R2, RZ, RZ, -0x1 ;  /* 0xffffffffff027424 */ /* 0x000fce00078e00ff */
[----:B01234-:R-:W-:Y:S05]  /*7930*/  WARPSYNC.COLLECTIVE R2, `(.L_x_45475) ;  /* 0x0000000002087348 */ /* 0x01ffea0003c00000 */
[----:B0-----:R0:W0:Y:S02]  /*7940*/  SHFL.IDX P6, R2, R16, R3, R15 ;  /* 0x0000000310027389 */ /* 0x00102400000c000f */
[----:B01234-:R-:W-:Y:S05]  /*7950*/  ENDCOLLECTIVE ;  /* 0x000000000000791b */ /* 0x01ffea0003800000 */
.L_x_45475:
[----:B------:R-:W-:Y:S05]  /*7960*/  BSYNC B1 ;  /* 0x0000000000017941 */ /* 0x000fea0003800000 */
.L_x_45474:
[----:B------:R-:W-:Y:S05]  /*7970*/  BRA `(.L_x_45476) ;  /* 0xffffffc800747947 */ /* 0x000fea000383ffff */
.L_x_45331:
[----:B------:R-:W-:Y:S01]  /*7980*/  BSSY B1, `(.L_x_45477) ;  /* 0x0000006000017945 */ /* 0x000fe20003800000 */
[----:B------:R-:W-:Y:S01]  /*7990*/  MOV R3, R52 ;  /* 0x0000003400037202 */ /* 0x000fe20000000f00 */
[----:B------:R-:W-:-:S07]  /*79a0*/  IMAD.MOV.U32 R2, RZ, RZ, -0x1 ;  /* 0xffffffffff027424 */ /* 0x000fce00078e00ff */
[----:B01234-:R-:W-:Y:S05]  /*79b0*/  WARPSYNC.COLLECTIVE R2, `(.L_x_45478) ;  /* 0x0000000002087348 */ /* 0x01ffea0003c00000 */
[----:B0-----:R0:W0:Y:S02]  /*79c0*/  SHFL.IDX P6, R2, R16, R3, R15 ;  /* 0x0000000310027389 */ /* 0x00102400000c000f */
[----:B01234-:R-:W-:Y:S05]  /*79d0*/  ENDCOLLECTIVE ;  /* 0x000000000000791b */ /* 0x01ffea0003800000 */
.L_x_45478:
[----:B------:R-:W-:Y:S05]  /*79e0*/  BSYNC B1 ;  /* 0x0000000000017941 */ /* 0x000fea0003800000 */
.L_x_45477:
[----:B------:R-:W-:Y:S05]  /*79f0*/  BRA `(.L_x_45479) ;  /* 0xffffffc8006c7947 */ /* 0x000fea000383ffff */
.L_x_45333:
[----:B------:R-:W-:Y:S01]  /*7a00*/  BSSY B1, `(.L_x_45480) ;  /* 0x0000006000017945 */ /* 0x000fe20003800000 */
[----:B------:R-:W-:Y:S02]  /*7a10*/  IMAD.MOV.U32 R3, RZ, RZ, R50 ;  /* 0x000000ffff037224 */ /* 0x000fe400078e0032 */
[----:B------:R-:W-:-:S07]  /*7a20*/  IMAD.MOV.U32 R2, RZ, RZ, -0x1 ;  /* 0xffffffffff027424 */ /* 0x000fce00078e00ff */
[----:B01234-:R-:W-:Y:S05]  /*7a30*/  WARPSYNC.COLLECTIVE R2, `(.L_x_45481) ;  /* 0x0000000002087348 */ /* 0x01ffea0003c00000 */
[----:B0-----:R0:W0:Y:S02]  /*7a40*/  SHFL.IDX P6, R2, R16, R3, R15 ;  /* 0x0000000310027389 */ /* 0x00102400000c000f */
[----:B01234-:R-:W-:Y:S05]  /*7a50*/  ENDCOLLECTIVE ;  /* 0x000000000000791b */ /* 0x01ffea0003800000 */
.L_x_45481:
[----:B------:R-:W-:Y:S05]  /*7a60*/  BSYNC B1 ;  /* 0x0000000000017941 */ /* 0x000fea0003800000 */
.L_x_45480:
[----:B------:R-:W-:Y:S05]  /*7a70*/  BRA `(.L_x_45482) ;  /* 0xffffffc800647947 */ /* 0x000fea000383ffff */
.L_x_45335:
[----:B------:R-:W-:Y:S01]  /*7a80*/  BSSY B1, `(.L_x_45483) ;  /* 0x0000006000017945 */ /* 0x000fe20003800000 */
[----:B------:R-:W-:Y:S02]  /*7a90*/  IMAD.MOV.U32 R3, RZ, RZ, R48 ;  /* 0x000000ffff037224 */ /* 0x000fe400078e0030 */
[----:B------:R-:W-:-:S07]  /*7aa0*/  IMAD.MOV.U32 R2, RZ, RZ, -0x1 ;  /* 0xffffffffff027424 */ /* 0x000fce00078e00ff */
[----:B01234-:R-:W-:Y:S05]  /*7ab0*/  WARPSYNC.COLLECTIVE R2, `(.L_x_45484) ;  /* 0x0000000002087348 */ /* 0x01ffea0003c00000 */
[----:B0-----:R0:W0:Y:S02]  /*7ac0*/  SHFL.IDX P6, R2, R16, R3, R15 ;  /* 0x0000000310027389 */ /* 0x00102400000c000f */
[----:B01234-:R-:W-:Y:S05]  /*7ad0*/  ENDCOLLECTIVE ;  /* 0x000000000000791b */ /* 0x01ffea0003800000 */
.L_x_45484:
[----:B------:R-:W-:Y:S05]  /*7ae0*/  BSYNC B1 ;  /* 0x0000000000017941 */ /* 0x000fea0003800000 */
.L_x_45483:
[----:B------:R-:W-:Y:S05]  /*7af0*/  BRA `(.L_x_45485) ;  /* 0xffffffc8005c7947 */ /* 0x000fea000383ffff */
.L_x_45337:
[----:B------:R-:W-:Y:S01]  /*7b00*/  BSSY B1, `(.L_x_45486) ;  /* 0x0000006000017945 */ /* 0x000fe20003800000 */
[----:B------:R-:W-:Y:S02]  /*7b10*/  IMAD.MOV.U32 R3, RZ, RZ, R46 ;  /* 0x000000ffff037224 */ /* 0x000fe400078e002e */
[----:B------:R-:W-:-:S07]  /*7b20*/  IMAD.MOV.U32 R2, RZ, RZ, -0x1 ;  /* 0xffffffffff027424 */ /* 0x000fce00078e00ff */
[----:B01234-:R-:W-:Y:S05]  /*7b30*/  WARPSYNC.COLLECTIVE R2, `(.L_x_45487) ;  /* 0x0000000002087348 */ /* 0x01ffea0003c00000 */
[----:B0-----:R0:W0:Y:S02]  /*7b40*/  SHFL.IDX P6, R2, R16, R3, R15 ;  /* 0x0000000310027389 */ /* 0x00102400000c000f */
[----:B01234-:R-:W-:Y:S05]  /*7b50*/  ENDCOLLECTIVE ;  /* 0x000000000000791b */ /* 0x01ffea0003800000 */
.L_x_45487:
[----:B------:R-:W-:Y:S05]  /*7b60*/  BSYNC B1 ;  /* 0x0000000000017941 */ /* 0x000fea0003800000 */
.L_x_45486:
[----:B------:R-:W-:Y:S05]  /*7b70*/  BRA `(.L_x_45488) ;  /* 0xffffffc800547947 */ /* 0x000fea000383ffff */
.L_x_45339:
[----:B------:R-:W-:Y:S01]  /*7b80*/  BSSY B1, `(.L_x_45489) ;  /* 0x0000006000017945 */ /* 0x000fe20003800000 */
[----:B------:R-:W-:Y:S01]  /*7b90*/  MOV R3, R44 ;  /* 0x0000002c00037202 */ /* 0x000fe20000000f00 */
[----:B------:R-:W-:-:S07]  /*7ba0*/  IMAD.MOV.U32 R2, RZ, RZ, -0x1 ;  /* 0xffffffffff027424 */ /* 0x000fce00078e00ff */
[----:B01234-:R-:W-:Y:S05]  /*7bb0*/  WARPSYNC.COLLECTIVE R2, `(.L_x_45490) ;  /* 0x0000000002087348 */ /* 0x01ffea0003c00000 */
[----:B0-----:R0:W0:Y:S02]  /*7bc0*/  SHFL.IDX P6, R2, R16, R3, R15 ;  /* 0x0000000310027389 */ /* 0x00102400000c000f */
[----:B01234-:R-:W-:Y:S05]  /*7bd0*/  ENDCOLLECTIVE ;  /* 0x000000000000791b */ /* 0x01ffea0003800000 */
.L_x_45490:
[----:B------:R-:W-:Y:S05]  /*7be0*/  BSYNC B1 ;  /* 0x0000000000017941 */ /* 0x000fea0003800000 */
.L_x_45489:
[----:B------:R-:W-:Y:S05]  /*7bf0*/  BRA `(.L_x_45491) ;  /* 0xffffffc8004c7947 */ /* 0x000fea000383ffff */
.L_x_45341:
[----:B------:R-:W-:Y:S01]  /*7c00*/  BSSY B1, `(.L_x_45492) ;  /* 0x0000006000017945 */ /* 0x000fe20003800000 */
[----:B------:R-:W-:Y:S02]  /*7c10*/  IMAD.MOV.U32 R3, RZ, RZ, R42 ;  /* 0x000000ffff037224 */ /* 0x000fe400078e002a */
[----:B------:R-:W-:-:S07]  /*7c20*/  IMAD.MOV.U32 R2, RZ, RZ, -0x1 ;  /* 0xffffffffff027424 */ /* 0x000fce00078e00ff */
[----:B01234-:R-:W-:Y:S05]  /*7c30*/  WARPSYNC.COLLECTIVE R2, `(.L_x_45493) ;  /* 0x0000000002087348 */ /* 0x01ffea0003c00000 */
[----:B0-----:R0:W0:Y:S02]  /*7c40*/  SHFL.IDX P6, R2, R16, R3, R15 ;  /* 0x0000000310027389 */ /* 0x00102400000c000f */
[----:B01234-:R-:W-:Y:S05]  /*7c50*/  ENDCOLLECTIVE ;  /* 0x000000000000791b */ /* 0x01ffea0003800000 */
.L_x_45493:
[----:B------:R-:W-:Y:S05]  /*7c60*/  BSYNC B1 ;  /* 0x0000000000017941 */ /* 0x000fea0003800000 */
.L_x_45492:
[----:B------:R-:W-:Y:S05]  /*7c70*/  BRA `(.L_x_45494) ;  /* 0xffffffc800447947 */ /* 0x000fea000383ffff */
.L_x_45343:
[----:B------:R-:W-:Y:S01]  /*7c80*/  BSSY B1, `(.L_x_45495) ;  /* 0x0000006000017945 */ /* 0x000fe20003800000 */
[----:B------:R-:W-:Y:S02]  /*7c90*/  IMAD.MOV.U32 R3, RZ, RZ, R47 ;  /* 0x000000ffff037224 */ /* 0x000fe400078e002f */
[----:B------:R-:W-:-:S07]  /*7ca0*/  IMAD.MOV.U32 R2, RZ, RZ, -0x1 ;  /* 0xffffffffff027424 */ /* 0x000fce00078e00ff */
[----:B01234-:R-:W-:Y:S05]  /*7cb0*/  WARPSYNC.COLLECTIVE R2, `(.L_x_45496) ;  /* 0x0000000002087348 */ /* 0x01ffea0003c00000 */
[----:B0-----:R0:W0:Y:S02]  /*7cc0*/  SHFL.IDX P6, R2, R16, R3, R15 ;  /* 0x0000000310027389 */ /* 0x00102400000c000f */
[----:B01234-:R-:W-:Y:S05]  /*7cd0*/  ENDCOLLECTIVE ;  /* 0x000000000000791b */ /* 0x01ffea0003800000 */
.L_x_45496:
[----:B------:R-:W-:Y:S05]  /*7ce0*/  BSYNC B1 ;  /* 0x0000000000017941 */ /* 0x000fea0003800000 */
.L_x_45495:
[----:B------:R-:W-:Y:S05]  /*7cf0*/  BRA `(.L_x_45497) ;  /* 0xffffffc8003c7947 */ /* 0x000fea000383ffff */
.L_x_45364:
[----:B------:R-:W-:Y:S02]  /*7d00*/  IMAD.MOV.U32 R2, RZ, RZ, -0x1 ;  /* 0xffffffffff027424 */ /* 0x000fe400078e00ff */
[----:B------:R-:W-:-:S07]  /*7d10*/  IMAD.MOV.U32 R3, RZ, RZ, R36 ;  /* 0x000000ffff037224 */ /* 0x000fce00078e0024 */
[----:B01-3--:R-:W-:Y:S05]  /*7d20*/  WARPSYNC.COLLECTIVE R2, `(.L_x_45498) ;  /* 0x0000000002087348 */ /* 0x00bfea0003c00000 */
[----:B0-----:R0:W2:Y:S02]  /*7d30*/  SHFL.IDX P6, R2, R16, R3, R15 ;  /* 0x0000000310027389 */ /* 0x0010a400000c000f */
[----:B0123--:R-:W-:Y:S05]  /*7d40*/  ENDCOLLECTIVE ;  /* 0x000000000000791b */ /* 0x00ffea0003800000 */
.L_x_45498:
[----:B------:R-:W-:Y:S01]  /*7d50*/  MOV R51, R2 ;  /* 0x0000000200337202 */ /* 0x000fe20000000f00 */
[----:B------:R-:W-:Y:S06]  /*7d60*/  BRA `(.L_x_45499) ;  /* 0xffffffd800b47947 */ /* 0x000fec000383ffff */
.L_x_45366:
[----:B------:R-:W-:Y:S01]  /*7d70*/  BSSY B0, `(.L_x_45500) ;  /* 0x0000006000007945 */ /* 0x000fe20003800000 */
[----:B------:R-:W-:Y:S02]  /*7d80*/  IMAD.MOV.U32 R3, RZ, RZ, R43 ;  /* 0x000000ffff037224 */ /* 0x000fe400078e002b */
[----:B------:R-:W-:-:S07]  /*7d90*/  IMAD.MOV.U32 R2, RZ, RZ, -0x1 ;  /* 0xffffffffff027424 */ /* 0x000fce00078e00ff */
[----:B01-3--:R-:W-:Y:S05]  /*7da0*/  WARPSYNC.COLLECTIVE R2, `(.L_x_45501) ;  /* 0x0000000002087348 */ /* 0x00bfea0003c00000 */
[----:B0-----:R0:W2:Y:S02]  /*7db0*/  SHFL.IDX P6, R2, R16, R3, R15 ;  /* 0x0000000310027389 */ /* 0x0010a400000c000f */
[----:B0123--:R-:W-:Y:S05]  /*7dc0*/  ENDCOLLECTIVE ;  /* 0x000000000000791b */ /* 0x00ffea0003800000 */
.L_x_45501:
[----:B------:R-:W-:Y:S05]  /*7dd0*/  BSYNC B0 ;  /* 0x0000000000007941 */ /* 0x000fea0003800000 */
.L_x_45500:
[----:B------:R-:W-:Y:S05]  /*7de0*/  BRA `(.L_x_45502) ;  /* 0xffffffd800a87947 */ /* 0x000fea000383ffff */
.L_x_45368:
[----:B------:R-:W-:Y:S01]  /*7df0*/  BSSY B0, `(.L_x_45503) ;  /* 0x0000006000007945 */ /* 0x000fe20003800000 */
[----:B------:R-:W-:Y:S02]  /*7e00*/  IMAD.MOV.U32 R3, RZ, RZ, R41 ;  /* 0x000000ffff037224 */ /* 0x000fe400078e0029 */
[----:B------:R-:W-:-:S07]  /*7e10*/  IMAD.MOV.U32 R2, RZ, RZ, -0x1 ;  /* 0xffffffffff027424 */ /* 0x000fce00078e00ff */
[----:B01-3--:R-:W-:Y:S05]  /*7e20*/  WARPSYNC.COLLECTIVE R2, `(.L_x_45504) ;  /* 0x0000000002087348 */ /* 0x00bfea0003c00000 */
[----:B0-----:R0:W2:Y:S02]  /*7e30*/  SHFL.IDX P6, R2, R16, R3, R15 ;  /* 0x0000000310027389 */ /* 0x0010a400000c000f */
[----:B0123--:R-:W-:Y:S05]  /*7e40*/  ENDCOLLECTIVE ;  /* 0x000000000000791b */ /* 0x00ffea0003800000 */
.L_x_45504:
[----:B------:R-:W-:Y:S05]  /*7e50*/  BSYNC B0 ;  /* 0x0000000000007941 */ /* 0x000fea0003800000 */
.L_x_45503:
[----:B------:R-:W-:Y:S05]  /*7e60*/  BRA `(.L_x_45505) ;  /* 0xffffffd8009c7947 */ /* 0x000fea000383ffff */
.L_x_45370:
[----:B------:R-:W-:Y:S01]  /*7e70*/  BSSY B0, `(.L_x_45506) ;  /* 0x0000006000007945 */ /* 0x000fe20003800000 */
[----:B------:R-:W-:Y:S02]  /*7e80*/  IMAD.MOV.U32 R3, RZ, RZ, R39 ;  /* 0x000000ffff037224 */ /* 0x000fe400078e0027 */
[----:B------:R-:W-:-:S07]  /*7e90*/  IMAD.MOV.U32 R2, RZ, RZ, -0x1 ;  /* 0xffffffffff027424 */ /* 0x000fce00078e00ff */
[----:B01-3--:R-:W-:Y:S05]  /*7ea0*/  WARPSYNC.COLLECTIVE R2, `(.L_x_45507) ;  /* 0x0000000002087348 */ /* 0x00bfea0003c00000 */
[----:B0-----:R0:W2:Y:S02]  /*7eb0*/  SHFL.IDX P6, R2, R16, R3, R15 ;  /* 0x0000000310027389 */ /* 0x0010a400000c000f */
[----:B0123--:R-:W-:Y:S05]  /*7ec0*/  ENDCOLLECTIVE ;  /* 0x000000000000791b */ /* 0x00ffea0003800000 */
.L_x_45507:
[----:B------:R-:W-:Y:S05]  /*7ed0*/  BSYNC B0 ;  /* 0x0000000000007941 */ /* 0x000fea0003800000 */
.L_x_45506:
[----:B------:R-:W-:Y:S05]  /*7ee0*/  BRA `(.L_x_45508) ;  /* 0xffffffd800907947 */ /* 0x000fea000383ffff */
.L_x_45372:
[----:B------:R-:W-:Y:S01]  /*7ef0*/  BSSY B0, `(.L_x_45509) ;  /* 0x0000006000007945 */ /* 0x000fe20003800000 */
[----:B------:R-:W-:Y:S01]  /*7f00*/  IMAD.MOV.U32 R3, RZ, RZ, R60 ;  /* 0x000000ffff037224 */ /* 0x000fe200078e003c */
[----:B------:R-:W-:-:S07]  /*7f10*/  MOV R2, 0xffffffff ;  /* 0xffffffff00027802 */ /* 0x000fce0000000f00 */
[----:B01-3--:R-:W-:Y:S05]  /*7f20*/  WARPSYNC.COLLECTIVE R2, `(.L_x_45510) ;  /* 0x0000000002087348 */ /* 0x00bfea0003c00000 */
[----:B0-----:R0:W2:Y:S02]  /*7f30*/  SHFL.IDX P6, R2, R16, R3, R15 ;  /* 0x0000000310027389 */ /* 0x0010a400000c000f */
[----:B0123--:R-:W-:Y:S05]  /*7f40*/  ENDCOLLECTIVE ;  /* 0x000000000000791b */ /* 0x00ffea0003800000 */
.L_x_45510:
[----:B------:R-:W-:Y:S05]  /*7f50*/  BSYNC B0 ;  /* 0x0000000000007941 */ /* 0x000fea0003800000 */
.L_x_45509:
[----:B------:R-:W-:Y:S05]  /*7f60*/  BRA `(.L_x_45511) ;  /* 0xffffffd800847947 */ /* 0x000fea000383ffff */
.L_x_45374:
[----:B------:R-:W-:Y:S01]  /*7f70*/  BSSY B0, `(.L_x_45512) ;  /* 0x0000006000007945 */ /* 0x000fe20003800000 */
[----:B------:R-:W-:Y:S02]  /*7f80*/  IMAD.MOV.U32 R3, RZ, RZ, R58 ;  /* 0x000000ffff037224 */ /* 0x000fe400078e003a */
[----:B------:R-:W-:-:S07]  /*7f90*/  IMAD.MOV.U32 R2, RZ, RZ, -0x1 ;  /* 0xffffffffff027424 */ /* 0x000fce00078e00ff */
[----:B01-3--:R-:W-:Y:S05]  /*7fa0*/  WARPSYNC.COLLECTIVE R2, `(.L_x_45513) ;  /* 0x0000000002087348 */ /* 0x00bfea0003c00000 */
[----:B0-----:R0:W2:Y:S02]  /*7fb0*/  SHFL.IDX P6, R2, R16, R3, R15 ;  /* 0x0000000310027389 */ /* 0x0010a400000c000f */
[----:B0123--:R-:W-:Y:S05]  /*7fc0*/  ENDCOLLECTIVE ;  /* 0x000000000000791b */ /* 0x00ffea0003800000 */
.L_x_45513:
[----:B------:R-:W-:Y:S05]  /*7fd0*/  BSYNC B0 ;  /* 0x0000000000007941 */ /* 0x000fea0003800000 */
.L_x_45512:
[----:B------:R-:W-:Y:S05]  /*7fe0*/  BRA `(.L_x_45514) ;  /* 0xffffffd800847947 */ /* 0x000fea000383ffff */
.L_x_45376:
[----:B------:R-:W-:Y:S01]  /*7ff0*/  BSSY B0, `(.L_x_45515) ;  /* 0x0000006000007945 */ /* 0x000fe20003800000 */
[----:B------:R-:W-:Y:S02]  /*8000*/  IMAD.MOV.U32 R3, RZ, RZ, R56 ;  /* 0x000000ffff037224 */ /* 0x000fe400078e0038 */
[----:B------:R-:W-:-:S07]  /*8010*/  IMAD.MOV.U32 R2, RZ, RZ, -0x1 ;  /* 0xffffffffff027424 */ /* 0x000fce00078e00ff */
[----:B01-3--:R-:W-:Y:S05]  /*8020*/  WARPSYNC.COLLECTIVE R2, `(.L_x_45516) ;  /* 0x0000000002087348 */ /* 0x00bfea0003c00000 */
[----:B0-----:R0:W2:Y:S02]  /*8030*/  SHFL.IDX P6, R2, R16, R3, R15 ;  /* 0x0000000310027389 */ /* 0x0010a400000c000f */
[----:B0123--:R-:W-:Y:S05]  /*8040*/  ENDCOLLECTIVE ;  /* 0x000000000000791b */ /* 0x00ffea0003800000 */
.L_x_45516:
[----:B------:R-:W-:Y:S05]  /*8050*/  BSYNC B0 ;  /* 0x0000000000007941 */ /* 0x000fea0003800000 */
.L_x_45515:
[----:B------:R-:W-:Y:S05]  /*8060*/  BRA `(.L_x_45517) ;  /* 0xffffffd8007c7947 */ /* 0x000fea000383ffff */
.L_x_45378:
[----:B------:R-:W-:Y:S01]  /*8070*/  BSSY B0, `(.L_x_45518) ;  /* 0x0000006000007945 */ /* 0x000fe20003800000 */
[----:B------:R-:W-:Y:S02]  /*8080*/  IMAD.MOV.U32 R3, RZ, RZ, R54 ;  /* 0x000000ffff037224 */ /* 0x000fe400078e0036 */
[----:B------:R-:W-:-:S07]  /*8090*/  IMAD.MOV.U32 R2, RZ, RZ, -0x1 ;  /* 0xffffffffff027424 */ /* 0x000fce00078e00ff */
[----:B01-3--:R-:W-:Y:S05]  /*80a0*/  WARPSYNC.COLLECTIVE R2, `(.L_x_45519) ;  /* 0x0000000002087348 */ /* 0x00bfea0003c00000 */
[----:B0-----:R0:W2:Y:S02]  /*80b0*/  SHFL.IDX P6, R2, R16, R3, R15 ;  /* 0x0000000310027389 */ /* 0x0010a400000c000f */
[----:B0123--:R-:W-:Y:S05]  /*80c0*/  ENDCOLLECTIVE ;  /* 0x000000000000791b */ /* 0x00ffea0003800000 */
.L_x_45519:
[----:B------:R-:W-:Y:S05]  /*80d0*/  BSYNC B0 ;  /* 0x0000000000007941 */ /* 0x000fea0003800000 */
.L_x_45518:
[----:B------:R-:W-:Y:S05]  /*80e0*/  BRA `(.L_x_45520) ;  /* 0xffffffd800747947 */ /* 0x000fea000383ffff */
.L_x_45380:
[----:B------:R-:W-:Y:S01]  /*80f0*/  BSSY B0, `(.L_x_45521) ;  /* 0x0000006000007945 */ /* 0x000fe20003800000 */
[----:B------:R-:W-:Y:S01]  /*8100*/  IMAD.MOV.U32 R3, RZ, RZ, R52 ;  /* 0x000000ffff037224 */ /* 0x000fe200078e0034 */
[----:B------:R-:W-:-:S07]  /*8110*/  MOV R2, 0xffffffff ;  /* 0xffffffff00027802 */ /* 0x000fce0000000f00 */
[----:B01-3--:R-:W-:Y:S05]  /*8120*/  WARPSYNC.COLLECTIVE R2, `(.L_x_45522) ;  /* 0x0000000002087348 */ /* 0x00bfea0003c00000 */
[----:B0-----:R0:W2:Y:S02]  /*8130*/  SHFL.IDX P6, R2, R16, R3, R15 ;  /* 0x0000000310027389 */ /* 0x0010a400000c000f */
[----:B0123--:R-:W-:Y:S05]  /*8140*/  ENDCOLLECTIVE ;  /* 0x000000000000791b */ /* 0x00ffea0003800000 */
.L_x_45522:
[----:B------:R-:W-:Y:S05]  /*8150*/  BSYNC B0 ;  /* 0x0000000000007941 */ /* 0x000fea0003800000 */
.L_x_45521:
[----:B------:R-:W-:Y:S05]  /*8160*/  BRA `(.L_x_45523) ;  /* 0xffffffd8006c7947 */ /* 0x000fea000383ffff */
.L_x_45382:
[----:B------:R-:W-:Y:S01]  /*8170*/  BSSY B0, `(.L_x_45524) ;  /* 0x0000006000007945 */ /* 0x000fe20003800000 */
[----:B------:R-:W-:Y:S02]  /*8180*/  IMAD.MOV.U32 R3, RZ, RZ, R50 ;  /* 0x000000ffff037224 */ /* 0x000fe400078e0032 */
[----:B------:R-:W-:-:S07]  /*8190*/  IMAD.MOV.U32 R2, RZ, RZ, -0x1 ;  /* 0xffffffffff027424 */ /* 0x000fce00078e00ff */
[----:B01-3--:R-:W-:Y:S05]  /*81a0*/  WARPSYNC.COLLECTIVE R2, `(.L_x_45525) ;  /* 0x0000000002087348 */ /* 0x00bfea0003c00000 */
[----:B0-----:R0:W2:Y:S02]  /*81b0*/  SHFL.IDX P6, R2, R16, R3, R15 ;  /* 0x0000000310027389 */ /* 0x0010a400000c000f */
[----:B0123--:R-:W-:Y:S05]  /*81c0*/  ENDCOLLECTIVE ;  /* 0x000000000000791b */ /* 0x00ffea0003800000 */
.L_x_45525:
[----:B------:R-:W-:Y:S05]  /*81d0*/  BSYNC B0 ;  /* 0x0000000000007941 */ /* 0x000fea0003800000 */
.L_x_45524:
[----:B------:R-:W-:Y:S05]  /*81e0*/  BRA `(.L_x_45526) ;  /* 0xffffffd800647947 */ /* 0x000fea000383ffff */
.L_x_45384:
[----:B------:R-:W-:Y:S01]  /*81f0*/  BSSY B0, `(.L_x_45527) ;  /* 0x0000006000007945 */ /* 0x000fe20003800000 */
[----:B------:R-:W-:Y:S02]  /*8200*/  IMAD.MOV.U32 R3, RZ, RZ, R48 ;  /* 0x000000ffff037224 */ /* 0x000fe400078e0030 */
[----:B------:R-:W-:-:S07]  /*8210*/  IMAD.MOV.U32 R2, RZ, RZ, -0x1 ;  /* 0xffffffffff027424 */ /* 0x000fce00078e00ff */
[----:B01-3--:R-:W-:Y:S05]  /*8220*/  WARPSYNC.COLLECTIVE R2, `(.L_x_45528) ;  /* 0x0000000002087348 */ /* 0x00bfea0003c00000 */
[----:B0-----:R0:W2:Y:S02]  /*8230*/  SHFL.IDX P6, R2, R16, R3, R15 ;  /* 0x0000000310027389 */ /* 0x0010a400000c000f */
[----:B0123--:R-:W-:Y:S05]  /*8240*/  ENDCOLLECTIVE ;  /* 0x000000000000791b */ /* 0x00ffea0003800000 */
.L_x_45528:
[----:B------:R-:W-:Y:S05]  /*8250*/  BSYNC B0 ;  /* 0x0000000000007941 */ /* 0x000fea0003800000 */
.L_x_45527:
[----:B------:R-:W-:Y:S05]  /*8260*/  BRA `(.L_x_45529) ;  /* 0xffffffd8005c7947 */ /* 0x000fea000383ffff */
.L_x_45386:
[----:B------:R-:W-:Y:S01]  /*8270*/  BSSY B0, `(.L_x_45530) ;  /* 0x0000006000007945 */ /* 0x000fe20003800000 */
[----:B------:R-:W-:Y:S02]  /*8280*/  IMAD.MOV.U32 R3, RZ, RZ, R46 ;  /* 0x000000ffff037224 */ /* 0x000fe400078e002e */
[----:B------:R-:W-:-:S07]  /*8290*/  IMAD.MOV.U32 R2, RZ, RZ, -0x1 ;  /* 0xffffffffff027424 */ /* 0x000fce00078e00ff */
[----:B01-3--:R-:W-:Y:S05]  /*82a0*/  WARPSYNC.COLLECTIVE R2, `(.L_x_45531) ;  /* 0x0000000002087348 */ /* 0x00bfea0003c00000 */
[----:B0-----:R0:W2:Y:S02]  /*82b0*/  SHFL.IDX P6, R2, R16, R3, R15 ;  /* 0x0000000310027389 */ /* 0x0010a400000c000f */
[----:B0123--:R-:W-:Y:S05]  /*82c0*/  ENDCOLLECTIVE ;  /* 0x000000000000791b */ /* 0x00ffea0003800000 */
.L_x_45531:
[----:B------:R-:W-:Y:S05]  /*82d0*/  BSYNC B0 ;  /* 0x0000000000007941 */ /* 0x000fea0003800000 */
.L_x_45530:
[----:B------:R-:W-:Y:S05]  /*82e0*/  BRA `(.L_x_45532) ;  /* 0xffffffd800547947 */ /* 0x000fea000383ffff */
.L_x_45388:
[----:B------:R-:W-:Y:S01]  /*82f0*/  BSSY B0, `(.L_x_45533) ;  /* 0x0000006000007945 */ /* 0x000fe20003800000 */
[----:B------:R-:W-:Y:S01]  /*8300*/  IMAD.MOV.U32 R3, RZ, RZ, R44 ;  /* 0x000000ffff037224 */ /* 0x000fe200078e002c */
[----:B------:R-:W-:-:S07]  /*8310*/  MOV R2, 0xffffffff ;  /* 0xffffffff00027802 */ /* 0x000fce0000000f00 */
[----:B01-3--:R-:W-:Y:S05]  /*8320*/  WARPSYNC.COLLECTIVE R2, `(.L_x_45534) ;  /* 0x0000000002087348 */ /* 0x00bfea0003c00000 */
[----:B0-----:R0:W2:Y:S02]  /*8330*/  SHFL.IDX P6, R2, R16, R3, R15 ;  /* 0x0000000310027389 */ /* 0x0010a400000c000f */
[----:B0123--:R-:W-:Y:S05]  /*8340*/  ENDCOLLECTIVE ;  /* 0x000000000000791b */ /* 0x00ffea0003800000 */
.L_x_45534:
[----:B------:R-:W-:Y:S05]  /*8350*/  BSYNC B0 ;  /* 0x0000000000007941 */ /* 0x000fea0003800000 */
.L_x_45533:
[----:B------:R-:W-:Y:S05]  /*8360*/  BRA `(.L_x_45535) ;  /* 0xffffffd8004c7947 */ /* 0x000fea000383ffff */
.L_x_45390:
[----:B------:R-:W-:Y:S01]  /*8370*/  BSSY B0, `(.L_x_45536) ;  /* 0x0000006000007945 */ /* 0x000fe20003800000 */
[----:B------:R-:W-:Y:S02]  /*8380*/  IMAD.MOV.U32 R3, RZ, RZ, R42 ;  /* 0x000000ffff037224 */ /* 0x000fe400078e002a */
[----:B------:R-:W-:-:S07]  /*8390*/  IMAD.MOV.U32 R2, RZ, RZ, -0x1 ;  /* 0xffffffffff027424 */ /* 0x000fce00078e00ff */
[----:B01-3--:R-:W-:Y:S05]  /*83a0*/  WARPSYNC.COLLECTIVE R2, `(.L_x_45537) ;  /* 0x0000000002087348 */ /* 0x00bfea0003c00000 */
[----:B0-----:R0:W2:Y:S02]  /*83b0*/  SHFL.IDX P6, R2, R16, R3, R15 ;  /* 0x0000000310027389 */ /* 0x0010a400000c000f */
[----:B0123--:R-:W-:Y:S05]  /*83c0*/  ENDCOLLECTIVE ;  /* 0x000000000000791b */ /* 0x00ffea0003800000 */
.L_x_45537:
[----:B------:R-:W-:Y:S05]  /*83d0*/  BSYNC B0 ;  /* 0x0000000000007941 */ /* 0x000fea0003800000 */
.L_x_45536:
[----:B------:R-:W-:Y:S05]  /*83e0*/  BRA `(.L_x_45538) ;  /* 0xffffffd800447947 */ /* 0x000fea000383ffff */
.L_x_45392:
[----:B------:R-:W-:Y:S01]  /*83f0*/  BSSY B0, `(.L_x_45539) ;  /* 0x0000006000007945 */ /* 0x000fe20003800000 */
[----:B------:R-:W-:Y:S02]  /*8400*/  IMAD.MOV.U32 R3, RZ, RZ, R40 ;  /* 0x000000ffff037224 */ /* 0x000fe400078e0028 */
[----:B------:R-:W-:-:S07]  /*8410*/  IMAD.MOV.U32 R2, RZ, RZ, -0x1 ;  /* 0xffffffffff027424 */ /* 0x000fce00078e00ff */
[----:B01-3--:R-:W-:Y:S05]  /*8420*/  WARPSYNC.COLLECTIVE R2, `(.L_x_45540) ;  /* 0x0000000002087348 */ /* 0x00bfea0003c00000 */
[----:B0-----:R0:W2:Y:S02]  /*8430*/  SHFL.IDX P6, R2, R16, R3, R15 ;  /* 0x0000000310027389 */ /* 0x0010a400000c000f */
[----:B0123--:R-:W-:Y:S05]  /*8440*/  ENDCOLLECTIVE ;  /* 0x000000000000791b */ /* 0x00ffea0003800000 */
.L_x_45540:
[----:B------:R-:W-:Y:S05]  /*8450*/  BSYNC B0 ;  /* 0x0000000000007941 */ /* 0x000fea0003800000 */
.L_x_45539:
[----:B------:R-:W-:Y:S05]  /*8460*/  BRA `(.L_x_45541) ;  /* 0xffffffd8003c7947 */ /* 0x000fea000383ffff */
.L_x_45394:
[----:B------:R-:W-:Y:S01]  /*8470*/  BSSY B0, `(.L_x_45542) ;  /* 0x0000006000007945 */ /* 0x000fe20003800000 */
[----:B------:R-:W-:Y:S02]  /*8480*/  IMAD.MOV.U32 R3, RZ, RZ, R45 ;  /* 0x000000ffff037224 */ /* 0x000fe400078e002d */
[----:B------:R-:W-:-:S07]  /*8490*/  IMAD.MOV.U32 R2, RZ, RZ, -0x1 ;  /* 0xffffffffff027424 */ /* 0x000fce00078e00ff */
[----:B01-3--:R-:W-:Y:S05]  /*84a0*/  WARPSYNC.COLLECTIVE R2, `(.L_x_45543) ;  /* 0x0000000002087348 */ /* 0x00bfea0003c00000 */
[----:B0-----:R0:W2:Y:S02]  /*84b0*/  SHFL.IDX P6, R2, R16, R3, R15 ;  /* 0x0000000310027389 */ /* 0x0010a400000c000f */
[----:B0123--:R-:W-:Y:S05]  /*84c0*/  ENDCOLLECTIVE ;  /* 0x000000000000791b */ /* 0x00ffea0003800000 */
.L_x_45543:
[----:B------:R-:W-:Y:S05]  /*84d0*/  BSYNC B0 ;  /* 0x0000000000007941 */ /* 0x000fea0003800000 */
.L_x_45542:
[----:B------:R-:W-:Y:S05]  /*84e0*/  BRA `(.L_x_45544) ;  /* 0xffffffd800347947 */ /* 0x000fea000383ffff */
.L_x_45545:
        /* <DEDUP_REMOVED lines=9> */
.L_x_58668:


//--------------------- .text._Z9cuda_gemmIiLi256ELi1ELi1ELi256ELi16ELi16ELi32ELi1ELi1EEviiiPT_S1_S1_ii --------------------------
	.section	.text._Z9cuda_gemmIiLi256ELi1ELi1ELi256ELi16ELi16ELi32ELi1ELi1EEviiiPT_S1_S1_ii,"ax",@progbits
	.align	128
        .global         _Z9cuda_gemmIiLi256ELi1ELi1ELi256ELi16ELi16ELi32ELi1ELi1EEviiiPT_S1_S1_ii
        .type           _Z9cuda_gemmIiLi256ELi1ELi1ELi256ELi16ELi16ELi32ELi1ELi1EEviiiPT_S1_S1_ii,@function
        .size           _Z9cuda_gemmIiLi256ELi1ELi1ELi256ELi16ELi16ELi32ELi1ELi1EEviiiPT_S1_S1_ii,(.L_x_58669 - _Z9cuda_gemmIiLi256ELi1ELi1ELi256ELi16ELi16ELi32ELi1ELi1EEviiiPT_S1_S1_ii)
        .other          _Z9cuda_gemmIiLi256ELi1ELi1ELi256ELi16ELi16ELi32ELi1ELi1EEviiiPT_S1_S1_ii,@"STO_CUDA_ENTRY STV_DEFAULT"
_Z9cuda_gemmIiLi256ELi1ELi1ELi256ELi16ELi16ELi32ELi1ELi1EEviiiPT_S1_S1_ii:
.text._Z9cuda_gemmIiLi256ELi1ELi1ELi256ELi16ELi16ELi32ELi1ELi1EEviiiPT_S1_S1_ii:
[----:B------:R-:W-:Y:S08]  /*0000*/  LDC R1, c[0x0][0x37c] ;  /* 0x0000df00ff017b82 */ /* 0x000ff00000000800 */
[----:B------:R-:W0:Y:S01]  /*0010*/  LDC R42, c[0x0][0x360] ;  /* 0x0000d800ff2a7b82 */ /* 0x000e220000000800 */
[----:B------:R-:W1:Y:S01]  /*0020*/  S2R R3, SR_TID.X ;  /* 0x0000000000037919 */ /* 0x000e620000002100 */
[----:B------:R-:W2:Y:S01]  /*0030*/  LDCU.64 UR8, c[0x0][0x358] ;  /* 0x00006b00ff0877ac */ /* 0x000ea20008000a00 */
[----:B------:R-:W-:Y:S01]  /*0040*/  BSSY.RECONVERGENT B0, `(.L_x_45546) ;  /* 0x0000034000007945 */ /* 0x000fe20003800200 */
[----:B------:R-:W3:Y:S01]  /*0050*/  S2R R41, SR_CTAID.Y ;  /* 0x0000000000297919 */ /* 0x000ee20000002600 */
[----:B0-----:R-:W0:Y:S01]  /*0060*/  I2F.U32.RP R6, R42 ;  /* 0x0000002a00067306 */ /* 0x001e220000209000 */
[----:B------:R-:W-:-:S02]  /*0070*/  ISETP.NE.U32.AND P2, PT, R42, RZ, PT ;  /* 0x000000ff2a00720c */ /* 0x000fc40003f45070 */
[----:B-1----:R-:W-:Y:S01]  /*0080*/  IADD3 R0, PT, PT, R3, R42, RZ ;  /* 0x0000002a03007210 */ /* 0x002fe20007ffe0ff */
[----:B------:R-:W-:-:S03]  /*0090*/  IMAD.MOV.U32 R40, RZ, RZ, R3 ;  /* 0x000000ffff287224 */ /* 0x000fc600078e0003 */
[C---:B------:R-:W-:Y:S01]  /*00a0*/  ISETP.GE.U32.AND P0, PT, R0.reuse, 0x100, PT ;  /* 0x000001000000780c */ /* 0x040fe20003f06070 */
[----:B0-----:R-:W0:Y:S01]  /*00b0*/  MUFU.RCP R6, R6 ;  /* 0x0000000600067308 */ /* 0x001e220000001000 */
[----:B------:R-:W-:Y:S02]  /*00c0*/  VIMNMX.U32 R7, PT, PT, R0, 0x100, !PT ;  /* 0x0000010000077848 */ /* 0x000fe40007fe0000 */
[----:B------:R-:W-:-:S04]  /*00d0*/  SEL R2, RZ, 0x1, P0 ;  /* 0x00000001ff027807 */ /* 0x000fc80000000000 */
[----:B------:R-:W-:Y:S01]  /*00e0*/  IADD3 R7, PT, PT, R7, -R0, -R2 ;  /* 0x8000000007077210 */ /* 0x000fe20007ffe802 */
[----:B0-----:R-:W-:-:S04]  /*00f0*/  VIADD R4, R6, 0xffffffe ;  /* 0x0ffffffe06047836 */ /* 0x001fc80000000000 */
        /* <DEDUP_REMOVED lines=15> */
[C---:B------:R-:W-:Y:S01]  /*01f0*/  LOP3.LUT R0, R2.reuse, 0x3, RZ, 0xc0, !PT ;  /* 0x0000000302007812 */ /* 0x040fe200078ec0ff */
[C---:B------:R-:W-:Y:S01]  /*0200*/  VIADD R39, R2.reuse, 0x1 ;  /* 0x0000000102277836 */ /* 0x040fe20000000000 */
[----:B------:R-:W-:Y:S02]  /*0210*/  ISETP.GE.U32.AND P1, PT, R2, 0x3, PT ;  /* 0x000000030200780c */ /* 0x000fe40003f26070 */
[----:B------:R-:W-:Y:S02]  /*0220*/  ISETP.NE.AND P0, PT, R0, 0x3, PT ;  /* 0x000000030000780c */ /* 0x000fe40003f05270 */
[----:B------:R-:W-:-:S11]  /*0230*/  LOP3.LUT R39, R39, 0x3, RZ, 0xc0, !PT ;  /* 0x0000000327277812 */ /* 0x000fd600078ec0ff */
[----:B--23--:R-:W-:Y:S05]  /*0240*/  @!P0 BRA `(.L_x_45547) ;  /* 0x00000000004c8947 */ /* 0x00cfea0003800000 */
[----:B------:R-:W0:Y:S01]  /*0250*/  S2R R7, SR_CgaCtaId ;  /* 0x0000000000077919 */ /* 0x000e220000008800 */
[----:B------:R-:W1:Y:S01]  /*0260*/  LDC.64 R4, c[0x0][0x398] ;  /* 0x0000e600ff047b82 */ /* 0x000e620000000a00 */
[----:B------:R-:W-:Y:S01]  /*0270*/  MOV R2, 0x400 ;  /* 0x0000040000027802 */ /* 0x000fe20000000f00 */
[----:B------:R-:W-:Y:S01]  /*0280*/  IMAD.MOV.U32 R3, RZ, RZ, R40 ;  /* 0x000000ffff037224 */ /* 0x000fe200078e0028 */
[----:B------:R-:W-:Y:S01]  /*0290*/  IADD3 R0, PT, PT, -R39, RZ, RZ ;  /* 0x000000ff27007210 */ /* 0x000fe20007ffe1ff */
[----:B-1----:R-:W-:Y:S01]  /*02a0*/  IMAD.WIDE.U32 R4, R40, 0x4, R4 ;  /* 0x0000000428047825 */ /* 0x002fe200078e0004 */
[----:B0-----:R-:W-:-:S07]  /*02b0*/  LEA R7, R7, R2, 0x18 ;  /* 0x0000000207077211 */ /* 0x001fce00078ec0ff */
.L_x_45548:
[----:B0-----:R0:W2:Y:S01]  /*02c0*/  LDG.E R2, desc[UR8][R4.64] ;  /* 0x0000000804027981 */ /* 0x0010a2000c1e1900 */
[----:B------:R-:W-:Y:S02]  /*02d0*/  LOP3.LUT R6, R3, 0xf, RZ, 0xc0, !PT ;  /* 0x0000000f03067812 */ /* 0x000fe400078ec0ff */
[--C-:B------:R-:W-:Y:S01]  /*02e0*/  SHF.R.U32.HI R8, RZ, 0x2, R3.reuse ;  /* 0x00000002ff087819 */ /* 0x100fe20000011603 */
[----:B------:R-:W-:Y:S01]  /*02f0*/  IMAD.IADD R3, R42, 0x1, R3 ;  /* 0x000000012a037824 */ /* 0x000fe200078e0203 */
[----:B------:R-:W-:Y:S01]  /*0300*/  IADD3 R0, PT, PT, R0, 0x1, RZ ;  /* 0x0000000100007810 */ /* 0x000fe20007ffe0ff */
[----:B------:R-:W-:Y:S01]  /*0310*/  IMAD R6, R6, 0x44, R7 ;  /* 0x0000004406067824 */ /* 0x000fe200078e0207 */
[----:B------:R-:W-:Y:S02]  /*0320*/  LOP3.LUT R9, R8, 0x3ffffffc, RZ, 0xc0, !PT ;  /* 0x3ffffffc08097812 */ /* 0x000fe400078ec0ff */
[----:B------:R-:W-:Y:S01]  /*0330*/  ISETP.NE.AND P2, PT, R0, RZ, PT ;  /* 0x000000ff0000720c */ /* 0x000fe20003f45270 */
[----:B0-----:R-:W-:-:S04]  /*0340*/  IMAD.WIDE.U32 R4, R42, 0x4, R4 ;  /* 0x000000042a047825 */ /* 0x001fc800078e0004 */
[----:B------:R-:W-:-:S05]  /*0350*/  IMAD.IADD R9, R6, 0x1, R9 ;  /* 0x0000000106097824 */ /* 0x000fca00078e0209 */
[----:B--2---:R0:W-:Y:S03]  /*0360*/  STS [R9], R2 ;  /* 0x0000000209007388 */ /* 0x0041e60000000800 */
[----:B------:R-:W-:Y:S05]  /*0370*/  @P2 BRA `(.L_x_45548) ;  /* 0xfffffffc00d02947 */ /* 0x000fea000383ffff */
.L_x_45547:
[----:B------:R-:W-:Y:S05]  /*0380*/  BSYNC.RECONVERGENT B0 ;  /* 0x0000000000007941 */ /* 0x000fea0003800200 */
.L_x_45546:
[----:B------:R-:W-:Y:S04]  /*0390*/  BSSY.RECONVERGENT B0, `(.L_x_45549) ;  /* 0x0000030000007945 */ /* 0x000fe80003800200 */
[----:B------:R-:W-:Y:S05]  /*03a0*/  @!P1 BRA `(.L_x_45550) ;  /* 0x0000000000b89947 */ /* 0x000fea0003800000 */
[----:B0-----:R-:W0:Y:S01]  /*03b0*/  S2R R9, SR_CgaCtaId ;  /* 0x0000000000097919 */ /* 0x001e220000008800 */
[----:B------:R-:W1:Y:S01]  /*03c0*/  LDC.64 R4, c[0x0][0x398] ;  /* 0x0000e600ff047b82 */ /* 0x000e620000000a00 */
[----:B------:R-:W-:Y:S01]  /*03d0*/  MOV R0, 0x400 ;  /* 0x0000040000007802 */ /* 0x000fe20000000f00 */
[C-C-:B------:R-:W-:Y:S01]  /*03e0*/  IMAD R7, R42.reuse, 0x2, R3.reuse ;  /* 0x000000022a077824 */ /* 0x140fe200078e0203 */
[----:B------:R-:W-:Y:S01]  /*03f0*/  IADD3 R19, PT, PT, R3, R42, RZ ;  /* 0x0000002a03137210 */ /* 0x000fe20007ffe0ff */
[----:B------:R-:W-:Y:S01]  /*0400*/  IMAD R17, R42, 0x3, R3 ;  /* 0x000000032a117824 */ /* 0x000fe200078e0203 */
[----:B0-----:R-:W-:-:S07]  /*0410*/  LEA R21, R9, R0, 0x18 ;  /* 0x0000000009157211 */ /* 0x001fce00078ec0ff */
.L_x_45551:
[----:B-12---:R-:W-:-:S04]  /*0420*/  IMAD.WIDE.U32 R8, R3, 0x4, R4 ;  /* 0x0000000403087825 */ /* 0x006fc800078e0004 */
[--C-:B------:R-:W-:Y:S02]  /*0430*/  IMAD.WIDE.U32 R10, R19, 0x4, R4.reuse ;  /* 0x00000004130a7825 */ /* 0x100fe400078e0004 */
        /* <DEDUP_REMOVED lines=13> */
[----:B------:R-:W-:Y:S01]  /*0510*/  SHF.R.U32.HI R20, RZ, 0x2, R17 ;  /* 0x00000002ff147819 */ /* 0x000fe20000011611 */
[--C-:B------:R-:W-:Y:S01]  /*0520*/  IMAD R22, R22, 0x44, R21.reuse ;  /* 0x0000004416167824 */ /* 0x100fe200078e0215 */
[----:B------:R-:W-:Y:S01]  /*0530*/  LOP3.LUT R23, R23, 0x3ffffffc, RZ, 0xc0, !PT ;  /* 0x3ffffffc17177812 */ /* 0x000fe200078ec0ff */
[--C-:B------:R-:W-:Y:S01]  /*0540*/  IMAD R0, R0, 0x44, R21.reuse ;  /* 0x0000004400007824 */ /* 0x100fe200078e0215 */
[----:B0-----:R-:W-:Y:S01]  /*0550*/  LOP3.LUT R9, R2, 0x3ffffffc, RZ, 0xc0, !PT ;  /* 0x3ffffffc02097812 */ /* 0x001fe200078ec0ff */
[--C-:B------:R-:W-:Y:S01]  /*0560*/  IMAD R6, R6, 0x44, R21.reuse ;  /* 0x0000004406067824 */ /* 0x100fe200078e0215 */
[----:B-1----:R-:W-:Y:S01]  /*0570*/  LOP3.LUT R11, R16, 0x3ffffffc, RZ, 0xc0, !PT ;  /* 0x3ffffffc100b7812 */ /* 0x002fe200078ec0ff */
        /* <DEDUP_REMOVED lines=17> */
.L_x_45550:
[----:B------:R-:W-:Y:S05]  /*0690*/  BSYNC.RECONVERGENT B0 ;  /* 0x0000000000007941 */ /* 0x000fea0003800200 */
.L_x_45549:
[----:B------:R-:W1:Y:S02]  /*06a0*/  LDCU UR4, c[0x0][0x374] ;  /* 0x00006e80ff0477ac */ /* 0x000e640008000800 */
[----:B-1----:R-:W-:-:S13]  /*06b0*/  ISETP.GE.U32.AND P2, PT, R41, UR4, PT ;  /* 0x0000000429007c0c */ /* 0x002fda000bf46070 */
[----:B------:R-:W-:Y:S05]  /*06c0*/  @P2 EXIT ;  /* 0x000000000000294d */ /* 0x000fea0003800000 */
[----:B------:R-:W-:Y:S01]  /*06d0*/  BSSY.RECONVERGENT B0, `(.L_x_45552) ;  /* 0x0000016000007945 */ /* 0x000fe20003800200 */
[C---:B------:R-:W-:Y:S01]  /*06e0*/  LOP3.LUT R38, R40.reuse, 0xf, RZ, 0xc0, !PT ;  /* 0x0000000f28267812 */ /* 0x040fe200078ec0ff */
[----:B------:R-:W-:Y:S01]  /*06f0*/  IMAD.SHL.U32 R0, R40, 0x10, RZ ;  /* 0x0000001028007824 */ /* 0x000fe200078e00ff */
[----:B------:R-:W-:Y:S01]  /*0700*/  MOV R18, R40 ;  /* 0x0000002800127202 */ /* 0x000fe20000000f00 */
[----:B------:R-:W-:Y:S06]  /*0710*/  @!P0 BRA `(.L_x_45553) ;  /* 0x0000000000448947 */ /* 0x000fec0003800000 */
[----:B------:R-:W1:Y:S01]  /*0720*/  S2UR UR5, SR_CgaCtaId ;  /* 0x00000000000579c3 */ /* 0x000e620000008800 */
[----:B------:R-:W-:Y:S01]  /*0730*/  UMOV UR4, 0x400 ;  /* 0x0000040000047882 */ /* 0x000fe20000000000 */
[--C-:B------:R-:W-:Y:S01]  /*0740*/  IMAD R5, R41, 0x100, R40.reuse ;  /* 0x0000010029057824 */ /* 0x100fe200078e0228 */
[----:B------:R-:W-:Y:S01]  /*0750*/  UIADD3 UR4, UPT, UPT, UR4, 0x480, URZ ;  /* 0x0000048004047890 */ /* 0x000fe2000fffe0ff */
[----:B------:R-:W-:Y:S02]  /*0760*/  IMAD R18, R39, R42, R40 ;  /* 0x0000002a27127224 */ /* 0x000fe400078e0228 */
[----:B------:R-:W-:Y:S02]  /*0770*/  IMAD.MOV R4, RZ, RZ, -R39 ;  /* 0x000000ffff047224 */ /* 0x000fe400078e0a27 */
[----:B0-----:R-:W0:Y:S01]  /*0780*/  LDC.64 R2, c[0x0][0x390] ;  /* 0x0000e400ff027b82 */ /* 0x001e220000000a00 */
[----:B-1----:R-:W-:Y:S01]  /*0790*/  ULEA UR4, UR5, UR4, 0x18 ;  /* 0x0000000405047291 */ /* 0x002fe2000f8ec0ff */
[----:B0-----:R-:W-:-:S05]  /*07a0*/  IMAD.WIDE.U32 R2, R5, 0x4, R2 ;  /* 0x0000000405027825 */ /* 0x001fca00078e0002 */
[----:B------:R-:W-:-:S07]  /*07b0*/  LEA R5, R40, UR4, 0x2 ;  /* 0x0000000428057c11 */ /* 0x000fce000f8e10ff */
.L_x_45554:
[----:B------:R0:W3:Y:S01]  /*07c0*/  LDG.E R6, desc[UR8][R2.64] ;  /* 0x0000000802067981 */ /* 0x0000e2000c1e1900 */
[----:B------:R-:W-:-:S04]  /*07d0*/  IADD3 R4, PT, PT, R4, 0x1, RZ ;  /* 0x0000000104047810 */ /* 0x000fc80007ffe0ff */
[----:B------:R-:W-:Y:S01]  /*07e0*/  ISETP.NE.AND P2, PT, R4, RZ, PT ;  /* 0x000000ff0400720c */ /* 0x000fe20003f45270 */
[C---:B0-----:R-:W-:Y:S01]  /*07f0*/  IMAD.WIDE.U32 R2, R42.reuse, 0x4, R2 ;  /* 0x000000042a027825 */ /* 0x041fe200078e0002 */
[----:B---3--:R0:W-:Y:S03]  /*0800*/  STS [R5], R6 ;  /* 0x0000000605007388 */ /* 0x0081e60000000800 */
[----:B0-----:R-:W-:-:S08]  /*0810*/  IMAD R5, R42, 0x4, R5 ;  /* 0x000000042a057824 */ /* 0x001fd000078e0205 */
[----:B------:R-:W-:Y:S05]  /*0820*/  @P2 BRA `(.L_x_45554) ;  /* 0xfffffffc00e42947 */ /* 0x000fea000383ffff */
.L_x_45553:
[----:B------:R-:W-:Y:S05]  /*0830*/  BSYNC.RECONVERGENT B0 ;  /* 0x0000000000007941 */ /* 0x000fea0003800200 */
.L_x_45552:
[----:B------:R-:W-:Y:S04]  /*0840*/  BSSY.RECONVERGENT B0, `(.L_x_45555) ;  /* 0x0000020000007945 */ /* 0x000fe80003800200 */
[----:B------:R-:W-:Y:S05]  /*0850*/  @!P1 BRA `(.L_x_45556) ;  /* 0x0000000000789947 */ /* 0x000fea0003800000 */
[----:B------:R-:W1:Y:S01]  /*0860*/  S2UR UR5, SR_CgaCtaId ;  /* 0x00000000000579c3 */ /* 0x000e620000008800 */
[----:B------:R-:W-:Y:S01]  /*0870*/  UMOV UR4, 0x400 ;  /* 0x0000040000047882 */ /* 0x000fe20000000000 */
[----:B------:R-:W-:Y:S01]  /*0880*/  IMAD R21, R41, 0x100, R18 ;  /* 0x0000010029157824 */ /* 0x000fe200078e0212 */
[----:B------:R-:W-:-:S05]  /*0890*/  UIADD3 UR4, UPT, UPT, UR4, 0x480, URZ ;  /* 0x0000048004047890 */ /* 0x000fca000fffe0ff */
[----:B0-----:R-:W0:Y:S01]  /*08a0*/  LDC.64 R2, c[0x0][0x390] ;  /* 0x0000e400ff027b82 */ /* 0x001e220000000a00 */
[----:B-1----:R-:W-:-:S06]  /*08b0*/  ULEA UR4, UR5, UR4, 0x18 ;  /* 0x0000000405047291 */ /* 0x002fcc000f8ec0ff */
[----:B------:R-:W-:Y:S01]  /*08c0*/  LEA R19, R18, UR4, 0x2 ;  /* 0x0000000412137c11 */ /* 0x000fe2000f8e10ff */
[----:B0-----:R-:W-:-:S04]  /*08d0*/  IMAD.WIDE.U32 R4, R42, 0x4, R2 ;  /* 0x000000042a047825 */ /* 0x001fc800078e0002 */
[----:B------:R-:W-:-:S04]  /*08e0*/  IMAD.WIDE.U32 R6, R42, 0x8, R2 ;  /* 0x000000082a067825 */ /* 0x000fc800078e0002 */
[----:B--2---:R-:W-:-:S07]  /*08f0*/  IMAD.WIDE.U32 R8, R42, 0xc, R2 ;  /* 0x0000000c2a087825 */ /* 0x004fce00078e0002 */
.L_x_45557:
        /* <DEDUP_REMOVED lines=20> */
.L_x_45556:
[----:B------:R-:W-:Y:S05]  /*0a40*/  BSYNC.RECONVERGENT B0 ;  /* 0x0000000000007941 */ /* 0x000fea0003800200 */
.L_x_45555:
[----:B------:R-:W-:Y:S01]  /*0a50*/  BSSY.RECONVERGENT B0, `(.L_x_45558) ;  /* 0x000000f000007945 */ /* 0x000fe20003800200 */
[----:B------:R-:W-:-:S03]  /*0a60*/  IMAD.MOV.U32 R3, RZ, RZ, R40 ;  /* 0x000000ffff037224 */ /* 0x000fc600078e0028 */
[----:B------:R-:W-:Y:S05]  /*0a70*/  @!P0 BRA `(.L_x_45559) ;  /* 0x0000000000308947 */ /* 0x000fea0003800000 */
[----:B------:R-:W3:Y:S01]  /*0a80*/  S2UR UR5, SR_CgaCtaId ;  /* 0x00000000000579c3 */ /* 0x000ee20000008800 */
[----:B------:R-:W-:Y:S01]  /*0a90*/  UMOV UR4, 0x400 ;  /* 0x0000040000047882 */ /* 0x000fe20000000000 */
[C---:B------:R-:W-:Y:S01]  /*0aa0*/  IMAD R3, R39.reuse, R42, R40 ;  /* 0x0000002a27037224 */ /* 0x040fe200078e0228 */
[----:B------:R-:W-:Y:S01]  /*0ab0*/  UIADD3 UR4, UPT, UPT, UR4, 0x880, URZ ;  /* 0x0000088004047890 */ /* 0x000fe2000fffe0ff */
[----:B0-----:R-:W-:-:S03]  /*0ac0*/  IADD3 R2, PT, PT, -R39, RZ, RZ ;  /* 0x000000ff27027210 */ /* 0x001fc60007ffe1ff */
[----:B---3--:R-:W-:-:S06]  /*0ad0*/  ULEA UR4, UR5, UR4, 0x18 ;  /* 0x0000000405047291 */ /* 0x008fcc000f8ec0ff */
[----:B------:R-:W-:-:S07]  /*0ae0*/  LEA R5, R40, UR4, 0x2 ;  /* 0x0000000428057c11 */ /* 0x000fce000f8e10ff */
.L_x_45560:
[----:B------:R-:W-:Y:S01]  /*0af0*/  VIADD R2, R2, 0x1 ;  /* 0x0000000102027836 */ /* 0x000fe20000000000 */
[----:B------:R0:W-:Y:S04]  /*0b00*/  STS [R5], RZ ;  /* 0x000000ff05007388 */ /* 0x0001e80000000800 */
[----:B------:R-:W-:Y:S01]  /*0b10*/  ISETP.NE.AND P2, PT, R2, RZ, PT ;  /* 0x000000ff0200720c */ /* 0x000fe20003f45270 */
[----:B0-----:R-:W-:-:S12]  /*0b20*/  IMAD R5, R42, 0x4, R5 ;  /* 0x000000042a057824 */ /* 0x001fd800078e0205 */
[----:B------:R-:W-:Y:S05]  /*0b30*/  @P2 BRA `(.L_x_45560) ;  /* 0xfffffffc00ec2947 */ /* 0x000fea000383ffff */
.L_x_45559:
[----:B------:R-:W-:Y:S05]  /*0b40*/  BSYNC.RECONVERGENT B0 ;  /* 0x0000000000007941 */ /* 0x000fea0003800200 */
.L_x_45558:
[----:B------:R-:W-:Y:S04]  /*0b50*/  BSSY.RECONVERGENT B0, `(.L_x_45561) ;  /* 0x0000012000007945 */ /* 0x000fe80003800200 */
[----:B------:R-:W-:Y:S05]  /*0b60*/  @!P1 BRA `(.L_x_45562) ;  /* 0x0000000000409947 */ /* 0x000fea0003800000 */
[----:B------:R-:W3:Y:S01]  /*0b70*/  S2UR UR5, SR_CgaCtaId ;  /* 0x00000000000579c3 */ /* 0x000ee20000008800 */
[----:B------:R-:W-:Y:S02]  /*0b80*/  UMOV UR4, 0x400 ;  /* 0x0000040000047882 */ /* 0x000fe40000000000 */
[----:B------:R-:W-:-:S04]  /*0b90*/  UIADD3 UR4, UPT, UPT, UR4, 0x880, URZ ;  /* 0x0000088004047890 */ /* 0x000fc8000fffe0ff */
[----:B---3--:R-:W-:-:S06]  /*0ba0*/  ULEA UR4, UR5, UR4, 0x18 ;  /* 0x0000000405047291 */ /* 0x008fcc000f8ec0ff */
[----:B------:R-:W-:-:S07]  /*0bb0*/  LEA R5, R3, UR4, 0x2 ;  /* 0x0000000403057c11 */ /* 0x000fce000f8e10ff */
.L_x_45563:
[C---:B0-----:R-:W-:Y:S01]  /*0bc0*/  LEA R2, R42.reuse, R5, 0x2 ;  /* 0x000000052a027211 */ /* 0x041fe200078e10ff */
        /* <DEDUP_REMOVED lines=9> */
[----:B---3--:R-:W-:Y:S05]  /*0c60*/  @!P2 BRA `(.L_x_45563) ;  /* 0xfffffffc00d4a947 */ /* 0x008fea000383ffff */
.L_x_45562:
[----:B------:R-:W-:Y:S05]  /*0c70*/  BSYNC.RECONVERGENT B0 ;  /* 0x0000000000007941 */ /* 0x000fea0003800200 */
.L_x_45561:
[----:B------:R-:W3:Y:S08]  /*0c80*/  S2UR UR6, SR_CgaCtaId ;  /* 0x00000000000679c3 */ /* 0x000ef00000008800 */
[----:B------:R-:W-:Y:S01]  /*0c90*/  BAR.SYNC.DEFER_BLOCKING 0x0 ;  /* 0x0000000000007b1d */ /* 0x000fe20000010000 */
[C---:B------:R-:W-:Y:S01]  /*0ca0*/  VIADD R37, R40.reuse, 0x1 ;  /* 0x0000000128257836 */ /* 0x040fe20000000000 */
[C---:B------:R-:W-:Y:S01]  /*0cb0*/  IADD3 R35, PT, PT, R40.reuse, 0x3, RZ ;  /* 0x0000000328237810 */ /* 0x040fe20007ffe0ff */
[C---:B------:R-:W-:Y:S01]  /*0cc0*/  VIADD R36, R40.reuse, 0x2 ;  /* 0x0000000228247836 */ /* 0x040fe20000000000 */
[C---:B------:R-:W-:Y:S01]  /*0cd0*/  IADD3 R32, PT, PT, R40.reuse, 0x6, RZ ;  /* 0x0000000628207810 */ /* 0x040fe20007ffe0ff */
[C---:B------:R-:W-:Y:S01]  /*0ce0*/  VIADD R34, R40.reuse, 0x4 ;  /* 0x0000000428227836 */ /* 0x040fe20000000000 */
[----:B------:R-:W-:Y:S01]  /*0cf0*/  UMOV UR4, 0x400 ;  /* 0x0000040000047882 */ /* 0x000fe20000000000 */
[C---:B------:R-:W-:Y:S01]  /*0d00*/  VIADD R33, R40.reuse, 0x5 ;  /* 0x0000000528217836 */ /* 0x040fe20000000000 */
[----:B------:R-:W-:Y:S01]  /*0d10*/  UIADD3 UR5, UPT, UPT, UR4, 0x480, URZ ;  /* 0x0000048004057890 */ /* 0x000fe2000fffe0ff */
[C---:B------:R-:W-:Y:S01]  /*0d20*/  VIADD R31, R40.reuse, 0x7 ;  /* 0x00000007281f7836 */ /* 0x040fe20000000000 */
[C---:B------:R-:W-:Y:S01]  /*0d30*/  IADD3 R29, PT, PT, R40.reuse, 0xa, RZ ;  /* 0x0000000a281d7810 */ /* 0x040fe20007ffe0ff */
[C---:B------:R-:W-:Y:S01]  /*0d40*/  VIADD R30, R40.reuse, 0x9 ;  /* 0x00000009281e7836 */ /* 0x040fe20000000000 */
[C---:B------:R-:W-:Y:S01]  /*0d50*/  IADD3 R26, PT, PT, R40.reuse, 0xd, RZ ;  /* 0x0000000d281a7810 */ /* 0x040fe20007ffe0ff */
[----:B------:R-:W-:Y:S01]  /*0d60*/  VIADD R28, R40, 0xb ;  /* 0x0000000b281c7836 */ /* 0x000fe20000000000 */
[----:B------:R-:W-:Y:S01]  /*0d70*/  LOP3.LUT R0, R0, 0xf0, RZ, 0xc0, !PT ;  /* 0x000000f000007812 */ /* 0x000fe200078ec0ff */
[C---:B-1----:R-:W-:Y:S01]  /*0d80*/  VIADD R27, R40.reuse, 0xc ;  /* 0x0000000c281b7836 */ /* 0x042fe20000000000 */
[----:B------:R-:W-:Y:S01]  /*0d90*/  LOP3.LUT R37, R37, 0xf, RZ, 0xc0, !PT ;  /* 0x0000000f25257812 */ /* 0x000fe200078ec0ff */
[----:B------:R-:W-:Y:S01]  /*0da0*/  VIADD R25, R40, 0xe ;  /* 0x0000000e28197836 */ /* 0x000fe20000000000 */
[----:B------:R-:W-:Y:S01]  /*0db0*/  LOP3.LUT R36, R36, 0xf, RZ, 0xc0, !PT ;  /* 0x0000000f24247812 */ /* 0x000fe200078ec0ff */
[C---:B------:R-:W-:Y:S01]  /*0dc0*/  VIADD R24, R40.reuse, 0xffffffff ;  /* 0xffffffff28187836 */ /* 0x040fe20000000000 */
[----:B------:R-:W-:Y:S01]  /*0dd0*/  LOP3.LUT R35, R35, 0xf, RZ, 0xc0, !PT ;  /* 0x0000000f23237812 */ /* 0x000fe200078ec0ff */
[----:B------:R-:W-:Y:S01]  /*0de0*/  IMAD.SHL.U32 R6, R40, 0x4, RZ ;  /* 0x0000000428067824 */ /* 0x000fe200078e00ff */
[----:B------:R-:W-:Y:S01]  /*0df0*/  LOP3.LUT R34, R34, 0xf, RZ, 0xc0, !PT ;  /* 0x0000000f22227812 */ /* 0x000fe200078ec0ff */
[----:B---3--:R-:W-:Y:S01]  /*0e00*/  ULEA UR5, UR6, UR5, 0x18 ;  /* 0x0000000506057291 */ /* 0x008fe2000f8ec0ff */
        /* <DEDUP_REMOVED lines=10> */
[----:B--2---:R-:W-:Y:S02]  /*0eb0*/  LOP3.LUT R23, R38, 0x8, RZ, 0x3c, !PT ;  /* 0x0000000826177812 */ /* 0x004fe400078e3cff */
[----:B------:R-:W-:Y:S02]  /*0ec0*/  MOV R7, UR5 ;  /* 0x0000000500077c02 */ /* 0x000fe40008000f00 */
[----:B------:R-:W-:-:S02]  /*0ed0*/  LOP3.LUT R22, R0, R37, RZ, 0xfc, !PT ;  /* 0x0000002500167212 */ /* 0x000fc400078efcff */
[----:B------:R-:W-:Y:S01]  /*0ee0*/  LOP3.LUT R21, R0, R36, RZ, 0xfc, !PT ;  /* 0x0000002400157212 */ /* 0x000fe200078efcff */
[----:B------:R-:W-:Y:S01]  /*0ef0*/  IMAD R7, R38, 0x44, R7 ;  /* 0x0000004426077824 */ /* 0x000fe200078e0207 */
[C---:B------:R-:W-:Y:S02]  /*0f00*/  LOP3.LUT R20, R0.reuse, R35, RZ, 0xfc, !PT ;  /* 0x0000002300147212 */ /* 0x040fe400078efcff */
[C---:B------:R-:W-:Y:S02]  /*0f10*/  LOP3.LUT R19, R0.reuse, R34, RZ, 0xfc, !PT ;  /* 0x0000002200137212 */ /* 0x040fe400078efcff */
[C---:B------:R-:W-:Y:S01]  /*0f20*/  LOP3.LUT R18, R0.reuse, R33, RZ, 0xfc, !PT ;  /* 0x0000002100127212 */ /* 0x040fe200078efcff */
[----:B------:R-:W1:Y:S01]  /*0f30*/  LDS R7, [R7] ;  /* 0x0000000007077984 */ /* 0x000e620000000800 */
        /* <DEDUP_REMOVED lines=8> */
[C---:B0-----:R-:W-:Y:S02]  /*0fc0*/  LOP3.LUT R9, R0.reuse, R25, RZ, 0xfc, !PT ;  /* 0x0000001900097212 */ /* 0x041fe400078efcff */
        /* <DEDUP_REMOVED lines=8> */
[----:B------:R-:W2:Y:S01]  /*1050*/  LDS R21, [R21] ;  /* 0x0000000015157984 */ /* 0x000ea20000000800 */
[----:B------:R-:W-:Y:S02]  /*1060*/  LEA R16, R16, UR5, 0x2 ;  /* 0x0000000510107c11 */ /* 0x000fe4000f8e10ff */
[----:B------:R-:W-:Y:S01]  /*1070*/  LEA R15, R15, UR5, 0x2 ;  /* 0x000000050f0f7c11 */ /* 0x000fe2000f8e10ff */
[----:B------:R-:W3:Y:S01]  /*1080*/  LDS R20, [R20] ;  /* 0x0000000014147984 */ /* 0x000ee20000000800 */
[----:B------:R-:W-:Y:S02]  /*1090*/  LEA R14, R14, UR5, 0x2 ;  /* 0x000000050e0e7c11 */ /* 0x000fe4000f8e10ff */
[----:B------:R-:W-:Y:S01]  /*10a0*/  LEA R13, R13, UR5, 0x2 ;  /* 0x000000050d0d7c11 */ /* 0x000fe2000f8e10ff */
[----:B------:R-:W4:Y:S01]  /*10b0*/  LDS R19, [R19] ;  /* 0x0000000013137984 */ /* 0x000f220000000800 */
[----:B------:R-:W-:-:S02]  /*10c0*/  LEA R12, R12, UR5, 0x2 ;  /* 0x000000050c0c7c11 */ /* 0x000fc4000f8e10ff */
[----:B------:R-:W-:Y:S01]  /*10d0*/  LEA R11, R11, UR5, 0x2 ;  /* 0x000000050b0b7c11 */ /* 0x000fe2000f8e10ff */
[----:B------:R-:W0:Y:S01]  /*10e0*/  LDS R18, [R18] ;  /* 0x0000000012127984 */ /* 0x000e220000000800 */
[----:B------:R-:W-:Y:S02]  /*10f0*/  LEA R10, R10, UR5, 0x2 ;  /* 0x000000050a0a7c11 */ /* 0x000fe4000f8e10ff */
[----:B------:R-:W-:Y:S01]  /*1100*/  LEA R9, R9, UR5, 0x2 ;  /* 0x0000000509097c11 */ /* 0x000fe2000f8e10ff */
[----:B------:R-:W0:Y:S01]  /*1110*/  LDS R17, [R17] ;  /* 0x0000000011117984 */ /* 0x000e220000000800 */
[----:B------:R-:W-:Y:S01]  /*1120*/  LEA R8, R8, UR5, 0x2 ;  /* 0x0000000508087c11 */ /* 0x000fe2000f8e10ff */
[----:B------:R-:W-:Y:S01]  /*1130*/  UIADD3 UR5, UPT, UPT, UR4, 0x880, URZ ;  /* 0x0000088004057890 */ /* 0x000fe2000fffe0ff */
[----:B------:R-:W-:Y:S01]  /*1140*/  LOP3.LUT R4, R6, 0x3c, RZ, 0xc0, !PT ;  /* 0x0000003c06047812 */ /* 0x000fe200078ec0ff */
[----:B------:R-:W0:Y:S01]  /*1150*/  LDS R16, [R16] ;  /* 0x0000000010107984 */ /* 0x000e220000000800 */
[----:B------:R-:W-:Y:S01]  /*1160*/  ULEA UR4, UR6, UR4, 0x18 ;  /* 0x0000000406047291 */ /* 0x000fe2000f8ec0ff */
[----:B------:R-:W-:Y:S01]  /*1170*/  SHF.R.U32.HI R5, RZ, 0x4, R40 ;  /* 0x00000004ff057819 */ /* 0x000fe20000011628 */
[----:B------:R-:W-:Y:S01]  /*1180*/  ULEA UR5, UR6, UR5, 0x18 ;  /* 0x0000000506057291 */ /* 0x000fe2000f8ec0ff */
[----:B------:R-:W0:Y:S03]  /*1190*/  LDS R15, [R15] ;  /* 0x000000000f0f7984 */ /* 0x000e260000000800 */
[----:B------:R-:W-:Y:S01]  /*11a0*/  VIADD R4, R4, UR4 ;  /* 0x0000000404047c36 */ /* 0x000fe20008000000 */
[----:B------:R-:W0:Y:S04]  /*11b0*/  LDS R14, [R14] ;  /* 0x000000000e0e7984 */ /* 0x000e280000000800 */
[----:B------:R-:W0:Y:S04]  /*11c0*/  LDS R13, [R13] ;  /* 0x000000000d0d7984 */ /* 0x000e280000000800 */
[----:B------:R-:W0:Y:S04]  /*11d0*/  LDS R12, [R12] ;  /* 0x000000000c0c7984 */ /* 0x000e280000000800 */
[----:B------:R-:W0:Y:S04]  /*11e0*/  LDS R11, [R11] ;  /* 0x000000000b0b7984 */ /* 0x000e280000000800 */
[----:B------:R-:W0:Y:S04]  /*11f0*/  LDS R10, [R10] ;  /* 0x000000000a0a7984 */ /* 0x000e280000000800 */
[----:B------:R-:W0:Y:S04]  /*1200*/  LDS R9, [R9] ;  /* 0x0000000009097984 */ /* 0x000e280000000800 */
[----:B-1234-:R-:W0:Y:S02]  /*1210*/  LDS R8, [R8] ;  /* 0x0000000008087984 */ /* 0x01ee240000000800 */
.L_x_45565:
[----:B------:R-:W-:Y:S01]  /*1220*/  IMAD R43, R5, 0x44, R4 ;  /* 0x00000044052b7824 */ /* 0x000fe200078e0204 */
[----:B------:R-:W-:-:S05]  /*1230*/  UMOV UR4, 0xffffffff ;  /* 0xffffffff00047882 */ /* 0x000fca0000000000 */
[----:B-1----:R-:W1:Y:S01]  /*1240*/  LDS R43, [R43] ;  /* 0x000000002b2b7984 */ /* 0x002e620000000800 */
[----:B------:R-:W-:Y:S05]  /*1250*/  BRA.DIV UR4, `(.L_x_45564) ;  /* 0x0000000604587947 */ /* 0x000fea000b800000 */
[----:B-1----:R-:W1:Y:S04]  /*1260*/  SHFL.IDX PT, R44, R43, R38, 0x101f ;  /* 0x00101f262b2c7589 */ /* 0x002e6800000e0000 */
[----:B------:R-:W0:Y:S01]  /*1270*/  SHFL.IDX PT, R0, R43, R37, 0x101f ;  /* 0x00101f252b007589 */ /* 0x000e2200000e0000 */
[----:B-1----:R-:W-:-:S04]  /*1280*/  IMAD R45, R7, R44, RZ ;  /* 0x0000002c072d7224 */ /* 0x002fc800078e02ff */
[----:B0-----:R-:W-:Y:S02]  /*1290*/  IMAD R44, R22, R0, R45 ;  /* 0x00000000162c7224 */ /* 0x001fe400078e022d */
        /* <DEDUP_REMOVED lines=27> */
.L_x_45587:
[----:B------:R-:W-:Y:S01]  /*1450*/  LOP3.LUT R2, R6, 0x3c, RZ, 0xc0, !PT ;  /* 0x0000003c06027812 */ /* 0x000fe200078ec0ff */
[----:B------:R-:W-:-:S03]  /*1460*/  IMAD R0, R8, R0, R45 ;  /* 0x0000000008007224 */ /* 0x000fc600078e022d */
[----:B------:R-:W-:Y:S02]  /*1470*/  LEA R2, R5, R2, 0x6 ;  /* 0x0000000205027211 */ /* 0x000fe400078e30ff */
[----:B------:R-:W-:-:S03]  /*1480*/  LEA.HI R5, R42, R5, RZ, 0x1c ;  /* 0x000000052a057211 */ /* 0x000fc600078fe0ff */
[----:B------:R-:W0:Y:S01]  /*1490*/  LDS R3, [R2+UR5] ;  /* 0x0000000502037984 */ /* 0x000e220008000800 */
[----:B------:R-:W-:Y:S01]  /*14a0*/  ISETP.GE.U32.AND P2, PT, R5, 0x10, PT ;  /* 0x000000100500780c */ /* 0x000fe20003f46070 */
[----:B0-----:R-:W-:-:S05]  /*14b0*/  IMAD.IADD R3, R0, 0x1, R3 ;  /* 0x0000000100037824 */ /* 0x001fca00078e0203 */
[----:B------:R1:W-:Y:S07]  /*14c0*/  STS [R2+UR5], R3 ;  /* 0x0000000302007988 */ /* 0x0003ee0008000805 */
[----:B------:R-:W-:Y:S05]  /*14d0*/  @!P2 BRA `(.L_x_45565) ;  /* 0xfffffffc0050a947 */ /* 0x000fea000383ffff */
[----:B------:R-:W-:Y:S05]  /*14e0*/  WARPSYNC.ALL ;  /* 0x0000000000007948 */ /* 0x000fea0003800000 */
[----:B------:R-:W-:Y:S06]  /*14f0*/  BAR.SYNC.DEFER_BLOCKING 0x0 ;  /* 0x0000000000007b1d */ /* 0x000fec0000010000 */
[----:B------:R-:W-:Y:S04]  /*1500*/  BSSY.RECONVERGENT B0, `(.L_x_45566) ;  /* 0x000000f000007945 */ /* 0x000fe80003800200 */
[----:B------:R-:W-:Y:S05]  /*1510*/  @!P0 BRA `(.L_x_45567) ;  /* 0x0000000000348947 */ /* 0x000fea0003800000 */
[----:B-1----:R-:W0:Y:S01]  /*1520*/  LDC.64 R2, c[0x0][0x3a0] ;  /* 0x0000e800ff027b82 */ /* 0x002e220000000a00 */
[--C-:B------:R-:W-:Y:S01]  /*1530*/  IMAD R7, R41, 0x100, R40.reuse ;  /* 0x0000010029077824 */ /* 0x100fe200078e0228 */
[----:B------:R-:W-:Y:S01]  /*1540*/  IADD3 R5, PT, PT, R6, UR5, RZ ;  /* 0x0000000506057c10 */ /* 0x000fe2000fffe0ff */
[----:B------:R-:W-:Y:S02]  /*1550*/  IMAD R40, R39, R42, R40 ;  /* 0x0000002a27287224 */ /* 0x000fe400078e0228 */
[----:B------:R-:W-:Y:S02]  /*1560*/  IMAD.MOV R39, RZ, RZ, -R39 ;  /* 0x000000ffff277224 */ /* 0x000fe400078e0a27 */
[----:B0-----:R-:W-:-:S07]  /*1570*/  IMAD.WIDE.U32 R2, R7, 0x4, R2 ;  /* 0x0000000407027825 */ /* 0x001fce00078e0002 */
.L_x_45568:
[----:B------:R0:W1:Y:S01]  /*1580*/  LDS R7, [R5] ;  /* 0x0000000005077984 */ /* 0x0000620000000800 */
[----:B------:R-:W-:-:S05]  /*1590*/  VIADD R39, R39, 0x1 ;  /* 0x0000000127277836 */ /* 0x000fca0000000000 */
[----:B------:R-:W-:Y:S02]  /*15a0*/  ISETP.NE.AND P0, PT, R39, RZ, PT ;  /* 0x000000ff2700720c */ /* 0x000fe40003f05270 */
[C---:B0-----:R-:W-:Y:S01]  /*15b0*/  LEA R5, R42.reuse, R5, 0x2 ;  /* 0x000000052a057211 */ /* 0x041fe200078e10ff */
[----:B-1----:R0:W-:Y:S02]  /*15c0*/  STG.E desc[UR8][R2.64], R7 ;  /* 0x0000000702007986 */ /* 0x0021e4000c101908 */
[----:B0-----:R-:W-:-:S08]  /*15d0*/  IMAD.WIDE.U32 R2, R42, 0x4, R2 ;  /* 0x000000042a027825 */ /* 0x001fd000078e0002 */
[----:B------:R-:W-:Y:S05]  /*15e0*/  @P0 BRA `(.L_x_45568) ;  /* 0xfffffffc00e40947 */ /* 0x000fea000383ffff */
.L_x_45567:
[----:B------:R-:W-:Y:S05]  /*15f0*/  BSYNC.RECONVERGENT B0 ;  /* 0x0000000000007941 */ /* 0x000fea0003800200 */
.L_x_45566:
[----:B------:R-:W-:Y:S05]  /*1600*/  @!P1 EXIT ;  /* 0x000000000000994d */ /* 0x000fea0003800000 */
[----:B------:R-:W1:Y:S01]  /*1610*/  LDC.64 R16, c[0x0][0x3a0] ;  /* 0x0000e800ff107b82 */ /* 0x000e620000000a00 */
[----:B------:R-:W-:Y:S01]  /*1620*/  IMAD R41, R41, 0x100, R40 ;  /* 0x0000010029297824 */ /* 0x000fe200078e0228 */
[----:B------:R-:W-:Y:S01]  /*1630*/  LEA R19, R40, UR5, 0x2 ;  /* 0x0000000528137c11 */ /* 0x000fe2000f8e10ff */
[----:B-1----:R-:W-:-:S04]  /*1640*/  IMAD.WIDE.U32 R2, R42, 0x4, R16 ;  /* 0x000000042a027825 */ /* 0x002fc800078e0010 */
[----:B------:R-:W-:-:S04]  /*1650*/  IMAD.WIDE.U32 R4, R42, 0x8, R16 ;  /* 0x000000082a047825 */ /* 0x000fc800078e0010 */
[----:B------:R-:W-:-:S07]  /*1660*/  IMAD.WIDE.U32 R6, R42, 0xc, R16 ;  /* 0x0000000c2a067825 */ /* 0x000fce00078e0010 */
.L_x_45569:
[CC--:B------:R-:W-:Y:S01]  /*1670*/  LEA R0, R42.reuse, R19.reuse, 0x2 ;  /* 0x000000132a007211 */ /* 0x0c0fe200078e10ff */
[C-C-:B------:R-:W-:Y:S01]  /*1680*/  IMAD R18, R42.reuse, 0x8, R19.reuse ;  /* 0x000000082a127824 */ /* 0x140fe200078e0213 */
[----:B-1----:R0:W1:Y:S01]  /*1690*/  LDS R21, [R19] ;  /* 0x0000000013157984 */ /* 0x0020620000000800 */
[C---:B------:R-:W-:Y:S01]  /*16a0*/  IMAD R20, R42.reuse, 0xc, R19 ;  /* 0x0000000c2a147824 */ /* 0x040fe200078e0213 */
[----:B------:R-:W-:Y:S01]  /*16b0*/  LEA R40, R42, R40, 0x2 ;  /* 0x000000282a287211 */ /* 0x000fe200078e10ff */
[C---:B------:R-:W-:Y:S01]  /*16c0*/  IMAD.WIDE R14, R41.reuse, 0x4, R16 ;  /* 0x00000004290e7825 */ /* 0x040fe200078e0210 */
        /* <DEDUP_REMOVED lines=15> */
.L_x_45564:
[----:B------:R-:W-:Y:S01]  /*17c0*/  HFMA2 R3, -RZ, RZ, 0, 0.000503063201904296875 ;  /* 0x0000101fff037431 */ /* 0x000fe200000001ff */
[----:B------:R-:W-:Y:S01]  /*17d0*/  BSSY B0, `(.L_x_45570) ;  /* 0x0000006000007945 */ /* 0x000fe20003800000 */
[----:B------:R-:W-:Y:S02]  /*17e0*/  IMAD.MOV.U32 R2, RZ, RZ, R38 ;  /* 0x000000ffff027224 */ /* 0x000fe400078e0026 */
[----:B------:R-:W-:-:S07]  /*17f0*/  IMAD.MOV.U32 R0, RZ, RZ, -0x1 ;  /* 0xffffffffff007424 */ /* 0x000fce00078e00ff */
[----:B01----:R-:W-:Y:S05]  /*1800*/  WARPSYNC.COLLECTIVE R0, `(.L_x_45571) ;  /* 0x0000000000087348 */ /* 0x003fea0003c00000 */
[----:B-1----:R1:W2:Y:S02]  /*1810*/  SHFL.IDX P2, R0, R43, R2, R3 ;  /* 0x000000022b007389 */ /* 0x0022a40000040003 */
[----:B012---:R-:W-:Y:S05]  /*1820*/  ENDCOLLECTIVE ;  /* 0x000000000000791b */ /* 0x007fea0003800000 */
.L_x_45571:
[----:B------:R-:W-:Y:S05]  /*1830*/  BSYNC B0 ;  /* 0x0000000000007941 */ /* 0x000fea0003800000 */
.L_x_45570:
[----:B------:R-:W-:Y:S01]  /*1840*/  MOV R44, R0 ;  /* 0x00000000002c7202 */ /* 0x000fe20000000f00 */
[----:B------:R-:W-:Y:S02]  /*1850*/  HFMA2 R3, -RZ, RZ, 0, 0.000503063201904296875 ;  /* 0x0000101fff037431 */ /* 0x000fe400000001ff */
[----:B------:R-:W-:Y:S02]  /*1860*/  IMAD.MOV.U32 R0, RZ, RZ, -0x1 ;  /* 0xffffffffff007424 */ /* 0x000fe400078e00ff */
[----:B------:R-:W-:Y:S02]  /*1870*/  IMAD.MOV.U32 R2, RZ, RZ, R37 ;  /* 0x000000ffff027224 */ /* 0x000fe400078e0025 */
[----:B------:R-:W-:-:S07]  /*1880*/  IMAD R45, R7, R44, RZ ;  /* 0x0000002c072d7224 */ /* 0x000fce00078e02ff */
[----:B------:R-:W-:Y:S05]  /*1890*/  WARPSYNC.COLLECTIVE R0, `(.L_x_45572) ;  /* 0x0000000000087348 */ /* 0x000fea0003c00000 */
[----:B------:R0:W1:Y:S02]  /*18a0*/  SHFL.IDX P2, R0, R43, R2, R3 ;  /* 0x000000022b007389 */ /* 0x0000640000040003 */
[----:B01----:R-:W-:Y:S05]  /*18b0*/  ENDCOLLECTIVE ;  /* 0x000000000000791b */ /* 0x003fea0003800000 */
.L_x_45572:
[----:B------:R-:W-:Y:S01]  /*18c0*/  MOV R2, R36 ;  /* 0x0000002400027202 */ /* 0x000fe20000000f00 */
[----:B------:R-:W-:Y:S02]  /*18d0*/  IMAD R44, R22, R0, R45 ;  /* 0x00000000162c7224 */ /* 0x000fe400078e022d */
[----:B------:R-:W-:-:S07]  /*18e0*/  IMAD.MOV.U32 R0, RZ, RZ, -0x1 ;  /* 0xffffffffff007424 */ /* 0x000fce00078e00ff */
[----:B------:R-:W-:Y:S05]  /*18f0*/  WARPSYNC.COLLECTIVE R0, `(.L_x_45573) ;  /* 0x0000000000087348 */ /* 0x000fea0003c00000 */
[----:B------:R0:W1:Y:S02]  /*1900*/  SHFL.IDX P2, R0, R43, R2, R3 ;  /* 0x000000022b007389 */ /* 0x0000640000040003 */
[----:B01----:R-:W-:Y:S05]  /*1910*/  ENDCOLLECTIVE ;  /* 0x000000000000791b */ /* 0x003fea0003800000 */
.L_x_45573:
[----:B------:R-:W-:Y:S01]  /*1920*/  IMAD.MOV.U32 R2, RZ, RZ, R35 ;  /* 0x000000ffff027224 */ /* 0x000fe200078e0023 */
[----:B------:R-:W-:Y:S02]  /*1930*/  MOV R45, R0 ;  /* 0x00000000002d7202 */ /* 0x000fe40000000f00 */
[----:B------:R-:W-:-:S03]  /*1940*/  MOV R0, 0xffffffff ;  /* 0xffffffff00007802 */ /* 0x000fc60000000f00 */
[----:B------:R-:W-:-:S07]  /*1950*/  IMAD R45, R21, R45, R44 ;  /* 0x0000002d152d7224 */ /* 0x000fce00078e022c */
[----:B------:R-:W-:Y:S05]  /*1960*/  WARPSYNC.COLLECTIVE R0, `(.L_x_45574) ;  /* 0x0000000000087348 */ /* 0x000fea0003c00000 */
[----:B------:R0:W1:Y:S02]  /*1970*/  SHFL.IDX P2, R0, R43, R2, R3 ;  /* 0x000000022b007389 */ /* 0x0000640000040003 */
[----:B01----:R-:W-:Y:S05]  /*1980*/  ENDCOLLECTIVE ;  /* 0x000000000000791b */ /* 0x003fea0003800000 */
.L_x_45574:
[----:B------:R-:W-:Y:S01]  /*1990*/  MOV R2, R34 ;  /* 0x0000002200027202 */ /* 0x000fe20000000f00 */
[----:B------:R-:W-:Y:S02]  /*19a0*/  IMAD.MOV.U32 R44, RZ, RZ, R0 ;  /* 0x000000ffff2c7224 */ /* 0x000fe400078e0000 */
[----:B------:R-:W-:Y:S02]  /*19b0*/  IMAD.MOV.U32 R0, RZ, RZ, -0x1 ;  /* 0xffffffffff007424 */ /* 0x000fe400078e00ff */
[----:B------:R-:W-:-:S07]  /*19c0*/  IMAD R44, R20, R44, R45 ;  /* 0x0000002c142c7224 */ /* 0x000fce00078e022d */
[----:B------:R-:W-:Y:S05]  /*19d0*/  WARPSYNC.COLLECTIVE R0, `(.L_x_45575) ;  /* 0x0000000000087348 */ /* 0x000fea0003c00000 */
[----:B------:R0:W1:Y:S02]  /*19e0*/  SHFL.IDX P2, R0, R43, R2, R3 ;  /* 0x000000022b007389 */ /* 0x0000640000040003 */
[----:B01----:R-:W-:Y:S05]  /*19f0*/  ENDCOLLECTIVE ;  /* 0x000000000000791b */ /* 0x003fea0003800000 */
.L_x_45575:
[----:B------:R-:W-:Y:S01]  /*1a00*/  IMAD.MOV.U32 R2, RZ, RZ, R33 ;  /* 0x000000ffff027224 */ /* 0x000fe200078e0021 */
[----:B------:R-:W-:Y:S02]  /*1a10*/  MOV R45, R0 ;  /* 0x00000000002d7202 */ /* 0x000fe40000000f00 */
[----:B------:R-:W-:-:S03]  /*1a20*/  MOV R0, 0xffffffff ;  /* 0xffffffff00007802 */ /* 0x000fc60000000f00 */
[----:B------:R-:W-:-:S07]  /*1a30*/  IMAD R45, R19, R45, R44 ;  /* 0x0000002d132d7224 */ /* 0x000fce00078e022c */
[----:B------:R-:W-:Y:S05]  /*1a40*/  WARPSYNC.COLLECTIVE R0, `(.L_x_45576) ;  /* 0x0000000000087348 */ /* 0x000fea0003c00000 */
[----:B------:R0:W1:Y:S02]  /*1a50*/  SHFL.IDX P2, R0, R43, R2, R3 ;  /* 0x000000022b007389 */ /* 0x0000640000040003 */
[----:B01----:R-:W-:Y:S05]  /*1a60*/  ENDCOLLECTIVE ;  /* 0x000000000000791b */ /* 0x003fea0003800000 */
.L_x_45576:
[----:B------:R-:W-:Y:S01]  /*1a70*/  MOV R2, R32 ;  /* 0x0000002000027202 */ /* 0x000fe20000000f00 */
[----:B------:R-:W-:Y:S02]  /*1a80*/  IMAD.MOV.U32 R44, RZ, RZ, R0 ;  /* 0x000000ffff2c7224 */ /* 0x000fe400078e0000 */
[----:B------:R-:W-:Y:S02]  /*1a90*/  IMAD.MOV.U32 R0, RZ, RZ, -0x1 ;  /* 0xffffffffff007424 */ /* 0x000fe400078e00ff */
[----:B------:R-:W-:-:S07]  /*1aa0*/  IMAD R44, R18, R44, R45 ;  /* 0x0000002c122c7224 */ /* 0x000fce00078e022d */
[----:B------:R-:W-:Y:S05]  /*1ab0*/  WARPSYNC.COLLECTIVE R0, `(.L_x_45577) ;  /* 0x0000000000087348 */ /* 0x000fea0003c00000 */
[----:B------:R0:W1:Y:S02]  /*1ac0*/  SHFL.IDX P2, R0, R43, R2, R3 ;  /* 0x000000022b007389 */ /* 0x0000640000040003 */
[----:B01----:R-:W-:Y:S05]  /*1ad0*/  ENDCOLLECTIVE ;  /* 0x000000000000791b */ /* 0x003fea0003800000 */
.L_x_45577:
[----:B------:R-:W-:Y:S01]  /*1ae0*/  IMAD.MOV.U32 R2, RZ, RZ, R31 ;  /* 0x000000ffff027224 */ /* 0x000fe200078e001f */
[----:B------:R-:W-:Y:S02]  /*1af0*/  MOV R45, R0 ;  /* 0x00000000002d7202 */ /* 0x000fe40000000f00 */
[----:B------:R-:W-:-:S03]  /*1b00*/  MOV R0, 0xffffffff ;  /* 0xffffffff00007802 */ /* 0x000fc60000000f00 */
[----:B------:R-:W-:-:S07]  /*1b10*/  IMAD R45, R17, R45, R44 ;  /* 0x0000002d112d7224 */ /* 0x000fce00078e022c */
[----:B------:R-:W-:Y:S05]  /*1b20*/  WARPSYNC.COLLECTIVE R0, `(.L_x_45578) ;  /* 0x0000000000087348 */ /* 0x000fea0003c00000 */
[----:B------:R0:W1:Y:S02]  /*1b30*/  SHFL.IDX P2, R0, R43, R2, R3 ;  /* 0x000000022b007389 */ /* 0x0000640000040003 */
[----:B01----:R-:W-:Y:S05]  /*1b40*/  ENDCOLLECTIVE ;  /* 0x000000000000791b */ /* 0x003fea0003800000 */
.L_x_45578:
[----:B------:R-:W-:Y:S01]  /*1b50*/  MOV R2, R23 ;  /* 0x0000001700027202 */ /* 0x000fe20000000f00 */
[----:B------:R-:W-:Y:S02]  /*1b60*/  IMAD.MOV.U32 R44, RZ, RZ, R0 ;  /* 0x000000ffff2c7224 */ /* 0x000fe400078e0000 */
[----:B------:R-:W-:Y:S02]  /*1b70*/  IMAD.MOV.U32 R0, RZ, RZ, -0x1 ;  /* 0xffffffffff007424 */ /* 0x000fe400078e00ff */
[----:B------:R-:W-:-:S07]  /*1b80*/  IMAD R44, R16, R44, R45 ;  /* 0x0000002c102c7224 */ /* 0x000fce00078e022d */
[----:B------:R-:W-:Y:S05]  /*1b90*/  WARPSYNC.COLLECTIVE R0, `(.L_x_45579) ;  /* 0x0000000000087348 */ /* 0x000fea0003c00000 */
[----:B------:R0:W1:Y:S02]  /*1ba0*/  SHFL.IDX P2, R0, R43, R2, R3 ;  /* 0x000000022b007389 */ /* 0x0000640000040003 */
[----:B01----:R-:W-:Y:S05]  /*1bb0*/  ENDCOLLECTIVE ;  /* 0x000000000000791b */ /* 0x003fea0003800000 */
.L_x_45579:
[----:B------:R-:W-:Y:S01]  /*1bc0*/  IMAD.MOV.U32 R2, RZ, RZ, R30 ;  /* 0x000000ffff027224 */ /* 0x000fe200078e001e */
[----:B------:R-:W-:Y:S02]  /*1bd0*/  MOV R45, R0 ;  /* 0x00000000002d7202 */ /* 0x000fe40000000f00 */
[----:B------:R-:W-:-:S03]  /*1be0*/  MOV R0, 0xffffffff ;  /* 0xffffffff00007802 */ /* 0x000fc60000000f00 */
[----:B------:R-:W-:-:S07]  /*1bf0*/  IMAD R45, R15, R45, R44 ;  /* 0x0000002d0f2d7224 */ /* 0x000fce00078e022c */
[----:B------:R-:W-:Y:S05]  /*1c00*/  WARPSYNC.COLLECTIVE R0, `(.L_x_45580) ;  /* 0x0000000000087348 */ /* 0x000fea0003c00000 */
[----:B------:R0:W1:Y:S02]  /*1c10*/  SHFL.IDX P2, R0, R43, R2, R3 ;  /* 0x000000022b007389 */ /* 0x0000640000040003 */
[----:B01----:R-:W-:Y:S05]  /*1c20*/  ENDCOLLECTIVE ;  /* 0x000000000000791b */ /* 0x003fea0003800000 */
.L_x_45580:
[----:B------:R-:W-:Y:S01]  /*1c30*/  MOV R2, R29 ;  /* 0x0000001d00027202 */ /* 0x000fe20000000f00 */
[----:B------:R-:W-:Y:S02]  /*1c40*/  IMAD.MOV.U32 R44, RZ, RZ, R0 ;  /* 0x000000ffff2c7224 */ /* 0x000fe400078e0000 */
[----:B------:R-:W-:Y:S02]  /*1c50*/  IMAD.MOV.U32 R0, RZ, RZ, -0x1 ;  /* 0xffffffffff007424 */ /* 0x000fe400078e00ff */
[----:B------:R-:W-:-:S07]  /*1c60*/  IMAD R44, R14, R44, R45 ;  /* 0x0000002c0e2c7224 */ /* 0x000fce00078e022d */
[----:B------:R-:W-:Y:S05]  /*1c70*/  WARPSYNC.COLLECTIVE R0, `(.L_x_45581) ;  /* 0x0000000000087348 */ /* 0x000fea0003c00000 */
[----:B------:R0:W1:Y:S02]  /*1c80*/  SHFL.IDX P2, R0, R43, R2, R3 ;  /* 0x000000022b007389 */ /* 0x0000640000040003 */
[----:B01----:R-:W-:Y:S05]  /*1c90*/  ENDCOLLECTIVE ;  /* 0x000000000000791b */ /* 0x003fea0003800000 */
.L_x_45581:
[----:B------:R-:W-:Y:S01]  /*1ca0*/  IMAD.MOV.U32 R2, RZ, RZ, R28 ;  /* 0x000000ffff027224 */ /* 0x000fe200078e001c */
[----:B------:R-:W-:Y:S02]  /*1cb0*/  MOV R45, R0 ;  /* 0x00000000002d7202 */ /* 0x000fe40000000f00 */
[----:B------:R-:W-:-:S03]  /*1cc0*/  MOV R0, 0xffffffff ;  /* 0xffffffff00007802 */ /* 0x000fc60000000f00 */
[----:B------:R-:W-:-:S07]  /*1cd0*/  IMAD R45, R13, R45, R44 ;  /* 0x0000002d0d2d7224 */ /* 0x000fce00078e022c */
[----:B------:R-:W-:Y:S05]  /*1ce0*/  WARPSYNC.COLLECTIVE R0, `(.L_x_45582) ;  /* 0x0000000000087348 */ /* 0x000fea0003c00000 */
[----:B------:R0:W1:Y:S02]  /*1cf0*/  SHFL.IDX P2, R0, R43, R2, R3 ;  /* 0x000000022b007389 */ /* 0x0000640000040003 */
[----:B01----:R-:W-:Y:S05]  /*1d00*/  ENDCOLLECTIVE ;  /* 0x000000000000791b */ /* 0x003fea0003800000 */
.L_x_45582:
[----:B------:R-:W-:Y:S01]  /*1d10*/  MOV R2, R27 ;  /* 0x0000001b00027202 */ /* 0x000fe20000000f00 */
[----:B------:R-:W-:Y:S02]  /*1d20*/  IMAD.MOV.U32 R44, RZ, RZ, R0 ;  /* 0x000000ffff2c7224 */ /* 0x000fe400078e0000 */
[----:B------:R-:W-:Y:S02]  /*1d30*/  IMAD.MOV.U32 R0, RZ, RZ, -0x1 ;  /* 0xffffffffff007424 */ /* 0x000fe400078e00ff */
[----:B------:R-:W-:-:S07]  /*1d40*/  IMAD R44, R12, R44, R45 ;  /* 0x0000002c0c2c7224 */ /* 0x000fce00078e022d */
[----:B------:R-:W-:Y:S05]  /*1d50*/  WARPSYNC.COLLECTIVE R0, `(.L_x_45583) ;  /* 0x0000000000087348 */ /* 0x000fea0003c00000 */
[----:B------:R0:W1:Y:S02]  /*1d60*/  SHFL.IDX P2, R0, R43, R2, R3 ;  /* 0x000000022b007389 */ /* 0x0000640000040003 */
[----:B01----:R-:W-:Y:S05]  /*1d70*/  ENDCOLLECTIVE ;  /* 0x000000000000791b */ /* 0x003fea0003800000 */
.L_x_45583:
[----:B------:R-:W-:Y:S01]  /*1d80*/  IMAD.MOV.U32 R2, RZ, RZ, R26 ;  /* 0x000000ffff027224 */ /* 0x000fe200078e001a */
[----:B------:R-:W-:Y:S02]  /*1d90*/  MOV R45, R0 ;  /* 0x00000000002d7202 */ /* 0x000fe40000000f00 */
[----:B------:R-:W-:-:S03]  /*1da0*/  MOV R0, 0xffffffff ;  /* 0xffffffff00007802 */ /* 0x000fc60000000f00 */
[----:B------:R-:W-:-:S07]  /*1db0*/  IMAD R45, R11, R45, R44 ;  /* 0x0000002d0b2d7224 */ /* 0x000fce00078e022c */
[----:B------:R-:W-:Y:S05]  /*1dc0*/  WARPSYNC.COLLECTIVE R0, `(.L_x_45584) ;  /* 0x0000000000087348 */ /* 0x000fea0003c00000 */
[----:B------:R0:W1:Y:S02]  /*1dd0*/  SHFL.IDX P2, R0, R43, R2, R3 ;  /* 0x000000022b007389 */ /* 0x0000640000040003 */
[----:B01----:R-:W-:Y:S05]  /*1de0*/  ENDCOLLECTIVE ;  /* 0x000000000000791b */ /* 0x003fea0003800000 */
.L_x_45584:
[----:B------:R-:W-:Y:S01]  /*1df0*/  MOV R2, R25 ;  /* 0x0000001900027202 */ /* 0x000fe20000000f00 */
[----:B------:R-:W-:Y:S02]  /*1e00*/  IMAD.MOV.U32 R44, RZ, RZ, R0 ;  /* 0x000000ffff2c7224 */ /* 0x000fe400078e0000 */
[----:B------:R-:W-:Y:S02]  /*1e10*/  IMAD.MOV.U32 R0, RZ, RZ, -0x1 ;  /* 0xffffffffff007424 */ /* 0x000fe400078e00ff */
[----:B------:R-:W-:-:S07]  /*1e20*/  IMAD R44, R10, R44, R45 ;  /* 0x0000002c0a2c7224 */ /* 0x000fce00078e022d */
[----:B------:R-:W-:Y:S05]  /*1e30*/  WARPSYNC.COLLECTIVE R0, `(.L_x_45585) ;  /* 0x0000000000087348 */ /* 0x000fea0003c00000 */
[----:B------:R0:W1:Y:S02]  /*1e40*/  SHFL.IDX P2, R0, R43, R2, R3 ;  /* 0x000000022b007389 */ /* 0x0000640000040003 */
[----:B01----:R-:W-:Y:S05]  /*1e50*/  ENDCOLLECTIVE ;  /* 0x000000000000791b */ /* 0x003fea0003800000 */
.L_x_45585:
[----:B------:R-:W-:Y:S01]  /*1e60*/  IMAD.MOV.U32 R2, RZ, RZ, R24 ;  /* 0x000000ffff027224 */ /* 0x000fe200078e0018 */
[----:B------:R-:W-:Y:S02]  /*1e70*/  MOV R45, R0 ;  /* 0x00000000002d7202 */ /* 0x000fe40000000f00 */
[----:B------:R-:W-:-:S03]  /*1e80*/  MOV R0, 0xffffffff ;  /* 0xffffffff00007802 */ /* 0x000fc60000000f00 */
[----:B------:R-:W-:-:S07]  /*1e90*/  IMAD R45, R9, R45, R44 ;  /* 0x0000002d092d7224 */ /* 0x000fce00078e022c */
[----:B------:R-:W-:Y:S05]  /*1ea0*/  WARPSYNC.COLLECTIVE R0, `(.L_x_45586) ;  /* 0x0000000000087348 */ /* 0x000fea0003c00000 */
[----:B------:R0:W1:Y:S02]  /*1eb0*/  SHFL.IDX P2, R0, R43, R2, R3 ;  /* 0x000000022b007389 */ /* 0x0000640000040003 */
[----:B01----:R-:W-:Y:S05]  /*1ec0*/  ENDCOLLECTIVE ;  /* 0x000000000000791b */ /* 0x003fea0003800000 */
.L_x_45586:
[----:B------:R-:W-:Y:S05]  /*1ed0*/  BRA `(.L_x_45587) ;  /* 0xfffffff4005c7947 */ /* 0x000fea000383ffff */
.L_x_45588:
        /* <DEDUP_REMOVED lines=10> */
.L_x_58669:


//--------------------- .text._Z9cuda_gemmIiLi256ELi1ELi1ELi256ELi16ELi16ELi32ELi1ELi0EEviiiPT_S1_S1_ii --------------------------
	.section	.text._Z9cuda_gemmIiLi256ELi1ELi1ELi256ELi16ELi16ELi32ELi1ELi0EEviiiPT_S1_S1_ii,"ax",@progbits
	.align	128
        .global         _Z9cuda_gemmIiLi256ELi1ELi1ELi256ELi16ELi16ELi32ELi1ELi0EEviiiPT_S1_S1_ii
        .type           _Z9cuda_gemmIiLi256ELi1ELi1ELi256ELi16ELi16ELi32ELi1ELi0EEviiiPT_S1_S1_ii,@function
        .size           _Z9cuda_gemmIiLi256ELi1ELi1ELi256ELi16ELi16ELi32ELi1ELi0EEviiiPT_S1_S1_ii,(.L_x_58670 - _Z9cuda_gemmIiLi256ELi1ELi1ELi256ELi16ELi16ELi32ELi1ELi0EEviiiPT_S1_S1_ii)
        .other          _Z9cuda_gemmIiLi256ELi1ELi1ELi256ELi16ELi16ELi32ELi1ELi0EEviiiPT_S1_S1_ii,@"STO_CUDA_ENTRY STV_DEFAULT"
_Z9cuda_gemmIiLi256ELi1ELi1ELi256ELi16ELi16ELi32ELi1ELi0EEviiiPT_S1_S1_ii:
.text._Z9cuda_gemmIiLi256ELi1ELi1ELi256ELi16ELi16ELi32ELi1ELi0EEviiiPT_S1_S1_ii:
        /* <DEDUP_REMOVED lines=50> */
.L_x_45591:
        /* <DEDUP_REMOVED lines=25> */
.L_x_45590:
[----:B------:R-:W-:Y:S05]  /*04b0*/  BSYNC.RECONVERGENT B0 ;  /* 0x0000000000007941 */ /* 0x000fea0003800200 */
.L_x_45589:
        /* <DEDUP_REMOVED lines=99> */
.L_x_45594:
        /* <DEDUP_REMOVED lines=10> */
.L_x_45593:
[----:B------:R-:W-:Y:S05]  /*0b90*/  BSYNC.RECONVERGENT B0 ;  /* 0x0000000000007941 */ /* 0x000fea0003800200 */
.L_x_45592:
        /* <DEDUP_REMOVED lines=8> */
.L_x_45597:
        /* <DEDUP_REMOVED lines=24> */
.L_x_45596:
[----:B------:R-:W-:Y:S05]  /*0da0*/  BSYNC.RECONVERGENT B0 ;  /* 0x0000000000007941 */ /* 0x000fea0003800200 */
.L_x_45595:
        /* <DEDUP_REMOVED lines=12> */
.L_x_45600:
[----:B------:R-:W-:Y:S02]  /*0e70*/  IMAD R7, R5, 0x4, R4 ;  /* 0x0000000405077824 */ /* 0x000fe400078e0204 */
[----:B------:R-:W-:Y:S02]  /*0e80*/  VIADD R6, R6, 0x1 ;  /* 0x0000000106067836 */ /* 0x000fe40000000000 */
[----:B------:R-:W-:Y:S01]  /*0e90*/  IMAD.IADD R5, R52, 0x1, R5 ;  /* 0x0000000134057824 */ /* 0x000fe200078e0205 */
[----:B------:R2:W-:Y:S02]  /*0ea0*/  STS [R7], RZ ;  /* 0x000000ff07007388 */ /* 0x0005e40000000800 */
[----:B------:R-:W-:-:S13]  /*0eb0*/  ISETP.NE.AND P4, PT, R6, R23, PT ;  /* 0x000000170600720c */ /* 0x000fda0003f85270 */
[----:B--2---:R-:W-:Y:S05]  /*0ec0*/  @P4 BRA `(.L_x_45600) ;  /* 0xfffffffc00e84947 */ /* 0x004fea000383ffff */
.L_x_45599:
[----:B------:R-:W-:Y:S05]  /*0ed0*/  BSYNC.RECONVERGENT B0 ;  /* 0x0000000000007941 */ /* 0x000fea0003800200 */
.L_x_45598:
        /* <DEDUP_REMOVED lines=9> */
.L_x_45603:
        /* <DEDUP_REMOVED lines=11> */
.L_x_45602:
[----:B------:R-:W-:Y:S05]  /*1020*/  BSYNC.RECONVERGENT B0 ;  /* 0x0000000000007941 */ /* 0x000fea0003800200 */
.L_x_45601:
        /* <DEDUP_REMOVED lines=100> */
.L_x_45658:
        /* <DEDUP_REMOVED lines=19> */
.L_x_45607:
        /* <DEDUP_REMOVED lines=8> */
.L_x_45608:
        /* <DEDUP_REMOVED lines=10> */
.L_x_45609:
        /* <DEDUP_REMOVED lines=10> */
.L_x_45610:
        /* <DEDUP_REMOVED lines=10> */
.L_x_45611:
        /* <DEDUP_REMOVED lines=10> */
.L_x_45612:
        /* <DEDUP_REMOVED lines=13> */
.L_x_45613:
        /* <DEDUP_REMOVED lines=12> */
.L_x_45614:
        /* <DEDUP_REMOVED lines=13> */
.L_x_45615:
        /* <DEDUP_REMOVED lines=12> */
.L_x_45616:
        /* <DEDUP_REMOVED lines=12> */
.L_x_45617:
        /* <DEDUP_REMOVED lines=12> */
.L_x_45618:
        /* <DEDUP_REMOVED lines=12> */
.L_x_45619:
        /* <DEDUP_REMOVED lines=14> */
.L_x_45620:
        /* <DEDUP_REMOVED lines=14> */
.L_x_45621:
        /* <DEDUP_REMOVED lines=11> */
.L_x_45622:
        /* <DEDUP_REMOVED lines=35> */
.L_x_45657:
[----:B0-----:R-:W-:Y:S02]  /*24a0*/  IMAD R60, R20, 0x44, R21 ;  /* 0x00000044143c7824 */ /* 0x001fe400078e0215 */
[----:B------:R-:W-:-:S04]  /*24b0*/  IMAD.MOV.U32 R57, RZ, RZ, RZ ;  /* 0x000000ffff397224 */ /* 0x000fc800078e00ff */
[----:B------:R-:W0:Y:S01]  /*24c0*/  LDS R60, [R60] ;  /* 0x000000003c3c7984 */ /* 0x000e220000000800 */
[----:B------:R-:W-:Y:S05]  /*24d0*/  @!P5 BRA `(.L_x_45625) ;  /* 0x000000000010d947 */ /* 0x000fea0003800000 */
[----:B------:R-:W-:-:S03]  /*24e0*/  UMOV UR4, 0xffffffff ;  /* 0xffffffff00047882 */ /* 0x000fc60000000000 */
[----:B------:R-:W-:Y:S05]  /*24f0*/  BRA.DIV UR4, `(.L_x_45626) ;  /* 0x0000003e04447947 */ /* 0x000fea000b800000 */
[----:B0-----:R0:W0:Y:S02]  /*2500*/  SHFL.IDX PT, R31, R60, R18, R43 ;  /* 0x000000123c1f7389 */ /* 0x00102400000e002b */
.L_x_45770:
[----:B0-----:R-:W-:-:S07]  /*2510*/  IMAD R57, R16, R31, RZ ;  /* 0x0000001f10397224 */ /* 0x001fce00078e02ff */
.L_x_45625:
[----:B------:R-:W-:Y:S05]  /*2520*/  @!P4 BRA `(.L_x_45627) ;  /* 0x000000000010c947 */ /* 0x000fea0003800000 */
[----:B------:R-:W-:-:S03]  /*2530*/  UMOV UR4, 0xffffffff ;  /* 0xffffffff00047882 */ /* 0x000fc60000000000 */
[----:B------:R-:W-:Y:S05]  /*2540*/  BRA.DIV UR4, `(.L_x_45628) ;  /* 0x0000003e04507947 */ /* 0x000fea000b800000 */
[----:B0-----:R0:W0:Y:S02]  /*2550*/  SHFL.IDX PT, R31, R60, R54, R43 ;  /* 0x000000363c1f7389 */ /* 0x00102400000e002b */
.L_x_45773:
[----:B01----:R-:W-:-:S07]  /*2560*/  IMAD R57, R15, R31, R57 ;  /* 0x0000001f0f397224 */ /* 0x003fce00078e0239 */
.L_x_45627:
[----:B------:R-:W-:Y:S05]  /*2570*/  @!P3 BRA `(.L_x_45629) ;  /* 0x000000000010b947 */ /* 0x000fea0003800000 */
[----:B------:R-:W-:-:S03]  /*2580*/  UMOV UR4, 0xffffffff ;  /* 0xffffffff00047882 */ /* 0x000fc60000000000 */
[----:B------:R-:W-:Y:S05]  /*2590*/  BRA.DIV UR4, `(.L_x_45630) ;  /* 0x0000003e045c7947 */ /* 0x000fea000b800000 */
[----:B0-----:R0:W0:Y:S02]  /*25a0*/  SHFL.IDX PT, R31, R60, R42, R43 ;  /* 0x0000002a3c1f7389 */ /* 0x00102400000e002b */
.L_x_45776:
[----:B0-2---:R-:W-:-:S07]  /*25b0*/  IMAD R57, R14, R31, R57 ;  /* 0x0000001f0e397224 */ /* 0x005fce00078e0239 */
.L_x_45629:
[----:B------:R-:W-:Y:S05]  /*25c0*/  @!P2 BRA `(.L_x_45631) ;  /* 0x000000000010a947 */ /* 0x000fea0003800000 */
[----:B------:R-:W-:-:S03]  /*25d0*/  UMOV UR4, 0xffffffff ;  /* 0xffffffff00047882 */ /* 0x000fc60000000000 */
[----:B------:R-:W-:Y:S05]  /*25e0*/  BRA.DIV UR4, `(.L_x_45632) ;  /* 0x0000003e04687947 */ /* 0x000fea000b800000 */
[----:B0-----:R0:W0:Y:S02]  /*25f0*/  SHFL.IDX PT, R31, R60, R41, R43 ;  /* 0x000000293c1f7389 */ /* 0x00102400000e002b */
.L_x_45779:
[----:B0--3--:R-:W-:-:S07]  /*2600*/  IMAD R57, R13, R31, R57 ;  /* 0x0000001f0d397224 */ /* 0x009fce00078e0239 */
.L_x_45631:
[----:B------:R-:W-:Y:S05]  /*2610*/  @!P1 BRA `(.L_x_45633) ;  /* 0x0000000000109947 */ /* 0x000fea0003800000 */
[----:B------:R-:W-:-:S03]  /*2620*/  UMOV UR4, 0xffffffff ;  /* 0xffffffff00047882 */ /* 0x000fc60000000000 */
[----:B------:R-:W-:Y:S05]  /*2630*/  BRA.DIV UR4, `(.L_x_45634) ;  /* 0x0000003e04747947 */ /* 0x000fea000b800000 */
[----:B0-----:R0:W0:Y:S02]  /*2640*/  SHFL.IDX PT, R31, R60, R40, R43 ;  /* 0x000000283c1f7389 */ /* 0x00102400000e002b */
.L_x_45782:
[----:B0---4-:R-:W-:-:S07]  /*2650*/  IMAD R57, R12, R31, R57 ;  /* 0x0000001f0c397224 */ /* 0x011fce00078e0239 */
.L_x_45633:
[----:B------:R-:W-:Y:S05]  /*2660*/  @!P0 BRA `(.L_x_45635) ;  /* 0x0000000000108947 */ /* 0x000fea0003800000 */
[----:B------:R-:W-:-:S03]  /*2670*/  UMOV UR4, 0xffffffff ;  /* 0xffffffff00047882 */ /* 0x000fc60000000000 */
[----:B------:R-:W-:Y:S05]  /*2680*/  BRA.DIV UR4, `(.L_x_45636) ;  /* 0x0000003e04807947 */ /* 0x000fea000b800000 */
[----:B0-----:R0:W0:Y:S02]  /*2690*/  SHFL.IDX PT, R31, R60, R39, R43 ;  /* 0x000000273c1f7389 */ /* 0x00102400000e002b */
.L_x_45785:
[----:B0-----:R-:W-:-:S07]  /*26a0*/  IMAD R57, R11, R31, R57 ;  /* 0x0000001f0b397224 */ /* 0x001fce00078e0239 */
.L_x_45635:
[----:B------:R-:W5:Y:S02]  /*26b0*/  LDC R58, c[0x0][0x3ac] ;  /* 0x0000eb00ff3a7b82 */ /* 0x000f640000000800 */
[----:B-----5:R-:W-:-:S13]  /*26c0*/  ISETP.GE.AND P6, PT, R58, 0x7, PT ;  /* 0x000000073a00780c */ /* 0x020fda0003fc6270 */
[----:B------:R-:W-:Y:S05]  /*26d0*/  @!P6 BRA `(.L_x_45637) ;  /* 0x000000000010e947 */ /* 0x000fea0003800000 */
[----:B------:R-:W-:-:S03]  /*26e0*/  UMOV UR4, 0xffffffff ;  /* 0xffffffff00047882 */ /* 0x000fc60000000000 */
[----:B------:R-:W-:Y:S05]  /*26f0*/  BRA.DIV UR4, `(.L_x_45638) ;  /* 0x0000003e04847947 */ /* 0x000fea000b800000 */
[----:B0-----:R0:W0:Y:S02]  /*2700*/  SHFL.IDX PT, R31, R60, R38, R43 ;  /* 0x000000263c1f7389 */ /* 0x00102400000e002b */
.L_x_45788:
[----:B0-----:R-:W-:-:S07]  /*2710*/  IMAD R57, R10, R31, R57 ;  /* 0x0000001f0a397224 */ /* 0x001fce00078e0239 */
.L_x_45637:
[----:B------:R-:W-:-:S13]  /*2720*/  ISETP.GE.AND P6, PT, R58, 0x8, PT ;  /* 0x000000083a00780c */ /* 0x000fda0003fc6270 */
[----:B------:R-:W-:Y:S05]  /*2730*/  @!P6 BRA `(.L_x_45639) ;  /* 0x000000000010e947 */ /* 0x000fea0003800000 */
[----:B------:R-:W-:-:S03]  /*2740*/  UMOV UR4, 0xffffffff ;  /* 0xffffffff00047882 */ /* 0x000fc60000000000 */
[----:B------:R-:W-:Y:S05]  /*2750*/  BRA.DIV UR4, `(.L_x_45640) ;  /* 0x0000003e048c7947 */ /* 0x000fea000b800000 */
[----:B0-----:R0:W0:Y:S02]  /*2760*/  SHFL.IDX PT, R31, R60, R37, R43 ;  /* 0x000000253c1f7389 */ /* 0x00102400000e002b */
.L_x_45791:
[----:B0-----:R-:W-:-:S07]  /*2770*/  IMAD R57, R9, R31, R57 ;  /* 0x0000001f09397224 */ /* 0x001fce00078e0239 */
.L_x_45639:
[----:B------:R-:W-:-:S13]  /*2780*/  ISETP.GE.AND P6, PT, R58, 0x9, PT ;  /* 0x000000093a00780c */ /* 0x000fda0003fc6270 */
[----:B------:R-:W-:Y:S05]  /*2790*/  @!P6 BRA `(.L_x_45641) ;  /* 0x000000000010e947 */ /* 0x000fea0003800000 */
[----:B------:R-:W-:-:S03]  /*27a0*/  UMOV UR4, 0xffffffff ;  /* 0xffffffff00047882 */ /* 0x000fc60000000000 */
[----:B------:R-:W-:Y:S05]  /*27b0*/  BRA.DIV UR4, `(.L_x_45642) ;  /* 0x0000003e04947947 */ /* 0x000fea000b800000 */
[----:B0-----:R0:W0:Y:S02]  /*27c0*/  SHFL.IDX PT, R31, R60, R36, R43 ;  /* 0x000000243c1f7389 */ /* 0x00102400000e002b */
.L_x_45794:
[----:B0-----:R-:W-:-:S07]  /*27d0*/  IMAD R57, R8, R31, R57 ;  /* 0x0000001f08397224 */ /* 0x001fce00078e0239 */
.L_x_45641:
[----:B------:R-:W-:-:S13]  /*27e0*/  ISETP.GE.AND P6, PT, R58, 0xa, PT ;  /* 0x0000000a3a00780c */ /* 0x000fda0003fc6270 */
[----:B------:R-:W-:Y:S05]  /*27f0*/  @!P6 BRA `(.L_x_45643) ;  /* 0x000000000010e947 */ /* 0x000fea0003800000 */
[----:B------:R-:W-:-:S03]  /*2800*/  UMOV UR4, 0xffffffff ;  /* 0xffffffff00047882 */ /* 0x000fc60000000000 */
[----:B------:R-:W-:Y:S05]  /*2810*/  BRA.DIV UR4, `(.L_x_45644) ;  /* 0x0000003e049c7947 */ /* 0x000fea000b800000 */
[----:B0-----:R0:W0:Y:S02]  /*2820*/  SHFL.IDX PT, R31, R60, R35, R43 ;  /* 0x000000233c1f7389 */ /* 0x00102400000e002b */
.L_x_45797:
[----:B0-----:R-:W-:-:S07]  /*2830*/  IMAD R57, R7, R31, R57 ;  /* 0x0000001f07397224 */ /* 0x001fce00078e0239 */
.L_x_45643:
[----:B------:R-:W-:-:S13]  /*2840*/  ISETP.GE.AND P6, PT, R58, 0xb, PT ;  /* 0x0000000b3a00780c */ /* 0x000fda0003fc6270 */
[----:B------:R-:W-:Y:S05]  /*2850*/  @!P6 BRA `(.L_x_45645) ;  /* 0x000000000010e947 */ /* 0x000fea0003800000 */
[----:B------:R-:W-:-:S03]  /*2860*/  UMOV UR4, 0xffffffff ;  /* 0xffffffff00047882 */ /* 0x000fc60000000000 */
[----:B------:R-:W-:Y:S05]  /*2870*/  BRA.DIV UR4, `(.L_x_45646) ;  /* 0x0000003e04a47947 */ /* 0x000fea000b800000 */
[----:B0-----:R0:W0:Y:S02]  /*2880*/  SHFL.IDX PT, R31, R60, R34, R43 ;  /* 0x000000223c1f7389 */ /* 0x00102400000e002b */
.L_x_45800:
[----:B0-----:R-:W-:-:S07]  /*2890*/  IMAD R57, R6, R31, R57 ;  /* 0x0000001f06397224 */ /* 0x001fce00078e0239 */
.L_x_45645:
[----:B------:R-:W-:-:S13]  /*28a0*/  ISETP.GE.AND P6, PT, R58, 0xc, PT ;  /* 0x0000000c3a00780c */ /* 0x000fda0003fc6270 */
[----:B------:R-:W-:Y:S05]  /*28b0*/  @!P6 BRA `(.L_x_45647) ;  /* 0x000000000010e947 */ /* 0x000fea0003800000 */
[----:B------:R-:W-:-:S03]  /*28c0*/  UMOV UR4, 0xffffffff ;  /* 0xffffffff00047882 */ /* 0x000fc60000000000 */
[----:B------:R-:W-:Y:S05]  /*28d0*/  BRA.DIV UR4, `(.L_x_45648) ;  /* 0x0000003e04ac7947 */ /* 0x000fea000b800000 */
[----:B0-----:R0:W0:Y:S02]  /*28e0*/  SHFL.IDX PT, R31, R60, R33, R43 ;  /* 0x000000213c1f7389 */ /* 0x00102400000e002b */
.L_x_45803:
[----:B0-----:R-:W-:-:S07]  /*28f0*/  IMAD R57, R5, R31, R57 ;  /* 0x0000001f05397224 */ /* 0x001fce00078e0239 */
.L_x_45647:
[----:B------:R-:W-:-:S13]  /*2900*/  ISETP.GE.AND P6, PT, R58, 0xd, PT ;  /* 0x0000000d3a00780c */ /* 0x000fda0003fc6270 */
[----:B------:R-:W-:Y:S05]  /*2910*/  @!P6 BRA `(.L_x_45649) ;  /* 0x000000000010e947 */ /* 0x000fea0003800000 */
[----:B------:R-:W-:-:S03]  /*2920*/  UMOV UR4, 0xffffffff ;  /* 0xffffffff00047882 */ /* 0x000fc60000000000 */
[----:B------:R-:W-:Y:S05]  /*2930*/  BRA.DIV UR4, `(.L_x_45650) ;  /* 0x0000003e04b47947 */ /* 0x000fea000b800000 */
[----:B0-----:R0:W0:Y:S02]  /*2940*/  SHFL.IDX PT, R31, R60, R32, R43 ;  /* 0x000000203c1f7389 */ /* 0x00102400000e002b */
.L_x_45806:
[----:B0-----:R-:W-:-:S07]  /*2950*/  IMAD R57, R4, R31, R57 ;  /* 0x0000001f04397224 */ /* 0x001fce00078e0239 */
.L_x_45649:
[----:B------:R-:W-:-:S13]  /*2960*/  ISETP.GE.AND P6, PT, R58, 0xe, PT ;  /* 0x0000000e3a00780c */ /* 0x000fda0003fc6270 */
[----:B------:R-:W-:Y:S05]  /*2970*/  @!P6 BRA `(.L_x_45651) ;  /* 0x000000000010e947 */ /* 0x000fea0003800000 */
[----:B------:R-:W-:-:S03]  /*2980*/  UMOV UR4, 0xffffffff ;  /* 0xffffffff00047882 */ /* 0x000fc60000000000 */
[----:B------:R-:W-:Y:S05]  /*2990*/  BRA.DIV UR4, `(.L_x_45652) ;  /* 0x0000003e04bc7947 */ /* 0x000fea000b800000 */
[----:B0-----:R0:W0:Y:S02]  /*29a0*/  SHFL.IDX PT, R31, R60, R29, R43 ;  /* 0x0000001d3c1f7389 */ /* 0x00102400000e002b */
.L_x_45809:
[----:B0-----:R-:W-:-:S07]  /*29b0*/  IMAD R57, R3, R31, R57 ;  /* 0x0000001f03397224 */ /* 0x001fce00078e0239 */
.L_x_45651:
[----:B------:R-:W-:-:S13]  /*29c0*/  ISETP.GE.AND P6, PT, R58, 0xf, PT ;  /* 0x0000000f3a00780c */ /* 0x000fda0003fc6270 */
[----:B------:R-:W-:Y:S05]  /*29d0*/  @!P6 BRA `(.L_x_45653) ;  /* 0x000000000010e947 */ /* 0x000fea0003800000 */
[----:B------:R-:W-:-:S03]  /*29e0*/  UMOV UR4, 0xffffffff ;  /* 0xffffffff00047882 */ /* 0x000fc60000000000 */
[----:B------:R-:W-:Y:S05]  /*29f0*/  BRA.DIV UR4, `(.L_x_45654) ;  /* 0x0000003e04c47947 */ /* 0x000fea000b800000 */
[----:B0-----:R0:W0:Y:S02]  /*2a00*/  SHFL.IDX PT, R31, R60, R28, R43 ;  /* 0x0000001c3c1f7389 */ /* 0x00102400000e002b */
.L_x_45812:
[----:B0-----:R-:W-:-:S07]  /*2a10*/  IMAD R57, R2, R31, R57 ;  /* 0x0000001f02397224 */ /* 0x001fce00078e0239 */
.L_x_45653:
[----:B------:R-:W-:-:S13]  /*2a20*/  ISETP.GE.AND P6, PT, R58, 0x10, PT ;  /* 0x000000103a00780c */ /* 0x000fda0003fc6270 */
[----:B------:R-:W-:Y:S05]  /*2a30*/  @!P6 BRA `(.L_x_45655) ;  /* 0x000000000010e947 */ /* 0x000fea0003800000 */
[----:B------:R-:W-:-:S03]  /*2a40*/  UMOV UR4, 0xffffffff ;  /* 0xffffffff00047882 */ /* 0x000fc60000000000 */
[----:B------:R-:W-:Y:S05]  /*2a50*/  BRA.DIV UR4, `(.L_x_45656) ;  /* 0x0000003e04cc7947 */ /* 0x000fea000b800000 */
[----:B0-----:R0:W0:Y:S02]  /*2a60*/  SHFL.IDX PT, R31, R60, R27, R43 ;  /* 0x0000001b3c1f7389 */ /* 0x00102400000e002b */
.L_x_45815:
[----:B0-----:R-:W-:-:S07]  /*2a70*/  IMAD R57, R0, R31, R57 ;  /* 0x0000001f00397224 */ /* 0x001fce00078e0239 */
.L_x_45655:
        /* <DEDUP_REMOVED lines=8> */
.L_x_45624:
[----:B------:R-:W-:Y:S05]  /*2b00*/  BSYNC B0 ;  /* 0x0000000000007941 */ /* 0x000fea0003800000 */
.L_x_45623:
[----:B------:R-:W-:-:S13]  /*2b10*/  ISETP.NE.AND P6, PT, R55, RZ, PT ;  /* 0x000000ff3700720c */ /* 0x000fda0003fc5270 */
[----:B------:R-:W-:Y:S05]  /*2b20*/  @!P6 BRA `(.L_x_45658) ;  /* 0xffffffe800d0e947 */ /* 0x000fea000383ffff */
[----:B------:R-:W-:Y:S05]  /*2b30*/  BSYNC B1 ;  /* 0x0000000000017941 */ /* 0x000fea0003800000 */
.L_x_45606:
[----:B------:R-:W-:Y:S05]  /*2b40*/  BRA `(.L_x_45604) ;  /* 0x0000003000bc7947 */ /* 0x000fea0003800000 */
.L_x_45605:
        /* <DEDUP_REMOVED lines=79> */
.L_x_45711:
        /* <DEDUP_REMOVED lines=19> */
.L_x_45660:
        /* <DEDUP_REMOVED lines=8> */
.L_x_45661:
        /* <DEDUP_REMOVED lines=8> */
.L_x_45662:
        /* <DEDUP_REMOVED lines=8> */
.L_x_45663:
        /* <DEDUP_REMOVED lines=8> */
.L_x_45664:
        /* <DEDUP_REMOVED lines=8> */
.L_x_45665:
        /* <DEDUP_REMOVED lines=11> */
.L_x_45666:
        /* <DEDUP_REMOVED lines=14> */
.L_x_45667:
        /* <DEDUP_REMOVED lines=13> */
.L_x_45668:
        /* <DEDUP_REMOVED lines=14> */
.L_x_45669:
        /* <DEDUP_REMOVED lines=14> */
.L_x_45670:
        /* <DEDUP_REMOVED lines=14> */
.L_x_45671:
        /* <DEDUP_REMOVED lines=14> */
.L_x_45672:
        /* <DEDUP_REMOVED lines=14> */
.L_x_45673:
        /* <DEDUP_REMOVED lines=14> */
.L_x_45674:
        /* <DEDUP_REMOVED lines=11> */
.L_x_45675:
        /* <DEDUP_REMOVED lines=31> */
.L_x_45710:
[----:B-1----:R-:W-:Y:S02]  /*3e30*/  IMAD R60, R57, 0x44, R56 ;  /* 0x00000044393c7824 */ /* 0x002fe400078e0238 */
[----:B------:R-:W-:-:S04]  /*3e40*/  IMAD.MOV.U32 R58, RZ, RZ, RZ ;  /* 0x000000ffff3a7224 */ /* 0x000fc800078e00ff */
[----:B------:R-:W1:Y:S01]  /*3e50*/  LDS R60, [R60] ;  /* 0x000000003c3c7984 */ /* 0x000e620000000800 */
[----:B------:R-:W-:Y:S05]  /*3e60*/  @!P0 BRA `(.L_x_45678) ;  /* 0x0000000000108947 */ /* 0x000fea0003800000 */
[----:B------:R-:W-:-:S03]  /*3e70*/  UMOV UR4, 0xffffffff ;  /* 0xffffffff00047882 */ /* 0x000fc60000000000 */
[----:B------:R-:W-:Y:S05]  /*3e80*/  BRA.DIV UR4, `(.L_x_45679) ;  /* 0x0000002a04e07947 */ /* 0x000fea000b800000 */
[----:B-1----:R1:W2:Y:S02]  /*3e90*/  SHFL.IDX PT, R31, R60, R18, R43 ;  /* 0x000000123c1f7389 */ /* 0x0022a400000e002b */
.L_x_45818:
[----:B0-2---:R-:W-:-:S07]  /*3ea0*/  IMAD R58, R16, R31, RZ ;  /* 0x0000001f103a7224 */ /* 0x005fce00078e02ff */
.L_x_45678:
[----:B------:R-:W-:Y:S05]  /*3eb0*/  @!P1 BRA `(.L_x_45680) ;  /* 0x0000000000109947 */ /* 0x000fea0003800000 */
[----:B------:R-:W-:-:S03]  /*3ec0*/  UMOV UR4, 0xffffffff ;  /* 0xffffffff00047882 */ /* 0x000fc60000000000 */
[----:B------:R-:W-:Y:S05]  /*3ed0*/  BRA.DIV UR4, `(.L_x_45681) ;  /* 0x0000002a04ec7947 */ /* 0x000fea000b800000 */
[----:B-1----:R1:W2:Y:S02]  /*3ee0*/  SHFL.IDX PT, R31, R60, R42, R43 ;  /* 0x0000002a3c1f7389 */ /* 0x0022a400000e002b */
.L_x_45821:
[----:B--2---:R-:W-:-:S07]  /*3ef0*/  IMAD R58, R15, R31, R58 ;  /* 0x0000001f0f3a7224 */ /* 0x004fce00078e023a */
.L_x_45680:
[----:B------:R-:W-:Y:S05]  /*3f00*/  @!P2 BRA `(.L_x_45682) ;  /* 0x000000000010a947 */ /* 0x000fea0003800000 */
[----:B------:R-:W-:-:S03]  /*3f10*/  UMOV UR4, 0xffffffff ;  /* 0xffffffff00047882 */ /* 0x000fc60000000000 */
[----:B------:R-:W-:Y:S05]  /*3f20*/  BRA.DIV UR4, `(.L_x_45683) ;  /* 0x0000002a04f87947 */ /* 0x000fea000b800000 */
[----:B-1----:R1:W2:Y:S02]  /*3f30*/  SHFL.IDX PT, R31, R60, R41, R43 ;  /* 0x000000293c1f7389 */ /* 0x0022a400000e002b */
.L_x_45824:
[----:B--2---:R-:W-:-:S07]  /*3f40*/  IMAD R58, R14, R31, R58 ;  /* 0x0000001f0e3a7224 */ /* 0x004fce00078e023a */
.L_x_45682:
[----:B------:R-:W-:Y:S05]  /*3f50*/  @!P3 BRA `(.L_x_45684) ;  /* 0x000000000010b947 */ /* 0x000fea0003800000 */
[----:B------:R-:W-:-:S03]  /*3f60*/  UMOV UR4, 0xffffffff ;  /* 0xffffffff00047882 */ /* 0x000fc60000000000 */
[----:B------:R-:W-:Y:S05]  /*3f70*/  BRA.DIV UR4, `(.L_x_45685) ;  /* 0x0000002e04047947 */ /* 0x000fea000b800000 */
[----:B-1----:R1:W2:Y:S02]  /*3f80*/  SHFL.IDX PT, R31, R60, R40, R43 ;  /* 0x000000283c1f7389 */ /* 0x0022a400000e002b */
.L_x_45827:
[----:B--23--:R-:W-:-:S07]  /*3f90*/  IMAD R58, R13, R31, R58 ;  /* 0x0000001f0d3a7224 */ /* 0x00cfce00078e023a */
.L_x_45684:
[----:B------:R-:W-:Y:S05]  /*3fa0*/  @!P4 BRA `(.L_x_45686) ;  /* 0x000000000010c947 */ /* 0x000fea0003800000 */
[----:B------:R-:W-:-:S03]  /*3fb0*/  UMOV UR4, 0xffffffff ;  /* 0xffffffff00047882 */ /* 0x000fc60000000000 */
[----:B------:R-:W-:Y:S05]  /*3fc0*/  BRA.DIV UR4, `(.L_x_45687) ;  /* 0x0000002e04107947 */ /* 0x000fea000b800000 */
[----:B-1----:R1:W2:Y:S02]  /*3fd0*/  SHFL.IDX PT, R31, R60, R39, R43 ;  /* 0x000000273c1f7389 */ /* 0x0022a400000e002b */
.L_x_45830:
[----:B--2-4-:R-:W-:-:S07]  /*3fe0*/  IMAD R58, R12, R31, R58 ;  /* 0x0000001f0c3a7224 */ /* 0x014fce00078e023a */
.L_x_45686:
[----:B------:R-:W-:Y:S05]  /*3ff0*/  @!P5 BRA `(.L_x_45688) ;  /* 0x000000000010d947 */ /* 0x000fea0003800000 */
[----:B------:R-:W-:-:S03]  /*4000*/  UMOV UR4, 0xffffffff ;  /* 0xffffffff00047882 */ /* 0x000fc60000000000 */
[----:B------:R-:W-:Y:S05]  /*4010*/  BRA.DIV UR4, `(.L_x_45689) ;  /* 0x0000002e041c7947 */ /* 0x000fea000b800000 */
[----:B-1----:R1:W2:Y:S02]  /*4020*/  SHFL.IDX PT, R31, R60, R38, R43 ;  /* 0x000000263c1f7389 */ /* 0x0022a400000e002b */
.L_x_45833:
[----:B0-2---:R-:W-:-:S07]  /*4030*/  IMAD R58, R11, R31, R58 ;  /* 0x0000001f0b3a7224 */ /* 0x005fce00078e023a */
.L_x_45688:
[----:B------:R-:W2:Y:S02]  /*4040*/  LDC R59, c[0x0][0x3ac] ;  /* 0x0000eb00ff3b7b82 */ /* 0x000ea40000000800 */
[----:B--2---:R-:W-:-:S13]  /*4050*/  ISETP.GE.U32.AND P6, PT, R59, 0x7, PT ;  /* 0x000000073b00780c */ /* 0x004fda0003fc6070 */
[----:B------:R-:W-:Y:S05]  /*4060*/  @!P6 BRA `(.L_x_45690) ;  /* 0x000000000010e947 */ /* 0x000fea0003800000 */
[----:B------:R-:W-:-:S03]  /*4070*/  UMOV UR4, 0xffffffff ;  /* 0xffffffff00047882 */ /* 0x000fc60000000000 */
[----:B------:R-:W-:Y:S05]  /*4080*/  BRA.DIV UR4, `(.L_x_45691) ;  /* 0x0000002e04207947 */ /* 0x000fea000b800000 */
[----:B-1----:R1:W2:Y:S02]  /*4090*/  SHFL.IDX PT, R31, R60, R37, R43 ;  /* 0x000000253c1f7389 */ /* 0x0022a400000e002b */
.L_x_45836:
[----:B0-2---:R-:W-:-:S07]  /*40a0*/  IMAD R58, R10, R31, R58 ;  /* 0x0000001f0a3a7224 */ /* 0x005fce00078e023a */
.L_x_45690:
[----:B------:R-:W-:-:S13]  /*40b0*/  ISETP.GE.U32.AND P6, PT, R59, 0x8, PT ;  /* 0x000000083b00780c */ /* 0x000fda0003fc6070 */
[----:B------:R-:W-:Y:S05]  /*40c0*/  @!P6 BRA `(.L_x_45692) ;  /* 0x000000000010e947 */ /* 0x000fea0003800000 */
[----:B------:R-:W-:-:S03]  /*40d0*/  UMOV UR4, 0xffffffff ;  /* 0xffffffff00047882 */ /* 0x000fc60000000000 */
[----:B------:R-:W-:Y:S05]  /*40e0*/  BRA.DIV UR4, `(.L_x_45693) ;  /* 0x0000002e04287947 */ /* 0x000fea000b800000 */
[----:B-1----:R1:W2:Y:S02]  /*40f0*/  SHFL.IDX PT, R31, R60, R36, R43 ;  /* 0x000000243c1f7389 */ /* 0x0022a400000e002b */
.L_x_45839:
[----:B0-2---:R-:W-:-:S07]  /*4100*/  IMAD R58, R9, R31, R58 ;  /* 0x0000001f093a7224 */ /* 0x005fce00078e023a */
.L_x_45692:
[----:B------:R-:W-:-:S13]  /*4110*/  ISETP.GE.U32.AND P6, PT, R59, 0x9, PT ;  /* 0x000000093b00780c */ /* 0x000fda0003fc6070 */
[----:B------:R-:W-:Y:S05]  /*4120*/  @!P6 BRA `(.L_x_45694) ;  /* 0x000000000010e947 */ /* 0x000fea0003800000 */
[----:B------:R-:W-:-:S03]  /*4130*/  UMOV UR4, 0xffffffff ;  /* 0xffffffff00047882 */ /* 0x000fc60000000000 */
[----:B------:R-:W-:Y:S05]  /*4140*/  BRA.DIV UR4, `(.L_x_45695) ;  /* 0x0000002e04307947 */ /* 0x000fea000b800000 */
[----:B-1----:R1:W2:Y:S02]  /*4150*/  SHFL.IDX PT, R31, R60, R35, R43 ;  /* 0x000000233c1f7389 */ /* 0x0022a400000e002b */
.L_x_45842:
[----:B0-2---:R-:W-:-:S07]  /*4160*/  IMAD R58, R8, R31, R58 ;  /* 0x0000001f083a7224 */ /* 0x005fce00078e023a */
.L_x_45694:
[----:B------:R-:W-:-:S13]  /*4170*/  ISETP.GE.U32.AND P6, PT, R59, 0xa, PT ;  /* 0x0000000a3b00780c */ /* 0x000fda0003fc6070 */
[----:B------:R-:W-:Y:S05]  /*4180*/  @!P6 BRA `(.L_x_45696) ;  /* 0x000000000010e947 */ /* 0x000fea0003800000 */
[----:B------:R-:W-:-:S03]  /*4190*/  UMOV UR4, 0xffffffff ;  /* 0xffffffff00047882 */ /* 0x000fc60000000000 */
[----:B------:R-:W-:Y:S05]  /*41a0*/  BRA.DIV UR4, `(.L_x_45697) ;  /* 0x0000002e04387947 */ /* 0x000fea000b800000 */
[----:B-1----:R1:W2:Y:S02]  /*41b0*/  SHFL.IDX PT, R31, R60, R34, R43 ;  /* 0x000000223c1f7389 */ /* 0x0022a400000e002b */
.L_x_45845:
[----:B0-2---:R-:W-:-:S07]  /*41c0*/  IMAD R58, R7, R31, R58 ;  /* 0x0000001f073a7224 */ /* 0x005fce00078e023a */
.L_x_45696:
[----:B------:R-:W-:-:S13]  /*41d0*/  ISETP.GE.U32.AND P6, PT, R59, 0xb, PT ;  /* 0x0000000b3b00780c */ /* 0x000fda0003fc6070 */
[----:B------:R-:W-:Y:S05]  /*41e0*/  @!P6 BRA `(.L_x_45698) ;  /* 0x000000000010e947 */ /* 0x000fea0003800000 */
[----:B------:R-:W-:-:S03]  /*41f0*/  UMOV UR4, 0xffffffff ;  /* 0xffffffff00047882 */ /* 0x000fc60000000000 */
[----:B------:R-:W-:Y:S05]  /*4200*/  BRA.DIV UR4, `(.L_x_45699) ;  /* 0x0000002e04407947 */ /* 0x000fea000b800000 */
[----:B-1----:R1:W2:Y:S02]  /*4210*/  SHFL.IDX PT, R31, R60, R33, R43 ;  /* 0x000000213c1f7389 */ /* 0x0022a400000e002b */
.L_x_45848:
[----:B0-2---:R-:W-:-:S07]  /*4220*/  IMAD R58, R6, R31, R58 ;  /* 0x0000001f063a7224 */ /* 0x005fce00078e023a */
.L_x_45698:
[----:B------:R-:W-:-:S13]  /*4230*/  ISETP.GE.U32.AND P6, PT, R59, 0xc, PT ;  /* 0x0000000c3b00780c */ /* 0x000fda0003fc6070 */
[----:B------:R-:W-:Y:S05]  /*4240*/  @!P6 BRA `(.L_x_45700) ;  /* 0x000000000010e947 */ /* 0x000fea0003800000 */
[----:B------:R-:W-:-:S03]  /*4250*/  UMOV UR4, 0xffffffff ;  /* 0xffffffff00047882 */ /* 0x000fc60000000000 */
[----:B------:R-:W-:Y:S05]  /*4260*/  BRA.DIV UR4, `(.L_x_45701) ;  /* 0x0000002e04487947 */ /* 0x000fea000b800000 */
[----:B-1----:R1:W2:Y:S02]  /*4270*/  SHFL.IDX PT, R31, R60, R32, R43 ;  /* 0x000000203c1f7389 */ /* 0x0022a400000e002b */
.L_x_45851:
[----:B0-2---:R-:W-:-:S07]  /*4280*/  IMAD R58, R5, R31, R58 ;  /* 0x0000001f053a7224 */ /* 0x005fce00078e023a */
.L_x_45700:
[----:B------:R-:W-:-:S13]  /*4290*/  ISETP.GE.U32.AND P6, PT, R59, 0xd, PT ;  /* 0x0000000d3b00780c */ /* 0x000fda0003fc6070 */
[----:B------:R-:W-:Y:S05]  /*42a0*/  @!P6 BRA `(.L_x_45702) ;  /* 0x000000000010e947 */ /* 0x000fea0003800000 */
[----:B------:R-:W-:-:S03]  /*42b0*/  UMOV UR4, 0xffffffff ;  /* 0xffffffff00047882 */ /* 0x000fc60000000000 */
[----:B------:R-:W-:Y:S05]  /*42c0*/  BRA.DIV UR4, `(.L_x_45703) ;  /* 0x0000002e04507947 */ /* 0x000fea000b800000 */
[----:B-1----:R1:W2:Y:S02]  /*42d0*/  SHFL.IDX PT, R31, R60, R29, R43 ;  /* 0x0000001d3c1f7389 */ /* 0x0022a400000e002b */
.L_x_45854:
[----:B0-2---:R-:W-:-:S07]  /*42e0*/  IMAD R58, R4, R31, R58 ;  /* 0x0000001f043a7224 */ /* 0x005fce00078e023a */
.L_x_45702:
[----:B------:R-:W-:-:S13]  /*42f0*/  ISETP.GE.U32.AND P6, PT, R59, 0xe, PT ;  /* 0x0000000e3b00780c */ /* 0x000fda0003fc6070 */
[----:B------:R-:W-:Y:S05]  /*4300*/  @!P6 BRA `(.L_x_45704) ;  /* 0x000000000010e947 */ /* 0x000fea0003800000 */
[----:B------:R-:W-:-:S03]  /*4310*/  UMOV UR4, 0xffffffff ;  /* 0xffffffff00047882 */ /* 0x000fc60000000000 */
[----:B------:R-:W-:Y:S05]  /*4320*/  BRA.DIV UR4, `(.L_x_45705) ;  /* 0x0000002e04587947 */ /* 0x000fea000b800000 */
[----:B-1----:R1:W2:Y:S02]  /*4330*/  SHFL.IDX PT, R31, R60, R28, R43 ;  /* 0x0000001c3c1f7389 */ /* 0x0022a400000e002b */
.L_x_45857:
[----:B0-2---:R-:W-:-:S07]  /*4340*/  IMAD R58, R3, R31, R58 ;  /* 0x0000001f033a7224 */ /* 0x005fce00078e023a */
.L_x_45704:
[----:B------:R-:W-:-:S13]  /*4350*/  ISETP.GE.U32.AND P6, PT, R59, 0xf, PT ;  /* 0x0000000f3b00780c */ /* 0x000fda0003fc6070 */
[----:B------:R-:W-:Y:S05]  /*4360*/  @!P6 BRA `(.L_x_45706) ;  /* 0x000000000010e947 */ /* 0x000fea0003800000 */
[----:B------:R-:W-:-:S03]  /*4370*/  UMOV UR4, 0xffffffff ;  /* 0xffffffff00047882 */ /* 0x000fc60000000000 */
[----:B------:R-:W-:Y:S05]  /*4380*/  BRA.DIV UR4, `(.L_x_45707) ;  /* 0x0000002e04607947 */ /* 0x000fea000b800000 */
[----:B-1----:R1:W2:Y:S02]  /*4390*/  SHFL.IDX PT, R31, R60, R27, R43 ;  /* 0x0000001b3c1f7389 */ /* 0x0022a400000e002b */
.L_x_45860:
[----:B0-2---:R-:W-:-:S07]  /*43a0*/  IMAD R58, R2, R31, R58 ;  /* 0x0000001f023a7224 */ /* 0x005fce00078e023a */
.L_x_45706:
[----:B------:R-:W-:-:S13]  /*43b0*/  ISETP.GE.U32.AND P6, PT, R59, 0x10, PT ;  /* 0x000000103b00780c */ /* 0x000fda0003fc6070 */
[----:B------:R-:W-:Y:S05]  /*43c0*/  @!P6 BRA `(.L_x_45708) ;  /* 0x000000000010e947 */ /* 0x000fea0003800000 */
[----:B------:R-:W-:-:S03]  /*43d0*/  UMOV UR4, 0xffffffff ;  /* 0xffffffff00047882 */ /* 0x000fc60000000000 */
[----:B------:R-:W-:Y:S05]  /*43e0*/  BRA.DIV UR4, `(.L_x_45709) ;  /* 0x0000002e04687947 */ /* 0x000fea000b800000 */
[----:B-1----:R1:W2:Y:S02]  /*43f0*/  SHFL.IDX PT, R31, R60, R26, R43 ;  /* 0x0000001a3c1f7389 */ /* 0x0022a400000e002b */
.L_x_45863:
[----:B0-2---:R-:W-:-:S07]  /*4400*/  IMAD R58, R0, R31, R58 ;  /* 0x0000001f003a7224 */ /* 0x005fce00078e023a */
.L_x_45708:
[----:B------:R-:W-:Y:S02]  /*4410*/  IMAD R30, R51, R57, R17 ;  /* 0x00000039331e7224 */ /* 0x000fe400078e0211 */
[----:B------:R-:W-:Y:S02]  /*4420*/  IMAD.IADD R57, R48, 0x1, R57 ;  /* 0x0000000130397824 */ /* 0x000fe400078e0239 */
[----:B------:R-:W-:-:S03]  /*4430*/  IMAD R31, R30, 0x4, R55 ;  /* 0x000000041e1f7824 */ /* 0x000fc600078e0237 */
[----:B------:R-:W-:Y:S02]  /*4440*/  ISETP.GE.AND P6, PT, R57, UR12, PT ;  /* 0x0000000c39007c0c */ /* 0x000fe4000bfc6270 */
[----:B------:R2:W-:Y:S11]  /*4450*/  STS [R31], R58 ;  /* 0x0000003a1f007388 */ /* 0x0005f60000000800 */
[----:B--2---:R-:W-:Y:S05]  /*4460*/  @!P6 BRA `(.L_x_45710) ;  /* 0xfffffff80070e947 */ /* 0x004fea000383ffff */
.L_x_45677:
[----:B------:R-:W-:Y:S05]  /*4470*/  BSYNC B0 ;  /* 0x0000000000007941 */ /* 0x000fea0003800000 */
.L_x_45676:
[----:B------:R-:W-:-:S13]  /*4480*/  ISETP.NE.AND P6, PT, R54, RZ, PT ;  /* 0x000000ff3600720c */ /* 0x000fda0003fc5270 */
[----:B------:R-:W-:Y:S05]  /*4490*/  @!P6 BRA `(.L_x_45711) ;  /* 0xffffffe800e8e947 */ /* 0x000fea000383ffff */
[----:B------:R-:W-:Y:S05]  /*44a0*/  BRA `(.L_x_45604) ;  /* 0x0000001800647947 */ /* 0x000fea0003800000 */
.L_x_45659:
        /* <DEDUP_REMOVED lines=67> */
.L_x_45763:
        /* <DEDUP_REMOVED lines=20> */
.L_x_45712:
        /* <DEDUP_REMOVED lines=10> */
.L_x_45713:
        /* <DEDUP_REMOVED lines=10> */
.L_x_45714:
        /* <DEDUP_REMOVED lines=10> */
.L_x_45715:
        /* <DEDUP_REMOVED lines=10> */
.L_x_45716:
        /* <DEDUP_REMOVED lines=11> */
.L_x_45717:
        /* <DEDUP_REMOVED lines=11> */
.L_x_45718:
        /* <DEDUP_REMOVED lines=11> */
.L_x_45719:
        /* <DEDUP_REMOVED lines=10> */
.L_x_45720:
        /* <DEDUP_REMOVED lines=11> */
.L_x_45721:
        /* <DEDUP_REMOVED lines=11> */
.L_x_45722:
        /* <DEDUP_REMOVED lines=11> */
.L_x_45723:
        /* <DEDUP_REMOVED lines=11> */
.L_x_45724:
        /* <DEDUP_REMOVED lines=11> */
.L_x_45725:
        /* <DEDUP_REMOVED lines=11> */
.L_x_45726:
        /* <DEDUP_REMOVED lines=11> */
.L_x_45727:
        /* <DEDUP_REMOVED lines=29> */
.L_x_45762:
[----:B------:R-:W-:Y:S02]  /*55f0*/  IMAD R60, R27, 0x44, R29 ;  /* 0x000000441b3c7824 */ /* 0x000fe400078e021d */
[----:B------:R-:W-:-:S04]  /*5600*/  IMAD.MOV.U32 R33, RZ, RZ, RZ ;  /* 0x000000ffff217224 */ /* 0x000fc800078e00ff */
[----:B------:R-:W0:Y:S01]  /*5610*/  LDS R60, [R60] ;  /* 0x000000003c3c7984 */ /* 0x000e220000000800 */
[----:B------:R-:W-:Y:S05]  /*5620*/  @!P4 BRA `(.L_x_45729) ;  /* 0x000000000010c947 */ /* 0x000fea0003800000 */
[----:B------:R-:W-:-:S03]  /*5630*/  UMOV UR5, 0xffffffff ;  /* 0xffffffff00057882 */ /* 0x000fc60000000000 */
[----:B------:R-:W-:Y:S05]  /*5640*/  BRA.DIV UR5, `(.L_x_45730) ;  /* 0x0000001a05f07947 */ /* 0x000fea000b800000 */
[----:B0-----:R0:W1:Y:S02]  /*5650*/  SHFL.IDX PT, R33, R60, R22, R43 ;  /* 0x000000163c217389 */ /* 0x00106400000e002b */
.L_x_45865:
[----:B-1----:R-:W-:-:S07]  /*5660*/  IMAD R33, R18, R33, RZ ;  /* 0x0000002112217224 */ /* 0x002fce00078e02ff */
.L_x_45729:
[----:B------:R-:W-:Y:S05]  /*5670*/  @!P3 BRA `(.L_x_45731) ;  /* 0x000000000010b947 */ /* 0x000fea0003800000 */
[----:B------:R-:W-:-:S03]  /*5680*/  UMOV UR5, 0xffffffff ;  /* 0xffffffff00057882 */ /* 0x000fc60000000000 */
[----:B------:R-:W-:Y:S05]  /*5690*/  BRA.DIV UR5, `(.L_x_45732) ;  /* 0x0000001a05f87947 */ /* 0x000fea000b800000 */
[----:B0-----:R0:W1:Y:S02]  /*56a0*/  SHFL.IDX PT, R31, R60, R25, R43 ;  /* 0x000000193c1f7389 */ /* 0x00106400000e002b */
.L_x_45868:
[----:B-1-3--:R-:W-:-:S07]  /*56b0*/  IMAD R33, R17, R31, R33 ;  /* 0x0000001f11217224 */ /* 0x00afce00078e0221 */
.L_x_45731:
[----:B------:R-:W-:Y:S05]  /*56c0*/  @!P2 BRA `(.L_x_45733) ;  /* 0x000000000010a947 */ /* 0x000fea0003800000 */
[----:B------:R-:W-:-:S03]  /*56d0*/  UMOV UR5, 0xffffffff ;  /* 0xffffffff00057882 */ /* 0x000fc60000000000 */
[----:B------:R-:W-:Y:S05]  /*56e0*/  BRA.DIV UR5, `(.L_x_45734) ;  /* 0x0000001e05047947 */ /* 0x000fea000b800000 */
[----:B0-----:R0:W1:Y:S02]  /*56f0*/  SHFL.IDX PT, R31, R60, R23, R43 ;  /* 0x000000173c1f7389 */ /* 0x00106400000e002b */
.L_x_45871:
[----:B-1----:R-:W-:-:S07]  /*5700*/  IMAD R33, R16, R31, R33 ;  /* 0x0000001f10217224 */ /* 0x002fce00078e0221 */
.L_x_45733:
[----:B------:R-:W-:Y:S05]  /*5710*/  @!P1 BRA `(.L_x_45735) ;  /* 0x0000000000109947 */ /* 0x000fea0003800000 */
[----:B------:R-:W-:-:S03]  /*5720*/  UMOV UR5, 0xffffffff ;  /* 0xffffffff00057882 */ /* 0x000fc60000000000 */
[----:B------:R-:W-:Y:S05]  /*5730*/  BRA.DIV UR5, `(.L_x_45736) ;  /* 0x0000001e05107947 */ /* 0x000fea000b800000 */
[----:B0-----:R0:W1:Y:S02]  /*5740*/  SHFL.IDX PT, R31, R60, R21, R43 ;  /* 0x000000153c1f7389 */ /* 0x00106400000e002b */
.L_x_45874:
[----:B-1----:R-:W-:-:S07]  /*5750*/  IMAD R33, R15, R31, R33 ;  /* 0x0000001f0f217224 */ /* 0x002fce00078e0221 */
.L_x_45735:
[----:B------:R-:W-:Y:S05]  /*5760*/  @!P0 BRA `(.L_x_45737) ;  /* 0x0000000000108947 */ /* 0x000fea0003800000 */
[----:B------:R-:W-:-:S03]  /*5770*/  UMOV UR5, 0xffffffff ;  /* 0xffffffff00057882 */ /* 0x000fc60000000000 */
[----:B------:R-:W-:Y:S05]  /*5780*/  BRA.DIV UR5, `(.L_x_45738) ;  /* 0x0000001e051c7947 */ /* 0x000fea000b800000 */
[----:B0-----:R0:W1:Y:S02]  /*5790*/  SHFL.IDX PT, R31, R60, R19, R43 ;  /* 0x000000133c1f7389 */ /* 0x00106400000e002b */
.L_x_45877:
[----:B-1----:R-:W-:-:S07]  /*57a0*/  IMAD R33, R14, R31, R33 ;  /* 0x0000001f0e217224 */ /* 0x002fce00078e0221 */
.L_x_45737:
[----:B------:R-:W1:Y:S02]  /*57b0*/  LDC R2, c[0x0][0x3ac] ;  /* 0x0000eb00ff027b82 */ /* 0x000e640000000800 */
[----:B-1----:R-:W-:-:S13]  /*57c0*/  ISETP.GE.AND P6, PT, R2, 0x6, PT ;  /* 0x000000060200780c */ /* 0x002fda0003fc6270 */
[----:B------:R-:W-:Y:S05]  /*57d0*/  @!P6 BRA `(.L_x_45739) ;  /* 0x000000000010e947 */ /* 0x000fea0003800000 */
[----:B------:R-:W-:-:S03]  /*57e0*/  UMOV UR5, 0xffffffff ;  /* 0xffffffff00057882 */ /* 0x000fc60000000000 */
[----:B------:R-:W-:Y:S05]  /*57f0*/  BRA.DIV UR5, `(.L_x_45740) ;  /* 0x0000001e05207947 */ /* 0x000fea000b800000 */
[----:B0-----:R0:W1:Y:S02]  /*5800*/  SHFL.IDX PT, R31, R60, R58, R43 ;  /* 0x0000003a3c1f7389 */ /* 0x00106400000e002b */
.L_x_45880:
[----:B-1----:R-:W-:-:S07]  /*5810*/  IMAD R33, R13, R31, R33 ;  /* 0x0000001f0d217224 */ /* 0x002fce00078e0221 */
.L_x_45739:
[----:B------:R-:W-:-:S13]  /*5820*/  ISETP.GE.AND P6, PT, R2, 0x7, PT ;  /* 0x000000070200780c */ /* 0x000fda0003fc6270 */
[----:B------:R-:W-:Y:S05]  /*5830*/  @!P6 BRA `(.L_x_45741) ;  /* 0x000000000010e947 */ /* 0x000fea0003800000 */
[----:B------:R-:W-:-:S03]  /*5840*/  UMOV UR5, 0xffffffff ;  /* 0xffffffff00057882 */ /* 0x000fc60000000000 */
[----:B------:R-:W-:Y:S05]  /*5850*/  BRA.DIV UR5, `(.L_x_45742) ;  /* 0x0000001e05287947 */ /* 0x000fea000b800000 */
[----:B0-----:R0:W1:Y:S02]  /*5860*/  SHFL.IDX PT, R31, R60, R56, R43 ;  /* 0x000000383c1f7389 */ /* 0x00106400000e002b */
.L_x_45883:
[----:B-1----:R-:W-:-:S07]  /*5870*/  IMAD R33, R12, R31, R33 ;  /* 0x0000001f0c217224 */ /* 0x002fce00078e0221 */
.L_x_45741:
[----:B------:R-:W-:-:S13]  /*5880*/  ISETP.GE.AND P6, PT, R2, 0x8, PT ;  /* 0x000000080200780c */ /* 0x000fda0003fc6270 */
[----:B------:R-:W-:Y:S05]  /*5890*/  @!P6 BRA `(.L_x_45743) ;  /* 0x000000000010e947 */ /* 0x000fea0003800000 */
[----:B------:R-:W-:-:S03]  /*58a0*/  UMOV UR5, 0xffffffff ;  /* 0xffffffff00057882 */ /* 0x000fc60000000000 */
[----:B------:R-:W-:Y:S05]  /*58b0*/  BRA.DIV UR5, `(.L_x_45744) ;  /* 0x0000001e05307947 */ /* 0x000fea000b800000 */
[----:B0-----:R0:W1:Y:S02]  /*58c0*/  SHFL.IDX PT, R31, R60, R54, R43 ;  /* 0x000000363c1f7389 */ /* 0x00106400000e002b */
.L_x_45886:
[----:B-1----:R-:W-:-:S07]  /*58d0*/  IMAD R33, R11, R31, R33 ;  /* 0x0000001f0b217224 */ /* 0x002fce00078e0221 */
.L_x_45743:
[----:B------:R-:W-:-:S13]  /*58e0*/  ISETP.GE.AND P6, PT, R2, 0x9, PT ;  /* 0x000000090200780c */ /* 0x000fda0003fc6270 */
[----:B------:R-:W-:Y:S05]  /*58f0*/  @!P6 BRA `(.L_x_45745) ;  /* 0x000000000010e947 */ /* 0x000fea0003800000 */
[----:B------:R-:W-:-:S03]  /*5900*/  UMOV UR5, 0xffffffff ;  /* 0xffffffff00057882 */ /* 0x000fc60000000000 */
[----:B------:R-:W-:Y:S05]  /*5910*/  BRA.DIV UR5, `(.L_x_45746) ;  /* 0x0000001e05387947 */ /* 0x000fea000b800000 */
[----:B0-----:R0:W1:Y:S02]  /*5920*/  SHFL.IDX PT, R31, R60, R42, R43 ;  /* 0x0000002a3c1f7389 */ /* 0x00106400000e002b */
.L_x_45889:
[----:B-1----:R-:W-:-:S07]  /*5930*/  IMAD R33, R10, R31, R33 ;  /* 0x0000001f0a217224 */ /* 0x002fce00078e0221 */
.L_x_45745:
[----:B------:R-:W-:-:S13]  /*5940*/  ISETP.GE.AND P6, PT, R2, 0xa, PT ;  /* 0x0000000a0200780c */ /* 0x000fda0003fc6270 */
[----:B------:R-:W-:Y:S05]  /*5950*/  @!P6 BRA `(.L_x_45747) ;  /* 0x000000000010e947 */ /* 0x000fea0003800000 */
[----:B------:R-:W-:-:S03]  /*5960*/  UMOV UR5, 0xffffffff ;  /* 0xffffffff00057882 */ /* 0x000fc60000000000 */
[----:B------:R-:W-:Y:S05]  /*5970*/  BRA.DIV UR5, `(.L_x_45748) ;  /* 0x0000001e05407947 */ /* 0x000fea000b800000 */
[----:B0-----:R0:W1:Y:S02]  /*5980*/  SHFL.IDX PT, R31, R60, R40, R43 ;  /* 0x000000283c1f7389 */ /* 0x00106400000e002b */
.L_x_45892:
[----:B-1----:R-:W-:-:S07]  /*5990*/  IMAD R33, R9, R31, R33 ;  /* 0x0000001f09217224 */ /* 0x002fce00078e0221 */
.L_x_45747:
[----:B------:R-:W-:-:S13]  /*59a0*/  ISETP.GE.AND P6, PT, R2, 0xb, PT ;  /* 0x0000000b0200780c */ /* 0x000fda0003fc6270 */
[----:B------:R-:W-:Y:S05]  /*59b0*/  @!P6 BRA `(.L_x_45749) ;  /* 0x000000000010e947 */ /* 0x000fea0003800000 */
[----:B------:R-:W-:-:S03]  /*59c0*/  UMOV UR5, 0xffffffff ;  /* 0xffffffff00057882 */ /* 0x000fc60000000000 */
[----:B------:R-:W-:Y:S05]  /*59d0*/  BRA.DIV UR5, `(.L_x_45750) ;  /* 0x0000001e05487947 */ /* 0x000fea000b800000 */
[----:B0-----:R0:W1:Y:S02]  /*59e0*/  SHFL.IDX PT, R31, R60, R38, R43 ;  /* 0x000000263c1f7389 */ /* 0x00106400000e002b */
.L_x_45895:
[----:B-1----:R-:W-:-:S07]  /*59f0*/  IMAD R33, R8, R31, R33 ;  /* 0x0000001f08217224 */ /* 0x002fce00078e0221 */
.L_x_45749:
[----:B------:R-:W-:-:S13]  /*5a00*/  ISETP.GE.AND P6, PT, R2, 0xc, PT ;  /* 0x0000000c0200780c */ /* 0x000fda0003fc6270 */
[----:B------:R-:W-:Y:S05]  /*5a10*/  @!P6 BRA `(.L_x_45751) ;  /* 0x000000000010e947 */ /* 0x000fea0003800000 */
[----:B------:R-:W-:-:S03]  /*5a20*/  UMOV UR5, 0xffffffff ;  /* 0xffffffff00057882 */ /* 0x000fc60000000000 */
[----:B------:R-:W-:Y:S05]  /*5a30*/  BRA.DIV UR5, `(.L_x_45752) ;  /* 0x0000001e05507947 */ /* 0x000fea000b800000 */
[----:B0-----:R0:W1:Y:S02]  /*5a40*/  SHFL.IDX PT, R31, R60, R36, R43 ;  /* 0x000000243c1f7389 */ /* 0x00106400000e002b */
.L_x_45898:
[----:B-1----:R-:W-:-:S07]  /*5a50*/  IMAD R33, R7, R31, R33 ;  /* 0x0000001f07217224 */ /* 0x002fce00078e0221 */
.L_x_45751:
[----:B------:R-:W-:-:S13]  /*5a60*/  ISETP.GE.AND P6, PT, R2, 0xd, PT ;  /* 0x0000000d0200780c */ /* 0x000fda0003fc6270 */
[----:B------:R-:W-:Y:S05]  /*5a70*/  @!P6 BRA `(.L_x_45753) ;  /* 0x000000000010e947 */ /* 0x000fea0003800000 */
[----:B------:R-:W-:-:S03]  /*5a80*/  UMOV UR5, 0xffffffff ;  /* 0xffffffff00057882 */ /* 0x000fc60000000000 */
[----:B------:R-:W-:Y:S05]  /*5a90*/  BRA.DIV UR5, `(.L_x_45754) ;  /* 0x0000001e05587947 */ /* 0x000fea000b800000 */
[----:B0-----:R0:W1:Y:S02]  /*5aa0*/  SHFL.IDX PT, R31, R60, R34, R43 ;  /* 0x000000223c1f7389 */ /* 0x00106400000e002b */
.L_x_45901:
[----:B-1----:R-:W-:-:S07]  /*5ab0*/  IMAD R33, R6, R31, R33 ;  /* 0x0000001f06217224 */ /* 0x002fce00078e0221 */
.L_x_45753:
[----:B------:R-:W-:-:S13]  /*5ac0*/  ISETP.GE.AND P6, PT, R2, 0xe, PT ;  /* 0x0000000e0200780c */ /* 0x000fda0003fc6270 */
[----:B------:R-:W-:Y:S05]  /*5ad0*/  @!P6 BRA `(.L_x_45755) ;  /* 0x000000000010e947 */ /* 0x000fea0003800000 */
[----:B------:R-:W-:-:S03]  /*5ae0*/  UMOV UR5, 0xffffffff ;  /* 0xffffffff00057882 */ /* 0x000fc60000000000 */
[----:B------:R-:W-:Y:S05]  /*5af0*/  BRA.DIV UR5, `(.L_x_45756) ;  /* 0x0000001e05607947 */ /* 0x000fea000b800000 */
[----:B0-----:R0:W1:Y:S02]  /*5b00*/  SHFL.IDX PT, R31, R60, R32, R43 ;  /* 0x000000203c1f7389 */ /* 0x00106400000e002b */
.L_x_45904:
[----:B-1----:R-:W-:-:S07]  /*5b10*/  IMAD R33, R5, R31, R33 ;  /* 0x0000001f05217224 */ /* 0x002fce00078e0221 */
.L_x_45755:
[----:B------:R-:W-:-:S13]  /*5b20*/  ISETP.GE.AND P6, PT, R2, 0xf, PT ;  /* 0x0000000f0200780c */ /* 0x000fda0003fc6270 */
[----:B------:R-:W-:Y:S05]  /*5b30*/  @!P6 BRA `(.L_x_45757) ;  /* 0x000000000010e947 */ /* 0x000fea0003800000 */
[----:B------:R-:W-:-:S03]  /*5b40*/  UMOV UR5, 0xffffffff ;  /* 0xffffffff00057882 */ /* 0x000fc60000000000 */
[----:B------:R-:W-:Y:S05]  /*5b50*/  BRA.DIV UR5, `(.L_x_45758) ;  /* 0x0000001e05687947 */ /* 0x000fea000b800000 */
[----:B0-----:R0:W1:Y:S02]  /*5b60*/  SHFL.IDX PT, R31, R60, R28, R43 ;  /* 0x0000001c3c1f7389 */ /* 0x00106400000e002b */
.L_x_45907:
[----:B-1----:R-:W-:-:S07]  /*5b70*/  IMAD R33, R4, R31, R33 ;  /* 0x0000001f04217224 */ /* 0x002fce00078e0221 */
.L_x_45757:
[----:B------:R-:W-:-:S13]  /*5b80*/  ISETP.GE.AND P6, PT, R2, 0x10, PT ;  /* 0x000000100200780c */ /* 0x000fda0003fc6270 */
[----:B------:R-:W-:Y:S05]  /*5b90*/  @!P6 BRA `(.L_x_45759) ;  /* 0x000000000010e947 */ /* 0x000fea0003800000 */
[----:B------:R-:W-:-:S03]  /*5ba0*/  UMOV UR5, 0xffffffff ;  /* 0xffffffff00057882 */ /* 0x000fc60000000000 */
[----:B------:R-:W-:Y:S05]  /*5bb0*/  BRA.DIV UR5, `(.L_x_45760) ;  /* 0x0000001e05707947 */ /* 0x000fea000b800000 */
[----:B0-----:R0:W1:Y:S02]  /*5bc0*/  SHFL.IDX PT, R31, R60, R26, R43 ;  /* 0x0000001a3c1f7389 */ /* 0x00106400000e002b */
.L_x_45910:
[----:B-1----:R-:W-:-:S07]  /*5bd0*/  IMAD R33, R0, R31, R33 ;  /* 0x0000001f00217224 */ /* 0x002fce00078e0221 */
.L_x_45759:
[----:B------:R-:W-:-:S07]  /*5be0*/  IMAD.U32 R2, RZ, RZ, UR10 ;  /* 0x0000000aff027e24 */ /* 0x000fce000f8e00ff */
.L_x_45761:
        /* <DEDUP_REMOVED lines=36> */
.L_x_45728:
[----:B------:R-:W-:Y:S05]  /*5e30*/  @!P5 BRA `(.L_x_45763) ;  /* 0xffffffe800a8d947 */ /* 0x000fea000383ffff */
.L_x_45604:
        /* <DEDUP_REMOVED lines=20> */
.L_x_45766:
[----:B------:R0:W1:Y:S01]  /*5f80*/  LDS R7, [R5] ;  /* 0x0000000005077984 */ /* 0x0000620000000800 */
[----:B------:R-:W-:-:S05]  /*5f90*/  VIADD R0, R0, 0x1 ;  /* 0x0000000100007836 */ /* 0x000fca0000000000 */
[----:B------:R-:W-:Y:S01]  /*5fa0*/  ISETP.NE.AND P0, PT, R0, RZ, PT ;  /* 0x000000ff0000720c */ /* 0x000fe20003f05270 */
[C---:B0-----:R-:W-:Y:S01]  /*5fb0*/  IMAD R5, R52.reuse, 0x4, R5 ;  /* 0x0000000434057824 */ /* 0x041fe200078e0205 */
[----:B-1----:R0:W-:Y:S02]  /*5fc0*/  STG.E desc[UR8][R2.64], R7 ;  /* 0x0000000702007986 */ /* 0x0021e4000c101908 */
[----:B0-----:R-:W-:-:S09]  /*5fd0*/  IMAD.WIDE.U32 R2, R52, 0x4, R2 ;  /* 0x0000000434027825 */ /* 0x001fd200078e0002 */
[----:B------:R-:W-:Y:S05]  /*5fe0*/  @P0 BRA `(.L_x_45766) ;  /* 0xfffffffc00e40947 */ /* 0x000fea000383ffff */
.L_x_45765:
[----:B------:R-:W-:Y:S05]  /*5ff0*/  BSYNC.RECONVERGENT B0 ;  /* 0x0000000000007941 */ /* 0x000fea0003800200 */
.L_x_45764:
        /* <DEDUP_REMOVED lines=12> */
.L_x_45767:
        /* <DEDUP_REMOVED lines=21> */
.L_x_45626:
[----:B------:R-:W-:Y:S01]  /*6210*/  BSSY B2, `(.L_x_45768) ;  /* 0x0000006000027945 */ /* 0x000fe20003800000 */
[----:B------:R-:W-:Y:S02]  /*6220*/  IMAD.MOV.U32 R30, RZ, RZ, R18 ;  /* 0x000000ffff1e7224 */ /* 0x000fe400078e0012 */
[----:B------:R-:W-:-:S07]  /*6230*/  IMAD.MOV.U32 R31, RZ, RZ, -0x1 ;  /* 0xffffffffff1f7424 */ /* 0x000fce00078e00ff */
[----:B01234-:R-:W-:Y:S05]  /*6240*/  WARPSYNC.COLLECTIVE R31, `(.L_x_45769) ;  /* 0x000000001f087348 */ /* 0x01ffea0003c00000 */
[----:B0-----:R0:W0:Y:S02]  /*6250*/  SHFL.IDX P6, R31, R60, R30, R43 ;  /* 0x0000001e3c1f7389 */ /* 0x00102400000c002b */
[----:B01234-:R-:W-:Y:S05]  /*6260*/  ENDCOLLECTIVE ;  /* 0x000000000000791b */ /* 0x01ffea0003800000 */
.L_x_45769:
[----:B------:R-:W-:Y:S05]  /*6270*/  BSYNC B2 ;  /* 0x0000000000027941 */ /* 0x000fea0003800000 */
.L_x_45768:
[----:B------:R-:W-:Y:S05]  /*6280*/  BRA `(.L_x_45770) ;  /* 0xffffffc000a07947 */ /* 0x000fea000383ffff */
.L_x_45628:
[----:B------:R-:W-:Y:S01]  /*6290*/  BSSY B2, `(.L_x_45771) ;  /* 0x0000006000027945 */ /* 0x000fe20003800000 */
[----:B------:R-:W-:Y:S02]  /*62a0*/  IMAD.MOV.U32 R30, RZ, RZ, R54 ;  /* 0x000000ffff1e7224 */ /* 0x000fe400078e0036 */
[----:B------:R-:W-:-:S07]  /*62b0*/  IMAD.MOV.U32 R31, RZ, RZ, -0x1 ;  /* 0xffffffffff1f7424 */ /* 0x000fce00078e00ff */
[----:B01234-:R-:W-:Y:S05]  /*62c0*/  WARPSYNC.COLLECTIVE R31, `(.L_x_45772) ;  /* 0x000000001f087348 */ /* 0x01ffea0003c00000 */
[----:B0-----:R0:W0:Y:S02]  /*62d0*/  SHFL.IDX P6, R31, R60, R30, R43 ;  /* 0x0000001e3c1f7389 */ /* 0x00102400000c002b */
[----:B01234-:R-:W-:Y:S05]  /*62e0*/  ENDCOLLECTIVE ;  /* 0x000000000000791b */ /* 0x01ffea0003800000 */
.L_x_45772:
[----:B------:R-:W-:Y:S05]  /*62f0*/  BSYNC B2 ;  /* 0x0000000000027941 */ /* 0x000fea0003800000 */
.L_x_45771:
[----:B------:R-:W-:Y:S05]  /*6300*/  BRA `(.L_x_45773) ;  /* 0xffffffc000947947 */ /* 0x000fea000383ffff */
.L_x_45630:
[----:B------:R-:W-:Y:S01]  /*6310*/  BSSY B2, `(.L_x_45774) ;  /* 0x0000006000027945 */ /* 0x000fe20003800000 */
[----:B------:R-:W-:Y:S02]  /*6320*/  IMAD.MOV.U32 R30, RZ, RZ, R42 ;  /* 0x000000ffff1e7224 */ /* 0x000fe400078e002a */
[----:B------:R-:W-:-:S07]  /*6330*/  IMAD.MOV.U32 R31, RZ, RZ, -0x1 ;  /* 0xffffffffff1f7424 */ /* 0x000fce00078e00ff */
[----:B01234-:R-:W-:Y:S05]  /*6340*/  WARPSYNC.COLLECTIVE R31, `(.L_x_45775) ;  /* 0x000000001f087348 */ /* 0x01ffea0003c00000 */
[----:B0-----:R0:W0:Y:S02]  /*6350*/  SHFL.IDX P6, R31, R60, R30, R43 ;  /* 0x0000001e3c1f7389 */ /* 0x00102400000c002b */
[----:B01234-:R-:W-:Y:S05]  /*6360*/  ENDCOLLECTIVE ;  /* 0x000000000000791b */ /* 0x01ffea0003800000 */
.L_x_45775:
[----:B------:R-:W-:Y:S05]  /*6370*/  BSYNC B2 ;  /* 0x0000000000027941 */ /* 0x000fea0003800000 */
.L_x_45774:
[----:B------:R-:W-:Y:S05]  /*6380*/  BRA `(.L_x_45776) ;  /* 0xffffffc000887947 */ /* 0x000fea000383ffff */
.L_x_45632:
[----:B------:R-:W-:Y:S01]  /*6390*/  BSSY B2, `(.L_x_45777) ;  /* 0x0000006000027945 */ /* 0x000fe20003800000 */
[----:B------:R-:W-:Y:S01]  /*63a0*/  MOV R30, R41 ;  /* 0x00000029001e7202 */ /* 0x000fe20000000f00 */
[----:B------:R-:W-:-:S07]  /*63b0*/  IMAD.MOV.U32 R31, RZ, RZ, -0x1 ;  /* 0xffffffffff1f7424 */ /* 0x000fce00078e00ff */
[----:B01234-:R-:W-:Y:S05]  /*63c0*/  WARPSYNC.COLLECTIVE R31, `(.L_x_45778) ;  /* 0x000000001f087348 */ /* 0x01ffea0003c00000 */
[----:B0-----:R0:W0:Y:S02]  /*63d0*/  SHFL.IDX P6, R31, R60, R30, R43 ;  /* 0x0000001e3c1f7389 */ /* 0x00102400000c002b */
[----:B01234-:R-:W-:Y:S05]  /*63e0*/  ENDCOLLECTIVE ;  /* 0x000000000000791b */ /* 0x01ffea0003800000 */
.L_x_45778:
[----:B------:R-:W-:Y:S05]  /*63f0*/  BSYNC B2 ;  /* 0x0000000000027941 */ /* 0x000fea0003800000 */
.L_x_45777:
[----:B------:R-:W-:Y:S05]  /*6400*/  BRA `(.L_x_45779) ;  /* 0xffffffc0007c7947 */ /* 0x000fea000383ffff */
.L_x_45634:
[----:B------:R-:W-:Y:S01]  /*6410*/  BSSY B2, `(.L_x_45780) ;  /* 0x0000006000027945 */ /* 0x000fe20003800000 */
[----:B------:R-:W-:Y:S02]  /*6420*/  IMAD.MOV.U32 R30, RZ, RZ, R40 ;  /* 0x000000ffff1e7224 */ /* 0x000fe400078e0028 */
[----:B------:R-:W-:-:S07]  /*6430*/  IMAD.MOV.U32 R31, RZ, RZ, -0x1 ;  /* 0xffffffffff1f7424 */ /* 0x000fce00078e00ff */
[----:B01234-:R-:W-:Y:S05]  /*6440*/  WARPSYNC.COLLECTIVE R31, `(.L_x_45781) ;  /* 0x000000001f087348 */ /* 0x01ffea0003c00000 */
[----:B0-----:R0:W0:Y:S02]  /*6450*/  SHFL.IDX P6, R31, R60, R30, R43 ;  /* 0x0000001e3c1f7389 */ /* 0x00102400000c002b */
[----:B01234-:R-:W-:Y:S05]  /*6460*/  ENDCOLLECTIVE ;  /* 0x000000000000791b */ /* 0x01ffea0003800000 */
.L_x_45781:
[----:B------:R-:W-:Y:S05]  /*6470*/  BSYNC B2 ;  /* 0x0000000000027941 */ /* 0x000fea0003800000 */
.L_x_45780:
[----:B------:R-:W-:Y:S05]  /*6480*/  BRA `(.L_x_45782) ;  /* 0xffffffc000707947 */ /* 0x000fea000383ffff */
.L_x_45636:
[----:B------:R-:W-:Y:S01]  /*6490*/  BSSY B2, `(.L_x_45783) ;  /* 0x0000006000027945 */ /* 0x000fe20003800000 */
[----:B------:R-:W-:Y:S02]  /*64a0*/  IMAD.MOV.U32 R30, RZ, RZ, R39 ;  /* 0x000000ffff1e7224 */ /* 0x000fe400078e0027 */
[----:B------:R-:W-:-:S07]  /*64b0*/  IMAD.MOV.U32 R31, RZ, RZ, -0x1 ;  /* 0xffffffffff1f7424 */ /* 0x000fce00078e00ff */
[----:B01234-:R-:W-:Y:S05]  /*64c0*/  WARPSYNC.COLLECTIVE R31, `(.L_x_45784) ;  /* 0x000000001f087348 */ /* 0x01ffea0003c00000 */
[----:B0-----:R0:W0:Y:S02]  /*64d0*/  SHFL.IDX P6, R31, R60, R30, R43 ;  /* 0x0000001e3c1f7389 */ /* 0x00102400000c002b */
[----:B01234-:R-:W-:Y:S05]  /*64e0*/  ENDCOLLECTIVE ;  /* 0x000000000000791b */ /* 0x01ffea0003800000 */
.L_x_45784:
[----:B------:R-:W-:Y:S05]  /*64f0*/  BSYNC B2 ;  /* 0x0000000000027941 */ /* 0x000fea0003800000 */
.L_x_45783:
[----:B------:R-:W-:Y:S05]  /*6500*/  BRA `(.L_x_45785) ;  /* 0xffffffc000647947 */ /* 0x000fea000383ffff */
.L_x_45638:
[----:B------:R-:W-:Y:S01]  /*6510*/  BSSY B2, `(.L_x_45786) ;  /* 0x0000006000027945 */ /* 0x000fe20003800000 */
[----:B------:R-:W-:Y:S02]  /*6520*/  IMAD.MOV.U32 R30, RZ, RZ, R38 ;  /* 0x000000ffff1e7224 */ /* 0x000fe400078e0026 */
[----:B------:R-:W-:-:S07]  /*6530*/  IMAD.MOV.U32 R31, RZ, RZ, -0x1 ;  /* 0xffffffffff1f7424 */ /* 0x000fce00078e00ff */
[----:B01234-:R-:W-:Y:S05]  /*6540*/  WARPSYNC.COLLECTIVE R31, `(.L_x_45787) ;  /* 0x000000001f087348 */ /* 0x01ffea0003c00000 */
[----:B0-----:R0:W0:Y:S02]  /*6550*/  SHFL.IDX P6, R31, R60, R30, R43 ;  /* 0x0000001e3c1f7389 */ /* 0x00102400000c002b */
[----:B01234-:R-:W-:Y:S05]  /*6560*/  ENDCOLLECTIVE ;  /* 0x000000000000791b */ /* 0x01ffea0003800000 */
.L_x_45787:
[----:B------:R-:W-:Y:S05]  /*6570*/  BSYNC B2 ;  /* 0x0000000000027941 */ /* 0x000fea0003800000 */
.L_x_45786:
[----:B------:R-:W-:Y:S05]  /*6580*/  BRA `(.L_x_45788) ;  /* 0xffffffc000607947 */ /* 0x000fea000383ffff */
.L_x_45640:
[----:B------:R-:W-:Y:S01]  /*6590*/  BSSY B2, `(.L_x_45789) ;  /* 0x0000006000027945 */ /* 0x000fe20003800000 */
[----:B------:R-:W-:Y:S01]  /*65a0*/  MOV R30, R37 ;  /* 0x00000025001e7202 */ /* 0x000fe20000000f00 */
[----:B------:R-:W-:-:S07]  /*65b0*/  IMAD.MOV.U32 R31, RZ, RZ, -0x1 ;  /* 0xffffffffff1f7424 */ /* 0x000fce00078e00ff */
[----:B01234-:R-:W-:Y:S05]  /*65c0*/  WARPSYNC.COLLECTIVE R31, `(.L_x_45790) ;  /* 0x000000001f087348 */ /* 0x01ffea0003c00000 */
[----:B0-----:R0:W0:Y:S02]  /*65d0*/  SHFL.IDX P6, R31, R60, R30, R43 ;  /* 0x0000001e3c1f7389 */ /* 0x00102400000c002b */
[----:B01234-:R-:W-:Y:S05]  /*65e0*/  ENDCOLLECTIVE ;  /* 0x000000000000791b */ /* 0x01ffea0003800000 */
.L_x_45790:
[----:B------:R-:W-:Y:S05]  /*65f0*/  BSYNC B2 ;  /* 0x0000000000027941 */ /* 0x000fea0003800000 */
.L_x_45789:
[----:B------:R-:W-:Y:S05]  /*6600*/  BRA `(.L_x_45791) ;  /* 0xffffffc000587947 */ /* 0x000fea000383ffff */
.L_x_45642:
[----:B------:R-:W-:Y:S01]  /*6610*/  BSSY B2, `(.L_x_45792) ;  /* 0x0000006000027945 */ /* 0x000fe20003800000 */
[----:B------:R-:W-:Y:S02]  /*6620*/  IMAD.MOV.U32 R30, RZ, RZ, R36 ;  /* 0x000000ffff1e7224 */ /* 0x000fe400078e0024 */
[----:B------:R-:W-:-:S07]  /*6630*/  IMAD.MOV.U32 R31, RZ, RZ, -0x1 ;  /* 0xffffffffff1f7424 */ /* 0x000fce00078e00ff */
[----:B01234-:R-:W-:Y:S05]  /*6640*/  WARPSYNC.COLLECTIVE R31, `(.L_x_45793) ;  /* 0x000000001f087348 */ /* 0x01ffea0003c00000 */
[----:B0-----:R0:W0:Y:S02]  /*6650*/  SHFL.IDX P6, R31, R60, R30, R43 ;  /* 0x0000001e3c1f7389 */ /* 0x00102400000c002b */
[----:B01234-:R-:W-:Y:S05]  /*6660*/  ENDCOLLECTIVE ;  /* 0x000000000000791b */ /* 0x01ffea0003800000 */
.L_x_45793:
[----:B------:R-:W-:Y:S05]  /*6670*/  BSYNC B2 ;  /* 0x0000000000027941 */ /* 0x000fea0003800000 */
.L_x_45792:
[----:B------:R-:W-:Y:S05]  /*6680*/  BRA `(.L_x_45794) ;  /* 0xffffffc000507947 */ /* 0x000fea000383ffff */
.L_x_45644:
[----:B------:R-:W-:Y:S01]  /*6690*/  BSSY B2, `(.L_x_45795) ;  /* 0x0000006000027945 */ /* 0x000fe20003800000 */
[----:B------:R-:W-:Y:S02]  /*66a0*/  IMAD.MOV.U32 R30, RZ, RZ, R35 ;  /* 0x000000ffff1e7224 */ /* 0x000fe400078e0023 */
[----:B------:R-:W-:-:S07]  /*66b0*/  IMAD.MOV.U32 R31, RZ, RZ, -0x1 ;  /* 0xffffffffff1f7424 */ /* 0x000fce00078e00ff */
[----:B01234-:R-:W-:Y:S05]  /*66c0*/  WARPSYNC.COLLECTIVE R31, `(.L_x_45796) ;  /* 0x000000001f087348 */ /* 0x01ffea0003c00000 */
[----:B0-----:R0:W0:Y:S02]  /*66d0*/  SHFL.IDX P6, R31, R60, R30, R43 ;  /* 0x0000001e3c1f7389 */ /* 0x00102400000c002b */
[----:B01234-:R-:W-:Y:S05]  /*66e0*/  ENDCOLLECTIVE ;  /* 0x000000000000791b */ /* 0x01ffea0003800000 */
.L_x_45796:
[----:B------:R-:W-:Y:S05]  /*66f0*/  BSYNC B2 ;  /* 0x0000000000027941 */ /* 0x000fea0003800000 */
.L_x_45795:
[----:B------:R-:W-:Y:S05]  /*6700*/  BRA `(.L_x_45797) ;  /* 0xffffffc000487947 */ /* 0x000fea000383ffff */
.L_x_45646:
[----:B------:R-:W-:Y:S01]  /*6710*/  BSSY B2, `(.L_x_45798) ;  /* 0x0000006000027945 */ /* 0x000fe20003800000 */
[----:B------:R-:W-:Y:S02]  /*6720*/  IMAD.MOV.U32 R30, RZ, RZ, R34 ;  /* 0x000000ffff1e7224 */ /* 0x000fe400078e0022 */
[----:B------:R-:W-:-:S07]  /*6730*/  IMAD.MOV.U32 R31, RZ, RZ, -0x1 ;  /* 0xffffffffff1f7424 */ /* 0x000fce00078e00ff */
[----:B01234-:R-:W-:Y:S05]  /*6740*/  WARPSYNC.COLLECTIVE R31, `(.L_x_45799) ;  /* 0x000000001f087348 */ /* 0x01ffea0003c00000 */
[----:B0-----:R0:W0:Y:S02]  /*6750*/  SHFL.IDX P6, R31, R60, R30, R43 ;  /* 0x0000001e3c1f7389 */ /* 0x00102400000c002b */
[----:B01234-:R-:W-:Y:S05]  /*6760*/  ENDCOLLECTIVE ;  /* 0x000000000000791b */ /* 0x01ffea0003800000 */
.L_x_45799:
[----:B------:R-:W-:Y:S05]  /*6770*/  BSYNC B2 ;  /* 0x0000000000027941 */ /* 0x000fea0003800000 */
.L_x_45798:
[----:B------:R-:W-:Y:S05]  /*6780*/  BRA `(.L_x_45800) ;  /* 0xffffffc000407947 */ /* 0x000fea000383ffff */
.L_x_45648:
[----:B------:R-:W-:Y:S01]  /*6790*/  BSSY B2, `(.L_x_45801) ;  /* 0x0000006000027945 */ /* 0x000fe20003800000 */
[----:B------:R-:W-:Y:S01]  /*67a0*/  MOV R30, R33 ;  /* 0x00000021001e7202 */ /* 0x000fe20000000f00 */
[----:B------:R-:W-:-:S07]  /*67b0*/  IMAD.MOV.U32 R31, RZ, RZ, -0x1 ;  /* 0xffffffffff1f7424 */ /* 0x000fce00078e00ff */
[----:B01234-:R-:W-:Y:S05]  /*67c0*/  WARPSYNC.COLLECTIVE R31, `(.L_x_45802) ;  /* 0x000000001f087348 */ /* 0x01ffea0003c00000 */
[----:B0-----:R0:W0:Y:S02]  /*67d0*/  SHFL.IDX P6, R31, R60, R30, R43 ;  /* 0x0000001e3c1f7389 */ /* 0x00102400000c002b */
[----:B01234-:R-:W-:Y:S05]  /*67e0*/  ENDCOLLECTIVE ;  /* 0x000000000000791b */ /* 0x01ffea0003800000 */
.L_x_45802:
[----:B------:R-:W-:Y:S05]  /*67f0*/  BSYNC B2 ;  /* 0x0000000000027941 */ /* 0x000fea0003800000 */
.L_x_45801:
[----:B------:R-:W-:Y:S05]  /*6800*/  BRA `(.L_x_45803) ;  /* 0xffffffc000387947 */ /* 0x000fea000383ffff */
.L_x_45650:
[----:B------:R-:W-:Y:S01]  /*6810*/  BSSY B2, `(.L_x_45804) ;  /* 0x0000006000027945 */ /* 0x000fe20003800000 */
[----:B------:R-:W-:Y:S02]  /*6820*/  IMAD.MOV.U32 R30, RZ, RZ, R32 ;  /* 0x000000ffff1e7224 */ /* 0x000fe400078e0020 */
[----:B------:R-:W-:-:S07]  /*6830*/  IMAD.MOV.U32 R31, RZ, RZ, -0x1 ;  /* 0xffffffffff1f7424 */ /* 0x000fce00078e00ff */
[----:B01234-:R-:W-:Y:S05]  /*6840*/  WARPSYNC.COLLECTIVE R31, `(.L_x_45805) ;  /* 0x000000001f087348 */ /* 0x01ffea0003c00000 */
[----:B0-----:R0:W0:Y:S02]  /*6850*/  SHFL.IDX P6, R31, R60, R30, R43 ;  /* 0x0000001e3c1f7389 */ /* 0x00102400000c002b */
[----:B01234-:R-:W-:Y:S05]  /*6860*/  ENDCOLLECTIVE ;  /* 0x000000000000791b */ /* 0x01ffea0003800000 */
.L_x_45805:
[----:B------:R-:W-:Y:S05]  /*6870*/  BSYNC B2 ;  /* 0x0000000000027941 */ /* 0x000fea0003800000 */
.L_x_45804:
[----:B------:R-:W-:Y:S05]  /*6880*/  BRA `(.L_x_45806) ;  /* 0xffffffc000307947 */ /* 0x000fea000383ffff */
.L_x_45652:
[----:B------:R-:W-:Y:S01]  /*6890*/  BSSY B2, `(.L_x_45807) ;  /* 0x0000006000027945 */ /* 0x000fe20003800000 */
[----:B------:R-:W-:Y:S02]  /*68a0*/  IMAD.MOV.U32 R30, RZ, RZ, R29 ;  /* 0x000000ffff1e7224 */ /* 0x000fe400078e001d */
[----:B------:R-:W-:-:S07]  /*68b0*/  IMAD.MOV.U32 R31, RZ, RZ, -0x1 ;  /* 0xffffffffff1f7424 */ /* 0x000fce00078e00ff */
[----:B01234-:R-:W-:Y:S05]  /*68c0*/  WARPSYNC.COLLECTIVE R31, `(.L_x_45808) ;  /* 0x000000001f087348 */ /* 0x01ffea0003c00000 */
[----:B0-----:R0:W0:Y:S02]  /*68d0*/  SHFL.IDX P6, R31, R60, R30, R43 ;  /* 0x0000001e3c1f7389 */ /* 0x00102400000c002b */
[----:B01234-:R-:W-:Y:S05]  /*68e0*/  ENDCOLLECTIVE ;  /* 0x000000000000791b */ /* 0x01ffea0003800000 */
.L_x_45808:
[----:B------:R-:W-:Y:S05]  /*68f0*/  BSYNC B2 ;  /* 0x0000000000027941 */ /* 0x000fea0003800000 */
.L_x_45807:
[----:B------:R-:W-:Y:S05]  /*6900*/  BRA `(.L_x_45809) ;  /* 0xffffffc000287947 */ /* 0x000fea000383ffff */
.L_x_45654:
[----:B------:R-:W-:Y:S01]  /*6910*/  BSSY B2, `(.L_x_45810) ;  /* 0x0000006000027945 */ /* 0x000fe20003800000 */
[----:B------:R-:W-:Y:S02]  /*6920*/  IMAD.MOV.U32 R30, RZ, RZ, R28 ;  /* 0x000000ffff1e7224 */ /* 0x000fe400078e001c */
[----:B------:R-:W-:-:S07]  /*6930*/  IMAD.MOV.U32 R31, RZ, RZ, -0x1 ;  /* 0xffffffffff1f7424 */ /* 0x000fce00078e00ff */
[----:B01234-:R-:W-:Y:S05]  /*6940*/  WARPSYNC.COLLECTIVE R31, `(.L_x_45811) ;  /* 0x000000001f087348 */ /* 0x01ffea0003c00000 */
[----:B0-----:R0:W0:Y:S02]  /*6950*/  SHFL.IDX P6, R31, R60, R30, R43 ;  /* 0x0000001e3c1f7389 */ /* 0x00102400000c002b */
[----:B01234-:R-:W-:Y:S05]  /*6960*/  ENDCOLLECTIVE ;  /* 0x000000000000791b */ /* 0x01ffea0003800000 */
.L_x_45811:
[----:B------:R-:W-:Y:S05]  /*6970*/  BSYNC B2 ;  /* 0x0000000000027941 */ /* 0x000fea0003800000 */
.L_x_45810:
[----:B------:R-:W-:Y:S05]  /*6980*/  BRA `(.L_x_45812) ;  /* 0xffffffc000207947 */ /* 0x000fea000383ffff */
.L_x_45656:
[----:B------:R-:W-:Y:S01]  /*6990*/  BSSY B2, `(.L_x_45813) ;  /* 0x0000006000027945 */ /* 0x000fe20003800000 */
[----:B------:R-:W-:Y:S01]  /*69a0*/  MOV R30, R27 ;  /* 0x0000001b001e7202 */ /* 0x000fe20000000f00 */
[----:B------:R-:W-:-:S07]  /*69b0*/  IMAD.MOV.U32 R31, RZ, RZ, -0x1 ;  /* 0xffffffffff1f7424 */ /* 0x000fce00078e00ff */
[----:B01234-:R-:W-:Y:S05]  /*69c0*/  WARPSYNC.COLLECTIVE R31, `(.L_x_45814) ;  /* 0x000000001f087348 */ /* 0x01ffea0003c00000 */
[----:B0-----:R0:W0:Y:S02]  /*69d0*/  SHFL.IDX P6, R31, R60, R30, R43 ;  /* 0x0000001e3c1f7389 */ /* 0x00102400000c002b */
[----:B01234-:R-:W-:Y:S05]  /*69e0*/  ENDCOLLECTIVE ;  /* 0x000000000000791b */ /* 0x01ffea0003800000 */
.L_x_45814:
[----:B------:R-:W-:Y:S05]  /*69f0*/  BSYNC B2 ;  /* 0x0000000000027941 */ /* 0x000fea0003800000 */
.L_x_45813:
[----:B------:R-:W-:Y:S05]  /*6a00*/  BRA `(.L_x_45815) ;  /* 0xffffffc000187947 */ /* 0x000fea000383ffff */
.L_x_45679:
[----:B------:R-:W-:Y:S01]  /*6a10*/  BSSY B1, `(.L_x_45816) ;  /* 0x0000006000017945 */ /* 0x000fe20003800000 */
[----:B------:R-:W-:Y:S02]  /*6a20*/  IMAD.MOV.U32 R30, RZ, RZ, R18 ;  /* 0x000000ffff1e7224 */ /* 0x000fe400078e0012 */
[----:B------:R-:W-:-:S07]  /*6a30*/  IMAD.MOV.U32 R31, RZ, RZ, -0x1 ;  /* 0xffffffffff1f7424 */ /* 0x000fce00078e00ff */
[----:B01-34-:R-:W-:Y:S05]  /*6a40*/  WARPSYNC.COLLECTIVE R31, `(.L_x_45817) ;  /* 0x000000001f087348 */ /* 0x01bfea0003c00000 */
[----:B-1----:R1:W2:Y:S02]  /*6a50*/  SHFL.IDX P6, R31, R60, R30, R43 ;  /* 0x0000001e3c1f7389 */ /* 0x0022a400000c002b */
[----:B01234-:R-:W-:Y:S05]  /*6a60*/  ENDCOLLECTIVE ;  /* 0x000000000000791b */ /* 0x01ffea0003800000 */
.L_x_45817:
[----:B------:R-:W-:Y:S05]  /*6a70*/  BSYNC B1 ;  /* 0x0000000000017941 */ /* 0x000fea0003800000 */
.L_x_45816:
[----:B------:R-:W-:Y:S05]  /*6a80*/  BRA `(.L_x_45818) ;  /* 0xffffffd400047947 */ /* 0x000fea000383ffff */
.L_x_45681:
[----:B------:R-:W-:Y:S01]  /*6a90*/  BSSY B1, `(.L_x_45819) ;  /* 0x0000006000017945 */ /* 0x000fe20003800000 */
[----:B------:R-:W-:Y:S02]  /*6aa0*/  IMAD.MOV.U32 R30, RZ, RZ, R42 ;  /* 0x000000ffff1e7224 */ /* 0x000fe400078e002a */
[----:B------:R-:W-:-:S07]  /*6ab0*/  IMAD.MOV.U32 R31, RZ, RZ, -0x1 ;  /* 0xffffffffff1f7424 */ /* 0x000fce00078e00ff */
[----:B01-34-:R-:W-:Y:S05]  /*6ac0*/  WARPSYNC.COLLECTIVE R31, `(.L_x_45820) ;  /* 0x000000001f087348 */ /* 0x01bfea0003c00000 */
[----:B-1----:R1:W2:Y:S02]  /*6ad0*/  SHFL.IDX P6, R31, R60, R30, R43 ;  /* 0x0000001e3c1f7389 */ /* 0x0022a400000c002b */
[----:B01234-:R-:W-:Y:S05]  /*6ae0*/  ENDCOLLECTIVE ;  /* 0x000000000000791b */ /* 0x01ffea0003800000 */
.L_x_45820:
[----:B------:R-:W-:Y:S05]  /*6af0*/  BSYNC B1 ;  /* 0x0000000000017941 */ /* 0x000fea0003800000 */
.L_x_45819:
[----:B------:R-:W-:Y:S05]  /*6b00*/  BRA `(.L_x_45821) ;  /* 0xffffffd000f87947 */ /* 0x000fea000383ffff */
.L_x_45683:
[----:B------:R-:W-:Y:S01]  /*6b10*/  BSSY B1, `(.L_x_45822) ;  /* 0x0000006000017945 */ /* 0x000fe20003800000 */
[----:B------:R-:W-:Y:S02]  /*6b20*/  IMAD.MOV.U32 R30, RZ, RZ, R41 ;  /* 0x000000ffff1e7224 */ /* 0x000fe400078e0029 */
[----:B------:R-:W-:-:S07]  /*6b30*/  IMAD.MOV.U32 R31, RZ, RZ, -0x1 ;  /* 0xffffffffff1f7424 */ /* 0x000fce00078e00ff */
[----:B01-34-:R-:W-:Y:S05]  /*6b40*/  WARPSYNC.COLLECTIVE R31, `(.L_x_45823) ;  /* 0x000000001f087348 */ /* 0x01bfea0003c00000 */
[----:B-1----:R1:W2:Y:S02]  /*6b50*/  SHFL.IDX P6, R31, R60, R30, R43 ;  /* 0x0000001e3c1f7389 */ /* 0x0022a400000c002b */
[----:B01234-:R-:W-:Y:S05]  /*6b60*/  ENDCOLLECTIVE ;  /* 0x000000000000791b */ /* 0x01ffea0003800000 */
.L_x_45823:
[----:B------:R-:W-:Y:S05]  /*6b70*/  BSYNC B1 ;  /* 0x0000000000017941 */ /* 0x000fea0003800000 */
.L_x_45822:
[----:B------:R-:W-:Y:S05]  /*6b80*/  BRA `(.L_x_45824) ;  /* 0xffffffd000ec7947 */ /* 0x000fea000383ffff */
.L_x_45685:
[----:B------:R-:W-:Y:S01]  /*6b90*/  BSSY B1, `(.L_x_45825) ;  /* 0x0000006000017945 */ /* 0x000fe20003800000 */
[----:B------:R-:W-:Y:S01]  /*6ba0*/  MOV R30, R40 ;  /* 0x00000028001e7202 */ /* 0x000fe20000000f00 */
[----:B------:R-:W-:-:S07]  /*6bb0*/  IMAD.MOV.U32 R31, RZ, RZ, -0x1 ;  /* 0xffffffffff1f7424 */ /* 0x000fce00078e00ff */
[----:B01-34-:R-:W-:Y:S05]  /*6bc0*/  WARPSYNC.COLLECTIVE R31, `(.L_x_45826) ;  /* 0x000000001f087348 */ /* 0x01bfea0003c00000 */
[----:B-1----:R1:W2:Y:S02]  /*6bd0*/  SHFL.IDX P6, R31, R60, R30, R43 ;  /* 0x0000001e3c1f7389 */ /* 0x0022a400000c002b */
[----:B01234-:R-:W-:Y:S05]  /*6be0*/  ENDCOLLECTIVE ;  /* 0x000000000000791b */ /* 0x01ffea0003800000 */
.L_x_45826:
[----:B------:R-:W-:Y:S05]  /*6bf0*/  BSYNC B1 ;  /* 0x0000000000017941 */ /* 0x000fea0003800000 */
.L_x_45825:
[----:B------:R-:W-:Y:S05]  /*6c00*/  BRA `(.L_x_45827) ;  /* 0xffffffd000e07947 */ /* 0x000fea000383ffff */
.L_x_45687:
[----:B------:R-:W-:Y:S01]  /*6c10*/  BSSY B1, `(.L_x_45828) ;  /* 0x0000006000017945 */ /* 0x000fe20003800000 */
[----:B------:R-:W-:Y:S02]  /*6c20*/  IMAD.MOV.U32 R30, RZ, RZ, R39 ;  /* 0x000000ffff1e7224 */ /* 0x000fe400078e0027 */
[----:B------:R-:W-:-:S07]  /*6c30*/  IMAD.MOV.U32 R31, RZ, RZ, -0x1 ;  /* 0xffffffffff1f7424 */ /* 0x000fce00078e00ff */
[----:B01-34-:R-:W-:Y:S05]  /*6c40*/  WARPSYNC.COLLECTIVE R31, `(.L_x_45829) ;  /* 0x000000001f087348 */ /* 0x01bfea0003c00000 */
[----:B-1----:R1:W2:Y:S02]  /*6c50*/  SHFL.IDX P6, R31, R60, R30, R43 ;  /* 0x0000001e3c1f7389 */ /* 0x0022a400000c002b */
[----:B01234-:R-:W-:Y:S05]  /*6c60*/  ENDCOLLECTIVE ;  /* 0x000000000000791b */ /* 0x01ffea0003800000 */
.L_x_45829:
[----:B------:R-:W-:Y:S05]  /*6c70*/  BSYNC B1 ;  /* 0x0000000000017941 */ /* 0x000fea0003800000 */
.L_x_45828:
[----:B------:R-:W-:Y:S05]  /*6c80*/  BRA `(.L_x_45830) ;  /* 0xffffffd000d47947 */ /* 0x000fea000383ffff */
.L_x_45689:
[----:B------:R-:W-:Y:S01]  /*6c90*/  BSSY B1, `(.L_x_45831) ;  /* 0x0000006000017945 */ /* 0x000fe20003800000 */
[----:B------:R-:W-:Y:S02]  /*6ca0*/  IMAD.MOV.U32 R30, RZ, RZ, R38 ;  /* 0x000000ffff1e7224 */ /* 0x000fe400078e0026 */
[----:B------:R-:W-:-:S07]  /*6cb0*/  IMAD.MOV.U32 R31, RZ, RZ, -0x1 ;  /* 0xffffffffff1f7424 */ /* 0x000fce00078e00ff */
[----:B01-34-:R-:W-:Y:S05]  /*6cc0*/  WARPSYNC.COLLECTIVE R31, `(.L_x_45832) ;  /* 0x000000001f087348 */ /* 0x01bfea0003c00000 */
[----:B-1----:R1:W2:Y:S02]  /*6cd0*/  SHFL.IDX P6, R31, R60, R30, R43 ;  /* 0x0000001e3c1f7389 */ /* 0x0022a400000c002b */
[----:B01234-:R-:W-:Y:S05]  /*6ce0*/  ENDCOLLECTIVE ;  /* 0x000000000000791b */ /* 0x01ffea0003800000 */
.L_x_45832:
[----:B------:R-:W-:Y:S05]  /*6cf0*/  BSYNC B1 ;  /* 0x0000000000017941 */ /* 0x000fea0003800000 */
.L_x_45831:
[----:B------:R-:W-:Y:S05]  /*6d00*/  BRA `(.L_x_45833) ;  /* 0xffffffd000c87947 */ /* 0x000fea000383ffff */
.L_x_45691:
[----:B------:R-:W-:Y:S01]  /*6d10*/  BSSY B1, `(.L_x_45834) ;  /* 0x0000006000017945 */ /* 0x000fe20003800000 */
[----:B------:R-:W-:Y:S02]  /*6d20*/  IMAD.MOV.U32 R30, RZ, RZ, R37 ;  /* 0x000000ffff1e7224 */ /* 0x000fe400078e0025 */
[----:B------:R-:W-:-:S07]  /*6d30*/  IMAD.MOV.U32 R31, RZ, RZ, -0x1 ;  /* 0xffffffffff1f7424 */ /* 0x000fce00078e00ff */
[----:B01-34-:R-:W-:Y:S05]  /*6d40*/  WARPSYNC.COLLECTIVE R31, `(.L_x_45835) ;  /* 0x000000001f087348 */ /* 0x01bfea0003c00000 */
[----:B-1----:R1:W2:Y:S02]  /*6d50*/  SHFL.IDX P6, R31, R60, R30, R43 ;  /* 0x0000001e3c1f7389 */ /* 0x0022a400000c002b */
[----:B01234-:R-:W-:Y:S05]  /*6d60*/  ENDCOLLECTIVE ;  /* 0x000000000000791b */ /* 0x01ffea0003800000 */
.L_x_45835:
[----:B------:R-:W-:Y:S05]  /*6d70*/  BSYNC B1 ;  /* 0x0000000000017941 */ /* 0x000fea0003800000 */
.L_x_45834:
[----:B------:R-:W-:Y:S05]  /*6d80*/  BRA `(.L_x_45836) ;  /* 0xffffffd000c47947 */ /* 0x000fea000383ffff */
.L_x_45693:
[----:B------:R-:W-:Y:S01]  /*6d90*/  BSSY B1, `(.L_x_45837) ;  /* 0x0000006000017945 */ /* 0x000fe20003800000 */
[----:B------:R-:W-:Y:S01]  /*6da0*/  MOV R30, R36 ;  /* 0x00000024001e7202 */ /* 0x000fe20000000f00 */
[----:B------:R-:W-:-:S07]  /*6db0*/  IMAD.MOV.U32 R31, RZ, RZ, -0x1 ;  /* 0xffffffffff1f7424 */ /* 0x000fce00078e00ff */
[----:B01-34-:R-:W-:Y:S05]  /*6dc0*/  WARPSYNC.COLLECTIVE R31, `(.L_x_45838) ;  /* 0x000000001f087348 */ /* 0x01bfea0003c00000 */
[----:B-1----:R1:W2:Y:S02]  /*6dd0*/  SHFL.IDX P6, R31, R60, R30, R43 ;  /* 0x0000001e3c1f7389 */ /* 0x0022a400000c002b */
[----:B01234-:R-:W-:Y:S05]  /*6de0*/  ENDCOLLECTIVE ;  /* 0x000000000000791b */ /* 0x01ffea0003800000 */
.L_x_45838:
[----:B------:R-:W-:Y:S05]  /*6df0*/  BSYNC B1 ;  /* 0x0000000000017941 */ /* 0x000fea0003800000 */
.L_x_45837:
[----:B------:R-:W-:Y:S05]  /*6e00*/  BRA `(.L_x_45839) ;  /* 0xffffffd000bc7947 */ /* 0x000fea000383ffff */
.L_x_45695:
[----:B------:R-:W-:Y:S01]  /*6e10*/  BSSY B1, `(.L_x_45840) ;  /* 0x0000006000017945 */ /* 0x000fe20003800000 */
[----:B------:R-:W-:Y:S02]  /*6e20*/  IMAD.MOV.U32 R30, RZ, RZ, R35 ;  /* 0x000000ffff1e7224 */ /* 0x000fe400078e0023 */
[----:B------:R-:W-:-:S07]  /*6e30*/  IMAD.MOV.U32 R31, RZ, RZ, -0x1 ;  /* 0xffffffffff1f7424 */ /* 0x000fce00078e00ff */
[----:B01-34-:R-:W-:Y:S05]  /*6e40*/  WARPSYNC.COLLECTIVE R31, `(.L_x_45841) ;  /* 0x000000001f087348 */ /* 0x01bfea0003c00000 */
[----:B-1----:R1:W2:Y:S02]  /*6e50*/  SHFL.IDX P6, R31, R60, R30, R43 ;  /* 0x0000001e3c1f7389 */ /* 0x0022a400000c002b */
[----:B01234-:R-:W-:Y:S05]  /*6e60*/  ENDCOLLECTIVE ;  /* 0x000000000000791b */ /* 0x01ffea0003800000 */
.L_x_45841:
[----:B------:R-:W-:Y:S05]  /*6e70*/  BSYNC B1 ;  /* 0x0000000000017941 */ /* 0x000fea0003800000 */
.L_x_45840:
[----:B------:R-:W-:Y:S05]  /*6e80*/  BRA `(.L_x_45842) ;  /* 0xffffffd000b47947 */ /* 0x000fea000383ffff */
.L_x_45697:
[----:B------:R-:W-:Y:S01]  /*6e90*/  BSSY B1, `(.L_x_45843) ;  /* 0x0000006000017945 */ /* 0x000fe20003800000 */
[----:B------:R-:W-:Y:S02]  /*6ea0*/  IMAD.MOV.U32 R30, RZ, RZ, R34 ;  /* 0x000000ffff1e7224 */ /* 0x000fe400078e0022 */
[----:B------:R-:W-:-:S07]  /*6eb0*/  IMAD.MOV.U32 R31, RZ, RZ, -0x1 ;  /* 0xffffffffff1f7424 */ /* 0x000fce00078e00ff */
[----:B01-34-:R-:W-:Y:S05]  /*6ec0*/  WARPSYNC.COLLECTIVE R31, `(.L_x_45844) ;  /* 0x000000001f087348 */ /* 0x01bfea0003c00000 */
[----:B-1----:R1:W2:Y:S02]  /*6ed0*/  SHFL.IDX P6, R31, R60, R30, R43 ;  /* 0x0000001e3c1f7389 */ /* 0x0022a400000c002b */
[----:B01234-:R-:W-:Y:S05]  /*6ee0*/  ENDCOLLECTIVE ;  /* 0x000000000000791b */ /* 0x01ffea0003800000 */
.L_x_45844:
[----:B------:R-:W-:Y:S05]  /*6ef0*/  BSYNC B1 ;  /* 0x0000000000017941 */ /* 0x000fea0003800000 */
.L_x_45843:
[----:B------:R-:W-:Y:S05]  /*6f00*/  BRA `(.L_x_45845) ;  /* 0xffffffd000ac7947 */ /* 0x000fea000383ffff */
.L_x_45699:
[----:B------:R-:W-:Y:S01]  /*6f10*/  BSSY B1, `(.L_x_45846) ;  /* 0x0000006000017945 */ /* 0x000fe20003800000 */
[----:B------:R-:W-:Y:S02]  /*6f20*/  IMAD.MOV.U32 R30, RZ, RZ, R33 ;  /* 0x000000ffff1e7224 */ /* 0x000fe400078e0021 */
[----:B------:R-:W-:-:S07]  /*6f30*/  IMAD.MOV.U32 R31, RZ, RZ, -0x1 ;  /* 0xffffffffff1f7424 */ /* 0x000fce00078e00ff */
[----:B01-34-:R-:W-:Y:S05]  /*6f40*/  WARPSYNC.COLLECTIVE R31, `(.L_x_45847) ;  /* 0x000000001f087348 */ /* 0x01bfea0003c00000 */
[----:B-1----:R1:W2:Y:S02]  /*6f50*/  SHFL.IDX P6, R31, R60, R30, R43 ;  /* 0x0000001e3c1f7389 */ /* 0x0022a400000c002b */
[----:B01234-:R-:W-:Y:S05]  /*6f60*/  ENDCOLLECTIVE ;  /* 0x000000000000791b */ /* 0x01ffea0003800000 */
.L_x_45847:
[----:B------:R-:W-:Y:S05]  /*6f70*/  BSYNC B1 ;  /* 0x0000000000017941 */ /* 0x000fea0003800000 */
.L_x_45846:
[----:B------:R-:W-:Y:S05]  /*6f80*/  BRA `(.L_x_45848) ;  /* 0xffffffd000a47947 */ /* 0x000fea000383ffff */
.L_x_45701:
[----:B------:R-:W-:Y:S01]  /*6f90*/  BSSY B1, `(.L_x_45849) ;  /* 0x0000006000017945 */ /* 0x000fe20003800000 */
[----:B------:R-:W-:Y:S01]  /*6fa0*/  MOV R30, R32 ;  /* 0x00000020001e7202 */ /* 0x000fe20000000f00 */
[----:B------:R-:W-:-:S07]  /*6fb0*/  IMAD.MOV.U32 R31, RZ, RZ, -0x1 ;  /* 0xffffffffff1f7424 */ /* 0x000fce00078e00ff */
[----:B01-34-:R-:W-:Y:S05]  /*6fc0*/  WARPSYNC.COLLECTIVE R31, `(.L_x_45850) ;  /* 0x000000001f087348 */ /* 0x01bfea0003c00000 */
[----:B-1----:R1:W2:Y:S02]  /*6fd0*/  SHFL.IDX P6, R31, R60, R30, R43 ;  /* 0x0000001e3c1f7389 */ /* 0x0022a400000c002b */
[----:B01234-:R-:W-:Y:S05]  /*6fe0*/  ENDCOLLECTIVE ;  /* 0x000000000000791b */ /* 0x01ffea0003800000 */
.L_x_45850:
[----:B------:R-:W-:Y:S05]  /*6ff0*/  BSYNC B1 ;  /* 0x0000000000017941 */ /* 0x000fea0003800000 */
.L_x_45849:
[----:B------:R-:W-:Y:S05]  /*7000*/  BRA `(.L_x_45851) ;  /* 0xffffffd0009c7947 */ /* 0x000fea000383ffff */
.L_x_45703:
[----:B------:R-:W-:Y:S01]  /*7010*/  BSSY B1, `(.L_x_45852) ;  /* 0x0000006000017945 */ /* 0x000fe20003800000 */
[----:B------:R-:W-:Y:S02]  /*7020*/  IMAD.MOV.U32 R30, RZ, RZ, R29 ;  /* 0x000000ffff1e7224 */ /* 0x000fe400078e001d */
[----:B------:R-:W-:-:S07]  /*7030*/  IMAD.MOV.U32 R31, RZ, RZ, -0x1 ;  /* 0xffffffffff1f7424 */ /* 0x000fce00078e00ff */
[----:B01-34-:R-:W-:Y:S05]  /*7040*/  WARPSYNC.COLLECTIVE R31, `(.L_x_45853) ;  /* 0x000000001f087348 */ /* 0x01bfea0003c00000 */
[----:B-1----:R1:W2:Y:S02]  /*7050*/  SHFL.IDX P6, R31, R60, R30, R43 ;  /* 0x0000001e3c1f7389 */ /* 0x0022a400000c002b */
[----:B01234-:R-:W-:Y:S05]  /*7060*/  ENDCOLLECTIVE ;  /* 0x000000000000791b */ /* 0x01ffea0003800000 */
.L_x_45853:
[----:B------:R-:W-:Y:S05]  /*7070*/  BSYNC B1 ;  /* 0x0000000000017941 */ /* 0x000fea0003800000 */
.L_x_45852:
[----:B------:R-:W-:Y:S05]  /*7080*/  BRA `(.L_x_45854) ;  /* 0xffffffd000947947 */ /* 0x000fea000383ffff */
.L_x_45705:
[----:B------:R-:W-:Y:S01]  /*7090*/  BSSY B1, `(.L_x_45855) ;  /* 0x0000006000017945 */ /* 0x000fe20003800000 */
[----:B------:R-:W-:Y:S02]  /*70a0*/  IMAD.MOV.U32 R30, RZ, RZ, R28 ;  /* 0x000000ffff1e7224 */ /* 0x000fe400078e001c */
[----:B------:R-:W-:-:S07]  /*70b0*/  IMAD.MOV.U32 R31, RZ, RZ, -0x1 ;  /* 0xffffffffff1f7424 */ /* 0x000fce00078e00ff */
[----:B01-34-:R-:W-:Y:S05]  /*70c0*/  WARPSYNC.COLLECTIVE R31, `(.L_x_45856) ;  /* 0x000000001f087348 */ /* 0x01bfea0003c00000 */
[----:B-1----:R1:W2:Y:S02]  /*70d0*/  SHFL.IDX P6, R31, R60, R30, R43 ;  /* 0x0000001e3c1f7389 */ /* 0x0022a400000c002b */
[----:B01234-:R-:W-:Y:S05]  /*70e0*/  ENDCOLLECTIVE ;  /* 0x000000000000791b */ /* 0x01ffea0003800000 */
.L_x_45856:
[----:B------:R-:W-:Y:S05]  /*70f0*/  BSYNC B1 ;  /* 0x0000000000017941 */ /* 0x000fea0003800000 */
.L_x_45855:
[----:B------:R-:W-:Y:S05]  /*7100*/  BRA `(.L_x_45857) ;  /* 0xffffffd0008c7947 */ /* 0x000fea000383ffff */
.L_x_45707:
[----:B------:R-:W-:Y:S01]  /*7110*/  BSSY B1, `(.L_x_45858) ;  /* 0x0000006000017945 */ /* 0x000fe20003800000 */
[----:B------:R-:W-:Y:S02]  /*7120*/  IMAD.MOV.U32 R30, RZ, RZ, R27 ;  /* 0x000000ffff1e7224 */ /* 0x000fe400078e001b */
[----:B------:R-:W-:-:S07]  /*7130*/  IMAD.MOV.U32 R31, RZ, RZ, -0x1 ;  /* 0xffffffffff1f7424 */ /* 0x000fce00078e00ff */
[----:B01-34-:R-:W-:Y:S05]  /*7140*/  WARPSYNC.COLLECTIVE R31, `(.L_x_45859) ;  /* 0x000000001f087348 */ /* 0x01bfea0003c00000 */
[----:B-1----:R1:W2:Y:S02]  /*7150*/  SHFL.IDX P6, R31, R60, R30, R43 ;  /* 0x0000001e3c1f7389 */ /* 0x0022a400000c002b */
[----:B01234-:R-:W-:Y:S05]  /*7160*/  ENDCOLLECTIVE ;  /* 0x000000000000791b */ /* 0x01ffea0003800000 */
.L_x_45859:
[----:B------:R-:W-:Y:S05]  /*7170*/  BSYNC B1 ;  /* 0x0000000000017941 */ /* 0x000fea0003800000 */
.L_x_45858:
[----:B------:R-:W-:Y:S05]  /*7180*/  BRA `(.L_x_45860) ;  /* 0xffffffd000847947 */ /* 0x000fea000383ffff */
.L_x_45709:
[----:B------:R-:W-:Y:S01]  /*7190*/  BSSY B1, `(.L_x_45861) ;  /* 0x0000006000017945 */ /* 0x000fe20003800000 */
[----:B------:R-:W-:Y:S01]  /*71a0*/  MOV R30, R26 ;  /* 0x0000001a001e7202 */ /* 0x000fe20000000f00 */
[----:B------:R-:W-:-:S07]  /*71b0*/  IMAD.MOV.U32 R31, RZ, RZ, -0x1 ;  /* 0xffffffffff1f7424 */ /* 0x000fce00078e00ff */
[----:B01-34-:R-:W-:Y:S05]  /*71c0*/  WARPSYNC.COLLECTIVE R31, `(.L_x_45862) ;  /* 0x000000001f087348 */ /* 0x01bfea0003c00000 */
[----:B-1----:R1:W2:Y:S02]  /*71d0*/  SHFL.IDX P6, R31, R60, R30, R43 ;  /* 0x0000001e3c1f7389 */ /* 0x0022a400000c002b */
[----:B01234-:R-:W-:Y:S05]  /*71e0*/  ENDCOLLECTIVE ;  /* 0x000000000000791b */ /* 0x01ffea0003800000 */
.L_x_45862:
[----:B------:R-:W-:Y:S05]  /*71f0*/  BSYNC B1 ;  /* 0x0000000000017941 */ /* 0x000fea0003800000 */
.L_x_45861:
[----:B------:R-:W-:Y:S05]  /*7200*/  BRA `(.L_x_45863) ;  /* 0xffffffd0007c7947 */ /* 0x000fea000383ffff */
.L_x_45730:
[----:B------:R-:W-:Y:S02]  /*7210*/  IMAD.MOV.U32 R31, RZ, RZ, -0x1 ;  /* 0xffffffffff1f7424 */ /* 0x000fe400078e00ff */
[----:B------:R-:W-:-:S07]  /*7220*/  IMAD.MOV.U32 R30, RZ, RZ, R22 ;  /* 0x000000ffff1e7224 */ /* 0x000fce00078e0016 */
[----:B0--3--:R-:W-:Y:S05]  /*7230*/  WARPSYNC.COLLECTIVE R31, `(.L_x_45864) ;  /* 0x000000001f087348 */ /* 0x009fea0003c00000 */
[----:B0-----:R0:W1:Y:S02]  /*7240*/  SHFL.IDX P6, R31, R60, R30, R43 ;  /* 0x0000001e3c1f7389 */ /* 0x00106400000c002b */
[----:B01-3--:R-:W-:Y:S05]  /*7250*/  ENDCOLLECTIVE ;  /* 0x000000000000791b */ /* 0x00bfea0003800000 */
.L_x_45864:
[----:B------:R-:W-:Y:S01]  /*7260*/  IMAD.MOV.U32 R33, RZ, RZ, R31 ;  /* 0x000000ffff217224 */ /* 0x000fe200078e001f */
[----:B------:R-:W-:Y:S06]  /*7270*/  BRA `(.L_x_45865) ;  /* 0xffffffe000f87947 */ /* 0x000fec000383ffff */
.L_x_45732:
[----:B------:R-:W-:Y:S01]  /*7280*/  BSSY B0, `(.L_x_45866) ;  /* 0x0000006000007945 */ /* 0x000fe20003800000 */
[----:B------:R-:W-:Y:S02]  /*7290*/  IMAD.MOV.U32 R30, RZ, RZ, R25 ;  /* 0x000000ffff1e7224 */ /* 0x000fe400078e0019 */
[----:B------:R-:W-:-:S07]  /*72a0*/  IMAD.MOV.U32 R31, RZ, RZ, -0x1 ;  /* 0xffffffffff1f7424 */ /* 0x000fce00078e00ff */
[----:B0--3--:R-:W-:Y:S05]  /*72b0*/  WARPSYNC.COLLECTIVE R31, `(.L_x_45867) ;  /* 0x000000001f087348 */ /* 0x009fea0003c00000 */
[----:B0-----:R0:W1:Y:S02]  /*72c0*/  SHFL.IDX P6, R31, R60, R30, R43 ;  /* 0x0000001e3c1f7389 */ /* 0x00106400000c002b */
[----:B01-3--:R-:W-:Y:S05]  /*72d0*/  ENDCOLLECTIVE ;  /* 0x000000000000791b */ /* 0x00bfea0003800000 */
.L_x_45867:
[----:B------:R-:W-:Y:S05]  /*72e0*/  BSYNC B0 ;  /* 0x0000000000007941 */ /* 0x000fea0003800000 */
.L_x_45866:
[----:B------:R-:W-:Y:S05]  /*72f0*/  BRA `(.L_x_45868) ;  /* 0xffffffe000ec7947 */ /* 0x000fea000383ffff */
.L_x_45734:
[----:B------:R-:W-:Y:S01]  /*7300*/  BSSY B0, `(.L_x_45869) ;  /* 0x0000006000007945 */ /* 0x000fe20003800000 */
[----:B------:R-:W-:Y:S01]  /*7310*/  IMAD.MOV.U32 R30, RZ, RZ, R23 ;  /* 0x000000ffff1e7224 */ /* 0x000fe200078e0017 */
[----:B------:R-:W-:-:S07]  /*7320*/  MOV R31, 0xffffffff ;  /* 0xffffffff001f7802 */ /* 0x000fce0000000f00 */
[----:B0--3--:R-:W-:Y:S05]  /*7330*/  WARPSYNC.COLLECTIVE R31, `(.L_x_45870) ;  /* 0x000000001f087348 */ /* 0x009fea0003c00000 */
[----:B0-----:R0:W1:Y:S02]  /*7340*/  SHFL.IDX P6, R31, R60, R30, R43 ;  /* 0x0000001e3c1f7389 */ /* 0x00106400000c002b */
[----:B01-3--:R-:W-:Y:S05]  /*7350*/  ENDCOLLECTIVE ;  /* 0x000000000000791b */ /* 0x00bfea0003800000 */
.L_x_45870:
[----:B------:R-:W-:Y:S05]  /*7360*/  BSYNC B0 ;  /* 0x0000000000007941 */ /* 0x000fea0003800000 */
.L_x_45869:
[----:B------:R-:W-:Y:S05]  /*7370*/  BRA `(.L_x_45871) ;  /* 0xffffffe000e07947 */ /* 0x000fea000383ffff */
.L_x_45736:
[----:B------:R-:W-:Y:S01]  /*7380*/  BSSY B0, `(.L_x_45872) ;  /* 0x0000006000007945 */ /* 0x000fe20003800000 */
[----:B------:R-:W-:Y:S02]  /*7390*/  IMAD.MOV.U32 R30, RZ, RZ, R21 ;  /* 0x000000ffff1e7224 */ /* 0x000fe400078e0015 */
[----:B------:R-:W-:-:S07]  /*73a0*/  IMAD.MOV.U32 R31, RZ, RZ, -0x1 ;  /* 0xffffffffff1f7424 */ /* 0x000fce00078e00ff */
[----:B0--3--:R-:W-:Y:S05]  /*73b0*/  WARPSYNC.COLLECTIVE R31, `(.L_x_45873) ;  /* 0x000000001f087348 */ /* 0x009fea0003c00000 */
[----:B0-----:R0:W1:Y:S02]  /*73c0*/  SHFL.IDX P6, R31, R60, R30, R43 ;  /* 0x0000001e3c1f7389 */ /* 0x00106400000c002b */
[----:B01-3--:R-:W-:Y:S05]  /*73d0*/  ENDCOLLECTIVE ;  /* 0x000000000000791b */ /* 0x00bfea0003800000 */
.L_x_45873:
[----:B------:R-:W-:Y:S05]  /*73e0*/  BSYNC B0 ;  /* 0x0000000000007941 */ /* 0x000fea0003800000 */
.L_x_45872:
[----:B------:R-:W-:Y:S05]  /*73f0*/  BRA `(.L_x_45874) ;  /* 0xffffffe000d47947 */ /* 0x000fea000383ffff */
.L_x_45738:
[----:B------:R-:W-:Y:S01]  /*7400*/  BSSY B0, `(.L_x_45875) ;  /* 0x0000006000007945 */ /* 0x000fe20003800000 */
[----:B------:R-:W-:Y:S02]  /*7410*/  IMAD.MOV.U32 R30, RZ, RZ, R19 ;  /* 0x000000ffff1e7224 */ /* 0x000fe400078e0013 */
[----:B------:R-:W-:-:S07]  /*7420*/  IMAD.MOV.U32 R31, RZ, RZ, -0x1 ;  /* 0xffffffffff1f7424 */ /* 0x000fce00078e00ff */
[----:B0--3--:R-:W-:Y:S05]  /*7430*/  WARPSYNC.COLLECTIVE R31, `(.L_x_45876) ;  /* 0x000000001f087348 */ /* 0x009fea0003c00000 */
[----:B0-----:R0:W1:Y:S02]  /*7440*/  SHFL.IDX P6, R31, R60, R30, R43 ;  /* 0x0000001e3c1f7389 */ /* 0x00106400000c002b */
[----:B01-3--:R-:W-:Y:S05]  /*7450*/  ENDCOLLECTIVE ;  /* 0x000000000000791b */ /* 0x00bfea0003800000 */
.L_x_45876:
[----:B------:R-:W-:Y:S05]  /*7460*/  BSYNC B0 ;  /* 0x0000000000007941 */ /* 0x000fea0003800000 */
.L_x_45875:
[----:B------:R-:W-:Y:S05]  /*7470*/  BRA `(.L_x_45877) ;  /* 0xffffffe000c87947 */ /* 0x000fea000383ffff */
.L_x_45740:
[----:B------:R-:W-:Y:S01]  /*7480*/  BSSY B0, `(.L_x_45878) ;  /* 0x0000006000007945 */ /* 0x000fe20003800000 */
[----:B------:R-:W-:Y:S02]  /*7490*/  IMAD.MOV.U32 R30, RZ, RZ, R58 ;  /* 0x000000ffff1e7224 */ /* 0x000fe400078e003a */
[----:B------:R-:W-:-:S07]  /*74a0*/  IMAD.MOV.U32 R31, RZ, RZ, -0x1 ;  /* 0xffffffffff1f7424 */ /* 0x000fce00078e00ff */
[----:B0--3--:R-:W-:Y:S05]  /*74b0*/  WARPSYNC.COLLECTIVE R31, `(.L_x_45879) ;  /* 0x000000001f087348 */ /* 0x009fea0003c00000 */
[----:B0-----:R0:W1:Y:S02]  /*74c0*/  SHFL.IDX P6, R31, R60, R30, R43 ;  /* 0x0000001e3c1f7389 */ /* 0x00106400000c002b */
[----:B01-3--:R-:W-:Y:S05]  /*74d0*/  ENDCOLLECTIVE ;  /* 0x000000000000791b */ /* 0x00bfea0003800000 */
.L_x_45879:
[----:B------:R-:W-:Y:S05]  /*74e0*/  BSYNC B0 ;  /* 0x0000000000007941 */ /* 0x000fea0003800000 */
.L_x_45878:
[----:B------:R-:W-:Y:S05]  /*74f0*/  BRA `(.L_x_45880) ;  /* 0xffffffe000c47947 */ /* 0x000fea000383ffff */
.L_x_45742:
[----:B------:R-:W-:Y:S01]  /*7500*/  BSSY B0, `(.L_x_45881) ;  /* 0x0000006000007945 */ /* 0x000fe20003800000 */
[----:B------:R-:W-:Y:S01]  /*7510*/  MOV R30, R56 ;  /* 0x00000038001e7202 */ /* 0x000fe20000000f00 */
[----:B------:R-:W-:-:S07]  /*7520*/  IMAD.MOV.U32 R31, RZ, RZ, -0x1 ;  /* 0xffffffffff1f7424 */ /* 0x000fce00078e00ff */
[----:B0--3--:R-:W-:Y:S05]  /*7530*/  WARPSYNC.COLLECTIVE R31, `(.L_x_45882) ;  /* 0x000000001f087348 */ /* 0x009fea0003c00000 */
[----:B0-----:R0:W1:Y:S02]  /*7540*/  SHFL.IDX P6, R31, R60, R30, R43 ;  /* 0x0000001e3c1f7389 */ /* 0x00106400000c002b */
[----:B01-3--:R-:W-:Y:S05]  /*7550*/  ENDCOLLECTIVE ;  /* 0x000000000000791b */ /* 0x00bfea0003800000 */
.L_x_45882:
[----:B------:R-:W-:Y:S05]  /*7560*/  BSYNC B0 ;  /* 0x0000000000007941 */ /* 0x000fea0003800000 */
.L_x_45881:
[----:B------:R-:W-:Y:S05]  /*7570*/  BRA `(.L_x_45883) ;  /* 0xffffffe000bc7947 */ /* 0x000fea000383ffff */
.L_x_45744:
[----:B------:R-:W-:Y:S01]  /*7580*/  BSSY B0, `(.L_x_45884) ;  /* 0x0000006000007945 */ /* 0x000fe20003800000 */
[----:B------:R-:W-:Y:S02]  /*7590*/  IMAD.MOV.U32 R30, RZ, RZ, R54 ;  /* 0x000000ffff1e7224 */ /* 0x000fe400078e0036 */
[----:B------:R-:W-:-:S07]  /*75a0*/  IMAD.MOV.U32 R31, RZ, RZ, -0x1 ;  /* 0xffffffffff1f7424 */ /* 0x000fce00078e00ff */
[----:B0--3--:R-:W-:Y:S05]  /*75b0*/  WARPSYNC.COLLECTIVE R31, `(.L_x_45885) ;  /* 0x000000001f087348 */ /* 0x009fea0003c00000 */
[----:B0-----:R0:W1:Y:S02]  /*75c0*/  SHFL.IDX P6, R31, R60, R30, R43 ;  /* 0x0000001e3c1f7389 */ /* 0x00106400000c002b */
[----:B01-3--:R-:W-:Y:S05]  /*75d0*/  ENDCOLLECTIVE ;  /* 0x000000000000791b */ /* 0x00bfea0003800000 */
.L_x_45885:
[----:B------:R-:W-:Y:S05]  /*75e0*/  BSYNC B0 ;  /* 0x0000000000007941 */ /* 0x000fea0003800000 */
.L_x_45884:
[----:B------:R-:W-:Y:S05]  /*75f0*/  BRA `(.L_x_45886) ;  /* 0xffffffe000b47947 */ /* 0x000fea000383ffff */
.L_x_45746:
[----:B------:R-:W-:Y:S01]  /*7600*/  BSSY B0, `(.L_x_45887) ;  /* 0x0000006000007945 */ /* 0x000fe20003800000 */
[----:B------:R-:W-:Y:S02]  /*7610*/  IMAD.MOV.U32 R30, RZ, RZ, R42 ;  /* 0x000000ffff1e7224 */ /* 0x000fe400078e002a */
[----:B------:R-:W-:-:S07]  /*7620*/  IMAD.MOV.U32 R31, RZ, RZ, -0x1 ;  /* 0xffffffffff1f7424 */ /* 0x000fce00078e00ff */
[----:B0--3--:R-:W-:Y:S05]  /*7630*/  WARPSYNC.COLLECTIVE R31, `(.L_x_45888) ;  /* 0x000000001f087348 */ /* 0x009fea0003c00000 */
[----:B0-----:R0:W1:Y:S02]  /*7640*/  SHFL.IDX P6, R31, R60, R30, R43 ;  /* 0x0000001e3c1f7389 */ /* 0x00106400000c002b */
[----:B01-3--:R-:W-:Y:S05]  /*7650*/  ENDCOLLECTIVE ;  /* 0x000000000000791b */ /* 0x00bfea0003800000 */
.L_x_45888:
[----:B------:R-:W-:Y:S05]  /*7660*/  BSYNC B0 ;  /* 0x0000000000007941 */ /* 0x000fea0003800000 */
.L_x_45887:
[----:B------:R-:W-:Y:S05]  /*7670*/  BRA `(.L_x_45889) ;  /* 0xffffffe000ac7947 */ /* 0x000fea000383ffff */
.L_x_45748:
[----:B------:R-:W-:Y:S01]  /*7680*/  BSSY B0, `(.L_x_45890) ;  /* 0x0000006000007945 */ /* 0x000fe20003800000 */
[----:B------:R-:W-:Y:S01]  /*7690*/  IMAD.MOV.U32 R30, RZ, RZ, R40 ;  /* 0x000000ffff1e7224 */ /* 0x000fe200078e0028 */
[----:B------:R-:W-:-:S07]  /*76a0*/  MOV R31, 0xffffffff ;  /* 0xffffffff001f7802 */ /* 0x000fce0000000f00 */
[----:B0--3--:R-:W-:Y:S05]  /*76b0*/  WARPSYNC.COLLECTIVE R31, `(.L_x_45891) ;  /* 0x000000001f087348 */ /* 0x009fea0003c00000 */
[----:B0-----:R0:W1:Y:S02]  /*76c0*/  SHFL.IDX P6, R31, R60, R30, R43 ;  /* 0x0000001e3c1f7389 */ /* 0x00106400000c002b */
[----:B01-3--:R-:W-:Y:S05]  /*76d0*/  ENDCOLLECTIVE ;  /* 0x000000000000791b */ /* 0x00bfea0003800000 */
.L_x_45891:
[----:B------:R-:W-:Y:S05]  /*76e0*/  BSYNC B0 ;  /* 0x0000000000007941 */ /* 0x000fea0003800000 */
.L_x_45890:
[----:B------:R-:W-:Y:S05]  /*76f0*/  BRA `(.L_x_45892) ;  /* 0xffffffe000a47947 */ /* 0x000fea000383ffff */
.L_x_45750:
[----:B------:R-:W-:Y:S01]  /*7700*/  BSSY B0, `(.L_x_45893) ;  /* 0x0000006000007945 */ /* 0x000fe20003800000 */
[----:B------:R-:W-:Y:S02]  /*7710*/  IMAD.MOV.U32 R30, RZ, RZ, R38 ;  /* 0x000000ffff1e7224 */ /* 0x000fe400078e0026 */
[----:B------:R-:W-:-:S07]  /*7720*/  IMAD.MOV.U32 R31, RZ, RZ, -0x1 ;  /* 0xffffffffff1f7424 */ /* 0x000fce00078e00ff */
[----:B0--3--:R-:W-:Y:S05]  /*7730*/  WARPSYNC.COLLECTIVE R31, `(.L_x_45894) ;  /* 0x000000001f087348 */ /* 0x009fea0003c00000 */
[----:B0-----:R0:W1:Y:S02]  /*7740*/  SHFL.IDX P6, R31, R60, R30, R43 ;  /* 0x0000001e3c1f7389 */ /* 0x00106400000c002b */
[----:B01-3--:R-:W-:Y:S05]  /*7750*/  ENDCOLLECTIVE ;  /* 0x000000000000791b */ /* 0x00bfea0003800000 */
.L_x_45894:
[----:B------:R-:W-:Y:S05]  /*7760*/  BSYNC B0 ;  /* 0x0000000000007941 */ /* 0x000fea0003800000 */
.L_x_45893:
[----:B------:R-:W-:Y:S05]  /*7770*/  BRA `(.L_x_45895) ;  /* 0xffffffe0009c7947 */ /* 0x000fea000383ffff */
.L_x_45752:
[----:B------:R-:W-:Y:S01]  /*7780*/  BSSY B0, `(.L_x_45896) ;  /* 0x0000006000007945 */ /* 0x000fe20003800000 */
[----:B------:R-:W-:Y:S02]  /*7790*/  IMAD.MOV.U32 R30, RZ, RZ, R36 ;  /* 0x000000ffff1e7224 */ /* 0x000fe400078e0024 */
[----:B------:R-:W-:-:S07]  /*77a0*/  IMAD.MOV.U32 R31, RZ, RZ, -0x1 ;  /* 0xffffffffff1f7424 */ /* 0x000fce00078e00ff */
[----:B0--3--:R-:W-:Y:S05]  /*77b0*/  WARPSYNC.COLLECTIVE R31, `(.L_x_45897) ;  /* 0x000000001f087348 */ /* 0x009fea0003c00000 */
[----:B0-----:R0:W1:Y:S02]  /*77c0*/  SHFL.IDX P6, R31, R60, R30, R43 ;  /* 0x0000001e3c1f7389 */ /* 0x00106400000c002b */
[----:B01-3--:R-:W-:Y:S05]  /*77d0*/  ENDCOLLECTIVE ;  /* 0x000000000000791b */ /* 0x00bfea0003800000 */
.L_x_45897:
[----:B------:R-:W-:Y:S05]  /*77e0*/  BSYNC B0 ;  /* 0x0000000000007941 */ /* 0x000fea0003800000 */
.L_x_45896:
[----:B------:R-:W-:Y:S05]  /*77f0*/  BRA `(.L_x_45898) ;  /* 0xffffffe000947947 */ /* 0x000fea000383ffff */
.L_x_45754:
[----:B------:R-:W-:Y:S01]  /*7800*/  BSSY B0, `(.L_x_45899) ;  /* 0x0000006000007945 */ /* 0x000fe20003800000 */
[----:B------:R-:W-:Y:S02]  /*7810*/  IMAD.MOV.U32 R30, RZ, RZ, R34 ;  /* 0x000000ffff1e7224 */ /* 0x000fe400078e0022 */
[----:B------:R-:W-:-:S07]  /*7820*/  IMAD.MOV.U32 R31, RZ, RZ, -0x1 ;  /* 0xffffffffff1f7424 */ /* 0x000fce00078e00ff */
[----:B0--3--:R-:W-:Y:S05]  /*7830*/  WARPSYNC.COLLECTIVE R31, `(.L_x_45900) ;  /* 0x000000001f087348 */ /* 0x009fea0003c00000 */
[----:B0-----:R0:W1:Y:S02]  /*7840*/  SHFL.IDX P6, R31, R60, R30, R43 ;  /* 0x0000001e3c1f7389 */ /* 0x00106400000c002b */
[----:B01-3--:R-:W-:Y:S05]  /*7850*/  ENDCOLLECTIVE ;  /* 0x000000000000791b */ /* 0x00bfea0003800000 */
.L_x_45900:
[----:B------:R-:W-:Y:S05]  /*7860*/  BSYNC B0 ;  /* 0x0000000000007941 */ /* 0x000fea0003800000 */
.L_x_45899:
[----:B------:R-:W-:Y:S05]  /*7870*/  BRA `(.L_x_45901) ;  /* 0xffffffe0008c7947 */ /* 0x000fea000383ffff */
.L_x_45756:
[----:B------:R-:W-:Y:S01]  /*7880*/  BSSY B0, `(.L_x_45902) ;  /* 0x0000006000007945 */ /* 0x000fe20003800000 */
[----:B------:R-:W-:Y:S01]  /*7890*/  MOV R30, R32 ;  /* 0x00000020001e7202 */ /* 0x000fe20000000f00 */
[----:B------:R-:W-:-:S07]  /*78a0*/  IMAD.MOV.U32 R31, RZ, RZ, -0x1 ;  /* 0xffffffffff1f7424 */ /* 0x000fce00078e00ff */
[----:B0--3--:R-:W-:Y:S05]  /*78b0*/  WARPSYNC.COLLECTIVE R31, `(.L_x_45903) ;  /* 0x000000001f087348 */ /* 0x009fea0003c00000 */
[----:B0-----:R0:W1:Y:S02]  /*78c0*/  SHFL.IDX P6, R31, R60, R30, R43 ;  /* 0x0000001e3c1f7389 */ /* 0x00106400000c002b */
[----:B01-3--:R-:W-:Y:S05]  /*78d0*/  ENDCOLLECTIVE ;  /* 0x000000000000791b */ /* 0x00bfea0003800000 */
.L_x_45903:
[----:B------:R-:W-:Y:S05]  /*78e0*/  BSYNC B0 ;  /* 0x0000000000007941 */ /* 0x000fea0003800000 */
.L_x_45902:
[----:B------:R-:W-:Y:S05]  /*78f0*/  BRA `(.L_x_45904) ;  /* 0xffffffe000847947 */ /* 0x000fea000383ffff */
.L_x_45758:
[----:B------:R-:W-:Y:S01]  /*7900*/  BSSY B0, `(.L_x_45905) ;  /* 0x0000006000007945 */ /* 0x000fe20003800000 */
[----:B------:R-:W-:Y:S02]  /*7910*/  IMAD.MOV.U32 R30, RZ, RZ, R28 ;  /* 0x000000ffff1e7224 */ /* 0x000fe400078e001c */
[----:B------:R-:W-:-:S07]  /*7920*/  IMAD.MOV.U32 R31, RZ, RZ, -0x1 ;  /* 0xffffffffff1f7424 */ /* 0x000fce00078e00ff */
[----:B0--3--:R-:W-:Y:S05]  /*7930*/  WARPSYNC.COLLECTIVE R31, `(.L_x_45906) ;  /* 0x000000001f087348 */ /* 0x009fea0003c00000 */
[----:B0-----:R0:W1:Y:S02]  /*7940*/  SHFL.IDX P6, R31, R60, R30, R43 ;  /* 0x0000001e3c1f7389 */ /* 0x00106400000c002b */
[----:B01-3--:R-:W-:Y:S05]  /*7950*/  ENDCOLLECTIVE ;  /* 0x000000000000791b */ /* 0x00bfea0003800000 */
.L_x_45906:
[----:B------:R-:W-:Y:S05]  /*7960*/  BSYNC B0 ;  /* 0x0000000000007941 */ /* 0x000fea0003800000 */
.L_x_45905:
[----:B------:R-:W-:Y:S05]  /*7970*/  BRA `(.L_x_45907) ;  /* 0xffffffe0007c7947 */ /* 0x000fea000383ffff */
.L_x_45760:
[----:B------:R-:W-:Y:S01]  /*7980*/  BSSY B0, `(.L_x_45908) ;  /* 0x0000006000007945 */ /* 0x000fe20003800000 */
[----:B------:R-:W-:Y:S02]  /*7990*/  IMAD.MOV.U32 R30, RZ, RZ, R26 ;  /* 0x000000ffff1e7224 */ /* 0x000fe400078e001a */
[----:B------:R-:W-:-:S07]  /*79a0*/  IMAD.MOV.U32 R31, RZ, RZ, -0x1 ;  /* 0xffffffffff1f7424 */ /* 0x000fce00078e00ff */
[----:B0--3--:R-:W-:Y:S05]  /*79b0*/  WARPSYNC.COLLECTIVE R31, `(.L_x_45909) ;  /* 0x000000001f087348 */ /* 0x009fea0003c00000 */
[----:B0-----:R0:W1:Y:S02]  /*79c0*/  SHFL.IDX P6, R31, R60, R30, R43 ;  /* 0x0000001e3c1f7389 */ /* 0x00106400000c002b */
[----:B01-3--:R-:W-:Y:S05]  /*79d0*/  ENDCOLLECTIVE ;  /* 0x000000000000791b */ /* 0x00bfea0003800000 */
.L_x_45909:
[----:B------:R-:W-:Y:S05]  /*79e0*/  BSYNC B0 ;  /* 0x0000000000007941 */ /* 0x000fea0003800000 */
.L_x_45908:
[----:B------:R-:W-:Y:S05]  /*79f0*/  BRA `(.L_x_45910) ;  /* 0xffffffe000747947 */ /* 0x000fea000383ffff */
.L_x_45911:
        /* <DEDUP_REMOVED lines=16> */
.L_x_58670:


//--------------------- .text._Z9cuda_gemmIiLi256ELi1ELi1ELi256ELi16ELi16ELi32ELi0ELi1EEviiiPT_S1_S1_ii --------------------------
	.section	.text._Z9cuda_gemmIiLi256ELi1ELi1ELi256ELi16ELi16ELi32ELi0ELi1EEviiiPT_S1_S1_ii,"ax",@progbits
	.align	128
        .global         _Z9cuda_gemmIiLi256ELi1ELi1ELi256ELi16ELi16ELi32ELi0ELi1EEviiiPT_S1_S1_ii
        .type           _Z9cuda_gemmIiLi256ELi1ELi1ELi256ELi16ELi16ELi32ELi0ELi1EEviiiPT_S1_S1_ii,@function
        .size           _Z9cuda_gemmIiLi256ELi1ELi1ELi256ELi16ELi16ELi32ELi0ELi1EEviiiPT_S1_S1_ii,(.L_x_58671 - _Z9cuda_gemmIiLi256ELi1ELi1ELi256ELi16ELi16ELi32ELi0ELi1EEviiiPT_S1_S1_ii)
        .other          _Z9cuda_gemmIiLi256ELi1ELi1ELi256ELi16ELi16ELi32ELi0ELi1EEviiiPT_S1_S1_ii,@"STO_CUDA_ENTRY STV_DEFAULT"
_Z9cuda_gemmIiLi256ELi1ELi1ELi256ELi16ELi16ELi32ELi0ELi1EEviiiPT_S1_S1_ii:
.text._Z9cuda_gemmIiLi256ELi1ELi1ELi256ELi16ELi16ELi32ELi0ELi1EEviiiPT_S1_S1_ii:
[----:B------:R-:W-:Y:S08]  /*0000*/  LDC R1, c[0x0][0x37c] ;  /* 0x0000df00ff017b82 */ /* 0x000ff00000000800 */
[----:B------:R-:W0:Y:S01]  /*0010*/  LDC R42, c[0x0][0x360] ;  /* 0x0000d800ff2a7b82 */ /* 0x000e220000000800 */
[----:B------:R-:W1:Y:S01]  /*0020*/  S2R R3, SR_TID.X ;  /* 0x0000000000037919 */ /* 0x000e620000002100 */
[----:B------:R-:W2:Y:S01]  /*0030*/  LDCU.64 UR6, c[0x0][0x358] ;  /* 0x00006b00ff0677ac */ /* 0x000ea20008000a00 */
[----:B------:R-:W-:Y:S05]  /*0040*/  BSSY.RECONVERGENT B0, `(.L_x_45912) ;  /* 0x0000036000007945 */ /* 0x000fea0003800200 */
[----:B------:R-:W3:Y:S01]  /*0050*/  S2UR UR8, SR_CTAID.Y ;  /* 0x00000000000879c3 */ /* 0x000ee20000002600 */
        /* <DEDUP_REMOVED lines=14> */
[----:B------:R-:W-:Y:S02]  /*0140*/  IMAD.HI.U32 R6, R5, R9, R4 ;  /* 0x0000000905067227 */ /* 0x000fe400078e0004 */
[----:B------:R-:W3:Y:S04]  /*0150*/  LDC R4, c[0x0][0x374] ;  /* 0x0000dd00ff047b82 */ /* 0x000ee80000000800 */
[----:B------:R-:W-:-:S04]  /*0160*/  IMAD.HI.U32 R5, R6, R7, RZ ;  /* 0x0000000706057227 */ /* 0x000fc800078e00ff */
[----:B------:R-:W-:-:S04]  /*0170*/  IMAD.MOV R0, RZ, RZ, -R5 ;  /* 0x000000ffff007224 */ /* 0x000fc800078e0a05 */
[----:B------:R-:W-:-:S05]  /*0180*/  IMAD R7, R42, R0, R7 ;  /* 0x000000002a077224 */ /* 0x000fca00078e0207 */
[----:B------:R-:W-:-:S13]  /*0190*/  ISETP.GE.U32.AND P0, PT, R7, R42, PT ;  /* 0x0000002a0700720c */ /* 0x000fda0003f06070 */
[-C--:B------:R-:W-:Y:S01]  /*01a0*/  @P0 IADD3 R7, PT, PT, R7, -R42.reuse, RZ ;  /* 0x8000002a07070210 */ /* 0x080fe20007ffe0ff */
[----:B------:R-:W-:Y:S01]  /*01b0*/  @P0 VIADD R5, R5, 0x1 ;  /* 0x0000000105050836 */ /* 0x000fe20000000000 */
[----:B---3--:R-:W-:Y:S02]  /*01c0*/  ISETP.LE.U32.AND P0, PT, R4, UR8, PT ;  /* 0x0000000804007c0c */ /* 0x008fe4000bf03070 */
        /* <DEDUP_REMOVED lines=9> */
[----:B--2---:R-:W-:Y:S05]  /*0260*/  @!P1 BRA `(.L_x_45913) ;  /* 0x00000000004c9947 */ /* 0x004fea0003800000 */
[----:B------:R-:W0:Y:S01]  /*0270*/  S2R R7, SR_CgaCtaId ;  /* 0x0000000000077919 */ /* 0x000e220000008800 */
[----:B------:R-:W1:Y:S01]  /*0280*/  LDC.64 R4, c[0x0][0x398] ;  /* 0x0000e600ff047b82 */ /* 0x000e620000000a00 */
[----:B------:R-:W-:Y:S01]  /*0290*/  MOV R2, 0x400 ;  /* 0x0000040000027802 */ /* 0x000fe20000000f00 */
[----:B------:R-:W-:Y:S01]  /*02a0*/  IMAD.MOV.U32 R3, RZ, RZ, R41 ;  /* 0x000000ffff037224 */ /* 0x000fe200078e0029 */
[----:B------:R-:W-:Y:S01]  /*02b0*/  IADD3 R0, PT, PT, -R39, RZ, RZ ;  /* 0x000000ff27007210 */ /* 0x000fe20007ffe1ff */
[----:B-1----:R-:W-:Y:S01]  /*02c0*/  IMAD.WIDE.U32 R4, R41, 0x4, R4 ;  /* 0x0000000429047825 */ /* 0x002fe200078e0004 */
[----:B0-----:R-:W-:-:S07]  /*02d0*/  LEA R7, R7, R2, 0x18 ;  /* 0x0000000207077211 */ /* 0x001fce00078ec0ff */
.L_x_45914:
        /* <DEDUP_REMOVED lines=12> */
.L_x_45913:
[----:B------:R-:W-:Y:S05]  /*03a0*/  BSYNC.RECONVERGENT B0 ;  /* 0x0000000000007941 */ /* 0x000fea0003800200 */
.L_x_45912:
[----:B------:R-:W-:Y:S04]  /*03b0*/  BSSY.RECONVERGENT B0, `(.L_x_45915) ;  /* 0x0000030000007945 */ /* 0x000fe80003800200 */
[----:B------:R-:W-:Y:S05]  /*03c0*/  @!P2 BRA `(.L_x_45916) ;  /* 0x0000000000b8a947 */ /* 0x000fea0003800000 */
[----:B------:R-:W1:Y:S01]  /*03d0*/  S2R R7, SR_CgaCtaId ;  /* 0x0000000000077919 */ /* 0x000e620000008800 */
[----:B------:R-:W2:Y:S01]  /*03e0*/  LDC.64 R4, c[0x0][0x398] ;  /* 0x0000e600ff047b82 */ /* 0x000ea20000000a00 */
[----:B------:R-:W-:Y:S01]  /*03f0*/  MOV R0, 0x400 ;  /* 0x0000040000007802 */ /* 0x000fe20000000f00 */
[C-C-:B------:R-:W-:Y:S01]  /*0400*/  IMAD R15, R42.reuse, 0x2, R3.reuse ;  /* 0x000000022a0f7824 */ /* 0x140fe200078e0203 */
[----:B------:R-:W-:Y:S01]  /*0410*/  IADD3 R19, PT, PT, R3, R42, RZ ;  /* 0x0000002a03137210 */ /* 0x000fe20007ffe0ff */
[----:B------:R-:W-:Y:S01]  /*0420*/  IMAD R17, R42, 0x3, R3 ;  /* 0x000000032a117824 */ /* 0x000fe200078e0203 */
[----:B-1----:R-:W-:-:S07]  /*0430*/  LEA R21, R7, R0, 0x18 ;  /* 0x0000000007157211 */ /* 0x002fce00078ec0ff */
.L_x_45917:
        /* <DEDUP_REMOVED lines=39> */
.L_x_45916:
[----:B------:R-:W-:Y:S05]  /*06b0*/  BSYNC.RECONVERGENT B0 ;  /* 0x0000000000007941 */ /* 0x000fea0003800200 */
.L_x_45915:
[----:B------:R-:W-:Y:S05]  /*06c0*/  @P0 EXIT ;  /* 0x000000000000094d */ /* 0x000fea0003800000 */
[----:B------:R-:W2:Y:S01]  /*06d0*/  S2R R38, SR_CTAID.X ;  /* 0x0000000000267919 */ /* 0x000ea20000002500 */
[----:B------:R-:W-:Y:S01]  /*06e0*/  BSSY.RECONVERGENT B0, `(.L_x_45918) ;  /* 0x0000018000007945 */ /* 0x000fe20003800200 */
[----:B------:R-:W-:Y:S01]  /*06f0*/  LOP3.LUT R40, R41, 0xf, RZ, 0xc0, !PT ;  /* 0x0000000f29287812 */ /* 0x000fe200078ec0ff */
[----:B------:R-:W-:Y:S01]  /*0700*/  IMAD.MOV.U32 R19, RZ, RZ, R41 ;  /* 0x000000ffff137224 */ /* 0x000fe200078e0029 */
[----:B------:R-:W-:Y:S01]  /*0710*/  MOV R0, 0x400 ;  /* 0x0000040000007802 */ /* 0x000fe20000000f00 */
[----:B------:R-:W-:Y:S06]  /*0720*/  @!P1 BRA `(.L_x_45919) ;  /* 0x00000000004c9947 */ /* 0x000fec0003800000 */
[----:B------:R-:W3:Y:S01]  /*0730*/  S2UR UR5, SR_CgaCtaId ;  /* 0x00000000000579c3 */ /* 0x000ee20000008800 */
[----:B------:R-:W-:Y:S01]  /*0740*/  UMOV UR4, 0x400 ;  /* 0x0000040000047882 */ /* 0x000fe20000000000 */
[C---:B------:R-:W-:Y:S01]  /*0750*/  IMAD R19, R39.reuse, R42, R41 ;  /* 0x0000002a27137224 */ /* 0x040fe200078e0229 */
[----:B------:R-:W-:Y:S01]  /*0760*/  UIADD3 UR4, UPT, UPT, UR4, 0x480, URZ ;  /* 0x0000048004047890 */ /* 0x000fe2000fffe0ff */
[----:B-1----:R-:W-:-:S04]  /*0770*/  IADD3 R6, PT, PT, -R39, RZ, RZ ;  /* 0x000000ff27067210 */ /* 0x002fc80007ffe1ff */
[----:B0-----:R-:W0:Y:S08]  /*0780*/  LDC R2, c[0x0][0x388] ;  /* 0x0000e200ff027b82 */ /* 0x001e300000000800 */
[----:B------:R-:W1:Y:S01]  /*0790*/  LDC.64 R4, c[0x0][0x390] ;  /* 0x0000e400ff047b82 */ /* 0x000e620000000a00 */
[----:B---3--:R-:W-:-:S06]  /*07a0*/  ULEA UR4, UR5, UR4, 0x18 ;  /* 0x0000000405047291 */ /* 0x008fcc000f8ec0ff */
[----:B------:R-:W-:Y:S01]  /*07b0*/  LEA R7, R41, UR4, 0x2 ;  /* 0x0000000429077c11 */ /* 0x000fe2000f8e10ff */
[----:B0-----:R-:W-:-:S04]  /*07c0*/  IMAD R3, R2, UR8, R41 ;  /* 0x0000000802037c24 */ /* 0x001fc8000f8e0229 */
[----:B--2---:R-:W-:-:S07]  /*07d0*/  IMAD R9, R38, 0x100, R3 ;  /* 0x0000010026097824 */ /* 0x004fce00078e0203 */
.L_x_45920:
        /* <DEDUP_REMOVED lines=8> */
.L_x_45919:
[----:B------:R-:W-:Y:S05]  /*0860*/  BSYNC.RECONVERGENT B0 ;  /* 0x0000000000007941 */ /* 0x000fea0003800200 */
.L_x_45918:
[----:B------:R-:W-:Y:S04]  /*0870*/  BSSY.RECONVERGENT B0, `(.L_x_45921) ;  /* 0x0000022000007945 */ /* 0x000fe80003800200 */
[----:B------:R-:W-:Y:S05]  /*0880*/  @!P2 BRA `(.L_x_45922) ;  /* 0x000000000080a947 */ /* 0x000fea0003800000 */
[----:B------:R-:W3:Y:S01]  /*0890*/  S2UR UR5, SR_CgaCtaId ;  /* 0x00000000000579c3 */ /* 0x000ee20000008800 */
[----:B------:R-:W-:Y:S02]  /*08a0*/  UMOV UR4, 0x400 ;  /* 0x0000040000047882 */ /* 0x000fe40000000000 */
[----:B------:R-:W-:-:S05]  /*08b0*/  UIADD3 UR4, UPT, UPT, UR4, 0x480, URZ ;  /* 0x0000048004047890 */ /* 0x000fca000fffe0ff */
[----:B------:R-:W1:Y:S08]  /*08c0*/  LDC R4, c[0x0][0x388] ;  /* 0x0000e200ff047b82 */ /* 0x000e700000000800 */
[----:B0-----:R-:W0:Y:S01]  /*08d0*/  LDC.64 R2, c[0x0][0x390] ;  /* 0x0000e400ff027b82 */ /* 0x001e220000000a00 */
[----:B---3--:R-:W-:-:S06]  /*08e0*/  ULEA UR4, UR5, UR4, 0x18 ;  /* 0x0000000405047291 */ /* 0x008fcc000f8ec0ff */
[----:B------:R-:W-:Y:S01]  /*08f0*/  LEA R21, R19, UR4, 0x2 ;  /* 0x0000000413157c11 */ /* 0x000fe2000f8e10ff */
[----:B-1----:R-:W-:-:S04]  /*0900*/  IMAD R11, R4, UR8, R19 ;  /* 0x00000008040b7c24 */ /* 0x002fc8000f8e0213 */
[----:B--2---:R-:W-:Y:S02]  /*0910*/  IMAD R23, R38, 0x100, R11 ;  /* 0x0000010026177824 */ /* 0x004fe400078e020b */
[----:B0-----:R-:W-:-:S04]  /*0920*/  IMAD.WIDE.U32 R4, R42, 0x4, R2 ;  /* 0x000000042a047825 */ /* 0x001fc800078e0002 */
[----:B------:R-:W-:-:S04]  /*0930*/  IMAD.WIDE.U32 R6, R42, 0x8, R2 ;  /* 0x000000082a067825 */ /* 0x000fc800078e0002 */
[----:B------:R-:W-:-:S07]  /*0940*/  IMAD.WIDE.U32 R8, R42, 0xc, R2 ;  /* 0x0000000c2a087825 */ /* 0x000fce00078e0002 */
.L_x_45923:
[----:B------:R-:W-:-:S04]  /*0950*/  IMAD.WIDE R16, R23, 0x4, R2 ;  /* 0x0000000417107825 */ /* 0x000fc800078e0202 */
[C---:B---3--:R-:W-:Y:S02]  /*0960*/  IMAD.WIDE R10, R23.reuse, 0x4, R4 ;  /* 0x00000004170a7825 */ /* 0x048fe400078e0204 */
        /* <DEDUP_REMOVED lines=18> */
.L_x_45922:
[----:B------:R-:W-:Y:S05]  /*0a90*/  BSYNC.RECONVERGENT B0 ;  /* 0x0000000000007941 */ /* 0x000fea0003800200 */
.L_x_45921:
[----:B------:R-:W-:Y:S01]  /*0aa0*/  BSSY.RECONVERGENT B0, `(.L_x_45924) ;  /* 0x000000f000007945 */ /* 0x000fe20003800200 */
[----:B------:R-:W-:-:S03]  /*0ab0*/  IMAD.MOV.U32 R3, RZ, RZ, R41 ;  /* 0x000000ffff037224 */ /* 0x000fc600078e0029 */
[----:B------:R-:W-:Y:S05]  /*0ac0*/  @!P1 BRA `(.L_x_45925) ;  /* 0x0000000000309947 */ /* 0x000fea0003800000 */
[----:B------:R-:W4:Y:S01]  /*0ad0*/  S2UR UR5, SR_CgaCtaId ;  /* 0x00000000000579c3 */ /* 0x000f220000008800 */
[----:B------:R-:W-:Y:S01]  /*0ae0*/  UMOV UR4, 0x400 ;  /* 0x0000040000047882 */ /* 0x000fe20000000000 */
[C---:B------:R-:W-:Y:S01]  /*0af0*/  IMAD R3, R39.reuse, R42, R41 ;  /* 0x0000002a27037224 */ /* 0x040fe200078e0229 */
[----:B------:R-:W-:Y:S01]  /*0b00*/  UIADD3 UR4, UPT, UPT, UR4, 0x880, URZ ;  /* 0x0000088004047890 */ /* 0x000fe2000fffe0ff */
[----:B0-----:R-:W-:-:S03]  /*0b10*/  IADD3 R2, PT, PT, -R39, RZ, RZ ;  /* 0x000000ff27027210 */ /* 0x001fc60007ffe1ff */
[----:B----4-:R-:W-:-:S06]  /*0b20*/  ULEA UR4, UR5, UR4, 0x18 ;  /* 0x0000000405047291 */ /* 0x010fcc000f8ec0ff */
[----:B------:R-:W-:-:S07]  /*0b30*/  LEA R5, R41, UR4, 0x2 ;  /* 0x0000000429057c11 */ /* 0x000fce000f8e10ff */
.L_x_45926:
[----:B------:R-:W-:Y:S01]  /*0b40*/  VIADD R2, R2, 0x1 ;  /* 0x0000000102027836 */ /* 0x000fe20000000000 */
[----:B------:R0:W-:Y:S04]  /*0b50*/  STS [R5], RZ ;  /* 0x000000ff05007388 */ /* 0x0001e80000000800 */
[----:B------:R-:W-:Y:S01]  /*0b60*/  ISETP.NE.AND P0, PT, R2, RZ, PT ;  /* 0x000000ff0200720c */ /* 0x000fe20003f05270 */
[----:B0-----:R-:W-:-:S12]  /*0b70*/  IMAD R5, R42, 0x4, R5 ;  /* 0x000000042a057824 */ /* 0x001fd800078e0205 */
[----:B------:R-:W-:Y:S05]  /*0b80*/  @P0 BRA `(.L_x_45926) ;  /* 0xfffffffc00ec0947 */ /* 0x000fea000383ffff */
.L_x_45925:
[----:B------:R-:W-:Y:S05]  /*0b90*/  BSYNC.RECONVERGENT B0 ;  /* 0x0000000000007941 */ /* 0x000fea0003800200 */
.L_x_45924:
[----:B------:R-:W-:Y:S04]  /*0ba0*/  BSSY.RECONVERGENT B0, `(.L_x_45927) ;  /* 0x0000012000007945 */ /* 0x000fe80003800200 */
[----:B------:R-:W-:Y:S05]  /*0bb0*/  @!P2 BRA `(.L_x_45928) ;  /* 0x000000000040a947 */ /* 0x000fea0003800000 */
[----:B------:R-:W4:Y:S01]  /*0bc0*/  S2UR UR5, SR_CgaCtaId ;  /* 0x00000000000579c3 */ /* 0x000f220000008800 */
[----:B------:R-:W-:Y:S02]  /*0bd0*/  UMOV UR4, 0x400 ;  /* 0x0000040000047882 */ /* 0x000fe40000000000 */
[----:B------:R-:W-:-:S04]  /*0be0*/  UIADD3 UR4, UPT, UPT, UR4, 0x880, URZ ;  /* 0x0000088004047890 */ /* 0x000fc8000fffe0ff */
[----:B----4-:R-:W-:-:S06]  /*0bf0*/  ULEA UR4, UR5, UR4, 0x18 ;  /* 0x0000000405047291 */ /* 0x010fcc000f8ec0ff */
[----:B------:R-:W-:-:S07]  /*0c00*/  LEA R5, R3, UR4, 0x2 ;  /* 0x0000000403057c11 */ /* 0x000fce000f8e10ff */
.L_x_45929:
[C---:B0-----:R-:W-:Y:S01]  /*0c10*/  LEA R2, R42.reuse, R5, 0x2 ;  /* 0x000000052a027211 */ /* 0x041fe200078e10ff */
        /* <DEDUP_REMOVED lines=9> */
[----:B----4-:R-:W-:Y:S05]  /*0cb0*/  @!P0 BRA `(.L_x_45929) ;  /* 0xfffffffc00d48947 */ /* 0x010fea000383ffff */
.L_x_45928:
[----:B------:R-:W-:Y:S05]  /*0cc0*/  BSYNC.RECONVERGENT B0 ;  /* 0x0000000000007941 */ /* 0x000fea0003800200 */
.L_x_45927:
[----:B------:R-:W4:Y:S01]  /*0cd0*/  S2R R3, SR_CgaCtaId ;  /* 0x0000000000037919 */ /* 0x000f220000008800 */
[C---:B------:R-:W-:Y:S01]  /*0ce0*/  VIADD R36, R41.reuse, 0x2 ;  /* 0x0000000229247836 */ /* 0x040fe20000000000 */
[C---:B---3--:R-:W-:Y:S01]  /*0cf0*/  IADD3 R29, PT, PT, R41.reuse, 0xa, RZ ;  /* 0x0000000a291d7810 */ /* 0x048fe20007ffe0ff */
[C---:B------:R-:W-:Y:S01]  /*0d00*/  VIADD R34, R41.reuse, 0x4 ;  /* 0x0000000429227836 */ /* 0x040fe20000000000 */
[----:B------:R-:W-:Y:S01]  /*0d10*/  BAR.SYNC.DEFER_BLOCKING 0x0 ;  /* 0x0000000000007b1d */ /* 0x000fe20000010000 */
        /* <DEDUP_REMOVED lines=13> */
[----:B0-----:R-:W-:Y:S01]  /*0df0*/  IADD3 R2, PT, PT, R0, 0x480, RZ ;  /* 0x0000048000027810 */ /* 0x001fe20007ffe0ff */
[----:B------:R-:W-:Y:S01]  /*0e00*/  IMAD.SHL.U32 R4, R40, 0x10, RZ ;  /* 0x0000001028047824 */ /* 0x000fe200078e00ff */
        /* <DEDUP_REMOVED lines=11> */
[----:B-1----:R-:W-:Y:S02]  /*0ec0*/  LOP3.LUT R23, R40, 0x8, RZ, 0x3c, !PT ;  /* 0x0000000828177812 */ /* 0x002fe400078e3cff */
[----:B------:R-:W-:-:S02]  /*0ed0*/  LOP3.LUT R24, R24, 0xf, RZ, 0xc0, !PT ;  /* 0x0000000f18187812 */ /* 0x000fc400078ec0ff */
[----:B----4-:R-:W-:Y:S02]  /*0ee0*/  LEA R5, R3, R2, 0x18 ;  /* 0x0000000203057211 */ /* 0x010fe400078ec0ff */
[C---:B------:R-:W-:Y:S02]  /*0ef0*/  LOP3.LUT R16, R4.reuse, R36, RZ, 0xfc, !PT ;  /* 0x0000002404107212 */ /* 0x040fe400078efcff */
[C---:B------:R-:W-:Y:S02]  /*0f00*/  LOP3.LUT R18, R4.reuse, R34, RZ, 0xfc, !PT ;  /* 0x0000002204127212 */ /* 0x040fe400078efcff */
[----:B------:R-:W-:Y:S01]  /*0f10*/  LOP3.LUT R8, R4, R29, RZ, 0xfc, !PT ;  /* 0x0000001d04087212 */ /* 0x000fe200078efcff */
[--C-:B------:R-:W-:Y:S01]  /*0f20*/  IMAD R21, R16, 0x4, R5.reuse ;  /* 0x0000000410157824 */ /* 0x100fe200078e0205 */
[----:B------:R-:W-:Y:S01]  /*0f30*/  LOP3.LUT R22, R4, R37, RZ, 0xfc, !PT ;  /* 0x0000002504167212 */ /* 0x000fe200078efcff */
[--C-:B------:R-:W-:Y:S01]  /*0f40*/  IMAD R19, R18, 0x4, R5.reuse ;  /* 0x0000000412137824 */ /* 0x100fe200078e0205 */
[----:B------:R-:W-:Y:S01]  /*0f50*/  LOP3.LUT R20, R4, R35, RZ, 0xfc, !PT ;  /* 0x0000002304147212 */ /* 0x000fe200078efcff */
[--C-:B------:R-:W-:Y:S01]  /*0f60*/  IMAD R13, R8, 0x4, R5.reuse ;  /* 0x00000004080d7824 */ /* 0x100fe200078e0205 */
[----:B------:R-:W-:Y:S01]  /*0f70*/  LOP3.LUT R7, R4, R33, RZ, 0xfc, !PT ;  /* 0x0000002104077212 */ /* 0x000fe200078efcff */
[----:B------:R-:W-:Y:S01]  /*0f80*/  IMAD R8, R40, 0x44, R5 ;  /* 0x0000004428087824 */ /* 0x000fe200078e0205 */
[C---:B------:R-:W-:Y:S01]  /*0f90*/  LOP3.LUT R17, R4.reuse, R32, RZ, 0xfc, !PT ;  /* 0x0000002004117212 */ /* 0x040fe200078efcff */
[----:B------:R-:W0:Y:S01]  /*0fa0*/  LDS R21, [R21] ;  /* 0x0000000015157984 */ /* 0x000e220000000800 */
[----:B------:R-:W-:-:S02]  /*0fb0*/  LOP3.LUT R9, R4, R31, RZ, 0xfc, !PT ;  /* 0x0000001f04097212 */ /* 0x000fc400078efcff */
[C---:B------:R-:W-:Y:S01]  /*0fc0*/  LOP3.LUT R44, R4.reuse, R23, RZ, 0xfc, !PT ;  /* 0x00000017042c7212 */ /* 0x040fe200078efcff */
[--C-:B------:R-:W-:Y:S01]  /*0fd0*/  IMAD R17, R17, 0x4, R5.reuse ;  /* 0x0000000411117824 */ /* 0x100fe200078e0205 */
[C---:B------:R-:W-:Y:S01]  /*0fe0*/  LOP3.LUT R14, R4.reuse, R30, RZ, 0xfc, !PT ;  /* 0x0000001e040e7212 */ /* 0x040fe200078efcff */
[----:B------:R-:W1:Y:S01]  /*0ff0*/  LDS R19, [R19] ;  /* 0x0000000013137984 */ /* 0x000e620000000800 */
[----:B------:R-:W-:Y:S01]  /*1000*/  LOP3.LUT R12, R4, R28, RZ, 0xfc, !PT ;  /* 0x0000001c040c7212 */ /* 0x000fe200078efcff */
[--C-:B------:R-:W-:Y:S01]  /*1010*/  IMAD R15, R44, 0x4, R5.reuse ;  /* 0x000000042c0f7824 */ /* 0x100fe200078e0205 */
[C---:B------:R-:W-:Y:S01]  /*1020*/  LOP3.LUT R6, R4.reuse, R27, RZ, 0xfc, !PT ;  /* 0x0000001b04067212 */ /* 0x040fe200078efcff */
[----:B------:R-:W3:Y:S01]  /*1030*/  LDS R17, [R17] ;  /* 0x0000000011117984 */ /* 0x000ee20000000800 */
[C---:B------:R-:W-:Y:S02]  /*1040*/  LOP3.LUT R10, R4.reuse, R26, RZ, 0xfc, !PT ;  /* 0x0000001a040a7212 */ /* 0x040fe400078efcff */
[----:B------:R-:W-:Y:S01]  /*1050*/  LOP3.LUT R2, R4, R25, RZ, 0xfc, !PT ;  /* 0x0000001904027212 */ /* 0x000fe200078efcff */
[--C-:B------:R-:W-:Y:S01]  /*1060*/  IMAD R11, R6, 0x4, R5.reuse ;  /* 0x00000004060b7824 */ /* 0x100fe200078e0205 */
[----:B------:R-:W-:Y:S01]  /*1070*/  LOP3.LUT R4, R4, R24, RZ, 0xfc, !PT ;  /* 0x0000001804047212 */ /* 0x000fe200078efcff */
[----:B------:R-:W4:Y:S01]  /*1080*/  LDS R15, [R15] ;  /* 0x000000000f0f7984 */ /* 0x000f220000000800 */
[-C--:B------:R-:W-:Y:S01]  /*1090*/  LEA R18, R7, R5.reuse, 0x2 ;  /* 0x0000000507127211 */ /* 0x080fe200078e10ff */
[----:B------:R-:W-:Y:S01]  /*10a0*/  VIADD R6, R0, 0x880 ;  /* 0x0000088000067836 */ /* 0x000fe20000000000 */
[-C--:B------:R-:W-:Y:S01]  /*10b0*/  LEA R16, R9, R5.reuse, 0x2 ;  /* 0x0000000509107211 */ /* 0x080fe200078e10ff */
[----:B------:R-:W-:Y:S01]  /*10c0*/  IMAD R9, R2, 0x4, R5 ;  /* 0x0000000402097824 */ /* 0x000fe200078e0205 */
[-C--:B------:R-:W-:Y:S01]  /*10d0*/  LEA R22, R22, R5.reuse, 0x2 ;  /* 0x0000000516167211 */ /* 0x080fe200078e10ff */
[----:B------:R-:W0:Y:S01]  /*10e0*/  LDS R13, [R13] ;  /* 0x000000000d0d7984 */ /* 0x000e220000000800 */
[----:B------:R-:W-:-:S02]  /*10f0*/  LEA R20, R20, R5, 0x2 ;  /* 0x0000000514147211 */ /* 0x000fc400078e10ff */
[-C--:B------:R-:W-:Y:S01]  /*1100*/  LEA R14, R14, R5.reuse, 0x2 ;  /* 0x000000050e0e7211 */ /* 0x080fe200078e10ff */
[----:B------:R-:W0:Y:S01]  /*1110*/  LDS R18, [R18] ;  /* 0x0000000012127984 */ /* 0x000e220000000800 */
[-C--:B------:R-:W-:Y:S02]  /*1120*/  LEA R12, R12, R5.reuse, 0x2 ;  /* 0x000000050c0c7211 */ /* 0x080fe400078e10ff */
[-C--:B------:R-:W-:Y:S01]  /*1130*/  LEA R10, R10, R5.reuse, 0x2 ;  /* 0x000000050a0a7211 */ /* 0x080fe200078e10ff */
[----:B------:R-:W0:Y:S01]  /*1140*/  LDS R22, [R22] ;  /* 0x0000000016167984 */ /* 0x000e220000000800 */
[----:B------:R-:W-:Y:S02]  /*1150*/  LEA R7, R4, R5, 0x2 ;  /* 0x0000000504077211 */ /* 0x000fe400078e10ff */
[C---:B------:R-:W-:Y:S01]  /*1160*/  LEA R43, R3.reuse, R0, 0x18 ;  /* 0x00000000032b7211 */ /* 0x040fe200078ec0ff */
[----:B------:R-:W0:Y:S01]  /*1170*/  LDS R20, [R20] ;  /* 0x0000000014147984 */ /* 0x000e220000000800 */
[----:B------:R-:W-:-:S02]  /*1180*/  LEA R6, R3, R6, 0x18 ;  /* 0x0000000603067211 */ /* 0x000fc400078ec0ff */
[----:B------:R-:W-:Y:S01]  /*1190*/  SHF.R.U32.HI R5, RZ, 0x4, R41 ;  /* 0x00000004ff057819 */ /* 0x000fe20000011629 */
[----:B------:R-:W0:Y:S01]  /*11a0*/  LDS R16, [R16] ;  /* 0x0000000010107984 */ /* 0x000e220000000800 */
[----:B------:R-:W-:-:S03]  /*11b0*/  LEA R4, R40, R43, 0x2 ;  /* 0x0000002b28047211 */ /* 0x000fc600078e10ff */
[----:B------:R-:W0:Y:S04]  /*11c0*/  LDS R14, [R14] ;  /* 0x000000000e0e7984 */ /* 0x000e280000000800 */
[----:B------:R-:W0:Y:S04]  /*11d0*/  LDS R12, [R12] ;  /* 0x000000000c0c7984 */ /* 0x000e280000000800 */
[----:B------:R-:W0:Y:S04]  /*11e0*/  LDS R11, [R11] ;  /* 0x000000000b0b7984 */ /* 0x000e280000000800 */
[----:B------:R-:W0:Y:S04]  /*11f0*/  LDS R10, [R10] ;  /* 0x000000000a0a7984 */ /* 0x000e280000000800 */
[----:B------:R-:W0:Y:S04]  /*1200*/  LDS R9, [R9] ;  /* 0x0000000009097984 */ /* 0x000e280000000800 */
[----:B------:R-:W0:Y:S04]  /*1210*/  LDS R8, [R8] ;  /* 0x0000000008087984 */ /* 0x000e280000000800 */
[----:B-1-34-:R-:W0:Y:S02]  /*1220*/  LDS R7, [R7] ;  /* 0x0000000007077984 */ /* 0x01ae240000000800 */
.L_x_45931:
[----:B------:R-:W-:Y:S01]  /*1230*/  IMAD R43, R5, 0x44, R4 ;  /* 0x00000044052b7824 */ /* 0x000fe200078e0204 */
[----:B------:R-:W-:-:S05]  /*1240*/  UMOV UR4, 0xffffffff ;  /* 0xffffffff00047882 */ /* 0x000fca0000000000 */
[----:B-1----:R-:W1:Y:S01]  /*1250*/  LDS R43, [R43] ;  /* 0x000000002b2b7984 */ /* 0x002e620000000800 */
        /* <DEDUP_REMOVED lines=32> */
.L_x_45953:
[----:B------:R-:W-:Y:S01]  /*1460*/  IMAD R3, R5, 0x10, R40 ;  /* 0x0000001005037824 */ /* 0x000fe200078e0228 */
[----:B------:R-:W-:Y:S01]  /*1470*/  LEA.HI R5, R42, R5, RZ, 0x1c ;  /* 0x000000052a057211 */ /* 0x000fe200078fe0ff */
[----:B------:R-:W-:-:S03]  /*1480*/  IMAD R0, R7, R0, R44 ;  /* 0x0000000007007224 */ /* 0x000fc600078e022c */
[----:B------:R-:W-:Y:S02]  /*1490*/  LEA R2, R3, R6, 0x2 ;  /* 0x0000000603027211 */ /* 0x000fe400078e10ff */
[----:B------:R-:W-:-:S03]  /*14a0*/  ISETP.GE.U32.AND P0, PT, R5, 0x10, PT ;  /* 0x000000100500780c */ /* 0x000fc60003f06070 */
[----:B------:R-:W0:Y:S02]  /*14b0*/  LDS R3, [R2] ;  /* 0x0000000002037984 */ /* 0x000e240000000800 */
[----:B0-----:R-:W-:-:S05]  /*14c0*/  IMAD.IADD R3, R0, 0x1, R3 ;  /* 0x0000000100037824 */ /* 0x001fca00078e0203 */
[----:B------:R1:W-:Y:S03]  /*14d0*/  STS [R2], R3 ;  /* 0x0000000302007388 */ /* 0x0003e60000000800 */
[----:B------:R-:W-:Y:S05]  /*14e0*/  @!P0 BRA `(.L_x_45931) ;  /* 0xfffffffc00508947 */ /* 0x000fea000383ffff */
[----:B------:R-:W-:Y:S05]  /*14f0*/  WARPSYNC.ALL ;  /* 0x0000000000007948 */ /* 0x000fea0003800000 */
[----:B------:R-:W0:Y:S01]  /*1500*/  LDCU UR5, c[0x0][0x388] ;  /* 0x00007100ff0577ac */ /* 0x000e220008000800 */
[----:B-1----:R-:W1:Y:S01]  /*1510*/  LDC R3, c[0x0][0x384] ;  /* 0x0000e100ff037b82 */ /* 0x002e620000000800 */
[----:B--2---:R-:W-:Y:S01]  /*1520*/  SHF.L.U32 R0, R38, 0x4, RZ ;  /* 0x0000000426007819 */ /* 0x004fe200000006ff */
[----:B------:R-:W-:Y:S01]  /*1530*/  BSSY.RECONVERGENT B0, `(.L_x_45932) ;  /* 0x0000016000007945 */ /* 0x000fe20003800200 */
[----:B0-----:R-:W-:-:S04]  /*1540*/  USHF.R.S32.HI UR4, URZ, 0x1f, UR5 ;  /* 0x0000001fff047899 */ /* 0x001fc80008011405 */
[----:B------:R-:W-:Y:S01]  /*1550*/  ULEA.HI UR4, UR4, UR5, URZ, 0x4 ;  /* 0x0000000504047291 */ /* 0x000fe2000f8f20ff */
[----:B-1----:R-:W-:-:S03]  /*1560*/  IMAD R0, R3, UR8, R0 ;  /* 0x0000000803007c24 */ /* 0x002fc6000f8e0200 */
[----:B------:R-:W-:Y:S01]  /*1570*/  USHF.R.S32.HI UR4, URZ, 0x4, UR4 ;  /* 0x00000004ff047899 */ /* 0x000fe20008011404 */
[----:B------:R-:W-:Y:S06]  /*1580*/  BAR.SYNC.DEFER_BLOCKING 0x0 ;  /* 0x0000000000007b1d */ /* 0x000fec0000010000 */
[----:B------:R-:W-:Y:S05]  /*1590*/  @!P1 BRA `(.L_x_45933) ;  /* 0x00000000003c9947 */ /* 0x000fea0003800000 */
[----:B------:R-:W0:Y:S01]  /*15a0*/  LDC.64 R4, c[0x0][0x3a0] ;  /* 0x0000e800ff047b82 */ /* 0x000e220000000a00 */
[----:B------:R-:W-:Y:S01]  /*15b0*/  IMAD.MOV R39, RZ, RZ, -R39 ;  /* 0x000000ffff277224 */ /* 0x000fe200078e0a27 */
[----:B------:R-:W-:-:S07]  /*15c0*/  LEA R7, R41, R6, 0x2 ;  /* 0x0000000629077211 */ /* 0x000fce00078e10ff */
.L_x_45934:
[----:B-1----:R1:W2:Y:S01]  /*15d0*/  LDS R9, [R7] ;  /* 0x0000000007097984 */ /* 0x0022a20000000800 */
[----:B------:R-:W-:Y:S02]  /*15e0*/  LOP3.LUT R3, R41, 0xf, RZ, 0xc0, !PT ;  /* 0x0000000f29037812 */ /* 0x000fe400078ec0ff */
[--C-:B------:R-:W-:Y:S01]  /*15f0*/  SHF.R.U32.HI R2, RZ, 0x4, R41.reuse ;  /* 0x00000004ff027819 */ /* 0x100fe20000011629 */
[----:B------:R-:W-:Y:S01]  /*1600*/  IMAD.IADD R41, R42, 0x1, R41 ;  /* 0x000000012a297824 */ /* 0x000fe200078e0229 */
[----:B------:R-:W-:Y:S01]  /*1610*/  IADD3 R39, PT, PT, R39, 0x1, RZ ;  /* 0x0000000127277810 */ /* 0x000fe20007ffe0ff */
[----:B------:R-:W-:Y:S01]  /*1620*/  IMAD.IADD R3, R0, 0x1, R3 ;  /* 0x0000000100037824 */ /* 0x000fe200078e0203 */
[----:B-1----:R-:W-:-:S03]  /*1630*/  LEA R7, R42, R7, 0x2 ;  /* 0x000000072a077211 */ /* 0x002fc600078e10ff */
[----:B------:R-:W-:Y:S01]  /*1640*/  IMAD R3, R2, UR4, R3 ;  /* 0x0000000402037c24 */ /* 0x000fe2000f8e0203 */
[----:B------:R-:W-:-:S03]  /*1650*/  ISETP.NE.AND P0, PT, R39, RZ, PT ;  /* 0x000000ff2700720c */ /* 0x000fc60003f05270 */
[----:B0-----:R-:W-:-:S05]  /*1660*/  IMAD.WIDE R2, R3, 0x4, R4 ;  /* 0x0000000403027825 */ /* 0x001fca00078e0204 */
[----:B--2---:R1:W-:Y:S05]  /*1670*/  STG.E desc[UR6][R2.64], R9 ;  /* 0x0000000902007986 */ /* 0x0043ea000c101906 */
[----:B------:R-:W-:Y:S05]  /*1680*/  @P0 BRA `(.L_x_45934) ;  /* 0xfffffffc00d00947 */ /* 0x000fea000383ffff */
.L_x_45933:
[----:B------:R-:W-:Y:S05]  /*1690*/  BSYNC.RECONVERGENT B0 ;  /* 0x0000000000007941 */ /* 0x000fea0003800200 */
.L_x_45932:
[----:B------:R-:W-:Y:S05]  /*16a0*/  @!P2 EXIT ;  /* 0x000000000000a94d */ /* 0x000fea0003800000 */
[----:B-1----:R-:W0:Y:S01]  /*16b0*/  LDC.64 R2, c[0x0][0x3a0] ;  /* 0x0000e800ff027b82 */ /* 0x002e220000000a00 */
[C---:B------:R-:W-:Y:S01]  /*16c0*/  IMAD R19, R41.reuse, 0x4, R6 ;  /* 0x0000000429137824 */ /* 0x040fe200078e0206 */
[C---:B------:R-:W-:Y:S01]  /*16d0*/  LEA R13, R42.reuse, R41, 0x1 ;  /* 0x000000292a0d7211 */ /* 0x040fe200078e08ff */
[----:B------:R-:W-:Y:S02]  /*16e0*/  IMAD R15, R42, 0x3, R41 ;  /* 0x000000032a0f7824 */ /* 0x000fe400078e0229 */
[----:B------:R-:W-:-:S07]  /*16f0*/  IMAD.IADD R17, R41, 0x1, R42 ;  /* 0x0000000129117824 */ /* 0x000fce00078e022a */
.L_x_45935:
[C---:B-1----:R-:W-:Y:S01]  /*1700*/  LEA R6, R42.reuse, R19, 0x2 ;  /* 0x000000132a067211 */ /* 0x042fe200078e10ff */
[C-C-:B------:R-:W-:Y:S01]  /*1710*/  IMAD R8, R42.reuse, 0x8, R19.reuse ;  /* 0x000000082a087824 */ /* 0x140fe200078e0213 */
[----:B------:R1:W2:Y:S01]  /*1720*/  LDS R21, [R19] ;  /* 0x0000000013157984 */ /* 0x0002a20000000800 */
[----:B------:R-:W-:Y:S01]  /*1730*/  IMAD R12, R42, 0xc, R19 ;  /* 0x0000000c2a0c7824 */ /* 0x000fe200078e0213 */
[----:B------:R-:W-:Y:S02]  /*1740*/  LOP3.LUT R29, R41, 0xf, RZ, 0xc0, !PT ;  /* 0x0000000f291d7812 */ /* 0x000fe400078ec0ff */
        /* <DEDUP_REMOVED lines=35> */
.L_x_45930:
[----:B------:R-:W-:Y:S01]  /*1980*/  BSSY B0, `(.L_x_45936) ;  /* 0x0000007000007945 */ /* 0x000fe20003800000 */
[----:B------:R-:W-:Y:S01]  /*1990*/  MOV R2, R40 ;  /* 0x0000002800027202 */ /* 0x000fe20000000f00 */
[----:B------:R-:W-:Y:S01]  /*19a0*/  IMAD.MOV.U32 R3, RZ, RZ, 0x101f ;  /* 0x0000101fff037424 */ /* 0x000fe200078e00ff */
[----:B------:R-:W-:-:S07]  /*19b0*/  MOV R0, 0xffffffff ;  /* 0xffffffff00007802 */ /* 0x000fce0000000f00 */
[----:B012---:R-:W-:Y:S05]  /*19c0*/  WARPSYNC.COLLECTIVE R0, `(.L_x_45937) ;  /* 0x0000000000087348 */ /* 0x007fea0003c00000 */
[----:B-1----:R1:W3:Y:S02]  /*19d0*/  SHFL.IDX P0, R0, R43, R2, R3 ;  /* 0x000000022b007389 */ /* 0x0022e40000000003 */
[----:B0123--:R-:W-:Y:S05]  /*19e0*/  ENDCOLLECTIVE ;  /* 0x000000000000791b */ /* 0x00ffea0003800000 */
.L_x_45937:
[----:B------:R-:W-:Y:S05]  /*19f0*/  BSYNC B0 ;  /* 0x0000000000007941 */ /* 0x000fea0003800000 */
.L_x_45936:
[----:B------:R-:W-:Y:S01]  /*1a00*/  IMAD.MOV.U32 R45, RZ, RZ, R0 ;  /* 0x000000ffff2d7224 */ /* 0x000fe200078e0000 */
[----:B------:R-:W-:Y:S01]  /*1a10*/  MOV R0, 0xffffffff ;  /* 0xffffffff00007802 */ /* 0x000fe20000000f00 */
[----:B------:R-:W-:Y:S01]  /*1a20*/  IMAD.MOV.U32 R3, RZ, RZ, 0x101f ;  /* 0x0000101fff037424 */ /* 0x000fe200078e00ff */
[----:B------:R-:W-:Y:S01]  /*1a30*/  MOV R2, R37 ;  /* 0x0000002500027202 */ /* 0x000fe20000000f00 */
[----:B------:R-:W-:-:S07]  /*1a40*/  IMAD R45, R8, R45, RZ ;  /* 0x0000002d082d7224 */ /* 0x000fce00078e02ff */
[----:B------:R-:W-:Y:S05]  /*1a50*/  WARPSYNC.COLLECTIVE R0, `(.L_x_45938) ;  /* 0x0000000000087348 */ /* 0x000fea0003c00000 */
[----:B------:R0:W1:Y:S02]  /*1a60*/  SHFL.IDX P0, R0, R43, R2, R3 ;  /* 0x000000022b007389 */ /* 0x0000640000000003 */
[----:B01----:R-:W-:Y:S05]  /*1a70*/  ENDCOLLECTIVE ;  /* 0x000000000000791b */ /* 0x003fea0003800000 */
.L_x_45938:
[----:B------:R-:W-:Y:S01]  /*1a80*/  MOV R2, R36 ;  /* 0x0000002400027202 */ /* 0x000fe20000000f00 */
[----:B------:R-:W-:Y:S02]  /*1a90*/  IMAD.MOV.U32 R44, RZ, RZ, R0 ;  /* 0x000000ffff2c7224 */ /* 0x000fe400078e0000 */
[----:B------:R-:W-:Y:S02]  /*1aa0*/  IMAD.MOV.U32 R0, RZ, RZ, -0x1 ;  /* 0xffffffffff007424 */ /* 0x000fe400078e00ff */
[----:B------:R-:W-:-:S07]  /*1ab0*/  IMAD R44, R22, R44, R45 ;  /* 0x0000002c162c7224 */ /* 0x000fce00078e022d */
[----:B------:R-:W-:Y:S05]  /*1ac0*/  WARPSYNC.COLLECTIVE R0, `(.L_x_45939) ;  /* 0x0000000000087348 */ /* 0x000fea0003c00000 */
[----:B------:R0:W1:Y:S02]  /*1ad0*/  SHFL.IDX P0, R0, R43, R2, R3 ;  /* 0x000000022b007389 */ /* 0x0000640000000003 */
[----:B01----:R-:W-:Y:S05]  /*1ae0*/  ENDCOLLECTIVE ;  /* 0x000000000000791b */ /* 0x003fea0003800000 */
.L_x_45939:
[----:B------:R-:W-:Y:S01]  /*1af0*/  IMAD.MOV.U32 R2, RZ, RZ, R35 ;  /* 0x000000ffff027224 */ /* 0x000fe200078e0023 */
[----:B------:R-:W-:Y:S02]  /*1b00*/  MOV R45, R0 ;  /* 0x00000000002d7202 */ /* 0x000fe40000000f00 */
[----:B------:R-:W-:-:S03]  /*1b10*/  MOV R0, 0xffffffff ;  /* 0xffffffff00007802 */ /* 0x000fc60000000f00 */
[----:B------:R-:W-:-:S07]  /*1b20*/  IMAD R45, R21, R45, R44 ;  /* 0x0000002d152d7224 */ /* 0x000fce00078e022c */
[----:B------:R-:W-:Y:S05]  /*1b30*/  WARPSYNC.COLLECTIVE R0, `(.L_x_45940) ;  /* 0x0000000000087348 */ /* 0x000fea0003c00000 */
[----:B------:R0:W1:Y:S02]  /*1b40*/  SHFL.IDX P0, R0, R43, R2, R3 ;  /* 0x000000022b007389 */ /* 0x0000640000000003 */
[----:B01----:R-:W-:Y:S05]  /*1b50*/  ENDCOLLECTIVE ;  /* 0x000000000000791b */ /* 0x003fea0003800000 */
.L_x_45940:
[----:B------:R-:W-:Y:S01]  /*1b60*/  MOV R2, R34 ;  /* 0x0000002200027202 */ /* 0x000fe20000000f00 */
[----:B------:R-:W-:Y:S02]  /*1b70*/  IMAD.MOV.U32 R44, RZ, RZ, R0 ;  /* 0x000000ffff2c7224 */ /* 0x000fe400078e0000 */
[----:B------:R-:W-:Y:S02]  /*1b80*/  IMAD.MOV.U32 R0, RZ, RZ, -0x1 ;  /* 0xffffffffff007424 */ /* 0x000fe400078e00ff */
[----:B------:R-:W-:-:S07]  /*1b90*/  IMAD R44, R20, R44, R45 ;  /* 0x0000002c142c7224 */ /* 0x000fce00078e022d */
[----:B------:R-:W-:Y:S05]  /*1ba0*/  WARPSYNC.COLLECTIVE R0, `(.L_x_45941) ;  /* 0x0000000000087348 */ /* 0x000fea0003c00000 */
[----:B------:R0:W1:Y:S02]  /*1bb0*/  SHFL.IDX P0, R0, R43, R2, R3 ;  /* 0x000000022b007389 */ /* 0x0000640000000003 */
[----:B01----:R-:W-:Y:S05]  /*1bc0*/  ENDCOLLECTIVE ;  /* 0x000000000000791b */ /* 0x003fea0003800000 */
.L_x_45941:
[----:B------:R-:W-:Y:S01]  /*1bd0*/  IMAD.MOV.U32 R2, RZ, RZ, R33 ;  /* 0x000000ffff027224 */ /* 0x000fe200078e0021 */
[----:B------:R-:W-:Y:S02]  /*1be0*/  MOV R45, R0 ;  /* 0x00000000002d7202 */ /* 0x000fe40000000f00 */
[----:B------:R-:W-:-:S03]  /*1bf0*/  MOV R0, 0xffffffff ;  /* 0xffffffff00007802 */ /* 0x000fc60000000f00 */
[----:B------:R-:W-:-:S07]  /*1c00*/  IMAD R45, R19, R45, R44 ;  /* 0x0000002d132d7224 */ /* 0x000fce00078e022c */
[----:B------:R-:W-:Y:S05]  /*1c10*/  WARPSYNC.COLLECTIVE R0, `(.L_x_45942) ;  /* 0x0000000000087348 */ /* 0x000fea0003c00000 */
[----:B------:R0:W1:Y:S02]  /*1c20*/  SHFL.IDX P0, R0, R43, R2, R3 ;  /* 0x000000022b007389 */ /* 0x0000640000000003 */
[----:B01----:R-:W-:Y:S05]  /*1c30*/  ENDCOLLECTIVE ;  /* 0x000000000000791b */ /* 0x003fea0003800000 */
.L_x_45942:
[----:B------:R-:W-:Y:S01]  /*1c40*/  MOV R2, R32 ;  /* 0x0000002000027202 */ /* 0x000fe20000000f00 */
[----:B------:R-:W-:Y:S02]  /*1c50*/  IMAD.MOV.U32 R44, RZ, RZ, R0 ;  /* 0x000000ffff2c7224 */ /* 0x000fe400078e0000 */
[----:B------:R-:W-:Y:S02]  /*1c60*/  IMAD.MOV.U32 R0, RZ, RZ, -0x1 ;  /* 0xffffffffff007424 */ /* 0x000fe400078e00ff */
[----:B------:R-:W-:-:S07]  /*1c70*/  IMAD R44, R18, R44, R45 ;  /* 0x0000002c122c7224 */ /* 0x000fce00078e022d */
[----:B------:R-:W-:Y:S05]  /*1c80*/  WARPSYNC.COLLECTIVE R0, `(.L_x_45943) ;  /* 0x0000000000087348 */ /* 0x000fea0003c00000 */
[----:B------:R0:W1:Y:S02]  /*1c90*/  SHFL.IDX P0, R0, R43, R2, R3 ;  /* 0x000000022b007389 */ /* 0x0000640000000003 */
[----:B01----:R-:W-:Y:S05]  /*1ca0*/  ENDCOLLECTIVE ;  /* 0x000000000000791b */ /* 0x003fea0003800000 */
.L_x_45943:
[----:B------:R-:W-:Y:S01]  /*1cb0*/  IMAD.MOV.U32 R2, RZ, RZ, R31 ;  /* 0x000000ffff027224 */ /* 0x000fe200078e001f */
[----:B------:R-:W-:Y:S02]  /*1cc0*/  MOV R45, R0 ;  /* 0x00000000002d7202 */ /* 0x000fe40000000f00 */
[----:B------:R-:W-:-:S03]  /*1cd0*/  MOV R0, 0xffffffff ;  /* 0xffffffff00007802 */ /* 0x000fc60000000f00 */
[----:B------:R-:W-:-:S07]  /*1ce0*/  IMAD R45, R17, R45, R44 ;  /* 0x0000002d112d7224 */ /* 0x000fce00078e022c */
[----:B------:R-:W-:Y:S05]  /*1cf0*/  WARPSYNC.COLLECTIVE R0, `(.L_x_45944) ;  /* 0x0000000000087348 */ /* 0x000fea0003c00000 */
[----:B------:R0:W1:Y:S02]  /*1d00*/  SHFL.IDX P0, R0, R43, R2, R3 ;  /* 0x000000022b007389 */ /* 0x0000640000000003 */
[----:B01----:R-:W-:Y:S05]  /*1d10*/  ENDCOLLECTIVE ;  /* 0x000000000000791b */ /* 0x003fea0003800000 */
.L_x_45944:
[----:B------:R-:W-:Y:S01]  /*1d20*/  MOV R2, R23 ;  /* 0x0000001700027202 */ /* 0x000fe20000000f00 */
[----:B------:R-:W-:Y:S02]  /*1d30*/  IMAD.MOV.U32 R44, RZ, RZ, R0 ;  /* 0x000000ffff2c7224 */ /* 0x000fe400078e0000 */
[----:B------:R-:W-:Y:S02]  /*1d40*/  IMAD.MOV.U32 R0, RZ, RZ, -0x1 ;  /* 0xffffffffff007424 */ /* 0x000fe400078e00ff */
[----:B------:R-:W-:-:S07]  /*1d50*/  IMAD R44, R16, R44, R45 ;  /* 0x0000002c102c7224 */ /* 0x000fce00078e022d */
[----:B------:R-:W-:Y:S05]  /*1d60*/  WARPSYNC.COLLECTIVE R0, `(.L_x_45945) ;  /* 0x0000000000087348 */ /* 0x000fea0003c00000 */
[----:B------:R0:W1:Y:S02]  /*1d70*/  SHFL.IDX P0, R0, R43, R2, R3 ;  /* 0x000000022b007389 */ /* 0x0000640000000003 */
[----:B01----:R-:W-:Y:S05]  /*1d80*/  ENDCOLLECTIVE ;  /* 0x000000000000791b */ /* 0x003fea0003800000 */
.L_x_45945:
[----:B------:R-:W-:Y:S01]  /*1d90*/  IMAD.MOV.U32 R2, RZ, RZ, R30 ;  /* 0x000000ffff027224 */ /* 0x000fe200078e001e */
[----:B------:R-:W-:Y:S02]  /*1da0*/  MOV R45, R0 ;  /* 0x00000000002d7202 */ /* 0x000fe40000000f00 */
[----:B------:R-:W-:-:S03]  /*1db0*/  MOV R0, 0xffffffff ;  /* 0xffffffff00007802 */ /* 0x000fc60000000f00 */
[----:B------:R-:W-:-:S07]  /*1dc0*/  IMAD R45, R15, R45, R44 ;  /* 0x0000002d0f2d7224 */ /* 0x000fce00078e022c */
[----:B------:R-:W-:Y:S05]  /*1dd0*/  WARPSYNC.COLLECTIVE R0, `(.L_x_45946) ;  /* 0x0000000000087348 */ /* 0x000fea0003c00000 */
[----:B------:R0:W1:Y:S02]  /*1de0*/  SHFL.IDX P0, R0, R43, R2, R3 ;  /* 0x000000022b007389 */ /* 0x0000640000000003 */
[----:B01----:R-:W-:Y:S05]  /*1df0*/  ENDCOLLECTIVE ;  /* 0x000000000000791b */ /* 0x003fea0003800000 */
.L_x_45946:
[----:B------:R-:W-:Y:S01]  /*1e00*/  MOV R2, R29 ;  /* 0x0000001d00027202 */ /* 0x000fe20000000f00 */
[----:B------:R-:W-:Y:S02]  /*1e10*/  IMAD.MOV.U32 R44, RZ, RZ, R0 ;  /* 0x000000ffff2c7224 */ /* 0x000fe400078e0000 */
[----:B------:R-:W-:Y:S02]  /*1e20*/  IMAD.MOV.U32 R0, RZ, RZ, -0x1 ;  /* 0xffffffffff007424 */ /* 0x000fe400078e00ff */
[----:B------:R-:W-:-:S07]  /*1e30*/  IMAD R44, R14, R44, R45 ;  /* 0x0000002c0e2c7224 */ /* 0x000fce00078e022d */
[----:B------:R-:W-:Y:S05]  /*1e40*/  WARPSYNC.COLLECTIVE R0, `(.L_x_45947) ;  /* 0x0000000000087348 */ /* 0x000fea0003c00000 */
[----:B------:R0:W1:Y:S02]  /*1e50*/  SHFL.IDX P0, R0, R43, R2, R3 ;  /* 0x000000022b007389 */ /* 0x0000640000000003 */
[----:B01----:R-:W-:Y:S05]  /*1e60*/  ENDCOLLECTIVE ;  /* 0x000000000000791b */ /* 0x003fea0003800000 */
.L_x_45947:
[----:B------:R-:W-:Y:S01]  /*1e70*/  IMAD.MOV.U32 R2, RZ, RZ, R28 ;  /* 0x000000ffff027224 */ /* 0x000fe200078e001c */
[----:B------:R-:W-:Y:S02]  /*1e80*/  MOV R45, R0 ;  /* 0x00000000002d7202 */ /* 0x000fe40000000f00 */
[----:B------:R-:W-:-:S03]  /*1e90*/  MOV R0, 0xffffffff ;  /* 0xffffffff00007802 */ /* 0x000fc60000000f00 */
[----:B------:R-:W-:-:S07]  /*1ea0*/  IMAD R45, R13, R45, R44 ;  /* 0x0000002d0d2d7224 */ /* 0x000fce00078e022c */
[----:B------:R-:W-:Y:S05]  /*1eb0*/  WARPSYNC.COLLECTIVE R0, `(.L_x_45948) ;  /* 0x0000000000087348 */ /* 0x000fea0003c00000 */
[----:B------:R0:W1:Y:S02]  /*1ec0*/  SHFL.IDX P0, R0, R43, R2, R3 ;  /* 0x000000022b007389 */ /* 0x0000640000000003 */
[----:B01----:R-:W-:Y:S05]  /*1ed0*/  ENDCOLLECTIVE ;  /* 0x000000000000791b */ /* 0x003fea0003800000 */
.L_x_45948:
[----:B------:R-:W-:Y:S01]  /*1ee0*/  MOV R2, R27 ;  /* 0x0000001b00027202 */ /* 0x000fe20000000f00 */
[----:B------:R-:W-:Y:S02]  /*1ef0*/  IMAD.MOV.U32 R44, RZ, RZ, R0 ;  /* 0x000000ffff2c7224 */ /* 0x000fe400078e0000 */
[----:B------:R-:W-:Y:S02]  /*1f00*/  IMAD.MOV.U32 R0, RZ, RZ, -0x1 ;  /* 0xffffffffff007424 */ /* 0x000fe400078e00ff */
[----:B------:R-:W-:-:S07]  /*1f10*/  IMAD R44, R12, R44, R45 ;  /* 0x0000002c0c2c7224 */ /* 0x000fce00078e022d */
[----:B------:R-:W-:Y:S05]  /*1f20*/  WARPSYNC.COLLECTIVE R0, `(.L_x_45949) ;  /* 0x0000000000087348 */ /* 0x000fea0003c00000 */
[----:B------:R0:W1:Y:S02]  /*1f30*/  SHFL.IDX P0, R0, R43, R2, R3 ;  /* 0x000000022b007389 */ /* 0x0000640000000003 */
[----:B01----:R-:W-:Y:S05]  /*1f40*/  ENDCOLLECTIVE ;  /* 0x000000000000791b */ /* 0x003fea0003800000 */
.L_x_45949:
[----:B------:R-:W-:Y:S01]  /*1f50*/  IMAD.MOV.U32 R2, RZ, RZ, R26 ;  /* 0x000000ffff027224 */ /* 0x000fe200078e001a */
[----:B------:R-:W-:Y:S02]  /*1f60*/  MOV R45, R0 ;  /* 0x00000000002d7202 */ /* 0x000fe40000000f00 */
[----:B------:R-:W-:-:S03]  /*1f70*/  MOV R0, 0xffffffff ;  /* 0xffffffff00007802 */ /* 0x000fc60000000f00 */
[----:B------:R-:W-:-:S07]  /*1f80*/  IMAD R45, R11, R45, R44 ;  /* 0x0000002d0b2d7224 */ /* 0x000fce00078e022c */
[----:B------:R-:W-:Y:S05]  /*1f90*/  WARPSYNC.COLLECTIVE R0, `(.L_x_45950) ;  /* 0x0000000000087348 */ /* 0x000fea0003c00000 */
[----:B------:R0:W1:Y:S02]  /*1fa0*/  SHFL.IDX P0, R0, R43, R2, R3 ;  /* 0x000000022b007389 */ /* 0x0000640000000003 */
[----:B01----:R-:W-:Y:S05]  /*1fb0*/  ENDCOLLECTIVE ;  /* 0x000000000000791b */ /* 0x003fea0003800000 */
.L_x_45950:
[----:B------:R-:W-:Y:S01]  /*1fc0*/  MOV R2, R25 ;  /* 0x0000001900027202 */ /* 0x000fe20000000f00 */
[----:B------:R-:W-:Y:S02]  /*1fd0*/  IMAD.MOV.U32 R44, RZ, RZ, R0 ;  /* 0x000000ffff2c7224 */ /* 0x000fe400078e0000 */
[----:B------:R-:W-:Y:S02]  /*1fe0*/  IMAD.MOV.U32 R0, RZ, RZ, -0x1 ;  /* 0xffffffffff007424 */ /* 0x000fe400078e00ff */
[----:B------:R-:W-:-:S07]  /*1ff0*/  IMAD R44, R10, R44, R45 ;  /* 0x0000002c0a2c7224 */ /* 0x000fce00078e022d */
[----:B------:R-:W-:Y:S05]  /*2000*/  WARPSYNC.COLLECTIVE R0, `(.L_x_45951) ;  /* 0x0000000000087348 */ /* 0x000fea0003c00000 */
[----:B------:R0:W1:Y:S02]  /*2010*/  SHFL.IDX P0, R0, R43, R2, R3 ;  /* 0x000000022b007389 */ /* 0x0000640000000003 */
[----:B01----:R-:W-:Y:S05]  /*2020*/  ENDCOLLECTIVE ;  /* 0x000000000000791b */ /* 0x003fea0003800000 */
.L_x_45951:
[----:B------:R-:W-:Y:S01]  /*2030*/  IMAD.MOV.U32 R2, RZ, RZ, R24 ;  /* 0x000000ffff027224 */ /* 0x000fe200078e0018 */
[----:B------:R-:W-:Y:S02]  /*2040*/  MOV R45, R0 ;  /* 0x00000000002d7202 */ /* 0x000fe40000000f00 */
[----:B------:R-:W-:-:S03]  /*2050*/  MOV R0, 0xffffffff ;  /* 0xffffffff00007802 */ /* 0x000fc60000000f00 */
[----:B------:R-:W-:-:S07]  /*2060*/  IMAD R44, R9, R45, R44 ;  /* 0x0000002d092c7224 */ /* 0x000fce00078e022c */
[----:B------:R-:W-:Y:S05]  /*2070*/  WARPSYNC.COLLECTIVE R0, `(.L_x_45952) ;  /* 0x0000000000087348 */ /* 0x000fea0003c00000 */
[----:B------:R0:W1:Y:S02]  /*2080*/  SHFL.IDX P0, R0, R43, R2, R3 ;  /* 0x000000022b007389 */ /* 0x0000640000000003 */
[----:B01----:R-:W-:Y:S05]  /*2090*/  ENDCOLLECTIVE ;  /* 0x000000000000791b */ /* 0x003fea0003800000 */
.L_x_45952:
[----:B------:R-:W-:Y:S05]  /*20a0*/  BRA `(.L_x_45953) ;  /* 0xfffffff000ec7947 */ /* 0x000fea000383ffff */
.L_x_45954:
        /* <DEDUP_REMOVED lines=13> */
.L_x_58671:


//--------------------- .text._Z9cuda_gemmIiLi256ELi1ELi1ELi256ELi16ELi16ELi32ELi0ELi0EEviiiPT_S1_S1_ii --------------------------
	.section	.text._Z9cuda_gemmIiLi256ELi1ELi1ELi256ELi16ELi16ELi32ELi0ELi0EEviiiPT_S1_S1_ii,"ax",@progbits
	.align	128
        .global         _Z9cuda_gemmIiLi256ELi1ELi1ELi256ELi16ELi16ELi32ELi0ELi0EEviiiPT_S1_S1_ii
        .type           _Z9cuda_gemmIiLi256ELi1ELi1ELi256ELi16ELi16ELi32ELi0ELi0EEviiiPT_S1_S1_ii,@function
        .size           _Z9cuda_gemmIiLi256ELi1ELi1ELi256ELi16ELi16ELi32ELi0ELi0EEviiiPT_S1_S1_ii,(.L_x_58672 - _Z9cuda_gemmIiLi256ELi1ELi1ELi256ELi16ELi16ELi32ELi0ELi0EEviiiPT_S1_S1_ii)
        .other          _Z9cuda_gemmIiLi256ELi1ELi1ELi256ELi16ELi16ELi32ELi0ELi0EEviiiPT_S1_S1_ii,@"STO_CUDA_ENTRY STV_DEFAULT"
_Z9cuda_gemmIiLi256ELi1ELi1ELi256ELi16ELi16ELi32ELi0ELi0EEviiiPT_S1_S1_ii:
.text._Z9cuda_gemmIiLi256ELi1ELi1ELi256ELi16ELi16ELi32ELi0ELi0EEviiiPT_S1_S1_ii:
        /* <DEDUP_REMOVED lines=49> */
.L_x_45957:
        /* <DEDUP_REMOVED lines=25> */
.L_x_45956:
[----:B------:R-:W-:Y:S05]  /*04a0*/  BSYNC.RECONVERGENT B0 ;  /* 0x0000000000007941 */ /* 0x000fea0003800200 */
.L_x_45955:
        /* <DEDUP_REMOVED lines=105> */
.L_x_45960:
        /* <DEDUP_REMOVED lines=9> */
.L_x_45959:
[----:B------:R-:W-:Y:S05]  /*0bd0*/  BSYNC.RECONVERGENT B0 ;  /* 0x0000000000007941 */ /* 0x000fea0003800200 */
.L_x_45958:
[----:B------:R-:W-:Y:S04]  /*0be0*/  BSSY.RECONVERGENT B0, `(.L_x_45961) ;  /* 0x000001f000007945 */ /* 0x000fe80003800200 */
[----:B------:R-:W-:Y:S05]  /*0bf0*/  @!P3 BRA `(.L_x_45962) ;  /* 0x000000000074b947 */ /* 0x000fea0003800000 */
[----:B0-----:R-:W0:Y:S01]  /*0c00*/  S2R R19, SR_CgaCtaId ;  /* 0x0000000000137919 */ /* 0x001e220000008800 */
[----:B------:R-:W-:Y:S01]  /*0c10*/  MOV R12, 0x400 ;  /* 0x00000400000c7802 */ /* 0x000fe20000000f00 */
[----:B------:R-:W-:-:S04]  /*0c20*/  IMAD.SHL.U32 R15, R5, 0x4, RZ ;  /* 0x00000004050f7824 */ /* 0x000fc800078e00ff */
[----:B------:R-:W-:-:S05]  /*0c30*/  VIADD R12, R12, 0x480 ;  /* 0x000004800c0c7836 */ /* 0x000fca0000000000 */
[----:B0-----:R-:W-:-:S07]  /*0c40*/  LEA R33, R19, R12, 0x18 ;  /* 0x0000000c13217211 */ /* 0x001fce00078ec0ff */
.L_x_45963:
        /* <DEDUP_REMOVED lines=24> */
.L_x_45962:
[----:B------:R-:W-:Y:S05]  /*0dd0*/  BSYNC.RECONVERGENT B0 ;  /* 0x0000000000007941 */ /* 0x000fea0003800200 */
.L_x_45961:
        /* <DEDUP_REMOVED lines=12> */
.L_x_45966:
[----:B------:R-:W-:Y:S02]  /*0ea0*/  IMAD R12, R2, 0x4, R15 ;  /* 0x00000004020c7824 */ /* 0x000fe400078e020f */
[----:B------:R-:W-:Y:S02]  /*0eb0*/  VIADD R16, R16, 0x1 ;  /* 0x0000000110107836 */ /* 0x000fe40000000000 */
[----:B------:R-:W-:Y:S01]  /*0ec0*/  IMAD.IADD R2, R5, 0x1, R2 ;  /* 0x0000000105027824 */ /* 0x000fe200078e0202 */
[----:B------:R2:W-:Y:S02]  /*0ed0*/  STS [R12], RZ ;  /* 0x000000ff0c007388 */ /* 0x0005e40000000800 */
[----:B------:R-:W-:-:S13]  /*0ee0*/  ISETP.NE.AND P4, PT, R16, R31, PT ;  /* 0x0000001f1000720c */ /* 0x000fda0003f85270 */
[----:B--2---:R-:W-:Y:S05]  /*0ef0*/  @P4 BRA `(.L_x_45966) ;  /* 0xfffffffc00e84947 */ /* 0x004fea000383ffff */
.L_x_45965:
[----:B------:R-:W-:Y:S05]  /*0f00*/  BSYNC.RECONVERGENT B0 ;  /* 0x0000000000007941 */ /* 0x000fea0003800200 */
.L_x_45964:
        /* <DEDUP_REMOVED lines=9> */
.L_x_45969:
        /* <DEDUP_REMOVED lines=11> */
.L_x_45968:
[----:B------:R-:W-:Y:S05]  /*1050*/  BSYNC.RECONVERGENT B0 ;  /* 0x0000000000007941 */ /* 0x000fea0003800200 */
.L_x_45967:
        /* <DEDUP_REMOVED lines=95> */
.L_x_46024:
        /* <DEDUP_REMOVED lines=20> */
.L_x_45973:
        /* <DEDUP_REMOVED lines=10> */
.L_x_45974:
        /* <DEDUP_REMOVED lines=10> */
.L_x_45975:
        /* <DEDUP_REMOVED lines=10> */
.L_x_45976:
        /* <DEDUP_REMOVED lines=10> */
.L_x_45977:
        /* <DEDUP_REMOVED lines=8> */
.L_x_45978:
        /* <DEDUP_REMOVED lines=12> */
.L_x_45979:
        /* <DEDUP_REMOVED lines=13> */
.L_x_45980:
        /* <DEDUP_REMOVED lines=14> */
.L_x_45981:
        /* <DEDUP_REMOVED lines=15> */
.L_x_45982:
        /* <DEDUP_REMOVED lines=13> */
.L_x_45983:
        /* <DEDUP_REMOVED lines=15> */
.L_x_45984:
        /* <DEDUP_REMOVED lines=15> */
.L_x_45985:
        /* <DEDUP_REMOVED lines=15> */
.L_x_45986:
        /* <DEDUP_REMOVED lines=15> */
.L_x_45987:
        /* <DEDUP_REMOVED lines=15> */
.L_x_45988:
        /* <DEDUP_REMOVED lines=35> */
.L_x_46023:
[----:B------:R-:W-:Y:S02]  /*25a0*/  IMAD R16, R51, 0x44, R49 ;  /* 0x0000004433107824 */ /* 0x000fe400078e0231 */
[----:B0-----:R-:W-:-:S04]  /*25b0*/  IMAD.MOV.U32 R57, RZ, RZ, RZ ;  /* 0x000000ffff397224 */ /* 0x001fc800078e00ff */
[----:B------:R-:W0:Y:S01]  /*25c0*/  LDS R16, [R16] ;  /* 0x0000000010107984 */ /* 0x000e220000000800 */
[----:B------:R-:W-:Y:S05]  /*25d0*/  @!P0 BRA `(.L_x_45991) ;  /* 0x0000000000108947 */ /* 0x000fea0003800000 */
[----:B------:R-:W-:-:S03]  /*25e0*/  UMOV UR4, 0xffffffff ;  /* 0xffffffff00047882 */ /* 0x000fc60000000000 */
[----:B------:R-:W-:Y:S05]  /*25f0*/  BRA.DIV UR4, `(.L_x_45992) ;  /* 0x0000004604c07947 */ /* 0x000fea000b800000 */
[----:B0-----:R0:W0:Y:S02]  /*2600*/  SHFL.IDX PT, R2, R16, R34, R15 ;  /* 0x0000002210027389 */ /* 0x00102400000e000f */
.L_x_46136:
[----:B01----:R-:W-:-:S07]  /*2610*/  IMAD R57, R32, R2, RZ ;  /* 0x0000000220397224 */ /* 0x003fce00078e02ff */
.L_x_45991:
[----:B------:R-:W-:Y:S05]  /*2620*/  @!P1 BRA `(.L_x_45993) ;  /* 0x0000000000109947 */ /* 0x000fea0003800000 */
[----:B------:R-:W-:-:S03]  /*2630*/  UMOV UR4, 0xffffffff ;  /* 0xffffffff00047882 */ /* 0x000fc60000000000 */
[----:B------:R-:W-:Y:S05]  /*2640*/  BRA.DIV UR4, `(.L_x_45994) ;  /* 0x0000004604cc7947 */ /* 0x000fea000b800000 */
[----:B0-----:R0:W0:Y:S02]  /*2650*/  SHFL.IDX PT, R2, R16, R45, R15 ;  /* 0x0000002d10027389 */ /* 0x00102400000e000f */
.L_x_46139:
[----:B0--3--:R-:W-:-:S07]  /*2660*/  IMAD R57, R31, R2, R57 ;  /* 0x000000021f397224 */ /* 0x009fce00078e0239 */
.L_x_45993:
[----:B------:R-:W-:Y:S05]  /*2670*/  @!P2 BRA `(.L_x_45995) ;  /* 0x000000000010a947 */ /* 0x000fea0003800000 */
[----:B------:R-:W-:-:S03]  /*2680*/  UMOV UR4, 0xffffffff ;  /* 0xffffffff00047882 */ /* 0x000fc60000000000 */
[----:B------:R-:W-:Y:S05]  /*2690*/  BRA.DIV UR4, `(.L_x_45996) ;  /* 0x0000004604d87947 */ /* 0x000fea000b800000 */
[----:B0-----:R0:W0:Y:S02]  /*26a0*/  SHFL.IDX PT, R2, R16, R43, R15 ;  /* 0x0000002b10027389 */ /* 0x00102400000e000f */
.L_x_46142:
[----:B0-----:R-:W-:-:S07]  /*26b0*/  IMAD R57, R30, R2, R57 ;  /* 0x000000021e397224 */ /* 0x001fce00078e0239 */
.L_x_45995:
[----:B------:R-:W-:Y:S05]  /*26c0*/  @!P3 BRA `(.L_x_45997) ;  /* 0x000000000010b947 */ /* 0x000fea0003800000 */
[----:B------:R-:W-:-:S03]  /*26d0*/  UMOV UR4, 0xffffffff ;  /* 0xffffffff00047882 */ /* 0x000fc60000000000 */
[----:B------:R-:W-:Y:S05]  /*26e0*/  BRA.DIV UR4, `(.L_x_45998) ;  /* 0x0000004604e47947 */ /* 0x000fea000b800000 */
[----:B0-----:R0:W0:Y:S02]  /*26f0*/  SHFL.IDX PT, R2, R16, R41, R15 ;  /* 0x0000002910027389 */ /* 0x00102400000e000f */
.L_x_46145:
[----:B0-----:R-:W-:-:S07]  /*2700*/  IMAD R57, R29, R2, R57 ;  /* 0x000000021d397224 */ /* 0x001fce00078e0239 */
.L_x_45997:
[----:B------:R-:W-:Y:S05]  /*2710*/  @!P4 BRA `(.L_x_45999) ;  /* 0x000000000010c947 */ /* 0x000fea0003800000 */
[----:B------:R-:W-:-:S03]  /*2720*/  UMOV UR4, 0xffffffff ;  /* 0xffffffff00047882 */ /* 0x000fc60000000000 */
[----:B------:R-:W-:Y:S05]  /*2730*/  BRA.DIV UR4, `(.L_x_46000) ;  /* 0x0000004604f07947 */ /* 0x000fea000b800000 */
[----:B0-----:R0:W0:Y:S02]  /*2740*/  SHFL.IDX PT, R2, R16, R39, R15 ;  /* 0x0000002710027389 */ /* 0x00102400000e000f */
.L_x_46148:
[----:B0-----:R-:W-:-:S07]  /*2750*/  IMAD R57, R28, R2, R57 ;  /* 0x000000021c397224 */ /* 0x001fce00078e0239 */
.L_x_45999:
[----:B------:R-:W-:Y:S05]  /*2760*/  @!P5 BRA `(.L_x_46001) ;  /* 0x000000000010d947 */ /* 0x000fea0003800000 */
[----:B------:R-:W-:-:S03]  /*2770*/  UMOV UR4, 0xffffffff ;  /* 0xffffffff00047882 */ /* 0x000fc60000000000 */
[----:B------:R-:W-:Y:S05]  /*2780*/  BRA.DIV UR4, `(.L_x_46002) ;  /* 0x0000004604fc7947 */ /* 0x000fea000b800000 */
[----:B0-----:R0:W0:Y:S02]  /*2790*/  SHFL.IDX PT, R2, R16, R60, R15 ;  /* 0x0000003c10027389 */ /* 0x00102400000e000f */
.L_x_46151:
[----:B0-----:R-:W-:-:S07]  /*27a0*/  IMAD R57, R27, R2, R57 ;  /* 0x000000021b397224 */ /* 0x001fce00078e0239 */
.L_x_46001:
[----:B------:R-:W5:Y:S02]  /*27b0*/  LDCU UR4, c[0x0][0x3ac] ;  /* 0x00007580ff0477ac */ /* 0x000f640008000800 */
[----:B-----5:R-:W-:-:S05]  /*27c0*/  IMAD.U32 R14, RZ, RZ, UR4 ;  /* 0x00000004ff0e7e24 */ /* 0x020fca000f8e00ff */
[----:B------:R-:W-:-:S13]  /*27d0*/  ISETP.GE.AND P6, PT, R14, 0x7, PT ;  /* 0x000000070e00780c */ /* 0x000fda0003fc6270 */
[----:B------:R-:W-:Y:S05]  /*27e0*/  @!P6 BRA `(.L_x_46003) ;  /* 0x000000000010e947 */ /* 0x000fea0003800000 */
[----:B------:R-:W-:-:S03]  /*27f0*/  UMOV UR4, 0xffffffff ;  /* 0xffffffff00047882 */ /* 0x000fc60000000000 */
[----:B------:R-:W-:Y:S05]  /*2800*/  BRA.DIV UR4, `(.L_x_46004) ;  /* 0x0000004604fc7947 */ /* 0x000fea000b800000 */
[----:B0-----:R0:W0:Y:S02]  /*2810*/  SHFL.IDX PT, R2, R16, R58, R15 ;  /* 0x0000003a10027389 */ /* 0x00102400000e000f */
.L_x_46154:
[----:B0-2---:R-:W-:-:S07]  /*2820*/  IMAD R57, R26, R2, R57 ;  /* 0x000000021a397224 */ /* 0x005fce00078e0239 */
.L_x_46003:
[----:B------:R-:W-:-:S13]  /*2830*/  ISETP.GE.AND P6, PT, R14, 0x8, PT ;  /* 0x000000080e00780c */ /* 0x000fda0003fc6270 */
[----:B------:R-:W-:Y:S05]  /*2840*/  @!P6 BRA `(.L_x_46005) ;  /* 0x000000000010e947 */ /* 0x000fea0003800000 */
[----:B------:R-:W-:-:S03]  /*2850*/  UMOV UR4, 0xffffffff ;  /* 0xffffffff00047882 */ /* 0x000fc60000000000 */
[----:B------:R-:W-:Y:S05]  /*2860*/  BRA.DIV UR4, `(.L_x_46006) ;  /* 0x0000004a04047947 */ /* 0x000fea000b800000 */
[----:B0-----:R0:W0:Y:S02]  /*2870*/  SHFL.IDX PT, R2, R16, R56, R15 ;  /* 0x0000003810027389 */ /* 0x00102400000e000f */
.L_x_46157:
[----:B0---4-:R-:W-:-:S07]  /*2880*/  IMAD R57, R25, R2, R57 ;  /* 0x0000000219397224 */ /* 0x011fce00078e0239 */
.L_x_46005:
[----:B------:R-:W-:-:S13]  /*2890*/  ISETP.GE.AND P6, PT, R14, 0x9, PT ;  /* 0x000000090e00780c */ /* 0x000fda0003fc6270 */
[----:B------:R-:W-:Y:S05]  /*28a0*/  @!P6 BRA `(.L_x_46007) ;  /* 0x000000000010e947 */ /* 0x000fea0003800000 */
[----:B------:R-:W-:-:S03]  /*28b0*/  UMOV UR4, 0xffffffff ;  /* 0xffffffff00047882 */ /* 0x000fc60000000000 */
[----:B------:R-:W-:Y:S05]  /*28c0*/  BRA.DIV UR4, `(.L_x_46008) ;  /* 0x0000004a040c7947 */ /* 0x000fea000b800000 */
[----:B0-----:R0:W0:Y:S02]  /*28d0*/  SHFL.IDX PT, R2, R16, R54, R15 ;  /* 0x0000003610027389 */ /* 0x00102400000e000f */
.L_x_46160:
[----:B0-----:R-:W-:-:S07]  /*28e0*/  IMAD R57, R24, R2, R57 ;  /* 0x0000000218397224 */ /* 0x001fce00078e0239 */
.L_x_46007:
[----:B------:R-:W-:-:S13]  /*28f0*/  ISETP.GE.AND P6, PT, R14, 0xa, PT ;  /* 0x0000000a0e00780c */ /* 0x000fda0003fc6270 */
[----:B------:R-:W-:Y:S05]  /*2900*/  @!P6 BRA `(.L_x_46009) ;  /* 0x000000000010e947 */ /* 0x000fea0003800000 */
[----:B------:R-:W-:-:S03]  /*2910*/  UMOV UR4, 0xffffffff ;  /* 0xffffffff00047882 */ /* 0x000fc60000000000 */
[----:B------:R-:W-:Y:S05]  /*2920*/  BRA.DIV UR4, `(.L_x_46010) ;  /* 0x0000004a04147947 */ /* 0x000fea000b800000 */
[----:B0-----:R0:W0:Y:S02]  /*2930*/  SHFL.IDX PT, R2, R16, R52, R15 ;  /* 0x0000003410027389 */ /* 0x00102400000e000f */
.L_x_46163:
[----:B0-----:R-:W-:-:S07]  /*2940*/  IMAD R57, R23, R2, R57 ;  /* 0x0000000217397224 */ /* 0x001fce00078e0239 */
.L_x_46009:
[----:B------:R-:W-:-:S13]  /*2950*/  ISETP.GE.AND P6, PT, R14, 0xb, PT ;  /* 0x0000000b0e00780c */ /* 0x000fda0003fc6270 */
[----:B------:R-:W-:Y:S05]  /*2960*/  @!P6 BRA `(.L_x_46011) ;  /* 0x000000000010e947 */ /* 0x000fea0003800000 */
[----:B------:R-:W-:-:S03]  /*2970*/  UMOV UR4, 0xffffffff ;  /* 0xffffffff00047882 */ /* 0x000fc60000000000 */
[----:B------:R-:W-:Y:S05]  /*2980*/  BRA.DIV UR4, `(.L_x_46012) ;  /* 0x0000004a041c7947 */ /* 0x000fea000b800000 */
[----:B0-----:R0:W0:Y:S02]  /*2990*/  SHFL.IDX PT, R2, R16, R50, R15 ;  /* 0x0000003210027389 */ /* 0x00102400000e000f */
.L_x_46166:
[----:B0-----:R-:W-:-:S07]  /*29a0*/  IMAD R57, R22, R2, R57 ;  /* 0x0000000216397224 */ /* 0x001fce00078e0239 */
.L_x_46011:
[----:B------:R-:W-:-:S13]  /*29b0*/  ISETP.GE.AND P6, PT, R14, 0xc, PT ;  /* 0x0000000c0e00780c */ /* 0x000fda0003fc6270 */
[----:B------:R-:W-:Y:S05]  /*29c0*/  @!P6 BRA `(.L_x_46013) ;  /* 0x000000000010e947 */ /* 0x000fea0003800000 */
[----:B------:R-:W-:-:S03]  /*29d0*/  UMOV UR4, 0xffffffff ;  /* 0xffffffff00047882 */ /* 0x000fc60000000000 */
[----:B------:R-:W-:Y:S05]  /*29e0*/  BRA.DIV UR4, `(.L_x_46014) ;  /* 0x0000004a04247947 */ /* 0x000fea000b800000 */
[----:B0-----:R0:W0:Y:S02]  /*29f0*/  SHFL.IDX PT, R2, R16, R48, R15 ;  /* 0x0000003010027389 */ /* 0x00102400000e000f */
.L_x_46169:
[----:B0-----:R-:W-:-:S07]  /*2a00*/  IMAD R57, R21, R2, R57 ;  /* 0x0000000215397224 */ /* 0x001fce00078e0239 */
.L_x_46013:
[----:B------:R-:W-:-:S13]  /*2a10*/  ISETP.GE.AND P6, PT, R14, 0xd, PT ;  /* 0x0000000d0e00780c */ /* 0x000fda0003fc6270 */
[----:B------:R-:W-:Y:S05]  /*2a20*/  @!P6 BRA `(.L_x_46015) ;  /* 0x000000000010e947 */ /* 0x000fea0003800000 */
[----:B------:R-:W-:-:S03]  /*2a30*/  UMOV UR4, 0xffffffff ;  /* 0xffffffff00047882 */ /* 0x000fc60000000000 */
[----:B------:R-:W-:Y:S05]  /*2a40*/  BRA.DIV UR4, `(.L_x_46016) ;  /* 0x0000004a042c7947 */ /* 0x000fea000b800000 */
[----:B0-----:R0:W0:Y:S02]  /*2a50*/  SHFL.IDX PT, R2, R16, R46, R15 ;  /* 0x0000002e10027389 */ /* 0x00102400000e000f */
.L_x_46172:
[----:B0-----:R-:W-:-:S07]  /*2a60*/  IMAD R57, R20, R2, R57 ;  /* 0x0000000214397224 */ /* 0x001fce00078e0239 */
.L_x_46015:
[----:B------:R-:W-:-:S13]  /*2a70*/  ISETP.GE.AND P6, PT, R14, 0xe, PT ;  /* 0x0000000e0e00780c */ /* 0x000fda0003fc6270 */
[----:B------:R-:W-:Y:S05]  /*2a80*/  @!P6 BRA `(.L_x_46017) ;  /* 0x000000000010e947 */ /* 0x000fea0003800000 */
[----:B------:R-:W-:-:S03]  /*2a90*/  UMOV UR4, 0xffffffff ;  /* 0xffffffff00047882 */ /* 0x000fc60000000000 */
[----:B------:R-:W-:Y:S05]  /*2aa0*/  BRA.DIV UR4, `(.L_x_46018) ;  /* 0x0000004a04347947 */ /* 0x000fea000b800000 */
[----:B0-----:R0:W0:Y:S02]  /*2ab0*/  SHFL.IDX PT, R2, R16, R44, R15 ;  /* 0x0000002c10027389 */ /* 0x00102400000e000f */
.L_x_46175:
[----:B0-----:R-:W-:-:S07]  /*2ac0*/  IMAD R57, R19, R2, R57 ;  /* 0x0000000213397224 */ /* 0x001fce00078e0239 */
.L_x_46017:
[----:B------:R-:W-:-:S13]  /*2ad0*/  ISETP.GE.AND P6, PT, R14, 0xf, PT ;  /* 0x0000000f0e00780c */ /* 0x000fda0003fc6270 */
[----:B------:R-:W-:Y:S05]  /*2ae0*/  @!P6 BRA `(.L_x_46019) ;  /* 0x000000000010e947 */ /* 0x000fea0003800000 */
[----:B------:R-:W-:-:S03]  /*2af0*/  UMOV UR4, 0xffffffff ;  /* 0xffffffff00047882 */ /* 0x000fc60000000000 */
[----:B------:R-:W-:Y:S05]  /*2b00*/  BRA.DIV UR4, `(.L_x_46020) ;  /* 0x0000004a043c7947 */ /* 0x000fea000b800000 */
[----:B0-----:R0:W0:Y:S02]  /*2b10*/  SHFL.IDX PT, R2, R16, R42, R15 ;  /* 0x0000002a10027389 */ /* 0x00102400000e000f */
.L_x_46178:
[----:B0-----:R-:W-:-:S07]  /*2b20*/  IMAD R57, R18, R2, R57 ;  /* 0x0000000212397224 */ /* 0x001fce00078e0239 */
.L_x_46019:
[----:B------:R-:W-:-:S13]  /*2b30*/  ISETP.GE.AND P6, PT, R14, 0x10, PT ;  /* 0x000000100e00780c */ /* 0x000fda0003fc6270 */
[----:B------:R-:W-:Y:S05]  /*2b40*/  @!P6 BRA `(.L_x_46021) ;  /* 0x000000000010e947 */ /* 0x000fea0003800000 */
[----:B------:R-:W-:-:S03]  /*2b50*/  UMOV UR4, 0xffffffff ;  /* 0xffffffff00047882 */ /* 0x000fc60000000000 */
[----:B------:R-:W-:Y:S05]  /*2b60*/  BRA.DIV UR4, `(.L_x_46022) ;  /* 0x0000004a04447947 */ /* 0x000fea000b800000 */
[----:B0-----:R0:W0:Y:S02]  /*2b70*/  SHFL.IDX PT, R2, R16, R47, R15 ;  /* 0x0000002f10027389 */ /* 0x00102400000e000f */
.L_x_46181:
[----:B0-----:R-:W-:-:S07]  /*2b80*/  IMAD R57, R17, R2, R57 ;  /* 0x0000000211397224 */ /* 0x001fce00078e0239 */
.L_x_46021:
        /* <DEDUP_REMOVED lines=8> */
.L_x_45990:
[----:B------:R-:W-:Y:S05]  /*2c10*/  BSYNC B0 ;  /* 0x0000000000007941 */ /* 0x000fea0003800000 */
.L_x_45989:
[----:B------:R-:W-:-:S13]  /*2c20*/  ISETP.NE.AND P6, PT, R53, RZ, PT ;  /* 0x000000ff3500720c */ /* 0x000fda0003fc5270 */
[----:B------:R-:W-:Y:S05]  /*2c30*/  @!P6 BRA `(.L_x_46024) ;  /* 0xffffffe80084e947 */ /* 0x000fea000383ffff */
[----:B------:R-:W-:Y:S05]  /*2c40*/  BSYNC B1 ;  /* 0x0000000000017941 */ /* 0x000fea0003800000 */
.L_x_45972:
[----:B------:R-:W-:Y:S05]  /*2c50*/  BRA `(.L_x_45970) ;  /* 0x0000003000f07947 */ /* 0x000fea0003800000 */
.L_x_45971:
        /* <DEDUP_REMOVED lines=74> */
.L_x_46077:
        /* <DEDUP_REMOVED lines=20> */
.L_x_46026:
        /* <DEDUP_REMOVED lines=8> */
.L_x_46027:
        /* <DEDUP_REMOVED lines=8> */
.L_x_46028:
        /* <DEDUP_REMOVED lines=8> */
.L_x_46029:
        /* <DEDUP_REMOVED lines=10> */
.L_x_46030:
        /* <DEDUP_REMOVED lines=8> */
.L_x_46031:
        /* <DEDUP_REMOVED lines=14> */
.L_x_46032:
        /* <DEDUP_REMOVED lines=15> */
.L_x_46033:
        /* <DEDUP_REMOVED lines=14> */
.L_x_46034:
        /* <DEDUP_REMOVED lines=15> */
.L_x_46035:
        /* <DEDUP_REMOVED lines=15> */
.L_x_46036:
        /* <DEDUP_REMOVED lines=15> */
.L_x_46037:
        /* <DEDUP_REMOVED lines=15> */
.L_x_46038:
        /* <DEDUP_REMOVED lines=15> */
.L_x_46039:
        /* <DEDUP_REMOVED lines=15> */
.L_x_46040:
        /* <DEDUP_REMOVED lines=15> */
.L_x_46041:
        /* <DEDUP_REMOVED lines=31> */
.L_x_46076:
[----:B------:R-:W-:Y:S02]  /*4010*/  IMAD R16, R51, 0x44, R49 ;  /* 0x0000004433107824 */ /* 0x000fe400078e0231 */
[----:B------:R-:W-:-:S04]  /*4020*/  IMAD.MOV.U32 R57, RZ, RZ, RZ ;  /* 0x000000ffff397224 */ /* 0x000fc800078e00ff */
[----:B------:R-:W0:Y:S01]  /*4030*/  LDS R16, [R16] ;  /* 0x0000000010107984 */ /* 0x000e220000000800 */
[----:B------:R-:W-:Y:S05]  /*4040*/  @!P5 BRA `(.L_x_46044) ;  /* 0x000000000010d947 */ /* 0x000fea0003800000 */
[----:B------:R-:W-:-:S03]  /*4050*/  UMOV UR4, 0xffffffff ;  /* 0xffffffff00047882 */ /* 0x000fc60000000000 */
[----:B------:R-:W-:Y:S05]  /*4060*/  BRA.DIV UR4, `(.L_x_46045) ;  /* 0x0000003604247947 */ /* 0x000fea000b800000 */
[----:B0-----:R0:W0:Y:S02]  /*4070*/  SHFL.IDX PT, R2, R16, R34, R15 ;  /* 0x0000002210027389 */ /* 0x00102400000e000f */
.L_x_46184:
[----:B01----:R-:W-:-:S07]  /*4080*/  IMAD R57, R32, R2, RZ ;  /* 0x0000000220397224 */ /* 0x003fce00078e02ff */
.L_x_46044:
[----:B------:R-:W-:Y:S05]  /*4090*/  @!P4 BRA `(.L_x_46046) ;  /* 0x000000000010c947 */ /* 0x000fea0003800000 */
[----:B------:R-:W-:-:S03]  /*40a0*/  UMOV UR4, 0xffffffff ;  /* 0xffffffff00047882 */ /* 0x000fc60000000000 */
[----:B------:R-:W-:Y:S05]  /*40b0*/  BRA.DIV UR4, `(.L_x_46047) ;  /* 0x0000003604307947 */ /* 0x000fea000b800000 */
[----:B0-----:R0:W0:Y:S02]  /*40c0*/  SHFL.IDX PT, R2, R16, R45, R15 ;  /* 0x0000002d10027389 */ /* 0x00102400000e000f */
.L_x_46187:
[----:B0--3--:R-:W-:-:S07]  /*40d0*/  IMAD R57, R31, R2, R57 ;  /* 0x000000021f397224 */ /* 0x009fce00078e0239 */
.L_x_46046:
[----:B------:R-:W-:Y:S05]  /*40e0*/  @!P3 BRA `(.L_x_46048) ;  /* 0x000000000010b947 */ /* 0x000fea0003800000 */
[----:B------:R-:W-:-:S03]  /*40f0*/  UMOV UR4, 0xffffffff ;  /* 0xffffffff00047882 */ /* 0x000fc60000000000 */
[----:B------:R-:W-:Y:S05]  /*4100*/  BRA.DIV UR4, `(.L_x_46049) ;  /* 0x00000036043c7947 */ /* 0x000fea000b800000 */
[----:B0-----:R0:W0:Y:S02]  /*4110*/  SHFL.IDX PT, R2, R16, R43, R15 ;  /* 0x0000002b10027389 */ /* 0x00102400000e000f */
.L_x_46190:
[----:B0-----:R-:W-:-:S07]  /*4120*/  IMAD R57, R30, R2, R57 ;  /* 0x000000021e397224 */ /* 0x001fce00078e0239 */
.L_x_46048:
[----:B------:R-:W-:Y:S05]  /*4130*/  @!P2 BRA `(.L_x_46050) ;  /* 0x000000000010a947 */ /* 0x000fea0003800000 */
[----:B------:R-:W-:-:S03]  /*4140*/  UMOV UR4, 0xffffffff ;  /* 0xffffffff00047882 */ /* 0x000fc60000000000 */
[----:B------:R-:W-:Y:S05]  /*4150*/  BRA.DIV UR4, `(.L_x_46051) ;  /* 0x0000003604487947 */ /* 0x000fea000b800000 */
[----:B0-----:R0:W0:Y:S02]  /*4160*/  SHFL.IDX PT, R2, R16, R41, R15 ;  /* 0x0000002910027389 */ /* 0x00102400000e000f */
.L_x_46193:
[----:B0-----:R-:W-:-:S07]  /*4170*/  IMAD R57, R29, R2, R57 ;  /* 0x000000021d397224 */ /* 0x001fce00078e0239 */
.L_x_46050:
[----:B------:R-:W-:Y:S05]  /*4180*/  @!P1 BRA `(.L_x_46052) ;  /* 0x0000000000109947 */ /* 0x000fea0003800000 */
[----:B------:R-:W-:-:S03]  /*4190*/  UMOV UR4, 0xffffffff ;  /* 0xffffffff00047882 */ /* 0x000fc60000000000 */
[----:B------:R-:W-:Y:S05]  /*41a0*/  BRA.DIV UR4, `(.L_x_46053) ;  /* 0x0000003604547947 */ /* 0x000fea000b800000 */
[----:B0-----:R0:W0:Y:S02]  /*41b0*/  SHFL.IDX PT, R2, R16, R39, R15 ;  /* 0x0000002710027389 */ /* 0x00102400000e000f */
.L_x_46196:
[----:B0-----:R-:W-:-:S07]  /*41c0*/  IMAD R57, R28, R2, R57 ;  /* 0x000000021c397224 */ /* 0x001fce00078e0239 */
.L_x_46052:
[----:B------:R-:W-:Y:S05]  /*41d0*/  @!P0 BRA `(.L_x_46054) ;  /* 0x0000000000108947 */ /* 0x000fea0003800000 */
[----:B------:R-:W-:-:S03]  /*41e0*/  UMOV UR4, 0xffffffff ;  /* 0xffffffff00047882 */ /* 0x000fc60000000000 */
[----:B------:R-:W-:Y:S05]  /*41f0*/  BRA.DIV UR4, `(.L_x_46055) ;  /* 0x0000003604607947 */ /* 0x000fea000b800000 */
[----:B0-----:R0:W0:Y:S02]  /*4200*/  SHFL.IDX PT, R2, R16, R60, R15 ;  /* 0x0000003c10027389 */ /* 0x00102400000e000f */
.L_x_46199:
[----:B0-----:R-:W-:-:S07]  /*4210*/  IMAD R57, R27, R2, R57 ;  /* 0x000000021b397224 */ /* 0x001fce00078e0239 */
.L_x_46054:
[----:B------:R-:W5:Y:S02]  /*4220*/  LDCU UR4, c[0x0][0x3ac] ;  /* 0x00007580ff0477ac */ /* 0x000f640008000800 */
[----:B-----5:R-:W-:-:S05]  /*4230*/  IMAD.U32 R14, RZ, RZ, UR4 ;  /* 0x00000004ff0e7e24 */ /* 0x020fca000f8e00ff */
[----:B------:R-:W-:-:S13]  /*4240*/  ISETP.GE.U32.AND P6, PT, R14, 0x7, PT ;  /* 0x000000070e00780c */ /* 0x000fda0003fc6070 */
[----:B------:R-:W-:Y:S05]  /*4250*/  @!P6 BRA `(.L_x_46056) ;  /* 0x000000000010e947 */ /* 0x000fea0003800000 */
[----:B------:R-:W-:-:S03]  /*4260*/  UMOV UR4, 0xffffffff ;  /* 0xffffffff00047882 */ /* 0x000fc60000000000 */
[----:B------:R-:W-:Y:S05]  /*4270*/  BRA.DIV UR4, `(.L_x_46057) ;  /* 0x0000003604607947 */ /* 0x000fea000b800000 */
[----:B0-----:R0:W0:Y:S02]  /*4280*/  SHFL.IDX PT, R2, R16, R58, R15 ;  /* 0x0000003a10027389 */ /* 0x00102400000e000f */
.L_x_46202:
[----:B0-2---:R-:W-:-:S07]  /*4290*/  IMAD R57, R26, R2, R57 ;  /* 0x000000021a397224 */ /* 0x005fce00078e0239 */
.L_x_46056:
[----:B------:R-:W-:-:S13]  /*42a0*/  ISETP.GE.U32.AND P6, PT, R14, 0x8, PT ;  /* 0x000000080e00780c */ /* 0x000fda0003fc6070 */
[----:B------:R-:W-:Y:S05]  /*42b0*/  @!P6 BRA `(.L_x_46058) ;  /* 0x000000000010e947 */ /* 0x000fea0003800000 */
[----:B------:R-:W-:-:S03]  /*42c0*/  UMOV UR4, 0xffffffff ;  /* 0xffffffff00047882 */ /* 0x000fc60000000000 */
[----:B------:R-:W-:Y:S05]  /*42d0*/  BRA.DIV UR4, `(.L_x_46059) ;  /* 0x0000003604687947 */ /* 0x000fea000b800000 */
[----:B0-----:R0:W0:Y:S02]  /*42e0*/  SHFL.IDX PT, R2, R16, R56, R15 ;  /* 0x0000003810027389 */ /* 0x00102400000e000f */
.L_x_46205:
[----:B0---4-:R-:W-:-:S07]  /*42f0*/  IMAD R57, R25, R2, R57 ;  /* 0x0000000219397224 */ /* 0x011fce00078e0239 */
.L_x_46058:
[----:B------:R-:W-:-:S13]  /*4300*/  ISETP.GE.U32.AND P6, PT, R14, 0x9, PT ;  /* 0x000000090e00780c */ /* 0x000fda0003fc6070 */
[----:B------:R-:W-:Y:S05]  /*4310*/  @!P6 BRA `(.L_x_46060) ;  /* 0x000000000010e947 */ /* 0x000fea0003800000 */
[----:B------:R-:W-:-:S03]  /*4320*/  UMOV UR4, 0xffffffff ;  /* 0xffffffff00047882 */ /* 0x000fc60000000000 */
[----:B------:R-:W-:Y:S05]  /*4330*/  BRA.DIV UR4, `(.L_x_46061) ;  /* 0x0000003604707947 */ /* 0x000fea000b800000 */
[----:B0-----:R0:W0:Y:S02]  /*4340*/  SHFL.IDX PT, R2, R16, R54, R15 ;  /* 0x0000003610027389 */ /* 0x00102400000e000f */
.L_x_46208:
[----:B0-----:R-:W-:-:S07]  /*4350*/  IMAD R57, R24, R2, R57 ;  /* 0x0000000218397224 */ /* 0x001fce00078e0239 */
.L_x_46060:
[----:B------:R-:W-:-:S13]  /*4360*/  ISETP.GE.U32.AND P6, PT, R14, 0xa, PT ;  /* 0x0000000a0e00780c */ /* 0x000fda0003fc6070 */
[----:B------:R-:W-:Y:S05]  /*4370*/  @!P6 BRA `(.L_x_46062) ;  /* 0x000000000010e947 */ /* 0x000fea0003800000 */
[----:B------:R-:W-:-:S03]  /*4380*/  UMOV UR4, 0xffffffff ;  /* 0xffffffff00047882 */ /* 0x000fc60000000000 */
[----:B------:R-:W-:Y:S05]  /*4390*/  BRA.DIV UR4, `(.L_x_46063) ;  /* 0x0000003604787947 */ /* 0x000fea000b800000 */
[----:B0-----:R0:W0:Y:S02]  /*43a0*/  SHFL.IDX PT, R2, R16, R52, R15 ;  /* 0x0000003410027389 */ /* 0x00102400000e000f */
.L_x_46211:
[----:B0-----:R-:W-:-:S07]  /*43b0*/  IMAD R57, R23, R2, R57 ;  /* 0x0000000217397224 */ /* 0x001fce00078e0239 */
.L_x_46062:
[----:B------:R-:W-:-:S13]  /*43c0*/  ISETP.GE.U32.AND P6, PT, R14, 0xb, PT ;  /* 0x0000000b0e00780c */ /* 0x000fda0003fc6070 */
[----:B------:R-:W-:Y:S05]  /*43d0*/  @!P6 BRA `(.L_x_46064) ;  /* 0x000000000010e947 */ /* 0x000fea0003800000 */
[----:B------:R-:W-:-:S03]  /*43e0*/  UMOV UR4, 0xffffffff ;  /* 0xffffffff00047882 */ /* 0x000fc60000000000 */
[----:B------:R-:W-:Y:S05]  /*43f0*/  BRA.DIV UR4, `(.L_x_46065) ;  /* 0x0000003604807947 */ /* 0x000fea000b800000 */
[----:B0-----:R0:W0:Y:S02]  /*4400*/  SHFL.IDX PT, R2, R16, R50, R15 ;  /* 0x0000003210027389 */ /* 0x00102400000e000f */
.L_x_46214:
[----:B0-----:R-:W-:-:S07]  /*4410*/  IMAD R57, R22, R2, R57 ;  /* 0x0000000216397224 */ /* 0x001fce00078e0239 */
.L_x_46064:
[----:B------:R-:W-:-:S13]  /*4420*/  ISETP.GE.U32.AND P6, PT, R14, 0xc, PT ;  /* 0x0000000c0e00780c */ /* 0x000fda0003fc6070 */
[----:B------:R-:W-:Y:S05]  /*4430*/  @!P6 BRA `(.L_x_46066) ;  /* 0x000000000010e947 */ /* 0x000fea0003800000 */
[----:B------:R-:W-:-:S03]  /*4440*/  UMOV UR4, 0xffffffff ;  /* 0xffffffff00047882 */ /* 0x000fc60000000000 */
[----:B------:R-:W-:Y:S05]  /*4450*/  BRA.DIV UR4, `(.L_x_46067) ;  /* 0x0000003604887947 */ /* 0x000fea000b800000 */
[----:B0-----:R0:W0:Y:S02]  /*4460*/  SHFL.IDX PT, R2, R16, R48, R15 ;  /* 0x0000003010027389 */ /* 0x00102400000e000f */
.L_x_46217:
[----:B0-----:R-:W-:-:S07]  /*4470*/  IMAD R57, R21, R2, R57 ;  /* 0x0000000215397224 */ /* 0x001fce00078e0239 */
.L_x_46066:
[----:B------:R-:W-:-:S13]  /*4480*/  ISETP.GE.U32.AND P6, PT, R14, 0xd, PT ;  /* 0x0000000d0e00780c */ /* 0x000fda0003fc6070 */
[----:B------:R-:W-:Y:S05]  /*4490*/  @!P6 BRA `(.L_x_46068) ;  /* 0x000000000010e947 */ /* 0x000fea0003800000 */
[----:B------:R-:W-:-:S03]  /*44a0*/  UMOV UR4, 0xffffffff ;  /* 0xffffffff00047882 */ /* 0x000fc60000000000 */
[----:B------:R-:W-:Y:S05]  /*44b0*/  BRA.DIV UR4, `(.L_x_46069) ;  /* 0x0000003604907947 */ /* 0x000fea000b800000 */
[----:B0-----:R0:W0:Y:S02]  /*44c0*/  SHFL.IDX PT, R2, R16, R46, R15 ;  /* 0x0000002e10027389 */ /* 0x00102400000e000f */
.L_x_46220:
[----:B0-----:R-:W-:-:S07]  /*44d0*/  IMAD R57, R20, R2, R57 ;  /* 0x0000000214397224 */ /* 0x001fce00078e0239 */
.L_x_46068:
[----:B------:R-:W-:-:S13]  /*44e0*/  ISETP.GE.U32.AND P6, PT, R14, 0xe, PT ;  /* 0x0000000e0e00780c */ /* 0x000fda0003fc6070 */
[----:B------:R-:W-:Y:S05]  /*44f0*/  @!P6 BRA `(.L_x_46070) ;  /* 0x000000000010e947 */ /* 0x000fea0003800000 */
[----:B------:R-:W-:-:S03]  /*4500*/  UMOV UR4, 0xffffffff ;  /* 0xffffffff00047882 */ /* 0x000fc60000000000 */
[----:B------:R-:W-:Y:S05]  /*4510*/  BRA.DIV UR4, `(.L_x_46071) ;  /* 0x0000003604987947 */ /* 0x000fea000b800000 */
[----:B0-----:R0:W0:Y:S02]  /*4520*/  SHFL.IDX PT, R2, R16, R44, R15 ;  /* 0x0000002c10027389 */ /* 0x00102400000e000f */
.L_x_46223:
[----:B0-----:R-:W-:-:S07]  /*4530*/  IMAD R57, R19, R2, R57 ;  /* 0x0000000213397224 */ /* 0x001fce00078e0239 */
.L_x_46070:
[----:B------:R-:W-:-:S13]  /*4540*/  ISETP.GE.U32.AND P6, PT, R14, 0xf, PT ;  /* 0x0000000f0e00780c */ /* 0x000fda0003fc6070 */
[----:B------:R-:W-:Y:S05]  /*4550*/  @!P6 BRA `(.L_x_46072) ;  /* 0x000000000010e947 */ /* 0x000fea0003800000 */
[----:B------:R-:W-:-:S03]  /*4560*/  UMOV UR4, 0xffffffff ;  /* 0xffffffff00047882 */ /* 0x000fc60000000000 */
[----:B------:R-:W-:Y:S05]  /*4570*/  BRA.DIV UR4, `(.L_x_46073) ;  /* 0x0000003604a07947 */ /* 0x000fea000b800000 */
[----:B0-----:R0:W0:Y:S02]  /*4580*/  SHFL.IDX PT, R2, R16, R42, R15 ;  /* 0x0000002a10027389 */ /* 0x00102400000e000f */
.L_x_46226:
[----:B0-----:R-:W-:-:S07]  /*4590*/  IMAD R57, R18, R2, R57 ;  /* 0x0000000212397224 */ /* 0x001fce00078e0239 */
.L_x_46072:
[----:B------:R-:W-:-:S13]  /*45a0*/  ISETP.GE.U32.AND P6, PT, R14, 0x10, PT ;  /* 0x000000100e00780c */ /* 0x000fda0003fc6070 */
[----:B------:R-:W-:Y:S05]  /*45b0*/  @!P6 BRA `(.L_x_46074) ;  /* 0x000000000010e947 */ /* 0x000fea0003800000 */
[----:B------:R-:W-:-:S03]  /*45c0*/  UMOV UR4, 0xffffffff ;  /* 0xffffffff00047882 */ /* 0x000fc60000000000 */
[----:B------:R-:W-:Y:S05]  /*45d0*/  BRA.DIV UR4, `(.L_x_46075) ;  /* 0x0000003604a87947 */ /* 0x000fea000b800000 */
[----:B0-----:R0:W0:Y:S02]  /*45e0*/  SHFL.IDX PT, R2, R16, R47, R15 ;  /* 0x0000002f10027389 */ /* 0x00102400000e000f */
.L_x_46229:
[----:B0-----:R-:W-:-:S07]  /*45f0*/  IMAD R57, R17, R2, R57 ;  /* 0x0000000211397224 */ /* 0x001fce00078e0239 */
.L_x_46074:
[----:B------:R-:W-:Y:S02]  /*4600*/  IMAD R2, R7, R51, R33 ;  /* 0x0000003307027224 */ /* 0x000fe400078e0221 */
[----:B------:R-:W-:Y:S02]  /*4610*/  IMAD.IADD R51, R10, 0x1, R51 ;  /* 0x000000010a337824 */ /* 0x000fe400078e0233 */
[----:B------:R-:W-:-:S03]  /*4620*/  IMAD R2, R2, 0x4, R55 ;  /* 0x0000000402027824 */ /* 0x000fc600078e0237 */
[----:B------:R-:W-:Y:S02]  /*4630*/  ISETP.GE.AND P6, PT, R51, UR11, PT ;  /* 0x0000000b33007c0c */ /* 0x000fe4000bfc6270 */
[----:B------:R0:W-:Y:S11]  /*4640*/  STS [R2], R57 ;  /* 0x0000003902007388 */ /* 0x0001f60000000800 */
[----:B0-----:R-:W-:Y:S05]  /*4650*/  @!P6 BRA `(.L_x_46076) ;  /* 0xfffffff8006ce947 */ /* 0x001fea000383ffff */
.L_x_46043:
[----:B------:R-:W-:Y:S05]  /*4660*/  BSYNC B0 ;  /* 0x0000000000007941 */ /* 0x000fea0003800000 */
.L_x_46042:
[----:B------:R-:W-:-:S13]  /*4670*/  ISETP.NE.AND P6, PT, R53, RZ, PT ;  /* 0x000000ff3500720c */ /* 0x000fda0003fc5270 */
[----:B------:R-:W-:Y:S05]  /*4680*/  @!P6 BRA `(.L_x_46077) ;  /* 0xffffffe8009ce947 */ /* 0x000fea000383ffff */
[----:B------:R-:W-:Y:S05]  /*4690*/  BRA `(.L_x_45970) ;  /* 0x0000001800607947 */ /* 0x000fea0003800000 */
.L_x_46025:
        /* <DEDUP_REMOVED lines=66> */
.L_x_46129:
        /* <DEDUP_REMOVED lines=21> */
.L_x_46078:
        /* <DEDUP_REMOVED lines=10> */
.L_x_46079:
        /* <DEDUP_REMOVED lines=10> */
.L_x_46080:
        /* <DEDUP_REMOVED lines=10> */
.L_x_46081:
        /* <DEDUP_REMOVED lines=10> */
.L_x_46082:
        /* <DEDUP_REMOVED lines=11> */
.L_x_46083:
        /* <DEDUP_REMOVED lines=11> */
.L_x_46084:
        /* <DEDUP_REMOVED lines=11> */
.L_x_46085:
        /* <DEDUP_REMOVED lines=10> */
.L_x_46086:
        /* <DEDUP_REMOVED lines=11> */
.L_x_46087:
        /* <DEDUP_REMOVED lines=11> */
.L_x_46088:
        /* <DEDUP_REMOVED lines=11> */
.L_x_46089:
        /* <DEDUP_REMOVED lines=11> */
.L_x_46090:
        /* <DEDUP_REMOVED lines=11> */
.L_x_46091:
        /* <DEDUP_REMOVED lines=11> */
.L_x_46092:
        /* <DEDUP_REMOVED lines=11> */
.L_x_46093:
        /* <DEDUP_REMOVED lines=28> */
.L_x_46128:
[----:B------:R-:W-:Y:S02]  /*57d0*/  IMAD R16, R47, 0x44, R49 ;  /* 0x000000442f107824 */ /* 0x000fe400078e0231 */
[----:B------:R-:W-:-:S04]  /*57e0*/  IMAD.MOV.U32 R51, RZ, RZ, RZ ;  /* 0x000000ffff337224 */ /* 0x000fc800078e00ff */
[----:B------:R-:W0:Y:S01]  /*57f0*/  LDS R16, [R16] ;  /* 0x0000000010107984 */ /* 0x000e220000000800 */
[----:B------:R-:W-:Y:S05]  /*5800*/  @!P4 BRA `(.L_x_46095) ;  /* 0x000000000010c947 */ /* 0x000fea0003800000 */
[----:B------:R-:W-:-:S03]  /*5810*/  UMOV UR4, 0xffffffff ;  /* 0xffffffff00047882 */ /* 0x000fc60000000000 */
[----:B------:R-:W-:Y:S05]  /*5820*/  BRA.DIV UR4, `(.L_x_46096) ;  /* 0x0000002604347947 */ /* 0x000fea000b800000 */
[----:B0-----:R0:W2:Y:S02]  /*5830*/  SHFL.IDX PT, R51, R16, R36, R15 ;  /* 0x0000002410337389 */ /* 0x0010a400000e000f */
.L_x_46231:
[----:B-12---:R-:W-:-:S07]  /*5840*/  IMAD R51, R34, R51, RZ ;  /* 0x0000003322337224 */ /* 0x006fce00078e02ff */
.L_x_46095:
[----:B------:R-:W-:Y:S05]  /*5850*/  @!P3 BRA `(.L_x_46097) ;  /* 0x000000000010b947 */ /* 0x000fea0003800000 */
[----:B------:R-:W-:-:S03]  /*5860*/  UMOV UR4, 0xffffffff ;  /* 0xffffffff00047882 */ /* 0x000fc60000000000 */
[----:B------:R-:W-:Y:S05]  /*5870*/  BRA.DIV UR4, `(.L_x_46098) ;  /* 0x00000026043c7947 */ /* 0x000fea000b800000 */
[----:B0-----:R0:W2:Y:S02]  /*5880*/  SHFL.IDX PT, R2, R16, R43, R15 ;  /* 0x0000002b10027389 */ /* 0x0010a400000e000f */
.L_x_46234:
[----:B--23--:R-:W-:-:S07]  /*5890*/  IMAD R51, R33, R2, R51 ;  /* 0x0000000221337224 */ /* 0x00cfce00078e0233 */
.L_x_46097:
[----:B------:R-:W-:Y:S05]  /*58a0*/  @!P2 BRA `(.L_x_46099) ;  /* 0x000000000010a947 */ /* 0x000fea0003800000 */
[----:B------:R-:W-:-:S03]  /*58b0*/  UMOV UR4, 0xffffffff ;  /* 0xffffffff00047882 */ /* 0x000fc60000000000 */
[----:B------:R-:W-:Y:S05]  /*58c0*/  BRA.DIV UR4, `(.L_x_46100) ;  /* 0x0000002604487947 */ /* 0x000fea000b800000 */
[----:B0-----:R0:W2:Y:S02]  /*58d0*/  SHFL.IDX PT, R2, R16, R41, R15 ;  /* 0x0000002910027389 */ /* 0x0010a400000e000f */
.L_x_46237:
[----:B--2---:R-:W-:-:S07]  /*58e0*/  IMAD R51, R32, R2, R51 ;  /* 0x0000000220337224 */ /* 0x004fce00078e0233 */
.L_x_46099:
[----:B------:R-:W-:Y:S05]  /*58f0*/  @!P1 BRA `(.L_x_46101) ;  /* 0x0000000000109947 */ /* 0x000fea0003800000 */
[----:B------:R-:W-:-:S03]  /*5900*/  UMOV UR4, 0xffffffff ;  /* 0xffffffff00047882 */ /* 0x000fc60000000000 */
[----:B------:R-:W-:Y:S05]  /*5910*/  BRA.DIV UR4, `(.L_x_46102) ;  /* 0x0000002604547947 */ /* 0x000fea000b800000 */
[----:B0-----:R0:W2:Y:S02]  /*5920*/  SHFL.IDX PT, R2, R16, R39, R15 ;  /* 0x0000002710027389 */ /* 0x0010a400000e000f */
.L_x_46240:
[----:B--2---:R-:W-:-:S07]  /*5930*/  IMAD R51, R31, R2, R51 ;  /* 0x000000021f337224 */ /* 0x004fce00078e0233 */
.L_x_46101:
[----:B------:R-:W-:Y:S05]  /*5940*/  @!P0 BRA `(.L_x_46103) ;  /* 0x0000000000108947 */ /* 0x000fea0003800000 */
[----:B------:R-:W-:-:S03]  /*5950*/  UMOV UR4, 0xffffffff ;  /* 0xffffffff00047882 */ /* 0x000fc60000000000 */
[----:B------:R-:W-:Y:S05]  /*5960*/  BRA.DIV UR4, `(.L_x_46104) ;  /* 0x0000002604607947 */ /* 0x000fea000b800000 */
[----:B0-----:R0:W2:Y:S02]  /*5970*/  SHFL.IDX PT, R2, R16, R60, R15 ;  /* 0x0000003c10027389 */ /* 0x0010a400000e000f */
.L_x_46243:
[----:B--2---:R-:W-:-:S07]  /*5980*/  IMAD R51, R30, R2, R51 ;  /* 0x000000021e337224 */ /* 0x004fce00078e0233 */
.L_x_46103:
[----:B------:R-:W2:Y:S02]  /*5990*/  LDCU UR4, c[0x0][0x3ac] ;  /* 0x00007580ff0477ac */ /* 0x000ea40008000800 */
[----:B--2---:R-:W-:-:S05]  /*59a0*/  IMAD.U32 R14, RZ, RZ, UR4 ;  /* 0x00000004ff0e7e24 */ /* 0x004fca000f8e00ff */
[----:B------:R-:W-:-:S13]  /*59b0*/  ISETP.GE.AND P6, PT, R14, 0x6, PT ;  /* 0x000000060e00780c */ /* 0x000fda0003fc6270 */
[----:B------:R-:W-:Y:S05]  /*59c0*/  @!P6 BRA `(.L_x_46105) ;  /* 0x000000000010e947 */ /* 0x000fea0003800000 */
[----:B------:R-:W-:-:S03]  /*59d0*/  UMOV UR4, 0xffffffff ;  /* 0xffffffff00047882 */ /* 0x000fc60000000000 */
[----:B------:R-:W-:Y:S05]  /*59e0*/  BRA.DIV UR4, `(.L_x_46106) ;  /* 0x0000002604607947 */ /* 0x000fea000b800000 */
[----:B0-----:R0:W2:Y:S02]  /*59f0*/  SHFL.IDX PT, R2, R16, R58, R15 ;  /* 0x0000003a10027389 */ /* 0x0010a400000e000f */
.L_x_46246:
[----:B--2---:R-:W-:-:S07]  /*5a00*/  IMAD R51, R29, R2, R51 ;  /* 0x000000021d337224 */ /* 0x004fce00078e0233 */
.L_x_46105:
[----:B------:R-:W-:-:S13]  /*5a10*/  ISETP.GE.AND P6, PT, R14, 0x7, PT ;  /* 0x000000070e00780c */ /* 0x000fda0003fc6270 */
[----:B------:R-:W-:Y:S05]  /*5a20*/  @!P6 BRA `(.L_x_46107) ;  /* 0x000000000010e947 */ /* 0x000fea0003800000 */
[----:B------:R-:W-:-:S03]  /*5a30*/  UMOV UR4, 0xffffffff ;  /* 0xffffffff00047882 */ /* 0x000fc60000000000 */
[----:B------:R-:W-:Y:S05]  /*5a40*/  BRA.DIV UR4, `(.L_x_46108) ;  /* 0x0000002604687947 */ /* 0x000fea000b800000 */
[----:B0-----:R0:W2:Y:S02]  /*5a50*/  SHFL.IDX PT, R2, R16, R56, R15 ;  /* 0x0000003810027389 */ /* 0x0010a400000e000f */
.L_x_46249:
[----:B--2---:R-:W-:-:S07]  /*5a60*/  IMAD R51, R28, R2, R51 ;  /* 0x000000021c337224 */ /* 0x004fce00078e0233 */
.L_x_46107:
[----:B------:R-:W-:-:S13]  /*5a70*/  ISETP.GE.AND P6, PT, R14, 0x8, PT ;  /* 0x000000080e00780c */ /* 0x000fda0003fc6270 */
[----:B------:R-:W-:Y:S05]  /*5a80*/  @!P6 BRA `(.L_x_46109) ;  /* 0x000000000010e947 */ /* 0x000fea0003800000 */
[----:B------:R-:W-:-:S03]  /*5a90*/  UMOV UR4, 0xffffffff ;  /* 0xffffffff00047882 */ /* 0x000fc60000000000 */
[----:B------:R-:W-:Y:S05]  /*5aa0*/  BRA.DIV UR4, `(.L_x_46110) ;  /* 0x0000002604707947 */ /* 0x000fea000b800000 */
[----:B0-----:R0:W2:Y:S02]  /*5ab0*/  SHFL.IDX PT, R2, R16, R54, R15 ;  /* 0x0000003610027389 */ /* 0x0010a400000e000f */
.L_x_46252:
[----:B--2---:R-:W-:-:S07]  /*5ac0*/  IMAD R51, R27, R2, R51 ;  /* 0x000000021b337224 */ /* 0x004fce00078e0233 */
.L_x_46109:
[----:B------:R-:W-:-:S13]  /*5ad0*/  ISETP.GE.AND P6, PT, R14, 0x9, PT ;  /* 0x000000090e00780c */ /* 0x000fda0003fc6270 */
[----:B------:R-:W-:Y:S05]  /*5ae0*/  @!P6 BRA `(.L_x_46111) ;  /* 0x000000000010e947 */ /* 0x000fea0003800000 */
[----:B------:R-:W-:-:S03]  /*5af0*/  UMOV UR4, 0xffffffff ;  /* 0xffffffff00047882 */ /* 0x000fc60000000000 */
[----:B------:R-:W-:Y:S05]  /*5b00*/  BRA.DIV UR4, `(.L_x_46112) ;  /* 0x0000002604787947 */ /* 0x000fea000b800000 */
[----:B0-----:R0:W2:Y:S02]  /*5b10*/  SHFL.IDX PT, R2, R16, R52, R15 ;  /* 0x0000003410027389 */ /* 0x0010a400000e000f */
.L_x_46255:
[----:B--2---:R-:W-:-:S07]  /*5b20*/  IMAD R51, R26, R2, R51 ;  /* 0x000000021a337224 */ /* 0x004fce00078e0233 */
.L_x_46111:
[----:B------:R-:W-:-:S13]  /*5b30*/  ISETP.GE.AND P6, PT, R14, 0xa, PT ;  /* 0x0000000a0e00780c */ /* 0x000fda0003fc6270 */
[----:B------:R-:W-:Y:S05]  /*5b40*/  @!P6 BRA `(.L_x_46113) ;  /* 0x000000000010e947 */ /* 0x000fea0003800000 */
[----:B------:R-:W-:-:S03]  /*5b50*/  UMOV UR4, 0xffffffff ;  /* 0xffffffff00047882 */ /* 0x000fc60000000000 */
[----:B------:R-:W-:Y:S05]  /*5b60*/  BRA.DIV UR4, `(.L_x_46114) ;  /* 0x0000002604807947 */ /* 0x000fea000b800000 */
[----:B0-----:R0:W2:Y:S02]  /*5b70*/  SHFL.IDX PT, R2, R16, R50, R15 ;  /* 0x0000003210027389 */ /* 0x0010a400000e000f */
.L_x_46258:
[----:B--2---:R-:W-:-:S07]  /*5b80*/  IMAD R51, R25, R2, R51 ;  /* 0x0000000219337224 */ /* 0x004fce00078e0233 */
.L_x_46113:
[----:B------:R-:W-:-:S13]  /*5b90*/  ISETP.GE.AND P6, PT, R14, 0xb, PT ;  /* 0x0000000b0e00780c */ /* 0x000fda0003fc6270 */
[----:B------:R-:W-:Y:S05]  /*5ba0*/  @!P6 BRA `(.L_x_46115) ;  /* 0x000000000010e947 */ /* 0x000fea0003800000 */
[----:B------:R-:W-:-:S03]  /*5bb0*/  UMOV UR4, 0xffffffff ;  /* 0xffffffff00047882 */ /* 0x000fc60000000000 */
[----:B------:R-:W-:Y:S05]  /*5bc0*/  BRA.DIV UR4, `(.L_x_46116) ;  /* 0x0000002604887947 */ /* 0x000fea000b800000 */
[----:B0-----:R0:W2:Y:S02]  /*5bd0*/  SHFL.IDX PT, R2, R16, R48, R15 ;  /* 0x0000003010027389 */ /* 0x0010a400000e000f */
.L_x_46261:
[----:B--2---:R-:W-:-:S07]  /*5be0*/  IMAD R51, R24, R2, R51 ;  /* 0x0000000218337224 */ /* 0x004fce00078e0233 */
.L_x_46115:
[----:B------:R-:W-:-:S13]  /*5bf0*/  ISETP.GE.AND P6, PT, R14, 0xc, PT ;  /* 0x0000000c0e00780c */ /* 0x000fda0003fc6270 */
[----:B------:R-:W-:Y:S05]  /*5c00*/  @!P6 BRA `(.L_x_46117) ;  /* 0x000000000010e947 */ /* 0x000fea0003800000 */
[----:B------:R-:W-:-:S03]  /*5c10*/  UMOV UR4, 0xffffffff ;  /* 0xffffffff00047882 */ /* 0x000fc60000000000 */
[----:B------:R-:W-:Y:S05]  /*5c20*/  BRA.DIV UR4, `(.L_x_46118) ;  /* 0x0000002604907947 */ /* 0x000fea000b800000 */
[----:B0-----:R0:W2:Y:S02]  /*5c30*/  SHFL.IDX PT, R2, R16, R46, R15 ;  /* 0x0000002e10027389 */ /* 0x0010a400000e000f */
.L_x_46264:
[----:B--2---:R-:W-:-:S07]  /*5c40*/  IMAD R51, R23, R2, R51 ;  /* 0x0000000217337224 */ /* 0x004fce00078e0233 */
.L_x_46117:
[----:B------:R-:W-:-:S13]  /*5c50*/  ISETP.GE.AND P6, PT, R14, 0xd, PT ;  /* 0x0000000d0e00780c */ /* 0x000fda0003fc6270 */
[----:B------:R-:W-:Y:S05]  /*5c60*/  @!P6 BRA `(.L_x_46119) ;  /* 0x000000000010e947 */ /* 0x000fea0003800000 */
[----:B------:R-:W-:-:S03]  /*5c70*/  UMOV UR4, 0xffffffff ;  /* 0xffffffff00047882 */ /* 0x000fc60000000000 */
[----:B------:R-:W-:Y:S05]  /*5c80*/  BRA.DIV UR4, `(.L_x_46120) ;  /* 0x0000002604987947 */ /* 0x000fea000b800000 */
[----:B0-----:R0:W2:Y:S02]  /*5c90*/  SHFL.IDX PT, R2, R16, R44, R15 ;  /* 0x0000002c10027389 */ /* 0x0010a400000e000f */
.L_x_46267:
[----:B--2---:R-:W-:-:S07]  /*5ca0*/  IMAD R51, R22, R2, R51 ;  /* 0x0000000216337224 */ /* 0x004fce00078e0233 */
.L_x_46119:
[----:B------:R-:W-:-:S13]  /*5cb0*/  ISETP.GE.AND P6, PT, R14, 0xe, PT ;  /* 0x0000000e0e00780c */ /* 0x000fda0003fc6270 */
[----:B------:R-:W-:Y:S05]  /*5cc0*/  @!P6 BRA `(.L_x_46121) ;  /* 0x000000000010e947 */ /* 0x000fea0003800000 */
[----:B------:R-:W-:-:S03]  /*5cd0*/  UMOV UR4, 0xffffffff ;  /* 0xffffffff00047882 */ /* 0x000fc60000000000 */
[----:B------:R-:W-:Y:S05]  /*5ce0*/  BRA.DIV UR4, `(.L_x_46122) ;  /* 0x0000002604a07947 */ /* 0x000fea000b800000 */
[----:B0-----:R0:W2:Y:S02]  /*5cf0*/  SHFL.IDX PT, R2, R16, R42, R15 ;  /* 0x0000002a10027389 */ /* 0x0010a400000e000f */
.L_x_46270:
[----:B--2---:R-:W-:-:S07]  /*5d00*/  IMAD R51, R21, R2, R51 ;  /* 0x0000000215337224 */ /* 0x004fce00078e0233 */
.L_x_46121:
[----:B------:R-:W-:-:S13]  /*5d10*/  ISETP.GE.AND P6, PT, R14, 0xf, PT ;  /* 0x0000000f0e00780c */ /* 0x000fda0003fc6270 */
[----:B------:R-:W-:Y:S05]  /*5d20*/  @!P6 BRA `(.L_x_46123) ;  /* 0x000000000010e947 */ /* 0x000fea0003800000 */
[----:B------:R-:W-:-:S03]  /*5d30*/  UMOV UR4, 0xffffffff ;  /* 0xffffffff00047882 */ /* 0x000fc60000000000 */
[----:B------:R-:W-:Y:S05]  /*5d40*/  BRA.DIV UR4, `(.L_x_46124) ;  /* 0x0000002604a87947 */ /* 0x000fea000b800000 */
[----:B0-----:R0:W2:Y:S02]  /*5d50*/  SHFL.IDX PT, R2, R16, R40, R15 ;  /* 0x0000002810027389 */ /* 0x0010a400000e000f */
.L_x_46273:
[----:B--2---:R-:W-:-:S07]  /*5d60*/  IMAD R51, R20, R2, R51 ;  /* 0x0000000214337224 */ /* 0x004fce00078e0233 */
.L_x_46123:
[----:B------:R-:W-:-:S13]  /*5d70*/  ISETP.GE.AND P6, PT, R14, 0x10, PT ;  /* 0x000000100e00780c */ /* 0x000fda0003fc6270 */
[----:B------:R-:W-:Y:S05]  /*5d80*/  @!P6 BRA `(.L_x_46125) ;  /* 0x000000000010e947 */ /* 0x000fea0003800000 */
[----:B------:R-:W-:-:S03]  /*5d90*/  UMOV UR4, 0xffffffff ;  /* 0xffffffff00047882 */ /* 0x000fc60000000000 */
[----:B------:R-:W-:Y:S05]  /*5da0*/  BRA.DIV UR4, `(.L_x_46126) ;  /* 0x0000002604b07947 */ /* 0x000fea000b800000 */
[----:B0-----:R0:W2:Y:S02]  /*5db0*/  SHFL.IDX PT, R2, R16, R45, R15 ;  /* 0x0000002d10027389 */ /* 0x0010a400000e000f */
.L_x_46276:
[----:B--2---:R-:W-:-:S07]  /*5dc0*/  IMAD R51, R19, R2, R51 ;  /* 0x0000000213337224 */ /* 0x004fce00078e0233 */
.L_x_46125:
[----:B------:R-:W-:-:S07]  /*5dd0*/  IMAD.MOV.U32 R2, RZ, RZ, R17 ;  /* 0x000000ffff027224 */ /* 0x000fce00078e0011 */
.L_x_46127:
        /* <DEDUP_REMOVED lines=35> */
.L_x_46094:
[----:B------:R-:W-:Y:S05]  /*6010*/  @!P5 BRA `(.L_x_46129) ;  /* 0xffffffe800a8d947 */ /* 0x000fea000383ffff */
.L_x_45970:
        /* <DEDUP_REMOVED lines=55> */
.L_x_46132:
        /* <DEDUP_REMOVED lines=27> */
.L_x_46131:
[----:B------:R-:W-:Y:S05]  /*6540*/  BSYNC.RECONVERGENT B0 ;  /* 0x0000000000007941 */ /* 0x000fea0003800200 */
.L_x_46130:
        /* <DEDUP_REMOVED lines=21> */
.L_x_46133:
        /* <DEDUP_REMOVED lines=102> */
.L_x_45992:
[----:B------:R-:W-:Y:S01]  /*6d00*/  BSSY B2, `(.L_x_46134) ;  /* 0x0000006000027945 */ /* 0x000fe20003800000 */
[----:B------:R-:W-:Y:S02]  /*6d10*/  IMAD.MOV.U32 R3, RZ, RZ, R34 ;  /* 0x000000ffff037224 */ /* 0x000fe400078e0022 */
[----:B------:R-:W-:-:S07]  /*6d20*/  IMAD.MOV.U32 R2, RZ, RZ, -0x1 ;  /* 0xffffffffff027424 */ /* 0x000fce00078e00ff */
[----:B01234-:R-:W-:Y:S05]  /*6d30*/  WARPSYNC.COLLECTIVE R2, `(.L_x_46135) ;  /* 0x0000000002087348 */ /* 0x01ffea0003c00000 */
[----:B0-----:R0:W0:Y:S02]  /*6d40*/  SHFL.IDX P6, R2, R16, R3, R15 ;  /* 0x0000000310027389 */ /* 0x00102400000c000f */
[----:B01234-:R-:W-:Y:S05]  /*6d50*/  ENDCOLLECTIVE ;  /* 0x000000000000791b */ /* 0x01ffea0003800000 */
.L_x_46135:
[----:B------:R-:W-:Y:S05]  /*6d60*/  BSYNC B2 ;  /* 0x0000000000027941 */ /* 0x000fea0003800000 */
.L_x_46134:
[----:B------:R-:W-:Y:S05]  /*6d70*/  BRA `(.L_x_46136) ;  /* 0xffffffb800247947 */ /* 0x000fea000383ffff */
.L_x_45994:
[----:B------:R-:W-:Y:S01]  /*6d80*/  BSSY B2, `(.L_x_46137) ;  /* 0x0000006000027945 */ /* 0x000fe20003800000 */
[----:B------:R-:W-:Y:S01]  /*6d90*/  MOV R3, R45 ;  /* 0x0000002d00037202 */ /* 0x000fe20000000f00 */
[----:B------:R-:W-:-:S07]  /*6da0*/  IMAD.MOV.U32 R2, RZ, RZ, -0x1 ;  /* 0xffffffffff027424 */ /* 0x000fce00078e00ff */
[----:B01234-:R-:W-:Y:S05]  /*6db0*/  WARPSYNC.COLLECTIVE R2, `(.L_x_46138) ;  /* 0x0000000002087348 */ /* 0x01ffea0003c00000 */
[----:B0-----:R0:W0:Y:S02]  /*6dc0*/  SHFL.IDX P6, R2, R16, R3, R15 ;  /* 0x0000000310027389 */ /* 0x00102400000c000f */
[----:B01234-:R-:W-:Y:S05]  /*6dd0*/  ENDCOLLECTIVE ;  /* 0x000000000000791b */ /* 0x01ffea0003800000 */
.L_x_46138:
[----:B------:R-:W-:Y:S05]  /*6de0*/  BSYNC B2 ;  /* 0x0000000000027941 */ /* 0x000fea0003800000 */
.L_x_46137:
[----:B------:R-:W-:Y:S05]  /*6df0*/  BRA `(.L_x_46139) ;  /* 0xffffffb800187947 */ /* 0x000fea000383ffff */
.L_x_45996:
[----:B------:R-:W-:Y:S01]  /*6e00*/  BSSY B2, `(.L_x_46140) ;  /* 0x0000006000027945 */ /* 0x000fe20003800000 */
[----:B------:R-:W-:Y:S02]  /*6e10*/  IMAD.MOV.U32 R3, RZ, RZ, R43 ;  /* 0x000000ffff037224 */ /* 0x000fe400078e002b */
[----:B------:R-:W-:-:S07]  /*6e20*/  IMAD.MOV.U32 R2, RZ, RZ, -0x1 ;  /* 0xffffffffff027424 */ /* 0x000fce00078e00ff */
[----:B01234-:R-:W-:Y:S05]  /*6e30*/  WARPSYNC.COLLECTIVE R2, `(.L_x_46141) ;  /* 0x0000000002087348 */ /* 0x01ffea0003c00000 */
[----:B0-----:R0:W0:Y:S02]  /*6e40*/  SHFL.IDX P6, R2, R16, R3, R15 ;  /* 0x0000000310027389 */ /* 0x00102400000c000f */
[----:B01234-:R-:W-:Y:S05]  /*6e50*/  ENDCOLLECTIVE ;  /* 0x000000000000791b */ /* 0x01ffea0003800000 */
.L_x_46141:
[----:B------:R-:W-:Y:S05]  /*6e60*/  BSYNC B2 ;  /* 0x0000000000027941 */ /* 0x000fea0003800000 */
.L_x_46140:
[----:B------:R-:W-:Y:S05]  /*6e70*/  BRA `(.L_x_46142) ;  /* 0xffffffb8000c7947 */ /* 0x000fea000383ffff */
.L_x_45998:
[----:B------:R-:W-:Y:S01]  /*6e80*/  BSSY B2, `(.L_x_46143) ;  /* 0x0000006000027945 */ /* 0x000fe20003800000 */
[----:B------:R-:W-:Y:S02]  /*6e90*/  IMAD.MOV.U32 R3, RZ, RZ, R41 ;  /* 0x000000ffff037224 */ /* 0x000fe400078e0029 */
[----:B------:R-:W-:-:S07]  /*6ea0*/  IMAD.MOV.U32 R2, RZ, RZ, -0x1 ;  /* 0xffffffffff027424 */ /* 0x000fce00078e00ff */
[----:B01234-:R-:W-:Y:S05]  /*6eb0*/  WARPSYNC.COLLECTIVE R2, `(.L_x_46144) ;  /* 0x0000000002087348 */ /* 0x01ffea0003c00000 */
[----:B0-----:R0:W0:Y:S02]  /*6ec0*/  SHFL.IDX P6, R2, R16, R3, R15 ;  /* 0x0000000310027389 */ /* 0x00102400000c000f */
[----:B01234-:R-:W-:Y:S05]  /*6ed0*/  ENDCOLLECTIVE ;  /* 0x000000000000791b */ /* 0x01ffea0003800000 */
.L_x_46144:
[----:B------:R-:W-:Y:S05]  /*6ee0*/  BSYNC B2 ;  /* 0x0000000000027941 */ /* 0x000fea0003800000 */
.L_x_46143:
[----:B------:R-:W-:Y:S05]  /*6ef0*/  BRA `(.L_x_46145) ;  /* 0xffffffb800007947 */ /* 0x000fea000383ffff */
.L_x_46000:
[----:B------:R-:W-:Y:S01]  /*6f00*/  BSSY B2, `(.L_x_46146) ;  /* 0x0000006000027945 */ /* 0x000fe20003800000 */
[----:B------:R-:W-:Y:S02]  /*6f10*/  IMAD.MOV.U32 R3, RZ, RZ, R39 ;  /* 0x000000ffff037224 */ /* 0x000fe400078e0027 */
[----:B------:R-:W-:-:S07]  /*6f20*/  IMAD.MOV.U32 R2, RZ, RZ, -0x1 ;  /* 0xffffffffff027424 */ /* 0x000fce00078e00ff */
[----:B01234-:R-:W-:Y:S05]  /*6f30*/  WARPSYNC.COLLECTIVE R2, `(.L_x_46147) ;  /* 0x0000000002087348 */ /* 0x01ffea0003c00000 */
[----:B0-----:R0:W0:Y:S02]  /*6f40*/  SHFL.IDX P6, R2, R16, R3, R15 ;  /* 0x0000000310027389 */ /* 0x00102400000c000f */
[----:B01234-:R-:W-:Y:S05]  /*6f50*/  ENDCOLLECTIVE ;  /* 0x000000000000791b */ /* 0x01ffea0003800000 */
.L_x_46147:
[----:B------:R-:W-:Y:S05]  /*6f60*/  BSYNC B2 ;  /* 0x0000000000027941 */ /* 0x000fea0003800000 */
.L_x_46146:
[----:B------:R-:W-:Y:S05]  /*6f70*/  BRA `(.L_x_46148) ;  /* 0xffffffb400f47947 */ /* 0x000fea000383ffff */
.L_x_46002:
[----:B------:R-:W-:Y:S01]  /*6f80*/  BSSY B2, `(.L_x_46149) ;  /* 0x0000006000027945 */ /* 0x000fe20003800000 */
[----:B------:R-:W-:Y:S01]  /*6f90*/  MOV R3, R60 ;  /* 0x0000003c00037202 */ /* 0x000fe20000000f00 */
[----:B------:R-:W-:-:S07]  /*6fa0*/  IMAD.MOV.U32 R2, RZ, RZ, -0x1 ;  /* 0xffffffffff027424 */ /* 0x000fce00078e00ff */
[----:B01234-:R-:W-:Y:S05]  /*6fb0*/  WARPSYNC.COLLECTIVE R2, `(.L_x_46150) ;  /* 0x0000000002087348 */ /* 0x01ffea0003c00000 */
[----:B0-----:R0:W0:Y:S02]  /*6fc0*/  SHFL.IDX P6, R2, R16, R3, R15 ;  /* 0x0000000310027389 */ /* 0x00102400000c000f */
[----:B01234-:R-:W-:Y:S05]  /*6fd0*/  ENDCOLLECTIVE ;  /* 0x000000000000791b */ /* 0x01ffea0003800000 */
.L_x_46150:
[----:B------:R-:W-:Y:S05]  /*6fe0*/  BSYNC B2 ;  /* 0x0000000000027941 */ /* 0x000fea0003800000 */
.L_x_46149:
[----:B------:R-:W-:Y:S05]  /*6ff0*/  BRA `(.L_x_46151) ;  /* 0xffffffb400e87947 */ /* 0x000fea000383ffff */
.L_x_46004:
[----:B------:R-:W-:Y:S01]  /*7000*/  BSSY B2, `(.L_x_46152) ;  /* 0x0000006000027945 */ /* 0x000fe20003800000 */
[----:B------:R-:W-:Y:S02]  /*7010*/  IMAD.MOV.U32 R3, RZ, RZ, R58 ;  /* 0x000000ffff037224 */ /* 0x000fe400078e003a */
[----:B------:R-:W-:-:S07]  /*7020*/  IMAD.MOV.U32 R2, RZ, RZ, -0x1 ;  /* 0xffffffffff027424 */ /* 0x000fce00078e00ff */
[----:B01234-:R-:W-:Y:S05]  /*7030*/  WARPSYNC.COLLECTIVE R2, `(.L_x_46153) ;  /* 0x0000000002087348 */ /* 0x01ffea0003c00000 */
[----:B0-----:R0:W0:Y:S02]  /*7040*/  SHFL.IDX P6, R2, R16, R3, R15 ;  /* 0x0000000310027389 */ /* 0x00102400000c000f */
[----:B01234-:R-:W-:Y:S05]  /*7050*/  ENDCOLLECTIVE ;  /* 0x000000000000791b */ /* 0x01ffea0003800000 */
.L_x_46153:
[----:B------:R-:W-:Y:S05]  /*7060*/  BSYNC B2 ;  /* 0x0000000000027941 */ /* 0x000fea0003800000 */
.L_x_46152:
[----:B------:R-:W-:Y:S05]  /*7070*/  BRA `(.L_x_46154) ;  /* 0xffffffb400e87947 */ /* 0x000fea000383ffff */
.L_x_46006:
[----:B------:R-:W-:Y:S01]  /*7080*/  BSSY B2, `(.L_x_46155) ;  /* 0x0000006000027945 */ /* 0x000fe20003800000 */
[----:B------:R-:W-:Y:S02]  /*7090*/  IMAD.MOV.U32 R3, RZ, RZ, R56 ;  /* 0x000000ffff037224 */ /* 0x000fe400078e0038 */
[----:B------:R-:W-:-:S07]  /*70a0*/  IMAD.MOV.U32 R2, RZ, RZ, -0x1 ;  /* 0xffffffffff027424 */ /* 0x000fce00078e00ff */
[----:B01234-:R-:W-:Y:S05]  /*70b0*/  WARPSYNC.COLLECTIVE R2, `(.L_x_46156) ;  /* 0x0000000002087348 */ /* 0x01ffea0003c00000 */
[----:B0-----:R0:W0:Y:S02]  /*70c0*/  SHFL.IDX P6, R2, R16, R3, R15 ;  /* 0x0000000310027389 */ /* 0x00102400000c000f */
[----:B01234-:R-:W-:Y:S05]  /*70d0*/  ENDCOLLECTIVE ;  /* 0x000000000000791b */ /* 0x01ffea0003800000 */
.L_x_46156:
[----:B------:R-:W-:Y:S05]  /*70e0*/  BSYNC B2 ;  /* 0x0000000000027941 */ /* 0x000fea0003800000 */
.L_x_46155:
[----:B------:R-:W-:Y:S05]  /*70f0*/  BRA `(.L_x_46157) ;  /* 0xffffffb400e07947 */ /* 0x000fea000383ffff */
.L_x_46008:
[----:B------:R-:W-:Y:S01]  /*7100*/  BSSY B2, `(.L_x_46158) ;  /* 0x0000006000027945 */ /* 0x000fe20003800000 */
[----:B------:R-:W-:Y:S02]  /*7110*/  IMAD.MOV.U32 R3, RZ, RZ, R54 ;  /* 0x000000ffff037224 */ /* 0x000fe400078e0036 */
[----:B------:R-:W-:-:S07]  /*7120*/  IMAD.MOV.U32 R2, RZ, RZ, -0x1 ;  /* 0xffffffffff027424 */ /* 0x000fce00078e00ff */
[----:B01234-:R-:W-:Y:S05]  /*7130*/  WARPSYNC.COLLECTIVE R2, `(.L_x_46159) ;  /* 0x0000000002087348 */ /* 0x01ffea0003c00000 */
[----:B0-----:R0:W0:Y:S02]  /*7140*/  SHFL.IDX P6, R2, R16, R3, R15 ;  /* 0x0000000310027389 */ /* 0x00102400000c000f */
[----:B01234-:R-:W-:Y:S05]  /*7150*/  ENDCOLLECTIVE ;  /* 0x000000000000791b */ /* 0x01ffea0003800000 */
.L_x_46159:
[----:B------:R-:W-:Y:S05]  /*7160*/  BSYNC B2 ;  /* 0x0000000000027941 */ /* 0x000fea0003800000 */
.L_x_46158:
[----:B------:R-:W-:Y:S05]  /*7170*/  BRA `(.L_x_46160) ;  /* 0xffffffb400d87947 */ /* 0x000fea000383ffff */
.L_x_46010:
[----:B------:R-:W-:Y:S01]  /*7180*/  BSSY B2, `(.L_x_46161) ;  /* 0x0000006000027945 */ /* 0x000fe20003800000 */
[----:B------:R-:W-:Y:S01]  /*7190*/  MOV R3, R52 ;  /* 0x0000003400037202 */ /* 0x000fe20000000f00 */
[----:B------:R-:W-:-:S07]  /*71a0*/  IMAD.MOV.U32 R2, RZ, RZ, -0x1 ;  /* 0xffffffffff027424 */ /* 0x000fce00078e00ff */
[----:B01234-:R-:W-:Y:S05]  /*71b0*/  WARPSYNC.COLLECTIVE R2, `(.L_x_46162) ;  /* 0x0000000002087348 */ /* 0x01ffea0003c00000 */
[----:B0-----:R0:W0:Y:S02]  /*71c0*/  SHFL.IDX P6, R2, R16, R3, R15 ;  /* 0x0000000310027389 */ /* 0x00102400000c000f */
[----:B01234-:R-:W-:Y:S05]  /*71d0*/  ENDCOLLECTIVE ;  /* 0x000000000000791b */ /* 0x01ffea0003800000 */
.L_x_46162:
[----:B------:R-:W-:Y:S05]  /*71e0*/  BSYNC B2 ;  /* 0x0000000000027941 */ /* 0x000fea0003800000 */
.L_x_46161:
[----:B------:R-:W-:Y:S05]  /*71f0*/  BRA `(.L_x_46163) ;  /* 0xffffffb400d07947 */ /* 0x000fea000383ffff */
.L_x_46012:
[----:B------:R-:W-:Y:S01]  /*7200*/  BSSY B2, `(.L_x_46164) ;  /* 0x0000006000027945 */ /* 0x000fe20003800000 */
[----:B------:R-:W-:Y:S02]  /*7210*/  IMAD.MOV.U32 R3, RZ, RZ, R50 ;  /* 0x000000ffff037224 */ /* 0x000fe400078e0032 */
[----:B------:R-:W-:-:S07]  /*7220*/  IMAD.MOV.U32 R2, RZ, RZ, -0x1 ;  /* 0xffffffffff027424 */ /* 0x000fce00078e00ff */
[----:B01234-:R-:W-:Y:S05]  /*7230*/  WARPSYNC.COLLECTIVE R2, `(.L_x_46165) ;  /* 0x0000000002087348 */ /* 0x01ffea0003c00000 */
[----:B0-----:R0:W0:Y:S02]  /*7240*/  SHFL.IDX P6, R2, R16, R3, R15 ;  /* 0x0000000310027389 */ /* 0x00102400000c000f */
[----:B01234-:R-:W-:Y:S05]  /*7250*/  ENDCOLLECTIVE ;  /* 0x000000000000791b */ /* 0x01ffea0003800000 */
.L_x_46165:
[----:B------:R-:W-:Y:S05]  /*7260*/  BSYNC B2 ;  /* 0x0000000000027941 */ /* 0x000fea0003800000 */
.L_x_46164:
[----:B------:R-:W-:Y:S05]  /*7270*/  BRA `(.L_x_46166) ;  /* 0xffffffb400c87947 */ /* 0x000fea000383ffff */
.L_x_46014:
[----:B------:R-:W-:Y:S01]  /*7280*/  BSSY B2, `(.L_x_46167) ;  /* 0x0000006000027945 */ /* 0x000fe20003800000 */
[----:B------:R-:W-:Y:S02]  /*7290*/  IMAD.MOV.U32 R3, RZ, RZ, R48 ;  /* 0x000000ffff037224 */ /* 0x000fe400078e0030 */
[----:B------:R-:W-:-:S07]  /*72a0*/  IMAD.MOV.U32 R2, RZ, RZ, -0x1 ;  /* 0xffffffffff027424 */ /* 0x000fce00078e00ff */
[----:B01234-:R-:W-:Y:S05]  /*72b0*/  WARPSYNC.COLLECTIVE R2, `(.L_x_46168) ;  /* 0x0000000002087348 */ /* 0x01ffea0003c00000 */
[----:B0-----:R0:W0:Y:S02]  /*72c0*/  SHFL.IDX P6, R2, R16, R3, R15 ;  /* 0x0000000310027389 */ /* 0x00102400000c000f */
[----:B01234-:R-:W-:Y:S05]  /*72d0*/  ENDCOLLECTIVE ;  /* 0x000000000000791b */ /* 0x01ffea0003800000 */
.L_x_46168:
[----:B------:R-:W-:Y:S05]  /*72e0*/  BSYNC B2 ;  /* 0x0000000000027941 */ /* 0x000fea0003800000 */
.L_x_46167:
[----:B------:R-:W-:Y:S05]  /*72f0*/  BRA `(.L_x_46169) ;  /* 0xffffffb400c07947 */ /* 0x000fea000383ffff */
.L_x_46016:
[----:B------:R-:W-:Y:S01]  /*7300*/  BSSY B2, `(.L_x_46170) ;  /* 0x0000006000027945 */ /* 0x000fe20003800000 */
[----:B------:R-:W-:Y:S02]  /*7310*/  IMAD.MOV.U32 R3, RZ, RZ, R46 ;  /* 0x000000ffff037224 */ /* 0x000fe400078e002e */
[----:B------:R-:W-:-:S07]  /*7320*/  IMAD.MOV.U32 R2, RZ, RZ, -0x1 ;  /* 0xffffffffff027424 */ /* 0x000fce00078e00ff */
[----:B01234-:R-:W-:Y:S05]  /*7330*/  WARPSYNC.COLLECTIVE R2, `(.L_x_46171) ;  /* 0x0000000002087348 */ /* 0x01ffea0003c00000 */
[----:B0-----:R0:W0:Y:S02]  /*7340*/  SHFL.IDX P6, R2, R16, R3, R15 ;  /* 0x0000000310027389 */ /* 0x00102400000c000f */
[----:B01234-:R-:W-:Y:S05]  /*7350*/  ENDCOLLECTIVE ;  /* 0x000000000000791b */ /* 0x01ffea0003800000 */
.L_x_46171:
[----:B------:R-:W-:Y:S05]  /*7360*/  BSYNC B2 ;  /* 0x0000000000027941 */ /* 0x000fea0003800000 */
.L_x_46170:
[----:B------:R-:W-:Y:S05]  /*7370*/  BRA `(.L_x_46172) ;  /* 0xffffffb400b87947 */ /* 0x000fea000383ffff */
.L_x_46018:
[----:B------:R-:W-:Y:S01]  /*7380*/  BSSY B2, `(.L_x_46173) ;  /* 0x0000006000027945 */ /* 0x000fe20003800000 */
[----:B------:R-:W-:Y:S01]  /*7390*/  MOV R3, R44 ;  /* 0x0000002c00037202 */ /* 0x000fe20000000f00 */
[----:B------:R-:W-:-:S07]  /*73a0*/  IMAD.MOV.U32 R2, RZ, RZ, -0x1 ;  /* 0xffffffffff027424 */ /* 0x000fce00078e00ff */
[----:B01234-:R-:W-:Y:S05]  /*73b0*/  WARPSYNC.COLLECTIVE R2, `(.L_x_46174) ;  /* 0x0000000002087348 */ /* 0x01ffea0003c00000 */
[----:B0-----:R0:W0:Y:S02]  /*73c0*/  SHFL.IDX P6, R2, R16, R3, R15 ;  /* 0x0000000310027389 */ /* 0x00102400000c000f */
[----:B01234-:R-:W-:Y:S05]  /*73d0*/  ENDCOLLECTIVE ;  /* 0x000000000000791b */ /* 0x01ffea0003800000 */
.L_x_46174:
[----:B------:R-:W-:Y:S05]  /*73e0*/  BSYNC B2 ;  /* 0x0000000000027941 */ /* 0x000fea0003800000 */
.L_x_46173:
[----:B------:R-:W-:Y:S05]  /*73f0*/  BRA `(.L_x_46175) ;  /* 0xffffffb400b07947 */ /* 0x000fea000383ffff */
.L_x_46020:
[----:B------:R-:W-:Y:S01]  /*7400*/  BSSY B2, `(.L_x_46176) ;  /* 0x0000006000027945 */ /* 0x000fe20003800000 */
[----:B------:R-:W-:Y:S02]  /*7410*/  IMAD.MOV.U32 R3, RZ, RZ, R42 ;  /* 0x000000ffff037224 */ /* 0x000fe400078e002a */
[----:B------:R-:W-:-:S07]  /*7420*/  IMAD.MOV.U32 R2, RZ, RZ, -0x1 ;  /* 0xffffffffff027424 */ /* 0x000fce00078e00ff */
[----:B01234-:R-:W-:Y:S05]  /*7430*/  WARPSYNC.COLLECTIVE R2, `(.L_x_46177) ;  /* 0x0000000002087348 */ /* 0x01ffea0003c00000 */
[----:B0-----:R0:W0:Y:S02]  /*7440*/  SHFL.IDX P6, R2, R16, R3, R15 ;  /* 0x0000000310027389 */ /* 0x00102400000c000f */
[----:B01234-:R-:W-:Y:S05]  /*7450*/  ENDCOLLECTIVE ;  /* 0x000000000000791b */ /* 0x01ffea0003800000 */
.L_x_46177:
[----:B------:R-:W-:Y:S05]  /*7460*/  BSYNC B2 ;  /* 0x0000000000027941 */ /* 0x000fea0003800000 */
.L_x_46176:
[----:B------:R-:W-:Y:S05]  /*7470*/  BRA `(.L_x_46178) ;  /* 0xffffffb400a87947 */ /* 0x000fea000383ffff */
.L_x_46022:
[----:B------:R-:W-:Y:S01]  /*7480*/  BSSY B2, `(.L_x_46179) ;  /* 0x0000006000027945 */ /* 0x000fe20003800000 */
[----:B------:R-:W-:Y:S02]  /*7490*/  IMAD.MOV.U32 R3, RZ, RZ, R47 ;  /* 0x000000ffff037224 */ /* 0x000fe400078e002f */
[----:B------:R-:W-:-:S07]  /*74a0*/  IMAD.MOV.U32 R2, RZ, RZ, -0x1 ;  /* 0xffffffffff027424 */ /* 0x000fce00078e00ff */
[----:B01234-:R-:W-:Y:S05]  /*74b0*/  WARPSYNC.COLLECTIVE R2, `(.L_x_46180) ;  /* 0x0000000002087348 */ /* 0x01ffea0003c00000 */
[----:B0-----:R0:W0:Y:S02]  /*74c0*/  SHFL.IDX P6, R2, R16, R3, R15 ;  /* 0x0000000310027389 */ /* 0x00102400000c000f */
[----:B01234-:R-:W-:Y:S05]  /*74d0*/  ENDCOLLECTIVE ;  /* 0x000000000000791b */ /* 0x01ffea0003800000 */
.L_x_46180:
[----:B------:R-:W-:Y:S05]  /*74e0*/  BSYNC B2 ;  /* 0x0000000000027941 */ /* 0x000fea0003800000 */
.L_x_46179:
[----:B------:R-:W-:Y:S05]  /*74f0*/  BRA `(.L_x_46181) ;  /* 0xffffffb400a07947 */ /* 0x000fea000383ffff */
.L_x_46045:
[----:B------:R-:W-:Y:S01]  /*7500*/  BSSY B1, `(.L_x_46182) ;  /* 0x0000006000017945 */ /* 0x000fe20003800000 */
[----:B------:R-:W-:Y:S02]  /*7510*/  IMAD.MOV.U32 R3, RZ, RZ, R34 ;  /* 0x000000ffff037224 */ /* 0x000fe400078e0022 */
[----:B------:R-:W-:-:S07]  /*7520*/  IMAD.MOV.U32 R2, RZ, RZ, -0x1 ;  /* 0xffffffffff027424 */ /* 0x000fce00078e00ff */
[----:B01234-:R-:W-:Y:S05]  /*7530*/  WARPSYNC.COLLECTIVE R2, `(.L_x_46183) ;  /* 0x0000000002087348 */ /* 0x01ffea0003c00000 */
[----:B0-----:R0:W0:Y:S02]  /*7540*/  SHFL.IDX P6, R2, R16, R3, R15 ;  /* 0x0000000310027389 */ /* 0x00102400000c000f */
[----:B01234-:R-:W-:Y:S05]  /*7550*/  ENDCOLLECTIVE ;  /* 0x000000000000791b */ /* 0x01ffea0003800000 */
.L_x_46183:
[----:B------:R-:W-:Y:S05]  /*7560*/  BSYNC B1 ;  /* 0x0000000000017941 */ /* 0x000fea0003800000 */
.L_x_46182:
[----:B------:R-:W-:Y:S05]  /*7570*/  BRA `(.L_x_46184) ;  /* 0xffffffc800c07947 */ /* 0x000fea000383ffff */
.L_x_46047:
[----:B------:R-:W-:Y:S01]  /*7580*/  BSSY B1, `(.L_x_46185) ;  /* 0x0000006000017945 */ /* 0x000fe20003800000 */
[----:B------:R-:W-:Y:S01]  /*7590*/  MOV R3, R45 ;  /* 0x0000002d00037202 */ /* 0x000fe20000000f00 */
[----:B------:R-:W-:-:S07]  /*75a0*/  IMAD.MOV.U32 R2, RZ, RZ, -0x1 ;  /* 0xffffffffff027424 */ /* 0x000fce00078e00ff */
[----:B01234-:R-:W-:Y:S05]  /*75b0*/  WARPSYNC.COLLECTIVE R2, `(.L_x_46186) ;  /* 0x0000000002087348 */ /* 0x01ffea0003c00000 */
[----:B0-----:R0:W0:Y:S02]  /*75c0*/  SHFL.IDX P6, R2, R16, R3, R15 ;  /* 0x0000000310027389 */ /* 0x00102400000c000f */
[----:B01234-:R-:W-:Y:S05]  /*75d0*/  ENDCOLLECTIVE ;  /* 0x000000000000791b */ /* 0x01ffea0003800000 */
.L_x_46186:
[----:B------:R-:W-:Y:S05]  /*75e0*/  BSYNC B1 ;  /* 0x0000000000017941 */ /* 0x000fea0003800000 */
.L_x_46185:
[----:B------:R-:W-:Y:S05]  /*75f0*/  BRA `(.L_x_46187) ;  /* 0xffffffc800b47947 */ /* 0x000fea000383ffff */
.L_x_46049:
[----:B------:R-:W-:Y:S01]  /*7600*/  BSSY B1, `(.L_x_46188) ;  /* 0x0000006000017945 */ /* 0x000fe20003800000 */
[----:B------:R-:W-:Y:S02]  /*7610*/  IMAD.MOV.U32 R3, RZ, RZ, R43 ;  /* 0x000000ffff037224 */ /* 0x000fe400078e002b */
[----:B------:R-:W-:-:S07]  /*7620*/  IMAD.MOV.U32 R2, RZ, RZ, -0x1 ;  /* 0xffffffffff027424 */ /* 0x000fce00078e00ff */
[----:B01234-:R-:W-:Y:S05]  /*7630*/  WARPSYNC.COLLECTIVE R2, `(.L_x_46189) ;  /* 0x0000000002087348 */ /* 0x01ffea0003c00000 */
[----:B0-----:R0:W0:Y:S02]  /*7640*/  SHFL.IDX P6, R2, R16, R3, R15 ;  /* 0x0000000310027389 */ /* 0x00102400000c000f */
[----:B01234-:R-:W-:Y:S05]  /*7650*/  ENDCOLLECTIVE ;  /* 0x000000000000791b */ /* 0x01ffea0003800000 */
.L_x_46189:
[----:B------:R-:W-:Y:S05]  /*7660*/  BSYNC B1 ;  /* 0x0000000000017941 */ /* 0x000fea0003800000 */
.L_x_46188:
[----:B------:R-:W-:Y:S05]  /*7670*/  BRA `(.L_x_46190) ;  /* 0xffffffc800a87947 */ /* 0x000fea000383ffff */
.L_x_46051:
[----:B------:R-:W-:Y:S01]  /*7680*/  BSSY B1, `(.L_x_46191) ;  /* 0x0000006000017945 */ /* 0x000fe20003800000 */
[----:B------:R-:W-:Y:S02]  /*7690*/  IMAD.MOV.U32 R3, RZ, RZ, R41 ;  /* 0x000000ffff037224 */ /* 0x000fe400078e0029 */
[----:B------:R-:W-:-:S07]  /*76a0*/  IMAD.MOV.U32 R2, RZ, RZ, -0x1 ;  /* 0xffffffffff027424 */ /* 0x000fce00078e00ff */
[----:B01234-:R-:W-:Y:S05]  /*76b0*/  WARPSYNC.COLLECTIVE R2, `(.L_x_46192) ;  /* 0x0000000002087348 */ /* 0x01ffea0003c00000 */
[----:B0-----:R0:W0:Y:S02]  /*76c0*/  SHFL.IDX P6, R2, R16, R3, R15 ;  /* 0x0000000310027389 */ /* 0x00102400000c000f */
[----:B01234-:R-:W-:Y:S05]  /*76d0*/  ENDCOLLECTIVE ;  /* 0x000000000000791b */ /* 0x01ffea0003800000 */
.L_x_46192:
[----:B------:R-:W-:Y:S05]  /*76e0*/  BSYNC B1 ;  /* 0x0000000000017941 */ /* 0x000fea0003800000 */
.L_x_46191:
[----:B------:R-:W-:Y:S05]  /*76f0*/  BRA `(.L_x_46193) ;  /* 0xffffffc8009c7947 */ /* 0x000fea000383ffff */
.L_x_46053:
[----:B------:R-:W-:Y:S01]  /*7700*/  BSSY B1, `(.L_x_46194) ;  /* 0x0000006000017945 */ /* 0x000fe20003800000 */
[----:B------:R-:W-:Y:S02]  /*7710*/  IMAD.MOV.U32 R3, RZ, RZ, R39 ;  /* 0x000000ffff037224 */ /* 0x000fe400078e0027 */
[----:B------:R-:W-:-:S07]  /*7720*/  IMAD.MOV.U32 R2, RZ, RZ, -0x1 ;  /* 0xffffffffff027424 */ /* 0x000fce00078e00ff */
[----:B01234-:R-:W-:Y:S05]  /*7730*/  WARPSYNC.COLLECTIVE R2, `(.L_x_46195) ;  /* 0x0000000002087348 */ /* 0x01ffea0003c00000 */
[----:B0-----:R0:W0:Y:S02]  /*7740*/  SHFL.IDX P6, R2, R16, R3, R15 ;  /* 0x0000000310027389 */ /* 0x00102400000c000f */
[----:B01234-:R-:W-:Y:S05]  /*7750*/  ENDCOLLECTIVE ;  /* 0x000000000000791b */ /* 0x01ffea0003800000 */
.L_x_46195:
[----:B------:R-:W-:Y:S05]  /*7760*/  BSYNC B1 ;  /* 0x0000000000017941 */ /* 0x000fea0003800000 */
.L_x_46194:
[----:B------:R-:W-:Y:S05]  /*7770*/  BRA `(.L_x_46196) ;  /* 0xffffffc800907947 */ /* 0x000fea000383ffff */
.L_x_46055:
[----:B------:R-:W-:Y:S01]  /*7780*/  BSSY B1, `(.L_x_46197) ;  /* 0x0000006000017945 */ /* 0x000fe20003800000 */
[----:B------:R-:W-:Y:S01]  /*7790*/  MOV R3, R60 ;  /* 0x0000003c00037202 */ /* 0x000fe20000000f00 */
[----:B------:R-:W-:-:S07]  /*77a0*/  IMAD.MOV.U32 R2, RZ, RZ, -0x1 ;  /* 0xffffffffff027424 */ /* 0x000fce00078e00ff */
[----:B01234-:R-:W-:Y:S05]  /*77b0*/  WARPSYNC.COLLECTIVE R2, `(.L_x_46198) ;  /* 0x0000000002087348 */ /* 0x01ffea0003c00000 */
[----:B0-----:R0:W0:Y:S02]  /*77c0*/  SHFL.IDX P6, R2, R16, R3, R15 ;  /* 0x0000000310027389 */ /* 0x00102400000c000f */
[----:B01234-:R-:W-:Y:S05]  /*77d0*/  ENDCOLLECTIVE ;  /* 0x000000000000791b */ /* 0x01ffea0003800000 */
.L_x_46198:
[----:B------:R-:W-:Y:S05]  /*77e0*/  BSYNC B1 ;  /* 0x0000000000017941 */ /* 0x000fea0003800000 */
.L_x_46197:
[----:B------:R-:W-:Y:S05]  /*77f0*/  BRA `(.L_x_46199) ;  /* 0xffffffc800847947 */ /* 0x000fea000383ffff */
.L_x_46057:
[----:B------:R-:W-:Y:S01]  /*7800*/  BSSY B1, `(.L_x_46200) ;  /* 0x0000006000017945 */ /* 0x000fe20003800000 */
[----:B------:R-:W-:Y:S02]  /*7810*/  IMAD.MOV.U32 R3, RZ, RZ, R58 ;  /* 0x000000ffff037224 */ /* 0x000fe400078e003a */
[----:B------:R-:W-:-:S07]  /*7820*/  IMAD.MOV.U32 R2, RZ, RZ, -0x1 ;  /* 0xffffffffff027424 */ /* 0x000fce00078e00ff */
[----:B01234-:R-:W-:Y:S05]  /*7830*/  WARPSYNC.COLLECTIVE R2, `(.L_x_46201) ;  /* 0x0000000002087348 */ /* 0x01ffea0003c00000 */
[----:B0-----:R0:W0:Y:S02]  /*7840*/  SHFL.IDX P6, R2, R16, R3, R15 ;  /* 0x0000000310027389 */ /* 0x00102400000c000f */
[----:B01234-:R-:W-:Y:S05]  /*7850*/  ENDCOLLECTIVE ;  /* 0x000000000000791b */ /* 0x01ffea0003800000 */
.L_x_46201:
[----:B------:R-:W-:Y:S05]  /*7860*/  BSYNC B1 ;  /* 0x0000000000017941 */ /* 0x000fea0003800000 */
.L_x_46200:
[----:B------:R-:W-:Y:S05]  /*7870*/  BRA `(.L_x_46202) ;  /* 0xffffffc800847947 */ /* 0x000fea000383ffff */
.L_x_46059:
[----:B------:R-:W-:Y:S01]  /*7880*/  BSSY B1, `(.L_x_46203) ;  /* 0x0000006000017945 */ /* 0x000fe20003800000 */
[----:B------:R-:W-:Y:S02]  /*7890*/  IMAD.MOV.U32 R3, RZ, RZ, R56 ;  /* 0x000000ffff037224 */ /* 0x000fe400078e0038 */
[----:B------:R-:W-:-:S07]  /*78a0*/  IMAD.MOV.U32 R2, RZ, RZ, -0x1 ;  /* 0xffffffffff027424 */ /* 0x000fce00078e00ff */
[----:B01234-:R-:W-:Y:S05]  /*78b0*/  WARPSYNC.COLLECTIVE R2, `(.L_x_46204) ;  /* 0x0000000002087348 */ /* 0x01ffea0003c00000 */
[----:B0-----:R0:W0:Y:S02]  /*78c0*/  SHFL.IDX P6, R2, R16, R3, R15 ;  /* 0x0000000310027389 */ /* 0x00102400000c000f */
[----:B01234-:R-:W-:Y:S05]  /*78d0*/  ENDCOLLECTIVE ;  /* 0x000000000000791b */ /* 0x01ffea0003800000 */
.L_x_46204:
[----:B------:R-:W-:Y:S05]  /*78e0*/  BSYNC B1 ;  /* 0x0000000000017941 */ /* 0x000fea0003800000 */
.L_x_46203:
[----:B------:R-:W-:Y:S05]  /*78f0*/  BRA `(.L_x_46205) ;  /* 0xffffffc8007c7947 */ /* 0x000fea000383ffff */
.L_x_46061:
[----:B------:R-:W-:Y:S01]  /*7900*/  BSSY B1, `(.L_x_46206) ;  /* 0x0000006000017945 */ /* 0x000fe20003800000 */
[----:B------:R-:W-:Y:S02]  /*7910*/  IMAD.MOV.U32 R3, RZ, RZ, R54 ;  /* 0x000000ffff037224 */ /* 0x000fe400078e0036 */
[----:B------:R-:W-:-:S07]  /*7920*/  IMAD.MOV.U32 R2, RZ, RZ, -0x1 ;  /* 0xffffffffff027424 */ /* 0x000fce00078e00ff */
[----:B01234-:R-:W-:Y:S05]  /*7930*/  WARPSYNC.COLLECTIVE R2, `(.L_x_46207) ;  /* 0x0000000002087348 */ /* 0x01ffea0003c00000 */
[----:B0-----:R0:W0:Y:S02]  /*7940*/  SHFL.IDX P6, R2, R16, R3, R15 ;  /* 0x0000000310027389 */ /* 0x00102400000c000f */
[----:B01234-:R-:W-:Y:S05]  /*7950*/  ENDCOLLECTIVE ;  /* 0x000000000000791b */ /* 0x01ffea0003800000 */
.L_x_46207:
[----:B------:R-:W-:Y:S05]  /*7960*/  BSYNC B1 ;  /* 0x0000000000017941 */ /* 0x000fea0003800000 */
.L_x_46206:
[----:B------:R-:W-:Y:S05]  /*7970*/  BRA `(.L_x_46208) ;  /* 0xffffffc800747947 */ /* 0x000fea000383ffff */
.L_x_46063:
[----:B------:R-:W-:Y:S01]  /*7980*/  BSSY B1, `(.L_x_46209) ;  /* 0x0000006000017945 */ /* 0x000fe20003800000 */
[----:B------:R-:W-:Y:S01]  /*7990*/  MOV R3, R52 ;  /* 0x0000003400037202 */ /* 0x000fe20000000f00 */
[----:B------:R-:W-:-:S07]  /*79a0*/  IMAD.MOV.U32 R2, RZ, RZ, -0x1 ;  /* 0xffffffffff027424 */ /* 0x000fce00078e00ff */
[----:B01234-:R-:W-:Y:S05]  /*79b0*/  WARPSYNC.COLLECTIVE R2, `(.L_x_46210) ;  /* 0x0000000002087348 */ /* 0x01ffea0003c00000 */
[----:B0-----:R0:W0:Y:S02]  /*79c0*/  SHFL.IDX P6, R2, R16, R3, R15 ;  /* 0x0000000310027389 */ /* 0x00102400000c000f */
[----:B01234-:R-:W-:Y:S05]  /*79d0*/  ENDCOLLECTIVE ;  /* 0x000000000000791b */ /* 0x01ffea0003800000 */
.L_x_46210:
[----:B------:R-:W-:Y:S05]  /*79e0*/  BSYNC B1 ;  /* 0x0000000000017941 */ /* 0x000fea0003800000 */
.L_x_46209:
[----:B------:R-:W-:Y:S05]  /*79f0*/  BRA `(.L_x_46211) ;  /* 0xffffffc8006c7947 */ /* 0x000fea000383ffff */
.L_x_46065:
[----:B------:R-:W-:Y:S01]  /*7a00*/  BSSY B1, `(.L_x_46212) ;  /* 0x0000006000017945 */ /* 0x000fe20003800000 */
[----:B------:R-:W-:Y:S02]  /*7a10*/  IMAD.MOV.U32 R3, RZ, RZ, R50 ;  /* 0x000000ffff037224 */ /* 0x000fe400078e0032 */
[----:B------:R-:W-:-:S07]  /*7a20*/  IMAD.MOV.U32 R2, RZ, RZ, -0x1 ;  /* 0xffffffffff027424 */ /* 0x000fce00078e00ff */
[----:B01234-:R-:W-:Y:S05]  /*7a30*/  WARPSYNC.COLLECTIVE R2, `(.L_x_46213) ;  /* 0x0000000002087348 */ /* 0x01ffea0003c00000 */
[----:B0-----:R0:W0:Y:S02]  /*7a40*/  SHFL.IDX P6, R2, R16, R3, R15 ;  /* 0x0000000310027389 */ /* 0x00102400000c000f */
[----:B01234-:R-:W-:Y:S05]  /*7a50*/  ENDCOLLECTIVE ;  /* 0x000000000000791b */ /* 0x01ffea0003800000 */
.L_x_46213:
[----:B------:R-:W-:Y:S05]  /*7a60*/  BSYNC B1 ;  /* 0x0000000000017941 */ /* 0x000fea0003800000 */
.L_x_46212:
[----:B------:R-:W-:Y:S05]  /*7a70*/  BRA `(.L_x_46214) ;  /* 0xffffffc800647947 */ /* 0x000fea000383ffff */
.L_x_46067:
[----:B------:R-:W-:Y:S01]  /*7a80*/  BSSY B1, `(.L_x_46215) ;  /* 0x0000006000017945 */ /* 0x000fe20003800000 */
[----:B------:R-:W-:Y:S02]  /*7a90*/  IMAD.MOV.U32 R3, RZ, RZ, R48 ;  /* 0x000000ffff037224 */ /* 0x000fe400078e0030 */
[----:B------:R-:W-:-:S07]  /*7aa0*/  IMAD.MOV.U32 R2, RZ, RZ, -0x1 ;  /* 0xffffffffff027424 */ /* 0x000fce00078e00ff */
[----:B01234-:R-:W-:Y:S05]  /*7ab0*/  WARPSYNC.COLLECTIVE R2, `(.L_x_46216) ;  /* 0x0000000002087348 */ /* 0x01ffea0003c00000 */
[----:B0-----:R0:W0:Y:S02]  /*7ac0*/  SHFL.IDX P6, R2, R16, R3, R15 ;  /* 0x0000000310027389 */ /* 0x00102400000c000f */
[----:B01234-:R-:W-:Y:S05]  /*7ad0*/  ENDCOLLECTIVE ;  /* 0x000000000000791b */ /* 0x01ffea0003800000 */
.L_x_46216:
[----:B------:R-:W-:Y:S05]  /*7ae0*/  BSYNC B1 ;  /* 0x0000000000017941 */ /* 0x000fea0003800000 */
.L_x_46215:
[----:B------:R-:W-:Y:S05]  /*7af0*/  BRA `(.L_x_46217) ;  /* 0xffffffc8005c7947 */ /* 0x000fea000383ffff */
.L_x_46069:
[----:B------:R-:W-:Y:S01]  /*7b00*/  BSSY B1, `(.L_x_46218) ;  /* 0x0000006000017945 */ /* 0x000fe20003800000 */
[----:B------:R-:W-:Y:S02]  /*7b10*/  IMAD.MOV.U32 R3, RZ, RZ, R46 ;  /* 0x000000ffff037224 */ /* 0x000fe400078e002e */
[----:B------:R-:W-:-:S07]  /*7b20*/  IMAD.MOV.U32 R2, RZ, RZ, -0x1 ;  /* 0xffffffffff027424 */ /* 0x000fce00078e00ff */
[----:B01234-:R-:W-:Y:S05]  /*7b30*/  WARPSYNC.COLLECTIVE R2, `(.L_x_46219) ;  /* 0x0000000002087348 */ /* 0x01ffea0003c00000 */
[----:B0-----:R0:W0:Y:S02]  /*7b40*/  SHFL.IDX P6, R2, R16, R3, R15 ;  /* 0x0000000310027389 */ /* 0x00102400000c000f */
[----:B01234-:R-:W-:Y:S05]  /*7b50*/  ENDCOLLECTIVE ;  /* 0x000000000000791b */ /* 0x01ffea0003800000 */
.L_x_46219:
[----:B------:R-:W-:Y:S05]  /*7b60*/  BSYNC B1 ;  /* 0x0000000000017941 */ /* 0x000fea0003800000 */
.L_x_46218:
[----:B------:R-:W-:Y:S05]  /*7b70*/  BRA `(.L_x_46220) ;  /* 0xffffffc800547947 */ /* 0x000fea000383ffff */
.L_x_46071:
[----:B------:R-:W-:Y:S01]  /*7b80*/  BSSY B1, `(.L_x_46221) ;  /* 0x0000006000017945 */ /* 0x000fe20003800000 */
[----:B------:R-:W-:Y:S01]  /*7b90*/  MOV R3, R44 ;  /* 0x0000002c00037202 */ /* 0x000fe20000000f00 */
[----:B------:R-:W-:-:S07]  /*7ba0*/  IMAD.MOV.U32 R2, RZ, RZ, -0x1 ;  /* 0xffffffffff027424 */ /* 0x000fce00078e00ff */
[----:B01234-:R-:W-:Y:S05]  /*7bb0*/  WARPSYNC.COLLECTIVE R2, `(.L_x_46222) ;  /* 0x0000000002087348 */ /* 0x01ffea0003c00000 */
[----:B0-----:R0:W0:Y:S02]  /*7bc0*/  SHFL.IDX P6, R2, R16, R3, R15 ;  /* 0x0000000310027389 */ /* 0x00102400000c000f */
[----:B01234-:R-:W-:Y:S05]  /*7bd0*/  ENDCOLLECTIVE ;  /* 0x000000000000791b */ /* 0x01ffea0003800000 */
.L_x_46222:
[----:B------:R-:W-:Y:S05]  /*7be0*/  BSYNC B1 ;  /* 0x0000000000017941 */ /* 0x000fea0003800000 */
.L_x_46221:
[----:B------:R-:W-:Y:S05]  /*7bf0*/  BRA `(.L_x_46223) ;  /* 0xffffffc8004c7947 */ /* 0x000fea000383ffff */
.L_x_46073:
[----:B------:R-:W-:Y:S01]  /*7c00*/  BSSY B1, `(.L_x_46224) ;  /* 0x0000006000017945 */ /* 0x000fe20003800000 */
[----:B------:R-:W-:Y:S02]  /*7c10*/  IMAD.MOV.U32 R3, RZ, RZ, R42 ;  /* 0x000000ffff037224 */ /* 0x000fe400078e002a */
[----:B------:R-:W-:-:S07]  /*7c20*/  IMAD.MOV.U32 R2, RZ, RZ, -0x1 ;  /* 0xffffffffff027424 */ /* 0x000fce00078e00ff */
[----:B01234-:R-:W-:Y:S05]  /*7c30*/  WARPSYNC.COLLECTIVE R2, `(.L_x_46225) ;  /* 0x0000000002087348 */ /* 0x01ffea0003c00000 */
[----:B0-----:R0:W0:Y:S02]  /*7c40*/  SHFL.IDX P6, R2, R16, R3, R15 ;  /* 0x0000000310027389 */ /* 0x00102400000c000f */
[----:B01234-:R-:W-:Y:S05]  /*7c50*/  ENDCOLLECTIVE ;  /* 0x000000000000791b */ /* 0x01ffea0003800000 */
.L_x_46225:
[----:B------:R-:W-:Y:S05]  /*7c60*/  BSYNC B1 ;  /* 0x0000000000017941 */ /* 0x000fea0003800000 */
.L_x_46224:
[----:B------:R-:W-:Y:S05]  /*7c70*/  BRA `(.L_x_46226) ;  /* 0xffffffc800447947 */ /* 0x000fea000383ffff */
.L_x_46075:
[----:B------:R-:W-:Y:S01]  /*7c80*/  BSSY B1, `(.L_x_46227) ;  /* 0x0000006000017945 */ /* 0x000fe20003800000 */
[----:B------:R-:W-:Y:S02]  /*7c90*/  IMAD.MOV.U32 R3, RZ, RZ, R47 ;  /* 0x000000ffff037224 */ /* 0x000fe400078e002f */
[----:B------:R-:W-:-:S07]  /*7ca0*/  IMAD.MOV.U32 R2, RZ, RZ, -0x1 ;  /* 0xffffffffff027424 */ /* 0x000fce00078e00ff */
[----:B01234-:R-:W-:Y:S05]  /*7cb0*/  WARPSYNC.COLLECTIVE R2, `(.L_x_46228) ;  /* 0x0000000002087348 */ /* 0x01ffea0003c00000 */
[----:B0-----:R0:W0:Y:S02]  /*7cc0*/  SHFL.IDX P6, R2, R16, R3, R15 ;  /* 0x0000000310027389 */ /* 0x00102400000c000f */
[----:B01234-:R-:W-:Y:S05]  /*7cd0*/  ENDCOLLECTIVE ;  /* 0x000000000000791b */ /* 0x01ffea0003800000 */
.L_x_46228:
[----:B------:R-:W-:Y:S05]  /*7ce0*/  BSYNC B1 ;  /* 0x0000000000017941 */ /* 0x000fea0003800000 */
.L_x_46227:
[----:B------:R-:W-:Y:S05]  /*7cf0*/  BRA `(.L_x_46229) ;  /* 0xffffffc8003c7947 */ /* 0x000fea000383ffff */
.L_x_46096:
[----:B------:R-:W-:Y:S02]  /*7d00*/  IMAD.MOV.U32 R2, RZ, RZ, -0x1 ;  /* 0xffffffffff027424 */ /* 0x000fe400078e00ff */
[----:B------:R-:W-:-:S07]  /*7d10*/  IMAD.MOV.U32 R3, RZ, RZ, R36 ;  /* 0x000000ffff037224 */ /* 0x000fce00078e0024 */
[----:B01-3--:R-:W-:Y:S05]  /*7d20*/  WARPSYNC.COLLECTIVE R2, `(.L_x_46230) ;  /* 0x0000000002087348 */ /* 0x00bfea0003c00000 */
[----:B0-----:R0:W2:Y:S02]  /*7d30*/  SHFL.IDX P6, R2, R16, R3, R15 ;  /* 0x0000000310027389 */ /* 0x0010a400000c000f */
[----:B0123--:R-:W-:Y:S05]  /*7d40*/  ENDCOLLECTIVE ;  /* 0x000000000000791b */ /* 0x00ffea0003800000 */
.L_x_46230:
[----:B------:R-:W-:Y:S01]  /*7d50*/  MOV R51, R2 ;  /* 0x0000000200337202 */ /* 0x000fe20000000f00 */
[----:B------:R-:W-:Y:S06]  /*7d60*/  BRA `(.L_x_46231) ;  /* 0xffffffd800b47947 */ /* 0x000fec000383ffff */
.L_x_46098:
[----:B------:R-:W-:Y:S01]  /*7d70*/  BSSY B0, `(.L_x_46232) ;  /* 0x0000006000007945 */ /* 0x000fe20003800000 */
[----:B------:R-:W-:Y:S02]  /*7d80*/  IMAD.MOV.U32 R3, RZ, RZ, R43 ;  /* 0x000000ffff037224 */ /* 0x000fe400078e002b */
[----:B------:R-:W-:-:S07]  /*7d90*/  IMAD.MOV.U32 R2, RZ, RZ, -0x1 ;  /* 0xffffffffff027424 */ /* 0x000fce00078e00ff */
[----:B01-3--:R-:W-:Y:S05]  /*7da0*/  WARPSYNC.COLLECTIVE R2, `(.L_x_46233) ;  /* 0x0000000002087348 */ /* 0x00bfea0003c00000 */
[----:B0-----:R0:W2:Y:S02]  /*7db0*/  SHFL.IDX P6, R2, R16, R3, R15 ;  /* 0x0000000310027389 */ /* 0x0010a400000c000f */
[----:B0123--:R-:W-:Y:S05]  /*7dc0*/  ENDCOLLECTIVE ;  /* 0x000000000000791b */ /* 0x00ffea0003800000 */
.L_x_46233:
[----:B------:R-:W-:Y:S05]  /*7dd0*/  BSYNC B0 ;  /* 0x0000000000007941 */ /* 0x000fea0003800000 */
.L_x_46232:
[----:B------:R-:W-:Y:S05]  /*7de0*/  BRA `(.L_x_46234) ;  /* 0xffffffd800a87947 */ /* 0x000fea000383ffff */
.L_x_46100:
[----:B------:R-:W-:Y:S01]  /*7df0*/  BSSY B0, `(.L_x_46235) ;  /* 0x0000006000007945 */ /* 0x000fe20003800000 */
[----:B------:R-:W-:Y:S02]  /*7e00*/  IMAD.MOV.U32 R3, RZ, RZ, R41 ;  /* 0x000000ffff037224 */ /* 0x000fe400078e0029 */
[----:B------:R-:W-:-:S07]  /*7e10*/  IMAD.MOV.U32 R2, RZ, RZ, -0x1 ;  /* 0xffffffffff027424 */ /* 0x000fce00078e00ff */
[----:B01-3--:R-:W-:Y:S05]  /*7e20*/  WARPSYNC.COLLECTIVE R2, `(.L_x_46236) ;  /* 0x0000000002087348 */ /* 0x00bfea0003c00000 */
[----:B0-----:R0:W2:Y:S02]  /*7e30*/  SHFL.IDX P6, R2, R16, R3, R15 ;  /* 0x0000000310027389 */ /* 0x0010a400000c000f */
[----:B0123--:R-:W-:Y:S05]  /*7e40*/  ENDCOLLECTIVE ;  /* 0x000000000000791b */ /* 0x00ffea0003800000 */
.L_x_46236:
[----:B------:R-:W-:Y:S05]  /*7e50*/  BSYNC B0 ;  /* 0x0000000000007941 */ /* 0x000fea0003800000 */
.L_x_46235:
[----:B------:R-:W-:Y:S05]  /*7e60*/  BRA `(.L_x_46237) ;  /* 0xffffffd8009c7947 */ /* 0x000fea000383ffff */
.L_x_46102:
[----:B------:R-:W-:Y:S01]  /*7e70*/  BSSY B0, `(.L_x_46238) ;  /* 0x0000006000007945 */ /* 0x000fe20003800000 */
[----:B------:R-:W-:Y:S02]  /*7e80*/  IMAD.MOV.U32 R3, RZ, RZ, R39 ;  /* 0x000000ffff037224 */ /* 0x000fe400078e0027 */
[----:B------:R-:W-:-:S07]  /*7e90*/  IMAD.MOV.U32 R2, RZ, RZ, -0x1 ;  /* 0xffffffffff027424 */ /* 0x000fce00078e00ff */
[----:B01-3--:R-:W-:Y:S05]  /*7ea0*/  WARPSYNC.COLLECTIVE R2, `(.L_x_46239) ;  /* 0x0000000002087348 */ /* 0x00bfea0003c00000 */
[----:B0-----:R0:W2:Y:S02]  /*7eb0*/  SHFL.IDX P6, R2, R16, R3, R15 ;  /* 0x0000000310027389 */ /* 0x0010a400000c000f */
[----:B0123--:R-:W-:Y:S05]  /*7ec0*/  ENDCOLLECTIVE ;  /* 0x000000000000791b */ /* 0x00ffea0003800000 */
.L_x_46239:
[----:B------:R-:W-:Y:S05]  /*7ed0*/  BSYNC B0 ;  /* 0x0000000000007941 */ /* 0x000fea0003800000 */
.L_x_46238:
[----:B------:R-:W-:Y:S05]  /*7ee0*/  BRA `(.L_x_46240) ;  /* 0xffffffd800907947 */ /* 0x000fea000383ffff */
.L_x_46104:
[----:B------:R-:W-:Y:S01]  /*7ef0*/  BSSY B0, `(.L_x_46241) ;  /* 0x0000006000007945 */ /* 0x000fe20003800000 */
[----:B------:R-:W-:Y:S01]  /*7f00*/  IMAD.MOV.U32 R3, RZ, RZ, R60 ;  /* 0x000000ffff037224 */ /* 0x000fe200078e003c */
[----:B------:R-:W-:-:S07]  /*7f10*/  MOV R2, 0xffffffff ;  /* 0xffffffff00027802 */ /* 0x000fce0000000f00 */
[----:B01-3--:R-:W-:Y:S05]  /*7f20*/  WARPSYNC.COLLECTIVE R2, `(.L_x_46242) ;  /* 0x0000000002087348 */ /* 0x00bfea0003c00000 */
[----:B0-----:R0:W2:Y:S02]  /*7f30*/  SHFL.IDX P6, R2, R16, R3, R15 ;  /* 0x0000000310027389 */ /* 0x0010a400000c000f */
[----:B0123--:R-:W-:Y:S05]  /*7f40*/  ENDCOLLECTIVE ;  /* 0x000000000000791b */ /* 0x00ffea0003800000 */
.L_x_46242:
[----:B------:R-:W-:Y:S05]  /*7f50*/  BSYNC B0 ;  /* 0x0000000000007941 */ /* 0x000fea0003800000 */
.L_x_46241:
[----:B------:R-:W-:Y:S05]  /*7f60*/  BRA `(.L_x_46243) ;  /* 0xffffffd800847947 */ /* 0x000fea000383ffff */
.L_x_46106:
[----:B------:R-:W-:Y:S01]  /*7f70*/  BSSY B0, `(.L_x_46244) ;  /* 0x0000006000007945 */ /* 0x000fe20003800000 */
[----:B------:R-:W-:Y:S02]  /*7f80*/  IMAD.MOV.U32 R3, RZ, RZ, R58 ;  /* 0x000000ffff037224 */ /* 0x000fe400078e003a */
[----:B------:R-:W-:-:S07]  /*7f90*/  IMAD.MOV.U32 R2, RZ, RZ, -0x1 ;  /* 0xffffffffff027424 */ /* 0x000fce00078e00ff */
[----:B01-3--:R-:W-:Y:S05]  /*7fa0*/  WARPSYNC.COLLECTIVE R2, `(.L_x_46245) ;  /* 0x0000000002087348 */ /* 0x00bfea0003c00000 */
[----:B0-----:R0:W2:Y:S02]  /*7fb0*/  SHFL.IDX P6, R2, R16, R3, R15 ;  /* 0x0000000310027389 */ /* 0x0010a400000c000f */
[----:B0123--:R-:W-:Y:S05]  /*7fc0*/  ENDCOLLECTIVE ;  /* 0x000000000000791b */ /* 0x00ffea0003800000 */
.L_x_46245:
[----:B------:R-:W-:Y:S05]  /*7fd0*/  BSYNC B0 ;  /* 0x0000000000007941 */ /* 0x000fea0003800000 */
.L_x_46244:
[----:B------:R-:W-:Y:S05]  /*7fe0*/  BRA `(.L_x_46246) ;  /* 0xffffffd800847947 */ /* 0x000fea000383ffff */
.L_x_46108:
[----:B------:R-:W-:Y:S01]  /*7ff0*/  BSSY B0, `(.L_x_46247) ;  /* 0x0000006000007945 */ /* 0x000fe20003800000 */
[----:B------:R-:W-:Y:S02]  /*8000*/  IMAD.MOV.U32 R3, RZ, RZ, R56 ;  /* 0x000000ffff037224 */ /* 0x000fe400078e0038 */
[----:B------:R-:W-:-:S07]  /*8010*/  IMAD.MOV.U32 R2, RZ, RZ, -0x1 ;  /* 0xffffffffff027424 */ /* 0x000fce00078e00ff */
[----:B01-3--:R-:W-:Y:S05]  /*8020*/  WARPSYNC.COLLECTIVE R2, `(.L_x_46248) ;  /* 0x0000000002087348 */ /* 0x00bfea0003c00000 */
[----:B0-----:R0:W2:Y:S02]  /*8030*/  SHFL.IDX P6, R2, R16, R3, R15 ;  /* 0x0000000310027389 */ /* 0x0010a400000c000f */
[----:B0123--:R-:W-:Y:S05]  /*8040*/  ENDCOLLECTIVE ;  /* 0x000000000000791b */ /* 0x00ffea0003800000 */
.L_x_46248:
[----:B------:R-:W-:Y:S05]  /*8050*/  BSYNC B0 ;  /* 0x0000000000007941 */ /* 0x000fea0003800000 */
.L_x_46247:
[----:B------:R-:W-:Y:S05]  /*8060*/  BRA `(.L_x_46249) ;  /* 0xffffffd8007c7947 */ /* 0x000fea000383ffff */
.L_x_46110:
[----:B------:R-:W-:Y:S01]  /*8070*/  BSSY B0, `(.L_x_46250) ;  /* 0x0000006000007945 */ /* 0x000fe20003800000 */
[----:B------:R-:W-:Y:S02]  /*8080*/  IMAD.MOV.U32 R3, RZ, RZ, R54 ;  /* 0x000000ffff037224 */ /* 0x000fe400078e0036 */
[----:B------:R-:W-:-:S07]  /*8090*/  IMAD.MOV.U32 R2, RZ, RZ, -0x1 ;  /* 0xffffffffff027424 */ /* 0x000fce00078e00ff */
[----:B01-3--:R-:W-:Y:S05]  /*80a0*/  WARPSYNC.COLLECTIVE R2, `(.L_x_46251) ;  /* 0x0000000002087348 */ /* 0x00bfea0003c00000 */
[----:B0-----:R0:W2:Y:S02]  /*80b0*/  SHFL.IDX P6, R2, R16, R3, R15 ;  /* 0x0000000310027389 */ /* 0x0010a400000c000f */
[----:B0123--:R-:W-:Y:S05]  /*80c0*/  ENDCOLLECTIVE ;  /* 0x000000000000791b */ /* 0x00ffea0003800000 */
.L_x_46251:
[----:B------:R-:W-:Y:S05]  /*80d0*/  BSYNC B0 ;  /* 0x0000000000007941 */ /* 0x000fea0003800000 */
.L_x_46250:
[----:B------:R-:W-:Y:S05]  /*80e0*/  BRA `(.L_x_46252) ;  /* 0xffffffd800747947 */ /* 0x000fea000383ffff */
.L_x_46112:
[----:B------:R-:W-:Y:S01]  /*80f0*/  BSSY B0, `(.L_x_46253) ;  /* 0x0000006000007945 */ /* 0x000fe20003800000 */
[----:B------:R-:W-:Y:S01]  /*8100*/  IMAD.MOV.U32 R3, RZ, RZ, R52 ;  /* 0x000000ffff037224 */ /* 0x000fe200078e0034 */
[----:B------:R-:W-:-:S07]  /*8110*/  MOV R2, 0xffffffff ;  /* 0xffffffff00027802 */ /* 0x000fce0000000f00 */
[----:B01-3--:R-:W-:Y:S05]  /*8120*/  WARPSYNC.COLLECTIVE R2, `(.L_x_46254) ;  /* 0x0000000002087348 */ /* 0x00bfea0003c00000 */
[----:B0-----:R0:W2:Y:S02]  /*8130*/  SHFL.IDX P6, R2, R16, R3, R15 ;  /* 0x0000000310027389 */ /* 0x0010a400000c000f */
[----:B0123--:R-:W-:Y:S05]  /*8140*/  ENDCOLLECTIVE ;  /* 0x000000000000791b */ /* 0x00ffea0003800000 */
.L_x_46254:
[----:B------:R-:W-:Y:S05]  /*8150*/  BSYNC B0 ;  /* 0x0000000000007941 */ /* 0x000fea0003800000 */
.L_x_46253:
[----:B------:R-:W-:Y:S05]  /*8160*/  BRA `(.L_x_46255) ;  /* 0xffffffd8006c7947 */ /* 0x000fea000383ffff */
.L_x_46114:
[----:B------:R-:W-:Y:S01]  /*8170*/  BSSY B0, `(.L_x_46256) ;  /* 0x0000006000007945 */ /* 0x000fe20003800000 */
[----:B------:R-:W-:Y:S02]  /*8180*/  IMAD.MOV.U32 R3, RZ, RZ, R50 ;  /* 0x000000ffff037224 */ /* 0x000fe400078e0032 */
[----:B------:R-:W-:-:S07]  /*8190*/  IMAD.MOV.U32 R2, RZ, RZ, -0x1 ;  /* 0xffffffffff027424 */ /* 0x000fce00078e00ff */
[----:B01-3--:R-:W-:Y:S05]  /*81a0*/  WARPSYNC.COLLECTIVE R2, `(.L_x_46257) ;  /* 0x0000000002087348 */ /* 0x00bfea0003c00000 */
[----:B0-----:R0:W2:Y:S02]  /*81b0*/  SHFL.IDX P6, R2, R16, R3, R15 ;  /* 0x0000000310027389 */ /* 0x0010a400000c000f */
[----:B0123--:R-:W-:Y:S05]  /*81c0*/  ENDCOLLECTIVE ;  /* 0x000000000000791b */ /* 0x00ffea0003800000 */
.L_x_46257:
[----:B------:R-:W-:Y:S05]  /*81d0*/  BSYNC B0 ;  /* 0x0000000000007941 */ /* 0x000fea0003800000 */
.L_x_46256:
[----:B------:R-:W-:Y:S05]  /*81e0*/  BRA `(.L_x_46258) ;  /* 0xffffffd800647947 */ /* 0x000fea000383ffff */
.L_x_46116:
[----:B------:R-:W-:Y:S01]  /*81f0*/  BSSY B0, `(.L_x_46259) ;  /* 0x0000006000007945 */ /* 0x000fe20003800000 */
[----:B------:R-:W-:Y:S02]  /*8200*/  IMAD.MOV.U32 R3, RZ, RZ, R48 ;  /* 0x000000ffff037224 */ /* 0x000fe400078e0030 */
[----:B------:R-:W-:-:S07]  /*8210*/  IMAD.MOV.U32 R2, RZ, RZ, -0x1 ;  /* 0xffffffffff027424 */ /* 0x000fce00078e00ff */
[----:B01-3--:R-:W-:Y:S05]  /*8220*/  WARPSYNC.COLLECTIVE R2, `(.L_x_46260) ;  /* 0x0000000002087348 */ /* 0x00bfea0003c00000 */
[----:B0-----:R0:W2:Y:S02]  /*8230*/  SHFL.IDX P6, R2, R16, R3, R15 ;  /* 0x0000000310027389 */ /* 0x0010a400000c000f */
[----:B0123--:R-:W-:Y:S05]  /*8240*/  ENDCOLLECTIVE ;  /* 0x000000000000791b */ /* 0x00ffea0003800000 */
.L_x_46260:
[----:B------:R-:W-:Y:S05]  /*8250*/  BSYNC B0 ;  /* 0x0000000000007941 */ /* 0x000fea0003800000 */
.L_x_46259:
[----:B------:R-:W-:Y:S05]  /*8260*/  BRA `(.L_x_46261) ;  /* 0xffffffd8005c7947 */ /* 0x000fea000383ffff */
.L_x_46118:
[----:B------:R-:W-:Y:S01]  /*8270*/  BSSY B0, `(.L_x_46262) ;  /* 0x0000006000007945 */ /* 0x000fe20003800000 */
[----:B------:R-:W-:Y:S02]  /*8280*/  IMAD.MOV.U32 R3, RZ, RZ, R46 ;  /* 0x000000ffff037224 */ /* 0x000fe400078e002e */
[----:B------:R-:W-:-:S07]  /*8290*/  IMAD.MOV.U32 R2, RZ, RZ, -0x1 ;  /* 0xffffffffff027424 */ /* 0x000fce00078e00ff */
[----:B01-3--:R-:W-:Y:S05]  /*82a0*/  WARPSYNC.COLLECTIVE R2, `(.L_x_46263) ;  /* 0x0000000002087348 */ /* 0x00bfea0003c00000 */
[----:B0-----:R0:W2:Y:S02]  /*82b0*/  SHFL.IDX P6, R2, R16, R3, R15 ;  /* 0x0000000310027389 */ /* 0x0010a400000c000f */
[----:B0123--:R-:W-:Y:S05]  /*82c0*/  ENDCOLLECTIVE ;  /* 0x000000000000791b */ /* 0x00ffea0003800000 */
.L_x_46263:
[----:B------:R-:W-:Y:S05]  /*82d0*/  BSYNC B0 ;  /* 0x0000000000007941 */ /* 0x000fea0003800000 */
.L_x_46262:
[----:B------:R-:W-:Y:S05]  /*82e0*/  BRA `(.L_x_46264) ;  /* 0xffffffd800547947 */ /* 0x000fea000383ffff */
.L_x_46120:
[----:B------:R-:W-:Y:S01]  /*82f0*/  BSSY B0, `(.L_x_46265) ;  /* 0x0000006000007945 */ /* 0x000fe20003800000 */
[----:B------:R-:W-:Y:S01]  /*8300*/  IMAD.MOV.U32 R3, RZ, RZ, R44 ;  /* 0x000000ffff037224 */ /* 0x000fe200078e002c */
[----:B------:R-:W-:-:S07]  /*8310*/  MOV R2, 0xffffffff ;  /* 0xffffffff00027802 */ /* 0x000fce0000000f00 */
[----:B01-3--:R-:W-:Y:S05]  /*8320*/  WARPSYNC.COLLECTIVE R2, `(.L_x_46266) ;  /* 0x0000000002087348 */ /* 0x00bfea0003c00000 */
[----:B0-----:R0:W2:Y:S02]  /*8330*/  SHFL.IDX P6, R2, R16, R3, R15 ;  /* 0x0000000310027389 */ /* 0x0010a400000c000f */
[----:B0123--:R-:W-:Y:S05]  /*8340*/  ENDCOLLECTIVE ;  /* 0x000000000000791b */ /* 0x00ffea0003800000 */
.L_x_46266:
[----:B------:R-:W-:Y:S05]  /*8350*/  BSYNC B0 ;  /* 0x0000000000007941 */ /* 0x000fea0003800000 */
.L_x_46265:
[----:B------:R-:W-:Y:S05]  /*8360*/  BRA `(.L_x_46267) ;  /* 0xffffffd8004c7947 */ /* 0x000fea000383ffff */
.L_x_46122:
[----:B------:R-:W-:Y:S01]  /*8370*/  BSSY B0, `(.L_x_46268) ;  /* 0x0000006000007945 */ /* 0x000fe20003800000 */
[----:B------:R-:W-:Y:S02]  /*8380*/  IMAD.MOV.U32 R3, RZ, RZ, R42 ;  /* 0x000000ffff037224 */ /* 0x000fe400078e002a */
[----:B------:R-:W-:-:S07]  /*8390*/  IMAD.MOV.U32 R2, RZ, RZ, -0x1 ;  /* 0xffffffffff027424 */ /* 0x000fce00078e00ff */
[----:B01-3--:R-:W-:Y:S05]  /*83a0*/  WARPSYNC.COLLECTIVE R2, `(.L_x_46269) ;  /* 0x0000000002087348 */ /* 0x00bfea0003c00000 */
[----:B0-----:R0:W2:Y:S02]  /*83b0*/  SHFL.IDX P6, R2, R16, R3, R15 ;  /* 0x0000000310027389 */ /* 0x0010a400000c000f */
[----:B0123--:R-:W-:Y:S05]  /*83c0*/  ENDCOLLECTIVE ;  /* 0x000000000000791b */ /* 0x00ffea0003800000 */
.L_x_46269:
[----:B------:R-:W-:Y:S05]  /*83d0*/  BSYNC B0 ;  /* 0x0000000000007941 */ /* 0x000fea0003800000 */
.L_x_46268:
[----:B------:R-:W-:Y:S05]  /*83e0*/  BRA `(.L_x_46270) ;  /* 0xffffffd800447947 */ /* 0x000fea000383ffff */
.L_x_46124:
[----:B------:R-:W-:Y:S01]  /*83f0*/  BSSY B0, `(.L_x_46271) ;  /* 0x0000006000007945 */ /* 0x000fe20003800000 */
[----:B------:R-:W-:Y:S02]  /*8400*/  IMAD.MOV.U32 R3, RZ, RZ, R40 ;  /* 0x000000ffff037224 */ /* 0x000fe400078e0028 */
[----:B------:R-:W-:-:S07]  /*8410*/  IMAD.MOV.U32 R2, RZ, RZ, -0x1 ;  /* 0xffffffffff027424 */ /* 0x000fce00078e00ff */
[----:B01-3--:R-:W-:Y:S05]  /*8420*/  WARPSYNC.COLLECTIVE R2, `(.L_x_46272) ;  /* 0x0000000002087348 */ /* 0x00bfea0003c00000 */
[----:B0-----:R0:W2:Y:S02]  /*8430*/  SHFL.IDX P6, R2, R16, R3, R15 ;  /* 0x0000000310027389 */ /* 0x0010a400000c000f */
[----:B0123--:R-:W-:Y:S05]  /*8440*/  ENDCOLLECTIVE ;  /* 0x000000000000791b */ /* 0x00ffea0003800000 */
.L_x_46272:
[----:B------:R-:W-:Y:S05]  /*8450*/  BSYNC B0 ;  /* 0x0000000000007941 */ /* 0x000fea0003800000 */
.L_x_46271:
[----:B------:R-:W-:Y:S05]  /*8460*/  BRA `(.L_x_46273) ;  /* 0xffffffd8003c7947 */ /* 0x000fea000383ffff */
.L_x_46126:
[----:B------:R-:W-:Y:S01]  /*8470*/  BSSY B0, `(.L_x_46274) ;  /* 0x0000006000007945 */ /* 0x000fe20003800000 */
[----:B------:R-:W-:Y:S02]  /*8480*/  IMAD.MOV.U32 R3, RZ, RZ, R45 ;  /* 0x000000ffff037224 */ /* 0x000fe400078e002d */
[----:B------:R-:W-:-:S07]  /*8490*/  IMAD.MOV.U32 R2, RZ, RZ, -0x1 ;  /* 0xffffffffff027424 */ /* 0x000fce00078e00ff */
[----:B01-3--:R-:W-:Y:S05]  /*84a0*/  WARPSYNC.COLLECTIVE R2, `(.L_x_46275) ;  /* 0x0000000002087348 */ /* 0x00bfea0003c00000 */
[----:B0-----:R0:W2:Y:S02]  /*84b0*/  SHFL.IDX P6, R2, R16, R3, R15 ;  /* 0x0000000310027389 */ /* 0x0010a400000c000f */
[----:B0123--:R-:W-:Y:S05]  /*84c0*/  ENDCOLLECTIVE ;  /* 0x000000000000791b */ /* 0x00ffea0003800000 */
.L_x_46275:
[----:B------:R-:W-:Y:S05]  /*84d0*/  BSYNC B0 ;  /* 0x0000000000007941 */ /* 0x000fea0003800000 */
.L_x_46274:
[----:B------:R-:W-:Y:S05]  /*84e0*/  BRA `(.L_x_46276) ;  /* 0xffffffd800347947 */ /* 0x000fea000383ffff */
.L_x_46277:
        /* <DEDUP_REMOVED lines=9> */
.L_x_58672:


//--------------------- .text._Z9cuda_gemmIiLi256ELi1ELi1ELi256ELi8ELi8ELi32ELi1ELi1EEviiiPT_S1_S1_ii --------------------------
	.section	.text._Z9cuda_gemmIiLi256ELi1ELi1ELi256ELi8ELi8ELi32ELi1ELi1EEviiiPT_S1_S1_ii,"ax",@progbits
	.align	128
        .global         _Z9cuda_gemmIiLi256ELi1ELi1ELi256ELi8ELi8ELi32ELi1ELi1EEviiiPT_S1_S1_ii
        .type           _Z9cuda_gemmIiLi256ELi1ELi1ELi256ELi8ELi8ELi32ELi1ELi1EEviiiPT_S1_S1_ii,@function
        .size           _Z9cuda_gemmIiLi256ELi1ELi1ELi256ELi8ELi8ELi32ELi1ELi1EEviiiPT_S1_S1_ii,(.L_x_58673 - _Z9cuda_gemmIiLi256ELi1ELi1ELi256ELi8ELi8ELi32ELi1ELi1EEviiiPT_S1_S1_ii)
        .other          _Z9cuda_gemmIiLi256ELi1ELi1ELi256ELi8ELi8ELi32ELi1ELi1EEviiiPT_S1_S1_ii,@"STO_CUDA_ENTRY STV_DEFAULT"
_Z9cuda_gemmIiLi256ELi1ELi1ELi256ELi8ELi8ELi32ELi1ELi1EEviiiPT_S1_S1_ii:
.text._Z9cuda_gemmIiLi256ELi1ELi1ELi256ELi8ELi8ELi32ELi1ELi1EEviiiPT_S1_S1_ii:
        /* <DEDUP_REMOVED lines=16> */
[----:B0-----:R-:W-:Y:S01]  /*0100*/  VIADD R2, R7, 0xffffffe ;  /* 0x0ffffffe07027836 */ /* 0x001fe20000000000 */
[----:B------:R-:W-:-:S05]  /*0110*/  MOV R7, R25 ;  /* 0x0000001900077202 */ /* 0x000fca0000000f00 */
        /* <DEDUP_REMOVED lines=22> */
[----:B------:R-:W-:Y:S01]  /*0280*/  MOV R5, 0x400 ;  /* 0x0000040000057802 */ /* 0x000fe20000000f00 */
[----:B------:R-:W-:-:S03]  /*0290*/  IMAD.MOV.U32 R7, RZ, RZ, R25 ;  /* 0x000000ffff077224 */ /* 0x000fc600078e0019 */
[----:B------:R-:W-:-:S04]  /*02a0*/  LOP3.LUT R4, R4, 0x3, RZ, 0xc0, !PT ;  /* 0x0000000304047812 */ /* 0x000fc800078ec0ff */
[----:B------:R-:W-:Y:S01]  /*02b0*/  IADD3 R4, PT, PT, -R4, RZ, RZ ;  /* 0x000000ff04047210 */ /* 0x000fe20007ffe1ff */
[----:B-1----:R-:W-:Y:S01]  /*02c0*/  IMAD.WIDE.U32 R2, R25, 0x4, R2 ;  /* 0x0000000419027825 */ /* 0x002fe200078e0002 */
[----:B0-----:R-:W-:-:S07]  /*02d0*/  LEA R9, R6, R5, 0x18 ;  /* 0x0000000506097211 */ /* 0x001fce00078ec0ff */
.L_x_46282:
        /* <DEDUP_REMOVED lines=12> */
.L_x_46281:
[----:B------:R-:W-:Y:S05]  /*03a0*/  BSYNC.RECONVERGENT B1 ;  /* 0x0000000000017941 */ /* 0x000fea0003800200 */
.L_x_46280:
        /* <DEDUP_REMOVED lines=8> */
.L_x_46283:
        /* <DEDUP_REMOVED lines=15> */
[--C-:B------:R-:W-:Y:S01]  /*0520*/  IMAD R29, R29, 0x24, R6.reuse ;  /* 0x000000241d1d7824 */ /* 0x100fe200078e0206 */
[----:B0-----:R-:W-:Y:S01]  /*0530*/  SHF.R.U32.HI R14, RZ, 0x1, R11 ;  /* 0x00000001ff0e7819 */ /* 0x001fe2000001160b */
[----:B------:R-:W-:Y:S01]  /*0540*/  IMAD R21, R21, 0x24, R6 ;  /* 0x0000002415157824 */ /* 0x000fe200078e0206 */
[----:B------:R-:W-:-:S02]  /*0550*/  LOP3.LUT R24, R24, 0x7ffffffc, RZ, 0xc0, !PT ;  /* 0x7ffffffc18187812 */ /* 0x000fc400078ec0ff */
        /* <DEDUP_REMOVED lines=8> */
[----:B------:R-:W-:Y:S02]  /*05e0*/  IADD3 R27, PT, PT, R27, R14, RZ ;  /* 0x0000000e1b1b7210 */ /* 0x000fe40007ffe0ff */
        /* <DEDUP_REMOVED lines=11> */
.L_x_46279:
[----:B------:R-:W-:Y:S05]  /*06a0*/  BSYNC.RECONVERGENT B0 ;  /* 0x0000000000007941 */ /* 0x000fea0003800200 */
.L_x_46278:
[----:B0-----:R-:W0:Y:S01]  /*06b0*/  S2R R6, SR_CTAID.Y ;  /* 0x0000000000067919 */ /* 0x001e220000002600 */
[----:B------:R-:W1:Y:S01]  /*06c0*/  LDC R24, c[0x0][0x360] ;  /* 0x0000d800ff187b82 */ /* 0x000e620000000800 */
[----:B------:R-:W0:Y:S02]  /*06d0*/  LDCU UR4, c[0x0][0x374] ;  /* 0x00006e80ff0477ac */ /* 0x000e240008000800 */
[----:B0-----:R-:W-:-:S13]  /*06e0*/  ISETP.GE.U32.AND P0, PT, R6, UR4, PT ;  /* 0x0000000406007c0c */ /* 0x001fda000bf06070 */
[----:B------:R-:W-:Y:S05]  /*06f0*/  @P0 EXIT ;  /* 0x000000000000094d */ /* 0x000fea0003800000 */
[----:B-12---:R-:W0:Y:S01]  /*0700*/  I2F.U32.RP R4, R24 ;  /* 0x0000001800047306 */ /* 0x006e220000209000 */
[----:B------:R-:W-:Y:S01]  /*0710*/  IADD3 R0, PT, PT, R25, R24, RZ ;  /* 0x0000001819007210 */ /* 0x000fe20007ffe0ff */
[----:B------:R-:W-:Y:S01]  /*0720*/  BSSY.RECONVERGENT B0, `(.L_x_46284) ;  /* 0x0000031000007945 */ /* 0x000fe20003800200 */
[----:B------:R-:W-:Y:S01]  /*0730*/  ISETP.NE.U32.AND P2, PT, R24, RZ, PT ;  /* 0x000000ff1800720c */ /* 0x000fe20003f45070 */
[----:B------:R-:W-:Y:S01]  /*0740*/  IMAD.MOV.U32 R19, RZ, RZ, R25 ;  /* 0x000000ffff137224 */ /* 0x000fe200078e0019 */
        /* <DEDUP_REMOVED lines=23> */
[C---:B------:R-:W-:Y:S02]  /*08c0*/  ISETP.GE.U32.AND P0, PT, R28.reuse, 0x3, PT ;  /* 0x000000031c00780c */ /* 0x040fe40003f06070 */
[C---:B------:R-:W-:Y:S02]  /*08d0*/  ISETP.NE.AND P3, PT, R29.reuse, 0x3, PT ;  /* 0x000000031d00780c */ /* 0x040fe40003f65270 */
[----:B------:R-:W-:Y:S02]  /*08e0*/  ISETP.GE.U32.AND P1, PT, R28, 0x3, PT ;  /* 0x000000031c00780c */ /* 0x000fe40003f26070 */
[----:B------:R-:W-:Y:S02]  /*08f0*/  ISETP.NE.AND P2, PT, R29, 0x3, PT ;  /* 0x000000031d00780c */ /* 0x000fe40003f45270 */
[----:B------:R-:W-:-:S07]  /*0900*/  LOP3.LUT R23, R23, 0x3, RZ, 0xc0, !PT ;  /* 0x0000000317177812 */ /* 0x000fce00078ec0ff */
[----:B------:R-:W-:Y:S05]  /*0910*/  @!P3 BRA `(.L_x_46285) ;  /* 0x000000000044b947 */ /* 0x000fea0003800000 */
[----:B------:R-:W0:Y:S01]  /*0920*/  S2UR UR5, SR_CgaCtaId ;  /* 0x00000000000579c3 */ /* 0x000e220000008800 */
[----:B------:R-:W-:Y:S01]  /*0930*/  UMOV UR4, 0x400 ;  /* 0x0000040000047882 */ /* 0x000fe20000000000 */
[----:B------:R-:W-:Y:S01]  /*0940*/  LEA R5, R6, R25, 0x8 ;  /* 0x0000001906057211 */ /* 0x000fe200078e40ff */
[----:B------:R-:W-:Y:S01]  /*0950*/  UIADD3 UR4, UPT, UPT, UR4, 0x180, URZ ;  /* 0x0000018004047890 */ /* 0x000fe2000fffe0ff */
[----:B------:R-:W-:Y:S02]  /*0960*/  IMAD R19, R23, R24, R25 ;  /* 0x0000001817137224 */ /* 0x000fe400078e0219 */
[----:B------:R-:W-:Y:S02]  /*0970*/  IMAD.MOV R0, RZ, RZ, -R23 ;  /* 0x000000ffff007224 */ /* 0x000fe400078e0a17 */
[----:B------:R-:W1:Y:S01]  /*0980*/  LDC.64 R2, c[0x0][0x390] ;  /* 0x0000e400ff027b82 */ /* 0x000e620000000a00 */
[----:B0-----:R-:W-:Y:S01]  /*0990*/  ULEA UR4, UR5, UR4, 0x18 ;  /* 0x0000000405047291 */ /* 0x001fe2000f8ec0ff */
[----:B-1----:R-:W-:-:S05]  /*09a0*/  IMAD.WIDE.U32 R2, R5, 0x4, R2 ;  /* 0x0000000405027825 */ /* 0x002fca00078e0002 */
[----:B------:R-:W-:-:S07]  /*09b0*/  LEA R5, R25, UR4, 0x2 ;  /* 0x0000000419057c11 */ /* 0x000fce000f8e10ff */
.L_x_46286:
[----:B------:R0:W2:Y:S01]  /*09c0*/  LDG.E R4, desc[UR8][R2.64] ;  /* 0x0000000802047981 */ /* 0x0000a2000c1e1900 */
[----:B------:R-:W-:-:S05]  /*09d0*/  VIADD R0, R0, 0x1 ;  /* 0x0000000100007836 */ /* 0x000fca0000000000 */
[----:B------:R-:W-:Y:S01]  /*09e0*/  ISETP.NE.AND P3, PT, R0, RZ, PT ;  /* 0x000000ff0000720c */ /* 0x000fe20003f65270 */
[C---:B0-----:R-:W-:Y:S01]  /*09f0*/  IMAD.WIDE.U32 R2, R24.reuse, 0x4, R2 ;  /* 0x0000000418027825 */ /* 0x041fe200078e0002 */
[----:B--2---:R0:W-:Y:S02]  /*0a00*/  STS [R5], R4 ;  /* 0x0000000405007388 */ /* 0x0041e40000000800 */
[----:B0-----:R-:W-:-:S09]  /*0a10*/  LEA R5, R24, R5, 0x2 ;  /* 0x0000000518057211 */ /* 0x001fd200078e10ff */
[----:B------:R-:W-:Y:S05]  /*0a20*/  @P3 BRA `(.L_x_46286) ;  /* 0xfffffffc00e43947 */ /* 0x000fea000383ffff */
.L_x_46285:
[----:B------:R-:W-:Y:S05]  /*0a30*/  BSYNC.RECONVERGENT B0 ;  /* 0x0000000000007941 */ /* 0x000fea0003800200 */
.L_x_46284:
        /* <DEDUP_REMOVED lines=13> */
.L_x_46289:
        /* <DEDUP_REMOVED lines=20> */
.L_x_46288:
[----:B------:R-:W-:Y:S05]  /*0c50*/  BSYNC.RECONVERGENT B0 ;  /* 0x0000000000007941 */ /* 0x000fea0003800200 */
.L_x_46287:
[----:B------:R-:W-:Y:S01]  /*0c60*/  BSSY.RECONVERGENT B0, `(.L_x_46290) ;  /* 0x000000f000007945 */ /* 0x000fe20003800200 */
[----:B------:R-:W-:-:S03]  /*0c70*/  IMAD.MOV.U32 R3, RZ, RZ, R25 ;  /* 0x000000ffff037224 */ /* 0x000fc600078e0019 */
[----:B------:R-:W-:Y:S05]  /*0c80*/  @!P2 BRA `(.L_x_46291) ;  /* 0x000000000030a947 */ /* 0x000fea0003800000 */
[----:B------:R-:W0:Y:S01]  /*0c90*/  S2UR UR5, SR_CgaCtaId ;  /* 0x00000000000579c3 */ /* 0x000e220000008800 */
[----:B------:R-:W-:Y:S01]  /*0ca0*/  UMOV UR4, 0x400 ;  /* 0x0000040000047882 */ /* 0x000fe20000000000 */
[----:B------:R-:W-:Y:S01]  /*0cb0*/  IMAD R3, R23, R24, R25 ;  /* 0x0000001817037224 */ /* 0x000fe200078e0219 */
[----:B------:R-:W-:Y:S01]  /*0cc0*/  UIADD3 UR4, UPT, UPT, UR4, 0x580, URZ ;  /* 0x0000058004047890 */ /* 0x000fe2000fffe0ff */
[----:B-1----:R-:W-:-:S03]  /*0cd0*/  IMAD.MOV R0, RZ, RZ, -R23 ;  /* 0x000000ffff007224 */ /* 0x002fc600078e0a17 */
[----:B0-----:R-:W-:-:S06]  /*0ce0*/  ULEA UR4, UR5, UR4, 0x18 ;  /* 0x0000000405047291 */ /* 0x001fcc000f8ec0ff */
[----:B------:R-:W-:-:S07]  /*0cf0*/  LEA R5, R25, UR4, 0x2 ;  /* 0x0000000419057c11 */ /* 0x000fce000f8e10ff */
.L_x_46292:
[----:B------:R-:W-:Y:S01]  /*0d00*/  IADD3 R0, PT, PT, R0, 0x1, RZ ;  /* 0x0000000100007810 */ /* 0x000fe20007ffe0ff */
[----:B------:R0:W-:Y:S03]  /*0d10*/  STS [R5], RZ ;  /* 0x000000ff05007388 */ /* 0x0001e60000000800 */
[----:B------:R-:W-:Y:S01]  /*0d20*/  ISETP.NE.AND P0, PT, R0, RZ, PT ;  /* 0x000000ff0000720c */ /* 0x000fe20003f05270 */
[----:B0-----:R-:W-:-:S12]  /*0d30*/  IMAD R5, R24, 0x4, R5 ;  /* 0x0000000418057824 */ /* 0x001fd800078e0205 */
[----:B------:R-:W-:Y:S05]  /*0d40*/  @P0 BRA `(.L_x_46292) ;  /* 0xfffffffc00ec0947 */ /* 0x000fea000383ffff */
.L_x_46291:
[----:B------:R-:W-:Y:S05]  /*0d50*/  BSYNC.RECONVERGENT B0 ;  /* 0x0000000000007941 */ /* 0x000fea0003800200 */
.L_x_46290:
[----:B------:R-:W-:Y:S04]  /*0d60*/  BSSY.RECONVERGENT B0, `(.L_x_46293) ;  /* 0x0000012000007945 */ /* 0x000fe80003800200 */
[----:B------:R-:W-:Y:S05]  /*0d70*/  @!P1 BRA `(.L_x_46294) ;  /* 0x0000000000409947 */ /* 0x000fea0003800000 */
[----:B------:R-:W0:Y:S01]  /*0d80*/  S2UR UR5, SR_CgaCtaId ;  /* 0x00000000000579c3 */ /* 0x000e220000008800 */
[----:B------:R-:W-:Y:S02]  /*0d90*/  UMOV UR4, 0x400 ;  /* 0x0000040000047882 */ /* 0x000fe40000000000 */
[----:B------:R-:W-:-:S04]  /*0da0*/  UIADD3 UR4, UPT, UPT, UR4, 0x580, URZ ;  /* 0x0000058004047890 */ /* 0x000fc8000fffe0ff */
[----:B0-----:R-:W-:-:S06]  /*0db0*/  ULEA UR4, UR5, UR4, 0x18 ;  /* 0x0000000405047291 */ /* 0x001fcc000f8ec0ff */
[----:B------:R-:W-:-:S07]  /*0dc0*/  LEA R5, R3, UR4, 0x2 ;  /* 0x0000000403057c11 */ /* 0x000fce000f8e10ff */
.L_x_46295:
[C-C-:B-12---:R-:W-:Y:S01]  /*0dd0*/  IMAD R0, R24.reuse, 0x4, R5.reuse ;  /* 0x0000000418007824 */ /* 0x146fe200078e0205 */
        /* <DEDUP_REMOVED lines=10> */
.L_x_46294:
[----:B------:R-:W-:Y:S05]  /*0e80*/  BSYNC.RECONVERGENT B0 ;  /* 0x0000000000007941 */ /* 0x000fea0003800200 */
.L_x_46293:
[----:B------:R-:W0:Y:S08]  /*0e90*/  S2UR UR6, SR_CgaCtaId ;  /* 0x00000000000679c3 */ /* 0x000e300000008800 */
[----:B------:R-:W-:Y:S01]  /*0ea0*/  BAR.SYNC.DEFER_BLOCKING 0x0 ;  /* 0x0000000000007b1d */ /* 0x000fe20000010000 */
[C---:B------:R-:W-:Y:S01]  /*0eb0*/  VIADD R19, R25.reuse, 0x2 ;  /* 0x0000000219137836 */ /* 0x040fe20000000000 */
[C---:B------:R-:W-:Y:S01]  /*0ec0*/  LOP3.LUT R22, R25.reuse, 0x1f, RZ, 0xc0, !PT ;  /* 0x0000001f19167812 */ /* 0x040fe200078ec0ff */
[C---:B-1----:R-:W-:Y:S01]  /*0ed0*/  VIADD R18, R25.reuse, 0x3 ;  /* 0x0000000319127836 */ /* 0x042fe20000000000 */
[C---:B------:R-:W-:Y:S01]  /*0ee0*/  LOP3.LUT R21, R25.reuse, 0x7, RZ, 0xc0, !PT ;  /* 0x0000000719157812 */ /* 0x040fe200078ec0ff */
[C---:B------:R-:W-:Y:S01]  /*0ef0*/  VIADD R16, R25.reuse, 0x6 ;  /* 0x0000000619107836 */ /* 0x040fe20000000000 */
[C---:B------:R-:W-:Y:S01]  /*0f00*/  IADD3 R20, PT, PT, R25.reuse, 0x1, RZ ;  /* 0x0000000119147810 */ /* 0x040fe20007ffe0ff */
[C---:B------:R-:W-:Y:S01]  /*0f10*/  VIADD R15, R25.reuse, 0xffffffff ;  /* 0xffffffff190f7836 */ /* 0x040fe20000000000 */
[----:B------:R-:W-:Y:S01]  /*0f20*/  IADD3 R17, PT, PT, R25, 0x5, RZ ;  /* 0x0000000519117810 */ /* 0x000fe20007ffe0ff */
[----:B------:R-:W-:Y:S01]  /*0f30*/  UMOV UR4, 0x400 ;  /* 0x0000040000047882 */ /* 0x000fe20000000000 */
[----:B------:R-:W-:Y:S01]  /*0f40*/  LOP3.LUT R20, R20, 0x7, RZ, 0xc0, !PT ;  /* 0x0000000714147812 */ /* 0x000fe200078ec0ff */
[----:B------:R-:W-:Y:S01]  /*0f50*/  UIADD3 UR5, UPT, UPT, UR4, 0x180, URZ ;  /* 0x0000018004057890 */ /* 0x000fe2000fffe0ff */
[----:B------:R-:W-:-:S02]  /*0f60*/  LOP3.LUT R19, R19, 0x7, RZ, 0xc0, !PT ;  /* 0x0000000713137812 */ /* 0x000fc400078ec0ff */
[----:B------:R-:W-:Y:S02]  /*0f70*/  LOP3.LUT R18, R18, 0x7, RZ, 0xc0, !PT ;  /* 0x0000000712127812 */ /* 0x000fe400078ec0ff */
[----:B------:R-:W-:Y:S02]  /*0f80*/  LOP3.LUT R17, R17, 0x7, RZ, 0xc0, !PT ;  /* 0x0000000711117812 */ /* 0x000fe400078ec0ff */
[----:B------:R-:W-:Y:S02]  /*0f90*/  LOP3.LUT R16, R16, 0x7, RZ, 0xc0, !PT ;  /* 0x0000000710107812 */ /* 0x000fe400078ec0ff */
[----:B------:R-:W-:Y:S02]  /*0fa0*/  SHF.L.U32 R6, R22, 0x3, RZ ;  /* 0x0000000316067819 */ /* 0x000fe400000006ff */
[----:B------:R-:W-:Y:S01]  /*0fb0*/  LOP3.LUT R14, R21, 0x4, RZ, 0x3c, !PT ;  /* 0x00000004150e7812 */ /* 0x000fe200078e3cff */
[----:B0-----:R-:W-:Y:S01]  /*0fc0*/  ULEA UR5, UR6, UR5, 0x18 ;  /* 0x0000000506057291 */ /* 0x001fe2000f8ec0ff */
[----:B------:R-:W-:-:S02]  /*0fd0*/  LOP3.LUT R15, R15, 0x7, RZ, 0xc0, !PT ;  /* 0x000000070f0f7812 */ /* 0x000fc400078ec0ff */
        /* <DEDUP_REMOVED lines=18> */
[----:B------:R-:W3:Y:S01]  /*1100*/  LDS R11, [R11] ;  /* 0x000000000b0b7984 */ /* 0x000ee20000000800 */
[----:B------:R-:W-:Y:S01]  /*1110*/  UIADD3 UR5, UPT, UPT, UR4, 0x580, URZ ;  /* 0x0000058004057890 */ /* 0x000fe2000fffe0ff */
[----:B------:R-:W-:Y:S01]  /*1120*/  SHF.R.U32.HI R5, RZ, 0x5, R25 ;  /* 0x00000005ff057819 */ /* 0x000fe20000011619 */
[----:B------:R-:W-:Y:S01]  /*1130*/  ULEA UR4, UR6, UR4, 0x18 ;  /* 0x0000000406047291 */ /* 0x000fe2000f8ec0ff */
[----:B------:R-:W4:Y:S01]  /*1140*/  LDS R10, [R10] ;  /* 0x000000000a0a7984 */ /* 0x000f220000000800 */
[----:B------:R-:W-:-:S03]  /*1150*/  ULEA UR5, UR6, UR5, 0x18 ;  /* 0x0000000506057291 */ /* 0x000fc6000f8ec0ff */
[----:B------:R-:W0:Y:S01]  /*1160*/  LDS R9, [R9] ;  /* 0x0000000009097984 */ /* 0x000e220000000800 */
[----:B--2---:R-:W-:-:S03]  /*1170*/  LEA R4, R21, UR4, 0x2 ;  /* 0x0000000415047c11 */ /* 0x004fc6000f8e10ff */
[----:B------:R-:W2:Y:S04]  /*1180*/  LDS R8, [R8] ;  /* 0x0000000008087984 */ /* 0x000ea80000000800 */
[----:B------:R-:W0:Y:S04]  /*1190*/  LDS R7, [R7] ;  /* 0x0000000007077984 */ /* 0x000e280000000800 */
[----:B------:R-:W0:Y:S02]  /*11a0*/  LDS R6, [R6] ;  /* 0x0000000006067984 */ /* 0x000e240000000800 */
.L_x_46297:
        /* <DEDUP_REMOVED lines=8> */
[----:B------:R-:W3:Y:S02]  /*1230*/  SHFL.IDX PT, R0, R26, R19, 0x181f ;  /* 0x00181f131a007589 */ /* 0x000ee400000e0000 */
[----:B---3--:R-:W-:Y:S02]  /*1240*/  IMAD R27, R11, R0, R27 ;  /* 0x000000000b1b7224 */ /* 0x008fe400078e021b */
[----:B------:R-:W4:Y:S02]  /*1250*/  SHFL.IDX PT, R0, R26, R18, 0x181f ;  /* 0x00181f121a007589 */ /* 0x000f2400000e0000 */
[----:B----4-:R-:W-:Y:S02]  /*1260*/  IMAD R27, R10, R0, R27 ;  /* 0x000000000a1b7224 */ /* 0x010fe400078e021b */
[----:B------:R-:W0:Y:S02]  /*1270*/  SHFL.IDX PT, R0, R26, R14, 0x181f ;  /* 0x00181f0e1a007589 */ /* 0x000e2400000e0000 */
[----:B0-----:R-:W-:-:S02]  /*1280*/  IMAD R27, R9, R0, R27 ;  /* 0x00000000091b7224 */ /* 0x001fc400078e021b */
[----:B------:R-:W2:Y:S02]  /*1290*/  SHFL.IDX PT, R0, R26, R17, 0x181f ;  /* 0x00181f111a007589 */ /* 0x000ea400000e0000 */
[----:B--2---:R-:W-:Y:S02]  /*12a0*/  IMAD R27, R8, R0, R27 ;  /* 0x00000000081b7224 */ /* 0x004fe400078e021b */
[----:B------:R-:W0:Y:S02]  /*12b0*/  SHFL.IDX PT, R0, R26, R16, 0x181f ;  /* 0x00181f101a007589 */ /* 0x000e2400000e0000 */
[----:B0-----:R-:W-:Y:S02]  /*12c0*/  IMAD R27, R7, R0, R27 ;  /* 0x00000000071b7224 */ /* 0x001fe400078e021b */
[----:B------:R0:W1:Y:S05]  /*12d0*/  SHFL.IDX PT, R0, R26, R15, 0x181f ;  /* 0x00181f0f1a007589 */ /* 0x00006a00000e0000 */
.L_x_46311:
[----:B------:R-:W-:Y:S01]  /*12e0*/  IMAD R2, R5, 0x20, R22 ;  /* 0x0000002005027824 */ /* 0x000fe200078e0216 */
[----:B------:R-:W-:Y:S01]  /*12f0*/  LEA.HI R5, R24, R5, RZ, 0x1b ;  /* 0x0000000518057211 */ /* 0x000fe200078fd8ff */
[----:B-1----:R-:W-:-:S03]  /*1300*/  IMAD R0, R6, R0, R27 ;  /* 0x0000000006007224 */ /* 0x002fc600078e021b */
[----:B------:R-:W-:Y:S02]  /*1310*/  LEA R2, R2, UR5, 0x2 ;  /* 0x0000000502027c11 */ /* 0x000fe4000f8e10ff */
[----:B------:R-:W-:-:S03]  /*1320*/  ISETP.GE.U32.AND P0, PT, R5, 0x8, PT ;  /* 0x000000080500780c */ /* 0x000fc60003f06070 */
[----:B------:R-:W1:Y:S02]  /*1330*/  LDS R3, [R2] ;  /* 0x0000000002037984 */ /* 0x000e640000000800 */
[----:B-1----:R-:W-:-:S05]  /*1340*/  IMAD.IADD R3, R0, 0x1, R3 ;  /* 0x0000000100037824 */ /* 0x002fca00078e0203 */
[----:B------:R1:W-:Y:S03]  /*1350*/  STS [R2], R3 ;  /* 0x0000000302007388 */ /* 0x0003e60000000800 */
[----:B------:R-:W-:Y:S05]  /*1360*/  @!P0 BRA `(.L_x_46297) ;  /* 0xfffffffc00908947 */ /* 0x000fea000383ffff */
[----:B------:R-:W-:Y:S01]  /*1370*/  ISETP.NE.AND P0, PT, R29, 0x3, PT ;  /* 0x000000031d00780c */ /* 0x000fe20003f05270 */
[----:B------:R-:W-:Y:S05]  /*1380*/  WARPSYNC.ALL ;  /* 0x0000000000007948 */ /* 0x000fea0003800000 */
[----:B------:R-:W-:Y:S01]  /*1390*/  BAR.SYNC.DEFER_BLOCKING 0x0 ;  /* 0x0000000000007b1d */ /* 0x000fe20000010000 */
[----:B------:R-:W-:-:S05]  /*13a0*/  ISETP.GE.U32.AND P1, PT, R28, 0x3, PT ;  /* 0x000000031c00780c */ /* 0x000fca0003f26070 */
[----:B------:R-:W-:Y:S04]  /*13b0*/  BSSY.RECONVERGENT B0, `(.L_x_46298) ;  /* 0x0000010000007945 */ /* 0x000fe80003800200 */
[----:B------:R-:W-:Y:S05]  /*13c0*/  @!P0 BRA `(.L_x_46299) ;  /* 0x0000000000388947 */ /* 0x000fea0003800000 */
[----:B0-----:R-:W0:Y:S01]  /*13d0*/  S2R R26, SR_CTAID.Y ;  /* 0x00000000001a7919 */ /* 0x001e220000002600 */
[----:B-1----:R-:W1:Y:S01]  /*13e0*/  LDC.64 R2, c[0x0][0x3a0] ;  /* 0x0000e800ff027b82 */ /* 0x002e620000000a00 */
[----:B------:R-:W-:Y:S01]  /*13f0*/  LEA R5, R25, UR5, 0x2 ;  /* 0x0000000519057c11 */ /* 0x000fe2000f8e10ff */
[----:B------:R-:W-:Y:S01]  /*1400*/  IMAD.MOV R0, RZ, RZ, -R23 ;  /* 0x000000ffff007224 */ /* 0x000fe200078e0a17 */
[----:B0-----:R-:W-:Y:S01]  /*1410*/  LEA R7, R26, R25, 0x8 ;  /* 0x000000191a077211 */ /* 0x001fe200078e40ff */
[----:B------:R-:W-:-:S04]  /*1420*/  IMAD R25, R23, R24, R25 ;  /* 0x0000001817197224 */ /* 0x000fc800078e0219 */
[----:B-1----:R-:W-:-:S07]  /*1430*/  IMAD.WIDE.U32 R2, R7, 0x4, R2 ;  /* 0x0000000407027825 */ /* 0x002fce00078e0002 */
.L_x_46300:
[----:B------:R0:W1:Y:S01]  /*1440*/  LDS R7, [R5] ;  /* 0x0000000005077984 */ /* 0x0000620000000800 */
[----:B------:R-:W-:-:S05]  /*1450*/  VIADD R0, R0, 0x1 ;  /* 0x0000000100007836 */ /* 0x000fca0000000000 */
[----:B------:R-:W-:Y:S02]  /*1460*/  ISETP.NE.AND P0, PT, R0, RZ, PT ;  /* 0x000000ff0000720c */ /* 0x000fe40003f05270 */
[C---:B0-----:R-:W-:Y:S01]  /*1470*/  LEA R5, R24.reuse, R5, 0x2 ;  /* 0x0000000518057211 */ /* 0x041fe200078e10ff */
[----:B-1----:R0:W-:Y:S02]  /*1480*/  STG.E desc[UR8][R2.64], R7 ;  /* 0x0000000702007986 */ /* 0x0021e4000c101908 */
[----:B0-----:R-:W-:-:S08]  /*1490*/  IMAD.WIDE.U32 R2, R24, 0x4, R2 ;  /* 0x0000000418027825 */ /* 0x001fd000078e0002 */
[----:B------:R-:W-:Y:S05]  /*14a0*/  @P0 BRA `(.L_x_46300) ;  /* 0xfffffffc00e40947 */ /* 0x000fea000383ffff */
.L_x_46299:
[----:B------:R-:W-:Y:S05]  /*14b0*/  BSYNC.RECONVERGENT B0 ;  /* 0x0000000000007941 */ /* 0x000fea0003800200 */
.L_x_46298:
        /* <DEDUP_REMOVED lines=8> */
.L_x_46301:
[C-C-:B------:R-:W-:Y:S01]  /*1540*/  IMAD R0, R24.reuse, 0x4, R19.reuse ;  /* 0x0000000418007824 */ /* 0x140fe200078e0213 */
[C---:B------:R-:W-:Y:S01]  /*1550*/  LEA R18, R24.reuse, R19, 0x3 ;  /* 0x0000001318127211 */ /* 0x040fe200078e18ff */
[----:B-1----:R-:W-:Y:S01]  /*1560*/  IMAD R20, R24, 0xc, R19 ;  /* 0x0000000c18147824 */ /* 0x002fe200078e0213 */
[----:B------:R1:W2:Y:S01]  /*1570*/  LDS R23, [R19] ;  /* 0x0000000013177984 */ /* 0x0002a20000000800 */
[----:B------:R-:W-:-:S03]  /*1580*/  IMAD.WIDE R10, R21, 0x4, R2 ;  /* 0x00000004150a7825 */ /* 0x000fc600078e0202 */
[----:B------:R-:W3:Y:S01]  /*1590*/  LDS R27, [R0] ;  /* 0x00000000001b7984 */ /* 0x000ee20000000800 */
[----:B------:R-:W-:-:S03]  /*15a0*/  IMAD.WIDE R12, R21, 0x4, R6 ;  /* 0x00000004150c7825 */ /* 0x000fc600078e0206 */
[----:B------:R-:W4:Y:S01]  /*15b0*/  LDS R29, [R18] ;  /* 0x00000000121d7984 */ /* 0x000f220000000800 */
[C---:B0-----:R-:W-:Y:S01]  /*15c0*/  IMAD.WIDE R14, R21.reuse, 0x4, R8 ;  /* 0x00000004150e7825 */ /* 0x041fe200078e0208 */
[----:B-1----:R-:W-:Y:S02]  /*15d0*/  LEA R19, R24, R19, 0x4 ;  /* 0x0000001318137211 */ /* 0x002fe400078e20ff */
        /* <DEDUP_REMOVED lines=11> */
.L_x_46296:
[----:B------:R-:W-:Y:S01]  /*1690*/  BSSY B0, `(.L_x_46302) ;  /* 0x0000007000007945 */ /* 0x000fe20003800000 */
[----:B------:R-:W-:Y:S01]  /*16a0*/  IMAD.MOV.U32 R3, RZ, RZ, R21 ;  /* 0x000000ffff037224 */ /* 0x000fe200078e0015 */
[----:B------:R-:W-:Y:S01]  /*16b0*/  MOV R0, 0xffffffff ;  /* 0xffffffff00007802 */ /* 0x000fe20000000f00 */
[----:B------:R-:W-:-:S07]  /*16c0*/  IMAD.MOV.U32 R2, RZ, RZ, 0x181f ;  /* 0x0000181fff027424 */ /* 0x000fce00078e00ff */
[----:B01234-:R-:W-:Y:S05]  /*16d0*/  WARPSYNC.COLLECTIVE R0, `(.L_x_46303) ;  /* 0x0000000000087348 */ /* 0x01ffea0003c00000 */
[----:B0-----:R0:W0:Y:S02]  /*16e0*/  SHFL.IDX P0, R0, R26, R3, R2 ;  /* 0x000000031a007389 */ /* 0x0010240000000002 */
[----:B01234-:R-:W-:Y:S05]  /*16f0*/  ENDCOLLECTIVE ;  /* 0x000000000000791b */ /* 0x01ffea0003800000 */
.L_x_46303:
[----:B------:R-:W-:Y:S05]  /*1700*/  BSYNC B0 ;  /* 0x0000000000007941 */ /* 0x000fea0003800000 */
.L_x_46302:
        /* <DEDUP_REMOVED lines=8> */
.L_x_46304:
[----:B------:R-:W-:Y:S02]  /*1790*/  IMAD.MOV.U32 R3, RZ, RZ, R19 ;  /* 0x000000ffff037224 */ /* 0x000fe400078e0013 */
[----:B------:R-:W-:Y:S01]  /*17a0*/  IMAD R27, R12, R0, R27 ;  /* 0x000000000c1b7224 */ /* 0x000fe200078e021b */
[----:B------:R-:W-:-:S07]  /*17b0*/  MOV R0, 0xffffffff ;  /* 0xffffffff00007802 */ /* 0x000fce0000000f00 */
[----:B------:R-:W-:Y:S05]  /*17c0*/  WARPSYNC.COLLECTIVE R0, `(.L_x_46305) ;  /* 0x0000000000087348 */ /* 0x000fea0003c00000 */
[----:B------:R0:W1:Y:S02]  /*17d0*/  SHFL.IDX P0, R0, R26, R3, R2 ;  /* 0x000000031a007389 */ /* 0x0000640000000002 */
[----:B01----:R-:W-:Y:S05]  /*17e0*/  ENDCOLLECTIVE ;  /* 0x000000000000791b */ /* 0x003fea0003800000 */
.L_x_46305:
[----:B------:R-:W-:Y:S02]  /*17f0*/  IMAD.MOV.U32 R3, RZ, RZ, R18 ;  /* 0x000000ffff037224 */ /* 0x000fe400078e0012 */
[----:B------:R-:W-:Y:S02]  /*1800*/  IMAD R27, R11, R0, R27 ;  /* 0x000000000b1b7224 */ /* 0x000fe400078e021b */
[----:B------:R-:W-:-:S07]  /*1810*/  IMAD.MOV.U32 R0, RZ, RZ, -0x1 ;  /* 0xffffffffff007424 */ /* 0x000fce00078e00ff */
[----:B------:R-:W-:Y:S05]  /*1820*/  WARPSYNC.COLLECTIVE R0, `(.L_x_46306) ;  /* 0x0000000000087348 */ /* 0x000fea0003c00000 */
[----:B------:R0:W1:Y:S02]  /*1830*/  SHFL.IDX P0, R0, R26, R3, R2 ;  /* 0x000000031a007389 */ /* 0x0000640000000002 */
[----:B01----:R-:W-:Y:S05]  /*1840*/  ENDCOLLECTIVE ;  /* 0x000000000000791b */ /* 0x003fea0003800000 */
.L_x_46306:
[----:B------:R-:W-:Y:S01]  /*1850*/  MOV R3, R14 ;  /* 0x0000000e00037202 */ /* 0x000fe20000000f00 */
[----:B------:R-:W-:Y:S02]  /*1860*/  IMAD R27, R10, R0, R27 ;  /* 0x000000000a1b7224 */ /* 0x000fe400078e021b */
[----:B------:R-:W-:-:S07]  /*1870*/  IMAD.MOV.U32 R0, RZ, RZ, -0x1 ;  /* 0xffffffffff007424 */ /* 0x000fce00078e00ff */
[----:B------:R-:W-:Y:S05]  /*1880*/  WARPSYNC.COLLECTIVE R0, `(.L_x_46307) ;  /* 0x0000000000087348 */ /* 0x000fea0003c00000 */
[----:B------:R0:W1:Y:S02]  /*1890*/  SHFL.IDX P0, R0, R26, R3, R2 ;  /* 0x000000031a007389 */ /* 0x0000640000000002 */
[----:B01----:R-:W-:Y:S05]  /*18a0*/  ENDCOLLECTIVE ;  /* 0x000000000000791b */ /* 0x003fea0003800000 */
.L_x_46307:
[----:B------:R-:W-:Y:S02]  /*18b0*/  IMAD.MOV.U32 R3, RZ, RZ, R17 ;  /* 0x000000ffff037224 */ /* 0x000fe400078e0011 */
[----:B------:R-:W-:Y:S01]  /*18c0*/  IMAD R27, R9, R0, R27 ;  /* 0x00000000091b7224 */ /* 0x000fe200078e021b */
[----:B------:R-:W-:-:S07]  /*18d0*/  MOV R0, 0xffffffff ;  /* 0xffffffff00007802 */ /* 0x000fce0000000f00 */
[----:B------:R-:W-:Y:S05]  /*18e0*/  WARPSYNC.COLLECTIVE R0, `(.L_x_46308) ;  /* 0x0000000000087348 */ /* 0x000fea0003c00000 */
[----:B------:R0:W1:Y:S02]  /*18f0*/  SHFL.IDX P0, R0, R26, R3, R2 ;  /* 0x000000031a007389 */ /* 0x0000640000000002 */
[----:B01----:R-:W-:Y:S05]  /*1900*/  ENDCOLLECTIVE ;  /* 0x000000000000791b */ /* 0x003fea0003800000 */
.L_x_46308:
[----:B------:R-:W-:Y:S02]  /*1910*/  IMAD.MOV.U32 R3, RZ, RZ, R16 ;  /* 0x000000ffff037224 */ /* 0x000fe400078e0010 */
[----:B------:R-:W-:Y:S02]  /*1920*/  IMAD R27, R8, R0, R27 ;  /* 0x00000000081b7224 */ /* 0x000fe400078e021b */
[----:B------:R-:W-:-:S07]  /*1930*/  IMAD.MOV.U32 R0, RZ, RZ, -0x1 ;  /* 0xffffffffff007424 */ /* 0x000fce00078e00ff */
[----:B------:R-:W-:Y:S05]  /*1940*/  WARPSYNC.COLLECTIVE R0, `(.L_x_46309) ;  /* 0x0000000000087348 */ /* 0x000fea0003c00000 */
[----:B------:R0:W1:Y:S02]  /*1950*/  SHFL.IDX P0, R0, R26, R3, R2 ;  /* 0x000000031a007389 */ /* 0x0000640000000002 */
[----:B01----:R-:W-:Y:S05]  /*1960*/  ENDCOLLECTIVE ;  /* 0x000000000000791b */ /* 0x003fea0003800000 */
.L_x_46309:
[----:B------:R-:W-:Y:S01]  /*1970*/  MOV R3, R15 ;  /* 0x0000000f00037202 */ /* 0x000fe20000000f00 */
[----:B------:R-:W-:Y:S02]  /*1980*/  IMAD R27, R7, R0, R27 ;  /* 0x00000000071b7224 */ /* 0x000fe400078e021b */
[----:B------:R-:W-:-:S07]  /*1990*/  IMAD.MOV.U32 R0, RZ, RZ, -0x1 ;  /* 0xffffffffff007424 */ /* 0x000fce00078e00ff */
[----:B------:R-:W-:Y:S05]  /*19a0*/  WARPSYNC.COLLECTIVE R0, `(.L_x_46310) ;  /* 0x0000000000087348 */ /* 0x000fea0003c00000 */
[----:B------:R0:W1:Y:S02]  /*19b0*/  SHFL.IDX P0, R0, R26, R3, R2 ;  /* 0x000000031a007389 */ /* 0x0000640000000002 */
[----:B01----:R-:W-:Y:S05]  /*19c0*/  ENDCOLLECTIVE ;  /* 0x000000000000791b */ /* 0x003fea0003800000 */
.L_x_46310:
[----:B------:R-:W-:Y:S05]  /*19d0*/  BRA `(.L_x_46311) ;  /* 0xfffffff800407947 */ /* 0x000fea000383ffff */
.L_x_46312:
        /* <DEDUP_REMOVED lines=10> */
.L_x_58673:


//--------------------- .text._Z9cuda_gemmIiLi256ELi1ELi1ELi256ELi8ELi8ELi32ELi1ELi0EEviiiPT_S1_S1_ii --------------------------
	.section	.text._Z9cuda_gemmIiLi256ELi1ELi1ELi256ELi8ELi8ELi32ELi1ELi0EEviiiPT_S1_S1_ii,"ax",@progbits
	.align	128
        .global         _Z9cuda_gemmIiLi256ELi1ELi1ELi256ELi8ELi8ELi32ELi1ELi0EEviiiPT_S1_S1_ii
        .type           _Z9cuda_gemmIiLi256ELi1ELi1ELi256ELi8ELi8ELi32ELi1ELi0EEviiiPT_S1_S1_ii,@function
        .size           _Z9cuda_gemmIiLi256ELi1ELi1ELi256ELi8ELi8ELi32ELi1ELi0EEviiiPT_S1_S1_ii,(.L_x_58674 - _Z9cuda_gemmIiLi256ELi1ELi1ELi256ELi8ELi8ELi32ELi1ELi0EEviiiPT_S1_S1_ii)
        .other          _Z9cuda_gemmIiLi256ELi1ELi1ELi256ELi8ELi8ELi32ELi1ELi0EEviiiPT_S1_S1_ii,@"STO_CUDA_ENTRY STV_DEFAULT"
_Z9cuda_gemmIiLi256ELi1ELi1ELi256ELi8ELi8ELi32ELi1ELi0EEviiiPT_S1_S1_ii:
.text._Z9cuda_gemmIiLi256ELi1ELi1ELi256ELi8ELi8ELi32ELi1ELi0EEviiiPT_S1_S1_ii:
[----:B------:R-:W-:Y:S08]  /*0000*/  LDC R1, c[0x0][0x37c] ;  /* 0x0000df00ff017b82 */ /* 0x000ff00000000800 */
[----:B------:R-:W0:Y:S01]  /*0010*/  LDC.64 R2, c[0x0][0x3a8] ;  /* 0x0000ea00ff027b82 */ /* 0x000e220000000a00 */
[----:B------:R-:W1:Y:S01]  /*0020*/  S2R R38, SR_TID.X ;  /* 0x0000000000267919 */ /* 0x000e620000002100 */
[----:B------:R-:W2:Y:S01]  /*0030*/  LDCU.64 UR6, c[0x0][0x358] ;  /* 0x00006b00ff0677ac */ /* 0x000ea20008000a00 */
[----:B------:R-:W-:Y:S01]  /*0040*/  BSSY.RECONVERGENT B0, `(.L_x_46313) ;  /* 0x0000046000007945 */ /* 0x000fe20003800200 */
[----:B0-----:R-:W-:-:S04]  /*0050*/  IABS R9, R3 ;  /* 0x0000000300097213 */ /* 0x001fc80000000000 */
[----:B------:R-:W0:Y:S08]  /*0060*/  I2F.RP R0, R9 ;  /* 0x0000000900007306 */ /* 0x000e300000209400 */
[----:B0-----:R-:W0:Y:S02]  /*0070*/  MUFU.RCP R0, R0 ;  /* 0x0000000000007308 */ /* 0x001e240000001000 */
[----:B0-----:R-:W-:-:S06]  /*0080*/  VIADD R4, R0, 0xffffffe ;  /* 0x0ffffffe00047836 */ /* 0x001fcc0000000000 */
[----:B------:R0:W3:Y:S02]  /*0090*/  F2I.FTZ.U32.TRUNC.NTZ R5, R4 ;  /* 0x0000000400057305 */ /* 0x0000e4000021f000 */
[----:B0-----:R-:W-:Y:S02]  /*00a0*/  IMAD.MOV.U32 R4, RZ, RZ, RZ ;  /* 0x000000ffff047224 */ /* 0x001fe400078e00ff */
[----:B---3--:R-:W-:-:S04]  /*00b0*/  IMAD.MOV R6, RZ, RZ, -R5 ;  /* 0x000000ffff067224 */ /* 0x008fc800078e0a05 */
[----:B------:R-:W-:-:S04]  /*00c0*/  IMAD R7, R6, R9, RZ ;  /* 0x0000000906077224 */ /* 0x000fc800078e02ff */
[----:B------:R-:W-:-:S04]  /*00d0*/  IMAD.HI.U32 R5, R5, R7, R4 ;  /* 0x0000000705057227 */ /* 0x000fc800078e0004 */
[----:B------:R-:W-:Y:S02]  /*00e0*/  IMAD R7, R3, R2, RZ ;  /* 0x0000000203077224 */ /* 0x000fe400078e02ff */
[----:B------:R-:W-:-:S03]  /*00f0*/  IMAD.HI.U32 R36, R5, 0x100, RZ ;  /* 0x0000010005247827 */ /* 0x000fc600078e00ff */
[----:B-1----:R-:W-:Y:S01]  /*0100*/  ISETP.GE.U32.AND P2, PT, R38, R7, PT ;  /* 0x000000072600720c */ /* 0x002fe20003f46070 */
[----:B------:R-:W-:-:S04]  /*0110*/  IMAD.MOV R6, RZ, RZ, -R36 ;  /* 0x000000ffff067224 */ /* 0x000fc800078e0a24 */
[----:B------:R-:W-:-:S05]  /*0120*/  IMAD R0, R9, R6, 0x100 ;  /* 0x0000010009007424 */ /* 0x000fca00078e0206 */
[----:B------:R-:W-:-:S13]  /*0130*/  ISETP.GT.U32.AND P0, PT, R9, R0, PT ;  /* 0x000000000900720c */ /* 0x000fda0003f04070 */
[----:B------:R-:W-:-:S05]  /*0140*/  @!P0 IMAD.IADD R0, R0, 0x1, -R9 ;  /* 0x0000000100008824 */ /* 0x000fca00078e0a09 */
[----:B------:R-:W-:Y:S01]  /*0150*/  ISETP.GE.U32.AND P1, PT, R0, R9, PT ;  /* 0x000000090000720c */ /* 0x000fe20003f26070 */
[----:B--2---:R-:W-:-:S12]  /*0160*/  @P2 BRA `(.L_x_46314) ;  /* 0x0000000000cc2947 */ /* 0x004fd80003800000 */
        /* <DEDUP_REMOVED lines=10> */
[----:B0-----:R-:W-:-:S02]  /*0210*/  IADD3 R8, PT, PT, R0, 0xffffffe, RZ ;  /* 0x0ffffffe00087810 */ /* 0x001fc40007ffe0ff */
[----:B------:R-:W-:-:S05]  /*0220*/  MOV R0, 0x400 ;  /* 0x0000040000007802 */ /* 0x000fca0000000f00 */
[----:B------:R0:W5:Y:S01]  /*0230*/  F2I.FTZ.U32.TRUNC.NTZ R9, R8 ;  /* 0x0000000800097305 */ /* 0x000162000021f000 */
[----:B-1----:R-:W-:Y:S01]  /*0240*/  LEA R12, R13, R0, 0x18 ;  /* 0x000000000d0c7211 */ /* 0x002fe200078ec0ff */
[----:B---3--:R-:W-:Y:S01]  /*0250*/  VIADD R10, R6, 0xffffffe ;  /* 0x0ffffffe060a7836 */ /* 0x008fe20000000000 */
[----:B------:R-:W-:-:S05]  /*0260*/  MOV R0, R38 ;  /* 0x0000002600007202 */ /* 0x000fca0000000f00 */
[----:B------:R1:W3:Y:S01]  /*0270*/  F2I.FTZ.U32.TRUNC.NTZ R11, R10 ;  /* 0x0000000a000b7305 */ /* 0x0002e2000021f000 */
[----:B0-----:R-:W-:Y:S02]  /*0280*/  IMAD.MOV.U32 R8, RZ, RZ, RZ ;  /* 0x000000ffff087224 */ /* 0x001fe400078e00ff */
[----:B-----5:R-:W-:Y:S02]  /*0290*/  IMAD.MOV R15, RZ, RZ, -R9 ;  /* 0x000000ffff0f7224 */ /* 0x020fe400078e0a09 */
[----:B-1----:R-:W-:Y:S02]  /*02a0*/  IMAD.MOV.U32 R10, RZ, RZ, RZ ;  /* 0x000000ffff0a7224 */ /* 0x002fe400078e00ff */
[----:B------:R-:W-:Y:S02]  /*02b0*/  IMAD R13, R15, R2, RZ ;  /* 0x000000020f0d7224 */ /* 0x000fe400078e02ff */
[----:B---3--:R-:W-:Y:S02]  /*02c0*/  IMAD.MOV R6, RZ, RZ, -R11 ;  /* 0x000000ffff067224 */ /* 0x008fe400078e0a0b */
[----:B------:R-:W-:-:S04]  /*02d0*/  IMAD.HI.U32 R13, R9, R13, R8 ;  /* 0x0000000d090d7227 */ /* 0x000fc800078e0008 */
[----:B------:R-:W-:-:S04]  /*02e0*/  IMAD R15, R6, R3, RZ ;  /* 0x00000003060f7224 */ /* 0x000fc800078e02ff */
[----:B------:R-:W-:Y:S01]  /*02f0*/  IMAD.HI.U32 R15, R11, R15, R10 ;  /* 0x0000000f0b0f7227 */ /* 0x000fe200078e000a */
[----:B--2-4-:R-:W-:-:S07]  /*0300*/  LOP3.LUT R10, RZ, R2, RZ, 0x33, !PT ;  /* 0x00000002ff0a7212 */ /* 0x014fce00078e33ff */
.L_x_46315:
[----:B0-----:R-:W-:-:S06]  /*0310*/  IMAD.WIDE.U32 R8, R0, 0x4, R4 ;  /* 0x0000000400087825 */ /* 0x001fcc00078e0004 */
        /* <DEDUP_REMOVED lines=13> */
[----:B------:R-:W-:Y:S02]  /*03f0*/  @P4 IADD3 R6, PT, PT, R6, 0x1, RZ ;  /* 0x0000000106064810 */ /* 0x000fe40007ffe0ff */
[----:B------:R-:W-:Y:S02]  /*0400*/  ISETP.GE.U32.AND P4, PT, R0, R7, PT ;  /* 0x000000070000720c */ /* 0x000fe40003f86070 */
[----:B------:R-:W-:-:S07]  /*0410*/  ISETP.GE.U32.AND P6, PT, R14, R3, PT ;  /* 0x000000030e00720c */ /* 0x000fce0003fc6070 */
[----:B------:R-:W-:-:S05]  /*0420*/  @P5 IMAD.IADD R11, R11, 0x1, -R2 ;  /* 0x000000010b0b5824 */ /* 0x000fca00078e0a02 */
[----:B------:R-:W-:Y:S01]  /*0430*/  SEL R11, R10, R11, !P2 ;  /* 0x0000000b0a0b7207 */ /* 0x000fe20005000000 */
[----:B------:R-:W-:-:S04]  /*0440*/  @P6 VIADD R6, R6, 0x1 ;  /* 0x0000000106066836 */ /* 0x000fc80000000000 */
[----:B------:R-:W-:Y:S01]  /*0450*/  IMAD R11, R11, 0x24, R12 ;  /* 0x000000240b0b7824 */ /* 0x000fe200078e020c */
[----:B------:R-:W-:-:S05]  /*0460*/  SEL R6, R17, R6, !P3 ;  /* 0x0000000611067207 */ /* 0x000fca0005800000 */
[----:B------:R-:W-:-:S05]  /*0470*/  IMAD R11, R6, 0x4, R11 ;  /* 0x00000004060b7824 */ /* 0x000fca00078e020b */
[----:B--2---:R0:W-:Y:S01]  /*0480*/  STS [R11], R8 ;  /* 0x000000080b007388 */ /* 0x0041e20000000800 */
[----:B------:R-:W-:Y:S05]  /*0490*/  @!P4 BRA `(.L_x_46315) ;  /* 0xfffffffc009cc947 */ /* 0x000fea000383ffff */
.L_x_46314:
[----:B------:R-:W-:Y:S05]  /*04a0*/  BSYNC.RECONVERGENT B0 ;  /* 0x0000000000007941 */ /* 0x000fea0003800200 */
.L_x_46313:
[----:B------:R-:W1:Y:S01]  /*04b0*/  S2R R6, SR_CTAID.Y ;  /* 0x0000000000067919 */ /* 0x000e620000002600 */
[----:B------:R-:W2:Y:S01]  /*04c0*/  LDC R37, c[0x0][0x360] ;  /* 0x0000d800ff257b82 */ /* 0x000ea20000000800 */
[C---:B------:R-:W-:Y:S01]  /*04d0*/  LOP3.LUT R0, R3.reuse, 0x100, RZ, 0x3c, !PT ;  /* 0x0000010003007812 */ /* 0x040fe200078e3cff */
[----:B------:R-:W1:Y:S01]  /*04e0*/  LDCU UR4, c[0x0][0x374] ;  /* 0x00006e80ff0477ac */ /* 0x000e620008000800 */
[----:B------:R-:W-:Y:S01]  /*04f0*/  @!P0 VIADD R36, R36, 0x1 ;  /* 0x0000000124248836 */ /* 0x000fe20000000000 */
[C---:B------:R-:W-:Y:S02]  /*0500*/  ISETP.NE.AND P0, PT, R3.reuse, RZ, PT ;  /* 0x000000ff0300720c */ /* 0x040fe40003f05270 */
[----:B------:R-:W-:Y:S01]  /*0510*/  ISETP.GE.AND P2, PT, R0, RZ, PT ;  /* 0x000000ff0000720c */ /* 0x000fe20003f46270 */
[----:B------:R-:W-:Y:S01]  /*0520*/  @P1 VIADD R36, R36, 0x1 ;  /* 0x0000000124241836 */ /* 0x000fe20000000000 */
[----:B------:R-:W-:Y:S02]  /*0530*/  ISETP.GE.AND P1, PT, R3, 0x10, PT ;  /* 0x000000100300780c */ /* 0x000fe40003f26270 */
[----:B------:R-:W-:-:S04]  /*0540*/  SHF.R.U32.HI R5, RZ, 0x4, R3 ;  /* 0x00000004ff057819 */ /* 0x000fc80000011603 */
[----:B------:R-:W-:-:S05]  /*0550*/  SEL R4, R5, 0x1, P1 ;  /* 0x0000000105047807 */ /* 0x000fca0000800000 */
[----:B------:R-:W-:Y:S02]  /*0560*/  @!P2 IADD3 R36, PT, PT, -R36, RZ, RZ ;  /* 0x000000ff2424a210 */ /* 0x000fe40007ffe1ff */
[----:B------:R-:W-:-:S05]  /*0570*/  @!P0 LOP3.LUT R36, RZ, R3, RZ, 0x33, !PT ;  /* 0x00000003ff248212 */ /* 0x000fca00078e33ff */
[----:B------:R-:W-:Y:S01]  /*0580*/  IMAD R35, R36, R4, RZ ;  /* 0x0000000424237224 */ /* 0x000fe200078e02ff */
[----:B-1----:R-:W-:-:S13]  /*0590*/  ISETP.GE.U32.AND P2, PT, R6, UR4, PT ;  /* 0x0000000406007c0c */ /* 0x002fda000bf46070 */
[----:B------:R-:W-:Y:S05]  /*05a0*/  @P2 EXIT ;  /* 0x000000000000294d */ /* 0x000fea0003800000 */
[----:B------:R-:W-:Y:S01]  /*05b0*/  VIMNMX R35, PT, PT, R35, 0x100, PT ;  /* 0x0000010023237848 */ /* 0x000fe20003fe0100 */
[----:B0-2---:R-:W0:Y:S01]  /*05c0*/  I2F.U32.RP R11, R37 ;  /* 0x00000025000b7306 */ /* 0x005e220000209000 */
        /* <DEDUP_REMOVED lines=8> */
[----:B------:R-:W-:Y:S01]  /*0650*/  I2F.U32.RP R10, R4 ;  /* 0x00000004000a7306 */ /* 0x000fe20000209000 */
[----:B0-----:R-:W-:-:S02]  /*0660*/  VIADD R6, R11, 0xffffffe ;  /* 0x0ffffffe0b067836 */ /* 0x001fc40000000000 */
[----:B------:R-:W-:-:S05]  /*0670*/  IMAD.IADD R11, R38, 0x1, R37 ;  /* 0x00000001260b7824 */ /* 0x000fca00078e0225 */
[----:B------:R0:W2:Y:S01]  /*0680*/  F2I.FTZ.U32.TRUNC.NTZ R7, R6 ;  /* 0x0000000600077305 */ /* 0x0000a2000021f000 */
[----:B-1----:R-:W-:Y:S01]  /*0690*/  VIADD R8, R0, 0xffffffe ;  /* 0x0ffffffe00087836 */ /* 0x002fe20000000000 */
[----:B------:R-:W-:-:S04]  /*06a0*/  ISETP.GE.U32.AND P0, PT, R11, 0x100, PT ;  /* 0x000001000b00780c */ /* 0x000fc80003f06070 */
[----:B------:R-:W-:Y:S02]  /*06b0*/  SEL R33, RZ, 0x1, P0 ;  /* 0x00000001ff217807 */ /* 0x000fe40000000000 */
[----:B------:R1:W3:Y:S01]  /*06c0*/  F2I.FTZ.U32.TRUNC.NTZ R9, R8 ;  /* 0x0000000800097305 */ /* 0x0002e2000021f000 */
[----:B0-----:R-:W-:Y:S02]  /*06d0*/  IMAD.MOV.U32 R6, RZ, RZ, RZ ;  /* 0x000000ffff067224 */ /* 0x001fe400078e00ff */
[----:B--2---:R-:W-:-:S05]  /*06e0*/  IMAD.MOV R12, RZ, RZ, -R7 ;  /* 0x000000ffff0c7224 */ /* 0x004fca00078e0a07 */
[----:B------:R-:W0:Y:S01]  /*06f0*/  MUFU.RCP R10, R10 ;  /* 0x0000000a000a7308 */ /* 0x000e220000001000 */
[----:B-1----:R-:W-:Y:S02]  /*0700*/  HFMA2 R8, -RZ, RZ, 0, 0 ;  /* 0x00000000ff087431 */ /* 0x002fe400000001ff */
[----:B---3--:R-:W-:-:S04]  /*0710*/  IMAD R13, R13, R9, RZ ;  /* 0x000000090d0d7224 */ /* 0x008fc800078e02ff */
[----:B------:R-:W-:Y:S01]  /*0720*/  IMAD.HI.U32 R0, R9, R13, R8 ;  /* 0x0000000d09007227 */ /* 0x000fe200078e0008 */
[----:B------:R-:W-:-:S03]  /*0730*/  VIMNMX.U32 R8, PT, PT, R11, 0x100, !PT ;  /* 0x000001000b087848 */ /* 0x000fc60007fe0000 */
[----:B------:R-:W-:Y:S01]  /*0740*/  IMAD R9, R12, R37, RZ ;  /* 0x000000250c097224 */ /* 0x000fe200078e02ff */
[----:B------:R-:W-:Y:S01]  /*0750*/  IADD3 R8, PT, PT, R8, -R11, -R33 ;  /* 0x8000000b08087210 */ /* 0x000fe20007ffe821 */
[----:B------:R-:W-:-:S04]  /*0760*/  IMAD.HI.U32 R34, R0, R38, RZ ;  /* 0x0000002600227227 */ /* 0x000fc800078e00ff */
[----:B------:R-:W-:-:S04]  /*0770*/  IMAD.HI.U32 R7, R7, R9, R6 ;  /* 0x0000000907077227 */ /* 0x000fc800078e0006 */
[----:B------:R-:W-:Y:S02]  /*0780*/  IMAD.MOV R6, RZ, RZ, -R34 ;  /* 0x000000ffff067224 */ /* 0x000fe400078e0a22 */
[----:B------:R-:W-:-:S04]  /*0790*/  IMAD.HI.U32 R12, R7, R8, RZ ;  /* 0x00000008070c7227 */ /* 0x000fc800078e00ff */
[----:B------:R-:W-:Y:S02]  /*07a0*/  IMAD.MOV R7, RZ, RZ, -R12 ;  /* 0x000000ffff077224 */ /* 0x000fe400078e0a0c */
[----:B------:R-:W-:Y:S02]  /*07b0*/  IMAD R6, R35, R6, R38 ;  /* 0x0000000623067224 */ /* 0x000fe400078e0226 */
[----:B------:R-:W-:Y:S02]  /*07c0*/  IMAD R8, R37, R7, R8 ;  /* 0x0000000725087224 */ /* 0x000fe400078e0208 */
[----:B0-----:R-:W-:Y:S01]  /*07d0*/  VIADD R10, R10, 0xffffffe ;  /* 0x0ffffffe0a0a7836 */ /* 0x001fe20000000000 */
[----:B------:R-:W-:Y:S01]  /*07e0*/  ISETP.GE.U32.AND P0, PT, R6, R35, PT ;  /* 0x000000230600720c */ /* 0x000fe20003f06070 */
[-C--:B------:R-:W-:Y:S01]  /*07f0*/  IMAD.HI.U32 R0, R0, R37.reuse, RZ ;  /* 0x0000002500007227 */ /* 0x080fe200078e00ff */
[----:B------:R-:W-:Y:S01]  /*0800*/  ISETP.GE.U32.AND P3, PT, R8, R37, PT ;  /* 0x000000250800720c */ /* 0x000fe20003f66070 */
[----:B------:R-:W0:Y:S02]  /*0810*/  F2I.FTZ.U32.TRUNC.NTZ R7, R10 ;  /* 0x0000000a00077305 */ /* 0x000e24000021f000 */
[----:B------:R-:W-:-:S04]  /*0820*/  IMAD.MOV R14, RZ, RZ, -R0 ;  /* 0x000000ffff0e7224 */ /* 0x000fc800078e0a00 */
[----:B------:R-:W-:-:S04]  /*0830*/  IMAD R14, R35, R14, R37 ;  /* 0x0000000e230e7224 */ /* 0x000fc800078e0225 */
[----:B------:R-:W-:Y:S02]  /*0840*/  @P0 IMAD.IADD R6, R6, 0x1, -R35 ;  /* 0x0000000106060824 */ /* 0x000fe400078e0a23 */
[----:B------:R-:W-:Y:S01]  /*0850*/  @P3 IADD3 R8, PT, PT, R8, -R37, RZ ;  /* 0x8000002508083210 */ /* 0x000fe20007ffe0ff */
[----:B------:R-:W-:Y:S01]  /*0860*/  @P0 VIADD R34, R34, 0x1 ;  /* 0x0000000122220836 */ /* 0x000fe20000000000 */
[----:B------:R-:W-:Y:S01]  /*0870*/  ISETP.NE.U32.AND P0, PT, R37, RZ, PT ;  /* 0x000000ff2500720c */ /* 0x000fe20003f05070 */
[----:B0-----:R-:W-:Y:S01]  /*0880*/  IMAD.MOV R9, RZ, RZ, -R7 ;  /* 0x000000ffff097224 */ /* 0x001fe200078e0a07 */
[----:B------:R-:W-:Y:S01]  /*0890*/  ISETP.GE.U32.AND P1, PT, R6, R35, PT ;  /* 0x000000230600720c */ /* 0x000fe20003f26070 */
[----:B------:R-:W-:Y:S01]  /*08a0*/  IMAD.MOV.U32 R6, RZ, RZ, RZ ;  /* 0x000000ffff067224 */ /* 0x000fe200078e00ff */
[----:B------:R-:W-:Y:S01]  /*08b0*/  ISETP.GE.U32.AND P4, PT, R8, R37, PT ;  /* 0x000000250800720c */ /* 0x000fe20003f86070 */
[----:B------:R-:W-:Y:S02]  /*08c0*/  IMAD R9, R9, R4, RZ ;  /* 0x0000000409097224 */ /* 0x000fe400078e02ff */
[----:B------:R-:W-:-:S02]  /*08d0*/  @P3 VIADD R12, R12, 0x1 ;  /* 0x000000010c0c3836 */ /* 0x000fc40000000000 */
[----:B------:R-:W-:-:S06]  /*08e0*/  IMAD.HI.U32 R6, R7, R9, R6 ;  /* 0x0000000907067227 */ /* 0x000fcc00078e0006 */
[----:B------:R-:W-:Y:S01]  /*08f0*/  @P1 VIADD R34, R34, 0x1 ;  /* 0x0000000122221836 */ /* 0x000fe20000000000 */
[----:B------:R-:W-:Y:S01]  /*0900*/  ISETP.GE.U32.AND P1, PT, R14, R35, PT ;  /* 0x000000230e00720c */ /* 0x000fe20003f26070 */
[----:B------:R-:W-:Y:S01]  /*0910*/  @P4 VIADD R12, R12, 0x1 ;  /* 0x000000010c0c4836 */ /* 0x000fe20000000000 */
[----:B------:R-:W-:Y:S01]  /*0920*/  @!P0 LOP3.LUT R12, RZ, R37, RZ, 0x33, !PT ;  /* 0x00000025ff0c8212 */ /* 0x000fe200078e33ff */
[----:B------:R-:W-:Y:S01]  /*0930*/  IMAD.HI.U32 R7, R6, R38, RZ ;  /* 0x0000002606077227 */ /* 0x000fe200078e00ff */
[----:B------:R-:W-:-:S03]  /*0940*/  SEL R34, R31, R34, !P2 ;  /* 0x000000221f227207 */ /* 0x000fc60005000000 */
[----:B------:R-:W-:Y:S01]  /*0950*/  IMAD.MOV R7, RZ, RZ, -R7 ;  /* 0x000000ffff077224 */ /* 0x000fe200078e0a07 */
[----:B------:R-:W-:Y:S01]  /*0960*/  IADD3 R17, PT, PT, -R34, RZ, RZ ;  /* 0x000000ff22117210 */ /* 0x000fe20007ffe1ff */
[----:B------:R-:W-:Y:S02]  /*0970*/  IMAD.IADD R33, R33, 0x1, R12 ;  /* 0x0000000121217824 */ /* 0x000fe400078e020c */
[--C-:B------:R-:W-:Y:S02]  /*0980*/  IMAD R15, R4, R7, R38.reuse ;  /* 0x00000007040f7224 */ /* 0x100fe400078e0226 */
[----:B------:R-:W-:Y:S01]  /*0990*/  IMAD R17, R35, R17, R38 ;  /* 0x0000001123117224 */ /* 0x000fe200078e0226 */
[C---:B------:R-:W-:Y:S01]  /*09a0*/  LOP3.LUT R7, R33.reuse, 0x3, RZ, 0xc0, !PT ;  /* 0x0000000321077812 */ /* 0x040fe200078ec0ff */
[----:B------:R-:W-:Y:S01]  /*09b0*/  @P1 IMAD.IADD R14, R14, 0x1, -R35 ;  /* 0x000000010e0e1824 */ /* 0x000fe200078e0a23 */
[----:B------:R-:W-:Y:S01]  /*09c0*/  IADD3 R18, PT, PT, R33, 0x1, RZ ;  /* 0x0000000121127810 */ /* 0x000fe20007ffe0ff */
[----:B------:R-:W-:Y:S01]  /*09d0*/  IMAD.HI.U32 R32, R6, R17, RZ ;  /* 0x0000001106207227 */ /* 0x000fe200078e00ff */
[----:B------:R-:W-:-:S02]  /*09e0*/  ISETP.NE.AND P6, PT, R7, 0x3, PT ;  /* 0x000000030700780c */ /* 0x000fc40003fc5270 */
[----:B------:R-:W-:Y:S01]  /*09f0*/  ISETP.NE.AND P5, PT, R7, 0x3, PT ;  /* 0x000000030700780c */ /* 0x000fe20003fa5270 */
[----:B------:R-:W-:Y:S01]  /*0a00*/  IMAD.MOV R6, RZ, RZ, -R32 ;  /* 0x000000ffff067224 */ /* 0x000fe200078e0a20 */
[----:B------:R-:W-:Y:S02]  /*0a10*/  ISETP.GE.U32.AND P4, PT, R15, R4, PT ;  /* 0x000000040f00720c */ /* 0x000fe40003f86070 */
[----:B------:R-:W-:Y:S01]  /*0a20*/  ISETP.GE.U32.AND P3, PT, R33, 0x3, PT ;  /* 0x000000032100780c */ /* 0x000fe20003f66070 */
[----:B------:R-:W-:Y:S01]  /*0a30*/  IMAD R17, R4, R6, R17 ;  /* 0x0000000604117224 */ /* 0x000fe200078e0211 */
[----:B------:R-:W-:-:S04]  /*0a40*/  LOP3.LUT R18, R18, 0x3, RZ, 0xc0, !PT ;  /* 0x0000000312127812 */ /* 0x000fc800078ec0ff */
[----:B------:R-:W-:Y:S01]  /*0a50*/  ISETP.GE.U32.AND P0, PT, R17, R4, PT ;  /* 0x000000041100720c */ /* 0x000fe20003f06070 */
[----:B------:R-:W-:-:S12]  /*0a60*/  @!P6 BRA `(.L_x_46317) ;  /* 0x000000000044e947 */ /* 0x000fd80003800000 */
[----:B------:R-:W0:Y:S01]  /*0a70*/  S2R R13, SR_CgaCtaId ;  /* 0x00000000000d7919 */ /* 0x000e220000008800 */
[----:B------:R-:W-:Y:S01]  /*0a80*/  MOV R6, 0x400 ;  /* 0x0000040000067802 */ /* 0x000fe20000000f00 */
[----:B------:R-:W-:Y:S02]  /*0a90*/  IMAD.MOV.U32 R9, RZ, RZ, RZ ;  /* 0x000000ffff097224 */ /* 0x000fe400078e00ff */
[----:B------:R-:W-:Y:S02]  /*0aa0*/  IMAD.MOV.U32 R16, RZ, RZ, R38 ;  /* 0x000000ffff107224 */ /* 0x000fe400078e0026 */
[----:B------:R-:W-:-:S05]  /*0ab0*/  VIADD R6, R6, 0x180 ;  /* 0x0000018006067836 */ /* 0x000fca0000000000 */
[----:B0-----:R-:W-:-:S07]  /*0ac0*/  LEA R13, R13, R6, 0x18 ;  /* 0x000000060d0d7211 */ /* 0x001fce00078ec0ff */
.L_x_46318:
[----:B0-----:R-:W0:Y:S01]  /*0ad0*/  S2R R8, SR_CTAID.Y ;  /* 0x0000000000087919 */ /* 0x001e220000002600 */
[----:B------:R-:W1:Y:S01]  /*0ae0*/  LDC.64 R6, c[0x0][0x390] ;  /* 0x0000e400ff067b82 */ /* 0x000e620000000a00 */
[----:B0-----:R-:W-:-:S05]  /*0af0*/  LEA R11, R8, R16, 0x8 ;  /* 0x00000010080b7211 */ /* 0x001fca00078e40ff */
        /* <DEDUP_REMOVED lines=8> */
.L_x_46317:
[----:B------:R-:W-:Y:S05]  /*0b80*/  BSYNC.RECONVERGENT B0 ;  /* 0x0000000000007941 */ /* 0x000fea0003800200 */
.L_x_46316:
[----:B------:R-:W-:Y:S04]  /*0b90*/  BSSY.RECONVERGENT B0, `(.L_x_46319) ;  /* 0x0000020000007945 */ /* 0x000fe80003800200 */
[----:B------:R-:W-:Y:S05]  /*0ba0*/  @!P3 BRA `(.L_x_46320) ;  /* 0x000000000078b947 */ /* 0x000fea0003800000 */
[----:B------:R-:W1:Y:S01]  /*0bb0*/  S2R R7, SR_CgaCtaId ;  /* 0x0000000000077919 */ /* 0x000e620000008800 */
[----:B0-----:R-:W-:Y:S01]  /*0bc0*/  MOV R6, 0x400 ;  /* 0x0000040000067802 */ /* 0x001fe20000000f00 */
[----:B------:R-:W-:-:S04]  /*0bd0*/  IMAD.SHL.U32 R19, R37, 0x4, RZ ;  /* 0x0000000425137824 */ /* 0x000fc800078e00ff */
[----:B------:R-:W-:-:S05]  /*0be0*/  VIADD R6, R6, 0x180 ;  /* 0x0000018006067836 */ /* 0x000fca0000000000 */
[----:B-1----:R-:W-:-:S07]  /*0bf0*/  LEA R25, R7, R6, 0x18 ;  /* 0x0000000607197211 */ /* 0x002fce00078ec0ff */
.L_x_46321:
[----:B-1----:R-:W0:Y:S01]  /*0c00*/  S2R R8, SR_CTAID.Y ;  /* 0x0000000000087919 */ /* 0x002e220000002600 */
[----:B------:R-:W1:Y:S01]  /*0c10*/  LDC.64 R6, c[0x0][0x390] ;  /* 0x0000e400ff067b82 */ /* 0x000e620000000a00 */
[----:B0-----:R-:W-:-:S05]  /*0c20*/  LEA R9, R8, R16, 0x8 ;  /* 0x0000001008097211 */ /* 0x001fca00078e40ff */
        /* <DEDUP_REMOVED lines=22> */
.L_x_46320:
[----:B------:R-:W-:Y:S05]  /*0d90*/  BSYNC.RECONVERGENT B0 ;  /* 0x0000000000007941 */ /* 0x000fea0003800200 */
.L_x_46319:
[----:B------:R-:W-:Y:S01]  /*0da0*/  BSSY.RECONVERGENT B0, `(.L_x_46322) ;  /* 0x0000012000007945 */ /* 0x000fe20003800200 */
[----:B------:R-:W-:Y:S01]  /*0db0*/  ISETP.GE.U32.AND P3, PT, R14, R35, PT ;  /* 0x000000230e00720c */ /* 0x000fe20003f66070 */
[--C-:B------:R-:W-:Y:S02]  /*0dc0*/  @P4 IMAD.IADD R15, R15, 0x1, -R4.reuse ;  /* 0x000000010f0f4824 */ /* 0x100fe400078e0a04 */
[----:B------:R-:W-:Y:S02]  /*0dd0*/  @P0 IMAD.IADD R17, R17, 0x1, -R4 ;  /* 0x0000000111110824 */ /* 0x000fe400078e0a04 */
[----:B01----:R-:W-:Y:S01]  /*0de0*/  IMAD.MOV.U32 R6, RZ, RZ, R38 ;  /* 0x000000ffff067224 */ /* 0x003fe200078e0026 */
[----:B------:R-:W-:Y:S07]  /*0df0*/  @!P5 BRA `(.L_x_46323) ;  /* 0x000000000030d947 */ /* 0x000fee0003800000 */
[----:B------:R-:W0:Y:S01]  /*0e00*/  S2R R8, SR_CgaCtaId ;  /* 0x0000000000087919 */ /* 0x000e220000008800 */
[----:B------:R-:W-:Y:S01]  /*0e10*/  MOV R7, 0x400 ;  /* 0x0000040000077802 */ /* 0x000fe20000000f00 */
[----:B------:R-:W-:Y:S02]  /*0e20*/  IMAD.MOV.U32 R9, RZ, RZ, RZ ;  /* 0x000000ffff097224 */ /* 0x000fe400078e00ff */
[----:B------:R-:W-:Y:S01]  /*0e30*/  IMAD.MOV.U32 R6, RZ, RZ, R38 ;  /* 0x000000ffff067224 */ /* 0x000fe200078e0026 */
[----:B------:R-:W-:-:S04]  /*0e40*/  IADD3 R7, PT, PT, R7, 0x580, RZ ;  /* 0x0000058007077810 */ /* 0x000fc80007ffe0ff */
[----:B0-----:R-:W-:-:S07]  /*0e50*/  LEA R7, R8, R7, 0x18 ;  /* 0x0000000708077211 */ /* 0x001fce00078ec0ff */
.L_x_46324:
[----:B------:R-:W-:Y:S02]  /*0e60*/  IMAD R8, R6, 0x4, R7 ;  /* 0x0000000406087824 */ /* 0x000fe400078e0207 */
[----:B------:R-:W-:Y:S02]  /*0e70*/  VIADD R9, R9, 0x1 ;  /* 0x0000000109097836 */ /* 0x000fe40000000000 */
[----:B------:R-:W-:Y:S01]  /*0e80*/  IMAD.IADD R6, R37, 0x1, R6 ;  /* 0x0000000125067824 */ /* 0x000fe200078e0206 */
[----:B------:R0:W-:Y:S02]  /*0e90*/  STS [R8], RZ ;  /* 0x000000ff08007388 */ /* 0x0001e40000000800 */
[----:B------:R-:W-:-:S13]  /*0ea0*/  ISETP.NE.AND P4, PT, R9, R18, PT ;  /* 0x000000120900720c */ /* 0x000fda0003f85270 */
[----:B0-----:R-:W-:Y:S05]  /*0eb0*/  @P4 BRA `(.L_x_46324) ;  /* 0xfffffffc00e84947 */ /* 0x001fea000383ffff */
.L_x_46323:
[----:B------:R-:W-:Y:S05]  /*0ec0*/  BSYNC.RECONVERGENT B0 ;  /* 0x0000000000007941 */ /* 0x000fea0003800200 */
.L_x_46322:
[----:B------:R-:W-:Y:S01]  /*0ed0*/  ISETP.GE.U32.AND P6, PT, R33, 0x3, PT ;  /* 0x000000032100780c */ /* 0x000fe20003fc6070 */
[----:B------:R-:W-:Y:S01]  /*0ee0*/  BSSY.RECONVERGENT B0, `(.L_x_46325) ;  /* 0x0000013000007945 */ /* 0x000fe20003800200 */
[-C--:B------:R-:W-:Y:S02]  /*0ef0*/  ISETP.GE.U32.AND P4, PT, R17, R4.reuse, PT ;  /* 0x000000041100720c */ /* 0x080fe40003f86070 */
[----:B------:R-:W-:-:S09]  /*0f00*/  ISETP.GE.U32.AND P5, PT, R15, R4, PT ;  /* 0x000000040f00720c */ /* 0x000fd20003fa6070 */
[----:B------:R-:W-:Y:S05]  /*0f10*/  @!P6 BRA `(.L_x_46326) ;  /* 0x00000000003ce947 */ /* 0x000fea0003800000 */
[----:B------:R-:W0:Y:S01]  /*0f20*/  S2R R8, SR_CgaCtaId ;  /* 0x0000000000087919 */ /* 0x000e220000008800 */
[----:B------:R-:W-:-:S04]  /*0f30*/  MOV R7, 0x400 ;  /* 0x0000040000077802 */ /* 0x000fc80000000f00 */
[----:B------:R-:W-:-:S04]  /*0f40*/  IADD3 R7, PT, PT, R7, 0x580, RZ ;  /* 0x0000058007077810 */ /* 0x000fc80007ffe0ff */
[----:B0-----:R-:W-:-:S07]  /*0f50*/  LEA R9, R8, R7, 0x18 ;  /* 0x0000000708097211 */ /* 0x001fce00078ec0ff */
.L_x_46327:
        /* <DEDUP_REMOVED lines=11> */
.L_x_46326:
[----:B------:R-:W-:Y:S05]  /*1010*/  BSYNC.RECONVERGENT B0 ;  /* 0x0000000000007941 */ /* 0x000fea0003800200 */
.L_x_46325:
[----:B------:R-:W-:Y:S01]  /*1020*/  @P0 IADD3 R32, PT, PT, R32, 0x1, RZ ;  /* 0x0000000120200810 */ /* 0x000fe20007ffe0ff */
[----:B------:R-:W-:Y:S01]  /*1030*/  @P5 IMAD.IADD R15, R15, 0x1, -R4 ;  /* 0x000000010f0f5824 */ /* 0x000fe200078e0a04 */
[----:B------:R-:W-:Y:S01]  /*1040*/  BAR.SYNC.DEFER_BLOCKING 0x0 ;  /* 0x0000000000007b1d */ /* 0x000fe20000010000 */
[----:B------:R-:W-:Y:S01]  /*1050*/  ISETP.GE.AND P0, PT, R36, 0x1, PT ;  /* 0x000000012400780c */ /* 0x000fe20003f06270 */
[----:B------:R-:W-:Y:S01]  /*1060*/  @P1 VIADD R0, R0, 0x1 ;  /* 0x0000000100001836 */ /* 0x000fe20000000000 */
[----:B------:R-:W-:Y:S01]  /*1070*/  ISETP.NE.U32.AND P6, PT, R4, RZ, PT ;  /* 0x000000ff0400720c */ /* 0x000fe20003fc5070 */
[----:B------:R-:W-:Y:S01]  /*1080*/  @P4 VIADD R32, R32, 0x1 ;  /* 0x0000000120204836 */ /* 0x000fe20000000000 */
[----:B------:R-:W-:Y:S01]  /*1090*/  LOP3.LUT R6, RZ, R4, RZ, 0x33, !PT ;  /* 0x00000004ff067212 */ /* 0x000fe200078e33ff */
[----:B------:R-:W-:Y:S01]  /*10a0*/  @P3 VIADD R0, R0, 0x1 ;  /* 0x0000000100003836 */ /* 0x000fe20000000000 */
[----:B------:R-:W-:Y:S02]  /*10b0*/  LOP3.LUT R30, R38, 0x1f, RZ, 0xc0, !PT ;  /* 0x0000001f261e7812 */ /* 0x000fe400078ec0ff */
[----:B------:R-:W-:-:S02]  /*10c0*/  SEL R29, R6, R15, !P6 ;  /* 0x0000000f061d7207 */ /* 0x000fc40007000000 */
[----:B------:R-:W-:Y:S02]  /*10d0*/  SEL R32, R6, R32, !P6 ;  /* 0x0000002006207207 */ /* 0x000fe40007000000 */
[----:B------:R-:W-:Y:S01]  /*10e0*/  SEL R31, R31, R0, !P2 ;  /* 0x000000001f1f7207 */ /* 0x000fe20005000000 */
[----:B------:R-:W-:Y:S01]  /*10f0*/  IMAD.SHL.U32 R29, R29, 0x8, RZ ;  /* 0x000000081d1d7824 */ /* 0x000fe200078e00ff */
[----:B------:R-:W-:Y:S01]  /*1100*/  LOP3.LUT R28, R32, 0x7, RZ, 0xc0, !PT ;  /* 0x00000007201c7812 */ /* 0x000fe200078ec0ff */
[----:B------:R-:W-:Y:S06]  /*1110*/  @!P0 BRA `(.L_x_46328) ;  /* 0x0000002800cc8947 */ /* 0x000fec0003800000 */
[----:B------:R-:W-:Y:S02]  /*1120*/  ISETP.NE.AND P0, PT, R4, 0x1, PT ;  /* 0x000000010400780c */ /* 0x000fe40003f05270 */
[----:B------:R-:W-:Y:S02]  /*1130*/  IADD3 R26, PT, PT, -R3, RZ, RZ ;  /* 0x000000ff031a7210 */ /* 0x000fe40007ffe1ff */
[----:B------:R-:W-:Y:S02]  /*1140*/  VIMNMX R27, PT, PT, R2, 0x8, PT ;  /* 0x00000008021b7848 */ /* 0x000fe40003fe0100 */
[----:B------:R-:W-:-:S07]  /*1150*/  LEA R26, R26, 0x201f, 0x8 ;  /* 0x0000201f1a1a7811 */ /* 0x000fce00078e40ff */
[----:B------:R-:W-:Y:S05]  /*1160*/  @P0 BRA `(.L_x_46329) ;  /* 0x0000000c007c0947 */ /* 0x000fea0003800000 */
[C---:B------:R-:W-:Y:S01]  /*1170*/  VIADD R0, R28.reuse, 0x2 ;  /* 0x000000021c007836 */ /* 0x040fe20000000000 */
[----:B------:R-:W-:Y:S01]  /*1180*/  BSSY B1, `(.L_x_46330) ;  /* 0x00000dc000017945 */ /* 0x000fe20003800000 */
[C---:B0-----:R-:W-:Y:S01]  /*1190*/  VIADD R8, R28.reuse, 0x1 ;  /* 0x000000011c087836 */ /* 0x041fe20000000000 */
[----:B------:R-:W-:Y:S01]  /*11a0*/  MOV R25, RZ ;  /* 0x000000ff00197202 */ /* 0x000fe20000000f00 */
[----:B------:R-:W-:Y:S01]  /*11b0*/  VIADD R2, R28, 0x7 ;  /* 0x000000071c027836 */ /* 0x000fe20000000000 */
[-C--:B------:R-:W-:Y:S01]  /*11c0*/  ISETP.GE.AND P1, PT, R0, R3.reuse, PT ;  /* 0x000000030000720c */ /* 0x080fe20003f26270 */
[----:B------:R-:W-:Y:S01]  /*11d0*/  VIADD R6, R28, 0x3 ;  /* 0x000000031c067836 */ /* 0x000fe20000000000 */
[-C--:B------:R-:W-:Y:S01]  /*11e0*/  ISETP.GE.AND P0, PT, R8, R3.reuse, PT ;  /* 0x000000030800720c */ /* 0x080fe20003f06270 */
[----:B------:R-:W-:Y:S01]  /*11f0*/  VIADD R4, R28, 0x5 ;  /* 0x000000051c047836 */ /* 0x000fe20000000000 */
        /* <DEDUP_REMOVED lines=17> */
[C---:B------:R-:W-:Y:S02]  /*1310*/  SEL R5, R3.reuse, RZ, P0 ;  /* 0x000000ff03057207 */ /* 0x040fe40000000000 */
[-C--:B------:R-:W-:Y:S02]  /*1320*/  ISETP.GE.AND P2, PT, R2, R3.reuse, PT ;  /* 0x000000030200720c */ /* 0x080fe40003f46270 */
[----:B------:R-:W-:Y:S02]  /*1330*/  ISETP.GE.AND P0, PT, R28, R3, PT ;  /* 0x000000031c00720c */ /* 0x000fe40003f06270 */
[C---:B------:R-:W-:Y:S02]  /*1340*/  SEL R11, R3.reuse, RZ, P1 ;  /* 0x000000ff030b7207 */ /* 0x040fe40000800000 */
[----:B------:R-:W-:-:S02]  /*1350*/  SEL R13, R3, RZ, P2 ;  /* 0x000000ff030d7207 */ /* 0x000fc40001000000 */
[----:B------:R-:W-:Y:S01]  /*1360*/  SEL R19, R3, RZ, P0 ;  /* 0x000000ff03137207 */ /* 0x000fe20000000000 */
[----:B------:R-:W-:Y:S01]  /*1370*/  IMAD.IADD R4, R4, 0x1, -R11 ;  /* 0x0000000104047824 */ /* 0x000fe200078e0a0b */
[----:B------:R-:W-:Y:S01]  /*1380*/  IADD3 R5, PT, PT, R0, -R5, RZ ;  /* 0x8000000500057210 */ /* 0x000fe20007ffe0ff */
[----:B------:R-:W-:Y:S01]  /*1390*/  IMAD.IADD R0, R2, 0x1, -R13 ;  /* 0x0000000102007824 */ /* 0x000fe200078e0a0d */
[----:B------:R-:W-:Y:S01]  /*13a0*/  LOP3.LUT R24, R24, 0x7, RZ, 0xc0, !PT ;  /* 0x0000000718187812 */ /* 0x000fe200078ec0ff */
[----:B------:R-:W-:Y:S01]  /*13b0*/  IMAD.IADD R19, R28, 0x1, -R19 ;  /* 0x000000011c137824 */ /* 0x000fe200078e0a13 */
[----:B------:R-:W-:Y:S02]  /*13c0*/  LOP3.LUT R21, R21, 0x7, RZ, 0xc0, !PT ;  /* 0x0000000715157812 */ /* 0x000fe400078ec0ff */
[----:B------:R-:W-:-:S07]  /*13d0*/  LOP3.LUT R20, R20, 0x7, RZ, 0xc0, !PT ;  /* 0x0000000714147812 */ /* 0x000fce00078ec0ff */
.L_x_46358:
[----:B0-----:R-:W0:Y:S01]  /*13e0*/  LDC R22, c[0x0][0x3ac] ;  /* 0x0000eb00ff167b82 */ /* 0x001e220000000800 */
[--C-:B------:R-:W-:Y:S02]  /*13f0*/  IMAD.IADD R18, R32, 0x1, R25.reuse ;  /* 0x0000000120127824 */ /* 0x100fe400078e0219 */
[----:B------:R-:W-:Y:S01]  /*1400*/  IMAD.IADD R25, R35, 0x1, R25 ;  /* 0x0000000123197824 */ /* 0x000fe200078e0219 */
[----:B0-----:R-:W-:Y:S01]  /*1410*/  ISETP.GE.AND P0, PT, R22, 0x1, PT ;  /* 0x000000011600780c */ /* 0x001fe20003f06270 */
        /* <DEDUP_REMOVED lines=15> */
.L_x_46331:
        /* <DEDUP_REMOVED lines=10> */
.L_x_46332:
        /* <DEDUP_REMOVED lines=8> */
.L_x_46333:
        /* <DEDUP_REMOVED lines=8> */
.L_x_46334:
        /* <DEDUP_REMOVED lines=9> */
.L_x_46335:
        /* <DEDUP_REMOVED lines=10> */
.L_x_46336:
[----:B0-2-4-:R-:W-:Y:S02]  /*17e0*/  P2R R2, PR, RZ, 0x1 ;  /* 0x00000001ff027803 */ /* 0x015fe40000000000 */
[----:B------:R-:W-:Y:S02]  /*17f0*/  ISETP.GE.AND P0, PT, R22, 0x8, PT ;  /* 0x000000081600780c */ /* 0x000fe40003f06270 */
        /* <DEDUP_REMOVED lines=11> */
.L_x_46337:
[----:B------:R-:W-:Y:S02]  /*18b0*/  ISETP.GE.AND P6, PT, R22, 0x8, PT ;  /* 0x000000081600780c */ /* 0x000fe40003fc6270 */
[----:B0-----:R-:W-:Y:S02]  /*18c0*/  P2R R2, PR, RZ, 0x1 ;  /* 0x00000001ff027803 */ /* 0x001fe40000000000 */
[----:B------:R-:W-:-:S04]  /*18d0*/  ISETP.GE.AND P0, PT, R34, R27, PT ;  /* 0x0000001b2200720c */ /* 0x000fc80003f06270 */
        /* <DEDUP_REMOVED lines=10> */
.L_x_46338:
[----:B------:R-:W-:Y:S01]  /*1980*/  ISETP.NE.AND P6, PT, R23, RZ, PT ;  /* 0x000000ff1700720c */ /* 0x000fe20003fc5270 */
[----:B------:R-:W-:Y:S01]  /*1990*/  BSSY B0, `(.L_x_46339) ;  /* 0x0000058000007945 */ /* 0x000fe20003800000 */
[----:B------:R-:W-:Y:S02]  /*19a0*/  P2R R2, PR, RZ, 0x1 ;  /* 0x00000001ff027803 */ /* 0x000fe40000000000 */
[----:B------:R-:W-:-:S04]  /*19b0*/  ISETP.GE.AND P0, PT, R25, R36, PT ;  /* 0x000000241900720c */ /* 0x000fc80003f06270 */
[----:B------:R-:W-:Y:S02]  /*19c0*/  P2R R39, PR, RZ, 0x1 ;  /* 0x00000001ff277803 */ /* 0x000fe40000000000 */
[----:B------:R-:W-:-:S03]  /*19d0*/  ISETP.NE.AND P0, PT, R2, RZ, PT ;  /* 0x000000ff0200720c */ /* 0x000fc60003f05270 */
[----:B------:R-:W-:Y:S10]  /*19e0*/  @P6 BRA `(.L_x_46340) ;  /* 0x0000000400486947 */ /* 0x000ff40003800000 */
[----:B------:R-:W-:Y:S02]  /*19f0*/  IABS R23, R22 ;  /* 0x0000001600177213 */ /* 0x000fe40000000000 */
[----:B------:R-:W-:Y:S02]  /*1a00*/  IABS R40, R30 ;  /* 0x0000001e00287213 */ /* 0x000fe40000000000 */
[----:B------:R-:W5:Y:S08]  /*1a10*/  I2F.RP R41, R23 ;  /* 0x0000001700297306 */ /* 0x000f700000209400 */
[----:B-----5:R-:W0:Y:S02]  /*1a20*/  MUFU.RCP R41, R41 ;  /* 0x0000002900297308 */ /* 0x020e240000001000 */
[----:B0-----:R-:W-:-:S06]  /*1a30*/  VIADD R3, R41, 0xffffffe ;  /* 0x0ffffffe29037836 */ /* 0x001fcc0000000000 */
[----:B------:R-:W0:Y:S02]  /*1a40*/  F2I.FTZ.U32.TRUNC.NTZ R3, R3 ;  /* 0x0000000300037305 */ /* 0x000e24000021f000 */
[----:B0-----:R-:W-:-:S04]  /*1a50*/  IMAD.MOV R2, RZ, RZ, -R3 ;  /* 0x000000ffff027224 */ /* 0x001fc800078e0a03 */
        /* <DEDUP_REMOVED lines=8> */
[----:B------:R-:W0:Y:S03]  /*1ae0*/  S2R R40, SR_CgaCtaId ;  /* 0x0000000000287919 */ /* 0x000e260000008800 */
[----:B------:R-:W-:-:S13]  /*1af0*/  ISETP.GT.U32.AND P6, PT, R23, R2, PT ;  /* 0x000000021700720c */ /* 0x000fda0003fc4070 */
[----:B------:R-:W-:-:S05]  /*1b00*/  @!P6 IMAD.IADD R2, R2, 0x1, -R23 ;  /* 0x000000010202e824 */ /* 0x000fca00078e0a17 */
[----:B------:R-:W-:-:S13]  /*1b10*/  ISETP.GT.U32.AND P6, PT, R23, R2, PT ;  /* 0x000000021700720c */ /* 0x000fda0003fc4070 */
[----:B------:R-:W-:Y:S01]  /*1b20*/  @!P6 IMAD.IADD R2, R2, 0x1, -R23 ;  /* 0x000000010202e824 */ /* 0x000fe200078e0a17 */
[----:B------:R-:W-:Y:S02]  /*1b30*/  ISETP.GE.AND P6, PT, R30, RZ, PT ;  /* 0x000000ff1e00720c */ /* 0x000fe40003fc6270 */
[C---:B0-----:R-:W-:Y:S02]  /*1b40*/  LEA R23, R40.reuse, R3, 0x18 ;  /* 0x0000000328177211 */ /* 0x041fe400078ec0ff */
[----:B------:R-:W-:Y:S02]  /*1b50*/  LEA R40, R40, R41, 0x18 ;  /* 0x0000002928287211 */ /* 0x000fe400078ec0ff */
[----:B------:R-:W-:-:S07]  /*1b60*/  MOV R3, R34 ;  /* 0x0000002200037202 */ /* 0x000fce0000000f00 */
[----:B------:R-:W-:Y:S01]  /*1b70*/  @!P6 IMAD.MOV R2, RZ, RZ, -R2 ;  /* 0x000000ffff02e224 */ /* 0x000fe200078e0a02 */
[----:B------:R-:W-:-:S13]  /*1b80*/  ISETP.NE.AND P6, PT, R22, RZ, PT ;  /* 0x000000ff1600720c */ /* 0x000fda0003fc5270 */
[----:B------:R-:W-:-:S05]  /*1b90*/  @!P6 LOP3.LUT R2, RZ, R22, RZ, 0x33, !PT ;  /* 0x00000016ff02e212 */ /* 0x000fca00078e33ff */
[----:B------:R-:W-:-:S07]  /*1ba0*/  IMAD R2, R2, 0x4, R23 ;  /* 0x0000000402027824 */ /* 0x000fce00078e0217 */
.L_x_46357:
[----:B0-----:R-:W-:Y:S02]  /*1bb0*/  IMAD R44, R3, 0x24, R2 ;  /* 0x00000024032c7824 */ /* 0x001fe400078e0202 */
[----:B------:R-:W-:-:S04]  /*1bc0*/  IMAD.MOV.U32 R41, RZ, RZ, RZ ;  /* 0x000000ffff297224 */ /* 0x000fc800078e00ff */
[----:B------:R-:W0:Y:S01]  /*1bd0*/  LDS R44, [R44] ;  /* 0x000000002c2c7984 */ /* 0x000e220000000800 */
[----:B------:R-:W-:Y:S05]  /*1be0*/  @!P0 BRA `(.L_x_46341) ;  /* 0x0000000000108947 */ /* 0x000fea0003800000 */
[----:B------:R-:W-:-:S03]  /*1bf0*/  UMOV UR4, 0xffffffff ;  /* 0xffffffff00047882 */ /* 0x000fc60000000000 */
[----:B------:R-:W-:Y:S05]  /*1c00*/  BRA.DIV UR4, `(.L_x_46342) ;  /* 0x0000002604047947 */ /* 0x000fea000b800000 */
[----:B0-----:R0:W0:Y:S02]  /*1c10*/  SHFL.IDX PT, R23, R44, R19, R26 ;  /* 0x000000132c177389 */ /* 0x00102400000e001a */
.L_x_46422:
[----:B01----:R-:W-:-:S07]  /*1c20*/  IMAD R41, R17, R23, RZ ;  /* 0x0000001711297224 */ /* 0x003fce00078e02ff */
.L_x_46341:
[----:B------:R-:W-:Y:S05]  /*1c30*/  @!P1 BRA `(.L_x_46343) ;  /* 0x0000000000109947 */ /* 0x000fea0003800000 */
[----:B------:R-:W-:-:S03]  /*1c40*/  UMOV UR4, 0xffffffff ;  /* 0xffffffff00047882 */ /* 0x000fc60000000000 */
[----:B------:R-:W-:Y:S05]  /*1c50*/  BRA.DIV UR4, `(.L_x_46344) ;  /* 0x0000002604107947 */ /* 0x000fea000b800000 */
[----:B0-----:R0:W0:Y:S02]  /*1c60*/  SHFL.IDX PT, R23, R44, R8, R26 ;  /* 0x000000082c177389 */ /* 0x00102400000e001a */
.L_x_46425:
[----:B0--3--:R-:W-:-:S07]  /*1c70*/  IMAD R41, R16, R23, R41 ;  /* 0x0000001710297224 */ /* 0x009fce00078e0229 */
.L_x_46343:
[----:B------:R-:W-:Y:S05]  /*1c80*/  @!P2 BRA `(.L_x_46345) ;  /* 0x000000000010a947 */ /* 0x000fea0003800000 */
[----:B------:R-:W-:-:S03]  /*1c90*/  UMOV UR4, 0xffffffff ;  /* 0xffffffff00047882 */ /* 0x000fc60000000000 */
[----:B------:R-:W-:Y:S05]  /*1ca0*/  BRA.DIV UR4, `(.L_x_46346) ;  /* 0x00000026041c7947 */ /* 0x000fea000b800000 */
[----:B0-----:R0:W0:Y:S02]  /*1cb0*/  SHFL.IDX PT, R23, R44, R7, R26 ;  /* 0x000000072c177389 */ /* 0x00102400000e001a */
.L_x_46428:
[----:B0-----:R-:W-:-:S07]  /*1cc0*/  IMAD R41, R15, R23, R41 ;  /* 0x000000170f297224 */ /* 0x001fce00078e0229 */
.L_x_46345:
[----:B------:R-:W-:Y:S05]  /*1cd0*/  @!P3 BRA `(.L_x_46347) ;  /* 0x000000000010b947 */ /* 0x000fea0003800000 */
[----:B------:R-:W-:-:S03]  /*1ce0*/  UMOV UR4, 0xffffffff ;  /* 0xffffffff00047882 */ /* 0x000fc60000000000 */
[----:B------:R-:W-:Y:S05]  /*1cf0*/  BRA.DIV UR4, `(.L_x_46348) ;  /* 0x0000002604287947 */ /* 0x000fea000b800000 */
[----:B0-----:R0:W0:Y:S02]  /*1d00*/  SHFL.IDX PT, R23, R44, R6, R26 ;  /* 0x000000062c177389 */ /* 0x00102400000e001a */
.L_x_46431:
[----:B0-----:R-:W-:-:S07]  /*1d10*/  IMAD R41, R14, R23, R41 ;  /* 0x000000170e297224 */ /* 0x001fce00078e0229 */
.L_x_46347:
[----:B------:R-:W-:Y:S05]  /*1d20*/  @!P4 BRA `(.L_x_46349) ;  /* 0x000000000010c947 */ /* 0x000fea0003800000 */
[----:B------:R-:W-:-:S03]  /*1d30*/  UMOV UR4, 0xffffffff ;  /* 0xffffffff00047882 */ /* 0x000fc60000000000 */
[----:B------:R-:W-:Y:S05]  /*1d40*/  BRA.DIV UR4, `(.L_x_46350) ;  /* 0x0000002604347947 */ /* 0x000fea000b800000 */
[----:B0-----:R0:W0:Y:S02]  /*1d50*/  SHFL.IDX PT, R23, R44, R5, R26 ;  /* 0x000000052c177389 */ /* 0x00102400000e001a */
.L_x_46434:
[----:B0-----:R-:W-:-:S07]  /*1d60*/  IMAD R41, R13, R23, R41 ;  /* 0x000000170d297224 */ /* 0x001fce00078e0229 */
.L_x_46349:
[----:B------:R-:W-:Y:S05]  /*1d70*/  @!P5 BRA `(.L_x_46351) ;  /* 0x000000000010d947 */ /* 0x000fea0003800000 */
[----:B------:R-:W-:-:S03]  /*1d80*/  UMOV UR4, 0xffffffff ;  /* 0xffffffff00047882 */ /* 0x000fc60000000000 */
[----:B------:R-:W-:Y:S05]  /*1d90*/  BRA.DIV UR4, `(.L_x_46352) ;  /* 0x0000002604407947 */ /* 0x000fea000b800000 */
[----:B0-----:R0:W0:Y:S02]  /*1da0*/  SHFL.IDX PT, R23, R44, R4, R26 ;  /* 0x000000042c177389 */ /* 0x00102400000e001a */
.L_x_46437:
[----:B0-----:R-:W-:-:S07]  /*1db0*/  IMAD R41, R12, R23, R41 ;  /* 0x000000170c297224 */ /* 0x001fce00078e0229 */
.L_x_46351:
[----:B------:R-:W5:Y:S02]  /*1dc0*/  LDC R42, c[0x0][0x3ac] ;  /* 0x0000eb00ff2a7b82 */ /* 0x000f640000000800 */
[----:B-----5:R-:W-:-:S13]  /*1dd0*/  ISETP.GE.AND P6, PT, R42, 0x7, PT ;  /* 0x000000072a00780c */ /* 0x020fda0003fc6270 */
[----:B------:R-:W-:Y:S05]  /*1de0*/  @!P6 BRA `(.L_x_46353) ;  /* 0x000000000010e947 */ /* 0x000fea0003800000 */
[----:B------:R-:W-:-:S03]  /*1df0*/  UMOV UR4, 0xffffffff ;  /* 0xffffffff00047882 */ /* 0x000fc60000000000 */
[----:B------:R-:W-:Y:S05]  /*1e00*/  BRA.DIV UR4, `(.L_x_46354) ;  /* 0x0000002604447947 */ /* 0x000fea000b800000 */
[----:B0-----:R0:W0:Y:S02]  /*1e10*/  SHFL.IDX PT, R23, R44, R0, R26 ;  /* 0x000000002c177389 */ /* 0x00102400000e001a */
.L_x_46440:
[----:B0-2---:R-:W-:-:S07]  /*1e20*/  IMAD R41, R11, R23, R41 ;  /* 0x000000170b297224 */ /* 0x005fce00078e0229 */
.L_x_46353:
[----:B------:R-:W-:-:S13]  /*1e30*/  ISETP.GE.AND P6, PT, R42, 0x8, PT ;  /* 0x000000082a00780c */ /* 0x000fda0003fc6270 */
[----:B------:R-:W-:Y:S05]  /*1e40*/  @!P6 BRA `(.L_x_46355) ;  /* 0x000000000010e947 */ /* 0x000fea0003800000 */
[----:B------:R-:W-:-:S03]  /*1e50*/  UMOV UR4, 0xffffffff ;  /* 0xffffffff00047882 */ /* 0x000fc60000000000 */
[----:B------:R-:W-:Y:S05]  /*1e60*/  BRA.DIV UR4, `(.L_x_46356) ;  /* 0x00000026044c7947 */ /* 0x000fea000b800000 */
[----:B0-----:R0:W0:Y:S02]  /*1e70*/  SHFL.IDX PT, R23, R44, R9, R26 ;  /* 0x000000092c177389 */ /* 0x00102400000e001a */
.L_x_46443:
[----:B0---4-:R-:W-:-:S07]  /*1e80*/  IMAD R41, R10, R23, R41 ;  /* 0x000000170a297224 */ /* 0x011fce00078e0229 */
.L_x_46355:
[-C--:B------:R-:W-:Y:S01]  /*1e90*/  IMAD R23, R36, R3.reuse, R18 ;  /* 0x0000000324177224 */ /* 0x080fe200078e0212 */
[----:B------:R-:W-:-:S03]  /*1ea0*/  IADD3 R3, PT, PT, R31, R3, RZ ;  /* 0x000000031f037210 */ /* 0x000fc60007ffe0ff */
[----:B------:R-:W-:Y:S01]  /*1eb0*/  IMAD R23, R23, 0x4, R40 ;  /* 0x0000000417177824 */ /* 0x000fe200078e0228 */
[----:B------:R-:W-:-:S04]  /*1ec0*/  ISETP.GE.AND P6, PT, R3, R27, PT ;  /* 0x0000001b0300720c */ /* 0x000fc80003fc6270 */
[----:B------:R-:W5:Y:S02]  /*1ed0*/  LDS R22, [R23] ;  /* 0x0000000017167984 */ /* 0x000f640000000800 */
[----:B-----5:R-:W-:-:S05]  /*1ee0*/  IMAD.IADD R22, R22, 0x1, R41 ;  /* 0x0000000116167824 */ /* 0x020fca00078e0229 */
[----:B------:R0:W-:Y:S02]  /*1ef0*/  STS [R23], R22 ;  /* 0x0000001617007388 */ /* 0x0001e40000000800 */
[----:B------:R-:W-:Y:S05]  /*1f00*/  @!P6 BRA `(.L_x_46357) ;  /* 0xfffffffc0028e947 */ /* 0x000fea000383ffff */
.L_x_46340:
[----:B------:R-:W-:Y:S05]  /*1f10*/  BSYNC B0 ;  /* 0x0000000000007941 */ /* 0x000fea0003800000 */
.L_x_46339:
[----:B------:R-:W-:-:S13]  /*1f20*/  ISETP.NE.AND P6, PT, R39, RZ, PT ;  /* 0x000000ff2700720c */ /* 0x000fda0003fc5270 */
[----:B------:R-:W-:Y:S05]  /*1f30*/  @!P6 BRA `(.L_x_46358) ;  /* 0xfffffff40028e947 */ /* 0x000fea000383ffff */
[----:B------:R-:W-:Y:S05]  /*1f40*/  BSYNC B1 ;  /* 0x0000000000017941 */ /* 0x000fea0003800000 */
.L_x_46330:
[----:B------:R-:W-:Y:S05]  /*1f50*/  BRA `(.L_x_46328) ;  /* 0x0000001c003c7947 */ /* 0x000fea0003800000 */
.L_x_46329:
[----:B------:R-:W-:-:S13]  /*1f60*/  ISETP.GT.U32.AND P0, PT, R3, 0x1f, PT ;  /* 0x0000001f0300780c */ /* 0x000fda0003f04070 */
[----:B------:R-:W-:Y:S05]  /*1f70*/  @P0 BRA `(.L_x_46359) ;  /* 0x0000000c005c0947 */ /* 0x000fea0003800000 */
[----:B------:R-:W-:Y:S01]  /*1f80*/  VIADD R0, R28, 0x1 ;  /* 0x000000011c007836 */ /* 0x000fe20000000000 */
[----:B------:R-:W-:Y:S01]  /*1f90*/  IADD3 R15, PT, PT, R32, 0x1, RZ ;  /* 0x00000001200f7810 */ /* 0x000fe20007ffe0ff */
[C---:B------:R-:W-:Y:S02]  /*1fa0*/  VIADD R2, R28.reuse, 0x2 ;  /* 0x000000021c027836 */ /* 0x040fe40000000000 */
[----:B------:R-:W-:Y:S02]  /*1fb0*/  HFMA2 R16, -RZ, RZ, 0, 0 ;  /* 0x00000000ff107431 */ /* 0x000fe400000001ff */
        /* <DEDUP_REMOVED lines=11> */
[C---:B------:R-:W-:Y:S01]  /*2070*/  SEL R25, R3.reuse, RZ, P2 ;  /* 0x000000ff03197207 */ /* 0x040fe20001000000 */
[----:B------:R-:W-:Y:S01]  /*2080*/  VIADD R0, R28, 0x4 ;  /* 0x000000041c007836 */ /* 0x000fe20000000000 */
[----:B------:R-:W-:Y:S01]  /*2090*/  ISETP.GE.U32.AND P0, PT, R4, R3, PT ;  /* 0x000000030400720c */ /* 0x000fe20003f06070 */
[----:B------:R-:W-:Y:S01]  /*20a0*/  IMAD.IADD R21, R2, 0x1, -R21 ;  /* 0x0000000102157824 */ /* 0x000fe200078e0a15 */
[----:B------:R-:W-:Y:S01]  /*20b0*/  IADD3 R25, PT, PT, R6, -R25, RZ ;  /* 0x8000001906197210 */ /* 0x000fe20007ffe0ff */
[----:B------:R-:W-:Y:S01]  /*20c0*/  VIADD R2, R28, 0x5 ;  /* 0x000000051c027836 */ /* 0x000fe20000000000 */
[----:B------:R-:W-:Y:S01]  /*20d0*/  SEL R20, R3, RZ, P0 ;  /* 0x000000ff03147207 */ /* 0x000fe20000000000 */
[----:B------:R-:W-:Y:S01]  /*20e0*/  VIADD R11, R32, 0xffffffff ;  /* 0xffffffff200b7836 */ /* 0x000fe20000000000 */
[----:B------:R-:W-:-:S02]  /*20f0*/  IADD3 R6, PT, PT, R28, 0x6, RZ ;  /* 0x000000061c067810 */ /* 0x000fc40007ffe0ff */
[-C--:B------:R-:W-:Y:S01]  /*2100*/  ISETP.GE.U32.AND P0, PT, R0, R3.reuse, PT ;  /* 0x000000030000720c */ /* 0x080fe20003f06070 */
[----:B------:R-:W-:Y:S01]  /*2110*/  IMAD.IADD R20, R4, 0x1, -R20 ;  /* 0x0000000104147824 */ /* 0x000fe200078e0a14 */
[-C--:B------:R-:W-:Y:S02]  /*2120*/  ISETP.GE.U32.AND P1, PT, R2, R3.reuse, PT ;  /* 0x000000030200720c */ /* 0x080fe40003f26070 */
[-C--:B------:R-:W-:Y:S02]  /*2130*/  ISETP.GE.U32.AND P2, PT, R6, R3.reuse, PT ;  /* 0x000000030600720c */ /* 0x080fe40003f46070 */
[C---:B------:R-:W-:Y:S02]  /*2140*/  SEL R19, R3.reuse, RZ, P0 ;  /* 0x000000ff03137207 */ /* 0x040fe40000000000 */
[----:B------:R-:W-:Y:S02]  /*2150*/  ISETP.GE.U32.AND P0, PT, R28, R3, PT ;  /* 0x000000031c00720c */ /* 0x000fe40003f06070 */
[C---:B------:R-:W-:Y:S01]  /*2160*/  SEL R18, R3.reuse, RZ, P1 ;  /* 0x000000ff03127207 */ /* 0x040fe20000800000 */
[----:B------:R-:W-:Y:S01]  /*2170*/  IMAD.IADD R19, R0, 0x1, -R19 ;  /* 0x0000000100137824 */ /* 0x000fe200078e0a13 */
[----:B------:R-:W-:-:S02]  /*2180*/  SEL R17, R3, RZ, P2 ;  /* 0x000000ff03117207 */ /* 0x000fc40001000000 */
[----:B------:R-:W-:Y:S01]  /*2190*/  SEL R3, R3, RZ, P0 ;  /* 0x000000ff03037207 */ /* 0x000fe20000000000 */
[----:B------:R-:W-:Y:S01]  /*21a0*/  IMAD.IADD R18, R2, 0x1, -R18 ;  /* 0x0000000102127824 */ /* 0x000fe200078e0a12 */
[----:B------:R-:W-:Y:S01]  /*21b0*/  LOP3.LUT R15, R15, 0x7, RZ, 0xc0, !PT ;  /* 0x000000070f0f7812 */ /* 0x000fe200078ec0ff */
[----:B------:R-:W-:Y:S01]  /*21c0*/  IMAD.IADD R17, R6, 0x1, -R17 ;  /* 0x0000000106117824 */ /* 0x000fe200078e0a11 */
[----:B------:R-:W-:Y:S01]  /*21d0*/  LOP3.LUT R14, R14, 0x7, RZ, 0xc0, !PT ;  /* 0x000000070e0e7812 */ /* 0x000fe200078ec0ff */
[----:B------:R-:W-:Y:S01]  /*21e0*/  IMAD.IADD R10, R28, 0x1, -R3 ;  /* 0x000000011c0a7824 */ /* 0x000fe200078e0a03 */
[----:B------:R-:W-:Y:S02]  /*21f0*/  LOP3.LUT R13, R13, 0x7, RZ, 0xc0, !PT ;  /* 0x000000070d0d7812 */ /* 0x000fe400078ec0ff */
[----:B------:R-:W-:Y:S02]  /*2200*/  LOP3.LUT R12, R12, 0x7, RZ, 0xc0, !PT ;  /* 0x000000070c0c7812 */ /* 0x000fe400078ec0ff */
[----:B------:R-:W-:-:S07]  /*2210*/  LOP3.LUT R11, R11, 0x7, RZ, 0xc0, !PT ;  /* 0x000000070b0b7812 */ /* 0x000fce00078ec0ff */
.L_x_46387:
        /* <DEDUP_REMOVED lines=19> */
.L_x_46360:
        /* <DEDUP_REMOVED lines=8> */
.L_x_46361:
        /* <DEDUP_REMOVED lines=8> */
.L_x_46362:
        /* <DEDUP_REMOVED lines=8> */
.L_x_46363:
        /* <DEDUP_REMOVED lines=9> */
.L_x_46364:
        /* <DEDUP_REMOVED lines=10> */
.L_x_46365:
        /* <DEDUP_REMOVED lines=11> */
.L_x_46366:
[----:B------:R-:W-:Y:S02]  /*26b0*/  ISETP.GE.U32.AND P6, PT, R40, 0x8, PT ;  /* 0x000000082800780c */ /* 0x000fe40003fc6070 */
[----:B------:R-:W-:Y:S02]  /*26c0*/  P2R R23, PR, RZ, 0x1 ;  /* 0x00000001ff177803 */ /* 0x000fe40000000000 */
[----:B------:R-:W-:-:S04]  /*26d0*/  ISETP.GE.AND P0, PT, R34, R27, PT ;  /* 0x0000001b2200720c */ /* 0x000fc80003f06270 */
        /* <DEDUP_REMOVED lines=10> */
.L_x_46367:
        /* <DEDUP_REMOVED lines=8> */
[----:B------:R-:W-:-:S07]  /*2800*/  MOV R22, RZ ;  /* 0x000000ff00167202 */ /* 0x000fce0000000f00 */
[----:B-----5:R-:W5:Y:S02]  /*2810*/  MUFU.RCP R42, R42 ;  /* 0x0000002a002a7308 */ /* 0x020f640000001000 */
[----:B-----5:R-:W-:Y:S02]  /*2820*/  VIADD R23, R42, 0xffffffe ;  /* 0x0ffffffe2a177836 */ /* 0x020fe40000000000 */
[----:B------:R-:W-:-:S04]  /*2830*/  IMAD.MOV.U32 R42, RZ, RZ, R34 ;  /* 0x000000ffff2a7224 */ /* 0x000fc800078e0022 */
[----:B------:R-:W5:Y:S02]  /*2840*/  F2I.FTZ.U32.TRUNC.NTZ R23, R23 ;  /* 0x0000001700177305 */ /* 0x000f64000021f000 */
[----:B-----5:R-:W-:-:S04]  /*2850*/  IMAD.MOV R41, RZ, RZ, -R23 ;  /* 0x000000ffff297224 */ /* 0x020fc800078e0a17 */
[----:B------:R-:W-:-:S04]  /*2860*/  IMAD R41, R41, R40, RZ ;  /* 0x0000002829297224 */ /* 0x000fc800078e02ff */
[----:B------:R-:W-:Y:S02]  /*2870*/  IMAD.HI.U32 R41, R23, R41, R22 ;  /* 0x0000002917297227 */ /* 0x000fe400078e0016 */
[----:B------:R-:W5:Y:S04]  /*2880*/  S2R R23, SR_CgaCtaId ;  /* 0x0000000000177919 */ /* 0x000f680000008800 */
[----:B------:R-:W-:-:S04]  /*2890*/  IMAD.HI.U32 R22, R41, R30, RZ ;  /* 0x0000001e29167227 */ /* 0x000fc800078e00ff */
[----:B------:R-:W-:Y:S01]  /*28a0*/  IMAD.MOV R41, RZ, RZ, -R22 ;  /* 0x000000ffff297224 */ /* 0x000fe200078e0a16 */
[----:B------:R-:W-:-:S03]  /*28b0*/  MOV R22, 0x400 ;  /* 0x0000040000167802 */ /* 0x000fc60000000f00 */
[----:B------:R-:W-:-:S05]  /*28c0*/  IMAD R41, R40, R41, R30 ;  /* 0x0000002928297224 */ /* 0x000fca00078e021e */
[----:B------:R-:W-:-:S13]  /*28d0*/  ISETP.GE.U32.AND P6, PT, R41, R40, PT ;  /* 0x000000282900720c */ /* 0x000fda0003fc6070 */
[----:B------:R-:W-:-:S05]  /*28e0*/  @P6 IMAD.IADD R41, R41, 0x1, -R40 ;  /* 0x0000000129296824 */ /* 0x000fca00078e0a28 */
[----:B------:R-:W-:-:S13]  /*28f0*/  ISETP.GE.U32.AND P6, PT, R41, R40, PT ;  /* 0x000000282900720c */ /* 0x000fda0003fc6070 */
[----:B------:R-:W-:Y:S01]  /*2900*/  @P6 IMAD.IADD R41, R41, 0x1, -R40 ;  /* 0x0000000129296824 */ /* 0x000fe200078e0a28 */
[----:B------:R-:W-:-:S13]  /*2910*/  ISETP.NE.U32.AND P6, PT, R40, RZ, PT ;  /* 0x000000ff2800720c */ /* 0x000fda0003fc5070 */
[----:B------:R-:W-:Y:S01]  /*2920*/  @!P6 LOP3.LUT R41, RZ, R40, RZ, 0x33, !PT ;  /* 0x00000028ff29e212 */ /* 0x000fe200078e33ff */
[----:B------:R-:W-:Y:S01]  /*2930*/  VIADD R40, R22, 0x580 ;  /* 0x0000058016287836 */ /* 0x000fe20000000000 */
[----:B-----5:R-:W-:-:S04]  /*2940*/  LEA R22, R23, R22, 0x18 ;  /* 0x0000001617167211 */ /* 0x020fc800078ec0ff */
[----:B------:R-:W-:Y:S02]  /*2950*/  LEA R40, R23, R40, 0x18 ;  /* 0x0000002817287211 */ /* 0x000fe400078ec0ff */
[----:B------:R-:W-:-:S07]  /*2960*/  LEA R41, R41, R22, 0x2 ;  /* 0x0000001629297211 */ /* 0x000fce00078e10ff */
.L_x_46386:
[----:B------:R-:W-:Y:S02]  /*2970*/  IMAD R44, R42, 0x24, R41 ;  /* 0x000000242a2c7824 */ /* 0x000fe400078e0229 */
[----:B------:R-:W-:-:S04]  /*2980*/  IMAD.MOV.U32 R43, RZ, RZ, RZ ;  /* 0x000000ffff2b7224 */ /* 0x000fc800078e00ff */
[----:B------:R-:W0:Y:S01]  /*2990*/  LDS R44, [R44] ;  /* 0x000000002c2c7984 */ /* 0x000e220000000800 */
[----:B------:R-:W-:Y:S05]  /*29a0*/  @!P5 BRA `(.L_x_46370) ;  /* 0x000000000010d947 */ /* 0x000fea0003800000 */
[----:B------:R-:W-:-:S03]  /*29b0*/  UMOV UR4, 0xffffffff ;  /* 0xffffffff00047882 */ /* 0x000fc60000000000 */
[----:B------:R-:W-:Y:S05]  /*29c0*/  BRA.DIV UR4, `(.L_x_46371) ;  /* 0x0000001a04947947 */ /* 0x000fea000b800000 */
[----:B0-----:R0:W0:Y:S02]  /*29d0*/  SHFL.IDX PT, R23, R44, R10, R26 ;  /* 0x0000000a2c177389 */ /* 0x00102400000e001a */
.L_x_46446:
[----:B0-----:R-:W-:-:S07]  /*29e0*/  IMAD R43, R8, R23, RZ ;  /* 0x00000017082b7224 */ /* 0x001fce00078e02ff */
.L_x_46370:
[----:B------:R-:W-:Y:S05]  /*29f0*/  @!P4 BRA `(.L_x_46372) ;  /* 0x000000000010c947 */ /* 0x000fea0003800000 */
[----:B------:R-:W-:-:S03]  /*2a00*/  UMOV UR4, 0xffffffff ;  /* 0xffffffff00047882 */ /* 0x000fc60000000000 */
[----:B------:R-:W-:Y:S05]  /*2a10*/  BRA.DIV UR4, `(.L_x_46373) ;  /* 0x0000001a04a07947 */ /* 0x000fea000b800000 */
[----:B0-----:R0:W0:Y:S02]  /*2a20*/  SHFL.IDX PT, R23, R44, R24, R26 ;  /* 0x000000182c177389 */ /* 0x00102400000e001a */
.L_x_46449:
[----:B01----:R-:W-:-:S07]  /*2a30*/  IMAD R43, R7, R23, R43 ;  /* 0x00000017072b7224 */ /* 0x003fce00078e022b */
.L_x_46372:
[----:B------:R-:W-:Y:S05]  /*2a40*/  @!P3 BRA `(.L_x_46374) ;  /* 0x000000000010b947 */ /* 0x000fea0003800000 */
[----:B------:R-:W-:-:S03]  /*2a50*/  UMOV UR4, 0xffffffff ;  /* 0xffffffff00047882 */ /* 0x000fc60000000000 */
[----:B------:R-:W-:Y:S05]  /*2a60*/  BRA.DIV UR4, `(.L_x_46375) ;  /* 0x0000001a04ac7947 */ /* 0x000fea000b800000 */
[----:B0-----:R0:W0:Y:S02]  /*2a70*/  SHFL.IDX PT, R23, R44, R21, R26 ;  /* 0x000000152c177389 */ /* 0x00102400000e001a */
.L_x_46452:
[----:B0-2---:R-:W-:-:S07]  /*2a80*/  IMAD R43, R6, R23, R43 ;  /* 0x00000017062b7224 */ /* 0x005fce00078e022b */
.L_x_46374:
[----:B------:R-:W-:Y:S05]  /*2a90*/  @!P2 BRA `(.L_x_46376) ;  /* 0x000000000010a947 */ /* 0x000fea0003800000 */
[----:B------:R-:W-:-:S03]  /*2aa0*/  UMOV UR4, 0xffffffff ;  /* 0xffffffff00047882 */ /* 0x000fc60000000000 */
[----:B------:R-:W-:Y:S05]  /*2ab0*/  BRA.DIV UR4, `(.L_x_46377) ;  /* 0x0000001a04b87947 */ /* 0x000fea000b800000 */
[----:B0-----:R0:W0:Y:S02]  /*2ac0*/  SHFL.IDX PT, R23, R44, R20, R26 ;  /* 0x000000142c177389 */ /* 0x00102400000e001a */
.L_x_46455:
[----:B0--3--:R-:W-:-:S07]  /*2ad0*/  IMAD R43, R5, R23, R43 ;  /* 0x00000017052b7224 */ /* 0x009fce00078e022b */
.L_x_46376:
[----:B------:R-:W-:Y:S05]  /*2ae0*/  @!P1 BRA `(.L_x_46378) ;  /* 0x0000000000109947 */ /* 0x000fea0003800000 */
[----:B------:R-:W-:-:S03]  /*2af0*/  UMOV UR4, 0xffffffff ;  /* 0xffffffff00047882 */ /* 0x000fc60000000000 */
[----:B------:R-:W-:Y:S05]  /*2b00*/  BRA.DIV UR4, `(.L_x_46379) ;  /* 0x0000001a04c47947 */ /* 0x000fea000b800000 */
[----:B0-----:R0:W0:Y:S02]  /*2b10*/  SHFL.IDX PT, R23, R44, R19, R26 ;  /* 0x000000132c177389 */ /* 0x00102400000e001a */
.L_x_46458:
[----:B0---4-:R-:W-:-:S07]  /*2b20*/  IMAD R43, R4, R23, R43 ;  /* 0x00000017042b7224 */ /* 0x011fce00078e022b */
.L_x_46378:
[----:B------:R-:W-:Y:S05]  /*2b30*/  @!P0 BRA `(.L_x_46380) ;  /* 0x0000000000108947 */ /* 0x000fea0003800000 */
[----:B------:R-:W-:-:S03]  /*2b40*/  UMOV UR4, 0xffffffff ;  /* 0xffffffff00047882 */ /* 0x000fc60000000000 */
[----:B------:R-:W-:Y:S05]  /*2b50*/  BRA.DIV UR4, `(.L_x_46381) ;  /* 0x0000001a04d07947 */ /* 0x000fea000b800000 */
[----:B0-----:R0:W0:Y:S02]  /*2b60*/  SHFL.IDX PT, R23, R44, R18, R26 ;  /* 0x000000122c177389 */ /* 0x00102400000e001a */
.L_x_46461:
[----:B0-----:R-:W-:-:S07]  /*2b70*/  IMAD R43, R3, R23, R43 ;  /* 0x00000017032b7224 */ /* 0x001fce00078e022b */
.L_x_46380:
[----:B------:R-:W5:Y:S02]  /*2b80*/  LDC R45, c[0x0][0x3ac] ;  /* 0x0000eb00ff2d7b82 */ /* 0x000f640000000800 */
[----:B-----5:R-:W-:-:S13]  /*2b90*/  ISETP.GE.U32.AND P6, PT, R45, 0x7, PT ;  /* 0x000000072d00780c */ /* 0x020fda0003fc6070 */
[----:B------:R-:W-:Y:S05]  /*2ba0*/  @!P6 BRA `(.L_x_46382) ;  /* 0x000000000010e947 */ /* 0x000fea0003800000 */
[----:B------:R-:W-:-:S03]  /*2bb0*/  UMOV UR4, 0xffffffff ;  /* 0xffffffff00047882 */ /* 0x000fc60000000000 */
[----:B------:R-:W-:Y:S05]  /*2bc0*/  BRA.DIV UR4, `(.L_x_46383) ;  /* 0x0000001a04d47947 */ /* 0x000fea000b800000 */
[----:B0-----:R0:W0:Y:S02]  /*2bd0*/  SHFL.IDX PT, R23, R44, R17, R26 ;  /* 0x000000112c177389 */ /* 0x00102400000e001a */
.L_x_46464:
[----:B0-----:R-:W-:-:S07]  /*2be0*/  IMAD R43, R2, R23, R43 ;  /* 0x00000017022b7224 */ /* 0x001fce00078e022b */
.L_x_46382:
[----:B------:R-:W-:-:S13]  /*2bf0*/  ISETP.GE.U32.AND P6, PT, R45, 0x8, PT ;  /* 0x000000082d00780c */ /* 0x000fda0003fc6070 */
[----:B------:R-:W-:Y:S05]  /*2c00*/  @!P6 BRA `(.L_x_46384) ;  /* 0x000000000010e947 */ /* 0x000fea0003800000 */
[----:B------:R-:W-:-:S03]  /*2c10*/  UMOV UR4, 0xffffffff ;  /* 0xffffffff00047882 */ /* 0x000fc60000000000 */
[----:B------:R-:W-:Y:S05]  /*2c20*/  BRA.DIV UR4, `(.L_x_46385) ;  /* 0x0000001a04dc7947 */ /* 0x000fea000b800000 */
[----:B0-----:R0:W0:Y:S02]  /*2c30*/  SHFL.IDX PT, R23, R44, R25, R26 ;  /* 0x000000192c177389 */ /* 0x00102400000e001a */
.L_x_46467:
[----:B0-----:R-:W-:-:S07]  /*2c40*/  IMAD R43, R0, R23, R43 ;  /* 0x00000017002b7224 */ /* 0x001fce00078e022b */
.L_x_46384:
[----:B------:R-:W-:Y:S02]  /*2c50*/  IMAD R23, R36, R42, R9 ;  /* 0x0000002a24177224 */ /* 0x000fe400078e0209 */
[----:B------:R-:W-:Y:S02]  /*2c60*/  IMAD.IADD R42, R31, 0x1, R42 ;  /* 0x000000011f2a7824 */ /* 0x000fe400078e022a */
[----:B------:R-:W-:-:S03]  /*2c70*/  IMAD R22, R23, 0x4, R40 ;  /* 0x0000000417167824 */ /* 0x000fc600078e0228 */
[----:B------:R-:W-:Y:S02]  /*2c80*/  ISETP.GE.AND P6, PT, R42, R27, PT ;  /* 0x0000001b2a00720c */ /* 0x000fe40003fc6270 */
[----:B------:R0:W-:Y:S11]  /*2c90*/  STS [R22], R43 ;  /* 0x0000002b16007388 */ /* 0x0001f60000000800 */
[----:B0-----:R-:W-:Y:S05]  /*2ca0*/  @!P6 BRA `(.L_x_46386) ;  /* 0xfffffffc0030e947 */ /* 0x001fea000383ffff */
.L_x_46369:
[----:B------:R-:W-:Y:S05]  /*2cb0*/  BSYNC B0 ;  /* 0x0000000000007941 */ /* 0x000fea0003800000 */
.L_x_46368:
[----:B------:R-:W-:-:S13]  /*2cc0*/  ISETP.NE.AND P6, PT, R39, RZ, PT ;  /* 0x000000ff2700720c */ /* 0x000fda0003fc5270 */
[----:B------:R-:W-:Y:S05]  /*2cd0*/  @!P6 BRA `(.L_x_46387) ;  /* 0xfffffff40050e947 */ /* 0x000fea000383ffff */
[----:B------:R-:W-:Y:S05]  /*2ce0*/  BRA `(.L_x_46328) ;  /* 0x0000000c00d87947 */ /* 0x000fea0003800000 */
.L_x_46359:
[C---:B------:R-:W-:Y:S01]  /*2cf0*/  IADD3 R2, PT, PT, R28.reuse, 0x7, RZ ;  /* 0x000000071c027810 */ /* 0x040fe20007ffe0ff */
[C---:B0-----:R-:W-:Y:S02]  /*2d00*/  VIADD R10, R28.reuse, 0x1 ;  /* 0x000000011c0a7836 */ /* 0x041fe40000000000 */
[----:B------:R-:W-:Y:S02]  /*2d10*/  HFMA2 R25, -RZ, RZ, 0, 0 ;  /* 0x00000000ff197431 */ /* 0x000fe400000001ff */
[----:B------:R-:W-:Y:S01]  /*2d20*/  VIADD R0, R28, 0x2 ;  /* 0x000000021c007836 */ /* 0x000fe20000000000 */
[-C--:B------:R-:W-:Y:S01]  /*2d30*/  ISETP.GE.AND P1, PT, R2, R3.reuse, PT ;  /* 0x000000030200720c */ /* 0x080fe20003f26270 */
[----:B------:R-:W-:Y:S01]  /*2d40*/  VIADD R8, R28, 0x3 ;  /* 0x000000031c087836 */ /* 0x000fe20000000000 */
[----:B------:R-:W-:Y:S01]  /*2d50*/  ISETP.GE.AND P0, PT, R10, R3, PT ;  /* 0x000000030a00720c */ /* 0x000fe20003f06270 */
[----:B------:R-:W-:Y:S01]  /*2d60*/  VIADD R6, R28, 0x5 ;  /* 0x000000051c067836 */ /* 0x000fe20000000000 */
[----:B------:R-:W-:-:S02]  /*2d70*/  SEL R11, R3, RZ, P1 ;  /* 0x000000ff030b7207 */ /* 0x000fc40000800000 */
[-C--:B------:R-:W-:Y:S02]  /*2d80*/  ISETP.GE.AND P1, PT, R0, R3.reuse, PT ;  /* 0x000000030000720c */ /* 0x080fe40003f26270 */
[C---:B------:R-:W-:Y:S01]  /*2d90*/  SEL R7, R3.reuse, RZ, P0 ;  /* 0x000000ff03077207 */ /* 0x040fe20000000000 */
[----:B------:R-:W-:Y:S01]  /*2da0*/  IMAD.IADD R11, R2, 0x1, -R11 ;  /* 0x00000001020b7824 */ /* 0x000fe200078e0a0b */
[C---:B------:R-:W-:Y:S02]  /*2db0*/  SEL R9, R3.reuse, RZ, P1 ;  /* 0x000000ff03097207 */ /* 0x040fe40000800000 */
[-C--:B------:R-:W-:Y:S01]  /*2dc0*/  ISETP.GE.AND P0, PT, R8, R3.reuse, PT ;  /* 0x000000030800720c */ /* 0x080fe20003f06270 */
[----:B------:R-:W-:Y:S01]  /*2dd0*/  IMAD.IADD R10, R10, 0x1, -R7 ;  /* 0x000000010a0a7824 */ /* 0x000fe200078e0a07 */
[----:B------:R-:W-:Y:S01]  /*2de0*/  IADD3 R2, PT, PT, R28, 0x4, RZ ;  /* 0x000000041c027810 */ /* 0x000fe20007ffe0ff */
[----:B------:R-:W-:Y:S01]  /*2df0*/  IMAD.IADD R9, R0, 0x1, -R9 ;  /* 0x0000000100097824 */ /* 0x000fe200078e0a09 */
[----:B------:R-:W-:Y:S01]  /*2e00*/  SEL R7, R3, RZ, P0 ;  /* 0x000000ff03077207 */ /* 0x000fe20000000000 */
[----:B------:R-:W-:Y:S01]  /*2e10*/  VIADD R0, R28, 0x6 ;  /* 0x000000061c007836 */ /* 0x000fe20000000000 */
[----:B------:R-:W-:-:S02]  /*2e20*/  ISETP.GE.AND P1, PT, R2, R3, PT ;  /* 0x000000030200720c */ /* 0x000fc40003f26270 */
[-C--:B------:R-:W-:Y:S02]  /*2e30*/  ISETP.GE.AND P0, PT, R6, R3.reuse, PT ;  /* 0x000000030600720c */ /* 0x080fe40003f06270 */
[C---:B------:R-:W-:Y:S02]  /*2e40*/  SEL R13, R3.reuse, RZ, P1 ;  /* 0x000000ff030d7207 */ /* 0x040fe40000800000 */
[C---:B------:R-:W-:Y:S02]  /*2e50*/  SEL R15, R3.reuse, RZ, P0 ;  /* 0x000000ff030f7207 */ /* 0x040fe40000000000 */
[-C--:B------:R-:W-:Y:S02]  /*2e60*/  ISETP.GE.AND P1, PT, R0, R3.reuse, PT ;  /* 0x000000030000720c */ /* 0x080fe40003f26270 */
[----:B------:R-:W-:Y:S01]  /*2e70*/  ISETP.GE.AND P0, PT, R28, R3, PT ;  /* 0x000000031c00720c */ /* 0x000fe20003f06270 */
[----:B------:R-:W-:Y:S01]  /*2e80*/  IMAD.IADD R6, R6, 0x1, -R15 ;  /* 0x0000000106067824 */ /* 0x000fe200078e0a0f */
[----:B------:R-:W-:Y:S01]  /*2e90*/  IADD3 R8, PT, PT, R8, -R7, RZ ;  /* 0x8000000708087210 */ /* 0x000fe20007ffe0ff */
[----:B------:R-:W-:Y:S01]  /*2ea0*/  IMAD.IADD R7, R2, 0x1, -R13 ;  /* 0x0000000102077824 */ /* 0x000fe200078e0a0d */
[C---:B------:R-:W-:Y:S01]  /*2eb0*/  SEL R39, R3.reuse, RZ, P1 ;  /* 0x000000ff03277207 */ /* 0x040fe20000800000 */
[----:B------:R-:W-:Y:S01]  /*2ec0*/  IMAD.MOV.U32 R13, RZ, RZ, -0x100 ;  /* 0xffffff00ff0d7424 */ /* 0x000fe200078e00ff */
[----:B------:R-:W-:-:S03]  /*2ed0*/  SEL R21, R3, RZ, P0 ;  /* 0x000000ff03157207 */ /* 0x000fc60000000000 */
[----:B------:R-:W-:Y:S02]  /*2ee0*/  IMAD.IADD R39, R0, 0x1, -R39 ;  /* 0x0000000100277824 */ /* 0x000fe400078e0a27 */
[----:B------:R-:W-:Y:S02]  /*2ef0*/  IMAD R24, R4, R13, 0x201f ;  /* 0x0000201f04187424 */ /* 0x000fe400078e020d */
[----:B------:R-:W-:-:S07]  /*2f00*/  IMAD.IADD R21, R28, 0x1, -R21 ;  /* 0x000000011c157824 */ /* 0x000fce00078e0a15 */
.L_x_46415:
[----:B0-----:R-:W0:Y:S01]  /*2f10*/  LDC R0, c[0x0][0x3ac] ;  /* 0x0000eb00ff007b82 */ /* 0x001e220000000800 */
[--C-:B------:R-:W-:Y:S01]  /*2f20*/  IMAD.IADD R20, R32, 0x1, R25.reuse ;  /* 0x0000000120147824 */ /* 0x100fe200078e0219 */
[----:B------:R-:W-:Y:S01]  /*2f30*/  ISETP.GE.AND P5, PT, R34, R27, PT ;  /* 0x0000001b2200720c */ /* 0x000fe20003fa6270 */
[----:B------:R-:W-:Y:S01]  /*2f40*/  IMAD.IADD R25, R35, 0x1, R25 ;  /* 0x0000000123197824 */ /* 0x000fe200078e0219 */
[----:B0-----:R-:W-:Y:S01]  /*2f50*/  ISETP.GE.AND P0, PT, R0, 0x1, PT ;  /* 0x000000010000780c */ /* 0x001fe20003f06270 */
        /* <DEDUP_REMOVED lines=14> */
.L_x_46388:
        /* <DEDUP_REMOVED lines=10> */
.L_x_46389:
        /* <DEDUP_REMOVED lines=10> */
.L_x_46390:
        /* <DEDUP_REMOVED lines=10> */
.L_x_46391:
        /* <DEDUP_REMOVED lines=9> */
.L_x_46392:
        /* <DEDUP_REMOVED lines=13> */
.L_x_46393:
[C---:B------:R-:W-:Y:S02]  /*3380*/  ISETP.GE.AND P6, PT, R0.reuse, 0x7, PT ;  /* 0x000000070000780c */ /* 0x040fe40003fc6270 */
[----:B0-----:R-:W-:Y:S02]  /*3390*/  P2R R2, PR, RZ, 0x1 ;  /* 0x00000001ff027803 */ /* 0x001fe40000000000 */
[----:B------:R-:W-:Y:S02]  /*33a0*/  ISETP.GE.AND P0, PT, R0, 0x8, PT ;  /* 0x000000080000780c */ /* 0x000fe40003f06270 */
[----:B------:R-:W-:-:S07]  /*33b0*/  ISETP.NE.AND P0, PT, R2, RZ, PT ;  /* 0x000000ff0200720c */ /* 0x000fce0003f05270 */
[----:B------:R-:W-:Y:S06]  /*33c0*/  @!P6 BRA `(.L_x_46394) ;  /* 0x000000000024e947 */ /* 0x000fec0003800000 */
        /* <DEDUP_REMOVED lines=9> */
.L_x_46394:
        /* <DEDUP_REMOVED lines=15> */
.L_x_46395:
        /* <DEDUP_REMOVED lines=8> */
[----:B0-----:R0:W1:Y:S02]  /*35d0*/  F2I.FTZ.U32.TRUNC.NTZ R3, R2 ;  /* 0x0000000200037305 */ /* 0x001064000021f000 */
        /* <DEDUP_REMOVED lines=18> */
.L_x_46414:
[----:B0-----:R-:W-:Y:S02]  /*3700*/  IMAD R44, R0, 0x24, R41 ;  /* 0x00000024002c7824 */ /* 0x001fe400078e0229 */
[----:B------:R-:W-:-:S04]  /*3710*/  IMAD.MOV.U32 R42, RZ, RZ, RZ ;  /* 0x000000ffff2a7224 */ /* 0x000fc800078e00ff */
[----:B------:R-:W0:Y:S01]  /*3720*/  LDS R44, [R44] ;  /* 0x000000002c2c7984 */ /* 0x000e220000000800 */
[----:B------:R-:W-:Y:S05]  /*3730*/  @!P0 BRA `(.L_x_46397) ;  /* 0x0000000000108947 */ /* 0x000fea0003800000 */
[----:B------:R-:W-:-:S03]  /*3740*/  UMOV UR4, 0xffffffff ;  /* 0xffffffff00047882 */ /* 0x000fc60000000000 */
[----:B------:R-:W-:Y:S05]  /*3750*/  BRA.DIV UR4, `(.L_x_46398) ;  /* 0x0000001204307947 */ /* 0x000fea000b800000 */
[----:B0-----:R0:W1:Y:S02]  /*3760*/  SHFL.IDX PT, R42, R44, R21, R26 ;  /* 0x000000152c2a7389 */ /* 0x00106400000e001a */
.L_x_46469:
[----:B-1----:R-:W-:-:S07]  /*3770*/  IMAD R42, R19, R42, RZ ;  /* 0x0000002a132a7224 */ /* 0x002fce00078e02ff */
.L_x_46397:
[----:B------:R-:W-:Y:S05]  /*3780*/  @!P1 BRA `(.L_x_46399) ;  /* 0x0000000000109947 */ /* 0x000fea0003800000 */
[----:B------:R-:W-:-:S03]  /*3790*/  UMOV UR4, 0xffffffff ;  /* 0xffffffff00047882 */ /* 0x000fc60000000000 */
[----:B------:R-:W-:Y:S05]  /*37a0*/  BRA.DIV UR4, `(.L_x_46400) ;  /* 0x0000001204387947 */ /* 0x000fea000b800000 */
[----:B0-----:R0:W1:Y:S02]  /*37b0*/  SHFL.IDX PT, R23, R44, R10, R26 ;  /* 0x0000000a2c177389 */ /* 0x00106400000e001a */
.L_x_46472:
[----:B-1-3--:R-:W-:-:S07]  /*37c0*/  IMAD R42, R18, R23, R42 ;  /* 0x00000017122a7224 */ /* 0x00afce00078e022a */
.L_x_46399:
[----:B------:R-:W-:Y:S05]  /*37d0*/  @!P2 BRA `(.L_x_46401) ;  /* 0x000000000010a947 */ /* 0x000fea0003800000 */
[----:B------:R-:W-:-:S03]  /*37e0*/  UMOV UR4, 0xffffffff ;  /* 0xffffffff00047882 */ /* 0x000fc60000000000 */
[----:B------:R-:W-:Y:S05]  /*37f0*/  BRA.DIV UR4, `(.L_x_46402) ;  /* 0x0000001204447947 */ /* 0x000fea000b800000 */
[----:B0-----:R0:W1:Y:S02]  /*3800*/  SHFL.IDX PT, R23, R44, R9, R26 ;  /* 0x000000092c177389 */ /* 0x00106400000e001a */
.L_x_46475:
[----:B-1----:R-:W-:-:S07]  /*3810*/  IMAD R42, R17, R23, R42 ;  /* 0x00000017112a7224 */ /* 0x002fce00078e022a */
.L_x_46401:
[----:B------:R-:W-:Y:S05]  /*3820*/  @!P3 BRA `(.L_x_46403) ;  /* 0x000000000010b947 */ /* 0x000fea0003800000 */
[----:B------:R-:W-:-:S03]  /*3830*/  UMOV UR4, 0xffffffff ;  /* 0xffffffff00047882 */ /* 0x000fc60000000000 */
[----:B------:R-:W-:Y:S05]  /*3840*/  BRA.DIV UR4, `(.L_x_46404) ;  /* 0x0000001204507947 */ /* 0x000fea000b800000 */
[----:B0-----:R0:W1:Y:S02]  /*3850*/  SHFL.IDX PT, R23, R44, R8, R26 ;  /* 0x000000082c177389 */ /* 0x00106400000e001a */
.L_x_46478:
[----:B-1----:R-:W-:-:S07]  /*3860*/  IMAD R42, R16, R23, R42 ;  /* 0x00000017102a7224 */ /* 0x002fce00078e022a */
.L_x_46403:
[----:B------:R-:W-:Y:S05]  /*3870*/  @!P4 BRA `(.L_x_46405) ;  /* 0x000000000010c947 */ /* 0x000fea0003800000 */
[----:B------:R-:W-:-:S03]  /*3880*/  UMOV UR4, 0xffffffff ;  /* 0xffffffff00047882 */ /* 0x000fc60000000000 */
[----:B------:R-:W-:Y:S05]  /*3890*/  BRA.DIV UR4, `(.L_x_46406) ;  /* 0x00000012045c7947 */ /* 0x000fea000b800000 */
[----:B0-----:R0:W1:Y:S02]  /*38a0*/  SHFL.IDX PT, R23, R44, R7, R26 ;  /* 0x000000072c177389 */ /* 0x00106400000e001a */
.L_x_46481:
[----:B-1----:R-:W-:-:S07]  /*38b0*/  IMAD R42, R15, R23, R42 ;  /* 0x000000170f2a7224 */ /* 0x002fce00078e022a */
.L_x_46405:
[----:B------:R-:W1:Y:S02]  /*38c0*/  LDC R2, c[0x0][0x3ac] ;  /* 0x0000eb00ff027b82 */ /* 0x000e640000000800 */
[----:B-1----:R-:W-:-:S13]  /*38d0*/  ISETP.GE.AND P5, PT, R2, 0x6, PT ;  /* 0x000000060200780c */ /* 0x002fda0003fa6270 */
[----:B------:R-:W-:Y:S05]  /*38e0*/  @!P5 BRA `(.L_x_46407) ;  /* 0x000000000010d947 */ /* 0x000fea0003800000 */
[----:B------:R-:W-:-:S03]  /*38f0*/  UMOV UR4, 0xffffffff ;  /* 0xffffffff00047882 */ /* 0x000fc60000000000 */
[----:B------:R-:W-:Y:S05]  /*3900*/  BRA.DIV UR4, `(.L_x_46408) ;  /* 0x0000001204607947 */ /* 0x000fea000b800000 */
[----:B0-----:R0:W1:Y:S02]  /*3910*/  SHFL.IDX PT, R23, R44, R6, R26 ;  /* 0x000000062c177389 */ /* 0x00106400000e001a */
.L_x_46484:
[----:B-12---:R-:W-:-:S07]  /*3920*/  IMAD R42, R14, R23, R42 ;  /* 0x000000170e2a7224 */ /* 0x006fce00078e022a */
.L_x_46407:
[----:B------:R-:W-:-:S13]  /*3930*/  ISETP.GE.AND P5, PT, R2, 0x7, PT ;  /* 0x000000070200780c */ /* 0x000fda0003fa6270 */
[----:B------:R-:W-:Y:S05]  /*3940*/  @!P5 BRA `(.L_x_46409) ;  /* 0x000000000010d947 */ /* 0x000fea0003800000 */
[----:B------:R-:W-:-:S03]  /*3950*/  UMOV UR4, 0xffffffff ;  /* 0xffffffff00047882 */ /* 0x000fc60000000000 */
[----:B------:R-:W-:Y:S05]  /*3960*/  BRA.DIV UR4, `(.L_x_46410) ;  /* 0x0000001204687947 */ /* 0x000fea000b800000 */
[----:B0-----:R0:W1:Y:S02]  /*3970*/  SHFL.IDX PT, R23, R44, R39, R26 ;  /* 0x000000272c177389 */ /* 0x00106400000e001a */
.L_x_46487:
[----:B-1--4-:R-:W-:-:S07]  /*3980*/  IMAD R42, R13, R23, R42 ;  /* 0x000000170d2a7224 */ /* 0x012fce00078e022a */
.L_x_46409:
[----:B------:R-:W-:-:S13]  /*3990*/  ISETP.GE.AND P5, PT, R2, 0x8, PT ;  /* 0x000000080200780c */ /* 0x000fda0003fa6270 */
[----:B------:R-:W-:Y:S05]  /*39a0*/  @!P5 BRA `(.L_x_46411) ;  /* 0x000000000010d947 */ /* 0x000fea0003800000 */
[----:B------:R-:W-:-:S03]  /*39b0*/  UMOV UR4, 0xffffffff ;  /* 0xffffffff00047882 */ /* 0x000fc60000000000 */
[----:B------:R-:W-:Y:S05]  /*39c0*/  BRA.DIV UR4, `(.L_x_46412) ;  /* 0x0000001204707947 */ /* 0x000fea000b800000 */
[----:B0-----:R0:W1:Y:S02]  /*39d0*/  SHFL.IDX PT, R23, R44, R11, R26 ;  /* 0x0000000b2c177389 */ /* 0x00106400000e001a */
.L_x_46490:
[----:B-1----:R-:W-:-:S07]  /*39e0*/  IMAD R42, R12, R23, R42 ;  /* 0x000000170c2a7224 */ /* 0x002fce00078e022a */
.L_x_46411:
[----:B------:R-:W-:-:S07]  /*39f0*/  IMAD.MOV.U32 R2, RZ, RZ, R5 ;  /* 0x000000ffff027224 */ /* 0x000fce00078e0005 */
.L_x_46413:
[----:B------:R-:W-:Y:S01]  /*3a00*/  SHF.R.U32.HI R3, RZ, 0x1, R2 ;  /* 0x00000001ff037819 */ /* 0x000fe20000011602 */
[----:B------:R-:W-:Y:S05]  /*3a10*/  WARPSYNC.ALL ;  /* 0x0000000000007948 */ /* 0x000fea0003800000 */
[----:B------:R-:W1:Y:S01]  /*3a20*/  SHFL.DOWN PT, R23, R42, R3, R24 ;  /* 0x080000032a177389 */ /* 0x000e6200000e0018 */
[----:B------:R-:W-:Y:S01]  /*3a30*/  ISETP.GT.U32.AND P5, PT, R2, 0x3, PT ;  /* 0x000000030200780c */ /* 0x000fe20003fa4070 */
[----:B------:R-:W-:Y:S02]  /*3a40*/  IMAD.MOV.U32 R2, RZ, RZ, R3 ;  /* 0x000000ffff027224 */ /* 0x000fe400078e0003 */
[----:B-1----:R-:W-:-:S10]  /*3a50*/  IMAD.IADD R42, R23, 0x1, R42 ;  /* 0x00000001172a7824 */ /* 0x002fd400078e022a */
[----:B------:R-:W-:Y:S05]  /*3a60*/  @P5 BRA `(.L_x_46413) ;  /* 0xfffffffc00e45947 */ /* 0x000fea000383ffff */
[----:B------:R-:W1:Y:S01]  /*3a70*/  I2F.U32.RP R22, R4 ;  /* 0x0000000400167306 */ /* 0x000e620000209000 */
[----:B------:R-:W-:-:S07]  /*3a80*/  IMAD.MOV.U32 R2, RZ, RZ, RZ ;  /* 0x000000ffff027224 */ /* 0x000fce00078e00ff */
[----:B-1----:R-:W1:Y:S02]  /*3a90*/  MUFU.RCP R22, R22 ;  /* 0x0000001600167308 */ /* 0x002e640000001000 */
[----:B-1----:R-:W-:-:S06]  /*3aa0*/  IADD3 R23, PT, PT, R22, 0xffffffe, RZ ;  /* 0x0ffffffe16177810 */ /* 0x002fcc0007ffe0ff */
[----:B------:R-:W1:Y:S02]  /*3ab0*/  F2I.FTZ.U32.TRUNC.NTZ R3, R23 ;  /* 0x0000001700037305 */ /* 0x000e64000021f000 */
[----:B-1----:R-:W-:-:S04]  /*3ac0*/  IMAD.MOV R43, RZ, RZ, -R3 ;  /* 0x000000ffff2b7224 */ /* 0x002fc800078e0a03 */
        /* <DEDUP_REMOVED lines=12> */
[----:B------:R-:W1:Y:S01]  /*3b90*/  @!P5 S2R R3, SR_CgaCtaId ;  /* 0x000000000003d919 */ /* 0x000e620000008800 */
[----:B------:R-:W-:-:S05]  /*3ba0*/  @!P5 MOV R2, 0x400 ;  /* 0x000004000002d802 */ /* 0x000fca0000000f00 */
[----:B------:R-:W-:-:S05]  /*3bb0*/  @!P5 VIADD R2, R2, 0x580 ;  /* 0x000005800202d836 */ /* 0x000fca0000000000 */
[----:B-1----:R-:W-:Y:S01]  /*3bc0*/  @!P5 LEA R3, R3, R2, 0x18 ;  /* 0x000000020303d211 */ /* 0x002fe200078ec0ff */
[----:B------:R-:W-:Y:S02]  /*3bd0*/  @!P5 IMAD R2, R36, R0, R20 ;  /* 0x000000002402d224 */ /* 0x000fe400078e0214 */
[----:B------:R-:W-:Y:S02]  /*3be0*/  IMAD.IADD R0, R31, 0x1, R0 ;  /* 0x000000011f007824 */ /* 0x000fe400078e0200 */
[----:B------:R-:W-:-:S05]  /*3bf0*/  @!P5 IMAD R3, R2, 0x4, R3 ;  /* 0x000000040203d824 */ /* 0x000fca00078e0203 */
[----:B------:R1:W-:Y:S01]  /*3c00*/  @!P5 STS [R3], R42 ;  /* 0x0000002a0300d388 */ /* 0x0003e20000000800 */
[----:B------:R-:W-:-:S13]  /*3c10*/  ISETP.GE.AND P5, PT, R0, R27, PT ;  /* 0x0000001b0000720c */ /* 0x000fda0003fa6270 */
[----:B-1----:R-:W-:Y:S05]  /*3c20*/  @!P5 BRA `(.L_x_46414) ;  /* 0xfffffff800b4d947 */ /* 0x002fea000383ffff */
.L_x_46396:
[----:B------:R-:W-:-:S13]  /*3c30*/  ISETP.NE.AND P5, PT, R40, RZ, PT ;  /* 0x000000ff2800720c */ /* 0x000fda0003fa5270 */
[----:B------:R-:W-:Y:S05]  /*3c40*/  @!P5 BRA `(.L_x_46415) ;  /* 0xfffffff000b0d947 */ /* 0x000fea000383ffff */
.L_x_46328:
[C---:B0-----:R-:W-:Y:S01]  /*3c50*/  LOP3.LUT R0, R33.reuse, 0x3, RZ, 0xc0, !PT ;  /* 0x0000000321007812 */ /* 0x041fe200078ec0ff */
[----:B------:R-:W-:Y:S05]  /*3c60*/  WARPSYNC.ALL ;  /* 0x0000000000007948 */ /* 0x000fea0003800000 */
[----:B------:R-:W-:Y:S01]  /*3c70*/  BAR.SYNC.DEFER_BLOCKING 0x0 ;  /* 0x0000000000007b1d */ /* 0x000fe20000010000 */
[----:B------:R-:W-:Y:S02]  /*3c80*/  ISETP.NE.AND P0, PT, R0, 0x3, PT ;  /* 0x000000030000780c */ /* 0x000fe40003f05270 */
[----:B------:R-:W-:-:S03]  /*3c90*/  ISETP.GE.U32.AND P1, PT, R33, 0x3, PT ;  /* 0x000000032100780c */ /* 0x000fc60003f26070 */
[----:B------:R-:W-:Y:S08]  /*3ca0*/  BSSY.RECONVERGENT B0, `(.L_x_46416) ;  /* 0x0000016000007945 */ /* 0x000ff00003800200 */
[----:B------:R-:W-:Y:S05]  /*3cb0*/  @!P0 BRA `(.L_x_46417) ;  /* 0x0000000000508947 */ /* 0x000fea0003800000 */
[----:B------:R-:W3:Y:S01]  /*3cc0*/  S2R R20, SR_CTAID.Y ;  /* 0x0000000000147919 */ /* 0x000ee20000002600 */
[----:B------:R-:W0:Y:S01]  /*3cd0*/  S2UR UR5, SR_CgaCtaId ;  /* 0x00000000000579c3 */ /* 0x000e220000008800 */
[----:B------:R-:W-:Y:S01]  /*3ce0*/  UMOV UR4, 0x400 ;  /* 0x0000040000047882 */ /* 0x000fe20000000000 */
[----:B------:R-:W-:Y:S01]  /*3cf0*/  VIADD R33, R33, 0x1 ;  /* 0x0000000121217836 */ /* 0x000fe20000000000 */
[----:B------:R-:W-:-:S04]  /*3d00*/  UIADD3 UR4, UPT, UPT, UR4, 0x580, URZ ;  /* 0x0000058004047890 */ /* 0x000fc8000fffe0ff */
[----:B------:R-:W-:Y:S01]  /*3d10*/  LOP3.LUT R33, R33, 0x3, RZ, 0xc0, !PT ;  /* 0x0000000321217812 */ /* 0x000fe200078ec0ff */
[----:B------:R-:W5:Y:S04]  /*3d20*/  LDC.64 R2, c[0x0][0x3a0] ;  /* 0x0000e800ff027b82 */ /* 0x000f680000000a00 */
[----:B----4-:R-:W-:Y:S01]  /*3d30*/  IMAD.MOV R4, RZ, RZ, -R33 ;  /* 0x000000ffff047224 */ /* 0x010fe200078e0a21 */
[----:B0-----:R-:W-:-:S06]  /*3d40*/  ULEA UR4, UR5, UR4, 0x18 ;  /* 0x0000000405047291 */ /* 0x001fcc000f8ec0ff */
[----:B------:R-:W-:Y:S02]  /*3d50*/  LEA R0, R38, UR4, 0x2 ;  /* 0x0000000426007c11 */ /* 0x000fe4000f8e10ff */
[----:B---3--:R-:W-:Y:S01]  /*3d60*/  LEA R5, R20, R38, 0x8 ;  /* 0x0000002614057211 */ /* 0x008fe200078e40ff */
[----:B------:R-:W-:-:S04]  /*3d70*/  IMAD R38, R33, R37, R38 ;  /* 0x0000002521267224 */ /* 0x000fc800078e0226 */
[----:B-----5:R-:W-:-:S07]  /*3d80*/  IMAD.WIDE.U32 R2, R5, 0x4, R2 ;  /* 0x0000000405027825 */ /* 0x020fce00078e0002 */
.L_x_46418:
[----:B------:R0:W3:Y:S01]  /*3d90*/  LDS R5, [R0] ;  /* 0x0000000000057984 */ /* 0x0000e20000000800 */
[----:B------:R-:W-:-:S05]  /*3da0*/  VIADD R4, R4, 0x1 ;  /* 0x0000000104047836 */ /* 0x000fca0000000000 */
[----:B------:R-:W-:Y:S01]  /*3db0*/  ISETP.NE.AND P0, PT, R4, RZ, PT ;  /* 0x000000ff0400720c */ /* 0x000fe20003f05270 */
[C---:B0-----:R-:W-:Y:S01]  /*3dc0*/  IMAD R0, R37.reuse, 0x4, R0 ;  /* 0x0000000425007824 */ /* 0x041fe200078e0200 */
[----:B---3--:R0:W-:Y:S02]  /*3dd0*/  STG.E desc[UR6][R2.64], R5 ;  /* 0x0000000502007986 */ /* 0x0081e4000c101906 */
[----:B0-----:R-:W-:-:S09]  /*3de0*/  IMAD.WIDE.U32 R2, R37, 0x4, R2 ;  /* 0x0000000425027825 */ /* 0x001fd200078e0002 */
[----:B------:R-:W-:Y:S05]  /*3df0*/  @P0 BRA `(.L_x_46418) ;  /* 0xfffffffc00e40947 */ /* 0x000fea000383ffff */
.L_x_46417:
[----:B------:R-:W-:Y:S05]  /*3e00*/  BSYNC.RECONVERGENT B0 ;  /* 0x0000000000007941 */ /* 0x000fea0003800200 */
.L_x_46416:
[----:B------:R-:W-:Y:S05]  /*3e10*/  @!P1 EXIT ;  /* 0x000000000000994d */ /* 0x000fea0003800000 */
[----:B---3--:R-:W0:Y:S01]  /*3e20*/  S2R R5, SR_CTAID.Y ;  /* 0x0000000000057919 */ /* 0x008e220000002600 */
[----:B------:R-:W3:Y:S01]  /*3e30*/  S2UR UR5, SR_CgaCtaId ;  /* 0x00000000000579c3 */ /* 0x000ee20000008800 */
[----:B------:R-:W-:Y:S02]  /*3e40*/  UMOV UR4, 0x400 ;  /* 0x0000040000047882 */ /* 0x000fe40000000000 */
[----:B------:R-:W-:-:S05]  /*3e50*/  UIADD3 UR4, UPT, UPT, UR4, 0x580, URZ ;  /* 0x0000058004047890 */ /* 0x000fca000fffe0ff */
[----:B-1----:R-:W1:Y:S01]  /*3e60*/  LDC.64 R16, c[0x0][0x3a0] ;  /* 0x0000e800ff107b82 */ /* 0x002e620000000a00 */
[----:B---3--:R-:W-:-:S06]  /*3e70*/  ULEA UR4, UR5, UR4, 0x18 ;  /* 0x0000000405047291 */ /* 0x008fcc000f8ec0ff */
[----:B------:R-:W-:Y:S01]  /*3e80*/  LEA R0, R38, UR4, 0x2 ;  /* 0x0000000426007c11 */ /* 0x000fe2000f8e10ff */
[----:B0-----:R-:W-:Y:S02]  /*3e90*/  IMAD R19, R5, 0x100, R38 ;  /* 0x0000010005137824 */ /* 0x001fe400078e0226 */
[----:B-1----:R-:W-:-:S04]  /*3ea0*/  IMAD.WIDE.U32 R2, R37, 0x4, R16 ;  /* 0x0000000425027825 */ /* 0x002fc800078e0010 */
[----:B----4-:R-:W-:-:S04]  /*3eb0*/  IMAD.WIDE.U32 R4, R37, 0x8, R16 ;  /* 0x0000000825047825 */ /* 0x010fc800078e0010 */
[----:B--2---:R-:W-:-:S07]  /*3ec0*/  IMAD.WIDE.U32 R6, R37, 0xc, R16 ;  /* 0x0000000c25067825 */ /* 0x004fce00078e0010 */
.L_x_46419:
        /* <DEDUP_REMOVED lines=21> */
.L_x_46342:
[----:B------:R-:W-:Y:S01]  /*4020*/  BSSY B2, `(.L_x_46420) ;  /* 0x0000006000027945 */ /* 0x000fe20003800000 */
[----:B------:R-:W-:Y:S01]  /*4030*/  MOV R22, R19 ;  /* 0x0000001300167202 */ /* 0x000fe20000000f00 */
[----:B------:R-:W-:-:S07]  /*4040*/  IMAD.MOV.U32 R23, RZ, RZ, -0x1 ;  /* 0xffffffffff177424 */ /* 0x000fce00078e00ff */
[----:B01234-:R-:W-:Y:S05]  /*4050*/  WARPSYNC.COLLECTIVE R23, `(.L_x_46421) ;  /* 0x0000000017087348 */ /* 0x01ffea0003c00000 */
[----:B0-----:R0:W0:Y:S02]  /*4060*/  SHFL.IDX P6, R23, R44, R22, R26 ;  /* 0x000000162c177389 */ /* 0x00102400000c001a */
[----:B01234-:R-:W-:Y:S05]  /*4070*/  ENDCOLLECTIVE ;  /* 0x000000000000791b */ /* 0x01ffea0003800000 */
.L_x_46421:
[----:B------:R-:W-:Y:S05]  /*4080*/  BSYNC B2 ;  /* 0x0000000000027941 */ /* 0x000fea0003800000 */
.L_x_46420:
[----:B------:R-:W-:Y:S05]  /*4090*/  BRA `(.L_x_46422) ;  /* 0xffffffd800e07947 */ /* 0x000fea000383ffff */
.L_x_46344:
[----:B------:R-:W-:Y:S01]  /*40a0*/  BSSY B2, `(.L_x_46423) ;  /* 0x0000006000027945 */ /* 0x000fe20003800000 */
[----:B------:R-:W-:Y:S02]  /*40b0*/  IMAD.MOV.U32 R22, RZ, RZ, R8 ;  /* 0x000000ffff167224 */ /* 0x000fe400078e0008 */
[----:B------:R-:W-:-:S07]  /*40c0*/  IMAD.MOV.U32 R23, RZ, RZ, -0x1 ;  /* 0xffffffffff177424 */ /* 0x000fce00078e00ff */
[----:B01234-:R-:W-:Y:S05]  /*40d0*/  WARPSYNC.COLLECTIVE R23, `(.L_x_46424) ;  /* 0x0000000017087348 */ /* 0x01ffea0003c00000 */
[----:B0-----:R0:W0:Y:S02]  /*40e0*/  SHFL.IDX P6, R23, R44, R22, R26 ;  /* 0x000000162c177389 */ /* 0x00102400000c001a */
[----:B01234-:R-:W-:Y:S05]  /*40f0*/  ENDCOLLECTIVE ;  /* 0x000000000000791b */ /* 0x01ffea0003800000 */
.L_x_46424:
[----:B------:R-:W-:Y:S05]  /*4100*/  BSYNC B2 ;  /* 0x0000000000027941 */ /* 0x000fea0003800000 */
.L_x_46423:
[----:B------:R-:W-:Y:S05]  /*4110*/  BRA `(.L_x_46425) ;  /* 0xffffffd800d47947 */ /* 0x000fea000383ffff */
.L_x_46346:
[----:B------:R-:W-:Y:S01]  /*4120*/  BSSY B2, `(.L_x_46426) ;  /* 0x0000006000027945 */ /* 0x000fe20003800000 */
[----:B------:R-:W-:Y:S01]  /*4130*/  IMAD.MOV.U32 R22, RZ, RZ, R7 ;  /* 0x000000ffff167224 */ /* 0x000fe200078e0007 */
[----:B------:R-:W-:-:S07]  /*4140*/  MOV R23, 0xffffffff ;  /* 0xffffffff00177802 */ /* 0x000fce0000000f00 */
[----:B01234-:R-:W-:Y:S05]  /*4150*/  WARPSYNC.COLLECTIVE R23, `(.L_x_46427) ;  /* 0x0000000017087348 */ /* 0x01ffea0003c00000 */
[----:B0-----:R0:W0:Y:S02]  /*4160*/  SHFL.IDX P6, R23, R44, R22, R26 ;  /* 0x000000162c177389 */ /* 0x00102400000c001a */
[----:B01234-:R-:W-:Y:S05]  /*4170*/  ENDCOLLECTIVE ;  /* 0x000000000000791b */ /* 0x01ffea0003800000 */
.L_x_46427:
[----:B------:R-:W-:Y:S05]  /*4180*/  BSYNC B2 ;  /* 0x0000000000027941 */ /* 0x000fea0003800000 */
.L_x_46426:
[----:B------:R-:W-:Y:S05]  /*4190*/  BRA `(.L_x_46428) ;  /* 0xffffffd800c87947 */ /* 0x000fea000383ffff */
.L_x_46348:
[----:B------:R-:W-:Y:S01]  /*41a0*/  BSSY B2, `(.L_x_46429) ;  /* 0x0000006000027945 */ /* 0x000fe20003800000 */
[----:B------:R-:W-:Y:S02]  /*41b0*/  IMAD.MOV.U32 R22, RZ, RZ, R6 ;  /* 0x000000ffff167224 */ /* 0x000fe400078e0006 */
[----:B------:R-:W-:-:S07]  /*41c0*/  IMAD.MOV.U32 R23, RZ, RZ, -0x1 ;  /* 0xffffffffff177424 */ /* 0x000fce00078e00ff */
[----:B01234-:R-:W-:Y:S05]  /*41d0*/  WARPSYNC.COLLECTIVE R23, `(.L_x_46430) ;  /* 0x0000000017087348 */ /* 0x01ffea0003c00000 */
[----:B0-----:R0:W0:Y:S02]  /*41e0*/  SHFL.IDX P6, R23, R44, R22, R26 ;  /* 0x000000162c177389 */ /* 0x00102400000c001a */
[----:B01234-:R-:W-:Y:S05]  /*41f0*/  ENDCOLLECTIVE ;  /* 0x000000000000791b */ /* 0x01ffea0003800000 */
.L_x_46430:
[----:B------:R-:W-:Y:S05]  /*4200*/  BSYNC B2 ;  /* 0x0000000000027941 */ /* 0x000fea0003800000 */
.L_x_46429:
[----:B------:R-:W-:Y:S05]  /*4210*/  BRA `(.L_x_46431) ;  /* 0xffffffd800bc7947 */ /* 0x000fea000383ffff */
.L_x_46350:
[----:B------:R-:W-:Y:S01]  /*4220*/  BSSY B2, `(.L_x_46432) ;  /* 0x0000006000027945 */ /* 0x000fe20003800000 */
[----:B------:R-:W-:Y:S02]  /*4230*/  IMAD.MOV.U32 R22, RZ, RZ, R5 ;  /* 0x000000ffff167224 */ /* 0x000fe400078e0005 */
[----:B------:R-:W-:-:S07]  /*4240*/  IMAD.MOV.U32 R23, RZ, RZ, -0x1 ;  /* 0xffffffffff177424 */ /* 0x000fce00078e00ff */
[----:B01234-:R-:W-:Y:S05]  /*4250*/  WARPSYNC.COLLECTIVE R23, `(.L_x_46433) ;  /* 0x0000000017087348 */ /* 0x01ffea0003c00000 */
[----:B0-----:R0:W0:Y:S02]  /*4260*/  SHFL.IDX P6, R23, R44, R22, R26 ;  /* 0x000000162c177389 */ /* 0x00102400000c001a */
[----:B01234-:R-:W-:Y:S05]  /*4270*/  ENDCOLLECTIVE ;  /* 0x000000000000791b */ /* 0x01ffea0003800000 */
.L_x_46433:
[----:B------:R-:W-:Y:S05]  /*4280*/  BSYNC B2 ;  /* 0x0000000000027941 */ /* 0x000fea0003800000 */
.L_x_46432:
[----:B------:R-:W-:Y:S05]  /*4290*/  BRA `(.L_x_46434) ;  /* 0xffffffd800b07947 */ /* 0x000fea000383ffff */
.L_x_46352:
[----:B------:R-:W-:Y:S01]  /*42a0*/  BSSY B2, `(.L_x_46435) ;  /* 0x0000006000027945 */ /* 0x000fe20003800000 */
[----:B------:R-:W-:Y:S01]  /*42b0*/  MOV R22, R4 ;  /* 0x0000000400167202 */ /* 0x000fe20000000f00 */
[----:B------:R-:W-:-:S07]  /*42c0*/  IMAD.MOV.U32 R23, RZ, RZ, -0x1 ;  /* 0xffffffffff177424 */ /* 0x000fce00078e00ff */
[----:B01234-:R-:W-:Y:S05]  /*42d0*/  WARPSYNC.COLLECTIVE R23, `(.L_x_46436) ;  /* 0x0000000017087348 */ /* 0x01ffea0003c00000 */
[----:B0-----:R0:W0:Y:S02]  /*42e0*/  SHFL.IDX P6, R23, R44, R22, R26 ;  /* 0x000000162c177389 */ /* 0x00102400000c001a */
[----:B01234-:R-:W-:Y:S05]  /*42f0*/  ENDCOLLECTIVE ;  /* 0x000000000000791b */ /* 0x01ffea0003800000 */
.L_x_46436:
[----:B------:R-:W-:Y:S05]  /*4300*/  BSYNC B2 ;  /* 0x0000000000027941 */ /* 0x000fea0003800000 */
.L_x_46435:
[----:B------:R-:W-:Y:S05]  /*4310*/  BRA `(.L_x_46437) ;  /* 0xffffffd800a47947 */ /* 0x000fea000383ffff */
.L_x_46354:
[----:B------:R-:W-:Y:S01]  /*4320*/  BSSY B2, `(.L_x_46438) ;  /* 0x0000006000027945 */ /* 0x000fe20003800000 */
[----:B------:R-:W-:Y:S02]  /*4330*/  IMAD.MOV.U32 R22, RZ, RZ, R0 ;  /* 0x000000ffff167224 */ /* 0x000fe400078e0000 */
[----:B------:R-:W-:-:S07]  /*4340*/  IMAD.MOV.U32 R23, RZ, RZ, -0x1 ;  /* 0xffffffffff177424 */ /* 0x000fce00078e00ff */
[----:B01234-:R-:W-:Y:S05]  /*4350*/  WARPSYNC.COLLECTIVE R23, `(.L_x_46439) ;  /* 0x0000000017087348 */ /* 0x01ffea0003c00000 */
[----:B0-----:R0:W0:Y:S02]  /*4360*/  SHFL.IDX P6, R23, R44, R22, R26 ;  /* 0x000000162c177389 */ /* 0x00102400000c001a */
[----:B01234-:R-:W-:Y:S05]  /*4370*/  ENDCOLLECTIVE ;  /* 0x000000000000791b */ /* 0x01ffea0003800000 */
.L_x_46439:
[----:B------:R-:W-:Y:S05]  /*4380*/  BSYNC B2 ;  /* 0x0000000000027941 */ /* 0x000fea0003800000 */
.L_x_46438:
[----:B------:R-:W-:Y:S05]  /*4390*/  BRA `(.L_x_46440) ;  /* 0xffffffd800a07947 */ /* 0x000fea000383ffff */
.L_x_46356:
[----:B------:R-:W-:Y:S01]  /*43a0*/  BSSY B2, `(.L_x_46441) ;  /* 0x0000006000027945 */ /* 0x000fe20003800000 */
[----:B------:R-:W-:Y:S01]  /*43b0*/  IMAD.MOV.U32 R22, RZ, RZ, R9 ;  /* 0x000000ffff167224 */ /* 0x000fe200078e0009 */
[----:B------:R-:W-:-:S07]  /*43c0*/  MOV R23, 0xffffffff ;  /* 0xffffffff00177802 */ /* 0x000fce0000000f00 */
[----:B01234-:R-:W-:Y:S05]  /*43d0*/  WARPSYNC.COLLECTIVE R23, `(.L_x_46442) ;  /* 0x0000000017087348 */ /* 0x01ffea0003c00000 */
[----:B0-----:R0:W0:Y:S02]  /*43e0*/  SHFL.IDX P6, R23, R44, R22, R26 ;  /* 0x000000162c177389 */ /* 0x00102400000c001a */
[----:B01234-:R-:W-:Y:S05]  /*43f0*/  ENDCOLLECTIVE ;  /* 0x000000000000791b */ /* 0x01ffea0003800000 */
.L_x_46442:
[----:B------:R-:W-:Y:S05]  /*4400*/  BSYNC B2 ;  /* 0x0000000000027941 */ /* 0x000fea0003800000 */
.L_x_46441:
[----:B------:R-:W-:Y:S05]  /*4410*/  BRA `(.L_x_46443) ;  /* 0xffffffd800987947 */ /* 0x000fea000383ffff */
.L_x_46371:
[----:B------:R-:W-:Y:S01]  /*4420*/  BSSY B1, `(.L_x_46444) ;  /* 0x0000006000017945 */ /* 0x000fe20003800000 */
[----:B------:R-:W-:Y:S02]  /*4430*/  IMAD.MOV.U32 R22, RZ, RZ, R10 ;  /* 0x000000ffff167224 */ /* 0x000fe400078e000a */
[----:B------:R-:W-:-:S07]  /*4440*/  IMAD.MOV.U32 R23, RZ, RZ, -0x1 ;  /* 0xffffffffff177424 */ /* 0x000fce00078e00ff */
[----:B01234-:R-:W-:Y:S05]  /*4450*/  WARPSYNC.COLLECTIVE R23, `(.L_x_46445) ;  /* 0x0000000017087348 */ /* 0x01ffea0003c00000 */
[----:B0-----:R0:W0:Y:S02]  /*4460*/  SHFL.IDX P6, R23, R44, R22, R26 ;  /* 0x000000162c177389 */ /* 0x00102400000c001a */
[----:B01234-:R-:W-:Y:S05]  /*4470*/  ENDCOLLECTIVE ;  /* 0x000000000000791b */ /* 0x01ffea0003800000 */
.L_x_46445:
[----:B------:R-:W-:Y:S05]  /*4480*/  BSYNC B1 ;  /* 0x0000000000017941 */ /* 0x000fea0003800000 */
.L_x_46444:
[----:B------:R-:W-:Y:S05]  /*4490*/  BRA `(.L_x_46446) ;  /* 0xffffffe400507947 */ /* 0x000fea000383ffff */
.L_x_46373:
[----:B------:R-:W-:Y:S01]  /*44a0*/  BSSY B1, `(.L_x_46447) ;  /* 0x0000006000017945 */ /* 0x000fe20003800000 */
[----:B------:R-:W-:Y:S02]  /*44b0*/  IMAD.MOV.U32 R22, RZ, RZ, R24 ;  /* 0x000000ffff167224 */ /* 0x000fe400078e0018 */
[----:B------:R-:W-:-:S07]  /*44c0*/  IMAD.MOV.U32 R23, RZ, RZ, -0x1 ;  /* 0xffffffffff177424 */ /* 0x000fce00078e00ff */
[----:B01234-:R-:W-:Y:S05]  /*44d0*/  WARPSYNC.COLLECTIVE R23, `(.L_x_46448) ;  /* 0x0000000017087348 */ /* 0x01ffea0003c00000 */
[----:B0-----:R0:W0:Y:S02]  /*44e0*/  SHFL.IDX P6, R23, R44, R22, R26 ;  /* 0x000000162c177389 */ /* 0x00102400000c001a */
[----:B01234-:R-:W-:Y:S05]  /*44f0*/  ENDCOLLECTIVE ;  /* 0x000000000000791b */ /* 0x01ffea0003800000 */
.L_x_46448:
[----:B------:R-:W-:Y:S05]  /*4500*/  BSYNC B1 ;  /* 0x0000000000017941 */ /* 0x000fea0003800000 */
.L_x_46447:
[----:B------:R-:W-:Y:S05]  /*4510*/  BRA `(.L_x_46449) ;  /* 0xffffffe400447947 */ /* 0x000fea000383ffff */
.L_x_46375:
[----:B------:R-:W-:Y:S01]  /*4520*/  BSSY B1, `(.L_x_46450) ;  /* 0x0000006000017945 */ /* 0x000fe20003800000 */
[----:B------:R-:W-:Y:S01]  /*4530*/  MOV R22, R21 ;  /* 0x0000001500167202 */ /* 0x000fe20000000f00 */
[----:B------:R-:W-:-:S07]  /*4540*/  IMAD.MOV.U32 R23, RZ, RZ, -0x1 ;  /* 0xffffffffff177424 */ /* 0x000fce00078e00ff */
[----:B01234-:R-:W-:Y:S05]  /*4550*/  WARPSYNC.COLLECTIVE R23, `(.L_x_46451) ;  /* 0x0000000017087348 */ /* 0x01ffea0003c00000 */
[----:B0-----:R0:W0:Y:S02]  /*4560*/  SHFL.IDX P6, R23, R44, R22, R26 ;  /* 0x000000162c177389 */ /* 0x00102400000c001a */
[----:B01234-:R-:W-:Y:S05]  /*4570*/  ENDCOLLECTIVE ;  /* 0x000000000000791b */ /* 0x01ffea0003800000 */
.L_x_46451:
[----:B------:R-:W-:Y:S05]  /*4580*/  BSYNC B1 ;  /* 0x0000000000017941 */ /* 0x000fea0003800000 */
.L_x_46450:
[----:B------:R-:W-:Y:S05]  /*4590*/  BRA `(.L_x_46452) ;  /* 0xffffffe400387947 */ /* 0x000fea000383ffff */
.L_x_46377:
[----:B------:R-:W-:Y:S01]  /*45a0*/  BSSY B1, `(.L_x_46453) ;  /* 0x0000006000017945 */ /* 0x000fe20003800000 */
[----:B------:R-:W-:Y:S02]  /*45b0*/  IMAD.MOV.U32 R22, RZ, RZ, R20 ;  /* 0x000000ffff167224 */ /* 0x000fe400078e0014 */
[----:B------:R-:W-:-:S07]  /*45c0*/  IMAD.MOV.U32 R23, RZ, RZ, -0x1 ;  /* 0xffffffffff177424 */ /* 0x000fce00078e00ff */
[----:B01234-:R-:W-:Y:S05]  /*45d0*/  WARPSYNC.COLLECTIVE R23, `(.L_x_46454) ;  /* 0x0000000017087348 */ /* 0x01ffea0003c00000 */
[----:B0-----:R0:W0:Y:S02]  /*45e0*/  SHFL.IDX P6, R23, R44, R22, R26 ;  /* 0x000000162c177389 */ /* 0x00102400000c001a */
[----:B01234-:R-:W-:Y:S05]  /*45f0*/  ENDCOLLECTIVE ;  /* 0x000000000000791b */ /* 0x01ffea0003800000 */
.L_x_46454:
[----:B------:R-:W-:Y:S05]  /*4600*/  BSYNC B1 ;  /* 0x0000000000017941 */ /* 0x000fea0003800000 */
.L_x_46453:
[----:B------:R-:W-:Y:S05]  /*4610*/  BRA `(.L_x_46455) ;  /* 0xffffffe4002c7947 */ /* 0x000fea000383ffff */
.L_x_46379:
[----:B------:R-:W-:Y:S01]  /*4620*/  BSSY B1, `(.L_x_46456) ;  /* 0x0000006000017945 */ /* 0x000fe20003800000 */
[----:B------:R-:W-:Y:S01]  /*4630*/  IMAD.MOV.U32 R22, RZ, RZ, R19 ;  /* 0x000000ffff167224 */ /* 0x000fe200078e0013 */
[----:B------:R-:W-:-:S07]  /*4640*/  MOV R23, 0xffffffff ;  /* 0xffffffff00177802 */ /* 0x000fce0000000f00 */
[----:B01234-:R-:W-:Y:S05]  /*4650*/  WARPSYNC.COLLECTIVE R23, `(.L_x_46457) ;  /* 0x0000000017087348 */ /* 0x01ffea0003c00000 */
[----:B0-----:R0:W0:Y:S02]  /*4660*/  SHFL.IDX P6, R23, R44, R22, R26 ;  /* 0x000000162c177389 */ /* 0x00102400000c001a */
[----:B01234-:R-:W-:Y:S05]  /*4670*/  ENDCOLLECTIVE ;  /* 0x000000000000791b */ /* 0x01ffea0003800000 */
.L_x_46457:
[----:B------:R-:W-:Y:S05]  /*4680*/  BSYNC B1 ;  /* 0x0000000000017941 */ /* 0x000fea0003800000 */
.L_x_46456:
[----:B------:R-:W-:Y:S05]  /*4690*/  BRA `(.L_x_46458) ;  /* 0xffffffe400207947 */ /* 0x000fea000383ffff */
.L_x_46381:
[----:B------:R-:W-:Y:S01]  /*46a0*/  BSSY B1, `(.L_x_46459) ;  /* 0x0000006000017945 */ /* 0x000fe20003800000 */
[----:B------:R-:W-:Y:S02]  /*46b0*/  IMAD.MOV.U32 R22, RZ, RZ, R18 ;  /* 0x000000ffff167224 */ /* 0x000fe400078e0012 */
[----:B------:R-:W-:-:S07]  /*46c0*/  IMAD.MOV.U32 R23, RZ, RZ, -0x1 ;  /* 0xffffffffff177424 */ /* 0x000fce00078e00ff */
[----:B01234-:R-:W-:Y:S05]  /*46d0*/  WARPSYNC.COLLECTIVE R23, `(.L_x_46460) ;  /* 0x0000000017087348 */ /* 0x01ffea0003c00000 */
[----:B0-----:R0:W0:Y:S02]  /*46e0*/  SHFL.IDX P6, R23, R44, R22, R26 ;  /* 0x000000162c177389 */ /* 0x00102400000c001a */
[----:B01234-:R-:W-:Y:S05]  /*46f0*/  ENDCOLLECTIVE ;  /* 0x000000000000791b */ /* 0x01ffea0003800000 */
.L_x_46460:
[----:B------:R-:W-:Y:S05]  /*4700*/  BSYNC B1 ;  /* 0x0000000000017941 */ /* 0x000fea0003800000 */
.L_x_46459:
[----:B------:R-:W-:Y:S05]  /*4710*/  BRA `(.L_x_46461) ;  /* 0xffffffe400147947 */ /* 0x000fea000383ffff */
.L_x_46383:
[----:B------:R-:W-:Y:S01]  /*4720*/  BSSY B1, `(.L_x_46462) ;  /* 0x0000006000017945 */ /* 0x000fe20003800000 */
[----:B------:R-:W-:Y:S02]  /*4730*/  IMAD.MOV.U32 R22, RZ, RZ, R17 ;  /* 0x000000ffff167224 */ /* 0x000fe400078e0011 */
[----:B------:R-:W-:-:S07]  /*4740*/  IMAD.MOV.U32 R23, RZ, RZ, -0x1 ;  /* 0xffffffffff177424 */ /* 0x000fce00078e00ff */
[----:B01234-:R-:W-:Y:S05]  /*4750*/  WARPSYNC.COLLECTIVE R23, `(.L_x_46463) ;  /* 0x0000000017087348 */ /* 0x01ffea0003c00000 */
[----:B0-----:R0:W0:Y:S02]  /*4760*/  SHFL.IDX P6, R23, R44, R22, R26 ;  /* 0x000000162c177389 */ /* 0x00102400000c001a */
[----:B01234-:R-:W-:Y:S05]  /*4770*/  ENDCOLLECTIVE ;  /* 0x000000000000791b */ /* 0x01ffea0003800000 */
.L_x_46463:
[----:B------:R-:W-:Y:S05]  /*4780*/  BSYNC B1 ;  /* 0x0000000000017941 */ /* 0x000fea0003800000 */
.L_x_46462:
[----:B------:R-:W-:Y:S05]  /*4790*/  BRA `(.L_x_46464) ;  /* 0xffffffe400107947 */ /* 0x000fea000383ffff */
.L_x_46385:
[----:B------:R-:W-:Y:S01]  /*47a0*/  BSSY B1, `(.L_x_46465) ;  /* 0x0000006000017945 */ /* 0x000fe20003800000 */
[----:B------:R-:W-:Y:S01]  /*47b0*/  MOV R22, R25 ;  /* 0x0000001900167202 */ /* 0x000fe20000000f00 */
[----:B------:R-:W-:-:S07]  /*47c0*/  IMAD.MOV.U32 R23, RZ, RZ, -0x1 ;  /* 0xffffffffff177424 */ /* 0x000fce00078e00ff */
[----:B01234-:R-:W-:Y:S05]  /*47d0*/  WARPSYNC.COLLECTIVE R23, `(.L_x_46466) ;  /* 0x0000000017087348 */ /* 0x01ffea0003c00000 */
[----:B0-----:R0:W0:Y:S02]  /*47e0*/  SHFL.IDX P6, R23, R44, R22, R26 ;  /* 0x000000162c177389 */ /* 0x00102400000c001a */
[----:B01234-:R-:W-:Y:S05]  /*47f0*/  ENDCOLLECTIVE ;  /* 0x000000000000791b */ /* 0x01ffea0003800000 */
.L_x_46466:
[----:B------:R-:W-:Y:S05]  /*4800*/  BSYNC B1 ;  /* 0x0000000000017941 */ /* 0x000fea0003800000 */
.L_x_46465:
[----:B------:R-:W-:Y:S05]  /*4810*/  BRA `(.L_x_46467) ;  /* 0xffffffe400087947 */ /* 0x000fea000383ffff */
.L_x_46398:
[----:B------:R-:W-:Y:S02]  /*4820*/  IMAD.MOV.U32 R23, RZ, RZ, -0x1 ;  /* 0xffffffffff177424 */ /* 0x000fe400078e00ff */
[----:B------:R-:W-:-:S07]  /*4830*/  IMAD.MOV.U32 R22, RZ, RZ, R21 ;  /* 0x000000ffff167224 */ /* 0x000fce00078e0015 */
[----:B0-234-:R-:W-:Y:S05]  /*4840*/  WARPSYNC.COLLECTIVE R23, `(.L_x_46468) ;  /* 0x0000000017087348 */ /* 0x01dfea0003c00000 */
[----:B0-----:R0:W1:Y:S02]  /*4850*/  SHFL.IDX P6, R23, R44, R22, R26 ;  /* 0x000000162c177389 */ /* 0x00106400000c001a */
[----:B01234-:R-:W-:Y:S05]  /*4860*/  ENDCOLLECTIVE ;  /* 0x000000000000791b */ /* 0x01ffea0003800000 */
.L_x_46468:
[----:B------:R-:W-:Y:S01]  /*4870*/  IMAD.MOV.U32 R42, RZ, RZ, R23 ;  /* 0x000000ffff2a7224 */ /* 0x000fe200078e0017 */
[----:B------:R-:W-:Y:S06]  /*4880*/  BRA `(.L_x_46469) ;  /* 0xffffffec00b87947 */ /* 0x000fec000383ffff */
.L_x_46400:
[----:B------:R-:W-:Y:S01]  /*4890*/  BSSY B0, `(.L_x_46470) ;  /* 0x0000006000007945 */ /* 0x000fe20003800000 */
[----:B------:R-:W-:Y:S01]  /*48a0*/  MOV R22, R10 ;  /* 0x0000000a00167202 */ /* 0x000fe20000000f00 */
[----:B------:R-:W-:-:S07]  /*48b0*/  IMAD.MOV.U32 R23, RZ, RZ, -0x1 ;  /* 0xffffffffff177424 */ /* 0x000fce00078e00ff */
[----:B0-234-:R-:W-:Y:S05]  /*48c0*/  WARPSYNC.COLLECTIVE R23, `(.L_x_46471) ;  /* 0x0000000017087348 */ /* 0x01dfea0003c00000 */
[----:B0-----:R0:W1:Y:S02]  /*48d0*/  SHFL.IDX P6, R23, R44, R22, R26 ;  /* 0x000000162c177389 */ /* 0x00106400000c001a */
[----:B01234-:R-:W-:Y:S05]  /*48e0*/  ENDCOLLECTIVE ;  /* 0x000000000000791b */ /* 0x01ffea0003800000 */
.L_x_46471:
[----:B------:R-:W-:Y:S05]  /*48f0*/  BSYNC B0 ;  /* 0x0000000000007941 */ /* 0x000fea0003800000 */
.L_x_46470:
[----:B------:R-:W-:Y:S05]  /*4900*/  BRA `(.L_x_46472) ;  /* 0xffffffec00ac7947 */ /* 0x000fea000383ffff */
.L_x_46402:
[----:B------:R-:W-:Y:S01]  /*4910*/  BSSY B0, `(.L_x_46473) ;  /* 0x0000006000007945 */ /* 0x000fe20003800000 */
[----:B------:R-:W-:Y:S02]  /*4920*/  IMAD.MOV.U32 R22, RZ, RZ, R9 ;  /* 0x000000ffff167224 */ /* 0x000fe400078e0009 */
[----:B------:R-:W-:-:S07]  /*4930*/  IMAD.MOV.U32 R23, RZ, RZ, -0x1 ;  /* 0xffffffffff177424 */ /* 0x000fce00078e00ff */
[----:B0-234-:R-:W-:Y:S05]  /*4940*/  WARPSYNC.COLLECTIVE R23, `(.L_x_46474) ;  /* 0x0000000017087348 */ /* 0x01dfea0003c00000 */
[----:B0-----:R0:W1:Y:S02]  /*4950*/  SHFL.IDX P6, R23, R44, R22, R26 ;  /* 0x000000162c177389 */ /* 0x00106400000c001a */
[----:B01234-:R-:W-:Y:S05]  /*4960*/  ENDCOLLECTIVE ;  /* 0x000000000000791b */ /* 0x01ffea0003800000 */
.L_x_46474:
[----:B------:R-:W-:Y:S05]  /*4970*/  BSYNC B0 ;  /* 0x0000000000007941 */ /* 0x000fea0003800000 */
.L_x_46473:
[----:B------:R-:W-:Y:S05]  /*4980*/  BRA `(.L_x_46475) ;  /* 0xffffffec00a07947 */ /* 0x000fea000383ffff */
.L_x_46404:
[----:B------:R-:W-:Y:S01]  /*4990*/  BSSY B0, `(.L_x_46476) ;  /* 0x0000006000007945 */ /* 0x000fe20003800000 */
[----:B------:R-:W-:Y:S01]  /*49a0*/  IMAD.MOV.U32 R22, RZ, RZ, R8 ;  /* 0x000000ffff167224 */ /* 0x000fe200078e0008 */
[----:B------:R-:W-:-:S07]  /*49b0*/  MOV R23, 0xffffffff ;  /* 0xffffffff00177802 */ /* 0x000fce0000000f00 */
[----:B0-234-:R-:W-:Y:S05]  /*49c0*/  WARPSYNC.COLLECTIVE R23, `(.L_x_46477) ;  /* 0x0000000017087348 */ /* 0x01dfea0003c00000 */
[----:B0-----:R0:W1:Y:S02]  /*49d0*/  SHFL.IDX P6, R23, R44, R22, R26 ;  /* 0x000000162c177389 */ /* 0x00106400000c001a */
[----:B01234-:R-:W-:Y:S05]  /*49e0*/  ENDCOLLECTIVE ;  /* 0x000000000000791b */ /* 0x01ffea0003800000 */
.L_x_46477:
[----:B------:R-:W-:Y:S05]  /*49f0*/  BSYNC B0 ;  /* 0x0000000000007941 */ /* 0x000fea0003800000 */
.L_x_46476:
[----:B------:R-:W-:Y:S05]  /*4a00*/  BRA `(.L_x_46478) ;  /* 0xffffffec00947947 */ /* 0x000fea000383ffff */
.L_x_46406:
[----:B------:R-:W-:Y:S01]  /*4a10*/  BSSY B0, `(.L_x_46479) ;  /* 0x0000006000007945 */ /* 0x000fe20003800000 */
[----:B------:R-:W-:Y:S02]  /*4a20*/  IMAD.MOV.U32 R22, RZ, RZ, R7 ;  /* 0x000000ffff167224 */ /* 0x000fe400078e0007 */
[----:B------:R-:W-:-:S07]  /*4a30*/  IMAD.MOV.U32 R23, RZ, RZ, -0x1 ;  /* 0xffffffffff177424 */ /* 0x000fce00078e00ff */
[----:B0-234-:R-:W-:Y:S05]  /*4a40*/  WARPSYNC.COLLECTIVE R23, `(.L_x_46480) ;  /* 0x0000000017087348 */ /* 0x01dfea0003c00000 */
[----:B0-----:R0:W1:Y:S02]  /*4a50*/  SHFL.IDX P6, R23, R44, R22, R26 ;  /* 0x000000162c177389 */ /* 0x00106400000c001a */
[----:B01234-:R-:W-:Y:S05]  /*4a60*/  ENDCOLLECTIVE ;  /* 0x000000000000791b */ /* 0x01ffea0003800000 */
.L_x_46480:
[----:B------:R-:W-:Y:S05]  /*4a70*/  BSYNC B0 ;  /* 0x0000000000007941 */ /* 0x000fea0003800000 */
.L_x_46479:
[----:B------:R-:W-:Y:S05]  /*4a80*/  BRA `(.L_x_46481) ;  /* 0xffffffec00887947 */ /* 0x000fea000383ffff */
.L_x_46408:
[----:B------:R-:W-:Y:S01]  /*4a90*/  BSSY B0, `(.L_x_46482) ;  /* 0x0000006000007945 */ /* 0x000fe20003800000 */
[----:B------:R-:W-:Y:S02]  /*4aa0*/  IMAD.MOV.U32 R22, RZ, RZ, R6 ;  /* 0x000000ffff167224 */ /* 0x000fe400078e0006 */
[----:B------:R-:W-:-:S07]  /*4ab0*/  IMAD.MOV.U32 R23, RZ, RZ, -0x1 ;  /* 0xffffffffff177424 */ /* 0x000fce00078e00ff */
[----:B0-234-:R-:W-:Y:S05]  /*4ac0*/  WARPSYNC.COLLECTIVE R23, `(.L_x_46483) ;  /* 0x0000000017087348 */ /* 0x01dfea0003c00000 */
[----:B0-----:R0:W1:Y:S02]  /*4ad0*/  SHFL.IDX P6, R23, R44, R22, R26 ;  /* 0x000000162c177389 */ /* 0x00106400000c001a */
[----:B01234-:R-:W-:Y:S05]  /*4ae0*/  ENDCOLLECTIVE ;  /* 0x000000000000791b */ /* 0x01ffea0003800000 */
.L_x_46483:
[----:B------:R-:W-:Y:S05]  /*4af0*/  BSYNC B0 ;  /* 0x0000000000007941 */ /* 0x000fea0003800000 */
.L_x_46482:
[----:B------:R-:W-:Y:S05]  /*4b00*/  BRA `(.L_x_46484) ;  /* 0xffffffec00847947 */ /* 0x000fea000383ffff */
.L_x_46410:
[----:B------:R-:W-:Y:S01]  /*4b10*/  BSSY B0, `(.L_x_46485) ;  /* 0x0000006000007945 */ /* 0x000fe20003800000 */
[----:B------:R-:W-:Y:S01]  /*4b20*/  MOV R22, R39 ;  /* 0x0000002700167202 */ /* 0x000fe20000000f00 */
[----:B------:R-:W-:-:S07]  /*4b30*/  IMAD.MOV.U32 R23, RZ, RZ, -0x1 ;  /* 0xffffffffff177424 */ /* 0x000fce00078e00ff */
[----:B0-234-:R-:W-:Y:S05]  /*4b40*/  WARPSYNC.COLLECTIVE R23, `(.L_x_46486) ;  /* 0x0000000017087348 */ /* 0x01dfea0003c00000 */
[----:B0-----:R0:W1:Y:S02]  /*4b50*/  SHFL.IDX P6, R23, R44, R22, R26 ;  /* 0x000000162c177389 */ /* 0x00106400000c001a */
[----:B01234-:R-:W-:Y:S05]  /*4b60*/  ENDCOLLECTIVE ;  /* 0x000000000000791b */ /* 0x01ffea0003800000 */
.L_x_46486:
[----:B------:R-:W-:Y:S05]  /*4b70*/  BSYNC B0 ;  /* 0x0000000000007941 */ /* 0x000fea0003800000 */
.L_x_46485:
[----:B------:R-:W-:Y:S05]  /*4b80*/  BRA `(.L_x_46487) ;  /* 0xffffffec007c7947 */ /* 0x000fea000383ffff */
.L_x_46412:
[----:B------:R-:W-:Y:S01]  /*4b90*/  BSSY B0, `(.L_x_46488) ;  /* 0x0000006000007945 */ /* 0x000fe20003800000 */
[----:B------:R-:W-:Y:S02]  /*4ba0*/  IMAD.MOV.U32 R22, RZ, RZ, R11 ;  /* 0x000000ffff167224 */ /* 0x000fe400078e000b */
[----:B------:R-:W-:-:S07]  /*4bb0*/  IMAD.MOV.U32 R23, RZ, RZ, -0x1 ;  /* 0xffffffffff177424 */ /* 0x000fce00078e00ff */
[----:B0-234-:R-:W-:Y:S05]  /*4bc0*/  WARPSYNC.COLLECTIVE R23, `(.L_x_46489) ;  /* 0x0000000017087348 */ /* 0x01dfea0003c00000 */
[----:B0-----:R0:W1:Y:S02]  /*4bd0*/  SHFL.IDX P6, R23, R44, R22, R26 ;  /* 0x000000162c177389 */ /* 0x00106400000c001a */
[----:B01234-:R-:W-:Y:S05]  /*4be0*/  ENDCOLLECTIVE ;  /* 0x000000000000791b */ /* 0x01ffea0003800000 */
.L_x_46489:
[----:B------:R-:W-:Y:S05]  /*4bf0*/  BSYNC B0 ;  /* 0x0000000000007941 */ /* 0x000fea0003800000 */
.L_x_46488:
[----:B------:R-:W-:Y:S05]  /*4c00*/  BRA `(.L_x_46490) ;  /* 0xffffffec00747947 */ /* 0x000fea000383ffff */
.L_x_46491:
        /* <DEDUP_REMOVED lines=15> */
.L_x_58674:


//--------------------- .text._Z9cuda_gemmIiLi256ELi1ELi1ELi256ELi8ELi8ELi32ELi0ELi1EEviiiPT_S1_S1_ii --------------------------
	.section	.text._Z9cuda_gemmIiLi256ELi1ELi1ELi256ELi8ELi8ELi32ELi0ELi1EEviiiPT_S1_S1_ii,"ax",@progbits
	.align	128
        .global         _Z9cuda_gemmIiLi256ELi1ELi1ELi256ELi8ELi8ELi32ELi0ELi1EEviiiPT_S1_S1_ii
        .type           _Z9cuda_gemmIiLi256ELi1ELi1ELi256ELi8ELi8ELi32ELi0ELi1EEviiiPT_S1_S1_ii,@function
        .size           _Z9cuda_gemmIiLi256ELi1ELi1ELi256ELi8ELi8ELi32ELi0ELi1EEviiiPT_S1_S1_ii,(.L_x_58675 - _Z9cuda_gemmIiLi256ELi1ELi1ELi256ELi8ELi8ELi32ELi0ELi1EEviiiPT_S1_S1_ii)
        .other          _Z9cuda_gemmIiLi256ELi1ELi1ELi256ELi8ELi8ELi32ELi0ELi1EEviiiPT_S1_S1_ii,@"STO_CUDA_ENTRY STV_DEFAULT"
_Z9cuda_gemmIiLi256ELi1ELi1ELi256ELi8ELi8ELi32ELi0ELi1EEviiiPT_S1_S1_ii:
.text._Z9cuda_gemmIiLi256ELi1ELi1ELi256ELi8ELi8ELi32ELi0ELi1EEviiiPT_S1_S1_ii:
        /* <DEDUP_REMOVED lines=46> */
.L_x_46496:
        /* <DEDUP_REMOVED lines=12> */
.L_x_46495:
[----:B------:R-:W-:Y:S05]  /*03a0*/  BSYNC.RECONVERGENT B1 ;  /* 0x0000000000017941 */ /* 0x000fea0003800200 */
.L_x_46494:
        /* <DEDUP_REMOVED lines=8> */
.L_x_46497:
        /* <DEDUP_REMOVED lines=39> */
.L_x_46493:
[----:B------:R-:W-:Y:S05]  /*06a0*/  BSYNC.RECONVERGENT B0 ;  /* 0x0000000000007941 */ /* 0x000fea0003800200 */
.L_x_46492:
[----:B------:R-:W1:Y:S08]  /*06b0*/  LDC R24, c[0x0][0x360] ;  /* 0x0000d800ff187b82 */ /* 0x000e700000000800 */
[----:B------:R-:W3:Y:S08]  /*06c0*/  S2UR UR7, SR_CTAID.Y ;  /* 0x00000000000779c3 */ /* 0x000ef00000002600 */
[----:B------:R-:W3:Y:S02]  /*06d0*/  LDC R0, c[0x0][0x374] ;  /* 0x0000dd00ff007b82 */ /* 0x000ee40000000800 */
[----:B---3--:R-:W-:-:S13]  /*06e0*/  ISETP.LE.U32.AND P0, PT, R0, UR7, PT ;  /* 0x0000000700007c0c */ /* 0x008fda000bf03070 */
[----:B-1----:R-:W-:Y:S05]  /*06f0*/  @P0 EXIT ;  /* 0x000000000000094d */ /* 0x002fea0003800000 */
[----:B--2---:R-:W1:Y:S01]  /*0700*/  I2F.U32.RP R4, R24 ;  /* 0x0000001800047306 */ /* 0x004e620000209000 */
[----:B------:R-:W-:Y:S01]  /*0710*/  IADD3 R0, PT, PT, R25, R24, RZ ;  /* 0x0000001819007210 */ /* 0x000fe20007ffe0ff */
[----:B------:R-:W2:Y:S01]  /*0720*/  S2R R29, SR_CTAID.X ;  /* 0x00000000001d7919 */ /* 0x000ea20000002500 */
[----:B------:R-:W-:Y:S01]  /*0730*/  ISETP.NE.U32.AND P2, PT, R24, RZ, PT ;  /* 0x000000ff1800720c */ /* 0x000fe20003f45070 */
[----:B------:R-:W-:Y:S01]  /*0740*/  BSSY.RECONVERGENT B0, `(.L_x_46498) ;  /* 0x0000032000007945 */ /* 0x000fe20003800200 */
[C---:B------:R-:W-:Y:S02]  /*0750*/  ISETP.GE.U32.AND P0, PT, R0.reuse, 0x100, PT ;  /* 0x000001000000780c */ /* 0x040fe40003f06070 */
[----:B0-----:R-:W-:Y:S02]  /*0760*/  VIMNMX.U32 R5, PT, PT, R0, 0x100, !PT ;  /* 0x0000010000057848 */ /* 0x001fe40007fe0000 */
[----:B------:R-:W-:Y:S02]  /*0770*/  SEL R23, RZ, 0x1, P0 ;  /* 0x00000001ff177807 */ /* 0x000fe40000000000 */
[----:B------:R-:W-:-:S02]  /*0780*/  MOV R19, R25 ;  /* 0x0000001900137202 */ /* 0x000fc40000000f00 */
[----:B------:R-:W-:Y:S01]  /*0790*/  IADD3 R5, PT, PT, R5, -R0, -R23 ;  /* 0x8000000005057210 */ /* 0x000fe20007ffe817 */
[----:B-1----:R-:W0:Y:S02]  /*07a0*/  MUFU.RCP R4, R4 ;  /* 0x0000000400047308 */ /* 0x002e240000001000 */
        /* <DEDUP_REMOVED lines=17> */
[C---:B------:R-:W-:Y:S02]  /*08c0*/  ISETP.GE.U32.AND P0, PT, R23.reuse, 0x3, PT ;  /* 0x000000031700780c */ /* 0x040fe40003f06070 */
[C---:B------:R-:W-:Y:S02]  /*08d0*/  ISETP.NE.AND P3, PT, R0.reuse, 0x3, PT ;  /* 0x000000030000780c */ /* 0x040fe40003f65270 */
[----:B------:R-:W-:Y:S01]  /*08e0*/  ISETP.NE.AND P1, PT, R0, 0x3, PT ;  /* 0x000000030000780c */ /* 0x000fe20003f25270 */
[C---:B------:R-:W-:Y:S01]  /*08f0*/  VIADD R0, R23.reuse, 0x1 ;  /* 0x0000000117007836 */ /* 0x040fe20000000000 */
[----:B------:R-:W-:-:S04]  /*0900*/  ISETP.GE.U32.AND P2, PT, R23, 0x3, PT ;  /* 0x000000031700780c */ /* 0x000fc80003f46070 */
[----:B------:R-:W-:-:S05]  /*0910*/  LOP3.LUT R0, R0, 0x3, RZ, 0xc0, !PT ;  /* 0x0000000300007812 */ /* 0x000fca00078ec0ff */
[----:B--2---:R-:W-:Y:S05]  /*0920*/  @!P3 BRA `(.L_x_46499) ;  /* 0x00000000004cb947 */ /* 0x004fea0003800000 */
        /* <DEDUP_REMOVED lines=11> */
.L_x_46500:
        /* <DEDUP_REMOVED lines=8> */
.L_x_46499:
[----:B------:R-:W-:Y:S05]  /*0a60*/  BSYNC.RECONVERGENT B0 ;  /* 0x0000000000007941 */ /* 0x000fea0003800200 */
.L_x_46498:
        /* <DEDUP_REMOVED lines=14> */
.L_x_46503:
        /* <DEDUP_REMOVED lines=20> */
.L_x_46502:
[----:B------:R-:W-:Y:S05]  /*0c90*/  BSYNC.RECONVERGENT B0 ;  /* 0x0000000000007941 */ /* 0x000fea0003800200 */
.L_x_46501:
        /* <DEDUP_REMOVED lines=10> */
.L_x_46506:
[----:B------:R-:W-:Y:S01]  /*0d40*/  IADD3 R0, PT, PT, R0, 0x1, RZ ;  /* 0x0000000100007810 */ /* 0x000fe20007ffe0ff */
[----:B------:R0:W-:Y:S03]  /*0d50*/  STS [R5], RZ ;  /* 0x000000ff05007388 */ /* 0x0001e60000000800 */
[----:B------:R-:W-:Y:S01]  /*0d60*/  ISETP.NE.AND P0, PT, R0, RZ, PT ;  /* 0x000000ff0000720c */ /* 0x000fe20003f05270 */
[----:B0-----:R-:W-:-:S12]  /*0d70*/  IMAD R5, R24, 0x4, R5 ;  /* 0x0000000418057824 */ /* 0x001fd800078e0205 */
[----:B------:R-:W-:Y:S05]  /*0d80*/  @P0 BRA `(.L_x_46506) ;  /* 0xfffffffc00ec0947 */ /* 0x000fea000383ffff */
.L_x_46505:
[----:B------:R-:W-:Y:S05]  /*0d90*/  BSYNC.RECONVERGENT B0 ;  /* 0x0000000000007941 */ /* 0x000fea0003800200 */
.L_x_46504:
[----:B------:R-:W-:Y:S04]  /*0da0*/  BSSY.RECONVERGENT B0, `(.L_x_46507) ;  /* 0x0000012000007945 */ /* 0x000fe80003800200 */
[----:B------:R-:W-:Y:S05]  /*0db0*/  @!P2 BRA `(.L_x_46508) ;  /* 0x000000000040a947 */ /* 0x000fea0003800000 */
[----:B------:R-:W0:Y:S01]  /*0dc0*/  S2UR UR5, SR_CgaCtaId ;  /* 0x00000000000579c3 */ /* 0x000e220000008800 */
[----:B------:R-:W-:Y:S02]  /*0dd0*/  UMOV UR4, 0x400 ;  /* 0x0000040000047882 */ /* 0x000fe40000000000 */
[----:B------:R-:W-:-:S04]  /*0de0*/  UIADD3 UR4, UPT, UPT, UR4, 0x580, URZ ;  /* 0x0000058004047890 */ /* 0x000fc8000fffe0ff */
[----:B0-----:R-:W-:-:S06]  /*0df0*/  ULEA UR4, UR5, UR4, 0x18 ;  /* 0x0000000405047291 */ /* 0x001fcc000f8ec0ff */
[----:B------:R-:W-:-:S07]  /*0e00*/  LEA R5, R3, UR4, 0x2 ;  /* 0x0000000403057c11 */ /* 0x000fce000f8e10ff */
.L_x_46509:
        /* <DEDUP_REMOVED lines=11> */
.L_x_46508:
[----:B------:R-:W-:Y:S05]  /*0ec0*/  BSYNC.RECONVERGENT B0 ;  /* 0x0000000000007941 */ /* 0x000fea0003800200 */
.L_x_46507:
[----:B------:R-:W0:Y:S08]  /*0ed0*/  S2UR UR6, SR_CgaCtaId ;  /* 0x00000000000679c3 */ /* 0x000e300000008800 */
[----:B------:R-:W-:Y:S01]  /*0ee0*/  BAR.SYNC.DEFER_BLOCKING 0x0 ;  /* 0x0000000000007b1d */ /* 0x000fe20000010000 */
[C---:B------:R-:W-:Y:S01]  /*0ef0*/  VIADD R21, R25.reuse, 0x1 ;  /* 0x0000000119157836 */ /* 0x040fe20000000000 */
[C---:B--2---:R-:W-:Y:S01]  /*0f00*/  SHF.L.U32 R0, R25.reuse, 0x3, RZ ;  /* 0x0000000319007819 */ /* 0x044fe200000006ff */
[C---:B-1----:R-:W-:Y:S01]  /*0f10*/  VIADD R20, R25.reuse, 0x2 ;  /* 0x0000000219147836 */ /* 0x042fe20000000000 */
[C---:B------:R-:W-:Y:S01]  /*0f20*/  IADD3 R19, PT, PT, R25.reuse, 0x3, RZ ;  /* 0x0000000319137810 */ /* 0x040fe20007ffe0ff */
[C---:B------:R-:W-:Y:S01]  /*0f30*/  VIADD R18, R25.reuse, 0x5 ;  /* 0x0000000519127836 */ /* 0x040fe20000000000 */
[C---:B------:R-:W-:Y:S01]  /*0f40*/  LOP3.LUT R22, R25.reuse, 0x7, RZ, 0xc0, !PT ;  /* 0x0000000719167812 */ /* 0x040fe200078ec0ff */
[C---:B------:R-:W-:Y:S01]  /*0f50*/  VIADD R17, R25.reuse, 0x6 ;  /* 0x0000000619117836 */ /* 0x040fe20000000000 */
[----:B------:R-:W-:Y:S01]  /*0f60*/  UMOV UR4, 0x400 ;  /* 0x0000040000047882 */ /* 0x000fe20000000000 */
[C---:B------:R-:W-:Y:S01]  /*0f70*/  IADD3 R16, PT, PT, R25.reuse, -0x1, RZ ;  /* 0xffffffff19107810 */ /* 0x040fe20007ffe0ff */
[----:B------:R-:W-:Y:S01]  /*0f80*/  UIADD3 UR5, UPT, UPT, UR4, 0x180, URZ ;  /* 0x0000018004057890 */ /* 0x000fe2000fffe0ff */
[----:B------:R-:W-:Y:S01]  /*0f90*/  LOP3.LUT R0, R0, 0xf8, RZ, 0xc0, !PT ;  /* 0x000000f800007812 */ /* 0x000fe200078ec0ff */
[----:B------:R-:W-:Y:S01]  /*0fa0*/  IMAD.SHL.U32 R28, R25, 0x4, RZ ;  /* 0x00000004191c7824 */ /* 0x000fe200078e00ff */
        /* <DEDUP_REMOVED lines=33> */
[----:B------:R5:W0:Y:S04]  /*11c0*/  LDS R14, [R2] ;  /* 0x00000000020e7984 */ /* 0x000a280000000800 */
[----:B------:R5:W0:Y:S02]  /*11d0*/  LDS R12, [R4] ;  /* 0x00000000040c7984 */ /* 0x000a240000000800 */
[----:B-----5:R-:W-:-:S02]  /*11e0*/  LOP3.LUT R2, R28, 0x1c, RZ, 0xc0, !PT ;  /* 0x0000001c1c027812 */ /* 0x020fc400078ec0ff */
[----:B------:R5:W0:Y:S03]  /*11f0*/  LDS R11, [R5] ;  /* 0x00000000050b7984 */ /* 0x000a260000000800 */
[----:B------:R-:W-:Y:S01]  /*1200*/  VIADD R4, R2, UR4 ;  /* 0x0000000402047c36 */ /* 0x000fe20008000000 */
[----:B-----5:R-:W-:-:S07]  /*1210*/  LOP3.LUT R5, R28, 0x7c, RZ, 0xc0, !PT ;  /* 0x0000007c1c057812 */ /* 0x020fce00078ec0ff */
.L_x_46511:
        /* <DEDUP_REMOVED lines=16> */
[----:B------:R-:W3:Y:S02]  /*1320*/  SHFL.IDX PT, R0, R26, R17, 0x181f ;  /* 0x00181f111a007589 */ /* 0x000ee400000e0000 */
[----:B---3--:R-:W-:Y:S02]  /*1330*/  IMAD R27, R8, R0, R27 ;  /* 0x00000000081b7224 */ /* 0x008fe400078e021b */
[----:B------:R0:W1:Y:S05]  /*1340*/  SHFL.IDX PT, R0, R26, R16, 0x181f ;  /* 0x00181f101a007589 */ /* 0x00006a00000e0000 */
.L_x_46525:
[----:B------:R-:W-:Y:S01]  /*1350*/  LEA R2, R6, R5, 0x7 ;  /* 0x0000000506027211 */ /* 0x000fe200078e38ff */
[----:B-1--4-:R-:W-:Y:S01]  /*1360*/  IMAD R0, R7, R0, R27 ;  /* 0x0000000007007224 */ /* 0x012fe200078e021b */
[----:B------:R-:W-:-:S03]  /*1370*/  LEA.HI R6, R24, R6, RZ, 0x1b ;  /* 0x0000000618067211 */ /* 0x000fc600078fd8ff */
[----:B------:R-:W1:Y:S01]  /*1380*/  LDS R3, [R2+UR5] ;  /* 0x0000000502037984 */ /* 0x000e620008000800 */
[----:B------:R-:W-:Y:S01]  /*1390*/  ISETP.GE.U32.AND P0, PT, R6, 0x8, PT ;  /* 0x000000080600780c */ /* 0x000fe20003f06070 */
[----:B-1----:R-:W-:-:S05]  /*13a0*/  IMAD.IADD R3, R0, 0x1, R3 ;  /* 0x0000000100037824 */ /* 0x002fca00078e0203 */
[----:B------:R1:W-:Y:S07]  /*13b0*/  STS [R2+UR5], R3 ;  /* 0x0000000302007988 */ /* 0x0003ee0008000805 */
[----:B------:R-:W-:Y:S05]  /*13c0*/  @!P0 BRA `(.L_x_46511) ;  /* 0xfffffffc00948947 */ /* 0x000fea000383ffff */
[----:B------:R-:W-:Y:S01]  /*13d0*/  LOP3.LUT R0, R23, 0x3, RZ, 0xc0, !PT ;  /* 0x0000000317007812 */ /* 0x000fe200078ec0ff */
[----:B------:R-:W-:Y:S05]  /*13e0*/  WARPSYNC.ALL ;  /* 0x0000000000007948 */ /* 0x000fea0003800000 */
[----:B------:R-:W-:Y:S01]  /*13f0*/  ISETP.NE.AND P0, PT, R0, 0x3, PT ;  /* 0x000000030000780c */ /* 0x000fe20003f05270 */
[----:B------:R-:W2:Y:S01]  /*1400*/  LDCU UR6, c[0x0][0x388] ;  /* 0x00007100ff0677ac */ /* 0x000ea20008000800 */
[----:B-1----:R-:W1:Y:S01]  /*1410*/  LDC R3, c[0x0][0x384] ;  /* 0x0000e100ff037b82 */ /* 0x002e620000000800 */
[----:B------:R-:W-:Y:S01]  /*1420*/  IMAD.SHL.U32 R0, R29, 0x20, RZ ;  /* 0x000000201d007824 */ /* 0x000fe200078e00ff */
[----:B------:R-:W-:Y:S06]  /*1430*/  BSSY.RECONVERGENT B0, `(.L_x_46512) ;  /* 0x0000019000007945 */ /* 0x000fec0003800200 */
[----:B------:R-:W-:Y:S01]  /*1440*/  BAR.SYNC.DEFER_BLOCKING 0x0 ;  /* 0x0000000000007b1d */ /* 0x000fe20000010000 */
[----:B------:R-:W-:Y:S01]  /*1450*/  ISETP.GE.U32.AND P1, PT, R23, 0x3, PT ;  /* 0x000000031700780c */ /* 0x000fe20003f26070 */
[----:B--2---:R-:W-:-:S04]  /*1460*/  USHF.R.S32.HI UR4, URZ, 0x1f, UR6 ;  /* 0x0000001fff047899 */ /* 0x004fc80008011406 */
[----:B------:R-:W-:Y:S01]  /*1470*/  ULEA.HI UR4, UR4, UR6, URZ, 0x3 ;  /* 0x0000000604047291 */ /* 0x000fe2000f8f18ff */
[----:B-1----:R-:W-:-:S03]  /*1480*/  IMAD R0, R3, UR7, R0 ;  /* 0x0000000703007c24 */ /* 0x002fc6000f8e0200 */
[----:B------:R-:W-:Y:S01]  /*1490*/  USHF.R.S32.HI UR4, URZ, 0x3, UR4 ;  /* 0x00000003ff047899 */ /* 0x000fe20008011404 */
[----:B------:R-:W-:Y:S11]  /*14a0*/  @!P0 BRA `(.L_x_46513) ;  /* 0x0000000000448947 */ /* 0x000ff60003800000 */
[----:B------:R-:W1:Y:S01]  /*14b0*/  LDC.64 R2, c[0x0][0x3a0] ;  /* 0x0000e800ff027b82 */ /* 0x000e620000000a00 */
[----:B------:R-:W-:Y:S01]  /*14c0*/  IADD3 R23, PT, PT, R23, 0x1, RZ ;  /* 0x0000000117177810 */ /* 0x000fe20007ffe0ff */
[----:B------:R-:W-:-:S03]  /*14d0*/  VIADD R7, R28, UR5 ;  /* 0x000000051c077c36 */ /* 0x000fc60008000000 */
[----:B------:R-:W-:-:S05]  /*14e0*/  LOP3.LUT R23, R23, 0x3, RZ, 0xc0, !PT ;  /* 0x0000000317177812 */ /* 0x000fca00078ec0ff */
[----:B------:R-:W-:-:S07]  /*14f0*/  IMAD.MOV R6, RZ, RZ, -R23 ;  /* 0x000000ffff067224 */ /* 0x000fce00078e0a17 */
.L_x_46514:
[----:B--2---:R2:W3:Y:S01]  /*1500*/  LDS R9, [R7] ;  /* 0x0000000007097984 */ /* 0x0044e20000000800 */
[----:B------:R-:W-:Y:S01]  /*1510*/  LOP3.LUT R5, R25, 0x1f, RZ, 0xc0, !PT ;  /* 0x0000001f19057812 */ /* 0x000fe200078ec0ff */
[----:B------:R-:W-:Y:S01]  /*1520*/  VIADD R6, R6, 0x1 ;  /* 0x0000000106067836 */ /* 0x000fe20000000000 */
[--C-:B------:R-:W-:Y:S01]  /*1530*/  SHF.R.U32.HI R4, RZ, 0x5, R25.reuse ;  /* 0x00000005ff047819 */ /* 0x100fe20000011619 */
[----:B------:R-:W-:Y:S01]  /*1540*/  IMAD.IADD R25, R24, 0x1, R25 ;  /* 0x0000000118197824 */ /* 0x000fe200078e0219 */
[----:B------:R-:W-:Y:S02]  /*1550*/  IADD3 R5, PT, PT, R0, R5, RZ ;  /* 0x0000000500057210 */ /* 0x000fe40007ffe0ff */
[----:B------:R-:W-:Y:S02]  /*1560*/  ISETP.NE.AND P0, PT, R6, RZ, PT ;  /* 0x000000ff0600720c */ /* 0x000fe40003f05270 */
[----:B--2---:R-:W-:Y:S01]  /*1570*/  LEA R7, R24, R7, 0x2 ;  /* 0x0000000718077211 */ /* 0x004fe200078e10ff */
[----:B------:R-:W-:-:S04]  /*1580*/  IMAD R5, R4, UR4, R5 ;  /* 0x0000000404057c24 */ /* 0x000fc8000f8e0205 */
[----:B-1----:R-:W-:-:S05]  /*1590*/  IMAD.WIDE R4, R5, 0x4, R2 ;  /* 0x0000000405047825 */ /* 0x002fca00078e0202 */
[----:B---3--:R2:W-:Y:S01]  /*15a0*/  STG.E desc[UR8][R4.64], R9 ;  /* 0x0000000904007986 */ /* 0x0085e2000c101908 */
[----:B------:R-:W-:Y:S05]  /*15b0*/  @P0 BRA `(.L_x_46514) ;  /* 0xfffffffc00d00947 */ /* 0x000fea000383ffff */
.L_x_46513:
[----:B------:R-:W-:Y:S05]  /*15c0*/  BSYNC.RECONVERGENT B0 ;  /* 0x0000000000007941 */ /* 0x000fea0003800200 */
.L_x_46512:
[----:B------:R-:W-:Y:S05]  /*15d0*/  @!P1 EXIT ;  /* 0x000000000000994d */ /* 0x000fea0003800000 */
[----:B------:R-:W1:Y:S01]  /*15e0*/  LDC.64 R2, c[0x0][0x3a0] ;  /* 0x0000e800ff027b82 */ /* 0x000e620000000a00 */
[C-C-:B------:R-:W-:Y:S01]  /*15f0*/  IMAD R13, R24.reuse, 0x2, R25.reuse ;  /* 0x00000002180d7824 */ /* 0x140fe200078e0219 */
[C---:B------:R-:W-:Y:S01]  /*1600*/  LEA R19, R25.reuse, UR5, 0x2 ;  /* 0x0000000519137c11 */ /* 0x040fe2000f8e10ff */
[----:B------:R-:W-:Y:S02]  /*1610*/  IMAD R15, R24, 0x3, R25 ;  /* 0x00000003180f7824 */ /* 0x000fe400078e0219 */
[----:B------:R-:W-:-:S07]  /*1620*/  IMAD.IADD R17, R25, 0x1, R24 ;  /* 0x0000000119117824 */ /* 0x000fce00078e0218 */
.L_x_46515:
[C---:B---3--:R-:W-:Y:S01]  /*1630*/  LEA R23, R24.reuse, R19, 0x2 ;  /* 0x0000001318177211 */ /* 0x048fe200078e10ff */
[C-C-:B------:R-:W-:Y:S01]  /*1640*/  IMAD R29, R24.reuse, 0x8, R19.reuse ;  /* 0x00000008181d7824 */ /* 0x140fe200078e0213 */
[----:B------:R3:W4:Y:S01]  /*1650*/  LDS R21, [R19] ;  /* 0x0000000013157984 */ /* 0x0007220000000800 */
[----:B------:R-:W-:Y:S01]  /*1660*/  IMAD R27, R24, 0xc, R19 ;  /* 0x0000000c181b7824 */ /* 0x000fe200078e0213 */
[----:B--2---:R-:W-:Y:S02]  /*1670*/  LOP3.LUT R9, R25, 0x1f, RZ, 0xc0, !PT ;  /* 0x0000001f19097812 */ /* 0x004fe400078ec0ff */
[----:B------:R-:W2:Y:S01]  /*1680*/  LDS R23, [R23] ;  /* 0x0000000017177984 */ /* 0x000ea20000000800 */
[----:B------:R-:W-:Y:S02]  /*1690*/  LOP3.LUT R5, R17, 0x1f, RZ, 0xc0, !PT ;  /* 0x0000001f11057812 */ /* 0x000fe400078ec0ff */
[----:B------:R-:W-:Y:S01]  /*16a0*/  LOP3.LUT R7, R13, 0x1f, RZ, 0xc0, !PT ;  /* 0x0000001f0d077812 */ /* 0x000fe200078ec0ff */
[----:B------:R-:W5:Y:S01]  /*16b0*/  LDS R29, [R29] ;  /* 0x000000001d1d7984 */ /* 0x000f620000000800 */
[----:B------:R-:W-:Y:S01]  /*16c0*/  LOP3.LUT R11, R15, 0x1f, RZ, 0xc0, !PT ;  /* 0x0000001f0f0b7812 */ /* 0x000fe200078ec0ff */
[C---:B------:R-:W-:Y:S01]  /*16d0*/  IMAD.IADD R12, R0.reuse, 0x1, R9 ;  /* 0x00000001000c7824 */ /* 0x040fe200078e0209 */
[----:B------:R-:W-:Y:S01]  /*16e0*/  SHF.R.U32.HI R10, RZ, 0x5, R25 ;  /* 0x00000005ff0a7819 */ /* 0x000fe20000011619 */
[----:B------:R-:W0:Y:S01]  /*16f0*/  LDS R27, [R27] ;  /* 0x000000001b1b7984 */ /* 0x000e220000000800 */
        /* <DEDUP_REMOVED lines=13> */
[----:B-1----:R-:W-:Y:S01]  /*17d0*/  IMAD.WIDE R4, R10, 0x4, R2 ;  /* 0x000000040a047825 */ /* 0x002fe200078e0202 */
[----:B---3--:R-:W-:-:S02]  /*17e0*/  LEA R19, R24, R19, 0x4 ;  /* 0x0000001318137211 */ /* 0x008fc400078e20ff */
[----:B------:R-:W-:Y:S01]  /*17f0*/  ISETP.GE.U32.AND P0, PT, R25, 0x100, PT ;  /* 0x000001001900780c */ /* 0x000fe20003f06070 */
[----:B------:R-:W-:-:S04]  /*1800*/  IMAD.WIDE R6, R7, 0x4, R2 ;  /* 0x0000000407067825 */ /* 0x000fc800078e0202 */
[----:B------:R-:W-:-:S04]  /*1810*/  IMAD.WIDE R8, R9, 0x4, R2 ;  /* 0x0000000409087825 */ /* 0x000fc800078e0202 */
[----:B------:R-:W-:Y:S01]  /*1820*/  IMAD.WIDE R10, R11, 0x4, R2 ;  /* 0x000000040b0a7825 */ /* 0x000fe200078e0202 */
[----:B----4-:R3:W-:Y:S03]  /*1830*/  STG.E desc[UR8][R4.64], R21 ;  /* 0x0000001504007986 */ /* 0x0107e6000c101908 */
[C---:B------:R-:W-:Y:S01]  /*1840*/  IMAD R15, R24.reuse, 0x4, R15 ;  /* 0x00000004180f7824 */ /* 0x040fe200078e020f */
[----:B--2---:R3:W-:Y:S01]  /*1850*/  STG.E desc[UR8][R6.64], R23 ;  /* 0x0000001706007986 */ /* 0x0047e2000c101908 */
[----:B------:R-:W-:-:S03]  /*1860*/  IMAD R17, R24, 0x4, R17 ;  /* 0x0000000418117824 */ /* 0x000fc600078e0211 */
[----:B-----5:R3:W-:Y:S04]  /*1870*/  STG.E desc[UR8][R8.64], R29 ;  /* 0x0000001d08007986 */ /* 0x0207e8000c101908 */
[----:B0-----:R3:W-:Y:S01]  /*1880*/  STG.E desc[UR8][R10.64], R27 ;  /* 0x0000001b0a007986 */ /* 0x0017e2000c101908 */
[----:B------:R-:W-:Y:S05]  /*1890*/  @!P0 BRA `(.L_x_46515) ;  /* 0xfffffffc00648947 */ /* 0x000fea000383ffff */
[----:B------:R-:W-:Y:S05]  /*18a0*/  EXIT ;  /* 0x000000000000794d */ /* 0x000fea0003800000 */
.L_x_46510:
[----:B------:R-:W-:Y:S01]  /*18b0*/  BSSY B0, `(.L_x_46516) ;  /* 0x0000007000007945 */ /* 0x000fe20003800000 */
[----:B------:R-:W-:Y:S01]  /*18c0*/  IMAD.MOV.U32 R3, RZ, RZ, R22 ;  /* 0x000000ffff037224 */ /* 0x000fe200078e0016 */
[----:B------:R-:W-:Y:S01]  /*18d0*/  MOV R0, 0xffffffff ;  /* 0xffffffff00007802 */ /* 0x000fe20000000f00 */
[----:B------:R-:W-:-:S07]  /*18e0*/  IMAD.MOV.U32 R2, RZ, RZ, 0x181f ;  /* 0x0000181fff027424 */ /* 0x000fce00078e00ff */
[----:B01234-:R-:W-:Y:S05]  /*18f0*/  WARPSYNC.COLLECTIVE R0, `(.L_x_46517) ;  /* 0x0000000000087348 */ /* 0x01ffea0003c00000 */
[----:B0-----:R0:W0:Y:S02]  /*1900*/  SHFL.IDX P0, R0, R26, R3, R2 ;  /* 0x000000031a007389 */ /* 0x0010240000000002 */
[----:B01234-:R-:W-:Y:S05]  /*1910*/  ENDCOLLECTIVE ;  /* 0x000000000000791b */ /* 0x01ffea0003800000 */
.L_x_46517:
[----:B------:R-:W-:Y:S05]  /*1920*/  BSYNC B0 ;  /* 0x0000000000007941 */ /* 0x000fea0003800000 */
.L_x_46516:
        /* <DEDUP_REMOVED lines=8> */
.L_x_46518:
[----:B------:R-:W-:Y:S02]  /*19b0*/  IMAD.MOV.U32 R3, RZ, RZ, R20 ;  /* 0x000000ffff037224 */ /* 0x000fe400078e0014 */
[----:B------:R-:W-:Y:S01]  /*19c0*/  IMAD R27, R13, R0, R27 ;  /* 0x000000000d1b7224 */ /* 0x000fe200078e021b */
[----:B------:R-:W-:-:S07]  /*19d0*/  MOV R0, 0xffffffff ;  /* 0xffffffff00007802 */ /* 0x000fce0000000f00 */
[----:B------:R-:W-:Y:S05]  /*19e0*/  WARPSYNC.COLLECTIVE R0, `(.L_x_46519) ;  /* 0x0000000000087348 */ /* 0x000fea0003c00000 */
[----:B------:R0:W1:Y:S02]  /*19f0*/  SHFL.IDX P0, R0, R26, R3, R2 ;  /* 0x000000031a007389 */ /* 0x0000640000000002 */
[----:B01----:R-:W-:Y:S05]  /*1a00*/  ENDCOLLECTIVE ;  /* 0x000000000000791b */ /* 0x003fea0003800000 */
.L_x_46519:
[----:B------:R-:W-:Y:S02]  /*1a10*/  IMAD.MOV.U32 R3, RZ, RZ, R19 ;  /* 0x000000ffff037224 */ /* 0x000fe400078e0013 */
[----:B------:R-:W-:Y:S02]  /*1a20*/  IMAD R27, R12, R0, R27 ;  /* 0x000000000c1b7224 */ /* 0x000fe400078e021b */
[----:B------:R-:W-:-:S07]  /*1a30*/  IMAD.MOV.U32 R0, RZ, RZ, -0x1 ;  /* 0xffffffffff007424 */ /* 0x000fce00078e00ff */
[----:B------:R-:W-:Y:S05]  /*1a40*/  WARPSYNC.COLLECTIVE R0, `(.L_x_46520) ;  /* 0x0000000000087348 */ /* 0x000fea0003c00000 */
[----:B------:R0:W1:Y:S02]  /*1a50*/  SHFL.IDX P0, R0, R26, R3, R2 ;  /* 0x000000031a007389 */ /* 0x0000640000000002 */
[----:B01----:R-:W-:Y:S05]  /*1a60*/  ENDCOLLECTIVE ;  /* 0x000000000000791b */ /* 0x003fea0003800000 */
.L_x_46520:
[----:B------:R-:W-:Y:S01]  /*1a70*/  MOV R3, R15 ;  /* 0x0000000f00037202 */ /* 0x000fe20000000f00 */
[----:B------:R-:W-:Y:S02]  /*1a80*/  IMAD R27, R11, R0, R27 ;  /* 0x000000000b1b7224 */ /* 0x000fe400078e021b */
[----:B------:R-:W-:-:S07]  /*1a90*/  IMAD.MOV.U32 R0, RZ, RZ, -0x1 ;  /* 0xffffffffff007424 */ /* 0x000fce00078e00ff */
[----:B------:R-:W-:Y:S05]  /*1aa0*/  WARPSYNC.COLLECTIVE R0, `(.L_x_46521) ;  /* 0x0000000000087348 */ /* 0x000fea0003c00000 */
[----:B------:R0:W1:Y:S02]  /*1ab0*/  SHFL.IDX P0, R0, R26, R3, R2 ;  /* 0x000000031a007389 */ /* 0x0000640000000002 */
[----:B01----:R-:W-:Y:S05]  /*1ac0*/  ENDCOLLECTIVE ;  /* 0x000000000000791b */ /* 0x003fea0003800000 */
.L_x_46521:
[----:B------:R-:W-:Y:S02]  /*1ad0*/  IMAD.MOV.U32 R3, RZ, RZ, R18 ;  /* 0x000000ffff037224 */ /* 0x000fe400078e0012 */
[----:B------:R-:W-:Y:S01]  /*1ae0*/  IMAD R27, R10, R0, R27 ;  /* 0x000000000a1b7224 */ /* 0x000fe200078e021b */
[----:B------:R-:W-:-:S07]  /*1af0*/  MOV R0, 0xffffffff ;  /* 0xffffffff00007802 */ /* 0x000fce0000000f00 */
[----:B------:R-:W-:Y:S05]  /*1b00*/  WARPSYNC.COLLECTIVE R0, `(.L_x_46522) ;  /* 0x0000000000087348 */ /* 0x000fea0003c00000 */
[----:B------:R0:W1:Y:S02]  /*1b10*/  SHFL.IDX P0, R0, R26, R3, R2 ;  /* 0x000000031a007389 */ /* 0x0000640000000002 */
[----:B01----:R-:W-:Y:S05]  /*1b20*/  ENDCOLLECTIVE ;  /* 0x000000000000791b */ /* 0x003fea0003800000 */
.L_x_46522:
[----:B------:R-:W-:Y:S02]  /*1b30*/  IMAD.MOV.U32 R3, RZ, RZ, R17 ;  /* 0x000000ffff037224 */ /* 0x000fe400078e0011 */
[----:B------:R-:W-:Y:S02]  /*1b40*/  IMAD R27, R9, R0, R27 ;  /* 0x00000000091b7224 */ /* 0x000fe400078e021b */
[----:B------:R-:W-:-:S07]  /*1b50*/  IMAD.MOV.U32 R0, RZ, RZ, -0x1 ;  /* 0xffffffffff007424 */ /* 0x000fce00078e00ff */
[----:B------:R-:W-:Y:S05]  /*1b60*/  WARPSYNC.COLLECTIVE R0, `(.L_x_46523) ;  /* 0x0000000000087348 */ /* 0x000fea0003c00000 */
[----:B------:R0:W1:Y:S02]  /*1b70*/  SHFL.IDX P0, R0, R26, R3, R2 ;  /* 0x000000031a007389 */ /* 0x0000640000000002 */
[----:B01----:R-:W-:Y:S05]  /*1b80*/  ENDCOLLECTIVE ;  /* 0x000000000000791b */ /* 0x003fea0003800000 */
.L_x_46523:
[----:B------:R-:W-:Y:S01]  /*1b90*/  MOV R3, R16 ;  /* 0x0000001000037202 */ /* 0x000fe20000000f00 */
[----:B------:R-:W-:Y:S02]  /*1ba0*/  IMAD R27, R8, R0, R27 ;  /* 0x00000000081b7224 */ /* 0x000fe400078e021b */
[----:B------:R-:W-:-:S07]  /*1bb0*/  IMAD.MOV.U32 R0, RZ, RZ, -0x1 ;  /* 0xffffffffff007424 */ /* 0x000fce00078e00ff */
[----:B------:R-:W-:Y:S05]  /*1bc0*/  WARPSYNC.COLLECTIVE R0, `(.L_x_46524) ;  /* 0x0000000000087348 */ /* 0x000fea0003c00000 */
[----:B------:R0:W1:Y:S02]  /*1bd0*/  SHFL.IDX P0, R0, R26, R3, R2 ;  /* 0x000000031a007389 */ /* 0x0000640000000002 */
[----:B01----:R-:W-:Y:S05]  /*1be0*/  ENDCOLLECTIVE ;  /* 0x000000000000791b */ /* 0x003fea0003800000 */
.L_x_46524:
[----:B------:R-:W-:Y:S05]  /*1bf0*/  BRA `(.L_x_46525) ;  /* 0xfffffff400d47947 */ /* 0x000fea000383ffff */
.L_x_46526:
        /* <DEDUP_REMOVED lines=16> */
.L_x_58675:


//--------------------- .text._Z9cuda_gemmIiLi256ELi1ELi1ELi256ELi8ELi8ELi32ELi0ELi0EEviiiPT_S1_S1_ii --------------------------
	.section	.text._Z9cuda_gemmIiLi256ELi1ELi1ELi256ELi8ELi8ELi32ELi0ELi0EEviiiPT_S1_S1_ii,"ax",@progbits
	.align	128
        .global         _Z9cuda_gemmIiLi256ELi1ELi1ELi256ELi8ELi8ELi32ELi0ELi0EEviiiPT_S1_S1_ii
        .type           _Z9cuda_gemmIiLi256ELi1ELi1ELi256ELi8ELi8ELi32ELi0ELi0EEviiiPT_S1_S1_ii,@function
        .size           _Z9cuda_gemmIiLi256ELi1ELi1ELi256ELi8ELi8ELi32ELi0ELi0EEviiiPT_S1_S1_ii,(.L_x_58676 - _Z9cuda_gemmIiLi256ELi1ELi1ELi256ELi8ELi8ELi32ELi0ELi0EEviiiPT_S1_S1_ii)
        .other          _Z9cuda_gemmIiLi256ELi1ELi1ELi256ELi8ELi8ELi32ELi0ELi0EEviiiPT_S1_S1_ii,@"STO_CUDA_ENTRY STV_DEFAULT"
_Z9cuda_gemmIiLi256ELi1ELi1ELi256ELi8ELi8ELi32ELi0ELi0EEviiiPT_S1_S1_ii:
.text._Z9cuda_gemmIiLi256ELi1ELi1ELi256ELi8ELi8ELi32ELi0ELi0EEviiiPT_S1_S1_ii:
[----:B------:R-:W-:Y:S01]  /*0000*/  LDC R1, c[0x0][0x37c] ;  /* 0x0000df00ff017b82 */ /* 0x000fe20000000800 */
[----:B------:R-:W0:Y:S01]  /*0010*/  LDCU.64 UR12, c[0x0][0x3a8] ;  /* 0x00007500ff0c77ac */ /* 0x000e220008000a00 */
[----:B------:R-:W1:Y:S01]  /*0020*/  S2R R9, SR_TID.X ;  /* 0x0000000000097919 */ /* 0x000e620000002100 */
[----:B------:R-:W-:Y:S01]  /*0030*/  BSSY.RECONVERGENT B0, `(.L_x_46527) ;  /* 0x000004e000007945 */ /* 0x000fe20003800200 */
[----:B------:R-:W2:Y:S01]  /*0040*/  LDCU.64 UR10, c[0x0][0x358] ;  /* 0x00006b00ff0a77ac */ /* 0x000ea20008000a00 */
[----:B0-----:R-:W-:-:S05]  /*0050*/  IMAD.U32 R11, RZ, RZ, UR13 ;  /* 0x0000000dff0b7e24 */ /* 0x001fca000f8e00ff */
[----:B------:R-:W-:-:S04]  /*0060*/  IABS R5, R11 ;  /* 0x0000000b00057213 */ /* 0x000fc80000000000 */
[----:B------:R-:W0:Y:S08]  /*0070*/  I2F.RP R0, R5 ;  /* 0x0000000500007306 */ /* 0x000e300000209400 */
[----:B0-----:R-:W0:Y:S02]  /*0080*/  MUFU.RCP R0, R0 ;  /* 0x0000000000007308 */ /* 0x001e240000001000 */
[----:B0-----:R-:W-:-:S02]  /*0090*/  VIADD R2, R0, 0xffffffe ;  /* 0x0ffffffe00027836 */ /* 0x001fc40000000000 */
[----:B------:R-:W-:-:S04]  /*00a0*/  IMAD R0, R11, UR12, RZ ;  /* 0x0000000c0b007c24 */ /* 0x000fc8000f8e02ff */
[----:B------:R0:W3:Y:S01]  /*00b0*/  F2I.FTZ.U32.TRUNC.NTZ R3, R2 ;  /* 0x0000000200037305 */ /* 0x0000e2000021f000 */
[----:B-1----:R-:W-:Y:S01]  /*00c0*/  ISETP.GE.U32.AND P2, PT, R9, R0, PT ;  /* 0x000000000900720c */ /* 0x002fe20003f46070 */
[----:B0-----:R-:W-:Y:S02]  /*00d0*/  IMAD.MOV.U32 R2, RZ, RZ, RZ ;  /* 0x000000ffff027224 */ /* 0x001fe400078e00ff */
[----:B---3--:R-:W-:-:S04]  /*00e0*/  IMAD.MOV R4, RZ, RZ, -R3 ;  /* 0x000000ffff047224 */ /* 0x008fc800078e0a03 */
[----:B------:R-:W-:-:S04]  /*00f0*/  IMAD R7, R4, R5, RZ ;  /* 0x0000000504077224 */ /* 0x000fc800078e02ff */
[----:B------:R-:W-:Y:S01]  /*0100*/  IMAD.HI.U32 R3, R3, R7, R2 ;  /* 0x0000000703037227 */ /* 0x000fe200078e0002 */
[----:B------:R-:W-:-:S05]  /*0110*/  LOP3.LUT R2, R11, 0x100, RZ, 0x3c, !PT ;  /* 0x000001000b027812 */ /* 0x000fca00078e3cff */
        /* <DEDUP_REMOVED lines=9> */
[----:B------:R-:W-:-:S04]  /*01b0*/  ISETP.GE.AND P0, PT, R2, RZ, PT ;  /* 0x000000ff0200720c */ /* 0x000fc80003f06270 */
[----:B------:R-:W-:Y:S01]  /*01c0*/  R2UR UR9, R3 ;  /* 0x00000000030972ca */ /* 0x000fe200000e0000 */
[----:B--2---:R-:W-:-:S14]  /*01d0*/  @P2 BRA `(.L_x_46528) ;  /* 0x0000000000cc2947 */ /* 0x004fdc0003800000 */
[----:B------:R-:W0:Y:S01]  /*01e0*/  I2F.U32.RP R10, R11 ;  /* 0x0000000b000a7306 */ /* 0x000e220000209000 */
[----:B------:R-:W1:Y:S01]  /*01f0*/  S2R R15, SR_CgaCtaId ;  /* 0x00000000000f7919 */ /* 0x000e620000008800 */
[----:B------:R-:W2:Y:S01]  /*0200*/  LDC R16, c[0x0][0x360] ;  /* 0x0000d800ff107b82 */ /* 0x000ea20000000800 */
[----:B------:R-:W-:Y:S02]  /*0210*/  MOV R6, 0x400 ;  /* 0x0000040000067802 */ /* 0x000fe40000000f00 */
[----:B------:R-:W-:Y:S02]  /*0220*/  ISETP.NE.U32.AND P2, PT, RZ, UR12, PT ;  /* 0x0000000cff007c0c */ /* 0x000fe4000bf45070 */
[----:B------:R-:W-:Y:S01]  /*0230*/  ISETP.NE.U32.AND P3, PT, R11, RZ, PT ;  /* 0x000000ff0b00720c */ /* 0x000fe20003f65070 */
[----:B------:R-:W3:Y:S02]  /*0240*/  I2F.U32.RP R8, UR12 ;  /* 0x0000000c00087d06 */ /* 0x000ee40008209000 */
        /* <DEDUP_REMOVED lines=14> */
[----:B------:R-:W-:-:S02]  /*0330*/  MOV R7, R9 ;  /* 0x0000000900077202 */ /* 0x000fc40000000f00 */
[----:B------:R-:W-:Y:S01]  /*0340*/  LOP3.LUT R17, RZ, R11, RZ, 0x33, !PT ;  /* 0x0000000bff117212 */ /* 0x000fe200078e33ff */
[----:B------:R-:W-:-:S04]  /*0350*/  IMAD R13, R13, UR12, RZ ;  /* 0x0000000c0d0d7c24 */ /* 0x000fc8000f8e02ff */
[----:B------:R-:W-:Y:S01]  /*0360*/  IMAD.HI.U32 R8, R5, R13, R4 ;  /* 0x0000000d05087227 */ /* 0x000fe200078e0004 */
[----:B--2-4-:R-:W-:-:S07]  /*0370*/  LOP3.LUT R13, RZ, UR12, RZ, 0x33, !PT ;  /* 0x0000000cff0d7c12 */ /* 0x014fce000f8e33ff */
.L_x_46529:
[----:B0-----:R-:W-:-:S06]  /*0380*/  IMAD.WIDE.U32 R4, R7, 0x4, R2 ;  /* 0x0000000407047825 */ /* 0x001fcc00078e0002 */
[----:B------:R0:W2:Y:S01]  /*0390*/  LDG.E R4, desc[UR10][R4.64] ;  /* 0x0000000a04047981 */ /* 0x0000a2000c1e1900 */
[----:B------:R-:W-:-:S04]  /*03a0*/  IMAD.HI.U32 R6, R8, R7, RZ ;  /* 0x0000000708067227 */ /* 0x000fc800078e00ff */
[----:B------:R-:W-:-:S04]  /*03b0*/  IMAD.HI.U32 R12, R10, R7, RZ ;  /* 0x000000070a0c7227 */ /* 0x000fc800078e00ff */
[----:B------:R-:W-:Y:S02]  /*03c0*/  IMAD.MOV R6, RZ, RZ, -R6 ;  /* 0x000000ffff067224 */ /* 0x000fe400078e0a06 */
[----:B------:R-:W-:Y:S02]  /*03d0*/  IMAD.MOV R14, RZ, RZ, -R12 ;  /* 0x000000ffff0e7224 */ /* 0x000fe400078e0a0c */
[--C-:B------:R-:W-:Y:S02]  /*03e0*/  IMAD R6, R6, UR12, R7.reuse ;  /* 0x0000000c06067c24 */ /* 0x100fe4000f8e0207 */
[--C-:B------:R-:W-:Y:S02]  /*03f0*/  IMAD R14, R11, R14, R7.reuse ;  /* 0x0000000e0b0e7224 */ /* 0x100fe400078e0207 */
[----:B------:R-:W-:Y:S01]  /*0400*/  IMAD.IADD R7, R16, 0x1, R7 ;  /* 0x0000000110077824 */ /* 0x000fe200078e0207 */
[----:B------:R-:W-:Y:S02]  /*0410*/  ISETP.GE.U32.AND P5, PT, R6, UR12, PT ;  /* 0x0000000c06007c0c */ /* 0x000fe4000bfa6070 */
[----:B------:R-:W-:-:S11]  /*0420*/  ISETP.GE.U32.AND P4, PT, R14, R11, PT ;  /* 0x0000000b0e00720c */ /* 0x000fd60003f86070 */
[----:B------:R-:W-:Y:S02]  /*0430*/  @P5 VIADD R6, R6, -UR12 ;  /* 0x8000000c06065c36 */ /* 0x000fe40008000000 */
[----:B------:R-:W-:Y:S02]  /*0440*/  @P4 IMAD.IADD R14, R14, 0x1, -R11 ;  /* 0x000000010e0e4824 */ /* 0x000fe400078e0a0b */
[----:B------:R-:W-:Y:S01]  /*0450*/  @P4 VIADD R12, R12, 0x1 ;  /* 0x000000010c0c4836 */ /* 0x000fe20000000000 */
[----:B------:R-:W-:Y:S02]  /*0460*/  ISETP.GE.U32.AND P5, PT, R6, UR12, PT ;  /* 0x0000000c06007c0c */ /* 0x000fe4000bfa6070 */
[----:B------:R-:W-:Y:S02]  /*0470*/  ISETP.GE.U32.AND P6, PT, R14, R11, PT ;  /* 0x0000000b0e00720c */ /* 0x000fe40003fc6070 */
[----:B------:R-:W-:-:S09]  /*0480*/  ISETP.GE.U32.AND P4, PT, R7, R0, PT ;  /* 0x000000000700720c */ /* 0x000fd20003f86070 */
        /* <DEDUP_REMOVED lines=8> */
.L_x_46528:
[----:B------:R-:W-:Y:S05]  /*0510*/  BSYNC.RECONVERGENT B0 ;  /* 0x0000000000007941 */ /* 0x000fea0003800200 */
.L_x_46527:
[----:B------:R-:W-:Y:S01]  /*0520*/  VOTEU.ANY UP0, P1 ;  /* 0x0000000000ff7886 */ /* 0x000fe20000800100 */
[----:B------:R-:W-:Y:S01]  /*0530*/  PLOP3.LUT P2, PT, PT, PT, UP0, 0x80, 0x8 ;  /* 0x000000000008781c */ /* 0x000fe20003f4f008 */
[----:B------:R-:W1:Y:S01]  /*0540*/  LDCU UR15, c[0x0][0x360] ;  /* 0x00006c00ff0f77ac */ /* 0x000e620008000800 */
[----:B------:R-:W-:Y:S01]  /*0550*/  SHF.R.U32.HI R2, RZ, 0x4, R11 ;  /* 0x00000004ff027819 */ /* 0x000fe2000001160b */
[----:B------:R-:W2:Y:S01]  /*0560*/  S2UR UR16, SR_CTAID.Y ;  /* 0x00000000001079c3 */ /* 0x000ea20000002600 */
[----:B------:R-:W-:Y:S02]  /*0570*/  ISETP.GE.AND P1, PT, R11, 0x10, PT ;  /* 0x000000100b00780c */ /* 0x000fe40003f26270 */
[----:B------:R-:W-:Y:S02]  /*0580*/  @!P0 IADD3 R0, PT, PT, RZ, -UR9, RZ ;  /* 0x80000009ff008c10 */ /* 0x000fe4000fffe0ff */
[----:B------:R-:W-:Y:S02]  /*0590*/  R2UR UR13, R2 ;  /* 0x00000000020d72ca */ /* 0x000fe400000e0000 */
[----:B------:R-:W-:-:S03]  /*05a0*/  @!P0 R2UR UR9, R0 ;  /* 0x00000000000982ca */ /* 0x000fc600000e0000 */
[----:B------:R-:W-:-:S04]  /*05b0*/  @!P2 R2UR UR4, R11 ;  /* 0x000000000b04a2ca */ /* 0x000fc800000e0000 */
[----:B------:R-:W-:-:S04]  /*05c0*/  VOTEU.ANY UP1, P1 ;  /* 0x0000000000ff7886 */ /* 0x000fc80000820100 */
[----:B------:R-:W-:-:S05]  /*05d0*/  USEL UR14, UR13, 0x1, UP1 ;  /* 0x000000010d0e7887 */ /* 0x000fca0008800000 */
[----:B------:R-:W-:-:S03]  /*05e0*/  @!UP0 ULOP3.LUT UR9, URZ, UR4, URZ, 0x33, !UPT ;  /* 0x00000004ff098292 */ /* 0x000fc6000f8e33ff */
[----:B------:R-:W-:Y:S01]  /*05f0*/  UMOV UR4, URZ ;  /* 0x000000ff00047c82 */ /* 0x000fe20008000000 */
[----:B------:R-:W-:-:S04]  /*0600*/  UIMAD UR6, UR9, UR14, URZ ;  /* 0x0000000e090672a4 */ /* 0x000fc8000f8e02ff */
[----:B------:R-:W-:-:S04]  /*0610*/  UISETP.LT.AND UP0, UPT, UR6, 0x100, UPT ;  /* 0x000001000600788c */ /* 0x000fc8000bf01270 */
[----:B------:R-:W-:-:S04]  /*0620*/  USEL UR6, UR6, 0x100, UP0 ;  /* 0x0000010006067887 */ /* 0x000fc80008000000 */
[----:B------:R-:W-:Y:S02]  /*0630*/  UIADD3 UR7, UPT, UPT, URZ, -UR6, URZ ;  /* 0x80000006ff077290 */ /* 0x000fe4000fffe0ff */
[----:B------:R-:W-:-:S03]  /*0640*/  UISETP.NE.U32.AND UP0, UPT, UR6, URZ, UPT ;  /* 0x000000ff0600728c */ /* 0x000fc6000bf05070 */
[----:B------:R-:W3:Y:S03]  /*0650*/  I2F.U32.RP R0, UR6 ;  /* 0x0000000600007d06 */ /* 0x000ee60008209000 */
[----:B------:R-:W-:-:S05]  /*0660*/  PLOP3.LUT P2, PT, PT, PT, UP0, 0x80, 0x8 ;  /* 0x000000000008781c */ /* 0x000fca0003f4f008 */
[----:B---3--:R-:W3:Y:S02]  /*0670*/  MUFU.RCP R0, R0 ;  /* 0x0000000000007308 */ /* 0x008ee40000001000 */
[----:B---3--:R-:W-:Y:S02]  /*0680*/  VIADD R2, R0, 0xffffffe ;  /* 0x0ffffffe00027836 */ /* 0x008fe40000000000 */
[----:B------:R-:W2:Y:S04]  /*0690*/  LDC R0, c[0x0][0x374] ;  /* 0x0000dd00ff007b82 */ /* 0x000ea80000000800 */
[----:B------:R-:W3:Y:S02]  /*06a0*/  F2I.FTZ.U32.TRUNC.NTZ R2, R2 ;  /* 0x0000000200027305 */ /* 0x000ee4000021f000 */
[----:B---3--:R-:W-:-:S02]  /*06b0*/  R2UR UR5, R2 ;  /* 0x00000000020572ca */ /* 0x008fc400000e0000 */
[----:B--2---:R-:W-:-:S11]  /*06c0*/  ISETP.LE.U32.AND P0, PT, R0, UR16, PT ;  /* 0x0000001000007c0c */ /* 0x004fd6000bf03070 */
[----:B------:R-:W-:-:S04]  /*06d0*/  UIMAD UR7, UR7, UR5, URZ ;  /* 0x00000005070772a4 */ /* 0x000fc8000f8e02ff */
[----:B------:R-:W-:-:S07]  /*06e0*/  UIMAD.WIDE.U32 UR4, UR5, UR7, UR4 ;  /* 0x00000007050472a5 */ /* 0x000fce000f8e0004 */
[----:B------:R-:W-:Y:S02]  /*06f0*/  UMOV UR7, UR5 ;  /* 0x0000000500077c82 */ /* 0x000fe40008000000 */
[----:B-1----:R-:W-:Y:S02]  /*0700*/  UIMAD.WIDE.U32 UR4, UR7, UR15, URZ ;  /* 0x0000000f070472a5 */ /* 0x002fe4000f8e00ff */
[----:B------:R-:W-:Y:S02]  /*0710*/  IMAD.HI.U32 R8, R9, UR7, RZ ;  /* 0x0000000709087c27 */ /* 0x000fe4000f8e00ff */
        /* <DEDUP_REMOVED lines=10> */
[----:B------:R-:W-:Y:S11]  /*07c0*/  @P0 EXIT ;  /* 0x000000000000094d */ /* 0x000ff60003800000 */
[----:B0-----:R-:W0:Y:S01]  /*07d0*/  I2F.U32.RP R5, UR15 ;  /* 0x0000000f00057d06 */ /* 0x001e220008209000 */
[----:B------:R-:W-:Y:S01]  /*07e0*/  IADD3 R4, PT, PT, R9, UR15, RZ ;  /* 0x0000000f09047c10 */ /* 0x000fe2000fffe0ff */
[----:B------:R-:W-:Y:S01]  /*07f0*/  IMAD.MOV R0, RZ, RZ, -R8 ;  /* 0x000000ffff007224 */ /* 0x000fe200078e0a08 */
[----:B------:R-:W1:Y:S01]  /*0800*/  S2UR UR5, SR_CTAID.X ;  /* 0x00000000000579c3 */ /* 0x000e620000002500 */
[----:B------:R-:W2:Y:S01]  /*0810*/  LDCU UR8, c[0x0][0x388] ;  /* 0x00007100ff0877ac */ /* 0x000ea20008000800 */
[----:B------:R-:W-:Y:S01]  /*0820*/  ISETP.GE.U32.AND P1, PT, R4, 0x100, PT ;  /* 0x000001000400780c */ /* 0x000fe20003f26070 */
[----:B------:R-:W-:Y:S01]  /*0830*/  IMAD R0, R0, UR6, R9 ;  /* 0x0000000600007c24 */ /* 0x000fe2000f8e0209 */
[----:B------:R-:W-:Y:S01]  /*0840*/  BSSY.RECONVERGENT B0, `(.L_x_46530) ;  /* 0x000004d000007945 */ /* 0x000fe20003800200 */
[----:B------:R-:W3:Y:S01]  /*0850*/  I2F.U32.RP R2, UR14 ;  /* 0x0000000e00027d06 */ /* 0x000ee20008209000 */
[----:B------:R-:W-:Y:S02]  /*0860*/  SEL R7, RZ, 0x1, P1 ;  /* 0x00000001ff077807 */ /* 0x000fe40000800000 */
[----:B------:R-:W-:-:S05]  /*0870*/  ISETP.GE.U32.AND P0, PT, R0, UR6, PT ;  /* 0x0000000600007c0c */ /* 0x000fca000bf06070 */
[----:B0-----:R-:W0:Y:S08]  /*0880*/  MUFU.RCP R5, R5 ;  /* 0x0000000500057308 */ /* 0x001e300000001000 */
[----:B---3--:R-:W3:Y:S01]  /*0890*/  MUFU.RCP R2, R2 ;  /* 0x0000000200027308 */ /* 0x008ee20000001000 */
[----:B------:R-:W-:Y:S02]  /*08a0*/  @P0 VIADD R0, R0, -UR6 ;  /* 0x8000000600000c36 */ /* 0x000fe40008000000 */
[----:B------:R-:W-:Y:S01]  /*08b0*/  @P0 VIADD R8, R8, 0x1 ;  /* 0x0000000108080836 */ /* 0x000fe20000000000 */
[----:B-1----:R-:W-:-:S02]  /*08c0*/  USHF.L.U32 UR7, UR5, 0x8, URZ ;  /* 0x0000000805077899 */ /* 0x002fc400080006ff */
[----:B------:R-:W-:Y:S02]  /*08d0*/  ISETP.GE.U32.AND P1, PT, R0, UR6, PT ;  /* 0x0000000600007c0c */ /* 0x000fe4000bf26070 */
[----:B--2---:R-:W-:Y:S01]  /*08e0*/  UIMAD UR7, UR16, UR8, UR7 ;  /* 0x00000008100772a4 */ /* 0x004fe2000f8e0207 */
[----:B0-----:R-:W-:Y:S01]  /*08f0*/  VIADD R3, R5, 0xffffffe ;  /* 0x0ffffffe05037836 */ /* 0x001fe20000000000 */
[----:B------:R-:W-:-:S04]  /*0900*/  VIMNMX.U32 R5, PT, PT, R4, 0x100, !PT ;  /* 0x0000010004057848 */ /* 0x000fc80007fe0000 */
[----:B------:R-:W-:Y:S01]  /*0910*/  IADD3 R5, PT, PT, R5, -R4, -R7 ;  /* 0x8000000405057210 */ /* 0x000fe20007ffe807 */
[----:B------:R-:W0:Y:S01]  /*0920*/  F2I.FTZ.U32.TRUNC.NTZ R3, R3 ;  /* 0x0000000300037305 */ /* 0x000e22000021f000 */
[----:B---3--:R-:W-:Y:S02]  /*0930*/  VIADD R4, R2, 0xffffffe ;  /* 0x0ffffffe02047836 */ /* 0x008fe40000000000 */
[----:B------:R-:W-:Y:S02]  /*0940*/  IMAD.MOV.U32 R2, RZ, RZ, RZ ;  /* 0x000000ffff027224 */ /* 0x000fe400078e00ff */
[----:B------:R-:W-:-:S05]  /*0950*/  @P1 VIADD R8, R8, 0x1 ;  /* 0x0000000108081836 */ /* 0x000fca0000000000 */
[----:B------:R-:W-:Y:S02]  /*0960*/  SEL R8, R15, R8, !P2 ;  /* 0x000000080f087207 */ /* 0x000fe40005000000 */
[----:B------:R-:W-:Y:S01]  /*0970*/  ISETP.NE.U32.AND P2, PT, RZ, UR15, PT ;  /* 0x0000000fff007c0c */ /* 0x000fe2000bf45070 */
[----:B0-----:R-:W-:-:S04]  /*0980*/  IMAD.MOV R13, RZ, RZ, -R3 ;  /* 0x000000ffff0d7224 */ /* 0x001fc800078e0a03 */
[----:B------:R-:W-:-:S04]  /*0990*/  IMAD R13, R13, UR15, RZ ;  /* 0x0000000f0d0d7c24 */ /* 0x000fc8000f8e02ff */
[----:B------:R-:W-:Y:S02]  /*09a0*/  IMAD.HI.U32 R2, R3, R13, R2 ;  /* 0x0000000d03027227 */ /* 0x000fe400078e0002 */
[----:B------:R-:W0:Y:S04]  /*09b0*/  F2I.FTZ.U32.TRUNC.NTZ R3, R4 ;  /* 0x0000000400037305 */ /* 0x000e28000021f000 */
[----:B------:R-:W-:-:S04]  /*09c0*/  IMAD.HI.U32 R10, R2, R5, RZ ;  /* 0x00000005020a7227 */ /* 0x000fc800078e00ff */
[----:B------:R-:W-:Y:S01]  /*09d0*/  HFMA2 R2, -RZ, RZ, 0, 0 ;  /* 0x00000000ff027431 */ /* 0x000fe200000001ff */
[----:B------:R-:W-:-:S05]  /*09e0*/  IADD3 R0, PT, PT, -R10, RZ, RZ ;  /* 0x000000ff0a007210 */ /* 0x000fca0007ffe1ff */
[----:B------:R-:W-:Y:S02]  /*09f0*/  IMAD R5, R0, UR15, R5 ;  /* 0x0000000f00057c24 */ /* 0x000fe4000f8e0205 */
[----:B0-----:R-:W-:Y:S02]  /*0a00*/  IMAD.MOV R13, RZ, RZ, -R3 ;  /* 0x000000ffff0d7224 */ /* 0x001fe400078e0a03 */
[----:B------:R-:W-:Y:S01]  /*0a10*/  IMAD.MOV R0, RZ, RZ, -R8 ;  /* 0x000000ffff007224 */ /* 0x000fe200078e0a08 */
[----:B------:R-:W-:Y:S01]  /*0a20*/  ISETP.GE.U32.AND P0, PT, R5, UR15, PT ;  /* 0x0000000f05007c0c */ /* 0x000fe2000bf06070 */
[----:B------:R-:W-:Y:S02]  /*0a30*/  IMAD R13, R13, UR14, RZ ;  /* 0x0000000e0d0d7c24 */ /* 0x000fe4000f8e02ff */
[----:B------:R-:W-:Y:S02]  /*0a40*/  IMAD R0, R0, UR6, R9 ;  /* 0x0000000600007c24 */ /* 0x000fe4000f8e0209 */
[----:B------:R-:W-:-:S06]  /*0a50*/  IMAD.HI.U32 R2, R3, R13, R2 ;  /* 0x0000000d03027227 */ /* 0x000fcc00078e0002 */
[----:B------:R-:W-:-:S04]  /*0a60*/  IMAD.HI.U32 R6, R2, R0, RZ ;  /* 0x0000000002067227 */ /* 0x000fc800078e00ff */
[----:B------:R-:W-:Y:S02]  /*0a70*/  @P0 VIADD R5, R5, -UR15 ;  /* 0x8000000f05050c36 */ /* 0x000fe40008000000 */
[----:B------:R-:W-:Y:S02]  /*0a80*/  @P0 VIADD R10, R10, 0x1 ;  /* 0x000000010a0a0836 */ /* 0x000fe40000000000 */
[-C--:B------:R-:W-:Y:S01]  /*0a90*/  IMAD.HI.U32 R2, R2, R9.reuse, RZ ;  /* 0x0000000902027227 */ /* 0x080fe200078e00ff */
[----:B------:R-:W-:Y:S02]  /*0aa0*/  ISETP.GE.U32.AND P1, PT, R5, UR15, PT ;  /* 0x0000000f05007c0c */ /* 0x000fe4000bf26070 */
[----:B------:R-:W-:Y:S01]  /*0ab0*/  MOV R5, R9 ;  /* 0x0000000900057202 */ /* 0x000fe20000000f00 */
[----:B------:R-:W-:Y:S02]  /*0ac0*/  IMAD.MOV R3, RZ, RZ, -R6 ;  /* 0x000000ffff037224 */ /* 0x000fe400078e0a06 */
[----:B------:R-:W-:-:S02]  /*0ad0*/  IMAD.MOV R4, RZ, RZ, -R2 ;  /* 0x000000ffff047224 */ /* 0x000fc400078e0a02 */
[----:B------:R-:W-:Y:S02]  /*0ae0*/  IMAD R2, R3, UR14, R0 ;  /* 0x0000000e03027c24 */ /* 0x000fe4000f8e0200 */
[----:B------:R-:W-:-:S03]  /*0af0*/  IMAD R0, R4, UR14, R9 ;  /* 0x0000000e04007c24 */ /* 0x000fc6000f8e0209 */
[----:B------:R-:W-:Y:S02]  /*0b00*/  ISETP.GE.U32.AND P0, PT, R2, UR14, PT ;  /* 0x0000000e02007c0c */ /* 0x000fe4000bf06070 */
[----:B------:R-:W-:Y:S02]  /*0b10*/  @P1 IADD3 R10, PT, PT, R10, 0x1, RZ ;  /* 0x000000010a0a1810 */ /* 0x000fe40007ffe0ff */
[----:B------:R-:W-:Y:S02]  /*0b20*/  @!P2 LOP3.LUT R10, RZ, UR15, RZ, 0x33, !PT ;  /* 0x0000000fff0aac12 */ /* 0x000fe4000f8e33ff */
[----:B------:R-:W-:-:S03]  /*0b30*/  ISETP.GE.U32.AND P1, PT, R0, UR14, PT ;  /* 0x0000000e00007c0c */ /* 0x000fc6000bf26070 */
[----:B------:R-:W-:-:S04]  /*0b40*/  IMAD.IADD R7, R7, 0x1, R10 ;  /* 0x0000000107077824 */ /* 0x000fc800078e020a */
[----:B------:R-:W-:Y:S01]  /*0b50*/  @P0 VIADD R2, R2, -UR14 ;  /* 0x8000000e02020c36 */ /* 0x000fe20008000000 */
[C---:B------:R-:W-:Y:S01]  /*0b60*/  LOP3.LUT R3, R7.reuse, 0x3, RZ, 0xc0, !PT ;  /* 0x0000000307037812 */ /* 0x040fe200078ec0ff */
[C---:B------:R-:W-:Y:S01]  /*0b70*/  VIADD R4, R7.reuse, 0x1 ;  /* 0x0000000107047836 */ /* 0x040fe20000000000 */
[----:B------:R-:W-:Y:S02]  /*0b80*/  ISETP.GE.U32.AND P4, PT, R7, 0x3, PT ;  /* 0x000000030700780c */ /* 0x000fe40003f86070 */
[C---:B------:R-:W-:Y:S01]  /*0b90*/  ISETP.NE.AND P6, PT, R3.reuse, 0x3, PT ;  /* 0x000000030300780c */ /* 0x040fe20003fc5270 */
[----:B------:R-:W-:Y:S01]  /*0ba0*/  @P1 VIADD R0, R0, -UR14 ;  /* 0x8000000e00001c36 */ /* 0x000fe20008000000 */
[----:B------:R-:W-:Y:S02]  /*0bb0*/  ISETP.GE.U32.AND P2, PT, R2, UR14, PT ;  /* 0x0000000e02007c0c */ /* 0x000fe4000bf46070 */
[----:B------:R-:W-:Y:S02]  /*0bc0*/  ISETP.NE.AND P3, PT, R3, 0x3, PT ;  /* 0x000000030300780c */ /* 0x000fe40003f65270 */
[----:B------:R-:W-:-:S02]  /*0bd0*/  ISETP.GE.U32.AND P1, PT, R0, UR14, PT ;  /* 0x0000000e00007c0c */ /* 0x000fc4000bf26070 */
        /* <DEDUP_REMOVED lines=10> */
.L_x_46532:
[----:B------:R-:W-:-:S04]  /*0c80*/  VIADD R3, R5, UR7 ;  /* 0x0000000705037c36 */ /* 0x000fc80008000000 */
[----:B01----:R-:W-:-:S06]  /*0c90*/  IMAD.WIDE R2, R3, 0x4, R12 ;  /* 0x0000000403027825 */ /* 0x003fcc00078e020c */
[----:B------:R-:W2:Y:S01]  /*0ca0*/  LDG.E R2, desc[UR10][R2.64] ;  /* 0x0000000a02027981 */ /* 0x000ea2000c1e1900 */
[----:B------:R-:W-:Y:S01]  /*0cb0*/  LEA R17, R5, R10, 0x2 ;  /* 0x0000000a05117211 */ /* 0x000fe200078e10ff */
[----:B------:R-:W-:Y:S02]  /*0cc0*/  VIADD R15, R15, 0x1 ;  /* 0x000000010f0f7836 */ /* 0x000fe40000000000 */
[----:B------:R-:W-:-:S03]  /*0cd0*/  VIADD R5, R5, UR15 ;  /* 0x0000000f05057c36 */ /* 0x000fc60008000000 */
[----:B------:R-:W-:Y:S01]  /*0ce0*/  ISETP.NE.AND P6, PT, R15, R4, PT ;  /* 0x000000040f00720c */ /* 0x000fe20003fc5270 */
[----:B--2---:R0:W-:-:S12]  /*0cf0*/  STS [R17], R2 ;  /* 0x0000000211007388 */ /* 0x0041d80000000800 */
[----:B------:R-:W-:Y:S05]  /*0d00*/  @P6 BRA `(.L_x_46532) ;  /* 0xfffffffc00dc6947 */ /* 0x000fea000383ffff */
.L_x_46531:
[----:B------:R-:W-:Y:S05]  /*0d10*/  BSYNC.RECONVERGENT B0 ;  /* 0x0000000000007941 */ /* 0x000fea0003800200 */
.L_x_46530:
[----:B------:R-:W-:Y:S04]  /*0d20*/  BSSY.RECONVERGENT B0, `(.L_x_46533) ;  /* 0x0000020000007945 */ /* 0x000fe80003800200 */
[----:B------:R-:W-:Y:S05]  /*0d30*/  @!P4 BRA `(.L_x_46534) ;  /* 0x000000000078c947 */ /* 0x000fea0003800000 */
[----:B------:R-:W1:Y:S01]  /*0d40*/  S2R R13, SR_CgaCtaId ;  /* 0x00000000000d7919 */ /* 0x000e620000008800 */
[----:B0-----:R-:W0:Y:S01]  /*0d50*/  LDC.64 R2, c[0x0][0x390] ;  /* 0x0000e400ff027b82 */ /* 0x001e220000000a00 */
[----:B------:R-:W-:Y:S01]  /*0d60*/  MOV R10, 0x400 ;  /* 0x00000400000a7802 */ /* 0x000fe20000000f00 */
[----:B------:R-:W-:-:S04]  /*0d70*/  IMAD.U32 R21, RZ, RZ, UR15 ;  /* 0x0000000fff157e24 */ /* 0x000fc8000f8e00ff */
[----:B------:R-:W-:Y:S01]  /*0d80*/  VIADD R10, R10, 0x180 ;  /* 0x000001800a0a7836 */ /* 0x000fe20000000000 */
[----:B------:R-:W-:-:S04]  /*0d90*/  SHF.L.U32 R21, R21, 0x2, RZ ;  /* 0x0000000215157819 */ /* 0x000fc800000006ff */
[----:B-1----:R-:W-:-:S07]  /*0da0*/  LEA R22, R13, R10, 0x18 ;  /* 0x0000000a0d167211 */ /* 0x002fce00078ec0ff */
.L_x_46535:
        /* <DEDUP_REMOVED lines=23> */
.L_x_46534:
[----:B------:R-:W-:Y:S05]  /*0f20*/  BSYNC.RECONVERGENT B0 ;  /* 0x0000000000007941 */ /* 0x000fea0003800200 */
.L_x_46533:
[----:B------:R-:W-:Y:S01]  /*0f30*/  BSSY.RECONVERGENT B0, `(.L_x_46536) ;  /* 0x000000f000007945 */ /* 0x000fe20003800200 */
[----:B0-----:R-:W-:-:S03]  /*0f40*/  MOV R2, R9 ;  /* 0x0000000900027202 */ /* 0x001fc60000000f00 */
[----:B------:R-:W-:Y:S05]  /*0f50*/  @!P3 BRA `(.L_x_46537) ;  /* 0x000000000030b947 */ /* 0x000fea0003800000 */
[----:B-1----:R-:W0:Y:S01]  /*0f60*/  S2R R10, SR_CgaCtaId ;  /* 0x00000000000a7919 */ /* 0x002e220000008800 */
[----:B------:R-:W-:Y:S01]  /*0f70*/  MOV R3, 0x400 ;  /* 0x0000040000037802 */ /* 0x000fe20000000f00 */
[----:B------:R-:W-:Y:S02]  /*0f80*/  IMAD.MOV.U32 R5, RZ, RZ, RZ ;  /* 0x000000ffff057224 */ /* 0x000fe400078e00ff */
[----:B------:R-:W-:Y:S02]  /*0f90*/  IMAD.MOV.U32 R2, RZ, RZ, R9 ;  /* 0x000000ffff027224 */ /* 0x000fe400078e0009 */
[----:B------:R-:W-:-:S05]  /*0fa0*/  VIADD R3, R3, 0x580 ;  /* 0x0000058003037836 */ /* 0x000fca0000000000 */
[----:B0-----:R-:W-:-:S07]  /*0fb0*/  LEA R3, R10, R3, 0x18 ;  /* 0x000000030a037211 */ /* 0x001fce00078ec0ff */
.L_x_46538:
[C---:B------:R-:W-:Y:S01]  /*0fc0*/  IMAD R10, R2.reuse, 0x4, R3 ;  /* 0x00000004020a7824 */ /* 0x040fe200078e0203 */
[----:B------:R-:W-:Y:S01]  /*0fd0*/  IADD3 R5, PT, PT, R5, 0x1, RZ ;  /* 0x0000000105057810 */ /* 0x000fe20007ffe0ff */
[----:B------:R-:W-:-:S03]  /*0fe0*/  VIADD R2, R2, UR15 ;  /* 0x0000000f02027c36 */ /* 0x000fc60008000000 */
[----:B------:R0:W-:Y:S01]  /*0ff0*/  STS [R10], RZ ;  /* 0x000000ff0a007388 */ /* 0x0001e20000000800 */
[----:B------:R-:W-:-:S13]  /*1000*/  ISETP.NE.AND P3, PT, R5, R4, PT ;  /* 0x000000040500720c */ /* 0x000fda0003f65270 */
[----:B0-----:R-:W-:Y:S05]  /*1010*/  @P3 BRA `(.L_x_46538) ;  /* 0xfffffffc00e83947 */ /* 0x001fea000383ffff */
.L_x_46537:
[----:B------:R-:W-:Y:S05]  /*1020*/  BSYNC.RECONVERGENT B0 ;  /* 0x0000000000007941 */ /* 0x000fea0003800200 */
.L_x_46536:
[----:B------:R-:W-:Y:S04]  /*1030*/  BSSY.RECONVERGENT B0, `(.L_x_46539) ;  /* 0x0000015000007945 */ /* 0x000fe80003800200 */
[----:B------:R-:W-:Y:S05]  /*1040*/  @!P5 BRA `(.L_x_46540) ;  /* 0x00000000004cd947 */ /* 0x000fea0003800000 */
[----:B------:R-:W0:Y:S01]  /*1050*/  S2R R4, SR_CgaCtaId ;  /* 0x0000000000047919 */ /* 0x000e220000008800 */
[----:B------:R-:W-:-:S05]  /*1060*/  MOV R3, 0x400 ;  /* 0x0000040000037802 */ /* 0x000fca0000000f00 */
[----:B------:R-:W-:-:S05]  /*1070*/  VIADD R3, R3, 0x580 ;  /* 0x0000058003037836 */ /* 0x000fca0000000000 */
[----:B0-----:R-:W-:-:S07]  /*1080*/  LEA R13, R4, R3, 0x18 ;  /* 0x00000003040d7211 */ /* 0x001fce00078ec0ff */
.L_x_46541:
[----:B01----:R-:W-:Y:S01]  /*1090*/  IMAD R10, R2, 0x4, R13 ;  /* 0x00000004020a7824 */ /* 0x003fe200078e020d */
[----:B------:R-:W-:Y:S01]  /*10a0*/  MOV R4, UR15 ;  /* 0x0000000f00047c02 */ /* 0x000fe20008000f00 */
[----:B------:R-:W-:Y:S01]  /*10b0*/  IMAD.U32 R3, RZ, RZ, UR15 ;  /* 0x0000000fff037e24 */ /* 0x000fe2000f8e00ff */
[----:B------:R-:W-:Y:S01]  /*10c0*/  MOV R15, UR15 ;  /* 0x0000000f000f7c02 */ /* 0x000fe20008000f00 */
[----:B------:R-:W-:Y:S01]  /*10d0*/  IMAD.U32 R5, RZ, RZ, UR15 ;  /* 0x0000000fff057e24 */ /* 0x000fe2000f8e00ff */
[----:B------:R0:W-:Y:S01]  /*10e0*/  STS [R10], RZ ;  /* 0x000000ff0a007388 */ /* 0x0001e20000000800 */
[----:B------:R-:W-:Y:S02]  /*10f0*/  IMAD R3, R3, 0x4, R10 ;  /* 0x0000000403037824 */ /* 0x000fe400078e020a */
[----:B------:R-:W-:Y:S02]  /*1100*/  IMAD R2, R15, 0x4, R2 ;  /* 0x000000040f027824 */ /* 0x000fe400078e0202 */
[----:B------:R-:W-:Y:S01]  /*1110*/  IMAD R4, R4, 0x4, R3 ;  /* 0x0000000404047824 */ /* 0x000fe200078e0203 */
[----:B------:R0:W-:Y:S02]  /*1120*/  STS [R3], RZ ;  /* 0x000000ff03007388 */ /* 0x0001e40000000800 */
[----:B------:R-:W-:Y:S01]  /*1130*/  ISETP.GE.U32.AND P3, PT, R2, 0x100, PT ;  /* 0x000001000200780c */ /* 0x000fe20003f66070 */
[----:B------:R-:W-:Y:S01]  /*1140*/  IMAD R5, R5, 0x4, R4 ;  /* 0x0000000405057824 */ /* 0x000fe200078e0204 */
[----:B------:R0:W-:Y:S04]  /*1150*/  STS [R4], RZ ;  /* 0x000000ff04007388 */ /* 0x0001e80000000800 */
[----:B------:R0:W-:Y:S07]  /*1160*/  STS [R5], RZ ;  /* 0x000000ff05007388 */ /* 0x0001ee0000000800 */
[----:B------:R-:W-:Y:S05]  /*1170*/  @!P3 BRA `(.L_x_46541) ;  /* 0xfffffffc00c4b947 */ /* 0x000fea000383ffff */
.L_x_46540:
[----:B------:R-:W-:Y:S05]  /*1180*/  BSYNC.RECONVERGENT B0 ;  /* 0x0000000000007941 */ /* 0x000fea0003800200 */
.L_x_46539:
[----:B------:R-:W-:Y:S01]  /*1190*/  BAR.SYNC.DEFER_BLOCKING 0x0 ;  /* 0x0000000000007b1d */ /* 0x000fe20000010000 */
[----:B------:R-:W-:Y:S01]  /*11a0*/  @P0 VIADD R6, R6, 0x1 ;  /* 0x0000000106060836 */ /* 0x000fe20000000000 */
[----:B------:R-:W-:Y:S01]  /*11b0*/  UISETP.GE.AND UP0, UPT, UR9, 0x1, UPT ;  /* 0x000000010900788c */ /* 0x000fe2000bf06270 */
[----:B------:R-:W-:Y:S01]  /*11c0*/  @P1 VIADD R0, R0, -UR14 ;  /* 0x8000000e00001c36 */ /* 0x000fe20008000000 */
[----:B------:R-:W-:Y:S01]  /*11d0*/  ISETP.NE.U32.AND P0, PT, RZ, UR14, PT ;  /* 0x0000000eff007c0c */ /* 0x000fe2000bf05070 */
[----:B------:R-:W-:Y:S01]  /*11e0*/  @P2 VIADD R6, R6, 0x1 ;  /* 0x0000000106062836 */ /* 0x000fe20000000000 */
[----:B0-----:R-:W-:Y:S02]  /*11f0*/  LOP3.LUT R3, RZ, UR14, RZ, 0x33, !PT ;  /* 0x0000000eff037c12 */ /* 0x001fe4000f8e33ff */
[----:B------:R-:W-:Y:S02]  /*1200*/  LOP3.LUT R5, R9, 0x1f, RZ, 0xc0, !PT ;  /* 0x0000001f09057812 */ /* 0x000fe400078ec0ff */
[----:B------:R-:W-:-:S02]  /*1210*/  SEL R6, R3, R6, !P0 ;  /* 0x0000000603067207 */ /* 0x000fc40004000000 */
[----:B------:R-:W-:Y:S02]  /*1220*/  SEL R0, R3, R0, !P0 ;  /* 0x0000000003007207 */ /* 0x000fe40004000000 */
[----:B------:R-:W-:Y:S02]  /*1230*/  LOP3.LUT R4, R6, 0x7, RZ, 0xc0, !PT ;  /* 0x0000000706047812 */ /* 0x000fe400078ec0ff */
[----:B------:R-:W-:Y:S01]  /*1240*/  SHF.L.U32 R0, R0, 0x3, RZ ;  /* 0x0000000300007819 */ /* 0x000fe200000006ff */
[----:B------:R-:W-:Y:S06]  /*1250*/  BRA.U !UP0, `(.L_x_46542) ;  /* 0x0000002908d47547 */ /* 0x000fec000b800000 */
[----:B------:R-:W-:Y:S01]  /*1260*/  UISETP.NE.AND UP0, UPT, UR14, 0x1, UPT ;  /* 0x000000010e00788c */ /* 0x000fe2000bf05270 */
[----:B-1----:R-:W-:Y:S01]  /*1270*/  IMAD.MOV R10, RZ, RZ, -R11 ;  /* 0x000000ffff0a7224 */ /* 0x002fe200078e0a0b */
[----:B------:R-:W-:-:S04]  /*1280*/  UISETP.LT.AND UP1, UPT, UR12, 0x8, UPT ;  /* 0x000000080c00788c */ /* 0x000fc8000bf21270 */
[----:B------:R-:W-:Y:S01]  /*1290*/  LEA R10, R10, 0x201f, 0x8 ;  /* 0x0000201f0a0a7811 */ /* 0x000fe200078e40ff */
[----:B------:R-:W-:Y:S02]  /*12a0*/  USEL UR17, UR12, 0x8, UP1 ;  /* 0x000000080c117887 */ /* 0x000fe40008800000 */
[----:B------:R-:W-:Y:S10]  /*12b0*/  BRA.U UP0, `(.L_x_46543) ;  /* 0x0000000d00887547 */ /* 0x000ff4000b800000 */
[C---:B------:R-:W-:Y:S01]  /*12c0*/  VIADD R2, R4.reuse, 0x1 ;  /* 0x0000000104027836 */ /* 0x040fe20000000000 */
[C---:B------:R-:W-:Y:S01]  /*12d0*/  IADD3 R14, PT, PT, R4.reuse, 0x3, RZ ;  /* 0x00000003040e7810 */ /* 0x040fe20007ffe0ff */
[C---:B------:R-:W-:Y:S01]  /*12e0*/  VIADD R12, R4.reuse, 0x2 ;  /* 0x00000002040c7836 */ /* 0x040fe20000000000 */
[----:B------:R-:W-:Y:S01]  /*12f0*/  BSSY B1, `(.L_x_46544) ;  /* 0x00000dd000017945 */ /* 0x000fe20003800000 */
[----:B------:R-:W-:Y:S01]  /*1300*/  VIADD R22, R4, 0x7 ;  /* 0x0000000704167836 */ /* 0x000fe20000000000 */
[-C--:B------:R-:W-:Y:S01]  /*1310*/  ISETP.GE.AND P0, PT, R2, R11.reuse, PT ;  /* 0x0000000b0200720c */ /* 0x080fe20003f06270 */
[----:B------:R-:W-:Y:S01]  /*1320*/  VIADD R16, R4, 0x6 ;  /* 0x0000000604107836 */ /* 0x000fe20000000000 */
[----:B------:R-:W-:Y:S01]  /*1330*/  ISETP.GE.AND P1, PT, R12, R11, PT ;  /* 0x0000000b0c00720c */ /* 0x000fe20003f26270 */
[----:B------:R-:W-:Y:S01]  /*1340*/  IMAD.MOV.U32 R25, RZ, RZ, RZ ;  /* 0x000000ffff197224 */ /* 0x000fe200078e00ff */
[C---:B------:R-:W-:Y:S02]  /*1350*/  SEL R37, R11.reuse, RZ, P0 ;  /* 0x000000ff0b257207 */ /* 0x040fe40000000000 */
[----:B------:R-:W-:-:S02]  /*1360*/  SEL R35, R11, RZ, P1 ;  /* 0x000000ff0b237207 */ /* 0x000fc40000800000 */
[-C--:B------:R-:W-:Y:S01]  /*1370*/  ISETP.GE.AND P0, PT, R14, R11.reuse, PT ;  /* 0x0000000b0e00720c */ /* 0x080fe20003f06270 */
[----:B------:R-:W-:Y:S01]  /*1380*/  IMAD.IADD R37, R2, 0x1, -R37 ;  /* 0x0000000102257824 */ /* 0x000fe200078e0a25 */
[-C--:B------:R-:W-:Y:S01]  /*1390*/  ISETP.GE.AND P2, PT, R22, R11.reuse, PT ;  /* 0x0000000b1600720c */ /* 0x080fe20003f46270 */
[----:B------:R-:W-:Y:S01]  /*13a0*/  VIADD R2, R4, 0x4 ;  /* 0x0000000404027836 */ /* 0x000fe20000000000 */
[C---:B------:R-:W-:Y:S01]  /*13b0*/  SEL R33, R11.reuse, RZ, P0 ;  /* 0x000000ff0b217207 */ /* 0x040fe20000000000 */
[----:B------:R-:W-:Y:S01]  /*13c0*/  IMAD.IADD R35, R12, 0x1, -R35 ;  /* 0x000000010c237824 */ /* 0x000fe200078e0a23 */
[----:B------:R-:W-:Y:S02]  /*13d0*/  IADD3 R12, PT, PT, R4, 0x5, RZ ;  /* 0x00000005040c7810 */ /* 0x000fe40007ffe0ff */
[----:B------:R-:W-:Y:S01]  /*13e0*/  ISETP.GE.AND P0, PT, R2, R11, PT ;  /* 0x0000000b0200720c */ /* 0x000fe20003f06270 */
[----:B------:R-:W-:Y:S01]  /*13f0*/  IMAD.IADD R33, R14, 0x1, -R33 ;  /* 0x000000010e217824 */ /* 0x000fe200078e0a21 */
[----:B------:R-:W-:-:S02]  /*1400*/  SEL R3, R11, RZ, P2 ;  /* 0x000000ff0b037207 */ /* 0x000fc40001000000 */
[C---:B------:R-:W-:Y:S02]  /*1410*/  SEL R31, R11.reuse, RZ, P0 ;  /* 0x000000ff0b1f7207 */ /* 0x040fe40000000000 */
[-C--:B------:R-:W-:Y:S01]  /*1420*/  ISETP.GE.AND P1, PT, R12, R11.reuse, PT ;  /* 0x0000000b0c00720c */ /* 0x080fe20003f26270 */
[----:B------:R-:W-:Y:S01]  /*1430*/  IMAD.IADD R22, R22, 0x1, -R3 ;  /* 0x0000000116167824 */ /* 0x000fe200078e0a03 */
[-C--:B------:R-:W-:Y:S01]  /*1440*/  ISETP.GE.AND P0, PT, R4, R11.reuse, PT ;  /* 0x0000000b0400720c */ /* 0x080fe20003f06270 */
[----:B------:R-:W-:Y:S01]  /*1450*/  IMAD.IADD R31, R2, 0x1, -R31 ;  /* 0x00000001021f7824 */ /* 0x000fe200078e0a1f */
[----:B------:R-:W-:Y:S02]  /*1460*/  ISETP.GE.AND P2, PT, R16, R11, PT ;  /* 0x0000000b1000720c */ /* 0x000fe40003f46270 */
[C---:B------:R-:W-:Y:S02]  /*1470*/  SEL R29, R11.reuse, RZ, P1 ;  /* 0x000000ff0b1d7207 */ /* 0x040fe40000800000 */
[----:B------:R-:W-:-:S02]  /*1480*/  SEL R23, R11, RZ, P0 ;  /* 0x000000ff0b177207 */ /* 0x000fc40000000000 */
[----:B------:R-:W-:Y:S01]  /*1490*/  SEL R27, R11, RZ, P2 ;  /* 0x000000ff0b1b7207 */ /* 0x000fe20001000000 */
[----:B------:R-:W-:Y:S02]  /*14a0*/  IMAD.IADD R29, R12, 0x1, -R29 ;  /* 0x000000010c1d7824 */ /* 0x000fe400078e0a1d */
[----:B------:R-:W-:Y:S01]  /*14b0*/  IMAD.IADD R23, R4, 0x1, -R23 ;  /* 0x0000000104177824 */ /* 0x000fe200078e0a17 */
[----:B------:R-:W-:-:S07]  /*14c0*/  IADD3 R27, PT, PT, R16, -R27, RZ ;  /* 0x8000001b101b7210 */ /* 0x000fce0007ffe0ff */
.L_x_46572:
[----:B0-----:R-:W0:Y:S01]  /*14d0*/  LDCU UR7, c[0x0][0x3ac] ;  /* 0x00007580ff0777ac */ /* 0x001e220008000800 */
[----:B------:R-:W-:Y:S01]  /*14e0*/  IMAD.IADD R21, R6, 0x1, R25 ;  /* 0x0000000106157824 */ /* 0x000fe200078e0219 */
[----:B------:R-:W-:Y:S01]  /*14f0*/  IADD3 R25, PT, PT, R25, UR6, RZ ;  /* 0x0000000619197c10 */ /* 0x000fe2000fffe0ff */
        /* <DEDUP_REMOVED lines=17> */
.L_x_46545:
        /* <DEDUP_REMOVED lines=10> */
.L_x_46546:
        /* <DEDUP_REMOVED lines=10> */
.L_x_46547:
        /* <DEDUP_REMOVED lines=10> */
.L_x_46548:
        /* <DEDUP_REMOVED lines=9> */
.L_x_46549:
        /* <DEDUP_REMOVED lines=10> */
.L_x_46550:
        /* <DEDUP_REMOVED lines=14> */
.L_x_46551:
        /* <DEDUP_REMOVED lines=15> */
.L_x_46552:
[----:B------:R-:W-:Y:S01]  /*1af0*/  ISETP.NE.AND P6, PT, R12, RZ, PT ;  /* 0x000000ff0c00720c */ /* 0x000fe20003fc5270 */
[----:B------:R-:W-:Y:S01]  /*1b00*/  BSSY B0, `(.L_x_46553) ;  /* 0x0000059000007945 */ /* 0x000fe20003800000 */
[----:B0-----:R-:W-:Y:S02]  /*1b10*/  P2R R2, PR, RZ, 0x1 ;  /* 0x00000001ff027803 */ /* 0x001fe40000000000 */
[----:B------:R-:W-:-:S04]  /*1b20*/  ISETP.GE.AND P0, PT, R25, UR9, PT ;  /* 0x0000000919007c0c */ /* 0x000fc8000bf06270 */
[----:B------:R-:W-:Y:S02]  /*1b30*/  P2R R28, PR, RZ, 0x1 ;  /* 0x00000001ff1c7803 */ /* 0x000fe40000000000 */
[----:B------:R-:W-:-:S03]  /*1b40*/  ISETP.NE.AND P0, PT, R2, RZ, PT ;  /* 0x000000ff0200720c */ /* 0x000fc60003f05270 */
[----:B------:R-:W-:Y:S10]  /*1b50*/  @P6 BRA `(.L_x_46554) ;  /* 0x00000004004c6947 */ /* 0x000ff40003800000 */
[----:B------:R-:W-:Y:S01]  /*1b60*/  IABS R12, R11 ;  /* 0x0000000b000c7213 */ /* 0x000fe20000000000 */
[----:B------:R-:W-:-:S03]  /*1b70*/  IMAD.MOV.U32 R2, RZ, RZ, RZ ;  /* 0x000000ffff027224 */ /* 0x000fc600078e00ff */
[----:B------:R-:W0:Y:S08]  /*1b80*/  I2F.RP R24, R12 ;  /* 0x0000000c00187306 */ /* 0x000e300000209400 */
[----:B0-----:R-:W0:Y:S02]  /*1b90*/  MUFU.RCP R24, R24 ;  /* 0x0000001800187308 */ /* 0x001e240000001000 */
[----:B0-----:R-:W-:-:S06]  /*1ba0*/  IADD3 R26, PT, PT, R24, 0xffffffe, RZ ;  /* 0x0ffffffe181a7810 */ /* 0x001fcc0007ffe0ff */
[----:B------:R0:W5:Y:S02]  /*1bb0*/  F2I.FTZ.U32.TRUNC.NTZ R3, R26 ;  /* 0x0000001a00037305 */ /* 0x000164000021f000 */
[----:B0-----:R-:W-:Y:S02]  /*1bc0*/  IMAD.MOV.U32 R26, RZ, RZ, R8 ;  /* 0x000000ffff1a7224 */ /* 0x001fe400078e0008 */
        /* <DEDUP_REMOVED lines=12> */
[----:B------:R-:W-:Y:S02]  /*1c90*/  @!P6 IADD3 R3, PT, PT, R3, -R12, RZ ;  /* 0x8000000c0303e210 */ /* 0x000fe40007ffe0ff */
[----:B------:R-:W-:-:S13]  /*1ca0*/  ISETP.GE.AND P6, PT, R5, RZ, PT ;  /* 0x000000ff0500720c */ /* 0x000fda0003fc6270 */
[----:B------:R-:W-:Y:S01]  /*1cb0*/  @!P6 IMAD.MOV R3, RZ, RZ, -R3 ;  /* 0x000000ffff03e224 */ /* 0x000fe200078e0a03 */
[----:B------:R-:W-:-:S13]  /*1cc0*/  ISETP.NE.AND P6, PT, R11, RZ, PT ;  /* 0x000000ff0b00720c */ /* 0x000fda0003fc5270 */
[----:B------:R-:W-:Y:S02]  /*1cd0*/  @!P6 LOP3.LUT R3, RZ, R11, RZ, 0x33, !PT ;  /* 0x0000000bff03e212 */ /* 0x000fe400078e33ff */
[----:B------:R-:W0:Y:S02]  /*1ce0*/  S2R R11, SR_CgaCtaId ;  /* 0x00000000000b7919 */ /* 0x000e240000008800 */
[C---:B0-----:R-:W-:Y:S02]  /*1cf0*/  LEA R24, R11.reuse, R2, 0x18 ;  /* 0x000000020b187211 */ /* 0x041fe400078ec0ff */
[----:B------:R-:W-:-:S03]  /*1d00*/  LEA R30, R11, R30, 0x18 ;  /* 0x0000001e0b1e7211 */ /* 0x000fc600078ec0ff */
[----:B------:R-:W-:-:S07]  /*1d10*/  IMAD R24, R3, 0x4, R24 ;  /* 0x0000000403187824 */ /* 0x000fce00078e0218 */
.L_x_46571:
[----:B0-----:R-:W-:Y:S02]  /*1d20*/  IMAD R12, R26, 0x24, R24 ;  /* 0x000000241a0c7824 */ /* 0x001fe400078e0218 */
[----:B------:R-:W-:-:S04]  /*1d30*/  HFMA2 R32, -RZ, RZ, 0, 0 ;  /* 0x00000000ff207431 */ /* 0x000fc800000001ff */
[----:B------:R-:W0:Y:S01]  /*1d40*/  LDS R12, [R12] ;  /* 0x000000000c0c7984 */ /* 0x000e220000000800 */
[----:B------:R-:W-:Y:S05]  /*1d50*/  @!P0 BRA `(.L_x_46555) ;  /* 0x0000000000108947 */ /* 0x000fea0003800000 */
[----:B------:R-:W-:-:S03]  /*1d60*/  UMOV UR7, 0xffffffff ;  /* 0xffffffff00077882 */ /* 0x000fc60000000000 */
[----:B------:R-:W-:Y:S05]  /*1d70*/  BRA.DIV UR7, `(.L_x_46556) ;  /* 0x0000002e07747947 */ /* 0x000fea000b800000 */
[----:B0-----:R0:W0:Y:S02]  /*1d80*/  SHFL.IDX PT, R2, R12, R23, R10 ;  /* 0x000000170c027389 */ /* 0x00102400000e000a */
.L_x_46636:
[----:B01----:R-:W-:-:S07]  /*1d90*/  IMAD R32, R20, R2, RZ ;  /* 0x0000000214207224 */ /* 0x003fce00078e02ff */
.L_x_46555:
[----:B------:R-:W-:Y:S05]  /*1da0*/  @!P1 BRA `(.L_x_46557) ;  /* 0x0000000000109947 */ /* 0x000fea0003800000 */
[----:B------:R-:W-:-:S03]  /*1db0*/  UMOV UR7, 0xffffffff ;  /* 0xffffffff00077882 */ /* 0x000fc60000000000 */
[----:B------:R-:W-:Y:S05]  /*1dc0*/  BRA.DIV UR7, `(.L_x_46558) ;  /* 0x0000002e07807947 */ /* 0x000fea000b800000 */
[----:B0-----:R0:W0:Y:S02]  /*1dd0*/  SHFL.IDX PT, R2, R12, R37, R10 ;  /* 0x000000250c027389 */ /* 0x00102400000e000a */
.L_x_46639:
[----:B0--3--:R-:W-:-:S07]  /*1de0*/  IMAD R32, R19, R2, R32 ;  /* 0x0000000213207224 */ /* 0x009fce00078e0220 */
.L_x_46557:
[----:B------:R-:W-:Y:S05]  /*1df0*/  @!P2 BRA `(.L_x_46559) ;  /* 0x000000000010a947 */ /* 0x000fea0003800000 */
[----:B------:R-:W-:-:S03]  /*1e00*/  UMOV UR7, 0xffffffff ;  /* 0xffffffff00077882 */ /* 0x000fc60000000000 */
[----:B------:R-:W-:Y:S05]  /*1e10*/  BRA.DIV UR7, `(.L_x_46560) ;  /* 0x0000002e078c7947 */ /* 0x000fea000b800000 */
[----:B0-----:R0:W0:Y:S02]  /*1e20*/  SHFL.IDX PT, R2, R12, R35, R10 ;  /* 0x000000230c027389 */ /* 0x00102400000e000a */
.L_x_46642:
[----:B0-----:R-:W-:-:S07]  /*1e30*/  IMAD R32, R18, R2, R32 ;  /* 0x0000000212207224 */ /* 0x001fce00078e0220 */
.L_x_46559:
[----:B------:R-:W-:Y:S05]  /*1e40*/  @!P3 BRA `(.L_x_46561) ;  /* 0x000000000010b947 */ /* 0x000fea0003800000 */
[----:B------:R-:W-:-:S03]  /*1e50*/  UMOV UR7, 0xffffffff ;  /* 0xffffffff00077882 */ /* 0x000fc60000000000 */
[----:B------:R-:W-:Y:S05]  /*1e60*/  BRA.DIV UR7, `(.L_x_46562) ;  /* 0x0000002e07987947 */ /* 0x000fea000b800000 */
[----:B0-----:R0:W0:Y:S02]  /*1e70*/  SHFL.IDX PT, R2, R12, R33, R10 ;  /* 0x000000210c027389 */ /* 0x00102400000e000a */
.L_x_46645:
[----:B0-----:R-:W-:-:S07]  /*1e80*/  IMAD R32, R17, R2, R32 ;  /* 0x0000000211207224 */ /* 0x001fce00078e0220 */
.L_x_46561:
[----:B------:R-:W-:Y:S05]  /*1e90*/  @!P4 BRA `(.L_x_46563) ;  /* 0x000000000010c947 */ /* 0x000fea0003800000 */
[----:B------:R-:W-:-:S03]  /*1ea0*/  UMOV UR7, 0xffffffff ;  /* 0xffffffff00077882 */ /* 0x000fc60000000000 */
[----:B------:R-:W-:Y:S05]  /*1eb0*/  BRA.DIV UR7, `(.L_x_46564) ;  /* 0x0000002e07a47947 */ /* 0x000fea000b800000 */
[----:B0-----:R0:W0:Y:S02]  /*1ec0*/  SHFL.IDX PT, R2, R12, R31, R10 ;  /* 0x0000001f0c027389 */ /* 0x00102400000e000a */
.L_x_46648:
[----:B0-----:R-:W-:-:S07]  /*1ed0*/  IMAD R32, R16, R2, R32 ;  /* 0x0000000210207224 */ /* 0x001fce00078e0220 */
.L_x_46563:
[----:B------:R-:W-:Y:S05]  /*1ee0*/  @!P5 BRA `(.L_x_46565) ;  /* 0x000000000010d947 */ /* 0x000fea0003800000 */
[----:B------:R-:W-:-:S03]  /*1ef0*/  UMOV UR7, 0xffffffff ;  /* 0xffffffff00077882 */ /* 0x000fc60000000000 */
[----:B------:R-:W-:Y:S05]  /*1f00*/  BRA.DIV UR7, `(.L_x_46566) ;  /* 0x0000002e07b07947 */ /* 0x000fea000b800000 */
[----:B0-----:R0:W0:Y:S02]  /*1f10*/  SHFL.IDX PT, R2, R12, R29, R10 ;  /* 0x0000001d0c027389 */ /* 0x00102400000e000a */
.L_x_46651:
[----:B0-----:R-:W-:-:S07]  /*1f20*/  IMAD R32, R15, R2, R32 ;  /* 0x000000020f207224 */ /* 0x001fce00078e0220 */
.L_x_46565:
[----:B------:R-:W5:Y:S02]  /*1f30*/  LDCU UR7, c[0x0][0x3ac] ;  /* 0x00007580ff0777ac */ /* 0x000f640008000800 */
[----:B-----5:R-:W-:-:S05]  /*1f40*/  IMAD.U32 R11, RZ, RZ, UR7 ;  /* 0x00000007ff0b7e24 */ /* 0x020fca000f8e00ff */
[----:B------:R-:W-:-:S13]  /*1f50*/  ISETP.GE.AND P6, PT, R11, 0x7, PT ;  /* 0x000000070b00780c */ /* 0x000fda0003fc6270 */
[----:B------:R-:W-:Y:S05]  /*1f60*/  @!P6 BRA `(.L_x_46567) ;  /* 0x000000000010e947 */ /* 0x000fea0003800000 */
[----:B------:R-:W-:-:S03]  /*1f70*/  UMOV UR7, 0xffffffff ;  /* 0xffffffff00077882 */ /* 0x000fc60000000000 */
[----:B------:R-:W-:Y:S05]  /*1f80*/  BRA.DIV UR7, `(.L_x_46568) ;  /* 0x0000002e07b07947 */ /* 0x000fea000b800000 */
[----:B0-----:R0:W0:Y:S02]  /*1f90*/  SHFL.IDX PT, R2, R12, R27, R10 ;  /* 0x0000001b0c027389 */ /* 0x00102400000e000a */
.L_x_46654:
[----:B0-2---:R-:W-:-:S07]  /*1fa0*/  IMAD R32, R14, R2, R32 ;  /* 0x000000020e207224 */ /* 0x005fce00078e0220 */
.L_x_46567:
[----:B------:R-:W-:-:S13]  /*1fb0*/  ISETP.GE.AND P6, PT, R11, 0x8, PT ;  /* 0x000000080b00780c */ /* 0x000fda0003fc6270 */
[----:B------:R-:W-:Y:S05]  /*1fc0*/  @!P6 BRA `(.L_x_46569) ;  /* 0x000000000010e947 */ /* 0x000fea0003800000 */
[----:B------:R-:W-:-:S03]  /*1fd0*/  UMOV UR7, 0xffffffff ;  /* 0xffffffff00077882 */ /* 0x000fc60000000000 */
[----:B------:R-:W-:Y:S05]  /*1fe0*/  BRA.DIV UR7, `(.L_x_46570) ;  /* 0x0000002e07b87947 */ /* 0x000fea000b800000 */
[----:B0-----:R0:W0:Y:S02]  /*1ff0*/  SHFL.IDX PT, R2, R12, R22, R10 ;  /* 0x000000160c027389 */ /* 0x00102400000e000a */
.L_x_46657:
[----:B0---4-:R-:W-:-:S07]  /*2000*/  IMAD R32, R13, R2, R32 ;  /* 0x000000020d207224 */ /* 0x011fce00078e0220 */
.L_x_46569:
        /* <DEDUP_REMOVED lines=8> */
.L_x_46554:
[----:B------:R-:W-:Y:S05]  /*2090*/  BSYNC B0 ;  /* 0x0000000000007941 */ /* 0x000fea0003800000 */
.L_x_46553:
[----:B------:R-:W-:-:S13]  /*20a0*/  ISETP.NE.AND P6, PT, R28, RZ, PT ;  /* 0x000000ff1c00720c */ /* 0x000fda0003fc5270 */
[----:B------:R-:W-:Y:S05]  /*20b0*/  @!P6 BRA `(.L_x_46572) ;  /* 0xfffffff40004e947 */ /* 0x000fea000383ffff */
[----:B------:R-:W-:Y:S05]  /*20c0*/  BSYNC B1 ;  /* 0x0000000000017941 */ /* 0x000fea0003800000 */
.L_x_46544:
[----:B------:R-:W-:Y:S05]  /*20d0*/  BRA `(.L_x_46542) ;  /* 0x0000001c00347947 */ /* 0x000fea0003800000 */
.L_x_46543:
[----:B------:R-:W-:-:S13]  /*20e0*/  ISETP.GT.U32.AND P0, PT, R11, 0x1f, PT ;  /* 0x0000001f0b00780c */ /* 0x000fda0003f04070 */
[----:B------:R-:W-:Y:S05]  /*20f0*/  @P0 BRA `(.L_x_46573) ;  /* 0x0000000c00680947 */ /* 0x000fea0003800000 */
[C---:B------:R-:W-:Y:S01]  /*2100*/  VIADD R2, R4.reuse, 0x1 ;  /* 0x0000000104027836 */ /* 0x040fe20000000000 */
[C---:B------:R-:W-:Y:S01]  /*2110*/  IADD3 R3, PT, PT, R4.reuse, 0x7, RZ ;  /* 0x0000000704037810 */ /* 0x040fe20007ffe0ff */
[C---:B------:R-:W-:Y:S02]  /*2120*/  VIADD R12, R4.reuse, 0x2 ;  /* 0x00000002040c7836 */ /* 0x040fe40000000000 */
[----:B------:R-:W-:Y:S01]  /*2130*/  VIADD R14, R4, 0x3 ;  /* 0x00000003040e7836 */ /* 0x000fe20000000000 */
[-C--:B------:R-:W-:Y:S01]  /*2140*/  ISETP.GE.U32.AND P0, PT, R2, R11.reuse, PT ;  /* 0x0000000b0200720c */ /* 0x080fe20003f06070 */
[----:B------:R-:W-:Y:S01]  /*2150*/  VIADD R16, R4, 0x6 ;  /* 0x0000000604107836 */ /* 0x000fe20000000000 */
[----:B------:R-:W-:Y:S01]  /*2160*/  ISETP.GE.U32.AND P1, PT, R12, R11, PT ;  /* 0x0000000b0c00720c */ /* 0x000fe20003f26070 */
[----:B------:R-:W-:Y:S01]  /*2170*/  IMAD.MOV.U32 R25, RZ, RZ, RZ ;  /* 0x000000ffff197224 */ /* 0x000fe200078e00ff */
[C---:B------:R-:W-:Y:S02]  /*2180*/  SEL R37, R11.reuse, RZ, P0 ;  /* 0x000000ff0b257207 */ /* 0x040fe40000000000 */
[----:B------:R-:W-:-:S02]  /*2190*/  SEL R35, R11, RZ, P1 ;  /* 0x000000ff0b237207 */ /* 0x000fc40000800000 */
[----:B------:R-:W-:Y:S01]  /*21a0*/  IADD3 R37, PT, PT, R2, -R37, RZ ;  /* 0x8000002502257210 */ /* 0x000fe20007ffe0ff */
[----:B------:R-:W-:Y:S01]  /*21b0*/  VIADD R2, R4, 0x4 ;  /* 0x0000000404027836 */ /* 0x000fe20000000000 */
[-C--:B------:R-:W-:Y:S01]  /*21c0*/  ISETP.GE.U32.AND P0, PT, R14, R11.reuse, PT ;  /* 0x0000000b0e00720c */ /* 0x080fe20003f06070 */
[----:B------:R-:W-:Y:S01]  /*21d0*/  IMAD.IADD R35, R12, 0x1, -R35 ;  /* 0x000000010c237824 */ /* 0x000fe200078e0a23 */
[-C--:B------:R-:W-:Y:S01]  /*21e0*/  ISETP.GE.U32.AND P2, PT, R3, R11.reuse, PT ;  /* 0x0000000b0300720c */ /* 0x080fe20003f46070 */
[----:B------:R-:W-:Y:S01]  /*21f0*/  VIADD R12, R4, 0x5 ;  /* 0x00000005040c7836 */ /* 0x000fe20000000000 */
[C---:B------:R-:W-:Y:S02]  /*2200*/  SEL R33, R11.reuse, RZ, P0 ;  /* 0x000000ff0b217207 */ /* 0x040fe40000000000 */
[----:B------:R-:W-:Y:S02]  /*2210*/  ISETP.GE.U32.AND P0, PT, R2, R11, PT ;  /* 0x0000000b0200720c */ /* 0x000fe40003f06070 */
[----:B------:R-:W-:-:S02]  /*2220*/  SEL R22, R11, RZ, P2 ;  /* 0x000000ff0b167207 */ /* 0x000fc40001000000 */
[-C--:B------:R-:W-:Y:S02]  /*2230*/  ISETP.GE.U32.AND P1, PT, R12, R11.reuse, PT ;  /* 0x0000000b0c00720c */ /* 0x080fe40003f26070 */
[-C--:B------:R-:W-:Y:S01]  /*2240*/  ISETP.GE.U32.AND P2, PT, R16, R11.reuse, PT ;  /* 0x0000000b1000720c */ /* 0x080fe20003f46070 */
[----:B------:R-:W-:Y:S01]  /*2250*/  IMAD.IADD R22, R3, 0x1, -R22 ;  /* 0x0000000103167824 */ /* 0x000fe200078e0a16 */
[C---:B------:R-:W-:Y:S02]  /*2260*/  SEL R31, R11.reuse, RZ, P0 ;  /* 0x000000ff0b1f7207 */ /* 0x040fe40000000000 */
[----:B------:R-:W-:Y:S02]  /*2270*/  ISETP.GE.U32.AND P0, PT, R4, R11, PT ;  /* 0x0000000b0400720c */ /* 0x000fe40003f06070 */
[C---:B------:R-:W-:Y:S01]  /*2280*/  SEL R29, R11.reuse, RZ, P1 ;  /* 0x000000ff0b1d7207 */ /* 0x040fe20000800000 */
[----:B------:R-:W-:Y:S01]  /*2290*/  IMAD.IADD R31, R2, 0x1, -R31 ;  /* 0x00000001021f7824 */ /* 0x000fe200078e0a1f */
[----:B------:R-:W-:-:S02]  /*22a0*/  SEL R27, R11, RZ, P2 ;  /* 0x000000ff0b1b7207 */ /* 0x000fc40001000000 */
[----:B------:R-:W-:Y:S01]  /*22b0*/  SEL R23, R11, RZ, P0 ;  /* 0x000000ff0b177207 */ /* 0x000fe20000000000 */
[----:B------:R-:W-:Y:S01]  /*22c0*/  IMAD.IADD R29, R12, 0x1, -R29 ;  /* 0x000000010c1d7824 */ /* 0x000fe200078e0a1d */
[----:B------:R-:W-:Y:S01]  /*22d0*/  IADD3 R33, PT, PT, R14, -R33, RZ ;  /* 0x800000210e217210 */ /* 0x000fe20007ffe0ff */
[----:B------:R-:W-:Y:S01]  /*22e0*/  IMAD.IADD R27, R16, 0x1, -R27 ;  /* 0x00000001101b7824 */ /* 0x000fe200078e0a1b */
[----:B------:R-:W-:-:S07]  /*22f0*/  IADD3 R23, PT, PT, R4, -R23, RZ ;  /* 0x8000001704177210 */ /* 0x000fce0007ffe0ff */
.L_x_46601:
[----:B0-----:R-:W0:Y:S01]  /*2300*/  LDCU UR7, c[0x0][0x3ac] ;  /* 0x00007580ff0777ac */ /* 0x001e220008000800 */
[----:B------:R-:W-:Y:S02]  /*2310*/  IMAD.IADD R21, R6, 0x1, R25 ;  /* 0x0000000106157824 */ /* 0x000fe400078e0219 */
[----:B------:R-:W-:Y:S02]  /*2320*/  VIADD R25, R25, UR6 ;  /* 0x0000000619197c36 */ /* 0x000fe40008000000 */
        /* <DEDUP_REMOVED lines=17> */
.L_x_46574:
        /* <DEDUP_REMOVED lines=10> */
.L_x_46575:
        /* <DEDUP_REMOVED lines=10> */
.L_x_46576:
        /* <DEDUP_REMOVED lines=10> */
.L_x_46577:
        /* <DEDUP_REMOVED lines=9> */
.L_x_46578:
        /* <DEDUP_REMOVED lines=10> */
.L_x_46579:
        /* <DEDUP_REMOVED lines=13> */
[----:B------:R0:W2:Y:S02]  /*2820*/  LDS R14, [R2] ;  /* 0x00000000020e7984 */ /* 0x0000a40000000800 */
.L_x_46580:
        /* <DEDUP_REMOVED lines=15> */
.L_x_46581:
[----:B------:R-:W-:Y:S01]  /*2920*/  ISETP.NE.AND P6, PT, R12, RZ, PT ;  /* 0x000000ff0c00720c */ /* 0x000fe20003fc5270 */
[----:B------:R-:W-:Y:S01]  /*2930*/  BSSY B0, `(.L_x_46582) ;  /* 0x0000053000007945 */ /* 0x000fe20003800000 */
[----:B------:R-:W-:Y:S02]  /*2940*/  P2R R2, PR, RZ, 0x1 ;  /* 0x00000001ff027803 */ /* 0x000fe40000000000 */
[----:B------:R-:W-:-:S04]  /*2950*/  ISETP.GE.AND P0, PT, R25, UR9, PT ;  /* 0x0000000919007c0c */ /* 0x000fc8000bf06270 */
[----:B------:R-:W-:Y:S02]  /*2960*/  P2R R28, PR, RZ, 0x1 ;  /* 0x00000001ff1c7803 */ /* 0x000fe40000000000 */
[----:B------:R-:W-:-:S03]  /*2970*/  ISETP.NE.AND P0, PT, R2, RZ, PT ;  /* 0x000000ff0200720c */ /* 0x000fc60003f05270 */
[----:B------:R-:W-:Y:S10]  /*2980*/  @P6 BRA `(.L_x_46583) ;  /* 0x0000000400346947 */ /* 0x000ff40003800000 */
[----:B------:R-:W5:Y:S01]  /*2990*/  I2F.U32.RP R12, R11 ;  /* 0x0000000b000c7306 */ /* 0x000f620000209000 */
[----:B------:R-:W-:Y:S01]  /*29a0*/  HFMA2 R2, -RZ, RZ, 0, 0 ;  /* 0x00000000ff027431 */ /* 0x000fe200000001ff */
[----:B------:R-:W-:-:S06]  /*29b0*/  MOV R26, R8 ;  /* 0x00000008001a7202 */ /* 0x000fcc0000000f00 */
[----:B-----5:R-:W0:Y:S02]  /*29c0*/  MUFU.RCP R12, R12 ;  /* 0x0000000c000c7308 */ /* 0x020e240000001000 */
[----:B0-----:R-:W-:-:S06]  /*29d0*/  VIADD R3, R12, 0xffffffe ;  /* 0x0ffffffe0c037836 */ /* 0x001fcc0000000000 */
[----:B------:R-:W0:Y:S02]  /*29e0*/  F2I.FTZ.U32.TRUNC.NTZ R3, R3 ;  /* 0x0000000300037305 */ /* 0x000e24000021f000 */
[----:B0-----:R-:W-:-:S04]  /*29f0*/  IMAD.MOV R24, RZ, RZ, -R3 ;  /* 0x000000ffff187224 */ /* 0x001fc800078e0a03 */
        /* <DEDUP_REMOVED lines=9> */
[----:B------:R-:W-:Y:S01]  /*2a90*/  @P6 IMAD.IADD R24, R24, 0x1, -R11 ;  /* 0x0000000118186824 */ /* 0x000fe200078e0a0b */
[----:B0-----:R-:W-:-:S04]  /*2aa0*/  LEA R30, R3, R30, 0x18 ;  /* 0x0000001e031e7211 */ /* 0x001fc800078ec0ff */
[----:B------:R-:W-:-:S13]  /*2ab0*/  ISETP.GE.U32.AND P6, PT, R24, R11, PT ;  /* 0x0000000b1800720c */ /* 0x000fda0003fc6070 */
[----:B------:R-:W-:Y:S01]  /*2ac0*/  @P6 IMAD.IADD R24, R24, 0x1, -R11 ;  /* 0x0000000118186824 */ /* 0x000fe200078e0a0b */
[----:B------:R-:W-:-:S13]  /*2ad0*/  ISETP.NE.U32.AND P6, PT, R11, RZ, PT ;  /* 0x000000ff0b00720c */ /* 0x000fda0003fc5070 */
[----:B------:R-:W-:Y:S02]  /*2ae0*/  @!P6 LOP3.LUT R24, RZ, R11, RZ, 0x33, !PT ;  /* 0x0000000bff18e212 */ /* 0x000fe400078e33ff */
[----:B------:R-:W-:-:S05]  /*2af0*/  LEA R11, R3, R2, 0x18 ;  /* 0x00000002030b7211 */ /* 0x000fca00078ec0ff */
[----:B------:R-:W-:-:S07]  /*2b00*/  IMAD R24, R24, 0x4, R11 ;  /* 0x0000000418187824 */ /* 0x000fce00078e020b */
.L_x_46600:
[----:B0-----:R-:W-:Y:S02]  /*2b10*/  IMAD R12, R26, 0x24, R24 ;  /* 0x000000241a0c7824 */ /* 0x001fe400078e0218 */
[----:B------:R-:W-:-:S04]  /*2b20*/  IMAD.MOV.U32 R32, RZ, RZ, RZ ;  /* 0x000000ffff207224 */ /* 0x000fc800078e00ff */
[----:B------:R-:W0:Y:S01]  /*2b30*/  LDS R12, [R12] ;  /* 0x000000000c0c7984 */ /* 0x000e220000000800 */
[----:B------:R-:W-:Y:S05]  /*2b40*/  @!P5 BRA `(.L_x_46584) ;  /* 0x000000000010d947 */ /* 0x000fea0003800000 */
[----:B------:R-:W-:-:S03]  /*2b50*/  UMOV UR7, 0xffffffff ;  /* 0xffffffff00077882 */ /* 0x000fc60000000000 */
[----:B------:R-:W-:Y:S05]  /*2b60*/  BRA.DIV UR7, `(.L_x_46585) ;  /* 0x0000002207f87947 */ /* 0x000fea000b800000 */
[----:B0-----:R0:W0:Y:S02]  /*2b70*/  SHFL.IDX PT, R2, R12, R23, R10 ;  /* 0x000000170c027389 */ /* 0x00102400000e000a */
.L_x_46660:
[----:B01----:R-:W-:-:S07]  /*2b80*/  IMAD R32, R20, R2, RZ ;  /* 0x0000000214207224 */ /* 0x003fce00078e02ff */
.L_x_46584:
[----:B------:R-:W-:Y:S05]  /*2b90*/  @!P4 BRA `(.L_x_46586) ;  /* 0x000000000010c947 */ /* 0x000fea0003800000 */
[----:B------:R-:W-:-:S03]  /*2ba0*/  UMOV UR7, 0xffffffff ;  /* 0xffffffff00077882 */ /* 0x000fc60000000000 */
[----:B------:R-:W-:Y:S05]  /*2bb0*/  BRA.DIV UR7, `(.L_x_46587) ;  /* 0x0000002607047947 */ /* 0x000fea000b800000 */
[----:B0-----:R0:W0:Y:S02]  /*2bc0*/  SHFL.IDX PT, R2, R12, R37, R10 ;  /* 0x000000250c027389 */ /* 0x00102400000e000a */
.L_x_46663:
[----:B0--3--:R-:W-:-:S07]  /*2bd0*/  IMAD R32, R19, R2, R32 ;  /* 0x0000000213207224 */ /* 0x009fce00078e0220 */
.L_x_46586:
[----:B------:R-:W-:Y:S05]  /*2be0*/  @!P3 BRA `(.L_x_46588) ;  /* 0x000000000010b947 */ /* 0x000fea0003800000 */
[----:B------:R-:W-:-:S03]  /*2bf0*/  UMOV UR7, 0xffffffff ;  /* 0xffffffff00077882 */ /* 0x000fc60000000000 */
[----:B------:R-:W-:Y:S05]  /*2c00*/  BRA.DIV UR7, `(.L_x_46589) ;  /* 0x0000002607107947 */ /* 0x000fea000b800000 */
[----:B0-----:R0:W0:Y:S02]  /*2c10*/  SHFL.IDX PT, R2, R12, R35, R10 ;  /* 0x000000230c027389 */ /* 0x00102400000e000a */
.L_x_46666:
[----:B0-----:R-:W-:-:S07]  /*2c20*/  IMAD R32, R18, R2, R32 ;  /* 0x0000000212207224 */ /* 0x001fce00078e0220 */
.L_x_46588:
[----:B------:R-:W-:Y:S05]  /*2c30*/  @!P2 BRA `(.L_x_46590) ;  /* 0x000000000010a947 */ /* 0x000fea0003800000 */
[----:B------:R-:W-:-:S03]  /*2c40*/  UMOV UR7, 0xffffffff ;  /* 0xffffffff00077882 */ /* 0x000fc60000000000 */
[----:B------:R-:W-:Y:S05]  /*2c50*/  BRA.DIV UR7, `(.L_x_46591) ;  /* 0x00000026071c7947 */ /* 0x000fea000b800000 */
[----:B0-----:R0:W0:Y:S02]  /*2c60*/  SHFL.IDX PT, R2, R12, R33, R10 ;  /* 0x000000210c027389 */ /* 0x00102400000e000a */
.L_x_46669:
[----:B0-----:R-:W-:-:S07]  /*2c70*/  IMAD R32, R17, R2, R32 ;  /* 0x0000000211207224 */ /* 0x001fce00078e0220 */
.L_x_46590:
[----:B------:R-:W-:Y:S05]  /*2c80*/  @!P1 BRA `(.L_x_46592) ;  /* 0x0000000000109947 */ /* 0x000fea0003800000 */
[----:B------:R-:W-:-:S03]  /*2c90*/  UMOV UR7, 0xffffffff ;  /* 0xffffffff00077882 */ /* 0x000fc60000000000 */
[----:B------:R-:W-:Y:S05]  /*2ca0*/  BRA.DIV UR7, `(.L_x_46593) ;  /* 0x0000002607287947 */ /* 0x000fea000b800000 */
[----:B0-----:R0:W0:Y:S02]  /*2cb0*/  SHFL.IDX PT, R2, R12, R31, R10 ;  /* 0x0000001f0c027389 */ /* 0x00102400000e000a */
.L_x_46672:
[----:B0-----:R-:W-:-:S07]  /*2cc0*/  IMAD R32, R16, R2, R32 ;  /* 0x0000000210207224 */ /* 0x001fce00078e0220 */
.L_x_46592:
[----:B------:R-:W-:Y:S05]  /*2cd0*/  @!P0 BRA `(.L_x_46594) ;  /* 0x0000000000108947 */ /* 0x000fea0003800000 */
[----:B------:R-:W-:-:S03]  /*2ce0*/  UMOV UR7, 0xffffffff ;  /* 0xffffffff00077882 */ /* 0x000fc60000000000 */
[----:B------:R-:W-:Y:S05]  /*2cf0*/  BRA.DIV UR7, `(.L_x_46595) ;  /* 0x0000002607347947 */ /* 0x000fea000b800000 */
[----:B0-----:R0:W0:Y:S02]  /*2d00*/  SHFL.IDX PT, R2, R12, R29, R10 ;  /* 0x0000001d0c027389 */ /* 0x00102400000e000a */
.L_x_46675:
[----:B0-----:R-:W-:-:S07]  /*2d10*/  IMAD R32, R15, R2, R32 ;  /* 0x000000020f207224 */ /* 0x001fce00078e0220 */
.L_x_46594:
[----:B------:R-:W5:Y:S02]  /*2d20*/  LDCU UR7, c[0x0][0x3ac] ;  /* 0x00007580ff0777ac */ /* 0x000f640008000800 */
[----:B-----5:R-:W-:-:S05]  /*2d30*/  IMAD.U32 R11, RZ, RZ, UR7 ;  /* 0x00000007ff0b7e24 */ /* 0x020fca000f8e00ff */
[----:B------:R-:W-:-:S13]  /*2d40*/  ISETP.GE.U32.AND P6, PT, R11, 0x7, PT ;  /* 0x000000070b00780c */ /* 0x000fda0003fc6070 */
[----:B------:R-:W-:Y:S05]  /*2d50*/  @!P6 BRA `(.L_x_46596) ;  /* 0x000000000010e947 */ /* 0x000fea0003800000 */
[----:B------:R-:W-:-:S03]  /*2d60*/  UMOV UR7, 0xffffffff ;  /* 0xffffffff00077882 */ /* 0x000fc60000000000 */
[----:B------:R-:W-:Y:S05]  /*2d70*/  BRA.DIV UR7, `(.L_x_46597) ;  /* 0x0000002607347947 */ /* 0x000fea000b800000 */
[----:B0-----:R0:W0:Y:S02]  /*2d80*/  SHFL.IDX PT, R2, R12, R27, R10 ;  /* 0x0000001b0c027389 */ /* 0x00102400000e000a */
.L_x_46678:
[----:B0-2---:R-:W-:-:S07]  /*2d90*/  IMAD R32, R14, R2, R32 ;  /* 0x000000020e207224 */ /* 0x005fce00078e0220 */
.L_x_46596:
[----:B------:R-:W-:-:S13]  /*2da0*/  ISETP.GE.U32.AND P6, PT, R11, 0x8, PT ;  /* 0x000000080b00780c */ /* 0x000fda0003fc6070 */
[----:B------:R-:W-:Y:S05]  /*2db0*/  @!P6 BRA `(.L_x_46598) ;  /* 0x000000000010e947 */ /* 0x000fea0003800000 */
[----:B------:R-:W-:-:S03]  /*2dc0*/  UMOV UR7, 0xffffffff ;  /* 0xffffffff00077882 */ /* 0x000fc60000000000 */
[----:B------:R-:W-:Y:S05]  /*2dd0*/  BRA.DIV UR7, `(.L_x_46599) ;  /* 0x00000026073c7947 */ /* 0x000fea000b800000 */
[----:B0-----:R0:W0:Y:S02]  /*2de0*/  SHFL.IDX PT, R2, R12, R22, R10 ;  /* 0x000000160c027389 */ /* 0x00102400000e000a */
.L_x_46681:
[----:B0---4-:R-:W-:-:S07]  /*2df0*/  IMAD R32, R13, R2, R32 ;  /* 0x000000020d207224 */ /* 0x011fce00078e0220 */
.L_x_46598:
[C---:B------:R-:W-:Y:S01]  /*2e00*/  IMAD R3, R26.reuse, UR9, R21 ;  /* 0x000000091a037c24 */ /* 0x040fe2000f8e0215 */
[----:B------:R-:W-:-:S03]  /*2e10*/  IADD3 R26, PT, PT, R26, UR4, RZ ;  /* 0x000000041a1a7c10 */ /* 0x000fc6000fffe0ff */
[----:B------:R-:W-:Y:S01]  /*2e20*/  IMAD R3, R3, 0x4, R30 ;  /* 0x0000000403037824 */ /* 0x000fe200078e021e */
[----:B------:R-:W-:-:S04]  /*2e30*/  ISETP.GE.AND P6, PT, R26, UR17, PT ;  /* 0x000000111a007c0c */ /* 0x000fc8000bfc6270 */
[----:B------:R0:W-:Y:S09]  /*2e40*/  STS [R3], R32 ;  /* 0x0000002003007388 */ /* 0x0001f20000000800 */
[----:B------:R-:W-:Y:S05]  /*2e50*/  @!P6 BRA `(.L_x_46600) ;  /* 0xfffffffc002ce947 */ /* 0x000fea000383ffff */
.L_x_46583:
[----:B------:R-:W-:Y:S05]  /*2e60*/  BSYNC B0 ;  /* 0x0000000000007941 */ /* 0x000fea0003800000 */
.L_x_46582:
[----:B------:R-:W-:-:S13]  /*2e70*/  ISETP.NE.AND P6, PT, R28, RZ, PT ;  /* 0x000000ff1c00720c */ /* 0x000fda0003fc5270 */
[----:B------:R-:W-:Y:S05]  /*2e80*/  @!P6 BRA `(.L_x_46601) ;  /* 0xfffffff4001ce947 */ /* 0x000fea000383ffff */
[----:B------:R-:W-:Y:S05]  /*2e90*/  BRA `(.L_x_46542) ;  /* 0x0000000c00c47947 */ /* 0x000fea0003800000 */
.L_x_46573:
[C---:B------:R-:W-:Y:S01]  /*2ea0*/  VIADD R22, R4.reuse, 0x7 ;  /* 0x0000000704167836 */ /* 0x040fe20000000000 */
[C---:B------:R-:W-:Y:S01]  /*2eb0*/  IADD3 R14, PT, PT, R4.reuse, 0x3, RZ ;  /* 0x00000003040e7810 */ /* 0x040fe20007ffe0ff */
[C---:B------:R-:W-:Y:S02]  /*2ec0*/  VIADD R2, R4.reuse, 0x1 ;  /* 0x0000000104027836 */ /* 0x040fe40000000000 */
[----:B------:R-:W-:Y:S02]  /*2ed0*/  HFMA2 R25, -RZ, RZ, 0, 0 ;  /* 0x00000000ff197431 */ /* 0x000fe400000001ff */
[----:B------:R-:W-:Y:S01]  /*2ee0*/  VIADD R12, R4, 0x2 ;  /* 0x00000002040c7836 */ /* 0x000fe20000000000 */
[-C--:B------:R-:W-:Y:S01]  /*2ef0*/  ISETP.GE.AND P0, PT, R22, R11.reuse, PT ;  /* 0x0000000b1600720c */ /* 0x080fe20003f06270 */
[----:B------:R-:W-:Y:S01]  /*2f00*/  VIADD R16, R4, 0x4 ;  /* 0x0000000404107836 */ /* 0x000fe20000000000 */
[----:B------:R-:W-:Y:S02]  /*2f10*/  UMOV UR7, 0xffffff00 ;  /* 0xffffff0000077882 */ /* 0x000fe40000000000 */
[----:B------:R-:W-:Y:S01]  /*2f20*/  SEL R3, R11, RZ, P0 ;  /* 0x000000ff0b037207 */ /* 0x000fe20000000000 */
[----:B------:R-:W-:Y:S01]  /*2f30*/  UIMAD UR7, UR14, UR7, 0x201f ;  /* 0x0000201f0e0774a4 */ /* 0x000fe2000f8e0207 */
[----:B------:R-:W-:-:S02]  /*2f40*/  ISETP.GE.AND P0, PT, R2, R11, PT ;  /* 0x0000000b0200720c */ /* 0x000fc40003f06270 */
        /* <DEDUP_REMOVED lines=8> */
[C---:B------:R-:W-:Y:S01]  /*2fd0*/  IADD3 R12, PT, PT, R4.reuse, 0x6, RZ ;  /* 0x00000006040c7810 */ /* 0x040fe20007ffe0ff */
[----:B------:R-:W-:Y:S01]  /*2fe0*/  VIADD R2, R4, 0x5 ;  /* 0x0000000504027836 */ /* 0x000fe20000000000 */
        /* <DEDUP_REMOVED lines=11> */
[----:B------:R-:W-:Y:S02]  /*30a0*/  IMAD.IADD R27, R12, 0x1, -R27 ;  /* 0x000000010c1b7824 */ /* 0x000fe400078e0a1b */
[----:B------:R-:W-:-:S07]  /*30b0*/  IMAD.IADD R23, R4, 0x1, -R23 ;  /* 0x0000000104177824 */ /* 0x000fce00078e0a17 */
.L_x_46629:
        /* <DEDUP_REMOVED lines=16> */
[----:B------:R-:W-:Y:S01]  /*31c0*/  IADD3 R2, PT, PT, R4, R3, RZ ;  /* 0x0000000304027210 */ /* 0x000fe20007ffe0ff */
[----:B------:R-:W-:-:S04]  /*31d0*/  UIADD3 UR8, UPT, UPT, UR8, 0x180, URZ ;  /* 0x0000018008087890 */ /* 0x000fc8000fffe0ff */
[----:B0-----:R-:W-:-:S06]  /*31e0*/  ULEA UR8, UR18, UR8, 0x18 ;  /* 0x0000000812087291 */ /* 0x001fcc000f8ec0ff */
[----:B------:R-:W-:-:S05]  /*31f0*/  LEA R2, R2, UR8, 0x2 ;  /* 0x0000000802027c11 */ /* 0x000fca000f8e10ff */
[----:B------:R0:W1:Y:S02]  /*3200*/  LDS R20, [R2] ;  /* 0x0000000002147984 */ /* 0x0000640000000800 */
.L_x_46602:
        /* <DEDUP_REMOVED lines=10> */
.L_x_46603:
        /* <DEDUP_REMOVED lines=10> */
.L_x_46604:
        /* <DEDUP_REMOVED lines=10> */
.L_x_46605:
        /* <DEDUP_REMOVED lines=9> */
.L_x_46606:
        /* <DEDUP_REMOVED lines=11> */
.L_x_46607:
        /* <DEDUP_REMOVED lines=11> */
.L_x_46608:
        /* <DEDUP_REMOVED lines=11> */
.L_x_46609:
        /* <DEDUP_REMOVED lines=10> */
[----:B0-----:R-:W-:Y:S01]  /*3730*/  IMAD.MOV.U32 R2, RZ, RZ, RZ ;  /* 0x000000ffff027224 */ /* 0x001fe200078e00ff */
[----:B--2---:R-:W-:-:S05]  /*3740*/  IADD3 R26, PT, PT, RZ, -R3, RZ ;  /* 0x80000003ff1a7210 */ /* 0x004fca0007ffe0ff */
[----:B------:R-:W-:-:S04]  /*3750*/  IMAD R26, R26, R12, RZ ;  /* 0x0000000c1a1a7224 */ /* 0x000fc800078e02ff */
[----:B------:R-:W-:Y:S01]  /*3760*/  IMAD.HI.U32 R26, R3, R26, R2 ;  /* 0x0000001a031a7227 */ /* 0x000fe200078e0002 */
[----:B------:R-:W-:-:S05]  /*3770*/  IABS R3, R5 ;  /* 0x0000000500037213 */ /* 0x000fca0000000000 */
[----:B------:R-:W-:-:S04]  /*3780*/  IMAD.HI.U32 R26, R26, R3, RZ ;  /* 0x000000031a1a7227 */ /* 0x000fc800078e00ff */
[----:B------:R-:W-:-:S04]  /*3790*/  IMAD.MOV R26, RZ, RZ, -R26 ;  /* 0x000000ffff1a7224 */ /* 0x000fc800078e0a1a */
        /* <DEDUP_REMOVED lines=11> */
.L_x_46628:
[----:B------:R-:W-:Y:S02]  /*3850*/  IMAD R12, R26, 0x24, R24 ;  /* 0x000000241a0c7824 */ /* 0x000fe400078e0218 */
[----:B------:R-:W-:-:S04]  /*3860*/  IMAD.MOV.U32 R28, RZ, RZ, RZ ;  /* 0x000000ffff1c7224 */ /* 0x000fc800078e00ff */
[----:B------:R-:W0:Y:S01]  /*3870*/  LDS R12, [R12] ;  /* 0x000000000c0c7984 */ /* 0x000e220000000800 */
[----:B------:R-:W-:Y:S05]  /*3880*/  @!P4 BRA `(.L_x_46611) ;  /* 0x000000000010c947 */ /* 0x000fea0003800000 */
[----:B------:R-:W-:-:S03]  /*3890*/  UMOV UR8, 0xffffffff ;  /* 0xffffffff00087882 */ /* 0x000fc60000000000 */
[----:B------:R-:W-:Y:S05]  /*38a0*/  BRA.DIV UR8, `(.L_x_46612) ;  /* 0x0000001a08a87947 */ /* 0x000fea000b800000 */
[----:B0-----:R0:W2:Y:S02]  /*38b0*/  SHFL.IDX PT, R11, R12, R23, R10 ;  /* 0x000000170c0b7389 */ /* 0x0010a400000e000a */
.L_x_46683:
[----:B-12---:R-:W-:-:S07]  /*38c0*/  IMAD R28, R20, R11, RZ ;  /* 0x0000000b141c7224 */ /* 0x006fce00078e02ff */
.L_x_46611:
[----:B------:R-:W-:Y:S05]  /*38d0*/  @!P3 BRA `(.L_x_46613) ;  /* 0x000000000010b947 */ /* 0x000fea0003800000 */
[----:B------:R-:W-:-:S03]  /*38e0*/  UMOV UR8, 0xffffffff ;  /* 0xffffffff00087882 */ /* 0x000fc60000000000 */
[----:B------:R-:W-:Y:S05]  /*38f0*/  BRA.DIV UR8, `(.L_x_46614) ;  /* 0x0000001a08b07947 */ /* 0x000fea000b800000 */
[----:B0-----:R0:W2:Y:S02]  /*3900*/  SHFL.IDX PT, R2, R12, R37, R10 ;  /* 0x000000250c027389 */ /* 0x0010a400000e000a */
.L_x_46686:
[----:B--23--:R-:W-:-:S07]  /*3910*/  IMAD R28, R19, R2, R28 ;  /* 0x00000002131c7224 */ /* 0x00cfce00078e021c */
.L_x_46613:
[----:B------:R-:W-:Y:S05]  /*3920*/  @!P2 BRA `(.L_x_46615) ;  /* 0x000000000010a947 */ /* 0x000fea0003800000 */
[----:B------:R-:W-:-:S03]  /*3930*/  UMOV UR8, 0xffffffff ;  /* 0xffffffff00087882 */ /* 0x000fc60000000000 */
[----:B------:R-:W-:Y:S05]  /*3940*/  BRA.DIV UR8, `(.L_x_46616) ;  /* 0x0000001a08bc7947 */ /* 0x000fea000b800000 */
[----:B0-----:R0:W2:Y:S02]  /*3950*/  SHFL.IDX PT, R2, R12, R35, R10 ;  /* 0x000000230c027389 */ /* 0x0010a400000e000a */
.L_x_46689:
[----:B--2---:R-:W-:-:S07]  /*3960*/  IMAD R28, R18, R2, R28 ;  /* 0x00000002121c7224 */ /* 0x004fce00078e021c */
.L_x_46615:
[----:B------:R-:W-:Y:S05]  /*3970*/  @!P1 BRA `(.L_x_46617) ;  /* 0x0000000000109947 */ /* 0x000fea0003800000 */
[----:B------:R-:W-:-:S03]  /*3980*/  UMOV UR8, 0xffffffff ;  /* 0xffffffff00087882 */ /* 0x000fc60000000000 */
[----:B------:R-:W-:Y:S05]  /*3990*/  BRA.DIV UR8, `(.L_x_46618) ;  /* 0x0000001a08c87947 */ /* 0x000fea000b800000 */
[----:B0-----:R0:W2:Y:S02]  /*39a0*/  SHFL.IDX PT, R2, R12, R33, R10 ;  /* 0x000000210c027389 */ /* 0x0010a400000e000a */
.L_x_46692:
[----:B--2---:R-:W-:-:S07]  /*39b0*/  IMAD R28, R17, R2, R28 ;  /* 0x00000002111c7224 */ /* 0x004fce00078e021c */
.L_x_46617:
[----:B------:R-:W-:Y:S05]  /*39c0*/  @!P0 BRA `(.L_x_46619) ;  /* 0x0000000000108947 */ /* 0x000fea0003800000 */
[----:B------:R-:W-:-:S03]  /*39d0*/  UMOV UR8, 0xffffffff ;  /* 0xffffffff00087882 */ /* 0x000fc60000000000 */
[----:B------:R-:W-:Y:S05]  /*39e0*/  BRA.DIV UR8, `(.L_x_46620) ;  /* 0x0000001a08d47947 */ /* 0x000fea000b800000 */
[----:B0-----:R0:W2:Y:S02]  /*39f0*/  SHFL.IDX PT, R2, R12, R31, R10 ;  /* 0x0000001f0c027389 */ /* 0x0010a400000e000a */
.L_x_46695:
[----:B--2---:R-:W-:-:S07]  /*3a00*/  IMAD R28, R16, R2, R28 ;  /* 0x00000002101c7224 */ /* 0x004fce00078e021c */
.L_x_46619:
[----:B------:R-:W2:Y:S02]  /*3a10*/  LDCU UR8, c[0x0][0x3ac] ;  /* 0x00007580ff0877ac */ /* 0x000ea40008000800 */
[----:B--2---:R-:W-:-:S05]  /*3a20*/  IMAD.U32 R11, RZ, RZ, UR8 ;  /* 0x00000008ff0b7e24 */ /* 0x004fca000f8e00ff */
[----:B------:R-:W-:-:S13]  /*3a30*/  ISETP.GE.AND P6, PT, R11, 0x6, PT ;  /* 0x000000060b00780c */ /* 0x000fda0003fc6270 */
[----:B------:R-:W-:Y:S05]  /*3a40*/  @!P6 BRA `(.L_x_46621) ;  /* 0x000000000010e947 */ /* 0x000fea0003800000 */
[----:B------:R-:W-:-:S03]  /*3a50*/  UMOV UR8, 0xffffffff ;  /* 0xffffffff00087882 */ /* 0x000fc60000000000 */
[----:B------:R-:W-:Y:S05]  /*3a60*/  BRA.DIV UR8, `(.L_x_46622) ;  /* 0x0000001a08d47947 */ /* 0x000fea000b800000 */
[----:B0-----:R0:W2:Y:S02]  /*3a70*/  SHFL.IDX PT, R2, R12, R29, R10 ;  /* 0x0000001d0c027389 */ /* 0x0010a400000e000a */
.L_x_46698:
[----:B--2---:R-:W-:-:S07]  /*3a80*/  IMAD R28, R15, R2, R28 ;  /* 0x000000020f1c7224 */ /* 0x004fce00078e021c */
.L_x_46621:
[----:B------:R-:W-:-:S13]  /*3a90*/  ISETP.GE.AND P6, PT, R11, 0x7, PT ;  /* 0x000000070b00780c */ /* 0x000fda0003fc6270 */
[----:B------:R-:W-:Y:S05]  /*3aa0*/  @!P6 BRA `(.L_x_46623) ;  /* 0x000000000010e947 */ /* 0x000fea0003800000 */
[----:B------:R-:W-:-:S03]  /*3ab0*/  UMOV UR8, 0xffffffff ;  /* 0xffffffff00087882 */ /* 0x000fc60000000000 */
[----:B------:R-:W-:Y:S05]  /*3ac0*/  BRA.DIV UR8, `(.L_x_46624) ;  /* 0x0000001a08dc7947 */ /* 0x000fea000b800000 */
[----:B0-----:R0:W2:Y:S02]  /*3ad0*/  SHFL.IDX PT, R2, R12, R27, R10 ;  /* 0x0000001b0c027389 */ /* 0x0010a400000e000a */
.L_x_46701:
[----:B--2---:R-:W-:-:S07]  /*3ae0*/  IMAD R28, R14, R2, R28 ;  /* 0x000000020e1c7224 */ /* 0x004fce00078e021c */
.L_x_46623:
[----:B------:R-:W-:-:S13]  /*3af0*/  ISETP.GE.AND P6, PT, R11, 0x8, PT ;  /* 0x000000080b00780c */ /* 0x000fda0003fc6270 */
[----:B------:R-:W-:Y:S05]  /*3b00*/  @!P6 BRA `(.L_x_46625) ;  /* 0x000000000010e947 */ /* 0x000fea0003800000 */
[----:B------:R-:W-:-:S03]  /*3b10*/  UMOV UR8, 0xffffffff ;  /* 0xffffffff00087882 */ /* 0x000fc60000000000 */
[----:B------:R-:W-:Y:S05]  /*3b20*/  BRA.DIV UR8, `(.L_x_46626) ;  /* 0x0000001a08e47947 */ /* 0x000fea000b800000 */
[----:B0-----:R0:W2:Y:S02]  /*3b30*/  SHFL.IDX PT, R2, R12, R22, R10 ;  /* 0x000000160c027389 */ /* 0x0010a400000e000a */
.L_x_46704:
[----:B--2---:R-:W-:-:S07]  /*3b40*/  IMAD R28, R13, R2, R28 ;  /* 0x000000020d1c7224 */ /* 0x004fce00078e021c */
.L_x_46625:
[----:B------:R-:W-:-:S07]  /*3b50*/  IMAD.U32 R2, RZ, RZ, UR13 ;  /* 0x0000000dff027e24 */ /* 0x000fce000f8e00ff */
.L_x_46627:
[----:B0-----:R-:W-:Y:S01]  /*3b60*/  MOV R12, UR7 ;  /* 0x00000007000c7c02 */ /* 0x001fe20008000f00 */
        /* <DEDUP_REMOVED lines=30> */
[----:B------:R-:W-:-:S03]  /*3d50*/  VIADD R26, R26, UR4 ;  /* 0x000000041a1a7c36 */ /* 0x000fc60008000000 */
[----:B------:R-:W-:-:S05]  /*3d60*/  @!P6 LEA R3, R2, R3, 0x2 ;  /* 0x000000030203e211 */ /* 0x000fca00078e10ff */
[----:B------:R0:W-:Y:S01]  /*3d70*/  @!P6 STS [R3], R28 ;  /* 0x0000001c0300e388 */ /* 0x0001e20000000800 */
[----:B------:R-:W-:-:S13]  /*3d80*/  ISETP.GE.AND P6, PT, R26, UR17, PT ;  /* 0x000000111a007c0c */ /* 0x000fda000bfc6270 */
[----:B0-----:R-:W-:Y:S05]  /*3d90*/  @!P6 BRA `(.L_x_46628) ;  /* 0xfffffff800ace947 */ /* 0x001fea000383ffff */
.L_x_46610:
[----:B------:R-:W-:Y:S05]  /*3da0*/  @!P5 BRA `(.L_x_46629) ;  /* 0xfffffff000c4d947 */ /* 0x000fea000383ffff */
.L_x_46542:
[----:B------:R-:W-:Y:S01]  /*3db0*/  LOP3.LUT R0, R7, 0x3, RZ, 0xc0, !PT ;  /* 0x0000000307007812 */ /* 0x000fe200078ec0ff */
[----:B------:R-:W-:Y:S05]  /*3dc0*/  WARPSYNC.ALL ;  /* 0x0000000000007948 */ /* 0x000fea0003800000 */
[----:B------:R-:W-:Y:S02]  /*3dd0*/  ISETP.NE.AND P3, PT, R0, 0x3, PT ;  /* 0x000000030000780c */ /* 0x000fe40003f65270 */
[----:B------:R-:W-:Y:S01]  /*3de0*/  IABS R5, R11 ;  /* 0x0000000b00057213 */ /* 0x000fe20000000000 */
[----:B------:R-:W5:Y:S01]  /*3df0*/  LDC R6, c[0x0][0x388] ;  /* 0x0000e200ff067b82 */ /* 0x000f620000000800 */
[----:B------:R-:W-:Y:S01]  /*3e00*/  UIMAD UR5, UR9, UR5, URZ ;  /* 0x00000005090572a4 */ /* 0x000fe2000f8e02ff */
[----:B------:R-:W-:Y:S01]  /*3e10*/  BSSY.RECONVERGENT B0, `(.L_x_46630) ;  /* 0x000004e000007945 */ /* 0x000fe20003800200 */
[----:B------:R-:W0:Y:S05]  /*3e20*/  I2F.RP R0, R5 ;  /* 0x0000000500007306 */ /* 0x000e2a0000209400 */
[----:B--2---:R-:W2:Y:S03]  /*3e30*/  LDC R15, c[0x0][0x384] ;  /* 0x0000e100ff0f7b82 */ /* 0x004ea60000000800 */
[----:B0-----:R-:W0:Y:S01]  /*3e40*/  MUFU.RCP R0, R0 ;  /* 0x0000000000007308 */ /* 0x001e220000001000 */
[----:B-----5:R-:W-:Y:S01]  /*3e50*/  IABS R8, R6 ;  /* 0x0000000600087213 */ /* 0x020fe20000000000 */
[----:B0-----:R-:W-:-:S06]  /*3e60*/  VIADD R4, R0, 0xffffffe ;  /* 0x0ffffffe00047836 */ /* 0x001fcc0000000000 */
[----:B------:R-:W4:Y:S02]  /*3e70*/  F2I.FTZ.U32.TRUNC.NTZ R3, R4 ;  /* 0x0000000400037305 */ /* 0x000f24000021f000 */
[----:B----4-:R-:W-:-:S04]  /*3e80*/  IMAD.MOV R2, RZ, RZ, -R3 ;  /* 0x000000ffff027224 */ /* 0x010fc800078e0a03 */
        /* <DEDUP_REMOVED lines=16> */
[----:B--2---:R-:W-:Y:S02]  /*3f90*/  IMAD R15, R15, UR16, R2 ;  /* 0x000000100f0f7c24 */ /* 0x004fe4000f8e0202 */
        /* <DEDUP_REMOVED lines=8> */
[----:B------:R-:W-:Y:S01]  /*4020*/  VIADD R7, R7, 0x1 ;  /* 0x0000000107077836 */ /* 0x000fe20000000000 */
[----:B------:R-:W2:Y:S01]  /*4030*/  I2F.RP R5, R4 ;  /* 0x0000000400057306 */ /* 0x000ea20000209400 */
[----:B------:R-:W-:Y:S01]  /*4040*/  UIADD3 UR4, UPT, UPT, UR4, 0x580, URZ ;  /* 0x0000058004047890 */ /* 0x000fe2000fffe0ff */
[----:B------:R-:W-:Y:S02]  /*4050*/  ISETP.NE.AND P4, PT, RZ, UR9, PT ;  /* 0x00000009ff007c0c */ /* 0x000fe4000bf85270 */
[----:B------:R-:W-:Y:S01]  /*4060*/  LOP3.LUT R7, R7, 0x3, RZ, 0xc0, !PT ;  /* 0x0000000307077812 */ /* 0x000fe200078ec0ff */
[----:B------:R-:W4:Y:S03]  /*4070*/  LDC.64 R2, c[0x0][0x3a0] ;  /* 0x0000e800ff027b82 */ /* 0x000f260000000a00 */
[----:B------:R-:W-:Y:S01]  /*4080*/  IADD3 R8, PT, PT, -R7, RZ, RZ ;  /* 0x000000ff07087210 */ /* 0x000fe20007ffe1ff */
[----:B--2---:R-:W1:Y:S01]  /*4090*/  MUFU.RCP R5, R5 ;  /* 0x0000000500057308 */ /* 0x004e620000001000 */
[----:B0-----:R-:W-:Y:S01]  /*40a0*/  ULEA UR4, UR5, UR4, 0x18 ;  /* 0x0000000405047291 */ /* 0x001fe2000f8ec0ff */
[----:B-1----:R-:W-:-:S06]  /*40b0*/  IADD3 R10, PT, PT, R5, 0xffffffe, RZ ;  /* 0x0ffffffe050a7810 */ /* 0x002fcc0007ffe0ff */
[----:B------:R0:W1:Y:S02]  /*40c0*/  F2I.FTZ.U32.TRUNC.NTZ R11, R10 ;  /* 0x0000000a000b7305 */ /* 0x000064000021f000 */
[----:B0-----:R-:W-:Y:S02]  /*40d0*/  IMAD.MOV.U32 R10, RZ, RZ, RZ ;  /* 0x000000ffff0a7224 */ /* 0x001fe400078e00ff */
[----:B-1----:R-:W-:-:S04]  /*40e0*/  IMAD.MOV R13, RZ, RZ, -R11 ;  /* 0x000000ffff0d7224 */ /* 0x002fc800078e0a0b */
[----:B------:R-:W-:Y:S01]  /*40f0*/  IMAD R5, R13, R4, RZ ;  /* 0x000000040d057224 */ /* 0x000fe200078e02ff */
[----:B------:R-:W-:-:S03]  /*4100*/  LOP3.LUT R13, RZ, UR9, RZ, 0x33, !PT ;  /* 0x00000009ff0d7c12 */ /* 0x000fc6000f8e33ff */
[----:B------:R-:W-:Y:S01]  /*4110*/  IMAD.HI.U32 R12, R11, R5, R10 ;  /* 0x000000050b0c7227 */ /* 0x000fe200078e000a */
[----:B----4-:R-:W-:-:S07]  /*4120*/  LEA R5, R9, UR4, 0x2 ;  /* 0x0000000409057c11 */ /* 0x010fce000f8e10ff */
.L_x_46632:
[----:B0-----:R-:W-:Y:S01]  /*4130*/  IABS R6, UR9 ;  /* 0x0000000900067c13 */ /* 0x001fe20008000000 */
[----:B------:R0:W1:Y:S01]  /*4140*/  LDS R11, [R5] ;  /* 0x00000000050b7984 */ /* 0x0000620000000800 */
[----:B------:R-:W-:Y:S02]  /*4150*/  IABS R7, R9 ;  /* 0x0000000900077213 */ /* 0x000fe40000000000 */
[----:B------:R-:W-:Y:S01]  /*4160*/  IADD3 R8, PT, PT, R8, 0x1, RZ ;  /* 0x0000000108087810 */ /* 0x000fe20007ffe0ff */
[----:B------:R-:W-:Y:S02]  /*4170*/  IMAD.MOV R10, RZ, RZ, -R6 ;  /* 0x000000ffff0a7224 */ /* 0x000fe400078e0a06 */
[----:B------:R-:W-:-:S04]  /*4180*/  IMAD.HI.U32 R6, R12, R7, RZ ;  /* 0x000000070c067227 */ /* 0x000fc800078e00ff */
[----:B------:R-:W-:Y:S01]  /*4190*/  IMAD R7, R6, R10, R7 ;  /* 0x0000000a06077224 */ /* 0x000fe200078e0207 */
[----:B------:R-:W-:-:S04]  /*41a0*/  IABS R10, UR9 ;  /* 0x00000009000a7c13 */ /* 0x000fc80008000000 */
        /* <DEDUP_REMOVED lines=11> */
[----:B------:R-:W-:Y:S02]  /*4260*/  IMAD R6, R0, R6, R15 ;  /* 0x0000000600067224 */ /* 0x000fe400078e020f */
[----:B------:R-:W-:Y:S02]  /*4270*/  IMAD R7, R10, UR9, R9 ;  /* 0x000000090a077c24 */ /* 0x000fe4000f8e0209 */
[----:B------:R-:W-:Y:S02]  /*4280*/  IMAD.U32 R10, RZ, RZ, UR15 ;  /* 0x0000000fff0a7e24 */ /* 0x000fe4000f8e00ff */
[----:B------:R-:W-:Y:S02]  /*4290*/  IMAD.IADD R7, R6, 0x1, R7 ;  /* 0x0000000106077824 */ /* 0x000fe400078e0207 */
[----:B0-----:R-:W-:-:S02]  /*42a0*/  IMAD R5, R10, 0x4, R5 ;  /* 0x000000040a057824 */ /* 0x001fc400078e0205 */
[----:B------:R-:W-:-:S04]  /*42b0*/  IMAD.WIDE R6, R7, 0x4, R2 ;  /* 0x0000000407067825 */ /* 0x000fc800078e0202 */
[----:B------:R-:W-:Y:S01]  /*42c0*/  VIADD R9, R9, UR15 ;  /* 0x0000000f09097c36 */ /* 0x000fe20008000000 */
[----:B-1----:R0:W-:Y:S01]  /*42d0*/  STG.E desc[UR10][R6.64], R11 ;  /* 0x0000000b06007986 */ /* 0x0021e2000c10190a */
[----:B------:R-:W-:Y:S05]  /*42e0*/  @P1 BRA `(.L_x_46632) ;  /* 0xfffffffc00901947 */ /* 0x000fea000383ffff */
.L_x_46631:
[----:B------:R-:W-:Y:S05]  /*42f0*/  BSYNC.RECONVERGENT B0 ;  /* 0x0000000000007941 */ /* 0x000fea0003800200 */
.L_x_46630:
[----:B------:R-:W-:Y:S05]  /*4300*/  @!P0 EXIT ;  /* 0x000000000000894d */ /* 0x000fea0003800000 */
[----:B------:R-:W-:Y:S01]  /*4310*/  IABS R8, UR9 ;  /* 0x0000000900087c13 */ /* 0x000fe20008000000 */
[----:B------:R-:W2:Y:S01]  /*4320*/  S2UR UR5, SR_CgaCtaId ;  /* 0x00000000000579c3 */ /* 0x000ea20000008800 */
[----:B------:R-:W-:Y:S01]  /*4330*/  UMOV UR4, 0x400 ;  /* 0x0000040000047882 */ /* 0x000fe20000000000 */
[----:B-1----:R-:W-:Y:S01]  /*4340*/  IMAD.U32 R14, RZ, RZ, UR15 ;  /* 0x0000000fff0e7e24 */ /* 0x002fe2000f8e00ff */
[----:B------:R-:W1:Y:S01]  /*4350*/  I2F.RP R4, R8 ;  /* 0x0000000800047306 */ /* 0x000e620000209400 */
[----:B------:R-:W-:Y:S01]  /*4360*/  UIADD3 UR4, UPT, UPT, UR4, 0x580, URZ ;  /* 0x0000058004047890 */ /* 0x000fe2000fffe0ff */
[----:B------:R-:W-:Y:S01]  /*4370*/  ISETP.NE.AND P0, PT, RZ, UR9, PT ;  /* 0x00000009ff007c0c */ /* 0x000fe2000bf05270 */
[----:B------:R-:W-:Y:S01]  /*4380*/  VIADD R20, R9, UR15 ;  /* 0x0000000f09147c36 */ /* 0x000fe20008000000 */
[----:B------:R-:W-:Y:S01]  /*4390*/  LOP3.LUT R18, RZ, UR9, RZ, 0x33, !PT ;  /* 0x00000009ff127c12 */ /* 0x000fe2000f8e33ff */
[----:B------:R-:W4:Y:S01]  /*43a0*/  LDC.64 R2, c[0x0][0x3a0] ;  /* 0x0000e800ff027b82 */ /* 0x000f220000000a00 */
[----:B------:R-:W-:-:S02]  /*43b0*/  IMAD R14, R14, 0x2, R9 ;  /* 0x000000020e0e7824 */ /* 0x000fc400078e0209 */
[----:B-1----:R-:W1:Y:S01]  /*43c0*/  MUFU.RCP R4, R4 ;  /* 0x0000000400047308 */ /* 0x002e620000001000 */
[----:B--2---:R-:W-:Y:S01]  /*43d0*/  ULEA UR4, UR5, UR4, 0x18 ;  /* 0x0000000405047291 */ /* 0x004fe2000f8ec0ff */
[----:B-1----:R-:W-:Y:S01]  /*43e0*/  IADD3 R16, PT, PT, R4, 0xffffffe, RZ ;  /* 0x0ffffffe04107810 */ /* 0x002fe20007ffe0ff */
[----:B------:R-:W-:-:S05]  /*43f0*/  IMAD.U32 R4, RZ, RZ, UR15 ;  /* 0x0000000fff047e24 */ /* 0x000fca000f8e00ff */
[----:B------:R1:W2:Y:S01]  /*4400*/  F2I.FTZ.U32.TRUNC.NTZ R17, R16 ;  /* 0x0000001000117305 */ /* 0x0002a2000021f000 */
[----:B---3--:R-:W-:Y:S02]  /*4410*/  IMAD R19, R4, 0x3, R9 ;  /* 0x0000000304137824 */ /* 0x008fe400078e0209 */
[----:B-1----:R-:W-:Y:S02]  /*4420*/  HFMA2 R16, -RZ, RZ, 0, 0 ;  /* 0x00000000ff107431 */ /* 0x002fe400000001ff */
[----:B--2---:R-:W-:-:S04]  /*4430*/  IMAD.MOV R5, RZ, RZ, -R17 ;  /* 0x000000ffff057224 */ /* 0x004fc800078e0a11 */
[----:B------:R-:W-:-:S04]  /*4440*/  IMAD R5, R5, R8, RZ ;  /* 0x0000000805057224 */ /* 0x000fc800078e02ff */
[----:B------:R-:W-:Y:S01]  /*4450*/  IMAD.HI.U32 R16, R17, R5, R16 ;  /* 0x0000000511107227 */ /* 0x000fe200078e0010 */
[----:B----4-:R-:W-:-:S07]  /*4460*/  LEA R17, R9, UR4, 0x2 ;  /* 0x0000000409117c11 */ /* 0x010fce000f8e10ff */
.L_x_46633:
[----:B01----:R-:W-:Y:S01]  /*4470*/  IABS R6, UR9 ;  /* 0x0000000900067c13 */ /* 0x003fe20008000000 */
[----:B------:R-:W-:Y:S01]  /*4480*/  IMAD.U32 R24, RZ, RZ, UR15 ;  /* 0x0000000fff187e24 */ /* 0x000fe2000f8e00ff */
[----:B------:R-:W-:Y:S01]  /*4490*/  IABS R10, UR9 ;  /* 0x00000009000a7c13 */ /* 0x000fe20008000000 */
[----:B------:R-:W-:Y:S01]  /*44a0*/  IMAD.U32 R29, RZ, RZ, UR15 ;  /* 0x0000000fff1d7e24 */ /* 0x000fe2000f8e00ff */
[----:B------:R-:W0:Y:S01]  /*44b0*/  I2F.RP R11, R6 ;  /* 0x00000006000b7306 */ /* 0x000e220000209400 */
[----:B------:R-:W-:Y:S02]  /*44c0*/  IABS R7, R9 ;  /* 0x0000000900077213 */ /* 0x000fe40000000000 */
[----:B------:R-:W-:Y:S02]  /*44d0*/  IADD3 R21, PT, PT, RZ, -R10, RZ ;  /* 0x8000000aff157210 */ /* 0x000fe40007ffe0ff */
[----:B------:R-:W-:Y:S01]  /*44e0*/  IABS R12, R20 ;  /* 0x00000014000c7213 */ /* 0x000fe20000000000 */
[----:B------:R-:W-:Y:S01]  /*44f0*/  IMAD.HI.U32 R10, R16, R7, RZ ;  /* 0x00000007100a7227 */ /* 0x000fe200078e00ff */
[----:B------:R-:W-:-:S02]  /*4500*/  IABS R22, R19 ;  /* 0x0000001300167213 */ /* 0x000fc40000000000 */
[----:B------:R-:W-:Y:S01]  /*4510*/  LOP3.LUT R23, R9, UR9, RZ, 0x3c, !PT ;  /* 0x0000000909177c12 */ /* 0x000fe2000f8e3cff */
[----:B------:R-:W-:-:S03]  /*4520*/  IMAD R7, R10, R21, R7 ;  /* 0x000000150a077224 */ /* 0x000fc600078e0207 */
[----:B------:R-:W-:Y:S01]  /*4530*/  ISETP.GE.AND P5, PT, R23, RZ, PT ;  /* 0x000000ff1700720c */ /* 0x000fe20003fa6270 */
[----:B------:R-:W-:Y:S01]  /*4540*/  IMAD R23, R24, 0xc, R17 ;  /* 0x0000000c18177824 */ /* 0x000fe200078e0211 */
[----:B0-----:R-:W0:Y:S01]  /*4550*/  MUFU.RCP R11, R11 ;  /* 0x0000000b000b7308 */ /* 0x001e220000001000 */
[----:B------:R-:W-:-:S04]  /*4560*/  ISETP.GT.U32.AND P1, PT, R8, R7, PT ;  /* 0x000000070800720c */ /* 0x000fc80003f24070 */
[----:B------:R-:W-:Y:S09]  /*4570*/  LDS R23, [R23] ;  /* 0x0000000017177984 */ /* 0x000ff20000000800 */
[----:B------:R-:W-:Y:S01]  /*4580*/  @!P1 IADD3 R7, PT, PT, R7, -R6, RZ ;  /* 0x8000000607079210 */ /* 0x000fe20007ffe0ff */
[----:B------:R-:W-:-:S02]  /*4590*/  @!P1 VIADD R10, R10, 0x1 ;  /* 0x000000010a0a9836 */ /* 0x000fc40000000000 */
[----:B0-----:R-:W-:Y:S01]  /*45a0*/  VIADD R4, R11, 0xffffffe ;  /* 0x0ffffffe0b047836 */ /* 0x001fe20000000000 */
[----:B------:R-:W-:-:S03]  /*45b0*/  ISETP.GE.U32.AND P2, PT, R7, R8, PT ;  /* 0x000000080700720c */ /* 0x000fc60003f46070 */
[----:B------:R0:W1:Y:S02]  /*45c0*/  F2I.FTZ.U32.TRUNC.NTZ R5, R4 ;  /* 0x0000000400057305 */ /* 0x000064000021f000 */
[----:B0-----:R-:W-:-:S08]  /*45d0*/  IMAD.MOV.U32 R4, RZ, RZ, RZ ;  /* 0x000000ffff047224 */ /* 0x001fd000078e00ff */
[----:B------:R-:W-:Y:S02]  /*45e0*/  @P2 VIADD R10, R10, 0x1 ;  /* 0x000000010a0a2836 */ /* 0x000fe40000000000 */
[----:B-1----:R-:W-:Y:S02]  /*45f0*/  IMAD.MOV R11, RZ, RZ, -R5 ;  /* 0x000000ffff0b7224 */ /* 0x002fe400078e0a05 */
[----:B------:R-:W-:Y:S02]  /*4600*/  @!P5 IMAD.MOV R10, RZ, RZ, -R10 ;  /* 0x000000ffff0ad224 */ /* 0x000fe400078e0a0a */
[----:B------:R-:W-:-:S04]  /*4610*/  IMAD R11, R11, R6, RZ ;  /* 0x000000060b0b7224 */ /* 0x000fc800078e02ff */
        /* <DEDUP_REMOVED lines=8> */
[-C--:B------:R-:W-:Y:S01]  /*46a0*/  IMAD R13, R7, R21.reuse, R12 ;  /* 0x00000015070d7224 */ /* 0x080fe200078e020c */
[----:B------:R-:W-:Y:S01]  /*46b0*/  LOP3.LUT R12, R20, UR9, RZ, 0x3c, !PT ;  /* 0x00000009140c7c12 */ /* 0x000fe2000f8e3cff */
[----:B------:R-:W-:Y:S02]  /*46c0*/  IMAD R21, R5, R21, R22 ;  /* 0x0000001505157224 */ /* 0x000fe400078e0216 */
[----:B------:R-:W-:Y:S01]  /*46d0*/  IMAD.U32 R22, RZ, RZ, UR15 ;  /* 0x0000000fff167e24 */ /* 0x000fe2000f8e00ff */
[C---:B------:R-:W-:Y:S02]  /*46e0*/  ISETP.GT.U32.AND P1, PT, R6.reuse, R13, PT ;  /* 0x0000000d0600720c */ /* 0x040fe40003f24070 */
[----:B------:R-:W-:Y:S01]  /*46f0*/  ISETP.GT.U32.AND P2, PT, R6, R21, PT ;  /* 0x000000150600720c */ /* 0x000fe20003f44070 */
[----:B------:R-:W-:Y:S01]  /*4700*/  @!P6 IMAD.IADD R11, R11, 0x1, -R6 ;  /* 0x000000010b0be824 */ /* 0x000fe200078e0a06 */
[----:B------:R-:W-:Y:S01]  /*4710*/  ISETP.GE.AND P4, PT, R12, RZ, PT ;  /* 0x000000ff0c00720c */ /* 0x000fe20003f86270 */
[----:B------:R-:W-:-:S02]  /*4720*/  @!P6 VIADD R4, R4, 0x1 ;  /* 0x000000010404e836 */ /* 0x000fc40000000000 */
[----:B------:R-:W-:Y:S01]  /*4730*/  IMAD.U32 R12, RZ, RZ, UR15 ;  /* 0x0000000fff0c7e24 */ /* 0x000fe2000f8e00ff */
[-C--:B------:R-:W-:Y:S01]  /*4740*/  ISETP.GE.U32.AND P3, PT, R11, R6.reuse, PT ;  /* 0x000000060b00720c */ /* 0x080fe20003f66070 */
[----:B------:R-:W-:Y:S01]  /*4750*/  IMAD R25, R22, 0x8, R17 ;  /* 0x0000000816197824 */ /* 0x000fe200078e0211 */
[----:B------:R-:W-:Y:S02]  /*4760*/  LOP3.LUT R11, R14, UR9, RZ, 0x3c, !PT ;  /* 0x000000090e0b7c12 */ /* 0x000fe4000f8e3cff */
[----:B------:R-:W-:Y:S01]  /*4770*/  LEA R27, R12, R17, 0x2 ;  /* 0x000000110c1b7211 */ /* 0x000fe200078e10ff */
[----:B------:R-:W-:Y:S01]  /*4780*/  @!P1 VIADD R7, R7, 0x1 ;  /* 0x0000000107079836 */ /* 0x000fe20000000000 */
[-C--:B------:R-:W-:Y:S01]  /*4790*/  @!P1 IADD3 R13, PT, PT, R13, -R6.reuse, RZ ;  /* 0x800000060d0d9210 */ /* 0x080fe20007ffe0ff */
[----:B------:R-:W-:Y:S01]  /*47a0*/  LDS R25, [R25] ;  /* 0x0000000019197984 */ /* 0x000fe20000000800 */
[-C--:B------:R-:W-:Y:S01]  /*47b0*/  @!P2 IADD3 R21, PT, PT, R21, -R6.reuse, RZ ;  /* 0x800000061515a210 */ /* 0x080fe20007ffe0ff */
[----:B------:R-:W-:Y:S01]  /*47c0*/  @!P2 VIADD R5, R5, 0x1 ;  /* 0x000000010505a836 */ /* 0x000fe20000000000 */
[-C--:B------:R-:W-:Y:S01]  /*47d0*/  ISETP.GE.U32.AND P6, PT, R13, R6.reuse, PT ;  /* 0x000000060d00720c */ /* 0x080fe20003fc6070 */
[----:B------:R-:W-:Y:S01]  /*47e0*/  LDS R27, [R27] ;  /* 0x000000001b1b7984 */ /* 0x000fe20000000800 */
[----:B------:R-:W-:Y:S01]  /*47f0*/  ISETP.GE.AND P5, PT, R11, RZ, PT ;  /* 0x000000ff0b00720c */ /* 0x000fe20003fa6270 */
[----:B------:R-:W-:Y:S01]  /*4800*/  @P3 VIADD R4, R4, 0x1 ;  /* 0x0000000104043836 */ /* 0x000fe20000000000 */
[----:B------:R-:W-:-:S02]  /*4810*/  ISETP.GE.U32.AND P3, PT, R21, R6, PT ;  /* 0x000000061500720c */ /* 0x000fc40003f66070 */
[----:B------:R-:W-:Y:S01]  /*4820*/  LOP3.LUT R6, R19, UR9, RZ, 0x3c, !PT ;  /* 0x0000000913067c12 */ /* 0x000fe2000f8e3cff */
[----:B------:R-:W0:Y:S01]  /*4830*/  LDS R21, [R17] ;  /* 0x0000000011157984 */ /* 0x000e220000000800 */
[----:B------:R-:W-:Y:S01]  /*4840*/  ISETP.NE.AND P2, PT, RZ, UR9, PT ;  /* 0x00000009ff007c0c */ /* 0x000fe2000bf45270 */
[----:B------:R-:W-:Y:S01]  /*4850*/  @!P4 IMAD.MOV R4, RZ, RZ, -R4 ;  /* 0x000000ffff04c224 */ /* 0x000fe200078e0a04 */
[----:B------:R-:W-:Y:S02]  /*4860*/  ISETP.GE.AND P1, PT, R6, RZ, PT ;  /* 0x000000ff0600720c */ /* 0x000fe40003f26270 */
[----:B------:R-:W-:Y:S02]  /*4870*/  LOP3.LUT R13, RZ, UR9, RZ, 0x33, !PT ;  /* 0x00000009ff0d7c12 */ /* 0x000fe4000f8e33ff */
[----:B------:R-:W-:Y:S02]  /*4880*/  @P6 IADD3 R7, PT, PT, R7, 0x1, RZ ;  /* 0x0000000107076810 */ /* 0x000fe40007ffe0ff */
[----:B------:R-:W-:Y:S01]  /*4890*/  SEL R10, R13, R10, !P2 ;  /* 0x0000000a0d0a7207 */ /* 0x000fe20005000000 */
[----:B------:R-:W-:Y:S01]  /*48a0*/  @P3 VIADD R5, R5, 0x1 ;  /* 0x0000000105053836 */ /* 0x000fe20000000000 */
[----:B------:R-:W-:-:S02]  /*48b0*/  @!P5 IADD3 R7, PT, PT, -R7, RZ, RZ ;  /* 0x000000ff0707d210 */ /* 0x000fc40007ffe1ff */
[C---:B------:R-:W-:Y:S01]  /*48c0*/  SEL R4, R13.reuse, R4, !P2 ;  /* 0x000000040d047207 */ /* 0x040fe20005000000 */
[----:B------:R-:W-:Y:S01]  /*48d0*/  IMAD.MOV.U32 R11, RZ, RZ, R5 ;  /* 0x000000ffff0b7224 */ /* 0x000fe200078e0005 */
[----:B------:R-:W-:Y:S01]  /*48e0*/  SEL R7, R13, R7, !P2 ;  /* 0x000000070d077207 */ /* 0x000fe20005000000 */
[----:B------:R-:W-:Y:S02]  /*48f0*/  IMAD.MOV R6, RZ, RZ, -R10 ;  /* 0x000000ffff067224 */ /* 0x000fe400078e0a0a */
[----:B------:R-:W-:Y:S01]  /*4900*/  @!P1 IMAD.MOV R11, RZ, RZ, -R11 ;  /* 0x000000ffff0b9224 */ /* 0x000fe200078e0a0b */
[----:B------:R-:W-:Y:S01]  /*4910*/  IADD3 R13, PT, PT, -R7, RZ, RZ ;  /* 0x000000ff070d7210 */ /* 0x000fe20007ffe1ff */
[----:B------:R-:W-:Y:S02]  /*4920*/  IMAD R5, R6, UR9, R9 ;  /* 0x0000000906057c24 */ /* 0x000fe4000f8e0209 */
[----:B------:R-:W-:Y:S01]  /*4930*/  IMAD R6, R0, R7, R15 ;  /* 0x0000000700067224 */ /* 0x000fe200078e020f */
[----:B------:R-:W-:Y:S01]  /*4940*/  SEL R12, R18, R11, !P0 ;  /* 0x0000000b120c7207 */ /* 0x000fe20004000000 */
[----:B------:R-:W-:-:S02]  /*4950*/  IMAD.MOV R11, RZ, RZ, -R4 ;  /* 0x000000ffff0b7224 */ /* 0x000fc400078e0a04 */
[C-C-:B------:R-:W-:Y:S02]  /*4960*/  IMAD R10, R0.reuse, R10, R15.reuse ;  /* 0x0000000a000a7224 */ /* 0x140fe400078e020f */
[----:B------:R-:W-:Y:S02]  /*4970*/  IMAD.MOV R22, RZ, RZ, -R12 ;  /* 0x000000ffff167224 */ /* 0x000fe400078e0a0c */
[----:B------:R-:W-:Y:S02]  /*4980*/  IMAD R7, R11, UR9, R20 ;  /* 0x000000090b077c24 */ /* 0x000fe4000f8e0214 */
[----:B------:R-:W-:Y:S02]  /*4990*/  IMAD R11, R13, UR9, R14 ;  /* 0x000000090d0b7c24 */ /* 0x000fe4000f8e020e */
[C-C-:B------:R-:W-:Y:S02]  /*49a0*/  IMAD R4, R0.reuse, R4, R15.reuse ;  /* 0x0000000400047224 */ /* 0x140fe400078e020f */
[----:B------:R-:W-:Y:S01]  /*49b0*/  IMAD R12, R0, R12, R15 ;  /* 0x0000000c000c7224 */ /* 0x000fe200078e020f */
[----:B------:R-:W-:Y:S01]  /*49c0*/  IADD3 R11, PT, PT, R6, R11, RZ ;  /* 0x0000000b060b7210 */ /* 0x000fe20007ffe0ff */
[----:B------:R-:W-:-:S02]  /*49d0*/  IMAD R13, R22, UR9, R19 ;  /* 0x00000009160d7c24 */ /* 0x000fc4000f8e0213 */
[----:B------:R-:W-:Y:S02]  /*49e0*/  IMAD.IADD R5, R10, 0x1, R5 ;  /* 0x000000010a057824 */ /* 0x000fe400078e0205 */
[----:B------:R-:W-:Y:S02]  /*49f0*/  IMAD.IADD R7, R4, 0x1, R7 ;  /* 0x0000000104077824 */ /* 0x000fe400078e0207 */
[----:B------:R-:W-:Y:S02]  /*4a00*/  IMAD.IADD R13, R12, 0x1, R13 ;  /* 0x000000010c0d7824 */ /* 0x000fe400078e020d */
[----:B------:R-:W-:-:S04]  /*4a10*/  IMAD.WIDE R4, R5, 0x4, R2 ;  /* 0x0000000405047825 */ /* 0x000fc800078e0202 */
[----:B------:R-:W-:Y:S01]  /*4a20*/  IMAD.U32 R22, RZ, RZ, UR15 ;  /* 0x0000000fff167e24 */ /* 0x000fe2000f8e00ff */
[----:B0-----:R0:W-:Y:S01]  /*4a30*/  STG.E desc[UR10][R4.64], R21 ;  /* 0x0000001504007986 */ /* 0x0011e2000c10190a */
[----:B------:R-:W-:-:S03]  /*4a40*/  IMAD.WIDE R6, R7, 0x4, R2 ;  /* 0x0000000407067825 */ /* 0x000fc600078e0202 */
[----:B------:R-:W-:Y:S01]  /*4a50*/  IADD3 R9, PT, PT, R22, UR15, R9 ;  /* 0x0000000f16097c10 */ /* 0x000fe2000fffe009 */
[----:B------:R-:W-:Y:S01]  /*4a60*/  IMAD.WIDE R10, R11, 0x4, R2 ;  /* 0x000000040b0a7825 */ /* 0x000fe200078e0202 */
[----:B------:R1:W-:Y:S02]  /*4a70*/  STG.E desc[UR10][R6.64], R27 ;  /* 0x0000001b06007986 */ /* 0x0003e4000c10190a */
[----:B------:R-:W-:Y:S01]  /*4a80*/  IADD3 R9, PT, PT, R24, UR15, R9 ;  /* 0x0000000f18097c10 */ /* 0x000fe2000fffe009 */
[----:B------:R-:W-:Y:S01]  /*4a90*/  IMAD.WIDE R12, R13, 0x4, R2 ;  /* 0x000000040d0c7825 */ /* 0x000fe200078e0202 */
[----:B------:R1:W-:Y:S02]  /*4aa0*/  STG.E desc[UR10][R10.64], R25 ;  /* 0x000000190a007986 */ /* 0x0003e4000c10190a */
[----:B------:R-:W-:Y:S01]  /*4ab0*/  ISETP.GE.U32.AND P1, PT, R9, 0x100, PT ;  /* 0x000001000900780c */ /* 0x000fe20003f26070 */
[----:B0-----:R-:W-:Y:S01]  /*4ac0*/  IMAD.U32 R4, RZ, RZ, UR15 ;  /* 0x0000000fff047e24 */ /* 0x001fe2000f8e00ff */
[----:B------:R1:W-:Y:S01]  /*4ad0*/  STG.E desc[UR10][R12.64], R23 ;  /* 0x000000170c007986 */ /* 0x0003e2000c10190a */
[----:B------:R-:W-:Y:S01]  /*4ae0*/  MOV R5, UR15 ;  /* 0x0000000f00057c02 */ /* 0x000fe20008000f00 */
[----:B------:R-:W-:-:S02]  /*4af0*/  IMAD R14, R29, 0x4, R14 ;  /* 0x000000041d0e7824 */ /* 0x000fc400078e020e */
[----:B------:R-:W-:Y:S01]  /*4b00*/  IMAD R19, R22, 0x4, R19 ;  /* 0x0000000416137824 */ /* 0x000fe200078e0213 */
[----:B------:R-:W-:Y:S01]  /*4b10*/  LEA R20, R5, R20, 0x2 ;  /* 0x0000001405147211 */ /* 0x000fe200078e10ff */
[----:B------:R-:W-:-:S05]  /*4b20*/  IMAD R17, R4, 0x10, R17 ;  /* 0x0000001004117824 */ /* 0x000fca00078e0211 */
[----:B------:R-:W-:Y:S05]  /*4b30*/  @!P1 BRA `(.L_x_46633) ;  /* 0xfffffff8004c9947 */ /* 0x000fea000383ffff */
[----:B------:R-:W-:Y:S05]  /*4b40*/  EXIT ;  /* 0x000000000000794d */ /* 0x000fea0003800000 */
.L_x_46556:
[----:B------:R-:W-:Y:S01]  /*4b50*/  BSSY B2, `(.L_x_46634) ;  /* 0x0000006000027945 */ /* 0x000fe20003800000 */
[----:B------:R-:W-:Y:S02]  /*4b60*/  IMAD.MOV.U32 R3, RZ, RZ, R23 ;  /* 0x000000ffff037224 */ /* 0x000fe400078e0017 */
[----:B------:R-:W-:-:S07]  /*4b70*/  IMAD.MOV.U32 R2, RZ, RZ, -0x1 ;  /* 0xffffffffff027424 */ /* 0x000fce00078e00ff */
[----:B01234-:R-:W-:Y:S05]  /*4b80*/  WARPSYNC.COLLECTIVE R2, `(.L_x_46635) ;  /* 0x0000000002087348 */ /* 0x01ffea0003c00000 */
[----:B0-----:R0:W0:Y:S02]  /*4b90*/  SHFL.IDX P6, R2, R12, R3, R10 ;  /* 0x000000030c027389 */ /* 0x00102400000c000a */
[----:B01234-:R-:W-:Y:S05]  /*4ba0*/  ENDCOLLECTIVE ;  /* 0x000000000000791b */ /* 0x01ffea0003800000 */
.L_x_46635:
[----:B------:R-:W-:Y:S05]  /*4bb0*/  BSYNC B2 ;  /* 0x0000000000027941 */ /* 0x000fea0003800000 */
.L_x_46634:
[----:B------:R-:W-:Y:S05]  /*4bc0*/  BRA `(.L_x_46636) ;  /* 0xffffffd000707947 */ /* 0x000fea000383ffff */
.L_x_46558:
[----:B------:R-:W-:Y:S01]  /*4bd0*/  BSSY B2, `(.L_x_46637) ;  /* 0x0000006000027945 */ /* 0x000fe20003800000 */
[----:B------:R-:W-:Y:S01]  /*4be0*/  MOV R3, R37 ;  /* 0x0000002500037202 */ /* 0x000fe20000000f00 */
[----:B------:R-:W-:-:S07]  /*4bf0*/  IMAD.MOV.U32 R2, RZ, RZ, -0x1 ;  /* 0xffffffffff027424 */ /* 0x000fce00078e00ff */
[----:B01234-:R-:W-:Y:S05]  /*4c00*/  WARPSYNC.COLLECTIVE R2, `(.L_x_46638) ;  /* 0x0000000002087348 */ /* 0x01ffea0003c00000 */
[----:B0-----:R0:W0:Y:S02]  /*4c10*/  SHFL.IDX P6, R2, R12, R3, R10 ;  /* 0x000000030c027389 */ /* 0x00102400000c000a */
[----:B01234-:R-:W-:Y:S05]  /*4c20*/  ENDCOLLECTIVE ;  /* 0x000000000000791b */ /* 0x01ffea0003800000 */
.L_x_46638:
[----:B------:R-:W-:Y:S05]  /*4c30*/  BSYNC B2 ;  /* 0x0000000000027941 */ /* 0x000fea0003800000 */
.L_x_46637:
[----:B------:R-:W-:Y:S05]  /*4c40*/  BRA `(.L_x_46639) ;  /* 0xffffffd000647947 */ /* 0x000fea000383ffff */
.L_x_46560:
[----:B------:R-:W-:Y:S01]  /*4c50*/  BSSY B2, `(.L_x_46640) ;  /* 0x0000006000027945 */ /* 0x000fe20003800000 */
[----:B------:R-:W-:Y:S02]  /*4c60*/  IMAD.MOV.U32 R3, RZ, RZ, R35 ;  /* 0x000000ffff037224 */ /* 0x000fe400078e0023 */
[----:B------:R-:W-:-:S07]  /*4c70*/  IMAD.MOV.U32 R2, RZ, RZ, -0x1 ;  /* 0xffffffffff027424 */ /* 0x000fce00078e00ff */
[----:B01234-:R-:W-:Y:S05]  /*4c80*/  WARPSYNC.COLLECTIVE R2, `(.L_x_46641) ;  /* 0x0000000002087348 */ /* 0x01ffea0003c00000 */
[----:B0-----:R0:W0:Y:S02]  /*4c90*/  SHFL.IDX P6, R2, R12, R3, R10 ;  /* 0x000000030c027389 */ /* 0x00102400000c000a */
[----:B01234-:R-:W-:Y:S05]  /*4ca0*/  ENDCOLLECTIVE ;  /* 0x000000000000791b */ /* 0x01ffea0003800000 */
.L_x_46641:
[----:B------:R-:W-:Y:S05]  /*4cb0*/  BSYNC B2 ;  /* 0x0000000000027941 */ /* 0x000fea0003800000 */
.L_x_46640:
[----:B------:R-:W-:Y:S05]  /*4cc0*/  BRA `(.L_x_46642) ;  /* 0xffffffd000587947 */ /* 0x000fea000383ffff */
.L_x_46562:
[----:B------:R-:W-:Y:S01]  /*4cd0*/  BSSY B2, `(.L_x_46643) ;  /* 0x0000006000027945 */ /* 0x000fe20003800000 */
[----:B------:R-:W-:Y:S01]  /*4ce0*/  MOV R3, R33 ;  /* 0x0000002100037202 */ /* 0x000fe20000000f00 */
[----:B------:R-:W-:-:S07]  /*4cf0*/  IMAD.MOV.U32 R2, RZ, RZ, -0x1 ;  /* 0xffffffffff027424 */ /* 0x000fce00078e00ff */
[----:B01234-:R-:W-:Y:S05]  /*4d00*/  WARPSYNC.COLLECTIVE R2, `(.L_x_46644) ;  /* 0x0000000002087348 */ /* 0x01ffea0003c00000 */
[----:B0-----:R0:W0:Y:S02]  /*4d10*/  SHFL.IDX P6, R2, R12, R3, R10 ;  /* 0x000000030c027389 */ /* 0x00102400000c000a */
[----:B01234-:R-:W-:Y:S05]  /*4d20*/  ENDCOLLECTIVE ;  /* 0x000000000000791b */ /* 0x01ffea0003800000 */
.L_x_46644:
[----:B------:R-:W-:Y:S05]  /*4d30*/  BSYNC B2 ;  /* 0x0000000000027941 */ /* 0x000fea0003800000 */
.L_x_46643:
[----:B------:R-:W-:Y:S05]  /*4d40*/  BRA `(.L_x_46645) ;  /* 0xffffffd0004c7947 */ /* 0x000fea000383ffff */
.L_x_46564:
[----:B------:R-:W-:Y:S01]  /*4d50*/  BSSY B2, `(.L_x_46646) ;  /* 0x0000006000027945 */ /* 0x000fe20003800000 */
[----:B------:R-:W-:Y:S02]  /*4d60*/  IMAD.MOV.U32 R3, RZ, RZ, R31 ;  /* 0x000000ffff037224 */ /* 0x000fe400078e001f */
[----:B------:R-:W-:-:S07]  /*4d70*/  IMAD.MOV.U32 R2, RZ, RZ, -0x1 ;  /* 0xffffffffff027424 */ /* 0x000fce00078e00ff */
[----:B01234-:R-:W-:Y:S05]  /*4d80*/  WARPSYNC.COLLECTIVE R2, `(.L_x_46647) ;  /* 0x0000000002087348 */ /* 0x01ffea0003c00000 */
[----:B0-----:R0:W0:Y:S02]  /*4d90*/  SHFL.IDX P6, R2, R12, R3, R10 ;  /* 0x000000030c027389 */ /* 0x00102400000c000a */
[----:B01234-:R-:W-:Y:S05]  /*4da0*/  ENDCOLLECTIVE ;  /* 0x000000000000791b */ /* 0x01ffea0003800000 */
.L_x_46647:
[----:B------:R-:W-:Y:S05]  /*4db0*/  BSYNC B2 ;  /* 0x0000000000027941 */ /* 0x000fea0003800000 */
.L_x_46646:
[----:B------:R-:W-:Y:S05]  /*4dc0*/  BRA `(.L_x_46648) ;  /* 0xffffffd000407947 */ /* 0x000fea000383ffff */
.L_x_46566:
[----:B------:R-:W-:Y:S01]  /*4dd0*/  BSSY B2, `(.L_x_46649) ;  /* 0x0000006000027945 */ /* 0x000fe20003800000 */
[----:B------:R-:W-:Y:S01]  /*4de0*/  MOV R3, R29 ;  /* 0x0000001d00037202 */ /* 0x000fe20000000f00 */
[----:B------:R-:W-:-:S07]  /*4df0*/  IMAD.MOV.U32 R2, RZ, RZ, -0x1 ;  /* 0xffffffffff027424 */ /* 0x000fce00078e00ff */
[----:B01234-:R-:W-:Y:S05]  /*4e00*/  WARPSYNC.COLLECTIVE R2, `(.L_x_46650) ;  /* 0x0000000002087348 */ /* 0x01ffea0003c00000 */
[----:B0-----:R0:W0:Y:S02]  /*4e10*/  SHFL.IDX P6, R2, R12, R3, R10 ;  /* 0x000000030c027389 */ /* 0x00102400000c000a */
[----:B01234-:R-:W-:Y:S05]  /*4e20*/  ENDCOLLECTIVE ;  /* 0x000000000000791b */ /* 0x01ffea0003800000 */
.L_x_46650:
[----:B------:R-:W-:Y:S05]  /*4e30*/  BSYNC B2 ;  /* 0x0000000000027941 */ /* 0x000fea0003800000 */
.L_x_46649:
[----:B------:R-:W-:Y:S05]  /*4e40*/  BRA `(.L_x_46651) ;  /* 0xffffffd000347947 */ /* 0x000fea000383ffff */
.L_x_46568:
[----:B------:R-:W-:Y:S01]  /*4e50*/  BSSY B2, `(.L_x_46652) ;  /* 0x0000006000027945 */ /* 0x000fe20003800000 */
[----:B------:R-:W-:Y:S02]  /*4e60*/  IMAD.MOV.U32 R3, RZ, RZ, R27 ;  /* 0x000000ffff037224 */ /* 0x000fe400078e001b */
[----:B------:R-:W-:-:S07]  /*4e70*/  IMAD.MOV.U32 R2, RZ, RZ, -0x1 ;  /* 0xffffffffff027424 */ /* 0x000fce00078e00ff */
[----:B01234-:R-:W-:Y:S05]  /*4e80*/  WARPSYNC.COLLECTIVE R2, `(.L_x_46653) ;  /* 0x0000000002087348 */ /* 0x01ffea0003c00000 */
[----:B0-----:R0:W0:Y:S02]  /*4e90*/  SHFL.IDX P6, R2, R12, R3, R10 ;  /* 0x000000030c027389 */ /* 0x00102400000c000a */
[----:B01234-:R-:W-:Y:S05]  /*4ea0*/  ENDCOLLECTIVE ;  /* 0x000000000000791b */ /* 0x01ffea0003800000 */
.L_x_46653:
[----:B------:R-:W-:Y:S05]  /*4eb0*/  BSYNC B2 ;  /* 0x0000000000027941 */ /* 0x000fea0003800000 */
.L_x_46652:
[----:B------:R-:W-:Y:S05]  /*4ec0*/  BRA `(.L_x_46654) ;  /* 0xffffffd000347947 */ /* 0x000fea000383ffff */
.L_x_46570:
[----:B------:R-:W-:Y:S01]  /*4ed0*/  BSSY B2, `(.L_x_46655) ;  /* 0x0000006000027945 */ /* 0x000fe20003800000 */
[----:B------:R-:W-:Y:S01]  /*4ee0*/  MOV R3, R22 ;  /* 0x0000001600037202 */ /* 0x000fe20000000f00 */
[----:B------:R-:W-:-:S07]  /*4ef0*/  IMAD.MOV.U32 R2, RZ, RZ, -0x1 ;  /* 0xffffffffff027424 */ /* 0x000fce00078e00ff */
[----:B01234-:R-:W-:Y:S05]  /*4f00*/  WARPSYNC.COLLECTIVE R2, `(.L_x_46656) ;  /* 0x0000000002087348 */ /* 0x01ffea0003c00000 */
[----:B0-----:R0:W0:Y:S02]  /*4f10*/  SHFL.IDX P6, R2, R12, R3, R10 ;  /* 0x000000030c027389 */ /* 0x00102400000c000a */
[----:B01234-:R-:W-:Y:S05]  /*4f20*/  ENDCOLLECTIVE ;  /* 0x000000000000791b */ /* 0x01ffea0003800000 */
.L_x_46656:
[----:B------:R-:W-:Y:S05]  /*4f30*/  BSYNC B2 ;  /* 0x0000000000027941 */ /* 0x000fea0003800000 */
.L_x_46655:
[----:B------:R-:W-:Y:S05]  /*4f40*/  BRA `(.L_x_46657) ;  /* 0xffffffd0002c7947 */ /* 0x000fea000383ffff */
.L_x_46585:
[----:B------:R-:W-:Y:S01]  /*4f50*/  BSSY B1, `(.L_x_46658) ;  /* 0x0000006000017945 */ /* 0x000fe20003800000 */
[----:B------:R-:W-:Y:S02]  /*4f60*/  IMAD.MOV.U32 R3, RZ, RZ, R23 ;  /* 0x000000ffff037224 */ /* 0x000fe400078e0017 */
[----:B------:R-:W-:-:S07]  /*4f70*/  IMAD.MOV.U32 R2, RZ, RZ, -0x1 ;  /* 0xffffffffff027424 */ /* 0x000fce00078e00ff */
[----:B01234-:R-:W-:Y:S05]  /*4f80*/  WARPSYNC.COLLECTIVE R2, `(.L_x_46659) ;  /* 0x0000000002087348 */ /* 0x01ffea0003c00000 */
[----:B0-----:R0:W0:Y:S02]  /*4f90*/  SHFL.IDX P6, R2, R12, R3, R10 ;  /* 0x000000030c027389 */ /* 0x00102400000c000a */
[----:B01234-:R-:W-:Y:S05]  /*4fa0*/  ENDCOLLECTIVE ;  /* 0x000000000000791b */ /* 0x01ffea0003800000 */
.L_x_46659:
[----:B------:R-:W-:Y:S05]  /*4fb0*/  BSYNC B1 ;  /* 0x0000000000017941 */ /* 0x000fea0003800000 */
.L_x_46658:
[----:B------:R-:W-:Y:S05]  /*4fc0*/  BRA `(.L_x_46660) ;  /* 0xffffffd800ec7947 */ /* 0x000fea000383ffff */
.L_x_46587:
[----:B------:R-:W-:Y:S01]  /*4fd0*/  BSSY B1, `(.L_x_46661) ;  /* 0x0000006000017945 */ /* 0x000fe20003800000 */
[----:B------:R-:W-:Y:S01]  /*4fe0*/  MOV R3, R37 ;  /* 0x0000002500037202 */ /* 0x000fe20000000f00 */
[----:B------:R-:W-:-:S07]  /*4ff0*/  IMAD.MOV.U32 R2, RZ, RZ, -0x1 ;  /* 0xffffffffff027424 */ /* 0x000fce00078e00ff */
[----:B01234-:R-:W-:Y:S05]  /*5000*/  WARPSYNC.COLLECTIVE R2, `(.L_x_46662) ;  /* 0x0000000002087348 */ /* 0x01ffea0003c00000 */
[----:B0-----:R0:W0:Y:S02]  /*5010*/  SHFL.IDX P6, R2, R12, R3, R10 ;  /* 0x000000030c027389 */ /* 0x00102400000c000a */
[----:B01234-:R-:W-:Y:S05]  /*5020*/  ENDCOLLECTIVE ;  /* 0x000000000000791b */ /* 0x01ffea0003800000 */
.L_x_46662:
[----:B------:R-:W-:Y:S05]  /*5030*/  BSYNC B1 ;  /* 0x0000000000017941 */ /* 0x000fea0003800000 */
.L_x_46661:
[----:B------:R-:W-:Y:S05]  /*5040*/  BRA `(.L_x_46663) ;  /* 0xffffffd800e07947 */ /* 0x000fea000383ffff */
.L_x_46589:
[----:B------:R-:W-:Y:S01]  /*5050*/  BSSY B1, `(.L_x_46664) ;  /* 0x0000006000017945 */ /* 0x000fe20003800000 */
[----:B------:R-:W-:Y:S02]  /*5060*/  IMAD.MOV.U32 R3, RZ, RZ, R35 ;  /* 0x000000ffff037224 */ /* 0x000fe400078e0023 */
[----:B------:R-:W-:-:S07]  /*5070*/  IMAD.MOV.U32 R2, RZ, RZ, -0x1 ;  /* 0xffffffffff027424 */ /* 0x000fce00078e00ff */
[----:B01234-:R-:W-:Y:S05]  /*5080*/  WARPSYNC.COLLECTIVE R2, `(.L_x_46665) ;  /* 0x0000000002087348 */ /* 0x01ffea0003c00000 */
[----:B0-----:R0:W0:Y:S02]  /*5090*/  SHFL.IDX P6, R2, R12, R3, R10 ;  /* 0x000000030c027389 */ /* 0x00102400000c000a */
[----:B01234-:R-:W-:Y:S05]  /*50a0*/  ENDCOLLECTIVE ;  /* 0x000000000000791b */ /* 0x01ffea0003800000 */
.L_x_46665:
[----:B------:R-:W-:Y:S05]  /*50b0*/  BSYNC B1 ;  /* 0x0000000000017941 */ /* 0x000fea0003800000 */
.L_x_46664:
[----:B------:R-:W-:Y:S05]  /*50c0*/  BRA `(.L_x_46666) ;  /* 0xffffffd800d47947 */ /* 0x000fea000383ffff */
.L_x_46591:
[----:B------:R-:W-:Y:S01]  /*50d0*/  BSSY B1, `(.L_x_46667) ;  /* 0x0000006000017945 */ /* 0x000fe20003800000 */
[----:B------:R-:W-:Y:S01]  /*50e0*/  MOV R3, R33 ;  /* 0x0000002100037202 */ /* 0x000fe20000000f00 */
[----:B------:R-:W-:-:S07]  /*50f0*/  IMAD.MOV.U32 R2, RZ, RZ, -0x1 ;  /* 0xffffffffff027424 */ /* 0x000fce00078e00ff */
[----:B01234-:R-:W-:Y:S05]  /*5100*/  WARPSYNC.COLLECTIVE R2, `(.L_x_46668) ;  /* 0x0000000002087348 */ /* 0x01ffea0003c00000 */
[----:B0-----:R0:W0:Y:S02]  /*5110*/  SHFL.IDX P6, R2, R12, R3, R10 ;  /* 0x000000030c027389 */ /* 0x00102400000c000a */
[----:B01234-:R-:W-:Y:S05]  /*5120*/  ENDCOLLECTIVE ;  /* 0x000000000000791b */ /* 0x01ffea0003800000 */
.L_x_46668:
[----:B------:R-:W-:Y:S05]  /*5130*/  BSYNC B1 ;  /* 0x0000000000017941 */ /* 0x000fea0003800000 */
.L_x_46667:
[----:B------:R-:W-:Y:S05]  /*5140*/  BRA `(.L_x_46669) ;  /* 0xffffffd800c87947 */ /* 0x000fea000383ffff */
.L_x_46593:
[----:B------:R-:W-:Y:S01]  /*5150*/  BSSY B1, `(.L_x_46670) ;  /* 0x0000006000017945 */ /* 0x000fe20003800000 */
[----:B------:R-:W-:Y:S02]  /*5160*/  IMAD.MOV.U32 R3, RZ, RZ, R31 ;  /* 0x000000ffff037224 */ /* 0x000fe400078e001f */
[----:B------:R-:W-:-:S07]  /*5170*/  IMAD.MOV.U32 R2, RZ, RZ, -0x1 ;  /* 0xffffffffff027424 */ /* 0x000fce00078e00ff */
[----:B01234-:R-:W-:Y:S05]  /*5180*/  WARPSYNC.COLLECTIVE R2, `(.L_x_46671) ;  /* 0x0000000002087348 */ /* 0x01ffea0003c00000 */
[----:B0-----:R0:W0:Y:S02]  /*5190*/  SHFL.IDX P6, R2, R12, R3, R10 ;  /* 0x000000030c027389 */ /* 0x00102400000c000a */
[----:B01234-:R-:W-:Y:S05]  /*51a0*/  ENDCOLLECTIVE ;  /* 0x000000000000791b */ /* 0x01ffea0003800000 */
.L_x_46671:
[----:B------:R-:W-:Y:S05]  /*51b0*/  BSYNC B1 ;  /* 0x0000000000017941 */ /* 0x000fea0003800000 */
.L_x_46670:
[----:B------:R-:W-:Y:S05]  /*51c0*/  BRA `(.L_x_46672) ;  /* 0xffffffd800bc7947 */ /* 0x000fea000383ffff */
.L_x_46595:
[----:B------:R-:W-:Y:S01]  /*51d0*/  BSSY B1, `(.L_x_46673) ;  /* 0x0000006000017945 */ /* 0x000fe20003800000 */
[----:B------:R-:W-:Y:S01]  /*51e0*/  MOV R3, R29 ;  /* 0x0000001d00037202 */ /* 0x000fe20000000f00 */
[----:B------:R-:W-:-:S07]  /*51f0*/  IMAD.MOV.U32 R2, RZ, RZ, -0x1 ;  /* 0xffffffffff027424 */ /* 0x000fce00078e00ff */
[----:B01234-:R-:W-:Y:S05]  /*5200*/  WARPSYNC.COLLECTIVE R2, `(.L_x_46674) ;  /* 0x0000000002087348 */ /* 0x01ffea0003c00000 */
[----:B0-----:R0:W0:Y:S02]  /*5210*/  SHFL.IDX P6, R2, R12, R3, R10 ;  /* 0x000000030c027389 */ /* 0x00102400000c000a */
[----:B01234-:R-:W-:Y:S05]  /*5220*/  ENDCOLLECTIVE ;  /* 0x000000000000791b */ /* 0x01ffea0003800000 */
.L_x_46674:
[----:B------:R-:W-:Y:S05]  /*5230*/  BSYNC B1 ;  /* 0x0000000000017941 */ /* 0x000fea0003800000 */
.L_x_46673:
[----:B------:R-:W-:Y:S05]  /*5240*/  BRA `(.L_x_46675) ;  /* 0xffffffd800b07947 */ /* 0x000fea000383ffff */
.L_x_46597:
[----:B------:R-:W-:Y:S01]  /*5250*/  BSSY B1, `(.L_x_46676) ;  /* 0x0000006000017945 */ /* 0x000fe20003800000 */
[----:B------:R-:W-:Y:S02]  /*5260*/  IMAD.MOV.U32 R3, RZ, RZ, R27 ;  /* 0x000000ffff037224 */ /* 0x000fe400078e001b */
[----:B------:R-:W-:-:S07]  /*5270*/  IMAD.MOV.U32 R2, RZ, RZ, -0x1 ;  /* 0xffffffffff027424 */ /* 0x000fce00078e00ff */
[----:B01234-:R-:W-:Y:S05]  /*5280*/  WARPSYNC.COLLECTIVE R2, `(.L_x_46677) ;  /* 0x0000000002087348 */ /* 0x01ffea0003c00000 */
[----:B0-----:R0:W0:Y:S02]  /*5290*/  SHFL.IDX P6, R2, R12, R3, R10 ;  /* 0x000000030c027389 */ /* 0x00102400000c000a */
[----:B01234-:R-:W-:Y:S05]  /*52a0*/  ENDCOLLECTIVE ;  /* 0x000000000000791b */ /* 0x01ffea0003800000 */
.L_x_46677:
[----:B------:R-:W-:Y:S05]  /*52b0*/  BSYNC B1 ;  /* 0x0000000000017941 */ /* 0x000fea0003800000 */
.L_x_46676:
[----:B------:R-:W-:Y:S05]  /*52c0*/  BRA `(.L_x_46678) ;  /* 0xffffffd800b07947 */ /* 0x000fea000383ffff */
.L_x_46599:
[----:B------:R-:W-:Y:S01]  /*52d0*/  BSSY B1, `(.L_x_46679) ;  /* 0x0000006000017945 */ /* 0x000fe20003800000 */
[----:B------:R-:W-:Y:S01]  /*52e0*/  MOV R3, R22 ;  /* 0x0000001600037202 */ /* 0x000fe20000000f00 */
[----:B------:R-:W-:-:S07]  /*52f0*/  IMAD.MOV.U32 R2, RZ, RZ, -0x1 ;  /* 0xffffffffff027424 */ /* 0x000fce00078e00ff */
[----:B01234-:R-:W-:Y:S05]  /*5300*/  WARPSYNC.COLLECTIVE R2, `(.L_x_46680) ;  /* 0x0000000002087348 */ /* 0x01ffea0003c00000 */
[----:B0-----:R0:W0:Y:S02]  /*5310*/  SHFL.IDX P6, R2, R12, R3, R10 ;  /* 0x000000030c027389 */ /* 0x00102400000c000a */
[----:B01234-:R-:W-:Y:S05]  /*5320*/  ENDCOLLECTIVE ;  /* 0x000000000000791b */ /* 0x01ffea0003800000 */
.L_x_46680:
[----:B------:R-:W-:Y:S05]  /*5330*/  BSYNC B1 ;  /* 0x0000000000017941 */ /* 0x000fea0003800000 */
.L_x_46679:
[----:B------:R-:W-:Y:S05]  /*5340*/  BRA `(.L_x_46681) ;  /* 0xffffffd800a87947 */ /* 0x000fea000383ffff */
.L_x_46612:
[----:B------:R-:W-:Y:S02]  /*5350*/  IMAD.MOV.U32 R2, RZ, RZ, -0x1 ;  /* 0xffffffffff027424 */ /* 0x000fe400078e00ff */
[----:B------:R-:W-:-:S07]  /*5360*/  IMAD.MOV.U32 R3, RZ, RZ, R23 ;  /* 0x000000ffff037224 */ /* 0x000fce00078e0017 */
[----:B01-3--:R-:W-:Y:S05]  /*5370*/  WARPSYNC.COLLECTIVE R2, `(.L_x_46682) ;  /* 0x0000000002087348 */ /* 0x00bfea0003c00000 */
[----:B0-----:R0:W2:Y:S02]  /*5380*/  SHFL.IDX P6, R2, R12, R3, R10 ;  /* 0x000000030c027389 */ /* 0x0010a400000c000a */
[----:B0123--:R-:W-:Y:S05]  /*5390*/  ENDCOLLECTIVE ;  /* 0x000000000000791b */ /* 0x00ffea0003800000 */
.L_x_46682:
[----:B------:R-:W-:Y:S01]  /*53a0*/  MOV R11, R2 ;  /* 0x00000002000b7202 */ /* 0x000fe20000000f00 */
[----:B------:R-:W-:Y:S06]  /*53b0*/  BRA `(.L_x_46683) ;  /* 0xffffffe400407947 */ /* 0x000fec000383ffff */
.L_x_46614:
[----:B------:R-:W-:Y:S01]  /*53c0*/  BSSY B0, `(.L_x_46684) ;  /* 0x0000006000007945 */ /* 0x000fe20003800000 */
[----:B------:R-:W-:Y:S02]  /*53d0*/  IMAD.MOV.U32 R3, RZ, RZ, R37 ;  /* 0x000000ffff037224 */ /* 0x000fe400078e0025 */
[----:B------:R-:W-:-:S07]  /*53e0*/  IMAD.MOV.U32 R2, RZ, RZ, -0x1 ;  /* 0xffffffffff027424 */ /* 0x000fce00078e00ff */
[----:B01-3--:R-:W-:Y:S05]  /*53f0*/  WARPSYNC.COLLECTIVE R2, `(.L_x_46685) ;  /* 0x0000000002087348 */ /* 0x00bfea0003c00000 */
[----:B0-----:R0:W2:Y:S02]  /*5400*/  SHFL.IDX P6, R2, R12, R3, R10 ;  /* 0x000000030c027389 */ /* 0x0010a400000c000a */
[----:B0123--:R-:W-:Y:S05]  /*5410*/  ENDCOLLECTIVE ;  /* 0x000000000000791b */ /* 0x00ffea0003800000 */
.L_x_46685:
[----:B------:R-:W-:Y:S05]  /*5420*/  BSYNC B0 ;  /* 0x0000000000007941 */ /* 0x000fea0003800000 */
.L_x_46684:
[----:B------:R-:W-:Y:S05]  /*5430*/  BRA `(.L_x_46686) ;  /* 0xffffffe400347947 */ /* 0x000fea000383ffff */
.L_x_46616:
[----:B------:R-:W-:Y:S01]  /*5440*/  BSSY B0, `(.L_x_46687) ;  /* 0x0000006000007945 */ /* 0x000fe20003800000 */
[----:B------:R-:W-:Y:S01]  /*5450*/  IMAD.MOV.U32 R3, RZ, RZ, R35 ;  /* 0x000000ffff037224 */ /* 0x000fe200078e0023 */
[----:B------:R-:W-:-:S07]  /*5460*/  MOV R2, 0xffffffff ;  /* 0xffffffff00027802 */ /* 0x000fce0000000f00 */
[----:B01-3--:R-:W-:Y:S05]  /*5470*/  WARPSYNC.COLLECTIVE R2, `(.L_x_46688) ;  /* 0x0000000002087348 */ /* 0x00bfea0003c00000 */
[----:B0-----:R0:W2:Y:S02]  /*5480*/  SHFL.IDX P6, R2, R12, R3, R10 ;  /* 0x000000030c027389 */ /* 0x0010a400000c000a */
[----:B0123--:R-:W-:Y:S05]  /*5490*/  ENDCOLLECTIVE ;  /* 0x000000000000791b */ /* 0x00ffea0003800000 */
.L_x_46688:
[----:B------:R-:W-:Y:S05]  /*54a0*/  BSYNC B0 ;  /* 0x0000000000007941 */ /* 0x000fea0003800000 */
.L_x_46687:
[----:B------:R-:W-:Y:S05]  /*54b0*/  BRA `(.L_x_46689) ;  /* 0xffffffe400287947 */ /* 0x000fea000383ffff */
.L_x_46618:
[----:B------:R-:W-:Y:S01]  /*54c0*/  BSSY B0, `(.L_x_46690) ;  /* 0x0000006000007945 */ /* 0x000fe20003800000 */
[----:B------:R-:W-:Y:S02]  /*54d0*/  IMAD.MOV.U32 R3, RZ, RZ, R33 ;  /* 0x000000ffff037224 */ /* 0x000fe400078e0021 */
[----:B------:R-:W-:-:S07]  /*54e0*/  IMAD.MOV.U32 R2, RZ, RZ, -0x1 ;  /* 0xffffffffff027424 */ /* 0x000fce00078e00ff */
[----:B01-3--:R-:W-:Y:S05]  /*54f0*/  WARPSYNC.COLLECTIVE R2, `(.L_x_46691) ;  /* 0x0000000002087348 */ /* 0x00bfea0003c00000 */
[----:B0-----:R0:W2:Y:S02]  /*5500*/  SHFL.IDX P6, R2, R12, R3, R10 ;  /* 0x000000030c027389 */ /* 0x0010a400000c000a */
[----:B0123--:R-:W-:Y:S05]  /*5510*/  ENDCOLLECTIVE ;  /* 0x000000000000791b */ /* 0x00ffea0003800000 */
.L_x_46691:
[----:B------:R-:W-:Y:S05]  /*5520*/  BSYNC B0 ;  /* 0x0000000000007941 */ /* 0x000fea0003800000 */
.L_x_46690:
[----:B------:R-:W-:Y:S05]  /*5530*/  BRA `(.L_x_46692) ;  /* 0xffffffe4001c7947 */ /* 0x000fea000383ffff */
.L_x_46620:
[----:B------:R-:W-:Y:S01]  /*5540*/  BSSY B0, `(.L_x_46693) ;  /* 0x0000006000007945 */ /* 0x000fe20003800000 */
[----:B------:R-:W-:Y:S01]  /*5550*/  IMAD.MOV.U32 R3, RZ, RZ, R31 ;  /* 0x000000ffff037224 */ /* 0x000fe200078e001f */
[----:B------:R-:W-:-:S07]  /*5560*/  MOV R2, 0xffffffff ;  /* 0xffffffff00027802 */ /* 0x000fce0000000f00 */
[----:B01-3--:R-:W-:Y:S05]  /*5570*/  WARPSYNC.COLLECTIVE R2, `(.L_x_46694) ;  /* 0x0000000002087348 */ /* 0x00bfea0003c00000 */
[----:B0-----:R0:W2:Y:S02]  /*5580*/  SHFL.IDX P6, R2, R12, R3, R10 ;  /* 0x000000030c027389 */ /* 0x0010a400000c000a */
[----:B0123--:R-:W-:Y:S05]  /*5590*/  ENDCOLLECTIVE ;  /* 0x000000000000791b */ /* 0x00ffea0003800000 */
.L_x_46694:
[----:B------:R-:W-:Y:S05]  /*55a0*/  BSYNC B0 ;  /* 0x0000000000007941 */ /* 0x000fea0003800000 */
.L_x_46693:
[----:B------:R-:W-:Y:S05]  /*55b0*/  BRA `(.L_x_46695) ;  /* 0xffffffe400107947 */ /* 0x000fea000383ffff */
.L_x_46622:
[----:B------:R-:W-:Y:S01]  /*55c0*/  BSSY B0, `(.L_x_46696) ;  /* 0x0000006000007945 */ /* 0x000fe20003800000 */
[----:B------:R-:W-:Y:S02]  /*55d0*/  IMAD.MOV.U32 R3, RZ, RZ, R29 ;  /* 0x000000ffff037224 */ /* 0x000fe400078e001d */
[----:B------:R-:W-:-:S07]  /*55e0*/  IMAD.MOV.U32 R2, RZ, RZ, -0x1 ;  /* 0xffffffffff027424 */ /* 0x000fce00078e00ff */
[----:B01-3--:R-:W-:Y:S05]  /*55f0*/  WARPSYNC.COLLECTIVE R2, `(.L_x_46697) ;  /* 0x0000000002087348 */ /* 0x00bfea0003c00000 */
[----:B0-----:R0:W2:Y:S02]  /*5600*/  SHFL.IDX P6, R2, R12, R3, R10 ;  /* 0x000000030c027389 */ /* 0x0010a400000c000a */
[----:B0123--:R-:W-:Y:S05]  /*5610*/  ENDCOLLECTIVE ;  /* 0x000000000000791b */ /* 0x00ffea0003800000 */
.L_x_46697:
[----:B------:R-:W-:Y:S05]  /*5620*/  BSYNC B0 ;  /* 0x0000000000007941 */ /* 0x000fea0003800000 */
.L_x_46696:
[----:B------:R-:W-:Y:S05]  /*5630*/  BRA `(.L_x_46698) ;  /* 0xffffffe400107947 */ /* 0x000fea000383ffff */
.L_x_46624:
[----:B------:R-:W-:Y:S01]  /*5640*/  BSSY B0, `(.L_x_46699) ;  /* 0x0000006000007945 */ /* 0x000fe20003800000 */
[----:B------:R-:W-:Y:S01]  /*5650*/  IMAD.MOV.U32 R3, RZ, RZ, R27 ;  /* 0x000000ffff037224 */ /* 0x000fe200078e001b */
[----:B------:R-:W-:-:S07]  /*5660*/  MOV R2, 0xffffffff ;  /* 0xffffffff00027802 */ /* 0x000fce0000000f00 */
[----:B01-3--:R-:W-:Y:S05]  /*5670*/  WARPSYNC.COLLECTIVE R2, `(.L_x_46700) ;  /* 0x0000000002087348 */ /* 0x00bfea0003c00000 */
[----:B0-----:R0:W2:Y:S02]  /*5680*/  SHFL.IDX P6, R2, R12, R3, R10 ;  /* 0x000000030c027389 */ /* 0x0010a400000c000a */
[----:B0123--:R-:W-:Y:S05]  /*5690*/  ENDCOLLECTIVE ;  /* 0x000000000000791b */ /* 0x00ffea0003800000 */
.L_x_46700:
[----:B------:R-:W-:Y:S05]  /*56a0*/  BSYNC B0 ;  /* 0x0000000000007941 */ /* 0x000fea0003800000 */
.L_x_46699:
[----:B------:R-:W-:Y:S05]  /*56b0*/  BRA `(.L_x_46701) ;  /* 0xffffffe400087947 */ /* 0x000fea000383ffff */
.L_x_46626:
[----:B------:R-:W-:Y:S01]  /*56c0*/  BSSY B0, `(.L_x_46702) ;  /* 0x0000006000007945 */ /* 0x000fe20003800000 */
[----:B------:R-:W-:Y:S02]  /*56d0*/  IMAD.MOV.U32 R3, RZ, RZ, R22 ;  /* 0x000000ffff037224 */ /* 0x000fe400078e0016 */
[----:B------:R-:W-:-:S07]  /*56e0*/  IMAD.MOV.U32 R2, RZ, RZ, -0x1 ;  /* 0xffffffffff027424 */ /* 0x000fce00078e00ff */
[----:B01-3--:R-:W-:Y:S05]  /*56f0*/  WARPSYNC.COLLECTIVE R2, `(.L_x_46703) ;  /* 0x0000000002087348 */ /* 0x00bfea0003c00000 */
[----:B0-----:R0:W2:Y:S02]  /*5700*/  SHFL.IDX P6, R2, R12, R3, R10 ;  /* 0x000000030c027389 */ /* 0x0010a400000c000a */
[----:B0123--:R-:W-:Y:S05]  /*5710*/  ENDCOLLECTIVE ;  /* 0x000000000000791b */ /* 0x00ffea0003800000 */
.L_x_46703:
[----:B------:R-:W-:Y:S05]  /*5720*/  BSYNC B0 ;  /* 0x0000000000007941 */ /* 0x000fea0003800000 */
.L_x_46702:
[----:B------:R-:W-:Y:S05]  /*5730*/  BRA `(.L_x_46704) ;  /* 0xffffffe400007947 */ /* 0x000fea000383ffff */
.L_x_46705:
        /* <DEDUP_REMOVED lines=12> */
.L_x_58676:


//--------------------- .text._Z9cuda_gemmIiLi256ELi1ELi1ELi256ELi4ELi4ELi32ELi1ELi1EEviiiPT_S1_S1_ii --------------------------
	.section	.text._Z9cuda_gemmIiLi256ELi1ELi1ELi256ELi4ELi4ELi32ELi1ELi1EEviiiPT_S1_S1_ii,"ax",@progbits
	.align	128
        .global         _Z9cuda_gemmIiLi256ELi1ELi1ELi256ELi4ELi4ELi32ELi1ELi1EEviiiPT_S1_S1_ii
        .type           _Z9cuda_gemmIiLi256ELi1ELi1ELi256ELi4ELi4ELi32ELi1ELi1EEviiiPT_S1_S1_ii,@function
        .size           _Z9cuda_gemmIiLi256ELi1ELi1ELi256ELi4ELi4ELi32ELi1ELi1EEviiiPT_S1_S1_ii,(.L_x_58677 - _Z9cuda_gemmIiLi256ELi1ELi1ELi256ELi4ELi4ELi32ELi1ELi1EEviiiPT_S1_S1_ii)
        .other          _Z9cuda_gemmIiLi256ELi1ELi1ELi256ELi4ELi4ELi32ELi1ELi1EEviiiPT_S1_S1_ii,@"STO_CUDA_ENTRY STV_DEFAULT"
_Z9cuda_gemmIiLi256ELi1ELi1ELi256ELi4ELi4ELi32ELi1ELi1EEviiiPT_S1_S1_ii:
.text._Z9cuda_gemmIiLi256ELi1ELi1ELi256ELi4ELi4ELi32ELi1ELi1EEviiiPT_S1_S1_ii:
        /* <DEDUP_REMOVED lines=14> */
.L_x_46708:
        /* <DEDUP_REMOVED lines=10> */
.L_x_46707:
[----:B------:R-:W-:Y:S05]  /*0180*/  BSYNC.RECONVERGENT B0 ;  /* 0x0000000000007941 */ /* 0x000fea0003800200 */
.L_x_46706:
[----:B------:R-:W1:Y:S01]  /*0190*/  LDC R19, c[0x0][0x360] ;  /* 0x0000d800ff137b82 */ /* 0x000e620000000800 */
[----:B------:R-:W2:Y:S02]  /*01a0*/  LDCU UR4, c[0x0][0x374] ;  /* 0x00006e80ff0477ac */ /* 0x000ea40008000800 */
[----:B--2---:R-:W-:-:S13]  /*01b0*/  ISETP.GE.U32.AND P0, PT, R20, UR4, PT ;  /* 0x0000000414007c0c */ /* 0x004fda000bf06070 */
[----:B------:R-:W-:Y:S05]  /*01c0*/  @P0 EXIT ;  /* 0x000000000000094d */ /* 0x000fea0003800000 */
[----:B-1----:R-:W1:Y:S01]  /*01d0*/  I2F.U32.RP R4, R19 ;  /* 0x0000001300047306 */ /* 0x002e620000209000 */
[----:B------:R-:W-:Y:S01]  /*01e0*/  IADD3 R0, PT, PT, R21, R19, RZ ;  /* 0x0000001315007210 */ /* 0x000fe20007ffe0ff */
[----:B------:R-:W-:Y:S01]  /*01f0*/  BSSY.RECONVERGENT B0, `(.L_x_46709) ;  /* 0x0000031000007945 */ /* 0x000fe20003800200 */
[----:B------:R-:W-:Y:S01]  /*0200*/  ISETP.NE.U32.AND P2, PT, R19, RZ, PT ;  /* 0x000000ff1300720c */ /* 0x000fe20003f45070 */
[----:B------:R-:W-:Y:S01]  /*0210*/  IMAD.MOV.U32 R22, RZ, RZ, R21 ;  /* 0x000000ffff167224 */ /* 0x000fe200078e0015 */
[C---:B------:R-:W-:Y:S02]  /*0220*/  ISETP.GE.U32.AND P0, PT, R0.reuse, 0x100, PT ;  /* 0x000001000000780c */ /* 0x040fe40003f06070 */
[----:B0-----:R-:W-:Y:S02]  /*0230*/  VIMNMX.U32 R5, PT, PT, R0, 0x100, !PT ;  /* 0x0000010000057848 */ /* 0x001fe40007fe0000 */
[----:B------:R-:W-:-:S04]  /*0240*/  SEL R18, RZ, 0x1, P0 ;  /* 0x00000001ff127807 */ /* 0x000fc80000000000 */
        /* <DEDUP_REMOVED lines=30> */
[----:B------:R-:W-:-:S04]  /*0430*/  IMAD R22, R0, R19, R21 ;  /* 0x0000001300167224 */ /* 0x000fc800078e0215 */
[----:B------:R-:W1:Y:S01]  /*0440*/  LDC.64 R2, c[0x0][0x390] ;  /* 0x0000e400ff027b82 */ /* 0x000e620000000a00 */
[----:B0-----:R-:W-:-:S06]  /*0450*/  ULEA UR4, UR5, UR4, 0x18 ;  /* 0x0000000405047291 */ /* 0x001fcc000f8ec0ff */
[----:B------:R-:W-:Y:S01]  /*0460*/  LEA R4, R21, UR4, 0x2 ;  /* 0x0000000415047c11 */ /* 0x000fe2000f8e10ff */
[----:B-1----:R-:W-:-:S04]  /*0470*/  IMAD.WIDE.U32 R2, R5, 0x4, R2 ;  /* 0x0000000405027825 */ /* 0x002fc800078e0002 */
[----:B------:R-:W-:-:S07]  /*0480*/  IMAD.MOV R5, RZ, RZ, -R0 ;  /* 0x000000ffff057224 */ /* 0x000fce00078e0a00 */
.L_x_46711:
[----:B------:R0:W2:Y:S01]  /*0490*/  LDG.E R7, desc[UR8][R2.64] ;  /* 0x0000000802077981 */ /* 0x0000a2000c1e1900 */
[----:B------:R-:W-:-:S05]  /*04a0*/  VIADD R5, R5, 0x1 ;  /* 0x0000000105057836 */ /* 0x000fca0000000000 */
[----:B------:R-:W-:Y:S01]  /*04b0*/  ISETP.NE.AND P3, PT, R5, RZ, PT ;  /* 0x000000ff0500720c */ /* 0x000fe20003f65270 */
[C---:B0-----:R-:W-:Y:S01]  /*04c0*/  IMAD.WIDE.U32 R2, R19.reuse, 0x4, R2 ;  /* 0x0000000413027825 */ /* 0x041fe200078e0002 */
[----:B--2---:R0:W-:Y:S02]  /*04d0*/  STS [R4], R7 ;  /* 0x0000000704007388 */ /* 0x0041e40000000800 */
[----:B0-----:R-:W-:-:S09]  /*04e0*/  LEA R4, R19, R4, 0x2 ;  /* 0x0000000413047211 */ /* 0x001fd200078e10ff */
[----:B------:R-:W-:Y:S05]  /*04f0*/  @P3 BRA `(.L_x_46711) ;  /* 0xfffffffc00e43947 */ /* 0x000fea000383ffff */
.L_x_46710:
[----:B------:R-:W-:Y:S05]  /*0500*/  BSYNC.RECONVERGENT B0 ;  /* 0x0000000000007941 */ /* 0x000fea0003800200 */
.L_x_46709:
        /* <DEDUP_REMOVED lines=12> */
.L_x_46714:
        /* <DEDUP_REMOVED lines=20> */
.L_x_46713:
[----:B------:R-:W-:Y:S05]  /*0710*/  BSYNC.RECONVERGENT B0 ;  /* 0x0000000000007941 */ /* 0x000fea0003800200 */
.L_x_46712:
        /* <DEDUP_REMOVED lines=10> */
.L_x_46717:
[----:B------:R-:W-:Y:S01]  /*07c0*/  IADD3 R3, PT, PT, R3, 0x1, RZ ;  /* 0x0000000103037810 */ /* 0x000fe20007ffe0ff */
[----:B------:R0:W-:Y:S03]  /*07d0*/  STS [R4], RZ ;  /* 0x000000ff04007388 */ /* 0x0001e60000000800 */
[----:B------:R-:W-:Y:S01]  /*07e0*/  ISETP.NE.AND P0, PT, R3, RZ, PT ;  /* 0x000000ff0300720c */ /* 0x000fe20003f05270 */
[----:B0-----:R-:W-:-:S12]  /*07f0*/  IMAD R4, R19, 0x4, R4 ;  /* 0x0000000413047824 */ /* 0x001fd800078e0204 */
[----:B------:R-:W-:Y:S05]  /*0800*/  @P0 BRA `(.L_x_46717) ;  /* 0xfffffffc00ec0947 */ /* 0x000fea000383ffff */
.L_x_46716:
[----:B------:R-:W-:Y:S05]  /*0810*/  BSYNC.RECONVERGENT B0 ;  /* 0x0000000000007941 */ /* 0x000fea0003800200 */
.L_x_46715:
[----:B------:R-:W-:Y:S04]  /*0820*/  BSSY.RECONVERGENT B0, `(.L_x_46718) ;  /* 0x0000012000007945 */ /* 0x000fe80003800200 */
[----:B------:R-:W-:Y:S05]  /*0830*/  @!P1 BRA `(.L_x_46719) ;  /* 0x0000000000409947 */ /* 0x000fea0003800000 */
[----:B------:R-:W0:Y:S01]  /*0840*/  S2UR UR5, SR_CgaCtaId ;  /* 0x00000000000579c3 */ /* 0x000e220000008800 */
[----:B------:R-:W-:Y:S02]  /*0850*/  UMOV UR4, 0x400 ;  /* 0x0000040000047882 */ /* 0x000fe40000000000 */
[----:B------:R-:W-:-:S04]  /*0860*/  UIADD3 UR4, UPT, UPT, UR4, 0x480, URZ ;  /* 0x0000048004047890 */ /* 0x000fc8000fffe0ff */
[----:B0-----:R-:W-:-:S06]  /*0870*/  ULEA UR4, UR5, UR4, 0x18 ;  /* 0x0000000405047291 */ /* 0x001fcc000f8ec0ff */
[----:B------:R-:W-:-:S07]  /*0880*/  LEA R4, R2, UR4, 0x2 ;  /* 0x0000000402047c11 */ /* 0x000fce000f8e10ff */
.L_x_46720:
        /* <DEDUP_REMOVED lines=8> */
[----:B0-----:R-:W-:-:S03]  /*0910*/  LEA R4, R19, R4, 0x4 ;  /* 0x0000000413047211 */ /* 0x001fc600078e20ff */
[----:B------:R2:W-:Y:S07]  /*0920*/  STS [R6], RZ ;  /* 0x000000ff06007388 */ /* 0x0005ee0000000800 */
[----:B------:R-:W-:Y:S05]  /*0930*/  @!P0 BRA `(.L_x_46720) ;  /* 0xfffffffc00d48947 */ /* 0x000fea000383ffff */
.L_x_46719:
[----:B------:R-:W-:Y:S05]  /*0940*/  BSYNC.RECONVERGENT B0 ;  /* 0x0000000000007941 */ /* 0x000fea0003800200 */
.L_x_46718:
[----:B------:R-:W0:Y:S08]  /*0950*/  S2UR UR6, SR_CgaCtaId ;  /* 0x00000000000679c3 */ /* 0x000e300000008800 */
[----:B------:R-:W-:Y:S01]  /*0960*/  BAR.SYNC.DEFER_BLOCKING 0x0 ;  /* 0x0000000000007b1d */ /* 0x000fe20000010000 */
[C---:B------:R-:W-:Y:S01]  /*0970*/  LOP3.LUT R2, R21.reuse, 0x3f, RZ, 0xc0, !PT ;  /* 0x0000003f15027812 */ /* 0x040fe200078ec0ff */
[C---:B------:R-:W-:Y:S01]  /*0980*/  VIADD R7, R21.reuse, 0x1 ;  /* 0x0000000115077836 */ /* 0x040fe20000000000 */
[----:B--2---:R-:W-:-:S02]  /*0990*/  LOP3.LUT R3, R21, 0x3, RZ, 0xc0, !PT ;  /* 0x0000000315037812 */ /* 0x004fc400078ec0ff */
[----:B------:R-:W-:Y:S01]  /*09a0*/  IADD3 R9, PT, PT, R21, -0x1, RZ ;  /* 0xffffffff15097810 */ /* 0x000fe20007ffe0ff */
[----:B------:R-:W-:Y:S01]  /*09b0*/  UMOV UR4, 0x400 ;  /* 0x0000040000047882 */ /* 0x000fe20000000000 */
[----:B------:R-:W-:Y:S01]  /*09c0*/  IMAD.SHL.U32 R2, R2, 0x4, RZ ;  /* 0x0000000402027824 */ /* 0x000fe200078e00ff */
[----:B------:R-:W-:Y:S01]  /*09d0*/  UIADD3 UR5, UPT, UPT, UR4, 0x80, URZ ;  /* 0x0000008004057890 */ /* 0x000fe2000fffe0ff */
[----:B------:R-:W-:Y:S02]  /*09e0*/  LOP3.LUT R7, R7, 0x3, RZ, 0xc0, !PT ;  /* 0x0000000307077812 */ /* 0x000fe400078ec0ff */
[----:B------:R-:W-:Y:S02]  /*09f0*/  LOP3.LUT R5, R3, 0x2, RZ, 0x3c, !PT ;  /* 0x0000000203057812 */ /* 0x000fe400078e3cff */
[----:B------:R-:W-:Y:S02]  /*0a00*/  LOP3.LUT R9, R9, 0x3, RZ, 0xc0, !PT ;  /* 0x0000000309097812 */ /* 0x000fe400078ec0ff */
[----:B------:R-:W-:-:S02]  /*0a10*/  LOP3.LUT R4, R2, R3, RZ, 0xfc, !PT ;  /* 0x0000000302047212 */ /* 0x000fc400078efcff */
[C---:B------:R-:W-:Y:S02]  /*0a20*/  LOP3.LUT R6, R2.reuse, R7, RZ, 0xfc, !PT ;  /* 0x0000000702067212 */ /* 0x040fe400078efcff */
[C---:B------:R-:W-:Y:S02]  /*0a30*/  LOP3.LUT R8, R2.reuse, R5, RZ, 0xfc, !PT ;  /* 0x0000000502087212 */ /* 0x040fe400078efcff */
[----:B------:R-:W-:Y:S01]  /*0a40*/  LOP3.LUT R10, R2, R9, RZ, 0xfc, !PT ;  /* 0x00000009020a7212 */ /* 0x000fe200078efcff */
[----:B0-----:R-:W-:Y:S01]  /*0a50*/  ULEA UR5, UR6, UR5, 0x18 ;  /* 0x0000000506057291 */ /* 0x001fe2000f8ec0ff */
[----:B-1----:R-:W-:-:S05]  /*0a60*/  SHF.R.U32.HI R12, RZ, 0x6, R21 ;  /* 0x00000006ff0c7819 */ /* 0x002fca0000011615 */
        /* <DEDUP_REMOVED lines=12> */
.L_x_46722:
        /* <DEDUP_REMOVED lines=11> */
.L_x_46732:
[----:B------:R-:W-:Y:S01]  /*0be0*/  LEA R14, R12, R2, 0x8 ;  /* 0x000000020c0e7211 */ /* 0x000fe200078e40ff */
[----:B---3--:R-:W-:Y:S01]  /*0bf0*/  IMAD R13, R10, R17, R13 ;  /* 0x000000110a0d7224 */ /* 0x008fe200078e020d */
[----:B------:R-:W-:-:S03]  /*0c00*/  LEA.HI R12, R19, R12, RZ, 0x1a ;  /* 0x0000000c130c7211 */ /* 0x000fc600078fd0ff */
[----:B------:R-:W0:Y:S01]  /*0c10*/  LDS R16, [R14+UR5] ;  /* 0x000000050e107984 */ /* 0x000e220008000800 */
[----:B------:R-:W-:Y:S01]  /*0c20*/  ISETP.GE.U32.AND P0, PT, R12, 0x4, PT ;  /* 0x000000040c00780c */ /* 0x000fe20003f06070 */
[----:B0-----:R-:W-:-:S05]  /*0c30*/  IMAD.IADD R13, R13, 0x1, R16 ;  /* 0x000000010d0d7824 */ /* 0x001fca00078e0210 */
[----:B------:R4:W-:Y:S07]  /*0c40*/  STS [R14+UR5], R13 ;  /* 0x0000000d0e007988 */ /* 0x0009ee0008000805 */
[----:B------:R-:W-:Y:S05]  /*0c50*/  @!P0 BRA `(.L_x_46722) ;  /* 0xfffffffc00b48947 */ /* 0x000fea000383ffff */
[----:B------:R-:W-:Y:S01]  /*0c60*/  ISETP.NE.AND P0, PT, R25, 0x3, PT ;  /* 0x000000031900780c */ /* 0x000fe20003f05270 */
[----:B------:R-:W-:Y:S05]  /*0c70*/  WARPSYNC.ALL ;  /* 0x0000000000007948 */ /* 0x000fea0003800000 */
[----:B------:R-:W-:Y:S01]  /*0c80*/  BAR.SYNC.DEFER_BLOCKING 0x0 ;  /* 0x0000000000007b1d */ /* 0x000fe20000010000 */
[----:B------:R-:W-:-:S05]  /*0c90*/  ISETP.GE.U32.AND P1, PT, R18, 0x3, PT ;  /* 0x000000031200780c */ /* 0x000fca0003f26070 */
[----:B------:R-:W-:Y:S04]  /*0ca0*/  BSSY.RECONVERGENT B0, `(.L_x_46723) ;  /* 0x000000f000007945 */ /* 0x000fe80003800200 */
[----:B------:R-:W-:Y:S05]  /*0cb0*/  @!P0 BRA `(.L_x_46724) ;  /* 0x0000000000348947 */ /* 0x000fea0003800000 */
[----:B------:R-:W0:Y:S01]  /*0cc0*/  LDC.64 R2, c[0x0][0x3a0] ;  /* 0x0000e800ff027b82 */ /* 0x000e220000000a00 */
[----:B------:R-:W-:Y:S01]  /*0cd0*/  LEA R7, R20, R21, 0x8 ;  /* 0x0000001514077211 */ /* 0x000fe200078e40ff */
[----:B------:R-:W-:Y:S01]  /*0ce0*/  IMAD.MOV R5, RZ, RZ, -R0 ;  /* 0x000000ffff057224 */ /* 0x000fe200078e0a00 */
[----:B------:R-:W-:Y:S01]  /*0cf0*/  LEA R4, R21, UR5, 0x2 ;  /* 0x0000000515047c11 */ /* 0x000fe2000f8e10ff */
[----:B------:R-:W-:Y:S02]  /*0d00*/  IMAD R21, R0, R19, R21 ;  /* 0x0000001300157224 */ /* 0x000fe400078e0215 */
[----:B0-----:R-:W-:-:S07]  /*0d10*/  IMAD.WIDE.U32 R2, R7, 0x4, R2 ;  /* 0x0000000407027825 */ /* 0x001fce00078e0002 */
.L_x_46725:
[----:B------:R0:W1:Y:S01]  /*0d20*/  LDS R7, [R4] ;  /* 0x0000000004077984 */ /* 0x0000620000000800 */
[----:B------:R-:W-:-:S04]  /*0d30*/  IADD3 R5, PT, PT, R5, 0x1, RZ ;  /* 0x0000000105057810 */ /* 0x000fc80007ffe0ff */
[----:B------:R-:W-:Y:S01]  /*0d40*/  ISETP.NE.AND P0, PT, R5, RZ, PT ;  /* 0x000000ff0500720c */ /* 0x000fe20003f05270 */
[C---:B0-----:R-:W-:Y:S01]  /*0d50*/  IMAD R4, R19.reuse, 0x4, R4 ;  /* 0x0000000413047824 */ /* 0x041fe200078e0204 */
[----:B-1----:R0:W-:Y:S02]  /*0d60*/  STG.E desc[UR8][R2.64], R7 ;  /* 0x0000000702007986 */ /* 0x0021e4000c101908 */
[----:B0-----:R-:W-:-:S09]  /*0d70*/  IMAD.WIDE.U32 R2, R19, 0x4, R2 ;  /* 0x0000000413027825 */ /* 0x001fd200078e0002 */
[----:B------:R-:W-:Y:S05]  /*0d80*/  @P0 BRA `(.L_x_46725) ;  /* 0xfffffffc00e40947 */ /* 0x000fea000383ffff */
.L_x_46724:
[----:B------:R-:W-:Y:S05]  /*0d90*/  BSYNC.RECONVERGENT B0 ;  /* 0x0000000000007941 */ /* 0x000fea0003800200 */
.L_x_46723:
[----:B------:R-:W-:Y:S05]  /*0da0*/  @!P1 EXIT ;  /* 0x000000000000994d */ /* 0x000fea0003800000 */
[----:B------:R-:W0:Y:S01]  /*0db0*/  LDC.64 R2, c[0x0][0x3a0] ;  /* 0x0000e800ff027b82 */ /* 0x000e220000000a00 */
[----:B------:R-:W-:Y:S02]  /*0dc0*/  LEA R23, R20, R21, 0x8 ;  /* 0x0000001514177211 */ /* 0x000fe400078e40ff */
[----:B------:R-:W-:Y:S01]  /*0dd0*/  LEA R0, R21, UR5, 0x2 ;  /* 0x0000000515007c11 */ /* 0x000fe2000f8e10ff */
[----:B0-----:R-:W-:-:S04]  /*0de0*/  IMAD.WIDE.U32 R6, R19, 0x4, R2 ;  /* 0x0000000413067825 */ /* 0x001fc800078e0002 */
[----:B------:R-:W-:-:S04]  /*0df0*/  IMAD.WIDE.U32 R8, R19, 0x8, R2 ;  /* 0x0000000813087825 */ /* 0x000fc800078e0002 */
[----:B------:R-:W-:-:S07]  /*0e00*/  IMAD.WIDE.U32 R4, R19, 0xc, R2 ;  /* 0x0000000c13047825 */ /* 0x000fce00078e0002 */
.L_x_46726:
[C-C-:B------:R-:W-:Y:S01]  /*0e10*/  IMAD R18, R19.reuse, 0x4, R0.reuse ;  /* 0x0000000413127824 */ /* 0x140fe200078e0200 */
[C---:B------:R-:W-:Y:S01]  /*0e20*/  LEA R20, R19.reuse, R0, 0x3 ;  /* 0x0000000013147211 */ /* 0x040fe200078e18ff */
[----:B0-----:R-:W-:Y:S01]  /*0e30*/  IMAD R22, R19, 0xc, R0 ;  /* 0x0000000c13167824 */ /* 0x001fe200078e0200 */
[----:B------:R0:W1:Y:S01]  /*0e40*/  LDS R25, [R0] ;  /* 0x0000000000197984 */ /* 0x0000620000000800 */
[----:B------:R-:W-:-:S03]  /*0e50*/  IMAD.WIDE R10, R23, 0x4, R2 ;  /* 0x00000004170a7825 */ /* 0x000fc600078e0202 */
[----:B------:R-:W2:Y:S01]  /*0e60*/  LDS R27, [R18] ;  /* 0x00000000121b7984 */ /* 0x000ea20000000800 */
[----:B----4-:R-:W-:-:S03]  /*0e70*/  IMAD.WIDE R12, R23, 0x4, R6 ;  /* 0x00000004170c7825 */ /* 0x010fc600078e0206 */
        /* <DEDUP_REMOVED lines=14> */
.L_x_46721:
[----:B------:R-:W-:Y:S01]  /*0f60*/  BSSY B0, `(.L_x_46727) ;  /* 0x0000007000007945 */ /* 0x000fe20003800000 */
[----:B------:R-:W-:Y:S01]  /*0f70*/  MOV R23, R3 ;  /* 0x0000000300177202 */ /* 0x000fe20000000f00 */
[----:B------:R-:W-:Y:S01]  /*0f80*/  IMAD.MOV.U32 R27, RZ, RZ, 0x1c1f ;  /* 0x00001c1fff1b7424 */ /* 0x000fe200078e00ff */
[----:B------:R-:W-:-:S07]  /*0f90*/  MOV R22, 0xffffffff ;  /* 0xffffffff00167802 */ /* 0x000fce0000000f00 */
[----:B01234-:R-:W-:Y:S05]  /*0fa0*/  WARPSYNC.COLLECTIVE R22, `(.L_x_46728) ;  /* 0x0000000016087348 */ /* 0x01ffea0003c00000 */
[----:B0-----:R0:W0:Y:S02]  /*0fb0*/  SHFL.IDX P0, R16, R14, R23, R27 ;  /* 0x000000170e107389 */ /* 0x001024000000001b */
[----:B01234-:R-:W-:Y:S05]  /*0fc0*/  ENDCOLLECTIVE ;  /* 0x000000000000791b */ /* 0x01ffea0003800000 */
.L_x_46728:
[----:B------:R-:W-:Y:S05]  /*0fd0*/  BSYNC B0 ;  /* 0x0000000000007941 */ /* 0x000fea0003800000 */
.L_x_46727:
[----:B------:R-:W-:Y:S01]  /*0fe0*/  MOV R23, R7 ;  /* 0x0000000700177202 */ /* 0x000fe20000000f00 */
[----:B------:R-:W-:Y:S01]  /*0ff0*/  IMAD.MOV.U32 R27, RZ, RZ, 0x1c1f ;  /* 0x00001c1fff1b7424 */ /* 0x000fe200078e00ff */
[----:B------:R-:W-:Y:S01]  /*1000*/  MOV R22, 0xffffffff ;  /* 0xffffffff00167802 */ /* 0x000fe20000000f00 */
[----:B------:R-:W-:-:S07]  /*1010*/  IMAD.MOV.U32 R13, RZ, RZ, R16 ;  /* 0x000000ffff0d7224 */ /* 0x000fce00078e0010 */
[----:B------:R-:W-:Y:S05]  /*1020*/  WARPSYNC.COLLECTIVE R22, `(.L_x_46729) ;  /* 0x0000000016087348 */ /* 0x000fea0003c00000 */
[----:B------:R0:W1:Y:S02]  /*1030*/  SHFL.IDX P0, R16, R14, R23, R27 ;  /* 0x000000170e107389 */ /* 0x000064000000001b */
[----:B01----:R-:W-:Y:S05]  /*1040*/  ENDCOLLECTIVE ;  /* 0x000000000000791b */ /* 0x003fea0003800000 */
.L_x_46729:
[----:B------:R-:W-:Y:S01]  /*1050*/  IMAD R13, R4, R13, RZ ;  /* 0x0000000d040d7224 */ /* 0x000fe200078e02ff */
[----:B------:R-:W-:Y:S01]  /*1060*/  MOV R23, R5 ;  /* 0x0000000500177202 */ /* 0x000fe20000000f00 */
[----:B------:R-:W-:-:S07]  /*1070*/  IMAD.MOV.U32 R15, RZ, RZ, R16 ;  /* 0x000000ffff0f7224 */ /* 0x000fce00078e0010 */
[----:B------:R-:W-:Y:S05]  /*1080*/  WARPSYNC.COLLECTIVE R22, `(.L_x_46730) ;  /* 0x0000000016087348 */ /* 0x000fea0003c00000 */
[----:B------:R0:W1:Y:S02]  /*1090*/  SHFL.IDX P0, R16, R14, R23, R27 ;  /* 0x000000170e107389 */ /* 0x000064000000001b */
[----:B01----:R-:W-:Y:S05]  /*10a0*/  ENDCOLLECTIVE ;  /* 0x000000000000791b */ /* 0x003fea0003800000 */
.L_x_46730:
[----:B------:R-:W-:Y:S02]  /*10b0*/  IMAD R13, R6, R15, R13 ;  /* 0x0000000f060d7224 */ /* 0x000fe400078e020d */
[----:B------:R-:W-:Y:S02]  /*10c0*/  IMAD.MOV.U32 R23, RZ, RZ, R9 ;  /* 0x000000ffff177224 */ /* 0x000fe400078e0009 */
[----:B------:R-:W-:-:S07]  /*10d0*/  IMAD R13, R8, R16, R13 ;  /* 0x00000010080d7224 */ /* 0x000fce00078e020d */
[----:B------:R-:W-:Y:S05]  /*10e0*/  WARPSYNC.COLLECTIVE R22, `(.L_x_46731) ;  /* 0x0000000016087348 */ /* 0x000fea0003c00000 */
[----:B------:R0:W1:Y:S02]  /*10f0*/  SHFL.IDX P0, R16, R14, R23, R27 ;  /* 0x000000170e107389 */ /* 0x000064000000001b */
[----:B01----:R-:W-:Y:S05]  /*1100*/  ENDCOLLECTIVE ;  /* 0x000000000000791b */ /* 0x003fea0003800000 */
.L_x_46731:
[----:B------:R-:W-:Y:S01]  /*1110*/  MOV R17, R16 ;  /* 0x0000001000117202 */ /* 0x000fe20000000f00 */
[----:B------:R-:W-:Y:S06]  /*1120*/  BRA `(.L_x_46732) ;  /* 0xfffffff800ac7947 */ /* 0x000fec000383ffff */
.L_x_46733:
        /* <DEDUP_REMOVED lines=13> */
.L_x_58677:


//--------------------- .text._Z9cuda_gemmIiLi256ELi1ELi1ELi256ELi4ELi4ELi32ELi1ELi0EEviiiPT_S1_S1_ii --------------------------
	.section	.text._Z9cuda_gemmIiLi256ELi1ELi1ELi256ELi4ELi4ELi32ELi1ELi0EEviiiPT_S1_S1_ii,"ax",@progbits
	.align	128
        .global         _Z9cuda_gemmIiLi256ELi1ELi1ELi256ELi4ELi4ELi32ELi1ELi0EEviiiPT_S1_S1_ii
        .type           _Z9cuda_gemmIiLi256ELi1ELi1ELi256ELi4ELi4ELi32ELi1ELi0EEviiiPT_S1_S1_ii,@function
        .size           _Z9cuda_gemmIiLi256ELi1ELi1ELi256ELi4ELi4ELi32ELi1ELi0EEviiiPT_S1_S1_ii,(.L_x_58678 - _Z9cuda_gemmIiLi256ELi1ELi1ELi256ELi4ELi4ELi32ELi1ELi0EEviiiPT_S1_S1_ii)
        .other          _Z9cuda_gemmIiLi256ELi1ELi1ELi256ELi4ELi4ELi32ELi1ELi0EEviiiPT_S1_S1_ii,@"STO_CUDA_ENTRY STV_DEFAULT"
_Z9cuda_gemmIiLi256ELi1ELi1ELi256ELi4ELi4ELi32ELi1ELi0EEviiiPT_S1_S1_ii:
.text._Z9cuda_gemmIiLi256ELi1ELi1ELi256ELi4ELi4ELi32ELi1ELi0EEviiiPT_S1_S1_ii:
[----:B------:R-:W-:Y:S01]  /*0000*/  LDC R1, c[0x0][0x37c] ;  /* 0x0000df00ff017b82 */ /* 0x000fe20000000800 */
[----:B------:R-:W0:Y:S01]  /*0010*/  LDCU.64 UR6, c[0x0][0x3a8] ;  /* 0x00007500ff0677ac */ /* 0x000e220008000a00 */
[----:B------:R-:W1:Y:S01]  /*0020*/  S2R R10, SR_TID.X ;  /* 0x00000000000a7919 */ /* 0x000e620000002100 */
[----:B------:R-:W-:Y:S01]  /*0030*/  BSSY.RECONVERGENT B0, `(.L_x_46734) ;  /* 0x0000048000007945 */ /* 0x000fe20003800200 */
[----:B------:R-:W2:Y:S01]  /*0040*/  LDCU.64 UR8, c[0x0][0x358] ;  /* 0x00006b00ff0877ac */ /* 0x000ea20008000a00 */
[----:B0-----:R-:W-:Y:S01]  /*0050*/  IABS R5, UR7 ;  /* 0x0000000700057c13 */ /* 0x001fe20008000000 */
[----:B------:R-:W-:-:S03]  /*0060*/  UIMAD UR4, UR7, UR6, URZ ;  /* 0x00000006070472a4 */ /* 0x000fc6000f8e02ff */
[----:B------:R-:W0:Y:S03]  /*0070*/  I2F.RP R0, R5 ;  /* 0x0000000500007306 */ /* 0x000e260000209400 */
[----:B-1----:R-:W-:-:S05]  /*0080*/  ISETP.GE.U32.AND P2, PT, R10, UR4, PT ;  /* 0x000000040a007c0c */ /* 0x002fca000bf46070 */
[----:B0-----:R-:W0:Y:S02]  /*0090*/  MUFU.RCP R0, R0 ;  /* 0x0000000000007308 */ /* 0x001e240000001000 */
[----:B0-----:R-:W-:-:S06]  /*00a0*/  VIADD R2, R0, 0xffffffe ;  /* 0x0ffffffe00027836 */ /* 0x001fcc0000000000 */
[----:B------:R0:W1:Y:S02]  /*00b0*/  F2I.FTZ.U32.TRUNC.NTZ R3, R2 ;  /* 0x0000000200037305 */ /* 0x000064000021f000 */
[----:B0-----:R-:W-:Y:S02]  /*00c0*/  IMAD.MOV.U32 R2, RZ, RZ, RZ ;  /* 0x000000ffff027224 */ /* 0x001fe400078e00ff */
[----:B-1----:R-:W-:-:S04]  /*00d0*/  IMAD.MOV R4, RZ, RZ, -R3 ;  /* 0x000000ffff047224 */ /* 0x002fc800078e0a03 */
[----:B------:R-:W-:-:S04]  /*00e0*/  IMAD R7, R4, R5, RZ ;  /* 0x0000000504077224 */ /* 0x000fc800078e02ff */
[----:B------:R-:W-:Y:S02]  /*00f0*/  IMAD.HI.U32 R3, R3, R7, R2 ;  /* 0x0000000703037227 */ /* 0x000fe400078e0002 */
[----:B------:R-:W0:Y:S04]  /*0100*/  S2R R7, SR_CTAID.Y ;  /* 0x0000000000077919 */ /* 0x000e280000002600 */
[----:B------:R-:W-:-:S05]  /*0110*/  IMAD.HI.U32 R6, R3, 0x100, RZ ;  /* 0x0000010003067827 */ /* 0x000fca00078e00ff */
[----:B------:R-:W-:-:S05]  /*0120*/  IADD3 R4, PT, PT, -R6, RZ, RZ ;  /* 0x000000ff06047210 */ /* 0x000fca0007ffe1ff */
[----:B------:R-:W-:-:S05]  /*0130*/  IMAD R0, R5, R4, 0x100 ;  /* 0x0000010005007424 */ /* 0x000fca00078e0204 */
[----:B------:R-:W-:-:S13]  /*0140*/  ISETP.GT.U32.AND P0, PT, R5, R0, PT ;  /* 0x000000000500720c */ /* 0x000fda0003f04070 */
[----:B------:R-:W-:-:S05]  /*0150*/  @!P0 IMAD.IADD R0, R0, 0x1, -R5 ;  /* 0x0000000100008824 */ /* 0x000fca00078e0a05 */
[----:B------:R-:W-:Y:S01]  /*0160*/  ISETP.GE.U32.AND P1, PT, R0, R5, PT ;  /* 0x000000050000720c */ /* 0x000fe20003f26070 */
[----:B0-2---:R-:W-:-:S12]  /*0170*/  @P2 BRA `(.L_x_46735) ;  /* 0x0000000000cc2947 */ /* 0x005fd80003800000 */
        /* <DEDUP_REMOVED lines=26> */
.L_x_46736:
        /* <DEDUP_REMOVED lines=21> */
[----:B0-----:R-:W-:-:S04]  /*0470*/  SEL R5, R17, R14, !P3 ;  /* 0x0000000e11057207 */ /* 0x001fc80005800000 */
[----:B------:R-:W-:-:S05]  /*0480*/  LEA R5, R5, R8, 0x2 ;  /* 0x0000000805057211 */ /* 0x000fca00078e10ff */
[----:B--2---:R0:W-:Y:S01]  /*0490*/  STS [R5], R4 ;  /* 0x0000000405007388 */ /* 0x0041e20000000800 */
[----:B------:R-:W-:Y:S05]  /*04a0*/  @!P4 BRA `(.L_x_46736) ;  /* 0xfffffffc009cc947 */ /* 0x000fea000383ffff */
.L_x_46735:
[----:B------:R-:W-:Y:S05]  /*04b0*/  BSYNC.RECONVERGENT B0 ;  /* 0x0000000000007941 */ /* 0x000fea0003800200 */
.L_x_46734:
[----:B------:R-:W1:Y:S01]  /*04c0*/  LDC R8, c[0x0][0x360] ;  /* 0x0000d800ff087b82 */ /* 0x000e620000000800 */
[----:B------:R-:W2:Y:S01]  /*04d0*/  LDCU UR10, c[0x0][0x374] ;  /* 0x00006e80ff0a77ac */ /* 0x000ea20008000800 */
[----:B------:R-:W-:Y:S01]  /*04e0*/  @!P0 VIADD R6, R6, 0x1 ;  /* 0x0000000106068836 */ /* 0x000fe20000000000 */
[----:B------:R-:W-:Y:S01]  /*04f0*/  ISETP.NE.AND P0, PT, RZ, UR7, PT ;  /* 0x00000007ff007c0c */ /* 0x000fe2000bf05270 */
[----:B------:R-:W-:Y:S02]  /*0500*/  ULOP3.LUT UR5, UR7, 0x100, URZ, 0x3c, !UPT ;  /* 0x0000010007057892 */ /* 0x000fe4000f8e3cff */
[----:B------:R-:W-:Y:S01]  /*0510*/  @P1 VIADD R6, R6, 0x1 ;  /* 0x0000000106061836 */ /* 0x000fe20000000000 */
[----:B------:R-:W-:Y:S02]  /*0520*/  USHF.R.U32.HI UR11, URZ, 0x4, UR7 ;  /* 0x00000004ff0b7899 */ /* 0x000fe40008011607 */
[----:B------:R-:W-:Y:S01]  /*0530*/  UISETP.GE.AND UP0, UPT, UR7, 0x10, UPT ;  /* 0x000000100700788c */ /* 0x000fe2000bf06270 */
[----:B------:R-:W-:-:S03]  /*0540*/  ISETP.LE.AND P2, PT, RZ, UR5, PT ;  /* 0x00000005ff007c0c */ /* 0x000fc6000bf43270 */
[----:B------:R-:W-:Y:S01]  /*0550*/  USEL UR12, UR11, 0x1, UP0 ;  /* 0x000000010b0c7887 */ /* 0x000fe20008000000 */
[----:B--2---:R-:W-:-:S09]  /*0560*/  ISETP.GE.U32.AND P1, PT, R7, UR10, PT ;  /* 0x0000000a07007c0c */ /* 0x004fd2000bf26070 */
[----:B------:R-:W-:Y:S02]  /*0570*/  @!P2 IADD3 R6, PT, PT, -R6, RZ, RZ ;  /* 0x000000ff0606a210 */ /* 0x000fe40007ffe1ff */
[----:B------:R-:W-:-:S05]  /*0580*/  @!P0 LOP3.LUT R6, RZ, UR7, RZ, 0x33, !PT ;  /* 0x00000007ff068c12 */ /* 0x000fca000f8e33ff */
[----:B0-----:R-:W-:Y:S01]  /*0590*/  IMAD R5, R6, UR12, RZ ;  /* 0x0000000c06057c24 */ /* 0x001fe2000f8e02ff */
[----:B------:R-:W-:Y:S06]  /*05a0*/  @P1 EXIT ;  /* 0x000000000000194d */ /* 0x000fec0003800000 */
[----:B------:R-:W-:Y:S01]  /*05b0*/  VIMNMX R5, PT, PT, R5, 0x100, PT ;  /* 0x0000010005057848 */ /* 0x000fe20003fe0100 */
[----:B-1----:R-:W0:Y:S01]  /*05c0*/  I2F.U32.RP R4, R8 ;  /* 0x0000000800047306 */ /* 0x002e220000209000 */
[----:B------:R-:W-:Y:S01]  /*05d0*/  IMAD.IADD R11, R10, 0x1, R8 ;  /* 0x000000010a0b7824 */ /* 0x000fe200078e0208 */
[----:B------:R-:W-:Y:S01]  /*05e0*/  BSSY.RECONVERGENT B0, `(.L_x_46737) ;  /* 0x000005a000007945 */ /* 0x000fe20003800200 */
[----:B------:R-:W-:Y:S01]  /*05f0*/  ISETP.NE.U32.AND P2, PT, R5, RZ, PT ;  /* 0x000000ff0500720c */ /* 0x000fe20003f45070 */
[----:B------:R-:W-:Y:S02]  /*0600*/  IMAD.MOV R9, RZ, RZ, -R5 ;  /* 0x000000ffff097224 */ /* 0x000fe400078e0a05 */
[----:B------:R-:W-:Y:S01]  /*0610*/  ISETP.GE.U32.AND P0, PT, R11, 0x100, PT ;  /* 0x000001000b00780c */ /* 0x000fe20003f06070 */
[----:B------:R-:W-:Y:S01]  /*0620*/  IMAD.MOV.U32 R26, RZ, RZ, R10 ;  /* 0x000000ffff1a7224 */ /* 0x000fe200078e000a */
[----:B------:R-:W1:Y:S08]  /*0630*/  I2F.U32.RP R0, R5 ;  /* 0x0000000500007306 */ /* 0x000e700000209000 */
[----:B0-----:R-:W0:Y:S08]  /*0640*/  MUFU.RCP R4, R4 ;  /* 0x0000000400047308 */ /* 0x001e300000001000 */
[----:B-1----:R-:W1:Y:S08]  /*0650*/  MUFU.RCP R0, R0 ;  /* 0x0000000000007308 */ /* 0x002e700000001000 */
[----:B------:R-:W-:Y:S01]  /*0660*/  I2F.U32.RP R2, UR12 ;  /* 0x0000000c00027d06 */ /* 0x000fe20008209000 */
[----:B0-----:R-:W-:-:S07]  /*0670*/  VIADD R3, R4, 0xffffffe ;  /* 0x0ffffffe04037836 */ /* 0x001fce0000000000 */
[----:B------:R-:W0:Y:S01]  /*0680*/  F2I.FTZ.U32.TRUNC.NTZ R3, R3 ;  /* 0x0000000300037305 */ /* 0x000e22000021f000 */
[----:B-1----:R-:W-:Y:S01]  /*0690*/  VIADD R12, R0, 0xffffffe ;  /* 0x0ffffffe000c7836 */ /* 0x002fe20000000000 */
[----:B------:R-:W-:-:S06]  /*06a0*/  VIMNMX.U32 R0, PT, PT, R11, 0x100, !PT ;  /* 0x000001000b007848 */ /* 0x000fcc0007fe0000 */
[----:B------:R1:W2:Y:S01]  /*06b0*/  F2I.FTZ.U32.TRUNC.NTZ R13, R12 ;  /* 0x0000000c000d7305 */ /* 0x0002a2000021f000 */
[----:B0-----:R-:W-:Y:S01]  /*06c0*/  IADD3 R15, PT, PT, RZ, -R3, RZ ;  /* 0x80000003ff0f7210 */ /* 0x001fe20007ffe0ff */
[----:B-1----:R-:W-:-:S04]  /*06d0*/  IMAD.MOV.U32 R12, RZ, RZ, RZ ;  /* 0x000000ffff0c7224 */ /* 0x002fc800078e00ff */
[----:B------:R-:W-:Y:S02]  /*06e0*/  IMAD R15, R15, R8, RZ ;  /* 0x000000080f0f7224 */ /* 0x000fe400078e02ff */
[----:B--2---:R-:W-:-:S04]  /*06f0*/  IMAD R9, R9, R13, RZ ;  /* 0x0000000d09097224 */ /* 0x004fc800078e02ff */
[----:B------:R-:W-:Y:S01]  /*0700*/  IMAD.HI.U32 R13, R13, R9, R12 ;  /* 0x000000090d0d7227 */ /* 0x000fe200078e000c */
[----:B------:R-:W-:Y:S01]  /*0710*/  SEL R12, RZ, 0x1, P0 ;  /* 0x00000001ff0c7807 */ /* 0x000fe20000000000 */
[----:B------:R0:W1:Y:S03]  /*0720*/  MUFU.RCP R9, R2 ;  /* 0x0000000200097308 */ /* 0x0000660000001000 */
[----:B------:R-:W-:Y:S01]  /*0730*/  IADD3 R11, PT, PT, R0, -R11, -R12 ;  /* 0x8000000b000b7210 */ /* 0x000fe20007ffe80c */
[----:B------:R-:W-:-:S04]  /*0740*/  IMAD.HI.U32 R4, R13, R10, RZ ;  /* 0x0000000a0d047227 */ /* 0x000fc800078e00ff */
[----:B------:R-:W-:Y:S01]  /*0750*/  IMAD.HI.U32 R20, R13, R8, RZ ;  /* 0x000000080d147227 */ /* 0x000fe200078e00ff */
[----:B------:R-:W-:-:S03]  /*0760*/  IADD3 R0, PT, PT, -R4, RZ, RZ ;  /* 0x000000ff04007210 */ /* 0x000fc60007ffe1ff */
[----:B0-----:R-:W-:Y:S02]  /*0770*/  IMAD.MOV.U32 R2, RZ, RZ, RZ ;  /* 0x000000ffff027224 */ /* 0x001fe400078e00ff */
[----:B------:R-:W-:Y:S02]  /*0780*/  IMAD R0, R5, R0, R10 ;  /* 0x0000000005007224 */ /* 0x000fe400078e020a */
[----:B------:R-:W-:-:S03]  /*0790*/  IMAD.HI.U32 R14, R3, R15, R2 ;  /* 0x0000000f030e7227 */ /* 0x000fc600078e0002 */
[-C--:B------:R-:W-:Y:S01]  /*07a0*/  ISETP.GE.U32.AND P0, PT, R0, R5.reuse, PT ;  /* 0x000000050000720c */ /* 0x080fe20003f06070 */
[----:B-1----:R-:W-:Y:S01]  /*07b0*/  VIADD R2, R9, 0xffffffe ;  /* 0x0ffffffe09027836 */ /* 0x002fe20000000000 */
[----:B------:R-:W-:Y:S01]  /*07c0*/  LOP3.LUT R9, RZ, R5, RZ, 0x33, !PT ;  /* 0x00000005ff097212 */ /* 0x000fe200078e33ff */
[----:B------:R-:W-:-:S04]  /*07d0*/  IMAD.HI.U32 R15, R14, R11, RZ ;  /* 0x0000000b0e0f7227 */ /* 0x000fc800078e00ff */
[----:B------:R-:W-:Y:S02]  /*07e0*/  IMAD.MOV R3, RZ, RZ, -R15 ;  /* 0x000000ffff037224 */ /* 0x000fe400078e0a0f */
[----:B------:R-:W-:Y:S02]  /*07f0*/  IMAD.MOV R22, RZ, RZ, -R20 ;  /* 0x000000ffff167224 */ /* 0x000fe400078e0a14 */
[----:B------:R-:W-:Y:S02]  /*0800*/  IMAD R11, R8, R3, R11 ;  /* 0x00000003080b7224 */ /* 0x000fe400078e020b */
[----:B------:R0:W1:Y:S01]  /*0810*/  F2I.FTZ.U32.TRUNC.NTZ R3, R2 ;  /* 0x0000000200037305 */ /* 0x000062000021f000 */
[----:B------:R-:W-:Y:S02]  /*0820*/  @P0 IMAD.IADD R0, R0, 0x1, -R5 ;  /* 0x0000000100000824 */ /* 0x000fe400078e0a05 */
[----:B------:R-:W-:Y:S01]  /*0830*/  ISETP.GE.U32.AND P3, PT, R11, R8, PT ;  /* 0x000000080b00720c */ /* 0x000fe20003f66070 */
[----:B------:R-:W-:Y:S01]  /*0840*/  @P0 VIADD R4, R4, 0x1 ;  /* 0x0000000104040836 */ /* 0x000fe20000000000 */
[----:B------:R-:W-:Y:S01]  /*0850*/  ISETP.NE.U32.AND P0, PT, R8, RZ, PT ;  /* 0x000000ff0800720c */ /* 0x000fe20003f05070 */
[----:B------:R-:W-:Y:S01]  /*0860*/  IMAD R22, R5, R22, R8 ;  /* 0x0000001605167224 */ /* 0x000fe200078e0208 */
[----:B------:R-:W-:Y:S01]  /*0870*/  ISETP.GE.U32.AND P1, PT, R0, R5, PT ;  /* 0x000000050000720c */ /* 0x000fe20003f26070 */
[----:B0-----:R-:W-:-:S02]  /*0880*/  IMAD.MOV.U32 R2, RZ, RZ, RZ ;  /* 0x000000ffff027224 */ /* 0x001fc400078e00ff */
[----:B-1----:R-:W-:-:S06]  /*0890*/  IMAD.MOV R0, RZ, RZ, -R3 ;  /* 0x000000ffff007224 */ /* 0x002fcc00078e0a03 */
[----:B------:R-:W-:Y:S01]  /*08a0*/  @P3 IADD3 R11, PT, PT, R11, -R8, RZ ;  /* 0x800000080b0b3210 */ /* 0x000fe20007ffe0ff */
[----:B------:R-:W-:-:S03]  /*08b0*/  @P3 VIADD R15, R15, 0x1 ;  /* 0x000000010f0f3836 */ /* 0x000fc60000000000 */
[----:B------:R-:W-:Y:S01]  /*08c0*/  ISETP.GE.U32.AND P4, PT, R11, R8, PT ;  /* 0x000000080b00720c */ /* 0x000fe20003f86070 */
[----:B------:R-:W-:Y:S01]  /*08d0*/  IMAD.MOV.U32 R11, RZ, RZ, R0 ;  /* 0x000000ffff0b7224 */ /* 0x000fe200078e0000 */
[----:B------:R-:W-:Y:S02]  /*08e0*/  @P1 IADD3 R4, PT, PT, R4, 0x1, RZ ;  /* 0x0000000104041810 */ /* 0x000fe40007ffe0ff */
[----:B------:R-:W-:Y:S01]  /*08f0*/  ISETP.GE.U32.AND P1, PT, R22, R5, PT ;  /* 0x000000051600720c */ /* 0x000fe20003f26070 */
[----:B------:R-:W-:Y:S01]  /*0900*/  IMAD R11, R11, UR12, RZ ;  /* 0x0000000c0b0b7c24 */ /* 0x000fe2000f8e02ff */
[----:B------:R-:W-:-:S03]  /*0910*/  SEL R4, R9, R4, !P2 ;  /* 0x0000000409047207 */ /* 0x000fc60005000000 */
[----:B------:R-:W-:-:S04]  /*0920*/  IMAD.HI.U32 R2, R3, R11, R2 ;  /* 0x0000000b03027227 */ /* 0x000fc800078e0002 */
[----:B------:R-:W-:Y:S01]  /*0930*/  @P4 IADD3 R15, PT, PT, R15, 0x1, RZ ;  /* 0x000000010f0f4810 */ /* 0x000fe20007ffe0ff */
[----:B------:R-:W-:Y:S01]  /*0940*/  IMAD.MOV R23, RZ, RZ, -R4 ;  /* 0x000000ffff177224 */ /* 0x000fe200078e0a04 */
[----:B------:R-:W-:Y:S01]  /*0950*/  @!P0 LOP3.LUT R15, RZ, R8, RZ, 0x33, !PT ;  /* 0x00000008ff0f8212 */ /* 0x000fe200078e33ff */
[----:B------:R-:W-:-:S04]  /*0960*/  IMAD.HI.U32 R0, R2, R10, RZ ;  /* 0x0000000a02007227 */ /* 0x000fc800078e00ff */
[----:B------:R-:W-:Y:S02]  /*0970*/  IMAD.MOV R21, RZ, RZ, -R0 ;  /* 0x000000ffff157224 */ /* 0x000fe400078e0a00 */
[----:B------:R-:W-:Y:S02]  /*0980*/  IMAD.IADD R0, R12, 0x1, R15 ;  /* 0x000000010c007824 */ /* 0x000fe400078e020f */
[--C-:B------:R-:W-:Y:S02]  /*0990*/  IMAD R23, R5, R23, R10.reuse ;  /* 0x0000001705177224 */ /* 0x100fe400078e020a */
[----:B------:R-:W-:Y:S01]  /*09a0*/  IMAD R21, R21, UR12, R10 ;  /* 0x0000000c15157c24 */ /* 0x000fe2000f8e020a */
[----:B------:R-:W-:Y:S01]  /*09b0*/  LOP3.LUT R3, R0, 0x3, RZ, 0xc0, !PT ;  /* 0x0000000300037812 */ /* 0x000fe200078ec0ff */
[----:B------:R-:W-:Y:S01]  /*09c0*/  IMAD.HI.U32 R11, R2, R23, RZ ;  /* 0x00000017020b7227 */ /* 0x000fe200078e00ff */
[C---:B------:R-:W-:Y:S02]  /*09d0*/  ISETP.GE.U32.AND P3, PT, R0.reuse, 0x3, PT ;  /* 0x000000030000780c */ /* 0x040fe40003f66070 */
[----:B------:R-:W-:Y:S01]  /*09e0*/  ISETP.NE.AND P6, PT, R3, 0x3, PT ;  /* 0x000000030300780c */ /* 0x000fe20003fc5270 */
[----:B------:R-:W-:Y:S01]  /*09f0*/  VIADD R24, R0, 0x1 ;  /* 0x0000000100187836 */ /* 0x000fe20000000000 */
[----:B------:R-:W-:Y:S01]  /*0a00*/  IADD3 R2, PT, PT, -R11, RZ, RZ ;  /* 0x000000ff0b027210 */ /* 0x000fe20007ffe1ff */
[----:B------:R-:W-:Y:S01]  /*0a10*/  @P1 IMAD.IADD R22, R22, 0x1, -R5 ;  /* 0x0000000116161824 */ /* 0x000fe200078e0a05 */
[----:B------:R-:W-:-:S02]  /*0a20*/  ISETP.NE.AND P5, PT, R3, 0x3, PT ;  /* 0x000000030300780c */ /* 0x000fc40003fa5270 */
[----:B------:R-:W-:Y:S01]  /*0a30*/  ISETP.GE.U32.AND P4, PT, R21, UR12, PT ;  /* 0x0000000c15007c0c */ /* 0x000fe2000bf86070 */
[----:B------:R-:W-:Y:S01]  /*0a40*/  IMAD R23, R2, UR12, R23 ;  /* 0x0000000c02177c24 */ /* 0x000fe2000f8e0217 */
[----:B------:R-:W-:-:S04]  /*0a50*/  LOP3.LUT R24, R24, 0x3, RZ, 0xc0, !PT ;  /* 0x0000000318187812 */ /* 0x000fc800078ec0ff */
[----:B------:R-:W-:Y:S01]  /*0a60*/  ISETP.GE.U32.AND P0, PT, R23, UR12, PT ;  /* 0x0000000c17007c0c */ /* 0x000fe2000bf06070 */
[----:B------:R-:W-:-:S12]  /*0a70*/  @!P6 BRA `(.L_x_46738) ;  /* 0x000000000040e947 */ /* 0x000fd80003800000 */
[----:B------:R-:W0:Y:S01]  /*0a80*/  S2R R17, SR_CgaCtaId ;  /* 0x0000000000117919 */ /* 0x000e220000008800 */
[----:B------:R-:W1:Y:S01]  /*0a90*/  LDC.64 R2, c[0x0][0x390] ;  /* 0x0000e400ff027b82 */ /* 0x000e620000000a00 */
[----:B------:R-:W-:Y:S01]  /*0aa0*/  MOV R12, 0x400 ;  /* 0x00000400000c7802 */ /* 0x000fe20000000f00 */
[----:B------:R-:W-:Y:S02]  /*0ab0*/  IMAD.MOV.U32 R15, RZ, RZ, RZ ;  /* 0x000000ffff0f7224 */ /* 0x000fe400078e00ff */
[----:B------:R-:W-:Y:S01]  /*0ac0*/  IMAD.MOV.U32 R26, RZ, RZ, R10 ;  /* 0x000000ffff1a7224 */ /* 0x000fe200078e000a */
[----:B------:R-:W-:-:S04]  /*0ad0*/  IADD3 R12, PT, PT, R12, 0x80, RZ ;  /* 0x000000800c0c7810 */ /* 0x000fc80007ffe0ff */
[----:B0-----:R-:W-:-:S07]  /*0ae0*/  LEA R17, R17, R12, 0x18 ;  /* 0x0000000c11117211 */ /* 0x001fce00078ec0ff */
.L_x_46739:
[----:B------:R-:W-:-:S04]  /*0af0*/  IMAD R13, R7, 0x100, R26 ;  /* 0x00000100070d7824 */ /* 0x000fc800078e021a */
[----:B01----:R-:W-:-:S06]  /*0b00*/  IMAD.WIDE.U32 R12, R13, 0x4, R2 ;  /* 0x000000040d0c7825 */ /* 0x003fcc00078e0002 */
[----:B------:R-:W2:Y:S01]  /*0b10*/  LDG.E R12, desc[UR8][R12.64] ;  /* 0x000000080c0c7981 */ /* 0x000ea2000c1e1900 */
[----:B------:R-:W-:Y:S01]  /*0b20*/  LEA R19, R26, R17, 0x2 ;  /* 0x000000111a137211 */ /* 0x000fe200078e10ff */
[----:B------:R-:W-:Y:S02]  /*0b30*/  VIADD R15, R15, 0x1 ;  /* 0x000000010f0f7836 */ /* 0x000fe40000000000 */
[----:B------:R-:W-:-:S03]  /*0b40*/  IMAD.IADD R26, R8, 0x1, R26 ;  /* 0x00000001081a7824 */ /* 0x000fc600078e021a */
[----:B------:R-:W-:Y:S01]  /*0b50*/  ISETP.NE.AND P6, PT, R15, R24, PT ;  /* 0x000000180f00720c */ /* 0x000fe20003fc5270 */
[----:B--2---:R0:W-:-:S12]  /*0b60*/  STS [R19], R12 ;  /* 0x0000000c13007388 */ /* 0x0041d80000000800 */
[----:B------:R-:W-:Y:S05]  /*0b70*/  @P6 BRA `(.L_x_46739) ;  /* 0xfffffffc00dc6947 */ /* 0x000fea000383ffff */
.L_x_46738:
[----:B------:R-:W-:Y:S05]  /*0b80*/  BSYNC.RECONVERGENT B0 ;  /* 0x0000000000007941 */ /* 0x000fea0003800200 */
.L_x_46737:
[----:B------:R-:W-:Y:S04]  /*0b90*/  BSSY.RECONVERGENT B0, `(.L_x_46740) ;  /* 0x000001f000007945 */ /* 0x000fe80003800200 */
[----:B------:R-:W-:Y:S05]  /*0ba0*/  @!P3 BRA `(.L_x_46741) ;  /* 0x000000000074b947 */ /* 0x000fea0003800000 */
[----:B------:R-:W1:Y:S01]  /*0bb0*/  S2R R13, SR_CgaCtaId ;  /* 0x00000000000d7919 */ /* 0x000e620000008800 */
[----:B------:R-:W2:Y:S01]  /*0bc0*/  LDC.64 R2, c[0x0][0x390] ;  /* 0x0000e400ff027b82 */ /* 0x000ea20000000a00 */
[----:B0-----:R-:W-:Y:S02]  /*0bd0*/  MOV R12, 0x400 ;  /* 0x00000400000c7802 */ /* 0x001fe40000000f00 */
[----:B------:R-:W-:-:S03]  /*0be0*/  SHF.L.U32 R25, R8, 0x2, RZ ;  /* 0x0000000208197819 */ /* 0x000fc600000006ff */
[----:B------:R-:W-:-:S05]  /*0bf0*/  VIADD R12, R12, 0x80 ;  /* 0x000000800c0c7836 */ /* 0x000fca0000000000 */
[----:B-1----:R-:W-:-:S07]  /*0c00*/  LEA R31, R13, R12, 0x18 ;  /* 0x0000000c0d1f7211 */ /* 0x002fce00078ec0ff */
.L_x_46742:
[----:B------:R-:W-:-:S04]  /*0c10*/  IMAD R13, R7, 0x100, R26 ;  /* 0x00000100070d7824 */ /* 0x000fc800078e021a */
        /* <DEDUP_REMOVED lines=8> */
[----:B------:R-:W-:Y:S01]  /*0ca0*/  IADD3.X R19, PT, PT, RZ, R17, RZ, P3, !PT ;  /* 0x00000011ff137210 */ /* 0x000fe20001ffe4ff */
[----:B------:R-:W4:Y:S04]  /*0cb0*/  LDG.E R16, desc[UR8][R16.64] ;  /* 0x0000000810107981 */ /* 0x000f28000c1e1900 */
        /* <DEDUP_REMOVED lines=12> */
.L_x_46741:
[----:B------:R-:W-:Y:S05]  /*0d80*/  BSYNC.RECONVERGENT B0 ;  /* 0x0000000000007941 */ /* 0x000fea0003800200 */
.L_x_46740:
[----:B------:R-:W-:Y:S01]  /*0d90*/  BSSY.RECONVERGENT B0, `(.L_x_46743) ;  /* 0x0000012000007945 */ /* 0x000fe20003800200 */
[----:B------:R-:W-:Y:S01]  /*0da0*/  ISETP.GE.U32.AND P3, PT, R22, R5, PT ;  /* 0x000000051600720c */ /* 0x000fe20003f66070 */
[----:B------:R-:W-:Y:S01]  /*0db0*/  @P4 VIADD R21, R21, -UR12 ;  /* 0x8000000c15154c36 */ /* 0x000fe20008000000 */
[----:B------:R-:W-:Y:S01]  /*0dc0*/  MOV R3, R10 ;  /* 0x0000000a00037202 */ /* 0x000fe20000000f00 */
[----:B------:R-:W-:Y:S01]  /*0dd0*/  @P0 VIADD R23, R23, -UR12 ;  /* 0x8000000c17170c36 */ /* 0x000fe20008000000 */
[----:B------:R-:W-:Y:S09]  /*0de0*/  @!P5 BRA `(.L_x_46744) ;  /* 0x000000000030d947 */ /* 0x000ff20003800000 */
[----:B------:R-:W2:Y:S01]  /*0df0*/  S2R R15, SR_CgaCtaId ;  /* 0x00000000000f7919 */ /* 0x000ea20000008800 */
[----:B------:R-:W-:Y:S01]  /*0e00*/  MOV R2, 0x400 ;  /* 0x0000040000027802 */ /* 0x000fe20000000f00 */
[----:B------:R-:W-:Y:S02]  /*0e10*/  IMAD.MOV.U32 R13, RZ, RZ, RZ ;  /* 0x000000ffff0d7224 */ /* 0x000fe400078e00ff */
[----:B------:R-:W-:Y:S02]  /*0e20*/  IMAD.MOV.U32 R3, RZ, RZ, R10 ;  /* 0x000000ffff037224 */ /* 0x000fe400078e000a */
[----:B------:R-:W-:-:S05]  /*0e30*/  VIADD R2, R2, 0x480 ;  /* 0x0000048002027836 */ /* 0x000fca0000000000 */
[----:B--2---:R-:W-:-:S07]  /*0e40*/  LEA R2, R15, R2, 0x18 ;  /* 0x000000020f027211 */ /* 0x004fce00078ec0ff */
.L_x_46745:
[----:B01----:R-:W-:Y:S01]  /*0e50*/  LEA R12, R3, R2, 0x2 ;  /* 0x00000002030c7211 */ /* 0x003fe200078e10ff */
[----:B------:R-:W-:Y:S02]  /*0e60*/  VIADD R13, R13, 0x1 ;  /* 0x000000010d0d7836 */ /* 0x000fe40000000000 */
[----:B------:R-:W-:Y:S02]  /*0e70*/  IMAD.IADD R3, R8, 0x1, R3 ;  /* 0x0000000108037824 */ /* 0x000fe400078e0203 */
[----:B------:R2:W-:Y:S01]  /*0e80*/  STS [R12], RZ ;  /* 0x000000ff0c007388 */ /* 0x0005e20000000800 */
[----:B------:R-:W-:-:S13]  /*0e90*/  ISETP.NE.AND P4, PT, R13, R24, PT ;  /* 0x000000180d00720c */ /* 0x000fda0003f85270 */
[----:B--2---:R-:W-:Y:S05]  /*0ea0*/  @P4 BRA `(.L_x_46745) ;  /* 0xfffffffc00e84947 */ /* 0x004fea000383ffff */
.L_x_46744:
[----:B------:R-:W-:Y:S05]  /*0eb0*/  BSYNC.RECONVERGENT B0 ;  /* 0x0000000000007941 */ /* 0x000fea0003800200 */
.L_x_46743:
        /* <DEDUP_REMOVED lines=8> */
[----:B01----:R-:W-:-:S07]  /*0f40*/  LEA R12, R13, R2, 0x18 ;  /* 0x000000020d0c7211 */ /* 0x003fce00078ec0ff */
.L_x_46748:
[----:B--2---:R-:W-:Y:S02]  /*0f50*/  LEA R17, R3, R12, 0x2 ;  /* 0x0000000c03117211 */ /* 0x004fe400078e10ff */
        /* <DEDUP_REMOVED lines=10> */
.L_x_46747:
[----:B------:R-:W-:Y:S05]  /*1000*/  BSYNC.RECONVERGENT B0 ;  /* 0x0000000000007941 */ /* 0x000fea0003800200 */
.L_x_46746:
[----:B------:R-:W-:Y:S01]  /*1010*/  @P0 VIADD R11, R11, 0x1 ;  /* 0x000000010b0b0836 */ /* 0x000fe20000000000 */
[----:B------:R-:W-:Y:S01]  /*1020*/  BAR.SYNC.DEFER_BLOCKING 0x0 ;  /* 0x0000000000007b1d */ /* 0x000fe20000010000 */
[----:B------:R-:W-:Y:S01]  /*1030*/  ISETP.GE.AND P0, PT, R6, 0x1, PT ;  /* 0x000000010600780c */ /* 0x000fe20003f06270 */
[----:B------:R-:W-:Y:S01]  /*1040*/  @P1 VIADD R20, R20, 0x1 ;  /* 0x0000000114141836 */ /* 0x000fe20000000000 */
[----:B------:R-:W-:Y:S01]  /*1050*/  ISETP.NE.U32.AND P1, PT, RZ, UR12, PT ;  /* 0x0000000cff007c0c */ /* 0x000fe2000bf25070 */
[----:B------:R-:W-:Y:S01]  /*1060*/  @P4 VIADD R11, R11, 0x1 ;  /* 0x000000010b0b4836 */ /* 0x000fe20000000000 */
[----:B--2---:R-:W-:Y:S01]  /*1070*/  LOP3.LUT R2, RZ, UR12, RZ, 0x33, !PT ;  /* 0x0000000cff027c12 */ /* 0x004fe2000f8e33ff */
[----:B------:R-:W-:Y:S01]  /*1080*/  @P3 VIADD R20, R20, 0x1 ;  /* 0x0000000114143836 */ /* 0x000fe20000000000 */
[----:B------:R-:W-:Y:S02]  /*1090*/  @P5 IADD3 R21, PT, PT, R21, -UR12, RZ ;  /* 0x8000000c15155c10 */ /* 0x000fe4000fffe0ff */
[----:B------:R-:W-:-:S02]  /*10a0*/  SEL R11, R2, R11, !P1 ;  /* 0x0000000b020b7207 */ /* 0x000fc40004800000 */
[----:B------:R-:W-:Y:S02]  /*10b0*/  SEL R13, R2, R21, !P1 ;  /* 0x00000015020d7207 */ /* 0x000fe40004800000 */
[----:B------:R-:W-:Y:S02]  /*10c0*/  SEL R9, R9, R20, !P2 ;  /* 0x0000001409097207 */ /* 0x000fe40005000000 */
[----:B01----:R-:W-:Y:S01]  /*10d0*/  LOP3.LUT R12, R10, 0x1f, RZ, 0xc0, !PT ;  /* 0x0000001f0a0c7812 */ /* 0x003fe200078ec0ff */
[----:B------:R-:W-:Y:S01]  /*10e0*/  IMAD.SHL.U32 R13, R13, 0x4, RZ ;  /* 0x000000040d0d7824 */ /* 0x000fe200078e00ff */
        /* <DEDUP_REMOVED lines=8> */
[C---:B------:R-:W-:Y:S01]  /*1170*/  IADD3 R31, PT, PT, R15.reuse, 0x1, RZ ;  /* 0x000000010f1f7810 */ /* 0x040fe20007ffe0ff */
[C---:B------:R-:W-:Y:S02]  /*1180*/  VIADD R27, R15.reuse, 0x3 ;  /* 0x000000030f1b7836 */ /* 0x040fe40000000000 */
[----:B------:R-:W-:Y:S02]  /*1190*/  HFMA2 R26, -RZ, RZ, 0, 0 ;  /* 0x00000000ff1a7431 */ /* 0x000fe400000001ff */
[----:B------:R-:W-:Y:S01]  /*11a0*/  VIADD R29, R15, 0x2 ;  /* 0x000000020f1d7836 */ /* 0x000fe20000000000 */
[----:B------:R-:W-:Y:S01]  /*11b0*/  ISETP.GE.AND P0, PT, R31, UR7, PT ;  /* 0x000000071f007c0c */ /* 0x000fe2000bf06270 */
[----:B------:R-:W-:Y:S01]  /*11c0*/  VIADD R24, R11, 0x1 ;  /* 0x000000010b187836 */ /* 0x000fe20000000000 */
[----:B------:R-:W-:Y:S01]  /*11d0*/  ISETP.GE.AND P2, PT, R27, UR7, PT ;  /* 0x000000071b007c0c */ /* 0x000fe2000bf46270 */
[----:B------:R-:W-:Y:S01]  /*11e0*/  VIADD R22, R11, 0xffffffff ;  /* 0xffffffff0b167836 */ /* 0x000fe20000000000 */
[----:B------:R-:W-:Y:S01]  /*11f0*/  SEL R2, RZ, UR7, !P0 ;  /* 0x00000007ff027c07 */ /* 0x000fe2000c000000 */
[----:B------:R-:W-:Y:S01]  /*1200*/  BSSY B1, `(.L_x_46751) ;  /* 0x0000076000017945 */ /* 0x000fe20003800000 */
[----:B------:R-:W-:-:S02]  /*1210*/  ISETP.GE.AND P0, PT, R15, UR7, PT ;  /* 0x000000070f007c0c */ /* 0x000fc4000bf06270 */
[----:B------:R-:W-:Y:S01]  /*1220*/  ISETP.GE.AND P1, PT, R29, UR7, PT ;  /* 0x000000071d007c0c */ /* 0x000fe2000bf26270 */
[----:B------:R-:W-:Y:S01]  /*1230*/  IMAD.IADD R31, R31, 0x1, -R2 ;  /* 0x000000011f1f7824 */ /* 0x000fe200078e0a02 */
[----:B------:R-:W-:Y:S02]  /*1240*/  SEL R18, RZ, UR7, !P2 ;  /* 0x00000007ff127c07 */ /* 0x000fe4000d000000 */
[----:B------:R-:W-:Y:S02]  /*1250*/  SEL R2, RZ, UR7, !P0 ;  /* 0x00000007ff027c07 */ /* 0x000fe4000c000000 */
[----:B------:R-:W-:Y:S01]  /*1260*/  SEL R16, RZ, UR7, !P1 ;  /* 0x00000007ff107c07 */ /* 0x000fe2000c800000 */
[----:B------:R-:W-:Y:S01]  /*1270*/  IMAD.IADD R27, R27, 0x1, -R18 ;  /* 0x000000011b1b7824 */ /* 0x000fe200078e0a12 */
[C---:B------:R-:W-:Y:S01]  /*1280*/  LOP3.LUT R25, R15.reuse, 0x2, RZ, 0x3c, !PT ;  /* 0x000000020f197812 */ /* 0x040fe200078e3cff */
[----:B------:R-:W-:Y:S01]  /*1290*/  IMAD.IADD R23, R15, 0x1, -R2 ;  /* 0x000000010f177824 */ /* 0x000fe200078e0a02 */
[----:B------:R-:W-:-:S02]  /*12a0*/  IADD3 R29, PT, PT, R29, -R16, RZ ;  /* 0x800000101d1d7210 */ /* 0x000fc40007ffe0ff */
[----:B------:R-:W-:Y:S02]  /*12b0*/  LOP3.LUT R24, R24, 0x3, RZ, 0xc0, !PT ;  /* 0x0000000318187812 */ /* 0x000fe400078ec0ff */
[----:B------:R-:W-:-:S07]  /*12c0*/  LOP3.LUT R22, R22, 0x3, RZ, 0xc0, !PT ;  /* 0x0000000316167812 */ /* 0x000fce00078ec0ff */
.L_x_46767:
        /* <DEDUP_REMOVED lines=18> */
.L_x_46752:
        /* <DEDUP_REMOVED lines=8> */
.L_x_46753:
        /* <DEDUP_REMOVED lines=8> */
.L_x_46754:
        /* <DEDUP_REMOVED lines=8> */
.L_x_46755:
[----:B------:R-:W-:Y:S04]  /*1570*/  BSSY B0, `(.L_x_46756) ;  /* 0x000003d000007945 */ /* 0x000fe80003800000 */
[----:B------:R-:W-:Y:S05]  /*1580*/  @P0 BRA `(.L_x_46757) ;  /* 0x0000000000ec0947 */ /* 0x000fea0003800000 */
[----:B------:R-:W-:Y:S01]  /*1590*/  IABS R28, R16 ;  /* 0x00000010001c7213 */ /* 0x000fe20000000000 */
[----:B0-2-4-:R-:W-:-:S03]  /*15a0*/  IMAD.MOV.U32 R2, RZ, RZ, RZ ;  /* 0x000000ffff027224 */ /* 0x015fc600078e00ff */
        /* <DEDUP_REMOVED lines=26> */
.L_x_46766:
[----:B0-----:R-:W-:Y:S02]  /*1750*/  IMAD R16, R30, 0x14, R33 ;  /* 0x000000141e107824 */ /* 0x001fe400078e0221 */
[----:B--2---:R-:W-:-:S04]  /*1760*/  IMAD.MOV.U32 R32, RZ, RZ, RZ ;  /* 0x000000ffff207224 */ /* 0x004fc800078e00ff */
[----:B------:R-:W0:Y:S01]  /*1770*/  LDS R16, [R16] ;  /* 0x0000000010107984 */ /* 0x000e220000000800 */
[----:B------:R-:W-:Y:S05]  /*1780*/  @!P1 BRA `(.L_x_46758) ;  /* 0x0000000000109947 */ /* 0x000fea0003800000 */
[----:B------:R-:W-:-:S03]  /*1790*/  UMOV UR4, 0xffffffff ;  /* 0xffffffff00047882 */ /* 0x000fc60000000000 */
[----:B------:R-:W-:Y:S05]  /*17a0*/  BRA.DIV UR4, `(.L_x_46759) ;  /* 0x0000001604b47947 */ /* 0x000fea000b800000 */
[----:B0-----:R0:W2:Y:S02]  /*17b0*/  SHFL.IDX PT, R2, R16, R23, R14 ;  /* 0x0000001710027389 */ /* 0x0010a400000e000e */
.L_x_46807:
[----:B-12---:R-:W-:-:S07]  /*17c0*/  IMAD R32, R20, R2, RZ ;  /* 0x0000000214207224 */ /* 0x006fce00078e02ff */
.L_x_46758:
[----:B------:R-:W-:Y:S05]  /*17d0*/  @!P2 BRA `(.L_x_46760) ;  /* 0x000000000010a947 */ /* 0x000fea0003800000 */
[----:B------:R-:W-:-:S03]  /*17e0*/  UMOV UR4, 0xffffffff ;  /* 0xffffffff00047882 */ /* 0x000fc60000000000 */
[----:B------:R-:W-:Y:S05]  /*17f0*/  BRA.DIV UR4, `(.L_x_46761) ;  /* 0x0000001604c07947 */ /* 0x000fea000b800000 */
[----:B0-----:R0:W2:Y:S02]  /*1800*/  SHFL.IDX PT, R2, R16, R31, R14 ;  /* 0x0000001f10027389 */ /* 0x0010a400000e000e */
.L_x_46810:
[----:B--23--:R-:W-:-:S07]  /*1810*/  IMAD R32, R19, R2, R32 ;  /* 0x0000000213207224 */ /* 0x00cfce00078e0220 */
.L_x_46760:
[----:B------:R-:W-:Y:S05]  /*1820*/  @!P3 BRA `(.L_x_46762) ;  /* 0x000000000010b947 */ /* 0x000fea0003800000 */
[----:B------:R-:W-:-:S03]  /*1830*/  UMOV UR4, 0xffffffff ;  /* 0xffffffff00047882 */ /* 0x000fc60000000000 */
[----:B------:R-:W-:Y:S05]  /*1840*/  BRA.DIV UR4, `(.L_x_46763) ;  /* 0x0000001604cc7947 */ /* 0x000fea000b800000 */
[----:B0-----:R0:W2:Y:S02]  /*1850*/  SHFL.IDX PT, R2, R16, R29, R14 ;  /* 0x0000001d10027389 */ /* 0x0010a400000e000e */
.L_x_46813:
[----:B--2---:R-:W-:-:S07]  /*1860*/  IMAD R32, R18, R2, R32 ;  /* 0x0000000212207224 */ /* 0x004fce00078e0220 */
.L_x_46762:
[----:B------:R-:W-:Y:S05]  /*1870*/  @!P4 BRA `(.L_x_46764) ;  /* 0x000000000010c947 */ /* 0x000fea0003800000 */
[----:B------:R-:W-:-:S03]  /*1880*/  UMOV UR4, 0xffffffff ;  /* 0xffffffff00047882 */ /* 0x000fc60000000000 */
[----:B------:R-:W-:Y:S05]  /*1890*/  BRA.DIV UR4, `(.L_x_46765) ;  /* 0x0000001604d87947 */ /* 0x000fea000b800000 */
[----:B0-----:R0:W2:Y:S02]  /*18a0*/  SHFL.IDX PT, R2, R16, R27, R14 ;  /* 0x0000001b10027389 */ /* 0x0010a400000e000e */
.L_x_46816:
[----:B--2---:R-:W-:-:S07]  /*18b0*/  IMAD R32, R17, R2, R32 ;  /* 0x0000000211207224 */ /* 0x004fce00078e0220 */
.L_x_46764:
        /* <DEDUP_REMOVED lines=8> */
.L_x_46757:
[----:B------:R-:W-:Y:S05]  /*1940*/  BSYNC B0 ;  /* 0x0000000000007941 */ /* 0x000fea0003800000 */
.L_x_46756:
[----:B------:R-:W-:Y:S05]  /*1950*/  @!P5 BRA `(.L_x_46767) ;  /* 0xfffffff8005cd947 */ /* 0x000fea000383ffff */
[----:B------:R-:W-:Y:S05]  /*1960*/  BSYNC B1 ;  /* 0x0000000000017941 */ /* 0x000fea0003800000 */
.L_x_46751:
[----:B------:R-:W-:Y:S05]  /*1970*/  BRA `(.L_x_46749) ;  /* 0x0000001000547947 */ /* 0x000fea0003800000 */
.L_x_46750:
[----:B------:R-:W-:-:S09]  /*1980*/  UISETP.GT.U32.AND UP0, UPT, UR7, 0x1f, UPT ;  /* 0x0000001f0700788c */ /* 0x000fd2000bf04070 */
[----:B------:R-:W-:Y:S05]  /*1990*/  BRA.U UP0, `(.L_x_46768) ;  /* 0x0000000500e47547 */ /* 0x000fea000b800000 */
[C---:B------:R-:W-:Y:S01]  /*19a0*/  VIADD R2, R15.reuse, 0x1 ;  /* 0x000000010f027836 */ /* 0x040fe20000000000 */
[C---:B------:R-:W-:Y:S01]  /*19b0*/  IADD3 R16, PT, PT, R15.reuse, 0x2, RZ ;  /* 0x000000020f107810 */ /* 0x040fe20007ffe0ff */
[----:B------:R-:W-:Y:S01]  /*19c0*/  VIADD R18, R15, 0x3 ;  /* 0x000000030f127836 */ /* 0x000fe20000000000 */
[C---:B------:R-:W-:Y:S01]  /*19d0*/  IADD3 R22, PT, PT, R11.reuse, -0x1, RZ ;  /* 0xffffffff0b167810 */ /* 0x040fe20007ffe0ff */
[----:B------:R-:W-:Y:S01]  /*19e0*/  VIADD R24, R11, 0x1 ;  /* 0x000000010b187836 */ /* 0x000fe20000000000 */
[----:B------:R-:W-:Y:S01]  /*19f0*/  ISETP.GE.U32.AND P0, PT, R2, UR7, PT ;  /* 0x0000000702007c0c */ /* 0x000fe2000bf06070 */
[----:B------:R-:W-:Y:S01]  /*1a00*/  IMAD.MOV.U32 R26, RZ, RZ, RZ ;  /* 0x000000ffff1a7224 */ /* 0x000fe200078e00ff */
[----:B------:R-:W-:Y:S02]  /*1a10*/  ISETP.GE.U32.AND P2, PT, R18, UR7, PT ;  /* 0x0000000712007c0c */ /* 0x000fe4000bf46070 */
[----:B------:R-:W-:Y:S02]  /*1a20*/  SEL R31, RZ, UR7, !P0 ;  /* 0x00000007ff1f7c07 */ /* 0x000fe4000c000000 */
[----:B------:R-:W-:-:S02]  /*1a30*/  ISETP.GE.U32.AND P0, PT, R15, UR7, PT ;  /* 0x000000070f007c0c */ /* 0x000fc4000bf06070 */
[----:B------:R-:W-:Y:S01]  /*1a40*/  ISETP.GE.U32.AND P1, PT, R16, UR7, PT ;  /* 0x0000000710007c0c */ /* 0x000fe2000bf26070 */
        /* <DEDUP_REMOVED lines=10> */
.L_x_46784:
        /* <DEDUP_REMOVED lines=18> */
.L_x_46769:
        /* <DEDUP_REMOVED lines=8> */
.L_x_46770:
        /* <DEDUP_REMOVED lines=8> */
.L_x_46771:
        /* <DEDUP_REMOVED lines=8> */
.L_x_46772:
[----:B------:R-:W-:Y:S04]  /*1d90*/  BSSY B0, `(.L_x_46773) ;  /* 0x0000037000007945 */ /* 0x000fe80003800000 */
[----:B------:R-:W-:Y:S05]  /*1da0*/  @P0 BRA `(.L_x_46774) ;  /* 0x0000000000d40947 */ /* 0x000fea0003800000 */
[----:B------:R-:W5:Y:S01]  /*1db0*/  I2F.U32.RP R28, R16 ;  /* 0x00000010001c7306 */ /* 0x000f620000209000 */
[----:B0-2-4-:R-:W-:Y:S01]  /*1dc0*/  IMAD.MOV.U32 R2, RZ, RZ, RZ ;  /* 0x000000ffff027224 */ /* 0x015fe200078e00ff */
[----:B------:R-:W0:Y:S01]  /*1dd0*/  S2R R35, SR_CgaCtaId ;  /* 0x0000000000237919 */ /* 0x000e220000008800 */
[----:B------:R-:W-:Y:S01]  /*1de0*/  ISETP.NE.U32.AND P6, PT, R16, RZ, PT ;  /* 0x000000ff1000720c */ /* 0x000fe20003fc5070 */
[----:B------:R-:W-:-:S04]  /*1df0*/  IMAD.MOV.U32 R30, RZ, RZ, R4 ;  /* 0x000000ffff1e7224 */ /* 0x000fc800078e0004 */
[----:B-----5:R-:W2:Y:S02]  /*1e00*/  MUFU.RCP R28, R28 ;  /* 0x0000001c001c7308 */ /* 0x020ea40000001000 */
[----:B--2---:R-:W-:-:S06]  /*1e10*/  IADD3 R3, PT, PT, R28, 0xffffffe, RZ ;  /* 0x0ffffffe1c037810 */ /* 0x004fcc0007ffe0ff */
[----:B------:R-:W2:Y:S02]  /*1e20*/  F2I.FTZ.U32.TRUNC.NTZ R3, R3 ;  /* 0x0000000300037305 */ /* 0x000ea4000021f000 */
[----:B--2---:R-:W-:-:S04]  /*1e30*/  IMAD.MOV R33, RZ, RZ, -R3 ;  /* 0x000000ffff217224 */ /* 0x004fc800078e0a03 */
[----:B------:R-:W-:-:S04]  /*1e40*/  IMAD R33, R33, R16, RZ ;  /* 0x0000001021217224 */ /* 0x000fc800078e02ff */
[----:B------:R-:W-:-:S06]  /*1e50*/  IMAD.HI.U32 R33, R3, R33, R2 ;  /* 0x0000002103217227 */ /* 0x000fcc00078e0002 */
[----:B------:R-:W-:-:S05]  /*1e60*/  IMAD.HI.U32 R2, R33, R12, RZ ;  /* 0x0000000c21027227 */ /* 0x000fca00078e00ff */
[----:B------:R-:W-:Y:S02]  /*1e70*/  IADD3 R33, PT, PT, -R2, RZ, RZ ;  /* 0x000000ff02217210 */ /* 0x000fe40007ffe1ff */
[----:B------:R-:W-:-:S03]  /*1e80*/  MOV R2, 0x400 ;  /* 0x0000040000027802 */ /* 0x000fc60000000f00 */
[----:B------:R-:W-:Y:S01]  /*1e90*/  IMAD R33, R16, R33, R12 ;  /* 0x0000002110217224 */ /* 0x000fe200078e020c */
[----:B------:R-:W-:Y:S02]  /*1ea0*/  IADD3 R28, PT, PT, R2, 0x480, RZ ;  /* 0x00000480021c7810 */ /* 0x000fe40007ffe0ff */
[----:B0-----:R-:W-:Y:S02]  /*1eb0*/  LEA R2, R35, R2, 0x18 ;  /* 0x0000000223027211 */ /* 0x001fe400078ec0ff */
[----:B------:R-:W-:Y:S02]  /*1ec0*/  ISETP.GE.U32.AND P0, PT, R33, R16, PT ;  /* 0x000000102100720c */ /* 0x000fe40003f06070 */
[----:B------:R-:W-:-:S11]  /*1ed0*/  LEA R28, R35, R28, 0x18 ;  /* 0x0000001c231c7211 */ /* 0x000fd600078ec0ff */
[----:B------:R-:W-:-:S05]  /*1ee0*/  @P0 IMAD.IADD R33, R33, 0x1, -R16 ;  /* 0x0000000121210824 */ /* 0x000fca00078e0a10 */
[----:B------:R-:W-:-:S13]  /*1ef0*/  ISETP.GE.U32.AND P0, PT, R33, R16, PT ;  /* 0x000000102100720c */ /* 0x000fda0003f06070 */
[----:B------:R-:W-:Y:S01]  /*1f00*/  @P0 IMAD.IADD R33, R33, 0x1, -R16 ;  /* 0x0000000121210824 */ /* 0x000fe200078e0a10 */
[----:B------:R-:W-:-:S05]  /*1f10*/  @!P6 LOP3.LUT R33, RZ, R16, RZ, 0x33, !PT ;  /* 0x00000010ff21e212 */ /* 0x000fca00078e33ff */
[----:B------:R-:W-:-:S07]  /*1f20*/  IMAD R33, R33, 0x4, R2 ;  /* 0x0000000421217824 */ /* 0x000fce00078e0202 */
.L_x_46783:
[----:B0-----:R-:W-:Y:S02]  /*1f30*/  IMAD R16, R30, 0x14, R33 ;  /* 0x000000141e107824 */ /* 0x001fe400078e0221 */
[----:B------:R-:W-:-:S04]  /*1f40*/  HFMA2 R32, -RZ, RZ, 0, 0 ;  /* 0x00000000ff207431 */ /* 0x000fc800000001ff */
[----:B------:R-:W0:Y:S01]  /*1f50*/  LDS R16, [R16] ;  /* 0x0000000010107984 */ /* 0x000e220000000800 */
[----:B------:R-:W-:Y:S05]  /*1f60*/  @!P1 BRA `(.L_x_46775) ;  /* 0x0000000000109947 */ /* 0x000fea0003800000 */
[----:B------:R-:W-:-:S03]  /*1f70*/  UMOV UR4, 0xffffffff ;  /* 0xffffffff00047882 */ /* 0x000fc60000000000 */
[----:B------:R-:W-:Y:S05]  /*1f80*/  BRA.DIV UR4, `(.L_x_46776) ;  /* 0x00000012043c7947 */ /* 0x000fea000b800000 */
[----:B0-----:R0:W2:Y:S02]  /*1f90*/  SHFL.IDX PT, R2, R16, R23, R14 ;  /* 0x0000001710027389 */ /* 0x0010a400000e000e */
.L_x_46819:
[----:B-12---:R-:W-:-:S07]  /*1fa0*/  IMAD R32, R20, R2, RZ ;  /* 0x0000000214207224 */ /* 0x006fce00078e02ff */
.L_x_46775:
[----:B------:R-:W-:Y:S05]  /*1fb0*/  @!P2 BRA `(.L_x_46777) ;  /* 0x000000000010a947 */ /* 0x000fea0003800000 */
[----:B------:R-:W-:-:S03]  /*1fc0*/  UMOV UR4, 0xffffffff ;  /* 0xffffffff00047882 */ /* 0x000fc60000000000 */
[----:B------:R-:W-:Y:S05]  /*1fd0*/  BRA.DIV UR4, `(.L_x_46778) ;  /* 0x0000001204487947 */ /* 0x000fea000b800000 */
[----:B0-----:R0:W2:Y:S02]  /*1fe0*/  SHFL.IDX PT, R2, R16, R31, R14 ;  /* 0x0000001f10027389 */ /* 0x0010a400000e000e */
.L_x_46822:
[----:B--23--:R-:W-:-:S07]  /*1ff0*/  IMAD R32, R19, R2, R32 ;  /* 0x0000000213207224 */ /* 0x00cfce00078e0220 */
.L_x_46777:
[----:B------:R-:W-:Y:S05]  /*2000*/  @!P3 BRA `(.L_x_46779) ;  /* 0x000000000010b947 */ /* 0x000fea0003800000 */
[----:B------:R-:W-:-:S03]  /*2010*/  UMOV UR4, 0xffffffff ;  /* 0xffffffff00047882 */ /* 0x000fc60000000000 */
[----:B------:R-:W-:Y:S05]  /*2020*/  BRA.DIV UR4, `(.L_x_46780) ;  /* 0x0000001204547947 */ /* 0x000fea000b800000 */
[----:B0-----:R0:W2:Y:S02]  /*2030*/  SHFL.IDX PT, R2, R16, R29, R14 ;  /* 0x0000001d10027389 */ /* 0x0010a400000e000e */
.L_x_46825:
[----:B--2---:R-:W-:-:S07]  /*2040*/  IMAD R32, R18, R2, R32 ;  /* 0x0000000212207224 */ /* 0x004fce00078e0220 */
.L_x_46779:
[----:B------:R-:W-:Y:S05]  /*2050*/  @!P4 BRA `(.L_x_46781) ;  /* 0x000000000010c947 */ /* 0x000fea0003800000 */
[----:B------:R-:W-:-:S03]  /*2060*/  UMOV UR4, 0xffffffff ;  /* 0xffffffff00047882 */ /* 0x000fc60000000000 */
[----:B------:R-:W-:Y:S05]  /*2070*/  BRA.DIV UR4, `(.L_x_46782) ;  /* 0x0000001204607947 */ /* 0x000fea000b800000 */
[----:B0-----:R0:W2:Y:S02]  /*2080*/  SHFL.IDX PT, R2, R16, R27, R14 ;  /* 0x0000001b10027389 */ /* 0x0010a400000e000e */
.L_x_46828:
[----:B--2---:R-:W-:-:S07]  /*2090*/  IMAD R32, R17, R2, R32 ;  /* 0x0000000211207224 */ /* 0x004fce00078e0220 */
.L_x_46781:
[----:B------:R-:W-:Y:S02]  /*20a0*/  IMAD R3, R6, R30, R21 ;  /* 0x0000001e06037224 */ /* 0x000fe400078e0215 */
[----:B------:R-:W-:Y:S02]  /*20b0*/  IMAD.IADD R30, R9, 0x1, R30 ;  /* 0x00000001091e7824 */ /* 0x000fe400078e021e */
[----:B------:R-:W-:-:S03]  /*20c0*/  IMAD R3, R3, 0x4, R28 ;  /* 0x0000000403037824 */ /* 0x000fc600078e021c */
[----:B------:R-:W-:Y:S02]  /*20d0*/  ISETP.GE.AND P0, PT, R30, UR13, PT ;  /* 0x0000000d1e007c0c */ /* 0x000fe4000bf06270 */
[----:B------:R2:W-:Y:S11]  /*20e0*/  STS [R3], R32 ;  /* 0x0000002003007388 */ /* 0x0005f60000000800 */
[----:B--2---:R-:W-:Y:S05]  /*20f0*/  @!P0 BRA `(.L_x_46783) ;  /* 0xfffffffc008c8947 */ /* 0x004fea000383ffff */
.L_x_46774:
[----:B------:R-:W-:Y:S05]  /*2100*/  BSYNC B0 ;  /* 0x0000000000007941 */ /* 0x000fea0003800000 */
.L_x_46773:
[----:B------:R-:W-:Y:S05]  /*2110*/  @!P5 BRA `(.L_x_46784) ;  /* 0xfffffff80074d947 */ /* 0x000fea000383ffff */
[----:B------:R-:W-:Y:S05]  /*2120*/  BRA `(.L_x_46749) ;  /* 0x0000000800687947 */ /* 0x000fea0003800000 */
.L_x_46768:
[----:B------:R-:W-:Y:S01]  /*2130*/  LOP3.LUT R15, R11, 0x3, RZ, 0xc0, !PT ;  /* 0x000000030b0f7812 */ /* 0x000fe200078ec0ff */
[----:B------:R-:W-:Y:S02]  /*2140*/  UMOV UR4, 0xffffff00 ;  /* 0xffffff0000047882 */ /* 0x000fe40000000000 */
[----:B------:R-:W-:Y:S01]  /*2150*/  UIMAD UR4, UR12, UR4, 0x201f ;  /* 0x0000201f0c0474a4 */ /* 0x000fe2000f8e0204 */
[C---:B------:R-:W-:Y:S01]  /*2160*/  IADD3 R17, PT, PT, R15.reuse, 0x1, RZ ;  /* 0x000000010f117810 */ /* 0x040fe20007ffe0ff */
[C---:B------:R-:W-:Y:S02]  /*2170*/  VIADD R21, R15.reuse, 0x3 ;  /* 0x000000030f157836 */ /* 0x040fe40000000000 */
[----:B------:R-:W-:Y:S01]  /*2180*/  VIADD R19, R15, 0x2 ;  /* 0x000000020f137836 */ /* 0x000fe20000000000 */
[----:B------:R-:W-:Y:S02]  /*2190*/  ISETP.GE.AND P0, PT, R17, UR7, PT ;  /* 0x0000000711007c0c */ /* 0x000fe4000bf06270 */
[----:B------:R-:W-:-:S02]  /*21a0*/  ISETP.GE.AND P2, PT, R21, UR7, PT ;  /* 0x0000000715007c0c */ /* 0x000fc4000bf46270 */
[----:B------:R-:W-:Y:S02]  /*21b0*/  SEL R2, RZ, UR7, !P0 ;  /* 0x00000007ff027c07 */ /* 0x000fe4000c000000 */
[----:B------:R-:W-:Y:S02]  /*21c0*/  ISETP.GE.AND P1, PT, R19, UR7, PT ;  /* 0x0000000713007c0c */ /* 0x000fe4000bf26270 */
[----:B------:R-:W-:Y:S02]  /*21d0*/  ISETP.GE.AND P0, PT, R15, UR7, PT ;  /* 0x000000070f007c0c */ /* 0x000fe4000bf06270 */
[----:B------:R-:W-:Y:S02]  /*21e0*/  SEL R18, RZ, UR7, !P2 ;  /* 0x00000007ff127c07 */ /* 0x000fe4000d000000 */
[----:B------:R-:W-:Y:S02]  /*21f0*/  IADD3 R17, PT, PT, R17, -R2, RZ ;  /* 0x8000000211117210 */ /* 0x000fe40007ffe0ff */
[----:B------:R-:W-:Y:S01]  /*2200*/  SEL R16, RZ, UR7, !P1 ;  /* 0x00000007ff107c07 */ /* 0x000fe2000c800000 */
[----:B------:R-:W-:Y:S01]  /*2210*/  IMAD.IADD R21, R21, 0x1, -R18 ;  /* 0x0000000115157824 */ /* 0x000fe200078e0a12 */
[----:B------:R-:W-:Y:S01]  /*2220*/  SEL R2, RZ, UR7, !P0 ;  /* 0x00000007ff027c07 */ /* 0x000fe2000c000000 */
[----:B------:R-:W-:-:S02]  /*2230*/  HFMA2 R18, -RZ, RZ, 0, 0 ;  /* 0x00000000ff127431 */ /* 0x000fc400000001ff */
[----:B------:R-:W-:Y:S02]  /*2240*/  IMAD.IADD R19, R19, 0x1, -R16 ;  /* 0x0000000113137824 */ /* 0x000fe400078e0a10 */
[----:B------:R-:W-:-:S07]  /*2250*/  IMAD.IADD R23, R15, 0x1, -R2 ;  /* 0x000000010f177824 */ /* 0x000fce00078e0a02 */
.L_x_46800:
[----:B0-----:R-:W0:Y:S01]  /*2260*/  LDC R16, c[0x0][0x3ac] ;  /* 0x0000eb00ff107b82 */ /* 0x001e220000000800 */
[----:B------:R-:W-:Y:S01]  /*2270*/  IMAD.IADD R20, R11, 0x1, R18 ;  /* 0x000000010b147824 */ /* 0x000fe200078e0212 */
[----:B------:R-:W-:Y:S02]  /*2280*/  IADD3 R18, PT, PT, R5, R18, RZ ;  /* 0x0000001205127210 */ /* 0x000fe40007ffe0ff */
[----:B------:R-:W-:Y:S02]  /*2290*/  ISETP.GE.AND P0, PT, R4, UR13, PT ;  /* 0x0000000d04007c0c */ /* 0x000fe4000bf06270 */
[----:B------:R-:W-:Y:S02]  /*22a0*/  ISETP.GE.AND P5, PT, R18, R6, PT ;  /* 0x000000061200720c */ /* 0x000fe40003fa6270 */
[----:B0-----:R-:W-:Y:S01]  /*22b0*/  ISETP.GE.AND P1, PT, R16, 0x1, PT ;  /* 0x000000011000780c */ /* 0x001fe20003f26270 */
        /* <DEDUP_REMOVED lines=12> */
.L_x_46785:
        /* <DEDUP_REMOVED lines=10> */
.L_x_46786:
[----:B------:R-:W-:Y:S05]  /*2420*/  @!P3 BRA `(.L_x_46787) ;  /* 0x000000000020b947 */ /* 0x000fea0003800000 */
[----:B------:R-:W4:Y:S01]  /*2430*/  S2UR UR10, SR_CgaCtaId ;  /* 0x00000000000a79c3 */ /* 0x000f220000008800 */
[----:B------:R-:W-:Y:S01]  /*2440*/  UMOV UR5, 0x400 ;  /* 0x0000040000057882 */ /* 0x000fe20000000000 */
[----:B------:R-:W-:Y:S01]  /*2450*/  LOP3.LUT R3, R15, 0x2, RZ, 0x3c, !PT ;  /* 0x000000020f037812 */ /* 0x000fe200078e3cff */
[----:B------:R-:W-:-:S04]  /*2460*/  UIADD3 UR5, UPT, UPT, UR5, 0x80, URZ ;  /* 0x0000008005057890 */ /* 0x000fc8000fffe0ff */
[----:B0-2---:R-:W-:Y:S01]  /*2470*/  IMAD.IADD R2, R28, 0x1, R3 ;  /* 0x000000011c027824 */ /* 0x005fe200078e0203 */
[----:B----4-:R-:W-:-:S06]  /*2480*/  ULEA UR5, UR10, UR5, 0x18 ;  /* 0x000000050a057291 */ /* 0x010fcc000f8ec0ff */
[----:B------:R-:W-:-:S05]  /*2490*/  LEA R2, R2, UR5, 0x2 ;  /* 0x0000000502027c11 */ /* 0x000fca000f8e10ff */
[----:B------:R4:W0:Y:S02]  /*24a0*/  LDS R25, [R2] ;  /* 0x0000000002197984 */ /* 0x0008240000000800 */
.L_x_46787:
        /* <DEDUP_REMOVED lines=10> */
.L_x_46788:
[----:B------:R-:W-:Y:S05]  /*2550*/  @P0 BRA `(.L_x_46789) ;  /* 0x0000000400580947 */ /* 0x000fea0003800000 */
[----:B------:R-:W-:Y:S01]  /*2560*/  IABS R27, R16 ;  /* 0x00000010001b7213 */ /* 0x000fe20000000000 */
[----:B------:R-:W5:Y:S01]  /*2570*/  S2UR UR10, SR_CgaCtaId ;  /* 0x00000000000a79c3 */ /* 0x000f620000008800 */
[----:B------:R-:W-:Y:S02]  /*2580*/  UMOV UR5, 0x400 ;  /* 0x0000040000057882 */ /* 0x000fe40000000000 */
[----:B------:R-:W4:Y:S08]  /*2590*/  I2F.RP R28, R27 ;  /* 0x0000001b001c7306 */ /* 0x000f300000209400 */
[----:B----4-:R-:W0:Y:S01]  /*25a0*/  MUFU.RCP R28, R28 ;  /* 0x0000001c001c7308 */ /* 0x010e220000001000 */
[----:B-----5:R-:W-:Y:S01]  /*25b0*/  ULEA UR5, UR10, UR5, 0x18 ;  /* 0x000000050a057291 */ /* 0x020fe2000f8ec0ff */
[----:B0-2---:R-:W-:-:S06]  /*25c0*/  VIADD R2, R28, 0xffffffe ;  /* 0x0ffffffe1c027836 */ /* 0x005fcc0000000000 */
[----:B------:R0:W2:Y:S02]  /*25d0*/  F2I.FTZ.U32.TRUNC.NTZ R3, R2 ;  /* 0x0000000200037305 */ /* 0x0000a4000021f000 */
[----:B0-----:R-:W-:Y:S01]  /*25e0*/  MOV R2, RZ ;  /* 0x000000ff00027202 */ /* 0x001fe20000000f00 */
        /* <DEDUP_REMOVED lines=11> */
[----:B------:R-:W-:Y:S01]  /*26a0*/  @!P6 IADD3 R28, PT, PT, R28, -R27, RZ ;  /* 0x8000001b1c1ce210 */ /* 0x000fe20007ffe0ff */
[----:B------:R-:W-:Y:S01]  /*26b0*/  IMAD.MOV.U32 R27, RZ, RZ, R4 ;  /* 0x000000ffff1b7224 */ /* 0x000fe200078e0004 */
[----:B------:R-:W-:-:S03]  /*26c0*/  ISETP.NE.AND P6, PT, R16, RZ, PT ;  /* 0x000000ff1000720c */ /* 0x000fc60003fc5270 */
[----:B------:R-:W-:-:S10]  /*26d0*/  @!P0 IMAD.MOV R28, RZ, RZ, -R28 ;  /* 0x000000ffff1c8224 */ /* 0x000fd400078e0a1c */
[----:B------:R-:W-:-:S04]  /*26e0*/  @!P6 LOP3.LUT R28, RZ, R16, RZ, 0x33, !PT ;  /* 0x00000010ff1ce212 */ /* 0x000fc800078e33ff */
[----:B------:R-:W-:-:S07]  /*26f0*/  LEA R28, R28, UR5, 0x2 ;  /* 0x000000051c1c7c11 */ /* 0x000fce000f8e10ff */
.L_x_46799:
[----:B------:R-:W-:Y:S02]  /*2700*/  IMAD R2, R27, 0x14, R28 ;  /* 0x000000141b027824 */ /* 0x000fe400078e021c */
[----:B------:R-:W-:-:S03]  /*2710*/  HFMA2 R29, -RZ, RZ, 0, 0 ;  /* 0x00000000ff1d7431 */ /* 0x000fc600000001ff */
[----:B------:R0:W2:Y:S01]  /*2720*/  LDS R16, [R2] ;  /* 0x0000000002107984 */ /* 0x0000a20000000800 */
[----:B------:R-:W-:Y:S05]  /*2730*/  @!P1 BRA `(.L_x_46790) ;  /* 0x0000000000109947 */ /* 0x000fea0003800000 */
[----:B------:R-:W-:-:S03]  /*2740*/  UMOV UR5, 0xffffffff ;  /* 0xffffffff00057882 */ /* 0x000fc60000000000 */
[----:B------:R-:W-:Y:S05]  /*2750*/  BRA.DIV UR5, `(.L_x_46791) ;  /* 0x0000000a05c87947 */ /* 0x000fea000b800000 */
[----:B--2---:R2:W4:Y:S02]  /*2760*/  SHFL.IDX PT, R29, R16, R23, R14 ;  /* 0x00000017101d7389 */ /* 0x00452400000e000e */
.L_x_46830:
[----:B-1--4-:R-:W-:-:S07]  /*2770*/  IMAD R29, R26, R29, RZ ;  /* 0x0000001d1a1d7224 */ /* 0x012fce00078e02ff */
.L_x_46790:
[----:B------:R-:W-:Y:S05]  /*2780*/  @!P2 BRA `(.L_x_46792) ;  /* 0x000000000010a947 */ /* 0x000fea0003800000 */
[----:B------:R-:W-:-:S03]  /*2790*/  UMOV UR5, 0xffffffff ;  /* 0xffffffff00057882 */ /* 0x000fc60000000000 */
[----:B------:R-:W-:Y:S05]  /*27a0*/  BRA.DIV UR5, `(.L_x_46793) ;  /* 0x0000000a05d07947 */ /* 0x000fea000b800000 */
[----:B0-2---:R0:W2:Y:S02]  /*27b0*/  SHFL.IDX PT, R2, R16, R17, R14 ;  /* 0x0000001110027389 */ /* 0x0050a400000e000e */
.L_x_46833:
[----:B--23--:R-:W-:-:S07]  /*27c0*/  IMAD R29, R24, R2, R29 ;  /* 0x00000002181d7224 */ /* 0x00cfce00078e021d */
.L_x_46792:
[----:B------:R-:W-:Y:S05]  /*27d0*/  @!P3 BRA `(.L_x_46794) ;  /* 0x000000000010b947 */ /* 0x000fea0003800000 */
[----:B------:R-:W-:-:S03]  /*27e0*/  UMOV UR5, 0xffffffff ;  /* 0xffffffff00057882 */ /* 0x000fc60000000000 */
[----:B------:R-:W-:Y:S05]  /*27f0*/  BRA.DIV UR5, `(.L_x_46795) ;  /* 0x0000000a05dc7947 */ /* 0x000fea000b800000 */
[----:B0-2---:R0:W2:Y:S02]  /*2800*/  SHFL.IDX PT, R2, R16, R19, R14 ;  /* 0x0000001310027389 */ /* 0x0050a400000e000e */
.L_x_46836:
[----:B--2---:R-:W-:-:S07]  /*2810*/  IMAD R29, R25, R2, R29 ;  /* 0x00000002191d7224 */ /* 0x004fce00078e021d */
.L_x_46794:
[----:B------:R-:W-:Y:S05]  /*2820*/  @!P4 BRA `(.L_x_46796) ;  /* 0x000000000010c947 */ /* 0x000fea0003800000 */
[----:B------:R-:W-:-:S03]  /*2830*/  UMOV UR5, 0xffffffff ;  /* 0xffffffff00057882 */ /* 0x000fc60000000000 */
[----:B------:R-:W-:Y:S05]  /*2840*/  BRA.DIV UR5, `(.L_x_46797) ;  /* 0x0000000a05e87947 */ /* 0x000fea000b800000 */
[----:B0-2---:R0:W2:Y:S02]  /*2850*/  SHFL.IDX PT, R2, R16, R21, R14 ;  /* 0x0000001510027389 */ /* 0x0050a400000e000e */
.L_x_46839:
[----:B--2---:R-:W-:-:S07]  /*2860*/  IMAD R29, R22, R2, R29 ;  /* 0x00000002161d7224 */ /* 0x004fce00078e021d */
.L_x_46796:
[----:B0-----:R-:W-:-:S07]  /*2870*/  IMAD.U32 R2, RZ, RZ, UR11 ;  /* 0x0000000bff027e24 */ /* 0x001fce000f8e00ff */
.L_x_46798:
[----:B------:R-:W-:Y:S01]  /*2880*/  IMAD.U32 R30, RZ, RZ, UR4 ;  /* 0x00000004ff1e7e24 */ /* 0x000fe2000f8e00ff */
[----:B--2---:R-:W-:Y:S01]  /*2890*/  SHF.R.U32.HI R16, RZ, 0x1, R2 ;  /* 0x00000001ff107819 */ /* 0x004fe20000011602 */
        /* <DEDUP_REMOVED lines=27> */
[----:B------:R-:W-:Y:S02]  /*2a50*/  @!P0 IMAD R2, R6, R27, R20 ;  /* 0x0000001b06028224 */ /* 0x000fe400078e0214 */
[----:B------:R-:W-:Y:S01]  /*2a60*/  IMAD.IADD R27, R9, 0x1, R27 ;  /* 0x00000001091b7824 */ /* 0x000fe200078e021b */
[----:B0-----:R-:W-:-:S04]  /*2a70*/  @!P0 LEA R3, R16, R3, 0x18 ;  /* 0x0000000310038211 */ /* 0x001fc800078ec0ff */
[----:B------:R-:W-:-:S05]  /*2a80*/  @!P0 LEA R2, R2, R3, 0x2 ;  /* 0x0000000302028211 */ /* 0x000fca00078e10ff */
[----:B------:R0:W-:Y:S01]  /*2a90*/  @!P0 STS [R2], R29 ;  /* 0x0000001d02008388 */ /* 0x0001e20000000800 */
[----:B------:R-:W-:-:S13]  /*2aa0*/  ISETP.GE.AND P0, PT, R27, UR13, PT ;  /* 0x0000000d1b007c0c */ /* 0x000fda000bf06270 */
[----:B0-----:R-:W-:Y:S05]  /*2ab0*/  @!P0 BRA `(.L_x_46799) ;  /* 0xfffffffc00108947 */ /* 0x001fea000383ffff */
.L_x_46789:
[----:B------:R-:W-:Y:S05]  /*2ac0*/  @!P5 BRA `(.L_x_46800) ;  /* 0xfffffff400e4d947 */ /* 0x000fea000383ffff */
.L_x_46749:
[----:B0-2-4-:R-:W-:Y:S01]  /*2ad0*/  LOP3.LUT R2, R0, 0x3, RZ, 0xc0, !PT ;  /* 0x0000000300027812 */ /* 0x015fe200078ec0ff */
        /* <DEDUP_REMOVED lines=12> */
[----:B------:R-:W2:Y:S04]  /*2ba0*/  LDC.64 R2, c[0x0][0x3a0] ;  /* 0x0000e800ff027b82 */ /* 0x000ea80000000a00 */
[----:B------:R-:W-:Y:S01]  /*2bb0*/  IMAD.MOV R0, RZ, RZ, -R9 ;  /* 0x000000ffff007224 */ /* 0x000fe200078e0a09 */
[----:B0-----:R-:W-:Y:S01]  /*2bc0*/  ULEA UR5, UR10, UR5, 0x18 ;  /* 0x000000050a057291 */ /* 0x001fe2000f8ec0ff */
[----:B--2---:R-:W-:-:S05]  /*2bd0*/  IMAD.WIDE.U32 R2, R5, 0x4, R2 ;  /* 0x0000000405027825 */ /* 0x004fca00078e0002 */
[----:B------:R-:W-:Y:S01]  /*2be0*/  LEA R5, R10, UR5, 0x2 ;  /* 0x000000050a057c11 */ /* 0x000fe2000f8e10ff */
[----:B------:R-:W-:-:S07]  /*2bf0*/  IMAD R10, R9, R8, R10 ;  /* 0x00000008090a7224 */ /* 0x000fce00078e020a */
.L_x_46803:
[----:B------:R0:W2:Y:S01]  /*2c00*/  LDS R9, [R5] ;  /* 0x0000000005097984 */ /* 0x0000a20000000800 */
[----:B------:R-:W-:-:S05]  /*2c10*/  VIADD R0, R0, 0x1 ;  /* 0x0000000100007836 */ /* 0x000fca0000000000 */
[----:B------:R-:W-:Y:S02]  /*2c20*/  ISETP.NE.AND P0, PT, R0, RZ, PT ;  /* 0x000000ff0000720c */ /* 0x000fe40003f05270 */
[C---:B0-----:R-:W-:Y:S01]  /*2c30*/  LEA R5, R8.reuse, R5, 0x2 ;  /* 0x0000000508057211 */ /* 0x041fe200078e10ff */
[----:B--2---:R0:W-:Y:S02]  /*2c40*/  STG.E desc[UR8][R2.64], R9 ;  /* 0x0000000902007986 */ /* 0x0041e4000c101908 */
[----:B0-----:R-:W-:-:S08]  /*2c50*/  IMAD.WIDE.U32 R2, R8, 0x4, R2 ;  /* 0x0000000408027825 */ /* 0x001fd000078e0002 */
[----:B------:R-:W-:Y:S05]  /*2c60*/  @P0 BRA `(.L_x_46803) ;  /* 0xfffffffc00e40947 */ /* 0x000fea000383ffff */
.L_x_46802:
[----:B------:R-:W-:Y:S05]  /*2c70*/  BSYNC.RECONVERGENT B0 ;  /* 0x0000000000007941 */ /* 0x000fea0003800200 */
.L_x_46801:
[----:B------:R-:W-:Y:S05]  /*2c80*/  @!P1 EXIT ;  /* 0x000000000000994d */ /* 0x000fea0003800000 */
[----:B------:R-:W0:Y:S01]  /*2c90*/  S2UR UR5, SR_CgaCtaId ;  /* 0x00000000000579c3 */ /* 0x000e220000008800 */
[----:B------:R-:W-:Y:S01]  /*2ca0*/  UMOV UR4, 0x400 ;  /* 0x0000040000047882 */ /* 0x000fe20000000000 */
[----:B------:R-:W-:Y:S01]  /*2cb0*/  IMAD R11, R7, 0x100, R10 ;  /* 0x00000100070b7824 */ /* 0x000fe200078e020a */
[----:B------:R-:W-:-:S05]  /*2cc0*/  UIADD3 UR4, UPT, UPT, UR4, 0x480, URZ ;  /* 0x0000048004047890 */ /* 0x000fca000fffe0ff */
[----:B------:R-:W2:Y:S01]  /*2cd0*/  LDC.64 R2, c[0x0][0x3a0] ;  /* 0x0000e800ff027b82 */ /* 0x000ea20000000a00 */
[----:B0-----:R-:W-:-:S06]  /*2ce0*/  ULEA UR4, UR5, UR4, 0x18 ;  /* 0x0000000405047291 */ /* 0x001fcc000f8ec0ff */
[----:B------:R-:W-:Y:S01]  /*2cf0*/  LEA R9, R10, UR4, 0x2 ;  /* 0x000000040a097c11 */ /* 0x000fe2000f8e10ff */
[----:B--2---:R-:W-:-:S04]  /*2d00*/  IMAD.WIDE.U32 R4, R8, 0x4, R2 ;  /* 0x0000000408047825 */ /* 0x004fc800078e0002 */
[----:B------:R-:W-:-:S04]  /*2d10*/  IMAD.WIDE.U32 R6, R8, 0x8, R2 ;  /* 0x0000000808067825 */ /* 0x000fc800078e0002 */
[----:B------:R-:W-:-:S07]  /*2d20*/  IMAD.WIDE.U32 R12, R8, 0xc, R2 ;  /* 0x0000000c080c7825 */ /* 0x000fce00078e0002 */
.L_x_46804:
[C-C-:B------:R-:W-:Y:S01]  /*2d30*/  IMAD R0, R8.reuse, 0x4, R9.reuse ;  /* 0x0000000408007824 */ /* 0x140fe200078e0209 */
[C---:B------:R-:W-:Y:S01]  /*2d40*/  LEA R22, R8.reuse, R9, 0x3 ;  /* 0x0000000908167211 */ /* 0x040fe200078e18ff */
[----:B---3--:R-:W-:Y:S01]  /*2d50*/  IMAD R24, R8, 0xc, R9 ;  /* 0x0000000c08187824 */ /* 0x008fe200078e0209 */
[----:B--2---:R0:W2:Y:S01]  /*2d60*/  LDS R23, [R9] ;  /* 0x0000000009177984 */ /* 0x0040a20000000800 */
[----:B-1----:R-:W-:-:S03]  /*2d70*/  IMAD.WIDE R20, R11, 0x4, R2 ;  /* 0x000000040b147825 */ /* 0x002fc600078e0202 */
[----:B------:R-:W1:Y:S01]  /*2d80*/  LDS R25, [R0] ;  /* 0x0000000000197984 */ /* 0x000e620000000800 */
[----:B------:R-:W-:-:S03]  /*2d90*/  IMAD.WIDE R14, R11, 0x4, R4 ;  /* 0x000000040b0e7825 */ /* 0x000fc600078e0204 */
[----:B------:R-:W3:Y:S01]  /*2da0*/  LDS R27, [R22] ;  /* 0x00000000161b7984 */ /* 0x000ee20000000800 */
[C---:B------:R-:W-:Y:S01]  /*2db0*/  IMAD.WIDE R16, R11.reuse, 0x4, R6 ;  /* 0x000000040b107825 */ /* 0x040fe200078e0206 */
[----:B0-----:R-:W-:Y:S02]  /*2dc0*/  LEA R9, R8, R9, 0x4 ;  /* 0x0000000908097211 */ /* 0x001fe400078e20ff */
[----:B------:R-:W0:Y:S01]  /*2dd0*/  LDS R29, [R24] ;  /* 0x00000000181d7984 */ /* 0x000e220000000800 */
[----:B------:R-:W-:-:S04]  /*2de0*/  IMAD.WIDE R18, R11, 0x4, R12 ;  /* 0x000000040b127825 */ /* 0x000fc800078e020c */
[C---:B------:R-:W-:Y:S02]  /*2df0*/  IMAD R10, R8.reuse, 0x4, R10 ;  /* 0x00000004080a7824 */ /* 0x040fe400078e020a */
[----:B------:R-:W-:-:S03]  /*2e00*/  IMAD R11, R8, 0x4, R11 ;  /* 0x00000004080b7824 */ /* 0x000fc600078e020b */
[----:B------:R-:W-:Y:S01]  /*2e10*/  ISETP.GE.U32.AND P0, PT, R10, 0x100, PT ;  /* 0x000001000a00780c */ /* 0x000fe20003f06070 */
[----:B--2---:R2:W-:Y:S04]  /*2e20*/  STG.E desc[UR8][R20.64], R23 ;  /* 0x0000001714007986 */ /* 0x0045e8000c101908 */
[----:B-1----:R2:W-:Y:S04]  /*2e30*/  STG.E desc[UR8][R14.64], R25 ;  /* 0x000000190e007986 */ /* 0x0025e8000c101908 */
[----:B---3--:R2:W-:Y:S04]  /*2e40*/  STG.E desc[UR8][R16.64], R27 ;  /* 0x0000001b10007986 */ /* 0x0085e8000c101908 */
[----:B0-----:R2:W-:Y:S01]  /*2e50*/  STG.E desc[UR8][R18.64], R29 ;  /* 0x0000001d12007986 */ /* 0x0015e2000c101908 */
[----:B------:R-:W-:Y:S05]  /*2e60*/  @!P0 BRA `(.L_x_46804) ;  /* 0xfffffffc00b08947 */ /* 0x000fea000383ffff */
[----:B------:R-:W-:Y:S05]  /*2e70*/  EXIT ;  /* 0x000000000000794d */ /* 0x000fea0003800000 */
.L_x_46759:
[----:B------:R-:W-:Y:S01]  /*2e80*/  BSSY B2, `(.L_x_46805) ;  /* 0x0000006000027945 */ /* 0x000fe20003800000 */
[----:B------:R-:W-:Y:S02]  /*2e90*/  IMAD.MOV.U32 R3, RZ, RZ, R23 ;  /* 0x000000ffff037224 */ /* 0x000fe400078e0017 */
[----:B------:R-:W-:-:S07]  /*2ea0*/  IMAD.MOV.U32 R2, RZ, RZ, -0x1 ;  /* 0xffffffffff027424 */ /* 0x000fce00078e00ff */
[----:B01-3--:R-:W-:Y:S05]  /*2eb0*/  WARPSYNC.COLLECTIVE R2, `(.L_x_46806) ;  /* 0x0000000002087348 */ /* 0x00bfea0003c00000 */
[----:B0-----:R0:W2:Y:S02]  /*2ec0*/  SHFL.IDX P0, R2, R16, R3, R14 ;  /* 0x0000000310027389 */ /* 0x0010a4000000000e */
[----:B0123--:R-:W-:Y:S05]  /*2ed0*/  ENDCOLLECTIVE ;  /* 0x000000000000791b */ /* 0x00ffea0003800000 */
.L_x_46806:
[----:B------:R-:W-:Y:S05]  /*2ee0*/  BSYNC B2 ;  /* 0x0000000000027941 */ /* 0x000fea0003800000 */
.L_x_46805:
[----:B------:R-:W-:Y:S05]  /*2ef0*/  BRA `(.L_x_46807) ;  /* 0xffffffe800307947 */ /* 0x000fea000383ffff */
.L_x_46761:
[----:B------:R-:W-:Y:S01]  /*2f00*/  BSSY B2, `(.L_x_46808) ;  /* 0x0000006000027945 */ /* 0x000fe20003800000 */
[----:B------:R-:W-:Y:S01]  /*2f10*/  MOV R3, R31 ;  /* 0x0000001f00037202 */ /* 0x000fe20000000f00 */
[----:B------:R-:W-:-:S07]  /*2f20*/  IMAD.MOV.U32 R2, RZ, RZ, -0x1 ;  /* 0xffffffffff027424 */ /* 0x000fce00078e00ff */
[----:B01-3--:R-:W-:Y:S05]  /*2f30*/  WARPSYNC.COLLECTIVE R2, `(.L_x_46809) ;  /* 0x0000000002087348 */ /* 0x00bfea0003c00000 */
[----:B0-----:R0:W2:Y:S02]  /*2f40*/  SHFL.IDX P0, R2, R16, R3, R14 ;  /* 0x0000000310027389 */ /* 0x0010a4000000000e */
[----:B0123--:R-:W-:Y:S05]  /*2f50*/  ENDCOLLECTIVE ;  /* 0x000000000000791b */ /* 0x00ffea0003800000 */
.L_x_46809:
[----:B------:R-:W-:Y:S05]  /*2f60*/  BSYNC B2 ;  /* 0x0000000000027941 */ /* 0x000fea0003800000 */
.L_x_46808:
[----:B------:R-:W-:Y:S05]  /*2f70*/  BRA `(.L_x_46810) ;  /* 0xffffffe800247947 */ /* 0x000fea000383ffff */
.L_x_46763:
[----:B------:R-:W-:Y:S01]  /*2f80*/  BSSY B2, `(.L_x_46811) ;  /* 0x0000006000027945 */ /* 0x000fe20003800000 */
[----:B------:R-:W-:Y:S01]  /*2f90*/  IMAD.MOV.U32 R3, RZ, RZ, R29 ;  /* 0x000000ffff037224 */ /* 0x000fe200078e001d */
[----:B------:R-:W-:-:S07]  /*2fa0*/  MOV R2, 0xffffffff ;  /* 0xffffffff00027802 */ /* 0x000fce0000000f00 */
[----:B01-3--:R-:W-:Y:S05]  /*2fb0*/  WARPSYNC.COLLECTIVE R2, `(.L_x_46812) ;  /* 0x0000000002087348 */ /* 0x00bfea0003c00000 */
[----:B0-----:R0:W2:Y:S02]  /*2fc0*/  SHFL.IDX P0, R2, R16, R3, R14 ;  /* 0x0000000310027389 */ /* 0x0010a4000000000e */
[----:B0123--:R-:W-:Y:S05]  /*2fd0*/  ENDCOLLECTIVE ;  /* 0x000000000000791b */ /* 0x00ffea0003800000 */
.L_x_46812:
[----:B------:R-:W-:Y:S05]  /*2fe0*/  BSYNC B2 ;  /* 0x0000000000027941 */ /* 0x000fea0003800000 */
.L_x_46811:
[----:B------:R-:W-:Y:S05]  /*2ff0*/  BRA `(.L_x_46813) ;  /* 0xffffffe800187947 */ /* 0x000fea000383ffff */
.L_x_46765:
[----:B------:R-:W-:Y:S01]  /*3000*/  BSSY B2, `(.L_x_46814) ;  /* 0x0000006000027945 */ /* 0x000fe20003800000 */
[----:B------:R-:W-:Y:S02]  /*3010*/  IMAD.MOV.U32 R3, RZ, RZ, R27 ;  /* 0x000000ffff037224 */ /* 0x000fe400078e001b */
[----:B------:R-:W-:-:S07]  /*3020*/  IMAD.MOV.U32 R2, RZ, RZ, -0x1 ;  /* 0xffffffffff027424 */ /* 0x000fce00078e00ff */
[----:B01-3--:R-:W-:Y:S05]  /*3030*/  WARPSYNC.COLLECTIVE R2, `(.L_x_46815) ;  /* 0x0000000002087348 */ /* 0x00bfea0003c00000 */
[----:B0-----:R0:W2:Y:S02]  /*3040*/  SHFL.IDX P0, R2, R16, R3, R14 ;  /* 0x0000000310027389 */ /* 0x0010a4000000000e */
[----:B0123--:R-:W-:Y:S05]  /*3050*/  ENDCOLLECTIVE ;  /* 0x000000000000791b */ /* 0x00ffea0003800000 */
.L_x_46815:
[----:B------:R-:W-:Y:S05]  /*3060*/  BSYNC B2 ;  /* 0x0000000000027941 */ /* 0x000fea0003800000 */
.L_x_46814:
[----:B------:R-:W-:Y:S05]  /*3070*/  BRA `(.L_x_46816) ;  /* 0xffffffe8000c7947 */ /* 0x000fea000383ffff */
.L_x_46776:
[----:B------:R-:W-:Y:S01]  /*3080*/  BSSY B1, `(.L_x_46817) ;  /* 0x0000006000017945 */ /* 0x000fe20003800000 */
[----:B------:R-:W-:Y:S01]  /*3090*/  MOV R3, R23 ;  /* 0x0000001700037202 */ /* 0x000fe20000000f00 */
[----:B------:R-:W-:-:S07]  /*30a0*/  IMAD.MOV.U32 R2, RZ, RZ, -0x1 ;  /* 0xffffffffff027424 */ /* 0x000fce00078e00ff */
[----:B01-3--:R-:W-:Y:S05]  /*30b0*/  WARPSYNC.COLLECTIVE R2, `(.L_x_46818) ;  /* 0x0000000002087348 */ /* 0x00bfea0003c00000 */
[----:B0-----:R0:W2:Y:S02]  /*30c0*/  SHFL.IDX P0, R2, R16, R3, R14 ;  /* 0x0000000310027389 */ /* 0x0010a4000000000e */
[----:B0123--:R-:W-:Y:S05]  /*30d0*/  ENDCOLLECTIVE ;  /* 0x000000000000791b */ /* 0x00ffea0003800000 */
.L_x_46818:
[----:B------:R-:W-:Y:S05]  /*30e0*/  BSYNC B1 ;  /* 0x0000000000017941 */ /* 0x000fea0003800000 */
.L_x_46817:
[----:B------:R-:W-:Y:S05]  /*30f0*/  BRA `(.L_x_46819) ;  /* 0xffffffec00a87947 */ /* 0x000fea000383ffff */
.L_x_46778:
[----:B------:R-:W-:Y:S01]  /*3100*/  BSSY B1, `(.L_x_46820) ;  /* 0x0000006000017945 */ /* 0x000fe20003800000 */
[----:B------:R-:W-:Y:S01]  /*3110*/  IMAD.MOV.U32 R3, RZ, RZ, R31 ;  /* 0x000000ffff037224 */ /* 0x000fe200078e001f */
[----:B------:R-:W-:-:S07]  /*3120*/  MOV R2, 0xffffffff ;  /* 0xffffffff00027802 */ /* 0x000fce0000000f00 */
[----:B01-3--:R-:W-:Y:S05]  /*3130*/  WARPSYNC.COLLECTIVE R2, `(.L_x_46821) ;  /* 0x0000000002087348 */ /* 0x00bfea0003c00000 */
[----:B0-----:R0:W2:Y:S02]  /*3140*/  SHFL.IDX P0, R2, R16, R3, R14 ;  /* 0x0000000310027389 */ /* 0x0010a4000000000e */
[----:B0123--:R-:W-:Y:S05]  /*3150*/  ENDCOLLECTIVE ;  /* 0x000000000000791b */ /* 0x00ffea0003800000 */
.L_x_46821:
[----:B------:R-:W-:Y:S05]  /*3160*/  BSYNC B1 ;  /* 0x0000000000017941 */ /* 0x000fea0003800000 */
.L_x_46820:
[----:B------:R-:W-:Y:S05]  /*3170*/  BRA `(.L_x_46822) ;  /* 0xffffffec009c7947 */ /* 0x000fea000383ffff */
.L_x_46780:
[----:B------:R-:W-:Y:S01]  /*3180*/  BSSY B1, `(.L_x_46823) ;  /* 0x0000006000017945 */ /* 0x000fe20003800000 */
[----:B------:R-:W-:Y:S02]  /*3190*/  IMAD.MOV.U32 R3, RZ, RZ, R29 ;  /* 0x000000ffff037224 */ /* 0x000fe400078e001d */
[----:B------:R-:W-:-:S07]  /*31a0*/  IMAD.MOV.U32 R2, RZ, RZ, -0x1 ;  /* 0xffffffffff027424 */ /* 0x000fce00078e00ff */
[----:B01-3--:R-:W-:Y:S05]  /*31b0*/  WARPSYNC.COLLECTIVE R2, `(.L_x_46824) ;  /* 0x0000000002087348 */ /* 0x00bfea0003c00000 */
[----:B0-----:R0:W2:Y:S02]  /*31c0*/  SHFL.IDX P0, R2, R16, R3, R14 ;  /* 0x0000000310027389 */ /* 0x0010a4000000000e */
[----:B0123--:R-:W-:Y:S05]  /*31d0*/  ENDCOLLECTIVE ;  /* 0x000000000000791b */ /* 0x00ffea0003800000 */
.L_x_46824:
[----:B------:R-:W-:Y:S05]  /*31e0*/  BSYNC B1 ;  /* 0x0000000000017941 */ /* 0x000fea0003800000 */
.L_x_46823:
[----:B------:R-:W-:Y:S05]  /*31f0*/  BRA `(.L_x_46825) ;  /* 0xffffffec00907947 */ /* 0x000fea000383ffff */
.L_x_46782:
[----:B------:R-:W-:Y:S01]  /*3200*/  BSSY B1, `(.L_x_46826) ;  /* 0x0000006000017945 */ /* 0x000fe20003800000 */
[----:B------:R-:W-:Y:S01]  /*3210*/  MOV R3, R27 ;  /* 0x0000001b00037202 */ /* 0x000fe20000000f00 */
[----:B------:R-:W-:-:S07]  /*3220*/  IMAD.MOV.U32 R2, RZ, RZ, -0x1 ;  /* 0xffffffffff027424 */ /* 0x000fce00078e00ff */
[----:B01-3--:R-:W-:Y:S05]  /*3230*/  WARPSYNC.COLLECTIVE R2, `(.L_x_46827) ;  /* 0x0000000002087348 */ /* 0x00bfea0003c00000 */
[----:B0-----:R0:W2:Y:S02]  /*3240*/  SHFL.IDX P0, R2, R16, R3, R14 ;  /* 0x0000000310027389 */ /* 0x0010a4000000000e */
[----:B0123--:R-:W-:Y:S05]  /*3250*/  ENDCOLLECTIVE ;  /* 0x000000000000791b */ /* 0x00ffea0003800000 */
.L_x_46827:
[----:B------:R-:W-:Y:S05]  /*3260*/  BSYNC B1 ;  /* 0x0000000000017941 */ /* 0x000fea0003800000 */
.L_x_46826:
[----:B------:R-:W-:Y:S05]  /*3270*/  BRA `(.L_x_46828) ;  /* 0xffffffec00847947 */ /* 0x000fea000383ffff */
.L_x_46791:
[----:B0-----:R-:W-:Y:S01]  /*3280*/  MOV R2, 0xffffffff ;  /* 0xffffffff00027802 */ /* 0x001fe20000000f00 */
[----:B------:R-:W-:-:S07]  /*3290*/  IMAD.MOV.U32 R3, RZ, RZ, R23 ;  /* 0x000000ffff037224 */ /* 0x000fce00078e0017 */
[----:B-123--:R-:W-:Y:S05]  /*32a0*/  WARPSYNC.COLLECTIVE R2, `(.L_x_46829) ;  /* 0x0000000002087348 */ /* 0x00efea0003c00000 */
[----:B--2---:R0:W2:Y:S02]  /*32b0*/  SHFL.IDX P0, R2, R16, R3, R14 ;  /* 0x0000000310027389 */ /* 0x0040a4000000000e */
[----:B0123--:R-:W-:Y:S05]  /*32c0*/  ENDCOLLECTIVE ;  /* 0x000000000000791b */ /* 0x00ffea0003800000 */
.L_x_46829:
[----:B------:R-:W-:Y:S01]  /*32d0*/  IMAD.MOV.U32 R29, RZ, RZ, R2 ;  /* 0x000000ffff1d7224 */ /* 0x000fe200078e0002 */
[----:B------:R-:W-:Y:S06]  /*32e0*/  BRA `(.L_x_46830) ;  /* 0xfffffff400207947 */ /* 0x000fec000383ffff */
.L_x_46793:
[----:B------:R-:W-:Y:S01]  /*32f0*/  BSSY B0, `(.L_x_46831) ;  /* 0x0000006000007945 */ /* 0x000fe20003800000 */
[----:B------:R-:W-:Y:S01]  /*3300*/  IMAD.MOV.U32 R3, RZ, RZ, R17 ;  /* 0x000000ffff037224 */ /* 0x000fe200078e0011 */
[----:B0-----:R-:W-:-:S07]  /*3310*/  MOV R2, 0xffffffff ;  /* 0xffffffff00027802 */ /* 0x001fce0000000f00 */
[----:B-123--:R-:W-:Y:S05]  /*3320*/  WARPSYNC.COLLECTIVE R2, `(.L_x_46832) ;  /* 0x0000000002087348 */ /* 0x00efea0003c00000 */
[----:B--2---:R0:W2:Y:S02]  /*3330*/  SHFL.IDX P0, R2, R16, R3, R14 ;  /* 0x0000000310027389 */ /* 0x0040a4000000000e */
[----:B0123--:R-:W-:Y:S05]  /*3340*/  ENDCOLLECTIVE ;  /* 0x000000000000791b */ /* 0x00ffea0003800000 */
.L_x_46832:
[----:B------:R-:W-:Y:S05]  /*3350*/  BSYNC B0 ;  /* 0x0000000000007941 */ /* 0x000fea0003800000 */
.L_x_46831:
[----:B------:R-:W-:Y:S05]  /*3360*/  BRA `(.L_x_46833) ;  /* 0xfffffff400147947 */ /* 0x000fea000383ffff */
.L_x_46795:
[----:B------:R-:W-:Y:S01]  /*3370*/  BSSY B0, `(.L_x_46834) ;  /* 0x0000006000007945 */ /* 0x000fe20003800000 */
[----:B------:R-:W-:Y:S02]  /*3380*/  IMAD.MOV.U32 R3, RZ, RZ, R19 ;  /* 0x000000ffff037224 */ /* 0x000fe400078e0013 */
[----:B0-----:R-:W-:-:S07]  /*3390*/  IMAD.MOV.U32 R2, RZ, RZ, -0x1 ;  /* 0xffffffffff027424 */ /* 0x001fce00078e00ff */
[----:B-123--:R-:W-:Y:S05]  /*33a0*/  WARPSYNC.COLLECTIVE R2, `(.L_x_46835) ;  /* 0x0000000002087348 */ /* 0x00efea0003c00000 */
[----:B--2---:R0:W2:Y:S02]  /*33b0*/  SHFL.IDX P0, R2, R16, R3, R14 ;  /* 0x0000000310027389 */ /* 0x0040a4000000000e */
[----:B0123--:R-:W-:Y:S05]  /*33c0*/  ENDCOLLECTIVE ;  /* 0x000000000000791b */ /* 0x00ffea0003800000 */
.L_x_46835:
[----:B------:R-:W-:Y:S05]  /*33d0*/  BSYNC B0 ;  /* 0x0000000000007941 */ /* 0x000fea0003800000 */
.L_x_46834:
[----:B------:R-:W-:Y:S05]  /*33e0*/  BRA `(.L_x_46836) ;  /* 0xfffffff400087947 */ /* 0x000fea000383ffff */
.L_x_46797:
[----:B------:R-:W-:Y:S01]  /*33f0*/  BSSY B0, `(.L_x_46837) ;  /* 0x0000006000007945 */ /* 0x000fe20003800000 */
[----:B------:R-:W-:Y:S01]  /*3400*/  MOV R3, R21 ;  /* 0x0000001500037202 */ /* 0x000fe20000000f00 */
[----:B0-----:R-:W-:-:S07]  /*3410*/  IMAD.MOV.U32 R2, RZ, RZ, -0x1 ;  /* 0xffffffffff027424 */ /* 0x001fce00078e00ff */
[----:B-123--:R-:W-:Y:S05]  /*3420*/  WARPSYNC.COLLECTIVE R2, `(.L_x_46838) ;  /* 0x0000000002087348 */ /* 0x00efea0003c00000 */
[----:B--2---:R0:W2:Y:S02]  /*3430*/  SHFL.IDX P0, R2, R16, R3, R14 ;  /* 0x0000000310027389 */ /* 0x0040a4000000000e */
[----:B0123--:R-:W-:Y:S05]  /*3440*/  ENDCOLLECTIVE ;  /* 0x000000000000791b */ /* 0x00ffea0003800000 */
.L_x_46838:
[----:B------:R-:W-:Y:S05]  /*3450*/  BSYNC B0 ;  /* 0x0000000000007941 */ /* 0x000fea0003800000 */
.L_x_46837:
[----:B------:R-:W-:Y:S05]  /*3460*/  BRA `(.L_x_46839) ;  /* 0xfffffff000fc7947 */ /* 0x000fea000383ffff */
.L_x_46840:
        /* <DEDUP_REMOVED lines=9> */
.L_x_58678:


//--------------------- .text._Z9cuda_gemmIiLi256ELi1ELi1ELi256ELi4ELi4ELi32ELi0ELi1EEviiiPT_S1_S1_ii --------------------------
	.section	.text._Z9cuda_gemmIiLi256ELi1ELi1ELi256ELi4ELi4ELi32ELi0ELi1EEviiiPT_S1_S1_ii,"ax",@progbits
	.align	128
        .global         _Z9cuda_gemmIiLi256ELi1ELi1ELi256ELi4ELi4ELi32ELi0ELi1EEviiiPT_S1_S1_ii
        .type           _Z9cuda_gemmIiLi256ELi1ELi1ELi256ELi4ELi4ELi32ELi0ELi1EEviiiPT_S1_S1_ii,@function
        .size           _Z9cuda_gemmIiLi256ELi1ELi1ELi256ELi4ELi4ELi32ELi0ELi1EEviiiPT_S1_S1_ii,(.L_x_58679 - _Z9cuda_gemmIiLi256ELi1ELi1ELi256ELi4ELi4ELi32ELi0ELi1EEviiiPT_S1_S1_ii)
        .other          _Z9cuda_gemmIiLi256ELi1ELi1ELi256ELi4ELi4ELi32ELi0ELi1EEviiiPT_S1_S1_ii,@"STO_CUDA_ENTRY STV_DEFAULT"
_Z9cuda_gemmIiLi256ELi1ELi1ELi256ELi4ELi4ELi32ELi0ELi1EEviiiPT_S1_S1_ii:
.text._Z9cuda_gemmIiLi256ELi1ELi1ELi256ELi4ELi4ELi32ELi0ELi1EEviiiPT_S1_S1_ii:
        /* <DEDUP_REMOVED lines=14> */
.L_x_46843:
        /* <DEDUP_REMOVED lines=10> */
.L_x_46842:
[----:B------:R-:W-:Y:S05]  /*0180*/  BSYNC.RECONVERGENT B0 ;  /* 0x0000000000007941 */ /* 0x000fea0003800200 */
.L_x_46841:
[----:B------:R-:W1:Y:S08]  /*0190*/  LDC R0, c[0x0][0x360] ;  /* 0x0000d800ff007b82 */ /* 0x000e700000000800 */
[----:B------:R-:W2:Y:S02]  /*01a0*/  LDC R2, c[0x0][0x374] ;  /* 0x0000dd00ff027b82 */ /* 0x000ea40000000800 */
[----:B--2---:R-:W-:-:S13]  /*01b0*/  ISETP.LE.U32.AND P0, PT, R2, UR7, PT ;  /* 0x0000000702007c0c */ /* 0x004fda000bf03070 */
[----:B-1----:R-:W-:Y:S05]  /*01c0*/  @P0 EXIT ;  /* 0x000000000000094d */ /* 0x002fea0003800000 */
[----:B0-----:R-:W0:Y:S01]  /*01d0*/  I2F.U32.RP R6, R0 ;  /* 0x0000000000067306 */ /* 0x001e220000209000 */
[----:B------:R-:W-:Y:S01]  /*01e0*/  IADD3 R2, PT, PT, R3, R0, RZ ;  /* 0x0000000003027210 */ /* 0x000fe20007ffe0ff */
[----:B------:R-:W1:Y:S01]  /*01f0*/  S2R R20, SR_CTAID.X ;  /* 0x0000000000147919 */ /* 0x000e620000002500 */
[----:B------:R-:W-:Y:S01]  /*0200*/  ISETP.NE.U32.AND P2, PT, R0, RZ, PT ;  /* 0x000000ff0000720c */ /* 0x000fe20003f45070 */
[----:B------:R-:W-:Y:S01]  /*0210*/  BSSY.RECONVERGENT B0, `(.L_x_46844) ;  /* 0x0000032000007945 */ /* 0x000fe20003800200 */
[C---:B------:R-:W-:Y:S01]  /*0220*/  ISETP.GE.U32.AND P0, PT, R2.reuse, 0x100, PT ;  /* 0x000001000200780c */ /* 0x040fe20003f06070 */
[----:B------:R-:W-:Y:S01]  /*0230*/  IMAD.MOV.U32 R23, RZ, RZ, R3 ;  /* 0x000000ffff177224 */ /* 0x000fe200078e0003 */
[----:B------:R-:W-:Y:S02]  /*0240*/  VIMNMX.U32 R7, PT, PT, R2, 0x100, !PT ;  /* 0x0000010002077848 */ /* 0x000fe40007fe0000 */
[----:B------:R-:W-:-:S04]  /*0250*/  SEL R21, RZ, 0x1, P0 ;  /* 0x00000001ff157807 */ /* 0x000fc80000000000 */
[----:B------:R-:W-:Y:S01]  /*0260*/  IADD3 R7, PT, PT, R7, -R2, -R21 ;  /* 0x8000000207077210 */ /* 0x000fe20007ffe815 */
[----:B0-----:R-:W0:Y:S02]  /*0270*/  MUFU.RCP R6, R6 ;  /* 0x0000000600067308 */ /* 0x001e240000001000 */
[----:B0-----:R-:W-:-:S06]  /*0280*/  VIADD R4, R6, 0xffffffe ;  /* 0x0ffffffe06047836 */ /* 0x001fcc0000000000 */
[----:B------:R0:W2:Y:S02]  /*0290*/  F2I.FTZ.U32.TRUNC.NTZ R5, R4 ;  /* 0x0000000400057305 */ /* 0x0000a4000021f000 */
[----:B0-----:R-:W-:Y:S02]  /*02a0*/  IMAD.MOV.U32 R4, RZ, RZ, RZ ;  /* 0x000000ffff047224 */ /* 0x001fe400078e00ff */
[----:B--2---:R-:W-:-:S04]  /*02b0*/  IMAD.MOV R9, RZ, RZ, -R5 ;  /* 0x000000ffff097224 */ /* 0x004fc800078e0a05 */
        /* <DEDUP_REMOVED lines=19> */
[----:B-1----:R-:W-:Y:S05]  /*03f0*/  @!P3 BRA `(.L_x_46845) ;  /* 0x00000000004cb947 */ /* 0x002fea0003800000 */
        /* <DEDUP_REMOVED lines=11> */
.L_x_46846:
        /* <DEDUP_REMOVED lines=8> */
.L_x_46845:
[----:B------:R-:W-:Y:S05]  /*0530*/  BSYNC.RECONVERGENT B0 ;  /* 0x0000000000007941 */ /* 0x000fea0003800200 */
.L_x_46844:
        /* <DEDUP_REMOVED lines=14> */
.L_x_46849:
        /* <DEDUP_REMOVED lines=20> */
.L_x_46848:
[----:B------:R-:W-:Y:S05]  /*0760*/  BSYNC.RECONVERGENT B0 ;  /* 0x0000000000007941 */ /* 0x000fea0003800200 */
.L_x_46847:
[----:B------:R-:W-:Y:S01]  /*0770*/  BSSY.RECONVERGENT B0, `(.L_x_46850) ;  /* 0x000000f000007945 */ /* 0x000fe20003800200 */
[----:B------:R-:W-:-:S03]  /*0780*/  IMAD.MOV.U32 R5, RZ, RZ, R3 ;  /* 0x000000ffff057224 */ /* 0x000fc600078e0003 */
[----:B------:R-:W-:Y:S05]  /*0790*/  @!P2 BRA `(.L_x_46851) ;  /* 0x000000000030a947 */ /* 0x000fea0003800000 */
[----:B------:R-:W0:Y:S01]  /*07a0*/  S2UR UR5, SR_CgaCtaId ;  /* 0x00000000000579c3 */ /* 0x000e220000008800 */
[----:B------:R-:W-:Y:S01]  /*07b0*/  UMOV UR4, 0x400 ;  /* 0x0000040000047882 */ /* 0x000fe20000000000 */
[C---:B------:R-:W-:Y:S01]  /*07c0*/  IMAD R5, R2.reuse, R0, R3 ;  /* 0x0000000002057224 */ /* 0x040fe200078e0203 */
[----:B------:R-:W-:Y:S01]  /*07d0*/  UIADD3 UR4, UPT, UPT, UR4, 0x480, URZ ;  /* 0x0000048004047890 */ /* 0x000fe2000fffe0ff */
[----:B------:R-:W-:-:S03]  /*07e0*/  IADD3 R4, PT, PT, -R2, RZ, RZ ;  /* 0x000000ff02047210 */ /* 0x000fc60007ffe1ff */
[----:B0-----:R-:W-:-:S06]  /*07f0*/  ULEA UR4, UR5, UR4, 0x18 ;  /* 0x0000000405047291 */ /* 0x001fcc000f8ec0ff */
[----:B------:R-:W-:-:S07]  /*0800*/  LEA R7, R3, UR4, 0x2 ;  /* 0x0000000403077c11 */ /* 0x000fce000f8e10ff */
.L_x_46852:
[----:B------:R-:W-:Y:S01]  /*0810*/  VIADD R4, R4, 0x1 ;  /* 0x0000000104047836 */ /* 0x000fe20000000000 */
[----:B------:R0:W-:Y:S04]  /*0820*/  STS [R7], RZ ;  /* 0x000000ff07007388 */ /* 0x0001e80000000800 */
[----:B------:R-:W-:Y:S01]  /*0830*/  ISETP.NE.AND P0, PT, R4, RZ, PT ;  /* 0x000000ff0400720c */ /* 0x000fe20003f05270 */
[----:B0-----:R-:W-:-:S12]  /*0840*/  IMAD R7, R0, 0x4, R7 ;  /* 0x0000000400077824 */ /* 0x001fd800078e0207 */
[----:B------:R-:W-:Y:S05]  /*0850*/  @P0 BRA `(.L_x_46852) ;  /* 0xfffffffc00ec0947 */ /* 0x000fea000383ffff */
.L_x_46851:
[----:B------:R-:W-:Y:S05]  /*0860*/  BSYNC.RECONVERGENT B0 ;  /* 0x0000000000007941 */ /* 0x000fea0003800200 */
.L_x_46850:
[----:B------:R-:W-:Y:S04]  /*0870*/  BSSY.RECONVERGENT B0, `(.L_x_46853) ;  /* 0x0000012000007945 */ /* 0x000fe80003800200 */
[----:B------:R-:W-:Y:S05]  /*0880*/  @!P1 BRA `(.L_x_46854) ;  /* 0x0000000000409947 */ /* 0x000fea0003800000 */
[----:B------:R-:W0:Y:S01]  /*0890*/  S2UR UR5, SR_CgaCtaId ;  /* 0x00000000000579c3 */ /* 0x000e220000008800 */
[----:B------:R-:W-:Y:S02]  /*08a0*/  UMOV UR4, 0x400 ;  /* 0x0000040000047882 */ /* 0x000fe40000000000 */
[----:B------:R-:W-:-:S04]  /*08b0*/  UIADD3 UR4, UPT, UPT, UR4, 0x480, URZ ;  /* 0x0000048004047890 */ /* 0x000fc8000fffe0ff */
[----:B0-----:R-:W-:-:S06]  /*08c0*/  ULEA UR4, UR5, UR4, 0x18 ;  /* 0x0000000405047291 */ /* 0x001fcc000f8ec0ff */
[----:B------:R-:W-:-:S07]  /*08d0*/  LEA R7, R5, UR4, 0x2 ;  /* 0x0000000405077c11 */ /* 0x000fce000f8e10ff */
.L_x_46855:
        /* <DEDUP_REMOVED lines=11> */
.L_x_46854:
[----:B------:R-:W-:Y:S05]  /*0990*/  BSYNC.RECONVERGENT B0 ;  /* 0x0000000000007941 */ /* 0x000fea0003800200 */
.L_x_46853:
[----:B------:R-:W0:Y:S08]  /*09a0*/  S2UR UR6, SR_CgaCtaId ;  /* 0x00000000000679c3 */ /* 0x000e300000008800 */
[----:B------:R-:W-:Y:S01]  /*09b0*/  BAR.SYNC.DEFER_BLOCKING 0x0 ;  /* 0x0000000000007b1d */ /* 0x000fe20000010000 */
[C---:B------:R-:W-:Y:S01]  /*09c0*/  VIADD R9, R3.reuse, 0x1 ;  /* 0x0000000103097836 */ /* 0x040fe20000000000 */
[C---:B------:R-:W-:Y:S01]  /*09d0*/  LOP3.LUT R5, R3.reuse, 0x3, RZ, 0xc0, !PT ;  /* 0x0000000303057812 */ /* 0x040fe200078ec0ff */
[C---:B------:R-:W-:Y:S01]  /*09e0*/  IMAD.SHL.U32 R4, R3.reuse, 0x4, RZ ;  /* 0x0000000403047824 */ /* 0x040fe200078e00ff */
[C---:B------:R-:W-:Y:S01]  /*09f0*/  IADD3 R11, PT, PT, R3.reuse, -0x1, RZ ;  /* 0xffffffff030b7810 */ /* 0x040fe20007ffe0ff */
        /* <DEDUP_REMOVED lines=24> */
[----:B------:R-:W-:-:S03]  /*0b80*/  VIADD R15, R15, UR4 ;  /* 0x000000040f0f7c36 */ /* 0x000fc60008000000 */
[----:B------:R-:W3:Y:S05]  /*0b90*/  LDS R12, [R12] ;  /* 0x000000000c0c7984 */ /* 0x000eea0000000800 */
.L_x_46857:
        /* <DEDUP_REMOVED lines=11> */
.L_x_46867:
[----:B----4-:R-:W-:Y:S01]  /*0c50*/  LEA R16, R14, R13, 0x8 ;  /* 0x0000000d0e107211 */ /* 0x010fe200078e40ff */
[----:B---3--:R-:W-:Y:S01]  /*0c60*/  IMAD R17, R12, R23, R17 ;  /* 0x000000170c117224 */ /* 0x008fe200078e0211 */
        /* <DEDUP_REMOVED lines=20> */
[----:B------:R-:W-:Y:S01]  /*0db0*/  IADD3 R9, PT, PT, R4, UR5, RZ ;  /* 0x0000000504097c10 */ /* 0x000fe2000fffe0ff */
[----:B------:R-:W-:-:S07]  /*0dc0*/  IMAD.MOV R2, RZ, RZ, -R2 ;  /* 0x000000ffff027224 */ /* 0x000fce00078e0a02 */
.L_x_46860:
        /* <DEDUP_REMOVED lines=12> */
.L_x_46859:
[----:B------:R-:W-:Y:S05]  /*0e90*/  BSYNC.RECONVERGENT B0 ;  /* 0x0000000000007941 */ /* 0x000fea0003800200 */
.L_x_46858:
[----:B------:R-:W-:Y:S05]  /*0ea0*/  @!P1 EXIT ;  /* 0x000000000000994d */ /* 0x000fea0003800000 */
[----:B-1----:R-:W0:Y:S01]  /*0eb0*/  LDC.64 R4, c[0x0][0x3a0] ;  /* 0x0000e800ff047b82 */ /* 0x002e220000000a00 */
[C---:B------:R-:W-:Y:S01]  /*0ec0*/  LEA R15, R0.reuse, R3, 0x1 ;  /* 0x00000003000f7211 */ /* 0x040fe200078e08ff */
[----:B----4-:R-:W-:Y:S01]  /*0ed0*/  IMAD R17, R0, 0x3, R3 ;  /* 0x0000000300117824 */ /* 0x010fe200078e0203 */
[C---:B------:R-:W-:Y:S01]  /*0ee0*/  LEA R21, R3.reuse, UR5, 0x2 ;  /* 0x0000000503157c11 */ /* 0x040fe2000f8e10ff */
[----:B------:R-:W-:-:S07]  /*0ef0*/  IMAD.IADD R19, R3, 0x1, R0 ;  /* 0x0000000103137824 */ /* 0x000fce00078e0200 */
.L_x_46861:
        /* <DEDUP_REMOVED lines=27> */
[----:B------:R-:W-:-:S02]  /*10b0*/  LEA R19, R0, R19, 0x2 ;  /* 0x0000001300137211 */ /* 0x000fc400078e10ff */
[----:B------:R-:W-:Y:S01]  /*10c0*/  ISETP.GE.U32.AND P0, PT, R3, 0x100, PT ;  /* 0x000001000300780c */ /* 0x000fe20003f06070 */
[----:B------:R-:W-:-:S04]  /*10d0*/  IMAD.WIDE R8, R9, 0x4, R4 ;  /* 0x0000000409087825 */ /* 0x000fc800078e0204 */
[----:B------:R-:W-:-:S04]  /*10e0*/  IMAD.WIDE R10, R11, 0x4, R4 ;  /* 0x000000040b0a7825 */ /* 0x000fc800078e0204 */
[----:B------:R-:W-:Y:S01]  /*10f0*/  IMAD.WIDE R12, R13, 0x4, R4 ;  /* 0x000000040d0c7825 */ /* 0x000fe200078e0204 */
[----:B-1----:R1:W-:Y:S03]  /*1100*/  STG.E desc[UR8][R6.64], R23 ;  /* 0x0000001706007986 */ /* 0x0023e6000c101908 */
[C---:B------:R-:W-:Y:S02]  /*1110*/  IMAD R17, R0.reuse, 0x4, R17 ;  /* 0x0000000400117824 */ /* 0x040fe400078e0211 */
[----:B------:R-:W-:Y:S01]  /*1120*/  IMAD R21, R0, 0x10, R21 ;  /* 0x0000001000157824 */ /* 0x000fe200078e0215 */
[----:B--2---:R1:W-:Y:S04]  /*1130*/  STG.E desc[UR8][R8.64], R25 ;  /* 0x0000001908007986 */ /* 0x0043e8000c101908 */
[----:B---3--:R1:W-:Y:S04]  /*1140*/  STG.E desc[UR8][R10.64], R29 ;  /* 0x0000001d0a007986 */ /* 0x0083e8000c101908 */
[----:B----4-:R1:W-:Y:S01]  /*1150*/  STG.E desc[UR8][R12.64], R27 ;  /* 0x0000001b0c007986 */ /* 0x0103e2000c101908 */
[----:B------:R-:W-:Y:S05]  /*1160*/  @!P0 BRA `(.L_x_46861) ;  /* 0xfffffffc00648947 */ /* 0x000fea000383ffff */
[----:B------:R-:W-:Y:S05]  /*1170*/  EXIT ;  /* 0x000000000000794d */ /* 0x000fea0003800000 */
.L_x_46856:
[----:B------:R-:W-:Y:S01]  /*1180*/  BSSY B0, `(.L_x_46862) ;  /* 0x0000007000007945 */ /* 0x000fe20003800000 */
[----:B------:R-:W-:Y:S01]  /*1190*/  MOV R25, R5 ;  /* 0x0000000500197202 */ /* 0x000fe20000000f00 */
[----:B------:R-:W-:Y:S01]  /*11a0*/  IMAD.MOV.U32 R27, RZ, RZ, 0x1c1f ;  /* 0x00001c1fff1b7424 */ /* 0x000fe200078e00ff */
[----:B------:R-:W-:-:S07]  /*11b0*/  MOV R24, 0xffffffff ;  /* 0xffffffff00187802 */ /* 0x000fce0000000f00 */
[----:B01234-:R-:W-:Y:S05]  /*11c0*/  WARPSYNC.COLLECTIVE R24, `(.L_x_46863) ;  /* 0x0000000018087348 */ /* 0x01ffea0003c00000 */
[----:B----4-:R4:W0:Y:S02]  /*11d0*/  SHFL.IDX P0, R19, R16, R25, R27 ;  /* 0x0000001910137389 */ /* 0x010824000000001b */
[----:B01234-:R-:W-:Y:S05]  /*11e0*/  ENDCOLLECTIVE ;  /* 0x000000000000791b */ /* 0x01ffea0003800000 */
.L_x_46863:
[----:B------:R-:W-:Y:S05]  /*11f0*/  BSYNC B0 ;  /* 0x0000000000007941 */ /* 0x000fea0003800000 */
.L_x_46862:
[----:B------:R-:W-:Y:S01]  /*1200*/  MOV R25, R9 ;  /* 0x0000000900197202 */ /* 0x000fe20000000f00 */
[----:B------:R-:W-:Y:S01]  /*1210*/  IMAD.MOV.U32 R27, RZ, RZ, 0x1c1f ;  /* 0x00001c1fff1b7424 */ /* 0x000fe200078e00ff */
[----:B------:R-:W-:Y:S01]  /*1220*/  MOV R24, 0xffffffff ;  /* 0xffffffff00187802 */ /* 0x000fe20000000f00 */
[----:B------:R-:W-:-:S07]  /*1230*/  IMAD.MOV.U32 R17, RZ, RZ, R19 ;  /* 0x000000ffff117224 */ /* 0x000fce00078e0013 */
[----:B------:R-:W-:Y:S05]  /*1240*/  WARPSYNC.COLLECTIVE R24, `(.L_x_46864) ;  /* 0x0000000018087348 */ /* 0x000fea0003c00000 */
[----:B------:R0:W1:Y:S02]  /*1250*/  SHFL.IDX P0, R19, R16, R25, R27 ;  /* 0x0000001910137389 */ /* 0x000064000000001b */
[----:B01----:R-:W-:Y:S05]  /*1260*/  ENDCOLLECTIVE ;  /* 0x000000000000791b */ /* 0x003fea0003800000 */
.L_x_46864:
[----:B------:R-:W-:Y:S01]  /*1270*/  IMAD R17, R6, R17, RZ ;  /* 0x0000001106117224 */ /* 0x000fe200078e02ff */
[----:B------:R-:W-:Y:S01]  /*1280*/  MOV R25, R7 ;  /* 0x0000000700197202 */ /* 0x000fe20000000f00 */
[----:B------:R-:W-:-:S07]  /*1290*/  IMAD.MOV.U32 R18, RZ, RZ, R19 ;  /* 0x000000ffff127224 */ /* 0x000fce00078e0013 */
[----:B------:R-:W-:Y:S05]  /*12a0*/  WARPSYNC.COLLECTIVE R24, `(.L_x_46865) ;  /* 0x0000000018087348 */ /* 0x000fea0003c00000 */
[----:B------:R0:W1:Y:S02]  /*12b0*/  SHFL.IDX P0, R19, R16, R25, R27 ;  /* 0x0000001910137389 */ /* 0x000064000000001b */
[----:B01----:R-:W-:Y:S05]  /*12c0*/  ENDCOLLECTIVE ;  /* 0x000000000000791b */ /* 0x003fea0003800000 */
.L_x_46865:
[----:B------:R-:W-:Y:S02]  /*12d0*/  IMAD R17, R8, R18, R17 ;  /* 0x0000001208117224 */ /* 0x000fe400078e0211 */
[----:B------:R-:W-:Y:S02]  /*12e0*/  IMAD.MOV.U32 R25, RZ, RZ, R11 ;  /* 0x000000ffff197224 */ /* 0x000fe400078e000b */
[----:B------:R-:W-:-:S07]  /*12f0*/  IMAD R17, R10, R19, R17 ;  /* 0x000000130a117224 */ /* 0x000fce00078e0211 */
[----:B------:R-:W-:Y:S05]  /*1300*/  WARPSYNC.COLLECTIVE R24, `(.L_x_46866) ;  /* 0x0000000018087348 */ /* 0x000fea0003c00000 */
[----:B------:R0:W1:Y:S02]  /*1310*/  SHFL.IDX P0, R19, R16, R25, R27 ;  /* 0x0000001910137389 */ /* 0x000064000000001b */
[----:B01----:R-:W-:Y:S05]  /*1320*/  ENDCOLLECTIVE ;  /* 0x000000000000791b */ /* 0x003fea0003800000 */
.L_x_46866:
[----:B------:R-:W-:Y:S01]  /*1330*/  MOV R23, R19 ;  /* 0x0000001300177202 */ /* 0x000fe20000000f00 */
[----:B------:R-:W-:Y:S06]  /*1340*/  BRA `(.L_x_46867) ;  /* 0xfffffff800407947 */ /* 0x000fec000383ffff */
.L_x_46868:
        /* <DEDUP_REMOVED lines=11> */
.L_x_58679:


//--------------------- .text._Z9cuda_gemmIiLi256ELi1ELi1ELi256ELi4ELi4ELi32ELi0ELi0EEviiiPT_S1_S1_ii --------------------------
	.section	.text._Z9cuda_gemmIiLi256ELi1ELi1ELi256ELi4ELi4ELi32ELi0ELi0EEviiiPT_S1_S1_ii,"ax",@progbits
	.align	128
        .global         _Z9cuda_gemmIiLi256ELi1ELi1ELi256ELi4ELi4ELi32ELi0ELi0EEviiiPT_S1_S1_ii
        .type           _Z9cuda_gemmIiLi256ELi1ELi1ELi256ELi4ELi4ELi32ELi0ELi0EEviiiPT_S1_S1_ii,@function
        .size           _Z9cuda_gemmIiLi256ELi1ELi1ELi256ELi4ELi4ELi32ELi0ELi0EEviiiPT_S1_S1_ii,(.L_x_58680 - _Z9cuda_gemmIiLi256ELi1ELi1ELi256ELi4ELi4ELi32ELi0ELi0EEviiiPT_S1_S1_ii)
        .other          _Z9cuda_gemmIiLi256ELi1ELi1ELi256ELi4ELi4ELi32ELi0ELi0EEviiiPT_S1_S1_ii,@"STO_CUDA_ENTRY STV_DEFAULT"
_Z9cuda_gemmIiLi256ELi1ELi1ELi256ELi4ELi4ELi32ELi0ELi0EEviiiPT_S1_S1_ii:
.text._Z9cuda_gemmIiLi256ELi1ELi1ELi256ELi4ELi4ELi32ELi0ELi0EEviiiPT_S1_S1_ii:
        /* <DEDUP_REMOVED lines=24> */
[----:B0-----:R-:W-:Y:S01]  /*0180*/  IMAD.MOV.U32 R8, RZ, RZ, RZ ;  /* 0x000000ffff087224 */ /* 0x001fe200078e00ff */
[----:B-1----:R-:W-:Y:S02]  /*0190*/  LEA R5, R14, R5, 0x18 ;  /* 0x000000050e057211 */ /* 0x002fe400078ec0ff */
[----:B-----5:R-:W-:Y:S01]  /*01a0*/  IADD3 R13, PT, PT, RZ, -R9, RZ ;  /* 0x80000009ff0d7210 */ /* 0x020fe20007ffe0ff */
[----:B---3--:R-:W-:-:S04]  /*01b0*/  IMAD.MOV.U32 R6, RZ, RZ, RZ ;  /* 0x000000ffff067224 */ /* 0x008fc800078e00ff */
[----:B------:R-:W-:Y:S02]  /*01c0*/  IMAD R13, R13, UR13, RZ ;  /* 0x0000000d0d0d7c24 */ /* 0x000fe4000f8e02ff */
[----:B--2---:R-:W-:Y:S02]  /*01d0*/  IMAD.MOV R11, RZ, RZ, -R7 ;  /* 0x000000ffff0b7224 */ /* 0x004fe400078e0a07 */
[----:B------:R-:W-:-:S04]  /*01e0*/  IMAD.HI.U32 R14, R9, R13, R8 ;  /* 0x0000000d090e7227 */ /* 0x000fc800078e0008 */
[----:B------:R-:W-:Y:S02]  /*01f0*/  IMAD R11, R11, UR12, RZ ;  /* 0x0000000c0b0b7c24 */ /* 0x000fe4000f8e02ff */
[----:B------:R-:W-:Y:S02]  /*0200*/  IMAD.MOV.U32 R9, RZ, RZ, R12 ;  /* 0x000000ffff097224 */ /* 0x000fe400078e000c */
[----:B------:R-:W-:Y:S01]  /*0210*/  IMAD.HI.U32 R10, R7, R11, R6 ;  /* 0x0000000b070a7227 */ /* 0x000fe200078e0006 */
[----:B----4-:R-:W-:-:S07]  /*0220*/  LOP3.LUT R11, RZ, UR12, RZ, 0x33, !PT ;  /* 0x0000000cff0b7c12 */ /* 0x010fce000f8e33ff */
.L_x_46871:
[----:B0-----:R-:W-:-:S06]  /*0230*/  IMAD.WIDE.U32 R6, R9, 0x4, R2 ;  /* 0x0000000409067825 */ /* 0x001fcc00078e0002 */
[----:B------:R-:W2:Y:S01]  /*0240*/  LDG.E R6, desc[UR10][R6.64] ;  /* 0x0000000a06067981 */ /* 0x000ea2000c1e1900 */
        /* <DEDUP_REMOVED lines=18> */
[----:B------:R-:W-:-:S03]  /*0370*/  SEL R13, R16, R13, !P4 ;  /* 0x0000000d100d7207 */ /* 0x000fc60006000000 */
[----:B------:R-:W-:-:S04]  /*0380*/  IMAD R8, R8, 0x14, R5 ;  /* 0x0000001408087824 */ /* 0x000fc800078e0205 */
[----:B------:R-:W-:-:S05]  /*0390*/  IMAD R13, R13, 0x4, R8 ;  /* 0x000000040d0d7824 */ /* 0x000fca00078e0208 */
[----:B--2---:R0:W-:Y:S01]  /*03a0*/  STS [R13], R6 ;  /* 0x000000060d007388 */ /* 0x0041e20000000800 */
[----:B------:R-:W-:Y:S05]  /*03b0*/  @!P0 BRA `(.L_x_46871) ;  /* 0xfffffffc009c8947 */ /* 0x000fea000383ffff */
.L_x_46870:
[----:B------:R-:W-:Y:S05]  /*03c0*/  BSYNC.RECONVERGENT B0 ;  /* 0x0000000000007941 */ /* 0x000fea0003800200 */
.L_x_46869:
[----:B------:R-:W-:Y:S01]  /*03d0*/  R2UR UR8, R0 ;  /* 0x00000000000872ca */ /* 0x000fe200000e0000 */
[----:B------:R-:W-:Y:S01]  /*03e0*/  UMOV UR4, URZ ;  /* 0x000000ff00047c82 */ /* 0x000fe20008000000 */
[----:B------:R-:W-:Y:S01]  /*03f0*/  USHF.R.U32.HI UR15, URZ, 0x4, UR13 ;  /* 0x00000004ff0f7899 */ /* 0x000fe2000801160d */
[----:B------:R-:W1:Y:S01]  /*0400*/  LDC R11, c[0x0][0x360] ;  /* 0x0000d800ff0b7b82 */ /* 0x000e620000000800 */
[----:B------:R-:W-:-:S04]  /*0410*/  UISETP.GE.AND UP2, UPT, UR13, 0x10, UPT ;  /* 0x000000100d00788c */ /* 0x000fc8000bf46270 */
[----:B------:R-:W-:-:S05]  /*0420*/  USEL UR16, UR15, 0x1, UP2 ;  /* 0x000000010f107887 */ /* 0x000fca0009000000 */
[----:B------:R-:W2:Y:S08]  /*0430*/  I2F.RP R0, UR8 ;  /* 0x0000000800007d06 */ /* 0x000eb00008209400 */
[----:B--2---:R-:W2:Y:S02]  /*0440*/  MUFU.RCP R0, R0 ;  /* 0x0000000000007308 */ /* 0x004ea40000001000 */
[----:B--2---:R-:W-:-:S06]  /*0450*/  VIADD R2, R0, 0xffffffe ;  /* 0x0ffffffe00027836 */ /* 0x004fcc0000000000 */
[----:B------:R-:W2:Y:S02]  /*0460*/  F2I.FTZ.U32.TRUNC.NTZ R2, R2 ;  /* 0x0000000200027305 */ /* 0x000ea4000021f000 */
[----:B--2---:R-:W-:Y:S02]  /*0470*/  R2UR UR5, R2 ;  /* 0x00000000020572ca */ /* 0x004fe400000e0000 */
[----:B------:R-:W2:Y:S11]  /*0480*/  LDC R2, c[0x0][0x374] ;  /* 0x0000dd00ff027b82 */ /* 0x000eb60000000800 */
        /* <DEDUP_REMOVED lines=15> */
[----:B------:R-:W-:Y:S02]  /*0580*/  @!UP0 UIADD3 UR4, UPT, UPT, -UR4, URZ, URZ ;  /* 0x000000ff04048290 */ /* 0x000fe4000fffe1ff */
[----:B------:R-:W2:Y:S02]  /*0590*/  S2UR UR5, SR_CTAID.Y ;  /* 0x00000000000579c3 */ /* 0x000ea40000002600 */
[----:B------:R-:W-:-:S04]  /*05a0*/  @!UP1 ULOP3.LUT UR4, URZ, UR13, URZ, 0x33, !UPT ;  /* 0x0000000dff049292 */ /* 0x000fc8000f8e33ff */
[----:B------:R-:W-:-:S04]  /*05b0*/  UIMAD UR6, UR4, UR16, URZ ;  /* 0x00000010040672a4 */ /* 0x000fc8000f8e02ff */
[----:B------:R-:W-:-:S04]  /*05c0*/  UISETP.LT.AND UP0, UPT, UR6, 0x100, UPT ;  /* 0x000001000600788c */ /* 0x000fc8000bf01270 */
[----:B------:R-:W-:-:S09]  /*05d0*/  USEL UR6, UR6, 0x100, UP0 ;  /* 0x0000010006067887 */ /* 0x000fd20008000000 */
[----:B------:R-:W3:Y:S01]  /*05e0*/  I2F.U32.RP R0, UR6 ;  /* 0x0000000600007d06 */ /* 0x000ee20008209000 */
[----:B--2---:R-:W-:-:S07]  /*05f0*/  ISETP.LE.U32.AND P0, PT, R2, UR5, PT ;  /* 0x0000000502007c0c */ /* 0x004fce000bf03070 */
[----:B---3--:R-:W2:Y:S06]  /*0600*/  MUFU.RCP R0, R0 ;  /* 0x0000000000007308 */ /* 0x008eac0000001000 */
[----:B-1----:R-:W-:Y:S05]  /*0610*/  @P0 EXIT ;  /* 0x000000000000094d */ /* 0x002fea0003800000 */
[----:B------:R-:W1:Y:S01]  /*0620*/  I2F.U32.RP R5, R11 ;  /* 0x0000000b00057306 */ /* 0x000e620000209000 */
[----:B--2---:R-:W-:Y:S01]  /*0630*/  VIADD R0, R0, 0xffffffe ;  /* 0x0ffffffe00007836 */ /* 0x004fe20000000000 */
[----:B0-----:R-:W-:Y:S01]  /*0640*/  IADD3 R6, PT, PT, R12, R11, RZ ;  /* 0x0000000b0c067210 */ /* 0x001fe20007ffe0ff */
[----:B------:R-:W-:Y:S01]  /*0650*/  IMAD R13, RZ, RZ, -UR6 ;  /* 0x80000006ff0d7e24 */ /* 0x000fe2000f8e02ff */
[----:B------:R-:W-:Y:S01]  /*0660*/  ISETP.NE.U32.AND P4, PT, RZ, UR6, PT ;  /* 0x00000006ff007c0c */ /* 0x000fe2000bf85070 */
[----:B------:R-:W-:Y:S01]  /*0670*/  IMAD.MOV.U32 R2, RZ, RZ, RZ ;  /* 0x000000ffff027224 */ /* 0x000fe200078e00ff */
[----:B------:R-:W-:Y:S01]  /*0680*/  ISETP.GE.U32.AND P1, PT, R6, 0x100, PT ;  /* 0x000001000600780c */ /* 0x000fe20003f26070 */
[----:B------:R-:W0:Y:S01]  /*0690*/  S2UR UR7, SR_CTAID.X ;  /* 0x00000000000779c3 */ /* 0x000e220000002500 */
[----:B------:R-:W2:Y:S01]  /*06a0*/  F2I.FTZ.U32.TRUNC.NTZ R3, R0 ;  /* 0x0000000000037305 */ /* 0x000ea2000021f000 */
[----:B------:R-:W-:Y:S01]  /*06b0*/  ISETP.NE.U32.AND P5, PT, R11, RZ, PT ;  /* 0x000000ff0b00720c */ /* 0x000fe20003fa5070 */
[----:B------:R-:W3:Y:S01]  /*06c0*/  LDCU UR9, c[0x0][0x388] ;  /* 0x00007100ff0977ac */ /* 0x000ee20008000800 */
[----:B------:R-:W-:Y:S01]  /*06d0*/  SEL R9, RZ, 0x1, P1 ;  /* 0x00000001ff097807 */ /* 0x000fe20000800000 */
[----:B------:R-:W-:Y:S01]  /*06e0*/  BSSY.RECONVERGENT B0, `(.L_x_46872) ;  /* 0x0000051000007945 */ /* 0x000fe20003800200 */
[----:B------:R-:W-:-:S03]  /*06f0*/  IMAD.MOV.U32 R20, RZ, RZ, R12 ;  /* 0x000000ffff147224 */ /* 0x000fc600078e000c */
[----:B-1----:R-:W1:Y:S01]  /*0700*/  MUFU.RCP R5, R5 ;  /* 0x0000000500057308 */ /* 0x002e620000001000 */
[----:B--2---:R-:W-:-:S07]  /*0710*/  IMAD R13, R13, R3, RZ ;  /* 0x000000030d0d7224 */ /* 0x004fce00078e02ff */
[----:B------:R-:W2:Y:S01]  /*0720*/  I2F.U32.RP R4, UR16 ;  /* 0x0000001000047d06 */ /* 0x000ea20008209000 */
[----:B------:R-:W-:Y:S01]  /*0730*/  IMAD.HI.U32 R13, R3, R13, R2 ;  /* 0x0000000d030d7227 */ /* 0x000fe200078e0002 */
[----:B0-----:R-:W-:Y:S01]  /*0740*/  USHF.L.U32 UR8, UR7, 0x8, URZ ;  /* 0x0000000807087899 */ /* 0x001fe200080006ff */
[----:B-1----:R-:W-:-:S04]  /*0750*/  IADD3 R8, PT, PT, R5, 0xffffffe, RZ ;  /* 0x0ffffffe05087810 */ /* 0x002fc80007ffe0ff */
[C---:B------:R-:W-:Y:S01]  /*0760*/  IMAD.HI.U32 R5, R13.reuse, R12, RZ ;  /* 0x0000000c0d057227 */ /* 0x040fe200078e00ff */
[----:B---3--:R-:W-:Y:S01]  /*0770*/  UIMAD UR8, UR5, UR9, UR8 ;  /* 0x00000009050872a4 */ /* 0x008fe2000f8e0208 */
[----:B------:R0:W1:Y:S02]  /*0780*/  F2I.FTZ.U32.TRUNC.NTZ R3, R8 ;  /* 0x0000000800037305 */ /* 0x000064000021f000 */
[----:B------:R-:W-:Y:S02]  /*0790*/  IMAD.MOV R7, RZ, RZ, -R5 ;  /* 0x000000ffff077224 */ /* 0x000fe400078e0a05 */
[----:B------:R-:W-:-:S04]  /*07a0*/  IMAD.HI.U32 R13, R13, R11, RZ ;  /* 0x0000000b0d0d7227 */ /* 0x000fc800078e00ff */
[----:B------:R-:W-:Y:S01]  /*07b0*/  IMAD R0, R7, UR6, R12 ;  /* 0x0000000607007c24 */ /* 0x000fe2000f8e020c */
[----:B------:R-:W-:Y:S01]  /*07c0*/  VIMNMX.U32 R7, PT, PT, R6, 0x100, !PT ;  /* 0x0000010006077848 */ /* 0x000fe20007fe0000 */
[----:B--2---:R-:W2:Y:S01]  /*07d0*/  MUFU.RCP R4, R4 ;  /* 0x0000000400047308 */ /* 0x004ea20000001000 */
[----:B0-----:R-:W-:Y:S02]  /*07e0*/  LOP3.LUT R8, RZ, UR6, RZ, 0x33, !PT ;  /* 0x00000006ff087c12 */ /* 0x001fe4000f8e33ff */
[----:B------:R-:W-:Y:S02]  /*07f0*/  ISETP.GE.U32.AND P0, PT, R0, UR6, PT ;  /* 0x0000000600007c0c */ /* 0x000fe4000bf06070 */
[----:B------:R-:W-:Y:S01]  /*0800*/  IADD3 R6, PT, PT, R7, -R6, -R9 ;  /* 0x8000000607067210 */ /* 0x000fe20007ffe809 */
[----:B-1----:R-:W-:-:S04]  /*0810*/  IMAD.MOV R2, RZ, RZ, -R3 ;  /* 0x000000ffff027224 */ /* 0x002fc800078e0a03 */
[----:B------:R-:W-:Y:S02]  /*0820*/  IMAD R15, R2, R11, RZ ;  /* 0x0000000b020f7224 */ /* 0x000fe400078e02ff */
[----:B------:R-:W-:-:S04]  /*0830*/  IMAD.MOV.U32 R2, RZ, RZ, RZ ;  /* 0x000000ffff027224 */ /* 0x000fc800078e00ff */
[----:B------:R-:W-:-:S04]  /*0840*/  IMAD.HI.U32 R15, R3, R15, R2 ;  /* 0x0000000f030f7227 */ /* 0x000fc800078e0002 */
[----:B------:R-:W-:Y:S02]  /*0850*/  @P0 VIADD R0, R0, -UR6 ;  /* 0x8000000600000c36 */ /* 0x000fe40008000000 */
[----:B------:R-:W-:-:S03]  /*0860*/  IMAD.HI.U32 R14, R15, R6, RZ ;  /* 0x000000060f0e7227 */ /* 0x000fc600078e00ff */
[----:B------:R-:W-:Y:S01]  /*0870*/  ISETP.GE.U32.AND P1, PT, R0, UR6, PT ;  /* 0x0000000600007c0c */ /* 0x000fe2000bf26070 */
[----:B--2---:R-:W-:Y:S01]  /*0880*/  VIADD R4, R4, 0xffffffe ;  /* 0x0ffffffe04047836 */ /* 0x004fe20000000000 */
[----:B------:R-:W-:Y:S01]  /*0890*/  IADD3 R0, PT, PT, -R14, RZ, RZ ;  /* 0x000000ff0e007210 */ /* 0x000fe20007ffe1ff */
[----:B------:R-:W-:Y:S02]  /*08a0*/  @P0 VIADD R5, R5, 0x1 ;  /* 0x0000000105050836 */ /* 0x000fe40000000000 */
[----:B------:R0:W1:Y:S02]  /*08b0*/  F2I.FTZ.U32.TRUNC.NTZ R3, R4 ;  /* 0x0000000400037305 */ /* 0x000064000021f000 */
[----:B------:R-:W-:-:S05]  /*08c0*/  IMAD R6, R11, R0, R6 ;  /* 0x000000000b067224 */ /* 0x000fca00078e0206 */
[----:B------:R-:W-:Y:S01]  /*08d0*/  ISETP.GE.U32.AND P0, PT, R6, R11, PT ;  /* 0x0000000b0600720c */ /* 0x000fe20003f06070 */
[----:B------:R-:W-:Y:S02]  /*08e0*/  @P1 VIADD R5, R5, 0x1 ;  /* 0x0000000105051836 */ /* 0x000fe40000000000 */
[----:B0-----:R-:W-:-:S03]  /*08f0*/  IMAD.MOV R4, RZ, RZ, -R13 ;  /* 0x000000ffff047224 */ /* 0x001fc600078e0a0d */
[----:B------:R-:W-:Y:S01]  /*0900*/  SEL R10, R8, R5, !P4 ;  /* 0x00000005080a7207 */ /* 0x000fe20006000000 */
[----:B------:R-:W-:Y:S02]  /*0910*/  IMAD R4, R4, UR6, R11 ;  /* 0x0000000604047c24 */ /* 0x000fe4000f8e020b */
[----:B-1----:R-:W-:Y:S01]  /*0920*/  IMAD.MOV R7, RZ, RZ, -R3 ;  /* 0x000000ffff077224 */ /* 0x002fe200078e0a03 */
[----:B------:R-:W-:Y:S02]  /*0930*/  IADD3 R5, PT, PT, -R10, RZ, RZ ;  /* 0x000000ff0a057210 */ /* 0x000fe40007ffe1ff */
[----:B------:R-:W-:Y:S01]  /*0940*/  ISETP.GE.U32.AND P3, PT, R4, UR6, PT ;  /* 0x0000000604007c0c */ /* 0x000fe2000bf66070 */
[----:B------:R-:W-:Y:S01]  /*0950*/  @P0 IMAD.IADD R6, R6, 0x1, -R11 ;  /* 0x0000000106060824 */ /* 0x000fe200078e0a0b */
[----:B------:R-:W-:Y:S01]  /*0960*/  @P0 IADD3 R14, PT, PT, R14, 0x1, RZ ;  /* 0x000000010e0e0810 */ /* 0x000fe20007ffe0ff */
[----:B------:R-:W-:-:S03]  /*0970*/  IMAD R7, R7, UR16, RZ ;  /* 0x0000001007077c24 */ /* 0x000fc6000f8e02ff */
[----:B------:R-:W-:Y:S01]  /*0980*/  ISETP.GE.U32.AND P1, PT, R6, R11, PT ;  /* 0x0000000b0600720c */ /* 0x000fe20003f26070 */
[----:B------:R-:W-:-:S04]  /*0990*/  IMAD.HI.U32 R3, R3, R7, R2 ;  /* 0x0000000703037227 */ /* 0x000fc800078e0002 */
[----:B------:R-:W-:Y:S02]  /*09a0*/  IMAD R2, R5, UR6, R12 ;  /* 0x0000000605027c24 */ /* 0x000fe4000f8e020c */
[----:B------:R-:W-:Y:S02]  /*09b0*/  @P3 VIADD R4, R4, -UR6 ;  /* 0x8000000604043c36 */ /* 0x000fe40008000000 */
[----:B------:R-:W-:-:S04]  /*09c0*/  IMAD.HI.U32 R0, R3, R2, RZ ;  /* 0x0000000203007227 */ /* 0x000fc800078e00ff */
[----:B------:R-:W-:Y:S01]  /*09d0*/  @P1 VIADD R14, R14, 0x1 ;  /* 0x000000010e0e1836 */ /* 0x000fe20000000000 */
[----:B------:R-:W-:Y:S01]  /*09e0*/  @!P5 LOP3.LUT R14, RZ, R11, RZ, 0x33, !PT ;  /* 0x0000000bff0ed212 */ /* 0x000fe200078e33ff */
[----:B------:R-:W-:Y:S01]  /*09f0*/  IMAD.MOV R5, RZ, RZ, -R0 ;  /* 0x000000ffff057224 */ /* 0x000fe200078e0a00 */
[----:B------:R-:W-:Y:S01]  /*0a00*/  ISETP.GE.U32.AND P1, PT, R4, UR6, PT ;  /* 0x0000000604007c0c */ /* 0x000fe2000bf26070 */
[----:B------:R-:W-:-:S04]  /*0a10*/  IMAD.HI.U32 R3, R3, R12, RZ ;  /* 0x0000000c03037227 */ /* 0x000fc800078e00ff */
[----:B------:R-:W-:Y:S02]  /*0a20*/  IMAD.IADD R9, R9, 0x1, R14 ;  /* 0x0000000109097824 */ /* 0x000fe400078e020e */
[----:B------:R-:W-:Y:S02]  /*0a30*/  IMAD R2, R5, UR16, R2 ;  /* 0x0000001005027c24 */ /* 0x000fe4000f8e0202 */
[C---:B------:R-:W-:Y:S01]  /*0a40*/  VIADD R19, R9.reuse, 0x1 ;  /* 0x0000000109137836 */ /* 0x040fe20000000000 */
[----:B------:R-:W-:Y:S01]  /*0a50*/  LOP3.LUT R22, R9, 0x3, RZ, 0xc0, !PT ;  /* 0x0000000309167812 */ /* 0x000fe200078ec0ff */
[----:B------:R-:W-:Y:S01]  /*0a60*/  IMAD.MOV R3, RZ, RZ, -R3 ;  /* 0x000000ffff037224 */ /* 0x000fe200078e0a03 */
[----:B------:R-:W-:Y:S02]  /*0a70*/  ISETP.GE.U32.AND P2, PT, R2, UR16, PT ;  /* 0x0000001002007c0c */ /* 0x000fe4000bf46070 */
[----:B------:R-:W-:Y:S01]  /*0a80*/  ISETP.NE.AND P6, PT, R22, 0x3, PT ;  /* 0x000000031600780c */ /* 0x000fe20003fc5270 */
[----:B------:R-:W-:Y:S01]  /*0a90*/  IMAD R18, R3, UR16, R12 ;  /* 0x0000001003127c24 */ /* 0x000fe2000f8e020c */
[----:B------:R-:W-:-:S02]  /*0aa0*/  ISETP.GE.U32.AND P5, PT, R9, 0x3, PT ;  /* 0x000000030900780c */ /* 0x000fc40003fa6070 */
[----:B------:R-:W-:-:S07]  /*0ab0*/  LOP3.LUT R19, R19, 0x3, RZ, 0xc0, !PT ;  /* 0x0000000313137812 */ /* 0x000fce00078ec0ff */
[----:B------:R-:W-:-:S04]  /*0ac0*/  @P2 IADD3 R2, PT, PT, R2, -UR16, RZ ;  /* 0x8000001002022c10 */ /* 0x000fc8000fffe0ff */
        /* <DEDUP_REMOVED lines=9> */
.L_x_46874:
[----:B------:R-:W-:-:S04]  /*0b60*/  VIADD R5, R20, UR8 ;  /* 0x0000000814057c36 */ /* 0x000fc80008000000 */
[----:B01----:R-:W-:-:S06]  /*0b70*/  IMAD.WIDE R4, R5, 0x4, R2 ;  /* 0x0000000405047825 */ /* 0x003fcc00078e0202 */
[----:B------:R-:W2:Y:S01]  /*0b80*/  LDG.E R4, desc[UR10][R4.64] ;  /* 0x0000000a04047981 */ /* 0x000ea2000c1e1900 */
[----:B------:R-:W-:Y:S01]  /*0b90*/  LEA R15, R20, R7, 0x2 ;  /* 0x00000007140f7211 */ /* 0x000fe200078e10ff */
[----:B------:R-:W-:Y:S02]  /*0ba0*/  VIADD R6, R6, 0x1 ;  /* 0x0000000106067836 */ /* 0x000fe40000000000 */
[----:B------:R-:W-:-:S03]  /*0bb0*/  IMAD.IADD R20, R11, 0x1, R20 ;  /* 0x000000010b147824 */ /* 0x000fc600078e0214 */
[----:B------:R-:W-:Y:S01]  /*0bc0*/  ISETP.NE.AND P6, PT, R6, R19, PT ;  /* 0x000000130600720c */ /* 0x000fe20003fc5270 */
[----:B--2---:R0:W-:-:S12]  /*0bd0*/  STS [R15], R4 ;  /* 0x000000040f007388 */ /* 0x0041d80000000800 */
[----:B------:R-:W-:Y:S05]  /*0be0*/  @P6 BRA `(.L_x_46874) ;  /* 0xfffffffc00dc6947 */ /* 0x000fea000383ffff */
.L_x_46873:
[----:B------:R-:W-:Y:S05]  /*0bf0*/  BSYNC.RECONVERGENT B0 ;  /* 0x0000000000007941 */ /* 0x000fea0003800200 */
.L_x_46872:
[----:B------:R-:W-:Y:S01]  /*0c00*/  BSSY.RECONVERGENT B0, `(.L_x_46875) ;  /* 0x0000020000007945 */ /* 0x000fe20003800200 */
[----:B------:R-:W-:-:S03]  /*0c10*/  ISETP.GE.U32.AND P6, PT, R18, UR16, PT ;  /* 0x0000001012007c0c */ /* 0x000fc6000bfc6070 */
[----:B------:R-:W-:Y:S10]  /*0c20*/  @!P5 BRA `(.L_x_46876) ;  /* 0x000000000074d947 */ /* 0x000ff40003800000 */
[----:B------:R-:W1:Y:S01]  /*0c30*/  S2R R21, SR_CgaCtaId ;  /* 0x0000000000157919 */ /* 0x000e620000008800 */
[----:B------:R-:W2:Y:S01]  /*0c40*/  LDC.64 R2, c[0x0][0x390] ;  /* 0x0000e400ff027b82 */ /* 0x000ea20000000a00 */
[----:B0-----:R-:W-:Y:S02]  /*0c50*/  MOV R4, 0x400 ;  /* 0x0000040000047802 */ /* 0x001fe40000000f00 */
[----:B------:R-:W-:-:S03]  /*0c60*/  SHF.L.U32 R23, R11, 0x2, RZ ;  /* 0x000000020b177819 */ /* 0x000fc600000006ff */
[----:B------:R-:W-:-:S05]  /*0c70*/  VIADD R4, R4, 0x80 ;  /* 0x0000008004047836 */ /* 0x000fca0000000000 */
[----:B-1----:R-:W-:-:S07]  /*0c80*/  LEA R21, R21, R4, 0x18 ;  /* 0x0000000415157211 */ /* 0x002fce00078ec0ff */
.L_x_46877:
[----:B------:R-:W-:-:S04]  /*0c90*/  VIADD R5, R20, UR8 ;  /* 0x0000000814057c36 */ /* 0x000fc80008000000 */
        /* <DEDUP_REMOVED lines=22> */
.L_x_46876:
[----:B------:R-:W-:Y:S05]  /*0e00*/  BSYNC.RECONVERGENT B0 ;  /* 0x0000000000007941 */ /* 0x000fea0003800200 */
.L_x_46875:
[----:B------:R-:W-:Y:S01]  /*0e10*/  ISETP.NE.AND P5, PT, R22, 0x3, PT ;  /* 0x000000031600780c */ /* 0x000fe20003fa5270 */
[----:B------:R-:W-:Y:S01]  /*0e20*/  BSSY.RECONVERGENT B0, `(.L_x_46878) ;  /* 0x0000010000007945 */ /* 0x000fe20003800200 */
[----:B------:R-:W-:Y:S02]  /*0e30*/  @P6 VIADD R18, R18, -UR16 ;  /* 0x8000001012126c36 */ /* 0x000fe40008000000 */
[----:B------:R-:W-:-:S09]  /*0e40*/  IMAD.MOV.U32 R2, RZ, RZ, R12 ;  /* 0x000000ffff027224 */ /* 0x000fd200078e000c */
[----:B------:R-:W-:Y:S05]  /*0e50*/  @!P5 BRA `(.L_x_46879) ;  /* 0x000000000030d947 */ /* 0x000fea0003800000 */
[----:B-1----:R-:W1:Y:S01]  /*0e60*/  S2R R6, SR_CgaCtaId ;  /* 0x0000000000067919 */ /* 0x002e620000008800 */
[----:B------:R-:W-:Y:S01]  /*0e70*/  MOV R3, 0x400 ;  /* 0x0000040000037802 */ /* 0x000fe20000000f00 */
[----:B0-----:R-:W-:Y:S02]  /*0e80*/  IMAD.MOV.U32 R4, RZ, RZ, RZ ;  /* 0x000000ffff047224 */ /* 0x001fe400078e00ff */
[----:B------:R-:W-:Y:S01]  /*0e90*/  IMAD.MOV.U32 R2, RZ, RZ, R12 ;  /* 0x000000ffff027224 */ /* 0x000fe200078e000c */
[----:B------:R-:W-:-:S04]  /*0ea0*/  IADD3 R3, PT, PT, R3, 0x480, RZ ;  /* 0x0000048003037810 */ /* 0x000fc80007ffe0ff */
[----:B-1----:R-:W-:-:S07]  /*0eb0*/  LEA R3, R6, R3, 0x18 ;  /* 0x0000000306037211 */ /* 0x002fce00078ec0ff */
.L_x_46880:
[----:B------:R-:W-:Y:S01]  /*0ec0*/  IMAD R5, R2, 0x4, R3 ;  /* 0x0000000402057824 */ /* 0x000fe200078e0203 */
[----:B------:R-:W-:Y:S01]  /*0ed0*/  IADD3 R4, PT, PT, R4, 0x1, RZ ;  /* 0x0000000104047810 */ /* 0x000fe20007ffe0ff */
[----:B------:R-:W-:-:S03]  /*0ee0*/  IMAD.IADD R2, R11, 0x1, R2 ;  /* 0x000000010b027824 */ /* 0x000fc600078e0202 */
[----:B------:R2:W-:Y:S01]  /*0ef0*/  STS [R5], RZ ;  /* 0x000000ff05007388 */ /* 0x0005e20000000800 */
[----:B------:R-:W-:-:S13]  /*0f00*/  ISETP.NE.AND P5, PT, R4, R19, PT ;  /* 0x000000130400720c */ /* 0x000fda0003fa5270 */
[----:B--2---:R-:W-:Y:S05]  /*0f10*/  @P5 BRA `(.L_x_46880) ;  /* 0xfffffffc00e85947 */ /* 0x004fea000383ffff */
.L_x_46879:
[----:B------:R-:W-:Y:S05]  /*0f20*/  BSYNC.RECONVERGENT B0 ;  /* 0x0000000000007941 */ /* 0x000fea0003800200 */
.L_x_46878:
[----:B------:R-:W-:Y:S01]  /*0f30*/  ISETP.GE.U32.AND P6, PT, R9, 0x3, PT ;  /* 0x000000030900780c */ /* 0x000fe20003fc6070 */
[----:B------:R-:W-:Y:S01]  /*0f40*/  BSSY.RECONVERGENT B0, `(.L_x_46881) ;  /* 0x0000012000007945 */ /* 0x000fe20003800200 */
[----:B------:R-:W-:-:S11]  /*0f50*/  ISETP.GE.U32.AND P5, PT, R18, UR16, PT ;  /* 0x0000001012007c0c */ /* 0x000fd6000bfa6070 */
[----:B------:R-:W-:Y:S05]  /*0f60*/  @!P6 BRA `(.L_x_46882) ;  /* 0x00000000003ce947 */ /* 0x000fea0003800000 */
[----:B01----:R-:W0:Y:S01]  /*0f70*/  S2R R4, SR_CgaCtaId ;  /* 0x0000000000047919 */ /* 0x003e220000008800 */
[----:B------:R-:W-:-:S05]  /*0f80*/  MOV R3, 0x400 ;  /* 0x0000040000037802 */ /* 0x000fca0000000f00 */
[----:B------:R-:W-:-:S05]  /*0f90*/  VIADD R3, R3, 0x480 ;  /* 0x0000048003037836 */ /* 0x000fca0000000000 */
[----:B0-----:R-:W-:-:S07]  /*0fa0*/  LEA R5, R4, R3, 0x18 ;  /* 0x0000000304057211 */ /* 0x001fce00078ec0ff */
.L_x_46883:
        /* <DEDUP_REMOVED lines=11> */
.L_x_46882:
[----:B------:R-:W-:Y:S05]  /*1060*/  BSYNC.RECONVERGENT B0 ;  /* 0x0000000000007941 */ /* 0x000fea0003800200 */
.L_x_46881:
[----:B------:R-:W-:Y:S01]  /*1070*/  BAR.SYNC.DEFER_BLOCKING 0x0 ;  /* 0x0000000000007b1d */ /* 0x000fe20000010000 */
[----:B------:R-:W-:Y:S01]  /*1080*/  @P2 VIADD R0, R0, 0x1 ;  /* 0x0000000100002836 */ /* 0x000fe20000000000 */
[----:B------:R-:W-:Y:S01]  /*1090*/  UISETP.GE.AND UP0, UPT, UR4, 0x1, UPT ;  /* 0x000000010400788c */ /* 0x000fe2000bf06270 */
[----:B------:R-:W-:Y:S01]  /*10a0*/  @P3 IADD3 R13, PT, PT, R13, 0x1, RZ ;  /* 0x000000010d0d3810 */ /* 0x000fe20007ffe0ff */
[----:B------:R-:W-:Y:S01]  /*10b0*/  @P5 VIADD R18, R18, -UR16 ;  /* 0x8000001012125c36 */ /* 0x000fe20008000000 */
[----:B------:R-:W-:Y:S02]  /*10c0*/  ISETP.NE.U32.AND P3, PT, RZ, UR16, PT ;  /* 0x00000010ff007c0c */ /* 0x000fe4000bf65070 */
[----:B------:R-:W-:Y:S01]  /*10d0*/  LOP3.LUT R7, RZ, UR16, RZ, 0x33, !PT ;  /* 0x00000010ff077c12 */ /* 0x000fe2000f8e33ff */
[----:B------:R-:W-:Y:S01]  /*10e0*/  @P1 VIADD R13, R13, 0x1 ;  /* 0x000000010d0d1836 */ /* 0x000fe20000000000 */
[----:B------:R-:W-:Y:S02]  /*10f0*/  @P0 IADD3 R0, PT, PT, R0, 0x1, RZ ;  /* 0x0000000100000810 */ /* 0x000fe40007ffe0ff */
[----:B------:R-:W-:-:S02]  /*1100*/  SEL R5, R7, R18, !P3 ;  /* 0x0000001207057207 */ /* 0x000fc40005800000 */
[----:B------:R-:W-:Y:S02]  /*1110*/  SEL R7, R7, R0, !P3 ;  /* 0x0000000007077207 */ /* 0x000fe40005800000 */
[----:B------:R-:W-:Y:S01]  /*1120*/  SEL R8, R8, R13, !P4 ;  /* 0x0000000d08087207 */ /* 0x000fe20006000000 */
[----:B------:R-:W-:Y:S01]  /*1130*/  IMAD.SHL.U32 R5, R5, 0x4, RZ ;  /* 0x0000000405057824 */ /* 0x000fe200078e00ff */
[----:B-12---:R-:W-:Y:S02]  /*1140*/  LOP3.LUT R6, R12, 0x1f, RZ, 0xc0, !PT ;  /* 0x0000001f0c067812 */ /* 0x006fe400078ec0ff */
[----:B0-----:R-:W-:Y:S01]  /*1150*/  LOP3.LUT R4, R7, 0x3, RZ, 0xc0, !PT ;  /* 0x0000000307047812 */ /* 0x001fe200078ec0ff */
[----:B------:R-:W-:Y:S06]  /*1160*/  BRA.U !UP0, `(.L_x_46884) ;  /* 0x0000001908707547 */ /* 0x000fec000b800000 */
[----:B------:R-:W-:Y:S01]  /*1170*/  UISETP.NE.AND UP0, UPT, UR16, 0x1, UPT ;  /* 0x000000011000788c */ /* 0x000fe2000bf05270 */
[----:B------:R-:W-:Y:S01]  /*1180*/  IMAD R0, RZ, RZ, -UR13 ;  /* 0x8000000dff007e24 */ /* 0x000fe2000f8e02ff */
        /* <DEDUP_REMOVED lines=8> */
[----:B------:R-:W-:Y:S01]  /*1210*/  IMAD.MOV.U32 R20, RZ, RZ, RZ ;  /* 0x000000ffff147224 */ /* 0x000fe200078e00ff */
[----:B------:R-:W-:Y:S02]  /*1220*/  ISETP.GE.AND P0, PT, R23, UR13, PT ;  /* 0x0000000d17007c0c */ /* 0x000fe4000bf06270 */
[----:B------:R-:W-:Y:S02]  /*1230*/  ISETP.GE.AND P1, PT, R21, UR13, PT ;  /* 0x0000000d15007c0c */ /* 0x000fe4000bf26270 */
[----:B------:R-:W-:Y:S02]  /*1240*/  SEL R2, RZ, UR13, !P0 ;  /* 0x0000000dff027c07 */ /* 0x000fe4000c000000 */
[----:B------:R-:W-:-:S02]  /*1250*/  ISETP.GE.AND P0, PT, R4, UR13, PT ;  /* 0x0000000d04007c0c */ /* 0x000fc4000bf06270 */
[----:B------:R-:W-:Y:S01]  /*1260*/  ISETP.GE.AND P2, PT, R19, UR13, PT ;  /* 0x0000000d13007c0c */ /* 0x000fe2000bf46270 */
[----:B------:R-:W-:Y:S01]  /*1270*/  IMAD.IADD R23, R23, 0x1, -R2 ;  /* 0x0000000117177824 */ /* 0x000fe200078e0a02 */
[----:B------:R-:W-:Y:S02]  /*1280*/  SEL R14, RZ, UR13, !P1 ;  /* 0x0000000dff0e7c07 */ /* 0x000fe4000c800000 */
[----:B------:R-:W-:Y:S02]  /*1290*/  SEL R17, RZ, UR13, !P0 ;  /* 0x0000000dff117c07 */ /* 0x000fe4000c000000 */
[----:B------:R-:W-:Y:S01]  /*12a0*/  SEL R16, RZ, UR13, !P2 ;  /* 0x0000000dff107c07 */ /* 0x000fe2000d000000 */
[----:B------:R-:W-:Y:S02]  /*12b0*/  IMAD.IADD R21, R21, 0x1, -R14 ;  /* 0x0000000115157824 */ /* 0x000fe400078e0a0e */
[----:B------:R-:W-:Y:S01]  /*12c0*/  IMAD.IADD R17, R4, 0x1, -R17 ;  /* 0x0000000104117824 */ /* 0x000fe200078e0a11 */
[----:B------:R-:W-:-:S07]  /*12d0*/  IADD3 R19, PT, PT, R19, -R16, RZ ;  /* 0x8000001013137210 */ /* 0x000fce0007ffe0ff */
.L_x_46902:
[----:B0-----:R-:W0:Y:S01]  /*12e0*/  LDC R22, c[0x0][0x3ac] ;  /* 0x0000eb00ff167b82 */ /* 0x001e220000000800 */
[----:B------:R-:W-:Y:S01]  /*12f0*/  IMAD.IADD R18, R7, 0x1, R20 ;  /* 0x0000000107127824 */ /* 0x000fe200078e0214 */
[----:B------:R-:W-:Y:S02]  /*1300*/  IADD3 R20, PT, PT, R20, UR6, RZ ;  /* 0x0000000614147c10 */ /* 0x000fe4000fffe0ff */
[----:B------:R-:W-:Y:S02]  /*1310*/  ISETP.GE.AND P0, PT, R10, UR17, PT ;  /* 0x000000110a007c0c */ /* 0x000fe4000bf06270 */
[----:B------:R-:W-:Y:S02]  /*1320*/  ISETP.GE.AND P5, PT, R20, UR4, PT ;  /* 0x0000000414007c0c */ /* 0x000fe4000bfa6270 */
[----:B0-----:R-:W-:Y:S01]  /*1330*/  ISETP.GE.AND P1, PT, R22, 0x1, PT ;  /* 0x000000011600780c */ /* 0x001fe20003f26270 */
[----:B--2---:R-:W-:Y:S01]  /*1340*/  IMAD R3, R18, R22, R5 ;  /* 0x0000001612037224 */ /* 0x004fe200078e0205 */
[----:B------:R-:W-:-:S02]  /*1350*/  ISETP.GE.AND P2, PT, R22, 0x2, PT ;  /* 0x000000021600780c */ /* 0x000fc40003f46270 */
        /* <DEDUP_REMOVED lines=10> */
.L_x_46887:
        /* <DEDUP_REMOVED lines=10> */
.L_x_46888:
        /* <DEDUP_REMOVED lines=9> */
.L_x_46889:
        /* <DEDUP_REMOVED lines=10> */
.L_x_46890:
[----:B------:R-:W-:Y:S04]  /*15d0*/  BSSY B0, `(.L_x_46891) ;  /* 0x000003d000007945 */ /* 0x000fe80003800000 */
[----:B------:R-:W-:Y:S05]  /*15e0*/  @P0 BRA `(.L_x_46892) ;  /* 0x0000000000ec0947 */ /* 0x000fea0003800000 */
[----:B------:R-:W-:Y:S01]  /*15f0*/  IABS R24, R22 ;  /* 0x0000001600187213 */ /* 0x000fe20000000000 */
[----:B0-2-4-:R-:W-:-:S03]  /*1600*/  IMAD.MOV.U32 R2, RZ, RZ, RZ ;  /* 0x000000ffff027224 */ /* 0x015fc600078e00ff */
[----:B------:R-:W0:Y:S08]  /*1610*/  I2F.RP R25, R24 ;  /* 0x0000001800197306 */ /* 0x000e300000209400 */
[----:B0-----:R-:W0:Y:S02]  /*1620*/  MUFU.RCP R25, R25 ;  /* 0x0000001900197308 */ /* 0x001e240000001000 */
[----:B0-----:R-:W-:-:S02]  /*1630*/  VIADD R26, R25, 0xffffffe ;  /* 0x0ffffffe191a7836 */ /* 0x001fc40000000000 */
[----:B------:R-:W0:Y:S04]  /*1640*/  S2R R25, SR_CgaCtaId ;  /* 0x0000000000197919 */ /* 0x000e280000008800 */
[----:B------:R-:W2:Y:S02]  /*1650*/  F2I.FTZ.U32.TRUNC.NTZ R3, R26 ;  /* 0x0000001a00037305 */ /* 0x000ea4000021f000 */
[----:B--2---:R-:W-:-:S05]  /*1660*/  IADD3 R27, PT, PT, RZ, -R3, RZ ;  /* 0x80000003ff1b7210 */ /* 0x004fca0007ffe0ff */
        /* <DEDUP_REMOVED lines=13> */
[----:B------:R-:W-:-:S03]  /*1740*/  ISETP.NE.AND P6, PT, R22, RZ, PT ;  /* 0x000000ff1600720c */ /* 0x000fc60003fc5270 */
[----:B------:R-:W-:Y:S01]  /*1750*/  @!P0 IMAD.MOV R3, RZ, RZ, -R3 ;  /* 0x000000ffff038224 */ /* 0x000fe200078e0a03 */
[----:B0-----:R-:W-:-:S09]  /*1760*/  LEA R24, R25, R24, 0x18 ;  /* 0x0000001819187211 */ /* 0x001fd200078ec0ff */
[----:B------:R-:W-:Y:S02]  /*1770*/  @!P6 LOP3.LUT R3, RZ, R22, RZ, 0x33, !PT ;  /* 0x00000016ff03e212 */ /* 0x000fe400078e33ff */
[----:B------:R-:W-:Y:S01]  /*1780*/  LEA R22, R25, R2, 0x18 ;  /* 0x0000000219167211 */ /* 0x000fe200078ec0ff */
[----:B------:R-:W-:-:S03]  /*1790*/  IMAD.MOV.U32 R25, RZ, RZ, R10 ;  /* 0x000000ffff197224 */ /* 0x000fc600078e000a */
[----:B------:R-:W-:-:S07]  /*17a0*/  LEA R22, R3, R22, 0x2 ;  /* 0x0000001603167211 */ /* 0x000fce00078e10ff */
.L_x_46901:
[----:B0-----:R-:W-:Y:S02]  /*17b0*/  IMAD R2, R25, 0x14, R22 ;  /* 0x0000001419027824 */ /* 0x001fe400078e0216 */
[----:B--2---:R-:W-:-:S04]  /*17c0*/  IMAD.MOV.U32 R28, RZ, RZ, RZ ;  /* 0x000000ffff1c7224 */ /* 0x004fc800078e00ff */
[----:B------:R-:W0:Y:S01]  /*17d0*/  LDS R2, [R2] ;  /* 0x0000000002027984 */ /* 0x000e220000000800 */
[----:B------:R-:W-:Y:S05]  /*17e0*/  @!P1 BRA `(.L_x_46893) ;  /* 0x0000000000109947 */ /* 0x000fea0003800000 */
[----:B------:R-:W-:-:S03]  /*17f0*/  UMOV UR8, 0xffffffff ;  /* 0xffffffff00087882 */ /* 0x000fc60000000000 */
[----:B------:R-:W-:Y:S05]  /*1800*/  BRA.DIV UR8, `(.L_x_46894) ;  /* 0x0000002208087947 */ /* 0x000fea000b800000 */
[----:B0-----:R0:W2:Y:S02]  /*1810*/  SHFL.IDX PT, R26, R2, R17, R0 ;  /* 0x00000011021a7389 */ /* 0x0010a400000e0000 */
.L_x_46942:
[----:B-12---:R-:W-:-:S07]  /*1820*/  IMAD R28, R16, R26, RZ ;  /* 0x0000001a101c7224 */ /* 0x006fce00078e02ff */
.L_x_46893:
[----:B------:R-:W-:Y:S05]  /*1830*/  @!P2 BRA `(.L_x_46895) ;  /* 0x000000000010a947 */ /* 0x000fea0003800000 */
[----:B------:R-:W-:-:S03]  /*1840*/  UMOV UR8, 0xffffffff ;  /* 0xffffffff00087882 */ /* 0x000fc60000000000 */
[----:B------:R-:W-:Y:S05]  /*1850*/  BRA.DIV UR8, `(.L_x_46896) ;  /* 0x0000002208147947 */ /* 0x000fea000b800000 */
[----:B0-----:R0:W2:Y:S02]  /*1860*/  SHFL.IDX PT, R26, R2, R23, R0 ;  /* 0x00000017021a7389 */ /* 0x0010a400000e0000 */
.L_x_46945:
[----:B--23--:R-:W-:-:S07]  /*1870*/  IMAD R28, R15, R26, R28 ;  /* 0x0000001a0f1c7224 */ /* 0x00cfce00078e021c */
.L_x_46895:
[----:B------:R-:W-:Y:S05]  /*1880*/  @!P3 BRA `(.L_x_46897) ;  /* 0x000000000010b947 */ /* 0x000fea0003800000 */
[----:B------:R-:W-:-:S03]  /*1890*/  UMOV UR8, 0xffffffff ;  /* 0xffffffff00087882 */ /* 0x000fc60000000000 */
[----:B------:R-:W-:Y:S05]  /*18a0*/  BRA.DIV UR8, `(.L_x_46898) ;  /* 0x0000002208207947 */ /* 0x000fea000b800000 */
[----:B0-----:R0:W2:Y:S02]  /*18b0*/  SHFL.IDX PT, R26, R2, R21, R0 ;  /* 0x00000015021a7389 */ /* 0x0010a400000e0000 */
.L_x_46948:
[----:B--2---:R-:W-:-:S07]  /*18c0*/  IMAD R28, R14, R26, R28 ;  /* 0x0000001a0e1c7224 */ /* 0x004fce00078e021c */
.L_x_46897:
[----:B------:R-:W-:Y:S05]  /*18d0*/  @!P4 BRA `(.L_x_46899) ;  /* 0x000000000010c947 */ /* 0x000fea0003800000 */
[----:B------:R-:W-:-:S03]  /*18e0*/  UMOV UR8, 0xffffffff ;  /* 0xffffffff00087882 */ /* 0x000fc60000000000 */
[----:B------:R-:W-:Y:S05]  /*18f0*/  BRA.DIV UR8, `(.L_x_46900) ;  /* 0x00000022082c7947 */ /* 0x000fea000b800000 */
[----:B0-----:R0:W2:Y:S02]  /*1900*/  SHFL.IDX PT, R26, R2, R19, R0 ;  /* 0x00000013021a7389 */ /* 0x0010a400000e0000 */
.L_x_46951:
[----:B--2---:R-:W-:-:S07]  /*1910*/  IMAD R28, R13, R26, R28 ;  /* 0x0000001a0d1c7224 */ /* 0x004fce00078e021c */
.L_x_46899:
[----:B------:R-:W-:Y:S01]  /*1920*/  IMAD R3, R25, UR4, R18 ;  /* 0x0000000419037c24 */ /* 0x000fe2000f8e0212 */
[----:B------:R-:W-:-:S03]  /*1930*/  IADD3 R25, PT, PT, R8, R25, RZ ;  /* 0x0000001908197210 */ /* 0x000fc60007ffe0ff */
[----:B------:R-:W-:Y:S01]  /*1940*/  IMAD R3, R3, 0x4, R24 ;  /* 0x0000000403037824 */ /* 0x000fe200078e0218 */
[----:B------:R-:W-:-:S04]  /*1950*/  ISETP.GE.AND P0, PT, R25, UR17, PT ;  /* 0x0000001119007c0c */ /* 0x000fc8000bf06270 */
[----:B------:R-:W2:Y:S02]  /*1960*/  LDS R27, [R3] ;  /* 0x00000000031b7984 */ /* 0x000ea40000000800 */
[----:B--2---:R-:W-:-:S05]  /*1970*/  IMAD.IADD R28, R27, 0x1, R28 ;  /* 0x000000011b1c7824 */ /* 0x004fca00078e021c */
[----:B------:R2:W-:Y:S02]  /*1980*/  STS [R3], R28 ;  /* 0x0000001c03007388 */ /* 0x0005e40000000800 */
[----:B------:R-:W-:Y:S05]  /*1990*/  @!P0 BRA `(.L_x_46901) ;  /* 0xfffffffc00848947 */ /* 0x000fea000383ffff */
.L_x_46892:
[----:B------:R-:W-:Y:S05]  /*19a0*/  BSYNC B0 ;  /* 0x0000000000007941 */ /* 0x000fea0003800000 */
.L_x_46891:
[----:B------:R-:W-:Y:S05]  /*19b0*/  @!P5 BRA `(.L_x_46902) ;  /* 0xfffffff80048d947 */ /* 0x000fea000383ffff */
[----:B------:R-:W-:Y:S05]  /*19c0*/  BSYNC B1 ;  /* 0x0000000000017941 */ /* 0x000fea0003800000 */
.L_x_46886:
[----:B------:R-:W-:Y:S05]  /*19d0*/  BRA `(.L_x_46884) ;  /* 0x0000001000547947 */ /* 0x000fea0003800000 */
.L_x_46885:
[----:B------:R-:W-:-:S09]  /*19e0*/  UISETP.GT.U32.AND UP0, UPT, UR13, 0x1f, UPT ;  /* 0x0000001f0d00788c */ /* 0x000fd2000bf04070 */
[----:B------:R-:W-:Y:S05]  /*19f0*/  BRA.U UP0, `(.L_x_46903) ;  /* 0x0000000500e47547 */ /* 0x000fea000b800000 */
[C---:B------:R-:W-:Y:S02]  /*1a00*/  VIADD R2, R4.reuse, 0x1 ;  /* 0x0000000104027836 */ /* 0x040fe40000000000 */
[C---:B------:R-:W-:Y:S02]  /*1a10*/  VIADD R14, R4.reuse, 0x2 ;  /* 0x00000002040e7836 */ /* 0x040fe40000000000 */
[----:B------:R-:W-:Y:S01]  /*1a20*/  VIADD R16, R4, 0x3 ;  /* 0x0000000304107836 */ /* 0x000fe20000000000 */
[----:B------:R-:W-:Y:S01]  /*1a30*/  ISETP.GE.U32.AND P0, PT, R2, UR13, PT ;  /* 0x0000000d02007c0c */ /* 0x000fe2000bf06070 */
[----:B------:R-:W-:Y:S01]  /*1a40*/  IMAD.MOV.U32 R20, RZ, RZ, RZ ;  /* 0x000000ffff147224 */ /* 0x000fe200078e00ff */
[----:B------:R-:W-:Y:S02]  /*1a50*/  ISETP.GE.U32.AND P1, PT, R14, UR13, PT ;  /* 0x0000000d0e007c0c */ /* 0x000fe4000bf26070 */
[----:B------:R-:W-:Y:S02]  /*1a60*/  ISETP.GE.U32.AND P2, PT, R16, UR13, PT ;  /* 0x0000000d10007c0c */ /* 0x000fe4000bf46070 */
[----:B------:R-:W-:-:S02]  /*1a70*/  SEL R23, RZ, UR13, !P0 ;  /* 0x0000000dff177c07 */ /* 0x000fc4000c000000 */
[----:B------:R-:W-:Y:S02]  /*1a80*/  ISETP.GE.U32.AND P0, PT, R4, UR13, PT ;  /* 0x0000000d04007c0c */ /* 0x000fe4000bf06070 */
[----:B------:R-:W-:Y:S02]  /*1a90*/  SEL R21, RZ, UR13, !P1 ;  /* 0x0000000dff157c07 */ /* 0x000fe4000c800000 */
[----:B------:R-:W-:Y:S02]  /*1aa0*/  SEL R19, RZ, UR13, !P2 ;  /* 0x0000000dff137c07 */ /* 0x000fe4000d000000 */
[----:B------:R-:W-:Y:S01]  /*1ab0*/  SEL R17, RZ, UR13, !P0 ;  /* 0x0000000dff117c07 */ /* 0x000fe2000c000000 */
[----:B------:R-:W-:Y:S01]  /*1ac0*/  IMAD.IADD R21, R14, 0x1, -R21 ;  /* 0x000000010e157824 */ /* 0x000fe200078e0a15 */
[----:B------:R-:W-:Y:S01]  /*1ad0*/  IADD3 R23, PT, PT, R2, -R23, RZ ;  /* 0x8000001702177210 */ /* 0x000fe20007ffe0ff */
[----:B------:R-:W-:Y:S01]  /*1ae0*/  IMAD.IADD R19, R16, 0x1, -R19 ;  /* 0x0000000110137824 */ /* 0x000fe200078e0a13 */
[----:B------:R-:W-:-:S07]  /*1af0*/  IADD3 R17, PT, PT, R4, -R17, RZ ;  /* 0x8000001104117210 */ /* 0x000fce0007ffe0ff */
.L_x_46919:
[----:B0-----:R-:W0:Y:S01]  /*1b00*/  LDC R25, c[0x0][0x3ac] ;  /* 0x0000eb00ff197b82 */ /* 0x001e220000000800 */
[----:B------:R-:W-:Y:S01]  /*1b10*/  IMAD.IADD R18, R7, 0x1, R20 ;  /* 0x0000000107127824 */ /* 0x000fe200078e0214 */
[----:B------:R-:W-:Y:S01]  /*1b20*/  ISETP.GE.AND P0, PT, R10, UR17, PT ;  /* 0x000000110a007c0c */ /* 0x000fe2000bf06270 */
[----:B------:R-:W-:-:S05]  /*1b30*/  VIADD R20, R20, UR6 ;  /* 0x0000000614147c36 */ /* 0x000fca0008000000 */
[----:B------:R-:W-:Y:S02]  /*1b40*/  ISETP.GE.AND P5, PT, R20, UR4, PT ;  /* 0x0000000414007c0c */ /* 0x000fe4000bfa6270 */
        /* <DEDUP_REMOVED lines=13> */
.L_x_46904:
        /* <DEDUP_REMOVED lines=10> */
.L_x_46905:
        /* <DEDUP_REMOVED lines=9> */
.L_x_46906:
        /* <DEDUP_REMOVED lines=10> */
.L_x_46907:
[----:B------:R-:W-:Y:S04]  /*1df0*/  BSSY B0, `(.L_x_46908) ;  /* 0x0000037000007945 */ /* 0x000fe80003800000 */
[----:B------:R-:W-:Y:S05]  /*1e00*/  @P0 BRA `(.L_x_46909) ;  /* 0x0000000000d40947 */ /* 0x000fea0003800000 */
[----:B------:R-:W5:Y:S01]  /*1e10*/  I2F.U32.RP R24, R25 ;  /* 0x0000001900187306 */ /* 0x000f620000209000 */
[----:B------:R-:W-:-:S07]  /*1e20*/  ISETP.NE.U32.AND P6, PT, R25, RZ, PT ;  /* 0x000000ff1900720c */ /* 0x000fce0003fc5070 */
[----:B-----5:R-:W0:Y:S02]  /*1e30*/  MUFU.RCP R24, R24 ;  /* 0x0000001800187308 */ /* 0x020e240000001000 */
[----:B0-----:R-:W-:-:S06]  /*1e40*/  VIADD R3, R24, 0xffffffe ;  /* 0x0ffffffe18037836 */ /* 0x001fcc0000000000 */
[----:B------:R-:W2:Y:S02]  /*1e50*/  F2I.FTZ.U32.TRUNC.NTZ R3, R3 ;  /* 0x0000000300037305 */ /* 0x000ea4000021f000 */
[----:B--2-4-:R-:W-:-:S04]  /*1e60*/  IMAD.MOV R2, RZ, RZ, -R3 ;  /* 0x000000ffff027224 */ /* 0x014fc800078e0a03 */
[----:B------:R-:W-:Y:S02]  /*1e70*/  IMAD R27, R2, R25, RZ ;  /* 0x00000019021b7224 */ /* 0x000fe400078e02ff */
[----:B------:R-:W-:-:S04]  /*1e80*/  IMAD.MOV.U32 R2, RZ, RZ, RZ ;  /* 0x000000ffff027224 */ /* 0x000fc800078e00ff */
[----:B------:R-:W-:-:S06]  /*1e90*/  IMAD.HI.U32 R27, R3, R27, R2 ;  /* 0x0000001b031b7227 */ /* 0x000fcc00078e0002 */
[----:B------:R-:W-:Y:S02]  /*1ea0*/  IMAD.HI.U32 R2, R27, R6, RZ ;  /* 0x000000061b027227 */ /* 0x000fe400078e00ff */
[----:B------:R-:W0:Y:S03]  /*1eb0*/  S2R R27, SR_CgaCtaId ;  /* 0x00000000001b7919 */ /* 0x000e260000008800 */
[----:B------:R-:W-:-:S05]  /*1ec0*/  IADD3 R2, PT, PT, -R2, RZ, RZ ;  /* 0x000000ff02027210 */ /* 0x000fca0007ffe1ff */
        /* <DEDUP_REMOVED lines=8> */
[----:B------:R-:W-:Y:S01]  /*1f50*/  @P0 IMAD.IADD R22, R22, 0x1, -R25 ;  /* 0x0000000116160824 */ /* 0x000fe200078e0a19 */
[----:B------:R-:W-:Y:S02]  /*1f60*/  @!P6 LOP3.LUT R22, RZ, R25, RZ, 0x33, !PT ;  /* 0x00000019ff16e212 */ /* 0x000fe400078e33ff */
[----:B------:R-:W-:-:S03]  /*1f70*/  MOV R25, R10 ;  /* 0x0000000a00197202 */ /* 0x000fc60000000f00 */
[----:B------:R-:W-:-:S07]  /*1f80*/  IMAD R22, R22, 0x4, R3 ;  /* 0x0000000416167824 */ /* 0x000fce00078e0203 */
.L_x_46918:
[----:B0-----:R-:W-:Y:S02]  /*1f90*/  IMAD R2, R25, 0x14, R22 ;  /* 0x0000001419027824 */ /* 0x001fe400078e0216 */
[----:B--2---:R-:W-:-:S04]  /*1fa0*/  IMAD.MOV.U32 R28, RZ, RZ, RZ ;  /* 0x000000ffff1c7224 */ /* 0x004fc800078e00ff */
[----:B------:R-:W0:Y:S01]  /*1fb0*/  LDS R2, [R2] ;  /* 0x0000000002027984 */ /* 0x000e220000000800 */
[----:B------:R-:W-:Y:S05]  /*1fc0*/  @!P1 BRA `(.L_x_46910) ;  /* 0x0000000000109947 */ /* 0x000fea0003800000 */
[----:B------:R-:W-:-:S03]  /*1fd0*/  UMOV UR8, 0xffffffff ;  /* 0xffffffff00087882 */ /* 0x000fc60000000000 */
[----:B------:R-:W-:Y:S05]  /*1fe0*/  BRA.DIV UR8, `(.L_x_46911) ;  /* 0x0000001a08907947 */ /* 0x000fea000b800000 */
[----:B0-----:R0:W2:Y:S02]  /*1ff0*/  SHFL.IDX PT, R26, R2, R17, R0 ;  /* 0x00000011021a7389 */ /* 0x0010a400000e0000 */
.L_x_46954:
[----:B-12---:R-:W-:-:S07]  /*2000*/  IMAD R28, R16, R26, RZ ;  /* 0x0000001a101c7224 */ /* 0x006fce00078e02ff */
.L_x_46910:
[----:B------:R-:W-:Y:S05]  /*2010*/  @!P2 BRA `(.L_x_46912) ;  /* 0x000000000010a947 */ /* 0x000fea0003800000 */
[----:B------:R-:W-:-:S03]  /*2020*/  UMOV UR8, 0xffffffff ;  /* 0xffffffff00087882 */ /* 0x000fc60000000000 */
[----:B------:R-:W-:Y:S05]  /*2030*/  BRA.DIV UR8, `(.L_x_46913) ;  /* 0x0000001a089c7947 */ /* 0x000fea000b800000 */
[----:B0-----:R0:W2:Y:S02]  /*2040*/  SHFL.IDX PT, R26, R2, R23, R0 ;  /* 0x00000017021a7389 */ /* 0x0010a400000e0000 */
.L_x_46957:
[----:B--23--:R-:W-:-:S07]  /*2050*/  IMAD R28, R15, R26, R28 ;  /* 0x0000001a0f1c7224 */ /* 0x00cfce00078e021c */
.L_x_46912:
[----:B------:R-:W-:Y:S05]  /*2060*/  @!P3 BRA `(.L_x_46914) ;  /* 0x000000000010b947 */ /* 0x000fea0003800000 */
[----:B------:R-:W-:-:S03]  /*2070*/  UMOV UR8, 0xffffffff ;  /* 0xffffffff00087882 */ /* 0x000fc60000000000 */
[----:B------:R-:W-:Y:S05]  /*2080*/  BRA.DIV UR8, `(.L_x_46915) ;  /* 0x0000001a08a87947 */ /* 0x000fea000b800000 */
[----:B0-----:R0:W2:Y:S02]  /*2090*/  SHFL.IDX PT, R26, R2, R21, R0 ;  /* 0x00000015021a7389 */ /* 0x0010a400000e0000 */
.L_x_46960:
[----:B--2---:R-:W-:-:S07]  /*20a0*/  IMAD R28, R14, R26, R28 ;  /* 0x0000001a0e1c7224 */ /* 0x004fce00078e021c */
.L_x_46914:
[----:B------:R-:W-:Y:S05]  /*20b0*/  @!P4 BRA `(.L_x_46916) ;  /* 0x000000000010c947 */ /* 0x000fea0003800000 */
[----:B------:R-:W-:-:S03]  /*20c0*/  UMOV UR8, 0xffffffff ;  /* 0xffffffff00087882 */ /* 0x000fc60000000000 */
[----:B------:R-:W-:Y:S05]  /*20d0*/  BRA.DIV UR8, `(.L_x_46917) ;  /* 0x0000001a08b47947 */ /* 0x000fea000b800000 */
[----:B0-----:R0:W2:Y:S02]  /*20e0*/  SHFL.IDX PT, R26, R2, R19, R0 ;  /* 0x00000013021a7389 */ /* 0x0010a400000e0000 */
.L_x_46963:
[----:B--2---:R-:W-:-:S07]  /*20f0*/  IMAD R28, R13, R26, R28 ;  /* 0x0000001a0d1c7224 */ /* 0x004fce00078e021c */
.L_x_46916:
[----:B------:R-:W-:Y:S01]  /*2100*/  IMAD R3, R25, UR4, R18 ;  /* 0x0000000419037c24 */ /* 0x000fe2000f8e0212 */
[----:B------:R-:W-:-:S03]  /*2110*/  IADD3 R25, PT, PT, R8, R25, RZ ;  /* 0x0000001908197210 */ /* 0x000fc60007ffe0ff */
[----:B------:R-:W-:Y:S01]  /*2120*/  IMAD R3, R3, 0x4, R24 ;  /* 0x0000000403037824 */ /* 0x000fe200078e0218 */
[----:B------:R-:W-:-:S04]  /*2130*/  ISETP.GE.AND P0, PT, R25, UR17, PT ;  /* 0x0000001119007c0c */ /* 0x000fc8000bf06270 */
[----:B------:R2:W-:Y:S09]  /*2140*/  STS [R3], R28 ;  /* 0x0000001c03007388 */ /* 0x0005f20000000800 */
[----:B------:R-:W-:Y:S05]  /*2150*/  @!P0 BRA `(.L_x_46918) ;  /* 0xfffffffc008c8947 */ /* 0x000fea000383ffff */
.L_x_46909:
[----:B------:R-:W-:Y:S05]  /*2160*/  BSYNC B0 ;  /* 0x0000000000007941 */ /* 0x000fea0003800000 */
.L_x_46908:
[----:B------:R-:W-:Y:S05]  /*2170*/  @!P5 BRA `(.L_x_46919) ;  /* 0xfffffff80060d947 */ /* 0x000fea000383ffff */
[----:B------:R-:W-:Y:S05]  /*2180*/  BRA `(.L_x_46884) ;  /* 0x0000000800687947 */ /* 0x000fea0003800000 */
.L_x_46903:
[C---:B------:R-:W-:Y:S01]  /*2190*/  VIADD R13, R4.reuse, 0x1 ;  /* 0x00000001040d7836 */ /* 0x040fe20000000000 */
[----:B------:R-:W-:Y:S01]  /*21a0*/  UMOV UR8, 0xffffff00 ;  /* 0xffffff0000087882 */ /* 0x000fe20000000000 */
[C---:B------:R-:W-:Y:S01]  /*21b0*/  VIADD R17, R4.reuse, 0x3 ;  /* 0x0000000304117836 */ /* 0x040fe20000000000 */
[----:B------:R-:W-:Y:S01]  /*21c0*/  UIMAD UR8, UR16, UR8, 0x201f ;  /* 0x0000201f100874a4 */ /* 0x000fe2000f8e0208 */
[----:B------:R-:W-:Y:S01]  /*21d0*/  VIADD R15, R4, 0x2 ;  /* 0x00000002040f7836 */ /* 0x000fe20000000000 */
[----:B------:R-:W-:Y:S02]  /*21e0*/  ISETP.GE.AND P0, PT, R13, UR13, PT ;  /* 0x0000000d0d007c0c */ /* 0x000fe4000bf06270 */
[----:B------:R-:W-:Y:S02]  /*21f0*/  ISETP.GE.AND P2, PT, R17, UR13, PT ;  /* 0x0000000d11007c0c */ /* 0x000fe4000bf46270 */
[----:B------:R-:W-:Y:S02]  /*2200*/  SEL R2, RZ, UR13, !P0 ;  /* 0x0000000dff027c07 */ /* 0x000fe4000c000000 */
[----:B------:R-:W-:-:S02]  /*2210*/  ISETP.GE.AND P1, PT, R15, UR13, PT ;  /* 0x0000000d0f007c0c */ /* 0x000fc4000bf26270 */
[C---:B------:R-:W-:Y:S02]  /*2220*/  ISETP.GE.AND P0, PT, R4.reuse, UR13, PT ;  /* 0x0000000d04007c0c */ /* 0x040fe4000bf06270 */
[----:B------:R-:W-:Y:S02]  /*2230*/  IADD3 R13, PT, PT, R13, -R2, RZ ;  /* 0x800000020d0d7210 */ /* 0x000fe40007ffe0ff */
[----:B------:R-:W-:Y:S02]  /*2240*/  SEL R14, RZ, UR13, !P2 ;  /* 0x0000000dff0e7c07 */ /* 0x000fe4000d000000 */
[----:B------:R-:W-:Y:S02]  /*2250*/  SEL R2, RZ, UR13, !P1 ;  /* 0x0000000dff027c07 */ /* 0x000fe4000c800000 */
[----:B------:R-:W-:Y:S01]  /*2260*/  SEL R19, RZ, UR13, !P0 ;  /* 0x0000000dff137c07 */ /* 0x000fe2000c000000 */
[----:B------:R-:W-:Y:S02]  /*2270*/  IMAD.IADD R17, R17, 0x1, -R14 ;  /* 0x0000000111117824 */ /* 0x000fe400078e0a0e */
[----:B------:R-:W-:Y:S01]  /*2280*/  IMAD.IADD R15, R15, 0x1, -R2 ;  /* 0x000000010f0f7824 */ /* 0x000fe200078e0a02 */
[----:B------:R-:W-:Y:S01]  /*2290*/  IADD3 R19, PT, PT, R4, -R19, RZ ;  /* 0x8000001304137210 */ /* 0x000fe20007ffe0ff */
[----:B------:R-:W-:-:S07]  /*22a0*/  IMAD.MOV.U32 R14, RZ, RZ, RZ ;  /* 0x000000ffff0e7224 */ /* 0x000fce00078e00ff */
.L_x_46935:
[----:B0-----:R-:W0:Y:S01]  /*22b0*/  LDC R23, c[0x0][0x3ac] ;  /* 0x0000eb00ff177b82 */ /* 0x001e220000000800 */
[----:B------:R-:W-:Y:S01]  /*22c0*/  IMAD.IADD R16, R7, 0x1, R14 ;  /* 0x0000000107107824 */ /* 0x000fe200078e020e */
[----:B------:R-:W-:Y:S01]  /*22d0*/  ISETP.GE.AND P0, PT, R10, UR17, PT ;  /* 0x000000110a007c0c */ /* 0x000fe2000bf06270 */
[----:B------:R-:W-:-:S05]  /*22e0*/  VIADD R14, R14, UR6 ;  /* 0x000000060e0e7c36 */ /* 0x000fca0008000000 */
[----:B------:R-:W-:Y:S02]  /*22f0*/  ISETP.GE.AND P5, PT, R14, UR4, PT ;  /* 0x000000040e007c0c */ /* 0x000fe4000bfa6270 */
        /* <DEDUP_REMOVED lines=13> */
.L_x_46920:
        /* <DEDUP_REMOVED lines=10> */
.L_x_46921:
        /* <DEDUP_REMOVED lines=9> */
.L_x_46922:
        /* <DEDUP_REMOVED lines=10> */
.L_x_46923:
        /* <DEDUP_REMOVED lines=18> */
[----:B------:R-:W-:Y:S01]  /*26c0*/  @!P0 IMAD.IADD R3, R3, 0x1, -R24 ;  /* 0x0000000103038824 */ /* 0x000fe200078e0a18 */
[----:B------:R-:W-:-:S04]  /*26d0*/  ISETP.GE.AND P0, PT, R6, RZ, PT ;  /* 0x000000ff0600720c */ /* 0x000fc80003f06270 */
[----:B------:R-:W-:-:S13]  /*26e0*/  ISETP.GT.U32.AND P6, PT, R24, R3, PT ;  /* 0x000000031800720c */ /* 0x000fda0003fc4070 */
[----:B------:R-:W-:Y:S01]  /*26f0*/  @!P6 IMAD.IADD R3, R3, 0x1, -R24 ;  /* 0x000000010303e824 */ /* 0x000fe200078e0a18 */
[----:B------:R-:W-:-:S03]  /*2700*/  ISETP.NE.AND P6, PT, R23, RZ, PT ;  /* 0x000000ff1700720c */ /* 0x000fc60003fc5270 */
[----:B------:R-:W-:-:S05]  /*2710*/  IMAD.MOV.U32 R24, RZ, RZ, R3 ;  /* 0x000000ffff187224 */ /* 0x000fca00078e0003 */
[----:B------:R-:W-:-:S05]  /*2720*/  @!P0 IADD3 R24, PT, PT, -R24, RZ, RZ ;  /* 0x000000ff18188210 */ /* 0x000fca0007ffe1ff */
[----:B------:R-:W-:Y:S01]  /*2730*/  @!P6 LOP3.LUT R24, RZ, R23, RZ, 0x33, !PT ;  /* 0x00000017ff18e212 */ /* 0x000fe200078e33ff */
[----:B------:R-:W-:-:S03]  /*2740*/  IMAD.MOV.U32 R23, RZ, RZ, R10 ;  /* 0x000000ffff177224 */ /* 0x000fc600078e000a */
[----:B------:R-:W-:-:S07]  /*2750*/  LEA R24, R24, UR9, 0x2 ;  /* 0x0000000918187c11 */ /* 0x000fce000f8e10ff */
.L_x_46934:
[----:B------:R-:W-:Y:S02]  /*2760*/  IMAD R2, R23, 0x14, R24 ;  /* 0x0000001417027824 */ /* 0x000fe400078e0218 */
[----:B------:R-:W-:-:S04]  /*2770*/  IMAD.MOV.U32 R25, RZ, RZ, RZ ;  /* 0x000000ffff197224 */ /* 0x000fc800078e00ff */
[----:B------:R-:W0:Y:S01]  /*2780*/  LDS R2, [R2] ;  /* 0x0000000002027984 */ /* 0x000e220000000800 */
[----:B------:R-:W-:Y:S05]  /*2790*/  @!P1 BRA `(.L_x_46925) ;  /* 0x0000000000109947 */ /* 0x000fea0003800000 */
[----:B------:R-:W-:-:S03]  /*27a0*/  UMOV UR9, 0xffffffff ;  /* 0xffffffff00097882 */ /* 0x000fc60000000000 */
[----:B------:R-:W-:Y:S05]  /*27b0*/  BRA.DIV UR9, `(.L_x_46926) ;  /* 0x00000016091c7947 */ /* 0x000fea000b800000 */
[----:B0-----:R0:W2:Y:S02]  /*27c0*/  SHFL.IDX PT, R25, R2, R19, R0 ;  /* 0x0000001302197389 */ /* 0x0010a400000e0000 */
.L_x_46965:
[----:B-12---:R-:W-:-:S07]  /*27d0*/  IMAD R25, R18, R25, RZ ;  /* 0x0000001912197224 */ /* 0x006fce00078e02ff */
.L_x_46925:
[----:B------:R-:W-:Y:S05]  /*27e0*/  @!P2 BRA `(.L_x_46927) ;  /* 0x000000000010a947 */ /* 0x000fea0003800000 */
[----:B------:R-:W-:-:S03]  /*27f0*/  UMOV UR9, 0xffffffff ;  /* 0xffffffff00097882 */ /* 0x000fc60000000000 */
[----:B------:R-:W-:Y:S05]  /*2800*/  BRA.DIV UR9, `(.L_x_46928) ;  /* 0x0000001609247947 */ /* 0x000fea000b800000 */
[----:B0-----:R0:W2:Y:S02]  /*2810*/  SHFL.IDX PT, R26, R2, R13, R0 ;  /* 0x0000000d021a7389 */ /* 0x0010a400000e0000 */
.L_x_46968:
[----:B--23--:R-:W-:-:S07]  /*2820*/  IMAD R25, R20, R26, R25 ;  /* 0x0000001a14197224 */ /* 0x00cfce00078e0219 */
.L_x_46927:
[----:B------:R-:W-:Y:S05]  /*2830*/  @!P3 BRA `(.L_x_46929) ;  /* 0x000000000010b947 */ /* 0x000fea0003800000 */
[----:B------:R-:W-:-:S03]  /*2840*/  UMOV UR9, 0xffffffff ;  /* 0xffffffff00097882 */ /* 0x000fc60000000000 */
[----:B------:R-:W-:Y:S05]  /*2850*/  BRA.DIV UR9, `(.L_x_46930) ;  /* 0x0000001609307947 */ /* 0x000fea000b800000 */
[----:B0-----:R0:W2:Y:S02]  /*2860*/  SHFL.IDX PT, R26, R2, R15, R0 ;  /* 0x0000000f021a7389 */ /* 0x0010a400000e0000 */
.L_x_46971:
[----:B--2---:R-:W-:-:S07]  /*2870*/  IMAD R25, R21, R26, R25 ;  /* 0x0000001a15197224 */ /* 0x004fce00078e0219 */
.L_x_46929:
[----:B------:R-:W-:Y:S05]  /*2880*/  @!P4 BRA `(.L_x_46931) ;  /* 0x000000000010c947 */ /* 0x000fea0003800000 */
[----:B------:R-:W-:-:S03]  /*2890*/  UMOV UR9, 0xffffffff ;  /* 0xffffffff00097882 */ /* 0x000fc60000000000 */
[----:B------:R-:W-:Y:S05]  /*28a0*/  BRA.DIV UR9, `(.L_x_46932) ;  /* 0x00000016093c7947 */ /* 0x000fea000b800000 */
[----:B0-----:R0:W2:Y:S02]  /*28b0*/  SHFL.IDX PT, R26, R2, R17, R0 ;  /* 0x00000011021a7389 */ /* 0x0010a400000e0000 */
.L_x_46974:
[----:B--2---:R-:W-:-:S07]  /*28c0*/  IMAD R25, R22, R26, R25 ;  /* 0x0000001a16197224 */ /* 0x004fce00078e0219 */
.L_x_46931:
[----:B0-----:R-:W-:-:S07]  /*28d0*/  IMAD.U32 R2, RZ, RZ, UR15 ;  /* 0x0000000fff027e24 */ /* 0x001fce000f8e00ff */
.L_x_46933:
        /* <DEDUP_REMOVED lines=30> */
[----:B------:R-:W-:Y:S02]  /*2ac0*/  @!P0 IMAD R2, R23, UR4, R16 ;  /* 0x0000000417028c24 */ /* 0x000fe4000f8e0210 */
[----:B------:R-:W-:Y:S02]  /*2ad0*/  IMAD.IADD R23, R8, 0x1, R23 ;  /* 0x0000000108177824 */ /* 0x000fe400078e0217 */
[----:B------:R-:W-:-:S05]  /*2ae0*/  @!P0 IMAD R2, R2, 0x4, R3 ;  /* 0x0000000402028824 */ /* 0x000fca00078e0203 */
[----:B------:R0:W-:Y:S01]  /*2af0*/  @!P0 STS [R2], R25 ;  /* 0x0000001902008388 */ /* 0x0001e20000000800 */
[----:B------:R-:W-:-:S13]  /*2b00*/  ISETP.GE.AND P0, PT, R23, UR17, PT ;  /* 0x0000001117007c0c */ /* 0x000fda000bf06270 */
[----:B0-----:R-:W-:Y:S05]  /*2b10*/  @!P0 BRA `(.L_x_46934) ;  /* 0xfffffffc00108947 */ /* 0x001fea000383ffff */
.L_x_46924:
[----:B------:R-:W-:Y:S05]  /*2b20*/  @!P5 BRA `(.L_x_46935) ;  /* 0xfffffff400e0d947 */ /* 0x000fea000383ffff */
.L_x_46884:
[----:B0-----:R-:W-:Y:S01]  /*2b30*/  LOP3.LUT R0, R9, 0x3, RZ, 0xc0, !PT ;  /* 0x0000000309007812 */ /* 0x001fe200078ec0ff */
[----:B------:R-:W-:Y:S05]  /*2b40*/  WARPSYNC.ALL ;  /* 0x0000000000007948 */ /* 0x000fea0003800000 */
[----:B------:R-:W-:Y:S01]  /*2b50*/  ISETP.NE.AND P3, PT, R0, 0x3, PT ;  /* 0x000000030000780c */ /* 0x000fe20003f65270 */
[----:B------:R-:W0:Y:S01]  /*2b60*/  LDC R4, c[0x0][0x3ac] ;  /* 0x0000eb00ff047b82 */ /* 0x000e220000000800 */
[----:B------:R-:W5:Y:S01]  /*2b70*/  LDCU UR6, c[0x0][0x384] ;  /* 0x00007080ff0677ac */ /* 0x000f620008000800 */
[----:B------:R-:W-:Y:S01]  /*2b80*/  BSSY.RECONVERGENT B0, `(.L_x_46936) ;  /* 0x000004e000007945 */ /* 0x000fe20003800200 */
[----:B------:R-:W-:-:S05]  /*2b90*/  UIMAD UR7, UR4, UR7, URZ ;  /* 0x00000007040772a4 */ /* 0x000fca000f8e02ff */
[----:B--2---:R-:W2:Y:S01]  /*2ba0*/  LDC R13, c[0x0][0x388] ;  /* 0x0000e200ff0d7b82 */ /* 0x004ea20000000800 */
[----:B-----5:R-:W-:Y:S01]  /*2bb0*/  UIMAD UR6, UR5, UR6, UR7 ;  /* 0x00000006050672a4 */ /* 0x020fe2000f8e0207 */
[----:B0-----:R-:W-:-:S04]  /*2bc0*/  IABS R5, R4 ;  /* 0x0000000400057213 */ /* 0x001fc80000000000 */
[----:B------:R-:W0:Y:S01]  /*2bd0*/  I2F.RP R0, R5 ;  /* 0x0000000500007306 */ /* 0x000e220000209400 */
[----:B--2---:R-:W-:-:S07]  /*2be0*/  IABS R8, R13 ;  /* 0x0000000d00087213 */ /* 0x004fce0000000000 */
[----:B0-----:R-:W0:Y:S02]  /*2bf0*/  MUFU.RCP R0, R0 ;  /* 0x0000000000007308 */ /* 0x001e240000001000 */
[----:B0-----:R-:W-:-:S06]  /*2c00*/  IADD3 R6, PT, PT, R0, 0xffffffe, RZ ;  /* 0x0ffffffe00067810 */ /* 0x001fcc0007ffe0ff */
[----:B------:R-:W4:Y:S02]  /*2c10*/  F2I.FTZ.U32.TRUNC.NTZ R3, R6 ;  /* 0x0000000600037305 */ /* 0x000f24000021f000 */
[----:B----4-:R-:W-:-:S04]  /*2c20*/  IMAD.MOV R2, RZ, RZ, -R3 ;  /* 0x000000ffff027224 */ /* 0x010fc800078e0a03 */
        /* <DEDUP_REMOVED lines=29> */
[----:B--2---:R-:W2:Y:S01]  /*2e00*/  MUFU.RCP R5, R5 ;  /* 0x0000000500057308 */ /* 0x004ea20000001000 */
[----:B0-----:R-:W-:-:S06]  /*2e10*/  ULEA UR5, UR7, UR5, 0x18 ;  /* 0x0000000507057291 */ /* 0x001fcc000f8ec0ff */
[----:B------:R-:W-:Y:S01]  /*2e20*/  LEA R10, R12, UR5, 0x2 ;  /* 0x000000050c0a7c11 */ /* 0x000fe2000f8e10ff */
[----:B--2---:R-:W-:-:S04]  /*2e30*/  VIADD R6, R5, 0xffffffe ;  /* 0x0ffffffe05067836 */ /* 0x004fc80000000000 */
[----:B------:R0:W2:Y:S02]  /*2e40*/  F2I.FTZ.U32.TRUNC.NTZ R7, R6 ;  /* 0x0000000600077305 */ /* 0x0000a4000021f000 */
[----:B0-----:R-:W-:Y:S01]  /*2e50*/  IMAD.MOV.U32 R6, RZ, RZ, RZ ;  /* 0x000000ffff067224 */ /* 0x001fe200078e00ff */
[----:B--2---:R-:W-:-:S05]  /*2e60*/  IADD3 R13, PT, PT, RZ, -R7, RZ ;  /* 0x80000007ff0d7210 */ /* 0x004fca0007ffe0ff */
[----:B------:R-:W-:-:S04]  /*2e70*/  IMAD R5, R13, R4, RZ ;  /* 0x000000040d057224 */ /* 0x000fc800078e02ff */
[----:B------:R-:W-:Y:S01]  /*2e80*/  IMAD.HI.U32 R5, R7, R5, R6 ;  /* 0x0000000507057227 */ /* 0x000fe200078e0006 */
[----:B------:R-:W-:Y:S02]  /*2e90*/  LOP3.LUT R6, RZ, UR4, RZ, 0x33, !PT ;  /* 0x00000004ff067c12 */ /* 0x000fe4000f8e33ff */
[----:B----4-:R-:W-:-:S07]  /*2ea0*/  IADD3 R7, PT, PT, -R9, RZ, RZ ;  /* 0x000000ff09077210 */ /* 0x010fce0007ffe1ff */
.L_x_46938:
        /* <DEDUP_REMOVED lines=8> */
[----:B------:R-:W-:Y:S02]  /*2f30*/  ISETP.GT.U32.AND P2, PT, R4, R9, PT ;  /* 0x000000090400720c */ /* 0x000fe40003f44070 */
[----:B0-----:R-:W-:-:S11]  /*2f40*/  LEA R10, R11, R10, 0x2 ;  /* 0x0000000a0b0a7211 */ /* 0x001fd600078e10ff */
        /* <DEDUP_REMOVED lines=8> */
[----:B------:R-:W-:-:S04]  /*2fd0*/  SEL R9, R6, R8, !P4 ;  /* 0x0000000806097207 */ /* 0x000fc80006000000 */
[----:B---3--:R-:W-:Y:S01]  /*2fe0*/  IADD3 R15, PT, PT, -R9, RZ, RZ ;  /* 0x000000ff090f7210 */ /* 0x008fe20007ffe1ff */
[----:B------:R-:W-:-:S04]  /*2ff0*/  IMAD R9, R0, R9, UR6 ;  /* 0x0000000600097e24 */ /* 0x000fc8000f8e0209 */
[--C-:B------:R-:W-:Y:S02]  /*3000*/  IMAD R8, R15, UR4, R12.reuse ;  /* 0x000000040f087c24 */ /* 0x100fe4000f8e020c */
[----:B------:R-:W-:Y:S02]  /*3010*/  IMAD.IADD R12, R11, 0x1, R12 ;  /* 0x000000010b0c7824 */ /* 0x000fe400078e020c */
[----:B------:R-:W-:-:S04]  /*3020*/  IMAD.IADD R9, R9, 0x1, R8 ;  /* 0x0000000109097824 */ /* 0x000fc800078e0208 */
[----:B------:R-:W-:-:S05]  /*3030*/  IMAD.WIDE R8, R9, 0x4, R2 ;  /* 0x0000000409087825 */ /* 0x000fca00078e0202 */
[----:B--2---:R0:W-:Y:S01]  /*3040*/  STG.E desc[UR10][R8.64], R13 ;  /* 0x0000000d08007986 */ /* 0x0041e2000c10190a */
[----:B------:R-:W-:Y:S05]  /*3050*/  @P1 BRA `(.L_x_46938) ;  /* 0xfffffffc00941947 */ /* 0x000fea000383ffff */
.L_x_46937:
[----:B------:R-:W-:Y:S05]  /*3060*/  BSYNC.RECONVERGENT B0 ;  /* 0x0000000000007941 */ /* 0x000fea0003800200 */
.L_x_46936:
[----:B------:R-:W-:Y:S05]  /*3070*/  @!P0 EXIT ;  /* 0x000000000000894d */ /* 0x000fea0003800000 */
[----:B0-----:R-:W-:Y:S01]  /*3080*/  IABS R13, UR4 ;  /* 0x00000004000d7c13 */ /* 0x001fe20008000000 */
[----:B------:R-:W0:Y:S01]  /*3090*/  S2UR UR7, SR_CgaCtaId ;  /* 0x00000000000779c3 */ /* 0x000e220000008800 */
[----:B------:R-:W-:Y:S01]  /*30a0*/  UMOV UR5, 0x400 ;  /* 0x0000040000057882 */ /* 0x000fe20000000000 */
[----:B------:R-:W-:Y:S01]  /*30b0*/  ISETP.NE.AND P0, PT, RZ, UR4, PT ;  /* 0x00000004ff007c0c */ /* 0x000fe2000bf05270 */
[----:B------:R-:W2:Y:S01]  /*30c0*/  I2F.RP R4, R13 ;  /* 0x0000000d00047306 */ /* 0x000ea20000209400 */
[----:B------:R-:W-:Y:S01]  /*30d0*/  UIADD3 UR5, UPT, UPT, UR5, 0x480, URZ ;  /* 0x0000048005057890 */ /* 0x000fe2000fffe0ff */
[C-C-:B------:R-:W-:Y:S01]  /*30e0*/  IMAD R22, R11.reuse, 0x2, R12.reuse ;  /* 0x000000020b167824 */ /* 0x140fe200078e020c */
[----:B---3--:R-:W-:Y:S01]  /*30f0*/  IADD3 R20, PT, PT, R12, R11, RZ ;  /* 0x0000000b0c147210 */ /* 0x008fe20007ffe0ff */
[----:B-1----:R-:W-:Y:S01]  /*3100*/  IMAD R18, R11, 0x3, R12 ;  /* 0x000000030b127824 */ /* 0x002fe200078e020c */
[----:B------:R-:W1:Y:S03]  /*3110*/  LDC.64 R2, c[0x0][0x3a0] ;  /* 0x0000e800ff027b82 */ /* 0x000e660000000a00 */
        /* <DEDUP_REMOVED lines=9> */
[----:B-1----:R-:W-:-:S07]  /*31b0*/  LOP3.LUT R17, RZ, UR4, RZ, 0x33, !PT ;  /* 0x00000004ff117c12 */ /* 0x002fce000f8e33ff */
.L_x_46939:
[----:B0-----:R-:W-:Y:S01]  /*31c0*/  IABS R7, UR4 ;  /* 0x0000000400077c13 */ /* 0x001fe20008000000 */
[C---:B------:R-:W-:Y:S01]  /*31d0*/  IMAD R23, R11.reuse, 0x4, R10 ;  /* 0x000000040b177824 */ /* 0x040fe200078e020a */
[----:B------:R-:W-:Y:S01]  /*31e0*/  IABS R8, UR4 ;  /* 0x0000000400087c13 */ /* 0x000fe20008000000 */
[----:B------:R0:W1:Y:S01]  /*31f0*/  LDS R25, [R10] ;  /* 0x000000000a197984 */ /* 0x0000620000000800 */
[----:B------:R-:W2:Y:S01]  /*3200*/  I2F.RP R6, R7 ;  /* 0x0000000700067306 */ /* 0x000ea20000209400 */
[----:B------:R-:W-:Y:S02]  /*3210*/  IABS R15, R12 ;  /* 0x0000000c000f7213 */ /* 0x000fe40000000000 */
[----:B------:R-:W-:Y:S01]  /*3220*/  IMAD.MOV R9, RZ, RZ, -R8 ;  /* 0x000000ffff097224 */ /* 0x000fe200078e0a08 */
[----:B------:R-:W-:Y:S01]  /*3230*/  IABS R26, R22 ;  /* 0x00000016001a7213 */ /* 0x000fe20000000000 */
[----:B------:R-:W3:Y:S01]  /*3240*/  LDS R23, [R23] ;  /* 0x0000000017177984 */ /* 0x000ee20000000800 */
[----:B------:R-:W-:Y:S01]  /*3250*/  IMAD.HI.U32 R8, R16, R15, RZ ;  /* 0x0000000f10087227 */ /* 0x000fe200078e00ff */
[----:B------:R-:W-:-:S02]  /*3260*/  LEA R21, R11, R10, 0x3 ;  /* 0x0000000a0b157211 */ /* 0x000fc400078e18ff */
[----:B------:R-:W-:Y:S01]  /*3270*/  LOP3.LUT R27, RZ, UR4, RZ, 0x33, !PT ;  /* 0x00000004ff1b7c12 */ /* 0x000fe2000f8e33ff */
[----:B------:R-:W-:-:S03]  /*3280*/  IMAD R14, R8, R9, R15 ;  /* 0x00000009080e7224 */ /* 0x000fc600078e020f */
[----:B------:R-:W4:Y:S01]  /*3290*/  LDS R21, [R21] ;  /* 0x0000000015157984 */ /* 0x000f220000000800 */
[----:B--2---:R-:W2:Y:S01]  /*32a0*/  MUFU.RCP R6, R6 ;  /* 0x0000000600067308 */ /* 0x004ea20000001000 */
[----:B------:R-:W-:-:S13]  /*32b0*/  ISETP.GT.U32.AND P1, PT, R13, R14, PT ;  /* 0x0000000e0d00720c */ /* 0x000fda0003f24070 */
[----:B------:R-:W-:Y:S01]  /*32c0*/  @!P1 IMAD.IADD R14, R14, 0x1, -R7 ;  /* 0x000000010e0e9824 */ /* 0x000fe200078e0a07 */
[----:B------:R-:W-:Y:S01]  /*32d0*/  @!P1 IADD3 R8, PT, PT, R8, 0x1, RZ ;  /* 0x0000000108089810 */ /* 0x000fe20007ffe0ff */
[----:B--2---:R-:W-:-:S03]  /*32e0*/  VIADD R4, R6, 0xffffffe ;  /* 0x0ffffffe06047836 */ /* 0x004fc60000000000 */
[----:B------:R-:W-:Y:S01]  /*32f0*/  ISETP.GE.U32.AND P3, PT, R14, R13, PT ;  /* 0x0000000d0e00720c */ /* 0x000fe20003f66070 */
[----:B------:R2:W5:Y:S02]  /*3300*/  F2I.FTZ.U32.TRUNC.NTZ R5, R4 ;  /* 0x0000000400057305 */ /* 0x000564000021f000 */
[----:B--2---:R-:W-:-:S10]  /*3310*/  IMAD.MOV.U32 R4, RZ, RZ, RZ ;  /* 0x000000ffff047224 */ /* 0x004fd400078e00ff */
[----:B------:R-:W-:Y:S01]  /*3320*/  @P3 VIADD R8, R8, 0x1 ;  /* 0x0000000108083836 */ /* 0x000fe20000000000 */
[----:B-----5:R-:W-:-:S05]  /*3330*/  IADD3 R24, PT, PT, RZ, -R5, RZ ;  /* 0x80000005ff187210 */ /* 0x020fca0007ffe0ff */
[----:B------:R-:W-:Y:S01]  /*3340*/  IMAD R15, R24, R7, RZ ;  /* 0x00000007180f7224 */ /* 0x000fe200078e02ff */
[----:B------:R-:W-:-:S03]  /*3350*/  IABS R24, R20 ;  /* 0x0000001400187213 */ /* 0x000fc60000000000 */
[----:B------:R-:W-:Y:S01]  /*3360*/  IMAD.HI.U32 R19, R5, R15, R4 ;  /* 0x0000000f05137227 */ /* 0x000fe200078e0004 */
[----:B------:R-:W-:-:S05]  /*3370*/  IABS R15, R18 ;  /* 0x00000012000f7213 */ /* 0x000fca0000000000 */
[----:B------:R-:W-:-:S04]  /*3380*/  IMAD.HI.U32 R6, R19, R24, RZ ;  /* 0x0000001813067227 */ /* 0x000fc800078e00ff */
[----:B------:R-:W-:Y:S02]  /*3390*/  IMAD R24, R6, R9, R24 ;  /* 0x0000000906187224 */ /* 0x000fe400078e0218 */
[----:B------:R-:W-:-:S03]  /*33a0*/  IMAD.HI.U32 R5, R19, R26, RZ ;  /* 0x0000001a13057227 */ /* 0x000fc600078e00ff */
[----:B------:R-:W-:Y:S01]  /*33b0*/  ISETP.GT.U32.AND P2, PT, R7, R24, PT ;  /* 0x000000180700720c */ /* 0x000fe20003f44070 */
[----:B------:R-:W-:Y:S01]  /*33c0*/  IMAD.HI.U32 R4, R19, R15, RZ ;  /* 0x0000000f13047227 */ /* 0x000fe200078e00ff */
[----:B------:R-:W-:-:S03]  /*33d0*/  LOP3.LUT R19, R12, UR4, RZ, 0x3c, !PT ;  /* 0x000000040c137c12 */ /* 0x000fc6000f8e3cff */
[-C--:B------:R-:W-:Y:S01]  /*33e0*/  IMAD R14, R5, R9.reuse, R26 ;  /* 0x00000009050e7224 */ /* 0x080fe200078e021a */
[----:B------:R-:W-:Y:S01]  /*33f0*/  ISETP.GE.AND P4, PT, R19, RZ, PT ;  /* 0x000000ff1300720c */ /* 0x000fe20003f86270 */
[----:B------:R-:W-:Y:S01]  /*3400*/  IMAD R26, R4, R9, R15 ;  /* 0x00000009041a7224 */ /* 0x000fe200078e020f */
[----:B------:R-:W-:Y:S01]  /*3410*/  LOP3.LUT R9, R20, UR4, RZ, 0x3c, !PT ;  /* 0x0000000414097c12 */ /* 0x000fe2000f8e3cff */
[----:B------:R-:W-:Y:S01]  /*3420*/  IMAD R19, R11, 0xc, R10 ;  /* 0x0000000c0b137824 */ /* 0x000fe200078e020a */
[C---:B------:R-:W-:Y:S02]  /*3430*/  ISETP.GT.U32.AND P5, PT, R7.reuse, R14, PT ;  /* 0x0000000e0700720c */ /* 0x040fe40003fa4070 */
[----:B------:R-:W-:Y:S01]  /*3440*/  ISETP.GT.U32.AND P1, PT, R7, R26, PT ;  /* 0x0000001a0700720c */ /* 0x000fe20003f24070 */
[----:B------:R-:W-:Y:S01]  /*3450*/  @!P2 IMAD.IADD R24, R24, 0x1, -R7 ;  /* 0x000000011818a824 */ /* 0x000fe200078e0a07 */
[----:B------:R-:W-:Y:S01]  /*3460*/  ISETP.GE.AND P3, PT, R9, RZ, PT ;  /* 0x000000ff0900720c */ /* 0x000fe20003f66270 */
[----:B------:R-:W-:Y:S01]  /*3470*/  @!P2 VIADD R6, R6, 0x1 ;  /* 0x000000010606a836 */ /* 0x000fe20000000000 */
[----:B------:R-:W-:Y:S01]  /*3480*/  LOP3.LUT R9, R22, UR4, RZ, 0x3c, !PT ;  /* 0x0000000416097c12 */ /* 0x000fe2000f8e3cff */
[----:B------:R-:W2:Y:S01]  /*3490*/  LDS R19, [R19] ;  /* 0x0000000013137984 */ /* 0x000ea20000000800 */
[----:B------:R-:W-:-:S02]  /*34a0*/  ISETP.GE.U32.AND P6, PT, R24, R7, PT ;  /* 0x000000071800720c */ /* 0x000fc40003fc6070 */
[----:B------:R-:W-:Y:S02]  /*34b0*/  @!P4 IADD3 R8, PT, PT, -R8, RZ, RZ ;  /* 0x000000ff0808c210 */ /* 0x000fe40007ffe1ff */
[----:B------:R-:W-:Y:S01]  /*34c0*/  ISETP.GE.AND P2, PT, R9, RZ, PT ;  /* 0x000000ff0900720c */ /* 0x000fe20003f46270 */
[----:B------:R-:W-:Y:S01]  /*34d0*/  @!P5 IMAD.IADD R14, R14, 0x1, -R7 ;  /* 0x000000010e0ed824 */ /* 0x000fe200078e0a07 */
[----:B0-----:R-:W-:Y:S01]  /*34e0*/  LEA R10, R11, R10, 0x4 ;  /* 0x0000000a0b0a7211 */ /* 0x001fe200078e20ff */
[----:B------:R-:W-:Y:S01]  /*34f0*/  @!P5 VIADD R5, R5, 0x1 ;  /* 0x000000010505d836 */ /* 0x000fe20000000000 */
[-C--:B------:R-:W-:Y:S01]  /*3500*/  @!P1 IADD3 R26, PT, PT, R26, -R7.reuse, RZ ;  /* 0x800000071a1a9210 */ /* 0x080fe20007ffe0ff */
[----:B------:R-:W-:Y:S01]  /*3510*/  @!P1 VIADD R4, R4, 0x1 ;  /* 0x0000000104049836 */ /* 0x000fe20000000000 */
[-C--:B------:R-:W-:Y:S02]  /*3520*/  ISETP.GE.U32.AND P4, PT, R14, R7.reuse, PT ;  /* 0x000000070e00720c */ /* 0x080fe40003f86070 */
[----:B------:R-:W-:Y:S01]  /*3530*/  ISETP.NE.AND P1, PT, RZ, UR4, PT ;  /* 0x00000004ff007c0c */ /* 0x000fe2000bf25270 */
[----:B------:R-:W-:Y:S01]  /*3540*/  @P6 VIADD R6, R6, 0x1 ;  /* 0x0000000106066836 */ /* 0x000fe20000000000 */
[----:B------:R-:W-:-:S02]  /*3550*/  ISETP.GE.U32.AND P6, PT, R26, R7, PT ;  /* 0x000000071a00720c */ /* 0x000fc40003fc6070 */
[----:B------:R-:W-:Y:S01]  /*3560*/  LOP3.LUT R7, R18, UR4, RZ, 0x3c, !PT ;  /* 0x0000000412077c12 */ /* 0x000fe2000f8e3cff */
[----:B------:R-:W-:-:S03]  /*3570*/  @!P3 IMAD.MOV R6, RZ, RZ, -R6 ;  /* 0x000000ffff06b224 */ /* 0x000fc600078e0a06 */
[----:B------:R-:W-:Y:S02]  /*3580*/  ISETP.GE.AND P5, PT, R7, RZ, PT ;  /* 0x000000ff0700720c */ /* 0x000fe40003fa6270 */
[----:B------:R-:W-:Y:S02]  /*3590*/  SEL R7, R27, R6, !P1 ;  /* 0x000000061b077207 */ /* 0x000fe40004800000 */
[----:B------:R-:W-:-:S03]  /*35a0*/  @P4 IADD3 R5, PT, PT, R5, 0x1, RZ ;  /* 0x0000000105054810 */ /* 0x000fc60007ffe0ff */
[----:B------:R-:W-:Y:S02]  /*35b0*/  @P6 VIADD R4, R4, 0x1 ;  /* 0x0000000104046836 */ /* 0x000fe40000000000 */
[----:B------:R-:W-:Y:S01]  /*35c0*/  IMAD.MOV.U32 R9, RZ, RZ, R5 ;  /* 0x000000ffff097224 */ /* 0x000fe200078e0005 */
[----:B------:R-:W-:Y:S01]  /*35d0*/  SEL R5, R27, R8, !P1 ;  /* 0x000000081b057207 */ /* 0x000fe20004800000 */
[C---:B------:R-:W-:Y:S01]  /*35e0*/  IMAD R6, R0.reuse, R7, UR6 ;  /* 0x0000000600067e24 */ /* 0x040fe2000f8e0207 */
[----:B------:R-:W-:Y:S01]  /*35f0*/  MOV R8, R4 ;  /* 0x0000000400087202 */ /* 0x000fe20000000f00 */
[----:B------:R-:W-:Y:S01]  /*3600*/  @!P2 IMAD.MOV R9, RZ, RZ, -R9 ;  /* 0x000000ffff09a224 */ /* 0x000fe200078e0a09 */
[----:B------:R-:W-:Y:S01]  /*3610*/  IADD3 R15, PT, PT, -R5, RZ, RZ ;  /* 0x000000ff050f7210 */ /* 0x000fe20007ffe1ff */
[C---:B------:R-:W-:Y:S02]  /*3620*/  IMAD R4, R0.reuse, R5, UR6 ;  /* 0x0000000600047e24 */ /* 0x040fe4000f8e0205 */
[----:B------:R-:W-:Y:S01]  /*3630*/  @!P5 IMAD.MOV R8, RZ, RZ, -R8 ;  /* 0x000000ffff08d224 */ /* 0x000fe200078e0a08 */
[----:B------:R-:W-:Y:S01]  /*3640*/  SEL R9, R27, R9, !P1 ;  /* 0x000000091b097207 */ /* 0x000fe20004800000 */
[----:B------:R-:W-:Y:S01]  /*3650*/  IMAD R5, R15, UR4, R12 ;  /* 0x000000040f057c24 */ /* 0x000fe2000f8e020c */
[----:B------:R-:W-:Y:S01]  /*3660*/  IADD3 R12, PT, PT, R11, R12, R11 ;  /* 0x0000000c0b0c7210 */ /* 0x000fe20007ffe00b */
[----:B------:R-:W-:Y:S01]  /*3670*/  IMAD.MOV R27, RZ, RZ, -R7 ;  /* 0x000000ffff1b7224 */ /* 0x000fe200078e0a07 */
[----:B------:R-:W-:Y:S01]  /*3680*/  SEL R15, R17, R8, !P0 ;  /* 0x00000008110f7207 */ /* 0x000fe20004000000 */
[----:B------:R-:W-:Y:S01]  /*3690*/  IMAD R7, R0, R9, UR6 ;  /* 0x0000000600077e24 */ /* 0x000fe2000f8e0209 */
[----:B------:R-:W-:Y:S01]  /*36a0*/  IADD3 R29, PT, PT, -R9, RZ, RZ ;  /* 0x000000ff091d7210 */ /* 0x000fe20007ffe1ff */
[----:B------:R-:W-:Y:S01]  /*36b0*/  IMAD R9, R27, UR4, R20 ;  /* 0x000000041b097c24 */ /* 0x000fe2000f8e0214 */
[C---:B------:R-:W-:Y:S01]  /*36c0*/  IADD3 R12, PT, PT, R11.reuse, R12, R11 ;  /* 0x0000000c0b0c7210 */ /* 0x040fe20007ffe00b */
[----:B------:R-:W-:Y:S01]  /*36d0*/  IMAD.MOV R24, RZ, RZ, -R15 ;  /* 0x000000ffff187224 */ /* 0x000fe200078e0a0f */
[----:B------:R-:W-:Y:S01]  /*36e0*/  LEA R20, R11, R20, 0x2 ;  /* 0x000000140b147211 */ /* 0x000fe200078e10ff */
[----:B------:R-:W-:Y:S01]  /*36f0*/  IMAD R14, R29, UR4, R22 ;  /* 0x000000041d0e7c24 */ /* 0x000fe2000f8e0216 */
[----:B------:R-:W-:Y:S01]  /*3700*/  IADD3 R9, PT, PT, R6, R9, RZ ;  /* 0x0000000906097210 */ /* 0x000fe20007ffe0ff */
[----:B------:R-:W-:Y:S01]  /*3710*/  IMAD R8, R0, R15, UR6 ;  /* 0x0000000600087e24 */ /* 0x000fe2000f8e020f */
[----:B------:R-:W-:Y:S01]  /*3720*/  ISETP.GE.U32.AND P1, PT, R12, 0x100, PT ;  /* 0x000001000c00780c */ /* 0x000fe20003f26070 */
[----:B------:R-:W-:-:S02]  /*3730*/  IMAD R27, R24, UR4, R18 ;  /* 0x00000004181b7c24 */ /* 0x000fc4000f8e0212 */
[----:B------:R-:W-:Y:S02]  /*3740*/  IMAD.IADD R5, R4, 0x1, R5 ;  /* 0x0000000104057824 */ /* 0x000fe400078e0205 */
[----:B------:R-:W-:Y:S02]  /*3750*/  IMAD.IADD R15, R7, 0x1, R14 ;  /* 0x00000001070f7824 */ /* 0x000fe400078e020e */
[----:B------:R-:W-:Y:S02]  /*3760*/  IMAD.IADD R27, R8, 0x1, R27 ;  /* 0x00000001081b7824 */ /* 0x000fe400078e021b */
[----:B------:R-:W-:-:S04]  /*3770*/  IMAD.WIDE R4, R5, 0x4, R2 ;  /* 0x0000000405047825 */ /* 0x000fc800078e0202 */
[--C-:B------:R-:W-:Y:S01]  /*3780*/  IMAD.WIDE R6, R9, 0x4, R2.reuse ;  /* 0x0000000409067825 */ /* 0x100fe200078e0202 */
[----:B-1----:R0:W-:Y:S03]  /*3790*/  STG.E desc[UR10][R4.64], R25 ;  /* 0x0000001904007986 */ /* 0x0021e6000c10190a */
[--C-:B------:R-:W-:Y:S01]  /*37a0*/  IMAD.WIDE R8, R15, 0x4, R2.reuse ;  /* 0x000000040f087825 */ /* 0x100fe200078e0202 */
[----:B---3--:R0:W-:Y:S03]  /*37b0*/  STG.E desc[UR10][R6.64], R23 ;  /* 0x0000001706007986 */ /* 0x0081e6000c10190a */
[----:B------:R-:W-:Y:S01]  /*37c0*/  IMAD.WIDE R14, R27, 0x4, R2 ;  /* 0x000000041b0e7825 */ /* 0x000fe200078e0202 */
[----:B----4-:R0:W-:Y:S03]  /*37d0*/  STG.E desc[UR10][R8.64], R21 ;  /* 0x0000001508007986 */ /* 0x0101e6000c10190a */
[C---:B------:R-:W-:Y:S01]  /*37e0*/  IMAD R22, R11.reuse, 0x4, R22 ;  /* 0x000000040b167824 */ /* 0x040fe200078e0216 */
[----:B--2---:R0:W-:Y:S01]  /*37f0*/  STG.E desc[UR10][R14.64], R19 ;  /* 0x000000130e007986 */ /* 0x0041e2000c10190a */
[----:B------:R-:W-:Y:S01]  /*3800*/  IMAD R18, R11, 0x4, R18 ;  /* 0x000000040b127824 */ /* 0x000fe200078e0212 */
[----:B------:R-:W-:Y:S06]  /*3810*/  @!P1 BRA `(.L_x_46939) ;  /* 0xfffffff800689947 */ /* 0x000fec000383ffff */
[----:B------:R-:W-:Y:S05]  /*3820*/  EXIT ;  /* 0x000000000000794d */ /* 0x000fea0003800000 */
.L_x_46894:
[----:B------:R-:W-:Y:S01]  /*3830*/  BSSY B2, `(.L_x_46940) ;  /* 0x0000006000027945 */ /* 0x000fe20003800000 */
[----:B------:R-:W-:Y:S02]  /*3840*/  IMAD.MOV.U32 R3, RZ, RZ, R17 ;  /* 0x000000ffff037224 */ /* 0x000fe400078e0011 */
[----:B------:R-:W-:-:S07]  /*3850*/  IMAD.MOV.U32 R26, RZ, RZ, -0x1 ;  /* 0xffffffffff1a7424 */ /* 0x000fce00078e00ff */
[----:B01-3--:R-:W-:Y:S05]  /*3860*/  WARPSYNC.COLLECTIVE R26, `(.L_x_46941) ;  /* 0x000000001a087348 */ /* 0x00bfea0003c00000 */
[----:B0-----:R0:W2:Y:S02]  /*3870*/  SHFL.IDX P0, R26, R2, R3, R0 ;  /* 0x00000003021a7389 */ /* 0x0010a40000000000 */
[----:B0123--:R-:W-:Y:S05]  /*3880*/  ENDCOLLECTIVE ;  /* 0x000000000000791b */ /* 0x00ffea0003800000 */
.L_x_46941:
[----:B------:R-:W-:Y:S05]  /*3890*/  BSYNC B2 ;  /* 0x0000000000027941 */ /* 0x000fea0003800000 */
.L_x_46940:
[----:B------:R-:W-:Y:S05]  /*38a0*/  BRA `(.L_x_46942) ;  /* 0xffffffdc00dc7947 */ /* 0x000fea000383ffff */
.L_x_46896:
[----:B------:R-:W-:Y:S01]  /*38b0*/  BSSY B2, `(.L_x_46943) ;  /* 0x0000006000027945 */ /* 0x000fe20003800000 */
[----:B------:R-:W-:Y:S01]  /*38c0*/  MOV R3, R23 ;  /* 0x0000001700037202 */ /* 0x000fe20000000f00 */
[----:B------:R-:W-:-:S07]  /*38d0*/  IMAD.MOV.U32 R26, RZ, RZ, -0x1 ;  /* 0xffffffffff1a7424 */ /* 0x000fce00078e00ff */
[----:B01-3--:R-:W-:Y:S05]  /*38e0*/  WARPSYNC.COLLECTIVE R26, `(.L_x_46944) ;  /* 0x000000001a087348 */ /* 0x00bfea0003c00000 */
[----:B0-----:R0:W2:Y:S02]  /*38f0*/  SHFL.IDX P0, R26, R2, R3, R0 ;  /* 0x00000003021a7389 */ /* 0x0010a40000000000 */
[----:B0123--:R-:W-:Y:S05]  /*3900*/  ENDCOLLECTIVE ;  /* 0x000000000000791b */ /* 0x00ffea0003800000 */
.L_x_46944:
[----:B------:R-:W-:Y:S05]  /*3910*/  BSYNC B2 ;  /* 0x0000000000027941 */ /* 0x000fea0003800000 */
.L_x_46943:
[----:B------:R-:W-:Y:S05]  /*3920*/  BRA `(.L_x_46945) ;  /* 0xffffffdc00d07947 */ /* 0x000fea000383ffff */
.L_x_46898:
[----:B------:R-:W-:Y:S01]  /*3930*/  BSSY B2, `(.L_x_46946) ;  /* 0x0000006000027945 */ /* 0x000fe20003800000 */
[----:B------:R-:W-:Y:S01]  /*3940*/  IMAD.MOV.U32 R3, RZ, RZ, R21 ;  /* 0x000000ffff037224 */ /* 0x000fe200078e0015 */
[----:B------:R-:W-:-:S07]  /*3950*/  MOV R26, 0xffffffff ;  /* 0xffffffff001a7802 */ /* 0x000fce0000000f00 */
[----:B01-3--:R-:W-:Y:S05]  /*3960*/  WARPSYNC.COLLECTIVE R26, `(.L_x_46947) ;  /* 0x000000001a087348 */ /* 0x00bfea0003c00000 */
[----:B0-----:R0:W2:Y:S02]  /*3970*/  SHFL.IDX P0, R26, R2, R3, R0 ;  /* 0x00000003021a7389 */ /* 0x0010a40000000000 */
[----:B0123--:R-:W-:Y:S05]  /*3980*/  ENDCOLLECTIVE ;  /* 0x000000000000791b */ /* 0x00ffea0003800000 */
.L_x_46947:
[----:B------:R-:W-:Y:S05]  /*3990*/  BSYNC B2 ;  /* 0x0000000000027941 */ /* 0x000fea0003800000 */
.L_x_46946:
[----:B------:R-:W-:Y:S05]  /*39a0*/  BRA `(.L_x_46948) ;  /* 0xffffffdc00c47947 */ /* 0x000fea000383ffff */
.L_x_46900:
[----:B------:R-:W-:Y:S01]  /*39b0*/  BSSY B2, `(.L_x_46949) ;  /* 0x0000006000027945 */ /* 0x000fe20003800000 */
[----:B------:R-:W-:Y:S02]  /*39c0*/  IMAD.MOV.U32 R3, RZ, RZ, R19 ;  /* 0x000000ffff037224 */ /* 0x000fe400078e0013 */
[----:B------:R-:W-:-:S07]  /*39d0*/  IMAD.MOV.U32 R26, RZ, RZ, -0x1 ;  /* 0xffffffffff1a7424 */ /* 0x000fce00078e00ff */
[----:B01-3--:R-:W-:Y:S05]  /*39e0*/  WARPSYNC.COLLECTIVE R26, `(.L_x_46950) ;  /* 0x000000001a087348 */ /* 0x00bfea0003c00000 */
[----:B0-----:R0:W2:Y:S02]  /*39f0*/  SHFL.IDX P0, R26, R2, R3, R0 ;  /* 0x00000003021a7389 */ /* 0x0010a40000000000 */
[----:B0123--:R-:W-:Y:S05]  /*3a00*/  ENDCOLLECTIVE ;  /* 0x000000000000791b */ /* 0x00ffea0003800000 */
.L_x_46950:
[----:B------:R-:W-:Y:S05]  /*3a10*/  BSYNC B2 ;  /* 0x0000000000027941 */ /* 0x000fea0003800000 */
.L_x_46949:
[----:B------:R-:W-:Y:S05]  /*3a20*/  BRA `(.L_x_46951) ;  /* 0xffffffdc00b87947 */ /* 0x000fea000383ffff */
.L_x_46911:
[----:B------:R-:W-:Y:S01]  /*3a30*/  BSSY B1, `(.L_x_46952) ;  /* 0x0000006000017945 */ /* 0x000fe20003800000 */
[----:B------:R-:W-:Y:S01]  /*3a40*/  MOV R3, R17 ;  /* 0x0000001100037202 */ /* 0x000fe20000000f00 */
[----:B------:R-:W-:-:S07]  /*3a50*/  IMAD.MOV.U32 R26, RZ, RZ, -0x1 ;  /* 0xffffffffff1a7424 */ /* 0x000fce00078e00ff */
[----:B01-3--:R-:W-:Y:S05]  /*3a60*/  WARPSYNC.COLLECTIVE R26, `(.L_x_46953) ;  /* 0x000000001a087348 */ /* 0x00bfea0003c00000 */
[----:B0-----:R0:W2:Y:S02]  /*3a70*/  SHFL.IDX P0, R26, R2, R3, R0 ;  /* 0x00000003021a7389 */ /* 0x0010a40000000000 */
[----:B0123--:R-:W-:Y:S05]  /*3a80*/  ENDCOLLECTIVE ;  /* 0x000000000000791b */ /* 0x00ffea0003800000 */
.L_x_46953:
[----:B------:R-:W-:Y:S05]  /*3a90*/  BSYNC B1 ;  /* 0x0000000000017941 */ /* 0x000fea0003800000 */
.L_x_46952:
[----:B------:R-:W-:Y:S05]  /*3aa0*/  BRA `(.L_x_46954) ;  /* 0xffffffe400547947 */ /* 0x000fea000383ffff */
.L_x_46913:
[----:B------:R-:W-:Y:S01]  /*3ab0*/  BSSY B1, `(.L_x_46955) ;  /* 0x0000006000017945 */ /* 0x000fe20003800000 */
[----:B------:R-:W-:Y:S01]  /*3ac0*/  IMAD.MOV.U32 R3, RZ, RZ, R23 ;  /* 0x000000ffff037224 */ /* 0x000fe200078e0017 */
[----:B------:R-:W-:-:S07]  /*3ad0*/  MOV R26, 0xffffffff ;  /* 0xffffffff001a7802 */ /* 0x000fce0000000f00 */
[----:B01-3--:R-:W-:Y:S05]  /*3ae0*/  WARPSYNC.COLLECTIVE R26, `(.L_x_46956) ;  /* 0x000000001a087348 */ /* 0x00bfea0003c00000 */
[----:B0-----:R0:W2:Y:S02]  /*3af0*/  SHFL.IDX P0, R26, R2, R3, R0 ;  /* 0x00000003021a7389 */ /* 0x0010a40000000000 */
[----:B0123--:R-:W-:Y:S05]  /*3b00*/  ENDCOLLECTIVE ;  /* 0x000000000000791b */ /* 0x00ffea0003800000 */
.L_x_46956:
[----:B------:R-:W-:Y:S05]  /*3b10*/  BSYNC B1 ;  /* 0x0000000000017941 */ /* 0x000fea0003800000 */
.L_x_46955:
[----:B------:R-:W-:Y:S05]  /*3b20*/  BRA `(.L_x_46957) ;  /* 0xffffffe400487947 */ /* 0x000fea000383ffff */
.L_x_46915:
[----:B------:R-:W-:Y:S01]  /*3b30*/  BSSY B1, `(.L_x_46958) ;  /* 0x0000006000017945 */ /* 0x000fe20003800000 */
[----:B------:R-:W-:Y:S02]  /*3b40*/  IMAD.MOV.U32 R3, RZ, RZ, R21 ;  /* 0x000000ffff037224 */ /* 0x000fe400078e0015 */
[----:B------:R-:W-:-:S07]  /*3b50*/  IMAD.MOV.U32 R26, RZ, RZ, -0x1 ;  /* 0xffffffffff1a7424 */ /* 0x000fce00078e00ff */
[----:B01-3--:R-:W-:Y:S05]  /*3b60*/  WARPSYNC.COLLECTIVE R26, `(.L_x_46959) ;  /* 0x000000001a087348 */ /* 0x00bfea0003c00000 */
[----:B0-----:R0:W2:Y:S02]  /*3b70*/  SHFL.IDX P0, R26, R2, R3, R0 ;  /* 0x00000003021a7389 */ /* 0x0010a40000000000 */
[----:B0123--:R-:W-:Y:S05]  /*3b80*/  ENDCOLLECTIVE ;  /* 0x000000000000791b */ /* 0x00ffea0003800000 */
.L_x_46959:
[----:B------:R-:W-:Y:S05]  /*3b90*/  BSYNC B1 ;  /* 0x0000000000017941 */ /* 0x000fea0003800000 */
.L_x_46958:
[----:B------:R-:W-:Y:S05]  /*3ba0*/  BRA `(.L_x_46960) ;  /* 0xffffffe4003c7947 */ /* 0x000fea000383ffff */
.L_x_46917:
[----:B------:R-:W-:Y:S01]  /*3bb0*/  BSSY B1, `(.L_x_46961) ;  /* 0x0000006000017945 */ /* 0x000fe20003800000 */
[----:B------:R-:W-:Y:S01]  /*3bc0*/  MOV R3, R19 ;  /* 0x0000001300037202 */ /* 0x000fe20000000f00 */
[----:B------:R-:W-:-:S07]  /*3bd0*/  IMAD.MOV.U32 R26, RZ, RZ, -0x1 ;  /* 0xffffffffff1a7424 */ /* 0x000fce00078e00ff */
[----:B01-3--:R-:W-:Y:S05]  /*3be0*/  WARPSYNC.COLLECTIVE R26, `(.L_x_46962) ;  /* 0x000000001a087348 */ /* 0x00bfea0003c00000 */
[----:B0-----:R0:W2:Y:S02]  /*3bf0*/  SHFL.IDX P0, R26, R2, R3, R0 ;  /* 0x00000003021a7389 */ /* 0x0010a40000000000 */
[----:B0123--:R-:W-:Y:S05]  /*3c00*/  ENDCOLLECTIVE ;  /* 0x000000000000791b */ /* 0x00ffea0003800000 */
.L_x_46962:
[----:B------:R-:W-:Y:S05]  /*3c10*/  BSYNC B1 ;  /* 0x0000000000017941 */ /* 0x000fea0003800000 */
.L_x_46961:
[----:B------:R-:W-:Y:S05]  /*3c20*/  BRA `(.L_x_46963) ;  /* 0xffffffe400307947 */ /* 0x000fea000383ffff */
.L_x_46926:
[----:B------:R-:W-:Y:S01]  /*3c30*/  MOV R26, 0xffffffff ;  /* 0xffffffff001a7802 */ /* 0x000fe20000000f00 */
[----:B------:R-:W-:-:S07]  /*3c40*/  IMAD.MOV.U32 R3, RZ, RZ, R19 ;  /* 0x000000ffff037224 */ /* 0x000fce00078e0013 */
[----:B01-3--:R-:W-:Y:S05]  /*3c50*/  WARPSYNC.COLLECTIVE R26, `(.L_x_46964) ;  /* 0x000000001a087348 */ /* 0x00bfea0003c00000 */
[----:B0-----:R0:W2:Y:S02]  /*3c60*/  SHFL.IDX P0, R26, R2, R3, R0 ;  /* 0x00000003021a7389 */ /* 0x0010a40000000000 */
[----:B0123--:R-:W-:Y:S05]  /*3c70*/  ENDCOLLECTIVE ;  /* 0x000000000000791b */ /* 0x00ffea0003800000 */
.L_x_46964:
[----:B------:R-:W-:Y:S01]  /*3c80*/  IMAD.MOV.U32 R25, RZ, RZ, R26 ;  /* 0x000000ffff197224 */ /* 0x000fe200078e001a */
[----:B------:R-:W-:Y:S06]  /*3c90*/  BRA `(.L_x_46965) ;  /* 0xffffffe800cc7947 */ /* 0x000fec000383ffff */
.L_x_46928:
[----:B------:R-:W-:Y:S01]  /*3ca0*/  BSSY B0, `(.L_x_46966) ;  /* 0x0000006000007945 */ /* 0x000fe20003800000 */
[----:B------:R-:W-:Y:S01]  /*3cb0*/  IMAD.MOV.U32 R3, RZ, RZ, R13 ;  /* 0x000000ffff037224 */ /* 0x000fe200078e000d */
[----:B------:R-:W-:-:S07]  /*3cc0*/  MOV R26, 0xffffffff ;  /* 0xffffffff001a7802 */ /* 0x000fce0000000f00 */
[----:B01-3--:R-:W-:Y:S05]  /*3cd0*/  WARPSYNC.COLLECTIVE R26, `(.L_x_46967) ;  /* 0x000000001a087348 */ /* 0x00bfea0003c00000 */
[----:B0-----:R0:W2:Y:S02]  /*3ce0*/  SHFL.IDX P0, R26, R2, R3, R0 ;  /* 0x00000003021a7389 */ /* 0x0010a40000000000 */
[----:B0123--:R-:W-:Y:S05]  /*3cf0*/  ENDCOLLECTIVE ;  /* 0x000000000000791b */ /* 0x00ffea0003800000 */
.L_x_46967:
[----:B------:R-:W-:Y:S05]  /*3d00*/  BSYNC B0 ;  /* 0x0000000000007941 */ /* 0x000fea0003800000 */
.L_x_46966:
[----:B------:R-:W-:Y:S05]  /*3d10*/  BRA `(.L_x_46968) ;  /* 0xffffffe800c07947 */ /* 0x000fea000383ffff */
.L_x_46930:
[----:B------:R-:W-:Y:S01]  /*3d20*/  BSSY B0, `(.L_x_46969) ;  /* 0x0000006000007945 */ /* 0x000fe20003800000 */
[----:B------:R-:W-:Y:S02]  /*3d30*/  IMAD.MOV.U32 R3, RZ, RZ, R15 ;  /* 0x000000ffff037224 */ /* 0x000fe400078e000f */
[----:B------:R-:W-:-:S07]  /*3d40*/  IMAD.MOV.U32 R26, RZ, RZ, -0x1 ;  /* 0xffffffffff1a7424 */ /* 0x000fce00078e00ff */
[----:B01-3--:R-:W-:Y:S05]  /*3d50*/  WARPSYNC.COLLECTIVE R26, `(.L_x_46970) ;  /* 0x000000001a087348 */ /* 0x00bfea0003c00000 */
[----:B0-----:R0:W2:Y:S02]  /*3d60*/  SHFL.IDX P0, R26, R2, R3, R0 ;  /* 0x00000003021a7389 */ /* 0x0010a40000000000 */
[----:B0123--:R-:W-:Y:S05]  /*3d70*/  ENDCOLLECTIVE ;  /* 0x000000000000791b */ /* 0x00ffea0003800000 */
.L_x_46970:
[----:B------:R-:W-:Y:S05]  /*3d80*/  BSYNC B0 ;  /* 0x0000000000007941 */ /* 0x000fea0003800000 */
.L_x_46969:
[----:B------:R-:W-:Y:S05]  /*3d90*/  BRA `(.L_x_46971) ;  /* 0xffffffe800b47947 */ /* 0x000fea000383ffff */
.L_x_46932:
[----:B------:R-:W-:Y:S01]  /*3da0*/  BSSY B0, `(.L_x_46972) ;  /* 0x0000006000007945 */ /* 0x000fe20003800000 */
[----:B------:R-:W-:Y:S01]  /*3db0*/  MOV R3, R17 ;  /* 0x0000001100037202 */ /* 0x000fe20000000f00 */
[----:B------:R-:W-:-:S07]  /*3dc0*/  IMAD.MOV.U32 R26, RZ, RZ, -0x1 ;  /* 0xffffffffff1a7424 */ /* 0x000fce00078e00ff */
[----:B01-3--:R-:W-:Y:S05]  /*3dd0*/  WARPSYNC.COLLECTIVE R26, `(.L_x_46973) ;  /* 0x000000001a087348 */ /* 0x00bfea0003c00000 */
[----:B0-----:R0:W2:Y:S02]  /*3de0*/  SHFL.IDX P0, R26, R2, R3, R0 ;  /* 0x00000003021a7389 */ /* 0x0010a40000000000 */
[----:B0123--:R-:W-:Y:S05]  /*3df0*/  ENDCOLLECTIVE ;  /* 0x000000000000791b */ /* 0x00ffea0003800000 */
.L_x_46973:
[----:B------:R-:W-:Y:S05]  /*3e00*/  BSYNC B0 ;  /* 0x0000000000007941 */ /* 0x000fea0003800000 */
.L_x_46972:
[----:B------:R-:W-:Y:S05]  /*3e10*/  BRA `(.L_x_46974) ;  /* 0xffffffe800a87947 */ /* 0x000fea000383ffff */
.L_x_46975:
        /* <DEDUP_REMOVED lines=14> */
.L_x_58680:


//--------------------- .text._Z9cuda_gemmIiLi256ELi1ELi1ELi256ELi2ELi2ELi32ELi1ELi1EEviiiPT_S1_S1_ii --------------------------
	.section	.text._Z9cuda_gemmIiLi256ELi1ELi1ELi256ELi2ELi2ELi32ELi1ELi1EEviiiPT_S1_S1_ii,"ax",@progbits
	.align	128
        .global         _Z9cuda_gemmIiLi256ELi1ELi1ELi256ELi2ELi2ELi32ELi1ELi1EEviiiPT_S1_S1_ii
        .type           _Z9cuda_gemmIiLi256ELi1ELi1ELi256ELi2ELi2ELi32ELi1ELi1EEviiiPT_S1_S1_ii,@function
        .size           _Z9cuda_gemmIiLi256ELi1ELi1ELi256ELi2ELi2ELi32ELi1ELi1EEviiiPT_S1_S1_ii,(.L_x_58681 - _Z9cuda_gemmIiLi256ELi1ELi1ELi256ELi2ELi2ELi32ELi1ELi1EEviiiPT_S1_S1_ii)
        .other          _Z9cuda_gemmIiLi256ELi1ELi1ELi256ELi2ELi2ELi32ELi1ELi1EEviiiPT_S1_S1_ii,@"STO_CUDA_ENTRY STV_DEFAULT"
_Z9cuda_gemmIiLi256ELi1ELi1ELi256ELi2ELi2ELi32ELi1ELi1EEviiiPT_S1_S1_ii:
.text._Z9cuda_gemmIiLi256ELi1ELi1ELi256ELi2ELi2ELi32ELi1ELi1EEviiiPT_S1_S1_ii:
        /* <DEDUP_REMOVED lines=14> */
.L_x_46978:
        /* <DEDUP_REMOVED lines=11> */
.L_x_46977:
[----:B------:R-:W-:Y:S05]  /*0190*/  BSYNC.RECONVERGENT B0 ;  /* 0x0000000000007941 */ /* 0x000fea0003800200 */
.L_x_46976:
[----:B------:R-:W1:Y:S01]  /*01a0*/  LDC R19, c[0x0][0x360] ;  /* 0x0000d800ff137b82 */ /* 0x000e620000000800 */
[----:B------:R-:W2:Y:S02]  /*01b0*/  LDCU UR4, c[0x0][0x374] ;  /* 0x00006e80ff0477ac */ /* 0x000ea40008000800 */
[----:B--2---:R-:W-:-:S13]  /*01c0*/  ISETP.GE.U32.AND P0, PT, R21, UR4, PT ;  /* 0x0000000415007c0c */ /* 0x004fda000bf06070 */
[----:B------:R-:W-:Y:S05]  /*01d0*/  @P0 EXIT ;  /* 0x000000000000094d */ /* 0x000fea0003800000 */
[----:B01----:R-:W0:Y:S01]  /*01e0*/  I2F.U32.RP R6, R19 ;  /* 0x0000001300067306 */ /* 0x003e220000209000 */
[----:B------:R-:W-:Y:S01]  /*01f0*/  IMAD.IADD R4, R0, 0x1, R19 ;  /* 0x0000000100047824 */ /* 0x000fe200078e0213 */
[----:B------:R-:W-:Y:S01]  /*0200*/  ISETP.NE.U32.AND P2, PT, R19, RZ, PT ;  /* 0x000000ff1300720c */ /* 0x000fe20003f45070 */
[----:B------:R-:W-:Y:S01]  /*0210*/  BSSY.RECONVERGENT B0, `(.L_x_46979) ;  /* 0x0000030000007945 */ /* 0x000fe20003800200 */
[----:B------:R-:W-:Y:S02]  /*0220*/  MOV R22, R0 ;  /* 0x0000000000167202 */ /* 0x000fe40000000f00 */
[C---:B------:R-:W-:Y:S02]  /*0230*/  ISETP.GE.U32.AND P0, PT, R4.reuse, 0x100, PT ;  /* 0x000001000400780c */ /* 0x040fe40003f06070 */
[----:B------:R-:W-:Y:S02]  /*0240*/  VIMNMX.U32 R5, PT, PT, R4, 0x100, !PT ;  /* 0x0000010004057848 */ /* 0x000fe40007fe0000 */
[----:B------:R-:W-:-:S04]  /*0250*/  SEL R20, RZ, 0x1, P0 ;  /* 0x00000001ff147807 */ /* 0x000fc80000000000 */
        /* <DEDUP_REMOVED lines=17> */
[----:B------:R-:W-:-:S04]  /*0370*/  IMAD.IADD R20, R20, 0x1, R3 ;  /* 0x0000000114147824 */ /* 0x000fc800078e0203 */
[C---:B------:R-:W-:Y:S01]  /*0380*/  VIADD R18, R20.reuse, 0x1 ;  /* 0x0000000114127836 */ /* 0x040fe20000000000 */
[C---:B------:R-:W-:Y:S02]  /*0390*/  LOP3.LUT R25, R20.reuse, 0x3, RZ, 0xc0, !PT ;  /* 0x0000000314197812 */ /* 0x040fe400078ec0ff */
        /* <DEDUP_REMOVED lines=14> */
[----:B-1----:R-:W-:-:S04]  /*0480*/  IMAD.WIDE.U32 R2, R5, 0x4, R2 ;  /* 0x0000000405027825 */ /* 0x002fc800078e0002 */
[----:B------:R-:W-:-:S07]  /*0490*/  IMAD.MOV R5, RZ, RZ, -R18 ;  /* 0x000000ffff057224 */ /* 0x000fce00078e0a12 */
.L_x_46981:
[----:B------:R0:W2:Y:S01]  /*04a0*/  LDG.E R7, desc[UR8][R2.64] ;  /* 0x0000000802077981 */ /* 0x0000a2000c1e1900 */
[----:B------:R-:W-:-:S04]  /*04b0*/  IADD3 R5, PT, PT, R5, 0x1, RZ ;  /* 0x0000000105057810 */ /* 0x000fc80007ffe0ff */
[----:B------:R-:W-:Y:S01]  /*04c0*/  ISETP.NE.AND P3, PT, R5, RZ, PT ;  /* 0x000000ff0500720c */ /* 0x000fe20003f65270 */
[C---:B0-----:R-:W-:Y:S01]  /*04d0*/  IMAD.WIDE.U32 R2, R19.reuse, 0x4, R2 ;  /* 0x0000000413027825 */ /* 0x041fe200078e0002 */
[----:B--2---:R0:W-:Y:S03]  /*04e0*/  STS [R4], R7 ;  /* 0x0000000704007388 */ /* 0x0041e60000000800 */
[----:B0-----:R-:W-:-:S08]  /*04f0*/  IMAD R4, R19, 0x4, R4 ;  /* 0x0000000413047824 */ /* 0x001fd000078e0204 */
[----:B------:R-:W-:Y:S05]  /*0500*/  @P3 BRA `(.L_x_46981) ;  /* 0xfffffffc00e43947 */ /* 0x000fea000383ffff */
.L_x_46980:
[----:B------:R-:W-:Y:S05]  /*0510*/  BSYNC.RECONVERGENT B0 ;  /* 0x0000000000007941 */ /* 0x000fea0003800200 */
.L_x_46979:
        /* <DEDUP_REMOVED lines=12> */
.L_x_46984:
        /* <DEDUP_REMOVED lines=20> */
.L_x_46983:
[----:B------:R-:W-:Y:S05]  /*0720*/  BSYNC.RECONVERGENT B0 ;  /* 0x0000000000007941 */ /* 0x000fea0003800200 */
.L_x_46982:
        /* <DEDUP_REMOVED lines=10> */
.L_x_46987:
[----:B------:R-:W-:Y:S01]  /*07d0*/  VIADD R3, R3, 0x1 ;  /* 0x0000000103037836 */ /* 0x000fe20000000000 */
[----:B------:R0:W-:Y:S04]  /*07e0*/  STS [R4], RZ ;  /* 0x000000ff04007388 */ /* 0x0001e80000000800 */
[----:B------:R-:W-:Y:S02]  /*07f0*/  ISETP.NE.AND P0, PT, R3, RZ, PT ;  /* 0x000000ff0300720c */ /* 0x000fe40003f05270 */
[----:B0-----:R-:W-:-:S11]  /*0800*/  LEA R4, R19, R4, 0x2 ;  /* 0x0000000413047211 */ /* 0x001fd600078e10ff */
[----:B------:R-:W-:Y:S05]  /*0810*/  @P0 BRA `(.L_x_46987) ;  /* 0xfffffffc00ec0947 */ /* 0x000fea000383ffff */
.L_x_46986:
[----:B------:R-:W-:Y:S05]  /*0820*/  BSYNC.RECONVERGENT B0 ;  /* 0x0000000000007941 */ /* 0x000fea0003800200 */
.L_x_46985:
[----:B------:R-:W-:Y:S04]  /*0830*/  BSSY.RECONVERGENT B0, `(.L_x_46988) ;  /* 0x0000012000007945 */ /* 0x000fe80003800200 */
[----:B------:R-:W-:Y:S05]  /*0840*/  @!P1 BRA `(.L_x_46989) ;  /* 0x0000000000409947 */ /* 0x000fea0003800000 */
[----:B------:R-:W0:Y:S01]  /*0850*/  S2UR UR5, SR_CgaCtaId ;  /* 0x00000000000579c3 */ /* 0x000e220000008800 */
[----:B------:R-:W-:Y:S02]  /*0860*/  UMOV UR4, 0x400 ;  /* 0x0000040000047882 */ /* 0x000fe40000000000 */
[----:B------:R-:W-:-:S04]  /*0870*/  UIADD3 UR4, UPT, UPT, UR4, 0x480, URZ ;  /* 0x0000048004047890 */ /* 0x000fc8000fffe0ff */
[----:B0-----:R-:W-:-:S06]  /*0880*/  ULEA UR4, UR5, UR4, 0x18 ;  /* 0x0000000405047291 */ /* 0x001fcc000f8ec0ff */
[----:B------:R-:W-:-:S07]  /*0890*/  LEA R4, R2, UR4, 0x2 ;  /* 0x0000000402047c11 */ /* 0x000fce000f8e10ff */
.L_x_46990:
        /* <DEDUP_REMOVED lines=11> */
.L_x_46989:
[----:B------:R-:W-:Y:S05]  /*0950*/  BSYNC.RECONVERGENT B0 ;  /* 0x0000000000007941 */ /* 0x000fea0003800200 */
.L_x_46988:
[----:B------:R-:W0:Y:S08]  /*0960*/  S2UR UR6, SR_CgaCtaId ;  /* 0x00000000000679c3 */ /* 0x000e300000008800 */
[----:B------:R-:W-:Y:S01]  /*0970*/  BAR.SYNC.DEFER_BLOCKING 0x0 ;  /* 0x0000000000007b1d */ /* 0x000fe20000010000 */
[C---:B------:R-:W-:Y:S02]  /*0980*/  LOP3.LUT R4, R0.reuse, 0x7f, RZ, 0xc0, !PT ;  /* 0x0000007f00047812 */ /* 0x040fe400078ec0ff */
[----:B--2---:R-:W-:-:S02]  /*0990*/  LOP3.LUT R3, R0, 0x1, RZ, 0xc0, !PT ;  /* 0x0000000100037812 */ /* 0x004fc400078ec0ff */
[----:B------:R-:W-:Y:S01]  /*09a0*/  SHF.R.U32.HI R7, RZ, 0x7, R0 ;  /* 0x00000007ff077819 */ /* 0x000fe20000011600 */
[----:B------:R-:W-:Y:S01]  /*09b0*/  UMOV UR4, 0x400 ;  /* 0x0000040000047882 */ /* 0x000fe20000000000 */
[----:B------:R-:W-:Y:S01]  /*09c0*/  IMAD.SHL.U32 R5, R4, 0x2, RZ ;  /* 0x0000000204057824 */ /* 0x000fe200078e00ff */
[----:B------:R-:W-:Y:S01]  /*09d0*/  UIADD3 UR5, UPT, UPT, UR4, 0x80, URZ ;  /* 0x0000008004057890 */ /* 0x000fe2000fffe0ff */
[----:B------:R-:W-:-:S03]  /*09e0*/  LOP3.LUT R2, R3, 0x1, RZ, 0x3c, !PT ;  /* 0x0000000103027812 */ /* 0x000fc600078e3cff */
[C---:B------:R-:W-:Y:S02]  /*09f0*/  LOP3.LUT R6, R5.reuse, R3, RZ, 0xfc, !PT ;  /* 0x0000000305067212 */ /* 0x040fe400078efcff */
[----:B------:R-:W-:Y:S01]  /*0a00*/  LOP3.LUT R5, R5, R2, RZ, 0xfc, !PT ;  /* 0x0000000205057212 */ /* 0x000fe200078efcff */
[----:B0-----:R-:W-:-:S06]  /*0a10*/  ULEA UR5, UR6, UR5, 0x18 ;  /* 0x0000000506057291 */ /* 0x001fcc000f8ec0ff */
[----:B------:R-:W-:Y:S02]  /*0a20*/  LEA R6, R6, UR5, 0x2 ;  /* 0x0000000506067c11 */ /* 0x000fe4000f8e10ff */
[----:B------:R-:W-:Y:S01]  /*0a30*/  LEA R5, R5, UR5, 0x2 ;  /* 0x0000000505057c11 */ /* 0x000fe2000f8e10ff */
[----:B------:R-:W-:Y:S02]  /*0a40*/  UIADD3 UR5, UPT, UPT, UR4, 0x480, URZ ;  /* 0x0000048004057890 */ /* 0x000fe4000fffe0ff */
[----:B------:R0:W2:Y:S01]  /*0a50*/  LDS R13, [R6] ;  /* 0x00000000060d7984 */ /* 0x0000a20000000800 */
[----:B------:R-:W-:Y:S02]  /*0a60*/  ULEA UR4, UR6, UR4, 0x18 ;  /* 0x0000000406047291 */ /* 0x000fe4000f8ec0ff */
[----:B------:R-:W-:Y:S01]  /*0a70*/  ULEA UR5, UR6, UR5, 0x18 ;  /* 0x0000000506057291 */ /* 0x000fe2000f8ec0ff */
[----:B------:R0:W3:Y:S03]  /*0a80*/  LDS R8, [R5] ;  /* 0x0000000005087984 */ /* 0x0000e60000000800 */
[----:B------:R-:W-:-:S08]  /*0a90*/  LEA R10, R3, UR4, 0x2 ;  /* 0x00000004030a7c11 */ /* 0x000fd0000f8e10ff */
.L_x_46992:
[----:B0---4-:R-:W-:Y:S01]  /*0aa0*/  IMAD R5, R7, 0xc, R10 ;  /* 0x0000000c07057824 */ /* 0x011fe200078e020a */
[----:B------:R-:W-:-:S05]  /*0ab0*/  UMOV UR4, 0xffffffff ;  /* 0xffffffff00047882 */ /* 0x000fca0000000000 */
[----:B------:R-:W0:Y:S01]  /*0ac0*/  LDS R5, [R5] ;  /* 0x0000000005057984 */ /* 0x000e220000000800 */
[----:B------:R-:W-:Y:S05]  /*0ad0*/  BRA.DIV UR4, `(.L_x_46991) ;  /* 0x0000000204f07947 */ /* 0x000fea000b800000 */
[----:B0-----:R-:W2:Y:S04]  /*0ae0*/  SHFL.IDX PT, R6, R5, R3, 0x1e1f ;  /* 0x001e1f0305067589 */ /* 0x001ea800000e0000 */
[----:B------:R0:W4:Y:S01]  /*0af0*/  SHFL.IDX PT, R9, R5, R2, 0x1e1f ;  /* 0x001e1f0205097589 */ /* 0x00012200000e0000 */
[----:B--2---:R-:W-:-:S07]  /*0b00*/  IMAD R6, R13, R6, RZ ;  /* 0x000000060d067224 */ /* 0x004fce00078e02ff */
.L_x_47000:
[----:B0-----:R-:W-:Y:S01]  /*0b10*/  LEA R5, R7, R4, 0x7 ;  /* 0x0000000407057211 */ /* 0x001fe200078e38ff */
[----:B---34-:R-:W-:Y:S01]  /*0b20*/  IMAD R6, R8, R9, R6 ;  /* 0x0000000908067224 */ /* 0x018fe200078e0206 */
[----:B------:R-:W-:Y:S02]  /*0b30*/  LEA.HI R7, R19, R7, RZ, 0x19 ;  /* 0x0000000713077211 */ /* 0x000fe400078fc8ff */
[----:B------:R-:W-:Y:S02]  /*0b40*/  LEA R5, R5, UR5, 0x2 ;  /* 0x0000000505057c11 */ /* 0x000fe4000f8e10ff */
[----:B------:R-:W-:-:S03]  /*0b50*/  ISETP.GE.U32.AND P0, PT, R7, 0x2, PT ;  /* 0x000000020700780c */ /* 0x000fc60003f06070 */
[----:B------:R-:W0:Y:S02]  /*0b60*/  LDS R11, [R5] ;  /* 0x00000000050b7984 */ /* 0x000e240000000800 */
[----:B0-----:R-:W-:-:S05]  /*0b70*/  IMAD.IADD R6, R6, 0x1, R11 ;  /* 0x0000000106067824 */ /* 0x001fca00078e020b */
        /* <DEDUP_REMOVED lines=10> */
[----:B----4-:R-:W-:Y:S01]  /*0c20*/  IMAD.MOV R5, RZ, RZ, -R18 ;  /* 0x000000ffff057224 */ /* 0x010fe200078e0a12 */
[----:B------:R-:W-:Y:S01]  /*0c30*/  LEA R4, R0, UR5, 0x2 ;  /* 0x0000000500047c11 */ /* 0x000fe2000f8e10ff */
[----:B------:R-:W-:Y:S02]  /*0c40*/  IMAD R0, R18, R19, R0 ;  /* 0x0000001312007224 */ /* 0x000fe400078e0200 */
[----:B0-----:R-:W-:-:S07]  /*0c50*/  IMAD.WIDE.U32 R2, R7, 0x4, R2 ;  /* 0x0000000407027825 */ /* 0x001fce00078e0002 */
.L_x_46995:
[----:B------:R0:W2:Y:S01]  /*0c60*/  LDS R7, [R4] ;  /* 0x0000000004077984 */ /* 0x0000a20000000800 */
[----:B------:R-:W-:-:S04]  /*0c70*/  IADD3 R5, PT, PT, R5, 0x1, RZ ;  /* 0x0000000105057810 */ /* 0x000fc80007ffe0ff */
[----:B------:R-:W-:Y:S01]  /*0c80*/  ISETP.NE.AND P0, PT, R5, RZ, PT ;  /* 0x000000ff0500720c */ /* 0x000fe20003f05270 */
[C---:B0-----:R-:W-:Y:S01]  /*0c90*/  IMAD R4, R19.reuse, 0x4, R4 ;  /* 0x0000000413047824 */ /* 0x041fe200078e0204 */
[----:B--2---:R0:W-:Y:S02]  /*0ca0*/  STG.E desc[UR8][R2.64], R7 ;  /* 0x0000000702007986 */ /* 0x0041e4000c101908 */
[----:B0-----:R-:W-:-:S09]  /*0cb0*/  IMAD.WIDE.U32 R2, R19, 0x4, R2 ;  /* 0x0000000413027825 */ /* 0x001fd200078e0002 */
[----:B------:R-:W-:Y:S05]  /*0cc0*/  @P0 BRA `(.L_x_46995) ;  /* 0xfffffffc00e40947 */ /* 0x000fea000383ffff */
.L_x_46994:
[----:B------:R-:W-:Y:S05]  /*0cd0*/  BSYNC.RECONVERGENT B0 ;  /* 0x0000000000007941 */ /* 0x000fea0003800200 */
.L_x_46993:
[----:B------:R-:W-:Y:S05]  /*0ce0*/  @!P1 EXIT ;  /* 0x000000000000994d */ /* 0x000fea0003800000 */
[----:B------:R-:W4:Y:S01]  /*0cf0*/  LDC.64 R2, c[0x0][0x3a0] ;  /* 0x0000e800ff027b82 */ /* 0x000f220000000a00 */
[----:B------:R-:W-:Y:S02]  /*0d00*/  LEA R21, R21, R0, 0x8 ;  /* 0x0000000015157211 */ /* 0x000fe400078e40ff */
[----:B------:R-:W-:Y:S01]  /*0d10*/  LEA R18, R0, UR5, 0x2 ;  /* 0x0000000500127c11 */ /* 0x000fe2000f8e10ff */
[----:B----4-:R-:W-:-:S04]  /*0d20*/  IMAD.WIDE.U32 R6, R19, 0x4, R2 ;  /* 0x0000000413067825 */ /* 0x010fc800078e0002 */
[----:B------:R-:W-:-:S04]  /*0d30*/  IMAD.WIDE.U32 R8, R19, 0x8, R2 ;  /* 0x0000000813087825 */ /* 0x000fc800078e0002 */
[----:B------:R-:W-:-:S07]  /*0d40*/  IMAD.WIDE.U32 R4, R19, 0xc, R2 ;  /* 0x0000000c13047825 */ /* 0x000fce00078e0002 */
.L_x_46996:
[C-C-:B------:R-:W-:Y:S01]  /*0d50*/  IMAD R20, R19.reuse, 0x4, R18.reuse ;  /* 0x0000000413147824 */ /* 0x140fe200078e0212 */
[C---:B------:R-:W-:Y:S01]  /*0d60*/  LEA R22, R19.reuse, R18, 0x3 ;  /* 0x0000001213167211 */ /* 0x040fe200078e18ff */
[----:B------:R-:W-:Y:S01]  /*0d70*/  IMAD R24, R19, 0xc, R18 ;  /* 0x0000000c13187824 */ /* 0x000fe200078e0212 */
[----:B0-----:R0:W2:Y:S01]  /*0d80*/  LDS R23, [R18] ;  /* 0x0000000012177984 */ /* 0x0010a20000000800 */
[----:B------:R-:W-:-:S03]  /*0d90*/  IMAD.WIDE R10, R21, 0x4, R2 ;  /* 0x00000004150a7825 */ /* 0x000fc600078e0202 */
[----:B------:R-:W3:Y:S01]  /*0da0*/  LDS R25, [R20] ;  /* 0x0000000014197984 */ /* 0x000ee20000000800 */
[----:B-1----:R-:W-:-:S03]  /*0db0*/  IMAD.WIDE R12, R21, 0x4, R6 ;  /* 0x00000004150c7825 */ /* 0x002fc600078e0206 */
[----:B------:R-:W1:Y:S01]  /*0dc0*/  LDS R27, [R22] ;  /* 0x00000000161b7984 */ /* 0x000e620000000800 */
[----:B------:R-:W-:-:S03]  /*0dd0*/  IMAD.WIDE R14, R21, 0x4, R8 ;  /* 0x00000004150e7825 */ /* 0x000fc600078e0208 */
[----:B------:R-:W4:Y:S01]  /*0de0*/  LDS R29, [R24] ;  /* 0x00000000181d7984 */ /* 0x000f220000000800 */
[----:B------:R-:W-:Y:S01]  /*0df0*/  IMAD.WIDE R16, R21, 0x4, R4 ;  /* 0x0000000415107825 */ /* 0x000fe200078e0204 */
[----:B------:R-:W-:-:S03]  /*0e00*/  LEA R21, R19, R21, 0x2 ;  /* 0x0000001513157211 */ /* 0x000fc600078e10ff */
[C---:B------:R-:W-:Y:S02]  /*0e10*/  IMAD R0, R19.reuse, 0x4, R0 ;  /* 0x0000000413007824 */ /* 0x040fe400078e0200 */
[----:B0-----:R-:W-:-:S03]  /*0e20*/  IMAD R18, R19, 0x10, R18 ;  /* 0x0000001013127824 */ /* 0x001fc600078e0212 */
[----:B------:R-:W-:Y:S01]  /*0e30*/  ISETP.GE.U32.AND P0, PT, R0, 0x100, PT ;  /* 0x000001000000780c */ /* 0x000fe20003f06070 */
[----:B--2---:R0:W-:Y:S04]  /*0e40*/  STG.E desc[UR8][R10.64], R23 ;  /* 0x000000170a007986 */ /* 0x0041e8000c101908 */
[----:B---3--:R0:W-:Y:S04]  /*0e50*/  STG.E desc[UR8][R12.64], R25 ;  /* 0x000000190c007986 */ /* 0x0081e8000c101908 */
[----:B-1----:R0:W-:Y:S04]  /*0e60*/  STG.E desc[UR8][R14.64], R27 ;  /* 0x0000001b0e007986 */ /* 0x0021e8000c101908 */
[----:B----4-:R0:W-:Y:S01]  /*0e70*/  STG.E desc[UR8][R16.64], R29 ;  /* 0x0000001d10007986 */ /* 0x0101e2000c101908 */
[----:B------:R-:W-:Y:S05]  /*0e80*/  @!P0 BRA `(.L_x_46996) ;  /* 0xfffffffc00b08947 */ /* 0x000fea000383ffff */
[----:B------:R-:W-:Y:S05]  /*0e90*/  EXIT ;  /* 0x000000000000794d */ /* 0x000fea0003800000 */
.L_x_46991:
[----:B------:R-:W-:Y:S01]  /*0ea0*/  BSSY B0, `(.L_x_46997) ;  /* 0x0000007000007945 */ /* 0x000fe20003800000 */
[----:B-1----:R-:W-:Y:S01]  /*0eb0*/  MOV R12, R3 ;  /* 0x00000003000c7202 */ /* 0x002fe20000000f00 */
[----:B------:R-:W-:Y:S01]  /*0ec0*/  IMAD.MOV.U32 R14, RZ, RZ, 0x1e1f ;  /* 0x00001e1fff0e7424 */ /* 0x000fe200078e00ff */
[----:B------:R-:W-:-:S07]  /*0ed0*/  MOV R11, 0xffffffff ;  /* 0xffffffff000b7802 */ /* 0x000fce0000000f00 */
[----:B0-23--:R-:W-:Y:S05]  /*0ee0*/  WARPSYNC.COLLECTIVE R11, `(.L_x_46998) ;  /* 0x000000000b087348 */ /* 0x00dfea0003c00000 */
[----:B0-----:R0:W1:Y:S02]  /*0ef0*/  SHFL.IDX P0, R9, R5, R12, R14 ;  /* 0x0000000c05097389 */ /* 0x001064000000000e */
[----:B0123--:R-:W-:Y:S05]  /*0f00*/  ENDCOLLECTIVE ;  /* 0x000000000000791b */ /* 0x00ffea0003800000 */
.L_x_46998:
[----:B------:R-:W-:Y:S05]  /*0f10*/  BSYNC B0 ;  /* 0x0000000000007941 */ /* 0x000fea0003800000 */
.L_x_46997:
[----:B------:R-:W-:Y:S01]  /*0f20*/  MOV R12, R2 ;  /* 0x00000002000c7202 */ /* 0x000fe20000000f00 */
[----:B------:R-:W-:Y:S01]  /*0f30*/  IMAD.MOV.U32 R14, RZ, RZ, 0x1e1f ;  /* 0x00001e1fff0e7424 */ /* 0x000fe200078e00ff */
[----:B------:R-:W-:Y:S01]  /*0f40*/  MOV R11, 0xffffffff ;  /* 0xffffffff000b7802 */ /* 0x000fe20000000f00 */
[----:B------:R-:W-:-:S07]  /*0f50*/  IMAD.MOV.U32 R6, RZ, RZ, R9 ;  /* 0x000000ffff067224 */ /* 0x000fce00078e0009 */
[----:B------:R-:W-:Y:S05]  /*0f60*/  WARPSYNC.COLLECTIVE R11, `(.L_x_46999) ;  /* 0x000000000b087348 */ /* 0x000fea0003c00000 */
[----:B------:R0:W1:Y:S02]  /*0f70*/  SHFL.IDX P0, R9, R5, R12, R14 ;  /* 0x0000000c05097389 */ /* 0x000064000000000e */
[----:B01----:R-:W-:Y:S05]  /*0f80*/  ENDCOLLECTIVE ;  /* 0x000000000000791b */ /* 0x003fea0003800000 */
.L_x_46999:
[----:B------:R-:W-:Y:S01]  /*0f90*/  IMAD R6, R13, R6, RZ ;  /* 0x000000060d067224 */ /* 0x000fe200078e02ff */
[----:B------:R-:W-:Y:S06]  /*0fa0*/  BRA `(.L_x_47000) ;  /* 0xfffffff800d87947 */ /* 0x000fec000383ffff */
.L_x_47001:
        /* <DEDUP_REMOVED lines=13> */
.L_x_58681:


//--------------------- .text._Z9cuda_gemmIiLi256ELi1ELi1ELi256ELi2ELi2ELi32ELi1ELi0EEviiiPT_S1_S1_ii --------------------------
	.section	.text._Z9cuda_gemmIiLi256ELi1ELi1ELi256ELi2ELi2ELi32ELi1ELi0EEviiiPT_S1_S1_ii,"ax",@progbits
	.align	128
        .global         _Z9cuda_gemmIiLi256ELi1ELi1ELi256ELi2ELi2ELi32ELi1ELi0EEviiiPT_S1_S1_ii
        .type           _Z9cuda_gemmIiLi256ELi1ELi1ELi256ELi2ELi2ELi32ELi1ELi0EEviiiPT_S1_S1_ii,@function
        .size           _Z9cuda_gemmIiLi256ELi1ELi1ELi256ELi2ELi2ELi32ELi1ELi0EEviiiPT_S1_S1_ii,(.L_x_58682 - _Z9cuda_gemmIiLi256ELi1ELi1ELi256ELi2ELi2ELi32ELi1ELi0EEviiiPT_S1_S1_ii)
        .other          _Z9cuda_gemmIiLi256ELi1ELi1ELi256ELi2ELi2ELi32ELi1ELi0EEviiiPT_S1_S1_ii,@"STO_CUDA_ENTRY STV_DEFAULT"
_Z9cuda_gemmIiLi256ELi1ELi1ELi256ELi2ELi2ELi32ELi1ELi0EEviiiPT_S1_S1_ii:
.text._Z9cuda_gemmIiLi256ELi1ELi1ELi256ELi2ELi2ELi32ELi1ELi0EEviiiPT_S1_S1_ii:
[----:B------:R-:W-:Y:S08]  /*0000*/  LDC R1, c[0x0][0x37c] ;  /* 0x0000df00ff017b82 */ /* 0x000ff00000000800 */
[----:B------:R-:W0:Y:S01]  /*0010*/  LDC.64 R12, c[0x0][0x3a8] ;  /* 0x0000ea00ff0c7b82 */ /* 0x000e220000000a00 */
[----:B------:R-:W-:Y:S01]  /*0020*/  IMAD.MOV.U32 R2, RZ, RZ, RZ ;  /* 0x000000ffff027224 */ /* 0x000fe200078e00ff */
[----:B------:R-:W1:Y:S01]  /*0030*/  LDCU.64 UR6, c[0x0][0x358] ;  /* 0x00006b00ff0677ac */ /* 0x000e620008000a00 */
[----:B------:R-:W-:Y:S01]  /*0040*/  BSSY.RECONVERGENT B0, `(.L_x_47002) ;  /* 0x0000049000007945 */ /* 0x000fe20003800200 */
[----:B0-----:R-:W-:-:S04]  /*0050*/  IABS R9, R13 ;  /* 0x0000000d00097213 */ /* 0x001fc80000000000 */
[----:B------:R-:W0:Y:S08]  /*0060*/  I2F.RP R4, R9 ;  /* 0x0000000900047306 */ /* 0x000e300000209400 */
[----:B0-----:R-:W0:Y:S02]  /*0070*/  MUFU.RCP R4, R4 ;  /* 0x0000000400047308 */ /* 0x001e240000001000 */
[----:B0-----:R-:W-:-:S06]  /*0080*/  VIADD R5, R4, 0xffffffe ;  /* 0x0ffffffe04057836 */ /* 0x001fcc0000000000 */
[----:B------:R0:W2:Y:S02]  /*0090*/  F2I.FTZ.U32.TRUNC.NTZ R3, R5 ;  /* 0x0000000500037305 */ /* 0x0000a4000021f000 */
[----:B0-----:R-:W-:-:S04]  /*00a0*/  LOP3.LUT R5, R13, 0x100, RZ, 0x3c, !PT ;  /* 0x000001000d057812 */ /* 0x001fc800078e3cff */
[----:B------:R-:W-:Y:S01]  /*00b0*/  ISETP.GE.AND P1, PT, R5, RZ, PT ;  /* 0x000000ff0500720c */ /* 0x000fe20003f26270 */
[----:B--2---:R-:W-:-:S04]  /*00c0*/  IMAD.MOV R0, RZ, RZ, -R3 ;  /* 0x000000ffff007224 */ /* 0x004fc800078e0a03 */
[----:B------:R-:W-:Y:S02]  /*00d0*/  IMAD R7, R0, R9, RZ ;  /* 0x0000000900077224 */ /* 0x000fe400078e02ff */
[----:B------:R-:W0:Y:S02]  /*00e0*/  S2R R0, SR_TID.X ;  /* 0x0000000000007919 */ /* 0x000e240000002100 */
[----:B------:R-:W-:Y:S02]  /*00f0*/  IMAD.HI.U32 R2, R3, R7, R2 ;  /* 0x0000000703027227 */ /* 0x000fe400078e0002 */
[----:B------:R-:W2:Y:S02]  /*0100*/  S2R R3, SR_CTAID.Y ;  /* 0x0000000000037919 */ /* 0x000ea40000002600 */
[----:B------:R-:W-:Y:S02]  /*0110*/  IMAD R7, R13, R12, RZ ;  /* 0x0000000c0d077224 */ /* 0x000fe400078e02ff */
[----:B------:R-:W-:-:S05]  /*0120*/  IMAD.HI.U32 R2, R2, 0x100, RZ ;  /* 0x0000010002027827 */ /* 0x000fca00078e00ff */
[----:B------:R-:W-:-:S05]  /*0130*/  IADD3 R6, PT, PT, -R2, RZ, RZ ;  /* 0x000000ff02067210 */ /* 0x000fca0007ffe1ff */
[----:B------:R-:W-:-:S05]  /*0140*/  IMAD R4, R9, R6, 0x100 ;  /* 0x0000010009047424 */ /* 0x000fca00078e0206 */
[----:B------:R-:W-:Y:S02]  /*0150*/  ISETP.GT.U32.AND P0, PT, R9, R4, PT ;  /* 0x000000040900720c */ /* 0x000fe40003f04070 */
[----:B0-----:R-:W-:-:S11]  /*0160*/  ISETP.GE.U32.AND P3, PT, R0, R7, PT ;  /* 0x000000070000720c */ /* 0x001fd60003f66070 */
[----:B------:R-:W-:-:S05]  /*0170*/  @!P0 IMAD.IADD R4, R4, 0x1, -R9 ;  /* 0x0000000104048824 */ /* 0x000fca00078e0a09 */
[----:B------:R-:W-:Y:S01]  /*0180*/  ISETP.GE.U32.AND P2, PT, R4, R9, PT ;  /* 0x000000090400720c */ /* 0x000fe20003f46070 */
[----:B-12---:R-:W-:-:S12]  /*0190*/  @P3 BRA `(.L_x_47003) ;  /* 0x0000000000cc3947 */ /* 0x006fd80003800000 */
        /* <DEDUP_REMOVED lines=19> */
[----:B------:R-:W-:Y:S02]  /*02d0*/  IMAD R9, R9, R12, RZ ;  /* 0x0000000c09097224 */ /* 0x000fe400078e02ff */
[----:B---3--:R-:W-:Y:S02]  /*02e0*/  IMAD.MOV R16, RZ, RZ, -R15 ;  /* 0x000000ffff107224 */ /* 0x008fe400078e0a0f */
[----:B------:R-:W-:Y:S01]  /*02f0*/  IMAD.HI.U32 R10, R11, R9, R10 ;  /* 0x000000090b0a7227 */ /* 0x000fe200078e000a */
[----:B------:R-:W-:-:S03]  /*0300*/  MOV R9, R0 ;  /* 0x0000000000097202 */ /* 0x000fc60000000f00 */
[----:B------:R-:W-:Y:S01]  /*0310*/  IMAD R17, R16, R13, RZ ;  /* 0x0000000d10117224 */ /* 0x000fe200078e02ff */
[----:B------:R-:W-:-:S03]  /*0320*/  LOP3.LUT R16, RZ, R12, RZ, 0x33, !PT ;  /* 0x0000000cff107212 */ /* 0x000fc600078e33ff */
[----:B--2-4-:R-:W-:-:S07]  /*0330*/  IMAD.HI.U32 R18, R15, R17, R14 ;  /* 0x000000110f127227 */ /* 0x014fce00078e000e */
.L_x_47004:
        /* <DEDUP_REMOVED lines=16> */
[----:B------:R-:W-:-:S05]  /*0440*/  @P6 IMAD.IADD R11, R11, 0x1, -R12 ;  /* 0x000000010b0b6824 */ /* 0x000fca00078e0a0c */
[----:B------:R-:W-:Y:S01]  /*0450*/  SEL R11, R16, R11, !P3 ;  /* 0x0000000b100b7207 */ /* 0x000fe20005800000 */
[----:B------:R-:W-:Y:S01]  /*0460*/  @P5 VIADD R17, R17, 0x1 ;  /* 0x0000000111115836 */ /* 0x000fe20000000000 */
[----:B------:R-:W-:-:S03]  /*0470*/  ISETP.GE.U32.AND P5, PT, R9, R7, PT ;  /* 0x000000070900720c */ /* 0x000fc60003fa6070 */
[----:B------:R-:W-:Y:S01]  /*0480*/  IMAD R11, R11, 0xc, R8 ;  /* 0x0000000c0b0b7824 */ /* 0x000fe200078e0208 */
[----:B------:R-:W-:-:S04]  /*0490*/  SEL R20, R22, R17, !P4 ;  /* 0x0000001116147207 */ /* 0x000fc80006000000 */
[----:B------:R-:W-:-:S05]  /*04a0*/  LEA R11, R20, R11, 0x2 ;  /* 0x0000000b140b7211 */ /* 0x000fca00078e10ff */
[----:B--2---:R0:W-:Y:S01]  /*04b0*/  STS [R11], R14 ;  /* 0x0000000e0b007388 */ /* 0x0041e20000000800 */
[----:B------:R-:W-:Y:S05]  /*04c0*/  @!P5 BRA `(.L_x_47004) ;  /* 0xfffffffc009cd947 */ /* 0x000fea000383ffff */
.L_x_47003:
[----:B------:R-:W-:Y:S05]  /*04d0*/  BSYNC.RECONVERGENT B0 ;  /* 0x0000000000007941 */ /* 0x000fea0003800200 */
.L_x_47002:
[----:B------:R-:W-:Y:S01]  /*04e0*/  @!P0 VIADD R2, R2, 0x1 ;  /* 0x0000000102028836 */ /* 0x000fe20000000000 */
[C---:B------:R-:W-:Y:S01]  /*04f0*/  ISETP.NE.AND P0, PT, R13.reuse, RZ, PT ;  /* 0x000000ff0d00720c */ /* 0x040fe20003f05270 */
[----:B------:R-:W1:Y:S01]  /*0500*/  LDC R5, c[0x0][0x360] ;  /* 0x0000d800ff057b82 */ /* 0x000e620000000800 */
[----:B------:R-:W2:Y:S01]  /*0510*/  LDCU UR4, c[0x0][0x374] ;  /* 0x00006e80ff0477ac */ /* 0x000ea20008000800 */
[----:B------:R-:W-:Y:S01]  /*0520*/  @P2 VIADD R2, R2, 0x1 ;  /* 0x0000000102022836 */ /* 0x000fe20000000000 */
[----:B------:R-:W-:Y:S02]  /*0530*/  ISETP.GE.AND P2, PT, R13, 0x10, PT ;  /* 0x000000100d00780c */ /* 0x000fe40003f46270 */
[----:B------:R-:W-:Y:S02]  /*0540*/  SHF.R.U32.HI R4, RZ, 0x4, R13 ;  /* 0x00000004ff047819 */ /* 0x000fe4000001160d */
[----:B------:R-:W-:Y:S02]  /*0550*/  @!P1 IADD3 R2, PT, PT, -R2, RZ, RZ ;  /* 0x000000ff02029210 */ /* 0x000fe40007ffe1ff */
[----:B------:R-:W-:-:S03]  /*0560*/  SEL R7, R4, 0x1, P2 ;  /* 0x0000000104077807 */ /* 0x000fc60001000000 */
[----:B------:R-:W-:-:S05]  /*0570*/  @!P0 LOP3.LUT R2, RZ, R13, RZ, 0x33, !PT ;  /* 0x0000000dff028212 */ /* 0x000fca00078e33ff */
[----:B------:R-:W-:Y:S01]  /*0580*/  IMAD R9, R2, R7, RZ ;  /* 0x0000000702097224 */ /* 0x000fe200078e02ff */
[----:B--2---:R-:W-:-:S04]  /*0590*/  ISETP.GE.U32.AND P0, PT, R3, UR4, PT ;  /* 0x0000000403007c0c */ /* 0x004fc8000bf06070 */
[----:B------:R-:W-:-:S04]  /*05a0*/  VIMNMX R9, PT, PT, R9, 0x100, PT ;  /* 0x0000010009097848 */ /* 0x000fc80003fe0100 */
[----:B------:R2:W3:Y:S05]  /*05b0*/  I2F.U32.RP R6, R9 ;  /* 0x0000000900067306 */ /* 0x0004ea0000209000 */
[----:B------:R-:W-:Y:S05]  /*05c0*/  @P0 EXIT ;  /* 0x000000000000094d */ /* 0x000fea0003800000 */
[----:B-1----:R-:W1:Y:S01]  /*05d0*/  I2F.U32.RP R17, R5 ;  /* 0x0000000500117306 */ /* 0x002e620000209000 */
[----:B------:R-:W-:Y:S01]  /*05e0*/  IMAD.MOV R19, RZ, RZ, -R9 ;  /* 0x000000ffff137224 */ /* 0x000fe200078e0a09 */
[----:B------:R-:W-:Y:S01]  /*05f0*/  IADD3 R16, PT, PT, R0, R5, RZ ;  /* 0x0000000500107210 */ /* 0x000fe20007ffe0ff */
[----:B------:R-:W-:Y:S01]  /*0600*/  BSSY.RECONVERGENT B0, `(.L_x_47005) ;  /* 0x0000059000007945 */ /* 0x000fe20003800200 */
[----:B------:R-:W-:Y:S01]  /*0610*/  ISETP.NE.U32.AND P3, PT, R9, RZ, PT ;  /* 0x000000ff0900720c */ /* 0x000fe20003f65070 */
[----:B------:R-:W-:Y:S01]  /*0620*/  IMAD.MOV.U32 R26, RZ, RZ, R0 ;  /* 0x000000ffff1a7224 */ /* 0x000fe200078e0000 */
[----:B------:R-:W-:Y:S02]  /*0630*/  ISETP.GE.U32.AND P0, PT, R16, 0x100, PT ;  /* 0x000001001000780c */ /* 0x000fe40003f06070 */
[----:B---3--:R-:W0:Y:S02]  /*0640*/  MUFU.RCP R6, R6 ;  /* 0x0000000600067308 */ /* 0x008e240000001000 */
[----:B------:R-:W-:-:S06]  /*0650*/  SEL R23, RZ, 0x1, P0 ;  /* 0x00000001ff177807 */ /* 0x000fcc0000000000 */
[----:B-1----:R-:W1:Y:S08]  /*0660*/  MUFU.RCP R17, R17 ;  /* 0x0000001100117308 */ /* 0x002e700000001000 */
[----:B------:R-:W3:Y:S01]  /*0670*/  I2F.U32.RP R8, R7 ;  /* 0x0000000700087306 */ /* 0x000ee20000209000 */
[----:B0-----:R-:W-:-:S07]  /*0680*/  VIADD R14, R6, 0xffffffe ;  /* 0x0ffffffe060e7836 */ /* 0x001fce0000000000 */
[----:B------:R0:W4:Y:S01]  /*0690*/  F2I.FTZ.U32.TRUNC.NTZ R15, R14 ;  /* 0x0000000e000f7305 */ /* 0x000122000021f000 */
[----:B-1----:R-:W-:-:S07]  /*06a0*/  VIADD R11, R17, 0xffffffe ;  /* 0x0ffffffe110b7836 */ /* 0x002fce0000000000 */
[----:B---3--:R-:W1:Y:S01]  /*06b0*/  MUFU.RCP R10, R8 ;  /* 0x00000008000a7308 */ /* 0x008e620000001000 */
[----:B0-----:R-:W-:Y:S02]  /*06c0*/  IMAD.MOV.U32 R14, RZ, RZ, RZ ;  /* 0x000000ffff0e7224 */ /* 0x001fe400078e00ff */
[----:B----4-:R-:W-:-:S05]  /*06d0*/  IMAD R19, R19, R15, RZ ;  /* 0x0000000f13137224 */ /* 0x010fca00078e02ff */
[----:B------:R-:W0:Y:S01]  /*06e0*/  F2I.FTZ.U32.TRUNC.NTZ R11, R11 ;  /* 0x0000000b000b7305 */ /* 0x000e22000021f000 */
[----:B------:R-:W-:Y:S01]  /*06f0*/  IMAD.HI.U32 R6, R15, R19, R14 ;  /* 0x000000130f067227 */ /* 0x000fe200078e000e */
[----:B------:R-:W-:-:S04]  /*0700*/  VIMNMX.U32 R14, PT, PT, R16, 0x100, !PT ;  /* 0x00000100100e7848 */ /* 0x000fc80007fe0000 */
[----:B------:R-:W-:Y:S01]  /*0710*/  IADD3 R16, PT, PT, R14, -R16, -R23 ;  /* 0x800000100e107210 */ /* 0x000fe20007ffe817 */
[----:B-1----:R-:W-:Y:S02]  /*0720*/  VIADD R15, R10, 0xffffffe ;  /* 0x0ffffffe0a0f7836 */ /* 0x002fe40000000000 */
[----:B------:R-:W-:Y:S02]  /*0730*/  HFMA2 R10, -RZ, RZ, 0, 0 ;  /* 0x00000000ff0a7431 */ /* 0x000fe400000001ff */
[----:B------:R-:W-:-:S04]  /*0740*/  IMAD.HI.U32 R8, R6, R0, RZ ;  /* 0x0000000006087227 */ /* 0x000fc800078e00ff */
[----:B0-----:R-:W-:Y:S02]  /*0750*/  IMAD.MOV R18, RZ, RZ, -R11 ;  /* 0x000000ffff127224 */ /* 0x001fe400078e0a0b */
[----:B------:R-:W-:-:S04]  /*0760*/  IMAD.HI.U32 R6, R6, R5, RZ ;  /* 0x0000000506067227 */ /* 0x000fc800078e00ff */
[----:B------:R-:W-:-:S04]  /*0770*/  IMAD R17, R18, R5, RZ ;  /* 0x0000000512117224 */ /* 0x000fc800078e02ff */
[----:B------:R-:W-:Y:S02]  /*0780*/  IMAD.HI.U32 R17, R11, R17, R10 ;  /* 0x000000110b117227 */ /* 0x000fe400078e000a */
[----:B------:R-:W0:Y:S02]  /*0790*/  F2I.FTZ.U32.TRUNC.NTZ R11, R15 ;  /* 0x0000000f000b7305 */ /* 0x000e24000021f000 */
[----:B------:R-:W-:Y:S02]  /*07a0*/  IMAD.MOV R10, RZ, RZ, -R8 ;  /* 0x000000ffff0a7224 */ /* 0x000fe400078e0a08 */
[----:B------:R-:W-:-:S04]  /*07b0*/  IMAD.HI.U32 R14, R17, R16, RZ ;  /* 0x00000010110e7227 */ /* 0x000fc800078e00ff */
[----:B------:R-:W-:Y:S02]  /*07c0*/  IMAD R10, R9, R10, R0 ;  /* 0x0000000a090a7224 */ /* 0x000fe400078e0200 */
[----:B------:R-:W-:-:S03]  /*07d0*/  IMAD.MOV R17, RZ, RZ, -R14 ;  /* 0x000000ffff117224 */ /* 0x000fc600078e0a0e */
[----:B------:R-:W-:Y:S01]  /*07e0*/  ISETP.GE.U32.AND P0, PT, R10, R9, PT ;  /* 0x000000090a00720c */ /* 0x000fe20003f06070 */
[----:B------:R-:W-:Y:S02]  /*07f0*/  IMAD R16, R5, R17, R16 ;  /* 0x0000001105107224 */ /* 0x000fe400078e0210 */
[----:B0-----:R-:W-:-:S03]  /*0800*/  IMAD.MOV R18, RZ, RZ, -R11 ;  /* 0x000000ffff127224 */ /* 0x001fc600078e0a0b */
[----:B------:R-:W-:Y:S01]  /*0810*/  ISETP.GE.U32.AND P2, PT, R16, R5, PT ;  /* 0x000000051000720c */ /* 0x000fe20003f46070 */
[----:B------:R-:W-:-:S06]  /*0820*/  IMAD R17, R18, R7, RZ ;  /* 0x0000000712117224 */ /* 0x000fcc00078e02ff */
[----:B------:R-:W-:Y:S01]  /*0830*/  @P0 IADD3 R10, PT, PT, -R9, R10, RZ ;  /* 0x0000000a090a0210 */ /* 0x000fe20007ffe1ff */
[----:B------:R-:W-:Y:S01]  /*0840*/  @P0 VIADD R8, R8, 0x1 ;  /* 0x0000000108080836 */ /* 0x000fe20000000000 */
[----:B------:R-:W-:Y:S02]  /*0850*/  ISETP.NE.U32.AND P0, PT, R5, RZ, PT ;  /* 0x000000ff0500720c */ /* 0x000fe40003f05070 */
[----:B------:R-:W-:Y:S01]  /*0860*/  ISETP.GE.U32.AND P1, PT, R10, R9, PT ;  /* 0x000000090a00720c */ /* 0x000fe20003f26070 */
[----:B------:R-:W-:Y:S02]  /*0870*/  IMAD.MOV.U32 R10, RZ, RZ, RZ ;  /* 0x000000ffff0a7224 */ /* 0x000fe400078e00ff */
[----:B------:R-:W-:Y:S02]  /*0880*/  @P2 IMAD.IADD R16, R16, 0x1, -R5 ;  /* 0x0000000110102824 */ /* 0x000fe400078e0a05 */
[----:B------:R-:W-:Y:S01]  /*0890*/  IMAD.HI.U32 R15, R11, R17, R10 ;  /* 0x000000110b0f7227 */ /* 0x000fe200078e000a */
[----:B------:R-:W-:-:S02]  /*08a0*/  LOP3.LUT R11, RZ, R9, RZ, 0x33, !PT ;  /* 0x00000009ff0b7212 */ /* 0x000fc400078e33ff */
[----:B------:R-:W-:Y:S01]  /*08b0*/  ISETP.GE.U32.AND P4, PT, R16, R5, PT ;  /* 0x000000051000720c */ /* 0x000fe20003f86070 */
[----:B------:R-:W-:Y:S02]  /*08c0*/  @P2 VIADD R14, R14, 0x1 ;  /* 0x000000010e0e2836 */ /* 0x000fe40000000000 */
[----:B------:R-:W-:Y:S02]  /*08d0*/  IMAD.HI.U32 R10, R15, R0, RZ ;  /* 0x000000000f0a7227 */ /* 0x000fe400078e00ff */
[----:B------:R-:W-:Y:S02]  /*08e0*/  @P1 IADD3 R8, PT, PT, R8, 0x1, RZ ;  /* 0x0000000108081810 */ /* 0x000fe40007ffe0ff */
[----:B------:R-:W-:Y:S02]  /*08f0*/  IMAD.MOV R16, RZ, RZ, -R6 ;  /* 0x000000ffff107224 */ /* 0x000fe400078e0a06 */
[----:B------:R-:W-:Y:S01]  /*0900*/  SEL R8, R11, R8, !P3 ;  /* 0x000000080b087207 */ /* 0x000fe20005800000 */
[----:B------:R-:W-:-:S02]  /*0910*/  IMAD.MOV R10, RZ, RZ, -R10 ;  /* 0x000000ffff0a7224 */ /* 0x000fc400078e0a0a */
[----:B------:R-:W-:Y:S01]  /*0920*/  IMAD R16, R9, R16, R5 ;  /* 0x0000001009107224 */ /* 0x000fe200078e0205 */
[----:B------:R-:W-:Y:S01]  /*0930*/  IADD3 R24, PT, PT, -R8, RZ, RZ ;  /* 0x000000ff08187210 */ /* 0x000fe20007ffe1ff */
[----:B------:R-:W-:Y:S01]  /*0940*/  @P4 VIADD R14, R14, 0x1 ;  /* 0x000000010e0e4836 */ /* 0x000fe20000000000 */
[----:B------:R-:W-:Y:S01]  /*0950*/  @!P0 LOP3.LUT R14, RZ, R5, RZ, 0x33, !PT ;  /* 0x00000005ff0e8212 */ /* 0x000fe200078e33ff */
[--C-:B------:R-:W-:Y:S01]  /*0960*/  IMAD R10, R7, R10, R0.reuse ;  /* 0x0000000a070a7224 */ /* 0x100fe200078e0200 */
[----:B------:R-:W-:Y:S01]  /*0970*/  ISETP.GE.U32.AND P2, PT, R16, R9, PT ;  /* 0x000000091000720c */ /* 0x000fe20003f46070 */
[----:B------:R-:W-:Y:S02]  /*0980*/  IMAD R24, R9, R24, R0 ;  /* 0x0000001809187224 */ /* 0x000fe400078e0200 */
[----:B------:R-:W-:Y:S01]  /*0990*/  IMAD.IADD R23, R23, 0x1, R14 ;  /* 0x0000000117177824 */ /* 0x000fe200078e020e */
[----:B------:R-:W-:Y:S01]  /*09a0*/  ISETP.GE.U32.AND P4, PT, R10, R7, PT ;  /* 0x000000070a00720c */ /* 0x000fe20003f86070 */
[----:B------:R-:W-:-:S03]  /*09b0*/  IMAD.HI.U32 R22, R15, R24, RZ ;  /* 0x000000180f167227 */ /* 0x000fc600078e00ff */
[C---:B------:R-:W-:Y:S01]  /*09c0*/  LOP3.LUT R15, R23.reuse, 0x3, RZ, 0xc0, !PT ;  /* 0x00000003170f7812 */ /* 0x040fe200078ec0ff */
[----:B------:R-:W-:Y:S01]  /*09d0*/  IMAD.MOV R14, RZ, RZ, -R22 ;  /* 0x000000ffff0e7224 */ /* 0x000fe200078e0a16 */
[----:B------:R-:W-:Y:S02]  /*09e0*/  ISETP.GE.U32.AND P6, PT, R23, 0x3, PT ;  /* 0x000000031700780c */ /* 0x000fe40003fc6070 */
[----:B------:R-:W-:Y:S01]  /*09f0*/  ISETP.NE.AND P5, PT, R15, 0x3, PT ;  /* 0x000000030f00780c */ /* 0x000fe20003fa5270 */
[----:B------:R-:W-:Y:S01]  /*0a00*/  IMAD R24, R7, R14, R24 ;  /* 0x0000000e07187224 */ /* 0x000fe200078e0218 */
[----:B------:R-:W-:Y:S02]  /*0a10*/  @P2 IADD3 R16, PT, PT, -R9, R16, RZ ;  /* 0x0000001009102210 */ /* 0x000fe40007ffe1ff */
[----:B------:R-:W-:Y:S01]  /*0a20*/  ISETP.NE.AND P1, PT, R15, 0x3, PT ;  /* 0x000000030f00780c */ /* 0x000fe20003f25270 */
[----:B------:R-:W-:Y:S01]  /*0a30*/  @P4 IMAD.IADD R10, R10, 0x1, -R7 ;  /* 0x000000010a0a4824 */ /* 0x000fe200078e0a07 */
[----:B------:R-:W-:-:S02]  /*0a40*/  ISETP.GE.U32.AND P0, PT, R16, R9, PT ;  /* 0x000000091000720c */ /* 0x000fc40003f06070 */
[----:B------:R-:W-:-:S05]  /*0a50*/  ISETP.GE.U32.AND P4, PT, R24, R7, PT ;  /* 0x000000071800720c */ /* 0x000fca0003f86070 */
[----:B------:R-:W-:Y:S08]  /*0a60*/  @!P5 BRA `(.L_x_47006) ;  /* 0x000000000048d947 */ /* 0x000ff00003800000 */
[----:B------:R-:W0:Y:S01]  /*0a70*/  S2R R19, SR_CgaCtaId ;  /* 0x0000000000137919 */ /* 0x000e220000008800 */
[----:B------:R-:W1:Y:S01]  /*0a80*/  LDC.64 R14, c[0x0][0x390] ;  /* 0x0000e400ff0e7b82 */ /* 0x000e620000000a00 */
[----:B------:R-:W-:Y:S01]  /*0a90*/  MOV R16, 0x400 ;  /* 0x0000040000107802 */ /* 0x000fe20000000f00 */
[----:B------:R-:W-:Y:S01]  /*0aa0*/  IMAD.MOV.U32 R18, RZ, RZ, RZ ;  /* 0x000000ffff127224 */ /* 0x000fe200078e00ff */
[----:B------:R-:W-:Y:S01]  /*0ab0*/  IADD3 R17, PT, PT, R23, 0x1, RZ ;  /* 0x0000000117117810 */ /* 0x000fe20007ffe0ff */
[----:B------:R-:W-:Y:S02]  /*0ac0*/  IMAD.MOV.U32 R26, RZ, RZ, R0 ;  /* 0x000000ffff1a7224 */ /* 0x000fe400078e0000 */
[----:B------:R-:W-:Y:S01]  /*0ad0*/  VIADD R16, R16, 0x80 ;  /* 0x0000008010107836 */ /* 0x000fe20000000000 */
[----:B------:R-:W-:-:S04]  /*0ae0*/  LOP3.LUT R25, R17, 0x3, RZ, 0xc0, !PT ;  /* 0x0000000311197812 */ /* 0x000fc800078ec0ff */
[----:B0-----:R-:W-:-:S07]  /*0af0*/  LEA R19, R19, R16, 0x18 ;  /* 0x0000001013137211 */ /* 0x001fce00078ec0ff */
.L_x_47007:
[----:B------:R-:W-:-:S04]  /*0b00*/  IMAD R17, R3, 0x100, R26 ;  /* 0x0000010003117824 */ /* 0x000fc800078e021a */
[----:B01----:R-:W-:-:S06]  /*0b10*/  IMAD.WIDE.U32 R16, R17, 0x4, R14 ;  /* 0x0000000411107825 */ /* 0x003fcc00078e000e */
[----:B------:R-:W3:Y:S01]  /*0b20*/  LDG.E R16, desc[UR6][R16.64] ;  /* 0x0000000610107981 */ /* 0x000ee2000c1e1900 */
[----:B------:R-:W-:Y:S01]  /*0b30*/  LEA R21, R26, R19, 0x2 ;  /* 0x000000131a157211 */ /* 0x000fe200078e10ff */
[----:B------:R-:W-:Y:S02]  /*0b40*/  VIADD R18, R18, 0x1 ;  /* 0x0000000112127836 */ /* 0x000fe40000000000 */
[----:B------:R-:W-:-:S03]  /*0b50*/  IMAD.IADD R26, R5, 0x1, R26 ;  /* 0x00000001051a7824 */ /* 0x000fc600078e021a */
[----:B------:R-:W-:Y:S01]  /*0b60*/  ISETP.NE.AND P5, PT, R18, R25, PT ;  /* 0x000000191200720c */ /* 0x000fe20003fa5270 */
[----:B---3--:R0:W-:-:S12]  /*0b70*/  STS [R21], R16 ;  /* 0x0000001015007388 */ /* 0x0081d80000000800 */
[----:B------:R-:W-:Y:S05]  /*0b80*/  @P5 BRA `(.L_x_47007) ;  /* 0xfffffffc00dc5947 */ /* 0x000fea000383ffff */
.L_x_47006:
[----:B------:R-:W-:Y:S05]  /*0b90*/  BSYNC.RECONVERGENT B0 ;  /* 0x0000000000007941 */ /* 0x000fea0003800200 */
.L_x_47005:
[----:B------:R-:W-:Y:S04]  /*0ba0*/  BSSY.RECONVERGENT B0, `(.L_x_47008) ;  /* 0x000001f000007945 */ /* 0x000fe80003800200 */
[----:B------:R-:W-:Y:S05]  /*0bb0*/  @!P6 BRA `(.L_x_47009) ;  /* 0x000000000074e947 */ /* 0x000fea0003800000 */
[----:B------:R-:W1:Y:S01]  /*0bc0*/  S2R R25, SR_CgaCtaId ;  /* 0x0000000000197919 */ /* 0x000e620000008800 */
[----:B------:R-:W-:Y:S02]  /*0bd0*/  MOV R14, 0x400 ;  /* 0x00000400000e7802 */ /* 0x000fe40000000f00 */
[----:B------:R-:W-:-:S03]  /*0be0*/  SHF.L.U32 R27, R5, 0x2, RZ ;  /* 0x00000002051b7819 */ /* 0x000fc600000006ff */
[----:B------:R-:W-:-:S05]  /*0bf0*/  VIADD R14, R14, 0x80 ;  /* 0x000000800e0e7836 */ /* 0x000fca0000000000 */
[----:B-1----:R-:W-:-:S07]  /*0c00*/  LEA R25, R25, R14, 0x18 ;  /* 0x0000000e19197211 */ /* 0x002fce00078ec0ff */
.L_x_47010:
[----:B-1----:R-:W1:Y:S01]  /*0c10*/  LDC.64 R18, c[0x0][0x390] ;  /* 0x0000e400ff127b82 */ /* 0x002e620000000a00 */
[----:B------:R-:W-:-:S04]  /*0c20*/  IMAD R15, R3, 0x100, R26 ;  /* 0x00000100030f7824 */ /* 0x000fc800078e021a */
[----:B-1----:R-:W-:-:S03]  /*0c30*/  IMAD.WIDE R18, R15, 0x4, R18 ;  /* 0x000000040f127825 */ /* 0x002fc600078e0212 */
[----:B0-----:R-:W-:-:S03]  /*0c40*/  IADD3 R16, P5, PT, R27, R18, RZ ;  /* 0x000000121b107210 */ /* 0x001fc60007fbe0ff */
[----:B------:R-:W3:Y:S02]  /*0c50*/  LDG.E R18, desc[UR6][R18.64] ;  /* 0x0000000612127981 */ /* 0x000ee4000c1e1900 */
[----:B------:R-:W-:Y:S01]  /*0c60*/  IMAD.X R17, RZ, RZ, R19, P5 ;  /* 0x000000ffff117224 */ /* 0x000fe200028e0613 */
[----:B------:R-:W-:-:S04]  /*0c70*/  IADD3 R14, P5, PT, R27, R16, RZ ;  /* 0x000000101b0e7210 */ /* 0x000fc80007fbe0ff */
[----:B------:R-:W4:Y:S01]  /*0c80*/  LDG.E R16, desc[UR6][R16.64] ;  /* 0x0000000610107981 */ /* 0x000f22000c1e1900 */
[----:B------:R-:W-:Y:S01]  /*0c90*/  IMAD.X R15, RZ, RZ, R17, P5 ;  /* 0x000000ffff0f7224 */ /* 0x000fe200028e0611 */
[----:B------:R-:W-:-:S04]  /*0ca0*/  IADD3 R20, P5, PT, R27, R14, RZ ;  /* 0x0000000e1b147210 */ /* 0x000fc80007fbe0ff */
[----:B------:R-:W-:Y:S01]  /*0cb0*/  IADD3.X R21, PT, PT, RZ, R15, RZ, P5, !PT ;  /* 0x0000000fff157210 */ /* 0x000fe20002ffe4ff */
[----:B------:R0:W5:Y:S04]  /*0cc0*/  LDG.E R14, desc[UR6][R14.64] ;  /* 0x000000060e0e7981 */ /* 0x000168000c1e1900 */
[----:B------:R-:W2:Y:S01]  /*0cd0*/  LDG.E R20, desc[UR6][R20.64] ;  /* 0x0000000614147981 */ /* 0x000ea2000c1e1900 */
[----:B0-----:R-:W-:-:S04]  /*0ce0*/  IMAD R15, R26, 0x4, R25 ;  /* 0x000000041a0f7824 */ /* 0x001fc800078e0219 */
[----:B------:R-:W-:-:S04]  /*0cf0*/  IMAD.IADD R28, R15, 0x1, R27 ;  /* 0x000000010f1c7824 */ /* 0x000fc800078e021b */
[----:B------:R-:W-:-:S05]  /*0d00*/  IMAD.IADD R29, R27, 0x1, R28 ;  /* 0x000000011b1d7824 */ /* 0x000fca00078e021c */
[C---:B------:R-:W-:Y:S01]  /*0d10*/  IADD3 R19, PT, PT, R27.reuse, R29, RZ ;  /* 0x0000001d1b137210 */ /* 0x040fe20007ffe0ff */
[----:B------:R-:W-:-:S05]  /*0d20*/  IMAD.IADD R26, R27, 0x1, R26 ;  /* 0x000000011b1a7824 */ /* 0x000fca00078e021a */
[----:B------:R-:W-:Y:S01]  /*0d30*/  ISETP.GE.U32.AND P5, PT, R26, 0x100, PT ;  /* 0x000001001a00780c */ /* 0x000fe20003fa6070 */
[----:B---3--:R1:W-:Y:S04]  /*0d40*/  STS [R15], R18 ;  /* 0x000000120f007388 */ /* 0x0083e80000000800 */
[----:B----4-:R1:W-:Y:S04]  /*0d50*/  STS [R28], R16 ;  /* 0x000000101c007388 */ /* 0x0103e80000000800 */
[----:B-----5:R1:W-:Y:S04]  /*0d60*/  STS [R29], R14 ;  /* 0x0000000e1d007388 */ /* 0x0203e80000000800 */
[----:B--2---:R1:W-:Y:S01]  /*0d70*/  STS [R19], R20 ;  /* 0x0000001413007388 */ /* 0x0043e20000000800 */
[----:B------:R-:W-:Y:S05]  /*0d80*/  @!P5 BRA `(.L_x_47010) ;  /* 0xfffffffc00a0d947 */ /* 0x000fea000383ffff */
.L_x_47009:
[----:B------:R-:W-:Y:S05]  /*0d90*/  BSYNC.RECONVERGENT B0 ;  /* 0x0000000000007941 */ /* 0x000fea0003800200 */
.L_x_47008:
[----:B------:R-:W-:Y:S01]  /*0da0*/  BSSY.RECONVERGENT B0, `(.L_x_47011) ;  /* 0x0000014000007945 */ /* 0x000fe20003800200 */
[----:B------:R-:W-:Y:S01]  /*0db0*/  ISETP.GE.U32.AND P5, PT, R10, R7, PT ;  /* 0x000000070a00720c */ /* 0x000fe20003fa6070 */
[----:B------:R-:W-:Y:S01]  /*0dc0*/  @P4 IMAD.IADD R24, R24, 0x1, -R7 ;  /* 0x0000000118184824 */ /* 0x000fe200078e0a07 */
[----:B------:R-:W-:Y:S01]  /*0dd0*/  ISETP.GE.U32.AND P6, PT, R23, 0x3, PT ;  /* 0x000000031700780c */ /* 0x000fe20003fc6070 */
[----:B-1----:R-:W-:Y:S01]  /*0de0*/  IMAD.MOV.U32 R14, RZ, RZ, R0 ;  /* 0x000000ffff0e7224 */ /* 0x002fe200078e0000 */
[----:B------:R-:W-:Y:S11]  /*0df0*/  @!P1 BRA `(.L_x_47012) ;  /* 0x0000000000389947 */ /* 0x000ff60003800000 */
[----:B------:R-:W1:Y:S01]  /*0e00*/  S2R R15, SR_CgaCtaId ;  /* 0x00000000000f7919 */ /* 0x000e620000008800 */
[----:B------:R-:W-:Y:S01]  /*0e10*/  MOV R14, 0x400 ;  /* 0x00000400000e7802 */ /* 0x000fe20000000f00 */
[----:B------:R-:W-:Y:S02]  /*0e20*/  VIADD R17, R23, 0x1 ;  /* 0x0000000117117836 */ /* 0x000fe40000000000 */
[----:B0-----:R-:W-:Y:S01]  /*0e30*/  IMAD.MOV.U32 R16, RZ, RZ, RZ ;  /* 0x000000ffff107224 */ /* 0x001fe200078e00ff */
[----:B------:R-:W-:Y:S02]  /*0e40*/  IADD3 R14, PT, PT, R14, 0x480, RZ ;  /* 0x000004800e0e7810 */ /* 0x000fe40007ffe0ff */
[----:B------:R-:W-:Y:S02]  /*0e50*/  LOP3.LUT R19, R17, 0x3, RZ, 0xc0, !PT ;  /* 0x0000000311137812 */ /* 0x000fe400078ec0ff */
[----:B-1----:R-:W-:Y:S01]  /*0e60*/  LEA R15, R15, R14, 0x18 ;  /* 0x0000000e0f0f7211 */ /* 0x002fe200078ec0ff */
[----:B------:R-:W-:-:S07]  /*0e70*/  IMAD.MOV.U32 R14, RZ, RZ, R0 ;  /* 0x000000ffff0e7224 */ /* 0x000fce00078e0000 */
.L_x_47013:
[----:B------:R-:W-:Y:S01]  /*0e80*/  LEA R17, R14, R15, 0x2 ;  /* 0x0000000f0e117211 */ /* 0x000fe200078e10ff */
[----:B------:R-:W-:Y:S02]  /*0e90*/  VIADD R16, R16, 0x1 ;  /* 0x0000000110107836 */ /* 0x000fe40000000000 */
[----:B------:R-:W-:Y:S02]  /*0ea0*/  IMAD.IADD R14, R5, 0x1, R14 ;  /* 0x00000001050e7824 */ /* 0x000fe400078e020e */
[----:B------:R1:W-:Y:S01]  /*0eb0*/  STS [R17], RZ ;  /* 0x000000ff11007388 */ /* 0x0003e20000000800 */
[----:B------:R-:W-:-:S13]  /*0ec0*/  ISETP.NE.AND P1, PT, R16, R19, PT ;  /* 0x000000131000720c */ /* 0x000fda0003f25270 */
[----:B-1----:R-:W-:Y:S05]  /*0ed0*/  @P1 BRA `(.L_x_47013) ;  /* 0xfffffffc00e81947 */ /* 0x002fea000383ffff */
.L_x_47012:
[----:B------:R-:W-:Y:S05]  /*0ee0*/  BSYNC.RECONVERGENT B0 ;  /* 0x0000000000007941 */ /* 0x000fea0003800200 */
.L_x_47011:
[----:B------:R-:W-:Y:S04]  /*0ef0*/  BSSY.RECONVERGENT B0, `(.L_x_47014) ;  /* 0x0000011000007945 */ /* 0x000fe80003800200 */
[----:B------:R-:W-:Y:S05]  /*0f00*/  @!P6 BRA `(.L_x_47015) ;  /* 0x00000000003ce947 */ /* 0x000fea0003800000 */
[----:B0-----:R-:W0:Y:S01]  /*0f10*/  S2R R16, SR_CgaCtaId ;  /* 0x0000000000107919 */ /* 0x001e220000008800 */
[----:B------:R-:W-:-:S05]  /*0f20*/  MOV R15, 0x400 ;  /* 0x00000400000f7802 */ /* 0x000fca0000000f00 */
[----:B------:R-:W-:-:S05]  /*0f30*/  VIADD R15, R15, 0x480 ;  /* 0x000004800f0f7836 */ /* 0x000fca0000000000 */
[----:B0-----:R-:W-:-:S07]  /*0f40*/  LEA R17, R16, R15, 0x18 ;  /* 0x0000000f10117211 */ /* 0x001fce00078ec0ff */
.L_x_47016:
[----:B-1----:R-:W-:Y:S02]  /*0f50*/  LEA R20, R14, R17, 0x2 ;  /* 0x000000110e147211 */ /* 0x002fe400078e10ff */
        /* <DEDUP_REMOVED lines=10> */
.L_x_47015:
[----:B------:R-:W-:Y:S05]  /*1000*/  BSYNC.RECONVERGENT B0 ;  /* 0x0000000000007941 */ /* 0x000fea0003800200 */
.L_x_47014:
[----:B------:R-:W-:Y:S01]  /*1010*/  BAR.SYNC.DEFER_BLOCKING 0x0 ;  /* 0x0000000000007b1d */ /* 0x000fe20000010000 */
[-C--:B------:R-:W-:Y:S01]  /*1020*/  ISETP.GE.U32.AND P6, PT, R24, R7.reuse, PT ;  /* 0x000000071800720c */ /* 0x080fe20003fc6070 */
[----:B------:R-:W-:Y:S01]  /*1030*/  @P2 VIADD R6, R6, 0x1 ;  /* 0x0000000106062836 */ /* 0x000fe20000000000 */
[----:B------:R-:W-:Y:S01]  /*1040*/  ISETP.GE.AND P2, PT, R2, 0x1, PT ;  /* 0x000000010200780c */ /* 0x000fe20003f46270 */
[----:B------:R-:W-:Y:S01]  /*1050*/  @P5 IMAD.IADD R10, R10, 0x1, -R7 ;  /* 0x000000010a0a5824 */ /* 0x000fe200078e0a07 */
[----:B------:R-:W-:Y:S01]  /*1060*/  ISETP.NE.U32.AND P1, PT, R7, RZ, PT ;  /* 0x000000ff0700720c */ /* 0x000fe20003f25070 */
[----:B------:R-:W-:Y:S01]  /*1070*/  @P4 VIADD R22, R22, 0x1 ;  /* 0x0000000116164836 */ /* 0x000fe20000000000 */
[----:B-1----:R-:W-:Y:S02]  /*1080*/  LOP3.LUT R15, RZ, R7, RZ, 0x33, !PT ;  /* 0x00000007ff0f7212 */ /* 0x002fe400078e33ff */
[----:B------:R-:W-:Y:S02]  /*1090*/  @P0 IADD3 R6, PT, PT, R6, 0x1, RZ ;  /* 0x0000000106060810 */ /* 0x000fe40007ffe0ff */
[----:B------:R-:W-:-:S02]  /*10a0*/  SEL R14, R15, R10, !P1 ;  /* 0x0000000a0f0e7207 */ /* 0x000fc40004800000 */
[----:B------:R-:W-:Y:S01]  /*10b0*/  SEL R6, R11, R6, !P3 ;  /* 0x000000060b067207 */ /* 0x000fe20005800000 */
[----:B------:R-:W-:Y:S02]  /*10c0*/  @P6 VIADD R22, R22, 0x1 ;  /* 0x0000000116166836 */ /* 0x000fe40000000000 */
[----:B------:R-:W-:-:S03]  /*10d0*/  IMAD.SHL.U32 R14, R14, 0x2, RZ ;  /* 0x000000020e0e7824 */ /* 0x000fc600078e00ff */
[----:B------:R-:W-:Y:S01]  /*10e0*/  SEL R22, R15, R22, !P1 ;  /* 0x000000160f167207 */ /* 0x000fe20004800000 */
[----:B------:R-:W-:Y:S06]  /*10f0*/  @!P2 BRA `(.L_x_47017) ;  /* 0x000000100098a947 */ /* 0x000fec0003800000 */
[----:B------:R-:W-:Y:S01]  /*1100*/  ISETP.NE.AND P0, PT, R7, 0x1, PT ;  /* 0x000000010700780c */ /* 0x000fe20003f05270 */
[----:B------:R-:W-:Y:S01]  /*1110*/  IMAD.MOV R10, RZ, RZ, -R13 ;  /* 0x000000ffff0a7224 */ /* 0x000fe200078e0a0d */
[----:B------:R-:W-:Y:S02]  /*1120*/  VIMNMX R15, PT, PT, R12, 0x2, PT ;  /* 0x000000020c0f7848 */ /* 0x000fe40003fe0100 */
[----:B0-----:R-:W-:Y:S02]  /*1130*/  LOP3.LUT R16, R22, 0x1, RZ, 0xc0, !PT ;  /* 0x0000000116107812 */ /* 0x001fe400078ec0ff */
[----:B------:R-:W-:-:S07]  /*1140*/  LEA R12, R10, 0x201f, 0x8 ;  /* 0x0000201f0a0c7811 */ /* 0x000fce00078e40ff */
[----:B------:R-:W-:Y:S05]  /*1150*/  @P0 BRA `(.L_x_47018) ;  /* 0x0000000400700947 */ /* 0x000fea0003800000 */
[C---:B------:R-:W-:Y:S01]  /*1160*/  IADD3 R4, PT, PT, R16.reuse, 0x1, RZ ;  /* 0x0000000110047810 */ /* 0x040fe20007ffe0ff */
[----:B------:R-:W-:Y:S01]  /*1170*/  BSSY B1, `(.L_x_47019) ;  /* 0x0000059000017945 */ /* 0x000fe20003800000 */
[-C--:B------:R-:W-:Y:S01]  /*1180*/  ISETP.GE.AND P0, PT, R16, R13.reuse, PT ;  /* 0x0000000d1000720c */ /* 0x080fe20003f06270 */
[----:B------:R-:W-:Y:S01]  /*1190*/  IMAD.MOV.U32 R19, RZ, RZ, RZ ;  /* 0x000000ffff137224 */ /* 0x000fe200078e00ff */
[----:B------:R-:W-:Y:S01]  /*11a0*/  ISETP.GE.AND P1, PT, R4, R13, PT ;  /* 0x0000000d0400720c */ /* 0x000fe20003f26270 */
[----:B------:R-:W0:Y:S01]  /*11b0*/  LDCU UR8, c[0x0][0x3ac] ;  /* 0x00007580ff0877ac */ /* 0x000e220008000800 */
[C---:B------:R-:W-:Y:S02]  /*11c0*/  SEL R17, R13.reuse, RZ, P0 ;  /* 0x000000ff0d117207 */ /* 0x040fe40000000000 */
[----:B------:R-:W-:Y:S02]  /*11d0*/  SEL R21, R13, RZ, P1 ;  /* 0x000000ff0d157207 */ /* 0x000fe40000800000 */
[C---:B------:R-:W-:Y:S01]  /*11e0*/  LOP3.LUT R18, R16.reuse, 0x1, RZ, 0x3c, !PT ;  /* 0x0000000110127812 */ /* 0x040fe200078e3cff */
[----:B------:R-:W-:-:S02]  /*11f0*/  IMAD.IADD R17, R16, 0x1, -R17 ;  /* 0x0000000110117824 */ /* 0x000fc400078e0a11 */
[----:B------:R-:W-:-:S07]  /*1200*/  IMAD.IADD R21, R4, 0x1, -R21 ;  /* 0x0000000104157824 */ /* 0x000fce00078e0a15 */
.L_x_47029:
[----:B-1----:R-:W1:Y:S01]  /*1210*/  LDC R20, c[0x0][0x3ac] ;  /* 0x0000eb00ff147b82 */ /* 0x002e620000000800 */
[----:B------:R-:W-:Y:S01]  /*1220*/  IADD3 R13, PT, PT, R22, R19, RZ ;  /* 0x00000013160d7210 */ /* 0x000fe20007ffe0ff */
[----:B------:R-:W-:Y:S01]  /*1230*/  IMAD.IADD R19, R9, 0x1, R19 ;  /* 0x0000000109137824 */ /* 0x000fe200078e0213 */
[----:B------:R-:W-:-:S04]  /*1240*/  ISETP.GE.AND P3, PT, R8, R15, PT ;  /* 0x0000000f0800720c */ /* 0x000fc80003f66270 */
[----:B------:R-:W-:Y:S02]  /*1250*/  ISETP.GE.AND P2, PT, R19, R2, PT ;  /* 0x000000021300720c */ /* 0x000fe40003f46270 */
[C---:B-1----:R-:W-:Y:S01]  /*1260*/  ISETP.GE.AND P1, PT, R20.reuse, 0x1, PT ;  /* 0x000000011400780c */ /* 0x042fe20003f26270 */
[----:B------:R-:W-:Y:S01]  /*1270*/  IMAD R11, R13, R20, R14 ;  /* 0x000000140d0b7224 */ /* 0x000fe200078e020e */
[----:B------:R-:W-:-:S11]  /*1280*/  ISETP.GE.AND P0, PT, R20, 0x2, PT ;  /* 0x000000021400780c */ /* 0x000fd60003f06270 */
[----:B---34-:R-:W-:Y:S05]  /*1290*/  @!P1 BRA `(.L_x_47020) ;  /* 0x00000000001c9947 */ /* 0x018fea0003800000 */
[----:B------:R-:W1:Y:S01]  /*12a0*/  S2UR UR5, SR_CgaCtaId ;  /* 0x00000000000579c3 */ /* 0x000e620000008800 */
[----:B------:R-:W-:Y:S01]  /*12b0*/  UMOV UR4, 0x400 ;  /* 0x0000040000047882 */ /* 0x000fe20000000000 */
[----:B------:R-:W-:Y:S01]  /*12c0*/  IMAD.IADD R7, R16, 0x1, R11 ;  /* 0x0000000110077824 */ /* 0x000fe200078e020b */
[----:B------:R-:W-:-:S04]  /*12d0*/  UIADD3 UR4, UPT, UPT, UR4, 0x80, URZ ;  /* 0x0000008004047890 */ /* 0x000fc8000fffe0ff */
[----:B-1----:R-:W-:-:S06]  /*12e0*/  ULEA UR4, UR5, UR4, 0x18 ;  /* 0x0000000405047291 */ /* 0x002fcc000f8ec0ff */
[----:B------:R-:W-:-:S06]  /*12f0*/  LEA R7, R7, UR4, 0x2 ;  /* 0x0000000407077c11 */ /* 0x000fcc000f8e10ff */
[----:B------:R-:W1:Y:S02]  /*1300*/  LDS R7, [R7] ;  /* 0x0000000007077984 */ /* 0x000e640000000800 */
.L_x_47020:
        /* <DEDUP_REMOVED lines=8> */
.L_x_47021:
[----:B------:R-:W-:Y:S04]  /*1390*/  BSSY B0, `(.L_x_47022) ;  /* 0x0000035000007945 */ /* 0x000fe80003800000 */
[----:B------:R-:W-:Y:S05]  /*13a0*/  @P3 BRA `(.L_x_47023) ;  /* 0x0000000000cc3947 */ /* 0x000fea0003800000 */
[----:B------:R-:W-:Y:S01]  /*13b0*/  IABS R24, R20 ;  /* 0x0000001400187213 */ /* 0x000fe20000000000 */
[----:B------:R-:W-:Y:S01]  /*13c0*/  IMAD.MOV.U32 R10, RZ, RZ, RZ ;  /* 0x000000ffff0a7224 */ /* 0x000fe200078e00ff */
[----:B------:R-:W-:Y:S02]  /*13d0*/  ISETP.NE.AND P4, PT, R20, RZ, PT ;  /* 0x000000ff1400720c */ /* 0x000fe40003f85270 */
[----:B------:R-:W4:Y:S08]  /*13e0*/  I2F.RP R25, R24 ;  /* 0x0000001800197306 */ /* 0x000f300000209400 */
[----:B----4-:R-:W4:Y:S02]  /*13f0*/  MUFU.RCP R25, R25 ;  /* 0x0000001900197308 */ /* 0x010f240000001000 */
[----:B----4-:R-:W-:-:S02]  /*1400*/  IADD3 R26, PT, PT, R25, 0xffffffe, RZ ;  /* 0x0ffffffe191a7810 */ /* 0x010fc40007ffe0ff */
[----:B------:R-:W4:Y:S04]  /*1410*/  S2R R25, SR_CgaCtaId ;  /* 0x0000000000197919 */ /* 0x000f280000008800 */
[----:B------:R-:W5:Y:S02]  /*1420*/  F2I.FTZ.U32.TRUNC.NTZ R11, R26 ;  /* 0x0000001a000b7305 */ /* 0x000f64000021f000 */
[----:B-----5:R-:W-:-:S04]  /*1430*/  IMAD.MOV R27, RZ, RZ, -R11 ;  /* 0x000000ffff1b7224 */ /* 0x020fc800078e0a0b */
[----:B------:R-:W-:-:S04]  /*1440*/  IMAD R27, R27, R24, RZ ;  /* 0x000000181b1b7224 */ /* 0x000fc800078e02ff */
[----:B------:R-:W-:Y:S01]  /*1450*/  IMAD.HI.U32 R28, R11, R27, R10 ;  /* 0x0000001b0b1c7227 */ /* 0x000fe200078e000a */
[----:B------:R-:W-:-:S04]  /*1460*/  LOP3.LUT R10, R0, 0x1f, RZ, 0xc0, !PT ;  /* 0x0000001f000a7812 */ /* 0x000fc800078ec0ff */
[----:B------:R-:W-:Y:S02]  /*1470*/  IABS R11, R10 ;  /* 0x0000000a000b7213 */ /* 0x000fe40000000000 */
[----:B------:R-:W-:-:S03]  /*1480*/  ISETP.GE.AND P3, PT, R10, RZ, PT ;  /* 0x000000ff0a00720c */ /* 0x000fc60003f66270 */
        /* <DEDUP_REMOVED lines=8> */
[----:B------:R-:W-:-:S03]  /*1510*/  IADD3 R24, PT, PT, R10, 0x480, RZ ;  /* 0x000004800a187810 */ /* 0x000fc60007ffe0ff */
[----:B------:R-:W-:Y:S01]  /*1520*/  @!P3 IMAD.MOV R11, RZ, RZ, -R11 ;  /* 0x000000ffff0bb224 */ /* 0x000fe200078e0a0b */
[----:B------:R-:W-:Y:S02]  /*1530*/  @!P4 LOP3.LUT R11, RZ, R20, RZ, 0x33, !PT ;  /* 0x00000014ff0bc212 */ /* 0x000fe400078e33ff */
[C---:B----4-:R-:W-:Y:S02]  /*1540*/  LEA R20, R25.reuse, R10, 0x18 ;  /* 0x0000000a19147211 */ /* 0x050fe400078ec0ff */
[----:B------:R-:W-:Y:S01]  /*1550*/  LEA R24, R25, R24, 0x18 ;  /* 0x0000001819187211 */ /* 0x000fe200078ec0ff */
[----:B------:R-:W-:Y:S02]  /*1560*/  IMAD.MOV.U32 R25, RZ, RZ, R8 ;  /* 0x000000ffff197224 */ /* 0x000fe400078e0008 */
[----:B------:R-:W-:-:S07]  /*1570*/  IMAD R20, R11, 0x4, R20 ;  /* 0x000000040b147824 */ /* 0x000fce00078e0214 */
.L_x_47028:
[----:B0---4-:R-:W-:Y:S01]  /*1580*/  IMAD R28, R25, 0xc, R20 ;  /* 0x0000000c191c7824 */ /* 0x011fe200078e0214 */
[----:B------:R-:W-:-:S05]  /*1590*/  MOV R27, RZ ;  /* 0x000000ff001b7202 */ /* 0x000fca0000000f00 */
[----:B------:R-:W4:Y:S01]  /*15a0*/  LDS R28, [R28] ;  /* 0x000000001c1c7984 */ /* 0x000f220000000800 */
[----:B------:R-:W-:Y:S05]  /*15b0*/  @!P1 BRA `(.L_x_47024) ;  /* 0x0000000000109947 */ /* 0x000fea0003800000 */
[----:B------:R-:W-:-:S03]  /*15c0*/  UMOV UR4, 0xffffffff ;  /* 0xffffffff00047882 */ /* 0x000fc60000000000 */
[----:B------:R-:W-:Y:S05]  /*15d0*/  BRA.DIV UR4, `(.L_x_47025) ;  /* 0x00000012044c7947 */ /* 0x000fea000b800000 */
[----:B----4-:R4:W0:Y:S02]  /*15e0*/  SHFL.IDX PT, R11, R28, R17, R12 ;  /* 0x000000111c0b7389 */ /* 0x01082400000e000c */
.L_x_47056:
[----:B01----:R-:W-:-:S07]  /*15f0*/  IMAD R27, R7, R11, RZ ;  /* 0x0000000b071b7224 */ /* 0x003fce00078e02ff */
.L_x_47024:
[----:B0-----:R-:W-:-:S09]  /*1600*/  UISETP.GE.AND UP0, UPT, UR8, 0x2, UPT ;  /* 0x000000020800788c */ /* 0x001fd2000bf06270 */
[----:B------:R-:W-:Y:S05]  /*1610*/  BRA.U !UP0, `(.L_x_47026) ;  /* 0x0000000108107547 */ /* 0x000fea000b800000 */
[----:B------:R-:W-:-:S03]  /*1620*/  UMOV UR4, 0xffffffff ;  /* 0xffffffff00047882 */ /* 0x000fc60000000000 */
[----:B------:R-:W-:Y:S05]  /*1630*/  BRA.DIV UR4, `(.L_x_47027) ;  /* 0x0000001204547947 */ /* 0x000fea000b800000 */
[----:B----4-:R0:W4:Y:S02]  /*1640*/  SHFL.IDX PT, R11, R28, R21, R12 ;  /* 0x000000151c0b7389 */ /* 0x01012400000e000c */
.L_x_47059:
[----:B---34-:R-:W-:-:S07]  /*1650*/  IMAD R27, R4, R11, R27 ;  /* 0x0000000b041b7224 */ /* 0x018fce00078e021b */
.L_x_47026:
        /* <DEDUP_REMOVED lines=8> */
.L_x_47023:
[----:B0-----:R-:W-:Y:S05]  /*16e0*/  BSYNC B0 ;  /* 0x0000000000007941 */ /* 0x001fea0003800000 */
.L_x_47022:
[----:B------:R-:W-:Y:S05]  /*16f0*/  @!P2 BRA `(.L_x_47029) ;  /* 0xfffffff800c4a947 */ /* 0x000fea000383ffff */
[----:B------:R-:W-:Y:S05]  /*1700*/  BSYNC B1 ;  /* 0x0000000000017941 */ /* 0x000fea0003800000 */
.L_x_47019:
[----:B------:R-:W-:Y:S05]  /*1710*/  BRA `(.L_x_47017) ;  /* 0x0000000c00107947 */ /* 0x000fea0003800000 */
.L_x_47018:
[----:B------:R-:W-:-:S13]  /*1720*/  ISETP.GT.U32.AND P0, PT, R13, 0x1f, PT ;  /* 0x0000001f0d00780c */ /* 0x000fda0003f04070 */
[----:B------:R-:W-:Y:S05]  /*1730*/  @P0 BRA `(.L_x_47030) ;  /* 0x0000000400400947 */ /* 0x000fea0003800000 */
[C---:B------:R-:W-:Y:S01]  /*1740*/  VIADD R4, R16.reuse, 0x1 ;  /* 0x0000000110047836 */ /* 0x040fe20000000000 */
[CC--:B------:R-:W-:Y:S01]  /*1750*/  ISETP.GE.U32.AND P0, PT, R16.reuse, R13.reuse, PT ;  /* 0x0000000d1000720c */ /* 0x0c0fe20003f06070 */
[----:B------:R-:W-:Y:S01]  /*1760*/  HFMA2 R19, -RZ, RZ, 0, 0 ;  /* 0x00000000ff137431 */ /* 0x000fe200000001ff */
[----:B------:R-:W-:Y:S02]  /*1770*/  LOP3.LUT R18, R16, 0x1, RZ, 0x3c, !PT ;  /* 0x0000000110127812 */ /* 0x000fe400078e3cff */
[----:B------:R-:W-:Y:S02]  /*1780*/  ISETP.GE.U32.AND P1, PT, R4, R13, PT ;  /* 0x0000000d0400720c */ /* 0x000fe40003f26070 */
[C---:B------:R-:W-:Y:S02]  /*1790*/  SEL R17, R13.reuse, RZ, P0 ;  /* 0x000000ff0d117207 */ /* 0x040fe40000000000 */
[----:B------:R-:W-:-:S03]  /*17a0*/  SEL R21, R13, RZ, P1 ;  /* 0x000000ff0d157207 */ /* 0x000fc60000800000 */
[----:B------:R-:W-:Y:S02]  /*17b0*/  IMAD.IADD R17, R16, 0x1, -R17 ;  /* 0x0000000110117824 */ /* 0x000fe400078e0a11 */
[----:B------:R-:W-:-:S07]  /*17c0*/  IMAD.IADD R21, R4, 0x1, -R21 ;  /* 0x0000000104157824 */ /* 0x000fce00078e0a15 */
.L_x_47039:
[----:B0-----:R-:W0:Y:S01]  /*17d0*/  LDC R20, c[0x0][0x3ac] ;  /* 0x0000eb00ff147b82 */ /* 0x001e220000000800 */
[----:B------:R-:W-:Y:S01]  /*17e0*/  IMAD.IADD R13, R22, 0x1, R19 ;  /* 0x00000001160d7824 */ /* 0x000fe200078e0213 */
[----:B------:R-:W-:Y:S02]  /*17f0*/  IADD3 R19, PT, PT, R9, R19, RZ ;  /* 0x0000001309137210 */ /* 0x000fe40007ffe0ff */
[----:B------:R-:W-:Y:S02]  /*1800*/  ISETP.GE.AND P3, PT, R8, R15, PT ;  /* 0x0000000f0800720c */ /* 0x000fe40003f66270 */
[----:B------:R-:W-:Y:S02]  /*1810*/  ISETP.GE.AND P2, PT, R19, R2, PT ;  /* 0x000000021300720c */ /* 0x000fe40003f46270 */
[C---:B0-----:R-:W-:Y:S01]  /*1820*/  ISETP.NE.AND P0, PT, R20.reuse, RZ, PT ;  /* 0x000000ff1400720c */ /* 0x041fe20003f05270 */
[----:B------:R-:W-:Y:S01]  /*1830*/  IMAD R11, R13, R20, R14 ;  /* 0x000000140d0b7224 */ /* 0x000fe200078e020e */
[----:B------:R-:W-:-:S11]  /*1840*/  ISETP.GE.U32.AND P1, PT, R20, 0x2, PT ;  /* 0x000000021400780c */ /* 0x000fd60003f26070 */
[----:B-1-3--:R-:W-:Y:S05]  /*1850*/  @!P0 BRA `(.L_x_47031) ;  /* 0x00000000001c8947 */ /* 0x00afea0003800000 */
[----:B------:R-:W0:Y:S01]  /*1860*/  S2UR UR5, SR_CgaCtaId ;  /* 0x00000000000579c3 */ /* 0x000e220000008800 */
[----:B------:R-:W-:Y:S01]  /*1870*/  UMOV UR4, 0x400 ;  /* 0x0000040000047882 */ /* 0x000fe20000000000 */
[----:B------:R-:W-:Y:S01]  /*1880*/  IMAD.IADD R7, R16, 0x1, R11 ;  /* 0x0000000110077824 */ /* 0x000fe200078e020b */
[----:B------:R-:W-:-:S04]  /*1890*/  UIADD3 UR4, UPT, UPT, UR4, 0x80, URZ ;  /* 0x0000008004047890 */ /* 0x000fc8000fffe0ff */
[----:B0-----:R-:W-:-:S06]  /*18a0*/  ULEA UR4, UR5, UR4, 0x18 ;  /* 0x0000000405047291 */ /* 0x001fcc000f8ec0ff */
[----:B------:R-:W-:-:S06]  /*18b0*/  LEA R7, R7, UR4, 0x2 ;  /* 0x0000000407077c11 */ /* 0x000fcc000f8e10ff */
[----:B------:R-:W0:Y:S02]  /*18c0*/  LDS R7, [R7] ;  /* 0x0000000007077984 */ /* 0x000e240000000800 */
.L_x_47031:
        /* <DEDUP_REMOVED lines=8> */
.L_x_47032:
[----:B------:R-:W-:Y:S04]  /*1950*/  BSSY B0, `(.L_x_47033) ;  /* 0x000002c000007945 */ /* 0x000fe80003800000 */
[----:B------:R-:W-:Y:S05]  /*1960*/  @P3 BRA `(.L_x_47034) ;  /* 0x0000000000a83947 */ /* 0x000fea0003800000 */
[----:B------:R-:W3:Y:S01]  /*1970*/  I2F.U32.RP R25, R20 ;  /* 0x0000001400197306 */ /* 0x000ee20000209000 */
[----:B------:R-:W-:Y:S01]  /*1980*/  IMAD.MOV.U32 R10, RZ, RZ, RZ ;  /* 0x000000ffff0a7224 */ /* 0x000fe200078e00ff */
[----:B------:R-:W-:Y:S02]  /*1990*/  LOP3.LUT R24, R0, 0x1f, RZ, 0xc0, !PT ;  /* 0x0000001f00187812 */ /* 0x000fe400078ec0ff */
[----:B------:R-:W-:-:S04]  /*19a0*/  ISETP.NE.U32.AND P3, PT, R20, RZ, PT ;  /* 0x000000ff1400720c */ /* 0x000fc80003f65070 */
[----:B---3--:R-:W3:Y:S02]  /*19b0*/  MUFU.RCP R25, R25 ;  /* 0x0000001900197308 */ /* 0x008ee40000001000 */
[----:B---3--:R-:W-:Y:S02]  /*19c0*/  IADD3 R26, PT, PT, R25, 0xffffffe, RZ ;  /* 0x0ffffffe191a7810 */ /* 0x008fe40007ffe0ff */
[----:B------:R-:W3:Y:S04]  /*19d0*/  S2R R25, SR_CgaCtaId ;  /* 0x0000000000197919 */ /* 0x000ee80000008800 */
[----:B------:R-:W4:Y:S02]  /*19e0*/  F2I.FTZ.U32.TRUNC.NTZ R11, R26 ;  /* 0x0000001a000b7305 */ /* 0x000f24000021f000 */
[----:B----4-:R-:W-:-:S04]  /*19f0*/  IMAD.MOV R27, RZ, RZ, -R11 ;  /* 0x000000ffff1b7224 */ /* 0x010fc800078e0a0b */
[----:B------:R-:W-:-:S04]  /*1a00*/  IMAD R27, R27, R20, RZ ;  /* 0x000000141b1b7224 */ /* 0x000fc800078e02ff */
[----:B------:R-:W-:-:S06]  /*1a10*/  IMAD.HI.U32 R27, R11, R27, R10 ;  /* 0x0000001b0b1b7227 */ /* 0x000fcc00078e000a */
[----:B------:R-:W-:-:S05]  /*1a20*/  IMAD.HI.U32 R10, R27, R24, RZ ;  /* 0x000000181b0a7227 */ /* 0x000fca00078e00ff */
[----:B------:R-:W-:Y:S02]  /*1a30*/  IADD3 R11, PT, PT, -R10, RZ, RZ ;  /* 0x000000ff0a0b7210 */ /* 0x000fe40007ffe1ff */
[----:B------:R-:W-:-:S03]  /*1a40*/  MOV R10, 0x400 ;  /* 0x00000400000a7802 */ /* 0x000fc60000000f00 */
[----:B------:R-:W-:Y:S01]  /*1a50*/  IMAD R11, R20, R11, R24 ;  /* 0x0000000b140b7224 */ /* 0x000fe200078e0218 */
[----:B------:R-:W-:-:S04]  /*1a60*/  IADD3 R24, PT, PT, R10, 0x480, RZ ;  /* 0x000004800a187810 */ /* 0x000fc80007ffe0ff */
[----:B------:R-:W-:Y:S02]  /*1a70*/  ISETP.GE.U32.AND P0, PT, R11, R20, PT ;  /* 0x000000140b00720c */ /* 0x000fe40003f06070 */
[----:B---3--:R-:W-:-:S11]  /*1a80*/  LEA R24, R25, R24, 0x18 ;  /* 0x0000001819187211 */ /* 0x008fd600078ec0ff */
[----:B------:R-:W-:-:S05]  /*1a90*/  @P0 IMAD.IADD R11, R11, 0x1, -R20 ;  /* 0x000000010b0b0824 */ /* 0x000fca00078e0a14 */
[----:B------:R-:W-:-:S13]  /*1aa0*/  ISETP.GE.U32.AND P0, PT, R11, R20, PT ;  /* 0x000000140b00720c */ /* 0x000fda0003f06070 */
[----:B------:R-:W-:Y:S01]  /*1ab0*/  @P0 IMAD.IADD R11, R11, 0x1, -R20 ;  /* 0x000000010b0b0824 */ /* 0x000fe200078e0a14 */
[----:B------:R-:W-:Y:S02]  /*1ac0*/  @!P3 LOP3.LUT R11, RZ, R20, RZ, 0x33, !PT ;  /* 0x00000014ff0bb212 */ /* 0x000fe400078e33ff */
[----:B------:R-:W-:Y:S01]  /*1ad0*/  LEA R20, R25, R10, 0x18 ;  /* 0x0000000a19147211 */ /* 0x000fe200078ec0ff */
[----:B------:R-:W-:-:S04]  /*1ae0*/  IMAD.MOV.U32 R25, RZ, RZ, R8 ;  /* 0x000000ffff197224 */ /* 0x000fc800078e0008 */
[----:B------:R-:W-:-:S07]  /*1af0*/  IMAD R20, R11, 0x4, R20 ;  /* 0x000000040b147824 */ /* 0x000fce00078e0214 */
.L_x_47038:
[----:B0--3--:R-:W-:Y:S01]  /*1b00*/  IMAD R28, R25, 0xc, R20 ;  /* 0x0000000c191c7824 */ /* 0x009fe200078e0214 */
[----:B------:R-:W-:-:S05]  /*1b10*/  UMOV UR4, 0xffffffff ;  /* 0xffffffff00047882 */ /* 0x000fca0000000000 */
[----:B------:R-:W3:Y:S01]  /*1b20*/  LDS R28, [R28] ;  /* 0x000000001c1c7984 */ /* 0x000ee20000000800 */
[----:B------:R-:W-:Y:S05]  /*1b30*/  BRA.DIV UR4, `(.L_x_47035) ;  /* 0x0000000e04347947 */ /* 0x000fea000b800000 */
[----:B---3--:R3:W4:Y:S02]  /*1b40*/  SHFL.IDX PT, R11, R28, R17, R12 ;  /* 0x000000111c0b7389 */ /* 0x00872400000e000c */
.L_x_47062:
[----:B0---4-:R-:W-:Y:S01]  /*1b50*/  IMAD R27, R7, R11, RZ ;  /* 0x0000000b071b7224 */ /* 0x011fe200078e02ff */
[----:B------:R-:W-:Y:S06]  /*1b60*/  @!P1 BRA `(.L_x_47036) ;  /* 0x0000000000109947 */ /* 0x000fec0003800000 */
[----:B------:R-:W-:-:S03]  /*1b70*/  UMOV UR4, 0xffffffff ;  /* 0xffffffff00047882 */ /* 0x000fc60000000000 */
[----:B------:R-:W-:Y:S05]  /*1b80*/  BRA.DIV UR4, `(.L_x_47037) ;  /* 0x0000000e04407947 */ /* 0x000fea000b800000 */
[----:B------:R0:W4:Y:S02]  /*1b90*/  SHFL.IDX PT, R11, R28, R21, R12 ;  /* 0x000000151c0b7389 */ /* 0x00012400000e000c */
.L_x_47065:
[----:B-1--4-:R-:W-:-:S07]  /*1ba0*/  IMAD R27, R4, R11, R27 ;  /* 0x0000000b041b7224 */ /* 0x012fce00078e021b */
.L_x_47036:
[----:B------:R-:W-:Y:S02]  /*1bb0*/  IMAD R11, R2, R25, R13 ;  /* 0x00000019020b7224 */ /* 0x000fe400078e020d */
[----:B------:R-:W-:-:S03]  /*1bc0*/  IMAD.IADD R25, R6, 0x1, R25 ;  /* 0x0000000106197824 */ /* 0x000fc600078e0219 */
[----:B------:R-:W-:Y:S02]  /*1bd0*/  LEA R10, R11, R24, 0x2 ;  /* 0x000000180b0a7211 */ /* 0x000fe400078e10ff */
[----:B------:R-:W-:-:S03]  /*1be0*/  ISETP.GE.AND P0, PT, R25, R15, PT ;  /* 0x0000000f1900720c */ /* 0x000fc60003f06270 */
[----:B------:R4:W-:Y:S10]  /*1bf0*/  STS [R10], R27 ;  /* 0x0000001b0a007388 */ /* 0x0009f40000000800 */
[----:B----4-:R-:W-:Y:S05]  /*1c00*/  @!P0 BRA `(.L_x_47038) ;  /* 0xfffffffc00bc8947 */ /* 0x010fea000383ffff */
.L_x_47034:
[----:B------:R-:W-:Y:S05]  /*1c10*/  BSYNC B0 ;  /* 0x0000000000007941 */ /* 0x000fea0003800000 */
.L_x_47033:
[----:B------:R-:W-:Y:S05]  /*1c20*/  @!P2 BRA `(.L_x_47039) ;  /* 0xfffffff800e8a947 */ /* 0x000fea000383ffff */
[----:B------:R-:W-:Y:S05]  /*1c30*/  BRA `(.L_x_47017) ;  /* 0x0000000400c87947 */ /* 0x000fea0003800000 */
.L_x_47030:
[C---:B------:R-:W-:Y:S01]  /*1c40*/  VIADD R10, R16.reuse, 0x1 ;  /* 0x00000001100a7836 */ /* 0x040fe20000000000 */
[-C--:B------:R-:W-:Y:S01]  /*1c50*/  ISETP.GE.AND P0, PT, R16, R13.reuse, PT ;  /* 0x0000000d1000720c */ /* 0x080fe20003f06270 */
[----:B------:R-:W-:Y:S01]  /*1c60*/  IMAD.MOV.U32 R17, RZ, RZ, RZ ;  /* 0x000000ffff117224 */ /* 0x000fe200078e00ff */
[----:B------:R-:W-:Y:S02]  /*1c70*/  MOV R18, 0xffffff00 ;  /* 0xffffff0000127802 */ /* 0x000fe40000000f00 */
[----:B------:R-:W-:Y:S02]  /*1c80*/  ISETP.GE.AND P1, PT, R10, R13, PT ;  /* 0x0000000d0a00720c */ /* 0x000fe40003f26270 */
[----:B------:R-:W-:Y:S01]  /*1c90*/  SEL R19, R13, RZ, P0 ;  /* 0x000000ff0d137207 */ /* 0x000fe20000000000 */
[----:B------:R-:W-:Y:S01]  /*1ca0*/  IMAD R18, R7, R18, 0x201f ;  /* 0x0000201f07127424 */ /* 0x000fe200078e0212 */
[----:B------:R-:W-:Y:S02]  /*1cb0*/  SEL R11, R13, RZ, P1 ;  /* 0x000000ff0d0b7207 */ /* 0x000fe40000800000 */
[----:B------:R-:W-:-:S03]  /*1cc0*/  IADD3 R19, PT, PT, R16, -R19, RZ ;  /* 0x8000001310137210 */ /* 0x000fc60007ffe0ff */
[----:B------:R-:W-:-:S07]  /*1cd0*/  IMAD.IADD R13, R10, 0x1, -R11 ;  /* 0x000000010a0d7824 */ /* 0x000fce00078e0a0b */
.L_x_47049:
[----:B0-----:R-:W0:Y:S01]  /*1ce0*/  LDC R25, c[0x0][0x3ac] ;  /* 0x0000eb00ff197b82 */ /* 0x001e220000000800 */
[--C-:B------:R-:W-:Y:S01]  /*1cf0*/  IMAD.IADD R21, R22, 0x1, R17.reuse ;  /* 0x0000000116157824 */ /* 0x100fe200078e0211 */
[----:B------:R-:W-:Y:S01]  /*1d00*/  ISETP.GE.AND P0, PT, R8, R15, PT ;  /* 0x0000000f0800720c */ /* 0x000fe20003f06270 */
[----:B------:R-:W-:-:S05]  /*1d10*/  IMAD.IADD R17, R9, 0x1, R17 ;  /* 0x0000000109117824 */ /* 0x000fca00078e0211 */
[----:B------:R-:W-:Y:S02]  /*1d20*/  ISETP.GE.AND P3, PT, R17, R2, PT ;  /* 0x000000021100720c */ /* 0x000fe40003f66270 */
[----:B0-----:R-:W-:Y:S01]  /*1d30*/  ISETP.GE.AND P1, PT, R25, 0x1, PT ;  /* 0x000000011900780c */ /* 0x001fe20003f26270 */
[----:B------:R-:W-:Y:S01]  /*1d40*/  IMAD R11, R21, R25, R14 ;  /* 0x00000019150b7224 */ /* 0x000fe200078e020e */
[----:B------:R-:W-:-:S11]  /*1d50*/  ISETP.GE.AND P2, PT, R25, 0x2, PT ;  /* 0x000000021900780c */ /* 0x000fd60003f46270 */
[----:B-1-34-:R-:W-:Y:S05]  /*1d60*/  @!P1 BRA `(.L_x_47040) ;  /* 0x00000000001c9947 */ /* 0x01afea0003800000 */
[----:B------:R-:W0:Y:S01]  /*1d70*/  S2UR UR5, SR_CgaCtaId ;  /* 0x00000000000579c3 */ /* 0x000e220000008800 */
[----:B------:R-:W-:Y:S01]  /*1d80*/  UMOV UR4, 0x400 ;  /* 0x0000040000047882 */ /* 0x000fe20000000000 */
[----:B------:R-:W-:Y:S01]  /*1d90*/  IADD3 R10, PT, PT, R16, R11, RZ ;  /* 0x0000000b100a7210 */ /* 0x000fe20007ffe0ff */
[----:B------:R-:W-:-:S04]  /*1da0*/  UIADD3 UR4, UPT, UPT, UR4, 0x80, URZ ;  /* 0x0000008004047890 */ /* 0x000fc8000fffe0ff */
[----:B0-----:R-:W-:-:S06]  /*1db0*/  ULEA UR4, UR5, UR4, 0x18 ;  /* 0x0000000405047291 */ /* 0x001fcc000f8ec0ff */
[----:B------:R-:W-:-:S05]  /*1dc0*/  LEA R10, R10, UR4, 0x2 ;  /* 0x000000040a0a7c11 */ /* 0x000fca000f8e10ff */
[----:B------:R0:W1:Y:S02]  /*1dd0*/  LDS R20, [R10] ;  /* 0x000000000a147984 */ /* 0x0000640000000800 */
.L_x_47040:
        /* <DEDUP_REMOVED lines=9> */
.L_x_47041:
[----:B------:R-:W-:Y:S05]  /*1e70*/  @P0 BRA `(.L_x_47042) ;  /* 0x0000000400340947 */ /* 0x000fea0003800000 */
[----:B------:R-:W-:Y:S01]  /*1e80*/  IABS R26, R25 ;  /* 0x00000019001a7213 */ /* 0x000fe20000000000 */
[----:B0--3--:R-:W-:Y:S01]  /*1e90*/  IMAD.MOV.U32 R10, RZ, RZ, RZ ;  /* 0x000000ffff0a7224 */ /* 0x009fe200078e00ff */
[----:B------:R-:W0:Y:S01]  /*1ea0*/  S2UR UR5, SR_CgaCtaId ;  /* 0x00000000000579c3 */ /* 0x000e220000008800 */
[----:B------:R-:W-:Y:S01]  /*1eb0*/  UMOV UR4, 0x400 ;  /* 0x0000040000047882 */ /* 0x000fe20000000000 */
[----:B------:R-:W3:Y:S08]  /*1ec0*/  I2F.RP R27, R26 ;  /* 0x0000001a001b7306 */ /* 0x000ef00000209400 */
[----:B---3--:R-:W3:Y:S01]  /*1ed0*/  MUFU.RCP R27, R27 ;  /* 0x0000001b001b7308 */ /* 0x008ee20000001000 */
[----:B0-----:R-:W-:Y:S01]  /*1ee0*/  ULEA UR4, UR5, UR4, 0x18 ;  /* 0x0000000405047291 */ /* 0x001fe2000f8ec0ff */
[----:B---3--:R-:W-:-:S06]  /*1ef0*/  VIADD R11, R27, 0xffffffe ;  /* 0x0ffffffe1b0b7836 */ /* 0x008fcc0000000000 */
[----:B------:R-:W0:Y:S02]  /*1f00*/  F2I.FTZ.U32.TRUNC.NTZ R11, R11 ;  /* 0x0000000b000b7305 */ /* 0x000e24000021f000 */
[----:B0-----:R-:W-:-:S05]  /*1f10*/  IADD3 R29, PT, PT, RZ, -R11, RZ ;  /* 0x8000000bff1d7210 */ /* 0x001fca0007ffe0ff */
[----:B------:R-:W-:-:S04]  /*1f20*/  IMAD R29, R29, R26, RZ ;  /* 0x0000001a1d1d7224 */ /* 0x000fc800078e02ff */
[----:B------:R-:W-:Y:S01]  /*1f30*/  IMAD.HI.U32 R29, R11, R29, R10 ;  /* 0x0000001d0b1d7227 */ /* 0x000fe200078e000a */
[----:B------:R-:W-:-:S04]  /*1f40*/  LOP3.LUT R10, R0, 0x1f, RZ, 0xc0, !PT ;  /* 0x0000001f000a7812 */ /* 0x000fc800078ec0ff */
[----:B------:R-:W-:Y:S02]  /*1f50*/  ISETP.GE.AND P4, PT, R10, RZ, PT ;  /* 0x000000ff0a00720c */ /* 0x000fe40003f86270 */
        /* <DEDUP_REMOVED lines=8> */
[----:B------:R-:W-:Y:S02]  /*1fe0*/  ISETP.NE.AND P0, PT, R25, RZ, PT ;  /* 0x000000ff1900720c */ /* 0x000fe40003f05270 */
[----:B------:R-:W-:Y:S01]  /*1ff0*/  MOV R26, R8 ;  /* 0x00000008001a7202 */ /* 0x000fe20000000f00 */
[----:B------:R-:W-:-:S10]  /*2000*/  @!P4 IMAD.MOV R10, RZ, RZ, -R10 ;  /* 0x000000ffff0ac224 */ /* 0x000fd400078e0a0a */
[----:B------:R-:W-:-:S04]  /*2010*/  @!P0 LOP3.LUT R10, RZ, R25, RZ, 0x33, !PT ;  /* 0x00000019ff0a8212 */ /* 0x000fc800078e33ff */
[----:B------:R-:W-:-:S07]  /*2020*/  LEA R25, R10, UR4, 0x2 ;  /* 0x000000040a197c11 */ /* 0x000fce000f8e10ff */
.L_x_47048:
[----:B------:R-:W-:Y:S02]  /*2030*/  IMAD R28, R26, 0xc, R25 ;  /* 0x0000000c1a1c7824 */ /* 0x000fe400078e0219 */
[----:B------:R-:W-:-:S04]  /*2040*/  IMAD.MOV.U32 R27, RZ, RZ, RZ ;  /* 0x000000ffff1b7224 */ /* 0x000fc800078e00ff */
[----:B------:R-:W0:Y:S01]  /*2050*/  LDS R28, [R28] ;  /* 0x000000001c1c7984 */ /* 0x000e220000000800 */
[----:B------:R-:W-:Y:S05]  /*2060*/  @!P1 BRA `(.L_x_47043) ;  /* 0x0000000000109947 */ /* 0x000fea0003800000 */
[----:B------:R-:W-:-:S03]  /*2070*/  UMOV UR4, 0xffffffff ;  /* 0xffffffff00047882 */ /* 0x000fc60000000000 */
[----:B------:R-:W-:Y:S05]  /*2080*/  BRA.DIV UR4, `(.L_x_47044) ;  /* 0x0000000a04207947 */ /* 0x000fea000b800000 */
[----:B0-----:R0:W3:Y:S02]  /*2090*/  SHFL.IDX PT, R27, R28, R19, R12 ;  /* 0x000000131c1b7389 */ /* 0x0010e400000e000c */
.L_x_47067:
[----:B-1-3--:R-:W-:-:S07]  /*20a0*/  IMAD R27, R20, R27, RZ ;  /* 0x0000001b141b7224 */ /* 0x00afce00078e02ff */
.L_x_47043:
[----:B------:R-:W-:Y:S05]  /*20b0*/  @!P2 BRA `(.L_x_47045) ;  /* 0x000000000010a947 */ /* 0x000fea0003800000 */
[----:B------:R-:W-:-:S03]  /*20c0*/  UMOV UR4, 0xffffffff ;  /* 0xffffffff00047882 */ /* 0x000fc60000000000 */
[----:B------:R-:W-:Y:S05]  /*20d0*/  BRA.DIV UR4, `(.L_x_47046) ;  /* 0x0000000a04287947 */ /* 0x000fea000b800000 */
[----:B0-----:R0:W3:Y:S02]  /*20e0*/  SHFL.IDX PT, R11, R28, R13, R12 ;  /* 0x0000000d1c0b7389 */ /* 0x0010e400000e000c */
.L_x_47070:
[----:B---34-:R-:W-:-:S07]  /*20f0*/  IMAD R27, R24, R11, R27 ;  /* 0x0000000b181b7224 */ /* 0x018fce00078e021b */
.L_x_47045:
[----:B------:R-:W-:-:S07]  /*2100*/  IMAD.MOV.U32 R10, RZ, RZ, R4 ;  /* 0x000000ffff0a7224 */ /* 0x000fce00078e0004 */
.L_x_47047:
[----:B------:R-:W-:Y:S01]  /*2110*/  SHF.R.U32.HI R11, RZ, 0x1, R10 ;  /* 0x00000001ff0b7819 */ /* 0x000fe2000001160a */
[----:B------:R-:W-:Y:S05]  /*2120*/  WARPSYNC.ALL ;  /* 0x0000000000007948 */ /* 0x000fea0003800000 */
[----:B------:R-:W-:Y:S02]  /*2130*/  ISETP.GT.U32.AND P0, PT, R10, 0x3, PT ;  /* 0x000000030a00780c */ /* 0x000fe40003f04070 */
[----:B------:R-:W3:Y:S02]  /*2140*/  SHFL.DOWN PT, R10, R27, R11, R18 ;  /* 0x0800000b1b0a7389 */ /* 0x000ee400000e0012 */
[----:B---3--:R-:W-:Y:S01]  /*2150*/  IADD3 R27, PT, PT, R10, R27, RZ ;  /* 0x0000001b0a1b7210 */ /* 0x008fe20007ffe0ff */
[----:B------:R-:W-:-:S08]  /*2160*/  IMAD.MOV.U32 R10, RZ, RZ, R11 ;  /* 0x000000ffff0a7224 */ /* 0x000fd000078e000b */
[----:B------:R-:W-:Y:S05]  /*2170*/  @P0 BRA `(.L_x_47047) ;  /* 0xfffffffc00e40947 */ /* 0x000fea000383ffff */
[----:B0-----:R-:W0:Y:S01]  /*2180*/  I2F.U32.RP R28, R7 ;  /* 0x00000007001c7306 */ /* 0x001e220000209000 */
[----:B------:R-:W-:-:S07]  /*2190*/  ISETP.NE.U32.AND P4, PT, R7, RZ, PT ;  /* 0x000000ff0700720c */ /* 0x000fce0003f85070 */
[----:B0-----:R-:W0:Y:S02]  /*21a0*/  MUFU.RCP R28, R28 ;  /* 0x0000001c001c7308 */ /* 0x001e240000001000 */
[----:B0-----:R-:W-:-:S06]  /*21b0*/  VIADD R29, R28, 0xffffffe ;  /* 0x0ffffffe1c1d7836 */ /* 0x001fcc0000000000 */
[----:B------:R-:W0:Y:S02]  /*21c0*/  F2I.FTZ.U32.TRUNC.NTZ R11, R29 ;  /* 0x0000001d000b7305 */ /* 0x000e24000021f000 */
[----:B0-----:R-:W-:-:S05]  /*21d0*/  IADD3 R10, PT, PT, RZ, -R11, RZ ;  /* 0x8000000bff0a7210 */ /* 0x001fca0007ffe0ff */
[----:B------:R-:W-:Y:S02]  /*21e0*/  IMAD R29, R10, R7, RZ ;  /* 0x000000070a1d7224 */ /* 0x000fe400078e02ff */
[----:B------:R-:W-:-:S04]  /*21f0*/  IMAD.MOV.U32 R10, RZ, RZ, RZ ;  /* 0x000000ffff0a7224 */ /* 0x000fc800078e00ff */
        /* <DEDUP_REMOVED lines=21> */
.L_x_47042:
[----:B------:R-:W-:Y:S05]  /*2350*/  @!P3 BRA `(.L_x_47049) ;  /* 0xfffffff80060b947 */ /* 0x000fea000383ffff */
.L_x_47017:
[C---:B------:R-:W-:Y:S01]  /*2360*/  LOP3.LUT R2, R23.reuse, 0x3, RZ, 0xc0, !PT ;  /* 0x0000000317027812 */ /* 0x040fe200078ec0ff */
        /* <DEDUP_REMOVED lines=10> */
[----:B--2---:R-:W-:-:S03]  /*2410*/  LEA R9, R3, R0, 0x8 ;  /* 0x0000000003097211 */ /* 0x004fc600078e40ff */
[----:B------:R-:W-:Y:S01]  /*2420*/  LOP3.LUT R23, R23, 0x3, RZ, 0xc0, !PT ;  /* 0x0000000317177812 */ /* 0x000fe200078ec0ff */
[----:B01----:R-:W0:Y:S04]  /*2430*/  LDC.64 R6, c[0x0][0x3a0] ;  /* 0x0000e800ff067b82 */ /* 0x003e280000000a00 */
[----:B---3--:R-:W-:Y:S01]  /*2440*/  IMAD.MOV R4, RZ, RZ, -R23 ;  /* 0x000000ffff047224 */ /* 0x008fe200078e0a17 */
[----:B-----5:R-:W-:-:S06]  /*2450*/  ULEA UR4, UR5, UR4, 0x18 ;  /* 0x0000000405047291 */ /* 0x020fcc000f8ec0ff */
[----:B------:R-:W-:Y:S01]  /*2460*/  LEA R2, R0, UR4, 0x2 ;  /* 0x0000000400027c11 */ /* 0x000fe2000f8e10ff */
[----:B------:R-:W-:Y:S02]  /*2470*/  IMAD R0, R5, R23, R0 ;  /* 0x0000001705007224 */ /* 0x000fe400078e0200 */
[----:B0-----:R-:W-:-:S07]  /*2480*/  IMAD.WIDE.U32 R6, R9, 0x4, R6 ;  /* 0x0000000409067825 */ /* 0x001fce00078e0006 */
.L_x_47052:
[----:B------:R0:W1:Y:S01]  /*2490*/  LDS R9, [R2] ;  /* 0x0000000002097984 */ /* 0x0000620000000800 */
[----:B------:R-:W-:-:S05]  /*24a0*/  VIADD R4, R4, 0x1 ;  /* 0x0000000104047836 */ /* 0x000fca0000000000 */
[----:B------:R-:W-:Y:S02]  /*24b0*/  ISETP.NE.AND P0, PT, R4, RZ, PT ;  /* 0x000000ff0400720c */ /* 0x000fe40003f05270 */
[C---:B0-----:R-:W-:Y:S01]  /*24c0*/  LEA R2, R5.reuse, R2, 0x2 ;  /* 0x0000000205027211 */ /* 0x041fe200078e10ff */
[----:B-1----:R0:W-:Y:S02]  /*24d0*/  STG.E desc[UR6][R6.64], R9 ;  /* 0x0000000906007986 */ /* 0x0021e4000c101906 */
[----:B0-----:R-:W-:-:S08]  /*24e0*/  IMAD.WIDE.U32 R6, R5, 0x4, R6 ;  /* 0x0000000405067825 */ /* 0x001fd000078e0006 */
[----:B------:R-:W-:Y:S05]  /*24f0*/  @P0 BRA `(.L_x_47052) ;  /* 0xfffffffc00e40947 */ /* 0x000fea000383ffff */
.L_x_47051:
[----:B------:R-:W-:Y:S05]  /*2500*/  BSYNC.RECONVERGENT B0 ;  /* 0x0000000000007941 */ /* 0x000fea0003800200 */
.L_x_47050:
[----:B------:R-:W-:Y:S05]  /*2510*/  @!P1 EXIT ;  /* 0x000000000000994d */ /* 0x000fea0003800000 */
[----:B------:R-:W5:Y:S01]  /*2520*/  S2UR UR5, SR_CgaCtaId ;  /* 0x00000000000579c3 */ /* 0x000f620000008800 */
[----:B------:R-:W-:Y:S01]  /*2530*/  UMOV UR4, 0x400 ;  /* 0x0000040000047882 */ /* 0x000fe20000000000 */
[----:B0-----:R-:W-:Y:S01]  /*2540*/  IMAD R21, R3, 0x100, R0 ;  /* 0x0000010003157824 */ /* 0x001fe200078e0200 */
[----:B------:R-:W-:-:S05]  /*2550*/  UIADD3 UR4, UPT, UPT, UR4, 0x480, URZ ;  /* 0x0000048004047890 */ /* 0x000fca000fffe0ff */
[----:B-1----:R-:W0:Y:S01]  /*2560*/  LDC.64 R6, c[0x0][0x3a0] ;  /* 0x0000e800ff067b82 */ /* 0x002e220000000a00 */
[----:B-----5:R-:W-:-:S06]  /*2570*/  ULEA UR4, UR5, UR4, 0x18 ;  /* 0x0000000405047291 */ /* 0x020fcc000f8ec0ff */
[----:B---3--:R-:W-:Y:S01]  /*2580*/  LEA R4, R0, UR4, 0x2 ;  /* 0x0000000400047c11 */ /* 0x008fe2000f8e10ff */
[----:B0-----:R-:W-:-:S04]  /*2590*/  IMAD.WIDE.U32 R2, R5, 0x4, R6 ;  /* 0x0000000405027825 */ /* 0x001fc800078e0006 */
[----:B--2---:R-:W-:-:S04]  /*25a0*/  IMAD.WIDE.U32 R8, R5, 0x8, R6 ;  /* 0x0000000805087825 */ /* 0x004fc800078e0006 */
[----:B------:R-:W-:-:S07]  /*25b0*/  IMAD.WIDE.U32 R10, R5, 0xc, R6 ;  /* 0x0000000c050a7825 */ /* 0x000fce00078e0006 */
.L_x_47053:
[C-C-:B------:R-:W-:Y:S01]  /*25c0*/  IMAD R20, R5.reuse, 0x4, R4.reuse ;  /* 0x0000000405147824 */ /* 0x140fe200078e0204 */
[C---:B------:R-:W-:Y:S01]  /*25d0*/  LEA R22, R5.reuse, R4, 0x3 ;  /* 0x0000000405167211 */ /* 0x040fe200078e18ff */
[----:B----4-:R-:W-:Y:S01]  /*25e0*/  IMAD R24, R5, 0xc, R4 ;  /* 0x0000000c05187824 */ /* 0x010fe200078e0204 */
[----:B-1----:R0:W1:Y:S01]  /*25f0*/  LDS R23, [R4] ;  /* 0x0000000004177984 */ /* 0x0020620000000800 */
[----:B------:R-:W-:-:S03]  /*2600*/  IMAD.WIDE R12, R21, 0x4, R6 ;  /* 0x00000004150c7825 */ /* 0x000fc600078e0206 */
[----:B------:R-:W2:Y:S01]  /*2610*/  LDS R25, [R20] ;  /* 0x0000000014197984 */ /* 0x000ea20000000800 */
[----:B------:R-:W-:-:S03]  /*2620*/  IMAD.WIDE R14, R21, 0x4, R2 ;  /* 0x00000004150e7825 */ /* 0x000fc600078e0202 */
[----:B------:R-:W3:Y:S01]  /*2630*/  LDS R27, [R22] ;  /* 0x00000000161b7984 */ /* 0x000ee20000000800 */
[----:B------:R-:W-:Y:S01]  /*2640*/  IMAD.WIDE R16, R21, 0x4, R8 ;  /* 0x0000000415107825 */ /* 0x000fe200078e0208 */
[----:B0-----:R-:W-:Y:S02]  /*2650*/  LEA R4, R5, R4, 0x4 ;  /* 0x0000000405047211 */ /* 0x001fe400078e20ff */
[----:B------:R-:W0:Y:S01]  /*2660*/  LDS R29, [R24] ;  /* 0x00000000181d7984 */ /* 0x000e220000000800 */
        /* <DEDUP_REMOVED lines=10> */
.L_x_47025:
[----:B------:R-:W-:Y:S01]  /*2710*/  BSSY B2, `(.L_x_47054) ;  /* 0x0000006000027945 */ /* 0x000fe20003800000 */
[----:B------:R-:W-:Y:S02]  /*2720*/  IMAD.MOV.U32 R10, RZ, RZ, R17 ;  /* 0x000000ffff0a7224 */ /* 0x000fe400078e0011 */
[----:B------:R-:W-:-:S07]  /*2730*/  IMAD.MOV.U32 R11, RZ, RZ, -0x1 ;  /* 0xffffffffff0b7424 */ /* 0x000fce00078e00ff */
[----:B01234-:R-:W-:Y:S05]  /*2740*/  WARPSYNC.COLLECTIVE R11, `(.L_x_47055) ;  /* 0x000000000b087348 */ /* 0x01ffea0003c00000 */
[----:B----4-:R4:W0:Y:S02]  /*2750*/  SHFL.IDX P0, R11, R28, R10, R12 ;  /* 0x0000000a1c0b7389 */ /* 0x010824000000000c */
[----:B01234-:R-:W-:Y:S05]  /*2760*/  ENDCOLLECTIVE ;  /* 0x000000000000791b */ /* 0x01ffea0003800000 */
.L_x_47055:
[----:B------:R-:W-:Y:S05]  /*2770*/  BSYNC B2 ;  /* 0x0000000000027941 */ /* 0x000fea0003800000 */
.L_x_47054:
[----:B------:R-:W-:Y:S05]  /*2780*/  BRA `(.L_x_47056) ;  /* 0xffffffec00987947 */ /* 0x000fea000383ffff */
.L_x_47027:
[----:B------:R-:W-:Y:S01]  /*2790*/  BSSY B2, `(.L_x_47057) ;  /* 0x0000006000027945 */ /* 0x000fe20003800000 */
[----:B------:R-:W-:Y:S01]  /*27a0*/  MOV R10, R21 ;  /* 0x00000015000a7202 */ /* 0x000fe20000000f00 */
[----:B------:R-:W-:-:S07]  /*27b0*/  IMAD.MOV.U32 R11, RZ, RZ, -0x1 ;  /* 0xffffffffff0b7424 */ /* 0x000fce00078e00ff */
[----:B-1234-:R-:W-:Y:S05]  /*27c0*/  WARPSYNC.COLLECTIVE R11, `(.L_x_47058) ;  /* 0x000000000b087348 */ /* 0x01efea0003c00000 */
[----:B----4-:R0:W4:Y:S02]  /*27d0*/  SHFL.IDX P0, R11, R28, R10, R12 ;  /* 0x0000000a1c0b7389 */ /* 0x010124000000000c */
[----:B01234-:R-:W-:Y:S05]  /*27e0*/  ENDCOLLECTIVE ;  /* 0x000000000000791b */ /* 0x01ffea0003800000 */
.L_x_47058:
[----:B------:R-:W-:Y:S05]  /*27f0*/  BSYNC B2 ;  /* 0x0000000000027941 */ /* 0x000fea0003800000 */
.L_x_47057:
[----:B------:R-:W-:Y:S05]  /*2800*/  BRA `(.L_x_47059) ;  /* 0xffffffec00907947 */ /* 0x000fea000383ffff */
.L_x_47035:
[----:B------:R-:W-:Y:S01]  /*2810*/  BSSY B1, `(.L_x_47060) ;  /* 0x0000006000017945 */ /* 0x000fe20003800000 */
[----:B------:R-:W-:Y:S01]  /*2820*/  IMAD.MOV.U32 R10, RZ, RZ, R17 ;  /* 0x000000ffff0a7224 */ /* 0x000fe200078e0011 */
[----:B------:R-:W-:-:S07]  /*2830*/  MOV R11, 0xffffffff ;  /* 0xffffffff000b7802 */ /* 0x000fce0000000f00 */
[----:B0123--:R-:W-:Y:S05]  /*2840*/  WARPSYNC.COLLECTIVE R11, `(.L_x_47061) ;  /* 0x000000000b087348 */ /* 0x00ffea0003c00000 */
[----:B---3--:R3:W4:Y:S02]  /*2850*/  SHFL.IDX P0, R11, R28, R10, R12 ;  /* 0x0000000a1c0b7389 */ /* 0x008724000000000c */
[----:B01234-:R-:W-:Y:S05]  /*2860*/  ENDCOLLECTIVE ;  /* 0x000000000000791b */ /* 0x01ffea0003800000 */
.L_x_47061:
[----:B------:R-:W-:Y:S05]  /*2870*/  BSYNC B1 ;  /* 0x0000000000017941 */ /* 0x000fea0003800000 */
.L_x_47060:
[----:B------:R-:W-:Y:S05]  /*2880*/  BRA `(.L_x_47062) ;  /* 0xfffffff000b07947 */ /* 0x000fea000383ffff */
.L_x_47037:
[----:B------:R-:W-:Y:S01]  /*2890*/  BSSY B1, `(.L_x_47063) ;  /* 0x0000006000017945 */ /* 0x000fe20003800000 */
[----:B------:R-:W-:Y:S02]  /*28a0*/  IMAD.MOV.U32 R10, RZ, RZ, R21 ;  /* 0x000000ffff0a7224 */ /* 0x000fe400078e0015 */
[----:B------:R-:W-:-:S07]  /*28b0*/  IMAD.MOV.U32 R11, RZ, RZ, -0x1 ;  /* 0xffffffffff0b7424 */ /* 0x000fce00078e00ff */
[----:B-123--:R-:W-:Y:S05]  /*28c0*/  WARPSYNC.COLLECTIVE R11, `(.L_x_47064) ;  /* 0x000000000b087348 */ /* 0x00efea0003c00000 */
[----:B------:R0:W4:Y:S02]  /*28d0*/  SHFL.IDX P0, R11, R28, R10, R12 ;  /* 0x0000000a1c0b7389 */ /* 0x000124000000000c */
[----:B01234-:R-:W-:Y:S05]  /*28e0*/  ENDCOLLECTIVE ;  /* 0x000000000000791b */ /* 0x01ffea0003800000 */
.L_x_47064:
[----:B------:R-:W-:Y:S05]  /*28f0*/  BSYNC B1 ;  /* 0x0000000000017941 */ /* 0x000fea0003800000 */
.L_x_47063:
[----:B------:R-:W-:Y:S05]  /*2900*/  BRA `(.L_x_47065) ;  /* 0xfffffff000a47947 */ /* 0x000fea000383ffff */
.L_x_47044:
[----:B------:R-:W-:Y:S01]  /*2910*/  IMAD.MOV.U32 R11, RZ, RZ, -0x1 ;  /* 0xffffffffff0b7424 */ /* 0x000fe200078e00ff */
[----:B------:R-:W-:-:S07]  /*2920*/  MOV R10, R19 ;  /* 0x00000013000a7202 */ /* 0x000fce0000000f00 */
[----:B012-4-:R-:W-:Y:S05]  /*2930*/  WARPSYNC.COLLECTIVE R11, `(.L_x_47066) ;  /* 0x000000000b087348 */ /* 0x017fea0003c00000 */
[----:B0-----:R0:W3:Y:S02]  /*2940*/  SHFL.IDX P0, R11, R28, R10, R12 ;  /* 0x0000000a1c0b7389 */ /* 0x0010e4000000000c */
[----:B01234-:R-:W-:Y:S05]  /*2950*/  ENDCOLLECTIVE ;  /* 0x000000000000791b */ /* 0x01ffea0003800000 */
.L_x_47066:
[----:B------:R-:W-:Y:S01]  /*2960*/  IMAD.MOV.U32 R27, RZ, RZ, R11 ;  /* 0x000000ffff1b7224 */ /* 0x000fe200078e000b */
[----:B------:R-:W-:Y:S06]  /*2970*/  BRA `(.L_x_47067) ;  /* 0xfffffff400c87947 */ /* 0x000fec000383ffff */
.L_x_47046:
[----:B------:R-:W-:Y:S01]  /*2980*/  BSSY B0, `(.L_x_47068) ;  /* 0x0000006000007945 */ /* 0x000fe20003800000 */
[----:B------:R-:W-:Y:S01]  /*2990*/  MOV R10, R13 ;  /* 0x0000000d000a7202 */ /* 0x000fe20000000f00 */
[----:B------:R-:W-:-:S07]  /*29a0*/  IMAD.MOV.U32 R11, RZ, RZ, -0x1 ;  /* 0xffffffffff0b7424 */ /* 0x000fce00078e00ff */
[----:B012-4-:R-:W-:Y:S05]  /*29b0*/  WARPSYNC.COLLECTIVE R11, `(.L_x_47069) ;  /* 0x000000000b087348 */ /* 0x017fea0003c00000 */
[----:B0-----:R0:W3:Y:S02]  /*29c0*/  SHFL.IDX P0, R11, R28, R10, R12 ;  /* 0x0000000a1c0b7389 */ /* 0x0010e4000000000c */
[----:B01234-:R-:W-:Y:S05]  /*29d0*/  ENDCOLLECTIVE ;  /* 0x000000000000791b */ /* 0x01ffea0003800000 */
.L_x_47069:
[----:B------:R-:W-:Y:S05]  /*29e0*/  BSYNC B0 ;  /* 0x0000000000007941 */ /* 0x000fea0003800000 */
.L_x_47068:
[----:B------:R-:W-:Y:S05]  /*29f0*/  BRA `(.L_x_47070) ;  /* 0xfffffff400bc7947 */ /* 0x000fea000383ffff */
.L_x_47071:
        /* <DEDUP_REMOVED lines=16> */
.L_x_58682:


//--------------------- .text._Z9cuda_gemmIiLi256ELi1ELi1ELi256ELi2ELi2ELi32ELi0ELi1EEviiiPT_S1_S1_ii --------------------------
	.section	.text._Z9cuda_gemmIiLi256ELi1ELi1ELi256ELi2ELi2ELi32ELi0ELi1EEviiiPT_S1_S1_ii,"ax",@progbits
	.align	128
        .global         _Z9cuda_gemmIiLi256ELi1ELi1ELi256ELi2ELi2ELi32ELi0ELi1EEviiiPT_S1_S1_ii
        .type           _Z9cuda_gemmIiLi256ELi1ELi1ELi256ELi2ELi2ELi32ELi0ELi1EEviiiPT_S1_S1_ii,@function
        .size           _Z9cuda_gemmIiLi256ELi1ELi1ELi256ELi2ELi2ELi32ELi0ELi1EEviiiPT_S1_S1_ii,(.L_x_58683 - _Z9cuda_gemmIiLi256ELi1ELi1ELi256ELi2ELi2ELi32ELi0ELi1EEviiiPT_S1_S1_ii)
        .other          _Z9cuda_gemmIiLi256ELi1ELi1ELi256ELi2ELi2ELi32ELi0ELi1EEviiiPT_S1_S1_ii,@"STO_CUDA_ENTRY STV_DEFAULT"
_Z9cuda_gemmIiLi256ELi1ELi1ELi256ELi2ELi2ELi32ELi0ELi1EEviiiPT_S1_S1_ii:
.text._Z9cuda_gemmIiLi256ELi1ELi1ELi256ELi2ELi2ELi32ELi0ELi1EEviiiPT_S1_S1_ii:
        /* <DEDUP_REMOVED lines=14> */
.L_x_47074:
        /* <DEDUP_REMOVED lines=11> */
.L_x_47073:
[----:B------:R-:W-:Y:S05]  /*0190*/  BSYNC.RECONVERGENT B0 ;  /* 0x0000000000007941 */ /* 0x000fea0003800200 */
.L_x_47072:
[----:B------:R-:W1:Y:S08]  /*01a0*/  LDC R0, c[0x0][0x360] ;  /* 0x0000d800ff007b82 */ /* 0x000e700000000800 */
[----:B------:R-:W2:Y:S02]  /*01b0*/  LDC R2, c[0x0][0x374] ;  /* 0x0000dd00ff027b82 */ /* 0x000ea40000000800 */
[----:B--2---:R-:W-:-:S13]  /*01c0*/  ISETP.LE.U32.AND P0, PT, R2, UR7, PT ;  /* 0x0000000702007c0c */ /* 0x004fda000bf03070 */
[----:B-1----:R-:W-:Y:S05]  /*01d0*/  @P0 EXIT ;  /* 0x000000000000094d */ /* 0x002fea0003800000 */
[----:B0-----:R-:W0:Y:S01]  /*01e0*/  I2F.U32.RP R6, R0 ;  /* 0x0000000000067306 */ /* 0x001e220000209000 */
[----:B------:R-:W-:Y:S01]  /*01f0*/  IMAD.IADD R2, R3, 0x1, R0 ;  /* 0x0000000103027824 */ /* 0x000fe200078e0200 */
[----:B------:R-:W-:Y:S01]  /*0200*/  ISETP.NE.U32.AND P2, PT, R0, RZ, PT ;  /* 0x000000ff0000720c */ /* 0x000fe20003f45070 */
[----:B------:R-:W1:Y:S01]  /*0210*/  S2R R20, SR_CTAID.X ;  /* 0x0000000000147919 */ /* 0x000e620000002500 */
[----:B------:R-:W-:Y:S01]  /*0220*/  BSSY.RECONVERGENT B0, `(.L_x_47075) ;  /* 0x0000032000007945 */ /* 0x000fe20003800200 */
[----:B------:R-:W-:Y:S02]  /*0230*/  MOV R23, R3 ;  /* 0x0000000300177202 */ /* 0x000fe40000000f00 */
[C---:B------:R-:W-:Y:S02]  /*0240*/  ISETP.GE.U32.AND P0, PT, R2.reuse, 0x100, PT ;  /* 0x000001000200780c */ /* 0x040fe40003f06070 */
[----:B------:R-:W-:Y:S02]  /*0250*/  VIMNMX.U32 R7, PT, PT, R2, 0x100, !PT ;  /* 0x0000010002077848 */ /* 0x000fe40007fe0000 */
[----:B------:R-:W-:Y:S01]  /*0260*/  SEL R21, RZ, 0x1, P0 ;  /* 0x00000001ff157807 */ /* 0x000fe20000000000 */
[----:B0-----:R-:W0:Y:S03]  /*0270*/  MUFU.RCP R6, R6 ;  /* 0x0000000600067308 */ /* 0x001e260000001000 */
[----:B------:R-:W-:Y:S01]  /*0280*/  IADD3 R7, PT, PT, R7, -R2, -R21 ;  /* 0x8000000207077210 */ /* 0x000fe20007ffe815 */
[----:B0-----:R-:W-:-:S04]  /*0290*/  VIADD R4, R6, 0xffffffe ;  /* 0x0ffffffe06047836 */ /* 0x001fc80000000000 */
        /* <DEDUP_REMOVED lines=34> */
.L_x_47077:
[----:B--2---:R-:W-:-:S06]  /*04c0*/  IMAD.WIDE R6, R11, 0x4, R4 ;  /* 0x000000040b067825 */ /* 0x004fcc00078e0204 */
[----:B------:R-:W2:Y:S01]  /*04d0*/  LDG.E R6, desc[UR8][R6.64] ;  /* 0x0000000806067981 */ /* 0x000ea2000c1e1900 */
[----:B------:R-:W-:Y:S01]  /*04e0*/  IADD3 R8, PT, PT, R8, 0x1, RZ ;  /* 0x0000000108087810 */ /* 0x000fe20007ffe0ff */
[----:B------:R-:W-:-:S03]  /*04f0*/  IMAD.IADD R11, R0, 0x1, R11 ;  /* 0x00000001000b7824 */ /* 0x000fc600078e020b */
[----:B------:R-:W-:Y:S01]  /*0500*/  ISETP.NE.AND P3, PT, R8, RZ, PT ;  /* 0x000000ff0800720c */ /* 0x000fe20003f65270 */
[----:B--2---:R0:W-:Y:S02]  /*0510*/  STS [R9], R6 ;  /* 0x0000000609007388 */ /* 0x0041e40000000800 */
[----:B0-----:R-:W-:-:S10]  /*0520*/  IMAD R9, R0, 0x4, R9 ;  /* 0x0000000400097824 */ /* 0x001fd400078e0209 */
[----:B------:R-:W-:Y:S05]  /*0530*/  @P3 BRA `(.L_x_47077) ;  /* 0xfffffffc00e03947 */ /* 0x000fea000383ffff */
.L_x_47076:
[----:B------:R-:W-:Y:S05]  /*0540*/  BSYNC.RECONVERGENT B0 ;  /* 0x0000000000007941 */ /* 0x000fea0003800200 */
.L_x_47075:
        /* <DEDUP_REMOVED lines=9> */
[----:B-1----:R-:W-:-:S05]  /*05e0*/  IMAD R25, R4, UR7, R23 ;  /* 0x0000000704197c24 */ /* 0x002fca000f8e0217 */
[----:B------:R-:W-:Y:S01]  /*05f0*/  LEA R25, R20, R25, 0x8 ;  /* 0x0000001914197211 */ /* 0x000fe200078e40ff */
[----:B--2---:R-:W-:-:S04]  /*0600*/  IMAD.WIDE.U32 R8, R0, 0x4, R10 ;  /* 0x0000000400087825 */ /* 0x004fc800078e000a */
[----:B------:R-:W-:-:S04]  /*0610*/  IMAD.WIDE.U32 R6, R0, 0x8, R10 ;  /* 0x0000000800067825 */ /* 0x000fc800078e000a */
[----:B------:R-:W-:-:S07]  /*0620*/  IMAD.WIDE.U32 R4, R0, 0xc, R10 ;  /* 0x0000000c00047825 */ /* 0x000fce00078e000a */
.L_x_47080:
        /* <DEDUP_REMOVED lines=20> */
.L_x_47079:
[----:B------:R-:W-:Y:S05]  /*0770*/  BSYNC.RECONVERGENT B0 ;  /* 0x0000000000007941 */ /* 0x000fea0003800200 */
.L_x_47078:
        /* <DEDUP_REMOVED lines=10> */
.L_x_47083:
[----:B------:R-:W-:Y:S01]  /*0820*/  VIADD R4, R4, 0x1 ;  /* 0x0000000104047836 */ /* 0x000fe20000000000 */
[----:B------:R0:W-:Y:S04]  /*0830*/  STS [R7], RZ ;  /* 0x000000ff07007388 */ /* 0x0001e80000000800 */
[----:B------:R-:W-:Y:S02]  /*0840*/  ISETP.NE.AND P0, PT, R4, RZ, PT ;  /* 0x000000ff0400720c */ /* 0x000fe40003f05270 */
[----:B0-----:R-:W-:-:S11]  /*0850*/  LEA R7, R0, R7, 0x2 ;  /* 0x0000000700077211 */ /* 0x001fd600078e10ff */
[----:B------:R-:W-:Y:S05]  /*0860*/  @P0 BRA `(.L_x_47083) ;  /* 0xfffffffc00ec0947 */ /* 0x000fea000383ffff */
.L_x_47082:
[----:B------:R-:W-:Y:S05]  /*0870*/  BSYNC.RECONVERGENT B0 ;  /* 0x0000000000007941 */ /* 0x000fea0003800200 */
.L_x_47081:
[----:B------:R-:W-:Y:S04]  /*0880*/  BSSY.RECONVERGENT B0, `(.L_x_47084) ;  /* 0x0000012000007945 */ /* 0x000fe80003800200 */
[----:B------:R-:W-:Y:S05]  /*0890*/  @!P1 BRA `(.L_x_47085) ;  /* 0x0000000000409947 */ /* 0x000fea0003800000 */
[----:B------:R-:W0:Y:S01]  /*08a0*/  S2UR UR5, SR_CgaCtaId ;  /* 0x00000000000579c3 */ /* 0x000e220000008800 */
[----:B------:R-:W-:Y:S02]  /*08b0*/  UMOV UR4, 0x400 ;  /* 0x0000040000047882 */ /* 0x000fe40000000000 */
[----:B------:R-:W-:-:S04]  /*08c0*/  UIADD3 UR4, UPT, UPT, UR4, 0x480, URZ ;  /* 0x0000048004047890 */ /* 0x000fc8000fffe0ff */
[----:B0-----:R-:W-:-:S06]  /*08d0*/  ULEA UR4, UR5, UR4, 0x18 ;  /* 0x0000000405047291 */ /* 0x001fcc000f8ec0ff */
[----:B------:R-:W-:-:S07]  /*08e0*/  LEA R7, R5, UR4, 0x2 ;  /* 0x0000000405077c11 */ /* 0x000fce000f8e10ff */
.L_x_47086:
        /* <DEDUP_REMOVED lines=11> */
.L_x_47085:
[----:B------:R-:W-:Y:S05]  /*09a0*/  BSYNC.RECONVERGENT B0 ;  /* 0x0000000000007941 */ /* 0x000fea0003800200 */
.L_x_47084:
[----:B------:R-:W0:Y:S08]  /*09b0*/  S2UR UR6, SR_CgaCtaId ;  /* 0x00000000000679c3 */ /* 0x000e300000008800 */
[----:B------:R-:W-:Y:S01]  /*09c0*/  BAR.SYNC.DEFER_BLOCKING 0x0 ;  /* 0x0000000000007b1d */ /* 0x000fe20000010000 */
[C---:B------:R-:W-:Y:S01]  /*09d0*/  IMAD.SHL.U32 R5, R3.reuse, 0x2, RZ ;  /* 0x0000000203057824 */ /* 0x040fe200078e00ff */
[C---:B--2---:R-:W-:Y:S01]  /*09e0*/  LOP3.LUT R4, R3.reuse, 0x1, RZ, 0xc0, !PT ;  /* 0x0000000103047812 */ /* 0x044fe200078ec0ff */
[----:B-1----:R-:W-:Y:S01]  /*09f0*/  IMAD.SHL.U32 R16, R3, 0x4, RZ ;  /* 0x0000000403107824 */ /* 0x002fe200078e00ff */
[----:B------:R-:W-:-:S02]  /*0a00*/  SHF.R.U32.HI R9, RZ, 0x7, R3 ;  /* 0x00000007ff097819 */ /* 0x000fc40000011603 */
[----:B------:R-:W-:Y:S01]  /*0a10*/  UMOV UR4, 0x400 ;  /* 0x0000040000047882 */ /* 0x000fe20000000000 */
[----:B------:R-:W-:Y:S01]  /*0a20*/  LOP3.LUT R6, R5, 0xfe, RZ, 0xc0, !PT ;  /* 0x000000fe05067812 */ /* 0x000fe200078ec0ff */
[----:B------:R-:W-:Y:S01]  /*0a30*/  UIADD3 UR5, UPT, UPT, UR4, 0x80, URZ ;  /* 0x0000008004057890 */ /* 0x000fe2000fffe0ff */
[----:B------:R-:W-:Y:S02]  /*0a40*/  LOP3.LUT R5, R4, 0x1, RZ, 0x3c, !PT ;  /* 0x0000000104057812 */ /* 0x000fe400078e3cff */
[C---:B------:R-:W-:Y:S02]  /*0a50*/  LOP3.LUT R7, R6.reuse, R4, RZ, 0xfc, !PT ;  /* 0x0000000406077212 */ /* 0x040fe400078efcff */
[----:B------:R-:W-:Y:S02]  /*0a60*/  LOP3.LUT R6, R6, R5, RZ, 0xfc, !PT ;  /* 0x0000000506067212 */ /* 0x000fe400078efcff */
[----:B------:R-:W-:Y:S01]  /*0a70*/  LOP3.LUT R16, R16, 0x1fc, RZ, 0xe2, !PT ;  /* 0x000001fc10107812 */ /* 0x000fe200078ee2ff */
[----:B0-----:R-:W-:-:S06]  /*0a80*/  ULEA UR5, UR6, UR5, 0x18 ;  /* 0x0000000506057291 */ /* 0x001fcc000f8ec0ff */
[----:B------:R-:W-:Y:S02]  /*0a90*/  LEA R7, R7, UR5, 0x2 ;  /* 0x0000000507077c11 */ /* 0x000fe4000f8e10ff */
[----:B------:R-:W-:Y:S01]  /*0aa0*/  LEA R8, R6, UR5, 0x2 ;  /* 0x0000000506087c11 */ /* 0x000fe2000f8e10ff */
[----:B------:R-:W-:Y:S01]  /*0ab0*/  UIADD3 UR5, UPT, UPT, UR4, 0x480, URZ ;  /* 0x0000048004057890 */ /* 0x000fe2000fffe0ff */
[----:B------:R-:W-:Y:S01]  /*0ac0*/  SHF.L.U32 R6, R3, 0x2, RZ ;  /* 0x0000000203067819 */ /* 0x000fe200000006ff */
[----:B------:R-:W-:Y:S01]  /*0ad0*/  ULEA UR4, UR6, UR4, 0x18 ;  /* 0x0000000406047291 */ /* 0x000fe2000f8ec0ff */
[----:B------:R-:W0:Y:S01]  /*0ae0*/  LDS R7, [R7] ;  /* 0x0000000007077984 */ /* 0x000e220000000800 */
[----:B------:R-:W-:Y:S01]  /*0af0*/  ULEA UR5, UR6, UR5, 0x18 ;  /* 0x0000000506057291 */ /* 0x000fe2000f8ec0ff */
[----:B------:R-:W-:Y:S02]  /*0b00*/  LOP3.LUT R10, R6, 0x4, RZ, 0xc0, !PT ;  /* 0x00000004060a7812 */ /* 0x000fe400078ec0ff */
[----:B------:R-:W1:Y:S03]  /*0b10*/  LDS R8, [R8] ;  /* 0x0000000008087984 */ /* 0x000e660000000800 */
[----:B------:R-:W-:-:S07]  /*0b20*/  VIADD R14, R10, UR4 ;  /* 0x000000040a0e7c36 */ /* 0x000fce0008000000 */
.L_x_47088:
[----:B--2---:R-:W-:Y:S01]  /*0b30*/  IMAD R10, R9, 0xc, R14 ;  /* 0x0000000c090a7824 */ /* 0x004fe200078e020e */
[----:B------:R-:W-:-:S05]  /*0b40*/  UMOV UR4, 0xffffffff ;  /* 0xffffffff00047882 */ /* 0x000fca0000000000 */
[----:B------:R-:W2:Y:S01]  /*0b50*/  LDS R10, [R10] ;  /* 0x000000000a0a7984 */ /* 0x000ea20000000800 */
[----:B------:R-:W-:Y:S05]  /*0b60*/  BRA.DIV UR4, `(.L_x_47087) ;  /* 0x0000000604547947 */ /* 0x000fea000b800000 */
[----:B--2---:R-:W0:Y:S04]  /*0b70*/  SHFL.IDX PT, R12, R10, R4, 0x1e1f ;  /* 0x001e1f040a0c7589 */ /* 0x004e2800000e0000 */
[----:B------:R2:W3:Y:S01]  /*0b80*/  SHFL.IDX PT, R13, R10, R5, 0x1e1f ;  /* 0x001e1f050a0d7589 */ /* 0x0004e200000e0000 */
[----:B0-----:R-:W-:-:S07]  /*0b90*/  IMAD R11, R7, R12, RZ ;  /* 0x0000000c070b7224 */ /* 0x001fce00078e02ff */
.L_x_47096:
[----:B--2---:R-:W-:Y:S01]  /*0ba0*/  LEA R10, R9, R16, 0x9 ;  /* 0x00000010090a7211 */ /* 0x004fe200078e48ff */
[----:B-1-3--:R-:W-:Y:S01]  /*0bb0*/  IMAD R11, R8, R13, R11 ;  /* 0x0000000d080b7224 */ /* 0x00afe200078e020b */
        /* <DEDUP_REMOVED lines=14> */
[----:B0-----:R-:W-:-:S04]  /*0ca0*/  ULEA.HI UR4, UR4, UR4, URZ, 0x1 ;  /* 0x0000000404047291 */ /* 0x001fc8000f8f08ff */
[----:B------:R-:W-:Y:S01]  /*0cb0*/  USHF.R.S32.HI UR4, URZ, 0x1, UR4 ;  /* 0x00000001ff047899 */ /* 0x000fe20008011404 */
[----:B-1----:R-:W-:Y:S01]  /*0cc0*/  IMAD R14, R5, UR7, R14 ;  /* 0x00000007050e7c24 */ /* 0x002fe2000f8e020e */
[----:B------:R-:W-:Y:S10]  /*0cd0*/  @!P0 BRA `(.L_x_47090) ;  /* 0x00000000003c8947 */ /* 0x000ff40003800000 */
[----:B------:R-:W0:Y:S01]  /*0ce0*/  LDC.64 R8, c[0x0][0x3a0] ;  /* 0x0000e800ff087b82 */ /* 0x000e220000000a00 */
[----:B------:R-:W-:Y:S01]  /*0cf0*/  IADD3 R7, PT, PT, R6, UR5, RZ ;  /* 0x0000000506077c10 */ /* 0x000fe2000fffe0ff */
[----:B------:R-:W-:-:S07]  /*0d00*/  IMAD.MOV R2, RZ, RZ, -R2 ;  /* 0x000000ffff027224 */ /* 0x000fce00078e0a02 */
.L_x_47091:
[----:B-12---:R1:W2:Y:S01]  /*0d10*/  LDS R11, [R7] ;  /* 0x00000000070b7984 */ /* 0x0062a20000000800 */
        /* <DEDUP_REMOVED lines=11> */
.L_x_47090:
[----:B------:R-:W-:Y:S05]  /*0dd0*/  BSYNC.RECONVERGENT B0 ;  /* 0x0000000000007941 */ /* 0x000fea0003800200 */
.L_x_47089:
[----:B------:R-:W-:Y:S05]  /*0de0*/  @!P1 EXIT ;  /* 0x000000000000994d */ /* 0x000fea0003800000 */
[----:B-1----:R-:W0:Y:S01]  /*0df0*/  LDC.64 R4, c[0x0][0x3a0] ;  /* 0x0000e800ff047b82 */ /* 0x002e220000000a00 */
[C---:B------:R-:W-:Y:S01]  /*0e00*/  LEA R15, R0.reuse, R3, 0x1 ;  /* 0x00000003000f7211 */ /* 0x040fe200078e08ff */
[----:B------:R-:W-:Y:S01]  /*0e10*/  IMAD R17, R0, 0x3, R3 ;  /* 0x0000000300117824 */ /* 0x000fe200078e0203 */
[C---:B------:R-:W-:Y:S01]  /*0e20*/  LEA R21, R3.reuse, UR5, 0x2 ;  /* 0x0000000503157c11 */ /* 0x040fe2000f8e10ff */
[----:B------:R-:W-:-:S07]  /*0e30*/  IMAD.IADD R19, R3, 0x1, R0 ;  /* 0x0000000103137824 */ /* 0x000fce00078e0200 */
.L_x_47092:
[C-C-:B-1----:R-:W-:Y:S01]  /*0e40*/  IMAD R25, R0.reuse, 0x4, R21.reuse ;  /* 0x0000000400197824 */ /* 0x142fe200078e0215 */
[C---:B------:R-:W-:Y:S01]  /*0e50*/  LEA R29, R0.reuse, R21, 0x3 ;  /* 0x00000015001d7211 */ /* 0x040fe200078e18ff */
[----:B------:R-:W-:Y:S01]  /*0e60*/  IMAD R27, R0, 0xc, R21 ;  /* 0x0000000c001b7824 */ /* 0x000fe200078e0215 */
[----:B------:R-:W1:Y:S01]  /*0e70*/  LDS R23, [R21] ;  /* 0x0000000015177984 */ /* 0x000e620000000800 */
        /* <DEDUP_REMOVED lines=36> */
.L_x_47087:
[----:B------:R-:W-:Y:S01]  /*10c0*/  BSSY B0, `(.L_x_47093) ;  /* 0x0000007000007945 */ /* 0x000fe20003800000 */
[----:B------:R-:W-:Y:S01]  /*10d0*/  MOV R17, R4 ;  /* 0x0000000400117202 */ /* 0x000fe20000000f00 */
[----:B------:R-:W-:Y:S01]  /*10e0*/  IMAD.MOV.U32 R18, RZ, RZ, 0x1e1f ;  /* 0x00001e1fff127424 */ /* 0x000fe200078e00ff */
[----:B------:R-:W-:-:S07]  /*10f0*/  MOV R15, 0xffffffff ;  /* 0xffffffff000f7802 */ /* 0x000fce0000000f00 */
[----:B012---:R-:W-:Y:S05]  /*1100*/  WARPSYNC.COLLECTIVE R15, `(.L_x_47094) ;  /* 0x000000000f087348 */ /* 0x007fea0003c00000 */
[----:B--2---:R2:W3:Y:S02]  /*1110*/  SHFL.IDX P0, R13, R10, R17, R18 ;  /* 0x000000110a0d7389 */ /* 0x0044e40000000012 */
[----:B0123--:R-:W-:Y:S05]  /*1120*/  ENDCOLLECTIVE ;  /* 0x000000000000791b */ /* 0x00ffea0003800000 */
.L_x_47094:
[----:B------:R-:W-:Y:S05]  /*1130*/  BSYNC B0 ;  /* 0x0000000000007941 */ /* 0x000fea0003800000 */
.L_x_47093:
[----:B------:R-:W-:Y:S01]  /*1140*/  MOV R17, R5 ;  /* 0x0000000500117202 */ /* 0x000fe20000000f00 */
[----:B------:R-:W-:Y:S01]  /*1150*/  IMAD.MOV.U32 R18, RZ, RZ, 0x1e1f ;  /* 0x00001e1fff127424 */ /* 0x000fe200078e00ff */
[----:B------:R-:W-:Y:S01]  /*1160*/  MOV R15, 0xffffffff ;  /* 0xffffffff000f7802 */ /* 0x000fe20000000f00 */
[----:B------:R-:W-:-:S07]  /*1170*/  IMAD.MOV.U32 R12, RZ, RZ, R13 ;  /* 0x000000ffff0c7224 */ /* 0x000fce00078e000d */
[----:B------:R-:W-:Y:S05]  /*1180*/  WARPSYNC.COLLECTIVE R15, `(.L_x_47095) ;  /* 0x000000000f087348 */ /* 0x000fea0003c00000 */
[----:B------:R0:W1:Y:S02]  /*1190*/  SHFL.IDX P0, R13, R10, R17, R18 ;  /* 0x000000110a0d7389 */ /* 0x0000640000000012 */
[----:B01----:R-:W-:Y:S05]  /*11a0*/  ENDCOLLECTIVE ;  /* 0x000000000000791b */ /* 0x003fea0003800000 */
.L_x_47095:
[----:B------:R-:W-:Y:S01]  /*11b0*/  IMAD R11, R7, R12, RZ ;  /* 0x0000000c070b7224 */ /* 0x000fe200078e02ff */
[----:B------:R-:W-:Y:S06]  /*11c0*/  BRA `(.L_x_47096) ;  /* 0xfffffff800747947 */ /* 0x000fec000383ffff */
.L_x_47097:
        /* <DEDUP_REMOVED lines=11> */
.L_x_58683:


//--------------------- .text._Z9cuda_gemmIiLi256ELi1ELi1ELi256ELi2ELi2ELi32ELi0ELi0EEviiiPT_S1_S1_ii --------------------------
	.section	.text._Z9cuda_gemmIiLi256ELi1ELi1ELi256ELi2ELi2ELi32ELi0ELi0EEviiiPT_S1_S1_ii,"ax",@progbits
	.align	128
        .global         _Z9cuda_gemmIiLi256ELi1ELi1ELi256ELi2ELi2ELi32ELi0ELi0EEviiiPT_S1_S1_ii
        .type           _Z9cuda_gemmIiLi256ELi1ELi1ELi256ELi2ELi2ELi32ELi0ELi0EEviiiPT_S1_S1_ii,@function
        .size           _Z9cuda_gemmIiLi256ELi1ELi1ELi256ELi2ELi2ELi32ELi0ELi0EEviiiPT_S1_S1_ii,(.L_x_58684 - _Z9cuda_gemmIiLi256ELi1ELi1ELi256ELi2ELi2ELi32ELi0ELi0EEviiiPT_S1_S1_ii)
        .other          _Z9cuda_gemmIiLi256ELi1ELi1ELi256ELi2ELi2ELi32ELi0ELi0EEviiiPT_S1_S1_ii,@"STO_CUDA_ENTRY STV_DEFAULT"
_Z9cuda_gemmIiLi256ELi1ELi1ELi256ELi2ELi2ELi32ELi0ELi0EEviiiPT_S1_S1_ii:
.text._Z9cuda_gemmIiLi256ELi1ELi1ELi256ELi2ELi2ELi32ELi0ELi0EEviiiPT_S1_S1_ii:
        /* <DEDUP_REMOVED lines=28> */
[----:B------:R-:W-:Y:S02]  /*01c0*/  IMAD R13, R12, UR13, RZ ;  /* 0x0000000d0c0d7c24 */ /* 0x000fe4000f8e02ff */
[----:B--2---:R-:W-:Y:S02]  /*01d0*/  IMAD.MOV R7, RZ, RZ, -R9 ;  /* 0x000000ffff077224 */ /* 0x004fe400078e0a09 */
[----:B------:R-:W-:Y:S01]  /*01e0*/  IMAD.HI.U32 R14, R11, R13, R10 ;  /* 0x0000000d0b0e7227 */ /* 0x000fe200078e000a */
[----:B------:R-:W-:-:S03]  /*01f0*/  LOP3.LUT R11, RZ, UR12, RZ, 0x33, !PT ;  /* 0x0000000cff0b7c12 */ /* 0x000fc6000f8e33ff */
[----:B------:R-:W-:-:S04]  /*0200*/  IMAD R7, R7, UR12, RZ ;  /* 0x0000000c07077c24 */ /* 0x000fc8000f8e02ff */
[----:B------:R-:W-:-:S04]  /*0210*/  IMAD.HI.U32 R12, R9, R7, R8 ;  /* 0x00000007090c7227 */ /* 0x000fc800078e0008 */
[----:B----4-:R-:W-:-:S07]  /*0220*/  IMAD.MOV.U32 R7, RZ, RZ, R3 ;  /* 0x000000ffff077224 */ /* 0x010fce00078e0003 */
.L_x_47100:
        /* <DEDUP_REMOVED lines=19> */
[----:B0-----:R-:W-:Y:S02]  /*0360*/  SEL R9, R11, R10, !P1 ;  /* 0x0000000a0b097207 */ /* 0x001fe40004800000 */
[----:B------:R-:W-:-:S03]  /*0370*/  SEL R10, R16, R13, !P4 ;  /* 0x0000000d100a7207 */ /* 0x000fc60006000000 */
[----:B------:R-:W-:-:S04]  /*0380*/  IMAD R9, R9, 0xc, R6 ;  /* 0x0000000c09097824 */ /* 0x000fc800078e0206 */
[----:B------:R-:W-:-:S05]  /*0390*/  IMAD R9, R10, 0x4, R9 ;  /* 0x000000040a097824 */ /* 0x000fca00078e0209 */
[----:B--2---:R0:W-:Y:S01]  /*03a0*/  STS [R9], R8 ;  /* 0x0000000809007388 */ /* 0x0041e20000000800 */
[----:B------:R-:W-:Y:S05]  /*03b0*/  @!P0 BRA `(.L_x_47100) ;  /* 0xfffffffc009c8947 */ /* 0x000fea000383ffff */
.L_x_47099:
[----:B------:R-:W-:Y:S05]  /*03c0*/  BSYNC.RECONVERGENT B0 ;  /* 0x0000000000007941 */ /* 0x000fea0003800200 */
.L_x_47098:
[----:B------:R-:W-:Y:S01]  /*03d0*/  R2UR UR8, R0 ;  /* 0x00000000000872ca */ /* 0x000fe200000e0000 */
[----:B------:R-:W-:Y:S01]  /*03e0*/  UMOV UR4, URZ ;  /* 0x000000ff00047c82 */ /* 0x000fe20008000000 */
[----:B------:R-:W-:Y:S02]  /*03f0*/  USHF.R.U32.HI UR15, URZ, 0x4, UR13 ;  /* 0x00000004ff0f7899 */ /* 0x000fe4000801160d */
[----:B------:R-:W-:-:S04]  /*0400*/  UISETP.GE.AND UP2, UPT, UR13, 0x10, UPT ;  /* 0x000000100d00788c */ /* 0x000fc8000bf46270 */
[----:B------:R-:W-:-:S05]  /*0410*/  USEL UR16, UR15, 0x1, UP2 ;  /* 0x000000010f107887 */ /* 0x000fca0009000000 */
[----:B------:R-:W1:Y:S08]  /*0420*/  I2F.RP R0, UR8 ;  /* 0x0000000800007d06 */ /* 0x000e700008209400 */
[----:B-1----:R-:W1:Y:S02]  /*0430*/  MUFU.RCP R0, R0 ;  /* 0x0000000000007308 */ /* 0x002e640000001000 */
[----:B-1----:R-:W-:-:S02]  /*0440*/  VIADD R2, R0, 0xffffffe ;  /* 0x0ffffffe00027836 */ /* 0x002fc40000000000 */
[----:B------:R-:W1:Y:S04]  /*0450*/  LDC R0, c[0x0][0x360] ;  /* 0x0000d800ff007b82 */ /* 0x000e680000000800 */
[----:B------:R-:W2:Y:S04]  /*0460*/  F2I.FTZ.U32.TRUNC.NTZ R2, R2 ;  /* 0x0000000200027305 */ /* 0x000ea8000021f000 */
[----:B------:R-:W3:Y:S01]  /*0470*/  LDC R4, c[0x0][0x374] ;  /* 0x0000dd00ff047b82 */ /* 0x000ee20000000800 */
        /* <DEDUP_REMOVED lines=17> */
[----:B------:R-:W3:Y:S02]  /*0590*/  S2UR UR5, SR_CTAID.Y ;  /* 0x00000000000579c3 */ /* 0x000ee40000002600 */
[----:B------:R-:W-:-:S04]  /*05a0*/  @!UP1 ULOP3.LUT UR8, URZ, UR13, URZ, 0x33, !UPT ;  /* 0x0000000dff089292 */ /* 0x000fc8000f8e33ff */
[----:B------:R-:W-:-:S04]  /*05b0*/  UIMAD UR4, UR8, UR16, URZ ;  /* 0x00000010080472a4 */ /* 0x000fc8000f8e02ff */
[----:B------:R-:W-:-:S04]  /*05c0*/  UISETP.LT.AND UP0, UPT, UR4, 0x100, UPT ;  /* 0x000001000400788c */ /* 0x000fc8000bf01270 */
[----:B------:R-:W-:-:S09]  /*05d0*/  USEL UR9, UR4, 0x100, UP0 ;  /* 0x0000010004097887 */ /* 0x000fd20008000000 */
[----:B------:R-:W2:Y:S01]  /*05e0*/  I2F.U32.RP R2, UR9 ;  /* 0x0000000900027d06 */ /* 0x000ea20008209000 */
[----:B---3--:R-:W-:-:S07]  /*05f0*/  ISETP.LE.U32.AND P0, PT, R4, UR5, PT ;  /* 0x0000000504007c0c */ /* 0x008fce000bf03070 */
[----:B--2---:R-:W2:Y:S06]  /*0600*/  MUFU.RCP R2, R2 ;  /* 0x0000000200027308 */ /* 0x004eac0000001000 */
[----:B-1----:R-:W-:Y:S05]  /*0610*/  @P0 EXIT ;  /* 0x000000000000094d */ /* 0x002fea0003800000 */
[----:B------:R-:W1:Y:S01]  /*0620*/  I2F.U32.RP R4, R0 ;  /* 0x0000000000047306 */ /* 0x000e620000209000 */
[----:B--2---:R-:W-:Y:S01]  /*0630*/  VIADD R2, R2, 0xffffffe ;  /* 0x0ffffffe02027836 */ /* 0x004fe20000000000 */
[----:B------:R-:W-:Y:S01]  /*0640*/  IADD3 R11, PT, PT, R3, R0, RZ ;  /* 0x00000000030b7210 */ /* 0x000fe20007ffe0ff */
[----:B------:R-:W-:Y:S01]  /*0650*/  IMAD R7, RZ, RZ, -UR9 ;  /* 0x80000009ff077e24 */ /* 0x000fe2000f8e02ff */
[----:B------:R-:W-:Y:S01]  /*0660*/  ISETP.NE.U32.AND P4, PT, RZ, UR9, PT ;  /* 0x00000009ff007c0c */ /* 0x000fe2000bf85070 */
[----:B------:R-:W-:Y:S01]  /*0670*/  IMAD.MOV.U32 R18, RZ, RZ, RZ ;  /* 0x000000ffff127224 */ /* 0x000fe200078e00ff */
[C---:B------:R-:W-:Y:S01]  /*0680*/  ISETP.GE.U32.AND P1, PT, R11.reuse, 0x100, PT ;  /* 0x000001000b00780c */ /* 0x040fe20003f26070 */
[----:B------:R-:W2:Y:S01]  /*0690*/  S2UR UR6, SR_CTAID.X ;  /* 0x00000000000679c3 */ /* 0x000ea20000002500 */
[----:B------:R-:W3:Y:S01]  /*06a0*/  F2I.FTZ.U32.TRUNC.NTZ R19, R2 ;  /* 0x0000000200137305 */ /* 0x000ee2000021f000 */
[----:B------:R-:W-:Y:S01]  /*06b0*/  VIMNMX.U32 R10, PT, PT, R11, 0x100, !PT ;  /* 0x000001000b0a7848 */ /* 0x000fe20007fe0000 */
[----:B------:R-:W4:Y:S01]  /*06c0*/  LDCU UR7, c[0x0][0x388] ;  /* 0x00007100ff0777ac */ /* 0x000f220008000800 */
[----:B------:R-:W-:Y:S01]  /*06d0*/  ISETP.NE.U32.AND P5, PT, R0, RZ, PT ;  /* 0x000000ff0000720c */ /* 0x000fe20003fa5070 */
[----:B------:R-:W-:Y:S04]  /*06e0*/  BSSY.RECONVERGENT B0, `(.L_x_47101) ;  /* 0x0000052000007945 */ /* 0x000fe80003800200 */
[----:B-1----:R-:W1:Y:S01]  /*06f0*/  MUFU.RCP R4, R4 ;  /* 0x0000000400047308 */ /* 0x002e620000001000 */
[----:B---3--:R-:W-:-:S07]  /*0700*/  IMAD R7, R7, R19, RZ ;  /* 0x0000001307077224 */ /* 0x008fce00078e02ff */
[----:B------:R-:W3:Y:S01]  /*0710*/  I2F.U32.RP R5, UR16 ;  /* 0x0000001000057d06 */ /* 0x000ee20008209000 */
[----:B------:R-:W-:Y:S01]  /*0720*/  IMAD.HI.U32 R18, R19, R7, R18 ;  /* 0x0000000713127227 */ /* 0x000fe200078e0012 */
[----:B--2---:R-:W-:-:S03]  /*0730*/  USHF.L.U32 UR4, UR6, 0x8, URZ ;  /* 0x0000000806047899 */ /* 0x004fc600080006ff */
[----:B------:R-:W-:Y:S01]  /*0740*/  IMAD.MOV.U32 R19, RZ, RZ, R3 ;  /* 0x000000ffff137224 */ /* 0x000fe200078e0003 */
[----:B-1----:R-:W-:Y:S01]  /*0750*/  IADD3 R6, PT, PT, R4, 0xffffffe, RZ ;  /* 0x0ffffffe04067810 */ /* 0x002fe20007ffe0ff */
[----:B0-----:R-:W-:Y:S01]  /*0760*/  IMAD.HI.U32 R8, R18, R3, RZ ;  /* 0x0000000312087227 */ /* 0x001fe200078e00ff */
[----:B------:R-:W-:Y:S01]  /*0770*/  SEL R4, RZ, 0x1, P1 ;  /* 0x00000001ff047807 */ /* 0x000fe20000800000 */
[----:B----4-:R-:W-:Y:S01]  /*0780*/  UIMAD UR4, UR5, UR7, UR4 ;  /* 0x00000007050472a4 */ /* 0x010fe2000f8e0204 */
[----:B------:R0:W1:Y:S01]  /*0790*/  F2I.FTZ.U32.TRUNC.NTZ R7, R6 ;  /* 0x0000000600077305 */ /* 0x000062000021f000 */
[----:B------:R-:W-:Y:S01]  /*07a0*/  IMAD.MOV R2, RZ, RZ, -R8 ;  /* 0x000000ffff027224 */ /* 0x000fe200078e0a08 */
[----:B------:R-:W-:Y:S01]  /*07b0*/  IADD3 R11, PT, PT, R10, -R11, -R4 ;  /* 0x8000000b0a0b7210 */ /* 0x000fe20007ffe804 */
[----:B------:R-:W-:-:S04]  /*07c0*/  IMAD.HI.U32 R18, R18, R0, RZ ;  /* 0x0000000012127227 */ /* 0x000fc800078e00ff */
[----:B------:R-:W-:Y:S01]  /*07d0*/  IMAD R2, R2, UR9, R3 ;  /* 0x0000000902027c24 */ /* 0x000fe2000f8e0203 */
[----:B---3--:R-:W2:Y:S01]  /*07e0*/  MUFU.RCP R5, R5 ;  /* 0x0000000500057308 */ /* 0x008ea20000001000 */
[----:B0-----:R-:W-:Y:S02]  /*07f0*/  IMAD.MOV.U32 R6, RZ, RZ, RZ ;  /* 0x000000ffff067224 */ /* 0x001fe400078e00ff */
[----:B------:R-:W-:Y:S01]  /*0800*/  IMAD.MOV R15, RZ, RZ, -R18 ;  /* 0x000000ffff0f7224 */ /* 0x000fe200078e0a12 */
[----:B------:R-:W-:Y:S01]  /*0810*/  ISETP.GE.U32.AND P0, PT, R2, UR9, PT ;  /* 0x0000000902007c0c */ /* 0x000fe2000bf06070 */
[----:B-1----:R-:W-:-:S04]  /*0820*/  IMAD.MOV R13, RZ, RZ, -R7 ;  /* 0x000000ffff0d7224 */ /* 0x002fc800078e0a07 */
[----:B------:R-:W-:-:S04]  /*0830*/  IMAD R13, R13, R0, RZ ;  /* 0x000000000d0d7224 */ /* 0x000fc800078e02ff */
[----:B------:R-:W-:-:S04]  /*0840*/  IMAD.HI.U32 R6, R7, R13, R6 ;  /* 0x0000000d07067227 */ /* 0x000fc800078e0006 */
[----:B------:R-:W-:Y:S02]  /*0850*/  @P0 VIADD R2, R2, -UR9 ;  /* 0x8000000902020c36 */ /* 0x000fe40008000000 */
[----:B------:R-:W-:-:S03]  /*0860*/  IMAD.HI.U32 R13, R6, R11, RZ ;  /* 0x0000000b060d7227 */ /* 0x000fc600078e00ff */
[----:B------:R-:W-:Y:S01]  /*0870*/  ISETP.GE.U32.AND P1, PT, R2, UR9, PT ;  /* 0x0000000902007c0c */ /* 0x000fe2000bf26070 */
[----:B--2---:R-:W-:Y:S01]  /*0880*/  VIADD R9, R5, 0xffffffe ;  /* 0x0ffffffe05097836 */ /* 0x004fe20000000000 */
[----:B------:R-:W-:Y:S01]  /*0890*/  IADD3 R2, PT, PT, -R13, RZ, RZ ;  /* 0x000000ff0d027210 */ /* 0x000fe20007ffe1ff */
[----:B------:R-:W-:Y:S01]  /*08a0*/  @P0 VIADD R8, R8, 0x1 ;  /* 0x0000000108080836 */ /* 0x000fe20000000000 */
[----:B------:R-:W-:Y:S01]  /*08b0*/  LOP3.LUT R5, RZ, UR9, RZ, 0x33, !PT ;  /* 0x00000009ff057c12 */ /* 0x000fe2000f8e33ff */
[----:B------:R-:W0:Y:S01]  /*08c0*/  F2I.FTZ.U32.TRUNC.NTZ R7, R9 ;  /* 0x0000000900077305 */ /* 0x000e22000021f000 */
[----:B------:R-:W-:Y:S02]  /*08d0*/  IMAD.MOV.U32 R6, RZ, RZ, RZ ;  /* 0x000000ffff067224 */ /* 0x000fe400078e00ff */
[----:B------:R-:W-:-:S05]  /*08e0*/  IMAD R11, R0, R2, R11 ;  /* 0x00000002000b7224 */ /* 0x000fca00078e020b */
[----:B------:R-:W-:Y:S01]  /*08f0*/  ISETP.GE.U32.AND P0, PT, R11, R0, PT ;  /* 0x000000000b00720c */ /* 0x000fe20003f06070 */
[----:B------:R-:W-:-:S05]  /*0900*/  @P1 VIADD R8, R8, 0x1 ;  /* 0x0000000108081836 */ /* 0x000fca0000000000 */
[----:B------:R-:W-:Y:S01]  /*0910*/  SEL R2, R5, R8, !P4 ;  /* 0x0000000805027207 */ /* 0x000fe20006000000 */
[----:B0-----:R-:W-:-:S03]  /*0920*/  IMAD.MOV R9, RZ, RZ, -R7 ;  /* 0x000000ffff097224 */ /* 0x001fc600078e0a07 */
[----:B------:R-:W-:Y:S01]  /*0930*/  IADD3 R8, PT, PT, -R2, RZ, RZ ;  /* 0x000000ff02087210 */ /* 0x000fe20007ffe1ff */
[----:B------:R-:W-:Y:S02]  /*0940*/  IMAD R9, R9, UR16, RZ ;  /* 0x0000001009097c24 */ /* 0x000fe4000f8e02ff */
[----:B------:R-:W-:Y:S02]  /*0950*/  @P0 IMAD.IADD R11, R11, 0x1, -R0 ;  /* 0x000000010b0b0824 */ /* 0x000fe400078e0a00 */
[----:B------:R-:W-:-:S03]  /*0960*/  IMAD.HI.U32 R7, R7, R9, R6 ;  /* 0x0000000907077227 */ /* 0x000fc600078e0006 */
[----:B------:R-:W-:Y:S01]  /*0970*/  ISETP.GE.U32.AND P1, PT, R11, R0, PT ;  /* 0x000000000b00720c */ /* 0x000fe20003f26070 */
[----:B------:R-:W-:Y:S02]  /*0980*/  IMAD R6, R8, UR9, R3 ;  /* 0x0000000908067c24 */ /* 0x000fe4000f8e0203 */
[----:B------:R-:W-:Y:S02]  /*0990*/  @P0 VIADD R13, R13, 0x1 ;  /* 0x000000010d0d0836 */ /* 0x000fe40000000000 */
[----:B------:R-:W-:-:S04]  /*09a0*/  IMAD.HI.U32 R16, R7, R6, RZ ;  /* 0x0000000607107227 */ /* 0x000fc800078e00ff */
[----:B------:R-:W-:Y:S01]  /*09b0*/  IMAD R8, R15, UR9, R0 ;  /* 0x000000090f087c24 */ /* 0x000fe2000f8e0200 */
[----:B------:R-:W-:Y:S01]  /*09c0*/  IADD3 R9, PT, PT, -R16, RZ, RZ ;  /* 0x000000ff10097210 */ /* 0x000fe20007ffe1ff */
[----:B------:R-:W-:-:S03]  /*09d0*/  IMAD.HI.U32 R7, R7, R3, RZ ;  /* 0x0000000307077227 */ /* 0x000fc600078e00ff */
[----:B------:R-:W-:Y:S01]  /*09e0*/  ISETP.GE.U32.AND P3, PT, R8, UR9, PT ;  /* 0x0000000908007c0c */ /* 0x000fe2000bf66070 */
[----:B------:R-:W-:Y:S01]  /*09f0*/  @P1 VIADD R13, R13, 0x1 ;  /* 0x000000010d0d1836 */ /* 0x000fe20000000000 */
[----:B------:R-:W-:Y:S01]  /*0a00*/  @!P5 LOP3.LUT R13, RZ, R0, RZ, 0x33, !PT ;  /* 0x00000000ff0dd212 */ /* 0x000fe200078e33ff */
[----:B------:R-:W-:-:S04]  /*0a10*/  IMAD R6, R9, UR16, R6 ;  /* 0x0000001009067c24 */ /* 0x000fc8000f8e0206 */
[----:B------:R-:W-:Y:S01]  /*0a20*/  IMAD.IADD R4, R4, 0x1, R13 ;  /* 0x0000000104047824 */ /* 0x000fe200078e020d */
[----:B------:R-:W-:-:S04]  /*0a30*/  ISETP.GE.U32.AND P2, PT, R6, UR16, PT ;  /* 0x0000001006007c0c */ /* 0x000fc8000bf46070 */
[----:B------:R-:W-:Y:S02]  /*0a40*/  LOP3.LUT R22, R4, 0x3, RZ, 0xc0, !PT ;  /* 0x0000000304167812 */ /* 0x000fe400078ec0ff */
[----:B------:R-:W-:Y:S02]  /*0a50*/  @P3 IADD3 R8, PT, PT, R8, -UR9, RZ ;  /* 0x8000000908083c10 */ /* 0x000fe4000fffe0ff */
[----:B------:R-:W-:Y:S02]  /*0a60*/  ISETP.NE.AND P6, PT, R22, 0x3, PT ;  /* 0x000000031600780c */ /* 0x000fe40003fc5270 */
[----:B------:R-:W-:Y:S02]  /*0a70*/  ISETP.GE.U32.AND P1, PT, R8, UR9, PT ;  /* 0x0000000908007c0c */ /* 0x000fe4000bf26070 */
[----:B------:R-:W-:Y:S01]  /*0a80*/  ISETP.GE.U32.AND P5, PT, R4, 0x3, PT ;  /* 0x000000030400780c */ /* 0x000fe20003fa6070 */
[----:B------:R-:W-:-:S05]  /*0a90*/  @P2 VIADD R6, R6, -UR16 ;  /* 0x8000001006062c36 */ /* 0x000fca0008000000 */
[----:B------:R-:W-:Y:S01]  /*0aa0*/  ISETP.GE.U32.AND P0, PT, R6, UR16, PT ;  /* 0x0000001006007c0c */ /* 0x000fe2000bf06070 */
[----:B------:R-:W-:-:S04]  /*0ab0*/  IMAD.MOV R6, RZ, RZ, -R7 ;  /* 0x000000ffff067224 */ /* 0x000fc800078e0a07 */
[----:B------:R-:W-:Y:S01]  /*0ac0*/  IMAD R17, R6, UR16, R3 ;  /* 0x0000001006117c24 */ /* 0x000fe2000f8e0203 */
[----:B------:R-:W-:Y:S07]  /*0ad0*/  @!P6 BRA `(.L_x_47102) ;  /* 0x000000000048e947 */ /* 0x000fee0003800000 */
[----:B------:R-:W0:Y:S01]  /*0ae0*/  S2R R11, SR_CgaCtaId ;  /* 0x00000000000b7919 */ /* 0x000e220000008800 */
[----:B------:R-:W1:Y:S01]  /*0af0*/  LDC.64 R6, c[0x0][0x390] ;  /* 0x0000e400ff067b82 */ /* 0x000e620000000a00 */
[----:B------:R-:W-:Y:S01]  /*0b00*/  MOV R8, 0x400 ;  /* 0x0000040000087802 */ /* 0x000fe20000000f00 */
[----:B------:R-:W-:Y:S02]  /*0b10*/  VIADD R9, R4, 0x1 ;  /* 0x0000000104097836 */ /* 0x000fe40000000000 */
[----:B------:R-:W-:Y:S01]  /*0b20*/  IMAD.MOV.U32 R10, RZ, RZ, RZ ;  /* 0x000000ffff0a7224 */ /* 0x000fe200078e00ff */
[----:B------:R-:W-:Y:S01]  /*0b30*/  IADD3 R8, PT, PT, R8, 0x80, RZ ;  /* 0x0000008008087810 */ /* 0x000fe20007ffe0ff */
[----:B------:R-:W-:Y:S01]  /*0b40*/  IMAD.MOV.U32 R19, RZ, RZ, R3 ;  /* 0x000000ffff137224 */ /* 0x000fe200078e0003 */
[----:B------:R-:W-:Y:S02]  /*0b50*/  LOP3.LUT R13, R9, 0x3, RZ, 0xc0, !PT ;  /* 0x00000003090d7812 */ /* 0x000fe400078ec0ff */
[----:B0-----:R-:W-:-:S07]  /*0b60*/  LEA R12, R11, R8, 0x18 ;  /* 0x000000080b0c7211 */ /* 0x001fce00078ec0ff */
.L_x_47103:
[----:B------:R-:W-:-:S05]  /*0b70*/  IADD3 R9, PT, PT, R19, UR4, RZ ;  /* 0x0000000413097c10 */ /* 0x000fca000fffe0ff */
        /* <DEDUP_REMOVED lines=8> */
.L_x_47102:
[----:B------:R-:W-:Y:S05]  /*0c00*/  BSYNC.RECONVERGENT B0 ;  /* 0x0000000000007941 */ /* 0x000fea0003800200 */
.L_x_47101:
[----:B------:R-:W-:Y:S01]  /*0c10*/  BSSY.RECONVERGENT B0, `(.L_x_47104) ;  /* 0x0000020000007945 */ /* 0x000fe20003800200 */
[----:B------:R-:W-:-:S03]  /*0c20*/  ISETP.GE.U32.AND P6, PT, R17, UR16, PT ;  /* 0x0000001011007c0c */ /* 0x000fc6000bfc6070 */
[----:B------:R-:W-:Y:S10]  /*0c30*/  @!P5 BRA `(.L_x_47105) ;  /* 0x000000000074d947 */ /* 0x000ff40003800000 */
[----:B------:R-:W1:Y:S01]  /*0c40*/  S2R R9, SR_CgaCtaId ;  /* 0x0000000000097919 */ /* 0x000e620000008800 */
[----:B------:R-:W2:Y:S01]  /*0c50*/  LDC.64 R6, c[0x0][0x390] ;  /* 0x0000e400ff067b82 */ /* 0x000ea20000000a00 */
[----:B0-----:R-:W-:Y:S01]  /*0c60*/  MOV R8, 0x400 ;  /* 0x0000040000087802 */ /* 0x001fe20000000f00 */
[----:B------:R-:W-:-:S03]  /*0c70*/  IMAD.SHL.U32 R21, R0, 0x4, RZ ;  /* 0x0000000400157824 */ /* 0x000fc600078e00ff */
[----:B------:R-:W-:-:S04]  /*0c80*/  IADD3 R8, PT, PT, R8, 0x80, RZ ;  /* 0x0000008008087810 */ /* 0x000fc80007ffe0ff */
[----:B-1----:R-:W-:-:S07]  /*0c90*/  LEA R20, R9, R8, 0x18 ;  /* 0x0000000809147211 */ /* 0x002fce00078ec0ff */
.L_x_47106:
[----:B------:R-:W-:-:S04]  /*0ca0*/  VIADD R9, R19, UR4 ;  /* 0x0000000413097c36 */ /* 0x000fc80008000000 */
        /* <DEDUP_REMOVED lines=22> */
.L_x_47105:
[----:B------:R-:W-:Y:S05]  /*0e10*/  BSYNC.RECONVERGENT B0 ;  /* 0x0000000000007941 */ /* 0x000fea0003800200 */
.L_x_47104:
[----:B------:R-:W-:Y:S01]  /*0e20*/  ISETP.NE.AND P5, PT, R22, 0x3, PT ;  /* 0x000000031600780c */ /* 0x000fe20003fa5270 */
[----:B------:R-:W-:Y:S01]  /*0e30*/  BSSY.RECONVERGENT B0, `(.L_x_47107) ;  /* 0x0000013000007945 */ /* 0x000fe20003800200 */
[----:B------:R-:W-:Y:S01]  /*0e40*/  @P6 VIADD R17, R17, -UR16 ;  /* 0x8000001011116c36 */ /* 0x000fe20008000000 */
[----:B------:R-:W-:Y:S02]  /*0e50*/  ISETP.GE.U32.AND P6, PT, R4, 0x3, PT ;  /* 0x000000030400780c */ /* 0x000fe40003fc6070 */
[----:B------:R-:W-:-:S08]  /*0e60*/  MOV R7, R3 ;  /* 0x0000000300077202 */ /* 0x000fd00000000f00 */
[----:B------:R-:W-:Y:S05]  /*0e70*/  @!P5 BRA `(.L_x_47108) ;  /* 0x000000000038d947 */ /* 0x000fea0003800000 */
[----:B------:R-:W2:Y:S01]  /*0e80*/  S2R R7, SR_CgaCtaId ;  /* 0x0000000000077919 */ /* 0x000ea20000008800 */
[----:B------:R-:W-:Y:S01]  /*0e90*/  MOV R6, 0x400 ;  /* 0x0000040000067802 */ /* 0x000fe20000000f00 */
[----:B------:R-:W-:Y:S02]  /*0ea0*/  VIADD R9, R4, 0x1 ;  /* 0x0000000104097836 */ /* 0x000fe40000000000 */
[----:B01----:R-:W-:Y:S02]  /*0eb0*/  IMAD.MOV.U32 R8, RZ, RZ, RZ ;  /* 0x000000ffff087224 */ /* 0x003fe400078e00ff */
[----:B------:R-:W-:Y:S01]  /*0ec0*/  VIADD R6, R6, 0x480 ;  /* 0x0000048006067836 */ /* 0x000fe20000000000 */
[----:B------:R-:W-:-:S04]  /*0ed0*/  LOP3.LUT R11, R9, 0x3, RZ, 0xc0, !PT ;  /* 0x00000003090b7812 */ /* 0x000fc800078ec0ff */
[----:B--2---:R-:W-:Y:S02]  /*0ee0*/  LEA R6, R7, R6, 0x18 ;  /* 0x0000000607067211 */ /* 0x004fe400078ec0ff */
[----:B------:R-:W-:-:S07]  /*0ef0*/  MOV R7, R3 ;  /* 0x0000000300077202 */ /* 0x000fce0000000f00 */
.L_x_47109:
[----:B------:R-:W-:Y:S02]  /*0f00*/  IMAD R9, R7, 0x4, R6 ;  /* 0x0000000407097824 */ /* 0x000fe400078e0206 */
[----:B------:R-:W-:Y:S02]  /*0f10*/  VIADD R8, R8, 0x1 ;  /* 0x0000000108087836 */ /* 0x000fe40000000000 */
[----:B------:R-:W-:Y:S01]  /*0f20*/  IMAD.IADD R7, R0, 0x1, R7 ;  /* 0x0000000100077824 */ /* 0x000fe200078e0207 */
[----:B------:R2:W-:Y:S02]  /*0f30*/  STS [R9], RZ ;  /* 0x000000ff09007388 */ /* 0x0005e40000000800 */
[----:B------:R-:W-:-:S13]  /*0f40*/  ISETP.NE.AND P5, PT, R8, R11, PT ;  /* 0x0000000b0800720c */ /* 0x000fda0003fa5270 */
[----:B--2---:R-:W-:Y:S05]  /*0f50*/  @P5 BRA `(.L_x_47109) ;  /* 0xfffffffc00e85947 */ /* 0x004fea000383ffff */
.L_x_47108:
[----:B------:R-:W-:Y:S05]  /*0f60*/  BSYNC.RECONVERGENT B0 ;  /* 0x0000000000007941 */ /* 0x000fea0003800200 */
.L_x_47107:
[----:B------:R-:W-:Y:S01]  /*0f70*/  BSSY.RECONVERGENT B0, `(.L_x_47110) ;  /* 0x0000012000007945 */ /* 0x000fe20003800200 */
[----:B------:R-:W-:-:S03]  /*0f80*/  ISETP.GE.U32.AND P5, PT, R17, UR16, PT ;  /* 0x0000001011007c0c */ /* 0x000fc6000bfa6070 */
[----:B------:R-:W-:Y:S10]  /*0f90*/  @!P6 BRA `(.L_x_47111) ;  /* 0x00000000003ce947 */ /* 0x000ff40003800000 */
[----:B------:R-:W0:Y:S01]  /*0fa0*/  S2R R9, SR_CgaCtaId ;  /* 0x0000000000097919 */ /* 0x000e220000008800 */
[----:B------:R-:W-:-:S04]  /*0fb0*/  MOV R6, 0x400 ;  /* 0x0000040000067802 */ /* 0x000fc80000000f00 */
[----:B------:R-:W-:-:S04]  /*0fc0*/  IADD3 R6, PT, PT, R6, 0x480, RZ ;  /* 0x0000048006067810 */ /* 0x000fc80007ffe0ff */
[----:B01----:R-:W-:-:S07]  /*0fd0*/  LEA R8, R9, R6, 0x18 ;  /* 0x0000000609087211 */ /* 0x003fce00078ec0ff */
.L_x_47112:
[----:B--2---:R-:W-:Y:S02]  /*0fe0*/  IMAD R13, R7, 0x4, R8 ;  /* 0x00000004070d7824 */ /* 0x004fe400078e0208 */
        /* <DEDUP_REMOVED lines=10> */
.L_x_47111:
[----:B------:R-:W-:Y:S05]  /*1090*/  BSYNC.RECONVERGENT B0 ;  /* 0x0000000000007941 */ /* 0x000fea0003800200 */
.L_x_47110:
[----:B------:R-:W-:Y:S01]  /*10a0*/  BAR.SYNC.DEFER_BLOCKING 0x0 ;  /* 0x0000000000007b1d */ /* 0x000fe20000010000 */
[----:B------:R-:W-:Y:S01]  /*10b0*/  UISETP.GE.AND UP0, UPT, UR8, 0x1, UPT ;  /* 0x000000010800788c */ /* 0x000fe2000bf06270 */
[----:B------:R-:W-:Y:S01]  /*10c0*/  @P3 VIADD R18, R18, 0x1 ;  /* 0x0000000112123836 */ /* 0x000fe20000000000 */
[----:B------:R-:W-:Y:S01]  /*10d0*/  ISETP.NE.U32.AND P3, PT, RZ, UR16, PT ;  /* 0x00000010ff007c0c */ /* 0x000fe2000bf65070 */
[----:B------:R-:W-:Y:S01]  /*10e0*/  @P5 VIADD R17, R17, -UR16 ;  /* 0x8000001011115c36 */ /* 0x000fe20008000000 */
[----:B-1----:R-:W-:Y:S01]  /*10f0*/  LOP3.LUT R10, RZ, UR16, RZ, 0x33, !PT ;  /* 0x00000010ff0a7c12 */ /* 0x002fe2000f8e33ff */
[----:B------:R-:W-:Y:S01]  /*1100*/  @P2 VIADD R16, R16, 0x1 ;  /* 0x0000000110102836 */ /* 0x000fe20000000000 */
[----:B------:R-:W-:Y:S02]  /*1110*/  @P1 IADD3 R18, PT, PT, R18, 0x1, RZ ;  /* 0x0000000112121810 */ /* 0x000fe40007ffe0ff */
[----:B--2---:R-:W-:Y:S01]  /*1120*/  SEL R9, R10, R17, !P3 ;  /* 0x000000110a097207 */ /* 0x004fe20005800000 */
[----:B------:R-:W-:Y:S01]  /*1130*/  @P0 VIADD R16, R16, 0x1 ;  /* 0x0000000110100836 */ /* 0x000fe20000000000 */
[----:B------:R-:W-:-:S03]  /*1140*/  SEL R5, R5, R18, !P4 ;  /* 0x0000001205057207 */ /* 0x000fc60006000000 */
[----:B------:R-:W-:Y:S01]  /*1150*/  IMAD.SHL.U32 R9, R9, 0x2, RZ ;  /* 0x0000000209097824 */ /* 0x000fe200078e00ff */
[----:B------:R-:W-:Y:S01]  /*1160*/  SEL R10, R10, R16, !P3 ;  /* 0x000000100a0a7207 */ /* 0x000fe20005800000 */
[----:B------:R-:W-:Y:S06]  /*1170*/  BRA.U !UP0, `(.L_x_47113) ;  /* 0x0000001108ac7547 */ /* 0x000fec000b800000 */
[----:B------:R-:W-:Y:S01]  /*1180*/  UISETP.NE.AND UP0, UPT, UR16, 0x1, UPT ;  /* 0x000000011000788c */ /* 0x000fe2000bf05270 */
[----:B0-----:R-:W-:Y:S01]  /*1190*/  IADD3 R11, PT, PT, RZ, -UR13, RZ ;  /* 0x8000000dff0b7c10 */ /* 0x001fe2000fffe0ff */
[----:B------:R-:W-:Y:S01]  /*11a0*/  UISETP.LT.AND UP1, UPT, UR12, 0x2, UPT ;  /* 0x000000020c00788c */ /* 0x000fe2000bf21270 */
[----:B------:R-:W-:Y:S02]  /*11b0*/  LOP3.LUT R8, R10, 0x1, RZ, 0xc0, !PT ;  /* 0x000000010a087812 */ /* 0x000fe400078ec0ff */
[----:B------:R-:W-:Y:S01]  /*11c0*/  LEA R11, R11, 0x201f, 0x8 ;  /* 0x0000201f0b0b7811 */ /* 0x000fe200078e40ff */
[----:B------:R-:W-:-:S03]  /*11d0*/  USEL UR17, UR12, 0x2, UP1 ;  /* 0x000000020c117887 */ /* 0x000fc60008800000 */
[----:B------:R-:W-:Y:S09]  /*11e0*/  BRA.U UP0, `(.L_x_47114) ;  /* 0x0000000500707547 */ /* 0x000ff2000b800000 */
[C---:B------:R-:W-:Y:S01]  /*11f0*/  VIADD R14, R8.reuse, 0x1 ;  /* 0x00000001080e7836 */ /* 0x040fe20000000000 */
[----:B------:R-:W-:Y:S01]  /*1200*/  ISETP.GE.AND P0, PT, R8, UR13, PT ;  /* 0x0000000d08007c0c */ /* 0x000fe2000bf06270 */
[----:B------:R-:W-:Y:S01]  /*1210*/  BSSY B1, `(.L_x_47115) ;  /* 0x0000058000017945 */ /* 0x000fe20003800000 */
[----:B------:R-:W0:Y:S02]  /*1220*/  LDCU UR14, c[0x0][0x3ac] ;  /* 0x00007580ff0e77ac */ /* 0x000e240008000800 */
[----:B------:R-:W-:Y:S02]  /*1230*/  ISETP.GE.AND P1, PT, R14, UR13, PT ;  /* 0x0000000d0e007c0c */ /* 0x000fe4000bf26270 */
[----:B------:R-:W-:Y:S02]  /*1240*/  SEL R7, RZ, UR13, !P0 ;  /* 0x0000000dff077c07 */ /* 0x000fe4000c000000 */
[----:B------:R-:W-:Y:S02]  /*1250*/  SEL R13, RZ, UR13, !P1 ;  /* 0x0000000dff0d7c07 */ /* 0x000fe4000c800000 */
[----:B------:R-:W-:-:S03]  /*1260*/  IADD3 R16, PT, PT, R8, -R7, RZ ;  /* 0x8000000708107210 */ /* 0x000fc60007ffe0ff */
[----:B------:R-:W-:Y:S02]  /*1270*/  IMAD.IADD R14, R14, 0x1, -R13 ;  /* 0x000000010e0e7824 */ /* 0x000fe400078e0a0d */
[----:B------:R-:W-:-:S07]  /*1280*/  IMAD.MOV.U32 R13, RZ, RZ, RZ ;  /* 0x000000ffff0d7224 */ /* 0x000fce00078e00ff */
.L_x_47125:
[----:B-1-3--:R-:W1:Y:S01]  /*1290*/  LDC R12, c[0x0][0x3ac] ;  /* 0x0000eb00ff0c7b82 */ /* 0x00ae620000000800 */
[----:B------:R-:W-:Y:S01]  /*12a0*/  IMAD.IADD R18, R10, 0x1, R13 ;  /* 0x000000010a127824 */ /* 0x000fe200078e020d */
[----:B------:R-:W-:Y:S01]  /*12b0*/  ISETP.GE.AND P3, PT, R2, UR17, PT ;  /* 0x0000001102007c0c */ /* 0x000fe2000bf66270 */
[----:B------:R-:W-:-:S05]  /*12c0*/  VIADD R13, R13, UR9 ;  /* 0x000000090d0d7c36 */ /* 0x000fca0008000000 */
        /* <DEDUP_REMOVED lines=12> */
.L_x_47116:
[----:B------:R-:W-:Y:S05]  /*1390*/  @!P2 BRA `(.L_x_47117) ;  /* 0x000000000020a947 */ /* 0x000fea0003800000 */
[----:B------:R-:W3:Y:S01]  /*13a0*/  S2UR UR7, SR_CgaCtaId ;  /* 0x00000000000779c3 */ /* 0x000ee20000008800 */
[----:B------:R-:W-:Y:S01]  /*13b0*/  UMOV UR4, 0x400 ;  /* 0x0000040000047882 */ /* 0x000fe20000000000 */
[----:B-1----:R-:W-:Y:S01]  /*13c0*/  LOP3.LUT R6, R8, 0x1, RZ, 0x3c, !PT ;  /* 0x0000000108067812 */ /* 0x002fe200078e3cff */
[----:B------:R-:W-:-:S03]  /*13d0*/  UIADD3 UR4, UPT, UPT, UR4, 0x80, URZ ;  /* 0x0000008004047890 */ /* 0x000fc6000fffe0ff */
[----:B------:R-:W-:Y:S01]  /*13e0*/  IADD3 R6, PT, PT, R7, R6, RZ ;  /* 0x0000000607067210 */ /* 0x000fe20007ffe0ff */
[----:B---3--:R-:W-:-:S06]  /*13f0*/  ULEA UR4, UR7, UR4, 0x18 ;  /* 0x0000000407047291 */ /* 0x008fcc000f8ec0ff */
[----:B------:R-:W-:-:S05]  /*1400*/  LEA R6, R6, UR4, 0x2 ;  /* 0x0000000406067c11 */ /* 0x000fca000f8e10ff */
[----:B------:R3:W4:Y:S02]  /*1410*/  LDS R17, [R6] ;  /* 0x0000000006117984 */ /* 0x0007240000000800 */
.L_x_47117:
[----:B------:R-:W-:Y:S04]  /*1420*/  BSSY B0, `(.L_x_47118) ;  /* 0x0000035000007945 */ /* 0x000fe80003800000 */
[----:B------:R-:W-:Y:S05]  /*1430*/  @P3 BRA `(.L_x_47119) ;  /* 0x0000000000cc3947 */ /* 0x000fea0003800000 */
[----:B------:R-:W-:Y:S02]  /*1440*/  IABS R19, R12 ;  /* 0x0000000c00137213 */ /* 0x000fe40000000000 */
[----:B------:R-:W-:Y:S02]  /*1450*/  LOP3.LUT R20, R3, 0x1f, RZ, 0xc0, !PT ;  /* 0x0000001f03147812 */ /* 0x000fe400078ec0ff */
[----:B------:R-:W5:Y:S01]  /*1460*/  I2F.RP R21, R19 ;  /* 0x0000001300157306 */ /* 0x000f620000209400 */
[----:B------:R-:W-:Y:S02]  /*1470*/  ISETP.NE.AND P4, PT, R12, RZ, PT ;  /* 0x000000ff0c00720c */ /* 0x000fe40003f85270 */
[----:B------:R-:W-:Y:S02]  /*1480*/  IABS R22, R20 ;  /* 0x0000001400167213 */ /* 0x000fe40000000000 */
[----:B------:R-:W-:Y:S01]  /*1490*/  ISETP.GE.AND P3, PT, R20, RZ, PT ;  /* 0x000000ff1400720c */ /* 0x000fe20003f66270 */
[----:B------:R-:W-:-:S02]  /*14a0*/  IMAD.MOV.U32 R20, RZ, RZ, R2 ;  /* 0x000000ffff147224 */ /* 0x000fc400078e0002 */
[----:B-----5:R-:W5:Y:S02]  /*14b0*/  MUFU.RCP R21, R21 ;  /* 0x0000001500157308 */ /* 0x020f640000001000 */
[----:B-----5:R-:W-:-:S06]  /*14c0*/  VIADD R7, R21, 0xffffffe ;  /* 0x0ffffffe15077836 */ /* 0x020fcc0000000000 */
[----:B------:R-:W1:Y:S02]  /*14d0*/  F2I.FTZ.U32.TRUNC.NTZ R7, R7 ;  /* 0x0000000700077305 */ /* 0x000e64000021f000 */
[----:B-1-3--:R-:W-:-:S04]  /*14e0*/  IMAD.MOV R6, RZ, RZ, -R7 ;  /* 0x000000ffff067224 */ /* 0x00afc800078e0a07 */
[----:B------:R-:W-:Y:S02]  /*14f0*/  IMAD R23, R6, R19, RZ ;  /* 0x0000001306177224 */ /* 0x000fe400078e02ff */
[----:B------:R-:W-:-:S04]  /*1500*/  IMAD.MOV.U32 R6, RZ, RZ, RZ ;  /* 0x000000ffff067224 */ /* 0x000fc800078e00ff */
[----:B------:R-:W-:Y:S01]  /*1510*/  IMAD.HI.U32 R23, R7, R23, R6 ;  /* 0x0000001707177227 */ /* 0x000fe200078e0006 */
[----:B------:R-:W-:-:S05]  /*1520*/  MOV R7, 0x400 ;  /* 0x0000040000077802 */ /* 0x000fca0000000f00 */
[----:B------:R-:W-:-:S05]  /*1530*/  IMAD.HI.U32 R6, R23, R22, RZ ;  /* 0x0000001617067227 */ /* 0x000fca00078e00ff */
        /* <DEDUP_REMOVED lines=8> */
[----:B------:R-:W-:-:S03]  /*15c0*/  IADD3 R19, PT, PT, R7, 0x480, RZ ;  /* 0x0000048007137810 */ /* 0x000fc60007ffe0ff */
[----:B------:R-:W-:Y:S01]  /*15d0*/  @!P3 IMAD.MOV R6, RZ, RZ, -R6 ;  /* 0x000000ffff06b224 */ /* 0x000fe200078e0a06 */
[----:B------:R-:W-:Y:S02]  /*15e0*/  @!P4 LOP3.LUT R6, RZ, R12, RZ, 0x33, !PT ;  /* 0x0000000cff06c212 */ /* 0x000fe400078e33ff */
[----:B------:R-:W-:-:S03]  /*15f0*/  LEA R19, R22, R19, 0x18 ;  /* 0x0000001316137211 */ /* 0x000fc600078ec0ff */
[----:B------:R-:W-:-:S07]  /*1600*/  IMAD R21, R6, 0x4, R21 ;  /* 0x0000000406157824 */ /* 0x000fce00078e0215 */
.L_x_47124:
[----:B-1----:R-:W-:Y:S02]  /*1610*/  IMAD R6, R20, 0xc, R21 ;  /* 0x0000000c14067824 */ /* 0x002fe400078e0215 */
[----:B------:R-:W-:-:S03]  /*1620*/  IMAD.MOV.U32 R22, RZ, RZ, RZ ;  /* 0x000000ffff167224 */ /* 0x000fc600078e00ff */
[----:B0--3--:R1:W3:Y:S01]  /*1630*/  LDS R12, [R6] ;  /* 0x00000000060c7984 */ /* 0x0092e20000000800 */
[----:B------:R-:W-:Y:S05]  /*1640*/  @!P0 BRA `(.L_x_47120) ;  /* 0x0000000000108947 */ /* 0x000fea0003800000 */
[----:B------:R-:W-:-:S03]  /*1650*/  UMOV UR4, 0xffffffff ;  /* 0xffffffff00047882 */ /* 0x000fc60000000000 */
[----:B------:R-:W-:Y:S05]  /*1660*/  BRA.DIV UR4, `(.L_x_47121) ;  /* 0x0000001a04b07947 */ /* 0x000fea000b800000 */
[----:B-1-3--:R1:W3:Y:S02]  /*1670*/  SHFL.IDX PT, R6, R12, R16, R11 ;  /* 0x000000100c067389 */ /* 0x00a2e400000e000b */
.L_x_47152:
[----:B--23--:R-:W-:-:S07]  /*1680*/  IMAD R22, R15, R6, RZ ;  /* 0x000000060f167224 */ /* 0x00cfce00078e02ff */
.L_x_47120:
[----:B0-----:R-:W-:-:S09]  /*1690*/  UISETP.GE.AND UP0, UPT, UR14, 0x2, UPT ;  /* 0x000000020e00788c */ /* 0x001fd2000bf06270 */
[----:B------:R-:W-:Y:S05]  /*16a0*/  BRA.U !UP0, `(.L_x_47122) ;  /* 0x0000000108107547 */ /* 0x000fea000b800000 */
[----:B------:R-:W-:-:S03]  /*16b0*/  UMOV UR4, 0xffffffff ;  /* 0xffffffff00047882 */ /* 0x000fc60000000000 */
[----:B------:R-:W-:Y:S05]  /*16c0*/  BRA.DIV UR4, `(.L_x_47123) ;  /* 0x0000001a04b87947 */ /* 0x000fea000b800000 */
[----:B-1-3--:R0:W1:Y:S02]  /*16d0*/  SHFL.IDX PT, R6, R12, R14, R11 ;  /* 0x0000000e0c067389 */ /* 0x00a06400000e000b */
.L_x_47155:
[----:B-1--4-:R-:W-:-:S07]  /*16e0*/  IMAD R22, R17, R6, R22 ;  /* 0x0000000611167224 */ /* 0x012fce00078e0216 */
.L_x_47122:
[----:B-1----:R-:W-:Y:S02]  /*16f0*/  IMAD R6, R20, UR8, R18 ;  /* 0x0000000814067c24 */ /* 0x002fe4000f8e0212 */
[----:B------:R-:W-:-:S03]  /*1700*/  IMAD.IADD R20, R5, 0x1, R20 ;  /* 0x0000000105147824 */ /* 0x000fc600078e0214 */
[----:B------:R-:W-:Y:S02]  /*1710*/  LEA R6, R6, R19, 0x2 ;  /* 0x0000001306067211 */ /* 0x000fe400078e10ff */
[----:B------:R-:W-:-:S03]  /*1720*/  ISETP.GE.AND P2, PT, R20, UR17, PT ;  /* 0x0000001114007c0c */ /* 0x000fc6000bf46270 */
[----:B------:R-:W1:Y:S02]  /*1730*/  LDS R7, [R6] ;  /* 0x0000000006077984 */ /* 0x000e640000000800 */
[----:B-1----:R-:W-:-:S05]  /*1740*/  IMAD.IADD R7, R7, 0x1, R22 ;  /* 0x0000000107077824 */ /* 0x002fca00078e0216 */
[----:B------:R1:W-:Y:S03]  /*1750*/  STS [R6], R7 ;  /* 0x0000000706007388 */ /* 0x0003e60000000800 */
[----:B------:R-:W-:Y:S05]  /*1760*/  @!P2 BRA `(.L_x_47124) ;  /* 0xfffffffc00a8a947 */ /* 0x000fea000383ffff */
.L_x_47119:
[----:B0-----:R-:W-:Y:S05]  /*1770*/  BSYNC B0 ;  /* 0x0000000000007941 */ /* 0x001fea0003800000 */
.L_x_47118:
[----:B------:R-:W-:Y:S05]  /*1780*/  @!P1 BRA `(.L_x_47125) ;  /* 0xfffffff800c09947 */ /* 0x000fea000383ffff */
[----:B------:R-:W-:Y:S05]  /*1790*/  BSYNC B1 ;  /* 0x0000000000017941 */ /* 0x000fea0003800000 */
.L_x_47115:
[----:B------:R-:W-:Y:S05]  /*17a0*/  BRA `(.L_x_47113) ;  /* 0x0000000c00207947 */ /* 0x000fea0003800000 */
.L_x_47114:
[----:B------:R-:W-:-:S09]  /*17b0*/  UISETP.GT.U32.AND UP0, UPT, UR13, 0x1f, UPT ;  /* 0x0000001f0d00788c */ /* 0x000fd2000bf04070 */
[----:B------:R-:W-:Y:S05]  /*17c0*/  BRA.U UP0, `(.L_x_47126) ;  /* 0x0000000500407547 */ /* 0x000fea000b800000 */
[C---:B------:R-:W-:Y:S01]  /*17d0*/  VIADD R15, R8.reuse, 0x1 ;  /* 0x00000001080f7836 */ /* 0x040fe20000000000 */
[----:B------:R-:W-:Y:S01]  /*17e0*/  ISETP.GE.U32.AND P0, PT, R8, UR13, PT ;  /* 0x0000000d08007c0c */ /* 0x000fe2000bf06070 */
[----:B------:R-:W-:-:S03]  /*17f0*/  HFMA2 R13, -RZ, RZ, 0, 0 ;  /* 0x00000000ff0d7431 */ /* 0x000fc600000001ff */
[----:B------:R-:W-:Y:S02]  /*1800*/  ISETP.GE.U32.AND P1, PT, R15, UR13, PT ;  /* 0x0000000d0f007c0c */ /* 0x000fe4000bf26070 */
[----:B------:R-:W-:Y:S02]  /*1810*/  SEL R7, RZ, UR13, !P0 ;  /* 0x0000000dff077c07 */ /* 0x000fe4000c000000 */
[----:B------:R-:W-:-:S03]  /*1820*/  SEL R16, RZ, UR13, !P1 ;  /* 0x0000000dff107c07 */ /* 0x000fc6000c800000 */
[----:B------:R-:W-:Y:S02]  /*1830*/  IMAD.IADD R14, R8, 0x1, -R7 ;  /* 0x00000001080e7824 */ /* 0x000fe400078e0a07 */
[----:B------:R-:W-:-:S07]  /*1840*/  IMAD.IADD R16, R15, 0x1, -R16 ;  /* 0x000000010f107824 */ /* 0x000fce00078e0a10 */
.L_x_47135:
[----:B01----:R-:W0:Y:S01]  /*1850*/  LDC R12, c[0x0][0x3ac] ;  /* 0x0000eb00ff0c7b82 */ /* 0x003e220000000800 */
[----:B------:R-:W-:Y:S01]  /*1860*/  IMAD.IADD R18, R10, 0x1, R13 ;  /* 0x000000010a127824 */ /* 0x000fe200078e020d */
[----:B------:R-:W-:Y:S02]  /*1870*/  IADD3 R13, PT, PT, R13, UR9, RZ ;  /* 0x000000090d0d7c10 */ /* 0x000fe4000fffe0ff */
[----:B------:R-:W-:Y:S02]  /*1880*/  ISETP.GE.AND P3, PT, R2, UR17, PT ;  /* 0x0000001102007c0c */ /* 0x000fe4000bf66270 */
        /* <DEDUP_REMOVED lines=12> */
.L_x_47127:
        /* <DEDUP_REMOVED lines=9> */
.L_x_47128:
[----:B------:R-:W-:Y:S04]  /*19e0*/  BSSY B0, `(.L_x_47129) ;  /* 0x000002c000007945 */ /* 0x000fe80003800000 */
[----:B------:R-:W-:Y:S05]  /*19f0*/  @P3 BRA `(.L_x_47130) ;  /* 0x0000000000a83947 */ /* 0x000fea0003800000 */
[----:B------:R-:W4:Y:S01]  /*1a00*/  I2F.U32.RP R19, R12 ;  /* 0x0000000c00137306 */ /* 0x000f220000209000 */
[----:B0-2---:R-:W-:Y:S01]  /*1a10*/  IMAD.MOV.U32 R6, RZ, RZ, RZ ;  /* 0x000000ffff067224 */ /* 0x005fe200078e00ff */
[----:B------:R-:W-:-:S06]  /*1a20*/  ISETP.NE.U32.AND P3, PT, R12, RZ, PT ;  /* 0x000000ff0c00720c */ /* 0x000fcc0003f65070 */
[----:B----4-:R-:W0:Y:S02]  /*1a30*/  MUFU.RCP R19, R19 ;  /* 0x0000001300137308 */ /* 0x010e240000001000 */
[----:B0-----:R-:W-:Y:S02]  /*1a40*/  VIADD R20, R19, 0xffffffe ;  /* 0x0ffffffe13147836 */ /* 0x001fe40000000000 */
[----:B------:R-:W0:Y:S04]  /*1a50*/  S2R R19, SR_CgaCtaId ;  /* 0x0000000000137919 */ /* 0x000e280000008800 */
[----:B------:R-:W2:Y:S02]  /*1a60*/  F2I.FTZ.U32.TRUNC.NTZ R7, R20 ;  /* 0x0000001400077305 */ /* 0x000ea4000021f000 */
[----:B--2---:R-:W-:-:S05]  /*1a70*/  IADD3 R21, PT, PT, RZ, -R7, RZ ;  /* 0x80000007ff157210 */ /* 0x004fca0007ffe0ff */
[----:B------:R-:W-:-:S04]  /*1a80*/  IMAD R21, R21, R12, RZ ;  /* 0x0000000c15157224 */ /* 0x000fc800078e02ff */
[----:B------:R-:W-:Y:S01]  /*1a90*/  IMAD.HI.U32 R6, R7, R21, R6 ;  /* 0x0000001507067227 */ /* 0x000fe200078e0006 */
[----:B------:R-:W-:-:S05]  /*1aa0*/  LOP3.LUT R7, R3, 0x1f, RZ, 0xc0, !PT ;  /* 0x0000001f03077812 */ /* 0x000fca00078ec0ff */
        /* <DEDUP_REMOVED lines=11> */
[-C--:B------:R-:W-:Y:S02]  /*1b60*/  @P2 IADD3 R21, PT, PT, R21, -R12.reuse, RZ ;  /* 0x8000000c15152210 */ /* 0x080fe40007ffe0ff */
[----:B------:R-:W-:-:S05]  /*1b70*/  @!P3 LOP3.LUT R21, RZ, R12, RZ, 0x33, !PT ;  /* 0x0000000cff15b212 */ /* 0x000fca00078e33ff */
[----:B------:R-:W-:-:S07]  /*1b80*/  IMAD R21, R21, 0x4, R6 ;  /* 0x0000000415157824 */ /* 0x000fce00078e0206 */
.L_x_47134:
[----:B------:R-:W-:Y:S01]  /*1b90*/  IMAD R6, R20, 0xc, R21 ;  /* 0x0000000c14067824 */ /* 0x000fe200078e0215 */
[----:B------:R-:W-:-:S04]  /*1ba0*/  UMOV UR4, 0xffffffff ;  /* 0xffffffff00047882 */ /* 0x000fc80000000000 */
[----:B01----:R0:W2:Y:S01]  /*1bb0*/  LDS R12, [R6] ;  /* 0x00000000060c7984 */ /* 0x0030a20000000800 */
[----:B------:R-:W-:Y:S05]  /*1bc0*/  BRA.DIV UR4, `(.L_x_47131) ;  /* 0x0000001604987947 */ /* 0x000fea000b800000 */
[----:B0-2---:R0:W2:Y:S02]  /*1bd0*/  SHFL.IDX PT, R6, R12, R14, R11 ;  /* 0x0000000e0c067389 */ /* 0x0050a400000e000b */
.L_x_47158:
[----:B-12---:R-:W-:Y:S01]  /*1be0*/  IMAD R22, R17, R6, RZ ;  /* 0x0000000611167224 */ /* 0x006fe200078e02ff */
[----:B------:R-:W-:Y:S06]  /*1bf0*/  @!P0 BRA `(.L_x_47132) ;  /* 0x0000000000108947 */ /* 0x000fec0003800000 */
[----:B------:R-:W-:-:S03]  /*1c00*/  UMOV UR4, 0xffffffff ;  /* 0xffffffff00047882 */ /* 0x000fc60000000000 */
[----:B------:R-:W-:Y:S05]  /*1c10*/  BRA.DIV UR4, `(.L_x_47133) ;  /* 0x0000001604a47947 */ /* 0x000fea000b800000 */
[----:B------:R1:W2:Y:S02]  /*1c20*/  SHFL.IDX PT, R6, R12, R16, R11 ;  /* 0x000000100c067389 */ /* 0x0002a400000e000b */
.L_x_47161:
[----:B--23--:R-:W-:-:S07]  /*1c30*/  IMAD R22, R15, R6, R22 ;  /* 0x000000060f167224 */ /* 0x00cfce00078e0216 */
.L_x_47132:
[----:B------:R-:W-:Y:S02]  /*1c40*/  IMAD R6, R20, UR8, R18 ;  /* 0x0000000814067c24 */ /* 0x000fe4000f8e0212 */
[----:B------:R-:W-:-:S03]  /*1c50*/  IMAD.IADD R20, R5, 0x1, R20 ;  /* 0x0000000105147824 */ /* 0x000fc600078e0214 */
[----:B------:R-:W-:Y:S02]  /*1c60*/  LEA R7, R6, R19, 0x2 ;  /* 0x0000001306077211 */ /* 0x000fe400078e10ff */
[----:B------:R-:W-:-:S03]  /*1c70*/  ISETP.GE.AND P2, PT, R20, UR17, PT ;  /* 0x0000001114007c0c */ /* 0x000fc6000bf46270 */
[----:B------:R4:W-:Y:S10]  /*1c80*/  STS [R7], R22 ;  /* 0x0000001607007388 */ /* 0x0009f40000000800 */
[----:B----4-:R-:W-:Y:S05]  /*1c90*/  @!P2 BRA `(.L_x_47134) ;  /* 0xfffffffc00bca947 */ /* 0x010fea000383ffff */
.L_x_47130:
[----:B------:R-:W-:Y:S05]  /*1ca0*/  BSYNC B0 ;  /* 0x0000000000007941 */ /* 0x000fea0003800000 */
.L_x_47129:
[----:B------:R-:W-:Y:S05]  /*1cb0*/  @!P1 BRA `(.L_x_47135) ;  /* 0xfffffff800e49947 */ /* 0x000fea000383ffff */
[----:B------:R-:W-:Y:S05]  /*1cc0*/  BRA `(.L_x_47113) ;  /* 0x0000000400d87947 */ /* 0x000fea0003800000 */
.L_x_47126:
[C---:B------:R-:W-:Y:S01]  /*1cd0*/  VIADD R14, R8.reuse, 0x1 ;  /* 0x00000001080e7836 */ /* 0x040fe20000000000 */
[----:B------:R-:W-:Y:S01]  /*1ce0*/  ISETP.GE.AND P0, PT, R8, UR13, PT ;  /* 0x0000000d08007c0c */ /* 0x000fe2000bf06270 */
[----:B------:R-:W-:Y:S01]  /*1cf0*/  HFMA2 R15, -RZ, RZ, 0, 0 ;  /* 0x00000000ff0f7431 */ /* 0x000fe200000001ff */
[----:B------:R-:W-:Y:S02]  /*1d00*/  UMOV UR4, 0xffffff00 ;  /* 0xffffff0000047882 */ /* 0x000fe40000000000 */
[----:B------:R-:W-:Y:S01]  /*1d10*/  ISETP.GE.AND P1, PT, R14, UR13, PT ;  /* 0x0000000d0e007c0c */ /* 0x000fe2000bf26270 */
[----:B------:R-:W-:Y:S01]  /*1d20*/  UIMAD UR4, UR16, UR4, 0x201f ;  /* 0x0000201f100474a4 */ /* 0x000fe2000f8e0204 */
[----:B------:R-:W-:Y:S02]  /*1d30*/  SEL R7, RZ, UR13, !P0 ;  /* 0x0000000dff077c07 */ /* 0x000fe4000c000000 */
[----:B------:R-:W-:-:S03]  /*1d40*/  SEL R13, RZ, UR13, !P1 ;  /* 0x0000000dff0d7c07 */ /* 0x000fc6000c800000 */
[----:B------:R-:W-:Y:S02]  /*1d50*/  IMAD.IADD R16, R8, 0x1, -R7 ;  /* 0x0000000108107824 */ /* 0x000fe400078e0a07 */
[----:B------:R-:W-:-:S07]  /*1d60*/  IMAD.IADD R14, R14, 0x1, -R13 ;  /* 0x000000010e0e7824 */ /* 0x000fce00078e0a0d */
.L_x_47145:
        /* <DEDUP_REMOVED lines=16> */
.L_x_47136:
        /* <DEDUP_REMOVED lines=9> */
.L_x_47137:
[----:B------:R-:W-:Y:S05]  /*1f00*/  @P3 BRA `(.L_x_47138) ;  /* 0x0000000400443947 */ /* 0x000fea0003800000 */
[----:B------:R-:W-:Y:S01]  /*1f10*/  IABS R20, R12 ;  /* 0x0000000c00147213 */ /* 0x000fe20000000000 */
[----:B------:R-:W4:Y:S01]  /*1f20*/  S2UR UR14, SR_CgaCtaId ;  /* 0x00000000000e79c3 */ /* 0x000f220000008800 */
[----:B------:R-:W-:Y:S01]  /*1f30*/  LOP3.LUT R13, R3, 0x1f, RZ, 0xc0, !PT ;  /* 0x0000001f030d7812 */ /* 0x000fe200078ec0ff */
[----:B------:R-:W-:Y:S01]  /*1f40*/  UMOV UR7, 0x400 ;  /* 0x0000040000077882 */ /* 0x000fe20000000000 */
[----:B------:R-:W5:Y:S01]  /*1f50*/  I2F.RP R21, R20 ;  /* 0x0000001400157306 */ /* 0x000f620000209400 */
[----:B0-2---:R-:W-:Y:S02]  /*1f60*/  MOV R6, RZ ;  /* 0x000000ff00067202 */ /* 0x005fe40000000f00 */
[----:B------:R-:W-:Y:S02]  /*1f70*/  IABS R24, R13 ;  /* 0x0000000d00187213 */ /* 0x000fe40000000000 */
[----:B------:R-:W-:Y:S02]  /*1f80*/  ISETP.GE.AND P2, PT, R13, RZ, PT ;  /* 0x000000ff0d00720c */ /* 0x000fe40003f46270 */
[----:B------:R-:W-:Y:S01]  /*1f90*/  ISETP.NE.AND P3, PT, R12, RZ, PT ;  /* 0x000000ff0c00720c */ /* 0x000fe20003f65270 */
[----:B-----5:R-:W0:Y:S01]  /*1fa0*/  MUFU.RCP R21, R21 ;  /* 0x0000001500157308 */ /* 0x020e220000001000 */
[----:B----4-:R-:W-:Y:S01]  /*1fb0*/  ULEA UR7, UR14, UR7, 0x18 ;  /* 0x000000070e077291 */ /* 0x010fe2000f8ec0ff */
[----:B0-----:R-:W-:-:S06]  /*1fc0*/  VIADD R22, R21, 0xffffffe ;  /* 0x0ffffffe15167836 */ /* 0x001fcc0000000000 */
[----:B------:R-:W0:Y:S02]  /*1fd0*/  F2I.FTZ.U32.TRUNC.NTZ R7, R22 ;  /* 0x0000001600077305 */ /* 0x000e24000021f000 */
[----:B0-----:R-:W-:-:S04]  /*1fe0*/  IMAD.MOV R23, RZ, RZ, -R7 ;  /* 0x000000ffff177224 */ /* 0x001fc800078e0a07 */
        /* <DEDUP_REMOVED lines=14> */
.L_x_47144:
[----:B------:R-:W-:Y:S01]  /*20d0*/  IMAD R6, R20, 0xc, R21 ;  /* 0x0000000c14067824 */ /* 0x000fe200078e0215 */
[----:B------:R-:W0:Y:S01]  /*20e0*/  LDC R23, c[0x0][0x3ac] ;  /* 0x0000eb00ff177b82 */ /* 0x000e220000000800 */
[----:B------:R-:W-:-:S03]  /*20f0*/  HFMA2 R22, -RZ, RZ, 0, 0 ;  /* 0x00000000ff167431 */ /* 0x000fc600000001ff */
[----:B------:R2:W4:Y:S01]  /*2100*/  LDS R12, [R6] ;  /* 0x00000000060c7984 */ /* 0x0005220000000800 */
[----:B0-----:R-:W-:-:S13]  /*2110*/  ISETP.GE.AND P1, PT, R23, 0x1, PT ;  /* 0x000000011700780c */ /* 0x001fda0003f26270 */
[----:B--2-4-:R-:W-:Y:S05]  /*2120*/  @!P1 BRA `(.L_x_47139) ;  /* 0x0000000000109947 */ /* 0x014fea0003800000 */
[----:B------:R-:W-:-:S03]  /*2130*/  UMOV UR7, 0xffffffff ;  /* 0xffffffff00077882 */ /* 0x000fc60000000000 */
[----:B------:R-:W-:Y:S05]  /*2140*/  BRA.DIV UR7, `(.L_x_47140) ;  /* 0x0000001207787947 */ /* 0x000fea000b800000 */
[----:B------:R0:W2:Y:S02]  /*2150*/  SHFL.IDX PT, R22, R12, R16, R11 ;  /* 0x000000100c167389 */ /* 0x0000a400000e000b */
.L_x_47163:
[----:B-12---:R-:W-:-:S07]  /*2160*/  IMAD R22, R17, R22, RZ ;  /* 0x0000001611167224 */ /* 0x006fce00078e02ff */
.L_x_47139:
[----:B------:R-:W-:-:S13]  /*2170*/  ISETP.GE.AND P1, PT, R23, 0x2, PT ;  /* 0x000000021700780c */ /* 0x000fda0003f26270 */
[----:B------:R-:W-:Y:S05]  /*2180*/  @!P1 BRA `(.L_x_47141) ;  /* 0x0000000000109947 */ /* 0x000fea0003800000 */
[----:B------:R-:W-:-:S03]  /*2190*/  UMOV UR7, 0xffffffff ;  /* 0xffffffff00077882 */ /* 0x000fc60000000000 */
[----:B------:R-:W-:Y:S05]  /*21a0*/  BRA.DIV UR7, `(.L_x_47142) ;  /* 0x00000012077c7947 */ /* 0x000fea000b800000 */
[----:B------:R2:W4:Y:S02]  /*21b0*/  SHFL.IDX PT, R6, R12, R14, R11 ;  /* 0x0000000e0c067389 */ /* 0x00052400000e000b */
.L_x_47166:
[----:B---34-:R-:W-:-:S07]  /*21c0*/  IMAD R22, R19, R6, R22 ;  /* 0x0000000613167224 */ /* 0x018fce00078e0216 */
.L_x_47141:
[----:B------:R-:W-:-:S07]  /*21d0*/  IMAD.U32 R6, RZ, RZ, UR15 ;  /* 0x0000000fff067e24 */ /* 0x000fce000f8e00ff */
.L_x_47143:
[----:B------:R-:W-:Y:S01]  /*21e0*/  IMAD.U32 R23, RZ, RZ, UR4 ;  /* 0x00000004ff177e24 */ /* 0x000fe2000f8e00ff */
[----:B------:R-:W-:Y:S01]  /*21f0*/  SHF.R.U32.HI R7, RZ, 0x1, R6 ;  /* 0x00000001ff077819 */ /* 0x000fe20000011606 */
[----:B------:R-:W-:Y:S05]  /*2200*/  WARPSYNC.ALL ;  /* 0x0000000000007948 */ /* 0x000fea0003800000 */
[----:B------:R-:W4:Y:S01]  /*2210*/  SHFL.DOWN PT, R23, R22, R7, R23 ;  /* 0x0800000716177389 */ /* 0x000f2200000e0017 */
[----:B------:R-:W-:Y:S02]  /*2220*/  ISETP.GT.U32.AND P1, PT, R6, 0x3, PT ;  /* 0x000000030600780c */ /* 0x000fe40003f24070 */
[----:B------:R-:W-:Y:S01]  /*2230*/  MOV R6, R7 ;  /* 0x0000000700067202 */ /* 0x000fe20000000f00 */
[----:B----4-:R-:W-:-:S10]  /*2240*/  IMAD.IADD R22, R23, 0x1, R22 ;  /* 0x0000000117167824 */ /* 0x010fd400078e0216 */
[----:B------:R-:W-:Y:S05]  /*2250*/  @P1 BRA `(.L_x_47143) ;  /* 0xfffffffc00e01947 */ /* 0x000fea000383ffff */
[----:B0-2---:R-:W0:Y:S01]  /*2260*/  I2F.U32.RP R12, UR16 ;  /* 0x00000010000c7d06 */ /* 0x005e220008209000 */
        /* <DEDUP_REMOVED lines=20> */
[----:B------:R-:W-:Y:S02]  /*23b0*/  @!P1 IMAD R6, R20, UR8, R18 ;  /* 0x0000000814069c24 */ /* 0x000fe4000f8e0212 */
[----:B------:R-:W-:Y:S01]  /*23c0*/  IMAD.IADD R20, R5, 0x1, R20 ;  /* 0x0000000105147824 */ /* 0x000fe200078e0214 */
[----:B0-----:R-:W-:-:S04]  /*23d0*/  @!P1 LEA R7, R12, R7, 0x18 ;  /* 0x000000070c079211 */ /* 0x001fc800078ec0ff */
[----:B------:R-:W-:-:S05]  /*23e0*/  @!P1 LEA R7, R6, R7, 0x2 ;  /* 0x0000000706079211 */ /* 0x000fca00078e10ff */
[----:B------:R4:W-:Y:S01]  /*23f0*/  @!P1 STS [R7], R22 ;  /* 0x0000001607009388 */ /* 0x0009e20000000800 */
[----:B------:R-:W-:-:S13]  /*2400*/  ISETP.GE.AND P1, PT, R20, UR17, PT ;  /* 0x0000001114007c0c */ /* 0x000fda000bf26270 */
[----:B----4-:R-:W-:Y:S05]  /*2410*/  @!P1 BRA `(.L_x_47144) ;  /* 0xfffffffc002c9947 */ /* 0x010fea000383ffff */
.L_x_47138:
[----:B------:R-:W-:Y:S05]  /*2420*/  @!P0 BRA `(.L_x_47145) ;  /* 0xfffffff800508947 */ /* 0x000fea000383ffff */
.L_x_47113:
[----:B------:R-:W-:Y:S01]  /*2430*/  LOP3.LUT R2, R4, 0x3, RZ, 0xc0, !PT ;  /* 0x0000000304027812 */ /* 0x000fe200078ec0ff */
[----:B------:R-:W-:Y:S05]  /*2440*/  WARPSYNC.ALL ;  /* 0x0000000000007948 */ /* 0x000fea0003800000 */
[----:B------:R-:W-:Y:S01]  /*2450*/  ISETP.NE.AND P3, PT, R2, 0x3, PT ;  /* 0x000000030200780c */ /* 0x000fe20003f65270 */
[----:B0-----:R-:W0:Y:S01]  /*2460*/  LDC R8, c[0x0][0x3ac] ;  /* 0x0000eb00ff087b82 */ /* 0x001e220000000800 */
[----:B-123--:R-:W-:Y:S01]  /*2470*/  IMAD.MOV.U32 R6, RZ, RZ, RZ ;  /* 0x000000ffff067224 */ /* 0x00efe200078e00ff */
[----:B------:R-:W1:Y:S01]  /*2480*/  LDCU UR7, c[0x0][0x384] ;  /* 0x00007080ff0777ac */ /* 0x000e620008000800 */
[----:B------:R-:W-:Y:S01]  /*2490*/  BSSY.RECONVERGENT B0, `(.L_x_47146) ;  /* 0x000004d000007945 */ /* 0x000fe20003800200 */
[----:B------:R-:W-:-:S04]  /*24a0*/  UIMAD UR4, UR8, UR6, URZ ;  /* 0x00000006080472a4 */ /* 0x000fc8000f8e02ff */
[----:B------:R-:W2:Y:S01]  /*24b0*/  LDC R9, c[0x0][0x388] ;  /* 0x0000e200ff097b82 */ /* 0x000ea20000000800 */
[----:B-1----:R-:W-:Y:S01]  /*24c0*/  UIMAD UR4, UR5, UR7, UR4 ;  /* 0x00000007050472a4 */ /* 0x002fe2000f8e0204 */
[----:B0-----:R-:W-:-:S04]  /*24d0*/  IABS R10, R8 ;  /* 0x00000008000a7213 */ /* 0x001fc80000000000 */
[----:B------:R-:W0:Y:S01]  /*24e0*/  I2F.RP R2, R10 ;  /* 0x0000000a00027306 */ /* 0x000e220000209400 */
[----:B--2---:R-:W-:-:S07]  /*24f0*/  IABS R11, R9 ;  /* 0x00000009000b7213 */ /* 0x004fce0000000000 */
[----:B0-----:R-:W0:Y:S02]  /*2500*/  MUFU.RCP R2, R2 ;  /* 0x0000000200027308 */ /* 0x001e240000001000 */
[----:B0-----:R-:W-:-:S06]  /*2510*/  VIADD R7, R2, 0xffffffe ;  /* 0x0ffffffe02077836 */ /* 0x001fcc0000000000 */
[----:B------:R-:W0:Y:S02]  /*2520*/  F2I.FTZ.U32.TRUNC.NTZ R7, R7 ;  /* 0x0000000700077305 */ /* 0x000e24000021f000 */
[----:B0-----:R-:W-:-:S05]  /*2530*/  IADD3 R5, PT, PT, RZ, -R7, RZ ;  /* 0x80000007ff057210 */ /* 0x001fca0007ffe0ff */
[----:B------:R-:W-:-:S04]  /*2540*/  IMAD R5, R5, R10, RZ ;  /* 0x0000000a05057224 */ /* 0x000fc800078e02ff */
        /* <DEDUP_REMOVED lines=24> */
[----:B------:R-:W-:-:S03]  /*26d0*/  ISETP.NE.AND P4, PT, RZ, UR8, PT ;  /* 0x00000008ff007c0c */ /* 0x000fc6000bf85270 */
[----:B------:R-:W2:Y:S03]  /*26e0*/  LDC.64 R6, c[0x0][0x3a0] ;  /* 0x0000e800ff067b82 */ /* 0x000ea60000000a00 */
[----:B-1----:R-:W1:Y:S01]  /*26f0*/  MUFU.RCP R10, R10 ;  /* 0x0000000a000a7308 */ /* 0x002e620000001000 */
[----:B0-----:R-:W-:Y:S01]  /*2700*/  ULEA UR5, UR6, UR5, 0x18 ;  /* 0x0000000506057291 */ /* 0x001fe2000f8ec0ff */
[----:B-1----:R-:W-:-:S06]  /*2710*/  VIADD R8, R10, 0xffffffe ;  /* 0x0ffffffe0a087836 */ /* 0x002fcc0000000000 */
[----:B------:R0:W1:Y:S02]  /*2720*/  F2I.FTZ.U32.TRUNC.NTZ R9, R8 ;  /* 0x0000000800097305 */ /* 0x000064000021f000 */
[----:B0-----:R-:W-:Y:S01]  /*2730*/  IMAD.MOV.U32 R8, RZ, RZ, RZ ;  /* 0x000000ffff087224 */ /* 0x001fe200078e00ff */
[----:B-1----:R-:W-:-:S05]  /*2740*/  IADD3 R12, PT, PT, RZ, -R9, RZ ;  /* 0x80000009ff0c7210 */ /* 0x002fca0007ffe0ff */
[----:B------:R-:W-:Y:S01]  /*2750*/  IMAD R11, R12, R5, RZ ;  /* 0x000000050c0b7224 */ /* 0x000fe200078e02ff */
[----:B------:R-:W-:-:S03]  /*2760*/  LOP3.LUT R12, R4, 0x3, RZ, 0xc0, !PT ;  /* 0x00000003040c7812 */ /* 0x000fc600078ec0ff */
[----:B------:R-:W-:Y:S01]  /*2770*/  IMAD.HI.U32 R4, R9, R11, R8 ;  /* 0x0000000b09047227 */ /* 0x000fe200078e0008 */
[----:B------:R-:W-:Y:S02]  /*2780*/  LOP3.LUT R8, RZ, UR8, RZ, 0x33, !PT ;  /* 0x00000008ff087c12 */ /* 0x000fe4000f8e33ff */
[----:B------:R-:W-:Y:S02]  /*2790*/  IADD3 R12, PT, PT, -R12, RZ, RZ ;  /* 0x000000ff0c0c7210 */ /* 0x000fe40007ffe1ff */
[----:B--2---:R-:W-:-:S07]  /*27a0*/  LEA R9, R3, UR5, 0x2 ;  /* 0x0000000503097c11 */ /* 0x004fce000f8e10ff */
.L_x_47148:
[----:B0-----:R-:W-:Y:S01]  /*27b0*/  IABS R10, UR8 ;  /* 0x00000008000a7c13 */ /* 0x001fe20008000000 */
[----:B------:R0:W1:Y:S01]  /*27c0*/  LDS R13, [R9] ;  /* 0x00000000090d7984 */ /* 0x0000620000000800 */
[----:B------:R-:W-:Y:S01]  /*27d0*/  IABS R11, R3 ;  /* 0x00000003000b7213 */ /* 0x000fe20000000000 */
[----:B------:R-:W-:Y:S02]  /*27e0*/  VIADD R12, R12, 0x1 ;  /* 0x000000010c0c7836 */ /* 0x000fe40000000000 */
[----:B------:R-:W-:Y:S02]  /*27f0*/  IMAD.MOV R14, RZ, RZ, -R10 ;  /* 0x000000ffff0e7224 */ /* 0x000fe400078e0a0a */
[----:B------:R-:W-:Y:S01]  /*2800*/  IMAD.HI.U32 R10, R4, R11, RZ ;  /* 0x0000000b040a7227 */ /* 0x000fe200078e00ff */
[----:B0-----:R-:W-:-:S03]  /*2810*/  LEA R9, R0, R9, 0x2 ;  /* 0x0000000900097211 */ /* 0x001fc600078e10ff */
[----:B------:R-:W-:Y:S01]  /*2820*/  IMAD R14, R10, R14, R11 ;  /* 0x0000000e0a0e7224 */ /* 0x000fe200078e020b */
[----:B------:R-:W-:-:S04]  /*2830*/  IABS R11, UR8 ;  /* 0x00000008000b7c13 */ /* 0x000fc80008000000 */
[----:B------:R-:W-:-:S13]  /*2840*/  ISETP.GT.U32.AND P2, PT, R5, R14, PT ;  /* 0x0000000e0500720c */ /* 0x000fda0003f44070 */
[----:B------:R-:W-:Y:S01]  /*2850*/  @!P2 IMAD.IADD R14, R14, 0x1, -R11 ;  /* 0x000000010e0ea824 */ /* 0x000fe200078e0a0b */
[----:B------:R-:W-:Y:S02]  /*2860*/  LOP3.LUT R11, R3, UR8, RZ, 0x3c, !PT ;  /* 0x00000008030b7c12 */ /* 0x000fe4000f8e3cff */
[----:B------:R-:W-:Y:S02]  /*2870*/  @!P2 IADD3 R10, PT, PT, R10, 0x1, RZ ;  /* 0x000000010a0aa810 */ /* 0x000fe40007ffe0ff */
[----:B------:R-:W-:Y:S02]  /*2880*/  ISETP.GE.U32.AND P1, PT, R14, R5, PT ;  /* 0x000000050e00720c */ /* 0x000fe40003f26070 */
[----:B------:R-:W-:-:S11]  /*2890*/  ISETP.GE.AND P3, PT, R11, RZ, PT ;  /* 0x000000ff0b00720c */ /* 0x000fd60003f66270 */
[----:B------:R-:W-:Y:S01]  /*28a0*/  @P1 VIADD R10, R10, 0x1 ;  /* 0x000000010a0a1836 */ /* 0x000fe20000000000 */
[----:B------:R-:W-:-:S03]  /*28b0*/  ISETP.NE.AND P1, PT, R12, RZ, PT ;  /* 0x000000ff0c00720c */ /* 0x000fc60003f25270 */
[----:B------:R-:W-:-:S05]  /*28c0*/  @!P3 IMAD.MOV R10, RZ, RZ, -R10 ;  /* 0x000000ffff0ab224 */ /* 0x000fca00078e0a0a */
[----:B------:R-:W-:-:S04]  /*28d0*/  SEL R11, R8, R10, !P4 ;  /* 0x0000000a080b7207 */ /* 0x000fc80006000000 */
[----:B------:R-:W-:Y:S01]  /*28e0*/  IADD3 R10, PT, PT, -R11, RZ, RZ ;  /* 0x000000ff0b0a7210 */ /* 0x000fe20007ffe1ff */
[----:B------:R-:W-:-:S04]  /*28f0*/  IMAD R11, R2, R11, UR4 ;  /* 0x00000004020b7e24 */ /* 0x000fc8000f8e020b */
[--C-:B------:R-:W-:Y:S02]  /*2900*/  IMAD R10, R10, UR8, R3.reuse ;  /* 0x000000080a0a7c24 */ /* 0x100fe4000f8e0203 */
[----:B------:R-:W-:Y:S02]  /*2910*/  IMAD.IADD R3, R0, 0x1, R3 ;  /* 0x0000000100037824 */ /* 0x000fe400078e0203 */
[----:B------:R-:W-:-:S04]  /*2920*/  IMAD.IADD R11, R11, 0x1, R10 ;  /* 0x000000010b0b7824 */ /* 0x000fc800078e020a */
[----:B------:R-:W-:-:S05]  /*2930*/  IMAD.WIDE R10, R11, 0x4, R6 ;  /* 0x000000040b0a7825 */ /* 0x000fca00078e0206 */
[----:B-1----:R0:W-:Y:S01]  /*2940*/  STG.E desc[UR10][R10.64], R13 ;  /* 0x0000000d0a007986 */ /* 0x0021e2000c10190a */
[----:B------:R-:W-:Y:S05]  /*2950*/  @P1 BRA `(.L_x_47148) ;  /* 0xfffffffc00941947 */ /* 0x000fea000383ffff */
.L_x_47147:
[----:B------:R-:W-:Y:S05]  /*2960*/  BSYNC.RECONVERGENT B0 ;  /* 0x0000000000007941 */ /* 0x000fea0003800200 */
.L_x_47146:
[----:B------:R-:W-:Y:S05]  /*2970*/  @!P0 EXIT ;  /* 0x000000000000894d */ /* 0x000fea0003800000 */
[----:B------:R-:W-:Y:S01]  /*2980*/  IABS R14, UR8 ;  /* 0x00000008000e7c13 */ /* 0x000fe20008000000 */
[----:B------:R-:W1:Y:S01]  /*2990*/  S2UR UR6, SR_CgaCtaId ;  /* 0x00000000000679c3 */ /* 0x000e620000008800 */
[----:B------:R-:W-:Y:S01]  /*29a0*/  UMOV UR5, 0x400 ;  /* 0x0000040000057882 */ /* 0x000fe20000000000 */
[----:B------:R-:W-:Y:S01]  /*29b0*/  ISETP.NE.AND P0, PT, RZ, UR8, PT ;  /* 0x00000008ff007c0c */ /* 0x000fe2000bf05270 */
[----:B------:R-:W2:Y:S01]  /*29c0*/  I2F.RP R6, R14 ;  /* 0x0000000e00067306 */ /* 0x000ea20000209400 */
[----:B------:R-:W-:Y:S01]  /*29d0*/  UIADD3 UR5, UPT, UPT, UR5, 0x480, URZ ;  /* 0x0000048005057890 */ /* 0x000fe2000fffe0ff */
[----:B------:R-:W-:Y:S01]  /*29e0*/  IMAD R21, R0, 0x2, R3 ;  /* 0x0000000200157824 */ /* 0x000fe200078e0203 */
[----:B------:R-:W-:Y:S02]  /*29f0*/  IADD3 R19, PT, PT, R3, R0, RZ ;  /* 0x0000000003137210 */ /* 0x000fe40007ffe0ff */
[----:B------:R-:W3:Y:S01]  /*2a00*/  LDC.64 R4, c[0x0][0x3a0] ;  /* 0x0000e800ff047b82 */ /* 0x000ee20000000a00 */
[----:B------:R-:W-:-:S02]  /*2a10*/  LOP3.LUT R18, RZ, UR8, RZ, 0x33, !PT ;  /* 0x00000008ff127c12 */ /* 0x000fc4000f8e33ff */
[----:B--2---:R-:W2:Y:S01]  /*2a20*/  MUFU.RCP R6, R6 ;  /* 0x0000000600067308 */ /* 0x004ea20000001000 */
[----:B-1----:R-:W-:-:S06]  /*2a30*/  ULEA UR5, UR6, UR5, 0x18 ;  /* 0x0000000506057291 */ /* 0x002fcc000f8ec0ff */
[----:B------:R-:W-:Y:S01]  /*2a40*/  LEA R15, R3, UR5, 0x2 ;  /* 0x00000005030f7c11 */ /* 0x000fe2000f8e10ff */
[----:B--2---:R-:W-:-:S04]  /*2a50*/  VIADD R16, R6, 0xffffffe ;  /* 0x0ffffffe06107836 */ /* 0x004fc80000000000 */
[----:B----4-:R1:W2:Y:S02]  /*2a60*/  F2I.FTZ.U32.TRUNC.NTZ R17, R16 ;  /* 0x0000001000117305 */ /* 0x0102a4000021f000 */
[----:B-1----:R-:W-:Y:S01]  /*2a70*/  IMAD.MOV.U32 R16, RZ, RZ, RZ ;  /* 0x000000ffff107224 */ /* 0x002fe200078e00ff */
[----:B--2---:R-:W-:-:S05]  /*2a80*/  IADD3 R7, PT, PT, RZ, -R17, RZ ;  /* 0x80000011ff077210 */ /* 0x004fca0007ffe0ff */
[----:B------:R-:W-:-:S04]  /*2a90*/  IMAD R7, R7, R14, RZ ;  /* 0x0000000e07077224 */ /* 0x000fc800078e02ff */
[----:B------:R-:W-:-:S04]  /*2aa0*/  IMAD.HI.U32 R16, R17, R7, R16 ;  /* 0x0000000711107227 */ /* 0x000fc800078e0010 */
[----:B---3--:R-:W-:-:S07]  /*2ab0*/  IMAD R17, R0, 0x3, R3 ;  /* 0x0000000300117824 */ /* 0x008fce00078e0203 */
.L_x_47149:
[----:B-1----:R-:W-:Y:S01]  /*2ac0*/  IABS R9, UR8 ;  /* 0x0000000800097c13 */ /* 0x002fe20008000000 */
[----:B------:R-:W-:Y:S01]  /*2ad0*/  IMAD R27, R0, 0x4, R15 ;  /* 0x00000004001b7824 */ /* 0x000fe200078e020f */
[----:B0-----:R-:W-:Y:S01]  /*2ae0*/  IABS R10, UR8 ;  /* 0x00000008000a7c13 */ /* 0x001fe20008000000 */
[----:B------:R0:W1:Y:S01]  /*2af0*/  LDS R29, [R15] ;  /* 0x000000000f1d7984 */ /* 0x0000620000000800 */
[----:B------:R-:W2:Y:S01]  /*2b00*/  I2F.RP R8, R9 ;  /* 0x0000000900087306 */ /* 0x000ea20000209400 */
[----:B------:R-:W-:Y:S02]  /*2b10*/  IABS R13, R3 ;  /* 0x00000003000d7213 */ /* 0x000fe40000000000 */
[----:B------:R-:W-:Y:S01]  /*2b20*/  IMAD.MOV R11, RZ, RZ, -R10 ;  /* 0x000000ffff0b7224 */ /* 0x000fe200078e0a0a */
[----:B------:R-:W-:Y:S01]  /*2b30*/  IABS R20, R21 ;  /* 0x0000001500147213 */ /* 0x000fe20000000000 */
[----:B------:R-:W3:Y:S01]  /*2b40*/  LDS R27, [R27] ;  /* 0x000000001b1b7984 */ /* 0x000ee20000000800 */
[----:B------:R-:W-:Y:S01]  /*2b50*/  IMAD.HI.U32 R10, R16, R13, RZ ;  /* 0x0000000d100a7227 */ /* 0x000fe200078e00ff */
[----:B------:R-:W-:-:S02]  /*2b60*/  IABS R22, R17 ;  /* 0x0000001100167213 */ /* 0x000fc40000000000 */
[----:B------:R-:W-:Y:S01]  /*2b70*/  LEA R25, R0, R15, 0x3 ;  /* 0x0000000f00197211 */ /* 0x000fe200078e18ff */
[----:B------:R-:W-:Y:S01]  /*2b80*/  IMAD R13, R10, R11, R13 ;  /* 0x0000000b0a0d7224 */ /* 0x000fe200078e020d */
[----:B--2---:R-:W2:Y:S04]  /*2b90*/  MUFU.RCP R8, R8 ;  /* 0x0000000800087308 */ /* 0x004ea80000001000 */
[----:B------:R-:W-:Y:S01]  /*2ba0*/  ISETP.GT.U32.AND P1, PT, R14, R13, PT ;  /* 0x0000000d0e00720c */ /* 0x000fe20003f24070 */
[----:B------:R-:W4:-:S12]  /*2bb0*/  LDS R25, [R25] ;  /* 0x0000000019197984 */ /* 0x000f180000000800 */
[----:B------:R-:W-:Y:S01]  /*2bc0*/  @!P1 IMAD.IADD R13, R13, 0x1, -R9 ;  /* 0x000000010d0d9824 */ /* 0x000fe200078e0a09 */
[----:B------:R-:W-:Y:S01]  /*2bd0*/  @!P1 IADD3 R10, PT, PT, R10, 0x1, RZ ;  /* 0x000000010a0a9810 */ /* 0x000fe20007ffe0ff */
[----:B--2---:R-:W-:-:S03]  /*2be0*/  VIADD R6, R8, 0xffffffe ;  /* 0x0ffffffe08067836 */ /* 0x004fc60000000000 */
[----:B------:R-:W-:Y:S01]  /*2bf0*/  ISETP.GE.U32.AND P3, PT, R13, R14, PT ;  /* 0x0000000e0d00720c */ /* 0x000fe20003f66070 */
[----:B------:R2:W5:Y:S01]  /*2c00*/  F2I.FTZ.U32.TRUNC.NTZ R7, R6 ;  /* 0x0000000600077305 */ /* 0x000562000021f000 */
[----:B------:R-:W-:-:S04]  /*2c10*/  LOP3.LUT R13, R3, UR8, RZ, 0x3c, !PT ;  /* 0x00000008030d7c12 */ /* 0x000fc8000f8e3cff */
[----:B------:R-:W-:Y:S01]  /*2c20*/  ISETP.GE.AND P4, PT, R13, RZ, PT ;  /* 0x000000ff0d00720c */ /* 0x000fe20003f86270 */
[----:B--2---:R-:W-:-:S06]  /*2c30*/  IMAD.MOV.U32 R6, RZ, RZ, RZ ;  /* 0x000000ffff067224 */ /* 0x004fcc00078e00ff */
[----:B------:R-:W-:Y:S01]  /*2c40*/  @P3 VIADD R10, R10, 0x1 ;  /* 0x000000010a0a3836 */ /* 0x000fe20000000000 */
[----:B-----5:R-:W-:-:S05]  /*2c50*/  IADD3 R12, PT, PT, RZ, -R7, RZ ;  /* 0x80000007ff0c7210 */ /* 0x020fca0007ffe0ff */
[----:B------:R-:W-:Y:S01]  /*2c60*/  @!P4 IADD3 R10, PT, PT, -R10, RZ, RZ ;  /* 0x000000ff0a0ac210 */ /* 0x000fe20007ffe1ff */
[----:B------:R-:W-:Y:S01]  /*2c70*/  IMAD R23, R12, R9, RZ ;  /* 0x000000090c177224 */ /* 0x000fe200078e02ff */
[----:B------:R-:W-:-:S03]  /*2c80*/  IABS R12, R19 ;  /* 0x00000013000c7213 */ /* 0x000fc60000000000 */
        /* <DEDUP_REMOVED lines=18> */
[----:B------:R-:W-:Y:S02]  /*2db0*/  ISETP.GE.AND P2, PT, R11, RZ, PT ;  /* 0x000000ff0b00720c */ /* 0x000fe40003f46270 */
[----:B------:R-:W-:Y:S01]  /*2dc0*/  LOP3.LUT R12, RZ, UR8, RZ, 0x33, !PT ;  /* 0x00000008ff0c7c12 */ /* 0x000fe2000f8e33ff */
        /* <DEDUP_REMOVED lines=21> */
[----:B------:R-:W-:Y:S02]  /*2f20*/  IMAD R6, R2, R7, UR4 ;  /* 0x0000000402067e24 */ /* 0x000fe4000f8e0207 */
[----:B------:R-:W-:Y:S01]  /*2f30*/  @!P5 IMAD.MOV R13, RZ, RZ, -R13 ;  /* 0x000000ffff0dd224 */ /* 0x000fe200078e0a0d */
[----:B------:R-:W-:Y:S01]  /*2f40*/  SEL R11, R12, R11, !P1 ;  /* 0x0000000b0c0b7207 */ /* 0x000fe20004800000 */
[----:B------:R-:W-:-:S02]  /*2f50*/  IMAD.MOV R12, RZ, RZ, -R9 ;  /* 0x000000ffff0c7224 */ /* 0x000fc400078e0a09 */
[----:B------:R-:W-:Y:S01]  /*2f60*/  IMAD R7, R10, UR8, R3 ;  /* 0x000000080a077c24 */ /* 0x000fe2000f8e0203 */
[----:B------:R-:W-:Y:S01]  /*2f70*/  SEL R13, R18, R13, !P0 ;  /* 0x0000000d120d7207 */ /* 0x000fe20004000000 */
[----:B------:R-:W-:Y:S01]  /*2f80*/  IMAD R9, R2, R11, UR4 ;  /* 0x0000000402097e24 */ /* 0x000fe2000f8e020b */
[----:B------:R-:W-:Y:S01]  /*2f90*/  IADD3 R20, PT, PT, -R11, RZ, RZ ;  /* 0x000000ff0b147210 */ /* 0x000fe20007ffe1ff */
[----:B------:R-:W-:Y:S01]  /*2fa0*/  IMAD R11, R12, UR8, R19 ;  /* 0x000000080c0b7c24 */ /* 0x000fe2000f8e0213 */
[C-C-:B------:R-:W-:Y:S01]  /*2fb0*/  IADD3 R3, PT, PT, R0.reuse, R3, R0.reuse ;  /* 0x0000000300037210 */ /* 0x140fe20007ffe000 */
[----:B------:R-:W-:Y:S01]  /*2fc0*/  IMAD.MOV R22, RZ, RZ, -R13 ;  /* 0x000000ffff167224 */ /* 0x000fe200078e0a0d */
[----:B------:R-:W-:Y:S01]  /*2fd0*/  LEA R19, R0, R19, 0x2 ;  /* 0x0000001300137211 */ /* 0x000fe200078e10ff */
[----:B------:R-:W-:Y:S01]  /*2fe0*/  IMAD R12, R20, UR8, R21 ;  /* 0x00000008140c7c24 */ /* 0x000fe2000f8e0215 */
[----:B------:R-:W-:Y:S01]  /*2ff0*/  IADD3 R11, PT, PT, R8, R11, RZ ;  /* 0x0000000b080b7210 */ /* 0x000fe20007ffe0ff */
[----:B------:R-:W-:Y:S01]  /*3000*/  IMAD R10, R2, R13, UR4 ;  /* 0x00000004020a7e24 */ /* 0x000fe2000f8e020d */
[----:B------:R-:W-:Y:S01]  /*3010*/  IADD3 R3, PT, PT, R0, R3, R0 ;  /* 0x0000000300037210 */ /* 0x000fe20007ffe000 */
[----:B------:R-:W-:-:S02]  /*3020*/  IMAD R20, R22, UR8, R17 ;  /* 0x0000000816147c24 */ /* 0x000fc4000f8e0211 */
[----:B------:R-:W-:Y:S01]  /*3030*/  IMAD.IADD R7, R6, 0x1, R7 ;  /* 0x0000000106077824 */ /* 0x000fe200078e0207 */
[----:B------:R-:W-:Y:S01]  /*3040*/  ISETP.GE.U32.AND P1, PT, R3, 0x100, PT ;  /* 0x000001000300780c */ /* 0x000fe20003f26070 */
        /* <DEDUP_REMOVED lines=14> */
.L_x_47121:
[----:B------:R-:W-:Y:S01]  /*3130*/  BSSY B2, `(.L_x_47150) ;  /* 0x0000006000027945 */ /* 0x000fe20003800000 */
[----:B------:R-:W-:Y:S02]  /*3140*/  IMAD.MOV.U32 R7, RZ, RZ, R16 ;  /* 0x000000ffff077224 */ /* 0x000fe400078e0010 */
[----:B-1----:R-:W-:-:S07]  /*3150*/  IMAD.MOV.U32 R6, RZ, RZ, -0x1 ;  /* 0xffffffffff067424 */ /* 0x002fce00078e00ff */
[----:B0-234-:R-:W-:Y:S05]  /*3160*/  WARPSYNC.COLLECTIVE R6, `(.L_x_47151) ;  /* 0x0000000006087348 */ /* 0x01dfea0003c00000 */
[----:B---3--:R1:W3:Y:S02]  /*3170*/  SHFL.IDX P2, R6, R12, R7, R11 ;  /* 0x000000070c067389 */ /* 0x0082e4000004000b */
[----:B01234-:R-:W-:Y:S05]  /*3180*/  ENDCOLLECTIVE ;  /* 0x000000000000791b */ /* 0x01ffea0003800000 */
.L_x_47151:
[----:B------:R-:W-:Y:S05]  /*3190*/  BSYNC B2 ;  /* 0x0000000000027941 */ /* 0x000fea0003800000 */
.L_x_47150:
[----:B------:R-:W-:Y:S05]  /*31a0*/  BRA `(.L_x_47152) ;  /* 0xffffffe400347947 */ /* 0x000fea000383ffff */
.L_x_47123:
[----:B------:R-:W-:Y:S01]  /*31b0*/  BSSY B2, `(.L_x_47153) ;  /* 0x0000006000027945 */ /* 0x000fe20003800000 */
[----:B------:R-:W-:Y:S01]  /*31c0*/  MOV R7, R14 ;  /* 0x0000000e00077202 */ /* 0x000fe20000000f00 */
[----:B-1----:R-:W-:-:S07]  /*31d0*/  IMAD.MOV.U32 R6, RZ, RZ, -0x1 ;  /* 0xffffffffff067424 */ /* 0x002fce00078e00ff */
[----:B--234-:R-:W-:Y:S05]  /*31e0*/  WARPSYNC.COLLECTIVE R6, `(.L_x_47154) ;  /* 0x0000000006087348 */ /* 0x01cfea0003c00000 */
[----:B---3--:R0:W1:Y:S02]  /*31f0*/  SHFL.IDX P2, R6, R12, R7, R11 ;  /* 0x000000070c067389 */ /* 0x008064000004000b */
[----:B012-4-:R-:W-:Y:S05]  /*3200*/  ENDCOLLECTIVE ;  /* 0x000000000000791b */ /* 0x017fea0003800000 */
.L_x_47154:
[----:B------:R-:W-:Y:S05]  /*3210*/  BSYNC B2 ;  /* 0x0000000000027941 */ /* 0x000fea0003800000 */
.L_x_47153:
[----:B------:R-:W-:Y:S05]  /*3220*/  BRA `(.L_x_47155) ;  /* 0xffffffe4002c7947 */ /* 0x000fea000383ffff */
.L_x_47131:
[----:B------:R-:W-:Y:S01]  /*3230*/  BSSY B1, `(.L_x_47156) ;  /* 0x0000006000017945 */ /* 0x000fe20003800000 */
[----:B------:R-:W-:Y:S01]  /*3240*/  IMAD.MOV.U32 R7, RZ, RZ, R14 ;  /* 0x000000ffff077224 */ /* 0x000fe200078e000e */
[----:B0-----:R-:W-:-:S07]  /*3250*/  MOV R6, 0xffffffff ;  /* 0xffffffff00067802 */ /* 0x001fce0000000f00 */
[----:B-123--:R-:W-:Y:S05]  /*3260*/  WARPSYNC.COLLECTIVE R6, `(.L_x_47157) ;  /* 0x0000000006087348 */ /* 0x00efea0003c00000 */
[----:B--2---:R0:W2:Y:S02]  /*3270*/  SHFL.IDX P2, R6, R12, R7, R11 ;  /* 0x000000070c067389 */ /* 0x0040a4000004000b */
[----:B0123--:R-:W-:Y:S05]  /*3280*/  ENDCOLLECTIVE ;  /* 0x000000000000791b */ /* 0x00ffea0003800000 */
.L_x_47157:
[----:B------:R-:W-:Y:S05]  /*3290*/  BSYNC B1 ;  /* 0x0000000000017941 */ /* 0x000fea0003800000 */
.L_x_47156:
[----:B------:R-:W-:Y:S05]  /*32a0*/  BRA `(.L_x_47158) ;  /* 0xffffffe8004c7947 */ /* 0x000fea000383ffff */
.L_x_47133:
[----:B------:R-:W-:Y:S01]  /*32b0*/  BSSY B1, `(.L_x_47159) ;  /* 0x0000006000017945 */ /* 0x000fe20003800000 */
[----:B------:R-:W-:Y:S02]  /*32c0*/  IMAD.MOV.U32 R7, RZ, RZ, R16 ;  /* 0x000000ffff077224 */ /* 0x000fe400078e0010 */
[----:B------:R-:W-:-:S07]  /*32d0*/  IMAD.MOV.U32 R6, RZ, RZ, -0x1 ;  /* 0xffffffffff067424 */ /* 0x000fce00078e00ff */
[----:B0--3--:R-:W-:Y:S05]  /*32e0*/  WARPSYNC.COLLECTIVE R6, `(.L_x_47160) ;  /* 0x0000000006087348 */ /* 0x009fea0003c00000 */
[----:B------:R1:W2:Y:S02]  /*32f0*/  SHFL.IDX P2, R6, R12, R7, R11 ;  /* 0x000000070c067389 */ /* 0x0002a4000004000b */
[----:B0123--:R-:W-:Y:S05]  /*3300*/  ENDCOLLECTIVE ;  /* 0x000000000000791b */ /* 0x00ffea0003800000 */
.L_x_47160:
[----:B------:R-:W-:Y:S05]  /*3310*/  BSYNC B1 ;  /* 0x0000000000017941 */ /* 0x000fea0003800000 */
.L_x_47159:
[----:B------:R-:W-:Y:S05]  /*3320*/  BRA `(.L_x_47161) ;  /* 0xffffffe800407947 */ /* 0x000fea000383ffff */
.L_x_47140:
[----:B------:R-:W-:Y:S01]  /*3330*/  IMAD.MOV.U32 R6, RZ, RZ, -0x1 ;  /* 0xffffffffff067424 */ /* 0x000fe200078e00ff */
[----:B------:R-:W-:-:S07]  /*3340*/  MOV R7, R16 ;  /* 0x0000001000077202 */ /* 0x000fce0000000f00 */
[----:B-1-3--:R-:W-:Y:S05]  /*3350*/  WARPSYNC.COLLECTIVE R6, `(.L_x_47162) ;  /* 0x0000000006087348 */ /* 0x00afea0003c00000 */
[----:B------:R0:W2:Y:S02]  /*3360*/  SHFL.IDX P2, R6, R12, R7, R11 ;  /* 0x000000070c067389 */ /* 0x0000a4000004000b */
[----:B0123--:R-:W-:Y:S05]  /*3370*/  ENDCOLLECTIVE ;  /* 0x000000000000791b */ /* 0x00ffea0003800000 */
.L_x_47162:
[----:B------:R-:W-:Y:S01]  /*3380*/  IMAD.MOV.U32 R22, RZ, RZ, R6 ;  /* 0x000000ffff167224 */ /* 0x000fe200078e0006 */
[----:B------:R-:W-:Y:S06]  /*3390*/  BRA `(.L_x_47163) ;  /* 0xffffffec00707947 */ /* 0x000fec000383ffff */
.L_x_47142:
[----:B------:R-:W-:Y:S01]  /*33a0*/  BSSY B0, `(.L_x_47164) ;  /* 0x0000006000007945 */ /* 0x000fe20003800000 */
[----:B------:R-:W-:Y:S01]  /*33b0*/  MOV R7, R14 ;  /* 0x0000000e00077202 */ /* 0x000fe20000000f00 */
[----:B------:R-:W-:-:S07]  /*33c0*/  IMAD.MOV.U32 R6, RZ, RZ, -0x1 ;  /* 0xffffffffff067424 */ /* 0x000fce00078e00ff */
[----:B01-3--:R-:W-:Y:S05]  /*33d0*/  WARPSYNC.COLLECTIVE R6, `(.L_x_47165) ;  /* 0x0000000006087348 */ /* 0x00bfea0003c00000 */
[----:B------:R2:W4:Y:S02]  /*33e0*/  SHFL.IDX P2, R6, R12, R7, R11 ;  /* 0x000000070c067389 */ /* 0x000524000004000b */
[----:B01234-:R-:W-:Y:S05]  /*33f0*/  ENDCOLLECTIVE ;  /* 0x000000000000791b */ /* 0x01ffea0003800000 */
.L_x_47165:
[----:B------:R-:W-:Y:S05]  /*3400*/  BSYNC B0 ;  /* 0x0000000000007941 */ /* 0x000fea0003800000 */
.L_x_47164:
[----:B------:R-:W-:Y:S05]  /*3410*/  BRA `(.L_x_47166) ;  /* 0xffffffec00687947 */ /* 0x000fea000383ffff */
.L_x_47167:
        /* <DEDUP_REMOVED lines=14> */
.L_x_58684:


//--------------------- .text._Z9cuda_gemmIiLi256ELi1ELi1ELi128ELi128ELi128ELi32ELi1ELi1EEviiiPT_S1_S1_ii --------------------------
	.section	.text._Z9cuda_gemmIiLi256ELi1ELi1ELi128ELi128ELi128ELi32ELi1ELi1EEviiiPT_S1_S1_ii,"ax",@progbits
	.align	128
        .global         _Z9cuda_gemmIiLi256ELi1ELi1ELi128ELi128ELi128ELi32ELi1ELi1EEviiiPT_S1_S1_ii
        .type           _Z9cuda_gemmIiLi256ELi1ELi1ELi128ELi128ELi128ELi32ELi1ELi1EEviiiPT_S1_S1_ii,@function
        .size           _Z9cuda_gemmIiLi256ELi1ELi1ELi128ELi128ELi128ELi32ELi1ELi1EEviiiPT_S1_S1_ii,(.L_x_58185 - _Z9cuda_gemmIiLi256ELi1ELi1ELi128ELi128ELi128ELi32ELi1ELi1EEviiiPT_S1_S1_ii)
        .other          _Z9cuda_gemmIiLi256ELi1ELi1ELi128ELi128ELi128ELi32ELi1ELi1EEviiiPT_S1_S1_ii,@"STO_CUDA_ENTRY STV_DEFAULT"
_Z9cuda_gemmIiLi256ELi1ELi1ELi128ELi128ELi128ELi32ELi1ELi1EEviiiPT_S1_S1_ii:
.text._Z9cuda_gemmIiLi256ELi1ELi1ELi128ELi128ELi128ELi32ELi1ELi1EEviiiPT_S1_S1_ii:
[----:B------:R-:W-:Y:S01]  /*0000*/  LDC R1, c[0x0][0x37c] ;  /* 0x0000df00ff017b82 */ /* 0x000fe20000000800 */
[----:B------:R-:W0:Y:S07]  /*0010*/  S2R R0, SR_CTAID.Y ;  /* 0x0000000000007919 */ /* 0x000e2e0000002600 */
[----:B------:R-:W1:Y:S01]  /*0020*/  LDC R2, c[0x0][0x360] ;  /* 0x0000d800ff027b82 */ /* 0x000e620000000800 */
[----:B------:R-:W0:Y:S02]  /*0030*/  LDCU UR4, c[0x0][0x374] ;  /* 0x00006e80ff0477ac */ /* 0x000e240008000800 */
[----:B0-----:R-:W-:-:S13]  /*0040*/  ISETP.GE.U32.AND P0, PT, R0, UR4, PT ;  /* 0x0000000400007c0c */ /* 0x001fda000bf06070 */
[----:B------:R-:W-:Y:S05]  /*0050*/  @P0 EXIT ;  /* 0x000000000000094d */ /* 0x000fea0003800000 */
[----:B------:R-:W0:Y:S01]  /*0060*/  S2R R3, SR_TID.X ;  /* 0x0000000000037919 */ /* 0x000e220000002100 */
[----:B------:R-:W2:Y:S01]  /*0070*/  LDCU.64 UR6, c[0x0][0x358] ;  /* 0x00006b00ff0677ac */ /* 0x000ea20008000a00 */
[----:B------:R-:W-:Y:S01]  /*0080*/  BSSY.RECONVERGENT B0, `(.L_x_47168) ;  /* 0x0000058000007945 */ /* 0x000fe20003800200 */
[----:B------:R-:W3:Y:S01]  /*0090*/  S2R R20, SR_CTAID.X ;  /* 0x0000000000147919 */ /* 0x000ee20000002500 */
[C---:B0-----:R-:W-:Y:S01]  /*00a0*/  ISETP.GT.U32.AND P0, PT, R3.reuse, 0x7f, PT ;  /* 0x0000007f0300780c */ /* 0x041fe20003f04070 */
[C---:B------:R-:W-:Y:S01]  /*00b0*/  IMAD.SHL.U32 R21, R3.reuse, 0x10, RZ ;  /* 0x0000001003157824 */ /* 0x040fe200078e00ff */
[----:B------:R-:W-:-:S04]  /*00c0*/  LOP3.LUT R5, R3, 0x1f, RZ, 0xc0, !PT ;  /* 0x0000001f03057812 */ /* 0x000fc800078ec0ff */
[----:B------:R-:W-:Y:S01]  /*00d0*/  LOP3.LUT R21, R21, 0x70, RZ, 0xc0, !PT ;  /* 0x0000007015157812 */ /* 0x000fe200078ec0ff */
[----:B---3--:R-:W-:-:S06]  /*00e0*/  IMAD R4, R20, 0x20, R5 ;  /* 0x0000002014047824 */ /* 0x008fcc00078e0205 */
[----:B--2---:R-:W-:Y:S05]  /*00f0*/  @P0 BRA `(.L_x_47169) ;  /* 0x0000000400400947 */ /* 0x004fea0003800000 */
[----:B-1----:R-:W0:Y:S01]  /*0100*/  I2F.U32.RP R11, R2 ;  /* 0x00000002000b7306 */ /* 0x002e220000209000 */
        /* <DEDUP_REMOVED lines=9> */
[----:B0-----:R-:W-:-:S06]  /*01a0*/  IADD3 R6, PT, PT, R11, 0xffffffe, RZ ;  /* 0x0ffffffe0b067810 */ /* 0x001fcc0007ffe0ff */
        /* <DEDUP_REMOVED lines=25> */
[----:B------:R-:W1:Y:S04]  /*0340*/  LDC.64 R6, c[0x0][0x390] ;  /* 0x0000e400ff067b82 */ /* 0x000e680000000a00 */
[C---:B------:R-:W-:Y:S01]  /*0350*/  IMAD R17, R8.reuse, R2, R3 ;  /* 0x0000000208117224 */ /* 0x040fe200078e0203 */
[----:B------:R-:W-:Y:S01]  /*0360*/  IADD3 R8, PT, PT, -R8, RZ, RZ ;  /* 0x000000ff08087210 */ /* 0x000fe20007ffe1ff */
[----:B0-----:R-:W-:Y:S01]  /*0370*/  ULEA UR4, UR5, UR4, 0x18 ;  /* 0x0000000405047291 */ /* 0x001fe2000f8ec0ff */
[----:B-1----:R-:W-:-:S05]  /*0380*/  IMAD.WIDE.U32 R6, R9, 0x4, R6 ;  /* 0x0000000409067825 */ /* 0x002fca00078e0006 */
[----:B------:R-:W-:-:S07]  /*0390*/  LEA R9, R3, UR4, 0x2 ;  /* 0x0000000403097c11 */ /* 0x000fce000f8e10ff */
.L_x_47172:
[----:B------:R0:W2:Y:S01]  /*03a0*/  LDG.E R10, desc[UR6][R6.64] ;  /* 0x00000006060a7981 */ /* 0x0000a2000c1e1900 */
[----:B------:R-:W-:-:S05]  /*03b0*/  VIADD R8, R8, 0x1 ;  /* 0x0000000108087836 */ /* 0x000fca0000000000 */
[----:B------:R-:W-:Y:S01]  /*03c0*/  ISETP.NE.AND P0, PT, R8, RZ, PT ;  /* 0x000000ff0800720c */ /* 0x000fe20003f05270 */
[C---:B0-----:R-:W-:Y:S01]  /*03d0*/  IMAD.WIDE.U32 R6, R2.reuse, 0x4, R6 ;  /* 0x0000000402067825 */ /* 0x041fe200078e0006 */
[----:B--2---:R0:W-:Y:S03]  /*03e0*/  STS [R9], R10 ;  /* 0x0000000a09007388 */ /* 0x0041e60000000800 */
[----:B0-----:R-:W-:-:S08]  /*03f0*/  IMAD R9, R2, 0x4, R9 ;  /* 0x0000000402097824 */ /* 0x001fd000078e0209 */
[----:B------:R-:W-:Y:S05]  /*0400*/  @P0 BRA `(.L_x_47172) ;  /* 0xfffffffc00e40947 */ /* 0x000fea000383ffff */
.L_x_47171:
[----:B------:R-:W-:Y:S05]  /*0410*/  BSYNC.RECONVERGENT B1 ;  /* 0x0000000000017941 */ /* 0x000fea0003800200 */
.L_x_47170:
        /* <DEDUP_REMOVED lines=9> */
[----:B------:R-:W-:-:S07]  /*04b0*/  IMAD.WIDE.U32 R10, R2, 0xc, R6 ;  /* 0x0000000c020a7825 */ /* 0x000fce00078e0006 */
.L_x_47173:
[----:B------:R-:W-:-:S04]  /*04c0*/  IMAD.WIDE R22, R27, 0x4, R6 ;  /* 0x000000041b167825 */ /* 0x000fc800078e0206 */
[----:B--2---:R-:W-:-:S04]  /*04d0*/  IMAD.WIDE R18, R27, 0x4, R8 ;  /* 0x000000041b127825 */ /* 0x004fc800078e0208 */
[C---:B------:R-:W-:Y:S02]  /*04e0*/  IMAD.WIDE.U32 R14, R2.reuse, 0x8, R22 ;  /* 0x00000008020e7825 */ /* 0x040fe400078e0016 */
[----:B------:R-:W2:Y:S02]  /*04f0*/  LDG.E R22, desc[UR6][R22.64] ;  /* 0x0000000616167981 */ /* 0x000ea4000c1e1900 */
[----:B------:R-:W-:Y:S02]  /*0500*/  IMAD.WIDE R12, R27, 0x4, R10 ;  /* 0x000000041b0c7825 */ /* 0x000fe400078e020a */
        /* <DEDUP_REMOVED lines=15> */
.L_x_47169:
[----:B------:R-:W-:Y:S05]  /*0600*/  BSYNC.RECONVERGENT B0 ;  /* 0x0000000000007941 */ /* 0x000fea0003800200 */
.L_x_47168:
[----:B------:R-:W-:Y:S01]  /*0610*/  ISETP.GT.U32.AND P0, PT, R3, 0x1f, PT ;  /* 0x0000001f0300780c */ /* 0x000fe20003f04070 */
[----:B------:R-:W-:Y:S01]  /*0620*/  BSSY.RECONVERGENT B0, `(.L_x_47174) ;  /* 0x0000041000007945 */ /* 0x000fe20003800200 */
[----:B-1----:R-:W-:-:S11]  /*0630*/  SHF.R.U32.HI R6, RZ, 0x5, R2 ;  /* 0x00000005ff067819 */ /* 0x002fd60000011602 */
[----:B------:R-:W-:Y:S05]  /*0640*/  @P0 BRA `(.L_x_47175) ;  /* 0x0000000000f80947 */ /* 0x000fea0003800000 */
[----:B--2---:R-:W0:Y:S01]  /*0650*/  I2F.U32.RP R12, R2 ;  /* 0x00000002000c7306 */ /* 0x004e220000209000 */
[----:B------:R-:W-:Y:S01]  /*0660*/  IMAD.IADD R11, R3, 0x1, R2 ;  /* 0x00000001030b7824 */ /* 0x000fe200078e0202 */
[----:B------:R-:W-:Y:S01]  /*0670*/  ISETP.NE.U32.AND P2, PT, R2, RZ, PT ;  /* 0x000000ff0200720c */ /* 0x000fe20003f45070 */
[----:B------:R-:W-:Y:S03]  /*0680*/  BSSY.RECONVERGENT B1, `(.L_x_47176) ;  /* 0x0000029000017945 */ /* 0x000fe60003800200 */
        /* <DEDUP_REMOVED lines=35> */
.L_x_47178:
[----:B------:R-:W-:Y:S01]  /*08c0*/  IADD3 R8, PT, PT, R8, 0x1, RZ ;  /* 0x0000000108087810 */ /* 0x000fe20007ffe0ff */
[----:B------:R0:W-:Y:S03]  /*08d0*/  STS [R9], RZ ;  /* 0x000000ff09007388 */ /* 0x0001e60000000800 */
[----:B------:R-:W-:Y:S01]  /*08e0*/  ISETP.NE.AND P0, PT, R8, RZ, PT ;  /* 0x000000ff0800720c */ /* 0x000fe20003f05270 */
[----:B0-----:R-:W-:-:S12]  /*08f0*/  IMAD R9, R2, 0x4, R9 ;  /* 0x0000000402097824 */ /* 0x001fd800078e0209 */
[----:B------:R-:W-:Y:S05]  /*0900*/  @P0 BRA `(.L_x_47178) ;  /* 0xfffffffc00ec0947 */ /* 0x000fea000383ffff */
.L_x_47177:
[----:B------:R-:W-:Y:S05]  /*0910*/  BSYNC.RECONVERGENT B1 ;  /* 0x0000000000017941 */ /* 0x000fea0003800200 */
.L_x_47176:
[----:B------:R-:W-:Y:S05]  /*0920*/  @!P1 BRA `(.L_x_47175) ;  /* 0x0000000000409947 */ /* 0x000fea0003800000 */
[----:B------:R-:W0:Y:S01]  /*0930*/  S2UR UR5, SR_CgaCtaId ;  /* 0x00000000000579c3 */ /* 0x000e220000008800 */
[----:B------:R-:W-:Y:S02]  /*0940*/  UMOV UR4, 0x400 ;  /* 0x0000040000047882 */ /* 0x000fe40000000000 */
[----:B------:R-:W-:-:S04]  /*0950*/  UIADD3 UR4, UPT, UPT, UR4, 0x4280, URZ ;  /* 0x0000428004047890 */ /* 0x000fc8000fffe0ff */
[----:B0-----:R-:W-:-:S06]  /*0960*/  ULEA UR4, UR5, UR4, 0x18 ;  /* 0x0000000405047291 */ /* 0x001fcc000f8ec0ff */
[----:B------:R-:W-:-:S07]  /*0970*/  LEA R9, R7, UR4, 0x2 ;  /* 0x0000000407097c11 */ /* 0x000fce000f8e10ff */
.L_x_47179:
        /* <DEDUP_REMOVED lines=11> */
.L_x_47175:
[----:B------:R-:W-:Y:S05]  /*0a30*/  BSYNC.RECONVERGENT B0 ;  /* 0x0000000000007941 */ /* 0x000fea0003800200 */
.L_x_47174:
[----:B------:R-:W0:Y:S01]  /*0a40*/  S2R R9, SR_CgaCtaId ;  /* 0x0000000000097919 */ /* 0x000e220000008800 */
[----:B------:R-:W-:Y:S02]  /*0a50*/  SHF.R.U32.HI R7, RZ, 0x5, R3 ;  /* 0x00000005ff077819 */ /* 0x000fe40000011603 */
[----:B------:R-:W-:Y:S02]  /*0a60*/  MOV R22, 0x400 ;  /* 0x0000040000167802 */ /* 0x000fe40000000f00 */
[----:B-1----:R-:W-:Y:S02]  /*0a70*/  IADD3 R8, PT, PT, R7, R6, RZ ;  /* 0x0000000607087210 */ /* 0x002fe40007ffe0ff */
[----:B------:R-:W-:Y:S02]  /*0a80*/  MOV R13, 0xaf0 ;  /* 0x00000af0000d7802 */ /* 0x000fe40000000f00 */
[----:B------:R-:W-:-:S04]  /*0a90*/  LOP3.LUT R8, R8, 0x7f, RZ, 0x3c, !PT ;  /* 0x0000007f08087812 */ /* 0x000fc800078e3cff */
[----:B--2---:R-:W-:Y:S02]  /*0aa0*/  LOP3.LUT R14, R8, 0xff, RZ, 0xc0, !PT ;  /* 0x000000ff080e7812 */ /* 0x004fe400078ec0ff */
[----:B0-----:R-:W-:Y:S02]  /*0ab0*/  LEA R22, R9, R22, 0x18 ;  /* 0x0000001609167211 */ /* 0x001fe400078ec0ff */
[----:B------:R-:W-:-:S03]  /*0ac0*/  LOP3.LUT R9, R6, 0xff, RZ, 0xc0, !PT ;  /* 0x000000ff06097812 */ /* 0x000fc600078ec0ff */
[----:B------:R-:W-:-:S07]  /*0ad0*/  IMAD R10, R5, 0x204, R22 ;  /* 0x00000204050a7824 */ /* 0x000fce00078e0216 */
[----:B------:R-:W-:Y:S05]  /*0ae0*/  CALL.REL.NOINC `($__internal_234_$__cuda_sm20_div_u16) ;  /* 0x0000000c00747944 */ /* 0x000fea0003c00000 */
[----:B------:R-:W0:Y:S01]  /*0af0*/  LDC.64 R8, c[0x0][0x398] ;  /* 0x0000e600ff087b82 */ /* 0x000e220000000a00 */
[----:B------:R-:W-:Y:S01]  /*0b00*/  LOP3.LUT R18, R12, 0x3, RZ, 0xc0, !PT ;  /* 0x000000030c127812 */ /* 0x000fe200078ec0ff */
[----:B------:R-:W-:Y:S03]  /*0b10*/  BSSY.RECONVERGENT B0, `(.L_x_47180) ;  /* 0x000000f000007945 */ /* 0x000fe60003800200 */
[----:B------:R-:W-:-:S13]  /*0b20*/  ISETP.NE.AND P0, PT, R18, 0x2, PT ;  /* 0x000000021200780c */ /* 0x000fda0003f05270 */
[----:B------:R-:W-:Y:S05]  /*0b30*/  @!P0 BRA `(.L_x_47181) ;  /* 0x0000000000308947 */ /* 0x000fea0003800000 */
[----:B------:R-:W1:Y:S01]  /*0b40*/  LDC.64 R12, c[0x0][0x398] ;  /* 0x0000e600ff0c7b82 */ /* 0x000e620000000a00 */
[----:B------:R-:W-:-:S07]  /*0b50*/  IMAD.MOV.U32 R5, RZ, RZ, RZ ;  /* 0x000000ffff057224 */ /* 0x000fce00078e00ff */
.L_x_47182:
[----:B------:R-:W-:-:S04]  /*0b60*/  IMAD R15, R7, 0x80, R4 ;  /* 0x00000080070f7824 */ /* 0x000fc800078e0204 */
[----:B-12---:R-:W-:-:S06]  /*0b70*/  IMAD.WIDE.U32 R14, R15, 0x4, R12 ;  /* 0x000000040f0e7825 */ /* 0x006fcc00078e000c */
        /* <DEDUP_REMOVED lines=8> */
.L_x_47181:
[----:B------:R-:W-:Y:S05]  /*0c00*/  BSYNC.RECONVERGENT B0 ;  /* 0x0000000000007941 */ /* 0x000fea0003800200 */
.L_x_47180:
[----:B------:R-:W-:Y:S01]  /*0c10*/  BSSY.RECONVERGENT B0, `(.L_x_47183) ;  /* 0x000001b000007945 */ /* 0x000fe20003800200 */
.L_x_47184:
[C---:B------:R-:W-:Y:S02]  /*0c20*/  IADD3 R13, PT, PT, R7.reuse, R6, RZ ;  /* 0x00000006070d7210 */ /* 0x040fe40007ffe0ff */
[----:B------:R-:W-:-:S03]  /*0c30*/  LEA R19, R7, R4, 0x7 ;  /* 0x0000000407137211 */ /* 0x000fc600078e38ff */
[C---:B-1----:R-:W-:Y:S02]  /*0c40*/  IMAD.IADD R5, R13.reuse, 0x1, R6 ;  /* 0x000000010d057824 */ /* 0x042fe400078e0206 */
[----:B------:R-:W-:Y:S02]  /*0c50*/  IMAD R13, R13, 0x80, R4 ;  /* 0x000000800d0d7824 */ /* 0x000fe400078e0204 */
[C---:B--2---:R-:W-:Y:S02]  /*0c60*/  IMAD.IADD R11, R5.reuse, 0x1, R6 ;  /* 0x00000001050b7824 */ /* 0x044fe400078e0206 */
[----:B------:R-:W-:Y:S02]  /*0c70*/  IMAD R15, R5, 0x80, R4 ;  /* 0x00000080050f7824 */ /* 0x000fe400078e0204 */
[----:B0-----:R-:W-:Y:S01]  /*0c80*/  IMAD.WIDE.U32 R18, R19, 0x4, R8 ;  /* 0x0000000413127825 */ /* 0x001fe200078e0008 */
[----:B------:R-:W-:-:S03]  /*0c90*/  LEA R11, R11, R4, 0x7 ;  /* 0x000000040b0b7211 */ /* 0x000fc600078e38ff */
[--C-:B------:R-:W-:Y:S02]  /*0ca0*/  IMAD.WIDE.U32 R12, R13, 0x4, R8.reuse ;  /* 0x000000040d0c7825 */ /* 0x100fe400078e0008 */
[----:B------:R-:W2:Y:S02]  /*0cb0*/  LDG.E R18, desc[UR6][R18.64] ;  /* 0x0000000612127981 */ /* 0x000ea4000c1e1900 */
[--C-:B------:R-:W-:Y:S02]  /*0cc0*/  IMAD.WIDE.U32 R14, R15, 0x4, R8.reuse ;  /* 0x000000040f0e7825 */ /* 0x100fe400078e0008 */
[----:B------:R-:W3:Y:S02]  /*0cd0*/  LDG.E R12, desc[UR6][R12.64] ;  /* 0x000000060c0c7981 */ /* 0x000ee4000c1e1900 */
[----:B------:R-:W-:Y:S02]  /*0ce0*/  IMAD.WIDE.U32 R16, R11, 0x4, R8 ;  /* 0x000000040b107825 */ /* 0x000fe400078e0008 */
[----:B------:R-:W4:Y:S04]  /*0cf0*/  LDG.E R14, desc[UR6][R14.64] ;  /* 0x000000060e0e7981 */ /* 0x000f28000c1e1900 */
[----:B------:R-:W5:Y:S01]  /*0d00*/  LDG.E R16, desc[UR6][R16.64] ;  /* 0x0000000610107981 */ /* 0x000f62000c1e1900 */
[----:B------:R-:W-:-:S05]  /*0d10*/  IMAD R25, R7, 0x4, R10 ;  /* 0x0000000407197824 */ /* 0x000fca00078e020a */
        /* <DEDUP_REMOVED lines=11> */
.L_x_47183:
[----:B------:R-:W0:Y:S08]  /*0dd0*/  S2UR UR5, SR_CgaCtaId ;  /* 0x00000000000579c3 */ /* 0x000e300000008800 */
[----:B------:R-:W-:Y:S01]  /*0de0*/  BAR.SYNC.DEFER_BLOCKING 0x0 ;  /* 0x0000000000007b1d */ /* 0x000fe20000010000 */
[----:B------:R-:W-:Y:S02]  /*0df0*/  LOP3.LUT P1, RZ, R3, 0x7, RZ, 0xc0, !PT ;  /* 0x0000000703ff7812 */ /* 0x000fe4000782c0ff */
[----:B-1----:R-:W-:-:S03]  /*0e00*/  SHF.R.U32.HI R25, RZ, 0x3, R3 ;  /* 0x00000003ff197819 */ /* 0x002fc60000011603 */
[----:B------:R-:W-:Y:S02]  /*0e10*/  UMOV UR4, 0x400 ;  /* 0x0000040000047882 */ /* 0x000fe40000000000 */
[----:B------:R-:W-:-:S06]  /*0e20*/  UIADD3 UR4, UPT, UPT, UR4, 0x4080, URZ ;  /* 0x0000408004047890 */ /* 0x000fcc000fffe0ff */
[----:B------:R-:W1:Y:S01]  /*0e30*/  @!P1 S2R R26, SR_CgaCtaId ;  /* 0x00000000001a9919 */ /* 0x000e620000008800 */
[----:B------:R-:W-:-:S04]  /*0e40*/  @!P1 MOV R23, 0x400 ;  /* 0x0000040000179802 */ /* 0x000fc80000000f00 */
[----:B------:R-:W-:Y:S01]  /*0e50*/  @!P1 IADD3 R23, PT, PT, R23, 0x4280, RZ ;  /* 0x0000428017179810 */ /* 0x000fe20007ffe0ff */
[----:B0-----:R-:W-:-:S06]  /*0e60*/  ULEA UR4, UR5, UR4, 0x18 ;  /* 0x0000000405047291 */ /* 0x001fcc000f8ec0ff */
[----:B------:R-:W-:-:S05]  /*0e70*/  LEA R24, R21, UR4, 0x2 ;  /* 0x0000000415187c11 */ /* 0x000fca000f8e10ff */
[----:B------:R0:W2:Y:S04]  /*0e80*/  LDS.128 R4, [R24] ;  /* 0x0000000018047984 */ /* 0x0000a80000000c00 */
[----:B------:R0:W3:Y:S04]  /*0e90*/  LDS.128 R8, [R24+0x10] ;  /* 0x0000100018087984 */ /* 0x0000e80000000c00 */
[----:B------:R0:W4:Y:S04]  /*0ea0*/  LDS.128 R12, [R24+0x20] ;  /* 0x00002000180c7984 */ /* 0x0001280000000c00 */
[----:B------:R0:W0:Y:S01]  /*0eb0*/  LDS.128 R16, [R24+0x30] ;  /* 0x0000300018107984 */ /* 0x0000220000000c00 */
[----:B-1----:R-:W-:-:S07]  /*0ec0*/  @!P1 LEA R23, R26, R23, 0x18 ;  /* 0x000000171a179211 */ /* 0x002fce00078ec0ff */
.L_x_47186:
[----:B------:R-:W-:Y:S01]  /*0ed0*/  IMAD R28, R25, 0x204, R22 ;  /* 0x00000204191c7824 */ /* 0x000fe200078e0216 */
[----:B------:R-:W-:-:S03]  /*0ee0*/  UMOV UR4, 0xffffffff ;  /* 0xffffffff00047882 */ /* 0x000fc60000000000 */
[----:B------:R-:W-:-:S05]  /*0ef0*/  IMAD R28, R21, 0x4, R28 ;  /* 0x00000004151c7824 */ /* 0x000fca00078e021c */
[----:B0-----:R-:W0:Y:S04]  /*0f00*/  LDS R27, [R28] ;  /* 0x000000001c1b7984 */ /* 0x001e280000000800 */
[----:B-1----:R-:W1:Y:S04]  /*0f10*/  LDS R33, [R28+0x4] ;  /* 0x000004001c217984 */ /* 0x002e680000000800 */
[----:B------:R-:W5:Y:S04]  /*0f20*/  LDS R34, [R28+0x8] ;  /* 0x000008001c227984 */ /* 0x000f680000000800 */
[----:B------:R-:W3:Y:S04]  /*0f30*/  LDS R32, [R28+0xc] ;  /* 0x00000c001c207984 */ /* 0x000ee80000000800 */
[----:B------:R-:W4:Y:S04]  /*0f40*/  LDS R31, [R28+0x10] ;  /* 0x000010001c1f7984 */ /* 0x000f280000000800 */
[----:B------:R-:W4:Y:S04]  /*0f50*/  LDS R30, [R28+0x14] ;  /* 0x000014001c1e7984 */ /* 0x000f280000000800 */
[----:B------:R-:W4:Y:S04]  /*0f60*/  LDS R29, [R28+0x18] ;  /* 0x000018001c1d7984 */ /* 0x000f280000000800 */
[----:B------:R-:W4:Y:S01]  /*0f70*/  LDS R26, [R28+0x1c] ;  /* 0x00001c001c1a7984 */ /* 0x000f220000000800 */
[----:B0-2---:R-:W-:-:S03]  /*0f80*/  IMAD R24, R4, R27, RZ ;  /* 0x0000001b04187224 */ /* 0x005fc600078e02ff */
[----:B------:R-:W0:Y:S01]  /*0f90*/  LDS R27, [R28+0x20] ;  /* 0x000020001c1b7984 */ /* 0x000e220000000800 */
[----:B-1----:R-:W-:-:S03]  /*0fa0*/  IMAD R33, R5, R33, R24 ;  /* 0x0000002105217224 */ /* 0x002fc600078e0218 */
[----:B------:R-:W1:Y:S01]  /*0fb0*/  LDS R24, [R28+0x24] ;  /* 0x000024001c187984 */ /* 0x000e620000000800 */
[----:B-----5:R-:W-:-:S03]  /*0fc0*/  IMAD R33, R6, R34, R33 ;  /* 0x0000002206217224 */ /* 0x020fc600078e0221 */
[----:B------:R-:W-:Y:S01]  /*0fd0*/  LDS R34, [R28+0x3c] ;  /* 0x00003c001c227984 */ /* 0x000fe20000000800 */
[----:B---3--:R-:W-:-:S03]  /*0fe0*/  IMAD R32, R7, R32, R33 ;  /* 0x0000002007207224 */ /* 0x008fc600078e0221 */
[----:B------:R-:W2:Y:S01]  /*0ff0*/  LDS R33, [R28+0x28] ;  /* 0x000028001c217984 */ /* 0x000ea20000000800 */
[----:B----4-:R-:W-:-:S03]  /*1000*/  IMAD R31, R8, R31, R32 ;  /* 0x0000001f081f7224 */ /* 0x010fc600078e0220 */
[----:B------:R-:W3:Y:S01]  /*1010*/  LDS R32, [R28+0x2c] ;  /* 0x00002c001c207984 */ /* 0x000ee20000000800 */
[----:B------:R-:W-:-:S03]  /*1020*/  IMAD R30, R9, R30, R31 ;  /* 0x0000001e091e7224 */ /* 0x000fc600078e021f */
[----:B------:R-:W4:Y:S01]  /*1030*/  LDS R31, [R28+0x30] ;  /* 0x000030001c1f7984 */ /* 0x000f220000000800 */
[----:B------:R-:W-:-:S03]  /*1040*/  IMAD R35, R10, R29, R30 ;  /* 0x0000001d0a237224 */ /* 0x000fc600078e021e */
[----:B------:R-:W5:Y:S01]  /*1050*/  LDS R30, [R28+0x34] ;  /* 0x000034001c1e7984 */ /* 0x000f620000000800 */
[----:B------:R-:W-:-:S03]  /*1060*/  IMAD R26, R11, R26, R35 ;  /* 0x0000001a0b1a7224 */ /* 0x000fc600078e0223 */
        /* <DEDUP_REMOVED lines=12> */
[----:B------:R-:W0:Y:S02]  /*1130*/  SHFL.DOWN PT, R26, R27, 0x2, 0x181f ;  /* 0x08581f001b1a7f89 */ /* 0x000e2400000e0000 */
[----:B0-----:R-:W-:-:S05]  /*1140*/  IMAD.IADD R26, R27, 0x1, R26 ;  /* 0x000000011b1a7824 */ /* 0x001fca00078e021a */
[----:B------:R0:W1:Y:S02]  /*1150*/  SHFL.DOWN PT, R29, R26, 0x1, 0x181f ;  /* 0x08381f001a1d7f89 */ /* 0x00006400000e0000 */
.L_x_47195:
[----:B-1----:R-:W-:Y:S01]  /*1160*/  IADD3 R29, PT, PT, R26, R29, RZ ;  /* 0x0000001d1a1d7210 */ /* 0x002fe20007ffe0ff */
[----:B------:R-:W-:Y:S01]  /*1170*/  @!P1 IMAD R24, R25, 0x4, R23 ;  /* 0x0000000419189824 */ /* 0x000fe200078e0217 */
[----:B------:R-:W-:-:S04]  /*1180*/  LEA.HI R25, R2, R25, RZ, 0x1d ;  /* 0x0000001902197211 */ /* 0x000fc800078fe8ff */
[----:B------:R1:W-:Y:S01]  /*1190*/  @!P1 STS [R24], R29 ;  /* 0x0000001d18009388 */ /* 0x0003e20000000800 */
[----:B------:R-:W-:-:S13]  /*11a0*/  ISETP.GE.U32.AND P0, PT, R25, 0x20, PT ;  /* 0x000000201900780c */ /* 0x000fda0003f06070 */
[----:B------:R-:W-:Y:S05]  /*11b0*/  @!P0 BRA `(.L_x_47186) ;  /* 0xfffffffc00448947 */ /* 0x000fea000383ffff */
[----:B------:R-:W-:Y:S05]  /*11c0*/  WARPSYNC.ALL ;  /* 0x0000000000007948 */ /* 0x000fea0003800000 */
[----:B------:R-:W-:Y:S01]  /*11d0*/  BAR.SYNC.DEFER_BLOCKING 0x0 ;  /* 0x0000000000007b1d */ /* 0x000fe20000010000 */
[----:B------:R-:W-:-:S13]  /*11e0*/  ISETP.GT.U32.AND P0, PT, R3, 0x1f, PT ;  /* 0x0000001f0300780c */ /* 0x000fda0003f04070 */
[----:B------:R-:W-:Y:S05]  /*11f0*/  @P0 EXIT ;  /* 0x000000000000094d */ /* 0x000fea0003800000 */
[----:B------:R-:W2:Y:S01]  /*1200*/  I2F.U32.RP R9, R2 ;  /* 0x0000000200097306 */ /* 0x000ea20000209000 */
[----:B------:R-:W-:Y:S01]  /*1210*/  IADD3 R6, PT, PT, R3, R2, RZ ;  /* 0x0000000203067210 */ /* 0x000fe20007ffe0ff */
[----:B------:R-:W-:Y:S01]  /*1220*/  BSSY.RECONVERGENT B0, `(.L_x_47187) ;  /* 0x000002f000007945 */ /* 0x000fe20003800200 */
[----:B------:R-:W-:Y:S02]  /*1230*/  ISETP.NE.U32.AND P2, PT, R2, RZ, PT ;  /* 0x000000ff0200720c */ /* 0x000fe40003f45070 */
[C---:B------:R-:W-:Y:S02]  /*1240*/  ISETP.GE.U32.AND P0, PT, R6.reuse, 0x20, PT ;  /* 0x000000200600780c */ /* 0x040fe40003f06070 */
[----:B------:R-:W-:Y:S02]  /*1250*/  VIMNMX.U32 R7, PT, PT, R6, 0x20, !PT ;  /* 0x0000002006077848 */ /* 0x000fe40007fe0000 */
[----:B------:R-:W-:-:S04]  /*1260*/  SEL R8, RZ, 0x1, P0 ;  /* 0x00000001ff087807 */ /* 0x000fc80000000000 */
[----:B------:R-:W-:Y:S01]  /*1270*/  IADD3 R7, PT, PT, R7, -R6, -R8 ;  /* 0x8000000607077210 */ /* 0x000fe20007ffe808 */
[----:B--2---:R-:W2:Y:S02]  /*1280*/  MUFU.RCP R9, R9 ;  /* 0x0000000900097308 */ /* 0x004ea40000001000 */
[----:B--2---:R-:W-:-:S06]  /*1290*/  IADD3 R4, PT, PT, R9, 0xffffffe, RZ ;  /* 0x0ffffffe09047810 */ /* 0x004fcc0007ffe0ff */
[----:B------:R2:W3:Y:S02]  /*12a0*/  F2I.FTZ.U32.TRUNC.NTZ R5, R4 ;  /* 0x0000000400057305 */ /* 0x0004e4000021f000 */
[----:B--2---:R-:W-:Y:S02]  /*12b0*/  IMAD.MOV.U32 R4, RZ, RZ, RZ ;  /* 0x000000ffff047224 */ /* 0x004fe400078e00ff */
[----:B---3--:R-:W-:-:S04]  /*12c0*/  IMAD.MOV R11, RZ, RZ, -R5 ;  /* 0x000000ffff0b7224 */ /* 0x008fc800078e0a05 */
        /* <DEDUP_REMOVED lines=16> */
[----:B------:R-:W2:Y:S01]  /*13d0*/  S2UR UR5, SR_CgaCtaId ;  /* 0x00000000000579c3 */ /* 0x000ea20000008800 */
[----:B------:R-:W-:Y:S01]  /*13e0*/  UMOV UR4, 0x400 ;  /* 0x0000040000047882 */ /* 0x000fe20000000000 */
[----:B------:R-:W-:Y:S01]  /*13f0*/  VIADD R4, R4, 0x1 ;  /* 0x0000000104047836 */ /* 0x000fe20000000000 */
[----:B------:R-:W-:Y:S01]  /*1400*/  UIADD3 UR4, UPT, UPT, UR4, 0x4280, URZ ;  /* 0x0000428004047890 */ /* 0x000fe2000fffe0ff */
[----:B------:R-:W-:-:S03]  /*1410*/  LEA R11, R0, R3, 0x7 ;  /* 0x00000003000b7211 */ /* 0x000fc600078e38ff */
[----:B------:R-:W-:Y:S01]  /*1420*/  LOP3.LUT R4, R4, 0x3, RZ, 0xc0, !PT ;  /* 0x0000000304047812 */ /* 0x000fe200078ec0ff */
[----:B------:R-:W3:Y:S01]  /*1430*/  LDC.64 R6, c[0x0][0x3a0] ;  /* 0x0000e800ff067b82 */ /* 0x000ee20000000a00 */
[----:B------:R-:W-:Y:S02]  /*1440*/  IMAD R11, R20, 0x20, R11 ;  /* 0x00000020140b7824 */ /* 0x000fe400078e020b */
[----:B------:R-:W-:Y:S01]  /*1450*/  IADD3 R8, PT, PT, -R4, RZ, RZ ;  /* 0x000000ff04087210 */ /* 0x000fe20007ffe1ff */
[----:B--2---:R-:W-:-:S06]  /*1460*/  ULEA UR4, UR5, UR4, 0x18 ;  /* 0x0000000405047291 */ /* 0x004fcc000f8ec0ff */
[----:B------:R-:W-:Y:S01]  /*1470*/  LEA R9, R3, UR4, 0x2 ;  /* 0x0000000403097c11 */ /* 0x000fe2000f8e10ff */
[----:B------:R-:W-:-:S07]  /*1480*/  IMAD R3, R4, R2, R3 ;  /* 0x0000000204037224 */ /* 0x000fce00078e0203 */
.L_x_47189:
[----:B--2---:R2:W4:Y:S01]  /*1490*/  LDS R13, [R9] ;  /* 0x00000000090d7984 */ /* 0x0045220000000800 */
[----:B---3--:R-:W-:Y:S01]  /*14a0*/  IMAD.WIDE.U32 R4, R11, 0x4, R6 ;  /* 0x000000040b047825 */ /* 0x008fe200078e0006 */
[----:B------:R-:W-:-:S03]  /*14b0*/  IADD3 R11, PT, PT, R2, R11, RZ ;  /* 0x0000000b020b7210 */ /* 0x000fc60007ffe0ff */
[----:B------:R-:W-:Y:S02]  /*14c0*/  VIADD R8, R8, 0x1 ;  /* 0x0000000108087836 */ /* 0x000fe40000000000 */
[----:B--2---:R-:W-:-:S03]  /*14d0*/  IMAD R9, R2, 0x4, R9 ;  /* 0x0000000402097824 */ /* 0x004fc600078e0209 */
[----:B------:R-:W-:Y:S01]  /*14e0*/  ISETP.NE.AND P0, PT, R8, RZ, PT ;  /* 0x000000ff0800720c */ /* 0x000fe20003f05270 */
[----:B----4-:R2:W-:-:S12]  /*14f0*/  STG.E desc[UR6][R4.64], R13 ;  /* 0x0000000d04007986 */ /* 0x0105d8000c101906 */
[----:B------:R-:W-:Y:S05]  /*1500*/  @P0 BRA `(.L_x_47189) ;  /* 0xfffffffc00e00947 */ /* 0x000fea000383ffff */
.L_x_47188:
[----:B------:R-:W-:Y:S05]  /*1510*/  BSYNC.RECONVERGENT B0 ;  /* 0x0000000000007941 */ /* 0x000fea0003800200 */
.L_x_47187:
[----:B------:R-:W-:Y:S05]  /*1520*/  @!P1 EXIT ;  /* 0x000000000000994d */ /* 0x000fea0003800000 */
[----:B------:R-:W3:Y:S01]  /*1530*/  S2UR UR5, SR_CgaCtaId ;  /* 0x00000000000579c3 */ /* 0x000ee20000008800 */
[----:B------:R-:W-:Y:S01]  /*1540*/  UMOV UR4, 0x400 ;  /* 0x0000040000047882 */ /* 0x000fe20000000000 */
[----:B------:R-:W-:Y:S01]  /*1550*/  LEA R23, R0, R3, 0x7 ;  /* 0x0000000300177211 */ /* 0x000fe200078e38ff */
[----:B------:R-:W-:-:S04]  /*1560*/  UIADD3 UR4, UPT, UPT, UR4, 0x4280, URZ ;  /* 0x0000428004047890 */ /* 0x000fc8000fffe0ff */
[----:B------:R-:W-:Y:S01]  /*1570*/  IMAD R23, R20, 0x20, R23 ;  /* 0x0000002014177824 */ /* 0x000fe200078e0217 */
[----:B--2---:R-:W2:Y:S01]  /*1580*/  LDC.64 R4, c[0x0][0x3a0] ;  /* 0x0000e800ff047b82 */ /* 0x004ea20000000a00 */
[----:B---3--:R-:W-:-:S06]  /*1590*/  ULEA UR4, UR5, UR4, 0x18 ;  /* 0x0000000405047291 */ /* 0x008fcc000f8ec0ff */
[----:B------:R-:W-:Y:S01]  /*15a0*/  LEA R21, R3, UR4, 0x2 ;  /* 0x0000000403157c11 */ /* 0x000fe2000f8e10ff */
[----:B--2---:R-:W-:-:S04]  /*15b0*/  IMAD.WIDE.U32 R6, R2, 0x4, R4 ;  /* 0x0000000402067825 */ /* 0x004fc800078e0004 */
[----:B------:R-:W-:-:S04]  /*15c0*/  IMAD.WIDE.U32 R8, R2, 0x8, R4 ;  /* 0x0000000802087825 */ /* 0x000fc800078e0004 */
[----:B------:R-:W-:-:S07]  /*15d0*/  IMAD.WIDE.U32 R10, R2, 0xc, R4 ;  /* 0x0000000c020a7825 */ /* 0x000fce00078e0004 */
.L_x_47190:
[C---:B------:R-:W-:Y:S01]  /*15e0*/  LEA R0, R2.reuse, R21, 0x2 ;  /* 0x0000001502007211 */ /* 0x040fe200078e10ff */
[C-C-:B------:R-:W-:Y:S01]  /*15f0*/  IMAD R20, R2.reuse, 0x8, R21.reuse ;  /* 0x0000000802147824 */ /* 0x140fe200078e0215 */
[----:B---3--:R2:W3:Y:S01]  /*1600*/  LDS R25, [R21] ;  /* 0x0000000015197984 */ /* 0x0084e20000000800 */
[C---:B------:R-:W-:Y:S01]  /*1610*/  IMAD R22, R2.reuse, 0xc, R21 ;  /* 0x0000000c02167824 */ /* 0x040fe200078e0215 */
[C---:B------:R-:W-:Y:S01]  /*1620*/  LEA R3, R2.reuse, R3, 0x2 ;  /* 0x0000000302037211 */ /* 0x040fe200078e10ff */
[----:B------:R-:W-:Y:S01]  /*1630*/  IMAD.WIDE R18, R23, 0x4, R4 ;  /* 0x0000000417127825 */ /* 0x000fe200078e0204 */
[----:B------:R-:W4:Y:S02]  /*1640*/  LDS R27, [R0] ;  /* 0x00000000001b7984 */ /* 0x000f240000000800 */
[----:B------:R-:W-:Y:S01]  /*1650*/  ISETP.GE.U32.AND P0, PT, R3, 0x20, PT ;  /* 0x000000200300780c */ /* 0x000fe20003f06070 */
[----:B------:R-:W-:Y:S01]  /*1660*/  IMAD.WIDE R12, R23, 0x4, R6 ;  /* 0x00000004170c7825 */ /* 0x000fe200078e0206 */
[----:B-1----:R-:W1:Y:S01]  /*1670*/  LDS R29, [R20] ;  /* 0x00000000141d7984 */ /* 0x002e620000000800 */
[----:B--2---:R-:W-:-:S02]  /*1680*/  LEA R21, R2, R21, 0x4 ;  /* 0x0000001502157211 */ /* 0x004fc400078e20ff */
[C---:B------:R-:W-:Y:S01]  /*1690*/  IMAD.WIDE R14, R23.reuse, 0x4, R8 ;  /* 0x00000004170e7825 */ /* 0x040fe200078e0208 */
[----:B------:R-:W2:Y:S03]  /*16a0*/  LDS R31, [R22] ;  /* 0x00000000161f7984 */ /* 0x000ea60000000800 */
[----:B------:R-:W-:-:S04]  /*16b0*/  IMAD.WIDE R16, R23, 0x4, R10 ;  /* 0x0000000417107825 */ /* 0x000fc800078e020a */
[----:B------:R-:W-:Y:S01]  /*16c0*/  IMAD R23, R2, 0x4, R23 ;  /* 0x0000000402177824 */ /* 0x000fe200078e0217 */
[----:B---3--:R3:W-:Y:S04]  /*16d0*/  STG.E desc[UR6][R18.64], R25 ;  /* 0x0000001912007986 */ /* 0x0087e8000c101906 */
[----:B----4-:R3:W-:Y:S04]  /*16e0*/  STG.E desc[UR6][R12.64], R27 ;  /* 0x0000001b0c007986 */ /* 0x0107e8000c101906 */
[----:B-1----:R3:W-:Y:S04]  /*16f0*/  STG.E desc[UR6][R14.64], R29 ;  /* 0x0000001d0e007986 */ /* 0x0027e8000c101906 */
[----:B--2---:R3:W-:Y:S01]  /*1700*/  STG.E desc[UR6][R16.64], R31 ;  /* 0x0000001f10007986 */ /* 0x0047e2000c101906 */
[----:B------:R-:W-:Y:S05]  /*1710*/  @!P0 BRA `(.L_x_47190) ;  /* 0xfffffffc00b08947 */ /* 0x000fea000383ffff */
[----:B------:R-:W-:Y:S05]  /*1720*/  EXIT ;  /* 0x000000000000794d */ /* 0x000fea0003800000 */
.L_x_47185:
        /* <DEDUP_REMOVED lines=8> */
.L_x_47192:
[----:B------:R-:W-:Y:S05]  /*17b0*/  BSYNC B0 ;  /* 0x0000000000007941 */ /* 0x000fea0003800000 */
.L_x_47191:
        /* <DEDUP_REMOVED lines=8> */
.L_x_47193:
[----:B------:R-:W-:Y:S01]  /*1840*/  IMAD.MOV.U32 R30, RZ, RZ, 0x1 ;  /* 0x00000001ff1e7424 */ /* 0x000fe200078e00ff */
[----:B------:R-:W-:-:S05]  /*1850*/  MOV R26, R29 ;  /* 0x0000001d001a7202 */ /* 0x000fca0000000f00 */
[----:B------:R-:W-:-:S05]  /*1860*/  IMAD.IADD R26, R27, 0x1, R26 ;  /* 0x000000011b1a7824 */ /* 0x000fca00078e021a */
[----:B------:R-:W-:-:S07]  /*1870*/  MOV R27, R26 ;  /* 0x0000001a001b7202 */ /* 0x000fce0000000f00 */
[----:B------:R-:W-:Y:S05]  /*1880*/  WARPSYNC.COLLECTIVE R28, `(.L_x_47194) ;  /* 0x000000001c087348 */ /* 0x000fea0003c00000 */
[----:B------:R0:W1:Y:S02]  /*1890*/  SHFL.DOWN P0, R29, R27, R30, R31 ;  /* 0x0800001e1b1d7389 */ /* 0x000064000000001f */
[----:B01----:R-:W-:Y:S05]  /*18a0*/  ENDCOLLECTIVE ;  /* 0x000000000000791b */ /* 0x003fea0003800000 */
.L_x_47194:
[----:B------:R-:W-:Y:S05]  /*18b0*/  BRA `(.L_x_47195) ;  /* 0xfffffff800287947 */ /* 0x000fea000383ffff */
        .weak           $__internal_234_$__cuda_sm20_div_u16
        .type           $__internal_234_$__cuda_sm20_div_u16,@function
        .size           $__internal_234_$__cuda_sm20_div_u16,(.L_x_58185 - $__internal_234_$__cuda_sm20_div_u16)
$__internal_234_$__cuda_sm20_div_u16:
        /* <DEDUP_REMOVED lines=18> */
[----:B------:R-:W-:Y:S06]  /*19e0*/  RET.REL.NODEC R8 `(_Z9cuda_gemmIiLi256ELi1ELi1ELi128ELi128ELi128ELi32ELi1ELi1EEviiiPT_S1_S1_ii) ;  /* 0xffffffe408847950 */ /* 0x000fec0003c3ffff */
.L_x_47196:
        /* <DEDUP_REMOVED lines=9> */
.L_x_58185:


//--------------------- .text._Z9cuda_gemmIiLi256ELi1ELi1ELi128ELi128ELi128ELi32ELi1ELi0EEviiiPT_S1_S1_ii --------------------------
	.section	.text._Z9cuda_gemmIiLi256ELi1ELi1ELi128ELi128ELi128ELi32ELi1ELi0EEviiiPT_S1_S1_ii,"ax",@progbits
	.align	128
        .global         _Z9cuda_gemmIiLi256ELi1ELi1ELi128ELi128ELi128ELi32ELi1ELi0EEviiiPT_S1_S1_ii
        .type           _Z9cuda_gemmIiLi256ELi1ELi1ELi128ELi128ELi128ELi32ELi1ELi0EEviiiPT_S1_S1_ii,@function
        .size           _Z9cuda_gemmIiLi256ELi1ELi1ELi128ELi128ELi128ELi32ELi1ELi0EEviiiPT_S1_S1_ii,(.L_x_58686 - _Z9cuda_gemmIiLi256ELi1ELi1ELi128ELi128ELi128ELi32ELi1ELi0EEviiiPT_S1_S1_ii)
        .other          _Z9cuda_gemmIiLi256ELi1ELi1ELi128ELi128ELi128ELi32ELi1ELi0EEviiiPT_S1_S1_ii,@"STO_CUDA_ENTRY STV_DEFAULT"
_Z9cuda_gemmIiLi256ELi1ELi1ELi128ELi128ELi128ELi32ELi1ELi0EEviiiPT_S1_S1_ii:
.text._Z9cuda_gemmIiLi256ELi1ELi1ELi128ELi128ELi128ELi32ELi1ELi0EEviiiPT_S1_S1_ii:
[----:B------:R-:W-:Y:S01]  /*0000*/  LDC R1, c[0x0][0x37c] ;  /* 0x0000df00ff017b82 */ /* 0x000fe20000000800 */
[----:B------:R-:W0:Y:S01]  /*0010*/  LDCU UR12, c[0x0][0x3ac] ;  /* 0x00007580ff0c77ac */ /* 0x000e220008000800 */
[----:B------:R-:W1:Y:S01]  /*0020*/  S2R R10, SR_TID.X ;  /* 0x00000000000a7919 */ /* 0x000e620000002100 */
[----:B------:R-:W2:Y:S01]  /*0030*/  S2R R8, SR_CTAID.Y ;  /* 0x0000000000087919 */ /* 0x000ea20000002600 */
[----:B0-----:R-:W-:Y:S01]  /*0040*/  IMAD.U32 R0, RZ, RZ, UR12 ;  /* 0x0000000cff007e24 */ /* 0x001fe2000f8e00ff */
[----:B------:R-:W-:Y:S02]  /*0050*/  UISETP.GE.AND UP2, UPT, UR12, 0x10, UPT ;  /* 0x000000100c00788c */ /* 0x000fe4000bf46270 */
[----:B------:R-:W-:Y:S02]  /*0060*/  USHF.R.U32.HI UR13, URZ, 0x4, UR12 ;  /* 0x00000004ff0d7899 */ /* 0x000fe4000801160c */
[----:B------:R-:W-:Y:S02]  /*0070*/  IABS R5, R0 ;  /* 0x0000000000057213 */ /* 0x000fe40000000000 */
[----:B------:R-:W-:-:S02]  /*0080*/  USEL UR14, UR13, 0x1, UP2 ;  /* 0x000000010d0e7887 */ /* 0x000fc40009000000 */
[----:B------:R-:W0:Y:S04]  /*0090*/  I2F.RP R0, R5 ;  /* 0x0000000500007306 */ /* 0x000e280000209400 */
[----:B------:R-:W-:-:S04]  /*00a0*/  IMAD R11, RZ, RZ, -UR14 ;  /* 0x8000000eff0b7e24 */ /* 0x000fc8000f8e02ff */
        /* <DEDUP_REMOVED lines=10> */
[----:B------:R-:W0:Y:S11]  /*0150*/  LDC R7, c[0x0][0x360] ;  /* 0x0000d800ff077b82 */ /* 0x000e360000000800 */
        /* <DEDUP_REMOVED lines=9> */
[----:B------:R-:W2:Y:S06]  /*01f0*/  LDCU UR4, c[0x0][0x374] ;  /* 0x00006e80ff0477ac */ /* 0x000eac0008000800 */
[----:B------:R-:W-:-:S05]  /*0200*/  @!P0 IMAD.IADD R0, R0, 0x1, -R5 ;  /* 0x0000000100008824 */ /* 0x000fca00078e0a05 */
[----:B------:R-:W-:-:S13]  /*0210*/  ISETP.GE.U32.AND P0, PT, R0, R5, PT ;  /* 0x000000050000720c */ /* 0x000fda0003f06070 */
        /* <DEDUP_REMOVED lines=15> */
[----:B---3--:R-:W-:Y:S02]  /*0310*/  IMAD.MOV.U32 R2, RZ, RZ, RZ ;  /* 0x000000ffff027224 */ /* 0x008fe400078e00ff */
[----:B----4-:R-:W-:-:S04]  /*0320*/  IMAD R5, R5, R3, RZ ;  /* 0x0000000305057224 */ /* 0x010fc800078e02ff */
[----:B------:R-:W-:Y:S02]  /*0330*/  IMAD.HI.U32 R4, R3, R5, R2 ;  /* 0x0000000503047227 */ /* 0x000fe400078e0002 */
[----:B------:R-:W3:Y:S04]  /*0340*/  I2F.U32.RP R5, UR14 ;  /* 0x0000000e00057d06 */ /* 0x000ee80008209000 */
[----:B-1----:R-:W-:-:S04]  /*0350*/  IMAD.HI.U32 R6, R4, R10, RZ ;  /* 0x0000000a04067227 */ /* 0x002fc800078e00ff */
[----:B------:R-:W-:-:S04]  /*0360*/  IMAD.MOV R3, RZ, RZ, -R6 ;  /* 0x000000ffff037224 */ /* 0x000fc800078e0a06 */
[----:B------:R-:W-:Y:S01]  /*0370*/  IMAD R0, R3, UR7, R10 ;  /* 0x0000000703007c24 */ /* 0x000fe2000f8e020a */
[----:B---3--:R-:W1:Y:S04]  /*0380*/  MUFU.RCP R5, R5 ;  /* 0x0000000500057308 */ /* 0x008e680000001000 */
[----:B------:R-:W-:-:S13]  /*0390*/  ISETP.GE.U32.AND P0, PT, R0, UR7, PT ;  /* 0x0000000700007c0c */ /* 0x000fda000bf06070 */
[----:B------:R-:W-:Y:S02]  /*03a0*/  @P0 VIADD R0, R0, -UR7 ;  /* 0x8000000700000c36 */ /* 0x000fe40008000000 */
[----:B-1----:R-:W-:Y:S02]  /*03b0*/  VIADD R2, R5, 0xffffffe ;  /* 0x0ffffffe05027836 */ /* 0x002fe40000000000 */
[----:B------:R-:W-:Y:S01]  /*03c0*/  @P0 VIADD R6, R6, 0x1 ;  /* 0x0000000106060836 */ /* 0x000fe20000000000 */
[----:B------:R-:W-:Y:S01]  /*03d0*/  ISETP.GE.U32.AND P1, PT, R0, UR7, PT ;  /* 0x0000000700007c0c */ /* 0x000fe2000bf26070 */
[----:B------:R1:W3:Y:S01]  /*03e0*/  F2I.FTZ.U32.TRUNC.NTZ R3, R2 ;  /* 0x0000000200037305 */ /* 0x0002e2000021f000 */
[----:B------:R-:W-:Y:S01]  /*03f0*/  ISETP.NE.U32.AND P0, PT, RZ, UR7, PT ;  /* 0x00000007ff007c0c */ /* 0x000fe2000bf05070 */
[----:B-1----:R-:W-:-:S10]  /*0400*/  IMAD.MOV.U32 R2, RZ, RZ, RZ ;  /* 0x000000ffff027224 */ /* 0x002fd400078e00ff */
[----:B------:R-:W-:Y:S01]  /*0410*/  @P1 VIADD R6, R6, 0x1 ;  /* 0x0000000106061836 */ /* 0x000fe20000000000 */
[----:B--2---:R-:W-:Y:S01]  /*0420*/  ISETP.GE.U32.AND P1, PT, R8, UR4, PT ;  /* 0x0000000408007c0c */ /* 0x004fe2000bf26070 */
[----:B---3--:R-:W-:-:S03]  /*0430*/  IMAD R11, R11, R3, RZ ;  /* 0x000000030b0b7224 */ /* 0x008fc600078e02ff */
[----:B------:R-:W-:Y:S01]  /*0440*/  SEL R6, R9, R6, !P0 ;  /* 0x0000000609067207 */ /* 0x000fe20004000000 */
[----:B------:R-:W-:-:S04]  /*0450*/  IMAD.HI.U32 R3, R3, R11, R2 ;  /* 0x0000000b03037227 */ /* 0x000fc800078e0002 */
[----:B------:R-:W-:-:S04]  /*0460*/  IMAD.MOV R5, RZ, RZ, -R6 ;  /* 0x000000ffff057224 */ /* 0x000fc800078e0a06 */
[----:B------:R-:W-:Y:S01]  /*0470*/  IMAD R0, R5, UR7, R10 ;  /* 0x0000000705007c24 */ /* 0x000fe2000f8e020a */
[----:B0-----:R-:W-:Y:S06]  /*0480*/  @P1 EXIT ;  /* 0x000000000000194d */ /* 0x001fec0003800000 */
[C---:B------:R-:W-:Y:S01]  /*0490*/  IMAD.HI.U32 R2, R3.reuse, R10, RZ ;  /* 0x0000000a03027227 */ /* 0x040fe200078e00ff */
[----:B------:R-:W-:Y:S01]  /*04a0*/  ISETP.NE.U32.AND P4, PT, RZ, UR14, PT ;  /* 0x0000000eff007c0c */ /* 0x000fe2000bf85070 */
[----:B------:R-:W0:Y:S01]  /*04b0*/  LDCU.64 UR10, c[0x0][0x358] ;  /* 0x00006b00ff0a77ac */ /* 0x000e220008000a00 */
[----:B------:R-:W-:Y:S01]  /*04c0*/  BSSY.RECONVERGENT B0, `(.L_x_47197) ;  /* 0x0000072000007945 */ /* 0x000fe20003800200 */
[----:B------:R-:W-:Y:S01]  /*04d0*/  IMAD.HI.U32 R3, R3, R0, RZ ;  /* 0x0000000003037227 */ /* 0x000fe200078e00ff */
[----:B------:R-:W-:Y:S02]  /*04e0*/  LOP3.LUT R12, R10, 0x1f, RZ, 0xc0, !PT ;  /* 0x0000001f0a0c7812 */ /* 0x000fe400078ec0ff */
[----:B------:R-:W-:Y:S01]  /*04f0*/  SHF.R.U32.HI R16, RZ, 0x5, R10 ;  /* 0x00000005ff107819 */ /* 0x000fe2000001160a */
[----:B------:R-:W-:Y:S02]  /*0500*/  IMAD.MOV R11, RZ, RZ, -R2 ;  /* 0x000000ffff0b7224 */ /* 0x000fe400078e0a02 */
[----:B------:R-:W-:-:S02]  /*0510*/  IMAD.MOV R5, RZ, RZ, -R3 ;  /* 0x000000ffff057224 */ /* 0x000fc400078e0a03 */
[----:B------:R-:W-:Y:S02]  /*0520*/  IMAD R11, R11, UR14, R10 ;  /* 0x0000000e0b0b7c24 */ /* 0x000fe4000f8e020a */
[----:B------:R-:W-:-:S03]  /*0530*/  IMAD.HI.U32 R2, R4, R7, RZ ;  /* 0x0000000704027227 */ /* 0x000fc600078e00ff */
[----:B------:R-:W-:Y:S01]  /*0540*/  ISETP.GE.U32.AND P3, PT, R11, UR14, PT ;  /* 0x0000000e0b007c0c */ /* 0x000fe2000bf66070 */
[----:B------:R-:W-:Y:S02]  /*0550*/  IMAD R0, R5, UR14, R0 ;  /* 0x0000000e05007c24 */ /* 0x000fe4000f8e0200 */
[----:B------:R-:W-:Y:S01]  /*0560*/  IMAD.MOV R4, RZ, RZ, -R2 ;  /* 0x000000ffff047224 */ /* 0x000fe200078e0a02 */
[----:B------:R-:W1:Y:S02]  /*0570*/  S2R R5, SR_CTAID.X ;  /* 0x0000000000057919 */ /* 0x000e640000002500 */
[----:B------:R-:W-:Y:S01]  /*0580*/  ISETP.GE.U32.AND P1, PT, R0, UR14, PT ;  /* 0x0000000e00007c0c */ /* 0x000fe2000bf26070 */
[----:B------:R-:W-:-:S05]  /*0590*/  IMAD R4, R4, UR7, R7 ;  /* 0x0000000704047c24 */ /* 0x000fca000f8e0207 */
[----:B------:R-:W-:Y:S01]  /*05a0*/  ISETP.GE.U32.AND P2, PT, R4, UR7, PT ;  /* 0x0000000704007c0c */ /* 0x000fe2000bf46070 */
[----:B------:R-:W-:-:S05]  /*05b0*/  @P3 VIADD R11, R11, -UR14 ;  /* 0x8000000e0b0b3c36 */ /* 0x000fca0008000000 */
[----:B------:R-:W-:Y:S01]  /*05c0*/  ISETP.GE.U32.AND P6, PT, R11, UR14, PT ;  /* 0x0000000e0b007c0c */ /* 0x000fe2000bfc6070 */
[----:B------:R-:W-:Y:S02]  /*05d0*/  @P1 VIADD R0, R0, -UR14 ;  /* 0x8000000e00001c36 */ /* 0x000fe40008000000 */
[----:B------:R-:W-:Y:S01]  /*05e0*/  @P1 VIADD R3, R3, 0x1 ;  /* 0x0000000103031836 */ /* 0x000fe20000000000 */
[----:B------:R-:W-:Y:S02]  /*05f0*/  ISETP.GT.U32.AND P1, PT, R10, 0x7f, PT ;  /* 0x0000007f0a00780c */ /* 0x000fe40003f24070 */
[----:B------:R-:W-:Y:S01]  /*0600*/  ISETP.GE.U32.AND P3, PT, R0, UR14, PT ;  /* 0x0000000e00007c0c */ /* 0x000fe2000bf66070 */
[----:B------:R-:W-:Y:S02]  /*0610*/  @P2 VIADD R4, R4, -UR7 ;  /* 0x8000000704042c36 */ /* 0x000fe40008000000 */
[----:B------:R-:W-:-:S03]  /*0620*/  @P2 VIADD R2, R2, 0x1 ;  /* 0x0000000102022836 */ /* 0x000fc60000000000 */
[----:B------:R-:W-:Y:S01]  /*0630*/  ISETP.GE.U32.AND P5, PT, R4, UR7, PT ;  /* 0x0000000704007c0c */ /* 0x000fe2000bfa6070 */
[----:B------:R-:W-:Y:S01]  /*0640*/  @P6 VIADD R11, R11, -UR14 ;  /* 0x8000000e0b0b6c36 */ /* 0x000fe20008000000 */
[----:B------:R-:W-:-:S04]  /*0650*/  LOP3.LUT R4, RZ, UR14, RZ, 0x33, !PT ;  /* 0x0000000eff047c12 */ /* 0x000fc8000f8e33ff */
[----:B------:R-:W-:Y:S01]  /*0660*/  SEL R11, R4, R11, !P4 ;  /* 0x0000000b040b7207 */ /* 0x000fe20006000000 */
[----:B------:R-:W-:-:S05]  /*0670*/  @P3 VIADD R3, R3, 0x1 ;  /* 0x0000000103033836 */ /* 0x000fca0000000000 */
[----:B------:R-:W-:Y:S01]  /*0680*/  SEL R4, R4, R3, !P4 ;  /* 0x0000000304047207 */ /* 0x000fe20006000000 */
[----:B------:R-:W-:Y:S02]  /*0690*/  @P5 VIADD R2, R2, 0x1 ;  /* 0x0000000102025836 */ /* 0x000fe40000000000 */
[----:B------:R-:W-:Y:S01]  /*06a0*/  IMAD.SHL.U32 R3, R11, 0x10, RZ ;  /* 0x000000100b037824 */ /* 0x000fe200078e00ff */
[----:B------:R-:W-:Y:S02]  /*06b0*/  LOP3.LUT R14, R4, 0xf, RZ, 0xc0, !PT ;  /* 0x0000000f040e7812 */ /* 0x000fe400078ec0ff */
[----:B------:R-:W-:Y:S02]  /*06c0*/  SEL R2, R9, R2, !P0 ;  /* 0x0000000209027207 */ /* 0x000fe40004000000 */
[----:B------:R-:W-:Y:S01]  /*06d0*/  LOP3.LUT R0, R14, R3, RZ, 0xfc, !PT ;  /* 0x000000030e007212 */ /* 0x000fe200078efcff */
[----:B01----:R-:W-:Y:S06]  /*06e0*/  @P1 BRA `(.L_x_47198) ;  /* 0x00000004003c1947 */ /* 0x003fec0003800000 */
[----:B------:R-:W0:Y:S01]  /*06f0*/  I2F.U32.RP R13, R7 ;  /* 0x00000007000d7306 */ /* 0x000e220000209000 */
        /* <DEDUP_REMOVED lines=33> */
[----:B------:R-:W-:Y:S02]  /*0910*/  IMAD.MOV.U32 R13, RZ, RZ, RZ ;  /* 0x000000ffff0d7224 */ /* 0x000fe400078e00ff */
[----:B------:R-:W-:Y:S01]  /*0920*/  VIADD R9, R9, 0x4080 ;  /* 0x0000408009097836 */ /* 0x000fe20000000000 */
[----:B------:R-:W-:-:S04]  /*0930*/  LOP3.LUT R24, R11, 0x3, RZ, 0xc0, !PT ;  /* 0x000000030b187812 */ /* 0x000fc800078ec0ff */
[----:B0-----:R-:W-:Y:S01]  /*0940*/  LEA R22, R22, R9, 0x18 ;  /* 0x0000000916167211 */ /* 0x001fe200078ec0ff */
[----:B------:R-:W-:-:S07]  /*0950*/  IMAD.MOV.U32 R9, RZ, RZ, R10 ;  /* 0x000000ffff097224 */ /* 0x000fce00078e000a */
.L_x_47201:
[----:B------:R-:W-:-:S04]  /*0960*/  IMAD R19, R8, 0x80, R9 ;  /* 0x0000008008137824 */ /* 0x000fc800078e0209 */
        /* <DEDUP_REMOVED lines=8> */
.L_x_47200:
[----:B------:R-:W-:Y:S05]  /*09f0*/  BSYNC.RECONVERGENT B1 ;  /* 0x0000000000017941 */ /* 0x000fea0003800200 */
.L_x_47199:
[----:B------:R-:W-:Y:S05]  /*0a00*/  @!P1 BRA `(.L_x_47198) ;  /* 0x0000000000749947 */ /* 0x000fea0003800000 */
[----:B------:R-:W1:Y:S01]  /*0a10*/  S2R R20, SR_CgaCtaId ;  /* 0x0000000000147919 */ /* 0x000e620000008800 */
[----:B0-----:R-:W0:Y:S01]  /*0a20*/  LDC.64 R18, c[0x0][0x390] ;  /* 0x0000e400ff127b82 */ /* 0x001e220000000a00 */
[----:B------:R-:W-:-:S05]  /*0a30*/  MOV R11, 0x400 ;  /* 0x00000400000b7802 */ /* 0x000fca0000000f00 */
[----:B------:R-:W-:Y:S02]  /*0a40*/  VIADD R13, R11, 0x4080 ;  /* 0x000040800b0d7836 */ /* 0x000fe40000000000 */
[----:B------:R-:W-:-:S03]  /*0a50*/  IMAD.SHL.U32 R11, R7, 0x4, RZ ;  /* 0x00000004070b7824 */ /* 0x000fc600078e00ff */
[----:B-1----:R-:W-:-:S07]  /*0a60*/  LEA R28, R20, R13, 0x18 ;  /* 0x0000000d141c7211 */ /* 0x002fce00078ec0ff */
.L_x_47202:
        /* <DEDUP_REMOVED lines=23> */
.L_x_47198:
[----:B------:R-:W-:Y:S05]  /*0be0*/  BSYNC.RECONVERGENT B0 ;  /* 0x0000000000007941 */ /* 0x000fea0003800200 */
.L_x_47197:
[----:B------:R-:W-:Y:S01]  /*0bf0*/  ISETP.GT.U32.AND P0, PT, R10, 0x1f, PT ;  /* 0x0000001f0a00780c */ /* 0x000fe20003f04070 */
[----:B------:R-:W-:-:S12]  /*0c00*/  BSSY.RECONVERGENT B0, `(.L_x_47203) ;  /* 0x000003f000007945 */ /* 0x000fd80003800200 */
[----:B------:R-:W-:Y:S05]  /*0c10*/  @P0 BRA `(.L_x_47204) ;  /* 0x0000000000f40947 */ /* 0x000fea0003800000 */
[----:B-1----:R-:W1:Y:S01]  /*0c20*/  I2F.U32.RP R13, R7 ;  /* 0x00000007000d7306 */ /* 0x002e620000209000 */
[----:B0-----:R-:W-:Y:S01]  /*0c30*/  IMAD.IADD R11, R10, 0x1, R7 ;  /* 0x000000010a0b7824 */ /* 0x001fe200078e0207 */
[----:B------:R-:W-:Y:S01]  /*0c40*/  ISETP.NE.U32.AND P2, PT, R7, RZ, PT ;  /* 0x000000ff0700720c */ /* 0x000fe20003f45070 */
[----:B------:R-:W-:Y:S03]  /*0c50*/  BSSY.RECONVERGENT B1, `(.L_x_47205) ;  /* 0x0000029000017945 */ /* 0x000fe60003800200 */
[C---:B------:R-:W-:Y:S02]  /*0c60*/  ISETP.GE.U32.AND P0, PT, R11.reuse, 0x20, PT ;  /* 0x000000200b00780c */ /* 0x040fe40003f06070 */
[----:B------:R-:W-:Y:S02]  /*0c70*/  VIMNMX.U32 R9, PT, PT, R11, 0x20, !PT ;  /* 0x000000200b097848 */ /* 0x000fe40007fe0000 */
[----:B------:R-:W-:Y:S01]  /*0c80*/  SEL R20, RZ, 0x1, P0 ;  /* 0x00000001ff147807 */ /* 0x000fe20000000000 */
[----:B-1----:R-:W0:Y:S02]  /*0c90*/  MUFU.RCP R13, R13 ;  /* 0x0000000d000d7308 */ /* 0x002e240000001000 */
[----:B0-----:R-:W-:-:S06]  /*0ca0*/  VIADD R19, R13, 0xffffffe ;  /* 0x0ffffffe0d137836 */ /* 0x001fcc0000000000 */
[----:B------:R-:W0:Y:S02]  /*0cb0*/  F2I.FTZ.U32.TRUNC.NTZ R19, R19 ;  /* 0x0000001300137305 */ /* 0x000e24000021f000 */
[----:B0-----:R-:W-:-:S04]  /*0cc0*/  IMAD.MOV R18, RZ, RZ, -R19 ;  /* 0x000000ffff127224 */ /* 0x001fc800078e0a13 */
[----:B------:R-:W-:Y:S02]  /*0cd0*/  IMAD R15, R18, R7, RZ ;  /* 0x00000007120f7224 */ /* 0x000fe400078e02ff */
[----:B------:R-:W-:-:S04]  /*0ce0*/  IMAD.MOV.U32 R18, RZ, RZ, RZ ;  /* 0x000000ffff127224 */ /* 0x000fc800078e00ff */
        /* <DEDUP_REMOVED lines=8> */
[----:B------:R-:W-:Y:S01]  /*0d70*/  ISETP.GE.U32.AND P1, PT, R18, R7, PT ;  /* 0x000000071200720c */ /* 0x000fe20003f26070 */
[----:B------:R-:W-:-:S12]  /*0d80*/  IMAD.MOV.U32 R18, RZ, RZ, R10 ;  /* 0x000000ffff127224 */ /* 0x000fd800078e000a */
        /* <DEDUP_REMOVED lines=15> */
.L_x_47207:
[----:B------:R-:W-:Y:S02]  /*0e80*/  IMAD R9, R18, 0x4, R13 ;  /* 0x0000000412097824 */ /* 0x000fe400078e020d */
[----:B------:R-:W-:Y:S02]  /*0e90*/  VIADD R11, R11, 0x1 ;  /* 0x000000010b0b7836 */ /* 0x000fe40000000000 */
[----:B------:R-:W-:Y:S01]  /*0ea0*/  IMAD.IADD R18, R7, 0x1, R18 ;  /* 0x0000000107127824 */ /* 0x000fe200078e0212 */
[----:B------:R0:W-:Y:S02]  /*0eb0*/  STS [R9], RZ ;  /* 0x000000ff09007388 */ /* 0x0001e40000000800 */
[----:B------:R-:W-:-:S13]  /*0ec0*/  ISETP.NE.AND P0, PT, R11, R20, PT ;  /* 0x000000140b00720c */ /* 0x000fda0003f05270 */
[----:B0-----:R-:W-:Y:S05]  /*0ed0*/  @P0 BRA `(.L_x_47207) ;  /* 0xfffffffc00e80947 */ /* 0x001fea000383ffff */
.L_x_47206:
[----:B------:R-:W-:Y:S05]  /*0ee0*/  BSYNC.RECONVERGENT B1 ;  /* 0x0000000000017941 */ /* 0x000fea0003800200 */
.L_x_47205:
[----:B------:R-:W-:Y:S05]  /*0ef0*/  @!P1 BRA `(.L_x_47204) ;  /* 0x00000000003c9947 */ /* 0x000fea0003800000 */
[----:B------:R-:W0:Y:S01]  /*0f00*/  S2R R20, SR_CgaCtaId ;  /* 0x0000000000147919 */ /* 0x000e220000008800 */
[----:B------:R-:W-:-:S05]  /*0f10*/  MOV R9, 0x400 ;  /* 0x0000040000097802 */ /* 0x000fca0000000f00 */
[----:B------:R-:W-:-:S05]  /*0f20*/  VIADD R9, R9, 0x4280 ;  /* 0x0000428009097836 */ /* 0x000fca0000000000 */
[----:B0-----:R-:W-:-:S07]  /*0f30*/  LEA R11, R20, R9, 0x18 ;  /* 0x00000009140b7211 */ /* 0x001fce00078ec0ff */
.L_x_47208:
        /* <DEDUP_REMOVED lines=11> */
.L_x_47204:
[----:B------:R-:W-:Y:S05]  /*0ff0*/  BSYNC.RECONVERGENT B0 ;  /* 0x0000000000007941 */ /* 0x000fea0003800200 */
.L_x_47203:
[----:B------:R-:W-:Y:S01]  /*1000*/  ISETP.GE.AND P0, PT, R16, UR12, PT ;  /* 0x0000000c10007c0c */ /* 0x000fe2000bf06270 */
[----:B------:R-:W3:Y:S01]  /*1010*/  LDCU UR4, c[0x0][0x3a8] ;  /* 0x00007500ff0477ac */ /* 0x000ee20008000800 */
[----:B------:R-:W-:Y:S11]  /*1020*/  BSSY.RECONVERGENT B0, `(.L_x_47209) ;  /* 0x0000010000007945 */ /* 0x000ff60003800200 */
[----:B------:R-:W-:Y:S05]  /*1030*/  @P0 BRA `(.L_x_47210) ;  /* 0x0000000000380947 */ /* 0x000fea0003800000 */
[----:B0-----:R-:W0:Y:S01]  /*1040*/  S2R R18, SR_CgaCtaId ;  /* 0x0000000000127919 */ /* 0x001e220000008800 */
[----:B-12---:R-:W1:Y:S01]  /*1050*/  LDC.64 R20, c[0x0][0x398] ;  /* 0x0000e600ff147b82 */ /* 0x006e620000000a00 */
[----:B------:R-:W-:Y:S01]  /*1060*/  MOV R9, 0x400 ;  /* 0x0000040000097802 */ /* 0x000fe20000000f00 */
[----:B------:R-:W-:-:S03]  /*1070*/  IMAD R11, R5, 0x20, R12 ;  /* 0x00000020050b7824 */ /* 0x000fc600078e020c */
[----:B0-----:R-:W-:-:S05]  /*1080*/  LEA R9, R18, R9, 0x18 ;  /* 0x0000000912097211 */ /* 0x001fca00078ec0ff */
[----:B------:R-:W-:-:S07]  /*1090*/  IMAD R9, R12, 0x204, R9 ;  /* 0x000002040c097824 */ /* 0x000fce00078e0209 */
.L_x_47211:
[----:B---3--:R-:W-:-:S04]  /*10a0*/  IMAD R19, R16, UR4, R11 ;  /* 0x0000000410137c24 */ /* 0x008fc8000f8e020b */
[----:B-1--4-:R-:W-:-:S06]  /*10b0*/  IMAD.WIDE R18, R19, 0x4, R20 ;  /* 0x0000000413127825 */ /* 0x012fcc00078e0214 */
[----:B------:R-:W2:Y:S01]  /*10c0*/  LDG.E R18, desc[UR10][R18.64] ;  /* 0x0000000a12127981 */ /* 0x000ea2000c1e1900 */
[----:B------:R-:W-:Y:S01]  /*10d0*/  IMAD R13, R16, 0x4, R9 ;  /* 0x00000004100d7824 */ /* 0x000fe200078e0209 */
[----:B------:R-:W-:-:S04]  /*10e0*/  LEA.HI R16, R7, R16, RZ, 0x1b ;  /* 0x0000001007107211 */ /* 0x000fc800078fd8ff */
[----:B------:R-:W-:Y:S01]  /*10f0*/  ISETP.GE.AND P0, PT, R16, UR12, PT ;  /* 0x0000000c10007c0c */ /* 0x000fe2000bf06270 */
[----:B--2---:R4:W-:-:S12]  /*1100*/  STS [R13], R18 ;  /* 0x000000120d007388 */ /* 0x0049d80000000800 */
[----:B------:R-:W-:Y:S05]  /*1110*/  @!P0 BRA `(.L_x_47211) ;  /* 0xfffffffc00e08947 */ /* 0x000fea000383ffff */
.L_x_47210:
[----:B---3--:R-:W-:Y:S05]  /*1120*/  BSYNC.RECONVERGENT B0 ;  /* 0x0000000000007941 */ /* 0x008fea0003800200 */
.L_x_47209:
        /* <DEDUP_REMOVED lines=10> */
[C---:B--2---:R-:W-:Y:S01]  /*11d0*/  VIADD R9, R14.reuse, 0x1 ;  /* 0x000000010e097836 */ /* 0x044fe20000000000 */
[C---:B------:R-:W-:Y:S01]  /*11e0*/  ISETP.GE.U32.AND P2, PT, R14.reuse, UR12, PT ;  /* 0x0000000c0e007c0c */ /* 0x040fe2000bf46070 */
[C---:B0-----:R-:W-:Y:S02]  /*11f0*/  VIADD R11, R14.reuse, 0x2 ;  /* 0x000000020e0b7836 */ /* 0x041fe40000000000 */
[----:B------:R-:W-:Y:S01]  /*1200*/  IMAD.U32 R47, RZ, RZ, UR4 ;  /* 0x00000004ff2f7e24 */ /* 0x000fe2000f8e00ff */
[----:B------:R-:W-:Y:S01]  /*1210*/  ISETP.GE.U32.AND P1, PT, R9, UR4, PT ;  /* 0x0000000409007c0c */ /* 0x000fe2000bf26070 */
[C---:B------:R-:W-:Y:S01]  /*1220*/  VIADD R9, R14.reuse, 0x4 ;  /* 0x000000040e097836 */ /* 0x040fe20000000000 */
[----:B------:R-:W-:Y:S01]  /*1230*/  ISETP.GE.U32.AND P0, PT, R11, UR4, PT ;  /* 0x000000040b007c0c */ /* 0x000fe2000bf06070 */
[C---:B------:R-:W-:Y:S01]  /*1240*/  VIADD R11, R14.reuse, 0x7 ;  /* 0x000000070e0b7836 */ /* 0x040fe20000000000 */
[----:B-1----:R-:W-:Y:S01]  /*1250*/  SEL R17, R47, RZ, P2 ;  /* 0x000000ff2f117207 */ /* 0x002fe20001000000 */
[C---:B------:R-:W-:Y:S01]  /*1260*/  VIADD R12, R14.reuse, 0x3 ;  /* 0x000000030e0c7836 */ /* 0x040fe20000000000 */
[----:B------:R-:W-:Y:S01]  /*1270*/  ISETP.GE.U32.AND P6, PT, R9, UR4, PT ;  /* 0x0000000409007c0c */ /* 0x000fe2000bfc6070 */
[C---:B------:R-:W-:Y:S01]  /*1280*/  VIADD R9, R14.reuse, 0x6 ;  /* 0x000000060e097836 */ /* 0x040fe20000000000 */
[----:B------:R-:W-:Y:S01]  /*1290*/  SEL R19, R47, RZ, P1 ;  /* 0x000000ff2f137207 */ /* 0x000fe20000800000 */
[C---:B----4-:R-:W-:Y:S01]  /*12a0*/  VIADD R13, R14.reuse, 0x5 ;  /* 0x000000050e0d7836 */ /* 0x050fe20000000000 */
[----:B------:R-:W-:Y:S01]  /*12b0*/  ISETP.GE.U32.AND P2, PT, R11, UR4, PT ;  /* 0x000000040b007c0c */ /* 0x000fe2000bf46070 */
[C---:B------:R-:W-:Y:S01]  /*12c0*/  VIADD R11, R14.reuse, 0x9 ;  /* 0x000000090e0b7836 */ /* 0x040fe20000000000 */
[----:B------:R-:W-:Y:S01]  /*12d0*/  ISETP.GE.U32.AND P3, PT, R9, UR4, PT ;  /* 0x0000000409007c0c */ /* 0x000fe2000bf66070 */
[----:B------:R-:W-:Y:S01]  /*12e0*/  VIADD R9, R14, 0x8 ;  /* 0x000000080e097836 */ /* 0x000fe20000000000 */
[----:B------:R-:W-:Y:S01]  /*12f0*/  ISETP.GE.U32.AND P4, PT, R12, UR4, PT ;  /* 0x000000040c007c0c */ /* 0x000fe2000bf86070 */
[C---:B------:R-:W-:Y:S01]  /*1300*/  VIADD R12, R4.reuse, 0xb ;  /* 0x0000000b040c7836 */ /* 0x040fe20000000000 */
[----:B------:R-:W-:Y:S01]  /*1310*/  SEL R21, R47, RZ, P0 ;  /* 0x000000ff2f157207 */ /* 0x000fe20000000000 */
[----:B------:R-:W-:Y:S01]  /*1320*/  VIADD R15, R4, 0xe ;  /* 0x0000000e040f7836 */ /* 0x000fe20000000000 */
        /* <DEDUP_REMOVED lines=17> */
[C---:B------:R-:W-:Y:S01]  /*1440*/  VIADD R9, R14.reuse, 0xe ;  /* 0x0000000e0e097836 */ /* 0x040fe20000000000 */
[C---:B------:R-:W-:Y:S01]  /*1450*/  SEL R29, R47.reuse, RZ, P3 ;  /* 0x000000ff2f1d7207 */ /* 0x040fe20001800000 */
[----:B------:R-:W-:Y:S01]  /*1460*/  VIADD R14, R14, 0xf ;  /* 0x0000000f0e0e7836 */ /* 0x000fe20000000000 */
[----:B------:R-:W-:Y:S01]  /*1470*/  SEL R31, R47, RZ, P2 ;  /* 0x000000ff2f1f7207 */ /* 0x000fe20001000000 */
[----:B------:R-:W-:Y:S01]  /*1480*/  IMAD.IADD R20, R0, 0x1, -R23 ;  /* 0x0000000100147824 */ /* 0x000fe200078e0a17 */
[----:B------:R-:W-:Y:S01]  /*1490*/  ISETP.GE.U32.AND P3, PT, R11, UR4, PT ;  /* 0x000000040b007c0c */ /* 0x000fe2000bf66070 */
[C---:B------:R-:W-:Y:S01]  /*14a0*/  VIADD R11, R4.reuse, 0xa ;  /* 0x0000000a040b7836 */ /* 0x040fe20000000000 */
[----:B------:R-:W-:Y:S01]  /*14b0*/  ISETP.GE.U32.AND P2, PT, R9, UR4, PT ;  /* 0x0000000409007c0c */ /* 0x000fe2000bf46070 */
[----:B------:R-:W-:Y:S01]  /*14c0*/  VIADD R9, R4, 0x9 ;  /* 0x0000000904097836 */ /* 0x000fe20000000000 */
[C---:B------:R-:W-:Y:S01]  /*14d0*/  SEL R33, R47.reuse, RZ, P1 ;  /* 0x000000ff2f217207 */ /* 0x040fe20000800000 */
[----:B------:R-:W-:Y:S01]  /*14e0*/  IMAD.IADD R21, R0, 0x1, -R25 ;  /* 0x0000000100157824 */ /* 0x000fe200078e0a19 */
        /* <DEDUP_REMOVED lines=27> */
[----:B------:R-:W-:Y:S01]  /*16a0*/  UMOV UR4, URZ ;  /* 0x000000ff00047c82 */ /* 0x000fe20008000000 */
[----:B------:R-:W-:-:S07]  /*16b0*/  LOP3.LUT R16, R16, 0xf, RZ, 0xc0, !PT ;  /* 0x0000000f10107812 */ /* 0x000fce00078ec0ff */
.L_x_47233:
        /* <DEDUP_REMOVED lines=20> */
.L_x_47214:
        /* <DEDUP_REMOVED lines=10> */
.L_x_47215:
        /* <DEDUP_REMOVED lines=10> */
.L_x_47216:
        /* <DEDUP_REMOVED lines=10> */
.L_x_47217:
        /* <DEDUP_REMOVED lines=10> */
.L_x_47218:
        /* <DEDUP_REMOVED lines=10> */
.L_x_47219:
        /* <DEDUP_REMOVED lines=14> */
.L_x_47220:
        /* <DEDUP_REMOVED lines=15> */
.L_x_47221:
        /* <DEDUP_REMOVED lines=15> */
.L_x_47222:
        /* <DEDUP_REMOVED lines=13> */
.L_x_47223:
        /* <DEDUP_REMOVED lines=13> */
.L_x_47224:
        /* <DEDUP_REMOVED lines=13> */
.L_x_47225:
        /* <DEDUP_REMOVED lines=13> */
.L_x_47226:
        /* <DEDUP_REMOVED lines=13> */
.L_x_47227:
        /* <DEDUP_REMOVED lines=13> */
.L_x_47228:
        /* <DEDUP_REMOVED lines=13> */
.L_x_47229:
        /* <DEDUP_REMOVED lines=9> */
.L_x_47232:
        /* <DEDUP_REMOVED lines=69> */
.L_x_47231:
[----:B------:R-:W-:Y:S05]  /*2870*/  BSYNC.RECONVERGENT B0 ;  /* 0x0000000000007941 */ /* 0x000fea0003800200 */
.L_x_47230:
[----:B------:R-:W-:Y:S05]  /*2880*/  BRA.U !UP0, `(.L_x_47233) ;  /* 0xffffffed088c7547 */ /* 0x000fea000b83ffff */
[----:B------:R-:W-:Y:S05]  /*2890*/  BRA `(.L_x_47212) ;  /* 0x0000002c00807947 */ /* 0x000fea0003800000 */
.L_x_47213:
[----:B------:R-:W-:-:S09]  /*28a0*/  UISETP.GT.U32.AND UP0, UPT, UR12, 0x1f, UPT ;  /* 0x0000001f0c00788c */ /* 0x000fd2000bf04070 */
[----:B------:R-:W-:Y:S05]  /*28b0*/  BRA.U UP0, `(.L_x_47234) ;  /* 0x0000001500a87547 */ /* 0x000fea000b800000 */
        /* <DEDUP_REMOVED lines=8> */
[----:B------:R-:W-:Y:S01]  /*2940*/  SEL R21, R51, RZ, P2 ;  /* 0x000000ff33157207 */ /* 0x000fe20001000000 */
[C---:B------:R-:W-:Y:S01]  /*2950*/  VIADD R12, R14.reuse, 0x3 ;  /* 0x000000030e0c7836 */ /* 0x040fe20000000000 */
[----:B------:R-:W-:Y:S01]  /*2960*/  ISETP.GE.U32.AND P6, PT, R9, UR4, PT ;  /* 0x0000000409007c0c */ /* 0x000fe2000bfc6070 */
[C---:B------:R-:W-:Y:S01]  /*2970*/  VIADD R9, R14.reuse, 0x6 ;  /* 0x000000060e097836 */ /* 0x040fe20000000000 */
[----:B------:R-:W-:Y:S01]  /*2980*/  ISETP.GE.U32.AND P2, PT, R11, UR4, PT ;  /* 0x000000040b007c0c */ /* 0x000fe2000bf46070 */
[C---:B------:R-:W-:Y:S01]  /*2990*/  VIADD R11, R14.reuse, 0x9 ;  /* 0x000000090e0b7836 */ /* 0x040fe20000000000 */
[----:B------:R-:W-:Y:S01]  /*29a0*/  SEL R23, R51, RZ, P1 ;  /* 0x000000ff33177207 */ /* 0x000fe20000800000 */
[C---:B-1--4-:R-:W-:Y:S01]  /*29b0*/  VIADD R13, R14.reuse, 0x5 ;  /* 0x000000050e0d7836 */ /* 0x052fe20000000000 */
[----:B------:R-:W-:Y:S01]  /*29c0*/  ISETP.GE.U32.AND P3, PT, R9, UR4, PT ;  /* 0x0000000409007c0c */ /* 0x000fe2000bf66070 */
[----:B------:R-:W-:Y:S01]  /*29d0*/  VIADD R9, R14, 0x8 ;  /* 0x000000080e097836 */ /* 0x000fe20000000000 */
[----:B------:R-:W-:Y:S01]  /*29e0*/  SEL R25, R51, RZ, P0 ;  /* 0x000000ff33197207 */ /* 0x000fe20000000000 */
[----:B------:R-:W-:Y:S01]  /*29f0*/  VIADD R15, R4, 0x5 ;  /* 0x00000005040f7836 */ /* 0x000fe20000000000 */
[----:B------:R-:W-:Y:S01]  /*2a00*/  ISETP.GE.U32.AND P4, PT, R12, UR4, PT ;  /* 0x000000040c007c0c */ /* 0x000fe2000bf86070 */
[----:B------:R-:W-:Y:S01]  /*2a10*/  VIADD R12, R4, 0x3 ;  /* 0x00000003040c7836 */ /* 0x000fe20000000000 */
[----:B------:R-:W-:Y:S01]  /*2a20*/  ISETP.GE.U32.AND P1, PT, R9, UR4, PT ;  /* 0x0000000409007c0c */ /* 0x000fe2000bf26070 */
[C---:B------:R-:W-:Y:S01]  /*2a30*/  VIADD R9, R14.reuse, 0xa ;  /* 0x0000000a0e097836 */ /* 0x040fe20000000000 */
[----:B------:R-:W-:Y:S01]  /*2a40*/  ISETP.GE.U32.AND P0, PT, R11, UR4, PT ;  /* 0x000000040b007c0c */ /* 0x000fe2000bf06070 */
[----:B------:R-:W-:Y:S01]  /*2a50*/  VIADD R11, R14, 0xb ;  /* 0x0000000b0e0b7836 */ /* 0x000fe20000000000 */
[----:B------:R-:W-:Y:S01]  /*2a60*/  SEL R27, R51, RZ, P4 ;  /* 0x000000ff331b7207 */ /* 0x000fe20002000000 */
        /* <DEDUP_REMOVED lines=57> */
.L_x_47254:
        /* <DEDUP_REMOVED lines=20> */
.L_x_47235:
        /* <DEDUP_REMOVED lines=8> */
.L_x_47236:
        /* <DEDUP_REMOVED lines=8> */
.L_x_47237:
        /* <DEDUP_REMOVED lines=8> */
.L_x_47238:
        /* <DEDUP_REMOVED lines=8> */
.L_x_47239:
        /* <DEDUP_REMOVED lines=8> */
.L_x_47240:
        /* <DEDUP_REMOVED lines=12> */
.L_x_47241:
        /* <DEDUP_REMOVED lines=13> */
.L_x_47242:
        /* <DEDUP_REMOVED lines=13> */
.L_x_47243:
        /* <DEDUP_REMOVED lines=13> */
.L_x_47244:
        /* <DEDUP_REMOVED lines=15> */
.L_x_47245:
        /* <DEDUP_REMOVED lines=13> */
.L_x_47246:
        /* <DEDUP_REMOVED lines=15> */
.L_x_47247:
        /* <DEDUP_REMOVED lines=15> */
.L_x_47248:
        /* <DEDUP_REMOVED lines=15> */
.L_x_47249:
        /* <DEDUP_REMOVED lines=15> */
.L_x_47250:
        /* <DEDUP_REMOVED lines=9> */
.L_x_47253:
        /* <DEDUP_REMOVED lines=67> */
.L_x_47252:
[----:B------:R-:W-:Y:S05]  /*3f30*/  BSYNC.RECONVERGENT B0 ;  /* 0x0000000000007941 */ /* 0x000fea0003800200 */
.L_x_47251:
[----:B------:R-:W-:Y:S05]  /*3f40*/  BRA.U !UP0, `(.L_x_47254) ;  /* 0xffffffed08ac7547 */ /* 0x000fea000b83ffff */
[----:B------:R-:W-:Y:S05]  /*3f50*/  BRA `(.L_x_47212) ;  /* 0x0000001400d07947 */ /* 0x000fea0003800000 */
.L_x_47234:
[C---:B--2---:R-:W-:Y:S01]  /*3f60*/  VIADD R9, R14.reuse, 0x1 ;  /* 0x000000010e097836 */ /* 0x044fe20000000000 */
[----:B------:R-:W-:Y:S01]  /*3f70*/  UMOV UR9, 0xffffff00 ;  /* 0xffffff0000097882 */ /* 0x000fe20000000000 */
[C---:B-1--4-:R-:W-:Y:S01]  /*3f80*/  VIADD R13, R14.reuse, 0x3 ;  /* 0x000000030e0d7836 */ /* 0x052fe20000000000 */
[----:B------:R-:W-:Y:S01]  /*3f90*/  UIMAD UR9, UR14, UR9, 0x201f ;  /* 0x0000201f0e0974a4 */ /* 0x000fe2000f8e0209 */
[C---:B0-----:R-:W-:Y:S01]  /*3fa0*/  VIADD R11, R14.reuse, 0x2 ;  /* 0x000000020e0b7836 */ /* 0x041fe20000000000 */
[----:B------:R-:W-:Y:S01]  /*3fb0*/  ISETP.GE.U32.AND P3, PT, R9, UR4, PT ;  /* 0x0000000409007c0c */ /* 0x000fe2000bf66070 */
[C---:B------:R-:W-:Y:S01]  /*3fc0*/  VIADD R9, R14.reuse, 0x4 ;  /* 0x000000040e097836 */ /* 0x040fe20000000000 */
[----:B------:R-:W-:Y:S01]  /*3fd0*/  ISETP.GE.U32.AND P5, PT, R13, UR4, PT ;  /* 0x000000040d007c0c */ /* 0x000fe2000bfa6070 */
[C---:B------:R-:W-:Y:S01]  /*3fe0*/  VIADD R13, R14.reuse, 0x6 ;  /* 0x000000060e0d7836 */ /* 0x040fe20000000000 */
[----:B------:R-:W-:Y:S01]  /*3ff0*/  ISETP.GE.U32.AND P4, PT, R11, UR4, PT ;  /* 0x000000040b007c0c */ /* 0x000fe2000bf86070 */
[C---:B------:R-:W-:Y:S01]  /*4000*/  VIADD R11, R14.reuse, 0x5 ;  /* 0x000000050e0b7836 */ /* 0x040fe20000000000 */
[----:B------:R-:W-:Y:S01]  /*4010*/  ISETP.GE.U32.AND P6, PT, R9, UR4, PT ;  /* 0x0000000409007c0c */ /* 0x000fe2000bfc6070 */
[C---:B------:R-:W-:Y:S01]  /*4020*/  VIADD R9, R14.reuse, 0x7 ;  /* 0x000000070e097836 */ /* 0x040fe20000000000 */
[----:B------:R-:W-:Y:S01]  /*4030*/  ISETP.GE.U32.AND P1, PT, R13, UR4, PT ;  /* 0x000000040d007c0c */ /* 0x000fe2000bf26070 */
[----:B------:R-:W-:Y:S01]  /*4040*/  IMAD.U32 R39, RZ, RZ, UR4 ;  /* 0x00000004ff277e24 */ /* 0x000fe2000f8e00ff */
[----:B------:R-:W-:Y:S01]  /*4050*/  ISETP.GE.U32.AND P0, PT, R11, UR4, PT ;  /* 0x000000040b007c0c */ /* 0x000fe2000bf06070 */
[C---:B------:R-:W-:Y:S01]  /*4060*/  VIADD R13, R14.reuse, 0x8 ;  /* 0x000000080e0d7836 */ /* 0x040fe20000000000 */
[----:B------:R-:W-:Y:S01]  /*4070*/  ISETP.GE.U32.AND P2, PT, R9, UR4, PT ;  /* 0x0000000409007c0c */ /* 0x000fe2000bf46070 */
[C---:B------:R-:W-:Y:S01]  /*4080*/  VIADD R9, R14.reuse, 0x9 ;  /* 0x000000090e097836 */ /* 0x040fe20000000000 */
[----:B------:R-:W-:Y:S01]  /*4090*/  SEL R11, R39, RZ, P3 ;  /* 0x000000ff270b7207 */ /* 0x000fe20001800000 */
[----:B------:R-:W-:Y:S01]  /*40a0*/  VIADD R16, R14, 0xa ;  /* 0x0000000a0e107836 */ /* 0x000fe20000000000 */
[----:B------:R-:W-:-:S02]  /*40b0*/  ISETP.GE.U32.AND P3, PT, R13, UR4, PT ;  /* 0x000000040d007c0c */ /* 0x000fc4000bf66070 */
[C---:B------:R-:W-:Y:S01]  /*40c0*/  SEL R13, R39.reuse, RZ, P4 ;  /* 0x000000ff270d7207 */ /* 0x040fe20002000000 */
[----:B------:R-:W-:Y:S01]  /*40d0*/  IMAD.IADD R11, R0, 0x1, -R11 ;  /* 0x00000001000b7824 */ /* 0x000fe200078e0a0b */
[----:B------:R-:W-:Y:S02]  /*40e0*/  SEL R15, R39, RZ, P5 ;  /* 0x000000ff270f7207 */ /* 0x000fe40002800000 */
[----:B------:R-:W-:Y:S01]  /*40f0*/  ISETP.GE.U32.AND P4, PT, R9, UR4, PT ;  /* 0x0000000409007c0c */ /* 0x000fe2000bf86070 */
[----:B------:R-:W-:Y:S01]  /*4100*/  VIADD R9, R14, 0xb ;  /* 0x0000000b0e097836 */ /* 0x000fe20000000000 */
[----:B------:R-:W-:Y:S01]  /*4110*/  ISETP.GE.U32.AND P5, PT, R16, UR4, PT ;  /* 0x0000000410007c0c */ /* 0x000fe2000bfa6070 */
[----:B------:R-:W-:Y:S01]  /*4120*/  VIADD R16, R14, 0xc ;  /* 0x0000000c0e107836 */ /* 0x000fe20000000000 */
[C---:B------:R-:W-:Y:S01]  /*4130*/  SEL R17, R39.reuse, RZ, P6 ;  /* 0x000000ff27117207 */ /* 0x040fe20003000000 */
[----:B------:R-:W-:Y:S01]  /*4140*/  IMAD.IADD R13, R0, 0x1, -R13 ;  /* 0x00000001000d7824 */ /* 0x000fe200078e0a0d */
[----:B------:R-:W-:-:S02]  /*4150*/  SEL R19, R39, RZ, P0 ;  /* 0x000000ff27137207 */ /* 0x000fc40000000000 */
[----:B------:R-:W-:Y:S01]  /*4160*/  ISETP.GE.U32.AND P6, PT, R9, UR4, PT ;  /* 0x0000000409007c0c */ /* 0x000fe2000bfc6070 */
[----:B------:R-:W-:Y:S01]  /*4170*/  VIADD R9, R14, 0xd ;  /* 0x0000000d0e097836 */ /* 0x000fe20000000000 */
[----:B------:R-:W-:Y:S01]  /*4180*/  ISETP.GE.U32.AND P0, PT, R16, UR4, PT ;  /* 0x0000000410007c0c */ /* 0x000fe2000bf06070 */
[C---:B------:R-:W-:Y:S01]  /*4190*/  VIADD R16, R14.reuse, 0xe ;  /* 0x0000000e0e107836 */ /* 0x040fe20000000000 */
[C---:B------:R-:W-:Y:S01]  /*41a0*/  SEL R21, R39.reuse, RZ, P1 ;  /* 0x000000ff27157207 */ /* 0x040fe20000800000 */
[----:B------:R-:W-:Y:S01]  /*41b0*/  VIADD R14, R14, 0xf ;  /* 0x0000000f0e0e7836 */ /* 0x000fe20000000000 */
[----:B------:R-:W-:Y:S02]  /*41c0*/  SEL R23, R39, RZ, P2 ;  /* 0x000000ff27177207 */ /* 0x000fe40001000000 */
[----:B------:R-:W-:Y:S01]  /*41d0*/  ISETP.GE.U32.AND P1, PT, R9, UR4, PT ;  /* 0x0000000409007c0c */ /* 0x000fe2000bf26070 */
[----:B------:R-:W-:Y:S01]  /*41e0*/  IMAD.MOV.U32 R9, RZ, RZ, RZ ;  /* 0x000000ffff097224 */ /* 0x000fe200078e00ff */
        /* <DEDUP_REMOVED lines=23> */
.L_x_47274:
        /* <DEDUP_REMOVED lines=19> */
.L_x_47255:
        /* <DEDUP_REMOVED lines=10> */
.L_x_47256:
        /* <DEDUP_REMOVED lines=10> */
.L_x_47257:
        /* <DEDUP_REMOVED lines=10> */
.L_x_47258:
        /* <DEDUP_REMOVED lines=10> */
.L_x_47259:
        /* <DEDUP_REMOVED lines=14> */
.L_x_47260:
        /* <DEDUP_REMOVED lines=11> */
.L_x_47261:
        /* <DEDUP_REMOVED lines=15> */
.L_x_47262:
        /* <DEDUP_REMOVED lines=12> */
.L_x_47263:
        /* <DEDUP_REMOVED lines=12> */
.L_x_47264:
        /* <DEDUP_REMOVED lines=15> */
.L_x_47265:
        /* <DEDUP_REMOVED lines=12> */
.L_x_47266:
        /* <DEDUP_REMOVED lines=12> */
.L_x_47267:
        /* <DEDUP_REMOVED lines=15> */
.L_x_47268:
        /* <DEDUP_REMOVED lines=11> */
.L_x_47269:
        /* <DEDUP_REMOVED lines=15> */
.L_x_47270:
[----:B------:R-:W-:Y:S05]  /*5010*/  @P0 BRA `(.L_x_47271) ;  /* 0x0000000400980947 */ /* 0x000fea0003800000 */
[----:B------:R-:W-:-:S07]  /*5020*/  IMAD.MOV.U32 R44, RZ, RZ, R6 ;  /* 0x000000ffff2c7224 */ /* 0x000fce00078e0006 */
.L_x_47273:
        /* <DEDUP_REMOVED lines=66> */
.L_x_47272:
        /* <DEDUP_REMOVED lines=35> */
.L_x_47271:
[----:B------:R-:W-:-:S13]  /*5680*/  ISETP.NE.AND P0, PT, R54, RZ, PT ;  /* 0x000000ff3600720c */ /* 0x000fda0003f05270 */
[----:B------:R-:W-:Y:S05]  /*5690*/  @!P0 BRA `(.L_x_47274) ;  /* 0xffffffec00308947 */ /* 0x000fea000383ffff */
.L_x_47212:
        /* <DEDUP_REMOVED lines=9> */
[----:B--2---:R-:W-:Y:S01]  /*5730*/  VIMNMX.U32 R9, PT, PT, R0, 0x20, !PT ;  /* 0x0000002000097848 */ /* 0x004fe20007fe0000 */
[----:B-----5:R-:W2:Y:S02]  /*5740*/  MUFU.RCP R6, R6 ;  /* 0x0000000600067308 */ /* 0x020ea40000001000 */
[----:B--2---:R-:W-:-:S06]  /*5750*/  VIADD R2, R6, 0xffffffe ;  /* 0x0ffffffe06027836 */ /* 0x004fcc0000000000 */
[----:B------:R2:W5:Y:S02]  /*5760*/  F2I.FTZ.U32.TRUNC.NTZ R3, R2 ;  /* 0x0000000200037305 */ /* 0x000564000021f000 */
[----:B--2---:R-:W-:Y:S02]  /*5770*/  IMAD.MOV.U32 R2, RZ, RZ, RZ ;  /* 0x000000ffff027224 */ /* 0x004fe400078e00ff */
[----:B-----5:R-:W-:-:S04]  /*5780*/  IMAD.MOV R4, RZ, RZ, -R3 ;  /* 0x000000ffff047224 */ /* 0x020fc800078e0a03 */
[----:B0-----:R-:W-:Y:S01]  /*5790*/  IMAD R11, R4, R7, RZ ;  /* 0x00000007040b7224 */ /* 0x001fe200078e02ff */
        /* <DEDUP_REMOVED lines=23> */
[----:B-1--4-:R-:W1:Y:S01]  /*5910*/  LDC.64 R12, c[0x0][0x3a0] ;  /* 0x0000e800ff0c7b82 */ /* 0x012e620000000a00 */
[----:B------:R-:W-:Y:S01]  /*5920*/  IMAD R6, R5, 0x20, R2 ;  /* 0x0000002005067824 */ /* 0x000fe200078e0202 */
[----:B0-----:R-:W-:-:S06]  /*5930*/  ULEA UR4, UR5, UR4, 0x18 ;  /* 0x0000000405047291 */ /* 0x001fcc000f8ec0ff */
[----:B------:R-:W-:Y:S01]  /*5940*/  LEA R4, R10, UR4, 0x2 ;  /* 0x000000040a047c11 */ /* 0x000fe2000f8e10ff */
[----:B------:R-:W-:Y:S02]  /*5950*/  IMAD R10, R0, R7, R10 ;  /* 0x00000007000a7224 */ /* 0x000fe400078e020a */
[----:B------:R-:W-:-:S07]  /*5960*/  IMAD.MOV R0, RZ, RZ, -R0 ;  /* 0x000000ffff007224 */ /* 0x000fce00078e0a00 */
.L_x_47277:
[----:B0-----:R0:W2:Y:S01]  /*5970*/  LDS R9, [R4] ;  /* 0x0000000004097984 */ /* 0x0010a20000000800 */
[----:B-1----:R-:W-:-:S04]  /*5980*/  IMAD.WIDE.U32 R2, R6, 0x4, R12 ;  /* 0x0000000406027825 */ /* 0x002fc800078e000c */
[----:B------:R-:W-:Y:S02]  /*5990*/  VIADD R0, R0, 0x1 ;  /* 0x0000000100007836 */ /* 0x000fe40000000000 */
[C---:B------:R-:W-:Y:S02]  /*59a0*/  IMAD.IADD R6, R7.reuse, 0x1, R6 ;  /* 0x0000000107067824 */ /* 0x040fe400078e0206 */
[----:B0-----:R-:W-:Y:S01]  /*59b0*/  IMAD R4, R7, 0x4, R4 ;  /* 0x0000000407047824 */ /* 0x001fe200078e0204 */
[----:B------:R-:W-:Y:S01]  /*59c0*/  ISETP.NE.AND P0, PT, R0, RZ, PT ;  /* 0x000000ff0000720c */ /* 0x000fe20003f05270 */
[----:B--2---:R0:W-:-:S12]  /*59d0*/  STG.E desc[UR10][R2.64], R9 ;  /* 0x0000000902007986 */ /* 0x0041d8000c10190a */
[----:B------:R-:W-:Y:S05]  /*59e0*/  @P0 BRA `(.L_x_47277) ;  /* 0xfffffffc00e00947 */ /* 0x000fea000383ffff */
.L_x_47276:
[----:B------:R-:W-:Y:S05]  /*59f0*/  BSYNC.RECONVERGENT B0 ;  /* 0x0000000000007941 */ /* 0x000fea0003800200 */
.L_x_47275:
[----:B------:R-:W-:Y:S05]  /*5a00*/  @!P1 EXIT ;  /* 0x000000000000994d */ /* 0x000fea0003800000 */
[----:B------:R-:W2:Y:S01]  /*5a10*/  S2UR UR5, SR_CgaCtaId ;  /* 0x00000000000579c3 */ /* 0x000ea20000008800 */
[----:B------:R-:W-:Y:S01]  /*5a20*/  UMOV UR4, 0x400 ;  /* 0x0000040000047882 */ /* 0x000fe20000000000 */
[----:B------:R-:W-:Y:S01]  /*5a30*/  IMAD R8, R8, 0x80, R10 ;  /* 0x0000008008087824 */ /* 0x000fe200078e020a */
[----:B------:R-:W-:-:S03]  /*5a40*/  UIADD3 UR4, UPT, UPT, UR4, 0x4280, URZ ;  /* 0x0000428004047890 */ /* 0x000fc6000fffe0ff */
[----:B------:R-:W-:Y:S02]  /*5a50*/  IMAD R11, R5, 0x20, R8 ;  /* 0x00000020050b7824 */ /* 0x000fe400078e0208 */
[----:B-1----:R-:W0:Y:S01]  /*5a60*/  LDC.64 R20, c[0x0][0x3a0] ;  /* 0x0000e800ff147b82 */ /* 0x002e220000000a00 */
[----:B--2---:R-:W-:-:S06]  /*5a70*/  ULEA UR4, UR5, UR4, 0x18 ;  /* 0x0000000405047291 */ /* 0x004fcc000f8ec0ff */
[----:B------:R-:W-:Y:S01]  /*5a80*/  LEA R0, R10, UR4, 0x2 ;  /* 0x000000040a007c11 */ /* 0x000fe2000f8e10ff */
[----:B0-----:R-:W-:-:S04]  /*5a90*/  IMAD.WIDE.U32 R2, R7, 0x4, R20 ;  /* 0x0000000407027825 */ /* 0x001fc800078e0014 */
[----:B------:R-:W-:-:S04]  /*5aa0*/  IMAD.WIDE.U32 R4, R7, 0x8, R20 ;  /* 0x0000000807047825 */ /* 0x000fc800078e0014 */
[----:B------:R-:W-:-:S07]  /*5ab0*/  IMAD.WIDE.U32 R8, R7, 0xc, R20 ;  /* 0x0000000c07087825 */ /* 0x000fce00078e0014 */
.L_x_47278:
[C-C-:B------:R-:W-:Y:S01]  /*5ac0*/  IMAD R6, R7.reuse, 0x4, R0.reuse ;  /* 0x0000000407067824 */ /* 0x140fe200078e0200 */
[----:B0-----:R0:W1:Y:S01]  /*5ad0*/  LDS R23, [R0] ;  /* 0x0000000000177984 */ /* 0x0010620000000800 */
[C-C-:B------:R-:W-:Y:S02]  /*5ae0*/  IMAD R22, R7.reuse, 0x8, R0.reuse ;  /* 0x0000000807167824 */ /* 0x140fe400078e0200 */
[----:B------:R-:W-:Y:S01]  /*5af0*/  IMAD R24, R7, 0xc, R0 ;  /* 0x0000000c07187824 */ /* 0x000fe200078e0200 */
[----:B------:R-:W2:Y:S01]  /*5b00*/  LDS R25, [R6] ;  /* 0x0000000006197984 */ /* 0x000ea20000000800 */
[----:B----4-:R-:W-:-:S03]  /*5b10*/  IMAD.WIDE R18, R11, 0x4, R20 ;  /* 0x000000040b127825 */ /* 0x010fc600078e0214 */
        /* <DEDUP_REMOVED lines=15> */
.L_x_47279:
        /* <DEDUP_REMOVED lines=15> */
.L_x_58686:


//--------------------- .text._Z9cuda_gemmIiLi256ELi1ELi1ELi128ELi128ELi128ELi32ELi0ELi1EEviiiPT_S1_S1_ii --------------------------
	.section	.text._Z9cuda_gemmIiLi256ELi1ELi1ELi128ELi128ELi128ELi32ELi0ELi1EEviiiPT_S1_S1_ii,"ax",@progbits
	.align	128
        .global         _Z9cuda_gemmIiLi256ELi1ELi1ELi128ELi128ELi128ELi32ELi0ELi1EEviiiPT_S1_S1_ii
        .type           _Z9cuda_gemmIiLi256ELi1ELi1ELi128ELi128ELi128ELi32ELi0ELi1EEviiiPT_S1_S1_ii,@function
        .size           _Z9cuda_gemmIiLi256ELi1ELi1ELi128ELi128ELi128ELi32ELi0ELi1EEviiiPT_S1_S1_ii,(.L_x_58186 - _Z9cuda_gemmIiLi256ELi1ELi1ELi128ELi128ELi128ELi32ELi0ELi1EEviiiPT_S1_S1_ii)
        .other          _Z9cuda_gemmIiLi256ELi1ELi1ELi128ELi128ELi128ELi32ELi0ELi1EEviiiPT_S1_S1_ii,@"STO_CUDA_ENTRY STV_DEFAULT"
_Z9cuda_gemmIiLi256ELi1ELi1ELi128ELi128ELi128ELi32ELi0ELi1EEviiiPT_S1_S1_ii:
.text._Z9cuda_gemmIiLi256ELi1ELi1ELi128ELi128ELi128ELi32ELi0ELi1EEviiiPT_S1_S1_ii:
        /* <DEDUP_REMOVED lines=32> */
[----:B------:R-:W-:-:S04]  /*0200*/  @!P2 LOP3.LUT R3, RZ, R0, RZ, 0x33, !PT ;  /* 0x00000000ff03a212 */ /* 0x000fc800078e33ff */
[----:B------:R-:W-:Y:S01]  /*0210*/  MOV R4, R3 ;  /* 0x0000000300047202 */ /* 0x000fe20000000f00 */
[----:B------:R-:W-:-:S04]  /*0220*/  IMAD.MOV R21, RZ, RZ, -R3 ;  /* 0x000000ffff157224 */ /* 0x000fc800078e0a03 */
[----:B------:R-:W-:Y:S01]  /*0230*/  IMAD R21, R0, R21, R6 ;  /* 0x0000001500157224 */ /* 0x000fe200078e0206 */
[----:B------:R-:W-:Y:S06]  /*0240*/  BRA `(.L_x_47281) ;  /* 0x00000000000c7947 */ /* 0x000fec0003800000 */
.L_x_47280:
[----:B------:R-:W0:Y:S02]  /*0250*/  S2R R21, SR_CTAID.X ;  /* 0x0000000000157919 */ /* 0x000e240000002500 */
[----:B0-----:R-:W-:Y:S02]  /*0260*/  SHF.R.U32.HI R4, RZ, 0x6, R21 ;  /* 0x00000006ff047819 */ /* 0x001fe40000011615 */
[----:B------:R-:W-:-:S07]  /*0270*/  LOP3.LUT R21, R21, 0x3f, RZ, 0xc0, !PT ;  /* 0x0000003f15157812 */ /* 0x000fce00078ec0ff */
.L_x_47281:
[----:B------:R-:W0:Y:S08]  /*0280*/  LDC R3, c[0x0][0x360] ;  /* 0x0000d800ff037b82 */ /* 0x000e300000000800 */
[----:B------:R-:W1:Y:S08]  /*0290*/  S2UR UR7, SR_CTAID.Y ;  /* 0x00000000000779c3 */ /* 0x000e700000002600 */
[----:B------:R-:W1:Y:S02]  /*02a0*/  LDC R0, c[0x0][0x374] ;  /* 0x0000dd00ff007b82 */ /* 0x000e640000000800 */
[----:B-1----:R-:W-:-:S13]  /*02b0*/  ISETP.LE.U32.AND P0, PT, R0, UR7, PT ;  /* 0x0000000700007c0c */ /* 0x002fda000bf03070 */
[----:B0-----:R-:W-:Y:S05]  /*02c0*/  @P0 EXIT ;  /* 0x000000000000094d */ /* 0x001fea0003800000 */
[C---:B------:R-:W-:Y:S01]  /*02d0*/  ISETP.GT.U32.AND P0, PT, R20.reuse, 0x7f, PT ;  /* 0x0000007f1400780c */ /* 0x040fe20003f04070 */
[----:B------:R-:W0:Y:S01]  /*02e0*/  LDCU.64 UR8, c[0x0][0x358] ;  /* 0x00006b00ff0877ac */ /* 0x000e220008000a00 */
[----:B------:R-:W-:Y:S01]  /*02f0*/  SHF.R.S32.HI R0, RZ, 0x1f, R7 ;  /* 0x0000001fff007819 */ /* 0x000fe20000011407 */
[----:B------:R-:W-:Y:S01]  /*0300*/  BSSY.RECONVERGENT B0, `(.L_x_47282) ;  /* 0x000005a000007945 */ /* 0x000fe20003800200 */
[----:B------:R-:W-:Y:S02]  /*0310*/  LOP3.LUT R5, R20, 0x1f, RZ, 0xc0, !PT ;  /* 0x0000001f14057812 */ /* 0x000fe400078ec0ff */
[----:B------:R-:W-:-:S04]  /*0320*/  LEA.HI R0, R0, R7, RZ, 0x2 ;  /* 0x0000000700007211 */ /* 0x000fc800078f10ff */
[----:B------:R-:W-:Y:S01]  /*0330*/  SHF.R.S32.HI R9, RZ, 0x2, R0 ;  /* 0x00000002ff097819 */ /* 0x000fe20000011400 */
[----:B------:R-:W-:-:S04]  /*0340*/  IMAD.SHL.U32 R0, R20, 0x10, RZ ;  /* 0x0000001014007824 */ /* 0x000fc800078e00ff */
[----:B------:R-:W-:Y:S01]  /*0350*/  IMAD R2, R9, R4, RZ ;  /* 0x0000000409027224 */ /* 0x000fe200078e02ff */
[----:B------:R-:W-:Y:S01]  /*0360*/  LOP3.LUT R0, R0, 0x70, RZ, 0xc0, !PT ;  /* 0x0000007000007812 */ /* 0x000fe200078ec0ff */
[----:B------:R-:W-:Y:S01]  /*0370*/  IMAD R4, R4, 0x20, R5 ;  /* 0x0000002004047824 */ /* 0x000fe200078e0205 */
[----:B------:R-:W-:Y:S06]  /*0380*/  @P0 BRA `(.L_x_47283) ;  /* 0x0000000400440947 */ /* 0x000fec0003800000 */
[----:B------:R-:W1:Y:S01]  /*0390*/  I2F.U32.RP R12, R3 ;  /* 0x00000003000c7306 */ /* 0x000e620000209000 */
[----:B------:R-:W-:Y:S01]  /*03a0*/  IMAD.IADD R6, R20, 0x1, R3 ;  /* 0x0000000114067824 */ /* 0x000fe200078e0203 */
[----:B------:R-:W-:Y:S01]  /*03b0*/  ISETP.NE.U32.AND P2, PT, R3, RZ, PT ;  /* 0x000000ff0300720c */ /* 0x000fe20003f45070 */
[----:B------:R-:W-:Y:S03]  /*03c0*/  BSSY.RECONVERGENT B1, `(.L_x_47284) ;  /* 0x000002f000017945 */ /* 0x000fe60003800200 */
[C---:B------:R-:W-:Y:S02]  /*03d0*/  ISETP.GE.U32.AND P0, PT, R6.reuse, 0x80, PT ;  /* 0x000000800600780c */ /* 0x040fe40003f06070 */
[----:B------:R-:W-:Y:S01]  /*03e0*/  VIMNMX.U32 R11, PT, PT, R6, 0x80, !PT ;  /* 0x00000080060b7848 */ /* 0x000fe20007fe0000 */
[----:B-1----:R-:W1:Y:S02]  /*03f0*/  MUFU.RCP R12, R12 ;  /* 0x0000000c000c7308 */ /* 0x002e640000001000 */
[----:B-1----:R-:W-:-:S02]  /*0400*/  IADD3 R8, PT, PT, R12, 0xffffffe, RZ ;  /* 0x0ffffffe0c087810 */ /* 0x002fc40007ffe0ff */
[----:B------:R-:W-:-:S04]  /*0410*/  MOV R12, R20 ;  /* 0x00000014000c7202 */ /* 0x000fc80000000f00 */
[----:B------:R1:W2:Y:S02]  /*0420*/  F2I.FTZ.U32.TRUNC.NTZ R9, R8 ;  /* 0x0000000800097305 */ /* 0x0002a4000021f000 */
[----:B-1----:R-:W-:Y:S02]  /*0430*/  HFMA2 R8, -RZ, RZ, 0, 0 ;  /* 0x00000000ff087431 */ /* 0x002fe400000001ff */
[----:B--2---:R-:W-:-:S04]  /*0440*/  IMAD.MOV R10, RZ, RZ, -R9 ;  /* 0x000000ffff0a7224 */ /* 0x004fc800078e0a09 */
        /* <DEDUP_REMOVED lines=21> */
[----:B------:R-:W-:Y:S01]  /*05a0*/  UIADD3 UR4, UPT, UPT, UR4, 0x4080, URZ ;  /* 0x0000408004047890 */ /* 0x000fe2000fffe0ff */
[----:B------:R-:W-:-:S03]  /*05b0*/  IMAD R10, R7, UR7, R20 ;  /* 0x00000007070a7c24 */ /* 0x000fc6000f8e0214 */
[----:B------:R-:W-:Y:S01]  /*05c0*/  LOP3.LUT R6, R6, 0x3, RZ, 0xc0, !PT ;  /* 0x0000000306067812 */ /* 0x000fe200078ec0ff */
[----:B------:R-:W2:Y:S01]  /*05d0*/  LDC.64 R8, c[0x0][0x390] ;  /* 0x0000e400ff087b82 */ /* 0x000ea20000000a00 */
[----:B------:R-:W-:Y:S02]  /*05e0*/  IMAD R13, R21, 0x80, R10 ;  /* 0x00000080150d7824 */ /* 0x000fe400078e020a */
[C---:B------:R-:W-:Y:S01]  /*05f0*/  IADD3 R14, PT, PT, -R6.reuse, RZ, RZ ;  /* 0x000000ff060e7210 */ /* 0x040fe20007ffe1ff */
[----:B------:R-:W-:Y:S01]  /*0600*/  IMAD R12, R6, R3, R20 ;  /* 0x00000003060c7224 */ /* 0x000fe200078e0214 */
[----:B-1----:R-:W-:-:S06]  /*0610*/  ULEA UR4, UR5, UR4, 0x18 ;  /* 0x0000000405047291 */ /* 0x002fcc000f8ec0ff */
[----:B------:R-:W-:-:S07]  /*0620*/  LEA R6, R20, UR4, 0x2 ;  /* 0x0000000414067c11 */ /* 0x000fce000f8e10ff */
.L_x_47286:
[----:B--2---:R-:W-:-:S06]  /*0630*/  IMAD.WIDE R10, R13, 0x4, R8 ;  /* 0x000000040d0a7825 */ /* 0x004fcc00078e0208 */
[----:B0-----:R-:W2:Y:S01]  /*0640*/  LDG.E R11, desc[UR8][R10.64] ;  /* 0x000000080a0b7981 */ /* 0x001ea2000c1e1900 */
[----:B------:R-:W-:Y:S02]  /*0650*/  VIADD R14, R14, 0x1 ;  /* 0x000000010e0e7836 */ /* 0x000fe40000000000 */
[----:B------:R-:W-:-:S03]  /*0660*/  IMAD.IADD R13, R3, 0x1, R13 ;  /* 0x00000001030d7824 */ /* 0x000fc600078e020d */
[----:B------:R-:W-:Y:S01]  /*0670*/  ISETP.NE.AND P0, PT, R14, RZ, PT ;  /* 0x000000ff0e00720c */ /* 0x000fe20003f05270 */
[----:B--2---:R0:W-:Y:S02]  /*0680*/  STS [R6], R11 ;  /* 0x0000000b06007388 */ /* 0x0041e40000000800 */
[----:B0-----:R-:W-:-:S10]  /*0690*/  LEA R6, R3, R6, 0x2 ;  /* 0x0000000603067211 */ /* 0x001fd400078e10ff */
[----:B------:R-:W-:Y:S05]  /*06a0*/  @P0 BRA `(.L_x_47286) ;  /* 0xfffffffc00e00947 */ /* 0x000fea000383ffff */
.L_x_47285:
[----:B0-----:R-:W-:Y:S05]  /*06b0*/  BSYNC.RECONVERGENT B1 ;  /* 0x0000000000017941 */ /* 0x001fea0003800200 */
.L_x_47284:
        /* <DEDUP_REMOVED lines=10> */
.L_x_47287:
        /* <DEDUP_REMOVED lines=20> */
.L_x_47283:
[----:B0-----:R-:W-:Y:S05]  /*08a0*/  BSYNC.RECONVERGENT B0 ;  /* 0x0000000000007941 */ /* 0x001fea0003800200 */
.L_x_47282:
[----:B------:R-:W-:Y:S01]  /*08b0*/  ISETP.GT.U32.AND P0, PT, R20, 0x1f, PT ;  /* 0x0000001f1400780c */ /* 0x000fe20003f04070 */
[----:B------:R-:W-:Y:S01]  /*08c0*/  BSSY.RECONVERGENT B0, `(.L_x_47288) ;  /* 0x0000041000007945 */ /* 0x000fe20003800200 */
[----:B------:R-:W-:-:S11]  /*08d0*/  SHF.R.U32.HI R6, RZ, 0x5, R3 ;  /* 0x00000005ff067819 */ /* 0x000fd60000011603 */
[----:B------:R-:W-:Y:S05]  /*08e0*/  @P0 BRA `(.L_x_47289) ;  /* 0x0000000000f80947 */ /* 0x000fea0003800000 */
[----:B------:R-:W0:Y:S01]  /*08f0*/  I2F.U32.RP R12, R3 ;  /* 0x00000003000c7306 */ /* 0x000e220000209000 */
[----:B------:R-:W-:Y:S01]  /*0900*/  IADD3 R11, PT, PT, R20, R3, RZ ;  /* 0x00000003140b7210 */ /* 0x000fe20007ffe0ff */
[----:B------:R-:W-:Y:S01]  /*0910*/  BSSY.RECONVERGENT B1, `(.L_x_47290) ;  /* 0x000002a000017945 */ /* 0x000fe20003800200 */
[----:B------:R-:W-:Y:S02]  /*0920*/  ISETP.NE.U32.AND P2, PT, R3, RZ, PT ;  /* 0x000000ff0300720c */ /* 0x000fe40003f45070 */
[C---:B------:R-:W-:Y:S02]  /*0930*/  ISETP.GE.U32.AND P0, PT, R11.reuse, 0x20, PT ;  /* 0x000000200b00780c */ /* 0x040fe40003f06070 */
[----:B------:R-:W-:Y:S02]  /*0940*/  VIMNMX.U32 R7, PT, PT, R11, 0x20, !PT ;  /* 0x000000200b077848 */ /* 0x000fe40007fe0000 */
[----:B-1----:R-:W-:Y:S01]  /*0950*/  SEL R10, RZ, 0x1, P0 ;  /* 0x00000001ff0a7807 */ /* 0x002fe20000000000 */
[----:B0-----:R-:W0:Y:S02]  /*0960*/  MUFU.RCP R12, R12 ;  /* 0x0000000c000c7308 */ /* 0x001e240000001000 */
        /* <DEDUP_REMOVED lines=31> */
.L_x_47292:
[----:B------:R-:W-:Y:S01]  /*0b60*/  VIADD R7, R7, 0x1 ;  /* 0x0000000107077836 */ /* 0x000fe20000000000 */
[----:B------:R0:W-:Y:S04]  /*0b70*/  STS [R10], RZ ;  /* 0x000000ff0a007388 */ /* 0x0001e80000000800 */
[----:B------:R-:W-:Y:S01]  /*0b80*/  ISETP.NE.AND P0, PT, R7, RZ, PT ;  /* 0x000000ff0700720c */ /* 0x000fe20003f05270 */
[----:B0-----:R-:W-:-:S12]  /*0b90*/  IMAD R10, R3, 0x4, R10 ;  /* 0x00000004030a7824 */ /* 0x001fd800078e020a */
[----:B------:R-:W-:Y:S05]  /*0ba0*/  @P0 BRA `(.L_x_47292) ;  /* 0xfffffffc00ec0947 */ /* 0x000fea000383ffff */
.L_x_47291:
[----:B------:R-:W-:Y:S05]  /*0bb0*/  BSYNC.RECONVERGENT B1 ;  /* 0x0000000000017941 */ /* 0x000fea0003800200 */
.L_x_47290:
[----:B------:R-:W-:Y:S05]  /*0bc0*/  @!P1 BRA `(.L_x_47289) ;  /* 0x0000000000409947 */ /* 0x000fea0003800000 */
[----:B------:R-:W0:Y:S01]  /*0bd0*/  S2UR UR5, SR_CgaCtaId ;  /* 0x00000000000579c3 */ /* 0x000e220000008800 */
[----:B------:R-:W-:Y:S02]  /*0be0*/  UMOV UR4, 0x400 ;  /* 0x0000040000047882 */ /* 0x000fe40000000000 */
[----:B------:R-:W-:-:S04]  /*0bf0*/  UIADD3 UR4, UPT, UPT, UR4, 0x4280, URZ ;  /* 0x0000428004047890 */ /* 0x000fc8000fffe0ff */
[----:B0-----:R-:W-:-:S06]  /*0c00*/  ULEA UR4, UR5, UR4, 0x18 ;  /* 0x0000000405047291 */ /* 0x001fcc000f8ec0ff */
[----:B------:R-:W-:-:S07]  /*0c10*/  LEA R10, R8, UR4, 0x2 ;  /* 0x00000004080a7c11 */ /* 0x000fce000f8e10ff */
.L_x_47293:
        /* <DEDUP_REMOVED lines=11> */
.L_x_47289:
[----:B------:R-:W-:Y:S05]  /*0cd0*/  BSYNC.RECONVERGENT B0 ;  /* 0x0000000000007941 */ /* 0x000fea0003800200 */
.L_x_47288:
[----:B------:R-:W0:Y:S01]  /*0ce0*/  S2R R9, SR_CgaCtaId ;  /* 0x0000000000097919 */ /* 0x000e220000008800 */
        /* <DEDUP_REMOVED lines=8> */
[----:B-1----:R-:W-:-:S07]  /*0d70*/  IMAD R10, R5, 0x204, R22 ;  /* 0x00000204050a7824 */ /* 0x002fce00078e0216 */
[----:B------:R-:W-:Y:S05]  /*0d80*/  CALL.REL.NOINC `($__internal_235_$__cuda_sm20_div_u16) ;  /* 0x0000000c00b87944 */ /* 0x000fea0003c00000 */
[----:B------:R-:W0:Y:S01]  /*0d90*/  LDC.64 R8, c[0x0][0x398] ;  /* 0x0000e600ff087b82 */ /* 0x000e220000000a00 */
[----:B------:R-:W-:Y:S01]  /*0da0*/  LOP3.LUT R18, R12, 0x3, RZ, 0xc0, !PT ;  /* 0x000000030c127812 */ /* 0x000fe200078ec0ff */
[----:B------:R-:W-:Y:S03]  /*0db0*/  BSSY.RECONVERGENT B0, `(.L_x_47294) ;  /* 0x000000f000007945 */ /* 0x000fe60003800200 */
[----:B------:R-:W-:-:S13]  /*0dc0*/  ISETP.NE.AND P0, PT, R18, 0x2, PT ;  /* 0x000000021200780c */ /* 0x000fda0003f05270 */
[----:B------:R-:W-:Y:S05]  /*0dd0*/  @!P0 BRA `(.L_x_47295) ;  /* 0x0000000000308947 */ /* 0x000fea0003800000 */
[----:B------:R-:W1:Y:S01]  /*0de0*/  LDC.64 R12, c[0x0][0x398] ;  /* 0x0000e600ff0c7b82 */ /* 0x000e620000000a00 */
[----:B------:R-:W-:-:S07]  /*0df0*/  IMAD.MOV.U32 R5, RZ, RZ, RZ ;  /* 0x000000ffff057224 */ /* 0x000fce00078e00ff */
.L_x_47296:
[----:B------:R-:W-:-:S05]  /*0e00*/  LEA R15, R7, R4, 0x7 ;  /* 0x00000004070f7211 */ /* 0x000fca00078e38ff */
[----:B-12---:R-:W-:-:S06]  /*0e10*/  IMAD.WIDE R14, R15, 0x4, R12 ;  /* 0x000000040f0e7825 */ /* 0x006fcc00078e020c */
        /* <DEDUP_REMOVED lines=8> */
.L_x_47295:
[----:B------:R-:W-:Y:S05]  /*0ea0*/  BSYNC.RECONVERGENT B0 ;  /* 0x0000000000007941 */ /* 0x000fea0003800200 */
.L_x_47294:
[----:B------:R-:W-:Y:S01]  /*0eb0*/  BSSY.RECONVERGENT B0, `(.L_x_47297) ;  /* 0x000001b000007945 */ /* 0x000fe20003800200 */
.L_x_47298:
[C---:B------:R-:W-:Y:S02]  /*0ec0*/  IMAD.IADD R13, R7.reuse, 0x1, R6 ;  /* 0x00000001070d7824 */ /* 0x040fe400078e0206 */
[----:B------:R-:W-:Y:S02]  /*0ed0*/  IMAD R19, R7, 0x80, R4 ;  /* 0x0000008007137824 */ /* 0x000fe400078e0204 */
[C---:B-1----:R-:W-:Y:S02]  /*0ee0*/  IMAD.IADD R5, R13.reuse, 0x1, R6 ;  /* 0x000000010d057824 */ /* 0x042fe400078e0206 */
[----:B------:R-:W-:Y:S02]  /*0ef0*/  IMAD R13, R13, 0x80, R4 ;  /* 0x000000800d0d7824 */ /* 0x000fe400078e0204 */
[--C-:B0-----:R-:W-:Y:S01]  /*0f00*/  IMAD.WIDE R18, R19, 0x4, R8.reuse ;  /* 0x0000000413127825 */ /* 0x101fe200078e0208 */
[C---:B--2---:R-:W-:Y:S02]  /*0f10*/  IADD3 R11, PT, PT, R5.reuse, R6, RZ ;  /* 0x00000006050b7210 */ /* 0x044fe40007ffe0ff */
        /* <DEDUP_REMOVED lines=21> */
.L_x_47297:
[----:B------:R-:W0:Y:S08]  /*1070*/  S2UR UR5, SR_CgaCtaId ;  /* 0x00000000000579c3 */ /* 0x000e300000008800 */
[----:B------:R-:W-:Y:S01]  /*1080*/  BAR.SYNC.DEFER_BLOCKING 0x0 ;  /* 0x0000000000007b1d */ /* 0x000fe20000010000 */
[----:B------:R-:W-:-:S05]  /*1090*/  LOP3.LUT P0, RZ, R20, 0x7, RZ, 0xc0, !PT ;  /* 0x0000000714ff7812 */ /* 0x000fca000780c0ff */
[----:B------:R-:W-:Y:S02]  /*10a0*/  UMOV UR4, 0x400 ;  /* 0x0000040000047882 */ /* 0x000fe40000000000 */
[----:B------:R-:W-:-:S06]  /*10b0*/  UIADD3 UR4, UPT, UPT, UR4, 0x4080, URZ ;  /* 0x0000408004047890 */ /* 0x000fcc000fffe0ff */
[----:B------:R-:W2:Y:S01]  /*10c0*/  @!P0 S2R R24, SR_CgaCtaId ;  /* 0x0000000000188919 */ /* 0x000ea20000008800 */
[----:B-1----:R-:W-:-:S05]  /*10d0*/  @!P0 MOV R23, 0x400 ;  /* 0x0000040000178802 */ /* 0x002fca0000000f00 */
[----:B------:R-:W-:Y:S01]  /*10e0*/  @!P0 VIADD R23, R23, 0x4280 ;  /* 0x0000428017178836 */ /* 0x000fe20000000000 */
[----:B0-----:R-:W-:-:S06]  /*10f0*/  ULEA UR4, UR5, UR4, 0x18 ;  /* 0x0000000405047291 */ /* 0x001fcc000f8ec0ff */
[----:B------:R-:W-:-:S05]  /*1100*/  LEA R25, R0, UR4, 0x2 ;  /* 0x0000000400197c11 */ /* 0x000fca000f8e10ff */
[----:B------:R0:W1:Y:S04]  /*1110*/  LDS.128 R4, [R25] ;  /* 0x0000000019047984 */ /* 0x0000680000000c00 */
[----:B------:R0:W3:Y:S04]  /*1120*/  LDS.128 R8, [R25+0x10] ;  /* 0x0000100019087984 */ /* 0x0000e80000000c00 */
[----:B------:R0:W4:Y:S04]  /*1130*/  LDS.128 R12, [R25+0x20] ;  /* 0x00002000190c7984 */ /* 0x0001280000000c00 */
[----:B------:R0:W0:Y:S01]  /*1140*/  LDS.128 R16, [R25+0x30] ;  /* 0x0000300019107984 */ /* 0x0000220000000c00 */
[----:B--2---:R-:W-:-:S02]  /*1150*/  @!P0 LEA R23, R24, R23, 0x18 ;  /* 0x0000001718178211 */ /* 0x004fc400078ec0ff */
[----:B------:R-:W-:-:S07]  /*1160*/  SHF.R.U32.HI R24, RZ, 0x3, R20 ;  /* 0x00000003ff187819 */ /* 0x000fce0000011614 */
.L_x_47300:
[----:B0-----:R-:W-:Y:S01]  /*1170*/  IMAD R27, R24, 0x204, R22 ;  /* 0x00000204181b7824 */ /* 0x001fe200078e0216 */
[----:B------:R-:W-:-:S03]  /*1180*/  UMOV UR4, 0xffffffff ;  /* 0xffffffff00047882 */ /* 0x000fc60000000000 */
[----:B------:R-:W-:-:S05]  /*1190*/  IMAD R27, R0, 0x4, R27 ;  /* 0x00000004001b7824 */ /* 0x000fca00078e021b */
[----:B0-----:R-:W1:Y:S04]  /*11a0*/  LDS R25, [R27] ;  /* 0x000000001b197984 */ /* 0x001e680000000800 */
[----:B------:R-:W0:Y:S04]  /*11b0*/  LDS R33, [R27+0x4] ;  /* 0x000004001b217984 */ /* 0x000e280000000800 */
[----:B------:R-:W2:Y:S04]  /*11c0*/  LDS R34, [R27+0x8] ;  /* 0x000008001b227984 */ /* 0x000ea80000000800 */
[----:B------:R-:W5:Y:S04]  /*11d0*/  LDS R32, [R27+0xc] ;  /* 0x00000c001b207984 */ /* 0x000f680000000800 */
[----:B------:R-:W3:Y:S04]  /*11e0*/  LDS R31, [R27+0x10] ;  /* 0x000010001b1f7984 */ /* 0x000ee80000000800 */
[----:B------:R-:W4:Y:S04]  /*11f0*/  LDS R30, [R27+0x14] ;  /* 0x000014001b1e7984 */ /* 0x000f280000000800 */
[----:B------:R-:W4:Y:S04]  /*1200*/  LDS R29, [R27+0x18] ;  /* 0x000018001b1d7984 */ /* 0x000f280000000800 */
[----:B------:R-:W4:Y:S01]  /*1210*/  LDS R28, [R27+0x1c] ;  /* 0x00001c001b1c7984 */ /* 0x000f220000000800 */
[----:B-1----:R-:W-:-:S03]  /*1220*/  IMAD R26, R4, R25, RZ ;  /* 0x00000019041a7224 */ /* 0x002fc600078e02ff */
[----:B------:R-:W1:Y:S01]  /*1230*/  LDS R25, [R27+0x20] ;  /* 0x000020001b197984 */ /* 0x000e620000000800 */
[----:B0-----:R-:W-:-:S03]  /*1240*/  IMAD R33, R5, R33, R26 ;  /* 0x0000002105217224 */ /* 0x001fc600078e021a */
[----:B------:R-:W0:Y:S01]  /*1250*/  LDS R26, [R27+0x24] ;  /* 0x000024001b1a7984 */ /* 0x000e220000000800 */
[----:B--2---:R-:W-:-:S03]  /*1260*/  IMAD R33, R6, R34, R33 ;  /* 0x0000002206217224 */ /* 0x004fc600078e0221 */
[----:B------:R-:W-:Y:S01]  /*1270*/  LDS R34, [R27+0x3c] ;  /* 0x00003c001b227984 */ /* 0x000fe20000000800 */
[----:B-----5:R-:W-:-:S03]  /*1280*/  IMAD R32, R7, R32, R33 ;  /* 0x0000002007207224 */ /* 0x020fc600078e0221 */
[----:B------:R-:W2:Y:S01]  /*1290*/  LDS R33, [R27+0x28] ;  /* 0x000028001b217984 */ /* 0x000ea20000000800 */
[----:B---3--:R-:W-:-:S03]  /*12a0*/  IMAD R31, R8, R31, R32 ;  /* 0x0000001f081f7224 */ /* 0x008fc600078e0220 */
[----:B------:R-:W3:Y:S01]  /*12b0*/  LDS R32, [R27+0x2c] ;  /* 0x00002c001b207984 */ /* 0x000ee20000000800 */
[----:B----4-:R-:W-:-:S03]  /*12c0*/  IMAD R30, R9, R30, R31 ;  /* 0x0000001e091e7224 */ /* 0x010fc600078e021f */
[----:B------:R-:W4:Y:S01]  /*12d0*/  LDS R31, [R27+0x30] ;  /* 0x000030001b1f7984 */ /* 0x000f220000000800 */
[----:B------:R-:W-:-:S03]  /*12e0*/  IMAD R35, R10, R29, R30 ;  /* 0x0000001d0a237224 */ /* 0x000fc600078e021e */
[----:B------:R-:W5:Y:S01]  /*12f0*/  LDS R30, [R27+0x34] ;  /* 0x000034001b1e7984 */ /* 0x000f620000000800 */
[----:B------:R-:W-:-:S03]  /*1300*/  IMAD R28, R11, R28, R35 ;  /* 0x0000001c0b1c7224 */ /* 0x000fc600078e0223 */
[----:B------:R-:W5:Y:S01]  /*1310*/  LDS R29, [R27+0x38] ;  /* 0x000038001b1d7984 */ /* 0x000f620000000800 */
[----:B-1----:R-:W-:-:S04]  /*1320*/  IMAD R25, R12, R25, R28 ;  /* 0x000000190c197224 */ /* 0x002fc800078e021c */
[----:B0-----:R-:W-:-:S04]  /*1330*/  IMAD R25, R13, R26, R25 ;  /* 0x0000001a0d197224 */ /* 0x001fc800078e0219 */
        /* <DEDUP_REMOVED lines=12> */
.L_x_47309:
[----:B-1----:R-:W-:Y:S01]  /*1400*/  IADD3 R28, PT, PT, R27, R28, RZ ;  /* 0x0000001c1b1c7210 */ /* 0x002fe20007ffe0ff */
[----:B------:R-:W-:Y:S01]  /*1410*/  @!P0 IMAD R25, R24, 0x4, R23 ;  /* 0x0000000418198824 */ /* 0x000fe200078e0217 */
[----:B------:R-:W-:-:S04]  /*1420*/  LEA.HI R24, R3, R24, RZ, 0x1d ;  /* 0x0000001803187211 */ /* 0x000fc800078fe8ff */
[----:B------:R2:W-:Y:S01]  /*1430*/  @!P0 STS [R25], R28 ;  /* 0x0000001c19008388 */ /* 0x0005e20000000800 */
[----:B------:R-:W-:-:S13]  /*1440*/  ISETP.GE.U32.AND P1, PT, R24, 0x20, PT ;  /* 0x000000201800780c */ /* 0x000fda0003f26070 */
[----:B--2---:R-:W-:Y:S05]  /*1450*/  @!P1 BRA `(.L_x_47300) ;  /* 0xfffffffc00449947 */ /* 0x004fea000383ffff */
[----:B------:R-:W-:Y:S05]  /*1460*/  WARPSYNC.ALL ;  /* 0x0000000000007948 */ /* 0x000fea0003800000 */
[----:B------:R-:W-:Y:S01]  /*1470*/  BAR.SYNC.DEFER_BLOCKING 0x0 ;  /* 0x0000000000007b1d */ /* 0x000fe20000010000 */
[----:B------:R-:W-:-:S13]  /*1480*/  ISETP.GT.U32.AND P0, PT, R20, 0x1f, PT ;  /* 0x0000001f1400780c */ /* 0x000fda0003f04070 */
[----:B------:R-:W-:Y:S05]  /*1490*/  @P0 EXIT ;  /* 0x000000000000094d */ /* 0x000fea0003800000 */
[----:B------:R-:W1:Y:S01]  /*14a0*/  I2F.U32.RP R8, R3 ;  /* 0x0000000300087306 */ /* 0x000e620000209000 */
[----:B------:R-:W-:Y:S01]  /*14b0*/  IADD3 R0, PT, PT, R20, R3, RZ ;  /* 0x0000000314007210 */ /* 0x000fe20007ffe0ff */
[----:B------:R-:W2:Y:S01]  /*14c0*/  LDCU UR4, c[0x0][0x388] ;  /* 0x00007100ff0477ac */ /* 0x000ea20008000800 */
[----:B------:R-:W-:Y:S01]  /*14d0*/  ISETP.NE.U32.AND P2, PT, R3, RZ, PT ;  /* 0x000000ff0300720c */ /* 0x000fe20003f45070 */
[----:B------:R-:W-:Y:S01]  /*14e0*/  BSSY.RECONVERGENT B0, `(.L_x_47301) ;  /* 0x0000034000007945 */ /* 0x000fe20003800200 */
[C---:B------:R-:W-:Y:S02]  /*14f0*/  ISETP.GE.U32.AND P0, PT, R0.reuse, 0x20, PT ;  /* 0x000000200000780c */ /* 0x040fe40003f06070 */
[----:B------:R-:W-:Y:S01]  /*1500*/  VIMNMX.U32 R7, PT, PT, R0, 0x20, !PT ;  /* 0x0000002000077848 */ /* 0x000fe20007fe0000 */
[----:B-1----:R-:W1:Y:S01]  /*1510*/  MUFU.RCP R8, R8 ;  /* 0x0000000800087308 */ /* 0x002e620000001000 */
[----:B--2---:R-:W-:-:S04]  /*1520*/  USHF.R.S32.HI UR5, URZ, 0x1f, UR4 ;  /* 0x0000001fff057899 */ /* 0x004fc80008011404 */
[----:B------:R-:W-:-:S04]  /*1530*/  ULEA.HI UR5, UR5, UR4, URZ, 0x7 ;  /* 0x0000000405057291 */ /* 0x000fc8000f8f38ff */
        /* <DEDUP_REMOVED lines=27> */
[----:B------:R-:W-:Y:S02]  /*16f0*/  IMAD R5, R20, UR5, R21 ;  /* 0x0000000514057c24 */ /* 0x000fe4000f8e0215 */
[----:B------:R-:W-:Y:S01]  /*1700*/  IMAD R8, R3, UR5, RZ ;  /* 0x0000000503087c24 */ /* 0x000fe2000f8e02ff */
[----:B------:R-:W-:Y:S01]  /*1710*/  LOP3.LUT R0, R0, 0x3, RZ, 0xc0, !PT ;  /* 0x0000000300007812 */ /* 0x000fe200078ec0ff */
[----:B------:R-:W2:Y:S01]  /*1720*/  LDC R4, c[0x0][0x384] ;  /* 0x0000e100ff047b82 */ /* 0x000ea20000000800 */
[----:B------:R-:W-:-:S07]  /*1730*/  IADD3 R5, PT, PT, R2, R5, RZ ;  /* 0x0000000502057210 */ /* 0x000fce0007ffe0ff */
[----:B------:R-:W3:Y:S01]  /*1740*/  LDC.64 R6, c[0x0][0x3a0] ;  /* 0x0000e800ff067b82 */ /* 0x000ee20000000a00 */
[----:B-1----:R-:W-:-:S06]  /*1750*/  ULEA UR4, UR6, UR4, 0x18 ;  /* 0x0000000406047291 */ /* 0x002fcc000f8ec0ff */
[----:B------:R-:W-:Y:S01]  /*1760*/  LEA R10, R20, UR4, 0x2 ;  /* 0x00000004140a7c11 */ /* 0x000fe2000f8e10ff */
[----:B------:R-:W-:Y:S02]  /*1770*/  IMAD R20, R0, R3, R20 ;  /* 0x0000000300147224 */ /* 0x000fe400078e0214 */
[----:B--2---:R-:W-:Y:S02]  /*1780*/  IMAD R9, R4, UR7, R5 ;  /* 0x0000000704097c24 */ /* 0x004fe4000f8e0205 */
[----:B------:R-:W-:-:S07]  /*1790*/  IMAD.MOV R0, RZ, RZ, -R0 ;  /* 0x000000ffff007224 */ /* 0x000fce00078e0a00 */
.L_x_47303:
[----:B-1----:R1:W2:Y:S01]  /*17a0*/  LDS R11, [R10] ;  /* 0x000000000a0b7984 */ /* 0x0022a20000000800 */
[----:B---3--:R-:W-:Y:S01]  /*17b0*/  IMAD.WIDE R4, R9, 0x4, R6 ;  /* 0x0000000409047825 */ /* 0x008fe200078e0206 */
[----:B------:R-:W-:-:S03]  /*17c0*/  IADD3 R0, PT, PT, R0, 0x1, RZ ;  /* 0x0000000100007810 */ /* 0x000fc60007ffe0ff */
[----:B------:R-:W-:Y:S01]  /*17d0*/  IMAD.IADD R9, R8, 0x1, R9 ;  /* 0x0000000108097824 */ /* 0x000fe200078e0209 */
[----:B------:R-:W-:Y:S02]  /*17e0*/  ISETP.NE.AND P0, PT, R0, RZ, PT ;  /* 0x000000ff0000720c */ /* 0x000fe40003f05270 */
[----:B-1----:R-:W-:Y:S01]  /*17f0*/  LEA R10, R3, R10, 0x2 ;  /* 0x0000000a030a7211 */ /* 0x002fe200078e10ff */
[----:B--2---:R1:W-:Y:S10]  /*1800*/  STG.E desc[UR8][R4.64], R11 ;  /* 0x0000000b04007986 */ /* 0x0043f4000c101908 */
[----:B------:R-:W-:Y:S05]  /*1810*/  @P0 BRA `(.L_x_47303) ;  /* 0xfffffffc00e00947 */ /* 0x000fea000383ffff */
.L_x_47302:
[----:B------:R-:W-:Y:S05]  /*1820*/  BSYNC.RECONVERGENT B0 ;  /* 0x0000000000007941 */ /* 0x000fea0003800200 */
.L_x_47301:
[----:B------:R-:W-:Y:S05]  /*1830*/  @!P1 EXIT ;  /* 0x000000000000994d */ /* 0x000fea0003800000 */
[----:B------:R-:W2:Y:S01]  /*1840*/  S2UR UR6, SR_CgaCtaId ;  /* 0x00000000000679c3 */ /* 0x000ea20000008800 */
[----:B------:R-:W-:Y:S01]  /*1850*/  UMOV UR4, 0x400 ;  /* 0x0000040000047882 */ /* 0x000fe20000000000 */
[----:B------:R-:W-:Y:S01]  /*1860*/  IMAD.IADD R2, R2, 0x1, R21 ;  /* 0x0000000102027824 */ /* 0x000fe200078e0215 */
[----:B------:R-:W-:Y:S01]  /*1870*/  UIADD3 UR4, UPT, UPT, UR4, 0x4280, URZ ;  /* 0x0000428004047890 */ /* 0x000fe2000fffe0ff */
[C---:B------:R-:W-:Y:S01]  /*1880*/  LEA R0, R3.reuse, R20, 0x1 ;  /* 0x0000001403007211 */ /* 0x040fe200078e08ff */
[----:B------:R-:W-:Y:S02]  /*1890*/  IMAD.IADD R6, R20, 0x1, R3 ;  /* 0x0000000114067824 */ /* 0x000fe400078e0203 */
[----:B------:R-:W-:Y:S01]  /*18a0*/  IMAD R18, R3, UR5, RZ ;  /* 0x0000000503127c24 */ /* 0x000fe2000f8e02ff */
[----:B------:R-:W3:Y:S08]  /*18b0*/  LDC R7, c[0x0][0x384] ;  /* 0x0000e100ff077b82 */ /* 0x000ef00000000800 */
[----:B-1----:R-:W1:Y:S01]  /*18c0*/  LDC.64 R4, c[0x0][0x3a0] ;  /* 0x0000e800ff047b82 */ /* 0x002e620000000a00 */
[----:B--2---:R-:W-:Y:S01]  /*18d0*/  ULEA UR4, UR6, UR4, 0x18 ;  /* 0x0000000406047291 */ /* 0x004fe2000f8ec0ff */
[----:B---3--:R-:W-:-:S02]  /*18e0*/  IMAD R7, R7, UR7, R2 ;  /* 0x0000000707077c24 */ /* 0x008fc4000f8e0202 */
[----:B------:R-:W-:Y:S02]  /*18f0*/  IMAD R2, R3, 0x3, R20 ;  /* 0x0000000303027824 */ /* 0x000fe400078e0214 */
[--C-:B------:R-:W-:Y:S01]  /*1900*/  IMAD R15, R0, UR5, R7.reuse ;  /* 0x00000005000f7c24 */ /* 0x100fe2000f8e0207 */
[----:B------:R-:W-:Y:S01]  /*1910*/  LEA R0, R20, UR4, 0x2 ;  /* 0x0000000414007c11 */ /* 0x000fe2000f8e10ff */
[--C-:B------:R-:W-:Y:S02]  /*1920*/  IMAD R17, R2, UR5, R7.reuse ;  /* 0x0000000502117c24 */ /* 0x100fe4000f8e0207 */
[--C-:B------:R-:W-:Y:S02]  /*1930*/  IMAD R19, R6, UR5, R7.reuse ;  /* 0x0000000506137c24 */ /* 0x100fe4000f8e0207 */
[----:B-1----:R-:W-:-:S07]  /*1940*/  IMAD R21, R20, UR5, R7 ;  /* 0x0000000514157c24 */ /* 0x002fce000f8e0207 */
.L_x_47304:
[C---:B------:R-:W-:Y:S01]  /*1950*/  LEA R2, R3.reuse, R0, 0x2 ;  /* 0x0000000003027211 */ /* 0x040fe200078e10ff */
[C-C-:B------:R-:W-:Y:S01]  /*1960*/  IMAD R14, R3.reuse, 0x8, R0.reuse ;  /* 0x00000008030e7824 */ /* 0x140fe200078e0200 */
[----:B-1----:R1:W2:Y:S01]  /*1970*/  LDS R23, [R0] ;  /* 0x0000000000177984 */ /* 0x0022a20000000800 */
[C---:B------:R-:W-:Y:S01]  /*1980*/  IMAD R16, R3.reuse, 0xc, R0 ;  /* 0x0000000c03107824 */ /* 0x040fe200078e0200 */
[----:B------:R-:W-:Y:S01]  /*1990*/  IADD3 R20, PT, PT, R3, R20, R3 ;  /* 0x0000001403147210 */ /* 0x000fe20007ffe003 */
[----:B------:R-:W-:Y:S01]  /*19a0*/  IMAD.WIDE R6, R21, 0x4, R4 ;  /* 0x0000000415067825 */ /* 0x000fe200078e0204 */
[----:B------:R-:W3:Y:S02]  /*19b0*/  LDS R25, [R2] ;  /* 0x0000000002197984 */ /* 0x000ee40000000800 */
[----:B------:R-:W-:Y:S01]  /*19c0*/  IADD3 R20, PT, PT, R3, R20, R3 ;  /* 0x0000001403147210 */ /* 0x000fe20007ffe003 */
[----:B------:R-:W-:Y:S01]  /*19d0*/  IMAD.WIDE R8, R19, 0x4, R4 ;  /* 0x0000000413087825 */ /* 0x000fe200078e0204 */
[----:B0-----:R-:W0:Y:S01]  /*19e0*/  LDS R27, [R14] ;  /* 0x000000000e1b7984 */ /* 0x001e220000000800 */
[----:B------:R-:W-:-:S02]  /*19f0*/  LEA R19, R18, R19, 0x2 ;  /* 0x0000001312137211 */ /* 0x000fc400078e10ff */
[--C-:B------:R-:W-:Y:S01]  /*1a00*/  IMAD.WIDE R10, R15, 0x4, R4.reuse ;  /* 0x000000040f0a7825 */ /* 0x100fe200078e0204 */
[----:B------:R-:W4:Y:S01]  /*1a10*/  LDS R29, [R16] ;  /* 0x00000000101d7984 */ /* 0x000f220000000800 */
[----:B------:R-:W-:Y:S02]  /*1a20*/  ISETP.GE.U32.AND P0, PT, R20, 0x20, PT ;  /* 0x000000201400780c */ /* 0x000fe40003f06070 */
[----:B------:R-:W-:Y:S01]  /*1a30*/  IMAD.WIDE R12, R17, 0x4, R4 ;  /* 0x00000004110c7825 */ /* 0x000fe200078e0204 */
[C---:B------:R-:W-:Y:S02]  /*1a40*/  LEA R15, R18.reuse, R15, 0x2 ;  /* 0x0000000f120f7211 */ /* 0x040fe400078e10ff */
[----:B-1----:R-:W-:Y:S01]  /*1a50*/  LEA R0, R3, R0, 0x4 ;  /* 0x0000000003007211 */ /* 0x002fe200078e20ff */
[C---:B------:R-:W-:Y:S02]  /*1a60*/  IMAD R17, R18.reuse, 0x4, R17 ;  /* 0x0000000412117824 */ /* 0x040fe400078e0211 */
[----:B------:R-:W-:Y:S01]  /*1a70*/  IMAD R21, R18, 0x4, R21 ;  /* 0x0000000412157824 */ /* 0x000fe200078e0215 */
[----:B--2---:R1:W-:Y:S04]  /*1a80*/  STG.E desc[UR8][R6.64], R23 ;  /* 0x0000001706007986 */ /* 0x0043e8000c101908 */
[----:B---3--:R1:W-:Y:S04]  /*1a90*/  STG.E desc[UR8][R8.64], R25 ;  /* 0x0000001908007986 */ /* 0x0083e8000c101908 */
[----:B0-----:R1:W-:Y:S04]  /*1aa0*/  STG.E desc[UR8][R10.64], R27 ;  /* 0x0000001b0a007986 */ /* 0x0013e8000c101908 */
[----:B----4-:R1:W-:Y:S01]  /*1ab0*/  STG.E desc[UR8][R12.64], R29 ;  /* 0x0000001d0c007986 */ /* 0x0103e2000c101908 */
[----:B------:R-:W-:Y:S05]  /*1ac0*/  @!P0 BRA `(.L_x_47304) ;  /* 0xfffffffc00a08947 */ /* 0x000fea000383ffff */
[----:B------:R-:W-:Y:S05]  /*1ad0*/  EXIT ;  /* 0x000000000000794d */ /* 0x000fea0003800000 */
.L_x_47299:
        /* <DEDUP_REMOVED lines=8> */
.L_x_47306:
[----:B------:R-:W-:Y:S05]  /*1b60*/  BSYNC B0 ;  /* 0x0000000000007941 */ /* 0x000fea0003800000 */
.L_x_47305:
        /* <DEDUP_REMOVED lines=8> */
.L_x_47307:
[----:B------:R-:W-:Y:S01]  /*1bf0*/  IMAD.MOV.U32 R30, RZ, RZ, 0x1 ;  /* 0x00000001ff1e7424 */ /* 0x000fe200078e00ff */
[----:B------:R-:W-:-:S05]  /*1c00*/  MOV R27, R28 ;  /* 0x0000001c001b7202 */ /* 0x000fca0000000f00 */
[----:B------:R-:W-:-:S05]  /*1c10*/  IMAD.IADD R27, R26, 0x1, R27 ;  /* 0x000000011a1b7824 */ /* 0x000fca00078e021b */
[----:B------:R-:W-:-:S07]  /*1c20*/  MOV R26, R27 ;  /* 0x0000001b001a7202 */ /* 0x000fce0000000f00 */
[----:B------:R-:W-:Y:S05]  /*1c30*/  WARPSYNC.COLLECTIVE R29, `(.L_x_47308) ;  /* 0x000000001d087348 */ /* 0x000fea0003c00000 */
[----:B------:R0:W1:Y:S02]  /*1c40*/  SHFL.DOWN P1, R28, R26, R30, R31 ;  /* 0x0800001e1a1c7389 */ /* 0x000064000002001f */
[----:B01----:R-:W-:Y:S05]  /*1c50*/  ENDCOLLECTIVE ;  /* 0x000000000000791b */ /* 0x003fea0003800000 */
.L_x_47308:
[----:B------:R-:W-:Y:S05]  /*1c60*/  BRA `(.L_x_47309) ;  /* 0xfffffff400e47947 */ /* 0x000fea000383ffff */
        .weak           $__internal_235_$__cuda_sm20_div_u16
        .type           $__internal_235_$__cuda_sm20_div_u16,@function
        .size           $__internal_235_$__cuda_sm20_div_u16,(.L_x_58186 - $__internal_235_$__cuda_sm20_div_u16)
$__internal_235_$__cuda_sm20_div_u16:
        /* <DEDUP_REMOVED lines=18> */
[----:B------:R-:W-:Y:S06]  /*1d90*/  RET.REL.NODEC R8 `(_Z9cuda_gemmIiLi256ELi1ELi1ELi128ELi128ELi128ELi32ELi0ELi1EEviiiPT_S1_S1_ii) ;  /* 0xffffffe008987950 */ /* 0x000fec0003c3ffff */
.L_x_47310:
        /* <DEDUP_REMOVED lines=14> */
.L_x_58186:


//--------------------- .text._Z9cuda_gemmIiLi256ELi1ELi1ELi128ELi128ELi128ELi32ELi0ELi0EEviiiPT_S1_S1_ii --------------------------
	.section	.text._Z9cuda_gemmIiLi256ELi1ELi1ELi128ELi128ELi128ELi32ELi0ELi0EEviiiPT_S1_S1_ii,"ax",@progbits
	.align	128
        .global         _Z9cuda_gemmIiLi256ELi1ELi1ELi128ELi128ELi128ELi32ELi0ELi0EEviiiPT_S1_S1_ii
        .type           _Z9cuda_gemmIiLi256ELi1ELi1ELi128ELi128ELi128ELi32ELi0ELi0EEviiiPT_S1_S1_ii,@function
        .size           _Z9cuda_gemmIiLi256ELi1ELi1ELi128ELi128ELi128ELi32ELi0ELi0EEviiiPT_S1_S1_ii,(.L_x_58688 - _Z9cuda_gemmIiLi256ELi1ELi1ELi128ELi128ELi128ELi32ELi0ELi0EEviiiPT_S1_S1_ii)
        .other          _Z9cuda_gemmIiLi256ELi1ELi1ELi128ELi128ELi128ELi32ELi0ELi0EEviiiPT_S1_S1_ii,@"STO_CUDA_ENTRY STV_DEFAULT"
_Z9cuda_gemmIiLi256ELi1ELi1ELi128ELi128ELi128ELi32ELi0ELi0EEviiiPT_S1_S1_ii:
.text._Z9cuda_gemmIiLi256ELi1ELi1ELi128ELi128ELi128ELi32ELi0ELi0EEviiiPT_S1_S1_ii:
        /* <DEDUP_REMOVED lines=40> */
.L_x_47311:
[----:B------:R-:W0:Y:S02]  /*0280*/  S2R R10, SR_CTAID.X ;  /* 0x00000000000a7919 */ /* 0x000e240000002500 */
[----:B0-----:R-:W-:Y:S02]  /*0290*/  SHF.R.U32.HI R14, RZ, 0x6, R10 ;  /* 0x00000006ff0e7819 */ /* 0x001fe4000001160a */
[----:B------:R-:W-:-:S07]  /*02a0*/  LOP3.LUT R10, R10, 0x3f, RZ, 0xc0, !PT ;  /* 0x0000003f0a0a7812 */ /* 0x000fce00078ec0ff */
.L_x_47312:
[----:B------:R-:W-:Y:S01]  /*02b0*/  IABS R4, R11 ;  /* 0x0000000b00047213 */ /* 0x000fe20000000000 */
[----:B------:R-:W0:Y:S03]  /*02c0*/  LDC R7, c[0x0][0x360] ;  /* 0x0000d800ff077b82 */ /* 0x000e260000000800 */
[----:B------:R-:W1:Y:S05]  /*02d0*/  I2F.RP R0, R4 ;  /* 0x0000000400007306 */ /* 0x000e6a0000209400 */
[----:B------:R-:W2:Y:S03]  /*02e0*/  S2UR UR7, SR_CTAID.Y ;  /* 0x00000000000779c3 */ /* 0x000ea60000002600 */
[----:B-1----:R-:W1:Y:S02]  /*02f0*/  MUFU.RCP R0, R0 ;  /* 0x0000000000007308 */ /* 0x002e640000001000 */
[----:B-1----:R-:W-:Y:S01]  /*0300*/  VIADD R2, R0, 0xffffffe ;  /* 0x0ffffffe00027836 */ /* 0x002fe20000000000 */
[----:B------:R-:W-:-:S05]  /*0310*/  LOP3.LUT R0, R11, 0x80, RZ, 0x3c, !PT ;  /* 0x000000800b007812 */ /* 0x000fca00078e3cff */
[----:B------:R1:W3:Y:S01]  /*0320*/  F2I.FTZ.U32.TRUNC.NTZ R3, R2 ;  /* 0x0000000200037305 */ /* 0x0002e2000021f000 */
[----:B------:R-:W-:Y:S01]  /*0330*/  ISETP.GE.AND P2, PT, R0, RZ, PT ;  /* 0x000000ff0000720c */ /* 0x000fe20003f46270 */
[----:B-1----:R-:W-:Y:S02]  /*0340*/  IMAD.MOV.U32 R2, RZ, RZ, RZ ;  /* 0x000000ffff027224 */ /* 0x002fe400078e00ff */
        /* <DEDUP_REMOVED lines=16> */
[----:B------:R-:W1:Y:S03]  /*0450*/  I2F.U32.RP R17, R18 ;  /* 0x0000001200117306 */ /* 0x000e660000209000 */
[----:B------:R-:W-:-:S05]  /*0460*/  IMAD R8, R9, R18, RZ ;  /* 0x0000001209087224 */ /* 0x000fca00078e02ff */
[----:B------:R-:W-:-:S04]  /*0470*/  VIMNMX R8, PT, PT, R8, 0x100, PT ;  /* 0x0000010008087848 */ /* 0x000fc80003fe0100 */
[----:B------:R-:W3:Y:S01]  /*0480*/  I2F.U32.RP R0, R8 ;  /* 0x0000000800007306 */ /* 0x000ee20000209000 */
[----:B------:R-:W-:-:S07]  /*0490*/  IMAD.MOV R5, RZ, RZ, -R8 ;  /* 0x000000ffff057224 */ /* 0x000fce00078e0a08 */
[----:B-1----:R-:W-:Y:S08]  /*04a0*/  MUFU.RCP R17, R17 ;  /* 0x0000001100117308 */ /* 0x002ff00000001000 */
[----:B---3--:R-:W1:Y:S02]  /*04b0*/  MUFU.RCP R0, R0 ;  /* 0x0000000000007308 */ /* 0x008e640000001000 */
[----:B-1----:R-:W-:-:S02]  /*04c0*/  VIADD R2, R0, 0xffffffe ;  /* 0x0ffffffe00027836 */ /* 0x002fc40000000000 */
[----:B------:R-:W2:Y:S04]  /*04d0*/  LDC R0, c[0x0][0x374] ;  /* 0x0000dd00ff007b82 */ /* 0x000ea80000000800 */
[----:B------:R1:W3:Y:S02]  /*04e0*/  F2I.FTZ.U32.TRUNC.NTZ R3, R2 ;  /* 0x0000000200037305 */ /* 0x0002e4000021f000 */
[----:B-1----:R-:W-:Y:S02]  /*04f0*/  IMAD.MOV.U32 R2, RZ, RZ, RZ ;  /* 0x000000ffff027224 */ /* 0x002fe400078e00ff */
[----:B---3--:R-:W-:-:S04]  /*0500*/  IMAD R5, R5, R3, RZ ;  /* 0x0000000305057224 */ /* 0x008fc800078e02ff */
[----:B------:R-:W-:-:S04]  /*0510*/  IMAD.HI.U32 R4, R3, R5, R2 ;  /* 0x0000000503047227 */ /* 0x000fc800078e0002 */
[----:B------:R-:W-:Y:S01]  /*0520*/  VIADD R2, R17, 0xffffffe ;  /* 0x0ffffffe11027836 */ /* 0x000fe20000000000 */
[----:B------:R-:W-:Y:S01]  /*0530*/  LOP3.LUT R17, RZ, R8, RZ, 0x33, !PT ;  /* 0x00000008ff117212 */ /* 0x000fe200078e33ff */
[----:B------:R-:W-:Y:S02]  /*0540*/  IMAD.HI.U32 R6, R4, R12, RZ ;  /* 0x0000000c04067227 */ /* 0x000fe400078e00ff */
[----:B------:R1:W3:Y:S02]  /*0550*/  F2I.FTZ.U32.TRUNC.NTZ R3, R2 ;  /* 0x0000000200037305 */ /* 0x0002e4000021f000 */
[----:B------:R-:W-:-:S04]  /*0560*/  IMAD.MOV R5, RZ, RZ, -R6 ;  /* 0x000000ffff057224 */ /* 0x000fc800078e0a06 */
[----:B------:R-:W-:Y:S02]  /*0570*/  IMAD R5, R8, R5, R12 ;  /* 0x0000000508057224 */ /* 0x000fe400078e020c */
[----:B-1----:R-:W-:-:S03]  /*0580*/  HFMA2 R2, -RZ, RZ, 0, 0 ;  /* 0x00000000ff027431 */ /* 0x002fc600000001ff */
[----:B------:R-:W-:Y:S01]  /*0590*/  ISETP.GE.U32.AND P0, PT, R5, R8, PT ;  /* 0x000000080500720c */ /* 0x000fe20003f06070 */
[----:B---3--:R-:W-:-:S04]  /*05a0*/  IMAD.MOV R19, RZ, RZ, -R3 ;  /* 0x000000ffff137224 */ /* 0x008fc800078e0a03 */
[----:B------:R-:W-:-:S04]  /*05b0*/  IMAD R19, R19, R18, RZ ;  /* 0x0000001213137224 */ /* 0x000fc800078e02ff */
[----:B------:R-:W-:-:S04]  /*05c0*/  IMAD.HI.U32 R2, R3, R19, R2 ;  /* 0x0000001303027227 */ /* 0x000fc800078e0002 */
[----:B------:R-:W-:Y:S02]  /*05d0*/  @P0 IMAD.IADD R5, R5, 0x1, -R8 ;  /* 0x0000000105050824 */ /* 0x000fe400078e0a08 */
[----:B------:R-:W-:Y:S01]  /*05e0*/  @P0 VIADD R6, R6, 0x1 ;  /* 0x0000000106060836 */ /* 0x000fe20000000000 */
[----:B------:R-:W-:Y:S02]  /*05f0*/  ISETP.NE.U32.AND P0, PT, R8, RZ, PT ;  /* 0x000000ff0800720c */ /* 0x000fe40003f05070 */
[----:B------:R-:W-:-:S13]  /*0600*/  ISETP.GE.U32.AND P1, PT, R5, R8, PT ;  /* 0x000000080500720c */ /* 0x000fda0003f26070 */
[----:B------:R-:W-:Y:S01]  /*0610*/  @P1 VIADD R6, R6, 0x1 ;  /* 0x0000000106061836 */ /* 0x000fe20000000000 */
[----:B--2---:R-:W-:-:S04]  /*0620*/  ISETP.LE.U32.AND P1, PT, R0, UR7, PT ;  /* 0x0000000700007c0c */ /* 0x004fc8000bf23070 */
[----:B------:R-:W-:-:S05]  /*0630*/  SEL R6, R17, R6, !P0 ;  /* 0x0000000611067207 */ /* 0x000fca0004000000 */
[----:B------:R-:W-:-:S04]  /*0640*/  IMAD.MOV R5, RZ, RZ, -R6 ;  /* 0x000000ffff057224 */ /* 0x000fc800078e0a06 */
[----:B------:R-:W-:Y:S01]  /*0650*/  IMAD R3, R8, R5, R12 ;  /* 0x0000000508037224 */ /* 0x000fe200078e020c */
[----:B0-----:R-:W-:Y:S06]  /*0660*/  @P1 EXIT ;  /* 0x000000000000194d */ /* 0x001fec0003800000 */
[----:B------:R-:W-:Y:S01]  /*0670*/  IMAD.HI.U32 R0, R2, R12, RZ ;  /* 0x0000000c02007227 */ /* 0x000fe200078e00ff */
[----:B------:R-:W-:Y:S01]  /*0680*/  ISETP.NE.U32.AND P5, PT, R18, RZ, PT ;  /* 0x000000ff1200720c */ /* 0x000fe20003fa5070 */
[----:B------:R-:W0:Y:S01]  /*0690*/  LDCU.64 UR8, c[0x0][0x358] ;  /* 0x00006b00ff0877ac */ /* 0x000e220008000a00 */
[----:B------:R-:W-:Y:S01]  /*06a0*/  BSSY.RECONVERGENT B0, `(.L_x_47313) ;  /* 0x0000076000007945 */ /* 0x000fe20003800200 */
[----:B------:R-:W-:Y:S01]  /*06b0*/  IMAD.HI.U32 R2, R2, R3, RZ ;  /* 0x0000000302027227 */ /* 0x000fe200078e00ff */
[----:B------:R-:W-:-:S03]  /*06c0*/  SHF.R.U32.HI R22, RZ, 0x5, R12 ;  /* 0x00000005ff167819 */ /* 0x000fc6000001160c */
[----:B------:R-:W-:Y:S02]  /*06d0*/  IMAD.MOV R19, RZ, RZ, -R0 ;  /* 0x000000ffff137224 */ /* 0x000fe400078e0a00 */
[----:B------:R-:W-:Y:S02]  /*06e0*/  IMAD.MOV R5, RZ, RZ, -R2 ;  /* 0x000000ffff057224 */ /* 0x000fe400078e0a02 */
[----:B------:R-:W-:Y:S02]  /*06f0*/  IMAD R19, R18, R19, R12 ;  /* 0x0000001312137224 */ /* 0x000fe400078e020c */
[----:B------:R-:W-:Y:S01]  /*0700*/  IMAD.HI.U32 R0, R4, R7, RZ ;  /* 0x0000000704007227 */ /* 0x000fe200078e00ff */
[----:B------:R-:W-:Y:S02]  /*0710*/  SHF.R.S32.HI R4, RZ, 0x1f, R15 ;  /* 0x0000001fff047819 */ /* 0x000fe4000001140f */
[----:B------:R-:W-:Y:S01]  /*0720*/  ISETP.GE.U32.AND P3, PT, R19, R18, PT ;  /* 0x000000121300720c */ /* 0x000fe20003f66070 */
[----:B------:R-:W-:-:S02]  /*0730*/  IMAD R3, R18, R5, R3 ;  /* 0x0000000512037224 */ /* 0x000fc400078e0203 */
[----:B------:R-:W-:-:S03]  /*0740*/  IMAD.MOV R5, RZ, RZ, -R0 ;  /* 0x000000ffff057224 */ /* 0x000fc600078e0a00 */
[----:B------:R-:W-:Y:S01]  /*0750*/  ISETP.GE.U32.AND P1, PT, R3, R18, PT ;  /* 0x000000120300720c */ /* 0x000fe20003f26070 */
[----:B------:R-:W-:-:S05]  /*0760*/  IMAD R5, R8, R5, R7 ;  /* 0x0000000508057224 */ /* 0x000fca00078e0207 */
[----:B------:R-:W-:Y:S01]  /*0770*/  ISETP.GE.U32.AND P2, PT, R5, R8, PT ;  /* 0x000000080500720c */ /* 0x000fe20003f46070 */
[----:B------:R-:W-:-:S05]  /*0780*/  @P3 IMAD.IADD R19, R19, 0x1, -R18 ;  /* 0x0000000113133824 */ /* 0x000fca00078e0a12 */
[-C--:B------:R-:W-:Y:S01]  /*0790*/  ISETP.GE.U32.AND P6, PT, R19, R18.reuse, PT ;  /* 0x000000121300720c */ /* 0x080fe20003fc6070 */
[----:B------:R-:W-:Y:S02]  /*07a0*/  @P1 IMAD.IADD R3, R3, 0x1, -R18 ;  /* 0x0000000103031824 */ /* 0x000fe400078e0a12 */
[----:B------:R-:W-:Y:S01]  /*07b0*/  @P1 VIADD R2, R2, 0x1 ;  /* 0x0000000102021836 */ /* 0x000fe20000000000 */
[----:B------:R-:W-:Y:S02]  /*07c0*/  ISETP.GT.U32.AND P1, PT, R12, 0x7f, PT ;  /* 0x0000007f0c00780c */ /* 0x000fe40003f24070 */
[----:B------:R-:W-:Y:S01]  /*07d0*/  ISETP.GE.U32.AND P4, PT, R3, R18, PT ;  /* 0x000000120300720c */ /* 0x000fe20003f86070 */
[----:B------:R-:W-:Y:S01]  /*07e0*/  @P2 IMAD.IADD R5, R5, 0x1, -R8 ;  /* 0x0000000105052824 */ /* 0x000fe200078e0a08 */
[----:B------:R-:W-:Y:S01]  /*07f0*/  LEA.HI R3, R4, R15, RZ, 0x2 ;  /* 0x0000000f04037211 */ /* 0x000fe200078f10ff */
[----:B------:R-:W-:-:S03]  /*0800*/  @P2 VIADD R0, R0, 0x1 ;  /* 0x0000000100002836 */ /* 0x000fc60000000000 */
[----:B------:R-:W-:Y:S01]  /*0810*/  ISETP.GE.U32.AND P3, PT, R5, R8, PT ;  /* 0x000000080500720c */ /* 0x000fe20003f66070 */
[----:B------:R-:W-:Y:S01]  /*0820*/  @P6 IMAD.IADD R19, R19, 0x1, -R18 ;  /* 0x0000000113136824 */ /* 0x000fe200078e0a12 */
[----:B------:R-:W-:-:S04]  /*0830*/  LOP3.LUT R5, RZ, R18, RZ, 0x33, !PT ;  /* 0x00000012ff057212 */ /* 0x000fc800078e33ff */
[----:B------:R-:W-:Y:S01]  /*0840*/  SEL R4, R5, R19, !P5 ;  /* 0x0000001305047207 */ /* 0x000fe20006800000 */
[----:B------:R-:W-:Y:S01]  /*0850*/  @P4 VIADD R2, R2, 0x1 ;  /* 0x0000000102024836 */ /* 0x000fe20000000000 */
[----:B------:R-:W-:-:S03]  /*0860*/  SHF.R.S32.HI R19, RZ, 0x2, R3 ;  /* 0x00000002ff137819 */ /* 0x000fc60000011403 */
[----:B------:R-:W-:Y:S01]  /*0870*/  IMAD.SHL.U32 R4, R4, 0x10, RZ ;  /* 0x0000001004047824 */ /* 0x000fe200078e00ff */
[----:B------:R-:W-:Y:S01]  /*0880*/  SEL R5, R5, R2, !P5 ;  /* 0x0000000205057207 */ /* 0x000fe20006800000 */
[----:B------:R-:W-:Y:S02]  /*0890*/  @P3 VIADD R0, R0, 0x1 ;  /* 0x0000000100003836 */ /* 0x000fe40000000000 */
[----:B------:R-:W-:Y:S01]  /*08a0*/  IMAD R2, R19, R14, RZ ;  /* 0x0000000e13027224 */ /* 0x000fe200078e02ff */
[----:B------:R-:W-:Y:S02]  /*08b0*/  LOP3.LUT R20, R5, 0xf, RZ, 0xc0, !PT ;  /* 0x0000000f05147812 */ /* 0x000fe400078ec0ff */
[----:B------:R-:W-:Y:S02]  /*08c0*/  SEL R3, R17, R0, !P0 ;  /* 0x0000000011037207 */ /* 0x000fe40004000000 */
[----:B------:R-:W-:Y:S01]  /*08d0*/  LOP3.LUT R0, R20, R4, RZ, 0xfc, !PT ;  /* 0x0000000414007212 */ /* 0x000fe200078efcff */
[----:B0-----:R-:W-:Y:S06]  /*08e0*/  @P1 BRA `(.L_x_47314) ;  /* 0x0000000400441947 */ /* 0x001fec0003800000 */
[----:B------:R-:W0:Y:S01]  /*08f0*/  I2F.U32.RP R21, R7 ;  /* 0x0000000700157306 */ /* 0x000e220000209000 */
[----:B------:R-:W-:Y:S01]  /*0900*/  IMAD.IADD R17, R12, 0x1, R7 ;  /* 0x000000010c117824 */ /* 0x000fe200078e0207 */
[----:B------:R-:W-:Y:S01]  /*0910*/  ISETP.NE.U32.AND P2, PT, R7, RZ, PT ;  /* 0x000000ff0700720c */ /* 0x000fe20003f45070 */
[----:B------:R-:W-:Y:S01]  /*0920*/  BSSY.RECONVERGENT B1, `(.L_x_47315) ;  /* 0x000002f000017945 */ /* 0x000fe20003800200 */
[----:B------:R-:W-:Y:S02]  /*0930*/  IMAD.MOV.U32 R32, RZ, RZ, R12 ;  /* 0x000000ffff207224 */ /* 0x000fe400078e000c */
        /* <DEDUP_REMOVED lines=20> */
[----:B------:R-:W-:Y:S02]  /*0a80*/  IMAD.IADD R17, R19, 0x1, R24 ;  /* 0x0000000113117824 */ /* 0x000fe400078e0218 */
[----:B------:R-:W-:-:S03]  /*0a90*/  IMAD.SHL.U32 R24, R10, 0x80, RZ ;  /* 0x000000800a187824 */ /* 0x000fc600078e00ff */
[----:B------:R-:W-:Y:S01]  /*0aa0*/  LOP3.LUT R19, R17, 0x3, RZ, 0xc0, !PT ;  /* 0x0000000311137812 */ /* 0x000fe200078ec0ff */
[----:B------:R-:W-:Y:S01]  /*0ab0*/  IMAD R23, R15, UR7, R24 ;  /* 0x000000070f177c24 */ /* 0x000fe2000f8e0218 */
[----:B------:R-:W-:Y:S02]  /*0ac0*/  ISETP.GE.U32.AND P1, PT, R17, 0x3, PT ;  /* 0x000000031100780c */ /* 0x000fe40003f26070 */
[----:B------:R-:W-:-:S13]  /*0ad0*/  ISETP.NE.AND P0, PT, R19, 0x3, PT ;  /* 0x000000031300780c */ /* 0x000fda0003f05270 */
[----:B------:R-:W-:Y:S05]  /*0ae0*/  @!P0 BRA `(.L_x_47316) ;  /* 0x0000000000488947 */ /* 0x000fea0003800000 */
[----:B------:R-:W0:Y:S01]  /*0af0*/  S2R R24, SR_CgaCtaId ;  /* 0x0000000000187919 */ /* 0x000e220000008800 */
[----:B------:R-:W-:Y:S01]  /*0b00*/  MOV R15, 0x400 ;  /* 0x00000400000f7802 */ /* 0x000fe20000000f00 */
[----:B------:R-:W-:-:S04]  /*0b10*/  IMAD.MOV.U32 R32, RZ, RZ, R12 ;  /* 0x000000ffff207224 */ /* 0x000fc800078e000c */
[----:B------:R-:W-:Y:S02]  /*0b20*/  VIADD R19, R15, 0x4080 ;  /* 0x000040800f137836 */ /* 0x000fe40000000000 */
[----:B------:R-:W-:Y:S01]  /*0b30*/  VIADD R15, R17, 0x1 ;  /* 0x00000001110f7836 */ /* 0x000fe20000000000 */
[----:B------:R-:W-:-:S04]  /*0b40*/  MOV R17, RZ ;  /* 0x000000ff00117202 */ /* 0x000fc80000000f00 */
[----:B------:R-:W-:Y:S02]  /*0b50*/  LOP3.LUT R26, R15, 0x3, RZ, 0xc0, !PT ;  /* 0x000000030f1a7812 */ /* 0x000fe400078ec0ff */
[----:B0-----:R-:W-:-:S07]  /*0b60*/  LEA R19, R24, R19, 0x18 ;  /* 0x0000001318137211 */ /* 0x001fce00078ec0ff */
.L_x_47317:
        /* <DEDUP_REMOVED lines=10> */
.L_x_47316:
[----:B------:R-:W-:Y:S05]  /*0c10*/  BSYNC.RECONVERGENT B1 ;  /* 0x0000000000017941 */ /* 0x000fea0003800200 */
.L_x_47315:
[----:B------:R-:W-:Y:S05]  /*0c20*/  @!P1 BRA `(.L_x_47314) ;  /* 0x0000000000749947 */ /* 0x000fea0003800000 */
[----:B0-----:R-:W0:Y:S01]  /*0c30*/  S2R R24, SR_CgaCtaId ;  /* 0x0000000000187919 */ /* 0x001e220000008800 */
[----:B------:R-:W-:-:S05]  /*0c40*/  MOV R15, 0x400 ;  /* 0x00000400000f7802 */ /* 0x000fca0000000f00 */
[----:B------:R-:W-:Y:S02]  /*0c50*/  VIADD R17, R15, 0x4080 ;  /* 0x000040800f117836 */ /* 0x000fe40000000000 */
[----:B------:R-:W-:-:S03]  /*0c60*/  IMAD.SHL.U32 R15, R7, 0x4, RZ ;  /* 0x00000004070f7824 */ /* 0x000fc600078e00ff */
[----:B0-----:R-:W-:-:S07]  /*0c70*/  LEA R33, R24, R17, 0x18 ;  /* 0x0000001118217211 */ /* 0x001fce00078ec0ff */
.L_x_47318:
[----:B-1----:R-:W0:Y:S01]  /*0c80*/  LDC.64 R24, c[0x0][0x390] ;  /* 0x0000e400ff187b82 */ /* 0x002e220000000a00 */
        /* <DEDUP_REMOVED lines=23> */
.L_x_47314:
[----:B------:R-:W-:Y:S05]  /*0e00*/  BSYNC.RECONVERGENT B0 ;  /* 0x0000000000007941 */ /* 0x000fea0003800200 */
.L_x_47313:
[----:B------:R-:W-:Y:S01]  /*0e10*/  ISETP.GT.U32.AND P0, PT, R12, 0x1f, PT ;  /* 0x0000001f0c00780c */ /* 0x000fe20003f04070 */
[----:B------:R-:W-:-:S12]  /*0e20*/  BSSY.RECONVERGENT B0, `(.L_x_47319) ;  /* 0x000003f000007945 */ /* 0x000fd80003800200 */
[----:B------:R-:W-:Y:S05]  /*0e30*/  @P0 BRA `(.L_x_47320) ;  /* 0x0000000000f40947 */ /* 0x000fea0003800000 */
[----:B-1----:R-:W1:Y:S01]  /*0e40*/  I2F.U32.RP R19, R7 ;  /* 0x0000000700137306 */ /* 0x002e620000209000 */
[----:B------:R-:W-:Y:S01]  /*0e50*/  IMAD.IADD R17, R12, 0x1, R7 ;  /* 0x000000010c117824 */ /* 0x000fe200078e0207 */
[----:B------:R-:W-:Y:S01]  /*0e60*/  ISETP.NE.U32.AND P2, PT, R7, RZ, PT ;  /* 0x000000ff0700720c */ /* 0x000fe20003f45070 */
[----:B------:R-:W-:Y:S03]  /*0e70*/  BSSY.RECONVERGENT B1, `(.L_x_47321) ;  /* 0x0000029000017945 */ /* 0x000fe60003800200 */
[C---:B------:R-:W-:Y:S02]  /*0e80*/  ISETP.GE.U32.AND P0, PT, R17.reuse, 0x20, PT ;  /* 0x000000201100780c */ /* 0x040fe40003f06070 */
[----:B0-----:R-:W-:Y:S02]  /*0e90*/  VIMNMX.U32 R15, PT, PT, R17, 0x20, !PT ;  /* 0x00000020110f7848 */ /* 0x001fe40007fe0000 */
        /* <DEDUP_REMOVED lines=32> */
.L_x_47323:
[----:B------:R-:W-:Y:S02]  /*10a0*/  IMAD R15, R24, 0x4, R19 ;  /* 0x00000004180f7824 */ /* 0x000fe400078e0213 */
[----:B------:R-:W-:Y:S02]  /*10b0*/  VIADD R17, R17, 0x1 ;  /* 0x0000000111117836 */ /* 0x000fe40000000000 */
[----:B------:R-:W-:Y:S01]  /*10c0*/  IMAD.IADD R24, R7, 0x1, R24 ;  /* 0x0000000107187824 */ /* 0x000fe200078e0218 */
[----:B------:R0:W-:Y:S02]  /*10d0*/  STS [R15], RZ ;  /* 0x000000ff0f007388 */ /* 0x0001e40000000800 */
[----:B------:R-:W-:-:S13]  /*10e0*/  ISETP.NE.AND P0, PT, R17, R26, PT ;  /* 0x0000001a1100720c */ /* 0x000fda0003f05270 */
[----:B0-----:R-:W-:Y:S05]  /*10f0*/  @P0 BRA `(.L_x_47323) ;  /* 0xfffffffc00e80947 */ /* 0x001fea000383ffff */
.L_x_47322:
[----:B------:R-:W-:Y:S05]  /*1100*/  BSYNC.RECONVERGENT B1 ;  /* 0x0000000000017941 */ /* 0x000fea0003800200 */
.L_x_47321:
[----:B------:R-:W-:Y:S05]  /*1110*/  @!P1 BRA `(.L_x_47320) ;  /* 0x00000000003c9947 */ /* 0x000fea0003800000 */
[----:B------:R-:W0:Y:S01]  /*1120*/  S2R R26, SR_CgaCtaId ;  /* 0x00000000001a7919 */ /* 0x000e220000008800 */
[----:B------:R-:W-:-:S05]  /*1130*/  MOV R15, 0x400 ;  /* 0x00000400000f7802 */ /* 0x000fca0000000f00 */
[----:B------:R-:W-:-:S05]  /*1140*/  VIADD R15, R15, 0x4280 ;  /* 0x000042800f0f7836 */ /* 0x000fca0000000000 */
[----:B0-----:R-:W-:-:S07]  /*1150*/  LEA R17, R26, R15, 0x18 ;  /* 0x0000000f1a117211 */ /* 0x001fce00078ec0ff */
.L_x_47324:
        /* <DEDUP_REMOVED lines=11> */
.L_x_47320:
[----:B------:R-:W-:Y:S05]  /*1210*/  BSYNC.RECONVERGENT B0 ;  /* 0x0000000000007941 */ /* 0x000fea0003800200 */
.L_x_47319:
[----:B------:R-:W-:Y:S01]  /*1220*/  ISETP.GE.AND P0, PT, R22, R11, PT ;  /* 0x0000000b1600720c */ /* 0x000fe20003f06270 */
[----:B------:R-:W3:Y:S01]  /*1230*/  LDCU UR4, c[0x0][0x3a8] ;  /* 0x00007500ff0477ac */ /* 0x000ee20008000800 */
[----:B------:R-:W-:Y:S11]  /*1240*/  BSSY.RECONVERGENT B0, `(.L_x_47325) ;  /* 0x0000010000007945 */ /* 0x000ff60003800200 */
[----:B------:R-:W-:Y:S05]  /*1250*/  @P0 BRA `(.L_x_47326) ;  /* 0x0000000000380947 */ /* 0x000fea0003800000 */
[----:B0-2---:R-:W0:Y:S01]  /*1260*/  S2R R15, SR_CgaCtaId ;  /* 0x00000000000f7919 */ /* 0x005e220000008800 */
[----:B-1----:R-:W1:Y:S01]  /*1270*/  LDC.64 R24, c[0x0][0x398] ;  /* 0x0000e600ff187b82 */ /* 0x002e620000000a00 */
[----:B------:R-:W-:Y:S01]  /*1280*/  MOV R26, 0x400 ;  /* 0x00000400001a7802 */ /* 0x000fe20000000f00 */
[----:B------:R-:W-:-:S03]  /*1290*/  IMAD R21, R14, 0x20, R13 ;  /* 0x000000200e157824 */ /* 0x000fc600078e020d */
[----:B0-----:R-:W-:-:S05]  /*12a0*/  LEA R26, R15, R26, 0x18 ;  /* 0x0000001a0f1a7211 */ /* 0x001fca00078ec0ff */
[----:B------:R-:W-:-:S07]  /*12b0*/  IMAD R17, R13, 0x204, R26 ;  /* 0x000002040d117824 */ /* 0x000fce00078e021a */
.L_x_47327:
[----:B---3--:R-:W-:-:S04]  /*12c0*/  IMAD R15, R22, UR4, R21 ;  /* 0x00000004160f7c24 */ /* 0x008fc8000f8e0215 */
[----:B-1--4-:R-:W-:-:S06]  /*12d0*/  IMAD.WIDE R14, R15, 0x4, R24 ;  /* 0x000000040f0e7825 */ /* 0x012fcc00078e0218 */
[----:B------:R-:W2:Y:S01]  /*12e0*/  LDG.E R14, desc[UR8][R14.64] ;  /* 0x000000080e0e7981 */ /* 0x000ea2000c1e1900 */
[----:B------:R-:W-:Y:S01]  /*12f0*/  IMAD R19, R22, 0x4, R17 ;  /* 0x0000000416137824 */ /* 0x000fe200078e0211 */
[----:B------:R-:W-:-:S04]  /*1300*/  LEA.HI R22, R7, R22, RZ, 0x1b ;  /* 0x0000001607167211 */ /* 0x000fc800078fd8ff */
[----:B------:R-:W-:Y:S01]  /*1310*/  ISETP.GE.AND P0, PT, R22, R11, PT ;  /* 0x0000000b1600720c */ /* 0x000fe20003f06270 */
[----:B--2---:R4:W-:-:S12]  /*1320*/  STS [R19], R14 ;  /* 0x0000000e13007388 */ /* 0x0049d80000000800 */
[----:B------:R-:W-:Y:S05]  /*1330*/  @!P0 BRA `(.L_x_47327) ;  /* 0xfffffffc00e08947 */ /* 0x000fea000383ffff */
.L_x_47326:
[----:B---3--:R-:W-:Y:S05]  /*1340*/  BSYNC.RECONVERGENT B0 ;  /* 0x0000000000007941 */ /* 0x008fea0003800200 */
.L_x_47325:
[----:B------:R-:W-:Y:S01]  /*1350*/  BAR.SYNC.DEFER_BLOCKING 0x0 ;  /* 0x0000000000007b1d */ /* 0x000fe20000010000 */
[----:B------:R-:W-:-:S13]  /*1360*/  ISETP.GE.AND P0, PT, R9, 0x1, PT ;  /* 0x000000010900780c */ /* 0x000fda0003f06270 */
[----:B------:R-:W-:Y:S05]  /*1370*/  @!P0 BRA `(.L_x_47328) ;  /* 0x0000004400108947 */ /* 0x000fea0003800000 */
[----:B------:R-:W3:Y:S01]  /*1380*/  LDCU UR4, c[0x0][0x3a8] ;  /* 0x00007500ff0477ac */ /* 0x000ee20008000800 */
[----:B------:R-:W-:Y:S02]  /*1390*/  ISETP.NE.AND P0, PT, R18, 0x1, PT ;  /* 0x000000011200780c */ /* 0x000fe40003f05270 */
[----:B------:R-:W-:Y:S01]  /*13a0*/  VIMNMX.U32 R23, PT, PT, R11, 0x10, PT ;  /* 0x000000100b177848 */ /* 0x000fe20003fe0000 */
[----:B---3--:R-:W-:-:S04]  /*13b0*/  UISETP.LT.AND UP0, UPT, UR4, 0x20, UPT ;  /* 0x000000200400788c */ /* 0x008fc8000bf01270 */
[----:B------:R-:W-:-:S06]  /*13c0*/  USEL UR4, UR4, 0x20, UP0 ;  /* 0x0000002004047887 */ /* 0x000fcc0008000000 */
[----:B------:R-:W-:Y:S06]  /*13d0*/  @P0 BRA `(.L_x_47329) ;  /* 0x0000001400c00947 */ /* 0x000fec0003800000 */
[C---:B----4-:R-:W-:Y:S01]  /*13e0*/  VIADD R14, R20.reuse, 0x1 ;  /* 0x00000001140e7836 */ /* 0x050fe20000000000 */
[C---:B------:R-:W-:Y:S01]  /*13f0*/  ISETP.GE.U32.AND P2, PT, R20.reuse, R11, PT ;  /* 0x0000000b1400720c */ /* 0x040fe20003f46070 */
[C---:B------:R-:W-:Y:S02]  /*1400*/  VIADD R16, R20.reuse, 0x2 ;  /* 0x0000000214107836 */ /* 0x040fe40000000000 */
        /* <DEDUP_REMOVED lines=15> */
[-C--:B------:R-:W-:Y:S01]  /*1500*/  ISETP.GE.U32.AND P2, PT, R16, R23.reuse, PT ;  /* 0x000000171000720c */ /* 0x080fe20003f46070 */
[----:B------:R-:W-:Y:S01]  /*1510*/  VIADD R16, R20, 0x9 ;  /* 0x0000000914107836 */ /* 0x000fe20000000000 */
[----:B------:R-:W-:Y:S01]  /*1520*/  SEL R27, R23, RZ, P0 ;  /* 0x000000ff171b7207 */ /* 0x000fe20000000000 */
[C---:B0-2---:R-:W-:Y:S01]  /*1530*/  VIADD R15, R5.reuse, 0x9 ;  /* 0x00000009050f7836 */ /* 0x045fe20000000000 */
[-C--:B------:R-:W-:Y:S01]  /*1540*/  ISETP.GE.U32.AND P1, PT, R14, R23.reuse, PT ;  /* 0x000000170e00720c */ /* 0x080fe20003f26070 */
[----:B------:R-:W-:Y:S01]  /*1550*/  VIADD R14, R20, 0xa ;  /* 0x0000000a140e7836 */ /* 0x000fe20000000000 */
[-C--:B------:R-:W-:Y:S01]  /*1560*/  ISETP.GE.U32.AND P0, PT, R16, R23.reuse, PT ;  /* 0x000000171000720c */ /* 0x080fe20003f06070 */
[C---:B-1----:R-:W-:Y:S01]  /*1570*/  VIADD R17, R5.reuse, 0xb ;  /* 0x0000000b05117836 */ /* 0x042fe20000000000 */
        /* <DEDUP_REMOVED lines=24> */
[----:B------:R-:W-:Y:S01]  /*1700*/  IMAD.MOV.U32 R14, RZ, RZ, RZ ;  /* 0x000000ffff0e7224 */ /* 0x000fe200078e00ff */
        /* <DEDUP_REMOVED lines=27> */
[----:B------:R-:W-:-:S07]  /*18c0*/  IADD3 R35, PT, PT, R0, -R47, RZ ;  /* 0x8000002f00237210 */ /* 0x000fce0007ffe0ff */
.L_x_47349:
        /* <DEDUP_REMOVED lines=20> */
.L_x_47330:
        /* <DEDUP_REMOVED lines=10> */
.L_x_47331:
        /* <DEDUP_REMOVED lines=8> */
.L_x_47332:
        /* <DEDUP_REMOVED lines=10> */
.L_x_47333:
        /* <DEDUP_REMOVED lines=10> */
.L_x_47334:
        /* <DEDUP_REMOVED lines=10> */
.L_x_47335:
        /* <DEDUP_REMOVED lines=14> */
.L_x_47336:
        /* <DEDUP_REMOVED lines=15> */
.L_x_47337:
        /* <DEDUP_REMOVED lines=13> */
.L_x_47338:
        /* <DEDUP_REMOVED lines=13> */
.L_x_47339:
        /* <DEDUP_REMOVED lines=13> */
.L_x_47340:
        /* <DEDUP_REMOVED lines=13> */
.L_x_47341:
        /* <DEDUP_REMOVED lines=13> */
.L_x_47342:
        /* <DEDUP_REMOVED lines=13> */
.L_x_47343:
        /* <DEDUP_REMOVED lines=13> */
.L_x_47344:
        /* <DEDUP_REMOVED lines=15> */
.L_x_47345:
        /* <DEDUP_REMOVED lines=14> */
.L_x_47348:
        /* <DEDUP_REMOVED lines=14> */
[----:B------:R-:W4:Y:S04]  /*2740*/  @P1 LDS R66, [R65+0x10] ;  /* 0x0000100041421984 */ /* 0x000f280000000800 */
[----:B------:R-:W5:Y:S04]  /*2750*/  @P0 LDS R67, [R67+0x14] ;  /* 0x0000140043430984 */ /* 0x000f680000000800 */
[----:B------:R-:W5:Y:S01]  /*2760*/  @P6 LDS R68, [R68+0x18] ;  /* 0x0000180044446984 */ /* 0x000f620000000800 */
[----:B0-----:R-:W-:-:S04]  /*2770*/  @P5 IMAD R59, R49, R60, RZ ;  /* 0x0000003c313b5224 */ /* 0x001fc800078e02ff */
[----:B-1----:R-:W-:-:S04]  /*2780*/  @P4 IMAD R59, R51, R62, R59 ;  /* 0x0000003e333b4224 */ /* 0x002fc800078e023b */
[----:B--2---:R-:W-:Y:S02]  /*2790*/  @P3 IMAD R59, R50, R63, R59 ;  /* 0x0000003f323b3224 */ /* 0x004fe400078e023b */
[----:B------:R-:W-:Y:S02]  /*27a0*/  IMAD R63, R9, R58, R38 ;  /* 0x0000003a093f7224 */ /* 0x000fe400078e0226 */
[----:B---3--:R-:W-:Y:S02]  /*27b0*/  @P2 IMAD R59, R52, R64, R59 ;  /* 0x00000040343b2224 */ /* 0x008fe400078e023b */
[----:B------:R-:W-:Y:S02]  /*27c0*/  IMAD R63, R63, 0x4, R56 ;  /* 0x000000043f3f7824 */ /* 0x000fe400078e0238 */
[----:B----4-:R-:W-:Y:S02]  /*27d0*/  @P1 IMAD R59, R53, R66, R59 ;  /* 0x00000042353b1224 */ /* 0x010fe400078e023b */
[----:B------:R-:W-:-:S02]  /*27e0*/  IMAD.IADD R58, R3, 0x1, R58 ;  /* 0x00000001033a7824 */ /* 0x000fc400078e023a */
[----:B-----5:R-:W-:-:S04]  /*27f0*/  @P0 IMAD R59, R54, R67, R59 ;  /* 0x00000043363b0224 */ /* 0x020fc800078e023b */
        /* <DEDUP_REMOVED lines=35> */
[----:B------:R-:W-:-:S05]  /*2a30*/  @P6 IMAD R57, R37, 0x4, R57 ;  /* 0x0000000425396824 */ /* 0x000fca00078e0239 */
[----:B------:R-:W0:Y:S02]  /*2a40*/  @P6 LDS R62, [R57+0x3c] ;  /* 0x00003c00393e6984 */ /* 0x000e240000000800 */
[----:B0-----:R-:W-:Y:S01]  /*2a50*/  @P6 IMAD R59, R39, R62, R59 ;  /* 0x0000003e273b6224 */ /* 0x001fe200078e023b */
[----:B------:R-:W-:-:S03]  /*2a60*/  ISETP.GE.AND P6, PT, R58, UR4, PT ;  /* 0x000000043a007c0c */ /* 0x000fc6000bfc6270 */
[----:B------:R-:W-:-:S05]  /*2a70*/  IMAD.IADD R60, R60, 0x1, R59 ;  /* 0x000000013c3c7824 */ /* 0x000fca00078e023b */
[----:B------:R0:W-:Y:S05]  /*2a80*/  STS [R63], R60 ;  /* 0x0000003c3f007388 */ /* 0x0001ea0000000800 */
[----:B------:R-:W-:Y:S05]  /*2a90*/  @!P6 BRA `(.L_x_47348) ;  /* 0xfffffff800f0e947 */ /* 0x000fea000383ffff */
.L_x_47347:
[----:B------:R-:W-:Y:S05]  /*2aa0*/  BSYNC.RECONVERGENT B0 ;  /* 0x0000000000007941 */ /* 0x000fea0003800200 */
.L_x_47346:
[----:B------:R-:W-:-:S13]  /*2ab0*/  ISETP.NE.AND P6, PT, R69, RZ, PT ;  /* 0x000000ff4500720c */ /* 0x000fda0003fc5270 */
[----:B------:R-:W-:Y:S05]  /*2ac0*/  @!P6 BRA `(.L_x_47349) ;  /* 0xffffffec0080e947 */ /* 0x000fea000383ffff */
[----:B------:R-:W-:Y:S05]  /*2ad0*/  BRA `(.L_x_47328) ;  /* 0x0000002c00387947 */ /* 0x000fea0003800000 */
.L_x_47329:
[----:B------:R-:W-:-:S13]  /*2ae0*/  ISETP.GT.U32.AND P0, PT, R11, 0x1f, PT ;  /* 0x0000001f0b00780c */ /* 0x000fda0003f04070 */
[----:B------:R-:W-:Y:S05]  /*2af0*/  @P0 BRA `(.L_x_47350) ;  /* 0x0000001400bc0947 */ /* 0x000fea0003800000 */
[C---:B----4-:R-:W-:Y:S01]  /*2b00*/  VIADD R14, R20.reuse, 0x1 ;  /* 0x00000001140e7836 */ /* 0x050fe20000000000 */
[C---:B------:R-:W-:Y:S01]  /*2b10*/  ISETP.GE.U32.AND P2, PT, R20.reuse, R11, PT ;  /* 0x0000000b1400720c */ /* 0x040fe20003f46070 */
[C---:B------:R-:W-:Y:S02]  /*2b20*/  VIADD R16, R20.reuse, 0x2 ;  /* 0x0000000214107836 */ /* 0x040fe40000000000 */
[----:B------:R-:W-:Y:S01]  /*2b30*/  VIADD R18, R20, 0x5 ;  /* 0x0000000514127836 */ /* 0x000fe20000000000 */
[-C--:B------:R-:W-:Y:S01]  /*2b40*/  ISETP.GE.U32.AND P1, PT, R14, R23.reuse, PT ;  /* 0x000000170e00720c */ /* 0x080fe20003f26070 */
[C---:B------:R-:W-:Y:S01]  /*2b50*/  VIADD R13, R5.reuse, 0x1 ;  /* 0x00000001050d7836 */ /* 0x040fe20000000000 */
[----:B------:R-:W-:Y:S01]  /*2b60*/  IADD3 R14, PT, PT, R20, 0x3, RZ ;  /* 0x00000003140e7810 */ /* 0x000fe20007ffe0ff */
[----:B0-2---:R-:W-:Y:S01]  /*2b70*/  VIADD R15, R5, 0x2 ;  /* 0x00000002050f7836 */ /* 0x005fe20000000000 */
[-C--:B------:R-:W-:Y:S01]  /*2b80*/  ISETP.GE.U32.AND P0, PT, R16, R23.reuse, PT ;  /* 0x000000171000720c */ /* 0x080fe20003f06070 */
[----:B------:R-:W-:Y:S01]  /*2b90*/  VIADD R16, R20, 0x4 ;  /* 0x0000000414107836 */ /* 0x000fe20000000000 */
[-C--:B------:R-:W-:Y:S01]  /*2ba0*/  ISETP.GE.U32.AND P4, PT, R14, R23.reuse, PT ;  /* 0x000000170e00720c */ /* 0x080fe20003f86070 */
[----:B------:R-:W-:Y:S01]  /*2bb0*/  VIADD R14, R20, 0x6 ;  /* 0x00000006140e7836 */ /* 0x000fe20000000000 */
[----:B------:R-:W-:Y:S01]  /*2bc0*/  SEL R11, R23, RZ, P2 ;  /* 0x000000ff170b7207 */ /* 0x000fe20001000000 */
[----:B-1----:R-:W-:Y:S01]  /*2bd0*/  VIADD R17, R5, 0x4 ;  /* 0x0000000405117836 */ /* 0x002fe20000000000 */
        /* <DEDUP_REMOVED lines=11> */
[----:B------:R-:W-:Y:S01]  /*2c90*/  VIADD R19, R5, 0x6 ;  /* 0x0000000605137836 */ /* 0x000fe20000000000 */
[----:B------:R-:W-:Y:S01]  /*2ca0*/  SEL R29, R23, RZ, P4 ;  /* 0x000000ff171d7207 */ /* 0x000fe20002000000 */
[C---:B------:R-:W-:Y:S01]  /*2cb0*/  VIADD R21, R5.reuse, 0x9 ;  /* 0x0000000905157836 */ /* 0x040fe20000000000 */
        /* <DEDUP_REMOVED lines=12> */
[C---:B------:R-:W-:Y:S01]  /*2d80*/  VIADD R14, R20.reuse, 0xe ;  /* 0x0000000e140e7836 */ /* 0x040fe20000000000 */
[C---:B------:R-:W-:Y:S01]  /*2d90*/  SEL R35, R23.reuse, RZ, P3 ;  /* 0x000000ff17237207 */ /* 0x040fe20001800000 */
        /* <DEDUP_REMOVED lines=8> */
[----:B------:R-:W-:Y:S01]  /*2e20*/  IMAD.MOV.U32 R14, RZ, RZ, RZ ;  /* 0x000000ffff0e7224 */ /* 0x000fe200078e00ff */
[----:B------:R-:W-:Y:S01]  /*2e30*/  ISETP.GE.U32.AND P1, PT, R20, R23, PT ;  /* 0x000000171400720c */ /* 0x000fe20003f26070 */
[----:B------:R-:W-:Y:S01]  /*2e40*/  VIADD R20, R5, 0x7 ;  /* 0x0000000705147836 */ /* 0x000fe20000000000 */
[C---:B------:R-:W-:Y:S01]  /*2e50*/  SEL R11, R23.reuse, RZ, P0 ;  /* 0x000000ff170b7207 */ /* 0x040fe20000000000 */
[----:B------:R-:W-:Y:S01]  /*2e60*/  IMAD.IADD R30, R0, 0x1, -R39 ;  /* 0x00000001001e7824 */ /* 0x000fe200078e0a27 */
[----:B------:R-:W-:-:S02]  /*2e70*/  SEL R41, R23, RZ, P4 ;  /* 0x000000ff17297207 */ /* 0x000fc40002000000 */
[C---:B------:R-:W-:Y:S02]  /*2e80*/  SEL R43, R23.reuse, RZ, P6 ;  /* 0x000000ff172b7207 */ /* 0x040fe40003000000 */
        /* <DEDUP_REMOVED lines=23> */
.L_x_47370:
        /* <DEDUP_REMOVED lines=20> */
.L_x_47351:
        /* <DEDUP_REMOVED lines=8> */
.L_x_47352:
        /* <DEDUP_REMOVED lines=8> */
.L_x_47353:
        /* <DEDUP_REMOVED lines=8> */
.L_x_47354:
        /* <DEDUP_REMOVED lines=8> */
.L_x_47355:
        /* <DEDUP_REMOVED lines=8> */
.L_x_47356:
        /* <DEDUP_REMOVED lines=12> */
.L_x_47357:
        /* <DEDUP_REMOVED lines=13> */
.L_x_47358:
        /* <DEDUP_REMOVED lines=15> */
.L_x_47359:
        /* <DEDUP_REMOVED lines=13> */
.L_x_47360:
        /* <DEDUP_REMOVED lines=15> */
.L_x_47361:
        /* <DEDUP_REMOVED lines=15> */
.L_x_47362:
        /* <DEDUP_REMOVED lines=15> */
.L_x_47363:
        /* <DEDUP_REMOVED lines=15> */
.L_x_47364:
        /* <DEDUP_REMOVED lines=15> */
.L_x_47365:
        /* <DEDUP_REMOVED lines=15> */
.L_x_47366:
        /* <DEDUP_REMOVED lines=14> */
.L_x_47369:
        /* <DEDUP_REMOVED lines=37> */
[----:B------:R-:W-:Y:S02]  /*3fe0*/  IMAD R63, R9, R58, R38 ;  /* 0x0000003a093f7224 */ /* 0x000fe400078e0226 */
[----:B------:R-:W-:Y:S02]  /*3ff0*/  IMAD.IADD R58, R3, 0x1, R58 ;  /* 0x00000001033a7824 */ /* 0x000fe400078e023a */
        /* <DEDUP_REMOVED lines=27> */
.L_x_47368:
[----:B------:R-:W-:Y:S05]  /*41b0*/  BSYNC.RECONVERGENT B0 ;  /* 0x0000000000007941 */ /* 0x000fea0003800200 */
.L_x_47367:
[----:B------:R-:W-:-:S13]  /*41c0*/  ISETP.NE.AND P6, PT, R68, RZ, PT ;  /* 0x000000ff4400720c */ /* 0x000fda0003fc5270 */
[----:B------:R-:W-:Y:S05]  /*41d0*/  @!P6 BRA `(.L_x_47370) ;  /* 0xffffffec0088e947 */ /* 0x000fea000383ffff */
[----:B------:R-:W-:Y:S05]  /*41e0*/  BRA `(.L_x_47328) ;  /* 0x0000001400747947 */ /* 0x000fea0003800000 */
.L_x_47350:
[C---:B----4-:R-:W-:Y:S02]  /*41f0*/  VIADD R14, R20.reuse, 0x1 ;  /* 0x00000001140e7836 */ /* 0x050fe40000000000 */
[C---:B------:R-:W-:Y:S02]  /*4200*/  VIADD R22, R20.reuse, 0x2 ;  /* 0x0000000214167836 */ /* 0x040fe40000000000 */
[----:B01----:R-:W-:Y:S01]  /*4210*/  VIADD R24, R20, 0x3 ;  /* 0x0000000314187836 */ /* 0x003fe20000000000 */
        /* <DEDUP_REMOVED lines=9> */
[----:B------:R-:W-:Y:S01]  /*42b0*/  IMAD.MOV.U32 R17, RZ, RZ, -0x100 ;  /* 0xffffff00ff117424 */ /* 0x000fe200078e00ff */
[-C--:B------:R-:W-:Y:S01]  /*42c0*/  ISETP.GE.U32.AND P0, PT, R22, R23.reuse, PT ;  /* 0x000000171600720c */ /* 0x080fe20003f06070 */
[----:B------:R-:W-:Y:S01]  /*42d0*/  VIADD R22, R20, 0x8 ;  /* 0x0000000814167836 */ /* 0x000fe20000000000 */
[----:B------:R-:W-:Y:S01]  /*42e0*/  ISETP.GE.U32.AND P2, PT, R14, R23, PT ;  /* 0x000000170e00720c */ /* 0x000fe20003f46070 */
[----:B------:R-:W-:Y:S01]  /*42f0*/  VIADD R14, R20, 0x9 ;  /* 0x00000009140e7836 */ /* 0x000fe20000000000 */
[C---:B------:R-:W-:Y:S01]  /*4300*/  SEL R19, R23.reuse, RZ, P3 ;  /* 0x000000ff17137207 */ /* 0x040fe20001800000 */
[----:B------:R-:W-:Y:S01]  /*4310*/  IMAD R17, R18, R17, 0x201f ;  /* 0x0000201f12117424 */ /* 0x000fe200078e0211 */
[C---:B--2---:R-:W-:Y:S01]  /*4320*/  SEL R15, R23.reuse, RZ, P6 ;  /* 0x000000ff170f7207 */ /* 0x044fe20003000000 */
[----:B------:R-:W-:Y:S01]  /*4330*/  IMAD.IADD R21, R0, 0x1, -R21 ;  /* 0x0000000100157824 */ /* 0x000fe200078e0a15 */
[-C--:B------:R-:W-:Y:S01]  /*4340*/  ISETP.GE.U32.AND P4, PT, R14, R23.reuse, PT ;  /* 0x000000170e00720c */ /* 0x080fe20003f86070 */
[----:B------:R-:W-:Y:S01]  /*4350*/  VIADD R14, R20, 0xb ;  /* 0x0000000b140e7836 */ /* 0x000fe20000000000 */
[-C--:B------:R-:W-:Y:S01]  /*4360*/  ISETP.GE.U32.AND P3, PT, R22, R23.reuse, PT ;  /* 0x000000171600720c */ /* 0x080fe20003f66070 */
[----:B------:R-:W-:Y:S01]  /*4370*/  VIADD R22, R20, 0xa ;  /* 0x0000000a14167836 */ /* 0x000fe20000000000 */
[-C--:B------:R-:W-:Y:S01]  /*4380*/  ISETP.GE.U32.AND P1, PT, R24, R23.reuse, PT ;  /* 0x000000171800720c */ /* 0x080fe20003f26070 */
[----:B------:R-:W-:Y:S01]  /*4390*/  IMAD.IADD R19, R0, 0x1, -R19 ;  /* 0x0000000100137824 */ /* 0x000fe200078e0a13 */
[----:B------:R-:W-:Y:S01]  /*43a0*/  ISETP.GE.U32.AND P6, PT, R14, R23, PT ;  /* 0x000000170e00720c */ /* 0x000fe20003fc6070 */
[----:B------:R-:W-:Y:S01]  /*43b0*/  VIADD R14, R20, 0xd ;  /* 0x0000000d140e7836 */ /* 0x000fe20000000000 */
[----:B------:R-:W-:-:S02]  /*43c0*/  SEL R11, R23, RZ, P5 ;  /* 0x000000ff170b7207 */ /* 0x000fc40002800000 */
[C---:B------:R-:W-:Y:S02]  /*43d0*/  SEL R27, R23.reuse, RZ, P1 ;  /* 0x000000ff171b7207 */ /* 0x040fe40000800000 */
[-C--:B------:R-:W-:Y:S01]  /*43e0*/  ISETP.GE.U32.AND P5, PT, R22, R23.reuse, PT ;  /* 0x000000171600720c */ /* 0x080fe20003fa6070 */
[----:B------:R-:W-:Y:S01]  /*43f0*/  VIADD R22, R20, 0xc ;  /* 0x0000000c14167836 */ /* 0x000fe20000000000 */
[-C--:B------:R-:W-:Y:S01]  /*4400*/  ISETP.GE.U32.AND P1, PT, R14, R23.reuse, PT ;  /* 0x000000170e00720c */ /* 0x080fe20003f26070 */
[C---:B------:R-:W-:Y:S01]  /*4410*/  VIADD R14, R20.reuse, 0xe ;  /* 0x0000000e140e7836 */ /* 0x040fe20000000000 */
[C---:B------:R-:W-:Y:S01]  /*4420*/  SEL R25, R23.reuse, RZ, P0 ;  /* 0x000000ff17197207 */ /* 0x040fe20000000000 */
[----:B------:R-:W-:Y:S01]  /*4430*/  VIADD R20, R20, 0xf ;  /* 0x0000000f14147836 */ /* 0x000fe20000000000 */
        /* <DEDUP_REMOVED lines=24> */
[----:B------:R-:W-:-:S02]  /*45c0*/  IMAD.IADD R33, R0, 0x1, -R43 ;  /* 0x0000000100217824 */ /* 0x000fc400078e0a2b */
[----:B------:R-:W-:-:S07]  /*45d0*/  IMAD.IADD R34, R0, 0x1, -R45 ;  /* 0x0000000100227824 */ /* 0x000fce00078e0a2d */
.L_x_47390:
        /* <DEDUP_REMOVED lines=21> */
.L_x_47371:
        /* <DEDUP_REMOVED lines=10> */
.L_x_47372:
        /* <DEDUP_REMOVED lines=10> */
.L_x_47373:
        /* <DEDUP_REMOVED lines=10> */
.L_x_47374:
        /* <DEDUP_REMOVED lines=10> */
.L_x_47375:
        /* <DEDUP_REMOVED lines=11> */
.L_x_47376:
        /* <DEDUP_REMOVED lines=11> */
.L_x_47377:
        /* <DEDUP_REMOVED lines=11> */
.L_x_47378:
        /* <DEDUP_REMOVED lines=11> */
.L_x_47379:
        /* <DEDUP_REMOVED lines=11> */
.L_x_47380:
        /* <DEDUP_REMOVED lines=11> */
.L_x_47381:
        /* <DEDUP_REMOVED lines=11> */
.L_x_47382:
        /* <DEDUP_REMOVED lines=11> */
.L_x_47383:
        /* <DEDUP_REMOVED lines=11> */
.L_x_47384:
        /* <DEDUP_REMOVED lines=11> */
.L_x_47385:
        /* <DEDUP_REMOVED lines=11> */
.L_x_47386:
[----:B------:R-:W-:-:S13]  /*5140*/  ISETP.NE.AND P0, PT, R52, RZ, PT ;  /* 0x000000ff3400720c */ /* 0x000fda0003f05270 */
[----:B------:R-:W-:Y:S05]  /*5150*/  @P0 BRA `(.L_x_47387) ;  /* 0x0000000400940947 */ /* 0x000fea0003800000 */
[----:B------:R-:W-:-:S07]  /*5160*/  IMAD.MOV.U32 R52, RZ, RZ, R6 ;  /* 0x000000ffff347224 */ /* 0x000fce00078e0006 */
.L_x_47389:
[----:B------:R-:W5:Y:S01]  /*5170*/  S2R R53, SR_CgaCtaId ;  /* 0x0000000000357919 */ /* 0x000f620000008800 */
[----:B------:R-:W1:Y:S01]  /*5180*/  LDCU UR5, c[0x0][0x3ac] ;  /* 0x00007580ff0577ac */ /* 0x000e620008000800 */
[----:B------:R-:W-:Y:S01]  /*5190*/  MOV R54, 0x400 ;  /* 0x0000040000367802 */ /* 0x000fe20000000f00 */
[----:B------:R-:W-:-:S03]  /*51a0*/  IMAD.MOV.U32 R56, RZ, RZ, RZ ;  /* 0x000000ffff387224 */ /* 0x000fc600078e00ff */
[----:B-----5:R-:W-:-:S05]  /*51b0*/  LEA R11, R53, R54, 0x18 ;  /* 0x00000036350b7211 */ /* 0x020fca00078ec0ff */
[----:B0-----:R-:W-:Y:S02]  /*51c0*/  IMAD R14, R52, 0x204, R11 ;  /* 0x00000204340e7824 */ /* 0x001fe400078e020b */
[----:B-1----:R-:W-:Y:S02]  /*51d0*/  IMAD.U32 R11, RZ, RZ, UR5 ;  /* 0x00000005ff0b7e24 */ /* 0x002fe4000f8e00ff */
[--C-:B--2-4-:R-:W-:Y:S01]  /*51e0*/  @P5 IMAD R15, R0, 0x4, R14.reuse ;  /* 0x00000004000f5824 */ /* 0x114fe200078e020e */
[----:B------:R-:W-:Y:S01]  /*51f0*/  @P1 LEA R60, R23, R14, 0x2 ;  /* 0x0000000e173c1211 */ /* 0x000fe200078e10ff */
[--C-:B------:R-:W-:Y:S01]  /*5200*/  @P4 IMAD R55, R19, 0x4, R14.reuse ;  /* 0x0000000413374824 */ /* 0x100fe200078e020e */
[----:B------:R-:W-:Y:S01]  /*5210*/  ISETP.GE.AND P0, PT, R11, 0x6, PT ;  /* 0x000000060b00780c */ /* 0x000fe20003f06270 */
[--C-:B------:R-:W-:Y:S01]  /*5220*/  @P3 IMAD R57, R21, 0x4, R14.reuse ;  /* 0x0000000415393824 */ /* 0x100fe200078e020e */
[----:B------:R-:W0:Y:S01]  /*5230*/  @P5 LDS R58, [R15] ;  /* 0x000000000f3a5984 */ /* 0x000e220000000800 */
[----:B------:R-:W-:-:S03]  /*5240*/  @P2 IMAD R59, R22, 0x4, R14 ;  /* 0x00000004163b2824 */ /* 0x000fc600078e020e */
[----:B------:R-:W3:Y:S04]  /*5250*/  @P4 LDS R55, [R55+0x4] ;  /* 0x0000040037374984 */ /* 0x000ee80000000800 */
[----:B------:R-:W1:Y:S03]  /*5260*/  @P3 LDS R57, [R57+0x8] ;  /* 0x0000080039393984 */ /* 0x000e660000000800 */
[----:B------:R-:W-:Y:S01]  /*5270*/  @P0 IMAD R61, R24, 0x4, R14 ;  /* 0x00000004183d0824 */ /* 0x000fe200078e020e */
[----:B------:R-:W2:Y:S04]  /*5280*/  @P2 LDS R59, [R59+0xc] ;  /* 0x00000c003b3b2984 */ /* 0x000ea80000000800 */
[----:B------:R-:W4:Y:S04]  /*5290*/  @P1 LDS R60, [R60+0x10] ;  /* 0x000010003c3c1984 */ /* 0x000f280000000800 */
[----:B------:R-:W5:Y:S01]  /*52a0*/  @P0 LDS R61, [R61+0x14] ;  /* 0x000014003d3d0984 */ /* 0x000f620000000800 */
[----:B0-----:R-:W-:-:S02]  /*52b0*/  @P5 IMAD R56, R41, R58, RZ ;  /* 0x0000003a29385224 */ /* 0x001fc400078e02ff */
[----:B------:R-:W-:Y:S02]  /*52c0*/  IMAD.MOV.U32 R58, RZ, RZ, R16 ;  /* 0x000000ffff3a7224 */ /* 0x000fe400078e0010 */
[----:B---3--:R-:W-:-:S04]  /*52d0*/  @P4 IMAD R56, R42, R55, R56 ;  /* 0x000000372a384224 */ /* 0x008fc800078e0238 */
[----:B-1----:R-:W-:-:S04]  /*52e0*/  @P3 IMAD R56, R43, R57, R56 ;  /* 0x000000392b383224 */ /* 0x002fc800078e0238 */
        /* <DEDUP_REMOVED lines=42> */
[----:B0-----:R-:W-:-:S07]  /*5590*/  @P0 IMAD R56, R40, R15, R56 ;  /* 0x0000000f28380224 */ /* 0x001fce00078e0238 */
.L_x_47388:
        /* <DEDUP_REMOVED lines=33> */
.L_x_47387:
[----:B------:R-:W-:Y:S05]  /*57b0*/  @!P6 BRA `(.L_x_47390) ;  /* 0xffffffec0088e947 */ /* 0x000fea000383ffff */
.L_x_47328:
[----:B------:R-:W-:Y:S05]  /*57c0*/  WARPSYNC.ALL ;  /* 0x0000000000007948 */ /* 0x000fea0003800000 */
[----:B------:R-:W-:Y:S01]  /*57d0*/  BAR.SYNC.DEFER_BLOCKING 0x0 ;  /* 0x0000000000007b1d */ /* 0x000fe20000010000 */
[----:B------:R-:W-:-:S13]  /*57e0*/  ISETP.GT.U32.AND P0, PT, R12, 0x1f, PT ;  /* 0x0000001f0c00780c */ /* 0x000fda0003f04070 */
[----:B------:R-:W-:Y:S05]  /*57f0*/  @P0 EXIT ;  /* 0x000000000000094d */ /* 0x000fea0003800000 */
[----:B------:R-:W5:Y:S01]  /*5800*/  I2F.U32.RP R13, R7 ;  /* 0x00000007000d7306 */ /* 0x000f620000209000 */
[----:B------:R-:W-:Y:S01]  /*5810*/  IABS R6, R11 ;  /* 0x0000000b00067213 */ /* 0x000fe20000000000 */
[----:B------:R-:W-:Y:S01]  /*5820*/  IMAD.IADD R3, R12, 0x1, R7 ;  /* 0x000000010c037824 */ /* 0x000fe200078e0207 */
[----:B------:R-:W3:Y:S01]  /*5830*/  LDC R8, c[0x0][0x388] ;  /* 0x0000e200ff087b82 */ /* 0x000ee20000000800 */
[----:B------:R-:W-:Y:S01]  /*5840*/  ISETP.NE.U32.AND P3, PT, R7, RZ, PT ;  /* 0x000000ff0700720c */ /* 0x000fe20003f65070 */
[----:B------:R-:W-:Y:S01]  /*5850*/  IMAD R2, R9, R10, R2 ;  /* 0x0000000a09027224 */ /* 0x000fe200078e0202 */
[----:B------:R-:W-:Y:S01]  /*5860*/  BSSY.RECONVERGENT B0, `(.L_x_47391) ;  /* 0x0000063000007945 */ /* 0x000fe20003800200 */
[C---:B------:R-:W-:Y:S01]  /*5870*/  ISETP.GE.U32.AND P0, PT, R3.reuse, 0x20, PT ;  /* 0x000000200300780c */ /* 0x040fe20003f06070 */
[----:B------:R-:W0:Y:S01]  /*5880*/  I2F.RP R0, R6 ;  /* 0x0000000600007306 */ /* 0x000e220000209400 */
[----:B------:R-:W-:-:S07]  /*5890*/  VIMNMX.U32 R16, PT, PT, R3, 0x20, !PT ;  /* 0x0000002003107848 */ /* 0x000fce0007fe0000 */
[----:B-----5:R-:W4:Y:S08]  /*58a0*/  MUFU.RCP R13, R13 ;  /* 0x0000000d000d7308 */ /* 0x020f300000001000 */
[----:B0-----:R-:W0:Y:S01]  /*58b0*/  MUFU.RCP R0, R0 ;  /* 0x0000000000007308 */ /* 0x001e220000001000 */
[----:B----4-:R-:W-:Y:S02]  /*58c0*/  IADD3 R14, PT, PT, R13, 0xffffffe, RZ ;  /* 0x0ffffffe0d0e7810 */ /* 0x010fe40007ffe0ff */
[----:B------:R-:W-:-:S05]  /*58d0*/  SEL R13, RZ, 0x1, P0 ;  /* 0x00000001ff0d7807 */ /* 0x000fca0000000000 */
[----:B--2---:R2:W4:Y:S01]  /*58e0*/  F2I.FTZ.U32.TRUNC.NTZ R15, R14 ;  /* 0x0000000e000f7305 */ /* 0x004522000021f000 */
[----:B------:R-:W-:Y:S01]  /*58f0*/  IADD3 R16, PT, PT, R16, -R3, -R13 ;  /* 0x8000000310107210 */ /* 0x000fe20007ffe80d */
[----:B0-----:R-:W-:-:S06]  /*5900*/  VIADD R4, R0, 0xffffffe ;  /* 0x0ffffffe00047836 */ /* 0x001fcc0000000000 */
[----:B------:R0:W5:Y:S01]  /*5910*/  F2I.FTZ.U32.TRUNC.NTZ R5, R4 ;  /* 0x0000000400057305 */ /* 0x000162000021f000 */
[----:B--2---:R-:W-:Y:S02]  /*5920*/  IMAD.MOV.U32 R14, RZ, RZ, RZ ;  /* 0x000000ffff0e7224 */ /* 0x004fe400078e00ff */
[----:B----4-:R-:W-:Y:S02]  /*5930*/  IMAD.MOV R18, RZ, RZ, -R15 ;  /* 0x000000ffff127224 */ /* 0x010fe400078e0a0f */
[----:B0-----:R-:W-:Y:S02]  /*5940*/  IMAD.MOV.U32 R4, RZ, RZ, RZ ;  /* 0x000000ffff047224 */ /* 0x001fe400078e00ff */
[----:B-1----:R-:W-:Y:S02]  /*5950*/  IMAD R17, R18, R7, RZ ;  /* 0x0000000712117224 */ /* 0x002fe400078e02ff */
[----:B-----5:R-:W-:Y:S02]  /*5960*/  IMAD.MOV R0, RZ, RZ, -R5 ;  /* 0x000000ffff007224 */ /* 0x020fe400078e0a05 */
[----:B------:R-:W-:-:S04]  /*5970*/  IMAD.HI.U32 R17, R15, R17, R14 ;  /* 0x000000110f117227 */ /* 0x000fc800078e000e */
[----:B------:R-:W-:Y:S02]  /*5980*/  IMAD.MOV.U32 R15, RZ, RZ, R0 ;  /* 0x000000ffff0f7224 */ /* 0x000fe400078e0000 */
[----:B------:R-:W-:-:S04]  /*5990*/  IMAD.HI.U32 R14, R17, R16, RZ ;  /* 0x00000010110e7227 */ /* 0x000fc800078e00ff */
[----:B------:R-:W-:Y:S01]  /*59a0*/  IMAD R3, R15, R6, RZ ;  /* 0x000000060f037224 */ /* 0x000fe200078e02ff */
[----:B---3--:R-:W-:-:S03]  /*59b0*/  IABS R15, R8 ;  /* 0x00000008000f7213 */ /* 0x008fc60000000000 */
[----:B------:R-:W-:Y:S02]  /*59c0*/  IMAD.HI.U32 R0, R5, R3, R4 ;  /* 0x0000000305007227 */ /* 0x000fe400078e0004 */
[----:B------:R-:W0:Y:S02]  /*59d0*/  LDC R5, c[0x0][0x384] ;  /* 0x0000e100ff057b82 */ /* 0x000e240000000800 */
[----:B------:R-:W-:Y:S02]  /*59e0*/  IMAD.MOV R4, RZ, RZ, -R14 ;  /* 0x000000ffff047224 */ /* 0x000fe400078e0a0e */
[----:B------:R-:W-:Y:S02]  /*59f0*/  IMAD.MOV.U32 R3, RZ, RZ, R15 ;  /* 0x000000ffff037224 */ /* 0x000fe400078e000f */
[----:B------:R-:W-:Y:S02]  /*5a00*/  IMAD R16, R7, R4, R16 ;  /* 0x0000000407107224 */ /* 0x000fe400078e0210 */
[----:B------:R-:W-:-:S03]  /*5a10*/  IMAD.HI.U32 R0, R0, R3, RZ ;  /* 0x0000000300007227 */ /* 0x000fc600078e00ff */
[----:B------:R-:W-:Y:S01]  /*5a20*/  ISETP.GE.U32.AND P0, PT, R16, R7, PT ;  /* 0x000000071000720c */ /* 0x000fe20003f06070 */
[----:B------:R-:W-:-:S04]  /*5a30*/  IMAD.MOV R4, RZ, RZ, -R0 ;  /* 0x000000ffff047224 */ /* 0x000fc800078e0a00 */
[----:B------:R-:W-:-:S05]  /*5a40*/  IMAD R3, R6, R4, R3 ;  /* 0x0000000406037224 */ /* 0x000fca00078e0203 */
[----:B------:R-:W-:-:S03]  /*5a50*/  ISETP.GT.U32.AND P1, PT, R6, R3, PT ;  /* 0x000000030600720c */ /* 0x000fc60003f24070 */
[----:B------:R-:W-:Y:S02]  /*5a60*/  @P0 IMAD.IADD R16, R16, 0x1, -R7 ;  /* 0x0000000110100824 */ /* 0x000fe400078e0a07 */
[----:B------:R-:W-:Y:S02]  /*5a70*/  @P0 VIADD R14, R14, 0x1 ;  /* 0x000000010e0e0836 */ /* 0x000fe40000000000 */
[----:B0-----:R-:W-:Y:S01]  /*5a80*/  IMAD R5, R5, UR7, R2 ;  /* 0x0000000705057c24 */ /* 0x001fe2000f8e0202 */
[----:B------:R-:W-:-:S05]  /*5a90*/  ISETP.GE.U32.AND P2, PT, R16, R7, PT ;  /* 0x000000071000720c */ /* 0x000fca0003f46070 */
[----:B------:R-:W-:Y:S02]  /*5aa0*/  @!P1 IMAD.IADD R3, R3, 0x1, -R6 ;  /* 0x0000000103039824 */ /* 0x000fe400078e0a06 */
[----:B------:R-:W-:-:S03]  /*5ab0*/  @!P1 VIADD R0, R0, 0x1 ;  /* 0x0000000100009836 */ /* 0x000fc60000000000 */
[----:B------:R-:W-:Y:S02]  /*5ac0*/  ISETP.GE.U32.AND P0, PT, R3, R6, PT ;  /* 0x000000060300720c */ /* 0x000fe40003f06070 */
[----:B------:R-:W-:Y:S01]  /*5ad0*/  LOP3.LUT R3, R8, R11, RZ, 0x3c, !PT ;  /* 0x0000000b08037212 */ /* 0x000fe200078e3cff */
[----:B------:R-:W-:Y:S01]  /*5ae0*/  @P2 VIADD R14, R14, 0x1 ;  /* 0x000000010e0e2836 */ /* 0x000fe20000000000 */
[----:B------:R-:W-:Y:S02]  /*5af0*/  @!P3 LOP3.LUT R14, RZ, R7, RZ, 0x33, !PT ;  /* 0x00000007ff0eb212 */ /* 0x000fe400078e33ff */
[----:B------:R-:W-:Y:S02]  /*5b00*/  ISETP.GE.AND P2, PT, R3, RZ, PT ;  /* 0x000000ff0300720c */ /* 0x000fe40003f46270 */
        /* <DEDUP_REMOVED lines=9> */
[----:B------:R-:W-:Y:S01]  /*5ba0*/  IABS R8, R9 ;  /* 0x0000000900087213 */ /* 0x000fe20000000000 */
[----:B------:R-:W0:Y:S01]  /*5bb0*/  S2UR UR5, SR_CgaCtaId ;  /* 0x00000000000579c3 */ /* 0x000e220000008800 */
[----:B------:R-:W-:Y:S01]  /*5bc0*/  UMOV UR4, 0x400 ;  /* 0x0000040000047882 */ /* 0x000fe20000000000 */
[----:B------:R-:W-:Y:S01]  /*5bd0*/  VIADD R2, R13, 0x1 ;  /* 0x000000010d027836 */ /* 0x000fe20000000000 */
[----:B------:R-:W1:Y:S01]  /*5be0*/  I2F.RP R4, R8 ;  /* 0x0000000800047306 */ /* 0x000e620000209400 */
[----:B------:R-:W-:Y:S01]  /*5bf0*/  UIADD3 UR4, UPT, UPT, UR4, 0x4280, URZ ;  /* 0x0000428004047890 */ /* 0x000fe2000fffe0ff */
[----:B------:R-:W-:-:S03]  /*5c00*/  ISETP.NE.AND P4, PT, R9, RZ, PT ;  /* 0x000000ff0900720c */ /* 0x000fc60003f85270 */
[----:B------:R-:W2:Y:S03]  /*5c10*/  LDC.64 R10, c[0x0][0x3a0] ;  /* 0x0000e800ff0a7b82 */ /* 0x000ea60000000a00 */
[----:B-1----:R-:W1:Y:S01]  /*5c20*/  MUFU.RCP R4, R4 ;  /* 0x0000000400047308 */ /* 0x002e620000001000 */
[----:B0-----:R-:W-:Y:S01]  /*5c30*/  ULEA UR4, UR5, UR4, 0x18 ;  /* 0x0000000405047291 */ /* 0x001fe2000f8ec0ff */
[----:B-1----:R-:W-:Y:S01]  /*5c40*/  VIADD R3, R4, 0xffffffe ;  /* 0x0ffffffe04037836 */ /* 0x002fe20000000000 */
[----:B------:R-:W-:Y:S01]  /*5c50*/  LOP3.LUT R4, R2, 0x3, RZ, 0xc0, !PT ;  /* 0x0000000302047812 */ /* 0x000fe200078ec0ff */
[----:B------:R-:W-:-:S04]  /*5c60*/  IMAD.MOV.U32 R2, RZ, RZ, RZ ;  /* 0x000000ffff027224 */ /* 0x000fc800078e00ff */
[----:B------:R-:W0:Y:S01]  /*5c70*/  F2I.FTZ.U32.TRUNC.NTZ R3, R3 ;  /* 0x0000000300037305 */ /* 0x000e22000021f000 */
[----:B------:R-:W-:Y:S01]  /*5c80*/  IMAD.MOV R6, RZ, RZ, -R4 ;  /* 0x000000ffff067224 */ /* 0x000fe200078e0a04 */
[----:B------:R-:W-:Y:S01]  /*5c90*/  LEA R4, R12, UR4, 0x2 ;  /* 0x000000040c047c11 */ /* 0x000fe2000f8e10ff */
[----:B0-----:R-:W-:-:S04]  /*5ca0*/  IMAD.MOV R15, RZ, RZ, -R3 ;  /* 0x000000ffff0f7224 */ /* 0x001fc800078e0a03 */
[----:B------:R-:W-:Y:S01]  /*5cb0*/  IMAD R13, R15, R8, RZ ;  /* 0x000000080f0d7224 */ /* 0x000fe200078e02ff */
[----:B------:R-:W-:-:S03]  /*5cc0*/  LOP3.LUT R15, RZ, R9, RZ, 0x33, !PT ;  /* 0x00000009ff0f7212 */ /* 0x000fc600078e33ff */
[----:B--2---:R-:W-:-:S07]  /*5cd0*/  IMAD.HI.U32 R16, R3, R13, R2 ;  /* 0x0000000d03107227 */ /* 0x004fce00078e0002 */
.L_x_47393:
[-C--:B0-----:R-:W-:Y:S01]  /*5ce0*/  IABS R2, R9.reuse ;  /* 0x0000000900027213 */ /* 0x081fe20000000000 */
[----:B------:R-:W-:Y:S01]  /*5cf0*/  VIADD R6, R6, 0x1 ;  /* 0x0000000106067836 */ /* 0x000fe20000000000 */
[----:B------:R-:W-:Y:S02]  /*5d00*/  IABS R3, R12 ;  /* 0x0000000c00037213 */ /* 0x000fe40000000000 */
[----:B------:R-:W-:Y:S01]  /*5d10*/  IABS R14, R9 ;  /* 0x00000009000e7213 */ /* 0x000fe20000000000 */
[----:B------:R-:W-:Y:S02]  /*5d20*/  IMAD.MOV R13, RZ, RZ, -R2 ;  /* 0x000000ffff0d7224 */ /* 0x000fe400078e0a02 */
[----:B------:R-:W-:-:S04]  /*5d30*/  IMAD.HI.U32 R2, R16, R3, RZ ;  /* 0x0000000310027227 */ /* 0x000fc800078e00ff */
[----:B------:R-:W-:Y:S02]  /*5d40*/  IMAD R3, R2, R13, R3 ;  /* 0x0000000d02037224 */ /* 0x000fe400078e0203 */
[----:B------:R0:W1:Y:S03]  /*5d50*/  LDS R13, [R4] ;  /* 0x00000000040d7984 */ /* 0x0000660000000800 */
[----:B------:R-:W-:Y:S01]  /*5d60*/  ISETP.GT.U32.AND P2, PT, R8, R3, PT ;  /* 0x000000030800720c */ /* 0x000fe20003f44070 */
[----:B0-----:R-:W-:-:S12]  /*5d70*/  IMAD R4, R7, 0x4, R4 ;  /* 0x0000000407047824 */ /* 0x001fd800078e0204 */
[----:B------:R-:W-:Y:S01]  /*5d80*/  @!P2 IADD3 R3, PT, PT, R3, -R14, RZ ;  /* 0x8000000e0303a210 */ /* 0x000fe20007ffe0ff */
        /* <DEDUP_REMOVED lines=16> */
.L_x_47392:
[----:B------:R-:W-:Y:S05]  /*5e90*/  BSYNC.RECONVERGENT B0 ;  /* 0x0000000000007941 */ /* 0x000fea0003800200 */
.L_x_47391:
[----:B------:R-:W-:Y:S05]  /*5ea0*/  @!P0 EXIT ;  /* 0x000000000000894d */ /* 0x000fea0003800000 */
[----:B------:R-:W-:Y:S01]  /*5eb0*/  IABS R4, R9 ;  /* 0x0000000900047213 */ /* 0x000fe20000000000 */
[----:B------:R-:W1:Y:S01]  /*5ec0*/  S2UR UR5, SR_CgaCtaId ;  /* 0x00000000000579c3 */ /* 0x000e620000008800 */
[----:B------:R-:W-:Y:S01]  /*5ed0*/  UMOV UR4, 0x400 ;  /* 0x0000040000047882 */ /* 0x000fe20000000000 */
[----:B------:R-:W-:Y:S01]  /*5ee0*/  ISETP.NE.AND P0, PT, R9, RZ, PT ;  /* 0x000000ff0900720c */ /* 0x000fe20003f05270 */
[----:B------:R-:W2:Y:S01]  /*5ef0*/  I2F.RP R6, R4 ;  /* 0x0000000400067306 */ /* 0x000ea20000209400 */
[----:B------:R-:W-:Y:S01]  /*5f00*/  UIADD3 UR4, UPT, UPT, UR4, 0x4280, URZ ;  /* 0x0000428004047890 */ /* 0x000fe2000fffe0ff */
[----:B------:R-:W-:Y:S02]  /*5f10*/  IMAD R16, R7, 0x2, R12 ;  /* 0x0000000207107824 */ /* 0x000fe400078e020c */
[----:B------:R-:W-:Y:S01]  /*5f20*/  IMAD.IADD R14, R12, 0x1, R7 ;  /* 0x000000010c0e7824 */ /* 0x000fe200078e0207 */
[----:B0-----:R-:W0:Y:S03]  /*5f30*/  LDC.64 R2, c[0x0][0x3a0] ;  /* 0x0000e800ff027b82 */ /* 0x001e260000000a00 */
[----:B--2---:R-:W2:Y:S01]  /*5f40*/  MUFU.RCP R6, R6 ;  /* 0x0000000600067308 */ /* 0x004ea20000001000 */
[----:B-1----:R-:W-:Y:S01]  /*5f50*/  ULEA UR4, UR5, UR4, 0x18 ;  /* 0x0000000405047291 */ /* 0x002fe2000f8ec0ff */
[----:B--2---:R-:W-:-:S05]  /*5f60*/  VIADD R10, R6, 0xffffffe ;  /* 0x0ffffffe060a7836 */ /* 0x004fca0000000000 */
[----:B------:R-:W-:Y:S01]  /*5f70*/  LEA R6, R12, UR4, 0x2 ;  /* 0x000000040c067c11 */ /* 0x000fe2000f8e10ff */
[----:B------:R1:W2:Y:S02]  /*5f80*/  F2I.FTZ.U32.TRUNC.NTZ R11, R10 ;  /* 0x0000000a000b7305 */ /* 0x0002a4000021f000 */
[----:B-1----:R-:W-:Y:S02]  /*5f90*/  IMAD.MOV.U32 R10, RZ, RZ, RZ ;  /* 0x000000ffff0a7224 */ /* 0x002fe400078e00ff */
[----:B--2---:R-:W-:-:S04]  /*5fa0*/  IMAD.MOV R13, RZ, RZ, -R11 ;  /* 0x000000ffff0d7224 */ /* 0x004fc800078e0a0b */
[----:B------:R-:W-:-:S04]  /*5fb0*/  IMAD R13, R13, R4, RZ ;  /* 0x000000040d0d7224 */ /* 0x000fc800078e02ff */
[----:B------:R-:W-:Y:S01]  /*5fc0*/  IMAD.HI.U32 R8, R11, R13, R10 ;  /* 0x0000000d0b087227 */ /* 0x000fe200078e000a */
[----:B------:R-:W-:-:S03]  /*5fd0*/  LOP3.LUT R11, RZ, R9, RZ, 0x33, !PT ;  /* 0x00000009ff0b7212 */ /* 0x000fc600078e33ff */
[----:B0-----:R-:W-:-:S07]  /*5fe0*/  IMAD R10, R7, 0x3, R12 ;  /* 0x00000003070a7824 */ /* 0x001fce00078e020c */
.L_x_47394:
[-C--:B0-----:R-:W-:Y:S02]  /*5ff0*/  IABS R23, R9.reuse ;  /* 0x0000000900177213 */ /* 0x081fe40000000000 */
[----:B------:R-:W-:Y:S02]  /*6000*/  IABS R13, R9 ;  /* 0x00000009000d7213 */ /* 0x000fe40000000000 */
[----:B------:R-:W0:Y:S01]  /*6010*/  I2F.RP R17, R23 ;  /* 0x0000001700117306 */ /* 0x000e220000209400 */
[----:B------:R-:W-:Y:S02]  /*6020*/  IABS R15, R12 ;  /* 0x0000000c000f7213 */ /* 0x000fe40000000000 */
[----:B------:R-:W-:Y:S01]  /*6030*/  IMAD.MOV R24, RZ, RZ, -R13 ;  /* 0x000000ffff187224 */ /* 0x000fe200078e0a0d */
[----:B------:R-:W-:Y:S02]  /*6040*/  IABS R22, R10 ;  /* 0x0000000a00167213 */ /* 0x000fe40000000000 */
        /* <DEDUP_REMOVED lines=32> */
[----:B------:R-:W-:Y:S01]  /*6250*/  @!P2 IADD3 R17, PT, PT, R17, 0x1, RZ ;  /* 0x000000011111a810 */ /* 0x000fe20007ffe0ff */
[----:B------:R-:W-:Y:S03]  /*6260*/  LDS R31, [R22] ;  /* 0x00000000161f7984 */ /* 0x000fe60000000800 */
[----:B------:R-:W-:-:S02]  /*6270*/  ISETP.GE.U32.AND P6, PT, R18, R23, PT ;  /* 0x000000171200720c */ /* 0x000fc40003fc6070 */
[----:B------:R-:W-:-:S03]  /*6280*/  LOP3.LUT R18, R14, R9, RZ, 0x3c, !PT ;  /* 0x000000090e127212 */ /* 0x000fc600078e3cff */
[--C-:B------:R-:W-:Y:S01]  /*6290*/  @!P5 IMAD.IADD R15, R15, 0x1, -R23.reuse ;  /* 0x000000010f0fd824 */ /* 0x100fe200078e0a17 */
[----:B------:R-:W-:Y:S01]  /*62a0*/  ISETP.GE.AND P3, PT, R18, RZ, PT ;  /* 0x000000ff1200720c */ /* 0x000fe20003f66270 */
[----:B------:R-:W-:Y:S01]  /*62b0*/  @!P1 IMAD.IADD R20, R20, 0x1, -R23 ;  /* 0x0000000114149824 */ /* 0x000fe200078e0a17 */
[----:B------:R-:W-:Y:S01]  /*62c0*/  LOP3.LUT R18, R16, R9, RZ, 0x3c, !PT ;  /* 0x0000000910127212 */ /* 0x000fe200078e3cff */
[----:B------:R-:W-:Y:S01]  /*62d0*/  @!P5 VIADD R19, R19, 0x1 ;  /* 0x000000011313d836 */ /* 0x000fe20000000000 */
[----:B------:R-:W-:Y:S01]  /*62e0*/  ISETP.GE.U32.AND P4, PT, R15, R23, PT ;  /* 0x000000170f00720c */ /* 0x000fe20003f86070 */
[----:B------:R-:W-:Y:S01]  /*62f0*/  @!P1 VIADD R21, R21, 0x1 ;  /* 0x0000000115159836 */ /* 0x000fe20000000000 */
        /* <DEDUP_REMOVED lines=8> */
[----:B------:R0:W1:Y:S01]  /*6380*/  LDS R15, [R6] ;  /* 0x00000000060f7984 */ /* 0x0000620000000800 */
[----:B------:R-:W-:-:S02]  /*6390*/  ISETP.NE.AND P1, PT, R9, RZ, PT ;  /* 0x000000ff0900720c */ /* 0x000fc40003f25270 */
[----:B------:R-:W-:Y:S01]  /*63a0*/  @P4 VIADD R19, R19, 0x1 ;  /* 0x0000000113134836 */ /* 0x000fe20000000000 */
[----:B------:R-:W2:Y:S01]  /*63b0*/  LDS R27, [R18] ;  /* 0x00000000121b7984 */ /* 0x000ea20000000800 */
[C---:B------:R-:W-:Y:S02]  /*63c0*/  SEL R13, R24.reuse, R13, !P1 ;  /* 0x0000000d180d7207 */ /* 0x040fe40004800000 */
[----:B------:R-:W-:Y:S01]  /*63d0*/  @!P2 IMAD.MOV R19, RZ, RZ, -R19 ;  /* 0x000000ffff13a224 */ /* 0x000fe200078e0a13 */
[----:B------:R3:W4:Y:S01]  /*63e0*/  LDS R29, [R20] ;  /* 0x00000000141d7984 */ /* 0x0007220000000800 */
[----:B------:R-:W-:Y:S01]  /*63f0*/  @P6 VIADD R21, R21, 0x1 ;  /* 0x0000000115156836 */ /* 0x000fe20000000000 */
[C---:B------:R-:W-:Y:S01]  /*6400*/  SEL R17, R24.reuse, R17, !P1 ;  /* 0x0000001118117207 */ /* 0x040fe20004800000 */
[----:B0-----:R-:W-:Y:S01]  /*6410*/  IMAD R6, R7, 0x10, R6 ;  /* 0x0000001007067824 */ /* 0x001fe200078e0206 */
[----:B------:R-:W-:Y:S01]  /*6420*/  SEL R19, R24, R19, !P1 ;  /* 0x0000001318137207 */ /* 0x000fe20004800000 */
[----:B------:R-:W-:-:S02]  /*6430*/  @!P5 IMAD.MOV R21, RZ, RZ, -R21 ;  /* 0x000000ffff15d224 */ /* 0x000fc400078e0a15 */
[----:B------:R-:W-:Y:S02]  /*6440*/  IMAD.MOV R23, RZ, RZ, -R17 ;  /* 0x000000ffff177224 */ /* 0x000fe400078e0a11 */
[----:B---3--:R-:W-:Y:S01]  /*6450*/  IMAD.MOV R20, RZ, RZ, -R13 ;  /* 0x000000ffff147224 */ /* 0x008fe200078e0a0d */
[----:B------:R-:W-:Y:S01]  /*6460*/  SEL R21, R11, R21, !P0 ;  /* 0x000000150b157207 */ /* 0x000fe20004000000 */
[----:B------:R-:W-:Y:S02]  /*6470*/  IMAD R18, R0, R13, R5 ;  /* 0x0000000d00127224 */ /* 0x000fe400078e0205 */
[----:B------:R-:W-:Y:S02]  /*6480*/  IMAD.MOV R25, RZ, RZ, -R19 ;  /* 0x000000ffff197224 */ /* 0x000fe400078e0a13 */
[----:B------:R-:W-:Y:S01]  /*6490*/  IMAD R13, R9, R20, R12 ;  /* 0x00000014090d7224 */ /* 0x000fe200078e020c */
[----:B------:R-:W-:Y:S01]  /*64a0*/  IADD3 R12, PT, PT, R7, R12, R7 ;  /* 0x0000000c070c7210 */ /* 0x000fe20007ffe007 */
[----:B------:R-:W-:-:S02]  /*64b0*/  IMAD.MOV R26, RZ, RZ, -R21 ;  /* 0x000000ffff1a7224 */ /* 0x000fc400078e0a15 */
[C---:B------:R-:W-:Y:S01]  /*64c0*/  IMAD R20, R0.reuse, R17, R5 ;  /* 0x0000001100147224 */ /* 0x040fe200078e0205 */
[----:B------:R-:W-:Y:S01]  /*64d0*/  IADD3 R12, PT, PT, R7, R12, R7 ;  /* 0x0000000c070c7210 */ /* 0x000fe20007ffe007 */
[--C-:B------:R-:W-:Y:S02]  /*64e0*/  IMAD R22, R0, R19, R5.reuse ;  /* 0x0000001300167224 */ /* 0x100fe400078e0205 */
[C---:B------:R-:W-:Y:S01]  /*64f0*/  IMAD R17, R9.reuse, R23, R14 ;  /* 0x0000001709117224 */ /* 0x040fe200078e020e */
[----:B------:R-:W-:Y:S01]  /*6500*/  ISETP.GE.U32.AND P1, PT, R12, 0x20, PT ;  /* 0x000000200c00780c */ /* 0x000fe20003f26070 */
[----:B------:R-:W-:Y:S02]  /*6510*/  IMAD R24, R0, R21, R5 ;  /* 0x0000001500187224 */ /* 0x000fe400078e0205 */
[C---:B------:R-:W-:Y:S02]  /*6520*/  IMAD R19, R9.reuse, R25, R16 ;  /* 0x0000001909137224 */ /* 0x040fe400078e0210 */
[----:B------:R-:W-:-:S02]  /*6530*/  IMAD R21, R9, R26, R10 ;  /* 0x0000001a09157224 */ /* 0x000fc400078e020a */
[----:B------:R-:W-:Y:S02]  /*6540*/  IMAD.IADD R13, R13, 0x1, R18 ;  /* 0x000000010d0d7824 */ /* 0x000fe400078e0212 */
[----:B------:R-:W-:Y:S02]  /*6550*/  IMAD.IADD R17, R17, 0x1, R20 ;  /* 0x0000000111117824 */ /* 0x000fe400078e0214 */
        /* <DEDUP_REMOVED lines=9> */
[C---:B------:R-:W-:Y:S01]  /*65f0*/  IMAD R16, R7.reuse, 0x4, R16 ;  /* 0x0000000407107824 */ /* 0x040fe200078e0210 */
[----:B------:R0:W-:Y:S01]  /*6600*/  STG.E desc[UR8][R24.64], R31 ;  /* 0x0000001f18007986 */ /* 0x0001e2000c101908 */
[----:B------:R-:W-:-:S02]  /*6610*/  IMAD R10, R7, 0x4, R10 ;  /* 0x00000004070a7824 */ /* 0x000fc400078e020a */
[----:B------:R-:W-:Y:S01]  /*6620*/  IMAD R14, R7, 0x4, R14 ;  /* 0x00000004070e7824 */ /* 0x000fe200078e020e */
[----:B------:R-:W-:Y:S06]  /*6630*/  @!P1 BRA `(.L_x_47394) ;  /* 0xfffffff8006c9947 */ /* 0x000fec000383ffff */
[----:B------:R-:W-:Y:S05]  /*6640*/  EXIT ;  /* 0x000000000000794d */ /* 0x000fea0003800000 */
.L_x_47395:
        /* <DEDUP_REMOVED lines=11> */
.L_x_58688:


//--------------------- .text._Z9cuda_gemmIiLi256ELi1ELi1ELi128ELi64ELi64ELi32ELi1ELi1EEviiiPT_S1_S1_ii --------------------------
	.section	.text._Z9cuda_gemmIiLi256ELi1ELi1ELi128ELi64ELi64ELi32ELi1ELi1EEviiiPT_S1_S1_ii,"ax",@progbits
	.align	128
        .global         _Z9cuda_gemmIiLi256ELi1ELi1ELi128ELi64ELi64ELi32ELi1ELi1EEviiiPT_S1_S1_ii
        .type           _Z9cuda_gemmIiLi256ELi1ELi1ELi128ELi64ELi64ELi32ELi1ELi1EEviiiPT_S1_S1_ii,@function
        .size           _Z9cuda_gemmIiLi256ELi1ELi1ELi128ELi64ELi64ELi32ELi1ELi1EEviiiPT_S1_S1_ii,(.L_x_58187 - _Z9cuda_gemmIiLi256ELi1ELi1ELi128ELi64ELi64ELi32ELi1ELi1EEviiiPT_S1_S1_ii)
        .other          _Z9cuda_gemmIiLi256ELi1ELi1ELi128ELi64ELi64ELi32ELi1ELi1EEviiiPT_S1_S1_ii,@"STO_CUDA_ENTRY STV_DEFAULT"
_Z9cuda_gemmIiLi256ELi1ELi1ELi128ELi64ELi64ELi32ELi1ELi1EEviiiPT_S1_S1_ii:
.text._Z9cuda_gemmIiLi256ELi1ELi1ELi128ELi64ELi64ELi32ELi1ELi1EEviiiPT_S1_S1_ii:
        /* <DEDUP_REMOVED lines=10> */
[C---:B0-----:R-:W-:Y:S02]  /*00a0*/  ISETP.GT.U32.AND P0, PT, R3.reuse, 0x7f, PT ;  /* 0x0000007f0300780c */ /* 0x041fe40003f04070 */
[----:B------:R-:W-:Y:S02]  /*00b0*/  LOP3.LUT R8, R3, 0x1f, RZ, 0xc0, !PT ;  /* 0x0000001f03087812 */ /* 0x000fe400078ec0ff */
[----:B------:R-:W-:-:S03]  /*00c0*/  SHF.R.U32.HI R0, RZ, 0x2, R3 ;  /* 0x00000002ff007819 */ /* 0x000fc60000011603 */
[----:B---3--:R-:W-:Y:S01]  /*00d0*/  IMAD R7, R2, 0x20, R8 ;  /* 0x0000002002077824 */ /* 0x008fe200078e0208 */
[----:B------:R-:W-:-:S05]  /*00e0*/  LOP3.LUT R0, R0, 0x1, RZ, 0xc0, !PT ;  /* 0x0000000100007812 */ /* 0x000fca00078ec0ff */
[----:B--2---:R-:W-:Y:S05]  /*00f0*/  @P0 BRA `(.L_x_47397) ;  /* 0x0000000400400947 */ /* 0x004fea0003800000 */
[----:B-1----:R-:W0:Y:S01]  /*0100*/  I2F.U32.RP R13, R4 ;  /* 0x00000004000d7306 */ /* 0x002e220000209000 */
        /* <DEDUP_REMOVED lines=32> */
[----:B------:R-:W-:Y:S01]  /*0310*/  UIADD3 UR4, UPT, UPT, UR4, 0x2080, URZ ;  /* 0x0000208004047890 */ /* 0x000fe2000fffe0ff */
[--C-:B------:R-:W-:Y:S02]  /*0320*/  IMAD R13, R6, 0x80, R3.reuse ;  /* 0x00000080060d7824 */ /* 0x100fe400078e0203 */
[----:B------:R-:W-:Y:S02]  /*0330*/  LOP3.LUT R9, R5, 0x3, RZ, 0xc0, !PT ;  /* 0x0000000305097812 */ /* 0x000fe400078ec0ff */
[----:B------:R-:W1:Y:S03]  /*0340*/  LDC.64 R10, c[0x0][0x390] ;  /* 0x0000e400ff0a7b82 */ /* 0x000e660000000a00 */
[----:B------:R-:W-:-:S02]  /*0350*/  IMAD R5, R9, R4, R3 ;  /* 0x0000000409057224 */ /* 0x000fc400078e0203 */
[----:B------:R-:W-:Y:S01]  /*0360*/  IMAD.MOV R12, RZ, RZ, -R9 ;  /* 0x000000ffff0c7224 */ /* 0x000fe200078e0a09 */
[----:B0-----:R-:W-:-:S06]  /*0370*/  ULEA UR4, UR5, UR4, 0x18 ;  /* 0x0000000405047291 */ /* 0x001fcc000f8ec0ff */
[----:B------:R-:W-:Y:S01]  /*0380*/  LEA R9, R3, UR4, 0x2 ;  /* 0x0000000403097c11 */ /* 0x000fe2000f8e10ff */
[----:B-1----:R-:W-:-:S07]  /*0390*/  IMAD.WIDE.U32 R10, R13, 0x4, R10 ;  /* 0x000000040d0a7825 */ /* 0x002fce00078e000a */
.L_x_47400:
[----:B------:R0:W2:Y:S01]  /*03a0*/  LDG.E R14, desc[UR6][R10.64] ;  /* 0x000000060a0e7981 */ /* 0x0000a2000c1e1900 */
[----:B------:R-:W-:-:S04]  /*03b0*/  IADD3 R12, PT, PT, R12, 0x1, RZ ;  /* 0x000000010c0c7810 */ /* 0x000fc80007ffe0ff */
[----:B------:R-:W-:Y:S01]  /*03c0*/  ISETP.NE.AND P0, PT, R12, RZ, PT ;  /* 0x000000ff0c00720c */ /* 0x000fe20003f05270 */
[C---:B0-----:R-:W-:Y:S01]  /*03d0*/  IMAD.WIDE.U32 R10, R4.reuse, 0x4, R10 ;  /* 0x00000004040a7825 */ /* 0x041fe200078e000a */
[----:B--2---:R0:W-:Y:S03]  /*03e0*/  STS [R9], R14 ;  /* 0x0000000e09007388 */ /* 0x0041e60000000800 */
[----:B0-----:R-:W-:-:S08]  /*03f0*/  IMAD R9, R4, 0x4, R9 ;  /* 0x0000000404097824 */ /* 0x001fd000078e0209 */
[----:B------:R-:W-:Y:S05]  /*0400*/  @P0 BRA `(.L_x_47400) ;  /* 0xfffffffc00e40947 */ /* 0x000fea000383ffff */
.L_x_47399:
[----:B------:R-:W-:Y:S05]  /*0410*/  BSYNC.RECONVERGENT B1 ;  /* 0x0000000000017941 */ /* 0x000fea0003800200 */
.L_x_47398:
        /* <DEDUP_REMOVED lines=10> */
.L_x_47401:
[----:B------:R-:W-:-:S04]  /*04c0*/  IMAD.WIDE R22, R25, 0x4, R10 ;  /* 0x0000000419167825 */ /* 0x000fc800078e020a */
[----:B--2---:R-:W-:-:S04]  /*04d0*/  IMAD.WIDE R20, R25, 0x4, R12 ;  /* 0x0000000419147825 */ /* 0x004fc800078e020c */
[----:B------:R-:W-:Y:S02]  /*04e0*/  IMAD.WIDE R18, R25, 0x4, R14 ;  /* 0x0000000419127825 */ /* 0x000fe400078e020e */
        /* <DEDUP_REMOVED lines=17> */
.L_x_47397:
[----:B------:R-:W-:Y:S05]  /*0600*/  BSYNC.RECONVERGENT B0 ;  /* 0x0000000000007941 */ /* 0x000fea0003800200 */
.L_x_47396:
[----:B------:R-:W-:Y:S01]  /*0610*/  ISETP.GT.U32.AND P0, PT, R3, 0x3f, PT ;  /* 0x0000003f0300780c */ /* 0x000fe20003f04070 */
[----:B------:R-:W-:Y:S01]  /*0620*/  BSSY.RECONVERGENT B0, `(.L_x_47402) ;  /* 0x0000041000007945 */ /* 0x000fe20003800200 */
[----:B-1----:R-:W-:-:S11]  /*0630*/  SHF.R.U32.HI R9, RZ, 0x5, R4 ;  /* 0x00000005ff097819 */ /* 0x002fd60000011604 */
[----:B------:R-:W-:Y:S05]  /*0640*/  @P0 BRA `(.L_x_47403) ;  /* 0x0000000000f80947 */ /* 0x000fea0003800000 */
        /* <DEDUP_REMOVED lines=39> */
.L_x_47406:
[----:B------:R-:W-:Y:S01]  /*08c0*/  VIADD R10, R10, 0x1 ;  /* 0x000000010a0a7836 */ /* 0x000fe20000000000 */
[----:B------:R0:W-:Y:S04]  /*08d0*/  STS [R11], RZ ;  /* 0x000000ff0b007388 */ /* 0x0001e80000000800 */
[----:B------:R-:W-:Y:S02]  /*08e0*/  ISETP.NE.AND P0, PT, R10, RZ, PT ;  /* 0x000000ff0a00720c */ /* 0x000fe40003f05270 */
[----:B0-----:R-:W-:-:S11]  /*08f0*/  LEA R11, R4, R11, 0x2 ;  /* 0x0000000b040b7211 */ /* 0x001fd600078e10ff */
[----:B------:R-:W-:Y:S05]  /*0900*/  @P0 BRA `(.L_x_47406) ;  /* 0xfffffffc00ec0947 */ /* 0x000fea000383ffff */
.L_x_47405:
[----:B------:R-:W-:Y:S05]  /*0910*/  BSYNC.RECONVERGENT B1 ;  /* 0x0000000000017941 */ /* 0x000fea0003800200 */
.L_x_47404:
[----:B------:R-:W-:Y:S05]  /*0920*/  @!P1 BRA `(.L_x_47403) ;  /* 0x0000000000409947 */ /* 0x000fea0003800000 */
[----:B------:R-:W0:Y:S01]  /*0930*/  S2UR UR5, SR_CgaCtaId ;  /* 0x00000000000579c3 */ /* 0x000e220000008800 */
[----:B------:R-:W-:Y:S02]  /*0940*/  UMOV UR4, 0x400 ;  /* 0x0000040000047882 */ /* 0x000fe40000000000 */
[----:B------:R-:W-:-:S04]  /*0950*/  UIADD3 UR4, UPT, UPT, UR4, 0x2280, URZ ;  /* 0x0000228004047890 */ /* 0x000fc8000fffe0ff */
[----:B0-----:R-:W-:-:S06]  /*0960*/  ULEA UR4, UR5, UR4, 0x18 ;  /* 0x0000000405047291 */ /* 0x001fcc000f8ec0ff */
[----:B------:R-:W-:-:S07]  /*0970*/  LEA R11, R5, UR4, 0x2 ;  /* 0x00000004050b7c11 */ /* 0x000fce000f8e10ff */
.L_x_47407:
        /* <DEDUP_REMOVED lines=11> */
.L_x_47403:
[----:B------:R-:W-:Y:S05]  /*0a30*/  BSYNC.RECONVERGENT B0 ;  /* 0x0000000000007941 */ /* 0x000fea0003800200 */
.L_x_47402:
[----:B------:R-:W0:Y:S01]  /*0a40*/  S2R R14, SR_CgaCtaId ;  /* 0x00000000000e7919 */ /* 0x000e220000008800 */
[----:B-1----:R-:W-:Y:S02]  /*0a50*/  SHF.R.U32.HI R12, RZ, 0x5, R3 ;  /* 0x00000005ff0c7819 */ /* 0x002fe40000011603 */
[----:B------:R-:W-:Y:S02]  /*0a60*/  MOV R5, 0x400 ;  /* 0x0000040000057802 */ /* 0x000fe40000000f00 */
[----:B------:R-:W-:Y:S01]  /*0a70*/  LOP3.LUT R11, R9, 0xff, RZ, 0xc0, !PT ;  /* 0x000000ff090b7812 */ /* 0x000fe200078ec0ff */
[----:B------:R-:W-:Y:S01]  /*0a80*/  IMAD.IADD R10, R12, 0x1, R9 ;  /* 0x000000010c0a7824 */ /* 0x000fe200078e0209 */
[----:B--2---:R-:W-:-:S04]  /*0a90*/  MOV R16, 0xaf0 ;  /* 0x00000af000107802 */ /* 0x004fc80000000f00 */
[----:B------:R-:W-:-:S04]  /*0aa0*/  LOP3.LUT R10, R10, 0x3f, RZ, 0x3c, !PT ;  /* 0x0000003f0a0a7812 */ /* 0x000fc800078e3cff */
[----:B------:R-:W-:Y:S02]  /*0ab0*/  LOP3.LUT R17, R10, 0xff, RZ, 0xc0, !PT ;  /* 0x000000ff0a117812 */ /* 0x000fe400078ec0ff */
[----:B0-----:R-:W-:-:S05]  /*0ac0*/  LEA R5, R14, R5, 0x18 ;  /* 0x000000050e057211 */ /* 0x001fca00078ec0ff */
[----:B------:R-:W-:-:S07]  /*0ad0*/  IMAD R13, R8, 0x104, R5 ;  /* 0x00000104080d7824 */ /* 0x000fce00078e0205 */
[----:B------:R-:W-:Y:S05]  /*0ae0*/  CALL.REL.NOINC `($__internal_236_$__cuda_sm20_div_u16) ;  /* 0x0000000c00b07944 */ /* 0x000fea0003c00000 */
[----:B------:R-:W0:Y:S01]  /*0af0*/  LDC.64 R10, c[0x0][0x398] ;  /* 0x0000e600ff0a7b82 */ /* 0x000e220000000a00 */
[----:B------:R-:W-:Y:S01]  /*0b00*/  LOP3.LUT R21, R15, 0x3, RZ, 0xc0, !PT ;  /* 0x000000030f157812 */ /* 0x000fe200078ec0ff */
[----:B------:R-:W-:Y:S03]  /*0b10*/  BSSY.RECONVERGENT B0, `(.L_x_47408) ;  /* 0x000000f000007945 */ /* 0x000fe60003800200 */
[----:B------:R-:W-:-:S13]  /*0b20*/  ISETP.NE.AND P0, PT, R21, 0x2, PT ;  /* 0x000000021500780c */ /* 0x000fda0003f05270 */
[----:B------:R-:W-:Y:S05]  /*0b30*/  @!P0 BRA `(.L_x_47409) ;  /* 0x0000000000308947 */ /* 0x000fea0003800000 */
[----:B------:R-:W1:Y:S01]  /*0b40*/  LDC.64 R14, c[0x0][0x398] ;  /* 0x0000e600ff0e7b82 */ /* 0x000e620000000a00 */
[----:B------:R-:W-:-:S07]  /*0b50*/  HFMA2 R8, -RZ, RZ, 0, 0 ;  /* 0x00000000ff087431 */ /* 0x000fce00000001ff */
.L_x_47410:
        /* <DEDUP_REMOVED lines=10> */
.L_x_47409:
[----:B------:R-:W-:Y:S05]  /*0c00*/  BSYNC.RECONVERGENT B0 ;  /* 0x0000000000007941 */ /* 0x000fea0003800200 */
.L_x_47408:
[----:B------:R-:W-:Y:S01]  /*0c10*/  BSSY.RECONVERGENT B0, `(.L_x_47411) ;  /* 0x000001b000007945 */ /* 0x000fe20003800200 */
.L_x_47412:
[C---:B-12---:R-:W-:Y:S02]  /*0c20*/  IMAD.IADD R16, R12.reuse, 0x1, R9 ;  /* 0x000000010c107824 */ /* 0x046fe400078e0209 */
[----:B------:R-:W-:-:S03]  /*0c30*/  IMAD R21, R12, 0x40, R7 ;  /* 0x000000400c157824 */ /* 0x000fc600078e0207 */
[C---:B------:R-:W-:Y:S01]  /*0c40*/  IADD3 R8, PT, PT, R16.reuse, R9, RZ ;  /* 0x0000000910087210 */ /* 0x040fe20007ffe0ff */
        /* <DEDUP_REMOVED lines=24> */
.L_x_47411:
[----:B------:R-:W0:Y:S01]  /*0dd0*/  S2UR UR5, SR_CgaCtaId ;  /* 0x00000000000579c3 */ /* 0x000e220000008800 */
[----:B------:R-:W-:-:S07]  /*0de0*/  IMAD.SHL.U32 R7, R3, 0x10, RZ ;  /* 0x0000001003077824 */ /* 0x000fce00078e00ff */
[----:B------:R-:W-:Y:S01]  /*0df0*/  BAR.SYNC.DEFER_BLOCKING 0x0 ;  /* 0x0000000000007b1d */ /* 0x000fe20000010000 */
[C---:B-1----:R-:W-:Y:S02]  /*0e00*/  IADD3 R8, PT, PT, R0.reuse, -0x1, RZ ;  /* 0xffffffff00087810 */ /* 0x042fe40007ffe0ff */
[----:B------:R-:W-:Y:S02]  /*0e10*/  LOP3.LUT P1, RZ, R3, 0x3, RZ, 0xc0, !PT ;  /* 0x0000000303ff7812 */ /* 0x000fe4000782c0ff */
[----:B------:R-:W-:Y:S01]  /*0e20*/  LOP3.LUT R7, R7, 0x30, RZ, 0xc0, !PT ;  /* 0x0000003007077812 */ /* 0x000fe200078ec0ff */
[----:B------:R-:W-:Y:S01]  /*0e30*/  UMOV UR4, 0x400 ;  /* 0x0000040000047882 */ /* 0x000fe20000000000 */
[C---:B------:R-:W-:Y:S01]  /*0e40*/  ISETP.NE.AND P0, PT, R0.reuse, RZ, PT ;  /* 0x000000ff0000720c */ /* 0x040fe20003f05270 */
[----:B------:R-:W-:Y:S01]  /*0e50*/  UIADD3 UR4, UPT, UPT, UR4, 0x2080, URZ ;  /* 0x0000208004047890 */ /* 0x000fe2000fffe0ff */
[----:B------:R-:W-:Y:S01]  /*0e60*/  SHF.R.U32.HI R25, RZ, 0x3, R3 ;  /* 0x00000003ff197819 */ /* 0x000fe20000011603 */
[----:B------:R-:W-:-:S05]  /*0e70*/  IMAD R27, R0, 0x40, R7 ;  /* 0x00000040001b7824 */ /* 0x000fca00078e0207 */
[C---:B------:R-:W-:Y:S01]  /*0e80*/  LOP3.LUT R8, R27.reuse, 0xf, R8, 0xf8, !PT ;  /* 0x0000000f1b087812 */ /* 0x040fe200078ef808 */
[----:B------:R-:W1:Y:S01]  /*0e90*/  @!P1 S2R R24, SR_CgaCtaId ;  /* 0x0000000000189919 */ /* 0x000e620000008800 */
[----:B------:R-:W-:Y:S02]  /*0ea0*/  LOP3.LUT R7, R27, R0, RZ, 0xfc, !PT ;  /* 0x000000001b077212 */ /* 0x000fe400078efcff */
[----:B------:R-:W-:Y:S01]  /*0eb0*/  @!P1 MOV R23, 0x400 ;  /* 0x0000040000179802 */ /* 0x000fe20000000f00 */
[----:B0-----:R-:W-:-:S04]  /*0ec0*/  ULEA UR4, UR5, UR4, 0x18 ;  /* 0x0000000405047291 */ /* 0x001fc8000f8ec0ff */
[----:B------:R-:W-:Y:S02]  /*0ed0*/  @!P1 VIADD R23, R23, 0x2280 ;  /* 0x0000228017179836 */ /* 0x000fe40000000000 */
[----:B------:R-:W-:Y:S02]  /*0ee0*/  LEA R18, R8, UR4, 0x2 ;  /* 0x0000000408127c11 */ /* 0x000fe4000f8e10ff */
[----:B------:R-:W-:-:S03]  /*0ef0*/  LEA R26, R7, UR4, 0x2 ;  /* 0x00000004071a7c11 */ /* 0x000fc6000f8e10ff */
[----:B------:R0:W2:Y:S04]  /*0f00*/  LDS R7, [R18] ;  /* 0x0000000012077984 */ /* 0x0000a80000000800 */
[----:B------:R0:W3:Y:S04]  /*0f10*/  LDS R8, [R26] ;  /* 0x000000001a087984 */ /* 0x0000e80000000800 */
[----:B------:R0:W4:Y:S04]  /*0f20*/  LDS R9, [R26+0x4] ;  /* 0x000004001a097984 */ /* 0x0001280000000800 */
[----:B------:R0:W0:Y:S01]  /*0f30*/  LDS R10, [R26+0x8] ;  /* 0x000008001a0a7984 */ /* 0x0000220000000800 */
[----:B-1----:R-:W-:-:S03]  /*0f40*/  @!P1 LEA R23, R24, R23, 0x18 ;  /* 0x0000001718179211 */ /* 0x002fc600078ec0ff */
[----:B------:R1:W0:Y:S01]  /*0f50*/  LDS R11, [R26+0xc] ;  /* 0x00000c001a0b7984 */ /* 0x0002220000000800 */
[----:B------:R-:W-:-:S03]  /*0f60*/  IMAD R24, R0, -0x3f, R27 ;  /* 0xffffffc100187824 */ /* 0x000fc600078e021b */
        /* <DEDUP_REMOVED lines=11> */
.L_x_47414:
[----:B------:R-:W-:Y:S01]  /*1020*/  IMAD R27, R25, 0x104, R5 ;  /* 0x00000104191b7824 */ /* 0x000fe200078e0205 */
[----:B------:R-:W-:-:S04]  /*1030*/  UMOV UR4, 0xffffffff ;  /* 0xffffffff00047882 */ /* 0x000fc80000000000 */
[----:B01----:R-:W-:-:S05]  /*1040*/  LEA R26, R24, R27, 0x2 ;  /* 0x0000001b181a7211 */ /* 0x003fca00078e10ff */
[----:B------:R-:W0:Y:S04]  /*1050*/  LDS R27, [R26] ;  /* 0x000000001a1b7984 */ /* 0x000e280000000800 */
[----:B------:R-:W1:Y:S04]  /*1060*/  LDS R29, [R26+0x4] ;  /* 0x000004001a1d7984 */ /* 0x000e680000000800 */
[----:B------:R-:W2:Y:S04]  /*1070*/  LDS R34, [R26+0x8] ;  /* 0x000008001a227984 */ /* 0x000ea80000000800 */
[----:B------:R-:W3:Y:S04]  /*1080*/  LDS R32, [R26+0xc] ;  /* 0x00000c001a207984 */ /* 0x000ee80000000800 */
[----:B------:R-:W4:Y:S04]  /*1090*/  LDS R31, [R26+0x10] ;  /* 0x000010001a1f7984 */ /* 0x000f280000000800 */
[----:B------:R-:W5:Y:S01]  /*10a0*/  LDS R28, [R26+0x14] ;  /* 0x000014001a1c7984 */ /* 0x000f620000000800 */
[----:B0-----:R-:W-:-:S03]  /*10b0*/  IMAD R30, R8, R27, RZ ;  /* 0x0000001b081e7224 */ /* 0x001fc600078e02ff */
[----:B------:R-:W0:Y:S01]  /*10c0*/  LDS R27, [R26+0x18] ;  /* 0x000018001a1b7984 */ /* 0x000e220000000800 */
[----:B-1----:R-:W-:-:S03]  /*10d0*/  IMAD R33, R9, R29, R30 ;  /* 0x0000001d09217224 */ /* 0x002fc600078e021e */
[----:B------:R-:W1:Y:S01]  /*10e0*/  LDS R30, [R26+0x1c] ;  /* 0x00001c001a1e7984 */ /* 0x000e620000000800 */
[----:B--2---:R-:W-:-:S03]  /*10f0*/  IMAD R33, R10, R34, R33 ;  /* 0x000000220a217224 */ /* 0x004fc600078e0221 */
[----:B------:R-:W2:Y:S01]  /*1100*/  LDS R29, [R26+0x20] ;  /* 0x000020001a1d7984 */ /* 0x000ea20000000800 */
[----:B------:R-:W-:Y:S02]  /*1110*/  VIADD R34, R26, 0xffffffc0 ;  /* 0xffffffc01a227836 */ /* 0x000fe40000000000 */
[----:B---3--:R-:W-:Y:S02]  /*1120*/  IMAD R32, R11, R32, R33 ;  /* 0x000000200b207224 */ /* 0x008fe400078e0221 */
[----:B------:R-:W-:Y:S02]  /*1130*/  @!P0 IMAD.MOV R34, RZ, RZ, R26 ;  /* 0x000000ffff228224 */ /* 0x000fe400078e021a */
[----:B----4-:R-:W-:Y:S02]  /*1140*/  IMAD R31, R12, R31, R32 ;  /* 0x0000001f0c1f7224 */ /* 0x010fe400078e0220 */
[----:B------:R-:W3:Y:S02]  /*1150*/  LDS R32, [R26+0x24] ;  /* 0x000024001a207984 */ /* 0x000ee40000000800 */
[----:B-----5:R-:W-:-:S02]  /*1160*/  IMAD R28, R13, R28, R31 ;  /* 0x0000001c0d1c7224 */ /* 0x020fc400078e021f */
[----:B------:R-:W4:Y:S04]  /*1170*/  LDS R31, [R26+0x28] ;  /* 0x000028001a1f7984 */ /* 0x000f280000000800 */
[----:B------:R-:W-:Y:S01]  /*1180*/  LDS R34, [R34+0x3c] ;  /* 0x00003c0022227984 */ /* 0x000fe20000000800 */
[----:B0-----:R-:W-:-:S03]  /*1190*/  IMAD R27, R14, R27, R28 ;  /* 0x0000001b0e1b7224 */ /* 0x001fc600078e021c */
[----:B------:R-:W0:Y:S01]  /*11a0*/  LDS R28, [R26+0x2c] ;  /* 0x00002c001a1c7984 */ /* 0x000e220000000800 */
[----:B-1----:R-:W-:-:S03]  /*11b0*/  IMAD R30, R15, R30, R27 ;  /* 0x0000001e0f1e7224 */ /* 0x002fc600078e021b */
[----:B------:R-:W1:Y:S01]  /*11c0*/  LDS R27, [R26+0x30] ;  /* 0x000030001a1b7984 */ /* 0x000e620000000800 */
[----:B--2---:R-:W-:-:S03]  /*11d0*/  IMAD R33, R16, R29, R30 ;  /* 0x0000001d10217224 */ /* 0x004fc600078e021e */
[----:B------:R-:W2:Y:S04]  /*11e0*/  LDS R30, [R26+0x34] ;  /* 0x000034001a1e7984 */ /* 0x000ea80000000800 */
[----:B------:R-:W5:Y:S01]  /*11f0*/  LDS R29, [R26+0x38] ;  /* 0x000038001a1d7984 */ /* 0x000f620000000800 */
[----:B---3--:R-:W-:-:S04]  /*1200*/  IMAD R32, R17, R32, R33 ;  /* 0x0000002011207224 */ /* 0x008fc800078e0221 */
[----:B----4-:R-:W-:-:S04]  /*1210*/  IMAD R31, R18, R31, R32 ;  /* 0x0000001f121f7224 */ /* 0x010fc800078e0220 */
[----:B0-----:R-:W-:-:S04]  /*1220*/  IMAD R28, R19, R28, R31 ;  /* 0x0000001c131c7224 */ /* 0x001fc800078e021f */
[----:B-1----:R-:W-:-:S04]  /*1230*/  IMAD R27, R20, R27, R28 ;  /* 0x0000001b141b7224 */ /* 0x002fc800078e021c */
[----:B--2---:R-:W-:-:S04]  /*1240*/  IMAD R27, R21, R30, R27 ;  /* 0x0000001e151b7224 */ /* 0x004fc800078e021b */
[----:B-----5:R-:W-:-:S04]  /*1250*/  IMAD R27, R22, R29, R27 ;  /* 0x0000001d161b7224 */ /* 0x020fc800078e021b */
[----:B------:R-:W-:Y:S01]  /*1260*/  IMAD R27, R7, R34, R27 ;  /* 0x00000022071b7224 */ /* 0x000fe200078e021b */
[----:B------:R-:W-:Y:S06]  /*1270*/  BRA.DIV UR4, `(.L_x_47413) ;  /* 0x0000000604847947 */ /* 0x000fec000b800000 */
[----:B------:R-:W0:Y:S02]  /*1280*/  SHFL.DOWN PT, R26, R27, 0x2, 0x1c1f ;  /* 0x085c1f001b1a7f89 */ /* 0x000e2400000e0000 */
[----:B0-----:R-:W-:-:S05]  /*1290*/  IADD3 R26, PT, PT, R27, R26, RZ ;  /* 0x0000001a1b1a7210 */ /* 0x001fca0007ffe0ff */
[----:B------:R0:W1:Y:S02]  /*12a0*/  SHFL.DOWN PT, R29, R26, 0x1, 0x1c1f ;  /* 0x083c1f001a1d7f89 */ /* 0x00006400000e0000 */
.L_x_47422:
[----:B------:R-:W-:Y:S01]  /*12b0*/  @!P1 IMAD R28, R25, 0x2, R0 ;  /* 0x00000002191c9824 */ /* 0x000fe200078e0200 */
[----:B-1----:R-:W-:Y:S02]  /*12c0*/  IADD3 R29, PT, PT, R26, R29, RZ ;  /* 0x0000001d1a1d7210 */ /* 0x002fe40007ffe0ff */
[----:B------:R-:W-:Y:S01]  /*12d0*/  LEA.HI R25, R4, R25, RZ, 0x1d ;  /* 0x0000001904197211 */ /* 0x000fe200078fe8ff */
[----:B0-----:R-:W-:-:S03]  /*12e0*/  @!P1 IMAD.U32 R26, R28, 0x4, R23 ;  /* 0x000000041c1a9824 */ /* 0x001fc600078e0017 */
        /* <DEDUP_REMOVED lines=8> */
[----:B------:R-:W-:Y:S01]  /*1370*/  IADD3 R0, PT, PT, R3, R4, RZ ;  /* 0x0000000403007210 */ /* 0x000fe20007ffe0ff */
[----:B------:R-:W-:Y:S01]  /*1380*/  BSSY.RECONVERGENT B0, `(.L_x_47415) ;  /* 0x000002f000007945 */ /* 0x000fe20003800200 */
[----:B------:R-:W-:Y:S02]  /*1390*/  ISETP.NE.U32.AND P2, PT, R4, RZ, PT ;  /* 0x000000ff0400720c */ /* 0x000fe40003f45070 */
[C---:B------:R-:W-:Y:S02]  /*13a0*/  ISETP.GE.U32.AND P0, PT, R0.reuse, 0x40, PT ;  /* 0x000000400000780c */ /* 0x040fe40003f06070 */
[----:B------:R-:W-:Y:S02]  /*13b0*/  VIMNMX.U32 R5, PT, PT, R0, 0x40, !PT ;  /* 0x0000004000057848 */ /* 0x000fe40007fe0000 */
[----:B------:R-:W-:-:S04]  /*13c0*/  SEL R7, RZ, 0x1, P0 ;  /* 0x00000001ff077807 */ /* 0x000fc80000000000 */
[----:B------:R-:W-:Y:S01]  /*13d0*/  IADD3 R5, PT, PT, R5, -R0, -R7 ;  /* 0x8000000005057210 */ /* 0x000fe20007ffe807 */
[----:B0-----:R-:W0:Y:S02]  /*13e0*/  MUFU.RCP R10, R10 ;  /* 0x0000000a000a7308 */ /* 0x001e240000001000 */
[----:B0-----:R-:W-:-:S06]  /*13f0*/  IADD3 R8, PT, PT, R10, 0xffffffe, RZ ;  /* 0x0ffffffe0a087810 */ /* 0x001fcc0007ffe0ff */
        /* <DEDUP_REMOVED lines=31> */
.L_x_47417:
        /* <DEDUP_REMOVED lines=8> */
.L_x_47416:
[----:B------:R-:W-:Y:S05]  /*1670*/  BSYNC.RECONVERGENT B0 ;  /* 0x0000000000007941 */ /* 0x000fea0003800200 */
.L_x_47415:
        /* <DEDUP_REMOVED lines=12> */
.L_x_47418:
        /* <DEDUP_REMOVED lines=21> */
.L_x_47413:
[----:B------:R-:W-:Y:S01]  /*1890*/  HFMA2 R31, -RZ, RZ, 0, 0.004024505615234375 ;  /* 0x00001c1fff1f7431 */ /* 0x000fe200000001ff */
[----:B------:R-:W-:Y:S01]  /*18a0*/  BSSY B0, `(.L_x_47419) ;  /* 0x0000006000007945 */ /* 0x000fe20003800000 */
[----:B------:R-:W-:Y:S02]  /*18b0*/  IMAD.MOV.U32 R30, RZ, RZ, 0x2 ;  /* 0x00000002ff1e7424 */ /* 0x000fe400078e00ff */
[----:B------:R-:W-:-:S07]  /*18c0*/  IMAD.MOV.U32 R28, RZ, RZ, -0x1 ;  /* 0xffffffffff1c7424 */ /* 0x000fce00078e00ff */
[----:B------:R-:W-:Y:S05]  /*18d0*/  WARPSYNC.COLLECTIVE R28, `(.L_x_47420) ;  /* 0x000000001c087348 */ /* 0x000fea0003c00000 */
[----:B------:R0:W1:Y:S02]  /*18e0*/  SHFL.DOWN P2, R29, R27, R30, R31 ;  /* 0x0800001e1b1d7389 */ /* 0x000064000004001f */
[----:B01----:R-:W-:Y:S05]  /*18f0*/  ENDCOLLECTIVE ;  /* 0x000000000000791b */ /* 0x003fea0003800000 */
.L_x_47420:
[----:B------:R-:W-:Y:S05]  /*1900*/  BSYNC B0 ;  /* 0x0000000000007941 */ /* 0x000fea0003800000 */
.L_x_47419:
        /* <DEDUP_REMOVED lines=9> */
.L_x_47421:
[----:B------:R-:W-:Y:S05]  /*19a0*/  BRA `(.L_x_47422) ;  /* 0xfffffff800407947 */ /* 0x000fea000383ffff */
        .weak           $__internal_236_$__cuda_sm20_div_u16
        .type           $__internal_236_$__cuda_sm20_div_u16,@function
        .size           $__internal_236_$__cuda_sm20_div_u16,(.L_x_58187 - $__internal_236_$__cuda_sm20_div_u16)
$__internal_236_$__cuda_sm20_div_u16:
        /* <DEDUP_REMOVED lines=18> */
[----:B------:R-:W-:Y:S06]  /*1ad0*/  RET.REL.NODEC R10 `(_Z9cuda_gemmIiLi256ELi1ELi1ELi128ELi64ELi64ELi32ELi1ELi1EEviiiPT_S1_S1_ii) ;  /* 0xffffffe40a487950 */ /* 0x000fec0003c3ffff */
.L_x_47423:
        /* <DEDUP_REMOVED lines=10> */
.L_x_58187:


//--------------------- .text._Z9cuda_gemmIiLi256ELi1ELi1ELi128ELi64ELi64ELi32ELi1ELi0EEviiiPT_S1_S1_ii --------------------------
	.section	.text._Z9cuda_gemmIiLi256ELi1ELi1ELi128ELi64ELi64ELi32ELi1ELi0EEviiiPT_S1_S1_ii,"ax",@progbits
	.align	128
        .global         _Z9cuda_gemmIiLi256ELi1ELi1ELi128ELi64ELi64ELi32ELi1ELi0EEviiiPT_S1_S1_ii
        .type           _Z9cuda_gemmIiLi256ELi1ELi1ELi128ELi64ELi64ELi32ELi1ELi0EEviiiPT_S1_S1_ii,@function
        .size           _Z9cuda_gemmIiLi256ELi1ELi1ELi128ELi64ELi64ELi32ELi1ELi0EEviiiPT_S1_S1_ii,(.L_x_58690 - _Z9cuda_gemmIiLi256ELi1ELi1ELi128ELi64ELi64ELi32ELi1ELi0EEviiiPT_S1_S1_ii)
        .other          _Z9cuda_gemmIiLi256ELi1ELi1ELi128ELi64ELi64ELi32ELi1ELi0EEviiiPT_S1_S1_ii,@"STO_CUDA_ENTRY STV_DEFAULT"
_Z9cuda_gemmIiLi256ELi1ELi1ELi128ELi64ELi64ELi32ELi1ELi0EEviiiPT_S1_S1_ii:
.text._Z9cuda_gemmIiLi256ELi1ELi1ELi128ELi64ELi64ELi32ELi1ELi0EEviiiPT_S1_S1_ii:
        /* <DEDUP_REMOVED lines=150> */
.L_x_47428:
        /* <DEDUP_REMOVED lines=9> */
.L_x_47427:
[----:B------:R-:W-:Y:S05]  /*09f0*/  BSYNC.RECONVERGENT B1 ;  /* 0x0000000000017941 */ /* 0x000fea0003800200 */
.L_x_47426:
[----:B------:R-:W-:Y:S05]  /*0a00*/  @!P1 BRA `(.L_x_47425) ;  /* 0x0000000000749947 */ /* 0x000fea0003800000 */
[----:B------:R-:W1:Y:S01]  /*0a10*/  S2R R20, SR_CgaCtaId ;  /* 0x0000000000147919 */ /* 0x000e620000008800 */
[----:B0-----:R-:W0:Y:S01]  /*0a20*/  LDC.64 R18, c[0x0][0x390] ;  /* 0x0000e400ff127b82 */ /* 0x001e220000000a00 */
[----:B------:R-:W-:-:S05]  /*0a30*/  MOV R11, 0x400 ;  /* 0x00000400000b7802 */ /* 0x000fca0000000f00 */
[----:B------:R-:W-:Y:S02]  /*0a40*/  VIADD R13, R11, 0x2080 ;  /* 0x000020800b0d7836 */ /* 0x000fe40000000000 */
[----:B------:R-:W-:-:S03]  /*0a50*/  IMAD.SHL.U32 R11, R7, 0x4, RZ ;  /* 0x00000004070b7824 */ /* 0x000fc600078e00ff */
[----:B-1----:R-:W-:-:S07]  /*0a60*/  LEA R28, R20, R13, 0x18 ;  /* 0x0000000d141c7211 */ /* 0x002fce00078ec0ff */
.L_x_47429:
        /* <DEDUP_REMOVED lines=23> */
.L_x_47425:
[----:B------:R-:W-:Y:S05]  /*0be0*/  BSYNC.RECONVERGENT B0 ;  /* 0x0000000000007941 */ /* 0x000fea0003800200 */
.L_x_47424:
        /* <DEDUP_REMOVED lines=41> */
.L_x_47434:
[----:B------:R-:W-:Y:S02]  /*0e80*/  IMAD R9, R18, 0x4, R13 ;  /* 0x0000000412097824 */ /* 0x000fe400078e020d */
[----:B------:R-:W-:Y:S02]  /*0e90*/  VIADD R11, R11, 0x1 ;  /* 0x000000010b0b7836 */ /* 0x000fe40000000000 */
[----:B------:R-:W-:Y:S01]  /*0ea0*/  IMAD.IADD R18, R7, 0x1, R18 ;  /* 0x0000000107127824 */ /* 0x000fe200078e0212 */
[----:B------:R0:W-:Y:S02]  /*0eb0*/  STS [R9], RZ ;  /* 0x000000ff09007388 */ /* 0x0001e40000000800 */
[----:B------:R-:W-:-:S13]  /*0ec0*/  ISETP.NE.AND P0, PT, R11, R20, PT ;  /* 0x000000140b00720c */ /* 0x000fda0003f05270 */
[----:B0-----:R-:W-:Y:S05]  /*0ed0*/  @P0 BRA `(.L_x_47434) ;  /* 0xfffffffc00e80947 */ /* 0x001fea000383ffff */
.L_x_47433:
[----:B------:R-:W-:Y:S05]  /*0ee0*/  BSYNC.RECONVERGENT B1 ;  /* 0x0000000000017941 */ /* 0x000fea0003800200 */
.L_x_47432:
[----:B------:R-:W-:Y:S05]  /*0ef0*/  @!P1 BRA `(.L_x_47431) ;  /* 0x00000000003c9947 */ /* 0x000fea0003800000 */
[----:B------:R-:W0:Y:S01]  /*0f00*/  S2R R20, SR_CgaCtaId ;  /* 0x0000000000147919 */ /* 0x000e220000008800 */
[----:B------:R-:W-:-:S05]  /*0f10*/  MOV R9, 0x400 ;  /* 0x0000040000097802 */ /* 0x000fca0000000f00 */
[----:B------:R-:W-:-:S05]  /*0f20*/  VIADD R9, R9, 0x2280 ;  /* 0x0000228009097836 */ /* 0x000fca0000000000 */
[----:B0-----:R-:W-:-:S07]  /*0f30*/  LEA R11, R20, R9, 0x18 ;  /* 0x00000009140b7211 */ /* 0x001fce00078ec0ff */
.L_x_47435:
        /* <DEDUP_REMOVED lines=11> */
.L_x_47431:
[----:B------:R-:W-:Y:S05]  /*0ff0*/  BSYNC.RECONVERGENT B0 ;  /* 0x0000000000007941 */ /* 0x000fea0003800200 */
.L_x_47430:
        /* <DEDUP_REMOVED lines=10> */
.L_x_47438:
        /* <DEDUP_REMOVED lines=8> */
.L_x_47437:
[----:B---3--:R-:W-:Y:S05]  /*1120*/  BSYNC.RECONVERGENT B0 ;  /* 0x0000000000007941 */ /* 0x008fea0003800200 */
.L_x_47436:
        /* <DEDUP_REMOVED lines=89> */
.L_x_47460:
        /* <DEDUP_REMOVED lines=20> */
.L_x_47441:
        /* <DEDUP_REMOVED lines=10> */
.L_x_47442:
        /* <DEDUP_REMOVED lines=10> */
.L_x_47443:
        /* <DEDUP_REMOVED lines=8> */
.L_x_47444:
        /* <DEDUP_REMOVED lines=10> */
.L_x_47445:
        /* <DEDUP_REMOVED lines=10> */
.L_x_47446:
        /* <DEDUP_REMOVED lines=14> */
.L_x_47447:
        /* <DEDUP_REMOVED lines=15> */
.L_x_47448:
        /* <DEDUP_REMOVED lines=15> */
.L_x_47449:
        /* <DEDUP_REMOVED lines=15> */
.L_x_47450:
        /* <DEDUP_REMOVED lines=13> */
.L_x_47451:
        /* <DEDUP_REMOVED lines=13> */
.L_x_47452:
        /* <DEDUP_REMOVED lines=13> */
.L_x_47453:
        /* <DEDUP_REMOVED lines=13> */
.L_x_47454:
        /* <DEDUP_REMOVED lines=13> */
.L_x_47455:
        /* <DEDUP_REMOVED lines=13> */
.L_x_47456:
        /* <DEDUP_REMOVED lines=9> */
.L_x_47459:
        /* <DEDUP_REMOVED lines=69> */
.L_x_47458:
[----:B------:R-:W-:Y:S05]  /*2870*/  BSYNC.RECONVERGENT B0 ;  /* 0x0000000000007941 */ /* 0x000fea0003800200 */
.L_x_47457:
[----:B------:R-:W-:Y:S05]  /*2880*/  BRA.U !UP0, `(.L_x_47460) ;  /* 0xffffffed088c7547 */ /* 0x000fea000b83ffff */
[----:B------:R-:W-:Y:S05]  /*2890*/  BRA `(.L_x_47439) ;  /* 0x0000002c00807947 */ /* 0x000fea0003800000 */
.L_x_47440:
        /* <DEDUP_REMOVED lines=86> */
.L_x_47481:
        /* <DEDUP_REMOVED lines=20> */
.L_x_47462:
        /* <DEDUP_REMOVED lines=8> */
.L_x_47463:
        /* <DEDUP_REMOVED lines=8> */
.L_x_47464:
        /* <DEDUP_REMOVED lines=8> */
.L_x_47465:
        /* <DEDUP_REMOVED lines=8> */
.L_x_47466:
        /* <DEDUP_REMOVED lines=8> */
.L_x_47467:
        /* <DEDUP_REMOVED lines=12> */
.L_x_47468:
        /* <DEDUP_REMOVED lines=13> */
.L_x_47469:
        /* <DEDUP_REMOVED lines=13> */
.L_x_47470:
        /* <DEDUP_REMOVED lines=13> */
.L_x_47471:
        /* <DEDUP_REMOVED lines=15> */
.L_x_47472:
        /* <DEDUP_REMOVED lines=13> */
.L_x_47473:
        /* <DEDUP_REMOVED lines=15> */
.L_x_47474:
        /* <DEDUP_REMOVED lines=15> */
.L_x_47475:
        /* <DEDUP_REMOVED lines=15> */
.L_x_47476:
        /* <DEDUP_REMOVED lines=15> */
.L_x_47477:
        /* <DEDUP_REMOVED lines=9> */
.L_x_47480:
        /* <DEDUP_REMOVED lines=67> */
.L_x_47479:
[----:B------:R-:W-:Y:S05]  /*3f30*/  BSYNC.RECONVERGENT B0 ;  /* 0x0000000000007941 */ /* 0x000fea0003800200 */
.L_x_47478:
[----:B------:R-:W-:Y:S05]  /*3f40*/  BRA.U !UP0, `(.L_x_47481) ;  /* 0xffffffed08ac7547 */ /* 0x000fea000b83ffff */
[----:B------:R-:W-:Y:S05]  /*3f50*/  BRA `(.L_x_47439) ;  /* 0x0000001400d07947 */ /* 0x000fea0003800000 */
.L_x_47461:
        /* <DEDUP_REMOVED lines=64> */
.L_x_47501:
        /* <DEDUP_REMOVED lines=19> */
.L_x_47482:
        /* <DEDUP_REMOVED lines=10> */
.L_x_47483:
        /* <DEDUP_REMOVED lines=10> */
.L_x_47484:
        /* <DEDUP_REMOVED lines=10> */
.L_x_47485:
        /* <DEDUP_REMOVED lines=10> */
.L_x_47486:
        /* <DEDUP_REMOVED lines=14> */
.L_x_47487:
        /* <DEDUP_REMOVED lines=11> */
.L_x_47488:
        /* <DEDUP_REMOVED lines=15> */
.L_x_47489:
        /* <DEDUP_REMOVED lines=12> */
.L_x_47490:
        /* <DEDUP_REMOVED lines=12> */
.L_x_47491:
        /* <DEDUP_REMOVED lines=15> */
.L_x_47492:
        /* <DEDUP_REMOVED lines=12> */
.L_x_47493:
        /* <DEDUP_REMOVED lines=12> */
.L_x_47494:
        /* <DEDUP_REMOVED lines=15> */
.L_x_47495:
        /* <DEDUP_REMOVED lines=11> */
.L_x_47496:
        /* <DEDUP_REMOVED lines=15> */
.L_x_47497:
[----:B------:R-:W-:Y:S05]  /*5010*/  @P0 BRA `(.L_x_47498) ;  /* 0x0000000400980947 */ /* 0x000fea0003800000 */
[----:B------:R-:W-:-:S07]  /*5020*/  IMAD.MOV.U32 R44, RZ, RZ, R6 ;  /* 0x000000ffff2c7224 */ /* 0x000fce00078e0006 */
.L_x_47500:
        /* <DEDUP_REMOVED lines=66> */
.L_x_47499:
        /* <DEDUP_REMOVED lines=35> */
.L_x_47498:
[----:B------:R-:W-:-:S13]  /*5680*/  ISETP.NE.AND P0, PT, R54, RZ, PT ;  /* 0x000000ff3600720c */ /* 0x000fda0003f05270 */
[----:B------:R-:W-:Y:S05]  /*5690*/  @!P0 BRA `(.L_x_47501) ;  /* 0xffffffec00308947 */ /* 0x000fea000383ffff */
.L_x_47439:
        /* <DEDUP_REMOVED lines=45> */
.L_x_47504:
        /* <DEDUP_REMOVED lines=8> */
.L_x_47503:
[----:B------:R-:W-:Y:S05]  /*59f0*/  BSYNC.RECONVERGENT B0 ;  /* 0x0000000000007941 */ /* 0x000fea0003800200 */
.L_x_47502:
        /* <DEDUP_REMOVED lines=12> */
.L_x_47505:
        /* <DEDUP_REMOVED lines=21> */
.L_x_47506:
        /* <DEDUP_REMOVED lines=15> */
.L_x_58690:


//--------------------- .text._Z9cuda_gemmIiLi256ELi1ELi1ELi128ELi64ELi64ELi32ELi0ELi1EEviiiPT_S1_S1_ii --------------------------
	.section	.text._Z9cuda_gemmIiLi256ELi1ELi1ELi128ELi64ELi64ELi32ELi0ELi1EEviiiPT_S1_S1_ii,"ax",@progbits
	.align	128
        .global         _Z9cuda_gemmIiLi256ELi1ELi1ELi128ELi64ELi64ELi32ELi0ELi1EEviiiPT_S1_S1_ii
        .type           _Z9cuda_gemmIiLi256ELi1ELi1ELi128ELi64ELi64ELi32ELi0ELi1EEviiiPT_S1_S1_ii,@function
        .size           _Z9cuda_gemmIiLi256ELi1ELi1ELi128ELi64ELi64ELi32ELi0ELi1EEviiiPT_S1_S1_ii,(.L_x_58188 - _Z9cuda_gemmIiLi256ELi1ELi1ELi128ELi64ELi64ELi32ELi0ELi1EEviiiPT_S1_S1_ii)
        .other          _Z9cuda_gemmIiLi256ELi1ELi1ELi128ELi64ELi64ELi32ELi0ELi1EEviiiPT_S1_S1_ii,@"STO_CUDA_ENTRY STV_DEFAULT"
_Z9cuda_gemmIiLi256ELi1ELi1ELi128ELi64ELi64ELi32ELi0ELi1EEviiiPT_S1_S1_ii:
.text._Z9cuda_gemmIiLi256ELi1ELi1ELi128ELi64ELi64ELi32ELi0ELi1EEviiiPT_S1_S1_ii:
        /* <DEDUP_REMOVED lines=36> */
.L_x_47507:
[----:B------:R-:W0:Y:S02]  /*0240*/  S2R R5, SR_CTAID.X ;  /* 0x0000000000057919 */ /* 0x000e240000002500 */
[----:B0-----:R-:W-:Y:S02]  /*0250*/  SHF.R.U32.HI R6, RZ, 0x6, R5 ;  /* 0x00000006ff067819 */ /* 0x001fe40000011605 */
[----:B------:R-:W-:-:S07]  /*0260*/  LOP3.LUT R5, R5, 0x3f, RZ, 0xc0, !PT ;  /* 0x0000003f05057812 */ /* 0x000fce00078ec0ff */
.L_x_47508:
[----:B------:R-:W0:Y:S08]  /*0270*/  LDC R3, c[0x0][0x360] ;  /* 0x0000d800ff037b82 */ /* 0x000e300000000800 */
[----:B------:R-:W1:Y:S08]  /*0280*/  S2UR UR6, SR_CTAID.Y ;  /* 0x00000000000679c3 */ /* 0x000e700000002600 */
[----:B------:R-:W1:Y:S02]  /*0290*/  LDC R0, c[0x0][0x374] ;  /* 0x0000dd00ff007b82 */ /* 0x000e640000000800 */
[----:B-1----:R-:W-:-:S13]  /*02a0*/  ISETP.LE.U32.AND P0, PT, R0, UR6, PT ;  /* 0x0000000600007c0c */ /* 0x002fda000bf03070 */
[----:B0-----:R-:W-:Y:S05]  /*02b0*/  @P0 EXIT ;  /* 0x000000000000094d */ /* 0x001fea0003800000 */
[C---:B------:R-:W-:Y:S01]  /*02c0*/  ISETP.GT.U32.AND P0, PT, R4.reuse, 0x7f, PT ;  /* 0x0000007f0400780c */ /* 0x040fe20003f04070 */
[----:B------:R-:W0:Y:S01]  /*02d0*/  LDCU.64 UR8, c[0x0][0x358] ;  /* 0x00006b00ff0877ac */ /* 0x000e220008000a00 */
[----:B------:R-:W-:Y:S01]  /*02e0*/  LEA.HI R0, R9, R9, RZ, 0x1 ;  /* 0x0000000909007211 */ /* 0x000fe200078f08ff */
[----:B------:R-:W-:Y:S01]  /*02f0*/  BSSY.RECONVERGENT B0, `(.L_x_47509) ;  /* 0x0000059000007945 */ /* 0x000fe20003800200 */
[----:B------:R-:W-:Y:S02]  /*0300*/  LOP3.LUT R7, R4, 0x1f, RZ, 0xc0, !PT ;  /* 0x0000001f04077812 */ /* 0x000fe400078ec0ff */
[----:B------:R-:W-:Y:S02]  /*0310*/  SHF.R.S32.HI R11, RZ, 0x1, R0 ;  /* 0x00000001ff0b7819 */ /* 0x000fe40000011400 */
[----:B------:R-:W-:-:S03]  /*0320*/  SHF.R.U32.HI R0, RZ, 0x2, R4 ;  /* 0x00000002ff007819 */ /* 0x000fc60000011604 */
[----:B------:R-:W-:Y:S01]  /*0330*/  IMAD R2, R11, R6, RZ ;  /* 0x000000060b027224 */ /* 0x000fe200078e02ff */
[----:B------:R-:W-:Y:S02]  /*0340*/  LEA R6, R6, R7, 0x5 ;  /* 0x0000000706067211 */ /* 0x000fe400078e28ff */
[----:B------:R-:W-:Y:S01]  /*0350*/  LOP3.LUT R0, R0, 0x1, RZ, 0xc0, !PT ;  /* 0x0000000100007812 */ /* 0x000fe200078ec0ff */
[----:B------:R-:W-:Y:S06]  /*0360*/  @P0 BRA `(.L_x_47510) ;  /* 0x0000000400440947 */ /* 0x000fec0003800000 */
[----:B------:R-:W1:Y:S01]  /*0370*/  I2F.U32.RP R14, R3 ;  /* 0x00000003000e7306 */ /* 0x000e620000209000 */
[----:B------:R-:W-:Y:S01]  /*0380*/  IADD3 R8, PT, PT, R4, R3, RZ ;  /* 0x0000000304087210 */ /* 0x000fe20007ffe0ff */
[----:B------:R-:W-:Y:S01]  /*0390*/  BSSY.RECONVERGENT B1, `(.L_x_47511) ;  /* 0x0000030000017945 */ /* 0x000fe20003800200 */
[----:B------:R-:W-:Y:S02]  /*03a0*/  ISETP.NE.U32.AND P2, PT, R3, RZ, PT ;  /* 0x000000ff0300720c */ /* 0x000fe40003f45070 */
[C---:B------:R-:W-:Y:S02]  /*03b0*/  ISETP.GE.U32.AND P0, PT, R8.reuse, 0x80, PT ;  /* 0x000000800800780c */ /* 0x040fe40003f06070 */
[----:B------:R-:W-:Y:S01]  /*03c0*/  VIMNMX.U32 R13, PT, PT, R8, 0x80, !PT ;  /* 0x00000080080d7848 */ /* 0x000fe20007fe0000 */
[----:B-1----:R-:W1:Y:S02]  /*03d0*/  MUFU.RCP R14, R14 ;  /* 0x0000000e000e7308 */ /* 0x002e640000001000 */
[----:B-1----:R-:W-:-:S02]  /*03e0*/  VIADD R10, R14, 0xffffffe ;  /* 0x0ffffffe0e0a7836 */ /* 0x002fc40000000000 */
[----:B------:R-:W-:-:S04]  /*03f0*/  IMAD.MOV.U32 R14, RZ, RZ, R4 ;  /* 0x000000ffff0e7224 */ /* 0x000fc800078e0004 */
[----:B------:R1:W2:Y:S02]  /*0400*/  F2I.FTZ.U32.TRUNC.NTZ R11, R10 ;  /* 0x0000000a000b7305 */ /* 0x0002a4000021f000 */
[----:B-1----:R-:W-:Y:S02]  /*0410*/  IMAD.MOV.U32 R10, RZ, RZ, RZ ;  /* 0x000000ffff0a7224 */ /* 0x002fe400078e00ff */
        /* <DEDUP_REMOVED lines=26> */
[----:B------:R-:W-:-:S03]  /*05c0*/  LEA R15, R5, R12, 0x7 ;  /* 0x0000000c050f7211 */ /* 0x000fc600078e38ff */
[----:B------:R-:W-:Y:S02]  /*05d0*/  IMAD R14, R8, R3, R4 ;  /* 0x00000003080e7224 */ /* 0x000fe400078e0204 */
[----:B------:R-:W-:Y:S01]  /*05e0*/  IMAD.MOV R16, RZ, RZ, -R8 ;  /* 0x000000ffff107224 */ /* 0x000fe200078e0a08 */
[----:B-1----:R-:W-:-:S06]  /*05f0*/  ULEA UR4, UR5, UR4, 0x18 ;  /* 0x0000000405047291 */ /* 0x002fcc000f8ec0ff */
[----:B------:R-:W-:-:S07]  /*0600*/  LEA R8, R4, UR4, 0x2 ;  /* 0x0000000404087c11 */ /* 0x000fce000f8e10ff */
.L_x_47513:
[----:B--2---:R-:W-:-:S06]  /*0610*/  IMAD.WIDE R12, R15, 0x4, R10 ;  /* 0x000000040f0c7825 */ /* 0x004fcc00078e020a */
[----:B0-----:R-:W2:Y:S01]  /*0620*/  LDG.E R13, desc[UR8][R12.64] ;  /* 0x000000080c0d7981 */ /* 0x001ea2000c1e1900 */
[----:B------:R-:W-:Y:S01]  /*0630*/  VIADD R16, R16, 0x1 ;  /* 0x0000000110107836 */ /* 0x000fe20000000000 */
[----:B------:R-:W-:-:S04]  /*0640*/  IADD3 R15, PT, PT, R3, R15, RZ ;  /* 0x0000000f030f7210 */ /* 0x000fc80007ffe0ff */
[----:B------:R-:W-:Y:S01]  /*0650*/  ISETP.NE.AND P0, PT, R16, RZ, PT ;  /* 0x000000ff1000720c */ /* 0x000fe20003f05270 */
[----:B--2---:R0:W-:Y:S02]  /*0660*/  STS [R8], R13 ;  /* 0x0000000d08007388 */ /* 0x0041e40000000800 */
[----:B0-----:R-:W-:-:S10]  /*0670*/  IMAD R8, R3, 0x4, R8 ;  /* 0x0000000403087824 */ /* 0x001fd400078e0208 */
[----:B------:R-:W-:Y:S05]  /*0680*/  @P0 BRA `(.L_x_47513) ;  /* 0xfffffffc00e00947 */ /* 0x000fea000383ffff */
.L_x_47512:
[----:B0-----:R-:W-:Y:S05]  /*0690*/  BSYNC.RECONVERGENT B1 ;  /* 0x0000000000017941 */ /* 0x001fea0003800200 */
.L_x_47511:
        /* <DEDUP_REMOVED lines=10> */
.L_x_47514:
        /* <DEDUP_REMOVED lines=16> */
[----:B--2---:R1:W-:Y:S04]  /*0840*/  STS [R25], R20 ;  /* 0x0000001419007388 */ /* 0x0043e80000000800 */
[----:B-----5:R1:W-:Y:S01]  /*0850*/  STS [R27], R12 ;  /* 0x0000000c1b007388 */ /* 0x0203e20000000800 */
[----:B0-----:R-:W-:Y:S01]  /*0860*/  IMAD R22, R3, 0x10, R22 ;  /* 0x0000001003167824 */ /* 0x001fe200078e0216 */
[----:B------:R-:W-:Y:S06]  /*0870*/  @!P0 BRA `(.L_x_47514) ;  /* 0xfffffffc00b08947 */ /* 0x000fec000383ffff */
.L_x_47510:
[----:B0-----:R-:W-:Y:S05]  /*0880*/  BSYNC.RECONVERGENT B0 ;  /* 0x0000000000007941 */ /* 0x001fea0003800200 */
.L_x_47509:
[----:B------:R-:W-:Y:S01]  /*0890*/  ISETP.GT.U32.AND P0, PT, R4, 0x3f, PT ;  /* 0x0000003f0400780c */ /* 0x000fe20003f04070 */
[----:B------:R-:W-:Y:S01]  /*08a0*/  BSSY.RECONVERGENT B0, `(.L_x_47515) ;  /* 0x0000041000007945 */ /* 0x000fe20003800200 */
[----:B------:R-:W-:-:S11]  /*08b0*/  SHF.R.U32.HI R8, RZ, 0x5, R3 ;  /* 0x00000005ff087819 */ /* 0x000fd60000011603 */
[----:B------:R-:W-:Y:S05]  /*08c0*/  @P0 BRA `(.L_x_47516) ;  /* 0x0000000000f80947 */ /* 0x000fea0003800000 */
[----:B------:R-:W0:Y:S01]  /*08d0*/  I2F.U32.RP R14, R3 ;  /* 0x00000003000e7306 */ /* 0x000e220000209000 */
[----:B------:R-:W-:Y:S01]  /*08e0*/  IMAD.IADD R13, R4, 0x1, R3 ;  /* 0x00000001040d7824 */ /* 0x000fe200078e0203 */
[----:B------:R-:W-:Y:S01]  /*08f0*/  ISETP.NE.U32.AND P2, PT, R3, RZ, PT ;  /* 0x000000ff0300720c */ /* 0x000fe20003f45070 */
[----:B------:R-:W-:Y:S03]  /*0900*/  BSSY.RECONVERGENT B1, `(.L_x_47517) ;  /* 0x0000029000017945 */ /* 0x000fe60003800200 */
[C---:B------:R-:W-:Y:S02]  /*0910*/  ISETP.GE.U32.AND P0, PT, R13.reuse, 0x40, PT ;  /* 0x000000400d00780c */ /* 0x040fe40003f06070 */
[----:B------:R-:W-:Y:S02]  /*0920*/  VIMNMX.U32 R9, PT, PT, R13, 0x40, !PT ;  /* 0x000000400d097848 */ /* 0x000fe40007fe0000 */
[----:B-1----:R-:W-:Y:S01]  /*0930*/  SEL R12, RZ, 0x1, P0 ;  /* 0x00000001ff0c7807 */ /* 0x002fe20000000000 */
[----:B0-----:R-:W0:Y:S02]  /*0940*/  MUFU.RCP R14, R14 ;  /* 0x0000000e000e7308 */ /* 0x001e240000001000 */
[----:B0-----:R-:W-:-:S06]  /*0950*/  VIADD R11, R14, 0xffffffe ;  /* 0x0ffffffe0e0b7836 */ /* 0x001fcc0000000000 */
[----:B------:R-:W0:Y:S02]  /*0960*/  F2I.FTZ.U32.TRUNC.NTZ R11, R11 ;  /* 0x0000000b000b7305 */ /* 0x000e24000021f000 */
[----:B0-----:R-:W-:-:S05]  /*0970*/  IADD3 R10, PT, PT, RZ, -R11, RZ ;  /* 0x8000000bff0a7210 */ /* 0x001fca0007ffe0ff */
[----:B------:R-:W-:Y:S02]  /*0980*/  IMAD R15, R10, R3, RZ ;  /* 0x000000030a0f7224 */ /* 0x000fe400078e02ff */
[----:B------:R-:W-:-:S04]  /*0990*/  IMAD.MOV.U32 R10, RZ, RZ, RZ ;  /* 0x000000ffff0a7224 */ /* 0x000fc800078e00ff */
        /* <DEDUP_REMOVED lines=26> */
.L_x_47519:
[----:B------:R-:W-:Y:S01]  /*0b40*/  VIADD R9, R9, 0x1 ;  /* 0x0000000109097836 */ /* 0x000fe20000000000 */
[----:B------:R0:W-:Y:S04]  /*0b50*/  STS [R12], RZ ;  /* 0x000000ff0c007388 */ /* 0x0001e80000000800 */
[----:B------:R-:W-:Y:S02]  /*0b60*/  ISETP.NE.AND P0, PT, R9, RZ, PT ;  /* 0x000000ff0900720c */ /* 0x000fe40003f05270 */
[----:B0-----:R-:W-:-:S11]  /*0b70*/  LEA R12, R3, R12, 0x2 ;  /* 0x0000000c030c7211 */ /* 0x001fd600078e10ff */
[----:B------:R-:W-:Y:S05]  /*0b80*/  @P0 BRA `(.L_x_47519) ;  /* 0xfffffffc00ec0947 */ /* 0x000fea000383ffff */
.L_x_47518:
[----:B------:R-:W-:Y:S05]  /*0b90*/  BSYNC.RECONVERGENT B1 ;  /* 0x0000000000017941 */ /* 0x000fea0003800200 */
.L_x_47517:
[----:B------:R-:W-:Y:S05]  /*0ba0*/  @!P1 BRA `(.L_x_47516) ;  /* 0x0000000000409947 */ /* 0x000fea0003800000 */
[----:B------:R-:W0:Y:S01]  /*0bb0*/  S2UR UR5, SR_CgaCtaId ;  /* 0x00000000000579c3 */ /* 0x000e220000008800 */
[----:B------:R-:W-:Y:S02]  /*0bc0*/  UMOV UR4, 0x400 ;  /* 0x0000040000047882 */ /* 0x000fe40000000000 */
[----:B------:R-:W-:-:S04]  /*0bd0*/  UIADD3 UR4, UPT, UPT, UR4, 0x2280, URZ ;  /* 0x0000228004047890 */ /* 0x000fc8000fffe0ff */
[----:B0-----:R-:W-:-:S06]  /*0be0*/  ULEA UR4, UR5, UR4, 0x18 ;  /* 0x0000000405047291 */ /* 0x001fcc000f8ec0ff */
[----:B------:R-:W-:-:S07]  /*0bf0*/  LEA R12, R10, UR4, 0x2 ;  /* 0x000000040a0c7c11 */ /* 0x000fce000f8e10ff */
.L_x_47520:
        /* <DEDUP_REMOVED lines=11> */
.L_x_47516:
[----:B------:R-:W-:Y:S05]  /*0cb0*/  BSYNC.RECONVERGENT B0 ;  /* 0x0000000000007941 */ /* 0x000fea0003800200 */
.L_x_47515:
[----:B--2---:R-:W0:Y:S01]  /*0cc0*/  S2R R11, SR_CgaCtaId ;  /* 0x00000000000b7919 */ /* 0x004e220000008800 */
[----:B------:R-:W-:Y:S02]  /*0cd0*/  SHF.R.U32.HI R9, RZ, 0x5, R4 ;  /* 0x00000005ff097819 */ /* 0x000fe40000011604 */
[----:B-1----:R-:W-:Y:S02]  /*0ce0*/  MOV R12, 0x400 ;  /* 0x00000400000c7802 */ /* 0x002fe40000000f00 */
[----:B------:R-:W-:Y:S01]  /*0cf0*/  MOV R15, 0xd70 ;  /* 0x00000d70000f7802 */ /* 0x000fe20000000f00 */
[----:B------:R-:W-:-:S05]  /*0d00*/  IMAD.IADD R10, R9, 0x1, R8 ;  /* 0x00000001090a7824 */ /* 0x000fca00078e0208 */
[----:B------:R-:W-:-:S04]  /*0d10*/  LOP3.LUT R10, R10, 0x3f, RZ, 0x3c, !PT ;  /* 0x0000003f0a0a7812 */ /* 0x000fc800078e3cff */
[----:B------:R-:W-:Y:S02]  /*0d20*/  LOP3.LUT R16, R10, 0xff, RZ, 0xc0, !PT ;  /* 0x000000ff0a107812 */ /* 0x000fe400078ec0ff */
[----:B0-----:R-:W-:Y:S02]  /*0d30*/  LEA R12, R11, R12, 0x18 ;  /* 0x0000000c0b0c7211 */ /* 0x001fe400078ec0ff */
[----:B------:R-:W-:-:S03]  /*0d40*/  LOP3.LUT R11, R8, 0xff, RZ, 0xc0, !PT ;  /* 0x000000ff080b7812 */ /* 0x000fc600078ec0ff */
[----:B------:R-:W-:-:S07]  /*0d50*/  IMAD R12, R7, 0x104, R12 ;  /* 0x00000104070c7824 */ /* 0x000fce00078e020c */
[----:B------:R-:W-:Y:S05]  /*0d60*/  CALL.REL.NOINC `($__internal_237_$__cuda_sm20_div_u16) ;  /* 0x0000001000007944 */ /* 0x000fea0003c00000 */
[----:B------:R-:W0:Y:S01]  /*0d70*/  LDC.64 R10, c[0x0][0x398] ;  /* 0x0000e600ff0a7b82 */ /* 0x000e220000000a00 */
[----:B------:R-:W-:Y:S01]  /*0d80*/  LOP3.LUT R20, R14, 0x3, RZ, 0xc0, !PT ;  /* 0x000000030e147812 */ /* 0x000fe200078ec0ff */
[----:B------:R-:W-:Y:S03]  /*0d90*/  BSSY.RECONVERGENT B0, `(.L_x_47521) ;  /* 0x000000f000007945 */ /* 0x000fe60003800200 */
[----:B------:R-:W-:-:S13]  /*0da0*/  ISETP.NE.AND P0, PT, R20, 0x2, PT ;  /* 0x000000021400780c */ /* 0x000fda0003f05270 */
[----:B------:R-:W-:Y:S05]  /*0db0*/  @!P0 BRA `(.L_x_47522) ;  /* 0x0000000000308947 */ /* 0x000fea0003800000 */
[----:B------:R-:W1:Y:S01]  /*0dc0*/  LDC.64 R16, c[0x0][0x398] ;  /* 0x0000e600ff107b82 */ /* 0x000e620000000a00 */
[----:B------:R-:W-:-:S07]  /*0dd0*/  MOV R7, RZ ;  /* 0x000000ff00077202 */ /* 0x000fce0000000f00 */
.L_x_47523:
        /* <DEDUP_REMOVED lines=10> */
.L_x_47522:
[----:B------:R-:W-:Y:S05]  /*0e80*/  BSYNC.RECONVERGENT B0 ;  /* 0x0000000000007941 */ /* 0x000fea0003800200 */
.L_x_47521:
[----:B------:R-:W-:Y:S01]  /*0e90*/  BSSY.RECONVERGENT B0, `(.L_x_47524) ;  /* 0x000001b000007945 */ /* 0x000fe20003800200 */
.L_x_47525:
[C---:B------:R-:W-:Y:S02]  /*0ea0*/  IMAD.IADD R15, R9.reuse, 0x1, R8 ;  /* 0x00000001090f7824 */ /* 0x040fe400078e0208 */
[----:B------:R-:W-:-:S03]  /*0eb0*/  IMAD R21, R9, 0x40, R6 ;  /* 0x0000004009157824 */ /* 0x000fc600078e0206 */
[----:B-1----:R-:W-:Y:S01]  /*0ec0*/  IADD3 R7, PT, PT, R15, R8, RZ ;  /* 0x000000080f077210 */ /* 0x002fe20007ffe0ff */
[----:B0-----:R-:W-:Y:S01]  /*0ed0*/  IMAD.WIDE R20, R21, 0x4, R10 ;  /* 0x0000000415147825 */ /* 0x001fe200078e020a */
[----:B------:R-:W-:-:S03]  /*0ee0*/  LEA R15, R15, R6, 0x6 ;  /* 0x000000060f0f7211 */ /* 0x000fc600078e30ff */
[C---:B--2---:R-:W-:Y:S02]  /*0ef0*/  IMAD.IADD R13, R7.reuse, 0x1, R8 ;  /* 0x00000001070d7824 */ /* 0x044fe400078e0208 */
        /* <DEDUP_REMOVED lines=21> */
.L_x_47524:
[----:B-1----:R-:W0:Y:S01]  /*1050*/  S2R R23, SR_CgaCtaId ;  /* 0x0000000000177919 */ /* 0x002e220000008800 */
[C---:B------:R-:W-:Y:S01]  /*1060*/  IMAD.SHL.U32 R6, R4.reuse, 0x10, RZ ;  /* 0x0000001004067824 */ /* 0x040fe200078e00ff */
[----:B------:R-:W-:Y:S01]  /*1070*/  MOV R22, 0x400 ;  /* 0x0000040000167802 */ /* 0x000fe20000000f00 */
[----:B------:R-:W-:Y:S01]  /*1080*/  BAR.SYNC.DEFER_BLOCKING 0x0 ;  /* 0x0000000000007b1d */ /* 0x000fe20000010000 */
[----:B------:R-:W-:Y:S02]  /*1090*/  LOP3.LUT P1, RZ, R4, 0x3, RZ, 0xc0, !PT ;  /* 0x0000000304ff7812 */ /* 0x000fe4000782c0ff */
[----:B------:R-:W-:Y:S01]  /*10a0*/  LOP3.LUT R7, R6, 0x30, RZ, 0xc0, !PT ;  /* 0x0000003006077812 */ /* 0x000fe200078ec0ff */
[----:B------:R-:W-:Y:S01]  /*10b0*/  VIADD R8, R22, 0x2080 ;  /* 0x0000208016087836 */ /* 0x000fe20000000000 */
[C---:B------:R-:W-:Y:S02]  /*10c0*/  IADD3 R6, PT, PT, R0.reuse, -0x1, RZ ;  /* 0xffffffff00067810 */ /* 0x040fe40007ffe0ff */
[C---:B------:R-:W-:Y:S01]  /*10d0*/  ISETP.NE.AND P0, PT, R0.reuse, RZ, PT ;  /* 0x000000ff0000720c */ /* 0x040fe20003f05270 */
[----:B------:R-:W-:Y:S01]  /*10e0*/  IMAD R27, R0, 0x40, R7 ;  /* 0x00000040001b7824 */ /* 0x000fe200078e0207 */
[----:B------:R-:W-:-:S04]  /*10f0*/  SHF.R.U32.HI R25, RZ, 0x3, R4 ;  /* 0x00000003ff197819 */ /* 0x000fc80000011604 */
[C---:B------:R-:W-:Y:S01]  /*1100*/  LOP3.LUT R7, R27.reuse, 0xf, R6, 0xf8, !PT ;  /* 0x0000000f1b077812 */ /* 0x040fe200078ef806 */
[----:B------:R-:W-:Y:S01]  /*1110*/  @!P1 VIADD R24, R22, 0x2280 ;  /* 0x0000228016189836 */ /* 0x000fe20000000000 */
[----:B------:R-:W-:Y:S02]  /*1120*/  LOP3.LUT R6, R27, R0, RZ, 0xfc, !PT ;  /* 0x000000001b067212 */ /* 0x000fe400078efcff */
[C---:B0-----:R-:W-:Y:S02]  /*1130*/  LEA R8, R23.reuse, R8, 0x18 ;  /* 0x0000000817087211 */ /* 0x041fe400078ec0ff */
[----:B------:R-:W-:Y:S02]  /*1140*/  LEA R22, R23, R22, 0x18 ;  /* 0x0000001617167211 */ /* 0x000fe400078ec0ff */
[----:B------:R-:W-:Y:S01]  /*1150*/  LEA R17, R7, R8, 0x2 ;  /* 0x0000000807117211 */ /* 0x000fe200078e10ff */
[----:B------:R-:W-:Y:S01]  /*1160*/  IMAD R26, R6, 0x4, R8 ;  /* 0x00000004061a7824 */ /* 0x000fe200078e0208 */
[----:B------:R-:W-:Y:S01]  /*1170*/  @!P1 LEA R23, R23, R24, 0x18 ;  /* 0x0000001817179211 */ /* 0x000fe200078ec0ff */
[----:B------:R-:W-:-:S02]  /*1180*/  IMAD R24, R0, -0x3f, R27 ;  /* 0xffffffc100187824 */ /* 0x000fc400078e021b */
        /* <DEDUP_REMOVED lines=16> */
.L_x_47527:
        /* <DEDUP_REMOVED lines=15> */
[----:B---3--:R-:W-:Y:S02]  /*1380*/  IMAD R31, R10, R31, R33 ;  /* 0x0000001f0a1f7224 */ /* 0x008fe400078e0221 */
[----:B------:R-:W-:Y:S02]  /*1390*/  VIADD R33, R26, 0xffffffc0 ;  /* 0xffffffc01a217836 */ /* 0x000fe40000000000 */
[----:B----4-:R-:W-:Y:S02]  /*13a0*/  IMAD R32, R11, R32, R31 ;  /* 0x000000200b207224 */ /* 0x010fe400078e021f */
[----:B------:R-:W3:Y:S01]  /*13b0*/  LDS R31, [R26+0x24] ;  /* 0x000024001a1f7984 */ /* 0x000ee20000000800 */
[----:B------:R-:W-:Y:S02]  /*13c0*/  @!P0 IMAD.MOV R33, RZ, RZ, R26 ;  /* 0x000000ffff218224 */ /* 0x000fe400078e021a */
        /* <DEDUP_REMOVED lines=21> */
.L_x_47535:
        /* <DEDUP_REMOVED lines=12> */
[----:B------:R-:W-:Y:S01]  /*15e0*/  IADD3 R0, PT, PT, R4, R3, RZ ;  /* 0x0000000304007210 */ /* 0x000fe20007ffe0ff */
[----:B------:R-:W2:Y:S01]  /*15f0*/  LDCU UR4, c[0x0][0x388] ;  /* 0x00007100ff0477ac */ /* 0x000ea20008000800 */
[----:B------:R-:W-:Y:S01]  /*1600*/  ISETP.NE.U32.AND P2, PT, R3, RZ, PT ;  /* 0x000000ff0300720c */ /* 0x000fe20003f45070 */
[----:B------:R-:W-:Y:S01]  /*1610*/  IMAD R2, R5, 0x2, R2 ;  /* 0x0000000205027824 */ /* 0x000fe200078e0202 */
[C---:B------:R-:W-:Y:S01]  /*1620*/  ISETP.GE.U32.AND P0, PT, R0.reuse, 0x40, PT ;  /* 0x000000400000780c */ /* 0x040fe20003f06070 */
[----:B------:R-:W-:Y:S01]  /*1630*/  BSSY.RECONVERGENT B0, `(.L_x_47528) ;  /* 0x0000033000007945 */ /* 0x000fe20003800200 */
[----:B------:R-:W-:Y:S01]  /*1640*/  VIMNMX.U32 R9, PT, PT, R0, 0x40, !PT ;  /* 0x0000004000097848 */ /* 0x000fe20007fe0000 */
[----:B0-----:R-:W0:Y:S01]  /*1650*/  MUFU.RCP R10, R10 ;  /* 0x0000000a000a7308 */ /* 0x001e220000001000 */
[----:B--2---:R-:W-:-:S04]  /*1660*/  USHF.R.S32.HI UR5, URZ, 0x1f, UR4 ;  /* 0x0000001fff057899 */ /* 0x004fc80008011404 */
[----:B------:R-:W-:-:S04]  /*1670*/  ULEA.HI UR4, UR5, UR4, URZ, 0x6 ;  /* 0x0000000405047291 */ /* 0x000fc8000f8f30ff */
[----:B------:R-:W-:Y:S01]  /*1680*/  USHF.R.S32.HI UR4, URZ, 0x6, UR4 ;  /* 0x00000006ff047899 */ /* 0x000fe20008011404 */
[----:B0-----:R-:W-:-:S04]  /*1690*/  VIADD R6, R10, 0xffffffe ;  /* 0x0ffffffe0a067836 */ /* 0x001fc80000000000 */
[----:B------:R0:W2:Y:S02]  /*16a0*/  F2I.FTZ.U32.TRUNC.NTZ R7, R6 ;  /* 0x0000000600077305 */ /* 0x0000a4000021f000 */
[----:B0-----:R-:W-:Y:S02]  /*16b0*/  IMAD.MOV.U32 R6, RZ, RZ, RZ ;  /* 0x000000ffff067224 */ /* 0x001fe400078e00ff */
[----:B--2---:R-:W-:-:S04]  /*16c0*/  IMAD.MOV R8, RZ, RZ, -R7 ;  /* 0x000000ffff087224 */ /* 0x004fc800078e0a07 */
[----:B------:R-:W-:Y:S01]  /*16d0*/  IMAD R11, R8, R3, RZ ;  /* 0x00000003080b7224 */ /* 0x000fe200078e02ff */
[----:B------:R-:W-:-:S03]  /*16e0*/  SEL R8, RZ, 0x1, P0 ;  /* 0x00000001ff087807 */ /* 0x000fc60000000000 */
[----:B------:R-:W-:Y:S01]  /*16f0*/  IMAD.HI.U32 R11, R7, R11, R6 ;  /* 0x0000000b070b7227 */ /* 0x000fe200078e0006 */
[----:B------:R-:W-:Y:S01]  /*1700*/  IADD3 R0, PT, PT, R9, -R0, -R8 ;  /* 0x8000000009007210 */ /* 0x000fe20007ffe808 */
[----:B------:R-:W0:Y:S04]  /*1710*/  LDC R7, c[0x0][0x384] ;  /* 0x0000e100ff077b82 */ /* 0x000e280000000800 */
[----:B------:R-:W-:-:S04]  /*1720*/  IMAD.HI.U32 R11, R11, R0, RZ ;  /* 0x000000000b0b7227 */ /* 0x000fc800078e00ff */
[----:B------:R-:W-:-:S04]  /*1730*/  IMAD.MOV R6, RZ, RZ, -R11 ;  /* 0x000000ffff067224 */ /* 0x000fc800078e0a0b */
[----:B------:R-:W-:-:S05]  /*1740*/  IMAD R0, R3, R6, R0 ;  /* 0x0000000603007224 */ /* 0x000fca00078e0200 */
[----:B------:R-:W-:Y:S01]  /*1750*/  ISETP.GE.U32.AND P0, PT, R0, R3, PT ;  /* 0x000000030000720c */ /* 0x000fe20003f06070 */
[----:B0-----:R-:W-:-:S12]  /*1760*/  IMAD R13, R7, UR6, R2 ;  /* 0x00000006070d7c24 */ /* 0x001fd8000f8e0202 */
        /* <DEDUP_REMOVED lines=15> */
[----:B------:R-:W2:Y:S03]  /*1860*/  LDC.64 R8, c[0x0][0x3a0] ;  /* 0x0000e800ff087b82 */ /* 0x000ea60000000a00 */
[----:B------:R-:W-:Y:S01]  /*1870*/  IADD3 R2, PT, PT, -R0, RZ, RZ ;  /* 0x000000ff00027210 */ /* 0x000fe20007ffe1ff */
[----:B0-----:R-:W-:-:S06]  /*1880*/  ULEA UR5, UR6, UR5, 0x18 ;  /* 0x0000000506057291 */ /* 0x001fcc000f8ec0ff */
[----:B------:R-:W-:-:S07]  /*1890*/  LEA R0, R4, UR5, 0x2 ;  /* 0x0000000504007c11 */ /* 0x000fce000f8e10ff */
.L_x_47530:
[----:B0-----:R0:W3:Y:S01]  /*18a0*/  LDS R11, [R0] ;  /* 0x00000000000b7984 */ /* 0x0010e20000000800 */
        /* <DEDUP_REMOVED lines=8> */
[----:B--2---:R-:W-:-:S05]  /*1930*/  IMAD.WIDE R6, R5, 0x4, R8 ;  /* 0x0000000405067825 */ /* 0x004fca00078e0208 */
[----:B---3--:R0:W-:Y:S01]  /*1940*/  STG.E desc[UR8][R6.64], R11 ;  /* 0x0000000b06007986 */ /* 0x0081e2000c101908 */
[----:B------:R-:W-:Y:S05]  /*1950*/  @P0 BRA `(.L_x_47530) ;  /* 0xfffffffc00d00947 */ /* 0x000fea000383ffff */
.L_x_47529:
[----:B------:R-:W-:Y:S05]  /*1960*/  BSYNC.RECONVERGENT B0 ;  /* 0x0000000000007941 */ /* 0x000fea0003800200 */
.L_x_47528:
        /* <DEDUP_REMOVED lines=8> */
[----:B------:R-:W-:Y:S01]  /*19f0*/  IADD3 R23, PT, PT, R13, R0, RZ ;  /* 0x000000000d177210 */ /* 0x000fe20007ffe0ff */
[----:B------:R-:W-:Y:S02]  /*1a00*/  IMAD R0, R3, 0x2, R4 ;  /* 0x0000000203007824 */ /* 0x000fe400078e0204 */
[----:B------:R-:W-:Y:S02]  /*1a10*/  IMAD.IADD R22, R13, 0x1, R2 ;  /* 0x000000010d167824 */ /* 0x000fe400078e0202 */
[----:B------:R-:W-:Y:S01]  /*1a20*/  IMAD R2, R3, 0x3, R4 ;  /* 0x0000000303027824 */ /* 0x000fe200078e0204 */
[----:B--2---:R-:W-:-:S06]  /*1a30*/  ULEA UR5, UR6, UR5, 0x18 ;  /* 0x0000000506057291 */ /* 0x004fcc000f8ec0ff */
[----:B------:R-:W-:-:S07]  /*1a40*/  LEA R18, R4, UR5, 0x2 ;  /* 0x0000000504127c11 */ /* 0x000fce000f8e10ff */
.L_x_47531:
[C---:B--2---:R-:W-:Y:S01]  /*1a50*/  LEA R10, R3.reuse, R18, 0x2 ;  /* 0x00000012030a7211 */ /* 0x044fe200078e10ff */
[C-C-:B------:R-:W-:Y:S01]  /*1a60*/  IMAD R14, R3.reuse, 0x8, R18.reuse ;  /* 0x00000008030e7824 */ /* 0x140fe200078e0212 */
[----:B------:R-:W2:Y:S01]  /*1a70*/  LDS R5, [R18] ;  /* 0x0000000012057984 */ /* 0x000ea20000000800 */
[C---:B------:R-:W-:Y:S01]  /*1a80*/  IMAD R20, R3.reuse, 0xc, R18 ;  /* 0x0000000c03147824 */ /* 0x040fe200078e0212 */
[----:B------:R-:W-:Y:S02]  /*1a90*/  SHF.R.U32.HI R24, RZ, 0x1, R4 ;  /* 0x00000001ff187819 */ /* 0x000fe40000011604 */
[----:B------:R3:W4:Y:S01]  /*1aa0*/  LDS R17, [R10] ;  /* 0x000000000a117984 */ /* 0x0007220000000800 */
[--C-:B------:R-:W-:Y:S01]  /*1ab0*/  SHF.R.U32.HI R8, RZ, 0x1, R16.reuse ;  /* 0x00000001ff087819 */ /* 0x100fe20000011610 */
[C---:B------:R-:W-:Y:S01]  /*1ac0*/  IMAD R16, R3.reuse, 0x4, R16 ;  /* 0x0000000403107824 */ /* 0x040fe200078e0210 */
[----:B------:R-:W-:Y:S01]  /*1ad0*/  SHF.R.U32.HI R12, RZ, 0x1, R0 ;  /* 0x00000001ff0c7819 */ /* 0x000fe20000011600 */
[----:B------:R5:W1:Y:S01]  /*1ae0*/  LDS R19, [R14] ;  /* 0x000000000e137984 */ /* 0x000a620000000800 */
[----:B------:R-:W-:Y:S01]  /*1af0*/  SHF.R.U32.HI R15, RZ, 0x1, R2 ;  /* 0x00000001ff0f7819 */ /* 0x000fe20000011602 */
[----:B------:R-:W-:Y:S01]  /*1b00*/  IMAD R9, R24, UR4, R23 ;  /* 0x0000000418097c24 */ /* 0x000fe2000f8e0217 */
[C---:B------:R-:W-:Y:S01]  /*1b10*/  IADD3 R4, PT, PT, R3.reuse, R4, R3 ;  /* 0x0000000403047210 */ /* 0x040fe20007ffe003 */
[----:B------:R-:W1:Y:S01]  /*1b20*/  LDS R21, [R20] ;  /* 0x0000000014157984 */ /* 0x000e620000000800 */
[--C-:B------:R-:W-:Y:S01]  /*1b30*/  IMAD R11, R8, UR4, R22.reuse ;  /* 0x00000004080b7c24 */ /* 0x100fe2000f8e0216 */
[C---:B------:R-:W-:Y:S01]  /*1b40*/  LEA R2, R3.reuse, R2, 0x2 ;  /* 0x0000000203027211 */ /* 0x040fe200078e10ff */
[----:B------:R-:W-:Y:S01]  /*1b50*/  IMAD R13, R12, UR4, R23 ;  /* 0x000000040c0d7c24 */ /* 0x000fe2000f8e0217 */
[----:B------:R-:W-:Y:S01]  /*1b60*/  IADD3 R4, PT, PT, R3, R4, R3 ;  /* 0x0000000403047210 */ /* 0x000fe20007ffe003 */
[----:B------:R-:W-:-:S02]  /*1b70*/  IMAD R15, R15, UR4, R22 ;  /* 0x000000040f0f7c24 */ /* 0x000fc4000f8e0216 */
[----:B0-----:R-:W-:Y:S01]  /*1b80*/  IMAD.WIDE R8, R9, 0x4, R6 ;  /* 0x0000000409087825 */ /* 0x001fe200078e0206 */
[----:B------:R-:W-:-:S03]  /*1b90*/  ISETP.GE.U32.AND P0, PT, R4, 0x40, PT ;  /* 0x000000400400780c */ /* 0x000fc60003f06070 */
[----:B---3--:R-:W-:-:S04]  /*1ba0*/  IMAD.WIDE R10, R11, 0x4, R6 ;  /* 0x000000040b0a7825 */ /* 0x008fc800078e0206 */
[----:B------:R-:W-:-:S04]  /*1bb0*/  IMAD.WIDE R12, R13, 0x4, R6 ;  /* 0x000000040d0c7825 */ /* 0x000fc800078e0206 */
[----:B-----5:R-:W-:-:S04]  /*1bc0*/  IMAD.WIDE R14, R15, 0x4, R6 ;  /* 0x000000040f0e7825 */ /* 0x020fc800078e0206 */
        /* <DEDUP_REMOVED lines=8> */
.L_x_47526:
[----:B------:R-:W-:Y:S01]  /*1c50*/  HFMA2 R30, -RZ, RZ, 0, 1.1920928955078125e-07 ;  /* 0x00000002ff1e7431 */ /* 0x000fe200000001ff */
[----:B------:R-:W-:Y:S01]  /*1c60*/  BSSY B0, `(.L_x_47532) ;  /* 0x0000006000007945 */ /* 0x000fe20003800000 */
[----:B------:R-:W-:Y:S02]  /*1c70*/  IMAD.MOV.U32 R31, RZ, RZ, 0x1c1f ;  /* 0x00001c1fff1f7424 */ /* 0x000fe400078e00ff */
[----:B------:R-:W-:-:S07]  /*1c80*/  IMAD.MOV.U32 R28, RZ, RZ, -0x1 ;  /* 0xffffffffff1c7424 */ /* 0x000fce00078e00ff */
[----:B------:R-:W-:Y:S05]  /*1c90*/  WARPSYNC.COLLECTIVE R28, `(.L_x_47533) ;  /* 0x000000001c087348 */ /* 0x000fea0003c00000 */
[----:B------:R0:W1:Y:S02]  /*1ca0*/  SHFL.DOWN P2, R29, R27, R30, R31 ;  /* 0x0800001e1b1d7389 */ /* 0x000064000004001f */
[----:B01----:R-:W-:Y:S05]  /*1cb0*/  ENDCOLLECTIVE ;  /* 0x000000000000791b */ /* 0x003fea0003800000 */
.L_x_47533:
[----:B------:R-:W-:Y:S05]  /*1cc0*/  BSYNC B0 ;  /* 0x0000000000007941 */ /* 0x000fea0003800000 */
.L_x_47532:
        /* <DEDUP_REMOVED lines=9> */
.L_x_47534:
[----:B------:R-:W-:Y:S05]  /*1d60*/  BRA `(.L_x_47535) ;  /* 0xfffffff400ec7947 */ /* 0x000fea000383ffff */
        .weak           $__internal_237_$__cuda_sm20_div_u16
        .type           $__internal_237_$__cuda_sm20_div_u16,@function
        .size           $__internal_237_$__cuda_sm20_div_u16,(.L_x_58188 - $__internal_237_$__cuda_sm20_div_u16)
$__internal_237_$__cuda_sm20_div_u16:
[----:B------:R-:W0:Y:S01]  /*1d70*/  I2F.U16 R7, R11 ;  /* 0x0000000b00077306 */ /* 0x000e220000101000 */
[----:B------:R-:W-:Y:S02]  /*1d80*/  MOV R10, 0x4b800000 ;  /* 0x4b800000000a7802 */ /* 0x000fe40000000f00 */
        /* <DEDUP_REMOVED lines=16> */
[----:B------:R-:W-:Y:S06]  /*1e90*/  RET.REL.NODEC R10 `(_Z9cuda_gemmIiLi256ELi1ELi1ELi128ELi64ELi64ELi32ELi0ELi1EEviiiPT_S1_S1_ii) ;  /* 0xffffffe00a587950 */ /* 0x000fec0003c3ffff */
.L_x_47536:
        /* <DEDUP_REMOVED lines=14> */
.L_x_58188:


//--------------------- .text._Z9cuda_gemmIiLi256ELi1ELi1ELi128ELi64ELi64ELi32ELi0ELi0EEviiiPT_S1_S1_ii --------------------------
	.section	.text._Z9cuda_gemmIiLi256ELi1ELi1ELi128ELi64ELi64ELi32ELi0ELi0EEviiiPT_S1_S1_ii,"ax",@progbits
	.align	128
        .global         _Z9cuda_gemmIiLi256ELi1ELi1ELi128ELi64ELi64ELi32ELi0ELi0EEviiiPT_S1_S1_ii
        .type           _Z9cuda_gemmIiLi256ELi1ELi1ELi128ELi64ELi64ELi32ELi0ELi0EEviiiPT_S1_S1_ii,@function
        .size           _Z9cuda_gemmIiLi256ELi1ELi1ELi128ELi64ELi64ELi32ELi0ELi0EEviiiPT_S1_S1_ii,(.L_x_58692 - _Z9cuda_gemmIiLi256ELi1ELi1ELi128ELi64ELi64ELi32ELi0ELi0EEviiiPT_S1_S1_ii)
        .other          _Z9cuda_gemmIiLi256ELi1ELi1ELi128ELi64ELi64ELi32ELi0ELi0EEviiiPT_S1_S1_ii,@"STO_CUDA_ENTRY STV_DEFAULT"
_Z9cuda_gemmIiLi256ELi1ELi1ELi128ELi64ELi64ELi32ELi0ELi0EEviiiPT_S1_S1_ii:
.text._Z9cuda_gemmIiLi256ELi1ELi1ELi128ELi64ELi64ELi32ELi0ELi0EEviiiPT_S1_S1_ii:
        /* <DEDUP_REMOVED lines=40> */
.L_x_47537:
[----:B------:R-:W0:Y:S02]  /*0280*/  S2R R10, SR_CTAID.X ;  /* 0x00000000000a7919 */ /* 0x000e240000002500 */
[----:B0-----:R-:W-:Y:S02]  /*0290*/  SHF.R.U32.HI R14, RZ, 0x6, R10 ;  /* 0x00000006ff0e7819 */ /* 0x001fe4000001160a */
[----:B------:R-:W-:-:S07]  /*02a0*/  LOP3.LUT R10, R10, 0x3f, RZ, 0xc0, !PT ;  /* 0x0000003f0a0a7812 */ /* 0x000fce00078ec0ff */
.L_x_47538:
        /* <DEDUP_REMOVED lines=45> */
[----:B-1----:R-:W-:-:S03]  /*0580*/  IMAD.MOV.U32 R2, RZ, RZ, RZ ;  /* 0x000000ffff027224 */ /* 0x002fc600078e00ff */
        /* <DEDUP_REMOVED lines=8> */
[----:B------:R-:W-:Y:S02]  /*0610*/  @P1 IADD3 R6, PT, PT, R6, 0x1, RZ ;  /* 0x0000000106061810 */ /* 0x000fe40007ffe0ff */
[----:B--2---:R-:W-:Y:S02]  /*0620*/  ISETP.LE.U32.AND P1, PT, R0, UR7, PT ;  /* 0x0000000700007c0c */ /* 0x004fe4000bf23070 */
[----:B------:R-:W-:-:S05]  /*0630*/  SEL R6, R17, R6, !P0 ;  /* 0x0000000611067207 */ /* 0x000fca0004000000 */
[----:B------:R-:W-:-:S04]  /*0640*/  IMAD.MOV R5, RZ, RZ, -R6 ;  /* 0x000000ffff057224 */ /* 0x000fc800078e0a06 */
[----:B------:R-:W-:Y:S02]  /*0650*/  IMAD R3, R8, R5, R12 ;  /* 0x0000000508037224 */ /* 0x000fe400078e020c */
[----:B0-----:R-:W-:Y:S05]  /*0660*/  @P1 EXIT ;  /* 0x000000000000194d */ /* 0x001fea0003800000 */
        /* <DEDUP_REMOVED lines=9> */
[----:B------:R-:W-:-:S03]  /*0700*/  IMAD.HI.U32 R0, R4, R7, RZ ;  /* 0x0000000704007227 */ /* 0x000fc600078e00ff */
[----:B------:R-:W-:Y:S01]  /*0710*/  ISETP.GE.U32.AND P3, PT, R19, R18, PT ;  /* 0x000000121300720c */ /* 0x000fe20003f66070 */
[----:B------:R-:W-:Y:S02]  /*0720*/  IMAD R3, R18, R5, R3 ;  /* 0x0000000512037224 */ /* 0x000fe400078e0203 */
        /* <DEDUP_REMOVED lines=63> */
[----:B------:R-:W-:Y:S02]  /*0b20*/  VIADD R15, R17, 0x1 ;  /* 0x00000001110f7836 */ /* 0x000fe40000000000 */
[----:B------:R-:W-:-:S03]  /*0b30*/  IMAD.MOV.U32 R17, RZ, RZ, RZ ;  /* 0x000000ffff117224 */ /* 0x000fc600078e00ff */
[----:B------:R-:W-:Y:S02]  /*0b40*/  LOP3.LUT R26, R15, 0x3, RZ, 0xc0, !PT ;  /* 0x000000030f1a7812 */ /* 0x000fe400078ec0ff */
[----:B0-----:R-:W-:-:S07]  /*0b50*/  LEA R19, R24, R19, 0x18 ;  /* 0x0000001318137211 */ /* 0x001fce00078ec0ff */
.L_x_47543:
        /* <DEDUP_REMOVED lines=10> */
.L_x_47542:
[----:B------:R-:W-:Y:S05]  /*0c00*/  BSYNC.RECONVERGENT B1 ;  /* 0x0000000000017941 */ /* 0x000fea0003800200 */
.L_x_47541:
[----:B------:R-:W-:Y:S05]  /*0c10*/  @!P1 BRA `(.L_x_47540) ;  /* 0x0000000000749947 */ /* 0x000fea0003800000 */
[----:B0-----:R-:W0:Y:S01]  /*0c20*/  S2R R24, SR_CgaCtaId ;  /* 0x0000000000187919 */ /* 0x001e220000008800 */
[----:B------:R-:W-:-:S05]  /*0c30*/  MOV R15, 0x400 ;  /* 0x00000400000f7802 */ /* 0x000fca0000000f00 */
[----:B------:R-:W-:Y:S02]  /*0c40*/  VIADD R17, R15, 0x2080 ;  /* 0x000020800f117836 */ /* 0x000fe40000000000 */
[----:B------:R-:W-:-:S03]  /*0c50*/  IMAD.SHL.U32 R15, R7, 0x4, RZ ;  /* 0x00000004070f7824 */ /* 0x000fc600078e00ff */
[----:B0-----:R-:W-:-:S07]  /*0c60*/  LEA R33, R24, R17, 0x18 ;  /* 0x0000001118217211 */ /* 0x001fce00078ec0ff */
.L_x_47544:
        /* <DEDUP_REMOVED lines=24> */
.L_x_47540:
[----:B------:R-:W-:Y:S05]  /*0df0*/  BSYNC.RECONVERGENT B0 ;  /* 0x0000000000007941 */ /* 0x000fea0003800200 */
.L_x_47539:
        /* <DEDUP_REMOVED lines=41> */
.L_x_47549:
[----:B------:R-:W-:Y:S02]  /*1090*/  IMAD R15, R24, 0x4, R19 ;  /* 0x00000004180f7824 */ /* 0x000fe400078e0213 */
[----:B------:R-:W-:Y:S02]  /*10a0*/  VIADD R17, R17, 0x1 ;  /* 0x0000000111117836 */ /* 0x000fe40000000000 */
[----:B------:R-:W-:Y:S01]  /*10b0*/  IMAD.IADD R24, R7, 0x1, R24 ;  /* 0x0000000107187824 */ /* 0x000fe200078e0218 */
[----:B------:R0:W-:Y:S02]  /*10c0*/  STS [R15], RZ ;  /* 0x000000ff0f007388 */ /* 0x0001e40000000800 */
[----:B------:R-:W-:-:S13]  /*10d0*/  ISETP.NE.AND P0, PT, R17, R26, PT ;  /* 0x0000001a1100720c */ /* 0x000fda0003f05270 */
[----:B0-----:R-:W-:Y:S05]  /*10e0*/  @P0 BRA `(.L_x_47549) ;  /* 0xfffffffc00e80947 */ /* 0x001fea000383ffff */
.L_x_47548:
[----:B------:R-:W-:Y:S05]  /*10f0*/  BSYNC.RECONVERGENT B1 ;  /* 0x0000000000017941 */ /* 0x000fea0003800200 */
.L_x_47547:
[----:B------:R-:W-:Y:S05]  /*1100*/  @!P1 BRA `(.L_x_47546) ;  /* 0x00000000003c9947 */ /* 0x000fea0003800000 */
[----:B------:R-:W0:Y:S01]  /*1110*/  S2R R26, SR_CgaCtaId ;  /* 0x00000000001a7919 */ /* 0x000e220000008800 */
[----:B------:R-:W-:-:S05]  /*1120*/  MOV R15, 0x400 ;  /* 0x00000400000f7802 */ /* 0x000fca0000000f00 */
[----:B------:R-:W-:-:S05]  /*1130*/  VIADD R15, R15, 0x2280 ;  /* 0x000022800f0f7836 */ /* 0x000fca0000000000 */
[----:B0-----:R-:W-:-:S07]  /*1140*/  LEA R17, R26, R15, 0x18 ;  /* 0x0000000f1a117211 */ /* 0x001fce00078ec0ff */
.L_x_47550:
        /* <DEDUP_REMOVED lines=11> */
.L_x_47546:
[----:B------:R-:W-:Y:S05]  /*1200*/  BSYNC.RECONVERGENT B0 ;  /* 0x0000000000007941 */ /* 0x000fea0003800200 */
.L_x_47545:
        /* <DEDUP_REMOVED lines=10> */
.L_x_47553:
        /* <DEDUP_REMOVED lines=8> */
.L_x_47552:
[----:B---3--:R-:W-:Y:S05]  /*1330*/  BSYNC.RECONVERGENT B0 ;  /* 0x0000000000007941 */ /* 0x008fea0003800200 */
.L_x_47551:
        /* <DEDUP_REMOVED lines=9> */
[C---:B------:R-:W-:Y:S01]  /*13d0*/  VIADD R16, R20.reuse, 0x2 ;  /* 0x0000000214107836 */ /* 0x040fe20000000000 */
[C---:B------:R-:W-:Y:S01]  /*13e0*/  ISETP.GE.U32.AND P2, PT, R20.reuse, R11, PT ;  /* 0x0000000b1400720c */ /* 0x040fe20003f46070 */
[C---:B----4-:R-:W-:Y:S02]  /*13f0*/  VIADD R14, R20.reuse, 0x1 ;  /* 0x00000001140e7836 */ /* 0x050fe40000000000 */
[----:B------:R-:W-:Y:S01]  /*1400*/  VIADD R18, R20, 0x5 ;  /* 0x0000000514127836 */ /* 0x000fe20000000000 */
[-C--:B------:R-:W-:Y:S01]  /*1410*/  ISETP.GE.U32.AND P0, PT, R16, R23.reuse, PT ;  /* 0x000000171000720c */ /* 0x080fe20003f06070 */
[----:B------:R-:W-:Y:S01]  /*1420*/  VIADD R16, R20, 0x4 ;  /* 0x0000000414107836 */ /* 0x000fe20000000000 */
[-C--:B------:R-:W-:Y:S01]  /*1430*/  ISETP.GE.U32.AND P1, PT, R14, R23.reuse, PT ;  /* 0x000000170e00720c */ /* 0x080fe20003f26070 */
[----:B------:R-:W-:Y:S01]  /*1440*/  VIADD R14, R20, 0x3 ;  /* 0x00000003140e7836 */ /* 0x000fe20000000000 */
[----:B------:R-:W-:Y:S01]  /*1450*/  SEL R11, R23, RZ, P2 ;  /* 0x000000ff170b7207 */ /* 0x000fe20001000000 */
[C---:B------:R-:W-:Y:S01]  /*1460*/  VIADD R13, R5.reuse, 0x2 ;  /* 0x00000002050d7836 */ /* 0x040fe20000000000 */
[-C--:B------:R-:W-:Y:S01]  /*1470*/  ISETP.GE.U32.AND P6, PT, R16, R23.reuse, PT ;  /* 0x000000171000720c */ /* 0x080fe20003fc6070 */
[----:B------:R-:W-:Y:S01]  /*1480*/  VIADD R16, R20, 0x7 ;  /* 0x0000000714107836 */ /* 0x000fe20000000000 */
[-C--:B------:R-:W-:Y:S01]  /*1490*/  ISETP.GE.U32.AND P4, PT, R14, R23.reuse, PT ;  /* 0x000000170e00720c */ /* 0x080fe20003f86070 */
[----:B------:R-:W-:Y:S01]  /*14a0*/  IMAD.IADD R22, R0, 0x1, -R11 ;  /* 0x0000000100167824 */ /* 0x000fe200078e0a0b */
        /* <DEDUP_REMOVED lines=32> */
[----:B------:R-:W-:Y:S01]  /*16b0*/  IMAD.IADD R27, R0, 0x1, -R33 ;  /* 0x00000001001b7824 */ /* 0x000fe200078e0a21 */
[----:B------:R-:W-:Y:S02]  /*16c0*/  SEL R39, R23, RZ, P1 ;  /* 0x000000ff17277207 */ /* 0x000fe40000800000 */
        /* <DEDUP_REMOVED lines=31> */
.L_x_47575:
        /* <DEDUP_REMOVED lines=20> */
.L_x_47556:
        /* <DEDUP_REMOVED lines=10> */
.L_x_47557:
        /* <DEDUP_REMOVED lines=8> */
.L_x_47558:
        /* <DEDUP_REMOVED lines=10> */
.L_x_47559:
        /* <DEDUP_REMOVED lines=10> */
.L_x_47560:
        /* <DEDUP_REMOVED lines=10> */
.L_x_47561:
        /* <DEDUP_REMOVED lines=14> */
.L_x_47562:
[----:B------:R-:W-:Y:S02]  /*1de0*/  ISETP.NE.AND P6, PT, R57, RZ, PT ;  /* 0x000000ff3900720c */ /* 0x000fe40003fc5270 */
[----:B------:R-:W-:Y:S02]  /*1df0*/  P2R R55, PR, RZ, 0x1 ;  /* 0x00000001ff377803 */ /* 0x000fe40000000000 */
[----:B------:R-:W-:-:S04]  /*1e00*/  ISETP.GE.AND P0, PT, R11, 0x9, PT ;  /* 0x000000090b00780c */ /* 0x000fc80003f06270 */
        /* <DEDUP_REMOVED lines=12> */
.L_x_47563:
        /* <DEDUP_REMOVED lines=13> */
.L_x_47564:
        /* <DEDUP_REMOVED lines=13> */
.L_x_47565:
        /* <DEDUP_REMOVED lines=13> */
.L_x_47566:
        /* <DEDUP_REMOVED lines=13> */
.L_x_47567:
        /* <DEDUP_REMOVED lines=13> */
.L_x_47568:
        /* <DEDUP_REMOVED lines=13> */
.L_x_47569:
        /* <DEDUP_REMOVED lines=13> */
.L_x_47570:
        /* <DEDUP_REMOVED lines=15> */
.L_x_47571:
        /* <DEDUP_REMOVED lines=14> */
.L_x_47574:
        /* <DEDUP_REMOVED lines=68> */
.L_x_47573:
[----:B------:R-:W-:Y:S05]  /*2a90*/  BSYNC.RECONVERGENT B0 ;  /* 0x0000000000007941 */ /* 0x000fea0003800200 */
.L_x_47572:
[----:B------:R-:W-:-:S13]  /*2aa0*/  ISETP.NE.AND P6, PT, R69, RZ, PT ;  /* 0x000000ff4500720c */ /* 0x000fda0003fc5270 */
[----:B------:R-:W-:Y:S05]  /*2ab0*/  @!P6 BRA `(.L_x_47575) ;  /* 0xffffffec0080e947 */ /* 0x000fea000383ffff */
[----:B------:R-:W-:Y:S05]  /*2ac0*/  BRA `(.L_x_47554) ;  /* 0x0000002c00387947 */ /* 0x000fea0003800000 */
.L_x_47555:
[----:B------:R-:W-:-:S13]  /*2ad0*/  ISETP.GT.U32.AND P0, PT, R11, 0x1f, PT ;  /* 0x0000001f0b00780c */ /* 0x000fda0003f04070 */
[----:B------:R-:W-:Y:S05]  /*2ae0*/  @P0 BRA `(.L_x_47576) ;  /* 0x0000001400bc0947 */ /* 0x000fea0003800000 */
[C---:B----4-:R-:W-:Y:S01]  /*2af0*/  VIADD R14, R20.reuse, 0x1 ;  /* 0x00000001140e7836 */ /* 0x050fe20000000000 */
[C---:B------:R-:W-:Y:S01]  /*2b00*/  ISETP.GE.U32.AND P2, PT, R20.reuse, R11, PT ;  /* 0x0000000b1400720c */ /* 0x040fe20003f46070 */
[C---:B------:R-:W-:Y:S01]  /*2b10*/  VIADD R16, R20.reuse, 0x2 ;  /* 0x0000000214107836 */ /* 0x040fe20000000000 */
[----:B------:R-:W-:Y:S01]  /*2b20*/  IADD3 R13, PT, PT, R5, 0x1, RZ ;  /* 0x00000001050d7810 */ /* 0x000fe20007ffe0ff */
[----:B------:R-:W-:Y:S01]  /*2b30*/  VIADD R18, R20, 0x5 ;  /* 0x0000000514127836 */ /* 0x000fe20000000000 */
[-C--:B------:R-:W-:Y:S01]  /*2b40*/  ISETP.GE.U32.AND P1, PT, R14, R23.reuse, PT ;  /* 0x000000170e00720c */ /* 0x080fe20003f26070 */
[----:B------:R-:W-:Y:S01]  /*2b50*/  VIADD R14, R20, 0x3 ;  /* 0x00000003140e7836 */ /* 0x000fe20000000000 */
[-C--:B------:R-:W-:Y:S01]  /*2b60*/  ISETP.GE.U32.AND P0, PT, R16, R23.reuse, PT ;  /* 0x000000171000720c */ /* 0x080fe20003f06070 */
[----:B------:R-:W-:Y:S01]  /*2b70*/  VIADD R16, R20, 0x4 ;  /* 0x0000000414107836 */ /* 0x000fe20000000000 */
[----:B------:R-:W-:Y:S01]  /*2b80*/  SEL R11, R23, RZ, P2 ;  /* 0x000000ff170b7207 */ /* 0x000fe20001000000 */
[----:B0-2---:R-:W-:Y:S01]  /*2b90*/  VIADD R15, R5, 0x2 ;  /* 0x00000002050f7836 */ /* 0x005fe20000000000 */
        /* <DEDUP_REMOVED lines=14> */
[----:B------:R-:W-:Y:S01]  /*2c80*/  SEL R29, R23, RZ, P4 ;  /* 0x000000ff171d7207 */ /* 0x000fe20002000000 */
        /* <DEDUP_REMOVED lines=9> */
[C---:B------:R-:W-:Y:S01]  /*2d20*/  SEL R33, R23.reuse, RZ, P5 ;  /* 0x000000ff17217207 */ /* 0x040fe20002800000 */
[----:B------:R-:W-:Y:S01]  /*2d30*/  IMAD.IADD R24, R0, 0x1, -R27 ;  /* 0x0000000100187824 */ /* 0x000fe200078e0a1b */
[-C--:B------:R-:W-:Y:S01]  /*2d40*/  ISETP.GE.U32.AND P6, PT, R16, R23.reuse, PT ;  /* 0x000000171000720c */ /* 0x080fe20003fc6070 */
[----:B------:R-:W-:Y:S01]  /*2d50*/  VIADD R16, R20, 0xd ;  /* 0x0000000d14107836 */ /* 0x000fe20000000000 */
[-C--:B------:R-:W-:Y:S01]  /*2d60*/  ISETP.GE.U32.AND P5, PT, R14, R23.reuse, PT ;  /* 0x000000170e00720c */ /* 0x080fe20003fa6070 */
[C---:B------:R-:W-:Y:S01]  /*2d70*/  VIADD R14, R20.reuse, 0xe ;  /* 0x0000000e140e7836 */ /* 0x040fe20000000000 */
[C---:B------:R-:W-:Y:S01]  /*2d80*/  SEL R35, R23.reuse, RZ, P3 ;  /* 0x000000ff17237207 */ /* 0x040fe20001800000 */
[----:B------:R-:W-:Y:S01]  /*2d90*/  VIADD R20, R20, 0xf ;  /* 0x0000000f14147836 */ /* 0x000fe20000000000 */
[----:B------:R-:W-:Y:S01]  /*2da0*/  SEL R37, R23, RZ, P2 ;  /* 0x000000ff17257207 */ /* 0x000fe20001000000 */
[----:B------:R-:W-:Y:S01]  /*2db0*/  IMAD.IADD R26, R0, 0x1, -R31 ;  /* 0x00000001001a7824 */ /* 0x000fe200078e0a1f */
[-C--:B------:R-:W-:Y:S01]  /*2dc0*/  ISETP.GE.U32.AND P3, PT, R16, R23.reuse, PT ;  /* 0x000000171000720c */ /* 0x080fe20003f66070 */
[----:B------:R-:W-:Y:S01]  /*2dd0*/  VIADD R16, R5, 0x3 ;  /* 0x0000000305107836 */ /* 0x000fe20000000000 */
[-C--:B------:R-:W-:Y:S01]  /*2de0*/  ISETP.GE.U32.AND P2, PT, R14, R23.reuse, PT ;  /* 0x000000170e00720c */ /* 0x080fe20003f46070 */
[C---:B------:R-:W-:Y:S01]  /*2df0*/  IMAD.IADD R27, R0.reuse, 0x1, -R33 ;  /* 0x00000001001b7824 */ /* 0x040fe200078e0a21 */
[----:B------:R-:W-:Y:S01]  /*2e00*/  SEL R39, R23, RZ, P1 ;  /* 0x000000ff17277207 */ /* 0x000fe20000800000 */
[----:B------:R-:W-:Y:S01]  /*2e10*/  IMAD.IADD R28, R0, 0x1, -R35 ;  /* 0x00000001001c7824 */ /* 0x000fe200078e0a23 */
[----:B------:R-:W-:Y:S01]  /*2e20*/  ISETP.GE.U32.AND P1, PT, R20, R23, PT ;  /* 0x000000171400720c */ /* 0x000fe20003f26070 */
[----:B------:R-:W-:Y:S01]  /*2e30*/  VIADD R20, R5, 0x7 ;  /* 0x0000000705147836 */ /* 0x000fe20000000000 */
        /* <DEDUP_REMOVED lines=26> */
[----:B------:R-:W-:-:S07]  /*2fe0*/  IADD3 R37, PT, PT, R0, -R51, RZ ;  /* 0x8000003300257210 */ /* 0x000fce0007ffe0ff */
.L_x_47596:
        /* <DEDUP_REMOVED lines=20> */
.L_x_47577:
        /* <DEDUP_REMOVED lines=8> */
.L_x_47578:
        /* <DEDUP_REMOVED lines=8> */
.L_x_47579:
        /* <DEDUP_REMOVED lines=8> */
.L_x_47580:
        /* <DEDUP_REMOVED lines=8> */
.L_x_47581:
        /* <DEDUP_REMOVED lines=8> */
.L_x_47582:
        /* <DEDUP_REMOVED lines=12> */
.L_x_47583:
        /* <DEDUP_REMOVED lines=13> */
.L_x_47584:
        /* <DEDUP_REMOVED lines=15> */
.L_x_47585:
        /* <DEDUP_REMOVED lines=13> */
.L_x_47586:
        /* <DEDUP_REMOVED lines=15> */
.L_x_47587:
        /* <DEDUP_REMOVED lines=15> */
.L_x_47588:
        /* <DEDUP_REMOVED lines=15> */
.L_x_47589:
        /* <DEDUP_REMOVED lines=15> */
.L_x_47590:
        /* <DEDUP_REMOVED lines=15> */
.L_x_47591:
        /* <DEDUP_REMOVED lines=15> */
.L_x_47592:
        /* <DEDUP_REMOVED lines=14> */
.L_x_47595:
        /* <DEDUP_REMOVED lines=66> */
.L_x_47594:
[----:B------:R-:W-:Y:S05]  /*41a0*/  BSYNC.RECONVERGENT B0 ;  /* 0x0000000000007941 */ /* 0x000fea0003800200 */
.L_x_47593:
[----:B------:R-:W-:-:S13]  /*41b0*/  ISETP.NE.AND P6, PT, R68, RZ, PT ;  /* 0x000000ff4400720c */ /* 0x000fda0003fc5270 */
[----:B------:R-:W-:Y:S05]  /*41c0*/  @!P6 BRA `(.L_x_47596) ;  /* 0xffffffec0088e947 */ /* 0x000fea000383ffff */
[----:B------:R-:W-:Y:S05]  /*41d0*/  BRA `(.L_x_47554) ;  /* 0x0000001400747947 */ /* 0x000fea0003800000 */
.L_x_47576:
[C---:B----4-:R-:W-:Y:S01]  /*41e0*/  VIADD R14, R20.reuse, 0x1 ;  /* 0x00000001140e7836 */ /* 0x050fe20000000000 */
[C---:B01----:R-:W-:Y:S01]  /*41f0*/  IADD3 R24, PT, PT, R20.reuse, 0x3, RZ ;  /* 0x0000000314187810 */ /* 0x043fe20007ffe0ff */
[----:B------:R-:W-:Y:S02]  /*4200*/  VIADD R22, R20, 0x2 ;  /* 0x0000000214167836 */ /* 0x000fe40000000000 */
[----:B------:R-:W-:Y:S01]  /*4210*/  IMAD.MOV.U32 R17, RZ, RZ, -0x100 ;  /* 0xffffff00ff117424 */ /* 0x000fe200078e00ff */
        /* <DEDUP_REMOVED lines=8> */
[C---:B------:R-:W-:Y:S01]  /*42a0*/  SEL R21, R23.reuse, RZ, P4 ;  /* 0x000000ff17157207 */ /* 0x040fe20002000000 */
[----:B------:R-:W-:Y:S01]  /*42b0*/  IMAD R17, R18, R17, 0x201f ;  /* 0x0000201f12117424 */ /* 0x000fe200078e0211 */
[-C--:B------:R-:W-:Y:S01]  /*42c0*/  ISETP.GE.U32.AND P0, PT, R22, R23.reuse, PT ;  /* 0x000000171600720c */ /* 0x080fe20003f06070 */
[----:B------:R-:W-:Y:S01]  /*42d0*/  VIADD R22, R20, 0x8 ;  /* 0x0000000814167836 */ /* 0x000fe20000000000 */
[----:B------:R-:W-:Y:S01]  /*42e0*/  ISETP.GE.U32.AND P2, PT, R14, R23, PT ;  /* 0x000000170e00720c */ /* 0x000fe20003f46070 */
[----:B------:R-:W-:Y:S01]  /*42f0*/  VIADD R14, R20, 0x9 ;  /* 0x00000009140e7836 */ /* 0x000fe20000000000 */
[C---:B------:R-:W-:Y:S01]  /*4300*/  SEL R19, R23.reuse, RZ, P3 ;  /* 0x000000ff17137207 */ /* 0x040fe20001800000 */
[----:B------:R-:W-:Y:S01]  /*4310*/  IMAD.IADD R21, R0, 0x1, -R21 ;  /* 0x0000000100157824 */ /* 0x000fe200078e0a15 */
[----:B--2---:R-:W-:-:S02]  /*4320*/  SEL R15, R23, RZ, P6 ;  /* 0x000000ff170f7207 */ /* 0x004fc40003000000 */
        /* <DEDUP_REMOVED lines=8> */
[C---:B------:R-:W-:Y:S02]  /*43b0*/  SEL R11, R23.reuse, RZ, P5 ;  /* 0x000000ff170b7207 */ /* 0x040fe40002800000 */
[----:B------:R-:W-:-:S02]  /*43c0*/  SEL R27, R23, RZ, P1 ;  /* 0x000000ff171b7207 */ /* 0x000fc40000800000 */
        /* <DEDUP_REMOVED lines=29> */
[C---:B------:R-:W-:Y:S01]  /*45a0*/  IMAD.IADD R33, R0.reuse, 0x1, -R43 ;  /* 0x0000000100217824 */ /* 0x040fe200078e0a2b */
[C---:B------:R-:W-:Y:S01]  /*45b0*/  IADD3 R29, PT, PT, R0.reuse, -R35, RZ ;  /* 0x80000023001d7210 */ /* 0x040fe20007ffe0ff */
[----:B------:R-:W-:-:S07]  /*45c0*/  IMAD.IADD R34, R0, 0x1, -R45 ;  /* 0x0000000100227824 */ /* 0x000fce00078e0a2d */
.L_x_47616:
        /* <DEDUP_REMOVED lines=21> */
.L_x_47597:
        /* <DEDUP_REMOVED lines=10> */
.L_x_47598:
        /* <DEDUP_REMOVED lines=10> */
.L_x_47599:
        /* <DEDUP_REMOVED lines=10> */
.L_x_47600:
        /* <DEDUP_REMOVED lines=10> */
.L_x_47601:
        /* <DEDUP_REMOVED lines=11> */
.L_x_47602:
        /* <DEDUP_REMOVED lines=11> */
.L_x_47603:
        /* <DEDUP_REMOVED lines=11> */
.L_x_47604:
        /* <DEDUP_REMOVED lines=11> */
.L_x_47605:
        /* <DEDUP_REMOVED lines=11> */
.L_x_47606:
        /* <DEDUP_REMOVED lines=11> */
.L_x_47607:
        /* <DEDUP_REMOVED lines=11> */
.L_x_47608:
        /* <DEDUP_REMOVED lines=11> */
.L_x_47609:
        /* <DEDUP_REMOVED lines=11> */
.L_x_47610:
        /* <DEDUP_REMOVED lines=11> */
.L_x_47611:
        /* <DEDUP_REMOVED lines=11> */
.L_x_47612:
[----:B------:R-:W-:-:S13]  /*5130*/  ISETP.NE.AND P0, PT, R52, RZ, PT ;  /* 0x000000ff3400720c */ /* 0x000fda0003f05270 */
[----:B------:R-:W-:Y:S05]  /*5140*/  @P0 BRA `(.L_x_47613) ;  /* 0x0000000400940947 */ /* 0x000fea0003800000 */
[----:B------:R-:W-:-:S07]  /*5150*/  IMAD.MOV.U32 R52, RZ, RZ, R6 ;  /* 0x000000ffff347224 */ /* 0x000fce00078e0006 */
.L_x_47615:
        /* <DEDUP_REMOVED lines=67> */
.L_x_47614:
        /* <DEDUP_REMOVED lines=33> */
.L_x_47613:
[----:B------:R-:W-:Y:S05]  /*57a0*/  @!P6 BRA `(.L_x_47616) ;  /* 0xffffffec0088e947 */ /* 0x000fea000383ffff */
.L_x_47554:
[----:B------:R-:W-:Y:S05]  /*57b0*/  WARPSYNC.ALL ;  /* 0x0000000000007948 */ /* 0x000fea0003800000 */
[----:B------:R-:W-:Y:S01]  /*57c0*/  BAR.SYNC.DEFER_BLOCKING 0x0 ;  /* 0x0000000000007b1d */ /* 0x000fe20000010000 */
[----:B------:R-:W-:-:S13]  /*57d0*/  ISETP.GT.U32.AND P0, PT, R12, 0x3f, PT ;  /* 0x0000003f0c00780c */ /* 0x000fda0003f04070 */
[----:B------:R-:W-:Y:S05]  /*57e0*/  @P0 EXIT ;  /* 0x000000000000094d */ /* 0x000fea0003800000 */
[----:B------:R-:W5:Y:S01]  /*57f0*/  I2F.U32.RP R13, R7 ;  /* 0x00000007000d7306 */ /* 0x000f620000209000 */
[----:B------:R-:W-:Y:S01]  /*5800*/  IABS R6, R11 ;  /* 0x0000000b00067213 */ /* 0x000fe20000000000 */
[----:B------:R-:W3:Y:S01]  /*5810*/  LDC R8, c[0x0][0x388] ;  /* 0x0000e200ff087b82 */ /* 0x000ee20000000800 */
[----:B------:R-:W-:Y:S01]  /*5820*/  IADD3 R3, PT, PT, R12, R7, RZ ;  /* 0x000000070c037210 */ /* 0x000fe20007ffe0ff */
[----:B------:R-:W-:Y:S01]  /*5830*/  IMAD R2, R9, R10, R2 ;  /* 0x0000000a09027224 */ /* 0x000fe200078e0202 */
[----:B------:R-:W-:Y:S01]  /*5840*/  ISETP.NE.U32.AND P3, PT, R7, RZ, PT ;  /* 0x000000ff0700720c */ /* 0x000fe20003f65070 */
[----:B------:R-:W-:Y:S01]  /*5850*/  BSSY.RECONVERGENT B0, `(.L_x_47617) ;  /* 0x0000063000007945 */ /* 0x000fe20003800200 */
[C---:B------:R-:W-:Y:S01]  /*5860*/  ISETP.GE.U32.AND P0, PT, R3.reuse, 0x40, PT ;  /* 0x000000400300780c */ /* 0x040fe20003f06070 */
[----:B------:R-:W0:Y:S01]  /*5870*/  I2F.RP R0, R6 ;  /* 0x0000000600007306 */ /* 0x000e220000209400 */
[----:B------:R-:W-:-:S07]  /*5880*/  VIMNMX.U32 R16, PT, PT, R3, 0x40, !PT ;  /* 0x0000004003107848 */ /* 0x000fce0007fe0000 */
[----:B-----5:R-:W4:Y:S08]  /*5890*/  MUFU.RCP R13, R13 ;  /* 0x0000000d000d7308 */ /* 0x020f300000001000 */
[----:B0-----:R-:W0:Y:S01]  /*58a0*/  MUFU.RCP R0, R0 ;  /* 0x0000000000007308 */ /* 0x001e220000001000 */
[----:B----4-:R-:W-:Y:S01]  /*58b0*/  VIADD R14, R13, 0xffffffe ;  /* 0x0ffffffe0d0e7836 */ /* 0x010fe20000000000 */
[----:B------:R-:W-:-:S06]  /*58c0*/  SEL R13, RZ, 0x1, P0 ;  /* 0x00000001ff0d7807 */ /* 0x000fcc0000000000 */
        /* <DEDUP_REMOVED lines=64> */
.L_x_47619:
        /* <DEDUP_REMOVED lines=27> */
.L_x_47618:
[----:B------:R-:W-:Y:S05]  /*5e80*/  BSYNC.RECONVERGENT B0 ;  /* 0x0000000000007941 */ /* 0x000fea0003800200 */
.L_x_47617:
        /* <DEDUP_REMOVED lines=21> */
.L_x_47620:
        /* <DEDUP_REMOVED lines=42> */
[----:B------:R-:W-:Y:S01]  /*6280*/  @!P5 IMAD.IADD R15, R15, 0x1, -R23 ;  /* 0x000000010f0fd824 */ /* 0x000fe200078e0a17 */
[----:B------:R-:W-:Y:S01]  /*6290*/  ISETP.GE.AND P3, PT, R18, RZ, PT ;  /* 0x000000ff1200720c */ /* 0x000fe20003f66270 */
[----:B------:R-:W-:Y:S01]  /*62a0*/  @!P5 VIADD R19, R19, 0x1 ;  /* 0x000000011313d836 */ /* 0x000fe20000000000 */
[----:B------:R-:W-:Y:S01]  /*62b0*/  LOP3.LUT R18, R16, R9, RZ, 0x3c, !PT ;  /* 0x0000000910127212 */ /* 0x000fe200078e3cff */
[----:B------:R-:W-:Y:S01]  /*62c0*/  @!P1 VIADD R21, R21, 0x1 ;  /* 0x0000000115159836 */ /* 0x000fe20000000000 */
[-C--:B------:R-:W-:Y:S02]  /*62d0*/  @!P1 IADD3 R20, PT, PT, R20, -R23.reuse, RZ ;  /* 0x8000001714149210 */ /* 0x080fe40007ffe0ff */
[----:B------:R-:W-:Y:S01]  /*62e0*/  ISETP.GE.U32.AND P4, PT, R15, R23, PT ;  /* 0x000000170f00720c */ /* 0x000fe20003f86070 */
[----:B------:R-:W-:Y:S01]  /*62f0*/  @P6 VIADD R17, R17, 0x1 ;  /* 0x0000000111116836 */ /* 0x000fe20000000000 */
[----:B------:R-:W-:Y:S02]  /*6300*/  LOP3.LUT R15, R10, R9, RZ, 0x3c, !PT ;  /* 0x000000090a0f7212 */ /* 0x000fe400078e3cff */
        /* <DEDUP_REMOVED lines=51> */
.L_x_47621:
        /* <DEDUP_REMOVED lines=12> */
.L_x_58692:


//--------------------- .text._Z9cuda_gemmIiLi256ELi1ELi1ELi128ELi32ELi32ELi32ELi1ELi1EEviiiPT_S1_S1_ii --------------------------
	.section	.text._Z9cuda_gemmIiLi256ELi1ELi1ELi128ELi32ELi32ELi32ELi1ELi1EEviiiPT_S1_S1_ii,"ax",@progbits
	.align	128
        .global         _Z9cuda_gemmIiLi256ELi1ELi1ELi128ELi32ELi32ELi32ELi1ELi1EEviiiPT_S1_S1_ii
        .type           _Z9cuda_gemmIiLi256ELi1ELi1ELi128ELi32ELi32ELi32ELi1ELi1EEviiiPT_S1_S1_ii,@function
        .size           _Z9cuda_gemmIiLi256ELi1ELi1ELi128ELi32ELi32ELi32ELi1ELi1EEviiiPT_S1_S1_ii,(.L_x_58189 - _Z9cuda_gemmIiLi256ELi1ELi1ELi128ELi32ELi32ELi32ELi1ELi1EEviiiPT_S1_S1_ii)
        .other          _Z9cuda_gemmIiLi256ELi1ELi1ELi128ELi32ELi32ELi32ELi1ELi1EEviiiPT_S1_S1_ii,@"STO_CUDA_ENTRY STV_DEFAULT"
_Z9cuda_gemmIiLi256ELi1ELi1ELi128ELi32ELi32ELi32ELi1ELi1EEviiiPT_S1_S1_ii:
.text._Z9cuda_gemmIiLi256ELi1ELi1ELi128ELi32ELi32ELi32ELi1ELi1EEviiiPT_S1_S1_ii:
        /* <DEDUP_REMOVED lines=8> */
[----:B------:R-:W-:Y:S05]  /*0080*/  CALL.REL.NOINC `($__internal_238_$__cuda_sm20_div_u16) ;  /* 0x0000001c00c07944 */ /* 0x000fea0003c00000 */
        /* <DEDUP_REMOVED lines=16> */
.L_x_47624:
        /* <DEDUP_REMOVED lines=13> */
.L_x_47623:
[----:B------:R-:W-:Y:S05]  /*0260*/  BSYNC.RECONVERGENT B0 ;  /* 0x0000000000007941 */ /* 0x000fea0003800200 */
.L_x_47622:
[----:B------:R-:W-:Y:S01]  /*0270*/  BSSY.RECONVERGENT B0, `(.L_x_47625) ;  /* 0x000002b000007945 */ /* 0x000fe20003800200 */
[C-C-:B------:R-:W-:Y:S01]  /*0280*/  IMAD R17, R42.reuse, 0x2, R7.reuse ;  /* 0x000000022a117824 */ /* 0x140fe200078e0207 */
[----:B------:R-:W-:Y:S01]  /*0290*/  IADD3 R21, PT, PT, R7, R42, RZ ;  /* 0x0000002a07157210 */ /* 0x000fe20007ffe0ff */
[----:B------:R-:W-:-:S07]  /*02a0*/  IMAD R19, R42, 0x3, R7 ;  /* 0x000000032a137824 */ /* 0x000fce00078e0207 */
.L_x_47626:
        /* <DEDUP_REMOVED lines=40> */
.L_x_47625:
[----:B------:R-:W0:Y:S01]  /*0530*/  S2R R39, SR_CTAID.Y ;  /* 0x0000000000277919 */ /* 0x000e220000002600 */
[----:B------:R-:W0:Y:S02]  /*0540*/  LDCU UR4, c[0x0][0x374] ;  /* 0x00006e80ff0477ac */ /* 0x000e240008000800 */
[----:B0-----:R-:W-:-:S13]  /*0550*/  ISETP.GE.U32.AND P0, PT, R39, UR4, PT ;  /* 0x0000000427007c0c */ /* 0x001fda000bf06070 */
[----:B------:R-:W-:Y:S05]  /*0560*/  @P0 EXIT ;  /* 0x000000000000094d */ /* 0x000fea0003800000 */
[----:B------:R-:W-:Y:S01]  /*0570*/  ISETP.GT.U32.AND P0, PT, R41, 0x7f, PT ;  /* 0x0000007f2900780c */ /* 0x000fe20003f04070 */
[----:B------:R-:W-:-:S12]  /*0580*/  BSSY.RECONVERGENT B0, `(.L_x_47627) ;  /* 0x000006d000007945 */ /* 0x000fd80003800200 */
[----:B------:R-:W-:Y:S05]  /*0590*/  @P0 BRA `(.L_x_47628) ;  /* 0x0000000400ac0947 */ /* 0x000fea0003800000 */
[----:B--2---:R-:W0:Y:S01]  /*05a0*/  I2F.U32.RP R8, R42 ;  /* 0x0000002a00087306 */ /* 0x004e220000209000 */
[C---:B------:R-:W-:Y:S01]  /*05b0*/  ISETP.GE.U32.AND P0, PT, R2.reuse, 0x80, PT ;  /* 0x000000800200780c */ /* 0x040fe20003f06070 */
[----:B------:R-:W-:Y:S01]  /*05c0*/  BSSY.RECONVERGENT B1, `(.L_x_47629) ;  /* 0x000002d000017945 */ /* 0x000fe20003800200 */
[----:B------:R-:W-:Y:S01]  /*05d0*/  VIMNMX.U32 R7, PT, PT, R2, 0x80, !PT ;  /* 0x0000008002077848 */ /* 0x000fe20007fe0000 */
[----:B------:R-:W-:Y:S01]  /*05e0*/  IMAD.MOV.U32 R12, RZ, RZ, R41 ;  /* 0x000000ffff0c7224 */ /* 0x000fe200078e0029 */
[----:B------:R-:W-:Y:S02]  /*05f0*/  SEL R6, RZ, 0x1, P0 ;  /* 0x00000001ff067807 */ /* 0x000fe40000000000 */
[----:B------:R-:W-:Y:S02]  /*0600*/  ISETP.NE.U32.AND P2, PT, R42, RZ, PT ;  /* 0x000000ff2a00720c */ /* 0x000fe40003f45070 */
[----:B------:R-:W-:Y:S02]  /*0610*/  IADD3 R7, PT, PT, R7, -R2, -R6 ;  /* 0x8000000207077210 */ /* 0x000fe40007ffe806 */
[----:B------:R-:W-:Y:S01]  /*0620*/  MOV R13, R41 ;  /* 0x00000029000d7202 */ /* 0x000fe20000000f00 */
        /* <DEDUP_REMOVED lines=18> */
[C---:B------:R-:W-:Y:S02]  /*0750*/  ISETP.GE.U32.AND P1, PT, R5.reuse, 0x3, PT ;  /* 0x000000030500780c */ /* 0x040fe40003f26070 */
[----:B------:R-:W-:Y:S01]  /*0760*/  ISETP.NE.AND P0, PT, R2, 0x3, PT ;  /* 0x000000030200780c */ /* 0x000fe20003f05270 */
[----:B------:R-:W-:-:S05]  /*0770*/  VIADD R2, R5, 0x1 ;  /* 0x0000000105027836 */ /* 0x000fca0000000000 */
[----:B------:R-:W-:-:S07]  /*0780*/  LOP3.LUT R2, R2, 0x3, RZ, 0xc0, !PT ;  /* 0x0000000302027812 */ /* 0x000fce00078ec0ff */
[----:B------:R-:W-:Y:S05]  /*0790*/  @!P0 BRA `(.L_x_47630) ;  /* 0x00000000003c8947 */ /* 0x000fea0003800000 */
[----:B------:R-:W0:Y:S01]  /*07a0*/  LDC.64 R4, c[0x0][0x390] ;  /* 0x0000e400ff047b82 */ /* 0x000e220000000a00 */
[----:B------:R-:W-:Y:S01]  /*07b0*/  VIADD R7, R3, 0x1080 ;  /* 0x0000108003077836 */ /* 0x000fe20000000000 */
[C---:B------:R-:W-:Y:S01]  /*07c0*/  IADD3 R8, PT, PT, -R2.reuse, RZ, RZ ;  /* 0x000000ff02087210 */ /* 0x040fe20007ffe1ff */
[--C-:B------:R-:W-:Y:S02]  /*07d0*/  IMAD R9, R39, 0x80, R41.reuse ;  /* 0x0000008027097824 */ /* 0x100fe400078e0229 */
[----:B------:R-:W-:Y:S01]  /*07e0*/  IMAD R12, R2, R42, R41 ;  /* 0x0000002a020c7224 */ /* 0x000fe200078e0229 */
[----:B------:R-:W-:-:S05]  /*07f0*/  LEA R6, R0, R7, 0x18 ;  /* 0x0000000700067211 */ /* 0x000fca00078ec0ff */
[----:B------:R-:W-:Y:S02]  /*0800*/  IMAD R7, R41, 0x4, R6 ;  /* 0x0000000429077824 */ /* 0x000fe400078e0206 */
[----:B0-----:R-:W-:-:S07]  /*0810*/  IMAD.WIDE.U32 R4, R9, 0x4, R4 ;  /* 0x0000000409047825 */ /* 0x001fce00078e0004 */
.L_x_47631:
[----:B------:R0:W2:Y:S01]  /*0820*/  LDG.E R6, desc[UR6][R4.64] ;  /* 0x0000000604067981 */ /* 0x0000a2000c1e1900 */
[----:B------:R-:W-:-:S05]  /*0830*/  VIADD R8, R8, 0x1 ;  /* 0x0000000108087836 */ /* 0x000fca0000000000 */
[----:B------:R-:W-:Y:S01]  /*0840*/  ISETP.NE.AND P2, PT, R8, RZ, PT ;  /* 0x000000ff0800720c */ /* 0x000fe20003f45270 */
[C---:B0-----:R-:W-:Y:S01]  /*0850*/  IMAD.WIDE.U32 R4, R42.reuse, 0x4, R4 ;  /* 0x000000042a047825 */ /* 0x041fe200078e0004 */
[----:B--2---:R0:W-:Y:S02]  /*0860*/  STS [R7], R6 ;  /* 0x0000000607007388 */ /* 0x0041e40000000800 */
[----:B0-----:R-:W-:-:S09]  /*0870*/  LEA R7, R42, R7, 0x2 ;  /* 0x000000072a077211 */ /* 0x001fd200078e10ff */
[----:B------:R-:W-:Y:S05]  /*0880*/  @P2 BRA `(.L_x_47631) ;  /* 0xfffffffc00e42947 */ /* 0x000fea000383ffff */
.L_x_47630:
[----:B------:R-:W-:Y:S05]  /*0890*/  BSYNC.RECONVERGENT B1 ;  /* 0x0000000000017941 */ /* 0x000fea0003800200 */
.L_x_47629:
[----:B------:R-:W-:Y:S04]  /*08a0*/  BSSY.RECONVERGENT B1, `(.L_x_47632) ;  /* 0x000001e000017945 */ /* 0x000fe80003800200 */
[----:B------:R-:W-:Y:S05]  /*08b0*/  @!P1 BRA `(.L_x_47633) ;  /* 0x0000000000709947 */ /* 0x000fea0003800000 */
[----:B------:R-:W0:Y:S01]  /*08c0*/  LDC.64 R4, c[0x0][0x390] ;  /* 0x0000e400ff047b82 */ /* 0x000e220000000a00 */
[----:B------:R-:W-:Y:S02]  /*08d0*/  VIADD R7, R3, 0x1080 ;  /* 0x0000108003077836 */ /* 0x000fe40000000000 */
[----:B------:R-:W-:-:S03]  /*08e0*/  IMAD R25, R39, 0x80, R12 ;  /* 0x0000008027197824 */ /* 0x000fc600078e020c */
[----:B------:R-:W-:-:S04]  /*08f0*/  LEA R23, R0, R7, 0x18 ;  /* 0x0000000700177211 */ /* 0x000fc800078ec0ff */
[----:B------:R-:W-:Y:S01]  /*0900*/  LEA R23, R12, R23, 0x2 ;  /* 0x000000170c177211 */ /* 0x000fe200078e10ff */
[----:B0-----:R-:W-:-:S04]  /*0910*/  IMAD.WIDE.U32 R6, R42, 0x4, R4 ;  /* 0x000000042a067825 */ /* 0x001fc800078e0004 */
[----:B------:R-:W-:-:S04]  /*0920*/  IMAD.WIDE.U32 R8, R42, 0x8, R4 ;  /* 0x000000082a087825 */ /* 0x000fc800078e0004 */
[----:B------:R-:W-:-:S07]  /*0930*/  IMAD.WIDE.U32 R10, R42, 0xc, R4 ;  /* 0x0000000c2a0a7825 */ /* 0x000fce00078e0004 */
.L_x_47634:
        /* <DEDUP_REMOVED lines=20> */
.L_x_47633:
[----:B------:R-:W-:Y:S05]  /*0a80*/  BSYNC.RECONVERGENT B1 ;  /* 0x0000000000017941 */ /* 0x000fea0003800200 */
.L_x_47632:
[----:B------:R-:W-:Y:S04]  /*0a90*/  BSSY.RECONVERGENT B1, `(.L_x_47635) ;  /* 0x000000c000017945 */ /* 0x000fe80003800200 */
[----:B------:R-:W-:Y:S05]  /*0aa0*/  @!P0 BRA `(.L_x_47636) ;  /* 0x0000000000288947 */ /* 0x000fea0003800000 */
[----:B------:R-:W-:Y:S01]  /*0ab0*/  IADD3 R5, PT, PT, R3, 0x1280, RZ ;  /* 0x0000128003057810 */ /* 0x000fe20007ffe0ff */
[----:B------:R-:W-:Y:S02]  /*0ac0*/  IMAD R13, R2, R42, R41 ;  /* 0x0000002a020d7224 */ /* 0x000fe400078e0229 */
[----:B------:R-:W-:Y:S01]  /*0ad0*/  IMAD.MOV R2, RZ, RZ, -R2 ;  /* 0x000000ffff027224 */ /* 0x000fe200078e0a02 */
[----:B------:R-:W-:-:S05]  /*0ae0*/  LEA R4, R0, R5, 0x18 ;  /* 0x0000000500047211 */ /* 0x000fca00078ec0ff */
[----:B------:R-:W-:-:S07]  /*0af0*/  IMAD R5, R41, 0x4, R4 ;  /* 0x0000000429057824 */ /* 0x000fce00078e0204 */
.L_x_47637:
[----:B------:R-:W-:Y:S01]  /*0b00*/  IADD3 R2, PT, PT, R2, 0x1, RZ ;  /* 0x0000000102027810 */ /* 0x000fe20007ffe0ff */
[----:B------:R0:W-:Y:S03]  /*0b10*/  STS [R5], RZ ;  /* 0x000000ff05007388 */ /* 0x0001e60000000800 */
[----:B------:R-:W-:Y:S01]  /*0b20*/  ISETP.NE.AND P0, PT, R2, RZ, PT ;  /* 0x000000ff0200720c */ /* 0x000fe20003f05270 */
[----:B0-----:R-:W-:-:S12]  /*0b30*/  IMAD R5, R42, 0x4, R5 ;  /* 0x000000042a057824 */ /* 0x001fd800078e0205 */
[----:B------:R-:W-:Y:S05]  /*0b40*/  @P0 BRA `(.L_x_47637) ;  /* 0xfffffffc00ec0947 */ /* 0x000fea000383ffff */
.L_x_47636:
[----:B------:R-:W-:Y:S05]  /*0b50*/  BSYNC.RECONVERGENT B1 ;  /* 0x0000000000017941 */ /* 0x000fea0003800200 */
.L_x_47635:
[----:B------:R-:W-:Y:S05]  /*0b60*/  @!P1 BRA `(.L_x_47628) ;  /* 0x0000000000389947 */ /* 0x000fea0003800000 */
[----:B------:R-:W-:-:S05]  /*0b70*/  VIADD R5, R3, 0x1280 ;  /* 0x0000128003057836 */ /* 0x000fca0000000000 */
[----:B------:R-:W-:-:S04]  /*0b80*/  LEA R2, R0, R5, 0x18 ;  /* 0x0000000500027211 */ /* 0x000fc800078ec0ff */
[----:B------:R-:W-:-:S07]  /*0b90*/  LEA R5, R13, R2, 0x2 ;  /* 0x000000020d057211 */ /* 0x000fce00078e10ff */
.L_x_47638:
[C-C-:B---3--:R-:W-:Y:S01]  /*0ba0*/  IMAD R2, R42.reuse, 0x4, R5.reuse ;  /* 0x000000042a027824 */ /* 0x148fe200078e0205 */
        /* <DEDUP_REMOVED lines=10> */
.L_x_47628:
[----:B------:R-:W-:Y:S05]  /*0c50*/  BSYNC.RECONVERGENT B0 ;  /* 0x0000000000007941 */ /* 0x000fea0003800200 */
.L_x_47627:
[----:B------:R-:W-:Y:S01]  /*0c60*/  BAR.SYNC.DEFER_BLOCKING 0x0 ;  /* 0x0000000000007b1d */ /* 0x000fe20000010000 */
[----:B------:R-:W-:Y:S01]  /*0c70*/  SHF.R.U32.HI R40, RZ, 0x1, R41 ;  /* 0x00000001ff287819 */ /* 0x000fe20000011629 */
[----:B------:R-:W-:Y:S01]  /*0c80*/  IMAD.SHL.U32 R17, R41, 0x10, RZ ;  /* 0x0000001029117824 */ /* 0x000fe200078e00ff */
[----:B------:R-:W-:Y:S02]  /*0c90*/  IADD3 R3, PT, PT, R3, 0x1080, RZ ;  /* 0x0000108003037810 */ /* 0x000fe40007ffe0ff */
[----:B---3--:R-:W-:Y:S02]  /*0ca0*/  LOP3.LUT R2, R41, 0x1, RZ, 0xc0, !PT ;  /* 0x0000000129027812 */ /* 0x008fe400078ec0ff */
[----:B------:R-:W-:Y:S02]  /*0cb0*/  LOP3.LUT R40, R40, 0x3, RZ, 0xc0, !PT ;  /* 0x0000000328287812 */ /* 0x000fe400078ec0ff */
[----:B--2---:R-:W-:Y:S02]  /*0cc0*/  LEA R8, R0, R3, 0x18 ;  /* 0x0000000300087211 */ /* 0x004fe400078ec0ff */
[----:B------:R-:W-:Y:S01]  /*0cd0*/  ISETP.NE.U32.AND P0, PT, R2, 0x1, PT ;  /* 0x000000010200780c */ /* 0x000fe20003f05070 */
[C---:B------:R-:W-:Y:S01]  /*0ce0*/  VIADD R0, R40.reuse, 0xd ;  /* 0x0000000d28007836 */ /* 0x040fe20000000000 */
[C---:B------:R-:W-:Y:S01]  /*0cf0*/  LOP3.LUT R3, R40.reuse, 0x70, R17, 0xf8, !PT ;  /* 0x0000007028037812 */ /* 0x040fe200078ef811 */
[----:B-1----:R-:W-:Y:S01]  /*0d00*/  VIADD R18, R40, 0xe ;  /* 0x0000000e28127836 */ /* 0x002fe20000000000 */
[----:B------:R-:W-:-:S02]  /*0d10*/  LOP3.LUT R21, R17, 0x70, RZ, 0xc0, !PT ;  /* 0x0000007011157812 */ /* 0x000fc400078ec0ff */
[-C--:B------:R-:W-:Y:S02]  /*0d20*/  LEA R3, R3, R8.reuse, 0x2 ;  /* 0x0000000803037211 */ /* 0x080fe400078e10ff */
[----:B------:R-:W-:Y:S01]  /*0d30*/  LOP3.LUT R4, R21, 0x8, R40, 0xfe, !PT ;  /* 0x0000000815047812 */ /* 0x000fe200078efe28 */
[C---:B------:R-:W-:Y:S01]  /*0d40*/  IMAD R21, R40.reuse, -0x1f, R21 ;  /* 0xffffffe128157824 */ /* 0x040fe200078e0215 */
[----:B------:R-:W-:Y:S02]  /*0d50*/  IADD3 R2, PT, PT, R40, -0x1, RZ ;  /* 0xffffffff28027810 */ /* 0x000fe40007ffe0ff */
[----:B------:R-:W-:Y:S01]  /*0d60*/  LOP3.LUT R0, R0, 0xf, RZ, 0xc0, !PT ;  /* 0x0000000f00007812 */ /* 0x000fe200078ec0ff */
[----:B------:R-:W0:Y:S01]  /*0d70*/  LDS R37, [R3] ;  /* 0x0000000003257984 */ /* 0x000e220000000800 */
[--C-:B------:R-:W-:Y:S01]  /*0d80*/  IMAD R4, R4, 0x4, R8.reuse ;  /* 0x0000000404047824 */ /* 0x100fe200078e0208 */
[----:B------:R-:W-:Y:S01]  /*0d90*/  LOP3.LUT R2, R2, 0xf, RZ, 0xc0, !PT ;  /* 0x0000000f02027812 */ /* 0x000fe200078ec0ff */
[C---:B------:R-:W-:Y:S01]  /*0da0*/  VIADD R14, R21.reuse, 0x7 ;  /* 0x00000007150e7836 */ /* 0x040fe20000000000 */
[----:B------:R-:W1:Y:S01]  /*0db0*/  LDS R36, [R3+0x4] ;  /* 0x0000040003247984 */ /* 0x000e620000000800 */
[----:B------:R-:W-:Y:S01]  /*0dc0*/  LOP3.LUT R18, R18, 0xf, RZ, 0xc0, !PT ;  /* 0x0000000f12127812 */ /* 0x000fe200078ec0ff */
[C---:B------:R-:W-:Y:S01]  /*0dd0*/  VIADD R12, R21.reuse, 0x2 ;  /* 0x00000002150c7836 */ /* 0x040fe20000000000 */
[--C-:B------:R-:W-:Y:S01]  /*0de0*/  LOP3.LUT R5, R0, 0x70, R17.reuse, 0xf8, !PT ;  /* 0x0000007000057812 */ /* 0x100fe200078ef811 */
[----:B------:R-:W2:Y:S01]  /*0df0*/  LDS R35, [R3+0x8] ;  /* 0x0000080003237984 */ /* 0x000ea20000000800 */
[--C-:B------:R-:W-:Y:S01]  /*0e00*/  LOP3.LUT R7, R2, 0x70, R17.reuse, 0xf8, !PT ;  /* 0x0000007002077812 */ /* 0x100fe200078ef811 */
[----:B------:R-:W-:Y:S01]  /*0e10*/  VIADD R10, R21, 0x4 ;  /* 0x00000004150a7836 */ /* 0x000fe20000000000 */
[--C-:B------:R-:W-:Y:S01]  /*0e20*/  LOP3.LUT R6, R18, 0x70, R17.reuse, 0xf8, !PT ;  /* 0x0000007012067812 */ /* 0x100fe200078ef811 */
[----:B------:R-:W3:Y:S01]  /*0e30*/  LDS R34, [R3+0xc] ;  /* 0x00000c0003227984 */ /* 0x000ee20000000800 */
[--C-:B------:R-:W-:Y:S01]  /*0e40*/  IMAD R5, R5, 0x4, R8.reuse ;  /* 0x0000000405057824 */ /* 0x100fe200078e0208 */
[----:B------:R-:W-:Y:S01]  /*0e50*/  LOP3.LUT R20, R40, 0x8, RZ, 0xfc, !PT ;  /* 0x0000000828147812 */ /* 0x000fe200078efcff */
[----:B------:R-:W-:Y:S01]  /*0e60*/  IMAD R7, R7, 0x4, R8 ;  /* 0x0000000407077824 */ /* 0x000fe200078e0208 */
[----:B------:R-:W4:Y:S01]  /*0e70*/  LDS R33, [R3+0x10] ;  /* 0x0000100003217984 */ /* 0x000f220000000800 */
[----:B------:R-:W-:Y:S01]  /*0e80*/  LEA R6, R6, R8, 0x2 ;  /* 0x0000000806067211 */ /* 0x000fe200078e10ff */
[----:B------:R-:W-:Y:S01]  /*0e90*/  VIADD R8, R21, 0x6 ;  /* 0x0000000615087836 */ /* 0x000fe20000000000 */
[--C-:B------:R-:W-:Y:S01]  /*0ea0*/  LOP3.LUT R20, R20, 0x10, R17.reuse, 0xf8, !PT ;  /* 0x0000001014147812 */ /* 0x100fe200078ef811 */
[----:B------:R-:W0:Y:S01]  /*0eb0*/  LDS R32, [R3+0x14] ;  /* 0x0000140003207984 */ /* 0x000e220000000800 */
[----:B------:R-:W-:-:S02]  /*0ec0*/  LOP3.LUT R19, R0, 0x10, R17, 0xf8, !PT ;  /* 0x0000001000137812 */ /* 0x000fc400078ef811 */
[--C-:B------:R-:W-:Y:S01]  /*0ed0*/  LOP3.LUT R18, R18, 0x10, R17.reuse, 0xf8, !PT ;  /* 0x0000001012127812 */ /* 0x100fe200078ef811 */
[----:B------:R-:W0:Y:S01]  /*0ee0*/  LDS R31, [R3+0x18] ;  /* 0x00001800031f7984 */ /* 0x000e220000000800 */
[----:B------:R-:W-:Y:S02]  /*0ef0*/  LOP3.LUT R17, R2, 0x10, R17, 0xf8, !PT ;  /* 0x0000001002117812 */ /* 0x000fe400078ef811 */
[----:B------:R-:W-:Y:S01]  /*0f00*/  SHF.R.U32.HI R15, RZ, 0x3, R41 ;  /* 0x00000003ff0f7819 */ /* 0x000fe20000011629 */
[----:B------:R-:W0:Y:S01]  /*0f10*/  LDS R30, [R3+0x1c] ;  /* 0x00001c00031e7984 */ /* 0x000e220000000800 */
[----:B------:R-:W-:-:S03]  /*0f20*/  IADD3 R13, PT, PT, R21, 0x1, RZ ;  /* 0x00000001150d7810 */ /* 0x000fc60007ffe0ff */
[----:B------:R-:W0:Y:S04]  /*0f30*/  LDS R29, [R3+0x24] ;  /* 0x00002400031d7984 */ /* 0x000e280000000800 */
[----:B------:R-:W0:Y:S04]  /*0f40*/  LDS R28, [R3+0x28] ;  /* 0x00002800031c7984 */ /* 0x000e280000000800 */
[----:B------:R-:W0:Y:S04]  /*0f50*/  LDS R27, [R3+0x2c] ;  /* 0x00002c00031b7984 */ /* 0x000e280000000800 */
[----:B------:R-:W0:Y:S01]  /*0f60*/  LDS R26, [R3+0x30] ;  /* 0x00003000031a7984 */ /* 0x000e220000000800 */
[----:B------:R-:W5:Y:S03]  /*0f70*/  @P0 S2R R11, SR_CgaCtaId ;  /* 0x00000000000b0919 */ /* 0x000f660000008800 */
[----:B------:R1:W0:Y:S04]  /*0f80*/  LDS R38, [R4] ;  /* 0x0000000004267984 */ /* 0x0002280000000800 */
[----:B------:R2:W0:Y:S01]  /*0f90*/  LDS R25, [R5] ;  /* 0x0000000005197984 */ /* 0x0004220000000800 */
[----:B-1----:R-:W-:-:S03]  /*0fa0*/  SHF.L.U32 R4, R41, 0x2, RZ ;  /* 0x0000000229047819 */ /* 0x002fc600000006ff */
[----:B------:R1:W0:Y:S01]  /*0fb0*/  LDS R24, [R6] ;  /* 0x0000000006187984 */ /* 0x0002220000000800 */
[----:B------:R-:W-:-:S03]  /*0fc0*/  LOP3.LUT R9, R4, 0x7c, RZ, 0xc0, !PT ;  /* 0x0000007c04097812 */ /* 0x000fc600078ec0ff */
[----:B------:R3:W0:Y:S01]  /*0fd0*/  LDS R23, [R7] ;  /* 0x0000000007177984 */ /* 0x0006220000000800 */
[----:B------:R-:W-:Y:S02]  /*0fe0*/  @P0 MOV R4, 0x400 ;  /* 0x0000040000040802 */ /* 0x000fe40000000f00 */
[C---:B--2---:R-:W-:Y:S01]  /*0ff0*/  IADD3 R5, PT, PT, R21.reuse, 0xb, RZ ;  /* 0x0000000b15057810 */ /* 0x044fe20007ffe0ff */
[----:B------:R-:W-:Y:S01]  /*1000*/  IMAD.IADD R22, R22, 0x1, R9 ;  /* 0x0000000116167824 */ /* 0x000fe200078e0209 */
[----:B------:R-:W-:Y:S01]  /*1010*/  @P0 IADD3 R4, PT, PT, R4, 0x1280, RZ ;  /* 0x0000128004040810 */ /* 0x000fe20007ffe0ff */
[C---:B-1----:R-:W-:Y:S01]  /*1020*/  VIADD R6, R21.reuse, 0xa ;  /* 0x0000000a15067836 */ /* 0x042fe20000000000 */
[C---:B------:R-:W-:Y:S02]  /*1030*/  IADD3 R9, PT, PT, R21.reuse, 0x5, RZ ;  /* 0x0000000515097810 */ /* 0x040fe40007ffe0ff */
[----:B---3--:R-:W-:Y:S02]  /*1040*/  IADD3 R7, PT, PT, R21, 0x9, RZ ;  /* 0x0000000915077810 */ /* 0x008fe40007ffe0ff */
[----:B-----5:R-:W-:Y:S01]  /*1050*/  @P0 LEA R16, R11, R4, 0x18 ;  /* 0x000000040b100211 */ /* 0x020fe200078ec0ff */
[C---:B------:R-:W-:Y:S01]  /*1060*/  VIADD R4, R21.reuse, 0xc ;  /* 0x0000000c15047836 */ /* 0x040fe20000000000 */
[----:B----4-:R-:W-:-:S07]  /*1070*/  IADD3 R11, PT, PT, R21, 0x3, RZ ;  /* 0x00000003150b7810 */ /* 0x010fce0007ffe0ff */
.L_x_47640:
        /* <DEDUP_REMOVED lines=35> */
.L_x_47661:
[----:B------:R-:W-:Y:S01]  /*12b0*/  IMAD R0, R23, R0, R44 ;  /* 0x0000000017007224 */ /* 0x000fe200078e022c */
        /* <DEDUP_REMOVED lines=9> */
[----:B------:R-:W-:Y:S05]  /*1350*/  WARPSYNC.ALL ;  /* 0x0000000000007948 */ /* 0x000fea0003800000 */
[----:B------:R-:W-:Y:S01]  /*1360*/  BAR.SYNC.DEFER_BLOCKING 0x0 ;  /* 0x0000000000007b1d */ /* 0x000fe20000010000 */
[----:B------:R-:W-:-:S13]  /*1370*/  ISETP.GT.U32.AND P0, PT, R41, 0x7f, PT ;  /* 0x0000007f2900780c */ /* 0x000fda0003f04070 */
[----:B------:R-:W-:Y:S05]  /*1380*/  @P0 EXIT ;  /* 0x000000000000094d */ /* 0x000fea0003800000 */
        /* <DEDUP_REMOVED lines=11> */
[----:B0-----:R-:W-:Y:S01]  /*1440*/  HFMA2 R2, -RZ, RZ, 0, 0 ;  /* 0x00000000ff027431 */ /* 0x001fe200000001ff */
        /* <DEDUP_REMOVED lines=20> */
[----:B------:R-:W-:Y:S01]  /*1590*/  UIADD3 UR4, UPT, UPT, UR4, 0x1280, URZ ;  /* 0x0000128004047890 */ /* 0x000fe2000fffe0ff */
[----:B------:R-:W-:Y:S02]  /*15a0*/  IMAD R5, R39, 0x80, R41 ;  /* 0x0000008027057824 */ /* 0x000fe400078e0229 */
[----:B------:R-:W-:Y:S02]  /*15b0*/  LOP3.LUT R0, R0, 0x3, RZ, 0xc0, !PT ;  /* 0x0000000300007812 */ /* 0x000fe400078ec0ff */
[----:B------:R-:W1:Y:S02]  /*15c0*/  LDC.64 R2, c[0x0][0x3a0] ;  /* 0x0000e800ff027b82 */ /* 0x000e640000000a00 */
[----:B------:R-:W-:Y:S01]  /*15d0*/  IADD3 R4, PT, PT, -R0, RZ, RZ ;  /* 0x000000ff00047210 */ /* 0x000fe20007ffe1ff */
[----:B0-----:R-:W-:Y:S01]  /*15e0*/  ULEA UR4, UR5, UR4, 0x18 ;  /* 0x0000000405047291 */ /* 0x001fe2000f8ec0ff */
[----:B-1----:R-:W-:-:S05]  /*15f0*/  IMAD.WIDE.U32 R2, R5, 0x4, R2 ;  /* 0x0000000405027825 */ /* 0x002fca00078e0002 */
[----:B------:R-:W-:Y:S01]  /*1600*/  LEA R5, R41, UR4, 0x2 ;  /* 0x0000000429057c11 */ /* 0x000fe2000f8e10ff */
[----:B------:R-:W-:-:S07]  /*1610*/  IMAD R41, R0, R42, R41 ;  /* 0x0000002a00297224 */ /* 0x000fce00078e0229 */
.L_x_47643:
[----:B------:R0:W1:Y:S01]  /*1620*/  LDS R7, [R5] ;  /* 0x0000000005077984 */ /* 0x0000620000000800 */
[----:B------:R-:W-:-:S05]  /*1630*/  VIADD R4, R4, 0x1 ;  /* 0x0000000104047836 */ /* 0x000fca0000000000 */
[----:B------:R-:W-:Y:S02]  /*1640*/  ISETP.NE.AND P0, PT, R4, RZ, PT ;  /* 0x000000ff0400720c */ /* 0x000fe40003f05270 */
[C---:B0-----:R-:W-:Y:S01]  /*1650*/  LEA R5, R42.reuse, R5, 0x2 ;  /* 0x000000052a057211 */ /* 0x041fe200078e10ff */
[----:B-1----:R0:W-:Y:S02]  /*1660*/  STG.E desc[UR6][R2.64], R7 ;  /* 0x0000000702007986 */ /* 0x0021e4000c101906 */
[----:B0-----:R-:W-:-:S08]  /*1670*/  IMAD.WIDE.U32 R2, R42, 0x4, R2 ;  /* 0x000000042a027825 */ /* 0x001fd000078e0002 */
[----:B------:R-:W-:Y:S05]  /*1680*/  @P0 BRA `(.L_x_47643) ;  /* 0xfffffffc00e40947 */ /* 0x000fea000383ffff */
.L_x_47642:
[----:B------:R-:W-:Y:S05]  /*1690*/  BSYNC.RECONVERGENT B0 ;  /* 0x0000000000007941 */ /* 0x000fea0003800200 */
.L_x_47641:
        /* <DEDUP_REMOVED lines=11> */
.L_x_47644:
        /* <DEDUP_REMOVED lines=21> */
.L_x_47639:
[----:B------:R-:W-:Y:S01]  /*18a0*/  IMAD.MOV.U32 R0, RZ, RZ, -0x1 ;  /* 0xffffffffff007424 */ /* 0x000fe200078e00ff */
[----:B------:R-:W-:Y:S01]  /*18b0*/  MOV R3, 0x1f ;  /* 0x0000001f00037802 */ /* 0x000fe20000000f00 */
[----:B------:R-:W-:-:S07]  /*18c0*/  IMAD.MOV.U32 R2, RZ, RZ, R21 ;  /* 0x000000ffff027224 */ /* 0x000fce00078e0015 */
[----:B01----:R-:W-:Y:S05]  /*18d0*/  WARPSYNC.COLLECTIVE R0, `(.L_x_47645) ;  /* 0x0000000000087348 */ /* 0x003fea0003c00000 */
[----:B-1----:R1:W2:Y:S02]  /*18e0*/  SHFL.IDX P1, R0, R43, R2, R3 ;  /* 0x000000022b007389 */ /* 0x0022a40000020003 */
[----:B012---:R-:W-:Y:S05]  /*18f0*/  ENDCOLLECTIVE ;  /* 0x000000000000791b */ /* 0x007fea0003800000 */
.L_x_47645:
[----:B------:R-:W-:Y:S01]  /*1900*/  IMAD.MOV.U32 R2, RZ, RZ, R13 ;  /* 0x000000ffff027224 */ /* 0x000fe200078e000d */
[----:B------:R-:W-:Y:S02]  /*1910*/  MOV R44, R0 ;  /* 0x00000000002c7202 */ /* 0x000fe40000000f00 */
[----:B------:R-:W-:-:S03]  /*1920*/  MOV R0, 0xffffffff ;  /* 0xffffffff00007802 */ /* 0x000fc60000000f00 */
[----:B------:R-:W-:-:S07]  /*1930*/  IMAD R45, R37, R44, RZ ;  /* 0x0000002c252d7224 */ /* 0x000fce00078e02ff */
[----:B------:R-:W-:Y:S05]  /*1940*/  WARPSYNC.COLLECTIVE R0, `(.L_x_47646) ;  /* 0x0000000000087348 */ /* 0x000fea0003c00000 */
[----:B------:R0:W1:Y:S02]  /*1950*/  SHFL.IDX P1, R0, R43, R2, R3 ;  /* 0x000000022b007389 */ /* 0x0000640000020003 */
[----:B01----:R-:W-:Y:S05]  /*1960*/  ENDCOLLECTIVE ;  /* 0x000000000000791b */ /* 0x003fea0003800000 */
.L_x_47646:
[----:B------:R-:W-:Y:S02]  /*1970*/  IMAD.MOV.U32 R2, RZ, RZ, R12 ;  /* 0x000000ffff027224 */ /* 0x000fe400078e000c */
[----:B------:R-:W-:Y:S01]  /*1980*/  IMAD R44, R36, R0, R45 ;  /* 0x00000000242c7224 */ /* 0x000fe200078e022d */
[----:B------:R-:W-:-:S07]  /*1990*/  MOV R0, 0xffffffff ;  /* 0xffffffff00007802 */ /* 0x000fce0000000f00 */
[----:B------:R-:W-:Y:S05]  /*19a0*/  WARPSYNC.COLLECTIVE R0, `(.L_x_47647) ;  /* 0x0000000000087348 */ /* 0x000fea0003c00000 */
[----:B------:R0:W1:Y:S02]  /*19b0*/  SHFL.IDX P1, R0, R43, R2, R3 ;  /* 0x000000022b007389 */ /* 0x0000640000020003 */
[----:B01----:R-:W-:Y:S05]  /*19c0*/  ENDCOLLECTIVE ;  /* 0x000000000000791b */ /* 0x003fea0003800000 */
.L_x_47647:
[----:B------:R-:W-:Y:S01]  /*19d0*/  MOV R2, R11 ;  /* 0x0000000b00027202 */ /* 0x000fe20000000f00 */
[----:B------:R-:W-:Y:S02]  /*19e0*/  IMAD.MOV.U32 R45, RZ, RZ, R0 ;  /* 0x000000ffff2d7224 */ /* 0x000fe400078e0000 */
[----:B------:R-:W-:Y:S02]  /*19f0*/  IMAD.MOV.U32 R0, RZ, RZ, -0x1 ;  /* 0xffffffffff007424 */ /* 0x000fe400078e00ff */
[----:B------:R-:W-:-:S07]  /*1a00*/  IMAD R45, R35, R45, R44 ;  /* 0x0000002d232d7224 */ /* 0x000fce00078e022c */
[----:B------:R-:W-:Y:S05]  /*1a10*/  WARPSYNC.COLLECTIVE R0, `(.L_x_47648) ;  /* 0x0000000000087348 */ /* 0x000fea0003c00000 */
[----:B------:R0:W1:Y:S02]  /*1a20*/  SHFL.IDX P1, R0, R43, R2, R3 ;  /* 0x000000022b007389 */ /* 0x0000640000020003 */
[----:B01----:R-:W-:Y:S05]  /*1a30*/  ENDCOLLECTIVE ;  /* 0x000000000000791b */ /* 0x003fea0003800000 */
.L_x_47648:
[----:B------:R-:W-:Y:S01]  /*1a40*/  IMAD.MOV.U32 R2, RZ, RZ, R10 ;  /* 0x000000ffff027224 */ /* 0x000fe200078e000a */
[----:B------:R-:W-:Y:S02]  /*1a50*/  MOV R44, R0 ;  /* 0x00000000002c7202 */ /* 0x000fe40000000f00 */
[----:B------:R-:W-:-:S03]  /*1a60*/  MOV R0, 0xffffffff ;  /* 0xffffffff00007802 */ /* 0x000fc60000000f00 */
[----:B------:R-:W-:-:S07]  /*1a70*/  IMAD R44, R34, R44, R45 ;  /* 0x0000002c222c7224 */ /* 0x000fce00078e022d */
[----:B------:R-:W-:Y:S05]  /*1a80*/  WARPSYNC.COLLECTIVE R0, `(.L_x_47649) ;  /* 0x0000000000087348 */ /* 0x000fea0003c00000 */
[----:B------:R0:W1:Y:S02]  /*1a90*/  SHFL.IDX P1, R0, R43, R2, R3 ;  /* 0x000000022b007389 */ /* 0x0000640000020003 */
[----:B01----:R-:W-:Y:S05]  /*1aa0*/  ENDCOLLECTIVE ;  /* 0x000000000000791b */ /* 0x003fea0003800000 */
.L_x_47649:
[----:B------:R-:W-:Y:S01]  /*1ab0*/  MOV R2, R9 ;  /* 0x0000000900027202 */ /* 0x000fe20000000f00 */
[----:B------:R-:W-:Y:S02]  /*1ac0*/  IMAD.MOV.U32 R45, RZ, RZ, R0 ;  /* 0x000000ffff2d7224 */ /* 0x000fe400078e0000 */
[----:B------:R-:W-:Y:S02]  /*1ad0*/  IMAD.MOV.U32 R0, RZ, RZ, -0x1 ;  /* 0xffffffffff007424 */ /* 0x000fe400078e00ff */
[----:B------:R-:W-:-:S07]  /*1ae0*/  IMAD R45, R33, R45, R44 ;  /* 0x0000002d212d7224 */ /* 0x000fce00078e022c */
[----:B------:R-:W-:Y:S05]  /*1af0*/  WARPSYNC.COLLECTIVE R0, `(.L_x_47650) ;  /* 0x0000000000087348 */ /* 0x000fea0003c00000 */
[----:B------:R0:W1:Y:S02]  /*1b00*/  SHFL.IDX P1, R0, R43, R2, R3 ;  /* 0x000000022b007389 */ /* 0x0000640000020003 */
[----:B01----:R-:W-:Y:S05]  /*1b10*/  ENDCOLLECTIVE ;  /* 0x000000000000791b */ /* 0x003fea0003800000 */
.L_x_47650:
[----:B------:R-:W-:Y:S01]  /*1b20*/  IMAD.MOV.U32 R2, RZ, RZ, R8 ;  /* 0x000000ffff027224 */ /* 0x000fe200078e0008 */
[----:B------:R-:W-:Y:S02]  /*1b30*/  MOV R44, R0 ;  /* 0x00000000002c7202 */ /* 0x000fe40000000f00 */
[----:B------:R-:W-:-:S03]  /*1b40*/  MOV R0, 0xffffffff ;  /* 0xffffffff00007802 */ /* 0x000fc60000000f00 */
[----:B------:R-:W-:-:S07]  /*1b50*/  IMAD R44, R32, R44, R45 ;  /* 0x0000002c202c7224 */ /* 0x000fce00078e022d */
[----:B------:R-:W-:Y:S05]  /*1b60*/  WARPSYNC.COLLECTIVE R0, `(.L_x_47651) ;  /* 0x0000000000087348 */ /* 0x000fea0003c00000 */
[----:B------:R0:W1:Y:S02]  /*1b70*/  SHFL.IDX P1, R0, R43, R2, R3 ;  /* 0x000000022b007389 */ /* 0x0000640000020003 */
[----:B01----:R-:W-:Y:S05]  /*1b80*/  ENDCOLLECTIVE ;  /* 0x000000000000791b */ /* 0x003fea0003800000 */
.L_x_47651:
[----:B------:R-:W-:Y:S01]  /*1b90*/  MOV R2, R14 ;  /* 0x0000000e00027202 */ /* 0x000fe20000000f00 */
[----:B------:R-:W-:Y:S02]  /*1ba0*/  IMAD.MOV.U32 R45, RZ, RZ, R0 ;  /* 0x000000ffff2d7224 */ /* 0x000fe400078e0000 */
[----:B------:R-:W-:Y:S02]  /*1bb0*/  IMAD.MOV.U32 R0, RZ, RZ, -0x1 ;  /* 0xffffffffff007424 */ /* 0x000fe400078e00ff */
[----:B------:R-:W-:-:S07]  /*1bc0*/  IMAD R45, R31, R45, R44 ;  /* 0x0000002d1f2d7224 */ /* 0x000fce00078e022c */
[----:B------:R-:W-:Y:S05]  /*1bd0*/  WARPSYNC.COLLECTIVE R0, `(.L_x_47652) ;  /* 0x0000000000087348 */ /* 0x000fea0003c00000 */
[----:B------:R0:W1:Y:S02]  /*1be0*/  SHFL.IDX P1, R0, R43, R2, R3 ;  /* 0x000000022b007389 */ /* 0x0000640000020003 */
[----:B01----:R-:W-:Y:S05]  /*1bf0*/  ENDCOLLECTIVE ;  /* 0x000000000000791b */ /* 0x003fea0003800000 */
.L_x_47652:
[----:B------:R-:W-:Y:S01]  /*1c00*/  IMAD.MOV.U32 R2, RZ, RZ, R20 ;  /* 0x000000ffff027224 */ /* 0x000fe200078e0014 */
[----:B------:R-:W-:Y:S02]  /*1c10*/  MOV R44, R0 ;  /* 0x00000000002c7202 */ /* 0x000fe40000000f00 */
[----:B------:R-:W-:-:S03]  /*1c20*/  MOV R0, 0xffffffff ;  /* 0xffffffff00007802 */ /* 0x000fc60000000f00 */
[----:B------:R-:W-:-:S07]  /*1c30*/  IMAD R45, R30, R44, R45 ;  /* 0x0000002c1e2d7224 */ /* 0x000fce00078e022d */
[----:B------:R-:W-:Y:S05]  /*1c40*/  WARPSYNC.COLLECTIVE R0, `(.L_x_47653) ;  /* 0x0000000000087348 */ /* 0x000fea0003c00000 */
[----:B------:R0:W1:Y:S02]  /*1c50*/  SHFL.IDX P1, R0, R43, R2, R3 ;  /* 0x000000022b007389 */ /* 0x0000640000020003 */
[----:B01----:R-:W-:Y:S05]  /*1c60*/  ENDCOLLECTIVE ;  /* 0x000000000000791b */ /* 0x003fea0003800000 */
.L_x_47653:
[----:B------:R-:W-:Y:S01]  /*1c70*/  MOV R2, R7 ;  /* 0x0000000700027202 */ /* 0x000fe20000000f00 */
[----:B------:R-:W-:Y:S02]  /*1c80*/  IMAD.MOV.U32 R44, RZ, RZ, R0 ;  /* 0x000000ffff2c7224 */ /* 0x000fe400078e0000 */
[----:B------:R-:W-:Y:S02]  /*1c90*/  IMAD.MOV.U32 R0, RZ, RZ, -0x1 ;  /* 0xffffffffff007424 */ /* 0x000fe400078e00ff */
[----:B------:R-:W-:-:S07]  /*1ca0*/  IMAD R44, R38, R44, R45 ;  /* 0x0000002c262c7224 */ /* 0x000fce00078e022d */
[----:B------:R-:W-:Y:S05]  /*1cb0*/  WARPSYNC.COLLECTIVE R0, `(.L_x_47654) ;  /* 0x0000000000087348 */ /* 0x000fea0003c00000 */
[----:B------:R0:W1:Y:S02]  /*1cc0*/  SHFL.IDX P1, R0, R43, R2, R3 ;  /* 0x000000022b007389 */ /* 0x0000640000020003 */
[----:B01----:R-:W-:Y:S05]  /*1cd0*/  ENDCOLLECTIVE ;  /* 0x000000000000791b */ /* 0x003fea0003800000 */
.L_x_47654:
[----:B------:R-:W-:Y:S01]  /*1ce0*/  IMAD.MOV.U32 R2, RZ, RZ, R6 ;  /* 0x000000ffff027224 */ /* 0x000fe200078e0006 */
[----:B------:R-:W-:Y:S02]  /*1cf0*/  MOV R45, R0 ;  /* 0x00000000002d7202 */ /* 0x000fe40000000f00 */
[----:B------:R-:W-:-:S03]  /*1d00*/  MOV R0, 0xffffffff ;  /* 0xffffffff00007802 */ /* 0x000fc60000000f00 */
[----:B------:R-:W-:-:S07]  /*1d10*/  IMAD R45, R29, R45, R44 ;  /* 0x0000002d1d2d7224 */ /* 0x000fce00078e022c */
[----:B------:R-:W-:Y:S05]  /*1d20*/  WARPSYNC.COLLECTIVE R0, `(.L_x_47655) ;  /* 0x0000000000087348 */ /* 0x000fea0003c00000 */
[----:B------:R0:W1:Y:S02]  /*1d30*/  SHFL.IDX P1, R0, R43, R2, R3 ;  /* 0x000000022b007389 */ /* 0x0000640000020003 */
[----:B01----:R-:W-:Y:S05]  /*1d40*/  ENDCOLLECTIVE ;  /* 0x000000000000791b */ /* 0x003fea0003800000 */
.L_x_47655:
[----:B------:R-:W-:Y:S01]  /*1d50*/  MOV R2, R5 ;  /* 0x0000000500027202 */ /* 0x000fe20000000f00 */
[----:B------:R-:W-:Y:S02]  /*1d60*/  IMAD.MOV.U32 R44, RZ, RZ, R0 ;  /* 0x000000ffff2c7224 */ /* 0x000fe400078e0000 */
[----:B------:R-:W-:Y:S02]  /*1d70*/  IMAD.MOV.U32 R0, RZ, RZ, -0x1 ;  /* 0xffffffffff007424 */ /* 0x000fe400078e00ff */
[----:B------:R-:W-:-:S07]  /*1d80*/  IMAD R44, R28, R44, R45 ;  /* 0x0000002c1c2c7224 */ /* 0x000fce00078e022d */
[----:B------:R-:W-:Y:S05]  /*1d90*/  WARPSYNC.COLLECTIVE R0, `(.L_x_47656) ;  /* 0x0000000000087348 */ /* 0x000fea0003c00000 */
[----:B------:R0:W1:Y:S02]  /*1da0*/  SHFL.IDX P1, R0, R43, R2, R3 ;  /* 0x000000022b007389 */ /* 0x0000640000020003 */
[----:B01----:R-:W-:Y:S05]  /*1db0*/  ENDCOLLECTIVE ;  /* 0x000000000000791b */ /* 0x003fea0003800000 */
.L_x_47656:
[----:B------:R-:W-:Y:S01]  /*1dc0*/  IMAD.MOV.U32 R2, RZ, RZ, R4 ;  /* 0x000000ffff027224 */ /* 0x000fe200078e0004 */
[----:B------:R-:W-:Y:S02]  /*1dd0*/  MOV R45, R0 ;  /* 0x00000000002d7202 */ /* 0x000fe40000000f00 */
[----:B------:R-:W-:-:S03]  /*1de0*/  MOV R0, 0xffffffff ;  /* 0xffffffff00007802 */ /* 0x000fc60000000f00 */
[----:B------:R-:W-:-:S07]  /*1df0*/  IMAD R45, R27, R45, R44 ;  /* 0x0000002d1b2d7224 */ /* 0x000fce00078e022c */
[----:B------:R-:W-:Y:S05]  /*1e00*/  WARPSYNC.COLLECTIVE R0, `(.L_x_47657) ;  /* 0x0000000000087348 */ /* 0x000fea0003c00000 */
[----:B------:R0:W1:Y:S02]  /*1e10*/  SHFL.IDX P1, R0, R43, R2, R3 ;  /* 0x000000022b007389 */ /* 0x0000640000020003 */
[----:B01----:R-:W-:Y:S05]  /*1e20*/  ENDCOLLECTIVE ;  /* 0x000000000000791b */ /* 0x003fea0003800000 */
.L_x_47657:
[----:B------:R-:W-:Y:S01]  /*1e30*/  MOV R2, R19 ;  /* 0x0000001300027202 */ /* 0x000fe20000000f00 */
[----:B------:R-:W-:Y:S02]  /*1e40*/  IMAD.MOV.U32 R44, RZ, RZ, R0 ;  /* 0x000000ffff2c7224 */ /* 0x000fe400078e0000 */
[----:B------:R-:W-:Y:S02]  /*1e50*/  IMAD.MOV.U32 R0, RZ, RZ, -0x1 ;  /* 0xffffffffff007424 */ /* 0x000fe400078e00ff */
[----:B------:R-:W-:-:S07]  /*1e60*/  IMAD R44, R26, R44, R45 ;  /* 0x0000002c1a2c7224 */ /* 0x000fce00078e022d */
[----:B------:R-:W-:Y:S05]  /*1e70*/  WARPSYNC.COLLECTIVE R0, `(.L_x_47658) ;  /* 0x0000000000087348 */ /* 0x000fea0003c00000 */
[----:B------:R0:W1:Y:S02]  /*1e80*/  SHFL.IDX P1, R0, R43, R2, R3 ;  /* 0x000000022b007389 */ /* 0x0000640000020003 */
[----:B01----:R-:W-:Y:S05]  /*1e90*/  ENDCOLLECTIVE ;  /* 0x000000000000791b */ /* 0x003fea0003800000 */
.L_x_47658:
[----:B------:R-:W-:Y:S01]  /*1ea0*/  IMAD.MOV.U32 R2, RZ, RZ, R18 ;  /* 0x000000ffff027224 */ /* 0x000fe200078e0012 */
[----:B------:R-:W-:Y:S02]  /*1eb0*/  MOV R45, R0 ;  /* 0x00000000002d7202 */ /* 0x000fe40000000f00 */
[----:B------:R-:W-:-:S03]  /*1ec0*/  MOV R0, 0xffffffff ;  /* 0xffffffff00007802 */ /* 0x000fc60000000f00 */
[----:B------:R-:W-:-:S07]  /*1ed0*/  IMAD R45, R25, R45, R44 ;  /* 0x0000002d192d7224 */ /* 0x000fce00078e022c */
[----:B------:R-:W-:Y:S05]  /*1ee0*/  WARPSYNC.COLLECTIVE R0, `(.L_x_47659) ;  /* 0x0000000000087348 */ /* 0x000fea0003c00000 */
[----:B------:R0:W1:Y:S02]  /*1ef0*/  SHFL.IDX P1, R0, R43, R2, R3 ;  /* 0x000000022b007389 */ /* 0x0000640000020003 */
[----:B01----:R-:W-:Y:S05]  /*1f00*/  ENDCOLLECTIVE ;  /* 0x000000000000791b */ /* 0x003fea0003800000 */
.L_x_47659:
[----:B------:R-:W-:Y:S01]  /*1f10*/  MOV R2, R17 ;  /* 0x0000001100027202 */ /* 0x000fe20000000f00 */
[----:B------:R-:W-:Y:S02]  /*1f20*/  IMAD.MOV.U32 R44, RZ, RZ, R0 ;  /* 0x000000ffff2c7224 */ /* 0x000fe400078e0000 */
[----:B------:R-:W-:Y:S02]  /*1f30*/  IMAD.MOV.U32 R0, RZ, RZ, -0x1 ;  /* 0xffffffffff007424 */ /* 0x000fe400078e00ff */
[----:B------:R-:W-:-:S07]  /*1f40*/  IMAD R44, R24, R44, R45 ;  /* 0x0000002c182c7224 */ /* 0x000fce00078e022d */
[----:B------:R-:W-:Y:S05]  /*1f50*/  WARPSYNC.COLLECTIVE R0, `(.L_x_47660) ;  /* 0x0000000000087348 */ /* 0x000fea0003c00000 */
[----:B------:R0:W1:Y:S02]  /*1f60*/  SHFL.IDX P1, R0, R43, R2, R3 ;  /* 0x000000022b007389 */ /* 0x0000640000020003 */
[----:B01----:R-:W-:Y:S05]  /*1f70*/  ENDCOLLECTIVE ;  /* 0x000000000000791b */ /* 0x003fea0003800000 */
.L_x_47660:
[----:B------:R-:W-:Y:S05]  /*1f80*/  BRA `(.L_x_47661) ;  /* 0xfffffff000c87947 */ /* 0x000fea000383ffff */
        .weak           $__internal_238_$__cuda_sm20_div_u16
        .type           $__internal_238_$__cuda_sm20_div_u16,@function
        .size           $__internal_238_$__cuda_sm20_div_u16,(.L_x_58189 - $__internal_238_$__cuda_sm20_div_u16)
$__internal_238_$__cuda_sm20_div_u16:
        /* <DEDUP_REMOVED lines=18> */
[----:B------:R-:W-:Y:S06]  /*20b0*/  RET.REL.NODEC R4 `(_Z9cuda_gemmIiLi256ELi1ELi1ELi128ELi32ELi32ELi32ELi1ELi1EEviiiPT_S1_S1_ii) ;  /* 0xffffffdc04d07950 */ /* 0x000fec0003c3ffff */
.L_x_47662:
        /* <DEDUP_REMOVED lines=12> */
.L_x_58189:


//--------------------- .text._Z9cuda_gemmIiLi256ELi1ELi1ELi128ELi32ELi32ELi32ELi1ELi0EEviiiPT_S1_S1_ii --------------------------
	.section	.text._Z9cuda_gemmIiLi256ELi1ELi1ELi128ELi32ELi32ELi32ELi1ELi0EEviiiPT_S1_S1_ii,"ax",@progbits
	.align	128
        .global         _Z9cuda_gemmIiLi256ELi1ELi1ELi128ELi32ELi32ELi32ELi1ELi0EEviiiPT_S1_S1_ii
        .type           _Z9cuda_gemmIiLi256ELi1ELi1ELi128ELi32ELi32ELi32ELi1ELi0EEviiiPT_S1_S1_ii,@function
        .size           _Z9cuda_gemmIiLi256ELi1ELi1ELi128ELi32ELi32ELi32ELi1ELi0EEviiiPT_S1_S1_ii,(.L_x_58694 - _Z9cuda_gemmIiLi256ELi1ELi1ELi128ELi32ELi32ELi32ELi1ELi0EEviiiPT_S1_S1_ii)
        .other          _Z9cuda_gemmIiLi256ELi1ELi1ELi128ELi32ELi32ELi32ELi1ELi0EEviiiPT_S1_S1_ii,@"STO_CUDA_ENTRY STV_DEFAULT"
_Z9cuda_gemmIiLi256ELi1ELi1ELi128ELi32ELi32ELi32ELi1ELi0EEviiiPT_S1_S1_ii:
.text._Z9cuda_gemmIiLi256ELi1ELi1ELi128ELi32ELi32ELi32ELi1ELi0EEviiiPT_S1_S1_ii:
        /* <DEDUP_REMOVED lines=42> */
[----:B-1----:R-:W-:Y:S02]  /*02a0*/  IMAD.MOV.U32 R6, RZ, RZ, RZ ;  /* 0x000000ffff067224 */ /* 0x002fe400078e00ff */
        /* <DEDUP_REMOVED lines=8> */
.L_x_47665:
        /* <DEDUP_REMOVED lines=11> */
[----:B------:R-:W-:Y:S02]  /*03e0*/  @P5 IADD3 R6, PT, PT, R6, -UR6, RZ ;  /* 0x8000000606065c10 */ /* 0x000fe4000fffe0ff */
[----:B------:R-:W-:Y:S02]  /*03f0*/  @P4 VIADD R12, R12, -UR7 ;  /* 0x800000070c0c4c36 */ /* 0x000fe40008000000 */
[----:B------:R-:W-:Y:S01]  /*0400*/  ISETP.GE.U32.AND P5, PT, R6, UR6, PT ;  /* 0x0000000606007c0c */ /* 0x000fe2000bfa6070 */
[----:B------:R-:W-:Y:S01]  /*0410*/  @P4 VIADD R10, R10, 0x1 ;  /* 0x000000010a0a4836 */ /* 0x000fe20000000000 */
[----:B------:R-:W-:Y:S02]  /*0420*/  ISETP.GE.U32.AND P4, PT, R7, UR4, PT ;  /* 0x0000000407007c0c */ /* 0x000fe4000bf86070 */
[----:B------:R-:W-:-:S09]  /*0430*/  ISETP.GE.U32.AND P6, PT, R12, UR7, PT ;  /* 0x000000070c007c0c */ /* 0x000fd2000bfc6070 */
[----:B------:R-:W-:-:S04]  /*0440*/  @P5 VIADD R6, R6, -UR6 ;  /* 0x8000000606065c36 */ /* 0x000fc80008000000 */
[----:B------:R-:W-:Y:S01]  /*0450*/  @P6 VIADD R10, R10, 0x1 ;  /* 0x000000010a0a6836 */ /* 0x000fe20000000000 */
[----:B------:R-:W-:-:S04]  /*0460*/  SEL R6, R9, R6, !P2 ;  /* 0x0000000609067207 */ /* 0x000fc80005000000 */
[----:B0-----:R-:W-:Y:S01]  /*0470*/  SEL R5, R13, R10, !P3 ;  /* 0x0000000a0d057207 */ /* 0x001fe20005800000 */
[----:B------:R-:W-:-:S04]  /*0480*/  IMAD R6, R6, 0x84, R11 ;  /* 0x0000008406067824 */ /* 0x000fc800078e020b */
[----:B------:R-:W-:-:S05]  /*0490*/  IMAD R5, R5, 0x4, R6 ;  /* 0x0000000405057824 */ /* 0x000fca00078e0206 */
[----:B--2---:R0:W-:Y:S01]  /*04a0*/  STS [R5], R4 ;  /* 0x0000000405007388 */ /* 0x0041e20000000800 */
[----:B------:R-:W-:Y:S05]  /*04b0*/  @!P4 BRA `(.L_x_47665) ;  /* 0xfffffffc009cc947 */ /* 0x000fea000383ffff */
.L_x_47664:
[----:B------:R-:W-:Y:S05]  /*04c0*/  BSYNC.RECONVERGENT B0 ;  /* 0x0000000000007941 */ /* 0x000fea0003800200 */
.L_x_47663:
        /* <DEDUP_REMOVED lines=27> */
[----:B------:R-:W-:Y:S02]  /*0680*/  IMAD.HI.U32 R49, R4, R53, RZ ;  /* 0x0000003504317227 */ /* 0x000fe400078e00ff */
[----:B------:R0:W3:Y:S02]  /*0690*/  F2I.FTZ.U32.TRUNC.NTZ R3, R2 ;  /* 0x0000000200037305 */ /* 0x0000e4000021f000 */
[----:B------:R-:W-:-:S04]  /*06a0*/  IMAD.MOV R6, RZ, RZ, -R49 ;  /* 0x000000ffff067224 */ /* 0x000fc800078e0a31 */
[----:B------:R-:W-:Y:S02]  /*06b0*/  IMAD R0, R51, R6, R53 ;  /* 0x0000000633007224 */ /* 0x000fe400078e0235 */
[----:B0-----:R-:W-:-:S03]  /*06c0*/  IMAD.MOV.U32 R2, RZ, RZ, RZ ;  /* 0x000000ffff027224 */ /* 0x001fc600078e00ff */
[----:B------:R-:W-:Y:S01]  /*06d0*/  ISETP.GE.U32.AND P0, PT, R0, R51, PT ;  /* 0x000000330000720c */ /* 0x000fe20003f06070 */
[----:B---3--:R-:W-:-:S04]  /*06e0*/  IMAD.MOV R5, RZ, RZ, -R3 ;  /* 0x000000ffff057224 */ /* 0x008fc800078e0a03 */
[----:B------:R-:W-:-:S04]  /*06f0*/  IMAD R5, R5, UR11, RZ ;  /* 0x0000000b05057c24 */ /* 0x000fc8000f8e02ff */
[----:B------:R-:W-:-:S04]  /*0700*/  IMAD.HI.U32 R2, R3, R5, R2 ;  /* 0x0000000503027227 */ /* 0x000fc800078e0002 */
[----:B------:R-:W-:Y:S01]  /*0710*/  @P0 IADD3 R49, PT, PT, R49, 0x1, RZ ;  /* 0x0000000131310810 */ /* 0x000fe20007ffe0ff */
[----:B------:R-:W-:Y:S01]  /*0720*/  @P0 IMAD.IADD R0, R0, 0x1, -R51 ;  /* 0x0000000100000824 */ /* 0x000fe200078e0a33 */
[----:B------:R-:W-:Y:S01]  /*0730*/  ISETP.NE.U32.AND P0, PT, R51, RZ, PT ;  /* 0x000000ff3300720c */ /* 0x000fe20003f05070 */
[----:B--2---:R-:W-:-:S03]  /*0740*/  IMAD.HI.U32 R3, R4, R50, RZ ;  /* 0x0000003204037227 */ /* 0x004fc600078e00ff */
        /* <DEDUP_REMOVED lines=8> */
[----:B------:R-:W-:Y:S01]  /*07d0*/  LOP3.LUT R47, RZ, UR11, RZ, 0x33, !PT ;  /* 0x0000000bff2f7c12 */ /* 0x000fe2000f8e33ff */
[----:B------:R-:W-:Y:S01]  /*07e0*/  BSSY.RECONVERGENT B0, `(.L_x_47666) ;  /* 0x0000094000007945 */ /* 0x000fe20003800200 */
[----:B------:R-:W-:Y:S01]  /*07f0*/  LOP3.LUT R46, R53, 0x1f, RZ, 0xc0, !PT ;  /* 0x0000001f352e7812 */ /* 0x000fe200078ec0ff */
[----:B------:R-:W-:Y:S02]  /*0800*/  IMAD.MOV R6, RZ, RZ, -R3 ;  /* 0x000000ffff067224 */ /* 0x000fe400078e0a03 */
[----:B------:R-:W-:Y:S02]  /*0810*/  IMAD.MOV R8, RZ, RZ, -R4 ;  /* 0x000000ffff087224 */ /* 0x000fe400078e0a04 */
[----:B------:R-:W-:Y:S02]  /*0820*/  IMAD R4, R51, R6, R50 ;  /* 0x0000000633047224 */ /* 0x000fe400078e0232 */
[----:B------:R-:W-:-:S03]  /*0830*/  IMAD.HI.U32 R2, R2, R0, RZ ;  /* 0x0000000002027227 */ /* 0x000fc600078e00ff */
[----:B------:R-:W-:Y:S01]  /*0840*/  ISETP.GE.U32.AND P3, PT, R4, R51, PT ;  /* 0x000000330400720c */ /* 0x000fe20003f66070 */
[----:B------:R-:W-:Y:S02]  /*0850*/  IMAD.MOV R5, RZ, RZ, -R2 ;  /* 0x000000ffff057224 */ /* 0x000fe400078e0a02 */
[----:B------:R-:W-:Y:S02]  /*0860*/  IMAD R6, R8, UR11, R53 ;  /* 0x0000000b08067c24 */ /* 0x000fe4000f8e0235 */
[----:B------:R-:W-:-:S03]  /*0870*/  IMAD R0, R5, UR11, R0 ;  /* 0x0000000b05007c24 */ /* 0x000fc6000f8e0200 */
[----:B------:R-:W-:Y:S02]  /*0880*/  ISETP.GE.U32.AND P2, PT, R6, UR11, PT ;  /* 0x0000000b06007c0c */ /* 0x000fe4000bf46070 */
[----:B------:R-:W-:-:S03]  /*0890*/  ISETP.GE.U32.AND P1, PT, R0, UR11, PT ;  /* 0x0000000b00007c0c */ /* 0x000fc6000bf26070 */
[----:B------:R-:W-:Y:S01]  /*08a0*/  @P3 IADD3 R4, PT, PT, -R51, R4, RZ ;  /* 0x0000000433043210 */ /* 0x000fe20007ffe1ff */
[----:B------:R-:W-:Y:S01]  /*08b0*/  @P3 VIADD R3, R3, 0x1 ;  /* 0x0000000103033836 */ /* 0x000fe20000000000 */
[----:B------:R-:W-:Y:S02]  /*08c0*/  ISETP.NE.U32.AND P3, PT, RZ, UR11, PT ;  /* 0x0000000bff007c0c */ /* 0x000fe4000bf65070 */
[----:B------:R-:W-:-:S04]  /*08d0*/  ISETP.GE.U32.AND P4, PT, R4, R51, PT ;  /* 0x000000330400720c */ /* 0x000fc80003f86070 */
[----:B------:R-:W-:Y:S02]  /*08e0*/  @P2 VIADD R6, R6, -UR11 ;  /* 0x8000000b06062c36 */ /* 0x000fe40008000000 */
[----:B------:R-:W-:Y:S02]  /*08f0*/  @P1 VIADD R0, R0, -UR11 ;  /* 0x8000000b00001c36 */ /* 0x000fe40008000000 */
[----:B------:R-:W-:Y:S01]  /*0900*/  @P1 VIADD R2, R2, 0x1 ;  /* 0x0000000102021836 */ /* 0x000fe20000000000 */
[----:B------:R-:W-:Y:S02]  /*0910*/  ISETP.GE.U32.AND P5, PT, R6, UR11, PT ;  /* 0x0000000b06007c0c */ /* 0x000fe4000bfa6070 */
[----:B------:R-:W-:Y:S02]  /*0920*/  ISETP.GE.U32.AND P2, PT, R0, UR11, PT ;  /* 0x0000000b00007c0c */ /* 0x000fe4000bf46070 */
[----:B------:R-:W-:-:S05]  /*0930*/  @P4 VIADD R3, R3, 0x1 ;  /* 0x0000000103034836 */ /* 0x000fca0000000000 */
[----:B------:R-:W-:Y:S02]  /*0940*/  SEL R48, R48, R3, !P0 ;  /* 0x0000000330307207 */ /* 0x000fe40004000000 */
[----:B------:R-:W-:Y:S02]  /*0950*/  ISETP.GT.U32.AND P0, PT, R53, 0x7f, PT ;  /* 0x0000007f3500780c */ /* 0x000fe40003f04070 */
[----:B------:R-:W-:Y:S02]  /*0960*/  @P5 VIADD R6, R6, -UR11 ;  /* 0x8000000b06065c36 */ /* 0x000fe40008000000 */
[----:B------:R-:W-:-:S03]  /*0970*/  @P2 VIADD R2, R2, 0x1 ;  /* 0x0000000102022836 */ /* 0x000fc60000000000 */
[C---:B------:R-:W-:Y:S02]  /*0980*/  SEL R45, R47.reuse, R6, !P3 ;  /* 0x000000062f2d7207 */ /* 0x040fe40005800000 */
[----:B------:R-:W-:Y:S02]  /*0990*/  SEL R47, R47, R2, !P3 ;  /* 0x000000022f2f7207 */ /* 0x000fe40005800000 */
[----:B------:R-:W-:Y:S02]  /*09a0*/  SHF.L.U32 R45, R45, 0x4, RZ ;  /* 0x000000042d2d7819 */ /* 0x000fe400000006ff */
[----:B------:R-:W-:Y:S01]  /*09b0*/  LOP3.LUT R44, R47, 0xf, RZ, 0xc0, !PT ;  /* 0x0000000f2f2c7812 */ /* 0x000fe200078ec0ff */
[----:B------:R-:W-:Y:S06]  /*09c0*/  @P0 BRA `(.L_x_47667) ;  /* 0x0000000400d40947 */ /* 0x000fec0003800000 */
        /* <DEDUP_REMOVED lines=28> */
[----:B------:R-:W-:Y:S02]  /*0b90*/  ISETP.NE.AND P2, PT, R2, 0x3, PT ;  /* 0x000000030200780c */ /* 0x000fe40003f45270 */
[C---:B------:R-:W-:Y:S01]  /*0ba0*/  ISETP.GE.U32.AND P0, PT, R0.reuse, 0x3, PT ;  /* 0x000000030000780c */ /* 0x040fe20003f06070 */
[----:B------:R-:W-:Y:S01]  /*0bb0*/  VIADD R0, R0, 0x1 ;  /* 0x0000000100007836 */ /* 0x000fe20000000000 */
[----:B------:R-:W-:-:S04]  /*0bc0*/  ISETP.NE.AND P1, PT, R2, 0x3, PT ;  /* 0x000000030200780c */ /* 0x000fc80003f25270 */
[----:B------:R-:W-:-:S05]  /*0bd0*/  LOP3.LUT R19, R0, 0x3, RZ, 0xc0, !PT ;  /* 0x0000000300137812 */ /* 0x000fca00078ec0ff */
[----:B------:R-:W-:Y:S05]  /*0be0*/  @!P2 BRA `(.L_x_47669) ;  /* 0x000000000044a947 */ /* 0x000fea0003800000 */
[----:B------:R-:W0:Y:S01]  /*0bf0*/  S2R R3, SR_CgaCtaId ;  /* 0x0000000000037919 */ /* 0x000e220000008800 */
[----:B------:R-:W1:Y:S01]  /*0c00*/  LDC.64 R4, c[0x0][0x390] ;  /* 0x0000e400ff047b82 */ /* 0x000e620000000a00 */
[----:B------:R-:W-:Y:S01]  /*0c10*/  MOV R2, 0x400 ;  /* 0x0000040000027802 */ /* 0x000fe20000000f00 */
[----:B------:R-:W-:Y:S02]  /*0c20*/  IMAD.MOV.U32 R0, RZ, RZ, RZ ;  /* 0x000000ffff007224 */ /* 0x000fe400078e00ff */
[----:B------:R-:W-:Y:S02]  /*0c30*/  IMAD.MOV.U32 R13, RZ, RZ, R53 ;  /* 0x000000ffff0d7224 */ /* 0x000fe400078e0035 */
[----:B------:R-:W-:-:S05]  /*0c40*/  VIADD R2, R2, 0x1080 ;  /* 0x0000108002027836 */ /* 0x000fca0000000000 */
[----:B0-----:R-:W-:-:S07]  /*0c50*/  LEA R6, R3, R2, 0x18 ;  /* 0x0000000203067211 */ /* 0x001fce00078ec0ff */
.L_x_47670:
[----:B0-----:R-:W0:Y:S02]  /*0c60*/  S2R R2, SR_CTAID.Y ;  /* 0x0000000000027919 */ /* 0x001e240000002600 */
[----:B0-----:R-:W-:-:S04]  /*0c70*/  IMAD R3, R2, 0x80, R13 ;  /* 0x0000008002037824 */ /* 0x001fc800078e020d */
[----:B-1----:R-:W-:-:S06]  /*0c80*/  IMAD.WIDE.U32 R2, R3, 0x4, R4 ;  /* 0x0000000403027825 */ /* 0x002fcc00078e0004 */
[----:B------:R-:W2:Y:S01]  /*0c90*/  LDG.E R2, desc[UR8][R2.64] ;  /* 0x0000000802027981 */ /* 0x000ea2000c1e1900 */
[----:B------:R-:W-:Y:S01]  /*0ca0*/  LEA R7, R13, R6, 0x2 ;  /* 0x000000060d077211 */ /* 0x000fe200078e10ff */
[----:B------:R-:W-:Y:S02]  /*0cb0*/  VIADD R0, R0, 0x1 ;  /* 0x0000000100007836 */ /* 0x000fe40000000000 */
[----:B------:R-:W-:-:S03]  /*0cc0*/  IMAD.IADD R13, R50, 0x1, R13 ;  /* 0x00000001320d7824 */ /* 0x000fc600078e020d */
[----:B------:R-:W-:Y:S01]  /*0cd0*/  ISETP.NE.AND P2, PT, R0, R19, PT ;  /* 0x000000130000720c */ /* 0x000fe20003f45270 */
[----:B--2---:R0:W-:-:S12]  /*0ce0*/  STS [R7], R2 ;  /* 0x0000000207007388 */ /* 0x0041d80000000800 */
[----:B------:R-:W-:Y:S05]  /*0cf0*/  @P2 BRA `(.L_x_47670) ;  /* 0xfffffffc00d82947 */ /* 0x000fea000383ffff */
.L_x_47669:
[----:B------:R-:W-:Y:S05]  /*0d00*/  BSYNC.RECONVERGENT B1 ;  /* 0x0000000000017941 */ /* 0x000fea0003800200 */
.L_x_47668:
        /* <DEDUP_REMOVED lines=8> */
.L_x_47673:
        /* <DEDUP_REMOVED lines=24> */
.L_x_47672:
[----:B------:R-:W-:Y:S05]  /*0f10*/  BSYNC.RECONVERGENT B1 ;  /* 0x0000000000017941 */ /* 0x000fea0003800200 */
.L_x_47671:
[----:B------:R-:W-:Y:S01]  /*0f20*/  BSSY.RECONVERGENT B1, `(.L_x_47674) ;  /* 0x000000f000017945 */ /* 0x000fe20003800200 */
[----:B------:R-:W-:-:S03]  /*0f30*/  IMAD.MOV.U32 R3, RZ, RZ, R53 ;  /* 0x000000ffff037224 */ /* 0x000fc600078e0035 */
[----:B------:R-:W-:Y:S05]  /*0f40*/  @!P1 BRA `(.L_x_47675) ;  /* 0x0000000000309947 */ /* 0x000fea0003800000 */
[----:B------:R-:W2:Y:S01]  /*0f50*/  S2R R5, SR_CgaCtaId ;  /* 0x0000000000057919 */ /* 0x000ea20000008800 */
[----:B-1----:R-:W-:Y:S01]  /*0f60*/  MOV R0, 0x400 ;  /* 0x0000040000007802 */ /* 0x002fe20000000f00 */
[----:B0-----:R-:W-:Y:S02]  /*0f70*/  HFMA2 R2, -RZ, RZ, 0, 0 ;  /* 0x00000000ff027431 */ /* 0x001fe400000001ff */
[----:B------:R-:W-:Y:S02]  /*0f80*/  IMAD.MOV.U32 R3, RZ, RZ, R53 ;  /* 0x000000ffff037224 */ /* 0x000fe400078e0035 */
[----:B------:R-:W-:-:S05]  /*0f90*/  VIADD R0, R0, 0x1280 ;  /* 0x0000128000007836 */ /* 0x000fca0000000000 */
[----:B--2---:R-:W-:-:S07]  /*0fa0*/  LEA R0, R5, R0, 0x18 ;  /* 0x0000000005007211 */ /* 0x004fce00078ec0ff */
.L_x_47676:
[----:B------:R-:W-:Y:S02]  /*0fb0*/  IMAD R4, R3, 0x4, R0 ;  /* 0x0000000403047824 */ /* 0x000fe400078e0200 */
[----:B------:R-:W-:Y:S02]  /*0fc0*/  VIADD R2, R2, 0x1 ;  /* 0x0000000102027836 */ /* 0x000fe40000000000 */
[----:B------:R-:W-:Y:S01]  /*0fd0*/  IMAD.IADD R3, R50, 0x1, R3 ;  /* 0x0000000132037824 */ /* 0x000fe200078e0203 */
[----:B------:R2:W-:Y:S02]  /*0fe0*/  STS [R4], RZ ;  /* 0x000000ff04007388 */ /* 0x0005e40000000800 */
[----:B------:R-:W-:-:S13]  /*0ff0*/  ISETP.NE.AND P1, PT, R2, R19, PT ;  /* 0x000000130200720c */ /* 0x000fda0003f25270 */
[----:B--2---:R-:W-:Y:S05]  /*1000*/  @P1 BRA `(.L_x_47676) ;  /* 0xfffffffc00e81947 */ /* 0x004fea000383ffff */
.L_x_47675:
[----:B------:R-:W-:Y:S05]  /*1010*/  BSYNC.RECONVERGENT B1 ;  /* 0x0000000000017941 */ /* 0x000fea0003800200 */
.L_x_47674:
[----:B------:R-:W-:Y:S05]  /*1020*/  @!P0 BRA `(.L_x_47667) ;  /* 0x00000000003c8947 */ /* 0x000fea0003800000 */
[----:B------:R-:W0:Y:S01]  /*1030*/  S2R R5, SR_CgaCtaId ;  /* 0x0000000000057919 */ /* 0x000e220000008800 */
[----:B-1----:R-:W-:-:S05]  /*1040*/  MOV R0, 0x400 ;  /* 0x0000040000007802 */ /* 0x002fca0000000f00 */
[----:B------:R-:W-:-:S05]  /*1050*/  VIADD R0, R0, 0x1280 ;  /* 0x0000128000007836 */ /* 0x000fca0000000000 */
[----:B0-----:R-:W-:-:S07]  /*1060*/  LEA R2, R5, R0, 0x18 ;  /* 0x0000000005027211 */ /* 0x001fce00078ec0ff */
.L_x_47677:
[----:B--2---:R-:W-:Y:S02]  /*1070*/  IMAD R9, R3, 0x4, R2 ;  /* 0x0000000403097824 */ /* 0x004fe400078e0202 */
[C---:B------:R-:W-:Y:S02]  /*1080*/  IMAD R3, R50.reuse, 0x4, R3 ;  /* 0x0000000432037824 */ /* 0x040fe400078e0203 */
[C---:B------:R-:W-:Y:S01]  /*1090*/  IMAD R5, R50.reuse, 0x4, R9 ;  /* 0x0000000432057824 */ /* 0x040fe200078e0209 */
[----:B------:R2:W-:Y:S02]  /*10a0*/  STS [R9], RZ ;  /* 0x000000ff09007388 */ /* 0x0005e40000000800 */
[----:B------:R-:W-:Y:S02]  /*10b0*/  ISETP.GE.U32.AND P0, PT, R3, 0x80, PT ;  /* 0x000000800300780c */ /* 0x000fe40003f06070 */
[C---:B------:R-:W-:Y:S01]  /*10c0*/  LEA R7, R50.reuse, R5, 0x2 ;  /* 0x0000000532077211 */ /* 0x040fe200078e10ff */
[----:B------:R2:W-:Y:S04]  /*10d0*/  STS [R5], RZ ;  /* 0x000000ff05007388 */ /* 0x0005e80000000800 */
[----:B------:R-:W-:Y:S01]  /*10e0*/  IMAD R0, R50, 0x4, R7 ;  /* 0x0000000432007824 */ /* 0x000fe200078e0207 */
[----:B------:R2:W-:Y:S04]  /*10f0*/  STS [R7], RZ ;  /* 0x000000ff07007388 */ /* 0x0005e80000000800 */
[----:B------:R2:W-:Y:S01]  /*1100*/  STS [R0], RZ ;  /* 0x000000ff00007388 */ /* 0x0005e20000000800 */
[----:B------:R-:W-:Y:S05]  /*1110*/  @!P0 BRA `(.L_x_47677) ;  /* 0xfffffffc00d48947 */ /* 0x000fea000383ffff */
.L_x_47667:
[----:B------:R-:W-:Y:S05]  /*1120*/  BSYNC.RECONVERGENT B0 ;  /* 0x0000000000007941 */ /* 0x000fea0003800200 */
.L_x_47666:
[----:B------:R-:W-:Y:S01]  /*1130*/  BAR.SYNC.DEFER_BLOCKING 0x0 ;  /* 0x0000000000007b1d */ /* 0x000fe20000010000 */
[----:B------:R-:W-:-:S13]  /*1140*/  ISETP.GE.AND P0, PT, R52, 0x1, PT ;  /* 0x000000013400780c */ /* 0x000fda0003f06270 */
[----:B------:R-:W-:Y:S05]  /*1150*/  @!P0 BRA `(.L_x_47678) ;  /* 0x0000004c00508947 */ /* 0x000fea0003800000 */
[----:B------:R-:W-:Y:S01]  /*1160*/  UISETP.NE.AND UP0, UPT, UR11, 0x1, UPT ;  /* 0x000000010b00788c */ /* 0x000fe2000bf05270 */
[----:B------:R-:W-:Y:S01]  /*1170*/  IMAD R43, RZ, RZ, -UR7 ;  /* 0x80000007ff2b7e24 */ /* 0x000fe2000f8e02ff */
[----:B------:R-:W-:-:S04]  /*1180*/  UISETP.LT.AND UP1, UPT, UR6, 0x20, UPT ;  /* 0x000000200600788c */ /* 0x000fc8000bf21270 */
[----:B------:R-:W-:Y:S01]  /*1190*/  LEA R43, R43, 0x201f, 0x8 ;  /* 0x0000201f2b2b7811 */ /* 0x000fe200078e40ff */
[----:B------:R-:W-:Y:S02]  /*11a0*/  USEL UR12, UR6, 0x20, UP1 ;  /* 0x00000020060c7887 */ /* 0x000fe40008800000 */
[----:B------:R-:W-:Y:S10]  /*11b0*/  BRA.U UP0, `(.L_x_47679) ;  /* 0x0000001900787547 */ /* 0x000ff4000b800000 */
[C---:B------:R-:W-:Y:S01]  /*11c0*/  VIADD R41, R44.reuse, 0x3 ;  /* 0x000000032c297836 */ /* 0x040fe20000000000 */
[----:B------:R-:W-:Y:S01]  /*11d0*/  IADD3 R23, PT, PT, R47, 0xd, RZ ;  /* 0x0000000d2f177810 */ /* 0x000fe20007ffe0ff */
[C---:B------:R-:W-:Y:S01]  /*11e0*/  VIADD R42, R44.reuse, 0x2 ;  /* 0x000000022c2a7836 */ /* 0x040fe20000000000 */
[----:B------:R-:W-:Y:S01]  /*11f0*/  BSSY B1, `(.L_x_47680) ;  /* 0x0000199000017945 */ /* 0x000fe20003800000 */
[----:B------:R-:W-:Y:S01]  /*1200*/  VIADD R54, R44, 0x1 ;  /* 0x000000012c367836 */ /* 0x000fe20000000000 */
[----:B------:R-:W-:Y:S01]  /*1210*/  ISETP.GE.AND P2, PT, R41, UR7, PT ;  /* 0x0000000729007c0c */ /* 0x000fe2000bf46270 */
[----:B-12---:R-:W-:Y:S01]  /*1220*/  IMAD.U32 R0, RZ, RZ, UR7 ;  /* 0x00000007ff007e24 */ /* 0x006fe2000f8e00ff */
[----:B------:R-:W-:Y:S01]  /*1230*/  ISETP.GE.AND P1, PT, R42, UR7, PT ;  /* 0x000000072a007c0c */ /* 0x000fe2000bf26270 */
[----:B------:R-:W-:Y:S01]  /*1240*/  VIADD R39, R44, 0x5 ;  /* 0x000000052c277836 */ /* 0x000fe20000000000 */
[----:B------:R-:W-:Y:S01]  /*1250*/  ISETP.GE.AND P0, PT, R54, UR7, PT ;  /* 0x0000000736007c0c */ /* 0x000fe2000bf06270 */
[----:B------:R-:W-:Y:S01]  /*1260*/  VIADD R40, R44, 0x4 ;  /* 0x000000042c287836 */ /* 0x000fe20000000000 */
[----:B0-----:R-:W-:Y:S01]  /*1270*/  SEL R2, R0, RZ, P2 ;  /* 0x000000ff00027207 */ /* 0x001fe20001000000 */
        /* <DEDUP_REMOVED lines=9> */
[----:B------:R-:W-:Y:S01]  /*1310*/  IADD3 R54, PT, PT, R54, -R3, RZ ;  /* 0x8000000336367210 */ /* 0x000fe20007ffe0ff */
        /* <DEDUP_REMOVED lines=16> */
[----:B------:R-:W-:Y:S01]  /*1420*/  VIADD R61, R47, 0x5 ;  /* 0x000000052f3d7836 */ /* 0x000fe20000000000 */
        /* <DEDUP_REMOVED lines=8> */
[----:B------:R-:W-:Y:S01]  /*14b0*/  ISETP.GE.AND P2, PT, R34, UR7, PT ;  /* 0x0000000722007c0c */ /* 0x000fe2000bf46270 */
[----:B------:R-:W-:Y:S01]  /*14c0*/  IMAD.IADD R37, R37, 0x1, -R4 ;  /* 0x0000000125257824 */ /* 0x000fe200078e0a04 */
[----:B------:R-:W-:Y:S01]  /*14d0*/  ISETP.GE.AND P3, PT, R33, UR7, PT ;  /* 0x0000000721007c0c */ /* 0x000fe2000bf66270 */
[----:B------:R-:W-:Y:S01]  /*14e0*/  IMAD.IADD R36, R36, 0x1, -R3 ;  /* 0x0000000124247824 */ /* 0x000fe200078e0a03 */
[----:B------:R-:W-:Y:S01]  /*14f0*/  IADD3 R35, PT, PT, R35, -R2, RZ ;  /* 0x8000000223237210 */ /* 0x000fe20007ffe0ff */
[C---:B------:R-:W-:Y:S01]  /*1500*/  VIADD R22, R47.reuse, 0xe ;  /* 0x0000000e2f167836 */ /* 0x040fe20000000000 */
[----:B------:R-:W-:Y:S01]  /*1510*/  ISETP.GE.AND P0, PT, R32, UR7, PT ;  /* 0x0000000720007c0c */ /* 0x000fe2000bf06270 */
[----:B------:R-:W-:Y:S01]  /*1520*/  VIADD R19, R47, 0xffffffff ;  /* 0xffffffff2f137836 */ /* 0x000fe20000000000 */
[C---:B------:R-:W-:Y:S01]  /*1530*/  SEL R2, R0.reuse, RZ, P1 ;  /* 0x000000ff00027207 */ /* 0x040fe20000800000 */
[----:B------:R-:W-:Y:S01]  /*1540*/  IMAD.MOV.U32 R26, RZ, RZ, RZ ;  /* 0x000000ffff1a7224 */ /* 0x000fe200078e00ff */
[----:B------:R-:W-:-:S02]  /*1550*/  SEL R5, R0, RZ, P2 ;  /* 0x000000ff00057207 */ /* 0x000fc40001000000 */
[C---:B------:R-:W-:Y:S02]  /*1560*/  SEL R4, R0.reuse, RZ, P3 ;  /* 0x000000ff00047207 */ /* 0x040fe40001800000 */
[----:B------:R-:W-:Y:S01]  /*1570*/  SEL R3, R0, RZ, P0 ;  /* 0x000000ff00037207 */ /* 0x000fe20000000000 */
[----:B------:R-:W-:Y:S01]  /*1580*/  IMAD.IADD R34, R34, 0x1, -R5 ;  /* 0x0000000122227824 */ /* 0x000fe200078e0a05 */
[----:B------:R-:W-:Y:S01]  /*1590*/  IADD3 R29, PT, PT, R29, -R2, RZ ;  /* 0x800000021d1d7210 */ /* 0x000fe20007ffe0ff */
        /* <DEDUP_REMOVED lines=14> */
[----:B------:R-:W-:Y:S01]  /*1680*/  LOP3.LUT R59, R59, 0xf, RZ, 0xc0, !PT ;  /* 0x0000000f3b3b7812 */ /* 0x000fe200078ec0ff */
[----:B------:R0:W-:Y:S01]  /*1690*/  STL [R1], R0 ;  /* 0x0000000001007387 */ /* 0x0001e20000100800 */
[----:B------:R-:W-:-:S02]  /*16a0*/  LOP3.LUT R25, R25, 0xf, RZ, 0xc0, !PT ;  /* 0x0000000f19197812 */ /* 0x000fc400078ec0ff */
[----:B------:R-:W-:Y:S02]  /*16b0*/  LOP3.LUT R24, R24, 0xf, RZ, 0xc0, !PT ;  /* 0x0000000f18187812 */ /* 0x000fe400078ec0ff */
[----:B------:R-:W-:Y:S02]  /*16c0*/  LOP3.LUT R23, R23, 0xf, RZ, 0xc0, !PT ;  /* 0x0000000f17177812 */ /* 0x000fe400078ec0ff */
[----:B------:R-:W-:Y:S02]  /*16d0*/  LOP3.LUT R22, R22, 0xf, RZ, 0xc0, !PT ;  /* 0x0000000f16167812 */ /* 0x000fe400078ec0ff */
[----:B------:R-:W-:-:S07]  /*16e0*/  LOP3.LUT R19, R19, 0xf, RZ, 0xc0, !PT ;  /* 0x0000000f13137812 */ /* 0x000fce00078ec0ff */
.L_x_47732:
[----:B01----:R-:W1:Y:S01]  /*16f0*/  LDC R30, c[0x0][0x3ac] ;  /* 0x0000eb00ff1e7b82 */ /* 0x003e620000000800 */
[----:B------:R-:W-:Y:S01]  /*1700*/  IMAD.IADD R17, R47, 0x1, R26 ;  /* 0x000000012f117824 */ /* 0x000fe200078e021a */
[----:B-1----:R-:W-:-:S03]  /*1710*/  ISETP.GE.AND P5, PT, R30, 0x1, PT ;  /* 0x000000011e00780c */ /* 0x002fc60003fa6270 */
[----:B------:R-:W-:Y:S01]  /*1720*/  IMAD R20, R17, R30, R45 ;  /* 0x0000001e11147224 */ /* 0x000fe200078e022d */
[C---:B------:R-:W-:Y:S02]  /*1730*/  ISETP.GE.AND P4, PT, R30.reuse, 0x2, PT ;  /* 0x000000021e00780c */ /* 0x040fe40003f86270 */
        /* <DEDUP_REMOVED lines=13> */
.L_x_47681:
[----:B------:R-:W-:Y:S05]  /*1810*/  @!P4 BRA `(.L_x_47682) ;  /* 0x000000000024c947 */ /* 0x000fea0003800000 */
[----:B------:R-:W2:Y:S01]  /*1820*/  S2UR UR5, SR_CgaCtaId ;  /* 0x00000000000579c3 */ /* 0x000ea20000008800 */
[----:B------:R-:W-:Y:S01]  /*1830*/  VIADD R15, R47, 0x1 ;  /* 0x000000012f0f7836 */ /* 0x000fe20000000000 */
[----:B------:R-:W-:Y:S02]  /*1840*/  UMOV UR4, 0x400 ;  /* 0x0000040000047882 */ /* 0x000fe40000000000 */
[----:B------:R-:W-:Y:S02]  /*1850*/  UIADD3 UR4, UPT, UPT, UR4, 0x1080, URZ ;  /* 0x0000108004047890 */ /* 0x000fe4000fffe0ff */
[----:B------:R-:W-:-:S04]  /*1860*/  LOP3.LUT R15, R15, 0xf, RZ, 0xc0, !PT ;  /* 0x0000000f0f0f7812 */ /* 0x000fc800078ec0ff */
[----:B------:R-:W-:Y:S01]  /*1870*/  IADD3 R15, PT, PT, R20, R15, RZ ;  /* 0x0000000f140f7210 */ /* 0x000fe20007ffe0ff */
[----:B--2---:R-:W-:-:S06]  /*1880*/  ULEA UR4, UR5, UR4, 0x18 ;  /* 0x0000000405047291 */ /* 0x004fcc000f8ec0ff */
[----:B------:R-:W-:-:S06]  /*1890*/  LEA R15, R15, UR4, 0x2 ;  /* 0x000000040f0f7c11 */ /* 0x000fcc000f8e10ff */
[----:B------:R-:W2:Y:S02]  /*18a0*/  LDS R15, [R15] ;  /* 0x000000000f0f7984 */ /* 0x000ea40000000800 */
.L_x_47682:
        /* <DEDUP_REMOVED lines=10> */
.L_x_47683:
[----:B------:R-:W-:Y:S05]  /*1950*/  @!P2 BRA `(.L_x_47684) ;  /* 0x000000000020a947 */ /* 0x000fea0003800000 */
[----:B------:R-:W4:Y:S01]  /*1960*/  LDL R21, [R1] ;  /* 0x0000000001157983 */ /* 0x000f220000100800 */
[----:B------:R-:W5:Y:S01]  /*1970*/  S2UR UR5, SR_CgaCtaId ;  /* 0x00000000000579c3 */ /* 0x000f620000008800 */
[----:B------:R-:W-:Y:S02]  /*1980*/  UMOV UR4, 0x400 ;  /* 0x0000040000047882 */ /* 0x000fe40000000000 */
[----:B------:R-:W-:-:S04]  /*1990*/  UIADD3 UR4, UPT, UPT, UR4, 0x1080, URZ ;  /* 0x0000108004047890 */ /* 0x000fc8000fffe0ff */
[----:B-----5:R-:W-:Y:S01]  /*19a0*/  ULEA UR4, UR5, UR4, 0x18 ;  /* 0x0000000405047291 */ /* 0x020fe2000f8ec0ff */
[----:B----4-:R-:W-:-:S05]  /*19b0*/  IMAD.IADD R13, R21, 0x1, R20 ;  /* 0x00000001150d7824 */ /* 0x010fca00078e0214 */
[----:B------:R-:W-:-:S06]  /*19c0*/  LEA R13, R13, UR4, 0x2 ;  /* 0x000000040d0d7c11 */ /* 0x000fcc000f8e10ff */
[----:B------:R-:W4:Y:S02]  /*19d0*/  LDS R13, [R13] ;  /* 0x000000000d0d7984 */ /* 0x000f240000000800 */
.L_x_47684:
        /* <DEDUP_REMOVED lines=10> */
.L_x_47685:
        /* <DEDUP_REMOVED lines=8> */
.L_x_47686:
        /* <DEDUP_REMOVED lines=13> */
.L_x_47687:
        /* <DEDUP_REMOVED lines=14> */
.L_x_47688:
        /* <DEDUP_REMOVED lines=13> */
.L_x_47689:
        /* <DEDUP_REMOVED lines=14> */
.L_x_47690:
        /* <DEDUP_REMOVED lines=12> */
.L_x_47691:
        /* <DEDUP_REMOVED lines=12> */
.L_x_47692:
        /* <DEDUP_REMOVED lines=12> */
.L_x_47693:
        /* <DEDUP_REMOVED lines=12> */
.L_x_47694:
        /* <DEDUP_REMOVED lines=12> */
.L_x_47695:
[----:B------:R-:W-:-:S13]  /*2220*/  ISETP.GE.AND P6, PT, R30, 0x10, PT ;  /* 0x000000101e00780c */ /* 0x000fda0003fc6270 */
[----:B------:R-:W-:Y:S05]  /*2230*/  @!P6 BRA `(.L_x_47696) ;  /* 0x00000000001ce947 */ /* 0x000fea0003800000 */
[----:B------:R-:W5:Y:S01]  /*2240*/  S2UR UR5, SR_CgaCtaId ;  /* 0x00000000000579c3 */ /* 0x000f620000008800 */
[----:B------:R-:W-:Y:S01]  /*2250*/  UMOV UR4, 0x400 ;  /* 0x0000040000047882 */ /* 0x000fe20000000000 */
[----:B------:R-:W-:Y:S01]  /*2260*/  IMAD.IADD R20, R19, 0x1, R20 ;  /* 0x0000000113147824 */ /* 0x000fe200078e0214 */
[----:B------:R-:W-:-:S04]  /*2270*/  UIADD3 UR4, UPT, UPT, UR4, 0x1080, URZ ;  /* 0x0000108004047890 */ /* 0x000fc8000fffe0ff */
[----:B-----5:R-:W-:-:S06]  /*2280*/  ULEA UR4, UR5, UR4, 0x18 ;  /* 0x0000000405047291 */ /* 0x020fcc000f8ec0ff */
[----:B0-----:R-:W-:-:S06]  /*2290*/  LEA R0, R20, UR4, 0x2 ;  /* 0x0000000414007c11 */ /* 0x001fcc000f8e10ff */
[----:B------:R-:W0:Y:S02]  /*22a0*/  LDS R0, [R0] ;  /* 0x0000000000007984 */ /* 0x000e240000000800 */
.L_x_47696:
        /* <DEDUP_REMOVED lines=17> */
[----:B------:R-:W-:-:S05]  /*23c0*/  IABS R56, R46 ;  /* 0x0000002e00387213 */ /* 0x000fca0000000000 */
[----:B------:R-:W-:-:S05]  /*23d0*/  IMAD.HI.U32 R20, R21, R56, RZ ;  /* 0x0000003815147227 */ /* 0x000fca00078e00ff */
[----:B------:R-:W-:-:S05]  /*23e0*/  IADD3 R20, PT, PT, -R20, RZ, RZ ;  /* 0x000000ff14147210 */ /* 0x000fca0007ffe1ff */
        /* <DEDUP_REMOVED lines=16> */
.L_x_47731:
[----:B0-----:R-:W-:Y:S02]  /*24f0*/  IMAD R60, R20, 0x84, R21 ;  /* 0x00000084143c7824 */ /* 0x001fe400078e0215 */
[----:B------:R-:W-:-:S04]  /*2500*/  IMAD.MOV.U32 R57, RZ, RZ, RZ ;  /* 0x000000ffff397224 */ /* 0x000fc800078e00ff */
[----:B------:R-:W0:Y:S01]  /*2510*/  LDS R60, [R60] ;  /* 0x000000003c3c7984 */ /* 0x000e220000000800 */
[----:B------:R-:W-:Y:S05]  /*2520*/  @!P5 BRA `(.L_x_47699) ;  /* 0x000000000010d947 */ /* 0x000fea0003800000 */
[----:B------:R-:W-:-:S03]  /*2530*/  UMOV UR4, 0xffffffff ;  /* 0xffffffff00047882 */ /* 0x000fc60000000000 */
[----:B------:R-:W-:Y:S05]  /*2540*/  BRA.DIV UR4, `(.L_x_47700) ;  /* 0x0000003e04b07947 */ /* 0x000fea000b800000 */
[----:B0-----:R0:W0:Y:S02]  /*2550*/  SHFL.IDX PT, R31, R60, R18, R43 ;  /* 0x000000123c1f7389 */ /* 0x00102400000e002b */
.L_x_47844:
[----:B01----:R-:W-:-:S07]  /*2560*/  IMAD R57, R16, R31, RZ ;  /* 0x0000001f10397224 */ /* 0x003fce00078e02ff */
.L_x_47699:
[----:B------:R-:W-:Y:S05]  /*2570*/  @!P4 BRA `(.L_x_47701) ;  /* 0x000000000010c947 */ /* 0x000fea0003800000 */
[----:B------:R-:W-:-:S03]  /*2580*/  UMOV UR4, 0xffffffff ;  /* 0xffffffff00047882 */ /* 0x000fc60000000000 */
[----:B------:R-:W-:Y:S05]  /*2590*/  BRA.DIV UR4, `(.L_x_47702) ;  /* 0x0000003e04bc7947 */ /* 0x000fea000b800000 */
[----:B0-----:R0:W0:Y:S02]  /*25a0*/  SHFL.IDX PT, R31, R60, R54, R43 ;  /* 0x000000363c1f7389 */ /* 0x00102400000e002b */
.L_x_47847:
[----:B0-2---:R-:W-:-:S07]  /*25b0*/  IMAD R57, R15, R31, R57 ;  /* 0x0000001f0f397224 */ /* 0x005fce00078e0239 */
.L_x_47701:
[----:B------:R-:W-:Y:S05]  /*25c0*/  @!P3 BRA `(.L_x_47703) ;  /* 0x000000000010b947 */ /* 0x000fea0003800000 */
[----:B------:R-:W-:-:S03]  /*25d0*/  UMOV UR4, 0xffffffff ;  /* 0xffffffff00047882 */ /* 0x000fc60000000000 */
[----:B------:R-:W-:Y:S05]  /*25e0*/  BRA.DIV UR4, `(.L_x_47704) ;  /* 0x0000003e04c87947 */ /* 0x000fea000b800000 */
[----:B0-----:R0:W0:Y:S02]  /*25f0*/  SHFL.IDX PT, R31, R60, R42, R43 ;  /* 0x0000002a3c1f7389 */ /* 0x00102400000e002b */
.L_x_47850:
[----:B0--3--:R-:W-:-:S07]  /*2600*/  IMAD R57, R14, R31, R57 ;  /* 0x0000001f0e397224 */ /* 0x009fce00078e0239 */
.L_x_47703:
[----:B------:R-:W-:Y:S05]  /*2610*/  @!P2 BRA `(.L_x_47705) ;  /* 0x000000000010a947 */ /* 0x000fea0003800000 */
[----:B------:R-:W-:-:S03]  /*2620*/  UMOV UR4, 0xffffffff ;  /* 0xffffffff00047882 */ /* 0x000fc60000000000 */
[----:B------:R-:W-:Y:S05]  /*2630*/  BRA.DIV UR4, `(.L_x_47706) ;  /* 0x0000003e04d47947 */ /* 0x000fea000b800000 */
[----:B0-----:R0:W0:Y:S02]  /*2640*/  SHFL.IDX PT, R31, R60, R41, R43 ;  /* 0x000000293c1f7389 */ /* 0x00102400000e002b */
.L_x_47853:
[----:B0---4-:R-:W-:-:S07]  /*2650*/  IMAD R57, R13, R31, R57 ;  /* 0x0000001f0d397224 */ /* 0x011fce00078e0239 */
.L_x_47705:
[----:B------:R-:W-:Y:S05]  /*2660*/  @!P1 BRA `(.L_x_47707) ;  /* 0x0000000000109947 */ /* 0x000fea0003800000 */
[----:B------:R-:W-:-:S03]  /*2670*/  UMOV UR4, 0xffffffff ;  /* 0xffffffff00047882 */ /* 0x000fc60000000000 */
[----:B------:R-:W-:Y:S05]  /*2680*/  BRA.DIV UR4, `(.L_x_47708) ;  /* 0x0000003e04e07947 */ /* 0x000fea000b800000 */
[----:B0-----:R0:W0:Y:S02]  /*2690*/  SHFL.IDX PT, R31, R60, R40, R43 ;  /* 0x000000283c1f7389 */ /* 0x00102400000e002b */
.L_x_47856:
[----:B0-----:R-:W-:-:S07]  /*26a0*/  IMAD R57, R12, R31, R57 ;  /* 0x0000001f0c397224 */ /* 0x001fce00078e0239 */
.L_x_47707:
[----:B------:R-:W-:Y:S05]  /*26b0*/  @!P0 BRA `(.L_x_47709) ;  /* 0x0000000000108947 */ /* 0x000fea0003800000 */
[----:B------:R-:W-:-:S03]  /*26c0*/  UMOV UR4, 0xffffffff ;  /* 0xffffffff00047882 */ /* 0x000fc60000000000 */
[----:B------:R-:W-:Y:S05]  /*26d0*/  BRA.DIV UR4, `(.L_x_47710) ;  /* 0x0000003e04ec7947 */ /* 0x000fea000b800000 */
[----:B0-----:R0:W0:Y:S02]  /*26e0*/  SHFL.IDX PT, R31, R60, R39, R43 ;  /* 0x000000273c1f7389 */ /* 0x00102400000e002b */
.L_x_47859:
[----:B0-----:R-:W-:-:S07]  /*26f0*/  IMAD R57, R11, R31, R57 ;  /* 0x0000001f0b397224 */ /* 0x001fce00078e0239 */
.L_x_47709:
[----:B------:R-:W5:Y:S02]  /*2700*/  LDC R58, c[0x0][0x3ac] ;  /* 0x0000eb00ff3a7b82 */ /* 0x000f640000000800 */
[----:B-----5:R-:W-:-:S13]  /*2710*/  ISETP.GE.AND P6, PT, R58, 0x7, PT ;  /* 0x000000073a00780c */ /* 0x020fda0003fc6270 */
[----:B------:R-:W-:Y:S05]  /*2720*/  @!P6 BRA `(.L_x_47711) ;  /* 0x000000000010e947 */ /* 0x000fea0003800000 */
[----:B------:R-:W-:-:S03]  /*2730*/  UMOV UR4, 0xffffffff ;  /* 0xffffffff00047882 */ /* 0x000fc60000000000 */
[----:B------:R-:W-:Y:S05]  /*2740*/  BRA.DIV UR4, `(.L_x_47712) ;  /* 0x0000003e04f07947 */ /* 0x000fea000b800000 */
[----:B0-----:R0:W0:Y:S02]  /*2750*/  SHFL.IDX PT, R31, R60, R38, R43 ;  /* 0x000000263c1f7389 */ /* 0x00102400000e002b */
.L_x_47862:
[----:B0-----:R-:W-:-:S07]  /*2760*/  IMAD R57, R10, R31, R57 ;  /* 0x0000001f0a397224 */ /* 0x001fce00078e0239 */
.L_x_47711:
[----:B------:R-:W-:-:S13]  /*2770*/  ISETP.GE.AND P6, PT, R58, 0x8, PT ;  /* 0x000000083a00780c */ /* 0x000fda0003fc6270 */
[----:B------:R-:W-:Y:S05]  /*2780*/  @!P6 BRA `(.L_x_47713) ;  /* 0x000000000010e947 */ /* 0x000fea0003800000 */
[----:B------:R-:W-:-:S03]  /*2790*/  UMOV UR4, 0xffffffff ;  /* 0xffffffff00047882 */ /* 0x000fc60000000000 */
[----:B------:R-:W-:Y:S05]  /*27a0*/  BRA.DIV UR4, `(.L_x_47714) ;  /* 0x0000003e04f87947 */ /* 0x000fea000b800000 */
[----:B0-----:R0:W0:Y:S02]  /*27b0*/  SHFL.IDX PT, R31, R60, R37, R43 ;  /* 0x000000253c1f7389 */ /* 0x00102400000e002b */
.L_x_47865:
[----:B0-----:R-:W-:-:S07]  /*27c0*/  IMAD R57, R9, R31, R57 ;  /* 0x0000001f09397224 */ /* 0x001fce00078e0239 */
.L_x_47713:
[----:B------:R-:W-:-:S13]  /*27d0*/  ISETP.GE.AND P6, PT, R58, 0x9, PT ;  /* 0x000000093a00780c */ /* 0x000fda0003fc6270 */
[----:B------:R-:W-:Y:S05]  /*27e0*/  @!P6 BRA `(.L_x_47715) ;  /* 0x000000000010e947 */ /* 0x000fea0003800000 */
[----:B------:R-:W-:-:S03]  /*27f0*/  UMOV UR4, 0xffffffff ;  /* 0xffffffff00047882 */ /* 0x000fc60000000000 */
[----:B------:R-:W-:Y:S05]  /*2800*/  BRA.DIV UR4, `(.L_x_47716) ;  /* 0x0000004204007947 */ /* 0x000fea000b800000 */
[----:B0-----:R0:W0:Y:S02]  /*2810*/  SHFL.IDX PT, R31, R60, R36, R43 ;  /* 0x000000243c1f7389 */ /* 0x00102400000e002b */
.L_x_47868:
[----:B0-----:R-:W-:-:S07]  /*2820*/  IMAD R57, R8, R31, R57 ;  /* 0x0000001f08397224 */ /* 0x001fce00078e0239 */
.L_x_47715:
[----:B------:R-:W-:-:S13]  /*2830*/  ISETP.GE.AND P6, PT, R58, 0xa, PT ;  /* 0x0000000a3a00780c */ /* 0x000fda0003fc6270 */
[----:B------:R-:W-:Y:S05]  /*2840*/  @!P6 BRA `(.L_x_47717) ;  /* 0x000000000010e947 */ /* 0x000fea0003800000 */
[----:B------:R-:W-:-:S03]  /*2850*/  UMOV UR4, 0xffffffff ;  /* 0xffffffff00047882 */ /* 0x000fc60000000000 */
[----:B------:R-:W-:Y:S05]  /*2860*/  BRA.DIV UR4, `(.L_x_47718) ;  /* 0x0000004204087947 */ /* 0x000fea000b800000 */
[----:B0-----:R0:W0:Y:S02]  /*2870*/  SHFL.IDX PT, R31, R60, R35, R43 ;  /* 0x000000233c1f7389 */ /* 0x00102400000e002b */
.L_x_47871:
[----:B0-----:R-:W-:-:S07]  /*2880*/  IMAD R57, R7, R31, R57 ;  /* 0x0000001f07397224 */ /* 0x001fce00078e0239 */
.L_x_47717:
[----:B------:R-:W-:-:S13]  /*2890*/  ISETP.GE.AND P6, PT, R58, 0xb, PT ;  /* 0x0000000b3a00780c */ /* 0x000fda0003fc6270 */
[----:B------:R-:W-:Y:S05]  /*28a0*/  @!P6 BRA `(.L_x_47719) ;  /* 0x000000000010e947 */ /* 0x000fea0003800000 */
[----:B------:R-:W-:-:S03]  /*28b0*/  UMOV UR4, 0xffffffff ;  /* 0xffffffff00047882 */ /* 0x000fc60000000000 */
[----:B------:R-:W-:Y:S05]  /*28c0*/  BRA.DIV UR4, `(.L_x_47720) ;  /* 0x0000004204107947 */ /* 0x000fea000b800000 */
[----:B0-----:R0:W0:Y:S02]  /*28d0*/  SHFL.IDX PT, R31, R60, R34, R43 ;  /* 0x000000223c1f7389 */ /* 0x00102400000e002b */
.L_x_47874:
[----:B0-----:R-:W-:-:S07]  /*28e0*/  IMAD R57, R6, R31, R57 ;  /* 0x0000001f06397224 */ /* 0x001fce00078e0239 */
.L_x_47719:
[----:B------:R-:W-:-:S13]  /*28f0*/  ISETP.GE.AND P6, PT, R58, 0xc, PT ;  /* 0x0000000c3a00780c */ /* 0x000fda0003fc6270 */
[----:B------:R-:W-:Y:S05]  /*2900*/  @!P6 BRA `(.L_x_47721) ;  /* 0x000000000010e947 */ /* 0x000fea0003800000 */
[----:B------:R-:W-:-:S03]  /*2910*/  UMOV UR4, 0xffffffff ;  /* 0xffffffff00047882 */ /* 0x000fc60000000000 */
[----:B------:R-:W-:Y:S05]  /*2920*/  BRA.DIV UR4, `(.L_x_47722) ;  /* 0x0000004204187947 */ /* 0x000fea000b800000 */
[----:B0-----:R0:W0:Y:S02]  /*2930*/  SHFL.IDX PT, R31, R60, R33, R43 ;  /* 0x000000213c1f7389 */ /* 0x00102400000e002b */
.L_x_47877:
[----:B0-----:R-:W-:-:S07]  /*2940*/  IMAD R57, R5, R31, R57 ;  /* 0x0000001f05397224 */ /* 0x001fce00078e0239 */
.L_x_47721:
[----:B------:R-:W-:-:S13]  /*2950*/  ISETP.GE.AND P6, PT, R58, 0xd, PT ;  /* 0x0000000d3a00780c */ /* 0x000fda0003fc6270 */
[----:B------:R-:W-:Y:S05]  /*2960*/  @!P6 BRA `(.L_x_47723) ;  /* 0x000000000010e947 */ /* 0x000fea0003800000 */
[----:B------:R-:W-:-:S03]  /*2970*/  UMOV UR4, 0xffffffff ;  /* 0xffffffff00047882 */ /* 0x000fc60000000000 */
[----:B------:R-:W-:Y:S05]  /*2980*/  BRA.DIV UR4, `(.L_x_47724) ;  /* 0x0000004204207947 */ /* 0x000fea000b800000 */
[----:B0-----:R0:W0:Y:S02]  /*2990*/  SHFL.IDX PT, R31, R60, R32, R43 ;  /* 0x000000203c1f7389 */ /* 0x00102400000e002b */
.L_x_47880:
[----:B0-----:R-:W-:-:S07]  /*29a0*/  IMAD R57, R4, R31, R57 ;  /* 0x0000001f04397224 */ /* 0x001fce00078e0239 */
.L_x_47723:
[----:B------:R-:W-:-:S13]  /*29b0*/  ISETP.GE.AND P6, PT, R58, 0xe, PT ;  /* 0x0000000e3a00780c */ /* 0x000fda0003fc6270 */
[----:B------:R-:W-:Y:S05]  /*29c0*/  @!P6 BRA `(.L_x_47725) ;  /* 0x000000000010e947 */ /* 0x000fea0003800000 */
[----:B------:R-:W-:-:S03]  /*29d0*/  UMOV UR4, 0xffffffff ;  /* 0xffffffff00047882 */ /* 0x000fc60000000000 */
[----:B------:R-:W-:Y:S05]  /*29e0*/  BRA.DIV UR4, `(.L_x_47726) ;  /* 0x0000004204287947 */ /* 0x000fea000b800000 */
[----:B0-----:R0:W0:Y:S02]  /*29f0*/  SHFL.IDX PT, R31, R60, R29, R43 ;  /* 0x0000001d3c1f7389 */ /* 0x00102400000e002b */
.L_x_47883:
[----:B0-----:R-:W-:-:S07]  /*2a00*/  IMAD R57, R3, R31, R57 ;  /* 0x0000001f03397224 */ /* 0x001fce00078e0239 */
.L_x_47725:
[----:B------:R-:W-:-:S13]  /*2a10*/  ISETP.GE.AND P6, PT, R58, 0xf, PT ;  /* 0x0000000f3a00780c */ /* 0x000fda0003fc6270 */
[----:B------:R-:W-:Y:S05]  /*2a20*/  @!P6 BRA `(.L_x_47727) ;  /* 0x000000000010e947 */ /* 0x000fea0003800000 */
[----:B------:R-:W-:-:S03]  /*2a30*/  UMOV UR4, 0xffffffff ;  /* 0xffffffff00047882 */ /* 0x000fc60000000000 */
[----:B------:R-:W-:Y:S05]  /*2a40*/  BRA.DIV UR4, `(.L_x_47728) ;  /* 0x0000004204307947 */ /* 0x000fea000b800000 */
[----:B0-----:R0:W0:Y:S02]  /*2a50*/  SHFL.IDX PT, R31, R60, R28, R43 ;  /* 0x0000001c3c1f7389 */ /* 0x00102400000e002b */
.L_x_47886:
[----:B0-----:R-:W-:-:S07]  /*2a60*/  IMAD R57, R2, R31, R57 ;  /* 0x0000001f02397224 */ /* 0x001fce00078e0239 */
.L_x_47727:
[----:B------:R-:W-:-:S13]  /*2a70*/  ISETP.GE.AND P6, PT, R58, 0x10, PT ;  /* 0x000000103a00780c */ /* 0x000fda0003fc6270 */
[----:B------:R-:W-:Y:S05]  /*2a80*/  @!P6 BRA `(.L_x_47729) ;  /* 0x000000000010e947 */ /* 0x000fea0003800000 */
[----:B------:R-:W-:-:S03]  /*2a90*/  UMOV UR4, 0xffffffff ;  /* 0xffffffff00047882 */ /* 0x000fc60000000000 */
[----:B------:R-:W-:Y:S05]  /*2aa0*/  BRA.DIV UR4, `(.L_x_47730) ;  /* 0x0000004204387947 */ /* 0x000fea000b800000 */
[----:B0-----:R0:W0:Y:S02]  /*2ab0*/  SHFL.IDX PT, R31, R60, R27, R43 ;  /* 0x0000001b3c1f7389 */ /* 0x00102400000e002b */
.L_x_47889:
[----:B0-----:R-:W-:-:S07]  /*2ac0*/  IMAD R57, R0, R31, R57 ;  /* 0x0000001f00397224 */ /* 0x001fce00078e0239 */
.L_x_47729:
[----:B------:R-:W-:Y:S02]  /*2ad0*/  IMAD R31, R52, R20, R17 ;  /* 0x00000014341f7224 */ /* 0x000fe400078e0211 */
[----:B------:R-:W-:-:S03]  /*2ae0*/  IMAD.IADD R20, R48, 0x1, R20 ;  /* 0x0000000130147824 */ /* 0x000fc600078e0214 */
[----:B------:R-:W-:Y:S02]  /*2af0*/  LEA R30, R31, R56, 0x2 ;  /* 0x000000381f1e7211 */ /* 0x000fe400078e10ff */
[----:B------:R-:W-:-:S03]  /*2b00*/  ISETP.GE.AND P6, PT, R20, UR12, PT ;  /* 0x0000000c14007c0c */ /* 0x000fc6000bfc6270 */
[----:B------:R-:W5:Y:S02]  /*2b10*/  LDS R58, [R30] ;  /* 0x000000001e3a7984 */ /* 0x000f640000000800 */
[----:B-----5:R-:W-:-:S05]  /*2b20*/  IMAD.IADD R57, R58, 0x1, R57 ;  /* 0x000000013a397824 */ /* 0x020fca00078e0239 */
[----:B------:R0:W-:Y:S03]  /*2b30*/  STS [R30], R57 ;  /* 0x000000391e007388 */ /* 0x0001e60000000800 */
[----:B------:R-:W-:Y:S05]  /*2b40*/  @!P6 BRA `(.L_x_47731) ;  /* 0xfffffff80068e947 */ /* 0x000fea000383ffff */
.L_x_47698:
[----:B------:R-:W-:Y:S05]  /*2b50*/  BSYNC B0 ;  /* 0x0000000000007941 */ /* 0x000fea0003800000 */
.L_x_47697:
[----:B------:R-:W-:-:S13]  /*2b60*/  ISETP.NE.AND P6, PT, R55, RZ, PT ;  /* 0x000000ff3700720c */ /* 0x000fda0003fc5270 */
[----:B------:R-:W-:Y:S05]  /*2b70*/  @!P6 BRA `(.L_x_47732) ;  /* 0xffffffe800dce947 */ /* 0x000fea000383ffff */
[----:B------:R-:W-:Y:S05]  /*2b80*/  BSYNC B1 ;  /* 0x0000000000017941 */ /* 0x000fea0003800000 */
.L_x_47680:
[----:B------:R-:W-:Y:S05]  /*2b90*/  BRA `(.L_x_47678) ;  /* 0x0000003000c07947 */ /* 0x000fea0003800000 */
.L_x_47679:
[----:B------:R-:W-:-:S09]  /*2ba0*/  UISETP.GT.U32.AND UP0, UPT, UR7, 0x1f, UPT ;  /* 0x0000001f0700788c */ /* 0x000fd2000bf04070 */
[----:B------:R-:W-:Y:S05]  /*2bb0*/  BRA.U UP0, `(.L_x_47733) ;  /* 0x0000001900587547 */ /* 0x000fea000b800000 */
[C---:B0-----:R-:W-:Y:S01]  /*2bc0*/  VIADD R2, R44.reuse, 0x2 ;  /* 0x000000022c027836 */ /* 0x041fe20000000000 */
[----:B------:R-:W-:Y:S01]  /*2bd0*/  IADD3 R20, PT, PT, R47, 0x7, RZ ;  /* 0x000000072f147810 */ /* 0x000fe20007ffe0ff */
[----:B------:R-:W-:Y:S02]  /*2be0*/  VIADD R3, R44, 0x1 ;  /* 0x000000012c037836 */ /* 0x000fe40000000000 */
[----:B-12---:R-:W-:Y:S01]  /*2bf0*/  IMAD.U32 R0, RZ, RZ, UR7 ;  /* 0x00000007ff007e24 */ /* 0x006fe2000f8e00ff */
[----:B------:R-:W-:Y:S01]  /*2c00*/  ISETP.GE.U32.AND P1, PT, R2, UR7, PT ;  /* 0x0000000702007c0c */ /* 0x000fe2000bf26070 */
[C---:B------:R-:W-:Y:S01]  /*2c10*/  VIADD R5, R44.reuse, 0x3 ;  /* 0x000000032c057836 */ /* 0x040fe20000000000 */
[----:B------:R-:W-:Y:S01]  /*2c20*/  ISETP.GE.U32.AND P0, PT, R3, UR7, PT ;  /* 0x0000000703007c0c */ /* 0x000fe2000bf06070 */
[----:B------:R-:W-:Y:S01]  /*2c30*/  VIADD R4, R44, 0x6 ;  /* 0x000000062c047836 */ /* 0x000fe20000000000 */
[C---:B------:R-:W-:Y:S01]  /*2c40*/  SEL R41, R0.reuse, RZ, P1 ;  /* 0x000000ff00297207 */ /* 0x040fe20000800000 */
[C---:B------:R-:W-:Y:S01]  /*2c50*/  VIADD R61, R47.reuse, 0x2 ;  /* 0x000000022f3d7836 */ /* 0x040fe20000000000 */
[----:B------:R-:W-:Y:S01]  /*2c60*/  SEL R42, R0, RZ, P0 ;  /* 0x000000ff002a7207 */ /* 0x000fe20000000000 */
[----:B------:R-:W-:Y:S01]  /*2c70*/  VIADD R24, R47, 0x3 ;  /* 0x000000032f187836 */ /* 0x000fe20000000000 */
[----:B------:R-:W-:Y:S01]  /*2c80*/  IADD3 R41, PT, PT, R2, -R41, RZ ;  /* 0x8000002902297210 */ /* 0x000fe20007ffe0ff */
[C---:B------:R-:W-:Y:S01]  /*2c90*/  VIADD R2, R44.reuse, 0x4 ;  /* 0x000000042c027836 */ /* 0x040fe20000000000 */
[----:B------:R-:W-:Y:S01]  /*2ca0*/  ISETP.GE.U32.AND P2, PT, R5, UR7, PT ;  /* 0x0000000705007c0c */ /* 0x000fe2000bf46070 */
[----:B------:R-:W-:Y:S01]  /*2cb0*/  IMAD.IADD R42, R3, 0x1, -R42 ;  /* 0x00000001032a7824 */ /* 0x000fe200078e0a2a */
[----:B------:R-:W-:Y:S01]  /*2cc0*/  LOP3.LUT R61, R61, 0xf, RZ, 0xc0, !PT ;  /* 0x0000000f3d3d7812 */ /* 0x000fe200078ec0ff */
[----:B------:R-:W-:Y:S01]  /*2cd0*/  VIADD R3, R44, 0x5 ;  /* 0x000000052c037836 */ /* 0x000fe20000000000 */
[----:B------:R-:W-:Y:S01]  /*2ce0*/  SEL R40, R0, RZ, P2 ;  /* 0x000000ff00287207 */ /* 0x000fe20001000000 */
[C---:B------:R-:W-:Y:S01]  /*2cf0*/  VIADD R23, R47.reuse, 0x4 ;  /* 0x000000042f177836 */ /* 0x040fe20000000000 */
        /* <DEDUP_REMOVED lines=11> */
[----:B------:R-:W-:Y:S01]  /*2db0*/  VIADD R2, R44, 0x8 ;  /* 0x000000082c027836 */ /* 0x000fe20000000000 */
[C---:B------:R-:W-:Y:S01]  /*2dc0*/  SEL R37, R0.reuse, RZ, P2 ;  /* 0x000000ff00257207 */ /* 0x040fe20001000000 */
[----:B------:R-:W-:Y:S01]  /*2dd0*/  IMAD.IADD R38, R3, 0x1, -R38 ;  /* 0x0000000103267824 */ /* 0x000fe200078e0a26 */
[----:B------:R-:W-:Y:S01]  /*2de0*/  SEL R36, R0, RZ, P3 ;  /* 0x000000ff00247207 */ /* 0x000fe20001800000 */
[----:B------:R-:W-:Y:S01]  /*2df0*/  VIADD R3, R44, 0x9 ;  /* 0x000000092c037836 */ /* 0x000fe20000000000 */
[----:B------:R-:W-:Y:S01]  /*2e00*/  ISETP.GE.U32.AND P0, PT, R2, UR7, PT ;  /* 0x0000000702007c0c */ /* 0x000fe2000bf06070 */
[----:B------:R-:W-:Y:S01]  /*2e10*/  VIADD R19, R47, 0xa ;  /* 0x0000000a2f137836 */ /* 0x000fe20000000000 */
[----:B------:R-:W-:Y:S01]  /*2e20*/  IADD3 R37, PT, PT, R4, -R37, RZ ;  /* 0x8000002504257210 */ /* 0x000fe20007ffe0ff */
[----:B------:R-:W-:Y:S01]  /*2e30*/  IMAD.IADD R36, R5, 0x1, -R36 ;  /* 0x0000000105247824 */ /* 0x000fe200078e0a24 */
[----:B------:R-:W-:Y:S01]  /*2e40*/  ISETP.GE.U32.AND P1, PT, R3, UR7, PT ;  /* 0x0000000703007c0c */ /* 0x000fe2000bf26070 */
[----:B------:R-:W-:Y:S01]  /*2e50*/  VIADD R5, R44, 0xb ;  /* 0x0000000b2c057836 */ /* 0x000fe20000000000 */
[----:B------:R-:W-:Y:S01]  /*2e60*/  SEL R35, R0, RZ, P0 ;  /* 0x000000ff00237207 */ /* 0x000fe20000000000 */
[----:B------:R-:W-:Y:S01]  /*2e70*/  VIADD R4, R44, 0xa ;  /* 0x0000000a2c047836 */ /* 0x000fe20000000000 */
[----:B------:R-:W-:Y:S01]  /*2e80*/  SEL R34, R0, RZ, P1 ;  /* 0x000000ff00227207 */ /* 0x000fe20000800000 */
[----:B------:R-:W-:Y:S01]  /*2e90*/  IMAD.MOV.U32 R25, RZ, RZ, RZ ;  /* 0x000000ffff197224 */ /* 0x000fe200078e00ff */
        /* <DEDUP_REMOVED lines=9> */
[----:B------:R-:W-:Y:S01]  /*2f30*/  IMAD.IADD R32, R5, 0x1, -R32 ;  /* 0x0000000105207824 */ /* 0x000fe200078e0a20 */
[----:B------:R-:W-:Y:S01]  /*2f40*/  IADD3 R33, PT, PT, R4, -R33, RZ ;  /* 0x8000002104217210 */ /* 0x000fe20007ffe0ff */
[C---:B------:R-:W-:Y:S01]  /*2f50*/  VIADD R4, R44.reuse, 0xe ;  /* 0x0000000e2c047836 */ /* 0x040fe20000000000 */
[----:B------:R-:W-:Y:S01]  /*2f60*/  ISETP.GE.U32.AND P1, PT, R3, UR7, PT ;  /* 0x0000000703007c0c */ /* 0x000fe2000bf26070 */
[----:B------:R-:W-:Y:S01]  /*2f70*/  VIADD R5, R44, 0xf ;  /* 0x0000000f2c057836 */ /* 0x000fe20000000000 */
[----:B------:R-:W-:-:S02]  /*2f80*/  SEL R29, R0, RZ, P0 ;  /* 0x000000ff001d7207 */ /* 0x000fc40000000000 */
[----:B------:R-:W-:Y:S02]  /*2f90*/  SEL R28, R0, RZ, P1 ;  /* 0x000000ff001c7207 */ /* 0x000fe40000800000 */
[----:B------:R-:W-:Y:S01]  /*2fa0*/  ISETP.GE.U32.AND P2, PT, R4, UR7, PT ;  /* 0x0000000704007c0c */ /* 0x000fe2000bf46070 */
[----:B------:R-:W-:Y:S01]  /*2fb0*/  IMAD.IADD R29, R2, 0x1, -R29 ;  /* 0x00000001021d7824 */ /* 0x000fe200078e0a1d */
[----:B------:R-:W-:Y:S01]  /*2fc0*/  ISETP.GE.U32.AND P3, PT, R5, UR7, PT ;  /* 0x0000000705007c0c */ /* 0x000fe2000bf66070 */
[----:B------:R-:W-:Y:S01]  /*2fd0*/  VIADD R2, R47, 0x1 ;  /* 0x000000012f027836 */ /* 0x000fe20000000000 */
[----:B------:R-:W-:Y:S01]  /*2fe0*/  ISETP.GE.U32.AND P0, PT, R44, UR7, PT ;  /* 0x000000072c007c0c */ /* 0x000fe2000bf06070 */
[----:B------:R-:W-:Y:S01]  /*2ff0*/  IMAD.IADD R28, R3, 0x1, -R28 ;  /* 0x00000001031c7824 */ /* 0x000fe200078e0a1c */
[C---:B------:R-:W-:Y:S02]  /*3000*/  SEL R27, R0.reuse, RZ, P2 ;  /* 0x000000ff001b7207 */ /* 0x040fe40001000000 */
[----:B------:R-:W-:-:S02]  /*3010*/  SEL R26, R0, RZ, P3 ;  /* 0x000000ff001a7207 */ /* 0x000fc40001800000 */
[----:B------:R-:W-:Y:S02]  /*3020*/  SEL R3, R0, RZ, P0 ;  /* 0x000000ff00037207 */ /* 0x000fe40000000000 */
[----:B------:R-:W-:Y:S01]  /*3030*/  LOP3.LUT R0, R2, 0xf, RZ, 0xc0, !PT ;  /* 0x0000000f02007812 */ /* 0x000fe200078ec0ff */
[----:B------:R-:W-:Y:S01]  /*3040*/  IMAD.IADD R26, R5, 0x1, -R26 ;  /* 0x00000001051a7824 */ /* 0x000fe200078e0a1a */
[----:B------:R-:W-:Y:S01]  /*3050*/  IADD3 R27, PT, PT, R4, -R27, RZ ;  /* 0x8000001b041b7210 */ /* 0x000fe20007ffe0ff */
[----:B------:R-:W-:Y:S01]  /*3060*/  IMAD.IADD R18, R44, 0x1, -R3 ;  /* 0x000000012c127824 */ /* 0x000fe200078e0a03 */
[----:B------:R-:W-:Y:S01]  /*3070*/  LOP3.LUT R24, R24, 0xf, RZ, 0xc0, !PT ;  /* 0x0000000f18187812 */ /* 0x000fe200078ec0ff */
[----:B------:R0:W-:Y:S01]  /*3080*/  STL [R1], R0 ;  /* 0x0000000001007387 */ /* 0x0001e20000100800 */
[----:B------:R-:W-:Y:S02]  /*3090*/  LOP3.LUT R23, R23, 0xf, RZ, 0xc0, !PT ;  /* 0x0000000f17177812 */ /* 0x000fe400078ec0ff */
[----:B------:R-:W-:-:S02]  /*30a0*/  LOP3.LUT R22, R22, 0xf, RZ, 0xc0, !PT ;  /* 0x0000000f16167812 */ /* 0x000fc400078ec0ff */
[----:B------:R-:W-:Y:S02]  /*30b0*/  LOP3.LUT R21, R21, 0xf, RZ, 0xc0, !PT ;  /* 0x0000000f15157812 */ /* 0x000fe400078ec0ff */
[----:B------:R-:W-:Y:S02]  /*30c0*/  LOP3.LUT R20, R20, 0xf, RZ, 0xc0, !PT ;  /* 0x0000000f14147812 */ /* 0x000fe400078ec0ff */
[----:B------:R-:W-:-:S07]  /*30d0*/  LOP3.LUT R19, R19, 0xf, RZ, 0xc0, !PT ;  /* 0x0000000f13137812 */ /* 0x000fce00078ec0ff */
.L_x_47785:
[----:B-1----:R-:W1:Y:S01]  /*30e0*/  LDC R56, c[0x0][0x3ac] ;  /* 0x0000eb00ff387b82 */ /* 0x002e620000000800 */
[----:B------:R-:W-:Y:S01]  /*30f0*/  IMAD.IADD R17, R47, 0x1, R25 ;  /* 0x000000012f117824 */ /* 0x000fe200078e0219 */
[----:B-1----:R-:W-:-:S03]  /*3100*/  ISETP.NE.AND P0, PT, R56, RZ, PT ;  /* 0x000000ff3800720c */ /* 0x002fc60003f05270 */
[----:B------:R-:W-:Y:S01]  /*3110*/  IMAD R30, R17, R56, R45 ;  /* 0x00000038111e7224 */ /* 0x000fe200078e022d */
[C---:B------:R-:W-:Y:S02]  /*3120*/  ISETP.GE.U32.AND P1, PT, R56.reuse, 0x2, PT ;  /* 0x000000023800780c */ /* 0x040fe40003f26070 */
[C---:B------:R-:W-:Y:S02]  /*3130*/  ISETP.GE.U32.AND P2, PT, R56.reuse, 0x3, PT ;  /* 0x000000033800780c */ /* 0x040fe40003f46070 */
[C---:B------:R-:W-:Y:S02]  /*3140*/  ISETP.GE.U32.AND P3, PT, R56.reuse, 0x4, PT ;  /* 0x000000043800780c */ /* 0x040fe40003f66070 */
[C---:B------:R-:W-:Y:S02]  /*3150*/  ISETP.GE.U32.AND P4, PT, R56.reuse, 0x5, PT ;  /* 0x000000053800780c */ /* 0x040fe40003f86070 */
[C---:B------:R-:W-:Y:S02]  /*3160*/  ISETP.GE.U32.AND P5, PT, R56.reuse, 0x6, PT ;  /* 0x000000063800780c */ /* 0x040fe40003fa6070 */
[----:B------:R-:W-:Y:S01]  /*3170*/  ISETP.GE.U32.AND P6, PT, R56, 0x7, PT ;  /* 0x000000073800780c */ /* 0x000fe20003fc6070 */
[----:B0-234-:R-:W-:-:S12]  /*3180*/  @!P0 BRA `(.L_x_47734) ;  /* 0x00000000001c8947 */ /* 0x01dfd80003800000 */
[----:B------:R-:W1:Y:S01]  /*3190*/  S2UR UR5, SR_CgaCtaId ;  /* 0x00000000000579c3 */ /* 0x000e620000008800 */
[----:B------:R-:W-:Y:S01]  /*31a0*/  UMOV UR4, 0x400 ;  /* 0x0000040000047882 */ /* 0x000fe20000000000 */
[----:B------:R-:W-:Y:S01]  /*31b0*/  IMAD.IADD R16, R44, 0x1, R30 ;  /* 0x000000012c107824 */ /* 0x000fe200078e021e */
[----:B------:R-:W-:-:S04]  /*31c0*/  UIADD3 UR4, UPT, UPT, UR4, 0x1080, URZ ;  /* 0x0000108004047890 */ /* 0x000fc8000fffe0ff */
[----:B-1----:R-:W-:-:S06]  /*31d0*/  ULEA UR4, UR5, UR4, 0x18 ;  /* 0x0000000405047291 */ /* 0x002fcc000f8ec0ff */
[----:B------:R-:W-:-:S06]  /*31e0*/  LEA R16, R16, UR4, 0x2 ;  /* 0x0000000410107c11 */ /* 0x000fcc000f8e10ff */
[----:B------:R-:W1:Y:S02]  /*31f0*/  LDS R16, [R16] ;  /* 0x0000000010107984 */ /* 0x000e640000000800 */
.L_x_47734:
[----:B------:R-:W-:Y:S05]  /*3200*/  @!P1 BRA `(.L_x_47735) ;  /* 0x0000000000209947 */ /* 0x000fea0003800000 */
[----:B------:R-:W2:Y:S01]  /*3210*/  LDL R31, [R1] ;  /* 0x00000000011f7983 */ /* 0x000ea20000100800 */
[----:B------:R-:W3:Y:S01]  /*3220*/  S2UR UR5, SR_CgaCtaId ;  /* 0x00000000000579c3 */ /* 0x000ee20000008800 */
[----:B------:R-:W-:Y:S02]  /*3230*/  UMOV UR4, 0x400 ;  /* 0x0000040000047882 */ /* 0x000fe40000000000 */
[----:B------:R-:W-:-:S04]  /*3240*/  UIADD3 UR4, UPT, UPT, UR4, 0x1080, URZ ;  /* 0x0000108004047890 */ /* 0x000fc8000fffe0ff */
[----:B---3--:R-:W-:Y:S01]  /*3250*/  ULEA UR4, UR5, UR4, 0x18 ;  /* 0x0000000405047291 */ /* 0x008fe2000f8ec0ff */
[----:B--2---:R-:W-:-:S05]  /*3260*/  IMAD.IADD R15, R31, 0x1, R30 ;  /* 0x000000011f0f7824 */ /* 0x004fca00078e021e */
[----:B------:R-:W-:-:S06]  /*3270*/  LEA R15, R15, UR4, 0x2 ;  /* 0x000000040f0f7c11 */ /* 0x000fcc000f8e10ff */
[----:B------:R-:W2:Y:S02]  /*3280*/  LDS R15, [R15] ;  /* 0x000000000f0f7984 */ /* 0x000ea40000000800 */
.L_x_47735:
        /* <DEDUP_REMOVED lines=8> */
.L_x_47736:
        /* <DEDUP_REMOVED lines=8> */
.L_x_47737:
        /* <DEDUP_REMOVED lines=8> */
.L_x_47738:
        /* <DEDUP_REMOVED lines=8> */
.L_x_47739:
        /* <DEDUP_REMOVED lines=11> */
.L_x_47740:
[C---:B------:R-:W-:Y:S02]  /*3540*/  ISETP.GE.U32.AND P6, PT, R56.reuse, 0x8, PT ;  /* 0x000000083800780c */ /* 0x040fe40003fc6070 */
[----:B------:R-:W-:Y:S02]  /*3550*/  P2R R31, PR, RZ, 0x1 ;  /* 0x00000001ff1f7803 */ /* 0x000fe40000000000 */
[----:B------:R-:W-:Y:S02]  /*3560*/  ISETP.GE.U32.AND P0, PT, R56, 0x9, PT ;  /* 0x000000093800780c */ /* 0x000fe40003f06070 */
        /* <DEDUP_REMOVED lines=9> */
.L_x_47741:
        /* <DEDUP_REMOVED lines=13> */
.L_x_47742:
        /* <DEDUP_REMOVED lines=14> */
.L_x_47743:
[C---:B------:R-:W-:Y:S02]  /*37b0*/  ISETP.GE.U32.AND P6, PT, R56.reuse, 0xb, PT ;  /* 0x0000000b3800780c */ /* 0x040fe40003fc6070 */
[----:B------:R-:W-:Y:S02]  /*37c0*/  P2R R31, PR, RZ, 0x1 ;  /* 0x00000001ff1f7803 */ /* 0x000fe40000000000 */
[----:B------:R-:W-:Y:S02]  /*37d0*/  ISETP.GE.U32.AND P0, PT, R56, 0xc, PT ;  /* 0x0000000c3800780c */ /* 0x000fe40003f06070 */
        /* <DEDUP_REMOVED lines=9> */
.L_x_47744:
        /* <DEDUP_REMOVED lines=14> */
.L_x_47745:
        /* <DEDUP_REMOVED lines=14> */
.L_x_47746:
        /* <DEDUP_REMOVED lines=14> */
.L_x_47747:
        /* <DEDUP_REMOVED lines=14> */
.L_x_47748:
        /* <DEDUP_REMOVED lines=9> */
[----:B------:R-:W-:-:S06]  /*3c80*/  LEA R0, R30, UR4, 0x2 ;  /* 0x000000041e007c11 */ /* 0x000fcc000f8e10ff */
[----:B------:R-:W0:Y:S02]  /*3c90*/  LDS R0, [R0] ;  /* 0x0000000000007984 */ /* 0x000e240000000800 */
.L_x_47749:
        /* <DEDUP_REMOVED lines=24> */
[----:B------:R-:W-:-:S04]  /*3e20*/  @P6 IADD3 R31, PT, PT, R31, -R56, RZ ;  /* 0x800000381f1f6210 */ /* 0x000fc80007ffe0ff */
[----:B------:R-:W-:-:S13]  /*3e30*/  ISETP.GE.U32.AND P6, PT, R31, R56, PT ;  /* 0x000000381f00720c */ /* 0x000fda0003fc6070 */
[----:B------:R-:W-:Y:S01]  /*3e40*/  @P6 IMAD.IADD R31, R31, 0x1, -R56 ;  /* 0x000000011f1f6824 */ /* 0x000fe200078e0a38 */
[----:B------:R-:W-:-:S13]  /*3e50*/  ISETP.NE.U32.AND P6, PT, R56, RZ, PT ;  /* 0x000000ff3800720c */ /* 0x000fda0003fc5070 */
[----:B------:R-:W-:Y:S02]  /*3e60*/  @!P6 LOP3.LUT R31, RZ, R56, RZ, 0x33, !PT ;  /* 0x00000038ff1fe212 */ /* 0x000fe400078e33ff */
[C---:B-----5:R-:W-:Y:S02]  /*3e70*/  LEA R56, R55.reuse, R30, 0x18 ;  /* 0x0000001e37387211 */ /* 0x060fe400078ec0ff */
[----:B------:R-:W-:-:S03]  /*3e80*/  LEA R55, R55, R58, 0x18 ;  /* 0x0000003a37377211 */ /* 0x000fc600078ec0ff */
[----:B------:R-:W-:-:S07]  /*3e90*/  IMAD R56, R31, 0x4, R56 ;  /* 0x000000041f387824 */ /* 0x000fce00078e0238 */
.L_x_47784:
[----:B-1----:R-:W-:Y:S02]  /*3ea0*/  IMAD R60, R57, 0x84, R56 ;  /* 0x00000084393c7824 */ /* 0x002fe400078e0238 */
[----:B------:R-:W-:-:S04]  /*3eb0*/  IMAD.MOV.U32 R58, RZ, RZ, RZ ;  /* 0x000000ffff3a7224 */ /* 0x000fc800078e00ff */
[----:B------:R-:W1:Y:S01]  /*3ec0*/  LDS R60, [R60] ;  /* 0x000000003c3c7984 */ /* 0x000e620000000800 */
[----:B------:R-:W-:Y:S05]  /*3ed0*/  @!P0 BRA `(.L_x_47752) ;  /* 0x0000000000108947 */ /* 0x000fea0003800000 */
[----:B------:R-:W-:-:S03]  /*3ee0*/  UMOV UR4, 0xffffffff ;  /* 0xffffffff00047882 */ /* 0x000fc60000000000 */
[----:B------:R-:W-:Y:S05]  /*3ef0*/  BRA.DIV UR4, `(.L_x_47753) ;  /* 0x0000002e04447947 */ /* 0x000fea000b800000 */
[----:B-1----:R1:W2:Y:S02]  /*3f00*/  SHFL.IDX PT, R31, R60, R18, R43 ;  /* 0x000000123c1f7389 */ /* 0x0022a400000e002b */
.L_x_47892:
[----:B--2---:R-:W-:-:S07]  /*3f10*/  IMAD R58, R16, R31, RZ ;  /* 0x0000001f103a7224 */ /* 0x004fce00078e02ff */
.L_x_47752:
[----:B------:R-:W-:Y:S05]  /*3f20*/  @!P1 BRA `(.L_x_47754) ;  /* 0x0000000000109947 */ /* 0x000fea0003800000 */
[----:B------:R-:W-:-:S03]  /*3f30*/  UMOV UR4, 0xffffffff ;  /* 0xffffffff00047882 */ /* 0x000fc60000000000 */
[----:B------:R-:W-:Y:S05]  /*3f40*/  BRA.DIV UR4, `(.L_x_47755) ;  /* 0x0000002e04507947 */ /* 0x000fea000b800000 */
[----:B-1----:R1:W2:Y:S02]  /*3f50*/  SHFL.IDX PT, R31, R60, R42, R43 ;  /* 0x0000002a3c1f7389 */ /* 0x0022a400000e002b */
.L_x_47895:
[----:B--2---:R-:W-:-:S07]  /*3f60*/  IMAD R58, R15, R31, R58 ;  /* 0x0000001f0f3a7224 */ /* 0x004fce00078e023a */
.L_x_47754:
[----:B------:R-:W-:Y:S05]  /*3f70*/  @!P2 BRA `(.L_x_47756) ;  /* 0x000000000010a947 */ /* 0x000fea0003800000 */
[----:B------:R-:W-:-:S03]  /*3f80*/  UMOV UR4, 0xffffffff ;  /* 0xffffffff00047882 */ /* 0x000fc60000000000 */
[----:B------:R-:W-:Y:S05]  /*3f90*/  BRA.DIV UR4, `(.L_x_47757) ;  /* 0x0000002e045c7947 */ /* 0x000fea000b800000 */
[----:B-1----:R1:W2:Y:S02]  /*3fa0*/  SHFL.IDX PT, R31, R60, R41, R43 ;  /* 0x000000293c1f7389 */ /* 0x0022a400000e002b */
.L_x_47898:
[----:B--23--:R-:W-:-:S07]  /*3fb0*/  IMAD R58, R14, R31, R58 ;  /* 0x0000001f0e3a7224 */ /* 0x00cfce00078e023a */
.L_x_47756:
[----:B------:R-:W-:Y:S05]  /*3fc0*/  @!P3 BRA `(.L_x_47758) ;  /* 0x000000000010b947 */ /* 0x000fea0003800000 */
[----:B------:R-:W-:-:S03]  /*3fd0*/  UMOV UR4, 0xffffffff ;  /* 0xffffffff00047882 */ /* 0x000fc60000000000 */
[----:B------:R-:W-:Y:S05]  /*3fe0*/  BRA.DIV UR4, `(.L_x_47759) ;  /* 0x0000002e04687947 */ /* 0x000fea000b800000 */
[----:B-1----:R1:W2:Y:S02]  /*3ff0*/  SHFL.IDX PT, R31, R60, R40, R43 ;  /* 0x000000283c1f7389 */ /* 0x0022a400000e002b */
.L_x_47901:
[----:B--2-4-:R-:W-:-:S07]  /*4000*/  IMAD R58, R13, R31, R58 ;  /* 0x0000001f0d3a7224 */ /* 0x014fce00078e023a */
.L_x_47758:
[----:B------:R-:W-:Y:S05]  /*4010*/  @!P4 BRA `(.L_x_47760) ;  /* 0x000000000010c947 */ /* 0x000fea0003800000 */
[----:B------:R-:W-:-:S03]  /*4020*/  UMOV UR4, 0xffffffff ;  /* 0xffffffff00047882 */ /* 0x000fc60000000000 */
[----:B------:R-:W-:Y:S05]  /*4030*/  BRA.DIV UR4, `(.L_x_47761) ;  /* 0x0000002e04747947 */ /* 0x000fea000b800000 */
[----:B-1----:R1:W2:Y:S02]  /*4040*/  SHFL.IDX PT, R31, R60, R39, R43 ;  /* 0x000000273c1f7389 */ /* 0x0022a400000e002b */
.L_x_47904:
[----:B0-2---:R-:W-:-:S07]  /*4050*/  IMAD R58, R12, R31, R58 ;  /* 0x0000001f0c3a7224 */ /* 0x005fce00078e023a */
.L_x_47760:
[----:B------:R-:W-:Y:S05]  /*4060*/  @!P5 BRA `(.L_x_47762) ;  /* 0x000000000010d947 */ /* 0x000fea0003800000 */
[----:B------:R-:W-:-:S03]  /*4070*/  UMOV UR4, 0xffffffff ;  /* 0xffffffff00047882 */ /* 0x000fc60000000000 */
[----:B------:R-:W-:Y:S05]  /*4080*/  BRA.DIV UR4, `(.L_x_47763) ;  /* 0x0000002e04807947 */ /* 0x000fea000b800000 */
[----:B-1----:R1:W2:Y:S02]  /*4090*/  SHFL.IDX PT, R31, R60, R38, R43 ;  /* 0x000000263c1f7389 */ /* 0x0022a400000e002b */
.L_x_47907:
[----:B0-2---:R-:W-:-:S07]  /*40a0*/  IMAD R58, R11, R31, R58 ;  /* 0x0000001f0b3a7224 */ /* 0x005fce00078e023a */
.L_x_47762:
[----:B------:R-:W2:Y:S02]  /*40b0*/  LDC R59, c[0x0][0x3ac] ;  /* 0x0000eb00ff3b7b82 */ /* 0x000ea40000000800 */
[----:B--2---:R-:W-:-:S13]  /*40c0*/  ISETP.GE.U32.AND P6, PT, R59, 0x7, PT ;  /* 0x000000073b00780c */ /* 0x004fda0003fc6070 */
[----:B------:R-:W-:Y:S05]  /*40d0*/  @!P6 BRA `(.L_x_47764) ;  /* 0x000000000010e947 */ /* 0x000fea0003800000 */
[----:B------:R-:W-:-:S03]  /*40e0*/  UMOV UR4, 0xffffffff ;  /* 0xffffffff00047882 */ /* 0x000fc60000000000 */
[----:B------:R-:W-:Y:S05]  /*40f0*/  BRA.DIV UR4, `(.L_x_47765) ;  /* 0x0000002e04847947 */ /* 0x000fea000b800000 */
[----:B-1----:R1:W2:Y:S02]  /*4100*/  SHFL.IDX PT, R31, R60, R37, R43 ;  /* 0x000000253c1f7389 */ /* 0x0022a400000e002b */
.L_x_47910:
[----:B0-2---:R-:W-:-:S07]  /*4110*/  IMAD R58, R10, R31, R58 ;  /* 0x0000001f0a3a7224 */ /* 0x005fce00078e023a */
.L_x_47764:
[----:B------:R-:W-:-:S13]  /*4120*/  ISETP.GE.U32.AND P6, PT, R59, 0x8, PT ;  /* 0x000000083b00780c */ /* 0x000fda0003fc6070 */
[----:B------:R-:W-:Y:S05]  /*4130*/  @!P6 BRA `(.L_x_47766) ;  /* 0x000000000010e947 */ /* 0x000fea0003800000 */
[----:B------:R-:W-:-:S03]  /*4140*/  UMOV UR4, 0xffffffff ;  /* 0xffffffff00047882 */ /* 0x000fc60000000000 */
[----:B------:R-:W-:Y:S05]  /*4150*/  BRA.DIV UR4, `(.L_x_47767) ;  /* 0x0000002e048c7947 */ /* 0x000fea000b800000 */
[----:B-1----:R1:W2:Y:S02]  /*4160*/  SHFL.IDX PT, R31, R60, R36, R43 ;  /* 0x000000243c1f7389 */ /* 0x0022a400000e002b */
.L_x_47913:
[----:B0-2---:R-:W-:-:S07]  /*4170*/  IMAD R58, R9, R31, R58 ;  /* 0x0000001f093a7224 */ /* 0x005fce00078e023a */
.L_x_47766:
[----:B------:R-:W-:-:S13]  /*4180*/  ISETP.GE.U32.AND P6, PT, R59, 0x9, PT ;  /* 0x000000093b00780c */ /* 0x000fda0003fc6070 */
[----:B------:R-:W-:Y:S05]  /*4190*/  @!P6 BRA `(.L_x_47768) ;  /* 0x000000000010e947 */ /* 0x000fea0003800000 */
[----:B------:R-:W-:-:S03]  /*41a0*/  UMOV UR4, 0xffffffff ;  /* 0xffffffff00047882 */ /* 0x000fc60000000000 */
[----:B------:R-:W-:Y:S05]  /*41b0*/  BRA.DIV UR4, `(.L_x_47769) ;  /* 0x0000002e04947947 */ /* 0x000fea000b800000 */
[----:B-1----:R1:W2:Y:S02]  /*41c0*/  SHFL.IDX PT, R31, R60, R35, R43 ;  /* 0x000000233c1f7389 */ /* 0x0022a400000e002b */
.L_x_47916:
[----:B0-2---:R-:W-:-:S07]  /*41d0*/  IMAD R58, R8, R31, R58 ;  /* 0x0000001f083a7224 */ /* 0x005fce00078e023a */
.L_x_47768:
[----:B------:R-:W-:-:S13]  /*41e0*/  ISETP.GE.U32.AND P6, PT, R59, 0xa, PT ;  /* 0x0000000a3b00780c */ /* 0x000fda0003fc6070 */
[----:B------:R-:W-:Y:S05]  /*41f0*/  @!P6 BRA `(.L_x_47770) ;  /* 0x000000000010e947 */ /* 0x000fea0003800000 */
[----:B------:R-:W-:-:S03]  /*4200*/  UMOV UR4, 0xffffffff ;  /* 0xffffffff00047882 */ /* 0x000fc60000000000 */
[----:B------:R-:W-:Y:S05]  /*4210*/  BRA.DIV UR4, `(.L_x_47771) ;  /* 0x0000002e049c7947 */ /* 0x000fea000b800000 */
[----:B-1----:R1:W2:Y:S02]  /*4220*/  SHFL.IDX PT, R31, R60, R34, R43 ;  /* 0x000000223c1f7389 */ /* 0x0022a400000e002b */
.L_x_47919:
[----:B0-2---:R-:W-:-:S07]  /*4230*/  IMAD R58, R7, R31, R58 ;  /* 0x0000001f073a7224 */ /* 0x005fce00078e023a */
.L_x_47770:
[----:B------:R-:W-:-:S13]  /*4240*/  ISETP.GE.U32.AND P6, PT, R59, 0xb, PT ;  /* 0x0000000b3b00780c */ /* 0x000fda0003fc6070 */
[----:B------:R-:W-:Y:S05]  /*4250*/  @!P6 BRA `(.L_x_47772) ;  /* 0x000000000010e947 */ /* 0x000fea0003800000 */
[----:B------:R-:W-:-:S03]  /*4260*/  UMOV UR4, 0xffffffff ;  /* 0xffffffff00047882 */ /* 0x000fc60000000000 */
[----:B------:R-:W-:Y:S05]  /*4270*/  BRA.DIV UR4, `(.L_x_47773) ;  /* 0x0000002e04a47947 */ /* 0x000fea000b800000 */
[----:B-1----:R1:W2:Y:S02]  /*4280*/  SHFL.IDX PT, R31, R60, R33, R43 ;  /* 0x000000213c1f7389 */ /* 0x0022a400000e002b */
.L_x_47922:
[----:B0-2---:R-:W-:-:S07]  /*4290*/  IMAD R58, R6, R31, R58 ;  /* 0x0000001f063a7224 */ /* 0x005fce00078e023a */
.L_x_47772:
[----:B------:R-:W-:-:S13]  /*42a0*/  ISETP.GE.U32.AND P6, PT, R59, 0xc, PT ;  /* 0x0000000c3b00780c */ /* 0x000fda0003fc6070 */
[----:B------:R-:W-:Y:S05]  /*42b0*/  @!P6 BRA `(.L_x_47774) ;  /* 0x000000000010e947 */ /* 0x000fea0003800000 */
[----:B------:R-:W-:-:S03]  /*42c0*/  UMOV UR4, 0xffffffff ;  /* 0xffffffff00047882 */ /* 0x000fc60000000000 */
[----:B------:R-:W-:Y:S05]  /*42d0*/  BRA.DIV UR4, `(.L_x_47775) ;  /* 0x0000002e04ac7947 */ /* 0x000fea000b800000 */
[----:B-1----:R1:W2:Y:S02]  /*42e0*/  SHFL.IDX PT, R31, R60, R32, R43 ;  /* 0x000000203c1f7389 */ /* 0x0022a400000e002b */
.L_x_47925:
[----:B0-2---:R-:W-:-:S07]  /*42f0*/  IMAD R58, R5, R31, R58 ;  /* 0x0000001f053a7224 */ /* 0x005fce00078e023a */
.L_x_47774:
[----:B------:R-:W-:-:S13]  /*4300*/  ISETP.GE.U32.AND P6, PT, R59, 0xd, PT ;  /* 0x0000000d3b00780c */ /* 0x000fda0003fc6070 */
[----:B------:R-:W-:Y:S05]  /*4310*/  @!P6 BRA `(.L_x_47776) ;  /* 0x000000000010e947 */ /* 0x000fea0003800000 */
[----:B------:R-:W-:-:S03]  /*4320*/  UMOV UR4, 0xffffffff ;  /* 0xffffffff00047882 */ /* 0x000fc60000000000 */
[----:B------:R-:W-:Y:S05]  /*4330*/  BRA.DIV UR4, `(.L_x_47777) ;  /* 0x0000002e04b47947 */ /* 0x000fea000b800000 */
[----:B-1----:R1:W2:Y:S02]  /*4340*/  SHFL.IDX PT, R31, R60, R29, R43 ;  /* 0x0000001d3c1f7389 */ /* 0x0022a400000e002b */
.L_x_47928:
[----:B0-2---:R-:W-:-:S07]  /*4350*/  IMAD R58, R4, R31, R58 ;  /* 0x0000001f043a7224 */ /* 0x005fce00078e023a */
.L_x_47776:
[----:B------:R-:W-:-:S13]  /*4360*/  ISETP.GE.U32.AND P6, PT, R59, 0xe, PT ;  /* 0x0000000e3b00780c */ /* 0x000fda0003fc6070 */
[----:B------:R-:W-:Y:S05]  /*4370*/  @!P6 BRA `(.L_x_47778) ;  /* 0x000000000010e947 */ /* 0x000fea0003800000 */
[----:B------:R-:W-:-:S03]  /*4380*/  UMOV UR4, 0xffffffff ;  /* 0xffffffff00047882 */ /* 0x000fc60000000000 */
[----:B------:R-:W-:Y:S05]  /*4390*/  BRA.DIV UR4, `(.L_x_47779) ;  /* 0x0000002e04bc7947 */ /* 0x000fea000b800000 */
[----:B-1----:R1:W2:Y:S02]  /*43a0*/  SHFL.IDX PT, R31, R60, R28, R43 ;  /* 0x0000001c3c1f7389 */ /* 0x0022a400000e002b */
.L_x_47931:
[----:B0-2---:R-:W-:-:S07]  /*43b0*/  IMAD R58, R3, R31, R58 ;  /* 0x0000001f033a7224 */ /* 0x005fce00078e023a */
.L_x_47778:
[----:B------:R-:W-:-:S13]  /*43c0*/  ISETP.GE.U32.AND P6, PT, R59, 0xf, PT ;  /* 0x0000000f3b00780c */ /* 0x000fda0003fc6070 */
[----:B------:R-:W-:Y:S05]  /*43d0*/  @!P6 BRA `(.L_x_47780) ;  /* 0x000000000010e947 */ /* 0x000fea0003800000 */
[----:B------:R-:W-:-:S03]  /*43e0*/  UMOV UR4, 0xffffffff ;  /* 0xffffffff00047882 */ /* 0x000fc60000000000 */
[----:B------:R-:W-:Y:S05]  /*43f0*/  BRA.DIV UR4, `(.L_x_47781) ;  /* 0x0000002e04c47947 */ /* 0x000fea000b800000 */
[----:B-1----:R1:W2:Y:S02]  /*4400*/  SHFL.IDX PT, R31, R60, R27, R43 ;  /* 0x0000001b3c1f7389 */ /* 0x0022a400000e002b */
.L_x_47934:
[----:B0-2---:R-:W-:-:S07]  /*4410*/  IMAD R58, R2, R31, R58 ;  /* 0x0000001f023a7224 */ /* 0x005fce00078e023a */
.L_x_47780:
[----:B------:R-:W-:-:S13]  /*4420*/  ISETP.GE.U32.AND P6, PT, R59, 0x10, PT ;  /* 0x000000103b00780c */ /* 0x000fda0003fc6070 */
[----:B------:R-:W-:Y:S05]  /*4430*/  @!P6 BRA `(.L_x_47782) ;  /* 0x000000000010e947 */ /* 0x000fea0003800000 */
[----:B------:R-:W-:-:S03]  /*4440*/  UMOV UR4, 0xffffffff ;  /* 0xffffffff00047882 */ /* 0x000fc60000000000 */
[----:B------:R-:W-:Y:S05]  /*4450*/  BRA.DIV UR4, `(.L_x_47783) ;  /* 0x0000002e04cc7947 */ /* 0x000fea000b800000 */
[----:B-1----:R1:W2:Y:S02]  /*4460*/  SHFL.IDX PT, R31, R60, R26, R43 ;  /* 0x0000001a3c1f7389 */ /* 0x0022a400000e002b */
.L_x_47937:
[----:B0-2---:R-:W-:-:S07]  /*4470*/  IMAD R58, R0, R31, R58 ;  /* 0x0000001f003a7224 */ /* 0x005fce00078e023a */
.L_x_47782:
[----:B------:R-:W-:Y:S02]  /*4480*/  IMAD R30, R52, R57, R17 ;  /* 0x00000039341e7224 */ /* 0x000fe400078e0211 */
[----:B------:R-:W-:Y:S02]  /*4490*/  IMAD.IADD R57, R48, 0x1, R57 ;  /* 0x0000000130397824 */ /* 0x000fe400078e0239 */
[----:B------:R-:W-:-:S03]  /*44a0*/  IMAD R31, R30, 0x4, R55 ;  /* 0x000000041e1f7824 */ /* 0x000fc600078e0237 */
[----:B------:R-:W-:Y:S02]  /*44b0*/  ISETP.GE.AND P6, PT, R57, UR12, PT ;  /* 0x0000000c39007c0c */ /* 0x000fe4000bfc6270 */
[----:B------:R2:W-:Y:S11]  /*44c0*/  STS [R31], R58 ;  /* 0x0000003a1f007388 */ /* 0x0005f60000000800 */
[----:B--2---:R-:W-:Y:S05]  /*44d0*/  @!P6 BRA `(.L_x_47784) ;  /* 0xfffffff80070e947 */ /* 0x004fea000383ffff */
.L_x_47751:
[----:B------:R-:W-:Y:S05]  /*44e0*/  BSYNC B0 ;  /* 0x0000000000007941 */ /* 0x000fea0003800000 */
.L_x_47750:
[----:B------:R-:W-:-:S13]  /*44f0*/  ISETP.NE.AND P6, PT, R54, RZ, PT ;  /* 0x000000ff3600720c */ /* 0x000fda0003fc5270 */
[----:B------:R-:W-:Y:S05]  /*4500*/  @!P6 BRA `(.L_x_47785) ;  /* 0xffffffe800f4e947 */ /* 0x000fea000383ffff */
[----:B------:R-:W-:Y:S05]  /*4510*/  BRA `(.L_x_47678) ;  /* 0x0000001800607947 */ /* 0x000fea0003800000 */
.L_x_47733:
[C---:B-12---:R-:W-:Y:S01]  /*4520*/  IADD3 R0, PT, PT, R44.reuse, 0x1, RZ ;  /* 0x000000012c007810 */ /* 0x046fe20007ffe0ff */
[----:B0-----:R-:W-:Y:S01]  /*4530*/  IMAD.U32 R2, RZ, RZ, UR7 ;  /* 0x00000007ff027e24 */ /* 0x001fe2000f8e00ff */
[----:B------:R-:W-:Y:S01]  /*4540*/  UMOV UR4, 0xffffff00 ;  /* 0xffffff0000047882 */ /* 0x000fe20000000000 */
[----:B------:R-:W-:Y:S01]  /*4550*/  VIADD R4, R44, 0x2 ;  /* 0x000000022c047836 */ /* 0x000fe20000000000 */
[----:B------:R-:W-:Y:S01]  /*4560*/  ISETP.GE.AND P0, PT, R0, UR7, PT ;  /* 0x0000000700007c0c */ /* 0x000fe2000bf06270 */
[C---:B------:R-:W-:Y:S01]  /*4570*/  VIADD R6, R44.reuse, 0x3 ;  /* 0x000000032c067836 */ /* 0x040fe20000000000 */
[----:B------:R-:W-:Y:S01]  /*4580*/  UIMAD UR4, UR11, UR4, 0x201f ;  /* 0x0000201f0b0474a4 */ /* 0x000fe2000f8e0204 */
        /* <DEDUP_REMOVED lines=15> */
[----:B------:R-:W-:Y:S01]  /*4680*/  IADD3 R6, PT, PT, R6, -R5, RZ ;  /* 0x8000000506067210 */ /* 0x000fe20007ffe0ff */
        /* <DEDUP_REMOVED lines=18> */
[----:B------:R-:W-:Y:S01]  /*47b0*/  IMAD.MOV.U32 R34, RZ, RZ, RZ ;  /* 0x000000ffff227224 */ /* 0x000fe200078e00ff */
[----:B------:R-:W-:-:S02]  /*47c0*/  SEL R3, R2, RZ, P0 ;  /* 0x000000ff02037207 */ /* 0x000fc40000000000 */
[----:B------:R-:W-:Y:S02]  /*47d0*/  SEL R5, R2, RZ, P1 ;  /* 0x000000ff02057207 */ /* 0x000fe40000800000 */
        /* <DEDUP_REMOVED lines=8> */
[----:B------:R-:W-:-:S02]  /*4860*/  ISETP.GE.AND P0, PT, R24, UR7, PT ;  /* 0x0000000718007c0c */ /* 0x000fc4000bf06270 */
[----:B------:R-:W-:Y:S02]  /*4870*/  IADD3 R22, PT, PT, R22, -R5, RZ ;  /* 0x8000000516167210 */ /* 0x000fe40007ffe0ff */
[C---:B------:R-:W-:Y:S02]  /*4880*/  SEL R5, R2.reuse, RZ, P1 ;  /* 0x000000ff02057207 */ /* 0x040fe40000800000 */
[----:B------:R-:W-:Y:S02]  /*4890*/  SEL R3, R2, RZ, P0 ;  /* 0x000000ff02037207 */ /* 0x000fe40000000000 */
        /* <DEDUP_REMOVED lines=8> */
[----:B------:R-:W-:Y:S02]  /*4920*/  IMAD.IADD R28, R28, 0x1, -R5 ;  /* 0x000000011c1c7824 */ /* 0x000fe400078e0a05 */
[----:B------:R-:W-:Y:S01]  /*4930*/  IMAD.IADD R32, R32, 0x1, -R7 ;  /* 0x0000000120207824 */ /* 0x000fe200078e0a07 */
[----:B------:R-:W-:-:S07]  /*4940*/  IADD3 R36, PT, PT, R44, -R3, RZ ;  /* 0x800000032c247210 */ /* 0x000fce0007ffe0ff */
.L_x_47837:
        /* <DEDUP_REMOVED lines=20> */
.L_x_47786:
        /* <DEDUP_REMOVED lines=10> */
.L_x_47787:
        /* <DEDUP_REMOVED lines=10> */
.L_x_47788:
        /* <DEDUP_REMOVED lines=10> */
.L_x_47789:
        /* <DEDUP_REMOVED lines=10> */
.L_x_47790:
        /* <DEDUP_REMOVED lines=11> */
.L_x_47791:
        /* <DEDUP_REMOVED lines=11> */
.L_x_47792:
        /* <DEDUP_REMOVED lines=11> */
.L_x_47793:
        /* <DEDUP_REMOVED lines=10> */
.L_x_47794:
        /* <DEDUP_REMOVED lines=11> */
.L_x_47795:
        /* <DEDUP_REMOVED lines=11> */
.L_x_47796:
        /* <DEDUP_REMOVED lines=11> */
.L_x_47797:
        /* <DEDUP_REMOVED lines=11> */
.L_x_47798:
        /* <DEDUP_REMOVED lines=11> */
.L_x_47799:
        /* <DEDUP_REMOVED lines=11> */
.L_x_47800:
        /* <DEDUP_REMOVED lines=11> */
.L_x_47801:
        /* <DEDUP_REMOVED lines=8> */
[----:B--2-4-:R-:W-:Y:S01]  /*5510*/  VIADD R2, R39, 0xffffffe ;  /* 0x0ffffffe27027836 */ /* 0x014fe20000000000 */
[----:B------:R-:W-:-:S05]  /*5520*/  MOV R39, R49 ;  /* 0x0000003100277202 */ /* 0x000fca0000000f00 */
        /* <DEDUP_REMOVED lines=18> */
.L_x_47836:
[----:B0-----:R-:W-:Y:S02]  /*5650*/  IMAD R60, R39, 0x84, R40 ;  /* 0x00000084273c7824 */ /* 0x001fe400078e0228 */
[----:B------:R-:W-:-:S04]  /*5660*/  IMAD.MOV.U32 R42, RZ, RZ, RZ ;  /* 0x000000ffff2a7224 */ /* 0x000fc800078e00ff */
[----:B------:R-:W0:Y:S01]  /*5670*/  LDS R60, [R60] ;  /* 0x000000003c3c7984 */ /* 0x000e220000000800 */
[----:B------:R-:W-:Y:S05]  /*5680*/  @!P4 BRA `(.L_x_47803) ;  /* 0x000000000010c947 */ /* 0x000fea0003800000 */
[----:B------:R-:W-:-:S03]  /*5690*/  UMOV UR5, 0xffffffff ;  /* 0xffffffff00057882 */ /* 0x000fc60000000000 */
[----:B------:R-:W-:Y:S05]  /*56a0*/  BRA.DIV UR5, `(.L_x_47804) ;  /* 0x0000001e05587947 */ /* 0x000fea000b800000 */
[----:B0-----:R0:W2:Y:S02]  /*56b0*/  SHFL.IDX PT, R42, R60, R36, R43 ;  /* 0x000000243c2a7389 */ /* 0x0010a400000e002b */
.L_x_47939:
[----:B-12---:R-:W-:-:S07]  /*56c0*/  IMAD R42, R7, R42, RZ ;  /* 0x0000002a072a7224 */ /* 0x006fce00078e02ff */
.L_x_47803:
[----:B------:R-:W-:Y:S05]  /*56d0*/  @!P3 BRA `(.L_x_47805) ;  /* 0x000000000010b947 */ /* 0x000fea0003800000 */
[----:B------:R-:W-:-:S03]  /*56e0*/  UMOV UR5, 0xffffffff ;  /* 0xffffffff00057882 */ /* 0x000fc60000000000 */
[----:B------:R-:W-:Y:S05]  /*56f0*/  BRA.DIV UR5, `(.L_x_47806) ;  /* 0x0000001e05607947 */ /* 0x000fea000b800000 */
[----:B0-----:R0:W2:Y:S02]  /*5700*/  SHFL.IDX PT, R31, R60, R0, R43 ;  /* 0x000000003c1f7389 */ /* 0x0010a400000e002b */
.L_x_47942:
[----:B--23--:R-:W-:-:S07]  /*5710*/  IMAD R42, R9, R31, R42 ;  /* 0x0000001f092a7224 */ /* 0x00cfce00078e022a */
.L_x_47805:
[----:B------:R-:W-:Y:S05]  /*5720*/  @!P2 BRA `(.L_x_47807) ;  /* 0x000000000010a947 */ /* 0x000fea0003800000 */
[----:B------:R-:W-:-:S03]  /*5730*/  UMOV UR5, 0xffffffff ;  /* 0xffffffff00057882 */ /* 0x000fc60000000000 */
[----:B------:R-:W-:Y:S05]  /*5740*/  BRA.DIV UR5, `(.L_x_47808) ;  /* 0x0000001e056c7947 */ /* 0x000fea000b800000 */
[----:B0-----:R0:W2:Y:S02]  /*5750*/  SHFL.IDX PT, R31, R60, R4, R43 ;  /* 0x000000043c1f7389 */ /* 0x0010a400000e002b */
.L_x_47945:
[----:B--2---:R-:W-:-:S07]  /*5760*/  IMAD R42, R11, R31, R42 ;  /* 0x0000001f0b2a7224 */ /* 0x004fce00078e022a */
.L_x_47807:
[----:B------:R-:W-:Y:S05]  /*5770*/  @!P1 BRA `(.L_x_47809) ;  /* 0x0000000000109947 */ /* 0x000fea0003800000 */
[----:B------:R-:W-:-:S03]  /*5780*/  UMOV UR5, 0xffffffff ;  /* 0xffffffff00057882 */ /* 0x000fc60000000000 */
[----:B------:R-:W-:Y:S05]  /*5790*/  BRA.DIV UR5, `(.L_x_47810) ;  /* 0x0000001e05787947 */ /* 0x000fea000b800000 */
[----:B0-----:R0:W2:Y:S02]  /*57a0*/  SHFL.IDX PT, R31, R60, R6, R43 ;  /* 0x000000063c1f7389 */ /* 0x0010a400000e002b */
.L_x_47948:
[----:B--2---:R-:W-:-:S07]  /*57b0*/  IMAD R42, R13, R31, R42 ;  /* 0x0000001f0d2a7224 */ /* 0x004fce00078e022a */
.L_x_47809:
[----:B------:R-:W-:Y:S05]  /*57c0*/  @!P0 BRA `(.L_x_47811) ;  /* 0x0000000000108947 */ /* 0x000fea0003800000 */
[----:B------:R-:W-:-:S03]  /*57d0*/  UMOV UR5, 0xffffffff ;  /* 0xffffffff00057882 */ /* 0x000fc60000000000 */
[----:B------:R-:W-:Y:S05]  /*57e0*/  BRA.DIV UR5, `(.L_x_47812) ;  /* 0x0000001e05847947 */ /* 0x000fea000b800000 */
[----:B0-----:R0:W2:Y:S02]  /*57f0*/  SHFL.IDX PT, R31, R60, R8, R43 ;  /* 0x000000083c1f7389 */ /* 0x0010a400000e002b */
.L_x_47951:
[----:B--2---:R-:W-:-:S07]  /*5800*/  IMAD R42, R15, R31, R42 ;  /* 0x0000001f0f2a7224 */ /* 0x004fce00078e022a */
.L_x_47811:
[----:B------:R-:W2:Y:S02]  /*5810*/  LDC R2, c[0x0][0x3ac] ;  /* 0x0000eb00ff027b82 */ /* 0x000ea40000000800 */
[----:B--2---:R-:W-:-:S13]  /*5820*/  ISETP.GE.AND P6, PT, R2, 0x6, PT ;  /* 0x000000060200780c */ /* 0x004fda0003fc6270 */
[----:B------:R-:W-:Y:S05]  /*5830*/  @!P6 BRA `(.L_x_47813) ;  /* 0x000000000010e947 */ /* 0x000fea0003800000 */
[----:B------:R-:W-:-:S03]  /*5840*/  UMOV UR5, 0xffffffff ;  /* 0xffffffff00057882 */ /* 0x000fc60000000000 */
[----:B------:R-:W-:Y:S05]  /*5850*/  BRA.DIV UR5, `(.L_x_47814) ;  /* 0x0000001e05887947 */ /* 0x000fea000b800000 */
[----:B0-----:R0:W2:Y:S02]  /*5860*/  SHFL.IDX PT, R31, R60, R10, R43 ;  /* 0x0000000a3c1f7389 */ /* 0x0010a400000e002b */
.L_x_47954:
[----:B--2---:R-:W-:-:S07]  /*5870*/  IMAD R42, R17, R31, R42 ;  /* 0x0000001f112a7224 */ /* 0x004fce00078e022a */
.L_x_47813:
[----:B------:R-:W-:-:S13]  /*5880*/  ISETP.GE.AND P6, PT, R2, 0x7, PT ;  /* 0x000000070200780c */ /* 0x000fda0003fc6270 */
[----:B------:R-:W-:Y:S05]  /*5890*/  @!P6 BRA `(.L_x_47815) ;  /* 0x000000000010e947 */ /* 0x000fea0003800000 */
[----:B------:R-:W-:-:S03]  /*58a0*/  UMOV UR5, 0xffffffff ;  /* 0xffffffff00057882 */ /* 0x000fc60000000000 */
[----:B------:R-:W-:Y:S05]  /*58b0*/  BRA.DIV UR5, `(.L_x_47816) ;  /* 0x0000001e05907947 */ /* 0x000fea000b800000 */
[----:B0-----:R0:W2:Y:S02]  /*58c0*/  SHFL.IDX PT, R31, R60, R12, R43 ;  /* 0x0000000c3c1f7389 */ /* 0x0010a400000e002b */
.L_x_47957:
[----:B--2---:R-:W-:-:S07]  /*58d0*/  IMAD R42, R19, R31, R42 ;  /* 0x0000001f132a7224 */ /* 0x004fce00078e022a */
.L_x_47815:
[----:B------:R-:W-:-:S13]  /*58e0*/  ISETP.GE.AND P6, PT, R2, 0x8, PT ;  /* 0x000000080200780c */ /* 0x000fda0003fc6270 */
[----:B------:R-:W-:Y:S05]  /*58f0*/  @!P6 BRA `(.L_x_47817) ;  /* 0x000000000010e947 */ /* 0x000fea0003800000 */
[----:B------:R-:W-:-:S03]  /*5900*/  UMOV UR5, 0xffffffff ;  /* 0xffffffff00057882 */ /* 0x000fc60000000000 */
[----:B------:R-:W-:Y:S05]  /*5910*/  BRA.DIV UR5, `(.L_x_47818) ;  /* 0x0000001e05987947 */ /* 0x000fea000b800000 */
[----:B0-----:R0:W2:Y:S02]  /*5920*/  SHFL.IDX PT, R31, R60, R14, R43 ;  /* 0x0000000e3c1f7389 */ /* 0x0010a400000e002b */
.L_x_47960:
[----:B--2---:R-:W-:-:S07]  /*5930*/  IMAD R42, R21, R31, R42 ;  /* 0x0000001f152a7224 */ /* 0x004fce00078e022a */
.L_x_47817:
[----:B------:R-:W-:-:S13]  /*5940*/  ISETP.GE.AND P6, PT, R2, 0x9, PT ;  /* 0x000000090200780c */ /* 0x000fda0003fc6270 */
[----:B------:R-:W-:Y:S05]  /*5950*/  @!P6 BRA `(.L_x_47819) ;  /* 0x000000000010e947 */ /* 0x000fea0003800000 */
[----:B------:R-:W-:-:S03]  /*5960*/  UMOV UR5, 0xffffffff ;  /* 0xffffffff00057882 */ /* 0x000fc60000000000 */
[----:B------:R-:W-:Y:S05]  /*5970*/  BRA.DIV UR5, `(.L_x_47820) ;  /* 0x0000001e05a07947 */ /* 0x000fea000b800000 */
[----:B0-----:R0:W2:Y:S02]  /*5980*/  SHFL.IDX PT, R31, R60, R16, R43 ;  /* 0x000000103c1f7389 */ /* 0x0010a400000e002b */
.L_x_47963:
[----:B--2---:R-:W-:-:S07]  /*5990*/  IMAD R42, R23, R31, R42 ;  /* 0x0000001f172a7224 */ /* 0x004fce00078e022a */
.L_x_47819:
[----:B------:R-:W-:-:S13]  /*59a0*/  ISETP.GE.AND P6, PT, R2, 0xa, PT ;  /* 0x0000000a0200780c */ /* 0x000fda0003fc6270 */
[----:B------:R-:W-:Y:S05]  /*59b0*/  @!P6 BRA `(.L_x_47821) ;  /* 0x000000000010e947 */ /* 0x000fea0003800000 */
[----:B------:R-:W-:-:S03]  /*59c0*/  UMOV UR5, 0xffffffff ;  /* 0xffffffff00057882 */ /* 0x000fc60000000000 */
[----:B------:R-:W-:Y:S05]  /*59d0*/  BRA.DIV UR5, `(.L_x_47822) ;  /* 0x0000001e05a87947 */ /* 0x000fea000b800000 */
[----:B0-----:R0:W2:Y:S02]  /*59e0*/  SHFL.IDX PT, R31, R60, R18, R43 ;  /* 0x000000123c1f7389 */ /* 0x0010a400000e002b */
.L_x_47966:
[----:B--2---:R-:W-:-:S07]  /*59f0*/  IMAD R42, R25, R31, R42 ;  /* 0x0000001f192a7224 */ /* 0x004fce00078e022a */
.L_x_47821:
[----:B------:R-:W-:-:S13]  /*5a00*/  ISETP.GE.AND P6, PT, R2, 0xb, PT ;  /* 0x0000000b0200780c */ /* 0x000fda0003fc6270 */
[----:B------:R-:W-:Y:S05]  /*5a10*/  @!P6 BRA `(.L_x_47823) ;  /* 0x000000000010e947 */ /* 0x000fea0003800000 */
[----:B------:R-:W-:-:S03]  /*5a20*/  UMOV UR5, 0xffffffff ;  /* 0xffffffff00057882 */ /* 0x000fc60000000000 */
[----:B------:R-:W-:Y:S05]  /*5a30*/  BRA.DIV UR5, `(.L_x_47824) ;  /* 0x0000001e05b07947 */ /* 0x000fea000b800000 */
[----:B0-----:R0:W2:Y:S02]  /*5a40*/  SHFL.IDX PT, R31, R60, R20, R43 ;  /* 0x000000143c1f7389 */ /* 0x0010a400000e002b */
.L_x_47969:
[----:B--2---:R-:W-:-:S07]  /*5a50*/  IMAD R42, R27, R31, R42 ;  /* 0x0000001f1b2a7224 */ /* 0x004fce00078e022a */
.L_x_47823:
[----:B------:R-:W-:-:S13]  /*5a60*/  ISETP.GE.AND P6, PT, R2, 0xc, PT ;  /* 0x0000000c0200780c */ /* 0x000fda0003fc6270 */
[----:B------:R-:W-:Y:S05]  /*5a70*/  @!P6 BRA `(.L_x_47825) ;  /* 0x000000000010e947 */ /* 0x000fea0003800000 */
[----:B------:R-:W-:-:S03]  /*5a80*/  UMOV UR5, 0xffffffff ;  /* 0xffffffff00057882 */ /* 0x000fc60000000000 */
[----:B------:R-:W-:Y:S05]  /*5a90*/  BRA.DIV UR5, `(.L_x_47826) ;  /* 0x0000001e05b87947 */ /* 0x000fea000b800000 */
[----:B0-----:R0:W2:Y:S02]  /*5aa0*/  SHFL.IDX PT, R31, R60, R22, R43 ;  /* 0x000000163c1f7389 */ /* 0x0010a400000e002b */
.L_x_47972:
[----:B--2---:R-:W-:-:S07]  /*5ab0*/  IMAD R42, R29, R31, R42 ;  /* 0x0000001f1d2a7224 */ /* 0x004fce00078e022a */
.L_x_47825:
[----:B------:R-:W-:-:S13]  /*5ac0*/  ISETP.GE.AND P6, PT, R2, 0xd, PT ;  /* 0x0000000d0200780c */ /* 0x000fda0003fc6270 */
[----:B------:R-:W-:Y:S05]  /*5ad0*/  @!P6 BRA `(.L_x_47827) ;  /* 0x000000000010e947 */ /* 0x000fea0003800000 */
[----:B------:R-:W-:-:S03]  /*5ae0*/  UMOV UR5, 0xffffffff ;  /* 0xffffffff00057882 */ /* 0x000fc60000000000 */
[----:B------:R-:W-:Y:S05]  /*5af0*/  BRA.DIV UR5, `(.L_x_47828) ;  /* 0x0000001e05c07947 */ /* 0x000fea000b800000 */
[----:B0-----:R0:W2:Y:S02]  /*5b00*/  SHFL.IDX PT, R31, R60, R24, R43 ;  /* 0x000000183c1f7389 */ /* 0x0010a400000e002b */
.L_x_47975:
[----:B--2---:R-:W-:-:S07]  /*5b10*/  IMAD R42, R33, R31, R42 ;  /* 0x0000001f212a7224 */ /* 0x004fce00078e022a */
.L_x_47827:
[----:B------:R-:W-:-:S13]  /*5b20*/  ISETP.GE.AND P6, PT, R2, 0xe, PT ;  /* 0x0000000e0200780c */ /* 0x000fda0003fc6270 */
[----:B------:R-:W-:Y:S05]  /*5b30*/  @!P6 BRA `(.L_x_47829) ;  /* 0x000000000010e947 */ /* 0x000fea0003800000 */
[----:B------:R-:W-:-:S03]  /*5b40*/  UMOV UR5, 0xffffffff ;  /* 0xffffffff00057882 */ /* 0x000fc60000000000 */
[----:B------:R-:W-:Y:S05]  /*5b50*/  BRA.DIV UR5, `(.L_x_47830) ;  /* 0x0000001e05c87947 */ /* 0x000fea000b800000 */
[----:B0-----:R0:W2:Y:S02]  /*5b60*/  SHFL.IDX PT, R31, R60, R26, R43 ;  /* 0x0000001a3c1f7389 */ /* 0x0010a400000e002b */
.L_x_47978:
[----:B--2---:R-:W-:-:S07]  /*5b70*/  IMAD R42, R35, R31, R42 ;  /* 0x0000001f232a7224 */ /* 0x004fce00078e022a */
.L_x_47829:
[----:B------:R-:W-:-:S13]  /*5b80*/  ISETP.GE.AND P6, PT, R2, 0xf, PT ;  /* 0x0000000f0200780c */ /* 0x000fda0003fc6270 */
[----:B------:R-:W-:Y:S05]  /*5b90*/  @!P6 BRA `(.L_x_47831) ;  /* 0x000000000010e947 */ /* 0x000fea0003800000 */
[----:B------:R-:W-:-:S03]  /*5ba0*/  UMOV UR5, 0xffffffff ;  /* 0xffffffff00057882 */ /* 0x000fc60000000000 */
[----:B------:R-:W-:Y:S05]  /*5bb0*/  BRA.DIV UR5, `(.L_x_47832) ;  /* 0x0000001e05d07947 */ /* 0x000fea000b800000 */
[----:B0-----:R0:W2:Y:S02]  /*5bc0*/  SHFL.IDX PT, R31, R60, R28, R43 ;  /* 0x0000001c3c1f7389 */ /* 0x0010a400000e002b */
.L_x_47981:
[----:B--2---:R-:W-:-:S07]  /*5bd0*/  IMAD R42, R37, R31, R42 ;  /* 0x0000001f252a7224 */ /* 0x004fce00078e022a */
.L_x_47831:
[----:B------:R-:W-:-:S13]  /*5be0*/  ISETP.GE.AND P6, PT, R2, 0x10, PT ;  /* 0x000000100200780c */ /* 0x000fda0003fc6270 */
[----:B------:R-:W-:Y:S05]  /*5bf0*/  @!P6 BRA `(.L_x_47833) ;  /* 0x000000000010e947 */ /* 0x000fea0003800000 */
[----:B------:R-:W-:-:S03]  /*5c00*/  UMOV UR5, 0xffffffff ;  /* 0xffffffff00057882 */ /* 0x000fc60000000000 */
[----:B------:R-:W-:Y:S05]  /*5c10*/  BRA.DIV UR5, `(.L_x_47834) ;  /* 0x0000001e05d87947 */ /* 0x000fea000b800000 */
[----:B0-----:R0:W2:Y:S02]  /*5c20*/  SHFL.IDX PT, R31, R60, R32, R43 ;  /* 0x000000203c1f7389 */ /* 0x0010a400000e002b */
.L_x_47984:
[----:B--2---:R-:W-:-:S07]  /*5c30*/  IMAD R42, R38, R31, R42 ;  /* 0x0000001f262a7224 */ /* 0x004fce00078e022a */
.L_x_47833:
[----:B------:R-:W-:-:S07]  /*5c40*/  IMAD.U32 R2, RZ, RZ, UR10 ;  /* 0x0000000aff027e24 */ /* 0x000fce000f8e00ff */
.L_x_47835:
        /* <DEDUP_REMOVED lines=9> */
[----:B------:R-:W-:-:S07]  /*5ce0*/  HFMA2 R2, -RZ, RZ, 0, 0 ;  /* 0x00000000ff027431 */ /* 0x000fce00000001ff */
[----:B--2---:R-:W2:Y:S02]  /*5cf0*/  MUFU.RCP R30, R30 ;  /* 0x0000001e001e7308 */ /* 0x004ea40000001000 */
[----:B--2---:R-:W-:-:S06]  /*5d00*/  VIADD R31, R30, 0xffffffe ;  /* 0x0ffffffe1e1f7836 */ /* 0x004fcc0000000000 */
[----:B------:R-:W2:Y:S02]  /*5d10*/  F2I.FTZ.U32.TRUNC.NTZ R3, R31 ;  /* 0x0000001f00037305 */ /* 0x000ea4000021f000 */
[----:B--2---:R-:W-:-:S04]  /*5d20*/  IMAD.MOV R41, RZ, RZ, -R3 ;  /* 0x000000ffff297224 */ /* 0x004fc800078e0a03 */
        /* <DEDUP_REMOVED lines=22> */
.L_x_47802:
[----:B------:R-:W-:Y:S05]  /*5e90*/  @!P5 BRA `(.L_x_47837) ;  /* 0xffffffe800acd947 */ /* 0x000fea000383ffff */
.L_x_47678:
[----:B------:R-:W-:Y:S05]  /*5ea0*/  WARPSYNC.ALL ;  /* 0x0000000000007948 */ /* 0x000fea0003800000 */
[----:B------:R-:W-:Y:S01]  /*5eb0*/  BAR.SYNC.DEFER_BLOCKING 0x0 ;  /* 0x0000000000007b1d */ /* 0x000fe20000010000 */
[----:B------:R-:W-:-:S13]  /*5ec0*/  ISETP.GT.U32.AND P0, PT, R53, 0x7f, PT ;  /* 0x0000007f3500780c */ /* 0x000fda0003f04070 */
[----:B------:R-:W-:Y:S05]  /*5ed0*/  @P0 EXIT ;  /* 0x000000000000094d */ /* 0x000fea0003800000 */
[----:B01----:R-:W0:Y:S01]  /*5ee0*/  I2F.U32.RP R6, R50 ;  /* 0x0000003200067306 */ /* 0x003e220000209000 */
[----:B--2---:R-:W-:Y:S01]  /*5ef0*/  IMAD.IADD R0, R53, 0x1, R50 ;  /* 0x0000000135007824 */ /* 0x004fe200078e0232 */
[----:B------:R-:W-:Y:S01]  /*5f00*/  ISETP.NE.U32.AND P2, PT, R50, RZ, PT ;  /* 0x000000ff3200720c */ /* 0x000fe20003f45070 */
[----:B------:R-:W-:Y:S03]  /*5f10*/  BSSY.RECONVERGENT B0, `(.L_x_47838) ;  /* 0x000002e000007945 */ /* 0x000fe60003800200 */
[C---:B------:R-:W-:Y:S02]  /*5f20*/  ISETP.GE.U32.AND P0, PT, R0.reuse, 0x80, PT ;  /* 0x000000800000780c */ /* 0x040fe40003f06070 */
[----:B------:R-:W-:Y:S02]  /*5f30*/  VIMNMX.U32 R5, PT, PT, R0, 0x80, !PT ;  /* 0x0000008000057848 */ /* 0x000fe40007fe0000 */
[----:B------:R-:W-:-:S04]  /*5f40*/  SEL R4, RZ, 0x1, P0 ;  /* 0x00000001ff047807 */ /* 0x000fc80000000000 */
[----:B------:R-:W-:Y:S01]  /*5f50*/  IADD3 R5, PT, PT, R5, -R0, -R4 ;  /* 0x8000000005057210 */ /* 0x000fe20007ffe804 */
[----:B0-----:R-:W4:Y:S02]  /*5f60*/  MUFU.RCP R6, R6 ;  /* 0x0000000600067308 */ /* 0x001f240000001000 */
[----:B----4-:R-:W-:-:S06]  /*5f70*/  VIADD R2, R6, 0xffffffe ;  /* 0x0ffffffe06027836 */ /* 0x010fcc0000000000 */
        /* <DEDUP_REMOVED lines=19> */
[----:B------:R-:W0:Y:S01]  /*60b0*/  S2R R30, SR_CTAID.Y ;  /* 0x00000000001e7919 */ /* 0x000e220000002600 */
[----:B------:R-:W1:Y:S01]  /*60c0*/  S2UR UR5, SR_CgaCtaId ;  /* 0x00000000000579c3 */ /* 0x000e620000008800 */
[----:B------:R-:W-:Y:S01]  /*60d0*/  UMOV UR4, 0x400 ;  /* 0x0000040000047882 */ /* 0x000fe20000000000 */
[----:B------:R-:W-:Y:S01]  /*60e0*/  IADD3 R0, PT, PT, R0, 0x1, RZ ;  /* 0x0000000100007810 */ /* 0x000fe20007ffe0ff */
[----:B------:R-:W-:-:S03]  /*60f0*/  UIADD3 UR4, UPT, UPT, UR4, 0x1280, URZ ;  /* 0x0000128004047890 */ /* 0x000fc6000fffe0ff */
[----:B------:R-:W-:Y:S02]  /*6100*/  LOP3.LUT R0, R0, 0x3, RZ, 0xc0, !PT ;  /* 0x0000000300007812 */ /* 0x000fe400078ec0ff */
[----:B------:R-:W2:Y:S03]  /*6110*/  LDC.64 R2, c[0x0][0x3a0] ;  /* 0x0000e800ff027b82 */ /* 0x000ea60000000a00 */
[----:B------:R-:W-:Y:S01]  /*6120*/  IMAD.MOV R4, RZ, RZ, -R0 ;  /* 0x000000ffff047224 */ /* 0x000fe200078e0a00 */
[----:B-1----:R-:W-:Y:S01]  /*6130*/  ULEA UR4, UR5, UR4, 0x18 ;  /* 0x0000000405047291 */ /* 0x002fe2000f8ec0ff */
[----:B0-----:R-:W-:-:S04]  /*6140*/  IMAD R5, R30, 0x80, R53 ;  /* 0x000000801e057824 */ /* 0x001fc800078e0235 */
[----:B--2---:R-:W-:Y:S01]  /*6150*/  IMAD.WIDE.U32 R2, R5, 0x4, R2 ;  /* 0x0000000405027825 */ /* 0x004fe200078e0002 */
[----:B------:R-:W-:-:S03]  /*6160*/  LEA R5, R53, UR4, 0x2 ;  /* 0x0000000435057c11 */ /* 0x000fc6000f8e10ff */
[----:B------:R-:W-:-:S07]  /*6170*/  IMAD R53, R0, R50, R53 ;  /* 0x0000003200357224 */ /* 0x000fce00078e0235 */
.L_x_47840:
[----:B------:R0:W1:Y:S01]  /*6180*/  LDS R7, [R5] ;  /* 0x0000000005077984 */ /* 0x0000620000000800 */
[----:B------:R-:W-:-:S05]  /*6190*/  VIADD R4, R4, 0x1 ;  /* 0x0000000104047836 */ /* 0x000fca0000000000 */
[----:B------:R-:W-:Y:S01]  /*61a0*/  ISETP.NE.AND P0, PT, R4, RZ, PT ;  /* 0x000000ff0400720c */ /* 0x000fe20003f05270 */
[C---:B0-----:R-:W-:Y:S01]  /*61b0*/  IMAD R5, R50.reuse, 0x4, R5 ;  /* 0x0000000432057824 */ /* 0x041fe200078e0205 */
[----:B-1----:R0:W-:Y:S02]  /*61c0*/  STG.E desc[UR8][R2.64], R7 ;  /* 0x0000000702007986 */ /* 0x0021e4000c101908 */
[----:B0-----:R-:W-:-:S09]  /*61d0*/  IMAD.WIDE.U32 R2, R50, 0x4, R2 ;  /* 0x0000000432027825 */ /* 0x001fd200078e0002 */
[----:B------:R-:W-:Y:S05]  /*61e0*/  @P0 BRA `(.L_x_47840) ;  /* 0xfffffffc00e40947 */ /* 0x000fea000383ffff */
.L_x_47839:
[----:B------:R-:W-:Y:S05]  /*61f0*/  BSYNC.RECONVERGENT B0 ;  /* 0x0000000000007941 */ /* 0x000fea0003800200 */
.L_x_47838:
        /* <DEDUP_REMOVED lines=12> */
.L_x_47841:
[C-C-:B------:R-:W-:Y:S01]  /*62c0*/  IMAD R0, R50.reuse, 0x4, R19.reuse ;  /* 0x0000000432007824 */ /* 0x140fe200078e0213 */
[----:B0-----:R0:W1:Y:S01]  /*62d0*/  LDS R23, [R19] ;  /* 0x0000000013177984 */ /* 0x0010620000000800 */
[C-C-:B------:R-:W-:Y:S01]  /*62e0*/  IMAD R18, R50.reuse, 0x8, R19.reuse ;  /* 0x0000000832127824 */ /* 0x140fe200078e0213 */
[C---:B------:R-:W-:Y:S01]  /*62f0*/  LEA R53, R50.reuse, R53, 0x2 ;  /* 0x0000003532357211 */ /* 0x040fe200078e10ff */
[----:B------:R-:W-:Y:S01]  /*6300*/  IMAD R20, R50, 0xc, R19 ;  /* 0x0000000c32147824 */ /* 0x000fe200078e0213 */
[----:B------:R-:W2:Y:S01]  /*6310*/  LDS R25, [R0] ;  /* 0x0000000000197984 */ /* 0x000ea20000000800 */
[----:B---3--:R-:W-:Y:S01]  /*6320*/  IMAD.WIDE R14, R21, 0x4, R16 ;  /* 0x00000004150e7825 */ /* 0x008fe200078e0210 */
        /* <DEDUP_REMOVED lines=14> */
.L_x_47700:
[----:B------:R-:W-:Y:S01]  /*6410*/  BSSY B2, `(.L_x_47842) ;  /* 0x0000006000027945 */ /* 0x000fe20003800000 */
[----:B------:R-:W-:Y:S02]  /*6420*/  IMAD.MOV.U32 R30, RZ, RZ, R18 ;  /* 0x000000ffff1e7224 */ /* 0x000fe400078e0012 */
[----:B------:R-:W-:-:S07]  /*6430*/  IMAD.MOV.U32 R31, RZ, RZ, -0x1 ;  /* 0xffffffffff1f7424 */ /* 0x000fce00078e00ff */
[----:B01234-:R-:W-:Y:S05]  /*6440*/  WARPSYNC.COLLECTIVE R31, `(.L_x_47843) ;  /* 0x000000001f087348 */ /* 0x01ffea0003c00000 */
[----:B0-----:R0:W0:Y:S02]  /*6450*/  SHFL.IDX P6, R31, R60, R30, R43 ;  /* 0x0000001e3c1f7389 */ /* 0x00102400000c002b */
[----:B01234-:R-:W-:Y:S05]  /*6460*/  ENDCOLLECTIVE ;  /* 0x000000000000791b */ /* 0x01ffea0003800000 */
.L_x_47843:
[----:B------:R-:W-:Y:S05]  /*6470*/  BSYNC B2 ;  /* 0x0000000000027941 */ /* 0x000fea0003800000 */
.L_x_47842:
[----:B------:R-:W-:Y:S05]  /*6480*/  BRA `(.L_x_47844) ;  /* 0xffffffc000347947 */ /* 0x000fea000383ffff */
.L_x_47702:
[----:B------:R-:W-:Y:S01]  /*6490*/  BSSY B2, `(.L_x_47845) ;  /* 0x0000006000027945 */ /* 0x000fe20003800000 */
[----:B------:R-:W-:Y:S02]  /*64a0*/  IMAD.MOV.U32 R30, RZ, RZ, R54 ;  /* 0x000000ffff1e7224 */ /* 0x000fe400078e0036 */
[----:B------:R-:W-:-:S07]  /*64b0*/  IMAD.MOV.U32 R31, RZ, RZ, -0x1 ;  /* 0xffffffffff1f7424 */ /* 0x000fce00078e00ff */
[----:B01234-:R-:W-:Y:S05]  /*64c0*/  WARPSYNC.COLLECTIVE R31, `(.L_x_47846) ;  /* 0x000000001f087348 */ /* 0x01ffea0003c00000 */
[----:B0-----:R0:W0:Y:S02]  /*64d0*/  SHFL.IDX P6, R31, R60, R30, R43 ;  /* 0x0000001e3c1f7389 */ /* 0x00102400000c002b */
[----:B01234-:R-:W-:Y:S05]  /*64e0*/  ENDCOLLECTIVE ;  /* 0x000000000000791b */ /* 0x01ffea0003800000 */
.L_x_47846:
[----:B------:R-:W-:Y:S05]  /*64f0*/  BSYNC B2 ;  /* 0x0000000000027941 */ /* 0x000fea0003800000 */
.L_x_47845:
[----:B------:R-:W-:Y:S05]  /*6500*/  BRA `(.L_x_47847) ;  /* 0xffffffc000287947 */ /* 0x000fea000383ffff */
.L_x_47704:
[----:B------:R-:W-:Y:S01]  /*6510*/  BSSY B2, `(.L_x_47848) ;  /* 0x0000006000027945 */ /* 0x000fe20003800000 */
[----:B------:R-:W-:Y:S01]  /*6520*/  IMAD.MOV.U32 R30, RZ, RZ, R42 ;  /* 0x000000ffff1e7224 */ /* 0x000fe200078e002a */
[----:B------:R-:W-:-:S07]  /*6530*/  MOV R31, 0xffffffff ;  /* 0xffffffff001f7802 */ /* 0x000fce0000000f00 */
[----:B01234-:R-:W-:Y:S05]  /*6540*/  WARPSYNC.COLLECTIVE R31, `(.L_x_47849) ;  /* 0x000000001f087348 */ /* 0x01ffea0003c00000 */
[----:B0-----:R0:W0:Y:S02]  /*6550*/  SHFL.IDX P6, R31, R60, R30, R43 ;  /* 0x0000001e3c1f7389 */ /* 0x00102400000c002b */
[----:B01234-:R-:W-:Y:S05]  /*6560*/  ENDCOLLECTIVE ;  /* 0x000000000000791b */ /* 0x01ffea0003800000 */
.L_x_47849:
[----:B------:R-:W-:Y:S05]  /*6570*/  BSYNC B2 ;  /* 0x0000000000027941 */ /* 0x000fea0003800000 */
.L_x_47848:
[----:B------:R-:W-:Y:S05]  /*6580*/  BRA `(.L_x_47850) ;  /* 0xffffffc0001c7947 */ /* 0x000fea000383ffff */
.L_x_47706:
[----:B------:R-:W-:Y:S01]  /*6590*/  BSSY B2, `(.L_x_47851) ;  /* 0x0000006000027945 */ /* 0x000fe20003800000 */
[----:B------:R-:W-:Y:S02]  /*65a0*/  IMAD.MOV.U32 R30, RZ, RZ, R41 ;  /* 0x000000ffff1e7224 */ /* 0x000fe400078e0029 */
[----:B------:R-:W-:-:S07]  /*65b0*/  IMAD.MOV.U32 R31, RZ, RZ, -0x1 ;  /* 0xffffffffff1f7424 */ /* 0x000fce00078e00ff */
[----:B01234-:R-:W-:Y:S05]  /*65c0*/  WARPSYNC.COLLECTIVE R31, `(.L_x_47852) ;  /* 0x000000001f087348 */ /* 0x01ffea0003c00000 */
[----:B0-----:R0:W0:Y:S02]  /*65d0*/  SHFL.IDX P6, R31, R60, R30, R43 ;  /* 0x0000001e3c1f7389 */ /* 0x00102400000c002b */
[----:B01234-:R-:W-:Y:S05]  /*65e0*/  ENDCOLLECTIVE ;  /* 0x000000000000791b */ /* 0x01ffea0003800000 */
.L_x_47852:
[----:B------:R-:W-:Y:S05]  /*65f0*/  BSYNC B2 ;  /* 0x0000000000027941 */ /* 0x000fea0003800000 */
.L_x_47851:
[----:B------:R-:W-:Y:S05]  /*6600*/  BRA `(.L_x_47853) ;  /* 0xffffffc000107947 */ /* 0x000fea000383ffff */
.L_x_47708:
[----:B------:R-:W-:Y:S01]  /*6610*/  BSSY B2, `(.L_x_47854) ;  /* 0x0000006000027945 */ /* 0x000fe20003800000 */
[----:B------:R-:W-:Y:S02]  /*6620*/  IMAD.MOV.U32 R30, RZ, RZ, R40 ;  /* 0x000000ffff1e7224 */ /* 0x000fe400078e0028 */
[----:B------:R-:W-:-:S07]  /*6630*/  IMAD.MOV.U32 R31, RZ, RZ, -0x1 ;  /* 0xffffffffff1f7424 */ /* 0x000fce00078e00ff */
[----:B01234-:R-:W-:Y:S05]  /*6640*/  WARPSYNC.COLLECTIVE R31, `(.L_x_47855) ;  /* 0x000000001f087348 */ /* 0x01ffea0003c00000 */
[----:B0-----:R0:W0:Y:S02]  /*6650*/  SHFL.IDX P6, R31, R60, R30, R43 ;  /* 0x0000001e3c1f7389 */ /* 0x00102400000c002b */
[----:B01234-:R-:W-:Y:S05]  /*6660*/  ENDCOLLECTIVE ;  /* 0x000000000000791b */ /* 0x01ffea0003800000 */
.L_x_47855:
[----:B------:R-:W-:Y:S05]  /*6670*/  BSYNC B2 ;  /* 0x0000000000027941 */ /* 0x000fea0003800000 */
.L_x_47854:
[----:B------:R-:W-:Y:S05]  /*6680*/  BRA `(.L_x_47856) ;  /* 0xffffffc000047947 */ /* 0x000fea000383ffff */
.L_x_47710:
[----:B------:R-:W-:Y:S01]  /*6690*/  BSSY B2, `(.L_x_47857) ;  /* 0x0000006000027945 */ /* 0x000fe20003800000 */
[----:B------:R-:W-:Y:S02]  /*66a0*/  IMAD.MOV.U32 R30, RZ, RZ, R39 ;  /* 0x000000ffff1e7224 */ /* 0x000fe400078e0027 */
[----:B------:R-:W-:-:S07]  /*66b0*/  IMAD.MOV.U32 R31, RZ, RZ, -0x1 ;  /* 0xffffffffff1f7424 */ /* 0x000fce00078e00ff */
[----:B01234-:R-:W-:Y:S05]  /*66c0*/  WARPSYNC.COLLECTIVE R31, `(.L_x_47858) ;  /* 0x000000001f087348 */ /* 0x01ffea0003c00000 */
[----:B0-----:R0:W0:Y:S02]  /*66d0*/  SHFL.IDX P6, R31, R60, R30, R43 ;  /* 0x0000001e3c1f7389 */ /* 0x00102400000c002b */
[----:B01234-:R-:W-:Y:S05]  /*66e0*/  ENDCOLLECTIVE ;  /* 0x000000000000791b */ /* 0x01ffea0003800000 */
.L_x_47858:
[----:B------:R-:W-:Y:S05]  /*66f0*/  BSYNC B2 ;  /* 0x0000000000027941 */ /* 0x000fea0003800000 */
.L_x_47857:
[----:B------:R-:W-:Y:S05]  /*6700*/  BRA `(.L_x_47859) ;  /* 0xffffffbc00f87947 */ /* 0x000fea000383ffff */
.L_x_47712:
[----:B------:R-:W-:Y:S01]  /*6710*/  BSSY B2, `(.L_x_47860) ;  /* 0x0000006000027945 */ /* 0x000fe20003800000 */
[----:B------:R-:W-:Y:S01]  /*6720*/  IMAD.MOV.U32 R30, RZ, RZ, R38 ;  /* 0x000000ffff1e7224 */ /* 0x000fe200078e0026 */
[----:B------:R-:W-:-:S07]  /*6730*/  MOV R31, 0xffffffff ;  /* 0xffffffff001f7802 */ /* 0x000fce0000000f00 */
[----:B01234-:R-:W-:Y:S05]  /*6740*/  WARPSYNC.COLLECTIVE R31, `(.L_x_47861) ;  /* 0x000000001f087348 */ /* 0x01ffea0003c00000 */
[----:B0-----:R0:W0:Y:S02]  /*6750*/  SHFL.IDX P6, R31, R60, R30, R43 ;  /* 0x0000001e3c1f7389 */ /* 0x00102400000c002b */
[----:B01234-:R-:W-:Y:S05]  /*6760*/  ENDCOLLECTIVE ;  /* 0x000000000000791b */ /* 0x01ffea0003800000 */
.L_x_47861:
[----:B------:R-:W-:Y:S05]  /*6770*/  BSYNC B2 ;  /* 0x0000000000027941 */ /* 0x000fea0003800000 */
.L_x_47860:
[----:B------:R-:W-:Y:S05]  /*6780*/  BRA `(.L_x_47862) ;  /* 0xffffffbc00f47947 */ /* 0x000fea000383ffff */
.L_x_47714:
[----:B------:R-:W-:Y:S01]  /*6790*/  BSSY B2, `(.L_x_47863) ;  /* 0x0000006000027945 */ /* 0x000fe20003800000 */
[----:B------:R-:W-:Y:S02]  /*67a0*/  IMAD.MOV.U32 R30, RZ, RZ, R37 ;  /* 0x000000ffff1e7224 */ /* 0x000fe400078e0025 */
[----:B------:R-:W-:-:S07]  /*67b0*/  IMAD.MOV.U32 R31, RZ, RZ, -0x1 ;  /* 0xffffffffff1f7424 */ /* 0x000fce00078e00ff */
[----:B01234-:R-:W-:Y:S05]  /*67c0*/  WARPSYNC.COLLECTIVE R31, `(.L_x_47864) ;  /* 0x000000001f087348 */ /* 0x01ffea0003c00000 */
[----:B0-----:R0:W0:Y:S02]  /*67d0*/  SHFL.IDX P6, R31, R60, R30, R43 ;  /* 0x0000001e3c1f7389 */ /* 0x00102400000c002b */
[----:B01234-:R-:W-:Y:S05]  /*67e0*/  ENDCOLLECTIVE ;  /* 0x000000000000791b */ /* 0x01ffea0003800000 */
.L_x_47864:
[----:B------:R-:W-:Y:S05]  /*67f0*/  BSYNC B2 ;  /* 0x0000000000027941 */ /* 0x000fea0003800000 */
.L_x_47863:
[----:B------:R-:W-:Y:S05]  /*6800*/  BRA `(.L_x_47865) ;  /* 0xffffffbc00ec7947 */ /* 0x000fea000383ffff */
.L_x_47716:
[----:B------:R-:W-:Y:S01]  /*6810*/  BSSY B2, `(.L_x_47866) ;  /* 0x0000006000027945 */ /* 0x000fe20003800000 */
[----:B------:R-:W-:Y:S02]  /*6820*/  IMAD.MOV.U32 R30, RZ, RZ, R36 ;  /* 0x000000ffff1e7224 */ /* 0x000fe400078e0024 */
[----:B------:R-:W-:-:S07]  /*6830*/  IMAD.MOV.U32 R31, RZ, RZ, -0x1 ;  /* 0xffffffffff1f7424 */ /* 0x000fce00078e00ff */
[----:B01234-:R-:W-:Y:S05]  /*6840*/  WARPSYNC.COLLECTIVE R31, `(.L_x_47867) ;  /* 0x000000001f087348 */ /* 0x01ffea0003c00000 */
[----:B0-----:R0:W0:Y:S02]  /*6850*/  SHFL.IDX P6, R31, R60, R30, R43 ;  /* 0x0000001e3c1f7389 */ /* 0x00102400000c002b */
[----:B01234-:R-:W-:Y:S05]  /*6860*/  ENDCOLLECTIVE ;  /* 0x000000000000791b */ /* 0x01ffea0003800000 */
.L_x_47867:
[----:B------:R-:W-:Y:S05]  /*6870*/  BSYNC B2 ;  /* 0x0000000000027941 */ /* 0x000fea0003800000 */
.L_x_47866:
[----:B------:R-:W-:Y:S05]  /*6880*/  BRA `(.L_x_47868) ;  /* 0xffffffbc00e47947 */ /* 0x000fea000383ffff */
.L_x_47718:
[----:B------:R-:W-:Y:S01]  /*6890*/  BSSY B2, `(.L_x_47869) ;  /* 0x0000006000027945 */ /* 0x000fe20003800000 */
[----:B------:R-:W-:Y:S02]  /*68a0*/  IMAD.MOV.U32 R30, RZ, RZ, R35 ;  /* 0x000000ffff1e7224 */ /* 0x000fe400078e0023 */
[----:B------:R-:W-:-:S07]  /*68b0*/  IMAD.MOV.U32 R31, RZ, RZ, -0x1 ;  /* 0xffffffffff1f7424 */ /* 0x000fce00078e00ff */
[----:B01234-:R-:W-:Y:S05]  /*68c0*/  WARPSYNC.COLLECTIVE R31, `(.L_x_47870) ;  /* 0x000000001f087348 */ /* 0x01ffea0003c00000 */
[----:B0-----:R0:W0:Y:S02]  /*68d0*/  SHFL.IDX P6, R31, R60, R30, R43 ;  /* 0x0000001e3c1f7389 */ /* 0x00102400000c002b */
[----:B01234-:R-:W-:Y:S05]  /*68e0*/  ENDCOLLECTIVE ;  /* 0x000000000000791b */ /* 0x01ffea0003800000 */
.L_x_47870:
[----:B------:R-:W-:Y:S05]  /*68f0*/  BSYNC B2 ;  /* 0x0000000000027941 */ /* 0x000fea0003800000 */
.L_x_47869:
[----:B------:R-:W-:Y:S05]  /*6900*/  BRA `(.L_x_47871) ;  /* 0xffffffbc00dc7947 */ /* 0x000fea000383ffff */
.L_x_47720:
[----:B------:R-:W-:Y:S01]  /*6910*/  BSSY B2, `(.L_x_47872) ;  /* 0x0000006000027945 */ /* 0x000fe20003800000 */
[----:B------:R-:W-:Y:S01]  /*6920*/  IMAD.MOV.U32 R30, RZ, RZ, R34 ;  /* 0x000000ffff1e7224 */ /* 0x000fe200078e0022 */
[----:B------:R-:W-:-:S07]  /*6930*/  MOV R31, 0xffffffff ;  /* 0xffffffff001f7802 */ /* 0x000fce0000000f00 */
[----:B01234-:R-:W-:Y:S05]  /*6940*/  WARPSYNC.COLLECTIVE R31, `(.L_x_47873) ;  /* 0x000000001f087348 */ /* 0x01ffea0003c00000 */
[----:B0-----:R0:W0:Y:S02]  /*6950*/  SHFL.IDX P6, R31, R60, R30, R43 ;  /* 0x0000001e3c1f7389 */ /* 0x00102400000c002b */
[----:B01234-:R-:W-:Y:S05]  /*6960*/  ENDCOLLECTIVE ;  /* 0x000000000000791b */ /* 0x01ffea0003800000 */
.L_x_47873:
[----:B------:R-:W-:Y:S05]  /*6970*/  BSYNC B2 ;  /* 0x0000000000027941 */ /* 0x000fea0003800000 */
.L_x_47872:
[----:B------:R-:W-:Y:S05]  /*6980*/  BRA `(.L_x_47874) ;  /* 0xffffffbc00d47947 */ /* 0x000fea000383ffff */
.L_x_47722:
[----:B------:R-:W-:Y:S01]  /*6990*/  BSSY B2, `(.L_x_47875) ;  /* 0x0000006000027945 */ /* 0x000fe20003800000 */
[----:B------:R-:W-:Y:S02]  /*69a0*/  IMAD.MOV.U32 R30, RZ, RZ, R33 ;  /* 0x000000ffff1e7224 */ /* 0x000fe400078e0021 */
[----:B------:R-:W-:-:S07]  /*69b0*/  IMAD.MOV.U32 R31, RZ, RZ, -0x1 ;  /* 0xffffffffff1f7424 */ /* 0x000fce00078e00ff */
[----:B01234-:R-:W-:Y:S05]  /*69c0*/  WARPSYNC.COLLECTIVE R31, `(.L_x_47876) ;  /* 0x000000001f087348 */ /* 0x01ffea0003c00000 */
[----:B0-----:R0:W0:Y:S02]  /*69d0*/  SHFL.IDX P6, R31, R60, R30, R43 ;  /* 0x0000001e3c1f7389 */ /* 0x00102400000c002b */
[----:B01234-:R-:W-:Y:S05]  /*69e0*/  ENDCOLLECTIVE ;  /* 0x000000000000791b */ /* 0x01ffea0003800000 */
.L_x_47876:
[----:B------:R-:W-:Y:S05]  /*69f0*/  BSYNC B2 ;  /* 0x0000000000027941 */ /* 0x000fea0003800000 */
.L_x_47875:
[----:B------:R-:W-:Y:S05]  /*6a00*/  BRA `(.L_x_47877) ;  /* 0xffffffbc00cc7947 */ /* 0x000fea000383ffff */
.L_x_47724:
[----:B------:R-:W-:Y:S01]  /*6a10*/  BSSY B2, `(.L_x_47878) ;  /* 0x0000006000027945 */ /* 0x000fe20003800000 */
[----:B------:R-:W-:Y:S02]  /*6a20*/  IMAD.MOV.U32 R30, RZ, RZ, R32 ;  /* 0x000000ffff1e7224 */ /* 0x000fe400078e0020 */
[----:B------:R-:W-:-:S07]  /*6a30*/  IMAD.MOV.U32 R31, RZ, RZ, -0x1 ;  /* 0xffffffffff1f7424 */ /* 0x000fce00078e00ff */
[----:B01234-:R-:W-:Y:S05]  /*6a40*/  WARPSYNC.COLLECTIVE R31, `(.L_x_47879) ;  /* 0x000000001f087348 */ /* 0x01ffea0003c00000 */
[----:B0-----:R0:W0:Y:S02]  /*6a50*/  SHFL.IDX P6, R31, R60, R30, R43 ;  /* 0x0000001e3c1f7389 */ /* 0x00102400000c002b */
[----:B01234-:R-:W-:Y:S05]  /*6a60*/  ENDCOLLECTIVE ;  /* 0x000000000000791b */ /* 0x01ffea0003800000 */
.L_x_47879:
[----:B------:R-:W-:Y:S05]  /*6a70*/  BSYNC B2 ;  /* 0x0000000000027941 */ /* 0x000fea0003800000 */
.L_x_47878:
[----:B------:R-:W-:Y:S05]  /*6a80*/  BRA `(.L_x_47880) ;  /* 0xffffffbc00c47947 */ /* 0x000fea000383ffff */
.L_x_47726:
[----:B------:R-:W-:Y:S01]  /*6a90*/  BSSY B2, `(.L_x_47881) ;  /* 0x0000006000027945 */ /* 0x000fe20003800000 */
[----:B------:R-:W-:Y:S02]  /*6aa0*/  IMAD.MOV.U32 R30, RZ, RZ, R29 ;  /* 0x000000ffff1e7224 */ /* 0x000fe400078e001d */
[----:B------:R-:W-:-:S07]  /*6ab0*/  IMAD.MOV.U32 R31, RZ, RZ, -0x1 ;  /* 0xffffffffff1f7424 */ /* 0x000fce00078e00ff */
[----:B01234-:R-:W-:Y:S05]  /*6ac0*/  WARPSYNC.COLLECTIVE R31, `(.L_x_47882) ;  /* 0x000000001f087348 */ /* 0x01ffea0003c00000 */
[----:B0-----:R0:W0:Y:S02]  /*6ad0*/  SHFL.IDX P6, R31, R60, R30, R43 ;  /* 0x0000001e3c1f7389 */ /* 0x00102400000c002b */
[----:B01234-:R-:W-:Y:S05]  /*6ae0*/  ENDCOLLECTIVE ;  /* 0x000000000000791b */ /* 0x01ffea0003800000 */
.L_x_47882:
[----:B------:R-:W-:Y:S05]  /*6af0*/  BSYNC B2 ;  /* 0x0000000000027941 */ /* 0x000fea0003800000 */
.L_x_47881:
[----:B------:R-:W-:Y:S05]  /*6b00*/  BRA `(.L_x_47883) ;  /* 0xffffffbc00bc7947 */ /* 0x000fea000383ffff */
.L_x_47728:
[----:B------:R-:W-:Y:S01]  /*6b10*/  BSSY B2, `(.L_x_47884) ;  /* 0x0000006000027945 */ /* 0x000fe20003800000 */
[----:B------:R-:W-:Y:S01]  /*6b20*/  IMAD.MOV.U32 R30, RZ, RZ, R28 ;  /* 0x000000ffff1e7224 */ /* 0x000fe200078e001c */
[----:B------:R-:W-:-:S07]  /*6b30*/  MOV R31, 0xffffffff ;  /* 0xffffffff001f7802 */ /* 0x000fce0000000f00 */
[----:B01234-:R-:W-:Y:S05]  /*6b40*/  WARPSYNC.COLLECTIVE R31, `(.L_x_47885) ;  /* 0x000000001f087348 */ /* 0x01ffea0003c00000 */
[----:B0-----:R0:W0:Y:S02]  /*6b50*/  SHFL.IDX P6, R31, R60, R30, R43 ;  /* 0x0000001e3c1f7389 */ /* 0x00102400000c002b */
[----:B01234-:R-:W-:Y:S05]  /*6b60*/  ENDCOLLECTIVE ;  /* 0x000000000000791b */ /* 0x01ffea0003800000 */
.L_x_47885:
[----:B------:R-:W-:Y:S05]  /*6b70*/  BSYNC B2 ;  /* 0x0000000000027941 */ /* 0x000fea0003800000 */
.L_x_47884:
[----:B------:R-:W-:Y:S05]  /*6b80*/  BRA `(.L_x_47886) ;  /* 0xffffffbc00b47947 */ /* 0x000fea000383ffff */
.L_x_47730:
[----:B------:R-:W-:Y:S01]  /*6b90*/  BSSY B2, `(.L_x_47887) ;  /* 0x0000006000027945 */ /* 0x000fe20003800000 */
[----:B------:R-:W-:Y:S02]  /*6ba0*/  IMAD.MOV.U32 R30, RZ, RZ, R27 ;  /* 0x000000ffff1e7224 */ /* 0x000fe400078e001b */
[----:B------:R-:W-:-:S07]  /*6bb0*/  IMAD.MOV.U32 R31, RZ, RZ, -0x1 ;  /* 0xffffffffff1f7424 */ /* 0x000fce00078e00ff */
[----:B01234-:R-:W-:Y:S05]  /*6bc0*/  WARPSYNC.COLLECTIVE R31, `(.L_x_47888) ;  /* 0x000000001f087348 */ /* 0x01ffea0003c00000 */
[----:B0-----:R0:W0:Y:S02]  /*6bd0*/  SHFL.IDX P6, R31, R60, R30, R43 ;  /* 0x0000001e3c1f7389 */ /* 0x00102400000c002b */
[----:B01234-:R-:W-:Y:S05]  /*6be0*/  ENDCOLLECTIVE ;  /* 0x000000000000791b */ /* 0x01ffea0003800000 */
.L_x_47888:
[----:B------:R-:W-:Y:S05]  /*6bf0*/  BSYNC B2 ;  /* 0x0000000000027941 */ /* 0x000fea0003800000 */
.L_x_47887:
[----:B------:R-:W-:Y:S05]  /*6c00*/  BRA `(.L_x_47889) ;  /* 0xffffffbc00ac7947 */ /* 0x000fea000383ffff */
.L_x_47753:
[----:B------:R-:W-:Y:S01]  /*6c10*/  BSSY B1, `(.L_x_47890) ;  /* 0x0000006000017945 */ /* 0x000fe20003800000 */
[----:B------:R-:W-:Y:S02]  /*6c20*/  IMAD.MOV.U32 R30, RZ, RZ, R18 ;  /* 0x000000ffff1e7224 */ /* 0x000fe400078e0012 */
[----:B------:R-:W-:-:S07]  /*6c30*/  IMAD.MOV.U32 R31, RZ, RZ, -0x1 ;  /* 0xffffffffff1f7424 */ /* 0x000fce00078e00ff */
[----:B01-34-:R-:W-:Y:S05]  /*6c40*/  WARPSYNC.COLLECTIVE R31, `(.L_x_47891) ;  /* 0x000000001f087348 */ /* 0x01bfea0003c00000 */
[----:B-1----:R1:W2:Y:S02]  /*6c50*/  SHFL.IDX P6, R31, R60, R30, R43 ;  /* 0x0000001e3c1f7389 */ /* 0x0022a400000c002b */
[----:B01234-:R-:W-:Y:S05]  /*6c60*/  ENDCOLLECTIVE ;  /* 0x000000000000791b */ /* 0x01ffea0003800000 */
.L_x_47891:
[----:B------:R-:W-:Y:S05]  /*6c70*/  BSYNC B1 ;  /* 0x0000000000017941 */ /* 0x000fea0003800000 */
.L_x_47890:
[----:B------:R-:W-:Y:S05]  /*6c80*/  BRA `(.L_x_47892) ;  /* 0xffffffd000a07947 */ /* 0x000fea000383ffff */
.L_x_47755:
[----:B------:R-:W-:Y:S01]  /*6c90*/  BSSY B1, `(.L_x_47893) ;  /* 0x0000006000017945 */ /* 0x000fe20003800000 */
[----:B------:R-:W-:Y:S02]  /*6ca0*/  IMAD.MOV.U32 R30, RZ, RZ, R42 ;  /* 0x000000ffff1e7224 */ /* 0x000fe400078e002a */
[----:B------:R-:W-:-:S07]  /*6cb0*/  IMAD.MOV.U32 R31, RZ, RZ, -0x1 ;  /* 0xffffffffff1f7424 */ /* 0x000fce00078e00ff */
[----:B01-34-:R-:W-:Y:S05]  /*6cc0*/  WARPSYNC.COLLECTIVE R31, `(.L_x_47894) ;  /* 0x000000001f087348 */ /* 0x01bfea0003c00000 */
[----:B-1----:R1:W2:Y:S02]  /*6cd0*/  SHFL.IDX P6, R31, R60, R30, R43 ;  /* 0x0000001e3c1f7389 */ /* 0x0022a400000c002b */
[----:B01234-:R-:W-:Y:S05]  /*6ce0*/  ENDCOLLECTIVE ;  /* 0x000000000000791b */ /* 0x01ffea0003800000 */
.L_x_47894:
[----:B------:R-:W-:Y:S05]  /*6cf0*/  BSYNC B1 ;  /* 0x0000000000017941 */ /* 0x000fea0003800000 */
.L_x_47893:
[----:B------:R-:W-:Y:S05]  /*6d00*/  BRA `(.L_x_47895) ;  /* 0xffffffd000947947 */ /* 0x000fea000383ffff */
.L_x_47757:
[----:B------:R-:W-:Y:S01]  /*6d10*/  BSSY B1, `(.L_x_47896) ;  /* 0x0000006000017945 */ /* 0x000fe20003800000 */
[----:B------:R-:W-:Y:S01]  /*6d20*/  IMAD.MOV.U32 R30, RZ, RZ, R41 ;  /* 0x000000ffff1e7224 */ /* 0x000fe200078e0029 */
[----:B------:R-:W-:-:S07]  /*6d30*/  MOV R31, 0xffffffff ;  /* 0xffffffff001f7802 */ /* 0x000fce0000000f00 */
[----:B01-34-:R-:W-:Y:S05]  /*6d40*/  WARPSYNC.COLLECTIVE R31, `(.L_x_47897) ;  /* 0x000000001f087348 */ /* 0x01bfea0003c00000 */
[----:B-1----:R1:W2:Y:S02]  /*6d50*/  SHFL.IDX P6, R31, R60, R30, R43 ;  /* 0x0000001e3c1f7389 */ /* 0x0022a400000c002b */
[----:B01234-:R-:W-:Y:S05]  /*6d60*/  ENDCOLLECTIVE ;  /* 0x000000000000791b */ /* 0x01ffea0003800000 */
.L_x_47897:
[----:B------:R-:W-:Y:S05]  /*6d70*/  BSYNC B1 ;  /* 0x0000000000017941 */ /* 0x000fea0003800000 */
.L_x_47896:
[----:B------:R-:W-:Y:S05]  /*6d80*/  BRA `(.L_x_47898) ;  /* 0xffffffd000887947 */ /* 0x000fea000383ffff */
.L_x_47759:
[----:B------:R-:W-:Y:S01]  /*6d90*/  BSSY B1, `(.L_x_47899) ;  /* 0x0000006000017945 */ /* 0x000fe20003800000 */
[----:B------:R-:W-:Y:S02]  /*6da0*/  IMAD.MOV.U32 R30, RZ, RZ, R40 ;  /* 0x000000ffff1e7224 */ /* 0x000fe400078e0028 */
[----:B------:R-:W-:-:S07]  /*6db0*/  IMAD.MOV.U32 R31, RZ, RZ, -0x1 ;  /* 0xffffffffff1f7424 */ /* 0x000fce00078e00ff */
[----:B01-34-:R-:W-:Y:S05]  /*6dc0*/  WARPSYNC.COLLECTIVE R31, `(.L_x_47900) ;  /* 0x000000001f087348 */ /* 0x01bfea0003c00000 */
[----:B-1----:R1:W2:Y:S02]  /*6dd0*/  SHFL.IDX P6, R31, R60, R30, R43 ;  /* 0x0000001e3c1f7389 */ /* 0x0022a400000c002b */
[----:B01234-:R-:W-:Y:S05]  /*6de0*/  ENDCOLLECTIVE ;  /* 0x000000000000791b */ /* 0x01ffea0003800000 */
.L_x_47900:
[----:B------:R-:W-:Y:S05]  /*6df0*/  BSYNC B1 ;  /* 0x0000000000017941 */ /* 0x000fea0003800000 */
.L_x_47899:
[----:B------:R-:W-:Y:S05]  /*6e00*/  BRA `(.L_x_47901) ;  /* 0xffffffd0007c7947 */ /* 0x000fea000383ffff */
.L_x_47761:
[----:B------:R-:W-:Y:S01]  /*6e10*/  BSSY B1, `(.L_x_47902) ;  /* 0x0000006000017945 */ /* 0x000fe20003800000 */
[----:B------:R-:W-:Y:S02]  /*6e20*/  IMAD.MOV.U32 R30, RZ, RZ, R39 ;  /* 0x000000ffff1e7224 */ /* 0x000fe400078e0027 */
[----:B------:R-:W-:-:S07]  /*6e30*/  IMAD.MOV.U32 R31, RZ, RZ, -0x1 ;  /* 0xffffffffff1f7424 */ /* 0x000fce00078e00ff */
[----:B01-34-:R-:W-:Y:S05]  /*6e40*/  WARPSYNC.COLLECTIVE R31, `(.L_x_47903) ;  /* 0x000000001f087348 */ /* 0x01bfea0003c00000 */
[----:B-1----:R1:W2:Y:S02]  /*6e50*/  SHFL.IDX P6, R31, R60, R30, R43 ;  /* 0x0000001e3c1f7389 */ /* 0x0022a400000c002b */
[----:B01234-:R-:W-:Y:S05]  /*6e60*/  ENDCOLLECTIVE ;  /* 0x000000000000791b */ /* 0x01ffea0003800000 */
.L_x_47903:
[----:B------:R-:W-:Y:S05]  /*6e70*/  BSYNC B1 ;  /* 0x0000000000017941 */ /* 0x000fea0003800000 */
.L_x_47902:
[----:B------:R-:W-:Y:S05]  /*6e80*/  BRA `(.L_x_47904) ;  /* 0xffffffd000707947 */ /* 0x000fea000383ffff */
.L_x_47763:
[----:B------:R-:W-:Y:S01]  /*6e90*/  BSSY B1, `(.L_x_47905) ;  /* 0x0000006000017945 */ /* 0x000fe20003800000 */
[----:B------:R-:W-:Y:S02]  /*6ea0*/  IMAD.MOV.U32 R30, RZ, RZ, R38 ;  /* 0x000000ffff1e7224 */ /* 0x000fe400078e0026 */
[----:B------:R-:W-:-:S07]  /*6eb0*/  IMAD.MOV.U32 R31, RZ, RZ, -0x1 ;  /* 0xffffffffff1f7424 */ /* 0x000fce00078e00ff */
[----:B01-34-:R-:W-:Y:S05]  /*6ec0*/  WARPSYNC.COLLECTIVE R31, `(.L_x_47906) ;  /* 0x000000001f087348 */ /* 0x01bfea0003c00000 */
[----:B-1----:R1:W2:Y:S02]  /*6ed0*/  SHFL.IDX P6, R31, R60, R30, R43 ;  /* 0x0000001e3c1f7389 */ /* 0x0022a400000c002b */
[----:B01234-:R-:W-:Y:S05]  /*6ee0*/  ENDCOLLECTIVE ;  /* 0x000000000000791b */ /* 0x01ffea0003800000 */
.L_x_47906:
[----:B------:R-:W-:Y:S05]  /*6ef0*/  BSYNC B1 ;  /* 0x0000000000017941 */ /* 0x000fea0003800000 */
.L_x_47905:
[----:B------:R-:W-:Y:S05]  /*6f00*/  BRA `(.L_x_47907) ;  /* 0xffffffd000647947 */ /* 0x000fea000383ffff */
.L_x_47765:
[----:B------:R-:W-:Y:S01]  /*6f10*/  BSSY B1, `(.L_x_47908) ;  /* 0x0000006000017945 */ /* 0x000fe20003800000 */
[----:B------:R-:W-:Y:S01]  /*6f20*/  IMAD.MOV.U32 R30, RZ, RZ, R37 ;  /* 0x000000ffff1e7224 */ /* 0x000fe200078e0025 */
[----:B------:R-:W-:-:S07]  /*6f30*/  MOV R31, 0xffffffff ;  /* 0xffffffff001f7802 */ /* 0x000fce0000000f00 */
[----:B01-34-:R-:W-:Y:S05]  /*6f40*/  WARPSYNC.COLLECTIVE R31, `(.L_x_47909) ;  /* 0x000000001f087348 */ /* 0x01bfea0003c00000 */
[----:B-1----:R1:W2:Y:S02]  /*6f50*/  SHFL.IDX P6, R31, R60, R30, R43 ;  /* 0x0000001e3c1f7389 */ /* 0x0022a400000c002b */
[----:B01234-:R-:W-:Y:S05]  /*6f60*/  ENDCOLLECTIVE ;  /* 0x000000000000791b */ /* 0x01ffea0003800000 */
.L_x_47909:
[----:B------:R-:W-:Y:S05]  /*6f70*/  BSYNC B1 ;  /* 0x0000000000017941 */ /* 0x000fea0003800000 */
.L_x_47908:
[----:B------:R-:W-:Y:S05]  /*6f80*/  BRA `(.L_x_47910) ;  /* 0xffffffd000607947 */ /* 0x000fea000383ffff */
.L_x_47767:
[----:B------:R-:W-:Y:S01]  /*6f90*/  BSSY B1, `(.L_x_47911) ;  /* 0x0000006000017945 */ /* 0x000fe20003800000 */
[----:B------:R-:W-:Y:S02]  /*6fa0*/  IMAD.MOV.U32 R30, RZ, RZ, R36 ;  /* 0x000000ffff1e7224 */ /* 0x000fe400078e0024 */
[----:B------:R-:W-:-:S07]  /*6fb0*/  IMAD.MOV.U32 R31, RZ, RZ, -0x1 ;  /* 0xffffffffff1f7424 */ /* 0x000fce00078e00ff */
[----:B01-34-:R-:W-:Y:S05]  /*6fc0*/  WARPSYNC.COLLECTIVE R31, `(.L_x_47912) ;  /* 0x000000001f087348 */ /* 0x01bfea0003c00000 */
[----:B-1----:R1:W2:Y:S02]  /*6fd0*/  SHFL.IDX P6, R31, R60, R30, R43 ;  /* 0x0000001e3c1f7389 */ /* 0x0022a400000c002b */
[----:B01234-:R-:W-:Y:S05]  /*6fe0*/  ENDCOLLECTIVE ;  /* 0x000000000000791b */ /* 0x01ffea0003800000 */
.L_x_47912:
[----:B------:R-:W-:Y:S05]  /*6ff0*/  BSYNC B1 ;  /* 0x0000000000017941 */ /* 0x000fea0003800000 */
.L_x_47911:
[----:B------:R-:W-:Y:S05]  /*7000*/  BRA `(.L_x_47913) ;  /* 0xffffffd000587947 */ /* 0x000fea000383ffff */
.L_x_47769:
[----:B------:R-:W-:Y:S01]  /*7010*/  BSSY B1, `(.L_x_47914) ;  /* 0x0000006000017945 */ /* 0x000fe20003800000 */
[----:B------:R-:W-:Y:S02]  /*7020*/  IMAD.MOV.U32 R30, RZ, RZ, R35 ;  /* 0x000000ffff1e7224 */ /* 0x000fe400078e0023 */
[----:B------:R-:W-:-:S07]  /*7030*/  IMAD.MOV.U32 R31, RZ, RZ, -0x1 ;  /* 0xffffffffff1f7424 */ /* 0x000fce00078e00ff */
[----:B01-34-:R-:W-:Y:S05]  /*7040*/  WARPSYNC.COLLECTIVE R31, `(.L_x_47915) ;  /* 0x000000001f087348 */ /* 0x01bfea0003c00000 */
[----:B-1----:R1:W2:Y:S02]  /*7050*/  SHFL.IDX P6, R31, R60, R30, R43 ;  /* 0x0000001e3c1f7389 */ /* 0x0022a400000c002b */
[----:B01234-:R-:W-:Y:S05]  /*7060*/  ENDCOLLECTIVE ;  /* 0x000000000000791b */ /* 0x01ffea0003800000 */
.L_x_47915:
[----:B------:R-:W-:Y:S05]  /*7070*/  BSYNC B1 ;  /* 0x0000000000017941 */ /* 0x000fea0003800000 */
.L_x_47914:
[----:B------:R-:W-:Y:S05]  /*7080*/  BRA `(.L_x_47916) ;  /* 0xffffffd000507947 */ /* 0x000fea000383ffff */
.L_x_47771:
[----:B------:R-:W-:Y:S01]  /*7090*/  BSSY B1, `(.L_x_47917) ;  /* 0x0000006000017945 */ /* 0x000fe20003800000 */
[----:B------:R-:W-:Y:S02]  /*70a0*/  IMAD.MOV.U32 R30, RZ, RZ, R34 ;  /* 0x000000ffff1e7224 */ /* 0x000fe400078e0022 */
[----:B------:R-:W-:-:S07]  /*70b0*/  IMAD.MOV.U32 R31, RZ, RZ, -0x1 ;  /* 0xffffffffff1f7424 */ /* 0x000fce00078e00ff */
[----:B01-34-:R-:W-:Y:S05]  /*70c0*/  WARPSYNC.COLLECTIVE R31, `(.L_x_47918) ;  /* 0x000000001f087348 */ /* 0x01bfea0003c00000 */
[----:B-1----:R1:W2:Y:S02]  /*70d0*/  SHFL.IDX P6, R31, R60, R30, R43 ;  /* 0x0000001e3c1f7389 */ /* 0x0022a400000c002b */
[----:B01234-:R-:W-:Y:S05]  /*70e0*/  ENDCOLLECTIVE ;  /* 0x000000000000791b */ /* 0x01ffea0003800000 */
.L_x_47918:
[----:B------:R-:W-:Y:S05]  /*70f0*/  BSYNC B1 ;  /* 0x0000000000017941 */ /* 0x000fea0003800000 */
.L_x_47917:
[----:B------:R-:W-:Y:S05]  /*7100*/  BRA `(.L_x_47919) ;  /* 0xffffffd000487947 */ /* 0x000fea000383ffff */
.L_x_47773:
[----:B------:R-:W-:Y:S01]  /*7110*/  BSSY B1, `(.L_x_47920) ;  /* 0x0000006000017945 */ /* 0x000fe20003800000 */
[----:B------:R-:W-:Y:S01]  /*7120*/  IMAD.MOV.U32 R30, RZ, RZ, R33 ;  /* 0x000000ffff1e7224 */ /* 0x000fe200078e0021 */
[----:B------:R-:W-:-:S07]  /*7130*/  MOV R31, 0xffffffff ;  /* 0xffffffff001f7802 */ /* 0x000fce0000000f00 */
[----:B01-34-:R-:W-:Y:S05]  /*7140*/  WARPSYNC.COLLECTIVE R31, `(.L_x_47921) ;  /* 0x000000001f087348 */ /* 0x01bfea0003c00000 */
[----:B-1----:R1:W2:Y:S02]  /*7150*/  SHFL.IDX P6, R31, R60, R30, R43 ;  /* 0x0000001e3c1f7389 */ /* 0x0022a400000c002b */
[----:B01234-:R-:W-:Y:S05]  /*7160*/  ENDCOLLECTIVE ;  /* 0x000000000000791b */ /* 0x01ffea0003800000 */
.L_x_47921:
[----:B------:R-:W-:Y:S05]  /*7170*/  BSYNC B1 ;  /* 0x0000000000017941 */ /* 0x000fea0003800000 */
.L_x_47920:
[----:B------:R-:W-:Y:S05]  /*7180*/  BRA `(.L_x_47922) ;  /* 0xffffffd000407947 */ /* 0x000fea000383ffff */
.L_x_47775:
[----:B------:R-:W-:Y:S01]  /*7190*/  BSSY B1, `(.L_x_47923) ;  /* 0x0000006000017945 */ /* 0x000fe20003800000 */
[----:B------:R-:W-:Y:S02]  /*71a0*/  IMAD.MOV.U32 R30, RZ, RZ, R32 ;  /* 0x000000ffff1e7224 */ /* 0x000fe400078e0020 */
[----:B------:R-:W-:-:S07]  /*71b0*/  IMAD.MOV.U32 R31, RZ, RZ, -0x1 ;  /* 0xffffffffff1f7424 */ /* 0x000fce00078e00ff */
[----:B01-34-:R-:W-:Y:S05]  /*71c0*/  WARPSYNC.COLLECTIVE R31, `(.L_x_47924) ;  /* 0x000000001f087348 */ /* 0x01bfea0003c00000 */
[----:B-1----:R1:W2:Y:S02]  /*71d0*/  SHFL.IDX P6, R31, R60, R30, R43 ;  /* 0x0000001e3c1f7389 */ /* 0x0022a400000c002b */
[----:B01234-:R-:W-:Y:S05]  /*71e0*/  ENDCOLLECTIVE ;  /* 0x000000000000791b */ /* 0x01ffea0003800000 */
.L_x_47924:
[----:B------:R-:W-:Y:S05]  /*71f0*/  BSYNC B1 ;  /* 0x0000000000017941 */ /* 0x000fea0003800000 */
.L_x_47923:
[----:B------:R-:W-:Y:S05]  /*7200*/  BRA `(.L_x_47925) ;  /* 0xffffffd000387947 */ /* 0x000fea000383ffff */
.L_x_47777:
[----:B------:R-:W-:Y:S01]  /*7210*/  BSSY B1, `(.L_x_47926) ;  /* 0x0000006000017945 */ /* 0x000fe20003800000 */
[----:B------:R-:W-:Y:S02]  /*7220*/  IMAD.MOV.U32 R30, RZ, RZ, R29 ;  /* 0x000000ffff1e7224 */ /* 0x000fe400078e001d */
[----:B------:R-:W-:-:S07]  /*7230*/  IMAD.MOV.U32 R31, RZ, RZ, -0x1 ;  /* 0xffffffffff1f7424 */ /* 0x000fce00078e00ff */
[----:B01-34-:R-:W-:Y:S05]  /*7240*/  WARPSYNC.COLLECTIVE R31, `(.L_x_47927) ;  /* 0x000000001f087348 */ /* 0x01bfea0003c00000 */
[----:B-1----:R1:W2:Y:S02]  /*7250*/  SHFL.IDX P6, R31, R60, R30, R43 ;  /* 0x0000001e3c1f7389 */ /* 0x0022a400000c002b */
[----:B01234-:R-:W-:Y:S05]  /*7260*/  ENDCOLLECTIVE ;  /* 0x000000000000791b */ /* 0x01ffea0003800000 */
.L_x_47927:
[----:B------:R-:W-:Y:S05]  /*7270*/  BSYNC B1 ;  /* 0x0000000000017941 */ /* 0x000fea0003800000 */
.L_x_47926:
[----:B------:R-:W-:Y:S05]  /*7280*/  BRA `(.L_x_47928) ;  /* 0xffffffd000307947 */ /* 0x000fea000383ffff */
.L_x_47779:
[----:B------:R-:W-:Y:S01]  /*7290*/  BSSY B1, `(.L_x_47929) ;  /* 0x0000006000017945 */ /* 0x000fe20003800000 */
[----:B------:R-:W-:Y:S02]  /*72a0*/  IMAD.MOV.U32 R30, RZ, RZ, R28 ;  /* 0x000000ffff1e7224 */ /* 0x000fe400078e001c */
[----:B------:R-:W-:-:S07]  /*72b0*/  IMAD.MOV.U32 R31, RZ, RZ, -0x1 ;  /* 0xffffffffff1f7424 */ /* 0x000fce00078e00ff */
[----:B01-34-:R-:W-:Y:S05]  /*72c0*/  WARPSYNC.COLLECTIVE R31, `(.L_x_47930) ;  /* 0x000000001f087348 */ /* 0x01bfea0003c00000 */
[----:B-1----:R1:W2:Y:S02]  /*72d0*/  SHFL.IDX P6, R31, R60, R30, R43 ;  /* 0x0000001e3c1f7389 */ /* 0x0022a400000c002b */
[----:B01234-:R-:W-:Y:S05]  /*72e0*/  ENDCOLLECTIVE ;  /* 0x000000000000791b */ /* 0x01ffea0003800000 */
.L_x_47930:
[----:B------:R-:W-:Y:S05]  /*72f0*/  BSYNC B1 ;  /* 0x0000000000017941 */ /* 0x000fea0003800000 */
.L_x_47929:
[----:B------:R-:W-:Y:S05]  /*7300*/  BRA `(.L_x_47931) ;  /* 0xffffffd000287947 */ /* 0x000fea000383ffff */
.L_x_47781:
[----:B------:R-:W-:Y:S01]  /*7310*/  BSSY B1, `(.L_x_47932) ;  /* 0x0000006000017945 */ /* 0x000fe20003800000 */
[----:B------:R-:W-:Y:S01]  /*7320*/  IMAD.MOV.U32 R30, RZ, RZ, R27 ;  /* 0x000000ffff1e7224 */ /* 0x000fe200078e001b */
[----:B------:R-:W-:-:S07]  /*7330*/  MOV R31, 0xffffffff ;  /* 0xffffffff001f7802 */ /* 0x000fce0000000f00 */
[----:B01-34-:R-:W-:Y:S05]  /*7340*/  WARPSYNC.COLLECTIVE R31, `(.L_x_47933) ;  /* 0x000000001f087348 */ /* 0x01bfea0003c00000 */
[----:B-1----:R1:W2:Y:S02]  /*7350*/  SHFL.IDX P6, R31, R60, R30, R43 ;  /* 0x0000001e3c1f7389 */ /* 0x0022a400000c002b */
[----:B01234-:R-:W-:Y:S05]  /*7360*/  ENDCOLLECTIVE ;  /* 0x000000000000791b */ /* 0x01ffea0003800000 */
.L_x_47933:
[----:B------:R-:W-:Y:S05]  /*7370*/  BSYNC B1 ;  /* 0x0000000000017941 */ /* 0x000fea0003800000 */
.L_x_47932:
[----:B------:R-:W-:Y:S05]  /*7380*/  BRA `(.L_x_47934) ;  /* 0xffffffd000207947 */ /* 0x000fea000383ffff */
.L_x_47783:
[----:B------:R-:W-:Y:S01]  /*7390*/  BSSY B1, `(.L_x_47935) ;  /* 0x0000006000017945 */ /* 0x000fe20003800000 */
[----:B------:R-:W-:Y:S02]  /*73a0*/  IMAD.MOV.U32 R30, RZ, RZ, R26 ;  /* 0x000000ffff1e7224 */ /* 0x000fe400078e001a */
[----:B------:R-:W-:-:S07]  /*73b0*/  IMAD.MOV.U32 R31, RZ, RZ, -0x1 ;  /* 0xffffffffff1f7424 */ /* 0x000fce00078e00ff */
[----:B01-34-:R-:W-:Y:S05]  /*73c0*/  WARPSYNC.COLLECTIVE R31, `(.L_x_47936) ;  /* 0x000000001f087348 */ /* 0x01bfea0003c00000 */
[----:B-1----:R1:W2:Y:S02]  /*73d0*/  SHFL.IDX P6, R31, R60, R30, R43 ;  /* 0x0000001e3c1f7389 */ /* 0x0022a400000c002b */
[----:B01234-:R-:W-:Y:S05]  /*73e0*/  ENDCOLLECTIVE ;  /* 0x000000000000791b */ /* 0x01ffea0003800000 */
.L_x_47936:
[----:B------:R-:W-:Y:S05]  /*73f0*/  BSYNC B1 ;  /* 0x0000000000017941 */ /* 0x000fea0003800000 */
.L_x_47935:
[----:B------:R-:W-:Y:S05]  /*7400*/  BRA `(.L_x_47937) ;  /* 0xffffffd000187947 */ /* 0x000fea000383ffff */
.L_x_47804:
[----:B------:R-:W-:Y:S02]  /*7410*/  IMAD.MOV.U32 R31, RZ, RZ, -0x1 ;  /* 0xffffffffff1f7424 */ /* 0x000fe400078e00ff */
[----:B------:R-:W-:-:S07]  /*7420*/  IMAD.MOV.U32 R30, RZ, RZ, R36 ;  /* 0x000000ffff1e7224 */ /* 0x000fce00078e0024 */
[----:B01-3--:R-:W-:Y:S05]  /*7430*/  WARPSYNC.COLLECTIVE R31, `(.L_x_47938) ;  /* 0x000000001f087348 */ /* 0x00bfea0003c00000 */
[----:B0-----:R0:W2:Y:S02]  /*7440*/  SHFL.IDX P6, R31, R60, R30, R43 ;  /* 0x0000001e3c1f7389 */ /* 0x0010a400000c002b */
[----:B0123--:R-:W-:Y:S05]  /*7450*/  ENDCOLLECTIVE ;  /* 0x000000000000791b */ /* 0x00ffea0003800000 */
.L_x_47938:
[----:B------:R-:W-:Y:S01]  /*7460*/  IMAD.MOV.U32 R42, RZ, RZ, R31 ;  /* 0x000000ffff2a7224 */ /* 0x000fe200078e001f */
[----:B------:R-:W-:Y:S06]  /*7470*/  BRA `(.L_x_47939) ;  /* 0xffffffe000907947 */ /* 0x000fec000383ffff */
.L_x_47806:
[----:B------:R-:W-:Y:S01]  /*7480*/  BSSY B0, `(.L_x_47940) ;  /* 0x0000006000007945 */ /* 0x000fe20003800000 */
[----:B------:R-:W-:Y:S02]  /*7490*/  IMAD.MOV.U32 R30, RZ, RZ, R0 ;  /* 0x000000ffff1e7224 */ /* 0x000fe400078e0000 */
[----:B------:R-:W-:-:S07]  /*74a0*/  IMAD.MOV.U32 R31, RZ, RZ, -0x1 ;  /* 0xffffffffff1f7424 */ /* 0x000fce00078e00ff */
[----:B01-3--:R-:W-:Y:S05]  /*74b0*/  WARPSYNC.COLLECTIVE R31, `(.L_x_47941) ;  /* 0x000000001f087348 */ /* 0x00bfea0003c00000 */
[----:B0-----:R0:W2:Y:S02]  /*74c0*/  SHFL.IDX P6, R31, R60, R30, R43 ;  /* 0x0000001e3c1f7389 */ /* 0x0010a400000c002b */
[----:B0123--:R-:W-:Y:S05]  /*74d0*/  ENDCOLLECTIVE ;  /* 0x000000000000791b */ /* 0x00ffea0003800000 */
.L_x_47941:
[----:B------:R-:W-:Y:S05]  /*74e0*/  BSYNC B0 ;  /* 0x0000000000007941 */ /* 0x000fea0003800000 */
.L_x_47940:
[----:B------:R-:W-:Y:S05]  /*74f0*/  BRA `(.L_x_47942) ;  /* 0xffffffe000847947 */ /* 0x000fea000383ffff */
.L_x_47808:
[----:B------:R-:W-:Y:S01]  /*7500*/  BSSY B0, `(.L_x_47943) ;  /* 0x0000006000007945 */ /* 0x000fe20003800000 */
[----:B------:R-:W-:Y:S01]  /*7510*/  MOV R30, R4 ;  /* 0x00000004001e7202 */ /* 0x000fe20000000f00 */
[----:B------:R-:W-:-:S07]  /*7520*/  IMAD.MOV.U32 R31, RZ, RZ, -0x1 ;  /* 0xffffffffff1f7424 */ /* 0x000fce00078e00ff */
[----:B01-3--:R-:W-:Y:S05]  /*7530*/  WARPSYNC.COLLECTIVE R31, `(.L_x_47944) ;  /* 0x000000001f087348 */ /* 0x00bfea0003c00000 */
[----:B0-----:R0:W2:Y:S02]  /*7540*/  SHFL.IDX P6, R31, R60, R30, R43 ;  /* 0x0000001e3c1f7389 */ /* 0x0010a400000c002b */
[----:B0123--:R-:W-:Y:S05]  /*7550*/  ENDCOLLECTIVE ;  /* 0x000000000000791b */ /* 0x00ffea0003800000 */
.L_x_47944:
[----:B------:R-:W-:Y:S05]  /*7560*/  BSYNC B0 ;  /* 0x0000000000007941 */ /* 0x000fea0003800000 */
.L_x_47943:
[----:B------:R-:W-:Y:S05]  /*7570*/  BRA `(.L_x_47945) ;  /* 0xffffffe000787947 */ /* 0x000fea000383ffff */
.L_x_47810:
[----:B------:R-:W-:Y:S01]  /*7580*/  BSSY B0, `(.L_x_47946) ;  /* 0x0000006000007945 */ /* 0x000fe20003800000 */
[----:B------:R-:W-:Y:S02]  /*7590*/  IMAD.MOV.U32 R30, RZ, RZ, R6 ;  /* 0x000000ffff1e7224 */ /* 0x000fe400078e0006 */
[----:B------:R-:W-:-:S07]  /*75a0*/  IMAD.MOV.U32 R31, RZ, RZ, -0x1 ;  /* 0xffffffffff1f7424 */ /* 0x000fce00078e00ff */
[----:B01-3--:R-:W-:Y:S05]  /*75b0*/  WARPSYNC.COLLECTIVE R31, `(.L_x_47947) ;  /* 0x000000001f087348 */ /* 0x00bfea0003c00000 */
[----:B0-----:R0:W2:Y:S02]  /*75c0*/  SHFL.IDX P6, R31, R60, R30, R43 ;  /* 0x0000001e3c1f7389 */ /* 0x0010a400000c002b */
[----:B0123--:R-:W-:Y:S05]  /*75d0*/  ENDCOLLECTIVE ;  /* 0x000000000000791b */ /* 0x00ffea0003800000 */
.L_x_47947:
[----:B------:R-:W-:Y:S05]  /*75e0*/  BSYNC B0 ;  /* 0x0000000000007941 */ /* 0x000fea0003800000 */
.L_x_47946:
[----:B------:R-:W-:Y:S05]  /*75f0*/  BRA `(.L_x_47948) ;  /* 0xffffffe0006c7947 */ /* 0x000fea000383ffff */
.L_x_47812:
[----:B------:R-:W-:Y:S01]  /*7600*/  BSSY B0, `(.L_x_47949) ;  /* 0x0000006000007945 */ /* 0x000fe20003800000 */
[----:B------:R-:W-:Y:S02]  /*7610*/  IMAD.MOV.U32 R30, RZ, RZ, R8 ;  /* 0x000000ffff1e7224 */ /* 0x000fe400078e0008 */
[----:B------:R-:W-:-:S07]  /*7620*/  IMAD.MOV.U32 R31, RZ, RZ, -0x1 ;  /* 0xffffffffff1f7424 */ /* 0x000fce00078e00ff */
[----:B01-3--:R-:W-:Y:S05]  /*7630*/  WARPSYNC.COLLECTIVE R31, `(.L_x_47950) ;  /* 0x000000001f087348 */ /* 0x00bfea0003c00000 */
[----:B0-----:R0:W2:Y:S02]  /*7640*/  SHFL.IDX P6, R31, R60, R30, R43 ;  /* 0x0000001e3c1f7389 */ /* 0x0010a400000c002b */
[----:B0123--:R-:W-:Y:S05]  /*7650*/  ENDCOLLECTIVE ;  /* 0x000000000000791b */ /* 0x00ffea0003800000 */
.L_x_47950:
[----:B------:R-:W-:Y:S05]  /*7660*/  BSYNC B0 ;  /* 0x0000000000007941 */ /* 0x000fea0003800000 */
.L_x_47949:
[----:B------:R-:W-:Y:S05]  /*7670*/  BRA `(.L_x_47951) ;  /* 0xffffffe000607947 */ /* 0x000fea000383ffff */
.L_x_47814:
[----:B------:R-:W-:Y:S01]  /*7680*/  BSSY B0, `(.L_x_47952) ;  /* 0x0000006000007945 */ /* 0x000fe20003800000 */
[----:B------:R-:W-:Y:S02]  /*7690*/  IMAD.MOV.U32 R30, RZ, RZ, R10 ;  /* 0x000000ffff1e7224 */ /* 0x000fe400078e000a */
[----:B------:R-:W-:-:S07]  /*76a0*/  IMAD.MOV.U32 R31, RZ, RZ, -0x1 ;  /* 0xffffffffff1f7424 */ /* 0x000fce00078e00ff */
[----:B01-3--:R-:W-:Y:S05]  /*76b0*/  WARPSYNC.COLLECTIVE R31, `(.L_x_47953) ;  /* 0x000000001f087348 */ /* 0x00bfea0003c00000 */
[----:B0-----:R0:W2:Y:S02]  /*76c0*/  SHFL.IDX P6, R31, R60, R30, R43 ;  /* 0x0000001e3c1f7389 */ /* 0x0010a400000c002b */
[----:B0123--:R-:W-:Y:S05]  /*76d0*/  ENDCOLLECTIVE ;  /* 0x000000000000791b */ /* 0x00ffea0003800000 */
.L_x_47953:
[----:B------:R-:W-:Y:S05]  /*76e0*/  BSYNC B0 ;  /* 0x0000000000007941 */ /* 0x000fea0003800000 */
.L_x_47952:
[----:B------:R-:W-:Y:S05]  /*76f0*/  BRA `(.L_x_47954) ;  /* 0xffffffe0005c7947 */ /* 0x000fea000383ffff */
.L_x_47816:
[----:B------:R-:W-:Y:S01]  /*7700*/  BSSY B0, `(.L_x_47955) ;  /* 0x0000006000007945 */ /* 0x000fe20003800000 */
[----:B------:R-:W-:Y:S01]  /*7710*/  MOV R30, R12 ;  /* 0x0000000c001e7202 */ /* 0x000fe20000000f00 */
[----:B------:R-:W-:-:S07]  /*7720*/  IMAD.MOV.U32 R31, RZ, RZ, -0x1 ;  /* 0xffffffffff1f7424 */ /* 0x000fce00078e00ff */
[----:B01-3--:R-:W-:Y:S05]  /*7730*/  WARPSYNC.COLLECTIVE R31, `(.L_x_47956) ;  /* 0x000000001f087348 */ /* 0x00bfea0003c00000 */
[----:B0-----:R0:W2:Y:S02]  /*7740*/  SHFL.IDX P6, R31, R60, R30, R43 ;  /* 0x0000001e3c1f7389 */ /* 0x0010a400000c002b */
[----:B0123--:R-:W-:Y:S05]  /*7750*/  ENDCOLLECTIVE ;  /* 0x000000000000791b */ /* 0x00ffea0003800000 */
.L_x_47956:
[----:B------:R-:W-:Y:S05]  /*7760*/  BSYNC B0 ;  /* 0x0000000000007941 */ /* 0x000fea0003800000 */
.L_x_47955:
[----:B------:R-:W-:Y:S05]  /*7770*/  BRA `(.L_x_47957) ;  /* 0xffffffe000547947 */ /* 0x000fea000383ffff */
.L_x_47818:
[----:B------:R-:W-:Y:S01]  /*7780*/  BSSY B0, `(.L_x_47958) ;  /* 0x0000006000007945 */ /* 0x000fe20003800000 */
[----:B------:R-:W-:Y:S02]  /*7790*/  IMAD.MOV.U32 R30, RZ, RZ, R14 ;  /* 0x000000ffff1e7224 */ /* 0x000fe400078e000e */
[----:B------:R-:W-:-:S07]  /*77a0*/  IMAD.MOV.U32 R31, RZ, RZ, -0x1 ;  /* 0xffffffffff1f7424 */ /* 0x000fce00078e00ff */
[----:B01-3--:R-:W-:Y:S05]  /*77b0*/  WARPSYNC.COLLECTIVE R31, `(.L_x_47959) ;  /* 0x000000001f087348 */ /* 0x00bfea0003c00000 */
[----:B0-----:R0:W2:Y:S02]  /*77c0*/  SHFL.IDX P6, R31, R60, R30, R43 ;  /* 0x0000001e3c1f7389 */ /* 0x0010a400000c002b */
[----:B0123--:R-:W-:Y:S05]  /*77d0*/  ENDCOLLECTIVE ;  /* 0x000000000000791b */ /* 0x00ffea0003800000 */
.L_x_47959:
[----:B------:R-:W-:Y:S05]  /*77e0*/  BSYNC B0 ;  /* 0x0000000000007941 */ /* 0x000fea0003800000 */
.L_x_47958:
[----:B------:R-:W-:Y:S05]  /*77f0*/  BRA `(.L_x_47960) ;  /* 0xffffffe0004c7947 */ /* 0x000fea000383ffff */
.L_x_47820:
[----:B------:R-:W-:Y:S01]  /*7800*/  BSSY B0, `(.L_x_47961) ;  /* 0x0000006000007945 */ /* 0x000fe20003800000 */
[----:B------:R-:W-:Y:S02]  /*7810*/  IMAD.MOV.U32 R30, RZ, RZ, R16 ;  /* 0x000000ffff1e7224 */ /* 0x000fe400078e0010 */
[----:B------:R-:W-:-:S07]  /*7820*/  IMAD.MOV.U32 R31, RZ, RZ, -0x1 ;  /* 0xffffffffff1f7424 */ /* 0x000fce00078e00ff */
[----:B01-3--:R-:W-:Y:S05]  /*7830*/  WARPSYNC.COLLECTIVE R31, `(.L_x_47962) ;  /* 0x000000001f087348 */ /* 0x00bfea0003c00000 */
[----:B0-----:R0:W2:Y:S02]  /*7840*/  SHFL.IDX P6, R31, R60, R30, R43 ;  /* 0x0000001e3c1f7389 */ /* 0x0010a400000c002b */
[----:B0123--:R-:W-:Y:S05]  /*7850*/  ENDCOLLECTIVE ;  /* 0x000000000000791b */ /* 0x00ffea0003800000 */
.L_x_47962:
[----:B------:R-:W-:Y:S05]  /*7860*/  BSYNC B0 ;  /* 0x0000000000007941 */ /* 0x000fea0003800000 */
.L_x_47961:
[----:B------:R-:W-:Y:S05]  /*7870*/  BRA `(.L_x_47963) ;  /* 0xffffffe000447947 */ /* 0x000fea000383ffff */
.L_x_47822:
[----:B------:R-:W-:Y:S01]  /*7880*/  BSSY B0, `(.L_x_47964) ;  /* 0x0000006000007945 */ /* 0x000fe20003800000 */
[----:B------:R-:W-:Y:S01]  /*7890*/  IMAD.MOV.U32 R30, RZ, RZ, R18 ;  /* 0x000000ffff1e7224 */ /* 0x000fe200078e0012 */
[----:B------:R-:W-:-:S07]  /*78a0*/  MOV R31, 0xffffffff ;  /* 0xffffffff001f7802 */ /* 0x000fce0000000f00 */
[----:B01-3--:R-:W-:Y:S05]  /*78b0*/  WARPSYNC.COLLECTIVE R31, `(.L_x_47965) ;  /* 0x000000001f087348 */ /* 0x00bfea0003c00000 */
[----:B0-----:R0:W2:Y:S02]  /*78c0*/  SHFL.IDX P6, R31, R60, R30, R43 ;  /* 0x0000001e3c1f7389 */ /* 0x0010a400000c002b */
[----:B0123--:R-:W-:Y:S05]  /*78d0*/  ENDCOLLECTIVE ;  /* 0x000000000000791b */ /* 0x00ffea0003800000 */
.L_x_47965:
[----:B------:R-:W-:Y:S05]  /*78e0*/  BSYNC B0 ;  /* 0x0000000000007941 */ /* 0x000fea0003800000 */
.L_x_47964:
[----:B------:R-:W-:Y:S05]  /*78f0*/  BRA `(.L_x_47966) ;  /* 0xffffffe0003c7947 */ /* 0x000fea000383ffff */
.L_x_47824:
[----:B------:R-:W-:Y:S01]  /*7900*/  BSSY B0, `(.L_x_47967) ;  /* 0x0000006000007945 */ /* 0x000fe20003800000 */
[----:B------:R-:W-:Y:S02]  /*7910*/  IMAD.MOV.U32 R30, RZ, RZ, R20 ;  /* 0x000000ffff1e7224 */ /* 0x000fe400078e0014 */
[----:B------:R-:W-:-:S07]  /*7920*/  IMAD.MOV.U32 R31, RZ, RZ, -0x1 ;  /* 0xffffffffff1f7424 */ /* 0x000fce00078e00ff */
[----:B01-3--:R-:W-:Y:S05]  /*7930*/  WARPSYNC.COLLECTIVE R31, `(.L_x_47968) ;  /* 0x000000001f087348 */ /* 0x00bfea0003c00000 */
[----:B0-----:R0:W2:Y:S02]  /*7940*/  SHFL.IDX P6, R31, R60, R30, R43 ;  /* 0x0000001e3c1f7389 */ /* 0x0010a400000c002b */
[----:B0123--:R-:W-:Y:S05]  /*7950*/  ENDCOLLECTIVE ;  /* 0x000000000000791b */ /* 0x00ffea0003800000 */
.L_x_47968:
[----:B------:R-:W-:Y:S05]  /*7960*/  BSYNC B0 ;  /* 0x0000000000007941 */ /* 0x000fea0003800000 */
.L_x_47967:
[----:B------:R-:W-:Y:S05]  /*7970*/  BRA `(.L_x_47969) ;  /* 0xffffffe000347947 */ /* 0x000fea000383ffff */
.L_x_47826:
[----:B------:R-:W-:Y:S01]  /*7980*/  BSSY B0, `(.L_x_47970) ;  /* 0x0000006000007945 */ /* 0x000fe20003800000 */
[----:B------:R-:W-:Y:S02]  /*7990*/  IMAD.MOV.U32 R30, RZ, RZ, R22 ;  /* 0x000000ffff1e7224 */ /* 0x000fe400078e0016 */
[----:B------:R-:W-:-:S07]  /*79a0*/  IMAD.MOV.U32 R31, RZ, RZ, -0x1 ;  /* 0xffffffffff1f7424 */ /* 0x000fce00078e00ff */
[----:B01-3--:R-:W-:Y:S05]  /*79b0*/  WARPSYNC.COLLECTIVE R31, `(.L_x_47971) ;  /* 0x000000001f087348 */ /* 0x00bfea0003c00000 */
[----:B0-----:R0:W2:Y:S02]  /*79c0*/  SHFL.IDX P6, R31, R60, R30, R43 ;  /* 0x0000001e3c1f7389 */ /* 0x0010a400000c002b */
[----:B0123--:R-:W-:Y:S05]  /*79d0*/  ENDCOLLECTIVE ;  /* 0x000000000000791b */ /* 0x00ffea0003800000 */
.L_x_47971:
[----:B------:R-:W-:Y:S05]  /*79e0*/  BSYNC B0 ;  /* 0x0000000000007941 */ /* 0x000fea0003800000 */
.L_x_47970:
[----:B------:R-:W-:Y:S05]  /*79f0*/  BRA `(.L_x_47972) ;  /* 0xffffffe0002c7947 */ /* 0x000fea000383ffff */
.L_x_47828:
[----:B------:R-:W-:Y:S01]  /*7a00*/  BSSY B0, `(.L_x_47973) ;  /* 0x0000006000007945 */ /* 0x000fe20003800000 */
[----:B------:R-:W-:Y:S02]  /*7a10*/  IMAD.MOV.U32 R30, RZ, RZ, R24 ;  /* 0x000000ffff1e7224 */ /* 0x000fe400078e0018 */
[----:B------:R-:W-:-:S07]  /*7a20*/  IMAD.MOV.U32 R31, RZ, RZ, -0x1 ;  /* 0xffffffffff1f7424 */ /* 0x000fce00078e00ff */
[----:B01-3--:R-:W-:Y:S05]  /*7a30*/  WARPSYNC.COLLECTIVE R31, `(.L_x_47974) ;  /* 0x000000001f087348 */ /* 0x00bfea0003c00000 */
[----:B0-----:R0:W2:Y:S02]  /*7a40*/  SHFL.IDX P6, R31, R60, R30, R43 ;  /* 0x0000001e3c1f7389 */ /* 0x0010a400000c002b */
[----:B0123--:R-:W-:Y:S05]  /*7a50*/  ENDCOLLECTIVE ;  /* 0x000000000000791b */ /* 0x00ffea0003800000 */
.L_x_47974:
[----:B------:R-:W-:Y:S05]  /*7a60*/  BSYNC B0 ;  /* 0x0000000000007941 */ /* 0x000fea0003800000 */
.L_x_47973:
[----:B------:R-:W-:Y:S05]  /*7a70*/  BRA `(.L_x_47975) ;  /* 0xffffffe000247947 */ /* 0x000fea000383ffff */
.L_x_47830:
[----:B------:R-:W-:Y:S01]  /*7a80*/  BSSY B0, `(.L_x_47976) ;  /* 0x0000006000007945 */ /* 0x000fe20003800000 */
[----:B------:R-:W-:Y:S01]  /*7a90*/  MOV R30, R26 ;  /* 0x0000001a001e7202 */ /* 0x000fe20000000f00 */
[----:B------:R-:W-:-:S07]  /*7aa0*/  IMAD.MOV.U32 R31, RZ, RZ, -0x1 ;  /* 0xffffffffff1f7424 */ /* 0x000fce00078e00ff */
[----:B01-3--:R-:W-:Y:S05]  /*7ab0*/  WARPSYNC.COLLECTIVE R31, `(.L_x_47977) ;  /* 0x000000001f087348 */ /* 0x00bfea0003c00000 */
[----:B0-----:R0:W2:Y:S02]  /*7ac0*/  SHFL.IDX P6, R31, R60, R30, R43 ;  /* 0x0000001e3c1f7389 */ /* 0x0010a400000c002b */
[----:B0123--:R-:W-:Y:S05]  /*7ad0*/  ENDCOLLECTIVE ;  /* 0x000000000000791b */ /* 0x00ffea0003800000 */
.L_x_47977:
[----:B------:R-:W-:Y:S05]  /*7ae0*/  BSYNC B0 ;  /* 0x0000000000007941 */ /* 0x000fea0003800000 */
.L_x_47976:
[----:B------:R-:W-:Y:S05]  /*7af0*/  BRA `(.L_x_47978) ;  /* 0xffffffe0001c7947 */ /* 0x000fea000383ffff */
.L_x_47832:
[----:B------:R-:W-:Y:S01]  /*7b00*/  BSSY B0, `(.L_x_47979) ;  /* 0x0000006000007945 */ /* 0x000fe20003800000 */
[----:B------:R-:W-:Y:S02]  /*7b10*/  IMAD.MOV.U32 R30, RZ, RZ, R28 ;  /* 0x000000ffff1e7224 */ /* 0x000fe400078e001c */
[----:B------:R-:W-:-:S07]  /*7b20*/  IMAD.MOV.U32 R31, RZ, RZ, -0x1 ;  /* 0xffffffffff1f7424 */ /* 0x000fce00078e00ff */
[----:B01-3--:R-:W-:Y:S05]  /*7b30*/  WARPSYNC.COLLECTIVE R31, `(.L_x_47980) ;  /* 0x000000001f087348 */ /* 0x00bfea0003c00000 */
[----:B0-----:R0:W2:Y:S02]  /*7b40*/  SHFL.IDX P6, R31, R60, R30, R43 ;  /* 0x0000001e3c1f7389 */ /* 0x0010a400000c002b */
[----:B0123--:R-:W-:Y:S05]  /*7b50*/  ENDCOLLECTIVE ;  /* 0x000000000000791b */ /* 0x00ffea0003800000 */
.L_x_47980:
[----:B------:R-:W-:Y:S05]  /*7b60*/  BSYNC B0 ;  /* 0x0000000000007941 */ /* 0x000fea0003800000 */
.L_x_47979:
[----:B------:R-:W-:Y:S05]  /*7b70*/  BRA `(.L_x_47981) ;  /* 0xffffffe000147947 */ /* 0x000fea000383ffff */
.L_x_47834:
[----:B------:R-:W-:Y:S01]  /*7b80*/  BSSY B0, `(.L_x_47982) ;  /* 0x0000006000007945 */ /* 0x000fe20003800000 */
[----:B------:R-:W-:Y:S02]  /*7b90*/  IMAD.MOV.U32 R30, RZ, RZ, R32 ;  /* 0x000000ffff1e7224 */ /* 0x000fe400078e0020 */
[----:B------:R-:W-:-:S07]  /*7ba0*/  IMAD.MOV.U32 R31, RZ, RZ, -0x1 ;  /* 0xffffffffff1f7424 */ /* 0x000fce00078e00ff */
[----:B01-3--:R-:W-:Y:S05]  /*7bb0*/  WARPSYNC.COLLECTIVE R31, `(.L_x_47983) ;  /* 0x000000001f087348 */ /* 0x00bfea0003c00000 */
[----:B0-----:R0:W2:Y:S02]  /*7bc0*/  SHFL.IDX P6, R31, R60, R30, R43 ;  /* 0x0000001e3c1f7389 */ /* 0x0010a400000c002b */
[----:B0123--:R-:W-:Y:S05]  /*7bd0*/  ENDCOLLECTIVE ;  /* 0x000000000000791b */ /* 0x00ffea0003800000 */
.L_x_47983:
[----:B------:R-:W-:Y:S05]  /*7be0*/  BSYNC B0 ;  /* 0x0000000000007941 */ /* 0x000fea0003800000 */
.L_x_47982:
[----:B------:R-:W-:Y:S05]  /*7bf0*/  BRA `(.L_x_47984) ;  /* 0xffffffe0000c7947 */ /* 0x000fea000383ffff */
.L_x_47985:
        /* <DEDUP_REMOVED lines=16> */
.L_x_58694:


//--------------------- .text._Z9cuda_gemmIiLi256ELi1ELi1ELi128ELi32ELi32ELi32ELi0ELi1EEviiiPT_S1_S1_ii --------------------------
	.section	.text._Z9cuda_gemmIiLi256ELi1ELi1ELi128ELi32ELi32ELi32ELi0ELi1EEviiiPT_S1_S1_ii,"ax",@progbits
	.align	128
        .global         _Z9cuda_gemmIiLi256ELi1ELi1ELi128ELi32ELi32ELi32ELi0ELi1EEviiiPT_S1_S1_ii
        .type           _Z9cuda_gemmIiLi256ELi1ELi1ELi128ELi32ELi32ELi32ELi0ELi1EEviiiPT_S1_S1_ii,@function
        .size           _Z9cuda_gemmIiLi256ELi1ELi1ELi128ELi32ELi32ELi32ELi0ELi1EEviiiPT_S1_S1_ii,(.L_x_58190 - _Z9cuda_gemmIiLi256ELi1ELi1ELi128ELi32ELi32ELi32ELi0ELi1EEviiiPT_S1_S1_ii)
        .other          _Z9cuda_gemmIiLi256ELi1ELi1ELi128ELi32ELi32ELi32ELi0ELi1EEviiiPT_S1_S1_ii,@"STO_CUDA_ENTRY STV_DEFAULT"
_Z9cuda_gemmIiLi256ELi1ELi1ELi128ELi32ELi32ELi32ELi0ELi1EEviiiPT_S1_S1_ii:
.text._Z9cuda_gemmIiLi256ELi1ELi1ELi128ELi32ELi32ELi32ELi0ELi1EEviiiPT_S1_S1_ii:
        /* <DEDUP_REMOVED lines=8> */
[----:B------:R-:W-:Y:S05]  /*0080*/  CALL.REL.NOINC `($__internal_239_$__cuda_sm20_div_u16) ;  /* 0x0000002000447944 */ /* 0x000fea0003c00000 */
        /* <DEDUP_REMOVED lines=16> */
.L_x_47988:
        /* <DEDUP_REMOVED lines=13> */
.L_x_47987:
[----:B------:R-:W-:Y:S05]  /*0260*/  BSYNC.RECONVERGENT B0 ;  /* 0x0000000000007941 */ /* 0x000fea0003800200 */
.L_x_47986:
[----:B------:R-:W-:Y:S01]  /*0270*/  BSSY.RECONVERGENT B0, `(.L_x_47989) ;  /* 0x000002b000007945 */ /* 0x000fe20003800200 */
[C-C-:B------:R-:W-:Y:S01]  /*0280*/  IMAD R17, R42.reuse, 0x2, R7.reuse ;  /* 0x000000022a117824 */ /* 0x140fe200078e0207 */
[----:B------:R-:W-:Y:S01]  /*0290*/  IADD3 R21, PT, PT, R7, R42, RZ ;  /* 0x0000002a07157210 */ /* 0x000fe20007ffe0ff */
[----:B------:R-:W-:-:S07]  /*02a0*/  IMAD R19, R42, 0x3, R7 ;  /* 0x000000032a137824 */ /* 0x000fce00078e0207 */
.L_x_47990:
        /* <DEDUP_REMOVED lines=40> */
.L_x_47989:
[----:B------:R-:W0:Y:S08]  /*0530*/  S2UR UR6, SR_CTAID.Y ;  /* 0x00000000000679c3 */ /* 0x000e300000002600 */
[----:B------:R-:W0:Y:S02]  /*0540*/  LDC R4, c[0x0][0x374] ;  /* 0x0000dd00ff047b82 */ /* 0x000e240000000800 */
[----:B0-----:R-:W-:-:S13]  /*0550*/  ISETP.LE.U32.AND P0, PT, R4, UR6, PT ;  /* 0x0000000604007c0c */ /* 0x001fda000bf03070 */
[----:B------:R-:W-:Y:S05]  /*0560*/  @P0 EXIT ;  /* 0x000000000000094d */ /* 0x000fea0003800000 */
[----:B------:R-:W0:Y:S01]  /*0570*/  S2R R39, SR_CTAID.X ;  /* 0x0000000000277919 */ /* 0x000e220000002500 */
[----:B------:R-:W-:Y:S01]  /*0580*/  ISETP.GT.U32.AND P0, PT, R41, 0x7f, PT ;  /* 0x0000007f2900780c */ /* 0x000fe20003f04070 */
[----:B------:R-:W-:-:S12]  /*0590*/  BSSY.RECONVERGENT B0, `(.L_x_47991) ;  /* 0x0000071000007945 */ /* 0x000fd80003800200 */
[----:B------:R-:W-:Y:S05]  /*05a0*/  @P0 BRA `(.L_x_47992) ;  /* 0x0000000400bc0947 */ /* 0x000fea0003800000 */
[----:B--2---:R-:W1:Y:S01]  /*05b0*/  I2F.U32.RP R8, R42 ;  /* 0x0000002a00087306 */ /* 0x004e620000209000 */
        /* <DEDUP_REMOVED lines=8> */
[----:B-1----:R-:W1:Y:S02]  /*0640*/  MUFU.RCP R8, R8 ;  /* 0x0000000800087308 */ /* 0x002e640000001000 */
[----:B-1----:R-:W-:-:S06]  /*0650*/  VIADD R4, R8, 0xffffffe ;  /* 0x0ffffffe08047836 */ /* 0x002fcc0000000000 */
[----:B------:R1:W2:Y:S02]  /*0660*/  F2I.FTZ.U32.TRUNC.NTZ R5, R4 ;  /* 0x0000000400057305 */ /* 0x0002a4000021f000 */
[----:B-1----:R-:W-:Y:S01]  /*0670*/  IMAD.MOV.U32 R4, RZ, RZ, RZ ;  /* 0x000000ffff047224 */ /* 0x002fe200078e00ff */
[----:B--2---:R-:W-:-:S05]  /*0680*/  IADD3 R9, PT, PT, RZ, -R5, RZ ;  /* 0x80000005ff097210 */ /* 0x004fca0007ffe0ff */
        /* <DEDUP_REMOVED lines=18> */
[----:B------:R-:W1:Y:S01]  /*07b0*/  LDC R8, c[0x0][0x388] ;  /* 0x0000e200ff087b82 */ /* 0x000e620000000800 */
[----:B------:R-:W-:Y:S02]  /*07c0*/  VIADD R5, R3, 0x1080 ;  /* 0x0000108003057836 */ /* 0x000fe40000000000 */
[--C-:B------:R-:W-:Y:S02]  /*07d0*/  IMAD R15, R2, R42, R41.reuse ;  /* 0x0000002a020f7224 */ /* 0x100fe400078e0229 */
[----:B------:R-:W-:Y:S01]  /*07e0*/  IMAD.MOV R10, RZ, RZ, -R2 ;  /* 0x000000ffff0a7224 */ /* 0x000fe200078e0a02 */
[----:B------:R-:W-:Y:S02]  /*07f0*/  LEA R4, R0, R5, 0x18 ;  /* 0x0000000500047211 */ /* 0x000fe400078ec0ff */
[----:B------:R-:W2:Y:S02]  /*0800*/  LDC.64 R6, c[0x0][0x390] ;  /* 0x0000e400ff067b82 */ /* 0x000ea40000000a00 */
[----:B------:R-:W-:Y:S01]  /*0810*/  LEA R9, R41, R4, 0x2 ;  /* 0x0000000429097211 */ /* 0x000fe200078e10ff */
[----:B-1----:R-:W-:-:S04]  /*0820*/  IMAD R8, R8, UR6, R41 ;  /* 0x0000000608087c24 */ /* 0x002fc8000f8e0229 */
[----:B0-----:R-:W-:-:S07]  /*0830*/  IMAD R11, R39, 0x80, R8 ;  /* 0x00000080270b7824 */ /* 0x001fce00078e0208 */
.L_x_47995:
        /* <DEDUP_REMOVED lines=8> */
.L_x_47994:
[----:B------:R-:W-:Y:S05]  /*08c0*/  BSYNC.RECONVERGENT B1 ;  /* 0x0000000000017941 */ /* 0x000fea0003800200 */
.L_x_47993:
[----:B------:R-:W-:Y:S04]  /*08d0*/  BSSY.RECONVERGENT B1, `(.L_x_47996) ;  /* 0x0000020000017945 */ /* 0x000fe80003800200 */
[----:B------:R-:W-:Y:S05]  /*08e0*/  @!P1 BRA `(.L_x_47997) ;  /* 0x0000000000789947 */ /* 0x000fea0003800000 */
[----:B------:R-:W1:Y:S01]  /*08f0*/  LDC R12, c[0x0][0x388] ;  /* 0x0000e200ff0c7b82 */ /* 0x000e620000000800 */
[----:B------:R-:W-:-:S05]  /*0900*/  VIADD R7, R3, 0x1080 ;  /* 0x0000108003077836 */ /* 0x000fca0000000000 */
[----:B------:R-:W-:Y:S02]  /*0910*/  LEA R14, R0, R7, 0x18 ;  /* 0x00000007000e7211 */ /* 0x000fe400078ec0ff */
[----:B------:R-:W2:Y:S02]  /*0920*/  LDC.64 R4, c[0x0][0x390] ;  /* 0x0000e400ff047b82 */ /* 0x000ea40000000a00 */
[----:B------:R-:W-:Y:S01]  /*0930*/  LEA R23, R15, R14, 0x2 ;  /* 0x0000000e0f177211 */ /* 0x000fe200078e10ff */
[----:B-1----:R-:W-:-:S04]  /*0940*/  IMAD R12, R12, UR6, R15 ;  /* 0x000000060c0c7c24 */ /* 0x002fc8000f8e020f */
[----:B0-----:R-:W-:Y:S02]  /*0950*/  IMAD R27, R39, 0x80, R12 ;  /* 0x00000080271b7824 */ /* 0x001fe400078e020c */
[----:B--2---:R-:W-:-:S04]  /*0960*/  IMAD.WIDE.U32 R6, R42, 0x4, R4 ;  /* 0x000000042a067825 */ /* 0x004fc800078e0004 */
[----:B------:R-:W-:-:S04]  /*0970*/  IMAD.WIDE.U32 R8, R42, 0x8, R4 ;  /* 0x000000082a087825 */ /* 0x000fc800078e0004 */
[----:B------:R-:W-:-:S07]  /*0980*/  IMAD.WIDE.U32 R10, R42, 0xc, R4 ;  /* 0x0000000c2a0a7825 */ /* 0x000fce00078e0004 */
.L_x_47998:
        /* <DEDUP_REMOVED lines=20> */
.L_x_47997:
[----:B------:R-:W-:Y:S05]  /*0ad0*/  BSYNC.RECONVERGENT B1 ;  /* 0x0000000000017941 */ /* 0x000fea0003800200 */
.L_x_47996:
[----:B------:R-:W-:Y:S04]  /*0ae0*/  BSSY.RECONVERGENT B1, `(.L_x_47999) ;  /* 0x000000c000017945 */ /* 0x000fe80003800200 */
[----:B------:R-:W-:Y:S05]  /*0af0*/  @!P0 BRA `(.L_x_48000) ;  /* 0x0000000000288947 */ /* 0x000fea0003800000 */
[----:B------:R-:W-:Y:S02]  /*0b00*/  VIADD R5, R3, 0x1280 ;  /* 0x0000128003057836 */ /* 0x000fe40000000000 */
[----:B------:R-:W-:Y:S02]  /*0b10*/  IMAD R13, R2, R42, R41 ;  /* 0x0000002a020d7224 */ /* 0x000fe400078e0229 */
[----:B------:R-:W-:Y:S01]  /*0b20*/  IMAD.MOV R2, RZ, RZ, -R2 ;  /* 0x000000ffff027224 */ /* 0x000fe200078e0a02 */
[----:B------:R-:W-:-:S04]  /*0b30*/  LEA R4, R0, R5, 0x18 ;  /* 0x0000000500047211 */ /* 0x000fc800078ec0ff */
[----:B------:R-:W-:-:S07]  /*0b40*/  LEA R5, R41, R4, 0x2 ;  /* 0x0000000429057211 */ /* 0x000fce00078e10ff */
.L_x_48001:
[----:B------:R-:W-:Y:S01]  /*0b50*/  VIADD R2, R2, 0x1 ;  /* 0x0000000102027836 */ /* 0x000fe20000000000 */
[----:B------:R2:W-:Y:S04]  /*0b60*/  STS [R5], RZ ;  /* 0x000000ff05007388 */ /* 0x0005e80000000800 */
[----:B------:R-:W-:Y:S01]  /*0b70*/  ISETP.NE.AND P0, PT, R2, RZ, PT ;  /* 0x000000ff0200720c */ /* 0x000fe20003f05270 */
[----:B--2---:R-:W-:-:S12]  /*0b80*/  IMAD R5, R42, 0x4, R5 ;  /* 0x000000042a057824 */ /* 0x004fd800078e0205 */
[----:B------:R-:W-:Y:S05]  /*0b90*/  @P0 BRA `(.L_x_48001) ;  /* 0xfffffffc00ec0947 */ /* 0x000fea000383ffff */
.L_x_48000:
[----:B------:R-:W-:Y:S05]  /*0ba0*/  BSYNC.RECONVERGENT B1 ;  /* 0x0000000000017941 */ /* 0x000fea0003800200 */
.L_x_47999:
[----:B------:R-:W-:Y:S05]  /*0bb0*/  @!P1 BRA `(.L_x_47992) ;  /* 0x0000000000389947 */ /* 0x000fea0003800000 */
[----:B------:R-:W-:-:S04]  /*0bc0*/  IADD3 R5, PT, PT, R3, 0x1280, RZ ;  /* 0x0000128003057810 */ /* 0x000fc80007ffe0ff */
[----:B------:R-:W-:-:S05]  /*0bd0*/  LEA R2, R0, R5, 0x18 ;  /* 0x0000000500027211 */ /* 0x000fca00078ec0ff */
[----:B------:R-:W-:-:S07]  /*0be0*/  IMAD R5, R13, 0x4, R2 ;  /* 0x000000040d057824 */ /* 0x000fce00078e0202 */
.L_x_48002:
[C-C-:B---3--:R-:W-:Y:S01]  /*0bf0*/  IMAD R2, R42.reuse, 0x4, R5.reuse ;  /* 0x000000042a027824 */ /* 0x148fe200078e0205 */
[C---:B------:R-:W-:Y:S01]  /*0c00*/  LEA R4, R42.reuse, R5, 0x3 ;  /* 0x000000052a047211 */ /* 0x040fe200078e18ff */
[C---:B------:R-:W-:Y:S01]  /*0c10*/  IMAD R6, R42.reuse, 0xc, R5 ;  /* 0x0000000c2a067824 */ /* 0x040fe200078e0205 */
[----:B------:R2:W-:Y:S01]  /*0c20*/  STS [R5], RZ ;  /* 0x000000ff05007388 */ /* 0x0005e20000000800 */
[----:B------:R-:W-:-:S03]  /*0c30*/  IMAD R13, R42, 0x4, R13 ;  /* 0x000000042a0d7824 */ /* 0x000fc600078e020d */
[----:B------:R3:W-:Y:S02]  /*0c40*/  STS [R2], RZ ;  /* 0x000000ff02007388 */ /* 0x0007e40000000800 */
[----:B------:R-:W-:Y:S02]  /*0c50*/  ISETP.GE.U32.AND P0, PT, R13, 0x80, PT ;  /* 0x000000800d00780c */ /* 0x000fe40003f06070 */
[----:B------:R3:W-:Y:S01]  /*0c60*/  STS [R4], RZ ;  /* 0x000000ff04007388 */ /* 0x0007e20000000800 */
[----:B--2---:R-:W-:-:S03]  /*0c70*/  IMAD R5, R42, 0x10, R5 ;  /* 0x000000102a057824 */ /* 0x004fc600078e0205 */
[----:B------:R3:W-:Y:S07]  /*0c80*/  STS [R6], RZ ;  /* 0x000000ff06007388 */ /* 0x0007ee0000000800 */
[----:B------:R-:W-:Y:S05]  /*0c90*/  @!P0 BRA `(.L_x_48002) ;  /* 0xfffffffc00d48947 */ /* 0x000fea000383ffff */
.L_x_47992:
[----:B------:R-:W-:Y:S05]  /*0ca0*/  BSYNC.RECONVERGENT B0 ;  /* 0x0000000000007941 */ /* 0x000fea0003800200 */
.L_x_47991:
[----:B------:R-:W-:Y:S01]  /*0cb0*/  BAR.SYNC.DEFER_BLOCKING 0x0 ;  /* 0x0000000000007b1d */ /* 0x000fe20000010000 */
[----:B------:R-:W-:Y:S01]  /*0cc0*/  SHF.R.U32.HI R40, RZ, 0x1, R41 ;  /* 0x00000001ff287819 */ /* 0x000fe20000011629 */
[----:B------:R-:W-:Y:S01]  /*0cd0*/  VIADD R3, R3, 0x1080 ;  /* 0x0000108003037836 */ /* 0x000fe20000000000 */
[C---:B---3--:R-:W-:Y:S02]  /*0ce0*/  LOP3.LUT R2, R41.reuse, 0x1, RZ, 0xc0, !PT ;  /* 0x0000000129027812 */ /* 0x048fe400078ec0ff */
[----:B------:R-:W-:Y:S02]  /*0cf0*/  SHF.L.U32 R17, R41, 0x4, RZ ;  /* 0x0000000429117819 */ /* 0x000fe400000006ff */
[----:B------:R-:W-:Y:S02]  /*0d00*/  LOP3.LUT R40, R40, 0x3, RZ, 0xc0, !PT ;  /* 0x0000000328287812 */ /* 0x000fe400078ec0ff */
[----:B--2---:R-:W-:Y:S02]  /*0d10*/  LEA R8, R0, R3, 0x18 ;  /* 0x0000000300087211 */ /* 0x004fe400078ec0ff */
[----:B------:R-:W-:Y:S01]  /*0d20*/  ISETP.NE.U32.AND P0, PT, R2, 0x1, PT ;  /* 0x000000010200780c */ /* 0x000fe20003f05070 */
[C---:B------:R-:W-:Y:S01]  /*0d30*/  VIADD R0, R40.reuse, 0xd ;  /* 0x0000000d28007836 */ /* 0x040fe20000000000 */
[C---:B------:R-:W-:Y:S01]  /*0d40*/  LOP3.LUT R3, R40.reuse, 0x70, R17, 0xf8, !PT ;  /* 0x0000007028037812 */ /* 0x040fe200078ef811 */
[----:B------:R-:W-:Y:S01]  /*0d50*/  VIADD R2, R40, 0xffffffff ;  /* 0xffffffff28027836 */ /* 0x000fe20000000000 */
[----:B------:R-:W-:-:S02]  /*0d60*/  LOP3.LUT R21, R17, 0x70, RZ, 0xc0, !PT ;  /* 0x0000007011157812 */ /* 0x000fc400078ec0ff */
[-C--:B------:R-:W-:Y:S02]  /*0d70*/  LEA R3, R3, R8.reuse, 0x2 ;  /* 0x0000000803037211 */ /* 0x080fe400078e10ff */
[----:B------:R-:W-:Y:S01]  /*0d80*/  LOP3.LUT R4, R21, 0x8, R40, 0xfe, !PT ;  /* 0x0000000815047812 */ /* 0x000fe200078efe28 */
[C---:B------:R-:W-:Y:S01]  /*0d90*/  IMAD R21, R40.reuse, -0x1f, R21 ;  /* 0xffffffe128157824 */ /* 0x040fe200078e0215 */
[----:B-1----:R-:W-:Y:S02]  /*0da0*/  IADD3 R18, PT, PT, R40, 0xe, RZ ;  /* 0x0000000e28127810 */ /* 0x002fe40007ffe0ff */
[----:B------:R-:W-:Y:S01]  /*0db0*/  LOP3.LUT R0, R0, 0xf, RZ, 0xc0, !PT ;  /* 0x0000000f00007812 */ /* 0x000fe200078ec0ff */
[----:B------:R-:W1:Y:S01]  /*0dc0*/  LDS R37, [R3] ;  /* 0x0000000003257984 */ /* 0x000e620000000800 */
[--C-:B------:R-:W-:Y:S01]  /*0dd0*/  IMAD R4, R4, 0x4, R8.reuse ;  /* 0x0000000404047824 */ /* 0x100fe200078e0208 */
[----:B------:R-:W-:Y:S01]  /*0de0*/  LOP3.LUT R18, R18, 0xf, RZ, 0xc0, !PT ;  /* 0x0000000f12127812 */ /* 0x000fe200078ec0ff */
[C---:B------:R-:W-:Y:S01]  /*0df0*/  VIADD R14, R21.reuse, 0x3 ;  /* 0x00000003150e7836 */ /* 0x040fe20000000000 */
[----:B------:R-:W2:Y:S01]  /*0e00*/  LDS R36, [R3+0x4] ;  /* 0x0000040003247984 */ /* 0x000ea20000000800 */
[----:B------:R-:W-:Y:S01]  /*0e10*/  LOP3.LUT R2, R2, 0xf, RZ, 0xc0, !PT ;  /* 0x0000000f02027812 */ /* 0x000fe200078ec0ff */
[C---:B------:R-:W-:Y:S01]  /*0e20*/  VIADD R13, R21.reuse, 0x4 ;  /* 0x00000004150d7836 */ /* 0x040fe20000000000 */
[--C-:B------:R-:W-:Y:S01]  /*0e30*/  LOP3.LUT R5, R0, 0x70, R17.reuse, 0xf8, !PT ;  /* 0x0000007000057812 */ /* 0x100fe200078ef811 */
[----:B------:R-:W3:Y:S01]  /*0e40*/  LDS R35, [R3+0x8] ;  /* 0x0000080003237984 */ /* 0x000ee20000000800 */
[--C-:B------:R-:W-:Y:S01]  /*0e50*/  LOP3.LUT R6, R18, 0x70, R17.reuse, 0xf8, !PT ;  /* 0x0000007012067812 */ /* 0x100fe200078ef811 */
[----:B------:R-:W-:Y:S01]  /*0e60*/  VIADD R10, R21, 0x2 ;  /* 0x00000002150a7836 */ /* 0x000fe20000000000 */
[--C-:B------:R-:W-:Y:S01]  /*0e70*/  LOP3.LUT R7, R2, 0x70, R17.reuse, 0xf8, !PT ;  /* 0x0000007002077812 */ /* 0x100fe200078ef811 */
[----:B------:R-:W4:Y:S01]  /*0e80*/  LDS R34, [R3+0xc] ;  /* 0x00000c0003227984 */ /* 0x000f220000000800 */
[--C-:B------:R-:W-:Y:S01]  /*0e90*/  IMAD R5, R5, 0x4, R8.reuse ;  /* 0x0000000405057824 */ /* 0x100fe200078e0208 */
[----:B------:R-:W-:Y:S01]  /*0ea0*/  LOP3.LUT R20, R40, 0x8, RZ, 0xfc, !PT ;  /* 0x0000000828147812 */ /* 0x000fe200078efcff */
[----:B------:R-:W-:Y:S01]  /*0eb0*/  IMAD R6, R6, 0x4, R8 ;  /* 0x0000000406067824 */ /* 0x000fe200078e0208 */
[----:B------:R-:W0:Y:S01]  /*0ec0*/  LDS R33, [R3+0x10] ;  /* 0x0000100003217984 */ /* 0x000e220000000800 */
        /* <DEDUP_REMOVED lines=18> */
[----:B-1----:R-:W-:-:S03]  /*0ff0*/  IMAD.SHL.U32 R4, R41, 0x4, RZ ;  /* 0x0000000429047824 */ /* 0x002fc600078e00ff */
[----:B------:R1:W0:Y:S01]  /*1000*/  LDS R24, [R6] ;  /* 0x0000000006187984 */ /* 0x0002220000000800 */
[C---:B--2---:R-:W-:Y:S01]  /*1010*/  VIADD R5, R21.reuse, 0xb ;  /* 0x0000000b15057836 */ /* 0x044fe20000000000 */
[----:B------:R-:W-:Y:S02]  /*1020*/  LOP3.LUT R9, R4, 0x7c, RZ, 0xc0, !PT ;  /* 0x0000007c04097812 */ /* 0x000fe400078ec0ff */
[----:B------:R2:W0:Y:S01]  /*1030*/  LDS R23, [R7] ;  /* 0x0000000007177984 */ /* 0x0004220000000800 */
[----:B------:R-:W-:Y:S02]  /*1040*/  @P0 MOV R4, 0x400 ;  /* 0x0000040000040802 */ /* 0x000fe40000000f00 */
[C---:B-1----:R-:W-:Y:S01]  /*1050*/  IADD3 R6, PT, PT, R21.reuse, 0xa, RZ ;  /* 0x0000000a15067810 */ /* 0x042fe20007ffe0ff */
[----:B------:R-:W-:Y:S01]  /*1060*/  IMAD.IADD R22, R22, 0x1, R9 ;  /* 0x0000000116167824 */ /* 0x000fe200078e0209 */
[----:B------:R-:W-:Y:S02]  /*1070*/  @P0 IADD3 R4, PT, PT, R4, 0x1280, RZ ;  /* 0x0000128004040810 */ /* 0x000fe40007ffe0ff */
[C---:B------:R-:W-:Y:S01]  /*1080*/  IADD3 R9, PT, PT, R21.reuse, 0x6, RZ ;  /* 0x0000000615097810 */ /* 0x040fe20007ffe0ff */
[----:B--2---:R-:W-:Y:S01]  /*1090*/  VIADD R7, R21, 0x9 ;  /* 0x0000000915077836 */ /* 0x004fe20000000000 */
[----:B-----5:R-:W-:Y:S01]  /*10a0*/  @P0 LEA R16, R11, R4, 0x18 ;  /* 0x000000040b100211 */ /* 0x020fe200078ec0ff */
[----:B------:R-:W-:-:S02]  /*10b0*/  VIADD R11, R21, 0x1 ;  /* 0x00000001150b7836 */ /* 0x000fc40000000000 */
[----:B---34-:R-:W-:-:S07]  /*10c0*/  VIADD R4, R21, 0xc ;  /* 0x0000000c15047836 */ /* 0x018fce0000000000 */
.L_x_48004:
[----:B-1----:R-:W-:Y:S01]  /*10d0*/  IMAD R43, R15, 0x84, R22 ;  /* 0x000000840f2b7824 */ /* 0x002fe200078e0216 */
[----:B------:R-:W-:-:S05]  /*10e0*/  UMOV UR4, 0xffffffff ;  /* 0xffffffff00047882 */ /* 0x000fca0000000000 */
[----:B------:R-:W1:Y:S01]  /*10f0*/  LDS R43, [R43] ;  /* 0x000000002b2b7984 */ /* 0x000e620000000800 */
[----:B------:R-:W-:Y:S05]  /*1100*/  BRA.DIV UR4, `(.L_x_48003) ;  /* 0x0000000a04687947 */ /* 0x000fea000b800000 */
[----:B-1----:R-:W1:Y:S04]  /*1110*/  SHFL.IDX PT, R44, R43, R21, 0x1f ;  /* 0x00001f152b2c7589 */ /* 0x002e6800000e0000 */
[----:B------:R-:W2:Y:S01]  /*1120*/  SHFL.IDX PT, R0, R43, R11, 0x1f ;  /* 0x00001f0b2b007589 */ /* 0x000ea200000e0000 */
[----:B-1----:R-:W-:-:S04]  /*1130*/  IMAD R45, R37, R44, RZ ;  /* 0x0000002c252d7224 */ /* 0x002fc800078e02ff */
[----:B--2---:R-:W-:Y:S02]  /*1140*/  IMAD R44, R36, R0, R45 ;  /* 0x00000000242c7224 */ /* 0x004fe400078e022d */
[----:B------:R-:W1:Y:S04]  /*1150*/  SHFL.IDX PT, R45, R43, R10, 0x1f ;  /* 0x00001f0a2b2d7589 */ /* 0x000e6800000e0000 */
[----:B------:R-:W-:Y:S01]  /*1160*/  SHFL.IDX PT, R0, R43, R17, 0x1f ;  /* 0x00001f112b007589 */ /* 0x000fe200000e0000 */
[----:B-1----:R-:W-:-:S03]  /*1170*/  IMAD R45, R35, R45, R44 ;  /* 0x0000002d232d7224 */ /* 0x002fc600078e022c */
        /* <DEDUP_REMOVED lines=24> */
.L_x_48025:
[----:B------:R-:W-:Y:S01]  /*1300*/  IMAD R0, R23, R0, R44 ;  /* 0x0000000017007224 */ /* 0x000fe200078e022c */
[----:B------:R-:W-:Y:S05]  /*1310*/  WARPSYNC.ALL ;  /* 0x0000000000007948 */ /* 0x000fea0003800000 */
[----:B------:R-:W0:Y:S02]  /*1320*/  SHFL.DOWN PT, R3, R0, 0x1, 0x1e1f ;  /* 0x083e1f0000037f89 */ /* 0x000e2400000e0000 */
[----:B0-----:R-:W-:Y:S01]  /*1330*/  IADD3 R43, PT, PT, R0, R3, RZ ;  /* 0x00000003002b7210 */ /* 0x001fe20007ffe0ff */
[----:B------:R-:W-:Y:S01]  /*1340*/  @P0 IMAD R3, R15, 0x4, R40 ;  /* 0x000000040f030824 */ /* 0x000fe200078e0228 */
[----:B------:R-:W-:-:S03]  /*1350*/  LEA.HI R15, R42, R15, RZ, 0x1d ;  /* 0x0000000f2a0f7211 */ /* 0x000fc600078fe8ff */
[----:B------:R-:W-:Y:S01]  /*1360*/  @P0 IMAD.U32 R2, R3, 0x4, R16 ;  /* 0x0000000403020824 */ /* 0x000fe200078e0010 */
[----:B------:R-:W-:-:S04]  /*1370*/  ISETP.GE.U32.AND P1, PT, R15, 0x20, PT ;  /* 0x000000200f00780c */ /* 0x000fc80003f26070 */
[----:B------:R1:W-:Y:S09]  /*1380*/  @P0 STS [R2], R43 ;  /* 0x0000002b02000388 */ /* 0x0003f20000000800 */
[----:B------:R-:W-:Y:S05]  /*1390*/  @!P1 BRA `(.L_x_48004) ;  /* 0xfffffffc004c9947 */ /* 0x000fea000383ffff */
[----:B------:R-:W-:Y:S05]  /*13a0*/  WARPSYNC.ALL ;  /* 0x0000000000007948 */ /* 0x000fea0003800000 */
[----:B------:R-:W-:Y:S01]  /*13b0*/  BAR.SYNC.DEFER_BLOCKING 0x0 ;  /* 0x0000000000007b1d */ /* 0x000fe20000010000 */
[----:B------:R-:W-:-:S13]  /*13c0*/  ISETP.GT.U32.AND P0, PT, R41, 0x7f, PT ;  /* 0x0000007f2900780c */ /* 0x000fda0003f04070 */
[----:B------:R-:W-:Y:S05]  /*13d0*/  @P0 EXIT ;  /* 0x000000000000094d */ /* 0x000fea0003800000 */
[----:B------:R-:W0:Y:S01]  /*13e0*/  I2F.U32.RP R4, R42 ;  /* 0x0000002a00047306 */ /* 0x000e220000209000 */
[----:B------:R-:W2:Y:S01]  /*13f0*/  S2R R5, SR_TID.X ;  /* 0x0000000000057919 */ /* 0x000ea20000002100 */
[----:B------:R-:W-:Y:S01]  /*1400*/  ISETP.NE.U32.AND P2, PT, R42, RZ, PT ;  /* 0x000000ff2a00720c */ /* 0x000fe20003f45070 */
[----:B------:R-:W3:Y:S01]  /*1410*/  LDCU UR5, c[0x0][0x388] ;  /* 0x00007100ff0577ac */ /* 0x000ee20008000800 */
[----:B------:R-:W-:Y:S04]  /*1420*/  BSSY.RECONVERGENT B0, `(.L_x_48005) ;  /* 0x0000036000007945 */ /* 0x000fe80003800200 */
[----:B0-----:R-:W1:Y:S01]  /*1430*/  MUFU.RCP R4, R4 ;  /* 0x0000000400047308 */ /* 0x001e620000001000 */
[----:B---3--:R-:W-:-:S04]  /*1440*/  USHF.R.S32.HI UR4, URZ, 0x1f, UR5 ;  /* 0x0000001fff047899 */ /* 0x008fc80008011405 */
[----:B------:R-:W-:-:S04]  /*1450*/  ULEA.HI UR4, UR4, UR5, URZ, 0x5 ;  /* 0x0000000504047291 */ /* 0x000fc8000f8f28ff */
[----:B------:R-:W-:Y:S01]  /*1460*/  USHF.R.S32.HI UR4, URZ, 0x5, UR4 ;  /* 0x00000005ff047899 */ /* 0x000fe20008011404 */
[----:B-1----:R-:W-:Y:S01]  /*1470*/  IADD3 R2, PT, PT, R4, 0xffffffe, RZ ;  /* 0x0ffffffe04027810 */ /* 0x002fe20007ffe0ff */
[----:B--2---:R-:W-:-:S03]  /*1480*/  IMAD.IADD R6, R5, 0x1, R42 ;  /* 0x0000000105067824 */ /* 0x004fc600078e022a */
[----:B------:R0:W1:Y:S02]  /*1490*/  F2I.FTZ.U32.TRUNC.NTZ R3, R2 ;  /* 0x0000000200037305 */ /* 0x000064000021f000 */
[C---:B------:R-:W-:Y:S02]  /*14a0*/  ISETP.GE.U32.AND P0, PT, R6.reuse, 0x80, PT ;  /* 0x000000800600780c */ /* 0x040fe40003f06070 */
[----:B------:R-:W-:Y:S02]  /*14b0*/  VIMNMX.U32 R0, PT, PT, R6, 0x80, !PT ;  /* 0x0000008006007848 */ /* 0x000fe40007fe0000 */
[----:B------:R-:W-:Y:S01]  /*14c0*/  SEL R5, RZ, 0x1, P0 ;  /* 0x00000001ff057807 */ /* 0x000fe20000000000 */
[----:B0-----:R-:W-:Y:S02]  /*14d0*/  HFMA2 R2, -RZ, RZ, 0, 0 ;  /* 0x00000000ff027431 */ /* 0x001fe400000001ff */
[----:B-1----:R-:W-:-:S04]  /*14e0*/  IMAD.MOV R7, RZ, RZ, -R3 ;  /* 0x000000ffff077224 */ /* 0x002fc800078e0a03 */
[----:B------:R-:W-:-:S04]  /*14f0*/  IMAD R7, R7, R42, RZ ;  /* 0x0000002a07077224 */ /* 0x000fc800078e02ff */
        /* <DEDUP_REMOVED lines=8> */
[----:B------:R-:W-:Y:S02]  /*1580*/  ISETP.GE.U32.AND P1, PT, R3, R42, PT ;  /* 0x0000002a0300720c */ /* 0x000fe40003f26070 */
[----:B------:R-:W0:Y:S11]  /*1590*/  LDC R3, c[0x0][0x384] ;  /* 0x0000e100ff037b82 */ /* 0x000e360000000800 */
[----:B------:R-:W-:-:S02]  /*15a0*/  @P1 IADD3 R4, PT, PT, R4, 0x1, RZ ;  /* 0x0000000104041810 */ /* 0x000fc40007ffe0ff */
[----:B------:R-:W-:-:S05]  /*15b0*/  @!P2 LOP3.LUT R4, RZ, R42, RZ, 0x33, !PT ;  /* 0x0000002aff04a212 */ /* 0x000fca00078e33ff */
[----:B------:R-:W-:-:S05]  /*15c0*/  IMAD.IADD R2, R5, 0x1, R4 ;  /* 0x0000000105027824 */ /* 0x000fca00078e0204 */
[C---:B------:R-:W-:Y:S02]  /*15d0*/  LOP3.LUT R0, R2.reuse, 0x3, RZ, 0xc0, !PT ;  /* 0x0000000302007812 */ /* 0x040fe400078ec0ff */
[----:B------:R-:W-:Y:S02]  /*15e0*/  ISETP.GE.U32.AND P1, PT, R2, 0x3, PT ;  /* 0x000000030200780c */ /* 0x000fe40003f26070 */
[----:B------:R-:W-:Y:S02]  /*15f0*/  ISETP.NE.AND P0, PT, R0, 0x3, PT ;  /* 0x000000030000780c */ /* 0x000fe40003f05270 */
[----:B------:R-:W-:-:S05]  /*1600*/  SHF.L.U32 R0, R39, 0x2, RZ ;  /* 0x0000000227007819 */ /* 0x000fca00000006ff */
[----:B0-----:R-:W-:-:S06]  /*1610*/  IMAD R0, R3, UR6, R0 ;  /* 0x0000000603007c24 */ /* 0x001fcc000f8e0200 */
[----:B------:R-:W-:Y:S05]  /*1620*/  @!P0 BRA `(.L_x_48006) ;  /* 0x0000000000548947 */ /* 0x000fea0003800000 */
        /* <DEDUP_REMOVED lines=9> */
.L_x_48007:
[----:B0-----:R0:W2:Y:S01]  /*16c0*/  LDS R9, [R7] ;  /* 0x0000000007097984 */ /* 0x0010a20000000800 */
[----:B------:R-:W-:Y:S02]  /*16d0*/  LOP3.LUT R3, R41, 0x3, RZ, 0xc0, !PT ;  /* 0x0000000329037812 */ /* 0x000fe400078ec0ff */
[--C-:B------:R-:W-:Y:S01]  /*16e0*/  SHF.R.U32.HI R2, RZ, 0x2, R41.reuse ;  /* 0x00000002ff027819 */ /* 0x100fe20000011629 */
[----:B------:R-:W-:Y:S01]  /*16f0*/  IMAD.IADD R41, R42, 0x1, R41 ;  /* 0x000000012a297824 */ /* 0x000fe200078e0229 */
[----:B------:R-:W-:Y:S01]  /*1700*/  IADD3 R6, PT, PT, R6, 0x1, RZ ;  /* 0x0000000106067810 */ /* 0x000fe20007ffe0ff */
[----:B------:R-:W-:Y:S01]  /*1710*/  IMAD.IADD R3, R0, 0x1, R3 ;  /* 0x0000000100037824 */ /* 0x000fe200078e0203 */
[----:B0-----:R-:W-:-:S03]  /*1720*/  LEA R7, R42, R7, 0x2 ;  /* 0x000000072a077211 */ /* 0x001fc600078e10ff */
[----:B------:R-:W-:Y:S01]  /*1730*/  IMAD R3, R2, UR4, R3 ;  /* 0x0000000402037c24 */ /* 0x000fe2000f8e0203 */
[----:B------:R-:W-:-:S03]  /*1740*/  ISETP.NE.AND P0, PT, R6, RZ, PT ;  /* 0x000000ff0600720c */ /* 0x000fc60003f05270 */
[----:B-1----:R-:W-:-:S05]  /*1750*/  IMAD.WIDE R2, R3, 0x4, R4 ;  /* 0x0000000403027825 */ /* 0x002fca00078e0204 */
[----:B--2---:R0:W-:Y:S05]  /*1760*/  STG.E desc[UR8][R2.64], R9 ;  /* 0x0000000902007986 */ /* 0x0041ea000c101908 */
[----:B------:R-:W-:Y:S05]  /*1770*/  @P0 BRA `(.L_x_48007) ;  /* 0xfffffffc00d00947 */ /* 0x000fea000383ffff */
.L_x_48006:
[----:B------:R-:W-:Y:S05]  /*1780*/  BSYNC.RECONVERGENT B0 ;  /* 0x0000000000007941 */ /* 0x000fea0003800200 */
.L_x_48005:
[----:B------:R-:W-:Y:S05]  /*1790*/  @!P1 EXIT ;  /* 0x000000000000994d */ /* 0x000fea0003800000 */
[----:B------:R-:W1:Y:S01]  /*17a0*/  S2UR UR6, SR_CgaCtaId ;  /* 0x00000000000679c3 */ /* 0x000e620000008800 */
[----:B------:R-:W-:Y:S01]  /*17b0*/  UMOV UR5, 0x400 ;  /* 0x0000040000057882 */ /* 0x000fe20000000000 */
[C---:B------:R-:W-:Y:S01]  /*17c0*/  IMAD.IADD R13, R41.reuse, 0x1, R42 ;  /* 0x00000001290d7824 */ /* 0x040fe200078e022a */
[----:B------:R-:W-:Y:S01]  /*17d0*/  UIADD3 UR5, UPT, UPT, UR5, 0x1280, URZ ;  /* 0x0000128005057890 */ /* 0x000fe2000fffe0ff */
[----:B------:R-:W-:Y:S01]  /*17e0*/  LOP3.LUT R5, R41, 0x3, RZ, 0xc0, !PT ;  /* 0x0000000329057812 */ /* 0x000fe200078ec0ff */
[C---:B------:R-:W-:Y:S01]  /*17f0*/  IMAD R17, R42.reuse, 0x3, R41 ;  /* 0x000000032a117824 */ /* 0x040fe200078e0229 */
[----:B------:R-:W-:Y:S02]  /*1800*/  LEA R15, R42, R41, 0x1 ;  /* 0x000000292a0f7211 */ /* 0x000fe400078e08ff */
[----:B0-----:R-:W0:Y:S01]  /*1810*/  LDC.64 R2, c[0x0][0x3a0] ;  /* 0x0000e800ff027b82 */ /* 0x001e220000000a00 */
[----:B------:R-:W-:Y:S01]  /*1820*/  LOP3.LUT R7, R13, 0x3, RZ, 0xc0, !PT ;  /* 0x000000030d077812 */ /* 0x000fe200078ec0ff */
[----:B------:R-:W-:-:S03]  /*1830*/  IMAD.IADD R14, R0, 0x1, R5 ;  /* 0x00000001000e7824 */ /* 0x000fc600078e0205 */
[----:B------:R-:W-:Y:S01]  /*1840*/  IADD3 R29, PT, PT, R0, R7, RZ ;  /* 0x00000007001d7210 */ /* 0x000fe20007ffe0ff */
[----:B-1----:R-:W-:-:S06]  /*1850*/  ULEA UR5, UR6, UR5, 0x18 ;  /* 0x0000000506057291 */ /* 0x002fcc000f8ec0ff */
[----:B------:R-:W-:-:S07]  /*1860*/  LEA R19, R41, UR5, 0x2 ;  /* 0x0000000529137c11 */ /* 0x000fce000f8e10ff */
.L_x_48008:
[C-C-:B-1----:R-:W-:Y:S01]  /*1870*/  IMAD R5, R42.reuse, 0x4, R19.reuse ;  /* 0x000000042a057824 */ /* 0x142fe200078e0213 */
[C---:B------:R-:W-:Y:S01]  /*1880*/  LEA R8, R42.reuse, R19, 0x3 ;  /* 0x000000132a087211 */ /* 0x040fe200078e18ff */
[----:B------:R-:W-:Y:S01]  /*1890*/  IMAD R12, R42, 0xc, R19 ;  /* 0x0000000c2a0c7824 */ /* 0x000fe200078e0213 */
[----:B------:R-:W1:Y:S01]  /*18a0*/  LDS R21, [R19] ;  /* 0x0000000013157984 */ /* 0x000e620000000800 */
[----:B------:R-:W-:Y:S02]  /*18b0*/  LOP3.LUT R7, R15, 0x3, RZ, 0xc0, !PT ;  /* 0x000000030f077812 */ /* 0x000fe400078ec0ff */
[----:B------:R-:W-:Y:S01]  /*18c0*/  LOP3.LUT R11, R17, 0x3, RZ, 0xc0, !PT ;  /* 0x00000003110b7812 */ /* 0x000fe200078ec0ff */
[----:B------:R2:W3:Y:S01]  /*18d0*/  LDS R23, [R5] ;  /* 0x0000000005177984 */ /* 0x0004e20000000800 */
[----:B------:R-:W-:Y:S01]  /*18e0*/  SHF.R.U32.HI R31, RZ, 0x2, R41 ;  /* 0x00000002ff1f7819 */ /* 0x000fe20000011629 */
[----:B------:R-:W-:Y:S01]  /*18f0*/  IMAD.IADD R9, R0, 0x1, R7 ;  /* 0x0000000100097824 */ /* 0x000fe200078e0207 */
[----:B------:R-:W-:Y:S01]  /*1900*/  SHF.R.U32.HI R4, RZ, 0x2, R13 ;  /* 0x00000002ff047819 */ /* 0x000fe2000001160d */
[----:B------:R4:W5:Y:S01]  /*1910*/  LDS R25, [R8] ;  /* 0x0000000008197984 */ /* 0x0009620000000800 */
[--C-:B------:R-:W-:Y:S01]  /*1920*/  SHF.R.U32.HI R6, RZ, 0x2, R15.reuse ;  /* 0x00000002ff067819 */ /* 0x100fe2000001160f */
[----:B------:R-:W-:Y:S01]  /*1930*/  IMAD R15, R42, 0x4, R15 ;  /* 0x000000042a0f7824 */ /* 0x000fe200078e020f */
[----:B------:R-:W-:Y:S01]  /*1940*/  SHF.R.U32.HI R10, RZ, 0x2, R17 ;  /* 0x00000002ff0a7819 */ /* 0x000fe20000011611 */
[----:B------:R-:W5:Y:S01]  /*1950*/  LDS R27, [R12] ;  /* 0x000000000c1b7984 */ /* 0x000f620000000800 */
[----:B------:R-:W-:Y:S01]  /*1960*/  IADD3 R11, PT, PT, R0, R11, RZ ;  /* 0x0000000b000b7210 */ /* 0x000fe20007ffe0ff */
[----:B--2---:R-:W-:Y:S01]  /*1970*/  IMAD R5, R31, UR4, R14 ;  /* 0x000000041f057c24 */ /* 0x004fe2000f8e020e */
[--C-:B------:R-:W-:Y:S01]  /*1980*/  IADD3 R41, PT, PT, R42, R41, R42.reuse ;  /* 0x000000292a297210 */ /* 0x100fe20007ffe02a */
[----:B------:R-:W-:Y:S01]  /*1990*/  IMAD R7, R4, UR4, R29 ;  /* 0x0000000404077c24 */ /* 0x000fe2000f8e021d */
[----:B------:R-:W-:Y:S01]  /*19a0*/  LEA R17, R42, R17, 0x2 ;  /* 0x000000112a117211 */ /* 0x000fe200078e10ff */
[----:B------:R-:W-:Y:S01]  /*19b0*/  IMAD R9, R6, UR4, R9 ;  /* 0x0000000406097c24 */ /* 0x000fe2000f8e0209 */
[----:B------:R-:W-:Y:S01]  /*19c0*/  IADD3 R41, PT, PT, R42, R41, R42 ;  /* 0x000000292a297210 */ /* 0x000fe20007ffe02a */
[----:B------:R-:W-:Y:S01]  /*19d0*/  IMAD R11, R10, UR4, R11 ;  /* 0x000000040a0b7c24 */ /* 0x000fe2000f8e020b */
[----:B------:R-:W-:Y:S01]  /*19e0*/  LEA R19, R42, R19, 0x4 ;  /* 0x000000132a137211 */ /* 0x000fe200078e20ff */
[----:B0-----:R-:W-:Y:S01]  /*19f0*/  IMAD.WIDE R4, R5, 0x4, R2 ;  /* 0x0000000405047825 */ /* 0x001fe200078e0202 */
[----:B------:R-:W-:-:S03]  /*1a00*/  ISETP.GE.U32.AND P0, PT, R41, 0x80, PT ;  /* 0x000000802900780c */ /* 0x000fc60003f06070 */
[----:B------:R-:W-:-:S04]  /*1a10*/  IMAD.WIDE R6, R7, 0x4, R2 ;  /* 0x0000000407067825 */ /* 0x000fc800078e0202 */
[----:B----4-:R-:W-:-:S04]  /*1a20*/  IMAD.WIDE R8, R9, 0x4, R2 ;  /* 0x0000000409087825 */ /* 0x010fc800078e0202 */
[----:B------:R-:W-:-:S04]  /*1a30*/  IMAD.WIDE R10, R11, 0x4, R2 ;  /* 0x000000040b0a7825 */ /* 0x000fc800078e0202 */
[----:B------:R-:W-:Y:S01]  /*1a40*/  IMAD R13, R42, 0x4, R13 ;  /* 0x000000042a0d7824 */ /* 0x000fe200078e020d */
[----:B-1----:R1:W-:Y:S04]  /*1a50*/  STG.E desc[UR8][R4.64], R21 ;  /* 0x0000001504007986 */ /* 0x0023e8000c101908 */
[----:B---3--:R1:W-:Y:S04]  /*1a60*/  STG.E desc[UR8][R6.64], R23 ;  /* 0x0000001706007986 */ /* 0x0083e8000c101908 */
[----:B-----5:R1:W-:Y:S04]  /*1a70*/  STG.E desc[UR8][R8.64], R25 ;  /* 0x0000001908007986 */ /* 0x0203e8000c101908 */
[----:B------:R1:W-:Y:S01]  /*1a80*/  STG.E desc[UR8][R10.64], R27 ;  /* 0x0000001b0a007986 */ /* 0x0003e2000c101908 */
[----:B------:R-:W-:Y:S05]  /*1a90*/  @!P0 BRA `(.L_x_48008) ;  /* 0xfffffffc00748947 */ /* 0x000fea000383ffff */
[----:B------:R-:W-:Y:S05]  /*1aa0*/  EXIT ;  /* 0x000000000000794d */ /* 0x000fea0003800000 */
.L_x_48003:
[----:B------:R-:W-:Y:S01]  /*1ab0*/  IMAD.MOV.U32 R0, RZ, RZ, -0x1 ;  /* 0xffffffffff007424 */ /* 0x000fe200078e00ff */
[----:B------:R-:W-:Y:S01]  /*1ac0*/  MOV R3, 0x1f ;  /* 0x0000001f00037802 */ /* 0x000fe20000000f00 */
[----:B------:R-:W-:-:S07]  /*1ad0*/  IMAD.MOV.U32 R2, RZ, RZ, R21 ;  /* 0x000000ffff027224 */ /* 0x000fce00078e0015 */
[----:B01----:R-:W-:Y:S05]  /*1ae0*/  WARPSYNC.COLLECTIVE R0, `(.L_x_48009) ;  /* 0x0000000000087348 */ /* 0x003fea0003c00000 */
[----:B-1----:R1:W2:Y:S02]  /*1af0*/  SHFL.IDX P1, R0, R43, R2, R3 ;  /* 0x000000022b007389 */ /* 0x0022a40000020003 */
[----:B012---:R-:W-:Y:S05]  /*1b00*/  ENDCOLLECTIVE ;  /* 0x000000000000791b */ /* 0x007fea0003800000 */
.L_x_48009:
[----:B------:R-:W-:Y:S01]  /*1b10*/  IMAD.MOV.U32 R2, RZ, RZ, R11 ;  /* 0x000000ffff027224 */ /* 0x000fe200078e000b */
[----:B------:R-:W-:Y:S02]  /*1b20*/  MOV R44, R0 ;  /* 0x00000000002c7202 */ /* 0x000fe40000000f00 */
[----:B------:R-:W-:-:S03]  /*1b30*/  MOV R0, 0xffffffff ;  /* 0xffffffff00007802 */ /* 0x000fc60000000f00 */
[----:B------:R-:W-:-:S07]  /*1b40*/  IMAD R45, R37, R44, RZ ;  /* 0x0000002c252d7224 */ /* 0x000fce00078e02ff */
[----:B------:R-:W-:Y:S05]  /*1b50*/  WARPSYNC.COLLECTIVE R0, `(.L_x_48010) ;  /* 0x0000000000087348 */ /* 0x000fea0003c00000 */
[----:B------:R0:W1:Y:S02]  /*1b60*/  SHFL.IDX P1, R0, R43, R2, R3 ;  /* 0x000000022b007389 */ /* 0x0000640000020003 */
[----:B01----:R-:W-:Y:S05]  /*1b70*/  ENDCOLLECTIVE ;  /* 0x000000000000791b */ /* 0x003fea0003800000 */
.L_x_48010:
[----:B------:R-:W-:Y:S02]  /*1b80*/  IMAD.MOV.U32 R2, RZ, RZ, R10 ;  /* 0x000000ffff027224 */ /* 0x000fe400078e000a */
[----:B------:R-:W-:Y:S01]  /*1b90*/  IMAD R44, R36, R0, R45 ;  /* 0x00000000242c7224 */ /* 0x000fe200078e022d */
[----:B------:R-:W-:-:S07]  /*1ba0*/  MOV R0, 0xffffffff ;  /* 0xffffffff00007802 */ /* 0x000fce0000000f00 */
[----:B------:R-:W-:Y:S05]  /*1bb0*/  WARPSYNC.COLLECTIVE R0, `(.L_x_48011) ;  /* 0x0000000000087348 */ /* 0x000fea0003c00000 */
[----:B------:R0:W1:Y:S02]  /*1bc0*/  SHFL.IDX P1, R0, R43, R2, R3 ;  /* 0x000000022b007389 */ /* 0x0000640000020003 */
[----:B01----:R-:W-:Y:S05]  /*1bd0*/  ENDCOLLECTIVE ;  /* 0x000000000000791b */ /* 0x003fea0003800000 */
.L_x_48011:
[----:B------:R-:W-:Y:S01]  /*1be0*/  MOV R2, R14 ;  /* 0x0000000e00027202 */ /* 0x000fe20000000f00 */
[----:B------:R-:W-:Y:S02]  /*1bf0*/  IMAD.MOV.U32 R45, RZ, RZ, R0 ;  /* 0x000000ffff2d7224 */ /* 0x000fe400078e0000 */
[----:B------:R-:W-:Y:S02]  /*1c00*/  IMAD.MOV.U32 R0, RZ, RZ, -0x1 ;  /* 0xffffffffff007424 */ /* 0x000fe400078e00ff */
[----:B------:R-:W-:-:S07]  /*1c10*/  IMAD R45, R35, R45, R44 ;  /* 0x0000002d232d7224 */ /* 0x000fce00078e022c */
[----:B------:R-:W-:Y:S05]  /*1c20*/  WARPSYNC.COLLECTIVE R0, `(.L_x_48012) ;  /* 0x0000000000087348 */ /* 0x000fea0003c00000 */
[----:B------:R0:W1:Y:S02]  /*1c30*/  SHFL.IDX P1, R0, R43, R2, R3 ;  /* 0x000000022b007389 */ /* 0x0000640000020003 */
[----:B01----:R-:W-:Y:S05]  /*1c40*/  ENDCOLLECTIVE ;  /* 0x000000000000791b */ /* 0x003fea0003800000 */
.L_x_48012:
[----:B------:R-:W-:Y:S01]  /*1c50*/  IMAD.MOV.U32 R2, RZ, RZ, R13 ;  /* 0x000000ffff027224 */ /* 0x000fe200078e000d */
[----:B------:R-:W-:Y:S02]  /*1c60*/  MOV R44, R0 ;  /* 0x00000000002c7202 */ /* 0x000fe40000000f00 */
[----:B------:R-:W-:-:S03]  /*1c70*/  MOV R0, 0xffffffff ;  /* 0xffffffff00007802 */ /* 0x000fc60000000f00 */
[----:B------:R-:W-:-:S07]  /*1c80*/  IMAD R44, R34, R44, R45 ;  /* 0x0000002c222c7224 */ /* 0x000fce00078e022d */
[----:B------:R-:W-:Y:S05]  /*1c90*/  WARPSYNC.COLLECTIVE R0, `(.L_x_48013) ;  /* 0x0000000000087348 */ /* 0x000fea0003c00000 */
[----:B------:R0:W1:Y:S02]  /*1ca0*/  SHFL.IDX P1, R0, R43, R2, R3 ;  /* 0x000000022b007389 */ /* 0x0000640000020003 */
[----:B01----:R-:W-:Y:S05]  /*1cb0*/  ENDCOLLECTIVE ;  /* 0x000000000000791b */ /* 0x003fea0003800000 */
.L_x_48013:
[----:B------:R-:W-:Y:S01]  /*1cc0*/  MOV R2, R12 ;  /* 0x0000000c00027202 */ /* 0x000fe20000000f00 */
[----:B------:R-:W-:Y:S02]  /*1cd0*/  IMAD.MOV.U32 R45, RZ, RZ, R0 ;  /* 0x000000ffff2d7224 */ /* 0x000fe400078e0000 */
[----:B------:R-:W-:Y:S02]  /*1ce0*/  IMAD.MOV.U32 R0, RZ, RZ, -0x1 ;  /* 0xffffffffff007424 */ /* 0x000fe400078e00ff */
[----:B------:R-:W-:-:S07]  /*1cf0*/  IMAD R45, R33, R45, R44 ;  /* 0x0000002d212d7224 */ /* 0x000fce00078e022c */
[----:B------:R-:W-:Y:S05]  /*1d00*/  WARPSYNC.COLLECTIVE R0, `(.L_x_48014) ;  /* 0x0000000000087348 */ /* 0x000fea0003c00000 */
[----:B------:R0:W1:Y:S02]  /*1d10*/  SHFL.IDX P1, R0, R43, R2, R3 ;  /* 0x000000022b007389 */ /* 0x0000640000020003 */
[----:B01----:R-:W-:Y:S05]  /*1d20*/  ENDCOLLECTIVE ;  /* 0x000000000000791b */ /* 0x003fea0003800000 */
.L_x_48014:
[----:B------:R-:W-:Y:S01]  /*1d30*/  IMAD.MOV.U32 R2, RZ, RZ, R9 ;  /* 0x000000ffff027224 */ /* 0x000fe200078e0009 */
[----:B------:R-:W-:Y:S02]  /*1d40*/  MOV R44, R0 ;  /* 0x00000000002c7202 */ /* 0x000fe40000000f00 */
[----:B------:R-:W-:-:S03]  /*1d50*/  MOV R0, 0xffffffff ;  /* 0xffffffff00007802 */ /* 0x000fc60000000f00 */
[----:B------:R-:W-:-:S07]  /*1d60*/  IMAD R44, R32, R44, R45 ;  /* 0x0000002c202c7224 */ /* 0x000fce00078e022d */
[----:B------:R-:W-:Y:S05]  /*1d70*/  WARPSYNC.COLLECTIVE R0, `(.L_x_48015) ;  /* 0x0000000000087348 */ /* 0x000fea0003c00000 */
[----:B------:R0:W1:Y:S02]  /*1d80*/  SHFL.IDX P1, R0, R43, R2, R3 ;  /* 0x000000022b007389 */ /* 0x0000640000020003 */
[----:B01----:R-:W-:Y:S05]  /*1d90*/  ENDCOLLECTIVE ;  /* 0x000000000000791b */ /* 0x003fea0003800000 */
.L_x_48015:
[----:B------:R-:W-:Y:S01]  /*1da0*/  MOV R2, R8 ;  /* 0x0000000800027202 */ /* 0x000fe20000000f00 */
[----:B------:R-:W-:Y:S02]  /*1db0*/  IMAD.MOV.U32 R45, RZ, RZ, R0 ;  /* 0x000000ffff2d7224 */ /* 0x000fe400078e0000 */
[----:B------:R-:W-:Y:S02]  /*1dc0*/  IMAD.MOV.U32 R0, RZ, RZ, -0x1 ;  /* 0xffffffffff007424 */ /* 0x000fe400078e00ff */
[----:B------:R-:W-:-:S07]  /*1dd0*/  IMAD R45, R31, R45, R44 ;  /* 0x0000002d1f2d7224 */ /* 0x000fce00078e022c */
[----:B------:R-:W-:Y:S05]  /*1de0*/  WARPSYNC.COLLECTIVE R0, `(.L_x_48016) ;  /* 0x0000000000087348 */ /* 0x000fea0003c00000 */
[----:B------:R0:W1:Y:S02]  /*1df0*/  SHFL.IDX P1, R0, R43, R2, R3 ;  /* 0x000000022b007389 */ /* 0x0000640000020003 */
[----:B01----:R-:W-:Y:S05]  /*1e00*/  ENDCOLLECTIVE ;  /* 0x000000000000791b */ /* 0x003fea0003800000 */
.L_x_48016:
[----:B------:R-:W-:Y:S01]  /*1e10*/  IMAD.MOV.U32 R2, RZ, RZ, R20 ;  /* 0x000000ffff027224 */ /* 0x000fe200078e0014 */
[----:B------:R-:W-:Y:S02]  /*1e20*/  MOV R44, R0 ;  /* 0x00000000002c7202 */ /* 0x000fe40000000f00 */
[----:B------:R-:W-:-:S03]  /*1e30*/  MOV R0, 0xffffffff ;  /* 0xffffffff00007802 */ /* 0x000fc60000000f00 */
[----:B------:R-:W-:-:S07]  /*1e40*/  IMAD R45, R30, R44, R45 ;  /* 0x0000002c1e2d7224 */ /* 0x000fce00078e022d */
[----:B------:R-:W-:Y:S05]  /*1e50*/  WARPSYNC.COLLECTIVE R0, `(.L_x_48017) ;  /* 0x0000000000087348 */ /* 0x000fea0003c00000 */
[----:B------:R0:W1:Y:S02]  /*1e60*/  SHFL.IDX P1, R0, R43, R2, R3 ;  /* 0x000000022b007389 */ /* 0x0000640000020003 */
[----:B01----:R-:W-:Y:S05]  /*1e70*/  ENDCOLLECTIVE ;  /* 0x000000000000791b */ /* 0x003fea0003800000 */
.L_x_48017:
[----:B------:R-:W-:Y:S01]  /*1e80*/  MOV R2, R7 ;  /* 0x0000000700027202 */ /* 0x000fe20000000f00 */
[----:B------:R-:W-:Y:S02]  /*1e90*/  IMAD.MOV.U32 R44, RZ, RZ, R0 ;  /* 0x000000ffff2c7224 */ /* 0x000fe400078e0000 */
[----:B------:R-:W-:Y:S02]  /*1ea0*/  IMAD.MOV.U32 R0, RZ, RZ, -0x1 ;  /* 0xffffffffff007424 */ /* 0x000fe400078e00ff */
[----:B------:R-:W-:-:S07]  /*1eb0*/  IMAD R44, R38, R44, R45 ;  /* 0x0000002c262c7224 */ /* 0x000fce00078e022d */
[----:B------:R-:W-:Y:S05]  /*1ec0*/  WARPSYNC.COLLECTIVE R0, `(.L_x_48018) ;  /* 0x0000000000087348 */ /* 0x000fea0003c00000 */
[----:B------:R0:W1:Y:S02]  /*1ed0*/  SHFL.IDX P1, R0, R43, R2, R3 ;  /* 0x000000022b007389 */ /* 0x0000640000020003 */
[----:B01----:R-:W-:Y:S05]  /*1ee0*/  ENDCOLLECTIVE ;  /* 0x000000000000791b */ /* 0x003fea0003800000 */
.L_x_48018:
[----:B------:R-:W-:Y:S01]  /*1ef0*/  IMAD.MOV.U32 R2, RZ, RZ, R6 ;  /* 0x000000ffff027224 */ /* 0x000fe200078e0006 */
[----:B------:R-:W-:Y:S02]  /*1f00*/  MOV R45, R0 ;  /* 0x00000000002d7202 */ /* 0x000fe40000000f00 */
[----:B------:R-:W-:-:S03]  /*1f10*/  MOV R0, 0xffffffff ;  /* 0xffffffff00007802 */ /* 0x000fc60000000f00 */
[----:B------:R-:W-:-:S07]  /*1f20*/  IMAD R45, R29, R45, R44 ;  /* 0x0000002d1d2d7224 */ /* 0x000fce00078e022c */
[----:B------:R-:W-:Y:S05]  /*1f30*/  WARPSYNC.COLLECTIVE R0, `(.L_x_48019) ;  /* 0x0000000000087348 */ /* 0x000fea0003c00000 */
[----:B------:R0:W1:Y:S02]  /*1f40*/  SHFL.IDX P1, R0, R43, R2, R3 ;  /* 0x000000022b007389 */ /* 0x0000640000020003 */
[----:B01----:R-:W-:Y:S05]  /*1f50*/  ENDCOLLECTIVE ;  /* 0x000000000000791b */ /* 0x003fea0003800000 */
.L_x_48019:
[----:B------:R-:W-:Y:S01]  /*1f60*/  MOV R2, R5 ;  /* 0x0000000500027202 */ /* 0x000fe20000000f00 */
[----:B------:R-:W-:Y:S02]  /*1f70*/  IMAD.MOV.U32 R44, RZ, RZ, R0 ;  /* 0x000000ffff2c7224 */ /* 0x000fe400078e0000 */
[----:B------:R-:W-:Y:S02]  /*1f80*/  IMAD.MOV.U32 R0, RZ, RZ, -0x1 ;  /* 0xffffffffff007424 */ /* 0x000fe400078e00ff */
[----:B------:R-:W-:-:S07]  /*1f90*/  IMAD R44, R28, R44, R45 ;  /* 0x0000002c1c2c7224 */ /* 0x000fce00078e022d */
[----:B------:R-:W-:Y:S05]  /*1fa0*/  WARPSYNC.COLLECTIVE R0, `(.L_x_48020) ;  /* 0x0000000000087348 */ /* 0x000fea0003c00000 */
[----:B------:R0:W1:Y:S02]  /*1fb0*/  SHFL.IDX P1, R0, R43, R2, R3 ;  /* 0x000000022b007389 */ /* 0x0000640000020003 */
[----:B01----:R-:W-:Y:S05]  /*1fc0*/  ENDCOLLECTIVE ;  /* 0x000000000000791b */ /* 0x003fea0003800000 */
.L_x_48020:
[----:B------:R-:W-:Y:S01]  /*1fd0*/  IMAD.MOV.U32 R2, RZ, RZ, R4 ;  /* 0x000000ffff027224 */ /* 0x000fe200078e0004 */
[----:B------:R-:W-:Y:S02]  /*1fe0*/  MOV R45, R0 ;  /* 0x00000000002d7202 */ /* 0x000fe40000000f00 */
[----:B------:R-:W-:-:S03]  /*1ff0*/  MOV R0, 0xffffffff ;  /* 0xffffffff00007802 */ /* 0x000fc60000000f00 */
[----:B------:R-:W-:-:S07]  /*2000*/  IMAD R45, R27, R45, R44 ;  /* 0x0000002d1b2d7224 */ /* 0x000fce00078e022c */
[----:B------:R-:W-:Y:S05]  /*2010*/  WARPSYNC.COLLECTIVE R0, `(.L_x_48021) ;  /* 0x0000000000087348 */ /* 0x000fea0003c00000 */
[----:B------:R0:W1:Y:S02]  /*2020*/  SHFL.IDX P1, R0, R43, R2, R3 ;  /* 0x000000022b007389 */ /* 0x0000640000020003 */
[----:B01----:R-:W-:Y:S05]  /*2030*/  ENDCOLLECTIVE ;  /* 0x000000000000791b */ /* 0x003fea0003800000 */
.L_x_48021:
[----:B------:R-:W-:Y:S01]  /*2040*/  MOV R2, R19 ;  /* 0x0000001300027202 */ /* 0x000fe20000000f00 */
[----:B------:R-:W-:Y:S02]  /*2050*/  IMAD.MOV.U32 R44, RZ, RZ, R0 ;  /* 0x000000ffff2c7224 */ /* 0x000fe400078e0000 */
[----:B------:R-:W-:Y:S02]  /*2060*/  IMAD.MOV.U32 R0, RZ, RZ, -0x1 ;  /* 0xffffffffff007424 */ /* 0x000fe400078e00ff */
[----:B------:R-:W-:-:S07]  /*2070*/  IMAD R44, R26, R44, R45 ;  /* 0x0000002c1a2c7224 */ /* 0x000fce00078e022d */
[----:B------:R-:W-:Y:S05]  /*2080*/  WARPSYNC.COLLECTIVE R0, `(.L_x_48022) ;  /* 0x0000000000087348 */ /* 0x000fea0003c00000 */
[----:B------:R0:W1:Y:S02]  /*2090*/  SHFL.IDX P1, R0, R43, R2, R3 ;  /* 0x000000022b007389 */ /* 0x0000640000020003 */
[----:B01----:R-:W-:Y:S05]  /*20a0*/  ENDCOLLECTIVE ;  /* 0x000000000000791b */ /* 0x003fea0003800000 */
.L_x_48022:
[----:B------:R-:W-:Y:S01]  /*20b0*/  IMAD.MOV.U32 R2, RZ, RZ, R18 ;  /* 0x000000ffff027224 */ /* 0x000fe200078e0012 */
[----:B------:R-:W-:Y:S02]  /*20c0*/  MOV R45, R0 ;  /* 0x00000000002d7202 */ /* 0x000fe40000000f00 */
[----:B------:R-:W-:-:S03]  /*20d0*/  MOV R0, 0xffffffff ;  /* 0xffffffff00007802 */ /* 0x000fc60000000f00 */
[----:B------:R-:W-:-:S07]  /*20e0*/  IMAD R45, R25, R45, R44 ;  /* 0x0000002d192d7224 */ /* 0x000fce00078e022c */
[----:B------:R-:W-:Y:S05]  /*20f0*/  WARPSYNC.COLLECTIVE R0, `(.L_x_48023) ;  /* 0x0000000000087348 */ /* 0x000fea0003c00000 */
[----:B------:R0:W1:Y:S02]  /*2100*/  SHFL.IDX P1, R0, R43, R2, R3 ;  /* 0x000000022b007389 */ /* 0x0000640000020003 */
[----:B01----:R-:W-:Y:S05]  /*2110*/  ENDCOLLECTIVE ;  /* 0x000000000000791b */ /* 0x003fea0003800000 */
.L_x_48023:
[----:B------:R-:W-:Y:S01]  /*2120*/  MOV R2, R17 ;  /* 0x0000001100027202 */ /* 0x000fe20000000f00 */
[----:B------:R-:W-:Y:S02]  /*2130*/  IMAD.MOV.U32 R44, RZ, RZ, R0 ;  /* 0x000000ffff2c7224 */ /* 0x000fe400078e0000 */
[----:B------:R-:W-:Y:S02]  /*2140*/  IMAD.MOV.U32 R0, RZ, RZ, -0x1 ;  /* 0xffffffffff007424 */ /* 0x000fe400078e00ff */
[----:B------:R-:W-:-:S07]  /*2150*/  IMAD R44, R24, R44, R45 ;  /* 0x0000002c182c7224 */ /* 0x000fce00078e022d */
[----:B------:R-:W-:Y:S05]  /*2160*/  WARPSYNC.COLLECTIVE R0, `(.L_x_48024) ;  /* 0x0000000000087348 */ /* 0x000fea0003c00000 */
[----:B------:R0:W1:Y:S02]  /*2170*/  SHFL.IDX P1, R0, R43, R2, R3 ;  /* 0x000000022b007389 */ /* 0x0000640000020003 */
[----:B01----:R-:W-:Y:S05]  /*2180*/  ENDCOLLECTIVE ;  /* 0x000000000000791b */ /* 0x003fea0003800000 */
.L_x_48024:
[----:B------:R-:W-:Y:S05]  /*2190*/  BRA `(.L_x_48025) ;  /* 0xfffffff000587947 */ /* 0x000fea000383ffff */
        .weak           $__internal_239_$__cuda_sm20_div_u16
        .type           $__internal_239_$__cuda_sm20_div_u16,@function
        .size           $__internal_239_$__cuda_sm20_div_u16,(.L_x_58190 - $__internal_239_$__cuda_sm20_div_u16)
$__internal_239_$__cuda_sm20_div_u16:
        /* <DEDUP_REMOVED lines=18> */
[----:B------:R-:W-:Y:S06]  /*22c0*/  RET.REL.NODEC R4 `(_Z9cuda_gemmIiLi256ELi1ELi1ELi128ELi32ELi32ELi32ELi0ELi1EEviiiPT_S1_S1_ii) ;  /* 0xffffffdc044c7950 */ /* 0x000fec0003c3ffff */
.L_x_48026:
        /* <DEDUP_REMOVED lines=11> */
.L_x_58190:


//--------------------- .text._Z9cuda_gemmIiLi256ELi1ELi1ELi128ELi32ELi32ELi32ELi0ELi0EEviiiPT_S1_S1_ii --------------------------
	.section	.text._Z9cuda_gemmIiLi256ELi1ELi1ELi128ELi32ELi32ELi32ELi0ELi0EEviiiPT_S1_S1_ii,"ax",@progbits
	.align	128
        .global         _Z9cuda_gemmIiLi256ELi1ELi1ELi128ELi32ELi32ELi32ELi0ELi0EEviiiPT_S1_S1_ii
        .type           _Z9cuda_gemmIiLi256ELi1ELi1ELi128ELi32ELi32ELi32ELi0ELi0EEviiiPT_S1_S1_ii,@function
        .size           _Z9cuda_gemmIiLi256ELi1ELi1ELi128ELi32ELi32ELi32ELi0ELi0EEviiiPT_S1_S1_ii,(.L_x_58696 - _Z9cuda_gemmIiLi256ELi1ELi1ELi128ELi32ELi32ELi32ELi0ELi0EEviiiPT_S1_S1_ii)
        .other          _Z9cuda_gemmIiLi256ELi1ELi1ELi128ELi32ELi32ELi32ELi0ELi0EEviiiPT_S1_S1_ii,@"STO_CUDA_ENTRY STV_DEFAULT"
_Z9cuda_gemmIiLi256ELi1ELi1ELi128ELi32ELi32ELi32ELi0ELi0EEviiiPT_S1_S1_ii:
.text._Z9cuda_gemmIiLi256ELi1ELi1ELi128ELi32ELi32ELi32ELi0ELi0EEviiiPT_S1_S1_ii:
[----:B------:R-:W-:Y:S01]  /*0000*/  LDC R1, c[0x0][0x37c] ;  /* 0x0000df00ff017b82 */ /* 0x000fe20000000800 */
[----:B------:R-:W0:Y:S01]  /*0010*/  LDCU.64 UR6, c[0x0][0x3a8] ;  /* 0x00007500ff0677ac */ /* 0x000e220008000a00 */
[----:B------:R-:W1:Y:S01]  /*0020*/  S2R R51, SR_TID.X ;  /* 0x0000000000337919 */ /* 0x000e620000002100 */
[----:B------:R-:W-:Y:S01]  /*0030*/  BSSY.RECONVERGENT B0, `(.L_x_48027) ;  /* 0x0000062000007945 */ /* 0x000fe20003800200 */
[----:B------:R-:W2:Y:S01]  /*0040*/  LDCU.64 UR8, c[0x0][0x358] ;  /* 0x00006b00ff0877ac */ /* 0x000ea20008000a00 */
[----:B0-----:R-:W-:-:S04]  /*0050*/  IMAD.U32 R54, RZ, RZ, UR7 ;  /* 0x00000007ff367e24 */ /* 0x001fc8000f8e00ff */
[----:B------:R-:W-:Y:S01]  /*0060*/  IMAD R10, R54, UR6, RZ ;  /* 0x00000006360a7c24 */ /* 0x000fe2000f8e02ff */
[----:B------:R-:W-:-:S04]  /*0070*/  IABS R4, R54 ;  /* 0x0000003600047213 */ /* 0x000fc80000000000 */
        /* <DEDUP_REMOVED lines=18> */
[----:B------:R-:W-:-:S11]  /*01a0*/  SHF.R.U32.HI R4, RZ, 0x4, R54 ;  /* 0x00000004ff047819 */ /* 0x000fd60000011636 */
[----:B------:R-:W-:Y:S01]  /*01b0*/  @P0 VIADD R53, R53, 0x1 ;  /* 0x0000000135350836 */ /* 0x000fe20000000000 */
[----:B------:R-:W-:-:S04]  /*01c0*/  ISETP.GE.AND P0, PT, R54, 0x10, PT ;  /* 0x000000103600780c */ /* 0x000fc80003f06270 */
[----:B------:R-:W-:Y:S02]  /*01d0*/  @!P2 IADD3 R53, PT, PT, -R53, RZ, RZ ;  /* 0x000000ff3535a210 */ /* 0x000fe40007ffe1ff */
        /* <DEDUP_REMOVED lines=8> */
[----:B0-----:R-:W-:-:S06]  /*0260*/  VIADD R2, R6, 0xffffffe ;  /* 0x0ffffffe06027836 */ /* 0x001fcc0000000000 */
        /* <DEDUP_REMOVED lines=14> */
[----:B------:R-:W-:Y:S02]  /*0350*/  MOV R8, 0x400 ;  /* 0x0000040000087802 */ /* 0x000fe40000000f00 */
[----:B------:R-:W-:Y:S02]  /*0360*/  ISETP.NE.U32.AND P1, PT, RZ, UR6, PT ;  /* 0x00000006ff007c0c */ /* 0x000fe4000bf25070 */
[----:B------:R-:W-:Y:S01]  /*0370*/  ISETP.NE.U32.AND P2, PT, R54, RZ, PT ;  /* 0x000000ff3600720c */ /* 0x000fe20003f45070 */
[----:B------:R-:W5:Y:S01]  /*0380*/  I2F.U32.RP R11, UR6 ;  /* 0x00000006000b7d06 */ /* 0x000f620008209000 */
[----:B------:R-:W-:Y:S01]  /*0390*/  LOP3.LUT R16, RZ, R54, RZ, 0x33, !PT ;  /* 0x00000036ff107212 */ /* 0x000fe200078e33ff */
[----:B0-----:R-:W0:Y:S06]  /*03a0*/  LDC.64 R2, c[0x0][0x398] ;  /* 0x0000e600ff027b82 */ /* 0x001e2c0000000a00 */
[----:B--2---:R-:W2:Y:S08]  /*03b0*/  MUFU.RCP R12, R12 ;  /* 0x0000000c000c7308 */ /* 0x004eb00000001000 */
[----:B-----5:R-:W5:Y:S01]  /*03c0*/  MUFU.RCP R11, R11 ;  /* 0x0000000b000b7308 */ /* 0x020f620000001000 */
[----:B--2---:R-:W-:Y:S01]  /*03d0*/  VIADD R9, R12, 0xffffffe ;  /* 0x0ffffffe0c097836 */ /* 0x004fe20000000000 */
[----:B---3--:R-:W-:Y:S01]  /*03e0*/  LEA R13, R13, R8, 0x18 ;  /* 0x000000080d0d7211 */ /* 0x008fe200078ec0ff */
[----:B------:R-:W-:-:S05]  /*03f0*/  IMAD.MOV.U32 R8, RZ, RZ, RZ ;  /* 0x000000ffff087224 */ /* 0x000fca00078e00ff */
[----:B------:R-:W2:Y:S01]  /*0400*/  F2I.FTZ.U32.TRUNC.NTZ R9, R9 ;  /* 0x0000000900097305 */ /* 0x000ea2000021f000 */
[----:B-----5:R-:W-:-:S07]  /*0410*/  VIADD R6, R11, 0xffffffe ;  /* 0x0ffffffe0b067836 */ /* 0x020fce0000000000 */
[----:B------:R3:W5:Y:S01]  /*0420*/  F2I.FTZ.U32.TRUNC.NTZ R7, R6 ;  /* 0x0000000600077305 */ /* 0x000762000021f000 */
[----:B--2---:R-:W-:Y:S02]  /*0430*/  IMAD.MOV R15, RZ, RZ, -R9 ;  /* 0x000000ffff0f7224 */ /* 0x004fe400078e0a09 */
[----:B---3--:R-:W-:Y:S02]  /*0440*/  HFMA2 R6, -RZ, RZ, 0, 0 ;  /* 0x00000000ff067431 */ /* 0x008fe400000001ff */
[----:B------:R-:W-:Y:S02]  /*0450*/  IMAD R15, R15, R54, RZ ;  /* 0x000000360f0f7224 */ /* 0x000fe400078e02ff */
[----:B-----5:R-:W-:Y:S02]  /*0460*/  IMAD.MOV R11, RZ, RZ, -R7 ;  /* 0x000000ffff0b7224 */ /* 0x020fe400078e0a07 */
[----:B------:R-:W-:-:S04]  /*0470*/  IMAD.HI.U32 R14, R9, R15, R8 ;  /* 0x0000000f090e7227 */ /* 0x000fc800078e0008 */
[----:B------:R-:W-:Y:S02]  /*0480*/  IMAD R11, R11, UR6, RZ ;  /* 0x000000060b0b7c24 */ /* 0x000fe4000f8e02ff */
[----:B------:R-:W-:Y:S02]  /*0490*/  IMAD.MOV.U32 R9, RZ, RZ, R51 ;  /* 0x000000ffff097224 */ /* 0x000fe400078e0033 */
[----:B------:R-:W-:Y:S01]  /*04a0*/  IMAD.HI.U32 R12, R7, R11, R6 ;  /* 0x0000000b070c7227 */ /* 0x000fe200078e0006 */
[----:B0---4-:R-:W-:-:S07]  /*04b0*/  LOP3.LUT R11, RZ, UR6, RZ, 0x33, !PT ;  /* 0x00000006ff0b7c12 */ /* 0x011fce000f8e33ff */
.L_x_48029:
[----:B--2---:R-:W-:-:S06]  /*04c0*/  IMAD.WIDE.U32 R6, R9, 0x4, R2 ;  /* 0x0000000409067825 */ /* 0x004fcc00078e0002 */
[----:B------:R-:W2:Y:S01]  /*04d0*/  LDG.E R6, desc[UR8][R6.64] ;  /* 0x0000000806067981 */ /* 0x000ea2000c1e1900 */
        /* <DEDUP_REMOVED lines=11> */
[----:B------:R-:W-:Y:S02]  /*0590*/  @P4 IMAD.IADD R17, R17, 0x1, -R54 ;  /* 0x0000000111114824 */ /* 0x000fe400078e0a36 */
[----:B------:R-:W-:-:S03]  /*05a0*/  @P4 VIADD R15, R15, 0x1 ;  /* 0x000000010f0f4836 */ /* 0x000fc60000000000 */
[----:B------:R-:W-:-:S07]  /*05b0*/  ISETP.GE.U32.AND P5, PT, R17, R54, PT ;  /* 0x000000361100720c */ /* 0x000fce0003fa6070 */
[----:B------:R-:W-:Y:S01]  /*05c0*/  @P3 VIADD R8, R8, -UR6 ;  /* 0x8000000608083c36 */ /* 0x000fe20008000000 */
[----:B------:R-:W-:-:S04]  /*05d0*/  ISETP.GE.U32.AND P3, PT, R9, R10, PT ;  /* 0x0000000a0900720c */ /* 0x000fc80003f66070 */
[----:B------:R-:W-:Y:S02]  /*05e0*/  SEL R8, R11, R8, !P1 ;  /* 0x000000080b087207 */ /* 0x000fe40004800000 */
[----:B------:R-:W-:-:S03]  /*05f0*/  @P5 IADD3 R15, PT, PT, R15, 0x1, RZ ;  /* 0x000000010f0f5810 */ /* 0x000fc60007ffe0ff */
[----:B------:R-:W-:Y:S01]  /*0600*/  IMAD R8, R8, 0x84, R13 ;  /* 0x0000008408087824 */ /* 0x000fe200078e020d */
[----:B------:R-:W-:-:S05]  /*0610*/  SEL R15, R16, R15, !P2 ;  /* 0x0000000f100f7207 */ /* 0x000fca0005000000 */
[----:B------:R-:W-:-:S05]  /*0620*/  IMAD R15, R15, 0x4, R8 ;  /* 0x000000040f0f7824 */ /* 0x000fca00078e0208 */
[----:B--2---:R2:W-:Y:S01]  /*0630*/  STS [R15], R6 ;  /* 0x000000060f007388 */ /* 0x0045e20000000800 */
[----:B------:R-:W-:Y:S05]  /*0640*/  @!P3 BRA `(.L_x_48029) ;  /* 0xfffffffc009cb947 */ /* 0x000fea000383ffff */
.L_x_48028:
[----:B------:R-:W-:Y:S05]  /*0650*/  BSYNC.RECONVERGENT B0 ;  /* 0x0000000000007941 */ /* 0x000fea0003800200 */
.L_x_48027:
[----:B------:R-:W3:Y:S01]  /*0660*/  LDC R50, c[0x0][0x360] ;  /* 0x0000d800ff327b82 */ /* 0x000ee20000000800 */
[----:B------:R-:W-:Y:S01]  /*0670*/  @P0 IMAD.IADD R19, R19, 0x1, -R52 ;  /* 0x0000000113130824 */ /* 0x000fe200078e0a34 */
[-C--:B--2---:R-:W-:Y:S01]  /*0680*/  LOP3.LUT R6, RZ, R52.reuse, RZ, 0x33, !PT ;  /* 0x00000034ff067212 */ /* 0x084fe200078e33ff */
[----:B-1----:R-:W-:Y:S02]  /*0690*/  VIADD R18, R18, 0xffffffe ;  /* 0x0ffffffe12127836 */ /* 0x002fe40000000000 */
[----:B------:R-:W-:Y:S01]  /*06a0*/  @P0 VIADD R49, R49, 0x1 ;  /* 0x0000000131310836 */ /* 0x000fe20000000000 */
[----:B------:R-:W-:Y:S01]  /*06b0*/  ISETP.GE.U32.AND P1, PT, R19, R52, PT ;  /* 0x000000341300720c */ /* 0x000fe20003f26070 */
[----:B0-----:R-:W0:Y:S01]  /*06c0*/  F2I.FTZ.U32.TRUNC.NTZ R3, R18 ;  /* 0x0000001200037305 */ /* 0x001e22000021f000 */
[----:B------:R-:W1:Y:S01]  /*06d0*/  S2UR UR7, SR_CTAID.Y ;  /* 0x00000000000779c3 */ /* 0x000e620000002600 */
[----:B------:R-:W-:-:S07]  /*06e0*/  ISETP.NE.U32.AND P0, PT, R52, RZ, PT ;  /* 0x000000ff3400720c */ /* 0x000fce0003f05070 */
[----:B------:R-:W1:Y:S03]  /*06f0*/  LDC R2, c[0x0][0x374] ;  /* 0x0000dd00ff027b82 */ /* 0x000e660000000800 */
[----:B------:R-:W-:Y:S02]  /*0700*/  @P1 VIADD R49, R49, 0x1 ;  /* 0x0000000131311836 */ /* 0x000fe40000000000 */
[----:B0-----:R-:W-:-:S03]  /*0710*/  IMAD.MOV R9, RZ, RZ, -R3 ;  /* 0x000000ffff097224 */ /* 0x001fc600078e0a03 */
[----:B------:R-:W-:Y:S01]  /*0720*/  SEL R49, R6, R49, !P0 ;  /* 0x0000003106317207 */ /* 0x000fe20004000000 */
[----:B------:R-:W-:-:S04]  /*0730*/  IMAD R9, R9, R0, RZ ;  /* 0x0000000009097224 */ /* 0x000fc800078e02ff */
[----:B------:R-:W-:Y:S01]  /*0740*/  IMAD.MOV R7, RZ, RZ, -R49 ;  /* 0x000000ffff077224 */ /* 0x000fe200078e0a31 */
[----:B-1----:R-:W-:Y:S02]  /*0750*/  ISETP.LE.U32.AND P1, PT, R2, UR7, PT ;  /* 0x0000000702007c0c */ /* 0x002fe4000bf23070 */
[----:B------:R-:W-:-:S05]  /*0760*/  MOV R2, RZ ;  /* 0x000000ff00027202 */ /* 0x000fca0000000f00 */
[----:B------:R-:W-:-:S04]  /*0770*/  IMAD.HI.U32 R2, R3, R9, R2 ;  /* 0x0000000903027227 */ /* 0x000fc800078e0002 */
[----:B------:R-:W-:Y:S02]  /*0780*/  IMAD R3, R52, R7, R51 ;  /* 0x0000000734037224 */ /* 0x000fe400078e0233 */
[----:B---3--:R-:W-:Y:S05]  /*0790*/  @P1 EXIT ;  /* 0x000000000000194d */ /* 0x008fea0003800000 */
[C---:B------:R-:W-:Y:S01]  /*07a0*/  IMAD.HI.U32 R7, R2.reuse, R51, RZ ;  /* 0x0000003302077227 */ /* 0x040fe200078e00ff */
[----:B------:R-:W0:Y:S01]  /*07b0*/  S2R R61, SR_CTAID.X ;  /* 0x00000000003d7919 */ /* 0x000e220000002500 */
[----:B------:R-:W-:Y:S01]  /*07c0*/  BSSY.RECONVERGENT B0, `(.L_x_48030) ;  /* 0x0000097000007945 */ /* 0x000fe20003800200 */
[----:B------:R-:W-:Y:S01]  /*07d0*/  LOP3.LUT R46, R51, 0x1f, RZ, 0xc0, !PT ;  /* 0x0000001f332e7812 */ /* 0x000fe200078ec0ff */
[----:B------:R-:W-:-:S04]  /*07e0*/  IMAD.HI.U32 R2, R2, R3, RZ ;  /* 0x0000000302027227 */ /* 0x000fc800078e00ff */
[----:B------:R-:W-:Y:S02]  /*07f0*/  IMAD.MOV R9, RZ, RZ, -R7 ;  /* 0x000000ffff097224 */ /* 0x000fe400078e0a07 */
[----:B------:R-:W-:-:S04]  /*0800*/  IMAD.HI.U32 R5, R5, R50, RZ ;  /* 0x0000003205057227 */ /* 0x000fc800078e00ff */
[----:B------:R-:W-:Y:S02]  /*0810*/  IMAD.MOV R7, RZ, RZ, -R2 ;  /* 0x000000ffff077224 */ /* 0x000fe400078e0a02 */
[----:B------:R-:W-:Y:S02]  /*0820*/  IMAD.MOV R11, RZ, RZ, -R5 ;  /* 0x000000ffff0b7224 */ /* 0x000fe400078e0a05 */
[C---:B------:R-:W-:Y:S02]  /*0830*/  IMAD R9, R0.reuse, R9, R51 ;  /* 0x0000000900097224 */ /* 0x040fe400078e0233 */
[----:B------:R-:W-:Y:S02]  /*0840*/  IMAD R3, R0, R7, R3 ;  /* 0x0000000700037224 */ /* 0x000fe400078e0203 */
[----:B------:R-:W-:Y:S01]  /*0850*/  IMAD R7, R52, R11, R50 ;  /* 0x0000000b34077224 */ /* 0x000fe200078e0232 */
[-C--:B------:R-:W-:Y:S02]  /*0860*/  ISETP.GE.U32.AND P3, PT, R9, R0.reuse, PT ;  /* 0x000000000900720c */ /* 0x080fe40003f66070 */
[----:B------:R-:W-:-:S02]  /*0870*/  ISETP.GE.U32.AND P1, PT, R3, R0, PT ;  /* 0x000000000300720c */ /* 0x000fc40003f26070 */
[----:B------:R-:W-:-:S09]  /*0880*/  ISETP.GE.U32.AND P2, PT, R7, R52, PT ;  /* 0x000000340700720c */ /* 0x000fd20003f46070 */
[--C-:B------:R-:W-:Y:S01]  /*0890*/  @P3 IMAD.IADD R9, R9, 0x1, -R0.reuse ;  /* 0x0000000109093824 */ /* 0x100fe200078e0a00 */
[----:B------:R-:W-:Y:S01]  /*08a0*/  ISETP.NE.U32.AND P3, PT, R0, RZ, PT ;  /* 0x000000ff0000720c */ /* 0x000fe20003f65070 */
[----:B------:R-:W-:Y:S02]  /*08b0*/  @P1 IMAD.IADD R3, R3, 0x1, -R0 ;  /* 0x0000000103031824 */ /* 0x000fe400078e0a00 */
[----:B------:R-:W-:Y:S01]  /*08c0*/  @P2 IMAD.IADD R7, R7, 0x1, -R52 ;  /* 0x0000000107072824 */ /* 0x000fe200078e0a34 */
[-C--:B------:R-:W-:Y:S01]  /*08d0*/  ISETP.GE.U32.AND P6, PT, R9, R0.reuse, PT ;  /* 0x000000000900720c */ /* 0x080fe20003fc6070 */
[----:B------:R-:W-:Y:S01]  /*08e0*/  @P1 VIADD R2, R2, 0x1 ;  /* 0x0000000102021836 */ /* 0x000fe20000000000 */
[----:B------:R-:W-:Y:S01]  /*08f0*/  ISETP.GE.U32.AND P4, PT, R3, R0, PT ;  /* 0x000000000300720c */ /* 0x000fe20003f86070 */
[----:B------:R-:W-:Y:S01]  /*0900*/  @P2 VIADD R5, R5, 0x1 ;  /* 0x0000000105052836 */ /* 0x000fe20000000000 */
[----:B------:R-:W-:Y:S02]  /*0910*/  ISETP.GE.U32.AND P5, PT, R7, R52, PT ;  /* 0x000000340700720c */ /* 0x000fe40003fa6070 */
[----:B------:R-:W-:-:S02]  /*0920*/  ISETP.GT.U32.AND P1, PT, R51, 0x7f, PT ;  /* 0x0000007f3300780c */ /* 0x000fc40003f24070 */
[----:B------:R-:W-:-:S05]  /*0930*/  LOP3.LUT R3, RZ, R0, RZ, 0x33, !PT ;  /* 0x00000000ff037212 */ /* 0x000fca00078e33ff */
[----:B------:R-:W-:Y:S02]  /*0940*/  @P6 IADD3 R9, PT, PT, R9, -R0, RZ ;  /* 0x8000000009096210 */ /* 0x000fe40007ffe0ff */
[----:B------:R-:W-:Y:S02]  /*0950*/  @P4 VIADD R2, R2, 0x1 ;  /* 0x0000000102024836 */ /* 0x000fe40000000000 */
[----:B------:R-:W-:Y:S01]  /*0960*/  @P5 VIADD R5, R5, 0x1 ;  /* 0x0000000105055836 */ /* 0x000fe20000000000 */
[C---:B------:R-:W-:Y:S02]  /*0970*/  SEL R45, R3.reuse, R9, !P3 ;  /* 0x00000009032d7207 */ /* 0x040fe40005800000 */
[----:B------:R-:W-:Y:S02]  /*0980*/  SEL R48, R3, R2, !P3 ;  /* 0x0000000203307207 */ /* 0x000fe40005800000 */
[----:B------:R-:W-:Y:S01]  /*0990*/  SEL R47, R6, R5, !P0 ;  /* 0x00000005062f7207 */ /* 0x000fe20004000000 */
[----:B------:R-:W-:Y:S01]  /*09a0*/  IMAD.SHL.U32 R45, R45, 0x10, RZ ;  /* 0x000000102d2d7824 */ /* 0x000fe200078e00ff */
[----:B------:R-:W-:Y:S01]  /*09b0*/  LOP3.LUT R44, R48, 0xf, RZ, 0xc0, !PT ;  /* 0x0000000f302c7812 */ /* 0x000fe200078ec0ff */
        /* <DEDUP_REMOVED lines=23> */
[-C--:B------:R-:W-:Y:S02]  /*0b30*/  ISETP.GE.U32.AND P1, PT, R5, R50.reuse, PT ;  /* 0x000000320500720c */ /* 0x080fe40003f26070 */
[----:B------:R-:W0:Y:S11]  /*0b40*/  LDC R5, c[0x0][0x388] ;  /* 0x0000e200ff057b82 */ /* 0x000e360000000800 */
[----:B------:R-:W-:Y:S01]  /*0b50*/  @P1 VIADD R8, R8, 0x1 ;  /* 0x0000000108081836 */ /* 0x000fe20000000000 */
[----:B------:R-:W-:-:S05]  /*0b60*/  @!P2 LOP3.LUT R8, RZ, R50, RZ, 0x33, !PT ;  /* 0x00000032ff08a212 */ /* 0x000fca00078e33ff */
[----:B------:R-:W-:-:S05]  /*0b70*/  IMAD.IADD R3, R7, 0x1, R8 ;  /* 0x0000000107037824 */ /* 0x000fca00078e0208 */
[C---:B------:R-:W-:Y:S02]  /*0b80*/  LOP3.LUT R2, R3.reuse, 0x3, RZ, 0xc0, !PT ;  /* 0x0000000303027812 */ /* 0x040fe400078ec0ff */
[C---:B------:R-:W-:Y:S02]  /*0b90*/  ISETP.GE.U32.AND P3, PT, R3.reuse, 0x3, PT ;  /* 0x000000030300780c */ /* 0x040fe40003f66070 */
[C---:B------:R-:W-:Y:S02]  /*0ba0*/  ISETP.NE.AND P2, PT, R2.reuse, 0x3, PT ;  /* 0x000000030200780c */ /* 0x040fe40003f45270 */
[C---:B------:R-:W-:Y:S01]  /*0bb0*/  ISETP.GE.U32.AND P0, PT, R3.reuse, 0x3, PT ;  /* 0x000000030300780c */ /* 0x040fe20003f06070 */
[----:B------:R-:W-:Y:S01]  /*0bc0*/  VIADD R3, R3, 0x1 ;  /* 0x0000000103037836 */ /* 0x000fe20000000000 */
[----:B------:R-:W-:Y:S01]  /*0bd0*/  ISETP.NE.AND P1, PT, R2, 0x3, PT ;  /* 0x000000030200780c */ /* 0x000fe20003f25270 */
[----:B------:R-:W-:-:S03]  /*0be0*/  IMAD.SHL.U32 R2, R61, 0x80, RZ ;  /* 0x000000803d027824 */ /* 0x000fc600078e00ff */
[----:B------:R-:W-:Y:S01]  /*0bf0*/  LOP3.LUT R16, R3, 0x3, RZ, 0xc0, !PT ;  /* 0x0000000303107812 */ /* 0x000fe200078ec0ff */
[----:B0-----:R-:W-:-:S04]  /*0c00*/  IMAD R5, R5, UR7, R2 ;  /* 0x0000000705057c24 */ /* 0x001fc8000f8e0202 */
[----:B------:R-:W-:Y:S05]  /*0c10*/  @!P2 BRA `(.L_x_48033) ;  /* 0x000000000040a947 */ /* 0x000fea0003800000 */
[----:B------:R-:W0:Y:S01]  /*0c20*/  S2R R9, SR_CgaCtaId ;  /* 0x0000000000097919 */ /* 0x000e220000008800 */
[----:B------:R-:W-:Y:S01]  /*0c30*/  MOV R2, 0x400 ;  /* 0x0000040000027802 */ /* 0x000fe20000000f00 */
[----:B------:R-:W-:Y:S01]  /*0c40*/  IMAD.MOV.U32 R6, RZ, RZ, RZ ;  /* 0x000000ffff067224 */ /* 0x000fe200078e00ff */
[----:B------:R-:W-:-:S03]  /*0c50*/  MOV R12, R51 ;  /* 0x00000033000c7202 */ /* 0x000fc60000000f00 */
[----:B------:R-:W-:-:S05]  /*0c60*/  VIADD R2, R2, 0x1080 ;  /* 0x0000108002027836 */ /* 0x000fca0000000000 */
[----:B0-----:R-:W-:-:S07]  /*0c70*/  LEA R9, R9, R2, 0x18 ;  /* 0x0000000209097211 */ /* 0x001fce00078ec0ff */
.L_x_48034:
        /* <DEDUP_REMOVED lines=10> */
.L_x_48033:
[----:B------:R-:W-:Y:S05]  /*0d20*/  BSYNC.RECONVERGENT B1 ;  /* 0x0000000000017941 */ /* 0x000fea0003800200 */
.L_x_48032:
[----:B------:R-:W-:Y:S04]  /*0d30*/  BSSY.RECONVERGENT B1, `(.L_x_48035) ;  /* 0x000001f000017945 */ /* 0x000fe80003800200 */
[----:B------:R-:W-:Y:S05]  /*0d40*/  @!P3 BRA `(.L_x_48036) ;  /* 0x000000000074b947 */ /* 0x000fea0003800000 */
[----:B------:R-:W1:Y:S01]  /*0d50*/  S2R R3, SR_CgaCtaId ;  /* 0x0000000000037919 */ /* 0x000e620000008800 */
[----:B0-----:R-:W-:Y:S01]  /*0d60*/  MOV R2, 0x400 ;  /* 0x0000040000027802 */ /* 0x001fe20000000f00 */
[----:B------:R-:W-:-:S04]  /*0d70*/  IMAD.SHL.U32 R13, R50, 0x4, RZ ;  /* 0x00000004320d7824 */ /* 0x000fc800078e00ff */
[----:B------:R-:W-:-:S05]  /*0d80*/  VIADD R2, R2, 0x1080 ;  /* 0x0000108002027836 */ /* 0x000fca0000000000 */
[----:B-1----:R-:W-:-:S07]  /*0d90*/  LEA R19, R3, R2, 0x18 ;  /* 0x0000000203137211 */ /* 0x002fce00078ec0ff */
.L_x_48037:
[----:B-1----:R-:W0:Y:S01]  /*0da0*/  LDC.64 R2, c[0x0][0x390] ;  /* 0x0000e400ff027b82 */ /* 0x002e220000000a00 */
[----:B------:R-:W-:-:S04]  /*0db0*/  IMAD.IADD R11, R5, 0x1, R12 ;  /* 0x00000001050b7824 */ /* 0x000fc800078e020c */
[----:B0-----:R-:W-:-:S03]  /*0dc0*/  IMAD.WIDE R10, R11, 0x4, R2 ;  /* 0x000000040b0a7825 */ /* 0x001fc600078e0202 */
        /* <DEDUP_REMOVED lines=21> */
.L_x_48036:
[----:B------:R-:W-:Y:S05]  /*0f20*/  BSYNC.RECONVERGENT B1 ;  /* 0x0000000000017941 */ /* 0x000fea0003800200 */
.L_x_48035:
[----:B------:R-:W-:Y:S01]  /*0f30*/  BSSY.RECONVERGENT B1, `(.L_x_48038) ;  /* 0x000000f000017945 */ /* 0x000fe20003800200 */
[----:B------:R-:W-:-:S03]  /*0f40*/  IMAD.MOV.U32 R3, RZ, RZ, R51 ;  /* 0x000000ffff037224 */ /* 0x000fc600078e0033 */
[----:B------:R-:W-:Y:S05]  /*0f50*/  @!P1 BRA `(.L_x_48039) ;  /* 0x0000000000309947 */ /* 0x000fea0003800000 */
[----:B0-----:R-:W0:Y:S01]  /*0f60*/  S2R R7, SR_CgaCtaId ;  /* 0x0000000000077919 */ /* 0x001e220000008800 */
[----:B-1----:R-:W-:Y:S01]  /*0f70*/  MOV R2, 0x400 ;  /* 0x0000040000027802 */ /* 0x002fe20000000f00 */
[----:B------:R-:W-:Y:S02]  /*0f80*/  HFMA2 R5, -RZ, RZ, 0, 0 ;  /* 0x00000000ff057431 */ /* 0x000fe400000001ff */
[----:B------:R-:W-:Y:S02]  /*0f90*/  IMAD.MOV.U32 R3, RZ, RZ, R51 ;  /* 0x000000ffff037224 */ /* 0x000fe400078e0033 */
[----:B------:R-:W-:-:S05]  /*0fa0*/  VIADD R2, R2, 0x1280 ;  /* 0x0000128002027836 */ /* 0x000fca0000000000 */
[----:B0-----:R-:W-:-:S07]  /*0fb0*/  LEA R2, R7, R2, 0x18 ;  /* 0x0000000207027211 */ /* 0x001fce00078ec0ff */
.L_x_48040:
[----:B------:R-:W-:Y:S02]  /*0fc0*/  IMAD R6, R3, 0x4, R2 ;  /* 0x0000000403067824 */ /* 0x000fe400078e0202 */
[----:B------:R-:W-:Y:S02]  /*0fd0*/  VIADD R5, R5, 0x1 ;  /* 0x0000000105057836 */ /* 0x000fe40000000000 */
[----:B------:R-:W-:Y:S01]  /*0fe0*/  IMAD.IADD R3, R50, 0x1, R3 ;  /* 0x0000000132037824 */ /* 0x000fe200078e0203 */
[----:B------:R2:W-:Y:S02]  /*0ff0*/  STS [R6], RZ ;  /* 0x000000ff06007388 */ /* 0x0005e40000000800 */
[----:B------:R-:W-:-:S13]  /*1000*/  ISETP.NE.AND P1, PT, R5, R16, PT ;  /* 0x000000100500720c */ /* 0x000fda0003f25270 */
[----:B--2---:R-:W-:Y:S05]  /*1010*/  @P1 BRA `(.L_x_48040) ;  /* 0xfffffffc00e81947 */ /* 0x004fea000383ffff */
.L_x_48039:
[----:B------:R-:W-:Y:S05]  /*1020*/  BSYNC.RECONVERGENT B1 ;  /* 0x0000000000017941 */ /* 0x000fea0003800200 */
.L_x_48038:
[----:B------:R-:W-:Y:S05]  /*1030*/  @!P0 BRA `(.L_x_48031) ;  /* 0x00000000003c8947 */ /* 0x000fea0003800000 */
[----:B------:R-:W2:Y:S01]  /*1040*/  S2R R5, SR_CgaCtaId ;  /* 0x0000000000057919 */ /* 0x000ea20000008800 */
[----:B01----:R-:W-:-:S05]  /*1050*/  MOV R2, 0x400 ;  /* 0x0000040000027802 */ /* 0x003fca0000000f00 */
[----:B------:R-:W-:-:S05]  /*1060*/  VIADD R2, R2, 0x1280 ;  /* 0x0000128002027836 */ /* 0x000fca0000000000 */
[----:B--2---:R-:W-:-:S07]  /*1070*/  LEA R6, R5, R2, 0x18 ;  /* 0x0000000205067211 */ /* 0x004fce00078ec0ff */
.L_x_48041:
        /* <DEDUP_REMOVED lines=11> */
.L_x_48031:
[----:B------:R-:W-:Y:S05]  /*1130*/  BSYNC.RECONVERGENT B0 ;  /* 0x0000000000007941 */ /* 0x000fea0003800200 */
.L_x_48030:
[----:B------:R-:W-:Y:S01]  /*1140*/  BAR.SYNC.DEFER_BLOCKING 0x0 ;  /* 0x0000000000007b1d */ /* 0x000fe20000010000 */
[----:B------:R-:W-:-:S13]  /*1150*/  ISETP.GE.AND P0, PT, R53, 0x1, PT ;  /* 0x000000013500780c */ /* 0x000fda0003f06270 */
[----:B------:R-:W-:Y:S05]  /*1160*/  @!P0 BRA `(.L_x_48042) ;  /* 0x0000004c00b08947 */ /* 0x000fea0003800000 */
        /* <DEDUP_REMOVED lines=8> */
[----:B------:R-:W-:Y:S01]  /*11f0*/  VIADD R55, R44, 0xf ;  /* 0x0000000f2c377836 */ /* 0x000fe20000000000 */
[----:B------:R-:W-:Y:S01]  /*1200*/  IADD3 R23, PT, PT, R48, 0xa, RZ ;  /* 0x0000000a30177810 */ /* 0x000fe20007ffe0ff */
[C---:B--2---:R-:W-:Y:S01]  /*1210*/  VIADD R5, R44.reuse, 0x5 ;  /* 0x000000052c057836 */ /* 0x044fe20000000000 */
[-C--:B------:R-:W-:Y:S01]  /*1220*/  ISETP.GE.AND P0, PT, R3, R54.reuse, PT ;  /* 0x000000360300720c */ /* 0x080fe20003f06270 */
[C---:B------:R-:W-:Y:S01]  /*1230*/  VIADD R41, R44.reuse, 0x2 ;  /* 0x000000022c297836 */ /* 0x040fe20000000000 */
[-C--:B------:R-:W-:Y:S01]  /*1240*/  ISETP.GE.AND P2, PT, R55, R54.reuse, PT ;  /* 0x000000363700720c */ /* 0x080fe20003f46270 */
[----:B------:R-:W-:Y:S01]  /*1250*/  VIADD R39, R44, 0x4 ;  /* 0x000000042c277836 */ /* 0x000fe20000000000 */
[----:B------:R-:W-:Y:S01]  /*1260*/  SEL R42, R54, RZ, P0 ;  /* 0x000000ff362a7207 */ /* 0x000fe20000000000 */
[----:B------:R-:W-:Y:S01]  /*1270*/  VIADD R37, R44, 0x6 ;  /* 0x000000062c257836 */ /* 0x000fe20000000000 */
[----:B01----:R-:W-:Y:S01]  /*1280*/  SEL R2, R54, RZ, P2 ;  /* 0x000000ff36027207 */ /* 0x003fe20001000000 */
[C---:B------:R-:W-:Y:S01]  /*1290*/  VIADD R33, R44.reuse, 0xa ;  /* 0x0000000a2c217836 */ /* 0x040fe20000000000 */
[-C--:B------:R-:W-:Y:S01]  /*12a0*/  ISETP.GE.AND P2, PT, R5, R54.reuse, PT ;  /* 0x000000360500720c */ /* 0x080fe20003f46270 */
[----:B------:R-:W-:Y:S01]  /*12b0*/  IMAD.IADD R42, R3, 0x1, -R42 ;  /* 0x00000001032a7824 */ /* 0x000fe200078e0a2a */
[----:B------:R-:W-:Y:S01]  /*12c0*/  IADD3 R3, PT, PT, R44, 0x3, RZ ;  /* 0x000000032c037810 */ /* 0x000fe20007ffe0ff */
[----:B------:R-:W-:Y:S01]  /*12d0*/  IMAD.IADD R55, R55, 0x1, -R2 ;  /* 0x0000000137377824 */ /* 0x000fe200078e0a02 */
[----:B------:R-:W-:Y:S01]  /*12e0*/  SEL R38, R54, RZ, P2 ;  /* 0x000000ff36267207 */ /* 0x000fe20001000000 */
[C---:B------:R-:W-:Y:S01]  /*12f0*/  VIADD R29, R44.reuse, 0xc ;  /* 0x0000000c2c1d7836 */ /* 0x040fe20000000000 */
[-C--:B------:R-:W-:Y:S01]  /*1300*/  ISETP.GE.AND P0, PT, R3, R54.reuse, PT ;  /* 0x000000360300720c */ /* 0x080fe20003f06270 */
[----:B------:R-:W-:Y:S01]  /*1310*/  VIADD R27, R44, 0xe ;  /* 0x0000000e2c1b7836 */ /* 0x000fe20000000000 */
[-C--:B------:R-:W-:Y:S01]  /*1320*/  ISETP.GE.AND P1, PT, R41, R54.reuse, PT ;  /* 0x000000362900720c */ /* 0x080fe20003f26270 */
[----:B------:R-:W-:Y:S01]  /*1330*/  IMAD.IADD R38, R5, 0x1, -R38 ;  /* 0x0000000105267824 */ /* 0x000fe200078e0a26 */
[----:B------:R-:W-:Y:S01]  /*1340*/  SEL R40, R54, RZ, P0 ;  /* 0x000000ff36287207 */ /* 0x000fe20000000000 */
[----:B------:R-:W-:Y:S01]  /*1350*/  VIADD R5, R44, 0x9 ;  /* 0x000000092c057836 */ /* 0x000fe20000000000 */
[----:B------:R-:W-:Y:S01]  /*1360*/  SEL R0, R54, RZ, P1 ;  /* 0x000000ff36007207 */ /* 0x000fe20000800000 */
[----:B------:R-:W-:Y:S01]  /*1370*/  VIADD R59, R48, 0x1 ;  /* 0x00000001303b7836 */ /* 0x000fe20000000000 */
[-C--:B------:R-:W-:Y:S01]  /*1380*/  ISETP.GE.AND P1, PT, R39, R54.reuse, PT ;  /* 0x000000362700720c */ /* 0x080fe20003f26270 */
        /* <DEDUP_REMOVED lines=19> */
[----:B------:R-:W-:Y:S01]  /*14c0*/  IADD3 R5, PT, PT, R44, 0xd, RZ ;  /* 0x0000000d2c057810 */ /* 0x000fe20007ffe0ff */
[----:B------:R-:W-:Y:S01]  /*14d0*/  IMAD.IADD R37, R37, 0x1, -R2 ;  /* 0x0000000125257824 */ /* 0x000fe200078e0a02 */
[----:B------:R-:W-:Y:S01]  /*14e0*/  SEL R0, R54, RZ, P1 ;  /* 0x000000ff36007207 */ /* 0x000fe20000800000 */
[----:B------:R-:W-:Y:S01]  /*14f0*/  VIADD R21, R48, 0xc ;  /* 0x0000000c30157836 */ /* 0x000fe20000000000 */
[-C--:B------:R-:W-:Y:S01]  /*1500*/  ISETP.GE.AND P0, PT, R3, R54.reuse, PT ;  /* 0x000000360300720c */ /* 0x080fe20003f06270 */
[----:B------:R-:W-:Y:S01]  /*1510*/  BSSY B1, `(.L_x_48044) ;  /* 0x0000174000017945 */ /* 0x000fe20003800000 */
[C---:B------:R-:W-:Y:S01]  /*1520*/  SEL R2, R54.reuse, RZ, P3 ;  /* 0x000000ff36027207 */ /* 0x040fe20001800000 */
[----:B------:R-:W-:Y:S01]  /*1530*/  IMAD.IADD R35, R35, 0x1, -R0 ;  /* 0x0000000123237824 */ /* 0x000fe200078e0a00 */
[----:B------:R-:W-:Y:S01]  /*1540*/  SEL R32, R54, RZ, P0 ;  /* 0x000000ff36207207 */ /* 0x000fe20000000000 */
[----:B------:R-:W-:Y:S01]  /*1550*/  IMAD.MOV.U32 R26, RZ, RZ, RZ ;  /* 0x000000ffff1a7224 */ /* 0x000fe200078e00ff */
[-C--:B------:R-:W-:Y:S01]  /*1560*/  ISETP.GE.AND P1, PT, R29, R54.reuse, PT ;  /* 0x000000361d00720c */ /* 0x080fe20003f26270 */
[----:B------:R-:W-:Y:S01]  /*1570*/  IMAD.IADD R33, R33, 0x1, -R2 ;  /* 0x0000000121217824 */ /* 0x000fe200078e0a02 */
[-C--:B------:R-:W-:Y:S01]  /*1580*/  ISETP.GE.AND P2, PT, R5, R54.reuse, PT ;  /* 0x000000360500720c */ /* 0x080fe20003f46270 */
[----:B------:R-:W-:Y:S01]  /*1590*/  IMAD.IADD R32, R3, 0x1, -R32 ;  /* 0x0000000103207824 */ /* 0x000fe200078e0a20 */
[----:B------:R-:W-:-:S02]  /*15a0*/  ISETP.GE.AND P3, PT, R27, R54, PT ;  /* 0x000000361b00720c */ /* 0x000fc40003f66270 */
        /* <DEDUP_REMOVED lines=15> */
.L_x_48096:
        /* <DEDUP_REMOVED lines=20> */
.L_x_48045:
        /* <DEDUP_REMOVED lines=8> */
.L_x_48046:
        /* <DEDUP_REMOVED lines=10> */
.L_x_48047:
        /* <DEDUP_REMOVED lines=10> */
.L_x_48048:
        /* <DEDUP_REMOVED lines=10> */
.L_x_48049:
        /* <DEDUP_REMOVED lines=10> */
.L_x_48050:
[----:B------:R-:W-:Y:S02]  /*1ae0*/  P2R R19, PR, RZ, 0x1 ;  /* 0x00000001ff137803 */ /* 0x000fe40000000000 */
[----:B------:R-:W-:-:S04]  /*1af0*/  ISETP.GE.AND P0, PT, R54, 0x8, PT ;  /* 0x000000083600780c */ /* 0x000fc80003f06270 */
[----:B------:R-:W-:Y:S02]  /*1b00*/  P2R R30, PR, RZ, 0x1 ;  /* 0x00000001ff1e7803 */ /* 0x000fe40000000000 */
[----:B------:R-:W-:Y:S01]  /*1b10*/  ISETP.NE.AND P0, PT, R19, RZ, PT ;  /* 0x000000ff1300720c */ /* 0x000fe20003f05270 */
        /* <DEDUP_REMOVED lines=10> */
.L_x_48051:
        /* <DEDUP_REMOVED lines=13> */
.L_x_48052:
        /* <DEDUP_REMOVED lines=14> */
.L_x_48053:
        /* <DEDUP_REMOVED lines=13> */
.L_x_48054:
        /* <DEDUP_REMOVED lines=13> */
.L_x_48055:
        /* <DEDUP_REMOVED lines=13> */
.L_x_48056:
        /* <DEDUP_REMOVED lines=13> */
.L_x_48057:
        /* <DEDUP_REMOVED lines=15> */
.L_x_48058:
        /* <DEDUP_REMOVED lines=15> */
.L_x_48059:
        /* <DEDUP_REMOVED lines=15> */
.L_x_48060:
        /* <DEDUP_REMOVED lines=12> */
[----:B------:R5:W1:Y:S02]  /*2440*/  F2I.FTZ.U32.TRUNC.NTZ R19, R57 ;  /* 0x0000003900137305 */ /* 0x000a64000021f000 */
[----:B-----5:R-:W5:Y:S01]  /*2450*/  S2R R57, SR_CgaCtaId ;  /* 0x0000000000397919 */ /* 0x020f620000008800 */
        /* <DEDUP_REMOVED lines=21> */
.L_x_48095:
[----:B-1----:R-:W-:Y:S02]  /*25b0*/  IMAD R60, R18, 0x84, R19 ;  /* 0x00000084123c7824 */ /* 0x002fe400078e0213 */
[----:B------:R-:W-:-:S04]  /*25c0*/  IMAD.MOV.U32 R58, RZ, RZ, RZ ;  /* 0x000000ffff3a7224 */ /* 0x000fc800078e00ff */
[----:B------:R-:W1:Y:S01]  /*25d0*/  LDS R60, [R60] ;  /* 0x000000003c3c7984 */ /* 0x000e620000000800 */
[----:B0-----:R-:W-:Y:S05]  /*25e0*/  @!P0 BRA `(.L_x_48063) ;  /* 0x0000000000108947 */ /* 0x001fea0003800000 */
[----:B------:R-:W-:-:S03]  /*25f0*/  UMOV UR4, 0xffffffff ;  /* 0xffffffff00047882 */ /* 0x000fc60000000000 */
[----:B------:R-:W-:Y:S05]  /*2600*/  BRA.DIV UR4, `(.L_x_48064) ;  /* 0x0000004a04287947 */ /* 0x000fea000b800000 */
[----:B-1----:R1:W0:Y:S02]  /*2610*/  SHFL.IDX PT, R31, R60, R20, R43 ;  /* 0x000000143c1f7389 */ /* 0x00222400000e002b */
.L_x_48208:
[----:B0-----:R-:W-:-:S07]  /*2620*/  IMAD R58, R16, R31, RZ ;  /* 0x0000001f103a7224 */ /* 0x001fce00078e02ff */
.L_x_48063:
[----:B------:R-:W-:Y:S05]  /*2630*/  @!P1 BRA `(.L_x_48065) ;  /* 0x0000000000109947 */ /* 0x000fea0003800000 */
[----:B------:R-:W-:-:S03]  /*2640*/  UMOV UR4, 0xffffffff ;  /* 0xffffffff00047882 */ /* 0x000fc60000000000 */
[----:B------:R-:W-:Y:S05]  /*2650*/  BRA.DIV UR4, `(.L_x_48066) ;  /* 0x0000004a04347947 */ /* 0x000fea000b800000 */
[----:B-1----:R1:W0:Y:S02]  /*2660*/  SHFL.IDX PT, R31, R60, R42, R43 ;  /* 0x0000002a3c1f7389 */ /* 0x00222400000e002b */
.L_x_48211:
[----:B0-----:R-:W-:-:S07]  /*2670*/  IMAD R58, R15, R31, R58 ;  /* 0x0000001f0f3a7224 */ /* 0x001fce00078e023a */
.L_x_48065:
[----:B------:R-:W-:Y:S05]  /*2680*/  @!P2 BRA `(.L_x_48067) ;  /* 0x000000000010a947 */ /* 0x000fea0003800000 */
[----:B------:R-:W-:-:S03]  /*2690*/  UMOV UR4, 0xffffffff ;  /* 0xffffffff00047882 */ /* 0x000fc60000000000 */
[----:B------:R-:W-:Y:S05]  /*26a0*/  BRA.DIV UR4, `(.L_x_48068) ;  /* 0x0000004a04407947 */ /* 0x000fea000b800000 */
[----:B-1----:R1:W0:Y:S02]  /*26b0*/  SHFL.IDX PT, R31, R60, R41, R43 ;  /* 0x000000293c1f7389 */ /* 0x00222400000e002b */
.L_x_48214:
[----:B0-2---:R-:W-:-:S07]  /*26c0*/  IMAD R58, R14, R31, R58 ;  /* 0x0000001f0e3a7224 */ /* 0x005fce00078e023a */
.L_x_48067:
[----:B------:R-:W-:Y:S05]  /*26d0*/  @!P3 BRA `(.L_x_48069) ;  /* 0x000000000010b947 */ /* 0x000fea0003800000 */
[----:B------:R-:W-:-:S03]  /*26e0*/  UMOV UR4, 0xffffffff ;  /* 0xffffffff00047882 */ /* 0x000fc60000000000 */
[----:B------:R-:W-:Y:S05]  /*26f0*/  BRA.DIV UR4, `(.L_x_48070) ;  /* 0x0000004a044c7947 */ /* 0x000fea000b800000 */
[----:B-1----:R1:W0:Y:S02]  /*2700*/  SHFL.IDX PT, R31, R60, R40, R43 ;  /* 0x000000283c1f7389 */ /* 0x00222400000e002b */
.L_x_48217:
[----:B0--3--:R-:W-:-:S07]  /*2710*/  IMAD R58, R13, R31, R58 ;  /* 0x0000001f0d3a7224 */ /* 0x009fce00078e023a */
.L_x_48069:
[----:B------:R-:W-:Y:S05]  /*2720*/  @!P4 BRA `(.L_x_48071) ;  /* 0x000000000010c947 */ /* 0x000fea0003800000 */
[----:B------:R-:W-:-:S03]  /*2730*/  UMOV UR4, 0xffffffff ;  /* 0xffffffff00047882 */ /* 0x000fc60000000000 */
[----:B------:R-:W-:Y:S05]  /*2740*/  BRA.DIV UR4, `(.L_x_48072) ;  /* 0x0000004a04587947 */ /* 0x000fea000b800000 */
[----:B-1----:R1:W0:Y:S02]  /*2750*/  SHFL.IDX PT, R31, R60, R39, R43 ;  /* 0x000000273c1f7389 */ /* 0x00222400000e002b */
.L_x_48220:
[----:B0---4-:R-:W-:-:S07]  /*2760*/  IMAD R58, R12, R31, R58 ;  /* 0x0000001f0c3a7224 */ /* 0x011fce00078e023a */
.L_x_48071:
[----:B------:R-:W-:Y:S05]  /*2770*/  @!P5 BRA `(.L_x_48073) ;  /* 0x000000000010d947 */ /* 0x000fea0003800000 */
[----:B------:R-:W-:-:S03]  /*2780*/  UMOV UR4, 0xffffffff ;  /* 0xffffffff00047882 */ /* 0x000fc60000000000 */
[----:B------:R-:W-:Y:S05]  /*2790*/  BRA.DIV UR4, `(.L_x_48074) ;  /* 0x0000004a04647947 */ /* 0x000fea000b800000 */
[----:B-1----:R1:W0:Y:S02]  /*27a0*/  SHFL.IDX PT, R31, R60, R38, R43 ;  /* 0x000000263c1f7389 */ /* 0x00222400000e002b */
.L_x_48223:
[----:B0-----:R-:W-:-:S07]  /*27b0*/  IMAD R58, R11, R31, R58 ;  /* 0x0000001f0b3a7224 */ /* 0x001fce00078e023a */
.L_x_48073:
[----:B------:R-:W5:Y:S02]  /*27c0*/  LDCU UR4, c[0x0][0x3ac] ;  /* 0x00007580ff0477ac */ /* 0x000f640008000800 */
[----:B-----5:R-:W-:-:S05]  /*27d0*/  IMAD.U32 R54, RZ, RZ, UR4 ;  /* 0x00000004ff367e24 */ /* 0x020fca000f8e00ff */
[----:B------:R-:W-:-:S13]  /*27e0*/  ISETP.GE.AND P6, PT, R54, 0x7, PT ;  /* 0x000000073600780c */ /* 0x000fda0003fc6270 */
[----:B------:R-:W-:Y:S05]  /*27f0*/  @!P6 BRA `(.L_x_48075) ;  /* 0x000000000010e947 */ /* 0x000fea0003800000 */
[----:B------:R-:W-:-:S03]  /*2800*/  UMOV UR4, 0xffffffff ;  /* 0xffffffff00047882 */ /* 0x000fc60000000000 */
[----:B------:R-:W-:Y:S05]  /*2810*/  BRA.DIV UR4, `(.L_x_48076) ;  /* 0x0000004a04647947 */ /* 0x000fea000b800000 */
[----:B-1----:R1:W0:Y:S02]  /*2820*/  SHFL.IDX PT, R31, R60, R37, R43 ;  /* 0x000000253c1f7389 */ /* 0x00222400000e002b */
.L_x_48226:
[----:B0-----:R-:W-:-:S07]  /*2830*/  IMAD R58, R10, R31, R58 ;  /* 0x0000001f0a3a7224 */ /* 0x001fce00078e023a */
.L_x_48075:
[----:B------:R-:W-:-:S13]  /*2840*/  ISETP.GE.AND P6, PT, R54, 0x8, PT ;  /* 0x000000083600780c */ /* 0x000fda0003fc6270 */
[----:B------:R-:W-:Y:S05]  /*2850*/  @!P6 BRA `(.L_x_48077) ;  /* 0x000000000010e947 */ /* 0x000fea0003800000 */
[----:B------:R-:W-:-:S03]  /*2860*/  UMOV UR4, 0xffffffff ;  /* 0xffffffff00047882 */ /* 0x000fc60000000000 */
[----:B------:R-:W-:Y:S05]  /*2870*/  BRA.DIV UR4, `(.L_x_48078) ;  /* 0x0000004a046c7947 */ /* 0x000fea000b800000 */
[----:B-1----:R1:W0:Y:S02]  /*2880*/  SHFL.IDX PT, R31, R60, R36, R43 ;  /* 0x000000243c1f7389 */ /* 0x00222400000e002b */
.L_x_48229:
[----:B0-----:R-:W-:-:S07]  /*2890*/  IMAD R58, R9, R31, R58 ;  /* 0x0000001f093a7224 */ /* 0x001fce00078e023a */
.L_x_48077:
[----:B------:R-:W-:-:S13]  /*28a0*/  ISETP.GE.AND P6, PT, R54, 0x9, PT ;  /* 0x000000093600780c */ /* 0x000fda0003fc6270 */
[----:B------:R-:W-:Y:S05]  /*28b0*/  @!P6 BRA `(.L_x_48079) ;  /* 0x000000000010e947 */ /* 0x000fea0003800000 */
[----:B------:R-:W-:-:S03]  /*28c0*/  UMOV UR4, 0xffffffff ;  /* 0xffffffff00047882 */ /* 0x000fc60000000000 */
[----:B------:R-:W-:Y:S05]  /*28d0*/  BRA.DIV UR4, `(.L_x_48080) ;  /* 0x0000004a04747947 */ /* 0x000fea000b800000 */
[----:B-1----:R1:W0:Y:S02]  /*28e0*/  SHFL.IDX PT, R31, R60, R35, R43 ;  /* 0x000000233c1f7389 */ /* 0x00222400000e002b */
.L_x_48232:
[----:B0-----:R-:W-:-:S07]  /*28f0*/  IMAD R58, R8, R31, R58 ;  /* 0x0000001f083a7224 */ /* 0x001fce00078e023a */
.L_x_48079:
[----:B------:R-:W-:-:S13]  /*2900*/  ISETP.GE.AND P6, PT, R54, 0xa, PT ;  /* 0x0000000a3600780c */ /* 0x000fda0003fc6270 */
[----:B------:R-:W-:Y:S05]  /*2910*/  @!P6 BRA `(.L_x_48081) ;  /* 0x000000000010e947 */ /* 0x000fea0003800000 */
[----:B------:R-:W-:-:S03]  /*2920*/  UMOV UR4, 0xffffffff ;  /* 0xffffffff00047882 */ /* 0x000fc60000000000 */
[----:B------:R-:W-:Y:S05]  /*2930*/  BRA.DIV UR4, `(.L_x_48082) ;  /* 0x0000004a047c7947 */ /* 0x000fea000b800000 */
[----:B-1----:R1:W0:Y:S02]  /*2940*/  SHFL.IDX PT, R31, R60, R34, R43 ;  /* 0x000000223c1f7389 */ /* 0x00222400000e002b */
.L_x_48235:
[----:B0-----:R-:W-:-:S07]  /*2950*/  IMAD R58, R7, R31, R58 ;  /* 0x0000001f073a7224 */ /* 0x001fce00078e023a */
.L_x_48081:
[----:B------:R-:W-:-:S13]  /*2960*/  ISETP.GE.AND P6, PT, R54, 0xb, PT ;  /* 0x0000000b3600780c */ /* 0x000fda0003fc6270 */
[----:B------:R-:W-:Y:S05]  /*2970*/  @!P6 BRA `(.L_x_48083) ;  /* 0x000000000010e947 */ /* 0x000fea0003800000 */
[----:B------:R-:W-:-:S03]  /*2980*/  UMOV UR4, 0xffffffff ;  /* 0xffffffff00047882 */ /* 0x000fc60000000000 */
[----:B------:R-:W-:Y:S05]  /*2990*/  BRA.DIV UR4, `(.L_x_48084) ;  /* 0x0000004a04847947 */ /* 0x000fea000b800000 */
[----:B-1----:R1:W0:Y:S02]  /*29a0*/  SHFL.IDX PT, R31, R60, R33, R43 ;  /* 0x000000213c1f7389 */ /* 0x00222400000e002b */
.L_x_48238:
[----:B0-----:R-:W-:-:S07]  /*29b0*/  IMAD R58, R6, R31, R58 ;  /* 0x0000001f063a7224 */ /* 0x001fce00078e023a */
.L_x_48083:
[----:B------:R-:W-:-:S13]  /*29c0*/  ISETP.GE.AND P6, PT, R54, 0xc, PT ;  /* 0x0000000c3600780c */ /* 0x000fda0003fc6270 */
[----:B------:R-:W-:Y:S05]  /*29d0*/  @!P6 BRA `(.L_x_48085) ;  /* 0x000000000010e947 */ /* 0x000fea0003800000 */
[----:B------:R-:W-:-:S03]  /*29e0*/  UMOV UR4, 0xffffffff ;  /* 0xffffffff00047882 */ /* 0x000fc60000000000 */
[----:B------:R-:W-:Y:S05]  /*29f0*/  BRA.DIV UR4, `(.L_x_48086) ;  /* 0x0000004a048c7947 */ /* 0x000fea000b800000 */
[----:B-1----:R1:W0:Y:S02]  /*2a00*/  SHFL.IDX PT, R31, R60, R32, R43 ;  /* 0x000000203c1f7389 */ /* 0x00222400000e002b */
.L_x_48241:
[----:B0-----:R-:W-:-:S07]  /*2a10*/  IMAD R58, R5, R31, R58 ;  /* 0x0000001f053a7224 */ /* 0x001fce00078e023a */
.L_x_48085:
[----:B------:R-:W-:-:S13]  /*2a20*/  ISETP.GE.AND P6, PT, R54, 0xd, PT ;  /* 0x0000000d3600780c */ /* 0x000fda0003fc6270 */
[----:B------:R-:W-:Y:S05]  /*2a30*/  @!P6 BRA `(.L_x_48087) ;  /* 0x000000000010e947 */ /* 0x000fea0003800000 */
[----:B------:R-:W-:-:S03]  /*2a40*/  UMOV UR4, 0xffffffff ;  /* 0xffffffff00047882 */ /* 0x000fc60000000000 */
[----:B------:R-:W-:Y:S05]  /*2a50*/  BRA.DIV UR4, `(.L_x_48088) ;  /* 0x0000004a04947947 */ /* 0x000fea000b800000 */
[----:B-1----:R1:W0:Y:S02]  /*2a60*/  SHFL.IDX PT, R31, R60, R29, R43 ;  /* 0x0000001d3c1f7389 */ /* 0x00222400000e002b */
.L_x_48244:
[----:B0-----:R-:W-:-:S07]  /*2a70*/  IMAD R58, R4, R31, R58 ;  /* 0x0000001f043a7224 */ /* 0x001fce00078e023a */
.L_x_48087:
[----:B------:R-:W-:-:S13]  /*2a80*/  ISETP.GE.AND P6, PT, R54, 0xe, PT ;  /* 0x0000000e3600780c */ /* 0x000fda0003fc6270 */
[----:B------:R-:W-:Y:S05]  /*2a90*/  @!P6 BRA `(.L_x_48089) ;  /* 0x000000000010e947 */ /* 0x000fea0003800000 */
[----:B------:R-:W-:-:S03]  /*2aa0*/  UMOV UR4, 0xffffffff ;  /* 0xffffffff00047882 */ /* 0x000fc60000000000 */
[----:B------:R-:W-:Y:S05]  /*2ab0*/  BRA.DIV UR4, `(.L_x_48090) ;  /* 0x0000004a049c7947 */ /* 0x000fea000b800000 */
[----:B-1----:R1:W0:Y:S02]  /*2ac0*/  SHFL.IDX PT, R31, R60, R28, R43 ;  /* 0x0000001c3c1f7389 */ /* 0x00222400000e002b */
.L_x_48247:
[----:B0-----:R-:W-:-:S07]  /*2ad0*/  IMAD R58, R3, R31, R58 ;  /* 0x0000001f033a7224 */ /* 0x001fce00078e023a */
.L_x_48089:
[----:B------:R-:W-:-:S13]  /*2ae0*/  ISETP.GE.AND P6, PT, R54, 0xf, PT ;  /* 0x0000000f3600780c */ /* 0x000fda0003fc6270 */
[----:B------:R-:W-:Y:S05]  /*2af0*/  @!P6 BRA `(.L_x_48091) ;  /* 0x000000000010e947 */ /* 0x000fea0003800000 */
[----:B------:R-:W-:-:S03]  /*2b00*/  UMOV UR4, 0xffffffff ;  /* 0xffffffff00047882 */ /* 0x000fc60000000000 */
[----:B------:R-:W-:Y:S05]  /*2b10*/  BRA.DIV UR4, `(.L_x_48092) ;  /* 0x0000004a04a47947 */ /* 0x000fea000b800000 */
[----:B-1----:R1:W0:Y:S02]  /*2b20*/  SHFL.IDX PT, R31, R60, R27, R43 ;  /* 0x0000001b3c1f7389 */ /* 0x00222400000e002b */
.L_x_48250:
[----:B0-----:R-:W-:-:S07]  /*2b30*/  IMAD R58, R2, R31, R58 ;  /* 0x0000001f023a7224 */ /* 0x001fce00078e023a */
.L_x_48091:
[----:B------:R-:W-:-:S13]  /*2b40*/  ISETP.GE.AND P6, PT, R54, 0x10, PT ;  /* 0x000000103600780c */ /* 0x000fda0003fc6270 */
[----:B------:R-:W-:Y:S05]  /*2b50*/  @!P6 BRA `(.L_x_48093) ;  /* 0x000000000010e947 */ /* 0x000fea0003800000 */
[----:B------:R-:W-:-:S03]  /*2b60*/  UMOV UR4, 0xffffffff ;  /* 0xffffffff00047882 */ /* 0x000fc60000000000 */
[----:B------:R-:W-:Y:S05]  /*2b70*/  BRA.DIV UR4, `(.L_x_48094) ;  /* 0x0000004a04ac7947 */ /* 0x000fea000b800000 */
[----:B-1----:R1:W0:Y:S02]  /*2b80*/  SHFL.IDX PT, R31, R60, R55, R43 ;  /* 0x000000373c1f7389 */ /* 0x00222400000e002b */
.L_x_48253:
[----:B0-----:R-:W-:-:S07]  /*2b90*/  IMAD R58, R0, R31, R58 ;  /* 0x0000001f003a7224 */ /* 0x001fce00078e023a */
.L_x_48093:
        /* <DEDUP_REMOVED lines=8> */
.L_x_48062:
[----:B------:R-:W-:Y:S05]  /*2c20*/  BSYNC B0 ;  /* 0x0000000000007941 */ /* 0x000fea0003800000 */
.L_x_48061:
[----:B------:R-:W-:-:S13]  /*2c30*/  ISETP.NE.AND P6, PT, R56, RZ, PT ;  /* 0x000000ff3800720c */ /* 0x000fda0003fc5270 */
[----:B------:R-:W-:Y:S05]  /*2c40*/  @!P6 BRA `(.L_x_48096) ;  /* 0xffffffe80094e947 */ /* 0x000fea000383ffff */
[----:B------:R-:W-:Y:S05]  /*2c50*/  BSYNC B1 ;  /* 0x0000000000017941 */ /* 0x000fea0003800000 */
.L_x_48044:
[----:B------:R-:W-:Y:S05]  /*2c60*/  BRA `(.L_x_48042) ;  /* 0x0000003000f07947 */ /* 0x000fea0003800000 */
.L_x_48043:
[----:B------:R-:W-:-:S13]  /*2c70*/  ISETP.GT.U32.AND P0, PT, R54, 0x1f, PT ;  /* 0x0000001f3600780c */ /* 0x000fda0003f04070 */
[----:B------:R-:W-:Y:S05]  /*2c80*/  @P0 BRA `(.L_x_48097) ;  /* 0x0000001800880947 */ /* 0x000fea0003800000 */
[----:B------:R-:W-:Y:S01]  /*2c90*/  VIADD R0, R44, 0x1 ;  /* 0x000000012c007836 */ /* 0x000fe20000000000 */
[----:B------:R-:W-:Y:S01]  /*2ca0*/  IADD3 R20, PT, PT, R48, 0x5, RZ ;  /* 0x0000000530147810 */ /* 0x000fe20007ffe0ff */
[C---:B------:R-:W-:Y:S02]  /*2cb0*/  VIADD R3, R44.reuse, 0x2 ;  /* 0x000000022c037836 */ /* 0x040fe40000000000 */
[----:B--2---:R-:W-:Y:S01]  /*2cc0*/  VIADD R5, R44, 0xf ;  /* 0x0000000f2c057836 */ /* 0x004fe20000000000 */
[-C--:B------:R-:W-:Y:S01]  /*2cd0*/  ISETP.GE.U32.AND P0, PT, R0, R54.reuse, PT ;  /* 0x000000360000720c */ /* 0x080fe20003f06070 */
[----:B01----:R-:W-:Y:S01]  /*2ce0*/  VIADD R2, R44, 0x5 ;  /* 0x000000052c027836 */ /* 0x003fe20000000000 */
[-C--:B------:R-:W-:Y:S01]  /*2cf0*/  ISETP.GE.U32.AND P1, PT, R3, R54.reuse, PT ;  /* 0x000000360300720c */ /* 0x080fe20003f26070 */
[----:B------:R-:W-:Y:S01]  /*2d00*/  VIADD R24, R48, 0x1 ;  /* 0x0000000130187836 */ /* 0x000fe20000000000 */
[----:B------:R-:W-:Y:S01]  /*2d10*/  SEL R41, R54, RZ, P0 ;  /* 0x000000ff36297207 */ /* 0x000fe20000000000 */
[----:B------:R-:W-:Y:S01]  /*2d20*/  VIADD R23, R48, 0x2 ;  /* 0x0000000230177836 */ /* 0x000fe20000000000 */
        /* <DEDUP_REMOVED lines=9> */
[----:B------:R-:W-:Y:S01]  /*2dc0*/  VIADD R21, R48, 0x4 ;  /* 0x0000000430157836 */ /* 0x000fe20000000000 */
[-C--:B------:R-:W-:Y:S01]  /*2dd0*/  ISETP.GE.U32.AND P2, PT, R2, R54.reuse, PT ;  /* 0x000000360200720c */ /* 0x080fe20003f46070 */
[----:B------:R-:W-:Y:S01]  /*2de0*/  IMAD.IADD R42, R5, 0x1, -R42 ;  /* 0x00000001052a7824 */ /* 0x000fe200078e0a2a */
[-C--:B------:R-:W-:Y:S01]  /*2df0*/  ISETP.GE.U32.AND P1, PT, R3, R54.reuse, PT ;  /* 0x000000360300720c */ /* 0x080fe20003f26070 */
[----:B------:R-:W-:Y:S01]  /*2e00*/  VIADD R5, R44, 0x6 ;  /* 0x000000062c057836 */ /* 0x000fe20000000000 */
[----:B------:R-:W-:Y:S01]  /*2e10*/  ISETP.GE.U32.AND P0, PT, R0, R54, PT ;  /* 0x000000360000720c */ /* 0x000fe20003f06070 */
[----:B------:R-:W-:Y:S01]  /*2e20*/  VIADD R19, R48, 0x6 ;  /* 0x0000000630137836 */ /* 0x000fe20000000000 */
[C---:B------:R-:W-:Y:S01]  /*2e30*/  SEL R38, R54.reuse, RZ, P1 ;  /* 0x000000ff36267207 */ /* 0x040fe20000800000 */
[----:B------:R-:W-:Y:S01]  /*2e40*/  IMAD.MOV.U32 R25, RZ, RZ, RZ ;  /* 0x000000ffff197224 */ /* 0x000fe200078e00ff */
[----:B------:R-:W-:-:S02]  /*2e50*/  SEL R39, R54, RZ, P0 ;  /* 0x000000ff36277207 */ /* 0x000fc40000000000 */
[-C--:B------:R-:W-:Y:S01]  /*2e60*/  ISETP.GE.U32.AND P3, PT, R5, R54.reuse, PT ;  /* 0x000000360500720c */ /* 0x080fe20003f66070 */
[----:B------:R-:W-:Y:S01]  /*2e70*/  IMAD.IADD R38, R3, 0x1, -R38 ;  /* 0x0000000103267824 */ /* 0x000fe200078e0a26 */
[----:B------:R-:W-:Y:S01]  /*2e80*/  SEL R37, R54, RZ, P2 ;  /* 0x000000ff36257207 */ /* 0x000fe20001000000 */
[----:B------:R-:W-:Y:S01]  /*2e90*/  IMAD.IADD R39, R0, 0x1, -R39 ;  /* 0x0000000100277824 */ /* 0x000fe200078e0a27 */
[----:B------:R-:W-:Y:S01]  /*2ea0*/  SEL R36, R54, RZ, P3 ;  /* 0x000000ff36247207 */ /* 0x000fe20001800000 */
[C---:B------:R-:W-:Y:S01]  /*2eb0*/  VIADD R3, R44.reuse, 0x8 ;  /* 0x000000082c037836 */ /* 0x040fe20000000000 */
[----:B------:R-:W-:Y:S01]  /*2ec0*/  LOP3.LUT R23, R23, 0xf, RZ, 0xc0, !PT ;  /* 0x0000000f17177812 */ /* 0x000fe200078ec0ff */
[----:B------:R-:W-:Y:S01]  /*2ed0*/  VIADD R0, R44, 0x7 ;  /* 0x000000072c007836 */ /* 0x000fe20000000000 */
[----:B------:R-:W-:Y:S01]  /*2ee0*/  LOP3.LUT R22, R22, 0xf, RZ, 0xc0, !PT ;  /* 0x0000000f16167812 */ /* 0x000fe200078ec0ff */
[----:B------:R-:W-:Y:S01]  /*2ef0*/  IMAD.IADD R37, R2, 0x1, -R37 ;  /* 0x0000000102257824 */ /* 0x000fe200078e0a25 */
[-C--:B------:R-:W-:Y:S01]  /*2f00*/  ISETP.GE.U32.AND P1, PT, R3, R54.reuse, PT ;  /* 0x000000360300720c */ /* 0x080fe20003f26070 */
[----:B------:R-:W-:Y:S01]  /*2f10*/  IMAD.IADD R36, R5, 0x1, -R36 ;  /* 0x0000000105247824 */ /* 0x000fe200078e0a24 */
[----:B------:R-:W-:Y:S01]  /*2f20*/  ISETP.GE.U32.AND P0, PT, R0, R54, PT ;  /* 0x000000360000720c */ /* 0x000fe20003f06070 */
[C---:B------:R-:W-:Y:S01]  /*2f30*/  VIADD R5, R44.reuse, 0xa ;  /* 0x0000000a2c057836 */ /* 0x040fe20000000000 */
[----:B------:R-:W-:-:S02]  /*2f40*/  IADD3 R2, PT, PT, R44, 0x9, RZ ;  /* 0x000000092c027810 */ /* 0x000fc40007ffe0ff */
[C---:B------:R-:W-:Y:S02]  /*2f50*/  SEL R34, R54.reuse, RZ, P1 ;  /* 0x000000ff36227207 */ /* 0x040fe40000800000 */
[----:B------:R-:W-:Y:S02]  /*2f60*/  SEL R35, R54, RZ, P0 ;  /* 0x000000ff36237207 */ /* 0x000fe40000000000 */
[-C--:B------:R-:W-:Y:S01]  /*2f70*/  ISETP.GE.U32.AND P2, PT, R2, R54.reuse, PT ;  /* 0x000000360200720c */ /* 0x080fe20003f46070 */
[----:B------:R-:W-:Y:S01]  /*2f80*/  IMAD.IADD R34, R3, 0x1, -R34 ;  /* 0x0000000103227824 */ /* 0x000fe200078e0a22 */
[-C--:B------:R-:W-:Y:S01]  /*2f90*/  ISETP.GE.U32.AND P3, PT, R5, R54.reuse, PT ;  /* 0x000000360500720c */ /* 0x080fe20003f66070 */
[----:B------:R-:W-:Y:S01]  /*2fa0*/  IMAD.IADD R35, R0, 0x1, -R35 ;  /* 0x0000000100237824 */ /* 0x000fe200078e0a23 */
[----:B------:R-:W-:Y:S01]  /*2fb0*/  SEL R33, R54, RZ, P2 ;  /* 0x000000ff36217207 */ /* 0x000fe20001000000 */
[----:B------:R-:W-:Y:S01]  /*2fc0*/  VIADD R3, R44, 0xc ;  /* 0x0000000c2c037836 */ /* 0x000fe20000000000 */
[----:B------:R-:W-:Y:S01]  /*2fd0*/  SEL R32, R54, RZ, P3 ;  /* 0x000000ff36207207 */ /* 0x000fe20001800000 */
        /* <DEDUP_REMOVED lines=14> */
[----:B------:R-:W-:Y:S02]  /*30c0*/  ISETP.GE.U32.AND P0, PT, R44, R54, PT ;  /* 0x000000362c00720c */ /* 0x000fe40003f06070 */
[----:B------:R-:W-:-:S02]  /*30d0*/  SEL R27, R54, RZ, P2 ;  /* 0x000000ff361b7207 */ /* 0x000fc40001000000 */
[C---:B------:R-:W-:Y:S02]  /*30e0*/  SEL R26, R54.reuse, RZ, P3 ;  /* 0x000000ff361a7207 */ /* 0x040fe40001800000 */
[----:B------:R-:W-:Y:S01]  /*30f0*/  SEL R3, R54, RZ, P0 ;  /* 0x000000ff36037207 */ /* 0x000fe20000000000 */
[----:B------:R-:W-:Y:S01]  /*3100*/  IMAD.IADD R27, R2, 0x1, -R27 ;  /* 0x00000001021b7824 */ /* 0x000fe200078e0a1b */
[----:B------:R-:W-:Y:S01]  /*3110*/  LOP3.LUT R20, R20, 0xf, RZ, 0xc0, !PT ;  /* 0x0000000f14147812 */ /* 0x000fe200078ec0ff */
[----:B------:R-:W-:Y:S01]  /*3120*/  IMAD.IADD R26, R5, 0x1, -R26 ;  /* 0x00000001051a7824 */ /* 0x000fe200078e0a1a */
[----:B------:R-:W-:Y:S01]  /*3130*/  LOP3.LUT R19, R19, 0xf, RZ, 0xc0, !PT ;  /* 0x0000000f13137812 */ /* 0x000fe200078ec0ff */
[----:B------:R-:W-:-:S07]  /*3140*/  IMAD.IADD R18, R44, 0x1, -R3 ;  /* 0x000000012c127824 */ /* 0x000fce00078e0a03 */
.L_x_48149:
        /* <DEDUP_REMOVED lines=20> */
.L_x_48098:
        /* <DEDUP_REMOVED lines=8> */
.L_x_48099:
        /* <DEDUP_REMOVED lines=8> */
.L_x_48100:
        /* <DEDUP_REMOVED lines=8> */
.L_x_48101:
        /* <DEDUP_REMOVED lines=8> */
.L_x_48102:
        /* <DEDUP_REMOVED lines=8> */
.L_x_48103:
        /* <DEDUP_REMOVED lines=12> */
.L_x_48104:
        /* <DEDUP_REMOVED lines=15> */
.L_x_48105:
        /* <DEDUP_REMOVED lines=14> */
.L_x_48106:
        /* <DEDUP_REMOVED lines=15> */
.L_x_48107:
        /* <DEDUP_REMOVED lines=15> */
.L_x_48108:
        /* <DEDUP_REMOVED lines=15> */
.L_x_48109:
        /* <DEDUP_REMOVED lines=15> */
.L_x_48110:
        /* <DEDUP_REMOVED lines=15> */
.L_x_48111:
        /* <DEDUP_REMOVED lines=15> */
.L_x_48112:
        /* <DEDUP_REMOVED lines=15> */
.L_x_48113:
        /* <DEDUP_REMOVED lines=8> */
[----:B------:R-:W-:Y:S02]  /*3eb0*/  IMAD.MOV.U32 R30, RZ, RZ, RZ ;  /* 0x000000ffff1e7224 */ /* 0x000fe400078e00ff */
[----:B------:R-:W-:-:S05]  /*3ec0*/  IMAD.MOV.U32 R58, RZ, RZ, R49 ;  /* 0x000000ffff3a7224 */ /* 0x000fca00078e0031 */
[----:B-----5:R-:W5:Y:S02]  /*3ed0*/  MUFU.RCP R56, R56 ;  /* 0x0000003800387308 */ /* 0x020f640000001000 */
[----:B-----5:R-:W-:-:S06]  /*3ee0*/  VIADD R31, R56, 0xffffffe ;  /* 0x0ffffffe381f7836 */ /* 0x020fcc0000000000 */
        /* <DEDUP_REMOVED lines=8> */
[----:B------:R-:W-:Y:S02]  /*3f70*/  IMAD R57, R54, R57, R46 ;  /* 0x0000003936397224 */ /* 0x000fe400078e022e */
[----:B------:R-:W-:-:S03]  /*3f80*/  VIADD R56, R30, 0x1280 ;  /* 0x000012801e387836 */ /* 0x000fc60000000000 */
[----:B------:R-:W-:-:S13]  /*3f90*/  ISETP.GE.U32.AND P6, PT, R57, R54, PT ;  /* 0x000000363900720c */ /* 0x000fda0003fc6070 */
[----:B------:R-:W-:Y:S01]  /*3fa0*/  @P6 IMAD.IADD R57, R57, 0x1, -R54 ;  /* 0x0000000139396824 */ /* 0x000fe200078e0a36 */
[C---:B-----5:R-:W-:Y:S02]  /*3fb0*/  LEA R30, R31.reuse, R30, 0x18 ;  /* 0x0000001e1f1e7211 */ /* 0x060fe400078ec0ff */
[----:B------:R-:W-:Y:S02]  /*3fc0*/  LEA R56, R31, R56, 0x18 ;  /* 0x000000381f387211 */ /* 0x000fe400078ec0ff */
[----:B------:R-:W-:-:S13]  /*3fd0*/  ISETP.GE.U32.AND P6, PT, R57, R54, PT ;  /* 0x000000363900720c */ /* 0x000fda0003fc6070 */
[----:B------:R-:W-:Y:S02]  /*3fe0*/  @P6 IADD3 R57, PT, PT, R57, -R54, RZ ;  /* 0x8000003639396210 */ /* 0x000fe40007ffe0ff */
[----:B------:R-:W-:-:S13]  /*3ff0*/  ISETP.NE.U32.AND P6, PT, R54, RZ, PT ;  /* 0x000000ff3600720c */ /* 0x000fda0003fc5070 */
[----:B------:R-:W-:-:S05]  /*4000*/  @!P6 LOP3.LUT R57, RZ, R54, RZ, 0x33, !PT ;  /* 0x00000036ff39e212 */ /* 0x000fca00078e33ff */
[----:B------:R-:W-:-:S07]  /*4010*/  IMAD R57, R57, 0x4, R30 ;  /* 0x0000000439397824 */ /* 0x000fce00078e021e */
.L_x_48148:
[----:B------:R-:W-:Y:S02]  /*4020*/  IMAD R60, R58, 0x84, R57 ;  /* 0x000000843a3c7824 */ /* 0x000fe400078e0239 */
[----:B------:R-:W-:-:S04]  /*4030*/  IMAD.MOV.U32 R59, RZ, RZ, RZ ;  /* 0x000000ffff3b7224 */ /* 0x000fc800078e00ff */
[----:B------:R-:W0:Y:S01]  /*4040*/  LDS R60, [R60] ;  /* 0x000000003c3c7984 */ /* 0x000e220000000800 */
[----:B------:R-:W-:Y:S05]  /*4050*/  @!P5 BRA `(.L_x_48116) ;  /* 0x000000000010d947 */ /* 0x000fea0003800000 */
[----:B------:R-:W-:-:S03]  /*4060*/  UMOV UR4, 0xffffffff ;  /* 0xffffffff00047882 */ /* 0x000fc60000000000 */
[----:B------:R-:W-:Y:S05]  /*4070*/  BRA.DIV UR4, `(.L_x_48117) ;  /* 0x00000036048c7947 */ /* 0x000fea000b800000 */
[----:B0-----:R0:W0:Y:S02]  /*4080*/  SHFL.IDX PT, R31, R60, R18, R43 ;  /* 0x000000123c1f7389 */ /* 0x00102400000e002b */
.L_x_48256:
[----:B0-----:R-:W-:-:S07]  /*4090*/  IMAD R59, R16, R31, RZ ;  /* 0x0000001f103b7224 */ /* 0x001fce00078e02ff */
.L_x_48116:
[----:B------:R-:W-:Y:S05]  /*40a0*/  @!P4 BRA `(.L_x_48118) ;  /* 0x000000000010c947 */ /* 0x000fea0003800000 */
[----:B------:R-:W-:-:S03]  /*40b0*/  UMOV UR4, 0xffffffff ;  /* 0xffffffff00047882 */ /* 0x000fc60000000000 */
[----:B------:R-:W-:Y:S05]  /*40c0*/  BRA.DIV UR4, `(.L_x_48119) ;  /* 0x0000003604987947 */ /* 0x000fea000b800000 */
[----:B0-----:R0:W0:Y:S02]  /*40d0*/  SHFL.IDX PT, R31, R60, R41, R43 ;  /* 0x000000293c1f7389 */ /* 0x00102400000e002b */
.L_x_48259:
[----:B01----:R-:W-:-:S07]  /*40e0*/  IMAD R59, R15, R31, R59 ;  /* 0x0000001f0f3b7224 */ /* 0x003fce00078e023b */
.L_x_48118:
[----:B------:R-:W-:Y:S05]  /*40f0*/  @!P3 BRA `(.L_x_48120) ;  /* 0x000000000010b947 */ /* 0x000fea0003800000 */
[----:B------:R-:W-:-:S03]  /*4100*/  UMOV UR4, 0xffffffff ;  /* 0xffffffff00047882 */ /* 0x000fc60000000000 */
[----:B------:R-:W-:Y:S05]  /*4110*/  BRA.DIV UR4, `(.L_x_48121) ;  /* 0x0000003604a47947 */ /* 0x000fea000b800000 */
[----:B0-----:R0:W0:Y:S02]  /*4120*/  SHFL.IDX PT, R31, R60, R40, R43 ;  /* 0x000000283c1f7389 */ /* 0x00102400000e002b */
.L_x_48262:
[----:B0-2---:R-:W-:-:S07]  /*4130*/  IMAD R59, R14, R31, R59 ;  /* 0x0000001f0e3b7224 */ /* 0x005fce00078e023b */
.L_x_48120:
[----:B------:R-:W-:Y:S05]  /*4140*/  @!P2 BRA `(.L_x_48122) ;  /* 0x000000000010a947 */ /* 0x000fea0003800000 */
[----:B------:R-:W-:-:S03]  /*4150*/  UMOV UR4, 0xffffffff ;  /* 0xffffffff00047882 */ /* 0x000fc60000000000 */
[----:B------:R-:W-:Y:S05]  /*4160*/  BRA.DIV UR4, `(.L_x_48123) ;  /* 0x0000003604b07947 */ /* 0x000fea000b800000 */
[----:B0-----:R0:W0:Y:S02]  /*4170*/  SHFL.IDX PT, R31, R60, R39, R43 ;  /* 0x000000273c1f7389 */ /* 0x00102400000e002b */
.L_x_48265:
[----:B0--3--:R-:W-:-:S07]  /*4180*/  IMAD R59, R13, R31, R59 ;  /* 0x0000001f0d3b7224 */ /* 0x009fce00078e023b */
.L_x_48122:
[----:B------:R-:W-:Y:S05]  /*4190*/  @!P1 BRA `(.L_x_48124) ;  /* 0x0000000000109947 */ /* 0x000fea0003800000 */
[----:B------:R-:W-:-:S03]  /*41a0*/  UMOV UR4, 0xffffffff ;  /* 0xffffffff00047882 */ /* 0x000fc60000000000 */
[----:B------:R-:W-:Y:S05]  /*41b0*/  BRA.DIV UR4, `(.L_x_48125) ;  /* 0x0000003604bc7947 */ /* 0x000fea000b800000 */
[----:B0-----:R0:W0:Y:S02]  /*41c0*/  SHFL.IDX PT, R31, R60, R38, R43 ;  /* 0x000000263c1f7389 */ /* 0x00102400000e002b */
.L_x_48268:
[----:B0---4-:R-:W-:-:S07]  /*41d0*/  IMAD R59, R12, R31, R59 ;  /* 0x0000001f0c3b7224 */ /* 0x011fce00078e023b */
.L_x_48124:
[----:B------:R-:W-:Y:S05]  /*41e0*/  @!P0 BRA `(.L_x_48126) ;  /* 0x0000000000108947 */ /* 0x000fea0003800000 */
[----:B------:R-:W-:-:S03]  /*41f0*/  UMOV UR4, 0xffffffff ;  /* 0xffffffff00047882 */ /* 0x000fc60000000000 */
[----:B------:R-:W-:Y:S05]  /*4200*/  BRA.DIV UR4, `(.L_x_48127) ;  /* 0x0000003604c87947 */ /* 0x000fea000b800000 */
[----:B0-----:R0:W0:Y:S02]  /*4210*/  SHFL.IDX PT, R31, R60, R37, R43 ;  /* 0x000000253c1f7389 */ /* 0x00102400000e002b */
.L_x_48271:
[----:B0-----:R-:W-:-:S07]  /*4220*/  IMAD R59, R11, R31, R59 ;  /* 0x0000001f0b3b7224 */ /* 0x001fce00078e023b */
.L_x_48126:
[----:B------:R-:W5:Y:S02]  /*4230*/  LDCU UR4, c[0x0][0x3ac] ;  /* 0x00007580ff0477ac */ /* 0x000f640008000800 */
[----:B-----5:R-:W-:-:S05]  /*4240*/  IMAD.U32 R54, RZ, RZ, UR4 ;  /* 0x00000004ff367e24 */ /* 0x020fca000f8e00ff */
[----:B------:R-:W-:-:S13]  /*4250*/  ISETP.GE.U32.AND P6, PT, R54, 0x7, PT ;  /* 0x000000073600780c */ /* 0x000fda0003fc6070 */
[----:B------:R-:W-:Y:S05]  /*4260*/  @!P6 BRA `(.L_x_48128) ;  /* 0x000000000010e947 */ /* 0x000fea0003800000 */
[----:B------:R-:W-:-:S03]  /*4270*/  UMOV UR4, 0xffffffff ;  /* 0xffffffff00047882 */ /* 0x000fc60000000000 */
[----:B------:R-:W-:Y:S05]  /*4280*/  BRA.DIV UR4, `(.L_x_48129) ;  /* 0x0000003604c87947 */ /* 0x000fea000b800000 */
[----:B0-----:R0:W0:Y:S02]  /*4290*/  SHFL.IDX PT, R31, R60, R36, R43 ;  /* 0x000000243c1f7389 */ /* 0x00102400000e002b */
.L_x_48274:
[----:B0-----:R-:W-:-:S07]  /*42a0*/  IMAD R59, R10, R31, R59 ;  /* 0x0000001f0a3b7224 */ /* 0x001fce00078e023b */
.L_x_48128:
[----:B------:R-:W-:-:S13]  /*42b0*/  ISETP.GE.U32.AND P6, PT, R54, 0x8, PT ;  /* 0x000000083600780c */ /* 0x000fda0003fc6070 */
[----:B------:R-:W-:Y:S05]  /*42c0*/  @!P6 BRA `(.L_x_48130) ;  /* 0x000000000010e947 */ /* 0x000fea0003800000 */
[----:B------:R-:W-:-:S03]  /*42d0*/  UMOV UR4, 0xffffffff ;  /* 0xffffffff00047882 */ /* 0x000fc60000000000 */
[----:B------:R-:W-:Y:S05]  /*42e0*/  BRA.DIV UR4, `(.L_x_48131) ;  /* 0x0000003604d07947 */ /* 0x000fea000b800000 */
[----:B0-----:R0:W0:Y:S02]  /*42f0*/  SHFL.IDX PT, R31, R60, R35, R43 ;  /* 0x000000233c1f7389 */ /* 0x00102400000e002b */
.L_x_48277:
[----:B0-----:R-:W-:-:S07]  /*4300*/  IMAD R59, R9, R31, R59 ;  /* 0x0000001f093b7224 */ /* 0x001fce00078e023b */
.L_x_48130:
[----:B------:R-:W-:-:S13]  /*4310*/  ISETP.GE.U32.AND P6, PT, R54, 0x9, PT ;  /* 0x000000093600780c */ /* 0x000fda0003fc6070 */
[----:B------:R-:W-:Y:S05]  /*4320*/  @!P6 BRA `(.L_x_48132) ;  /* 0x000000000010e947 */ /* 0x000fea0003800000 */
[----:B------:R-:W-:-:S03]  /*4330*/  UMOV UR4, 0xffffffff ;  /* 0xffffffff00047882 */ /* 0x000fc60000000000 */
[----:B------:R-:W-:Y:S05]  /*4340*/  BRA.DIV UR4, `(.L_x_48133) ;  /* 0x0000003604d87947 */ /* 0x000fea000b800000 */
[----:B0-----:R0:W0:Y:S02]  /*4350*/  SHFL.IDX PT, R31, R60, R34, R43 ;  /* 0x000000223c1f7389 */ /* 0x00102400000e002b */
.L_x_48280:
[----:B0-----:R-:W-:-:S07]  /*4360*/  IMAD R59, R8, R31, R59 ;  /* 0x0000001f083b7224 */ /* 0x001fce00078e023b */
.L_x_48132:
[----:B------:R-:W-:-:S13]  /*4370*/  ISETP.GE.U32.AND P6, PT, R54, 0xa, PT ;  /* 0x0000000a3600780c */ /* 0x000fda0003fc6070 */
[----:B------:R-:W-:Y:S05]  /*4380*/  @!P6 BRA `(.L_x_48134) ;  /* 0x000000000010e947 */ /* 0x000fea0003800000 */
[----:B------:R-:W-:-:S03]  /*4390*/  UMOV UR4, 0xffffffff ;  /* 0xffffffff00047882 */ /* 0x000fc60000000000 */
[----:B------:R-:W-:Y:S05]  /*43a0*/  BRA.DIV UR4, `(.L_x_48135) ;  /* 0x0000003604e07947 */ /* 0x000fea000b800000 */
[----:B0-----:R0:W0:Y:S02]  /*43b0*/  SHFL.IDX PT, R31, R60, R33, R43 ;  /* 0x000000213c1f7389 */ /* 0x00102400000e002b */
.L_x_48283:
[----:B0-----:R-:W-:-:S07]  /*43c0*/  IMAD R59, R7, R31, R59 ;  /* 0x0000001f073b7224 */ /* 0x001fce00078e023b */
.L_x_48134:
[----:B------:R-:W-:-:S13]  /*43d0*/  ISETP.GE.U32.AND P6, PT, R54, 0xb, PT ;  /* 0x0000000b3600780c */ /* 0x000fda0003fc6070 */
[----:B------:R-:W-:Y:S05]  /*43e0*/  @!P6 BRA `(.L_x_48136) ;  /* 0x000000000010e947 */ /* 0x000fea0003800000 */
[----:B------:R-:W-:-:S03]  /*43f0*/  UMOV UR4, 0xffffffff ;  /* 0xffffffff00047882 */ /* 0x000fc60000000000 */
[----:B------:R-:W-:Y:S05]  /*4400*/  BRA.DIV UR4, `(.L_x_48137) ;  /* 0x0000003604e87947 */ /* 0x000fea000b800000 */
[----:B0-----:R0:W0:Y:S02]  /*4410*/  SHFL.IDX PT, R31, R60, R32, R43 ;  /* 0x000000203c1f7389 */ /* 0x00102400000e002b */
.L_x_48286:
[----:B0-----:R-:W-:-:S07]  /*4420*/  IMAD R59, R6, R31, R59 ;  /* 0x0000001f063b7224 */ /* 0x001fce00078e023b */
.L_x_48136:
[----:B------:R-:W-:-:S13]  /*4430*/  ISETP.GE.U32.AND P6, PT, R54, 0xc, PT ;  /* 0x0000000c3600780c */ /* 0x000fda0003fc6070 */
[----:B------:R-:W-:Y:S05]  /*4440*/  @!P6 BRA `(.L_x_48138) ;  /* 0x000000000010e947 */ /* 0x000fea0003800000 */
[----:B------:R-:W-:-:S03]  /*4450*/  UMOV UR4, 0xffffffff ;  /* 0xffffffff00047882 */ /* 0x000fc60000000000 */
[----:B------:R-:W-:Y:S05]  /*4460*/  BRA.DIV UR4, `(.L_x_48139) ;  /* 0x0000003604f07947 */ /* 0x000fea000b800000 */
[----:B0-----:R0:W0:Y:S02]  /*4470*/  SHFL.IDX PT, R31, R60, R29, R43 ;  /* 0x0000001d3c1f7389 */ /* 0x00102400000e002b */
.L_x_48289:
[----:B0-----:R-:W-:-:S07]  /*4480*/  IMAD R59, R5, R31, R59 ;  /* 0x0000001f053b7224 */ /* 0x001fce00078e023b */
.L_x_48138:
[----:B------:R-:W-:-:S13]  /*4490*/  ISETP.GE.U32.AND P6, PT, R54, 0xd, PT ;  /* 0x0000000d3600780c */ /* 0x000fda0003fc6070 */
[----:B------:R-:W-:Y:S05]  /*44a0*/  @!P6 BRA `(.L_x_48140) ;  /* 0x000000000010e947 */ /* 0x000fea0003800000 */
[----:B------:R-:W-:-:S03]  /*44b0*/  UMOV UR4, 0xffffffff ;  /* 0xffffffff00047882 */ /* 0x000fc60000000000 */
[----:B------:R-:W-:Y:S05]  /*44c0*/  BRA.DIV UR4, `(.L_x_48141) ;  /* 0x0000003604f87947 */ /* 0x000fea000b800000 */
[----:B0-----:R0:W0:Y:S02]  /*44d0*/  SHFL.IDX PT, R31, R60, R28, R43 ;  /* 0x0000001c3c1f7389 */ /* 0x00102400000e002b */
.L_x_48292:
[----:B0-----:R-:W-:-:S07]  /*44e0*/  IMAD R59, R4, R31, R59 ;  /* 0x0000001f043b7224 */ /* 0x001fce00078e023b */
.L_x_48140:
[----:B------:R-:W-:-:S13]  /*44f0*/  ISETP.GE.U32.AND P6, PT, R54, 0xe, PT ;  /* 0x0000000e3600780c */ /* 0x000fda0003fc6070 */
[----:B------:R-:W-:Y:S05]  /*4500*/  @!P6 BRA `(.L_x_48142) ;  /* 0x000000000010e947 */ /* 0x000fea0003800000 */
[----:B------:R-:W-:-:S03]  /*4510*/  UMOV UR4, 0xffffffff ;  /* 0xffffffff00047882 */ /* 0x000fc60000000000 */
[----:B------:R-:W-:Y:S05]  /*4520*/  BRA.DIV UR4, `(.L_x_48143) ;  /* 0x0000003a04007947 */ /* 0x000fea000b800000 */
[----:B0-----:R0:W0:Y:S02]  /*4530*/  SHFL.IDX PT, R31, R60, R27, R43 ;  /* 0x0000001b3c1f7389 */ /* 0x00102400000e002b */
.L_x_48295:
[----:B0-----:R-:W-:-:S07]  /*4540*/  IMAD R59, R3, R31, R59 ;  /* 0x0000001f033b7224 */ /* 0x001fce00078e023b */
.L_x_48142:
[----:B------:R-:W-:-:S13]  /*4550*/  ISETP.GE.U32.AND P6, PT, R54, 0xf, PT ;  /* 0x0000000f3600780c */ /* 0x000fda0003fc6070 */
[----:B------:R-:W-:Y:S05]  /*4560*/  @!P6 BRA `(.L_x_48144) ;  /* 0x000000000010e947 */ /* 0x000fea0003800000 */
[----:B------:R-:W-:-:S03]  /*4570*/  UMOV UR4, 0xffffffff ;  /* 0xffffffff00047882 */ /* 0x000fc60000000000 */
[----:B------:R-:W-:Y:S05]  /*4580*/  BRA.DIV UR4, `(.L_x_48145) ;  /* 0x0000003a04087947 */ /* 0x000fea000b800000 */
[----:B0-----:R0:W0:Y:S02]  /*4590*/  SHFL.IDX PT, R31, R60, R26, R43 ;  /* 0x0000001a3c1f7389 */ /* 0x00102400000e002b */
.L_x_48298:
[----:B0-----:R-:W-:-:S07]  /*45a0*/  IMAD R59, R2, R31, R59 ;  /* 0x0000001f023b7224 */ /* 0x001fce00078e023b */
.L_x_48144:
[----:B------:R-:W-:-:S13]  /*45b0*/  ISETP.GE.U32.AND P6, PT, R54, 0x10, PT ;  /* 0x000000103600780c */ /* 0x000fda0003fc6070 */
[----:B------:R-:W-:Y:S05]  /*45c0*/  @!P6 BRA `(.L_x_48146) ;  /* 0x000000000010e947 */ /* 0x000fea0003800000 */
[----:B------:R-:W-:-:S03]  /*45d0*/  UMOV UR4, 0xffffffff ;  /* 0xffffffff00047882 */ /* 0x000fc60000000000 */
[----:B------:R-:W-:Y:S05]  /*45e0*/  BRA.DIV UR4, `(.L_x_48147) ;  /* 0x0000003a04107947 */ /* 0x000fea000b800000 */
[----:B0-----:R0:W0:Y:S02]  /*45f0*/  SHFL.IDX PT, R31, R60, R42, R43 ;  /* 0x0000002a3c1f7389 */ /* 0x00102400000e002b */
.L_x_48301:
[----:B0-----:R-:W-:-:S07]  /*4600*/  IMAD R59, R0, R31, R59 ;  /* 0x0000001f003b7224 */ /* 0x001fce00078e023b */
.L_x_48146:
[----:B------:R-:W-:Y:S02]  /*4610*/  IMAD R31, R53, R58, R17 ;  /* 0x0000003a351f7224 */ /* 0x000fe400078e0211 */
[----:B------:R-:W-:Y:S02]  /*4620*/  IMAD.IADD R58, R47, 0x1, R58 ;  /* 0x000000012f3a7824 */ /* 0x000fe400078e023a */
[----:B------:R-:W-:-:S03]  /*4630*/  IMAD R30, R31, 0x4, R56 ;  /* 0x000000041f1e7824 */ /* 0x000fc600078e0238 */
[----:B------:R-:W-:Y:S02]  /*4640*/  ISETP.GE.AND P6, PT, R58, UR10, PT ;  /* 0x0000000a3a007c0c */ /* 0x000fe4000bfc6270 */
[----:B------:R0:W-:Y:S11]  /*4650*/  STS [R30], R59 ;  /* 0x0000003b1e007388 */ /* 0x0001f60000000800 */
[----:B0-----:R-:W-:Y:S05]  /*4660*/  @!P6 BRA `(.L_x_48148) ;  /* 0xfffffff8006ce947 */ /* 0x001fea000383ffff */
.L_x_48115:
[----:B------:R-:W-:Y:S05]  /*4670*/  BSYNC B0 ;  /* 0x0000000000007941 */ /* 0x000fea0003800000 */
.L_x_48114:
[----:B------:R-:W-:-:S13]  /*4680*/  ISETP.NE.AND P6, PT, R55, RZ, PT ;  /* 0x000000ff3700720c */ /* 0x000fda0003fc5270 */
[----:B------:R-:W-:Y:S05]  /*4690*/  @!P6 BRA `(.L_x_48149) ;  /* 0xffffffe800ace947 */ /* 0x000fea000383ffff */
[----:B------:R-:W-:Y:S05]  /*46a0*/  BRA `(.L_x_48042) ;  /* 0x0000001800607947 */ /* 0x000fea0003800000 */
.L_x_48097:
[C---:B------:R-:W-:Y:S01]  /*46b0*/  VIADD R35, R44.reuse, 0xf ;  /* 0x0000000f2c237836 */ /* 0x040fe20000000000 */
[C---:B------:R-:W-:Y:S01]  /*46c0*/  IADD3 R33, PT, PT, R44.reuse, 0x1, RZ ;  /* 0x000000012c217810 */ /* 0x040fe20007ffe0ff */
[C---:B------:R-:W-:Y:S01]  /*46d0*/  VIADD R29, R44.reuse, 0x2 ;  /* 0x000000022c1d7836 */ /* 0x040fe20000000000 */
[----:B------:R-:W-:Y:S01]  /*46e0*/  MOV R21, 0xffffff00 ;  /* 0xffffff0000157802 */ /* 0x000fe20000000f00 */
[C---:B------:R-:W-:Y:S01]  /*46f0*/  VIADD R27, R44.reuse, 0x3 ;  /* 0x000000032c1b7836 */ /* 0x040fe20000000000 */
[-C--:B------:R-:W-:Y:S01]  /*4700*/  ISETP.GE.AND P1, PT, R35, R54.reuse, PT ;  /* 0x000000362300720c */ /* 0x080fe20003f26270 */
[C---:B------:R-:W-:Y:S01]  /*4710*/  VIADD R3, R44.reuse, 0x5 ;  /* 0x000000052c037836 */ /* 0x040fe20000000000 */
[-C--:B------:R-:W-:Y:S01]  /*4720*/  ISETP.GE.AND P0, PT, R33, R54.reuse, PT ;  /* 0x000000362100720c */ /* 0x080fe20003f06270 */
[----:B------:R-:W-:Y:S01]  /*4730*/  VIADD R25, R44, 0x4 ;  /* 0x000000042c197836 */ /* 0x000fe20000000000 */
[----:B-1----:R-:W-:Y:S01]  /*4740*/  SEL R6, R54, RZ, P1 ;  /* 0x000000ff36067207 */ /* 0x002fe20000800000 */
[----:B--2---:R-:W-:Y:S01]  /*4750*/  VIADD R5, R44, 0x6 ;  /* 0x000000062c057836 */ /* 0x004fe20000000000 */
[----:B0-----:R-:W-:Y:S01]  /*4760*/  SEL R2, R54, RZ, P0 ;  /* 0x000000ff36027207 */ /* 0x001fe20000000000 */
[----:B------:R-:W-:Y:S01]  /*4770*/  VIADD R7, R44, 0x7 ;  /* 0x000000072c077836 */ /* 0x000fe20000000000 */
[-C--:B------:R-:W-:Y:S01]  /*4780*/  ISETP.GE.AND P1, PT, R29, R54.reuse, PT ;  /* 0x000000361d00720c */ /* 0x080fe20003f26270 */
[----:B------:R-:W-:Y:S01]  /*4790*/  IMAD.IADD R35, R35, 0x1, -R6 ;  /* 0x0000000123237824 */ /* 0x000fe200078e0a06 */
[-C--:B------:R-:W-:Y:S01]  /*47a0*/  ISETP.GE.AND P0, PT, R27, R54.reuse, PT ;  /* 0x000000361b00720c */ /* 0x080fe20003f06270 */
[----:B------:R-:W-:Y:S01]  /*47b0*/  IMAD.IADD R33, R33, 0x1, -R2 ;  /* 0x0000000121217824 */ /* 0x000fe200078e0a02 */
[----:B------:R-:W-:Y:S01]  /*47c0*/  SEL R6, R54, RZ, P1 ;  /* 0x000000ff36067207 */ /* 0x000fe20000800000 */
[----:B------:R-:W-:Y:S01]  /*47d0*/  VIADD R9, R44, 0x8 ;  /* 0x000000082c097836 */ /* 0x000fe20000000000 */
[----:B------:R-:W-:Y:S01]  /*47e0*/  SEL R2, R54, RZ, P0 ;  /* 0x000000ff36027207 */ /* 0x000fe20000000000 */
[----:B------:R-:W-:Y:S01]  /*47f0*/  IMAD.MOV.U32 R23, RZ, RZ, RZ ;  /* 0x000000ffff177224 */ /* 0x000fe200078e00ff */
[-C--:B------:R-:W-:Y:S01]  /*4800*/  ISETP.GE.AND P0, PT, R3, R54.reuse, PT ;  /* 0x000000360300720c */ /* 0x080fe20003f06270 */
[----:B------:R-:W-:Y:S01]  /*4810*/  IMAD.IADD R29, R29, 0x1, -R6 ;  /* 0x000000011d1d7824 */ /* 0x000fe200078e0a06 */
[----:B------:R-:W-:Y:S01]  /*4820*/  ISETP.GE.AND P1, PT, R25, R54, PT ;  /* 0x000000361900720c */ /* 0x000fe20003f26270 */
[----:B------:R-:W-:Y:S01]  /*4830*/  IMAD R21, R0, R21, 0x201f ;  /* 0x0000201f00157424 */ /* 0x000fe200078e0215 */
[----:B------:R-:W-:-:S02]  /*4840*/  SEL R58, R54, RZ, P0 ;  /* 0x000000ff363a7207 */ /* 0x000fc40000000000 */
[----:B------:R-:W-:Y:S02]  /*4850*/  SEL R6, R54, RZ, P1 ;  /* 0x000000ff36067207 */ /* 0x000fe40000800000 */
[-C--:B------:R-:W-:Y:S01]  /*4860*/  ISETP.GE.AND P1, PT, R5, R54.reuse, PT ;  /* 0x000000360500720c */ /* 0x080fe20003f26270 */
[----:B------:R-:W-:Y:S01]  /*4870*/  IMAD.IADD R58, R3, 0x1, -R58 ;  /* 0x00000001033a7824 */ /* 0x000fe200078e0a3a */
[-C--:B------:R-:W-:Y:S01]  /*4880*/  ISETP.GE.AND P0, PT, R7, R54.reuse, PT ;  /* 0x000000360700720c */ /* 0x080fe20003f06270 */
[----:B------:R-:W-:Y:S01]  /*4890*/  VIADD R3, R44, 0x9 ;  /* 0x000000092c037836 */ /* 0x000fe20000000000 */
[C---:B------:R-:W-:Y:S01]  /*48a0*/  SEL R56, R54.reuse, RZ, P1 ;  /* 0x000000ff36387207 */ /* 0x040fe20000800000 */
[----:B------:R-:W-:Y:S01]  /*48b0*/  IMAD.IADD R25, R25, 0x1, -R6 ;  /* 0x0000000119197824 */ /* 0x000fe200078e0a06 */
[----:B------:R-:W-:Y:S02]  /*48c0*/  SEL R42, R54, RZ, P0 ;  /* 0x000000ff362a7207 */ /* 0x000fe40000000000 */
[-C--:B------:R-:W-:Y:S01]  /*48d0*/  ISETP.GE.AND P0, PT, R3, R54.reuse, PT ;  /* 0x000000360300720c */ /* 0x080fe20003f06270 */
[----:B------:R-:W-:Y:S01]  /*48e0*/  IMAD.IADD R56, R5, 0x1, -R56 ;  /* 0x0000000105387824 */ /* 0x000fe200078e0a38 */
[-C--:B------:R-:W-:Y:S01]  /*48f0*/  ISETP.GE.AND P1, PT, R9, R54.reuse, PT ;  /* 0x000000360900720c */ /* 0x080fe20003f26270 */
[----:B------:R-:W-:Y:S01]  /*4900*/  VIADD R5, R44, 0xa ;  /* 0x0000000a2c057836 */ /* 0x000fe20000000000 */
[C---:B------:R-:W-:Y:S01]  /*4910*/  SEL R38, R54.reuse, RZ, P0 ;  /* 0x000000ff36267207 */ /* 0x040fe20000000000 */
[----:B------:R-:W-:Y:S01]  /*4920*/  IMAD.IADD R42, R7, 0x1, -R42 ;  /* 0x00000001072a7824 */ /* 0x000fe200078e0a2a */
[----:B------:R-:W-:Y:S01]  /*4930*/  SEL R40, R54, RZ, P1 ;  /* 0x000000ff36287207 */ /* 0x000fe20000800000 */
[C---:B------:R-:W-:Y:S01]  /*4940*/  VIADD R7, R44.reuse, 0xb ;  /* 0x0000000b2c077836 */ /* 0x040fe20000000000 */
[----:B------:R-:W-:Y:S01]  /*4950*/  ISETP.GE.AND P1, PT, R5, R54, PT ;  /* 0x000000360500720c */ /* 0x000fe20003f26270 */
[----:B------:R-:W-:Y:S01]  /*4960*/  IMAD.IADD R38, R3, 0x1, -R38 ;  /* 0x0000000103267824 */ /* 0x000fe200078e0a26 */
[----:B------:R-:W-:Y:S01]  /*4970*/  IADD3 R40, PT, PT, R9, -R40, RZ ;  /* 0x8000002809287210 */ /* 0x000fe20007ffe0ff */
[----:B------:R-:W-:Y:S01]  /*4980*/  VIADD R3, R44, 0xd ;  /* 0x0000000d2c037836 */ /* 0x000fe20000000000 */
[----:B------:R-:W-:Y:S01]  /*4990*/  SEL R36, R54, RZ, P1 ;  /* 0x000000ff36247207 */ /* 0x000fe20000800000 */
[----:B------:R-:W-:Y:S01]  /*49a0*/  VIADD R9, R44, 0xc ;  /* 0x0000000c2c097836 */ /* 0x000fe20000000000 */
[----:B------:R-:W-:-:S02]  /*49b0*/  ISETP.GE.AND P0, PT, R7, R54, PT ;  /* 0x000000360700720c */ /* 0x000fc40003f06270 */
[----:B------:R-:W-:Y:S01]  /*49c0*/  IADD3 R27, PT, PT, R27, -R2, RZ ;  /* 0x800000021b1b7210 */ /* 0x000fe20007ffe0ff */
[----:B------:R-:W-:Y:S01]  /*49d0*/  IMAD.IADD R36, R5, 0x1, -R36 ;  /* 0x0000000105247824 */ /* 0x000fe200078e0a24 */
[----:B------:R-:W-:Y:S01]  /*49e0*/  SEL R34, R54, RZ, P0 ;  /* 0x000000ff36227207 */ /* 0x000fe20000000000 */
[----:B------:R-:W-:Y:S01]  /*49f0*/  VIADD R5, R44, 0xe ;  /* 0x0000000e2c057836 */ /* 0x000fe20000000000 */
[-C--:B------:R-:W-:Y:S02]  /*4a00*/  ISETP.GE.AND P0, PT, R3, R54.reuse, PT ;  /* 0x000000360300720c */ /* 0x080fe40003f06270 */
[----:B------:R-:W-:Y:S01]  /*4a10*/  ISETP.GE.AND P1, PT, R9, R54, PT ;  /* 0x000000360900720c */ /* 0x000fe20003f26270 */
[----:B------:R-:W-:Y:S01]  /*4a20*/  IMAD.IADD R34, R7, 0x1, -R34 ;  /* 0x0000000107227824 */ /* 0x000fe200078e0a22 */
[C---:B------:R-:W-:Y:S02]  /*4a30*/  SEL R28, R54.reuse, RZ, P0 ;  /* 0x000000ff361c7207 */ /* 0x040fe40000000000 */
[----:B------:R-:W-:-:S02]  /*4a40*/  SEL R32, R54, RZ, P1 ;  /* 0x000000ff36207207 */ /* 0x000fc40000800000 */
[-C--:B------:R-:W-:Y:S01]  /*4a50*/  ISETP.GE.AND P1, PT, R5, R54.reuse, PT ;  /* 0x000000360500720c */ /* 0x080fe20003f26270 */
[----:B------:R-:W-:Y:S01]  /*4a60*/  IMAD.IADD R28, R3, 0x1, -R28 ;  /* 0x00000001031c7824 */ /* 0x000fe200078e0a1c */
[----:B------:R-:W-:Y:S01]  /*4a70*/  ISETP.GE.AND P0, PT, R44, R54, PT ;  /* 0x000000362c00720c */ /* 0x000fe20003f06270 */
[----:B------:R-:W-:Y:S01]  /*4a80*/  IMAD.IADD R32, R9, 0x1, -R32 ;  /* 0x0000000109207824 */ /* 0x000fe200078e0a20 */
[C---:B------:R-:W-:Y:S02]  /*4a90*/  SEL R26, R54.reuse, RZ, P1 ;  /* 0x000000ff361a7207 */ /* 0x040fe40000800000 */
[----:B------:R-:W-:-:S03]  /*4aa0*/  SEL R3, R54, RZ, P0 ;  /* 0x000000ff36037207 */ /* 0x000fc60000000000 */
[----:B------:R-:W-:Y:S02]  /*4ab0*/  IMAD.IADD R26, R5, 0x1, -R26 ;  /* 0x00000001051a7824 */ /* 0x000fe400078e0a1a */
[----:B------:R-:W-:-:S07]  /*4ac0*/  IMAD.IADD R24, R44, 0x1, -R3 ;  /* 0x000000012c187824 */ /* 0x000fce00078e0a03 */
.L_x_48201:
        /* <DEDUP_REMOVED lines=21> */
.L_x_48150:
        /* <DEDUP_REMOVED lines=10> */
.L_x_48151:
        /* <DEDUP_REMOVED lines=10> */
.L_x_48152:
        /* <DEDUP_REMOVED lines=10> */
.L_x_48153:
        /* <DEDUP_REMOVED lines=10> */
.L_x_48154:
        /* <DEDUP_REMOVED lines=11> */
.L_x_48155:
        /* <DEDUP_REMOVED lines=11> */
.L_x_48156:
        /* <DEDUP_REMOVED lines=11> */
.L_x_48157:
        /* <DEDUP_REMOVED lines=10> */
.L_x_48158:
        /* <DEDUP_REMOVED lines=11> */
.L_x_48159:
        /* <DEDUP_REMOVED lines=11> */
.L_x_48160:
        /* <DEDUP_REMOVED lines=11> */
.L_x_48161:
        /* <DEDUP_REMOVED lines=11> */
.L_x_48162:
        /* <DEDUP_REMOVED lines=11> */
.L_x_48163:
        /* <DEDUP_REMOVED lines=11> */
.L_x_48164:
        /* <DEDUP_REMOVED lines=11> */
.L_x_48165:
        /* <DEDUP_REMOVED lines=12> */
[----:B------:R-:W-:-:S04]  /*56e0*/  IMAD R37, R37, R30, RZ ;  /* 0x0000001e25257224 */ /* 0x000fc800078e02ff */
[----:B------:R-:W-:Y:S01]  /*56f0*/  IMAD.HI.U32 R37, R3, R37, R2 ;  /* 0x0000002503257227 */ /* 0x000fe200078e0002 */
[----:B------:R-:W-:-:S05]  /*5700*/  IABS R3, R46 ;  /* 0x0000002e00037213 */ /* 0x000fca0000000000 */
[----:B------:R-:W-:-:S04]  /*5710*/  IMAD.HI.U32 R37, R37, R3, RZ ;  /* 0x0000000325257227 */ /* 0x000fc800078e00ff */
[----:B------:R-:W-:-:S04]  /*5720*/  IMAD.MOV R37, RZ, RZ, -R37 ;  /* 0x000000ffff257224 */ /* 0x000fc800078e0a25 */
[----:B------:R-:W-:Y:S01]  /*5730*/  IMAD R39, R30, R37, R3 ;  /* 0x000000251e277224 */ /* 0x000fe200078e0203 */
[----:B------:R-:W-:-:S04]  /*5740*/  MOV R37, R49 ;  /* 0x0000003100257202 */ /* 0x000fc80000000f00 */
        /* <DEDUP_REMOVED lines=9> */
.L_x_48200:
[----:B------:R-:W-:Y:S02]  /*57e0*/  IMAD R60, R37, 0x84, R39 ;  /* 0x00000084253c7824 */ /* 0x000fe400078e0227 */
[----:B------:R-:W-:-:S04]  /*57f0*/  IMAD.MOV.U32 R41, RZ, RZ, RZ ;  /* 0x000000ffff297224 */ /* 0x000fc800078e00ff */
[----:B------:R-:W0:Y:S01]  /*5800*/  LDS R60, [R60] ;  /* 0x000000003c3c7984 */ /* 0x000e220000000800 */
[----:B------:R-:W-:Y:S05]  /*5810*/  @!P4 BRA `(.L_x_48167) ;  /* 0x000000000010c947 */ /* 0x000fea0003800000 */
[----:B------:R-:W-:-:S03]  /*5820*/  UMOV UR4, 0xffffffff ;  /* 0xffffffff00047882 */ /* 0x000fc60000000000 */
[----:B------:R-:W-:Y:S05]  /*5830*/  BRA.DIV UR4, `(.L_x_48168) ;  /* 0x00000026049c7947 */ /* 0x000fea000b800000 */
[----:B0-----:R0:W2:Y:S02]  /*5840*/  SHFL.IDX PT, R41, R60, R24, R43 ;  /* 0x000000183c297389 */ /* 0x0010a400000e002b */
.L_x_48303:
[----:B-12---:R-:W-:-:S07]  /*5850*/  IMAD R41, R20, R41, RZ ;  /* 0x0000002914297224 */ /* 0x006fce00078e02ff */
.L_x_48167:
[----:B------:R-:W-:Y:S05]  /*5860*/  @!P3 BRA `(.L_x_48169) ;  /* 0x000000000010b947 */ /* 0x000fea0003800000 */
[----:B------:R-:W-:-:S03]  /*5870*/  UMOV UR4, 0xffffffff ;  /* 0xffffffff00047882 */ /* 0x000fc60000000000 */
[----:B------:R-:W-:Y:S05]  /*5880*/  BRA.DIV UR4, `(.L_x_48170) ;  /* 0x0000002604a47947 */ /* 0x000fea000b800000 */
[----:B0-----:R0:W2:Y:S02]  /*5890*/  SHFL.IDX PT, R31, R60, R33, R43 ;  /* 0x000000213c1f7389 */ /* 0x0010a400000e002b */
.L_x_48306:
[----:B--23--:R-:W-:-:S07]  /*58a0*/  IMAD R41, R19, R31, R41 ;  /* 0x0000001f13297224 */ /* 0x00cfce00078e0229 */
.L_x_48169:
[----:B------:R-:W-:Y:S05]  /*58b0*/  @!P2 BRA `(.L_x_48171) ;  /* 0x000000000010a947 */ /* 0x000fea0003800000 */
[----:B------:R-:W-:-:S03]  /*58c0*/  UMOV UR4, 0xffffffff ;  /* 0xffffffff00047882 */ /* 0x000fc60000000000 */
[----:B------:R-:W-:Y:S05]  /*58d0*/  BRA.DIV UR4, `(.L_x_48172) ;  /* 0x0000002604b07947 */ /* 0x000fea000b800000 */
[----:B0-----:R0:W2:Y:S02]  /*58e0*/  SHFL.IDX PT, R31, R60, R29, R43 ;  /* 0x0000001d3c1f7389 */ /* 0x0010a400000e002b */
.L_x_48309:
[----:B--2---:R-:W-:-:S07]  /*58f0*/  IMAD R41, R18, R31, R41 ;  /* 0x0000001f12297224 */ /* 0x004fce00078e0229 */
.L_x_48171:
[----:B------:R-:W-:Y:S05]  /*5900*/  @!P1 BRA `(.L_x_48173) ;  /* 0x0000000000109947 */ /* 0x000fea0003800000 */
[----:B------:R-:W-:-:S03]  /*5910*/  UMOV UR4, 0xffffffff ;  /* 0xffffffff00047882 */ /* 0x000fc60000000000 */
[----:B------:R-:W-:Y:S05]  /*5920*/  BRA.DIV UR4, `(.L_x_48174) ;  /* 0x0000002604bc7947 */ /* 0x000fea000b800000 */
[----:B0-----:R0:W2:Y:S02]  /*5930*/  SHFL.IDX PT, R31, R60, R27, R43 ;  /* 0x0000001b3c1f7389 */ /* 0x0010a400000e002b */
.L_x_48312:
[----:B--2---:R-:W-:-:S07]  /*5940*/  IMAD R41, R17, R31, R41 ;  /* 0x0000001f11297224 */ /* 0x004fce00078e0229 */
.L_x_48173:
[----:B------:R-:W-:Y:S05]  /*5950*/  @!P0 BRA `(.L_x_48175) ;  /* 0x0000000000108947 */ /* 0x000fea0003800000 */
[----:B------:R-:W-:-:S03]  /*5960*/  UMOV UR4, 0xffffffff ;  /* 0xffffffff00047882 */ /* 0x000fc60000000000 */
[----:B------:R-:W-:Y:S05]  /*5970*/  BRA.DIV UR4, `(.L_x_48176) ;  /* 0x0000002604c87947 */ /* 0x000fea000b800000 */
[----:B0-----:R0:W2:Y:S02]  /*5980*/  SHFL.IDX PT, R31, R60, R25, R43 ;  /* 0x000000193c1f7389 */ /* 0x0010a400000e002b */
.L_x_48315:
[----:B--2---:R-:W-:-:S07]  /*5990*/  IMAD R41, R16, R31, R41 ;  /* 0x0000001f10297224 */ /* 0x004fce00078e0229 */
.L_x_48175:
[----:B------:R-:W2:Y:S02]  /*59a0*/  LDCU UR4, c[0x0][0x3ac] ;  /* 0x00007580ff0477ac */ /* 0x000ea40008000800 */
[----:B--2---:R-:W-:-:S05]  /*59b0*/  IMAD.U32 R54, RZ, RZ, UR4 ;  /* 0x00000004ff367e24 */ /* 0x004fca000f8e00ff */
[----:B------:R-:W-:-:S13]  /*59c0*/  ISETP.GE.AND P6, PT, R54, 0x6, PT ;  /* 0x000000063600780c */ /* 0x000fda0003fc6270 */
[----:B------:R-:W-:Y:S05]  /*59d0*/  @!P6 BRA `(.L_x_48177) ;  /* 0x000000000010e947 */ /* 0x000fea0003800000 */
[----:B------:R-:W-:-:S03]  /*59e0*/  UMOV UR4, 0xffffffff ;  /* 0xffffffff00047882 */ /* 0x000fc60000000000 */
[----:B------:R-:W-:Y:S05]  /*59f0*/  BRA.DIV UR4, `(.L_x_48178) ;  /* 0x0000002604c87947 */ /* 0x000fea000b800000 */
[----:B0-----:R0:W2:Y:S02]  /*5a00*/  SHFL.IDX PT, R31, R60, R58, R43 ;  /* 0x0000003a3c1f7389 */ /* 0x0010a400000e002b */
.L_x_48318:
[----:B--2---:R-:W-:-:S07]  /*5a10*/  IMAD R41, R15, R31, R41 ;  /* 0x0000001f0f297224 */ /* 0x004fce00078e0229 */
.L_x_48177:
[----:B------:R-:W-:-:S13]  /*5a20*/  ISETP.GE.AND P6, PT, R54, 0x7, PT ;  /* 0x000000073600780c */ /* 0x000fda0003fc6270 */
[----:B------:R-:W-:Y:S05]  /*5a30*/  @!P6 BRA `(.L_x_48179) ;  /* 0x000000000010e947 */ /* 0x000fea0003800000 */
[----:B------:R-:W-:-:S03]  /*5a40*/  UMOV UR4, 0xffffffff ;  /* 0xffffffff00047882 */ /* 0x000fc60000000000 */
[----:B------:R-:W-:Y:S05]  /*5a50*/  BRA.DIV UR4, `(.L_x_48180) ;  /* 0x0000002604d07947 */ /* 0x000fea000b800000 */
[----:B0-----:R0:W2:Y:S02]  /*5a60*/  SHFL.IDX PT, R31, R60, R56, R43 ;  /* 0x000000383c1f7389 */ /* 0x0010a400000e002b */
.L_x_48321:
[----:B--2---:R-:W-:-:S07]  /*5a70*/  IMAD R41, R14, R31, R41 ;  /* 0x0000001f0e297224 */ /* 0x004fce00078e0229 */
.L_x_48179:
[----:B------:R-:W-:-:S13]  /*5a80*/  ISETP.GE.AND P6, PT, R54, 0x8, PT ;  /* 0x000000083600780c */ /* 0x000fda0003fc6270 */
[----:B------:R-:W-:Y:S05]  /*5a90*/  @!P6 BRA `(.L_x_48181) ;  /* 0x000000000010e947 */ /* 0x000fea0003800000 */
[----:B------:R-:W-:-:S03]  /*5aa0*/  UMOV UR4, 0xffffffff ;  /* 0xffffffff00047882 */ /* 0x000fc60000000000 */
[----:B------:R-:W-:Y:S05]  /*5ab0*/  BRA.DIV UR4, `(.L_x_48182) ;  /* 0x0000002604d87947 */ /* 0x000fea000b800000 */
[----:B0-----:R0:W2:Y:S02]  /*5ac0*/  SHFL.IDX PT, R31, R60, R42, R43 ;  /* 0x0000002a3c1f7389 */ /* 0x0010a400000e002b */
.L_x_48324:
[----:B--2---:R-:W-:-:S07]  /*5ad0*/  IMAD R41, R13, R31, R41 ;  /* 0x0000001f0d297224 */ /* 0x004fce00078e0229 */
.L_x_48181:
[----:B------:R-:W-:-:S13]  /*5ae0*/  ISETP.GE.AND P6, PT, R54, 0x9, PT ;  /* 0x000000093600780c */ /* 0x000fda0003fc6270 */
[----:B------:R-:W-:Y:S05]  /*5af0*/  @!P6 BRA `(.L_x_48183) ;  /* 0x000000000010e947 */ /* 0x000fea0003800000 */
[----:B------:R-:W-:-:S03]  /*5b00*/  UMOV UR4, 0xffffffff ;  /* 0xffffffff00047882 */ /* 0x000fc60000000000 */
[----:B------:R-:W-:Y:S05]  /*5b10*/  BRA.DIV UR4, `(.L_x_48184) ;  /* 0x0000002604e07947 */ /* 0x000fea000b800000 */
[----:B0-----:R0:W2:Y:S02]  /*5b20*/  SHFL.IDX PT, R31, R60, R40, R43 ;  /* 0x000000283c1f7389 */ /* 0x0010a400000e002b */
.L_x_48327:
[----:B--2---:R-:W-:-:S07]  /*5b30*/  IMAD R41, R12, R31, R41 ;  /* 0x0000001f0c297224 */ /* 0x004fce00078e0229 */
.L_x_48183:
[----:B------:R-:W-:-:S13]  /*5b40*/  ISETP.GE.AND P6, PT, R54, 0xa, PT ;  /* 0x0000000a3600780c */ /* 0x000fda0003fc6270 */
[----:B------:R-:W-:Y:S05]  /*5b50*/  @!P6 BRA `(.L_x_48185) ;  /* 0x000000000010e947 */ /* 0x000fea0003800000 */
[----:B------:R-:W-:-:S03]  /*5b60*/  UMOV UR4, 0xffffffff ;  /* 0xffffffff00047882 */ /* 0x000fc60000000000 */
[----:B------:R-:W-:Y:S05]  /*5b70*/  BRA.DIV UR4, `(.L_x_48186) ;  /* 0x0000002604e87947 */ /* 0x000fea000b800000 */
[----:B0-----:R0:W2:Y:S02]  /*5b80*/  SHFL.IDX PT, R31, R60, R38, R43 ;  /* 0x000000263c1f7389 */ /* 0x0010a400000e002b */
.L_x_48330:
[----:B--2---:R-:W-:-:S07]  /*5b90*/  IMAD R41, R11, R31, R41 ;  /* 0x0000001f0b297224 */ /* 0x004fce00078e0229 */
.L_x_48185:
[----:B------:R-:W-:-:S13]  /*5ba0*/  ISETP.GE.AND P6, PT, R54, 0xb, PT ;  /* 0x0000000b3600780c */ /* 0x000fda0003fc6270 */
[----:B------:R-:W-:Y:S05]  /*5bb0*/  @!P6 BRA `(.L_x_48187) ;  /* 0x000000000010e947 */ /* 0x000fea0003800000 */
[----:B------:R-:W-:-:S03]  /*5bc0*/  UMOV UR4, 0xffffffff ;  /* 0xffffffff00047882 */ /* 0x000fc60000000000 */
[----:B------:R-:W-:Y:S05]  /*5bd0*/  BRA.DIV UR4, `(.L_x_48188) ;  /* 0x0000002604f07947 */ /* 0x000fea000b800000 */
[----:B0-----:R0:W2:Y:S02]  /*5be0*/  SHFL.IDX PT, R31, R60, R36, R43 ;  /* 0x000000243c1f7389 */ /* 0x0010a400000e002b */
.L_x_48333:
[----:B--2---:R-:W-:-:S07]  /*5bf0*/  IMAD R41, R10, R31, R41 ;  /* 0x0000001f0a297224 */ /* 0x004fce00078e0229 */
.L_x_48187:
[----:B------:R-:W-:-:S13]  /*5c00*/  ISETP.GE.AND P6, PT, R54, 0xc, PT ;  /* 0x0000000c3600780c */ /* 0x000fda0003fc6270 */
[----:B------:R-:W-:Y:S05]  /*5c10*/  @!P6 BRA `(.L_x_48189) ;  /* 0x000000000010e947 */ /* 0x000fea0003800000 */
[----:B------:R-:W-:-:S03]  /*5c20*/  UMOV UR4, 0xffffffff ;  /* 0xffffffff00047882 */ /* 0x000fc60000000000 */
[----:B------:R-:W-:Y:S05]  /*5c30*/  BRA.DIV UR4, `(.L_x_48190) ;  /* 0x0000002604f87947 */ /* 0x000fea000b800000 */
[----:B0-----:R0:W2:Y:S02]  /*5c40*/  SHFL.IDX PT, R31, R60, R34, R43 ;  /* 0x000000223c1f7389 */ /* 0x0010a400000e002b */
.L_x_48336:
[----:B--2---:R-:W-:-:S07]  /*5c50*/  IMAD R41, R9, R31, R41 ;  /* 0x0000001f09297224 */ /* 0x004fce00078e0229 */
.L_x_48189:
[----:B------:R-:W-:-:S13]  /*5c60*/  ISETP.GE.AND P6, PT, R54, 0xd, PT ;  /* 0x0000000d3600780c */ /* 0x000fda0003fc6270 */
[----:B------:R-:W-:Y:S05]  /*5c70*/  @!P6 BRA `(.L_x_48191) ;  /* 0x000000000010e947 */ /* 0x000fea0003800000 */
[----:B------:R-:W-:-:S03]  /*5c80*/  UMOV UR4, 0xffffffff ;  /* 0xffffffff00047882 */ /* 0x000fc60000000000 */
[----:B------:R-:W-:Y:S05]  /*5c90*/  BRA.DIV UR4, `(.L_x_48192) ;  /* 0x0000002a04007947 */ /* 0x000fea000b800000 */
[----:B0-----:R0:W2:Y:S02]  /*5ca0*/  SHFL.IDX PT, R31, R60, R32, R43 ;  /* 0x000000203c1f7389 */ /* 0x0010a400000e002b */
.L_x_48339:
[----:B--2---:R-:W-:-:S07]  /*5cb0*/  IMAD R41, R8, R31, R41 ;  /* 0x0000001f08297224 */ /* 0x004fce00078e0229 */
.L_x_48191:
[----:B------:R-:W-:-:S13]  /*5cc0*/  ISETP.GE.AND P6, PT, R54, 0xe, PT ;  /* 0x0000000e3600780c */ /* 0x000fda0003fc6270 */
[----:B------:R-:W-:Y:S05]  /*5cd0*/  @!P6 BRA `(.L_x_48193) ;  /* 0x000000000010e947 */ /* 0x000fea0003800000 */
[----:B------:R-:W-:-:S03]  /*5ce0*/  UMOV UR4, 0xffffffff ;  /* 0xffffffff00047882 */ /* 0x000fc60000000000 */
[----:B------:R-:W-:Y:S05]  /*5cf0*/  BRA.DIV UR4, `(.L_x_48194) ;  /* 0x0000002a04087947 */ /* 0x000fea000b800000 */
[----:B0-----:R0:W2:Y:S02]  /*5d00*/  SHFL.IDX PT, R31, R60, R28, R43 ;  /* 0x0000001c3c1f7389 */ /* 0x0010a400000e002b */
.L_x_48342:
[----:B--2---:R-:W-:-:S07]  /*5d10*/  IMAD R41, R7, R31, R41 ;  /* 0x0000001f07297224 */ /* 0x004fce00078e0229 */
.L_x_48193:
[----:B------:R-:W-:-:S13]  /*5d20*/  ISETP.GE.AND P6, PT, R54, 0xf, PT ;  /* 0x0000000f3600780c */ /* 0x000fda0003fc6270 */
[----:B------:R-:W-:Y:S05]  /*5d30*/  @!P6 BRA `(.L_x_48195) ;  /* 0x000000000010e947 */ /* 0x000fea0003800000 */
[----:B------:R-:W-:-:S03]  /*5d40*/  UMOV UR4, 0xffffffff ;  /* 0xffffffff00047882 */ /* 0x000fc60000000000 */
[----:B------:R-:W-:Y:S05]  /*5d50*/  BRA.DIV UR4, `(.L_x_48196) ;  /* 0x0000002a04107947 */ /* 0x000fea000b800000 */
[----:B0-----:R0:W2:Y:S02]  /*5d60*/  SHFL.IDX PT, R31, R60, R26, R43 ;  /* 0x0000001a3c1f7389 */ /* 0x0010a400000e002b */
.L_x_48345:
[----:B--2---:R-:W-:-:S07]  /*5d70*/  IMAD R41, R6, R31, R41 ;  /* 0x0000001f06297224 */ /* 0x004fce00078e0229 */
.L_x_48195:
[----:B------:R-:W-:-:S13]  /*5d80*/  ISETP.GE.AND P6, PT, R54, 0x10, PT ;  /* 0x000000103600780c */ /* 0x000fda0003fc6270 */
[----:B------:R-:W-:Y:S05]  /*5d90*/  @!P6 BRA `(.L_x_48197) ;  /* 0x000000000010e947 */ /* 0x000fea0003800000 */
[----:B------:R-:W-:-:S03]  /*5da0*/  UMOV UR4, 0xffffffff ;  /* 0xffffffff00047882 */ /* 0x000fc60000000000 */
[----:B------:R-:W-:Y:S05]  /*5db0*/  BRA.DIV UR4, `(.L_x_48198) ;  /* 0x0000002a04187947 */ /* 0x000fea000b800000 */
[----:B0-----:R0:W2:Y:S02]  /*5dc0*/  SHFL.IDX PT, R31, R60, R35, R43 ;  /* 0x000000233c1f7389 */ /* 0x0010a400000e002b */
.L_x_48348:
[----:B--2---:R-:W-:-:S07]  /*5dd0*/  IMAD R41, R5, R31, R41 ;  /* 0x0000001f05297224 */ /* 0x004fce00078e0229 */
.L_x_48197:
[----:B------:R-:W-:-:S07]  /*5de0*/  IMAD.MOV.U32 R2, RZ, RZ, R4 ;  /* 0x000000ffff027224 */ /* 0x000fce00078e0004 */
.L_x_48199:
[----:B------:R-:W-:Y:S01]  /*5df0*/  SHF.R.U32.HI R30, RZ, 0x1, R2 ;  /* 0x00000001ff1e7819 */ /* 0x000fe20000011602 */
[----:B------:R-:W-:Y:S05]  /*5e00*/  WARPSYNC.ALL ;  /* 0x0000000000007948 */ /* 0x000fea0003800000 */
[----:B0-----:R-:W0:Y:S01]  /*5e10*/  SHFL.DOWN PT, R60, R41, R30, R21 ;  /* 0x0800001e293c7389 */ /* 0x001e2200000e0015 */
        /* <DEDUP_REMOVED lines=32> */
.L_x_48166:
[----:B------:R-:W-:Y:S05]  /*6020*/  @!P5 BRA `(.L_x_48201) ;  /* 0xffffffe800a8d947 */ /* 0x000fea000383ffff */
.L_x_48042:
[----:B------:R-:W-:Y:S05]  /*6030*/  WARPSYNC.ALL ;  /* 0x0000000000007948 */ /* 0x000fea0003800000 */
[----:B------:R-:W-:Y:S01]  /*6040*/  BAR.SYNC.DEFER_BLOCKING 0x0 ;  /* 0x0000000000007b1d */ /* 0x000fe20000010000 */
[----:B------:R-:W-:-:S13]  /*6050*/  ISETP.GT.U32.AND P0, PT, R51, 0x7f, PT ;  /* 0x0000007f3300780c */ /* 0x000fda0003f04070 */
[----:B------:R-:W-:Y:S05]  /*6060*/  @P0 EXIT ;  /* 0x000000000000094d */ /* 0x000fea0003800000 */
[----:B012---:R-:W0:Y:S01]  /*6070*/  I2F.U32.RP R8, R50 ;  /* 0x0000003200087306 */ /* 0x007e220000209000 */
[----:B------:R-:W-:Y:S01]  /*6080*/  IABS R7, R54 ;  /* 0x0000003600077213 */ /* 0x000fe20000000000 */
[----:B------:R-:W1:Y:S01]  /*6090*/  LDC R9, c[0x0][0x388] ;  /* 0x0000e200ff097b82 */ /* 0x000e620000000800 */
[----:B------:R-:W-:Y:S01]  /*60a0*/  IADD3 R6, PT, PT, R51, R50, RZ ;  /* 0x0000003233067210 */ /* 0x000fe20007ffe0ff */
[----:B------:R-:W-:Y:S01]  /*60b0*/  BSSY.RECONVERGENT B0, `(.L_x_48202) ;  /* 0x0000064000007945 */ /* 0x000fe20003800200 */
[----:B------:R-:W-:Y:S02]  /*60c0*/  ISETP.NE.U32.AND P3, PT, R50, RZ, PT ;  /* 0x000000ff3200720c */ /* 0x000fe40003f65070 */
[C---:B------:R-:W-:Y:S01]  /*60d0*/  ISETP.GE.U32.AND P0, PT, R6.reuse, 0x80, PT ;  /* 0x000000800600780c */ /* 0x040fe20003f06070 */
[----:B------:R-:W2:Y:S01]  /*60e0*/  I2F.RP R0, R7 ;  /* 0x0000000700007306 */ /* 0x000ea20000209400 */
[----:B------:R-:W-:-:S07]  /*60f0*/  VIMNMX.U32 R11, PT, PT, R6, 0x80, !PT ;  /* 0x00000080060b7848 */ /* 0x000fce0007fe0000 */
[----:B0-----:R-:W0:Y:S08]  /*6100*/  MUFU.RCP R8, R8 ;  /* 0x0000000800087308 */ /* 0x001e300000001000 */
[----:B--2---:R-:W4:Y:S01]  /*6110*/  MUFU.RCP R0, R0 ;  /* 0x0000000000007308 */ /* 0x004f220000001000 */
[----:B0-----:R-:W-:Y:S01]  /*6120*/  VIADD R4, R8, 0xffffffe ;  /* 0x0ffffffe08047836 */ /* 0x001fe20000000000 */
[----:B------:R-:W-:-:S06]  /*6130*/  SEL R8, RZ, 0x1, P0 ;  /* 0x00000001ff087807 */ /* 0x000fcc0000000000 */
[----:B------:R0:W3:Y:S01]  /*6140*/  F2I.FTZ.U32.TRUNC.NTZ R5, R4 ;  /* 0x0000000400057305 */ /* 0x0000e2000021f000 */
[----:B------:R-:W-:Y:S01]  /*6150*/  IADD3 R11, PT, PT, R11, -R6, -R8 ;  /* 0x800000060b0b7210 */ /* 0x000fe20007ffe808 */
[----:B----4-:R-:W-:-:S06]  /*6160*/  VIADD R2, R0, 0xffffffe ;  /* 0x0ffffffe00027836 */ /* 0x010fcc0000000000 */
[----:B------:R2:W4:Y:S01]  /*6170*/  F2I.FTZ.U32.TRUNC.NTZ R3, R2 ;  /* 0x0000000200037305 */ /* 0x000522000021f000 */
[----:B0-----:R-:W-:Y:S02]  /*6180*/  IMAD.MOV.U32 R4, RZ, RZ, RZ ;  /* 0x000000ffff047224 */ /* 0x001fe400078e00ff */
[----:B---3--:R-:W-:Y:S02]  /*6190*/  IMAD.MOV R13, RZ, RZ, -R5 ;  /* 0x000000ffff0d7224 */ /* 0x008fe400078e0a05 */
[----:B--2---:R-:W-:Y:S02]  /*61a0*/  IMAD.MOV.U32 R2, RZ, RZ, RZ ;  /* 0x000000ffff027224 */ /* 0x004fe400078e00ff */
[----:B------:R-:W-:-:S04]  /*61b0*/  IMAD R13, R13, R50, RZ ;  /* 0x000000320d0d7224 */ /* 0x000fc800078e02ff */
[----:B------:R-:W-:-:S04]  /*61c0*/  IMAD.HI.U32 R4, R5, R13, R4 ;  /* 0x0000000d05047227 */ /* 0x000fc800078e0004 */
[----:B----4-:R-:W-:Y:S02]  /*61d0*/  IMAD.MOV R0, RZ, RZ, -R3 ;  /* 0x000000ffff007224 */ /* 0x010fe400078e0a03 */
[----:B------:R-:W-:Y:S01]  /*61e0*/  IMAD.HI.U32 R13, R4, R11, RZ ;  /* 0x0000000b040d7227 */ /* 0x000fe200078e00ff */
[----:B-1----:R-:W-:-:S03]  /*61f0*/  IABS R4, R9 ;  /* 0x0000000900047213 */ /* 0x002fc60000000000 */
[----:B------:R-:W-:Y:S02]  /*6200*/  IMAD R5, R0, R7, RZ ;  /* 0x0000000700057224 */ /* 0x000fe400078e02ff */
[----:B------:R-:W-:Y:S02]  /*6210*/  IMAD.MOV R0, RZ, RZ, -R13 ;  /* 0x000000ffff007224 */ /* 0x000fe400078e0a0d */
[----:B------:R-:W-:-:S04]  /*6220*/  IMAD.HI.U32 R5, R3, R5, R2 ;  /* 0x0000000503057227 */ /* 0x000fc800078e0002 */
[----:B------:R-:W-:Y:S02]  /*6230*/  IMAD R11, R50, R0, R11 ;  /* 0x00000000320b7224 */ /* 0x000fe400078e020b */
[----:B------:R-:W-:Y:S02]  /*6240*/  IMAD.MOV.U32 R2, RZ, RZ, R4 ;  /* 0x000000ffff027224 */ /* 0x000fe400078e0004 */
[----:B------:R-:W0:Y:S01]  /*6250*/  LDC R4, c[0x0][0x384] ;  /* 0x0000e100ff047b82 */ /* 0x000e220000000800 */
[----:B------:R-:W-:Y:S01]  /*6260*/  ISETP.GE.U32.AND P0, PT, R11, R50, PT ;  /* 0x000000320b00720c */ /* 0x000fe20003f06070 */
[----:B------:R-:W-:-:S04]  /*6270*/  IMAD.HI.U32 R0, R5, R2, RZ ;  /* 0x0000000205007227 */ /* 0x000fc800078e00ff */
[----:B------:R-:W-:Y:S02]  /*6280*/  IMAD.MOV R3, RZ, RZ, -R0 ;  /* 0x000000ffff037224 */ /* 0x000fe400078e0a00 */
[----:B------:R-:W-:Y:S02]  /*6290*/  IMAD R5, R53, R61, RZ ;  /* 0x0000003d35057224 */ /* 0x000fe400078e02ff */
[----:B------:R-:W-:-:S04]  /*62a0*/  IMAD R2, R7, R3, R2 ;  /* 0x0000000307027224 */ /* 0x000fc800078e0202 */
[----:B------:R-:W-:Y:S01]  /*62b0*/  @P0 IMAD.IADD R11, R11, 0x1, -R50 ;  /* 0x000000010b0b0824 */ /* 0x000fe200078e0a32 */
[----:B------:R-:W-:Y:S01]  /*62c0*/  ISETP.GT.U32.AND P1, PT, R7, R2, PT ;  /* 0x000000020700720c */ /* 0x000fe20003f24070 */
[----:B------:R-:W-:-:S03]  /*62d0*/  @P0 VIADD R13, R13, 0x1 ;  /* 0x000000010d0d0836 */ /* 0x000fc60000000000 */
[----:B------:R-:W-:Y:S01]  /*62e0*/  ISETP.GE.U32.AND P2, PT, R11, R50, PT ;  /* 0x000000320b00720c */ /* 0x000fe20003f46070 */
[----:B0-----:R-:W-:-:S08]  /*62f0*/  IMAD R5, R4, UR7, R5 ;  /* 0x0000000704057c24 */ /* 0x001fd0000f8e0205 */
[----:B------:R-:W-:Y:S01]  /*6300*/  @!P1 IADD3 R2, PT, PT, R2, -R7, RZ ;  /* 0x8000000702029210 */ /* 0x000fe20007ffe0ff */
[----:B------:R-:W-:-:S03]  /*6310*/  @!P1 VIADD R0, R0, 0x1 ;  /* 0x0000000100009836 */ /* 0x000fc60000000000 */
[----:B------:R-:W-:Y:S01]  /*6320*/  @P2 VIADD R13, R13, 0x1 ;  /* 0x000000010d0d2836 */ /* 0x000fe20000000000 */
[----:B------:R-:W-:Y:S02]  /*6330*/  @!P3 LOP3.LUT R13, RZ, R50, RZ, 0x33, !PT ;  /* 0x00000032ff0db212 */ /* 0x000fe400078e33ff */
[----:B------:R-:W-:Y:S02]  /*6340*/  ISETP.GE.U32.AND P0, PT, R2, R7, PT ;  /* 0x000000070200720c */ /* 0x000fe40003f06070 */
[----:B------:R-:W-:Y:S01]  /*6350*/  LOP3.LUT R2, R9, R54, RZ, 0x3c, !PT ;  /* 0x0000003609027212 */ /* 0x000fe200078e3cff */
[----:B------:R-:W-:Y:S01]  /*6360*/  IMAD.IADD R13, R8, 0x1, R13 ;  /* 0x00000001080d7824 */ /* 0x000fe200078e020d */
[----:B------:R-:W-:Y:S02]  /*6370*/  ISETP.NE.AND P3, PT, R54, RZ, PT ;  /* 0x000000ff3600720c */ /* 0x000fe40003f65270 */
[----:B------:R-:W-:Y:S02]  /*6380*/  ISETP.GE.AND P2, PT, R2, RZ, PT ;  /* 0x000000ff0200720c */ /* 0x000fe40003f46270 */
[----:B------:R-:W-:-:S04]  /*6390*/  LOP3.LUT R2, R13, 0x3, RZ, 0xc0, !PT ;  /* 0x000000030d027812 */ /* 0x000fc800078ec0ff */
[----:B------:R-:W-:Y:S01]  /*63a0*/  ISETP.NE.AND P1, PT, R2, 0x3, PT ;  /* 0x000000030200780c */ /* 0x000fe20003f25270 */
[----:B------:R-:W-:Y:S01]  /*63b0*/  @P0 VIADD R0, R0, 0x1 ;  /* 0x0000000100000836 */ /* 0x000fe20000000000 */
[----:B------:R-:W-:-:S05]  /*63c0*/  ISETP.GE.U32.AND P0, PT, R13, 0x3, PT ;  /* 0x000000030d00780c */ /* 0x000fca0003f06070 */
[----:B------:R-:W-:Y:S01]  /*63d0*/  @!P2 IMAD.MOV R0, RZ, RZ, -R0 ;  /* 0x000000ffff00a224 */ /* 0x000fe200078e0a00 */
[----:B------:R-:W-:-:S05]  /*63e0*/  @!P3 LOP3.LUT R0, RZ, R54, RZ, 0x33, !PT ;  /* 0x00000036ff00b212 */ /* 0x000fca00078e33ff */
[----:B------:R-:W-:Y:S05]  /*63f0*/  @!P1 BRA `(.L_x_48203) ;  /* 0x0000000000bc9947 */ /* 0x000fea0003800000 */
[-C--:B------:R-:W-:Y:S01]  /*6400*/  IABS R10, R53.reuse ;  /* 0x00000035000a7213 */ /* 0x080fe20000000000 */
[----:B------:R-:W0:Y:S01]  /*6410*/  S2UR UR5, SR_CgaCtaId ;  /* 0x00000000000579c3 */ /* 0x000e220000008800 */
[----:B------:R-:W-:Y:S01]  /*6420*/  UMOV UR4, 0x400 ;  /* 0x0000040000047882 */ /* 0x000fe20000000000 */
[----:B------:R-:W-:Y:S01]  /*6430*/  VIADD R4, R13, 0x1 ;  /* 0x000000010d047836 */ /* 0x000fe20000000000 */
[----:B------:R-:W1:Y:S01]  /*6440*/  I2F.RP R8, R10 ;  /* 0x0000000a00087306 */ /* 0x000e620000209400 */
[----:B------:R-:W-:Y:S01]  /*6450*/  UIADD3 UR4, UPT, UPT, UR4, 0x1280, URZ ;  /* 0x0000128004047890 */ /* 0x000fe2000fffe0ff */
[----:B------:R-:W-:Y:S02]  /*6460*/  ISETP.NE.AND P4, PT, R53, RZ, PT ;  /* 0x000000ff3500720c */ /* 0x000fe40003f85270 */
[----:B------:R-:W-:Y:S01]  /*6470*/  LOP3.LUT R4, R4, 0x3, RZ, 0xc0, !PT ;  /* 0x0000000304047812 */ /* 0x000fe200078ec0ff */
[----:B------:R-:W2:Y:S01]  /*6480*/  LDC.64 R2, c[0x0][0x3a0] ;  /* 0x0000e800ff027b82 */ /* 0x000ea20000000a00 */
[----:B------:R-:W-:-:S03]  /*6490*/  LOP3.LUT R13, RZ, R53, RZ, 0x33, !PT ;  /* 0x00000035ff0d7212 */ /* 0x000fc600078e33ff */
[----:B------:R-:W-:Y:S01]  /*64a0*/  IMAD.MOV R4, RZ, RZ, -R4 ;  /* 0x000000ffff047224 */ /* 0x000fe200078e0a04 */
[----:B-1----:R-:W1:Y:S01]  /*64b0*/  MUFU.RCP R8, R8 ;  /* 0x0000000800087308 */ /* 0x002e620000001000 */
[----:B0-----:R-:W-:Y:S01]  /*64c0*/  ULEA UR4, UR5, UR4, 0x18 ;  /* 0x0000000405047291 */ /* 0x001fe2000f8ec0ff */
[----:B-1----:R-:W-:-:S06]  /*64d0*/  VIADD R6, R8, 0xffffffe ;  /* 0x0ffffffe08067836 */ /* 0x002fcc0000000000 */
[----:B------:R0:W1:Y:S02]  /*64e0*/  F2I.FTZ.U32.TRUNC.NTZ R7, R6 ;  /* 0x0000000600077305 */ /* 0x000064000021f000 */
[----:B0-----:R-:W-:Y:S01]  /*64f0*/  IMAD.MOV.U32 R6, RZ, RZ, RZ ;  /* 0x000000ffff067224 */ /* 0x001fe200078e00ff */
[----:B-1----:R-:W-:-:S05]  /*6500*/  IADD3 R9, PT, PT, RZ, -R7, RZ ;  /* 0x80000007ff097210 */ /* 0x002fca0007ffe0ff */
[----:B------:R-:W-:-:S04]  /*6510*/  IMAD R9, R9, R10, RZ ;  /* 0x0000000a09097224 */ /* 0x000fc800078e02ff */
[----:B------:R-:W-:Y:S01]  /*6520*/  IMAD.HI.U32 R12, R7, R9, R6 ;  /* 0x00000009070c7227 */ /* 0x000fe200078e0006 */
[----:B--2---:R-:W-:-:S07]  /*6530*/  LEA R9, R51, UR4, 0x2 ;  /* 0x0000000433097c11 */ /* 0x004fce000f8e10ff */
.L_x_48204:
        /* <DEDUP_REMOVED lines=27> */
.L_x_48203:
[----:B------:R-:W-:Y:S05]  /*66f0*/  BSYNC.RECONVERGENT B0 ;  /* 0x0000000000007941 */ /* 0x000fea0003800200 */
.L_x_48202:
        /* <DEDUP_REMOVED lines=9> */
[----:B------:R-:W3:Y:S03]  /*6790*/  LDC.64 R2, c[0x0][0x3a0] ;  /* 0x0000e800ff027b82 */ /* 0x000ee60000000a00 */
[----:B--2---:R-:W0:Y:S01]  /*67a0*/  MUFU.RCP R8, R8 ;  /* 0x0000000800087308 */ /* 0x004e220000001000 */
[----:B-1----:R-:W-:Y:S01]  /*67b0*/  ULEA UR4, UR5, UR4, 0x18 ;  /* 0x0000000405047291 */ /* 0x002fe2000f8ec0ff */
[----:B0-----:R-:W-:-:S02]  /*67c0*/  VIADD R6, R8, 0xffffffe ;  /* 0x0ffffffe08067836 */ /* 0x001fc40000000000 */
[----:B------:R-:W-:-:S04]  /*67d0*/  IMAD R8, R50, 0x3, R51 ;  /* 0x0000000332087824 */ /* 0x000fc800078e0233 */
[----:B------:R0:W1:Y:S02]  /*67e0*/  F2I.FTZ.U32.TRUNC.NTZ R7, R6 ;  /* 0x0000000600077305 */ /* 0x000064000021f000 */
[----:B0-----:R-:W-:Y:S02]  /*67f0*/  HFMA2 R6, -RZ, RZ, 0, 0 ;  /* 0x00000000ff067431 */ /* 0x001fe400000001ff */
[----:B-1----:R-:W-:-:S04]  /*6800*/  IMAD.MOV R9, RZ, RZ, -R7 ;  /* 0x000000ffff097224 */ /* 0x002fc800078e0a07 */
[----:B------:R-:W-:-:S04]  /*6810*/  IMAD R9, R9, R4, RZ ;  /* 0x0000000409097224 */ /* 0x000fc800078e02ff */
[----:B------:R-:W-:Y:S01]  /*6820*/  IMAD.HI.U32 R6, R7, R9, R6 ;  /* 0x0000000907067227 */ /* 0x000fe200078e0006 */
[----:B------:R-:W-:Y:S02]  /*6830*/  LOP3.LUT R9, RZ, R53, RZ, 0x33, !PT ;  /* 0x00000035ff097212 */ /* 0x000fe400078e33ff */
[----:B---3--:R-:W-:-:S07]  /*6840*/  LEA R7, R51, UR4, 0x2 ;  /* 0x0000000433077c11 */ /* 0x008fce000f8e10ff */
.L_x_48205:
        /* <DEDUP_REMOVED lines=10> */
[----:B------:R-:W-:Y:S01]  /*68f0*/  LOP3.LUT R21, RZ, R53, RZ, 0x33, !PT ;  /* 0x00000035ff157212 */ /* 0x000fe200078e33ff */
[----:B0-----:R-:W0:Y:S01]  /*6900*/  MUFU.RCP R16, R16 ;  /* 0x0000001000107308 */ /* 0x001e220000001000 */
[----:B------:R-:W-:-:S13]  /*6910*/  ISETP.GT.U32.AND P1, PT, R4, R13, PT ;  /* 0x0000000d0400720c */ /* 0x000fda0003f24070 */
[----:B------:R-:W-:Y:S01]  /*6920*/  @!P1 IADD3 R13, PT, PT, R13, -R22, RZ ;  /* 0x800000160d0d9210 */ /* 0x000fe20007ffe0ff */
        /* <DEDUP_REMOVED lines=34> */
[----:B------:R-:W-:-:S02]  /*6b50*/  ISETP.GE.U32.AND P4, PT, R13, R22, PT ;  /* 0x000000160d00720c */ /* 0x000fc40003f86070 */
[----:B------:R-:W-:Y:S02]  /*6b60*/  LOP3.LUT R13, R8, R53, RZ, 0x3c, !PT ;  /* 0x00000035080d7212 */ /* 0x000fe400078e3cff */
[----:B------:R-:W-:Y:S01]  /*6b70*/  ISETP.GE.AND P2, PT, R15, RZ, PT ;  /* 0x000000ff0f00720c */ /* 0x000fe20003f46270 */
[--C-:B------:R-:W-:Y:S01]  /*6b80*/  IMAD R15, R50, 0x4, R7.reuse ;  /* 0x00000004320f7824 */ /* 0x100fe200078e0207 */
[----:B------:R-:W-:Y:S02]  /*6b90*/  @P6 IADD3 R14, PT, PT, R14, 0x1, RZ ;  /* 0x000000010e0e6810 */ /* 0x000fe40007ffe0ff */
[----:B------:R-:W-:Y:S01]  /*6ba0*/  ISETP.GE.U32.AND P6, PT, R17, R22, PT ;  /* 0x000000161100720c */ /* 0x000fe20003fc6070 */
[----:B------:R-:W-:Y:S01]  /*6bb0*/  IMAD R17, R50, 0x8, R7 ;  /* 0x0000000832117824 */ /* 0x000fe200078e0207 */
[----:B------:R-:W-:Y:S01]  /*6bc0*/  ISETP.GE.AND P5, PT, R13, RZ, PT ;  /* 0x000000ff0d00720c */ /* 0x000fe20003fa6270 */
[----:B------:R0:W-:Y:S01]  /*6bd0*/  LDS R23, [R15] ;  /* 0x000000000f177984 */ /* 0x0001e20000000800 */
[----:B------:R-:W-:Y:S01]  /*6be0*/  ISETP.NE.AND P1, PT, R53, RZ, PT ;  /* 0x000000ff3500720c */ /* 0x000fe20003f25270 */
[----:B------:R-:W-:-:S02]  /*6bf0*/  @P4 VIADD R16, R16, 0x1 ;  /* 0x0000000110104836 */ /* 0x000fc40000000000 */
[----:B------:R-:W1:Y:S01]  /*6c00*/  LDS R13, [R7] ;  /* 0x00000000070d7984 */ /* 0x000e620000000800 */
[----:B------:R-:W-:Y:S01]  /*6c10*/  @!P3 IMAD.MOV R14, RZ, RZ, -R14 ;  /* 0x000000ffff0eb224 */ /* 0x000fe200078e0a0e */
[C---:B------:R-:W-:Y:S02]  /*6c20*/  SEL R11, R21.reuse, R11, !P1 ;  /* 0x0000000b150b7207 */ /* 0x040fe40004800000 */
[----:B------:R2:W3:Y:S01]  /*6c30*/  LDS R25, [R17] ;  /* 0x0000000011197984 */ /* 0x0004e20000000800 */
[----:B------:R-:W-:Y:S01]  /*6c40*/  @!P2 IADD3 R16, PT, PT, -R16, RZ, RZ ;  /* 0x000000ff1010a210 */ /* 0x000fe20007ffe1ff */
[----:B------:R-:W-:Y:S01]  /*6c50*/  @P6 VIADD R18, R18, 0x1 ;  /* 0x0000000112126836 */ /* 0x000fe20000000000 */
[C---:B0-----:R-:W-:Y:S01]  /*6c60*/  SEL R15, R21.reuse, R14, !P1 ;  /* 0x0000000e150f7207 */ /* 0x041fe20004800000 */
[----:B------:R-:W-:Y:S02]  /*6c70*/  IMAD.MOV R20, RZ, RZ, -R11 ;  /* 0x000000ffff147224 */ /* 0x000fe400078e0a0b */
[----:B------:R-:W-:Y:S01]  /*6c80*/  @!P5 IMAD.MOV R18, RZ, RZ, -R18 ;  /* 0x000000ffff12d224 */ /* 0x000fe200078e0a12 */
[----:B--2---:R-:W-:Y:S01]  /*6c90*/  SEL R17, R21, R16, !P1 ;  /* 0x0000001015117207 */ /* 0x004fe20004800000 */
[----:B------:R-:W-:-:S03]  /*6ca0*/  IMAD R16, R0, R15, R5 ;  /* 0x0000000f00107224 */ /* 0x000fc600078e0205 */
[----:B------:R-:W-:Y:S01]  /*6cb0*/  SEL R19, R9, R18, !P0 ;  /* 0x0000001209137207 */ /* 0x000fe20004000000 */
[----:B------:R-:W-:Y:S02]  /*6cc0*/  IMAD.MOV R15, RZ, RZ, -R15 ;  /* 0x000000ffff0f7224 */ /* 0x000fe400078e0a0f */
[----:B------:R-:W-:Y:S02]  /*6cd0*/  IMAD.MOV R21, RZ, RZ, -R17 ;  /* 0x000000ffff157224 */ /* 0x000fe400078e0a11 */
[----:B------:R-:W-:Y:S01]  /*6ce0*/  IMAD R14, R53, R20, R51 ;  /* 0x00000014350e7224 */ /* 0x000fe200078e0233 */
[--C-:B------:R-:W-:Y:S01]  /*6cf0*/  IADD3 R51, PT, PT, R50, R51, R50.reuse ;  /* 0x0000003332337210 */ /* 0x100fe20007ffe032 */
[----:B------:R-:W-:Y:S02]  /*6d00*/  IMAD.MOV R22, RZ, RZ, -R19 ;  /* 0x000000ffff167224 */ /* 0x000fe400078e0a13 */
[--C-:B------:R-:W-:Y:S01]  /*6d10*/  IMAD R20, R0, R19, R5.reuse ;  /* 0x0000001300147224 */ /* 0x100fe200078e0205 */
[----:B------:R-:W-:Y:S01]  /*6d20*/  IADD3 R51, PT, PT, R50, R51, R50 ;  /* 0x0000003332337210 */ /* 0x000fe20007ffe032 */
[----:B------:R-:W-:-:S02]  /*6d30*/  IMAD R11, R0, R11, R5 ;  /* 0x0000000b000b7224 */ /* 0x000fc400078e0205 */
[----:B------:R-:W-:Y:S01]  /*6d40*/  IMAD R18, R0, R17, R5 ;  /* 0x0000001100127224 */ /* 0x000fe200078e0205 */
[----:B------:R-:W-:Y:S01]  /*6d50*/  ISETP.GE.U32.AND P1, PT, R51, 0x80, PT ;  /* 0x000000803300780c */ /* 0x000fe20003f26070 */
[C---:B------:R-:W-:Y:S02]  /*6d60*/  IMAD R19, R53.reuse, R21, R12 ;  /* 0x0000001535137224 */ /* 0x040fe400078e020c */
[C---:B------:R-:W-:Y:S02]  /*6d70*/  IMAD R15, R53.reuse, R15, R10 ;  /* 0x0000000f350f7224 */ /* 0x040fe400078e020a */
[----:B------:R-:W-:Y:S01]  /*6d80*/  IMAD R21, R53, R22, R8 ;  /* 0x0000001635157224 */ /* 0x000fe200078e0208 */
[----:B------:R-:W-:Y:S01]  /*6d90*/  IADD3 R19, PT, PT, R18, R19, RZ ;  /* 0x0000001312137210 */ /* 0x000fe20007ffe0ff */
[----:B------:R-:W-:Y:S02]  /*6da0*/  IMAD.IADD R11, R11, 0x1, R14 ;  /* 0x000000010b0b7824 */ /* 0x000fe400078e020e */
[----:B------:R-:W-:-:S02]  /*6db0*/  IMAD.IADD R17, R16, 0x1, R15 ;  /* 0x0000000110117824 */ /* 0x000fc400078e020f */
[----:B------:R-:W-:Y:S02]  /*6dc0*/  IMAD.IADD R21, R20, 0x1, R21 ;  /* 0x0000000114157824 */ /* 0x000fe400078e0215 */
[----:B------:R-:W-:-:S04]  /*6dd0*/  IMAD.WIDE R14, R11, 0x4, R2 ;  /* 0x000000040b0e7825 */ /* 0x000fc800078e0202 */
[--C-:B------:R-:W-:Y:S01]  /*6de0*/  IMAD.WIDE R16, R17, 0x4, R2.reuse ;  /* 0x0000000411107825 */ /* 0x100fe200078e0202 */
[----:B-1----:R0:W-:Y:S03]  /*6df0*/  STG.E desc[UR8][R14.64], R13 ;  /* 0x0000000d0e007986 */ /* 0x0021e6000c101908 */
[--C-:B------:R-:W-:Y:S01]  /*6e00*/  IMAD.WIDE R18, R19, 0x4, R2.reuse ;  /* 0x0000000413127825 */ /* 0x100fe200078e0202 */
[----:B------:R0:W-:Y:S03]  /*6e10*/  STG.E desc[UR8][R16.64], R23 ;  /* 0x0000001710007986 */ /* 0x0001e6000c101908 */
[----:B------:R-:W-:Y:S01]  /*6e20*/  IMAD.WIDE R20, R21, 0x4, R2 ;  /* 0x0000000415147825 */ /* 0x000fe200078e0202 */
[----:B---3--:R0:W-:Y:S03]  /*6e30*/  STG.E desc[UR8][R18.64], R25 ;  /* 0x0000001912007986 */ /* 0x0081e6000c101908 */
[C---:B------:R-:W-:Y:S01]  /*6e40*/  IMAD R7, R50.reuse, 0x10, R7 ;  /* 0x0000001032077824 */ /* 0x040fe200078e0207 */
[----:B------:R0:W-:Y:S01]  /*6e50*/  STG.E desc[UR8][R20.64], R27 ;  /* 0x0000001b14007986 */ /* 0x0001e2000c101908 */
[----:B------:R-:W-:-:S02]  /*6e60*/  IMAD R12, R50, 0x4, R12 ;  /* 0x00000004320c7824 */ /* 0x000fc400078e020c */
[C---:B------:R-:W-:Y:S02]  /*6e70*/  IMAD R8, R50.reuse, 0x4, R8 ;  /* 0x0000000432087824 */ /* 0x040fe400078e0208 */
[----:B------:R-:W-:Y:S01]  /*6e80*/  IMAD R10, R50, 0x4, R10 ;  /* 0x00000004320a7824 */ /* 0x000fe200078e020a */
[----:B------:R-:W-:Y:S06]  /*6e90*/  @!P1 BRA `(.L_x_48205) ;  /* 0xfffffff8006c9947 */ /* 0x000fec000383ffff */
[----:B------:R-:W-:Y:S05]  /*6ea0*/  EXIT ;  /* 0x000000000000794d */ /* 0x000fea0003800000 */
.L_x_48064:
[----:B------:R-:W-:Y:S01]  /*6eb0*/  BSSY B2, `(.L_x_48206) ;  /* 0x0000006000027945 */ /* 0x000fe20003800000 */
[----:B------:R-:W-:Y:S02]  /*6ec0*/  IMAD.MOV.U32 R30, RZ, RZ, R20 ;  /* 0x000000ffff1e7224 */ /* 0x000fe400078e0014 */
[----:B------:R-:W-:-:S07]  /*6ed0*/  IMAD.MOV.U32 R31, RZ, RZ, -0x1 ;  /* 0xffffffffff1f7424 */ /* 0x000fce00078e00ff */
[----:B01234-:R-:W-:Y:S05]  /*6ee0*/  WARPSYNC.COLLECTIVE R31, `(.L_x_48207) ;  /* 0x000000001f087348 */ /* 0x01ffea0003c00000 */
[----:B-1----:R1:W0:Y:S02]  /*6ef0*/  SHFL.IDX P6, R31, R60, R30, R43 ;  /* 0x0000001e3c1f7389 */ /* 0x00222400000c002b */
[----:B01234-:R-:W-:Y:S05]  /*6f00*/  ENDCOLLECTIVE ;  /* 0x000000000000791b */ /* 0x01ffea0003800000 */
.L_x_48207:
[----:B------:R-:W-:Y:S05]  /*6f10*/  BSYNC B2 ;  /* 0x0000000000027941 */ /* 0x000fea0003800000 */
.L_x_48206:
[----:B------:R-:W-:Y:S05]  /*6f20*/  BRA `(.L_x_48208) ;  /* 0xffffffb400bc7947 */ /* 0x000fea000383ffff */
.L_x_48066:
[----:B------:R-:W-:Y:S01]  /*6f30*/  BSSY B2, `(.L_x_48209) ;  /* 0x0000006000027945 */ /* 0x000fe20003800000 */
[----:B------:R-:W-:Y:S01]  /*6f40*/  MOV R30, R42 ;  /* 0x0000002a001e7202 */ /* 0x000fe20000000f00 */
[----:B------:R-:W-:-:S07]  /*6f50*/  IMAD.MOV.U32 R31, RZ, RZ, -0x1 ;  /* 0xffffffffff1f7424 */ /* 0x000fce00078e00ff */
[----:B01234-:R-:W-:Y:S05]  /*6f60*/  WARPSYNC.COLLECTIVE R31, `(.L_x_48210) ;  /* 0x000000001f087348 */ /* 0x01ffea0003c00000 */
[----:B-1----:R1:W0:Y:S02]  /*6f70*/  SHFL.IDX P6, R31, R60, R30, R43 ;  /* 0x0000001e3c1f7389 */ /* 0x00222400000c002b */
[----:B01234-:R-:W-:Y:S05]  /*6f80*/  ENDCOLLECTIVE ;  /* 0x000000000000791b */ /* 0x01ffea0003800000 */
.L_x_48210:
[----:B------:R-:W-:Y:S05]  /*6f90*/  BSYNC B2 ;  /* 0x0000000000027941 */ /* 0x000fea0003800000 */
.L_x_48209:
[----:B------:R-:W-:Y:S05]  /*6fa0*/  BRA `(.L_x_48211) ;  /* 0xffffffb400b07947 */ /* 0x000fea000383ffff */
.L_x_48068:
[----:B------:R-:W-:Y:S01]  /*6fb0*/  BSSY B2, `(.L_x_48212) ;  /* 0x0000006000027945 */ /* 0x000fe20003800000 */
[----:B------:R-:W-:Y:S02]  /*6fc0*/  IMAD.MOV.U32 R30, RZ, RZ, R41 ;  /* 0x000000ffff1e7224 */ /* 0x000fe400078e0029 */
[----:B------:R-:W-:-:S07]  /*6fd0*/  IMAD.MOV.U32 R31, RZ, RZ, -0x1 ;  /* 0xffffffffff1f7424 */ /* 0x000fce00078e00ff */
[----:B01234-:R-:W-:Y:S05]  /*6fe0*/  WARPSYNC.COLLECTIVE R31, `(.L_x_48213) ;  /* 0x000000001f087348 */ /* 0x01ffea0003c00000 */
[----:B-1----:R1:W0:Y:S02]  /*6ff0*/  SHFL.IDX P6, R31, R60, R30, R43 ;  /* 0x0000001e3c1f7389 */ /* 0x00222400000c002b */
[----:B01234-:R-:W-:Y:S05]  /*7000*/  ENDCOLLECTIVE ;  /* 0x000000000000791b */ /* 0x01ffea0003800000 */
.L_x_48213:
[----:B------:R-:W-:Y:S05]  /*7010*/  BSYNC B2 ;  /* 0x0000000000027941 */ /* 0x000fea0003800000 */
.L_x_48212:
[----:B------:R-:W-:Y:S05]  /*7020*/  BRA `(.L_x_48214) ;  /* 0xffffffb400a47947 */ /* 0x000fea000383ffff */
.L_x_48070:
[----:B------:R-:W-:Y:S01]  /*7030*/  BSSY B2, `(.L_x_48215) ;  /* 0x0000006000027945 */ /* 0x000fe20003800000 */
[----:B------:R-:W-:Y:S02]  /*7040*/  IMAD.MOV.U32 R30, RZ, RZ, R40 ;  /* 0x000000ffff1e7224 */ /* 0x000fe400078e0028 */
[----:B------:R-:W-:-:S07]  /*7050*/  IMAD.MOV.U32 R31, RZ, RZ, -0x1 ;  /* 0xffffffffff1f7424 */ /* 0x000fce00078e00ff */
[----:B01234-:R-:W-:Y:S05]  /*7060*/  WARPSYNC.COLLECTIVE R31, `(.L_x_48216) ;  /* 0x000000001f087348 */ /* 0x01ffea0003c00000 */
[----:B-1----:R1:W0:Y:S02]  /*7070*/  SHFL.IDX P6, R31, R60, R30, R43 ;  /* 0x0000001e3c1f7389 */ /* 0x00222400000c002b */
[----:B01234-:R-:W-:Y:S05]  /*7080*/  ENDCOLLECTIVE ;  /* 0x000000000000791b */ /* 0x01ffea0003800000 */
.L_x_48216:
[----:B------:R-:W-:Y:S05]  /*7090*/  BSYNC B2 ;  /* 0x0000000000027941 */ /* 0x000fea0003800000 */
.L_x_48215:
[----:B------:R-:W-:Y:S05]  /*70a0*/  BRA `(.L_x_48217) ;  /* 0xffffffb400987947 */ /* 0x000fea000383ffff */
.L_x_48072:
[----:B------:R-:W-:Y:S01]  /*70b0*/  BSSY B2, `(.L_x_48218) ;  /* 0x0000006000027945 */ /* 0x000fe20003800000 */
[----:B------:R-:W-:Y:S02]  /*70c0*/  IMAD.MOV.U32 R30, RZ, RZ, R39 ;  /* 0x000000ffff1e7224 */ /* 0x000fe400078e0027 */
[----:B------:R-:W-:-:S07]  /*70d0*/  IMAD.MOV.U32 R31, RZ, RZ, -0x1 ;  /* 0xffffffffff1f7424 */ /* 0x000fce00078e00ff */
[----:B01234-:R-:W-:Y:S05]  /*70e0*/  WARPSYNC.COLLECTIVE R31, `(.L_x_48219) ;  /* 0x000000001f087348 */ /* 0x01ffea0003c00000 */
[----:B-1----:R1:W0:Y:S02]  /*70f0*/  SHFL.IDX P6, R31, R60, R30, R43 ;  /* 0x0000001e3c1f7389 */ /* 0x00222400000c002b */
[----:B01234-:R-:W-:Y:S05]  /*7100*/  ENDCOLLECTIVE ;  /* 0x000000000000791b */ /* 0x01ffea0003800000 */
.L_x_48219:
[----:B------:R-:W-:Y:S05]  /*7110*/  BSYNC B2 ;  /* 0x0000000000027941 */ /* 0x000fea0003800000 */
.L_x_48218:
[----:B------:R-:W-:Y:S05]  /*7120*/  BRA `(.L_x_48220) ;  /* 0xffffffb4008c7947 */ /* 0x000fea000383ffff */
.L_x_48074:
[----:B------:R-:W-:Y:S01]  /*7130*/  BSSY B2, `(.L_x_48221) ;  /* 0x0000006000027945 */ /* 0x000fe20003800000 */
[----:B------:R-:W-:Y:S01]  /*7140*/  MOV R30, R38 ;  /* 0x00000026001e7202 */ /* 0x000fe20000000f00 */
[----:B------:R-:W-:-:S07]  /*7150*/  IMAD.MOV.U32 R31, RZ, RZ, -0x1 ;  /* 0xffffffffff1f7424 */ /* 0x000fce00078e00ff */
[----:B01234-:R-:W-:Y:S05]  /*7160*/  WARPSYNC.COLLECTIVE R31, `(.L_x_48222) ;  /* 0x000000001f087348 */ /* 0x01ffea0003c00000 */
[----:B-1----:R1:W0:Y:S02]  /*7170*/  SHFL.IDX P6, R31, R60, R30, R43 ;  /* 0x0000001e3c1f7389 */ /* 0x00222400000c002b */
[----:B01234-:R-:W-:Y:S05]  /*7180*/  ENDCOLLECTIVE ;  /* 0x000000000000791b */ /* 0x01ffea0003800000 */
.L_x_48222:
[----:B------:R-:W-:Y:S05]  /*7190*/  BSYNC B2 ;  /* 0x0000000000027941 */ /* 0x000fea0003800000 */
.L_x_48221:
[----:B------:R-:W-:Y:S05]  /*71a0*/  BRA `(.L_x_48223) ;  /* 0xffffffb400807947 */ /* 0x000fea000383ffff */
.L_x_48076:
[----:B------:R-:W-:Y:S01]  /*71b0*/  BSSY B2, `(.L_x_48224) ;  /* 0x0000006000027945 */ /* 0x000fe20003800000 */
[----:B------:R-:W-:Y:S02]  /*71c0*/  IMAD.MOV.U32 R30, RZ, RZ, R37 ;  /* 0x000000ffff1e7224 */ /* 0x000fe400078e0025 */
[----:B------:R-:W-:-:S07]  /*71d0*/  IMAD.MOV.U32 R31, RZ, RZ, -0x1 ;  /* 0xffffffffff1f7424 */ /* 0x000fce00078e00ff */
[----:B01234-:R-:W-:Y:S05]  /*71e0*/  WARPSYNC.COLLECTIVE R31, `(.L_x_48225) ;  /* 0x000000001f087348 */ /* 0x01ffea0003c00000 */
[----:B-1----:R1:W0:Y:S02]  /*71f0*/  SHFL.IDX P6, R31, R60, R30, R43 ;  /* 0x0000001e3c1f7389 */ /* 0x00222400000c002b */
[----:B01234-:R-:W-:Y:S05]  /*7200*/  ENDCOLLECTIVE ;  /* 0x000000000000791b */ /* 0x01ffea0003800000 */
.L_x_48225:
[----:B------:R-:W-:Y:S05]  /*7210*/  BSYNC B2 ;  /* 0x0000000000027941 */ /* 0x000fea0003800000 */
.L_x_48224:
[----:B------:R-:W-:Y:S05]  /*7220*/  BRA `(.L_x_48226) ;  /* 0xffffffb400807947 */ /* 0x000fea000383ffff */
.L_x_48078:
[----:B------:R-:W-:Y:S01]  /*7230*/  BSSY B2, `(.L_x_48227) ;  /* 0x0000006000027945 */ /* 0x000fe20003800000 */
[----:B------:R-:W-:Y:S02]  /*7240*/  IMAD.MOV.U32 R30, RZ, RZ, R36 ;  /* 0x000000ffff1e7224 */ /* 0x000fe400078e0024 */
[----:B------:R-:W-:-:S07]  /*7250*/  IMAD.MOV.U32 R31, RZ, RZ, -0x1 ;  /* 0xffffffffff1f7424 */ /* 0x000fce00078e00ff */
[----:B01234-:R-:W-:Y:S05]  /*7260*/  WARPSYNC.COLLECTIVE R31, `(.L_x_48228) ;  /* 0x000000001f087348 */ /* 0x01ffea0003c00000 */
[----:B-1----:R1:W0:Y:S02]  /*7270*/  SHFL.IDX P6, R31, R60, R30, R43 ;  /* 0x0000001e3c1f7389 */ /* 0x00222400000c002b */
[----:B01234-:R-:W-:Y:S05]  /*7280*/  ENDCOLLECTIVE ;  /* 0x000000000000791b */ /* 0x01ffea0003800000 */
.L_x_48228:
[----:B------:R-:W-:Y:S05]  /*7290*/  BSYNC B2 ;  /* 0x0000000000027941 */ /* 0x000fea0003800000 */
.L_x_48227:
[----:B------:R-:W-:Y:S05]  /*72a0*/  BRA `(.L_x_48229) ;  /* 0xffffffb400787947 */ /* 0x000fea000383ffff */
.L_x_48080:
[----:B------:R-:W-:Y:S01]  /*72b0*/  BSSY B2, `(.L_x_48230) ;  /* 0x0000006000027945 */ /* 0x000fe20003800000 */
[----:B------:R-:W-:Y:S02]  /*72c0*/  IMAD.MOV.U32 R30, RZ, RZ, R35 ;  /* 0x000000ffff1e7224 */ /* 0x000fe400078e0023 */
[----:B------:R-:W-:-:S07]  /*72d0*/  IMAD.MOV.U32 R31, RZ, RZ, -0x1 ;  /* 0xffffffffff1f7424 */ /* 0x000fce00078e00ff */
[----:B01234-:R-:W-:Y:S05]  /*72e0*/  WARPSYNC.COLLECTIVE R31, `(.L_x_48231) ;  /* 0x000000001f087348 */ /* 0x01ffea0003c00000 */
[----:B-1----:R1:W0:Y:S02]  /*72f0*/  SHFL.IDX P6, R31, R60, R30, R43 ;  /* 0x0000001e3c1f7389 */ /* 0x00222400000c002b */
[----:B01234-:R-:W-:Y:S05]  /*7300*/  ENDCOLLECTIVE ;  /* 0x000000000000791b */ /* 0x01ffea0003800000 */
.L_x_48231:
[----:B------:R-:W-:Y:S05]  /*7310*/  BSYNC B2 ;  /* 0x0000000000027941 */ /* 0x000fea0003800000 */
.L_x_48230:
[----:B------:R-:W-:Y:S05]  /*7320*/  BRA `(.L_x_48232) ;  /* 0xffffffb400707947 */ /* 0x000fea000383ffff */
.L_x_48082:
[----:B------:R-:W-:Y:S01]  /*7330*/  BSSY B2, `(.L_x_48233) ;  /* 0x0000006000027945 */ /* 0x000fe20003800000 */
[----:B------:R-:W-:Y:S01]  /*7340*/  MOV R30, R34 ;  /* 0x00000022001e7202 */ /* 0x000fe20000000f00 */
[----:B------:R-:W-:-:S07]  /*7350*/  IMAD.MOV.U32 R31, RZ, RZ, -0x1 ;  /* 0xffffffffff1f7424 */ /* 0x000fce00078e00ff */
[----:B01234-:R-:W-:Y:S05]  /*7360*/  WARPSYNC.COLLECTIVE R31, `(.L_x_48234) ;  /* 0x000000001f087348 */ /* 0x01ffea0003c00000 */
[----:B-1----:R1:W0:Y:S02]  /*7370*/  SHFL.IDX P6, R31, R60, R30, R43 ;  /* 0x0000001e3c1f7389 */ /* 0x00222400000c002b */
[----:B01234-:R-:W-:Y:S05]  /*7380*/  ENDCOLLECTIVE ;  /* 0x000000000000791b */ /* 0x01ffea0003800000 */
.L_x_48234:
[----:B------:R-:W-:Y:S05]  /*7390*/  BSYNC B2 ;  /* 0x0000000000027941 */ /* 0x000fea0003800000 */
.L_x_48233:
[----:B------:R-:W-:Y:S05]  /*73a0*/  BRA `(.L_x_48235) ;  /* 0xffffffb400687947 */ /* 0x000fea000383ffff */
.L_x_48084:
[----:B------:R-:W-:Y:S01]  /*73b0*/  BSSY B2, `(.L_x_48236) ;  /* 0x0000006000027945 */ /* 0x000fe20003800000 */
[----:B------:R-:W-:Y:S02]  /*73c0*/  IMAD.MOV.U32 R30, RZ, RZ, R33 ;  /* 0x000000ffff1e7224 */ /* 0x000fe400078e0021 */
[----:B------:R-:W-:-:S07]  /*73d0*/  IMAD.MOV.U32 R31, RZ, RZ, -0x1 ;  /* 0xffffffffff1f7424 */ /* 0x000fce00078e00ff */
[----:B01234-:R-:W-:Y:S05]  /*73e0*/  WARPSYNC.COLLECTIVE R31, `(.L_x_48237) ;  /* 0x000000001f087348 */ /* 0x01ffea0003c00000 */
[----:B-1----:R1:W0:Y:S02]  /*73f0*/  SHFL.IDX P6, R31, R60, R30, R43 ;  /* 0x0000001e3c1f7389 */ /* 0x00222400000c002b */
[----:B01234-:R-:W-:Y:S05]  /*7400*/  ENDCOLLECTIVE ;  /* 0x000000000000791b */ /* 0x01ffea0003800000 */
.L_x_48237:
[----:B------:R-:W-:Y:S05]  /*7410*/  BSYNC B2 ;  /* 0x0000000000027941 */ /* 0x000fea0003800000 */
.L_x_48236:
[----:B------:R-:W-:Y:S05]  /*7420*/  BRA `(.L_x_48238) ;  /* 0xffffffb400607947 */ /* 0x000fea000383ffff */
.L_x_48086:
[----:B------:R-:W-:Y:S01]  /*7430*/  BSSY B2, `(.L_x_48239) ;  /* 0x0000006000027945 */ /* 0x000fe20003800000 */
[----:B------:R-:W-:Y:S02]  /*7440*/  IMAD.MOV.U32 R30, RZ, RZ, R32 ;  /* 0x000000ffff1e7224 */ /* 0x000fe400078e0020 */
[----:B------:R-:W-:-:S07]  /*7450*/  IMAD.MOV.U32 R31, RZ, RZ, -0x1 ;  /* 0xffffffffff1f7424 */ /* 0x000fce00078e00ff */
[----:B01234-:R-:W-:Y:S05]  /*7460*/  WARPSYNC.COLLECTIVE R31, `(.L_x_48240) ;  /* 0x000000001f087348 */ /* 0x01ffea0003c00000 */
[----:B-1----:R1:W0:Y:S02]  /*7470*/  SHFL.IDX P6, R31, R60, R30, R43 ;  /* 0x0000001e3c1f7389 */ /* 0x00222400000c002b */
[----:B01234-:R-:W-:Y:S05]  /*7480*/  ENDCOLLECTIVE ;  /* 0x000000000000791b */ /* 0x01ffea0003800000 */
.L_x_48240:
[----:B------:R-:W-:Y:S05]  /*7490*/  BSYNC B2 ;  /* 0x0000000000027941 */ /* 0x000fea0003800000 */
.L_x_48239:
[----:B------:R-:W-:Y:S05]  /*74a0*/  BRA `(.L_x_48241) ;  /* 0xffffffb400587947 */ /* 0x000fea000383ffff */
.L_x_48088:
[----:B------:R-:W-:Y:S01]  /*74b0*/  BSSY B2, `(.L_x_48242) ;  /* 0x0000006000027945 */ /* 0x000fe20003800000 */
[----:B------:R-:W-:Y:S02]  /*74c0*/  IMAD.MOV.U32 R30, RZ, RZ, R29 ;  /* 0x000000ffff1e7224 */ /* 0x000fe400078e001d */
[----:B------:R-:W-:-:S07]  /*74d0*/  IMAD.MOV.U32 R31, RZ, RZ, -0x1 ;  /* 0xffffffffff1f7424 */ /* 0x000fce00078e00ff */
[----:B01234-:R-:W-:Y:S05]  /*74e0*/  WARPSYNC.COLLECTIVE R31, `(.L_x_48243) ;  /* 0x000000001f087348 */ /* 0x01ffea0003c00000 */
[----:B-1----:R1:W0:Y:S02]  /*74f0*/  SHFL.IDX P6, R31, R60, R30, R43 ;  /* 0x0000001e3c1f7389 */ /* 0x00222400000c002b */
[----:B01234-:R-:W-:Y:S05]  /*7500*/  ENDCOLLECTIVE ;  /* 0x000000000000791b */ /* 0x01ffea0003800000 */
.L_x_48243:
[----:B------:R-:W-:Y:S05]  /*7510*/  BSYNC B2 ;  /* 0x0000000000027941 */ /* 0x000fea0003800000 */
.L_x_48242:
[----:B------:R-:W-:Y:S05]  /*7520*/  BRA `(.L_x_48244) ;  /* 0xffffffb400507947 */ /* 0x000fea000383ffff */
.L_x_48090:
[----:B------:R-:W-:Y:S01]  /*7530*/  BSSY B2, `(.L_x_48245) ;  /* 0x0000006000027945 */ /* 0x000fe20003800000 */
[----:B------:R-:W-:Y:S01]  /*7540*/  MOV R30, R28 ;  /* 0x0000001c001e7202 */ /* 0x000fe20000000f00 */
[----:B------:R-:W-:-:S07]  /*7550*/  IMAD.MOV.U32 R31, RZ, RZ, -0x1 ;  /* 0xffffffffff1f7424 */ /* 0x000fce00078e00ff */
[----:B01234-:R-:W-:Y:S05]  /*7560*/  WARPSYNC.COLLECTIVE R31, `(.L_x_48246) ;  /* 0x000000001f087348 */ /* 0x01ffea0003c00000 */
[----:B-1----:R1:W0:Y:S02]  /*7570*/  SHFL.IDX P6, R31, R60, R30, R43 ;  /* 0x0000001e3c1f7389 */ /* 0x00222400000c002b */
[----:B01234-:R-:W-:Y:S05]  /*7580*/  ENDCOLLECTIVE ;  /* 0x000000000000791b */ /* 0x01ffea0003800000 */
.L_x_48246:
[----:B------:R-:W-:Y:S05]  /*7590*/  BSYNC B2 ;  /* 0x0000000000027941 */ /* 0x000fea0003800000 */
.L_x_48245:
[----:B------:R-:W-:Y:S05]  /*75a0*/  BRA `(.L_x_48247) ;  /* 0xffffffb400487947 */ /* 0x000fea000383ffff */
.L_x_48092:
[----:B------:R-:W-:Y:S01]  /*75b0*/  BSSY B2, `(.L_x_48248) ;  /* 0x0000006000027945 */ /* 0x000fe20003800000 */
[----:B------:R-:W-:Y:S02]  /*75c0*/  IMAD.MOV.U32 R30, RZ, RZ, R27 ;  /* 0x000000ffff1e7224 */ /* 0x000fe400078e001b */
[----:B------:R-:W-:-:S07]  /*75d0*/  IMAD.MOV.U32 R31, RZ, RZ, -0x1 ;  /* 0xffffffffff1f7424 */ /* 0x000fce00078e00ff */
[----:B01234-:R-:W-:Y:S05]  /*75e0*/  WARPSYNC.COLLECTIVE R31, `(.L_x_48249) ;  /* 0x000000001f087348 */ /* 0x01ffea0003c00000 */
[----:B-1----:R1:W0:Y:S02]  /*75f0*/  SHFL.IDX P6, R31, R60, R30, R43 ;  /* 0x0000001e3c1f7389 */ /* 0x00222400000c002b */
[----:B01234-:R-:W-:Y:S05]  /*7600*/  ENDCOLLECTIVE ;  /* 0x000000000000791b */ /* 0x01ffea0003800000 */
.L_x_48249:
[----:B------:R-:W-:Y:S05]  /*7610*/  BSYNC B2 ;  /* 0x0000000000027941 */ /* 0x000fea0003800000 */
.L_x_48248:
[----:B------:R-:W-:Y:S05]  /*7620*/  BRA `(.L_x_48250) ;  /* 0xffffffb400407947 */ /* 0x000fea000383ffff */
.L_x_48094:
[----:B------:R-:W-:Y:S01]  /*7630*/  BSSY B2, `(.L_x_48251) ;  /* 0x0000006000027945 */ /* 0x000fe20003800000 */
[----:B------:R-:W-:Y:S02]  /*7640*/  IMAD.MOV.U32 R30, RZ, RZ, R55 ;  /* 0x000000ffff1e7224 */ /* 0x000fe400078e0037 */
[----:B------:R-:W-:-:S07]  /*7650*/  IMAD.MOV.U32 R31, RZ, RZ, -0x1 ;  /* 0xffffffffff1f7424 */ /* 0x000fce00078e00ff */
[----:B01234-:R-:W-:Y:S05]  /*7660*/  WARPSYNC.COLLECTIVE R31, `(.L_x_48252) ;  /* 0x000000001f087348 */ /* 0x01ffea0003c00000 */
[----:B-1----:R1:W0:Y:S02]  /*7670*/  SHFL.IDX P6, R31, R60, R30, R43 ;  /* 0x0000001e3c1f7389 */ /* 0x00222400000c002b */
[----:B01234-:R-:W-:Y:S05]  /*7680*/  ENDCOLLECTIVE ;  /* 0x000000000000791b */ /* 0x01ffea0003800000 */
.L_x_48252:
[----:B------:R-:W-:Y:S05]  /*7690*/  BSYNC B2 ;  /* 0x0000000000027941 */ /* 0x000fea0003800000 */
.L_x_48251:
[----:B------:R-:W-:Y:S05]  /*76a0*/  BRA `(.L_x_48253) ;  /* 0xffffffb400387947 */ /* 0x000fea000383ffff */
.L_x_48117:
[----:B------:R-:W-:Y:S01]  /*76b0*/  BSSY B1, `(.L_x_48254) ;  /* 0x0000006000017945 */ /* 0x000fe20003800000 */
[----:B------:R-:W-:Y:S02]  /*76c0*/  IMAD.MOV.U32 R30, RZ, RZ, R18 ;  /* 0x000000ffff1e7224 */ /* 0x000fe400078e0012 */
[----:B------:R-:W-:-:S07]  /*76d0*/  IMAD.MOV.U32 R31, RZ, RZ, -0x1 ;  /* 0xffffffffff1f7424 */ /* 0x000fce00078e00ff */
[----:B01234-:R-:W-:Y:S05]  /*76e0*/  WARPSYNC.COLLECTIVE R31, `(.L_x_48255) ;  /* 0x000000001f087348 */ /* 0x01ffea0003c00000 */
[----:B0-----:R0:W0:Y:S02]  /*76f0*/  SHFL.IDX P6, R31, R60, R30, R43 ;  /* 0x0000001e3c1f7389 */ /* 0x00102400000c002b */
[----:B01234-:R-:W-:Y:S05]  /*7700*/  ENDCOLLECTIVE ;  /* 0x000000000000791b */ /* 0x01ffea0003800000 */
.L_x_48255:
[----:B------:R-:W-:Y:S05]  /*7710*/  BSYNC B1 ;  /* 0x0000000000017941 */ /* 0x000fea0003800000 */
.L_x_48254:
[----:B------:R-:W-:Y:S05]  /*7720*/  BRA `(.L_x_48256) ;  /* 0xffffffc800587947 */ /* 0x000fea000383ffff */
.L_x_48119:
[----:B------:R-:W-:Y:S01]  /*7730*/  BSSY B1, `(.L_x_48257) ;  /* 0x0000006000017945 */ /* 0x000fe20003800000 */
[----:B------:R-:W-:Y:S01]  /*7740*/  MOV R30, R41 ;  /* 0x00000029001e7202 */ /* 0x000fe20000000f00 */
[----:B------:R-:W-:-:S07]  /*7750*/  IMAD.MOV.U32 R31, RZ, RZ, -0x1 ;  /* 0xffffffffff1f7424 */ /* 0x000fce00078e00ff */
[----:B01234-:R-:W-:Y:S05]  /*7760*/  WARPSYNC.COLLECTIVE R31, `(.L_x_48258) ;  /* 0x000000001f087348 */ /* 0x01ffea0003c00000 */
[----:B0-----:R0:W0:Y:S02]  /*7770*/  SHFL.IDX P6, R31, R60, R30, R43 ;  /* 0x0000001e3c1f7389 */ /* 0x00102400000c002b */
[----:B01234-:R-:W-:Y:S05]  /*7780*/  ENDCOLLECTIVE ;  /* 0x000000000000791b */ /* 0x01ffea0003800000 */
.L_x_48258:
[----:B------:R-:W-:Y:S05]  /*7790*/  BSYNC B1 ;  /* 0x0000000000017941 */ /* 0x000fea0003800000 */
.L_x_48257:
[----:B------:R-:W-:Y:S05]  /*77a0*/  BRA `(.L_x_48259) ;  /* 0xffffffc8004c7947 */ /* 0x000fea000383ffff */
.L_x_48121:
[----:B------:R-:W-:Y:S01]  /*77b0*/  BSSY B1, `(.L_x_48260) ;  /* 0x0000006000017945 */ /* 0x000fe20003800000 */
[----:B------:R-:W-:Y:S02]  /*77c0*/  IMAD.MOV.U32 R30, RZ, RZ, R40 ;  /* 0x000000ffff1e7224 */ /* 0x000fe400078e0028 */
[----:B------:R-:W-:-:S07]  /*77d0*/  IMAD.MOV.U32 R31, RZ, RZ, -0x1 ;  /* 0xffffffffff1f7424 */ /* 0x000fce00078e00ff */
[----:B01234-:R-:W-:Y:S05]  /*77e0*/  WARPSYNC.COLLECTIVE R31, `(.L_x_48261) ;  /* 0x000000001f087348 */ /* 0x01ffea0003c00000 */
[----:B0-----:R0:W0:Y:S02]  /*77f0*/  SHFL.IDX P6, R31, R60, R30, R43 ;  /* 0x0000001e3c1f7389 */ /* 0x00102400000c002b */
[----:B01234-:R-:W-:Y:S05]  /*7800*/  ENDCOLLECTIVE ;  /* 0x000000000000791b */ /* 0x01ffea0003800000 */
.L_x_48261:
[----:B------:R-:W-:Y:S05]  /*7810*/  BSYNC B1 ;  /* 0x0000000000017941 */ /* 0x000fea0003800000 */
.L_x_48260:
[----:B------:R-:W-:Y:S05]  /*7820*/  BRA `(.L_x_48262) ;  /* 0xffffffc800407947 */ /* 0x000fea000383ffff */
.L_x_48123:
[----:B------:R-:W-:Y:S01]  /*7830*/  BSSY B1, `(.L_x_48263) ;  /* 0x0000006000017945 */ /* 0x000fe20003800000 */
[----:B------:R-:W-:Y:S02]  /*7840*/  IMAD.MOV.U32 R30, RZ, RZ, R39 ;  /* 0x000000ffff1e7224 */ /* 0x000fe400078e0027 */
[----:B------:R-:W-:-:S07]  /*7850*/  IMAD.MOV.U32 R31, RZ, RZ, -0x1 ;  /* 0xffffffffff1f7424 */ /* 0x000fce00078e00ff */
[----:B01234-:R-:W-:Y:S05]  /*7860*/  WARPSYNC.COLLECTIVE R31, `(.L_x_48264) ;  /* 0x000000001f087348 */ /* 0x01ffea0003c00000 */
[----:B0-----:R0:W0:Y:S02]  /*7870*/  SHFL.IDX P6, R31, R60, R30, R43 ;  /* 0x0000001e3c1f7389 */ /* 0x00102400000c002b */
[----:B01234-:R-:W-:Y:S05]  /*7880*/  ENDCOLLECTIVE ;  /* 0x000000000000791b */ /* 0x01ffea0003800000 */
.L_x_48264:
[----:B------:R-:W-:Y:S05]  /*7890*/  BSYNC B1 ;  /* 0x0000000000017941 */ /* 0x000fea0003800000 */
.L_x_48263:
[----:B------:R-:W-:Y:S05]  /*78a0*/  BRA `(.L_x_48265) ;  /* 0xffffffc800347947 */ /* 0x000fea000383ffff */
.L_x_48125:
[----:B------:R-:W-:Y:S01]  /*78b0*/  BSSY B1, `(.L_x_48266) ;  /* 0x0000006000017945 */ /* 0x000fe20003800000 */
[----:B------:R-:W-:Y:S02]  /*78c0*/  IMAD.MOV.U32 R30, RZ, RZ, R38 ;  /* 0x000000ffff1e7224 */ /* 0x000fe400078e0026 */
[----:B------:R-:W-:-:S07]  /*78d0*/  IMAD.MOV.U32 R31, RZ, RZ, -0x1 ;  /* 0xffffffffff1f7424 */ /* 0x000fce00078e00ff */
[----:B01234-:R-:W-:Y:S05]  /*78e0*/  WARPSYNC.COLLECTIVE R31, `(.L_x_48267) ;  /* 0x000000001f087348 */ /* 0x01ffea0003c00000 */
[----:B0-----:R0:W0:Y:S02]  /*78f0*/  SHFL.IDX P6, R31, R60, R30, R43 ;  /* 0x0000001e3c1f7389 */ /* 0x00102400000c002b */
[----:B01234-:R-:W-:Y:S05]  /*7900*/  ENDCOLLECTIVE ;  /* 0x000000000000791b */ /* 0x01ffea0003800000 */
.L_x_48267:
[----:B------:R-:W-:Y:S05]  /*7910*/  BSYNC B1 ;  /* 0x0000000000017941 */ /* 0x000fea0003800000 */
.L_x_48266:
[----:B------:R-:W-:Y:S05]  /*7920*/  BRA `(.L_x_48268) ;  /* 0xffffffc800287947 */ /* 0x000fea000383ffff */
.L_x_48127:
[----:B------:R-:W-:Y:S01]  /*7930*/  BSSY B1, `(.L_x_48269) ;  /* 0x0000006000017945 */ /* 0x000fe20003800000 */
[----:B------:R-:W-:Y:S01]  /*7940*/  MOV R30, R37 ;  /* 0x00000025001e7202 */ /* 0x000fe20000000f00 */
[----:B------:R-:W-:-:S07]  /*7950*/  IMAD.MOV.U32 R31, RZ, RZ, -0x1 ;  /* 0xffffffffff1f7424 */ /* 0x000fce00078e00ff */
[----:B01234-:R-:W-:Y:S05]  /*7960*/  WARPSYNC.COLLECTIVE R31, `(.L_x_48270) ;  /* 0x000000001f087348 */ /* 0x01ffea0003c00000 */
[----:B0-----:R0:W0:Y:S02]  /*7970*/  SHFL.IDX P6, R31, R60, R30, R43 ;  /* 0x0000001e3c1f7389 */ /* 0x00102400000c002b */
[----:B01234-:R-:W-:Y:S05]  /*7980*/  ENDCOLLECTIVE ;  /* 0x000000000000791b */ /* 0x01ffea0003800000 */
.L_x_48270:
[----:B------:R-:W-:Y:S05]  /*7990*/  BSYNC B1 ;  /* 0x0000000000017941 */ /* 0x000fea0003800000 */
.L_x_48269:
[----:B------:R-:W-:Y:S05]  /*79a0*/  BRA `(.L_x_48271) ;  /* 0xffffffc8001c7947 */ /* 0x000fea000383ffff */
.L_x_48129:
[----:B------:R-:W-:Y:S01]  /*79b0*/  BSSY B1, `(.L_x_48272) ;  /* 0x0000006000017945 */ /* 0x000fe20003800000 */
[----:B------:R-:W-:Y:S02]  /*79c0*/  IMAD.MOV.U32 R30, RZ, RZ, R36 ;  /* 0x000000ffff1e7224 */ /* 0x000fe400078e0024 */
[----:B------:R-:W-:-:S07]  /*79d0*/  IMAD.MOV.U32 R31, RZ, RZ, -0x1 ;  /* 0xffffffffff1f7424 */ /* 0x000fce00078e00ff */
[----:B01234-:R-:W-:Y:S05]  /*79e0*/  WARPSYNC.COLLECTIVE R31, `(.L_x_48273) ;  /* 0x000000001f087348 */ /* 0x01ffea0003c00000 */
[----:B0-----:R0:W0:Y:S02]  /*79f0*/  SHFL.IDX P6, R31, R60, R30, R43 ;  /* 0x0000001e3c1f7389 */ /* 0x00102400000c002b */
[----:B01234-:R-:W-:Y:S05]  /*7a00*/  ENDCOLLECTIVE ;  /* 0x000000000000791b */ /* 0x01ffea0003800000 */
.L_x_48273:
[----:B------:R-:W-:Y:S05]  /*7a10*/  BSYNC B1 ;  /* 0x0000000000017941 */ /* 0x000fea0003800000 */
.L_x_48272:
[----:B------:R-:W-:Y:S05]  /*7a20*/  BRA `(.L_x_48274) ;  /* 0xffffffc8001c7947 */ /* 0x000fea000383ffff */
.L_x_48131:
[----:B------:R-:W-:Y:S01]  /*7a30*/  BSSY B1, `(.L_x_48275) ;  /* 0x0000006000017945 */ /* 0x000fe20003800000 */
[----:B------:R-:W-:Y:S02]  /*7a40*/  IMAD.MOV.U32 R30, RZ, RZ, R35 ;  /* 0x000000ffff1e7224 */ /* 0x000fe400078e0023 */
[----:B------:R-:W-:-:S07]  /*7a50*/  IMAD.MOV.U32 R31, RZ, RZ, -0x1 ;  /* 0xffffffffff1f7424 */ /* 0x000fce00078e00ff */
[----:B01234-:R-:W-:Y:S05]  /*7a60*/  WARPSYNC.COLLECTIVE R31, `(.L_x_48276) ;  /* 0x000000001f087348 */ /* 0x01ffea0003c00000 */
[----:B0-----:R0:W0:Y:S02]  /*7a70*/  SHFL.IDX P6, R31, R60, R30, R43 ;  /* 0x0000001e3c1f7389 */ /* 0x00102400000c002b */
[----:B01234-:R-:W-:Y:S05]  /*7a80*/  ENDCOLLECTIVE ;  /* 0x000000000000791b */ /* 0x01ffea0003800000 */
.L_x_48276:
[----:B------:R-:W-:Y:S05]  /*7a90*/  BSYNC B1 ;  /* 0x0000000000017941 */ /* 0x000fea0003800000 */
.L_x_48275:
[----:B------:R-:W-:Y:S05]  /*7aa0*/  BRA `(.L_x_48277) ;  /* 0xffffffc800147947 */ /* 0x000fea000383ffff */
.L_x_48133:
[----:B------:R-:W-:Y:S01]  /*7ab0*/  BSSY B1, `(.L_x_48278) ;  /* 0x0000006000017945 */ /* 0x000fe20003800000 */
[----:B------:R-:W-:Y:S02]  /*7ac0*/  IMAD.MOV.U32 R30, RZ, RZ, R34 ;  /* 0x000000ffff1e7224 */ /* 0x000fe400078e0022 */
[----:B------:R-:W-:-:S07]  /*7ad0*/  IMAD.MOV.U32 R31, RZ, RZ, -0x1 ;  /* 0xffffffffff1f7424 */ /* 0x000fce00078e00ff */
[----:B01234-:R-:W-:Y:S05]  /*7ae0*/  WARPSYNC.COLLECTIVE R31, `(.L_x_48279) ;  /* 0x000000001f087348 */ /* 0x01ffea0003c00000 */
[----:B0-----:R0:W0:Y:S02]  /*7af0*/  SHFL.IDX P6, R31, R60, R30, R43 ;  /* 0x0000001e3c1f7389 */ /* 0x00102400000c002b */
[----:B01234-:R-:W-:Y:S05]  /*7b00*/  ENDCOLLECTIVE ;  /* 0x000000000000791b */ /* 0x01ffea0003800000 */
.L_x_48279:
[----:B------:R-:W-:Y:S05]  /*7b10*/  BSYNC B1 ;  /* 0x0000000000017941 */ /* 0x000fea0003800000 */
.L_x_48278:
[----:B------:R-:W-:Y:S05]  /*7b20*/  BRA `(.L_x_48280) ;  /* 0xffffffc8000c7947 */ /* 0x000fea000383ffff */
.L_x_48135:
[----:B------:R-:W-:Y:S01]  /*7b30*/  BSSY B1, `(.L_x_48281) ;  /* 0x0000006000017945 */ /* 0x000fe20003800000 */
[----:B------:R-:W-:Y:S01]  /*7b40*/  MOV R30, R33 ;  /* 0x00000021001e7202 */ /* 0x000fe20000000f00 */
[----:B------:R-:W-:-:S07]  /*7b50*/  IMAD.MOV.U32 R31, RZ, RZ, -0x1 ;  /* 0xffffffffff1f7424 */ /* 0x000fce00078e00ff */
[----:B01234-:R-:W-:Y:S05]  /*7b60*/  WARPSYNC.COLLECTIVE R31, `(.L_x_48282) ;  /* 0x000000001f087348 */ /* 0x01ffea0003c00000 */
[----:B0-----:R0:W0:Y:S02]  /*7b70*/  SHFL.IDX P6, R31, R60, R30, R43 ;  /* 0x0000001e3c1f7389 */ /* 0x00102400000c002b */
[----:B01234-:R-:W-:Y:S05]  /*7b80*/  ENDCOLLECTIVE ;  /* 0x000000000000791b */ /* 0x01ffea0003800000 */
.L_x_48282:
[----:B------:R-:W-:Y:S05]  /*7b90*/  BSYNC B1 ;  /* 0x0000000000017941 */ /* 0x000fea0003800000 */
.L_x_48281:
[----:B------:R-:W-:Y:S05]  /*7ba0*/  BRA `(.L_x_48283) ;  /* 0xffffffc800047947 */ /* 0x000fea000383ffff */
.L_x_48137:
[----:B------:R-:W-:Y:S01]  /*7bb0*/  BSSY B1, `(.L_x_48284) ;  /* 0x0000006000017945 */ /* 0x000fe20003800000 */
[----:B------:R-:W-:Y:S02]  /*7bc0*/  IMAD.MOV.U32 R30, RZ, RZ, R32 ;  /* 0x000000ffff1e7224 */ /* 0x000fe400078e0020 */
[----:B------:R-:W-:-:S07]  /*7bd0*/  IMAD.MOV.U32 R31, RZ, RZ, -0x1 ;  /* 0xffffffffff1f7424 */ /* 0x000fce00078e00ff */
[----:B01234-:R-:W-:Y:S05]  /*7be0*/  WARPSYNC.COLLECTIVE R31, `(.L_x_48285) ;  /* 0x000000001f087348 */ /* 0x01ffea0003c00000 */
[----:B0-----:R0:W0:Y:S02]  /*7bf0*/  SHFL.IDX P6, R31, R60, R30, R43 ;  /* 0x0000001e3c1f7389 */ /* 0x00102400000c002b */
[----:B01234-:R-:W-:Y:S05]  /*7c00*/  ENDCOLLECTIVE ;  /* 0x000000000000791b */ /* 0x01ffea0003800000 */
.L_x_48285:
[----:B------:R-:W-:Y:S05]  /*7c10*/  BSYNC B1 ;  /* 0x0000000000017941 */ /* 0x000fea0003800000 */
.L_x_48284:
[----:B------:R-:W-:Y:S05]  /*7c20*/  BRA `(.L_x_48286) ;  /* 0xffffffc400fc7947 */ /* 0x000fea000383ffff */
.L_x_48139:
[----:B------:R-:W-:Y:S01]  /*7c30*/  BSSY B1, `(.L_x_48287) ;  /* 0x0000006000017945 */ /* 0x000fe20003800000 */
[----:B------:R-:W-:Y:S02]  /*7c40*/  IMAD.MOV.U32 R30, RZ, RZ, R29 ;  /* 0x000000ffff1e7224 */ /* 0x000fe400078e001d */
[----:B------:R-:W-:-:S07]  /*7c50*/  IMAD.MOV.U32 R31, RZ, RZ, -0x1 ;  /* 0xffffffffff1f7424 */ /* 0x000fce00078e00ff */
[----:B01234-:R-:W-:Y:S05]  /*7c60*/  WARPSYNC.COLLECTIVE R31, `(.L_x_48288) ;  /* 0x000000001f087348 */ /* 0x01ffea0003c00000 */
[----:B0-----:R0:W0:Y:S02]  /*7c70*/  SHFL.IDX P6, R31, R60, R30, R43 ;  /* 0x0000001e3c1f7389 */ /* 0x00102400000c002b */
[----:B01234-:R-:W-:Y:S05]  /*7c80*/  ENDCOLLECTIVE ;  /* 0x000000000000791b */ /* 0x01ffea0003800000 */
.L_x_48288:
[----:B------:R-:W-:Y:S05]  /*7c90*/  BSYNC B1 ;  /* 0x0000000000017941 */ /* 0x000fea0003800000 */
.L_x_48287:
[----:B------:R-:W-:Y:S05]  /*7ca0*/  BRA `(.L_x_48289) ;  /* 0xffffffc400f47947 */ /* 0x000fea000383ffff */
.L_x_48141:
[----:B------:R-:W-:Y:S01]  /*7cb0*/  BSSY B1, `(.L_x_48290) ;  /* 0x0000006000017945 */ /* 0x000fe20003800000 */
[----:B------:R-:W-:Y:S02]  /*7cc0*/  IMAD.MOV.U32 R30, RZ, RZ, R28 ;  /* 0x000000ffff1e7224 */ /* 0x000fe400078e001c */
[----:B------:R-:W-:-:S07]  /*7cd0*/  IMAD.MOV.U32 R31, RZ, RZ, -0x1 ;  /* 0xffffffffff1f7424 */ /* 0x000fce00078e00ff */
[----:B01234-:R-:W-:Y:S05]  /*7ce0*/  WARPSYNC.COLLECTIVE R31, `(.L_x_48291) ;  /* 0x000000001f087348 */ /* 0x01ffea0003c00000 */
[----:B0-----:R0:W0:Y:S02]  /*7cf0*/  SHFL.IDX P6, R31, R60, R30, R43 ;  /* 0x0000001e3c1f7389 */ /* 0x00102400000c002b */
[----:B01234-:R-:W-:Y:S05]  /*7d00*/  ENDCOLLECTIVE ;  /* 0x000000000000791b */ /* 0x01ffea0003800000 */
.L_x_48291:
[----:B------:R-:W-:Y:S05]  /*7d10*/  BSYNC B1 ;  /* 0x0000000000017941 */ /* 0x000fea0003800000 */
.L_x_48290:
[----:B------:R-:W-:Y:S05]  /*7d20*/  BRA `(.L_x_48292) ;  /* 0xffffffc400ec7947 */ /* 0x000fea000383ffff */
.L_x_48143:
[----:B------:R-:W-:Y:S01]  /*7d30*/  BSSY B1, `(.L_x_48293) ;  /* 0x0000006000017945 */ /* 0x000fe20003800000 */
[----:B------:R-:W-:Y:S01]  /*7d40*/  MOV R30, R27 ;  /* 0x0000001b001e7202 */ /* 0x000fe20000000f00 */
[----:B------:R-:W-:-:S07]  /*7d50*/  IMAD.MOV.U32 R31, RZ, RZ, -0x1 ;  /* 0xffffffffff1f7424 */ /* 0x000fce00078e00ff */
[----:B01234-:R-:W-:Y:S05]  /*7d60*/  WARPSYNC.COLLECTIVE R31, `(.L_x_48294) ;  /* 0x000000001f087348 */ /* 0x01ffea0003c00000 */
[----:B0-----:R0:W0:Y:S02]  /*7d70*/  SHFL.IDX P6, R31, R60, R30, R43 ;  /* 0x0000001e3c1f7389 */ /* 0x00102400000c002b */
[----:B01234-:R-:W-:Y:S05]  /*7d80*/  ENDCOLLECTIVE ;  /* 0x000000000000791b */ /* 0x01ffea0003800000 */
.L_x_48294:
[----:B------:R-:W-:Y:S05]  /*7d90*/  BSYNC B1 ;  /* 0x0000000000017941 */ /* 0x000fea0003800000 */
.L_x_48293:
[----:B------:R-:W-:Y:S05]  /*7da0*/  BRA `(.L_x_48295) ;  /* 0xffffffc400e47947 */ /* 0x000fea000383ffff */
.L_x_48145:
[----:B------:R-:W-:Y:S01]  /*7db0*/  BSSY B1, `(.L_x_48296) ;  /* 0x0000006000017945 */ /* 0x000fe20003800000 */
[----:B------:R-:W-:Y:S02]  /*7dc0*/  IMAD.MOV.U32 R30, RZ, RZ, R26 ;  /* 0x000000ffff1e7224 */ /* 0x000fe400078e001a */
[----:B------:R-:W-:-:S07]  /*7dd0*/  IMAD.MOV.U32 R31, RZ, RZ, -0x1 ;  /* 0xffffffffff1f7424 */ /* 0x000fce00078e00ff */
[----:B01234-:R-:W-:Y:S05]  /*7de0*/  WARPSYNC.COLLECTIVE R31, `(.L_x_48297) ;  /* 0x000000001f087348 */ /* 0x01ffea0003c00000 */
[----:B0-----:R0:W0:Y:S02]  /*7df0*/  SHFL.IDX P6, R31, R60, R30, R43 ;  /* 0x0000001e3c1f7389 */ /* 0x00102400000c002b */
[----:B01234-:R-:W-:Y:S05]  /*7e00*/  ENDCOLLECTIVE ;  /* 0x000000000000791b */ /* 0x01ffea0003800000 */
.L_x_48297:
[----:B------:R-:W-:Y:S05]  /*7e10*/  BSYNC B1 ;  /* 0x0000000000017941 */ /* 0x000fea0003800000 */
.L_x_48296:
[----:B------:R-:W-:Y:S05]  /*7e20*/  BRA `(.L_x_48298) ;  /* 0xffffffc400dc7947 */ /* 0x000fea000383ffff */
.L_x_48147:
[----:B------:R-:W-:Y:S01]  /*7e30*/  BSSY B1, `(.L_x_48299) ;  /* 0x0000006000017945 */ /* 0x000fe20003800000 */
[----:B------:R-:W-:Y:S02]  /*7e40*/  IMAD.MOV.U32 R30, RZ, RZ, R42 ;  /* 0x000000ffff1e7224 */ /* 0x000fe400078e002a */
[----:B------:R-:W-:-:S07]  /*7e50*/  IMAD.MOV.U32 R31, RZ, RZ, -0x1 ;  /* 0xffffffffff1f7424 */ /* 0x000fce00078e00ff */
[----:B01234-:R-:W-:Y:S05]  /*7e60*/  WARPSYNC.COLLECTIVE R31, `(.L_x_48300) ;  /* 0x000000001f087348 */ /* 0x01ffea0003c00000 */
[----:B0-----:R0:W0:Y:S02]  /*7e70*/  SHFL.IDX P6, R31, R60, R30, R43 ;  /* 0x0000001e3c1f7389 */ /* 0x00102400000c002b */
[----:B01234-:R-:W-:Y:S05]  /*7e80*/  ENDCOLLECTIVE ;  /* 0x000000000000791b */ /* 0x01ffea0003800000 */
.L_x_48300:
[----:B------:R-:W-:Y:S05]  /*7e90*/  BSYNC B1 ;  /* 0x0000000000017941 */ /* 0x000fea0003800000 */
.L_x_48299:
[----:B------:R-:W-:Y:S05]  /*7ea0*/  BRA `(.L_x_48301) ;  /* 0xffffffc400d47947 */ /* 0x000fea000383ffff */
.L_x_48168:
[----:B------:R-:W-:Y:S02]  /*7eb0*/  IMAD.MOV.U32 R31, RZ, RZ, -0x1 ;  /* 0xffffffffff1f7424 */ /* 0x000fe400078e00ff */
[----:B------:R-:W-:-:S07]  /*7ec0*/  IMAD.MOV.U32 R30, RZ, RZ, R24 ;  /* 0x000000ffff1e7224 */ /* 0x000fce00078e0018 */
[----:B01-3--:R-:W-:Y:S05]  /*7ed0*/  WARPSYNC.COLLECTIVE R31, `(.L_x_48302) ;  /* 0x000000001f087348 */ /* 0x00bfea0003c00000 */
[----:B0-----:R0:W2:Y:S02]  /*7ee0*/  SHFL.IDX P6, R31, R60, R30, R43 ;  /* 0x0000001e3c1f7389 */ /* 0x0010a400000c002b */
[----:B0123--:R-:W-:Y:S05]  /*7ef0*/  ENDCOLLECTIVE ;  /* 0x000000000000791b */ /* 0x00ffea0003800000 */
.L_x_48302:
[----:B------:R-:W-:Y:S01]  /*7f00*/  MOV R41, R31 ;  /* 0x0000001f00297202 */ /* 0x000fe20000000f00 */
[----:B------:R-:W-:Y:S06]  /*7f10*/  BRA `(.L_x_48303) ;  /* 0xffffffd8004c7947 */ /* 0x000fec000383ffff */
.L_x_48170:
[----:B------:R-:W-:Y:S01]  /*7f20*/  BSSY B0, `(.L_x_48304) ;  /* 0x0000006000007945 */ /* 0x000fe20003800000 */
[----:B------:R-:W-:Y:S02]  /*7f30*/  IMAD.MOV.U32 R30, RZ, RZ, R33 ;  /* 0x000000ffff1e7224 */ /* 0x000fe400078e0021 */
[----:B------:R-:W-:-:S07]  /*7f40*/  IMAD.MOV.U32 R31, RZ, RZ, -0x1 ;  /* 0xffffffffff1f7424 */ /* 0x000fce00078e00ff */
[----:B01-3--:R-:W-:Y:S05]  /*7f50*/  WARPSYNC.COLLECTIVE R31, `(.L_x_48305) ;  /* 0x000000001f087348 */ /* 0x00bfea0003c00000 */
[----:B0-----:R0:W2:Y:S02]  /*7f60*/  SHFL.IDX P6, R31, R60, R30, R43 ;  /* 0x0000001e3c1f7389 */ /* 0x0010a400000c002b */
[----:B0123--:R-:W-:Y:S05]  /*7f70*/  ENDCOLLECTIVE ;  /* 0x000000000000791b */ /* 0x00ffea0003800000 */
.L_x_48305:
[----:B------:R-:W-:Y:S05]  /*7f80*/  BSYNC B0 ;  /* 0x0000000000007941 */ /* 0x000fea0003800000 */
.L_x_48304:
[----:B------:R-:W-:Y:S05]  /*7f90*/  BRA `(.L_x_48306) ;  /* 0xffffffd800407947 */ /* 0x000fea000383ffff */
.L_x_48172:
[----:B------:R-:W-:Y:S01]  /*7fa0*/  BSSY B0, `(.L_x_48307) ;  /* 0x0000006000007945 */ /* 0x000fe20003800000 */
[----:B------:R-:W-:Y:S02]  /*7fb0*/  IMAD.MOV.U32 R30, RZ, RZ, R29 ;  /* 0x000000ffff1e7224 */ /* 0x000fe400078e001d */
[----:B------:R-:W-:-:S07]  /*7fc0*/  IMAD.MOV.U32 R31, RZ, RZ, -0x1 ;  /* 0xffffffffff1f7424 */ /* 0x000fce00078e00ff */
[----:B01-3--:R-:W-:Y:S05]  /*7fd0*/  WARPSYNC.COLLECTIVE R31, `(.L_x_48308) ;  /* 0x000000001f087348 */ /* 0x00bfea0003c00000 */
[----:B0-----:R0:W2:Y:S02]  /*7fe0*/  SHFL.IDX P6, R31, R60, R30, R43 ;  /* 0x0000001e3c1f7389 */ /* 0x0010a400000c002b */
[----:B0123--:R-:W-:Y:S05]  /*7ff0*/  ENDCOLLECTIVE ;  /* 0x000000000000791b */ /* 0x00ffea0003800000 */
.L_x_48308:
[----:B------:R-:W-:Y:S05]  /*8000*/  BSYNC B0 ;  /* 0x0000000000007941 */ /* 0x000fea0003800000 */
.L_x_48307:
[----:B------:R-:W-:Y:S05]  /*8010*/  BRA `(.L_x_48309) ;  /* 0xffffffd800347947 */ /* 0x000fea000383ffff */
.L_x_48174:
[----:B------:R-:W-:Y:S01]  /*8020*/  BSSY B0, `(.L_x_48310) ;  /* 0x0000006000007945 */ /* 0x000fe20003800000 */
[----:B------:R-:W-:Y:S02]  /*8030*/  IMAD.MOV.U32 R30, RZ, RZ, R27 ;  /* 0x000000ffff1e7224 */ /* 0x000fe400078e001b */
[----:B------:R-:W-:-:S07]  /*8040*/  IMAD.MOV.U32 R31, RZ, RZ, -0x1 ;  /* 0xffffffffff1f7424 */ /* 0x000fce00078e00ff */
[----:B01-3--:R-:W-:Y:S05]  /*8050*/  WARPSYNC.COLLECTIVE R31, `(.L_x_48311) ;  /* 0x000000001f087348 */ /* 0x00bfea0003c00000 */
[----:B0-----:R0:W2:Y:S02]  /*8060*/  SHFL.IDX P6, R31, R60, R30, R43 ;  /* 0x0000001e3c1f7389 */ /* 0x0010a400000c002b */
[----:B0123--:R-:W-:Y:S05]  /*8070*/  ENDCOLLECTIVE ;  /* 0x000000000000791b */ /* 0x00ffea0003800000 */
.L_x_48311:
[----:B------:R-:W-:Y:S05]  /*8080*/  BSYNC B0 ;  /* 0x0000000000007941 */ /* 0x000fea0003800000 */
.L_x_48310:
[----:B------:R-:W-:Y:S05]  /*8090*/  BRA `(.L_x_48312) ;  /* 0xffffffd800287947 */ /* 0x000fea000383ffff */
.L_x_48176:
[----:B------:R-:W-:Y:S01]  /*80a0*/  BSSY B0, `(.L_x_48313) ;  /* 0x0000006000007945 */ /* 0x000fe20003800000 */
[----:B------:R-:W-:Y:S01]  /*80b0*/  IMAD.MOV.U32 R30, RZ, RZ, R25 ;  /* 0x000000ffff1e7224 */ /* 0x000fe200078e0019 */
[----:B------:R-:W-:-:S07]  /*80c0*/  MOV R31, 0xffffffff ;  /* 0xffffffff001f7802 */ /* 0x000fce0000000f00 */
[----:B01-3--:R-:W-:Y:S05]  /*80d0*/  WARPSYNC.COLLECTIVE R31, `(.L_x_48314) ;  /* 0x000000001f087348 */ /* 0x00bfea0003c00000 */
[----:B0-----:R0:W2:Y:S02]  /*80e0*/  SHFL.IDX P6, R31, R60, R30, R43 ;  /* 0x0000001e3c1f7389 */ /* 0x0010a400000c002b */
[----:B0123--:R-:W-:Y:S05]  /*80f0*/  ENDCOLLECTIVE ;  /* 0x000000000000791b */ /* 0x00ffea0003800000 */
.L_x_48314:
[----:B------:R-:W-:Y:S05]  /*8100*/  BSYNC B0 ;  /* 0x0000000000007941 */ /* 0x000fea0003800000 */
.L_x_48313:
[----:B------:R-:W-:Y:S05]  /*8110*/  BRA `(.L_x_48315) ;  /* 0xffffffd8001c7947 */ /* 0x000fea000383ffff */
.L_x_48178:
[----:B------:R-:W-:Y:S01]  /*8120*/  BSSY B0, `(.L_x_48316) ;  /* 0x0000006000007945 */ /* 0x000fe20003800000 */
[----:B------:R-:W-:Y:S02]  /*8130*/  IMAD.MOV.U32 R30, RZ, RZ, R58 ;  /* 0x000000ffff1e7224 */ /* 0x000fe400078e003a */
[----:B------:R-:W-:-:S07]  /*8140*/  IMAD.MOV.U32 R31, RZ, RZ, -0x1 ;  /* 0xffffffffff1f7424 */ /* 0x000fce00078e00ff */
[----:B01-3--:R-:W-:Y:S05]  /*8150*/  WARPSYNC.COLLECTIVE R31, `(.L_x_48317) ;  /* 0x000000001f087348 */ /* 0x00bfea0003c00000 */
[----:B0-----:R0:W2:Y:S02]  /*8160*/  SHFL.IDX P6, R31, R60, R30, R43 ;  /* 0x0000001e3c1f7389 */ /* 0x0010a400000c002b */
[----:B0123--:R-:W-:Y:S05]  /*8170*/  ENDCOLLECTIVE ;  /* 0x000000000000791b */ /* 0x00ffea0003800000 */
.L_x_48317:
[----:B------:R-:W-:Y:S05]  /*8180*/  BSYNC B0 ;  /* 0x0000000000007941 */ /* 0x000fea0003800000 */
.L_x_48316:
[----:B------:R-:W-:Y:S05]  /*8190*/  BRA `(.L_x_48318) ;  /* 0xffffffd8001c7947 */ /* 0x000fea000383ffff */
.L_x_48180:
[----:B------:R-:W-:Y:S01]  /*81a0*/  BSSY B0, `(.L_x_48319) ;  /* 0x0000006000007945 */ /* 0x000fe20003800000 */
[----:B------:R-:W-:Y:S02]  /*81b0*/  IMAD.MOV.U32 R30, RZ, RZ, R56 ;  /* 0x000000ffff1e7224 */ /* 0x000fe400078e0038 */
[----:B------:R-:W-:-:S07]  /*81c0*/  IMAD.MOV.U32 R31, RZ, RZ, -0x1 ;  /* 0xffffffffff1f7424 */ /* 0x000fce00078e00ff */
[----:B01-3--:R-:W-:Y:S05]  /*81d0*/  WARPSYNC.COLLECTIVE R31, `(.L_x_48320) ;  /* 0x000000001f087348 */ /* 0x00bfea0003c00000 */
[----:B0-----:R0:W2:Y:S02]  /*81e0*/  SHFL.IDX P6, R31, R60, R30, R43 ;  /* 0x0000001e3c1f7389 */ /* 0x0010a400000c002b */
[----:B0123--:R-:W-:Y:S05]  /*81f0*/  ENDCOLLECTIVE ;  /* 0x000000000000791b */ /* 0x00ffea0003800000 */
.L_x_48320:
[----:B------:R-:W-:Y:S05]  /*8200*/  BSYNC B0 ;  /* 0x0000000000007941 */ /* 0x000fea0003800000 */
.L_x_48319:
[----:B------:R-:W-:Y:S05]  /*8210*/  BRA `(.L_x_48321) ;  /* 0xffffffd800147947 */ /* 0x000fea000383ffff */
.L_x_48182:
[----:B------:R-:W-:Y:S01]  /*8220*/  BSSY B0, `(.L_x_48322) ;  /* 0x0000006000007945 */ /* 0x000fe20003800000 */
[----:B------:R-:W-:Y:S02]  /*8230*/  IMAD.MOV.U32 R30, RZ, RZ, R42 ;  /* 0x000000ffff1e7224 */ /* 0x000fe400078e002a */
[----:B------:R-:W-:-:S07]  /*8240*/  IMAD.MOV.U32 R31, RZ, RZ, -0x1 ;  /* 0xffffffffff1f7424 */ /* 0x000fce00078e00ff */
[----:B01-3--:R-:W-:Y:S05]  /*8250*/  WARPSYNC.COLLECTIVE R31, `(.L_x_48323) ;  /* 0x000000001f087348 */ /* 0x00bfea0003c00000 */
[----:B0-----:R0:W2:Y:S02]  /*8260*/  SHFL.IDX P6, R31, R60, R30, R43 ;  /* 0x0000001e3c1f7389 */ /* 0x0010a400000c002b */
[----:B0123--:R-:W-:Y:S05]  /*8270*/  ENDCOLLECTIVE ;  /* 0x000000000000791b */ /* 0x00ffea0003800000 */
.L_x_48323:
[----:B------:R-:W-:Y:S05]  /*8280*/  BSYNC B0 ;  /* 0x0000000000007941 */ /* 0x000fea0003800000 */
.L_x_48322:
[----:B------:R-:W-:Y:S05]  /*8290*/  BRA `(.L_x_48324) ;  /* 0xffffffd8000c7947 */ /* 0x000fea000383ffff */
.L_x_48184:
[----:B------:R-:W-:Y:S01]  /*82a0*/  BSSY B0, `(.L_x_48325) ;  /* 0x0000006000007945 */ /* 0x000fe20003800000 */
[----:B------:R-:W-:Y:S01]  /*82b0*/  IMAD.MOV.U32 R30, RZ, RZ, R40 ;  /* 0x000000ffff1e7224 */ /* 0x000fe200078e0028 */
[----:B------:R-:W-:-:S07]  /*82c0*/  MOV R31, 0xffffffff ;  /* 0xffffffff001f7802 */ /* 0x000fce0000000f00 */
[----:B01-3--:R-:W-:Y:S05]  /*82d0*/  WARPSYNC.COLLECTIVE R31, `(.L_x_48326) ;  /* 0x000000001f087348 */ /* 0x00bfea0003c00000 */
[----:B0-----:R0:W2:Y:S02]  /*82e0*/  SHFL.IDX P6, R31, R60, R30, R43 ;  /* 0x0000001e3c1f7389 */ /* 0x0010a400000c002b */
[----:B0123--:R-:W-:Y:S05]  /*82f0*/  ENDCOLLECTIVE ;  /* 0x000000000000791b */ /* 0x00ffea0003800000 */
.L_x_48326:
[----:B------:R-:W-:Y:S05]  /*8300*/  BSYNC B0 ;  /* 0x0000000000007941 */ /* 0x000fea0003800000 */
.L_x_48325:
[----:B------:R-:W-:Y:S05]  /*8310*/  BRA `(.L_x_48327) ;  /* 0xffffffd800047947 */ /* 0x000fea000383ffff */
.L_x_48186:
[----:B------:R-:W-:Y:S01]  /*8320*/  BSSY B0, `(.L_x_48328) ;  /* 0x0000006000007945 */ /* 0x000fe20003800000 */
[----:B------:R-:W-:Y:S02]  /*8330*/  IMAD.MOV.U32 R30, RZ, RZ, R38 ;  /* 0x000000ffff1e7224 */ /* 0x000fe400078e0026 */
[----:B------:R-:W-:-:S07]  /*8340*/  IMAD.MOV.U32 R31, RZ, RZ, -0x1 ;  /* 0xffffffffff1f7424 */ /* 0x000fce00078e00ff */
[----:B01-3--:R-:W-:Y:S05]  /*8350*/  WARPSYNC.COLLECTIVE R31, `(.L_x_48329) ;  /* 0x000000001f087348 */ /* 0x00bfea0003c00000 */
[----:B0-----:R0:W2:Y:S02]  /*8360*/  SHFL.IDX P6, R31, R60, R30, R43 ;  /* 0x0000001e3c1f7389 */ /* 0x0010a400000c002b */
[----:B0123--:R-:W-:Y:S05]  /*8370*/  ENDCOLLECTIVE ;  /* 0x000000000000791b */ /* 0x00ffea0003800000 */
.L_x_48329:
[----:B------:R-:W-:Y:S05]  /*8380*/  BSYNC B0 ;  /* 0x0000000000007941 */ /* 0x000fea0003800000 */
.L_x_48328:
[----:B------:R-:W-:Y:S05]  /*8390*/  BRA `(.L_x_48330) ;  /* 0xffffffd400fc7947 */ /* 0x000fea000383ffff */
.L_x_48188:
[----:B------:R-:W-:Y:S01]  /*83a0*/  BSSY B0, `(.L_x_48331) ;  /* 0x0000006000007945 */ /* 0x000fe20003800000 */
[----:B------:R-:W-:Y:S02]  /*83b0*/  IMAD.MOV.U32 R30, RZ, RZ, R36 ;  /* 0x000000ffff1e7224 */ /* 0x000fe400078e0024 */
[----:B------:R-:W-:-:S07]  /*83c0*/  IMAD.MOV.U32 R31, RZ, RZ, -0x1 ;  /* 0xffffffffff1f7424 */ /* 0x000fce00078e00ff */
[----:B01-3--:R-:W-:Y:S05]  /*83d0*/  WARPSYNC.COLLECTIVE R31, `(.L_x_48332) ;  /* 0x000000001f087348 */ /* 0x00bfea0003c00000 */
[----:B0-----:R0:W2:Y:S02]  /*83e0*/  SHFL.IDX P6, R31, R60, R30, R43 ;  /* 0x0000001e3c1f7389 */ /* 0x0010a400000c002b */
[----:B0123--:R-:W-:Y:S05]  /*83f0*/  ENDCOLLECTIVE ;  /* 0x000000000000791b */ /* 0x00ffea0003800000 */
.L_x_48332:
[----:B------:R-:W-:Y:S05]  /*8400*/  BSYNC B0 ;  /* 0x0000000000007941 */ /* 0x000fea0003800000 */
.L_x_48331:
[----:B------:R-:W-:Y:S05]  /*8410*/  BRA `(.L_x_48333) ;  /* 0xffffffd400f47947 */ /* 0x000fea000383ffff */
.L_x_48190:
[----:B------:R-:W-:Y:S01]  /*8420*/  BSSY B0, `(.L_x_48334) ;  /* 0x0000006000007945 */ /* 0x000fe20003800000 */
[----:B------:R-:W-:Y:S02]  /*8430*/  IMAD.MOV.U32 R30, RZ, RZ, R34 ;  /* 0x000000ffff1e7224 */ /* 0x000fe400078e0022 */
[----:B------:R-:W-:-:S07]  /*8440*/  IMAD.MOV.U32 R31, RZ, RZ, -0x1 ;  /* 0xffffffffff1f7424 */ /* 0x000fce00078e00ff */
[----:B01-3--:R-:W-:Y:S05]  /*8450*/  WARPSYNC.COLLECTIVE R31, `(.L_x_48335) ;  /* 0x000000001f087348 */ /* 0x00bfea0003c00000 */
[----:B0-----:R0:W2:Y:S02]  /*8460*/  SHFL.IDX P6, R31, R60, R30, R43 ;  /* 0x0000001e3c1f7389 */ /* 0x0010a400000c002b */
[----:B0123--:R-:W-:Y:S05]  /*8470*/  ENDCOLLECTIVE ;  /* 0x000000000000791b */ /* 0x00ffea0003800000 */
.L_x_48335:
[----:B------:R-:W-:Y:S05]  /*8480*/  BSYNC B0 ;  /* 0x0000000000007941 */ /* 0x000fea0003800000 */
.L_x_48334:
[----:B------:R-:W-:Y:S05]  /*8490*/  BRA `(.L_x_48336) ;  /* 0xffffffd400ec7947 */ /* 0x000fea000383ffff */
.L_x_48192:
[----:B------:R-:W-:Y:S01]  /*84a0*/  BSSY B0, `(.L_x_48337) ;  /* 0x0000006000007945 */ /* 0x000fe20003800000 */
[----:B------:R-:W-:Y:S01]  /*84b0*/  IMAD.MOV.U32 R30, RZ, RZ, R32 ;  /* 0x000000ffff1e7224 */ /* 0x000fe200078e0020 */
[----:B------:R-:W-:-:S07]  /*84c0*/  MOV R31, 0xffffffff ;  /* 0xffffffff001f7802 */ /* 0x000fce0000000f00 */
[----:B01-3--:R-:W-:Y:S05]  /*84d0*/  WARPSYNC.COLLECTIVE R31, `(.L_x_48338) ;  /* 0x000000001f087348 */ /* 0x00bfea0003c00000 */
[----:B0-----:R0:W2:Y:S02]  /*84e0*/  SHFL.IDX P6, R31, R60, R30, R43 ;  /* 0x0000001e3c1f7389 */ /* 0x0010a400000c002b */
[----:B0123--:R-:W-:Y:S05]  /*84f0*/  ENDCOLLECTIVE ;  /* 0x000000000000791b */ /* 0x00ffea0003800000 */
.L_x_48338:
[----:B------:R-:W-:Y:S05]  /*8500*/  BSYNC B0 ;  /* 0x0000000000007941 */ /* 0x000fea0003800000 */
.L_x_48337:
[----:B------:R-:W-:Y:S05]  /*8510*/  BRA `(.L_x_48339) ;  /* 0xffffffd400e47947 */ /* 0x000fea000383ffff */
.L_x_48194:
[----:B------:R-:W-:Y:S01]  /*8520*/  BSSY B0, `(.L_x_48340) ;  /* 0x0000006000007945 */ /* 0x000fe20003800000 */
[----:B------:R-:W-:Y:S02]  /*8530*/  IMAD.MOV.U32 R30, RZ, RZ, R28 ;  /* 0x000000ffff1e7224 */ /* 0x000fe400078e001c */
[----:B------:R-:W-:-:S07]  /*8540*/  IMAD.MOV.U32 R31, RZ, RZ, -0x1 ;  /* 0xffffffffff1f7424 */ /* 0x000fce00078e00ff */
[----:B01-3--:R-:W-:Y:S05]  /*8550*/  WARPSYNC.COLLECTIVE R31, `(.L_x_48341) ;  /* 0x000000001f087348 */ /* 0x00bfea0003c00000 */
[----:B0-----:R0:W2:Y:S02]  /*8560*/  SHFL.IDX P6, R31, R60, R30, R43 ;  /* 0x0000001e3c1f7389 */ /* 0x0010a400000c002b */
[----:B0123--:R-:W-:Y:S05]  /*8570*/  ENDCOLLECTIVE ;  /* 0x000000000000791b */ /* 0x00ffea0003800000 */
.L_x_48341:
[----:B------:R-:W-:Y:S05]  /*8580*/  BSYNC B0 ;  /* 0x0000000000007941 */ /* 0x000fea0003800000 */
.L_x_48340:
[----:B------:R-:W-:Y:S05]  /*8590*/  BRA `(.L_x_48342) ;  /* 0xffffffd400dc7947 */ /* 0x000fea000383ffff */
.L_x_48196:
[----:B------:R-:W-:Y:S01]  /*85a0*/  BSSY B0, `(.L_x_48343) ;  /* 0x0000006000007945 */ /* 0x000fe20003800000 */
[----:B------:R-:W-:Y:S02]  /*85b0*/  IMAD.MOV.U32 R30, RZ, RZ, R26 ;  /* 0x000000ffff1e7224 */ /* 0x000fe400078e001a */
[----:B------:R-:W-:-:S07]  /*85c0*/  IMAD.MOV.U32 R31, RZ, RZ, -0x1 ;  /* 0xffffffffff1f7424 */ /* 0x000fce00078e00ff */
[----:B01-3--:R-:W-:Y:S05]  /*85d0*/  WARPSYNC.COLLECTIVE R31, `(.L_x_48344) ;  /* 0x000000001f087348 */ /* 0x00bfea0003c00000 */
[----:B0-----:R0:W2:Y:S02]  /*85e0*/  SHFL.IDX P6, R31, R60, R30, R43 ;  /* 0x0000001e3c1f7389 */ /* 0x0010a400000c002b */
[----:B0123--:R-:W-:Y:S05]  /*85f0*/  ENDCOLLECTIVE ;  /* 0x000000000000791b */ /* 0x00ffea0003800000 */
.L_x_48344:
[----:B------:R-:W-:Y:S05]  /*8600*/  BSYNC B0 ;  /* 0x0000000000007941 */ /* 0x000fea0003800000 */
.L_x_48343:
[----:B------:R-:W-:Y:S05]  /*8610*/  BRA `(.L_x_48345) ;  /* 0xffffffd400d47947 */ /* 0x000fea000383ffff */
.L_x_48198:
[----:B------:R-:W-:Y:S01]  /*8620*/  BSSY B0, `(.L_x_48346) ;  /* 0x0000006000007945 */ /* 0x000fe20003800000 */
[----:B------:R-:W-:Y:S02]  /*8630*/  IMAD.MOV.U32 R30, RZ, RZ, R35 ;  /* 0x000000ffff1e7224 */ /* 0x000fe400078e0023 */
[----:B------:R-:W-:-:S07]  /*8640*/  IMAD.MOV.U32 R31, RZ, RZ, -0x1 ;  /* 0xffffffffff1f7424 */ /* 0x000fce00078e00ff */
[----:B01-3--:R-:W-:Y:S05]  /*8650*/  WARPSYNC.COLLECTIVE R31, `(.L_x_48347) ;  /* 0x000000001f087348 */ /* 0x00bfea0003c00000 */
[----:B0-----:R0:W2:Y:S02]  /*8660*/  SHFL.IDX P6, R31, R60, R30, R43 ;  /* 0x0000001e3c1f7389 */ /* 0x0010a400000c002b */
[----:B0123--:R-:W-:Y:S05]  /*8670*/  ENDCOLLECTIVE ;  /* 0x000000000000791b */ /* 0x00ffea0003800000 */
.L_x_48347:
[----:B------:R-:W-:Y:S05]  /*8680*/  BSYNC B0 ;  /* 0x0000000000007941 */ /* 0x000fea0003800000 */
.L_x_48346:
[----:B------:R-:W-:Y:S05]  /*8690*/  BRA `(.L_x_48348) ;  /* 0xffffffd400cc7947 */ /* 0x000fea000383ffff */
.L_x_48349:
        /* <DEDUP_REMOVED lines=14> */
.L_x_58696:


//--------------------- .text._Z9cuda_gemmIiLi256ELi1ELi1ELi128ELi16ELi16ELi32ELi1ELi1EEviiiPT_S1_S1_ii --------------------------
	.section	.text._Z9cuda_gemmIiLi256ELi1ELi1ELi128ELi16ELi16ELi32ELi1ELi1EEviiiPT_S1_S1_ii,"ax",@progbits
	.align	128
        .global         _Z9cuda_gemmIiLi256ELi1ELi1ELi128ELi16ELi16ELi32ELi1ELi1EEviiiPT_S1_S1_ii
        .type           _Z9cuda_gemmIiLi256ELi1ELi1ELi128ELi16ELi16ELi32ELi1ELi1EEviiiPT_S1_S1_ii,@function
        .size           _Z9cuda_gemmIiLi256ELi1ELi1ELi128ELi16ELi16ELi32ELi1ELi1EEviiiPT_S1_S1_ii,(.L_x_58697 - _Z9cuda_gemmIiLi256ELi1ELi1ELi128ELi16ELi16ELi32ELi1ELi1EEviiiPT_S1_S1_ii)
        .other          _Z9cuda_gemmIiLi256ELi1ELi1ELi128ELi16ELi16ELi32ELi1ELi1EEviiiPT_S1_S1_ii,@"STO_CUDA_ENTRY STV_DEFAULT"
_Z9cuda_gemmIiLi256ELi1ELi1ELi128ELi16ELi16ELi32ELi1ELi1EEviiiPT_S1_S1_ii:
.text._Z9cuda_gemmIiLi256ELi1ELi1ELi128ELi16ELi16ELi32ELi1ELi1EEviiiPT_S1_S1_ii:
[----:B------:R-:W-:Y:S08]  /*0000*/  LDC R1, c[0x0][0x37c] ;  /* 0x0000df00ff017b82 */ /* 0x000ff00000000800 */
[----:B------:R-:W0:Y:S01]  /*0010*/  LDC R40, c[0x0][0x360] ;  /* 0x0000d800ff287b82 */ /* 0x000e220000000800 */
[----:B------:R-:W1:Y:S01]  /*0020*/  S2R R3, SR_TID.X ;  /* 0x0000000000037919 */ /* 0x000e620000002100 */
[----:B------:R-:W2:Y:S01]  /*0030*/  LDCU.64 UR6, c[0x0][0x358] ;  /* 0x00006b00ff0677ac */ /* 0x000ea20008000a00 */
[----:B------:R-:W-:Y:S01]  /*0040*/  BSSY.RECONVERGENT B0, `(.L_x_48350) ;  /* 0x0000035000007945 */ /* 0x000fe20003800200 */
[----:B------:R-:W3:Y:S01]  /*0050*/  S2R R38, SR_CTAID.Y ;  /* 0x0000000000267919 */ /* 0x000ee20000002600 */
[----:B0-----:R-:W0:Y:S01]  /*0060*/  I2F.U32.RP R2, R40 ;  /* 0x0000002800027306 */ /* 0x001e220000209000 */
[----:B-1----:R-:W-:Y:S01]  /*0070*/  IADD3 R0, PT, PT, R3, R40, RZ ;  /* 0x0000002803007210 */ /* 0x002fe20007ffe0ff */
[----:B------:R-:W-:-:S03]  /*0080*/  IMAD.MOV.U32 R35, RZ, RZ, R3 ;  /* 0x000000ffff237224 */ /* 0x000fc600078e0003 */
[----:B------:R-:W-:-:S03]  /*0090*/  ISETP.GE.U32.AND P0, PT, R0, 0x100, PT ;  /* 0x000001000000780c */ /* 0x000fc60003f06070 */
        /* <DEDUP_REMOVED lines=12> */
[----:B------:R-:W-:Y:S01]  /*0160*/  IMAD R7, R40, R4, R7 ;  /* 0x0000000428077224 */ /* 0x000fe200078e0207 */
[----:B------:R-:W-:-:S04]  /*0170*/  LOP3.LUT R4, RZ, R40, RZ, 0x33, !PT ;  /* 0x00000028ff047212 */ /* 0x000fc800078e33ff */
[----:B------:R-:W-:-:S13]  /*0180*/  ISETP.GE.U32.AND P0, PT, R7, R40, PT ;  /* 0x000000280700720c */ /* 0x000fda0003f06070 */
[-C--:B------:R-:W-:Y:S01]  /*0190*/  @P0 IADD3 R7, PT, PT, R7, -R40.reuse, RZ ;  /* 0x8000002807070210 */ /* 0x080fe20007ffe0ff */
[----:B------:R-:W-:Y:S01]  /*01a0*/  @P0 VIADD R5, R5, 0x1 ;  /* 0x0000000105050836 */ /* 0x000fe20000000000 */
[----:B------:R-:W-:Y:S02]  /*01b0*/  ISETP.NE.U32.AND P0, PT, R40, RZ, PT ;  /* 0x000000ff2800720c */ /* 0x000fe40003f05070 */
[----:B------:R-:W-:-:S13]  /*01c0*/  ISETP.GE.U32.AND P1, PT, R7, R40, PT ;  /* 0x000000280700720c */ /* 0x000fda0003f26070 */
[----:B------:R-:W-:-:S05]  /*01d0*/  @P1 VIADD R5, R5, 0x1 ;  /* 0x0000000105051836 */ /* 0x000fca0000000000 */
[----:B------:R-:W-:-:S04]  /*01e0*/  SEL R5, R4, R5, !P0 ;  /* 0x0000000504057207 */ /* 0x000fc80004000000 */
[----:B------:R-:W-:-:S04]  /*01f0*/  IADD3 R5, PT, PT, R6, R5, RZ ;  /* 0x0000000506057210 */ /* 0x000fc80007ffe0ff */
[C---:B------:R-:W-:Y:S02]  /*0200*/  LOP3.LUT R6, R5.reuse, 0x3, RZ, 0xc0, !PT ;  /* 0x0000000305067812 */ /* 0x040fe400078ec0ff */
[----:B------:R-:W-:Y:S02]  /*0210*/  ISETP.GE.U32.AND P2, PT, R5, 0x3, PT ;  /* 0x000000030500780c */ /* 0x000fe40003f46070 */
[----:B------:R-:W-:-:S13]  /*0220*/  ISETP.NE.AND P1, PT, R6, 0x3, PT ;  /* 0x000000030600780c */ /* 0x000fda0003f25270 */
[----:B--23--:R-:W-:Y:S05]  /*0230*/  @!P1 BRA `(.L_x_48351) ;  /* 0x0000000000549947 */ /* 0x00cfea0003800000 */
        /* <DEDUP_REMOVED lines=9> */
.L_x_48352:
[----:B0-----:R0:W2:Y:S01]  /*02d0*/  LDG.E R8, desc[UR6][R6.64] ;  /* 0x0000000606087981 */ /* 0x0010a2000c1e1900 */
[----:B------:R-:W-:Y:S02]  /*02e0*/  LOP3.LUT R9, R3, 0xf, RZ, 0xc0, !PT ;  /* 0x0000000f03097812 */ /* 0x000fe400078ec0ff */
[--C-:B------:R-:W-:Y:S01]  /*02f0*/  SHF.R.U32.HI R11, RZ, 0x2, R3.reuse ;  /* 0x00000002ff0b7819 */ /* 0x100fe20000011603 */
[C---:B------:R-:W-:Y:S01]  /*0300*/  IMAD.IADD R3, R40.reuse, 0x1, R3 ;  /* 0x0000000128037824 */ /* 0x040fe200078e0203 */
        /* <DEDUP_REMOVED lines=8> */
.L_x_48351:
[----:B------:R-:W-:Y:S05]  /*0390*/  BSYNC.RECONVERGENT B0 ;  /* 0x0000000000007941 */ /* 0x000fea0003800200 */
.L_x_48350:
[----:B------:R-:W-:Y:S04]  /*03a0*/  BSSY.RECONVERGENT B0, `(.L_x_48353) ;  /* 0x0000030000007945 */ /* 0x000fe80003800200 */
[----:B------:R-:W-:Y:S05]  /*03b0*/  @!P2 BRA `(.L_x_48354) ;  /* 0x0000000000b8a947 */ /* 0x000fea0003800000 */
[----:B0-----:R-:W0:Y:S01]  /*03c0*/  S2R R9, SR_CgaCtaId ;  /* 0x0000000000097919 */ /* 0x001e220000008800 */
[----:B------:R-:W1:Y:S01]  /*03d0*/  LDC.64 R6, c[0x0][0x398] ;  /* 0x0000e600ff067b82 */ /* 0x000e620000000a00 */
[----:B------:R-:W-:Y:S01]  /*03e0*/  MOV R8, 0x400 ;  /* 0x0000040000087802 */ /* 0x000fe20000000f00 */
[C-C-:B------:R-:W-:Y:S01]  /*03f0*/  IMAD R5, R40.reuse, 0x2, R3.reuse ;  /* 0x0000000228057824 */ /* 0x140fe200078e0203 */
[----:B------:R-:W-:Y:S02]  /*0400*/  IADD3 R11, PT, PT, R3, R40, RZ ;  /* 0x00000028030b7210 */ /* 0x000fe40007ffe0ff */
[----:B0-----:R-:W-:Y:S01]  /*0410*/  LEA R8, R9, R8, 0x18 ;  /* 0x0000000809087211 */ /* 0x001fe200078ec0ff */
[----:B------:R-:W-:-:S07]  /*0420*/  IMAD R9, R40, 0x3, R3 ;  /* 0x0000000328097824 */ /* 0x000fce00078e0203 */
.L_x_48355:
        /* <DEDUP_REMOVED lines=39> */
.L_x_48354:
[----:B------:R-:W-:Y:S05]  /*06a0*/  BSYNC.RECONVERGENT B0 ;  /* 0x0000000000007941 */ /* 0x000fea0003800200 */
.L_x_48353:
[----:B------:R-:W1:Y:S02]  /*06b0*/  LDCU UR4, c[0x0][0x374] ;  /* 0x00006e80ff0477ac */ /* 0x000e640008000800 */
[----:B-1----:R-:W-:-:S13]  /*06c0*/  ISETP.GE.U32.AND P1, PT, R38, UR4, PT ;  /* 0x0000000426007c0c */ /* 0x002fda000bf26070 */
[----:B------:R-:W-:Y:S05]  /*06d0*/  @P1 EXIT ;  /* 0x000000000000194d */ /* 0x000fea0003800000 */
[C---:B------:R-:W-:Y:S01]  /*06e0*/  ISETP.GT.U32.AND P1, PT, R35.reuse, 0x7f, PT ;  /* 0x0000007f2300780c */ /* 0x040fe20003f24070 */
[----:B------:R-:W-:Y:S01]  /*06f0*/  BSSY.RECONVERGENT B0, `(.L_x_48356) ;  /* 0x000006d000007945 */ /* 0x000fe20003800200 */
[----:B------:R-:W-:-:S11]  /*0700*/  LOP3.LUT R36, R35, 0x7, RZ, 0xc0, !PT ;  /* 0x0000000723247812 */ /* 0x000fd600078ec0ff */
[----:B------:R-:W-:Y:S05]  /*0710*/  @P1 BRA `(.L_x_48357) ;  /* 0x0000000400a81947 */ /* 0x000fea0003800000 */
[C---:B------:R-:W-:Y:S01]  /*0720*/  ISETP.GE.U32.AND P1, PT, R0.reuse, 0x80, PT ;  /* 0x000000800000780c */ /* 0x040fe20003f26070 */
[----:B------:R-:W-:Y:S01]  /*0730*/  BSSY.RECONVERGENT B1, `(.L_x_48358) ;  /* 0x0000027000017945 */ /* 0x000fe20003800200 */
[----:B------:R-:W-:Y:S01]  /*0740*/  VIMNMX.U32 R3, PT, PT, R0, 0x80, !PT ;  /* 0x0000008000037848 */ /* 0x000fe20007fe0000 */
[----:B--2---:R-:W-:Y:S01]  /*0750*/  IMAD.MOV.U32 R21, RZ, RZ, R35 ;  /* 0x000000ffff157224 */ /* 0x004fe200078e0023 */
[----:B------:R-:W-:Y:S02]  /*0760*/  SEL R5, RZ, 0x1, P1 ;  /* 0x00000001ff057807 */ /* 0x000fe40000800000 */
[----:B------:R-:W-:Y:S02]  /*0770*/  MOV R11, R35 ;  /* 0x00000023000b7202 */ /* 0x000fe40000000f00 */
        /* <DEDUP_REMOVED lines=12> */
[C---:B------:R-:W-:Y:S01]  /*0840*/  ISETP.GE.U32.AND P2, PT, R4.reuse, 0x3, PT ;  /* 0x000000030400780c */ /* 0x040fe20003f46070 */
[----:B------:R-:W-:Y:S01]  /*0850*/  VIADD R4, R4, 0x1 ;  /* 0x0000000104047836 */ /* 0x000fe20000000000 */
[----:B------:R-:W-:-:S04]  /*0860*/  ISETP.NE.AND P1, PT, R0, 0x3, PT ;  /* 0x000000030000780c */ /* 0x000fc80003f25270 */
[----:B------:R-:W-:-:S09]  /*0870*/  LOP3.LUT R0, R4, 0x3, RZ, 0xc0, !PT ;  /* 0x0000000304007812 */ /* 0x000fd200078ec0ff */
        /* <DEDUP_REMOVED lines=11> */
.L_x_48360:
[----:B------:R1:W2:Y:S01]  /*0930*/  LDG.E R6, desc[UR6][R2.64] ;  /* 0x0000000602067981 */ /* 0x0002a2000c1e1900 */
[----:B------:R-:W-:-:S04]  /*0940*/  IADD3 R4, PT, PT, R4, 0x1, RZ ;  /* 0x0000000104047810 */ /* 0x000fc80007ffe0ff */
[----:B------:R-:W-:Y:S01]  /*0950*/  ISETP.NE.AND P3, PT, R4, RZ, PT ;  /* 0x000000ff0400720c */ /* 0x000fe20003f65270 */
[C---:B-1----:R-:W-:Y:S01]  /*0960*/  IMAD.WIDE.U32 R2, R40.reuse, 0x4, R2 ;  /* 0x0000000428027825 */ /* 0x042fe200078e0002 */
[----:B--2---:R1:W-:Y:S03]  /*0970*/  STS [R5], R6 ;  /* 0x0000000605007388 */ /* 0x0043e60000000800 */
[----:B-1----:R-:W-:-:S08]  /*0980*/  IMAD R5, R40, 0x4, R5 ;  /* 0x0000000428057824 */ /* 0x002fd000078e0205 */
[----:B------:R-:W-:Y:S05]  /*0990*/  @P3 BRA `(.L_x_48360) ;  /* 0xfffffffc00e43947 */ /* 0x000fea000383ffff */
.L_x_48359:
[----:B------:R-:W-:Y:S05]  /*09a0*/  BSYNC.RECONVERGENT B1 ;  /* 0x0000000000017941 */ /* 0x000fea0003800200 */
.L_x_48358:
        /* <DEDUP_REMOVED lines=8> */
[----:B------:R-:W-:Y:S01]  /*0a30*/  LEA R23, R21, UR4, 0x2 ;  /* 0x0000000415177c11 */ /* 0x000fe2000f8e10ff */
[----:B--2---:R-:W-:-:S04]  /*0a40*/  IMAD.WIDE.U32 R4, R40, 0x4, R2 ;  /* 0x0000000428047825 */ /* 0x004fc800078e0002 */
[----:B------:R-:W-:-:S04]  /*0a50*/  IMAD.WIDE.U32 R6, R40, 0x8, R2 ;  /* 0x0000000828067825 */ /* 0x000fc800078e0002 */
[----:B0-----:R-:W-:-:S07]  /*0a60*/  IMAD.WIDE.U32 R8, R40, 0xc, R2 ;  /* 0x0000000c28087825 */ /* 0x001fce00078e0002 */
.L_x_48363:
        /* <DEDUP_REMOVED lines=20> */
.L_x_48362:
[----:B------:R-:W-:Y:S05]  /*0bb0*/  BSYNC.RECONVERGENT B1 ;  /* 0x0000000000017941 */ /* 0x000fea0003800200 */
.L_x_48361:
[----:B------:R-:W-:Y:S04]  /*0bc0*/  BSSY.RECONVERGENT B1, `(.L_x_48364) ;  /* 0x000000e000017945 */ /* 0x000fe80003800200 */
[----:B------:R-:W-:Y:S05]  /*0bd0*/  @!P1 BRA `(.L_x_48365) ;  /* 0x0000000000309947 */ /* 0x000fea0003800000 */
[----:B------:R-:W2:Y:S01]  /*0be0*/  S2UR UR5, SR_CgaCtaId ;  /* 0x00000000000579c3 */ /* 0x000ea20000008800 */
[----:B------:R-:W-:Y:S01]  /*0bf0*/  UMOV UR4, 0x400 ;  /* 0x0000040000047882 */ /* 0x000fe20000000000 */
[----:B------:R-:W-:Y:S01]  /*0c00*/  IMAD R11, R0, R40, R35 ;  /* 0x00000028000b7224 */ /* 0x000fe200078e0223 */
[----:B------:R-:W-:Y:S01]  /*0c10*/  UIADD3 UR4, UPT, UPT, UR4, 0x680, URZ ;  /* 0x0000068004047890 */ /* 0x000fe2000fffe0ff */
[----:B------:R-:W-:-:S03]  /*0c20*/  IMAD.MOV R0, RZ, RZ, -R0 ;  /* 0x000000ffff007224 */ /* 0x000fc600078e0a00 */
[----:B--2---:R-:W-:-:S06]  /*0c30*/  ULEA UR4, UR5, UR4, 0x18 ;  /* 0x0000000405047291 */ /* 0x004fcc000f8ec0ff */
[----:B------:R-:W-:-:S07]  /*0c40*/  LEA R3, R35, UR4, 0x2 ;  /* 0x0000000423037c11 */ /* 0x000fce000f8e10ff */
.L_x_48366:
[----:B------:R-:W-:Y:S01]  /*0c50*/  IADD3 R0, PT, PT, R0, 0x1, RZ ;  /* 0x0000000100007810 */ /* 0x000fe20007ffe0ff */
[----:B------:R2:W-:Y:S03]  /*0c60*/  STS [R3], RZ ;  /* 0x000000ff03007388 */ /* 0x0005e60000000800 */
[----:B------:R-:W-:Y:S01]  /*0c70*/  ISETP.NE.AND P1, PT, R0, RZ, PT ;  /* 0x000000ff0000720c */ /* 0x000fe20003f25270 */
[----:B--2---:R-:W-:-:S12]  /*0c80*/  IMAD R3, R40, 0x4, R3 ;  /* 0x0000000428037824 */ /* 0x004fd800078e0203 */
[----:B------:R-:W-:Y:S05]  /*0c90*/  @P1 BRA `(.L_x_48366) ;  /* 0xfffffffc00ec1947 */ /* 0x000fea000383ffff */
.L_x_48365:
[----:B------:R-:W-:Y:S05]  /*0ca0*/  BSYNC.RECONVERGENT B1 ;  /* 0x0000000000017941 */ /* 0x000fea0003800200 */
.L_x_48364:
[----:B------:R-:W-:Y:S05]  /*0cb0*/  @!P2 BRA `(.L_x_48357) ;  /* 0x000000000040a947 */ /* 0x000fea0003800000 */
[----:B------:R-:W2:Y:S01]  /*0cc0*/  S2UR UR5, SR_CgaCtaId ;  /* 0x00000000000579c3 */ /* 0x000ea20000008800 */
[----:B------:R-:W-:Y:S02]  /*0cd0*/  UMOV UR4, 0x400 ;  /* 0x0000040000047882 */ /* 0x000fe40000000000 */
[----:B------:R-:W-:-:S04]  /*0ce0*/  UIADD3 UR4, UPT, UPT, UR4, 0x680, URZ ;  /* 0x0000068004047890 */ /* 0x000fc8000fffe0ff */
[----:B--2---:R-:W-:-:S06]  /*0cf0*/  ULEA UR4, UR5, UR4, 0x18 ;  /* 0x0000000405047291 */ /* 0x004fcc000f8ec0ff */
[----:B------:R-:W-:-:S07]  /*0d00*/  LEA R3, R11, UR4, 0x2 ;  /* 0x000000040b037c11 */ /* 0x000fce000f8e10ff */
.L_x_48367:
        /* <DEDUP_REMOVED lines=11> */
.L_x_48357:
[----:B------:R-:W-:Y:S05]  /*0dc0*/  BSYNC.RECONVERGENT B0 ;  /* 0x0000000000007941 */ /* 0x000fea0003800200 */
.L_x_48356:
[----:B------:R-:W-:Y:S01]  /*0dd0*/  BAR.SYNC.DEFER_BLOCKING 0x0 ;  /* 0x0000000000007b1d */ /* 0x000fe20000010000 */
[----:B------:R-:W-:-:S13]  /*0de0*/  ISETP.GT.U32.AND P1, PT, R35, 0x7f, PT ;  /* 0x0000007f2300780c */ /* 0x000fda0003f24070 */
[----:B------:R-:W-:Y:S05]  /*0df0*/  @P1 BRA `(.L_x_48368) ;  /* 0x0000000400bc1947 */ /* 0x000fea0003800000 */
[----:B------:R-:W4:Y:S01]  /*0e00*/  S2R R10, SR_CgaCtaId ;  /* 0x00000000000a7919 */ /* 0x000f220000008800 */
[----:B------:R-:W-:Y:S01]  /*0e10*/  MOV R3, 0x400 ;  /* 0x0000040000037802 */ /* 0x000fe20000000f00 */
[C---:B------:R-:W-:Y:S01]  /*0e20*/  VIADD R34, R36.reuse, 0x9 ;  /* 0x0000000924227836 */ /* 0x040fe20000000000 */
[C---:B------:R-:W-:Y:S01]  /*0e30*/  SHF.L.U32 R5, R36.reuse, 0x4, RZ ;  /* 0x0000000424057819 */ /* 0x040fe200000006ff */
[C---:B------:R-:W-:Y:S01]  /*0e40*/  VIADD R33, R36.reuse, 0xa ;  /* 0x0000000a24217836 */ /* 0x040fe20000000000 */
[C---:B------:R-:W-:Y:S01]  /*0e50*/  IADD3 R32, PT, PT, R36.reuse, 0xb, RZ ;  /* 0x0000000b24207810 */ /* 0x040fe20007ffe0ff */
[----:B------:R-:W-:Y:S01]  /*0e60*/  VIADD R7, R3, 0x480 ;  /* 0x0000048003077836 */ /* 0x000fe20000000000 */
[----:B---3--:R-:W-:Y:S01]  /*0e70*/  LOP3.LUT R0, R5, R36, RZ, 0xfc, !PT ;  /* 0x0000002405007212 */ /* 0x008fe200078efcff */
[C---:B-1----:R-:W-:Y:S01]  /*0e80*/  VIADD R31, R36.reuse, 0xc ;  /* 0x0000000c241f7836 */ /* 0x042fe20000000000 */
[C---:B------:R-:W-:Y:S01]  /*0e90*/  IADD3 R30, PT, PT, R36.reuse, 0xd, RZ ;  /* 0x0000000d241e7810 */ /* 0x040fe20007ffe0ff */
[C---:B------:R-:W-:Y:S01]  /*0ea0*/  VIADD R29, R36.reuse, 0xe ;  /* 0x0000000e241d7836 */ /* 0x040fe20000000000 */
[----:B------:R-:W-:-:S02]  /*0eb0*/  IADD3 R28, PT, PT, R36, -0x1, RZ ;  /* 0xffffffff241c7810 */ /* 0x000fc40007ffe0ff */
[----:B------:R-:W-:Y:S02]  /*0ec0*/  LOP3.LUT R34, R34, 0xf, RZ, 0xc0, !PT ;  /* 0x0000000f22227812 */ /* 0x000fe400078ec0ff */
[----:B------:R-:W-:Y:S02]  /*0ed0*/  LOP3.LUT R33, R33, 0xf, RZ, 0xc0, !PT ;  /* 0x0000000f21217812 */ /* 0x000fe400078ec0ff */
[----:B------:R-:W-:Y:S02]  /*0ee0*/  LOP3.LUT R32, R32, 0xf, RZ, 0xc0, !PT ;  /* 0x0000000f20207812 */ /* 0x000fe400078ec0ff */
[----:B------:R-:W-:Y:S02]  /*0ef0*/  LOP3.LUT R31, R31, 0xf, RZ, 0xc0, !PT ;  /* 0x0000000f1f1f7812 */ /* 0x000fe400078ec0ff */
[----:B------:R-:W-:Y:S02]  /*0f00*/  LOP3.LUT R30, R30, 0xf, RZ, 0xc0, !PT ;  /* 0x0000000f1e1e7812 */ /* 0x000fe400078ec0ff */
[----:B------:R-:W-:-:S02]  /*0f10*/  LOP3.LUT R29, R29, 0xf, RZ, 0xc0, !PT ;  /* 0x0000000f1d1d7812 */ /* 0x000fc400078ec0ff */
[----:B------:R-:W-:Y:S02]  /*0f20*/  LOP3.LUT R28, R28, 0xf, RZ, 0xc0, !PT ;  /* 0x0000000f1c1c7812 */ /* 0x000fe400078ec0ff */
[C---:B------:R-:W-:Y:S02]  /*0f30*/  LOP3.LUT R2, R5.reuse, R34, RZ, 0xfc, !PT ;  /* 0x0000002205027212 */ /* 0x040fe400078efcff */
[C---:B------:R-:W-:Y:S02]  /*0f40*/  LOP3.LUT R4, R5.reuse, R33, RZ, 0xfc, !PT ;  /* 0x0000002105047212 */ /* 0x040fe400078efcff */
[C---:B------:R-:W-:Y:S02]  /*0f50*/  LOP3.LUT R6, R5.reuse, R32, RZ, 0xfc, !PT ;  /* 0x0000002005067212 */ /* 0x040fe400078efcff */
[----:B----4-:R-:W-:Y:S02]  /*0f60*/  LEA R11, R10, R7, 0x18 ;  /* 0x000000070a0b7211 */ /* 0x010fe400078ec0ff */
[----:B------:R-:W-:-:S02]  /*0f70*/  LOP3.LUT R7, R5, R31, RZ, 0xfc, !PT ;  /* 0x0000001f05077212 */ /* 0x000fc400078efcff */
[----:B--2---:R-:W-:Y:S01]  /*0f80*/  LEA R27, R0, R11, 0x2 ;  /* 0x0000000b001b7211 */ /* 0x004fe200078e10ff */
[--C-:B------:R-:W-:Y:S01]  /*0f90*/  IMAD R2, R2, 0x4, R11.reuse ;  /* 0x0000000402027824 */ /* 0x100fe200078e020b */
[C---:B0-----:R-:W-:Y:S01]  /*0fa0*/  LOP3.LUT R8, R5.reuse, R30, RZ, 0xfc, !PT ;  /* 0x0000001e05087212 */ /* 0x041fe200078efcff */
[--C-:B------:R-:W-:Y:S01]  /*0fb0*/  IMAD R6, R6, 0x4, R11.reuse ;  /* 0x0000000406067824 */ /* 0x100fe200078e020b */
[C---:B------:R-:W-:Y:S01]  /*0fc0*/  LOP3.LUT R9, R5.reuse, R29, RZ, 0xfc, !PT ;  /* 0x0000001d05097212 */ /* 0x040fe200078efcff */
[--C-:B------:R-:W-:Y:S01]  /*0fd0*/  IMAD R0, R36, 0x44, R11.reuse ;  /* 0x0000004424007824 */ /* 0x100fe200078e020b */
[----:B------:R-:W0:Y:S01]  /*0fe0*/  LDS R27, [R27+0x20] ;  /* 0x000020001b1b7984 */ /* 0x000e220000000800 */
[----:B------:R-:W-:Y:S01]  /*0ff0*/  LOP3.LUT R5, R5, R28, RZ, 0xfc, !PT ;  /* 0x0000001c05057212 */ /* 0x000fe200078efcff */
[--C-:B------:R-:W-:Y:S01]  /*1000*/  IMAD R8, R8, 0x4, R11.reuse ;  /* 0x0000000408087824 */ /* 0x100fe200078e020b */
[-C--:B------:R-:W-:Y:S01]  /*1010*/  LEA R4, R4, R11.reuse, 0x2 ;  /* 0x0000000b04047211 */ /* 0x080fe200078e10ff */
[----:B------:R1:W2:Y:S01]  /*1020*/  LDS R26, [R2] ;  /* 0x00000000021a7984 */ /* 0x0002a20000000800 */
[-C--:B------:R-:W-:Y:S01]  /*1030*/  LEA R7, R7, R11.reuse, 0x2 ;  /* 0x0000000b07077211 */ /* 0x080fe200078e10ff */
[----:B------:R-:W-:Y:S01]  /*1040*/  IMAD R5, R5, 0x4, R11 ;  /* 0x0000000405057824 */ /* 0x000fe200078e020b */
[----:B------:R-:W-:Y:S01]  /*1050*/  LEA R9, R9, R11, 0x2 ;  /* 0x0000000b09097211 */ /* 0x000fe200078e10ff */
[----:B------:R3:W4:Y:S01]  /*1060*/  LDS R25, [R4] ;  /* 0x0000000004197984 */ /* 0x0007220000000800 */
[----:B-1----:R-:W-:-:S03]  /*1070*/  SHF.L.U32 R2, R35, 0x2, RZ ;  /* 0x0000000223027819 */ /* 0x002fc600000006ff */
[----:B------:R1:W0:Y:S01]  /*1080*/  LDS R20, [R5] ;  /* 0x0000000005147984 */ /* 0x0002220000000800 */
[----:B------:R-:W-:-:S03]  /*1090*/  LOP3.LUT R2, R2, 0x3c, RZ, 0xc0, !PT ;  /* 0x0000003c02027812 */ /* 0x000fc600078ec0ff */
[----:B------:R5:W0:Y:S01]  /*10a0*/  LDS R24, [R6] ;  /* 0x0000000006187984 */ /* 0x000a220000000800 */
[----:B---3--:R-:W-:Y:S01]  /*10b0*/  VIADD R4, R36, 0x5 ;  /* 0x0000000524047836 */ /* 0x008fe20000000000 */
[----:B-1----:R-:W-:Y:S01]  /*10c0*/  LEA R5, R10, R3, 0x18 ;  /* 0x000000030a057211 */ /* 0x002fe200078ec0ff */
[----:B------:R-:W-:Y:S01]  /*10d0*/  VIADD R3, R3, 0x680 ;  /* 0x0000068003037836 */ /* 0x000fe20000000000 */
[----:B------:R1:W3:Y:S02]  /*10e0*/  LDS R23, [R7] ;  /* 0x0000000007177984 */ /* 0x0002e40000000800 */
[----:B------:R-:W-:Y:S01]  /*10f0*/  IADD3 R12, PT, PT, R5, R2, RZ ;  /* 0x00000002050c7210 */ /* 0x000fe20007ffe0ff */
[----:B-----5:R-:W-:Y:S01]  /*1100*/  VIADD R6, R36, 0x3 ;  /* 0x0000000324067836 */ /* 0x020fe20000000000 */
[----:B------:R5:W0:Y:S01]  /*1110*/  LDS R22, [R8] ;  /* 0x0000000008167984 */ /* 0x000a220000000800 */
[----:B------:R-:W-:Y:S01]  /*1120*/  LEA R10, R10, R3, 0x18 ;  /* 0x000000030a0a7211 */ /* 0x000fe200078ec0ff */
[C---:B------:R-:W-:Y:S01]  /*1130*/  VIADD R2, R36.reuse, 0x7 ;  /* 0x0000000724027836 */ /* 0x040fe20000000000 */
[C---:B------:R-:W-:Y:S01]  /*1140*/  IADD3 R5, PT, PT, R36.reuse, 0x4, RZ ;  /* 0x0000000424057810 */ /* 0x040fe20007ffe0ff */
[----:B------:R2:W0:Y:S01]  /*1150*/  LDS R21, [R9] ;  /* 0x0000000009157984 */ /* 0x0004220000000800 */
[----:B-1----:R-:W-:-:S02]  /*1160*/  IADD3 R7, PT, PT, R36, 0x2, RZ ;  /* 0x0000000224077810 */ /* 0x002fc40007ffe0ff */
[C---:B------:R-:W-:Y:S01]  /*1170*/  IADD3 R3, PT, PT, R36.reuse, 0x6, RZ ;  /* 0x0000000624037810 */ /* 0x040fe20007ffe0ff */
[----:B------:R-:W1:Y:S01]  /*1180*/  LDS R19, [R0] ;  /* 0x0000000000137984 */ /* 0x000e620000000800 */
[----:B-----5:R-:W-:-:S03]  /*1190*/  VIADD R8, R36, 0x1 ;  /* 0x0000000124087836 */ /* 0x020fc60000000000 */
[----:B------:R-:W0:Y:S01]  /*11a0*/  LDS R18, [R0+0x4] ;  /* 0x0000040000127984 */ /* 0x000e220000000800 */
[----:B--2---:R-:W-:-:S03]  /*11b0*/  SHF.R.U32.HI R9, RZ, 0x3, R35 ;  /* 0x00000003ff097819 */ /* 0x004fc60000011623 */
[----:B------:R-:W2:Y:S04]  /*11c0*/  LDS R17, [R0+0x8] ;  /* 0x0000080000117984 */ /* 0x000ea80000000800 */
[----:B------:R-:W0:Y:S04]  /*11d0*/  LDS R16, [R0+0xc] ;  /* 0x00000c0000107984 */ /* 0x000e280000000800 */
[----:B------:R-:W0:Y:S04]  /*11e0*/  LDS R15, [R0+0x10] ;  /* 0x00001000000f7984 */ /* 0x000e280000000800 */
[----:B------:R-:W0:Y:S04]  /*11f0*/  LDS R14, [R0+0x14] ;  /* 0x00001400000e7984 */ /* 0x000e280000000800 */
[----:B------:R-:W0:Y:S04]  /*1200*/  LDS R13, [R0+0x18] ;  /* 0x00001800000d7984 */ /* 0x000e280000000800 */
[----:B------:R5:W0:Y:S02]  /*1210*/  LDS R11, [R0+0x1c] ;  /* 0x00001c00000b7984 */ /* 0x000a240000000800 */
[----:B---345:R-:W-:-:S07]  /*1220*/  LOP3.LUT R0, R36, 0x8, RZ, 0xfc, !PT ;  /* 0x0000000824007812 */ /* 0x038fce00078efcff */
.L_x_48370:
[----:B------:R-:W-:Y:S01]  /*1230*/  IMAD R41, R9, 0x44, R12 ;  /* 0x0000004409297824 */ /* 0x000fe200078e020c */
[----:B------:R-:W-:-:S05]  /*1240*/  UMOV UR4, 0xffffffff ;  /* 0xffffffff00047882 */ /* 0x000fca0000000000 */
[----:B------:R-:W3:Y:S01]  /*1250*/  LDS R41, [R41] ;  /* 0x0000000029297984 */ /* 0x000ee20000000800 */
[----:B----4-:R-:W-:Y:S05]  /*1260*/  BRA.DIV UR4, `(.L_x_48369) ;  /* 0x0000000604f87947 */ /* 0x010fea000b800000 */
[----:B---3--:R-:W1:Y:S04]  /*1270*/  SHFL.IDX PT, R44, R41, R36, 0x101f ;  /* 0x00101f24292c7589 */ /* 0x008e6800000e0000 */
[----:B------:R-:W0:Y:S04]  /*1280*/  SHFL.IDX PT, R45, R41, R8, 0x101f ;  /* 0x00101f08292d7589 */ /* 0x000e2800000e0000 */
[----:B------:R-:W2:Y:S01]  /*1290*/  SHFL.IDX PT, R37, R41, R7, 0x101f ;  /* 0x00101f0729257589 */ /* 0x000ea200000e0000 */
[----:B-1----:R-:W-:-:S04]  /*12a0*/  IMAD R43, R19, R44, RZ ;  /* 0x0000002c132b7224 */ /* 0x002fc800078e02ff */
[----:B0-----:R-:W-:Y:S02]  /*12b0*/  IMAD R44, R18, R45, R43 ;  /* 0x0000002d122c7224 */ /* 0x001fe400078e022b */
[----:B------:R-:W0:Y:S02]  /*12c0*/  SHFL.IDX PT, R43, R41, R6, 0x101f ;  /* 0x00101f06292b7589 */ /* 0x000e2400000e0000 */
[----:B--2---:R-:W-:Y:S02]  /*12d0*/  IMAD R45, R17, R37, R44 ;  /* 0x00000025112d7224 */ /* 0x004fe400078e022c */
        /* <DEDUP_REMOVED lines=8> */
[----:B------:R-:W1:Y:S04]  /*1360*/  SHFL.IDX PT, R45, R41, R0, 0x101f ;  /* 0x00101f00292d7589 */ /* 0x000e6800000e0000 */
[----:B------:R-:W-:Y:S01]  /*1370*/  SHFL.IDX PT, R37, R41, R33, 0x101f ;  /* 0x00101f2129257589 */ /* 0x000fe200000e0000 */
[----:B0-----:R-:W-:-:S03]  /*1380*/  IMAD R44, R11, R43, R44 ;  /* 0x0000002b0b2c7224 */ /* 0x001fc600078e022c */
[----:B------:R-:W0:Y:S01]  /*1390*/  SHFL.IDX PT, R43, R41, R34, 0x101f ;  /* 0x00101f22292b7589 */ /* 0x000e2200000e0000 */
[----:B-1----:R-:W-:-:S04]  /*13a0*/  IMAD R45, R27, R45, R44 ;  /* 0x0000002d1b2d7224 */ /* 0x002fc800078e022c */
[----:B0-----:R-:W-:Y:S02]  /*13b0*/  IMAD R44, R26, R43, R45 ;  /* 0x0000002b1a2c7224 */ /* 0x001fe400078e022d */
        /* <DEDUP_REMOVED lines=10> */
.L_x_48392:
[----:B------:R-:W-:Y:S01]  /*1460*/  LEA R37, R9, R36, 0x3 ;  /* 0x0000002409257211 */ /* 0x000fe200078e18ff */
[----:B------:R-:W-:Y:S01]  /*1470*/  IMAD R43, R20, R43, R45 ;  /* 0x0000002b142b7224 */ /* 0x000fe200078e022d */
[----:B------:R-:W-:-:S03]  /*1480*/  LEA.HI R9, R40, R9, RZ, 0x1d ;  /* 0x0000000928097211 */ /* 0x000fc600078fe8ff */
[----:B------:R-:W-:Y:S01]  /*1490*/  IMAD.U32 R37, R37, 0x4, R10 ;  /* 0x0000000425257824 */ /* 0x000fe200078e000a */
[----:B------:R-:W-:-:S04]  /*14a0*/  ISETP.GE.U32.AND P1, PT, R9, 0x10, PT ;  /* 0x000000100900780c */ /* 0x000fc80003f26070 */
[----:B------:R-:W0:Y:S02]  /*14b0*/  LDS R42, [R37] ;  /* 0x00000000252a7984 */ /* 0x000e240000000800 */
[----:B0-----:R-:W-:-:S05]  /*14c0*/  IADD3 R42, PT, PT, R43, R42, RZ ;  /* 0x0000002a2b2a7210 */ /* 0x001fca0007ffe0ff */
[----:B------:R4:W-:Y:S02]  /*14d0*/  STS [R37], R42 ;  /* 0x0000002a25007388 */ /* 0x0009e40000000800 */
[----:B------:R-:W-:Y:S05]  /*14e0*/  @!P1 BRA `(.L_x_48370) ;  /* 0xfffffffc00509947 */ /* 0x000fea000383ffff */
.L_x_48368:
[----:B------:R-:W-:Y:S05]  /*14f0*/  WARPSYNC.ALL ;  /* 0x0000000000007948 */ /* 0x000fea0003800000 */
[----:B------:R-:W-:Y:S01]  /*1500*/  BAR.SYNC.DEFER_BLOCKING 0x0 ;  /* 0x0000000000007b1d */ /* 0x000fe20000010000 */
[----:B------:R-:W-:-:S13]  /*1510*/  ISETP.GT.U32.AND P1, PT, R35, 0x7f, PT ;  /* 0x0000007f2300780c */ /* 0x000fda0003f24070 */
[----:B------:R-:W-:Y:S05]  /*1520*/  @P1 EXIT ;  /* 0x000000000000194d */ /* 0x000fea0003800000 */
[----:B---3--:R-:W3:Y:S01]  /*1530*/  I2F.U32.RP R4, R40 ;  /* 0x0000002800047306 */ /* 0x008ee20000209000 */
[----:B------:R-:W5:Y:S01]  /*1540*/  S2R R5, SR_TID.X ;  /* 0x0000000000057919 */ /* 0x000f620000002100 */
[----:B------:R-:W-:Y:S06]  /*1550*/  BSSY.RECONVERGENT B0, `(.L_x_48371) ;  /* 0x000002f000007945 */ /* 0x000fec0003800200 */
[----:B---3--:R-:W3:Y:S02]  /*1560*/  MUFU.RCP R4, R4 ;  /* 0x0000000400047308 */ /* 0x008ee40000001000 */
[----:B---3--:R-:W-:-:S02]  /*1570*/  VIADD R2, R4, 0xffffffe ;  /* 0x0ffffffe04027836 */ /* 0x008fc40000000000 */
[----:B-----5:R-:W-:-:S04]  /*1580*/  IMAD.IADD R6, R5, 0x1, R40 ;  /* 0x0000000105067824 */ /* 0x020fc800078e0228 */
[----:B------:R3:W5:Y:S01]  /*1590*/  F2I.FTZ.U32.TRUNC.NTZ R3, R2 ;  /* 0x0000000200037305 */ /* 0x000762000021f000 */
[C---:B------:R-:W-:Y:S02]  /*15a0*/  ISETP.GE.U32.AND P1, PT, R6.reuse, 0x80, PT ;  /* 0x000000800600780c */ /* 0x040fe40003f26070 */
[----:B------:R-:W-:Y:S02]  /*15b0*/  VIMNMX.U32 R0, PT, PT, R6, 0x80, !PT ;  /* 0x0000008006007848 */ /* 0x000fe40007fe0000 */
[----:B------:R-:W-:Y:S01]  /*15c0*/  SEL R5, RZ, 0x1, P1 ;  /* 0x00000001ff057807 */ /* 0x000fe20000800000 */
[----:B---3--:R-:W-:Y:S01]  /*15d0*/  HFMA2 R2, -RZ, RZ, 0, 0 ;  /* 0x00000000ff027431 */ /* 0x008fe200000001ff */
[----:B-----5:R-:W-:-:S05]  /*15e0*/  IADD3 R7, PT, PT, RZ, -R3, RZ ;  /* 0x80000003ff077210 */ /* 0x020fca0007ffe0ff */
        /* <DEDUP_REMOVED lines=9> */
[-C--:B------:R-:W-:Y:S02]  /*1680*/  ISETP.GE.U32.AND P2, PT, R3, R40.reuse, PT ;  /* 0x000000280300720c */ /* 0x080fe40003f46070 */
[----:B------:R-:W-:-:S11]  /*1690*/  LOP3.LUT R3, RZ, R40, RZ, 0x33, !PT ;  /* 0x00000028ff037212 */ /* 0x000fd600078e33ff */
[----:B------:R-:W-:-:S04]  /*16a0*/  @P2 IADD3 R0, PT, PT, R0, 0x1, RZ ;  /* 0x0000000100002810 */ /* 0x000fc80007ffe0ff */
[----:B------:R-:W-:-:S05]  /*16b0*/  SEL R0, R3, R0, !P0 ;  /* 0x0000000003007207 */ /* 0x000fca0004000000 */
[----:B------:R-:W-:-:S05]  /*16c0*/  IMAD.IADD R0, R5, 0x1, R0 ;  /* 0x0000000105007824 */ /* 0x000fca00078e0200 */
[C---:B------:R-:W-:Y:S02]  /*16d0*/  LOP3.LUT R2, R0.reuse, 0x3, RZ, 0xc0, !PT ;  /* 0x0000000300027812 */ /* 0x040fe400078ec0ff */
[----:B------:R-:W-:Y:S02]  /*16e0*/  ISETP.GE.U32.AND P1, PT, R0, 0x3, PT ;  /* 0x000000030000780c */ /* 0x000fe40003f26070 */
[----:B------:R-:W-:-:S13]  /*16f0*/  ISETP.NE.AND P0, PT, R2, 0x3, PT ;  /* 0x000000030200780c */ /* 0x000fda0003f05270 */
[----:B------:R-:W-:Y:S05]  /*1700*/  @!P0 BRA `(.L_x_48372) ;  /* 0x00000000004c8947 */ /* 0x000fea0003800000 */
[----:B------:R-:W3:Y:S01]  /*1710*/  S2UR UR5, SR_CgaCtaId ;  /* 0x00000000000579c3 */ /* 0x000ee20000008800 */
[----:B------:R-:W-:Y:S01]  /*1720*/  UMOV UR4, 0x400 ;  /* 0x0000040000047882 */ /* 0x000fe20000000000 */
[----:B------:R-:W-:Y:S01]  /*1730*/  IADD3 R0, PT, PT, R0, 0x1, RZ ;  /* 0x0000000100007810 */ /* 0x000fe20007ffe0ff */
[----:B------:R-:W-:Y:S01]  /*1740*/  UIADD3 UR4, UPT, UPT, UR4, 0x680, URZ ;  /* 0x0000068004047890 */ /* 0x000fe2000fffe0ff */
[----:B------:R-:W-:Y:S02]  /*1750*/  IMAD R5, R38, 0x80, R35 ;  /* 0x0000008026057824 */ /* 0x000fe400078e0223 */
[----:B------:R-:W-:Y:S02]  /*1760*/  LOP3.LUT R4, R0, 0x3, RZ, 0xc0, !PT ;  /* 0x0000000300047812 */ /* 0x000fe400078ec0ff */
[----:B------:R-:W5:Y:S02]  /*1770*/  LDC.64 R2, c[0x0][0x3a0] ;  /* 0x0000e800ff027b82 */ /* 0x000f640000000a00 */
[----:B------:R-:W-:Y:S01]  /*1780*/  IADD3 R0, PT, PT, -R4, RZ, RZ ;  /* 0x000000ff04007210 */ /* 0x000fe20007ffe1ff */
[----:B---3--:R-:W-:Y:S01]  /*1790*/  ULEA UR4, UR5, UR4, 0x18 ;  /* 0x0000000405047291 */ /* 0x008fe2000f8ec0ff */
[----:B-----5:R-:W-:-:S05]  /*17a0*/  IMAD.WIDE.U32 R2, R5, 0x4, R2 ;  /* 0x0000000405027825 */ /* 0x020fca00078e0002 */
[----:B------:R-:W-:Y:S01]  /*17b0*/  LEA R5, R35, UR4, 0x2 ;  /* 0x0000000423057c11 */ /* 0x000fe2000f8e10ff */
[----:B------:R-:W-:-:S07]  /*17c0*/  IMAD R35, R4, R40, R35 ;  /* 0x0000002804237224 */ /* 0x000fce00078e0223 */
.L_x_48373:
[----:B------:R3:W5:Y:S01]  /*17d0*/  LDS R7, [R5] ;  /* 0x0000000005077984 */ /* 0x0007620000000800 */
[----:B------:R-:W-:-:S05]  /*17e0*/  VIADD R0, R0, 0x1 ;  /* 0x0000000100007836 */ /* 0x000fca0000000000 */
[----:B------:R-:W-:Y:S02]  /*17f0*/  ISETP.NE.AND P0, PT, R0, RZ, PT ;  /* 0x000000ff0000720c */ /* 0x000fe40003f05270 */
[C---:B---3--:R-:W-:Y:S01]  /*1800*/  LEA R5, R40.reuse, R5, 0x2 ;  /* 0x0000000528057211 */ /* 0x048fe200078e10ff */
[----:B-----5:R3:W-:Y:S02]  /*1810*/  STG.E desc[UR6][R2.64], R7 ;  /* 0x0000000702007986 */ /* 0x0207e4000c101906 */
[----:B---3--:R-:W-:-:S08]  /*1820*/  IMAD.WIDE.U32 R2, R40, 0x4, R2 ;  /* 0x0000000428027825 */ /* 0x008fd000078e0002 */
[----:B------:R-:W-:Y:S05]  /*1830*/  @P0 BRA `(.L_x_48373) ;  /* 0xfffffffc00e40947 */ /* 0x000fea000383ffff */
.L_x_48372:
[----:B------:R-:W-:Y:S05]  /*1840*/  BSYNC.RECONVERGENT B0 ;  /* 0x0000000000007941 */ /* 0x000fea0003800200 */
.L_x_48371:
[----:B------:R-:W-:Y:S05]  /*1850*/  @!P1 EXIT ;  /* 0x000000000000994d */ /* 0x000fea0003800000 */
[----:B------:R-:W3:Y:S01]  /*1860*/  S2UR UR5, SR_CgaCtaId ;  /* 0x00000000000579c3 */ /* 0x000ee20000008800 */
[----:B------:R-:W-:Y:S01]  /*1870*/  UMOV UR4, 0x400 ;  /* 0x0000040000047882 */ /* 0x000fe20000000000 */
[----:B--2---:R-:W-:Y:S01]  /*1880*/  IMAD R21, R38, 0x80, R35 ;  /* 0x0000008026157824 */ /* 0x004fe200078e0223 */
[----:B------:R-:W-:-:S05]  /*1890*/  UIADD3 UR4, UPT, UPT, UR4, 0x680, URZ ;  /* 0x0000068004047890 */ /* 0x000fca000fffe0ff */
[----:B-1----:R-:W1:Y:S01]  /*18a0*/  LDC.64 R16, c[0x0][0x3a0] ;  /* 0x0000e800ff107b82 */ /* 0x002e620000000a00 */
[----:B---3--:R-:W-:-:S06]  /*18b0*/  ULEA UR4, UR5, UR4, 0x18 ;  /* 0x0000000405047291 */ /* 0x008fcc000f8ec0ff */
[----:B------:R-:W-:Y:S01]  /*18c0*/  LEA R19, R35, UR4, 0x2 ;  /* 0x0000000423137c11 */ /* 0x000fe2000f8e10ff */
[----:B-1----:R-:W-:-:S04]  /*18d0*/  IMAD.WIDE.U32 R2, R40, 0x4, R16 ;  /* 0x0000000428027825 */ /* 0x002fc800078e0010 */
[----:B------:R-:W-:-:S04]  /*18e0*/  IMAD.WIDE.U32 R4, R40, 0x8, R16 ;  /* 0x0000000828047825 */ /* 0x000fc800078e0010 */
[----:B------:R-:W-:-:S07]  /*18f0*/  IMAD.WIDE.U32 R6, R40, 0xc, R16 ;  /* 0x0000000c28067825 */ /* 0x000fce00078e0010 */
.L_x_48374:
[C---:B------:R-:W-:Y:S01]  /*1900*/  LEA R0, R40.reuse, R19, 0x2 ;  /* 0x0000001328007211 */ /* 0x040fe200078e10ff */
[C-C-:B------:R-:W-:Y:S01]  /*1910*/  IMAD R18, R40.reuse, 0x8, R19.reuse ;  /* 0x0000000828127824 */ /* 0x140fe200078e0213 */
[----:B--2---:R1:W2:Y:S01]  /*1920*/  LDS R23, [R19] ;  /* 0x0000000013177984 */ /* 0x0042a20000000800 */
[C---:B------:R-:W-:Y:S01]  /*1930*/  IMAD R20, R40.reuse, 0xc, R19 ;  /* 0x0000000c28147824 */ /* 0x040fe200078e0213 */
[C---:B------:R-:W-:Y:S01]  /*1940*/  LEA R35, R40.reuse, R35, 0x2 ;  /* 0x0000002328237211 */ /* 0x040fe200078e10ff */
[----:B------:R-:W-:Y:S01]  /*1950*/  IMAD.WIDE R14, R21, 0x4, R16 ;  /* 0x00000004150e7825 */ /* 0x000fe200078e0210 */
[----:B------:R-:W3:Y:S02]  /*1960*/  LDS R25, [R0] ;  /* 0x0000000000197984 */ /* 0x000ee40000000800 */
[----:B------:R-:W-:Y:S01]  /*1970*/  ISETP.GE.U32.AND P0, PT, R35, 0x80, PT ;  /* 0x000000802300780c */ /* 0x000fe20003f06070 */
[----:B0-----:R-:W-:Y:S01]  /*1980*/  IMAD.WIDE R8, R21, 0x4, R2 ;  /* 0x0000000415087825 */ /* 0x001fe200078e0202 */
[----:B------:R-:W0:Y:S01]  /*1990*/  LDS R27, [R18] ;  /* 0x00000000121b7984 */ /* 0x000e220000000800 */
[----:B-1----:R-:W-:-:S02]  /*19a0*/  LEA R19, R40, R19, 0x4 ;  /* 0x0000001328137211 */ /* 0x002fc400078e20ff */
[C---:B------:R-:W-:Y:S01]  /*19b0*/  IMAD.WIDE R10, R21.reuse, 0x4, R4 ;  /* 0x00000004150a7825 */ /* 0x040fe200078e0204 */
[----:B------:R-:W1:Y:S03]  /*19c0*/  LDS R29, [R20] ;  /* 0x00000000141d7984 */ /* 0x000e660000000800 */
[----:B------:R-:W-:-:S04]  /*19d0*/  IMAD.WIDE R12, R21, 0x4, R6 ;  /* 0x00000004150c7825 */ /* 0x000fc800078e0206 */
[----:B------:R-:W-:Y:S01]  /*19e0*/  IMAD R21, R40, 0x4, R21 ;  /* 0x0000000428157824 */ /* 0x000fe200078e0215 */
[----:B--2---:R2:W-:Y:S04]  /*19f0*/  STG.E desc[UR6][R14.64], R23 ;  /* 0x000000170e007986 */ /* 0x0045e8000c101906 */
[----:B---3--:R2:W-:Y:S04]  /*1a00*/  STG.E desc[UR6][R8.64], R25 ;  /* 0x0000001908007986 */ /* 0x0085e8000c101906 */
[----:B0-----:R2:W-:Y:S04]  /*1a10*/  STG.E desc[UR6][R10.64], R27 ;  /* 0x0000001b0a007986 */ /* 0x0015e8000c101906 */
[----:B-1----:R2:W-:Y:S01]  /*1a20*/  STG.E desc[UR6][R12.64], R29 ;  /* 0x0000001d0c007986 */ /* 0x0025e2000c101906 */
[----:B------:R-:W-:Y:S05]  /*1a30*/  @!P0 BRA `(.L_x_48374) ;  /* 0xfffffffc00b08947 */ /* 0x000fea000383ffff */
[----:B------:R-:W-:Y:S05]  /*1a40*/  EXIT ;  /* 0x000000000000794d */ /* 0x000fea0003800000 */
.L_x_48369:
[----:B------:R-:W-:Y:S01]  /*1a50*/  BSSY B0, `(.L_x_48375) ;  /* 0x0000007000007945 */ /* 0x000fe20003800000 */
[----:B------:R-:W-:Y:S01]  /*1a60*/  IMAD.MOV.U32 R39, RZ, RZ, R36 ;  /* 0x000000ffff277224 */ /* 0x000fe200078e0024 */
[----:B------:R-:W-:Y:S01]  /*1a70*/  MOV R42, 0x101f ;  /* 0x0000101f002a7802 */ /* 0x000fe20000000f00 */
[----:B------:R-:W-:-:S07]  /*1a80*/  IMAD.MOV.U32 R37, RZ, RZ, -0x1 ;  /* 0xffffffffff257424 */ /* 0x000fce00078e00ff */
[----:B0123--:R-:W-:Y:S05]  /*1a90*/  WARPSYNC.COLLECTIVE R37, `(.L_x_48376) ;  /* 0x0000000025087348 */ /* 0x00ffea0003c00000 */
[----:B---3--:R3:W4:Y:S02]  /*1aa0*/  SHFL.IDX P1, R43, R41, R39, R42 ;  /* 0x00000027292b7389 */ /* 0x008724000002002a */
[----:B01234-:R-:W-:Y:S05]  /*1ab0*/  ENDCOLLECTIVE ;  /* 0x000000000000791b */ /* 0x01ffea0003800000 */
.L_x_48376:
[----:B------:R-:W-:Y:S05]  /*1ac0*/  BSYNC B0 ;  /* 0x0000000000007941 */ /* 0x000fea0003800000 */
.L_x_48375:
[----:B------:R-:W-:Y:S02]  /*1ad0*/  HFMA2 R42, -RZ, RZ, 0, 0.000503063201904296875 ;  /* 0x0000101fff2a7431 */ /* 0x000fe400000001ff */
[----:B------:R-:W-:Y:S01]  /*1ae0*/  IMAD.MOV.U32 R39, RZ, RZ, R8 ;  /* 0x000000ffff277224 */ /* 0x000fe200078e0008 */
[----:B------:R-:W-:Y:S01]  /*1af0*/  MOV R44, R43 ;  /* 0x0000002b002c7202 */ /* 0x000fe20000000f00 */
[----:B------:R-:W-:-:S07]  /*1b00*/  IMAD.MOV.U32 R37, RZ, RZ, -0x1 ;  /* 0xffffffffff257424 */ /* 0x000fce00078e00ff */
[----:B------:R-:W-:Y:S05]  /*1b10*/  WARPSYNC.COLLECTIVE R37, `(.L_x_48377) ;  /* 0x0000000025087348 */ /* 0x000fea0003c00000 */
[----:B------:R0:W1:Y:S02]  /*1b20*/  SHFL.IDX P1, R43, R41, R39, R42 ;  /* 0x00000027292b7389 */ /* 0x000064000002002a */
[----:B01----:R-:W-:Y:S05]  /*1b30*/  ENDCOLLECTIVE ;  /* 0x000000000000791b */ /* 0x003fea0003800000 */
.L_x_48377:
[----:B------:R-:W-:Y:S01]  /*1b40*/  IMAD.MOV.U32 R39, RZ, RZ, R7 ;  /* 0x000000ffff277224 */ /* 0x000fe200078e0007 */
[----:B------:R-:W-:Y:S01]  /*1b50*/  MOV R45, R43 ;  /* 0x0000002b002d7202 */ /* 0x000fe20000000f00 */
[----:B------:R-:W-:-:S04]  /*1b60*/  IMAD R43, R19, R44, RZ ;  /* 0x0000002c132b7224 */ /* 0x000fc800078e02ff */
[----:B------:R-:W-:-:S07]  /*1b70*/  IMAD R44, R18, R45, R43 ;  /* 0x0000002d122c7224 */ /* 0x000fce00078e022b */
[----:B------:R-:W-:Y:S05]  /*1b80*/  WARPSYNC.COLLECTIVE R37, `(.L_x_48378) ;  /* 0x0000000025087348 */ /* 0x000fea0003c00000 */
[----:B------:R0:W1:Y:S02]  /*1b90*/  SHFL.IDX P1, R43, R41, R39, R42 ;  /* 0x00000027292b7389 */ /* 0x000064000002002a */
[----:B01----:R-:W-:Y:S05]  /*1ba0*/  ENDCOLLECTIVE ;  /* 0x000000000000791b */ /* 0x003fea0003800000 */
.L_x_48378:
[----:B------:R-:W-:Y:S01]  /*1bb0*/  IMAD.MOV.U32 R39, RZ, RZ, R6 ;  /* 0x000000ffff277224 */ /* 0x000fe200078e0006 */
[----:B------:R-:W-:-:S05]  /*1bc0*/  MOV R37, R43 ;  /* 0x0000002b00257202 */ /* 0x000fca0000000f00 */
[----:B------:R-:W-:Y:S01]  /*1bd0*/  IMAD R45, R17, R37, R44 ;  /* 0x00000025112d7224 */ /* 0x000fe200078e022c */
[----:B------:R-:W-:-:S07]  /*1be0*/  MOV R37, 0xffffffff ;  /* 0xffffffff00257802 */ /* 0x000fce0000000f00 */
[----:B------:R-:W-:Y:S05]  /*1bf0*/  WARPSYNC.COLLECTIVE R37, `(.L_x_48379) ;  /* 0x0000000025087348 */ /* 0x000fea0003c00000 */
[----:B------:R0:W1:Y:S02]  /*1c00*/  SHFL.IDX P1, R43, R41, R39, R42 ;  /* 0x00000027292b7389 */ /* 0x000064000002002a */
[----:B01----:R-:W-:Y:S05]  /*1c10*/  ENDCOLLECTIVE ;  /* 0x000000000000791b */ /* 0x003fea0003800000 */
.L_x_48379:
[----:B------:R-:W-:Y:S02]  /*1c20*/  IMAD.MOV.U32 R39, RZ, RZ, R5 ;  /* 0x000000ffff277224 */ /* 0x000fe400078e0005 */
[----:B------:R-:W-:-:S07]  /*1c30*/  IMAD R44, R16, R43, R45 ;  /* 0x0000002b102c7224 */ /* 0x000fce00078e022d */
[----:B------:R-:W-:Y:S05]  /*1c40*/  WARPSYNC.COLLECTIVE R37, `(.L_x_48380) ;  /* 0x0000000025087348 */ /* 0x000fea0003c00000 */
[----:B------:R0:W1:Y:S02]  /*1c50*/  SHFL.IDX P1, R43, R41, R39, R42 ;  /* 0x00000027292b7389 */ /* 0x000064000002002a */
[----:B01----:R-:W-:Y:S05]  /*1c60*/  ENDCOLLECTIVE ;  /* 0x000000000000791b */ /* 0x003fea0003800000 */
.L_x_48380:
[----:B------:R-:W-:Y:S01]  /*1c70*/  IMAD.MOV.U32 R39, RZ, RZ, R4 ;  /* 0x000000ffff277224 */ /* 0x000fe200078e0004 */
[----:B------:R-:W-:-:S05]  /*1c80*/  MOV R37, R43 ;  /* 0x0000002b00257202 */ /* 0x000fca0000000f00 */
[----:B------:R-:W-:Y:S01]  /*1c90*/  IMAD R45, R15, R37, R44 ;  /* 0x000000250f2d7224 */ /* 0x000fe200078e022c */
[----:B------:R-:W-:-:S07]  /*1ca0*/  MOV R37, 0xffffffff ;  /* 0xffffffff00257802 */ /* 0x000fce0000000f00 */
[----:B------:R-:W-:Y:S05]  /*1cb0*/  WARPSYNC.COLLECTIVE R37, `(.L_x_48381) ;  /* 0x0000000025087348 */ /* 0x000fea0003c00000 */
[----:B------:R0:W1:Y:S02]  /*1cc0*/  SHFL.IDX P1, R43, R41, R39, R42 ;  /* 0x00000027292b7389 */ /* 0x000064000002002a */
[----:B01----:R-:W-:Y:S05]  /*1cd0*/  ENDCOLLECTIVE ;  /* 0x000000000000791b */ /* 0x003fea0003800000 */
.L_x_48381:
[----:B------:R-:W-:Y:S02]  /*1ce0*/  IMAD.MOV.U32 R39, RZ, RZ, R3 ;  /* 0x000000ffff277224 */ /* 0x000fe400078e0003 */
[----:B------:R-:W-:-:S07]  /*1cf0*/  IMAD R44, R14, R43, R45 ;  /* 0x0000002b0e2c7224 */ /* 0x000fce00078e022d */
[----:B------:R-:W-:Y:S05]  /*1d00*/  WARPSYNC.COLLECTIVE R37, `(.L_x_48382) ;  /* 0x0000000025087348 */ /* 0x000fea0003c00000 */
[----:B------:R0:W1:Y:S02]  /*1d10*/  SHFL.IDX P1, R43, R41, R39, R42 ;  /* 0x00000027292b7389 */ /* 0x000064000002002a */
[----:B01----:R-:W-:Y:S05]  /*1d20*/  ENDCOLLECTIVE ;  /* 0x000000000000791b */ /* 0x003fea0003800000 */
.L_x_48382:
[----:B------:R-:W-:Y:S01]  /*1d30*/  IMAD.MOV.U32 R39, RZ, RZ, R2 ;  /* 0x000000ffff277224 */ /* 0x000fe200078e0002 */
[----:B------:R-:W-:-:S05]  /*1d40*/  MOV R37, R43 ;  /* 0x0000002b00257202 */ /* 0x000fca0000000f00 */
[----:B------:R-:W-:Y:S01]  /*1d50*/  IMAD R44, R13, R37, R44 ;  /* 0x000000250d2c7224 */ /* 0x000fe200078e022c */
[----:B------:R-:W-:-:S07]  /*1d60*/  MOV R37, 0xffffffff ;  /* 0xffffffff00257802 */ /* 0x000fce0000000f00 */
[----:B------:R-:W-:Y:S05]  /*1d70*/  WARPSYNC.COLLECTIVE R37, `(.L_x_48383) ;  /* 0x0000000025087348 */ /* 0x000fea0003c00000 */
[----:B------:R0:W1:Y:S02]  /*1d80*/  SHFL.IDX P1, R43, R41, R39, R42 ;  /* 0x00000027292b7389 */ /* 0x000064000002002a */
[----:B01----:R-:W-:Y:S05]  /*1d90*/  ENDCOLLECTIVE ;  /* 0x000000000000791b */ /* 0x003fea0003800000 */
.L_x_48383:
[----:B------:R-:W-:Y:S02]  /*1da0*/  IMAD.MOV.U32 R39, RZ, RZ, R0 ;  /* 0x000000ffff277224 */ /* 0x000fe400078e0000 */
[----:B------:R-:W-:-:S07]  /*1db0*/  IMAD R44, R11, R43, R44 ;  /* 0x0000002b0b2c7224 */ /* 0x000fce00078e022c */
[----:B------:R-:W-:Y:S05]  /*1dc0*/  WARPSYNC.COLLECTIVE R37, `(.L_x_48384) ;  /* 0x0000000025087348 */ /* 0x000fea0003c00000 */
[----:B------:R0:W1:Y:S02]  /*1dd0*/  SHFL.IDX P1, R43, R41, R39, R42 ;  /* 0x00000027292b7389 */ /* 0x000064000002002a */
[----:B01----:R-:W-:Y:S05]  /*1de0*/  ENDCOLLECTIVE ;  /* 0x000000000000791b */ /* 0x003fea0003800000 */
.L_x_48384:
[----:B------:R-:W-:Y:S01]  /*1df0*/  IMAD.MOV.U32 R39, RZ, RZ, R34 ;  /* 0x000000ffff277224 */ /* 0x000fe200078e0022 */
[----:B------:R-:W-:-:S07]  /*1e00*/  MOV R45, R43 ;  /* 0x0000002b002d7202 */ /* 0x000fce0000000f00 */
[----:B------:R-:W-:Y:S05]  /*1e10*/  WARPSYNC.COLLECTIVE R37, `(.L_x_48385) ;  /* 0x0000000025087348 */ /* 0x000fea0003c00000 */
[----:B------:R0:W1:Y:S02]  /*1e20*/  SHFL.IDX P1, R43, R41, R39, R42 ;  /* 0x00000027292b7389 */ /* 0x000064000002002a */
[----:B01----:R-:W-:Y:S05]  /*1e30*/  ENDCOLLECTIVE ;  /* 0x000000000000791b */ /* 0x003fea0003800000 */
.L_x_48385:
[----:B------:R-:W-:Y:S01]  /*1e40*/  IMAD R45, R27, R45, R44 ;  /* 0x0000002d1b2d7224 */ /* 0x000fe200078e022c */
[----:B------:R-:W-:-:S03]  /*1e50*/  MOV R39, R33 ;  /* 0x0000002100277202 */ /* 0x000fc60000000f00 */
[----:B------:R-:W-:-:S07]  /*1e60*/  IMAD R44, R26, R43, R45 ;  /* 0x0000002b1a2c7224 */ /* 0x000fce00078e022d */
[----:B------:R-:W-:Y:S05]  /*1e70*/  WARPSYNC.COLLECTIVE R37, `(.L_x_48386) ;  /* 0x0000000025087348 */ /* 0x000fea0003c00000 */
[----:B------:R0:W1:Y:S02]  /*1e80*/  SHFL.IDX P1, R43, R41, R39, R42 ;  /* 0x00000027292b7389 */ /* 0x000064000002002a */
[----:B01----:R-:W-:Y:S05]  /*1e90*/  ENDCOLLECTIVE ;  /* 0x000000000000791b */ /* 0x003fea0003800000 */
.L_x_48386:
[----:B------:R-:W-:Y:S01]  /*1ea0*/  MOV R39, R32 ;  /* 0x0000002000277202 */ /* 0x000fe20000000f00 */
[----:B------:R-:W-:-:S04]  /*1eb0*/  IMAD.MOV.U32 R37, RZ, RZ, R43 ;  /* 0x000000ffff257224 */ /* 0x000fc800078e002b */
[----:B------:R-:W-:Y:S02]  /*1ec0*/  IMAD R45, R25, R37, R44 ;  /* 0x00000025192d7224 */ /* 0x000fe400078e022c */
[----:B------:R-:W-:-:S07]  /*1ed0*/  IMAD.MOV.U32 R37, RZ, RZ, -0x1 ;  /* 0xffffffffff257424 */ /* 0x000fce00078e00ff */
[----:B------:R-:W-:Y:S05]  /*1ee0*/  WARPSYNC.COLLECTIVE R37, `(.L_x_48387) ;  /* 0x0000000025087348 */ /* 0x000fea0003c00000 */
[----:B------:R0:W1:Y:S02]  /*1ef0*/  SHFL.IDX P1, R43, R41, R39, R42 ;  /* 0x00000027292b7389 */ /* 0x000064000002002a */
[----:B01----:R-:W-:Y:S05]  /*1f00*/  ENDCOLLECTIVE ;  /* 0x000000000000791b */ /* 0x003fea0003800000 */
.L_x_48387:
[----:B------:R-:W-:Y:S01]  /*1f10*/  MOV R39, R31 ;  /* 0x0000001f00277202 */ /* 0x000fe20000000f00 */
[----:B------:R-:W-:-:S07]  /*1f20*/  IMAD R44, R24, R43, R45 ;  /* 0x0000002b182c7224 */ /* 0x000fce00078e022d */
[----:B------:R-:W-:Y:S05]  /*1f30*/  WARPSYNC.COLLECTIVE R37, `(.L_x_48388) ;  /* 0x0000000025087348 */ /* 0x000fea0003c00000 */
[----:B------:R0:W1:Y:S02]  /*1f40*/  SHFL.IDX P1, R43, R41, R39, R42 ;  /* 0x00000027292b7389 */ /* 0x000064000002002a */
[----:B01----:R-:W-:Y:S05]  /*1f50*/  ENDCOLLECTIVE ;  /* 0x000000000000791b */ /* 0x003fea0003800000 */
.L_x_48388:
[----:B------:R-:W-:Y:S01]  /*1f60*/  MOV R39, R30 ;  /* 0x0000001e00277202 */ /* 0x000fe20000000f00 */
[----:B------:R-:W-:-:S04]  /*1f70*/  IMAD.MOV.U32 R37, RZ, RZ, R43 ;  /* 0x000000ffff257224 */ /* 0x000fc800078e002b */
[----:B------:R-:W-:Y:S02]  /*1f80*/  IMAD R45, R23, R37, R44 ;  /* 0x00000025172d7224 */ /* 0x000fe400078e022c */
[----:B------:R-:W-:-:S07]  /*1f90*/  IMAD.MOV.U32 R37, RZ, RZ, -0x1 ;  /* 0xffffffffff257424 */ /* 0x000fce00078e00ff */
[----:B------:R-:W-:Y:S05]  /*1fa0*/  WARPSYNC.COLLECTIVE R37, `(.L_x_48389) ;  /* 0x0000000025087348 */ /* 0x000fea0003c00000 */
[----:B------:R0:W1:Y:S02]  /*1fb0*/  SHFL.IDX P1, R43, R41, R39, R42 ;  /* 0x00000027292b7389 */ /* 0x000064000002002a */
[----:B01----:R-:W-:Y:S05]  /*1fc0*/  ENDCOLLECTIVE ;  /* 0x000000000000791b */ /* 0x003fea0003800000 */
.L_x_48389:
[----:B------:R-:W-:Y:S01]  /*1fd0*/  IMAD.MOV.U32 R39, RZ, RZ, R29 ;  /* 0x000000ffff277224 */ /* 0x000fe200078e001d */
[----:B------:R-:W-:-:S07]  /*1fe0*/  MOV R44, R43 ;  /* 0x0000002b002c7202 */ /* 0x000fce0000000f00 */
[----:B------:R-:W-:Y:S05]  /*1ff0*/  WARPSYNC.COLLECTIVE R37, `(.L_x_48390) ;  /* 0x0000000025087348 */ /* 0x000fea0003c00000 */
[----:B------:R0:W1:Y:S02]  /*2000*/  SHFL.IDX P1, R43, R41, R39, R42 ;  /* 0x00000027292b7389 */ /* 0x000064000002002a */
[----:B01----:R-:W-:Y:S05]  /*2010*/  ENDCOLLECTIVE ;  /* 0x000000000000791b */ /* 0x003fea0003800000 */
.L_x_48390:
        /* <DEDUP_REMOVED lines=8> */
.L_x_48391:
[----:B------:R-:W-:Y:S05]  /*20a0*/  BRA `(.L_x_48392) ;  /* 0xfffffff000ec7947 */ /* 0x000fea000383ffff */
.L_x_48393:
        /* <DEDUP_REMOVED lines=13> */
.L_x_58697:


//--------------------- .text._Z9cuda_gemmIiLi256ELi1ELi1ELi128ELi16ELi16ELi32ELi1ELi0EEviiiPT_S1_S1_ii --------------------------
	.section	.text._Z9cuda_gemmIiLi256ELi1ELi1ELi128ELi16ELi16ELi32ELi1ELi0EEviiiPT_S1_S1_ii,"ax",@progbits
	.align	128
        .global         _Z9cuda_gemmIiLi256ELi1ELi1ELi128ELi16ELi16ELi32ELi1ELi0EEviiiPT_S1_S1_ii
        .type           _Z9cuda_gemmIiLi256ELi1ELi1ELi128ELi16ELi16ELi32ELi1ELi0EEviiiPT_S1_S1_ii,@function
        .size           _Z9cuda_gemmIiLi256ELi1ELi1ELi128ELi16ELi16ELi32ELi1ELi0EEviiiPT_S1_S1_ii,(.L_x_58698 - _Z9cuda_gemmIiLi256ELi1ELi1ELi128ELi16ELi16ELi32ELi1ELi0EEviiiPT_S1_S1_ii)
        .other          _Z9cuda_gemmIiLi256ELi1ELi1ELi128ELi16ELi16ELi32ELi1ELi0EEviiiPT_S1_S1_ii,@"STO_CUDA_ENTRY STV_DEFAULT"
_Z9cuda_gemmIiLi256ELi1ELi1ELi128ELi16ELi16ELi32ELi1ELi0EEviiiPT_S1_S1_ii:
.text._Z9cuda_gemmIiLi256ELi1ELi1ELi128ELi16ELi16ELi32ELi1ELi0EEviiiPT_S1_S1_ii:
        /* <DEDUP_REMOVED lines=51> */
.L_x_48396:
        /* <DEDUP_REMOVED lines=25> */
.L_x_48395:
[----:B------:R-:W-:Y:S05]  /*04c0*/  BSYNC.RECONVERGENT B0 ;  /* 0x0000000000007941 */ /* 0x000fea0003800200 */
.L_x_48394:
        /* <DEDUP_REMOVED lines=121> */
.L_x_48401:
        /* <DEDUP_REMOVED lines=10> */
.L_x_48400:
[----:B------:R-:W-:Y:S05]  /*0d00*/  BSYNC.RECONVERGENT B1 ;  /* 0x0000000000017941 */ /* 0x000fea0003800200 */
.L_x_48399:
        /* <DEDUP_REMOVED lines=8> */
.L_x_48404:
        /* <DEDUP_REMOVED lines=24> */
.L_x_48403:
[----:B------:R-:W-:Y:S05]  /*0f10*/  BSYNC.RECONVERGENT B1 ;  /* 0x0000000000017941 */ /* 0x000fea0003800200 */
.L_x_48402:
        /* <DEDUP_REMOVED lines=9> */
.L_x_48407:
[----:B------:R-:W-:Y:S02]  /*0fb0*/  IMAD R4, R3, 0x4, R0 ;  /* 0x0000000403047824 */ /* 0x000fe400078e0200 */
[----:B------:R-:W-:Y:S02]  /*0fc0*/  VIADD R2, R2, 0x1 ;  /* 0x0000000102027836 */ /* 0x000fe40000000000 */
[----:B------:R-:W-:Y:S01]  /*0fd0*/  IMAD.IADD R3, R50, 0x1, R3 ;  /* 0x0000000132037824 */ /* 0x000fe200078e0203 */
[----:B------:R2:W-:Y:S02]  /*0fe0*/  STS [R4], RZ ;  /* 0x000000ff04007388 */ /* 0x0005e40000000800 */
[----:B------:R-:W-:-:S13]  /*0ff0*/  ISETP.NE.AND P1, PT, R2, R19, PT ;  /* 0x000000130200720c */ /* 0x000fda0003f25270 */
[----:B--2---:R-:W-:Y:S05]  /*1000*/  @P1 BRA `(.L_x_48407) ;  /* 0xfffffffc00e81947 */ /* 0x004fea000383ffff */
.L_x_48406:
[----:B------:R-:W-:Y:S05]  /*1010*/  BSYNC.RECONVERGENT B1 ;  /* 0x0000000000017941 */ /* 0x000fea0003800200 */
.L_x_48405:
[----:B------:R-:W-:Y:S05]  /*1020*/  @!P0 BRA `(.L_x_48398) ;  /* 0x00000000003c8947 */ /* 0x000fea0003800000 */
[----:B------:R-:W0:Y:S01]  /*1030*/  S2R R5, SR_CgaCtaId ;  /* 0x0000000000057919 */ /* 0x000e220000008800 */
[----:B-1----:R-:W-:-:S05]  /*1040*/  MOV R0, 0x400 ;  /* 0x0000040000007802 */ /* 0x002fca0000000f00 */
[----:B------:R-:W-:-:S05]  /*1050*/  VIADD R0, R0, 0x680 ;  /* 0x0000068000007836 */ /* 0x000fca0000000000 */
[----:B0-----:R-:W-:-:S07]  /*1060*/  LEA R2, R5, R0, 0x18 ;  /* 0x0000000005027211 */ /* 0x001fce00078ec0ff */
.L_x_48408:
        /* <DEDUP_REMOVED lines=11> */
.L_x_48398:
[----:B------:R-:W-:Y:S05]  /*1120*/  BSYNC.RECONVERGENT B0 ;  /* 0x0000000000007941 */ /* 0x000fea0003800200 */
.L_x_48397:
        /* <DEDUP_REMOVED lines=92> */
.L_x_48463:
        /* <DEDUP_REMOVED lines=18> */
.L_x_48412:
        /* <DEDUP_REMOVED lines=10> */
.L_x_48413:
        /* <DEDUP_REMOVED lines=10> */
.L_x_48414:
        /* <DEDUP_REMOVED lines=9> */
.L_x_48415:
        /* <DEDUP_REMOVED lines=10> */
.L_x_48416:
        /* <DEDUP_REMOVED lines=8> */
.L_x_48417:
        /* <DEDUP_REMOVED lines=13> */
.L_x_48418:
        /* <DEDUP_REMOVED lines=14> */
.L_x_48419:
        /* <DEDUP_REMOVED lines=13> */
.L_x_48420:
        /* <DEDUP_REMOVED lines=14> */
.L_x_48421:
        /* <DEDUP_REMOVED lines=12> */
.L_x_48422:
        /* <DEDUP_REMOVED lines=12> */
.L_x_48423:
        /* <DEDUP_REMOVED lines=12> */
.L_x_48424:
        /* <DEDUP_REMOVED lines=12> */
.L_x_48425:
        /* <DEDUP_REMOVED lines=12> */
.L_x_48426:
        /* <DEDUP_REMOVED lines=9> */
.L_x_48427:
        /* <DEDUP_REMOVED lines=36> */
.L_x_48462:
[----:B0-----:R-:W-:Y:S02]  /*24f0*/  IMAD R60, R20, 0x44, R21 ;  /* 0x00000044143c7824 */ /* 0x001fe400078e0215 */
[----:B------:R-:W-:-:S04]  /*2500*/  IMAD.MOV.U32 R57, RZ, RZ, RZ ;  /* 0x000000ffff397224 */ /* 0x000fc800078e00ff */
[----:B------:R-:W0:Y:S01]  /*2510*/  LDS R60, [R60] ;  /* 0x000000003c3c7984 */ /* 0x000e220000000800 */
[----:B------:R-:W-:Y:S05]  /*2520*/  @!P5 BRA `(.L_x_48430) ;  /* 0x000000000010d947 */ /* 0x000fea0003800000 */
[----:B------:R-:W-:-:S03]  /*2530*/  UMOV UR4, 0xffffffff ;  /* 0xffffffff00047882 */ /* 0x000fc60000000000 */
[----:B------:R-:W-:Y:S05]  /*2540*/  BRA.DIV UR4, `(.L_x_48431) ;  /* 0x0000003e04b07947 */ /* 0x000fea000b800000 */
[----:B0-----:R0:W0:Y:S02]  /*2550*/  SHFL.IDX PT, R31, R60, R18, R43 ;  /* 0x000000123c1f7389 */ /* 0x00102400000e002b */
.L_x_48575:
[----:B01----:R-:W-:-:S07]  /*2560*/  IMAD R57, R16, R31, RZ ;  /* 0x0000001f10397224 */ /* 0x003fce00078e02ff */
.L_x_48430:
[----:B------:R-:W-:Y:S05]  /*2570*/  @!P4 BRA `(.L_x_48432) ;  /* 0x000000000010c947 */ /* 0x000fea0003800000 */
[----:B------:R-:W-:-:S03]  /*2580*/  UMOV UR4, 0xffffffff ;  /* 0xffffffff00047882 */ /* 0x000fc60000000000 */
[----:B------:R-:W-:Y:S05]  /*2590*/  BRA.DIV UR4, `(.L_x_48433) ;  /* 0x0000003e04bc7947 */ /* 0x000fea000b800000 */
[----:B0-----:R0:W0:Y:S02]  /*25a0*/  SHFL.IDX PT, R31, R60, R54, R43 ;  /* 0x000000363c1f7389 */ /* 0x00102400000e002b */
.L_x_48578:
[----:B0-2---:R-:W-:-:S07]  /*25b0*/  IMAD R57, R15, R31, R57 ;  /* 0x0000001f0f397224 */ /* 0x005fce00078e0239 */
.L_x_48432:
[----:B------:R-:W-:Y:S05]  /*25c0*/  @!P3 BRA `(.L_x_48434) ;  /* 0x000000000010b947 */ /* 0x000fea0003800000 */
[----:B------:R-:W-:-:S03]  /*25d0*/  UMOV UR4, 0xffffffff ;  /* 0xffffffff00047882 */ /* 0x000fc60000000000 */
[----:B------:R-:W-:Y:S05]  /*25e0*/  BRA.DIV UR4, `(.L_x_48435) ;  /* 0x0000003e04c87947 */ /* 0x000fea000b800000 */
[----:B0-----:R0:W0:Y:S02]  /*25f0*/  SHFL.IDX PT, R31, R60, R42, R43 ;  /* 0x0000002a3c1f7389 */ /* 0x00102400000e002b */
.L_x_48581:
[----:B0--3--:R-:W-:-:S07]  /*2600*/  IMAD R57, R14, R31, R57 ;  /* 0x0000001f0e397224 */ /* 0x009fce00078e0239 */
.L_x_48434:
[----:B------:R-:W-:Y:S05]  /*2610*/  @!P2 BRA `(.L_x_48436) ;  /* 0x000000000010a947 */ /* 0x000fea0003800000 */
[----:B------:R-:W-:-:S03]  /*2620*/  UMOV UR4, 0xffffffff ;  /* 0xffffffff00047882 */ /* 0x000fc60000000000 */
[----:B------:R-:W-:Y:S05]  /*2630*/  BRA.DIV UR4, `(.L_x_48437) ;  /* 0x0000003e04d47947 */ /* 0x000fea000b800000 */
[----:B0-----:R0:W0:Y:S02]  /*2640*/  SHFL.IDX PT, R31, R60, R41, R43 ;  /* 0x000000293c1f7389 */ /* 0x00102400000e002b */
.L_x_48584:
[----:B0---4-:R-:W-:-:S07]  /*2650*/  IMAD R57, R13, R31, R57 ;  /* 0x0000001f0d397224 */ /* 0x011fce00078e0239 */
.L_x_48436:
[----:B------:R-:W-:Y:S05]  /*2660*/  @!P1 BRA `(.L_x_48438) ;  /* 0x0000000000109947 */ /* 0x000fea0003800000 */
[----:B------:R-:W-:-:S03]  /*2670*/  UMOV UR4, 0xffffffff ;  /* 0xffffffff00047882 */ /* 0x000fc60000000000 */
[----:B------:R-:W-:Y:S05]  /*2680*/  BRA.DIV UR4, `(.L_x_48439) ;  /* 0x0000003e04e07947 */ /* 0x000fea000b800000 */
[----:B0-----:R0:W0:Y:S02]  /*2690*/  SHFL.IDX PT, R31, R60, R40, R43 ;  /* 0x000000283c1f7389 */ /* 0x00102400000e002b */
.L_x_48587:
[----:B0-----:R-:W-:-:S07]  /*26a0*/  IMAD R57, R12, R31, R57 ;  /* 0x0000001f0c397224 */ /* 0x001fce00078e0239 */
.L_x_48438:
[----:B------:R-:W-:Y:S05]  /*26b0*/  @!P0 BRA `(.L_x_48440) ;  /* 0x0000000000108947 */ /* 0x000fea0003800000 */
[----:B------:R-:W-:-:S03]  /*26c0*/  UMOV UR4, 0xffffffff ;  /* 0xffffffff00047882 */ /* 0x000fc60000000000 */
[----:B------:R-:W-:Y:S05]  /*26d0*/  BRA.DIV UR4, `(.L_x_48441) ;  /* 0x0000003e04ec7947 */ /* 0x000fea000b800000 */
[----:B0-----:R0:W0:Y:S02]  /*26e0*/  SHFL.IDX PT, R31, R60, R39, R43 ;  /* 0x000000273c1f7389 */ /* 0x00102400000e002b */
.L_x_48590:
[----:B0-----:R-:W-:-:S07]  /*26f0*/  IMAD R57, R11, R31, R57 ;  /* 0x0000001f0b397224 */ /* 0x001fce00078e0239 */
.L_x_48440:
[----:B------:R-:W5:Y:S02]  /*2700*/  LDC R58, c[0x0][0x3ac] ;  /* 0x0000eb00ff3a7b82 */ /* 0x000f640000000800 */
[----:B-----5:R-:W-:-:S13]  /*2710*/  ISETP.GE.AND P6, PT, R58, 0x7, PT ;  /* 0x000000073a00780c */ /* 0x020fda0003fc6270 */
[----:B------:R-:W-:Y:S05]  /*2720*/  @!P6 BRA `(.L_x_48442) ;  /* 0x000000000010e947 */ /* 0x000fea0003800000 */
[----:B------:R-:W-:-:S03]  /*2730*/  UMOV UR4, 0xffffffff ;  /* 0xffffffff00047882 */ /* 0x000fc60000000000 */
[----:B------:R-:W-:Y:S05]  /*2740*/  BRA.DIV UR4, `(.L_x_48443) ;  /* 0x0000003e04f07947 */ /* 0x000fea000b800000 */
[----:B0-----:R0:W0:Y:S02]  /*2750*/  SHFL.IDX PT, R31, R60, R38, R43 ;  /* 0x000000263c1f7389 */ /* 0x00102400000e002b */
.L_x_48593:
[----:B0-----:R-:W-:-:S07]  /*2760*/  IMAD R57, R10, R31, R57 ;  /* 0x0000001f0a397224 */ /* 0x001fce00078e0239 */
.L_x_48442:
[----:B------:R-:W-:-:S13]  /*2770*/  ISETP.GE.AND P6, PT, R58, 0x8, PT ;  /* 0x000000083a00780c */ /* 0x000fda0003fc6270 */
[----:B------:R-:W-:Y:S05]  /*2780*/  @!P6 BRA `(.L_x_48444) ;  /* 0x000000000010e947 */ /* 0x000fea0003800000 */
[----:B------:R-:W-:-:S03]  /*2790*/  UMOV UR4, 0xffffffff ;  /* 0xffffffff00047882 */ /* 0x000fc60000000000 */
[----:B------:R-:W-:Y:S05]  /*27a0*/  BRA.DIV UR4, `(.L_x_48445) ;  /* 0x0000003e04f87947 */ /* 0x000fea000b800000 */
[----:B0-----:R0:W0:Y:S02]  /*27b0*/  SHFL.IDX PT, R31, R60, R37, R43 ;  /* 0x000000253c1f7389 */ /* 0x00102400000e002b */
.L_x_48596:
[----:B0-----:R-:W-:-:S07]  /*27c0*/  IMAD R57, R9, R31, R57 ;  /* 0x0000001f09397224 */ /* 0x001fce00078e0239 */
.L_x_48444:
[----:B------:R-:W-:-:S13]  /*27d0*/  ISETP.GE.AND P6, PT, R58, 0x9, PT ;  /* 0x000000093a00780c */ /* 0x000fda0003fc6270 */
[----:B------:R-:W-:Y:S05]  /*27e0*/  @!P6 BRA `(.L_x_48446) ;  /* 0x000000000010e947 */ /* 0x000fea0003800000 */
[----:B------:R-:W-:-:S03]  /*27f0*/  UMOV UR4, 0xffffffff ;  /* 0xffffffff00047882 */ /* 0x000fc60000000000 */
[----:B------:R-:W-:Y:S05]  /*2800*/  BRA.DIV UR4, `(.L_x_48447) ;  /* 0x0000004204007947 */ /* 0x000fea000b800000 */
[----:B0-----:R0:W0:Y:S02]  /*2810*/  SHFL.IDX PT, R31, R60, R36, R43 ;  /* 0x000000243c1f7389 */ /* 0x00102400000e002b */
.L_x_48599:
[----:B0-----:R-:W-:-:S07]  /*2820*/  IMAD R57, R8, R31, R57 ;  /* 0x0000001f08397224 */ /* 0x001fce00078e0239 */
.L_x_48446:
[----:B------:R-:W-:-:S13]  /*2830*/  ISETP.GE.AND P6, PT, R58, 0xa, PT ;  /* 0x0000000a3a00780c */ /* 0x000fda0003fc6270 */
[----:B------:R-:W-:Y:S05]  /*2840*/  @!P6 BRA `(.L_x_48448) ;  /* 0x000000000010e947 */ /* 0x000fea0003800000 */
[----:B------:R-:W-:-:S03]  /*2850*/  UMOV UR4, 0xffffffff ;  /* 0xffffffff00047882 */ /* 0x000fc60000000000 */
[----:B------:R-:W-:Y:S05]  /*2860*/  BRA.DIV UR4, `(.L_x_48449) ;  /* 0x0000004204087947 */ /* 0x000fea000b800000 */
[----:B0-----:R0:W0:Y:S02]  /*2870*/  SHFL.IDX PT, R31, R60, R35, R43 ;  /* 0x000000233c1f7389 */ /* 0x00102400000e002b */
.L_x_48602:
[----:B0-----:R-:W-:-:S07]  /*2880*/  IMAD R57, R7, R31, R57 ;  /* 0x0000001f07397224 */ /* 0x001fce00078e0239 */
.L_x_48448:
[----:B------:R-:W-:-:S13]  /*2890*/  ISETP.GE.AND P6, PT, R58, 0xb, PT ;  /* 0x0000000b3a00780c */ /* 0x000fda0003fc6270 */
[----:B------:R-:W-:Y:S05]  /*28a0*/  @!P6 BRA `(.L_x_48450) ;  /* 0x000000000010e947 */ /* 0x000fea0003800000 */
[----:B------:R-:W-:-:S03]  /*28b0*/  UMOV UR4, 0xffffffff ;  /* 0xffffffff00047882 */ /* 0x000fc60000000000 */
[----:B------:R-:W-:Y:S05]  /*28c0*/  BRA.DIV UR4, `(.L_x_48451) ;  /* 0x0000004204107947 */ /* 0x000fea000b800000 */
[----:B0-----:R0:W0:Y:S02]  /*28d0*/  SHFL.IDX PT, R31, R60, R34, R43 ;  /* 0x000000223c1f7389 */ /* 0x00102400000e002b */
.L_x_48605:
[----:B0-----:R-:W-:-:S07]  /*28e0*/  IMAD R57, R6, R31, R57 ;  /* 0x0000001f06397224 */ /* 0x001fce00078e0239 */
.L_x_48450:
[----:B------:R-:W-:-:S13]  /*28f0*/  ISETP.GE.AND P6, PT, R58, 0xc, PT ;  /* 0x0000000c3a00780c */ /* 0x000fda0003fc6270 */
[----:B------:R-:W-:Y:S05]  /*2900*/  @!P6 BRA `(.L_x_48452) ;  /* 0x000000000010e947 */ /* 0x000fea0003800000 */
[----:B------:R-:W-:-:S03]  /*2910*/  UMOV UR4, 0xffffffff ;  /* 0xffffffff00047882 */ /* 0x000fc60000000000 */
[----:B------:R-:W-:Y:S05]  /*2920*/  BRA.DIV UR4, `(.L_x_48453) ;  /* 0x0000004204187947 */ /* 0x000fea000b800000 */
[----:B0-----:R0:W0:Y:S02]  /*2930*/  SHFL.IDX PT, R31, R60, R33, R43 ;  /* 0x000000213c1f7389 */ /* 0x00102400000e002b */
.L_x_48608:
[----:B0-----:R-:W-:-:S07]  /*2940*/  IMAD R57, R5, R31, R57 ;  /* 0x0000001f05397224 */ /* 0x001fce00078e0239 */
.L_x_48452:
[----:B------:R-:W-:-:S13]  /*2950*/  ISETP.GE.AND P6, PT, R58, 0xd, PT ;  /* 0x0000000d3a00780c */ /* 0x000fda0003fc6270 */
[----:B------:R-:W-:Y:S05]  /*2960*/  @!P6 BRA `(.L_x_48454) ;  /* 0x000000000010e947 */ /* 0x000fea0003800000 */
[----:B------:R-:W-:-:S03]  /*2970*/  UMOV UR4, 0xffffffff ;  /* 0xffffffff00047882 */ /* 0x000fc60000000000 */
[----:B------:R-:W-:Y:S05]  /*2980*/  BRA.DIV UR4, `(.L_x_48455) ;  /* 0x0000004204207947 */ /* 0x000fea000b800000 */
[----:B0-----:R0:W0:Y:S02]  /*2990*/  SHFL.IDX PT, R31, R60, R32, R43 ;  /* 0x000000203c1f7389 */ /* 0x00102400000e002b */
.L_x_48611:
[----:B0-----:R-:W-:-:S07]  /*29a0*/  IMAD R57, R4, R31, R57 ;  /* 0x0000001f04397224 */ /* 0x001fce00078e0239 */
.L_x_48454:
[----:B------:R-:W-:-:S13]  /*29b0*/  ISETP.GE.AND P6, PT, R58, 0xe, PT ;  /* 0x0000000e3a00780c */ /* 0x000fda0003fc6270 */
[----:B------:R-:W-:Y:S05]  /*29c0*/  @!P6 BRA `(.L_x_48456) ;  /* 0x000000000010e947 */ /* 0x000fea0003800000 */
[----:B------:R-:W-:-:S03]  /*29d0*/  UMOV UR4, 0xffffffff ;  /* 0xffffffff00047882 */ /* 0x000fc60000000000 */
[----:B------:R-:W-:Y:S05]  /*29e0*/  BRA.DIV UR4, `(.L_x_48457) ;  /* 0x0000004204287947 */ /* 0x000fea000b800000 */
[----:B0-----:R0:W0:Y:S02]  /*29f0*/  SHFL.IDX PT, R31, R60, R29, R43 ;  /* 0x0000001d3c1f7389 */ /* 0x00102400000e002b */
.L_x_48614:
[----:B0-----:R-:W-:-:S07]  /*2a00*/  IMAD R57, R3, R31, R57 ;  /* 0x0000001f03397224 */ /* 0x001fce00078e0239 */
.L_x_48456:
[----:B------:R-:W-:-:S13]  /*2a10*/  ISETP.GE.AND P6, PT, R58, 0xf, PT ;  /* 0x0000000f3a00780c */ /* 0x000fda0003fc6270 */
[----:B------:R-:W-:Y:S05]  /*2a20*/  @!P6 BRA `(.L_x_48458) ;  /* 0x000000000010e947 */ /* 0x000fea0003800000 */
[----:B------:R-:W-:-:S03]  /*2a30*/  UMOV UR4, 0xffffffff ;  /* 0xffffffff00047882 */ /* 0x000fc60000000000 */
[----:B------:R-:W-:Y:S05]  /*2a40*/  BRA.DIV UR4, `(.L_x_48459) ;  /* 0x0000004204307947 */ /* 0x000fea000b800000 */
[----:B0-----:R0:W0:Y:S02]  /*2a50*/  SHFL.IDX PT, R31, R60, R28, R43 ;  /* 0x0000001c3c1f7389 */ /* 0x00102400000e002b */
.L_x_48617:
[----:B0-----:R-:W-:-:S07]  /*2a60*/  IMAD R57, R2, R31, R57 ;  /* 0x0000001f02397224 */ /* 0x001fce00078e0239 */
.L_x_48458:
[----:B------:R-:W-:-:S13]  /*2a70*/  ISETP.GE.AND P6, PT, R58, 0x10, PT ;  /* 0x000000103a00780c */ /* 0x000fda0003fc6270 */
[----:B------:R-:W-:Y:S05]  /*2a80*/  @!P6 BRA `(.L_x_48460) ;  /* 0x000000000010e947 */ /* 0x000fea0003800000 */
[----:B------:R-:W-:-:S03]  /*2a90*/  UMOV UR4, 0xffffffff ;  /* 0xffffffff00047882 */ /* 0x000fc60000000000 */
[----:B------:R-:W-:Y:S05]  /*2aa0*/  BRA.DIV UR4, `(.L_x_48461) ;  /* 0x0000004204387947 */ /* 0x000fea000b800000 */
[----:B0-----:R0:W0:Y:S02]  /*2ab0*/  SHFL.IDX PT, R31, R60, R27, R43 ;  /* 0x0000001b3c1f7389 */ /* 0x00102400000e002b */
.L_x_48620:
[----:B0-----:R-:W-:-:S07]  /*2ac0*/  IMAD R57, R0, R31, R57 ;  /* 0x0000001f00397224 */ /* 0x001fce00078e0239 */
.L_x_48460:
        /* <DEDUP_REMOVED lines=8> */
.L_x_48429:
[----:B------:R-:W-:Y:S05]  /*2b50*/  BSYNC B0 ;  /* 0x0000000000007941 */ /* 0x000fea0003800000 */
.L_x_48428:
[----:B------:R-:W-:-:S13]  /*2b60*/  ISETP.NE.AND P6, PT, R55, RZ, PT ;  /* 0x000000ff3700720c */ /* 0x000fda0003fc5270 */
[----:B------:R-:W-:Y:S05]  /*2b70*/  @!P6 BRA `(.L_x_48463) ;  /* 0xffffffe800dce947 */ /* 0x000fea000383ffff */
[----:B------:R-:W-:Y:S05]  /*2b80*/  BSYNC B1 ;  /* 0x0000000000017941 */ /* 0x000fea0003800000 */
.L_x_48411:
[----:B------:R-:W-:Y:S05]  /*2b90*/  BRA `(.L_x_48409) ;  /* 0x0000003000c07947 */ /* 0x000fea0003800000 */
.L_x_48410:
        /* <DEDUP_REMOVED lines=84> */
.L_x_48516:
        /* <DEDUP_REMOVED lines=18> */
.L_x_48465:
        /* <DEDUP_REMOVED lines=9> */
.L_x_48466:
        /* <DEDUP_REMOVED lines=8> */
.L_x_48467:
        /* <DEDUP_REMOVED lines=8> */
.L_x_48468:
        /* <DEDUP_REMOVED lines=8> */
.L_x_48469:
        /* <DEDUP_REMOVED lines=8> */
.L_x_48470:
        /* <DEDUP_REMOVED lines=11> */
.L_x_48471:
        /* <DEDUP_REMOVED lines=12> */
.L_x_48472:
        /* <DEDUP_REMOVED lines=13> */
.L_x_48473:
        /* <DEDUP_REMOVED lines=14> */
.L_x_48474:
        /* <DEDUP_REMOVED lines=12> */
.L_x_48475:
        /* <DEDUP_REMOVED lines=14> */
.L_x_48476:
        /* <DEDUP_REMOVED lines=14> */
.L_x_48477:
        /* <DEDUP_REMOVED lines=14> */
.L_x_48478:
        /* <DEDUP_REMOVED lines=14> */
.L_x_48479:
        /* <DEDUP_REMOVED lines=11> */
.L_x_48480:
        /* <DEDUP_REMOVED lines=32> */
.L_x_48515:
[----:B-1----:R-:W-:Y:S02]  /*3ea0*/  IMAD R60, R57, 0x44, R56 ;  /* 0x00000044393c7824 */ /* 0x002fe400078e0238 */
[----:B------:R-:W-:-:S04]  /*3eb0*/  IMAD.MOV.U32 R58, RZ, RZ, RZ ;  /* 0x000000ffff3a7224 */ /* 0x000fc800078e00ff */
[----:B------:R-:W1:Y:S01]  /*3ec0*/  LDS R60, [R60] ;  /* 0x000000003c3c7984 */ /* 0x000e620000000800 */
[----:B------:R-:W-:Y:S05]  /*3ed0*/  @!P0 BRA `(.L_x_48483) ;  /* 0x0000000000108947 */ /* 0x000fea0003800000 */
[----:B------:R-:W-:-:S03]  /*3ee0*/  UMOV UR4, 0xffffffff ;  /* 0xffffffff00047882 */ /* 0x000fc60000000000 */
[----:B------:R-:W-:Y:S05]  /*3ef0*/  BRA.DIV UR4, `(.L_x_48484) ;  /* 0x0000002e04447947 */ /* 0x000fea000b800000 */
[----:B-1----:R1:W2:Y:S02]  /*3f00*/  SHFL.IDX PT, R31, R60, R18, R43 ;  /* 0x000000123c1f7389 */ /* 0x0022a400000e002b */
.L_x_48623:
[----:B--2---:R-:W-:-:S07]  /*3f10*/  IMAD R58, R16, R31, RZ ;  /* 0x0000001f103a7224 */ /* 0x004fce00078e02ff */
.L_x_48483:
[----:B------:R-:W-:Y:S05]  /*3f20*/  @!P1 BRA `(.L_x_48485) ;  /* 0x0000000000109947 */ /* 0x000fea0003800000 */
[----:B------:R-:W-:-:S03]  /*3f30*/  UMOV UR4, 0xffffffff ;  /* 0xffffffff00047882 */ /* 0x000fc60000000000 */
[----:B------:R-:W-:Y:S05]  /*3f40*/  BRA.DIV UR4, `(.L_x_48486) ;  /* 0x0000002e04507947 */ /* 0x000fea000b800000 */
[----:B-1----:R1:W2:Y:S02]  /*3f50*/  SHFL.IDX PT, R31, R60, R42, R43 ;  /* 0x0000002a3c1f7389 */ /* 0x0022a400000e002b */
.L_x_48626:
[----:B--2---:R-:W-:-:S07]  /*3f60*/  IMAD R58, R15, R31, R58 ;  /* 0x0000001f0f3a7224 */ /* 0x004fce00078e023a */
.L_x_48485:
[----:B------:R-:W-:Y:S05]  /*3f70*/  @!P2 BRA `(.L_x_48487) ;  /* 0x000000000010a947 */ /* 0x000fea0003800000 */
[----:B------:R-:W-:-:S03]  /*3f80*/  UMOV UR4, 0xffffffff ;  /* 0xffffffff00047882 */ /* 0x000fc60000000000 */
[----:B------:R-:W-:Y:S05]  /*3f90*/  BRA.DIV UR4, `(.L_x_48488) ;  /* 0x0000002e045c7947 */ /* 0x000fea000b800000 */
[----:B-1----:R1:W2:Y:S02]  /*3fa0*/  SHFL.IDX PT, R31, R60, R41, R43 ;  /* 0x000000293c1f7389 */ /* 0x0022a400000e002b */
.L_x_48629:
[----:B--23--:R-:W-:-:S07]  /*3fb0*/  IMAD R58, R14, R31, R58 ;  /* 0x0000001f0e3a7224 */ /* 0x00cfce00078e023a */
.L_x_48487:
[----:B------:R-:W-:Y:S05]  /*3fc0*/  @!P3 BRA `(.L_x_48489) ;  /* 0x000000000010b947 */ /* 0x000fea0003800000 */
[----:B------:R-:W-:-:S03]  /*3fd0*/  UMOV UR4, 0xffffffff ;  /* 0xffffffff00047882 */ /* 0x000fc60000000000 */
[----:B------:R-:W-:Y:S05]  /*3fe0*/  BRA.DIV UR4, `(.L_x_48490) ;  /* 0x0000002e04687947 */ /* 0x000fea000b800000 */
[----:B-1----:R1:W2:Y:S02]  /*3ff0*/  SHFL.IDX PT, R31, R60, R40, R43 ;  /* 0x000000283c1f7389 */ /* 0x0022a400000e002b */
.L_x_48632:
[----:B--2-4-:R-:W-:-:S07]  /*4000*/  IMAD R58, R13, R31, R58 ;  /* 0x0000001f0d3a7224 */ /* 0x014fce00078e023a */
.L_x_48489:
[----:B------:R-:W-:Y:S05]  /*4010*/  @!P4 BRA `(.L_x_48491) ;  /* 0x000000000010c947 */ /* 0x000fea0003800000 */
[----:B------:R-:W-:-:S03]  /*4020*/  UMOV UR4, 0xffffffff ;  /* 0xffffffff00047882 */ /* 0x000fc60000000000 */
[----:B------:R-:W-:Y:S05]  /*4030*/  BRA.DIV UR4, `(.L_x_48492) ;  /* 0x0000002e04747947 */ /* 0x000fea000b800000 */
[----:B-1----:R1:W2:Y:S02]  /*4040*/  SHFL.IDX PT, R31, R60, R39, R43 ;  /* 0x000000273c1f7389 */ /* 0x0022a400000e002b */
.L_x_48635:
[----:B0-2---:R-:W-:-:S07]  /*4050*/  IMAD R58, R12, R31, R58 ;  /* 0x0000001f0c3a7224 */ /* 0x005fce00078e023a */
.L_x_48491:
[----:B------:R-:W-:Y:S05]  /*4060*/  @!P5 BRA `(.L_x_48493) ;  /* 0x000000000010d947 */ /* 0x000fea0003800000 */
[----:B------:R-:W-:-:S03]  /*4070*/  UMOV UR4, 0xffffffff ;  /* 0xffffffff00047882 */ /* 0x000fc60000000000 */
[----:B------:R-:W-:Y:S05]  /*4080*/  BRA.DIV UR4, `(.L_x_48494) ;  /* 0x0000002e04807947 */ /* 0x000fea000b800000 */
[----:B-1----:R1:W2:Y:S02]  /*4090*/  SHFL.IDX PT, R31, R60, R38, R43 ;  /* 0x000000263c1f7389 */ /* 0x0022a400000e002b */
.L_x_48638:
[----:B0-2---:R-:W-:-:S07]  /*40a0*/  IMAD R58, R11, R31, R58 ;  /* 0x0000001f0b3a7224 */ /* 0x005fce00078e023a */
.L_x_48493:
[----:B------:R-:W2:Y:S02]  /*40b0*/  LDC R59, c[0x0][0x3ac] ;  /* 0x0000eb00ff3b7b82 */ /* 0x000ea40000000800 */
[----:B--2---:R-:W-:-:S13]  /*40c0*/  ISETP.GE.U32.AND P6, PT, R59, 0x7, PT ;  /* 0x000000073b00780c */ /* 0x004fda0003fc6070 */
[----:B------:R-:W-:Y:S05]  /*40d0*/  @!P6 BRA `(.L_x_48495) ;  /* 0x000000000010e947 */ /* 0x000fea0003800000 */
[----:B------:R-:W-:-:S03]  /*40e0*/  UMOV UR4, 0xffffffff ;  /* 0xffffffff00047882 */ /* 0x000fc60000000000 */
[----:B------:R-:W-:Y:S05]  /*40f0*/  BRA.DIV UR4, `(.L_x_48496) ;  /* 0x0000002e04847947 */ /* 0x000fea000b800000 */
[----:B-1----:R1:W2:Y:S02]  /*4100*/  SHFL.IDX PT, R31, R60, R37, R43 ;  /* 0x000000253c1f7389 */ /* 0x0022a400000e002b */
.L_x_48641:
[----:B0-2---:R-:W-:-:S07]  /*4110*/  IMAD R58, R10, R31, R58 ;  /* 0x0000001f0a3a7224 */ /* 0x005fce00078e023a */
.L_x_48495:
[----:B------:R-:W-:-:S13]  /*4120*/  ISETP.GE.U32.AND P6, PT, R59, 0x8, PT ;  /* 0x000000083b00780c */ /* 0x000fda0003fc6070 */
[----:B------:R-:W-:Y:S05]  /*4130*/  @!P6 BRA `(.L_x_48497) ;  /* 0x000000000010e947 */ /* 0x000fea0003800000 */
[----:B------:R-:W-:-:S03]  /*4140*/  UMOV UR4, 0xffffffff ;  /* 0xffffffff00047882 */ /* 0x000fc60000000000 */
[----:B------:R-:W-:Y:S05]  /*4150*/  BRA.DIV UR4, `(.L_x_48498) ;  /* 0x0000002e048c7947 */ /* 0x000fea000b800000 */
[----:B-1----:R1:W2:Y:S02]  /*4160*/  SHFL.IDX PT, R31, R60, R36, R43 ;  /* 0x000000243c1f7389 */ /* 0x0022a400000e002b */
.L_x_48644:
[----:B0-2---:R-:W-:-:S07]  /*4170*/  IMAD R58, R9, R31, R58 ;  /* 0x0000001f093a7224 */ /* 0x005fce00078e023a */
.L_x_48497:
[----:B------:R-:W-:-:S13]  /*4180*/  ISETP.GE.U32.AND P6, PT, R59, 0x9, PT ;  /* 0x000000093b00780c */ /* 0x000fda0003fc6070 */
[----:B------:R-:W-:Y:S05]  /*4190*/  @!P6 BRA `(.L_x_48499) ;  /* 0x000000000010e947 */ /* 0x000fea0003800000 */
[----:B------:R-:W-:-:S03]  /*41a0*/  UMOV UR4, 0xffffffff ;  /* 0xffffffff00047882 */ /* 0x000fc60000000000 */
[----:B------:R-:W-:Y:S05]  /*41b0*/  BRA.DIV UR4, `(.L_x_48500) ;  /* 0x0000002e04947947 */ /* 0x000fea000b800000 */
[----:B-1----:R1:W2:Y:S02]  /*41c0*/  SHFL.IDX PT, R31, R60, R35, R43 ;  /* 0x000000233c1f7389 */ /* 0x0022a400000e002b */
.L_x_48647:
[----:B0-2---:R-:W-:-:S07]  /*41d0*/  IMAD R58, R8, R31, R58 ;  /* 0x0000001f083a7224 */ /* 0x005fce00078e023a */
.L_x_48499:
[----:B------:R-:W-:-:S13]  /*41e0*/  ISETP.GE.U32.AND P6, PT, R59, 0xa, PT ;  /* 0x0000000a3b00780c */ /* 0x000fda0003fc6070 */
[----:B------:R-:W-:Y:S05]  /*41f0*/  @!P6 BRA `(.L_x_48501) ;  /* 0x000000000010e947 */ /* 0x000fea0003800000 */
[----:B------:R-:W-:-:S03]  /*4200*/  UMOV UR4, 0xffffffff ;  /* 0xffffffff00047882 */ /* 0x000fc60000000000 */
[----:B------:R-:W-:Y:S05]  /*4210*/  BRA.DIV UR4, `(.L_x_48502) ;  /* 0x0000002e049c7947 */ /* 0x000fea000b800000 */
[----:B-1----:R1:W2:Y:S02]  /*4220*/  SHFL.IDX PT, R31, R60, R34, R43 ;  /* 0x000000223c1f7389 */ /* 0x0022a400000e002b */
.L_x_48650:
[----:B0-2---:R-:W-:-:S07]  /*4230*/  IMAD R58, R7, R31, R58 ;  /* 0x0000001f073a7224 */ /* 0x005fce00078e023a */
.L_x_48501:
[----:B------:R-:W-:-:S13]  /*4240*/  ISETP.GE.U32.AND P6, PT, R59, 0xb, PT ;  /* 0x0000000b3b00780c */ /* 0x000fda0003fc6070 */
[----:B------:R-:W-:Y:S05]  /*4250*/  @!P6 BRA `(.L_x_48503) ;  /* 0x000000000010e947 */ /* 0x000fea0003800000 */
[----:B------:R-:W-:-:S03]  /*4260*/  UMOV UR4, 0xffffffff ;  /* 0xffffffff00047882 */ /* 0x000fc60000000000 */
[----:B------:R-:W-:Y:S05]  /*4270*/  BRA.DIV UR4, `(.L_x_48504) ;  /* 0x0000002e04a47947 */ /* 0x000fea000b800000 */
[----:B-1----:R1:W2:Y:S02]  /*4280*/  SHFL.IDX PT, R31, R60, R33, R43 ;  /* 0x000000213c1f7389 */ /* 0x0022a400000e002b */
.L_x_48653:
[----:B0-2---:R-:W-:-:S07]  /*4290*/  IMAD R58, R6, R31, R58 ;  /* 0x0000001f063a7224 */ /* 0x005fce00078e023a */
.L_x_48503:
[----:B------:R-:W-:-:S13]  /*42a0*/  ISETP.GE.U32.AND P6, PT, R59, 0xc, PT ;  /* 0x0000000c3b00780c */ /* 0x000fda0003fc6070 */
[----:B------:R-:W-:Y:S05]  /*42b0*/  @!P6 BRA `(.L_x_48505) ;  /* 0x000000000010e947 */ /* 0x000fea0003800000 */
[----:B------:R-:W-:-:S03]  /*42c0*/  UMOV UR4, 0xffffffff ;  /* 0xffffffff00047882 */ /* 0x000fc60000000000 */
[----:B------:R-:W-:Y:S05]  /*42d0*/  BRA.DIV UR4, `(.L_x_48506) ;  /* 0x0000002e04ac7947 */ /* 0x000fea000b800000 */
[----:B-1----:R1:W2:Y:S02]  /*42e0*/  SHFL.IDX PT, R31, R60, R32, R43 ;  /* 0x000000203c1f7389 */ /* 0x0022a400000e002b */
.L_x_48656:
[----:B0-2---:R-:W-:-:S07]  /*42f0*/  IMAD R58, R5, R31, R58 ;  /* 0x0000001f053a7224 */ /* 0x005fce00078e023a */
.L_x_48505:
[----:B------:R-:W-:-:S13]  /*4300*/  ISETP.GE.U32.AND P6, PT, R59, 0xd, PT ;  /* 0x0000000d3b00780c */ /* 0x000fda0003fc6070 */
[----:B------:R-:W-:Y:S05]  /*4310*/  @!P6 BRA `(.L_x_48507) ;  /* 0x000000000010e947 */ /* 0x000fea0003800000 */
[----:B------:R-:W-:-:S03]  /*4320*/  UMOV UR4, 0xffffffff ;  /* 0xffffffff00047882 */ /* 0x000fc60000000000 */
[----:B------:R-:W-:Y:S05]  /*4330*/  BRA.DIV UR4, `(.L_x_48508) ;  /* 0x0000002e04b47947 */ /* 0x000fea000b800000 */
[----:B-1----:R1:W2:Y:S02]  /*4340*/  SHFL.IDX PT, R31, R60, R29, R43 ;  /* 0x0000001d3c1f7389 */ /* 0x0022a400000e002b */
.L_x_48659:
[----:B0-2---:R-:W-:-:S07]  /*4350*/  IMAD R58, R4, R31, R58 ;  /* 0x0000001f043a7224 */ /* 0x005fce00078e023a */
.L_x_48507:
[----:B------:R-:W-:-:S13]  /*4360*/  ISETP.GE.U32.AND P6, PT, R59, 0xe, PT ;  /* 0x0000000e3b00780c */ /* 0x000fda0003fc6070 */
[----:B------:R-:W-:Y:S05]  /*4370*/  @!P6 BRA `(.L_x_48509) ;  /* 0x000000000010e947 */ /* 0x000fea0003800000 */
[----:B------:R-:W-:-:S03]  /*4380*/  UMOV UR4, 0xffffffff ;  /* 0xffffffff00047882 */ /* 0x000fc60000000000 */
[----:B------:R-:W-:Y:S05]  /*4390*/  BRA.DIV UR4, `(.L_x_48510) ;  /* 0x0000002e04bc7947 */ /* 0x000fea000b800000 */
[----:B-1----:R1:W2:Y:S02]  /*43a0*/  SHFL.IDX PT, R31, R60, R28, R43 ;  /* 0x0000001c3c1f7389 */ /* 0x0022a400000e002b */
.L_x_48662:
[----:B0-2---:R-:W-:-:S07]  /*43b0*/  IMAD R58, R3, R31, R58 ;  /* 0x0000001f033a7224 */ /* 0x005fce00078e023a */
.L_x_48509:
[----:B------:R-:W-:-:S13]  /*43c0*/  ISETP.GE.U32.AND P6, PT, R59, 0xf, PT ;  /* 0x0000000f3b00780c */ /* 0x000fda0003fc6070 */
[----:B------:R-:W-:Y:S05]  /*43d0*/  @!P6 BRA `(.L_x_48511) ;  /* 0x000000000010e947 */ /* 0x000fea0003800000 */
[----:B------:R-:W-:-:S03]  /*43e0*/  UMOV UR4, 0xffffffff ;  /* 0xffffffff00047882 */ /* 0x000fc60000000000 */
[----:B------:R-:W-:Y:S05]  /*43f0*/  BRA.DIV UR4, `(.L_x_48512) ;  /* 0x0000002e04c47947 */ /* 0x000fea000b800000 */
[----:B-1----:R1:W2:Y:S02]  /*4400*/  SHFL.IDX PT, R31, R60, R27, R43 ;  /* 0x0000001b3c1f7389 */ /* 0x0022a400000e002b */
.L_x_48665:
[----:B0-2---:R-:W-:-:S07]  /*4410*/  IMAD R58, R2, R31, R58 ;  /* 0x0000001f023a7224 */ /* 0x005fce00078e023a */
.L_x_48511:
[----:B------:R-:W-:-:S13]  /*4420*/  ISETP.GE.U32.AND P6, PT, R59, 0x10, PT ;  /* 0x000000103b00780c */ /* 0x000fda0003fc6070 */
[----:B------:R-:W-:Y:S05]  /*4430*/  @!P6 BRA `(.L_x_48513) ;  /* 0x000000000010e947 */ /* 0x000fea0003800000 */
[----:B------:R-:W-:-:S03]  /*4440*/  UMOV UR4, 0xffffffff ;  /* 0xffffffff00047882 */ /* 0x000fc60000000000 */
[----:B------:R-:W-:Y:S05]  /*4450*/  BRA.DIV UR4, `(.L_x_48514) ;  /* 0x0000002e04cc7947 */ /* 0x000fea000b800000 */
[----:B-1----:R1:W2:Y:S02]  /*4460*/  SHFL.IDX PT, R31, R60, R26, R43 ;  /* 0x0000001a3c1f7389 */ /* 0x0022a400000e002b */
.L_x_48668:
[----:B0-2---:R-:W-:-:S07]  /*4470*/  IMAD R58, R0, R31, R58 ;  /* 0x0000001f003a7224 */ /* 0x005fce00078e023a */
.L_x_48513:
[----:B------:R-:W-:Y:S02]  /*4480*/  IMAD R30, R52, R57, R17 ;  /* 0x00000039341e7224 */ /* 0x000fe400078e0211 */
[----:B------:R-:W-:Y:S02]  /*4490*/  IMAD.IADD R57, R48, 0x1, R57 ;  /* 0x0000000130397824 */ /* 0x000fe400078e0239 */
[----:B------:R-:W-:-:S03]  /*44a0*/  IMAD R31, R30, 0x4, R55 ;  /* 0x000000041e1f7824 */ /* 0x000fc600078e0237 */
[----:B------:R-:W-:Y:S02]  /*44b0*/  ISETP.GE.AND P6, PT, R57, UR12, PT ;  /* 0x0000000c39007c0c */ /* 0x000fe4000bfc6270 */
[----:B------:R2:W-:Y:S11]  /*44c0*/  STS [R31], R58 ;  /* 0x0000003a1f007388 */ /* 0x0005f60000000800 */
[----:B--2---:R-:W-:Y:S05]  /*44d0*/  @!P6 BRA `(.L_x_48515) ;  /* 0xfffffff80070e947 */ /* 0x004fea000383ffff */
.L_x_48482:
[----:B------:R-:W-:Y:S05]  /*44e0*/  BSYNC B0 ;  /* 0x0000000000007941 */ /* 0x000fea0003800000 */
.L_x_48481:
[----:B------:R-:W-:-:S13]  /*44f0*/  ISETP.NE.AND P6, PT, R54, RZ, PT ;  /* 0x000000ff3600720c */ /* 0x000fda0003fc5270 */
[----:B------:R-:W-:Y:S05]  /*4500*/  @!P6 BRA `(.L_x_48516) ;  /* 0xffffffe800f4e947 */ /* 0x000fea000383ffff */
[----:B------:R-:W-:Y:S05]  /*4510*/  BRA `(.L_x_48409) ;  /* 0x0000001800607947 */ /* 0x000fea0003800000 */
.L_x_48464:
        /* <DEDUP_REMOVED lines=67> */
.L_x_48568:
        /* <DEDUP_REMOVED lines=20> */
.L_x_48517:
        /* <DEDUP_REMOVED lines=10> */
.L_x_48518:
        /* <DEDUP_REMOVED lines=10> */
.L_x_48519:
        /* <DEDUP_REMOVED lines=10> */
.L_x_48520:
        /* <DEDUP_REMOVED lines=10> */
.L_x_48521:
        /* <DEDUP_REMOVED lines=11> */
.L_x_48522:
        /* <DEDUP_REMOVED lines=11> */
.L_x_48523:
        /* <DEDUP_REMOVED lines=11> */
.L_x_48524:
        /* <DEDUP_REMOVED lines=10> */
.L_x_48525:
        /* <DEDUP_REMOVED lines=11> */
.L_x_48526:
        /* <DEDUP_REMOVED lines=11> */
.L_x_48527:
        /* <DEDUP_REMOVED lines=11> */
.L_x_48528:
        /* <DEDUP_REMOVED lines=11> */
.L_x_48529:
        /* <DEDUP_REMOVED lines=11> */
.L_x_48530:
        /* <DEDUP_REMOVED lines=11> */
.L_x_48531:
        /* <DEDUP_REMOVED lines=11> */
.L_x_48532:
        /* <DEDUP_REMOVED lines=28> */
.L_x_48567:
[----:B0-----:R-:W-:Y:S02]  /*5650*/  IMAD R60, R39, 0x44, R40 ;  /* 0x00000044273c7824 */ /* 0x001fe400078e0228 */
[----:B------:R-:W-:-:S04]  /*5660*/  IMAD.MOV.U32 R42, RZ, RZ, RZ ;  /* 0x000000ffff2a7224 */ /* 0x000fc800078e00ff */
[----:B------:R-:W0:Y:S01]  /*5670*/  LDS R60, [R60] ;  /* 0x000000003c3c7984 */ /* 0x000e220000000800 */
[----:B------:R-:W-:Y:S05]  /*5680*/  @!P4 BRA `(.L_x_48534) ;  /* 0x000000000010c947 */ /* 0x000fea0003800000 */
[----:B------:R-:W-:-:S03]  /*5690*/  UMOV UR5, 0xffffffff ;  /* 0xffffffff00057882 */ /* 0x000fc60000000000 */
[----:B------:R-:W-:Y:S05]  /*56a0*/  BRA.DIV UR5, `(.L_x_48535) ;  /* 0x0000001e05587947 */ /* 0x000fea000b800000 */
[----:B0-----:R0:W2:Y:S02]  /*56b0*/  SHFL.IDX PT, R42, R60, R36, R43 ;  /* 0x000000243c2a7389 */ /* 0x0010a400000e002b */
.L_x_48670:
[----:B-12---:R-:W-:-:S07]  /*56c0*/  IMAD R42, R7, R42, RZ ;  /* 0x0000002a072a7224 */ /* 0x006fce00078e02ff */
.L_x_48534:
[----:B------:R-:W-:Y:S05]  /*56d0*/  @!P3 BRA `(.L_x_48536) ;  /* 0x000000000010b947 */ /* 0x000fea0003800000 */
[----:B------:R-:W-:-:S03]  /*56e0*/  UMOV UR5, 0xffffffff ;  /* 0xffffffff00057882 */ /* 0x000fc60000000000 */
[----:B------:R-:W-:Y:S05]  /*56f0*/  BRA.DIV UR5, `(.L_x_48537) ;  /* 0x0000001e05607947 */ /* 0x000fea000b800000 */
[----:B0-----:R0:W2:Y:S02]  /*5700*/  SHFL.IDX PT, R31, R60, R0, R43 ;  /* 0x000000003c1f7389 */ /* 0x0010a400000e002b */
.L_x_48673:
[----:B--23--:R-:W-:-:S07]  /*5710*/  IMAD R42, R9, R31, R42 ;  /* 0x0000001f092a7224 */ /* 0x00cfce00078e022a */
.L_x_48536:
[----:B------:R-:W-:Y:S05]  /*5720*/  @!P2 BRA `(.L_x_48538) ;  /* 0x000000000010a947 */ /* 0x000fea0003800000 */
[----:B------:R-:W-:-:S03]  /*5730*/  UMOV UR5, 0xffffffff ;  /* 0xffffffff00057882 */ /* 0x000fc60000000000 */
[----:B------:R-:W-:Y:S05]  /*5740*/  BRA.DIV UR5, `(.L_x_48539) ;  /* 0x0000001e056c7947 */ /* 0x000fea000b800000 */
[----:B0-----:R0:W2:Y:S02]  /*5750*/  SHFL.IDX PT, R31, R60, R4, R43 ;  /* 0x000000043c1f7389 */ /* 0x0010a400000e002b */
.L_x_48676:
[----:B--2---:R-:W-:-:S07]  /*5760*/  IMAD R42, R11, R31, R42 ;  /* 0x0000001f0b2a7224 */ /* 0x004fce00078e022a */
.L_x_48538:
[----:B------:R-:W-:Y:S05]  /*5770*/  @!P1 BRA `(.L_x_48540) ;  /* 0x0000000000109947 */ /* 0x000fea0003800000 */
[----:B------:R-:W-:-:S03]  /*5780*/  UMOV UR5, 0xffffffff ;  /* 0xffffffff00057882 */ /* 0x000fc60000000000 */
[----:B------:R-:W-:Y:S05]  /*5790*/  BRA.DIV UR5, `(.L_x_48541) ;  /* 0x0000001e05787947 */ /* 0x000fea000b800000 */
[----:B0-----:R0:W2:Y:S02]  /*57a0*/  SHFL.IDX PT, R31, R60, R6, R43 ;  /* 0x000000063c1f7389 */ /* 0x0010a400000e002b */
.L_x_48679:
[----:B--2---:R-:W-:-:S07]  /*57b0*/  IMAD R42, R13, R31, R42 ;  /* 0x0000001f0d2a7224 */ /* 0x004fce00078e022a */
.L_x_48540:
[----:B------:R-:W-:Y:S05]  /*57c0*/  @!P0 BRA `(.L_x_48542) ;  /* 0x0000000000108947 */ /* 0x000fea0003800000 */
[----:B------:R-:W-:-:S03]  /*57d0*/  UMOV UR5, 0xffffffff ;  /* 0xffffffff00057882 */ /* 0x000fc60000000000 */
[----:B------:R-:W-:Y:S05]  /*57e0*/  BRA.DIV UR5, `(.L_x_48543) ;  /* 0x0000001e05847947 */ /* 0x000fea000b800000 */
[----:B0-----:R0:W2:Y:S02]  /*57f0*/  SHFL.IDX PT, R31, R60, R8, R43 ;  /* 0x000000083c1f7389 */ /* 0x0010a400000e002b */
.L_x_48682:
[----:B--2---:R-:W-:-:S07]  /*5800*/  IMAD R42, R15, R31, R42 ;  /* 0x0000001f0f2a7224 */ /* 0x004fce00078e022a */
.L_x_48542:
[----:B------:R-:W2:Y:S02]  /*5810*/  LDC R2, c[0x0][0x3ac] ;  /* 0x0000eb00ff027b82 */ /* 0x000ea40000000800 */
[----:B--2---:R-:W-:-:S13]  /*5820*/  ISETP.GE.AND P6, PT, R2, 0x6, PT ;  /* 0x000000060200780c */ /* 0x004fda0003fc6270 */
[----:B------:R-:W-:Y:S05]  /*5830*/  @!P6 BRA `(.L_x_48544) ;  /* 0x000000000010e947 */ /* 0x000fea0003800000 */
[----:B------:R-:W-:-:S03]  /*5840*/  UMOV UR5, 0xffffffff ;  /* 0xffffffff00057882 */ /* 0x000fc60000000000 */
[----:B------:R-:W-:Y:S05]  /*5850*/  BRA.DIV UR5, `(.L_x_48545) ;  /* 0x0000001e05887947 */ /* 0x000fea000b800000 */
[----:B0-----:R0:W2:Y:S02]  /*5860*/  SHFL.IDX PT, R31, R60, R10, R43 ;  /* 0x0000000a3c1f7389 */ /* 0x0010a400000e002b */
.L_x_48685:
[----:B--2---:R-:W-:-:S07]  /*5870*/  IMAD R42, R17, R31, R42 ;  /* 0x0000001f112a7224 */ /* 0x004fce00078e022a */
.L_x_48544:
[----:B------:R-:W-:-:S13]  /*5880*/  ISETP.GE.AND P6, PT, R2, 0x7, PT ;  /* 0x000000070200780c */ /* 0x000fda0003fc6270 */
[----:B------:R-:W-:Y:S05]  /*5890*/  @!P6 BRA `(.L_x_48546) ;  /* 0x000000000010e947 */ /* 0x000fea0003800000 */
[----:B------:R-:W-:-:S03]  /*58a0*/  UMOV UR5, 0xffffffff ;  /* 0xffffffff00057882 */ /* 0x000fc60000000000 */
[----:B------:R-:W-:Y:S05]  /*58b0*/  BRA.DIV UR5, `(.L_x_48547) ;  /* 0x0000001e05907947 */ /* 0x000fea000b800000 */
[----:B0-----:R0:W2:Y:S02]  /*58c0*/  SHFL.IDX PT, R31, R60, R12, R43 ;  /* 0x0000000c3c1f7389 */ /* 0x0010a400000e002b */
.L_x_48688:
[----:B--2---:R-:W-:-:S07]  /*58d0*/  IMAD R42, R19, R31, R42 ;  /* 0x0000001f132a7224 */ /* 0x004fce00078e022a */
.L_x_48546:
[----:B------:R-:W-:-:S13]  /*58e0*/  ISETP.GE.AND P6, PT, R2, 0x8, PT ;  /* 0x000000080200780c */ /* 0x000fda0003fc6270 */
[----:B------:R-:W-:Y:S05]  /*58f0*/  @!P6 BRA `(.L_x_48548) ;  /* 0x000000000010e947 */ /* 0x000fea0003800000 */
[----:B------:R-:W-:-:S03]  /*5900*/  UMOV UR5, 0xffffffff ;  /* 0xffffffff00057882 */ /* 0x000fc60000000000 */
[----:B------:R-:W-:Y:S05]  /*5910*/  BRA.DIV UR5, `(.L_x_48549) ;  /* 0x0000001e05987947 */ /* 0x000fea000b800000 */
[----:B0-----:R0:W2:Y:S02]  /*5920*/  SHFL.IDX PT, R31, R60, R14, R43 ;  /* 0x0000000e3c1f7389 */ /* 0x0010a400000e002b */
.L_x_48691:
[----:B--2---:R-:W-:-:S07]  /*5930*/  IMAD R42, R21, R31, R42 ;  /* 0x0000001f152a7224 */ /* 0x004fce00078e022a */
.L_x_48548:
[----:B------:R-:W-:-:S13]  /*5940*/  ISETP.GE.AND P6, PT, R2, 0x9, PT ;  /* 0x000000090200780c */ /* 0x000fda0003fc6270 */
[----:B------:R-:W-:Y:S05]  /*5950*/  @!P6 BRA `(.L_x_48550) ;  /* 0x000000000010e947 */ /* 0x000fea0003800000 */
[----:B------:R-:W-:-:S03]  /*5960*/  UMOV UR5, 0xffffffff ;  /* 0xffffffff00057882 */ /* 0x000fc60000000000 */
[----:B------:R-:W-:Y:S05]  /*5970*/  BRA.DIV UR5, `(.L_x_48551) ;  /* 0x0000001e05a07947 */ /* 0x000fea000b800000 */
[----:B0-----:R0:W2:Y:S02]  /*5980*/  SHFL.IDX PT, R31, R60, R16, R43 ;  /* 0x000000103c1f7389 */ /* 0x0010a400000e002b */
.L_x_48694:
[----:B--2---:R-:W-:-:S07]  /*5990*/  IMAD R42, R23, R31, R42 ;  /* 0x0000001f172a7224 */ /* 0x004fce00078e022a */
.L_x_48550:
[----:B------:R-:W-:-:S13]  /*59a0*/  ISETP.GE.AND P6, PT, R2, 0xa, PT ;  /* 0x0000000a0200780c */ /* 0x000fda0003fc6270 */
[----:B------:R-:W-:Y:S05]  /*59b0*/  @!P6 BRA `(.L_x_48552) ;  /* 0x000000000010e947 */ /* 0x000fea0003800000 */
[----:B------:R-:W-:-:S03]  /*59c0*/  UMOV UR5, 0xffffffff ;  /* 0xffffffff00057882 */ /* 0x000fc60000000000 */
[----:B------:R-:W-:Y:S05]  /*59d0*/  BRA.DIV UR5, `(.L_x_48553) ;  /* 0x0000001e05a87947 */ /* 0x000fea000b800000 */
[----:B0-----:R0:W2:Y:S02]  /*59e0*/  SHFL.IDX PT, R31, R60, R18, R43 ;  /* 0x000000123c1f7389 */ /* 0x0010a400000e002b */
.L_x_48697:
[----:B--2---:R-:W-:-:S07]  /*59f0*/  IMAD R42, R25, R31, R42 ;  /* 0x0000001f192a7224 */ /* 0x004fce00078e022a */
.L_x_48552:
[----:B------:R-:W-:-:S13]  /*5a00*/  ISETP.GE.AND P6, PT, R2, 0xb, PT ;  /* 0x0000000b0200780c */ /* 0x000fda0003fc6270 */
[----:B------:R-:W-:Y:S05]  /*5a10*/  @!P6 BRA `(.L_x_48554) ;  /* 0x000000000010e947 */ /* 0x000fea0003800000 */
[----:B------:R-:W-:-:S03]  /*5a20*/  UMOV UR5, 0xffffffff ;  /* 0xffffffff00057882 */ /* 0x000fc60000000000 */
[----:B------:R-:W-:Y:S05]  /*5a30*/  BRA.DIV UR5, `(.L_x_48555) ;  /* 0x0000001e05b07947 */ /* 0x000fea000b800000 */
[----:B0-----:R0:W2:Y:S02]  /*5a40*/  SHFL.IDX PT, R31, R60, R20, R43 ;  /* 0x000000143c1f7389 */ /* 0x0010a400000e002b */
.L_x_48700:
[----:B--2---:R-:W-:-:S07]  /*5a50*/  IMAD R42, R27, R31, R42 ;  /* 0x0000001f1b2a7224 */ /* 0x004fce00078e022a */
.L_x_48554:
[----:B------:R-:W-:-:S13]  /*5a60*/  ISETP.GE.AND P6, PT, R2, 0xc, PT ;  /* 0x0000000c0200780c */ /* 0x000fda0003fc6270 */
[----:B------:R-:W-:Y:S05]  /*5a70*/  @!P6 BRA `(.L_x_48556) ;  /* 0x000000000010e947 */ /* 0x000fea0003800000 */
[----:B------:R-:W-:-:S03]  /*5a80*/  UMOV UR5, 0xffffffff ;  /* 0xffffffff00057882 */ /* 0x000fc60000000000 */
[----:B------:R-:W-:Y:S05]  /*5a90*/  BRA.DIV UR5, `(.L_x_48557) ;  /* 0x0000001e05b87947 */ /* 0x000fea000b800000 */
[----:B0-----:R0:W2:Y:S02]  /*5aa0*/  SHFL.IDX PT, R31, R60, R22, R43 ;  /* 0x000000163c1f7389 */ /* 0x0010a400000e002b */
.L_x_48703:
[----:B--2---:R-:W-:-:S07]  /*5ab0*/  IMAD R42, R29, R31, R42 ;  /* 0x0000001f1d2a7224 */ /* 0x004fce00078e022a */
.L_x_48556:
[----:B------:R-:W-:-:S13]  /*5ac0*/  ISETP.GE.AND P6, PT, R2, 0xd, PT ;  /* 0x0000000d0200780c */ /* 0x000fda0003fc6270 */
[----:B------:R-:W-:Y:S05]  /*5ad0*/  @!P6 BRA `(.L_x_48558) ;  /* 0x000000000010e947 */ /* 0x000fea0003800000 */
[----:B------:R-:W-:-:S03]  /*5ae0*/  UMOV UR5, 0xffffffff ;  /* 0xffffffff00057882 */ /* 0x000fc60000000000 */
[----:B------:R-:W-:Y:S05]  /*5af0*/  BRA.DIV UR5, `(.L_x_48559) ;  /* 0x0000001e05c07947 */ /* 0x000fea000b800000 */
[----:B0-----:R0:W2:Y:S02]  /*5b00*/  SHFL.IDX PT, R31, R60, R24, R43 ;  /* 0x000000183c1f7389 */ /* 0x0010a400000e002b */
.L_x_48706:
[----:B--2---:R-:W-:-:S07]  /*5b10*/  IMAD R42, R33, R31, R42 ;  /* 0x0000001f212a7224 */ /* 0x004fce00078e022a */
.L_x_48558:
[----:B------:R-:W-:-:S13]  /*5b20*/  ISETP.GE.AND P6, PT, R2, 0xe, PT ;  /* 0x0000000e0200780c */ /* 0x000fda0003fc6270 */
[----:B------:R-:W-:Y:S05]  /*5b30*/  @!P6 BRA `(.L_x_48560) ;  /* 0x000000000010e947 */ /* 0x000fea0003800000 */
[----:B------:R-:W-:-:S03]  /*5b40*/  UMOV UR5, 0xffffffff ;  /* 0xffffffff00057882 */ /* 0x000fc60000000000 */
[----:B------:R-:W-:Y:S05]  /*5b50*/  BRA.DIV UR5, `(.L_x_48561) ;  /* 0x0000001e05c87947 */ /* 0x000fea000b800000 */
[----:B0-----:R0:W2:Y:S02]  /*5b60*/  SHFL.IDX PT, R31, R60, R26, R43 ;  /* 0x0000001a3c1f7389 */ /* 0x0010a400000e002b */
.L_x_48709:
[----:B--2---:R-:W-:-:S07]  /*5b70*/  IMAD R42, R35, R31, R42 ;  /* 0x0000001f232a7224 */ /* 0x004fce00078e022a */
.L_x_48560:
[----:B------:R-:W-:-:S13]  /*5b80*/  ISETP.GE.AND P6, PT, R2, 0xf, PT ;  /* 0x0000000f0200780c */ /* 0x000fda0003fc6270 */
[----:B------:R-:W-:Y:S05]  /*5b90*/  @!P6 BRA `(.L_x_48562) ;  /* 0x000000000010e947 */ /* 0x000fea0003800000 */
[----:B------:R-:W-:-:S03]  /*5ba0*/  UMOV UR5, 0xffffffff ;  /* 0xffffffff00057882 */ /* 0x000fc60000000000 */
[----:B------:R-:W-:Y:S05]  /*5bb0*/  BRA.DIV UR5, `(.L_x_48563) ;  /* 0x0000001e05d07947 */ /* 0x000fea000b800000 */
[----:B0-----:R0:W2:Y:S02]  /*5bc0*/  SHFL.IDX PT, R31, R60, R28, R43 ;  /* 0x0000001c3c1f7389 */ /* 0x0010a400000e002b */
.L_x_48712:
[----:B--2---:R-:W-:-:S07]  /*5bd0*/  IMAD R42, R37, R31, R42 ;  /* 0x0000001f252a7224 */ /* 0x004fce00078e022a */
.L_x_48562:
[----:B------:R-:W-:-:S13]  /*5be0*/  ISETP.GE.AND P6, PT, R2, 0x10, PT ;  /* 0x000000100200780c */ /* 0x000fda0003fc6270 */
[----:B------:R-:W-:Y:S05]  /*5bf0*/  @!P6 BRA `(.L_x_48564) ;  /* 0x000000000010e947 */ /* 0x000fea0003800000 */
[----:B------:R-:W-:-:S03]  /*5c00*/  UMOV UR5, 0xffffffff ;  /* 0xffffffff00057882 */ /* 0x000fc60000000000 */
[----:B------:R-:W-:Y:S05]  /*5c10*/  BRA.DIV UR5, `(.L_x_48565) ;  /* 0x0000001e05d87947 */ /* 0x000fea000b800000 */
[----:B0-----:R0:W2:Y:S02]  /*5c20*/  SHFL.IDX PT, R31, R60, R32, R43 ;  /* 0x000000203c1f7389 */ /* 0x0010a400000e002b */
.L_x_48715:
[----:B--2---:R-:W-:-:S07]  /*5c30*/  IMAD R42, R38, R31, R42 ;  /* 0x0000001f262a7224 */ /* 0x004fce00078e022a */
.L_x_48564:
[----:B------:R-:W-:-:S07]  /*5c40*/  IMAD.U32 R2, RZ, RZ, UR10 ;  /* 0x0000000aff027e24 */ /* 0x000fce000f8e00ff */
.L_x_48566:
        /* <DEDUP_REMOVED lines=36> */
.L_x_48533:
[----:B------:R-:W-:Y:S05]  /*5e90*/  @!P5 BRA `(.L_x_48568) ;  /* 0xffffffe800acd947 */ /* 0x000fea000383ffff */
.L_x_48409:
        /* <DEDUP_REMOVED lines=46> */
.L_x_48571:
[----:B------:R0:W1:Y:S01]  /*6180*/  LDS R7, [R5] ;  /* 0x0000000005077984 */ /* 0x0000620000000800 */
[----:B------:R-:W-:-:S05]  /*6190*/  VIADD R4, R4, 0x1 ;  /* 0x0000000104047836 */ /* 0x000fca0000000000 */
[----:B------:R-:W-:Y:S01]  /*61a0*/  ISETP.NE.AND P0, PT, R4, RZ, PT ;  /* 0x000000ff0400720c */ /* 0x000fe20003f05270 */
[C---:B0-----:R-:W-:Y:S01]  /*61b0*/  IMAD R5, R50.reuse, 0x4, R5 ;  /* 0x0000000432057824 */ /* 0x041fe200078e0205 */
[----:B-1----:R0:W-:Y:S02]  /*61c0*/  STG.E desc[UR8][R2.64], R7 ;  /* 0x0000000702007986 */ /* 0x0021e4000c101908 */
[----:B0-----:R-:W-:-:S09]  /*61d0*/  IMAD.WIDE.U32 R2, R50, 0x4, R2 ;  /* 0x0000000432027825 */ /* 0x001fd200078e0002 */
[----:B------:R-:W-:Y:S05]  /*61e0*/  @P0 BRA `(.L_x_48571) ;  /* 0xfffffffc00e40947 */ /* 0x000fea000383ffff */
.L_x_48570:
[----:B------:R-:W-:Y:S05]  /*61f0*/  BSYNC.RECONVERGENT B0 ;  /* 0x0000000000007941 */ /* 0x000fea0003800200 */
.L_x_48569:
        /* <DEDUP_REMOVED lines=12> */
.L_x_48572:
        /* <DEDUP_REMOVED lines=21> */
.L_x_48431:
[----:B------:R-:W-:Y:S01]  /*6410*/  BSSY B2, `(.L_x_48573) ;  /* 0x0000006000027945 */ /* 0x000fe20003800000 */
[----:B------:R-:W-:Y:S02]  /*6420*/  IMAD.MOV.U32 R30, RZ, RZ, R18 ;  /* 0x000000ffff1e7224 */ /* 0x000fe400078e0012 */
[----:B------:R-:W-:-:S07]  /*6430*/  IMAD.MOV.U32 R31, RZ, RZ, -0x1 ;  /* 0xffffffffff1f7424 */ /* 0x000fce00078e00ff */
[----:B01234-:R-:W-:Y:S05]  /*6440*/  WARPSYNC.COLLECTIVE R31, `(.L_x_48574) ;  /* 0x000000001f087348 */ /* 0x01ffea0003c00000 */
[----:B0-----:R0:W0:Y:S02]  /*6450*/  SHFL.IDX P6, R31, R60, R30, R43 ;  /* 0x0000001e3c1f7389 */ /* 0x00102400000c002b */
[----:B01234-:R-:W-:Y:S05]  /*6460*/  ENDCOLLECTIVE ;  /* 0x000000000000791b */ /* 0x01ffea0003800000 */
.L_x_48574:
[----:B------:R-:W-:Y:S05]  /*6470*/  BSYNC B2 ;  /* 0x0000000000027941 */ /* 0x000fea0003800000 */
.L_x_48573:
[----:B------:R-:W-:Y:S05]  /*6480*/  BRA `(.L_x_48575) ;  /* 0xffffffc000347947 */ /* 0x000fea000383ffff */
.L_x_48433:
[----:B------:R-:W-:Y:S01]  /*6490*/  BSSY B2, `(.L_x_48576) ;  /* 0x0000006000027945 */ /* 0x000fe20003800000 */
[----:B------:R-:W-:Y:S02]  /*64a0*/  IMAD.MOV.U32 R30, RZ, RZ, R54 ;  /* 0x000000ffff1e7224 */ /* 0x000fe400078e0036 */
[----:B------:R-:W-:-:S07]  /*64b0*/  IMAD.MOV.U32 R31, RZ, RZ, -0x1 ;  /* 0xffffffffff1f7424 */ /* 0x000fce00078e00ff */
[----:B01234-:R-:W-:Y:S05]  /*64c0*/  WARPSYNC.COLLECTIVE R31, `(.L_x_48577) ;  /* 0x000000001f087348 */ /* 0x01ffea0003c00000 */
[----:B0-----:R0:W0:Y:S02]  /*64d0*/  SHFL.IDX P6, R31, R60, R30, R43 ;  /* 0x0000001e3c1f7389 */ /* 0x00102400000c002b */
[----:B01234-:R-:W-:Y:S05]  /*64e0*/  ENDCOLLECTIVE ;  /* 0x000000000000791b */ /* 0x01ffea0003800000 */
.L_x_48577:
[----:B------:R-:W-:Y:S05]  /*64f0*/  BSYNC B2 ;  /* 0x0000000000027941 */ /* 0x000fea0003800000 */
.L_x_48576:
[----:B------:R-:W-:Y:S05]  /*6500*/  BRA `(.L_x_48578) ;  /* 0xffffffc000287947 */ /* 0x000fea000383ffff */
.L_x_48435:
[----:B------:R-:W-:Y:S01]  /*6510*/  BSSY B2, `(.L_x_48579) ;  /* 0x0000006000027945 */ /* 0x000fe20003800000 */
[----:B------:R-:W-:Y:S01]  /*6520*/  IMAD.MOV.U32 R30, RZ, RZ, R42 ;  /* 0x000000ffff1e7224 */ /* 0x000fe200078e002a */
[----:B------:R-:W-:-:S07]  /*6530*/  MOV R31, 0xffffffff ;  /* 0xffffffff001f7802 */ /* 0x000fce0000000f00 */
[----:B01234-:R-:W-:Y:S05]  /*6540*/  WARPSYNC.COLLECTIVE R31, `(.L_x_48580) ;  /* 0x000000001f087348 */ /* 0x01ffea0003c00000 */
[----:B0-----:R0:W0:Y:S02]  /*6550*/  SHFL.IDX P6, R31, R60, R30, R43 ;  /* 0x0000001e3c1f7389 */ /* 0x00102400000c002b */
[----:B01234-:R-:W-:Y:S05]  /*6560*/  ENDCOLLECTIVE ;  /* 0x000000000000791b */ /* 0x01ffea0003800000 */
.L_x_48580:
[----:B------:R-:W-:Y:S05]  /*6570*/  BSYNC B2 ;  /* 0x0000000000027941 */ /* 0x000fea0003800000 */
.L_x_48579:
[----:B------:R-:W-:Y:S05]  /*6580*/  BRA `(.L_x_48581) ;  /* 0xffffffc0001c7947 */ /* 0x000fea000383ffff */
.L_x_48437:
[----:B------:R-:W-:Y:S01]  /*6590*/  BSSY B2, `(.L_x_48582) ;  /* 0x0000006000027945 */ /* 0x000fe20003800000 */
[----:B------:R-:W-:Y:S02]  /*65a0*/  IMAD.MOV.U32 R30, RZ, RZ, R41 ;  /* 0x000000ffff1e7224 */ /* 0x000fe400078e0029 */
[----:B------:R-:W-:-:S07]  /*65b0*/  IMAD.MOV.U32 R31, RZ, RZ, -0x1 ;  /* 0xffffffffff1f7424 */ /* 0x000fce00078e00ff */
[----:B01234-:R-:W-:Y:S05]  /*65c0*/  WARPSYNC.COLLECTIVE R31, `(.L_x_48583) ;  /* 0x000000001f087348 */ /* 0x01ffea0003c00000 */
[----:B0-----:R0:W0:Y:S02]  /*65d0*/  SHFL.IDX P6, R31, R60, R30, R43 ;  /* 0x0000001e3c1f7389 */ /* 0x00102400000c002b */
[----:B01234-:R-:W-:Y:S05]  /*65e0*/  ENDCOLLECTIVE ;  /* 0x000000000000791b */ /* 0x01ffea0003800000 */
.L_x_48583:
[----:B------:R-:W-:Y:S05]  /*65f0*/  BSYNC B2 ;  /* 0x0000000000027941 */ /* 0x000fea0003800000 */
.L_x_48582:
[----:B------:R-:W-:Y:S05]  /*6600*/  BRA `(.L_x_48584) ;  /* 0xffffffc000107947 */ /* 0x000fea000383ffff */
.L_x_48439:
[----:B------:R-:W-:Y:S01]  /*6610*/  BSSY B2, `(.L_x_48585) ;  /* 0x0000006000027945 */ /* 0x000fe20003800000 */
[----:B------:R-:W-:Y:S02]  /*6620*/  IMAD.MOV.U32 R30, RZ, RZ, R40 ;  /* 0x000000ffff1e7224 */ /* 0x000fe400078e0028 */
[----:B------:R-:W-:-:S07]  /*6630*/  IMAD.MOV.U32 R31, RZ, RZ, -0x1 ;  /* 0xffffffffff1f7424 */ /* 0x000fce00078e00ff */
[----:B01234-:R-:W-:Y:S05]  /*6640*/  WARPSYNC.COLLECTIVE R31, `(.L_x_48586) ;  /* 0x000000001f087348 */ /* 0x01ffea0003c00000 */
[----:B0-----:R0:W0:Y:S02]  /*6650*/  SHFL.IDX P6, R31, R60, R30, R43 ;  /* 0x0000001e3c1f7389 */ /* 0x00102400000c002b */
[----:B01234-:R-:W-:Y:S05]  /*6660*/  ENDCOLLECTIVE ;  /* 0x000000000000791b */ /* 0x01ffea0003800000 */
.L_x_48586:
[----:B------:R-:W-:Y:S05]  /*6670*/  BSYNC B2 ;  /* 0x0000000000027941 */ /* 0x000fea0003800000 */
.L_x_48585:
[----:B------:R-:W-:Y:S05]  /*6680*/  BRA `(.L_x_48587) ;  /* 0xffffffc000047947 */ /* 0x000fea000383ffff */
.L_x_48441:
[----:B------:R-:W-:Y:S01]  /*6690*/  BSSY B2, `(.L_x_48588) ;  /* 0x0000006000027945 */ /* 0x000fe20003800000 */
[----:B------:R-:W-:Y:S02]  /*66a0*/  IMAD.MOV.U32 R30, RZ, RZ, R39 ;  /* 0x000000ffff1e7224 */ /* 0x000fe400078e0027 */
[----:B------:R-:W-:-:S07]  /*66b0*/  IMAD.MOV.U32 R31, RZ, RZ, -0x1 ;  /* 0xffffffffff1f7424 */ /* 0x000fce00078e00ff */
[----:B01234-:R-:W-:Y:S05]  /*66c0*/  WARPSYNC.COLLECTIVE R31, `(.L_x_48589) ;  /* 0x000000001f087348 */ /* 0x01ffea0003c00000 */
[----:B0-----:R0:W0:Y:S02]  /*66d0*/  SHFL.IDX P6, R31, R60, R30, R43 ;  /* 0x0000001e3c1f7389 */ /* 0x00102400000c002b */
[----:B01234-:R-:W-:Y:S05]  /*66e0*/  ENDCOLLECTIVE ;  /* 0x000000000000791b */ /* 0x01ffea0003800000 */
.L_x_48589:
[----:B------:R-:W-:Y:S05]  /*66f0*/  BSYNC B2 ;  /* 0x0000000000027941 */ /* 0x000fea0003800000 */
.L_x_48588:
[----:B------:R-:W-:Y:S05]  /*6700*/  BRA `(.L_x_48590) ;  /* 0xffffffbc00f87947 */ /* 0x000fea000383ffff */
.L_x_48443:
[----:B------:R-:W-:Y:S01]  /*6710*/  BSSY B2, `(.L_x_48591) ;  /* 0x0000006000027945 */ /* 0x000fe20003800000 */
[----:B------:R-:W-:Y:S01]  /*6720*/  IMAD.MOV.U32 R30, RZ, RZ, R38 ;  /* 0x000000ffff1e7224 */ /* 0x000fe200078e0026 */
[----:B------:R-:W-:-:S07]  /*6730*/  MOV R31, 0xffffffff ;  /* 0xffffffff001f7802 */ /* 0x000fce0000000f00 */
[----:B01234-:R-:W-:Y:S05]  /*6740*/  WARPSYNC.COLLECTIVE R31, `(.L_x_48592) ;  /* 0x000000001f087348 */ /* 0x01ffea0003c00000 */
[----:B0-----:R0:W0:Y:S02]  /*6750*/  SHFL.IDX P6, R31, R60, R30, R43 ;  /* 0x0000001e3c1f7389 */ /* 0x00102400000c002b */
[----:B01234-:R-:W-:Y:S05]  /*6760*/  ENDCOLLECTIVE ;  /* 0x000000000000791b */ /* 0x01ffea0003800000 */
.L_x_48592:
[----:B------:R-:W-:Y:S05]  /*6770*/  BSYNC B2 ;  /* 0x0000000000027941 */ /* 0x000fea0003800000 */
.L_x_48591:
[----:B------:R-:W-:Y:S05]  /*6780*/  BRA `(.L_x_48593) ;  /* 0xffffffbc00f47947 */ /* 0x000fea000383ffff */
.L_x_48445:
[----:B------:R-:W-:Y:S01]  /*6790*/  BSSY B2, `(.L_x_48594) ;  /* 0x0000006000027945 */ /* 0x000fe20003800000 */
[----:B------:R-:W-:Y:S02]  /*67a0*/  IMAD.MOV.U32 R30, RZ, RZ, R37 ;  /* 0x000000ffff1e7224 */ /* 0x000fe400078e0025 */
[----:B------:R-:W-:-:S07]  /*67b0*/  IMAD.MOV.U32 R31, RZ, RZ, -0x1 ;  /* 0xffffffffff1f7424 */ /* 0x000fce00078e00ff */
[----:B01234-:R-:W-:Y:S05]  /*67c0*/  WARPSYNC.COLLECTIVE R31, `(.L_x_48595) ;  /* 0x000000001f087348 */ /* 0x01ffea0003c00000 */
[----:B0-----:R0:W0:Y:S02]  /*67d0*/  SHFL.IDX P6, R31, R60, R30, R43 ;  /* 0x0000001e3c1f7389 */ /* 0x00102400000c002b */
[----:B01234-:R-:W-:Y:S05]  /*67e0*/  ENDCOLLECTIVE ;  /* 0x000000000000791b */ /* 0x01ffea0003800000 */
.L_x_48595:
[----:B------:R-:W-:Y:S05]  /*67f0*/  BSYNC B2 ;  /* 0x0000000000027941 */ /* 0x000fea0003800000 */
.L_x_48594:
[----:B------:R-:W-:Y:S05]  /*6800*/  BRA `(.L_x_48596) ;  /* 0xffffffbc00ec7947 */ /* 0x000fea000383ffff */
.L_x_48447:
[----:B------:R-:W-:Y:S01]  /*6810*/  BSSY B2, `(.L_x_48597) ;  /* 0x0000006000027945 */ /* 0x000fe20003800000 */
[----:B------:R-:W-:Y:S02]  /*6820*/  IMAD.MOV.U32 R30, RZ, RZ, R36 ;  /* 0x000000ffff1e7224 */ /* 0x000fe400078e0024 */
[----:B------:R-:W-:-:S07]  /*6830*/  IMAD.MOV.U32 R31, RZ, RZ, -0x1 ;  /* 0xffffffffff1f7424 */ /* 0x000fce00078e00ff */
[----:B01234-:R-:W-:Y:S05]  /*6840*/  WARPSYNC.COLLECTIVE R31, `(.L_x_48598) ;  /* 0x000000001f087348 */ /* 0x01ffea0003c00000 */
[----:B0-----:R0:W0:Y:S02]  /*6850*/  SHFL.IDX P6, R31, R60, R30, R43 ;  /* 0x0000001e3c1f7389 */ /* 0x00102400000c002b */
[----:B01234-:R-:W-:Y:S05]  /*6860*/  ENDCOLLECTIVE ;  /* 0x000000000000791b */ /* 0x01ffea0003800000 */
.L_x_48598:
[----:B------:R-:W-:Y:S05]  /*6870*/  BSYNC B2 ;  /* 0x0000000000027941 */ /* 0x000fea0003800000 */
.L_x_48597:
[----:B------:R-:W-:Y:S05]  /*6880*/  BRA `(.L_x_48599) ;  /* 0xffffffbc00e47947 */ /* 0x000fea000383ffff */
.L_x_48449:
[----:B------:R-:W-:Y:S01]  /*6890*/  BSSY B2, `(.L_x_48600) ;  /* 0x0000006000027945 */ /* 0x000fe20003800000 */
[----:B------:R-:W-:Y:S02]  /*68a0*/  IMAD.MOV.U32 R30, RZ, RZ, R35 ;  /* 0x000000ffff1e7224 */ /* 0x000fe400078e0023 */
[----:B------:R-:W-:-:S07]  /*68b0*/  IMAD.MOV.U32 R31, RZ, RZ, -0x1 ;  /* 0xffffffffff1f7424 */ /* 0x000fce00078e00ff */
[----:B01234-:R-:W-:Y:S05]  /*68c0*/  WARPSYNC.COLLECTIVE R31, `(.L_x_48601) ;  /* 0x000000001f087348 */ /* 0x01ffea0003c00000 */
[----:B0-----:R0:W0:Y:S02]  /*68d0*/  SHFL.IDX P6, R31, R60, R30, R43 ;  /* 0x0000001e3c1f7389 */ /* 0x00102400000c002b */
[----:B01234-:R-:W-:Y:S05]  /*68e0*/  ENDCOLLECTIVE ;  /* 0x000000000000791b */ /* 0x01ffea0003800000 */
.L_x_48601:
[----:B------:R-:W-:Y:S05]  /*68f0*/  BSYNC B2 ;  /* 0x0000000000027941 */ /* 0x000fea0003800000 */
.L_x_48600:
[----:B------:R-:W-:Y:S05]  /*6900*/  BRA `(.L_x_48602) ;  /* 0xffffffbc00dc7947 */ /* 0x000fea000383ffff */
.L_x_48451:
[----:B------:R-:W-:Y:S01]  /*6910*/  BSSY B2, `(.L_x_48603) ;  /* 0x0000006000027945 */ /* 0x000fe20003800000 */
[----:B------:R-:W-:Y:S01]  /*6920*/  IMAD.MOV.U32 R30, RZ, RZ, R34 ;  /* 0x000000ffff1e7224 */ /* 0x000fe200078e0022 */
[----:B------:R-:W-:-:S07]  /*6930*/  MOV R31, 0xffffffff ;  /* 0xffffffff001f7802 */ /* 0x000fce0000000f00 */
[----:B01234-:R-:W-:Y:S05]  /*6940*/  WARPSYNC.COLLECTIVE R31, `(.L_x_48604) ;  /* 0x000000001f087348 */ /* 0x01ffea0003c00000 */
[----:B0-----:R0:W0:Y:S02]  /*6950*/  SHFL.IDX P6, R31, R60, R30, R43 ;  /* 0x0000001e3c1f7389 */ /* 0x00102400000c002b */
[----:B01234-:R-:W-:Y:S05]  /*6960*/  ENDCOLLECTIVE ;  /* 0x000000000000791b */ /* 0x01ffea0003800000 */
.L_x_48604:
[----:B------:R-:W-:Y:S05]  /*6970*/  BSYNC B2 ;  /* 0x0000000000027941 */ /* 0x000fea0003800000 */
.L_x_48603:
[----:B------:R-:W-:Y:S05]  /*6980*/  BRA `(.L_x_48605) ;  /* 0xffffffbc00d47947 */ /* 0x000fea000383ffff */
.L_x_48453:
[----:B------:R-:W-:Y:S01]  /*6990*/  BSSY B2, `(.L_x_48606) ;  /* 0x0000006000027945 */ /* 0x000fe20003800000 */
[----:B------:R-:W-:Y:S02]  /*69a0*/  IMAD.MOV.U32 R30, RZ, RZ, R33 ;  /* 0x000000ffff1e7224 */ /* 0x000fe400078e0021 */
[----:B------:R-:W-:-:S07]  /*69b0*/  IMAD.MOV.U32 R31, RZ, RZ, -0x1 ;  /* 0xffffffffff1f7424 */ /* 0x000fce00078e00ff */
[----:B01234-:R-:W-:Y:S05]  /*69c0*/  WARPSYNC.COLLECTIVE R31, `(.L_x_48607) ;  /* 0x000000001f087348 */ /* 0x01ffea0003c00000 */
[----:B0-----:R0:W0:Y:S02]  /*69d0*/  SHFL.IDX P6, R31, R60, R30, R43 ;  /* 0x0000001e3c1f7389 */ /* 0x00102400000c002b */
[----:B01234-:R-:W-:Y:S05]  /*69e0*/  ENDCOLLECTIVE ;  /* 0x000000000000791b */ /* 0x01ffea0003800000 */
.L_x_48607:
[----:B------:R-:W-:Y:S05]  /*69f0*/  BSYNC B2 ;  /* 0x0000000000027941 */ /* 0x000fea0003800000 */
.L_x_48606:
[----:B------:R-:W-:Y:S05]  /*6a00*/  BRA `(.L_x_48608) ;  /* 0xffffffbc00cc7947 */ /* 0x000fea000383ffff */
.L_x_48455:
[----:B------:R-:W-:Y:S01]  /*6a10*/  BSSY B2, `(.L_x_48609) ;  /* 0x0000006000027945 */ /* 0x000fe20003800000 */
[----:B------:R-:W-:Y:S02]  /*6a20*/  IMAD.MOV.U32 R30, RZ, RZ, R32 ;  /* 0x000000ffff1e7224 */ /* 0x000fe400078e0020 */
[----:B------:R-:W-:-:S07]  /*6a30*/  IMAD.MOV.U32 R31, RZ, RZ, -0x1 ;  /* 0xffffffffff1f7424 */ /* 0x000fce00078e00ff */
[----:B01234-:R-:W-:Y:S05]  /*6a40*/  WARPSYNC.COLLECTIVE R31, `(.L_x_48610) ;  /* 0x000000001f087348 */ /* 0x01ffea0003c00000 */
[----:B0-----:R0:W0:Y:S02]  /*6a50*/  SHFL.IDX P6, R31, R60, R30, R43 ;  /* 0x0000001e3c1f7389 */ /* 0x00102400000c002b */
[----:B01234-:R-:W-:Y:S05]  /*6a60*/  ENDCOLLECTIVE ;  /* 0x000000000000791b */ /* 0x01ffea0003800000 */
.L_x_48610:
[----:B------:R-:W-:Y:S05]  /*6a70*/  BSYNC B2 ;  /* 0x0000000000027941 */ /* 0x000fea0003800000 */
.L_x_48609:
[----:B------:R-:W-:Y:S05]  /*6a80*/  BRA `(.L_x_48611) ;  /* 0xffffffbc00c47947 */ /* 0x000fea000383ffff */
.L_x_48457:
[----:B------:R-:W-:Y:S01]  /*6a90*/  BSSY B2, `(.L_x_48612) ;  /* 0x0000006000027945 */ /* 0x000fe20003800000 */
[----:B------:R-:W-:Y:S02]  /*6aa0*/  IMAD.MOV.U32 R30, RZ, RZ, R29 ;  /* 0x000000ffff1e7224 */ /* 0x000fe400078e001d */
[----:B------:R-:W-:-:S07]  /*6ab0*/  IMAD.MOV.U32 R31, RZ, RZ, -0x1 ;  /* 0xffffffffff1f7424 */ /* 0x000fce00078e00ff */
[----:B01234-:R-:W-:Y:S05]  /*6ac0*/  WARPSYNC.COLLECTIVE R31, `(.L_x_48613) ;  /* 0x000000001f087348 */ /* 0x01ffea0003c00000 */
[----:B0-----:R0:W0:Y:S02]  /*6ad0*/  SHFL.IDX P6, R31, R60, R30, R43 ;  /* 0x0000001e3c1f7389 */ /* 0x00102400000c002b */
[----:B01234-:R-:W-:Y:S05]  /*6ae0*/  ENDCOLLECTIVE ;  /* 0x000000000000791b */ /* 0x01ffea0003800000 */
.L_x_48613:
[----:B------:R-:W-:Y:S05]  /*6af0*/  BSYNC B2 ;  /* 0x0000000000027941 */ /* 0x000fea0003800000 */
.L_x_48612:
[----:B------:R-:W-:Y:S05]  /*6b00*/  BRA `(.L_x_48614) ;  /* 0xffffffbc00bc7947 */ /* 0x000fea000383ffff */
.L_x_48459:
[----:B------:R-:W-:Y:S01]  /*6b10*/  BSSY B2, `(.L_x_48615) ;  /* 0x0000006000027945 */ /* 0x000fe20003800000 */
[----:B------:R-:W-:Y:S01]  /*6b20*/  IMAD.MOV.U32 R30, RZ, RZ, R28 ;  /* 0x000000ffff1e7224 */ /* 0x000fe200078e001c */
[----:B------:R-:W-:-:S07]  /*6b30*/  MOV R31, 0xffffffff ;  /* 0xffffffff001f7802 */ /* 0x000fce0000000f00 */
[----:B01234-:R-:W-:Y:S05]  /*6b40*/  WARPSYNC.COLLECTIVE R31, `(.L_x_48616) ;  /* 0x000000001f087348 */ /* 0x01ffea0003c00000 */
[----:B0-----:R0:W0:Y:S02]  /*6b50*/  SHFL.IDX P6, R31, R60, R30, R43 ;  /* 0x0000001e3c1f7389 */ /* 0x00102400000c002b */
[----:B01234-:R-:W-:Y:S05]  /*6b60*/  ENDCOLLECTIVE ;  /* 0x000000000000791b */ /* 0x01ffea0003800000 */
.L_x_48616:
[----:B------:R-:W-:Y:S05]  /*6b70*/  BSYNC B2 ;  /* 0x0000000000027941 */ /* 0x000fea0003800000 */
.L_x_48615:
[----:B------:R-:W-:Y:S05]  /*6b80*/  BRA `(.L_x_48617) ;  /* 0xffffffbc00b47947 */ /* 0x000fea000383ffff */
.L_x_48461:
[----:B------:R-:W-:Y:S01]  /*6b90*/  BSSY B2, `(.L_x_48618) ;  /* 0x0000006000027945 */ /* 0x000fe20003800000 */
[----:B------:R-:W-:Y:S02]  /*6ba0*/  IMAD.MOV.U32 R30, RZ, RZ, R27 ;  /* 0x000000ffff1e7224 */ /* 0x000fe400078e001b */
[----:B------:R-:W-:-:S07]  /*6bb0*/  IMAD.MOV.U32 R31, RZ, RZ, -0x1 ;  /* 0xffffffffff1f7424 */ /* 0x000fce00078e00ff */
[----:B01234-:R-:W-:Y:S05]  /*6bc0*/  WARPSYNC.COLLECTIVE R31, `(.L_x_48619) ;  /* 0x000000001f087348 */ /* 0x01ffea0003c00000 */
[----:B0-----:R0:W0:Y:S02]  /*6bd0*/  SHFL.IDX P6, R31, R60, R30, R43 ;  /* 0x0000001e3c1f7389 */ /* 0x00102400000c002b */
[----:B01234-:R-:W-:Y:S05]  /*6be0*/  ENDCOLLECTIVE ;  /* 0x000000000000791b */ /* 0x01ffea0003800000 */
.L_x_48619:
[----:B------:R-:W-:Y:S05]  /*6bf0*/  BSYNC B2 ;  /* 0x0000000000027941 */ /* 0x000fea0003800000 */
.L_x_48618:
[----:B------:R-:W-:Y:S05]  /*6c00*/  BRA `(.L_x_48620) ;  /* 0xffffffbc00ac7947 */ /* 0x000fea000383ffff */
.L_x_48484:
[----:B------:R-:W-:Y:S01]  /*6c10*/  BSSY B1, `(.L_x_48621) ;  /* 0x0000006000017945 */ /* 0x000fe20003800000 */
[----:B------:R-:W-:Y:S02]  /*6c20*/  IMAD.MOV.U32 R30, RZ, RZ, R18 ;  /* 0x000000ffff1e7224 */ /* 0x000fe400078e0012 */
[----:B------:R-:W-:-:S07]  /*6c30*/  IMAD.MOV.U32 R31, RZ, RZ, -0x1 ;  /* 0xffffffffff1f7424 */ /* 0x000fce00078e00ff */
[----:B01-34-:R-:W-:Y:S05]  /*6c40*/  WARPSYNC.COLLECTIVE R31, `(.L_x_48622) ;  /* 0x000000001f087348 */ /* 0x01bfea0003c00000 */
[----:B-1----:R1:W2:Y:S02]  /*6c50*/  SHFL.IDX P6, R31, R60, R30, R43 ;  /* 0x0000001e3c1f7389 */ /* 0x0022a400000c002b */
[----:B01234-:R-:W-:Y:S05]  /*6c60*/  ENDCOLLECTIVE ;  /* 0x000000000000791b */ /* 0x01ffea0003800000 */
.L_x_48622:
[----:B------:R-:W-:Y:S05]  /*6c70*/  BSYNC B1 ;  /* 0x0000000000017941 */ /* 0x000fea0003800000 */
.L_x_48621:
[----:B------:R-:W-:Y:S05]  /*6c80*/  BRA `(.L_x_48623) ;  /* 0xffffffd000a07947 */ /* 0x000fea000383ffff */
.L_x_48486:
[----:B------:R-:W-:Y:S01]  /*6c90*/  BSSY B1, `(.L_x_48624) ;  /* 0x0000006000017945 */ /* 0x000fe20003800000 */
[----:B------:R-:W-:Y:S02]  /*6ca0*/  IMAD.MOV.U32 R30, RZ, RZ, R42 ;  /* 0x000000ffff1e7224 */ /* 0x000fe400078e002a */
[----:B------:R-:W-:-:S07]  /*6cb0*/  IMAD.MOV.U32 R31, RZ, RZ, -0x1 ;  /* 0xffffffffff1f7424 */ /* 0x000fce00078e00ff */
[----:B01-34-:R-:W-:Y:S05]  /*6cc0*/  WARPSYNC.COLLECTIVE R31, `(.L_x_48625) ;  /* 0x000000001f087348 */ /* 0x01bfea0003c00000 */
[----:B-1----:R1:W2:Y:S02]  /*6cd0*/  SHFL.IDX P6, R31, R60, R30, R43 ;  /* 0x0000001e3c1f7389 */ /* 0x0022a400000c002b */
[----:B01234-:R-:W-:Y:S05]  /*6ce0*/  ENDCOLLECTIVE ;  /* 0x000000000000791b */ /* 0x01ffea0003800000 */
.L_x_48625:
[----:B------:R-:W-:Y:S05]  /*6cf0*/  BSYNC B1 ;  /* 0x0000000000017941 */ /* 0x000fea0003800000 */
.L_x_48624:
[----:B------:R-:W-:Y:S05]  /*6d00*/  BRA `(.L_x_48626) ;  /* 0xffffffd000947947 */ /* 0x000fea000383ffff */
.L_x_48488:
[----:B------:R-:W-:Y:S01]  /*6d10*/  BSSY B1, `(.L_x_48627) ;  /* 0x0000006000017945 */ /* 0x000fe20003800000 */
[----:B------:R-:W-:Y:S01]  /*6d20*/  IMAD.MOV.U32 R30, RZ, RZ, R41 ;  /* 0x000000ffff1e7224 */ /* 0x000fe200078e0029 */
[----:B------:R-:W-:-:S07]  /*6d30*/  MOV R31, 0xffffffff ;  /* 0xffffffff001f7802 */ /* 0x000fce0000000f00 */
[----:B01-34-:R-:W-:Y:S05]  /*6d40*/  WARPSYNC.COLLECTIVE R31, `(.L_x_48628) ;  /* 0x000000001f087348 */ /* 0x01bfea0003c00000 */
[----:B-1----:R1:W2:Y:S02]  /*6d50*/  SHFL.IDX P6, R31, R60, R30, R43 ;  /* 0x0000001e3c1f7389 */ /* 0x0022a400000c002b */
[----:B01234-:R-:W-:Y:S05]  /*6d60*/  ENDCOLLECTIVE ;  /* 0x000000000000791b */ /* 0x01ffea0003800000 */
.L_x_48628:
[----:B------:R-:W-:Y:S05]  /*6d70*/  BSYNC B1 ;  /* 0x0000000000017941 */ /* 0x000fea0003800000 */
.L_x_48627:
[----:B------:R-:W-:Y:S05]  /*6d80*/  BRA `(.L_x_48629) ;  /* 0xffffffd000887947 */ /* 0x000fea000383ffff */
.L_x_48490:
[----:B------:R-:W-:Y:S01]  /*6d90*/  BSSY B1, `(.L_x_48630) ;  /* 0x0000006000017945 */ /* 0x000fe20003800000 */
[----:B------:R-:W-:Y:S02]  /*6da0*/  IMAD.MOV.U32 R30, RZ, RZ, R40 ;  /* 0x000000ffff1e7224 */ /* 0x000fe400078e0028 */
[----:B------:R-:W-:-:S07]  /*6db0*/  IMAD.MOV.U32 R31, RZ, RZ, -0x1 ;  /* 0xffffffffff1f7424 */ /* 0x000fce00078e00ff */
[----:B01-34-:R-:W-:Y:S05]  /*6dc0*/  WARPSYNC.COLLECTIVE R31, `(.L_x_48631) ;  /* 0x000000001f087348 */ /* 0x01bfea0003c00000 */
[----:B-1----:R1:W2:Y:S02]  /*6dd0*/  SHFL.IDX P6, R31, R60, R30, R43 ;  /* 0x0000001e3c1f7389 */ /* 0x0022a400000c002b */
[----:B01234-:R-:W-:Y:S05]  /*6de0*/  ENDCOLLECTIVE ;  /* 0x000000000000791b */ /* 0x01ffea0003800000 */
.L_x_48631:
[----:B------:R-:W-:Y:S05]  /*6df0*/  BSYNC B1 ;  /* 0x0000000000017941 */ /* 0x000fea0003800000 */
.L_x_48630:
[----:B------:R-:W-:Y:S05]  /*6e00*/  BRA `(.L_x_48632) ;  /* 0xffffffd0007c7947 */ /* 0x000fea000383ffff */
.L_x_48492:
[----:B------:R-:W-:Y:S01]  /*6e10*/  BSSY B1, `(.L_x_48633) ;  /* 0x0000006000017945 */ /* 0x000fe20003800000 */
[----:B------:R-:W-:Y:S02]  /*6e20*/  IMAD.MOV.U32 R30, RZ, RZ, R39 ;  /* 0x000000ffff1e7224 */ /* 0x000fe400078e0027 */
[----:B------:R-:W-:-:S07]  /*6e30*/  IMAD.MOV.U32 R31, RZ, RZ, -0x1 ;  /* 0xffffffffff1f7424 */ /* 0x000fce00078e00ff */
[----:B01-34-:R-:W-:Y:S05]  /*6e40*/  WARPSYNC.COLLECTIVE R31, `(.L_x_48634) ;  /* 0x000000001f087348 */ /* 0x01bfea0003c00000 */
[----:B-1----:R1:W2:Y:S02]  /*6e50*/  SHFL.IDX P6, R31, R60, R30, R43 ;  /* 0x0000001e3c1f7389 */ /* 0x0022a400000c002b */
[----:B01234-:R-:W-:Y:S05]  /*6e60*/  ENDCOLLECTIVE ;  /* 0x000000000000791b */ /* 0x01ffea0003800000 */
.L_x_48634:
[----:B------:R-:W-:Y:S05]  /*6e70*/  BSYNC B1 ;  /* 0x0000000000017941 */ /* 0x000fea0003800000 */
.L_x_48633:
[----:B------:R-:W-:Y:S05]  /*6e80*/  BRA `(.L_x_48635) ;  /* 0xffffffd000707947 */ /* 0x000fea000383ffff */
.L_x_48494:
[----:B------:R-:W-:Y:S01]  /*6e90*/  BSSY B1, `(.L_x_48636) ;  /* 0x0000006000017945 */ /* 0x000fe20003800000 */
[----:B------:R-:W-:Y:S02]  /*6ea0*/  IMAD.MOV.U32 R30, RZ, RZ, R38 ;  /* 0x000000ffff1e7224 */ /* 0x000fe400078e0026 */
[----:B------:R-:W-:-:S07]  /*6eb0*/  IMAD.MOV.U32 R31, RZ, RZ, -0x1 ;  /* 0xffffffffff1f7424 */ /* 0x000fce00078e00ff */
[----:B01-34-:R-:W-:Y:S05]  /*6ec0*/  WARPSYNC.COLLECTIVE R31, `(.L_x_48637) ;  /* 0x000000001f087348 */ /* 0x01bfea0003c00000 */
[----:B-1----:R1:W2:Y:S02]  /*6ed0*/  SHFL.IDX P6, R31, R60, R30, R43 ;  /* 0x0000001e3c1f7389 */ /* 0x0022a400000c002b */
[----:B01234-:R-:W-:Y:S05]  /*6ee0*/  ENDCOLLECTIVE ;  /* 0x000000000000791b */ /* 0x01ffea0003800000 */
.L_x_48637:
[----:B------:R-:W-:Y:S05]  /*6ef0*/  BSYNC B1 ;  /* 0x0000000000017941 */ /* 0x000fea0003800000 */
.L_x_48636:
[----:B------:R-:W-:Y:S05]  /*6f00*/  BRA `(.L_x_48638) ;  /* 0xffffffd000647947 */ /* 0x000fea000383ffff */
.L_x_48496:
[----:B------:R-:W-:Y:S01]  /*6f10*/  BSSY B1, `(.L_x_48639) ;  /* 0x0000006000017945 */ /* 0x000fe20003800000 */
[----:B------:R-:W-:Y:S01]  /*6f20*/  IMAD.MOV.U32 R30, RZ, RZ, R37 ;  /* 0x000000ffff1e7224 */ /* 0x000fe200078e0025 */
[----:B------:R-:W-:-:S07]  /*6f30*/  MOV R31, 0xffffffff ;  /* 0xffffffff001f7802 */ /* 0x000fce0000000f00 */
[----:B01-34-:R-:W-:Y:S05]  /*6f40*/  WARPSYNC.COLLECTIVE R31, `(.L_x_48640) ;  /* 0x000000001f087348 */ /* 0x01bfea0003c00000 */
[----:B-1----:R1:W2:Y:S02]  /*6f50*/  SHFL.IDX P6, R31, R60, R30, R43 ;  /* 0x0000001e3c1f7389 */ /* 0x0022a400000c002b */
[----:B01234-:R-:W-:Y:S05]  /*6f60*/  ENDCOLLECTIVE ;  /* 0x000000000000791b */ /* 0x01ffea0003800000 */
.L_x_48640:
[----:B------:R-:W-:Y:S05]  /*6f70*/  BSYNC B1 ;  /* 0x0000000000017941 */ /* 0x000fea0003800000 */
.L_x_48639:
[----:B------:R-:W-:Y:S05]  /*6f80*/  BRA `(.L_x_48641) ;  /* 0xffffffd000607947 */ /* 0x000fea000383ffff */
.L_x_48498:
[----:B------:R-:W-:Y:S01]  /*6f90*/  BSSY B1, `(.L_x_48642) ;  /* 0x0000006000017945 */ /* 0x000fe20003800000 */
[----:B------:R-:W-:Y:S02]  /*6fa0*/  IMAD.MOV.U32 R30, RZ, RZ, R36 ;  /* 0x000000ffff1e7224 */ /* 0x000fe400078e0024 */
[----:B------:R-:W-:-:S07]  /*6fb0*/  IMAD.MOV.U32 R31, RZ, RZ, -0x1 ;  /* 0xffffffffff1f7424 */ /* 0x000fce00078e00ff */
[----:B01-34-:R-:W-:Y:S05]  /*6fc0*/  WARPSYNC.COLLECTIVE R31, `(.L_x_48643) ;  /* 0x000000001f087348 */ /* 0x01bfea0003c00000 */
[----:B-1----:R1:W2:Y:S02]  /*6fd0*/  SHFL.IDX P6, R31, R60, R30, R43 ;  /* 0x0000001e3c1f7389 */ /* 0x0022a400000c002b */
[----:B01234-:R-:W-:Y:S05]  /*6fe0*/  ENDCOLLECTIVE ;  /* 0x000000000000791b */ /* 0x01ffea0003800000 */
.L_x_48643:
[----:B------:R-:W-:Y:S05]  /*6ff0*/  BSYNC B1 ;  /* 0x0000000000017941 */ /* 0x000fea0003800000 */
.L_x_48642:
[----:B------:R-:W-:Y:S05]  /*7000*/  BRA `(.L_x_48644) ;  /* 0xffffffd000587947 */ /* 0x000fea000383ffff */
.L_x_48500:
[----:B------:R-:W-:Y:S01]  /*7010*/  BSSY B1, `(.L_x_48645) ;  /* 0x0000006000017945 */ /* 0x000fe20003800000 */
[----:B------:R-:W-:Y:S02]  /*7020*/  IMAD.MOV.U32 R30, RZ, RZ, R35 ;  /* 0x000000ffff1e7224 */ /* 0x000fe400078e0023 */
[----:B------:R-:W-:-:S07]  /*7030*/  IMAD.MOV.U32 R31, RZ, RZ, -0x1 ;  /* 0xffffffffff1f7424 */ /* 0x000fce00078e00ff */
[----:B01-34-:R-:W-:Y:S05]  /*7040*/  WARPSYNC.COLLECTIVE R31, `(.L_x_48646) ;  /* 0x000000001f087348 */ /* 0x01bfea0003c00000 */
[----:B-1----:R1:W2:Y:S02]  /*7050*/  SHFL.IDX P6, R31, R60, R30, R43 ;  /* 0x0000001e3c1f7389 */ /* 0x0022a400000c002b */
[----:B01234-:R-:W-:Y:S05]  /*7060*/  ENDCOLLECTIVE ;  /* 0x000000000000791b */ /* 0x01ffea0003800000 */
.L_x_48646:
[----:B------:R-:W-:Y:S05]  /*7070*/  BSYNC B1 ;  /* 0x0000000000017941 */ /* 0x000fea0003800000 */
.L_x_48645:
[----:B------:R-:W-:Y:S05]  /*7080*/  BRA `(.L_x_48647) ;  /* 0xffffffd000507947 */ /* 0x000fea000383ffff */
.L_x_48502:
[----:B------:R-:W-:Y:S01]  /*7090*/  BSSY B1, `(.L_x_48648) ;  /* 0x0000006000017945 */ /* 0x000fe20003800000 */
[----:B------:R-:W-:Y:S02]  /*70a0*/  IMAD.MOV.U32 R30, RZ, RZ, R34 ;  /* 0x000000ffff1e7224 */ /* 0x000fe400078e0022 */
[----:B------:R-:W-:-:S07]  /*70b0*/  IMAD.MOV.U32 R31, RZ, RZ, -0x1 ;  /* 0xffffffffff1f7424 */ /* 0x000fce00078e00ff */
[----:B01-34-:R-:W-:Y:S05]  /*70c0*/  WARPSYNC.COLLECTIVE R31, `(.L_x_48649) ;  /* 0x000000001f087348 */ /* 0x01bfea0003c00000 */
[----:B-1----:R1:W2:Y:S02]  /*70d0*/  SHFL.IDX P6, R31, R60, R30, R43 ;  /* 0x0000001e3c1f7389 */ /* 0x0022a400000c002b */
[----:B01234-:R-:W-:Y:S05]  /*70e0*/  ENDCOLLECTIVE ;  /* 0x000000000000791b */ /* 0x01ffea0003800000 */
.L_x_48649:
[----:B------:R-:W-:Y:S05]  /*70f0*/  BSYNC B1 ;  /* 0x0000000000017941 */ /* 0x000fea0003800000 */
.L_x_48648:
[----:B------:R-:W-:Y:S05]  /*7100*/  BRA `(.L_x_48650) ;  /* 0xffffffd000487947 */ /* 0x000fea000383ffff */
.L_x_48504:
[----:B------:R-:W-:Y:S01]  /*7110*/  BSSY B1, `(.L_x_48651) ;  /* 0x0000006000017945 */ /* 0x000fe20003800000 */
[----:B------:R-:W-:Y:S01]  /*7120*/  IMAD.MOV.U32 R30, RZ, RZ, R33 ;  /* 0x000000ffff1e7224 */ /* 0x000fe200078e0021 */
[----:B------:R-:W-:-:S07]  /*7130*/  MOV R31, 0xffffffff ;  /* 0xffffffff001f7802 */ /* 0x000fce0000000f00 */
[----:B01-34-:R-:W-:Y:S05]  /*7140*/  WARPSYNC.COLLECTIVE R31, `(.L_x_48652) ;  /* 0x000000001f087348 */ /* 0x01bfea0003c00000 */
[----:B-1----:R1:W2:Y:S02]  /*7150*/  SHFL.IDX P6, R31, R60, R30, R43 ;  /* 0x0000001e3c1f7389 */ /* 0x0022a400000c002b */
[----:B01234-:R-:W-:Y:S05]  /*7160*/  ENDCOLLECTIVE ;  /* 0x000000000000791b */ /* 0x01ffea0003800000 */
.L_x_48652:
[----:B------:R-:W-:Y:S05]  /*7170*/  BSYNC B1 ;  /* 0x0000000000017941 */ /* 0x000fea0003800000 */
.L_x_48651:
[----:B------:R-:W-:Y:S05]  /*7180*/  BRA `(.L_x_48653) ;  /* 0xffffffd000407947 */ /* 0x000fea000383ffff */
.L_x_48506:
[----:B------:R-:W-:Y:S01]  /*7190*/  BSSY B1, `(.L_x_48654) ;  /* 0x0000006000017945 */ /* 0x000fe20003800000 */
[----:B------:R-:W-:Y:S02]  /*71a0*/  IMAD.MOV.U32 R30, RZ, RZ, R32 ;  /* 0x000000ffff1e7224 */ /* 0x000fe400078e0020 */
[----:B------:R-:W-:-:S07]  /*71b0*/  IMAD.MOV.U32 R31, RZ, RZ, -0x1 ;  /* 0xffffffffff1f7424 */ /* 0x000fce00078e00ff */
[----:B01-34-:R-:W-:Y:S05]  /*71c0*/  WARPSYNC.COLLECTIVE R31, `(.L_x_48655) ;  /* 0x000000001f087348 */ /* 0x01bfea0003c00000 */
[----:B-1----:R1:W2:Y:S02]  /*71d0*/  SHFL.IDX P6, R31, R60, R30, R43 ;  /* 0x0000001e3c1f7389 */ /* 0x0022a400000c002b */
[----:B01234-:R-:W-:Y:S05]  /*71e0*/  ENDCOLLECTIVE ;  /* 0x000000000000791b */ /* 0x01ffea0003800000 */
.L_x_48655:
[----:B------:R-:W-:Y:S05]  /*71f0*/  BSYNC B1 ;  /* 0x0000000000017941 */ /* 0x000fea0003800000 */
.L_x_48654:
[----:B------:R-:W-:Y:S05]  /*7200*/  BRA `(.L_x_48656) ;  /* 0xffffffd000387947 */ /* 0x000fea000383ffff */
.L_x_48508:
[----:B------:R-:W-:Y:S01]  /*7210*/  BSSY B1, `(.L_x_48657) ;  /* 0x0000006000017945 */ /* 0x000fe20003800000 */
[----:B------:R-:W-:Y:S02]  /*7220*/  IMAD.MOV.U32 R30, RZ, RZ, R29 ;  /* 0x000000ffff1e7224 */ /* 0x000fe400078e001d */
[----:B------:R-:W-:-:S07]  /*7230*/  IMAD.MOV.U32 R31, RZ, RZ, -0x1 ;  /* 0xffffffffff1f7424 */ /* 0x000fce00078e00ff */
[----:B01-34-:R-:W-:Y:S05]  /*7240*/  WARPSYNC.COLLECTIVE R31, `(.L_x_48658) ;  /* 0x000000001f087348 */ /* 0x01bfea0003c00000 */
[----:B-1----:R1:W2:Y:S02]  /*7250*/  SHFL.IDX P6, R31, R60, R30, R43 ;  /* 0x0000001e3c1f7389 */ /* 0x0022a400000c002b */
[----:B01234-:R-:W-:Y:S05]  /*7260*/  ENDCOLLECTIVE ;  /* 0x000000000000791b */ /* 0x01ffea0003800000 */
.L_x_48658:
[----:B------:R-:W-:Y:S05]  /*7270*/  BSYNC B1 ;  /* 0x0000000000017941 */ /* 0x000fea0003800000 */
.L_x_48657:
[----:B------:R-:W-:Y:S05]  /*7280*/  BRA `(.L_x_48659) ;  /* 0xffffffd000307947 */ /* 0x000fea000383ffff */
.L_x_48510:
[----:B------:R-:W-:Y:S01]  /*7290*/  BSSY B1, `(.L_x_48660) ;  /* 0x0000006000017945 */ /* 0x000fe20003800000 */
[----:B------:R-:W-:Y:S02]  /*72a0*/  IMAD.MOV.U32 R30, RZ, RZ, R28 ;  /* 0x000000ffff1e7224 */ /* 0x000fe400078e001c */
[----:B------:R-:W-:-:S07]  /*72b0*/  IMAD.MOV.U32 R31, RZ, RZ, -0x1 ;  /* 0xffffffffff1f7424 */ /* 0x000fce00078e00ff */
[----:B01-34-:R-:W-:Y:S05]  /*72c0*/  WARPSYNC.COLLECTIVE R31, `(.L_x_48661) ;  /* 0x000000001f087348 */ /* 0x01bfea0003c00000 */
[----:B-1----:R1:W2:Y:S02]  /*72d0*/  SHFL.IDX P6, R31, R60, R30, R43 ;  /* 0x0000001e3c1f7389 */ /* 0x0022a400000c002b */
[----:B01234-:R-:W-:Y:S05]  /*72e0*/  ENDCOLLECTIVE ;  /* 0x000000000000791b */ /* 0x01ffea0003800000 */
.L_x_48661:
[----:B------:R-:W-:Y:S05]  /*72f0*/  BSYNC B1 ;  /* 0x0000000000017941 */ /* 0x000fea0003800000 */
.L_x_48660:
[----:B------:R-:W-:Y:S05]  /*7300*/  BRA `(.L_x_48662) ;  /* 0xffffffd000287947 */ /* 0x000fea000383ffff */
.L_x_48512:
[----:B------:R-:W-:Y:S01]  /*7310*/  BSSY B1, `(.L_x_48663) ;  /* 0x0000006000017945 */ /* 0x000fe20003800000 */
[----:B------:R-:W-:Y:S01]  /*7320*/  IMAD.MOV.U32 R30, RZ, RZ, R27 ;  /* 0x000000ffff1e7224 */ /* 0x000fe200078e001b */
[----:B------:R-:W-:-:S07]  /*7330*/  MOV R31, 0xffffffff ;  /* 0xffffffff001f7802 */ /* 0x000fce0000000f00 */
[----:B01-34-:R-:W-:Y:S05]  /*7340*/  WARPSYNC.COLLECTIVE R31, `(.L_x_48664) ;  /* 0x000000001f087348 */ /* 0x01bfea0003c00000 */
[----:B-1----:R1:W2:Y:S02]  /*7350*/  SHFL.IDX P6, R31, R60, R30, R43 ;  /* 0x0000001e3c1f7389 */ /* 0x0022a400000c002b */
[----:B01234-:R-:W-:Y:S05]  /*7360*/  ENDCOLLECTIVE ;  /* 0x000000000000791b */ /* 0x01ffea0003800000 */
.L_x_48664:
[----:B------:R-:W-:Y:S05]  /*7370*/  BSYNC B1 ;  /* 0x0000000000017941 */ /* 0x000fea0003800000 */
.L_x_48663:
[----:B------:R-:W-:Y:S05]  /*7380*/  BRA `(.L_x_48665) ;  /* 0xffffffd000207947 */ /* 0x000fea000383ffff */
.L_x_48514:
[----:B------:R-:W-:Y:S01]  /*7390*/  BSSY B1, `(.L_x_48666) ;  /* 0x0000006000017945 */ /* 0x000fe20003800000 */
[----:B------:R-:W-:Y:S02]  /*73a0*/  IMAD.MOV.U32 R30, RZ, RZ, R26 ;  /* 0x000000ffff1e7224 */ /* 0x000fe400078e001a */
[----:B------:R-:W-:-:S07]  /*73b0*/  IMAD.MOV.U32 R31, RZ, RZ, -0x1 ;  /* 0xffffffffff1f7424 */ /* 0x000fce00078e00ff */
[----:B01-34-:R-:W-:Y:S05]  /*73c0*/  WARPSYNC.COLLECTIVE R31, `(.L_x_48667) ;  /* 0x000000001f087348 */ /* 0x01bfea0003c00000 */
[----:B-1----:R1:W2:Y:S02]  /*73d0*/  SHFL.IDX P6, R31, R60, R30, R43 ;  /* 0x0000001e3c1f7389 */ /* 0x0022a400000c002b */
[----:B01234-:R-:W-:Y:S05]  /*73e0*/  ENDCOLLECTIVE ;  /* 0x000000000000791b */ /* 0x01ffea0003800000 */
.L_x_48667:
[----:B------:R-:W-:Y:S05]  /*73f0*/  BSYNC B1 ;  /* 0x0000000000017941 */ /* 0x000fea0003800000 */
.L_x_48666:
[----:B------:R-:W-:Y:S05]  /*7400*/  BRA `(.L_x_48668) ;  /* 0xffffffd000187947 */ /* 0x000fea000383ffff */
.L_x_48535:
[----:B------:R-:W-:Y:S02]  /*7410*/  IMAD.MOV.U32 R31, RZ, RZ, -0x1 ;  /* 0xffffffffff1f7424 */ /* 0x000fe400078e00ff */
[----:B------:R-:W-:-:S07]  /*7420*/  IMAD.MOV.U32 R30, RZ, RZ, R36 ;  /* 0x000000ffff1e7224 */ /* 0x000fce00078e0024 */
[----:B01-3--:R-:W-:Y:S05]  /*7430*/  WARPSYNC.COLLECTIVE R31, `(.L_x_48669) ;  /* 0x000000001f087348 */ /* 0x00bfea0003c00000 */
[----:B0-----:R0:W2:Y:S02]  /*7440*/  SHFL.IDX P6, R31, R60, R30, R43 ;  /* 0x0000001e3c1f7389 */ /* 0x0010a400000c002b */
[----:B0123--:R-:W-:Y:S05]  /*7450*/  ENDCOLLECTIVE ;  /* 0x000000000000791b */ /* 0x00ffea0003800000 */
.L_x_48669:
[----:B------:R-:W-:Y:S01]  /*7460*/  IMAD.MOV.U32 R42, RZ, RZ, R31 ;  /* 0x000000ffff2a7224 */ /* 0x000fe200078e001f */
[----:B------:R-:W-:Y:S06]  /*7470*/  BRA `(.L_x_48670) ;  /* 0xffffffe000907947 */ /* 0x000fec000383ffff */
.L_x_48537:
[----:B------:R-:W-:Y:S01]  /*7480*/  BSSY B0, `(.L_x_48671) ;  /* 0x0000006000007945 */ /* 0x000fe20003800000 */
[----:B------:R-:W-:Y:S02]  /*7490*/  IMAD.MOV.U32 R30, RZ, RZ, R0 ;  /* 0x000000ffff1e7224 */ /* 0x000fe400078e0000 */
[----:B------:R-:W-:-:S07]  /*74a0*/  IMAD.MOV.U32 R31, RZ, RZ, -0x1 ;  /* 0xffffffffff1f7424 */ /* 0x000fce00078e00ff */
[----:B01-3--:R-:W-:Y:S05]  /*74b0*/  WARPSYNC.COLLECTIVE R31, `(.L_x_48672) ;  /* 0x000000001f087348 */ /* 0x00bfea0003c00000 */
[----:B0-----:R0:W2:Y:S02]  /*74c0*/  SHFL.IDX P6, R31, R60, R30, R43 ;  /* 0x0000001e3c1f7389 */ /* 0x0010a400000c002b */
[----:B0123--:R-:W-:Y:S05]  /*74d0*/  ENDCOLLECTIVE ;  /* 0x000000000000791b */ /* 0x00ffea0003800000 */
.L_x_48672:
[----:B------:R-:W-:Y:S05]  /*74e0*/  BSYNC B0 ;  /* 0x0000000000007941 */ /* 0x000fea0003800000 */
.L_x_48671:
[----:B------:R-:W-:Y:S05]  /*74f0*/  BRA `(.L_x_48673) ;  /* 0xffffffe000847947 */ /* 0x000fea000383ffff */
.L_x_48539:
[----:B------:R-:W-:Y:S01]  /*7500*/  BSSY B0, `(.L_x_48674) ;  /* 0x0000006000007945 */ /* 0x000fe20003800000 */
[----:B------:R-:W-:Y:S01]  /*7510*/  MOV R30, R4 ;  /* 0x00000004001e7202 */ /* 0x000fe20000000f00 */
[----:B------:R-:W-:-:S07]  /*7520*/  IMAD.MOV.U32 R31, RZ, RZ, -0x1 ;  /* 0xffffffffff1f7424 */ /* 0x000fce00078e00ff */
[----:B01-3--:R-:W-:Y:S05]  /*7530*/  WARPSYNC.COLLECTIVE R31, `(.L_x_48675) ;  /* 0x000000001f087348 */ /* 0x00bfea0003c00000 */
[----:B0-----:R0:W2:Y:S02]  /*7540*/  SHFL.IDX P6, R31, R60, R30, R43 ;  /* 0x0000001e3c1f7389 */ /* 0x0010a400000c002b */
[----:B0123--:R-:W-:Y:S05]  /*7550*/  ENDCOLLECTIVE ;  /* 0x000000000000791b */ /* 0x00ffea0003800000 */
.L_x_48675:
[----:B------:R-:W-:Y:S05]  /*7560*/  BSYNC B0 ;  /* 0x0000000000007941 */ /* 0x000fea0003800000 */
.L_x_48674:
[----:B------:R-:W-:Y:S05]  /*7570*/  BRA `(.L_x_48676) ;  /* 0xffffffe000787947 */ /* 0x000fea000383ffff */
.L_x_48541:
[----:B------:R-:W-:Y:S01]  /*7580*/  BSSY B0, `(.L_x_48677) ;  /* 0x0000006000007945 */ /* 0x000fe20003800000 */
[----:B------:R-:W-:Y:S02]  /*7590*/  IMAD.MOV.U32 R30, RZ, RZ, R6 ;  /* 0x000000ffff1e7224 */ /* 0x000fe400078e0006 */
[----:B------:R-:W-:-:S07]  /*75a0*/  IMAD.MOV.U32 R31, RZ, RZ, -0x1 ;  /* 0xffffffffff1f7424 */ /* 0x000fce00078e00ff */
[----:B01-3--:R-:W-:Y:S05]  /*75b0*/  WARPSYNC.COLLECTIVE R31, `(.L_x_48678) ;  /* 0x000000001f087348 */ /* 0x00bfea0003c00000 */
[----:B0-----:R0:W2:Y:S02]  /*75c0*/  SHFL.IDX P6, R31, R60, R30, R43 ;  /* 0x0000001e3c1f7389 */ /* 0x0010a400000c002b */
[----:B0123--:R-:W-:Y:S05]  /*75d0*/  ENDCOLLECTIVE ;  /* 0x000000000000791b */ /* 0x00ffea0003800000 */
.L_x_48678:
[----:B------:R-:W-:Y:S05]  /*75e0*/  BSYNC B0 ;  /* 0x0000000000007941 */ /* 0x000fea0003800000 */
.L_x_48677:
[----:B------:R-:W-:Y:S05]  /*75f0*/  BRA `(.L_x_48679) ;  /* 0xffffffe0006c7947 */ /* 0x000fea000383ffff */
.L_x_48543:
[----:B------:R-:W-:Y:S01]  /*7600*/  BSSY B0, `(.L_x_48680) ;  /* 0x0000006000007945 */ /* 0x000fe20003800000 */
[----:B------:R-:W-:Y:S02]  /*7610*/  IMAD.MOV.U32 R30, RZ, RZ, R8 ;  /* 0x000000ffff1e7224 */ /* 0x000fe400078e0008 */
[----:B------:R-:W-:-:S07]  /*7620*/  IMAD.MOV.U32 R31, RZ, RZ, -0x1 ;  /* 0xffffffffff1f7424 */ /* 0x000fce00078e00ff */
[----:B01-3--:R-:W-:Y:S05]  /*7630*/  WARPSYNC.COLLECTIVE R31, `(.L_x_48681) ;  /* 0x000000001f087348 */ /* 0x00bfea0003c00000 */
[----:B0-----:R0:W2:Y:S02]  /*7640*/  SHFL.IDX P6, R31, R60, R30, R43 ;  /* 0x0000001e3c1f7389 */ /* 0x0010a400000c002b */
[----:B0123--:R-:W-:Y:S05]  /*7650*/  ENDCOLLECTIVE ;  /* 0x000000000000791b */ /* 0x00ffea0003800000 */
.L_x_48681:
[----:B------:R-:W-:Y:S05]  /*7660*/  BSYNC B0 ;  /* 0x0000000000007941 */ /* 0x000fea0003800000 */
.L_x_48680:
[----:B------:R-:W-:Y:S05]  /*7670*/  BRA `(.L_x_48682) ;  /* 0xffffffe000607947 */ /* 0x000fea000383ffff */
.L_x_48545:
[----:B------:R-:W-:Y:S01]  /*7680*/  BSSY B0, `(.L_x_48683) ;  /* 0x0000006000007945 */ /* 0x000fe20003800000 */
[----:B------:R-:W-:Y:S02]  /*7690*/  IMAD.MOV.U32 R30, RZ, RZ, R10 ;  /* 0x000000ffff1e7224 */ /* 0x000fe400078e000a */
[----:B------:R-:W-:-:S07]  /*76a0*/  IMAD.MOV.U32 R31, RZ, RZ, -0x1 ;  /* 0xffffffffff1f7424 */ /* 0x000fce00078e00ff */
[----:B01-3--:R-:W-:Y:S05]  /*76b0*/  WARPSYNC.COLLECTIVE R31, `(.L_x_48684) ;  /* 0x000000001f087348 */ /* 0x00bfea0003c00000 */
[----:B0-----:R0:W2:Y:S02]  /*76c0*/  SHFL.IDX P6, R31, R60, R30, R43 ;  /* 0x0000001e3c1f7389 */ /* 0x0010a400000c002b */
[----:B0123--:R-:W-:Y:S05]  /*76d0*/  ENDCOLLECTIVE ;  /* 0x000000000000791b */ /* 0x00ffea0003800000 */
.L_x_48684:
[----:B------:R-:W-:Y:S05]  /*76e0*/  BSYNC B0 ;  /* 0x0000000000007941 */ /* 0x000fea0003800000 */
.L_x_48683:
[----:B------:R-:W-:Y:S05]  /*76f0*/  BRA `(.L_x_48685) ;  /* 0xffffffe0005c7947 */ /* 0x000fea000383ffff */
.L_x_48547:
[----:B------:R-:W-:Y:S01]  /*7700*/  BSSY B0, `(.L_x_48686) ;  /* 0x0000006000007945 */ /* 0x000fe20003800000 */
[----:B------:R-:W-:Y:S01]  /*7710*/  MOV R30, R12 ;  /* 0x0000000c001e7202 */ /* 0x000fe20000000f00 */
[----:B------:R-:W-:-:S07]  /*7720*/  IMAD.MOV.U32 R31, RZ, RZ, -0x1 ;  /* 0xffffffffff1f7424 */ /* 0x000fce00078e00ff */
[----:B01-3--:R-:W-:Y:S05]  /*7730*/  WARPSYNC.COLLECTIVE R31, `(.L_x_48687) ;  /* 0x000000001f087348 */ /* 0x00bfea0003c00000 */
[----:B0-----:R0:W2:Y:S02]  /*7740*/  SHFL.IDX P6, R31, R60, R30, R43 ;  /* 0x0000001e3c1f7389 */ /* 0x0010a400000c002b */
[----:B0123--:R-:W-:Y:S05]  /*7750*/  ENDCOLLECTIVE ;  /* 0x000000000000791b */ /* 0x00ffea0003800000 */
.L_x_48687:
[----:B------:R-:W-:Y:S05]  /*7760*/  BSYNC B0 ;  /* 0x0000000000007941 */ /* 0x000fea0003800000 */
.L_x_48686:
[----:B------:R-:W-:Y:S05]  /*7770*/  BRA `(.L_x_48688) ;  /* 0xffffffe000547947 */ /* 0x000fea000383ffff */
.L_x_48549:
[----:B------:R-:W-:Y:S01]  /*7780*/  BSSY B0, `(.L_x_48689) ;  /* 0x0000006000007945 */ /* 0x000fe20003800000 */
[----:B------:R-:W-:Y:S02]  /*7790*/  IMAD.MOV.U32 R30, RZ, RZ, R14 ;  /* 0x000000ffff1e7224 */ /* 0x000fe400078e000e */
[----:B------:R-:W-:-:S07]  /*77a0*/  IMAD.MOV.U32 R31, RZ, RZ, -0x1 ;  /* 0xffffffffff1f7424 */ /* 0x000fce00078e00ff */
[----:B01-3--:R-:W-:Y:S05]  /*77b0*/  WARPSYNC.COLLECTIVE R31, `(.L_x_48690) ;  /* 0x000000001f087348 */ /* 0x00bfea0003c00000 */
[----:B0-----:R0:W2:Y:S02]  /*77c0*/  SHFL.IDX P6, R31, R60, R30, R43 ;  /* 0x0000001e3c1f7389 */ /* 0x0010a400000c002b */
[----:B0123--:R-:W-:Y:S05]  /*77d0*/  ENDCOLLECTIVE ;  /* 0x000000000000791b */ /* 0x00ffea0003800000 */
.L_x_48690:
[----:B------:R-:W-:Y:S05]  /*77e0*/  BSYNC B0 ;  /* 0x0000000000007941 */ /* 0x000fea0003800000 */
.L_x_48689:
[----:B------:R-:W-:Y:S05]  /*77f0*/  BRA `(.L_x_48691) ;  /* 0xffffffe0004c7947 */ /* 0x000fea000383ffff */
.L_x_48551:
[----:B------:R-:W-:Y:S01]  /*7800*/  BSSY B0, `(.L_x_48692) ;  /* 0x0000006000007945 */ /* 0x000fe20003800000 */
[----:B------:R-:W-:Y:S02]  /*7810*/  IMAD.MOV.U32 R30, RZ, RZ, R16 ;  /* 0x000000ffff1e7224 */ /* 0x000fe400078e0010 */
[----:B------:R-:W-:-:S07]  /*7820*/  IMAD.MOV.U32 R31, RZ, RZ, -0x1 ;  /* 0xffffffffff1f7424 */ /* 0x000fce00078e00ff */
[----:B01-3--:R-:W-:Y:S05]  /*7830*/  WARPSYNC.COLLECTIVE R31, `(.L_x_48693) ;  /* 0x000000001f087348 */ /* 0x00bfea0003c00000 */
[----:B0-----:R0:W2:Y:S02]  /*7840*/  SHFL.IDX P6, R31, R60, R30, R43 ;  /* 0x0000001e3c1f7389 */ /* 0x0010a400000c002b */
[----:B0123--:R-:W-:Y:S05]  /*7850*/  ENDCOLLECTIVE ;  /* 0x000000000000791b */ /* 0x00ffea0003800000 */
.L_x_48693:
[----:B------:R-:W-:Y:S05]  /*7860*/  BSYNC B0 ;  /* 0x0000000000007941 */ /* 0x000fea0003800000 */
.L_x_48692:
[----:B------:R-:W-:Y:S05]  /*7870*/  BRA `(.L_x_48694) ;  /* 0xffffffe000447947 */ /* 0x000fea000383ffff */
.L_x_48553:
[----:B------:R-:W-:Y:S01]  /*7880*/  BSSY B0, `(.L_x_48695) ;  /* 0x0000006000007945 */ /* 0x000fe20003800000 */
[----:B------:R-:W-:Y:S01]  /*7890*/  IMAD.MOV.U32 R30, RZ, RZ, R18 ;  /* 0x000000ffff1e7224 */ /* 0x000fe200078e0012 */
[----:B------:R-:W-:-:S07]  /*78a0*/  MOV R31, 0xffffffff ;  /* 0xffffffff001f7802 */ /* 0x000fce0000000f00 */
[----:B01-3--:R-:W-:Y:S05]  /*78b0*/  WARPSYNC.COLLECTIVE R31, `(.L_x_48696) ;  /* 0x000000001f087348 */ /* 0x00bfea0003c00000 */
[----:B0-----:R0:W2:Y:S02]  /*78c0*/  SHFL.IDX P6, R31, R60, R30, R43 ;  /* 0x0000001e3c1f7389 */ /* 0x0010a400000c002b */
[----:B0123--:R-:W-:Y:S05]  /*78d0*/  ENDCOLLECTIVE ;  /* 0x000000000000791b */ /* 0x00ffea0003800000 */
.L_x_48696:
[----:B------:R-:W-:Y:S05]  /*78e0*/  BSYNC B0 ;  /* 0x0000000000007941 */ /* 0x000fea0003800000 */
.L_x_48695:
[----:B------:R-:W-:Y:S05]  /*78f0*/  BRA `(.L_x_48697) ;  /* 0xffffffe0003c7947 */ /* 0x000fea000383ffff */
.L_x_48555:
[----:B------:R-:W-:Y:S01]  /*7900*/  BSSY B0, `(.L_x_48698) ;  /* 0x0000006000007945 */ /* 0x000fe20003800000 */
[----:B------:R-:W-:Y:S02]  /*7910*/  IMAD.MOV.U32 R30, RZ, RZ, R20 ;  /* 0x000000ffff1e7224 */ /* 0x000fe400078e0014 */
[----:B------:R-:W-:-:S07]  /*7920*/  IMAD.MOV.U32 R31, RZ, RZ, -0x1 ;  /* 0xffffffffff1f7424 */ /* 0x000fce00078e00ff */
[----:B01-3--:R-:W-:Y:S05]  /*7930*/  WARPSYNC.COLLECTIVE R31, `(.L_x_48699) ;  /* 0x000000001f087348 */ /* 0x00bfea0003c00000 */
[----:B0-----:R0:W2:Y:S02]  /*7940*/  SHFL.IDX P6, R31, R60, R30, R43 ;  /* 0x0000001e3c1f7389 */ /* 0x0010a400000c002b */
[----:B0123--:R-:W-:Y:S05]  /*7950*/  ENDCOLLECTIVE ;  /* 0x000000000000791b */ /* 0x00ffea0003800000 */
.L_x_48699:
[----:B------:R-:W-:Y:S05]  /*7960*/  BSYNC B0 ;  /* 0x0000000000007941 */ /* 0x000fea0003800000 */
.L_x_48698:
[----:B------:R-:W-:Y:S05]  /*7970*/  BRA `(.L_x_48700) ;  /* 0xffffffe000347947 */ /* 0x000fea000383ffff */
.L_x_48557:
[----:B------:R-:W-:Y:S01]  /*7980*/  BSSY B0, `(.L_x_48701) ;  /* 0x0000006000007945 */ /* 0x000fe20003800000 */
[----:B------:R-:W-:Y:S02]  /*7990*/  IMAD.MOV.U32 R30, RZ, RZ, R22 ;  /* 0x000000ffff1e7224 */ /* 0x000fe400078e0016 */
[----:B------:R-:W-:-:S07]  /*79a0*/  IMAD.MOV.U32 R31, RZ, RZ, -0x1 ;  /* 0xffffffffff1f7424 */ /* 0x000fce00078e00ff */
[----:B01-3--:R-:W-:Y:S05]  /*79b0*/  WARPSYNC.COLLECTIVE R31, `(.L_x_48702) ;  /* 0x000000001f087348 */ /* 0x00bfea0003c00000 */
[----:B0-----:R0:W2:Y:S02]  /*79c0*/  SHFL.IDX P6, R31, R60, R30, R43 ;  /* 0x0000001e3c1f7389 */ /* 0x0010a400000c002b */
[----:B0123--:R-:W-:Y:S05]  /*79d0*/  ENDCOLLECTIVE ;  /* 0x000000000000791b */ /* 0x00ffea0003800000 */
.L_x_48702:
[----:B------:R-:W-:Y:S05]  /*79e0*/  BSYNC B0 ;  /* 0x0000000000007941 */ /* 0x000fea0003800000 */
.L_x_48701:
[----:B------:R-:W-:Y:S05]  /*79f0*/  BRA `(.L_x_48703) ;  /* 0xffffffe0002c7947 */ /* 0x000fea000383ffff */
.L_x_48559:
[----:B------:R-:W-:Y:S01]  /*7a00*/  BSSY B0, `(.L_x_48704) ;  /* 0x0000006000007945 */ /* 0x000fe20003800000 */
[----:B------:R-:W-:Y:S02]  /*7a10*/  IMAD.MOV.U32 R30, RZ, RZ, R24 ;  /* 0x000000ffff1e7224 */ /* 0x000fe400078e0018 */
[----:B------:R-:W-:-:S07]  /*7a20*/  IMAD.MOV.U32 R31, RZ, RZ, -0x1 ;  /* 0xffffffffff1f7424 */ /* 0x000fce00078e00ff */
[----:B01-3--:R-:W-:Y:S05]  /*7a30*/  WARPSYNC.COLLECTIVE R31, `(.L_x_48705) ;  /* 0x000000001f087348 */ /* 0x00bfea0003c00000 */
[----:B0-----:R0:W2:Y:S02]  /*7a40*/  SHFL.IDX P6, R31, R60, R30, R43 ;  /* 0x0000001e3c1f7389 */ /* 0x0010a400000c002b */
[----:B0123--:R-:W-:Y:S05]  /*7a50*/  ENDCOLLECTIVE ;  /* 0x000000000000791b */ /* 0x00ffea0003800000 */
.L_x_48705:
[----:B------:R-:W-:Y:S05]  /*7a60*/  BSYNC B0 ;  /* 0x0000000000007941 */ /* 0x000fea0003800000 */
.L_x_48704:
[----:B------:R-:W-:Y:S05]  /*7a70*/  BRA `(.L_x_48706) ;  /* 0xffffffe000247947 */ /* 0x000fea000383ffff */
.L_x_48561:
[----:B------:R-:W-:Y:S01]  /*7a80*/  BSSY B0, `(.L_x_48707) ;  /* 0x0000006000007945 */ /* 0x000fe20003800000 */
[----:B------:R-:W-:Y:S01]  /*7a90*/  MOV R30, R26 ;  /* 0x0000001a001e7202 */ /* 0x000fe20000000f00 */
[----:B------:R-:W-:-:S07]  /*7aa0*/  IMAD.MOV.U32 R31, RZ, RZ, -0x1 ;  /* 0xffffffffff1f7424 */ /* 0x000fce00078e00ff */
[----:B01-3--:R-:W-:Y:S05]  /*7ab0*/  WARPSYNC.COLLECTIVE R31, `(.L_x_48708) ;  /* 0x000000001f087348 */ /* 0x00bfea0003c00000 */
[----:B0-----:R0:W2:Y:S02]  /*7ac0*/  SHFL.IDX P6, R31, R60, R30, R43 ;  /* 0x0000001e3c1f7389 */ /* 0x0010a400000c002b */
[----:B0123--:R-:W-:Y:S05]  /*7ad0*/  ENDCOLLECTIVE ;  /* 0x000000000000791b */ /* 0x00ffea0003800000 */
.L_x_48708:
[----:B------:R-:W-:Y:S05]  /*7ae0*/  BSYNC B0 ;  /* 0x0000000000007941 */ /* 0x000fea0003800000 */
.L_x_48707:
[----:B------:R-:W-:Y:S05]  /*7af0*/  BRA `(.L_x_48709) ;  /* 0xffffffe0001c7947 */ /* 0x000fea000383ffff */
.L_x_48563:
[----:B------:R-:W-:Y:S01]  /*7b00*/  BSSY B0, `(.L_x_48710) ;  /* 0x0000006000007945 */ /* 0x000fe20003800000 */
[----:B------:R-:W-:Y:S02]  /*7b10*/  IMAD.MOV.U32 R30, RZ, RZ, R28 ;  /* 0x000000ffff1e7224 */ /* 0x000fe400078e001c */
[----:B------:R-:W-:-:S07]  /*7b20*/  IMAD.MOV.U32 R31, RZ, RZ, -0x1 ;  /* 0xffffffffff1f7424 */ /* 0x000fce00078e00ff */
[----:B01-3--:R-:W-:Y:S05]  /*7b30*/  WARPSYNC.COLLECTIVE R31, `(.L_x_48711) ;  /* 0x000000001f087348 */ /* 0x00bfea0003c00000 */
[----:B0-----:R0:W2:Y:S02]  /*7b40*/  SHFL.IDX P6, R31, R60, R30, R43 ;  /* 0x0000001e3c1f7389 */ /* 0x0010a400000c002b */
[----:B0123--:R-:W-:Y:S05]  /*7b50*/  ENDCOLLECTIVE ;  /* 0x000000000000791b */ /* 0x00ffea0003800000 */
.L_x_48711:
[----:B------:R-:W-:Y:S05]  /*7b60*/  BSYNC B0 ;  /* 0x0000000000007941 */ /* 0x000fea0003800000 */
.L_x_48710:
[----:B------:R-:W-:Y:S05]  /*7b70*/  BRA `(.L_x_48712) ;  /* 0xffffffe000147947 */ /* 0x000fea000383ffff */
.L_x_48565:
[----:B------:R-:W-:Y:S01]  /*7b80*/  BSSY B0, `(.L_x_48713) ;  /* 0x0000006000007945 */ /* 0x000fe20003800000 */
[----:B------:R-:W-:Y:S02]  /*7b90*/  IMAD.MOV.U32 R30, RZ, RZ, R32 ;  /* 0x000000ffff1e7224 */ /* 0x000fe400078e0020 */
[----:B------:R-:W-:-:S07]  /*7ba0*/  IMAD.MOV.U32 R31, RZ, RZ, -0x1 ;  /* 0xffffffffff1f7424 */ /* 0x000fce00078e00ff */
[----:B01-3--:R-:W-:Y:S05]  /*7bb0*/  WARPSYNC.COLLECTIVE R31, `(.L_x_48714) ;  /* 0x000000001f087348 */ /* 0x00bfea0003c00000 */
[----:B0-----:R0:W2:Y:S02]  /*7bc0*/  SHFL.IDX P6, R31, R60, R30, R43 ;  /* 0x0000001e3c1f7389 */ /* 0x0010a400000c002b */
[----:B0123--:R-:W-:Y:S05]  /*7bd0*/  ENDCOLLECTIVE ;  /* 0x000000000000791b */ /* 0x00ffea0003800000 */
.L_x_48714:
[----:B------:R-:W-:Y:S05]  /*7be0*/  BSYNC B0 ;  /* 0x0000000000007941 */ /* 0x000fea0003800000 */
.L_x_48713:
[----:B------:R-:W-:Y:S05]  /*7bf0*/  BRA `(.L_x_48715) ;  /* 0xffffffe0000c7947 */ /* 0x000fea000383ffff */
.L_x_48716:
        /* <DEDUP_REMOVED lines=16> */
.L_x_58698:


//--------------------- .text._Z9cuda_gemmIiLi256ELi1ELi1ELi128ELi16ELi16ELi32ELi0ELi1EEviiiPT_S1_S1_ii --------------------------
	.section	.text._Z9cuda_gemmIiLi256ELi1ELi1ELi128ELi16ELi16ELi32ELi0ELi1EEviiiPT_S1_S1_ii,"ax",@progbits
	.align	128
        .global         _Z9cuda_gemmIiLi256ELi1ELi1ELi128ELi16ELi16ELi32ELi0ELi1EEviiiPT_S1_S1_ii
        .type           _Z9cuda_gemmIiLi256ELi1ELi1ELi128ELi16ELi16ELi32ELi0ELi1EEviiiPT_S1_S1_ii,@function
        .size           _Z9cuda_gemmIiLi256ELi1ELi1ELi128ELi16ELi16ELi32ELi0ELi1EEviiiPT_S1_S1_ii,(.L_x_58699 - _Z9cuda_gemmIiLi256ELi1ELi1ELi128ELi16ELi16ELi32ELi0ELi1EEviiiPT_S1_S1_ii)
        .other          _Z9cuda_gemmIiLi256ELi1ELi1ELi128ELi16ELi16ELi32ELi0ELi1EEviiiPT_S1_S1_ii,@"STO_CUDA_ENTRY STV_DEFAULT"
_Z9cuda_gemmIiLi256ELi1ELi1ELi128ELi16ELi16ELi32ELi0ELi1EEviiiPT_S1_S1_ii:
.text._Z9cuda_gemmIiLi256ELi1ELi1ELi128ELi16ELi16ELi32ELi0ELi1EEviiiPT_S1_S1_ii:
[----:B------:R-:W-:Y:S08]  /*0000*/  LDC R1, c[0x0][0x37c] ;  /* 0x0000df00ff017b82 */ /* 0x000ff00000000800 */
[----:B------:R-:W0:Y:S01]  /*0010*/  LDC R38, c[0x0][0x360] ;  /* 0x0000d800ff267b82 */ /* 0x000e220000000800 */
[----:B------:R-:W1:Y:S01]  /*0020*/  S2R R3, SR_TID.X ;  /* 0x0000000000037919 */ /* 0x000e620000002100 */
[----:B------:R-:W2:Y:S01]  /*0030*/  LDCU.64 UR8, c[0x0][0x358] ;  /* 0x00006b00ff0877ac */ /* 0x000ea20008000a00 */
[----:B------:R-:W-:Y:S05]  /*0040*/  BSSY.RECONVERGENT B0, `(.L_x_48717) ;  /* 0x0000037000007945 */ /* 0x000fea0003800200 */
[----:B------:R-:W3:Y:S01]  /*0050*/  S2UR UR6, SR_CTAID.Y ;  /* 0x00000000000679c3 */ /* 0x000ee20000002600 */
        /* <DEDUP_REMOVED lines=22> */
[----:B------:R-:W-:Y:S02]  /*01c0*/  ISETP.GE.U32.AND P1, PT, R7, R38, PT ;  /* 0x000000260700720c */ /* 0x000fe40003f26070 */
[----:B------:R-:W3:Y:S11]  /*01d0*/  LDC R7, c[0x0][0x374] ;  /* 0x0000dd00ff077b82 */ /* 0x000ef60000000800 */
[----:B------:R-:W-:-:S05]  /*01e0*/  @P1 VIADD R5, R5, 0x1 ;  /* 0x0000000105051836 */ /* 0x000fca0000000000 */
[----:B------:R-:W-:-:S04]  /*01f0*/  SEL R5, R4, R5, !P0 ;  /* 0x0000000504057207 */ /* 0x000fc80004000000 */
[----:B------:R-:W-:-:S04]  /*0200*/  IADD3 R5, PT, PT, R6, R5, RZ ;  /* 0x0000000506057210 */ /* 0x000fc80007ffe0ff */
        /* <DEDUP_REMOVED lines=14> */
.L_x_48719:
        /* <DEDUP_REMOVED lines=12> */
.L_x_48718:
[----:B------:R-:W-:Y:S05]  /*03b0*/  BSYNC.RECONVERGENT B0 ;  /* 0x0000000000007941 */ /* 0x000fea0003800200 */
.L_x_48717:
        /* <DEDUP_REMOVED lines=9> */
.L_x_48722:
[----:B-12---:R-:W-:-:S04]  /*0450*/  IMAD.WIDE.U32 R8, R3, 0x4, R6 ;  /* 0x0000000403087825 */ /* 0x006fc800078e0006 */
[--C-:B------:R-:W-:Y:S02]  /*0460*/  IMAD.WIDE.U32 R10, R19, 0x4, R6.reuse ;  /* 0x00000004130a7825 */ /* 0x100fe400078e0006 */
[----:B------:R-:W2:Y:S02]  /*0470*/  LDG.E R8, desc[UR8][R8.64] ;  /* 0x0000000808087981 */ /* 0x000ea4000c1e1900 */
[--C-:B------:R-:W-:Y:S02]  /*0480*/  IMAD.WIDE.U32 R12, R5, 0x4, R6.reuse ;  /* 0x00000004050c7825 */ /* 0x100fe400078e0006 */
[----:B------:R0:W3:Y:S02]  /*0490*/  LDG.E R10, desc[UR8][R10.64] ;  /* 0x000000080a0a7981 */ /* 0x0000e4000c1e1900 */
        /* <DEDUP_REMOVED lines=12> */
[----:B0-----:R-:W-:Y:S01]  /*0560*/  LOP3.LUT R11, R26, 0x3ffffffc, RZ, 0xc0, !PT ;  /* 0x3ffffffc1a0b7812 */ /* 0x001fe200078ec0ff */
        /* <DEDUP_REMOVED lines=21> */
.L_x_48721:
[----:B------:R-:W-:Y:S05]  /*06c0*/  BSYNC.RECONVERGENT B0 ;  /* 0x0000000000007941 */ /* 0x000fea0003800200 */
.L_x_48720:
[----:B------:R-:W-:Y:S05]  /*06d0*/  @P1 EXIT ;  /* 0x000000000000194d */ /* 0x000fea0003800000 */
[----:B------:R-:W1:Y:S01]  /*06e0*/  S2R R35, SR_CTAID.X ;  /* 0x0000000000237919 */ /* 0x000e620000002500 */
        /* <DEDUP_REMOVED lines=37> */
[----:B01----:R-:W-:-:S07]  /*0940*/  IMAD R9, R35, 0x80, R2 ;  /* 0x0000008023097824 */ /* 0x003fce00078e0202 */
.L_x_48727:
[----:B----4-:R-:W-:-:S06]  /*0950*/  IMAD.WIDE R2, R9, 0x4, R4 ;  /* 0x0000000409027825 */ /* 0x010fcc00078e0204 */
[----:B------:R-:W2:Y:S01]  /*0960*/  LDG.E R2, desc[UR8][R2.64] ;  /* 0x0000000802027981 */ /* 0x000ea2000c1e1900 */
[----:B------:R-:W-:Y:S01]  /*0970*/  IADD3 R6, PT, PT, R6, 0x1, RZ ;  /* 0x0000000106067810 */ /* 0x000fe20007ffe0ff */
[----:B------:R-:W-:-:S03]  /*0980*/  IMAD.IADD R9, R38, 0x1, R9 ;  /* 0x0000000126097824 */ /* 0x000fc600078e0209 */
[----:B------:R-:W-:Y:S01]  /*0990*/  ISETP.NE.AND P3, PT, R6, RZ, PT ;  /* 0x000000ff0600720c */ /* 0x000fe20003f65270 */
[----:B--2---:R0:W-:Y:S02]  /*09a0*/  STS [R7], R2 ;  /* 0x0000000207007388 */ /* 0x0041e40000000800 */
[----:B0-----:R-:W-:-:S10]  /*09b0*/  IMAD R7, R38, 0x4, R7 ;  /* 0x0000000426077824 */ /* 0x001fd400078e0207 */
[----:B------:R-:W-:Y:S05]  /*09c0*/  @P3 BRA `(.L_x_48727) ;  /* 0xfffffffc00e03947 */ /* 0x000fea000383ffff */
.L_x_48726:
[----:B------:R-:W-:Y:S05]  /*09d0*/  BSYNC.RECONVERGENT B1 ;  /* 0x0000000000017941 */ /* 0x000fea0003800200 */
.L_x_48725:
[----:B------:R-:W-:Y:S04]  /*09e0*/  BSSY.RECONVERGENT B1, `(.L_x_48728) ;  /* 0x0000022000017945 */ /* 0x000fe80003800200 */
[----:B------:R-:W-:Y:S05]  /*09f0*/  @!P2 BRA `(.L_x_48729) ;  /* 0x000000000080a947 */ /* 0x000fea0003800000 */
[----:B------:R-:W2:Y:S01]  /*0a00*/  S2UR UR5, SR_CgaCtaId ;  /* 0x00000000000579c3 */ /* 0x000ea20000008800 */
[----:B------:R-:W-:Y:S02]  /*0a10*/  UMOV UR4, 0x400 ;  /* 0x0000040000047882 */ /* 0x000fe40000000000 */
[----:B------:R-:W-:-:S05]  /*0a20*/  UIADD3 UR4, UPT, UPT, UR4, 0x480, URZ ;  /* 0x0000048004047890 */ /* 0x000fca000fffe0ff */
[----:B------:R-:W3:Y:S08]  /*0a30*/  LDC R10, c[0x0][0x388] ;  /* 0x0000e200ff0a7b82 */ /* 0x000ef00000000800 */
[----:B------:R-:W4:Y:S01]  /*0a40*/  LDC.64 R2, c[0x0][0x390] ;  /* 0x0000e400ff027b82 */ /* 0x000f220000000a00 */
[----:B--2---:R-:W-:-:S06]  /*0a50*/  ULEA UR4, UR5, UR4, 0x18 ;  /* 0x0000000405047291 */ /* 0x004fcc000f8ec0ff */
[----:B------:R-:W-:Y:S01]  /*0a60*/  LEA R23, R21, UR4, 0x2 ;  /* 0x0000000415177c11 */ /* 0x000fe2000f8e10ff */
[----:B---3--:R-:W-:-:S05]  /*0a70*/  IMAD R10, R10, UR6, R21 ;  /* 0x000000060a0a7c24 */ /* 0x008fca000f8e0215 */
[----:B-1----:R-:W-:Y:S01]  /*0a80*/  LEA R25, R35, R10, 0x7 ;  /* 0x0000000a23197211 */ /* 0x002fe200078e38ff */
[----:B----4-:R-:W-:-:S04]  /*0a90*/  IMAD.WIDE.U32 R4, R38, 0x4, R2 ;  /* 0x0000000426047825 */ /* 0x010fc800078e0002 */
[----:B------:R-:W-:-:S04]  /*0aa0*/  IMAD.WIDE.U32 R6, R38, 0x8, R2 ;  /* 0x0000000826067825 */ /* 0x000fc800078e0002 */
[----:B0-----:R-:W-:-:S07]  /*0ab0*/  IMAD.WIDE.U32 R8, R38, 0xc, R2 ;  /* 0x0000000c26087825 */ /* 0x001fce00078e0002 */
.L_x_48730:
        /* <DEDUP_REMOVED lines=20> */
.L_x_48729:
[----:B------:R-:W-:Y:S05]  /*0c00*/  BSYNC.RECONVERGENT B1 ;  /* 0x0000000000017941 */ /* 0x000fea0003800200 */
.L_x_48728:
[----:B------:R-:W-:Y:S04]  /*0c10*/  BSSY.RECONVERGENT B1, `(.L_x_48731) ;  /* 0x000000e000017945 */ /* 0x000fe80003800200 */
[----:B------:R-:W-:Y:S05]  /*0c20*/  @!P1 BRA `(.L_x_48732) ;  /* 0x0000000000309947 */ /* 0x000fea0003800000 */
[----:B------:R-:W3:Y:S01]  /*0c30*/  S2UR UR5, SR_CgaCtaId ;  /* 0x00000000000579c3 */ /* 0x000ee20000008800 */
[----:B------:R-:W-:Y:S01]  /*0c40*/  UMOV UR4, 0x400 ;  /* 0x0000040000047882 */ /* 0x000fe20000000000 */
[C---:B------:R-:W-:Y:S01]  /*0c50*/  IMAD R11, R0.reuse, R38, R37 ;  /* 0x00000026000b7224 */ /* 0x040fe200078e0225 */
[----:B------:R-:W-:Y:S01]  /*0c60*/  UIADD3 UR4, UPT, UPT, UR4, 0x680, URZ ;  /* 0x0000068004047890 */ /* 0x000fe2000fffe0ff */
[----:B------:R-:W-:-:S03]  /*0c70*/  IADD3 R0, PT, PT, -R0, RZ, RZ ;  /* 0x000000ff00007210 */ /* 0x000fc60007ffe1ff */
[----:B---3--:R-:W-:-:S06]  /*0c80*/  ULEA UR4, UR5, UR4, 0x18 ;  /* 0x0000000405047291 */ /* 0x008fcc000f8ec0ff */
[----:B------:R-:W-:-:S07]  /*0c90*/  LEA R3, R37, UR4, 0x2 ;  /* 0x0000000425037c11 */ /* 0x000fce000f8e10ff */
.L_x_48733:
[----:B------:R-:W-:Y:S01]  /*0ca0*/  VIADD R0, R0, 0x1 ;  /* 0x0000000100007836 */ /* 0x000fe20000000000 */
[----:B------:R3:W-:Y:S04]  /*0cb0*/  STS [R3], RZ ;  /* 0x000000ff03007388 */ /* 0x0007e80000000800 */
[----:B------:R-:W-:Y:S01]  /*0cc0*/  ISETP.NE.AND P1, PT, R0, RZ, PT ;  /* 0x000000ff0000720c */ /* 0x000fe20003f25270 */
[----:B---3--:R-:W-:-:S12]  /*0cd0*/  IMAD R3, R38, 0x4, R3 ;  /* 0x0000000426037824 */ /* 0x008fd800078e0203 */
[----:B------:R-:W-:Y:S05]  /*0ce0*/  @P1 BRA `(.L_x_48733) ;  /* 0xfffffffc00ec1947 */ /* 0x000fea000383ffff */
.L_x_48732:
[----:B------:R-:W-:Y:S05]  /*0cf0*/  BSYNC.RECONVERGENT B1 ;  /* 0x0000000000017941 */ /* 0x000fea0003800200 */
.L_x_48731:
[----:B------:R-:W-:Y:S05]  /*0d00*/  @!P2 BRA `(.L_x_48724) ;  /* 0x000000000040a947 */ /* 0x000fea0003800000 */
[----:B------:R-:W3:Y:S01]  /*0d10*/  S2UR UR5, SR_CgaCtaId ;  /* 0x00000000000579c3 */ /* 0x000ee20000008800 */
[----:B------:R-:W-:Y:S02]  /*0d20*/  UMOV UR4, 0x400 ;  /* 0x0000040000047882 */ /* 0x000fe40000000000 */
[----:B------:R-:W-:-:S04]  /*0d30*/  UIADD3 UR4, UPT, UPT, UR4, 0x680, URZ ;  /* 0x0000068004047890 */ /* 0x000fc8000fffe0ff */
[----:B---3--:R-:W-:-:S06]  /*0d40*/  ULEA UR4, UR5, UR4, 0x18 ;  /* 0x0000000405047291 */ /* 0x008fcc000f8ec0ff */
[----:B------:R-:W-:-:S07]  /*0d50*/  LEA R3, R11, UR4, 0x2 ;  /* 0x000000040b037c11 */ /* 0x000fce000f8e10ff */
.L_x_48734:
        /* <DEDUP_REMOVED lines=8> */
[----:B---3--:R-:W-:Y:S01]  /*0de0*/  LEA R3, R38, R3, 0x4 ;  /* 0x0000000326037211 */ /* 0x008fe200078e20ff */
[----:B------:R4:W-:Y:S10]  /*0df0*/  STS [R4], RZ ;  /* 0x000000ff04007388 */ /* 0x0009f40000000800 */
[----:B----4-:R-:W-:Y:S05]  /*0e00*/  @!P1 BRA `(.L_x_48734) ;  /* 0xfffffffc00d49947 */ /* 0x010fea000383ffff */
.L_x_48724:
[----:B------:R-:W-:Y:S05]  /*0e10*/  BSYNC.RECONVERGENT B0 ;  /* 0x0000000000007941 */ /* 0x000fea0003800200 */
.L_x_48723:
[----:B------:R-:W-:Y:S01]  /*0e20*/  BAR.SYNC.DEFER_BLOCKING 0x0 ;  /* 0x0000000000007b1d */ /* 0x000fe20000010000 */
[----:B------:R-:W-:-:S13]  /*0e30*/  ISETP.GT.U32.AND P1, PT, R37, 0x7f, PT ;  /* 0x0000007f2500780c */ /* 0x000fda0003f24070 */
[----:B------:R-:W-:Y:S05]  /*0e40*/  @P1 BRA `(.L_x_48735) ;  /* 0x0000000400bc1947 */ /* 0x000fea0003800000 */
[----:B--2---:R-:W2:Y:S01]  /*0e50*/  S2R R10, SR_CgaCtaId ;  /* 0x00000000000a7919 */ /* 0x004ea20000008800 */
[----:B------:R-:W-:Y:S01]  /*0e60*/  MOV R3, 0x400 ;  /* 0x0000040000037802 */ /* 0x000fe20000000f00 */
[C---:B------:R-:W-:Y:S01]  /*0e70*/  IMAD.SHL.U32 R5, R36.reuse, 0x10, RZ ;  /* 0x0000001024057824 */ /* 0x040fe200078e00ff */
[C---:B------:R-:W-:Y:S01]  /*0e80*/  IADD3 R33, PT, PT, R36.reuse, 0xa, RZ ;  /* 0x0000000a24217810 */ /* 0x040fe20007ffe0ff */
[C---:B------:R-:W-:Y:S01]  /*0e90*/  VIADD R34, R36.reuse, 0x9 ;  /* 0x0000000924227836 */ /* 0x040fe20000000000 */
[----:B------:R-:W-:Y:S01]  /*0ea0*/  IADD3 R7, PT, PT, R3, 0x480, RZ ;  /* 0x0000048003077810 */ /* 0x000fe20007ffe0ff */
[C---:B------:R-:W-:Y:S01]  /*0eb0*/  VIADD R32, R36.reuse, 0xb ;  /* 0x0000000b24207836 */ /* 0x040fe20000000000 */
[----:B------:R-:W-:Y:S01]  /*0ec0*/  LOP3.LUT R0, R5, R36, RZ, 0xfc, !PT ;  /* 0x0000002405007212 */ /* 0x000fe200078efcff */
[C---:B------:R-:W-:Y:S01]  /*0ed0*/  VIADD R31, R36.reuse, 0xc ;  /* 0x0000000c241f7836 */ /* 0x040fe20000000000 */
[C---:B------:R-:W-:Y:S01]  /*0ee0*/  IADD3 R30, PT, PT, R36.reuse, 0xd, RZ ;  /* 0x0000000d241e7810 */ /* 0x040fe20007ffe0ff */
        /* <DEDUP_REMOVED lines=8> */
[----:B------:R-:W-:Y:S02]  /*0f70*/  LOP3.LUT R28, R28, 0xf, RZ, 0xc0, !PT ;  /* 0x0000000f1c1c7812 */ /* 0x000fe400078ec0ff */
[----:B------:R-:W-:-:S02]  /*0f80*/  LOP3.LUT R2, R5, R34, RZ, 0xfc, !PT ;  /* 0x0000002205027212 */ /* 0x000fc400078efcff */
[C---:B------:R-:W-:Y:S02]  /*0f90*/  LOP3.LUT R4, R5.reuse, R33, RZ, 0xfc, !PT ;  /* 0x0000002105047212 */ /* 0x040fe400078efcff */
[C---:B------:R-:W-:Y:S02]  /*0fa0*/  LOP3.LUT R6, R5.reuse, R32, RZ, 0xfc, !PT ;  /* 0x0000002005067212 */ /* 0x040fe400078efcff */
[C---:B0-----:R-:W-:Y:S02]  /*0fb0*/  LOP3.LUT R8, R5.reuse, R30, RZ, 0xfc, !PT ;  /* 0x0000001e05087212 */ /* 0x041fe400078efcff */
[----:B--2---:R-:W-:Y:S02]  /*0fc0*/  LEA R11, R10, R7, 0x18 ;  /* 0x000000070a0b7211 */ /* 0x004fe400078ec0ff */
[C---:B------:R-:W-:Y:S02]  /*0fd0*/  LOP3.LUT R7, R5.reuse, R31, RZ, 0xfc, !PT ;  /* 0x0000001f05077212 */ /* 0x040fe400078efcff */
[C---:B------:R-:W-:Y:S01]  /*0fe0*/  LOP3.LUT R9, R5.reuse, R29, RZ, 0xfc, !PT ;  /* 0x0000001d05097212 */ /* 0x040fe200078efcff */
[--C-:B------:R-:W-:Y:S01]  /*0ff0*/  IMAD R27, R0, 0x4, R11.reuse ;  /* 0x00000004001b7824 */ /* 0x100fe200078e020b */
[----:B------:R-:W-:Y:S01]  /*1000*/  LOP3.LUT R5, R5, R28, RZ, 0xfc, !PT ;  /* 0x0000001c05057212 */ /* 0x000fe200078efcff */
[--C-:B------:R-:W-:Y:S01]  /*1010*/  IMAD R2, R2, 0x4, R11.reuse ;  /* 0x0000000402027824 */ /* 0x100fe200078e020b */
[-C--:B------:R-:W-:Y:S01]  /*1020*/  LEA R4, R4, R11.reuse, 0x2 ;  /* 0x0000000b04047211 */ /* 0x080fe200078e10ff */
[--C-:B------:R-:W-:Y:S01]  /*1030*/  IMAD R6, R6, 0x4, R11.reuse ;  /* 0x0000000406067824 */ /* 0x100fe200078e020b */
[----:B------:R-:W-:Y:S01]  /*1040*/  LEA R8, R8, R11, 0x2 ;  /* 0x0000000b08087211 */ /* 0x000fe200078e10ff */
[----:B------:R-:W0:Y:S01]  /*1050*/  LDS R27, [R27+0x20] ;  /* 0x000020001b1b7984 */ /* 0x000e220000000800 */
[----:B------:R-:W-:-:S02]  /*1060*/  IMAD R5, R5, 0x4, R11 ;  /* 0x0000000405057824 */ /* 0x000fc400078e020b */
[--C-:B------:R-:W-:Y:S01]  /*1070*/  IMAD R7, R7, 0x4, R11.reuse ;  /* 0x0000000407077824 */ /* 0x100fe200078e020b */
[----:B------:R2:W3:Y:S01]  /*1080*/  LDS R26, [R2] ;  /* 0x00000000021a7984 */ /* 0x0004e20000000800 */
[--C-:B------:R-:W-:Y:S02]  /*1090*/  IMAD R9, R9, 0x4, R11.reuse ;  /* 0x0000000409097824 */ /* 0x100fe400078e020b */
[----:B------:R-:W-:Y:S01]  /*10a0*/  IMAD R0, R36, 0x44, R11 ;  /* 0x0000004424007824 */ /* 0x000fe200078e020b */
[----:B------:R4:W0:Y:S01]  /*10b0*/  LDS R20, [R5] ;  /* 0x0000000005147984 */ /* 0x0008220000000800 */
[----:B--2---:R-:W-:-:S03]  /*10c0*/  SHF.L.U32 R2, R37, 0x2, RZ ;  /* 0x0000000225027819 */ /* 0x004fc600000006ff */
[----:B------:R2:W0:Y:S01]  /*10d0*/  LDS R25, [R4] ;  /* 0x0000000004197984 */ /* 0x0004220000000800 */
[----:B----4-:R-:W-:Y:S01]  /*10e0*/  LEA R5, R10, R3, 0x18 ;  /* 0x000000030a057211 */ /* 0x010fe200078ec0ff */
[----:B------:R-:W-:Y:S01]  /*10f0*/  VIADD R3, R3, 0x680 ;  /* 0x0000068003037836 */ /* 0x000fe20000000000 */
[----:B------:R-:W-:Y:S01]  /*1100*/  LOP3.LUT R2, R2, 0x3c, RZ, 0xc0, !PT ;  /* 0x0000003c02027812 */ /* 0x000fe200078ec0ff */
[----:B------:R4:W0:Y:S01]  /*1110*/  LDS R24, [R6] ;  /* 0x0000000006187984 */ /* 0x0008220000000800 */
[----:B--2---:R-:W-:Y:S02]  /*1120*/  VIADD R4, R36, 0x5 ;  /* 0x0000000524047836 */ /* 0x004fe40000000000 */
[----:B------:R-:W-:Y:S01]  /*1130*/  LEA R10, R10, R3, 0x18 ;  /* 0x000000030a0a7211 */ /* 0x000fe200078ec0ff */
[----:B------:R2:W0:Y:S01]  /*1140*/  LDS R23, [R7] ;  /* 0x0000000007177984 */ /* 0x0004220000000800 */
[----:B------:R-:W-:Y:S01]  /*1150*/  IMAD.IADD R12, R5, 0x1, R2 ;  /* 0x00000001050c7824 */ /* 0x000fe200078e0202 */
[C---:B------:R-:W-:Y:S01]  /*1160*/  IADD3 R5, PT, PT, R36.reuse, 0x4, RZ ;  /* 0x0000000424057810 */ /* 0x040fe20007ffe0ff */
[C---:B------:R-:W-:Y:S01]  /*1170*/  VIADD R3, R36.reuse, 0x6 ;  /* 0x0000000624037836 */ /* 0x040fe20000000000 */
[----:B------:R5:W0:Y:S01]  /*1180*/  LDS R22, [R8] ;  /* 0x0000000008167984 */ /* 0x000a220000000800 */
[C---:B----4-:R-:W-:Y:S01]  /*1190*/  VIADD R6, R36.reuse, 0x3 ;  /* 0x0000000324067836 */ /* 0x050fe20000000000 */
[----:B------:R-:W-:-:S02]  /*11a0*/  IADD3 R2, PT, PT, R36, 0x7, RZ ;  /* 0x0000000724027810 */ /* 0x000fc40007ffe0ff */
[----:B------:R4:W0:Y:S01]  /*11b0*/  LDS R21, [R9] ;  /* 0x0000000009157984 */ /* 0x0008220000000800 */
[----:B--2---:R-:W-:-:S03]  /*11c0*/  VIADD R7, R36, 0x2 ;  /* 0x0000000224077836 */ /* 0x004fc60000000000 */
[----:B------:R-:W2:Y:S01]  /*11d0*/  LDS R19, [R0] ;  /* 0x0000000000137984 */ /* 0x000ea20000000800 */
[----:B-----5:R-:W-:-:S03]  /*11e0*/  IADD3 R8, PT, PT, R36, 0x1, RZ ;  /* 0x0000000124087810 */ /* 0x020fc60007ffe0ff */
[----:B------:R-:W0:Y:S01]  /*11f0*/  LDS R18, [R0+0x4] ;  /* 0x0000040000127984 */ /* 0x000e220000000800 */
[----:B----4-:R-:W-:-:S03]  /*1200*/  SHF.R.U32.HI R9, RZ, 0x3, R37 ;  /* 0x00000003ff097819 */ /* 0x010fc60000011625 */
[----:B------:R-:W4:Y:S04]  /*1210*/  LDS R17, [R0+0x8] ;  /* 0x0000080000117984 */ /* 0x000f280000000800 */
[----:B------:R-:W0:Y:S04]  /*1220*/  LDS R16, [R0+0xc] ;  /* 0x00000c0000107984 */ /* 0x000e280000000800 */
[----:B------:R-:W0:Y:S04]  /*1230*/  LDS R15, [R0+0x10] ;  /* 0x00001000000f7984 */ /* 0x000e280000000800 */
[----:B------:R-:W0:Y:S04]  /*1240*/  LDS R14, [R0+0x14] ;  /* 0x00001400000e7984 */ /* 0x000e280000000800 */
[----:B------:R-:W0:Y:S04]  /*1250*/  LDS R13, [R0+0x18] ;  /* 0x00001800000d7984 */ /* 0x000e280000000800 */
[----:B------:R5:W0:Y:S02]  /*1260*/  LDS R11, [R0+0x1c] ;  /* 0x00001c00000b7984 */ /* 0x000a240000000800 */
[----:B---3-5:R-:W-:-:S07]  /*1270*/  LOP3.LUT R0, R36, 0x8, RZ, 0xfc, !PT ;  /* 0x0000000824007812 */ /* 0x028fce00078efcff */
.L_x_48737:
[----:B------:R-:W-:Y:S01]  /*1280*/  IMAD R43, R9, 0x44, R12 ;  /* 0x00000044092b7824 */ /* 0x000fe200078e020c */
[----:B------:R-:W-:-:S05]  /*1290*/  UMOV UR4, 0xffffffff ;  /* 0xffffffff00047882 */ /* 0x000fca0000000000 */
[----:B---3--:R-:W3:Y:S01]  /*12a0*/  LDS R43, [R43] ;  /* 0x000000002b2b7984 */ /* 0x008ee20000000800 */
[----:B------:R-:W-:Y:S05]  /*12b0*/  BRA.DIV UR4, `(.L_x_48736) ;  /* 0x0000000a04647947 */ /* 0x000fea000b800000 */
[----:B---3--:R-:W2:Y:S04]  /*12c0*/  SHFL.IDX PT, R44, R43, R36, 0x101f ;  /* 0x00101f242b2c7589 */ /* 0x008ea800000e0000 */
[----:B------:R-:W0:Y:S04]  /*12d0*/  SHFL.IDX PT, R42, R43, R8, 0x101f ;  /* 0x00101f082b2a7589 */ /* 0x000e2800000e0000 */
[----:B------:R-:W4:Y:S01]  /*12e0*/  SHFL.IDX PT, R39, R43, R7, 0x101f ;  /* 0x00101f072b277589 */ /* 0x000f2200000e0000 */
[----:B--2---:R-:W-:-:S04]  /*12f0*/  IMAD R45, R19, R44, RZ ;  /* 0x0000002c132d7224 */ /* 0x004fc800078e02ff */
[----:B0-----:R-:W-:Y:S02]  /*1300*/  IMAD R44, R18, R42, R45 ;  /* 0x0000002a122c7224 */ /* 0x001fe400078e022d */
[----:B------:R-:W0:Y:S02]  /*1310*/  SHFL.IDX PT, R42, R43, R6, 0x101f ;  /* 0x00101f062b2a7589 */ /* 0x000e2400000e0000 */
[----:B----4-:R-:W-:Y:S02]  /*1320*/  IMAD R45, R17, R39, R44 ;  /* 0x00000027112d7224 */ /* 0x010fe400078e022c */
[----:B------:R-:W2:Y:S02]  /*1330*/  SHFL.IDX PT, R39, R43, R5, 0x101f ;  /* 0x00101f052b277589 */ /* 0x000ea400000e0000 */
[----:B0-----:R-:W-:Y:S02]  /*1340*/  IMAD R44, R16, R42, R45 ;  /* 0x0000002a102c7224 */ /* 0x001fe400078e022d */
[----:B------:R-:W0:Y:S02]  /*1350*/  SHFL.IDX PT, R42, R43, R4, 0x101f ;  /* 0x00101f042b2a7589 */ /* 0x000e2400000e0000 */
[----:B--2---:R-:W-:-:S02]  /*1360*/  IMAD R45, R15, R39, R44 ;  /* 0x000000270f2d7224 */ /* 0x004fc400078e022c */
[----:B------:R-:W2:Y:S02]  /*1370*/  SHFL.IDX PT, R39, R43, R3, 0x101f ;  /* 0x00101f032b277589 */ /* 0x000ea400000e0000 */
[----:B0-----:R-:W-:Y:S02]  /*1380*/  IMAD R44, R14, R42, R45 ;  /* 0x0000002a0e2c7224 */ /* 0x001fe400078e022d */
[----:B------:R-:W0:Y:S02]  /*1390*/  SHFL.IDX PT, R42, R43, R2, 0x101f ;  /* 0x00101f022b2a7589 */ /* 0x000e2400000e0000 */
[----:B--2---:R-:W-:Y:S02]  /*13a0*/  IMAD R44, R13, R39, R44 ;  /* 0x000000270d2c7224 */ /* 0x004fe400078e022c */
[----:B------:R-:W2:Y:S04]  /*13b0*/  SHFL.IDX PT, R45, R43, R0, 0x101f ;  /* 0x00101f002b2d7589 */ /* 0x000ea800000e0000 */
[----:B------:R-:W-:Y:S01]  /*13c0*/  SHFL.IDX PT, R39, R43, R33, 0x101f ;  /* 0x00101f212b277589 */ /* 0x000fe200000e0000 */
[----:B0-----:R-:W-:-:S03]  /*13d0*/  IMAD R44, R11, R42, R44 ;  /* 0x0000002a0b2c7224 */ /* 0x001fc600078e022c */
[----:B------:R-:W0:Y:S01]  /*13e0*/  SHFL.IDX PT, R42, R43, R34, 0x101f ;  /* 0x00101f222b2a7589 */ /* 0x000e2200000e0000 */
[----:B--2---:R-:W-:-:S04]  /*13f0*/  IMAD R45, R27, R45, R44 ;  /* 0x0000002d1b2d7224 */ /* 0x004fc800078e022c */
[----:B0-----:R-:W-:Y:S02]  /*1400*/  IMAD R44, R26, R42, R45 ;  /* 0x0000002a1a2c7224 */ /* 0x001fe400078e022d */
[----:B------:R-:W0:Y:S02]  /*1410*/  SHFL.IDX PT, R42, R43, R32, 0x101f ;  /* 0x00101f202b2a7589 */ /* 0x000e2400000e0000 */
[----:B------:R-:W-:Y:S02]  /*1420*/  IMAD R45, R25, R39, R44 ;  /* 0x00000027192d7224 */ /* 0x000fe400078e022c */
[----:B------:R-:W2:Y:S02]  /*1430*/  SHFL.IDX PT, R39, R43, R31, 0x101f ;  /* 0x00101f1f2b277589 */ /* 0x000ea400000e0000 */
[----:B0-----:R-:W-:Y:S02]  /*1440*/  IMAD R44, R24, R42, R45 ;  /* 0x0000002a182c7224 */ /* 0x001fe400078e022d */
[----:B------:R-:W-:Y:S02]  /*1450*/  SHFL.IDX PT, R42, R43, R28, 0x101f ;  /* 0x00101f1c2b2a7589 */ /* 0x000fe400000e0000 */
[----:B--2---:R-:W-:-:S02]  /*1460*/  IMAD R45, R23, R39, R44 ;  /* 0x00000027172d7224 */ /* 0x004fc400078e022c */
[----:B------:R-:W0:Y:S04]  /*1470*/  SHFL.IDX PT, R44, R43, R30, 0x101f ;  /* 0x00101f1e2b2c7589 */ /* 0x000e2800000e0000 */
[----:B------:R-:W2:Y:S01]  /*1480*/  SHFL.IDX PT, R39, R43, R29, 0x101f ;  /* 0x00101f1d2b277589 */ /* 0x000ea200000e0000 */
[----:B0-----:R-:W-:-:S04]  /*1490*/  IMAD R44, R22, R44, R45 ;  /* 0x0000002c162c7224 */ /* 0x001fc800078e022d */
[----:B--2---:R-:W-:-:S07]  /*14a0*/  IMAD R45, R21, R39, R44 ;  /* 0x00000027152d7224 */ /* 0x004fce00078e022c */
.L_x_48759:
[----:B------:R-:W-:Y:S01]  /*14b0*/  IMAD R39, R9, 0x8, R36 ;  /* 0x0000000809277824 */ /* 0x000fe200078e0224 */
[----:B------:R-:W-:Y:S01]  /*14c0*/  LEA.HI R9, R38, R9, RZ, 0x1d ;  /* 0x0000000926097211 */ /* 0x000fe200078fe8ff */
[----:B------:R-:W-:Y:S02]  /*14d0*/  IMAD R42, R20, R42, R45 ;  /* 0x0000002a142a7224 */ /* 0x000fe400078e022d */
[----:B------:R-:W-:Y:S01]  /*14e0*/  IMAD.U32 R39, R39, 0x4, R10 ;  /* 0x0000000427277824 */ /* 0x000fe200078e000a */
[----:B------:R-:W-:-:S04]  /*14f0*/  ISETP.GE.U32.AND P1, PT, R9, 0x10, PT ;  /* 0x000000100900780c */ /* 0x000fc80003f26070 */
[----:B------:R-:W0:Y:S02]  /*1500*/  LDS R41, [R39] ;  /* 0x0000000027297984 */ /* 0x000e240000000800 */
[----:B0-----:R-:W-:-:S05]  /*1510*/  IADD3 R42, PT, PT, R42, R41, RZ ;  /* 0x000000292a2a7210 */ /* 0x001fca0007ffe0ff */
[----:B------:R3:W-:Y:S02]  /*1520*/  STS [R39], R42 ;  /* 0x0000002a27007388 */ /* 0x0007e40000000800 */
[----:B------:R-:W-:Y:S05]  /*1530*/  @!P1 BRA `(.L_x_48737) ;  /* 0xfffffffc00509947 */ /* 0x000fea000383ffff */
.L_x_48735:
[----:B------:R-:W-:Y:S05]  /*1540*/  WARPSYNC.ALL ;  /* 0x0000000000007948 */ /* 0x000fea0003800000 */
[----:B------:R-:W-:Y:S01]  /*1550*/  BAR.SYNC.DEFER_BLOCKING 0x0 ;  /* 0x0000000000007b1d */ /* 0x000fe20000010000 */
[----:B------:R-:W-:-:S13]  /*1560*/  ISETP.GT.U32.AND P1, PT, R37, 0x7f, PT ;  /* 0x0000007f2500780c */ /* 0x000fda0003f24070 */
[----:B------:R-:W-:Y:S05]  /*1570*/  @P1 EXIT ;  /* 0x000000000000194d */ /* 0x000fea0003800000 */
[----:B------:R-:W4:Y:S01]  /*1580*/  I2F.U32.RP R4, R38 ;  /* 0x0000002600047306 */ /* 0x000f220000209000 */
[----:B------:R-:W5:Y:S01]  /*1590*/  S2R R5, SR_TID.X ;  /* 0x0000000000057919 */ /* 0x000f620000002100 */
[----:B------:R-:W0:Y:S01]  /*15a0*/  LDCU UR5, c[0x0][0x388] ;  /* 0x00007100ff0577ac */ /* 0x000e220008000800 */
[----:B------:R-:W-:Y:S05]  /*15b0*/  BSSY.RECONVERGENT B0, `(.L_x_48738) ;  /* 0x0000037000007945 */ /* 0x000fea0003800200 */
[----:B----4-:R-:W4:Y:S01]  /*15c0*/  MUFU.RCP R4, R4 ;  /* 0x0000000400047308 */ /* 0x010f220000001000 */
[----:B0-----:R-:W-:-:S04]  /*15d0*/  USHF.R.S32.HI UR4, URZ, 0x1f, UR5 ;  /* 0x0000001fff047899 */ /* 0x001fc80008011405 */
[----:B------:R-:W-:-:S04]  /*15e0*/  ULEA.HI UR4, UR4, UR5, URZ, 0x4 ;  /* 0x0000000504047291 */ /* 0x000fc8000f8f20ff */
[----:B------:R-:W-:Y:S01]  /*15f0*/  USHF.R.S32.HI UR4, URZ, 0x4, UR4 ;  /* 0x00000004ff047899 */ /* 0x000fe20008011404 */
[----:B----4-:R-:W-:Y:S01]  /*1600*/  VIADD R2, R4, 0xffffffe ;  /* 0x0ffffffe04027836 */ /* 0x010fe20000000000 */
[----:B-----5:R-:W-:-:S03]  /*1610*/  IADD3 R6, PT, PT, R5, R38, RZ ;  /* 0x0000002605067210 */ /* 0x020fc60007ffe0ff */
[----:B------:R0:W4:Y:S01]  /*1620*/  F2I.FTZ.U32.TRUNC.NTZ R3, R2 ;  /* 0x0000000200037305 */ /* 0x000122000021f000 */
[C---:B------:R-:W-:Y:S02]  /*1630*/  ISETP.GE.U32.AND P1, PT, R6.reuse, 0x80, PT ;  /* 0x000000800600780c */ /* 0x040fe40003f26070 */
[----:B------:R-:W-:Y:S02]  /*1640*/  VIMNMX.U32 R0, PT, PT, R6, 0x80, !PT ;  /* 0x0000008006007848 */ /* 0x000fe40007fe0000 */
[----:B------:R-:W-:Y:S01]  /*1650*/  SEL R5, RZ, 0x1, P1 ;  /* 0x00000001ff057807 */ /* 0x000fe20000800000 */
[----:B0-----:R-:W-:Y:S02]  /*1660*/  IMAD.MOV.U32 R2, RZ, RZ, RZ ;  /* 0x000000ffff027224 */ /* 0x001fe400078e00ff */
[----:B----4-:R-:W-:-:S04]  /*1670*/  IMAD.MOV R7, RZ, RZ, -R3 ;  /* 0x000000ffff077224 */ /* 0x010fc800078e0a03 */
[----:B------:R-:W-:-:S04]  /*1680*/  IMAD R7, R7, R38, RZ ;  /* 0x0000002607077224 */ /* 0x000fc800078e02ff */
[----:B------:R-:W-:Y:S01]  /*1690*/  IMAD.HI.U32 R4, R3, R7, R2 ;  /* 0x0000000703047227 */ /* 0x000fe200078e0002 */
[----:B------:R-:W-:Y:S02]  /*16a0*/  IADD3 R3, PT, PT, R0, -R6, -R5 ;  /* 0x8000000600037210 */ /* 0x000fe40007ffe805 */
[----:B------:R-:W-:-:S03]  /*16b0*/  LOP3.LUT R7, RZ, R38, RZ, 0x33, !PT ;  /* 0x00000026ff077212 */ /* 0x000fc600078e33ff */
[----:B------:R-:W-:-:S05]  /*16c0*/  IMAD.HI.U32 R0, R4, R3, RZ ;  /* 0x0000000304007227 */ /* 0x000fca00078e00ff */
[----:B------:R-:W-:-:S05]  /*16d0*/  IADD3 R2, PT, PT, -R0, RZ, RZ ;  /* 0x000000ff00027210 */ /* 0x000fca0007ffe1ff */
[----:B------:R-:W-:-:S05]  /*16e0*/  IMAD R3, R38, R2, R3 ;  /* 0x0000000226037224 */ /* 0x000fca00078e0203 */
[----:B------:R-:W-:-:S13]  /*16f0*/  ISETP.GE.U32.AND P1, PT, R3, R38, PT ;  /* 0x000000260300720c */ /* 0x000fda0003f26070 */
[----:B------:R-:W-:Y:S01]  /*1700*/  @P1 IMAD.IADD R3, R3, 0x1, -R38 ;  /* 0x0000000103031824 */ /* 0x000fe200078e0a26 */
[----:B------:R-:W-:-:S04]  /*1710*/  @P1 IADD3 R0, PT, PT, R0, 0x1, RZ ;  /* 0x0000000100001810 */ /* 0x000fc80007ffe0ff */
[----:B------:R-:W-:Y:S02]  /*1720*/  ISETP.GE.U32.AND P2, PT, R3, R38, PT ;  /* 0x000000260300720c */ /* 0x000fe40003f46070 */
[----:B------:R-:W0:Y:S11]  /*1730*/  LDC R3, c[0x0][0x384] ;  /* 0x0000e100ff037b82 */ /* 0x000e360000000800 */
[----:B------:R-:W-:-:S05]  /*1740*/  @P2 VIADD R0, R0, 0x1 ;  /* 0x0000000100002836 */ /* 0x000fca0000000000 */
[----:B------:R-:W-:-:S04]  /*1750*/  SEL R0, R7, R0, !P0 ;  /* 0x0000000007007207 */ /* 0x000fc80004000000 */
[----:B------:R-:W-:-:S04]  /*1760*/  IADD3 R2, PT, PT, R5, R0, RZ ;  /* 0x0000000005027210 */ /* 0x000fc80007ffe0ff */
[C---:B------:R-:W-:Y:S02]  /*1770*/  LOP3.LUT R0, R2.reuse, 0x3, RZ, 0xc0, !PT ;  /* 0x0000000302007812 */ /* 0x040fe400078ec0ff */
[----:B------:R-:W-:Y:S02]  /*1780*/  ISETP.GE.U32.AND P1, PT, R2, 0x3, PT ;  /* 0x000000030200780c */ /* 0x000fe40003f26070 */
[----:B------:R-:W-:Y:S01]  /*1790*/  ISETP.NE.AND P0, PT, R0, 0x3, PT ;  /* 0x000000030000780c */ /* 0x000fe20003f05270 */
[----:B-1----:R-:W-:-:S04]  /*17a0*/  IMAD.SHL.U32 R0, R35, 0x8, RZ ;  /* 0x0000000823007824 */ /* 0x002fc800078e00ff */
[----:B0-----:R-:W-:-:S08]  /*17b0*/  IMAD R0, R3, UR6, R0 ;  /* 0x0000000603007c24 */ /* 0x001fd0000f8e0200 */
[----:B------:R-:W-:Y:S05]  /*17c0*/  @!P0 BRA `(.L_x_48739) ;  /* 0x0000000000548947 */ /* 0x000fea0003800000 */
        /* <DEDUP_REMOVED lines=9> */
.L_x_48740:
[----:B0-2---:R0:W2:Y:S01]  /*1860*/  LDS R9, [R7] ;  /* 0x0000000007097984 */ /* 0x0050a20000000800 */
[----:B------:R-:W-:Y:S01]  /*1870*/  LOP3.LUT R3, R37, 0x7, RZ, 0xc0, !PT ;  /* 0x0000000725037812 */ /* 0x000fe200078ec0ff */
[----:B------:R-:W-:Y:S01]  /*1880*/  VIADD R6, R6, 0x1 ;  /* 0x0000000106067836 */ /* 0x000fe20000000000 */
[----:B------:R-:W-:Y:S02]  /*1890*/  SHF.R.U32.HI R2, RZ, 0x3, R37 ;  /* 0x00000003ff027819 */ /* 0x000fe40000011625 */
[----:B------:R-:W-:Y:S02]  /*18a0*/  IADD3 R3, PT, PT, R0, R3, RZ ;  /* 0x0000000300037210 */ /* 0x000fe40007ffe0ff */
[----:B------:R-:W-:Y:S01]  /*18b0*/  ISETP.NE.AND P0, PT, R6, RZ, PT ;  /* 0x000000ff0600720c */ /* 0x000fe20003f05270 */
[C---:B0-----:R-:W-:Y:S01]  /*18c0*/  IMAD R7, R38.reuse, 0x4, R7 ;  /* 0x0000000426077824 */ /* 0x041fe200078e0207 */
[----:B------:R-:W-:Y:S01]  /*18d0*/  IADD3 R37, PT, PT, R38, R37, RZ ;  /* 0x0000002526257210 */ /* 0x000fe20007ffe0ff */
[----:B------:R-:W-:-:S04]  /*18e0*/  IMAD R3, R2, UR4, R3 ;  /* 0x0000000402037c24 */ /* 0x000fc8000f8e0203 */
[----:B-1----:R-:W-:-:S05]  /*18f0*/  IMAD.WIDE R2, R3, 0x4, R4 ;  /* 0x0000000403027825 */ /* 0x002fca00078e0204 */
[----:B--2---:R0:W-:Y:S01]  /*1900*/  STG.E desc[UR8][R2.64], R9 ;  /* 0x0000000902007986 */ /* 0x0041e2000c101908 */
[----:B------:R-:W-:Y:S05]  /*1910*/  @P0 BRA `(.L_x_48740) ;  /* 0xfffffffc00d00947 */ /* 0x000fea000383ffff */
.L_x_48739:
[----:B------:R-:W-:Y:S05]  /*1920*/  BSYNC.RECONVERGENT B0 ;  /* 0x0000000000007941 */ /* 0x000fea0003800200 */
.L_x_48738:
[----:B------:R-:W-:Y:S05]  /*1930*/  @!P1 EXIT ;  /* 0x000000000000994d */ /* 0x000fea0003800000 */
[----:B------:R-:W1:Y:S01]  /*1940*/  S2UR UR6, SR_CgaCtaId ;  /* 0x00000000000679c3 */ /* 0x000e620000008800 */
[----:B------:R-:W-:Y:S01]  /*1950*/  UMOV UR5, 0x400 ;  /* 0x0000040000057882 */ /* 0x000fe20000000000 */
[C---:B------:R-:W-:Y:S01]  /*1960*/  LEA R13, R38.reuse, R37, 0x1 ;  /* 0x00000025260d7211 */ /* 0x040fe200078e08ff */
[----:B------:R-:W-:Y:S01]  /*1970*/  UIADD3 UR5, UPT, UPT, UR5, 0x680, URZ ;  /* 0x0000068005057890 */ /* 0x000fe2000fffe0ff */
[----:B------:R-:W-:Y:S02]  /*1980*/  IMAD R15, R38, 0x3, R37 ;  /* 0x00000003260f7824 */ /* 0x000fe400078e0225 */
[----:B------:R-:W-:Y:S02]  /*1990*/  IMAD.IADD R17, R37, 0x1, R38 ;  /* 0x0000000125117824 */ /* 0x000fe400078e0226 */
[----:B0-----:R-:W0:Y:S01]  /*19a0*/  LDC.64 R2, c[0x0][0x3a0] ;  /* 0x0000e800ff027b82 */ /* 0x001e220000000a00 */
[----:B-1----:R-:W-:-:S06]  /*19b0*/  ULEA UR5, UR6, UR5, 0x18 ;  /* 0x0000000506057291 */ /* 0x002fcc000f8ec0ff */
[----:B------:R-:W-:-:S07]  /*19c0*/  LEA R19, R37, UR5, 0x2 ;  /* 0x0000000525137c11 */ /* 0x000fce000f8e10ff */
.L_x_48741:
[C---:B-1----:R-:W-:Y:S01]  /*19d0*/  LEA R6, R38.reuse, R19, 0x2 ;  /* 0x0000001326067211 */ /* 0x042fe200078e10ff */
[C-C-:B--2---:R-:W-:Y:S01]  /*19e0*/  IMAD R8, R38.reuse, 0x8, R19.reuse ;  /* 0x0000000826087824 */ /* 0x144fe200078e0213 */
[----:B------:R1:W2:Y:S01]  /*19f0*/  LDS R21, [R19] ;  /* 0x0000000013157984 */ /* 0x0002a20000000800 */
[----:B------:R-:W-:Y:S01]  /*1a00*/  IMAD R12, R38, 0xc, R19 ;  /* 0x0000000c260c7824 */ /* 0x000fe200078e0213 */
[----:B------:R-:W-:Y:S02]  /*1a10*/  LOP3.LUT R29, R37, 0x7, RZ, 0xc0, !PT ;  /* 0x00000007251d7812 */ /* 0x000fe400078ec0ff */
[----:B------:R4:W5:Y:S01]  /*1a20*/  LDS R23, [R6] ;  /* 0x0000000006177984 */ /* 0x0009620000000800 */
[----:B------:R-:W-:Y:S02]  /*1a30*/  LOP3.LUT R5, R17, 0x7, RZ, 0xc0, !PT ;  /* 0x0000000711057812 */ /* 0x000fe400078ec0ff */
[----:B------:R-:W-:Y:S01]  /*1a40*/  LOP3.LUT R9, R13, 0x7, RZ, 0xc0, !PT ;  /* 0x000000070d097812 */ /* 0x000fe200078ec0ff */
[----:B------:R3:W5:Y:S01]  /*1a50*/  LDS R25, [R8] ;  /* 0x0000000008197984 */ /* 0x0007620000000800 */
[----:B------:R-:W-:Y:S01]  /*1a60*/  LOP3.LUT R11, R15, 0x7, RZ, 0xc0, !PT ;  /* 0x000000070f0b7812 */ /* 0x000fe200078ec0ff */
[C---:B------:R-:W-:Y:S01]  /*1a70*/  IMAD.IADD R5, R0.reuse, 0x1, R5 ;  /* 0x0000000100057824 */ /* 0x040fe200078e0205 */
[----:B------:R-:W-:Y:S01]  /*1a80*/  SHF.R.U32.HI R14, RZ, 0x3, R37 ;  /* 0x00000003ff0e7819 */ /* 0x000fe20000011625 */
[----:B------:R-:W5:Y:S01]  /*1a90*/  LDS R27, [R12] ;  /* 0x000000000c1b7984 */ /* 0x000f620000000800 */
[C---:B------:R-:W-:Y:S01]  /*1aa0*/  IADD3 R29, PT, PT, R0.reuse, R29, RZ ;  /* 0x0000001d001d7210 */ /* 0x040fe20007ffe0ff */
[----:B------:R-:W-:Y:S01]  /*1ab0*/  IMAD.IADD R11, R0, 0x1, R11 ;  /* 0x00000001000b7824 */ /* 0x000fe200078e020b */
[----:B------:R-:W-:Y:S01]  /*1ac0*/  SHF.R.U32.HI R4, RZ, 0x3, R17 ;  /* 0x00000003ff047819 */ /* 0x000fe20000011611 */
[----:B-1----:R-:W-:Y:S01]  /*1ad0*/  IMAD R19, R38, 0x10, R19 ;  /* 0x0000001026137824 */ /* 0x002fe200078e0213 */
[----:B------:R-:W-:Y:S01]  /*1ae0*/  SHF.R.U32.HI R7, RZ, 0x3, R13 ;  /* 0x00000003ff077819 */ /* 0x000fe2000001160d */
[----:B------:R-:W-:Y:S01]  /*1af0*/  IMAD R29, R14, UR4, R29 ;  /* 0x000000040e1d7c24 */ /* 0x000fe2000f8e021d */
[----:B----4-:R-:W-:Y:S01]  /*1b00*/  IADD3 R6, PT, PT, R0, R9, RZ ;  /* 0x0000000900067210 */ /* 0x010fe20007ffe0ff */
        /* <DEDUP_REMOVED lines=13> */
[----:B---3--:R-:W-:Y:S01]  /*1be0*/  IMAD.WIDE R8, R9, 0x4, R2 ;  /* 0x0000000409087825 */ /* 0x008fe200078e0202 */
[----:B--2---:R1:W-:Y:S04]  /*1bf0*/  STG.E desc[UR8][R10.64], R21 ;  /* 0x000000150a007986 */ /* 0x0043e8000c101908 */
[----:B-----5:R1:W-:Y:S04]  /*1c00*/  STG.E desc[UR8][R4.64], R23 ;  /* 0x0000001704007986 */ /* 0x0203e8000c101908 */
[----:B------:R1:W-:Y:S04]  /*1c10*/  STG.E desc[UR8][R6.64], R25 ;  /* 0x0000001906007986 */ /* 0x0003e8000c101908 */
[----:B------:R1:W-:Y:S01]  /*1c20*/  STG.E desc[UR8][R8.64], R27 ;  /* 0x0000001b08007986 */ /* 0x0003e2000c101908 */
[----:B------:R-:W-:Y:S05]  /*1c30*/  @!P0 BRA `(.L_x_48741) ;  /* 0xfffffffc00648947 */ /* 0x000fea000383ffff */
[----:B------:R-:W-:Y:S05]  /*1c40*/  EXIT ;  /* 0x000000000000794d */ /* 0x000fea0003800000 */
.L_x_48736:
[----:B------:R-:W-:Y:S01]  /*1c50*/  BSSY B0, `(.L_x_48742) ;  /* 0x0000007000007945 */ /* 0x000fe20003800000 */
[----:B------:R-:W-:Y:S01]  /*1c60*/  MOV R41, R36 ;  /* 0x0000002400297202 */ /* 0x000fe20000000f00 */
[----:B------:R-:W-:Y:S01]  /*1c70*/  IMAD.MOV.U32 R40, RZ, RZ, 0x101f ;  /* 0x0000101fff287424 */ /* 0x000fe200078e00ff */
[----:B------:R-:W-:-:S07]  /*1c80*/  MOV R39, 0xffffffff ;  /* 0xffffffff00277802 */ /* 0x000fce0000000f00 */
[----:B01234-:R-:W-:Y:S05]  /*1c90*/  WARPSYNC.COLLECTIVE R39, `(.L_x_48743) ;  /* 0x0000000027087348 */ /* 0x01ffea0003c00000 */
[----:B---3--:R3:W0:Y:S02]  /*1ca0*/  SHFL.IDX P1, R42, R43, R41, R40 ;  /* 0x000000292b2a7389 */ /* 0x0086240000020028 */
[----:B01234-:R-:W-:Y:S05]  /*1cb0*/  ENDCOLLECTIVE ;  /* 0x000000000000791b */ /* 0x01ffea0003800000 */
.L_x_48743:
[----:B------:R-:W-:Y:S05]  /*1cc0*/  BSYNC B0 ;  /* 0x0000000000007941 */ /* 0x000fea0003800000 */
.L_x_48742:
[----:B------:R-:W-:Y:S01]  /*1cd0*/  MOV R41, R8 ;  /* 0x0000000800297202 */ /* 0x000fe20000000f00 */
[----:B------:R-:W-:Y:S01]  /*1ce0*/  IMAD.MOV.U32 R40, RZ, RZ, 0x101f ;  /* 0x0000101fff287424 */ /* 0x000fe200078e00ff */
[----:B------:R-:W-:Y:S01]  /*1cf0*/  MOV R39, 0xffffffff ;  /* 0xffffffff00277802 */ /* 0x000fe20000000f00 */
[----:B------:R-:W-:-:S07]  /*1d00*/  IMAD.MOV.U32 R44, RZ, RZ, R42 ;  /* 0x000000ffff2c7224 */ /* 0x000fce00078e002a */
[----:B------:R-:W-:Y:S05]  /*1d10*/  WARPSYNC.COLLECTIVE R39, `(.L_x_48744) ;  /* 0x0000000027087348 */ /* 0x000fea0003c00000 */
[----:B------:R0:W1:Y:S02]  /*1d20*/  SHFL.IDX P1, R42, R43, R41, R40 ;  /* 0x000000292b2a7389 */ /* 0x0000640000020028 */
[----:B01----:R-:W-:Y:S05]  /*1d30*/  ENDCOLLECTIVE ;  /* 0x000000000000791b */ /* 0x003fea0003800000 */
.L_x_48744:
[----:B------:R-:W-:Y:S02]  /*1d40*/  IMAD R45, R19, R44, RZ ;  /* 0x0000002c132d7224 */ /* 0x000fe400078e02ff */
[----:B------:R-:W-:Y:S02]  /*1d50*/  IMAD.MOV.U32 R41, RZ, RZ, R7 ;  /* 0x000000ffff297224 */ /* 0x000fe400078e0007 */
[----:B------:R-:W-:-:S07]  /*1d60*/  IMAD R44, R18, R42, R45 ;  /* 0x0000002a122c7224 */ /* 0x000fce00078e022d */
[----:B------:R-:W-:Y:S05]  /*1d70*/  WARPSYNC.COLLECTIVE R39, `(.L_x_48745) ;  /* 0x0000000027087348 */ /* 0x000fea0003c00000 */
[----:B------:R0:W1:Y:S02]  /*1d80*/  SHFL.IDX P1, R42, R43, R41, R40 ;  /* 0x000000292b2a7389 */ /* 0x0000640000020028 */
[----:B01----:R-:W-:Y:S05]  /*1d90*/  ENDCOLLECTIVE ;  /* 0x000000000000791b */ /* 0x003fea0003800000 */
.L_x_48745:
[----:B------:R-:W-:Y:S01]  /*1da0*/  IMAD.MOV.U32 R41, RZ, RZ, R6 ;  /* 0x000000ffff297224 */ /* 0x000fe200078e0006 */
[----:B------:R-:W-:-:S05]  /*1db0*/  MOV R39, R42 ;  /* 0x0000002a00277202 */ /* 0x000fca0000000f00 */
[----:B------:R-:W-:Y:S01]  /*1dc0*/  IMAD R45, R17, R39, R44 ;  /* 0x00000027112d7224 */ /* 0x000fe200078e022c */
[----:B------:R-:W-:-:S07]  /*1dd0*/  MOV R39, 0xffffffff ;  /* 0xffffffff00277802 */ /* 0x000fce0000000f00 */
[----:B------:R-:W-:Y:S05]  /*1de0*/  WARPSYNC.COLLECTIVE R39, `(.L_x_48746) ;  /* 0x0000000027087348 */ /* 0x000fea0003c00000 */
[----:B------:R0:W1:Y:S02]  /*1df0*/  SHFL.IDX P1, R42, R43, R41, R40 ;  /* 0x000000292b2a7389 */ /* 0x0000640000020028 */
[----:B01----:R-:W-:Y:S05]  /*1e00*/  ENDCOLLECTIVE ;  /* 0x000000000000791b */ /* 0x003fea0003800000 */
.L_x_48746:
[----:B------:R-:W-:Y:S02]  /*1e10*/  IMAD.MOV.U32 R41, RZ, RZ, R5 ;  /* 0x000000ffff297224 */ /* 0x000fe400078e0005 */
[----:B------:R-:W-:-:S07]  /*1e20*/  IMAD R44, R16, R42, R45 ;  /* 0x0000002a102c7224 */ /* 0x000fce00078e022d */
[----:B------:R-:W-:Y:S05]  /*1e30*/  WARPSYNC.COLLECTIVE R39, `(.L_x_48747) ;  /* 0x0000000027087348 */ /* 0x000fea0003c00000 */
[----:B------:R0:W1:Y:S02]  /*1e40*/  SHFL.IDX P1, R42, R43, R41, R40 ;  /* 0x000000292b2a7389 */ /* 0x0000640000020028 */
[----:B01----:R-:W-:Y:S05]  /*1e50*/  ENDCOLLECTIVE ;  /* 0x000000000000791b */ /* 0x003fea0003800000 */
.L_x_48747:
[----:B------:R-:W-:Y:S01]  /*1e60*/  IMAD.MOV.U32 R41, RZ, RZ, R4 ;  /* 0x000000ffff297224 */ /* 0x000fe200078e0004 */
[----:B------:R-:W-:-:S05]  /*1e70*/  MOV R39, R42 ;  /* 0x0000002a00277202 */ /* 0x000fca0000000f00 */
[----:B------:R-:W-:Y:S01]  /*1e80*/  IMAD R45, R15, R39, R44 ;  /* 0x000000270f2d7224 */ /* 0x000fe200078e022c */
[----:B------:R-:W-:-:S07]  /*1e90*/  MOV R39, 0xffffffff ;  /* 0xffffffff00277802 */ /* 0x000fce0000000f00 */
[----:B------:R-:W-:Y:S05]  /*1ea0*/  WARPSYNC.COLLECTIVE R39, `(.L_x_48748) ;  /* 0x0000000027087348 */ /* 0x000fea0003c00000 */
[----:B------:R0:W1:Y:S02]  /*1eb0*/  SHFL.IDX P1, R42, R43, R41, R40 ;  /* 0x000000292b2a7389 */ /* 0x0000640000020028 */
[----:B01----:R-:W-:Y:S05]  /*1ec0*/  ENDCOLLECTIVE ;  /* 0x000000000000791b */ /* 0x003fea0003800000 */
.L_x_48748:
[----:B------:R-:W-:Y:S02]  /*1ed0*/  IMAD.MOV.U32 R41, RZ, RZ, R3 ;  /* 0x000000ffff297224 */ /* 0x000fe400078e0003 */
[----:B------:R-:W-:-:S07]  /*1ee0*/  IMAD R44, R14, R42, R45 ;  /* 0x0000002a0e2c7224 */ /* 0x000fce00078e022d */
[----:B------:R-:W-:Y:S05]  /*1ef0*/  WARPSYNC.COLLECTIVE R39, `(.L_x_48749) ;  /* 0x0000000027087348 */ /* 0x000fea0003c00000 */
[----:B------:R0:W1:Y:S02]  /*1f00*/  SHFL.IDX P1, R42, R43, R41, R40 ;  /* 0x000000292b2a7389 */ /* 0x0000640000020028 */
[----:B01----:R-:W-:Y:S05]  /*1f10*/  ENDCOLLECTIVE ;  /* 0x000000000000791b */ /* 0x003fea0003800000 */
.L_x_48749:
[----:B------:R-:W-:Y:S01]  /*1f20*/  IMAD.MOV.U32 R41, RZ, RZ, R2 ;  /* 0x000000ffff297224 */ /* 0x000fe200078e0002 */
[----:B------:R-:W-:-:S05]  /*1f30*/  MOV R39, R42 ;  /* 0x0000002a00277202 */ /* 0x000fca0000000f00 */
[----:B------:R-:W-:Y:S01]  /*1f40*/  IMAD R44, R13, R39, R44 ;  /* 0x000000270d2c7224 */ /* 0x000fe200078e022c */
[----:B------:R-:W-:-:S07]  /*1f50*/  MOV R39, 0xffffffff ;  /* 0xffffffff00277802 */ /* 0x000fce0000000f00 */
[----:B------:R-:W-:Y:S05]  /*1f60*/  WARPSYNC.COLLECTIVE R39, `(.L_x_48750) ;  /* 0x0000000027087348 */ /* 0x000fea0003c00000 */
[----:B------:R0:W1:Y:S02]  /*1f70*/  SHFL.IDX P1, R42, R43, R41, R40 ;  /* 0x000000292b2a7389 */ /* 0x0000640000020028 */
[----:B01----:R-:W-:Y:S05]  /*1f80*/  ENDCOLLECTIVE ;  /* 0x000000000000791b */ /* 0x003fea0003800000 */
.L_x_48750:
[----:B------:R-:W-:Y:S02]  /*1f90*/  IMAD.MOV.U32 R41, RZ, RZ, R0 ;  /* 0x000000ffff297224 */ /* 0x000fe400078e0000 */
[----:B------:R-:W-:-:S07]  /*1fa0*/  IMAD R44, R11, R42, R44 ;  /* 0x0000002a0b2c7224 */ /* 0x000fce00078e022c */
[----:B------:R-:W-:Y:S05]  /*1fb0*/  WARPSYNC.COLLECTIVE R39, `(.L_x_48751) ;  /* 0x0000000027087348 */ /* 0x000fea0003c00000 */
[----:B------:R0:W1:Y:S02]  /*1fc0*/  SHFL.IDX P1, R42, R43, R41, R40 ;  /* 0x000000292b2a7389 */ /* 0x0000640000020028 */
[----:B01----:R-:W-:Y:S05]  /*1fd0*/  ENDCOLLECTIVE ;  /* 0x000000000000791b */ /* 0x003fea0003800000 */
.L_x_48751:
[----:B------:R-:W-:Y:S01]  /*1fe0*/  IMAD.MOV.U32 R41, RZ, RZ, R34 ;  /* 0x000000ffff297224 */ /* 0x000fe200078e0022 */
[----:B------:R-:W-:-:S07]  /*1ff0*/  MOV R45, R42 ;  /* 0x0000002a002d7202 */ /* 0x000fce0000000f00 */
[----:B------:R-:W-:Y:S05]  /*2000*/  WARPSYNC.COLLECTIVE R39, `(.L_x_48752) ;  /* 0x0000000027087348 */ /* 0x000fea0003c00000 */
[----:B------:R0:W1:Y:S02]  /*2010*/  SHFL.IDX P1, R42, R43, R41, R40 ;  /* 0x000000292b2a7389 */ /* 0x0000640000020028 */
[----:B01----:R-:W-:Y:S05]  /*2020*/  ENDCOLLECTIVE ;  /* 0x000000000000791b */ /* 0x003fea0003800000 */
.L_x_48752:
[----:B------:R-:W-:Y:S01]  /*2030*/  IMAD R45, R27, R45, R44 ;  /* 0x0000002d1b2d7224 */ /* 0x000fe200078e022c */
[----:B------:R-:W-:-:S03]  /*2040*/  MOV R41, R33 ;  /* 0x0000002100297202 */ /* 0x000fc60000000f00 */
[----:B------:R-:W-:-:S07]  /*2050*/  IMAD R44, R26, R42, R45 ;  /* 0x0000002a1a2c7224 */ /* 0x000fce00078e022d */
[----:B------:R-:W-:Y:S05]  /*2060*/  WARPSYNC.COLLECTIVE R39, `(.L_x_48753) ;  /* 0x0000000027087348 */ /* 0x000fea0003c00000 */
[----:B------:R0:W1:Y:S02]  /*2070*/  SHFL.IDX P1, R42, R43, R41, R40 ;  /* 0x000000292b2a7389 */ /* 0x0000640000020028 */
[----:B01----:R-:W-:Y:S05]  /*2080*/  ENDCOLLECTIVE ;  /* 0x000000000000791b */ /* 0x003fea0003800000 */
.L_x_48753:
[----:B------:R-:W-:Y:S01]  /*2090*/  MOV R41, R32 ;  /* 0x0000002000297202 */ /* 0x000fe20000000f00 */
[----:B------:R-:W-:-:S04]  /*20a0*/  IMAD.MOV.U32 R39, RZ, RZ, R42 ;  /* 0x000000ffff277224 */ /* 0x000fc800078e002a */
[----:B------:R-:W-:Y:S02]  /*20b0*/  IMAD R45, R25, R39, R44 ;  /* 0x00000027192d7224 */ /* 0x000fe400078e022c */
[----:B------:R-:W-:-:S07]  /*20c0*/  IMAD.MOV.U32 R39, RZ, RZ, -0x1 ;  /* 0xffffffffff277424 */ /* 0x000fce00078e00ff */
[----:B------:R-:W-:Y:S05]  /*20d0*/  WARPSYNC.COLLECTIVE R39, `(.L_x_48754) ;  /* 0x0000000027087348 */ /* 0x000fea0003c00000 */
[----:B------:R0:W1:Y:S02]  /*20e0*/  SHFL.IDX P1, R42, R43, R41, R40 ;  /* 0x000000292b2a7389 */ /* 0x0000640000020028 */
[----:B01----:R-:W-:Y:S05]  /*20f0*/  ENDCOLLECTIVE ;  /* 0x000000000000791b */ /* 0x003fea0003800000 */
.L_x_48754:
[----:B------:R-:W-:Y:S01]  /*2100*/  MOV R41, R31 ;  /* 0x0000001f00297202 */ /* 0x000fe20000000f00 */
[----:B------:R-:W-:-:S07]  /*2110*/  IMAD R44, R24, R42, R45 ;  /* 0x0000002a182c7224 */ /* 0x000fce00078e022d */
[----:B------:R-:W-:Y:S05]  /*2120*/  WARPSYNC.COLLECTIVE R39, `(.L_x_48755) ;  /* 0x0000000027087348 */ /* 0x000fea0003c00000 */
[----:B------:R0:W1:Y:S02]  /*2130*/  SHFL.IDX P1, R42, R43, R41, R40 ;  /* 0x000000292b2a7389 */ /* 0x0000640000020028 */
[----:B01----:R-:W-:Y:S05]  /*2140*/  ENDCOLLECTIVE ;  /* 0x000000000000791b */ /* 0x003fea0003800000 */
.L_x_48755:
[----:B------:R-:W-:Y:S01]  /*2150*/  MOV R41, R30 ;  /* 0x0000001e00297202 */ /* 0x000fe20000000f00 */
[----:B------:R-:W-:-:S04]  /*2160*/  IMAD.MOV.U32 R39, RZ, RZ, R42 ;  /* 0x000000ffff277224 */ /* 0x000fc800078e002a */
[----:B------:R-:W-:Y:S02]  /*2170*/  IMAD R45, R23, R39, R44 ;  /* 0x00000027172d7224 */ /* 0x000fe400078e022c */
[----:B------:R-:W-:-:S07]  /*2180*/  IMAD.MOV.U32 R39, RZ, RZ, -0x1 ;  /* 0xffffffffff277424 */ /* 0x000fce00078e00ff */
[----:B------:R-:W-:Y:S05]  /*2190*/  WARPSYNC.COLLECTIVE R39, `(.L_x_48756) ;  /* 0x0000000027087348 */ /* 0x000fea0003c00000 */
[----:B------:R0:W1:Y:S02]  /*21a0*/  SHFL.IDX P1, R42, R43, R41, R40 ;  /* 0x000000292b2a7389 */ /* 0x0000640000020028 */
[----:B01----:R-:W-:Y:S05]  /*21b0*/  ENDCOLLECTIVE ;  /* 0x000000000000791b */ /* 0x003fea0003800000 */
.L_x_48756:
[----:B------:R-:W-:Y:S01]  /*21c0*/  IMAD.MOV.U32 R41, RZ, RZ, R29 ;  /* 0x000000ffff297224 */ /* 0x000fe200078e001d */
[----:B------:R-:W-:-:S07]  /*21d0*/  MOV R44, R42 ;  /* 0x0000002a002c7202 */ /* 0x000fce0000000f00 */
[----:B------:R-:W-:Y:S05]  /*21e0*/  WARPSYNC.COLLECTIVE R39, `(.L_x_48757) ;  /* 0x0000000027087348 */ /* 0x000fea0003c00000 */
[----:B------:R0:W1:Y:S02]  /*21f0*/  SHFL.IDX P1, R42, R43, R41, R40 ;  /* 0x000000292b2a7389 */ /* 0x0000640000020028 */
[----:B01----:R-:W-:Y:S05]  /*2200*/  ENDCOLLECTIVE ;  /* 0x000000000000791b */ /* 0x003fea0003800000 */
.L_x_48757:
        /* <DEDUP_REMOVED lines=8> */
.L_x_48758:
[----:B------:R-:W-:Y:S05]  /*2290*/  BRA `(.L_x_48759) ;  /* 0xfffffff000847947 */ /* 0x000fea000383ffff */
.L_x_48760:
        /* <DEDUP_REMOVED lines=14> */
.L_x_58699:


//--------------------- .text._Z9cuda_gemmIiLi256ELi1ELi1ELi128ELi16ELi16ELi32ELi0ELi0EEviiiPT_S1_S1_ii --------------------------
	.section	.text._Z9cuda_gemmIiLi256ELi1ELi1ELi128ELi16ELi16ELi32ELi0ELi0EEviiiPT_S1_S1_ii,"ax",@progbits
	.align	128
        .global         _Z9cuda_gemmIiLi256ELi1ELi1ELi128ELi16ELi16ELi32ELi0ELi0EEviiiPT_S1_S1_ii
        .type           _Z9cuda_gemmIiLi256ELi1ELi1ELi128ELi16ELi16ELi32ELi0ELi0EEviiiPT_S1_S1_ii,@function
        .size           _Z9cuda_gemmIiLi256ELi1ELi1ELi128ELi16ELi16ELi32ELi0ELi0EEviiiPT_S1_S1_ii,(.L_x_58700 - _Z9cuda_gemmIiLi256ELi1ELi1ELi128ELi16ELi16ELi32ELi0ELi0EEviiiPT_S1_S1_ii)
        .other          _Z9cuda_gemmIiLi256ELi1ELi1ELi128ELi16ELi16ELi32ELi0ELi0EEviiiPT_S1_S1_ii,@"STO_CUDA_ENTRY STV_DEFAULT"
_Z9cuda_gemmIiLi256ELi1ELi1ELi128ELi16ELi16ELi32ELi0ELi0EEviiiPT_S1_S1_ii:
.text._Z9cuda_gemmIiLi256ELi1ELi1ELi128ELi16ELi16ELi32ELi0ELi0EEviiiPT_S1_S1_ii:
        /* <DEDUP_REMOVED lines=76> */
.L_x_48763:
        /* <DEDUP_REMOVED lines=25> */
.L_x_48762:
[----:B------:R-:W-:Y:S05]  /*0650*/  BSYNC.RECONVERGENT B0 ;  /* 0x0000000000007941 */ /* 0x000fea0003800200 */
.L_x_48761:
        /* <DEDUP_REMOVED lines=98> */
.L_x_48768:
        /* <DEDUP_REMOVED lines=10> */
.L_x_48767:
[----:B------:R-:W-:Y:S05]  /*0d20*/  BSYNC.RECONVERGENT B1 ;  /* 0x0000000000017941 */ /* 0x000fea0003800200 */
.L_x_48766:
[----:B------:R-:W-:Y:S04]  /*0d30*/  BSSY.RECONVERGENT B1, `(.L_x_48769) ;  /* 0x000001f000017945 */ /* 0x000fe80003800200 */
[----:B------:R-:W-:Y:S05]  /*0d40*/  @!P3 BRA `(.L_x_48770) ;  /* 0x000000000074b947 */ /* 0x000fea0003800000 */
[----:B------:R-:W1:Y:S01]  /*0d50*/  S2R R3, SR_CgaCtaId ;  /* 0x0000000000037919 */ /* 0x000e620000008800 */
[----:B0-----:R-:W-:Y:S01]  /*0d60*/  MOV R2, 0x400 ;  /* 0x0000040000027802 */ /* 0x001fe20000000f00 */
[----:B------:R-:W-:-:S04]  /*0d70*/  IMAD.SHL.U32 R13, R50, 0x4, RZ ;  /* 0x00000004320d7824 */ /* 0x000fc800078e00ff */
[----:B------:R-:W-:-:S05]  /*0d80*/  VIADD R2, R2, 0x480 ;  /* 0x0000048002027836 */ /* 0x000fca0000000000 */
[----:B-1----:R-:W-:-:S07]  /*0d90*/  LEA R19, R3, R2, 0x18 ;  /* 0x0000000203137211 */ /* 0x002fce00078ec0ff */
.L_x_48771:
        /* <DEDUP_REMOVED lines=24> */
.L_x_48770:
[----:B------:R-:W-:Y:S05]  /*0f20*/  BSYNC.RECONVERGENT B1 ;  /* 0x0000000000017941 */ /* 0x000fea0003800200 */
.L_x_48769:
        /* <DEDUP_REMOVED lines=9> */
.L_x_48774:
[----:B------:R-:W-:Y:S02]  /*0fc0*/  IMAD R6, R3, 0x4, R2 ;  /* 0x0000000403067824 */ /* 0x000fe400078e0202 */
[----:B------:R-:W-:Y:S02]  /*0fd0*/  VIADD R5, R5, 0x1 ;  /* 0x0000000105057836 */ /* 0x000fe40000000000 */
[----:B------:R-:W-:Y:S01]  /*0fe0*/  IMAD.IADD R3, R50, 0x1, R3 ;  /* 0x0000000132037824 */ /* 0x000fe200078e0203 */
[----:B------:R2:W-:Y:S02]  /*0ff0*/  STS [R6], RZ ;  /* 0x000000ff06007388 */ /* 0x0005e40000000800 */
[----:B------:R-:W-:-:S13]  /*1000*/  ISETP.NE.AND P1, PT, R5, R16, PT ;  /* 0x000000100500720c */ /* 0x000fda0003f25270 */
[----:B--2---:R-:W-:Y:S05]  /*1010*/  @P1 BRA `(.L_x_48774) ;  /* 0xfffffffc00e81947 */ /* 0x004fea000383ffff */
.L_x_48773:
[----:B------:R-:W-:Y:S05]  /*1020*/  BSYNC.RECONVERGENT B1 ;  /* 0x0000000000017941 */ /* 0x000fea0003800200 */
.L_x_48772:
[----:B------:R-:W-:Y:S05]  /*1030*/  @!P0 BRA `(.L_x_48765) ;  /* 0x00000000003c8947 */ /* 0x000fea0003800000 */
[----:B------:R-:W2:Y:S01]  /*1040*/  S2R R5, SR_CgaCtaId ;  /* 0x0000000000057919 */ /* 0x000ea20000008800 */
[----:B01----:R-:W-:-:S05]  /*1050*/  MOV R2, 0x400 ;  /* 0x0000040000027802 */ /* 0x003fca0000000f00 */
[----:B------:R-:W-:-:S05]  /*1060*/  VIADD R2, R2, 0x680 ;  /* 0x0000068002027836 */ /* 0x000fca0000000000 */
[----:B--2---:R-:W-:-:S07]  /*1070*/  LEA R6, R5, R2, 0x18 ;  /* 0x0000000205067211 */ /* 0x004fce00078ec0ff */
.L_x_48775:
        /* <DEDUP_REMOVED lines=11> */
.L_x_48765:
[----:B------:R-:W-:Y:S05]  /*1130*/  BSYNC.RECONVERGENT B0 ;  /* 0x0000000000007941 */ /* 0x000fea0003800200 */
.L_x_48764:
        /* <DEDUP_REMOVED lines=86> */
.L_x_48830:
        /* <DEDUP_REMOVED lines=20> */
.L_x_48779:
        /* <DEDUP_REMOVED lines=8> */
.L_x_48780:
        /* <DEDUP_REMOVED lines=10> */
.L_x_48781:
        /* <DEDUP_REMOVED lines=10> */
.L_x_48782:
        /* <DEDUP_REMOVED lines=10> */
.L_x_48783:
        /* <DEDUP_REMOVED lines=10> */
.L_x_48784:
        /* <DEDUP_REMOVED lines=14> */
.L_x_48785:
        /* <DEDUP_REMOVED lines=13> */
.L_x_48786:
        /* <DEDUP_REMOVED lines=14> */
.L_x_48787:
        /* <DEDUP_REMOVED lines=13> */
.L_x_48788:
        /* <DEDUP_REMOVED lines=13> */
.L_x_48789:
        /* <DEDUP_REMOVED lines=13> */
.L_x_48790:
        /* <DEDUP_REMOVED lines=13> */
.L_x_48791:
        /* <DEDUP_REMOVED lines=15> */
.L_x_48792:
        /* <DEDUP_REMOVED lines=15> */
.L_x_48793:
        /* <DEDUP_REMOVED lines=15> */
.L_x_48794:
        /* <DEDUP_REMOVED lines=35> */
.L_x_48829:
[----:B-1----:R-:W-:Y:S02]  /*25b0*/  IMAD R60, R18, 0x44, R19 ;  /* 0x00000044123c7824 */ /* 0x002fe400078e0213 */
[----:B------:R-:W-:-:S04]  /*25c0*/  IMAD.MOV.U32 R58, RZ, RZ, RZ ;  /* 0x000000ffff3a7224 */ /* 0x000fc800078e00ff */
[----:B------:R-:W1:Y:S01]  /*25d0*/  LDS R60, [R60] ;  /* 0x000000003c3c7984 */ /* 0x000e620000000800 */
[----:B0-----:R-:W-:Y:S05]  /*25e0*/  @!P0 BRA `(.L_x_48797) ;  /* 0x0000000000108947 */ /* 0x001fea0003800000 */
[----:B------:R-:W-:-:S03]  /*25f0*/  UMOV UR4, 0xffffffff ;  /* 0xffffffff00047882 */ /* 0x000fc60000000000 */
[----:B------:R-:W-:Y:S05]  /*2600*/  BRA.DIV UR4, `(.L_x_48798) ;  /* 0x0000004a04287947 */ /* 0x000fea000b800000 */
[----:B-1----:R1:W0:Y:S02]  /*2610*/  SHFL.IDX PT, R31, R60, R20, R43 ;  /* 0x000000143c1f7389 */ /* 0x00222400000e002b */
.L_x_48942:
[----:B0-----:R-:W-:-:S07]  /*2620*/  IMAD R58, R16, R31, RZ ;  /* 0x0000001f103a7224 */ /* 0x001fce00078e02ff */
.L_x_48797:
[----:B------:R-:W-:Y:S05]  /*2630*/  @!P1 BRA `(.L_x_48799) ;  /* 0x0000000000109947 */ /* 0x000fea0003800000 */
[----:B------:R-:W-:-:S03]  /*2640*/  UMOV UR4, 0xffffffff ;  /* 0xffffffff00047882 */ /* 0x000fc60000000000 */
[----:B------:R-:W-:Y:S05]  /*2650*/  BRA.DIV UR4, `(.L_x_48800) ;  /* 0x0000004a04347947 */ /* 0x000fea000b800000 */
[----:B-1----:R1:W0:Y:S02]  /*2660*/  SHFL.IDX PT, R31, R60, R42, R43 ;  /* 0x0000002a3c1f7389 */ /* 0x00222400000e002b */
.L_x_48945:
[----:B0-----:R-:W-:-:S07]  /*2670*/  IMAD R58, R15, R31, R58 ;  /* 0x0000001f0f3a7224 */ /* 0x001fce00078e023a */
.L_x_48799:
[----:B------:R-:W-:Y:S05]  /*2680*/  @!P2 BRA `(.L_x_48801) ;  /* 0x000000000010a947 */ /* 0x000fea0003800000 */
[----:B------:R-:W-:-:S03]  /*2690*/  UMOV UR4, 0xffffffff ;  /* 0xffffffff00047882 */ /* 0x000fc60000000000 */
[----:B------:R-:W-:Y:S05]  /*26a0*/  BRA.DIV UR4, `(.L_x_48802) ;  /* 0x0000004a04407947 */ /* 0x000fea000b800000 */
[----:B-1----:R1:W0:Y:S02]  /*26b0*/  SHFL.IDX PT, R31, R60, R41, R43 ;  /* 0x000000293c1f7389 */ /* 0x00222400000e002b */
.L_x_48948:
[----:B0-2---:R-:W-:-:S07]  /*26c0*/  IMAD R58, R14, R31, R58 ;  /* 0x0000001f0e3a7224 */ /* 0x005fce00078e023a */
.L_x_48801:
[----:B------:R-:W-:Y:S05]  /*26d0*/  @!P3 BRA `(.L_x_48803) ;  /* 0x000000000010b947 */ /* 0x000fea0003800000 */
[----:B------:R-:W-:-:S03]  /*26e0*/  UMOV UR4, 0xffffffff ;  /* 0xffffffff00047882 */ /* 0x000fc60000000000 */
[----:B------:R-:W-:Y:S05]  /*26f0*/  BRA.DIV UR4, `(.L_x_48804) ;  /* 0x0000004a044c7947 */ /* 0x000fea000b800000 */
[----:B-1----:R1:W0:Y:S02]  /*2700*/  SHFL.IDX PT, R31, R60, R40, R43 ;  /* 0x000000283c1f7389 */ /* 0x00222400000e002b */
.L_x_48951:
[----:B0--3--:R-:W-:-:S07]  /*2710*/  IMAD R58, R13, R31, R58 ;  /* 0x0000001f0d3a7224 */ /* 0x009fce00078e023a */
.L_x_48803:
[----:B------:R-:W-:Y:S05]  /*2720*/  @!P4 BRA `(.L_x_48805) ;  /* 0x000000000010c947 */ /* 0x000fea0003800000 */
[----:B------:R-:W-:-:S03]  /*2730*/  UMOV UR4, 0xffffffff ;  /* 0xffffffff00047882 */ /* 0x000fc60000000000 */
[----:B------:R-:W-:Y:S05]  /*2740*/  BRA.DIV UR4, `(.L_x_48806) ;  /* 0x0000004a04587947 */ /* 0x000fea000b800000 */
[----:B-1----:R1:W0:Y:S02]  /*2750*/  SHFL.IDX PT, R31, R60, R39, R43 ;  /* 0x000000273c1f7389 */ /* 0x00222400000e002b */
.L_x_48954:
[----:B0---4-:R-:W-:-:S07]  /*2760*/  IMAD R58, R12, R31, R58 ;  /* 0x0000001f0c3a7224 */ /* 0x011fce00078e023a */
.L_x_48805:
[----:B------:R-:W-:Y:S05]  /*2770*/  @!P5 BRA `(.L_x_48807) ;  /* 0x000000000010d947 */ /* 0x000fea0003800000 */
[----:B------:R-:W-:-:S03]  /*2780*/  UMOV UR4, 0xffffffff ;  /* 0xffffffff00047882 */ /* 0x000fc60000000000 */
[----:B------:R-:W-:Y:S05]  /*2790*/  BRA.DIV UR4, `(.L_x_48808) ;  /* 0x0000004a04647947 */ /* 0x000fea000b800000 */
[----:B-1----:R1:W0:Y:S02]  /*27a0*/  SHFL.IDX PT, R31, R60, R38, R43 ;  /* 0x000000263c1f7389 */ /* 0x00222400000e002b */
.L_x_48957:
[----:B0-----:R-:W-:-:S07]  /*27b0*/  IMAD R58, R11, R31, R58 ;  /* 0x0000001f0b3a7224 */ /* 0x001fce00078e023a */
.L_x_48807:
[----:B------:R-:W5:Y:S02]  /*27c0*/  LDCU UR4, c[0x0][0x3ac] ;  /* 0x00007580ff0477ac */ /* 0x000f640008000800 */
[----:B-----5:R-:W-:-:S05]  /*27d0*/  IMAD.U32 R54, RZ, RZ, UR4 ;  /* 0x00000004ff367e24 */ /* 0x020fca000f8e00ff */
[----:B------:R-:W-:-:S13]  /*27e0*/  ISETP.GE.AND P6, PT, R54, 0x7, PT ;  /* 0x000000073600780c */ /* 0x000fda0003fc6270 */
[----:B------:R-:W-:Y:S05]  /*27f0*/  @!P6 BRA `(.L_x_48809) ;  /* 0x000000000010e947 */ /* 0x000fea0003800000 */
[----:B------:R-:W-:-:S03]  /*2800*/  UMOV UR4, 0xffffffff ;  /* 0xffffffff00047882 */ /* 0x000fc60000000000 */
[----:B------:R-:W-:Y:S05]  /*2810*/  BRA.DIV UR4, `(.L_x_48810) ;  /* 0x0000004a04647947 */ /* 0x000fea000b800000 */
[----:B-1----:R1:W0:Y:S02]  /*2820*/  SHFL.IDX PT, R31, R60, R37, R43 ;  /* 0x000000253c1f7389 */ /* 0x00222400000e002b */
.L_x_48960:
[----:B0-----:R-:W-:-:S07]  /*2830*/  IMAD R58, R10, R31, R58 ;  /* 0x0000001f0a3a7224 */ /* 0x001fce00078e023a */
.L_x_48809:
[----:B------:R-:W-:-:S13]  /*2840*/  ISETP.GE.AND P6, PT, R54, 0x8, PT ;  /* 0x000000083600780c */ /* 0x000fda0003fc6270 */
[----:B------:R-:W-:Y:S05]  /*2850*/  @!P6 BRA `(.L_x_48811) ;  /* 0x000000000010e947 */ /* 0x000fea0003800000 */
[----:B------:R-:W-:-:S03]  /*2860*/  UMOV UR4, 0xffffffff ;  /* 0xffffffff00047882 */ /* 0x000fc60000000000 */
[----:B------:R-:W-:Y:S05]  /*2870*/  BRA.DIV UR4, `(.L_x_48812) ;  /* 0x0000004a046c7947 */ /* 0x000fea000b800000 */
[----:B-1----:R1:W0:Y:S02]  /*2880*/  SHFL.IDX PT, R31, R60, R36, R43 ;  /* 0x000000243c1f7389 */ /* 0x00222400000e002b */
.L_x_48963:
[----:B0-----:R-:W-:-:S07]  /*2890*/  IMAD R58, R9, R31, R58 ;  /* 0x0000001f093a7224 */ /* 0x001fce00078e023a */
.L_x_48811:
[----:B------:R-:W-:-:S13]  /*28a0*/  ISETP.GE.AND P6, PT, R54, 0x9, PT ;  /* 0x000000093600780c */ /* 0x000fda0003fc6270 */
[----:B------:R-:W-:Y:S05]  /*28b0*/  @!P6 BRA `(.L_x_48813) ;  /* 0x000000000010e947 */ /* 0x000fea0003800000 */
[----:B------:R-:W-:-:S03]  /*28c0*/  UMOV UR4, 0xffffffff ;  /* 0xffffffff00047882 */ /* 0x000fc60000000000 */
[----:B------:R-:W-:Y:S05]  /*28d0*/  BRA.DIV UR4, `(.L_x_48814) ;  /* 0x0000004a04747947 */ /* 0x000fea000b800000 */
[----:B-1----:R1:W0:Y:S02]  /*28e0*/  SHFL.IDX PT, R31, R60, R35, R43 ;  /* 0x000000233c1f7389 */ /* 0x00222400000e002b */
.L_x_48966:
[----:B0-----:R-:W-:-:S07]  /*28f0*/  IMAD R58, R8, R31, R58 ;  /* 0x0000001f083a7224 */ /* 0x001fce00078e023a */
.L_x_48813:
[----:B------:R-:W-:-:S13]  /*2900*/  ISETP.GE.AND P6, PT, R54, 0xa, PT ;  /* 0x0000000a3600780c */ /* 0x000fda0003fc6270 */
[----:B------:R-:W-:Y:S05]  /*2910*/  @!P6 BRA `(.L_x_48815) ;  /* 0x000000000010e947 */ /* 0x000fea0003800000 */
[----:B------:R-:W-:-:S03]  /*2920*/  UMOV UR4, 0xffffffff ;  /* 0xffffffff00047882 */ /* 0x000fc60000000000 */
[----:B------:R-:W-:Y:S05]  /*2930*/  BRA.DIV UR4, `(.L_x_48816) ;  /* 0x0000004a047c7947 */ /* 0x000fea000b800000 */
[----:B-1----:R1:W0:Y:S02]  /*2940*/  SHFL.IDX PT, R31, R60, R34, R43 ;  /* 0x000000223c1f7389 */ /* 0x00222400000e002b */
.L_x_48969:
[----:B0-----:R-:W-:-:S07]  /*2950*/  IMAD R58, R7, R31, R58 ;  /* 0x0000001f073a7224 */ /* 0x001fce00078e023a */
.L_x_48815:
[----:B------:R-:W-:-:S13]  /*2960*/  ISETP.GE.AND P6, PT, R54, 0xb, PT ;  /* 0x0000000b3600780c */ /* 0x000fda0003fc6270 */
[----:B------:R-:W-:Y:S05]  /*2970*/  @!P6 BRA `(.L_x_48817) ;  /* 0x000000000010e947 */ /* 0x000fea0003800000 */
[----:B------:R-:W-:-:S03]  /*2980*/  UMOV UR4, 0xffffffff ;  /* 0xffffffff00047882 */ /* 0x000fc60000000000 */
[----:B------:R-:W-:Y:S05]  /*2990*/  BRA.DIV UR4, `(.L_x_48818) ;  /* 0x0000004a04847947 */ /* 0x000fea000b800000 */
[----:B-1----:R1:W0:Y:S02]  /*29a0*/  SHFL.IDX PT, R31, R60, R33, R43 ;  /* 0x000000213c1f7389 */ /* 0x00222400000e002b */
.L_x_48972:
[----:B0-----:R-:W-:-:S07]  /*29b0*/  IMAD R58, R6, R31, R58 ;  /* 0x0000001f063a7224 */ /* 0x001fce00078e023a */
.L_x_48817:
[----:B------:R-:W-:-:S13]  /*29c0*/  ISETP.GE.AND P6, PT, R54, 0xc, PT ;  /* 0x0000000c3600780c */ /* 0x000fda0003fc6270 */
[----:B------:R-:W-:Y:S05]  /*29d0*/  @!P6 BRA `(.L_x_48819) ;  /* 0x000000000010e947 */ /* 0x000fea0003800000 */
[----:B------:R-:W-:-:S03]  /*29e0*/  UMOV UR4, 0xffffffff ;  /* 0xffffffff00047882 */ /* 0x000fc60000000000 */
[----:B------:R-:W-:Y:S05]  /*29f0*/  BRA.DIV UR4, `(.L_x_48820) ;  /* 0x0000004a048c7947 */ /* 0x000fea000b800000 */
[----:B-1----:R1:W0:Y:S02]  /*2a00*/  SHFL.IDX PT, R31, R60, R32, R43 ;  /* 0x000000203c1f7389 */ /* 0x00222400000e002b */
.L_x_48975:
[----:B0-----:R-:W-:-:S07]  /*2a10*/  IMAD R58, R5, R31, R58 ;  /* 0x0000001f053a7224 */ /* 0x001fce00078e023a */
.L_x_48819:
[----:B------:R-:W-:-:S13]  /*2a20*/  ISETP.GE.AND P6, PT, R54, 0xd, PT ;  /* 0x0000000d3600780c */ /* 0x000fda0003fc6270 */
[----:B------:R-:W-:Y:S05]  /*2a30*/  @!P6 BRA `(.L_x_48821) ;  /* 0x000000000010e947 */ /* 0x000fea0003800000 */
[----:B------:R-:W-:-:S03]  /*2a40*/  UMOV UR4, 0xffffffff ;  /* 0xffffffff00047882 */ /* 0x000fc60000000000 */
[----:B------:R-:W-:Y:S05]  /*2a50*/  BRA.DIV UR4, `(.L_x_48822) ;  /* 0x0000004a04947947 */ /* 0x000fea000b800000 */
[----:B-1----:R1:W0:Y:S02]  /*2a60*/  SHFL.IDX PT, R31, R60, R29, R43 ;  /* 0x0000001d3c1f7389 */ /* 0x00222400000e002b */
.L_x_48978:
[----:B0-----:R-:W-:-:S07]  /*2a70*/  IMAD R58, R4, R31, R58 ;  /* 0x0000001f043a7224 */ /* 0x001fce00078e023a */
.L_x_48821:
[----:B------:R-:W-:-:S13]  /*2a80*/  ISETP.GE.AND P6, PT, R54, 0xe, PT ;  /* 0x0000000e3600780c */ /* 0x000fda0003fc6270 */
[----:B------:R-:W-:Y:S05]  /*2a90*/  @!P6 BRA `(.L_x_48823) ;  /* 0x000000000010e947 */ /* 0x000fea0003800000 */
[----:B------:R-:W-:-:S03]  /*2aa0*/  UMOV UR4, 0xffffffff ;  /* 0xffffffff00047882 */ /* 0x000fc60000000000 */
[----:B------:R-:W-:Y:S05]  /*2ab0*/  BRA.DIV UR4, `(.L_x_48824) ;  /* 0x0000004a049c7947 */ /* 0x000fea000b800000 */
[----:B-1----:R1:W0:Y:S02]  /*2ac0*/  SHFL.IDX PT, R31, R60, R28, R43 ;  /* 0x0000001c3c1f7389 */ /* 0x00222400000e002b */
.L_x_48981:
[----:B0-----:R-:W-:-:S07]  /*2ad0*/  IMAD R58, R3, R31, R58 ;  /* 0x0000001f033a7224 */ /* 0x001fce00078e023a */
.L_x_48823:
[----:B------:R-:W-:-:S13]  /*2ae0*/  ISETP.GE.AND P6, PT, R54, 0xf, PT ;  /* 0x0000000f3600780c */ /* 0x000fda0003fc6270 */
[----:B------:R-:W-:Y:S05]  /*2af0*/  @!P6 BRA `(.L_x_48825) ;  /* 0x000000000010e947 */ /* 0x000fea0003800000 */
[----:B------:R-:W-:-:S03]  /*2b00*/  UMOV UR4, 0xffffffff ;  /* 0xffffffff00047882 */ /* 0x000fc60000000000 */
[----:B------:R-:W-:Y:S05]  /*2b10*/  BRA.DIV UR4, `(.L_x_48826) ;  /* 0x0000004a04a47947 */ /* 0x000fea000b800000 */
[----:B-1----:R1:W0:Y:S02]  /*2b20*/  SHFL.IDX PT, R31, R60, R27, R43 ;  /* 0x0000001b3c1f7389 */ /* 0x00222400000e002b */
.L_x_48984:
[----:B0-----:R-:W-:-:S07]  /*2b30*/  IMAD R58, R2, R31, R58 ;  /* 0x0000001f023a7224 */ /* 0x001fce00078e023a */
.L_x_48825:
[----:B------:R-:W-:-:S13]  /*2b40*/  ISETP.GE.AND P6, PT, R54, 0x10, PT ;  /* 0x000000103600780c */ /* 0x000fda0003fc6270 */
[----:B------:R-:W-:Y:S05]  /*2b50*/  @!P6 BRA `(.L_x_48827) ;  /* 0x000000000010e947 */ /* 0x000fea0003800000 */
[----:B------:R-:W-:-:S03]  /*2b60*/  UMOV UR4, 0xffffffff ;  /* 0xffffffff00047882 */ /* 0x000fc60000000000 */
[----:B------:R-:W-:Y:S05]  /*2b70*/  BRA.DIV UR4, `(.L_x_48828) ;  /* 0x0000004a04ac7947 */ /* 0x000fea000b800000 */
[----:B-1----:R1:W0:Y:S02]  /*2b80*/  SHFL.IDX PT, R31, R60, R55, R43 ;  /* 0x000000373c1f7389 */ /* 0x00222400000e002b */
.L_x_48987:
[----:B0-----:R-:W-:-:S07]  /*2b90*/  IMAD R58, R0, R31, R58 ;  /* 0x0000001f003a7224 */ /* 0x001fce00078e023a */
.L_x_48827:
        /* <DEDUP_REMOVED lines=8> */
.L_x_48796:
[----:B------:R-:W-:Y:S05]  /*2c20*/  BSYNC B0 ;  /* 0x0000000000007941 */ /* 0x000fea0003800000 */
.L_x_48795:
[----:B------:R-:W-:-:S13]  /*2c30*/  ISETP.NE.AND P6, PT, R56, RZ, PT ;  /* 0x000000ff3800720c */ /* 0x000fda0003fc5270 */
[----:B------:R-:W-:Y:S05]  /*2c40*/  @!P6 BRA `(.L_x_48830) ;  /* 0xffffffe80094e947 */ /* 0x000fea000383ffff */
[----:B------:R-:W-:Y:S05]  /*2c50*/  BSYNC B1 ;  /* 0x0000000000017941 */ /* 0x000fea0003800000 */
.L_x_48778:
[----:B------:R-:W-:Y:S05]  /*2c60*/  BRA `(.L_x_48776) ;  /* 0x0000003000f07947 */ /* 0x000fea0003800000 */
.L_x_48777:
        /* <DEDUP_REMOVED lines=78> */
.L_x_48883:
        /* <DEDUP_REMOVED lines=20> */
.L_x_48832:
        /* <DEDUP_REMOVED lines=8> */
.L_x_48833:
        /* <DEDUP_REMOVED lines=8> */
.L_x_48834:
        /* <DEDUP_REMOVED lines=8> */
.L_x_48835:
        /* <DEDUP_REMOVED lines=8> */
.L_x_48836:
        /* <DEDUP_REMOVED lines=8> */
.L_x_48837:
        /* <DEDUP_REMOVED lines=12> */
.L_x_48838:
        /* <DEDUP_REMOVED lines=15> */
.L_x_48839:
        /* <DEDUP_REMOVED lines=14> */
.L_x_48840:
        /* <DEDUP_REMOVED lines=15> */
.L_x_48841:
        /* <DEDUP_REMOVED lines=15> */
.L_x_48842:
        /* <DEDUP_REMOVED lines=15> */
.L_x_48843:
        /* <DEDUP_REMOVED lines=15> */
.L_x_48844:
        /* <DEDUP_REMOVED lines=15> */
.L_x_48845:
        /* <DEDUP_REMOVED lines=15> */
.L_x_48846:
        /* <DEDUP_REMOVED lines=15> */
.L_x_48847:
        /* <DEDUP_REMOVED lines=31> */
.L_x_48882:
[----:B------:R-:W-:Y:S02]  /*4020*/  IMAD R60, R58, 0x44, R57 ;  /* 0x000000443a3c7824 */ /* 0x000fe400078e0239 */
[----:B------:R-:W-:-:S04]  /*4030*/  IMAD.MOV.U32 R59, RZ, RZ, RZ ;  /* 0x000000ffff3b7224 */ /* 0x000fc800078e00ff */
[----:B------:R-:W0:Y:S01]  /*4040*/  LDS R60, [R60] ;  /* 0x000000003c3c7984 */ /* 0x000e220000000800 */
[----:B------:R-:W-:Y:S05]  /*4050*/  @!P5 BRA `(.L_x_48850) ;  /* 0x000000000010d947 */ /* 0x000fea0003800000 */
[----:B------:R-:W-:-:S03]  /*4060*/  UMOV UR4, 0xffffffff ;  /* 0xffffffff00047882 */ /* 0x000fc60000000000 */
[----:B------:R-:W-:Y:S05]  /*4070*/  BRA.DIV UR4, `(.L_x_48851) ;  /* 0x00000036048c7947 */ /* 0x000fea000b800000 */
[----:B0-----:R0:W0:Y:S02]  /*4080*/  SHFL.IDX PT, R31, R60, R18, R43 ;  /* 0x000000123c1f7389 */ /* 0x00102400000e002b */
.L_x_48990:
[----:B0-----:R-:W-:-:S07]  /*4090*/  IMAD R59, R16, R31, RZ ;  /* 0x0000001f103b7224 */ /* 0x001fce00078e02ff */
.L_x_48850:
[----:B------:R-:W-:Y:S05]  /*40a0*/  @!P4 BRA `(.L_x_48852) ;  /* 0x000000000010c947 */ /* 0x000fea0003800000 */
[----:B------:R-:W-:-:S03]  /*40b0*/  UMOV UR4, 0xffffffff ;  /* 0xffffffff00047882 */ /* 0x000fc60000000000 */
[----:B------:R-:W-:Y:S05]  /*40c0*/  BRA.DIV UR4, `(.L_x_48853) ;  /* 0x0000003604987947 */ /* 0x000fea000b800000 */
[----:B0-----:R0:W0:Y:S02]  /*40d0*/  SHFL.IDX PT, R31, R60, R41, R43 ;  /* 0x000000293c1f7389 */ /* 0x00102400000e002b */
.L_x_48993:
[----:B01----:R-:W-:-:S07]  /*40e0*/  IMAD R59, R15, R31, R59 ;  /* 0x0000001f0f3b7224 */ /* 0x003fce00078e023b */
.L_x_48852:
[----:B------:R-:W-:Y:S05]  /*40f0*/  @!P3 BRA `(.L_x_48854) ;  /* 0x000000000010b947 */ /* 0x000fea0003800000 */
[----:B------:R-:W-:-:S03]  /*4100*/  UMOV UR4, 0xffffffff ;  /* 0xffffffff00047882 */ /* 0x000fc60000000000 */
[----:B------:R-:W-:Y:S05]  /*4110*/  BRA.DIV UR4, `(.L_x_48855) ;  /* 0x0000003604a47947 */ /* 0x000fea000b800000 */
[----:B0-----:R0:W0:Y:S02]  /*4120*/  SHFL.IDX PT, R31, R60, R40, R43 ;  /* 0x000000283c1f7389 */ /* 0x00102400000e002b */
.L_x_48996:
[----:B0-2---:R-:W-:-:S07]  /*4130*/  IMAD R59, R14, R31, R59 ;  /* 0x0000001f0e3b7224 */ /* 0x005fce00078e023b */
.L_x_48854:
[----:B------:R-:W-:Y:S05]  /*4140*/  @!P2 BRA `(.L_x_48856) ;  /* 0x000000000010a947 */ /* 0x000fea0003800000 */
[----:B------:R-:W-:-:S03]  /*4150*/  UMOV UR4, 0xffffffff ;  /* 0xffffffff00047882 */ /* 0x000fc60000000000 */
[----:B------:R-:W-:Y:S05]  /*4160*/  BRA.DIV UR4, `(.L_x_48857) ;  /* 0x0000003604b07947 */ /* 0x000fea000b800000 */
[----:B0-----:R0:W0:Y:S02]  /*4170*/  SHFL.IDX PT, R31, R60, R39, R43 ;  /* 0x000000273c1f7389 */ /* 0x00102400000e002b */
.L_x_48999:
[----:B0--3--:R-:W-:-:S07]  /*4180*/  IMAD R59, R13, R31, R59 ;  /* 0x0000001f0d3b7224 */ /* 0x009fce00078e023b */
.L_x_48856:
[----:B------:R-:W-:Y:S05]  /*4190*/  @!P1 BRA `(.L_x_48858) ;  /* 0x0000000000109947 */ /* 0x000fea0003800000 */
[----:B------:R-:W-:-:S03]  /*41a0*/  UMOV UR4, 0xffffffff ;  /* 0xffffffff00047882 */ /* 0x000fc60000000000 */
[----:B------:R-:W-:Y:S05]  /*41b0*/  BRA.DIV UR4, `(.L_x_48859) ;  /* 0x0000003604bc7947 */ /* 0x000fea000b800000 */
[----:B0-----:R0:W0:Y:S02]  /*41c0*/  SHFL.IDX PT, R31, R60, R38, R43 ;  /* 0x000000263c1f7389 */ /* 0x00102400000e002b */
.L_x_49002:
[----:B0---4-:R-:W-:-:S07]  /*41d0*/  IMAD R59, R12, R31, R59 ;  /* 0x0000001f0c3b7224 */ /* 0x011fce00078e023b */
.L_x_48858:
[----:B------:R-:W-:Y:S05]  /*41e0*/  @!P0 BRA `(.L_x_48860) ;  /* 0x0000000000108947 */ /* 0x000fea0003800000 */
[----:B------:R-:W-:-:S03]  /*41f0*/  UMOV UR4, 0xffffffff ;  /* 0xffffffff00047882 */ /* 0x000fc60000000000 */
[----:B------:R-:W-:Y:S05]  /*4200*/  BRA.DIV UR4, `(.L_x_48861) ;  /* 0x0000003604c87947 */ /* 0x000fea000b800000 */
[----:B0-----:R0:W0:Y:S02]  /*4210*/  SHFL.IDX PT, R31, R60, R37, R43 ;  /* 0x000000253c1f7389 */ /* 0x00102400000e002b */
.L_x_49005:
[----:B0-----:R-:W-:-:S07]  /*4220*/  IMAD R59, R11, R31, R59 ;  /* 0x0000001f0b3b7224 */ /* 0x001fce00078e023b */
.L_x_48860:
[----:B------:R-:W5:Y:S02]  /*4230*/  LDCU UR4, c[0x0][0x3ac] ;  /* 0x00007580ff0477ac */ /* 0x000f640008000800 */
[----:B-----5:R-:W-:-:S05]  /*4240*/  IMAD.U32 R54, RZ, RZ, UR4 ;  /* 0x00000004ff367e24 */ /* 0x020fca000f8e00ff */
[----:B------:R-:W-:-:S13]  /*4250*/  ISETP.GE.U32.AND P6, PT, R54, 0x7, PT ;  /* 0x000000073600780c */ /* 0x000fda0003fc6070 */
[----:B------:R-:W-:Y:S05]  /*4260*/  @!P6 BRA `(.L_x_48862) ;  /* 0x000000000010e947 */ /* 0x000fea0003800000 */
[----:B------:R-:W-:-:S03]  /*4270*/  UMOV UR4, 0xffffffff ;  /* 0xffffffff00047882 */ /* 0x000fc60000000000 */
[----:B------:R-:W-:Y:S05]  /*4280*/  BRA.DIV UR4, `(.L_x_48863) ;  /* 0x0000003604c87947 */ /* 0x000fea000b800000 */
[----:B0-----:R0:W0:Y:S02]  /*4290*/  SHFL.IDX PT, R31, R60, R36, R43 ;  /* 0x000000243c1f7389 */ /* 0x00102400000e002b */
.L_x_49008:
[----:B0-----:R-:W-:-:S07]  /*42a0*/  IMAD R59, R10, R31, R59 ;  /* 0x0000001f0a3b7224 */ /* 0x001fce00078e023b */
.L_x_48862:
[----:B------:R-:W-:-:S13]  /*42b0*/  ISETP.GE.U32.AND P6, PT, R54, 0x8, PT ;  /* 0x000000083600780c */ /* 0x000fda0003fc6070 */
[----:B------:R-:W-:Y:S05]  /*42c0*/  @!P6 BRA `(.L_x_48864) ;  /* 0x000000000010e947 */ /* 0x000fea0003800000 */
[----:B------:R-:W-:-:S03]  /*42d0*/  UMOV UR4, 0xffffffff ;  /* 0xffffffff00047882 */ /* 0x000fc60000000000 */
[----:B------:R-:W-:Y:S05]  /*42e0*/  BRA.DIV UR4, `(.L_x_48865) ;  /* 0x0000003604d07947 */ /* 0x000fea000b800000 */
[----:B0-----:R0:W0:Y:S02]  /*42f0*/  SHFL.IDX PT, R31, R60, R35, R43 ;  /* 0x000000233c1f7389 */ /* 0x00102400000e002b */
.L_x_49011:
[----:B0-----:R-:W-:-:S07]  /*4300*/  IMAD R59, R9, R31, R59 ;  /* 0x0000001f093b7224 */ /* 0x001fce00078e023b */
.L_x_48864:
[----:B------:R-:W-:-:S13]  /*4310*/  ISETP.GE.U32.AND P6, PT, R54, 0x9, PT ;  /* 0x000000093600780c */ /* 0x000fda0003fc6070 */
[----:B------:R-:W-:Y:S05]  /*4320*/  @!P6 BRA `(.L_x_48866) ;  /* 0x000000000010e947 */ /* 0x000fea0003800000 */
[----:B------:R-:W-:-:S03]  /*4330*/  UMOV UR4, 0xffffffff ;  /* 0xffffffff00047882 */ /* 0x000fc60000000000 */
[----:B------:R-:W-:Y:S05]  /*4340*/  BRA.DIV UR4, `(.L_x_48867) ;  /* 0x0000003604d87947 */ /* 0x000fea000b800000 */
[----:B0-----:R0:W0:Y:S02]  /*4350*/  SHFL.IDX PT, R31, R60, R34, R43 ;  /* 0x000000223c1f7389 */ /* 0x00102400000e002b */
.L_x_49014:
[----:B0-----:R-:W-:-:S07]  /*4360*/  IMAD R59, R8, R31, R59 ;  /* 0x0000001f083b7224 */ /* 0x001fce00078e023b */
.L_x_48866:
[----:B------:R-:W-:-:S13]  /*4370*/  ISETP.GE.U32.AND P6, PT, R54, 0xa, PT ;  /* 0x0000000a3600780c */ /* 0x000fda0003fc6070 */
[----:B------:R-:W-:Y:S05]  /*4380*/  @!P6 BRA `(.L_x_48868) ;  /* 0x000000000010e947 */ /* 0x000fea0003800000 */
[----:B------:R-:W-:-:S03]  /*4390*/  UMOV UR4, 0xffffffff ;  /* 0xffffffff00047882 */ /* 0x000fc60000000000 */
[----:B------:R-:W-:Y:S05]  /*43a0*/  BRA.DIV UR4, `(.L_x_48869) ;  /* 0x0000003604e07947 */ /* 0x000fea000b800000 */
[----:B0-----:R0:W0:Y:S02]  /*43b0*/  SHFL.IDX PT, R31, R60, R33, R43 ;  /* 0x000000213c1f7389 */ /* 0x00102400000e002b */
.L_x_49017:
[----:B0-----:R-:W-:-:S07]  /*43c0*/  IMAD R59, R7, R31, R59 ;  /* 0x0000001f073b7224 */ /* 0x001fce00078e023b */
.L_x_48868:
[----:B------:R-:W-:-:S13]  /*43d0*/  ISETP.GE.U32.AND P6, PT, R54, 0xb, PT ;  /* 0x0000000b3600780c */ /* 0x000fda0003fc6070 */
[----:B------:R-:W-:Y:S05]  /*43e0*/  @!P6 BRA `(.L_x_48870) ;  /* 0x000000000010e947 */ /* 0x000fea0003800000 */
[----:B------:R-:W-:-:S03]  /*43f0*/  UMOV UR4, 0xffffffff ;  /* 0xffffffff00047882 */ /* 0x000fc60000000000 */
[----:B------:R-:W-:Y:S05]  /*4400*/  BRA.DIV UR4, `(.L_x_48871) ;  /* 0x0000003604e87947 */ /* 0x000fea000b800000 */
[----:B0-----:R0:W0:Y:S02]  /*4410*/  SHFL.IDX PT, R31, R60, R32, R43 ;  /* 0x000000203c1f7389 */ /* 0x00102400000e002b */
.L_x_49020:
[----:B0-----:R-:W-:-:S07]  /*4420*/  IMAD R59, R6, R31, R59 ;  /* 0x0000001f063b7224 */ /* 0x001fce00078e023b */
.L_x_48870:
[----:B------:R-:W-:-:S13]  /*4430*/  ISETP.GE.U32.AND P6, PT, R54, 0xc, PT ;  /* 0x0000000c3600780c */ /* 0x000fda0003fc6070 */
[----:B------:R-:W-:Y:S05]  /*4440*/  @!P6 BRA `(.L_x_48872) ;  /* 0x000000000010e947 */ /* 0x000fea0003800000 */
[----:B------:R-:W-:-:S03]  /*4450*/  UMOV UR4, 0xffffffff ;  /* 0xffffffff00047882 */ /* 0x000fc60000000000 */
[----:B------:R-:W-:Y:S05]  /*4460*/  BRA.DIV UR4, `(.L_x_48873) ;  /* 0x0000003604f07947 */ /* 0x000fea000b800000 */
[----:B0-----:R0:W0:Y:S02]  /*4470*/  SHFL.IDX PT, R31, R60, R29, R43 ;  /* 0x0000001d3c1f7389 */ /* 0x00102400000e002b */
.L_x_49023:
[----:B0-----:R-:W-:-:S07]  /*4480*/  IMAD R59, R5, R31, R59 ;  /* 0x0000001f053b7224 */ /* 0x001fce00078e023b */
.L_x_48872:
[----:B------:R-:W-:-:S13]  /*4490*/  ISETP.GE.U32.AND P6, PT, R54, 0xd, PT ;  /* 0x0000000d3600780c */ /* 0x000fda0003fc6070 */
[----:B------:R-:W-:Y:S05]  /*44a0*/  @!P6 BRA `(.L_x_48874) ;  /* 0x000000000010e947 */ /* 0x000fea0003800000 */
[----:B------:R-:W-:-:S03]  /*44b0*/  UMOV UR4, 0xffffffff ;  /* 0xffffffff00047882 */ /* 0x000fc60000000000 */
[----:B------:R-:W-:Y:S05]  /*44c0*/  BRA.DIV UR4, `(.L_x_48875) ;  /* 0x0000003604f87947 */ /* 0x000fea000b800000 */
[----:B0-----:R0:W0:Y:S02]  /*44d0*/  SHFL.IDX PT, R31, R60, R28, R43 ;  /* 0x0000001c3c1f7389 */ /* 0x00102400000e002b */
.L_x_49026:
[----:B0-----:R-:W-:-:S07]  /*44e0*/  IMAD R59, R4, R31, R59 ;  /* 0x0000001f043b7224 */ /* 0x001fce00078e023b */
.L_x_48874:
[----:B------:R-:W-:-:S13]  /*44f0*/  ISETP.GE.U32.AND P6, PT, R54, 0xe, PT ;  /* 0x0000000e3600780c */ /* 0x000fda0003fc6070 */
[----:B------:R-:W-:Y:S05]  /*4500*/  @!P6 BRA `(.L_x_48876) ;  /* 0x000000000010e947 */ /* 0x000fea0003800000 */
[----:B------:R-:W-:-:S03]  /*4510*/  UMOV UR4, 0xffffffff ;  /* 0xffffffff00047882 */ /* 0x000fc60000000000 */
[----:B------:R-:W-:Y:S05]  /*4520*/  BRA.DIV UR4, `(.L_x_48877) ;  /* 0x0000003a04007947 */ /* 0x000fea000b800000 */
[----:B0-----:R0:W0:Y:S02]  /*4530*/  SHFL.IDX PT, R31, R60, R27, R43 ;  /* 0x0000001b3c1f7389 */ /* 0x00102400000e002b */
.L_x_49029:
[----:B0-----:R-:W-:-:S07]  /*4540*/  IMAD R59, R3, R31, R59 ;  /* 0x0000001f033b7224 */ /* 0x001fce00078e023b */
.L_x_48876:
[----:B------:R-:W-:-:S13]  /*4550*/  ISETP.GE.U32.AND P6, PT, R54, 0xf, PT ;  /* 0x0000000f3600780c */ /* 0x000fda0003fc6070 */
[----:B------:R-:W-:Y:S05]  /*4560*/  @!P6 BRA `(.L_x_48878) ;  /* 0x000000000010e947 */ /* 0x000fea0003800000 */
[----:B------:R-:W-:-:S03]  /*4570*/  UMOV UR4, 0xffffffff ;  /* 0xffffffff00047882 */ /* 0x000fc60000000000 */
[----:B------:R-:W-:Y:S05]  /*4580*/  BRA.DIV UR4, `(.L_x_48879) ;  /* 0x0000003a04087947 */ /* 0x000fea000b800000 */
[----:B0-----:R0:W0:Y:S02]  /*4590*/  SHFL.IDX PT, R31, R60, R26, R43 ;  /* 0x0000001a3c1f7389 */ /* 0x00102400000e002b */
.L_x_49032:
[----:B0-----:R-:W-:-:S07]  /*45a0*/  IMAD R59, R2, R31, R59 ;  /* 0x0000001f023b7224 */ /* 0x001fce00078e023b */
.L_x_48878:
[----:B------:R-:W-:-:S13]  /*45b0*/  ISETP.GE.U32.AND P6, PT, R54, 0x10, PT ;  /* 0x000000103600780c */ /* 0x000fda0003fc6070 */
[----:B------:R-:W-:Y:S05]  /*45c0*/  @!P6 BRA `(.L_x_48880) ;  /* 0x000000000010e947 */ /* 0x000fea0003800000 */
[----:B------:R-:W-:-:S03]  /*45d0*/  UMOV UR4, 0xffffffff ;  /* 0xffffffff00047882 */ /* 0x000fc60000000000 */
[----:B------:R-:W-:Y:S05]  /*45e0*/  BRA.DIV UR4, `(.L_x_48881) ;  /* 0x0000003a04107947 */ /* 0x000fea000b800000 */
[----:B0-----:R0:W0:Y:S02]  /*45f0*/  SHFL.IDX PT, R31, R60, R42, R43 ;  /* 0x0000002a3c1f7389 */ /* 0x00102400000e002b */
.L_x_49035:
[----:B0-----:R-:W-:-:S07]  /*4600*/  IMAD R59, R0, R31, R59 ;  /* 0x0000001f003b7224 */ /* 0x001fce00078e023b */
.L_x_48880:
[----:B------:R-:W-:Y:S02]  /*4610*/  IMAD R31, R53, R58, R17 ;  /* 0x0000003a351f7224 */ /* 0x000fe400078e0211 */
[----:B------:R-:W-:Y:S02]  /*4620*/  IMAD.IADD R58, R47, 0x1, R58 ;  /* 0x000000012f3a7824 */ /* 0x000fe400078e023a */
[----:B------:R-:W-:-:S03]  /*4630*/  IMAD R30, R31, 0x4, R56 ;  /* 0x000000041f1e7824 */ /* 0x000fc600078e0238 */
[----:B------:R-:W-:Y:S02]  /*4640*/  ISETP.GE.AND P6, PT, R58, UR10, PT ;  /* 0x0000000a3a007c0c */ /* 0x000fe4000bfc6270 */
[----:B------:R0:W-:Y:S11]  /*4650*/  STS [R30], R59 ;  /* 0x0000003b1e007388 */ /* 0x0001f60000000800 */
[----:B0-----:R-:W-:Y:S05]  /*4660*/  @!P6 BRA `(.L_x_48882) ;  /* 0xfffffff8006ce947 */ /* 0x001fea000383ffff */
.L_x_48849:
[----:B------:R-:W-:Y:S05]  /*4670*/  BSYNC B0 ;  /* 0x0000000000007941 */ /* 0x000fea0003800000 */
.L_x_48848:
[----:B------:R-:W-:-:S13]  /*4680*/  ISETP.NE.AND P6, PT, R55, RZ, PT ;  /* 0x000000ff3700720c */ /* 0x000fda0003fc5270 */
[----:B------:R-:W-:Y:S05]  /*4690*/  @!P6 BRA `(.L_x_48883) ;  /* 0xffffffe800ace947 */ /* 0x000fea000383ffff */
[----:B------:R-:W-:Y:S05]  /*46a0*/  BRA `(.L_x_48776) ;  /* 0x0000001800607947 */ /* 0x000fea0003800000 */
.L_x_48831:
        /* <DEDUP_REMOVED lines=66> */
.L_x_48935:
        /* <DEDUP_REMOVED lines=21> */
.L_x_48884:
        /* <DEDUP_REMOVED lines=10> */
.L_x_48885:
        /* <DEDUP_REMOVED lines=10> */
.L_x_48886:
        /* <DEDUP_REMOVED lines=10> */
.L_x_48887:
        /* <DEDUP_REMOVED lines=10> */
.L_x_48888:
        /* <DEDUP_REMOVED lines=11> */
.L_x_48889:
        /* <DEDUP_REMOVED lines=11> */
.L_x_48890:
        /* <DEDUP_REMOVED lines=11> */
.L_x_48891:
        /* <DEDUP_REMOVED lines=10> */
.L_x_48892:
        /* <DEDUP_REMOVED lines=11> */
.L_x_48893:
        /* <DEDUP_REMOVED lines=11> */
.L_x_48894:
        /* <DEDUP_REMOVED lines=11> */
.L_x_48895:
        /* <DEDUP_REMOVED lines=11> */
.L_x_48896:
        /* <DEDUP_REMOVED lines=11> */
.L_x_48897:
        /* <DEDUP_REMOVED lines=11> */
.L_x_48898:
        /* <DEDUP_REMOVED lines=11> */
.L_x_48899:
        /* <DEDUP_REMOVED lines=28> */
.L_x_48934:
[----:B------:R-:W-:Y:S02]  /*57e0*/  IMAD R60, R37, 0x44, R39 ;  /* 0x00000044253c7824 */ /* 0x000fe400078e0227 */
[----:B------:R-:W-:-:S04]  /*57f0*/  IMAD.MOV.U32 R41, RZ, RZ, RZ ;  /* 0x000000ffff297224 */ /* 0x000fc800078e00ff */
[----:B------:R-:W0:Y:S01]  /*5800*/  LDS R60, [R60] ;  /* 0x000000003c3c7984 */ /* 0x000e220000000800 */
[----:B------:R-:W-:Y:S05]  /*5810*/  @!P4 BRA `(.L_x_48901) ;  /* 0x000000000010c947 */ /* 0x000fea0003800000 */
[----:B------:R-:W-:-:S03]  /*5820*/  UMOV UR4, 0xffffffff ;  /* 0xffffffff00047882 */ /* 0x000fc60000000000 */
[----:B------:R-:W-:Y:S05]  /*5830*/  BRA.DIV UR4, `(.L_x_48902) ;  /* 0x00000026049c7947 */ /* 0x000fea000b800000 */
[----:B0-----:R0:W2:Y:S02]  /*5840*/  SHFL.IDX PT, R41, R60, R24, R43 ;  /* 0x000000183c297389 */ /* 0x0010a400000e002b */
.L_x_49037:
[----:B-12---:R-:W-:-:S07]  /*5850*/  IMAD R41, R20, R41, RZ ;  /* 0x0000002914297224 */ /* 0x006fce00078e02ff */
.L_x_48901:
[----:B------:R-:W-:Y:S05]  /*5860*/  @!P3 BRA `(.L_x_48903) ;  /* 0x000000000010b947 */ /* 0x000fea0003800000 */
[----:B------:R-:W-:-:S03]  /*5870*/  UMOV UR4, 0xffffffff ;  /* 0xffffffff00047882 */ /* 0x000fc60000000000 */
[----:B------:R-:W-:Y:S05]  /*5880*/  BRA.DIV UR4, `(.L_x_48904) ;  /* 0x0000002604a47947 */ /* 0x000fea000b800000 */
[----:B0-----:R0:W2:Y:S02]  /*5890*/  SHFL.IDX PT, R31, R60, R33, R43 ;  /* 0x000000213c1f7389 */ /* 0x0010a400000e002b */
.L_x_49040:
[----:B--23--:R-:W-:-:S07]  /*58a0*/  IMAD R41, R19, R31, R41 ;  /* 0x0000001f13297224 */ /* 0x00cfce00078e0229 */
.L_x_48903:
[----:B------:R-:W-:Y:S05]  /*58b0*/  @!P2 BRA `(.L_x_48905) ;  /* 0x000000000010a947 */ /* 0x000fea0003800000 */
[----:B------:R-:W-:-:S03]  /*58c0*/  UMOV UR4, 0xffffffff ;  /* 0xffffffff00047882 */ /* 0x000fc60000000000 */
[----:B------:R-:W-:Y:S05]  /*58d0*/  BRA.DIV UR4, `(.L_x_48906) ;  /* 0x0000002604b07947 */ /* 0x000fea000b800000 */
[----:B0-----:R0:W2:Y:S02]  /*58e0*/  SHFL.IDX PT, R31, R60, R29, R43 ;  /* 0x0000001d3c1f7389 */ /* 0x0010a400000e002b */
.L_x_49043:
[----:B--2---:R-:W-:-:S07]  /*58f0*/  IMAD R41, R18, R31, R41 ;  /* 0x0000001f12297224 */ /* 0x004fce00078e0229 */
.L_x_48905:
[----:B------:R-:W-:Y:S05]  /*5900*/  @!P1 BRA `(.L_x_48907) ;  /* 0x0000000000109947 */ /* 0x000fea0003800000 */
[----:B------:R-:W-:-:S03]  /*5910*/  UMOV UR4, 0xffffffff ;  /* 0xffffffff00047882 */ /* 0x000fc60000000000 */
[----:B------:R-:W-:Y:S05]  /*5920*/  BRA.DIV UR4, `(.L_x_48908) ;  /* 0x0000002604bc7947 */ /* 0x000fea000b800000 */
[----:B0-----:R0:W2:Y:S02]  /*5930*/  SHFL.IDX PT, R31, R60, R27, R43 ;  /* 0x0000001b3c1f7389 */ /* 0x0010a400000e002b */
.L_x_49046:
[----:B--2---:R-:W-:-:S07]  /*5940*/  IMAD R41, R17, R31, R41 ;  /* 0x0000001f11297224 */ /* 0x004fce00078e0229 */
.L_x_48907:
[----:B------:R-:W-:Y:S05]  /*5950*/  @!P0 BRA `(.L_x_48909) ;  /* 0x0000000000108947 */ /* 0x000fea0003800000 */
[----:B------:R-:W-:-:S03]  /*5960*/  UMOV UR4, 0xffffffff ;  /* 0xffffffff00047882 */ /* 0x000fc60000000000 */
[----:B------:R-:W-:Y:S05]  /*5970*/  BRA.DIV UR4, `(.L_x_48910) ;  /* 0x0000002604c87947 */ /* 0x000fea000b800000 */
[----:B0-----:R0:W2:Y:S02]  /*5980*/  SHFL.IDX PT, R31, R60, R25, R43 ;  /* 0x000000193c1f7389 */ /* 0x0010a400000e002b */
.L_x_49049:
[----:B--2---:R-:W-:-:S07]  /*5990*/  IMAD R41, R16, R31, R41 ;  /* 0x0000001f10297224 */ /* 0x004fce00078e0229 */
.L_x_48909:
[----:B------:R-:W2:Y:S02]  /*59a0*/  LDCU UR4, c[0x0][0x3ac] ;  /* 0x00007580ff0477ac */ /* 0x000ea40008000800 */
[----:B--2---:R-:W-:-:S05]  /*59b0*/  IMAD.U32 R54, RZ, RZ, UR4 ;  /* 0x00000004ff367e24 */ /* 0x004fca000f8e00ff */
[----:B------:R-:W-:-:S13]  /*59c0*/  ISETP.GE.AND P6, PT, R54, 0x6, PT ;  /* 0x000000063600780c */ /* 0x000fda0003fc6270 */
[----:B------:R-:W-:Y:S05]  /*59d0*/  @!P6 BRA `(.L_x_48911) ;  /* 0x000000000010e947 */ /* 0x000fea0003800000 */
[----:B------:R-:W-:-:S03]  /*59e0*/  UMOV UR4, 0xffffffff ;  /* 0xffffffff00047882 */ /* 0x000fc60000000000 */
[----:B------:R-:W-:Y:S05]  /*59f0*/  BRA.DIV UR4, `(.L_x_48912) ;  /* 0x0000002604c87947 */ /* 0x000fea000b800000 */
[----:B0-----:R0:W2:Y:S02]  /*5a00*/  SHFL.IDX PT, R31, R60, R58, R43 ;  /* 0x0000003a3c1f7389 */ /* 0x0010a400000e002b */
.L_x_49052:
[----:B--2---:R-:W-:-:S07]  /*5a10*/  IMAD R41, R15, R31, R41 ;  /* 0x0000001f0f297224 */ /* 0x004fce00078e0229 */
.L_x_48911:
[----:B------:R-:W-:-:S13]  /*5a20*/  ISETP.GE.AND P6, PT, R54, 0x7, PT ;  /* 0x000000073600780c */ /* 0x000fda0003fc6270 */
[----:B------:R-:W-:Y:S05]  /*5a30*/  @!P6 BRA `(.L_x_48913) ;  /* 0x000000000010e947 */ /* 0x000fea0003800000 */
[----:B------:R-:W-:-:S03]  /*5a40*/  UMOV UR4, 0xffffffff ;  /* 0xffffffff00047882 */ /* 0x000fc60000000000 */
[----:B------:R-:W-:Y:S05]  /*5a50*/  BRA.DIV UR4, `(.L_x_48914) ;  /* 0x0000002604d07947 */ /* 0x000fea000b800000 */
[----:B0-----:R0:W2:Y:S02]  /*5a60*/  SHFL.IDX PT, R31, R60, R56, R43 ;  /* 0x000000383c1f7389 */ /* 0x0010a400000e002b */
.L_x_49055:
[----:B--2---:R-:W-:-:S07]  /*5a70*/  IMAD R41, R14, R31, R41 ;  /* 0x0000001f0e297224 */ /* 0x004fce00078e0229 */
.L_x_48913:
[----:B------:R-:W-:-:S13]  /*5a80*/  ISETP.GE.AND P6, PT, R54, 0x8, PT ;  /* 0x000000083600780c */ /* 0x000fda0003fc6270 */
[----:B------:R-:W-:Y:S05]  /*5a90*/  @!P6 BRA `(.L_x_48915) ;  /* 0x000000000010e947 */ /* 0x000fea0003800000 */
[----:B------:R-:W-:-:S03]  /*5aa0*/  UMOV UR4, 0xffffffff ;  /* 0xffffffff00047882 */ /* 0x000fc60000000000 */
[----:B------:R-:W-:Y:S05]  /*5ab0*/  BRA.DIV UR4, `(.L_x_48916) ;  /* 0x0000002604d87947 */ /* 0x000fea000b800000 */
[----:B0-----:R0:W2:Y:S02]  /*5ac0*/  SHFL.IDX PT, R31, R60, R42, R43 ;  /* 0x0000002a3c1f7389 */ /* 0x0010a400000e002b */
.L_x_49058:
[----:B--2---:R-:W-:-:S07]  /*5ad0*/  IMAD R41, R13, R31, R41 ;  /* 0x0000001f0d297224 */ /* 0x004fce00078e0229 */
.L_x_48915:
[----:B------:R-:W-:-:S13]  /*5ae0*/  ISETP.GE.AND P6, PT, R54, 0x9, PT ;  /* 0x000000093600780c */ /* 0x000fda0003fc6270 */
[----:B------:R-:W-:Y:S05]  /*5af0*/  @!P6 BRA `(.L_x_48917) ;  /* 0x000000000010e947 */ /* 0x000fea0003800000 */
[----:B------:R-:W-:-:S03]  /*5b00*/  UMOV UR4, 0xffffffff ;  /* 0xffffffff00047882 */ /* 0x000fc60000000000 */
[----:B------:R-:W-:Y:S05]  /*5b10*/  BRA.DIV UR4, `(.L_x_48918) ;  /* 0x0000002604e07947 */ /* 0x000fea000b800000 */
[----:B0-----:R0:W2:Y:S02]  /*5b20*/  SHFL.IDX PT, R31, R60, R40, R43 ;  /* 0x000000283c1f7389 */ /* 0x0010a400000e002b */
.L_x_49061:
[----:B--2---:R-:W-:-:S07]  /*5b30*/  IMAD R41, R12, R31, R41 ;  /* 0x0000001f0c297224 */ /* 0x004fce00078e0229 */
.L_x_48917:
[----:B------:R-:W-:-:S13]  /*5b40*/  ISETP.GE.AND P6, PT, R54, 0xa, PT ;  /* 0x0000000a3600780c */ /* 0x000fda0003fc6270 */
[----:B------:R-:W-:Y:S05]  /*5b50*/  @!P6 BRA `(.L_x_48919) ;  /* 0x000000000010e947 */ /* 0x000fea0003800000 */
[----:B------:R-:W-:-:S03]  /*5b60*/  UMOV UR4, 0xffffffff ;  /* 0xffffffff00047882 */ /* 0x000fc60000000000 */
[----:B------:R-:W-:Y:S05]  /*5b70*/  BRA.DIV UR4, `(.L_x_48920) ;  /* 0x0000002604e87947 */ /* 0x000fea000b800000 */
[----:B0-----:R0:W2:Y:S02]  /*5b80*/  SHFL.IDX PT, R31, R60, R38, R43 ;  /* 0x000000263c1f7389 */ /* 0x0010a400000e002b */
.L_x_49064:
[----:B--2---:R-:W-:-:S07]  /*5b90*/  IMAD R41, R11, R31, R41 ;  /* 0x0000001f0b297224 */ /* 0x004fce00078e0229 */
.L_x_48919:
[----:B------:R-:W-:-:S13]  /*5ba0*/  ISETP.GE.AND P6, PT, R54, 0xb, PT ;  /* 0x0000000b3600780c */ /* 0x000fda0003fc6270 */
[----:B------:R-:W-:Y:S05]  /*5bb0*/  @!P6 BRA `(.L_x_48921) ;  /* 0x000000000010e947 */ /* 0x000fea0003800000 */
[----:B------:R-:W-:-:S03]  /*5bc0*/  UMOV UR4, 0xffffffff ;  /* 0xffffffff00047882 */ /* 0x000fc60000000000 */
[----:B------:R-:W-:Y:S05]  /*5bd0*/  BRA.DIV UR4, `(.L_x_48922) ;  /* 0x0000002604f07947 */ /* 0x000fea000b800000 */
[----:B0-----:R0:W2:Y:S02]  /*5be0*/  SHFL.IDX PT, R31, R60, R36, R43 ;  /* 0x000000243c1f7389 */ /* 0x0010a400000e002b */
.L_x_49067:
[----:B--2---:R-:W-:-:S07]  /*5bf0*/  IMAD R41, R10, R31, R41 ;  /* 0x0000001f0a297224 */ /* 0x004fce00078e0229 */
.L_x_48921:
[----:B------:R-:W-:-:S13]  /*5c00*/  ISETP.GE.AND P6, PT, R54, 0xc, PT ;  /* 0x0000000c3600780c */ /* 0x000fda0003fc6270 */
[----:B------:R-:W-:Y:S05]  /*5c10*/  @!P6 BRA `(.L_x_48923) ;  /* 0x000000000010e947 */ /* 0x000fea0003800000 */
[----:B------:R-:W-:-:S03]  /*5c20*/  UMOV UR4, 0xffffffff ;  /* 0xffffffff00047882 */ /* 0x000fc60000000000 */
[----:B------:R-:W-:Y:S05]  /*5c30*/  BRA.DIV UR4, `(.L_x_48924) ;  /* 0x0000002604f87947 */ /* 0x000fea000b800000 */
[----:B0-----:R0:W2:Y:S02]  /*5c40*/  SHFL.IDX PT, R31, R60, R34, R43 ;  /* 0x000000223c1f7389 */ /* 0x0010a400000e002b */
.L_x_49070:
[----:B--2---:R-:W-:-:S07]  /*5c50*/  IMAD R41, R9, R31, R41 ;  /* 0x0000001f09297224 */ /* 0x004fce00078e0229 */
.L_x_48923:
[----:B------:R-:W-:-:S13]  /*5c60*/  ISETP.GE.AND P6, PT, R54, 0xd, PT ;  /* 0x0000000d3600780c */ /* 0x000fda0003fc6270 */
[----:B------:R-:W-:Y:S05]  /*5c70*/  @!P6 BRA `(.L_x_48925) ;  /* 0x000000000010e947 */ /* 0x000fea0003800000 */
[----:B------:R-:W-:-:S03]  /*5c80*/  UMOV UR4, 0xffffffff ;  /* 0xffffffff00047882 */ /* 0x000fc60000000000 */
[----:B------:R-:W-:Y:S05]  /*5c90*/  BRA.DIV UR4, `(.L_x_48926) ;  /* 0x0000002a04007947 */ /* 0x000fea000b800000 */
[----:B0-----:R0:W2:Y:S02]  /*5ca0*/  SHFL.IDX PT, R31, R60, R32, R43 ;  /* 0x000000203c1f7389 */ /* 0x0010a400000e002b */
.L_x_49073:
[----:B--2---:R-:W-:-:S07]  /*5cb0*/  IMAD R41, R8, R31, R41 ;  /* 0x0000001f08297224 */ /* 0x004fce00078e0229 */
.L_x_48925:
[----:B------:R-:W-:-:S13]  /*5cc0*/  ISETP.GE.AND P6, PT, R54, 0xe, PT ;  /* 0x0000000e3600780c */ /* 0x000fda0003fc6270 */
[----:B------:R-:W-:Y:S05]  /*5cd0*/  @!P6 BRA `(.L_x_48927) ;  /* 0x000000000010e947 */ /* 0x000fea0003800000 */
[----:B------:R-:W-:-:S03]  /*5ce0*/  UMOV UR4, 0xffffffff ;  /* 0xffffffff00047882 */ /* 0x000fc60000000000 */
[----:B------:R-:W-:Y:S05]  /*5cf0*/  BRA.DIV UR4, `(.L_x_48928) ;  /* 0x0000002a04087947 */ /* 0x000fea000b800000 */
[----:B0-----:R0:W2:Y:S02]  /*5d00*/  SHFL.IDX PT, R31, R60, R28, R43 ;  /* 0x0000001c3c1f7389 */ /* 0x0010a400000e002b */
.L_x_49076:
[----:B--2---:R-:W-:-:S07]  /*5d10*/  IMAD R41, R7, R31, R41 ;  /* 0x0000001f07297224 */ /* 0x004fce00078e0229 */
.L_x_48927:
[----:B------:R-:W-:-:S13]  /*5d20*/  ISETP.GE.AND P6, PT, R54, 0xf, PT ;  /* 0x0000000f3600780c */ /* 0x000fda0003fc6270 */
[----:B------:R-:W-:Y:S05]  /*5d30*/  @!P6 BRA `(.L_x_48929) ;  /* 0x000000000010e947 */ /* 0x000fea0003800000 */
[----:B------:R-:W-:-:S03]  /*5d40*/  UMOV UR4, 0xffffffff ;  /* 0xffffffff00047882 */ /* 0x000fc60000000000 */
[----:B------:R-:W-:Y:S05]  /*5d50*/  BRA.DIV UR4, `(.L_x_48930) ;  /* 0x0000002a04107947 */ /* 0x000fea000b800000 */
[----:B0-----:R0:W2:Y:S02]  /*5d60*/  SHFL.IDX PT, R31, R60, R26, R43 ;  /* 0x0000001a3c1f7389 */ /* 0x0010a400000e002b */
.L_x_49079:
[----:B--2---:R-:W-:-:S07]  /*5d70*/  IMAD R41, R6, R31, R41 ;  /* 0x0000001f06297224 */ /* 0x004fce00078e0229 */
.L_x_48929:
[----:B------:R-:W-:-:S13]  /*5d80*/  ISETP.GE.AND P6, PT, R54, 0x10, PT ;  /* 0x000000103600780c */ /* 0x000fda0003fc6270 */
[----:B------:R-:W-:Y:S05]  /*5d90*/  @!P6 BRA `(.L_x_48931) ;  /* 0x000000000010e947 */ /* 0x000fea0003800000 */
[----:B------:R-:W-:-:S03]  /*5da0*/  UMOV UR4, 0xffffffff ;  /* 0xffffffff00047882 */ /* 0x000fc60000000000 */
[----:B------:R-:W-:Y:S05]  /*5db0*/  BRA.DIV UR4, `(.L_x_48932) ;  /* 0x0000002a04187947 */ /* 0x000fea000b800000 */
[----:B0-----:R0:W2:Y:S02]  /*5dc0*/  SHFL.IDX PT, R31, R60, R35, R43 ;  /* 0x000000233c1f7389 */ /* 0x0010a400000e002b */
.L_x_49082:
[----:B--2---:R-:W-:-:S07]  /*5dd0*/  IMAD R41, R5, R31, R41 ;  /* 0x0000001f05297224 */ /* 0x004fce00078e0229 */
.L_x_48931:
[----:B------:R-:W-:-:S07]  /*5de0*/  IMAD.MOV.U32 R2, RZ, RZ, R4 ;  /* 0x000000ffff027224 */ /* 0x000fce00078e0004 */
.L_x_48933:
        /* <DEDUP_REMOVED lines=35> */
.L_x_48900:
[----:B------:R-:W-:Y:S05]  /*6020*/  @!P5 BRA `(.L_x_48935) ;  /* 0xffffffe800a8d947 */ /* 0x000fea000383ffff */
.L_x_48776:
        /* <DEDUP_REMOVED lines=81> */
.L_x_48938:
        /* <DEDUP_REMOVED lines=27> */
.L_x_48937:
[----:B------:R-:W-:Y:S05]  /*66f0*/  BSYNC.RECONVERGENT B0 ;  /* 0x0000000000007941 */ /* 0x000fea0003800200 */
.L_x_48936:
        /* <DEDUP_REMOVED lines=21> */
.L_x_48939:
        /* <DEDUP_REMOVED lines=102> */
.L_x_48798:
[----:B------:R-:W-:Y:S01]  /*6eb0*/  BSSY B2, `(.L_x_48940) ;  /* 0x0000006000027945 */ /* 0x000fe20003800000 */
[----:B------:R-:W-:Y:S02]  /*6ec0*/  IMAD.MOV.U32 R30, RZ, RZ, R20 ;  /* 0x000000ffff1e7224 */ /* 0x000fe400078e0014 */
[----:B------:R-:W-:-:S07]  /*6ed0*/  IMAD.MOV.U32 R31, RZ, RZ, -0x1 ;  /* 0xffffffffff1f7424 */ /* 0x000fce00078e00ff */
[----:B01234-:R-:W-:Y:S05]  /*6ee0*/  WARPSYNC.COLLECTIVE R31, `(.L_x_48941) ;  /* 0x000000001f087348 */ /* 0x01ffea0003c00000 */
[----:B-1----:R1:W0:Y:S02]  /*6ef0*/  SHFL.IDX P6, R31, R60, R30, R43 ;  /* 0x0000001e3c1f7389 */ /* 0x00222400000c002b */
[----:B01234-:R-:W-:Y:S05]  /*6f00*/  ENDCOLLECTIVE ;  /* 0x000000000000791b */ /* 0x01ffea0003800000 */
.L_x_48941:
[----:B------:R-:W-:Y:S05]  /*6f10*/  BSYNC B2 ;  /* 0x0000000000027941 */ /* 0x000fea0003800000 */
.L_x_48940:
[----:B------:R-:W-:Y:S05]  /*6f20*/  BRA `(.L_x_48942) ;  /* 0xffffffb400bc7947 */ /* 0x000fea000383ffff */
.L_x_48800:
[----:B------:R-:W-:Y:S01]  /*6f30*/  BSSY B2, `(.L_x_48943) ;  /* 0x0000006000027945 */ /* 0x000fe20003800000 */
[----:B------:R-:W-:Y:S01]  /*6f40*/  MOV R30, R42 ;  /* 0x0000002a001e7202 */ /* 0x000fe20000000f00 */
[----:B------:R-:W-:-:S07]  /*6f50*/  IMAD.MOV.U32 R31, RZ, RZ, -0x1 ;  /* 0xffffffffff1f7424 */ /* 0x000fce00078e00ff */
[----:B01234-:R-:W-:Y:S05]  /*6f60*/  WARPSYNC.COLLECTIVE R31, `(.L_x_48944) ;  /* 0x000000001f087348 */ /* 0x01ffea0003c00000 */
[----:B-1----:R1:W0:Y:S02]  /*6f70*/  SHFL.IDX P6, R31, R60, R30, R43 ;  /* 0x0000001e3c1f7389 */ /* 0x00222400000c002b */
[----:B01234-:R-:W-:Y:S05]  /*6f80*/  ENDCOLLECTIVE ;  /* 0x000000000000791b */ /* 0x01ffea0003800000 */
.L_x_48944:
[----:B------:R-:W-:Y:S05]  /*6f90*/  BSYNC B2 ;  /* 0x0000000000027941 */ /* 0x000fea0003800000 */
.L_x_48943:
[----:B------:R-:W-:Y:S05]  /*6fa0*/  BRA `(.L_x_48945) ;  /* 0xffffffb400b07947 */ /* 0x000fea000383ffff */
.L_x_48802:
[----:B------:R-:W-:Y:S01]  /*6fb0*/  BSSY B2, `(.L_x_48946) ;  /* 0x0000006000027945 */ /* 0x000fe20003800000 */
[----:B------:R-:W-:Y:S02]  /*6fc0*/  IMAD.MOV.U32 R30, RZ, RZ, R41 ;  /* 0x000000ffff1e7224 */ /* 0x000fe400078e0029 */
[----:B------:R-:W-:-:S07]  /*6fd0*/  IMAD.MOV.U32 R31, RZ, RZ, -0x1 ;  /* 0xffffffffff1f7424 */ /* 0x000fce00078e00ff */
[----:B01234-:R-:W-:Y:S05]  /*6fe0*/  WARPSYNC.COLLECTIVE R31, `(.L_x_48947) ;  /* 0x000000001f087348 */ /* 0x01ffea0003c00000 */
[----:B-1----:R1:W0:Y:S02]  /*6ff0*/  SHFL.IDX P6, R31, R60, R30, R43 ;  /* 0x0000001e3c1f7389 */ /* 0x00222400000c002b */
[----:B01234-:R-:W-:Y:S05]  /*7000*/  ENDCOLLECTIVE ;  /* 0x000000000000791b */ /* 0x01ffea0003800000 */
.L_x_48947:
[----:B------:R-:W-:Y:S05]  /*7010*/  BSYNC B2 ;  /* 0x0000000000027941 */ /* 0x000fea0003800000 */
.L_x_48946:
[----:B------:R-:W-:Y:S05]  /*7020*/  BRA `(.L_x_48948) ;  /* 0xffffffb400a47947 */ /* 0x000fea000383ffff */
.L_x_48804:
[----:B------:R-:W-:Y:S01]  /*7030*/  BSSY B2, `(.L_x_48949) ;  /* 0x0000006000027945 */ /* 0x000fe20003800000 */
[----:B------:R-:W-:Y:S02]  /*7040*/  IMAD.MOV.U32 R30, RZ, RZ, R40 ;  /* 0x000000ffff1e7224 */ /* 0x000fe400078e0028 */
[----:B------:R-:W-:-:S07]  /*7050*/  IMAD.MOV.U32 R31, RZ, RZ, -0x1 ;  /* 0xffffffffff1f7424 */ /* 0x000fce00078e00ff */
[----:B01234-:R-:W-:Y:S05]  /*7060*/  WARPSYNC.COLLECTIVE R31, `(.L_x_48950) ;  /* 0x000000001f087348 */ /* 0x01ffea0003c00000 */
[----:B-1----:R1:W0:Y:S02]  /*7070*/  SHFL.IDX P6, R31, R60, R30, R43 ;  /* 0x0000001e3c1f7389 */ /* 0x00222400000c002b */
[----:B01234-:R-:W-:Y:S05]  /*7080*/  ENDCOLLECTIVE ;  /* 0x000000000000791b */ /* 0x01ffea0003800000 */
.L_x_48950:
[----:B------:R-:W-:Y:S05]  /*7090*/  BSYNC B2 ;  /* 0x0000000000027941 */ /* 0x000fea0003800000 */
.L_x_48949:
[----:B------:R-:W-:Y:S05]  /*70a0*/  BRA `(.L_x_48951) ;  /* 0xffffffb400987947 */ /* 0x000fea000383ffff */
.L_x_48806:
[----:B------:R-:W-:Y:S01]  /*70b0*/  BSSY B2, `(.L_x_48952) ;  /* 0x0000006000027945 */ /* 0x000fe20003800000 */
[----:B------:R-:W-:Y:S02]  /*70c0*/  IMAD.MOV.U32 R30, RZ, RZ, R39 ;  /* 0x000000ffff1e7224 */ /* 0x000fe400078e0027 */
[----:B------:R-:W-:-:S07]  /*70d0*/  IMAD.MOV.U32 R31, RZ, RZ, -0x1 ;  /* 0xffffffffff1f7424 */ /* 0x000fce00078e00ff */
[----:B01234-:R-:W-:Y:S05]  /*70e0*/  WARPSYNC.COLLECTIVE R31, `(.L_x_48953) ;  /* 0x000000001f087348 */ /* 0x01ffea0003c00000 */
[----:B-1----:R1:W0:Y:S02]  /*70f0*/  SHFL.IDX P6, R31, R60, R30, R43 ;  /* 0x0000001e3c1f7389 */ /* 0x00222400000c002b */
[----:B01234-:R-:W-:Y:S05]  /*7100*/  ENDCOLLECTIVE ;  /* 0x000000000000791b */ /* 0x01ffea0003800000 */
.L_x_48953:
[----:B------:R-:W-:Y:S05]  /*7110*/  BSYNC B2 ;  /* 0x0000000000027941 */ /* 0x000fea0003800000 */
.L_x_48952:
[----:B------:R-:W-:Y:S05]  /*7120*/  BRA `(.L_x_48954) ;  /* 0xffffffb4008c7947 */ /* 0x000fea000383ffff */
.L_x_48808:
[----:B------:R-:W-:Y:S01]  /*7130*/  BSSY B2, `(.L_x_48955) ;  /* 0x0000006000027945 */ /* 0x000fe20003800000 */
[----:B------:R-:W-:Y:S01]  /*7140*/  MOV R30, R38 ;  /* 0x00000026001e7202 */ /* 0x000fe20000000f00 */
[----:B------:R-:W-:-:S07]  /*7150*/  IMAD.MOV.U32 R31, RZ, RZ, -0x1 ;  /* 0xffffffffff1f7424 */ /* 0x000fce00078e00ff */
[----:B01234-:R-:W-:Y:S05]  /*7160*/  WARPSYNC.COLLECTIVE R31, `(.L_x_48956) ;  /* 0x000000001f087348 */ /* 0x01ffea0003c00000 */
[----:B-1----:R1:W0:Y:S02]  /*7170*/  SHFL.IDX P6, R31, R60, R30, R43 ;  /* 0x0000001e3c1f7389 */ /* 0x00222400000c002b */
[----:B01234-:R-:W-:Y:S05]  /*7180*/  ENDCOLLECTIVE ;  /* 0x000000000000791b */ /* 0x01ffea0003800000 */
.L_x_48956:
[----:B------:R-:W-:Y:S05]  /*7190*/  BSYNC B2 ;  /* 0x0000000000027941 */ /* 0x000fea0003800000 */
.L_x_48955:
[----:B------:R-:W-:Y:S05]  /*71a0*/  BRA `(.L_x_48957) ;  /* 0xffffffb400807947 */ /* 0x000fea000383ffff */
.L_x_48810:
[----:B------:R-:W-:Y:S01]  /*71b0*/  BSSY B2, `(.L_x_48958) ;  /* 0x0000006000027945 */ /* 0x000fe20003800000 */
[----:B------:R-:W-:Y:S02]  /*71c0*/  IMAD.MOV.U32 R30, RZ, RZ, R37 ;  /* 0x000000ffff1e7224 */ /* 0x000fe400078e0025 */
[----:B------:R-:W-:-:S07]  /*71d0*/  IMAD.MOV.U32 R31, RZ, RZ, -0x1 ;  /* 0xffffffffff1f7424 */ /* 0x000fce00078e00ff */
[----:B01234-:R-:W-:Y:S05]  /*71e0*/  WARPSYNC.COLLECTIVE R31, `(.L_x_48959) ;  /* 0x000000001f087348 */ /* 0x01ffea0003c00000 */
[----:B-1----:R1:W0:Y:S02]  /*71f0*/  SHFL.IDX P6, R31, R60, R30, R43 ;  /* 0x0000001e3c1f7389 */ /* 0x00222400000c002b */
[----:B01234-:R-:W-:Y:S05]  /*7200*/  ENDCOLLECTIVE ;  /* 0x000000000000791b */ /* 0x01ffea0003800000 */
.L_x_48959:
[----:B------:R-:W-:Y:S05]  /*7210*/  BSYNC B2 ;  /* 0x0000000000027941 */ /* 0x000fea0003800000 */
.L_x_48958:
[----:B------:R-:W-:Y:S05]  /*7220*/  BRA `(.L_x_48960) ;  /* 0xffffffb400807947 */ /* 0x000fea000383ffff */
.L_x_48812:
[----:B------:R-:W-:Y:S01]  /*7230*/  BSSY B2, `(.L_x_48961) ;  /* 0x0000006000027945 */ /* 0x000fe20003800000 */
[----:B------:R-:W-:Y:S02]  /*7240*/  IMAD.MOV.U32 R30, RZ, RZ, R36 ;  /* 0x000000ffff1e7224 */ /* 0x000fe400078e0024 */
[----:B------:R-:W-:-:S07]  /*7250*/  IMAD.MOV.U32 R31, RZ, RZ, -0x1 ;  /* 0xffffffffff1f7424 */ /* 0x000fce00078e00ff */
[----:B01234-:R-:W-:Y:S05]  /*7260*/  WARPSYNC.COLLECTIVE R31, `(.L_x_48962) ;  /* 0x000000001f087348 */ /* 0x01ffea0003c00000 */
[----:B-1----:R1:W0:Y:S02]  /*7270*/  SHFL.IDX P6, R31, R60, R30, R43 ;  /* 0x0000001e3c1f7389 */ /* 0x00222400000c002b */
[----:B01234-:R-:W-:Y:S05]  /*7280*/  ENDCOLLECTIVE ;  /* 0x000000000000791b */ /* 0x01ffea0003800000 */
.L_x_48962:
[----:B------:R-:W-:Y:S05]  /*7290*/  BSYNC B2 ;  /* 0x0000000000027941 */ /* 0x000fea0003800000 */
.L_x_48961:
[----:B------:R-:W-:Y:S05]  /*72a0*/  BRA `(.L_x_48963) ;  /* 0xffffffb400787947 */ /* 0x000fea000383ffff */
.L_x_48814:
[----:B------:R-:W-:Y:S01]  /*72b0*/  BSSY B2, `(.L_x_48964) ;  /* 0x0000006000027945 */ /* 0x000fe20003800000 */
[----:B------:R-:W-:Y:S02]  /*72c0*/  IMAD.MOV.U32 R30, RZ, RZ, R35 ;  /* 0x000000ffff1e7224 */ /* 0x000fe400078e0023 */
[----:B------:R-:W-:-:S07]  /*72d0*/  IMAD.MOV.U32 R31, RZ, RZ, -0x1 ;  /* 0xffffffffff1f7424 */ /* 0x000fce00078e00ff */
[----:B01234-:R-:W-:Y:S05]  /*72e0*/  WARPSYNC.COLLECTIVE R31, `(.L_x_48965) ;  /* 0x000000001f087348 */ /* 0x01ffea0003c00000 */
[----:B-1----:R1:W0:Y:S02]  /*72f0*/  SHFL.IDX P6, R31, R60, R30, R43 ;  /* 0x0000001e3c1f7389 */ /* 0x00222400000c002b */
[----:B01234-:R-:W-:Y:S05]  /*7300*/  ENDCOLLECTIVE ;  /* 0x000000000000791b */ /* 0x01ffea0003800000 */
.L_x_48965:
[----:B------:R-:W-:Y:S05]  /*7310*/  BSYNC B2 ;  /* 0x0000000000027941 */ /* 0x000fea0003800000 */
.L_x_48964:
[----:B------:R-:W-:Y:S05]  /*7320*/  BRA `(.L_x_48966) ;  /* 0xffffffb400707947 */ /* 0x000fea000383ffff */
.L_x_48816:
[----:B------:R-:W-:Y:S01]  /*7330*/  BSSY B2, `(.L_x_48967) ;  /* 0x0000006000027945 */ /* 0x000fe20003800000 */
[----:B------:R-:W-:Y:S01]  /*7340*/  MOV R30, R34 ;  /* 0x00000022001e7202 */ /* 0x000fe20000000f00 */
[----:B------:R-:W-:-:S07]  /*7350*/  IMAD.MOV.U32 R31, RZ, RZ, -0x1 ;  /* 0xffffffffff1f7424 */ /* 0x000fce00078e00ff */
[----:B01234-:R-:W-:Y:S05]  /*7360*/  WARPSYNC.COLLECTIVE R31, `(.L_x_48968) ;  /* 0x000000001f087348 */ /* 0x01ffea0003c00000 */
[----:B-1----:R1:W0:Y:S02]  /*7370*/  SHFL.IDX P6, R31, R60, R30, R43 ;  /* 0x0000001e3c1f7389 */ /* 0x00222400000c002b */
[----:B01234-:R-:W-:Y:S05]  /*7380*/  ENDCOLLECTIVE ;  /* 0x000000000000791b */ /* 0x01ffea0003800000 */
.L_x_48968:
[----:B------:R-:W-:Y:S05]  /*7390*/  BSYNC B2 ;  /* 0x0000000000027941 */ /* 0x000fea0003800000 */
.L_x_48967:
[----:B------:R-:W-:Y:S05]  /*73a0*/  BRA `(.L_x_48969) ;  /* 0xffffffb400687947 */ /* 0x000fea000383ffff */
.L_x_48818:
[----:B------:R-:W-:Y:S01]  /*73b0*/  BSSY B2, `(.L_x_48970) ;  /* 0x0000006000027945 */ /* 0x000fe20003800000 */
[----:B------:R-:W-:Y:S02]  /*73c0*/  IMAD.MOV.U32 R30, RZ, RZ, R33 ;  /* 0x000000ffff1e7224 */ /* 0x000fe400078e0021 */
[----:B------:R-:W-:-:S07]  /*73d0*/  IMAD.MOV.U32 R31, RZ, RZ, -0x1 ;  /* 0xffffffffff1f7424 */ /* 0x000fce00078e00ff */
[----:B01234-:R-:W-:Y:S05]  /*73e0*/  WARPSYNC.COLLECTIVE R31, `(.L_x_48971) ;  /* 0x000000001f087348 */ /* 0x01ffea0003c00000 */
[----:B-1----:R1:W0:Y:S02]  /*73f0*/  SHFL.IDX P6, R31, R60, R30, R43 ;  /* 0x0000001e3c1f7389 */ /* 0x00222400000c002b */
[----:B01234-:R-:W-:Y:S05]  /*7400*/  ENDCOLLECTIVE ;  /* 0x000000000000791b */ /* 0x01ffea0003800000 */
.L_x_48971:
[----:B------:R-:W-:Y:S05]  /*7410*/  BSYNC B2 ;  /* 0x0000000000027941 */ /* 0x000fea0003800000 */
.L_x_48970:
[----:B------:R-:W-:Y:S05]  /*7420*/  BRA `(.L_x_48972) ;  /* 0xffffffb400607947 */ /* 0x000fea000383ffff */
.L_x_48820:
[----:B------:R-:W-:Y:S01]  /*7430*/  BSSY B2, `(.L_x_48973) ;  /* 0x0000006000027945 */ /* 0x000fe20003800000 */
[----:B------:R-:W-:Y:S02]  /*7440*/  IMAD.MOV.U32 R30, RZ, RZ, R32 ;  /* 0x000000ffff1e7224 */ /* 0x000fe400078e0020 */
[----:B------:R-:W-:-:S07]  /*7450*/  IMAD.MOV.U32 R31, RZ, RZ, -0x1 ;  /* 0xffffffffff1f7424 */ /* 0x000fce00078e00ff */
[----:B01234-:R-:W-:Y:S05]  /*7460*/  WARPSYNC.COLLECTIVE R31, `(.L_x_48974) ;  /* 0x000000001f087348 */ /* 0x01ffea0003c00000 */
[----:B-1----:R1:W0:Y:S02]  /*7470*/  SHFL.IDX P6, R31, R60, R30, R43 ;  /* 0x0000001e3c1f7389 */ /* 0x00222400000c002b */
[----:B01234-:R-:W-:Y:S05]  /*7480*/  ENDCOLLECTIVE ;  /* 0x000000000000791b */ /* 0x01ffea0003800000 */
.L_x_48974:
[----:B------:R-:W-:Y:S05]  /*7490*/  BSYNC B2 ;  /* 0x0000000000027941 */ /* 0x000fea0003800000 */
.L_x_48973:
[----:B------:R-:W-:Y:S05]  /*74a0*/  BRA `(.L_x_48975) ;  /* 0xffffffb400587947 */ /* 0x000fea000383ffff */
.L_x_48822:
[----:B------:R-:W-:Y:S01]  /*74b0*/  BSSY B2, `(.L_x_48976) ;  /* 0x0000006000027945 */ /* 0x000fe20003800000 */
[----:B------:R-:W-:Y:S02]  /*74c0*/  IMAD.MOV.U32 R30, RZ, RZ, R29 ;  /* 0x000000ffff1e7224 */ /* 0x000fe400078e001d */
[----:B------:R-:W-:-:S07]  /*74d0*/  IMAD.MOV.U32 R31, RZ, RZ, -0x1 ;  /* 0xffffffffff1f7424 */ /* 0x000fce00078e00ff */
[----:B01234-:R-:W-:Y:S05]  /*74e0*/  WARPSYNC.COLLECTIVE R31, `(.L_x_48977) ;  /* 0x000000001f087348 */ /* 0x01ffea0003c00000 */
[----:B-1----:R1:W0:Y:S02]  /*74f0*/  SHFL.IDX P6, R31, R60, R30, R43 ;  /* 0x0000001e3c1f7389 */ /* 0x00222400000c002b */
[----:B01234-:R-:W-:Y:S05]  /*7500*/  ENDCOLLECTIVE ;  /* 0x000000000000791b */ /* 0x01ffea0003800000 */
.L_x_48977:
[----:B------:R-:W-:Y:S05]  /*7510*/  BSYNC B2 ;  /* 0x0000000000027941 */ /* 0x000fea0003800000 */
.L_x_48976:
[----:B------:R-:W-:Y:S05]  /*7520*/  BRA `(.L_x_48978) ;  /* 0xffffffb400507947 */ /* 0x000fea000383ffff */
.L_x_48824:
[----:B------:R-:W-:Y:S01]  /*7530*/  BSSY B2, `(.L_x_48979) ;  /* 0x0000006000027945 */ /* 0x000fe20003800000 */
[----:B------:R-:W-:Y:S01]  /*7540*/  MOV R30, R28 ;  /* 0x0000001c001e7202 */ /* 0x000fe20000000f00 */
[----:B------:R-:W-:-:S07]  /*7550*/  IMAD.MOV.U32 R31, RZ, RZ, -0x1 ;  /* 0xffffffffff1f7424 */ /* 0x000fce00078e00ff */
[----:B01234-:R-:W-:Y:S05]  /*7560*/  WARPSYNC.COLLECTIVE R31, `(.L_x_48980) ;  /* 0x000000001f087348 */ /* 0x01ffea0003c00000 */
[----:B-1----:R1:W0:Y:S02]  /*7570*/  SHFL.IDX P6, R31, R60, R30, R43 ;  /* 0x0000001e3c1f7389 */ /* 0x00222400000c002b */
[----:B01234-:R-:W-:Y:S05]  /*7580*/  ENDCOLLECTIVE ;  /* 0x000000000000791b */ /* 0x01ffea0003800000 */
.L_x_48980:
[----:B------:R-:W-:Y:S05]  /*7590*/  BSYNC B2 ;  /* 0x0000000000027941 */ /* 0x000fea0003800000 */
.L_x_48979:
[----:B------:R-:W-:Y:S05]  /*75a0*/  BRA `(.L_x_48981) ;  /* 0xffffffb400487947 */ /* 0x000fea000383ffff */
.L_x_48826:
[----:B------:R-:W-:Y:S01]  /*75b0*/  BSSY B2, `(.L_x_48982) ;  /* 0x0000006000027945 */ /* 0x000fe20003800000 */
[----:B------:R-:W-:Y:S02]  /*75c0*/  IMAD.MOV.U32 R30, RZ, RZ, R27 ;  /* 0x000000ffff1e7224 */ /* 0x000fe400078e001b */
[----:B------:R-:W-:-:S07]  /*75d0*/  IMAD.MOV.U32 R31, RZ, RZ, -0x1 ;  /* 0xffffffffff1f7424 */ /* 0x000fce00078e00ff */
[----:B01234-:R-:W-:Y:S05]  /*75e0*/  WARPSYNC.COLLECTIVE R31, `(.L_x_48983) ;  /* 0x000000001f087348 */ /* 0x01ffea0003c00000 */
[----:B-1----:R1:W0:Y:S02]  /*75f0*/  SHFL.IDX P6, R31, R60, R30, R43 ;  /* 0x0000001e3c1f7389 */ /* 0x00222400000c002b */
[----:B01234-:R-:W-:Y:S05]  /*7600*/  ENDCOLLECTIVE ;  /* 0x000000000000791b */ /* 0x01ffea0003800000 */
.L_x_48983:
[----:B------:R-:W-:Y:S05]  /*7610*/  BSYNC B2 ;  /* 0x0000000000027941 */ /* 0x000fea0003800000 */
.L_x_48982:
[----:B------:R-:W-:Y:S05]  /*7620*/  BRA `(.L_x_48984) ;  /* 0xffffffb400407947 */ /* 0x000fea000383ffff */
.L_x_48828:
[----:B------:R-:W-:Y:S01]  /*7630*/  BSSY B2, `(.L_x_48985) ;  /* 0x0000006000027945 */ /* 0x000fe20003800000 */
[----:B------:R-:W-:Y:S02]  /*7640*/  IMAD.MOV.U32 R30, RZ, RZ, R55 ;  /* 0x000000ffff1e7224 */ /* 0x000fe400078e0037 */
[----:B------:R-:W-:-:S07]  /*7650*/  IMAD.MOV.U32 R31, RZ, RZ, -0x1 ;  /* 0xffffffffff1f7424 */ /* 0x000fce00078e00ff */
[----:B01234-:R-:W-:Y:S05]  /*7660*/  WARPSYNC.COLLECTIVE R31, `(.L_x_48986) ;  /* 0x000000001f087348 */ /* 0x01ffea0003c00000 */
[----:B-1----:R1:W0:Y:S02]  /*7670*/  SHFL.IDX P6, R31, R60, R30, R43 ;  /* 0x0000001e3c1f7389 */ /* 0x00222400000c002b */
[----:B01234-:R-:W-:Y:S05]  /*7680*/  ENDCOLLECTIVE ;  /* 0x000000000000791b */ /* 0x01ffea0003800000 */
.L_x_48986:
[----:B------:R-:W-:Y:S05]  /*7690*/  BSYNC B2 ;  /* 0x0000000000027941 */ /* 0x000fea0003800000 */
.L_x_48985:
[----:B------:R-:W-:Y:S05]  /*76a0*/  BRA `(.L_x_48987) ;  /* 0xffffffb400387947 */ /* 0x000fea000383ffff */
.L_x_48851:
[----:B------:R-:W-:Y:S01]  /*76b0*/  BSSY B1, `(.L_x_48988) ;  /* 0x0000006000017945 */ /* 0x000fe20003800000 */
[----:B------:R-:W-:Y:S02]  /*76c0*/  IMAD.MOV.U32 R30, RZ, RZ, R18 ;  /* 0x000000ffff1e7224 */ /* 0x000fe400078e0012 */
[----:B------:R-:W-:-:S07]  /*76d0*/  IMAD.MOV.U32 R31, RZ, RZ, -0x1 ;  /* 0xffffffffff1f7424 */ /* 0x000fce00078e00ff */
[----:B01234-:R-:W-:Y:S05]  /*76e0*/  WARPSYNC.COLLECTIVE R31, `(.L_x_48989) ;  /* 0x000000001f087348 */ /* 0x01ffea0003c00000 */
[----:B0-----:R0:W0:Y:S02]  /*76f0*/  SHFL.IDX P6, R31, R60, R30, R43 ;  /* 0x0000001e3c1f7389 */ /* 0x00102400000c002b */
[----:B01234-:R-:W-:Y:S05]  /*7700*/  ENDCOLLECTIVE ;  /* 0x000000000000791b */ /* 0x01ffea0003800000 */
.L_x_48989:
[----:B------:R-:W-:Y:S05]  /*7710*/  BSYNC B1 ;  /* 0x0000000000017941 */ /* 0x000fea0003800000 */
.L_x_48988:
[----:B------:R-:W-:Y:S05]  /*7720*/  BRA `(.L_x_48990) ;  /* 0xffffffc800587947 */ /* 0x000fea000383ffff */
.L_x_48853:
[----:B------:R-:W-:Y:S01]  /*7730*/  BSSY B1, `(.L_x_48991) ;  /* 0x0000006000017945 */ /* 0x000fe20003800000 */
[----:B------:R-:W-:Y:S01]  /*7740*/  MOV R30, R41 ;  /* 0x00000029001e7202 */ /* 0x000fe20000000f00 */
[----:B------:R-:W-:-:S07]  /*7750*/  IMAD.MOV.U32 R31, RZ, RZ, -0x1 ;  /* 0xffffffffff1f7424 */ /* 0x000fce00078e00ff */
[----:B01234-:R-:W-:Y:S05]  /*7760*/  WARPSYNC.COLLECTIVE R31, `(.L_x_48992) ;  /* 0x000000001f087348 */ /* 0x01ffea0003c00000 */
[----:B0-----:R0:W0:Y:S02]  /*7770*/  SHFL.IDX P6, R31, R60, R30, R43 ;  /* 0x0000001e3c1f7389 */ /* 0x00102400000c002b */
[----:B01234-:R-:W-:Y:S05]  /*7780*/  ENDCOLLECTIVE ;  /* 0x000000000000791b */ /* 0x01ffea0003800000 */
.L_x_48992:
[----:B------:R-:W-:Y:S05]  /*7790*/  BSYNC B1 ;  /* 0x0000000000017941 */ /* 0x000fea0003800000 */
.L_x_48991:
[----:B------:R-:W-:Y:S05]  /*77a0*/  BRA `(.L_x_48993) ;  /* 0xffffffc8004c7947 */ /* 0x000fea000383ffff */
.L_x_48855:
[----:B------:R-:W-:Y:S01]  /*77b0*/  BSSY B1, `(.L_x_48994) ;  /* 0x0000006000017945 */ /* 0x000fe20003800000 */
[----:B------:R-:W-:Y:S02]  /*77c0*/  IMAD.MOV.U32 R30, RZ, RZ, R40 ;  /* 0x000000ffff1e7224 */ /* 0x000fe400078e0028 */
[----:B------:R-:W-:-:S07]  /*77d0*/  IMAD.MOV.U32 R31, RZ, RZ, -0x1 ;  /* 0xffffffffff1f7424 */ /* 0x000fce00078e00ff */
[----:B01234-:R-:W-:Y:S05]  /*77e0*/  WARPSYNC.COLLECTIVE R31, `(.L_x_48995) ;  /* 0x000000001f087348 */ /* 0x01ffea0003c00000 */
[----:B0-----:R0:W0:Y:S02]  /*77f0*/  SHFL.IDX P6, R31, R60, R30, R43 ;  /* 0x0000001e3c1f7389 */ /* 0x00102400000c002b */
[----:B01234-:R-:W-:Y:S05]  /*7800*/  ENDCOLLECTIVE ;  /* 0x000000000000791b */ /* 0x01ffea0003800000 */
.L_x_48995:
[----:B------:R-:W-:Y:S05]  /*7810*/  BSYNC B1 ;  /* 0x0000000000017941 */ /* 0x000fea0003800000 */
.L_x_48994:
[----:B------:R-:W-:Y:S05]  /*7820*/  BRA `(.L_x_48996) ;  /* 0xffffffc800407947 */ /* 0x000fea000383ffff */
.L_x_48857:
[----:B------:R-:W-:Y:S01]  /*7830*/  BSSY B1, `(.L_x_48997) ;  /* 0x0000006000017945 */ /* 0x000fe20003800000 */
[----:B------:R-:W-:Y:S02]  /*7840*/  IMAD.MOV.U32 R30, RZ, RZ, R39 ;  /* 0x000000ffff1e7224 */ /* 0x000fe400078e0027 */
[----:B------:R-:W-:-:S07]  /*7850*/  IMAD.MOV.U32 R31, RZ, RZ, -0x1 ;  /* 0xffffffffff1f7424 */ /* 0x000fce00078e00ff */
[----:B01234-:R-:W-:Y:S05]  /*7860*/  WARPSYNC.COLLECTIVE R31, `(.L_x_48998) ;  /* 0x000000001f087348 */ /* 0x01ffea0003c00000 */
[----:B0-----:R0:W0:Y:S02]  /*7870*/  SHFL.IDX P6, R31, R60, R30, R43 ;  /* 0x0000001e3c1f7389 */ /* 0x00102400000c002b */
[----:B01234-:R-:W-:Y:S05]  /*7880*/  ENDCOLLECTIVE ;  /* 0x000000000000791b */ /* 0x01ffea0003800000 */
.L_x_48998:
[----:B------:R-:W-:Y:S05]  /*7890*/  BSYNC B1 ;  /* 0x0000000000017941 */ /* 0x000fea0003800000 */
.L_x_48997:
[----:B------:R-:W-:Y:S05]  /*78a0*/  BRA `(.L_x_48999) ;  /* 0xffffffc800347947 */ /* 0x000fea000383ffff */
.L_x_48859:
[----:B------:R-:W-:Y:S01]  /*78b0*/  BSSY B1, `(.L_x_49000) ;  /* 0x0000006000017945 */ /* 0x000fe20003800000 */
[----:B------:R-:W-:Y:S02]  /*78c0*/  IMAD.MOV.U32 R30, RZ, RZ, R38 ;  /* 0x000000ffff1e7224 */ /* 0x000fe400078e0026 */
[----:B------:R-:W-:-:S07]  /*78d0*/  IMAD.MOV.U32 R31, RZ, RZ, -0x1 ;  /* 0xffffffffff1f7424 */ /* 0x000fce00078e00ff */
[----:B01234-:R-:W-:Y:S05]  /*78e0*/  WARPSYNC.COLLECTIVE R31, `(.L_x_49001) ;  /* 0x000000001f087348 */ /* 0x01ffea0003c00000 */
[----:B0-----:R0:W0:Y:S02]  /*78f0*/  SHFL.IDX P6, R31, R60, R30, R43 ;  /* 0x0000001e3c1f7389 */ /* 0x00102400000c002b */
[----:B01234-:R-:W-:Y:S05]  /*7900*/  ENDCOLLECTIVE ;  /* 0x000000000000791b */ /* 0x01ffea0003800000 */
.L_x_49001:
[----:B------:R-:W-:Y:S05]  /*7910*/  BSYNC B1 ;  /* 0x0000000000017941 */ /* 0x000fea0003800000 */
.L_x_49000:
[----:B------:R-:W-:Y:S05]  /*7920*/  BRA `(.L_x_49002) ;  /* 0xffffffc800287947 */ /* 0x000fea000383ffff */
.L_x_48861:
[----:B------:R-:W-:Y:S01]  /*7930*/  BSSY B1, `(.L_x_49003) ;  /* 0x0000006000017945 */ /* 0x000fe20003800000 */
[----:B------:R-:W-:Y:S01]  /*7940*/  MOV R30, R37 ;  /* 0x00000025001e7202 */ /* 0x000fe20000000f00 */
[----:B------:R-:W-:-:S07]  /*7950*/  IMAD.MOV.U32 R31, RZ, RZ, -0x1 ;  /* 0xffffffffff1f7424 */ /* 0x000fce00078e00ff */
[----:B01234-:R-:W-:Y:S05]  /*7960*/  WARPSYNC.COLLECTIVE R31, `(.L_x_49004) ;  /* 0x000000001f087348 */ /* 0x01ffea0003c00000 */
[----:B0-----:R0:W0:Y:S02]  /*7970*/  SHFL.IDX P6, R31, R60, R30, R43 ;  /* 0x0000001e3c1f7389 */ /* 0x00102400000c002b */
[----:B01234-:R-:W-:Y:S05]  /*7980*/  ENDCOLLECTIVE ;  /* 0x000000000000791b */ /* 0x01ffea0003800000 */
.L_x_49004:
[----:B------:R-:W-:Y:S05]  /*7990*/  BSYNC B1 ;  /* 0x0000000000017941 */ /* 0x000fea0003800000 */
.L_x_49003:
[----:B------:R-:W-:Y:S05]  /*79a0*/  BRA `(.L_x_49005) ;  /* 0xffffffc8001c7947 */ /* 0x000fea000383ffff */
.L_x_48863:
[----:B------:R-:W-:Y:S01]  /*79b0*/  BSSY B1, `(.L_x_49006) ;  /* 0x0000006000017945 */ /* 0x000fe20003800000 */
[----:B------:R-:W-:Y:S02]  /*79c0*/  IMAD.MOV.U32 R30, RZ, RZ, R36 ;  /* 0x000000ffff1e7224 */ /* 0x000fe400078e0024 */
[----:B------:R-:W-:-:S07]  /*79d0*/  IMAD.MOV.U32 R31, RZ, RZ, -0x1 ;  /* 0xffffffffff1f7424 */ /* 0x000fce00078e00ff */
[----:B01234-:R-:W-:Y:S05]  /*79e0*/  WARPSYNC.COLLECTIVE R31, `(.L_x_49007) ;  /* 0x000000001f087348 */ /* 0x01ffea0003c00000 */
[----:B0-----:R0:W0:Y:S02]  /*79f0*/  SHFL.IDX P6, R31, R60, R30, R43 ;  /* 0x0000001e3c1f7389 */ /* 0x00102400000c002b */
[----:B01234-:R-:W-:Y:S05]  /*7a00*/  ENDCOLLECTIVE ;  /* 0x000000000000791b */ /* 0x01ffea0003800000 */
.L_x_49007:
[----:B------:R-:W-:Y:S05]  /*7a10*/  BSYNC B1 ;  /* 0x0000000000017941 */ /* 0x000fea0003800000 */
.L_x_49006:
[----:B------:R-:W-:Y:S05]  /*7a20*/  BRA `(.L_x_49008) ;  /* 0xffffffc8001c7947 */ /* 0x000fea000383ffff */
.L_x_48865:
[----:B------:R-:W-:Y:S01]  /*7a30*/  BSSY B1, `(.L_x_49009) ;  /* 0x0000006000017945 */ /* 0x000fe20003800000 */
[----:B------:R-:W-:Y:S02]  /*7a40*/  IMAD.MOV.U32 R30, RZ, RZ, R35 ;  /* 0x000000ffff1e7224 */ /* 0x000fe400078e0023 */
[----:B------:R-:W-:-:S07]  /*7a50*/  IMAD.MOV.U32 R31, RZ, RZ, -0x1 ;  /* 0xffffffffff1f7424 */ /* 0x000fce00078e00ff */
[----:B01234-:R-:W-:Y:S05]  /*7a60*/  WARPSYNC.COLLECTIVE R31, `(.L_x_49010) ;  /* 0x000000001f087348 */ /* 0x01ffea0003c00000 */
[----:B0-----:R0:W0:Y:S02]  /*7a70*/  SHFL.IDX P6, R31, R60, R30, R43 ;  /* 0x0000001e3c1f7389 */ /* 0x00102400000c002b */
[----:B01234-:R-:W-:Y:S05]  /*7a80*/  ENDCOLLECTIVE ;  /* 0x000000000000791b */ /* 0x01ffea0003800000 */
.L_x_49010:
[----:B------:R-:W-:Y:S05]  /*7a90*/  BSYNC B1 ;  /* 0x0000000000017941 */ /* 0x000fea0003800000 */
.L_x_49009:
[----:B------:R-:W-:Y:S05]  /*7aa0*/  BRA `(.L_x_49011) ;  /* 0xffffffc800147947 */ /* 0x000fea000383ffff */
.L_x_48867:
[----:B------:R-:W-:Y:S01]  /*7ab0*/  BSSY B1, `(.L_x_49012) ;  /* 0x0000006000017945 */ /* 0x000fe20003800000 */
[----:B------:R-:W-:Y:S02]  /*7ac0*/  IMAD.MOV.U32 R30, RZ, RZ, R34 ;  /* 0x000000ffff1e7224 */ /* 0x000fe400078e0022 */
[----:B------:R-:W-:-:S07]  /*7ad0*/  IMAD.MOV.U32 R31, RZ, RZ, -0x1 ;  /* 0xffffffffff1f7424 */ /* 0x000fce00078e00ff */
[----:B01234-:R-:W-:Y:S05]  /*7ae0*/  WARPSYNC.COLLECTIVE R31, `(.L_x_49013) ;  /* 0x000000001f087348 */ /* 0x01ffea0003c00000 */
[----:B0-----:R0:W0:Y:S02]  /*7af0*/  SHFL.IDX P6, R31, R60, R30, R43 ;  /* 0x0000001e3c1f7389 */ /* 0x00102400000c002b */
[----:B01234-:R-:W-:Y:S05]  /*7b00*/  ENDCOLLECTIVE ;  /* 0x000000000000791b */ /* 0x01ffea0003800000 */
.L_x_49013:
[----:B------:R-:W-:Y:S05]  /*7b10*/  BSYNC B1 ;  /* 0x0000000000017941 */ /* 0x000fea0003800000 */
.L_x_49012:
[----:B------:R-:W-:Y:S05]  /*7b20*/  BRA `(.L_x_49014) ;  /* 0xffffffc8000c7947 */ /* 0x000fea000383ffff */
.L_x_48869:
[----:B------:R-:W-:Y:S01]  /*7b30*/  BSSY B1, `(.L_x_49015) ;  /* 0x0000006000017945 */ /* 0x000fe20003800000 */
[----:B------:R-:W-:Y:S01]  /*7b40*/  MOV R30, R33 ;  /* 0x00000021001e7202 */ /* 0x000fe20000000f00 */
[----:B------:R-:W-:-:S07]  /*7b50*/  IMAD.MOV.U32 R31, RZ, RZ, -0x1 ;  /* 0xffffffffff1f7424 */ /* 0x000fce00078e00ff */
[----:B01234-:R-:W-:Y:S05]  /*7b60*/  WARPSYNC.COLLECTIVE R31, `(.L_x_49016) ;  /* 0x000000001f087348 */ /* 0x01ffea0003c00000 */
[----:B0-----:R0:W0:Y:S02]  /*7b70*/  SHFL.IDX P6, R31, R60, R30, R43 ;  /* 0x0000001e3c1f7389 */ /* 0x00102400000c002b */
[----:B01234-:R-:W-:Y:S05]  /*7b80*/  ENDCOLLECTIVE ;  /* 0x000000000000791b */ /* 0x01ffea0003800000 */
.L_x_49016:
[----:B------:R-:W-:Y:S05]  /*7b90*/  BSYNC B1 ;  /* 0x0000000000017941 */ /* 0x000fea0003800000 */
.L_x_49015:
[----:B------:R-:W-:Y:S05]  /*7ba0*/  BRA `(.L_x_49017) ;  /* 0xffffffc800047947 */ /* 0x000fea000383ffff */
.L_x_48871:
[----:B------:R-:W-:Y:S01]  /*7bb0*/  BSSY B1, `(.L_x_49018) ;  /* 0x0000006000017945 */ /* 0x000fe20003800000 */
[----:B------:R-:W-:Y:S02]  /*7bc0*/  IMAD.MOV.U32 R30, RZ, RZ, R32 ;  /* 0x000000ffff1e7224 */ /* 0x000fe400078e0020 */
[----:B------:R-:W-:-:S07]  /*7bd0*/  IMAD.MOV.U32 R31, RZ, RZ, -0x1 ;  /* 0xffffffffff1f7424 */ /* 0x000fce00078e00ff */
[----:B01234-:R-:W-:Y:S05]  /*7be0*/  WARPSYNC.COLLECTIVE R31, `(.L_x_49019) ;  /* 0x000000001f087348 */ /* 0x01ffea0003c00000 */
[----:B0-----:R0:W0:Y:S02]  /*7bf0*/  SHFL.IDX P6, R31, R60, R30, R43 ;  /* 0x0000001e3c1f7389 */ /* 0x00102400000c002b */
[----:B01234-:R-:W-:Y:S05]  /*7c00*/  ENDCOLLECTIVE ;  /* 0x000000000000791b */ /* 0x01ffea0003800000 */
.L_x_49019:
[----:B------:R-:W-:Y:S05]  /*7c10*/  BSYNC B1 ;  /* 0x0000000000017941 */ /* 0x000fea0003800000 */
.L_x_49018:
[----:B------:R-:W-:Y:S05]  /*7c20*/  BRA `(.L_x_49020) ;  /* 0xffffffc400fc7947 */ /* 0x000fea000383ffff */
.L_x_48873:
[----:B------:R-:W-:Y:S01]  /*7c30*/  BSSY B1, `(.L_x_49021) ;  /* 0x0000006000017945 */ /* 0x000fe20003800000 */
[----:B------:R-:W-:Y:S02]  /*7c40*/  IMAD.MOV.U32 R30, RZ, RZ, R29 ;  /* 0x000000ffff1e7224 */ /* 0x000fe400078e001d */
[----:B------:R-:W-:-:S07]  /*7c50*/  IMAD.MOV.U32 R31, RZ, RZ, -0x1 ;  /* 0xffffffffff1f7424 */ /* 0x000fce00078e00ff */
[----:B01234-:R-:W-:Y:S05]  /*7c60*/  WARPSYNC.COLLECTIVE R31, `(.L_x_49022) ;  /* 0x000000001f087348 */ /* 0x01ffea0003c00000 */
[----:B0-----:R0:W0:Y:S02]  /*7c70*/  SHFL.IDX P6, R31, R60, R30, R43 ;  /* 0x0000001e3c1f7389 */ /* 0x00102400000c002b */
[----:B01234-:R-:W-:Y:S05]  /*7c80*/  ENDCOLLECTIVE ;  /* 0x000000000000791b */ /* 0x01ffea0003800000 */
.L_x_49022:
[----:B------:R-:W-:Y:S05]  /*7c90*/  BSYNC B1 ;  /* 0x0000000000017941 */ /* 0x000fea0003800000 */
.L_x_49021:
[----:B------:R-:W-:Y:S05]  /*7ca0*/  BRA `(.L_x_49023) ;  /* 0xffffffc400f47947 */ /* 0x000fea000383ffff */
.L_x_48875:
[----:B------:R-:W-:Y:S01]  /*7cb0*/  BSSY B1, `(.L_x_49024) ;  /* 0x0000006000017945 */ /* 0x000fe20003800000 */
[----:B------:R-:W-:Y:S02]  /*7cc0*/  IMAD.MOV.U32 R30, RZ, RZ, R28 ;  /* 0x000000ffff1e7224 */ /* 0x000fe400078e001c */
[----:B------:R-:W-:-:S07]  /*7cd0*/  IMAD.MOV.U32 R31, RZ, RZ, -0x1 ;  /* 0xffffffffff1f7424 */ /* 0x000fce00078e00ff */
[----:B01234-:R-:W-:Y:S05]  /*7ce0*/  WARPSYNC.COLLECTIVE R31, `(.L_x_49025) ;  /* 0x000000001f087348 */ /* 0x01ffea0003c00000 */
[----:B0-----:R0:W0:Y:S02]  /*7cf0*/  SHFL.IDX P6, R31, R60, R30, R43 ;  /* 0x0000001e3c1f7389 */ /* 0x00102400000c002b */
[----:B01234-:R-:W-:Y:S05]  /*7d00*/  ENDCOLLECTIVE ;  /* 0x000000000000791b */ /* 0x01ffea0003800000 */
.L_x_49025:
[----:B------:R-:W-:Y:S05]  /*7d10*/  BSYNC B1 ;  /* 0x0000000000017941 */ /* 0x000fea0003800000 */
.L_x_49024:
[----:B------:R-:W-:Y:S05]  /*7d20*/  BRA `(.L_x_49026) ;  /* 0xffffffc400ec7947 */ /* 0x000fea000383ffff */
.L_x_48877:
[----:B------:R-:W-:Y:S01]  /*7d30*/  BSSY B1, `(.L_x_49027) ;  /* 0x0000006000017945 */ /* 0x000fe20003800000 */
[----:B------:R-:W-:Y:S01]  /*7d40*/  MOV R30, R27 ;  /* 0x0000001b001e7202 */ /* 0x000fe20000000f00 */
[----:B------:R-:W-:-:S07]  /*7d50*/  IMAD.MOV.U32 R31, RZ, RZ, -0x1 ;  /* 0xffffffffff1f7424 */ /* 0x000fce00078e00ff */
[----:B01234-:R-:W-:Y:S05]  /*7d60*/  WARPSYNC.COLLECTIVE R31, `(.L_x_49028) ;  /* 0x000000001f087348 */ /* 0x01ffea0003c00000 */
[----:B0-----:R0:W0:Y:S02]  /*7d70*/  SHFL.IDX P6, R31, R60, R30, R43 ;  /* 0x0000001e3c1f7389 */ /* 0x00102400000c002b */
[----:B01234-:R-:W-:Y:S05]  /*7d80*/  ENDCOLLECTIVE ;  /* 0x000000000000791b */ /* 0x01ffea0003800000 */
.L_x_49028:
[----:B------:R-:W-:Y:S05]  /*7d90*/  BSYNC B1 ;  /* 0x0000000000017941 */ /* 0x000fea0003800000 */
.L_x_49027:
[----:B------:R-:W-:Y:S05]  /*7da0*/  BRA `(.L_x_49029) ;  /* 0xffffffc400e47947 */ /* 0x000fea000383ffff */
.L_x_48879:
[----:B------:R-:W-:Y:S01]  /*7db0*/  BSSY B1, `(.L_x_49030) ;  /* 0x0000006000017945 */ /* 0x000fe20003800000 */
[----:B------:R-:W-:Y:S02]  /*7dc0*/  IMAD.MOV.U32 R30, RZ, RZ, R26 ;  /* 0x000000ffff1e7224 */ /* 0x000fe400078e001a */
[----:B------:R-:W-:-:S07]  /*7dd0*/  IMAD.MOV.U32 R31, RZ, RZ, -0x1 ;  /* 0xffffffffff1f7424 */ /* 0x000fce00078e00ff */
[----:B01234-:R-:W-:Y:S05]  /*7de0*/  WARPSYNC.COLLECTIVE R31, `(.L_x_49031) ;  /* 0x000000001f087348 */ /* 0x01ffea0003c00000 */
[----:B0-----:R0:W0:Y:S02]  /*7df0*/  SHFL.IDX P6, R31, R60, R30, R43 ;  /* 0x0000001e3c1f7389 */ /* 0x00102400000c002b */
[----:B01234-:R-:W-:Y:S05]  /*7e00*/  ENDCOLLECTIVE ;  /* 0x000000000000791b */ /* 0x01ffea0003800000 */
.L_x_49031:
[----:B------:R-:W-:Y:S05]  /*7e10*/  BSYNC B1 ;  /* 0x0000000000017941 */ /* 0x000fea0003800000 */
.L_x_49030:
[----:B------:R-:W-:Y:S05]  /*7e20*/  BRA `(.L_x_49032) ;  /* 0xffffffc400dc7947 */ /* 0x000fea000383ffff */
.L_x_48881:
[----:B------:R-:W-:Y:S01]  /*7e30*/  BSSY B1, `(.L_x_49033) ;  /* 0x0000006000017945 */ /* 0x000fe20003800000 */
[----:B------:R-:W-:Y:S02]  /*7e40*/  IMAD.MOV.U32 R30, RZ, RZ, R42 ;  /* 0x000000ffff1e7224 */ /* 0x000fe400078e002a */
[----:B------:R-:W-:-:S07]  /*7e50*/  IMAD.MOV.U32 R31, RZ, RZ, -0x1 ;  /* 0xffffffffff1f7424 */ /* 0x000fce00078e00ff */
[----:B01234-:R-:W-:Y:S05]  /*7e60*/  WARPSYNC.COLLECTIVE R31, `(.L_x_49034) ;  /* 0x000000001f087348 */ /* 0x01ffea0003c00000 */
[----:B0-----:R0:W0:Y:S02]  /*7e70*/  SHFL.IDX P6, R31, R60, R30, R43 ;  /* 0x0000001e3c1f7389 */ /* 0x00102400000c002b */
[----:B01234-:R-:W-:Y:S05]  /*7e80*/  ENDCOLLECTIVE ;  /* 0x000000000000791b */ /* 0x01ffea0003800000 */
.L_x_49034:
[----:B------:R-:W-:Y:S05]  /*7e90*/  BSYNC B1 ;  /* 0x0000000000017941 */ /* 0x000fea0003800000 */
.L_x_49033:
[----:B------:R-:W-:Y:S05]  /*7ea0*/  BRA `(.L_x_49035) ;  /* 0xffffffc400d47947 */ /* 0x000fea000383ffff */
.L_x_48902:
[----:B------:R-:W-:Y:S02]  /*7eb0*/  IMAD.MOV.U32 R31, RZ, RZ, -0x1 ;  /* 0xffffffffff1f7424 */ /* 0x000fe400078e00ff */
[----:B------:R-:W-:-:S07]  /*7ec0*/  IMAD.MOV.U32 R30, RZ, RZ, R24 ;  /* 0x000000ffff1e7224 */ /* 0x000fce00078e0018 */
[----:B01-3--:R-:W-:Y:S05]  /*7ed0*/  WARPSYNC.COLLECTIVE R31, `(.L_x_49036) ;  /* 0x000000001f087348 */ /* 0x00bfea0003c00000 */
[----:B0-----:R0:W2:Y:S02]  /*7ee0*/  SHFL.IDX P6, R31, R60, R30, R43 ;  /* 0x0000001e3c1f7389 */ /* 0x0010a400000c002b */
[----:B0123--:R-:W-:Y:S05]  /*7ef0*/  ENDCOLLECTIVE ;  /* 0x000000000000791b */ /* 0x00ffea0003800000 */
.L_x_49036:
[----:B------:R-:W-:Y:S01]  /*7f00*/  MOV R41, R31 ;  /* 0x0000001f00297202 */ /* 0x000fe20000000f00 */
[----:B------:R-:W-:Y:S06]  /*7f10*/  BRA `(.L_x_49037) ;  /* 0xffffffd8004c7947 */ /* 0x000fec000383ffff */
.L_x_48904:
[----:B------:R-:W-:Y:S01]  /*7f20*/  BSSY B0, `(.L_x_49038) ;  /* 0x0000006000007945 */ /* 0x000fe20003800000 */
[----:B------:R-:W-:Y:S02]  /*7f30*/  IMAD.MOV.U32 R30, RZ, RZ, R33 ;  /* 0x000000ffff1e7224 */ /* 0x000fe400078e0021 */
[----:B------:R-:W-:-:S07]  /*7f40*/  IMAD.MOV.U32 R31, RZ, RZ, -0x1 ;  /* 0xffffffffff1f7424 */ /* 0x000fce00078e00ff */
[----:B01-3--:R-:W-:Y:S05]  /*7f50*/  WARPSYNC.COLLECTIVE R31, `(.L_x_49039) ;  /* 0x000000001f087348 */ /* 0x00bfea0003c00000 */
[----:B0-----:R0:W2:Y:S02]  /*7f60*/  SHFL.IDX P6, R31, R60, R30, R43 ;  /* 0x0000001e3c1f7389 */ /* 0x0010a400000c002b */
[----:B0123--:R-:W-:Y:S05]  /*7f70*/  ENDCOLLECTIVE ;  /* 0x000000000000791b */ /* 0x00ffea0003800000 */
.L_x_49039:
[----:B------:R-:W-:Y:S05]  /*7f80*/  BSYNC B0 ;  /* 0x0000000000007941 */ /* 0x000fea0003800000 */
.L_x_49038:
[----:B------:R-:W-:Y:S05]  /*7f90*/  BRA `(.L_x_49040) ;  /* 0xffffffd800407947 */ /* 0x000fea000383ffff */
.L_x_48906:
[----:B------:R-:W-:Y:S01]  /*7fa0*/  BSSY B0, `(.L_x_49041) ;  /* 0x0000006000007945 */ /* 0x000fe20003800000 */
[----:B------:R-:W-:Y:S02]  /*7fb0*/  IMAD.MOV.U32 R30, RZ, RZ, R29 ;  /* 0x000000ffff1e7224 */ /* 0x000fe400078e001d */
[----:B------:R-:W-:-:S07]  /*7fc0*/  IMAD.MOV.U32 R31, RZ, RZ, -0x1 ;  /* 0xffffffffff1f7424 */ /* 0x000fce00078e00ff */
[----:B01-3--:R-:W-:Y:S05]  /*7fd0*/  WARPSYNC.COLLECTIVE R31, `(.L_x_49042) ;  /* 0x000000001f087348 */ /* 0x00bfea0003c00000 */
[----:B0-----:R0:W2:Y:S02]  /*7fe0*/  SHFL.IDX P6, R31, R60, R30, R43 ;  /* 0x0000001e3c1f7389 */ /* 0x0010a400000c002b */
[----:B0123--:R-:W-:Y:S05]  /*7ff0*/  ENDCOLLECTIVE ;  /* 0x000000000000791b */ /* 0x00ffea0003800000 */
.L_x_49042:
[----:B------:R-:W-:Y:S05]  /*8000*/  BSYNC B0 ;  /* 0x0000000000007941 */ /* 0x000fea0003800000 */
.L_x_49041:
[----:B------:R-:W-:Y:S05]  /*8010*/  BRA `(.L_x_49043) ;  /* 0xffffffd800347947 */ /* 0x000fea000383ffff */
.L_x_48908:
[----:B------:R-:W-:Y:S01]  /*8020*/  BSSY B0, `(.L_x_49044) ;  /* 0x0000006000007945 */ /* 0x000fe20003800000 */
[----:B------:R-:W-:Y:S02]  /*8030*/  IMAD.MOV.U32 R30, RZ, RZ, R27 ;  /* 0x000000ffff1e7224 */ /* 0x000fe400078e001b */
[----:B------:R-:W-:-:S07]  /*8040*/  IMAD.MOV.U32 R31, RZ, RZ, -0x1 ;  /* 0xffffffffff1f7424 */ /* 0x000fce00078e00ff */
[----:B01-3--:R-:W-:Y:S05]  /*8050*/  WARPSYNC.COLLECTIVE R31, `(.L_x_49045) ;  /* 0x000000001f087348 */ /* 0x00bfea0003c00000 */
[----:B0-----:R0:W2:Y:S02]  /*8060*/  SHFL.IDX P6, R31, R60, R30, R43 ;  /* 0x0000001e3c1f7389 */ /* 0x0010a400000c002b */
[----:B0123--:R-:W-:Y:S05]  /*8070*/  ENDCOLLECTIVE ;  /* 0x000000000000791b */ /* 0x00ffea0003800000 */
.L_x_49045:
[----:B------:R-:W-:Y:S05]  /*8080*/  BSYNC B0 ;  /* 0x0000000000007941 */ /* 0x000fea0003800000 */
.L_x_49044:
[----:B------:R-:W-:Y:S05]  /*8090*/  BRA `(.L_x_49046) ;  /* 0xffffffd800287947 */ /* 0x000fea000383ffff */
.L_x_48910:
[----:B------:R-:W-:Y:S01]  /*80a0*/  BSSY B0, `(.L_x_49047) ;  /* 0x0000006000007945 */ /* 0x000fe20003800000 */
[----:B------:R-:W-:Y:S01]  /*80b0*/  IMAD.MOV.U32 R30, RZ, RZ, R25 ;  /* 0x000000ffff1e7224 */ /* 0x000fe200078e0019 */
[----:B------:R-:W-:-:S07]  /*80c0*/  MOV R31, 0xffffffff ;  /* 0xffffffff001f7802 */ /* 0x000fce0000000f00 */
[----:B01-3--:R-:W-:Y:S05]  /*80d0*/  WARPSYNC.COLLECTIVE R31, `(.L_x_49048) ;  /* 0x000000001f087348 */ /* 0x00bfea0003c00000 */
[----:B0-----:R0:W2:Y:S02]  /*80e0*/  SHFL.IDX P6, R31, R60, R30, R43 ;  /* 0x0000001e3c1f7389 */ /* 0x0010a400000c002b */
[----:B0123--:R-:W-:Y:S05]  /*80f0*/  ENDCOLLECTIVE ;  /* 0x000000000000791b */ /* 0x00ffea0003800000 */
.L_x_49048:
[----:B------:R-:W-:Y:S05]  /*8100*/  BSYNC B0 ;  /* 0x0000000000007941 */ /* 0x000fea0003800000 */
.L_x_49047:
[----:B------:R-:W-:Y:S05]  /*8110*/  BRA `(.L_x_49049) ;  /* 0xffffffd8001c7947 */ /* 0x000fea000383ffff */
.L_x_48912:
[----:B------:R-:W-:Y:S01]  /*8120*/  BSSY B0, `(.L_x_49050) ;  /* 0x0000006000007945 */ /* 0x000fe20003800000 */
[----:B------:R-:W-:Y:S02]  /*8130*/  IMAD.MOV.U32 R30, RZ, RZ, R58 ;  /* 0x000000ffff1e7224 */ /* 0x000fe400078e003a */
[----:B------:R-:W-:-:S07]  /*8140*/  IMAD.MOV.U32 R31, RZ, RZ, -0x1 ;  /* 0xffffffffff1f7424 */ /* 0x000fce00078e00ff */
[----:B01-3--:R-:W-:Y:S05]  /*8150*/  WARPSYNC.COLLECTIVE R31, `(.L_x_49051) ;  /* 0x000000001f087348 */ /* 0x00bfea0003c00000 */
[----:B0-----:R0:W2:Y:S02]  /*8160*/  SHFL.IDX P6, R31, R60, R30, R43 ;  /* 0x0000001e3c1f7389 */ /* 0x0010a400000c002b */
[----:B0123--:R-:W-:Y:S05]  /*8170*/  ENDCOLLECTIVE ;  /* 0x000000000000791b */ /* 0x00ffea0003800000 */
.L_x_49051:
[----:B------:R-:W-:Y:S05]  /*8180*/  BSYNC B0 ;  /* 0x0000000000007941 */ /* 0x000fea0003800000 */
.L_x_49050:
[----:B------:R-:W-:Y:S05]  /*8190*/  BRA `(.L_x_49052) ;  /* 0xffffffd8001c7947 */ /* 0x000fea000383ffff */
.L_x_48914:
[----:B------:R-:W-:Y:S01]  /*81a0*/  BSSY B0, `(.L_x_49053) ;  /* 0x0000006000007945 */ /* 0x000fe20003800000 */
[----:B------:R-:W-:Y:S02]  /*81b0*/  IMAD.MOV.U32 R30, RZ, RZ, R56 ;  /* 0x000000ffff1e7224 */ /* 0x000fe400078e0038 */
[----:B------:R-:W-:-:S07]  /*81c0*/  IMAD.MOV.U32 R31, RZ, RZ, -0x1 ;  /* 0xffffffffff1f7424 */ /* 0x000fce00078e00ff */
[----:B01-3--:R-:W-:Y:S05]  /*81d0*/  WARPSYNC.COLLECTIVE R31, `(.L_x_49054) ;  /* 0x000000001f087348 */ /* 0x00bfea0003c00000 */
[----:B0-----:R0:W2:Y:S02]  /*81e0*/  SHFL.IDX P6, R31, R60, R30, R43 ;  /* 0x0000001e3c1f7389 */ /* 0x0010a400000c002b */
[----:B0123--:R-:W-:Y:S05]  /*81f0*/  ENDCOLLECTIVE ;  /* 0x000000000000791b */ /* 0x00ffea0003800000 */
.L_x_49054:
[----:B------:R-:W-:Y:S05]  /*8200*/  BSYNC B0 ;  /* 0x0000000000007941 */ /* 0x000fea0003800000 */
.L_x_49053:
[----:B------:R-:W-:Y:S05]  /*8210*/  BRA `(.L_x_49055) ;  /* 0xffffffd800147947 */ /* 0x000fea000383ffff */
.L_x_48916:
[----:B------:R-:W-:Y:S01]  /*8220*/  BSSY B0, `(.L_x_49056) ;  /* 0x0000006000007945 */ /* 0x000fe20003800000 */
[----:B------:R-:W-:Y:S02]  /*8230*/  IMAD.MOV.U32 R30, RZ, RZ, R42 ;  /* 0x000000ffff1e7224 */ /* 0x000fe400078e002a */
[----:B------:R-:W-:-:S07]  /*8240*/  IMAD.MOV.U32 R31, RZ, RZ, -0x1 ;  /* 0xffffffffff1f7424 */ /* 0x000fce00078e00ff */
[----:B01-3--:R-:W-:Y:S05]  /*8250*/  WARPSYNC.COLLECTIVE R31, `(.L_x_49057) ;  /* 0x000000001f087348 */ /* 0x00bfea0003c00000 */
[----:B0-----:R0:W2:Y:S02]  /*8260*/  SHFL.IDX P6, R31, R60, R30, R43 ;  /* 0x0000001e3c1f7389 */ /* 0x0010a400000c002b */
[----:B0123--:R-:W-:Y:S05]  /*8270*/  ENDCOLLECTIVE ;  /* 0x000000000000791b */ /* 0x00ffea0003800000 */
.L_x_49057:
[----:B------:R-:W-:Y:S05]  /*8280*/  BSYNC B0 ;  /* 0x0000000000007941 */ /* 0x000fea0003800000 */
.L_x_49056:
[----:B------:R-:W-:Y:S05]  /*8290*/  BRA `(.L_x_49058) ;  /* 0xffffffd8000c7947 */ /* 0x000fea000383ffff */
.L_x_48918:
[----:B------:R-:W-:Y:S01]  /*82a0*/  BSSY B0, `(.L_x_49059) ;  /* 0x0000006000007945 */ /* 0x000fe20003800000 */
[----:B------:R-:W-:Y:S01]  /*82b0*/  IMAD.MOV.U32 R30, RZ, RZ, R40 ;  /* 0x000000ffff1e7224 */ /* 0x000fe200078e0028 */
[----:B------:R-:W-:-:S07]  /*82c0*/  MOV R31, 0xffffffff ;  /* 0xffffffff001f7802 */ /* 0x000fce0000000f00 */
[----:B01-3--:R-:W-:Y:S05]  /*82d0*/  WARPSYNC.COLLECTIVE R31, `(.L_x_49060) ;  /* 0x000000001f087348 */ /* 0x00bfea0003c00000 */
[----:B0-----:R0:W2:Y:S02]  /*82e0*/  SHFL.IDX P6, R31, R60, R30, R43 ;  /* 0x0000001e3c1f7389 */ /* 0x0010a400000c002b */
[----:B0123--:R-:W-:Y:S05]  /*82f0*/  ENDCOLLECTIVE ;  /* 0x000000000000791b */ /* 0x00ffea0003800000 */
.L_x_49060:
[----:B------:R-:W-:Y:S05]  /*8300*/  BSYNC B0 ;  /* 0x0000000000007941 */ /* 0x000fea0003800000 */
.L_x_49059:
[----:B------:R-:W-:Y:S05]  /*8310*/  BRA `(.L_x_49061) ;  /* 0xffffffd800047947 */ /* 0x000fea000383ffff */
.L_x_48920:
[----:B------:R-:W-:Y:S01]  /*8320*/  BSSY B0, `(.L_x_49062) ;  /* 0x0000006000007945 */ /* 0x000fe20003800000 */
[----:B------:R-:W-:Y:S02]  /*8330*/  IMAD.MOV.U32 R30, RZ, RZ, R38 ;  /* 0x000000ffff1e7224 */ /* 0x000fe400078e0026 */
[----:B------:R-:W-:-:S07]  /*8340*/  IMAD.MOV.U32 R31, RZ, RZ, -0x1 ;  /* 0xffffffffff1f7424 */ /* 0x000fce00078e00ff */
[----:B01-3--:R-:W-:Y:S05]  /*8350*/  WARPSYNC.COLLECTIVE R31, `(.L_x_49063) ;  /* 0x000000001f087348 */ /* 0x00bfea0003c00000 */
[----:B0-----:R0:W2:Y:S02]  /*8360*/  SHFL.IDX P6, R31, R60, R30, R43 ;  /* 0x0000001e3c1f7389 */ /* 0x0010a400000c002b */
[----:B0123--:R-:W-:Y:S05]  /*8370*/  ENDCOLLECTIVE ;  /* 0x000000000000791b */ /* 0x00ffea0003800000 */
.L_x_49063:
[----:B------:R-:W-:Y:S05]  /*8380*/  BSYNC B0 ;  /* 0x0000000000007941 */ /* 0x000fea0003800000 */
.L_x_49062:
[----:B------:R-:W-:Y:S05]  /*8390*/  BRA `(.L_x_49064) ;  /* 0xffffffd400fc7947 */ /* 0x000fea000383ffff */
.L_x_48922:
[----:B------:R-:W-:Y:S01]  /*83a0*/  BSSY B0, `(.L_x_49065) ;  /* 0x0000006000007945 */ /* 0x000fe20003800000 */
[----:B------:R-:W-:Y:S02]  /*83b0*/  IMAD.MOV.U32 R30, RZ, RZ, R36 ;  /* 0x000000ffff1e7224 */ /* 0x000fe400078e0024 */
[----:B------:R-:W-:-:S07]  /*83c0*/  IMAD.MOV.U32 R31, RZ, RZ, -0x1 ;  /* 0xffffffffff1f7424 */ /* 0x000fce00078e00ff */
[----:B01-3--:R-:W-:Y:S05]  /*83d0*/  WARPSYNC.COLLECTIVE R31, `(.L_x_49066) ;  /* 0x000000001f087348 */ /* 0x00bfea0003c00000 */
[----:B0-----:R0:W2:Y:S02]  /*83e0*/  SHFL.IDX P6, R31, R60, R30, R43 ;  /* 0x0000001e3c1f7389 */ /* 0x0010a400000c002b */
[----:B0123--:R-:W-:Y:S05]  /*83f0*/  ENDCOLLECTIVE ;  /* 0x000000000000791b */ /* 0x00ffea0003800000 */
.L_x_49066:
[----:B------:R-:W-:Y:S05]  /*8400*/  BSYNC B0 ;  /* 0x0000000000007941 */ /* 0x000fea0003800000 */
.L_x_49065:
[----:B------:R-:W-:Y:S05]  /*8410*/  BRA `(.L_x_49067) ;  /* 0xffffffd400f47947 */ /* 0x000fea000383ffff */
.L_x_48924:
[----:B------:R-:W-:Y:S01]  /*8420*/  BSSY B0, `(.L_x_49068) ;  /* 0x0000006000007945 */ /* 0x000fe20003800000 */
[----:B------:R-:W-:Y:S02]  /*8430*/  IMAD.MOV.U32 R30, RZ, RZ, R34 ;  /* 0x000000ffff1e7224 */ /* 0x000fe400078e0022 */
[----:B------:R-:W-:-:S07]  /*8440*/  IMAD.MOV.U32 R31, RZ, RZ, -0x1 ;  /* 0xffffffffff1f7424 */ /* 0x000fce00078e00ff */
[----:B01-3--:R-:W-:Y:S05]  /*8450*/  WARPSYNC.COLLECTIVE R31, `(.L_x_49069) ;  /* 0x000000001f087348 */ /* 0x00bfea0003c00000 */
[----:B0-----:R0:W2:Y:S02]  /*8460*/  SHFL.IDX P6, R31, R60, R30, R43 ;  /* 0x0000001e3c1f7389 */ /* 0x0010a400000c002b */
[----:B0123--:R-:W-:Y:S05]  /*8470*/  ENDCOLLECTIVE ;  /* 0x000000000000791b */ /* 0x00ffea0003800000 */
.L_x_49069:
[----:B------:R-:W-:Y:S05]  /*8480*/  BSYNC B0 ;  /* 0x0000000000007941 */ /* 0x000fea0003800000 */
.L_x_49068:
[----:B------:R-:W-:Y:S05]  /*8490*/  BRA `(.L_x_49070) ;  /* 0xffffffd400ec7947 */ /* 0x000fea000383ffff */
.L_x_48926:
[----:B------:R-:W-:Y:S01]  /*84a0*/  BSSY B0, `(.L_x_49071) ;  /* 0x0000006000007945 */ /* 0x000fe20003800000 */
[----:B------:R-:W-:Y:S01]  /*84b0*/  IMAD.MOV.U32 R30, RZ, RZ, R32 ;  /* 0x000000ffff1e7224 */ /* 0x000fe200078e0020 */
[----:B------:R-:W-:-:S07]  /*84c0*/  MOV R31, 0xffffffff ;  /* 0xffffffff001f7802 */ /* 0x000fce0000000f00 */
[----:B01-3--:R-:W-:Y:S05]  /*84d0*/  WARPSYNC.COLLECTIVE R31, `(.L_x_49072) ;  /* 0x000000001f087348 */ /* 0x00bfea0003c00000 */
[----:B0-----:R0:W2:Y:S02]  /*84e0*/  SHFL.IDX P6, R31, R60, R30, R43 ;  /* 0x0000001e3c1f7389 */ /* 0x0010a400000c002b */
[----:B0123--:R-:W-:Y:S05]  /*84f0*/  ENDCOLLECTIVE ;  /* 0x000000000000791b */ /* 0x00ffea0003800000 */
.L_x_49072:
[----:B------:R-:W-:Y:S05]  /*8500*/  BSYNC B0 ;  /* 0x0000000000007941 */ /* 0x000fea0003800000 */
.L_x_49071:
[----:B------:R-:W-:Y:S05]  /*8510*/  BRA `(.L_x_49073) ;  /* 0xffffffd400e47947 */ /* 0x000fea000383ffff */
.L_x_48928:
[----:B------:R-:W-:Y:S01]  /*8520*/  BSSY B0, `(.L_x_49074) ;  /* 0x0000006000007945 */ /* 0x000fe20003800000 */
[----:B------:R-:W-:Y:S02]  /*8530*/  IMAD.MOV.U32 R30, RZ, RZ, R28 ;  /* 0x000000ffff1e7224 */ /* 0x000fe400078e001c */
[----:B------:R-:W-:-:S07]  /*8540*/  IMAD.MOV.U32 R31, RZ, RZ, -0x1 ;  /* 0xffffffffff1f7424 */ /* 0x000fce00078e00ff */
[----:B01-3--:R-:W-:Y:S05]  /*8550*/  WARPSYNC.COLLECTIVE R31, `(.L_x_49075) ;  /* 0x000000001f087348 */ /* 0x00bfea0003c00000 */
[----:B0-----:R0:W2:Y:S02]  /*8560*/  SHFL.IDX P6, R31, R60, R30, R43 ;  /* 0x0000001e3c1f7389 */ /* 0x0010a400000c002b */
[----:B0123--:R-:W-:Y:S05]  /*8570*/  ENDCOLLECTIVE ;  /* 0x000000000000791b */ /* 0x00ffea0003800000 */
.L_x_49075:
[----:B------:R-:W-:Y:S05]  /*8580*/  BSYNC B0 ;  /* 0x0000000000007941 */ /* 0x000fea0003800000 */
.L_x_49074:
[----:B------:R-:W-:Y:S05]  /*8590*/  BRA `(.L_x_49076) ;  /* 0xffffffd400dc7947 */ /* 0x000fea000383ffff */
.L_x_48930:
[----:B------:R-:W-:Y:S01]  /*85a0*/  BSSY B0, `(.L_x_49077) ;  /* 0x0000006000007945 */ /* 0x000fe20003800000 */
[----:B------:R-:W-:Y:S02]  /*85b0*/  IMAD.MOV.U32 R30, RZ, RZ, R26 ;  /* 0x000000ffff1e7224 */ /* 0x000fe400078e001a */
[----:B------:R-:W-:-:S07]  /*85c0*/  IMAD.MOV.U32 R31, RZ, RZ, -0x1 ;  /* 0xffffffffff1f7424 */ /* 0x000fce00078e00ff */
[----:B01-3--:R-:W-:Y:S05]  /*85d0*/  WARPSYNC.COLLECTIVE R31, `(.L_x_49078) ;  /* 0x000000001f087348 */ /* 0x00bfea0003c00000 */
[----:B0-----:R0:W2:Y:S02]  /*85e0*/  SHFL.IDX P6, R31, R60, R30, R43 ;  /* 0x0000001e3c1f7389 */ /* 0x0010a400000c002b */
[----:B0123--:R-:W-:Y:S05]  /*85f0*/  ENDCOLLECTIVE ;  /* 0x000000000000791b */ /* 0x00ffea0003800000 */
.L_x_49078:
[----:B------:R-:W-:Y:S05]  /*8600*/  BSYNC B0 ;  /* 0x0000000000007941 */ /* 0x000fea0003800000 */
.L_x_49077:
[----:B------:R-:W-:Y:S05]  /*8610*/  BRA `(.L_x_49079) ;  /* 0xffffffd400d47947 */ /* 0x000fea000383ffff */
.L_x_48932:
[----:B------:R-:W-:Y:S01]  /*8620*/  BSSY B0, `(.L_x_49080) ;  /* 0x0000006000007945 */ /* 0x000fe20003800000 */
[----:B------:R-:W-:Y:S02]  /*8630*/  IMAD.MOV.U32 R30, RZ, RZ, R35 ;  /* 0x000000ffff1e7224 */ /* 0x000fe400078e0023 */
[----:B------:R-:W-:-:S07]  /*8640*/  IMAD.MOV.U32 R31, RZ, RZ, -0x1 ;  /* 0xffffffffff1f7424 */ /* 0x000fce00078e00ff */
[----:B01-3--:R-:W-:Y:S05]  /*8650*/  WARPSYNC.COLLECTIVE R31, `(.L_x_49081) ;  /* 0x000000001f087348 */ /* 0x00bfea0003c00000 */
[----:B0-----:R0:W2:Y:S02]  /*8660*/  SHFL.IDX P6, R31, R60, R30, R43 ;  /* 0x0000001e3c1f7389 */ /* 0x0010a400000c002b */
[----:B0123--:R-:W-:Y:S05]  /*8670*/  ENDCOLLECTIVE ;  /* 0x000000000000791b */ /* 0x00ffea0003800000 */
.L_x_49081:
[----:B------:R-:W-:Y:S05]  /*8680*/  BSYNC B0 ;  /* 0x0000000000007941 */ /* 0x000fea0003800000 */
.L_x_49080:
[----:B------:R-:W-:Y:S05]  /*8690*/  BRA `(.L_x_49082) ;  /* 0xffffffd400cc7947 */ /* 0x000fea000383ffff */
.L_x_49083:
        /* <DEDUP_REMOVED lines=14> */
.L_x_58700:


//--------------------- .text._Z9cuda_gemmIiLi256ELi1ELi1ELi128ELi8ELi8ELi32ELi1ELi1EEviiiPT_S1_S1_ii --------------------------
	.section	.text._Z9cuda_gemmIiLi256ELi1ELi1ELi128ELi8ELi8ELi32ELi1ELi1EEviiiPT_S1_S1_ii,"ax",@progbits
	.align	128
        .global         _Z9cuda_gemmIiLi256ELi1ELi1ELi128ELi8ELi8ELi32ELi1ELi1EEviiiPT_S1_S1_ii
        .type           _Z9cuda_gemmIiLi256ELi1ELi1ELi128ELi8ELi8ELi32ELi1ELi1EEviiiPT_S1_S1_ii,@function
        .size           _Z9cuda_gemmIiLi256ELi1ELi1ELi128ELi8ELi8ELi32ELi1ELi1EEviiiPT_S1_S1_ii,(.L_x_58701 - _Z9cuda_gemmIiLi256ELi1ELi1ELi128ELi8ELi8ELi32ELi1ELi1EEviiiPT_S1_S1_ii)
        .other          _Z9cuda_gemmIiLi256ELi1ELi1ELi128ELi8ELi8ELi32ELi1ELi1EEviiiPT_S1_S1_ii,@"STO_CUDA_ENTRY STV_DEFAULT"
_Z9cuda_gemmIiLi256ELi1ELi1ELi128ELi8ELi8ELi32ELi1ELi1EEviiiPT_S1_S1_ii:
.text._Z9cuda_gemmIiLi256ELi1ELi1ELi128ELi8ELi8ELi32ELi1ELi1EEviiiPT_S1_S1_ii:
        /* <DEDUP_REMOVED lines=46> */
.L_x_49088:
        /* <DEDUP_REMOVED lines=12> */
.L_x_49087:
[----:B------:R-:W-:Y:S05]  /*03a0*/  BSYNC.RECONVERGENT B1 ;  /* 0x0000000000017941 */ /* 0x000fea0003800200 */
.L_x_49086:
        /* <DEDUP_REMOVED lines=8> */
.L_x_49089:
        /* <DEDUP_REMOVED lines=39> */
.L_x_49085:
[----:B------:R-:W-:Y:S05]  /*06a0*/  BSYNC.RECONVERGENT B0 ;  /* 0x0000000000007941 */ /* 0x000fea0003800200 */
.L_x_49084:
[----:B--2---:R-:W1:Y:S01]  /*06b0*/  S2R R23, SR_CTAID.Y ;  /* 0x0000000000177919 */ /* 0x004e620000002600 */
[----:B------:R-:W2:Y:S01]  /*06c0*/  LDC R26, c[0x0][0x360] ;  /* 0x0000d800ff1a7b82 */ /* 0x000ea20000000800 */
[----:B------:R-:W1:Y:S02]  /*06d0*/  LDCU UR4, c[0x0][0x374] ;  /* 0x00006e80ff0477ac */ /* 0x000e640008000800 */
[----:B-1----:R-:W-:-:S13]  /*06e0*/  ISETP.GE.U32.AND P0, PT, R23, UR4, PT ;  /* 0x0000000417007c0c */ /* 0x002fda000bf06070 */
[----:B------:R-:W-:Y:S05]  /*06f0*/  @P0 EXIT ;  /* 0x000000000000094d */ /* 0x000fea0003800000 */
[C---:B------:R-:W-:Y:S01]  /*0700*/  ISETP.GT.U32.AND P0, PT, R25.reuse, 0x7f, PT ;  /* 0x0000007f1900780c */ /* 0x040fe20003f04070 */
[----:B------:R-:W-:Y:S01]  /*0710*/  BSSY.RECONVERGENT B0, `(.L_x_49090) ;  /* 0x000007a000007945 */ /* 0x000fe20003800200 */
[C---:B------:R-:W-:Y:S02]  /*0720*/  LOP3.LUT R24, R25.reuse, 0xf, RZ, 0xc0, !PT ;  /* 0x0000000f19187812 */ /* 0x040fe400078ec0ff */
[----:B------:R-:W-:-:S09]  /*0730*/  LOP3.LUT R22, R25, 0x7, RZ, 0xc0, !PT ;  /* 0x0000000719167812 */ /* 0x000fd200078ec0ff */
[----:B------:R-:W-:Y:S05]  /*0740*/  @P0 BRA `(.L_x_49091) ;  /* 0x0000000400d80947 */ /* 0x000fea0003800000 */
[----:B0-2---:R-:W0:Y:S01]  /*0750*/  I2F.U32.RP R6, R26 ;  /* 0x0000001a00067306 */ /* 0x005e220000209000 */
        /* <DEDUP_REMOVED lines=28> */
[----:B------:R-:W-:Y:S02]  /*0920*/  ISETP.NE.AND P1, PT, R0, 0x3, PT ;  /* 0x000000030000780c */ /* 0x000fe40003f25270 */
[----:B------:R-:W-:Y:S02]  /*0930*/  ISETP.GE.U32.AND P2, PT, R3, 0x3, PT ;  /* 0x000000030300780c */ /* 0x000fe40003f46070 */
[----:B------:R-:W-:-:S02]  /*0940*/  MOV R0, R25 ;  /* 0x0000001900007202 */ /* 0x000fc40000000f00 */
[----:B------:R-:W-:-:S05]  /*0950*/  LOP3.LUT R18, R18, 0x3, RZ, 0xc0, !PT ;  /* 0x0000000312127812 */ /* 0x000fca00078ec0ff */
[----:B------:R-:W-:Y:S05]  /*0960*/  @!P3 BRA `(.L_x_49093) ;  /* 0x000000000044b947 */ /* 0x000fea0003800000 */
[----:B------:R-:W0:Y:S01]  /*0970*/  S2UR UR5, SR_CgaCtaId ;  /* 0x00000000000579c3 */ /* 0x000e220000008800 */
[----:B------:R-:W-:Y:S01]  /*0980*/  UMOV UR4, 0x400 ;  /* 0x0000040000047882 */ /* 0x000fe20000000000 */
[--C-:B------:R-:W-:Y:S01]  /*0990*/  IMAD R5, R23, 0x80, R25.reuse ;  /* 0x0000008017057824 */ /* 0x100fe200078e0219 */
[----:B------:R-:W-:Y:S01]  /*09a0*/  UIADD3 UR4, UPT, UPT, UR4, 0x180, URZ ;  /* 0x0000018004047890 */ /* 0x000fe2000fffe0ff */
[----:B------:R-:W-:Y:S02]  /*09b0*/  IMAD R0, R18, R26, R25 ;  /* 0x0000001a12007224 */ /* 0x000fe400078e0219 */
[----:B------:R-:W-:Y:S02]  /*09c0*/  IMAD.MOV R4, RZ, RZ, -R18 ;  /* 0x000000ffff047224 */ /* 0x000fe400078e0a12 */
[----:B------:R-:W1:Y:S01]  /*09d0*/  LDC.64 R2, c[0x0][0x390] ;  /* 0x0000e400ff027b82 */ /* 0x000e620000000a00 */
[----:B0-----:R-:W-:Y:S01]  /*09e0*/  ULEA UR4, UR5, UR4, 0x18 ;  /* 0x0000000405047291 */ /* 0x001fe2000f8ec0ff */
[----:B-1----:R-:W-:-:S05]  /*09f0*/  IMAD.WIDE.U32 R2, R5, 0x4, R2 ;  /* 0x0000000405027825 */ /* 0x002fca00078e0002 */
[----:B------:R-:W-:-:S07]  /*0a00*/  LEA R5, R25, UR4, 0x2 ;  /* 0x0000000419057c11 */ /* 0x000fce000f8e10ff */
.L_x_49094:
[----:B------:R0:W2:Y:S01]  /*0a10*/  LDG.E R6, desc[UR6][R2.64] ;  /* 0x0000000602067981 */ /* 0x0000a2000c1e1900 */
[----:B------:R-:W-:-:S04]  /*0a20*/  IADD3 R4, PT, PT, R4, 0x1, RZ ;  /* 0x0000000104047810 */ /* 0x000fc80007ffe0ff */
[----:B------:R-:W-:Y:S01]  /*0a30*/  ISETP.NE.AND P3, PT, R4, RZ, PT ;  /* 0x000000ff0400720c */ /* 0x000fe20003f65270 */
[C---:B0-----:R-:W-:Y:S01]  /*0a40*/  IMAD.WIDE.U32 R2, R26.reuse, 0x4, R2 ;  /* 0x000000041a027825 */ /* 0x041fe200078e0002 */
[----:B--2---:R0:W-:Y:S03]  /*0a50*/  STS [R5], R6 ;  /* 0x0000000605007388 */ /* 0x0041e60000000800 */
[----:B0-----:R-:W-:-:S08]  /*0a60*/  IMAD R5, R26, 0x4, R5 ;  /* 0x000000041a057824 */ /* 0x001fd000078e0205 */
[----:B------:R-:W-:Y:S05]  /*0a70*/  @P3 BRA `(.L_x_49094) ;  /* 0xfffffffc00e43947 */ /* 0x000fea000383ffff */
.L_x_49093:
[----:B------:R-:W-:Y:S05]  /*0a80*/  BSYNC.RECONVERGENT B1 ;  /* 0x0000000000017941 */ /* 0x000fea0003800200 */
.L_x_49092:
        /* <DEDUP_REMOVED lines=12> */
.L_x_49097:
        /* <DEDUP_REMOVED lines=20> */
.L_x_49096:
[----:B------:R-:W-:Y:S05]  /*0c90*/  BSYNC.RECONVERGENT B1 ;  /* 0x0000000000017941 */ /* 0x000fea0003800200 */
.L_x_49095:
        /* <DEDUP_REMOVED lines=10> */
.L_x_49100:
[----:B------:R-:W-:Y:S01]  /*0d40*/  VIADD R18, R18, 0x1 ;  /* 0x0000000112127836 */ /* 0x000fe20000000000 */
[----:B------:R0:W-:Y:S04]  /*0d50*/  STS [R5], RZ ;  /* 0x000000ff05007388 */ /* 0x0001e80000000800 */
[----:B------:R-:W-:Y:S01]  /*0d60*/  ISETP.NE.AND P0, PT, R18, RZ, PT ;  /* 0x000000ff1200720c */ /* 0x000fe20003f05270 */
[----:B0-----:R-:W-:-:S12]  /*0d70*/  IMAD R5, R26, 0x4, R5 ;  /* 0x000000041a057824 */ /* 0x001fd800078e0205 */
[----:B------:R-:W-:Y:S05]  /*0d80*/  @P0 BRA `(.L_x_49100) ;  /* 0xfffffffc00ec0947 */ /* 0x000fea000383ffff */
.L_x_49099:
[----:B------:R-:W-:Y:S05]  /*0d90*/  BSYNC.RECONVERGENT B1 ;  /* 0x0000000000017941 */ /* 0x000fea0003800200 */
.L_x_49098:
[----:B------:R-:W-:Y:S05]  /*0da0*/  @!P2 BRA `(.L_x_49091) ;  /* 0x000000000040a947 */ /* 0x000fea0003800000 */
[----:B------:R-:W0:Y:S01]  /*0db0*/  S2UR UR5, SR_CgaCtaId ;  /* 0x00000000000579c3 */ /* 0x000e220000008800 */
[----:B------:R-:W-:Y:S02]  /*0dc0*/  UMOV UR4, 0x400 ;  /* 0x0000040000047882 */ /* 0x000fe40000000000 */
[----:B------:R-:W-:-:S04]  /*0dd0*/  UIADD3 UR4, UPT, UPT, UR4, 0x380, URZ ;  /* 0x0000038004047890 */ /* 0x000fc8000fffe0ff */
[----:B0-----:R-:W-:-:S06]  /*0de0*/  ULEA UR4, UR5, UR4, 0x18 ;  /* 0x0000000405047291 */ /* 0x001fcc000f8ec0ff */
[----:B------:R-:W-:-:S07]  /*0df0*/  LEA R5, R3, UR4, 0x2 ;  /* 0x0000000403057c11 */ /* 0x000fce000f8e10ff */
.L_x_49101:
        /* <DEDUP_REMOVED lines=11> */
.L_x_49091:
[----:B------:R-:W-:Y:S05]  /*0eb0*/  BSYNC.RECONVERGENT B0 ;  /* 0x0000000000007941 */ /* 0x000fea0003800200 */
.L_x_49090:
[----:B------:R-:W-:Y:S01]  /*0ec0*/  BAR.SYNC.DEFER_BLOCKING 0x0 ;  /* 0x0000000000007b1d */ /* 0x000fe20000010000 */
[----:B------:R-:W-:-:S13]  /*0ed0*/  ISETP.GT.U32.AND P0, PT, R25, 0x7f, PT ;  /* 0x0000007f1900780c */ /* 0x000fda0003f04070 */
[----:B------:R-:W-:Y:S05]  /*0ee0*/  @P0 BRA `(.L_x_49102) ;  /* 0x00000004002c0947 */ /* 0x000fea0003800000 */
[----:B------:R-:W3:Y:S01]  /*0ef0*/  S2R R3, SR_CgaCtaId ;  /* 0x0000000000037919 */ /* 0x000ee20000008800 */
[----:B------:R-:W-:Y:S01]  /*0f00*/  MOV R0, 0x400 ;  /* 0x0000040000007802 */ /* 0x000fe20000000f00 */
[C---:B-1----:R-:W-:Y:S01]  /*0f10*/  VIADD R20, R25.reuse, 0x1 ;  /* 0x0000000119147836 */ /* 0x042fe20000000000 */
[C---:B------:R-:W-:Y:S01]  /*0f20*/  IADD3 R19, PT, PT, R25.reuse, 0x2, RZ ;  /* 0x0000000219137810 */ /* 0x040fe20007ffe0ff */
        /* <DEDUP_REMOVED lines=8> */
[----:B------:R-:W-:Y:S01]  /*0fb0*/  VIADD R2, R0, 0x180 ;  /* 0x0000018000027836 */ /* 0x000fe20000000000 */
[----:B------:R-:W-:Y:S01]  /*0fc0*/  LOP3.LUT R18, R18, 0x7, RZ, 0xc0, !PT ;  /* 0x0000000712127812 */ /* 0x000fe200078ec0ff */
[----:B0-----:R-:W-:Y:S01]  /*0fd0*/  VIADD R6, R0, 0x380 ;  /* 0x0000038000067836 */ /* 0x001fe20000000000 */
[----:B------:R-:W-:-:S02]  /*0fe0*/  LOP3.LUT R17, R17, 0x7, RZ, 0xc0, !PT ;  /* 0x0000000711117812 */ /* 0x000fc400078ec0ff */
[----:B------:R-:W-:Y:S02]  /*0ff0*/  LOP3.LUT R16, R16, 0x7, RZ, 0xc0, !PT ;  /* 0x0000000710107812 */ /* 0x000fe400078ec0ff */
[----:B------:R-:W-:Y:S02]  /*1000*/  LOP3.LUT R15, R15, 0x7, RZ, 0xc0, !PT ;  /* 0x000000070f0f7812 */ /* 0x000fe400078ec0ff */
[C---:B------:R-:W-:Y:S02]  /*1010*/  LOP3.LUT R9, R7.reuse, R22, RZ, 0xfc, !PT ;  /* 0x0000001607097212 */ /* 0x040fe400078efcff */
[C---:B------:R-:W-:Y:S02]  /*1020*/  LOP3.LUT R29, R7.reuse, R21, RZ, 0xfc, !PT ;  /* 0x00000015071d7212 */ /* 0x040fe400078efcff */
[C---:B------:R-:W-:Y:S02]  /*1030*/  LOP3.LUT R13, R7.reuse, R20, RZ, 0xfc, !PT ;  /* 0x00000014070d7212 */ /* 0x040fe400078efcff */
[----:B------:R-:W-:-:S02]  /*1040*/  LOP3.LUT R11, R7, R19, RZ, 0xfc, !PT ;  /* 0x00000013070b7212 */ /* 0x000fc400078efcff */
[C---:B------:R-:W-:Y:S02]  /*1050*/  LOP3.LUT R27, R7.reuse, R18, RZ, 0xfc, !PT ;  /* 0x00000012071b7212 */ /* 0x040fe400078efcff */
[----:B------:R-:W-:Y:S02]  /*1060*/  LOP3.LUT R4, R7, R17, RZ, 0xfc, !PT ;  /* 0x0000001107047212 */ /* 0x000fe400078efcff */
[----:B---3--:R-:W-:Y:S02]  /*1070*/  LEA R2, R3, R2, 0x18 ;  /* 0x0000000203027211 */ /* 0x008fe400078ec0ff */
        /* <DEDUP_REMOVED lines=10> */
[----:B------:R-:W-:Y:S01]  /*1120*/  IMAD R7, R7, 0x4, R2 ;  /* 0x0000000407077824 */ /* 0x000fe200078e0202 */
[----:B------:R-:W-:-:S02]  /*1130*/  LEA R27, R3, R0, 0x18 ;  /* 0x00000000031b7211 */ /* 0x000fc400078ec0ff */
[----:B------:R-:W1:Y:S01]  /*1140*/  LDS R13, [R13] ;  /* 0x000000000d0d7984 */ /* 0x000e620000000800 */
        /* <DEDUP_REMOVED lines=8> */
[----:B------:R-:W0:Y:S02]  /*11d0*/  LDS R7, [R7] ;  /* 0x0000000007077984 */ /* 0x000e240000000800 */
.L_x_49104:
[----:B------:R-:W-:Y:S01]  /*11e0*/  IMAD R27, R5, 0x24, R4 ;  /* 0x00000024051b7824 */ /* 0x000fe200078e0204 */
[----:B------:R-:W-:-:S05]  /*11f0*/  UMOV UR4, 0xffffffff ;  /* 0xffffffff00047882 */ /* 0x000fca0000000000 */
[----:B0-----:R-:W0:Y:S01]  /*1200*/  LDS R27, [R27] ;  /* 0x000000001b1b7984 */ /* 0x001e220000000800 */
[----:B------:R-:W-:Y:S05]  /*1210*/  BRA.DIV UR4, `(.L_x_49103) ;  /* 0x0000000604b47947 */ /* 0x000fea000b800000 */
[----:B0-----:R-:W0:Y:S04]  /*1220*/  SHFL.IDX PT, R29, R27, R22, 0x181f ;  /* 0x00181f161b1d7589 */ /* 0x001e2800000e0000 */
[----:B------:R-:W1:Y:S01]  /*1230*/  SHFL.IDX PT, R0, R27, R20, 0x181f ;  /* 0x00181f141b007589 */ /* 0x000e6200000e0000 */
[----:B0-----:R-:W-:-:S04]  /*1240*/  IMAD R28, R14, R29, RZ ;  /* 0x0000001d0e1c7224 */ /* 0x001fc800078e02ff */
[----:B-1----:R-:W-:Y:S02]  /*1250*/  IMAD R29, R13, R0, R28 ;  /* 0x000000000d1d7224 */ /* 0x002fe400078e021c */
[----:B------:R-:W3:Y:S04]  /*1260*/  SHFL.IDX PT, R28, R27, R19, 0x181f ;  /* 0x00181f131b1c7589 */ /* 0x000ee800000e0000 */
[----:B------:R-:W-:Y:S01]  /*1270*/  SHFL.IDX PT, R0, R27, R15, 0x181f ;  /* 0x00181f0f1b007589 */ /* 0x000fe200000e0000 */
[----:B---3--:R-:W-:-:S03]  /*1280*/  IMAD R28, R12, R28, R29 ;  /* 0x0000001c0c1c7224 */ /* 0x008fc600078e021d */
[----:B------:R-:W4:Y:S02]  /*1290*/  SHFL.IDX PT, R29, R27, R18, 0x181f ;  /* 0x00181f121b1d7589 */ /* 0x000f2400000e0000 */
[----:B----4-:R-:W-:Y:S02]  /*12a0*/  IMAD R29, R11, R29, R28 ;  /* 0x0000001d0b1d7224 */ /* 0x010fe400078e021c */
[----:B------:R-:W0:Y:S02]  /*12b0*/  SHFL.IDX PT, R28, R27, R21, 0x181f ;  /* 0x00181f151b1c7589 */ /* 0x000e2400000e0000 */
[----:B0-----:R-:W-:Y:S02]  /*12c0*/  IMAD R28, R10, R28, R29 ;  /* 0x0000001c0a1c7224 */ /* 0x001fe400078e021d */
[----:B------:R-:W0:Y:S02]  /*12d0*/  SHFL.IDX PT, R29, R27, R17, 0x181f ;  /* 0x00181f111b1d7589 */ /* 0x000e2400000e0000 */
[----:B0-----:R-:W-:-:S02]  /*12e0*/  IMAD R29, R9, R29, R28 ;  /* 0x0000001d091d7224 */ /* 0x001fc400078e021c */
[----:B------:R-:W0:Y:S02]  /*12f0*/  SHFL.IDX PT, R28, R27, R16, 0x181f ;  /* 0x00181f101b1c7589 */ /* 0x000e2400000e0000 */
[----:B0-----:R-:W-:-:S07]  /*1300*/  IMAD R28, R8, R28, R29 ;  /* 0x0000001c081c7224 */ /* 0x001fce00078e021d */
.L_x_49118:
[----:B------:R-:W-:Y:S01]  /*1310*/  IMAD R3, R5, 0x10, R24 ;  /* 0x0000001005037824 */ /* 0x000fe200078e0218 */
[----:B--2---:R-:W-:Y:S01]  /*1320*/  LEA.HI R5, R26, R5, RZ, 0x1c ;  /* 0x000000051a057211 */ /* 0x004fe200078fe0ff */
[----:B------:R-:W-:Y:S02]  /*1330*/  IMAD R0, R7, R0, R28 ;  /* 0x0000000007007224 */ /* 0x000fe400078e021c */
[----:B------:R-:W-:Y:S01]  /*1340*/  IMAD.U32 R2, R3, 0x4, R6 ;  /* 0x0000000403027824 */ /* 0x000fe200078e0006 */
[----:B------:R-:W-:-:S04]  /*1350*/  ISETP.GE.U32.AND P0, PT, R5, 0x8, PT ;  /* 0x000000080500780c */ /* 0x000fc80003f06070 */
[----:B------:R-:W0:Y:S02]  /*1360*/  LDS R3, [R2] ;  /* 0x0000000002037984 */ /* 0x000e240000000800 */
[----:B0-----:R-:W-:-:S05]  /*1370*/  IADD3 R3, PT, PT, R0, R3, RZ ;  /* 0x0000000300037210 */ /* 0x001fca0007ffe0ff */
[----:B------:R0:W-:Y:S02]  /*1380*/  STS [R2], R3 ;  /* 0x0000000302007388 */ /* 0x0001e40000000800 */
[----:B------:R-:W-:Y:S05]  /*1390*/  @!P0 BRA `(.L_x_49104) ;  /* 0xfffffffc00908947 */ /* 0x000fea000383ffff */
.L_x_49102:
[----:B------:R-:W-:Y:S05]  /*13a0*/  WARPSYNC.ALL ;  /* 0x0000000000007948 */ /* 0x000fea0003800000 */
[----:B------:R-:W-:Y:S01]  /*13b0*/  BAR.SYNC.DEFER_BLOCKING 0x0 ;  /* 0x0000000000007b1d */ /* 0x000fe20000010000 */
[----:B------:R-:W-:-:S13]  /*13c0*/  ISETP.GT.U32.AND P0, PT, R25, 0x7f, PT ;  /* 0x0000007f1900780c */ /* 0x000fda0003f04070 */
[----:B------:R-:W-:Y:S05]  /*13d0*/  @P0 EXIT ;  /* 0x000000000000094d */ /* 0x000fea0003800000 */
[----:B0-2---:R-:W0:Y:S01]  /*13e0*/  I2F.U32.RP R6, R26 ;  /* 0x0000001a00067306 */ /* 0x005e220000209000 */
        /* <DEDUP_REMOVED lines=34> */
[----:B------:R-:W2:Y:S03]  /*1610*/  LDC.64 R2, c[0x0][0x3a0] ;  /* 0x0000e800ff027b82 */ /* 0x000ea60000000a00 */
[----:B------:R-:W-:Y:S01]  /*1620*/  IADD3 R4, PT, PT, -R0, RZ, RZ ;  /* 0x000000ff00047210 */ /* 0x000fe20007ffe1ff */
[----:B0-----:R-:W-:Y:S01]  /*1630*/  ULEA UR4, UR5, UR4, 0x18 ;  /* 0x0000000405047291 */ /* 0x001fe2000f8ec0ff */
[----:B--2---:R-:W-:-:S05]  /*1640*/  IMAD.WIDE.U32 R2, R5, 0x4, R2 ;  /* 0x0000000405027825 */ /* 0x004fca00078e0002 */
[----:B------:R-:W-:Y:S01]  /*1650*/  LEA R5, R25, UR4, 0x2 ;  /* 0x0000000419057c11 */ /* 0x000fe2000f8e10ff */
[----:B------:R-:W-:-:S07]  /*1660*/  IMAD R25, R0, R26, R25 ;  /* 0x0000001a00197224 */ /* 0x000fce00078e0219 */
.L_x_49107:
[----:B------:R0:W2:Y:S01]  /*1670*/  LDS R7, [R5] ;  /* 0x0000000005077984 */ /* 0x0000a20000000800 */
[----:B------:R-:W-:-:S05]  /*1680*/  VIADD R4, R4, 0x1 ;  /* 0x0000000104047836 */ /* 0x000fca0000000000 */
[----:B------:R-:W-:Y:S01]  /*1690*/  ISETP.NE.AND P0, PT, R4, RZ, PT ;  /* 0x000000ff0400720c */ /* 0x000fe20003f05270 */
[C---:B0-----:R-:W-:Y:S01]  /*16a0*/  IMAD R5, R26.reuse, 0x4, R5 ;  /* 0x000000041a057824 */ /* 0x041fe200078e0205 */
[----:B--2---:R0:W-:Y:S02]  /*16b0*/  STG.E desc[UR6][R2.64], R7 ;  /* 0x0000000702007986 */ /* 0x0041e4000c101906 */
[----:B0-----:R-:W-:-:S09]  /*16c0*/  IMAD.WIDE.U32 R2, R26, 0x4, R2 ;  /* 0x000000041a027825 */ /* 0x001fd200078e0002 */
[----:B------:R-:W-:Y:S05]  /*16d0*/  @P0 BRA `(.L_x_49107) ;  /* 0xfffffffc00e40947 */ /* 0x000fea000383ffff */
.L_x_49106:
[----:B------:R-:W-:Y:S05]  /*16e0*/  BSYNC.RECONVERGENT B0 ;  /* 0x0000000000007941 */ /* 0x000fea0003800200 */
.L_x_49105:
[----:B------:R-:W-:Y:S05]  /*16f0*/  @!P1 EXIT ;  /* 0x000000000000994d */ /* 0x000fea0003800000 */
[----:B------:R-:W0:Y:S01]  /*1700*/  S2UR UR5, SR_CgaCtaId ;  /* 0x00000000000579c3 */ /* 0x000e220000008800 */
[----:B------:R-:W-:Y:S01]  /*1710*/  UMOV UR4, 0x400 ;  /* 0x0000040000047882 */ /* 0x000fe20000000000 */
[----:B------:R-:W-:Y:S01]  /*1720*/  LEA R23, R23, R25, 0x7 ;  /* 0x0000001917177211 */ /* 0x000fe200078e38ff */
[----:B------:R-:W-:-:S05]  /*1730*/  UIADD3 UR4, UPT, UPT, UR4, 0x380, URZ ;  /* 0x0000038004047890 */ /* 0x000fca000fffe0ff */
[----:B------:R-:W2:Y:S01]  /*1740*/  LDC.64 R2, c[0x0][0x3a0] ;  /* 0x0000e800ff027b82 */ /* 0x000ea20000000a00 */
[----:B0-----:R-:W-:-:S06]  /*1750*/  ULEA UR4, UR5, UR4, 0x18 ;  /* 0x0000000405047291 */ /* 0x001fcc000f8ec0ff */
[----:B------:R-:W-:Y:S01]  /*1760*/  LEA R19, R25, UR4, 0x2 ;  /* 0x0000000419137c11 */ /* 0x000fe2000f8e10ff */
[----:B--2---:R-:W-:-:S04]  /*1770*/  IMAD.WIDE.U32 R4, R26, 0x4, R2 ;  /* 0x000000041a047825 */ /* 0x004fc800078e0002 */
[----:B------:R-:W-:-:S04]  /*1780*/  IMAD.WIDE.U32 R6, R26, 0x8, R2 ;  /* 0x000000081a067825 */ /* 0x000fc800078e0002 */
[----:B------:R-:W-:-:S07]  /*1790*/  IMAD.WIDE.U32 R8, R26, 0xc, R2 ;  /* 0x0000000c1a087825 */ /* 0x000fce00078e0002 */
.L_x_49108:
[C-C-:B------:R-:W-:Y:S01]  /*17a0*/  IMAD R0, R26.reuse, 0x4, R19.reuse ;  /* 0x000000041a007824 */ /* 0x140fe200078e0213 */
[----:B0-----:R0:W2:Y:S01]  /*17b0*/  LDS R21, [R19] ;  /* 0x0000000013157984 */ /* 0x0010a20000000800 */
[C-C-:B------:R-:W-:Y:S01]  /*17c0*/  IMAD R18, R26.reuse, 0x8, R19.reuse ;  /* 0x000000081a127824 */ /* 0x140fe200078e0213 */
[C---:B------:R-:W-:Y:S01]  /*17d0*/  LEA R25, R26.reuse, R25, 0x2 ;  /* 0x000000191a197211 */ /* 0x040fe200078e10ff */
[----:B-1----:R-:W-:Y:S01]  /*17e0*/  IMAD R20, R26, 0xc, R19 ;  /* 0x0000000c1a147824 */ /* 0x002fe200078e0213 */
[----:B------:R-:W1:Y:S01]  /*17f0*/  LDS R27, [R0] ;  /* 0x00000000001b7984 */ /* 0x000e620000000800 */
        /* <DEDUP_REMOVED lines=9> */
[----:B--2---:R0:W-:Y:S04]  /*1890*/  STG.E desc[UR6][R10.64], R21 ;  /* 0x000000150a007986 */ /* 0x0041e8000c101906 */
[----:B-1----:R0:W-:Y:S04]  /*18a0*/  STG.E desc[UR6][R12.64], R27 ;  /* 0x0000001b0c007986 */ /* 0x0021e8000c101906 */
[----:B---3--:R0:W-:Y:S04]  /*18b0*/  STG.E desc[UR6][R14.64], R29 ;  /* 0x0000001d0e007986 */ /* 0x0081e8000c101906 */
[----:B----4-:R0:W-:Y:S01]  /*18c0*/  STG.E desc[UR6][R16.64], R20 ;  /* 0x0000001410007986 */ /* 0x0101e2000c101906 */
[----:B------:R-:W-:Y:S05]  /*18d0*/  @!P0 BRA `(.L_x_49108) ;  /* 0xfffffffc00b08947 */ /* 0x000fea000383ffff */
[----:B------:R-:W-:Y:S05]  /*18e0*/  EXIT ;  /* 0x000000000000794d */ /* 0x000fea0003800000 */
.L_x_49103:
[----:B------:R-:W-:Y:S01]  /*18f0*/  BSSY B0, `(.L_x_49109) ;  /* 0x0000007000007945 */ /* 0x000fe20003800000 */
[----:B------:R-:W-:Y:S01]  /*1900*/  MOV R2, R22 ;  /* 0x0000001600027202 */ /* 0x000fe20000000f00 */
[----:B------:R-:W-:Y:S02]  /*1910*/  IMAD.MOV.U32 R3, RZ, RZ, 0x181f ;  /* 0x0000181fff037424 */ /* 0x000fe400078e00ff */
[----:B------:R-:W-:-:S07]  /*1920*/  IMAD.MOV.U32 R0, RZ, RZ, -0x1 ;  /* 0xffffffffff007424 */ /* 0x000fce00078e00ff */
[----:B01234-:R-:W-:Y:S05]  /*1930*/  WARPSYNC.COLLECTIVE R0, `(.L_x_49110) ;  /* 0x0000000000087348 */ /* 0x01ffea0003c00000 */
[----:B0-----:R0:W0:Y:S02]  /*1940*/  SHFL.IDX P0, R0, R27, R2, R3 ;  /* 0x000000021b007389 */ /* 0x0010240000000003 */
[----:B01234-:R-:W-:Y:S05]  /*1950*/  ENDCOLLECTIVE ;  /* 0x000000000000791b */ /* 0x01ffea0003800000 */
.L_x_49110:
[----:B------:R-:W-:Y:S05]  /*1960*/  BSYNC B0 ;  /* 0x0000000000007941 */ /* 0x000fea0003800000 */
.L_x_49109:
        /* <DEDUP_REMOVED lines=8> */
.L_x_49111:
[----:B------:R-:W-:Y:S02]  /*19f0*/  IMAD.MOV.U32 R2, RZ, RZ, R19 ;  /* 0x000000ffff027224 */ /* 0x000fe400078e0013 */
[----:B------:R-:W-:Y:S02]  /*1a00*/  IMAD R29, R13, R0, R28 ;  /* 0x000000000d1d7224 */ /* 0x000fe400078e021c */
[----:B------:R-:W-:-:S07]  /*1a10*/  IMAD.MOV.U32 R0, RZ, RZ, -0x1 ;  /* 0xffffffffff007424 */ /* 0x000fce00078e00ff */
[----:B------:R-:W-:Y:S05]  /*1a20*/  WARPSYNC.COLLECTIVE R0, `(.L_x_49112) ;  /* 0x0000000000087348 */ /* 0x000fea0003c00000 */
[----:B------:R0:W1:Y:S02]  /*1a30*/  SHFL.IDX P0, R0, R27, R2, R3 ;  /* 0x000000021b007389 */ /* 0x0000640000000003 */
[----:B01----:R-:W-:Y:S05]  /*1a40*/  ENDCOLLECTIVE ;  /* 0x000000000000791b */ /* 0x003fea0003800000 */
.L_x_49112:
[----:B------:R-:W-:Y:S01]  /*1a50*/  IMAD.MOV.U32 R2, RZ, RZ, R18 ;  /* 0x000000ffff027224 */ /* 0x000fe200078e0012 */
[----:B------:R-:W-:Y:S02]  /*1a60*/  MOV R28, R0 ;  /* 0x00000000001c7202 */ /* 0x000fe40000000f00 */
[----:B------:R-:W-:-:S03]  /*1a70*/  MOV R0, 0xffffffff ;  /* 0xffffffff00007802 */ /* 0x000fc60000000f00 */
[----:B------:R-:W-:-:S07]  /*1a80*/  IMAD R28, R12, R28, R29 ;  /* 0x0000001c0c1c7224 */ /* 0x000fce00078e021d */
[----:B------:R-:W-:Y:S05]  /*1a90*/  WARPSYNC.COLLECTIVE R0, `(.L_x_49113) ;  /* 0x0000000000087348 */ /* 0x000fea0003c00000 */
[----:B------:R0:W1:Y:S02]  /*1aa0*/  SHFL.IDX P0, R0, R27, R2, R3 ;  /* 0x000000021b007389 */ /* 0x0000640000000003 */
[----:B01----:R-:W-:Y:S05]  /*1ab0*/  ENDCOLLECTIVE ;  /* 0x000000000000791b */ /* 0x003fea0003800000 */
.L_x_49113:
[----:B------:R-:W-:Y:S01]  /*1ac0*/  MOV R2, R21 ;  /* 0x0000001500027202 */ /* 0x000fe20000000f00 */
[----:B------:R-:W-:Y:S02]  /*1ad0*/  IMAD.MOV.U32 R29, RZ, RZ, R0 ;  /* 0x000000ffff1d7224 */ /* 0x000fe400078e0000 */
[----:B------:R-:W-:Y:S02]  /*1ae0*/  IMAD.MOV.U32 R0, RZ, RZ, -0x1 ;  /* 0xffffffffff007424 */ /* 0x000fe400078e00ff */
[----:B------:R-:W-:-:S07]  /*1af0*/  IMAD R29, R11, R29, R28 ;  /* 0x0000001d0b1d7224 */ /* 0x000fce00078e021c */
[----:B------:R-:W-:Y:S05]  /*1b00*/  WARPSYNC.COLLECTIVE R0, `(.L_x_49114) ;  /* 0x0000000000087348 */ /* 0x000fea0003c00000 */
[----:B------:R0:W1:Y:S02]  /*1b10*/  SHFL.IDX P0, R0, R27, R2, R3 ;  /* 0x000000021b007389 */ /* 0x0000640000000003 */
[----:B01----:R-:W-:Y:S05]  /*1b20*/  ENDCOLLECTIVE ;  /* 0x000000000000791b */ /* 0x003fea0003800000 */
.L_x_49114:
[----:B------:R-:W-:Y:S01]  /*1b30*/  IMAD.MOV.U32 R2, RZ, RZ, R17 ;  /* 0x000000ffff027224 */ /* 0x000fe200078e0011 */
[----:B------:R-:W-:Y:S02]  /*1b40*/  MOV R28, R0 ;  /* 0x00000000001c7202 */ /* 0x000fe40000000f00 */
[----:B------:R-:W-:-:S03]  /*1b50*/  MOV R0, 0xffffffff ;  /* 0xffffffff00007802 */ /* 0x000fc60000000f00 */
[----:B------:R-:W-:-:S07]  /*1b60*/  IMAD R28, R10, R28, R29 ;  /* 0x0000001c0a1c7224 */ /* 0x000fce00078e021d */
[----:B------:R-:W-:Y:S05]  /*1b70*/  WARPSYNC.COLLECTIVE R0, `(.L_x_49115) ;  /* 0x0000000000087348 */ /* 0x000fea0003c00000 */
[----:B------:R0:W1:Y:S02]  /*1b80*/  SHFL.IDX P0, R0, R27, R2, R3 ;  /* 0x000000021b007389 */ /* 0x0000640000000003 */
[----:B01----:R-:W-:Y:S05]  /*1b90*/  ENDCOLLECTIVE ;  /* 0x000000000000791b */ /* 0x003fea0003800000 */
.L_x_49115:
[----:B------:R-:W-:Y:S01]  /*1ba0*/  MOV R2, R16 ;  /* 0x0000001000027202 */ /* 0x000fe20000000f00 */
[----:B------:R-:W-:Y:S02]  /*1bb0*/  IMAD.MOV.U32 R29, RZ, RZ, R0 ;  /* 0x000000ffff1d7224 */ /* 0x000fe400078e0000 */
[----:B------:R-:W-:Y:S02]  /*1bc0*/  IMAD.MOV.U32 R0, RZ, RZ, -0x1 ;  /* 0xffffffffff007424 */ /* 0x000fe400078e00ff */
[----:B------:R-:W-:-:S07]  /*1bd0*/  IMAD R29, R9, R29, R28 ;  /* 0x0000001d091d7224 */ /* 0x000fce00078e021c */
[----:B------:R-:W-:Y:S05]  /*1be0*/  WARPSYNC.COLLECTIVE R0, `(.L_x_49116) ;  /* 0x0000000000087348 */ /* 0x000fea0003c00000 */
[----:B------:R0:W1:Y:S02]  /*1bf0*/  SHFL.IDX P0, R0, R27, R2, R3 ;  /* 0x000000021b007389 */ /* 0x0000640000000003 */
[----:B01----:R-:W-:Y:S05]  /*1c00*/  ENDCOLLECTIVE ;  /* 0x000000000000791b */ /* 0x003fea0003800000 */
.L_x_49116:
[----:B------:R-:W-:Y:S01]  /*1c10*/  IMAD.MOV.U32 R2, RZ, RZ, R15 ;  /* 0x000000ffff027224 */ /* 0x000fe200078e000f */
[----:B------:R-:W-:Y:S02]  /*1c20*/  MOV R28, R0 ;  /* 0x00000000001c7202 */ /* 0x000fe40000000f00 */
[----:B------:R-:W-:-:S03]  /*1c30*/  MOV R0, 0xffffffff ;  /* 0xffffffff00007802 */ /* 0x000fc60000000f00 */
[----:B------:R-:W-:-:S07]  /*1c40*/  IMAD R28, R8, R28, R29 ;  /* 0x0000001c081c7224 */ /* 0x000fce00078e021d */
[----:B------:R-:W-:Y:S05]  /*1c50*/  WARPSYNC.COLLECTIVE R0, `(.L_x_49117) ;  /* 0x0000000000087348 */ /* 0x000fea0003c00000 */
[----:B------:R0:W1:Y:S02]  /*1c60*/  SHFL.IDX P0, R0, R27, R2, R3 ;  /* 0x000000021b007389 */ /* 0x0000640000000003 */
[----:B01----:R-:W-:Y:S05]  /*1c70*/  ENDCOLLECTIVE ;  /* 0x000000000000791b */ /* 0x003fea0003800000 */
.L_x_49117:
[----:B------:R-:W-:Y:S05]  /*1c80*/  BRA `(.L_x_49118) ;  /* 0xfffffff400a07947 */ /* 0x000fea000383ffff */
.L_x_49119:
        /* <DEDUP_REMOVED lines=15> */
.L_x_58701:


//--------------------- .text._Z9cuda_gemmIiLi256ELi1ELi1ELi128ELi8ELi8ELi32ELi1ELi0EEviiiPT_S1_S1_ii --------------------------
	.section	.text._Z9cuda_gemmIiLi256ELi1ELi1ELi128ELi8ELi8ELi32ELi1ELi0EEviiiPT_S1_S1_ii,"ax",@progbits
	.align	128
        .global         _Z9cuda_gemmIiLi256ELi1ELi1ELi128ELi8ELi8ELi32ELi1ELi0EEviiiPT_S1_S1_ii
        .type           _Z9cuda_gemmIiLi256ELi1ELi1ELi128ELi8ELi8ELi32ELi1ELi0EEviiiPT_S1_S1_ii,@function
        .size           _Z9cuda_gemmIiLi256ELi1ELi1ELi128ELi8ELi8ELi32ELi1ELi0EEviiiPT_S1_S1_ii,(.L_x_58702 - _Z9cuda_gemmIiLi256ELi1ELi1ELi128ELi8ELi8ELi32ELi1ELi0EEviiiPT_S1_S1_ii)
        .other          _Z9cuda_gemmIiLi256ELi1ELi1ELi128ELi8ELi8ELi32ELi1ELi0EEviiiPT_S1_S1_ii,@"STO_CUDA_ENTRY STV_DEFAULT"
_Z9cuda_gemmIiLi256ELi1ELi1ELi128ELi8ELi8ELi32ELi1ELi0EEviiiPT_S1_S1_ii:
.text._Z9cuda_gemmIiLi256ELi1ELi1ELi128ELi8ELi8ELi32ELi1ELi0EEviiiPT_S1_S1_ii:
        /* <DEDUP_REMOVED lines=50> */
.L_x_49122:
        /* <DEDUP_REMOVED lines=25> */
.L_x_49121:
[----:B------:R-:W-:Y:S05]  /*04b0*/  BSYNC.RECONVERGENT B0 ;  /* 0x0000000000007941 */ /* 0x000fea0003800200 */
.L_x_49120:
        /* <DEDUP_REMOVED lines=23> */
[----:B0-----:R-:W-:Y:S02]  /*0630*/  IMAD.MOV.U32 R2, RZ, RZ, RZ ;  /* 0x000000ffff027224 */ /* 0x001fe400078e00ff */
[----:B---3--:R-:W-:-:S04]  /*0640*/  IMAD R5, R5, R3, RZ ;  /* 0x0000000305057224 */ /* 0x008fc800078e02ff */
[----:B------:R-:W-:Y:S01]  /*0650*/  IMAD.HI.U32 R4, R3, R5, R2 ;  /* 0x0000000503047227 */ /* 0x000fe200078e0002 */
[----:B------:R-:W-:-:S04]  /*0660*/  IADD3 R2, PT, PT, R6, 0xffffffe, RZ ;  /* 0x0ffffffe06027810 */ /* 0x000fc80007ffe0ff */
[----:B------:R0:W3:Y:S01]  /*0670*/  F2I.FTZ.U32.TRUNC.NTZ R3, R2 ;  /* 0x0000000200037305 */ /* 0x0000e2000021f000 */
[----:B------:R-:W-:-:S04]  /*0680*/  IMAD.HI.U32 R34, R4, R38, RZ ;  /* 0x0000002604227227 */ /* 0x000fc800078e00ff */
[----:B------:R-:W-:Y:S02]  /*0690*/  IMAD.MOV R5, RZ, RZ, -R34 ;  /* 0x000000ffff057224 */ /* 0x000fe400078e0a22 */
[----:B--2---:R-:W-:-:S04]  /*06a0*/  IMAD.HI.U32 R4, R4, R35, RZ ;  /* 0x0000002304047227 */ /* 0x004fc800078e00ff */
[----:B------:R-:W-:Y:S02]  /*06b0*/  IMAD R5, R36, R5, R38 ;  /* 0x0000000524057224 */ /* 0x000fe400078e0226 */
[----:B0-----:R-:W-:Y:S02]  /*06c0*/  IMAD.MOV.U32 R2, RZ, RZ, RZ ;  /* 0x000000ffff027224 */ /* 0x001fe400078e00ff */
[----:B---3--:R-:W-:Y:S01]  /*06d0*/  IMAD.MOV R7, RZ, RZ, -R3 ;  /* 0x000000ffff077224 */ /* 0x008fe200078e0a03 */
[----:B------:R-:W-:-:S03]  /*06e0*/  ISETP.GE.U32.AND P0, PT, R5, R36, PT ;  /* 0x000000240500720c */ /* 0x000fc60003f06070 */
[----:B------:R-:W-:-:S04]  /*06f0*/  IMAD R7, R7, UR11, RZ ;  /* 0x0000000b07077c24 */ /* 0x000fc8000f8e02ff */
[----:B------:R-:W-:-:S06]  /*0700*/  IMAD.HI.U32 R3, R3, R7, R2 ;  /* 0x0000000703037227 */ /* 0x000fcc00078e0002 */
[----:B------:R-:W-:Y:S02]  /*0710*/  @P0 IMAD.IADD R5, R5, 0x1, -R36 ;  /* 0x0000000105050824 */ /* 0x000fe400078e0a24 */
[----:B------:R-:W-:Y:S01]  /*0720*/  @P0 VIADD R34, R34, 0x1 ;  /* 0x0000000122220836 */ /* 0x000fe20000000000 */
[----:B------:R-:W-:Y:S02]  /*0730*/  ISETP.NE.U32.AND P0, PT, R36, RZ, PT ;  /* 0x000000ff2400720c */ /* 0x000fe40003f05070 */
[----:B------:R-:W-:-:S13]  /*0740*/  ISETP.GE.U32.AND P1, PT, R5, R36, PT ;  /* 0x000000240500720c */ /* 0x000fda0003f26070 */
[----:B------:R-:W-:Y:S01]  /*0750*/  @P1 VIADD R34, R34, 0x1 ;  /* 0x0000000122221836 */ /* 0x000fe20000000000 */
[----:B-1----:R-:W-:-:S04]  /*0760*/  ISETP.GE.U32.AND P1, PT, R8, UR5, PT ;  /* 0x0000000508007c0c */ /* 0x002fc8000bf26070 */
[----:B------:R-:W-:-:S04]  /*0770*/  SEL R34, R33, R34, !P0 ;  /* 0x0000002221227207 */ /* 0x000fc80004000000 */
[----:B------:R-:W-:-:S05]  /*0780*/  IADD3 R5, PT, PT, -R34, RZ, RZ ;  /* 0x000000ff22057210 */ /* 0x000fca0007ffe1ff */
[----:B------:R-:W-:Y:S01]  /*0790*/  IMAD R0, R36, R5, R38 ;  /* 0x0000000524007224 */ /* 0x000fe200078e0226 */
[----:B------:R-:W-:Y:S06]  /*07a0*/  @P1 EXIT ;  /* 0x000000000000194d */ /* 0x000fec0003800000 */
[----:B------:R-:W-:Y:S01]  /*07b0*/  IMAD.MOV R5, RZ, RZ, -R4 ;  /* 0x000000ffff057224 */ /* 0x000fe200078e0a04 */
[----:B------:R-:W-:Y:S01]  /*07c0*/  LOP3.LUT R32, RZ, UR11, RZ, 0x33, !PT ;  /* 0x0000000bff207c12 */ /* 0x000fe2000f8e33ff */
[C---:B------:R-:W-:Y:S01]  /*07d0*/  IMAD.HI.U32 R2, R3.reuse, R38, RZ ;  /* 0x0000002603027227 */ /* 0x040fe200078e00ff */
[----:B------:R-:W-:Y:S01]  /*07e0*/  BSSY.RECONVERGENT B0, `(.L_x_49123) ;  /* 0x0000093000007945 */ /* 0x000fe20003800200 */
[----:B------:R-:W-:Y:S02]  /*07f0*/  LOP3.LUT R31, R38, 0x1f, RZ, 0xc0, !PT ;  /* 0x0000001f261f7812 */ /* 0x000fe400078ec0ff */
[----:B------:R-:W-:Y:S02]  /*0800*/  IMAD R5, R36, R5, R35 ;  /* 0x0000000524057224 */ /* 0x000fe400078e0223 */
[----:B------:R-:W-:-:S03]  /*0810*/  IMAD.HI.U32 R3, R3, R0, RZ ;  /* 0x0000000003037227 */ /* 0x000fc600078e00ff */
[----:B------:R-:W-:Y:S01]  /*0820*/  ISETP.GE.U32.AND P3, PT, R5, R36, PT ;  /* 0x000000240500720c */ /* 0x000fe20003f66070 */
[----:B------:R-:W-:Y:S02]  /*0830*/  IMAD.MOV R7, RZ, RZ, -R2 ;  /* 0x000000ffff077224 */ /* 0x000fe400078e0a02 */
[----:B------:R-:W-:Y:S02]  /*0840*/  IMAD.MOV R9, RZ, RZ, -R3 ;  /* 0x000000ffff097224 */ /* 0x000fe400078e0a03 */
[----:B------:R-:W-:Y:S02]  /*0850*/  IMAD R7, R7, UR11, R38 ;  /* 0x0000000b07077c24 */ /* 0x000fe4000f8e0226 */
[----:B------:R-:W-:-:S03]  /*0860*/  IMAD R0, R9, UR11, R0 ;  /* 0x0000000b09007c24 */ /* 0x000fc6000f8e0200 */
[----:B------:R-:W-:Y:S02]  /*0870*/  ISETP.GE.U32.AND P2, PT, R7, UR11, PT ;  /* 0x0000000b07007c0c */ /* 0x000fe4000bf46070 */
[----:B------:R-:W-:Y:S01]  /*0880*/  ISETP.GE.U32.AND P1, PT, R0, UR11, PT ;  /* 0x0000000b00007c0c */ /* 0x000fe2000bf26070 */
[----:B------:R-:W-:Y:S01]  /*0890*/  @P3 VIADD R4, R4, 0x1 ;  /* 0x0000000104043836 */ /* 0x000fe20000000000 */
[----:B------:R-:W-:Y:S02]  /*08a0*/  @P3 IADD3 R5, PT, PT, -R36, R5, RZ ;  /* 0x0000000524053210 */ /* 0x000fe40007ffe1ff */
[----:B------:R-:W-:Y:S02]  /*08b0*/  ISETP.NE.U32.AND P3, PT, RZ, UR11, PT ;  /* 0x0000000bff007c0c */ /* 0x000fe4000bf65070 */
[----:B------:R-:W-:-:S05]  /*08c0*/  ISETP.GE.U32.AND P4, PT, R5, R36, PT ;  /* 0x000000240500720c */ /* 0x000fca0003f86070 */
[----:B------:R-:W-:Y:S02]  /*08d0*/  @P2 VIADD R7, R7, -UR11 ;  /* 0x8000000b07072c36 */ /* 0x000fe40008000000 */
[----:B------:R-:W-:Y:S02]  /*08e0*/  @P1 VIADD R0, R0, -UR11 ;  /* 0x8000000b00001c36 */ /* 0x000fe40008000000 */
[----:B------:R-:W-:Y:S01]  /*08f0*/  @P1 VIADD R3, R3, 0x1 ;  /* 0x0000000103031836 */ /* 0x000fe20000000000 */
[----:B------:R-:W-:Y:S02]  /*0900*/  ISETP.GE.U32.AND P5, PT, R7, UR11, PT ;  /* 0x0000000b07007c0c */ /* 0x000fe4000bfa6070 */
[----:B------:R-:W-:Y:S02]  /*0910*/  ISETP.GE.U32.AND P2, PT, R0, UR11, PT ;  /* 0x0000000b00007c0c */ /* 0x000fe4000bf46070 */
[----:B------:R-:W-:-:S04]  /*0920*/  @P4 IADD3 R4, PT, PT, R4, 0x1, RZ ;  /* 0x0000000104044810 */ /* 0x000fc80007ffe0ff */
[----:B------:R-:W-:Y:S02]  /*0930*/  SEL R33, R33, R4, !P0 ;  /* 0x0000000421217207 */ /* 0x000fe40004000000 */
[----:B------:R-:W-:-:S03]  /*0940*/  ISETP.GT.U32.AND P0, PT, R38, 0x7f, PT ;  /* 0x0000007f2600780c */ /* 0x000fc60003f04070 */
[----:B------:R-:W-:Y:S02]  /*0950*/  @P5 VIADD R7, R7, -UR11 ;  /* 0x8000000b07075c36 */ /* 0x000fe40008000000 */
[----:B------:R-:W-:-:S03]  /*0960*/  @P2 VIADD R3, R3, 0x1 ;  /* 0x0000000103032836 */ /* 0x000fc60000000000 */
[C---:B------:R-:W-:Y:S02]  /*0970*/  SEL R30, R32.reuse, R7, !P3 ;  /* 0x00000007201e7207 */ /* 0x040fe40005800000 */
[----:B------:R-:W-:-:S03]  /*0980*/  SEL R32, R32, R3, !P3 ;  /* 0x0000000320207207 */ /* 0x000fc60005800000 */
[----:B------:R-:W-:Y:S01]  /*0990*/  IMAD.SHL.U32 R30, R30, 0x8, RZ ;  /* 0x000000081e1e7824 */ /* 0x000fe200078e00ff */
[----:B------:R-:W-:Y:S01]  /*09a0*/  LOP3.LUT R29, R32, 0x7, RZ, 0xc0, !PT ;  /* 0x00000007201d7812 */ /* 0x000fe200078ec0ff */
[----:B------:R-:W-:Y:S06]  /*09b0*/  @P0 BRA `(.L_x_49124) ;  /* 0x0000000400d40947 */ /* 0x000fec0003800000 */
[----:B------:R-:W0:Y:S01]  /*09c0*/  I2F.U32.RP R6, R35 ;  /* 0x0000002300067306 */ /* 0x000e220000209000 */
[----:B------:R-:W-:Y:S01]  /*09d0*/  IMAD.IADD R0, R38, 0x1, R35 ;  /* 0x0000000126007824 */ /* 0x000fe200078e0223 */
[----:B------:R-:W-:Y:S01]  /*09e0*/  ISETP.NE.U32.AND P2, PT, R35, RZ, PT ;  /* 0x000000ff2300720c */ /* 0x000fe20003f45070 */
[----:B------:R-:W-:Y:S03]  /*09f0*/  BSSY.RECONVERGENT B1, `(.L_x_49125) ;  /* 0x0000030000017945 */ /* 0x000fe60003800200 */
[C---:B------:R-:W-:Y:S02]  /*0a00*/  ISETP.GE.U32.AND P0, PT, R0.reuse, 0x80, PT ;  /* 0x000000800000780c */ /* 0x040fe40003f06070 */
[----:B------:R-:W-:Y:S01]  /*0a10*/  VIMNMX.U32 R5, PT, PT, R0, 0x80, !PT ;  /* 0x0000008000057848 */ /* 0x000fe20007fe0000 */
[----:B0-----:R-:W0:Y:S02]  /*0a20*/  MUFU.RCP R6, R6 ;  /* 0x0000000600067308 */ /* 0x001e240000001000 */
[----:B0-----:R-:W-:-:S02]  /*0a30*/  VIADD R2, R6, 0xffffffe ;  /* 0x0ffffffe06027836 */ /* 0x001fc40000000000 */
[----:B------:R-:W-:-:S04]  /*0a40*/  IMAD.MOV.U32 R6, RZ, RZ, R38 ;  /* 0x000000ffff067224 */ /* 0x000fc800078e0026 */
[----:B------:R0:W1:Y:S02]  /*0a50*/  F2I.FTZ.U32.TRUNC.NTZ R3, R2 ;  /* 0x0000000200037305 */ /* 0x000064000021f000 */
[----:B0-----:R-:W-:Y:S01]  /*0a60*/  IMAD.MOV.U32 R2, RZ, RZ, RZ ;  /* 0x000000ffff027224 */ /* 0x001fe200078e00ff */
[----:B-1----:R-:W-:-:S05]  /*0a70*/  IADD3 R4, PT, PT, RZ, -R3, RZ ;  /* 0x80000003ff047210 */ /* 0x002fca0007ffe0ff */
        /* <DEDUP_REMOVED lines=26> */
[----:B------:R-:W-:Y:S01]  /*0c20*/  IMAD.MOV.U32 R6, RZ, RZ, R38 ;  /* 0x000000ffff067224 */ /* 0x000fe200078e0026 */
[----:B------:R-:W-:-:S04]  /*0c30*/  IADD3 R4, PT, PT, R4, 0x180, RZ ;  /* 0x0000018004047810 */ /* 0x000fc80007ffe0ff */
[----:B0-----:R-:W-:-:S07]  /*0c40*/  LEA R9, R9, R4, 0x18 ;  /* 0x0000000409097211 */ /* 0x001fce00078ec0ff */
.L_x_49127:
        /* <DEDUP_REMOVED lines=10> */
.L_x_49126:
[----:B------:R-:W-:Y:S05]  /*0cf0*/  BSYNC.RECONVERGENT B1 ;  /* 0x0000000000017941 */ /* 0x000fea0003800200 */
.L_x_49125:
[----:B------:R-:W-:Y:S04]  /*0d00*/  BSSY.RECONVERGENT B1, `(.L_x_49128) ;  /* 0x0000020000017945 */ /* 0x000fe80003800200 */
[----:B------:R-:W-:Y:S05]  /*0d10*/  @!P3 BRA `(.L_x_49129) ;  /* 0x000000000078b947 */ /* 0x000fea0003800000 */
[----:B------:R-:W1:Y:S01]  /*0d20*/  S2R R5, SR_CgaCtaId ;  /* 0x0000000000057919 */ /* 0x000e620000008800 */
[----:B------:R-:W2:Y:S01]  /*0d30*/  LDC.64 R2, c[0x0][0x390] ;  /* 0x0000e400ff027b82 */ /* 0x000ea20000000a00 */
[----:B0-----:R-:W-:Y:S01]  /*0d40*/  MOV R4, 0x400 ;  /* 0x0000040000047802 */ /* 0x001fe20000000f00 */
[----:B------:R-:W-:-:S04]  /*0d50*/  IMAD.SHL.U32 R7, R35, 0x4, RZ ;  /* 0x0000000423077824 */ /* 0x000fc800078e00ff */
[----:B------:R-:W-:-:S05]  /*0d60*/  VIADD R4, R4, 0x180 ;  /* 0x0000018004047836 */ /* 0x000fca0000000000 */
[----:B-1----:R-:W-:-:S07]  /*0d70*/  LEA R19, R5, R4, 0x18 ;  /* 0x0000000405137211 */ /* 0x002fce00078ec0ff */
.L_x_49130:
[----:B-1----:R-:W0:Y:S02]  /*0d80*/  S2R R4, SR_CTAID.Y ;  /* 0x0000000000047919 */ /* 0x002e240000002600 */
[----:B0-----:R-:W-:-:S04]  /*0d90*/  IMAD R9, R4, 0x80, R6 ;  /* 0x0000008004097824 */ /* 0x001fc800078e0206 */
[----:B--2---:R-:W-:-:S03]  /*0da0*/  IMAD.WIDE R8, R9, 0x4, R2 ;  /* 0x0000000409087825 */ /* 0x004fc600078e0202 */
        /* <DEDUP_REMOVED lines=21> */
.L_x_49129:
[----:B------:R-:W-:Y:S05]  /*0f00*/  BSYNC.RECONVERGENT B1 ;  /* 0x0000000000017941 */ /* 0x000fea0003800200 */
.L_x_49128:
[----:B------:R-:W-:Y:S01]  /*0f10*/  BSSY.RECONVERGENT B1, `(.L_x_49131) ;  /* 0x000000f000017945 */ /* 0x000fe20003800200 */
[----:B------:R-:W-:-:S03]  /*0f20*/  IMAD.MOV.U32 R2, RZ, RZ, R38 ;  /* 0x000000ffff027224 */ /* 0x000fc600078e0026 */
[----:B------:R-:W-:Y:S05]  /*0f30*/  @!P1 BRA `(.L_x_49132) ;  /* 0x0000000000309947 */ /* 0x000fea0003800000 */
[----:B01----:R-:W0:Y:S01]  /*0f40*/  S2R R4, SR_CgaCtaId ;  /* 0x0000000000047919 */ /* 0x003e220000008800 */
[----:B------:R-:W-:Y:S01]  /*0f50*/  MOV R3, 0x400 ;  /* 0x0000040000037802 */ /* 0x000fe20000000f00 */
[----:B------:R-:W-:Y:S01]  /*0f60*/  IMAD.MOV.U32 R2, RZ, RZ, R38 ;  /* 0x000000ffff027224 */ /* 0x000fe200078e0026 */
[----:B------:R-:W-:-:S03]  /*0f70*/  MOV R5, RZ ;  /* 0x000000ff00057202 */ /* 0x000fc60000000f00 */
[----:B------:R-:W-:-:S05]  /*0f80*/  VIADD R3, R3, 0x380 ;  /* 0x0000038003037836 */ /* 0x000fca0000000000 */
[----:B0-----:R-:W-:-:S07]  /*0f90*/  LEA R3, R4, R3, 0x18 ;  /* 0x0000000304037211 */ /* 0x001fce00078ec0ff */
.L_x_49133:
[----:B------:R-:W-:Y:S02]  /*0fa0*/  IMAD R4, R2, 0x4, R3 ;  /* 0x0000000402047824 */ /* 0x000fe400078e0203 */
[----:B------:R-:W-:Y:S02]  /*0fb0*/  VIADD R5, R5, 0x1 ;  /* 0x0000000105057836 */ /* 0x000fe40000000000 */
[----:B------:R-:W-:Y:S01]  /*0fc0*/  IMAD.IADD R2, R35, 0x1, R2 ;  /* 0x0000000123027824 */ /* 0x000fe200078e0202 */
[----:B------:R2:W-:Y:S02]  /*0fd0*/  STS [R4], RZ ;  /* 0x000000ff04007388 */ /* 0x0005e40000000800 */
[----:B------:R-:W-:-:S13]  /*0fe0*/  ISETP.NE.AND P1, PT, R5, R0, PT ;  /* 0x000000000500720c */ /* 0x000fda0003f25270 */
[----:B--2---:R-:W-:Y:S05]  /*0ff0*/  @P1 BRA `(.L_x_49133) ;  /* 0xfffffffc00e81947 */ /* 0x004fea000383ffff */
.L_x_49132:
[----:B------:R-:W-:Y:S05]  /*1000*/  BSYNC.RECONVERGENT B1 ;  /* 0x0000000000017941 */ /* 0x000fea0003800200 */
.L_x_49131:
[----:B------:R-:W-:Y:S05]  /*1010*/  @!P0 BRA `(.L_x_49124) ;  /* 0x00000000003c8947 */ /* 0x000fea0003800000 */
[----:B------:R-:W2:Y:S01]  /*1020*/  S2R R3, SR_CgaCtaId ;  /* 0x0000000000037919 */ /* 0x000ea20000008800 */
[----:B------:R-:W-:-:S04]  /*1030*/  MOV R0, 0x400 ;  /* 0x0000040000007802 */ /* 0x000fc80000000f00 */
[----:B------:R-:W-:-:S04]  /*1040*/  IADD3 R0, PT, PT, R0, 0x380, RZ ;  /* 0x0000038000007810 */ /* 0x000fc80007ffe0ff */
[----:B--2---:R-:W-:-:S07]  /*1050*/  LEA R5, R3, R0, 0x18 ;  /* 0x0000000003057211 */ /* 0x004fce00078ec0ff */
.L_x_49134:
[----:B--2---:R-:W-:Y:S01]  /*1060*/  IMAD R6, R2, 0x4, R5 ;  /* 0x0000000402067824 */ /* 0x004fe200078e0205 */
[----:B------:R-:W-:-:S03]  /*1070*/  LEA R2, R35, R2, 0x2 ;  /* 0x0000000223027211 */ /* 0x000fc600078e10ff */
[C---:B------:R-:W-:Y:S01]  /*1080*/  IMAD R0, R35.reuse, 0x4, R6 ;  /* 0x0000000423007824 */ /* 0x040fe200078e0206 */
[----:B------:R2:W-:Y:S01]  /*1090*/  STS [R6], RZ ;  /* 0x000000ff06007388 */ /* 0x0005e20000000800 */
[----:B------:R-:W-:Y:S02]  /*10a0*/  ISETP.GE.U32.AND P0, PT, R2, 0x80, PT ;  /* 0x000000800200780c */ /* 0x000fe40003f06070 */
[C---:B01----:R-:W-:Y:S01]  /*10b0*/  IMAD R4, R35.reuse, 0x4, R0 ;  /* 0x0000000423047824 */ /* 0x043fe200078e0200 */
[----:B------:R2:W-:Y:S03]  /*10c0*/  STS [R0], RZ ;  /* 0x000000ff00007388 */ /* 0x0005e60000000800 */
[----:B------:R-:W-:Y:S01]  /*10d0*/  IMAD R3, R35, 0x4, R4 ;  /* 0x0000000423037824 */ /* 0x000fe200078e0204 */
[----:B------:R2:W-:Y:S04]  /*10e0*/  STS [R4], RZ ;  /* 0x000000ff04007388 */ /* 0x0005e80000000800 */
[----:B------:R2:W-:Y:S02]  /*10f0*/  STS [R3], RZ ;  /* 0x000000ff03007388 */ /* 0x0005e40000000800 */
[----:B------:R-:W-:Y:S05]  /*1100*/  @!P0 BRA `(.L_x_49134) ;  /* 0xfffffffc00d48947 */ /* 0x000fea000383ffff */
.L_x_49124:
[----:B------:R-:W-:Y:S05]  /*1110*/  BSYNC.RECONVERGENT B0 ;  /* 0x0000000000007941 */ /* 0x000fea0003800200 */
.L_x_49123:
        /* <DEDUP_REMOVED lines=10> */
[----:B-1----:R-:W-:Y:S01]  /*11c0*/  MOV R10, UR7 ;  /* 0x00000007000a7c02 */ /* 0x002fe20008000f00 */
[C---:B------:R-:W-:Y:S01]  /*11d0*/  VIADD R27, R29.reuse, 0x2 ;  /* 0x000000021d1b7836 */ /* 0x040fe20000000000 */
[C---:B------:R-:W-:Y:S01]  /*11e0*/  IADD3 R24, PT, PT, R29.reuse, 0x5, RZ ;  /* 0x000000051d187810 */ /* 0x040fe20007ffe0ff */
[----:B------:R-:W-:Y:S01]  /*11f0*/  VIADD R26, R29, 0x3 ;  /* 0x000000031d1a7836 */ /* 0x000fe20000000000 */
[----:B------:R-:W-:Y:S01]  /*1200*/  ISETP.GE.AND P0, PT, R39, UR7, PT ;  /* 0x0000000727007c0c */ /* 0x000fe2000bf06270 */
[----:B------:R-:W-:Y:S01]  /*1210*/  VIADD R25, R29, 0x4 ;  /* 0x000000041d197836 */ /* 0x000fe20000000000 */
[----:B------:R-:W-:Y:S01]  /*1220*/  ISETP.GE.AND P1, PT, R27, UR7, PT ;  /* 0x000000071b007c0c */ /* 0x000fe2000bf26270 */
[C---:B------:R-:W-:Y:S01]  /*1230*/  VIADD R21, R29.reuse, 0x6 ;  /* 0x000000061d157836 */ /* 0x040fe20000000000 */
[----:B------:R-:W-:Y:S01]  /*1240*/  ISETP.GE.AND P2, PT, R26, UR7, PT ;  /* 0x000000071a007c0c */ /* 0x000fe2000bf46270 */
[----:B------:R-:W-:Y:S01]  /*1250*/  VIADD R20, R29, 0x7 ;  /* 0x000000071d147836 */ /* 0x000fe20000000000 */
[----:B--2---:R-:W-:Y:S01]  /*1260*/  SEL R0, R10, RZ, P0 ;  /* 0x000000ff0a007207 */ /* 0x004fe20000000000 */
[C---:B------:R-:W-:Y:S01]  /*1270*/  VIADD R43, R32.reuse, 0x1 ;  /* 0x00000001202b7836 */ /* 0x040fe20000000000 */
[----:B------:R-:W-:Y:S01]  /*1280*/  ISETP.GE.AND P0, PT, R25, UR7, PT ;  /* 0x0000000719007c0c */ /* 0x000fe2000bf06270 */
[----:B------:R-:W-:Y:S01]  /*1290*/  VIADD R17, R32, 0x2 ;  /* 0x0000000220117836 */ /* 0x000fe20000000000 */
[C---:B------:R-:W-:Y:S01]  /*12a0*/  SEL R2, R10.reuse, RZ, P1 ;  /* 0x000000ff0a027207 */ /* 0x040fe20000800000 */
        /* <DEDUP_REMOVED lines=10> */
[----:B0-----:R-:W-:Y:S01]  /*1350*/  VIADD R11, R32, 0xffffffff ;  /* 0xffffffff200b7836 */ /* 0x001fe20000000000 */
[----:B------:R-:W-:Y:S01]  /*1360*/  ISETP.GE.AND P0, PT, R29, UR7, PT ;  /* 0x000000071d007c0c */ /* 0x000fe2000bf06270 */
[----:B------:R-:W-:Y:S01]  /*1370*/  BSSY B1, `(.L_x_49137) ;  /* 0x00000c2000017945 */ /* 0x000fe20003800000 */
[C---:B------:R-:W-:Y:S01]  /*1380*/  SEL R3, R10.reuse, RZ, P1 ;  /* 0x000000ff0a037207 */ /* 0x040fe20000800000 */
[----:B------:R-:W-:Y:S01]  /*1390*/  IMAD.IADD R25, R25, 0x1, -R0 ;  /* 0x0000000119197824 */ /* 0x000fe200078e0a00 */
[C---:B------:R-:W-:Y:S01]  /*13a0*/  SEL R2, R10.reuse, RZ, P2 ;  /* 0x000000ff0a027207 */ /* 0x040fe20001000000 */
[----:B------:R-:W-:Y:S01]  /*13b0*/  IMAD.MOV.U32 R18, RZ, RZ, RZ ;  /* 0x000000ffff127224 */ /* 0x000fe200078e00ff */
[----:B------:R-:W-:Y:S01]  /*13c0*/  SEL R5, R10, RZ, P3 ;  /* 0x000000ff0a057207 */ /* 0x000fe20001800000 */
[----:B------:R-:W-:Y:S01]  /*13d0*/  IMAD.IADD R24, R24, 0x1, -R3 ;  /* 0x0000000118187824 */ /* 0x000fe200078e0a03 */
[----:B------:R-:W-:-:S02]  /*13e0*/  SEL R10, R10, RZ, P0 ;  /* 0x000000ff0a0a7207 */ /* 0x000fc40000000000 */
[----:B------:R-:W-:Y:S01]  /*13f0*/  IADD3 R15, PT, PT, R32, 0x5, RZ ;  /* 0x00000005200f7810 */ /* 0x000fe20007ffe0ff */
[----:B------:R-:W-:Y:S01]  /*1400*/  IMAD.IADD R20, R20, 0x1, -R5 ;  /* 0x0000000114147824 */ /* 0x000fe200078e0a05 */
[----:B------:R-:W-:Y:S01]  /*1410*/  IADD3 R21, PT, PT, R21, -R2, RZ ;  /* 0x8000000215157210 */ /* 0x000fe20007ffe0ff */
[C---:B------:R-:W-:Y:S01]  /*1420*/  IMAD.IADD R10, R29.reuse, 0x1, -R10 ;  /* 0x000000011d0a7824 */ /* 0x040fe200078e0a0a */
[----:B------:R-:W-:Y:S02]  /*1430*/  LOP3.LUT R19, R29, 0x4, RZ, 0x3c, !PT ;  /* 0x000000041d137812 */ /* 0x000fe400078e3cff */
[----:B------:R-:W-:Y:S02]  /*1440*/  LOP3.LUT R43, R43, 0x7, RZ, 0xc0, !PT ;  /* 0x000000072b2b7812 */ /* 0x000fe400078ec0ff */
[----:B------:R-:W-:Y:S02]  /*1450*/  LOP3.LUT R17, R17, 0x7, RZ, 0xc0, !PT ;  /* 0x0000000711117812 */ /* 0x000fe400078ec0ff */
[----:B------:R-:W-:-:S02]  /*1460*/  LOP3.LUT R16, R16, 0x7, RZ, 0xc0, !PT ;  /* 0x0000000710107812 */ /* 0x000fc400078ec0ff */
[----:B------:R-:W-:Y:S02]  /*1470*/  LOP3.LUT R15, R15, 0x7, RZ, 0xc0, !PT ;  /* 0x000000070f0f7812 */ /* 0x000fe400078ec0ff */
[----:B------:R-:W-:Y:S02]  /*1480*/  LOP3.LUT R14, R14, 0x7, RZ, 0xc0, !PT ;  /* 0x000000070e0e7812 */ /* 0x000fe400078ec0ff */
[----:B------:R-:W-:-:S07]  /*1490*/  LOP3.LUT R11, R11, 0x7, RZ, 0xc0, !PT ;  /* 0x000000070b0b7812 */ /* 0x000fce00078ec0ff */
.L_x_49165:
[----:B0-----:R-:W0:Y:S01]  /*14a0*/  LDC R22, c[0x0][0x3ac] ;  /* 0x0000eb00ff167b82 */ /* 0x001e220000000800 */
[----:B------:R-:W-:Y:S01]  /*14b0*/  IADD3 R9, PT, PT, R32, R18, RZ ;  /* 0x0000001220097210 */ /* 0x000fe20007ffe0ff */
        /* <DEDUP_REMOVED lines=17> */
.L_x_49138:
        /* <DEDUP_REMOVED lines=8> */
.L_x_49139:
        /* <DEDUP_REMOVED lines=8> */
.L_x_49140:
        /* <DEDUP_REMOVED lines=8> */
.L_x_49141:
        /* <DEDUP_REMOVED lines=8> */
.L_x_49142:
        /* <DEDUP_REMOVED lines=8> */
.L_x_49143:
[----:B------:R-:W-:Y:S02]  /*1850*/  P2R R13, PR, RZ, 0x1 ;  /* 0x00000001ff0d7803 */ /* 0x000fe40000000000 */
[----:B------:R-:W-:Y:S02]  /*1860*/  ISETP.GE.AND P0, PT, R22, 0x8, PT ;  /* 0x000000081600780c */ /* 0x000fe40003f06270 */
        /* <DEDUP_REMOVED lines=9> */
.L_x_49144:
        /* <DEDUP_REMOVED lines=13> */
.L_x_49145:
        /* <DEDUP_REMOVED lines=10> */
[----:B-----5:R-:W5:Y:S02]  /*1a70*/  MUFU.RCP R41, R41 ;  /* 0x0000002900297308 */ /* 0x020f640000001000 */
[----:B-----5:R-:W-:-:S06]  /*1a80*/  IADD3 R13, PT, PT, R41, 0xffffffe, RZ ;  /* 0x0ffffffe290d7810 */ /* 0x020fcc0007ffe0ff */
[----:B------:R-:W5:Y:S02]  /*1a90*/  F2I.FTZ.U32.TRUNC.NTZ R13, R13 ;  /* 0x0000000d000d7305 */ /* 0x000f64000021f000 */
[----:B-----5:R-:W-:-:S04]  /*1aa0*/  IMAD.MOV R12, RZ, RZ, -R13 ;  /* 0x000000ffff0c7224 */ /* 0x020fc800078e0a0d */
[----:B------:R-:W-:Y:S02]  /*1ab0*/  IMAD R45, R12, R23, RZ ;  /* 0x000000170c2d7224 */ /* 0x000fe400078e02ff */
[----:B------:R-:W-:-:S04]  /*1ac0*/  IMAD.MOV.U32 R12, RZ, RZ, RZ ;  /* 0x000000ffff0c7224 */ /* 0x000fc800078e00ff */
        /* <DEDUP_REMOVED lines=13> */
[----:B------:R-:W-:Y:S02]  /*1ba0*/  @!P6 LOP3.LUT R12, RZ, R22, RZ, 0x33, !PT ;  /* 0x00000016ff0ce212 */ /* 0x000fe400078e33ff */
[----:B------:R-:W5:Y:S02]  /*1bb0*/  S2R R22, SR_CgaCtaId ;  /* 0x0000000000167919 */ /* 0x000f640000008800 */
[C---:B-----5:R-:W-:Y:S02]  /*1bc0*/  LEA R13, R22.reuse, R13, 0x18 ;  /* 0x0000000d160d7211 */ /* 0x060fe400078ec0ff */
[----:B------:R-:W-:-:S03]  /*1bd0*/  LEA R41, R22, R41, 0x18 ;  /* 0x0000002916297211 */ /* 0x000fc600078ec0ff */
[----:B------:R-:W-:Y:S02]  /*1be0*/  IMAD R13, R12, 0x4, R13 ;  /* 0x000000040c0d7824 */ /* 0x000fe400078e020d */
[----:B------:R-:W-:-:S07]  /*1bf0*/  IMAD.MOV.U32 R12, RZ, RZ, R34 ;  /* 0x000000ffff0c7224 */ /* 0x000fce00078e0022 */
.L_x_49164:
[----:B0-----:R-:W-:Y:S02]  /*1c00*/  IMAD R44, R12, 0x24, R13 ;  /* 0x000000240c2c7824 */ /* 0x001fe400078e020d */
[----:B------:R-:W-:-:S04]  /*1c10*/  HFMA2 R42, -RZ, RZ, 0, 0 ;  /* 0x00000000ff2a7431 */ /* 0x000fc800000001ff */
[----:B------:R-:W0:Y:S01]  /*1c20*/  LDS R44, [R44] ;  /* 0x000000002c2c7984 */ /* 0x000e220000000800 */
[----:B------:R-:W-:Y:S05]  /*1c30*/  @!P0 BRA `(.L_x_49148) ;  /* 0x0000000000108947 */ /* 0x000fea0003800000 */
[----:B------:R-:W-:-:S03]  /*1c40*/  UMOV UR4, 0xffffffff ;  /* 0xffffffff00047882 */ /* 0x000fc60000000000 */
[----:B------:R-:W-:Y:S05]  /*1c50*/  BRA.DIV UR4, `(.L_x_49149) ;  /* 0x00000026047c7947 */ /* 0x000fea000b800000 */
[----:B0-----:R0:W0:Y:S02]  /*1c60*/  SHFL.IDX PT, R23, R44, R10, R28 ;  /* 0x0000000a2c177389 */ /* 0x00102400000e001c */
.L_x_49229:
[----:B0-----:R-:W-:-:S07]  /*1c70*/  IMAD R42, R8, R23, RZ ;  /* 0x00000017082a7224 */ /* 0x001fce00078e02ff */
.L_x_49148:
[----:B------:R-:W-:Y:S05]  /*1c80*/  @!P1 BRA `(.L_x_49150) ;  /* 0x0000000000109947 */ /* 0x000fea0003800000 */
[----:B------:R-:W-:-:S03]  /*1c90*/  UMOV UR4, 0xffffffff ;  /* 0xffffffff00047882 */ /* 0x000fc60000000000 */
[----:B------:R-:W-:Y:S05]  /*1ca0*/  BRA.DIV UR4, `(.L_x_49151) ;  /* 0x0000002604887947 */ /* 0x000fea000b800000 */
[----:B0-----:R0:W0:Y:S02]  /*1cb0*/  SHFL.IDX PT, R23, R44, R39, R28 ;  /* 0x000000272c177389 */ /* 0x00102400000e001c */
.L_x_49232:
[----:B01----:R-:W-:-:S07]  /*1cc0*/  IMAD R42, R7, R23, R42 ;  /* 0x00000017072a7224 */ /* 0x003fce00078e022a */
.L_x_49150:
[----:B------:R-:W-:Y:S05]  /*1cd0*/  @!P2 BRA `(.L_x_49152) ;  /* 0x000000000010a947 */ /* 0x000fea0003800000 */
[----:B------:R-:W-:-:S03]  /*1ce0*/  UMOV UR4, 0xffffffff ;  /* 0xffffffff00047882 */ /* 0x000fc60000000000 */
[----:B------:R-:W-:Y:S05]  /*1cf0*/  BRA.DIV UR4, `(.L_x_49153) ;  /* 0x0000002604947947 */ /* 0x000fea000b800000 */
[----:B0-----:R0:W0:Y:S02]  /*1d00*/  SHFL.IDX PT, R23, R44, R27, R28 ;  /* 0x0000001b2c177389 */ /* 0x00102400000e001c */
.L_x_49235:
[----:B0-2---:R-:W-:-:S07]  /*1d10*/  IMAD R42, R6, R23, R42 ;  /* 0x00000017062a7224 */ /* 0x005fce00078e022a */
.L_x_49152:
[----:B------:R-:W-:Y:S05]  /*1d20*/  @!P3 BRA `(.L_x_49154) ;  /* 0x000000000010b947 */ /* 0x000fea0003800000 */
[----:B------:R-:W-:-:S03]  /*1d30*/  UMOV UR4, 0xffffffff ;  /* 0xffffffff00047882 */ /* 0x000fc60000000000 */
[----:B------:R-:W-:Y:S05]  /*1d40*/  BRA.DIV UR4, `(.L_x_49155) ;  /* 0x0000002604a07947 */ /* 0x000fea000b800000 */
[----:B0-----:R0:W0:Y:S02]  /*1d50*/  SHFL.IDX PT, R23, R44, R26, R28 ;  /* 0x0000001a2c177389 */ /* 0x00102400000e001c */
.L_x_49238:
[----:B0--3--:R-:W-:-:S07]  /*1d60*/  IMAD R42, R5, R23, R42 ;  /* 0x00000017052a7224 */ /* 0x009fce00078e022a */
.L_x_49154:
[----:B------:R-:W-:Y:S05]  /*1d70*/  @!P4 BRA `(.L_x_49156) ;  /* 0x000000000010c947 */ /* 0x000fea0003800000 */
[----:B------:R-:W-:-:S03]  /*1d80*/  UMOV UR4, 0xffffffff ;  /* 0xffffffff00047882 */ /* 0x000fc60000000000 */
[----:B------:R-:W-:Y:S05]  /*1d90*/  BRA.DIV UR4, `(.L_x_49157) ;  /* 0x0000002604ac7947 */ /* 0x000fea000b800000 */
[----:B0-----:R0:W0:Y:S02]  /*1da0*/  SHFL.IDX PT, R23, R44, R25, R28 ;  /* 0x000000192c177389 */ /* 0x00102400000e001c */
.L_x_49241:
[----:B0---4-:R-:W-:-:S07]  /*1db0*/  IMAD R42, R4, R23, R42 ;  /* 0x00000017042a7224 */ /* 0x011fce00078e022a */
.L_x_49156:
[----:B------:R-:W-:Y:S05]  /*1dc0*/  @!P5 BRA `(.L_x_49158) ;  /* 0x000000000010d947 */ /* 0x000fea0003800000 */
[----:B------:R-:W-:-:S03]  /*1dd0*/  UMOV UR4, 0xffffffff ;  /* 0xffffffff00047882 */ /* 0x000fc60000000000 */
[----:B------:R-:W-:Y:S05]  /*1de0*/  BRA.DIV UR4, `(.L_x_49159) ;  /* 0x0000002604b87947 */ /* 0x000fea000b800000 */
[----:B0-----:R0:W0:Y:S02]  /*1df0*/  SHFL.IDX PT, R23, R44, R24, R28 ;  /* 0x000000182c177389 */ /* 0x00102400000e001c */
.L_x_49244:
[----:B0-----:R-:W-:-:S07]  /*1e00*/  IMAD R42, R3, R23, R42 ;  /* 0x00000017032a7224 */ /* 0x001fce00078e022a */
.L_x_49158:
[----:B------:R-:W5:Y:S02]  /*1e10*/  LDC R45, c[0x0][0x3ac] ;  /* 0x0000eb00ff2d7b82 */ /* 0x000f640000000800 */
[----:B-----5:R-:W-:-:S13]  /*1e20*/  ISETP.GE.AND P6, PT, R45, 0x7, PT ;  /* 0x000000072d00780c */ /* 0x020fda0003fc6270 */
[----:B------:R-:W-:Y:S05]  /*1e30*/  @!P6 BRA `(.L_x_49160) ;  /* 0x000000000010e947 */ /* 0x000fea0003800000 */
[----:B------:R-:W-:-:S03]  /*1e40*/  UMOV UR4, 0xffffffff ;  /* 0xffffffff00047882 */ /* 0x000fc60000000000 */
[----:B------:R-:W-:Y:S05]  /*1e50*/  BRA.DIV UR4, `(.L_x_49161) ;  /* 0x0000002604bc7947 */ /* 0x000fea000b800000 */
[----:B0-----:R0:W0:Y:S02]  /*1e60*/  SHFL.IDX PT, R23, R44, R21, R28 ;  /* 0x000000152c177389 */ /* 0x00102400000e001c */
.L_x_49247:
[----:B0-----:R-:W-:-:S07]  /*1e70*/  IMAD R42, R2, R23, R42 ;  /* 0x00000017022a7224 */ /* 0x001fce00078e022a */
.L_x_49160:
[----:B------:R-:W-:-:S13]  /*1e80*/  ISETP.GE.AND P6, PT, R45, 0x8, PT ;  /* 0x000000082d00780c */ /* 0x000fda0003fc6270 */
[----:B------:R-:W-:Y:S05]  /*1e90*/  @!P6 BRA `(.L_x_49162) ;  /* 0x000000000010e947 */ /* 0x000fea0003800000 */
[----:B------:R-:W-:-:S03]  /*1ea0*/  UMOV UR4, 0xffffffff ;  /* 0xffffffff00047882 */ /* 0x000fc60000000000 */
[----:B------:R-:W-:Y:S05]  /*1eb0*/  BRA.DIV UR4, `(.L_x_49163) ;  /* 0x0000002604c47947 */ /* 0x000fea000b800000 */
[----:B0-----:R0:W0:Y:S02]  /*1ec0*/  SHFL.IDX PT, R23, R44, R20, R28 ;  /* 0x000000142c177389 */ /* 0x00102400000e001c */
.L_x_49250:
[----:B0-----:R-:W-:-:S07]  /*1ed0*/  IMAD R42, R0, R23, R42 ;  /* 0x00000017002a7224 */ /* 0x001fce00078e022a */
.L_x_49162:
        /* <DEDUP_REMOVED lines=8> */
.L_x_49147:
[----:B------:R-:W-:Y:S05]  /*1f60*/  BSYNC B0 ;  /* 0x0000000000007941 */ /* 0x000fea0003800000 */
.L_x_49146:
[----:B------:R-:W-:-:S13]  /*1f70*/  ISETP.NE.AND P6, PT, R40, RZ, PT ;  /* 0x000000ff2800720c */ /* 0x000fda0003fc5270 */
[----:B------:R-:W-:Y:S05]  /*1f80*/  @!P6 BRA `(.L_x_49165) ;  /* 0xfffffff40044e947 */ /* 0x000fea000383ffff */
[----:B------:R-:W-:Y:S05]  /*1f90*/  BSYNC B1 ;  /* 0x0000000000017941 */ /* 0x000fea0003800000 */
.L_x_49137:
[----:B------:R-:W-:Y:S05]  /*1fa0*/  BRA `(.L_x_49135) ;  /* 0x0000001c004c7947 */ /* 0x000fea0003800000 */
.L_x_49136:
[----:B------:R-:W-:-:S09]  /*1fb0*/  UISETP.GT.U32.AND UP0, UPT, UR7, 0x1f, UPT ;  /* 0x0000001f0700788c */ /* 0x000fd2000bf04070 */
[----:B------:R-:W-:Y:S05]  /*1fc0*/  BRA.U UP0, `(.L_x_49166) ;  /* 0x0000000d00607547 */ /* 0x000fea000b800000 */
[C---:B--2---:R-:W-:Y:S01]  /*1fd0*/  IADD3 R3, PT, PT, R29.reuse, 0x2, RZ ;  /* 0x000000021d037810 */ /* 0x044fe20007ffe0ff */
[----:B------:R-:W-:Y:S01]  /*1fe0*/  VIADD R0, R29, 0x1 ;  /* 0x000000011d007836 */ /* 0x000fe20000000000 */
[----:B-1----:R-:W-:Y:S01]  /*1ff0*/  IADD3 R15, PT, PT, R32, 0x2, RZ ;  /* 0x00000002200f7810 */ /* 0x002fe20007ffe0ff */
[----:B------:R-:W-:Y:S01]  /*2000*/  IMAD.U32 R10, RZ, RZ, UR7 ;  /* 0x00000007ff0a7e24 */ /* 0x000fe2000f8e00ff */
        /* <DEDUP_REMOVED lines=17> */
[C---:B------:R-:W-:Y:S01]  /*2120*/  VIADD R2, R29.reuse, 0x7 ;  /* 0x000000071d027836 */ /* 0x040fe20000000000 */
[----:B------:R-:W-:Y:S01]  /*2130*/  SEL R20, R10, RZ, P2 ;  /* 0x000000ff0a147207 */ /* 0x000fe20001000000 */
[----:B------:R-:W-:Y:S01]  /*2140*/  VIADD R13, R32, 0x5 ;  /* 0x00000005200d7836 */ /* 0x000fe20000000000 */
[----:B------:R-:W-:Y:S01]  /*2150*/  ISETP.GE.U32.AND P1, PT, R0, UR7, PT ;  /* 0x0000000700007c0c */ /* 0x000fe2000bf26070 */
[----:B------:R-:W-:Y:S01]  /*2160*/  VIADD R12, R32, 0x6 ;  /* 0x00000006200c7836 */ /* 0x000fe20000000000 */
[----:B------:R-:W-:Y:S01]  /*2170*/  ISETP.GE.U32.AND P3, PT, R2, UR7, PT ;  /* 0x0000000702007c0c */ /* 0x000fe2000bf66070 */
[----:B0-----:R-:W-:Y:S01]  /*2180*/  VIADD R11, R32, 0xffffffff ;  /* 0xffffffff200b7836 */ /* 0x001fe20000000000 */
[C---:B------:R-:W-:Y:S01]  /*2190*/  SEL R24, R10.reuse, RZ, P0 ;  /* 0x000000ff0a187207 */ /* 0x040fe20000000000 */
[----:B------:R-:W-:Y:S01]  /*21a0*/  HFMA2 R17, -RZ, RZ, 0, 0 ;  /* 0x00000000ff117431 */ /* 0x000fe200000001ff */
[----:B------:R-:W-:Y:S01]  /*21b0*/  ISETP.GE.U32.AND P0, PT, R29, UR7, PT ;  /* 0x000000071d007c0c */ /* 0x000fe2000bf06070 */
[----:B------:R-:W-:Y:S01]  /*21c0*/  IMAD.IADD R20, R5, 0x1, -R20 ;  /* 0x0000000105147824 */ /* 0x000fe200078e0a14 */
[----:B------:R-:W-:-:S02]  /*21d0*/  SEL R21, R10, RZ, P1 ;  /* 0x000000ff0a157207 */ /* 0x000fc40000800000 */
[C---:B------:R-:W-:Y:S02]  /*21e0*/  SEL R19, R10.reuse, RZ, P3 ;  /* 0x000000ff0a137207 */ /* 0x040fe40001800000 */
[----:B------:R-:W-:Y:S01]  /*21f0*/  SEL R10, R10, RZ, P0 ;  /* 0x000000ff0a0a7207 */ /* 0x000fe20000000000 */
[----:B------:R-:W-:Y:S01]  /*2200*/  IMAD.IADD R21, R0, 0x1, -R21 ;  /* 0x0000000100157824 */ /* 0x000fe200078e0a15 */
[----:B------:R-:W-:Y:S01]  /*2210*/  IADD3 R24, PT, PT, R3, -R24, RZ ;  /* 0x8000001803187210 */ /* 0x000fe20007ffe0ff */
[----:B------:R-:W-:Y:S01]  /*2220*/  IMAD.IADD R19, R2, 0x1, -R19 ;  /* 0x0000000102137824 */ /* 0x000fe200078e0a13 */
[C---:B------:R-:W-:Y:S01]  /*2230*/  LOP3.LUT R18, R29.reuse, 0x4, RZ, 0x3c, !PT ;  /* 0x000000041d127812 */ /* 0x040fe200078e3cff */
[----:B------:R-:W-:Y:S01]  /*2240*/  IMAD.IADD R10, R29, 0x1, -R10 ;  /* 0x000000011d0a7824 */ /* 0x000fe200078e0a0a */
[----:B------:R-:W-:Y:S02]  /*2250*/  LOP3.LUT R16, R16, 0x7, RZ, 0xc0, !PT ;  /* 0x0000000710107812 */ /* 0x000fe400078ec0ff */
[----:B------:R-:W-:-:S02]  /*2260*/  LOP3.LUT R15, R15, 0x7, RZ, 0xc0, !PT ;  /* 0x000000070f0f7812 */ /* 0x000fc400078ec0ff */
[----:B------:R-:W-:Y:S02]  /*2270*/  LOP3.LUT R14, R14, 0x7, RZ, 0xc0, !PT ;  /* 0x000000070e0e7812 */ /* 0x000fe400078ec0ff */
[----:B------:R-:W-:Y:S02]  /*2280*/  LOP3.LUT R13, R13, 0x7, RZ, 0xc0, !PT ;  /* 0x000000070d0d7812 */ /* 0x000fe400078ec0ff */
[----:B------:R-:W-:Y:S02]  /*2290*/  LOP3.LUT R12, R12, 0x7, RZ, 0xc0, !PT ;  /* 0x000000070c0c7812 */ /* 0x000fe400078ec0ff */
[----:B------:R-:W-:-:S07]  /*22a0*/  LOP3.LUT R11, R11, 0x7, RZ, 0xc0, !PT ;  /* 0x000000070b0b7812 */ /* 0x000fce00078ec0ff */
.L_x_49194:
        /* <DEDUP_REMOVED lines=19> */
.L_x_49167:
        /* <DEDUP_REMOVED lines=8> */
.L_x_49168:
        /* <DEDUP_REMOVED lines=8> */
.L_x_49169:
        /* <DEDUP_REMOVED lines=8> */
.L_x_49170:
        /* <DEDUP_REMOVED lines=8> */
.L_x_49171:
        /* <DEDUP_REMOVED lines=8> */
.L_x_49172:
[----:B------:R-:W-:Y:S02]  /*2660*/  P2R R23, PR, RZ, 0x1 ;  /* 0x00000001ff177803 */ /* 0x000fe40000000000 */
[----:B------:R-:W-:Y:S02]  /*2670*/  ISETP.GE.U32.AND P0, PT, R40, 0x8, PT ;  /* 0x000000082800780c */ /* 0x000fe40003f06070 */
[----:B------:R-:W-:Y:S01]  /*2680*/  ISETP.NE.AND P0, PT, R23, RZ, PT ;  /* 0x000000ff1700720c */ /* 0x000fe20003f05270 */
        /* <DEDUP_REMOVED lines=8> */
.L_x_49173:
[----:B------:R-:W-:Y:S02]  /*2710*/  ISETP.GE.U32.AND P6, PT, R40, 0x8, PT ;  /* 0x000000082800780c */ /* 0x000fe40003fc6070 */
        /* <DEDUP_REMOVED lines=12> */
.L_x_49174:
        /* <DEDUP_REMOVED lines=10> */
[----:B-----5:R-:W-:Y:S01]  /*2880*/  VIADD R23, R42, 0xffffffe ;  /* 0x0ffffffe2a177836 */ /* 0x020fe20000000000 */
[----:B------:R-:W-:-:S05]  /*2890*/  MOV R42, R34 ;  /* 0x00000022002a7202 */ /* 0x000fca0000000f00 */
[----:B------:R-:W5:Y:S02]  /*28a0*/  F2I.FTZ.U32.TRUNC.NTZ R23, R23 ;  /* 0x0000001700177305 */ /* 0x000f64000021f000 */
[----:B-----5:R-:W-:-:S04]  /*28b0*/  IMAD.MOV R41, RZ, RZ, -R23 ;  /* 0x000000ffff297224 */ /* 0x020fc800078e0a17 */
[----:B------:R-:W-:-:S04]  /*28c0*/  IMAD R41, R41, R40, RZ ;  /* 0x0000002829297224 */ /* 0x000fc800078e02ff */
[----:B------:R-:W-:Y:S02]  /*28d0*/  IMAD.HI.U32 R22, R23, R41, R22 ;  /* 0x0000002917167227 */ /* 0x000fe400078e0016 */
[----:B------:R-:W5:Y:S04]  /*28e0*/  S2R R23, SR_CgaCtaId ;  /* 0x0000000000177919 */ /* 0x000f680000008800 */
[----:B------:R-:W-:-:S05]  /*28f0*/  IMAD.HI.U32 R22, R22, R31, RZ ;  /* 0x0000001f16167227 */ /* 0x000fca00078e00ff */
[----:B------:R-:W-:-:S05]  /*2900*/  IADD3 R22, PT, PT, -R22, RZ, RZ ;  /* 0x000000ff16167210 */ /* 0x000fca0007ffe1ff */
[----:B------:R-:W-:Y:S01]  /*2910*/  IMAD R41, R40, R22, R31 ;  /* 0x0000001628297224 */ /* 0x000fe200078e021f */
[----:B------:R-:W-:-:S04]  /*2920*/  MOV R22, 0x400 ;  /* 0x0000040000167802 */ /* 0x000fc80000000f00 */
        /* <DEDUP_REMOVED lines=8> */
[----:B------:R-:W-:Y:S01]  /*29b0*/  LEA R40, R23, R40, 0x18 ;  /* 0x0000002817287211 */ /* 0x000fe200078ec0ff */
[----:B------:R-:W-:-:S07]  /*29c0*/  IMAD R41, R41, 0x4, R22 ;  /* 0x0000000429297824 */ /* 0x000fce00078e0216 */
.L_x_49193:
[----:B------:R-:W-:Y:S02]  /*29d0*/  IMAD R44, R42, 0x24, R41 ;  /* 0x000000242a2c7824 */ /* 0x000fe400078e0229 */
[----:B------:R-:W-:-:S04]  /*29e0*/  IMAD.MOV.U32 R43, RZ, RZ, RZ ;  /* 0x000000ffff2b7224 */ /* 0x000fc800078e00ff */
[----:B------:R-:W0:Y:S01]  /*29f0*/  LDS R44, [R44] ;  /* 0x000000002c2c7984 */ /* 0x000e220000000800 */
[----:B------:R-:W-:Y:S05]  /*2a00*/  @!P5 BRA `(.L_x_49177) ;  /* 0x000000000010d947 */ /* 0x000fea0003800000 */
[----:B------:R-:W-:-:S03]  /*2a10*/  UMOV UR4, 0xffffffff ;  /* 0xffffffff00047882 */ /* 0x000fc60000000000 */
[----:B------:R-:W-:Y:S05]  /*2a20*/  BRA.DIV UR4, `(.L_x_49178) ;  /* 0x0000001e04087947 */ /* 0x000fea000b800000 */
[----:B0-----:R0:W0:Y:S02]  /*2a30*/  SHFL.IDX PT, R23, R44, R10, R28 ;  /* 0x0000000a2c177389 */ /* 0x00102400000e001c */
.L_x_49253:
[----:B0-----:R-:W-:-:S07]  /*2a40*/  IMAD R43, R8, R23, RZ ;  /* 0x00000017082b7224 */ /* 0x001fce00078e02ff */
.L_x_49177:
[----:B------:R-:W-:Y:S05]  /*2a50*/  @!P4 BRA `(.L_x_49179) ;  /* 0x000000000010c947 */ /* 0x000fea0003800000 */
[----:B------:R-:W-:-:S03]  /*2a60*/  UMOV UR4, 0xffffffff ;  /* 0xffffffff00047882 */ /* 0x000fc60000000000 */
[----:B------:R-:W-:Y:S05]  /*2a70*/  BRA.DIV UR4, `(.L_x_49180) ;  /* 0x0000001e04147947 */ /* 0x000fea000b800000 */
[----:B0-----:R0:W0:Y:S02]  /*2a80*/  SHFL.IDX PT, R23, R44, R27, R28 ;  /* 0x0000001b2c177389 */ /* 0x00102400000e001c */
.L_x_49256:
[----:B01----:R-:W-:-:S07]  /*2a90*/  IMAD R43, R7, R23, R43 ;  /* 0x00000017072b7224 */ /* 0x003fce00078e022b */
.L_x_49179:
[----:B------:R-:W-:Y:S05]  /*2aa0*/  @!P3 BRA `(.L_x_49181) ;  /* 0x000000000010b947 */ /* 0x000fea0003800000 */
[----:B------:R-:W-:-:S03]  /*2ab0*/  UMOV UR4, 0xffffffff ;  /* 0xffffffff00047882 */ /* 0x000fc60000000000 */
[----:B------:R-:W-:Y:S05]  /*2ac0*/  BRA.DIV UR4, `(.L_x_49182) ;  /* 0x0000001e04207947 */ /* 0x000fea000b800000 */
[----:B0-----:R0:W0:Y:S02]  /*2ad0*/  SHFL.IDX PT, R23, R44, R26, R28 ;  /* 0x0000001a2c177389 */ /* 0x00102400000e001c */
.L_x_49259:
[----:B0-2---:R-:W-:-:S07]  /*2ae0*/  IMAD R43, R6, R23, R43 ;  /* 0x00000017062b7224 */ /* 0x005fce00078e022b */
.L_x_49181:
[----:B------:R-:W-:Y:S05]  /*2af0*/  @!P2 BRA `(.L_x_49183) ;  /* 0x000000000010a947 */ /* 0x000fea0003800000 */
[----:B------:R-:W-:-:S03]  /*2b00*/  UMOV UR4, 0xffffffff ;  /* 0xffffffff00047882 */ /* 0x000fc60000000000 */
[----:B------:R-:W-:Y:S05]  /*2b10*/  BRA.DIV UR4, `(.L_x_49184) ;  /* 0x0000001e042c7947 */ /* 0x000fea000b800000 */
[----:B0-----:R0:W0:Y:S02]  /*2b20*/  SHFL.IDX PT, R23, R44, R25, R28 ;  /* 0x000000192c177389 */ /* 0x00102400000e001c */
.L_x_49262:
[----:B0--3--:R-:W-:-:S07]  /*2b30*/  IMAD R43, R5, R23, R43 ;  /* 0x00000017052b7224 */ /* 0x009fce00078e022b */
.L_x_49183:
[----:B------:R-:W-:Y:S05]  /*2b40*/  @!P1 BRA `(.L_x_49185) ;  /* 0x0000000000109947 */ /* 0x000fea0003800000 */
[----:B------:R-:W-:-:S03]  /*2b50*/  UMOV UR4, 0xffffffff ;  /* 0xffffffff00047882 */ /* 0x000fc60000000000 */
[----:B------:R-:W-:Y:S05]  /*2b60*/  BRA.DIV UR4, `(.L_x_49186) ;  /* 0x0000001e04387947 */ /* 0x000fea000b800000 */
[----:B0-----:R0:W0:Y:S02]  /*2b70*/  SHFL.IDX PT, R23, R44, R24, R28 ;  /* 0x000000182c177389 */ /* 0x00102400000e001c */
.L_x_49265:
[----:B0---4-:R-:W-:-:S07]  /*2b80*/  IMAD R43, R4, R23, R43 ;  /* 0x00000017042b7224 */ /* 0x011fce00078e022b */
.L_x_49185:
[----:B------:R-:W-:Y:S05]  /*2b90*/  @!P0 BRA `(.L_x_49187) ;  /* 0x0000000000108947 */ /* 0x000fea0003800000 */
[----:B------:R-:W-:-:S03]  /*2ba0*/  UMOV UR4, 0xffffffff ;  /* 0xffffffff00047882 */ /* 0x000fc60000000000 */
[----:B------:R-:W-:Y:S05]  /*2bb0*/  BRA.DIV UR4, `(.L_x_49188) ;  /* 0x0000001e04447947 */ /* 0x000fea000b800000 */
[----:B0-----:R0:W0:Y:S02]  /*2bc0*/  SHFL.IDX PT, R23, R44, R21, R28 ;  /* 0x000000152c177389 */ /* 0x00102400000e001c */
.L_x_49268:
[----:B0-----:R-:W-:-:S07]  /*2bd0*/  IMAD R43, R3, R23, R43 ;  /* 0x00000017032b7224 */ /* 0x001fce00078e022b */
.L_x_49187:
[----:B------:R-:W5:Y:S02]  /*2be0*/  LDC R45, c[0x0][0x3ac] ;  /* 0x0000eb00ff2d7b82 */ /* 0x000f640000000800 */
[----:B-----5:R-:W-:-:S13]  /*2bf0*/  ISETP.GE.U32.AND P6, PT, R45, 0x7, PT ;  /* 0x000000072d00780c */ /* 0x020fda0003fc6070 */
[----:B------:R-:W-:Y:S05]  /*2c00*/  @!P6 BRA `(.L_x_49189) ;  /* 0x000000000010e947 */ /* 0x000fea0003800000 */
[----:B------:R-:W-:-:S03]  /*2c10*/  UMOV UR4, 0xffffffff ;  /* 0xffffffff00047882 */ /* 0x000fc60000000000 */
[----:B------:R-:W-:Y:S05]  /*2c20*/  BRA.DIV UR4, `(.L_x_49190) ;  /* 0x0000001e04487947 */ /* 0x000fea000b800000 */
[----:B0-----:R0:W0:Y:S02]  /*2c30*/  SHFL.IDX PT, R23, R44, R20, R28 ;  /* 0x000000142c177389 */ /* 0x00102400000e001c */
.L_x_49271:
[----:B0-----:R-:W-:-:S07]  /*2c40*/  IMAD R43, R2, R23, R43 ;  /* 0x00000017022b7224 */ /* 0x001fce00078e022b */
.L_x_49189:
[----:B------:R-:W-:-:S13]  /*2c50*/  ISETP.GE.U32.AND P6, PT, R45, 0x8, PT ;  /* 0x000000082d00780c */ /* 0x000fda0003fc6070 */
[----:B------:R-:W-:Y:S05]  /*2c60*/  @!P6 BRA `(.L_x_49191) ;  /* 0x000000000010e947 */ /* 0x000fea0003800000 */
[----:B------:R-:W-:-:S03]  /*2c70*/  UMOV UR4, 0xffffffff ;  /* 0xffffffff00047882 */ /* 0x000fc60000000000 */
[----:B------:R-:W-:Y:S05]  /*2c80*/  BRA.DIV UR4, `(.L_x_49192) ;  /* 0x0000001e04507947 */ /* 0x000fea000b800000 */
[----:B0-----:R0:W0:Y:S02]  /*2c90*/  SHFL.IDX PT, R23, R44, R19, R28 ;  /* 0x000000132c177389 */ /* 0x00102400000e001c */
.L_x_49274:
[----:B0-----:R-:W-:-:S07]  /*2ca0*/  IMAD R43, R0, R23, R43 ;  /* 0x00000017002b7224 */ /* 0x001fce00078e022b */
.L_x_49191:
[----:B------:R-:W-:Y:S02]  /*2cb0*/  IMAD R23, R37, R42, R9 ;  /* 0x0000002a25177224 */ /* 0x000fe400078e0209 */
[----:B------:R-:W-:Y:S02]  /*2cc0*/  IMAD.IADD R42, R33, 0x1, R42 ;  /* 0x00000001212a7824 */ /* 0x000fe400078e022a */
[----:B------:R-:W-:-:S03]  /*2cd0*/  IMAD R22, R23, 0x4, R40 ;  /* 0x0000000417167824 */ /* 0x000fc600078e0228 */
[----:B------:R-:W-:Y:S02]  /*2ce0*/  ISETP.GE.AND P6, PT, R42, UR12, PT ;  /* 0x0000000c2a007c0c */ /* 0x000fe4000bfc6270 */
[----:B------:R0:W-:Y:S11]  /*2cf0*/  STS [R22], R43 ;  /* 0x0000002b16007388 */ /* 0x0001f60000000800 */
[----:B0-----:R-:W-:Y:S05]  /*2d00*/  @!P6 BRA `(.L_x_49193) ;  /* 0xfffffffc0030e947 */ /* 0x001fea000383ffff */
.L_x_49176:
[----:B------:R-:W-:Y:S05]  /*2d10*/  BSYNC B0 ;  /* 0x0000000000007941 */ /* 0x000fea0003800000 */
.L_x_49175:
[----:B------:R-:W-:-:S13]  /*2d20*/  ISETP.NE.AND P6, PT, R39, RZ, PT ;  /* 0x000000ff2700720c */ /* 0x000fda0003fc5270 */
[----:B------:R-:W-:Y:S05]  /*2d30*/  @!P6 BRA `(.L_x_49194) ;  /* 0xfffffff4005ce947 */ /* 0x000fea000383ffff */
[----:B------:R-:W-:Y:S05]  /*2d40*/  BRA `(.L_x_49135) ;  /* 0x0000000c00e47947 */ /* 0x000fea0003800000 */
.L_x_49166:
[C---:B------:R-:W-:Y:S01]  /*2d50*/  VIADD R43, R29.reuse, 0x1 ;  /* 0x000000011d2b7836 */ /* 0x040fe20000000000 */
[C---:B------:R-:W-:Y:S01]  /*2d60*/  IADD3 R41, PT, PT, R29.reuse, 0x2, RZ ;  /* 0x000000021d297810 */ /* 0x040fe20007ffe0ff */
[----:B--2---:R-:W-:Y:S01]  /*2d70*/  IMAD.U32 R3, RZ, RZ, UR7 ;  /* 0x00000007ff037e24 */ /* 0x004fe2000f8e00ff */
[C---:B-1----:R-:W-:Y:S01]  /*2d80*/  IADD3 R15, PT, PT, R32.reuse, 0x3, RZ ;  /* 0x00000003200f7810 */ /* 0x042fe20007ffe0ff */
        /* <DEDUP_REMOVED lines=9> */
[----:B------:R-:W-:Y:S01]  /*2e20*/  ISETP.GE.AND P0, PT, R27, UR7, PT ;  /* 0x000000071b007c0c */ /* 0x000fe2000bf06270 */
[----:B------:R-:W-:Y:S01]  /*2e30*/  IMAD.IADD R43, R43, 0x1, -R0 ;  /* 0x000000012b2b7824 */ /* 0x000fe200078e0a00 */
[C---:B------:R-:W-:Y:S01]  /*2e40*/  SEL R2, R3.reuse, RZ, P1 ;  /* 0x000000ff03027207 */ /* 0x040fe20000800000 */
[C---:B------:R-:W-:Y:S01]  /*2e50*/  VIADD R16, R32.reuse, 0x2 ;  /* 0x0000000220107836 */ /* 0x040fe20000000000 */
[C---:B0-----:R-:W-:Y:S01]  /*2e60*/  SEL R4, R3.reuse, RZ, P2 ;  /* 0x000000ff03047207 */ /* 0x041fe20001000000 */
[C---:B------:R-:W-:Y:S01]  /*2e70*/  VIADD R14, R32.reuse, 0x6 ;  /* 0x00000006200e7836 */ /* 0x040fe20000000000 */
[----:B------:R-:W-:Y:S01]  /*2e80*/  SEL R0, R3, RZ, P0 ;  /* 0x000000ff03007207 */ /* 0x000fe20000000000 */
[----:B------:R-:W-:Y:S01]  /*2e90*/  IMAD.IADD R41, R41, 0x1, -R2 ;  /* 0x0000000129297824 */ /* 0x000fe200078e0a02 */
[----:B------:R-:W-:Y:S01]  /*2ea0*/  ISETP.GE.AND P1, PT, R25, UR7, PT ;  /* 0x0000000719007c0c */ /* 0x000fe2000bf26270 */
[----:B------:R-:W-:Y:S01]  /*2eb0*/  VIADD R12, R32, 0xffffffff ;  /* 0xffffffff200c7836 */ /* 0x000fe20000000000 */
[----:B------:R-:W-:Y:S01]  /*2ec0*/  ISETP.GE.AND P2, PT, R21, UR7, PT ;  /* 0x0000000715007c0c */ /* 0x000fe2000bf46270 */
[----:B------:R-:W-:Y:S01]  /*2ed0*/  IMAD.MOV.U32 R17, RZ, RZ, RZ ;  /* 0x000000ffff117224 */ /* 0x000fe200078e00ff */
[----:B------:R-:W-:Y:S01]  /*2ee0*/  ISETP.GE.AND P3, PT, R19, UR7, PT ;  /* 0x0000000713007c0c */ /* 0x000fe2000bf66270 */
[----:B------:R-:W-:Y:S01]  /*2ef0*/  UMOV UR4, 0xffffff00 ;  /* 0xffffff0000047882 */ /* 0x000fe20000000000 */
[----:B------:R-:W-:Y:S01]  /*2f00*/  ISETP.GE.AND P0, PT, R29, UR7, PT ;  /* 0x000000071d007c0c */ /* 0x000fe2000bf06270 */
[----:B------:R-:W-:Y:S01]  /*2f10*/  UIMAD UR4, UR11, UR4, 0x201f ;  /* 0x0000201f0b0474a4 */ /* 0x000fe2000f8e0204 */
[----:B------:R-:W-:-:S02]  /*2f20*/  IADD3 R39, PT, PT, R39, -R4, RZ ;  /* 0x8000000427277210 */ /* 0x000fc40007ffe0ff */
[----:B------:R-:W-:Y:S02]  /*2f30*/  IADD3 R27, PT, PT, R27, -R0, RZ ;  /* 0x800000001b1b7210 */ /* 0x000fe40007ffe0ff */
        /* <DEDUP_REMOVED lines=12> */
.L_x_49222:
        /* <DEDUP_REMOVED lines=19> */
.L_x_49195:
        /* <DEDUP_REMOVED lines=10> */
.L_x_49196:
        /* <DEDUP_REMOVED lines=8> */
.L_x_49197:
        /* <DEDUP_REMOVED lines=8> */
.L_x_49198:
        /* <DEDUP_REMOVED lines=9> */
.L_x_49199:
        /* <DEDUP_REMOVED lines=13> */
.L_x_49200:
[C---:B------:R-:W-:Y:S02]  /*3430*/  ISETP.GE.AND P6, PT, R18.reuse, 0x7, PT ;  /* 0x000000071200780c */ /* 0x040fe40003fc6270 */
[----:B0-----:R-:W-:Y:S02]  /*3440*/  P2R R2, PR, RZ, 0x1 ;  /* 0x00000001ff027803 */ /* 0x001fe40000000000 */
[----:B------:R-:W-:Y:S02]  /*3450*/  ISETP.GE.AND P0, PT, R18, 0x8, PT ;  /* 0x000000081200780c */ /* 0x000fe40003f06270 */
[----:B------:R-:W-:-:S07]  /*3460*/  ISETP.NE.AND P0, PT, R2, RZ, PT ;  /* 0x000000ff0200720c */ /* 0x000fce0003f05270 */
[----:B------:R-:W-:Y:S06]  /*3470*/  @!P6 BRA `(.L_x_49201) ;  /* 0x00000000001ce947 */ /* 0x000fec0003800000 */
[----:B------:R-:W0:Y:S01]  /*3480*/  S2UR UR13, SR_CgaCtaId ;  /* 0x00000000000d79c3 */ /* 0x000e220000008800 */
[----:B------:R-:W-:Y:S01]  /*3490*/  UMOV UR5, 0x400 ;  /* 0x0000040000057882 */ /* 0x000fe20000000000 */
[----:B------:R-:W-:Y:S01]  /*34a0*/  IADD3 R2, PT, PT, R14, R3, RZ ;  /* 0x000000030e027210 */ /* 0x000fe20007ffe0ff */
[----:B------:R-:W-:-:S04]  /*34b0*/  UIADD3 UR5, UPT, UPT, UR5, 0x180, URZ ;  /* 0x0000018005057890 */ /* 0x000fc8000fffe0ff */
[----:B0-----:R-:W-:-:S06]  /*34c0*/  ULEA UR5, UR13, UR5, 0x18 ;  /* 0x000000050d057291 */ /* 0x001fcc000f8ec0ff */
[----:B------:R-:W-:-:S05]  /*34d0*/  LEA R2, R2, UR5, 0x2 ;  /* 0x0000000502027c11 */ /* 0x000fca000f8e10ff */
[----:B------:R0:W4:Y:S02]  /*34e0*/  LDS R4, [R2] ;  /* 0x0000000002047984 */ /* 0x0001240000000800 */
.L_x_49201:
        /* <DEDUP_REMOVED lines=11> */
[----:B------:R-:W-:-:S06]  /*35a0*/  LEA R0, R3, UR5, 0x2 ;  /* 0x0000000503007c11 */ /* 0x000fcc000f8e10ff */
[----:B------:R-:W0:Y:S02]  /*35b0*/  LDS R0, [R0] ;  /* 0x0000000000007984 */ /* 0x000e240000000800 */
.L_x_49202:
[----:B------:R-:W-:Y:S05]  /*35c0*/  @P5 BRA `(.L_x_49203) ;  /* 0x0000000400bc5947 */ /* 0x000fea0003800000 */
[----:B------:R-:W-:Y:S01]  /*35d0*/  IABS R22, R18 ;  /* 0x0000001200167213 */ /* 0x000fe20000000000 */
[----:B------:R-:W5:Y:S01]  /*35e0*/  S2UR UR13, SR_CgaCtaId ;  /* 0x00000000000d79c3 */ /* 0x000f620000008800 */
[----:B------:R-:W-:Y:S01]  /*35f0*/  UMOV UR5, 0x400 ;  /* 0x0000040000057882 */ /* 0x000fe20000000000 */
[----:B------:R-:W-:Y:S01]  /*3600*/  MOV R24, R34 ;  /* 0x0000002200187202 */ /* 0x000fe20000000f00 */
[----:B------:R-:W1:Y:S08]  /*3610*/  I2F.RP R23, R22 ;  /* 0x0000001600177306 */ /* 0x000e700000209400 */
[----:B-1----:R-:W1:Y:S01]  /*3620*/  MUFU.RCP R23, R23 ;  /* 0x0000001700177308 */ /* 0x002e620000001000 */
[----:B-----5:R-:W-:Y:S01]  /*3630*/  ULEA UR5, UR13, UR5, 0x18 ;  /* 0x000000050d057291 */ /* 0x020fe2000f8ec0ff */
[----:B-1----:R-:W-:-:S06]  /*3640*/  VIADD R2, R23, 0xffffffe ;  /* 0x0ffffffe17027836 */ /* 0x002fcc0000000000 */
[----:B------:R1:W5:Y:S02]  /*3650*/  F2I.FTZ.U32.TRUNC.NTZ R3, R2 ;  /* 0x0000000200037305 */ /* 0x000364000021f000 */
[----:B-1----:R-:W-:Y:S02]  /*3660*/  IMAD.MOV.U32 R2, RZ, RZ, RZ ;  /* 0x000000ffff027224 */ /* 0x002fe400078e00ff */
[----:B-----5:R-:W-:-:S04]  /*3670*/  IMAD.MOV R45, RZ, RZ, -R3 ;  /* 0x000000ffff2d7224 */ /* 0x020fc800078e0a03 */
        /* <DEDUP_REMOVED lines=16> */
.L_x_49221:
[----:B-1----:R-:W-:Y:S02]  /*3780*/  IMAD R44, R24, 0x24, R18 ;  /* 0x00000024182c7824 */ /* 0x002fe400078e0212 */
[----:B------:R-:W-:-:S04]  /*3790*/  IMAD.MOV.U32 R45, RZ, RZ, RZ ;  /* 0x000000ffff2d7224 */ /* 0x000fc800078e00ff */
[----:B------:R-:W1:Y:S01]  /*37a0*/  LDS R44, [R44] ;  /* 0x000000002c2c7984 */ /* 0x000e620000000800 */
[----:B------:R-:W-:Y:S05]  /*37b0*/  @!P0 BRA `(.L_x_49204) ;  /* 0x0000000000108947 */ /* 0x000fea0003800000 */
[----:B------:R-:W-:-:S03]  /*37c0*/  UMOV UR5, 0xffffffff ;  /* 0xffffffff00057882 */ /* 0x000fc60000000000 */
[----:B------:R-:W-:Y:S05]  /*37d0*/  BRA.DIV UR5, `(.L_x_49205) ;  /* 0x00000012059c7947 */ /* 0x000fea000b800000 */
[----:B-1----:R1:W0:Y:S02]  /*37e0*/  SHFL.IDX PT, R45, R44, R13, R28 ;  /* 0x0000000d2c2d7389 */ /* 0x00222400000e001c */
.L_x_49276:
[----:B0-----:R-:W-:-:S07]  /*37f0*/  IMAD R45, R10, R45, RZ ;  /* 0x0000002d0a2d7224 */ /* 0x001fce00078e02ff */
.L_x_49204:
[----:B------:R-:W-:Y:S05]  /*3800*/  @!P1 BRA `(.L_x_49206) ;  /* 0x0000000000109947 */ /* 0x000fea0003800000 */
[----:B------:R-:W-:-:S03]  /*3810*/  UMOV UR5, 0xffffffff ;  /* 0xffffffff00057882 */ /* 0x000fc60000000000 */
[----:B------:R-:W-:Y:S05]  /*3820*/  BRA.DIV UR5, `(.L_x_49207) ;  /* 0x0000001205a47947 */ /* 0x000fea000b800000 */
[----:B-1----:R1:W0:Y:S02]  /*3830*/  SHFL.IDX PT, R23, R44, R43, R28 ;  /* 0x0000002b2c177389 */ /* 0x00222400000e001c */
.L_x_49279:
[----:B0--3--:R-:W-:-:S07]  /*3840*/  IMAD R45, R9, R23, R45 ;  /* 0x00000017092d7224 */ /* 0x009fce00078e022d */
.L_x_49206:
[----:B------:R-:W-:Y:S05]  /*3850*/  @!P2 BRA `(.L_x_49208) ;  /* 0x000000000010a947 */ /* 0x000fea0003800000 */
[----:B------:R-:W-:-:S03]  /*3860*/  UMOV UR5, 0xffffffff ;  /* 0xffffffff00057882 */ /* 0x000fc60000000000 */
[----:B------:R-:W-:Y:S05]  /*3870*/  BRA.DIV UR5, `(.L_x_49209) ;  /* 0x0000001205b07947 */ /* 0x000fea000b800000 */
[----:B-1----:R1:W0:Y:S02]  /*3880*/  SHFL.IDX PT, R23, R44, R41, R28 ;  /* 0x000000292c177389 */ /* 0x00222400000e001c */
.L_x_49282:
[----:B0-----:R-:W-:-:S07]  /*3890*/  IMAD R45, R8, R23, R45 ;  /* 0x00000017082d7224 */ /* 0x001fce00078e022d */
.L_x_49208:
[----:B------:R-:W-:Y:S05]  /*38a0*/  @!P3 BRA `(.L_x_49210) ;  /* 0x000000000010b947 */ /* 0x000fea0003800000 */
[----:B------:R-:W-:-:S03]  /*38b0*/  UMOV UR5, 0xffffffff ;  /* 0xffffffff00057882 */ /* 0x000fc60000000000 */
[----:B------:R-:W-:Y:S05]  /*38c0*/  BRA.DIV UR5, `(.L_x_49211) ;  /* 0x0000001205bc7947 */ /* 0x000fea000b800000 */
[----:B-1----:R1:W0:Y:S02]  /*38d0*/  SHFL.IDX PT, R23, R44, R39, R28 ;  /* 0x000000272c177389 */ /* 0x00222400000e001c */
.L_x_49285:
[----:B0-----:R-:W-:-:S07]  /*38e0*/  IMAD R45, R7, R23, R45 ;  /* 0x00000017072d7224 */ /* 0x001fce00078e022d */
.L_x_49210:
[----:B------:R-:W-:Y:S05]  /*38f0*/  @!P4 BRA `(.L_x_49212) ;  /* 0x000000000010c947 */ /* 0x000fea0003800000 */
[----:B------:R-:W-:-:S03]  /*3900*/  UMOV UR5, 0xffffffff ;  /* 0xffffffff00057882 */ /* 0x000fc60000000000 */
[----:B------:R-:W-:Y:S05]  /*3910*/  BRA.DIV UR5, `(.L_x_49213) ;  /* 0x0000001205c87947 */ /* 0x000fea000b800000 */
[----:B-1----:R1:W0:Y:S02]  /*3920*/  SHFL.IDX PT, R23, R44, R27, R28 ;  /* 0x0000001b2c177389 */ /* 0x00222400000e001c */
.L_x_49288:
[----:B0-----:R-:W-:-:S07]  /*3930*/  IMAD R45, R6, R23, R45 ;  /* 0x00000017062d7224 */ /* 0x001fce00078e022d */
.L_x_49212:
[----:B------:R-:W5:Y:S02]  /*3940*/  LDC R2, c[0x0][0x3ac] ;  /* 0x0000eb00ff027b82 */ /* 0x000f640000000800 */
[----:B-----5:R-:W-:-:S13]  /*3950*/  ISETP.GE.AND P5, PT, R2, 0x6, PT ;  /* 0x000000060200780c */ /* 0x020fda0003fa6270 */
[----:B------:R-:W-:Y:S05]  /*3960*/  @!P5 BRA `(.L_x_49214) ;  /* 0x000000000010d947 */ /* 0x000fea0003800000 */
[----:B------:R-:W-:-:S03]  /*3970*/  UMOV UR5, 0xffffffff ;  /* 0xffffffff00057882 */ /* 0x000fc60000000000 */
[----:B------:R-:W-:Y:S05]  /*3980*/  BRA.DIV UR5, `(.L_x_49215) ;  /* 0x0000001205cc7947 */ /* 0x000fea000b800000 */
[----:B-1----:R1:W0:Y:S02]  /*3990*/  SHFL.IDX PT, R23, R44, R25, R28 ;  /* 0x000000192c177389 */ /* 0x00222400000e001c */
.L_x_49291:
[----:B0-2---:R-:W-:-:S07]  /*39a0*/  IMAD R45, R5, R23, R45 ;  /* 0x00000017052d7224 */ /* 0x005fce00078e022d */
.L_x_49214:
[----:B------:R-:W-:-:S13]  /*39b0*/  ISETP.GE.AND P5, PT, R2, 0x7, PT ;  /* 0x000000070200780c */ /* 0x000fda0003fa6270 */
[----:B------:R-:W-:Y:S05]  /*39c0*/  @!P5 BRA `(.L_x_49216) ;  /* 0x000000000010d947 */ /* 0x000fea0003800000 */
[----:B------:R-:W-:-:S03]  /*39d0*/  UMOV UR5, 0xffffffff ;  /* 0xffffffff00057882 */ /* 0x000fc60000000000 */
[----:B------:R-:W-:Y:S05]  /*39e0*/  BRA.DIV UR5, `(.L_x_49217) ;  /* 0x0000001205d47947 */ /* 0x000fea000b800000 */
[----:B-1----:R1:W0:Y:S02]  /*39f0*/  SHFL.IDX PT, R23, R44, R21, R28 ;  /* 0x000000152c177389 */ /* 0x00222400000e001c */
.L_x_49294:
[----:B0---4-:R-:W-:-:S07]  /*3a00*/  IMAD R45, R4, R23, R45 ;  /* 0x00000017042d7224 */ /* 0x011fce00078e022d */
.L_x_49216:
[----:B------:R-:W-:-:S13]  /*3a10*/  ISETP.GE.AND P5, PT, R2, 0x8, PT ;  /* 0x000000080200780c */ /* 0x000fda0003fa6270 */
[----:B------:R-:W-:Y:S05]  /*3a20*/  @!P5 BRA `(.L_x_49218) ;  /* 0x000000000010d947 */ /* 0x000fea0003800000 */
[----:B------:R-:W-:-:S03]  /*3a30*/  UMOV UR5, 0xffffffff ;  /* 0xffffffff00057882 */ /* 0x000fc60000000000 */
[----:B------:R-:W-:Y:S05]  /*3a40*/  BRA.DIV UR5, `(.L_x_49219) ;  /* 0x0000001205dc7947 */ /* 0x000fea000b800000 */
[----:B-1----:R1:W0:Y:S02]  /*3a50*/  SHFL.IDX PT, R23, R44, R19, R28 ;  /* 0x000000132c177389 */ /* 0x00222400000e001c */
.L_x_49297:
[----:B0-----:R-:W-:-:S07]  /*3a60*/  IMAD R45, R0, R23, R45 ;  /* 0x00000017002d7224 */ /* 0x001fce00078e022d */
.L_x_49218:
[----:B------:R-:W-:-:S07]  /*3a70*/  IMAD.U32 R2, RZ, RZ, UR10 ;  /* 0x0000000aff027e24 */ /* 0x000fce000f8e00ff */
.L_x_49220:
[----:B------:R-:W-:Y:S01]  /*3a80*/  IMAD.U32 R26, RZ, RZ, UR4 ;  /* 0x00000004ff1a7e24 */ /* 0x000fe2000f8e00ff */
[----:B------:R-:W-:Y:S01]  /*3a90*/  SHF.R.U32.HI R22, RZ, 0x1, R2 ;  /* 0x00000001ff167819 */ /* 0x000fe20000011602 */
[----:B------:R-:W-:Y:S05]  /*3aa0*/  WARPSYNC.ALL ;  /* 0x0000000000007948 */ /* 0x000fea0003800000 */
[----:B------:R-:W5:Y:S01]  /*3ab0*/  SHFL.DOWN PT, R26, R45, R22, R26 ;  /* 0x080000162d1a7389 */ /* 0x000f6200000e001a */
[----:B------:R-:W-:Y:S01]  /*3ac0*/  ISETP.GT.U32.AND P5, PT, R2, 0x3, PT ;  /* 0x000000030200780c */ /* 0x000fe20003fa4070 */
[----:B------:R-:W-:Y:S01]  /*3ad0*/  IMAD.MOV.U32 R2, RZ, RZ, R22 ;  /* 0x000000ffff027224 */ /* 0x000fe200078e0016 */
[----:B-----5:R-:W-:-:S11]  /*3ae0*/  IADD3 R45, PT, PT, R26, R45, RZ ;  /* 0x0000002d1a2d7210 */ /* 0x020fd60007ffe0ff */
[----:B------:R-:W-:Y:S05]  /*3af0*/  @P5 BRA `(.L_x_49220) ;  /* 0xfffffffc00e05947 */ /* 0x000fea000383ffff */
[----:B------:R-:W5:Y:S01]  /*3b00*/  I2F.U32.RP R22, UR11 ;  /* 0x0000000b00167d06 */ /* 0x000f620008209000 */
[----:B------:R-:W-:-:S07]  /*3b10*/  IMAD.MOV.U32 R2, RZ, RZ, RZ ;  /* 0x000000ffff027224 */ /* 0x000fce00078e00ff */
[----:B-----5:R-:W5:Y:S02]  /*3b20*/  MUFU.RCP R22, R22 ;  /* 0x0000001600167308 */ /* 0x020f640000001000 */
[----:B-----5:R-:W-:-:S06]  /*3b30*/  VIADD R3, R22, 0xffffffe ;  /* 0x0ffffffe16037836 */ /* 0x020fcc0000000000 */
[----:B------:R-:W5:Y:S02]  /*3b40*/  F2I.FTZ.U32.TRUNC.NTZ R3, R3 ;  /* 0x0000000300037305 */ /* 0x000f64000021f000 */
[----:B-----5:R-:W-:-:S04]  /*3b50*/  IMAD.MOV R23, RZ, RZ, -R3 ;  /* 0x000000ffff177224 */ /* 0x020fc800078e0a03 */
        /* <DEDUP_REMOVED lines=12> */
[----:B------:R-:W5:Y:S01]  /*3c20*/  @!P5 S2R R22, SR_CgaCtaId ;  /* 0x000000000016d919 */ /* 0x000f620000008800 */
[----:B------:R-:W-:-:S05]  /*3c30*/  @!P5 MOV R2, 0x400 ;  /* 0x000004000002d802 */ /* 0x000fca0000000f00 */
[----:B------:R-:W-:Y:S02]  /*3c40*/  @!P5 VIADD R3, R2, 0x380 ;  /* 0x000003800203d836 */ /* 0x000fe40000000000 */
[----:B------:R-:W-:Y:S02]  /*3c50*/  @!P5 IMAD R2, R37, R24, R11 ;  /* 0x000000182502d224 */ /* 0x000fe400078e020b */
[----:B------:R-:W-:Y:S01]  /*3c60*/  IMAD.IADD R24, R33, 0x1, R24 ;  /* 0x0000000121187824 */ /* 0x000fe200078e0218 */
[----:B-----5:R-:W-:-:S05]  /*3c70*/  @!P5 LEA R3, R22, R3, 0x18 ;  /* 0x000000031603d211 */ /* 0x020fca00078ec0ff */
[----:B------:R-:W-:-:S05]  /*3c80*/  @!P5 IMAD R2, R2, 0x4, R3 ;  /* 0x000000040202d824 */ /* 0x000fca00078e0203 */
[----:B------:R0:W-:Y:S01]  /*3c90*/  @!P5 STS [R2], R45 ;  /* 0x0000002d0200d388 */ /* 0x0001e20000000800 */
[----:B------:R-:W-:-:S13]  /*3ca0*/  ISETP.GE.AND P5, PT, R24, UR12, PT ;  /* 0x0000000c18007c0c */ /* 0x000fda000bfa6270 */
[----:B0-----:R-:W-:Y:S05]  /*3cb0*/  @!P5 BRA `(.L_x_49221) ;  /* 0xfffffff800b0d947 */ /* 0x001fea000383ffff */
.L_x_49203:
[----:B------:R-:W-:-:S13]  /*3cc0*/  ISETP.NE.AND P5, PT, R20, RZ, PT ;  /* 0x000000ff1400720c */ /* 0x000fda0003fa5270 */
[----:B------:R-:W-:Y:S05]  /*3cd0*/  @!P5 BRA `(.L_x_49222) ;  /* 0xfffffff000c8d947 */ /* 0x000fea000383ffff */
.L_x_49135:
[----:B------:R-:W-:Y:S05]  /*3ce0*/  WARPSYNC.ALL ;  /* 0x0000000000007948 */ /* 0x000fea0003800000 */
[----:B------:R-:W-:Y:S01]  /*3cf0*/  BAR.SYNC.DEFER_BLOCKING 0x0 ;  /* 0x0000000000007b1d */ /* 0x000fe20000010000 */
[----:B------:R-:W-:-:S13]  /*3d00*/  ISETP.GT.U32.AND P0, PT, R38, 0x7f, PT ;  /* 0x0000007f2600780c */ /* 0x000fda0003f04070 */
[----:B------:R-:W-:Y:S05]  /*3d10*/  @P0 EXIT ;  /* 0x000000000000094d */ /* 0x000fea0003800000 */
[----:B--2---:R-:W2:Y:S01]  /*3d20*/  I2F.U32.RP R6, R35 ;  /* 0x0000002300067306 */ /* 0x004ea20000209000 */
[----:B0-----:R-:W-:Y:S01]  /*3d30*/  IMAD.IADD R0, R38, 0x1, R35 ;  /* 0x0000000126007824 */ /* 0x001fe200078e0223 */
[----:B------:R-:W-:Y:S01]  /*3d40*/  ISETP.NE.U32.AND P2, PT, R35, RZ, PT ;  /* 0x000000ff2300720c */ /* 0x000fe20003f45070 */
[----:B------:R-:W-:Y:S03]  /*3d50*/  BSSY.RECONVERGENT B0, `(.L_x_49223) ;  /* 0x000002e000007945 */ /* 0x000fe60003800200 */
[C---:B------:R-:W-:Y:S02]  /*3d60*/  ISETP.GE.U32.AND P0, PT, R0.reuse, 0x80, PT ;  /* 0x000000800000780c */ /* 0x040fe40003f06070 */
[----:B---3--:R-:W-:Y:S01]  /*3d70*/  VIMNMX.U32 R5, PT, PT, R0, 0x80, !PT ;  /* 0x0000008000057848 */ /* 0x008fe20007fe0000 */
[----:B--2---:R-:W0:Y:S02]  /*3d80*/  MUFU.RCP R6, R6 ;  /* 0x0000000600067308 */ /* 0x004e240000001000 */
[----:B0-----:R-:W-:-:S06]  /*3d90*/  IADD3 R2, PT, PT, R6, 0xffffffe, RZ ;  /* 0x0ffffffe06027810 */ /* 0x001fcc0007ffe0ff */
[----:B------:R0:W1:Y:S02]  /*3da0*/  F2I.FTZ.U32.TRUNC.NTZ R3, R2 ;  /* 0x0000000200037305 */ /* 0x000064000021f000 */
[----:B0-----:R-:W-:Y:S02]  /*3db0*/  IMAD.MOV.U32 R2, RZ, RZ, RZ ;  /* 0x000000ffff027224 */ /* 0x001fe400078e00ff */
[----:B-1--4-:R-:W-:-:S04]  /*3dc0*/  IMAD.MOV R4, RZ, RZ, -R3 ;  /* 0x000000ffff047224 */ /* 0x012fc800078e0a03 */
        /* <DEDUP_REMOVED lines=21> */
[----:B------:R-:W-:Y:S01]  /*3f20*/  VIADD R0, R0, 0x1 ;  /* 0x0000000100007836 */ /* 0x000fe20000000000 */
[----:B------:R-:W-:-:S04]  /*3f30*/  UIADD3 UR4, UPT, UPT, UR4, 0x380, URZ ;  /* 0x0000038004047890 */ /* 0x000fc8000fffe0ff */
[----:B------:R-:W-:Y:S01]  /*3f40*/  LOP3.LUT R0, R0, 0x3, RZ, 0xc0, !PT ;  /* 0x0000000300007812 */ /* 0x000fe200078ec0ff */
[----:B------:R-:W2:Y:S01]  /*3f50*/  LDC.64 R2, c[0x0][0x3a0] ;  /* 0x0000e800ff027b82 */ /* 0x000ea20000000a00 */
[----:B-1----:R-:W-:-:S06]  /*3f60*/  ULEA UR4, UR5, UR4, 0x18 ;  /* 0x0000000405047291 */ /* 0x002fcc000f8ec0ff */
[----:B------:R-:W-:Y:S02]  /*3f70*/  LEA R4, R38, UR4, 0x2 ;  /* 0x0000000426047c11 */ /* 0x000fe4000f8e10ff */
[----:B0-----:R-:W-:Y:S01]  /*3f80*/  LEA R5, R11, R38, 0x7 ;  /* 0x000000260b057211 */ /* 0x001fe200078e38ff */
[----:B------:R-:W-:-:S04]  /*3f90*/  IMAD R38, R0, R35, R38 ;  /* 0x0000002300267224 */ /* 0x000fc800078e0226 */
[----:B--2---:R-:W-:-:S04]  /*3fa0*/  IMAD.WIDE.U32 R2, R5, 0x4, R2 ;  /* 0x0000000405027825 */ /* 0x004fc800078e0002 */
[----:B------:R-:W-:-:S07]  /*3fb0*/  IMAD.MOV R5, RZ, RZ, -R0 ;  /* 0x000000ffff057224 */ /* 0x000fce00078e0a00 */
.L_x_49225:
[----:B------:R0:W1:Y:S01]  /*3fc0*/  LDS R7, [R4] ;  /* 0x0000000004077984 */ /* 0x0000620000000800 */
[----:B------:R-:W-:-:S05]  /*3fd0*/  VIADD R5, R5, 0x1 ;  /* 0x0000000105057836 */ /* 0x000fca0000000000 */
[----:B------:R-:W-:Y:S01]  /*3fe0*/  ISETP.NE.AND P0, PT, R5, RZ, PT ;  /* 0x000000ff0500720c */ /* 0x000fe20003f05270 */
[C---:B0-----:R-:W-:Y:S01]  /*3ff0*/  IMAD R4, R35.reuse, 0x4, R4 ;  /* 0x0000000423047824 */ /* 0x041fe200078e0204 */
[----:B-1----:R0:W-:Y:S02]  /*4000*/  STG.E desc[UR8][R2.64], R7 ;  /* 0x0000000702007986 */ /* 0x0021e4000c101908 */
[----:B0-----:R-:W-:-:S09]  /*4010*/  IMAD.WIDE.U32 R2, R35, 0x4, R2 ;  /* 0x0000000423027825 */ /* 0x001fd200078e0002 */
[----:B------:R-:W-:Y:S05]  /*4020*/  @P0 BRA `(.L_x_49225) ;  /* 0xfffffffc00e40947 */ /* 0x000fea000383ffff */
.L_x_49224:
[----:B------:R-:W-:Y:S05]  /*4030*/  BSYNC.RECONVERGENT B0 ;  /* 0x0000000000007941 */ /* 0x000fea0003800200 */
.L_x_49223:
[----:B------:R-:W-:Y:S05]  /*4040*/  @!P1 EXIT ;  /* 0x000000000000994d */ /* 0x000fea0003800000 */
[----:B------:R-:W0:Y:S01]  /*4050*/  S2R R0, SR_CTAID.Y ;  /* 0x0000000000007919 */ /* 0x000e220000002600 */
[----:B------:R-:W1:Y:S01]  /*4060*/  S2UR UR5, SR_CgaCtaId ;  /* 0x00000000000579c3 */ /* 0x000e620000008800 */
[----:B------:R-:W-:Y:S02]  /*4070*/  UMOV UR4, 0x400 ;  /* 0x0000040000047882 */ /* 0x000fe40000000000 */
[----:B------:R-:W-:-:S05]  /*4080*/  UIADD3 UR4, UPT, UPT, UR4, 0x380, URZ ;  /* 0x0000038004047890 */ /* 0x000fca000fffe0ff */
[----:B------:R-:W2:Y:S01]  /*4090*/  LDC.64 R16, c[0x0][0x3a0] ;  /* 0x0000e800ff107b82 */ /* 0x000ea20000000a00 */
[----:B-1----:R-:W-:Y:S01]  /*40a0*/  ULEA UR4, UR5, UR4, 0x18 ;  /* 0x0000000405047291 */ /* 0x002fe2000f8ec0ff */
[----:B0-----:R-:W-:-:S05]  /*40b0*/  IMAD R19, R0, 0x80, R38 ;  /* 0x0000008000137824 */ /* 0x001fca00078e0226 */
[----:B------:R-:W-:Y:S01]  /*40c0*/  LEA R0, R38, UR4, 0x2 ;  /* 0x0000000426007c11 */ /* 0x000fe2000f8e10ff */
[----:B--2---:R-:W-:-:S04]  /*40d0*/  IMAD.WIDE.U32 R2, R35, 0x4, R16 ;  /* 0x0000000423027825 */ /* 0x004fc800078e0010 */
[----:B------:R-:W-:-:S04]  /*40e0*/  IMAD.WIDE.U32 R4, R35, 0x8, R16 ;  /* 0x0000000823047825 */ /* 0x000fc800078e0010 */
[----:B------:R-:W-:-:S07]  /*40f0*/  IMAD.WIDE.U32 R6, R35, 0xc, R16 ;  /* 0x0000000c23067825 */ /* 0x000fce00078e0010 */
.L_x_49226:
        /* <DEDUP_REMOVED lines=21> */
.L_x_49149:
[----:B------:R-:W-:Y:S01]  /*4250*/  BSSY B2, `(.L_x_49227) ;  /* 0x0000006000027945 */ /* 0x000fe20003800000 */
[----:B------:R-:W-:Y:S01]  /*4260*/  MOV R22, R10 ;  /* 0x0000000a00167202 */ /* 0x000fe20000000f00 */
[----:B------:R-:W-:-:S07]  /*4270*/  IMAD.MOV.U32 R23, RZ, RZ, -0x1 ;  /* 0xffffffffff177424 */ /* 0x000fce00078e00ff */
[----:B01234-:R-:W-:Y:S05]  /*4280*/  WARPSYNC.COLLECTIVE R23, `(.L_x_49228) ;  /* 0x0000000017087348 */ /* 0x01ffea0003c00000 */
[----:B0-----:R0:W0:Y:S02]  /*4290*/  SHFL.IDX P6, R23, R44, R22, R28 ;  /* 0x000000162c177389 */ /* 0x00102400000c001c */
[----:B01234-:R-:W-:Y:S05]  /*42a0*/  ENDCOLLECTIVE ;  /* 0x000000000000791b */ /* 0x01ffea0003800000 */
.L_x_49228:
[----:B------:R-:W-:Y:S05]  /*42b0*/  BSYNC B2 ;  /* 0x0000000000027941 */ /* 0x000fea0003800000 */
.L_x_49227:
[----:B------:R-:W-:Y:S05]  /*42c0*/  BRA `(.L_x_49229) ;  /* 0xffffffd800687947 */ /* 0x000fea000383ffff */
.L_x_49151:
[----:B------:R-:W-:Y:S01]  /*42d0*/  BSSY B2, `(.L_x_49230) ;  /* 0x0000006000027945 */ /* 0x000fe20003800000 */
[----:B------:R-:W-:Y:S02]  /*42e0*/  IMAD.MOV.U32 R22, RZ, RZ, R39 ;  /* 0x000000ffff167224 */ /* 0x000fe400078e0027 */
[----:B------:R-:W-:-:S07]  /*42f0*/  IMAD.MOV.U32 R23, RZ, RZ, -0x1 ;  /* 0xffffffffff177424 */ /* 0x000fce00078e00ff */
[----:B01234-:R-:W-:Y:S05]  /*4300*/  WARPSYNC.COLLECTIVE R23, `(.L_x_49231) ;  /* 0x0000000017087348 */ /* 0x01ffea0003c00000 */
[----:B0-----:R0:W0:Y:S02]  /*4310*/  SHFL.IDX P6, R23, R44, R22, R28 ;  /* 0x000000162c177389 */ /* 0x00102400000c001c */
[----:B01234-:R-:W-:Y:S05]  /*4320*/  ENDCOLLECTIVE ;  /* 0x000000000000791b */ /* 0x01ffea0003800000 */
.L_x_49231:
[----:B------:R-:W-:Y:S05]  /*4330*/  BSYNC B2 ;  /* 0x0000000000027941 */ /* 0x000fea0003800000 */
.L_x_49230:
[----:B------:R-:W-:Y:S05]  /*4340*/  BRA `(.L_x_49232) ;  /* 0xffffffd8005c7947 */ /* 0x000fea000383ffff */
.L_x_49153:
[----:B------:R-:W-:Y:S01]  /*4350*/  BSSY B2, `(.L_x_49233) ;  /* 0x0000006000027945 */ /* 0x000fe20003800000 */
[----:B------:R-:W-:Y:S01]  /*4360*/  IMAD.MOV.U32 R22, RZ, RZ, R27 ;  /* 0x000000ffff167224 */ /* 0x000fe200078e001b */
[----:B------:R-:W-:-:S07]  /*4370*/  MOV R23, 0xffffffff ;  /* 0xffffffff00177802 */ /* 0x000fce0000000f00 */
[----:B01234-:R-:W-:Y:S05]  /*4380*/  WARPSYNC.COLLECTIVE R23, `(.L_x_49234) ;  /* 0x0000000017087348 */ /* 0x01ffea0003c00000 */
[----:B0-----:R0:W0:Y:S02]  /*4390*/  SHFL.IDX P6, R23, R44, R22, R28 ;  /* 0x000000162c177389 */ /* 0x00102400000c001c */
[----:B01234-:R-:W-:Y:S05]  /*43a0*/  ENDCOLLECTIVE ;  /* 0x000000000000791b */ /* 0x01ffea0003800000 */
.L_x_49234:
[----:B------:R-:W-:Y:S05]  /*43b0*/  BSYNC B2 ;  /* 0x0000000000027941 */ /* 0x000fea0003800000 */
.L_x_49233:
[----:B------:R-:W-:Y:S05]  /*43c0*/  BRA `(.L_x_49235) ;  /* 0xffffffd800507947 */ /* 0x000fea000383ffff */
.L_x_49155:
[----:B------:R-:W-:Y:S01]  /*43d0*/  BSSY B2, `(.L_x_49236) ;  /* 0x0000006000027945 */ /* 0x000fe20003800000 */
[----:B------:R-:W-:Y:S02]  /*43e0*/  IMAD.MOV.U32 R22, RZ, RZ, R26 ;  /* 0x000000ffff167224 */ /* 0x000fe400078e001a */
[----:B------:R-:W-:-:S07]  /*43f0*/  IMAD.MOV.U32 R23, RZ, RZ, -0x1 ;  /* 0xffffffffff177424 */ /* 0x000fce00078e00ff */
[----:B01234-:R-:W-:Y:S05]  /*4400*/  WARPSYNC.COLLECTIVE R23, `(.L_x_49237) ;  /* 0x0000000017087348 */ /* 0x01ffea0003c00000 */
[----:B0-----:R0:W0:Y:S02]  /*4410*/  SHFL.IDX P6, R23, R44, R22, R28 ;  /* 0x000000162c177389 */ /* 0x00102400000c001c */
[----:B01234-:R-:W-:Y:S05]  /*4420*/  ENDCOLLECTIVE ;  /* 0x000000000000791b */ /* 0x01ffea0003800000 */
.L_x_49237:
[----:B------:R-:W-:Y:S05]  /*4430*/  BSYNC B2 ;  /* 0x0000000000027941 */ /* 0x000fea0003800000 */
.L_x_49236:
[----:B------:R-:W-:Y:S05]  /*4440*/  BRA `(.L_x_49238) ;  /* 0xffffffd800447947 */ /* 0x000fea000383ffff */
.L_x_49157:
[----:B------:R-:W-:Y:S01]  /*4450*/  BSSY B2, `(.L_x_49239) ;  /* 0x0000006000027945 */ /* 0x000fe20003800000 */
[----:B------:R-:W-:Y:S02]  /*4460*/  IMAD.MOV.U32 R22, RZ, RZ, R25 ;  /* 0x000000ffff167224 */ /* 0x000fe400078e0019 */
[----:B------:R-:W-:-:S07]  /*4470*/  IMAD.MOV.U32 R23, RZ, RZ, -0x1 ;  /* 0xffffffffff177424 */ /* 0x000fce00078e00ff */
[----:B01234-:R-:W-:Y:S05]  /*4480*/  WARPSYNC.COLLECTIVE R23, `(.L_x_49240) ;  /* 0x0000000017087348 */ /* 0x01ffea0003c00000 */
[----:B0-----:R0:W0:Y:S02]  /*4490*/  SHFL.IDX P6, R23, R44, R22, R28 ;  /* 0x000000162c177389 */ /* 0x00102400000c001c */
[----:B01234-:R-:W-:Y:S05]  /*44a0*/  ENDCOLLECTIVE ;  /* 0x000000000000791b */ /* 0x01ffea0003800000 */
.L_x_49240:
[----:B------:R-:W-:Y:S05]  /*44b0*/  BSYNC B2 ;  /* 0x0000000000027941 */ /* 0x000fea0003800000 */
.L_x_49239:
[----:B------:R-:W-:Y:S05]  /*44c0*/  BRA `(.L_x_49241) ;  /* 0xffffffd800387947 */ /* 0x000fea000383ffff */
.L_x_49159:
[----:B------:R-:W-:Y:S01]  /*44d0*/  BSSY B2, `(.L_x_49242) ;  /* 0x0000006000027945 */ /* 0x000fe20003800000 */
[----:B------:R-:W-:Y:S01]  /*44e0*/  MOV R22, R24 ;  /* 0x0000001800167202 */ /* 0x000fe20000000f00 */
[----:B------:R-:W-:-:S07]  /*44f0*/  IMAD.MOV.U32 R23, RZ, RZ, -0x1 ;  /* 0xffffffffff177424 */ /* 0x000fce00078e00ff */
[----:B01234-:R-:W-:Y:S05]  /*4500*/  WARPSYNC.COLLECTIVE R23, `(.L_x_49243) ;  /* 0x0000000017087348 */ /* 0x01ffea0003c00000 */
[----:B0-----:R0:W0:Y:S02]  /*4510*/  SHFL.IDX P6, R23, R44, R22, R28 ;  /* 0x000000162c177389 */ /* 0x00102400000c001c */
[----:B01234-:R-:W-:Y:S05]  /*4520*/  ENDCOLLECTIVE ;  /* 0x000000000000791b */ /* 0x01ffea0003800000 */
.L_x_49243:
[----:B------:R-:W-:Y:S05]  /*4530*/  BSYNC B2 ;  /* 0x0000000000027941 */ /* 0x000fea0003800000 */
.L_x_49242:
[----:B------:R-:W-:Y:S05]  /*4540*/  BRA `(.L_x_49244) ;  /* 0xffffffd8002c7947 */ /* 0x000fea000383ffff */
.L_x_49161:
[----:B------:R-:W-:Y:S01]  /*4550*/  BSSY B2, `(.L_x_49245) ;  /* 0x0000006000027945 */ /* 0x000fe20003800000 */
[----:B------:R-:W-:Y:S02]  /*4560*/  IMAD.MOV.U32 R22, RZ, RZ, R21 ;  /* 0x000000ffff167224 */ /* 0x000fe400078e0015 */
[----:B------:R-:W-:-:S07]  /*4570*/  IMAD.MOV.U32 R23, RZ, RZ, -0x1 ;  /* 0xffffffffff177424 */ /* 0x000fce00078e00ff */
[----:B01234-:R-:W-:Y:S05]  /*4580*/  WARPSYNC.COLLECTIVE R23, `(.L_x_49246) ;  /* 0x0000000017087348 */ /* 0x01ffea0003c00000 */
[----:B0-----:R0:W0:Y:S02]  /*4590*/  SHFL.IDX P6, R23, R44, R22, R28 ;  /* 0x000000162c177389 */ /* 0x00102400000c001c */
[----:B01234-:R-:W-:Y:S05]  /*45a0*/  ENDCOLLECTIVE ;  /* 0x000000000000791b */ /* 0x01ffea0003800000 */
.L_x_49246:
[----:B------:R-:W-:Y:S05]  /*45b0*/  BSYNC B2 ;  /* 0x0000000000027941 */ /* 0x000fea0003800000 */
.L_x_49245:
[----:B------:R-:W-:Y:S05]  /*45c0*/  BRA `(.L_x_49247) ;  /* 0xffffffd800287947 */ /* 0x000fea000383ffff */
.L_x_49163:
[----:B------:R-:W-:Y:S01]  /*45d0*/  BSSY B2, `(.L_x_49248) ;  /* 0x0000006000027945 */ /* 0x000fe20003800000 */
[----:B------:R-:W-:Y:S01]  /*45e0*/  IMAD.MOV.U32 R22, RZ, RZ, R20 ;  /* 0x000000ffff167224 */ /* 0x000fe200078e0014 */
[----:B------:R-:W-:-:S07]  /*45f0*/  MOV R23, 0xffffffff ;  /* 0xffffffff00177802 */ /* 0x000fce0000000f00 */
[----:B01234-:R-:W-:Y:S05]  /*4600*/  WARPSYNC.COLLECTIVE R23, `(.L_x_49249) ;  /* 0x0000000017087348 */ /* 0x01ffea0003c00000 */
[----:B0-----:R0:W0:Y:S02]  /*4610*/  SHFL.IDX P6, R23, R44, R22, R28 ;  /* 0x000000162c177389 */ /* 0x00102400000c001c */
[----:B01234-:R-:W-:Y:S05]  /*4620*/  ENDCOLLECTIVE ;  /* 0x000000000000791b */ /* 0x01ffea0003800000 */
.L_x_49249:
[----:B------:R-:W-:Y:S05]  /*4630*/  BSYNC B2 ;  /* 0x0000000000027941 */ /* 0x000fea0003800000 */
.L_x_49248:
[----:B------:R-:W-:Y:S05]  /*4640*/  BRA `(.L_x_49250) ;  /* 0xffffffd800207947 */ /* 0x000fea000383ffff */
.L_x_49178:
[----:B------:R-:W-:Y:S01]  /*4650*/  BSSY B1, `(.L_x_49251) ;  /* 0x0000006000017945 */ /* 0x000fe20003800000 */
[----:B------:R-:W-:Y:S02]  /*4660*/  IMAD.MOV.U32 R22, RZ, RZ, R10 ;  /* 0x000000ffff167224 */ /* 0x000fe400078e000a */
[----:B------:R-:W-:-:S07]  /*4670*/  IMAD.MOV.U32 R23, RZ, RZ, -0x1 ;  /* 0xffffffffff177424 */ /* 0x000fce00078e00ff */
[----:B01234-:R-:W-:Y:S05]  /*4680*/  WARPSYNC.COLLECTIVE R23, `(.L_x_49252) ;  /* 0x0000000017087348 */ /* 0x01ffea0003c00000 */
[----:B0-----:R0:W0:Y:S02]  /*4690*/  SHFL.IDX P6, R23, R44, R22, R28 ;  /* 0x000000162c177389 */ /* 0x00102400000c001c */
[----:B01234-:R-:W-:Y:S05]  /*46a0*/  ENDCOLLECTIVE ;  /* 0x000000000000791b */ /* 0x01ffea0003800000 */
.L_x_49252:
[----:B------:R-:W-:Y:S05]  /*46b0*/  BSYNC B1 ;  /* 0x0000000000017941 */ /* 0x000fea0003800000 */
.L_x_49251:
[----:B------:R-:W-:Y:S05]  /*46c0*/  BRA `(.L_x_49253) ;  /* 0xffffffe000dc7947 */ /* 0x000fea000383ffff */
.L_x_49180:
[----:B------:R-:W-:Y:S01]  /*46d0*/  BSSY B1, `(.L_x_49254) ;  /* 0x0000006000017945 */ /* 0x000fe20003800000 */
[----:B------:R-:W-:Y:S02]  /*46e0*/  IMAD.MOV.U32 R22, RZ, RZ, R27 ;  /* 0x000000ffff167224 */ /* 0x000fe400078e001b */
[----:B------:R-:W-:-:S07]  /*46f0*/  IMAD.MOV.U32 R23, RZ, RZ, -0x1 ;  /* 0xffffffffff177424 */ /* 0x000fce00078e00ff */
[----:B01234-:R-:W-:Y:S05]  /*4700*/  WARPSYNC.COLLECTIVE R23, `(.L_x_49255) ;  /* 0x0000000017087348 */ /* 0x01ffea0003c00000 */
[----:B0-----:R0:W0:Y:S02]  /*4710*/  SHFL.IDX P6, R23, R44, R22, R28 ;  /* 0x000000162c177389 */ /* 0x00102400000c001c */
[----:B01234-:R-:W-:Y:S05]  /*4720*/  ENDCOLLECTIVE ;  /* 0x000000000000791b */ /* 0x01ffea0003800000 */
.L_x_49255:
[----:B------:R-:W-:Y:S05]  /*4730*/  BSYNC B1 ;  /* 0x0000000000017941 */ /* 0x000fea0003800000 */
.L_x_49254:
[----:B------:R-:W-:Y:S05]  /*4740*/  BRA `(.L_x_49256) ;  /* 0xffffffe000d07947 */ /* 0x000fea000383ffff */
.L_x_49182:
[----:B------:R-:W-:Y:S01]  /*4750*/  BSSY B1, `(.L_x_49257) ;  /* 0x0000006000017945 */ /* 0x000fe20003800000 */
[----:B------:R-:W-:Y:S01]  /*4760*/  MOV R22, R26 ;  /* 0x0000001a00167202 */ /* 0x000fe20000000f00 */
[----:B------:R-:W-:-:S07]  /*4770*/  IMAD.MOV.U32 R23, RZ, RZ, -0x1 ;  /* 0xffffffffff177424 */ /* 0x000fce00078e00ff */
[----:B01234-:R-:W-:Y:S05]  /*4780*/  WARPSYNC.COLLECTIVE R23, `(.L_x_49258) ;  /* 0x0000000017087348 */ /* 0x01ffea0003c00000 */
[----:B0-----:R0:W0:Y:S02]  /*4790*/  SHFL.IDX P6, R23, R44, R22, R28 ;  /* 0x000000162c177389 */ /* 0x00102400000c001c */
[----:B01234-:R-:W-:Y:S05]  /*47a0*/  ENDCOLLECTIVE ;  /* 0x000000000000791b */ /* 0x01ffea0003800000 */
.L_x_49258:
[----:B------:R-:W-:Y:S05]  /*47b0*/  BSYNC B1 ;  /* 0x0000000000017941 */ /* 0x000fea0003800000 */
.L_x_49257:
[----:B------:R-:W-:Y:S05]  /*47c0*/  BRA `(.L_x_49259) ;  /* 0xffffffe000c47947 */ /* 0x000fea000383ffff */
.L_x_49184:
[----:B------:R-:W-:Y:S01]  /*47d0*/  BSSY B1, `(.L_x_49260) ;  /* 0x0000006000017945 */ /* 0x000fe20003800000 */
[----:B------:R-:W-:Y:S02]  /*47e0*/  IMAD.MOV.U32 R22, RZ, RZ, R25 ;  /* 0x000000ffff167224 */ /* 0x000fe400078e0019 */
[----:B------:R-:W-:-:S07]  /*47f0*/  IMAD.MOV.U32 R23, RZ, RZ, -0x1 ;  /* 0xffffffffff177424 */ /* 0x000fce00078e00ff */
[----:B01234-:R-:W-:Y:S05]  /*4800*/  WARPSYNC.COLLECTIVE R23, `(.L_x_49261) ;  /* 0x0000000017087348 */ /* 0x01ffea0003c00000 */
[----:B0-----:R0:W0:Y:S02]  /*4810*/  SHFL.IDX P6, R23, R44, R22, R28 ;  /* 0x000000162c177389 */ /* 0x00102400000c001c */
[----:B01234-:R-:W-:Y:S05]  /*4820*/  ENDCOLLECTIVE ;  /* 0x000000000000791b */ /* 0x01ffea0003800000 */
.L_x_49261:
[----:B------:R-:W-:Y:S05]  /*4830*/  BSYNC B1 ;  /* 0x0000000000017941 */ /* 0x000fea0003800000 */
.L_x_49260:
[----:B------:R-:W-:Y:S05]  /*4840*/  BRA `(.L_x_49262) ;  /* 0xffffffe000b87947 */ /* 0x000fea000383ffff */
.L_x_49186:
[----:B------:R-:W-:Y:S01]  /*4850*/  BSSY B1, `(.L_x_49263) ;  /* 0x0000006000017945 */ /* 0x000fe20003800000 */
[----:B------:R-:W-:Y:S01]  /*4860*/  IMAD.MOV.U32 R22, RZ, RZ, R24 ;  /* 0x000000ffff167224 */ /* 0x000fe200078e0018 */
[----:B------:R-:W-:-:S07]  /*4870*/  MOV R23, 0xffffffff ;  /* 0xffffffff00177802 */ /* 0x000fce0000000f00 */
[----:B01234-:R-:W-:Y:S05]  /*4880*/  WARPSYNC.COLLECTIVE R23, `(.L_x_49264) ;  /* 0x0000000017087348 */ /* 0x01ffea0003c00000 */
[----:B0-----:R0:W0:Y:S02]  /*4890*/  SHFL.IDX P6, R23, R44, R22, R28 ;  /* 0x000000162c177389 */ /* 0x00102400000c001c */
[----:B01234-:R-:W-:Y:S05]  /*48a0*/  ENDCOLLECTIVE ;  /* 0x000000000000791b */ /* 0x01ffea0003800000 */
.L_x_49264:
[----:B------:R-:W-:Y:S05]  /*48b0*/  BSYNC B1 ;  /* 0x0000000000017941 */ /* 0x000fea0003800000 */
.L_x_49263:
[----:B------:R-:W-:Y:S05]  /*48c0*/  BRA `(.L_x_49265) ;  /* 0xffffffe000ac7947 */ /* 0x000fea000383ffff */
.L_x_49188:
[----:B------:R-:W-:Y:S01]  /*48d0*/  BSSY B1, `(.L_x_49266) ;  /* 0x0000006000017945 */ /* 0x000fe20003800000 */
[----:B------:R-:W-:Y:S02]  /*48e0*/  IMAD.MOV.U32 R22, RZ, RZ, R21 ;  /* 0x000000ffff167224 */ /* 0x000fe400078e0015 */
[----:B------:R-:W-:-:S07]  /*48f0*/  IMAD.MOV.U32 R23, RZ, RZ, -0x1 ;  /* 0xffffffffff177424 */ /* 0x000fce00078e00ff */
[----:B01234-:R-:W-:Y:S05]  /*4900*/  WARPSYNC.COLLECTIVE R23, `(.L_x_49267) ;  /* 0x0000000017087348 */ /* 0x01ffea0003c00000 */
[----:B0-----:R0:W0:Y:S02]  /*4910*/  SHFL.IDX P6, R23, R44, R22, R28 ;  /* 0x000000162c177389 */ /* 0x00102400000c001c */
[----:B01234-:R-:W-:Y:S05]  /*4920*/  ENDCOLLECTIVE ;  /* 0x000000000000791b */ /* 0x01ffea0003800000 */
.L_x_49267:
[----:B------:R-:W-:Y:S05]  /*4930*/  BSYNC B1 ;  /* 0x0000000000017941 */ /* 0x000fea0003800000 */
.L_x_49266:
[----:B------:R-:W-:Y:S05]  /*4940*/  BRA `(.L_x_49268) ;  /* 0xffffffe000a07947 */ /* 0x000fea000383ffff */
.L_x_49190:
[----:B------:R-:W-:Y:S01]  /*4950*/  BSSY B1, `(.L_x_49269) ;  /* 0x0000006000017945 */ /* 0x000fe20003800000 */
[----:B------:R-:W-:Y:S02]  /*4960*/  IMAD.MOV.U32 R22, RZ, RZ, R20 ;  /* 0x000000ffff167224 */ /* 0x000fe400078e0014 */
[----:B------:R-:W-:-:S07]  /*4970*/  IMAD.MOV.U32 R23, RZ, RZ, -0x1 ;  /* 0xffffffffff177424 */ /* 0x000fce00078e00ff */
[----:B01234-:R-:W-:Y:S05]  /*4980*/  WARPSYNC.COLLECTIVE R23, `(.L_x_49270) ;  /* 0x0000000017087348 */ /* 0x01ffea0003c00000 */
[----:B0-----:R0:W0:Y:S02]  /*4990*/  SHFL.IDX P6, R23, R44, R22, R28 ;  /* 0x000000162c177389 */ /* 0x00102400000c001c */
[----:B01234-:R-:W-:Y:S05]  /*49a0*/  ENDCOLLECTIVE ;  /* 0x000000000000791b */ /* 0x01ffea0003800000 */
.L_x_49270:
[----:B------:R-:W-:Y:S05]  /*49b0*/  BSYNC B1 ;  /* 0x0000000000017941 */ /* 0x000fea0003800000 */
.L_x_49269:
[----:B------:R-:W-:Y:S05]  /*49c0*/  BRA `(.L_x_49271) ;  /* 0xffffffe0009c7947 */ /* 0x000fea000383ffff */
.L_x_49192:
[----:B------:R-:W-:Y:S01]  /*49d0*/  BSSY B1, `(.L_x_49272) ;  /* 0x0000006000017945 */ /* 0x000fe20003800000 */
[----:B------:R-:W-:Y:S01]  /*49e0*/  MOV R22, R19 ;  /* 0x0000001300167202 */ /* 0x000fe20000000f00 */
[----:B------:R-:W-:-:S07]  /*49f0*/  IMAD.MOV.U32 R23, RZ, RZ, -0x1 ;  /* 0xffffffffff177424 */ /* 0x000fce00078e00ff */
[----:B01234-:R-:W-:Y:S05]  /*4a00*/  WARPSYNC.COLLECTIVE R23, `(.L_x_49273) ;  /* 0x0000000017087348 */ /* 0x01ffea0003c00000 */
[----:B0-----:R0:W0:Y:S02]  /*4a10*/  SHFL.IDX P6, R23, R44, R22, R28 ;  /* 0x000000162c177389 */ /* 0x00102400000c001c */
[----:B01234-:R-:W-:Y:S05]  /*4a20*/  ENDCOLLECTIVE ;  /* 0x000000000000791b */ /* 0x01ffea0003800000 */
.L_x_49273:
[----:B------:R-:W-:Y:S05]  /*4a30*/  BSYNC B1 ;  /* 0x0000000000017941 */ /* 0x000fea0003800000 */
.L_x_49272:
[----:B------:R-:W-:Y:S05]  /*4a40*/  BRA `(.L_x_49274) ;  /* 0xffffffe000947947 */ /* 0x000fea000383ffff */
.L_x_49205:
[----:B------:R-:W-:Y:S02]  /*4a50*/  IMAD.MOV.U32 R23, RZ, RZ, -0x1 ;  /* 0xffffffffff177424 */ /* 0x000fe400078e00ff */
[----:B------:R-:W-:-:S07]  /*4a60*/  IMAD.MOV.U32 R22, RZ, RZ, R13 ;  /* 0x000000ffff167224 */ /* 0x000fce00078e000d */
[----:B01234-:R-:W-:Y:S05]  /*4a70*/  WARPSYNC.COLLECTIVE R23, `(.L_x_49275) ;  /* 0x0000000017087348 */ /* 0x01ffea0003c00000 */
[----:B-1----:R1:W0:Y:S02]  /*4a80*/  SHFL.IDX P6, R23, R44, R22, R28 ;  /* 0x000000162c177389 */ /* 0x00222400000c001c */
[----:B01234-:R-:W-:Y:S05]  /*4a90*/  ENDCOLLECTIVE ;  /* 0x000000000000791b */ /* 0x01ffea0003800000 */
.L_x_49275:
[----:B------:R-:W-:Y:S01]  /*4aa0*/  IMAD.MOV.U32 R45, RZ, RZ, R23 ;  /* 0x000000ffff2d7224 */ /* 0x000fe200078e0017 */
[----:B------:R-:W-:Y:S06]  /*4ab0*/  BRA `(.L_x_49276) ;  /* 0xffffffec004c7947 */ /* 0x000fec000383ffff */
.L_x_49207:
[----:B------:R-:W-:Y:S01]  /*4ac0*/  BSSY B0, `(.L_x_49277) ;  /* 0x0000006000007945 */ /* 0x000fe20003800000 */
[----:B------:R-:W-:Y:S01]  /*4ad0*/  MOV R22, R43 ;  /* 0x0000002b00167202 */ /* 0x000fe20000000f00 */
[----:B------:R-:W-:-:S07]  /*4ae0*/  IMAD.MOV.U32 R23, RZ, RZ, -0x1 ;  /* 0xffffffffff177424 */ /* 0x000fce00078e00ff */
[----:B01234-:R-:W-:Y:S05]  /*4af0*/  WARPSYNC.COLLECTIVE R23, `(.L_x_49278) ;  /* 0x0000000017087348 */ /* 0x01ffea0003c00000 */
[----:B-1----:R1:W0:Y:S02]  /*4b00*/  SHFL.IDX P6, R23, R44, R22, R28 ;  /* 0x000000162c177389 */ /* 0x00222400000c001c */
[----:B01234-:R-:W-:Y:S05]  /*4b10*/  ENDCOLLECTIVE ;  /* 0x000000000000791b */ /* 0x01ffea0003800000 */
.L_x_49278:
[----:B------:R-:W-:Y:S05]  /*4b20*/  BSYNC B0 ;  /* 0x0000000000007941 */ /* 0x000fea0003800000 */
.L_x_49277:
[----:B------:R-:W-:Y:S05]  /*4b30*/  BRA `(.L_x_49279) ;  /* 0xffffffec00407947 */ /* 0x000fea000383ffff */
.L_x_49209:
[----:B------:R-:W-:Y:S01]  /*4b40*/  BSSY B0, `(.L_x_49280) ;  /* 0x0000006000007945 */ /* 0x000fe20003800000 */
[----:B------:R-:W-:Y:S02]  /*4b50*/  IMAD.MOV.U32 R22, RZ, RZ, R41 ;  /* 0x000000ffff167224 */ /* 0x000fe400078e0029 */
[----:B------:R-:W-:-:S07]  /*4b60*/  IMAD.MOV.U32 R23, RZ, RZ, -0x1 ;  /* 0xffffffffff177424 */ /* 0x000fce00078e00ff */
[----:B01234-:R-:W-:Y:S05]  /*4b70*/  WARPSYNC.COLLECTIVE R23, `(.L_x_49281) ;  /* 0x0000000017087348 */ /* 0x01ffea0003c00000 */
[----:B-1----:R1:W0:Y:S02]  /*4b80*/  SHFL.IDX P6, R23, R44, R22, R28 ;  /* 0x000000162c177389 */ /* 0x00222400000c001c */
[----:B01234-:R-:W-:Y:S05]  /*4b90*/  ENDCOLLECTIVE ;  /* 0x000000000000791b */ /* 0x01ffea0003800000 */
.L_x_49281:
[----:B------:R-:W-:Y:S05]  /*4ba0*/  BSYNC B0 ;  /* 0x0000000000007941 */ /* 0x000fea0003800000 */
.L_x_49280:
[----:B------:R-:W-:Y:S05]  /*4bb0*/  BRA `(.L_x_49282) ;  /* 0xffffffec00347947 */ /* 0x000fea000383ffff */
.L_x_49211:
[----:B------:R-:W-:Y:S01]  /*4bc0*/  BSSY B0, `(.L_x_49283) ;  /* 0x0000006000007945 */ /* 0x000fe20003800000 */
[----:B------:R-:W-:Y:S01]  /*4bd0*/  IMAD.MOV.U32 R22, RZ, RZ, R39 ;  /* 0x000000ffff167224 */ /* 0x000fe200078e0027 */
[----:B------:R-:W-:-:S07]  /*4be0*/  MOV R23, 0xffffffff ;  /* 0xffffffff00177802 */ /* 0x000fce0000000f00 */
[----:B01234-:R-:W-:Y:S05]  /*4bf0*/  WARPSYNC.COLLECTIVE R23, `(.L_x_49284) ;  /* 0x0000000017087348 */ /* 0x01ffea0003c00000 */
[----:B-1----:R1:W0:Y:S02]  /*4c00*/  SHFL.IDX P6, R23, R44, R22, R28 ;  /* 0x000000162c177389 */ /* 0x00222400000c001c */
[----:B01234-:R-:W-:Y:S05]  /*4c10*/  ENDCOLLECTIVE ;  /* 0x000000000000791b */ /* 0x01ffea0003800000 */
.L_x_49284:
[----:B------:R-:W-:Y:S05]  /*4c20*/  BSYNC B0 ;  /* 0x0000000000007941 */ /* 0x000fea0003800000 */
.L_x_49283:
[----:B------:R-:W-:Y:S05]  /*4c30*/  BRA `(.L_x_49285) ;  /* 0xffffffec00287947 */ /* 0x000fea000383ffff */
.L_x_49213:
[----:B------:R-:W-:Y:S01]  /*4c40*/  BSSY B0, `(.L_x_49286) ;  /* 0x0000006000007945 */ /* 0x000fe20003800000 */
[----:B------:R-:W-:Y:S02]  /*4c50*/  IMAD.MOV.U32 R22, RZ, RZ, R27 ;  /* 0x000000ffff167224 */ /* 0x000fe400078e001b */
[----:B------:R-:W-:-:S07]  /*4c60*/  IMAD.MOV.U32 R23, RZ, RZ, -0x1 ;  /* 0xffffffffff177424 */ /* 0x000fce00078e00ff */
[----:B01234-:R-:W-:Y:S05]  /*4c70*/  WARPSYNC.COLLECTIVE R23, `(.L_x_49287) ;  /* 0x0000000017087348 */ /* 0x01ffea0003c00000 */
[----:B-1----:R1:W0:Y:S02]  /*4c80*/  SHFL.IDX P6, R23, R44, R22, R28 ;  /* 0x000000162c177389 */ /* 0x00222400000c001c */
[----:B01234-:R-:W-:Y:S05]  /*4c90*/  ENDCOLLECTIVE ;  /* 0x000000000000791b */ /* 0x01ffea0003800000 */
.L_x_49287:
[----:B------:R-:W-:Y:S05]  /*4ca0*/  BSYNC B0 ;  /* 0x0000000000007941 */ /* 0x000fea0003800000 */
.L_x_49286:
[----:B------:R-:W-:Y:S05]  /*4cb0*/  BRA `(.L_x_49288) ;  /* 0xffffffec001c7947 */ /* 0x000fea000383ffff */
.L_x_49215:
[----:B------:R-:W-:Y:S01]  /*4cc0*/  BSSY B0, `(.L_x_49289) ;  /* 0x0000006000007945 */ /* 0x000fe20003800000 */
[----:B------:R-:W-:Y:S02]  /*4cd0*/  IMAD.MOV.U32 R22, RZ, RZ, R25 ;  /* 0x000000ffff167224 */ /* 0x000fe400078e0019 */
[----:B------:R-:W-:-:S07]  /*4ce0*/  IMAD.MOV.U32 R23, RZ, RZ, -0x1 ;  /* 0xffffffffff177424 */ /* 0x000fce00078e00ff */
[----:B01234-:R-:W-:Y:S05]  /*4cf0*/  WARPSYNC.COLLECTIVE R23, `(.L_x_49290) ;  /* 0x0000000017087348 */ /* 0x01ffea0003c00000 */
[----:B-1----:R1:W0:Y:S02]  /*4d00*/  SHFL.IDX P6, R23, R44, R22, R28 ;  /* 0x000000162c177389 */ /* 0x00222400000c001c */
[----:B01234-:R-:W-:Y:S05]  /*4d10*/  ENDCOLLECTIVE ;  /* 0x000000000000791b */ /* 0x01ffea0003800000 */
.L_x_49290:
[----:B------:R-:W-:Y:S05]  /*4d20*/  BSYNC B0 ;  /* 0x0000000000007941 */ /* 0x000fea0003800000 */
.L_x_49289:
[----:B------:R-:W-:Y:S05]  /*4d30*/  BRA `(.L_x_49291) ;  /* 0xffffffec00187947 */ /* 0x000fea000383ffff */
.L_x_49217:
[----:B------:R-:W-:Y:S01]  /*4d40*/  BSSY B0, `(.L_x_49292) ;  /* 0x0000006000007945 */ /* 0x000fe20003800000 */
[----:B------:R-:W-:Y:S01]  /*4d50*/  MOV R22, R21 ;  /* 0x0000001500167202 */ /* 0x000fe20000000f00 */
[----:B------:R-:W-:-:S07]  /*4d60*/  IMAD.MOV.U32 R23, RZ, RZ, -0x1 ;  /* 0xffffffffff177424 */ /* 0x000fce00078e00ff */
[----:B01234-:R-:W-:Y:S05]  /*4d70*/  WARPSYNC.COLLECTIVE R23, `(.L_x_49293) ;  /* 0x0000000017087348 */ /* 0x01ffea0003c00000 */
[----:B-1----:R1:W0:Y:S02]  /*4d80*/  SHFL.IDX P6, R23, R44, R22, R28 ;  /* 0x000000162c177389 */ /* 0x00222400000c001c */
[----:B01234-:R-:W-:Y:S05]  /*4d90*/  ENDCOLLECTIVE ;  /* 0x000000000000791b */ /* 0x01ffea0003800000 */
.L_x_49293:
[----:B------:R-:W-:Y:S05]  /*4da0*/  BSYNC B0 ;  /* 0x0000000000007941 */ /* 0x000fea0003800000 */
.L_x_49292:
[----:B------:R-:W-:Y:S05]  /*4db0*/  BRA `(.L_x_49294) ;  /* 0xffffffec00107947 */ /* 0x000fea000383ffff */
.L_x_49219:
[----:B------:R-:W-:Y:S01]  /*4dc0*/  BSSY B0, `(.L_x_49295) ;  /* 0x0000006000007945 */ /* 0x000fe20003800000 */
[----:B------:R-:W-:Y:S02]  /*4dd0*/  IMAD.MOV.U32 R22, RZ, RZ, R19 ;  /* 0x000000ffff167224 */ /* 0x000fe400078e0013 */
[----:B------:R-:W-:-:S07]  /*4de0*/  IMAD.MOV.U32 R23, RZ, RZ, -0x1 ;  /* 0xffffffffff177424 */ /* 0x000fce00078e00ff */
[----:B01234-:R-:W-:Y:S05]  /*4df0*/  WARPSYNC.COLLECTIVE R23, `(.L_x_49296) ;  /* 0x0000000017087348 */ /* 0x01ffea0003c00000 */
[----:B-1----:R1:W0:Y:S02]  /*4e00*/  SHFL.IDX P6, R23, R44, R22, R28 ;  /* 0x000000162c177389 */ /* 0x00222400000c001c */
[----:B01234-:R-:W-:Y:S05]  /*4e10*/  ENDCOLLECTIVE ;  /* 0x000000000000791b */ /* 0x01ffea0003800000 */
.L_x_49296:
[----:B------:R-:W-:Y:S05]  /*4e20*/  BSYNC B0 ;  /* 0x0000000000007941 */ /* 0x000fea0003800000 */
.L_x_49295:
[----:B------:R-:W-:Y:S05]  /*4e30*/  BRA `(.L_x_49297) ;  /* 0xffffffec00087947 */ /* 0x000fea000383ffff */
.L_x_49298:
        /* <DEDUP_REMOVED lines=12> */
.L_x_58702:


//--------------------- .text._Z9cuda_gemmIiLi256ELi1ELi1ELi128ELi8ELi8ELi32ELi0ELi1EEviiiPT_S1_S1_ii --------------------------
	.section	.text._Z9cuda_gemmIiLi256ELi1ELi1ELi128ELi8ELi8ELi32ELi0ELi1EEviiiPT_S1_S1_ii,"ax",@progbits
	.align	128
        .global         _Z9cuda_gemmIiLi256ELi1ELi1ELi128ELi8ELi8ELi32ELi0ELi1EEviiiPT_S1_S1_ii
        .type           _Z9cuda_gemmIiLi256ELi1ELi1ELi128ELi8ELi8ELi32ELi0ELi1EEviiiPT_S1_S1_ii,@function
        .size           _Z9cuda_gemmIiLi256ELi1ELi1ELi128ELi8ELi8ELi32ELi0ELi1EEviiiPT_S1_S1_ii,(.L_x_58703 - _Z9cuda_gemmIiLi256ELi1ELi1ELi128ELi8ELi8ELi32ELi0ELi1EEviiiPT_S1_S1_ii)
        .other          _Z9cuda_gemmIiLi256ELi1ELi1ELi128ELi8ELi8ELi32ELi0ELi1EEviiiPT_S1_S1_ii,@"STO_CUDA_ENTRY STV_DEFAULT"
_Z9cuda_gemmIiLi256ELi1ELi1ELi128ELi8ELi8ELi32ELi0ELi1EEviiiPT_S1_S1_ii:
.text._Z9cuda_gemmIiLi256ELi1ELi1ELi128ELi8ELi8ELi32ELi0ELi1EEviiiPT_S1_S1_ii:
        /* <DEDUP_REMOVED lines=46> */
.L_x_49303:
        /* <DEDUP_REMOVED lines=12> */
.L_x_49302:
[----:B------:R-:W-:Y:S05]  /*03a0*/  BSYNC.RECONVERGENT B1 ;  /* 0x0000000000017941 */ /* 0x000fea0003800200 */
.L_x_49301:
        /* <DEDUP_REMOVED lines=8> */
.L_x_49304:
        /* <DEDUP_REMOVED lines=39> */
.L_x_49300:
[----:B------:R-:W-:Y:S05]  /*06a0*/  BSYNC.RECONVERGENT B0 ;  /* 0x0000000000007941 */ /* 0x000fea0003800200 */
.L_x_49299:
[----:B------:R-:W2:Y:S08]  /*06b0*/  LDC R25, c[0x0][0x360] ;  /* 0x0000d800ff197b82 */ /* 0x000eb00000000800 */
[----:B------:R-:W3:Y:S08]  /*06c0*/  S2UR UR6, SR_CTAID.Y ;  /* 0x00000000000679c3 */ /* 0x000ef00000002600 */
[----:B------:R-:W3:Y:S02]  /*06d0*/  LDC R0, c[0x0][0x374] ;  /* 0x0000dd00ff007b82 */ /* 0x000ee40000000800 */
[----:B---3--:R-:W-:-:S13]  /*06e0*/  ISETP.LE.U32.AND P0, PT, R0, UR6, PT ;  /* 0x0000000600007c0c */ /* 0x008fda000bf03070 */
[----:B--2---:R-:W-:Y:S05]  /*06f0*/  @P0 EXIT ;  /* 0x000000000000094d */ /* 0x004fea0003800000 */
[----:B------:R-:W2:Y:S01]  /*0700*/  S2R R24, SR_CTAID.X ;  /* 0x0000000000187919 */ /* 0x000ea20000002500 */
[C---:B------:R-:W-:Y:S01]  /*0710*/  ISETP.GT.U32.AND P0, PT, R26.reuse, 0x7f, PT ;  /* 0x0000007f1a00780c */ /* 0x040fe20003f04070 */
[----:B------:R-:W-:Y:S01]  /*0720*/  BSSY.RECONVERGENT B0, `(.L_x_49305) ;  /* 0x000007c000007945 */ /* 0x000fe20003800200 */
[----:B------:R-:W-:-:S11]  /*0730*/  LOP3.LUT R23, R26, 0x7, RZ, 0xc0, !PT ;  /* 0x000000071a177812 */ /* 0x000fd600078ec0ff */
[----:B------:R-:W-:Y:S05]  /*0740*/  @P0 BRA `(.L_x_49306) ;  /* 0x0000000400e40947 */ /* 0x000fea0003800000 */
[----:B0-----:R-:W0:Y:S01]  /*0750*/  I2F.U32.RP R6, R25 ;  /* 0x0000001900067306 */ /* 0x001e220000209000 */
[----:B------:R-:W-:Y:S01]  /*0760*/  IMAD.IADD R0, R26, 0x1, R25 ;  /* 0x000000011a007824 */ /* 0x000fe200078e0219 */
[----:B------:R-:W-:Y:S01]  /*0770*/  ISETP.NE.U32.AND P2, PT, R25, RZ, PT ;  /* 0x000000ff1900720c */ /* 0x000fe20003f45070 */
[----:B------:R-:W-:Y:S03]  /*0780*/  BSSY.RECONVERGENT B1, `(.L_x_49307) ;  /* 0x0000032000017945 */ /* 0x000fe60003800200 */
[C---:B------:R-:W-:Y:S02]  /*0790*/  ISETP.GE.U32.AND P0, PT, R0.reuse, 0x80, PT ;  /* 0x000000800000780c */ /* 0x040fe40003f06070 */
[----:B-1----:R-:W-:Y:S01]  /*07a0*/  VIMNMX.U32 R5, PT, PT, R0, 0x80, !PT ;  /* 0x0000008000057848 */ /* 0x002fe20007fe0000 */
[----:B0-----:R-:W0:Y:S02]  /*07b0*/  MUFU.RCP R6, R6 ;  /* 0x0000000600067308 */ /* 0x001e240000001000 */
[----:B0-----:R-:W-:-:S06]  /*07c0*/  IADD3 R2, PT, PT, R6, 0xffffffe, RZ ;  /* 0x0ffffffe06027810 */ /* 0x001fcc0007ffe0ff */
[----:B------:R0:W1:Y:S02]  /*07d0*/  F2I.FTZ.U32.TRUNC.NTZ R3, R2 ;  /* 0x0000000200037305 */ /* 0x000064000021f000 */
[----:B0-----:R-:W-:Y:S01]  /*07e0*/  MOV R2, RZ ;  /* 0x000000ff00027202 */ /* 0x001fe20000000f00 */
        /* <DEDUP_REMOVED lines=18> */
[C---:B------:R-:W-:Y:S02]  /*0910*/  ISETP.GE.U32.AND P2, PT, R2.reuse, 0x3, PT ;  /* 0x000000030200780c */ /* 0x040fe40003f46070 */
[----:B------:R-:W-:Y:S02]  /*0920*/  IADD3 R2, PT, PT, R2, 0x1, RZ ;  /* 0x0000000102027810 */ /* 0x000fe40007ffe0ff */
[----:B------:R-:W-:Y:S01]  /*0930*/  ISETP.NE.AND P1, PT, R0, 0x3, PT ;  /* 0x000000030000780c */ /* 0x000fe20003f25270 */
[----:B------:R-:W-:Y:S01]  /*0940*/  IMAD.MOV.U32 R0, RZ, RZ, R26 ;  /* 0x000000ffff007224 */ /* 0x000fe200078e001a */
[----:B------:R-:W-:-:S05]  /*0950*/  LOP3.LUT R2, R2, 0x3, RZ, 0xc0, !PT ;  /* 0x0000000302027812 */ /* 0x000fca00078ec0ff */
[----:B------:R-:W-:Y:S06]  /*0960*/  @!P3 BRA `(.L_x_49308) ;  /* 0x00000000004cb947 */ /* 0x000fec0003800000 */
[----:B------:R-:W0:Y:S01]  /*0970*/  S2UR UR5, SR_CgaCtaId ;  /* 0x00000000000579c3 */ /* 0x000e220000008800 */
[----:B------:R-:W-:Y:S01]  /*0980*/  UMOV UR4, 0x400 ;  /* 0x0000040000047882 */ /* 0x000fe20000000000 */
[----:B------:R-:W-:Y:S01]  /*0990*/  IMAD R0, R2, R25, R26 ;  /* 0x0000001902007224 */ /* 0x000fe200078e021a */
[----:B------:R-:W-:Y:S01]  /*09a0*/  UIADD3 UR4, UPT, UPT, UR4, 0x180, URZ ;  /* 0x0000018004047890 */ /* 0x000fe2000fffe0ff */
[----:B------:R-:W-:-:S04]  /*09b0*/  IMAD.MOV R9, RZ, RZ, -R2 ;  /* 0x000000ffff097224 */ /* 0x000fc800078e0a02 */
[----:B------:R-:W1:Y:S08]  /*09c0*/  LDC R3, c[0x0][0x388] ;  /* 0x0000e200ff037b82 */ /* 0x000e700000000800 */
[----:B------:R-:W3:Y:S01]  /*09d0*/  LDC.64 R6, c[0x0][0x390] ;  /* 0x0000e400ff067b82 */ /* 0x000ee20000000a00 */
[----:B0-----:R-:W-:-:S06]  /*09e0*/  ULEA UR4, UR5, UR4, 0x18 ;  /* 0x0000000405047291 */ /* 0x001fcc000f8ec0ff */
[----:B------:R-:W-:Y:S01]  /*09f0*/  LEA R8, R26, UR4, 0x2 ;  /* 0x000000041a087c11 */ /* 0x000fe2000f8e10ff */
[----:B-1----:R-:W-:-:S05]  /*0a00*/  IMAD R3, R3, UR6, R26 ;  /* 0x0000000603037c24 */ /* 0x002fca000f8e021a */
[----:B--2---:R-:W-:-:S07]  /*0a10*/  LEA R3, R24, R3, 0x7 ;  /* 0x0000000318037211 */ /* 0x004fce00078e38ff */
.L_x_49309:
[----:B---3--:R-:W-:-:S06]  /*0a20*/  IMAD.WIDE R4, R3, 0x4, R6 ;  /* 0x0000000403047825 */ /* 0x008fcc00078e0206 */
[----:B------:R-:W2:Y:S01]  /*0a30*/  LDG.E R5, desc[UR8][R4.64] ;  /* 0x0000000804057981 */ /* 0x000ea2000c1e1900 */
[----:B------:R-:W-:Y:S02]  /*0a40*/  VIADD R9, R9, 0x1 ;  /* 0x0000000109097836 */ /* 0x000fe40000000000 */
[----:B------:R-:W-:-:S03]  /*0a50*/  IMAD.IADD R3, R25, 0x1, R3 ;  /* 0x0000000119037824 */ /* 0x000fc600078e0203 */
[----:B------:R-:W-:Y:S01]  /*0a60*/  ISETP.NE.AND P3, PT, R9, RZ, PT ;  /* 0x000000ff0900720c */ /* 0x000fe20003f65270 */
[----:B--2---:R0:W-:Y:S02]  /*0a70*/  STS [R8], R5 ;  /* 0x0000000508007388 */ /* 0x0041e40000000800 */
[----:B0-----:R-:W-:-:S10]  /*0a80*/  LEA R8, R25, R8, 0x2 ;  /* 0x0000000819087211 */ /* 0x001fd400078e10ff */
[----:B------:R-:W-:Y:S05]  /*0a90*/  @P3 BRA `(.L_x_49309) ;  /* 0xfffffffc00e03947 */ /* 0x000fea000383ffff */
.L_x_49308:
[----:B------:R-:W-:Y:S05]  /*0aa0*/  BSYNC.RECONVERGENT B1 ;  /* 0x0000000000017941 */ /* 0x000fea0003800200 */
.L_x_49307:
[----:B------:R-:W-:Y:S04]  /*0ab0*/  BSSY.RECONVERGENT B1, `(.L_x_49310) ;  /* 0x0000021000017945 */ /* 0x000fe80003800200 */
[----:B------:R-:W-:Y:S05]  /*0ac0*/  @!P0 BRA `(.L_x_49311) ;  /* 0x00000000007c8947 */ /* 0x000fea0003800000 */
[----:B------:R-:W0:Y:S01]  /*0ad0*/  S2UR UR5, SR_CgaCtaId ;  /* 0x00000000000579c3 */ /* 0x000e220000008800 */
[----:B------:R-:W-:Y:S02]  /*0ae0*/  UMOV UR4, 0x400 ;  /* 0x0000040000047882 */ /* 0x000fe40000000000 */
[----:B------:R-:W-:-:S05]  /*0af0*/  UIADD3 UR4, UPT, UPT, UR4, 0x180, URZ ;  /* 0x0000018004047890 */ /* 0x000fca000fffe0ff */
[----:B------:R-:W1:Y:S08]  /*0b00*/  LDC R3, c[0x0][0x388] ;  /* 0x0000e200ff037b82 */ /* 0x000e700000000800 */
[----:B------:R-:W3:Y:S01]  /*0b10*/  LDC.64 R8, c[0x0][0x390] ;  /* 0x0000e400ff087b82 */ /* 0x000ee20000000a00 */
[----:B0-----:R-:W-:-:S06]  /*0b20*/  ULEA UR4, UR5, UR4, 0x18 ;  /* 0x0000000405047291 */ /* 0x001fcc000f8ec0ff */
[----:B------:R-:W-:Y:S01]  /*0b30*/  LEA R18, R0, UR4, 0x2 ;  /* 0x0000000400127c11 */ /* 0x000fe2000f8e10ff */
[----:B-1----:R-:W-:-:S04]  /*0b40*/  IMAD R3, R3, UR6, R0 ;  /* 0x0000000603037c24 */ /* 0x002fc8000f8e0200 */
[----:B--2---:R-:W-:Y:S02]  /*0b50*/  IMAD R3, R24, 0x80, R3 ;  /* 0x0000008018037824 */ /* 0x004fe400078e0203 */
[----:B---3--:R-:W-:-:S04]  /*0b60*/  IMAD.WIDE.U32 R6, R25, 0x8, R8 ;  /* 0x0000000819067825 */ /* 0x008fc800078e0008 */
[----:B------:R-:W-:-:S07]  /*0b70*/  IMAD.WIDE.U32 R4, R25, 0xc, R8 ;  /* 0x0000000c19047825 */ /* 0x000fce00078e0008 */
.L_x_49312:
        /* <DEDUP_REMOVED lines=20> */
.L_x_49311:
[----:B------:R-:W-:Y:S05]  /*0cc0*/  BSYNC.RECONVERGENT B1 ;  /* 0x0000000000017941 */ /* 0x000fea0003800200 */
.L_x_49310:
        /* <DEDUP_REMOVED lines=10> */
.L_x_49315:
[----:B------:R-:W-:Y:S01]  /*0d70*/  IADD3 R3, PT, PT, R3, 0x1, RZ ;  /* 0x0000000103037810 */ /* 0x000fe20007ffe0ff */
[----:B------:R0:W-:Y:S03]  /*0d80*/  STS [R2], RZ ;  /* 0x000000ff02007388 */ /* 0x0001e60000000800 */
[----:B------:R-:W-:Y:S01]  /*0d90*/  ISETP.NE.AND P0, PT, R3, RZ, PT ;  /* 0x000000ff0300720c */ /* 0x000fe20003f05270 */
[----:B0-----:R-:W-:-:S12]  /*0da0*/  IMAD R2, R25, 0x4, R2 ;  /* 0x0000000419027824 */ /* 0x001fd800078e0202 */
[----:B------:R-:W-:Y:S05]  /*0db0*/  @P0 BRA `(.L_x_49315) ;  /* 0xfffffffc00ec0947 */ /* 0x000fea000383ffff */
.L_x_49314:
[----:B------:R-:W-:Y:S05]  /*0dc0*/  BSYNC.RECONVERGENT B1 ;  /* 0x0000000000017941 */ /* 0x000fea0003800200 */
.L_x_49313:
[----:B------:R-:W-:Y:S05]  /*0dd0*/  @!P2 BRA `(.L_x_49306) ;  /* 0x000000000040a947 */ /* 0x000fea0003800000 */
[----:B------:R-:W0:Y:S01]  /*0de0*/  S2UR UR5, SR_CgaCtaId ;  /* 0x00000000000579c3 */ /* 0x000e220000008800 */
[----:B------:R-:W-:Y:S02]  /*0df0*/  UMOV UR4, 0x400 ;  /* 0x0000040000047882 */ /* 0x000fe40000000000 */
[----:B------:R-:W-:-:S04]  /*0e00*/  UIADD3 UR4, UPT, UPT, UR4, 0x380, URZ ;  /* 0x0000038004047890 */ /* 0x000fc8000fffe0ff */
[----:B0-----:R-:W-:-:S06]  /*0e10*/  ULEA UR4, UR5, UR4, 0x18 ;  /* 0x0000000405047291 */ /* 0x001fcc000f8ec0ff */
[----:B------:R-:W-:-:S07]  /*0e20*/  LEA R2, R0, UR4, 0x2 ;  /* 0x0000000400027c11 */ /* 0x000fce000f8e10ff */
.L_x_49316:
        /* <DEDUP_REMOVED lines=11> */
.L_x_49306:
[----:B------:R-:W-:Y:S05]  /*0ee0*/  BSYNC.RECONVERGENT B0 ;  /* 0x0000000000007941 */ /* 0x000fea0003800200 */
.L_x_49305:
[----:B------:R-:W-:Y:S01]  /*0ef0*/  BAR.SYNC.DEFER_BLOCKING 0x0 ;  /* 0x0000000000007b1d */ /* 0x000fe20000010000 */
[----:B------:R-:W-:-:S13]  /*0f00*/  ISETP.GT.U32.AND P0, PT, R26, 0x7f, PT ;  /* 0x0000007f1a00780c */ /* 0x000fda0003f04070 */
[----:B------:R-:W-:Y:S05]  /*0f10*/  @P0 BRA `(.L_x_49317) ;  /* 0x0000000400380947 */ /* 0x000fea0003800000 */
[----:B------:R-:W4:Y:S01]  /*0f20*/  S2R R7, SR_CgaCtaId ;  /* 0x0000000000077919 */ /* 0x000f220000008800 */
[C---:B------:R-:W-:Y:S01]  /*0f30*/  SHF.L.U32 R2, R26.reuse, 0x3, RZ ;  /* 0x000000031a027819 */ /* 0x040fe200000006ff */
[C---:B------:R-:W-:Y:S01]  /*0f40*/  VIADD R20, R26.reuse, 0x2 ;  /* 0x000000021a147836 */ /* 0x040fe20000000000 */
[----:B------:R-:W-:Y:S01]  /*0f50*/  MOV R0, 0x400 ;  /* 0x0000040000007802 */ /* 0x000fe20000000f00 */
[C---:B-1----:R-:W-:Y:S01]  /*0f60*/  VIADD R21, R26.reuse, 0x1 ;  /* 0x000000011a157836 */ /* 0x042fe20000000000 */
[C---:B------:R-:W-:Y:S01]  /*0f70*/  IADD3 R19, PT, PT, R26.reuse, 0x3, RZ ;  /* 0x000000031a137810 */ /* 0x040fe20007ffe0ff */
[----:B------:R-:W-:Y:S01]  /*0f80*/  VIADD R18, R26, 0x5 ;  /* 0x000000051a127836 */ /* 0x000fe20000000000 */
[----:B---3--:R-:W-:Y:S01]  /*0f90*/  LOP3.LUT R3, R2, 0x78, RZ, 0xc0, !PT ;  /* 0x0000007802037812 */ /* 0x008fe200078ec0ff */
[C---:B------:R-:W-:Y:S01]  /*0fa0*/  VIADD R17, R26.reuse, 0x6 ;  /* 0x000000061a117836 */ /* 0x040fe20000000000 */
[----:B------:R-:W-:Y:S01]  /*0fb0*/  IADD3 R16, PT, PT, R26, -0x1, RZ ;  /* 0xffffffff1a107810 */ /* 0x000fe20007ffe0ff */
[----:B------:R-:W-:Y:S01]  /*0fc0*/  VIADD R2, R0, 0x180 ;  /* 0x0000018000027836 */ /* 0x000fe20000000000 */
[----:B------:R-:W-:Y:S01]  /*0fd0*/  LOP3.LUT R20, R20, 0x7, RZ, 0xc0, !PT ;  /* 0x0000000714147812 */ /* 0x000fe200078ec0ff */
[----:B0-----:R-:W-:Y:S01]  /*0fe0*/  VIADD R6, R0, 0x380 ;  /* 0x0000038000067836 */ /* 0x001fe20000000000 */
        /* <DEDUP_REMOVED lines=9> */
[----:B------:R-:W-:Y:S02]  /*1080*/  LOP3.LUT R29, R3, R18, RZ, 0xfc, !PT ;  /* 0x00000012031d7212 */ /* 0x000fe400078efcff */
[----:B----4-:R-:W-:Y:S02]  /*1090*/  LEA R2, R7, R2, 0x18 ;  /* 0x0000000207027211 */ /* 0x010fe400078ec0ff */
[C---:B------:R-:W-:Y:S02]  /*10a0*/  LOP3.LUT R4, R3.reuse, R17, RZ, 0xfc, !PT ;  /* 0x0000001103047212 */ /* 0x040fe400078efcff */
[----:B------:R-:W-:Y:S01]  /*10b0*/  LOP3.LUT R5, R3, R23, RZ, 0xfc, !PT ;  /* 0x0000001703057212 */ /* 0x000fe200078efcff */
[--C-:B------:R-:W-:Y:S01]  /*10c0*/  IMAD R13, R11, 0x4, R2.reuse ;  /* 0x000000040b0d7824 */ /* 0x100fe200078e0202 */
[----:B------:R-:W-:Y:S01]  /*10d0*/  LOP3.LUT R27, R3, R22, RZ, 0xfc, !PT ;  /* 0x00000016031b7212 */ /* 0x000fe200078efcff */
[--C-:B------:R-:W-:Y:S01]  /*10e0*/  IMAD R12, R15, 0x4, R2.reuse ;  /* 0x000000040f0c7824 */ /* 0x100fe200078e0202 */
[----:B------:R-:W-:Y:S01]  /*10f0*/  LOP3.LUT R3, R3, R16, RZ, 0xfc, !PT ;  /* 0x0000001003037212 */ /* 0x000fe200078efcff */
[--C-:B------:R-:W-:Y:S01]  /*1100*/  IMAD R10, R29, 0x4, R2.reuse ;  /* 0x000000041d0a7824 */ /* 0x100fe200078e0202 */
[-C--:B------:R-:W-:Y:S01]  /*1110*/  LEA R14, R9, R2.reuse, 0x2 ;  /* 0x00000002090e7211 */ /* 0x080fe200078e10ff */
[--C-:B------:R-:W-:Y:S01]  /*1120*/  IMAD R9, R4, 0x4, R2.reuse ;  /* 0x0000000404097824 */ /* 0x100fe200078e0202 */
[-C--:B------:R-:W-:Y:S01]  /*1130*/  LEA R11, R27, R2.reuse, 0x2 ;  /* 0x000000021b0b7211 */ /* 0x080fe200078e10ff */
[----:B------:R-:W0:Y:S01]  /*1140*/  LDS R13, [R13] ;  /* 0x000000000d0d7984 */ /* 0x000e220000000800 */
[----:B------:R-:W-:Y:S01]  /*1150*/  LEA R3, R3, R2, 0x2 ;  /* 0x0000000203037211 */ /* 0x000fe200078e10ff */
[----:B------:R-:W-:Y:S01]  /*1160*/  IMAD R5, R5, 0x4, R2 ;  /* 0x0000000405057824 */ /* 0x000fe200078e0202 */
[C---:B------:R-:W-:Y:S01]  /*1170*/  LEA R4, R7.reuse, R0, 0x18 ;  /* 0x0000000007047211 */ /* 0x040fe200078ec0ff */
[----:B------:R-:W1:Y:S01]  /*1180*/  LDS R14, [R14] ;  /* 0x000000000e0e7984 */ /* 0x000e620000000800 */
[----:B------:R-:W-:Y:S01]  /*1190*/  IMAD.SHL.U32 R2, R26, 0x4, RZ ;  /* 0x000000041a027824 */ /* 0x000fe200078e00ff */
[----:B------:R-:W-:-:S02]  /*11a0*/  LEA R7, R7, R6, 0x18 ;  /* 0x0000000607077211 */ /* 0x000fc400078ec0ff */
[----:B------:R-:W3:Y:S01]  /*11b0*/  LDS R12, [R12] ;  /* 0x000000000c0c7984 */ /* 0x000ee20000000800 */
[----:B------:R-:W-:Y:S02]  /*11c0*/  SHF.R.U32.HI R6, RZ, 0x4, R26 ;  /* 0x00000004ff067819 */ /* 0x000fe4000001161a */
[----:B------:R-:W-:Y:S01]  /*11d0*/  LEA R4, R23, R4, 0x2 ;  /* 0x0000000417047211 */ /* 0x000fe200078e10ff */
[----:B------:R-:W4:Y:S04]  /*11e0*/  LDS R11, [R11] ;  /* 0x000000000b0b7984 */ /* 0x000f280000000800 */
[----:B------:R-:W0:Y:S04]  /*11f0*/  LDS R10, [R10] ;  /* 0x000000000a0a7984 */ /* 0x000e280000000800 */
[----:B------:R-:W0:Y:S04]  /*1200*/  LDS R9, [R9] ;  /* 0x0000000009097984 */ /* 0x000e280000000800 */
[----:B------:R-:W0:Y:S04]  /*1210*/  LDS R8, [R3] ;  /* 0x0000000003087984 */ /* 0x000e280000000800 */
[----:B------:R5:W0:Y:S02]  /*1220*/  LDS R15, [R5] ;  /* 0x00000000050f7984 */ /* 0x000a240000000800 */
[----:B-----5:R-:W-:-:S07]  /*1230*/  LOP3.LUT R5, R2, 0x3c, RZ, 0xc0, !PT ;  /* 0x0000003c02057812 */ /* 0x020fce00078ec0ff */
.L_x_49319:
        /* <DEDUP_REMOVED lines=8> */
[----:B------:R-:W0:Y:S04]  /*12c0*/  SHFL.IDX PT, R29, R27, R20, 0x181f ;  /* 0x00181f141b1d7589 */ /* 0x000e2800000e0000 */
[----:B------:R-:W-:Y:S01]  /*12d0*/  SHFL.IDX PT, R0, R27, R16, 0x181f ;  /* 0x00181f101b007589 */ /* 0x000fe200000e0000 */
[----:B0-----:R-:W-:-:S03]  /*12e0*/  IMAD R29, R13, R29, R28 ;  /* 0x0000001d0d1d7224 */ /* 0x001fc600078e021c */
[----:B------:R-:W3:Y:S02]  /*12f0*/  SHFL.IDX PT, R28, R27, R19, 0x181f ;  /* 0x00181f131b1c7589 */ /* 0x000ee400000e0000 */
[----:B---3--:R-:W-:Y:S02]  /*1300*/  IMAD R28, R12, R28, R29 ;  /* 0x0000001c0c1c7224 */ /* 0x008fe400078e021d */
[----:B------:R-:W4:Y:S02]  /*1310*/  SHFL.IDX PT, R29, R27, R22, 0x181f ;  /* 0x00181f161b1d7589 */ /* 0x000f2400000e0000 */
[----:B----4-:R-:W-:Y:S02]  /*1320*/  IMAD R29, R11, R29, R28 ;  /* 0x0000001d0b1d7224 */ /* 0x010fe400078e021c */
[----:B------:R-:W0:Y:S02]  /*1330*/  SHFL.IDX PT, R28, R27, R18, 0x181f ;  /* 0x00181f121b1c7589 */ /* 0x000e2400000e0000 */
[----:B0-----:R-:W-:-:S02]  /*1340*/  IMAD R28, R10, R28, R29 ;  /* 0x0000001c0a1c7224 */ /* 0x001fc400078e021d */
[----:B------:R-:W0:Y:S02]  /*1350*/  SHFL.IDX PT, R29, R27, R17, 0x181f ;  /* 0x00181f111b1d7589 */ /* 0x000e2400000e0000 */
[----:B0-----:R-:W-:-:S07]  /*1360*/  IMAD R29, R9, R29, R28 ;  /* 0x0000001d091d7224 */ /* 0x001fce00078e021c */
.L_x_49333:
[----:B------:R-:W-:Y:S01]  /*1370*/  IMAD R2, R6, 0x40, R5 ;  /* 0x0000004006027824 */ /* 0x000fe200078e0205 */
[----:B------:R-:W-:Y:S01]  /*1380*/  LEA.HI R6, R25, R6, RZ, 0x1c ;  /* 0x0000000619067211 */ /* 0x000fe200078fe0ff */
[----:B------:R-:W-:Y:S02]  /*1390*/  IMAD R0, R8, R0, R29 ;  /* 0x0000000008007224 */ /* 0x000fe400078e021d */
[----:B------:R-:W-:Y:S01]  /*13a0*/  IMAD.IADD R2, R7, 0x1, R2 ;  /* 0x0000000107027824 */ /* 0x000fe200078e0202 */
[----:B------:R-:W-:-:S04]  /*13b0*/  ISETP.GE.U32.AND P0, PT, R6, 0x8, PT ;  /* 0x000000080600780c */ /* 0x000fc80003f06070 */
[----:B------:R-:W0:Y:S02]  /*13c0*/  LDS R3, [R2] ;  /* 0x0000000002037984 */ /* 0x000e240000000800 */
[----:B0-----:R-:W-:-:S05]  /*13d0*/  IADD3 R3, PT, PT, R0, R3, RZ ;  /* 0x0000000300037210 */ /* 0x001fca0007ffe0ff */
[----:B------:R0:W-:Y:S02]  /*13e0*/  STS [R2], R3 ;  /* 0x0000000302007388 */ /* 0x0001e40000000800 */
[----:B------:R-:W-:Y:S05]  /*13f0*/  @!P0 BRA `(.L_x_49319) ;  /* 0xfffffffc00908947 */ /* 0x000fea000383ffff */
.L_x_49317:
[----:B------:R-:W-:Y:S05]  /*1400*/  WARPSYNC.ALL ;  /* 0x0000000000007948 */ /* 0x000fea0003800000 */
[----:B------:R-:W-:Y:S01]  /*1410*/  BAR.SYNC.DEFER_BLOCKING 0x0 ;  /* 0x0000000000007b1d */ /* 0x000fe20000010000 */
[----:B------:R-:W-:-:S13]  /*1420*/  ISETP.GT.U32.AND P0, PT, R26, 0x7f, PT ;  /* 0x0000007f1a00780c */ /* 0x000fda0003f04070 */
[----:B------:R-:W-:Y:S05]  /*1430*/  @P0 EXIT ;  /* 0x000000000000094d */ /* 0x000fea0003800000 */
[----:B0-----:R-:W0:Y:S01]  /*1440*/  I2F.U32.RP R6, R25 ;  /* 0x0000001900067306 */ /* 0x001e220000209000 */
[----:B------:R-:W-:Y:S01]  /*1450*/  IADD3 R0, PT, PT, R26, R25, RZ ;  /* 0x000000191a007210 */ /* 0x000fe20007ffe0ff */
[----:B------:R-:W4:Y:S01]  /*1460*/  LDCU UR5, c[0x0][0x388] ;  /* 0x00007100ff0577ac */ /* 0x000f220008000800 */
[----:B------:R-:W-:Y:S01]  /*1470*/  ISETP.NE.U32.AND P2, PT, R25, RZ, PT ;  /* 0x000000ff1900720c */ /* 0x000fe20003f45070 */
[----:B------:R-:W-:Y:S01]  /*1480*/  BSSY.RECONVERGENT B0, `(.L_x_49320) ;  /* 0x0000035000007945 */ /* 0x000fe20003800200 */
[C---:B------:R-:W-:Y:S02]  /*1490*/  ISETP.GE.U32.AND P0, PT, R0.reuse, 0x80, PT ;  /* 0x000000800000780c */ /* 0x040fe40003f06070 */
[----:B-1-3--:R-:W-:Y:S01]  /*14a0*/  VIMNMX.U32 R5, PT, PT, R0, 0x80, !PT ;  /* 0x0000008000057848 */ /* 0x00afe20007fe0000 */
[----:B0-----:R-:W0:Y:S01]  /*14b0*/  MUFU.RCP R6, R6 ;  /* 0x0000000600067308 */ /* 0x001e220000001000 */
[----:B----4-:R-:W-:-:S04]  /*14c0*/  USHF.R.S32.HI UR4, URZ, 0x1f, UR5 ;  /* 0x0000001fff047899 */ /* 0x010fc80008011405 */
[----:B------:R-:W-:-:S04]  /*14d0*/  ULEA.HI UR4, UR4, UR5, URZ, 0x3 ;  /* 0x0000000504047291 */ /* 0x000fc8000f8f18ff */
[----:B------:R-:W-:Y:S01]  /*14e0*/  USHF.R.S32.HI UR4, URZ, 0x3, UR4 ;  /* 0x00000003ff047899 */ /* 0x000fe20008011404 */
[----:B0-----:R-:W-:-:S04]  /*14f0*/  VIADD R2, R6, 0xffffffe ;  /* 0x0ffffffe06027836 */ /* 0x001fc80000000000 */
[----:B------:R0:W1:Y:S02]  /*1500*/  F2I.FTZ.U32.TRUNC.NTZ R3, R2 ;  /* 0x0000000200037305 */ /* 0x000064000021f000 */
[----:B0-----:R-:W-:Y:S02]  /*1510*/  IMAD.MOV.U32 R2, RZ, RZ, RZ ;  /* 0x000000ffff027224 */ /* 0x001fe400078e00ff */
[----:B-1----:R-:W-:-:S04]  /*1520*/  IMAD.MOV R4, RZ, RZ, -R3 ;  /* 0x000000ffff047224 */ /* 0x002fc800078e0a03 */
        /* <DEDUP_REMOVED lines=18> */
[----:B--2---:R-:W-:-:S04]  /*1650*/  IMAD.SHL.U32 R0, R24, 0x10, RZ ;  /* 0x0000001018007824 */ /* 0x004fc800078e00ff */
[----:B0-----:R-:W-:-:S08]  /*1660*/  IMAD R0, R3, UR6, R0 ;  /* 0x0000000603007c24 */ /* 0x001fd0000f8e0200 */
        /* <DEDUP_REMOVED lines=10> */
.L_x_49322:
        /* <DEDUP_REMOVED lines=12> */
.L_x_49321:
[----:B------:R-:W-:Y:S05]  /*17d0*/  BSYNC.RECONVERGENT B0 ;  /* 0x0000000000007941 */ /* 0x000fea0003800200 */
.L_x_49320:
[----:B------:R-:W-:Y:S05]  /*17e0*/  @!P1 EXIT ;  /* 0x000000000000994d */ /* 0x000fea0003800000 */
[----:B------:R-:W1:Y:S01]  /*17f0*/  S2UR UR6, SR_CgaCtaId ;  /* 0x00000000000679c3 */ /* 0x000e620000008800 */
[----:B------:R-:W-:Y:S01]  /*1800*/  UMOV UR5, 0x400 ;  /* 0x0000040000057882 */ /* 0x000fe20000000000 */
[C-C-:B------:R-:W-:Y:S01]  /*1810*/  IMAD R12, R25.reuse, 0x2, R26.reuse ;  /* 0x00000002190c7824 */ /* 0x140fe200078e021a */
[----:B------:R-:W-:Y:S01]  /*1820*/  UIADD3 UR5, UPT, UPT, UR5, 0x380, URZ ;  /* 0x0000038005057890 */ /* 0x000fe2000fffe0ff */
[----:B------:R-:W-:Y:S01]  /*1830*/  IMAD R14, R25, 0x3, R26 ;  /* 0x00000003190e7824 */ /* 0x000fe200078e021a */
[----:B------:R-:W-:-:S03]  /*1840*/  IADD3 R16, PT, PT, R26, R25, RZ ;  /* 0x000000191a107210 */ /* 0x000fc60007ffe0ff */
[----:B------:R-:W2:Y:S01]  /*1850*/  LDC.64 R2, c[0x0][0x3a0] ;  /* 0x0000e800ff027b82 */ /* 0x000ea20000000a00 */
[----:B-1----:R-:W-:-:S06]  /*1860*/  ULEA UR5, UR6, UR5, 0x18 ;  /* 0x0000000506057291 */ /* 0x002fcc000f8ec0ff */
[----:B------:R-:W-:-:S07]  /*1870*/  LEA R18, R26, UR5, 0x2 ;  /* 0x000000051a127c11 */ /* 0x000fce000f8e10ff */
.L_x_49323:
[C-C-:B-1----:R-:W-:Y:S01]  /*1880*/  IMAD R15, R25.reuse, 0x4, R18.reuse ;  /* 0x00000004190f7824 */ /* 0x142fe200078e0212 */
[----:B------:R-:W1:Y:S01]  /*1890*/  LDS R13, [R18] ;  /* 0x00000000120d7984 */ /* 0x000e620000000800 */
[C-C-:B------:R-:W-:Y:S01]  /*18a0*/  IMAD R19, R25.reuse, 0x8, R18.reuse ;  /* 0x0000000819137824 */ /* 0x140fe200078e0212 */
[----:B0-----:R-:W-:Y:S01]  /*18b0*/  LOP3.LUT R9, R26, 0xf, RZ, 0xc0, !PT ;  /* 0x0000000f1a097812 */ /* 0x001fe200078ec0ff */
[C---:B------:R-:W-:Y:S01]  /*18c0*/  IMAD R17, R25.reuse, 0xc, R18 ;  /* 0x0000000c19117824 */ /* 0x040fe200078e0212 */
        /* <DEDUP_REMOVED lines=17> */
[----:B------:R-:W-:Y:S01]  /*19e0*/  IADD3 R26, PT, PT, R25, R26, R25 ;  /* 0x0000001a191a7210 */ /* 0x000fe20007ffe019 */
[----:B--2---:R-:W-:Y:S01]  /*19f0*/  IMAD.WIDE R4, R21, 0x4, R2 ;  /* 0x0000000415047825 */ /* 0x004fe200078e0202 */
[----:B------:R-:W-:-:S02]  /*1a00*/  LEA R16, R25, R16, 0x2 ;  /* 0x0000001019107211 */ /* 0x000fc400078e10ff */
[----:B------:R-:W-:Y:S01]  /*1a10*/  IADD3 R26, PT, PT, R25, R26, R25 ;  /* 0x0000001a191a7210 */ /* 0x000fe20007ffe019 */
[----:B------:R-:W-:Y:S02]  /*1a20*/  IMAD R11, R8, UR4, R11 ;  /* 0x00000004080b7c24 */ /* 0x000fe4000f8e020b */
[----:B------:R-:W-:Y:S01]  /*1a30*/  IMAD.WIDE R6, R7, 0x4, R2 ;  /* 0x0000000407067825 */ /* 0x000fe200078e0202 */
[----:B------:R-:W-:-:S03]  /*1a40*/  ISETP.GE.U32.AND P0, PT, R26, 0x80, PT ;  /* 0x000000801a00780c */ /* 0x000fc60003f06070 */
[----:B------:R-:W-:-:S04]  /*1a50*/  IMAD.WIDE R8, R9, 0x4, R2 ;  /* 0x0000000409087825 */ /* 0x000fc800078e0202 */
[----:B------:R-:W-:Y:S01]  /*1a60*/  IMAD.WIDE R10, R11, 0x4, R2 ;  /* 0x000000040b0a7825 */ /* 0x000fe200078e0202 */
[----:B-1----:R1:W-:Y:S03]  /*1a70*/  STG.E desc[UR8][R4.64], R13 ;  /* 0x0000000d04007986 */ /* 0x0023e6000c101908 */
        /* <DEDUP_REMOVED lines=8> */
.L_x_49318:
[----:B------:R-:W-:Y:S01]  /*1b00*/  HFMA2 R3, -RZ, RZ, 0, 0.0020122528076171875 ;  /* 0x0000181fff037431 */ /* 0x000fe200000001ff */
[----:B------:R-:W-:Y:S01]  /*1b10*/  BSSY B0, `(.L_x_49324) ;  /* 0x0000006000007945 */ /* 0x000fe20003800000 */
[----:B------:R-:W-:Y:S02]  /*1b20*/  IMAD.MOV.U32 R2, RZ, RZ, R23 ;  /* 0x000000ffff027224 */ /* 0x000fe400078e0017 */
[----:B------:R-:W-:-:S07]  /*1b30*/  IMAD.MOV.U32 R0, RZ, RZ, -0x1 ;  /* 0xffffffffff007424 */ /* 0x000fce00078e00ff */
[----:B01234-:R-:W-:Y:S05]  /*1b40*/  WARPSYNC.COLLECTIVE R0, `(.L_x_49325) ;  /* 0x0000000000087348 */ /* 0x01ffea0003c00000 */
[----:B0-----:R0:W0:Y:S02]  /*1b50*/  SHFL.IDX P0, R0, R27, R2, R3 ;  /* 0x000000021b007389 */ /* 0x0010240000000003 */
[----:B01234-:R-:W-:Y:S05]  /*1b60*/  ENDCOLLECTIVE ;  /* 0x000000000000791b */ /* 0x01ffea0003800000 */
.L_x_49325:
[----:B------:R-:W-:Y:S05]  /*1b70*/  BSYNC B0 ;  /* 0x0000000000007941 */ /* 0x000fea0003800000 */
.L_x_49324:
        /* <DEDUP_REMOVED lines=8> */
.L_x_49326:
[----:B------:R-:W-:Y:S01]  /*1c00*/  MOV R2, R20 ;  /* 0x0000001400027202 */ /* 0x000fe20000000f00 */
[----:B------:R-:W-:Y:S02]  /*1c10*/  IMAD R28, R14, R0, R29 ;  /* 0x000000000e1c7224 */ /* 0x000fe400078e021d */
[----:B------:R-:W-:-:S07]  /*1c20*/  IMAD.MOV.U32 R0, RZ, RZ, -0x1 ;  /* 0xffffffffff007424 */ /* 0x000fce00078e00ff */
[----:B------:R-:W-:Y:S05]  /*1c30*/  WARPSYNC.COLLECTIVE R0, `(.L_x_49327) ;  /* 0x0000000000087348 */ /* 0x000fea0003c00000 */
[----:B------:R0:W1:Y:S02]  /*1c40*/  SHFL.IDX P0, R0, R27, R2, R3 ;  /* 0x000000021b007389 */ /* 0x0000640000000003 */
[----:B01----:R-:W-:Y:S05]  /*1c50*/  ENDCOLLECTIVE ;  /* 0x000000000000791b */ /* 0x003fea0003800000 */
.L_x_49327:
[----:B------:R-:W-:Y:S01]  /*1c60*/  MOV R2, R19 ;  /* 0x0000001300027202 */ /* 0x000fe20000000f00 */
[----:B------:R-:W-:Y:S02]  /*1c70*/  IMAD.MOV.U32 R29, RZ, RZ, R0 ;  /* 0x000000ffff1d7224 */ /* 0x000fe400078e0000 */
[----:B------:R-:W-:Y:S02]  /*1c80*/  IMAD.MOV.U32 R0, RZ, RZ, -0x1 ;  /* 0xffffffffff007424 */ /* 0x000fe400078e00ff */
[----:B------:R-:W-:-:S07]  /*1c90*/  IMAD R29, R13, R29, R28 ;  /* 0x0000001d0d1d7224 */ /* 0x000fce00078e021c */
[----:B------:R-:W-:Y:S05]  /*1ca0*/  WARPSYNC.COLLECTIVE R0, `(.L_x_49328) ;  /* 0x0000000000087348 */ /* 0x000fea0003c00000 */
[----:B------:R0:W1:Y:S02]  /*1cb0*/  SHFL.IDX P0, R0, R27, R2, R3 ;  /* 0x000000021b007389 */ /* 0x0000640000000003 */
[----:B01----:R-:W-:Y:S05]  /*1cc0*/  ENDCOLLECTIVE ;  /* 0x000000000000791b */ /* 0x003fea0003800000 */
.L_x_49328:
[----:B------:R-:W-:Y:S01]  /*1cd0*/  MOV R2, R22 ;  /* 0x0000001600027202 */ /* 0x000fe20000000f00 */
[----:B------:R-:W-:Y:S02]  /*1ce0*/  IMAD.MOV.U32 R28, RZ, RZ, R0 ;  /* 0x000000ffff1c7224 */ /* 0x000fe400078e0000 */
[----:B------:R-:W-:Y:S02]  /*1cf0*/  IMAD.MOV.U32 R0, RZ, RZ, -0x1 ;  /* 0xffffffffff007424 */ /* 0x000fe400078e00ff */
[----:B------:R-:W-:-:S07]  /*1d00*/  IMAD R28, R12, R28, R29 ;  /* 0x0000001c0c1c7224 */ /* 0x000fce00078e021d */
[----:B------:R-:W-:Y:S05]  /*1d10*/  WARPSYNC.COLLECTIVE R0, `(.L_x_49329) ;  /* 0x0000000000087348 */ /* 0x000fea0003c00000 */
[----:B------:R0:W1:Y:S02]  /*1d20*/  SHFL.IDX P0, R0, R27, R2, R3 ;  /* 0x000000021b007389 */ /* 0x0000640000000003 */
[----:B01----:R-:W-:Y:S05]  /*1d30*/  ENDCOLLECTIVE ;  /* 0x000000000000791b */ /* 0x003fea0003800000 */
.L_x_49329:
[----:B------:R-:W-:Y:S01]  /*1d40*/  MOV R2, R18 ;  /* 0x0000001200027202 */ /* 0x000fe20000000f00 */
[----:B------:R-:W-:Y:S02]  /*1d50*/  IMAD.MOV.U32 R29, RZ, RZ, R0 ;  /* 0x000000ffff1d7224 */ /* 0x000fe400078e0000 */
[----:B------:R-:W-:Y:S02]  /*1d60*/  IMAD.MOV.U32 R0, RZ, RZ, -0x1 ;  /* 0xffffffffff007424 */ /* 0x000fe400078e00ff */
[----:B------:R-:W-:-:S07]  /*1d70*/  IMAD R29, R11, R29, R28 ;  /* 0x0000001d0b1d7224 */ /* 0x000fce00078e021c */
[----:B------:R-:W-:Y:S05]  /*1d80*/  WARPSYNC.COLLECTIVE R0, `(.L_x_49330) ;  /* 0x0000000000087348 */ /* 0x000fea0003c00000 */
[----:B------:R0:W1:Y:S02]  /*1d90*/  SHFL.IDX P0, R0, R27, R2, R3 ;  /* 0x000000021b007389 */ /* 0x0000640000000003 */
[----:B01----:R-:W-:Y:S05]  /*1da0*/  ENDCOLLECTIVE ;  /* 0x000000000000791b */ /* 0x003fea0003800000 */
.L_x_49330:
[----:B------:R-:W-:Y:S01]  /*1db0*/  MOV R2, R17 ;  /* 0x0000001100027202 */ /* 0x000fe20000000f00 */
[----:B------:R-:W-:Y:S02]  /*1dc0*/  IMAD.MOV.U32 R28, RZ, RZ, R0 ;  /* 0x000000ffff1c7224 */ /* 0x000fe400078e0000 */
[----:B------:R-:W-:Y:S02]  /*1dd0*/  IMAD.MOV.U32 R0, RZ, RZ, -0x1 ;  /* 0xffffffffff007424 */ /* 0x000fe400078e00ff */
[----:B------:R-:W-:-:S07]  /*1de0*/  IMAD R28, R10, R28, R29 ;  /* 0x0000001c0a1c7224 */ /* 0x000fce00078e021d */
[----:B------:R-:W-:Y:S05]  /*1df0*/  WARPSYNC.COLLECTIVE R0, `(.L_x_49331) ;  /* 0x0000000000087348 */ /* 0x000fea0003c00000 */
[----:B------:R0:W1:Y:S02]  /*1e00*/  SHFL.IDX P0, R0, R27, R2, R3 ;  /* 0x000000021b007389 */ /* 0x0000640000000003 */
[----:B01----:R-:W-:Y:S05]  /*1e10*/  ENDCOLLECTIVE ;  /* 0x000000000000791b */ /* 0x003fea0003800000 */
.L_x_49331:
[----:B------:R-:W-:Y:S01]  /*1e20*/  MOV R2, R16 ;  /* 0x0000001000027202 */ /* 0x000fe20000000f00 */
[----:B------:R-:W-:Y:S02]  /*1e30*/  IMAD.MOV.U32 R29, RZ, RZ, R0 ;  /* 0x000000ffff1d7224 */ /* 0x000fe400078e0000 */
[----:B------:R-:W-:Y:S02]  /*1e40*/  IMAD.MOV.U32 R0, RZ, RZ, -0x1 ;  /* 0xffffffffff007424 */ /* 0x000fe400078e00ff */
[----:B------:R-:W-:-:S07]  /*1e50*/  IMAD R29, R9, R29, R28 ;  /* 0x0000001d091d7224 */ /* 0x000fce00078e021c */
[----:B------:R-:W-:Y:S05]  /*1e60*/  WARPSYNC.COLLECTIVE R0, `(.L_x_49332) ;  /* 0x0000000000087348 */ /* 0x000fea0003c00000 */
[----:B------:R0:W1:Y:S02]  /*1e70*/  SHFL.IDX P0, R0, R27, R2, R3 ;  /* 0x000000021b007389 */ /* 0x0000640000000003 */
[----:B01----:R-:W-:Y:S05]  /*1e80*/  ENDCOLLECTIVE ;  /* 0x000000000000791b */ /* 0x003fea0003800000 */
.L_x_49332:
[----:B------:R-:W-:Y:S05]  /*1e90*/  BRA `(.L_x_49333) ;  /* 0xfffffff400347947 */ /* 0x000fea000383ffff */
.L_x_49334:
        /* <DEDUP_REMOVED lines=14> */
.L_x_58703:


//--------------------- .text._Z9cuda_gemmIiLi256ELi1ELi1ELi128ELi8ELi8ELi32ELi0ELi0EEviiiPT_S1_S1_ii --------------------------
	.section	.text._Z9cuda_gemmIiLi256ELi1ELi1ELi128ELi8ELi8ELi32ELi0ELi0EEviiiPT_S1_S1_ii,"ax",@progbits
	.align	128
        .global         _Z9cuda_gemmIiLi256ELi1ELi1ELi128ELi8ELi8ELi32ELi0ELi0EEviiiPT_S1_S1_ii
        .type           _Z9cuda_gemmIiLi256ELi1ELi1ELi128ELi8ELi8ELi32ELi0ELi0EEviiiPT_S1_S1_ii,@function
        .size           _Z9cuda_gemmIiLi256ELi1ELi1ELi128ELi8ELi8ELi32ELi0ELi0EEviiiPT_S1_S1_ii,(.L_x_58704 - _Z9cuda_gemmIiLi256ELi1ELi1ELi128ELi8ELi8ELi32ELi0ELi0EEviiiPT_S1_S1_ii)
        .other          _Z9cuda_gemmIiLi256ELi1ELi1ELi128ELi8ELi8ELi32ELi0ELi0EEviiiPT_S1_S1_ii,@"STO_CUDA_ENTRY STV_DEFAULT"
_Z9cuda_gemmIiLi256ELi1ELi1ELi128ELi8ELi8ELi32ELi0ELi0EEviiiPT_S1_S1_ii:
.text._Z9cuda_gemmIiLi256ELi1ELi1ELi128ELi8ELi8ELi32ELi0ELi0EEviiiPT_S1_S1_ii:
[----:B------:R-:W-:Y:S01]  /*0000*/  LDC R1, c[0x0][0x37c] ;  /* 0x0000df00ff017b82 */ /* 0x000fe20000000800 */
[----:B------:R-:W0:Y:S01]  /*0010*/  LDCU.64 UR6, c[0x0][0x3a8] ;  /* 0x00007500ff0677ac */ /* 0x000e220008000a00 */
[----:B------:R-:W-:Y:S01]  /*0020*/  IMAD.MOV.U32 R2, RZ, RZ, RZ ;  /* 0x000000ffff027224 */ /* 0x000fe200078e00ff */
        /* <DEDUP_REMOVED lines=8> */
[----:B0-----:R-:W-:-:S06]  /*00b0*/  VIADD R0, R0, 0xffffffe ;  /* 0x0ffffffe00007836 */ /* 0x001fcc0000000000 */
[----:B------:R-:W0:Y:S02]  /*00c0*/  F2I.FTZ.U32.TRUNC.NTZ R3, R0 ;  /* 0x0000000000037305 */ /* 0x000e24000021f000 */
[----:B0-----:R-:W-:-:S04]  /*00d0*/  IMAD.MOV R0, RZ, RZ, -R3 ;  /* 0x000000ffff007224 */ /* 0x001fc800078e0a03 */
[----:B------:R-:W-:-:S04]  /*00e0*/  IMAD R0, R0, R4, RZ ;  /* 0x0000000400007224 */ /* 0x000fc800078e02ff */
[----:B------:R-:W-:-:S06]  /*00f0*/  IMAD.HI.U32 R2, R3, R0, R2 ;  /* 0x0000000003027227 */ /* 0x000fcc00078e0002 */
        /* <DEDUP_REMOVED lines=8> */
[----:B------:R-:W-:Y:S02]  /*0180*/  LOP3.LUT R0, R38, 0x80, RZ, 0x3c, !PT ;  /* 0x0000008026007812 */ /* 0x000fe400078e3cff */
[----:B------:R-:W-:Y:S02]  /*0190*/  SHF.R.U32.HI R4, RZ, 0x4, R38 ;  /* 0x00000004ff047819 */ /* 0x000fe40000011626 */
[----:B------:R-:W-:-:S07]  /*01a0*/  ISETP.GE.AND P2, PT, R0, RZ, PT ;  /* 0x000000ff0000720c */ /* 0x000fce0003f46270 */
[----:B------:R-:W-:Y:S01]  /*01b0*/  @P0 VIADD R2, R2, 0x1 ;  /* 0x0000000102020836 */ /* 0x000fe20000000000 */
[----:B------:R-:W-:-:S03]  /*01c0*/  ISETP.GE.AND P0, PT, R38, 0x10, PT ;  /* 0x000000102600780c */ /* 0x000fc60003f06270 */
[----:B------:R-:W-:Y:S01]  /*01d0*/  IMAD.MOV.U32 R37, RZ, RZ, R2 ;  /* 0x000000ffff257224 */ /* 0x000fe200078e0002 */
[----:B------:R-:W-:-:S04]  /*01e0*/  SEL R0, R4, 0x1, P0 ;  /* 0x0000000104007807 */ /* 0x000fc80000000000 */
[----:B------:R-:W-:Y:S01]  /*01f0*/  @!P2 IADD3 R37, PT, PT, -R37, RZ, RZ ;  /* 0x000000ff2525a210 */ /* 0x000fe20007ffe1ff */
[----:B------:R-:W0:Y:S01]  /*0200*/  I2F.U32.RP R8, R0 ;  /* 0x0000000000087306 */ /* 0x000e220000209000 */
[----:B------:R-:W-:Y:S02]  /*0210*/  @!P1 LOP3.LUT R37, RZ, R38, RZ, 0x33, !PT ;  /* 0x00000026ff259212 */ /* 0x000fe400078e33ff */
[----:B-1----:R-:W-:-:S03]  /*0220*/  ISETP.GE.U32.AND P1, PT, R35, R7, PT ;  /* 0x000000072300720c */ /* 0x002fc60003f26070 */
        /* <DEDUP_REMOVED lines=19> */
[----:B------:R-:W-:Y:S01]  /*0360*/  HFMA2 R12, -RZ, RZ, 0, 0 ;  /* 0x00000000ff0c7431 */ /* 0x000fe200000001ff */
[----:B------:R-:W-:Y:S02]  /*0370*/  MOV R9, 0x400 ;  /* 0x0000040000097802 */ /* 0x000fe40000000f00 */
[----:B------:R-:W-:Y:S02]  /*0380*/  ISETP.NE.U32.AND P1, PT, RZ, UR6, PT ;  /* 0x00000006ff007c0c */ /* 0x000fe4000bf25070 */
[----:B------:R-:W3:Y:S01]  /*0390*/  I2F.U32.RP R2, UR6 ;  /* 0x0000000600027d06 */ /* 0x000ee20008209000 */
[----:B------:R-:W-:Y:S02]  /*03a0*/  ISETP.NE.U32.AND P2, PT, R38, RZ, PT ;  /* 0x000000ff2600720c */ /* 0x000fe40003f45070 */
[----:B------:R-:W-:-:S05]  /*03b0*/  LOP3.LUT R18, RZ, R38, RZ, 0x33, !PT ;  /* 0x00000026ff127212 */ /* 0x000fca00078e33ff */
[----:B0-----:R-:W0:Y:S08]  /*03c0*/  MUFU.RCP R3, R3 ;  /* 0x0000000300037308 */ /* 0x001e300000001000 */
[----:B---3--:R-:W3:Y:S01]  /*03d0*/  MUFU.RCP R2, R2 ;  /* 0x0000000200027308 */ /* 0x008ee20000001000 */
[----:B0-----:R-:W-:Y:S01]  /*03e0*/  VIADD R3, R3, 0xffffffe ;  /* 0x0ffffffe03037836 */ /* 0x001fe20000000000 */
[----:B-1----:R-:W-:-:S06]  /*03f0*/  LEA R15, R15, R9, 0x18 ;  /* 0x000000090f0f7211 */ /* 0x002fcc00078ec0ff */
[----:B------:R-:W0:Y:S01]  /*0400*/  F2I.FTZ.U32.TRUNC.NTZ R13, R3 ;  /* 0x00000003000d7305 */ /* 0x000e22000021f000 */
[----:B---3--:R-:W-:-:S07]  /*0410*/  IADD3 R2, PT, PT, R2, 0xffffffe, RZ ;  /* 0x0ffffffe02027810 */ /* 0x008fce0007ffe0ff */
[----:B------:R1:W3:Y:S01]  /*0420*/  F2I.FTZ.U32.TRUNC.NTZ R11, R2 ;  /* 0x00000002000b7305 */ /* 0x0002e2000021f000 */
[----:B0-----:R-:W-:Y:S01]  /*0430*/  IMAD.MOV R10, RZ, RZ, -R13 ;  /* 0x000000ffff0a7224 */ /* 0x001fe200078e0a0d */
[----:B-1----:R-:W0:Y:S03]  /*0440*/  LDC.64 R2, c[0x0][0x398] ;  /* 0x0000e600ff027b82 */ /* 0x002e260000000a00 */
[----:B------:R-:W-:Y:S02]  /*0450*/  IMAD R9, R10, R38, RZ ;  /* 0x000000260a097224 */ /* 0x000fe400078e02ff */
[----:B------:R-:W-:Y:S02]  /*0460*/  IMAD.MOV.U32 R10, RZ, RZ, RZ ;  /* 0x000000ffff0a7224 */ /* 0x000fe400078e00ff */
[----:B---3--:R-:W-:Y:S02]  /*0470*/  IMAD.MOV R14, RZ, RZ, -R11 ;  /* 0x000000ffff0e7224 */ /* 0x008fe400078e0a0b */
[----:B------:R-:W-:Y:S01]  /*0480*/  IMAD.HI.U32 R13, R13, R9, R12 ;  /* 0x000000090d0d7227 */ /* 0x000fe200078e000c */
[----:B------:R-:W-:-:S03]  /*0490*/  LOP3.LUT R12, RZ, UR6, RZ, 0x33, !PT ;  /* 0x00000006ff0c7c12 */ /* 0x000fc6000f8e33ff */
[----:B------:R-:W-:Y:S02]  /*04a0*/  IMAD R14, R14, UR6, RZ ;  /* 0x000000060e0e7c24 */ /* 0x000fe4000f8e02ff */
[----:B------:R-:W-:Y:S02]  /*04b0*/  IMAD.MOV.U32 R9, RZ, RZ, R35 ;  /* 0x000000ffff097224 */ /* 0x000fe400078e0023 */
[----:B--2---:R-:W-:-:S07]  /*04c0*/  IMAD.HI.U32 R14, R11, R14, R10 ;  /* 0x0000000e0b0e7227 */ /* 0x004fce00078e000a */
.L_x_49337:
[----:B01----:R-:W-:-:S06]  /*04d0*/  IMAD.WIDE.U32 R10, R9, 0x4, R2 ;  /* 0x00000004090a7825 */ /* 0x003fcc00078e0002 */
[----:B------:R0:W2:Y:S01]  /*04e0*/  LDG.E R10, desc[UR8][R10.64] ;  /* 0x000000080a0a7981 */ /* 0x0000a2000c1e1900 */
[----:B------:R-:W-:-:S04]  /*04f0*/  IMAD.HI.U32 R16, R13, R9, RZ ;  /* 0x000000090d107227 */ /* 0x000fc800078e00ff */
[----:B------:R-:W-:-:S04]  /*0500*/  IMAD.MOV R17, RZ, RZ, -R16 ;  /* 0x000000ffff117224 */ /* 0x000fc800078e0a10 */
[----:B------:R-:W-:Y:S02]  /*0510*/  IMAD R17, R38, R17, R9 ;  /* 0x0000001126117224 */ /* 0x000fe400078e0209 */
[----:B0-----:R-:W-:-:S03]  /*0520*/  IMAD.HI.U32 R11, R14, R9, RZ ;  /* 0x000000090e0b7227 */ /* 0x001fc600078e00ff */
[----:B------:R-:W-:Y:S01]  /*0530*/  ISETP.GE.U32.AND P4, PT, R17, R38, PT ;  /* 0x000000261100720c */ /* 0x000fe20003f86070 */
[----:B------:R-:W-:-:S04]  /*0540*/  IMAD.MOV R11, RZ, RZ, -R11 ;  /* 0x000000ffff0b7224 */ /* 0x000fc800078e0a0b */
[----:B------:R-:W-:Y:S01]  /*0550*/  IMAD R11, R11, UR6, R9 ;  /* 0x000000060b0b7c24 */ /* 0x000fe2000f8e0209 */
[----:B------:R-:W-:-:S04]  /*0560*/  IADD3 R9, PT, PT, R19, R9, RZ ;  /* 0x0000000913097210 */ /* 0x000fc80007ffe0ff */
[----:B------:R-:W-:-:S03]  /*0570*/  ISETP.GE.U32.AND P3, PT, R11, UR6, PT ;  /* 0x000000060b007c0c */ /* 0x000fc6000bf66070 */
[----:B------:R-:W-:Y:S01]  /*0580*/  @P4 IADD3 R17, PT, PT, R17, -R38, RZ ;  /* 0x8000002611114210 */ /* 0x000fe20007ffe0ff */
[----:B------:R-:W-:-:S03]  /*0590*/  @P4 VIADD R16, R16, 0x1 ;  /* 0x0000000110104836 */ /* 0x000fc60000000000 */
[----:B------:R-:W-:-:S06]  /*05a0*/  ISETP.GE.U32.AND P5, PT, R17, R38, PT ;  /* 0x000000261100720c */ /* 0x000fcc0003fa6070 */
[----:B------:R-:W-:-:S05]  /*05b0*/  @P3 VIADD R11, R11, -UR6 ;  /* 0x800000060b0b3c36 */ /* 0x000fca0008000000 */
[----:B------:R-:W-:Y:S02]  /*05c0*/  ISETP.GE.U32.AND P3, PT, R11, UR6, PT ;  /* 0x000000060b007c0c */ /* 0x000fe4000bf66070 */
[----:B------:R-:W-:-:S05]  /*05d0*/  @P5 VIADD R16, R16, 0x1 ;  /* 0x0000000110105836 */ /* 0x000fca0000000000 */
[----:B------:R-:W-:-:S06]  /*05e0*/  SEL R16, R18, R16, !P2 ;  /* 0x0000001012107207 */ /* 0x000fcc0005000000 */
[----:B------:R-:W-:Y:S01]  /*05f0*/  @P3 VIADD R11, R11, -UR6 ;  /* 0x800000060b0b3c36 */ /* 0x000fe20008000000 */
[----:B------:R-:W-:-:S04]  /*0600*/  ISETP.GE.U32.AND P3, PT, R9, R7, PT ;  /* 0x000000070900720c */ /* 0x000fc80003f66070 */
[----:B------:R-:W-:-:S05]  /*0610*/  SEL R11, R12, R11, !P1 ;  /* 0x0000000b0c0b7207 */ /* 0x000fca0004800000 */
[----:B------:R-:W-:-:S04]  /*0620*/  IMAD R11, R11, 0x24, R15 ;  /* 0x000000240b0b7824 */ /* 0x000fc800078e020f */
[----:B------:R-:W-:-:S05]  /*0630*/  IMAD R11, R16, 0x4, R11 ;  /* 0x00000004100b7824 */ /* 0x000fca00078e020b */
[----:B--2---:R1:W-:Y:S01]  /*0640*/  STS [R11], R10 ;  /* 0x0000000a0b007388 */ /* 0x0043e20000000800 */
[----:B------:R-:W-:Y:S05]  /*0650*/  @!P3 BRA `(.L_x_49337) ;  /* 0xfffffffc009cb947 */ /* 0x000fea000383ffff */
.L_x_49336:
[----:B------:R-:W-:Y:S05]  /*0660*/  BSYNC.RECONVERGENT B0 ;  /* 0x0000000000007941 */ /* 0x000fea0003800200 */
.L_x_49335:
[----:B------:R-:W0:Y:S01]  /*0670*/  LDC R34, c[0x0][0x360] ;  /* 0x0000d800ff227b82 */ /* 0x000e220000000800 */
[----:B------:R-:W-:Y:S01]  /*0680*/  @P0 IMAD.IADD R6, R6, 0x1, -R36 ;  /* 0x0000000106060824 */ /* 0x000fe200078e0a24 */
[-C--:B------:R-:W-:Y:S01]  /*0690*/  LOP3.LUT R30, RZ, R36.reuse, RZ, 0x33, !PT ;  /* 0x00000024ff1e7212 */ /* 0x080fe200078e33ff */
[----:B------:R-:W-:Y:S02]  /*06a0*/  VIADD R8, R8, 0xffffffe ;  /* 0x0ffffffe08087836 */ /* 0x000fe40000000000 */
[----:B------:R-:W-:Y:S01]  /*06b0*/  @P0 VIADD R33, R33, 0x1 ;  /* 0x0000000121210836 */ /* 0x000fe20000000000 */
[----:B------:R-:W-:Y:S01]  /*06c0*/  ISETP.GE.U32.AND P1, PT, R6, R36, PT ;  /* 0x000000240600720c */ /* 0x000fe20003f26070 */
[----:B------:R-:W2:Y:S01]  /*06d0*/  F2I.FTZ.U32.TRUNC.NTZ R3, R8 ;  /* 0x0000000800037305 */ /* 0x000ea2000021f000 */
[----:B------:R-:W3:Y:S01]  /*06e0*/  S2UR UR7, SR_CTAID.Y ;  /* 0x00000000000779c3 */ /* 0x000ee20000002600 */
[----:B------:R-:W-:-:S07]  /*06f0*/  ISETP.NE.U32.AND P0, PT, R36, RZ, PT ;  /* 0x000000ff2400720c */ /* 0x000fce0003f05070 */
[----:B------:R-:W3:Y:S03]  /*0700*/  LDC R2, c[0x0][0x374] ;  /* 0x0000dd00ff027b82 */ /* 0x000ee60000000800 */
[----:B------:R-:W-:Y:S01]  /*0710*/  @P1 IADD3 R33, PT, PT, R33, 0x1, RZ ;  /* 0x0000000121211810 */ /* 0x000fe20007ffe0ff */
[----:B--2---:R-:W-:-:S03]  /*0720*/  IMAD.MOV R7, RZ, RZ, -R3 ;  /* 0x000000ffff077224 */ /* 0x004fc600078e0a03 */
[----:B------:R-:W-:Y:S01]  /*0730*/  SEL R33, R30, R33, !P0 ;  /* 0x000000211e217207 */ /* 0x000fe20004000000 */
[----:B------:R-:W-:-:S04]  /*0740*/  IMAD R7, R7, R0, RZ ;  /* 0x0000000007077224 */ /* 0x000fc800078e02ff */
[----:B------:R-:W-:Y:S01]  /*0750*/  IMAD.MOV R6, RZ, RZ, -R33 ;  /* 0x000000ffff067224 */ /* 0x000fe200078e0a21 */
[----:B---3--:R-:W-:Y:S01]  /*0760*/  ISETP.LE.U32.AND P1, PT, R2, UR7, PT ;  /* 0x0000000702007c0c */ /* 0x008fe2000bf23070 */
[----:B------:R-:W-:-:S04]  /*0770*/  IMAD.MOV.U32 R2, RZ, RZ, RZ ;  /* 0x000000ffff027224 */ /* 0x000fc800078e00ff */
[----:B------:R-:W-:-:S04]  /*0780*/  IMAD.HI.U32 R3, R3, R7, R2 ;  /* 0x0000000703037227 */ /* 0x000fc800078e0002 */
[----:B------:R-:W-:-:S04]  /*0790*/  IMAD R2, R36, R6, R35 ;  /* 0x0000000624027224 */ /* 0x000fc800078e0223 */
[----:B0-----:R-:W-:Y:S05]  /*07a0*/  @P1 EXIT ;  /* 0x000000000000194d */ /* 0x001fea0003800000 */
[C---:B------:R-:W-:Y:S01]  /*07b0*/  IMAD.HI.U32 R6, R3.reuse, R35, RZ ;  /* 0x0000002303067227 */ /* 0x040fe200078e00ff */
[----:B------:R-:W0:Y:S01]  /*07c0*/  S2R R32, SR_CTAID.X ;  /* 0x0000000000207919 */ /* 0x000e220000002500 */
[----:B------:R-:W-:Y:S01]  /*07d0*/  LOP3.LUT R31, RZ, R0, RZ, 0x33, !PT ;  /* 0x00000000ff1f7212 */ /* 0x000fe200078e33ff */
[----:B------:R-:W-:Y:S01]  /*07e0*/  BSSY.RECONVERGENT B0, `(.L_x_49338) ;  /* 0x0000096000007945 */ /* 0x000fe20003800200 */
[----:B------:R-:W-:Y:S01]  /*07f0*/  IMAD.HI.U32 R3, R3, R2, RZ ;  /* 0x0000000203037227 */ /* 0x000fe200078e00ff */
[----:B------:R-:W-:-:S03]  /*0800*/  LOP3.LUT R29, R35, 0x1f, RZ, 0xc0, !PT ;  /* 0x0000001f231d7812 */ /* 0x000fc600078ec0ff */
[----:B------:R-:W-:-:S04]  /*0810*/  IMAD.HI.U32 R5, R5, R34, RZ ;  /* 0x0000002205057227 */ /* 0x000fc800078e00ff */
[----:B------:R-:W-:Y:S01]  /*0820*/  IMAD.MOV R7, RZ, RZ, -R6 ;  /* 0x000000ffff077224 */ /* 0x000fe200078e0a06 */
[----:B------:R-:W-:Y:S01]  /*0830*/  IADD3 R8, PT, PT, -R5, RZ, RZ ;  /* 0x000000ff05087210 */ /* 0x000fe20007ffe1ff */
        /* <DEDUP_REMOVED lines=13> */
[----:B------:R-:W-:Y:S02]  /*0910*/  ISETP.GE.U32.AND P4, PT, R2, R0, PT ;  /* 0x000000000200720c */ /* 0x000fe40003f86070 */
[----:B------:R-:W-:Y:S02]  /*0920*/  ISETP.GE.U32.AND P5, PT, R6, R36, PT ;  /* 0x000000240600720c */ /* 0x000fe40003fa6070 */
[----:B------:R-:W-:-:S02]  /*0930*/  ISETP.GT.U32.AND P1, PT, R35, 0x7f, PT ;  /* 0x0000007f2300780c */ /* 0x000fc40003f24070 */
[----:B------:R-:W-:-:S05]  /*0940*/  @P2 IADD3 R5, PT, PT, R5, 0x1, RZ ;  /* 0x0000000105052810 */ /* 0x000fca0007ffe0ff */
[----:B------:R-:W-:Y:S02]  /*0950*/  @P6 IMAD.IADD R7, R7, 0x1, -R0 ;  /* 0x0000000107076824 */ /* 0x000fe400078e0a00 */
        /* <DEDUP_REMOVED lines=11> */
[----:B-1----:R-:W-:Y:S01]  /*0a10*/  IMAD.SHL.U32 R10, R32, 0x80, RZ ;  /* 0x00000080200a7824 */ /* 0x002fe200078e00ff */
[----:B------:R-:W-:Y:S01]  /*0a20*/  BSSY.RECONVERGENT B1, `(.L_x_49340) ;  /* 0x0000031000017945 */ /* 0x000fe20003800200 */
[----:B------:R-:W-:Y:S01]  /*0a30*/  IMAD.MOV.U32 R11, RZ, RZ, R35 ;  /* 0x000000ffff0b7224 */ /* 0x000fe200078e0023 */
        /* <DEDUP_REMOVED lines=21> */
[----:B------:R-:W-:-:S05]  /*0b90*/  @!P2 LOP3.LUT R2, RZ, R34, RZ, 0x33, !PT ;  /* 0x00000022ff02a212 */ /* 0x000fca00078e33ff */
[----:B------:R-:W-:-:S05]  /*0ba0*/  IMAD.IADD R2, R7, 0x1, R2 ;  /* 0x0000000107027824 */ /* 0x000fca00078e0202 */
[C---:B------:R-:W-:Y:S02]  /*0bb0*/  LOP3.LUT R5, R2.reuse, 0x3, RZ, 0xc0, !PT ;  /* 0x0000000302057812 */ /* 0x040fe400078ec0ff */
[C---:B------:R-:W-:Y:S02]  /*0bc0*/  ISETP.GE.U32.AND P3, PT, R2.reuse, 0x3, PT ;  /* 0x000000030200780c */ /* 0x040fe40003f66070 */
[C---:B------:R-:W-:Y:S02]  /*0bd0*/  ISETP.NE.AND P2, PT, R5.reuse, 0x3, PT ;  /* 0x000000030500780c */ /* 0x040fe40003f45270 */
[----:B------:R-:W-:Y:S02]  /*0be0*/  ISETP.NE.AND P1, PT, R5, 0x3, PT ;  /* 0x000000030500780c */ /* 0x000fe40003f25270 */
[C---:B------:R-:W-:Y:S02]  /*0bf0*/  IADD3 R5, PT, PT, R2.reuse, 0x1, RZ ;  /* 0x0000000102057810 */ /* 0x040fe40007ffe0ff */
[----:B------:R-:W-:-:S02]  /*0c00*/  ISETP.GE.U32.AND P0, PT, R2, 0x3, PT ;  /* 0x000000030200780c */ /* 0x000fc40003f06070 */
[----:B------:R-:W-:-:S05]  /*0c10*/  LOP3.LUT R5, R5, 0x3, RZ, 0xc0, !PT ;  /* 0x0000000305057812 */ /* 0x000fca00078ec0ff */
[----:B------:R-:W-:Y:S06]  /*0c20*/  @!P2 BRA `(.L_x_49341) ;  /* 0x000000000040a947 */ /* 0x000fec0003800000 */
[----:B------:R-:W0:Y:S01]  /*0c30*/  S2R R8, SR_CgaCtaId ;  /* 0x0000000000087919 */ /* 0x000e220000008800 */
[----:B------:R-:W-:Y:S01]  /*0c40*/  MOV R2, 0x400 ;  /* 0x0000040000027802 */ /* 0x000fe20000000f00 */
[----:B------:R-:W-:Y:S02]  /*0c50*/  IMAD.MOV.U32 R6, RZ, RZ, RZ ;  /* 0x000000ffff067224 */ /* 0x000fe400078e00ff */
[----:B------:R-:W-:Y:S02]  /*0c60*/  IMAD.MOV.U32 R11, RZ, RZ, R35 ;  /* 0x000000ffff0b7224 */ /* 0x000fe400078e0023 */
[----:B------:R-:W-:-:S05]  /*0c70*/  VIADD R2, R2, 0x180 ;  /* 0x0000018002027836 */ /* 0x000fca0000000000 */
[----:B0-----:R-:W-:-:S07]  /*0c80*/  LEA R8, R8, R2, 0x18 ;  /* 0x0000000208087211 */ /* 0x001fce00078ec0ff */
.L_x_49342:
[----:B0-----:R-:W0:Y:S01]  /*0c90*/  LDC.64 R2, c[0x0][0x390] ;  /* 0x0000e400ff027b82 */ /* 0x001e220000000a00 */
[----:B------:R-:W-:-:S05]  /*0ca0*/  IADD3 R7, PT, PT, R10, R11, RZ ;  /* 0x0000000b0a077210 */ /* 0x000fca0007ffe0ff */
[----:B0-----:R-:W-:-:S06]  /*0cb0*/  IMAD.WIDE R2, R7, 0x4, R2 ;  /* 0x0000000407027825 */ /* 0x001fcc00078e0202 */
[----:B------:R0:W2:Y:S01]  /*0cc0*/  LDG.E R2, desc[UR8][R2.64] ;  /* 0x0000000802027981 */ /* 0x0000a2000c1e1900 */
[----:B------:R-:W-:-:S05]  /*0cd0*/  VIADD R6, R6, 0x1 ;  /* 0x0000000106067836 */ /* 0x000fca0000000000 */
[----:B------:R-:W-:Y:S01]  /*0ce0*/  ISETP.NE.AND P2, PT, R6, R5, PT ;  /* 0x000000050600720c */ /* 0x000fe20003f45270 */
[----:B0-----:R-:W-:Y:S02]  /*0cf0*/  IMAD R3, R11, 0x4, R8 ;  /* 0x000000040b037824 */ /* 0x001fe400078e0208 */
[----:B------:R-:W-:-:S03]  /*0d00*/  IMAD.IADD R11, R34, 0x1, R11 ;  /* 0x00000001220b7824 */ /* 0x000fc600078e020b */
[----:B--2---:R0:W-:Y:S07]  /*0d10*/  STS [R3], R2 ;  /* 0x0000000203007388 */ /* 0x0041ee0000000800 */
[----:B------:R-:W-:Y:S05]  /*0d20*/  @P2 BRA `(.L_x_49342) ;  /* 0xfffffffc00d82947 */ /* 0x000fea000383ffff */
.L_x_49341:
[----:B------:R-:W-:Y:S05]  /*0d30*/  BSYNC.RECONVERGENT B1 ;  /* 0x0000000000017941 */ /* 0x000fea0003800200 */
.L_x_49340:
[----:B------:R-:W-:Y:S04]  /*0d40*/  BSSY.RECONVERGENT B1, `(.L_x_49343) ;  /* 0x000001f000017945 */ /* 0x000fe80003800200 */
[----:B------:R-:W-:Y:S05]  /*0d50*/  @!P3 BRA `(.L_x_49344) ;  /* 0x000000000074b947 */ /* 0x000fea0003800000 */
[----:B0-----:R-:W0:Y:S01]  /*0d60*/  S2R R3, SR_CgaCtaId ;  /* 0x0000000000037919 */ /* 0x001e220000008800 */
[----:B------:R-:W-:Y:S02]  /*0d70*/  MOV R2, 0x400 ;  /* 0x0000040000027802 */ /* 0x000fe40000000f00 */
[----:B------:R-:W-:-:S03]  /*0d80*/  SHF.L.U32 R14, R34, 0x2, RZ ;  /* 0x00000002220e7819 */ /* 0x000fc600000006ff */
[----:B------:R-:W-:-:S05]  /*0d90*/  VIADD R2, R2, 0x180 ;  /* 0x0000018002027836 */ /* 0x000fca0000000000 */
[----:B0-----:R-:W-:-:S07]  /*0da0*/  LEA R15, R3, R2, 0x18 ;  /* 0x00000002030f7211 */ /* 0x001fce00078ec0ff */
.L_x_49345:
[----:B-1----:R-:W0:Y:S01]  /*0db0*/  LDC.64 R12, c[0x0][0x390] ;  /* 0x0000e400ff0c7b82 */ /* 0x002e220000000a00 */
[----:B------:R-:W-:-:S04]  /*0dc0*/  IMAD.IADD R2, R10, 0x1, R11 ;  /* 0x000000010a027824 */ /* 0x000fc800078e020b */
        /* <DEDUP_REMOVED lines=11> */
[----:B0-----:R-:W-:-:S05]  /*0e80*/  LEA R13, R11, R15, 0x2 ;  /* 0x0000000f0b0d7211 */ /* 0x001fca00078e10ff */
[----:B-1----:R-:W-:-:S04]  /*0e90*/  IMAD.IADD R3, R13, 0x1, R14 ;  /* 0x000000010d037824 */ /* 0x002fc800078e020e */
[----:B----4-:R-:W-:-:S04]  /*0ea0*/  IMAD.IADD R7, R14, 0x1, R3 ;  /* 0x000000010e077824 */ /* 0x010fc800078e0203 */
[C---:B------:R-:W-:Y:S02]  /*0eb0*/  IMAD.IADD R9, R14.reuse, 0x1, R7 ;  /* 0x000000010e097824 */ /* 0x040fe400078e0207 */
[----:B------:R-:W-:-:S05]  /*0ec0*/  IMAD.IADD R11, R14, 0x1, R11 ;  /* 0x000000010e0b7824 */ /* 0x000fca00078e020b */
[----:B------:R-:W-:Y:S01]  /*0ed0*/  ISETP.GE.U32.AND P2, PT, R11, 0x80, PT ;  /* 0x000000800b00780c */ /* 0x000fe20003f46070 */
[----:B--2---:R1:W-:Y:S04]  /*0ee0*/  STS [R13], R12 ;  /* 0x0000000c0d007388 */ /* 0x0043e80000000800 */
[----:B---3--:R1:W-:Y:S04]  /*0ef0*/  STS [R3], R2 ;  /* 0x0000000203007388 */ /* 0x0083e80000000800 */
[----:B-----5:R1:W-:Y:S04]  /*0f00*/  STS [R7], R6 ;  /* 0x0000000607007388 */ /* 0x0203e80000000800 */
[----:B------:R1:W-:Y:S01]  /*0f10*/  STS [R9], R8 ;  /* 0x0000000809007388 */ /* 0x0003e20000000800 */
[----:B------:R-:W-:Y:S05]  /*0f20*/  @!P2 BRA `(.L_x_49345) ;  /* 0xfffffffc00a0a947 */ /* 0x000fea000383ffff */
.L_x_49344:
[----:B------:R-:W-:Y:S05]  /*0f30*/  BSYNC.RECONVERGENT B1 ;  /* 0x0000000000017941 */ /* 0x000fea0003800200 */
.L_x_49343:
[----:B------:R-:W-:Y:S01]  /*0f40*/  BSSY.RECONVERGENT B1, `(.L_x_49346) ;  /* 0x000000f000017945 */ /* 0x000fe20003800200 */
[----:B01----:R-:W-:-:S03]  /*0f50*/  MOV R2, R35 ;  /* 0x0000002300027202 */ /* 0x003fc60000000f00 */
[----:B------:R-:W-:Y:S05]  /*0f60*/  @!P1 BRA `(.L_x_49347) ;  /* 0x0000000000309947 */ /* 0x000fea0003800000 */
[----:B------:R-:W0:Y:S01]  /*0f70*/  S2R R7, SR_CgaCtaId ;  /* 0x0000000000077919 */ /* 0x000e220000008800 */
[----:B------:R-:W-:Y:S01]  /*0f80*/  MOV R3, 0x400 ;  /* 0x0000040000037802 */ /* 0x000fe20000000f00 */
[----:B------:R-:W-:Y:S02]  /*0f90*/  IMAD.MOV.U32 R6, RZ, RZ, RZ ;  /* 0x000000ffff067224 */ /* 0x000fe400078e00ff */
[----:B------:R-:W-:Y:S02]  /*0fa0*/  IMAD.MOV.U32 R2, RZ, RZ, R35 ;  /* 0x000000ffff027224 */ /* 0x000fe400078e0023 */
[----:B------:R-:W-:-:S05]  /*0fb0*/  VIADD R3, R3, 0x380 ;  /* 0x0000038003037836 */ /* 0x000fca0000000000 */
[----:B0-----:R-:W-:-:S07]  /*0fc0*/  LEA R3, R7, R3, 0x18 ;  /* 0x0000000307037211 */ /* 0x001fce00078ec0ff */
.L_x_49348:
[----:B------:R-:W-:Y:S01]  /*0fd0*/  IMAD R7, R2, 0x4, R3 ;  /* 0x0000000402077824 */ /* 0x000fe200078e0203 */
[----:B------:R-:W-:Y:S01]  /*0fe0*/  IADD3 R6, PT, PT, R6, 0x1, RZ ;  /* 0x0000000106067810 */ /* 0x000fe20007ffe0ff */
[----:B------:R-:W-:-:S03]  /*0ff0*/  IMAD.IADD R2, R34, 0x1, R2 ;  /* 0x0000000122027824 */ /* 0x000fc600078e0202 */
[----:B------:R0:W-:Y:S01]  /*1000*/  STS [R7], RZ ;  /* 0x000000ff07007388 */ /* 0x0001e20000000800 */
[----:B------:R-:W-:-:S13]  /*1010*/  ISETP.NE.AND P1, PT, R6, R5, PT ;  /* 0x000000050600720c */ /* 0x000fda0003f25270 */
[----:B0-----:R-:W-:Y:S05]  /*1020*/  @P1 BRA `(.L_x_49348) ;  /* 0xfffffffc00e81947 */ /* 0x001fea000383ffff */
.L_x_49347:
[----:B------:R-:W-:Y:S05]  /*1030*/  BSYNC.RECONVERGENT B1 ;  /* 0x0000000000017941 */ /* 0x000fea0003800200 */
.L_x_49346:
[----:B------:R-:W-:Y:S05]  /*1040*/  @!P0 BRA `(.L_x_49339) ;  /* 0x00000000003c8947 */ /* 0x000fea0003800000 */
[----:B------:R-:W0:Y:S01]  /*1050*/  S2R R5, SR_CgaCtaId ;  /* 0x0000000000057919 */ /* 0x000e220000008800 */
[----:B------:R-:W-:-:S05]  /*1060*/  MOV R3, 0x400 ;  /* 0x0000040000037802 */ /* 0x000fca0000000f00 */
[----:B------:R-:W-:-:S05]  /*1070*/  VIADD R3, R3, 0x380 ;  /* 0x0000038003037836 */ /* 0x000fca0000000000 */
[----:B0-----:R-:W-:-:S07]  /*1080*/  LEA R7, R5, R3, 0x18 ;  /* 0x0000000305077211 */ /* 0x001fce00078ec0ff */
.L_x_49349:
[----:B0-----:R-:W-:Y:S02]  /*1090*/  IMAD R8, R2, 0x4, R7 ;  /* 0x0000000402087824 */ /* 0x001fe400078e0207 */
[C---:B------:R-:W-:Y:S02]  /*10a0*/  IMAD R2, R34.reuse, 0x4, R2 ;  /* 0x0000000422027824 */ /* 0x040fe400078e0202 */
[----:B------:R-:W-:Y:S01]  /*10b0*/  IMAD R3, R34, 0x4, R8 ;  /* 0x0000000422037824 */ /* 0x000fe200078e0208 */
        /* <DEDUP_REMOVED lines=8> */
.L_x_49339:
[----:B------:R-:W-:Y:S05]  /*1140*/  BSYNC.RECONVERGENT B0 ;  /* 0x0000000000007941 */ /* 0x000fea0003800200 */
.L_x_49338:
        /* <DEDUP_REMOVED lines=9> */
[C---:B------:R-:W-:Y:S01]  /*11e0*/  IADD3 R22, PT, PT, R27.reuse, 0x1, RZ ;  /* 0x000000011b167810 */ /* 0x040fe20007ffe0ff */
[C---:B------:R-:W-:Y:S01]  /*11f0*/  VIADD R23, R27.reuse, 0x7 ;  /* 0x000000071b177836 */ /* 0x040fe20000000000 */
[C---:B------:R-:W-:Y:S01]  /*1200*/  IADD3 R20, PT, PT, R27.reuse, 0x3, RZ ;  /* 0x000000031b147810 */ /* 0x040fe20007ffe0ff */
[C---:B------:R-:W-:Y:S01]  /*1210*/  VIADD R21, R27.reuse, 0x2 ;  /* 0x000000021b157836 */ /* 0x040fe20000000000 */
[-C--:B------:R-:W-:Y:S01]  /*1220*/  ISETP.GE.AND P0, PT, R22, R38.reuse, PT ;  /* 0x000000261600720c */ /* 0x080fe20003f06270 */
[----:B------:R-:W-:Y:S01]  /*1230*/  VIADD R18, R27, 0x5 ;  /* 0x000000051b127836 */ /* 0x000fe20000000000 */
[-C--:B------:R-:W-:Y:S01]  /*1240*/  ISETP.GE.AND P2, PT, R23, R38.reuse, PT ;  /* 0x000000261700720c */ /* 0x080fe20003f46270 */
[C---:B------:R-:W-:Y:S01]  /*1250*/  VIADD R17, R27.reuse, 0x6 ;  /* 0x000000061b117836 */ /* 0x040fe20000000000 */
[----:B------:R-:W-:Y:S01]  /*1260*/  SEL R0, R38, RZ, P0 ;  /* 0x000000ff26007207 */ /* 0x000fe20000000000 */
[----:B------:R-:W-:Y:S01]  /*1270*/  VIADD R19, R27, 0x4 ;  /* 0x000000041b137836 */ /* 0x000fe20000000000 */
[-C--:B------:R-:W-:Y:S01]  /*1280*/  ISETP.GE.AND P1, PT, R21, R38.reuse, PT ;  /* 0x000000261500720c */ /* 0x080fe20003f26270 */
[C---:B------:R-:W-:Y:S01]  /*1290*/  VIADD R15, R31.reuse, 0x2 ;  /* 0x000000021f0f7836 */ /* 0x040fe20000000000 */
[-C--:B------:R-:W-:Y:S01]  /*12a0*/  ISETP.GE.AND P0, PT, R20, R38.reuse, PT ;  /* 0x000000261400720c */ /* 0x080fe20003f06270 */
[----:B------:R-:W-:Y:S01]  /*12b0*/  IMAD.IADD R22, R22, 0x1, -R0 ;  /* 0x0000000116167824 */ /* 0x000fe200078e0a00 */
[C---:B0-----:R-:W-:Y:S01]  /*12c0*/  SEL R3, R38.reuse, RZ, P2 ;  /* 0x000000ff26037207 */ /* 0x041fe20001000000 */
[----:B------:R-:W-:Y:S01]  /*12d0*/  VIADD R14, R31, 0x3 ;  /* 0x000000031f0e7836 */ /* 0x000fe20000000000 */
[C---:B------:R-:W-:Y:S01]  /*12e0*/  SEL R2, R38.reuse, RZ, P1 ;  /* 0x000000ff26027207 */ /* 0x040fe20000800000 */
[----:B------:R-:W-:Y:S01]  /*12f0*/  BSSY B1, `(.L_x_49352) ;  /* 0x00000d0000017945 */ /* 0x000fe20003800000 */
[----:B------:R-:W-:Y:S01]  /*1300*/  SEL R0, R38, RZ, P0 ;  /* 0x000000ff26007207 */ /* 0x000fe20000000000 */
[----:B------:R-:W-:Y:S01]  /*1310*/  IMAD.IADD R23, R23, 0x1, -R3 ;  /* 0x0000000117177824 */ /* 0x000fe200078e0a03 */
[-C--:B------:R-:W-:Y:S01]  /*1320*/  ISETP.GE.AND P2, PT, R18, R38.reuse, PT ;  /* 0x000000261200720c */ /* 0x080fe20003f46270 */
[----:B------:R-:W-:Y:S01]  /*1330*/  IMAD.IADD R21, R21, 0x1, -R2 ;  /* 0x0000000115157824 */ /* 0x000fe200078e0a02 */
[-C--:B------:R-:W-:Y:S01]  /*1340*/  ISETP.GE.AND P3, PT, R17, R38.reuse, PT ;  /* 0x000000261100720c */ /* 0x080fe20003f66270 */
[----:B------:R-:W-:Y:S01]  /*1350*/  IMAD.IADD R20, R20, 0x1, -R0 ;  /* 0x0000000114147824 */ /* 0x000fe200078e0a00 */
[-C--:B------:R-:W-:Y:S01]  /*1360*/  ISETP.GE.AND P0, PT, R27, R38.reuse, PT ;  /* 0x000000261b00720c */ /* 0x080fe20003f06270 */
[----:B------:R-:W-:Y:S01]  /*1370*/  IMAD.MOV.U32 R16, RZ, RZ, RZ ;  /* 0x000000ffff107224 */ /* 0x000fe200078e00ff */
[----:B------:R-:W-:-:S02]  /*1380*/  ISETP.GE.AND P1, PT, R19, R38, PT ;  /* 0x000000261300720c */ /* 0x000fc40003f26270 */
[C---:B------:R-:W-:Y:S02]  /*1390*/  SEL R3, R38.reuse, RZ, P2 ;  /* 0x000000ff26037207 */ /* 0x040fe40001000000 */
[C---:B------:R-:W-:Y:S02]  /*13a0*/  SEL R4, R38.reuse, RZ, P3 ;  /* 0x000000ff26047207 */ /* 0x040fe40001800000 */
[----:B------:R-:W-:Y:S01]  /*13b0*/  SEL R12, R38, RZ, P0 ;  /* 0x000000ff260c7207 */ /* 0x000fe20000000000 */
[----:B------:R-:W-:Y:S01]  /*13c0*/  IMAD.IADD R18, R18, 0x1, -R3 ;  /* 0x0000000112127824 */ /* 0x000fe200078e0a03 */
[----:B------:R-:W-:Y:S01]  /*13d0*/  SEL R2, R38, RZ, P1 ;  /* 0x000000ff26027207 */ /* 0x000fe20000800000 */
[----:B------:R-:W-:Y:S01]  /*13e0*/  IMAD.IADD R17, R17, 0x1, -R4 ;  /* 0x0000000111117824 */ /* 0x000fe200078e0a04 */
[----:B------:R-:W-:Y:S01]  /*13f0*/  IADD3 R13, PT, PT, R31, -0x1, RZ ;  /* 0xffffffff1f0d7810 */ /* 0x000fe20007ffe0ff */
[----:B------:R-:W-:Y:S01]  /*1400*/  IMAD.IADD R12, R27, 0x1, -R12 ;  /* 0x000000011b0c7824 */ /* 0x000fe200078e0a0c */
[----:B------:R-:W-:-:S02]  /*1410*/  IADD3 R19, PT, PT, R19, -R2, RZ ;  /* 0x8000000213137210 */ /* 0x000fc40007ffe0ff */
[----:B------:R-:W-:Y:S02]  /*1420*/  LOP3.LUT R15, R15, 0x7, RZ, 0xc0, !PT ;  /* 0x000000070f0f7812 */ /* 0x000fe400078ec0ff */
[----:B------:R-:W-:Y:S02]  /*1430*/  LOP3.LUT R14, R14, 0x7, RZ, 0xc0, !PT ;  /* 0x000000070e0e7812 */ /* 0x000fe400078ec0ff */
[----:B------:R-:W-:-:S07]  /*1440*/  LOP3.LUT R13, R13, 0x7, RZ, 0xc0, !PT ;  /* 0x000000070d0d7812 */ /* 0x000fce00078ec0ff */
.L_x_49380:
[----:B0-----:R-:W0:Y:S01]  /*1450*/  LDCU UR4, c[0x0][0x3ac] ;  /* 0x00007580ff0477ac */ /* 0x001e220008000800 */
[----:B-1----:R-:W-:Y:S01]  /*1460*/  IMAD.IADD R11, R31, 0x1, R16 ;  /* 0x000000011f0b7824 */ /* 0x002fe200078e0210 */
[----:B------:R-:W-:Y:S01]  /*1470*/  IADD3 R16, PT, PT, R36, R16, RZ ;  /* 0x0000001024107210 */ /* 0x000fe20007ffe0ff */
        /* <DEDUP_REMOVED lines=16> */
[----:B------:R0:W1:Y:S02]  /*1580*/  LDS R10, [R3] ;  /* 0x00000000030a7984 */ /* 0x0000640000000800 */
.L_x_49353:
        /* <DEDUP_REMOVED lines=10> */
.L_x_49354:
        /* <DEDUP_REMOVED lines=8> */
.L_x_49355:
        /* <DEDUP_REMOVED lines=8> */
.L_x_49356:
        /* <DEDUP_REMOVED lines=9> */
.L_x_49357:
        /* <DEDUP_REMOVED lines=10> */
.L_x_49358:
        /* <DEDUP_REMOVED lines=14> */
.L_x_49359:
[----:B------:R-:W-:Y:S02]  /*1940*/  ISETP.NE.AND P6, PT, R24, RZ, PT ;  /* 0x000000ff1800720c */ /* 0x000fe40003fc5270 */
[----:B0-----:R-:W-:Y:S02]  /*1950*/  P2R R3, PR, RZ, 0x1 ;  /* 0x00000001ff037803 */ /* 0x001fe40000000000 */
[----:B------:R-:W-:-:S04]  /*1960*/  ISETP.GE.AND P0, PT, R33, UR10, PT ;  /* 0x0000000a21007c0c */ /* 0x000fc8000bf06270 */
        /* <DEDUP_REMOVED lines=10> */
.L_x_49360:
        /* <DEDUP_REMOVED lines=9> */
[----:B------:R-:W4:Y:S08]  /*1aa0*/  I2F.RP R2, R24 ;  /* 0x0000001800027306 */ /* 0x000f300000209400 */
[----:B----4-:R-:W4:Y:S02]  /*1ab0*/  MUFU.RCP R2, R2 ;  /* 0x0000000200027308 */ /* 0x010f240000001000 */
[----:B----4-:R-:W-:-:S06]  /*1ac0*/  VIADD R2, R2, 0xffffffe ;  /* 0x0ffffffe02027836 */ /* 0x010fcc0000000000 */
[----:B------:R4:W5:Y:S02]  /*1ad0*/  F2I.FTZ.U32.TRUNC.NTZ R3, R2 ;  /* 0x0000000200037305 */ /* 0x000964000021f000 */
[----:B----4-:R-:W-:Y:S02]  /*1ae0*/  IMAD.MOV.U32 R2, RZ, RZ, RZ ;  /* 0x000000ffff027224 */ /* 0x010fe400078e00ff */
[----:B-----5:R-:W-:-:S04]  /*1af0*/  IMAD.MOV R25, RZ, RZ, -R3 ;  /* 0x000000ffff197224 */ /* 0x020fc800078e0a03 */
[----:B------:R-:W-:-:S04]  /*1b00*/  IMAD R25, R25, R24, RZ ;  /* 0x0000001819197224 */ /* 0x000fc800078e02ff */
[----:B------:R-:W-:Y:S01]  /*1b10*/  IMAD.HI.U32 R2, R3, R25, R2 ;  /* 0x0000001903027227 */ /* 0x000fe200078e0002 */
[----:B------:R-:W-:-:S05]  /*1b20*/  MOV R3, R39 ;  /* 0x0000002700037202 */ /* 0x000fca0000000f00 */
[----:B------:R-:W-:-:S04]  /*1b30*/  IMAD.HI.U32 R2, R2, R3, RZ ;  /* 0x0000000302027227 */ /* 0x000fc800078e00ff */
[----:B------:R-:W-:-:S04]  /*1b40*/  IMAD.MOV R2, RZ, RZ, -R2 ;  /* 0x000000ffff027224 */ /* 0x000fc800078e0a02 */
[----:B------:R-:W-:Y:S01]  /*1b50*/  IMAD R2, R24, R2, R3 ;  /* 0x0000000218027224 */ /* 0x000fe200078e0203 */
[----:B------:R-:W-:-:S04]  /*1b60*/  MOV R3, 0x400 ;  /* 0x0000040000037802 */ /* 0x000fc80000000f00 */
[----:B------:R-:W-:Y:S02]  /*1b70*/  ISETP.GT.U32.AND P6, PT, R24, R2, PT ;  /* 0x000000021800720c */ /* 0x000fe40003fc4070 */
[----:B------:R-:W-:-:S11]  /*1b80*/  IADD3 R25, PT, PT, R3, 0x380, RZ ;  /* 0x0000038003197810 */ /* 0x000fd60007ffe0ff */
[----:B------:R-:W-:-:S05]  /*1b90*/  @!P6 IMAD.IADD R2, R2, 0x1, -R24 ;  /* 0x000000010202e824 */ /* 0x000fca00078e0a18 */
[----:B------:R-:W-:-:S13]  /*1ba0*/  ISETP.GT.U32.AND P6, PT, R24, R2, PT ;  /* 0x000000021800720c */ /* 0x000fda0003fc4070 */
[----:B------:R-:W-:Y:S01]  /*1bb0*/  @!P6 IMAD.IADD R2, R2, 0x1, -R24 ;  /* 0x000000010202e824 */ /* 0x000fe200078e0a18 */
[----:B------:R-:W-:Y:S01]  /*1bc0*/  ISETP.GE.AND P6, PT, R29, RZ, PT ;  /* 0x000000ff1d00720c */ /* 0x000fe20003fc6270 */
[----:B------:R-:W4:-:S12]  /*1bd0*/  S2R R24, SR_CgaCtaId ;  /* 0x0000000000187919 */ /* 0x000f180000008800 */
[----:B------:R-:W-:Y:S01]  /*1be0*/  @!P6 IMAD.MOV R2, RZ, RZ, -R2 ;  /* 0x000000ffff02e224 */ /* 0x000fe200078e0a02 */
[----:B------:R-:W-:-:S13]  /*1bf0*/  ISETP.NE.AND P6, PT, R38, RZ, PT ;  /* 0x000000ff2600720c */ /* 0x000fda0003fc5270 */
[----:B------:R-:W-:Y:S02]  /*1c00*/  @!P6 LOP3.LUT R2, RZ, R38, RZ, 0x33, !PT ;  /* 0x00000026ff02e212 */ /* 0x000fe400078e33ff */
[C---:B----4-:R-:W-:Y:S02]  /*1c10*/  LEA R39, R24.reuse, R3, 0x18 ;  /* 0x0000000318277211 */ /* 0x050fe400078ec0ff */
[----:B------:R-:W-:Y:S01]  /*1c20*/  LEA R24, R24, R25, 0x18 ;  /* 0x0000001918187211 */ /* 0x000fe200078ec0ff */
[----:B------:R-:W-:Y:S02]  /*1c30*/  IMAD.MOV.U32 R25, RZ, RZ, R33 ;  /* 0x000000ffff197224 */ /* 0x000fe400078e0021 */
[----:B------:R-:W-:-:S07]  /*1c40*/  IMAD R39, R2, 0x4, R39 ;  /* 0x0000000402277824 */ /* 0x000fce00078e0227 */
.L_x_49379:
[----:B----4-:R-:W-:Y:S02]  /*1c50*/  IMAD R44, R25, 0x24, R39 ;  /* 0x00000024192c7824 */ /* 0x010fe400078e0227 */
[----:B------:R-:W-:-:S04]  /*1c60*/  IMAD.MOV.U32 R41, RZ, RZ, RZ ;  /* 0x000000ffff297224 */ /* 0x000fc800078e00ff */
[----:B------:R-:W4:Y:S01]  /*1c70*/  LDS R44, [R44] ;  /* 0x000000002c2c7984 */ /* 0x000f220000000800 */
[----:B0-----:R-:W-:Y:S05]  /*1c80*/  @!P0 BRA `(.L_x_49363) ;  /* 0x0000000000108947 */ /* 0x001fea0003800000 */
[----:B------:R-:W-:-:S03]  /*1c90*/  UMOV UR4, 0xffffffff ;  /* 0xffffffff00047882 */ /* 0x000fc60000000000 */
[----:B------:R-:W-:Y:S05]  /*1ca0*/  BRA.DIV UR4, `(.L_x_49364) ;  /* 0x0000002e04c47947 */ /* 0x000fea000b800000 */
[----:B----4-:R4:W0:Y:S02]  /*1cb0*/  SHFL.IDX PT, R3, R44, R12, R26 ;  /* 0x0000000c2c037389 */ /* 0x01082400000e001a */
.L_x_49444:
[----:B01----:R-:W-:-:S07]  /*1cc0*/  IMAD R41, R10, R3, RZ ;  /* 0x000000030a297224 */ /* 0x003fce00078e02ff */
.L_x_49363:
[----:B------:R-:W-:Y:S05]  /*1cd0*/  @!P1 BRA `(.L_x_49365) ;  /* 0x0000000000109947 */ /* 0x000fea0003800000 */
[----:B------:R-:W-:-:S03]  /*1ce0*/  UMOV UR4, 0xffffffff ;  /* 0xffffffff00047882 */ /* 0x000fc60000000000 */
[----:B------:R-:W-:Y:S05]  /*1cf0*/  BRA.DIV UR4, `(.L_x_49366) ;  /* 0x0000002e04d07947 */ /* 0x000fea000b800000 */
[----:B----4-:R4:W0:Y:S02]  /*1d00*/  SHFL.IDX PT, R3, R44, R22, R26 ;  /* 0x000000162c037389 */ /* 0x01082400000e001a */
.L_x_49447:
[----:B0--3--:R-:W-:-:S07]  /*1d10*/  IMAD R41, R9, R3, R41 ;  /* 0x0000000309297224 */ /* 0x009fce00078e0229 */
.L_x_49365:
[----:B------:R-:W-:Y:S05]  /*1d20*/  @!P2 BRA `(.L_x_49367) ;  /* 0x000000000010a947 */ /* 0x000fea0003800000 */
[----:B------:R-:W-:-:S03]  /*1d30*/  UMOV UR4, 0xffffffff ;  /* 0xffffffff00047882 */ /* 0x000fc60000000000 */
[----:B------:R-:W-:Y:S05]  /*1d40*/  BRA.DIV UR4, `(.L_x_49368) ;  /* 0x0000002e04dc7947 */ /* 0x000fea000b800000 */
[----:B----4-:R4:W0:Y:S02]  /*1d50*/  SHFL.IDX PT, R3, R44, R21, R26 ;  /* 0x000000152c037389 */ /* 0x01082400000e001a */
.L_x_49450:
[----:B0-----:R-:W-:-:S07]  /*1d60*/  IMAD R41, R8, R3, R41 ;  /* 0x0000000308297224 */ /* 0x001fce00078e0229 */
.L_x_49367:
[----:B------:R-:W-:Y:S05]  /*1d70*/  @!P3 BRA `(.L_x_49369) ;  /* 0x000000000010b947 */ /* 0x000fea0003800000 */
[----:B------:R-:W-:-:S03]  /*1d80*/  UMOV UR4, 0xffffffff ;  /* 0xffffffff00047882 */ /* 0x000fc60000000000 */
[----:B------:R-:W-:Y:S05]  /*1d90*/  BRA.DIV UR4, `(.L_x_49370) ;  /* 0x0000002e04e87947 */ /* 0x000fea000b800000 */
[----:B----4-:R4:W0:Y:S02]  /*1da0*/  SHFL.IDX PT, R3, R44, R20, R26 ;  /* 0x000000142c037389 */ /* 0x01082400000e001a */
.L_x_49453:
[----:B0-----:R-:W-:-:S07]  /*1db0*/  IMAD R41, R7, R3, R41 ;  /* 0x0000000307297224 */ /* 0x001fce00078e0229 */
.L_x_49369:
[----:B------:R-:W-:Y:S05]  /*1dc0*/  @!P4 BRA `(.L_x_49371) ;  /* 0x000000000010c947 */ /* 0x000fea0003800000 */
[----:B------:R-:W-:-:S03]  /*1dd0*/  UMOV UR4, 0xffffffff ;  /* 0xffffffff00047882 */ /* 0x000fc60000000000 */
[----:B------:R-:W-:Y:S05]  /*1de0*/  BRA.DIV UR4, `(.L_x_49372) ;  /* 0x0000002e04f47947 */ /* 0x000fea000b800000 */
[----:B----4-:R4:W0:Y:S02]  /*1df0*/  SHFL.IDX PT, R3, R44, R19, R26 ;  /* 0x000000132c037389 */ /* 0x01082400000e001a */
.L_x_49456:
[----:B0-----:R-:W-:-:S07]  /*1e00*/  IMAD R41, R6, R3, R41 ;  /* 0x0000000306297224 */ /* 0x001fce00078e0229 */
.L_x_49371:
[----:B------:R-:W-:Y:S05]  /*1e10*/  @!P5 BRA `(.L_x_49373) ;  /* 0x000000000010d947 */ /* 0x000fea0003800000 */
[----:B------:R-:W-:-:S03]  /*1e20*/  UMOV UR4, 0xffffffff ;  /* 0xffffffff00047882 */ /* 0x000fc60000000000 */
[----:B------:R-:W-:Y:S05]  /*1e30*/  BRA.DIV UR4, `(.L_x_49374) ;  /* 0x0000003204007947 */ /* 0x000fea000b800000 */
[----:B----4-:R4:W0:Y:S02]  /*1e40*/  SHFL.IDX PT, R3, R44, R18, R26 ;  /* 0x000000122c037389 */ /* 0x01082400000e001a */
.L_x_49459:
[----:B0-----:R-:W-:-:S07]  /*1e50*/  IMAD R41, R5, R3, R41 ;  /* 0x0000000305297224 */ /* 0x001fce00078e0229 */
.L_x_49373:
[----:B------:R-:W5:Y:S02]  /*1e60*/  LDCU UR4, c[0x0][0x3ac] ;  /* 0x00007580ff0477ac */ /* 0x000f640008000800 */
[----:B-----5:R-:W-:-:S05]  /*1e70*/  IMAD.U32 R38, RZ, RZ, UR4 ;  /* 0x00000004ff267e24 */ /* 0x020fca000f8e00ff */
[----:B------:R-:W-:-:S13]  /*1e80*/  ISETP.GE.AND P6, PT, R38, 0x7, PT ;  /* 0x000000072600780c */ /* 0x000fda0003fc6270 */
[----:B------:R-:W-:Y:S05]  /*1e90*/  @!P6 BRA `(.L_x_49375) ;  /* 0x000000000010e947 */ /* 0x000fea0003800000 */
[----:B------:R-:W-:-:S03]  /*1ea0*/  UMOV UR4, 0xffffffff ;  /* 0xffffffff00047882 */ /* 0x000fc60000000000 */
[----:B------:R-:W-:Y:S05]  /*1eb0*/  BRA.DIV UR4, `(.L_x_49376) ;  /* 0x0000003204007947 */ /* 0x000fea000b800000 */
[----:B----4-:R4:W0:Y:S02]  /*1ec0*/  SHFL.IDX PT, R3, R44, R17, R26 ;  /* 0x000000112c037389 */ /* 0x01082400000e001a */
.L_x_49462:
[----:B0-2---:R-:W-:-:S07]  /*1ed0*/  IMAD R41, R4, R3, R41 ;  /* 0x0000000304297224 */ /* 0x005fce00078e0229 */
.L_x_49375:
[----:B------:R-:W-:-:S13]  /*1ee0*/  ISETP.GE.AND P6, PT, R38, 0x8, PT ;  /* 0x000000082600780c */ /* 0x000fda0003fc6270 */
[----:B------:R-:W-:Y:S05]  /*1ef0*/  @!P6 BRA `(.L_x_49377) ;  /* 0x000000000010e947 */ /* 0x000fea0003800000 */
[----:B------:R-:W-:-:S03]  /*1f00*/  UMOV UR4, 0xffffffff ;  /* 0xffffffff00047882 */ /* 0x000fc60000000000 */
[----:B------:R-:W-:Y:S05]  /*1f10*/  BRA.DIV UR4, `(.L_x_49378) ;  /* 0x0000003204087947 */ /* 0x000fea000b800000 */
[----:B----4-:R4:W0:Y:S02]  /*1f20*/  SHFL.IDX PT, R3, R44, R23, R26 ;  /* 0x000000172c037389 */ /* 0x01082400000e001a */
.L_x_49465:
[----:B0-----:R-:W-:-:S07]  /*1f30*/  IMAD R41, R0, R3, R41 ;  /* 0x0000000300297224 */ /* 0x001fce00078e0229 */
.L_x_49377:
        /* <DEDUP_REMOVED lines=8> */
.L_x_49362:
[----:B------:R-:W-:Y:S05]  /*1fc0*/  BSYNC B0 ;  /* 0x0000000000007941 */ /* 0x000fea0003800000 */
.L_x_49361:
[----:B------:R-:W-:-:S13]  /*1fd0*/  ISETP.NE.AND P6, PT, R40, RZ, PT ;  /* 0x000000ff2800720c */ /* 0x000fda0003fc5270 */
[----:B------:R-:W-:Y:S05]  /*1fe0*/  @!P6 BRA `(.L_x_49380) ;  /* 0xfffffff40018e947 */ /* 0x000fea000383ffff */
[----:B------:R-:W-:Y:S05]  /*1ff0*/  BSYNC B1 ;  /* 0x0000000000017941 */ /* 0x000fea0003800000 */
.L_x_49352:
[----:B------:R-:W-:Y:S05]  /*2000*/  BRA `(.L_x_49350) ;  /* 0x0000001c00347947 */ /* 0x000fea0003800000 */
.L_x_49351:
[----:B------:R-:W-:-:S13]  /*2010*/  ISETP.GT.U32.AND P0, PT, R38, 0x1f, PT ;  /* 0x0000001f2600780c */ /* 0x000fda0003f04070 */
[----:B------:R-:W-:Y:S05]  /*2020*/  @P0 BRA `(.L_x_49381) ;  /* 0x0000000c00680947 */ /* 0x000fea0003800000 */
[C---:B------:R-:W-:Y:S01]  /*2030*/  VIADD R0, R27.reuse, 0x1 ;  /* 0x000000011b007836 */ /* 0x040fe20000000000 */
[C---:B------:R-:W-:Y:S01]  /*2040*/  IADD3 R2, PT, PT, R27.reuse, 0x2, RZ ;  /* 0x000000021b027810 */ /* 0x040fe20007ffe0ff */
[----:B0-----:R-:W-:Y:S01]  /*2050*/  VIADD R3, R27, 0x7 ;  /* 0x000000071b037836 */ /* 0x001fe20000000000 */
[----:B------:R-:W-:Y:S01]  /*2060*/  IADD3 R14, PT, PT, R31, 0x6, RZ ;  /* 0x000000061f0e7810 */ /* 0x000fe20007ffe0ff */
[----:B------:R-:W-:Y:S01]  /*2070*/  VIADD R4, R27, 0x6 ;  /* 0x000000061b047836 */ /* 0x000fe20000000000 */
[-C--:B------:R-:W-:Y:S01]  /*2080*/  ISETP.GE.U32.AND P0, PT, R0, R38.reuse, PT ;  /* 0x000000260000720c */ /* 0x080fe20003f06070 */
[----:B------:R-:W-:Y:S01]  /*2090*/  VIADD R17, R31, 0x1 ;  /* 0x000000011f117836 */ /* 0x000fe20000000000 */
[-C--:B------:R-:W-:Y:S01]  /*20a0*/  ISETP.GE.U32.AND P2, PT, R3, R38.reuse, PT ;  /* 0x000000260300720c */ /* 0x080fe20003f46070 */
[C---:B------:R-:W-:Y:S01]  /*20b0*/  VIADD R16, R31.reuse, 0x2 ;  /* 0x000000021f107836 */ /* 0x040fe20000000000 */
[----:B------:R-:W-:Y:S01]  /*20c0*/  SEL R24, R38, RZ, P0 ;  /* 0x000000ff26187207 */ /* 0x000fe20000000000 */
[C---:B------:R-:W-:Y:S01]  /*20d0*/  VIADD R15, R31.reuse, 0x3 ;  /* 0x000000031f0f7836 */ /* 0x040fe20000000000 */
[-C--:B------:R-:W-:Y:S01]  /*20e0*/  ISETP.GE.U32.AND P1, PT, R2, R38.reuse, PT ;  /* 0x000000260200720c */ /* 0x080fe20003f26070 */
[----:B------:R-:W-:Y:S01]  /*20f0*/  VIADD R13, R31, 0xffffffff ;  /* 0xffffffff1f0d7836 */ /* 0x000fe20000000000 */
[----:B------:R-:W-:Y:S01]  /*2100*/  SEL R25, R38, RZ, P2 ;  /* 0x000000ff26197207 */ /* 0x000fe20001000000 */
[----:B------:R-:W-:Y:S01]  /*2110*/  IMAD.IADD R24, R0, 0x1, -R24 ;  /* 0x0000000100187824 */ /* 0x000fe200078e0a18 */
[----:B------:R-:W-:Y:S01]  /*2120*/  SEL R23, R38, RZ, P1 ;  /* 0x000000ff26177207 */ /* 0x000fe20000800000 */
[----:B------:R-:W-:Y:S01]  /*2130*/  VIADD R0, R27, 0x3 ;  /* 0x000000031b007836 */ /* 0x000fe20000000000 */
[-C--:B------:R-:W-:Y:S01]  /*2140*/  ISETP.GE.U32.AND P3, PT, R4, R38.reuse, PT ;  /* 0x000000260400720c */ /* 0x080fe20003f66070 */
[----:B------:R-:W-:Y:S01]  /*2150*/  IMAD.IADD R25, R3, 0x1, -R25 ;  /* 0x0000000103197824 */ /* 0x000fe200078e0a19 */
[----:B------:R-:W-:Y:S01]  /*2160*/  LOP3.LUT R17, R17, 0x7, RZ, 0xc0, !PT ;  /* 0x0000000711117812 */ /* 0x000fe200078ec0ff */
[----:B------:R-:W-:Y:S01]  /*2170*/  IMAD.IADD R23, R2, 0x1, -R23 ;  /* 0x0000000102177824 */ /* 0x000fe200078e0a17 */
[----:B------:R-:W-:Y:S01]  /*2180*/  ISETP.GE.U32.AND P0, PT, R0, R38, PT ;  /* 0x000000260000720c */ /* 0x000fe20003f06070 */
[C---:B------:R-:W-:Y:S01]  /*2190*/  VIADD R3, R27.reuse, 0x5 ;  /* 0x000000051b037836 */ /* 0x040fe20000000000 */
[----:B------:R-:W-:Y:S01]  /*21a0*/  IADD3 R2, PT, PT, R27, 0x4, RZ ;  /* 0x000000041b027810 */ /* 0x000fe20007ffe0ff */
[----:B------:R-:W-:Y:S01]  /*21b0*/  IMAD.MOV.U32 R18, RZ, RZ, RZ ;  /* 0x000000ffff127224 */ /* 0x000fe200078e00ff */
[----:B------:R-:W-:-:S02]  /*21c0*/  SEL R22, R38, RZ, P0 ;  /* 0x000000ff26167207 */ /* 0x000fc40000000000 */
[-C--:B------:R-:W-:Y:S02]  /*21d0*/  ISETP.GE.U32.AND P1, PT, R2, R38.reuse, PT ;  /* 0x000000260200720c */ /* 0x080fe40003f26070 */
[-C--:B------:R-:W-:Y:S01]  /*21e0*/  ISETP.GE.U32.AND P0, PT, R27, R38.reuse, PT ;  /* 0x000000261b00720c */ /* 0x080fe20003f06070 */
        /* <DEDUP_REMOVED lines=13> */
[----:B------:R-:W-:-:S07]  /*22c0*/  LOP3.LUT R13, R13, 0x7, RZ, 0xc0, !PT ;  /* 0x000000070d0d7812 */ /* 0x000fce00078ec0ff */
.L_x_49409:
[----:B0-----:R-:W0:Y:S01]  /*22d0*/  LDCU UR4, c[0x0][0x3ac] ;  /* 0x00007580ff0477ac */ /* 0x001e220008000800 */
[----:B-1----:R-:W-:Y:S01]  /*22e0*/  IADD3 R11, PT, PT, R31, R18, RZ ;  /* 0x000000121f0b7210 */ /* 0x002fe20007ffe0ff */
        /* <DEDUP_REMOVED lines=18> */
.L_x_49382:
        /* <DEDUP_REMOVED lines=8> */
.L_x_49383:
        /* <DEDUP_REMOVED lines=8> */
.L_x_49384:
        /* <DEDUP_REMOVED lines=8> */
.L_x_49385:
        /* <DEDUP_REMOVED lines=9> */
.L_x_49386:
        /* <DEDUP_REMOVED lines=10> */
.L_x_49387:
        /* <DEDUP_REMOVED lines=12> */
.L_x_49388:
        /* <DEDUP_REMOVED lines=11> */
[----:B------:R-:W-:-:S06]  /*2830*/  LEA R0, R2, UR4, 0x2 ;  /* 0x0000000402007c11 */ /* 0x000fcc000f8e10ff */
[----:B------:R-:W0:Y:S02]  /*2840*/  LDS R0, [R0] ;  /* 0x0000000000007984 */ /* 0x000e240000000800 */
.L_x_49389:
[----:B------:R-:W-:Y:S01]  /*2850*/  ISETP.NE.AND P6, PT, R39, RZ, PT ;  /* 0x000000ff2700720c */ /* 0x000fe20003fc5270 */
[----:B------:R-:W-:Y:S01]  /*2860*/  BSSY B0, `(.L_x_49390) ;  /* 0x0000053000007945 */ /* 0x000fe20003800000 */
[----:B------:R-:W-:Y:S02]  /*2870*/  P2R R2, PR, RZ, 0x1 ;  /* 0x00000001ff027803 */ /* 0x000fe40000000000 */
[----:B------:R-:W-:-:S04]  /*2880*/  ISETP.GE.AND P0, PT, R18, R37, PT ;  /* 0x000000251200720c */ /* 0x000fc80003f06270 */
[----:B------:R-:W-:Y:S02]  /*2890*/  P2R R43, PR, RZ, 0x1 ;  /* 0x00000001ff2b7803 */ /* 0x000fe40000000000 */
[----:B------:R-:W-:-:S03]  /*28a0*/  ISETP.NE.AND P0, PT, R2, RZ, PT ;  /* 0x000000ff0200720c */ /* 0x000fc60003f05270 */
[----:B------:R-:W-:Y:S10]  /*28b0*/  @P6 BRA `(.L_x_49391) ;  /* 0x0000000400346947 */ /* 0x000ff40003800000 */
[----:B------:R-:W4:Y:S01]  /*28c0*/  I2F.U32.RP R2, R38 ;  /* 0x0000002600027306 */ /* 0x000f220000209000 */
[----:B------:R-:W-:-:S07]  /*28d0*/  IMAD.MOV.U32 R40, RZ, RZ, R33 ;  /* 0x000000ffff287224 */ /* 0x000fce00078e0021 */
[----:B----4-:R-:W4:Y:S02]  /*28e0*/  MUFU.RCP R2, R2 ;  /* 0x0000000200027308 */ /* 0x010f240000001000 */
[----:B----4-:R-:W-:-:S06]  /*28f0*/  VIADD R2, R2, 0xffffffe ;  /* 0x0ffffffe02027836 */ /* 0x010fcc0000000000 */
[----:B------:R4:W5:Y:S02]  /*2900*/  F2I.FTZ.U32.TRUNC.NTZ R3, R2 ;  /* 0x0000000200037305 */ /* 0x000964000021f000 */
[----:B----4-:R-:W-:Y:S02]  /*2910*/  IMAD.MOV.U32 R2, RZ, RZ, RZ ;  /* 0x000000ffff027224 */ /* 0x010fe400078e00ff */
[----:B-----5:R-:W-:-:S04]  /*2920*/  IMAD.MOV R39, RZ, RZ, -R3 ;  /* 0x000000ffff277224 */ /* 0x020fc800078e0a03 */
[----:B------:R-:W-:-:S04]  /*2930*/  IMAD R39, R39, R38, RZ ;  /* 0x0000002627277224 */ /* 0x000fc800078e02ff */
[----:B------:R-:W-:Y:S02]  /*2940*/  IMAD.HI.U32 R2, R3, R39, R2 ;  /* 0x0000002703027227 */ /* 0x000fe400078e0002 */
[----:B------:R-:W4:Y:S04]  /*2950*/  S2R R39, SR_CgaCtaId ;  /* 0x0000000000277919 */ /* 0x000f280000008800 */
[----:B------:R-:W-:-:S04]  /*2960*/  IMAD.HI.U32 R2, R2, R29, RZ ;  /* 0x0000001d02027227 */ /* 0x000fc800078e00ff */
[----:B------:R-:W-:-:S04]  /*2970*/  IMAD.MOV R2, RZ, RZ, -R2 ;  /* 0x000000ffff027224 */ /* 0x000fc800078e0a02 */
[----:B------:R-:W-:Y:S01]  /*2980*/  IMAD R41, R38, R2, R29 ;  /* 0x0000000226297224 */ /* 0x000fe200078e021d */
[----:B------:R-:W-:-:S04]  /*2990*/  MOV R2, 0x400 ;  /* 0x0000040000027802 */ /* 0x000fc80000000f00 */
[----:B------:R-:W-:Y:S01]  /*29a0*/  ISETP.GE.U32.AND P6, PT, R41, R38, PT ;  /* 0x000000262900720c */ /* 0x000fe20003fc6070 */
[----:B------:R-:W-:-:S12]  /*29b0*/  VIADD R3, R2, 0x380 ;  /* 0x0000038002037836 */ /* 0x000fd80000000000 */
[----:B------:R-:W-:Y:S02]  /*29c0*/  @P6 IADD3 R41, PT, PT, R41, -R38, RZ ;  /* 0x8000002629296210 */ /* 0x000fe40007ffe0ff */
[----:B----4-:R-:W-:Y:S02]  /*29d0*/  LEA R2, R39, R2, 0x18 ;  /* 0x0000000227027211 */ /* 0x010fe400078ec0ff */
[----:B------:R-:W-:Y:S02]  /*29e0*/  ISETP.GE.U32.AND P6, PT, R41, R38, PT ;  /* 0x000000262900720c */ /* 0x000fe40003fc6070 */
[----:B------:R-:W-:-:S11]  /*29f0*/  LEA R39, R39, R3, 0x18 ;  /* 0x0000000327277211 */ /* 0x000fd600078ec0ff */
[----:B------:R-:W-:Y:S01]  /*2a00*/  @P6 IMAD.IADD R41, R41, 0x1, -R38 ;  /* 0x0000000129296824 */ /* 0x000fe200078e0a26 */
[----:B------:R-:W-:-:S13]  /*2a10*/  ISETP.NE.U32.AND P6, PT, R38, RZ, PT ;  /* 0x000000ff2600720c */ /* 0x000fda0003fc5070 */
[----:B------:R-:W-:-:S05]  /*2a20*/  @!P6 LOP3.LUT R41, RZ, R38, RZ, 0x33, !PT ;  /* 0x00000026ff29e212 */ /* 0x000fca00078e33ff */
[----:B------:R-:W-:-:S07]  /*2a30*/  IMAD R41, R41, 0x4, R2 ;  /* 0x0000000429297824 */ /* 0x000fce00078e0202 */
.L_x_49408:
[----:B----4-:R-:W-:Y:S02]  /*2a40*/  IMAD R44, R40, 0x24, R41 ;  /* 0x00000024282c7824 */ /* 0x010fe400078e0229 */
[----:B------:R-:W-:-:S04]  /*2a50*/  HFMA2 R42, -RZ, RZ, 0, 0 ;  /* 0x00000000ff2a7431 */ /* 0x000fc800000001ff */
[----:B------:R-:W4:Y:S01]  /*2a60*/  LDS R44, [R44] ;  /* 0x000000002c2c7984 */ /* 0x000f220000000800 */
[----:B------:R-:W-:Y:S05]  /*2a70*/  @!P5 BRA `(.L_x_49392) ;  /* 0x000000000010d947 */ /* 0x000fea0003800000 */
[----:B------:R-:W-:-:S03]  /*2a80*/  UMOV UR4, 0xffffffff ;  /* 0xffffffff00047882 */ /* 0x000fc60000000000 */
[----:B------:R-:W-:Y:S05]  /*2a90*/  BRA.DIV UR4, `(.L_x_49393) ;  /* 0x0000002604487947 */ /* 0x000fea000b800000 */
[----:B----4-:R4:W0:Y:S02]  /*2aa0*/  SHFL.IDX PT, R3, R44, R12, R26 ;  /* 0x0000000c2c037389 */ /* 0x01082400000e001a */
.L_x_49468:
[----:B01----:R-:W-:-:S07]  /*2ab0*/  IMAD R42, R10, R3, RZ ;  /* 0x000000030a2a7224 */ /* 0x003fce00078e02ff */
.L_x_49392:
[----:B------:R-:W-:Y:S05]  /*2ac0*/  @!P4 BRA `(.L_x_49394) ;  /* 0x000000000010c947 */ /* 0x000fea0003800000 */
[----:B------:R-:W-:-:S03]  /*2ad0*/  UMOV UR4, 0xffffffff ;  /* 0xffffffff00047882 */ /* 0x000fc60000000000 */
[----:B------:R-:W-:Y:S05]  /*2ae0*/  BRA.DIV UR4, `(.L_x_49395) ;  /* 0x0000002604547947 */ /* 0x000fea000b800000 */
[----:B----4-:R4:W0:Y:S02]  /*2af0*/  SHFL.IDX PT, R3, R44, R24, R26 ;  /* 0x000000182c037389 */ /* 0x01082400000e001a */
.L_x_49471:
[----:B0--3--:R-:W-:-:S07]  /*2b00*/  IMAD R42, R9, R3, R42 ;  /* 0x00000003092a7224 */ /* 0x009fce00078e022a */
.L_x_49394:
[----:B------:R-:W-:Y:S05]  /*2b10*/  @!P3 BRA `(.L_x_49396) ;  /* 0x000000000010b947 */ /* 0x000fea0003800000 */
[----:B------:R-:W-:-:S03]  /*2b20*/  UMOV UR4, 0xffffffff ;  /* 0xffffffff00047882 */ /* 0x000fc60000000000 */
[----:B------:R-:W-:Y:S05]  /*2b30*/  BRA.DIV UR4, `(.L_x_49397) ;  /* 0x0000002604607947 */ /* 0x000fea000b800000 */
[----:B----4-:R4:W0:Y:S02]  /*2b40*/  SHFL.IDX PT, R3, R44, R23, R26 ;  /* 0x000000172c037389 */ /* 0x01082400000e001a */
.L_x_49474:
[----:B0-----:R-:W-:-:S07]  /*2b50*/  IMAD R42, R8, R3, R42 ;  /* 0x00000003082a7224 */ /* 0x001fce00078e022a */
.L_x_49396:
[----:B------:R-:W-:Y:S05]  /*2b60*/  @!P2 BRA `(.L_x_49398) ;  /* 0x000000000010a947 */ /* 0x000fea0003800000 */
[----:B------:R-:W-:-:S03]  /*2b70*/  UMOV UR4, 0xffffffff ;  /* 0xffffffff00047882 */ /* 0x000fc60000000000 */
[----:B------:R-:W-:Y:S05]  /*2b80*/  BRA.DIV UR4, `(.L_x_49399) ;  /* 0x00000026046c7947 */ /* 0x000fea000b800000 */
[----:B----4-:R4:W0:Y:S02]  /*2b90*/  SHFL.IDX PT, R3, R44, R22, R26 ;  /* 0x000000162c037389 */ /* 0x01082400000e001a */
.L_x_49477:
[----:B0-----:R-:W-:-:S07]  /*2ba0*/  IMAD R42, R7, R3, R42 ;  /* 0x00000003072a7224 */ /* 0x001fce00078e022a */
.L_x_49398:
[----:B------:R-:W-:Y:S05]  /*2bb0*/  @!P1 BRA `(.L_x_49400) ;  /* 0x0000000000109947 */ /* 0x000fea0003800000 */
[----:B------:R-:W-:-:S03]  /*2bc0*/  UMOV UR4, 0xffffffff ;  /* 0xffffffff00047882 */ /* 0x000fc60000000000 */
[----:B------:R-:W-:Y:S05]  /*2bd0*/  BRA.DIV UR4, `(.L_x_49401) ;  /* 0x0000002604787947 */ /* 0x000fea000b800000 */
[----:B----4-:R4:W0:Y:S02]  /*2be0*/  SHFL.IDX PT, R3, R44, R21, R26 ;  /* 0x000000152c037389 */ /* 0x01082400000e001a */
.L_x_49480:
[----:B0-----:R-:W-:-:S07]  /*2bf0*/  IMAD R42, R6, R3, R42 ;  /* 0x00000003062a7224 */ /* 0x001fce00078e022a */
.L_x_49400:
[----:B------:R-:W-:Y:S05]  /*2c00*/  @!P0 BRA `(.L_x_49402) ;  /* 0x0000000000108947 */ /* 0x000fea0003800000 */
[----:B------:R-:W-:-:S03]  /*2c10*/  UMOV UR4, 0xffffffff ;  /* 0xffffffff00047882 */ /* 0x000fc60000000000 */
[----:B------:R-:W-:Y:S05]  /*2c20*/  BRA.DIV UR4, `(.L_x_49403) ;  /* 0x0000002604847947 */ /* 0x000fea000b800000 */
[----:B----4-:R4:W0:Y:S02]  /*2c30*/  SHFL.IDX PT, R3, R44, R20, R26 ;  /* 0x000000142c037389 */ /* 0x01082400000e001a */
.L_x_49483:
[----:B0-----:R-:W-:-:S07]  /*2c40*/  IMAD R42, R5, R3, R42 ;  /* 0x00000003052a7224 */ /* 0x001fce00078e022a */
.L_x_49402:
[----:B------:R-:W5:Y:S02]  /*2c50*/  LDCU UR4, c[0x0][0x3ac] ;  /* 0x00007580ff0477ac */ /* 0x000f640008000800 */
[----:B-----5:R-:W-:-:S05]  /*2c60*/  IMAD.U32 R38, RZ, RZ, UR4 ;  /* 0x00000004ff267e24 */ /* 0x020fca000f8e00ff */
[----:B------:R-:W-:-:S13]  /*2c70*/  ISETP.GE.U32.AND P6, PT, R38, 0x7, PT ;  /* 0x000000072600780c */ /* 0x000fda0003fc6070 */
[----:B------:R-:W-:Y:S05]  /*2c80*/  @!P6 BRA `(.L_x_49404) ;  /* 0x000000000010e947 */ /* 0x000fea0003800000 */
[----:B------:R-:W-:-:S03]  /*2c90*/  UMOV UR4, 0xffffffff ;  /* 0xffffffff00047882 */ /* 0x000fc60000000000 */
[----:B------:R-:W-:Y:S05]  /*2ca0*/  BRA.DIV UR4, `(.L_x_49405) ;  /* 0x0000002604847947 */ /* 0x000fea000b800000 */
[----:B----4-:R4:W0:Y:S02]  /*2cb0*/  SHFL.IDX PT, R3, R44, R19, R26 ;  /* 0x000000132c037389 */ /* 0x01082400000e001a */
.L_x_49486:
[----:B0-2---:R-:W-:-:S07]  /*2cc0*/  IMAD R42, R4, R3, R42 ;  /* 0x00000003042a7224 */ /* 0x005fce00078e022a */
.L_x_49404:
[----:B------:R-:W-:-:S13]  /*2cd0*/  ISETP.GE.U32.AND P6, PT, R38, 0x8, PT ;  /* 0x000000082600780c */ /* 0x000fda0003fc6070 */
[----:B------:R-:W-:Y:S05]  /*2ce0*/  @!P6 BRA `(.L_x_49406) ;  /* 0x000000000010e947 */ /* 0x000fea0003800000 */
[----:B------:R-:W-:-:S03]  /*2cf0*/  UMOV UR4, 0xffffffff ;  /* 0xffffffff00047882 */ /* 0x000fc60000000000 */
[----:B------:R-:W-:Y:S05]  /*2d00*/  BRA.DIV UR4, `(.L_x_49407) ;  /* 0x00000026048c7947 */ /* 0x000fea000b800000 */
[----:B----4-:R4:W0:Y:S02]  /*2d10*/  SHFL.IDX PT, R3, R44, R25, R26 ;  /* 0x000000192c037389 */ /* 0x01082400000e001a */
.L_x_49489:
[----:B0-----:R-:W-:-:S07]  /*2d20*/  IMAD R42, R0, R3, R42 ;  /* 0x00000003002a7224 */ /* 0x001fce00078e022a */
.L_x_49406:
[----:B------:R-:W-:Y:S02]  /*2d30*/  IMAD R2, R37, R40, R11 ;  /* 0x0000002825027224 */ /* 0x000fe400078e020b */
[----:B------:R-:W-:Y:S02]  /*2d40*/  IMAD.IADD R40, R30, 0x1, R40 ;  /* 0x000000011e287824 */ /* 0x000fe400078e0228 */
[----:B------:R-:W-:-:S03]  /*2d50*/  IMAD R2, R2, 0x4, R39 ;  /* 0x0000000402027824 */ /* 0x000fc600078e0227 */
[----:B------:R-:W-:Y:S02]  /*2d60*/  ISETP.GE.AND P6, PT, R40, UR10, PT ;  /* 0x0000000a28007c0c */ /* 0x000fe4000bfc6270 */
[----:B------:R0:W-:Y:S11]  /*2d70*/  STS [R2], R42 ;  /* 0x0000002a02007388 */ /* 0x0001f60000000800 */
[----:B0-----:R-:W-:Y:S05]  /*2d80*/  @!P6 BRA `(.L_x_49408) ;  /* 0xfffffffc002ce947 */ /* 0x001fea000383ffff */
.L_x_49391:
[----:B------:R-:W-:Y:S05]  /*2d90*/  BSYNC B0 ;  /* 0x0000000000007941 */ /* 0x000fea0003800000 */
.L_x_49390:
[----:B------:R-:W-:-:S13]  /*2da0*/  ISETP.NE.AND P6, PT, R43, RZ, PT ;  /* 0x000000ff2b00720c */ /* 0x000fda0003fc5270 */
[----:B------:R-:W-:Y:S05]  /*2db0*/  @!P6 BRA `(.L_x_49409) ;  /* 0xfffffff40044e947 */ /* 0x000fea000383ffff */
[----:B------:R-:W-:Y:S05]  /*2dc0*/  BRA `(.L_x_49350) ;  /* 0x0000000c00c47947 */ /* 0x000fea0003800000 */
.L_x_49381:
[C---:B------:R-:W-:Y:S01]  /*2dd0*/  VIADD R23, R27.reuse, 0x7 ;  /* 0x000000071b177836 */ /* 0x040fe20000000000 */
[C---:B------:R-:W-:Y:S01]  /*2de0*/  IADD3 R22, PT, PT, R27.reuse, 0x1, RZ ;  /* 0x000000011b167810 */ /* 0x040fe20007ffe0ff */
[C---:B------:R-:W-:Y:S02]  /*2df0*/  VIADD R21, R27.reuse, 0x2 ;  /* 0x000000021b157836 */ /* 0x040fe40000000000 */
[----:B------:R-:W-:Y:S01]  /*2e00*/  VIADD R20, R27, 0x3 ;  /* 0x000000031b147836 */ /* 0x000fe20000000000 */
[-C--:B------:R-:W-:Y:S01]  /*2e10*/  ISETP.GE.AND P1, PT, R23, R38.reuse, PT ;  /* 0x000000261700720c */ /* 0x080fe20003f26270 */
[C---:B------:R-:W-:Y:S01]  /*2e20*/  VIADD R19, R27.reuse, 0x4 ;  /* 0x000000041b137836 */ /* 0x040fe20000000000 */
[-C--:B------:R-:W-:Y:S01]  /*2e30*/  ISETP.GE.AND P0, PT, R22, R38.reuse, PT ;  /* 0x000000261600720c */ /* 0x080fe20003f06270 */
[C---:B------:R-:W-:Y:S01]  /*2e40*/  VIADD R18, R27.reuse, 0x5 ;  /* 0x000000051b127836 */ /* 0x040fe20000000000 */
[C---:B0-----:R-:W-:Y:S01]  /*2e50*/  SEL R3, R38.reuse, RZ, P1 ;  /* 0x000000ff26037207 */ /* 0x041fe20000800000 */
[----:B------:R-:W-:Y:S01]  /*2e60*/  VIADD R17, R27, 0x6 ;  /* 0x000000061b117836 */ /* 0x000fe20000000000 */
[-C--:B------:R-:W-:Y:S01]  /*2e70*/  ISETP.GE.AND P1, PT, R21, R38.reuse, PT ;  /* 0x000000261500720c */ /* 0x080fe20003f26270 */
[----:B------:R-:W-:Y:S01]  /*2e80*/  IMAD.MOV.U32 R15, RZ, RZ, -0x100 ;  /* 0xffffff00ff0f7424 */ /* 0x000fe200078e00ff */
[----:B------:R-:W-:Y:S01]  /*2e90*/  SEL R2, R38, RZ, P0 ;  /* 0x000000ff26027207 */ /* 0x000fe20000000000 */
[----:B------:R-:W-:Y:S01]  /*2ea0*/  IMAD.IADD R23, R23, 0x1, -R3 ;  /* 0x0000000117177824 */ /* 0x000fe200078e0a03 */
[----:B------:R-:W-:Y:S01]  /*2eb0*/  ISETP.GE.AND P0, PT, R20, R38, PT ;  /* 0x000000261400720c */ /* 0x000fe20003f06270 */
[----:B------:R-:W-:Y:S01]  /*2ec0*/  IMAD.MOV.U32 R16, RZ, RZ, RZ ;  /* 0x000000ffff107224 */ /* 0x000fe200078e00ff */
[----:B------:R-:W-:Y:S01]  /*2ed0*/  SEL R3, R38, RZ, P1 ;  /* 0x000000ff26037207 */ /* 0x000fe20000800000 */
[----:B------:R-:W-:Y:S01]  /*2ee0*/  IMAD R15, R0, R15, 0x201f ;  /* 0x0000201f000f7424 */ /* 0x000fe200078e020f */
[----:B------:R-:W-:-:S02]  /*2ef0*/  IADD3 R22, PT, PT, R22, -R2, RZ ;  /* 0x8000000216167210 */ /* 0x000fc40007ffe0ff */
[----:B------:R-:W-:Y:S01]  /*2f00*/  SEL R2, R38, RZ, P0 ;  /* 0x000000ff26027207 */ /* 0x000fe20000000000 */
[----:B------:R-:W-:Y:S01]  /*2f10*/  IMAD.IADD R21, R21, 0x1, -R3 ;  /* 0x0000000115157824 */ /* 0x000fe200078e0a03 */
[-C--:B------:R-:W-:Y:S02]  /*2f20*/  ISETP.GE.AND P1, PT, R19, R38.reuse, PT ;  /* 0x000000261300720c */ /* 0x080fe40003f26270 */
[-C--:B------:R-:W-:Y:S01]  /*2f30*/  ISETP.GE.AND P0, PT, R18, R38.reuse, PT ;  /* 0x000000261200720c */ /* 0x080fe20003f06270 */
[----:B------:R-:W-:Y:S01]  /*2f40*/  IMAD.IADD R20, R20, 0x1, -R2 ;  /* 0x0000000114147824 */ /* 0x000fe200078e0a02 */
[C---:B------:R-:W-:Y:S02]  /*2f50*/  SEL R3, R38.reuse, RZ, P1 ;  /* 0x000000ff26037207 */ /* 0x040fe40000800000 */
[----:B------:R-:W-:Y:S02]  /*2f60*/  ISETP.GE.AND P1, PT, R17, R38, PT ;  /* 0x000000261100720c */ /* 0x000fe40003f26270 */
[----:B------:R-:W-:-:S02]  /*2f70*/  SEL R2, R38, RZ, P0 ;  /* 0x000000ff26027207 */ /* 0x000fc40000000000 */
[----:B------:R-:W-:Y:S02]  /*2f80*/  ISETP.GE.AND P0, PT, R27, R38, PT ;  /* 0x000000261b00720c */ /* 0x000fe40003f06270 */
[----:B------:R-:W-:Y:S01]  /*2f90*/  IADD3 R19, PT, PT, R19, -R3, RZ ;  /* 0x8000000313137210 */ /* 0x000fe20007ffe0ff */
[----:B------:R-:W-:Y:S01]  /*2fa0*/  IMAD.IADD R18, R18, 0x1, -R2 ;  /* 0x0000000112127824 */ /* 0x000fe200078e0a02 */
[C---:B------:R-:W-:Y:S02]  /*2fb0*/  SEL R3, R38.reuse, RZ, P1 ;  /* 0x000000ff26037207 */ /* 0x040fe40000800000 */
[----:B------:R-:W-:-:S03]  /*2fc0*/  SEL R14, R38, RZ, P0 ;  /* 0x000000ff260e7207 */ /* 0x000fc60000000000 */
[----:B------:R-:W-:Y:S01]  /*2fd0*/  IMAD.IADD R17, R17, 0x1, -R3 ;  /* 0x0000000111117824 */ /* 0x000fe200078e0a03 */
[----:B------:R-:W-:-:S07]  /*2fe0*/  IADD3 R14, PT, PT, R27, -R14, RZ ;  /* 0x8000000e1b0e7210 */ /* 0x000fce0007ffe0ff */
.L_x_49437:
        /* <DEDUP_REMOVED lines=16> */
[----:B------:R-:W-:Y:S01]  /*30f0*/  IMAD.IADD R3, R27, 0x1, R2 ;  /* 0x000000011b037824 */ /* 0x000fe200078e0202 */
[----:B------:R-:W-:-:S04]  /*3100*/  UIADD3 UR4, UPT, UPT, UR4, 0x180, URZ ;  /* 0x0000018004047890 */ /* 0x000fc8000fffe0ff */
[----:B0-----:R-:W-:-:S06]  /*3110*/  ULEA UR4, UR5, UR4, 0x18 ;  /* 0x0000000405047291 */ /* 0x001fcc000f8ec0ff */
[----:B------:R-:W-:-:S05]  /*3120*/  LEA R3, R3, UR4, 0x2 ;  /* 0x0000000403037c11 */ /* 0x000fca000f8e10ff */
[----:B------:R0:W2:Y:S02]  /*3130*/  LDS R12, [R3] ;  /* 0x00000000030c7984 */ /* 0x0000a40000000800 */
.L_x_49410:
        /* <DEDUP_REMOVED lines=9> */
[----:B-1----:R3:W4:Y:S02]  /*31d0*/  LDS R11, [R3] ;  /* 0x00000000030b7984 */ /* 0x0027240000000800 */
.L_x_49411:
        /* <DEDUP_REMOVED lines=10> */
.L_x_49412:
        /* <DEDUP_REMOVED lines=10> */
.L_x_49413:
        /* <DEDUP_REMOVED lines=9> */
.L_x_49414:
        /* <DEDUP_REMOVED lines=11> */
.L_x_49415:
        /* <DEDUP_REMOVED lines=11> */
.L_x_49416:
[----:B------:R-:W-:Y:S01]  /*3510*/  ISETP.GE.AND P5, PT, R16, R37, PT ;  /* 0x000000251000720c */ /* 0x000fe20003fa6270 */
        /* <DEDUP_REMOVED lines=10> */
.L_x_49417:
[----:B------:R-:W-:-:S13]  /*35c0*/  ISETP.NE.AND P6, PT, R24, RZ, PT ;  /* 0x000000ff1800720c */ /* 0x000fda0003fc5270 */
[----:B------:R-:W-:Y:S05]  /*35d0*/  @P6 BRA `(.L_x_49418) ;  /* 0x0000000400bc6947 */ /* 0x000fea0003800000 */
[----:B------:R-:W-:Y:S01]  /*35e0*/  IABS R24, R38 ;  /* 0x0000002600187213 */ /* 0x000fe20000000000 */
[----:B------:R-:W5:Y:S01]  /*35f0*/  S2UR UR5, SR_CgaCtaId ;  /* 0x00000000000579c3 */ /* 0x000f620000008800 */
[----:B------:R-:W-:Y:S01]  /*3600*/  IABS R39, R29 ;  /* 0x0000001d00277213 */ /* 0x000fe20000000000 */
[----:B------:R-:W-:Y:S01]  /*3610*/  UMOV UR4, 0x400 ;  /* 0x0000040000047882 */ /* 0x000fe20000000000 */
[----:B0-----:R-:W0:Y:S08]  /*3620*/  I2F.RP R2, R24 ;  /* 0x0000001800027306 */ /* 0x001e300000209400 */
[----:B0-----:R-:W0:Y:S01]  /*3630*/  MUFU.RCP R2, R2 ;  /* 0x0000000200027308 */ /* 0x001e220000001000 */
[----:B-----5:R-:W-:Y:S01]  /*3640*/  ULEA UR4, UR5, UR4, 0x18 ;  /* 0x0000000405047291 */ /* 0x020fe2000f8ec0ff */
[----:B0-----:R-:W-:-:S06]  /*3650*/  VIADD R2, R2, 0xffffffe ;  /* 0x0ffffffe02027836 */ /* 0x001fcc0000000000 */
[----:B---3--:R0:W3:Y:S02]  /*3660*/  F2I.FTZ.U32.TRUNC.NTZ R3, R2 ;  /* 0x0000000200037305 */ /* 0x0080e4000021f000 */
[----:B0-----:R-:W-:Y:S02]  /*3670*/  IMAD.MOV.U32 R2, RZ, RZ, RZ ;  /* 0x000000ffff027224 */ /* 0x001fe400078e00ff */
[----:B---3--:R-:W-:-:S04]  /*3680*/  IMAD.MOV R25, RZ, RZ, -R3 ;  /* 0x000000ffff197224 */ /* 0x008fc800078e0a03 */
        /* <DEDUP_REMOVED lines=16> */
.L_x_49436:
[----:B0-----:R-:W-:Y:S02]  /*3790*/  IMAD R44, R24, 0x24, R25 ;  /* 0x00000024182c7824 */ /* 0x001fe400078e0219 */
[----:B------:R-:W-:-:S04]  /*37a0*/  IMAD.MOV.U32 R39, RZ, RZ, RZ ;  /* 0x000000ffff277224 */ /* 0x000fc800078e00ff */
[----:B------:R-:W0:Y:S01]  /*37b0*/  LDS R44, [R44] ;  /* 0x000000002c2c7984 */ /* 0x000e220000000800 */
[----:B------:R-:W-:Y:S05]  /*37c0*/  @!P4 BRA `(.L_x_49419) ;  /* 0x000000000010c947 */ /* 0x000fea0003800000 */
[----:B------:R-:W-:-:S03]  /*37d0*/  UMOV UR4, 0xffffffff ;  /* 0xffffffff00047882 */ /* 0x000fc60000000000 */
[----:B------:R-:W-:Y:S05]  /*37e0*/  BRA.DIV UR4, `(.L_x_49420) ;  /* 0x0000001a04f47947 */ /* 0x000fea000b800000 */
[----:B0-----:R0:W3:Y:S02]  /*37f0*/  SHFL.IDX PT, R3, R44, R14, R26 ;  /* 0x0000000e2c037389 */ /* 0x0010e400000e001a */
.L_x_49491:
[----:B--23--:R-:W-:-:S07]  /*3800*/  IMAD R39, R12, R3, RZ ;  /* 0x000000030c277224 */ /* 0x00cfce00078e02ff */
.L_x_49419:
[----:B------:R-:W-:Y:S05]  /*3810*/  @!P3 BRA `(.L_x_49421) ;  /* 0x000000000010b947 */ /* 0x000fea0003800000 */
[----:B------:R-:W-:-:S03]  /*3820*/  UMOV UR4, 0xffffffff ;  /* 0xffffffff00047882 */ /* 0x000fc60000000000 */
[----:B------:R-:W-:Y:S05]  /*3830*/  BRA.DIV UR4, `(.L_x_49422) ;  /* 0x0000001a04f87947 */ /* 0x000fea000b800000 */
[----:B0-----:R0:W3:Y:S02]  /*3840*/  SHFL.IDX PT, R3, R44, R22, R26 ;  /* 0x000000162c037389 */ /* 0x0010e400000e001a */
.L_x_49494:
[----:B---34-:R-:W-:-:S07]  /*3850*/  IMAD R39, R11, R3, R39 ;  /* 0x000000030b277224 */ /* 0x018fce00078e0227 */
.L_x_49421:
[----:B------:R-:W-:Y:S05]  /*3860*/  @!P2 BRA `(.L_x_49423) ;  /* 0x000000000010a947 */ /* 0x000fea0003800000 */
[----:B------:R-:W-:-:S03]  /*3870*/  UMOV UR4, 0xffffffff ;  /* 0xffffffff00047882 */ /* 0x000fc60000000000 */
[----:B------:R-:W-:Y:S05]  /*3880*/  BRA.DIV UR4, `(.L_x_49424) ;  /* 0x0000001e04047947 */ /* 0x000fea000b800000 */
[----:B0-----:R0:W3:Y:S02]  /*3890*/  SHFL.IDX PT, R3, R44, R21, R26 ;  /* 0x000000152c037389 */ /* 0x0010e400000e001a */
.L_x_49497:
[----:B-1-3--:R-:W-:-:S07]  /*38a0*/  IMAD R39, R10, R3, R39 ;  /* 0x000000030a277224 */ /* 0x00afce00078e0227 */
.L_x_49423:
[----:B------:R-:W-:Y:S05]  /*38b0*/  @!P1 BRA `(.L_x_49425) ;  /* 0x0000000000109947 */ /* 0x000fea0003800000 */
[----:B------:R-:W-:-:S03]  /*38c0*/  UMOV UR4, 0xffffffff ;  /* 0xffffffff00047882 */ /* 0x000fc60000000000 */
[----:B------:R-:W-:Y:S05]  /*38d0*/  BRA.DIV UR4, `(.L_x_49426) ;  /* 0x0000001e04107947 */ /* 0x000fea000b800000 */
[----:B0-----:R0:W3:Y:S02]  /*38e0*/  SHFL.IDX PT, R3, R44, R20, R26 ;  /* 0x000000142c037389 */ /* 0x0010e400000e001a */
.L_x_49500:
[----:B---3--:R-:W-:-:S07]  /*38f0*/  IMAD R39, R9, R3, R39 ;  /* 0x0000000309277224 */ /* 0x008fce00078e0227 */
.L_x_49425:
[----:B------:R-:W-:Y:S05]  /*3900*/  @!P0 BRA `(.L_x_49427) ;  /* 0x0000000000108947 */ /* 0x000fea0003800000 */
[----:B------:R-:W-:-:S03]  /*3910*/  UMOV UR4, 0xffffffff ;  /* 0xffffffff00047882 */ /* 0x000fc60000000000 */
[----:B------:R-:W-:Y:S05]  /*3920*/  BRA.DIV UR4, `(.L_x_49428) ;  /* 0x0000001e041c7947 */ /* 0x000fea000b800000 */
[----:B0-----:R0:W3:Y:S02]  /*3930*/  SHFL.IDX PT, R3, R44, R19, R26 ;  /* 0x000000132c037389 */ /* 0x0010e400000e001a */
.L_x_49503:
[----:B---3--:R-:W-:-:S07]  /*3940*/  IMAD R39, R8, R3, R39 ;  /* 0x0000000308277224 */ /* 0x008fce00078e0227 */
.L_x_49427:
[----:B------:R-:W3:Y:S02]  /*3950*/  LDCU UR4, c[0x0][0x3ac] ;  /* 0x00007580ff0477ac */ /* 0x000ee40008000800 */
[----:B---3--:R-:W-:-:S05]  /*3960*/  IMAD.U32 R38, RZ, RZ, UR4 ;  /* 0x00000004ff267e24 */ /* 0x008fca000f8e00ff */
[----:B------:R-:W-:-:S13]  /*3970*/  ISETP.GE.AND P6, PT, R38, 0x6, PT ;  /* 0x000000062600780c */ /* 0x000fda0003fc6270 */
[----:B------:R-:W-:Y:S05]  /*3980*/  @!P6 BRA `(.L_x_49429) ;  /* 0x000000000010e947 */ /* 0x000fea0003800000 */
[----:B------:R-:W-:-:S03]  /*3990*/  UMOV UR4, 0xffffffff ;  /* 0xffffffff00047882 */ /* 0x000fc60000000000 */
[----:B------:R-:W-:Y:S05]  /*39a0*/  BRA.DIV UR4, `(.L_x_49430) ;  /* 0x0000001e041c7947 */ /* 0x000fea000b800000 */
[----:B0-----:R0:W3:Y:S02]  /*39b0*/  SHFL.IDX PT, R3, R44, R18, R26 ;  /* 0x000000122c037389 */ /* 0x0010e400000e001a */
.L_x_49506:
[----:B---3--:R-:W-:-:S07]  /*39c0*/  IMAD R39, R7, R3, R39 ;  /* 0x0000000307277224 */ /* 0x008fce00078e0227 */
.L_x_49429:
[----:B------:R-:W-:-:S13]  /*39d0*/  ISETP.GE.AND P6, PT, R38, 0x7, PT ;  /* 0x000000072600780c */ /* 0x000fda0003fc6270 */
[----:B------:R-:W-:Y:S05]  /*39e0*/  @!P6 BRA `(.L_x_49431) ;  /* 0x000000000010e947 */ /* 0x000fea0003800000 */
[----:B------:R-:W-:-:S03]  /*39f0*/  UMOV UR4, 0xffffffff ;  /* 0xffffffff00047882 */ /* 0x000fc60000000000 */
[----:B------:R-:W-:Y:S05]  /*3a00*/  BRA.DIV UR4, `(.L_x_49432) ;  /* 0x0000001e04247947 */ /* 0x000fea000b800000 */
[----:B0-----:R0:W3:Y:S02]  /*3a10*/  SHFL.IDX PT, R3, R44, R17, R26 ;  /* 0x000000112c037389 */ /* 0x0010e400000e001a */
.L_x_49509:
[----:B---3--:R-:W-:-:S07]  /*3a20*/  IMAD R39, R6, R3, R39 ;  /* 0x0000000306277224 */ /* 0x008fce00078e0227 */
.L_x_49431:
[----:B------:R-:W-:-:S13]  /*3a30*/  ISETP.GE.AND P6, PT, R38, 0x8, PT ;  /* 0x000000082600780c */ /* 0x000fda0003fc6270 */
[----:B------:R-:W-:Y:S05]  /*3a40*/  @!P6 BRA `(.L_x_49433) ;  /* 0x000000000010e947 */ /* 0x000fea0003800000 */
[----:B------:R-:W-:-:S03]  /*3a50*/  UMOV UR4, 0xffffffff ;  /* 0xffffffff00047882 */ /* 0x000fc60000000000 */
[----:B------:R-:W-:Y:S05]  /*3a60*/  BRA.DIV UR4, `(.L_x_49434) ;  /* 0x0000001e042c7947 */ /* 0x000fea000b800000 */
[----:B0-----:R0:W3:Y:S02]  /*3a70*/  SHFL.IDX PT, R3, R44, R23, R26 ;  /* 0x000000172c037389 */ /* 0x0010e400000e001a */
.L_x_49512:
[----:B---3--:R-:W-:-:S07]  /*3a80*/  IMAD R39, R5, R3, R39 ;  /* 0x0000000305277224 */ /* 0x008fce00078e0227 */
.L_x_49433:
[----:B------:R-:W-:-:S07]  /*3a90*/  MOV R2, R4 ;  /* 0x0000000400027202 */ /* 0x000fce0000000f00 */
.L_x_49435:
[----:B------:R-:W-:Y:S01]  /*3aa0*/  SHF.R.U32.HI R3, RZ, 0x1, R2 ;  /* 0x00000001ff037819 */ /* 0x000fe20000011602 */
[----:B------:R-:W-:Y:S05]  /*3ab0*/  WARPSYNC.ALL ;  /* 0x0000000000007948 */ /* 0x000fea0003800000 */
[----:B------:R-:W3:Y:S01]  /*3ac0*/  SHFL.DOWN PT, R40, R39, R3, R15 ;  /* 0x0800000327287389 */ /* 0x000ee200000e000f */
[----:B------:R-:W-:Y:S01]  /*3ad0*/  ISETP.GT.U32.AND P6, PT, R2, 0x3, PT ;  /* 0x000000030200780c */ /* 0x000fe20003fc4070 */
[----:B------:R-:W-:Y:S02]  /*3ae0*/  IMAD.MOV.U32 R2, RZ, RZ, R3 ;  /* 0x000000ffff027224 */ /* 0x000fe400078e0003 */
[----:B---3--:R-:W-:-:S10]  /*3af0*/  IMAD.IADD R39, R40, 0x1, R39 ;  /* 0x0000000128277824 */ /* 0x008fd400078e0227 */
[----:B------:R-:W-:Y:S05]  /*3b00*/  @P6 BRA `(.L_x_49435) ;  /* 0xfffffffc00e46947 */ /* 0x000fea000383ffff */
[----:B------:R-:W3:Y:S08]  /*3b10*/  I2F.U32.RP R2, R0 ;  /* 0x0000000000027306 */ /* 0x000ef00000209000 */
[----:B---3--:R-:W3:Y:S02]  /*3b20*/  MUFU.RCP R2, R2 ;  /* 0x0000000200027308 */ /* 0x008ee40000001000 */
[----:B---3--:R-:W-:-:S06]  /*3b30*/  VIADD R2, R2, 0xffffffe ;  /* 0x0ffffffe02027836 */ /* 0x008fcc0000000000 */
[----:B------:R3:W5:Y:S02]  /*3b40*/  F2I.FTZ.U32.TRUNC.NTZ R3, R2 ;  /* 0x0000000200037305 */ /* 0x000764000021f000 */
[----:B---3--:R-:W-:Y:S01]  /*3b50*/  IMAD.MOV.U32 R2, RZ, RZ, RZ ;  /* 0x000000ffff027224 */ /* 0x008fe200078e00ff */
[----:B-----5:R-:W-:-:S05]  /*3b60*/  IADD3 R40, PT, PT, RZ, -R3, RZ ;  /* 0x80000003ff287210 */ /* 0x020fca0007ffe0ff */
        /* <DEDUP_REMOVED lines=12> */
[----:B------:R-:W3:Y:S01]  /*3c30*/  @!P6 S2R R40, SR_CgaCtaId ;  /* 0x000000000028e919 */ /* 0x000ee20000008800 */
[----:B------:R-:W-:-:S05]  /*3c40*/  @!P6 MOV R2, 0x400 ;  /* 0x000004000002e802 */ /* 0x000fca0000000f00 */
[----:B------:R-:W-:Y:S02]  /*3c50*/  @!P6 VIADD R3, R2, 0x380 ;  /* 0x000003800203e836 */ /* 0x000fe40000000000 */
[----:B------:R-:W-:Y:S02]  /*3c60*/  @!P6 IMAD R2, R37, R24, R13 ;  /* 0x000000182502e224 */ /* 0x000fe400078e020d */
[----:B------:R-:W-:Y:S01]  /*3c70*/  IMAD.IADD R24, R30, 0x1, R24 ;  /* 0x000000011e187824 */ /* 0x000fe200078e0218 */
[----:B---3--:R-:W-:-:S05]  /*3c80*/  @!P6 LEA R3, R40, R3, 0x18 ;  /* 0x000000032803e211 */ /* 0x008fca00078ec0ff */
[----:B------:R-:W-:-:S05]  /*3c90*/  @!P6 IMAD R2, R2, 0x4, R3 ;  /* 0x000000040202e824 */ /* 0x000fca00078e0203 */
[----:B------:R3:W-:Y:S01]  /*3ca0*/  @!P6 STS [R2], R39 ;  /* 0x000000270200e388 */ /* 0x0007e20000000800 */
[----:B------:R-:W-:-:S13]  /*3cb0*/  ISETP.GE.AND P6, PT, R24, UR10, PT ;  /* 0x0000000a18007c0c */ /* 0x000fda000bfc6270 */
[----:B---3--:R-:W-:Y:S05]  /*3cc0*/  @!P6 BRA `(.L_x_49436) ;  /* 0xfffffff800b0e947 */ /* 0x008fea000383ffff */
.L_x_49418:
[----:B------:R-:W-:Y:S05]  /*3cd0*/  @!P5 BRA `(.L_x_49437) ;  /* 0xfffffff000c4d947 */ /* 0x000fea000383ffff */
.L_x_49350:
[----:B------:R-:W-:Y:S05]  /*3ce0*/  WARPSYNC.ALL ;  /* 0x0000000000007948 */ /* 0x000fea0003800000 */
[----:B------:R-:W-:Y:S01]  /*3cf0*/  BAR.SYNC.DEFER_BLOCKING 0x0 ;  /* 0x0000000000007b1d */ /* 0x000fe20000010000 */
[----:B------:R-:W-:-:S13]  /*3d00*/  ISETP.GT.U32.AND P0, PT, R35, 0x7f, PT ;  /* 0x0000007f2300780c */ /* 0x000fda0003f04070 */
[----:B------:R-:W-:Y:S05]  /*3d10*/  @P0 EXIT ;  /* 0x000000000000094d */ /* 0x000fea0003800000 */
[----:B0-----:R-:W0:Y:S01]  /*3d20*/  I2F.U32.RP R2, R34 ;  /* 0x0000002200027306 */ /* 0x001e220000209000 */
[----:B---3--:R-:W-:Y:S01]  /*3d30*/  IABS R6, R38 ;  /* 0x0000002600067213 */ /* 0x008fe20000000000 */
[----:B------:R-:W3:Y:S01]  /*3d40*/  LDC R7, c[0x0][0x388] ;  /* 0x0000e200ff077b82 */ /* 0x000ee20000000800 */
[----:B--2---:R-:W-:Y:S01]  /*3d50*/  IMAD.MOV.U32 R4, RZ, RZ, RZ ;  /* 0x000000ffff047224 */ /* 0x004fe200078e00ff */
[----:B------:R-:W-:Y:S01]  /*3d60*/  ISETP.NE.U32.AND P3, PT, R34, RZ, PT ;  /* 0x000000ff2200720c */ /* 0x000fe20003f65070 */
[----:B------:R-:W-:Y:S03]  /*3d70*/  BSSY.RECONVERGENT B0, `(.L_x_49438) ;  /* 0x0000065000007945 */ /* 0x000fe60003800200 */
[----:B------:R-:W2:Y:S08]  /*3d80*/  I2F.RP R0, R6 ;  /* 0x0000000600007306 */ /* 0x000eb00000209400 */
[----:B0-----:R-:W0:Y:S08]  /*3d90*/  MUFU.RCP R2, R2 ;  /* 0x0000000200027308 */ /* 0x001e300000001000 */
[----:B--2---:R-:W2:Y:S01]  /*3da0*/  MUFU.RCP R0, R0 ;  /* 0x0000000000007308 */ /* 0x004ea20000001000 */
[----:B0-----:R-:W-:-:S07]  /*3db0*/  IADD3 R2, PT, PT, R2, 0xffffffe, RZ ;  /* 0x0ffffffe02027810 */ /* 0x001fce0007ffe0ff */
[----:B------:R-:W0:Y:S01]  /*3dc0*/  F2I.FTZ.U32.TRUNC.NTZ R5, R2 ;  /* 0x0000000200057305 */ /* 0x000e22000021f000 */
[----:B--2---:R-:W-:-:S07]  /*3dd0*/  VIADD R0, R0, 0xffffffe ;  /* 0x0ffffffe00007836 */ /* 0x004fce0000000000 */
[----:B------:R2:W1:Y:S01]  /*3de0*/  F2I.FTZ.U32.TRUNC.NTZ R3, R0 ;  /* 0x0000000000037305 */ /* 0x000462000021f000 */
[----:B0-----:R-:W-:Y:S02]  /*3df0*/  IMAD.MOV R9, RZ, RZ, -R5 ;  /* 0x000000ffff097224 */ /* 0x001fe400078e0a05 */
[----:B--2---:R-:W-:Y:S02]  /*3e00*/  IMAD.IADD R0, R35, 0x1, R34 ;  /* 0x0000000123007824 */ /* 0x004fe400078e0222 */
[----:B------:R-:W-:-:S03]  /*3e10*/  IMAD R9, R9, R34, RZ ;  /* 0x0000002209097224 */ /* 0x000fc600078e02ff */
[C---:B------:R-:W-:Y:S01]  /*3e20*/  ISETP.GE.U32.AND P0, PT, R0.reuse, 0x80, PT ;  /* 0x000000800000780c */ /* 0x040fe20003f06070 */
[----:B------:R-:W-:Y:S01]  /*3e30*/  IMAD.HI.U32 R9, R5, R9, R4 ;  /* 0x0000000905097227 */ /* 0x000fe200078e0004 */
[----:B------:R-:W-:Y:S02]  /*3e40*/  VIMNMX.U32 R2, PT, PT, R0, 0x80, !PT ;  /* 0x0000008000027848 */ /* 0x000fe40007fe0000 */
[----:B-1----:R-:W-:Y:S02]  /*3e50*/  IADD3 R10, PT, PT, RZ, -R3, RZ ;  /* 0x80000003ff0a7210 */ /* 0x002fe40007ffe0ff */
[----:B------:R-:W-:-:S03]  /*3e60*/  SEL R8, RZ, 0x1, P0 ;  /* 0x00000001ff087807 */ /* 0x000fc60000000000 */
[----:B------:R-:W-:Y:S01]  /*3e70*/  IMAD.MOV.U32 R5, RZ, RZ, R10 ;  /* 0x000000ffff057224 */ /* 0x000fe200078e000a */
[----:B------:R-:W-:Y:S01]  /*3e80*/  IADD3 R4, PT, PT, R2, -R0, -R8 ;  /* 0x8000000002047210 */ /* 0x000fe20007ffe808 */
[----:B------:R-:W-:Y:S02]  /*3e90*/  IMAD.MOV.U32 R2, RZ, RZ, RZ ;  /* 0x000000ffff027224 */ /* 0x000fe400078e00ff */
[----:B------:R-:W-:Y:S01]  /*3ea0*/  IMAD R0, R5, R6, RZ ;  /* 0x0000000605007224 */ /* 0x000fe200078e02ff */
[----:B---3--:R-:W-:Y:S01]  /*3eb0*/  IABS R5, R7 ;  /* 0x0000000700057213 */ /* 0x008fe20000000000 */
[----:B------:R-:W-:-:S04]  /*3ec0*/  IMAD.HI.U32 R9, R9, R4, RZ ;  /* 0x0000000409097227 */ /* 0x000fc800078e00ff */
[----:B------:R-:W-:Y:S01]  /*3ed0*/  IMAD.HI.U32 R0, R3, R0, R2 ;  /* 0x0000000003007227 */ /* 0x000fe200078e0002 */
[----:B------:R-:W-:-:S03]  /*3ee0*/  IADD3 R3, PT, PT, -R9, RZ, RZ ;  /* 0x000000ff09037210 */ /* 0x000fc60007ffe1ff */
[----:B------:R-:W-:Y:S02]  /*3ef0*/  IMAD.MOV.U32 R2, RZ, RZ, R5 ;  /* 0x000000ffff027224 */ /* 0x000fe400078e0005 */
[----:B------:R-:W-:Y:S02]  /*3f00*/  IMAD R4, R34, R3, R4 ;  /* 0x0000000322047224 */ /* 0x000fe400078e0204 */
[----:B------:R-:W-:-:S03]  /*3f10*/  IMAD.HI.U32 R0, R0, R2, RZ ;  /* 0x0000000200007227 */ /* 0x000fc600078e00ff */
[----:B------:R-:W-:Y:S01]  /*3f20*/  ISETP.GE.U32.AND P0, PT, R4, R34, PT ;  /* 0x000000220400720c */ /* 0x000fe20003f06070 */
[----:B------:R-:W-:-:S04]  /*3f30*/  IMAD.MOV R3, RZ, RZ, -R0 ;  /* 0x000000ffff037224 */ /* 0x000fc800078e0a00 */
[C---:B------:R-:W-:Y:S02]  /*3f40*/  IMAD R2, R6.reuse, R3, R2 ;  /* 0x0000000306027224 */ /* 0x040fe400078e0202 */
[----:B------:R-:W0:Y:S03]  /*3f50*/  LDC R3, c[0x0][0x384] ;  /* 0x0000e100ff037b82 */ /* 0x000e260000000800 */
[----:B------:R-:W-:-:S03]  /*3f60*/  ISETP.GT.U32.AND P1, PT, R6, R2, PT ;  /* 0x000000020600720c */ /* 0x000fc60003f24070 */
[----:B------:R-:W-:Y:S02]  /*3f70*/  @P0 IMAD.IADD R4, R4, 0x1, -R34 ;  /* 0x0000000104040824 */ /* 0x000fe400078e0a22 */
[----:B------:R-:W-:-:S03]  /*3f80*/  @P0 VIADD R9, R9, 0x1 ;  /* 0x0000000109090836 */ /* 0x000fc60000000000 */
[----:B------:R-:W-:Y:S01]  /*3f90*/  ISETP.GE.U32.AND P2, PT, R4, R34, PT ;  /* 0x000000220400720c */ /* 0x000fe20003f46070 */
[----:B------:R-:W-:-:S04]  /*3fa0*/  IMAD R4, R37, R32, RZ ;  /* 0x0000002025047224 */ /* 0x000fc800078e02ff */
[----:B------:R-:W-:Y:S01]  /*3fb0*/  @!P1 IADD3 R2, PT, PT, R2, -R6, RZ ;  /* 0x8000000602029210 */ /* 0x000fe20007ffe0ff */
[----:B------:R-:W-:-:S03]  /*3fc0*/  @!P1 VIADD R0, R0, 0x1 ;  /* 0x0000000100009836 */ /* 0x000fc60000000000 */
[----:B------:R-:W-:Y:S02]  /*3fd0*/  ISETP.GE.U32.AND P0, PT, R2, R6, PT ;  /* 0x000000060200720c */ /* 0x000fe40003f06070 */
[----:B------:R-:W-:Y:S02]  /*3fe0*/  LOP3.LUT R2, R7, R38, RZ, 0x3c, !PT ;  /* 0x0000002607027212 */ /* 0x000fe400078e3cff */
[----:B------:R-:W-:Y:S01]  /*3ff0*/  @P2 VIADD R9, R9, 0x1 ;  /* 0x0000000109092836 */ /* 0x000fe20000000000 */
[----:B------:R-:W-:Y:S01]  /*4000*/  @!P3 LOP3.LUT R9, RZ, R34, RZ, 0x33, !PT ;  /* 0x00000022ff09b212 */ /* 0x000fe200078e33ff */
[----:B0-----:R-:W-:Y:S01]  /*4010*/  IMAD R4, R3, UR7, R4 ;  /* 0x0000000703047c24 */ /* 0x001fe2000f8e0204 */
[----:B------:R-:W-:Y:S02]  /*4020*/  ISETP.GE.AND P2, PT, R2, RZ, PT ;  /* 0x000000ff0200720c */ /* 0x000fe40003f46270 */
[----:B------:R-:W-:Y:S02]  /*4030*/  IADD3 R5, PT, PT, R8, R9, RZ ;  /* 0x0000000908057210 */ /* 0x000fe40007ffe0ff */
[----:B------:R-:W-:-:S02]  /*4040*/  ISETP.NE.AND P3, PT, R38, RZ, PT ;  /* 0x000000ff2600720c */ /* 0x000fc40003f65270 */
[C---:B------:R-:W-:Y:S01]  /*4050*/  LOP3.LUT R2, R5.reuse, 0x3, RZ, 0xc0, !PT ;  /* 0x0000000305027812 */ /* 0x040fe200078ec0ff */
[----:B------:R-:W-:Y:S01]  /*4060*/  @P0 VIADD R0, R0, 0x1 ;  /* 0x0000000100000836 */ /* 0x000fe20000000000 */
[----:B------:R-:W-:Y:S02]  /*4070*/  ISETP.GE.U32.AND P0, PT, R5, 0x3, PT ;  /* 0x000000030500780c */ /* 0x000fe40003f06070 */
[----:B------:R-:W-:-:S03]  /*4080*/  ISETP.NE.AND P1, PT, R2, 0x3, PT ;  /* 0x000000030200780c */ /* 0x000fc60003f25270 */
[----:B------:R-:W-:-:S04]  /*4090*/  @!P2 IMAD.MOV R0, RZ, RZ, -R0 ;  /* 0x000000ffff00a224 */ /* 0x000fc800078e0a00 */
[----:B------:R-:W-:-:S06]  /*40a0*/  @!P3 LOP3.LUT R0, RZ, R38, RZ, 0x33, !PT ;  /* 0x00000026ff00b212 */ /* 0x000fcc00078e33ff */
[----:B------:R-:W-:Y:S05]  /*40b0*/  @!P1 BRA `(.L_x_49439) ;  /* 0x0000000000c09947 */ /* 0x000fea0003800000 */
[-C--:B------:R-:W-:Y:S01]  /*40c0*/  IABS R10, R37.reuse ;  /* 0x00000025000a7213 */ /* 0x080fe20000000000 */
[----:B------:R-:W0:Y:S01]  /*40d0*/  S2UR UR5, SR_CgaCtaId ;  /* 0x00000000000579c3 */ /* 0x000e220000008800 */
[----:B------:R-:W-:Y:S01]  /*40e0*/  UMOV UR4, 0x400 ;  /* 0x0000040000047882 */ /* 0x000fe20000000000 */
[----:B------:R-:W-:Y:S01]  /*40f0*/  VIADD R5, R5, 0x1 ;  /* 0x0000000105057836 */ /* 0x000fe20000000000 */
[----:B------:R-:W1:Y:S01]  /*4100*/  I2F.RP R2, R10 ;  /* 0x0000000a00027306 */ /* 0x000e620000209400 */
[----:B------:R-:W-:Y:S01]  /*4110*/  UIADD3 UR4, UPT, UPT, UR4, 0x380, URZ ;  /* 0x0000038004047890 */ /* 0x000fe2000fffe0ff */
[----:B------:R-:W-:Y:S01]  /*4120*/  IMAD.MOV.U32 R6, RZ, RZ, RZ ;  /* 0x000000ffff067224 */ /* 0x000fe200078e00ff */
[----:B------:R-:W-:Y:S02]  /*4130*/  ISETP.NE.AND P4, PT, R37, RZ, PT ;  /* 0x000000ff2500720c */ /* 0x000fe40003f85270 */
[----:B------:R-:W-:Y:S02]  /*4140*/  LOP3.LUT R5, R5, 0x3, RZ, 0xc0, !PT ;  /* 0x0000000305057812 */ /* 0x000fe400078ec0ff */
[----:B----4-:R-:W-:Y:S01]  /*4150*/  LOP3.LUT R12, RZ, R37, RZ, 0x33, !PT ;  /* 0x00000025ff0c7212 */ /* 0x010fe200078e33ff */
[----:B-1----:R-:W1:Y:S01]  /*4160*/  MUFU.RCP R2, R2 ;  /* 0x0000000200027308 */ /* 0x002e620000001000 */
[----:B0-----:R-:W-:Y:S01]  /*4170*/  ULEA UR4, UR5, UR4, 0x18 ;  /* 0x0000000405047291 */ /* 0x001fe2000f8ec0ff */
[----:B-1----:R-:W-:-:S06]  /*4180*/  VIADD R2, R2, 0xffffffe ;  /* 0x0ffffffe02027836 */ /* 0x002fcc0000000000 */
[----:B------:R0:W1:Y:S02]  /*4190*/  F2I.FTZ.U32.TRUNC.NTZ R7, R2 ;  /* 0x0000000200077305 */ /* 0x000064000021f000 */
[----:B0-----:R-:W0:Y:S01]  /*41a0*/  LDC.64 R2, c[0x0][0x3a0] ;  /* 0x0000e800ff027b82 */ /* 0x001e220000000a00 */
[----:B-1----:R-:W-:-:S05]  /*41b0*/  IADD3 R8, PT, PT, RZ, -R7, RZ ;  /* 0x80000007ff087210 */ /* 0x002fca0007ffe0ff */
[----:B------:R-:W-:-:S04]  /*41c0*/  IMAD R8, R8, R10, RZ ;  /* 0x0000000a08087224 */ /* 0x000fc800078e02ff */
[----:B------:R-:W-:-:S04]  /*41d0*/  IMAD.HI.U32 R11, R7, R8, R6 ;  /* 0x00000008070b7227 */ /* 0x000fc800078e0006 */
[----:B------:R-:W-:Y:S01]  /*41e0*/  IMAD.MOV R8, RZ, RZ, -R5 ;  /* 0x000000ffff087224 */ /* 0x000fe200078e0a05 */
[----:B------:R-:W-:-:S07]  /*41f0*/  LEA R5, R35, UR4, 0x2 ;  /* 0x0000000423057c11 */ /* 0x000fce000f8e10ff */
.L_x_49440:
[----:B-1----:R-:W-:Y:S02]  /*4200*/  IABS R6, R37 ;  /* 0x0000002500067213 */ /* 0x002fe40000000000 */
[----:B------:R-:W-:Y:S02]  /*4210*/  IABS R7, R35 ;  /* 0x0000002300077213 */ /* 0x000fe40000000000 */
[----:B------:R-:W-:Y:S02]  /*4220*/  IADD3 R6, PT, PT, RZ, -R6, RZ ;  /* 0x80000006ff067210 */ /* 0x000fe40007ffe0ff */
[----:B------:R-:W-:-:S03]  /*4230*/  IADD3 R8, PT, PT, R8, 0x1, RZ ;  /* 0x0000000108087810 */ /* 0x000fc60007ffe0ff */
[----:B------:R-:W-:Y:S02]  /*4240*/  IMAD.MOV.U32 R9, RZ, RZ, R6 ;  /* 0x000000ffff097224 */ /* 0x000fe400078e0006 */
[----:B------:R-:W-:-:S04]  /*4250*/  IMAD.HI.U32 R6, R11, R7, RZ ;  /* 0x000000070b067227 */ /* 0x000fc800078e00ff */
[----:B------:R-:W-:Y:S01]  /*4260*/  IMAD R7, R6, R9, R7 ;  /* 0x0000000906077224 */ /* 0x000fe200078e0207 */
[----:B------:R-:W-:-:S04]  /*4270*/  IABS R9, R37 ;  /* 0x0000002500097213 */ /* 0x000fc80000000000 */
[----:B------:R-:W-:-:S13]  /*4280*/  ISETP.GT.U32.AND P2, PT, R10, R7, PT ;  /* 0x000000070a00720c */ /* 0x000fda0003f44070 */
[----:B------:R-:W-:Y:S02]  /*4290*/  @!P2 IMAD.IADD R7, R7, 0x1, -R9 ;  /* 0x000000010707a824 */ /* 0x000fe400078e0a09 */
[----:B------:R1:W2:Y:S01]  /*42a0*/  LDS R9, [R5] ;  /* 0x0000000005097984 */ /* 0x0002a20000000800 */
[----:B------:R-:W-:Y:S02]  /*42b0*/  @!P2 VIADD R6, R6, 0x1 ;  /* 0x000000010606a836 */ /* 0x000fe40000000000 */
[----:B------:R-:W-:Y:S02]  /*42c0*/  ISETP.GE.U32.AND P1, PT, R7, R10, PT ;  /* 0x0000000a0700720c */ /* 0x000fe40003f26070 */
[----:B------:R-:W-:Y:S01]  /*42d0*/  LOP3.LUT R7, R35, R37, RZ, 0x3c, !PT ;  /* 0x0000002523077212 */ /* 0x000fe200078e3cff */
[----:B-1----:R-:W-:-:S03]  /*42e0*/  IMAD R5, R34, 0x4, R5 ;  /* 0x0000000422057824 */ /* 0x002fc600078e0205 */
        /* <DEDUP_REMOVED lines=11> */
[----:B--2---:R1:W-:Y:S01]  /*43a0*/  STG.E desc[UR8][R6.64], R9 ;  /* 0x0000000906007986 */ /* 0x0043e2000c101908 */
[----:B------:R-:W-:Y:S05]  /*43b0*/  @P1 BRA `(.L_x_49440) ;  /* 0xfffffffc00901947 */ /* 0x000fea000383ffff */
.L_x_49439:
[----:B------:R-:W-:Y:S05]  /*43c0*/  BSYNC.RECONVERGENT B0 ;  /* 0x0000000000007941 */ /* 0x000fea0003800200 */
.L_x_49438:
[----:B------:R-:W-:Y:S05]  /*43d0*/  @!P0 EXIT ;  /* 0x000000000000894d */ /* 0x000fea0003800000 */
[-C--:B------:R-:W-:Y:S01]  /*43e0*/  IABS R5, R37.reuse ;  /* 0x0000002500057213 */ /* 0x080fe20000000000 */
[----:B------:R-:W0:Y:S01]  /*43f0*/  S2UR UR5, SR_CgaCtaId ;  /* 0x00000000000579c3 */ /* 0x000e220000008800 */
[----:B------:R-:W-:Y:S01]  /*4400*/  UMOV UR4, 0x400 ;  /* 0x0000040000047882 */ /* 0x000fe20000000000 */
[----:B-1----:R-:W-:Y:S01]  /*4410*/  IMAD.MOV.U32 R6, RZ, RZ, RZ ;  /* 0x000000ffff067224 */ /* 0x002fe200078e00ff */
[----:B------:R-:W1:Y:S01]  /*4420*/  I2F.RP R2, R5 ;  /* 0x0000000500027306 */ /* 0x000e620000209400 */
[----:B------:R-:W-:Y:S01]  /*4430*/  UIADD3 UR4, UPT, UPT, UR4, 0x380, URZ ;  /* 0x0000038004047890 */ /* 0x000fe2000fffe0ff */
[----:B------:R-:W-:Y:S01]  /*4440*/  ISETP.NE.AND P0, PT, R37, RZ, PT ;  /* 0x000000ff2500720c */ /* 0x000fe20003f05270 */
[----:B------:R-:W-:Y:S01]  /*4450*/  IMAD R10, R34, 0x2, R35 ;  /* 0x00000002220a7824 */ /* 0x000fe200078e0223 */
[----:B----4-:R-:W-:Y:S01]  /*4460*/  LOP3.LUT R11, RZ, R37, RZ, 0x33, !PT ;  /* 0x00000025ff0b7212 */ /* 0x010fe200078e33ff */
[----:B------:R-:W-:-:S03]  /*4470*/  IMAD.IADD R9, R35, 0x1, R34 ;  /* 0x0000000123097824 */ /* 0x000fc600078e0222 */
[----:B-1----:R-:W1:Y:S01]  /*4480*/  MUFU.RCP R2, R2 ;  /* 0x0000000200027308 */ /* 0x002e620000001000 */
[----:B0-----:R-:W-:Y:S01]  /*4490*/  ULEA UR4, UR5, UR4, 0x18 ;  /* 0x0000000405047291 */ /* 0x001fe2000f8ec0ff */
[----:B-1----:R-:W-:-:S06]  /*44a0*/  VIADD R2, R2, 0xffffffe ;  /* 0x0ffffffe02027836 */ /* 0x002fcc0000000000 */
[----:B------:R0:W1:Y:S02]  /*44b0*/  F2I.FTZ.U32.TRUNC.NTZ R7, R2 ;  /* 0x0000000200077305 */ /* 0x000064000021f000 */
[----:B0-----:R-:W0:Y:S01]  /*44c0*/  LDC.64 R2, c[0x0][0x3a0] ;  /* 0x0000e800ff027b82 */ /* 0x001e220000000a00 */
[----:B-1----:R-:W-:-:S05]  /*44d0*/  IADD3 R8, PT, PT, RZ, -R7, RZ ;  /* 0x80000007ff087210 */ /* 0x002fca0007ffe0ff */
[----:B------:R-:W-:-:S04]  /*44e0*/  IMAD R8, R8, R5, RZ ;  /* 0x0000000508087224 */ /* 0x000fc800078e02ff */
[----:B------:R-:W-:Y:S01]  /*44f0*/  IMAD.HI.U32 R7, R7, R8, R6 ;  /* 0x0000000807077227 */ /* 0x000fe200078e0006 */
[----:B------:R-:W-:-:S03]  /*4500*/  LEA R6, R35, UR4, 0x2 ;  /* 0x0000000423067c11 */ /* 0x000fc6000f8e10ff */
[----:B------:R-:W-:-:S07]  /*4510*/  IMAD R8, R34, 0x3, R35 ;  /* 0x0000000322087824 */ /* 0x000fce00078e0223 */
.L_x_49441:
[----:B-1----:R-:W-:Y:S02]  /*4520*/  IABS R14, R37 ;  /* 0x00000025000e7213 */ /* 0x002fe40000000000 */
[----:B------:R-:W-:Y:S02]  /*4530*/  IABS R16, R35 ;  /* 0x0000002300107213 */ /* 0x000fe40000000000 */
[----:B------:R-:W1:Y:S01]  /*4540*/  I2F.RP R12, R14 ;  /* 0x0000000e000c7306 */ /* 0x000e620000209400 */
[----:B------:R-:W-:Y:S02]  /*4550*/  IABS R18, R9 ;  /* 0x0000000900127213 */ /* 0x000fe40000000000 */
[----:B------:R-:W-:Y:S01]  /*4560*/  IMAD.HI.U32 R15, R7, R16, RZ ;  /* 0x00000010070f7227 */ /* 0x000fe200078e00ff */
[----:B------:R-:W-:Y:S02]  /*4570*/  IABS R19, R8 ;  /* 0x0000000800137213 */ /* 0x000fe40000000000 */
[----:B------:R-:W-:-:S02]  /*4580*/  LOP3.LUT R22, R35, R37, RZ, 0x3c, !PT ;  /* 0x0000002523167212 */ /* 0x000fc400078e3cff */
[----:B------:R-:W-:Y:S02]  /*4590*/  LOP3.LUT R23, RZ, R37, RZ, 0x33, !PT ;  /* 0x00000025ff177212 */ /* 0x000fe400078e33ff */
[----:B------:R-:W-:Y:S01]  /*45a0*/  ISETP.GE.AND P4, PT, R22, RZ, PT ;  /* 0x000000ff1600720c */ /* 0x000fe20003f86270 */
[----:B-1----:R-:W1:Y:S02]  /*45b0*/  MUFU.RCP R12, R12 ;  /* 0x0000000c000c7308 */ /* 0x002e640000001000 */
[----:B-1----:R-:W-:-:S06]  /*45c0*/  IADD3 R12, PT, PT, R12, 0xffffffe, RZ ;  /* 0x0ffffffe0c0c7810 */ /* 0x002fcc0007ffe0ff */
[----:B------:R1:W2:Y:S02]  /*45d0*/  F2I.FTZ.U32.TRUNC.NTZ R13, R12 ;  /* 0x0000000c000d7305 */ /* 0x0002a4000021f000 */
[----:B-1----:R-:W-:-:S05]  /*45e0*/  IABS R12, R37 ;  /* 0x00000025000c7213 */ /* 0x002fca0000000000 */
[----:B------:R-:W-:Y:S02]  /*45f0*/  IMAD.MOV R12, RZ, RZ, -R12 ;  /* 0x000000ffff0c7224 */ /* 0x000fe400078e0a0c */
[----:B--2---:R-:W-:Y:S02]  /*4600*/  IMAD.MOV R17, RZ, RZ, -R13 ;  /* 0x000000ffff117224 */ /* 0x004fe400078e0a0d */
[----:B------:R-:W-:Y:S02]  /*4610*/  IMAD.MOV.U32 R21, RZ, RZ, R12 ;  /* 0x000000ffff157224 */ /* 0x000fe400078e000c */
[----:B------:R-:W-:Y:S02]  /*4620*/  HFMA2 R12, -RZ, RZ, 0, 0 ;  /* 0x00000000ff0c7431 */ /* 0x000fe400000001ff */
[----:B------:R-:W-:Y:S02]  /*4630*/  IMAD R17, R17, R14, RZ ;  /* 0x0000000e11117224 */ /* 0x000fe400078e02ff */
[----:B------:R-:W-:-:S05]  /*4640*/  IMAD R16, R15, R21, R16 ;  /* 0x000000150f107224 */ /* 0x000fca00078e0210 */
[----:B------:R-:W-:Y:S01]  /*4650*/  ISETP.GT.U32.AND P1, PT, R5, R16, PT ;  /* 0x000000100500720c */ /* 0x000fe20003f24070 */
[----:B------:R-:W-:Y:S01]  /*4660*/  IMAD.HI.U32 R20, R13, R17, R12 ;  /* 0x000000110d147227 */ /* 0x000fe200078e000c */
[----:B------:R-:W-:-:S03]  /*4670*/  IABS R17, R10 ;  /* 0x0000000a00117213 */ /* 0x000fc60000000000 */
[----:B------:R-:W-:Y:S02]  /*4680*/  IMAD.MOV.U32 R12, RZ, RZ, R18 ;  /* 0x000000ffff0c7224 */ /* 0x000fe400078e0012 */
[----:B------:R-:W-:-:S04]  /*4690*/  IMAD.HI.U32 R18, R20, R17, RZ ;  /* 0x0000001114127227 */ /* 0x000fc800078e00ff */
[----:B------:R-:W-:-:S04]  /*46a0*/  IMAD.HI.U32 R13, R20, R12, RZ ;  /* 0x0000000c140d7227 */ /* 0x000fc800078e00ff */
[----:B------:R-:W-:Y:S02]  /*46b0*/  IMAD R12, R13, R21, R12 ;  /* 0x000000150d0c7224 */ /* 0x000fe400078e020c */
[----:B------:R-:W-:Y:S02]  /*46c0*/  @!P1 IMAD.IADD R16, R16, 0x1, -R14 ;  /* 0x0000000110109824 */ /* 0x000fe400078e0a0e */
[----:B------:R-:W-:Y:S01]  /*46d0*/  IMAD.HI.U32 R20, R20, R19, RZ ;  /* 0x0000001314147227 */ /* 0x000fe200078e00ff */
[----:B------:R-:W-:Y:S02]  /*46e0*/  ISETP.GT.U32.AND P2, PT, R14, R12, PT ;  /* 0x0000000c0e00720c */ /* 0x000fe40003f44070 */
[----:B------:R-:W-:Y:S01]  /*46f0*/  ISETP.GE.U32.AND P3, PT, R16, R5, PT ;  /* 0x000000051000720c */ /* 0x000fe20003f66070 */
[-C--:B------:R-:W-:Y:S02]  /*4700*/  IMAD R16, R18, R21.reuse, R17 ;  /* 0x0000001512107224 */ /* 0x080fe400078e0211 */
[----:B------:R-:W-:Y:S01]  /*4710*/  IMAD R17, R20, R21, R19 ;  /* 0x0000001514117224 */ /* 0x000fe200078e0213 */
[----:B------:R-:W-:Y:S01]  /*4720*/  LOP3.LUT R19, R9, R37, RZ, 0x3c, !PT ;  /* 0x0000002509137212 */ /* 0x000fe200078e3cff */
[----:B------:R-:W-:Y:S01]  /*4730*/  @!P1 VIADD R15, R15, 0x1 ;  /* 0x000000010f0f9836 */ /* 0x000fe20000000000 */
[----:B------:R-:W-:-:S02]  /*4740*/  ISETP.GT.U32.AND P5, PT, R14, R16, PT ;  /* 0x000000100e00720c */ /* 0x000fc40003fa4070 */
[----:B------:R-:W-:-:S03]  /*4750*/  ISETP.GT.U32.AND P1, PT, R14, R17, PT ;  /* 0x000000110e00720c */ /* 0x000fc60003f24070 */
[-C--:B------:R-:W-:Y:S01]  /*4760*/  @!P2 IADD3 R12, PT, PT, R12, -R14.reuse, RZ ;  /* 0x8000000e0c0ca210 */ /* 0x080fe20007ffe0ff */
[----:B------:R-:W-:Y:S02]  /*4770*/  @!P2 VIADD R13, R13, 0x1 ;  /* 0x000000010d0da836 */ /* 0x000fe40000000000 */
[----:B------:R-:W-:Y:S01]  /*4780*/  @P3 VIADD R15, R15, 0x1 ;  /* 0x000000010f0f3836 */ /* 0x000fe20000000000 */
[-C--:B------:R-:W-:Y:S02]  /*4790*/  ISETP.GE.U32.AND P6, PT, R12, R14.reuse, PT ;  /* 0x0000000e0c00720c */ /* 0x080fe40003fc6070 */
[----:B------:R-:W-:Y:S01]  /*47a0*/  ISETP.GE.AND P3, PT, R19, RZ, PT ;  /* 0x000000ff1300720c */ /* 0x000fe20003f66270 */
[----:B------:R-:W-:Y:S01]  /*47b0*/  IMAD.MOV.U32 R12, RZ, RZ, R15 ;  /* 0x000000ffff0c7224 */ /* 0x000fe200078e000f */
[----:B------:R-:W-:Y:S01]  /*47c0*/  @!P5 IADD3 R16, PT, PT, R16, -R14, RZ ;  /* 0x8000000e1010d210 */ /* 0x000fe20007ffe0ff */
[----:B------:R-:W-:Y:S01]  /*47d0*/  @!P5 VIADD R18, R18, 0x1 ;  /* 0x000000011212d836 */ /* 0x000fe20000000000 */
[----:B------:R-:W-:Y:S01]  /*47e0*/  LOP3.LUT R15, R10, R37, RZ, 0x3c, !PT ;  /* 0x000000250a0f7212 */ /* 0x000fe200078e3cff */
[----:B------:R-:W-:-:S02]  /*47f0*/  @!P1 IMAD.IADD R17, R17, 0x1, -R14 ;  /* 0x0000000111119824 */ /* 0x000fc400078e0a0e */
[----:B------:R-:W-:Y:S01]  /*4800*/  @!P4 IMAD.MOV R12, RZ, RZ, -R12 ;  /* 0x000000ffff0cc224 */ /* 0x000fe200078e0a0c */
[-C--:B------:R-:W-:Y:S01]  /*4810*/  ISETP.GE.U32.AND P4, PT, R16, R14.reuse, PT ;  /* 0x0000000e1000720c */ /* 0x080fe20003f86070 */
[C-C-:B------:R-:W-:Y:S01]  /*4820*/  IMAD R16, R34.reuse, 0xc, R6.reuse ;  /* 0x0000000c22107824 */ /* 0x140fe200078e0206 */
[----:B------:R-:W-:Y:S01]  /*4830*/  ISETP.GE.AND P2, PT, R15, RZ, PT ;  /* 0x000000ff0f00720c */ /* 0x000fe20003f46270 */
[----:B------:R-:W-:Y:S01]  /*4840*/  @P6 VIADD R13, R13, 0x1 ;  /* 0x000000010d0d6836 */ /* 0x000fe20000000000 */
[----:B------:R-:W-:Y:S01]  /*4850*/  ISETP.GE.U32.AND P6, PT, R17, R14, PT ;  /* 0x0000000e1100720c */ /* 0x000fe20003fc6070 */
[----:B------:R-:W-:Y:S01]  /*4860*/  IMAD R17, R34, 0x8, R6 ;  /* 0x0000000822117824 */ /* 0x000fe200078e0206 */
[----:B------:R-:W-:Y:S01]  /*4870*/  LOP3.LUT R14, R8, R37, RZ, 0x3c, !PT ;  /* 0x00000025080e7212 */ /* 0x000fe200078e3cff */
[----:B------:R-:W-:Y:S01]  /*4880*/  LDS R16, [R16] ;  /* 0x0000000010107984 */ /* 0x000fe20000000800 */
[----:B------:R-:W-:Y:S01]  /*4890*/  LEA R15, R34, R6, 0x2 ;  /* 0x00000006220f7211 */ /* 0x000fe200078e10ff */
[----:B------:R-:W-:Y:S01]  /*48a0*/  @!P1 VIADD R20, R20, 0x1 ;  /* 0x0000000114149836 */ /* 0x000fe20000000000 */
[----:B------:R-:W-:Y:S01]  /*48b0*/  ISETP.GE.AND P5, PT, R14, RZ, PT ;  /* 0x000000ff0e00720c */ /* 0x000fe20003fa6270 */
[----:B------:R-:W-:Y:S01]  /*48c0*/  LDS R17, [R17] ;  /* 0x0000000011117984 */ /* 0x000fe20000000800 */
[----:B------:R-:W-:-:S02]  /*48d0*/  ISETP.NE.AND P1, PT, R37, RZ, PT ;  /* 0x000000ff2500720c */ /* 0x000fc40003f25270 */
[----:B------:R-:W-:Y:S01]  /*48e0*/  @P4 IADD3 R18, PT, PT, R18, 0x1, RZ ;  /* 0x0000000112124810 */ /* 0x000fe20007ffe0ff */
[----:B------:R-:W1:Y:S01]  /*48f0*/  LDS R14, [R6] ;  /* 0x00000000060e7984 */ /* 0x000e620000000800 */
[----:B------:R-:W-:Y:S01]  /*4900*/  @!P3 IADD3 R13, PT, PT, -R13, RZ, RZ ;  /* 0x000000ff0d0db210 */ /* 0x000fe20007ffe1ff */
[----:B------:R-:W-:Y:S01]  /*4910*/  @P6 VIADD R20, R20, 0x1 ;  /* 0x0000000114146836 */ /* 0x000fe20000000000 */
[C---:B------:R-:W-:Y:S01]  /*4920*/  SEL R12, R23.reuse, R12, !P1 ;  /* 0x0000000c170c7207 */ /* 0x040fe20004800000 */
[----:B------:R-:W2:Y:S01]  /*4930*/  LDS R15, [R15] ;  /* 0x000000000f0f7984 */ /* 0x000ea20000000800 */
[----:B------:R-:W-:Y:S01]  /*4940*/  IMAD.MOV.U32 R19, RZ, RZ, R18 ;  /* 0x000000ffff137224 */ /* 0x000fe200078e0012 */
[----:B------:R-:W-:Y:S01]  /*4950*/  SEL R18, R23, R13, !P1 ;  /* 0x0000000d17127207 */ /* 0x000fe20004800000 */
[----:B------:R-:W-:Y:S02]  /*4960*/  IMAD.MOV.U32 R21, RZ, RZ, R20 ;  /* 0x000000ffff157224 */ /* 0x000fe400078e0014 */
[----:B------:R-:W-:-:S02]  /*4970*/  @!P2 IMAD.MOV R19, RZ, RZ, -R19 ;  /* 0x000000ffff13a224 */ /* 0x000fc400078e0a13 */
[----:B------:R-:W-:Y:S02]  /*4980*/  @!P5 IMAD.MOV R21, RZ, RZ, -R21 ;  /* 0x000000ffff15d224 */ /* 0x000fe400078e0a15 */
[----:B------:R-:W-:Y:S01]  /*4990*/  IMAD.MOV R22, RZ, RZ, -R12 ;  /* 0x000000ffff167224 */ /* 0x000fe200078e0a0c */
[----:B------:R-:W-:Y:S01]  /*49a0*/  SEL R20, R23, R19, !P1 ;  /* 0x0000001317147207 */ /* 0x000fe20004800000 */
[C-C-:B------:R-:W-:Y:S01]  /*49b0*/  IMAD R19, R0.reuse, R18, R4.reuse ;  /* 0x0000001200137224 */ /* 0x140fe200078e0204 */
[----:B------:R-:W-:Y:S01]  /*49c0*/  SEL R21, R11, R21, !P0 ;  /* 0x000000150b157207 */ /* 0x000fe20004000000 */
[----:B------:R-:W-:Y:S01]  /*49d0*/  IMAD R12, R0, R12, R4 ;  /* 0x0000000c000c7224 */ /* 0x000fe200078e0204 */
[----:B------:R-:W-:Y:S01]  /*49e0*/  IADD3 R18, PT, PT, -R18, RZ, RZ ;  /* 0x000000ff12127210 */ /* 0x000fe20007ffe1ff */
[----:B------:R-:W-:Y:S02]  /*49f0*/  IMAD.MOV R23, RZ, RZ, -R20 ;  /* 0x000000ffff177224 */ /* 0x000fe400078e0a14 */
[----:B------:R-:W-:-:S02]  /*4a00*/  IMAD.MOV R24, RZ, RZ, -R21 ;  /* 0x000000ffff187224 */ /* 0x000fc400078e0a15 */
[C---:B------:R-:W-:Y:S02]  /*4a10*/  IMAD R18, R37.reuse, R18, R9 ;  /* 0x0000001225127224 */ /* 0x040fe400078e0209 */
[----:B------:R-:W-:Y:S01]  /*4a20*/  IMAD R13, R37, R22, R35 ;  /* 0x00000016250d7224 */ /* 0x000fe200078e0223 */
[----:B------:R-:W-:Y:S01]  /*4a30*/  IADD3 R35, PT, PT, R34, R35, R34 ;  /* 0x0000002322237210 */ /* 0x000fe20007ffe022 */
[C-C-:B------:R-:W-:Y:S01]  /*4a40*/  IMAD R22, R0.reuse, R21, R4.reuse ;  /* 0x0000001500167224 */ /* 0x140fe200078e0204 */
[----:B------:R-:W-:Y:S01]  /*4a50*/  IADD3 R18, PT, PT, R19, R18, RZ ;  /* 0x0000001213127210 */ /* 0x000fe20007ffe0ff */
[----:B------:R-:W-:Y:S01]  /*4a60*/  IMAD R20, R0, R20, R4 ;  /* 0x0000001400147224 */ /* 0x000fe200078e0204 */
[C---:B------:R-:W-:Y:S01]  /*4a70*/  IADD3 R35, PT, PT, R34.reuse, R35, R34 ;  /* 0x0000002322237210 */ /* 0x040fe20007ffe022 */
[C---:B------:R-:W-:Y:S01]  /*4a80*/  IMAD R21, R37.reuse, R23, R10 ;  /* 0x0000001725157224 */ /* 0x040fe200078e020a */
[----:B------:R-:W-:Y:S01]  /*4a90*/  LEA R10, R34, R10, 0x2 ;  /* 0x0000000a220a7211 */ /* 0x000fe200078e10ff */
[----:B------:R-:W-:Y:S01]  /*4aa0*/  IMAD R23, R37, R24, R8 ;  /* 0x0000001825177224 */ /* 0x000fe200078e0208 */
[----:B------:R-:W-:Y:S01]  /*4ab0*/  ISETP.GE.U32.AND P1, PT, R35, 0x80, PT ;  /* 0x000000802300780c */ /* 0x000fe20003f26070 */
[----:B------:R-:W-:-:S02]  /*4ac0*/  IMAD.IADD R12, R12, 0x1, R13 ;  /* 0x000000010c0c7824 */ /* 0x000fc400078e020d */
[----:B------:R-:W-:Y:S02]  /*4ad0*/  IMAD.IADD R20, R20, 0x1, R21 ;  /* 0x0000000114147824 */ /* 0x000fe400078e0215 */
[----:B------:R-:W-:Y:S02]  /*4ae0*/  IMAD.IADD R22, R22, 0x1, R23 ;  /* 0x0000000116167824 */ /* 0x000fe400078e0217 */
[----:B0-----:R-:W-:-:S04]  /*4af0*/  IMAD.WIDE R12, R12, 0x4, R2 ;  /* 0x000000040c0c7825 */ /* 0x001fc800078e0202 */
[--C-:B------:R-:W-:Y:S01]  /*4b00*/  IMAD.WIDE R18, R18, 0x4, R2.reuse ;  /* 0x0000000412127825 */ /* 0x100fe200078e0202 */
[----:B-1----:R1:W-:Y:S03]  /*4b10*/  STG.E desc[UR8][R12.64], R14 ;  /* 0x0000000e0c007986 */ /* 0x0023e6000c101908 */
[--C-:B------:R-:W-:Y:S01]  /*4b20*/  IMAD.WIDE R20, R20, 0x4, R2.reuse ;  /* 0x0000000414147825 */ /* 0x100fe200078e0202 */
[----:B--2---:R1:W-:Y:S03]  /*4b30*/  STG.E desc[UR8][R18.64], R15 ;  /* 0x0000000f12007986 */ /* 0x0043e6000c101908 */
        /* <DEDUP_REMOVED lines=8> */
.L_x_49364:
[----:B------:R-:W-:Y:S01]  /*4bc0*/  BSSY B2, `(.L_x_49442) ;  /* 0x0000006000027945 */ /* 0x000fe20003800000 */
[----:B------:R-:W-:Y:S01]  /*4bd0*/  IMAD.MOV.U32 R2, RZ, RZ, R12 ;  /* 0x000000ffff027224 */ /* 0x000fe200078e000c */
[----:B------:R-:W-:-:S07]  /*4be0*/  MOV R3, 0xffffffff ;  /* 0xffffffff00037802 */ /* 0x000fce0000000f00 */
[----:B01234-:R-:W-:Y:S05]  /*4bf0*/  WARPSYNC.COLLECTIVE R3, `(.L_x_49443) ;  /* 0x0000000003087348 */ /* 0x01ffea0003c00000 */
[----:B----4-:R4:W0:Y:S02]  /*4c00*/  SHFL.IDX P6, R3, R44, R2, R26 ;  /* 0x000000022c037389 */ /* 0x01082400000c001a */
[----:B01234-:R-:W-:Y:S05]  /*4c10*/  ENDCOLLECTIVE ;  /* 0x000000000000791b */ /* 0x01ffea0003800000 */
.L_x_49443:
[----:B------:R-:W-:Y:S05]  /*4c20*/  BSYNC B2 ;  /* 0x0000000000027941 */ /* 0x000fea0003800000 */
.L_x_49442:
[----:B------:R-:W-:Y:S05]  /*4c30*/  BRA `(.L_x_49444) ;  /* 0xffffffd000207947 */ /* 0x000fea000383ffff */
.L_x_49366:
[----:B------:R-:W-:Y:S01]  /*4c40*/  BSSY B2, `(.L_x_49445) ;  /* 0x0000006000027945 */ /* 0x000fe20003800000 */
[----:B------:R-:W-:Y:S02]  /*4c50*/  IMAD.MOV.U32 R2, RZ, RZ, R22 ;  /* 0x000000ffff027224 */ /* 0x000fe400078e0016 */
[----:B------:R-:W-:-:S07]  /*4c60*/  IMAD.MOV.U32 R3, RZ, RZ, -0x1 ;  /* 0xffffffffff037424 */ /* 0x000fce00078e00ff */
[----:B01234-:R-:W-:Y:S05]  /*4c70*/  WARPSYNC.COLLECTIVE R3, `(.L_x_49446) ;  /* 0x0000000003087348 */ /* 0x01ffea0003c00000 */
[----:B----4-:R4:W0:Y:S02]  /*4c80*/  SHFL.IDX P6, R3, R44, R2, R26 ;  /* 0x000000022c037389 */ /* 0x01082400000c001a */
[----:B01234-:R-:W-:Y:S05]  /*4c90*/  ENDCOLLECTIVE ;  /* 0x000000000000791b */ /* 0x01ffea0003800000 */
.L_x_49446:
[----:B------:R-:W-:Y:S05]  /*4ca0*/  BSYNC B2 ;  /* 0x0000000000027941 */ /* 0x000fea0003800000 */
.L_x_49445:
[----:B------:R-:W-:Y:S05]  /*4cb0*/  BRA `(.L_x_49447) ;  /* 0xffffffd000147947 */ /* 0x000fea000383ffff */
.L_x_49368:
[----:B------:R-:W-:Y:S01]  /*4cc0*/  BSSY B2, `(.L_x_49448) ;  /* 0x0000006000027945 */ /* 0x000fe20003800000 */
[----:B------:R-:W-:Y:S01]  /*4cd0*/  IMAD.MOV.U32 R2, RZ, RZ, R21 ;  /* 0x000000ffff027224 */ /* 0x000fe200078e0015 */
[----:B------:R-:W-:-:S07]  /*4ce0*/  MOV R3, 0xffffffff ;  /* 0xffffffff00037802 */ /* 0x000fce0000000f00 */
[----:B01234-:R-:W-:Y:S05]  /*4cf0*/  WARPSYNC.COLLECTIVE R3, `(.L_x_49449) ;  /* 0x0000000003087348 */ /* 0x01ffea0003c00000 */
[----:B----4-:R4:W0:Y:S02]  /*4d00*/  SHFL.IDX P6, R3, R44, R2, R26 ;  /* 0x000000022c037389 */ /* 0x01082400000c001a */
[----:B01234-:R-:W-:Y:S05]  /*4d10*/  ENDCOLLECTIVE ;  /* 0x000000000000791b */ /* 0x01ffea0003800000 */
.L_x_49449:
[----:B------:R-:W-:Y:S05]  /*4d20*/  BSYNC B2 ;  /* 0x0000000000027941 */ /* 0x000fea0003800000 */
.L_x_49448:
[----:B------:R-:W-:Y:S05]  /*4d30*/  BRA `(.L_x_49450) ;  /* 0xffffffd000087947 */ /* 0x000fea000383ffff */
.L_x_49370:
[----:B------:R-:W-:Y:S01]  /*4d40*/  BSSY B2, `(.L_x_49451) ;  /* 0x0000006000027945 */ /* 0x000fe20003800000 */
[----:B------:R-:W-:Y:S02]  /*4d50*/  IMAD.MOV.U32 R2, RZ, RZ, R20 ;  /* 0x000000ffff027224 */ /* 0x000fe400078e0014 */
[----:B------:R-:W-:-:S07]  /*4d60*/  IMAD.MOV.U32 R3, RZ, RZ, -0x1 ;  /* 0xffffffffff037424 */ /* 0x000fce00078e00ff */
[----:B01234-:R-:W-:Y:S05]  /*4d70*/  WARPSYNC.COLLECTIVE R3, `(.L_x_49452) ;  /* 0x0000000003087348 */ /* 0x01ffea0003c00000 */
[----:B----4-:R4:W0:Y:S02]  /*4d80*/  SHFL.IDX P6, R3, R44, R2, R26 ;  /* 0x000000022c037389 */ /* 0x01082400000c001a */
[----:B01234-:R-:W-:Y:S05]  /*4d90*/  ENDCOLLECTIVE ;  /* 0x000000000000791b */ /* 0x01ffea0003800000 */
.L_x_49452:
[----:B------:R-:W-:Y:S05]  /*4da0*/  BSYNC B2 ;  /* 0x0000000000027941 */ /* 0x000fea0003800000 */
.L_x_49451:
[----:B------:R-:W-:Y:S05]  /*4db0*/  BRA `(.L_x_49453) ;  /* 0xffffffcc00fc7947 */ /* 0x000fea000383ffff */
.L_x_49372:
[----:B------:R-:W-:Y:S01]  /*4dc0*/  BSSY B2, `(.L_x_49454) ;  /* 0x0000006000027945 */ /* 0x000fe20003800000 */
[----:B------:R-:W-:Y:S01]  /*4dd0*/  IMAD.MOV.U32 R2, RZ, RZ, R19 ;  /* 0x000000ffff027224 */ /* 0x000fe200078e0013 */
[----:B------:R-:W-:-:S07]  /*4de0*/  MOV R3, 0xffffffff ;  /* 0xffffffff00037802 */ /* 0x000fce0000000f00 */
[----:B01234-:R-:W-:Y:S05]  /*4df0*/  WARPSYNC.COLLECTIVE R3, `(.L_x_49455) ;  /* 0x0000000003087348 */ /* 0x01ffea0003c00000 */
[----:B----4-:R4:W0:Y:S02]  /*4e00*/  SHFL.IDX P6, R3, R44, R2, R26 ;  /* 0x000000022c037389 */ /* 0x01082400000c001a */
[----:B01234-:R-:W-:Y:S05]  /*4e10*/  ENDCOLLECTIVE ;  /* 0x000000000000791b */ /* 0x01ffea0003800000 */
.L_x_49455:
[----:B------:R-:W-:Y:S05]  /*4e20*/  BSYNC B2 ;  /* 0x0000000000027941 */ /* 0x000fea0003800000 */
.L_x_49454:
[----:B------:R-:W-:Y:S05]  /*4e30*/  BRA `(.L_x_49456) ;  /* 0xffffffcc00f07947 */ /* 0x000fea000383ffff */
.L_x_49374:
[----:B------:R-:W-:Y:S01]  /*4e40*/  BSSY B2, `(.L_x_49457) ;  /* 0x0000006000027945 */ /* 0x000fe20003800000 */
[----:B------:R-:W-:Y:S02]  /*4e50*/  IMAD.MOV.U32 R2, RZ, RZ, R18 ;  /* 0x000000ffff027224 */ /* 0x000fe400078e0012 */
[----:B------:R-:W-:-:S07]  /*4e60*/  IMAD.MOV.U32 R3, RZ, RZ, -0x1 ;  /* 0xffffffffff037424 */ /* 0x000fce00078e00ff */
[----:B01234-:R-:W-:Y:S05]  /*4e70*/  WARPSYNC.COLLECTIVE R3, `(.L_x_49458) ;  /* 0x0000000003087348 */ /* 0x01ffea0003c00000 */
[----:B----4-:R4:W0:Y:S02]  /*4e80*/  SHFL.IDX P6, R3, R44, R2, R26 ;  /* 0x000000022c037389 */ /* 0x01082400000c001a */
[----:B01234-:R-:W-:Y:S05]  /*4e90*/  ENDCOLLECTIVE ;  /* 0x000000000000791b */ /* 0x01ffea0003800000 */
.L_x_49458:
[----:B------:R-:W-:Y:S05]  /*4ea0*/  BSYNC B2 ;  /* 0x0000000000027941 */ /* 0x000fea0003800000 */
.L_x_49457:
[----:B------:R-:W-:Y:S05]  /*4eb0*/  BRA `(.L_x_49459) ;  /* 0xffffffcc00e47947 */ /* 0x000fea000383ffff */
.L_x_49376:
[----:B------:R-:W-:Y:S01]  /*4ec0*/  BSSY B2, `(.L_x_49460) ;  /* 0x0000006000027945 */ /* 0x000fe20003800000 */
[----:B------:R-:W-:Y:S01]  /*4ed0*/  IMAD.MOV.U32 R2, RZ, RZ, R17 ;  /* 0x000000ffff027224 */ /* 0x000fe200078e0011 */
[----:B------:R-:W-:-:S07]  /*4ee0*/  MOV R3, 0xffffffff ;  /* 0xffffffff00037802 */ /* 0x000fce0000000f00 */
[----:B01234-:R-:W-:Y:S05]  /*4ef0*/  WARPSYNC.COLLECTIVE R3, `(.L_x_49461) ;  /* 0x0000000003087348 */ /* 0x01ffea0003c00000 */
[----:B----4-:R4:W0:Y:S02]  /*4f00*/  SHFL.IDX P6, R3, R44, R2, R26 ;  /* 0x000000022c037389 */ /* 0x01082400000c001a */
[----:B01234-:R-:W-:Y:S05]  /*4f10*/  ENDCOLLECTIVE ;  /* 0x000000000000791b */ /* 0x01ffea0003800000 */
.L_x_49461:
[----:B------:R-:W-:Y:S05]  /*4f20*/  BSYNC B2 ;  /* 0x0000000000027941 */ /* 0x000fea0003800000 */
.L_x_49460:
[----:B------:R-:W-:Y:S05]  /*4f30*/  BRA `(.L_x_49462) ;  /* 0xffffffcc00e47947 */ /* 0x000fea000383ffff */
.L_x_49378:
[----:B------:R-:W-:Y:S01]  /*4f40*/  BSSY B2, `(.L_x_49463) ;  /* 0x0000006000027945 */ /* 0x000fe20003800000 */
[----:B------:R-:W-:Y:S02]  /*4f50*/  IMAD.MOV.U32 R2, RZ, RZ, R23 ;  /* 0x000000ffff027224 */ /* 0x000fe400078e0017 */
[----:B------:R-:W-:-:S07]  /*4f60*/  IMAD.MOV.U32 R3, RZ, RZ, -0x1 ;  /* 0xffffffffff037424 */ /* 0x000fce00078e00ff */
[----:B01234-:R-:W-:Y:S05]  /*4f70*/  WARPSYNC.COLLECTIVE R3, `(.L_x_49464) ;  /* 0x0000000003087348 */ /* 0x01ffea0003c00000 */
[----:B----4-:R4:W0:Y:S02]  /*4f80*/  SHFL.IDX P6, R3, R44, R2, R26 ;  /* 0x000000022c037389 */ /* 0x01082400000c001a */
[----:B01234-:R-:W-:Y:S05]  /*4f90*/  ENDCOLLECTIVE ;  /* 0x000000000000791b */ /* 0x01ffea0003800000 */
.L_x_49464:
[----:B------:R-:W-:Y:S05]  /*4fa0*/  BSYNC B2 ;  /* 0x0000000000027941 */ /* 0x000fea0003800000 */
.L_x_49463:
[----:B------:R-:W-:Y:S05]  /*4fb0*/  BRA `(.L_x_49465) ;  /* 0xffffffcc00dc7947 */ /* 0x000fea000383ffff */
.L_x_49393:
[----:B------:R-:W-:Y:S01]  /*4fc0*/  BSSY B1, `(.L_x_49466) ;  /* 0x0000006000017945 */ /* 0x000fe20003800000 */
[----:B------:R-:W-:Y:S01]  /*4fd0*/  IMAD.MOV.U32 R2, RZ, RZ, R12 ;  /* 0x000000ffff027224 */ /* 0x000fe200078e000c */
[----:B------:R-:W-:-:S07]  /*4fe0*/  MOV R3, 0xffffffff ;  /* 0xffffffff00037802 */ /* 0x000fce0000000f00 */
[----:B01234-:R-:W-:Y:S05]  /*4ff0*/  WARPSYNC.COLLECTIVE R3, `(.L_x_49467) ;  /* 0x0000000003087348 */ /* 0x01ffea0003c00000 */
[----:B----4-:R4:W0:Y:S02]  /*5000*/  SHFL.IDX P6, R3, R44, R2, R26 ;  /* 0x000000022c037389 */ /* 0x01082400000c001a */
[----:B01234-:R-:W-:Y:S05]  /*5010*/  ENDCOLLECTIVE ;  /* 0x000000000000791b */ /* 0x01ffea0003800000 */
.L_x_49467:
[----:B------:R-:W-:Y:S05]  /*5020*/  BSYNC B1 ;  /* 0x0000000000017941 */ /* 0x000fea0003800000 */
.L_x_49466:
[----:B------:R-:W-:Y:S05]  /*5030*/  BRA `(.L_x_49468) ;  /* 0xffffffd8009c7947 */ /* 0x000fea000383ffff */
.L_x_49395:
[----:B------:R-:W-:Y:S01]  /*5040*/  BSSY B1, `(.L_x_49469) ;  /* 0x0000006000017945 */ /* 0x000fe20003800000 */
[----:B------:R-:W-:Y:S02]  /*5050*/  IMAD.MOV.U32 R2, RZ, RZ, R24 ;  /* 0x000000ffff027224 */ /* 0x000fe400078e0018 */
[----:B------:R-:W-:-:S07]  /*5060*/  IMAD.MOV.U32 R3, RZ, RZ, -0x1 ;  /* 0xffffffffff037424 */ /* 0x000fce00078e00ff */
[----:B01234-:R-:W-:Y:S05]  /*5070*/  WARPSYNC.COLLECTIVE R3, `(.L_x_49470) ;  /* 0x0000000003087348 */ /* 0x01ffea0003c00000 */
[----:B----4-:R4:W0:Y:S02]  /*5080*/  SHFL.IDX P6, R3, R44, R2, R26 ;  /* 0x000000022c037389 */ /* 0x01082400000c001a */
[----:B01234-:R-:W-:Y:S05]  /*5090*/  ENDCOLLECTIVE ;  /* 0x000000000000791b */ /* 0x01ffea0003800000 */
.L_x_49470:
[----:B------:R-:W-:Y:S05]  /*50a0*/  BSYNC B1 ;  /* 0x0000000000017941 */ /* 0x000fea0003800000 */
.L_x_49469:
[----:B------:R-:W-:Y:S05]  /*50b0*/  BRA `(.L_x_49471) ;  /* 0xffffffd800907947 */ /* 0x000fea000383ffff */
.L_x_49397:
[----:B------:R-:W-:Y:S01]  /*50c0*/  BSSY B1, `(.L_x_49472) ;  /* 0x0000006000017945 */ /* 0x000fe20003800000 */
[----:B------:R-:W-:Y:S01]  /*50d0*/  IMAD.MOV.U32 R2, RZ, RZ, R23 ;  /* 0x000000ffff027224 */ /* 0x000fe200078e0017 */
[----:B------:R-:W-:-:S07]  /*50e0*/  MOV R3, 0xffffffff ;  /* 0xffffffff00037802 */ /* 0x000fce0000000f00 */
[----:B01234-:R-:W-:Y:S05]  /*50f0*/  WARPSYNC.COLLECTIVE R3, `(.L_x_49473) ;  /* 0x0000000003087348 */ /* 0x01ffea0003c00000 */
[----:B----4-:R4:W0:Y:S02]  /*5100*/  SHFL.IDX P6, R3, R44, R2, R26 ;  /* 0x000000022c037389 */ /* 0x01082400000c001a */
[----:B01234-:R-:W-:Y:S05]  /*5110*/  ENDCOLLECTIVE ;  /* 0x000000000000791b */ /* 0x01ffea0003800000 */
.L_x_49473:
[----:B------:R-:W-:Y:S05]  /*5120*/  BSYNC B1 ;  /* 0x0000000000017941 */ /* 0x000fea0003800000 */
.L_x_49472:
[----:B------:R-:W-:Y:S05]  /*5130*/  BRA `(.L_x_49474) ;  /* 0xffffffd800847947 */ /* 0x000fea000383ffff */
.L_x_49399:
[----:B------:R-:W-:Y:S01]  /*5140*/  BSSY B1, `(.L_x_49475) ;  /* 0x0000006000017945 */ /* 0x000fe20003800000 */
[----:B------:R-:W-:Y:S02]  /*5150*/  IMAD.MOV.U32 R2, RZ, RZ, R22 ;  /* 0x000000ffff027224 */ /* 0x000fe400078e0016 */
[----:B------:R-:W-:-:S07]  /*5160*/  IMAD.MOV.U32 R3, RZ, RZ, -0x1 ;  /* 0xffffffffff037424 */ /* 0x000fce00078e00ff */
[----:B01234-:R-:W-:Y:S05]  /*5170*/  WARPSYNC.COLLECTIVE R3, `(.L_x_49476) ;  /* 0x0000000003087348 */ /* 0x01ffea0003c00000 */
[----:B----4-:R4:W0:Y:S02]  /*5180*/  SHFL.IDX P6, R3, R44, R2, R26 ;  /* 0x000000022c037389 */ /* 0x01082400000c001a */
[----:B01234-:R-:W-:Y:S05]  /*5190*/  ENDCOLLECTIVE ;  /* 0x000000000000791b */ /* 0x01ffea0003800000 */
.L_x_49476:
[----:B------:R-:W-:Y:S05]  /*51a0*/  BSYNC B1 ;  /* 0x0000000000017941 */ /* 0x000fea0003800000 */
.L_x_49475:
[----:B------:R-:W-:Y:S05]  /*51b0*/  BRA `(.L_x_49477) ;  /* 0xffffffd800787947 */ /* 0x000fea000383ffff */
.L_x_49401:
[----:B------:R-:W-:Y:S01]  /*51c0*/  BSSY B1, `(.L_x_49478) ;  /* 0x0000006000017945 */ /* 0x000fe20003800000 */
[----:B------:R-:W-:Y:S01]  /*51d0*/  IMAD.MOV.U32 R2, RZ, RZ, R21 ;  /* 0x000000ffff027224 */ /* 0x000fe200078e0015 */
[----:B------:R-:W-:-:S07]  /*51e0*/  MOV R3, 0xffffffff ;  /* 0xffffffff00037802 */ /* 0x000fce0000000f00 */
[----:B01234-:R-:W-:Y:S05]  /*51f0*/  WARPSYNC.COLLECTIVE R3, `(.L_x_49479) ;  /* 0x0000000003087348 */ /* 0x01ffea0003c00000 */
[----:B----4-:R4:W0:Y:S02]  /*5200*/  SHFL.IDX P6, R3, R44, R2, R26 ;  /* 0x000000022c037389 */ /* 0x01082400000c001a */
[----:B01234-:R-:W-:Y:S05]  /*5210*/  ENDCOLLECTIVE ;  /* 0x000000000000791b */ /* 0x01ffea0003800000 */
.L_x_49479:
[----:B------:R-:W-:Y:S05]  /*5220*/  BSYNC B1 ;  /* 0x0000000000017941 */ /* 0x000fea0003800000 */
.L_x_49478:
[----:B------:R-:W-:Y:S05]  /*5230*/  BRA `(.L_x_49480) ;  /* 0xffffffd8006c7947 */ /* 0x000fea000383ffff */
.L_x_49403:
[----:B------:R-:W-:Y:S01]  /*5240*/  BSSY B1, `(.L_x_49481) ;  /* 0x0000006000017945 */ /* 0x000fe20003800000 */
[----:B------:R-:W-:Y:S02]  /*5250*/  IMAD.MOV.U32 R2, RZ, RZ, R20 ;  /* 0x000000ffff027224 */ /* 0x000fe400078e0014 */
[----:B------:R-:W-:-:S07]  /*5260*/  IMAD.MOV.U32 R3, RZ, RZ, -0x1 ;  /* 0xffffffffff037424 */ /* 0x000fce00078e00ff */
[----:B01234-:R-:W-:Y:S05]  /*5270*/  WARPSYNC.COLLECTIVE R3, `(.L_x_49482) ;  /* 0x0000000003087348 */ /* 0x01ffea0003c00000 */
[----:B----4-:R4:W0:Y:S02]  /*5280*/  SHFL.IDX P6, R3, R44, R2, R26 ;  /* 0x000000022c037389 */ /* 0x01082400000c001a */
[----:B01234-:R-:W-:Y:S05]  /*5290*/  ENDCOLLECTIVE ;  /* 0x000000000000791b */ /* 0x01ffea0003800000 */
.L_x_49482:
[----:B------:R-:W-:Y:S05]  /*52a0*/  BSYNC B1 ;  /* 0x0000000000017941 */ /* 0x000fea0003800000 */
.L_x_49481:
[----:B------:R-:W-:Y:S05]  /*52b0*/  BRA `(.L_x_49483) ;  /* 0xffffffd800607947 */ /* 0x000fea000383ffff */
.L_x_49405:
[----:B------:R-:W-:Y:S01]  /*52c0*/  BSSY B1, `(.L_x_49484) ;  /* 0x0000006000017945 */ /* 0x000fe20003800000 */
[----:B------:R-:W-:Y:S01]  /*52d0*/  IMAD.MOV.U32 R2, RZ, RZ, R19 ;  /* 0x000000ffff027224 */ /* 0x000fe200078e0013 */
[----:B------:R-:W-:-:S07]  /*52e0*/  MOV R3, 0xffffffff ;  /* 0xffffffff00037802 */ /* 0x000fce0000000f00 */
[----:B01234-:R-:W-:Y:S05]  /*52f0*/  WARPSYNC.COLLECTIVE R3, `(.L_x_49485) ;  /* 0x0000000003087348 */ /* 0x01ffea0003c00000 */
[----:B----4-:R4:W0:Y:S02]  /*5300*/  SHFL.IDX P6, R3, R44, R2, R26 ;  /* 0x000000022c037389 */ /* 0x01082400000c001a */
[----:B01234-:R-:W-:Y:S05]  /*5310*/  ENDCOLLECTIVE ;  /* 0x000000000000791b */ /* 0x01ffea0003800000 */
.L_x_49485:
[----:B------:R-:W-:Y:S05]  /*5320*/  BSYNC B1 ;  /* 0x0000000000017941 */ /* 0x000fea0003800000 */
.L_x_49484:
[----:B------:R-:W-:Y:S05]  /*5330*/  BRA `(.L_x_49486) ;  /* 0xffffffd800607947 */ /* 0x000fea000383ffff */
.L_x_49407:
[----:B------:R-:W-:Y:S01]  /*5340*/  BSSY B1, `(.L_x_49487) ;  /* 0x0000006000017945 */ /* 0x000fe20003800000 */
[----:B------:R-:W-:Y:S02]  /*5350*/  IMAD.MOV.U32 R2, RZ, RZ, R25 ;  /* 0x000000ffff027224 */ /* 0x000fe400078e0019 */
[----:B------:R-:W-:-:S07]  /*5360*/  IMAD.MOV.U32 R3, RZ, RZ, -0x1 ;  /* 0xffffffffff037424 */ /* 0x000fce00078e00ff */
[----:B01234-:R-:W-:Y:S05]  /*5370*/  WARPSYNC.COLLECTIVE R3, `(.L_x_49488) ;  /* 0x0000000003087348 */ /* 0x01ffea0003c00000 */
[----:B----4-:R4:W0:Y:S02]  /*5380*/  SHFL.IDX P6, R3, R44, R2, R26 ;  /* 0x000000022c037389 */ /* 0x01082400000c001a */
[----:B01234-:R-:W-:Y:S05]  /*5390*/  ENDCOLLECTIVE ;  /* 0x000000000000791b */ /* 0x01ffea0003800000 */
.L_x_49488:
[----:B------:R-:W-:Y:S05]  /*53a0*/  BSYNC B1 ;  /* 0x0000000000017941 */ /* 0x000fea0003800000 */
.L_x_49487:
[----:B------:R-:W-:Y:S05]  /*53b0*/  BRA `(.L_x_49489) ;  /* 0xffffffd800587947 */ /* 0x000fea000383ffff */
.L_x_49420:
[----:B------:R-:W-:Y:S01]  /*53c0*/  MOV R3, 0xffffffff ;  /* 0xffffffff00037802 */ /* 0x000fe20000000f00 */
[----:B------:R-:W-:-:S07]  /*53d0*/  IMAD.MOV.U32 R2, RZ, RZ, R14 ;  /* 0x000000ffff027224 */ /* 0x000fce00078e000e */
[----:B012-4-:R-:W-:Y:S05]  /*53e0*/  WARPSYNC.COLLECTIVE R3, `(.L_x_49490) ;  /* 0x0000000003087348 */ /* 0x017fea0003c00000 */
[----:B0-----:R0:W3:Y:S02]  /*53f0*/  SHFL.IDX P6, R3, R44, R2, R26 ;  /* 0x000000022c037389 */ /* 0x0010e400000c001a */
[----:B01234-:R-:W-:Y:S05]  /*5400*/  ENDCOLLECTIVE ;  /* 0x000000000000791b */ /* 0x01ffea0003800000 */
.L_x_49490:
[----:B------:R-:W-:Y:S05]  /*5410*/  BRA `(.L_x_49491) ;  /* 0xffffffe000f87947 */ /* 0x000fea000383ffff */
.L_x_49422:
[----:B------:R-:W-:Y:S01]  /*5420*/  BSSY B0, `(.L_x_49492) ;  /* 0x0000006000007945 */ /* 0x000fe20003800000 */
[----:B------:R-:W-:Y:S02]  /*5430*/  IMAD.MOV.U32 R2, RZ, RZ, R22 ;  /* 0x000000ffff027224 */ /* 0x000fe400078e0016 */
[----:B------:R-:W-:-:S07]  /*5440*/  IMAD.MOV.U32 R3, RZ, RZ, -0x1 ;  /* 0xffffffffff037424 */ /* 0x000fce00078e00ff */
[----:B012-4-:R-:W-:Y:S05]  /*5450*/  WARPSYNC.COLLECTIVE R3, `(.L_x_49493) ;  /* 0x0000000003087348 */ /* 0x017fea0003c00000 */
[----:B0-----:R0:W3:Y:S02]  /*5460*/  SHFL.IDX P6, R3, R44, R2, R26 ;  /* 0x000000022c037389 */ /* 0x0010e400000c001a */
[----:B01234-:R-:W-:Y:S05]  /*5470*/  ENDCOLLECTIVE ;  /* 0x000000000000791b */ /* 0x01ffea0003800000 */
.L_x_49493:
[----:B------:R-:W-:Y:S05]  /*5480*/  BSYNC B0 ;  /* 0x0000000000007941 */ /* 0x000fea0003800000 */
.L_x_49492:
[----:B------:R-:W-:Y:S05]  /*5490*/  BRA `(.L_x_49494) ;  /* 0xffffffe000ec7947 */ /* 0x000fea000383ffff */
.L_x_49424:
[----:B------:R-:W-:Y:S01]  /*54a0*/  BSSY B0, `(.L_x_49495) ;  /* 0x0000006000007945 */ /* 0x000fe20003800000 */
[----:B------:R-:W-:Y:S01]  /*54b0*/  IMAD.MOV.U32 R2, RZ, RZ, R21 ;  /* 0x000000ffff027224 */ /* 0x000fe200078e0015 */
[----:B------:R-:W-:-:S07]  /*54c0*/  MOV R3, 0xffffffff ;  /* 0xffffffff00037802 */ /* 0x000fce0000000f00 */
[----:B012-4-:R-:W-:Y:S05]  /*54d0*/  WARPSYNC.COLLECTIVE R3, `(.L_x_49496) ;  /* 0x0000000003087348 */ /* 0x017fea0003c00000 */
[----:B0-----:R0:W3:Y:S02]  /*54e0*/  SHFL.IDX P6, R3, R44, R2, R26 ;  /* 0x000000022c037389 */ /* 0x0010e400000c001a */
[----:B01234-:R-:W-:Y:S05]  /*54f0*/  ENDCOLLECTIVE ;  /* 0x000000000000791b */ /* 0x01ffea0003800000 */
.L_x_49496:
[----:B------:R-:W-:Y:S05]  /*5500*/  BSYNC B0 ;  /* 0x0000000000007941 */ /* 0x000fea0003800000 */
.L_x_49495:
[----:B------:R-:W-:Y:S05]  /*5510*/  BRA `(.L_x_49497) ;  /* 0xffffffe000e07947 */ /* 0x000fea000383ffff */
.L_x_49426:
[----:B------:R-:W-:Y:S01]  /*5520*/  BSSY B0, `(.L_x_49498) ;  /* 0x0000006000007945 */ /* 0x000fe20003800000 */
[----:B------:R-:W-:Y:S02]  /*5530*/  IMAD.MOV.U32 R2, RZ, RZ, R20 ;  /* 0x000000ffff027224 */ /* 0x000fe400078e0014 */
[----:B------:R-:W-:-:S07]  /*5540*/  IMAD.MOV.U32 R3, RZ, RZ, -0x1 ;  /* 0xffffffffff037424 */ /* 0x000fce00078e00ff */
[----:B012-4-:R-:W-:Y:S05]  /*5550*/  WARPSYNC.COLLECTIVE R3, `(.L_x_49499) ;  /* 0x0000000003087348 */ /* 0x017fea0003c00000 */
[----:B0-----:R0:W3:Y:S02]  /*5560*/  SHFL.IDX P6, R3, R44, R2, R26 ;  /* 0x000000022c037389 */ /* 0x0010e400000c001a */
[----:B01234-:R-:W-:Y:S05]  /*5570*/  ENDCOLLECTIVE ;  /* 0x000000000000791b */ /* 0x01ffea0003800000 */
.L_x_49499:
[----:B------:R-:W-:Y:S05]  /*5580*/  BSYNC B0 ;  /* 0x0000000000007941 */ /* 0x000fea0003800000 */
.L_x_49498:
[----:B------:R-:W-:Y:S05]  /*5590*/  BRA `(.L_x_49500) ;  /* 0xffffffe000d47947 */ /* 0x000fea000383ffff */
.L_x_49428:
[----:B------:R-:W-:Y:S01]  /*55a0*/  BSSY B0, `(.L_x_49501) ;  /* 0x0000006000007945 */ /* 0x000fe20003800000 */
[----:B------:R-:W-:Y:S01]  /*55b0*/  IMAD.MOV.U32 R2, RZ, RZ, R19 ;  /* 0x000000ffff027224 */ /* 0x000fe200078e0013 */
[----:B------:R-:W-:-:S07]  /*55c0*/  MOV R3, 0xffffffff ;  /* 0xffffffff00037802 */ /* 0x000fce0000000f00 */
[----:B012-4-:R-:W-:Y:S05]  /*55d0*/  WARPSYNC.COLLECTIVE R3, `(.L_x_49502) ;  /* 0x0000000003087348 */ /* 0x017fea0003c00000 */
[----:B0-----:R0:W3:Y:S02]  /*55e0*/  SHFL.IDX P6, R3, R44, R2, R26 ;  /* 0x000000022c037389 */ /* 0x0010e400000c001a */
[----:B01234-:R-:W-:Y:S05]  /*55f0*/  ENDCOLLECTIVE ;  /* 0x000000000000791b */ /* 0x01ffea0003800000 */
.L_x_49502:
[----:B------:R-:W-:Y:S05]  /*5600*/  BSYNC B0 ;  /* 0x0000000000007941 */ /* 0x000fea0003800000 */
.L_x_49501:
[----:B------:R-:W-:Y:S05]  /*5610*/  BRA `(.L_x_49503) ;  /* 0xffffffe000c87947 */ /* 0x000fea000383ffff */
.L_x_49430:
[----:B------:R-:W-:Y:S01]  /*5620*/  BSSY B0, `(.L_x_49504) ;  /* 0x0000006000007945 */ /* 0x000fe20003800000 */
[----:B------:R-:W-:Y:S02]  /*5630*/  IMAD.MOV.U32 R2, RZ, RZ, R18 ;  /* 0x000000ffff027224 */ /* 0x000fe400078e0012 */
[----:B------:R-:W-:-:S07]  /*5640*/  IMAD.MOV.U32 R3, RZ, RZ, -0x1 ;  /* 0xffffffffff037424 */ /* 0x000fce00078e00ff */
[----:B012-4-:R-:W-:Y:S05]  /*5650*/  WARPSYNC.COLLECTIVE R3, `(.L_x_49505) ;  /* 0x0000000003087348 */ /* 0x017fea0003c00000 */
[----:B0-----:R0:W3:Y:S02]  /*5660*/  SHFL.IDX P6, R3, R44, R2, R26 ;  /* 0x000000022c037389 */ /* 0x0010e400000c001a */
[----:B01234-:R-:W-:Y:S05]  /*5670*/  ENDCOLLECTIVE ;  /* 0x000000000000791b */ /* 0x01ffea0003800000 */
.L_x_49505:
[----:B------:R-:W-:Y:S05]  /*5680*/  BSYNC B0 ;  /* 0x0000000000007941 */ /* 0x000fea0003800000 */
.L_x_49504:
[----:B------:R-:W-:Y:S05]  /*5690*/  BRA `(.L_x_49506) ;  /* 0xffffffe000c87947 */ /* 0x000fea000383ffff */
.L_x_49432:
[----:B------:R-:W-:Y:S01]  /*56a0*/  BSSY B0, `(.L_x_49507) ;  /* 0x0000006000007945 */ /* 0x000fe20003800000 */
[----:B------:R-:W-:Y:S01]  /*56b0*/  IMAD.MOV.U32 R2, RZ, RZ, R17 ;  /* 0x000000ffff027224 */ /* 0x000fe200078e0011 */
[----:B------:R-:W-:-:S07]  /*56c0*/  MOV R3, 0xffffffff ;  /* 0xffffffff00037802 */ /* 0x000fce0000000f00 */
[----:B012-4-:R-:W-:Y:S05]  /*56d0*/  WARPSYNC.COLLECTIVE R3, `(.L_x_49508) ;  /* 0x0000000003087348 */ /* 0x017fea0003c00000 */
[----:B0-----:R0:W3:Y:S02]  /*56e0*/  SHFL.IDX P6, R3, R44, R2, R26 ;  /* 0x000000022c037389 */ /* 0x0010e400000c001a */
[----:B01234-:R-:W-:Y:S05]  /*56f0*/  ENDCOLLECTIVE ;  /* 0x000000000000791b */ /* 0x01ffea0003800000 */
.L_x_49508:
[----:B------:R-:W-:Y:S05]  /*5700*/  BSYNC B0 ;  /* 0x0000000000007941 */ /* 0x000fea0003800000 */
.L_x_49507:
[----:B------:R-:W-:Y:S05]  /*5710*/  BRA `(.L_x_49509) ;  /* 0xffffffe000c07947 */ /* 0x000fea000383ffff */
.L_x_49434:
[----:B------:R-:W-:Y:S01]  /*5720*/  BSSY B0, `(.L_x_49510) ;  /* 0x0000006000007945 */ /* 0x000fe20003800000 */
[----:B------:R-:W-:Y:S02]  /*5730*/  IMAD.MOV.U32 R2, RZ, RZ, R23 ;  /* 0x000000ffff027224 */ /* 0x000fe400078e0017 */
[----:B------:R-:W-:-:S07]  /*5740*/  IMAD.MOV.U32 R3, RZ, RZ, -0x1 ;  /* 0xffffffffff037424 */ /* 0x000fce00078e00ff */
[----:B012-4-:R-:W-:Y:S05]  /*5750*/  WARPSYNC.COLLECTIVE R3, `(.L_x_49511) ;  /* 0x0000000003087348 */ /* 0x017fea0003c00000 */
[----:B0-----:R0:W3:Y:S02]  /*5760*/  SHFL.IDX P6, R3, R44, R2, R26 ;  /* 0x000000022c037389 */ /* 0x0010e400000c001a */
[----:B01234-:R-:W-:Y:S05]  /*5770*/  ENDCOLLECTIVE ;  /* 0x000000000000791b */ /* 0x01ffea0003800000 */
.L_x_49511:
[----:B------:R-:W-:Y:S05]  /*5780*/  BSYNC B0 ;  /* 0x0000000000007941 */ /* 0x000fea0003800000 */
.L_x_49510:
[----:B------:R-:W-:Y:S05]  /*5790*/  BRA `(.L_x_49512) ;  /* 0xffffffe000b87947 */ /* 0x000fea000383ffff */
.L_x_49513:
        /* <DEDUP_REMOVED lines=14> */
.L_x_58704:


//--------------------- .text._Z9cuda_gemmIiLi256ELi1ELi1ELi128ELi4ELi4ELi32ELi1ELi1EEviiiPT_S1_S1_ii --------------------------
	.section	.text._Z9cuda_gemmIiLi256ELi1ELi1ELi128ELi4ELi4ELi32ELi1ELi1EEviiiPT_S1_S1_ii,"ax",@progbits
	.align	128
        .global         _Z9cuda_gemmIiLi256ELi1ELi1ELi128ELi4ELi4ELi32ELi1ELi1EEviiiPT_S1_S1_ii
        .type           _Z9cuda_gemmIiLi256ELi1ELi1ELi128ELi4ELi4ELi32ELi1ELi1EEviiiPT_S1_S1_ii,@function
        .size           _Z9cuda_gemmIiLi256ELi1ELi1ELi128ELi4ELi4ELi32ELi1ELi1EEviiiPT_S1_S1_ii,(.L_x_58705 - _Z9cuda_gemmIiLi256ELi1ELi1ELi128ELi4ELi4ELi32ELi1ELi1EEviiiPT_S1_S1_ii)
        .other          _Z9cuda_gemmIiLi256ELi1ELi1ELi128ELi4ELi4ELi32ELi1ELi1EEviiiPT_S1_S1_ii,@"STO_CUDA_ENTRY STV_DEFAULT"
_Z9cuda_gemmIiLi256ELi1ELi1ELi128ELi4ELi4ELi32ELi1ELi1EEviiiPT_S1_S1_ii:
.text._Z9cuda_gemmIiLi256ELi1ELi1ELi128ELi4ELi4ELi32ELi1ELi1EEviiiPT_S1_S1_ii:
        /* <DEDUP_REMOVED lines=14> */
.L_x_49516:
        /* <DEDUP_REMOVED lines=10> */
.L_x_49515:
[----:B------:R-:W-:Y:S05]  /*0180*/  BSYNC.RECONVERGENT B0 ;  /* 0x0000000000007941 */ /* 0x000fea0003800200 */
.L_x_49514:
[----:B------:R-:W1:Y:S01]  /*0190*/  LDC R19, c[0x0][0x360] ;  /* 0x0000d800ff137b82 */ /* 0x000e620000000800 */
[----:B------:R-:W2:Y:S02]  /*01a0*/  LDCU UR4, c[0x0][0x374] ;  /* 0x00006e80ff0477ac */ /* 0x000ea40008000800 */
[----:B--2---:R-:W-:-:S13]  /*01b0*/  ISETP.GE.U32.AND P0, PT, R18, UR4, PT ;  /* 0x0000000412007c0c */ /* 0x004fda000bf06070 */
[----:B------:R-:W-:Y:S05]  /*01c0*/  @P0 EXIT ;  /* 0x000000000000094d */ /* 0x000fea0003800000 */
[C---:B------:R-:W-:Y:S01]  /*01d0*/  ISETP.GT.U32.AND P0, PT, R20.reuse, 0x7f, PT ;  /* 0x0000007f1400780c */ /* 0x040fe20003f04070 */
[----:B------:R-:W-:Y:S01]  /*01e0*/  BSSY.RECONVERGENT B0, `(.L_x_49517) ;  /* 0x000007a000007945 */ /* 0x000fe20003800200 */
[C---:B------:R-:W-:Y:S02]  /*01f0*/  LOP3.LUT R22, R20.reuse, 0x1f, RZ, 0xc0, !PT ;  /* 0x0000001f14167812 */ /* 0x040fe400078ec0ff */
[----:B------:R-:W-:-:S09]  /*0200*/  LOP3.LUT R0, R20, 0x3, RZ, 0xc0, !PT ;  /* 0x0000000314007812 */ /* 0x000fd200078ec0ff */
[----:B------:R-:W-:Y:S05]  /*0210*/  @P0 BRA `(.L_x_49518) ;  /* 0x0000000400d80947 */ /* 0x000fea0003800000 */
[----:B-1----:R-:W1:Y:S01]  /*0220*/  I2F.U32.RP R7, R19 ;  /* 0x0000001300077306 */ /* 0x002e620000209000 */
[----:B------:R-:W-:Y:S01]  /*0230*/  IADD3 R4, PT, PT, R20, R19, RZ ;  /* 0x0000001314047210 */ /* 0x000fe20007ffe0ff */
[----:B------:R-:W-:Y:S01]  /*0240*/  BSSY.RECONVERGENT B1, `(.L_x_49519) ;  /* 0x0000031000017945 */ /* 0x000fe20003800200 */
[----:B------:R-:W-:Y:S01]  /*0250*/  ISETP.NE.U32.AND P2, PT, R19, RZ, PT ;  /* 0x000000ff1300720c */ /* 0x000fe20003f45070 */
[----:B------:R-:W-:Y:S01]  /*0260*/  IMAD.MOV.U32 R21, RZ, RZ, R20 ;  /* 0x000000ffff157224 */ /* 0x000fe200078e0014 */
[C---:B------:R-:W-:Y:S02]  /*0270*/  ISETP.GE.U32.AND P0, PT, R4.reuse, 0x80, PT ;  /* 0x000000800400780c */ /* 0x040fe40003f06070 */
[----:B0-----:R-:W-:Y:S01]  /*0280*/  VIMNMX.U32 R5, PT, PT, R4, 0x80, !PT ;  /* 0x0000008004057848 */ /* 0x001fe20007fe0000 */
[----:B-1----:R-:W0:Y:S02]  /*0290*/  MUFU.RCP R7, R7 ;  /* 0x0000000700077308 */ /* 0x002e240000001000 */
        /* <DEDUP_REMOVED lines=22> */
[----:B------:R-:W-:Y:S02]  /*0400*/  ISETP.NE.AND P1, PT, R2, 0x3, PT ;  /* 0x000000030200780c */ /* 0x000fe40003f25270 */
[----:B------:R-:W-:Y:S02]  /*0410*/  ISETP.GE.U32.AND P2, PT, R3, 0x3, PT ;  /* 0x000000030300780c */ /* 0x000fe40003f46070 */
        /* <DEDUP_REMOVED lines=12> */
.L_x_49521:
[----:B------:R0:W2:Y:S01]  /*04e0*/  LDG.E R7, desc[UR6][R2.64] ;  /* 0x0000000602077981 */ /* 0x0000a2000c1e1900 */
[----:B------:R-:W-:-:S05]  /*04f0*/  VIADD R5, R5, 0x1 ;  /* 0x0000000105057836 */ /* 0x000fca0000000000 */
[----:B------:R-:W-:Y:S01]  /*0500*/  ISETP.NE.AND P3, PT, R5, RZ, PT ;  /* 0x000000ff0500720c */ /* 0x000fe20003f65270 */
[C---:B0-----:R-:W-:Y:S01]  /*0510*/  IMAD.WIDE.U32 R2, R19.reuse, 0x4, R2 ;  /* 0x0000000413027825 */ /* 0x041fe200078e0002 */
[----:B--2---:R0:W-:Y:S02]  /*0520*/  STS [R4], R7 ;  /* 0x0000000704007388 */ /* 0x0041e40000000800 */
[----:B0-----:R-:W-:-:S09]  /*0530*/  LEA R4, R19, R4, 0x2 ;  /* 0x0000000413047211 */ /* 0x001fd200078e10ff */
[----:B------:R-:W-:Y:S05]  /*0540*/  @P3 BRA `(.L_x_49521) ;  /* 0xfffffffc00e43947 */ /* 0x000fea000383ffff */
.L_x_49520:
[----:B------:R-:W-:Y:S05]  /*0550*/  BSYNC.RECONVERGENT B1 ;  /* 0x0000000000017941 */ /* 0x000fea0003800200 */
.L_x_49519:
        /* <DEDUP_REMOVED lines=12> */
.L_x_49524:
        /* <DEDUP_REMOVED lines=20> */
.L_x_49523:
[----:B------:R-:W-:Y:S05]  /*0760*/  BSYNC.RECONVERGENT B1 ;  /* 0x0000000000017941 */ /* 0x000fea0003800200 */
.L_x_49522:
        /* <DEDUP_REMOVED lines=10> */
.L_x_49527:
[----:B------:R-:W-:Y:S01]  /*0810*/  IADD3 R23, PT, PT, R23, 0x1, RZ ;  /* 0x0000000117177810 */ /* 0x000fe20007ffe0ff */
[----:B------:R0:W-:Y:S03]  /*0820*/  STS [R4], RZ ;  /* 0x000000ff04007388 */ /* 0x0001e60000000800 */
[----:B------:R-:W-:Y:S01]  /*0830*/  ISETP.NE.AND P0, PT, R23, RZ, PT ;  /* 0x000000ff1700720c */ /* 0x000fe20003f05270 */
[----:B0-----:R-:W-:-:S12]  /*0840*/  IMAD R4, R19, 0x4, R4 ;  /* 0x0000000413047824 */ /* 0x001fd800078e0204 */
[----:B------:R-:W-:Y:S05]  /*0850*/  @P0 BRA `(.L_x_49527) ;  /* 0xfffffffc00ec0947 */ /* 0x000fea000383ffff */
.L_x_49526:
[----:B------:R-:W-:Y:S05]  /*0860*/  BSYNC.RECONVERGENT B1 ;  /* 0x0000000000017941 */ /* 0x000fea0003800200 */
.L_x_49525:
[----:B------:R-:W-:Y:S05]  /*0870*/  @!P2 BRA `(.L_x_49518) ;  /* 0x000000000040a947 */ /* 0x000fea0003800000 */
[----:B------:R-:W0:Y:S01]  /*0880*/  S2UR UR5, SR_CgaCtaId ;  /* 0x00000000000579c3 */ /* 0x000e220000008800 */
[----:B------:R-:W-:Y:S02]  /*0890*/  UMOV UR4, 0x400 ;  /* 0x0000040000047882 */ /* 0x000fe40000000000 */
[----:B------:R-:W-:-:S04]  /*08a0*/  UIADD3 UR4, UPT, UPT, UR4, 0x280, URZ ;  /* 0x0000028004047890 */ /* 0x000fc8000fffe0ff */
[----:B0-----:R-:W-:-:S06]  /*08b0*/  ULEA UR4, UR5, UR4, 0x18 ;  /* 0x0000000405047291 */ /* 0x001fcc000f8ec0ff */
[----:B------:R-:W-:-:S07]  /*08c0*/  LEA R4, R2, UR4, 0x2 ;  /* 0x0000000402047c11 */ /* 0x000fce000f8e10ff */
.L_x_49528:
        /* <DEDUP_REMOVED lines=11> */
.L_x_49518:
[----:B------:R-:W-:Y:S05]  /*0980*/  BSYNC.RECONVERGENT B0 ;  /* 0x0000000000007941 */ /* 0x000fea0003800200 */
.L_x_49517:
[----:B------:R-:W-:Y:S01]  /*0990*/  BAR.SYNC.DEFER_BLOCKING 0x0 ;  /* 0x0000000000007b1d */ /* 0x000fe20000010000 */
[----:B------:R-:W-:-:S13]  /*09a0*/  ISETP.GT.U32.AND P0, PT, R20, 0x7f, PT ;  /* 0x0000007f1400780c */ /* 0x000fda0003f04070 */
[----:B------:R-:W-:Y:S05]  /*09b0*/  @P0 BRA `(.L_x_49529) ;  /* 0x0000000000bc0947 */ /* 0x000fea0003800000 */
[----:B------:R-:W1:Y:S01]  /*09c0*/  S2R R11, SR_CgaCtaId ;  /* 0x00000000000b7919 */ /* 0x000e620000008800 */
[----:B------:R-:W-:Y:S01]  /*09d0*/  MOV R10, 0x400 ;  /* 0x00000400000a7802 */ /* 0x000fe20000000f00 */
[----:B------:R-:W-:Y:S01]  /*09e0*/  VIADD R4, R20, 0x1 ;  /* 0x0000000114047836 */ /* 0x000fe20000000000 */
[----:B--2---:R-:W-:Y:S01]  /*09f0*/  SHF.L.U32 R3, R22, 0x2, RZ ;  /* 0x0000000216037819 */ /* 0x004fe200000006ff */
[----:B0-----:R-:W-:Y:S01]  /*0a00*/  VIADD R6, R20, 0xffffffff ;  /* 0xffffffff14067836 */ /* 0x001fe20000000000 */
[----:B------:R-:W-:Y:S02]  /*0a10*/  IADD3 R7, PT, PT, R10, 0x80, RZ ;  /* 0x000000800a077810 */ /* 0x000fe40007ffe0ff */
[----:B------:R-:W-:Y:S02]  /*0a20*/  LOP3.LUT R4, R4, 0x3, RZ, 0xc0, !PT ;  /* 0x0000000304047812 */ /* 0x000fe400078ec0ff */
[----:B------:R-:W-:Y:S02]  /*0a30*/  LOP3.LUT R6, R6, 0x3, RZ, 0xc0, !PT ;  /* 0x0000000306067812 */ /* 0x000fe400078ec0ff */
[----:B------:R-:W-:-:S02]  /*0a40*/  LOP3.LUT R2, R0, 0x2, RZ, 0x3c, !PT ;  /* 0x0000000200027812 */ /* 0x000fc400078e3cff */
[C---:B------:R-:W-:Y:S02]  /*0a50*/  LOP3.LUT R5, R3.reuse, R0, RZ, 0xfc, !PT ;  /* 0x0000000003057212 */ /* 0x040fe400078efcff */
[C---:B------:R-:W-:Y:S02]  /*0a60*/  LOP3.LUT R9, R3.reuse, R6, RZ, 0xfc, !PT ;  /* 0x0000000603097212 */ /* 0x040fe400078efcff */
[----:B------:R-:W-:Y:S02]  /*0a70*/  LOP3.LUT R8, R3, R2, RZ, 0xfc, !PT ;  /* 0x0000000203087212 */ /* 0x000fe400078efcff */
[----:B-1----:R-:W-:Y:S02]  /*0a80*/  LEA R12, R11, R7, 0x18 ;  /* 0x000000070b0c7211 */ /* 0x002fe400078ec0ff */
[----:B------:R-:W-:Y:S02]  /*0a90*/  LOP3.LUT R7, R3, R4, RZ, 0xfc, !PT ;  /* 0x0000000403077212 */ /* 0x000fe400078efcff */
[----:B------:R-:W-:Y:S01]  /*0aa0*/  LEA R8, R8, R12, 0x2 ;  /* 0x0000000c08087211 */ /* 0x000fe200078e10ff */
[--C-:B------:R-:W-:Y:S01]  /*0ab0*/  IMAD R5, R5, 0x4, R12.reuse ;  /* 0x0000000405057824 */ /* 0x100fe200078e020c */
[----:B------:R-:W-:Y:S01]  /*0ac0*/  LEA R13, R11, R10, 0x18 ;  /* 0x0000000a0b0d7211 */ /* 0x000fe200078ec0ff */
[----:B------:R-:W-:-:S02]  /*0ad0*/  IMAD R7, R7, 0x4, R12 ;  /* 0x0000000407077824 */ /* 0x000fc400078e020c */
[----:B------:R-:W-:Y:S01]  /*0ae0*/  IMAD R9, R9, 0x4, R12 ;  /* 0x0000000409097824 */ /* 0x000fe200078e020c */
[----:B------:R-:W0:Y:S01]  /*0af0*/  LDS R8, [R8] ;  /* 0x0000000008087984 */ /* 0x000e220000000800 */
[----:B------:R-:W-:Y:S01]  /*0b00*/  VIADD R12, R10, 0x280 ;  /* 0x000002800a0c7836 */ /* 0x000fe20000000000 */
[----:B------:R-:W-:Y:S02]  /*0b10*/  SHF.R.U32.HI R10, RZ, 0x5, R20 ;  /* 0x00000005ff0a7819 */ /* 0x000fe40000011614 */
[----:B------:R-:W1:Y:S01]  /*0b20*/  LDS R5, [R5] ;  /* 0x0000000005057984 */ /* 0x000e620000000800 */
[----:B------:R-:W-:Y:S02]  /*0b30*/  LEA R13, R0, R13, 0x2 ;  /* 0x0000000d000d7211 */ /* 0x000fe400078e10ff */
[----:B------:R-:W-:Y:S01]  /*0b40*/  LEA R11, R11, R12, 0x18 ;  /* 0x0000000c0b0b7211 */ /* 0x000fe200078ec0ff */
[----:B------:R-:W2:Y:S04]  /*0b50*/  LDS R7, [R7] ;  /* 0x0000000007077984 */ /* 0x000ea80000000800 */
[----:B------:R-:W3:Y:S02]  /*0b60*/  LDS R9, [R9] ;  /* 0x0000000009097984 */ /* 0x000ee40000000800 */
.L_x_49531:
[----:B----4-:R-:W-:Y:S01]  /*0b70*/  IMAD R12, R10, 0x14, R13 ;  /* 0x000000140a0c7824 */ /* 0x010fe200078e020d */
[----:B------:R-:W-:-:S04]  /*0b80*/  UMOV UR4, 0xffffffff ;  /* 0xffffffff00047882 */ /* 0x000fc80000000000 */
[----:B------:R4:W0:Y:S01]  /*0b90*/  LDS R15, [R12] ;  /* 0x000000000c0f7984 */ /* 0x0008220000000800 */
[----:B------:R-:W-:Y:S05]  /*0ba0*/  BRA.DIV UR4, `(.L_x_49530) ;  /* 0x0000000604947947 */ /* 0x000fea000b800000 */
[----:B0---4-:R-:W1:Y:S04]  /*0bb0*/  SHFL.IDX PT, R12, R15, R0, 0x1c1f ;  /* 0x001c1f000f0c7589 */ /* 0x011e6800000e0000 */
[----:B------:R-:W2:Y:S04]  /*0bc0*/  SHFL.IDX PT, R14, R15, R4, 0x1c1f ;  /* 0x001c1f040f0e7589 */ /* 0x000ea800000e0000 */
[----:B------:R-:W0:Y:S04]  /*0bd0*/  SHFL.IDX PT, R16, R15, R2, 0x1c1f ;  /* 0x001c1f020f107589 */ /* 0x000e2800000e0000 */
[----:B------:R4:W3:Y:S01]  /*0be0*/  SHFL.IDX PT, R21, R15, R6, 0x1c1f ;  /* 0x001c1f060f157589 */ /* 0x0008e200000e0000 */
[----:B-1----:R-:W-:-:S04]  /*0bf0*/  IMAD R12, R5, R12, RZ ;  /* 0x0000000c050c7224 */ /* 0x002fc800078e02ff */
[----:B--2---:R-:W-:-:S04]  /*0c00*/  IMAD R17, R7, R14, R12 ;  /* 0x0000000e07117224 */ /* 0x004fc800078e020c */
[----:B0---4-:R-:W-:-:S07]  /*0c10*/  IMAD R16, R8, R16, R17 ;  /* 0x0000001008107224 */ /* 0x011fce00078e0211 */
.L_x_49541:
[----:B------:R-:W-:Y:S01]  /*0c20*/  IMAD R12, R10, 0x80, R3 ;  /* 0x000000800a0c7824 */ /* 0x000fe200078e0203 */
[----:B------:R-:W-:Y:S01]  /*0c30*/  LEA.HI R10, R19, R10, RZ, 0x1b ;  /* 0x0000000a130a7211 */ /* 0x000fe200078fd8ff */
[----:B---3--:R-:W-:Y:S02]  /*0c40*/  IMAD R16, R9, R21, R16 ;  /* 0x0000001509107224 */ /* 0x008fe400078e0210 */
[----:B------:R-:W-:Y:S01]  /*0c50*/  IMAD.IADD R12, R11, 0x1, R12 ;  /* 0x000000010b0c7824 */ /* 0x000fe200078e020c */
[----:B------:R-:W-:-:S04]  /*0c60*/  ISETP.GE.U32.AND P0, PT, R10, 0x4, PT ;  /* 0x000000040a00780c */ /* 0x000fc80003f06070 */
[----:B------:R-:W0:Y:S02]  /*0c70*/  LDS R15, [R12] ;  /* 0x000000000c0f7984 */ /* 0x000e240000000800 */
[----:B0-----:R-:W-:-:S05]  /*0c80*/  IADD3 R15, PT, PT, R16, R15, RZ ;  /* 0x0000000f100f7210 */ /* 0x001fca0007ffe0ff */
[----:B------:R4:W-:Y:S02]  /*0c90*/  STS [R12], R15 ;  /* 0x0000000f0c007388 */ /* 0x0009e40000000800 */
[----:B------:R-:W-:Y:S05]  /*0ca0*/  @!P0 BRA `(.L_x_49531) ;  /* 0xfffffffc00b08947 */ /* 0x000fea000383ffff */
.L_x_49529:
[----:B------:R-:W-:Y:S05]  /*0cb0*/  WARPSYNC.ALL ;  /* 0x0000000000007948 */ /* 0x000fea0003800000 */
[----:B------:R-:W-:Y:S01]  /*0cc0*/  BAR.SYNC.DEFER_BLOCKING 0x0 ;  /* 0x0000000000007b1d */ /* 0x000fe20000010000 */
[----:B------:R-:W-:-:S13]  /*0cd0*/  ISETP.GT.U32.AND P0, PT, R20, 0x7f, PT ;  /* 0x0000007f1400780c */ /* 0x000fda0003f04070 */
[----:B------:R-:W-:Y:S05]  /*0ce0*/  @P0 EXIT ;  /* 0x000000000000094d */ /* 0x000fea0003800000 */
[----:B012---:R-:W0:Y:S01]  /*0cf0*/  I2F.U32.RP R6, R19 ;  /* 0x0000001300067306 */ /* 0x007e220000209000 */
[----:B------:R-:W-:Y:S01]  /*0d00*/  IADD3 R0, PT, PT, R20, R19, RZ ;  /* 0x0000001314007210 */ /* 0x000fe20007ffe0ff */
[----:B------:R-:W-:Y:S01]  /*0d10*/  BSSY.RECONVERGENT B0, `(.L_x_49532) ;  /* 0x000002e000007945 */ /* 0x000fe20003800200 */
        /* <DEDUP_REMOVED lines=33> */
[----:B0-----:R-:W-:-:S06]  /*0f30*/  ULEA UR4, UR5, UR4, 0x18 ;  /* 0x0000000405047291 */ /* 0x001fcc000f8ec0ff */
[----:B------:R-:W-:Y:S01]  /*0f40*/  LEA R4, R20, UR4, 0x2 ;  /* 0x0000000414047c11 */ /* 0x000fe2000f8e10ff */
[----:B------:R-:W-:Y:S02]  /*0f50*/  IMAD R20, R0, R19, R20 ;  /* 0x0000001300147224 */ /* 0x000fe400078e0214 */
[----:B-1----:R-:W-:-:S04]  /*0f60*/  IMAD.WIDE.U32 R2, R5, 0x4, R2 ;  /* 0x0000000405027825 */ /* 0x002fc800078e0002 */
[----:B------:R-:W-:-:S07]  /*0f70*/  IMAD.MOV R5, RZ, RZ, -R0 ;  /* 0x000000ffff057224 */ /* 0x000fce00078e0a00 */
.L_x_49534:
[----:B------:R0:W1:Y:S01]  /*0f80*/  LDS R7, [R4] ;  /* 0x0000000004077984 */ /* 0x0000620000000800 */
[----:B------:R-:W-:-:S04]  /*0f90*/  IADD3 R5, PT, PT, R5, 0x1, RZ ;  /* 0x0000000105057810 */ /* 0x000fc80007ffe0ff */
[----:B------:R-:W-:Y:S01]  /*0fa0*/  ISETP.NE.AND P0, PT, R5, RZ, PT ;  /* 0x000000ff0500720c */ /* 0x000fe20003f05270 */
[C---:B0-----:R-:W-:Y:S01]  /*0fb0*/  IMAD R4, R19.reuse, 0x4, R4 ;  /* 0x0000000413047824 */ /* 0x041fe200078e0204 */
[----:B-1----:R0:W-:Y:S02]  /*0fc0*/  STG.E desc[UR6][R2.64], R7 ;  /* 0x0000000702007986 */ /* 0x0021e4000c101906 */
[----:B0-----:R-:W-:-:S09]  /*0fd0*/  IMAD.WIDE.U32 R2, R19, 0x4, R2 ;  /* 0x0000000413027825 */ /* 0x001fd200078e0002 */
[----:B------:R-:W-:Y:S05]  /*0fe0*/  @P0 BRA `(.L_x_49534) ;  /* 0xfffffffc00e40947 */ /* 0x000fea000383ffff */
.L_x_49533:
[----:B------:R-:W-:Y:S05]  /*0ff0*/  BSYNC.RECONVERGENT B0 ;  /* 0x0000000000007941 */ /* 0x000fea0003800200 */
.L_x_49532:
        /* <DEDUP_REMOVED lines=11> */
.L_x_49535:
[C-C-:B------:R-:W-:Y:S01]  /*10b0*/  IMAD R18, R19.reuse, 0x4, R0.reuse ;  /* 0x0000000413127824 */ /* 0x140fe200078e0200 */
[C---:B------:R-:W-:Y:S01]  /*10c0*/  LEA R22, R19.reuse, R0, 0x3 ;  /* 0x0000000013167211 */ /* 0x040fe200078e18ff */
[----:B------:R-:W-:Y:S01]  /*10d0*/  IMAD R24, R19, 0xc, R0 ;  /* 0x0000000c13187824 */ /* 0x000fe200078e0200 */
[----:B0-----:R0:W1:Y:S01]  /*10e0*/  LDS R23, [R0] ;  /* 0x0000000000177984 */ /* 0x0010620000000800 */
        /* <DEDUP_REMOVED lines=17> */
.L_x_49530:
[----:B------:R-:W-:Y:S01]  /*1200*/  BSSY B0, `(.L_x_49536) ;  /* 0x0000007000007945 */ /* 0x000fe20003800000 */
[----:B------:R-:W-:Y:S01]  /*1210*/  MOV R23, R0 ;  /* 0x0000000000177202 */ /* 0x000fe20000000f00 */
[----:B------:R-:W-:Y:S01]  /*1220*/  IMAD.MOV.U32 R24, RZ, RZ, 0x1c1f ;  /* 0x00001c1fff187424 */ /* 0x000fe200078e00ff */
[----:B------:R-:W-:-:S07]  /*1230*/  MOV R22, 0xffffffff ;  /* 0xffffffff00167802 */ /* 0x000fce0000000f00 */
[----:B01234-:R-:W-:Y:S05]  /*1240*/  WARPSYNC.COLLECTIVE R22, `(.L_x_49537) ;  /* 0x0000000016087348 */ /* 0x01ffea0003c00000 */
[----:B0-----:R0:W0:Y:S02]  /*1250*/  SHFL.IDX P0, R21, R15, R23, R24 ;  /* 0x000000170f157389 */ /* 0x0010240000000018 */
[----:B01234-:R-:W-:Y:S05]  /*1260*/  ENDCOLLECTIVE ;  /* 0x000000000000791b */ /* 0x01ffea0003800000 */
.L_x_49537:
[----:B------:R-:W-:Y:S05]  /*1270*/  BSYNC B0 ;  /* 0x0000000000007941 */ /* 0x000fea0003800000 */
.L_x_49536:
[----:B------:R-:W-:Y:S01]  /*1280*/  MOV R23, R4 ;  /* 0x0000000400177202 */ /* 0x000fe20000000f00 */
[----:B------:R-:W-:Y:S01]  /*1290*/  IMAD.MOV.U32 R24, RZ, RZ, 0x1c1f ;  /* 0x00001c1fff187424 */ /* 0x000fe200078e00ff */
[----:B------:R-:W-:Y:S01]  /*12a0*/  MOV R22, 0xffffffff ;  /* 0xffffffff00167802 */ /* 0x000fe20000000f00 */
[----:B------:R-:W-:-:S07]  /*12b0*/  IMAD.MOV.U32 R12, RZ, RZ, R21 ;  /* 0x000000ffff0c7224 */ /* 0x000fce00078e0015 */
[----:B------:R-:W-:Y:S05]  /*12c0*/  WARPSYNC.COLLECTIVE R22, `(.L_x_49538) ;  /* 0x0000000016087348 */ /* 0x000fea0003c00000 */
[----:B------:R0:W1:Y:S02]  /*12d0*/  SHFL.IDX P0, R21, R15, R23, R24 ;  /* 0x000000170f157389 */ /* 0x0000640000000018 */
[----:B01----:R-:W-:Y:S05]  /*12e0*/  ENDCOLLECTIVE ;  /* 0x000000000000791b */ /* 0x003fea0003800000 */
.L_x_49538:
[----:B------:R-:W-:Y:S01]  /*12f0*/  IMAD R12, R5, R12, RZ ;  /* 0x0000000c050c7224 */ /* 0x000fe200078e02ff */
[----:B------:R-:W-:Y:S01]  /*1300*/  MOV R23, R2 ;  /* 0x0000000200177202 */ /* 0x000fe20000000f00 */
[----:B------:R-:W-:-:S07]  /*1310*/  IMAD.MOV.U32 R14, RZ, RZ, R21 ;  /* 0x000000ffff0e7224 */ /* 0x000fce00078e0015 */
[----:B------:R-:W-:Y:S05]  /*1320*/  WARPSYNC.COLLECTIVE R22, `(.L_x_49539) ;  /* 0x0000000016087348 */ /* 0x000fea0003c00000 */
[----:B------:R0:W1:Y:S02]  /*1330*/  SHFL.IDX P0, R21, R15, R23, R24 ;  /* 0x000000170f157389 */ /* 0x0000640000000018 */
[----:B01----:R-:W-:Y:S05]  /*1340*/  ENDCOLLECTIVE ;  /* 0x000000000000791b */ /* 0x003fea0003800000 */
.L_x_49539:
[----:B------:R-:W-:Y:S01]  /*1350*/  IMAD R17, R7, R14, R12 ;  /* 0x0000000e07117224 */ /* 0x000fe200078e020c */
[----:B------:R-:W-:Y:S01]  /*1360*/  MOV R23, R6 ;  /* 0x0000000600177202 */ /* 0x000fe20000000f00 */
[----:B------:R-:W-:-:S07]  /*1370*/  IMAD.MOV.U32 R16, RZ, RZ, R21 ;  /* 0x000000ffff107224 */ /* 0x000fce00078e0015 */
[----:B------:R-:W-:Y:S05]  /*1380*/  WARPSYNC.COLLECTIVE R22, `(.L_x_49540) ;  /* 0x0000000016087348 */ /* 0x000fea0003c00000 */
[----:B------:R0:W1:Y:S02]  /*1390*/  SHFL.IDX P0, R21, R15, R23, R24 ;  /* 0x000000170f157389 */ /* 0x0000640000000018 */
[----:B01----:R-:W-:Y:S05]  /*13a0*/  ENDCOLLECTIVE ;  /* 0x000000000000791b */ /* 0x003fea0003800000 */
.L_x_49540:
[----:B------:R-:W-:Y:S01]  /*13b0*/  IMAD R16, R8, R16, R17 ;  /* 0x0000001008107224 */ /* 0x000fe200078e0211 */
[----:B------:R-:W-:Y:S06]  /*13c0*/  BRA `(.L_x_49541) ;  /* 0xfffffff800147947 */ /* 0x000fec000383ffff */
.L_x_49542:
        /* <DEDUP_REMOVED lines=11> */
.L_x_58705:


//--------------------- .text._Z9cuda_gemmIiLi256ELi1ELi1ELi128ELi4ELi4ELi32ELi1ELi0EEviiiPT_S1_S1_ii --------------------------
	.section	.text._Z9cuda_gemmIiLi256ELi1ELi1ELi128ELi4ELi4ELi32ELi1ELi0EEviiiPT_S1_S1_ii,"ax",@progbits
	.align	128
        .global         _Z9cuda_gemmIiLi256ELi1ELi1ELi128ELi4ELi4ELi32ELi1ELi0EEviiiPT_S1_S1_ii
        .type           _Z9cuda_gemmIiLi256ELi1ELi1ELi128ELi4ELi4ELi32ELi1ELi0EEviiiPT_S1_S1_ii,@function
        .size           _Z9cuda_gemmIiLi256ELi1ELi1ELi128ELi4ELi4ELi32ELi1ELi0EEviiiPT_S1_S1_ii,(.L_x_58706 - _Z9cuda_gemmIiLi256ELi1ELi1ELi128ELi4ELi4ELi32ELi1ELi0EEviiiPT_S1_S1_ii)
        .other          _Z9cuda_gemmIiLi256ELi1ELi1ELi128ELi4ELi4ELi32ELi1ELi0EEviiiPT_S1_S1_ii,@"STO_CUDA_ENTRY STV_DEFAULT"
_Z9cuda_gemmIiLi256ELi1ELi1ELi128ELi4ELi4ELi32ELi1ELi0EEviiiPT_S1_S1_ii:
.text._Z9cuda_gemmIiLi256ELi1ELi1ELi128ELi4ELi4ELi32ELi1ELi0EEviiiPT_S1_S1_ii:
        /* <DEDUP_REMOVED lines=49> */
.L_x_49545:
        /* <DEDUP_REMOVED lines=19> */
[----:B------:R-:W-:-:S03]  /*0440*/  @P6 VIADD R13, R13, 0x1 ;  /* 0x000000010d0d6836 */ /* 0x000fc60000000000 */
[----:B------:R-:W-:Y:S02]  /*0450*/  IMAD R6, R6, 0x14, R11 ;  /* 0x0000001406067824 */ /* 0x000fe400078e020b */
[----:B------:R-:W-:-:S04]  /*0460*/  SEL R13, R16, R13, !P3 ;  /* 0x0000000d100d7207 */ /* 0x000fc80005800000 */
[----:B------:R-:W-:-:S05]  /*0470*/  LEA R13, R13, R6, 0x2 ;  /* 0x000000060d0d7211 */ /* 0x000fca00078e10ff */
[----:B--2---:R0:W-:Y:S01]  /*0480*/  STS [R13], R4 ;  /* 0x000000040d007388 */ /* 0x0041e20000000800 */
[----:B------:R-:W-:Y:S05]  /*0490*/  @!P4 BRA `(.L_x_49545) ;  /* 0xfffffffc009cc947 */ /* 0x000fea000383ffff */
.L_x_49544:
[----:B------:R-:W-:Y:S05]  /*04a0*/  BSYNC.RECONVERGENT B0 ;  /* 0x0000000000007941 */ /* 0x000fea0003800200 */
.L_x_49543:
        /* <DEDUP_REMOVED lines=13> */
[----:B------:R-:W3:Y:S04]  /*0580*/  I2F.U32.RP R6, UR12 ;  /* 0x0000000c00067d06 */ /* 0x000ee80008209000 */
[----:B0-----:R-:W-:-:S05]  /*0590*/  IMAD R13, R8, UR12, RZ ;  /* 0x0000000c080d7c24 */ /* 0x001fca000f8e02ff */
[----:B------:R-:W-:-:S04]  /*05a0*/  VIMNMX R13, PT, PT, R13, 0x100, PT ;  /* 0x000001000d0d7848 */ /* 0x000fc80003fe0100 */
[----:B------:R-:W0:Y:S01]  /*05b0*/  I2F.U32.RP R4, R13 ;  /* 0x0000000d00047306 */ /* 0x000e220000209000 */
[----:B------:R-:W-:-:S07]  /*05c0*/  IMAD.MOV R5, RZ, RZ, -R13 ;  /* 0x000000ffff057224 */ /* 0x000fce00078e0a0d */
[----:B---3--:R-:W-:Y:S08]  /*05d0*/  MUFU.RCP R6, R6 ;  /* 0x0000000600067308 */ /* 0x008ff00000001000 */
[----:B0-----:R-:W0:Y:S02]  /*05e0*/  MUFU.RCP R4, R4 ;  /* 0x0000000400047308 */ /* 0x001e240000001000 */
[----:B0-----:R-:W-:-:S06]  /*05f0*/  IADD3 R2, PT, PT, R4, 0xffffffe, RZ ;  /* 0x0ffffffe04027810 */ /* 0x001fcc0007ffe0ff */
[----:B------:R0:W3:Y:S02]  /*0600*/  F2I.FTZ.U32.TRUNC.NTZ R3, R2 ;  /* 0x0000000200037305 */ /* 0x0000e4000021f000 */
[----:B0-----:R-:W-:Y:S02]  /*0610*/  IMAD.MOV.U32 R2, RZ, RZ, RZ ;  /* 0x000000ffff027224 */ /* 0x001fe400078e00ff */
[----:B---3--:R-:W-:-:S04]  /*0620*/  IMAD R5, R5, R3, RZ ;  /* 0x0000000305057224 */ /* 0x008fc800078e02ff */
[----:B------:R-:W-:-:S04]  /*0630*/  IMAD.HI.U32 R5, R3, R5, R2 ;  /* 0x0000000503057227 */ /* 0x000fc800078e0002 */
[----:B------:R-:W-:Y:S01]  /*0640*/  VIADD R2, R6, 0xffffffe ;  /* 0x0ffffffe06027836 */ /* 0x000fe20000000000 */
[----:B------:R-:W-:Y:S01]  /*0650*/  LOP3.LUT R6, RZ, R13, RZ, 0x33, !PT ;  /* 0x0000000dff067212 */ /* 0x000fe200078e33ff */
[----:B------:R-:W-:-:S04]  /*0660*/  IMAD.HI.U32 R7, R5, R0, RZ ;  /* 0x0000000005077227 */ /* 0x000fc800078e00ff */
[----:B------:R-:W-:-:S04]  /*0670*/  IMAD.MOV R3, RZ, RZ, -R7 ;  /* 0x000000ffff037224 */ /* 0x000fc800078e0a07 */
[----:B------:R-:W-:Y:S02]  /*0680*/  IMAD R4, R13, R3, R0 ;  /* 0x000000030d047224 */ /* 0x000fe400078e0200 */
[----:B------:R0:W3:Y:S03]  /*0690*/  F2I.FTZ.U32.TRUNC.NTZ R3, R2 ;  /* 0x0000000200037305 */ /* 0x0000e6000021f000 */
[----:B------:R-:W-:Y:S02]  /*06a0*/  ISETP.GE.U32.AND P0, PT, R4, R13, PT ;  /* 0x0000000d0400720c */ /* 0x000fe40003f06070 */
[----:B0-----:R-:W-:Y:S01]  /*06b0*/  MOV R2, RZ ;  /* 0x000000ff00027202 */ /* 0x001fe20000000f00 */
[----:B---3--:R-:W-:-:S10]  /*06c0*/  IMAD.MOV R15, RZ, RZ, -R3 ;  /* 0x000000ffff0f7224 */ /* 0x008fd400078e0a03 */
[----:B------:R-:W-:Y:S01]  /*06d0*/  @P0 IADD3 R4, PT, PT, -R13, R4, RZ ;  /* 0x000000040d040210 */ /* 0x000fe20007ffe1ff */
[----:B------:R-:W-:Y:S01]  /*06e0*/  @P0 VIADD R7, R7, 0x1 ;  /* 0x0000000107070836 */ /* 0x000fe20000000000 */
[----:B------:R-:W-:Y:S01]  /*06f0*/  ISETP.NE.U32.AND P0, PT, R13, RZ, PT ;  /* 0x000000ff0d00720c */ /* 0x000fe20003f05070 */
[----:B------:R-:W-:Y:S01]  /*0700*/  IMAD R15, R15, UR12, RZ ;  /* 0x0000000c0f0f7c24 */ /* 0x000fe2000f8e02ff */
[----:B------:R-:W-:-:S03]  /*0710*/  ISETP.GE.U32.AND P1, PT, R4, R13, PT ;  /* 0x0000000d0400720c */ /* 0x000fc60003f26070 */
[----:B------:R-:W-:-:S10]  /*0720*/  IMAD.HI.U32 R3, R3, R15, R2 ;  /* 0x0000000f03037227 */ /* 0x000fd400078e0002 */
[----:B------:R-:W-:Y:S01]  /*0730*/  @P1 VIADD R7, R7, 0x1 ;  /* 0x0000000107071836 */ /* 0x000fe20000000000 */
[----:B-1----:R-:W-:-:S04]  /*0740*/  ISETP.GE.U32.AND P1, PT, R11, UR5, PT ;  /* 0x000000050b007c0c */ /* 0x002fc8000bf26070 */
[----:B------:R-:W-:-:S05]  /*0750*/  SEL R7, R6, R7, !P0 ;  /* 0x0000000706077207 */ /* 0x000fca0004000000 */
[----:B------:R-:W-:-:S04]  /*0760*/  IMAD.MOV R4, RZ, RZ, -R7 ;  /* 0x000000ffff047224 */ /* 0x000fc800078e0a07 */
[----:B------:R-:W-:Y:S01]  /*0770*/  IMAD R2, R13, R4, R0 ;  /* 0x000000040d027224 */ /* 0x000fe200078e0200 */
[----:B--2---:R-:W-:Y:S06]  /*0780*/  @P1 EXIT ;  /* 0x000000000000194d */ /* 0x004fec0003800000 */
[----:B------:R-:W-:Y:S01]  /*0790*/  IMAD.HI.U32 R4, R3, R0, RZ ;  /* 0x0000000003047227 */ /* 0x000fe200078e00ff */
[----:B------:R-:W-:Y:S03]  /*07a0*/  BSSY.RECONVERGENT B0, `(.L_x_49546) ;  /* 0x0000094000007945 */ /* 0x000fe60003800200 */
[----:B------:R-:W-:-:S04]  /*07b0*/  IMAD.HI.U32 R5, R5, R9, RZ ;  /* 0x0000000905057227 */ /* 0x000fc800078e00ff */
[----:B------:R-:W-:-:S04]  /*07c0*/  IMAD.HI.U32 R3, R3, R2, RZ ;  /* 0x0000000203037227 */ /* 0x000fc800078e00ff */
[----:B------:R-:W-:Y:S02]  /*07d0*/  IMAD.MOV R15, RZ, RZ, -R4 ;  /* 0x000000ffff0f7224 */ /* 0x000fe400078e0a04 */
[----:B------:R-:W-:Y:S02]  /*07e0*/  IMAD.MOV R10, RZ, RZ, -R5 ;  /* 0x000000ffff0a7224 */ /* 0x000fe400078e0a05 */
[----:B------:R-:W-:Y:S02]  /*07f0*/  IMAD.MOV R17, RZ, RZ, -R3 ;  /* 0x000000ffff117224 */ /* 0x000fe400078e0a03 */
[----:B------:R-:W-:Y:S02]  /*0800*/  IMAD R15, R15, UR12, R0 ;  /* 0x0000000c0f0f7c24 */ /* 0x000fe4000f8e0200 */
[----:B------:R-:W-:Y:S02]  /*0810*/  IMAD R4, R13, R10, R9 ;  /* 0x0000000a0d047224 */ /* 0x000fe400078e0209 */
[----:B------:R-:W-:Y:S01]  /*0820*/  IMAD R2, R17, UR12, R2 ;  /* 0x0000000c11027c24 */ /* 0x000fe2000f8e0202 */
[----:B------:R-:W-:-:S02]  /*0830*/  ISETP.GE.U32.AND P2, PT, R15, UR12, PT ;  /* 0x0000000c0f007c0c */ /* 0x000fc4000bf46070 */
[----:B------:R-:W-:Y:S02]  /*0840*/  ISETP.GE.U32.AND P3, PT, R4, R13, PT ;  /* 0x0000000d0400720c */ /* 0x000fe40003f66070 */
[----:B------:R-:W-:-:S09]  /*0850*/  ISETP.GE.U32.AND P1, PT, R2, UR12, PT ;  /* 0x0000000c02007c0c */ /* 0x000fd2000bf26070 */
[----:B------:R-:W-:Y:S02]  /*0860*/  @P2 IADD3 R15, PT, PT, R15, -UR12, RZ ;  /* 0x8000000c0f0f2c10 */ /* 0x000fe4000fffe0ff */
[----:B------:R-:W-:Y:S02]  /*0870*/  @P3 IMAD.IADD R4, R4, 0x1, -R13 ;  /* 0x0000000104043824 */ /* 0x000fe400078e0a0d */
[----:B------:R-:W-:Y:S01]  /*0880*/  @P1 VIADD R2, R2, -UR12 ;  /* 0x8000000c02021c36 */ /* 0x000fe20008000000 */
[----:B------:R-:W-:Y:S01]  /*0890*/  ISETP.GE.U32.AND P5, PT, R15, UR12, PT ;  /* 0x0000000c0f007c0c */ /* 0x000fe2000bfa6070 */
[----:B------:R-:W-:Y:S01]  /*08a0*/  @P1 VIADD R3, R3, 0x1 ;  /* 0x0000000103031836 */ /* 0x000fe20000000000 */
[----:B------:R-:W-:Y:S01]  /*08b0*/  ISETP.GE.U32.AND P4, PT, R4, R13, PT ;  /* 0x0000000d0400720c */ /* 0x000fe20003f86070 */
[----:B------:R-:W-:Y:S01]  /*08c0*/  @P3 VIADD R5, R5, 0x1 ;  /* 0x0000000105053836 */ /* 0x000fe20000000000 */
[----:B------:R-:W-:Y:S02]  /*08d0*/  ISETP.GE.U32.AND P2, PT, R2, UR12, PT ;  /* 0x0000000c02007c0c */ /* 0x000fe4000bf46070 */
[----:B------:R-:W-:-:S02]  /*08e0*/  ISETP.GT.U32.AND P1, PT, R0, 0x7f, PT ;  /* 0x0000007f0000780c */ /* 0x000fc40003f24070 */
[----:B------:R-:W-:Y:S02]  /*08f0*/  ISETP.NE.U32.AND P3, PT, RZ, UR12, PT ;  /* 0x0000000cff007c0c */ /* 0x000fe4000bf65070 */
[----:B------:R-:W-:-:S03]  /*0900*/  LOP3.LUT R2, RZ, UR12, RZ, 0x33, !PT ;  /* 0x0000000cff027c12 */ /* 0x000fc6000f8e33ff */
[----:B------:R-:W-:Y:S02]  /*0910*/  @P5 IADD3 R15, PT, PT, R15, -UR12, RZ ;  /* 0x8000000c0f0f5c10 */ /* 0x000fe4000fffe0ff */
[----:B------:R-:W-:Y:S02]  /*0920*/  @P4 VIADD R5, R5, 0x1 ;  /* 0x0000000105054836 */ /* 0x000fe40000000000 */
[----:B------:R-:W-:Y:S01]  /*0930*/  @P2 VIADD R3, R3, 0x1 ;  /* 0x0000000103032836 */ /* 0x000fe20000000000 */
[----:B------:R-:W-:Y:S02]  /*0940*/  SEL R4, R2, R15, !P3 ;  /* 0x0000000f02047207 */ /* 0x000fe40005800000 */
[----:B------:R-:W-:Y:S02]  /*0950*/  SEL R6, R6, R5, !P0 ;  /* 0x0000000506067207 */ /* 0x000fe40004000000 */
[----:B------:R-:W-:Y:S01]  /*0960*/  SEL R5, R2, R3, !P3 ;  /* 0x0000000302057207 */ /* 0x000fe20005800000 */
[----:B------:R-:W-:Y:S01]  /*0970*/  IMAD.SHL.U32 R4, R4, 0x4, RZ ;  /* 0x0000000404047824 */ /* 0x000fe200078e00ff */
        /* <DEDUP_REMOVED lines=8> */
[----:B0-----:R-:W-:-:S06]  /*0a00*/  VIADD R2, R14, 0xffffffe ;  /* 0x0ffffffe0e027836 */ /* 0x001fcc0000000000 */
        /* <DEDUP_REMOVED lines=16> */
[----:B------:R-:W-:Y:S01]  /*0b10*/  IMAD.IADD R10, R12, 0x1, R3 ;  /* 0x000000010c0a7824 */ /* 0x000fe200078e0203 */
[----:B------:R-:W-:-:S04]  /*0b20*/  MOV R12, R0 ;  /* 0x00000000000c7202 */ /* 0x000fc80000000f00 */
[C---:B------:R-:W-:Y:S02]  /*0b30*/  LOP3.LUT R2, R10.reuse, 0x3, RZ, 0xc0, !PT ;  /* 0x000000030a027812 */ /* 0x040fe400078ec0ff */
[----:B------:R-:W-:Y:S02]  /*0b40*/  ISETP.GE.U32.AND P3, PT, R10, 0x3, PT ;  /* 0x000000030a00780c */ /* 0x000fe40003f66070 */
[C---:B------:R-:W-:Y:S02]  /*0b50*/  ISETP.NE.AND P2, PT, R2.reuse, 0x3, PT ;  /* 0x000000030200780c */ /* 0x040fe40003f45270 */
[----:B------:R-:W-:Y:S02]  /*0b60*/  ISETP.NE.AND P1, PT, R2, 0x3, PT ;  /* 0x000000030200780c */ /* 0x000fe40003f25270 */
[----:B------:R-:W-:-:S09]  /*0b70*/  ISETP.GE.U32.AND P0, PT, R10, 0x3, PT ;  /* 0x000000030a00780c */ /* 0x000fd20003f06070 */
        /* <DEDUP_REMOVED lines=8> */
[----:B0-----:R-:W-:Y:S02]  /*0c00*/  LEA R17, R17, R12, 0x18 ;  /* 0x0000000c11117211 */ /* 0x001fe400078ec0ff */
[----:B------:R-:W-:-:S07]  /*0c10*/  MOV R12, R0 ;  /* 0x00000000000c7202 */ /* 0x000fce0000000f00 */
.L_x_49550:
[----:B------:R-:W-:-:S04]  /*0c20*/  IMAD R15, R11, 0x80, R12 ;  /* 0x000000800b0f7824 */ /* 0x000fc800078e020c */
[----:B01----:R-:W-:-:S06]  /*0c30*/  IMAD.WIDE.U32 R14, R15, 0x4, R2 ;  /* 0x000000040f0e7825 */ /* 0x003fcc00078e0002 */
[----:B------:R-:W2:Y:S01]  /*0c40*/  LDG.E R14, desc[UR8][R14.64] ;  /* 0x000000080e0e7981 */ /* 0x000ea2000c1e1900 */
[----:B------:R-:W-:Y:S01]  /*0c50*/  IMAD R19, R12, 0x4, R17 ;  /* 0x000000040c137824 */ /* 0x000fe200078e0211 */
[----:B------:R-:W-:Y:S01]  /*0c60*/  IADD3 R12, PT, PT, R9, R12, RZ ;  /* 0x0000000c090c7210 */ /* 0x000fe20007ffe0ff */
[----:B------:R-:W-:-:S05]  /*0c70*/  VIADD R16, R16, 0x1 ;  /* 0x0000000110107836 */ /* 0x000fca0000000000 */
[----:B------:R-:W-:Y:S01]  /*0c80*/  ISETP.NE.AND P2, PT, R16, R21, PT ;  /* 0x000000151000720c */ /* 0x000fe20003f45270 */
[----:B--2---:R0:W-:-:S12]  /*0c90*/  STS [R19], R14 ;  /* 0x0000000e13007388 */ /* 0x0041d80000000800 */
[----:B------:R-:W-:Y:S05]  /*0ca0*/  @P2 BRA `(.L_x_49550) ;  /* 0xfffffffc00dc2947 */ /* 0x000fea000383ffff */
.L_x_49549:
[----:B------:R-:W-:Y:S05]  /*0cb0*/  BSYNC.RECONVERGENT B1 ;  /* 0x0000000000017941 */ /* 0x000fea0003800200 */
.L_x_49548:
        /* <DEDUP_REMOVED lines=8> */
.L_x_49553:
[----:B------:R-:W-:-:S04]  /*0d40*/  IMAD R21, R11, 0x80, R12 ;  /* 0x000000800b157824 */ /* 0x000fc800078e020c */
[----:B-12---:R-:W-:-:S03]  /*0d50*/  IMAD.WIDE R20, R21, 0x4, R2 ;  /* 0x0000000415147825 */ /* 0x006fc600078e0202 */
        /* <DEDUP_REMOVED lines=21> */
.L_x_49552:
[----:B------:R-:W-:Y:S05]  /*0eb0*/  BSYNC.RECONVERGENT B1 ;  /* 0x0000000000017941 */ /* 0x000fea0003800200 */
.L_x_49551:
[----:B------:R-:W-:Y:S01]  /*0ec0*/  BSSY.RECONVERGENT B1, `(.L_x_49554) ;  /* 0x0000011000017945 */ /* 0x000fe20003800200 */
[----:B------:R-:W-:-:S03]  /*0ed0*/  MOV R2, R0 ;  /* 0x0000000000027202 */ /* 0x000fc60000000f00 */
[----:B------:R-:W-:Y:S05]  /*0ee0*/  @!P1 BRA `(.L_x_49555) ;  /* 0x0000000000389947 */ /* 0x000fea0003800000 */
[----:B------:R-:W2:Y:S01]  /*0ef0*/  S2R R3, SR_CgaCtaId ;  /* 0x0000000000037919 */ /* 0x000ea20000008800 */
[----:B------:R-:W-:Y:S01]  /*0f00*/  MOV R2, 0x400 ;  /* 0x0000040000027802 */ /* 0x000fe20000000f00 */
[----:B------:R-:W-:Y:S02]  /*0f10*/  VIADD R12, R10, 0x1 ;  /* 0x000000010a0c7836 */ /* 0x000fe40000000000 */
[----:B------:R-:W-:Y:S02]  /*0f20*/  IMAD.MOV.U32 R10, RZ, RZ, RZ ;  /* 0x000000ffff0a7224 */ /* 0x000fe400078e00ff */
[----:B------:R-:W-:Y:S01]  /*0f30*/  VIADD R2, R2, 0x280 ;  /* 0x0000028002027836 */ /* 0x000fe20000000000 */
[----:B------:R-:W-:-:S04]  /*0f40*/  LOP3.LUT R15, R12, 0x3, RZ, 0xc0, !PT ;  /* 0x000000030c0f7812 */ /* 0x000fc800078ec0ff */
[----:B--2---:R-:W-:Y:S02]  /*0f50*/  LEA R3, R3, R2, 0x18 ;  /* 0x0000000203037211 */ /* 0x004fe400078ec0ff */
[----:B------:R-:W-:-:S07]  /*0f60*/  MOV R2, R0 ;  /* 0x0000000000027202 */ /* 0x000fce0000000f00 */
.L_x_49556:
[----:B------:R-:W-:Y:S02]  /*0f70*/  IMAD R12, R2, 0x4, R3 ;  /* 0x00000004020c7824 */ /* 0x000fe400078e0203 */
[----:B------:R-:W-:Y:S02]  /*0f80*/  VIADD R10, R10, 0x1 ;  /* 0x000000010a0a7836 */ /* 0x000fe40000000000 */
[----:B------:R-:W-:Y:S01]  /*0f90*/  IMAD.IADD R2, R9, 0x1, R2 ;  /* 0x0000000109027824 */ /* 0x000fe200078e0202 */
[----:B------:R2:W-:Y:S02]  /*0fa0*/  STS [R12], RZ ;  /* 0x000000ff0c007388 */ /* 0x0005e40000000800 */
[----:B------:R-:W-:-:S13]  /*0fb0*/  ISETP.NE.AND P1, PT, R10, R15, PT ;  /* 0x0000000f0a00720c */ /* 0x000fda0003f25270 */
[----:B--2---:R-:W-:Y:S05]  /*0fc0*/  @P1 BRA `(.L_x_49556) ;  /* 0xfffffffc00e81947 */ /* 0x004fea000383ffff */
.L_x_49555:
[----:B------:R-:W-:Y:S05]  /*0fd0*/  BSYNC.RECONVERGENT B1 ;  /* 0x0000000000017941 */ /* 0x000fea0003800200 */
.L_x_49554:
[----:B------:R-:W-:Y:S05]  /*0fe0*/  @!P0 BRA `(.L_x_49547) ;  /* 0x00000000003c8947 */ /* 0x000fea0003800000 */
[----:B------:R-:W2:Y:S01]  /*0ff0*/  S2R R10, SR_CgaCtaId ;  /* 0x00000000000a7919 */ /* 0x000ea20000008800 */
[----:B------:R-:W-:-:S04]  /*1000*/  MOV R3, 0x400 ;  /* 0x0000040000037802 */ /* 0x000fc80000000f00 */
[----:B------:R-:W-:-:S04]  /*1010*/  IADD3 R3, PT, PT, R3, 0x280, RZ ;  /* 0x0000028003037810 */ /* 0x000fc80007ffe0ff */
[----:B--2---:R-:W-:-:S07]  /*1020*/  LEA R15, R10, R3, 0x18 ;  /* 0x000000030a0f7211 */ /* 0x004fce00078ec0ff */
.L_x_49557:
[----:B012---:R-:W-:Y:S02]  /*1030*/  IMAD R14, R2, 0x4, R15 ;  /* 0x00000004020e7824 */ /* 0x007fe400078e020f */
        /* <DEDUP_REMOVED lines=10> */
.L_x_49547:
[----:B------:R-:W-:Y:S05]  /*10e0*/  BSYNC.RECONVERGENT B0 ;  /* 0x0000000000007941 */ /* 0x000fea0003800200 */
.L_x_49546:
[----:B------:R-:W-:Y:S01]  /*10f0*/  BAR.SYNC.DEFER_BLOCKING 0x0 ;  /* 0x0000000000007b1d */ /* 0x000fe20000010000 */
[----:B------:R-:W-:-:S13]  /*1100*/  ISETP.GE.AND P0, PT, R8, 0x1, PT ;  /* 0x000000010800780c */ /* 0x000fda0003f06270 */
[----:B------:R-:W-:Y:S05]  /*1110*/  @!P0 BRA `(.L_x_49558) ;  /* 0x0000001800d48947 */ /* 0x000fea0003800000 */
[----:B------:R-:W-:Y:S01]  /*1120*/  UISETP.NE.AND UP0, UPT, UR12, 0x1, UPT ;  /* 0x000000010c00788c */ /* 0x000fe2000bf05270 */
[----:B--2---:R-:W-:Y:S01]  /*1130*/  IMAD R10, RZ, RZ, -UR7 ;  /* 0x80000007ff0a7e24 */ /* 0x004fe2000f8e02ff */
[----:B------:R-:W-:Y:S01]  /*1140*/  UISETP.LT.AND UP1, UPT, UR6, 0x4, UPT ;  /* 0x000000040600788c */ /* 0x000fe2000bf21270 */
[----:B-1----:R-:W-:-:S03]  /*1150*/  LOP3.LUT R16, R5, 0x3, RZ, 0xc0, !PT ;  /* 0x0000000305107812 */ /* 0x002fc600078ec0ff */
[----:B------:R-:W-:Y:S01]  /*1160*/  LEA R10, R10, 0x201f, 0x8 ;  /* 0x0000201f0a0a7811 */ /* 0x000fe200078e40ff */
[----:B------:R-:W-:Y:S02]  /*1170*/  USEL UR13, UR6, 0x4, UP1 ;  /* 0x00000004060d7887 */ /* 0x000fe40008800000 */
[----:B------:R-:W-:Y:S10]  /*1180*/  BRA.U UP0, `(.L_x_49559) ;  /* 0x00000009001c7547 */ /* 0x000ff4000b800000 */
[C---:B------:R-:W-:Y:S01]  /*1190*/  VIADD R21, R16.reuse, 0x3 ;  /* 0x0000000310157836 */ /* 0x040fe20000000000 */
[C---:B0-----:R-:W-:Y:S01]  /*11a0*/  IADD3 R19, PT, PT, R16.reuse, 0x2, RZ ;  /* 0x0000000210137810 */ /* 0x041fe20007ffe0ff */
[C---:B------:R-:W-:Y:S01]  /*11b0*/  VIADD R17, R16.reuse, 0x1 ;  /* 0x0000000110117836 */ /* 0x040fe20000000000 */
[----:B------:R-:W-:Y:S01]  /*11c0*/  ISETP.GE.AND P0, PT, R16, UR7, PT ;  /* 0x0000000710007c0c */ /* 0x000fe2000bf06270 */
[----:B------:R-:W-:Y:S01]  /*11d0*/  BSSY B1, `(.L_x_49560) ;  /* 0x0000081000017945 */ /* 0x000fe20003800000 */
[----:B------:R-:W-:Y:S02]  /*11e0*/  ISETP.GE.AND P3, PT, R21, UR7, PT ;  /* 0x0000000715007c0c */ /* 0x000fe4000bf66270 */
[----:B------:R-:W-:Y:S02]  /*11f0*/  ISETP.GE.AND P1, PT, R17, UR7, PT ;  /* 0x0000000711007c0c */ /* 0x000fe4000bf26270 */
[----:B------:R-:W-:Y:S02]  /*1200*/  ISETP.GE.AND P2, PT, R19, UR7, PT ;  /* 0x0000000713007c0c */ /* 0x000fe4000bf46270 */
[----:B------:R-:W-:-:S02]  /*1210*/  SEL R14, RZ, UR7, !P3 ;  /* 0x00000007ff0e7c07 */ /* 0x000fc4000d800000 */
[----:B------:R-:W-:Y:S02]  /*1220*/  SEL R15, RZ, UR7, !P0 ;  /* 0x00000007ff0f7c07 */ /* 0x000fe4000c000000 */
[----:B------:R-:W-:Y:S01]  /*1230*/  SEL R2, RZ, UR7, !P1 ;  /* 0x00000007ff027c07 */ /* 0x000fe2000c800000 */
[----:B------:R-:W-:Y:S01]  /*1240*/  IMAD.IADD R21, R21, 0x1, -R14 ;  /* 0x0000000115157824 */ /* 0x000fe200078e0a0e */
[----:B------:R-:W-:Y:S01]  /*1250*/  SEL R12, RZ, UR7, !P2 ;  /* 0x00000007ff0c7c07 */ /* 0x000fe2000d000000 */
[----:B------:R-:W-:Y:S02]  /*1260*/  IMAD.IADD R15, R16, 0x1, -R15 ;  /* 0x00000001100f7824 */ /* 0x000fe400078e0a0f */
[----:B------:R-:W-:Y:S01]  /*1270*/  IMAD.IADD R17, R17, 0x1, -R2 ;  /* 0x0000000111117824 */ /* 0x000fe200078e0a02 */
[----:B------:R-:W-:Y:S01]  /*1280*/  IADD3 R19, PT, PT, R19, -R12, RZ ;  /* 0x8000000c13137210 */ /* 0x000fe20007ffe0ff */
[----:B------:R-:W-:-:S07]  /*1290*/  IMAD.MOV.U32 R14, RZ, RZ, RZ ;  /* 0x000000ffff0e7224 */ /* 0x000fce00078e00ff */
.L_x_49576:
[----:B0-2---:R-:W0:Y:S01]  /*12a0*/  LDC R12, c[0x0][0x3ac] ;  /* 0x0000eb00ff0c7b82 */ /* 0x005e220000000800 */
        /* <DEDUP_REMOVED lines=18> */
.L_x_49561:
        /* <DEDUP_REMOVED lines=10> */
.L_x_49562:
        /* <DEDUP_REMOVED lines=9> */
.L_x_49563:
        /* <DEDUP_REMOVED lines=10> */
.L_x_49564:
[----:B------:R-:W-:Y:S04]  /*15a0*/  BSSY B0, `(.L_x_49565) ;  /* 0x0000042000007945 */ /* 0x000fe80003800000 */
[----:B------:R-:W-:Y:S05]  /*15b0*/  @P5 BRA `(.L_x_49566) ;  /* 0x0000000400005947 */ /* 0x000fea0003800000 */
[----:B------:R-:W-:Y:S01]  /*15c0*/  IABS R24, R12 ;  /* 0x0000000c00187213 */ /* 0x000fe20000000000 */
[----:B0-2-4-:R-:W-:Y:S01]  /*15d0*/  IMAD.MOV.U32 R2, RZ, RZ, RZ ;  /* 0x000000ffff027224 */ /* 0x015fe200078e00ff */
[----:B------:R-:W-:Y:S02]  /*15e0*/  ISETP.NE.AND P4, PT, R12, RZ, PT ;  /* 0x000000ff0c00720c */ /* 0x000fe40003f85270 */
        /* <DEDUP_REMOVED lines=19> */
[----:B------:R-:W-:Y:S01]  /*1720*/  @!P2 IADD3 R3, PT, PT, R3, -R24, RZ ;  /* 0x800000180303a210 */ /* 0x000fe20007ffe0ff */
[----:B------:R-:W-:-:S04]  /*1730*/  VIADD R24, R2, 0x280 ;  /* 0x0000028002187836 */ /* 0x000fc80000000000 */
[----:B------:R-:W-:Y:S01]  /*1740*/  @!P3 IMAD.MOV R3, RZ, RZ, -R3 ;  /* 0x000000ffff03b224 */ /* 0x000fe200078e0a03 */
[----:B------:R-:W-:Y:S02]  /*1750*/  @!P4 LOP3.LUT R3, RZ, R12, RZ, 0x33, !PT ;  /* 0x0000000cff03c212 */ /* 0x000fe400078e33ff */
[----:B------:R-:W-:Y:S01]  /*1760*/  LEA R24, R25, R24, 0x18 ;  /* 0x0000001819187211 */ /* 0x000fe200078ec0ff */
[----:B------:R-:W-:Y:S01]  /*1770*/  IMAD.MOV.U32 R25, RZ, RZ, R7 ;  /* 0x000000ffff197224 */ /* 0x000fe200078e0007 */
[----:B------:R-:W-:-:S07]  /*1780*/  LEA R26, R3, R26, 0x2 ;  /* 0x0000001a031a7211 */ /* 0x000fce00078e10ff */
.L_x_49575:
[----:B0-----:R-:W-:Y:S02]  /*1790*/  IMAD R2, R25, 0x14, R26 ;  /* 0x0000001419027824 */ /* 0x001fe400078e021a */
[----:B------:R-:W-:-:S03]  /*17a0*/  IMAD.MOV.U32 R27, RZ, RZ, RZ ;  /* 0x000000ffff1b7224 */ /* 0x000fc600078e00ff */
[----:B--2---:R0:W2:Y:S01]  /*17b0*/  LDS R12, [R2] ;  /* 0x00000000020c7984 */ /* 0x0040a20000000800 */
[----:B------:R-:W-:Y:S05]  /*17c0*/  @!P0 BRA `(.L_x_49567) ;  /* 0x0000000000108947 */ /* 0x000fea0003800000 */
[----:B------:R-:W-:-:S03]  /*17d0*/  UMOV UR4, 0xffffffff ;  /* 0xffffffff00047882 */ /* 0x000fc60000000000 */
[----:B------:R-:W-:Y:S05]  /*17e0*/  BRA.DIV UR4, `(.L_x_49568) ;  /* 0x0000001a04747947 */ /* 0x000fea000b800000 */
[----:B0-2---:R0:W2:Y:S02]  /*17f0*/  SHFL.IDX PT, R2, R12, R15, R10 ;  /* 0x0000000f0c027389 */ /* 0x0050a400000e000a */
.L_x_49616:
[----:B-12---:R-:W-:-:S07]  /*1800*/  IMAD R27, R20, R2, RZ ;  /* 0x00000002141b7224 */ /* 0x006fce00078e02ff */
.L_x_49567:
[----:B------:R-:W4:Y:S02]  /*1810*/  LDC R28, c[0x0][0x3ac] ;  /* 0x0000eb00ff1c7b82 */ /* 0x000f240000000800 */
[----:B----4-:R-:W-:-:S13]  /*1820*/  ISETP.GE.AND P2, PT, R28, 0x2, PT ;  /* 0x000000021c00780c */ /* 0x010fda0003f46270 */
[----:B------:R-:W-:Y:S05]  /*1830*/  @!P2 BRA `(.L_x_49569) ;  /* 0x000000000010a947 */ /* 0x000fea0003800000 */
[----:B------:R-:W-:-:S03]  /*1840*/  UMOV UR4, 0xffffffff ;  /* 0xffffffff00047882 */ /* 0x000fc60000000000 */
[----:B------:R-:W-:Y:S05]  /*1850*/  BRA.DIV UR4, `(.L_x_49570) ;  /* 0x0000001a04787947 */ /* 0x000fea000b800000 */
[----:B0-2---:R0:W2:Y:S02]  /*1860*/  SHFL.IDX PT, R2, R12, R17, R10 ;  /* 0x000000110c027389 */ /* 0x0050a400000e000a */
.L_x_49619:
[----:B--23--:R-:W-:-:S07]  /*1870*/  IMAD R27, R22, R2, R27 ;  /* 0x00000002161b7224 */ /* 0x00cfce00078e021b */
.L_x_49569:
[----:B------:R-:W-:-:S13]  /*1880*/  ISETP.GE.AND P2, PT, R28, 0x3, PT ;  /* 0x000000031c00780c */ /* 0x000fda0003f46270 */
[----:B------:R-:W-:Y:S05]  /*1890*/  @!P2 BRA `(.L_x_49571) ;  /* 0x000000000010a947 */ /* 0x000fea0003800000 */
[----:B------:R-:W-:-:S03]  /*18a0*/  UMOV UR4, 0xffffffff ;  /* 0xffffffff00047882 */ /* 0x000fc60000000000 */
[----:B------:R-:W-:Y:S05]  /*18b0*/  BRA.DIV UR4, `(.L_x_49572) ;  /* 0x0000001a04807947 */ /* 0x000fea000b800000 */
[----:B0-2---:R0:W2:Y:S02]  /*18c0*/  SHFL.IDX PT, R2, R12, R19, R10 ;  /* 0x000000130c027389 */ /* 0x0050a400000e000a */
.L_x_49622:
[----:B--2---:R-:W-:-:S07]  /*18d0*/  IMAD R27, R18, R2, R27 ;  /* 0x00000002121b7224 */ /* 0x004fce00078e021b */
.L_x_49571:
[----:B------:R-:W-:-:S13]  /*18e0*/  ISETP.GE.AND P2, PT, R28, 0x4, PT ;  /* 0x000000041c00780c */ /* 0x000fda0003f46270 */
[----:B------:R-:W-:Y:S05]  /*18f0*/  @!P2 BRA `(.L_x_49573) ;  /* 0x000000000010a947 */ /* 0x000fea0003800000 */
[----:B------:R-:W-:-:S03]  /*1900*/  UMOV UR4, 0xffffffff ;  /* 0xffffffff00047882 */ /* 0x000fc60000000000 */
[----:B------:R-:W-:Y:S05]  /*1910*/  BRA.DIV UR4, `(.L_x_49574) ;  /* 0x0000001a04887947 */ /* 0x000fea000b800000 */
[----:B0-2---:R0:W2:Y:S02]  /*1920*/  SHFL.IDX PT, R2, R12, R21, R10 ;  /* 0x000000150c027389 */ /* 0x0050a400000e000a */
.L_x_49625:
[----:B--2---:R-:W-:-:S07]  /*1930*/  IMAD R27, R16, R2, R27 ;  /* 0x00000002101b7224 */ /* 0x004fce00078e021b */
.L_x_49573:
[-C--:B------:R-:W-:Y:S01]  /*1940*/  IMAD R3, R8, R25.reuse, R23 ;  /* 0x0000001908037224 */ /* 0x080fe200078e0217 */
[----:B------:R-:W-:-:S03]  /*1950*/  IADD3 R25, PT, PT, R6, R25, RZ ;  /* 0x0000001906197210 */ /* 0x000fc60007ffe0ff */
[----:B------:R-:W-:Y:S01]  /*1960*/  IMAD R3, R3, 0x4, R24 ;  /* 0x0000000403037824 */ /* 0x000fe200078e0218 */
[----:B------:R-:W-:-:S04]  /*1970*/  ISETP.GE.AND P2, PT, R25, UR13, PT ;  /* 0x0000000d19007c0c */ /* 0x000fc8000bf46270 */
[----:B0-----:R-:W0:Y:S02]  /*1980*/  LDS R2, [R3] ;  /* 0x0000000003027984 */ /* 0x001e240000000800 */
[----:B0-----:R-:W-:-:S05]  /*1990*/  IMAD.IADD R2, R2, 0x1, R27 ;  /* 0x0000000102027824 */ /* 0x001fca00078e021b */
[----:B------:R0:W-:Y:S02]  /*19a0*/  STS [R3], R2 ;  /* 0x0000000203007388 */ /* 0x0001e40000000800 */
[----:B------:R-:W-:Y:S05]  /*19b0*/  @!P2 BRA `(.L_x_49575) ;  /* 0xfffffffc0074a947 */ /* 0x000fea000383ffff */
.L_x_49566:
[----:B------:R-:W-:Y:S05]  /*19c0*/  BSYNC B0 ;  /* 0x0000000000007941 */ /* 0x000fea0003800000 */
.L_x_49565:
[----:B------:R-:W-:Y:S05]  /*19d0*/  @!P1 BRA `(.L_x_49576) ;  /* 0xfffffff800309947 */ /* 0x000fea000383ffff */
[----:B------:R-:W-:Y:S05]  /*19e0*/  BSYNC B1 ;  /* 0x0000000000017941 */ /* 0x000fea0003800000 */
.L_x_49560:
[----:B------:R-:W-:Y:S05]  /*19f0*/  BRA `(.L_x_49558) ;  /* 0x00000010009c7947 */ /* 0x000fea0003800000 */
.L_x_49559:
[----:B------:R-:W-:-:S09]  /*1a00*/  UISETP.GT.U32.AND UP0, UPT, UR7, 0x1f, UPT ;  /* 0x0000001f0700788c */ /* 0x000fd2000bf04070 */
[----:B------:R-:W-:Y:S05]  /*1a10*/  BRA.U UP0, `(.L_x_49577) ;  /* 0x0000000500fc7547 */ /* 0x000fea000b800000 */
[----:B0-----:R-:W-:-:S05]  /*1a20*/  LOP3.LUT R14, R5, 0x3, RZ, 0xc0, !PT ;  /* 0x00000003050e7812 */ /* 0x001fca00078ec0ff */
[C---:B------:R-:W-:Y:S02]  /*1a30*/  VIADD R2, R14.reuse, 0x1 ;  /* 0x000000010e027836 */ /* 0x040fe40000000000 */
[C---:B------:R-:W-:Y:S02]  /*1a40*/  VIADD R16, R14.reuse, 0x3 ;  /* 0x000000030e107836 */ /* 0x040fe40000000000 */
[----:B------:R-:W-:Y:S01]  /*1a50*/  VIADD R12, R14, 0x2 ;  /* 0x000000020e0c7836 */ /* 0x000fe20000000000 */
[----:B------:R-:W-:Y:S02]  /*1a60*/  ISETP.GE.U32.AND P0, PT, R2, UR7, PT ;  /* 0x0000000702007c0c */ /* 0x000fe4000bf06070 */
        /* <DEDUP_REMOVED lines=10> */
[----:B------:R-:W-:Y:S01]  /*1b10*/  IADD3 R21, PT, PT, R14, -R21, RZ ;  /* 0x800000150e157210 */ /* 0x000fe20007ffe0ff */
[----:B------:R-:W-:-:S07]  /*1b20*/  IMAD.MOV.U32 R16, RZ, RZ, RZ ;  /* 0x000000ffff107224 */ /* 0x000fce00078e00ff */
.L_x_49593:
[----:B0-2---:R-:W0:Y:S01]  /*1b30*/  LDC R12, c[0x0][0x3ac] ;  /* 0x0000eb00ff0c7b82 */ /* 0x005e220000000800 */
[--C-:B------:R-:W-:Y:S01]  /*1b40*/  IMAD.IADD R23, R5, 0x1, R16.reuse ;  /* 0x0000000105177824 */ /* 0x100fe200078e0210 */
[----:B------:R-:W-:Y:S01]  /*1b50*/  ISETP.GE.AND P5, PT, R7, UR13, PT ;  /* 0x0000000d07007c0c */ /* 0x000fe2000bfa6270 */
[----:B------:R-:W-:-:S05]  /*1b60*/  IMAD.IADD R16, R13, 0x1, R16 ;  /* 0x000000010d107824 */ /* 0x000fca00078e0210 */
[----:B------:R-:W-:Y:S02]  /*1b70*/  ISETP.GE.AND P1, PT, R16, R8, PT ;  /* 0x000000081000720c */ /* 0x000fe40003f26270 */
[C---:B0-----:R-:W-:Y:S01]  /*1b80*/  ISETP.NE.AND P0, PT, R12.reuse, RZ, PT ;  /* 0x000000ff0c00720c */ /* 0x041fe20003f05270 */
[----:B------:R-:W-:Y:S01]  /*1b90*/  IMAD R3, R23, R12, R4 ;  /* 0x0000000c17037224 */ /* 0x000fe200078e0204 */
        /* <DEDUP_REMOVED lines=11> */
.L_x_49578:
        /* <DEDUP_REMOVED lines=10> */
.L_x_49579:
        /* <DEDUP_REMOVED lines=9> */
.L_x_49580:
        /* <DEDUP_REMOVED lines=10> */
.L_x_49581:
[----:B------:R-:W-:Y:S04]  /*1e20*/  BSSY B0, `(.L_x_49582) ;  /* 0x000003c000007945 */ /* 0x000fe80003800000 */
[----:B------:R-:W-:Y:S05]  /*1e30*/  @P5 BRA `(.L_x_49583) ;  /* 0x0000000000e85947 */ /* 0x000fea0003800000 */
[----:B------:R-:W5:Y:S01]  /*1e40*/  I2F.U32.RP R26, R12 ;  /* 0x0000000c001a7306 */ /* 0x000f620000209000 */
[----:B0-2-4-:R-:W-:Y:S01]  /*1e50*/  IMAD.MOV.U32 R2, RZ, RZ, RZ ;  /* 0x000000ffff027224 */ /* 0x015fe200078e00ff */
[----:B------:R-:W-:-:S06]  /*1e60*/  ISETP.NE.U32.AND P3, PT, R12, RZ, PT ;  /* 0x000000ff0c00720c */ /* 0x000fcc0003f65070 */
[----:B-----5:R-:W0:Y:S02]  /*1e70*/  MUFU.RCP R26, R26 ;  /* 0x0000001a001a7308 */ /* 0x020e240000001000 */
[----:B0-----:R-:W-:-:S06]  /*1e80*/  VIADD R27, R26, 0xffffffe ;  /* 0x0ffffffe1a1b7836 */ /* 0x001fcc0000000000 */
        /* <DEDUP_REMOVED lines=9> */
[----:B------:R-:W-:Y:S02]  /*1f20*/  IMAD R3, R12, R3, R25 ;  /* 0x000000030c037224 */ /* 0x000fe400078e0219 */
[----:B------:R-:W0:Y:S03]  /*1f30*/  S2R R25, SR_CgaCtaId ;  /* 0x0000000000197919 */ /* 0x000e260000008800 */
[----:B------:R-:W-:-:S13]  /*1f40*/  ISETP.GE.U32.AND P2, PT, R3, R12, PT ;  /* 0x0000000c0300720c */ /* 0x000fda0003f46070 */
[----:B------:R-:W-:-:S05]  /*1f50*/  @P2 IMAD.IADD R3, R3, 0x1, -R12 ;  /* 0x0000000103032824 */ /* 0x000fca00078e0a0c */
[----:B------:R-:W-:Y:S02]  /*1f60*/  ISETP.GE.U32.AND P2, PT, R3, R12, PT ;  /* 0x0000000c0300720c */ /* 0x000fe40003f46070 */
[----:B0-----:R-:W-:-:S11]  /*1f70*/  LEA R26, R25, R2, 0x18 ;  /* 0x00000002191a7211 */ /* 0x001fd600078ec0ff */
[----:B------:R-:W-:Y:S01]  /*1f80*/  @P2 IMAD.IADD R3, R3, 0x1, -R12 ;  /* 0x0000000103032824 */ /* 0x000fe200078e0a0c */
[----:B------:R-:W-:Y:S01]  /*1f90*/  @!P3 LOP3.LUT R3, RZ, R12, RZ, 0x33, !PT ;  /* 0x0000000cff03b212 */ /* 0x000fe200078e33ff */
[----:B------:R-:W-:-:S03]  /*1fa0*/  VIADD R12, R2, 0x280 ;  /* 0x00000280020c7836 */ /* 0x000fc60000000000 */
[----:B------:R-:W-:Y:S02]  /*1fb0*/  LEA R26, R3, R26, 0x2 ;  /* 0x0000001a031a7211 */ /* 0x000fe400078e10ff */
[----:B------:R-:W-:-:S07]  /*1fc0*/  LEA R25, R25, R12, 0x18 ;  /* 0x0000000c19197211 */ /* 0x000fce00078ec0ff */
.L_x_49592:
[----:B0-----:R-:W-:Y:S02]  /*1fd0*/  IMAD R2, R27, 0x14, R26 ;  /* 0x000000141b027824 */ /* 0x001fe400078e021a */
[----:B------:R-:W-:-:S03]  /*1fe0*/  IMAD.MOV.U32 R29, RZ, RZ, RZ ;  /* 0x000000ffff1d7224 */ /* 0x000fc600078e00ff */
[----:B--2---:R0:W2:Y:S01]  /*1ff0*/  LDS R12, [R2] ;  /* 0x00000000020c7984 */ /* 0x0040a20000000800 */
[----:B------:R-:W-:Y:S05]  /*2000*/  @!P0 BRA `(.L_x_49584) ;  /* 0x0000000000108947 */ /* 0x000fea0003800000 */
[----:B------:R-:W-:-:S03]  /*2010*/  UMOV UR4, 0xffffffff ;  /* 0xffffffff00047882 */ /* 0x000fc60000000000 */
[----:B------:R-:W-:Y:S05]  /*2020*/  BRA.DIV UR4, `(.L_x_49585) ;  /* 0x0000001204e47947 */ /* 0x000fea000b800000 */
[----:B0-2---:R0:W2:Y:S02]  /*2030*/  SHFL.IDX PT, R2, R12, R21, R10 ;  /* 0x000000150c027389 */ /* 0x0050a400000e000a */
.L_x_49628:
[----:B-12---:R-:W-:-:S07]  /*2040*/  IMAD R29, R20, R2, RZ ;  /* 0x00000002141d7224 */ /* 0x006fce00078e02ff */
.L_x_49584:
[----:B------:R-:W4:Y:S02]  /*2050*/  LDC R28, c[0x0][0x3ac] ;  /* 0x0000eb00ff1c7b82 */ /* 0x000f240000000800 */
[----:B----4-:R-:W-:-:S13]  /*2060*/  ISETP.GE.U32.AND P2, PT, R28, 0x2, PT ;  /* 0x000000021c00780c */ /* 0x010fda0003f46070 */
[----:B------:R-:W-:Y:S05]  /*2070*/  @!P2 BRA `(.L_x_49586) ;  /* 0x000000000010a947 */ /* 0x000fea0003800000 */
[----:B------:R-:W-:-:S03]  /*2080*/  UMOV UR4, 0xffffffff ;  /* 0xffffffff00047882 */ /* 0x000fc60000000000 */
[----:B------:R-:W-:Y:S05]  /*2090*/  BRA.DIV UR4, `(.L_x_49587) ;  /* 0x0000001204e87947 */ /* 0x000fea000b800000 */
[----:B0-2---:R0:W2:Y:S02]  /*20a0*/  SHFL.IDX PT, R2, R12, R15, R10 ;  /* 0x0000000f0c027389 */ /* 0x0050a400000e000a */
.L_x_49631:
[----:B--23--:R-:W-:-:S07]  /*20b0*/  IMAD R29, R22, R2, R29 ;  /* 0x00000002161d7224 */ /* 0x00cfce00078e021d */
.L_x_49586:
[----:B------:R-:W-:-:S13]  /*20c0*/  ISETP.GE.U32.AND P2, PT, R28, 0x3, PT ;  /* 0x000000031c00780c */ /* 0x000fda0003f46070 */
[----:B------:R-:W-:Y:S05]  /*20d0*/  @!P2 BRA `(.L_x_49588) ;  /* 0x000000000010a947 */ /* 0x000fea0003800000 */
[----:B------:R-:W-:-:S03]  /*20e0*/  UMOV UR4, 0xffffffff ;  /* 0xffffffff00047882 */ /* 0x000fc60000000000 */
[----:B------:R-:W-:Y:S05]  /*20f0*/  BRA.DIV UR4, `(.L_x_49589) ;  /* 0x0000001204f07947 */ /* 0x000fea000b800000 */
[----:B0-2---:R0:W2:Y:S02]  /*2100*/  SHFL.IDX PT, R2, R12, R17, R10 ;  /* 0x000000110c027389 */ /* 0x0050a400000e000a */
.L_x_49634:
[----:B--2---:R-:W-:-:S07]  /*2110*/  IMAD R29, R24, R2, R29 ;  /* 0x00000002181d7224 */ /* 0x004fce00078e021d */
.L_x_49588:
[----:B------:R-:W-:-:S13]  /*2120*/  ISETP.GE.U32.AND P2, PT, R28, 0x4, PT ;  /* 0x000000041c00780c */ /* 0x000fda0003f46070 */
[----:B------:R-:W-:Y:S05]  /*2130*/  @!P2 BRA `(.L_x_49590) ;  /* 0x000000000010a947 */ /* 0x000fea0003800000 */
[----:B------:R-:W-:-:S03]  /*2140*/  UMOV UR4, 0xffffffff ;  /* 0xffffffff00047882 */ /* 0x000fc60000000000 */
[----:B------:R-:W-:Y:S05]  /*2150*/  BRA.DIV UR4, `(.L_x_49591) ;  /* 0x0000001204f87947 */ /* 0x000fea000b800000 */
[----:B0-2---:R0:W2:Y:S02]  /*2160*/  SHFL.IDX PT, R2, R12, R19, R10 ;  /* 0x000000130c027389 */ /* 0x0050a400000e000a */
.L_x_49637:
[----:B--2---:R-:W-:-:S07]  /*2170*/  IMAD R29, R18, R2, R29 ;  /* 0x00000002121d7224 */ /* 0x004fce00078e021d */
.L_x_49590:
[-C--:B0-----:R-:W-:Y:S01]  /*2180*/  IMAD R2, R8, R27.reuse, R23 ;  /* 0x0000001b08027224 */ /* 0x081fe200078e0217 */
[----:B------:R-:W-:-:S03]  /*2190*/  IADD3 R27, PT, PT, R6, R27, RZ ;  /* 0x0000001b061b7210 */ /* 0x000fc60007ffe0ff */
[----:B------:R-:W-:Y:S01]  /*21a0*/  IMAD R2, R2, 0x4, R25 ;  /* 0x0000000402027824 */ /* 0x000fe200078e0219 */
[----:B------:R-:W-:-:S04]  /*21b0*/  ISETP.GE.AND P2, PT, R27, UR13, PT ;  /* 0x0000000d1b007c0c */ /* 0x000fc8000bf46270 */
[----:B------:R0:W-:Y:S09]  /*21c0*/  STS [R2], R29 ;  /* 0x0000001d02007388 */ /* 0x0001f20000000800 */
[----:B------:R-:W-:Y:S05]  /*21d0*/  @!P2 BRA `(.L_x_49592) ;  /* 0xfffffffc007ca947 */ /* 0x000fea000383ffff */
.L_x_49583:
[----:B------:R-:W-:Y:S05]  /*21e0*/  BSYNC B0 ;  /* 0x0000000000007941 */ /* 0x000fea0003800000 */
.L_x_49582:
[----:B------:R-:W-:Y:S05]  /*21f0*/  @!P1 BRA `(.L_x_49593) ;  /* 0xfffffff8004c9947 */ /* 0x000fea000383ffff */
[----:B------:R-:W-:Y:S05]  /*2200*/  BRA `(.L_x_49558) ;  /* 0x0000000800987947 */ /* 0x000fea0003800000 */
.L_x_49577:
[----:B------:R-:W-:Y:S01]  /*2210*/  LOP3.LUT R17, R5, 0x3, RZ, 0xc0, !PT ;  /* 0x0000000305117812 */ /* 0x000fe200078ec0ff */
[----:B0-----:R-:W-:Y:S01]  /*2220*/  IMAD.MOV.U32 R14, RZ, RZ, RZ ;  /* 0x000000ffff0e7224 */ /* 0x001fe200078e00ff */
[----:B------:R-:W-:Y:S02]  /*2230*/  UMOV UR4, 0xffffff00 ;  /* 0xffffff0000047882 */ /* 0x000fe40000000000 */
[----:B------:R-:W-:Y:S01]  /*2240*/  UIMAD UR4, UR12, UR4, 0x201f ;  /* 0x0000201f0c0474a4 */ /* 0x000fe2000f8e0204 */
[C---:B------:R-:W-:Y:S02]  /*2250*/  VIADD R15, R17.reuse, 0x2 ;  /* 0x00000002110f7836 */ /* 0x040fe40000000000 */
[----:B------:R-:W-:-:S03]  /*2260*/  VIADD R17, R17, 0x3 ;  /* 0x0000000311117836 */ /* 0x000fc60000000000 */
[----:B------:R-:W-:Y:S02]  /*2270*/  ISETP.GE.AND P0, PT, R15, UR7, PT ;  /* 0x000000070f007c0c */ /* 0x000fe4000bf06270 */
[----:B------:R-:W-:Y:S02]  /*2280*/  ISETP.GE.AND P1, PT, R17, UR7, PT ;  /* 0x0000000711007c0c */ /* 0x000fe4000bf26270 */
[----:B------:R-:W-:Y:S02]  /*2290*/  SEL R2, RZ, UR7, !P0 ;  /* 0x00000007ff027c07 */ /* 0x000fe4000c000000 */
[----:B------:R-:W-:-:S03]  /*22a0*/  SEL R12, RZ, UR7, !P1 ;  /* 0x00000007ff0c7c07 */ /* 0x000fc6000c800000 */
[----:B------:R-:W-:Y:S01]  /*22b0*/  IMAD.IADD R15, R15, 0x1, -R2 ;  /* 0x000000010f0f7824 */ /* 0x000fe200078e0a02 */
[----:B------:R-:W-:-:S07]  /*22c0*/  IADD3 R17, PT, PT, R17, -R12, RZ ;  /* 0x8000000c11117210 */ /* 0x000fce0007ffe0ff */
.L_x_49609:
        /* <DEDUP_REMOVED lines=19> */
.L_x_49594:
        /* <DEDUP_REMOVED lines=10> */
.L_x_49595:
[----:B------:R-:W-:Y:S05]  /*24a0*/  @!P3 BRA `(.L_x_49596) ;  /* 0x000000000024b947 */ /* 0x000fea0003800000 */
[----:B------:R-:W4:Y:S01]  /*24b0*/  S2UR UR10, SR_CgaCtaId ;  /* 0x00000000000a79c3 */ /* 0x000f220000008800 */
[----:B0-2---:R-:W-:Y:S01]  /*24c0*/  LOP3.LUT R2, R5, 0x3, RZ, 0xc0, !PT ;  /* 0x0000000305027812 */ /* 0x005fe200078ec0ff */
[----:B------:R-:W-:Y:S02]  /*24d0*/  UMOV UR5, 0x400 ;  /* 0x0000040000057882 */ /* 0x000fe40000000000 */
[----:B------:R-:W-:Y:S01]  /*24e0*/  UIADD3 UR5, UPT, UPT, UR5, 0x80, URZ ;  /* 0x0000008005057890 */ /* 0x000fe2000fffe0ff */
[----:B------:R-:W-:-:S05]  /*24f0*/  LOP3.LUT R2, R2, 0x2, RZ, 0x3c, !PT ;  /* 0x0000000202027812 */ /* 0x000fca00078e3cff */
[----:B------:R-:W-:Y:S01]  /*2500*/  IMAD.IADD R2, R3, 0x1, R2 ;  /* 0x0000000103027824 */ /* 0x000fe200078e0202 */
[----:B----4-:R-:W-:-:S06]  /*2510*/  ULEA UR5, UR10, UR5, 0x18 ;  /* 0x000000050a057291 */ /* 0x010fcc000f8ec0ff */
[----:B------:R-:W-:-:S05]  /*2520*/  LEA R2, R2, UR5, 0x2 ;  /* 0x0000000502027c11 */ /* 0x000fca000f8e10ff */
[----:B------:R4:W0:Y:S02]  /*2530*/  LDS R21, [R2] ;  /* 0x0000000002157984 */ /* 0x0008240000000800 */
.L_x_49596:
[----:B------:R-:W-:Y:S05]  /*2540*/  @!P4 BRA `(.L_x_49597) ;  /* 0x000000000024c947 */ /* 0x000fea0003800000 */
        /* <DEDUP_REMOVED lines=9> */
.L_x_49597:
[----:B------:R-:W-:Y:S05]  /*25e0*/  @P5 BRA `(.L_x_49598) ;  /* 0x00000004009c5947 */ /* 0x000fea0003800000 */
[----:B------:R-:W-:Y:S01]  /*25f0*/  IABS R23, R12 ;  /* 0x0000000c00177213 */ /* 0x000fe20000000000 */
[----:B------:R-:W5:Y:S01]  /*2600*/  S2UR UR10, SR_CgaCtaId ;  /* 0x00000000000a79c3 */ /* 0x000f620000008800 */
[----:B------:R-:W-:Y:S01]  /*2610*/  ISETP.NE.AND P3, PT, R12, RZ, PT ;  /* 0x000000ff0c00720c */ /* 0x000fe20003f65270 */
[----:B------:R-:W-:Y:S01]  /*2620*/  UMOV UR5, 0x400 ;  /* 0x0000040000057882 */ /* 0x000fe20000000000 */
[----:B------:R-:W4:Y:S08]  /*2630*/  I2F.RP R24, R23 ;  /* 0x0000001700187306 */ /* 0x000f300000209400 */
[----:B----4-:R-:W0:Y:S01]  /*2640*/  MUFU.RCP R24, R24 ;  /* 0x0000001800187308 */ /* 0x010e220000001000 */
[----:B-----5:R-:W-:Y:S01]  /*2650*/  ULEA UR5, UR10, UR5, 0x18 ;  /* 0x000000050a057291 */ /* 0x020fe2000f8ec0ff */
[----:B0-2---:R-:W-:-:S06]  /*2660*/  VIADD R2, R24, 0xffffffe ;  /* 0x0ffffffe18027836 */ /* 0x005fcc0000000000 */
[----:B------:R0:W2:Y:S02]  /*2670*/  F2I.FTZ.U32.TRUNC.NTZ R3, R2 ;  /* 0x0000000200037305 */ /* 0x0000a4000021f000 */
[----:B0-----:R-:W-:Y:S02]  /*2680*/  HFMA2 R2, -RZ, RZ, 0, 0 ;  /* 0x00000000ff027431 */ /* 0x001fe400000001ff */
[----:B--2---:R-:W-:-:S04]  /*2690*/  IMAD.MOV R22, RZ, RZ, -R3 ;  /* 0x000000ffff167224 */ /* 0x004fc800078e0a03 */
[----:B------:R-:W-:Y:S01]  /*26a0*/  IMAD R25, R22, R23, RZ ;  /* 0x0000001716197224 */ /* 0x000fe200078e02ff */
[----:B------:R-:W-:-:S03]  /*26b0*/  LOP3.LUT R22, R0, 0x1f, RZ, 0xc0, !PT ;  /* 0x0000001f00167812 */ /* 0x000fc600078ec0ff */
[----:B------:R-:W-:Y:S01]  /*26c0*/  IMAD.HI.U32 R25, R3, R25, R2 ;  /* 0x0000001903197227 */ /* 0x000fe200078e0002 */
[----:B------:R-:W-:Y:S02]  /*26d0*/  IABS R26, R22 ;  /* 0x00000016001a7213 */ /* 0x000fe40000000000 */
[----:B------:R-:W-:-:S03]  /*26e0*/  ISETP.GE.AND P2, PT, R22, RZ, PT ;  /* 0x000000ff1600720c */ /* 0x000fc60003f46270 */
[----:B------:R-:W-:-:S04]  /*26f0*/  IMAD.HI.U32 R25, R25, R26, RZ ;  /* 0x0000001a19197227 */ /* 0x000fc800078e00ff */
[----:B------:R-:W-:-:S04]  /*2700*/  IMAD.MOV R25, RZ, RZ, -R25 ;  /* 0x000000ffff197224 */ /* 0x000fc800078e0a19 */
[----:B------:R-:W-:-:S05]  /*2710*/  IMAD R26, R23, R25, R26 ;  /* 0x00000019171a7224 */ /* 0x000fca00078e021a */
[----:B------:R-:W-:-:S13]  /*2720*/  ISETP.GT.U32.AND P1, PT, R23, R26, PT ;  /* 0x0000001a1700720c */ /* 0x000fda0003f24070 */
[----:B------:R-:W-:-:S05]  /*2730*/  @!P1 IMAD.IADD R26, R26, 0x1, -R23 ;  /* 0x000000011a1a9824 */ /* 0x000fca00078e0a17 */
[----:B------:R-:W-:-:S13]  /*2740*/  ISETP.GT.U32.AND P1, PT, R23, R26, PT ;  /* 0x0000001a1700720c */ /* 0x000fda0003f24070 */
[----:B------:R-:W-:Y:S02]  /*2750*/  @!P1 IMAD.IADD R26, R26, 0x1, -R23 ;  /* 0x000000011a1a9824 */ /* 0x000fe400078e0a17 */
[----:B------:R-:W-:-:S03]  /*2760*/  IMAD.MOV.U32 R23, RZ, RZ, R7 ;  /* 0x000000ffff177224 */ /* 0x000fc600078e0007 */
[----:B------:R-:W-:-:S05]  /*2770*/  MOV R22, R26 ;  /* 0x0000001a00167202 */ /* 0x000fca0000000f00 */
[----:B------:R-:W-:Y:S01]  /*2780*/  @!P2 IMAD.MOV R22, RZ, RZ, -R22 ;  /* 0x000000ffff16a224 */ /* 0x000fe200078e0a16 */
[----:B------:R-:W-:-:S04]  /*2790*/  @!P3 LOP3.LUT R22, RZ, R12, RZ, 0x33, !PT ;  /* 0x0000000cff16b212 */ /* 0x000fc800078e33ff */
[----:B------:R-:W-:-:S07]  /*27a0*/  LEA R22, R22, UR5, 0x2 ;  /* 0x0000000516167c11 */ /* 0x000fce000f8e10ff */
.L_x_49608:
[----:B------:R-:W-:Y:S01]  /*27b0*/  IMAD R2, R23, 0x14, R22 ;  /* 0x0000001417027824 */ /* 0x000fe200078e0216 */
[----:B------:R-:W0:Y:S01]  /*27c0*/  LDC R24, c[0x0][0x3ac] ;  /* 0x0000eb00ff187b82 */ /* 0x000e220000000800 */
[----:B------:R-:W-:-:S03]  /*27d0*/  IMAD.MOV.U32 R25, RZ, RZ, RZ ;  /* 0x000000ffff197224 */ /* 0x000fc600078e00ff */
[----:B------:R2:W4:Y:S01]  /*27e0*/  LDS R12, [R2] ;  /* 0x00000000020c7984 */ /* 0x0005220000000800 */
[----:B0-----:R-:W-:-:S13]  /*27f0*/  ISETP.GE.AND P1, PT, R24, 0x1, PT ;  /* 0x000000011800780c */ /* 0x001fda0003f26270 */
[----:B--2-4-:R-:W-:Y:S05]  /*2800*/  @!P1 BRA `(.L_x_49599) ;  /* 0x0000000000209947 */ /* 0x014fea0003800000 */
[----:B------:R-:W-:Y:S01]  /*2810*/  LOP3.LUT R3, R5, 0x3, RZ, 0xc0, !PT ;  /* 0x0000000305037812 */ /* 0x000fe200078ec0ff */
[----:B------:R-:W-:-:S03]  /*2820*/  UMOV UR5, 0xffffffff ;  /* 0xffffffff00057882 */ /* 0x000fc60000000000 */
[----:B------:R-:W-:-:S04]  /*2830*/  ISETP.GE.AND P1, PT, R3, R24, PT ;  /* 0x000000180300720c */ /* 0x000fc80003f26270 */
[----:B------:R-:W-:-:S04]  /*2840*/  SEL R2, R24, RZ, P1 ;  /* 0x000000ff18027207 */ /* 0x000fc80000800000 */
[----:B------:R-:W-:Y:S01]  /*2850*/  IADD3 R3, PT, PT, -R2, R3, RZ ;  /* 0x0000000302037210 */ /* 0x000fe20007ffe1ff */
[----:B------:R-:W-:Y:S06]  /*2860*/  BRA.DIV UR5, `(.L_x_49600) ;  /* 0x0000000e05547947 */ /* 0x000fec000b800000 */
[----:B------:R0:W2:Y:S02]  /*2870*/  SHFL.IDX PT, R25, R12, R3, R10 ;  /* 0x000000030c197389 */ /* 0x0000a400000e000a */
.L_x_49639:
[----:B-12---:R-:W-:-:S07]  /*2880*/  IMAD R25, R18, R25, RZ ;  /* 0x0000001912197224 */ /* 0x006fce00078e02ff */
.L_x_49599:
[----:B------:R-:W-:-:S13]  /*2890*/  ISETP.GE.AND P1, PT, R24, 0x2, PT ;  /* 0x000000021800780c */ /* 0x000fda0003f26270 */
[----:B------:R-:W-:Y:S05]  /*28a0*/  @!P1 BRA `(.L_x_49601) ;  /* 0x0000000000249947 */ /* 0x000fea0003800000 */
[----:B0-----:R-:W-:Y:S01]  /*28b0*/  LOP3.LUT R3, R5, 0x3, RZ, 0xc0, !PT ;  /* 0x0000000305037812 */ /* 0x001fe200078ec0ff */
[----:B------:R-:W-:-:S04]  /*28c0*/  UMOV UR5, 0xffffffff ;  /* 0xffffffff00057882 */ /* 0x000fc80000000000 */
[----:B------:R-:W-:-:S05]  /*28d0*/  VIADD R3, R3, 0x1 ;  /* 0x0000000103037836 */ /* 0x000fca0000000000 */
[----:B------:R-:W-:-:S04]  /*28e0*/  ISETP.GE.AND P1, PT, R3, R24, PT ;  /* 0x000000180300720c */ /* 0x000fc80003f26270 */
[----:B------:R-:W-:-:S05]  /*28f0*/  SEL R2, R24, RZ, P1 ;  /* 0x000000ff18027207 */ /* 0x000fca0000800000 */
[----:B------:R-:W-:Y:S01]  /*2900*/  IMAD.IADD R3, R3, 0x1, -R2 ;  /* 0x0000000103037824 */ /* 0x000fe200078e0a02 */
[----:B------:R-:W-:Y:S06]  /*2910*/  BRA.DIV UR5, `(.L_x_49602) ;  /* 0x0000000e05407947 */ /* 0x000fec000b800000 */
[----:B------:R0:W2:Y:S02]  /*2920*/  SHFL.IDX PT, R2, R12, R3, R10 ;  /* 0x000000030c027389 */ /* 0x0000a400000e000a */
.L_x_49642:
[----:B--23--:R-:W-:-:S07]  /*2930*/  IMAD R25, R20, R2, R25 ;  /* 0x0000000214197224 */ /* 0x00cfce00078e0219 */
.L_x_49601:
[----:B------:R-:W-:-:S13]  /*2940*/  ISETP.GE.AND P1, PT, R24, 0x3, PT ;  /* 0x000000031800780c */ /* 0x000fda0003f26270 */
[----:B------:R-:W-:Y:S05]  /*2950*/  @!P1 BRA `(.L_x_49603) ;  /* 0x0000000000109947 */ /* 0x000fea0003800000 */
[----:B------:R-:W-:-:S03]  /*2960*/  UMOV UR5, 0xffffffff ;  /* 0xffffffff00057882 */ /* 0x000fc60000000000 */
[----:B------:R-:W-:Y:S05]  /*2970*/  BRA.DIV UR5, `(.L_x_49604) ;  /* 0x0000000e05447947 */ /* 0x000fea000b800000 */
[----:B------:R2:W4:Y:S02]  /*2980*/  SHFL.IDX PT, R2, R12, R15, R10 ;  /* 0x0000000f0c027389 */ /* 0x00052400000e000a */
.L_x_49645:
[----:B----4-:R-:W-:-:S07]  /*2990*/  IMAD R25, R21, R2, R25 ;  /* 0x0000000215197224 */ /* 0x010fce00078e0219 */
.L_x_49603:
[----:B------:R-:W-:-:S13]  /*29a0*/  ISETP.GE.AND P1, PT, R24, 0x4, PT ;  /* 0x000000041800780c */ /* 0x000fda0003f26270 */
[----:B------:R-:W-:Y:S05]  /*29b0*/  @!P1 BRA `(.L_x_49605) ;  /* 0x0000000000109947 */ /* 0x000fea0003800000 */
[----:B------:R-:W-:-:S03]  /*29c0*/  UMOV UR5, 0xffffffff ;  /* 0xffffffff00057882 */ /* 0x000fc60000000000 */
[----:B------:R-:W-:Y:S05]  /*29d0*/  BRA.DIV UR5, `(.L_x_49606) ;  /* 0x0000000e054c7947 */ /* 0x000fea000b800000 */
[----:B------:R4:W0:Y:S02]  /*29e0*/  SHFL.IDX PT, R2, R12, R17, R10 ;  /* 0x000000110c027389 */ /* 0x00082400000e000a */
.L_x_49648:
[----:B0-----:R-:W-:-:S07]  /*29f0*/  IMAD R25, R16, R2, R25 ;  /* 0x0000000210197224 */ /* 0x001fce00078e0219 */
.L_x_49605:
[----:B------:R-:W-:-:S07]  /*2a00*/  IMAD.U32 R2, RZ, RZ, UR11 ;  /* 0x0000000bff027e24 */ /* 0x000fce000f8e00ff */
.L_x_49607:
[----:B------:R-:W-:Y:S01]  /*2a10*/  MOV R24, UR4 ;  /* 0x0000000400187c02 */ /* 0x000fe20008000f00 */
[----:B------:R-:W-:Y:S05]  /*2a20*/  WARPSYNC.ALL ;  /* 0x0000000000007948 */ /* 0x000fea0003800000 */
[----:B0-2-4-:R-:W-:Y:S02]  /*2a30*/  SHF.R.U32.HI R12, RZ, 0x1, R2 ;  /* 0x00000001ff0c7819 */ /* 0x015fe40000011602 */
        /* <DEDUP_REMOVED lines=34> */
.L_x_49598:
[----:B------:R-:W-:Y:S05]  /*2c60*/  @!P0 BRA `(.L_x_49609) ;  /* 0xfffffff400988947 */ /* 0x000fea000383ffff */
.L_x_49558:
        /* <DEDUP_REMOVED lines=9> */
[----:B------:R-:W-:Y:S01]  /*2d00*/  VIMNMX.U32 R5, PT, PT, R4, 0x80, !PT ;  /* 0x0000008004057848 */ /* 0x000fe20007fe0000 */
[----:B-----5:R-:W0:Y:S02]  /*2d10*/  MUFU.RCP R7, R7 ;  /* 0x0000000700077308 */ /* 0x020e240000001000 */
[----:B0-2-4-:R-:W-:-:S06]  /*2d20*/  IADD3 R2, PT, PT, R7, 0xffffffe, RZ ;  /* 0x0ffffffe07027810 */ /* 0x015fcc0007ffe0ff */
[----:B------:R0:W2:Y:S02]  /*2d30*/  F2I.FTZ.U32.TRUNC.NTZ R3, R2 ;  /* 0x0000000200037305 */ /* 0x0000a4000021f000 */
[----:B0-----:R-:W-:Y:S02]  /*2d40*/  IMAD.MOV.U32 R2, RZ, RZ, RZ ;  /* 0x000000ffff027224 */ /* 0x001fe400078e00ff */
        /* <DEDUP_REMOVED lines=25> */
[----:B------:R-:W2:Y:S01]  /*2ee0*/  LDC.64 R2, c[0x0][0x3a0] ;  /* 0x0000e800ff027b82 */ /* 0x000ea20000000a00 */
[----:B0-----:R-:W-:-:S06]  /*2ef0*/  ULEA UR4, UR5, UR4, 0x18 ;  /* 0x0000000405047291 */ /* 0x001fcc000f8ec0ff */
[----:B------:R-:W-:Y:S01]  /*2f00*/  LEA R6, R0, UR4, 0x2 ;  /* 0x0000000400067c11 */ /* 0x000fe2000f8e10ff */
[----:B------:R-:W-:Y:S02]  /*2f10*/  IMAD R0, R4, R9, R0 ;  /* 0x0000000904007224 */ /* 0x000fe400078e0200 */
[----:B--2---:R-:W-:-:S04]  /*2f20*/  IMAD.WIDE.U32 R2, R5, 0x4, R2 ;  /* 0x0000000405027825 */ /* 0x004fc800078e0002 */
[----:B------:R-:W-:-:S07]  /*2f30*/  IMAD.MOV R5, RZ, RZ, -R4 ;  /* 0x000000ffff057224 */ /* 0x000fce00078e0a04 */
.L_x_49612:
[----:B------:R0:W2:Y:S01]  /*2f40*/  LDS R7, [R6] ;  /* 0x0000000006077984 */ /* 0x0000a20000000800 */
[----:B------:R-:W-:-:S04]  /*2f50*/  IADD3 R5, PT, PT, R5, 0x1, RZ ;  /* 0x0000000105057810 */ /* 0x000fc80007ffe0ff */
[----:B------:R-:W-:Y:S01]  /*2f60*/  ISETP.NE.AND P0, PT, R5, RZ, PT ;  /* 0x000000ff0500720c */ /* 0x000fe20003f05270 */
[C---:B0-----:R-:W-:Y:S01]  /*2f70*/  IMAD R6, R9.reuse, 0x4, R6 ;  /* 0x0000000409067824 */ /* 0x041fe200078e0206 */
[----:B--2---:R0:W-:Y:S02]  /*2f80*/  STG.E desc[UR8][R2.64], R7 ;  /* 0x0000000702007986 */ /* 0x0041e4000c101908 */
[----:B0-----:R-:W-:-:S09]  /*2f90*/  IMAD.WIDE.U32 R2, R9, 0x4, R2 ;  /* 0x0000000409027825 */ /* 0x001fd200078e0002 */
[----:B------:R-:W-:Y:S05]  /*2fa0*/  @P0 BRA `(.L_x_49612) ;  /* 0xfffffffc00e40947 */ /* 0x000fea000383ffff */
.L_x_49611:
[----:B------:R-:W-:Y:S05]  /*2fb0*/  BSYNC.RECONVERGENT B0 ;  /* 0x0000000000007941 */ /* 0x000fea0003800200 */
.L_x_49610:
        /* <DEDUP_REMOVED lines=11> */
.L_x_49613:
[C-C-:B-1-3--:R-:W-:Y:S01]  /*3070*/  IMAD R20, R9.reuse, 0x4, R8.reuse ;  /* 0x0000000409147824 */ /* 0x14afe200078e0208 */
        /* <DEDUP_REMOVED lines=20> */
.L_x_49568:
[----:B------:R-:W-:Y:S01]  /*31c0*/  BSSY B2, `(.L_x_49614) ;  /* 0x0000006000027945 */ /* 0x000fe20003800000 */
[----:B------:R-:W-:Y:S01]  /*31d0*/  MOV R3, R15 ;  /* 0x0000000f00037202 */ /* 0x000fe20000000f00 */
[----:B0-----:R-:W-:-:S07]  /*31e0*/  IMAD.MOV.U32 R2, RZ, RZ, -0x1 ;  /* 0xffffffffff027424 */ /* 0x001fce00078e00ff */
[----:B-123--:R-:W-:Y:S05]  /*31f0*/  WARPSYNC.COLLECTIVE R2, `(.L_x_49615) ;  /* 0x0000000002087348 */ /* 0x00efea0003c00000 */
[----:B--2---:R0:W2:Y:S02]  /*3200*/  SHFL.IDX P2, R2, R12, R3, R10 ;  /* 0x000000030c027389 */ /* 0x0040a4000004000a */
[----:B0123--:R-:W-:Y:S05]  /*3210*/  ENDCOLLECTIVE ;  /* 0x000000000000791b */ /* 0x00ffea0003800000 */
.L_x_49615:
[----:B------:R-:W-:Y:S05]  /*3220*/  BSYNC B2 ;  /* 0x0000000000027941 */ /* 0x000fea0003800000 */
.L_x_49614:
[----:B------:R-:W-:Y:S05]  /*3230*/  BRA `(.L_x_49616) ;  /* 0xffffffe400707947 */ /* 0x000fea000383ffff */
.L_x_49570:
[----:B------:R-:W-:Y:S01]  /*3240*/  BSSY B2, `(.L_x_49617) ;  /* 0x0000006000027945 */ /* 0x000fe20003800000 */
[----:B------:R-:W-:Y:S02]  /*3250*/  IMAD.MOV.U32 R3, RZ, RZ, R17 ;  /* 0x000000ffff037224 */ /* 0x000fe400078e0011 */
[----:B0-----:R-:W-:-:S07]  /*3260*/  IMAD.MOV.U32 R2, RZ, RZ, -0x1 ;  /* 0xffffffffff027424 */ /* 0x001fce00078e00ff */
[----:B-123--:R-:W-:Y:S05]  /*3270*/  WARPSYNC.COLLECTIVE R2, `(.L_x_49618) ;  /* 0x0000000002087348 */ /* 0x00efea0003c00000 */
[----:B--2---:R0:W2:Y:S02]  /*3280*/  SHFL.IDX P2, R2, R12, R3, R10 ;  /* 0x000000030c027389 */ /* 0x0040a4000004000a */
[----:B0123--:R-:W-:Y:S05]  /*3290*/  ENDCOLLECTIVE ;  /* 0x000000000000791b */ /* 0x00ffea0003800000 */
.L_x_49618:
[----:B------:R-:W-:Y:S05]  /*32a0*/  BSYNC B2 ;  /* 0x0000000000027941 */ /* 0x000fea0003800000 */
.L_x_49617:
[----:B------:R-:W-:Y:S05]  /*32b0*/  BRA `(.L_x_49619) ;  /* 0xffffffe4006c7947 */ /* 0x000fea000383ffff */
.L_x_49572:
[----:B------:R-:W-:Y:S01]  /*32c0*/  BSSY B2, `(.L_x_49620) ;  /* 0x0000006000027945 */ /* 0x000fe20003800000 */
[----:B------:R-:W-:Y:S01]  /*32d0*/  MOV R3, R19 ;  /* 0x0000001300037202 */ /* 0x000fe20000000f00 */
[----:B0-----:R-:W-:-:S07]  /*32e0*/  IMAD.MOV.U32 R2, RZ, RZ, -0x1 ;  /* 0xffffffffff027424 */ /* 0x001fce00078e00ff */
[----:B-123--:R-:W-:Y:S05]  /*32f0*/  WARPSYNC.COLLECTIVE R2, `(.L_x_49621) ;  /* 0x0000000002087348 */ /* 0x00efea0003c00000 */
[----:B--2---:R0:W2:Y:S02]  /*3300*/  SHFL.IDX P2, R2, R12, R3, R10 ;  /* 0x000000030c027389 */ /* 0x0040a4000004000a */
[----:B0123--:R-:W-:Y:S05]  /*3310*/  ENDCOLLECTIVE ;  /* 0x000000000000791b */ /* 0x00ffea0003800000 */
.L_x_49621:
[----:B------:R-:W-:Y:S05]  /*3320*/  BSYNC B2 ;  /* 0x0000000000027941 */ /* 0x000fea0003800000 */
.L_x_49620:
[----:B------:R-:W-:Y:S05]  /*3330*/  BRA `(.L_x_49622) ;  /* 0xffffffe400647947 */ /* 0x000fea000383ffff */
.L_x_49574:
[----:B------:R-:W-:Y:S01]  /*3340*/  BSSY B2, `(.L_x_49623) ;  /* 0x0000006000027945 */ /* 0x000fe20003800000 */
[----:B------:R-:W-:Y:S02]  /*3350*/  IMAD.MOV.U32 R3, RZ, RZ, R21 ;  /* 0x000000ffff037224 */ /* 0x000fe400078e0015 */
[----:B0-----:R-:W-:-:S07]  /*3360*/  IMAD.MOV.U32 R2, RZ, RZ, -0x1 ;  /* 0xffffffffff027424 */ /* 0x001fce00078e00ff */
[----:B-123--:R-:W-:Y:S05]  /*3370*/  WARPSYNC.COLLECTIVE R2, `(.L_x_49624) ;  /* 0x0000000002087348 */ /* 0x00efea0003c00000 */
[----:B--2---:R0:W2:Y:S02]  /*3380*/  SHFL.IDX P2, R2, R12, R3, R10 ;  /* 0x000000030c027389 */ /* 0x0040a4000004000a */
[----:B0123--:R-:W-:Y:S05]  /*3390*/  ENDCOLLECTIVE ;  /* 0x000000000000791b */ /* 0x00ffea0003800000 */
.L_x_49624:
[----:B------:R-:W-:Y:S05]  /*33a0*/  BSYNC B2 ;  /* 0x0000000000027941 */ /* 0x000fea0003800000 */
.L_x_49623:
[----:B------:R-:W-:Y:S05]  /*33b0*/  BRA `(.L_x_49625) ;  /* 0xffffffe4005c7947 */ /* 0x000fea000383ffff */
.L_x_49585:
[----:B------:R-:W-:Y:S01]  /*33c0*/  BSSY B1, `(.L_x_49626) ;  /* 0x0000006000017945 */ /* 0x000fe20003800000 */
[----:B------:R-:W-:Y:S01]  /*33d0*/  MOV R3, R21 ;  /* 0x0000001500037202 */ /* 0x000fe20000000f00 */
[----:B0-----:R-:W-:-:S07]  /*33e0*/  IMAD.MOV.U32 R2, RZ, RZ, -0x1 ;  /* 0xffffffffff027424 */ /* 0x001fce00078e00ff */
[----:B-123--:R-:W-:Y:S05]  /*33f0*/  WARPSYNC.COLLECTIVE R2, `(.L_x_49627) ;  /* 0x0000000002087348 */ /* 0x00efea0003c00000 */
[----:B--2---:R0:W2:Y:S02]  /*3400*/  SHFL.IDX P2, R2, R12, R3, R10 ;  /* 0x000000030c027389 */ /* 0x0040a4000004000a */
[----:B0123--:R-:W-:Y:S05]  /*3410*/  ENDCOLLECTIVE ;  /* 0x000000000000791b */ /* 0x00ffea0003800000 */
.L_x_49627:
[----:B------:R-:W-:Y:S05]  /*3420*/  BSYNC B1 ;  /* 0x0000000000017941 */ /* 0x000fea0003800000 */
.L_x_49626:
[----:B------:R-:W-:Y:S05]  /*3430*/  BRA `(.L_x_49628) ;  /* 0xffffffec00007947 */ /* 0x000fea000383ffff */
.L_x_49587:
[----:B------:R-:W-:Y:S01]  /*3440*/  BSSY B1, `(.L_x_49629) ;  /* 0x0000006000017945 */ /* 0x000fe20003800000 */
[----:B------:R-:W-:Y:S02]  /*3450*/  IMAD.MOV.U32 R3, RZ, RZ, R15 ;  /* 0x000000ffff037224 */ /* 0x000fe400078e000f */
[----:B0-----:R-:W-:-:S07]  /*3460*/  IMAD.MOV.U32 R2, RZ, RZ, -0x1 ;  /* 0xffffffffff027424 */ /* 0x001fce00078e00ff */
[----:B-123--:R-:W-:Y:S05]  /*3470*/  WARPSYNC.COLLECTIVE R2, `(.L_x_49630) ;  /* 0x0000000002087348 */ /* 0x00efea0003c00000 */
[----:B--2---:R0:W2:Y:S02]  /*3480*/  SHFL.IDX P2, R2, R12, R3, R10 ;  /* 0x000000030c027389 */ /* 0x0040a4000004000a */
[----:B0123--:R-:W-:Y:S05]  /*3490*/  ENDCOLLECTIVE ;  /* 0x000000000000791b */ /* 0x00ffea0003800000 */
.L_x_49630:
[----:B------:R-:W-:Y:S05]  /*34a0*/  BSYNC B1 ;  /* 0x0000000000017941 */ /* 0x000fea0003800000 */
.L_x_49629:
[----:B------:R-:W-:Y:S05]  /*34b0*/  BRA `(.L_x_49631) ;  /* 0xffffffe800fc7947 */ /* 0x000fea000383ffff */
.L_x_49589:
[----:B------:R-:W-:Y:S01]  /*34c0*/  BSSY B1, `(.L_x_49632) ;  /* 0x0000006000017945 */ /* 0x000fe20003800000 */
[----:B------:R-:W-:Y:S01]  /*34d0*/  MOV R3, R17 ;  /* 0x0000001100037202 */ /* 0x000fe20000000f00 */
[----:B0-----:R-:W-:-:S07]  /*34e0*/  IMAD.MOV.U32 R2, RZ, RZ, -0x1 ;  /* 0xffffffffff027424 */ /* 0x001fce00078e00ff */
[----:B-123--:R-:W-:Y:S05]  /*34f0*/  WARPSYNC.COLLECTIVE R2, `(.L_x_49633) ;  /* 0x0000000002087348 */ /* 0x00efea0003c00000 */
[----:B--2---:R0:W2:Y:S02]  /*3500*/  SHFL.IDX P2, R2, R12, R3, R10 ;  /* 0x000000030c027389 */ /* 0x0040a4000004000a */
[----:B0123--:R-:W-:Y:S05]  /*3510*/  ENDCOLLECTIVE ;  /* 0x000000000000791b */ /* 0x00ffea0003800000 */
.L_x_49633:
[----:B------:R-:W-:Y:S05]  /*3520*/  BSYNC B1 ;  /* 0x0000000000017941 */ /* 0x000fea0003800000 */
.L_x_49632:
[----:B------:R-:W-:Y:S05]  /*3530*/  BRA `(.L_x_49634) ;  /* 0xffffffe800f47947 */ /* 0x000fea000383ffff */
.L_x_49591:
[----:B------:R-:W-:Y:S01]  /*3540*/  BSSY B1, `(.L_x_49635) ;  /* 0x0000006000017945 */ /* 0x000fe20003800000 */
[----:B------:R-:W-:Y:S02]  /*3550*/  IMAD.MOV.U32 R3, RZ, RZ, R19 ;  /* 0x000000ffff037224 */ /* 0x000fe400078e0013 */
[----:B0-----:R-:W-:-:S07]  /*3560*/  IMAD.MOV.U32 R2, RZ, RZ, -0x1 ;  /* 0xffffffffff027424 */ /* 0x001fce00078e00ff */
[----:B-123--:R-:W-:Y:S05]  /*3570*/  WARPSYNC.COLLECTIVE R2, `(.L_x_49636) ;  /* 0x0000000002087348 */ /* 0x00efea0003c00000 */
[----:B--2---:R0:W2:Y:S02]  /*3580*/  SHFL.IDX P2, R2, R12, R3, R10 ;  /* 0x000000030c027389 */ /* 0x0040a4000004000a */
[----:B0123--:R-:W-:Y:S05]  /*3590*/  ENDCOLLECTIVE ;  /* 0x000000000000791b */ /* 0x00ffea0003800000 */
.L_x_49636:
[----:B------:R-:W-:Y:S05]  /*35a0*/  BSYNC B1 ;  /* 0x0000000000017941 */ /* 0x000fea0003800000 */
.L_x_49635:
[----:B------:R-:W-:Y:S05]  /*35b0*/  BRA `(.L_x_49637) ;  /* 0xffffffe800ec7947 */ /* 0x000fea000383ffff */
.L_x_49600:
[----:B------:R-:W-:-:S07]  /*35c0*/  MOV R2, 0xffffffff ;  /* 0xffffffff00027802 */ /* 0x000fce0000000f00 */
[----:B-1-3--:R-:W-:Y:S05]  /*35d0*/  WARPSYNC.COLLECTIVE R2, `(.L_x_49638) ;  /* 0x0000000002087348 */ /* 0x00afea0003c00000 */
[----:B------:R0:W2:Y:S02]  /*35e0*/  SHFL.IDX P2, R2, R12, R3, R10 ;  /* 0x000000030c027389 */ /* 0x0000a4000004000a */
[----:B0123--:R-:W-:Y:S05]  /*35f0*/  ENDCOLLECTIVE ;  /* 0x000000000000791b */ /* 0x00ffea0003800000 */
.L_x_49638:
[----:B------:R-:W-:Y:S01]  /*3600*/  IMAD.MOV.U32 R25, RZ, RZ, R2 ;  /* 0x000000ffff197224 */ /* 0x000fe200078e0002 */
[----:B------:R-:W-:Y:S06]  /*3610*/  BRA `(.L_x_49639) ;  /* 0xfffffff000987947 */ /* 0x000fec000383ffff */
.L_x_49602:
[----:B------:R-:W-:Y:S01]  /*3620*/  BSSY B0, `(.L_x_49640) ;  /* 0x0000005000007945 */ /* 0x000fe20003800000 */
[----:B------:R-:W-:-:S07]  /*3630*/  IMAD.MOV.U32 R2, RZ, RZ, -0x1 ;  /* 0xffffffffff027424 */ /* 0x000fce00078e00ff */
[----:B-1-3--:R-:W-:Y:S05]  /*3640*/  WARPSYNC.COLLECTIVE R2, `(.L_x_49641) ;  /* 0x0000000002087348 */ /* 0x00afea0003c00000 */
[----:B------:R0:W2:Y:S02]  /*3650*/  SHFL.IDX P2, R2, R12, R3, R10 ;  /* 0x000000030c027389 */ /* 0x0000a4000004000a */
[----:B0123--:R-:W-:Y:S05]  /*3660*/  ENDCOLLECTIVE ;  /* 0x000000000000791b */ /* 0x00ffea0003800000 */
.L_x_49641:
[----:B------:R-:W-:Y:S05]  /*3670*/  BSYNC B0 ;  /* 0x0000000000007941 */ /* 0x000fea0003800000 */
.L_x_49640:
[----:B------:R-:W-:Y:S05]  /*3680*/  BRA `(.L_x_49642) ;  /* 0xfffffff000a87947 */ /* 0x000fea000383ffff */
.L_x_49604:
[----:B------:R-:W-:Y:S01]  /*3690*/  BSSY B0, `(.L_x_49643) ;  /* 0x0000006000007945 */ /* 0x000fe20003800000 */
[----:B0-----:R-:W-:Y:S01]  /*36a0*/  IMAD.MOV.U32 R3, RZ, RZ, R15 ;  /* 0x000000ffff037224 */ /* 0x001fe200078e000f */
[----:B------:R-:W-:-:S07]  /*36b0*/  MOV R2, 0xffffffff ;  /* 0xffffffff00027802 */ /* 0x000fce0000000f00 */
[----:B-1-3--:R-:W-:Y:S05]  /*36c0*/  WARPSYNC.COLLECTIVE R2, `(.L_x_49644) ;  /* 0x0000000002087348 */ /* 0x00afea0003c00000 */
[----:B------:R0:W2:Y:S02]  /*36d0*/  SHFL.IDX P2, R2, R12, R3, R10 ;  /* 0x000000030c027389 */ /* 0x0000a4000004000a */
[----:B0123--:R-:W-:Y:S05]  /*36e0*/  ENDCOLLECTIVE ;  /* 0x000000000000791b */ /* 0x00ffea0003800000 */
.L_x_49644:
[----:B------:R-:W-:Y:S05]  /*36f0*/  BSYNC B0 ;  /* 0x0000000000007941 */ /* 0x000fea0003800000 */
.L_x_49643:
[----:B------:R-:W-:Y:S05]  /*3700*/  BRA `(.L_x_49645) ;  /* 0xfffffff000a07947 */ /* 0x000fea000383ffff */
.L_x_49606:
[----:B------:R-:W-:Y:S01]  /*3710*/  BSSY B0, `(.L_x_49646) ;  /* 0x0000006000007945 */ /* 0x000fe20003800000 */
[----:B0-----:R-:W-:Y:S02]  /*3720*/  IMAD.MOV.U32 R3, RZ, RZ, R17 ;  /* 0x000000ffff037224 */ /* 0x001fe400078e0011 */
[----:B------:R-:W-:-:S07]  /*3730*/  IMAD.MOV.U32 R2, RZ, RZ, -0x1 ;  /* 0xffffffffff027424 */ /* 0x000fce00078e00ff */
[----:B-123--:R-:W-:Y:S05]  /*3740*/  WARPSYNC.COLLECTIVE R2, `(.L_x_49647) ;  /* 0x0000000002087348 */ /* 0x00efea0003c00000 */
[----:B------:R0:W4:Y:S02]  /*3750*/  SHFL.IDX P2, R2, R12, R3, R10 ;  /* 0x000000030c027389 */ /* 0x000124000004000a */
[----:B01234-:R-:W-:Y:S05]  /*3760*/  ENDCOLLECTIVE ;  /* 0x000000000000791b */ /* 0x01ffea0003800000 */
.L_x_49647:
[----:B------:R-:W-:Y:S05]  /*3770*/  BSYNC B0 ;  /* 0x0000000000007941 */ /* 0x000fea0003800000 */
.L_x_49646:
[----:B------:R-:W-:Y:S05]  /*3780*/  BRA `(.L_x_49648) ;  /* 0xfffffff000987947 */ /* 0x000fea000383ffff */
.L_x_49649:
        /* <DEDUP_REMOVED lines=15> */
.L_x_58706:


//--------------------- .text._Z9cuda_gemmIiLi256ELi1ELi1ELi128ELi4ELi4ELi32ELi0ELi1EEviiiPT_S1_S1_ii --------------------------
	.section	.text._Z9cuda_gemmIiLi256ELi1ELi1ELi128ELi4ELi4ELi32ELi0ELi1EEviiiPT_S1_S1_ii,"ax",@progbits
	.align	128
        .global         _Z9cuda_gemmIiLi256ELi1ELi1ELi128ELi4ELi4ELi32ELi0ELi1EEviiiPT_S1_S1_ii
        .type           _Z9cuda_gemmIiLi256ELi1ELi1ELi128ELi4ELi4ELi32ELi0ELi1EEviiiPT_S1_S1_ii,@function
        .size           _Z9cuda_gemmIiLi256ELi1ELi1ELi128ELi4ELi4ELi32ELi0ELi1EEviiiPT_S1_S1_ii,(.L_x_58707 - _Z9cuda_gemmIiLi256ELi1ELi1ELi128ELi4ELi4ELi32ELi0ELi1EEviiiPT_S1_S1_ii)
        .other          _Z9cuda_gemmIiLi256ELi1ELi1ELi128ELi4ELi4ELi32ELi0ELi1EEviiiPT_S1_S1_ii,@"STO_CUDA_ENTRY STV_DEFAULT"
_Z9cuda_gemmIiLi256ELi1ELi1ELi128ELi4ELi4ELi32ELi0ELi1EEviiiPT_S1_S1_ii:
.text._Z9cuda_gemmIiLi256ELi1ELi1ELi128ELi4ELi4ELi32ELi0ELi1EEviiiPT_S1_S1_ii:
        /* <DEDUP_REMOVED lines=14> */
.L_x_49652:
        /* <DEDUP_REMOVED lines=10> */
.L_x_49651:
[----:B------:R-:W-:Y:S05]  /*0180*/  BSYNC.RECONVERGENT B0 ;  /* 0x0000000000007941 */ /* 0x000fea0003800200 */
.L_x_49650:
[----:B------:R-:W1:Y:S08]  /*0190*/  LDC R3, c[0x0][0x360] ;  /* 0x0000d800ff037b82 */ /* 0x000e700000000800 */
[----:B------:R-:W2:Y:S02]  /*01a0*/  LDC R2, c[0x0][0x374] ;  /* 0x0000dd00ff027b82 */ /* 0x000ea40000000800 */
[----:B--2---:R-:W-:-:S13]  /*01b0*/  ISETP.LE.U32.AND P0, PT, R2, UR6, PT ;  /* 0x0000000602007c0c */ /* 0x004fda000bf03070 */
[----:B-1----:R-:W-:Y:S05]  /*01c0*/  @P0 EXIT ;  /* 0x000000000000094d */ /* 0x002fea0003800000 */
[----:B------:R-:W1:Y:S01]  /*01d0*/  S2R R4, SR_CTAID.X ;  /* 0x0000000000047919 */ /* 0x000e620000002500 */
[C---:B------:R-:W-:Y:S01]  /*01e0*/  ISETP.GT.U32.AND P0, PT, R0.reuse, 0x7f, PT ;  /* 0x0000007f0000780c */ /* 0x040fe20003f04070 */
[----:B------:R-:W-:Y:S01]  /*01f0*/  BSSY.RECONVERGENT B0, `(.L_x_49653) ;  /* 0x000007c000007945 */ /* 0x000fe20003800200 */
[----:B------:R-:W-:-:S11]  /*0200*/  LOP3.LUT R2, R0, 0x3, RZ, 0xc0, !PT ;  /* 0x0000000300027812 */ /* 0x000fd600078ec0ff */
[----:B------:R-:W-:Y:S05]  /*0210*/  @P0 BRA `(.L_x_49654) ;  /* 0x0000000400e40947 */ /* 0x000fea0003800000 */
[----:B------:R-:W2:Y:S01]  /*0220*/  I2F.U32.RP R10, R3 ;  /* 0x00000003000a7306 */ /* 0x000ea20000209000 */
[----:B------:R-:W-:Y:S01]  /*0230*/  IMAD.IADD R5, R0, 0x1, R3 ;  /* 0x0000000100057824 */ /* 0x000fe200078e0203 */
[----:B------:R-:W-:Y:S01]  /*0240*/  ISETP.NE.U32.AND P2, PT, R3, RZ, PT ;  /* 0x000000ff0300720c */ /* 0x000fe20003f45070 */
[----:B------:R-:W-:Y:S03]  /*0250*/  BSSY.RECONVERGENT B1, `(.L_x_49655) ;  /* 0x0000032000017945 */ /* 0x000fe60003800200 */
[C---:B------:R-:W-:Y:S02]  /*0260*/  ISETP.GE.U32.AND P0, PT, R5.reuse, 0x80, PT ;  /* 0x000000800500780c */ /* 0x040fe40003f06070 */
[----:B------:R-:W-:Y:S02]  /*0270*/  VIMNMX.U32 R8, PT, PT, R5, 0x80, !PT ;  /* 0x0000008005087848 */ /* 0x000fe40007fe0000 */
[----:B------:R-:W-:-:S04]  /*0280*/  SEL R9, RZ, 0x1, P0 ;  /* 0x00000001ff097807 */ /* 0x000fc80000000000 */
[----:B------:R-:W-:Y:S01]  /*0290*/  IADD3 R8, PT, PT, R8, -R5, -R9 ;  /* 0x8000000508087210 */ /* 0x000fe20007ffe809 */
[----:B--2---:R-:W0:Y:S02]  /*02a0*/  MUFU.RCP R10, R10 ;  /* 0x0000000a000a7308 */ /* 0x004e240000001000 */
[----:B0-----:R-:W-:-:S06]  /*02b0*/  IADD3 R6, PT, PT, R10, 0xffffffe, RZ ;  /* 0x0ffffffe0a067810 */ /* 0x001fcc0007ffe0ff */
[----:B------:R0:W2:Y:S02]  /*02c0*/  F2I.FTZ.U32.TRUNC.NTZ R7, R6 ;  /* 0x0000000600077305 */ /* 0x0000a4000021f000 */
[----:B0-----:R-:W-:Y:S02]  /*02d0*/  HFMA2 R6, -RZ, RZ, 0, 0 ;  /* 0x00000000ff067431 */ /* 0x001fe400000001ff */
[----:B--2---:R-:W-:-:S04]  /*02e0*/  IMAD.MOV R12, RZ, RZ, -R7 ;  /* 0x000000ffff0c7224 */ /* 0x004fc800078e0a07 */
        /* <DEDUP_REMOVED lines=26> */
[----:B------:R-:W2:Y:S08]  /*0490*/  LDC R7, c[0x0][0x388] ;  /* 0x0000e200ff077b82 */ /* 0x000eb00000000800 */
[----:B------:R-:W3:Y:S01]  /*04a0*/  LDC.64 R10, c[0x0][0x390] ;  /* 0x0000e400ff0a7b82 */ /* 0x000ee20000000a00 */
[----:B0-----:R-:W-:-:S06]  /*04b0*/  ULEA UR4, UR5, UR4, 0x18 ;  /* 0x0000000405047291 */ /* 0x001fcc000f8ec0ff */
[----:B------:R-:W-:Y:S01]  /*04c0*/  LEA R12, R0, UR4, 0x2 ;  /* 0x00000004000c7c11 */ /* 0x000fe2000f8e10ff */
[----:B--2---:R-:W-:-:S05]  /*04d0*/  IMAD R7, R7, UR6, R0 ;  /* 0x0000000607077c24 */ /* 0x004fca000f8e0200 */
[----:B-1----:R-:W-:-:S07]  /*04e0*/  LEA R7, R4, R7, 0x7 ;  /* 0x0000000704077211 */ /* 0x002fce00078e38ff */
.L_x_49657:
        /* <DEDUP_REMOVED lines=8> */
.L_x_49656:
[----:B------:R-:W-:Y:S05]  /*0570*/  BSYNC.RECONVERGENT B1 ;  /* 0x0000000000017941 */ /* 0x000fea0003800200 */
.L_x_49655:
[----:B------:R-:W-:Y:S04]  /*0580*/  BSSY.RECONVERGENT B1, `(.L_x_49658) ;  /* 0x0000021000017945 */ /* 0x000fe80003800200 */
[----:B------:R-:W-:Y:S05]  /*0590*/  @!P0 BRA `(.L_x_49659) ;  /* 0x00000000007c8947 */ /* 0x000fea0003800000 */
[----:B------:R-:W0:Y:S01]  /*05a0*/  S2UR UR5, SR_CgaCtaId ;  /* 0x00000000000579c3 */ /* 0x000e220000008800 */
[----:B------:R-:W-:Y:S02]  /*05b0*/  UMOV UR4, 0x400 ;  /* 0x0000040000047882 */ /* 0x000fe40000000000 */
[----:B------:R-:W-:-:S05]  /*05c0*/  UIADD3 UR4, UPT, UPT, UR4, 0x80, URZ ;  /* 0x0000008004047890 */ /* 0x000fca000fffe0ff */
[----:B------:R-:W2:Y:S08]  /*05d0*/  LDC R7, c[0x0][0x388] ;  /* 0x0000e200ff077b82 */ /* 0x000eb00000000800 */
[----:B------:R-:W3:Y:S01]  /*05e0*/  LDC.64 R12, c[0x0][0x390] ;  /* 0x0000e400ff0c7b82 */ /* 0x000ee20000000a00 */
[----:B0-----:R-:W-:-:S06]  /*05f0*/  ULEA UR4, UR5, UR4, 0x18 ;  /* 0x0000000405047291 */ /* 0x001fcc000f8ec0ff */
[----:B------:R-:W-:Y:S01]  /*0600*/  LEA R22, R6, UR4, 0x2 ;  /* 0x0000000406167c11 */ /* 0x000fe2000f8e10ff */
[----:B--2---:R-:W-:-:S04]  /*0610*/  IMAD R7, R7, UR6, R6 ;  /* 0x0000000607077c24 */ /* 0x004fc8000f8e0206 */
[----:B-1----:R-:W-:Y:S02]  /*0620*/  IMAD R7, R4, 0x80, R7 ;  /* 0x0000008004077824 */ /* 0x002fe400078e0207 */
[----:B---3--:R-:W-:-:S04]  /*0630*/  IMAD.WIDE.U32 R10, R3, 0x8, R12 ;  /* 0x00000008030a7825 */ /* 0x008fc800078e000c */
[----:B------:R-:W-:-:S07]  /*0640*/  IMAD.WIDE.U32 R8, R3, 0xc, R12 ;  /* 0x0000000c03087825 */ /* 0x000fce00078e000c */
.L_x_49660:
[----:B------:R-:W-:-:S04]  /*0650*/  IMAD.WIDE R14, R7, 0x4, R12 ;  /* 0x00000004070e7825 */ /* 0x000fc800078e020c */
[----:B--2---:R-:W-:-:S04]  /*0660*/  IMAD.WIDE R18, R7, 0x4, R10 ;  /* 0x0000000407127825 */ /* 0x004fc800078e020a */
        /* <DEDUP_REMOVED lines=18> */
.L_x_49659:
[----:B------:R-:W-:Y:S05]  /*0790*/  BSYNC.RECONVERGENT B1 ;  /* 0x0000000000017941 */ /* 0x000fea0003800200 */
.L_x_49658:
        /* <DEDUP_REMOVED lines=10> */
.L_x_49663:
[----:B------:R-:W-:Y:S01]  /*0840*/  IADD3 R5, PT, PT, R5, 0x1, RZ ;  /* 0x0000000105057810 */ /* 0x000fe20007ffe0ff */
[----:B------:R0:W-:Y:S03]  /*0850*/  STS [R8], RZ ;  /* 0x000000ff08007388 */ /* 0x0001e60000000800 */
[----:B------:R-:W-:Y:S01]  /*0860*/  ISETP.NE.AND P0, PT, R5, RZ, PT ;  /* 0x000000ff0500720c */ /* 0x000fe20003f05270 */
[----:B0-----:R-:W-:-:S12]  /*0870*/  IMAD R8, R3, 0x4, R8 ;  /* 0x0000000403087824 */ /* 0x001fd800078e0208 */
[----:B------:R-:W-:Y:S05]  /*0880*/  @P0 BRA `(.L_x_49663) ;  /* 0xfffffffc00ec0947 */ /* 0x000fea000383ffff */
.L_x_49662:
[----:B------:R-:W-:Y:S05]  /*0890*/  BSYNC.RECONVERGENT B1 ;  /* 0x0000000000017941 */ /* 0x000fea0003800200 */
.L_x_49661:
[----:B------:R-:W-:Y:S05]  /*08a0*/  @!P2 BRA `(.L_x_49654) ;  /* 0x000000000040a947 */ /* 0x000fea0003800000 */
[----:B------:R-:W0:Y:S01]  /*08b0*/  S2UR UR5, SR_CgaCtaId ;  /* 0x00000000000579c3 */ /* 0x000e220000008800 */
[----:B------:R-:W-:Y:S02]  /*08c0*/  UMOV UR4, 0x400 ;  /* 0x0000040000047882 */ /* 0x000fe40000000000 */
[----:B------:R-:W-:-:S04]  /*08d0*/  UIADD3 UR4, UPT, UPT, UR4, 0x280, URZ ;  /* 0x0000028004047890 */ /* 0x000fc8000fffe0ff */
[----:B0-----:R-:W-:-:S06]  /*08e0*/  ULEA UR4, UR5, UR4, 0x18 ;  /* 0x0000000405047291 */ /* 0x001fcc000f8ec0ff */
[----:B------:R-:W-:-:S07]  /*08f0*/  LEA R8, R6, UR4, 0x2 ;  /* 0x0000000406087c11 */ /* 0x000fce000f8e10ff */
.L_x_49664:
        /* <DEDUP_REMOVED lines=11> */
.L_x_49654:
[----:B------:R-:W-:Y:S05]  /*09b0*/  BSYNC.RECONVERGENT B0 ;  /* 0x0000000000007941 */ /* 0x000fea0003800200 */
.L_x_49653:
[----:B------:R-:W-:Y:S01]  /*09c0*/  BAR.SYNC.DEFER_BLOCKING 0x0 ;  /* 0x0000000000007b1d */ /* 0x000fe20000010000 */
[----:B------:R-:W-:-:S13]  /*09d0*/  ISETP.GT.U32.AND P0, PT, R0, 0x7f, PT ;  /* 0x0000007f0000780c */ /* 0x000fda0003f04070 */
[----:B------:R-:W-:Y:S05]  /*09e0*/  @P0 BRA `(.L_x_49665) ;  /* 0x0000000000c80947 */ /* 0x000fea0003800000 */
[----:B------:R-:W4:Y:S01]  /*09f0*/  S2R R14, SR_CgaCtaId ;  /* 0x00000000000e7919 */ /* 0x000f220000008800 */
[----:B------:R-:W-:Y:S01]  /*0a00*/  MOV R13, 0x400 ;  /* 0x00000400000d7802 */ /* 0x000fe20000000f00 */
[C---:B0-----:R-:W-:Y:S01]  /*0a10*/  VIADD R6, R0.reuse, 0x1 ;  /* 0x0000000100067836 */ /* 0x041fe20000000000 */
[C---:B------:R-:W-:Y:S01]  /*0a20*/  SHF.L.U32 R8, R0.reuse, 0x2, RZ ;  /* 0x0000000200087819 */ /* 0x040fe200000006ff */
[----:B---3--:R-:W-:Y:S01]  /*0a30*/  VIADD R7, R0, 0xffffffff ;  /* 0xffffffff00077836 */ /* 0x008fe20000000000 */
[C---:B------:R-:W-:Y:S01]  /*0a40*/  IADD3 R9, PT, PT, R13.reuse, 0x80, RZ ;  /* 0x000000800d097810 */ /* 0x040fe20007ffe0ff */
[----:B------:R-:W-:Y:S01]  /*0a50*/  VIADD R17, R13, 0x280 ;  /* 0x000002800d117836 */ /* 0x000fe20000000000 */
[----:B------:R-:W-:Y:S02]  /*0a60*/  LOP3.LUT R8, R8, 0x7c, RZ, 0xc0, !PT ;  /* 0x0000007c08087812 */ /* 0x000fe400078ec0ff */
[----:B------:R-:W-:Y:S02]  /*0a70*/  LOP3.LUT R6, R6, 0x3, RZ, 0xc0, !PT ;  /* 0x0000000306067812 */ /* 0x000fe400078ec0ff */
[----:B------:R-:W-:-:S02]  /*0a80*/  LOP3.LUT R5, R2, 0x2, RZ, 0x3c, !PT ;  /* 0x0000000202057812 */ /* 0x000fc400078e3cff */
[----:B------:R-:W-:Y:S02]  /*0a90*/  LOP3.LUT R7, R7, 0x3, RZ, 0xc0, !PT ;  /* 0x0000000307077812 */ /* 0x000fe400078ec0ff */
[C---:B------:R-:W-:Y:S02]  /*0aa0*/  LOP3.LUT R10, R8.reuse, R6, RZ, 0xfc, !PT ;  /* 0x00000006080a7212 */ /* 0x040fe400078efcff */
[C---:B------:R-:W-:Y:S02]  /*0ab0*/  LOP3.LUT R11, R8.reuse, R5, RZ, 0xfc, !PT ;  /* 0x00000005080b7212 */ /* 0x040fe400078efcff */
[----:B------:R-:W-:Y:S02]  /*0ac0*/  LOP3.LUT R12, R8, R7, RZ, 0xfc, !PT ;  /* 0x00000007080c7212 */ /* 0x000fe400078efcff */
[----:B----4-:R-:W-:Y:S02]  /*0ad0*/  LEA R15, R14, R9, 0x18 ;  /* 0x000000090e0f7211 */ /* 0x010fe400078ec0ff */
[----:B------:R-:W-:-:S05]  /*0ae0*/  LOP3.LUT R9, R8, R2, RZ, 0xfc, !PT ;  /* 0x0000000208097212 */ /* 0x000fca00078efcff */
[--C-:B------:R-:W-:Y:S02]  /*0af0*/  IMAD R8, R9, 0x4, R15.reuse ;  /* 0x0000000409087824 */ /* 0x100fe400078e020f */
[--C-:B------:R-:W-:Y:S01]  /*0b00*/  IMAD R9, R10, 0x4, R15.reuse ;  /* 0x000000040a097824 */ /* 0x100fe200078e020f */
[----:B------:R-:W-:Y:S01]  /*0b10*/  LEA R10, R11, R15, 0x2 ;  /* 0x0000000f0b0a7211 */ /* 0x000fe200078e10ff */
[----:B------:R-:W-:Y:S01]  /*0b20*/  IMAD R11, R12, 0x4, R15 ;  /* 0x000000040c0b7824 */ /* 0x000fe200078e020f */
[----:B------:R-:W-:Y:S01]  /*0b30*/  LEA R15, R14, R13, 0x18 ;  /* 0x0000000d0e0f7211 */ /* 0x000fe200078ec0ff */
[----:B------:R-:W0:Y:S01]  /*0b40*/  LDS R8, [R8] ;  /* 0x0000000008087984 */ /* 0x000e220000000800 */
[----:B------:R-:W-:Y:S02]  /*0b50*/  SHF.L.U32 R12, R0, 0x2, RZ ;  /* 0x00000002000c7819 */ /* 0x000fe400000006ff */
[----:B------:R-:W-:Y:S01]  /*0b60*/  LEA R14, R14, R17, 0x18 ;  /* 0x000000110e0e7211 */ /* 0x000fe200078ec0ff */
[----:B------:R-:W3:Y:S01]  /*0b70*/  LDS R9, [R9] ;  /* 0x0000000009097984 */ /* 0x000ee20000000800 */
[----:B------:R-:W-:Y:S01]  /*0b80*/  SHF.R.U32.HI R13, RZ, 0x5, R0 ;  /* 0x00000005ff0d7819 */ /* 0x000fe20000011600 */
[----:B--2---:R-:W-:Y:S01]  /*0b90*/  IMAD R16, R2, 0x4, R15 ;  /* 0x0000000402107824 */ /* 0x004fe200078e020f */
[----:B------:R-:W-:Y:S01]  /*0ba0*/  LOP3.LUT R12, R12, 0x7c, RZ, 0xe2, !PT ;  /* 0x0000007c0c0c7812 */ /* 0x000fe200078ee2ff */
[----:B------:R-:W2:Y:S04]  /*0bb0*/  LDS R10, [R10] ;  /* 0x000000000a0a7984 */ /* 0x000ea80000000800 */
[----:B------:R-:W4:Y:S02]  /*0bc0*/  LDS R11, [R11] ;  /* 0x000000000b0b7984 */ /* 0x000f240000000800 */
.L_x_49667:
[----:B0-----:R-:W-:Y:S01]  /*0bd0*/  IMAD R15, R13, 0x14, R16 ;  /* 0x000000140d0f7824 */ /* 0x001fe200078e0210 */
[----:B------:R-:W-:-:S05]  /*0be0*/  UMOV UR4, 0xffffffff ;  /* 0xffffffff00047882 */ /* 0x000fca0000000000 */
[----:B------:R-:W0:Y:S01]  /*0bf0*/  LDS R15, [R15] ;  /* 0x000000000f0f7984 */ /* 0x000e220000000800 */
[----:B------:R-:W-:Y:S05]  /*0c00*/  BRA.DIV UR4, `(.L_x_49666) ;  /* 0x0000000a04007947 */ /* 0x000fea000b800000 */
[----:B0-----:R-:W0:Y:S04]  /*0c10*/  SHFL.IDX PT, R17, R15, R2, 0x1c1f ;  /* 0x001c1f020f117589 */ /* 0x001e2800000e0000 */
[----:B------:R-:W3:Y:S04]  /*0c20*/  SHFL.IDX PT, R19, R15, R6, 0x1c1f ;  /* 0x001c1f060f137589 */ /* 0x000ee800000e0000 */
[----:B------:R-:W2:Y:S04]  /*0c30*/  SHFL.IDX PT, R20, R15, R5, 0x1c1f ;  /* 0x001c1f050f147589 */ /* 0x000ea800000e0000 */
[----:B------:R0:W1:Y:S02]  /*0c40*/  SHFL.IDX PT, R21, R15, R7, 0x1c1f ;  /* 0x001c1f070f157589 */ /* 0x00006400000e0000 */
[----:B0-----:R-:W-:-:S04]  /*0c50*/  IMAD R18, R8, R17, RZ ;  /* 0x0000001108127224 */ /* 0x001fc800078e02ff */
[----:B---3--:R-:W-:-:S04]  /*0c60*/  IMAD R19, R9, R19, R18 ;  /* 0x0000001309137224 */ /* 0x008fc800078e0212 */
[----:B--2---:R-:W-:-:S07]  /*0c70*/  IMAD R20, R10, R20, R19 ;  /* 0x000000140a147224 */ /* 0x004fce00078e0213 */
.L_x_49677:
[----:B------:R-:W-:Y:S01]  /*0c80*/  IMAD R15, R13, 0x80, R12 ;  /* 0x000000800d0f7824 */ /* 0x000fe200078e020c */
[----:B------:R-:W-:Y:S01]  /*0c90*/  LEA.HI R13, R3, R13, RZ, 0x1b ;  /* 0x0000000d030d7211 */ /* 0x000fe200078fd8ff */
[----:B-1--4-:R-:W-:-:S03]  /*0ca0*/  IMAD R20, R11, R21, R20 ;  /* 0x000000150b147224 */ /* 0x012fc600078e0214 */
[----:B------:R-:W-:Y:S02]  /*0cb0*/  IADD3 R15, PT, PT, R14, R15, RZ ;  /* 0x0000000f0e0f7210 */ /* 0x000fe40007ffe0ff */
[----:B------:R-:W-:-:S03]  /*0cc0*/  ISETP.GE.U32.AND P0, PT, R13, 0x4, PT ;  /* 0x000000040d00780c */ /* 0x000fc60003f06070 */
[----:B------:R-:W0:Y:S02]  /*0cd0*/  LDS R17, [R15] ;  /* 0x000000000f117984 */ /* 0x000e240000000800 */
[----:B0-----:R-:W-:-:S05]  /*0ce0*/  IMAD.IADD R20, R20, 0x1, R17 ;  /* 0x0000000114147824 */ /* 0x001fca00078e0211 */
[----:B------:R0:W-:Y:S03]  /*0cf0*/  STS [R15], R20 ;  /* 0x000000140f007388 */ /* 0x0001e60000000800 */
[----:B------:R-:W-:Y:S05]  /*0d00*/  @!P0 BRA `(.L_x_49667) ;  /* 0xfffffffc00b08947 */ /* 0x000fea000383ffff */
.L_x_49665:
[----:B------:R-:W-:Y:S05]  /*0d10*/  WARPSYNC.ALL ;  /* 0x0000000000007948 */ /* 0x000fea0003800000 */
[----:B------:R-:W-:Y:S01]  /*0d20*/  BAR.SYNC.DEFER_BLOCKING 0x0 ;  /* 0x0000000000007b1d */ /* 0x000fe20000010000 */
[----:B------:R-:W-:-:S13]  /*0d30*/  ISETP.GT.U32.AND P0, PT, R0, 0x7f, PT ;  /* 0x0000007f0000780c */ /* 0x000fda0003f04070 */
[----:B------:R-:W-:Y:S05]  /*0d40*/  @P0 EXIT ;  /* 0x000000000000094d */ /* 0x000fea0003800000 */
[----:B---3--:R-:W3:Y:S01]  /*0d50*/  I2F.U32.RP R9, R3 ;  /* 0x0000000300097306 */ /* 0x008ee20000209000 */
[----:B------:R-:W-:Y:S01]  /*0d60*/  IMAD.IADD R2, R0, 0x1, R3 ;  /* 0x0000000100027824 */ /* 0x000fe200078e0203 */
[----:B------:R-:W-:Y:S01]  /*0d70*/  ISETP.NE.U32.AND P2, PT, R3, RZ, PT ;  /* 0x000000ff0300720c */ /* 0x000fe20003f45070 */
[----:B------:R-:W4:Y:S01]  /*0d80*/  LDCU UR5, c[0x0][0x388] ;  /* 0x00007100ff0577ac */ /* 0x000f220008000800 */
[----:B------:R-:W-:Y:S02]  /*0d90*/  BSSY.RECONVERGENT B0, `(.L_x_49668) ;  /* 0x0000035000007945 */ /* 0x000fe40003800200 */
[C---:B------:R-:W-:Y:S02]  /*0da0*/  ISETP.GE.U32.AND P0, PT, R2.reuse, 0x80, PT ;  /* 0x000000800200780c */ /* 0x040fe40003f06070 */
[----:B------:R-:W-:Y:S01]  /*0db0*/  VIMNMX.U32 R5, PT, PT, R2, 0x80, !PT ;  /* 0x0000008002057848 */ /* 0x000fe20007fe0000 */
[----:B---3--:R-:W0:Y:S01]  /*0dc0*/  MUFU.RCP R9, R9 ;  /* 0x0000000900097308 */ /* 0x008e220000001000 */
[----:B----4-:R-:W-:-:S04]  /*0dd0*/  USHF.R.S32.HI UR4, URZ, 0x1f, UR5 ;  /* 0x0000001fff047899 */ /* 0x010fc80008011405 */
[----:B------:R-:W-:-:S04]  /*0de0*/  ULEA.HI UR4, UR4, UR5, URZ, 0x2 ;  /* 0x0000000504047291 */ /* 0x000fc8000f8f10ff */
[----:B------:R-:W-:Y:S01]  /*0df0*/  USHF.R.S32.HI UR4, URZ, 0x2, UR4 ;  /* 0x00000002ff047899 */ /* 0x000fe20008011404 */
[----:B0-----:R-:W-:-:S04]  /*0e00*/  VIADD R6, R9, 0xffffffe ;  /* 0x0ffffffe09067836 */ /* 0x001fc80000000000 */
[----:B------:R0:W3:Y:S02]  /*0e10*/  F2I.FTZ.U32.TRUNC.NTZ R7, R6 ;  /* 0x0000000600077305 */ /* 0x0000e4000021f000 */
[----:B0-----:R-:W-:Y:S01]  /*0e20*/  IMAD.MOV.U32 R6, RZ, RZ, RZ ;  /* 0x000000ffff067224 */ /* 0x001fe200078e00ff */
[----:B---3--:R-:W-:-:S05]  /*0e30*/  IADD3 R8, PT, PT, RZ, -R7, RZ ;  /* 0x80000007ff087210 */ /* 0x008fca0007ffe0ff */
[----:B------:R-:W-:Y:S01]  /*0e40*/  IMAD R11, R8, R3, RZ ;  /* 0x00000003080b7224 */ /* 0x000fe200078e02ff */
[----:B------:R-:W-:-:S03]  /*0e50*/  SEL R8, RZ, 0x1, P0 ;  /* 0x00000001ff087807 */ /* 0x000fc60000000000 */
[----:B------:R-:W-:Y:S01]  /*0e60*/  IMAD.HI.U32 R11, R7, R11, R6 ;  /* 0x0000000b070b7227 */ /* 0x000fe200078e0006 */
[----:B------:R-:W-:-:S05]  /*0e70*/  IADD3 R2, PT, PT, R5, -R2, -R8 ;  /* 0x8000000205027210 */ /* 0x000fca0007ffe808 */
[----:B------:R-:W-:-:S05]  /*0e80*/  IMAD.HI.U32 R11, R11, R2, RZ ;  /* 0x000000020b0b7227 */ /* 0x000fca00078e00ff */
[----:B------:R-:W-:-:S05]  /*0e90*/  IADD3 R5, PT, PT, -R11, RZ, RZ ;  /* 0x000000ff0b057210 */ /* 0x000fca0007ffe1ff */
[----:B------:R-:W-:Y:S02]  /*0ea0*/  IMAD R2, R3, R5, R2 ;  /* 0x0000000503027224 */ /* 0x000fe400078e0202 */
[----:B------:R-:W0:Y:S03]  /*0eb0*/  LDC R5, c[0x0][0x384] ;  /* 0x0000e100ff057b82 */ /* 0x000e260000000800 */
        /* <DEDUP_REMOVED lines=22> */
.L_x_49670:
        /* <DEDUP_REMOVED lines=10> */
[----:B---3--:R0:W-:Y:S03]  /*10c0*/  STG.E desc[UR8][R6.64], R11 ;  /* 0x0000000b06007986 */ /* 0x0081e6000c101908 */
[----:B------:R-:W-:Y:S05]  /*10d0*/  @P0 BRA `(.L_x_49670) ;  /* 0xfffffffc00d00947 */ /* 0x000fea000383ffff */
.L_x_49669:
[----:B------:R-:W-:Y:S05]  /*10e0*/  BSYNC.RECONVERGENT B0 ;  /* 0x0000000000007941 */ /* 0x000fea0003800200 */
.L_x_49668:
[----:B------:R-:W-:Y:S05]  /*10f0*/  @!P1 EXIT ;  /* 0x000000000000994d */ /* 0x000fea0003800000 */
[----:B------:R-:W1:Y:S01]  /*1100*/  S2UR UR6, SR_CgaCtaId ;  /* 0x00000000000679c3 */ /* 0x000e620000008800 */
[----:B------:R-:W-:Y:S01]  /*1110*/  UMOV UR5, 0x400 ;  /* 0x0000040000057882 */ /* 0x000fe20000000000 */
[C---:B------:R-:W-:Y:S01]  /*1120*/  LEA R14, R3.reuse, R0, 0x1 ;  /* 0x00000000030e7211 */ /* 0x040fe200078e08ff */
[----:B------:R-:W-:Y:S01]  /*1130*/  UIADD3 UR5, UPT, UPT, UR5, 0x280, URZ ;  /* 0x0000028005057890 */ /* 0x000fe2000fffe0ff */
[----:B--2---:R-:W-:Y:S02]  /*1140*/  IMAD R16, R3, 0x3, R0 ;  /* 0x0000000303107824 */ /* 0x004fe400078e0200 */
[----:B------:R-:W-:Y:S02]  /*1150*/  IMAD.IADD R18, R0, 0x1, R3 ;  /* 0x0000000100127824 */ /* 0x000fe400078e0203 */
[----:B------:R-:W2:Y:S01]  /*1160*/  LDC.64 R4, c[0x0][0x3a0] ;  /* 0x0000e800ff047b82 */ /* 0x000ea20000000a00 */
[----:B-1----:R-:W-:-:S06]  /*1170*/  ULEA UR5, UR6, UR5, 0x18 ;  /* 0x0000000506057291 */ /* 0x002fcc000f8ec0ff */
[----:B------:R-:W-:-:S07]  /*1180*/  LEA R20, R0, UR5, 0x2 ;  /* 0x0000000500147c11 */ /* 0x000fce000f8e10ff */
.L_x_49671:
[C-C-:B-1----:R-:W-:Y:S01]  /*1190*/  IMAD R17, R3.reuse, 0x4, R20.reuse ;  /* 0x0000000403117824 */ /* 0x142fe200078e0214 */
[C---:B------:R-:W-:Y:S01]  /*11a0*/  LEA R21, R3.reuse, R20, 0x3 ;  /* 0x0000001403157211 */ /* 0x040fe200078e18ff */
[C---:B------:R-:W-:Y:S01]  /*11b0*/  IMAD R19, R3.reuse, 0xc, R20 ;  /* 0x0000000c03137824 */ /* 0x040fe200078e0214 */
[----:B------:R-:W1:Y:S01]  /*11c0*/  LDS R15, [R20] ;  /* 0x00000000140f7984 */ /* 0x000e620000000800 */
[----:B0-----:R-:W-:Y:S02]  /*11d0*/  LOP3.LUT R11, R0, 0x1f, RZ, 0xc0, !PT ;  /* 0x0000001f000b7812 */ /* 0x001fe400078ec0ff */
[----:B------:R-:W-:Y:S01]  /*11e0*/  LOP3.LUT R7, R18, 0x1f, RZ, 0xc0, !PT ;  /* 0x0000001f12077812 */ /* 0x000fe200078ec0ff */
[----:B------:R-:W0:Y:S01]  /*11f0*/  LDS R17, [R17] ;  /* 0x0000000011117984 */ /* 0x000e220000000800 */
        /* <DEDUP_REMOVED lines=19> */
[----:B--2---:R-:W-:-:S03]  /*1330*/  IMAD.WIDE R6, R23, 0x4, R4 ;  /* 0x0000000417067825 */ /* 0x004fc600078e0204 */
[----:B------:R-:W-:Y:S01]  /*1340*/  ISETP.GE.U32.AND P0, PT, R0, 0x80, PT ;  /* 0x000000800000780c */ /* 0x000fe20003f06070 */
[----:B------:R-:W-:-:S04]  /*1350*/  IMAD.WIDE R8, R9, 0x4, R4 ;  /* 0x0000000409087825 */ /* 0x000fc800078e0204 */
        /* <DEDUP_REMOVED lines=11> */
.L_x_49666:
[----:B------:R-:W-:Y:S01]  /*1410*/  BSSY B0, `(.L_x_49672) ;  /* 0x0000007000007945 */ /* 0x000fe20003800000 */
[----:B------:R-:W-:Y:S01]  /*1420*/  MOV R23, R2 ;  /* 0x0000000200177202 */ /* 0x000fe20000000f00 */
[----:B------:R-:W-:Y:S02]  /*1430*/  IMAD.MOV.U32 R24, RZ, RZ, 0x1c1f ;  /* 0x00001c1fff187424 */ /* 0x000fe400078e00ff */
[----:B------:R-:W-:-:S07]  /*1440*/  IMAD.MOV.U32 R22, RZ, RZ, -0x1 ;  /* 0xffffffffff167424 */ /* 0x000fce00078e00ff */
[----:B01234-:R-:W-:Y:S05]  /*1450*/  WARPSYNC.COLLECTIVE R22, `(.L_x_49673) ;  /* 0x0000000016087348 */ /* 0x01ffea0003c00000 */
[----:B0-----:R0:W0:Y:S02]  /*1460*/  SHFL.IDX P0, R21, R15, R23, R24 ;  /* 0x000000170f157389 */ /* 0x0010240000000018 */
[----:B01234-:R-:W-:Y:S05]  /*1470*/  ENDCOLLECTIVE ;  /* 0x000000000000791b */ /* 0x01ffea0003800000 */
.L_x_49673:
[----:B------:R-:W-:Y:S05]  /*1480*/  BSYNC B0 ;  /* 0x0000000000007941 */ /* 0x000fea0003800000 */
.L_x_49672:
[----:B------:R-:W-:Y:S01]  /*1490*/  IMAD.MOV.U32 R23, RZ, RZ, R6 ;  /* 0x000000ffff177224 */ /* 0x000fe200078e0006 */
[----:B------:R-:W-:Y:S01]  /*14a0*/  MOV R22, 0xffffffff ;  /* 0xffffffff00167802 */ /* 0x000fe20000000f00 */
[----:B------:R-:W-:Y:S01]  /*14b0*/  IMAD.MOV.U32 R24, RZ, RZ, 0x1c1f ;  /* 0x00001c1fff187424 */ /* 0x000fe200078e00ff */
[----:B------:R-:W-:-:S07]  /*14c0*/  MOV R17, R21 ;  /* 0x0000001500117202 */ /* 0x000fce0000000f00 */
[----:B------:R-:W-:Y:S05]  /*14d0*/  WARPSYNC.COLLECTIVE R22, `(.L_x_49674) ;  /* 0x0000000016087348 */ /* 0x000fea0003c00000 */
[----:B------:R0:W1:Y:S02]  /*14e0*/  SHFL.IDX P0, R21, R15, R23, R24 ;  /* 0x000000170f157389 */ /* 0x0000640000000018 */
[----:B01----:R-:W-:Y:S05]  /*14f0*/  ENDCOLLECTIVE ;  /* 0x000000000000791b */ /* 0x003fea0003800000 */
.L_x_49674:
[----:B------:R-:W-:Y:S02]  /*1500*/  IMAD R18, R8, R17, RZ ;  /* 0x0000001108127224 */ /* 0x000fe400078e02ff */
[----:B------:R-:W-:Y:S02]  /*1510*/  IMAD.MOV.U32 R23, RZ, RZ, R5 ;  /* 0x000000ffff177224 */ /* 0x000fe400078e0005 */
[----:B------:R-:W-:-:S07]  /*1520*/  IMAD.MOV.U32 R19, RZ, RZ, R21 ;  /* 0x000000ffff137224 */ /* 0x000fce00078e0015 */
[----:B------:R-:W-:Y:S05]  /*1530*/  WARPSYNC.COLLECTIVE R22, `(.L_x_49675) ;  /* 0x0000000016087348 */ /* 0x000fea0003c00000 */
[----:B------:R0:W1:Y:S02]  /*1540*/  SHFL.IDX P0, R21, R15, R23, R24 ;  /* 0x000000170f157389 */ /* 0x0000640000000018 */
[----:B01----:R-:W-:Y:S05]  /*1550*/  ENDCOLLECTIVE ;  /* 0x000000000000791b */ /* 0x003fea0003800000 */
.L_x_49675:
[----:B------:R-:W-:Y:S02]  /*1560*/  IMAD R19, R9, R19, R18 ;  /* 0x0000001309137224 */ /* 0x000fe400078e0212 */
[----:B------:R-:W-:Y:S01]  /*1570*/  IMAD.MOV.U32 R23, RZ, RZ, R7 ;  /* 0x000000ffff177224 */ /* 0x000fe200078e0007 */
[----:B------:R-:W-:-:S07]  /*1580*/  MOV R20, R21 ;  /* 0x0000001500147202 */ /* 0x000fce0000000f00 */
[----:B------:R-:W-:Y:S05]  /*1590*/  WARPSYNC.COLLECTIVE R22, `(.L_x_49676) ;  /* 0x0000000016087348 */ /* 0x000fea0003c00000 */
[----:B------:R0:W1:Y:S02]  /*15a0*/  SHFL.IDX P0, R21, R15, R23, R24 ;  /* 0x000000170f157389 */ /* 0x0000640000000018 */
[----:B01----:R-:W-:Y:S05]  /*15b0*/  ENDCOLLECTIVE ;  /* 0x000000000000791b */ /* 0x003fea0003800000 */
.L_x_49676:
[----:B------:R-:W-:Y:S01]  /*15c0*/  IMAD R20, R10, R20, R19 ;  /* 0x000000140a147224 */ /* 0x000fe200078e0213 */
[----:B------:R-:W-:Y:S06]  /*15d0*/  BRA `(.L_x_49677) ;  /* 0xfffffff400a87947 */ /* 0x000fec000383ffff */
.L_x_49678:
        /* <DEDUP_REMOVED lines=10> */
.L_x_58707:


//--------------------- .text._Z9cuda_gemmIiLi256ELi1ELi1ELi128ELi4ELi4ELi32ELi0ELi0EEviiiPT_S1_S1_ii --------------------------
	.section	.text._Z9cuda_gemmIiLi256ELi1ELi1ELi128ELi4ELi4ELi32ELi0ELi0EEviiiPT_S1_S1_ii,"ax",@progbits
	.align	128
        .global         _Z9cuda_gemmIiLi256ELi1ELi1ELi128ELi4ELi4ELi32ELi0ELi0EEviiiPT_S1_S1_ii
        .type           _Z9cuda_gemmIiLi256ELi1ELi1ELi128ELi4ELi4ELi32ELi0ELi0EEviiiPT_S1_S1_ii,@function
        .size           _Z9cuda_gemmIiLi256ELi1ELi1ELi128ELi4ELi4ELi32ELi0ELi0EEviiiPT_S1_S1_ii,(.L_x_58708 - _Z9cuda_gemmIiLi256ELi1ELi1ELi128ELi4ELi4ELi32ELi0ELi0EEviiiPT_S1_S1_ii)
        .other          _Z9cuda_gemmIiLi256ELi1ELi1ELi128ELi4ELi4ELi32ELi0ELi0EEviiiPT_S1_S1_ii,@"STO_CUDA_ENTRY STV_DEFAULT"
_Z9cuda_gemmIiLi256ELi1ELi1ELi128ELi4ELi4ELi32ELi0ELi0EEviiiPT_S1_S1_ii:
.text._Z9cuda_gemmIiLi256ELi1ELi1ELi128ELi4ELi4ELi32ELi0ELi0EEviiiPT_S1_S1_ii:
        /* <DEDUP_REMOVED lines=31> */
[----:B------:R-:W-:Y:S02]  /*01f0*/  @!P1 LOP3.LUT R0, RZ, R3, RZ, 0x33, !PT ;  /* 0x00000003ff009212 */ /* 0x000fe400078e33ff */
[----:B------:R-:W2:Y:S03]  /*0200*/  I2F.U32.RP R10, R18 ;  /* 0x00000012000a7306 */ /* 0x000ea60000209000 */
[----:B------:R-:W-:-:S05]  /*0210*/  IMAD R4, R0, R18, RZ ;  /* 0x0000001200047224 */ /* 0x000fca00078e02ff */
[----:B------:R-:W-:Y:S02]  /*0220*/  VIMNMX R4, PT, PT, R4, 0x100, PT ;  /* 0x0000010004047848 */ /* 0x000fe40003fe0100 */
[----:B0-----:R-:W-:Y:S02]  /*0230*/  ISETP.GE.U32.AND P1, PT, R5, R14, PT ;  /* 0x0000000e0500720c */ /* 0x001fe40003f26070 */
[----:B------:R-:W0:Y:S01]  /*0240*/  I2F.U32.RP R6, R4 ;  /* 0x0000000400067306 */ /* 0x000e220000209000 */
[----:B------:R-:W-:-:S07]  /*0250*/  IMAD.MOV R11, RZ, RZ, -R4 ;  /* 0x000000ffff0b7224 */ /* 0x000fce00078e0a04 */
[----:B--2---:R-:W-:Y:S08]  /*0260*/  MUFU.RCP R10, R10 ;  /* 0x0000000a000a7308 */ /* 0x004ff00000001000 */
[----:B0-----:R-:W0:Y:S02]  /*0270*/  MUFU.RCP R6, R6 ;  /* 0x0000000600067308 */ /* 0x001e240000001000 */
        /* <DEDUP_REMOVED lines=28> */
[----:B------:R-:W-:Y:S01]  /*0440*/  IMAD R19, R19, R2, RZ ;  /* 0x0000000213137224 */ /* 0x000fe200078e02ff */
[----:B---3--:R-:W-:-:S03]  /*0450*/  IADD3 R24, PT, PT, RZ, -R21, RZ ;  /* 0x80000015ff187210 */ /* 0x008fc60007ffe0ff */
[----:B------:R-:W-:-:S04]  /*0460*/  IMAD.HI.U32 R22, R13, R19, R12 ;  /* 0x000000130d167227 */ /* 0x000fc800078e000c */
[----:B------:R-:W-:Y:S01]  /*0470*/  IMAD R23, R24, R3, RZ ;  /* 0x0000000318177224 */ /* 0x000fe200078e02ff */
[----:B------:R-:W-:Y:S01]  /*0480*/  LOP3.LUT R24, RZ, R2, RZ, 0x33, !PT ;  /* 0x00000002ff187212 */ /* 0x000fe200078e33ff */
[----:B------:R-:W-:Y:S02]  /*0490*/  IMAD.MOV.U32 R19, RZ, RZ, R5 ;  /* 0x000000ffff137224 */ /* 0x000fe400078e0005 */
[----:B--2-4-:R-:W-:-:S07]  /*04a0*/  IMAD.HI.U32 R26, R21, R23, R20 ;  /* 0x00000017151a7227 */ /* 0x014fce00078e0014 */
.L_x_49681:
[----:B0-----:R-:W-:-:S06]  /*04b0*/  IMAD.WIDE.U32 R12, R19, 0x4, R6 ;  /* 0x00000004130c7825 */ /* 0x001fcc00078e0006 */
[----:B------:R-:W2:Y:S01]  /*04c0*/  LDG.E R12, desc[UR6][R12.64] ;  /* 0x000000060c0c7981 */ /* 0x000ea2000c1e1900 */
[----:B------:R-:W-:-:S04]  /*04d0*/  IMAD.HI.U32 R20, R22, R19, RZ ;  /* 0x0000001316147227 */ /* 0x000fc800078e00ff */
[----:B------:R-:W-:Y:S01]  /*04e0*/  IMAD.HI.U32 R23, R26, R19, RZ ;  /* 0x000000131a177227 */ /* 0x000fe200078e00ff */
[----:B------:R-:W-:-:S05]  /*04f0*/  IADD3 R20, PT, PT, -R20, RZ, RZ ;  /* 0x000000ff14147210 */ /* 0x000fca0007ffe1ff */
[----:B------:R-:W-:Y:S02]  /*0500*/  IMAD R21, R2, R20, R19 ;  /* 0x0000001402157224 */ /* 0x000fe400078e0213 */
[----:B------:R-:W-:-:S03]  /*0510*/  IMAD.MOV R20, RZ, RZ, -R23 ;  /* 0x000000ffff147224 */ /* 0x000fc600078e0a17 */
[----:B------:R-:W-:Y:S01]  /*0520*/  ISETP.GE.U32.AND P3, PT, R21, R2, PT ;  /* 0x000000021500720c */ /* 0x000fe20003f66070 */
[----:B------:R-:W-:Y:S01]  /*0530*/  IMAD R20, R3, R20, R19 ;  /* 0x0000001403147224 */ /* 0x000fe200078e0213 */
[----:B------:R-:W-:-:S04]  /*0540*/  IADD3 R19, PT, PT, R16, R19, RZ ;  /* 0x0000001310137210 */ /* 0x000fc80007ffe0ff */
[----:B------:R-:W-:-:S07]  /*0550*/  ISETP.GE.U32.AND P4, PT, R20, R3, PT ;  /* 0x000000031400720c */ /* 0x000fce0003f86070 */
[----:B------:R-:W-:-:S05]  /*0560*/  @P3 IMAD.IADD R21, R21, 0x1, -R2 ;  /* 0x0000000115153824 */ /* 0x000fca00078e0a02 */
[----:B------:R-:W-:Y:S01]  /*0570*/  ISETP.GE.U32.AND P3, PT, R21, R2, PT ;  /* 0x000000021500720c */ /* 0x000fe20003f66070 */
[----:B------:R-:W-:Y:S02]  /*0580*/  @P4 IMAD.IADD R20, R20, 0x1, -R3 ;  /* 0x0000000114144824 */ /* 0x000fe400078e0a03 */
[----:B------:R-:W-:-:S03]  /*0590*/  @P4 VIADD R23, R23, 0x1 ;  /* 0x0000000117174836 */ /* 0x000fc60000000000 */
[----:B------:R-:W-:-:S07]  /*05a0*/  ISETP.GE.U32.AND P5, PT, R20, R3, PT ;  /* 0x000000031400720c */ /* 0x000fce0003fa6070 */
[----:B------:R-:W-:Y:S02]  /*05b0*/  @P3 IADD3 R21, PT, PT, R21, -R2, RZ ;  /* 0x8000000215153210 */ /* 0x000fe40007ffe0ff */
[----:B------:R-:W-:Y:S02]  /*05c0*/  ISETP.GE.U32.AND P3, PT, R19, R14, PT ;  /* 0x0000000e1300720c */ /* 0x000fe40003f66070 */
[----:B------:R-:W-:Y:S02]  /*05d0*/  SEL R20, R24, R21, !P1 ;  /* 0x0000001518147207 */ /* 0x000fe40004800000 */
[----:B------:R-:W-:-:S03]  /*05e0*/  @P5 VIADD R23, R23, 0x1 ;  /* 0x0000000117175836 */ /* 0x000fc60000000000 */
[----:B------:R-:W-:Y:S02]  /*05f0*/  IMAD R20, R20, 0x14, R17 ;  /* 0x0000001414147824 */ /* 0x000fe400078e0211 */
[----:B------:R-:W-:-:S05]  /*0600*/  SEL R23, R28, R23, !P2 ;  /* 0x000000171c177207 */ /* 0x000fca0005000000 */
[----:B------:R-:W-:-:S05]  /*0610*/  IMAD R23, R23, 0x4, R20 ;  /* 0x0000000417177824 */ /* 0x000fca00078e0214 */
[----:B--2---:R0:W-:Y:S01]  /*0620*/  STS [R23], R12 ;  /* 0x0000000c17007388 */ /* 0x0041e20000000800 */
[----:B------:R-:W-:Y:S05]  /*0630*/  @!P3 BRA `(.L_x_49681) ;  /* 0xfffffffc009cb947 */ /* 0x000fea000383ffff */
.L_x_49680:
[----:B------:R-:W-:Y:S05]  /*0640*/  BSYNC.RECONVERGENT B0 ;  /* 0x0000000000007941 */ /* 0x000fea0003800200 */
.L_x_49679:
[----:B------:R-:W1:Y:S01]  /*0650*/  LDC R6, c[0x0][0x360] ;  /* 0x0000d800ff067b82 */ /* 0x000e620000000800 */
[----:B------:R-:W-:Y:S02]  /*0660*/  @P0 IMAD.IADD R11, R11, 0x1, -R4 ;  /* 0x000000010b0b0824 */ /* 0x000fe400078e0a04 */
[----:B0-----:R-:W-:Y:S01]  /*0670*/  VIADD R12, R10, 0xffffffe ;  /* 0x0ffffffe0a0c7836 */ /* 0x001fe20000000000 */
[-C--:B------:R-:W-:Y:S01]  /*0680*/  LOP3.LUT R10, RZ, R4.reuse, RZ, 0x33, !PT ;  /* 0x00000004ff0a7212 */ /* 0x080fe200078e33ff */
[----:B------:R-:W-:Y:S01]  /*0690*/  @P0 VIADD R9, R9, 0x1 ;  /* 0x0000000109090836 */ /* 0x000fe20000000000 */
[----:B------:R-:W-:Y:S01]  /*06a0*/  ISETP.GE.U32.AND P1, PT, R11, R4, PT ;  /* 0x000000040b00720c */ /* 0x000fe20003f26070 */
[----:B------:R0:W2:Y:S01]  /*06b0*/  F2I.FTZ.U32.TRUNC.NTZ R13, R12 ;  /* 0x0000000c000d7305 */ /* 0x0000a2000021f000 */
[----:B------:R-:W3:Y:S01]  /*06c0*/  S2UR UR8, SR_CTAID.Y ;  /* 0x00000000000879c3 */ /* 0x000ee20000002600 */
[----:B------:R-:W-:-:S07]  /*06d0*/  ISETP.NE.U32.AND P0, PT, R4, RZ, PT ;  /* 0x000000ff0400720c */ /* 0x000fce0003f05070 */
[----:B------:R-:W3:Y:S01]  /*06e0*/  LDC R14, c[0x0][0x374] ;  /* 0x0000dd00ff0e7b82 */ /* 0x000ee20000000800 */
[----:B0-----:R-:W-:Y:S02]  /*06f0*/  IMAD.MOV.U32 R12, RZ, RZ, RZ ;  /* 0x000000ffff0c7224 */ /* 0x001fe400078e00ff */
[----:B------:R-:W-:Y:S01]  /*0700*/  @P1 VIADD R9, R9, 0x1 ;  /* 0x0000000109091836 */ /* 0x000fe20000000000 */
[----:B--2---:R-:W-:-:S04]  /*0710*/  IADD3 R11, PT, PT, RZ, -R13, RZ ;  /* 0x8000000dff0b7210 */ /* 0x004fc80007ffe0ff */
[----:B------:R-:W-:Y:S01]  /*0720*/  SEL R7, R10, R9, !P0 ;  /* 0x000000090a077207 */ /* 0x000fe20004000000 */
[----:B------:R-:W-:-:S04]  /*0730*/  IMAD R11, R11, R18, RZ ;  /* 0x000000120b0b7224 */ /* 0x000fc800078e02ff */
[----:B------:R-:W-:Y:S02]  /*0740*/  IMAD.MOV R9, RZ, RZ, -R7 ;  /* 0x000000ffff097224 */ /* 0x000fe400078e0a07 */
[----:B------:R-:W-:-:S04]  /*0750*/  IMAD.HI.U32 R12, R13, R11, R12 ;  /* 0x0000000b0d0c7227 */ /* 0x000fc800078e000c */
[----:B------:R-:W-:Y:S01]  /*0760*/  IMAD R9, R4, R9, R5 ;  /* 0x0000000904097224 */ /* 0x000fe200078e0205 */
[----:B---3--:R-:W-:-:S13]  /*0770*/  ISETP.LE.U32.AND P1, PT, R14, UR8, PT ;  /* 0x000000080e007c0c */ /* 0x008fda000bf23070 */
[----:B-1----:R-:W-:Y:S05]  /*0780*/  @P1 EXIT ;  /* 0x000000000000194d */ /* 0x002fea0003800000 */
[C---:B------:R-:W-:Y:S01]  /*0790*/  IMAD.HI.U32 R11, R12.reuse, R5, RZ ;  /* 0x000000050c0b7227 */ /* 0x040fe200078e00ff */
[----:B------:R-:W-:Y:S03]  /*07a0*/  BSSY.RECONVERGENT B0, `(.L_x_49682) ;  /* 0x0000098000007945 */ /* 0x000fe60003800200 */
[----:B------:R-:W-:Y:S01]  /*07b0*/  IMAD.HI.U32 R12, R12, R9, RZ ;  /* 0x000000090c0c7227 */ /* 0x000fe200078e00ff */
[----:B------:R-:W-:-:S03]  /*07c0*/  IADD3 R19, PT, PT, -R11, RZ, RZ ;  /* 0x000000ff0b137210 */ /* 0x000fc60007ffe1ff */
[----:B------:R-:W-:-:S04]  /*07d0*/  IMAD.HI.U32 R13, R8, R6, RZ ;  /* 0x00000006080d7227 */ /* 0x000fc800078e00ff */
[----:B------:R-:W-:Y:S02]  /*07e0*/  IMAD.MOV R11, RZ, RZ, -R12 ;  /* 0x000000ffff0b7224 */ /* 0x000fe400078e0a0c */
[----:B------:R-:W-:Y:S02]  /*07f0*/  IMAD.MOV R17, RZ, RZ, -R13 ;  /* 0x000000ffff117224 */ /* 0x000fe400078e0a0d */
[C---:B------:R-:W-:Y:S02]  /*0800*/  IMAD R19, R18.reuse, R19, R5 ;  /* 0x0000001312137224 */ /* 0x040fe400078e0205 */
[----:B------:R-:W-:Y:S02]  /*0810*/  IMAD R11, R18, R11, R9 ;  /* 0x0000000b120b7224 */ /* 0x000fe400078e0209 */
[----:B------:R-:W-:Y:S01]  /*0820*/  IMAD R17, R4, R17, R6 ;  /* 0x0000001104117224 */ /* 0x000fe200078e0206 */
[-C--:B------:R-:W-:Y:S01]  /*0830*/  ISETP.GE.U32.AND P3, PT, R19, R18.reuse, PT ;  /* 0x000000121300720c */ /* 0x080fe20003f66070 */
[----:B------:R-:W0:Y:S01]  /*0840*/  S2R R9, SR_CTAID.X ;  /* 0x0000000000097919 */ /* 0x000e220000002500 */
[----:B------:R-:W-:-:S02]  /*0850*/  ISETP.GE.U32.AND P1, PT, R11, R18, PT ;  /* 0x000000120b00720c */ /* 0x000fc40003f26070 */
[----:B------:R-:W-:-:S09]  /*0860*/  ISETP.GE.U32.AND P2, PT, R17, R4, PT ;  /* 0x000000041100720c */ /* 0x000fd20003f46070 */
[----:B------:R-:W-:Y:S01]  /*0870*/  @P3 IMAD.IADD R19, R19, 0x1, -R18 ;  /* 0x0000000113133824 */ /* 0x000fe200078e0a12 */
[----:B------:R-:W-:Y:S01]  /*0880*/  ISETP.NE.U32.AND P3, PT, R18, RZ, PT ;  /* 0x000000ff1200720c */ /* 0x000fe20003f65070 */
[----:B------:R-:W-:Y:S01]  /*0890*/  @P1 VIADD R12, R12, 0x1 ;  /* 0x000000010c0c1836 */ /* 0x000fe20000000000 */
[-C--:B------:R-:W-:Y:S01]  /*08a0*/  @P1 IADD3 R11, PT, PT, R11, -R18.reuse, RZ ;  /* 0x800000120b0b1210 */ /* 0x080fe20007ffe0ff */
[----:B------:R-:W-:Y:S01]  /*08b0*/  @P2 IMAD.IADD R17, R17, 0x1, -R4 ;  /* 0x0000000111112824 */ /* 0x000fe200078e0a04 */
[-C--:B------:R-:W-:Y:S01]  /*08c0*/  ISETP.GE.U32.AND P6, PT, R19, R18.reuse, PT ;  /* 0x000000121300720c */ /* 0x080fe20003fc6070 */
[----:B------:R-:W-:Y:S01]  /*08d0*/  @P2 VIADD R13, R13, 0x1 ;  /* 0x000000010d0d2836 */ /* 0x000fe20000000000 */
[----:B------:R-:W-:Y:S02]  /*08e0*/  ISETP.GE.U32.AND P4, PT, R11, R18, PT ;  /* 0x000000120b00720c */ /* 0x000fe40003f86070 */
        /* <DEDUP_REMOVED lines=10> */
[----:B------:R-:W-:-:S02]  /*0990*/  LOP3.LUT R11, R5, 0x1f, RZ, 0xc0, !PT ;  /* 0x0000001f050b7812 */ /* 0x000fc400078ec0ff */
        /* <DEDUP_REMOVED lines=31> */
[----:B------:R-:W-:Y:S02]  /*0b90*/  ISETP.NE.AND P2, PT, R13, 0x3, PT ;  /* 0x000000030d00780c */ /* 0x000fe40003f45270 */
        /* <DEDUP_REMOVED lines=9> */
[----:B------:R-:W-:Y:S02]  /*0c30*/  IMAD.MOV.U32 R20, RZ, RZ, RZ ;  /* 0x000000ffff147224 */ /* 0x000fe400078e00ff */
[----:B------:R-:W-:Y:S01]  /*0c40*/  IMAD.MOV.U32 R26, RZ, RZ, R5 ;  /* 0x000000ffff1a7224 */ /* 0x000fe200078e0005 */
[----:B------:R-:W-:-:S04]  /*0c50*/  IADD3 R16, PT, PT, R16, 0x80, RZ ;  /* 0x0000008010107810 */ /* 0x000fc80007ffe0ff */
[----:B0-----:R-:W-:-:S07]  /*0c60*/  LEA R23, R23, R16, 0x18 ;  /* 0x0000001017177211 */ /* 0x001fce00078ec0ff */
.L_x_49686:
[----:B0-----:R-:W0:Y:S01]  /*0c70*/  LDC.64 R16, c[0x0][0x390] ;  /* 0x0000e400ff107b82 */ /* 0x001e220000000a00 */
[----:B------:R-:W-:-:S04]  /*0c80*/  IMAD.IADD R21, R13, 0x1, R26 ;  /* 0x000000010d157824 */ /* 0x000fc800078e021a */
[----:B0-----:R-:W-:-:S06]  /*0c90*/  IMAD.WIDE R16, R21, 0x4, R16 ;  /* 0x0000000415107825 */ /* 0x001fcc00078e0210 */
[----:B------:R-:W2:Y:S01]  /*0ca0*/  LDG.E R16, desc[UR6][R16.64] ;  /* 0x0000000610107981 */ /* 0x000ea2000c1e1900 */
[----:B------:R-:W-:Y:S01]  /*0cb0*/  LEA R21, R26, R23, 0x2 ;  /* 0x000000171a157211 */ /* 0x000fe200078e10ff */
[----:B------:R-:W-:Y:S02]  /*0cc0*/  VIADD R20, R20, 0x1 ;  /* 0x0000000114147836 */ /* 0x000fe40000000000 */
[----:B------:R-:W-:-:S03]  /*0cd0*/  IMAD.IADD R26, R6, 0x1, R26 ;  /* 0x00000001061a7824 */ /* 0x000fc600078e021a */
[----:B------:R-:W-:Y:S01]  /*0ce0*/  ISETP.NE.AND P2, PT, R20, R19, PT ;  /* 0x000000131400720c */ /* 0x000fe20003f45270 */
[----:B--2---:R0:W-:-:S12]  /*0cf0*/  STS [R21], R16 ;  /* 0x0000001015007388 */ /* 0x0041d80000000800 */
[----:B------:R-:W-:Y:S05]  /*0d00*/  @P2 BRA `(.L_x_49686) ;  /* 0xfffffffc00d82947 */ /* 0x000fea000383ffff */
.L_x_49685:
[----:B------:R-:W-:Y:S05]  /*0d10*/  BSYNC.RECONVERGENT B1 ;  /* 0x0000000000017941 */ /* 0x000fea0003800200 */
.L_x_49684:
[----:B------:R-:W-:Y:S04]  /*0d20*/  BSSY.RECONVERGENT B1, `(.L_x_49687) ;  /* 0x000001f000017945 */ /* 0x000fe80003800200 */
[----:B------:R-:W-:Y:S05]  /*0d30*/  @!P3 BRA `(.L_x_49688) ;  /* 0x000000000074b947 */ /* 0x000fea0003800000 */
[----:B------:R-:W1:Y:S01]  /*0d40*/  S2R R29, SR_CgaCtaId ;  /* 0x00000000001d7919 */ /* 0x000e620000008800 */
[----:B0-----:R-:W-:Y:S02]  /*0d50*/  MOV R16, 0x400 ;  /* 0x0000040000107802 */ /* 0x001fe40000000f00 */
[----:B------:R-:W-:-:S03]  /*0d60*/  SHF.L.U32 R27, R6, 0x2, RZ ;  /* 0x00000002061b7819 */ /* 0x000fc600000006ff */
[----:B------:R-:W-:-:S05]  /*0d70*/  VIADD R16, R16, 0x80 ;  /* 0x0000008010107836 */ /* 0x000fca0000000000 */
[----:B-1----:R-:W-:-:S07]  /*0d80*/  LEA R29, R29, R16, 0x18 ;  /* 0x000000101d1d7211 */ /* 0x002fce00078ec0ff */
.L_x_49689:
        /* <DEDUP_REMOVED lines=24> */
.L_x_49688:
[----:B------:R-:W-:Y:S05]  /*0f10*/  BSYNC.RECONVERGENT B1 ;  /* 0x0000000000017941 */ /* 0x000fea0003800200 */
.L_x_49687:
[----:B------:R-:W-:Y:S01]  /*0f20*/  BSSY.RECONVERGENT B1, `(.L_x_49690) ;  /* 0x000000f000017945 */ /* 0x000fe20003800200 */
[----:B------:R-:W-:-:S03]  /*0f30*/  IMAD.MOV.U32 R13, RZ, RZ, R5 ;  /* 0x000000ffff0d7224 */ /* 0x000fc600078e0005 */
[----:B------:R-:W-:Y:S05]  /*0f40*/  @!P1 BRA `(.L_x_49691) ;  /* 0x0000000000309947 */ /* 0x000fea0003800000 */
[----:B------:R-:W2:Y:S01]  /*0f50*/  S2R R17, SR_CgaCtaId ;  /* 0x0000000000117919 */ /* 0x000ea20000008800 */
[----:B01----:R-:W-:Y:S01]  /*0f60*/  MOV R16, 0x400 ;  /* 0x0000040000107802 */ /* 0x003fe20000000f00 */
[----:B------:R-:W-:Y:S02]  /*0f70*/  HFMA2 R20, -RZ, RZ, 0, 0 ;  /* 0x00000000ff147431 */ /* 0x000fe400000001ff */
[----:B------:R-:W-:Y:S02]  /*0f80*/  IMAD.MOV.U32 R13, RZ, RZ, R5 ;  /* 0x000000ffff0d7224 */ /* 0x000fe400078e0005 */
[----:B------:R-:W-:-:S05]  /*0f90*/  VIADD R16, R16, 0x280 ;  /* 0x0000028010107836 */ /* 0x000fca0000000000 */
[----:B--2---:R-:W-:-:S07]  /*0fa0*/  LEA R16, R17, R16, 0x18 ;  /* 0x0000001011107211 */ /* 0x004fce00078ec0ff */
.L_x_49692:
[----:B------:R-:W-:Y:S01]  /*0fb0*/  IMAD R17, R13, 0x4, R16 ;  /* 0x000000040d117824 */ /* 0x000fe200078e0210 */
[----:B------:R-:W-:Y:S01]  /*0fc0*/  IADD3 R13, PT, PT, R6, R13, RZ ;  /* 0x0000000d060d7210 */ /* 0x000fe20007ffe0ff */
[----:B------:R-:W-:-:S03]  /*0fd0*/  VIADD R20, R20, 0x1 ;  /* 0x0000000114147836 */ /* 0x000fc60000000000 */
[----:B------:R2:W-:Y:S02]  /*0fe0*/  STS [R17], RZ ;  /* 0x000000ff11007388 */ /* 0x0005e40000000800 */
[----:B------:R-:W-:-:S13]  /*0ff0*/  ISETP.NE.AND P1, PT, R20, R19, PT ;  /* 0x000000131400720c */ /* 0x000fda0003f25270 */
[----:B--2---:R-:W-:Y:S05]  /*1000*/  @P1 BRA `(.L_x_49692) ;  /* 0xfffffffc00e81947 */ /* 0x004fea000383ffff */
.L_x_49691:
[----:B------:R-:W-:Y:S05]  /*1010*/  BSYNC.RECONVERGENT B1 ;  /* 0x0000000000017941 */ /* 0x000fea0003800200 */
.L_x_49690:
[----:B------:R-:W-:Y:S05]  /*1020*/  @!P0 BRA `(.L_x_49683) ;  /* 0x00000000003c8947 */ /* 0x000fea0003800000 */
[----:B------:R-:W2:Y:S01]  /*1030*/  S2R R17, SR_CgaCtaId ;  /* 0x0000000000117919 */ /* 0x000ea20000008800 */
[----:B01----:R-:W-:-:S05]  /*1040*/  MOV R16, 0x400 ;  /* 0x0000040000107802 */ /* 0x003fca0000000f00 */
[----:B------:R-:W-:-:S05]  /*1050*/  VIADD R16, R16, 0x280 ;  /* 0x0000028010107836 */ /* 0x000fca0000000000 */
[----:B--2---:R-:W-:-:S07]  /*1060*/  LEA R20, R17, R16, 0x18 ;  /* 0x0000001011147211 */ /* 0x004fce00078ec0ff */
.L_x_49693:
        /* <DEDUP_REMOVED lines=11> */
.L_x_49683:
[----:B------:R-:W-:Y:S05]  /*1120*/  BSYNC.RECONVERGENT B0 ;  /* 0x0000000000007941 */ /* 0x000fea0003800200 */
.L_x_49682:
[----:B------:R-:W-:Y:S01]  /*1130*/  BAR.SYNC.DEFER_BLOCKING 0x0 ;  /* 0x0000000000007b1d */ /* 0x000fe20000010000 */
[----:B------:R-:W-:-:S13]  /*1140*/  ISETP.GE.AND P0, PT, R0, 0x1, PT ;  /* 0x000000010000780c */ /* 0x000fda0003f06270 */
[----:B------:R-:W-:Y:S05]  /*1150*/  @!P0 BRA `(.L_x_49694) ;  /* 0x00000018006c8947 */ /* 0x000fea0003800000 */
[----:B------:R-:W-:Y:S01]  /*1160*/  ISETP.NE.AND P0, PT, R18, 0x1, PT ;  /* 0x000000011200780c */ /* 0x000fe20003f05270 */
[----:B------:R-:W-:Y:S01]  /*1170*/  IMAD.MOV R13, RZ, RZ, -R3 ;  /* 0x000000ffff0d7224 */ /* 0x000fe200078e0a03 */
[----:B012---:R-:W-:-:S04]  /*1180*/  VIMNMX R16, PT, PT, R2, 0x4, PT ;  /* 0x0000000402107848 */ /* 0x007fc80003fe0100 */
[----:B------:R-:W-:-:S07]  /*1190*/  LEA R13, R13, 0x201f, 0x8 ;  /* 0x0000201f0d0d7811 */ /* 0x000fce00078e40ff */
[----:B------:R-:W-:Y:S05]  /*11a0*/  @P0 BRA `(.L_x_49695) ;  /* 0x0000000800040947 */ /* 0x000fea0003800000 */
[C---:B------:R-:W-:Y:S01]  /*11b0*/  IADD3 R22, PT, PT, R14.reuse, 0x1, RZ ;  /* 0x000000010e167810 */ /* 0x040fe20007ffe0ff */
[C---:B------:R-:W-:Y:S01]  /*11c0*/  VIADD R20, R14.reuse, 0x2 ;  /* 0x000000020e147836 */ /* 0x040fe20000000000 */
[----:B------:R-:W-:Y:S01]  /*11d0*/  BSSY B1, `(.L_x_49696) ;  /* 0x000007d000017945 */ /* 0x000fe20003800000 */
[----:B------:R-:W-:Y:S01]  /*11e0*/  VIADD R18, R14, 0x3 ;  /* 0x000000030e127836 */ /* 0x000fe20000000000 */
[-C--:B------:R-:W-:Y:S01]  /*11f0*/  ISETP.GE.AND P0, PT, R22, R3.reuse, PT ;  /* 0x000000031600720c */ /* 0x080fe20003f06270 */
[----:B------:R-:W-:Y:S01]  /*1200*/  VIADD R27, R8, 0x1 ;  /* 0x00000001081b7836 */ /* 0x000fe20000000000 */
[-C--:B------:R-:W-:Y:S01]  /*1210*/  ISETP.GE.AND P1, PT, R20, R3.reuse, PT ;  /* 0x000000031400720c */ /* 0x080fe20003f26270 */
[----:B------:R-:W-:Y:S01]  /*1220*/  VIADD R26, R8, 0xffffffff ;  /* 0xffffffff081a7836 */ /* 0x000fe20000000000 */
[----:B------:R-:W-:Y:S02]  /*1230*/  ISETP.GE.AND P2, PT, R18, R3, PT ;  /* 0x000000031200720c */ /* 0x000fe40003f46270 */
[----:B------:R-:W-:-:S02]  /*1240*/  SEL R15, R3, RZ, P0 ;  /* 0x000000ff030f7207 */ /* 0x000fc40000000000 */
[----:B------:R-:W-:Y:S02]  /*1250*/  ISETP.GE.AND P0, PT, R14, R3, PT ;  /* 0x000000030e00720c */ /* 0x000fe40003f06270 */
[C---:B------:R-:W-:Y:S01]  /*1260*/  SEL R17, R3.reuse, RZ, P1 ;  /* 0x000000ff03117207 */ /* 0x040fe20000800000 */
[----:B------:R-:W-:Y:S01]  /*1270*/  IMAD.IADD R22, R22, 0x1, -R15 ;  /* 0x0000000116167824 */ /* 0x000fe200078e0a0f */
[C---:B------:R-:W-:Y:S02]  /*1280*/  SEL R19, R3.reuse, RZ, P2 ;  /* 0x000000ff03137207 */ /* 0x040fe40001000000 */
[----:B------:R-:W-:Y:S02]  /*1290*/  SEL R3, R3, RZ, P0 ;  /* 0x000000ff03037207 */ /* 0x000fe40000000000 */
[----:B------:R-:W-:Y:S01]  /*12a0*/  IADD3 R20, PT, PT, R20, -R17, RZ ;  /* 0x8000001114147210 */ /* 0x000fe20007ffe0ff */
[----:B------:R-:W-:Y:S01]  /*12b0*/  IMAD.IADD R18, R18, 0x1, -R19 ;  /* 0x0000000112127824 */ /* 0x000fe200078e0a13 */
[C---:B------:R-:W-:Y:S01]  /*12c0*/  LOP3.LUT R28, R14.reuse, 0x2, RZ, 0x3c, !PT ;  /* 0x000000020e1c7812 */ /* 0x040fe200078e3cff */
[----:B------:R-:W-:Y:S01]  /*12d0*/  IMAD.IADD R24, R14, 0x1, -R3 ;  /* 0x000000010e187824 */ /* 0x000fe200078e0a03 */
[----:B------:R-:W-:-:S02]  /*12e0*/  MOV R29, RZ ;  /* 0x000000ff001d7202 */ /* 0x000fc40000000f00 */
[----:B------:R-:W-:Y:S02]  /*12f0*/  LOP3.LUT R27, R27, 0x3, RZ, 0xc0, !PT ;  /* 0x000000031b1b7812 */ /* 0x000fe400078ec0ff */
[----:B------:R-:W-:-:S07]  /*1300*/  LOP3.LUT R26, R26, 0x3, RZ, 0xc0, !PT ;  /* 0x000000031a1a7812 */ /* 0x000fce00078ec0ff */
.L_x_49712:
[----:B0-----:R-:W0:Y:S01]  /*1310*/  LDC R17, c[0x0][0x3ac] ;  /* 0x0000eb00ff117b82 */ /* 0x001e220000000800 */
[--C-:B------:R-:W-:Y:S01]  /*1320*/  IMAD.IADD R25, R8, 0x1, R29.reuse ;  /* 0x0000000108197824 */ /* 0x100fe200078e021d */
[----:B------:R-:W-:Y:S01]  /*1330*/  ISETP.GE.AND P0, PT, R7, R16, PT ;  /* 0x000000100700720c */ /* 0x000fe20003f06270 */
[----:B------:R-:W-:-:S05]  /*1340*/  IMAD.IADD R29, R4, 0x1, R29 ;  /* 0x00000001041d7824 */ /* 0x000fca00078e021d */
[----:B------:R-:W-:Y:S02]  /*1350*/  ISETP.GE.AND P5, PT, R29, R0, PT ;  /* 0x000000001d00720c */ /* 0x000fe40003fa6270 */
        /* <DEDUP_REMOVED lines=13> */
.L_x_49697:
        /* <DEDUP_REMOVED lines=8> */
.L_x_49698:
        /* <DEDUP_REMOVED lines=8> */
.L_x_49699:
        /* <DEDUP_REMOVED lines=8> */
.L_x_49700:
[----:B------:R-:W-:Y:S04]  /*15b0*/  BSSY B0, `(.L_x_49701) ;  /* 0x000003d000007945 */ /* 0x000fe80003800000 */
[----:B------:R-:W-:Y:S05]  /*15c0*/  @P0 BRA `(.L_x_49702) ;  /* 0x0000000000ec0947 */ /* 0x000fea0003800000 */
[----:B------:R-:W-:Y:S01]  /*15d0*/  IABS R30, R17 ;  /* 0x00000011001e7213 */ /* 0x000fe20000000000 */
[----:B0-2-4-:R-:W-:-:S03]  /*15e0*/  IMAD.MOV.U32 R2, RZ, RZ, RZ ;  /* 0x000000ffff027224 */ /* 0x015fc600078e00ff */
[----:B------:R-:W0:Y:S08]  /*15f0*/  I2F.RP R31, R30 ;  /* 0x0000001e001f7306 */ /* 0x000e300000209400 */
[----:B0-----:R-:W0:Y:S02]  /*1600*/  MUFU.RCP R31, R31 ;  /* 0x0000001f001f7308 */ /* 0x001e240000001000 */
[----:B0-----:R-:W-:-:S02]  /*1610*/  IADD3 R32, PT, PT, R31, 0xffffffe, RZ ;  /* 0x0ffffffe1f207810 */ /* 0x001fc40007ffe0ff */
[----:B------:R-:W0:Y:S04]  /*1620*/  S2R R31, SR_CgaCtaId ;  /* 0x00000000001f7919 */ /* 0x000e280000008800 */
[----:B------:R-:W2:Y:S02]  /*1630*/  F2I.FTZ.U32.TRUNC.NTZ R3, R32 ;  /* 0x0000002000037305 */ /* 0x000ea4000021f000 */
[----:B--2---:R-:W-:-:S04]  /*1640*/  IMAD.MOV R33, RZ, RZ, -R3 ;  /* 0x000000ffff217224 */ /* 0x004fc800078e0a03 */
        /* <DEDUP_REMOVED lines=9> */
[----:B------:R-:W-:Y:S02]  /*16e0*/  @!P0 IADD3 R3, PT, PT, R3, -R30, RZ ;  /* 0x8000001e03038210 */ /* 0x000fe40007ffe0ff */
[----:B------:R-:W-:Y:S02]  /*16f0*/  ISETP.GE.AND P0, PT, R11, RZ, PT ;  /* 0x000000ff0b00720c */ /* 0x000fe40003f06270 */
[----:B------:R-:W-:-:S13]  /*1700*/  ISETP.GT.U32.AND P6, PT, R30, R3, PT ;  /* 0x000000031e00720c */ /* 0x000fda0003fc4070 */
[----:B------:R-:W-:Y:S01]  /*1710*/  @!P6 IMAD.IADD R3, R3, 0x1, -R30 ;  /* 0x000000010303e824 */ /* 0x000fe200078e0a1e */
[----:B------:R-:W-:Y:S01]  /*1720*/  ISETP.NE.AND P6, PT, R17, RZ, PT ;  /* 0x000000ff1100720c */ /* 0x000fe20003fc5270 */
[----:B------:R-:W-:Y:S02]  /*1730*/  VIADD R30, R2, 0x280 ;  /* 0x00000280021e7836 */ /* 0x000fe40000000000 */
[----:B------:R-:W-:-:S03]  /*1740*/  @!P0 IMAD.MOV R3, RZ, RZ, -R3 ;  /* 0x000000ffff038224 */ /* 0x000fc600078e0a03 */
[----:B------:R-:W-:Y:S02]  /*1750*/  LEA R30, R31, R30, 0x18 ;  /* 0x0000001e1f1e7211 */ /* 0x000fe400078ec0ff */
[----:B------:R-:W-:-:S05]  /*1760*/  MOV R31, R7 ;  /* 0x00000007001f7202 */ /* 0x000fca0000000f00 */
[----:B------:R-:W-:-:S05]  /*1770*/  @!P6 LOP3.LUT R3, RZ, R17, RZ, 0x33, !PT ;  /* 0x00000011ff03e212 */ /* 0x000fca00078e33ff */
[----:B------:R-:W-:-:S07]  /*1780*/  IMAD R32, R3, 0x4, R32 ;  /* 0x0000000403207824 */ /* 0x000fce00078e0220 */
.L_x_49711:
[----:B------:R-:W-:Y:S02]  /*1790*/  IMAD R17, R31, 0x14, R32 ;  /* 0x000000141f117824 */ /* 0x000fe400078e0220 */
[----:B0-----:R-:W-:-:S04]  /*17a0*/  IMAD.MOV.U32 R34, RZ, RZ, RZ ;  /* 0x000000ffff227224 */ /* 0x001fc800078e00ff */
[----:B------:R-:W0:Y:S01]  /*17b0*/  LDS R17, [R17] ;  /* 0x0000000011117984 */ /* 0x000e220000000800 */
[----:B------:R-:W-:Y:S05]  /*17c0*/  @!P1 BRA `(.L_x_49703) ;  /* 0x0000000000109947 */ /* 0x000fea0003800000 */
[----:B------:R-:W-:-:S03]  /*17d0*/  UMOV UR4, 0xffffffff ;  /* 0xffffffff00047882 */ /* 0x000fc60000000000 */
[----:B------:R-:W-:Y:S05]  /*17e0*/  BRA.DIV UR4, `(.L_x_49704) ;  /* 0x0000002204747947 */ /* 0x000fea000b800000 */
[----:B0-----:R0:W2:Y:S02]  /*17f0*/  SHFL.IDX PT, R2, R17, R24, R13 ;  /* 0x0000001811027389 */ /* 0x0010a400000e000d */
.L_x_49752:
[----:B-12---:R-:W-:-:S07]  /*1800*/  IMAD R34, R23, R2, RZ ;  /* 0x0000000217227224 */ /* 0x006fce00078e02ff */
.L_x_49703:
[----:B------:R-:W-:Y:S05]  /*1810*/  @!P2 BRA `(.L_x_49705) ;  /* 0x000000000010a947 */ /* 0x000fea0003800000 */
[----:B------:R-:W-:-:S03]  /*1820*/  UMOV UR4, 0xffffffff ;  /* 0xffffffff00047882 */ /* 0x000fc60000000000 */
[----:B------:R-:W-:Y:S05]  /*1830*/  BRA.DIV UR4, `(.L_x_49706) ;  /* 0x0000002204807947 */ /* 0x000fea000b800000 */
[----:B0-----:R0:W2:Y:S02]  /*1840*/  SHFL.IDX PT, R2, R17, R22, R13 ;  /* 0x0000001611027389 */ /* 0x0010a400000e000d */
.L_x_49755:
[----:B--23--:R-:W-:-:S07]  /*1850*/  IMAD R34, R21, R2, R34 ;  /* 0x0000000215227224 */ /* 0x00cfce00078e0222 */
.L_x_49705:
[----:B------:R-:W-:Y:S05]  /*1860*/  @!P3 BRA `(.L_x_49707) ;  /* 0x000000000010b947 */ /* 0x000fea0003800000 */
[----:B------:R-:W-:-:S03]  /*1870*/  UMOV UR4, 0xffffffff ;  /* 0xffffffff00047882 */ /* 0x000fc60000000000 */
[----:B------:R-:W-:Y:S05]  /*1880*/  BRA.DIV UR4, `(.L_x_49708) ;  /* 0x00000022048c7947 */ /* 0x000fea000b800000 */
[----:B0-----:R0:W2:Y:S02]  /*1890*/  SHFL.IDX PT, R2, R17, R20, R13 ;  /* 0x0000001411027389 */ /* 0x0010a400000e000d */
.L_x_49758:
[----:B--2---:R-:W-:-:S07]  /*18a0*/  IMAD R34, R19, R2, R34 ;  /* 0x0000000213227224 */ /* 0x004fce00078e0222 */
.L_x_49707:
[----:B------:R-:W-:Y:S05]  /*18b0*/  @!P4 BRA `(.L_x_49709) ;  /* 0x000000000010c947 */ /* 0x000fea0003800000 */
[----:B------:R-:W-:-:S03]  /*18c0*/  UMOV UR4, 0xffffffff ;  /* 0xffffffff00047882 */ /* 0x000fc60000000000 */
[----:B------:R-:W-:Y:S05]  /*18d0*/  BRA.DIV UR4, `(.L_x_49710) ;  /* 0x0000002204987947 */ /* 0x000fea000b800000 */
[----:B0-----:R0:W2:Y:S02]  /*18e0*/  SHFL.IDX PT, R2, R17, R18, R13 ;  /* 0x0000001211027389 */ /* 0x0010a400000e000d */
.L_x_49761:
[----:B--2---:R-:W-:-:S07]  /*18f0*/  IMAD R34, R15, R2, R34 ;  /* 0x000000020f227224 */ /* 0x004fce00078e0222 */
.L_x_49709:
[----:B------:R-:W-:Y:S02]  /*1900*/  IMAD R3, R0, R31, R25 ;  /* 0x0000001f00037224 */ /* 0x000fe400078e0219 */
[----:B------:R-:W-:Y:S02]  /*1910*/  IMAD.IADD R31, R10, 0x1, R31 ;  /* 0x000000010a1f7824 */ /* 0x000fe400078e021f */
[----:B------:R-:W-:-:S03]  /*1920*/  IMAD R3, R3, 0x4, R30 ;  /* 0x0000000403037824 */ /* 0x000fc600078e021e */
[----:B------:R-:W-:Y:S02]  /*1930*/  ISETP.GE.AND P0, PT, R31, R16, PT ;  /* 0x000000101f00720c */ /* 0x000fe40003f06270 */
[----:B0-----:R-:W0:Y:S02]  /*1940*/  LDS R17, [R3] ;  /* 0x0000000003117984 */ /* 0x001e240000000800 */
[----:B0-----:R-:W-:-:S05]  /*1950*/  IADD3 R34, PT, PT, R17, R34, RZ ;  /* 0x0000002211227210 */ /* 0x001fca0007ffe0ff */
[----:B------:R0:W-:Y:S04]  /*1960*/  STS [R3], R34 ;  /* 0x0000002203007388 */ /* 0x0001e80000000800 */
[----:B------:R-:W-:Y:S05]  /*1970*/  @!P0 BRA `(.L_x_49711) ;  /* 0xfffffffc00848947 */ /* 0x000fea000383ffff */
.L_x_49702:
[----:B------:R-:W-:Y:S05]  /*1980*/  BSYNC B0 ;  /* 0x0000000000007941 */ /* 0x000fea0003800000 */
.L_x_49701:
[----:B------:R-:W-:Y:S05]  /*1990*/  @!P5 BRA `(.L_x_49712) ;  /* 0xfffffff8005cd947 */ /* 0x000fea000383ffff */
[----:B------:R-:W-:Y:S05]  /*19a0*/  BSYNC B1 ;  /* 0x0000000000017941 */ /* 0x000fea0003800000 */
.L_x_49696:
[----:B------:R-:W-:Y:S05]  /*19b0*/  BRA `(.L_x_49694) ;  /* 0x0000001000547947 */ /* 0x000fea0003800000 */
.L_x_49695:
[----:B------:R-:W-:-:S13]  /*19c0*/  ISETP.GT.U32.AND P0, PT, R3, 0x1f, PT ;  /* 0x0000001f0300780c */ /* 0x000fda0003f04070 */
[----:B------:R-:W-:Y:S05]  /*19d0*/  @P0 BRA `(.L_x_49713) ;  /* 0x0000000400e40947 */ /* 0x000fea0003800000 */
[C---:B------:R-:W-:Y:S01]  /*19e0*/  VIADD R2, R14.reuse, 0x1 ;  /* 0x000000010e027836 */ /* 0x040fe20000000000 */
[C---:B------:R-:W-:Y:S01]  /*19f0*/  IADD3 R17, PT, PT, R14.reuse, 0x3, RZ ;  /* 0x000000030e117810 */ /* 0x040fe20007ffe0ff */
[----:B------:R-:W-:Y:S01]  /*1a00*/  VIADD R15, R14, 0x2 ;  /* 0x000000020e0f7836 */ /* 0x000fe20000000000 */
[C---:B------:R-:W-:Y:S01]  /*1a10*/  IADD3 R27, PT, PT, R8.reuse, 0x1, RZ ;  /* 0x00000001081b7810 */ /* 0x040fe20007ffe0ff */
[----:B------:R-:W-:Y:S01]  /*1a20*/  VIADD R26, R8, 0xffffffff ;  /* 0xffffffff081a7836 */ /* 0x000fe20000000000 */
[-C--:B------:R-:W-:Y:S01]  /*1a30*/  ISETP.GE.U32.AND P0, PT, R2, R3.reuse, PT ;  /* 0x000000030200720c */ /* 0x080fe20003f06070 */
[----:B------:R-:W-:Y:S01]  /*1a40*/  IMAD.MOV.U32 R29, RZ, RZ, RZ ;  /* 0x000000ffff1d7224 */ /* 0x000fe200078e00ff */
[-C--:B------:R-:W-:Y:S02]  /*1a50*/  ISETP.GE.U32.AND P1, PT, R15, R3.reuse, PT ;  /* 0x000000030f00720c */ /* 0x080fe40003f26070 */
[----:B------:R-:W-:Y:S02]  /*1a60*/  ISETP.GE.U32.AND P2, PT, R17, R3, PT ;  /* 0x000000031100720c */ /* 0x000fe40003f46070 */
[----:B------:R-:W-:-:S02]  /*1a70*/  SEL R22, R3, RZ, P0 ;  /* 0x000000ff03167207 */ /* 0x000fc40000000000 */
[----:B------:R-:W-:Y:S02]  /*1a80*/  ISETP.GE.U32.AND P0, PT, R14, R3, PT ;  /* 0x000000030e00720c */ /* 0x000fe40003f06070 */
[C---:B------:R-:W-:Y:S01]  /*1a90*/  SEL R20, R3.reuse, RZ, P1 ;  /* 0x000000ff03147207 */ /* 0x040fe20000800000 */
[----:B------:R-:W-:Y:S01]  /*1aa0*/  IMAD.IADD R22, R2, 0x1, -R22 ;  /* 0x0000000102167824 */ /* 0x000fe200078e0a16 */
[C---:B------:R-:W-:Y:S02]  /*1ab0*/  SEL R18, R3.reuse, RZ, P2 ;  /* 0x000000ff03127207 */ /* 0x040fe40001000000 */
[----:B------:R-:W-:Y:S01]  /*1ac0*/  SEL R3, R3, RZ, P0 ;  /* 0x000000ff03037207 */ /* 0x000fe20000000000 */
[----:B------:R-:W-:Y:S01]  /*1ad0*/  IMAD.IADD R20, R15, 0x1, -R20 ;  /* 0x000000010f147824 */ /* 0x000fe200078e0a14 */
[C---:B------:R-:W-:Y:S01]  /*1ae0*/  LOP3.LUT R28, R14.reuse, 0x2, RZ, 0x3c, !PT ;  /* 0x000000020e1c7812 */ /* 0x040fe200078e3cff */
[----:B------:R-:W-:Y:S01]  /*1af0*/  IMAD.IADD R18, R17, 0x1, -R18 ;  /* 0x0000000111127824 */ /* 0x000fe200078e0a12 */
[----:B------:R-:W-:Y:S01]  /*1b00*/  LOP3.LUT R27, R27, 0x3, RZ, 0xc0, !PT ;  /* 0x000000031b1b7812 */ /* 0x000fe200078ec0ff */
[----:B------:R-:W-:Y:S01]  /*1b10*/  IMAD.IADD R24, R14, 0x1, -R3 ;  /* 0x000000010e187824 */ /* 0x000fe200078e0a03 */
[----:B------:R-:W-:-:S07]  /*1b20*/  LOP3.LUT R26, R26, 0x3, RZ, 0xc0, !PT ;  /* 0x000000031a1a7812 */ /* 0x000fce00078ec0ff */
.L_x_49729:
[----:B0-----:R-:W0:Y:S01]  /*1b30*/  LDC R30, c[0x0][0x3ac] ;  /* 0x0000eb00ff1e7b82 */ /* 0x001e220000000800 */
[----:B------:R-:W-:Y:S01]  /*1b40*/  IADD3 R25, PT, PT, R8, R29, RZ ;  /* 0x0000001d08197210 */ /* 0x000fe20007ffe0ff */
[----:B------:R-:W-:Y:S01]  /*1b50*/  IMAD.IADD R29, R4, 0x1, R29 ;  /* 0x00000001041d7824 */ /* 0x000fe200078e021d */
[----:B------:R-:W-:-:S04]  /*1b60*/  ISETP.GE.AND P0, PT, R7, R16, PT ;  /* 0x000000100700720c */ /* 0x000fc80003f06270 */
        /* <DEDUP_REMOVED lines=14> */
.L_x_49714:
        /* <DEDUP_REMOVED lines=8> */
.L_x_49715:
        /* <DEDUP_REMOVED lines=8> */
.L_x_49716:
        /* <DEDUP_REMOVED lines=8> */
.L_x_49717:
[----:B------:R-:W-:Y:S04]  /*1dd0*/  BSSY B0, `(.L_x_49718) ;  /* 0x0000037000007945 */ /* 0x000fe80003800000 */
[----:B------:R-:W-:Y:S05]  /*1de0*/  @P0 BRA `(.L_x_49719) ;  /* 0x0000000000d40947 */ /* 0x000fea0003800000 */
[----:B------:R-:W5:Y:S01]  /*1df0*/  I2F.U32.RP R17, R30 ;  /* 0x0000001e00117306 */ /* 0x000f620000209000 */
[----:B0-2-4-:R-:W-:Y:S01]  /*1e00*/  HFMA2 R2, -RZ, RZ, 0, 0 ;  /* 0x00000000ff027431 */ /* 0x015fe200000001ff */
[----:B------:R-:W-:-:S06]  /*1e10*/  ISETP.NE.U32.AND P6, PT, R30, RZ, PT ;  /* 0x000000ff1e00720c */ /* 0x000fcc0003fc5070 */
[----:B-----5:R-:W0:Y:S02]  /*1e20*/  MUFU.RCP R17, R17 ;  /* 0x0000001100117308 */ /* 0x020e240000001000 */
[----:B0-----:R-:W-:Y:S02]  /*1e30*/  VIADD R31, R17, 0xffffffe ;  /* 0x0ffffffe111f7836 */ /* 0x001fe40000000000 */
[----:B------:R-:W0:Y:S04]  /*1e40*/  S2R R17, SR_CgaCtaId ;  /* 0x0000000000117919 */ /* 0x000e280000008800 */
[----:B------:R2:W4:Y:S02]  /*1e50*/  F2I.FTZ.U32.TRUNC.NTZ R3, R31 ;  /* 0x0000001f00037305 */ /* 0x000524000021f000 */
[----:B--2---:R-:W-:-:S02]  /*1e60*/  IMAD.MOV.U32 R31, RZ, RZ, R7 ;  /* 0x000000ffff1f7224 */ /* 0x004fc400078e0007 */
[----:B----4-:R-:W-:-:S04]  /*1e70*/  IMAD.MOV R33, RZ, RZ, -R3 ;  /* 0x000000ffff217224 */ /* 0x010fc800078e0a03 */
[----:B------:R-:W-:-:S04]  /*1e80*/  IMAD R33, R33, R30, RZ ;  /* 0x0000001e21217224 */ /* 0x000fc800078e02ff */
[----:B------:R-:W-:-:S06]  /*1e90*/  IMAD.HI.U32 R2, R3, R33, R2 ;  /* 0x0000002103027227 */ /* 0x000fcc00078e0002 */
[----:B------:R-:W-:-:S04]  /*1ea0*/  IMAD.HI.U32 R2, R2, R11, RZ ;  /* 0x0000000b02027227 */ /* 0x000fc800078e00ff */
[----:B------:R-:W-:-:S04]  /*1eb0*/  IMAD.MOV R2, RZ, RZ, -R2 ;  /* 0x000000ffff027224 */ /* 0x000fc800078e0a02 */
[----:B------:R-:W-:Y:S01]  /*1ec0*/  IMAD R3, R30, R2, R11 ;  /* 0x000000021e037224 */ /* 0x000fe200078e020b */
[----:B------:R-:W-:-:S04]  /*1ed0*/  MOV R2, 0x400 ;  /* 0x0000040000027802 */ /* 0x000fc80000000f00 */
[----:B------:R-:W-:Y:S02]  /*1ee0*/  ISETP.GE.U32.AND P0, PT, R3, R30, PT ;  /* 0x0000001e0300720c */ /* 0x000fe40003f06070 */
[----:B0-----:R-:W-:Y:S02]  /*1ef0*/  LEA R32, R17, R2, 0x18 ;  /* 0x0000000211207211 */ /* 0x001fe400078ec0ff */
[----:B------:R-:W-:-:S09]  /*1f00*/  IADD3 R34, PT, PT, R2, 0x280, RZ ;  /* 0x0000028002227810 */ /* 0x000fd20007ffe0ff */
[----:B------:R-:W-:-:S05]  /*1f10*/  @P0 IMAD.IADD R3, R3, 0x1, -R30 ;  /* 0x0000000103030824 */ /* 0x000fca00078e0a1e */
[----:B------:R-:W-:-:S13]  /*1f20*/  ISETP.GE.U32.AND P0, PT, R3, R30, PT ;  /* 0x0000001e0300720c */ /* 0x000fda0003f06070 */
[----:B------:R-:W-:Y:S01]  /*1f30*/  @P0 IMAD.IADD R3, R3, 0x1, -R30 ;  /* 0x0000000103030824 */ /* 0x000fe200078e0a1e */
[----:B------:R-:W-:Y:S02]  /*1f40*/  @!P6 LOP3.LUT R3, RZ, R30, RZ, 0x33, !PT ;  /* 0x0000001eff03e212 */ /* 0x000fe400078e33ff */
[----:B------:R-:W-:-:S03]  /*1f50*/  LEA R30, R17, R34, 0x18 ;  /* 0x00000022111e7211 */ /* 0x000fc600078ec0ff */
[----:B------:R-:W-:-:S07]  /*1f60*/  IMAD R32, R3, 0x4, R32 ;  /* 0x0000000403207824 */ /* 0x000fce00078e0220 */
.L_x_49728:
[----:B0-----:R-:W-:Y:S02]  /*1f70*/  IMAD R17, R31, 0x14, R32 ;  /* 0x000000141f117824 */ /* 0x001fe400078e0220 */
[----:B------:R-:W-:-:S04]  /*1f80*/  IMAD.MOV.U32 R34, RZ, RZ, RZ ;  /* 0x000000ffff227224 */ /* 0x000fc800078e00ff */
[----:B------:R-:W0:Y:S01]  /*1f90*/  LDS R17, [R17] ;  /* 0x0000000011117984 */ /* 0x000e220000000800 */
[----:B------:R-:W-:Y:S05]  /*1fa0*/  @!P1 BRA `(.L_x_49720) ;  /* 0x0000000000109947 */ /* 0x000fea0003800000 */
[----:B------:R-:W-:-:S03]  /*1fb0*/  UMOV UR4, 0xffffffff ;  /* 0xffffffff00047882 */ /* 0x000fc60000000000 */
[----:B------:R-:W-:Y:S05]  /*1fc0*/  BRA.DIV UR4, `(.L_x_49721) ;  /* 0x0000001a04fc7947 */ /* 0x000fea000b800000 */
[----:B0-----:R0:W2:Y:S02]  /*1fd0*/  SHFL.IDX PT, R2, R17, R24, R13 ;  /* 0x0000001811027389 */ /* 0x0010a400000e000d */
.L_x_49764:
[----:B-12---:R-:W-:-:S07]  /*1fe0*/  IMAD R34, R23, R2, RZ ;  /* 0x0000000217227224 */ /* 0x006fce00078e02ff */
.L_x_49720:
[----:B------:R-:W-:Y:S05]  /*1ff0*/  @!P2 BRA `(.L_x_49722) ;  /* 0x000000000010a947 */ /* 0x000fea0003800000 */
[----:B------:R-:W-:-:S03]  /*2000*/  UMOV UR4, 0xffffffff ;  /* 0xffffffff00047882 */ /* 0x000fc60000000000 */
[----:B------:R-:W-:Y:S05]  /*2010*/  BRA.DIV UR4, `(.L_x_49723) ;  /* 0x0000001e04087947 */ /* 0x000fea000b800000 */
[----:B0-----:R0:W2:Y:S02]  /*2020*/  SHFL.IDX PT, R2, R17, R22, R13 ;  /* 0x0000001611027389 */ /* 0x0010a400000e000d */
.L_x_49767:
[----:B--23--:R-:W-:-:S07]  /*2030*/  IMAD R34, R21, R2, R34 ;  /* 0x0000000215227224 */ /* 0x00cfce00078e0222 */
.L_x_49722:
[----:B------:R-:W-:Y:S05]  /*2040*/  @!P3 BRA `(.L_x_49724) ;  /* 0x000000000010b947 */ /* 0x000fea0003800000 */
[----:B------:R-:W-:-:S03]  /*2050*/  UMOV UR4, 0xffffffff ;  /* 0xffffffff00047882 */ /* 0x000fc60000000000 */
[----:B------:R-:W-:Y:S05]  /*2060*/  BRA.DIV UR4, `(.L_x_49725) ;  /* 0x0000001e04147947 */ /* 0x000fea000b800000 */
[----:B0-----:R0:W2:Y:S02]  /*2070*/  SHFL.IDX PT, R2, R17, R20, R13 ;  /* 0x0000001411027389 */ /* 0x0010a400000e000d */
.L_x_49770:
[----:B--2---:R-:W-:-:S07]  /*2080*/  IMAD R34, R19, R2, R34 ;  /* 0x0000000213227224 */ /* 0x004fce00078e0222 */
.L_x_49724:
[----:B------:R-:W-:Y:S05]  /*2090*/  @!P4 BRA `(.L_x_49726) ;  /* 0x000000000010c947 */ /* 0x000fea0003800000 */
[----:B------:R-:W-:-:S03]  /*20a0*/  UMOV UR4, 0xffffffff ;  /* 0xffffffff00047882 */ /* 0x000fc60000000000 */
[----:B------:R-:W-:Y:S05]  /*20b0*/  BRA.DIV UR4, `(.L_x_49727) ;  /* 0x0000001e04207947 */ /* 0x000fea000b800000 */
[----:B0-----:R0:W2:Y:S02]  /*20c0*/  SHFL.IDX PT, R2, R17, R18, R13 ;  /* 0x0000001211027389 */ /* 0x0010a400000e000d */
.L_x_49773:
[----:B--2---:R-:W-:-:S07]  /*20d0*/  IMAD R34, R15, R2, R34 ;  /* 0x000000020f227224 */ /* 0x004fce00078e0222 */
.L_x_49726:
[----:B------:R-:W-:Y:S02]  /*20e0*/  IMAD R3, R0, R31, R25 ;  /* 0x0000001f00037224 */ /* 0x000fe400078e0219 */
[----:B------:R-:W-:-:S03]  /*20f0*/  IMAD.IADD R31, R10, 0x1, R31 ;  /* 0x000000010a1f7824 */ /* 0x000fc600078e021f */
[----:B------:R-:W-:Y:S02]  /*2100*/  LEA R3, R3, R30, 0x2 ;  /* 0x0000001e03037211 */ /* 0x000fe400078e10ff */
[----:B------:R-:W-:-:S03]  /*2110*/  ISETP.GE.AND P0, PT, R31, R16, PT ;  /* 0x000000101f00720c */ /* 0x000fc60003f06270 */
[----:B------:R2:W-:Y:S10]  /*2120*/  STS [R3], R34 ;  /* 0x0000002203007388 */ /* 0x0005f40000000800 */
[----:B--2---:R-:W-:Y:S05]  /*2130*/  @!P0 BRA `(.L_x_49728) ;  /* 0xfffffffc008c8947 */ /* 0x004fea000383ffff */
.L_x_49719:
[----:B------:R-:W-:Y:S05]  /*2140*/  BSYNC B0 ;  /* 0x0000000000007941 */ /* 0x000fea0003800000 */
.L_x_49718:
[----:B------:R-:W-:Y:S05]  /*2150*/  @!P5 BRA `(.L_x_49729) ;  /* 0xfffffff80074d947 */ /* 0x000fea000383ffff */
[----:B------:R-:W-:Y:S05]  /*2160*/  BRA `(.L_x_49694) ;  /* 0x0000000800687947 */ /* 0x000fea0003800000 */
.L_x_49713:
[----:B------:R-:W-:Y:S01]  /*2170*/  LOP3.LUT R22, R8, 0x3, RZ, 0xc0, !PT ;  /* 0x0000000308167812 */ /* 0x000fe200078ec0ff */
[----:B------:R-:W-:Y:S02]  /*2180*/  IMAD.MOV.U32 R27, RZ, RZ, -0x100 ;  /* 0xffffff00ff1b7424 */ /* 0x000fe400078e00ff */
[----:B------:R-:W-:Y:S01]  /*2190*/  IMAD.MOV.U32 R29, RZ, RZ, RZ ;  /* 0x000000ffff1d7224 */ /* 0x000fe200078e00ff */
[C---:B------:R-:W-:Y:S01]  /*21a0*/  IADD3 R28, PT, PT, R22.reuse, 0x3, RZ ;  /* 0x00000003161c7810 */ /* 0x040fe20007ffe0ff */
[C---:B------:R-:W-:Y:S02]  /*21b0*/  VIADD R20, R22.reuse, 0x1 ;  /* 0x0000000116147836 */ /* 0x040fe40000000000 */
[----:B------:R-:W-:Y:S01]  /*21c0*/  VIADD R14, R22, 0x2 ;  /* 0x00000002160e7836 */ /* 0x000fe20000000000 */
[----:B------:R-:W-:Y:S01]  /*21d0*/  ISETP.GE.AND P2, PT, R28, R3, PT ;  /* 0x000000031c00720c */ /* 0x000fe20003f46270 */
[----:B------:R-:W-:Y:S01]  /*21e0*/  IMAD R27, R18, R27, 0x201f ;  /* 0x0000201f121b7424 */ /* 0x000fe200078e021b */
[----:B------:R-:W-:-:S02]  /*21f0*/  ISETP.GE.AND P0, PT, R20, R3, PT ;  /* 0x000000031400720c */ /* 0x000fc40003f06270 */
[-C--:B------:R-:W-:Y:S02]  /*2200*/  ISETP.GE.AND P1, PT, R14, R3.reuse, PT ;  /* 0x000000030e00720c */ /* 0x080fe40003f26270 */
[C---:B------:R-:W-:Y:S02]  /*2210*/  SEL R17, R3.reuse, RZ, P0 ;  /* 0x000000ff03117207 */ /* 0x040fe40000000000 */
[----:B------:R-:W-:Y:S02]  /*2220*/  ISETP.GE.AND P0, PT, R22, R3, PT ;  /* 0x000000031600720c */ /* 0x000fe40003f06270 */
[C---:B------:R-:W-:Y:S01]  /*2230*/  SEL R19, R3.reuse, RZ, P1 ;  /* 0x000000ff03137207 */ /* 0x040fe20000800000 */
[----:B------:R-:W-:Y:S01]  /*2240*/  IMAD.IADD R20, R20, 0x1, -R17 ;  /* 0x0000000114147824 */ /* 0x000fe200078e0a11 */
[C---:B------:R-:W-:Y:S02]  /*2250*/  SEL R17, R3.reuse, RZ, P2 ;  /* 0x000000ff03117207 */ /* 0x040fe40001000000 */
[----:B------:R-:W-:Y:S01]  /*2260*/  SEL R3, R3, RZ, P0 ;  /* 0x000000ff03037207 */ /* 0x000fe20000000000 */
[----:B------:R-:W-:Y:S01]  /*2270*/  IMAD.IADD R14, R14, 0x1, -R19 ;  /* 0x000000010e0e7824 */ /* 0x000fe200078e0a13 */
[----:B------:R-:W-:-:S03]  /*2280*/  IADD3 R28, PT, PT, R28, -R17, RZ ;  /* 0x800000111c1c7210 */ /* 0x000fc60007ffe0ff */
[----:B------:R-:W-:-:S07]  /*2290*/  IMAD.IADD R26, R22, 0x1, -R3 ;  /* 0x00000001161a7824 */ /* 0x000fce00078e0a03 */
.L_x_49745:
[----:B0-----:R-:W0:Y:S01]  /*22a0*/  LDC R17, c[0x0][0x3ac] ;  /* 0x0000eb00ff117b82 */ /* 0x001e220000000800 */
[----:B------:R-:W-:Y:S01]  /*22b0*/  IMAD.IADD R25, R8, 0x1, R29 ;  /* 0x0000000108197824 */ /* 0x000fe200078e021d */
[----:B------:R-:W-:Y:S02]  /*22c0*/  IADD3 R29, PT, PT, R4, R29, RZ ;  /* 0x0000001d041d7210 */ /* 0x000fe40007ffe0ff */
[----:B------:R-:W-:Y:S02]  /*22d0*/  ISETP.GE.AND P0, PT, R7, R16, PT ;  /* 0x000000100700720c */ /* 0x000fe40003f06270 */
        /* <DEDUP_REMOVED lines=14> */
.L_x_49730:
        /* <DEDUP_REMOVED lines=10> */
.L_x_49731:
        /* <DEDUP_REMOVED lines=9> */
.L_x_49732:
        /* <DEDUP_REMOVED lines=10> */
.L_x_49733:
        /* <DEDUP_REMOVED lines=28> */
.L_x_49744:
[----:B------:R-:W-:Y:S02]  /*2750*/  IMAD R2, R31, 0x14, R30 ;  /* 0x000000141f027824 */ /* 0x000fe400078e021e */
[----:B------:R-:W-:-:S03]  /*2760*/  HFMA2 R32, -RZ, RZ, 0, 0 ;  /* 0x00000000ff207431 */ /* 0x000fc600000001ff */
[----:B------:R0:W2:Y:S01]  /*2770*/  LDS R17, [R2] ;  /* 0x0000000002117984 */ /* 0x0000a20000000800 */
[----:B------:R-:W-:Y:S05]  /*2780*/  @!P1 BRA `(.L_x_49735) ;  /* 0x0000000000109947 */ /* 0x000fea0003800000 */
[----:B------:R-:W-:-:S03]  /*2790*/  UMOV UR4, 0xffffffff ;  /* 0xffffffff00047882 */ /* 0x000fc60000000000 */
[----:B------:R-:W-:Y:S05]  /*27a0*/  BRA.DIV UR4, `(.L_x_49736) ;  /* 0x0000001604847947 */ /* 0x000fea000b800000 */
[----:B--2---:R2:W4:Y:S02]  /*27b0*/  SHFL.IDX PT, R33, R17, R26, R13 ;  /* 0x0000001a11217389 */ /* 0x00452400000e000d */
.L_x_49775:
[----:B-1--4-:R-:W-:-:S07]  /*27c0*/  IMAD R32, R24, R33, RZ ;  /* 0x0000002118207224 */ /* 0x012fce00078e02ff */
.L_x_49735:
[----:B------:R-:W-:Y:S05]  /*27d0*/  @!P2 BRA `(.L_x_49737) ;  /* 0x000000000010a947 */ /* 0x000fea0003800000 */
[----:B------:R-:W-:-:S03]  /*27e0*/  UMOV UR4, 0xffffffff ;  /* 0xffffffff00047882 */ /* 0x000fc60000000000 */
[----:B------:R-:W-:Y:S05]  /*27f0*/  BRA.DIV UR4, `(.L_x_49738) ;  /* 0x00000016048c7947 */ /* 0x000fea000b800000 */
[----:B0-2---:R0:W2:Y:S02]  /*2800*/  SHFL.IDX PT, R2, R17, R20, R13 ;  /* 0x0000001411027389 */ /* 0x0050a400000e000d */
.L_x_49778:
[----:B--23--:R-:W-:-:S07]  /*2810*/  IMAD R32, R23, R2, R32 ;  /* 0x0000000217207224 */ /* 0x00cfce00078e0220 */
.L_x_49737:
[----:B------:R-:W-:Y:S05]  /*2820*/  @!P3 BRA `(.L_x_49739) ;  /* 0x000000000010b947 */ /* 0x000fea0003800000 */
[----:B------:R-:W-:-:S03]  /*2830*/  UMOV UR4, 0xffffffff ;  /* 0xffffffff00047882 */ /* 0x000fc60000000000 */
[----:B------:R-:W-:Y:S05]  /*2840*/  BRA.DIV UR4, `(.L_x_49740) ;  /* 0x0000001604987947 */ /* 0x000fea000b800000 */
[----:B0-2---:R0:W2:Y:S02]  /*2850*/  SHFL.IDX PT, R2, R17, R14, R13 ;  /* 0x0000000e11027389 */ /* 0x0050a400000e000d */
.L_x_49781:
[----:B--2---:R-:W-:-:S07]  /*2860*/  IMAD R32, R21, R2, R32 ;  /* 0x0000000215207224 */ /* 0x004fce00078e0220 */
.L_x_49739:
[----:B------:R-:W-:Y:S05]  /*2870*/  @!P4 BRA `(.L_x_49741) ;  /* 0x000000000010c947 */ /* 0x000fea0003800000 */
[----:B------:R-:W-:-:S03]  /*2880*/  UMOV UR4, 0xffffffff ;  /* 0xffffffff00047882 */ /* 0x000fc60000000000 */
[----:B------:R-:W-:Y:S05]  /*2890*/  BRA.DIV UR4, `(.L_x_49742) ;  /* 0x0000001604a47947 */ /* 0x000fea000b800000 */
[----:B0-2---:R0:W2:Y:S02]  /*28a0*/  SHFL.IDX PT, R2, R17, R28, R13 ;  /* 0x0000001c11027389 */ /* 0x0050a400000e000d */
.L_x_49784:
[----:B--2---:R-:W-:-:S07]  /*28b0*/  IMAD R32, R19, R2, R32 ;  /* 0x0000000213207224 */ /* 0x004fce00078e0220 */
.L_x_49741:
[----:B0-----:R-:W-:-:S07]  /*28c0*/  IMAD.MOV.U32 R2, RZ, RZ, R15 ;  /* 0x000000ffff027224 */ /* 0x001fce00078e000f */
.L_x_49743:
        /* <DEDUP_REMOVED lines=33> */
[----:B------:R-:W-:-:S13]  /*2ae0*/  ISETP.GE.AND P0, PT, R31, R16, PT ;  /* 0x000000101f00720c */ /* 0x000fda0003f06270 */
[----:B0-----:R-:W-:Y:S05]  /*2af0*/  @!P0 BRA `(.L_x_49744) ;  /* 0xfffffffc00148947 */ /* 0x001fea000383ffff */
.L_x_49734:
[----:B------:R-:W-:Y:S05]  /*2b00*/  @!P5 BRA `(.L_x_49745) ;  /* 0xfffffff400e4d947 */ /* 0x000fea000383ffff */
.L_x_49694:
[----:B------:R-:W-:Y:S05]  /*2b10*/  WARPSYNC.ALL ;  /* 0x0000000000007948 */ /* 0x000fea0003800000 */
[----:B------:R-:W-:Y:S01]  /*2b20*/  BAR.SYNC.DEFER_BLOCKING 0x0 ;  /* 0x0000000000007b1d */ /* 0x000fe20000010000 */
[----:B------:R-:W-:-:S13]  /*2b30*/  ISETP.GT.U32.AND P0, PT, R5, 0x7f, PT ;  /* 0x0000007f0500780c */ /* 0x000fda0003f04070 */
[----:B------:R-:W-:Y:S05]  /*2b40*/  @P0 EXIT ;  /* 0x000000000000094d */ /* 0x000fea0003800000 */
[----:B0-2-4-:R-:W0:Y:S01]  /*2b50*/  LDC R2, c[0x0][0x3ac] ;  /* 0x0000eb00ff027b82 */ /* 0x015e220000000800 */
[----:B------:R-:W2:Y:S01]  /*2b60*/  I2F.U32.RP R8, R6 ;  /* 0x0000000600087306 */ /* 0x000ea20000209000 */
[----:B------:R-:W-:Y:S01]  /*2b70*/  IADD3 R4, PT, PT, R5, R6, RZ ;  /* 0x0000000605047210 */ /* 0x000fe20007ffe0ff */
[----:B------:R-:W-:Y:S01]  /*2b80*/  BSSY.RECONVERGENT B0, `(.L_x_49746) ;  /* 0x0000067000007945 */ /* 0x000fe20003800200 */
[----:B------:R-:W-:Y:S02]  /*2b90*/  ISETP.NE.U32.AND P3, PT, R6, RZ, PT ;  /* 0x000000ff0600720c */ /* 0x000fe40003f65070 */
[C---:B------:R-:W-:Y:S02]  /*2ba0*/  ISETP.GE.U32.AND P0, PT, R4.reuse, 0x80, PT ;  /* 0x000000800400780c */ /* 0x040fe40003f06070 */
[----:B------:R-:W4:Y:S01]  /*2bb0*/  LDC R7, c[0x0][0x388] ;  /* 0x0000e200ff077b82 */ /* 0x000f220000000800 */
[----:B------:R-:W-:Y:S02]  /*2bc0*/  VIMNMX.U32 R15, PT, PT, R4, 0x80, !PT ;  /* 0x00000080040f7848 */ /* 0x000fe40007fe0000 */
[----:B-1----:R-:W-:-:S04]  /*2bd0*/  SEL R16, RZ, 0x1, P0 ;  /* 0x00000001ff107807 */ /* 0x002fc80000000000 */
[----:B------:R-:W-:Y:S01]  /*2be0*/  IADD3 R15, PT, PT, R15, -R4, -R16 ;  /* 0x800000040f0f7210 */ /* 0x000fe20007ffe810 */
[----:B--2---:R-:W1:Y:S01]  /*2bf0*/  MUFU.RCP R8, R8 ;  /* 0x0000000800087308 */ /* 0x004e620000001000 */
[----:B0-----:R-:W-:-:S07]  /*2c00*/  IABS R14, R2 ;  /* 0x00000002000e7213 */ /* 0x001fce0000000000 */
[----:B------:R-:W0:Y:S01]  /*2c10*/  I2F.RP R3, R14 ;  /* 0x0000000e00037306 */ /* 0x000e220000209400 */
[----:B-1----:R-:W-:-:S07]  /*2c20*/  VIADD R12, R8, 0xffffffe ;  /* 0x0ffffffe080c7836 */ /* 0x002fce0000000000 */
[----:B------:R1:W2:Y:S08]  /*2c30*/  F2I.FTZ.U32.TRUNC.NTZ R13, R12 ;  /* 0x0000000c000d7305 */ /* 0x0002b0000021f000 */
[----:B0-----:R-:W0:Y:S01]  /*2c40*/  MUFU.RCP R3, R3 ;  /* 0x0000000300037308 */ /* 0x001e220000001000 */
[----:B-1----:R-:W-:Y:S02]  /*2c50*/  IMAD.MOV.U32 R12, RZ, RZ, RZ ;  /* 0x000000ffff0c7224 */ /* 0x002fe400078e00ff */
[----:B--2---:R-:W-:-:S02]  /*2c60*/  IMAD.MOV R17, RZ, RZ, -R13 ;  /* 0x000000ffff117224 */ /* 0x004fc400078e0a0d */
[----:B0-----:R-:W-:Y:S02]  /*2c70*/  VIADD R10, R3, 0xffffffe ;  /* 0x0ffffffe030a7836 */ /* 0x001fe40000000000 */
[----:B------:R-:W-:Y:S02]  /*2c80*/  IMAD R3, R17, R6, RZ ;  /* 0x0000000611037224 */ /* 0x000fe400078e02ff */
[----:B------:R0:W1:Y:S02]  /*2c90*/  F2I.FTZ.U32.TRUNC.NTZ R11, R10 ;  /* 0x0000000a000b7305 */ /* 0x000064000021f000 */
[----:B------:R-:W-:-:S06]  /*2ca0*/  IMAD.HI.U32 R12, R13, R3, R12 ;  /* 0x000000030d0c7227 */ /* 0x000fcc00078e000c */
[----:B------:R-:W-:-:S04]  /*2cb0*/  IMAD.HI.U32 R13, R12, R15, RZ ;  /* 0x0000000f0c0d7227 */ /* 0x000fc800078e00ff */
[----:B0-----:R-:W-:Y:S01]  /*2cc0*/  HFMA2 R10, -RZ, RZ, 0, 0 ;  /* 0x00000000ff0a7431 */ /* 0x001fe200000001ff */
[----:B----4-:R-:W-:Y:S01]  /*2cd0*/  IABS R12, R7 ;  /* 0x00000007000c7213 */ /* 0x010fe20000000000 */
[----:B-1----:R-:W-:-:S04]  /*2ce0*/  IMAD.MOV R8, RZ, RZ, -R11 ;  /* 0x000000ffff087224 */ /* 0x002fc800078e0a0b */
[----:B------:R-:W-:Y:S02]  /*2cf0*/  IMAD.MOV.U32 R3, RZ, RZ, R8 ;  /* 0x000000ffff037224 */ /* 0x000fe400078e0008 */
[----:B------:R-:W-:Y:S02]  /*2d00*/  IMAD.MOV R8, RZ, RZ, -R13 ;  /* 0x000000ffff087224 */ /* 0x000fe400078e0a0d */
[----:B------:R-:W-:Y:S02]  /*2d10*/  IMAD R3, R3, R14, RZ ;  /* 0x0000000e03037224 */ /* 0x000fe400078e02ff */
[----:B------:R-:W-:Y:S02]  /*2d20*/  IMAD R15, R6, R8, R15 ;  /* 0x00000008060f7224 */ /* 0x000fe400078e020f */
[----:B------:R-:W-:-:S03]  /*2d30*/  IMAD.HI.U32 R4, R11, R3, R10 ;  /* 0x000000030b047227 */ /* 0x000fc600078e000a */
[----:B------:R-:W-:Y:S01]  /*2d40*/  ISETP.GE.U32.AND P0, PT, R15, R6, PT ;  /* 0x000000060f00720c */ /* 0x000fe20003f06070 */
[----:B------:R-:W-:-:S04]  /*2d50*/  IMAD.MOV.U32 R3, RZ, RZ, R12 ;  /* 0x000000ffff037224 */ /* 0x000fc800078e000c */
[----:B------:R-:W-:-:S04]  /*2d60*/  IMAD.HI.U32 R4, R4, R3, RZ ;  /* 0x0000000304047227 */ /* 0x000fc800078e00ff */
[----:B------:R-:W-:-:S04]  /*2d70*/  IMAD.MOV R8, RZ, RZ, -R4 ;  /* 0x000000ffff087224 */ /* 0x000fc800078e0a04 */
[C---:B------:R-:W-:Y:S01]  /*2d80*/  IMAD R3, R14.reuse, R8, R3 ;  /* 0x000000080e037224 */ /* 0x040fe200078e0203 */
[-C--:B------:R-:W-:Y:S01]  /*2d90*/  @P0 IADD3 R15, PT, PT, R15, -R6.reuse, RZ ;  /* 0x800000060f0f0210 */ /* 0x080fe20007ffe0ff */
[----:B------:R-:W-:Y:S01]  /*2da0*/  @P0 VIADD R13, R13, 0x1 ;  /* 0x000000010d0d0836 */ /* 0x000fe20000000000 */
[----:B------:R-:W0:Y:S02]  /*2db0*/  LDC R8, c[0x0][0x384] ;  /* 0x0000e100ff087b82 */ /* 0x000e240000000800 */
[----:B------:R-:W-:Y:S02]  /*2dc0*/  ISETP.GT.U32.AND P1, PT, R14, R3, PT ;  /* 0x000000030e00720c */ /* 0x000fe40003f24070 */
[----:B------:R-:W-:-:S11]  /*2dd0*/  ISETP.GE.U32.AND P2, PT, R15, R6, PT ;  /* 0x000000060f00720c */ /* 0x000fd60003f46070 */
[----:B------:R-:W-:Y:S02]  /*2de0*/  @!P1 IMAD.IADD R3, R3, 0x1, -R14 ;  /* 0x0000000103039824 */ /* 0x000fe400078e0a0e */
[----:B------:R-:W-:Y:S01]  /*2df0*/  @P2 IADD3 R13, PT, PT, R13, 0x1, RZ ;  /* 0x000000010d0d2810 */ /* 0x000fe20007ffe0ff */
[----:B------:R-:W-:Y:S01]  /*2e00*/  @!P1 VIADD R4, R4, 0x1 ;  /* 0x0000000104049836 */ /* 0x000fe20000000000 */
[----:B------:R-:W-:Y:S02]  /*2e10*/  @!P3 LOP3.LUT R13, RZ, R6, RZ, 0x33, !PT ;  /* 0x00000006ff0db212 */ /* 0x000fe400078e33ff */
[----:B------:R-:W-:Y:S02]  /*2e20*/  ISETP.GE.U32.AND P0, PT, R3, R14, PT ;  /* 0x0000000e0300720c */ /* 0x000fe40003f06070 */
[----:B------:R-:W-:Y:S01]  /*2e30*/  LOP3.LUT R3, R7, R2, RZ, 0x3c, !PT ;  /* 0x0000000207037212 */ /* 0x000fe200078e3cff */
[----:B------:R-:W-:Y:S01]  /*2e40*/  IMAD.IADD R13, R16, 0x1, R13 ;  /* 0x00000001100d7824 */ /* 0x000fe200078e020d */
[----:B------:R-:W-:Y:S01]  /*2e50*/  ISETP.NE.AND P3, PT, R2, RZ, PT ;  /* 0x000000ff0200720c */ /* 0x000fe20003f65270 */
[----:B------:R-:W-:Y:S01]  /*2e60*/  IMAD R7, R0, R9, RZ ;  /* 0x0000000900077224 */ /* 0x000fe200078e02ff */
[----:B------:R-:W-:-:S02]  /*2e70*/  ISETP.GE.AND P2, PT, R3, RZ, PT ;  /* 0x000000ff0300720c */ /* 0x000fc40003f46270 */
[----:B------:R-:W-:Y:S01]  /*2e80*/  LOP3.LUT R3, R13, 0x3, RZ, 0xc0, !PT ;  /* 0x000000030d037812 */ /* 0x000fe200078ec0ff */
[----:B0-----:R-:W-:-:S03]  /*2e90*/  IMAD R7, R8, UR8, R7 ;  /* 0x0000000808077c24 */ /* 0x001fc6000f8e0207 */
[----:B------:R-:W-:Y:S02]  /*2ea0*/  ISETP.NE.AND P1, PT, R3, 0x3, PT ;  /* 0x000000030300780c */ /* 0x000fe40003f25270 */
[----:B------:R-:W-:Y:S02]  /*2eb0*/  @P0 IADD3 R4, PT, PT, R4, 0x1, RZ ;  /* 0x0000000104040810 */ /* 0x000fe40007ffe0ff */
[----:B------:R-:W-:-:S03]  /*2ec0*/  ISETP.GE.U32.AND P0, PT, R13, 0x3, PT ;  /* 0x000000030d00780c */ /* 0x000fc60003f06070 */
[----:B------:R-:W-:Y:S01]  /*2ed0*/  @!P2 IMAD.MOV R4, RZ, RZ, -R4 ;  /* 0x000000ffff04a224 */ /* 0x000fe200078e0a04 */
[----:B------:R-:W-:-:S05]  /*2ee0*/  @!P3 LOP3.LUT R4, RZ, R2, RZ, 0x33, !PT ;  /* 0x00000002ff04b212 */ /* 0x000fca00078e33ff */
[----:B------:R-:W-:Y:S05]  /*2ef0*/  @!P1 BRA `(.L_x_49747) ;  /* 0x0000000000bc9947 */ /* 0x000fea0003800000 */
[----:B------:R-:W-:Y:S01]  /*2f00*/  IABS R8, R0 ;  /* 0x0000000000087213 */ /* 0x000fe20000000000 */
[----:B------:R-:W0:Y:S01]  /*2f10*/  S2UR UR5, SR_CgaCtaId ;  /* 0x00000000000579c3 */ /* 0x000e220000008800 */
[----:B------:R-:W-:Y:S01]  /*2f20*/  UMOV UR4, 0x400 ;  /* 0x0000040000047882 */ /* 0x000fe20000000000 */
[----:B------:R-:W-:Y:S01]  /*2f30*/  VIADD R9, R13, 0x1 ;  /* 0x000000010d097836 */ /* 0x000fe20000000000 */
[----:B------:R-:W1:Y:S01]  /*2f40*/  I2F.RP R12, R8 ;  /* 0x00000008000c7306 */ /* 0x000e620000209400 */
[----:B------:R-:W-:Y:S01]  /*2f50*/  UIADD3 UR4, UPT, UPT, UR4, 0x280, URZ ;  /* 0x0000028004047890 */ /* 0x000fe2000fffe0ff */
[----:B------:R-:W-:Y:S02]  /*2f60*/  ISETP.NE.AND P4, PT, R0, RZ, PT ;  /* 0x000000ff0000720c */ /* 0x000fe40003f85270 */
[----:B------:R-:W-:Y:S01]  /*2f70*/  LOP3.LUT R9, R9, 0x3, RZ, 0xc0, !PT ;  /* 0x0000000309097812 */ /* 0x000fe200078ec0ff */
[----:B------:R-:W2:Y:S03]  /*2f80*/  LDC.64 R2, c[0x0][0x3a0] ;  /* 0x0000e800ff027b82 */ /* 0x000ea60000000a00 */
[----:B-1----:R-:W1:Y:S01]  /*2f90*/  MUFU.RCP R12, R12 ;  /* 0x0000000c000c7308 */ /* 0x002e620000001000 */
[----:B0-----:R-:W-:Y:S01]  /*2fa0*/  ULEA UR4, UR5, UR4, 0x18 ;  /* 0x0000000405047291 */ /* 0x001fe2000f8ec0ff */
[----:B-1----:R-:W-:Y:S01]  /*2fb0*/  VIADD R10, R12, 0xffffffe ;  /* 0x0ffffffe0c0a7836 */ /* 0x002fe20000000000 */
[----:B------:R-:W-:-:S04]  /*2fc0*/  IADD3 R12, PT, PT, -R9, RZ, RZ ;  /* 0x000000ff090c7210 */ /* 0x000fc80007ffe1ff */
[----:B------:R-:W-:Y:S01]  /*2fd0*/  LEA R9, R5, UR4, 0x2 ;  /* 0x0000000405097c11 */ /* 0x000fe2000f8e10ff */
[----:B------:R0:W1:Y:S02]  /*2fe0*/  F2I.FTZ.U32.TRUNC.NTZ R11, R10 ;  /* 0x0000000a000b7305 */ /* 0x000064000021f000 */
[----:B0-----:R-:W-:Y:S01]  /*2ff0*/  IMAD.MOV.U32 R10, RZ, RZ, RZ ;  /* 0x000000ffff0a7224 */ /* 0x001fe200078e00ff */
[----:B-1----:R-:W-:-:S05]  /*3000*/  IADD3 R15, PT, PT, RZ, -R11, RZ ;  /* 0x8000000bff0f7210 */ /* 0x002fca0007ffe0ff */
[----:B------:R-:W-:Y:S01]  /*3010*/  IMAD R13, R15, R8, RZ ;  /* 0x000000080f0d7224 */ /* 0x000fe200078e02ff */
[----:B------:R-:W-:-:S03]  /*3020*/  LOP3.LUT R15, RZ, R0, RZ, 0x33, !PT ;  /* 0x00000000ff0f7212 */ /* 0x000fc600078e33ff */
[----:B--2---:R-:W-:-:S07]  /*3030*/  IMAD.HI.U32 R14, R11, R13, R10 ;  /* 0x0000000d0b0e7227 */ /* 0x004fce00078e000a */
.L_x_49748:
        /* <DEDUP_REMOVED lines=8> */
[----:B------:R-:W-:Y:S02]  /*30c0*/  ISETP.GT.U32.AND P2, PT, R8, R11, PT ;  /* 0x0000000b0800720c */ /* 0x000fe40003f44070 */
[----:B0-----:R-:W-:-:S11]  /*30d0*/  LEA R9, R6, R9, 0x2 ;  /* 0x0000000906097211 */ /* 0x001fd600078e10ff */
        /* <DEDUP_REMOVED lines=8> */
[----:B------:R-:W-:-:S04]  /*3160*/  SEL R10, R15, R10, !P4 ;  /* 0x0000000a0f0a7207 */ /* 0x000fc80006000000 */
[----:B------:R-:W-:Y:S01]  /*3170*/  IADD3 R11, PT, PT, -R10, RZ, RZ ;  /* 0x000000ff0a0b7210 */ /* 0x000fe20007ffe1ff */
[----:B------:R-:W-:-:S04]  /*3180*/  IMAD R10, R4, R10, R7 ;  /* 0x0000000a040a7224 */ /* 0x000fc800078e0207 */
[--C-:B------:R-:W-:Y:S02]  /*3190*/  IMAD R11, R0, R11, R5.reuse ;  /* 0x0000000b000b7224 */ /* 0x100fe400078e0205 */
[----:B------:R-:W-:Y:S02]  /*31a0*/  IMAD.IADD R5, R6, 0x1, R5 ;  /* 0x0000000106057824 */ /* 0x000fe400078e0205 */
[----:B------:R-:W-:-:S04]  /*31b0*/  IMAD.IADD R11, R10, 0x1, R11 ;  /* 0x000000010a0b7824 */ /* 0x000fc800078e020b */
[----:B------:R-:W-:-:S05]  /*31c0*/  IMAD.WIDE R10, R11, 0x4, R2 ;  /* 0x000000040b0a7825 */ /* 0x000fca00078e0202 */
[----:B-1----:R0:W-:Y:S01]  /*31d0*/  STG.E desc[UR6][R10.64], R13 ;  /* 0x0000000d0a007986 */ /* 0x0021e2000c101906 */
[----:B------:R-:W-:Y:S05]  /*31e0*/  @P1 BRA `(.L_x_49748) ;  /* 0xfffffffc00941947 */ /* 0x000fea000383ffff */
.L_x_49747:
[----:B------:R-:W-:Y:S05]  /*31f0*/  BSYNC.RECONVERGENT B0 ;  /* 0x0000000000007941 */ /* 0x000fea0003800200 */
.L_x_49746:
[----:B------:R-:W-:Y:S05]  /*3200*/  @!P0 EXIT ;  /* 0x000000000000894d */ /* 0x000fea0003800000 */
[----:B------:R-:W-:Y:S01]  /*3210*/  IABS R16, R0 ;  /* 0x0000000000107213 */ /* 0x000fe20000000000 */
[----:B------:R-:W1:Y:S01]  /*3220*/  S2UR UR5, SR_CgaCtaId ;  /* 0x00000000000579c3 */ /* 0x000e620000008800 */
[----:B------:R-:W-:Y:S01]  /*3230*/  UMOV UR4, 0x400 ;  /* 0x0000040000047882 */ /* 0x000fe20000000000 */
[----:B------:R-:W-:Y:S01]  /*3240*/  ISETP.NE.AND P0, PT, R0, RZ, PT ;  /* 0x000000ff0000720c */ /* 0x000fe20003f05270 */
[----:B------:R-:W2:Y:S01]  /*3250*/  I2F.RP R8, R16 ;  /* 0x0000001000087306 */ /* 0x000ea20000209400 */
[----:B------:R-:W-:Y:S01]  /*3260*/  UIADD3 UR4, UPT, UPT, UR4, 0x280, URZ ;  /* 0x0000028004047890 */ /* 0x000fe2000fffe0ff */
[----:B---3--:R-:W-:Y:S01]  /*3270*/  IMAD R23, R6, 0x2, R5 ;  /* 0x0000000206177824 */ /* 0x008fe200078e0205 */
[----:B------:R-:W-:Y:S02]  /*3280*/  IADD3 R21, PT, PT, R5, R6, RZ ;  /* 0x0000000605157210 */ /* 0x000fe40007ffe0ff */
[----:B------:R-:W3:Y:S01]  /*3290*/  LDC.64 R2, c[0x0][0x3a0] ;  /* 0x0000e800ff027b82 */ /* 0x000ee20000000a00 */
[----:B------:R-:W-:-:S02]  /*32a0*/  LOP3.LUT R20, RZ, R0, RZ, 0x33, !PT ;  /* 0x00000000ff147212 */ /* 0x000fc400078e33ff */
[----:B--2---:R-:W2:Y:S01]  /*32b0*/  MUFU.RCP R8, R8 ;  /* 0x0000000800087308 */ /* 0x004ea20000001000 */
[----:B-1----:R-:W-:-:S06]  /*32c0*/  ULEA UR4, UR5, UR4, 0x18 ;  /* 0x0000000405047291 */ /* 0x002fcc000f8ec0ff */
[----:B------:R-:W-:Y:S01]  /*32d0*/  LEA R17, R5, UR4, 0x2 ;  /* 0x0000000405117c11 */ /* 0x000fe2000f8e10ff */
[----:B--2---:R-:W-:-:S04]  /*32e0*/  VIADD R18, R8, 0xffffffe ;  /* 0x0ffffffe08127836 */ /* 0x004fc80000000000 */
[----:B------:R1:W2:Y:S02]  /*32f0*/  F2I.FTZ.U32.TRUNC.NTZ R19, R18 ;  /* 0x0000001200137305 */ /* 0x0002a4000021f000 */
[----:B-1----:R-:W-:Y:S01]  /*3300*/  IMAD.MOV.U32 R18, RZ, RZ, RZ ;  /* 0x000000ffff127224 */ /* 0x002fe200078e00ff */
[----:B--2---:R-:W-:-:S05]  /*3310*/  IADD3 R9, PT, PT, RZ, -R19, RZ ;  /* 0x80000013ff097210 */ /* 0x004fca0007ffe0ff */
[----:B------:R-:W-:-:S04]  /*3320*/  IMAD R9, R9, R16, RZ ;  /* 0x0000001009097224 */ /* 0x000fc800078e02ff */
[----:B------:R-:W-:-:S04]  /*3330*/  IMAD.HI.U32 R18, R19, R9, R18 ;  /* 0x0000000913127227 */ /* 0x000fc800078e0012 */
[----:B---3--:R-:W-:-:S07]  /*3340*/  IMAD R19, R6, 0x3, R5 ;  /* 0x0000000306137824 */ /* 0x008fce00078e0205 */
.L_x_49749:
[-C--:B01----:R-:W-:Y:S01]  /*3350*/  IABS R10, R0.reuse ;  /* 0x00000000000a7213 */ /* 0x083fe20000000000 */
[----:B------:R-:W-:Y:S01]  /*3360*/  IMAD R27, R6, 0x8, R17 ;  /* 0x00000008061b7824 */ /* 0x000fe200078e0211 */
[----:B------:R-:W-:Y:S01]  /*3370*/  IABS R11, R0 ;  /* 0x00000000000b7213 */ /* 0x000fe20000000000 */
[----:B------:R0:W1:Y:S01]  /*3380*/  LDS R31, [R17] ;  /* 0x00000000111f7984 */ /* 0x0000620000000800 */
[----:B------:R-:W2:Y:S01]  /*3390*/  I2F.RP R12, R10 ;  /* 0x0000000a000c7306 */ /* 0x000ea20000209400 */
[----:B------:R-:W-:Y:S02]  /*33a0*/  IABS R13, R5 ;  /* 0x00000005000d7213 */ /* 0x000fe40000000000 */
[----:B------:R-:W-:Y:S01]  /*33b0*/  IMAD.MOV R22, RZ, RZ, -R11 ;  /* 0x000000ffff167224 */ /* 0x000fe200078e0a0b */
[----:B------:R-:W-:Y:S01]  /*33c0*/  IABS R25, R23 ;  /* 0x0000001700197213 */ /* 0x000fe20000000000 */
[----:B------:R-:W-:Y:S01]  /*33d0*/  LDS R27, [R27] ;  /* 0x000000001b1b7984 */ /* 0x000fe20000000800 */
[----:B------:R-:W-:Y:S01]  /*33e0*/  IMAD.HI.U32 R11, R18, R13, RZ ;  /* 0x0000000d120b7227 */ /* 0x000fe200078e00ff */
[----:B------:R-:W-:-:S02]  /*33f0*/  IABS R14, R19 ;  /* 0x00000013000e7213 */ /* 0x000fc40000000000 */
[----:B------:R-:W-:Y:S01]  /*3400*/  LEA R29, R6, R17, 0x2 ;  /* 0x00000011061d7211 */ /* 0x000fe200078e10ff */
[----:B------:R-:W-:Y:S01]  /*3410*/  IMAD R13, R11, R22, R13 ;  /* 0x000000160b0d7224 */ /* 0x000fe200078e020d */
[----:B--2---:R-:W2:Y:S04]  /*3420*/  MUFU.RCP R12, R12 ;  /* 0x0000000c000c7308 */ /* 0x004ea80000001000 */
[----:B------:R-:W-:Y:S01]  /*3430*/  ISETP.GT.U32.AND P1, PT, R16, R13, PT ;  /* 0x0000000d1000720c */ /* 0x000fe20003f24070 */
[----:B------:R-:W3:-:S12]  /*3440*/  LDS R29, [R29] ;  /* 0x000000001d1d7984 */ /* 0x000ed80000000800 */
[----:B------:R-:W-:Y:S01]  /*3450*/  @!P1 IADD3 R13, PT, PT, R13, -R10, RZ ;  /* 0x8000000a0d0d9210 */ /* 0x000fe20007ffe0ff */
[----:B------:R-:W-:Y:S02]  /*3460*/  @!P1 VIADD R11, R11, 0x1 ;  /* 0x000000010b0b9836 */ /* 0x000fe40000000000 */
[----:B--2---:R-:W-:Y:S01]  /*3470*/  VIADD R8, R12, 0xffffffe ;  /* 0x0ffffffe0c087836 */ /* 0x004fe20000000000 */
[----:B------:R-:W-:Y:S02]  /*3480*/  IABS R12, R21 ;  /* 0x00000015000c7213 */ /* 0x000fe40000000000 */
[----:B------:R-:W-:Y:S01]  /*3490*/  ISETP.GE.U32.AND P3, PT, R13, R16, PT ;  /* 0x000000100d00720c */ /* 0x000fe20003f66070 */
[----:B------:R2:W4:Y:S02]  /*34a0*/  F2I.FTZ.U32.TRUNC.NTZ R9, R8 ;  /* 0x0000000800097305 */ /* 0x000524000021f000 */
[----:B--2---:R-:W-:-:S10]  /*34b0*/  IMAD.MOV.U32 R8, RZ, RZ, RZ ;  /* 0x000000ffff087224 */ /* 0x004fd400078e00ff */
[----:B------:R-:W-:Y:S02]  /*34c0*/  @P3 IADD3 R11, PT, PT, R11, 0x1, RZ ;  /* 0x000000010b0b3810 */ /* 0x000fe40007ffe0ff */
[----:B----4-:R-:W-:-:S05]  /*34d0*/  IADD3 R15, PT, PT, RZ, -R9, RZ ;  /* 0x80000009ff0f7210 */ /* 0x010fca0007ffe0ff */
[----:B------:R-:W-:-:S04]  /*34e0*/  IMAD R15, R15, R10, RZ ;  /* 0x0000000a0f0f7224 */ /* 0x000fc800078e02ff */
[----:B------:R-:W-:-:S04]  /*34f0*/  IMAD.HI.U32 R24, R9, R15, R8 ;  /* 0x0000000f09187227 */ /* 0x000fc800078e0008 */
[----:B------:R-:W-:Y:S02]  /*3500*/  IMAD.MOV.U32 R15, RZ, RZ, R12 ;  /* 0x000000ffff0f7224 */ /* 0x000fe400078e000c */
[----:B------:R-:W-:-:S04]  /*3510*/  IMAD.HI.U32 R12, R24, R25, RZ ;  /* 0x00000019180c7227 */ /* 0x000fc800078e00ff */
[----:B------:R-:W-:-:S04]  /*3520*/  IMAD.HI.U32 R8, R24, R15, RZ ;  /* 0x0000000f18087227 */ /* 0x000fc800078e00ff */
[----:B------:R-:W-:Y:S02]  /*3530*/  IMAD R15, R8, R22, R15 ;  /* 0x00000016080f7224 */ /* 0x000fe400078e020f */
[----:B------:R-:W-:Y:S01]  /*3540*/  IMAD.HI.U32 R9, R24, R14, RZ ;  /* 0x0000000e18097227 */ /* 0x000fe200078e00ff */
[----:B------:R-:W-:Y:S02]  /*3550*/  LOP3.LUT R24, R5, R0, RZ, 0x3c, !PT ;  /* 0x0000000005187212 */ /* 0x000fe400078e3cff */
[----:B------:R-:W-:Y:S01]  /*3560*/  ISETP.GT.U32.AND P2, PT, R10, R15, PT ;  /* 0x0000000f0a00720c */ /* 0x000fe20003f44070 */
[-C--:B------:R-:W-:Y:S01]  /*3570*/  IMAD R13, R12, R22.reuse, R25 ;  /* 0x000000160c0d7224 */ /* 0x080fe200078e0219 */
[----:B------:R-:W-:Y:S01]  /*3580*/  ISETP.GE.AND P4, PT, R24, RZ, PT ;  /* 0x000000ff1800720c */ /* 0x000fe20003f86270 */
[----:B------:R-:W-:Y:S01]  /*3590*/  IMAD R25, R9, R22, R14 ;  /* 0x0000001609197224 */ /* 0x000fe200078e020e */
[----:B------:R-:W-:Y:S02]  /*35a0*/  LOP3.LUT R14, R21, R0, RZ, 0x3c, !PT ;  /* 0x00000000150e7212 */ /* 0x000fe400078e3cff */
[----:B------:R-:W-:-:S02]  /*35b0*/  ISETP.GT.U32.AND P5, PT, R10, R13, PT ;  /* 0x0000000d0a00720c */ /* 0x000fc40003fa4070 */
[----:B------:R-:W-:Y:S02]  /*35c0*/  ISETP.GT.U32.AND P1, PT, R10, R25, PT ;  /* 0x000000190a00720c */ /* 0x000fe40003f24070 */
[----:B------:R-:W-:Y:S02]  /*35d0*/  ISETP.GE.AND P3, PT, R14, RZ, PT ;  /* 0x000000ff0e00720c */ /* 0x000fe40003f66270 */
[----:B------:R-:W-:Y:S01]  /*35e0*/  LOP3.LUT R14, R23, R0, RZ, 0x3c, !PT ;  /* 0x00000000170e7212 */ /* 0x000fe200078e3cff */
[--C-:B------:R-:W-:Y:S01]  /*35f0*/  @!P2 IMAD.IADD R15, R15, 0x1, -R10.reuse ;  /* 0x000000010f0fa824 */ /* 0x100fe200078e0a0a */
[----:B------:R-:W-:Y:S01]  /*3600*/  @!P2 IADD3 R8, PT, PT, R8, 0x1, RZ ;  /* 0x000000010808a810 */ /* 0x000fe20007ffe0ff */
[----:B------:R-:W-:Y:S01]  /*3610*/  @!P4 IMAD.MOV R11, RZ, RZ, -R11 ;  /* 0x000000ffff0bc224 */ /* 0x000fe200078e0a0b */
[----:B------:R-:W-:Y:S02]  /*3620*/  ISETP.GE.AND P2, PT, R14, RZ, PT ;  /* 0x000000ff0e00720c */ /* 0x000fe40003f46270 */
[----:B------:R-:W-:Y:S01]  /*3630*/  ISETP.GE.U32.AND P6, PT, R15, R10, PT ;  /* 0x0000000a0f00720c */ /* 0x000fe20003fc6070 */
[--C-:B------:R-:W-:Y:S01]  /*3640*/  @!P5 IMAD.IADD R13, R13, 0x1, -R10.reuse ;  /* 0x000000010d0dd824 */ /* 0x100fe200078e0a0a */
[----:B------:R-:W-:Y:S01]  /*3650*/  LOP3.LUT R15, RZ, R0, RZ, 0x33, !PT ;  /* 0x00000000ff0f7212 */ /* 0x000fe200078e33ff */
[----:B------:R-:W-:Y:S01]  /*3660*/  @!P1 IMAD.IADD R25, R25, 0x1, -R10 ;  /* 0x0000000119199824 */ /* 0x000fe200078e0a0a */
[----:B------:R-:W-:Y:S01]  /*3670*/  @!P1 IADD3 R9, PT, PT, R9, 0x1, RZ ;  /* 0x0000000109099810 */ /* 0x000fe20007ffe0ff */
[----:B------:R-:W-:Y:S01]  /*3680*/  @!P5 VIADD R12, R12, 0x1 ;  /* 0x000000010c0cd836 */ /* 0x000fe20000000000 */
[----:B------:R-:W-:-:S02]  /*3690*/  ISETP.GE.U32.AND P4, PT, R13, R10, PT ;  /* 0x0000000a0d00720c */ /* 0x000fc40003f86070 */
[----:B------:R-:W-:-:S04]  /*36a0*/  ISETP.NE.AND P1, PT, R0, RZ, PT ;  /* 0x000000ff0000720c */ /* 0x000fc80003f25270 */
[----:B------:R-:W-:Y:S01]  /*36b0*/  SEL R11, R15, R11, !P1 ;  /* 0x0000000b0f0b7207 */ /* 0x000fe20004800000 */
[----:B------:R-:W-:Y:S01]  /*36c0*/  @P6 VIADD R8, R8, 0x1 ;  /* 0x0000000108086836 */ /* 0x000fe20000000000 */
[----:B------:R-:W-:Y:S01]  /*36d0*/  ISETP.GE.U32.AND P6, PT, R25, R10, PT ;  /* 0x0000000a1900720c */ /* 0x000fe20003fc6070 */
[C---:B------:R-:W-:Y:S01]  /*36e0*/  IMAD R25, R6.reuse, 0xc, R17 ;  /* 0x0000000c06197824 */ /* 0x040fe200078e0211 */
[----:B------:R-:W-:Y:S01]  /*36f0*/  LOP3.LUT R10, R19, R0, RZ, 0x3c, !PT ;  /* 0x00000000130a7212 */ /* 0x000fe200078e3cff */
[----:B------:R-:W-:Y:S01]  /*3700*/  @!P3 IMAD.MOV R8, RZ, RZ, -R8 ;  /* 0x000000ffff08b224 */ /* 0x000fe200078e0a08 */
[----:B0-----:R-:W-:Y:S01]  /*3710*/  LEA R17, R6, R17, 0x4 ;  /* 0x0000001106117211 */ /* 0x001fe200078e20ff */
[----:B------:R-:W-:Y:S01]  /*3720*/  @P4 VIADD R12, R12, 0x1 ;  /* 0x000000010c0c4836 */ /* 0x000fe20000000000 */
[----:B------:R-:W-:Y:S01]  /*3730*/  ISETP.GE.AND P5, PT, R10, RZ, PT ;  /* 0x000000ff0a00720c */ /* 0x000fe20003fa6270 */
[----:B------:R-:W0:Y:S01]  /*3740*/  LDS R25, [R25] ;  /* 0x0000000019197984 */ /* 0x000e220000000800 */
[----:B------:R-:W-:Y:S01]  /*3750*/  IADD3 R10, PT, PT, -R11, RZ, RZ ;  /* 0x000000ff0b0a7210 */ /* 0x000fe20007ffe1ff */
[----:B------:R-:W-:-:S02]  /*3760*/  @!P2 IMAD.MOV R12, RZ, RZ, -R12 ;  /* 0x000000ffff0ca224 */ /* 0x000fc400078e0a0c */
[----:B------:R-:W-:Y:S02]  /*3770*/  IMAD R11, R4, R11, R7 ;  /* 0x0000000b040b7224 */ /* 0x000fe400078e0207 */
[----:B------:R-:W-:Y:S01]  /*3780*/  @P6 VIADD R9, R9, 0x1 ;  /* 0x0000000109096836 */ /* 0x000fe20000000000 */
[----:B------:R-:W-:-:S04]  /*3790*/  SEL R12, R15, R12, !P1 ;  /* 0x0000000c0f0c7207 */ /* 0x000fc80004800000 */
[----:B------:R-:W-:Y:S02]  /*37a0*/  MOV R13, R9 ;  /* 0x00000009000d7202 */ /* 0x000fe40000000f00 */
[----:B------:R-:W-:Y:S01]  /*37b0*/  SEL R9, R15, R8, !P1 ;  /* 0x000000080f097207 */ /* 0x000fe20004800000 */
[----:B------:R-:W-:Y:S01]  /*37c0*/  IMAD R8, R0, R10, R5 ;  /* 0x0000000a00087224 */ /* 0x000fe200078e0205 */
[----:B------:R-:W-:Y:S01]  /*37d0*/  IADD3 R15, PT, PT, -R12, RZ, RZ ;  /* 0x000000ff0c0f7210 */ /* 0x000fe20007ffe1ff */
[----:B------:R-:W-:Y:S01]  /*37e0*/  @!P5 IMAD.MOV R13, RZ, RZ, -R13 ;  /* 0x000000ffff0dd224 */ /* 0x000fe200078e0a0d */
[--C-:B------:R-:W-:Y:S01]  /*37f0*/  IADD3 R5, PT, PT, R6, R5, R6.reuse ;  /* 0x0000000506057210 */ /* 0x100fe20007ffe006 */
[----:B------:R-:W-:Y:S02]  /*3800*/  IMAD R10, R4, R9, R7 ;  /* 0x00000009040a7224 */ /* 0x000fe400078e0207 */
[----:B------:R-:W-:Y:S01]  /*3810*/  IMAD.MOV R9, RZ, RZ, -R9 ;  /* 0x000000ffff097224 */ /* 0x000fe200078e0a09 */
[----:B------:R-:W-:Y:S01]  /*3820*/  SEL R13, R20, R13, !P0 ;  /* 0x0000000d140d7207 */ /* 0x000fe20004000000 */
[----:B------:R-:W-:Y:S01]  /*3830*/  IMAD R12, R4, R12, R7 ;  /* 0x0000000c040c7224 */ /* 0x000fe200078e0207 */
[----:B------:R-:W-:Y:S01]  /*3840*/  IADD3 R5, PT, PT, R6, R5, R6 ;  /* 0x0000000506057210 */ /* 0x000fe20007ffe006 */
[----:B------:R-:W-:-:S02]  /*3850*/  IMAD R15, R0, R15, R23 ;  /* 0x0000000f000f7224 */ /* 0x000fc400078e0217 */
[----:B------:R-:W-:Y:S01]  /*3860*/  IMAD.MOV R33, RZ, RZ, -R13 ;  /* 0x000000ffff217224 */ /* 0x000fe200078e0a0d */
[----:B------:R-:W-:Y:S01]  /*3870*/  ISETP.GE.U32.AND P1, PT, R5, 0x80, PT ;  /* 0x000000800500780c */ /* 0x000fe20003f26070 */
[----:B------:R-:W-:Y:S02]  /*3880*/  IMAD R14, R4, R13, R7 ;  /* 0x0000000d040e7224 */ /* 0x000fe400078e0207 */
[----:B------:R-:W-:Y:S01]  /*3890*/  IMAD R13, R0, R9, R21 ;  /* 0x00000009000d7224 */ /* 0x000fe200078e0215 */
[----:B------:R-:W-:Y:S01]  /*38a0*/  LEA R21, R6, R21, 0x2 ;  /* 0x0000001506157211 */ /* 0x000fe200078e10ff */
[----:B------:R-:W-:Y:S02]  /*38b0*/  IMAD R33, R0, R33, R19 ;  /* 0x0000002100217224 */ /* 0x000fe400078e0213 */
[----:B------:R-:W-:Y:S01]  /*38c0*/  IMAD.IADD R9, R11, 0x1, R8 ;  /* 0x000000010b097824 */ /* 0x000fe200078e0208 */
[----:B------:R-:W-:Y:S01]  /*38d0*/  IADD3 R11, PT, PT, R10, R13, RZ ;  /* 0x0000000d0a0b7210 */ /* 0x000fe20007ffe0ff */
[----:B------:R-:W-:-:S02]  /*38e0*/  IMAD.IADD R13, R12, 0x1, R15 ;  /* 0x000000010c0d7824 */ /* 0x000fc400078e020f */
[----:B------:R-:W-:Y:S02]  /*38f0*/  IMAD.IADD R15, R14, 0x1, R33 ;  /* 0x000000010e0f7824 */ /* 0x000fe400078e0221 */
[----:B------:R-:W-:-:S04]  /*3900*/  IMAD.WIDE R8, R9, 0x4, R2 ;  /* 0x0000000409087825 */ /* 0x000fc800078e0202 */
[--C-:B------:R-:W-:Y:S01]  /*3910*/  IMAD.WIDE R10, R11, 0x4, R2.reuse ;  /* 0x000000040b0a7825 */ /* 0x100fe200078e0202 */
[----:B-1----:R1:W-:Y:S03]  /*3920*/  STG.E desc[UR6][R8.64], R31 ;  /* 0x0000001f08007986 */ /* 0x0023e6000c101906 */
[--C-:B------:R-:W-:Y:S01]  /*3930*/  IMAD.WIDE R12, R13, 0x4, R2.reuse ;  /* 0x000000040d0c7825 */ /* 0x100fe200078e0202 */
[----:B---3--:R1:W-:Y:S03]  /*3940*/  STG.E desc[UR6][R10.64], R29 ;  /* 0x0000001d0a007986 */ /* 0x0083e6000c101906 */
[----:B------:R-:W-:Y:S01]  /*3950*/  IMAD.WIDE R14, R15, 0x4, R2 ;  /* 0x000000040f0e7825 */ /* 0x000fe200078e0202 */
[----:B------:R1:W-:Y:S03]  /*3960*/  STG.E desc[UR6][R12.64], R27 ;  /* 0x0000001b0c007986 */ /* 0x0003e6000c101906 */
[C---:B------:R-:W-:Y:S01]  /*3970*/  IMAD R23, R6.reuse, 0x4, R23 ;  /* 0x0000000406177824 */ /* 0x040fe200078e0217 */
[----:B0-----:R1:W-:Y:S01]  /*3980*/  STG.E desc[UR6][R14.64], R25 ;  /* 0x000000190e007986 */ /* 0x0013e2000c101906 */
[----:B------:R-:W-:Y:S01]  /*3990*/  IMAD R19, R6, 0x4, R19 ;  /* 0x0000000406137824 */ /* 0x000fe200078e0213 */
[----:B------:R-:W-:Y:S06]  /*39a0*/  @!P1 BRA `(.L_x_49749) ;  /* 0xfffffff800689947 */ /* 0x000fec000383ffff */
[----:B------:R-:W-:Y:S05]  /*39b0*/  EXIT ;  /* 0x000000000000794d */ /* 0x000fea0003800000 */
.L_x_49704:
[----:B------:R-:W-:Y:S01]  /*39c0*/  BSSY B2, `(.L_x_49750) ;  /* 0x0000006000027945 */ /* 0x000fe20003800000 */
[----:B------:R-:W-:Y:S02]  /*39d0*/  IMAD.MOV.U32 R3, RZ, RZ, R24 ;  /* 0x000000ffff037224 */ /* 0x000fe400078e0018 */
[----:B------:R-:W-:-:S07]  /*39e0*/  IMAD.MOV.U32 R2, RZ, RZ, -0x1 ;  /* 0xffffffffff027424 */ /* 0x000fce00078e00ff */
[----:B01-3--:R-:W-:Y:S05]  /*39f0*/  WARPSYNC.COLLECTIVE R2, `(.L_x_49751) ;  /* 0x0000000002087348 */ /* 0x00bfea0003c00000 */
[----:B0-----:R0:W2:Y:S02]  /*3a00*/  SHFL.IDX P0, R2, R17, R3, R13 ;  /* 0x0000000311027389 */ /* 0x0010a4000000000d */
[----:B0123--:R-:W-:Y:S05]  /*3a10*/  ENDCOLLECTIVE ;  /* 0x000000000000791b */ /* 0x00ffea0003800000 */
.L_x_49751:
[----:B------:R-:W-:Y:S05]  /*3a20*/  BSYNC B2 ;  /* 0x0000000000027941 */ /* 0x000fea0003800000 */
.L_x_49750:
[----:B------:R-:W-:Y:S05]  /*3a30*/  BRA `(.L_x_49752) ;  /* 0xffffffdc00707947 */ /* 0x000fea000383ffff */
.L_x_49706:
[----:B------:R-:W-:Y:S01]  /*3a40*/  BSSY B2, `(.L_x_49753) ;  /* 0x0000006000027945 */ /* 0x000fe20003800000 */
[----:B------:R-:W-:Y:S01]  /*3a50*/  MOV R3, R22 ;  /* 0x0000001600037202 */ /* 0x000fe20000000f00 */
[----:B------:R-:W-:-:S07]  /*3a60*/  IMAD.MOV.U32 R2, RZ, RZ, -0x1 ;  /* 0xffffffffff027424 */ /* 0x000fce00078e00ff */
[----:B01-3--:R-:W-:Y:S05]  /*3a70*/  WARPSYNC.COLLECTIVE R2, `(.L_x_49754) ;  /* 0x0000000002087348 */ /* 0x00bfea0003c00000 */
[----:B0-----:R0:W2:Y:S02]  /*3a80*/  SHFL.IDX P0, R2, R17, R3, R13 ;  /* 0x0000000311027389 */ /* 0x0010a4000000000d */
[----:B0123--:R-:W-:Y:S05]  /*3a90*/  ENDCOLLECTIVE ;  /* 0x000000000000791b */ /* 0x00ffea0003800000 */
.L_x_49754:
[----:B------:R-:W-:Y:S05]  /*3aa0*/  BSYNC B2 ;  /* 0x0000000000027941 */ /* 0x000fea0003800000 */
.L_x_49753:
[----:B------:R-:W-:Y:S05]  /*3ab0*/  BRA `(.L_x_49755) ;  /* 0xffffffdc00647947 */ /* 0x000fea000383ffff */
.L_x_49708:
[----:B------:R-:W-:Y:S01]  /*3ac0*/  BSSY B2, `(.L_x_49756) ;  /* 0x0000006000027945 */ /* 0x000fe20003800000 */
[----:B------:R-:W-:Y:S01]  /*3ad0*/  IMAD.MOV.U32 R3, RZ, RZ, R20 ;  /* 0x000000ffff037224 */ /* 0x000fe200078e0014 */
[----:B------:R-:W-:-:S07]  /*3ae0*/  MOV R2, 0xffffffff ;  /* 0xffffffff00027802 */ /* 0x000fce0000000f00 */
[----:B01-3--:R-:W-:Y:S05]  /*3af0*/  WARPSYNC.COLLECTIVE R2, `(.L_x_49757) ;  /* 0x0000000002087348 */ /* 0x00bfea0003c00000 */
[----:B0-----:R0:W2:Y:S02]  /*3b00*/  SHFL.IDX P0, R2, R17, R3, R13 ;  /* 0x0000000311027389 */ /* 0x0010a4000000000d */
[----:B0123--:R-:W-:Y:S05]  /*3b10*/  ENDCOLLECTIVE ;  /* 0x000000000000791b */ /* 0x00ffea0003800000 */
.L_x_49757:
[----:B------:R-:W-:Y:S05]  /*3b20*/  BSYNC B2 ;  /* 0x0000000000027941 */ /* 0x000fea0003800000 */
.L_x_49756:
[----:B------:R-:W-:Y:S05]  /*3b30*/  BRA `(.L_x_49758) ;  /* 0xffffffdc00587947 */ /* 0x000fea000383ffff */
.L_x_49710:
[----:B------:R-:W-:Y:S01]  /*3b40*/  BSSY B2, `(.L_x_49759) ;  /* 0x0000006000027945 */ /* 0x000fe20003800000 */
[----:B------:R-:W-:Y:S02]  /*3b50*/  IMAD.MOV.U32 R3, RZ, RZ, R18 ;  /* 0x000000ffff037224 */ /* 0x000fe400078e0012 */
[----:B------:R-:W-:-:S07]  /*3b60*/  IMAD.MOV.U32 R2, RZ, RZ, -0x1 ;  /* 0xffffffffff027424 */ /* 0x000fce00078e00ff */
[----:B01-3--:R-:W-:Y:S05]  /*3b70*/  WARPSYNC.COLLECTIVE R2, `(.L_x_49760) ;  /* 0x0000000002087348 */ /* 0x00bfea0003c00000 */
[----:B0-----:R0:W2:Y:S02]  /*3b80*/  SHFL.IDX P0, R2, R17, R3, R13 ;  /* 0x0000000311027389 */ /* 0x0010a4000000000d */
[----:B0123--:R-:W-:Y:S05]  /*3b90*/  ENDCOLLECTIVE ;  /* 0x000000000000791b */ /* 0x00ffea0003800000 */
.L_x_49760:
[----:B------:R-:W-:Y:S05]  /*3ba0*/  BSYNC B2 ;  /* 0x0000000000027941 */ /* 0x000fea0003800000 */
.L_x_49759:
[----:B------:R-:W-:Y:S05]  /*3bb0*/  BRA `(.L_x_49761) ;  /* 0xffffffdc004c7947 */ /* 0x000fea000383ffff */
.L_x_49721:
[----:B------:R-:W-:Y:S01]  /*3bc0*/  BSSY B1, `(.L_x_49762) ;  /* 0x0000006000017945 */ /* 0x000fe20003800000 */
[----:B------:R-:W-:Y:S01]  /*3bd0*/  MOV R3, R24 ;  /* 0x0000001800037202 */ /* 0x000fe20000000f00 */
[----:B------:R-:W-:-:S07]  /*3be0*/  IMAD.MOV.U32 R2, RZ, RZ, -0x1 ;  /* 0xffffffffff027424 */ /* 0x000fce00078e00ff */
[----:B01-3--:R-:W-:Y:S05]  /*3bf0*/  WARPSYNC.COLLECTIVE R2, `(.L_x_49763) ;  /* 0x0000000002087348 */ /* 0x00bfea0003c00000 */
[----:B0-----:R0:W2:Y:S02]  /*3c00*/  SHFL.IDX P0, R2, R17, R3, R13 ;  /* 0x0000000311027389 */ /* 0x0010a4000000000d */
[----:B0123--:R-:W-:Y:S05]  /*3c10*/  ENDCOLLECTIVE ;  /* 0x000000000000791b */ /* 0x00ffea0003800000 */
.L_x_49763:
[----:B------:R-:W-:Y:S05]  /*3c20*/  BSYNC B1 ;  /* 0x0000000000017941 */ /* 0x000fea0003800000 */
.L_x_49762:
[----:B------:R-:W-:Y:S05]  /*3c30*/  BRA `(.L_x_49764) ;  /* 0xffffffe000e87947 */ /* 0x000fea000383ffff */
.L_x_49723:
[----:B------:R-:W-:Y:S01]  /*3c40*/  BSSY B1, `(.L_x_49765) ;  /* 0x0000006000017945 */ /* 0x000fe20003800000 */
[----:B------:R-:W-:Y:S01]  /*3c50*/  IMAD.MOV.U32 R3, RZ, RZ, R22 ;  /* 0x000000ffff037224 */ /* 0x000fe200078e0016 */
[----:B------:R-:W-:-:S07]  /*3c60*/  MOV R2, 0xffffffff ;  /* 0xffffffff00027802 */ /* 0x000fce0000000f00 */
[----:B01-3--:R-:W-:Y:S05]  /*3c70*/  WARPSYNC.COLLECTIVE R2, `(.L_x_49766) ;  /* 0x0000000002087348 */ /* 0x00bfea0003c00000 */
[----:B0-----:R0:W2:Y:S02]  /*3c80*/  SHFL.IDX P0, R2, R17, R3, R13 ;  /* 0x0000000311027389 */ /* 0x0010a4000000000d */
[----:B0123--:R-:W-:Y:S05]  /*3c90*/  ENDCOLLECTIVE ;  /* 0x000000000000791b */ /* 0x00ffea0003800000 */
.L_x_49766:
[----:B------:R-:W-:Y:S05]  /*3ca0*/  BSYNC B1 ;  /* 0x0000000000017941 */ /* 0x000fea0003800000 */
.L_x_49765:
[----:B------:R-:W-:Y:S05]  /*3cb0*/  BRA `(.L_x_49767) ;  /* 0xffffffe000dc7947 */ /* 0x000fea000383ffff */
.L_x_49725:
[----:B------:R-:W-:Y:S01]  /*3cc0*/  BSSY B1, `(.L_x_49768) ;  /* 0x0000006000017945 */ /* 0x000fe20003800000 */
[----:B------:R-:W-:Y:S02]  /*3cd0*/  IMAD.MOV.U32 R3, RZ, RZ, R20 ;  /* 0x000000ffff037224 */ /* 0x000fe400078e0014 */
[----:B------:R-:W-:-:S07]  /*3ce0*/  IMAD.MOV.U32 R2, RZ, RZ, -0x1 ;  /* 0xffffffffff027424 */ /* 0x000fce00078e00ff */
[----:B01-3--:R-:W-:Y:S05]  /*3cf0*/  WARPSYNC.COLLECTIVE R2, `(.L_x_49769) ;  /* 0x0000000002087348 */ /* 0x00bfea0003c00000 */
[----:B0-----:R0:W2:Y:S02]  /*3d00*/  SHFL.IDX P0, R2, R17, R3, R13 ;  /* 0x0000000311027389 */ /* 0x0010a4000000000d */
[----:B0123--:R-:W-:Y:S05]  /*3d10*/  ENDCOLLECTIVE ;  /* 0x000000000000791b */ /* 0x00ffea0003800000 */
.L_x_49769:
[----:B------:R-:W-:Y:S05]  /*3d20*/  BSYNC B1 ;  /* 0x0000000000017941 */ /* 0x000fea0003800000 */
.L_x_49768:
[----:B------:R-:W-:Y:S05]  /*3d30*/  BRA `(.L_x_49770) ;  /* 0xffffffe000d07947 */ /* 0x000fea000383ffff */
.L_x_49727:
[----:B------:R-:W-:Y:S01]  /*3d40*/  BSSY B1, `(.L_x_49771) ;  /* 0x0000006000017945 */ /* 0x000fe20003800000 */
[----:B------:R-:W-:Y:S01]  /*3d50*/  MOV R3, R18 ;  /* 0x0000001200037202 */ /* 0x000fe20000000f00 */
[----:B------:R-:W-:-:S07]  /*3d60*/  IMAD.MOV.U32 R2, RZ, RZ, -0x1 ;  /* 0xffffffffff027424 */ /* 0x000fce00078e00ff */
[----:B01-3--:R-:W-:Y:S05]  /*3d70*/  WARPSYNC.COLLECTIVE R2, `(.L_x_49772) ;  /* 0x0000000002087348 */ /* 0x00bfea0003c00000 */
[----:B0-----:R0:W2:Y:S02]  /*3d80*/  SHFL.IDX P0, R2, R17, R3, R13 ;  /* 0x0000000311027389 */ /* 0x0010a4000000000d */
[----:B0123--:R-:W-:Y:S05]  /*3d90*/  ENDCOLLECTIVE ;  /* 0x000000000000791b */ /* 0x00ffea0003800000 */
.L_x_49772:
[----:B------:R-:W-:Y:S05]  /*3da0*/  BSYNC B1 ;  /* 0x0000000000017941 */ /* 0x000fea0003800000 */
.L_x_49771:
[----:B------:R-:W-:Y:S05]  /*3db0*/  BRA `(.L_x_49773) ;  /* 0xffffffe000c47947 */ /* 0x000fea000383ffff */
.L_x_49736:
[----:B0-----:R-:W-:Y:S01]  /*3dc0*/  MOV R2, 0xffffffff ;  /* 0xffffffff00027802 */ /* 0x001fe20000000f00 */
[----:B------:R-:W-:-:S07]  /*3dd0*/  IMAD.MOV.U32 R3, RZ, RZ, R26 ;  /* 0x000000ffff037224 */ /* 0x000fce00078e001a */
[----:B-123--:R-:W-:Y:S05]  /*3de0*/  WARPSYNC.COLLECTIVE R2, `(.L_x_49774) ;  /* 0x0000000002087348 */ /* 0x00efea0003c00000 */
[----:B--2---:R0:W2:Y:S02]  /*3df0*/  SHFL.IDX P0, R2, R17, R3, R13 ;  /* 0x0000000311027389 */ /* 0x0040a4000000000d */
[----:B0123--:R-:W-:Y:S05]  /*3e00*/  ENDCOLLECTIVE ;  /* 0x000000000000791b */ /* 0x00ffea0003800000 */
.L_x_49774:
[----:B------:R-:W-:Y:S01]  /*3e10*/  IMAD.MOV.U32 R33, RZ, RZ, R2 ;  /* 0x000000ffff217224 */ /* 0x000fe200078e0002 */
[----:B------:R-:W-:Y:S06]  /*3e20*/  BRA `(.L_x_49775) ;  /* 0xffffffe800647947 */ /* 0x000fec000383ffff */
.L_x_49738:
[----:B------:R-:W-:Y:S01]  /*3e30*/  BSSY B0, `(.L_x_49776) ;  /* 0x0000006000007945 */ /* 0x000fe20003800000 */
[----:B------:R-:W-:Y:S01]  /*3e40*/  IMAD.MOV.U32 R3, RZ, RZ, R20 ;  /* 0x000000ffff037224 */ /* 0x000fe200078e0014 */
[----:B0-----:R-:W-:-:S07]  /*3e50*/  MOV R2, 0xffffffff ;  /* 0xffffffff00027802 */ /* 0x001fce0000000f00 */
[----:B-123--:R-:W-:Y:S05]  /*3e60*/  WARPSYNC.COLLECTIVE R2, `(.L_x_49777) ;  /* 0x0000000002087348 */ /* 0x00efea0003c00000 */
[----:B--2---:R0:W2:Y:S02]  /*3e70*/  SHFL.IDX P0, R2, R17, R3, R13 ;  /* 0x0000000311027389 */ /* 0x0040a4000000000d */
[----:B0123--:R-:W-:Y:S05]  /*3e80*/  ENDCOLLECTIVE ;  /* 0x000000000000791b */ /* 0x00ffea0003800000 */
.L_x_49777:
[----:B------:R-:W-:Y:S05]  /*3e90*/  BSYNC B0 ;  /* 0x0000000000007941 */ /* 0x000fea0003800000 */
.L_x_49776:
[----:B------:R-:W-:Y:S05]  /*3ea0*/  BRA `(.L_x_49778) ;  /* 0xffffffe800587947 */ /* 0x000fea000383ffff */
.L_x_49740:
[----:B------:R-:W-:Y:S01]  /*3eb0*/  BSSY B0, `(.L_x_49779) ;  /* 0x0000006000007945 */ /* 0x000fe20003800000 */
[----:B------:R-:W-:Y:S02]  /*3ec0*/  IMAD.MOV.U32 R3, RZ, RZ, R14 ;  /* 0x000000ffff037224 */ /* 0x000fe400078e000e */
[----:B0-----:R-:W-:-:S07]  /*3ed0*/  IMAD.MOV.U32 R2, RZ, RZ, -0x1 ;  /* 0xffffffffff027424 */ /* 0x001fce00078e00ff */
[----:B-123--:R-:W-:Y:S05]  /*3ee0*/  WARPSYNC.COLLECTIVE R2, `(.L_x_49780) ;  /* 0x0000000002087348 */ /* 0x00efea0003c00000 */
[----:B--2---:R0:W2:Y:S02]  /*3ef0*/  SHFL.IDX P0, R2, R17, R3, R13 ;  /* 0x0000000311027389 */ /* 0x0040a4000000000d */
[----:B0123--:R-:W-:Y:S05]  /*3f00*/  ENDCOLLECTIVE ;  /* 0x000000000000791b */ /* 0x00ffea0003800000 */
.L_x_49780:
[----:B------:R-:W-:Y:S05]  /*3f10*/  BSYNC B0 ;  /* 0x0000000000007941 */ /* 0x000fea0003800000 */
.L_x_49779:
[----:B------:R-:W-:Y:S05]  /*3f20*/  BRA `(.L_x_49781) ;  /* 0xffffffe8004c7947 */ /* 0x000fea000383ffff */
.L_x_49742:
[----:B------:R-:W-:Y:S01]  /*3f30*/  BSSY B0, `(.L_x_49782) ;  /* 0x0000006000007945 */ /* 0x000fe20003800000 */
[----:B------:R-:W-:Y:S01]  /*3f40*/  MOV R3, R28 ;  /* 0x0000001c00037202 */ /* 0x000fe20000000f00 */
[----:B0-----:R-:W-:-:S07]  /*3f50*/  IMAD.MOV.U32 R2, RZ, RZ, -0x1 ;  /* 0xffffffffff027424 */ /* 0x001fce00078e00ff */
[----:B-123--:R-:W-:Y:S05]  /*3f60*/  WARPSYNC.COLLECTIVE R2, `(.L_x_49783) ;  /* 0x0000000002087348 */ /* 0x00efea0003c00000 */
[----:B--2---:R0:W2:Y:S02]  /*3f70*/  SHFL.IDX P0, R2, R17, R3, R13 ;  /* 0x0000000311027389 */ /* 0x0040a4000000000d */
[----:B0123--:R-:W-:Y:S05]  /*3f80*/  ENDCOLLECTIVE ;  /* 0x000000000000791b */ /* 0x00ffea0003800000 */
.L_x_49783:
[----:B------:R-:W-:Y:S05]  /*3f90*/  BSYNC B0 ;  /* 0x0000000000007941 */ /* 0x000fea0003800000 */
.L_x_49782:
[----:B------:R-:W-:Y:S05]  /*3fa0*/  BRA `(.L_x_49784) ;  /* 0xffffffe800407947 */ /* 0x000fea000383ffff */
.L_x_49785:
        /* <DEDUP_REMOVED lines=13> */
.L_x_58708:


//--------------------- .text._Z9cuda_gemmIiLi256ELi1ELi1ELi128ELi2ELi2ELi32ELi1ELi1EEviiiPT_S1_S1_ii --------------------------
	.section	.text._Z9cuda_gemmIiLi256ELi1ELi1ELi128ELi2ELi2ELi32ELi1ELi1EEviiiPT_S1_S1_ii,"ax",@progbits
	.align	128
        .global         _Z9cuda_gemmIiLi256ELi1ELi1ELi128ELi2ELi2ELi32ELi1ELi1EEviiiPT_S1_S1_ii
        .type           _Z9cuda_gemmIiLi256ELi1ELi1ELi128ELi2ELi2ELi32ELi1ELi1EEviiiPT_S1_S1_ii,@function
        .size           _Z9cuda_gemmIiLi256ELi1ELi1ELi128ELi2ELi2ELi32ELi1ELi1EEviiiPT_S1_S1_ii,(.L_x_58709 - _Z9cuda_gemmIiLi256ELi1ELi1ELi128ELi2ELi2ELi32ELi1ELi1EEviiiPT_S1_S1_ii)
        .other          _Z9cuda_gemmIiLi256ELi1ELi1ELi128ELi2ELi2ELi32ELi1ELi1EEviiiPT_S1_S1_ii,@"STO_CUDA_ENTRY STV_DEFAULT"
_Z9cuda_gemmIiLi256ELi1ELi1ELi128ELi2ELi2ELi32ELi1ELi1EEviiiPT_S1_S1_ii:
.text._Z9cuda_gemmIiLi256ELi1ELi1ELi128ELi2ELi2ELi32ELi1ELi1EEviiiPT_S1_S1_ii:
        /* <DEDUP_REMOVED lines=14> */
.L_x_49788:
        /* <DEDUP_REMOVED lines=11> */
.L_x_49787:
[----:B------:R-:W-:Y:S05]  /*0190*/  BSYNC.RECONVERGENT B0 ;  /* 0x0000000000007941 */ /* 0x000fea0003800200 */
.L_x_49786:
        /* <DEDUP_REMOVED lines=9> */
[----:B01----:R-:W0:Y:S01]  /*0230*/  I2F.U32.RP R7, R19 ;  /* 0x0000001300077306 */ /* 0x003e220000209000 */
[----:B------:R-:W-:Y:S01]  /*0240*/  IMAD.IADD R4, R0, 0x1, R19 ;  /* 0x0000000100047824 */ /* 0x000fe200078e0213 */
[----:B------:R-:W-:Y:S01]  /*0250*/  ISETP.NE.U32.AND P2, PT, R19, RZ, PT ;  /* 0x000000ff1300720c */ /* 0x000fe20003f45070 */
[----:B------:R-:W-:Y:S01]  /*0260*/  BSSY.RECONVERGENT B1, `(.L_x_49791) ;  /* 0x0000030000017945 */ /* 0x000fe20003800200 */
[----:B------:R-:W-:Y:S02]  /*0270*/  MOV R22, R0 ;  /* 0x0000000000167202 */ /* 0x000fe40000000f00 */
        /* <DEDUP_REMOVED lines=39> */
.L_x_49793:
[----:B------:R0:W2:Y:S01]  /*04f0*/  LDG.E R7, desc[UR6][R2.64] ;  /* 0x0000000602077981 */ /* 0x0000a2000c1e1900 */
[----:B------:R-:W-:-:S04]  /*0500*/  IADD3 R5, PT, PT, R5, 0x1, RZ ;  /* 0x0000000105057810 */ /* 0x000fc80007ffe0ff */
[----:B------:R-:W-:Y:S01]  /*0510*/  ISETP.NE.AND P3, PT, R5, RZ, PT ;  /* 0x000000ff0500720c */ /* 0x000fe20003f65270 */
[C---:B0-----:R-:W-:Y:S01]  /*0520*/  IMAD.WIDE.U32 R2, R19.reuse, 0x4, R2 ;  /* 0x0000000413027825 */ /* 0x041fe200078e0002 */
[----:B--2---:R0:W-:Y:S03]  /*0530*/  STS [R4], R7 ;  /* 0x0000000704007388 */ /* 0x0041e60000000800 */
[----:B0-----:R-:W-:-:S08]  /*0540*/  IMAD R4, R19, 0x4, R4 ;  /* 0x0000000413047824 */ /* 0x001fd000078e0204 */
[----:B------:R-:W-:Y:S05]  /*0550*/  @P3 BRA `(.L_x_49793) ;  /* 0xfffffffc00e43947 */ /* 0x000fea000383ffff */
.L_x_49792:
[----:B------:R-:W-:Y:S05]  /*0560*/  BSYNC.RECONVERGENT B1 ;  /* 0x0000000000017941 */ /* 0x000fea0003800200 */
.L_x_49791:
        /* <DEDUP_REMOVED lines=12> */
.L_x_49796:
        /* <DEDUP_REMOVED lines=20> */
.L_x_49795:
[----:B------:R-:W-:Y:S05]  /*0770*/  BSYNC.RECONVERGENT B1 ;  /* 0x0000000000017941 */ /* 0x000fea0003800200 */
.L_x_49794:
        /* <DEDUP_REMOVED lines=10> */
.L_x_49799:
[----:B------:R-:W-:Y:S01]  /*0820*/  VIADD R23, R23, 0x1 ;  /* 0x0000000117177836 */ /* 0x000fe20000000000 */
[----:B------:R0:W-:Y:S04]  /*0830*/  STS [R4], RZ ;  /* 0x000000ff04007388 */ /* 0x0001e80000000800 */
[----:B------:R-:W-:Y:S01]  /*0840*/  ISETP.NE.AND P0, PT, R23, RZ, PT ;  /* 0x000000ff1700720c */ /* 0x000fe20003f05270 */
[----:B0-----:R-:W-:-:S12]  /*0850*/  IMAD R4, R19, 0x4, R4 ;  /* 0x0000000413047824 */ /* 0x001fd800078e0204 */
[----:B------:R-:W-:Y:S05]  /*0860*/  @P0 BRA `(.L_x_49799) ;  /* 0xfffffffc00ec0947 */ /* 0x000fea000383ffff */
.L_x_49798:
[----:B------:R-:W-:Y:S05]  /*0870*/  BSYNC.RECONVERGENT B1 ;  /* 0x0000000000017941 */ /* 0x000fea0003800200 */
.L_x_49797:
[----:B------:R-:W-:Y:S05]  /*0880*/  @!P2 BRA `(.L_x_49790) ;  /* 0x000000000040a947 */ /* 0x000fea0003800000 */
[----:B------:R-:W0:Y:S01]  /*0890*/  S2UR UR5, SR_CgaCtaId ;  /* 0x00000000000579c3 */ /* 0x000e220000008800 */
[----:B------:R-:W-:Y:S02]  /*08a0*/  UMOV UR4, 0x400 ;  /* 0x0000040000047882 */ /* 0x000fe40000000000 */
[----:B------:R-:W-:-:S04]  /*08b0*/  UIADD3 UR4, UPT, UPT, UR4, 0x280, URZ ;  /* 0x0000028004047890 */ /* 0x000fc8000fffe0ff */
[----:B0-----:R-:W-:-:S06]  /*08c0*/  ULEA UR4, UR5, UR4, 0x18 ;  /* 0x0000000405047291 */ /* 0x001fcc000f8ec0ff */
[----:B------:R-:W-:-:S07]  /*08d0*/  LEA R4, R2, UR4, 0x2 ;  /* 0x0000000402047c11 */ /* 0x000fce000f8e10ff */
.L_x_49800:
        /* <DEDUP_REMOVED lines=11> */
.L_x_49790:
[----:B------:R-:W-:Y:S05]  /*0990*/  BSYNC.RECONVERGENT B0 ;  /* 0x0000000000007941 */ /* 0x000fea0003800200 */
.L_x_49789:
[----:B------:R-:W-:Y:S01]  /*09a0*/  BAR.SYNC.DEFER_BLOCKING 0x0 ;  /* 0x0000000000007b1d */ /* 0x000fe20000010000 */
[----:B------:R-:W-:-:S13]  /*09b0*/  ISETP.GT.U32.AND P0, PT, R0, 0x7f, PT ;  /* 0x0000007f0000780c */ /* 0x000fda0003f04070 */
[----:B------:R-:W-:Y:S05]  /*09c0*/  @P0 BRA `(.L_x_49801) ;  /* 0x0000000000840947 */ /* 0x000fea0003800000 */
[----:B0-----:R-:W0:Y:S01]  /*09d0*/  S2R R7, SR_CgaCtaId ;  /* 0x0000000000077919 */ /* 0x001e220000008800 */
[----:B------:R-:W-:Y:S01]  /*09e0*/  MOV R6, 0x400 ;  /* 0x0000040000067802 */ /* 0x000fe20000000f00 */
[----:B------:R-:W-:Y:S01]  /*09f0*/  IMAD.SHL.U32 R3, R20, 0x2, RZ ;  /* 0x0000000214037824 */ /* 0x000fe200078e00ff */
[----:B------:R-:W-:-:S03]  /*0a00*/  LOP3.LUT R2, R18, 0x1, RZ, 0x3c, !PT ;  /* 0x0000000112027812 */ /* 0x000fc600078e3cff */
[----:B------:R-:W-:Y:S01]  /*0a10*/  VIADD R5, R6, 0x80 ;  /* 0x0000008006057836 */ /* 0x000fe20000000000 */
[----:B------:R-:W-:-:S04]  /*0a20*/  LOP3.LUT R4, R3, R18, RZ, 0xfc, !PT ;  /* 0x0000001203047212 */ /* 0x000fc800078efcff */
[----:B0-----:R-:W-:Y:S02]  /*0a30*/  LEA R8, R7, R5, 0x18 ;  /* 0x0000000507087211 */ /* 0x001fe400078ec0ff */
[----:B------:R-:W-:Y:S02]  /*0a40*/  LOP3.LUT R5, R3, R2, RZ, 0xfc, !PT ;  /* 0x0000000203057212 */ /* 0x000fe400078efcff */
[----:B------:R-:W-:Y:S02]  /*0a50*/  LEA R3, R4, R8, 0x2 ;  /* 0x0000000804037211 */ /* 0x000fe400078e10ff */
[----:B------:R-:W-:Y:S01]  /*0a60*/  LEA R9, R7, R6, 0x18 ;  /* 0x0000000607097211 */ /* 0x000fe200078ec0ff */
[----:B------:R-:W-:Y:S01]  /*0a70*/  IMAD R4, R5, 0x4, R8 ;  /* 0x0000000405047824 */ /* 0x000fe200078e0208 */
[----:B------:R-:W-:Y:S01]  /*0a80*/  SHF.R.U32.HI R5, RZ, 0x6, R0 ;  /* 0x00000006ff057819 */ /* 0x000fe20000011600 */
[----:B------:R-:W-:Y:S01]  /*0a90*/  VIADD R8, R6, 0x280 ;  /* 0x0000028006087836 */ /* 0x000fe20000000000 */
[----:B------:R-:W0:Y:S01]  /*0aa0*/  LDS R3, [R3] ;  /* 0x0000000003037984 */ /* 0x000e220000000800 */
[----:B------:R-:W-:-:S03]  /*0ab0*/  LEA R10, R18, R9, 0x2 ;  /* 0x00000009120a7211 */ /* 0x000fc600078e10ff */
[----:B------:R-:W2:Y:S01]  /*0ac0*/  LDS R4, [R4] ;  /* 0x0000000004047984 */ /* 0x000ea20000000800 */
[----:B------:R-:W-:-:S07]  /*0ad0*/  LEA R11, R7, R8, 0x18 ;  /* 0x00000008070b7211 */ /* 0x000fce00078ec0ff */
.L_x_49803:
[----:B---3--:R-:W-:Y:S01]  /*0ae0*/  IMAD R6, R5, 0xc, R10 ;  /* 0x0000000c05067824 */ /* 0x008fe200078e020a */
[----:B------:R-:W-:-:S04]  /*0af0*/  UMOV UR4, 0xffffffff ;  /* 0xffffffff00047882 */ /* 0x000fc80000000000 */
[----:B------:R3:W4:Y:S01]  /*0b00*/  LDS R7, [R6] ;  /* 0x0000000006077984 */ /* 0x0007220000000800 */
[----:B------:R-:W-:Y:S05]  /*0b10*/  BRA.DIV UR4, `(.L_x_49802) ;  /* 0x0000000604847947 */ /* 0x000fea000b800000 */
[----:B---34-:R-:W0:Y:S04]  /*0b20*/  SHFL.IDX PT, R6, R7, R18, 0x1e1f ;  /* 0x001e1f1207067589 */ /* 0x018e2800000e0000 */
[----:B------:R3:W4:Y:S02]  /*0b30*/  SHFL.IDX PT, R8, R7, R2, 0x1e1f ;  /* 0x001e1f0207087589 */ /* 0x00072400000e0000 */
[----:B0--3--:R-:W-:-:S07]  /*0b40*/  IMAD R9, R3, R6, RZ ;  /* 0x0000000603097224 */ /* 0x009fce00078e02ff */
.L_x_49811:
[----:B------:R-:W-:Y:S01]  /*0b50*/  IMAD R6, R5, 0x40, R20 ;  /* 0x0000004005067824 */ /* 0x000fe200078e0214 */
[----:B-1----:R-:W-:Y:S01]  /*0b60*/  LEA.HI R5, R19, R5, RZ, 0x1a ;  /* 0x0000000513057211 */ /* 0x002fe200078fd0ff */
[----:B--2-4-:R-:W-:Y:S02]  /*0b70*/  IMAD R8, R4, R8, R9 ;  /* 0x0000000804087224 */ /* 0x014fe400078e0209 */
[----:B------:R-:W-:Y:S01]  /*0b80*/  IMAD.U32 R6, R6, 0x4, R11 ;  /* 0x0000000406067824 */ /* 0x000fe200078e000b */
[----:B------:R-:W-:-:S04]  /*0b90*/  ISETP.GE.U32.AND P0, PT, R5, 0x2, PT ;  /* 0x000000020500780c */ /* 0x000fc80003f06070 */
[----:B------:R-:W0:Y:S02]  /*0ba0*/  LDS R7, [R6] ;  /* 0x0000000006077984 */ /* 0x000e240000000800 */
[----:B0-----:R-:W-:-:S05]  /*0bb0*/  IADD3 R7, PT, PT, R8, R7, RZ ;  /* 0x0000000708077210 */ /* 0x001fca0007ffe0ff */
[----:B------:R3:W-:Y:S02]  /*0bc0*/  STS [R6], R7 ;  /* 0x0000000706007388 */ /* 0x0007e40000000800 */
[----:B------:R-:W-:Y:S05]  /*0bd0*/  @!P0 BRA `(.L_x_49803) ;  /* 0xfffffffc00c08947 */ /* 0x000fea000383ffff */
.L_x_49801:
[----:B------:R-:W-:Y:S05]  /*0be0*/  WARPSYNC.ALL ;  /* 0x0000000000007948 */ /* 0x000fea0003800000 */
[----:B------:R-:W-:Y:S01]  /*0bf0*/  BAR.SYNC.DEFER_BLOCKING 0x0 ;  /* 0x0000000000007b1d */ /* 0x000fe20000010000 */
[----:B------:R-:W-:-:S13]  /*0c00*/  ISETP.GT.U32.AND P0, PT, R0, 0x7f, PT ;  /* 0x0000007f0000780c */ /* 0x000fda0003f04070 */
[----:B------:R-:W-:Y:S05]  /*0c10*/  @P0 EXIT ;  /* 0x000000000000094d */ /* 0x000fea0003800000 */
[----:B01-3--:R-:W0:Y:S01]  /*0c20*/  I2F.U32.RP R7, R19 ;  /* 0x0000001300077306 */ /* 0x00be220000209000 */
        /* <DEDUP_REMOVED lines=35> */
[----:B0-----:R-:W-:-:S06]  /*0e60*/  ULEA UR4, UR5, UR4, 0x18 ;  /* 0x0000000405047291 */ /* 0x001fcc000f8ec0ff */
[----:B------:R-:W-:Y:S01]  /*0e70*/  LEA R6, R0, UR4, 0x2 ;  /* 0x0000000400067c11 */ /* 0x000fe2000f8e10ff */
[C---:B------:R-:W-:Y:S02]  /*0e80*/  IMAD R0, R4.reuse, R19, R0 ;  /* 0x0000001304007224 */ /* 0x040fe400078e0200 */
[----:B-1----:R-:W-:Y:S01]  /*0e90*/  IMAD.WIDE.U32 R2, R5, 0x4, R2 ;  /* 0x0000000405027825 */ /* 0x002fe200078e0002 */
[----:B------:R-:W-:-:S07]  /*0ea0*/  IADD3 R5, PT, PT, -R4, RZ, RZ ;  /* 0x000000ff04057210 */ /* 0x000fce0007ffe1ff */
.L_x_49806:
[----:B------:R0:W1:Y:S01]  /*0eb0*/  LDS R7, [R6] ;  /* 0x0000000006077984 */ /* 0x0000620000000800 */
[----:B------:R-:W-:-:S05]  /*0ec0*/  VIADD R5, R5, 0x1 ;  /* 0x0000000105057836 */ /* 0x000fca0000000000 */
[----:B------:R-:W-:Y:S01]  /*0ed0*/  ISETP.NE.AND P0, PT, R5, RZ, PT ;  /* 0x000000ff0500720c */ /* 0x000fe20003f05270 */
[C---:B0-----:R-:W-:Y:S01]  /*0ee0*/  IMAD R6, R19.reuse, 0x4, R6 ;  /* 0x0000000413067824 */ /* 0x041fe200078e0206 */
[----:B-1----:R0:W-:Y:S02]  /*0ef0*/  STG.E desc[UR6][R2.64], R7 ;  /* 0x0000000702007986 */ /* 0x0021e4000c101906 */
[----:B0-----:R-:W-:-:S09]  /*0f00*/  IMAD.WIDE.U32 R2, R19, 0x4, R2 ;  /* 0x0000000413027825 */ /* 0x001fd200078e0002 */
[----:B------:R-:W-:Y:S05]  /*0f10*/  @P0 BRA `(.L_x_49806) ;  /* 0xfffffffc00e40947 */ /* 0x000fea000383ffff */
.L_x_49805:
[----:B------:R-:W-:Y:S05]  /*0f20*/  BSYNC.RECONVERGENT B0 ;  /* 0x0000000000007941 */ /* 0x000fea0003800200 */
.L_x_49804:
        /* <DEDUP_REMOVED lines=11> */
.L_x_49807:
        /* <DEDUP_REMOVED lines=21> */
.L_x_49802:
[----:B------:R-:W-:Y:S01]  /*1130*/  BSSY B0, `(.L_x_49808) ;  /* 0x0000007000007945 */ /* 0x000fe20003800000 */
[----:B------:R-:W-:Y:S01]  /*1140*/  MOV R13, R18 ;  /* 0x00000012000d7202 */ /* 0x000fe20000000f00 */
[----:B-1----:R-:W-:Y:S01]  /*1150*/  IMAD.MOV.U32 R14, RZ, RZ, 0x1e1f ;  /* 0x00001e1fff0e7424 */ /* 0x002fe200078e00ff */
[----:B------:R-:W-:-:S07]  /*1160*/  MOV R12, 0xffffffff ;  /* 0xffffffff000c7802 */ /* 0x000fce0000000f00 */
[----:B0-234-:R-:W-:Y:S05]  /*1170*/  WARPSYNC.COLLECTIVE R12, `(.L_x_49809) ;  /* 0x000000000c087348 */ /* 0x01dfea0003c00000 */
[----:B----4-:R1:W4:Y:S02]  /*1180*/  SHFL.IDX P0, R8, R7, R13, R14 ;  /* 0x0000000d07087389 */ /* 0x010324000000000e */
[----:B01234-:R-:W-:Y:S05]  /*1190*/  ENDCOLLECTIVE ;  /* 0x000000000000791b */ /* 0x01ffea0003800000 */
.L_x_49809:
[----:B------:R-:W-:Y:S05]  /*11a0*/  BSYNC B0 ;  /* 0x0000000000007941 */ /* 0x000fea0003800000 */
.L_x_49808:
[----:B------:R-:W-:Y:S01]  /*11b0*/  MOV R13, R2 ;  /* 0x00000002000d7202 */ /* 0x000fe20000000f00 */
[----:B------:R-:W-:Y:S01]  /*11c0*/  IMAD.MOV.U32 R14, RZ, RZ, 0x1e1f ;  /* 0x00001e1fff0e7424 */ /* 0x000fe200078e00ff */
[----:B------:R-:W-:Y:S01]  /*11d0*/  MOV R12, 0xffffffff ;  /* 0xffffffff000c7802 */ /* 0x000fe20000000f00 */
[----:B------:R-:W-:-:S07]  /*11e0*/  IMAD.MOV.U32 R6, RZ, RZ, R8 ;  /* 0x000000ffff067224 */ /* 0x000fce00078e0008 */
[----:B------:R-:W-:Y:S05]  /*11f0*/  WARPSYNC.COLLECTIVE R12, `(.L_x_49810) ;  /* 0x000000000c087348 */ /* 0x000fea0003c00000 */
[----:B------:R0:W1:Y:S02]  /*1200*/  SHFL.IDX P0, R8, R7, R13, R14 ;  /* 0x0000000d07087389 */ /* 0x000064000000000e */
[----:B01----:R-:W-:Y:S05]  /*1210*/  ENDCOLLECTIVE ;  /* 0x000000000000791b */ /* 0x003fea0003800000 */
.L_x_49810:
[----:B------:R-:W-:Y:S01]  /*1220*/  IMAD R9, R3, R6, RZ ;  /* 0x0000000603097224 */ /* 0x000fe200078e02ff */
[----:B------:R-:W-:Y:S06]  /*1230*/  BRA `(.L_x_49811) ;  /* 0xfffffff800447947 */ /* 0x000fec000383ffff */
.L_x_49812:
        /* <DEDUP_REMOVED lines=12> */
.L_x_58709:


//--------------------- .text._Z9cuda_gemmIiLi256ELi1ELi1ELi128ELi2ELi2ELi32ELi1ELi0EEviiiPT_S1_S1_ii --------------------------
	.section	.text._Z9cuda_gemmIiLi256ELi1ELi1ELi128ELi2ELi2ELi32ELi1ELi0EEviiiPT_S1_S1_ii,"ax",@progbits
	.align	128
        .global         _Z9cuda_gemmIiLi256ELi1ELi1ELi128ELi2ELi2ELi32ELi1ELi0EEviiiPT_S1_S1_ii
        .type           _Z9cuda_gemmIiLi256ELi1ELi1ELi128ELi2ELi2ELi32ELi1ELi0EEviiiPT_S1_S1_ii,@function
        .size           _Z9cuda_gemmIiLi256ELi1ELi1ELi128ELi2ELi2ELi32ELi1ELi0EEviiiPT_S1_S1_ii,(.L_x_58710 - _Z9cuda_gemmIiLi256ELi1ELi1ELi128ELi2ELi2ELi32ELi1ELi0EEviiiPT_S1_S1_ii)
        .other          _Z9cuda_gemmIiLi256ELi1ELi1ELi128ELi2ELi2ELi32ELi1ELi0EEviiiPT_S1_S1_ii,@"STO_CUDA_ENTRY STV_DEFAULT"
_Z9cuda_gemmIiLi256ELi1ELi1ELi128ELi2ELi2ELi32ELi1ELi0EEviiiPT_S1_S1_ii:
.text._Z9cuda_gemmIiLi256ELi1ELi1ELi128ELi2ELi2ELi32ELi1ELi0EEviiiPT_S1_S1_ii:
[----:B------:R-:W-:Y:S08]  /*0000*/  LDC R1, c[0x0][0x37c] ;  /* 0x0000df00ff017b82 */ /* 0x000ff00000000800 */
[----:B------:R-:W0:Y:S01]  /*0010*/  LDC.64 R12, c[0x0][0x3a8] ;  /* 0x0000ea00ff0c7b82 */ /* 0x000e220000000a00 */
[----:B------:R-:W-:Y:S01]  /*0020*/  IMAD.MOV.U32 R14, RZ, RZ, RZ ;  /* 0x000000ffff0e7224 */ /* 0x000fe200078e00ff */
[----:B------:R-:W1:Y:S01]  /*0030*/  LDCU.64 UR6, c[0x0][0x358] ;  /* 0x00006b00ff0677ac */ /* 0x000e620008000a00 */
[----:B------:R-:W-:Y:S01]  /*0040*/  BSSY.RECONVERGENT B0, `(.L_x_49813) ;  /* 0x0000060000007945 */ /* 0x000fe20003800200 */
[----:B0-----:R-:W-:Y:S01]  /*0050*/  IABS R4, R13 ;  /* 0x0000000d00047213 */ /* 0x001fe20000000000 */
[----:B------:R-:W-:-:S03]  /*0060*/  IMAD R18, R13, R12, RZ ;  /* 0x0000000c0d127224 */ /* 0x000fc600078e02ff */
        /* <DEDUP_REMOVED lines=8> */
[----:B------:R-:W-:Y:S01]  /*00f0*/  LOP3.LUT R2, R13, 0x80, RZ, 0x3c, !PT ;  /* 0x000000800d027812 */ /* 0x000fe200078e3cff */
[----:B------:R-:W0:Y:S03]  /*0100*/  S2R R5, SR_TID.X ;  /* 0x0000000000057919 */ /* 0x000e260000002100 */
[----:B------:R-:W-:Y:S01]  /*0110*/  ISETP.GE.AND P2, PT, R2, RZ, PT ;  /* 0x000000ff0200720c */ /* 0x000fe20003f46270 */
[----:B------:R-:W-:Y:S01]  /*0120*/  IMAD.HI.U32 R0, R3, 0x80, RZ ;  /* 0x0000008003007827 */ /* 0x000fe200078e00ff */
[----:B------:R-:W-:-:S04]  /*0130*/  SHF.R.U32.HI R2, RZ, 0x4, R13 ;  /* 0x00000004ff027819 */ /* 0x000fc8000001160d */
        /* <DEDUP_REMOVED lines=33> */
[----:B------:R-:W-:-:S03]  /*0350*/  ISETP.NE.U32.AND P2, PT, R13, RZ, PT ;  /* 0x000000ff0d00720c */ /* 0x000fc60003f45070 */
        /* <DEDUP_REMOVED lines=11> */
[----:B------:R-:W-:Y:S02]  /*0410*/  LOP3.LUT R22, RZ, R12, RZ, 0x33, !PT ;  /* 0x0000000cff167212 */ /* 0x000fe400078e33ff */
        /* <DEDUP_REMOVED lines=9> */
.L_x_49815:
[----:B0-----:R-:W-:-:S06]  /*04b0*/  IMAD.WIDE.U32 R8, R23, 0x4, R6 ;  /* 0x0000000417087825 */ /* 0x001fcc00078e0006 */
[----:B------:R0:W2:Y:S01]  /*04c0*/  LDG.E R8, desc[UR6][R8.64] ;  /* 0x0000000608087981 */ /* 0x0000a2000c1e1900 */
        /* <DEDUP_REMOVED lines=19> */
[----:B0-----:R-:W-:-:S05]  /*0600*/  SEL R9, R11, R26, !P2 ;  /* 0x0000001a0b097207 */ /* 0x001fca0005000000 */
[----:B------:R-:W-:-:S05]  /*0610*/  IMAD R9, R9, 0x4, R24 ;  /* 0x0000000409097824 */ /* 0x000fca00078e0218 */
[----:B--2---:R0:W-:Y:S01]  /*0620*/  STS [R9], R8 ;  /* 0x0000000809007388 */ /* 0x0041e20000000800 */
[----:B------:R-:W-:Y:S05]  /*0630*/  @!P3 BRA `(.L_x_49815) ;  /* 0xfffffffc009cb947 */ /* 0x000fea000383ffff */
.L_x_49814:
[----:B------:R-:W-:Y:S05]  /*0640*/  BSYNC.RECONVERGENT B0 ;  /* 0x0000000000007941 */ /* 0x000fea0003800200 */
.L_x_49813:
[----:B------:R-:W1:Y:S01]  /*0650*/  S2R R6, SR_CTAID.Y ;  /* 0x0000000000067919 */ /* 0x000e620000002600 */
[----:B------:R-:W-:Y:S01]  /*0660*/  @P0 IMAD.IADD R17, R17, 0x1, -R4 ;  /* 0x0000000111110824 */ /* 0x000fe200078e0a04 */
[----:B0-----:R-:W0:Y:S01]  /*0670*/  LDC R8, c[0x0][0x360] ;  /* 0x0000d800ff087b82 */ /* 0x001e220000000800 */
[----:B------:R-:W1:Y:S01]  /*0680*/  LDCU UR4, c[0x0][0x374] ;  /* 0x00006e80ff0477ac */ /* 0x000e620008000800 */
[----:B------:R-:W-:Y:S01]  /*0690*/  VIADD R10, R16, 0xffffffe ;  /* 0x0ffffffe100a7836 */ /* 0x000fe20000000000 */
[-C--:B------:R-:W-:Y:S01]  /*06a0*/  LOP3.LUT R16, RZ, R4.reuse, RZ, 0x33, !PT ;  /* 0x00000004ff107212 */ /* 0x080fe200078e33ff */
[----:B------:R-:W-:Y:S01]  /*06b0*/  @P0 VIADD R15, R15, 0x1 ;  /* 0x000000010f0f0836 */ /* 0x000fe20000000000 */
[----:B------:R-:W-:Y:S01]  /*06c0*/  ISETP.GE.U32.AND P1, PT, R17, R4, PT ;  /* 0x000000041100720c */ /* 0x000fe20003f26070 */
[----:B------:R2:W3:Y:S01]  /*06d0*/  F2I.FTZ.U32.TRUNC.NTZ R11, R10 ;  /* 0x0000000a000b7305 */ /* 0x0004e2000021f000 */
[----:B------:R-:W-:Y:S01]  /*06e0*/  ISETP.NE.U32.AND P0, PT, R4, RZ, PT ;  /* 0x000000ff0400720c */ /* 0x000fe20003f05070 */
[----:B--2---:R-:W-:-:S10]  /*06f0*/  IMAD.MOV.U32 R10, RZ, RZ, RZ ;  /* 0x000000ffff0a7224 */ /* 0x004fd400078e00ff */
[----:B------:R-:W-:Y:S01]  /*0700*/  @P1 VIADD R15, R15, 0x1 ;  /* 0x000000010f0f1836 */ /* 0x000fe20000000000 */
[----:B---3--:R-:W-:-:S04]  /*0710*/  IADD3 R18, PT, PT, RZ, -R11, RZ ;  /* 0x8000000bff127210 */ /* 0x008fc80007ffe0ff */
[----:B------:R-:W-:Y:S01]  /*0720*/  SEL R7, R16, R15, !P0 ;  /* 0x0000000f10077207 */ /* 0x000fe20004000000 */
[----:B------:R-:W-:-:S04]  /*0730*/  IMAD R15, R18, R3, RZ ;  /* 0x00000003120f7224 */ /* 0x000fc800078e02ff */
[----:B------:R-:W-:Y:S01]  /*0740*/  IMAD.MOV R9, RZ, RZ, -R7 ;  /* 0x000000ffff097224 */ /* 0x000fe200078e0a07 */
[----:B-1----:R-:W-:Y:S01]  /*0750*/  ISETP.GE.U32.AND P1, PT, R6, UR4, PT ;  /* 0x0000000406007c0c */ /* 0x002fe2000bf26070 */
[----:B------:R-:W-:-:S04]  /*0760*/  IMAD.HI.U32 R11, R11, R15, R10 ;  /* 0x0000000f0b0b7227 */ /* 0x000fc800078e000a */
[----:B------:R-:W-:-:S08]  /*0770*/  IMAD R10, R4, R9, R5 ;  /* 0x00000009040a7224 */ /* 0x000fd000078e0205 */
[----:B------:R-:W-:Y:S05]  /*0780*/  @P1 EXIT ;  /* 0x000000000000194d */ /* 0x000fea0003800000 */
[----:B------:R-:W-:Y:S01]  /*0790*/  IMAD.HI.U32 R15, R11, R5, RZ ;  /* 0x000000050b0f7227 */ /* 0x000fe200078e00ff */
[----:B------:R-:W-:Y:S01]  /*07a0*/  BSSY.RECONVERGENT B0, `(.L_x_49816) ;  /* 0x0000094000007945 */ /* 0x000fe20003800200 */
[----:B------:R-:W-:Y:S02]  /*07b0*/  LOP3.LUT R22, R5, 0x1f, RZ, 0xc0, !PT ;  /* 0x0000001f05167812 */ /* 0x000fe400078ec0ff */
[----:B------:R-:W-:-:S04]  /*07c0*/  IMAD.HI.U32 R9, R11, R10, RZ ;  /* 0x0000000a0b097227 */ /* 0x000fc800078e00ff */
[----:B0-----:R-:W-:Y:S01]  /*07d0*/  IMAD.HI.U32 R11, R14, R8, RZ ;  /* 0x000000080e0b7227 */ /* 0x001fe200078e00ff */
[----:B------:R-:W-:-:S03]  /*07e0*/  IADD3 R14, PT, PT, -R15, RZ, RZ ;  /* 0x000000ff0f0e7210 */ /* 0x000fc60007ffe1ff */
        /* <DEDUP_REMOVED lines=62> */
[----:B------:R-:W0:Y:S01]  /*0bd0*/  S2R R15, SR_CgaCtaId ;  /* 0x00000000000f7919 */ /* 0x000e220000008800 */
[----:B------:R-:W-:Y:S01]  /*0be0*/  MOV R14, 0x400 ;  /* 0x00000400000e7802 */ /* 0x000fe20000000f00 */
[----:B------:R-:W-:Y:S02]  /*0bf0*/  HFMA2 R16, -RZ, RZ, 0, 0 ;  /* 0x00000000ff107431 */ /* 0x000fe400000001ff */
[----:B------:R-:W-:Y:S02]  /*0c00*/  IMAD.MOV.U32 R25, RZ, RZ, R5 ;  /* 0x000000ffff197224 */ /* 0x000fe400078e0005 */
[----:B------:R-:W-:-:S05]  /*0c10*/  VIADD R14, R14, 0x80 ;  /* 0x000000800e0e7836 */ /* 0x000fca0000000000 */
[----:B0-----:R-:W-:-:S07]  /*0c20*/  LEA R18, R15, R14, 0x18 ;  /* 0x0000000e0f127211 */ /* 0x001fce00078ec0ff */
.L_x_49820:
[----:B0-----:R-:W0:Y:S01]  /*0c30*/  LDC.64 R14, c[0x0][0x390] ;  /* 0x0000e400ff0e7b82 */ /* 0x001e220000000a00 */
[----:B------:R-:W-:-:S04]  /*0c40*/  IMAD R17, R6, 0x80, R25 ;  /* 0x0000008006117824 */ /* 0x000fc800078e0219 */
[----:B0-----:R-:W-:-:S06]  /*0c50*/  IMAD.WIDE.U32 R14, R17, 0x4, R14 ;  /* 0x00000004110e7825 */ /* 0x001fcc00078e000e */
[----:B------:R-:W2:Y:S01]  /*0c60*/  LDG.E R14, desc[UR6][R14.64] ;  /* 0x000000060e0e7981 */ /* 0x000ea2000c1e1900 */
[----:B------:R-:W-:Y:S01]  /*0c70*/  IMAD R17, R25, 0x4, R18 ;  /* 0x0000000419117824 */ /* 0x000fe200078e0212 */
[----:B------:R-:W-:Y:S01]  /*0c80*/  IADD3 R16, PT, PT, R16, 0x1, RZ ;  /* 0x0000000110107810 */ /* 0x000fe20007ffe0ff */
[----:B------:R-:W-:-:S03]  /*0c90*/  IMAD.IADD R25, R8, 0x1, R25 ;  /* 0x0000000108197824 */ /* 0x000fc600078e0219 */
[----:B------:R-:W-:Y:S01]  /*0ca0*/  ISETP.NE.AND P2, PT, R16, R23, PT ;  /* 0x000000171000720c */ /* 0x000fe20003f45270 */
[----:B--2---:R0:W-:-:S12]  /*0cb0*/  STS [R17], R14 ;  /* 0x0000000e11007388 */ /* 0x0041d80000000800 */
[----:B------:R-:W-:Y:S05]  /*0cc0*/  @P2 BRA `(.L_x_49820) ;  /* 0xfffffffc00d82947 */ /* 0x000fea000383ffff */
.L_x_49819:
[----:B------:R-:W-:Y:S05]  /*0cd0*/  BSYNC.RECONVERGENT B1 ;  /* 0x0000000000017941 */ /* 0x000fea0003800200 */
.L_x_49818:
[----:B------:R-:W-:Y:S04]  /*0ce0*/  BSSY.RECONVERGENT B1, `(.L_x_49821) ;  /* 0x000001f000017945 */ /* 0x000fe80003800200 */
[----:B------:R-:W-:Y:S05]  /*0cf0*/  @!P3 BRA `(.L_x_49822) ;  /* 0x000000000074b947 */ /* 0x000fea0003800000 */
[----:B------:R-:W1:Y:S01]  /*0d00*/  S2R R15, SR_CgaCtaId ;  /* 0x00000000000f7919 */ /* 0x000e620000008800 */
[----:B0-----:R-:W-:Y:S01]  /*0d10*/  MOV R14, 0x400 ;  /* 0x00000400000e7802 */ /* 0x001fe20000000f00 */
[----:B------:R-:W-:-:S04]  /*0d20*/  IMAD.SHL.U32 R27, R8, 0x4, RZ ;  /* 0x00000004081b7824 */ /* 0x000fc800078e00ff */
[----:B------:R-:W-:-:S05]  /*0d30*/  VIADD R14, R14, 0x80 ;  /* 0x000000800e0e7836 */ /* 0x000fca0000000000 */
[----:B-1----:R-:W-:-:S07]  /*0d40*/  LEA R26, R15, R14, 0x18 ;  /* 0x0000000e0f1a7211 */ /* 0x002fce00078ec0ff */
.L_x_49823:
[----:B-1----:R-:W0:Y:S01]  /*0d50*/  LDC.64 R18, c[0x0][0x390] ;  /* 0x0000e400ff127b82 */ /* 0x002e220000000a00 */
[----:B------:R-:W-:-:S05]  /*0d60*/  LEA R15, R6, R25, 0x7 ;  /* 0x00000019060f7211 */ /* 0x000fca00078e38ff */
        /* <DEDUP_REMOVED lines=8> */
[----:B------:R0:W4:Y:S01]  /*0df0*/  LDG.E R14, desc[UR6][R14.64] ;  /* 0x000000060e0e7981 */ /* 0x000122000c1e1900 */
[----:B------:R-:W-:-:S05]  /*0e00*/  IMAD.X R21, RZ, RZ, R15, P2 ;  /* 0x000000ffff157224 */ /* 0x000fca00010e060f */
[----:B------:R-:W5:Y:S01]  /*0e10*/  LDG.E R20, desc[UR6][R20.64] ;  /* 0x0000000614147981 */ /* 0x000f62000c1e1900 */
[----:B0-----:R-:W-:-:S05]  /*0e20*/  LEA R15, R25, R26, 0x2 ;  /* 0x0000001a190f7211 */ /* 0x001fca00078e10ff */
        /* <DEDUP_REMOVED lines=10> */
.L_x_49822:
[----:B------:R-:W-:Y:S05]  /*0ed0*/  BSYNC.RECONVERGENT B1 ;  /* 0x0000000000017941 */ /* 0x000fea0003800200 */
.L_x_49821:
[----:B------:R-:W-:Y:S01]  /*0ee0*/  BSSY.RECONVERGENT B1, `(.L_x_49824) ;  /* 0x000000f000017945 */ /* 0x000fe20003800200 */
[----:B-1----:R-:W-:-:S03]  /*0ef0*/  IMAD.MOV.U32 R15, RZ, RZ, R5 ;  /* 0x000000ffff0f7224 */ /* 0x002fc600078e0005 */
[----:B------:R-:W-:Y:S05]  /*0f00*/  @!P1 BRA `(.L_x_49825) ;  /* 0x0000000000309947 */ /* 0x000fea0003800000 */
[----:B0-----:R-:W0:Y:S01]  /*0f10*/  S2R R17, SR_CgaCtaId ;  /* 0x0000000000117919 */ /* 0x001e220000008800 */
[----:B------:R-:W-:Y:S01]  /*0f20*/  MOV R14, 0x400 ;  /* 0x00000400000e7802 */ /* 0x000fe20000000f00 */
[----:B------:R-:W-:Y:S01]  /*0f30*/  IMAD.MOV.U32 R16, RZ, RZ, RZ ;  /* 0x000000ffff107224 */ /* 0x000fe200078e00ff */
[----:B------:R-:W-:-:S03]  /*0f40*/  MOV R15, R5 ;  /* 0x00000005000f7202 */ /* 0x000fc60000000f00 */
[----:B------:R-:W-:-:S05]  /*0f50*/  VIADD R14, R14, 0x280 ;  /* 0x000002800e0e7836 */ /* 0x000fca0000000000 */
[----:B0-----:R-:W-:-:S07]  /*0f60*/  LEA R14, R17, R14, 0x18 ;  /* 0x0000000e110e7211 */ /* 0x001fce00078ec0ff */
.L_x_49826:
[----:B------:R-:W-:Y:S02]  /*0f70*/  IMAD R17, R15, 0x4, R14 ;  /* 0x000000040f117824 */ /* 0x000fe400078e020e */
[----:B------:R-:W-:Y:S02]  /*0f80*/  VIADD R16, R16, 0x1 ;  /* 0x0000000110107836 */ /* 0x000fe40000000000 */
[----:B------:R-:W-:Y:S01]  /*0f90*/  IMAD.IADD R15, R8, 0x1, R15 ;  /* 0x00000001080f7824 */ /* 0x000fe200078e020f */
[----:B------:R1:W-:Y:S02]  /*0fa0*/  STS [R17], RZ ;  /* 0x000000ff11007388 */ /* 0x0003e40000000800 */
[----:B------:R-:W-:-:S13]  /*0fb0*/  ISETP.NE.AND P1, PT, R16, R23, PT ;  /* 0x000000171000720c */ /* 0x000fda0003f25270 */
[----:B-1----:R-:W-:Y:S05]  /*0fc0*/  @P1 BRA `(.L_x_49826) ;  /* 0xfffffffc00e81947 */ /* 0x002fea000383ffff */
.L_x_49825:
[----:B------:R-:W-:Y:S05]  /*0fd0*/  BSYNC.RECONVERGENT B1 ;  /* 0x0000000000017941 */ /* 0x000fea0003800200 */
.L_x_49824:
[----:B------:R-:W-:Y:S05]  /*0fe0*/  @!P0 BRA `(.L_x_49817) ;  /* 0x00000000003c8947 */ /* 0x000fea0003800000 */
[----:B0-----:R-:W0:Y:S01]  /*0ff0*/  S2R R17, SR_CgaCtaId ;  /* 0x0000000000117919 */ /* 0x001e220000008800 */
[----:B------:R-:W-:-:S04]  /*1000*/  MOV R14, 0x400 ;  /* 0x00000400000e7802 */ /* 0x000fc80000000f00 */
[----:B------:R-:W-:-:S04]  /*1010*/  IADD3 R14, PT, PT, R14, 0x280, RZ ;  /* 0x000002800e0e7810 */ /* 0x000fc80007ffe0ff */
[----:B0-----:R-:W-:-:S07]  /*1020*/  LEA R16, R17, R14, 0x18 ;  /* 0x0000000e11107211 */ /* 0x001fce00078ec0ff */
.L_x_49827:
        /* <DEDUP_REMOVED lines=11> */
.L_x_49817:
[----:B------:R-:W-:Y:S05]  /*10e0*/  BSYNC.RECONVERGENT B0 ;  /* 0x0000000000007941 */ /* 0x000fea0003800200 */
.L_x_49816:
[----:B------:R-:W-:Y:S01]  /*10f0*/  BAR.SYNC.DEFER_BLOCKING 0x0 ;  /* 0x0000000000007b1d */ /* 0x000fe20000010000 */
[----:B------:R-:W-:-:S13]  /*1100*/  ISETP.GE.AND P0, PT, R0, 0x1, PT ;  /* 0x000000010000780c */ /* 0x000fda0003f06270 */
[----:B------:R-:W-:Y:S05]  /*1110*/  @!P0 BRA `(.L_x_49828) ;  /* 0x0000001000948947 */ /* 0x000fea0003800000 */
[----:B------:R-:W-:Y:S01]  /*1120*/  ISETP.NE.AND P0, PT, R3, 0x1, PT ;  /* 0x000000010300780c */ /* 0x000fe20003f05270 */
[----:B01----:R-:W-:Y:S01]  /*1130*/  IMAD.MOV R14, RZ, RZ, -R13 ;  /* 0x000000ffff0e7224 */ /* 0x003fe200078e0a0d */
[----:B------:R-:W-:-:S04]  /*1140*/  VIMNMX R16, PT, PT, R12, 0x2, PT ;  /* 0x000000020c107848 */ /* 0x000fc80003fe0100 */
[----:B------:R-:W-:-:S07]  /*1150*/  LEA R14, R14, 0x201f, 0x8 ;  /* 0x0000201f0e0e7811 */ /* 0x000fce00078e40ff */
[----:B------:R-:W-:Y:S05]  /*1160*/  @P0 BRA `(.L_x_49829) ;  /* 0x00000004006c0947 */ /* 0x000fea0003800000 */
[C---:B------:R-:W-:Y:S01]  /*1170*/  VIADD R2, R24.reuse, 0x1 ;  /* 0x0000000118027836 */ /* 0x040fe20000000000 */
[CC--:B------:R-:W-:Y:S01]  /*1180*/  ISETP.GE.AND P0, PT, R24.reuse, R13.reuse, PT ;  /* 0x0000000d1800720c */ /* 0x0c0fe20003f06270 */
[----:B------:R-:W-:Y:S01]  /*1190*/  BSSY B1, `(.L_x_49830) ;  /* 0x0000057000017945 */ /* 0x000fe20003800000 */
[----:B------:R-:W-:Y:S01]  /*11a0*/  LOP3.LUT R20, R24, 0x1, RZ, 0x3c, !PT ;  /* 0x0000000118147812 */ /* 0x000fe200078e3cff */
[----:B------:R-:W-:Y:S01]  /*11b0*/  IMAD.MOV.U32 R21, RZ, RZ, RZ ;  /* 0x000000ffff157224 */ /* 0x000fe200078e00ff */
[----:B------:R-:W-:Y:S01]  /*11c0*/  ISETP.GE.AND P1, PT, R2, R13, PT ;  /* 0x0000000d0200720c */ /* 0x000fe20003f26270 */
[----:B------:R-:W0:Y:S01]  /*11d0*/  LDCU UR8, c[0x0][0x3ac] ;  /* 0x00007580ff0877ac */ /* 0x000e220008000800 */
[C---:B------:R-:W-:Y:S02]  /*11e0*/  SEL R19, R13.reuse, RZ, P0 ;  /* 0x000000ff0d137207 */ /* 0x040fe40000000000 */
[----:B------:R-:W-:-:S03]  /*11f0*/  SEL R23, R13, RZ, P1 ;  /* 0x000000ff0d177207 */ /* 0x000fc60000800000 */
[----:B------:R-:W-:Y:S01]  /*1200*/  IMAD.IADD R19, R24, 0x1, -R19 ;  /* 0x0000000118137824 */ /* 0x000fe200078e0a13 */
[----:B------:R-:W-:-:S07]  /*1210*/  IADD3 R23, PT, PT, R2, -R23, RZ ;  /* 0x8000001702177210 */ /* 0x000fce0007ffe0ff */
.L_x_49840:
[----:B-1-3--:R-:W1:Y:S01]  /*1220*/  LDC R12, c[0x0][0x3ac] ;  /* 0x0000eb00ff0c7b82 */ /* 0x00ae620000000800 */
[----:B------:R-:W-:Y:S01]  /*1230*/  IMAD.IADD R18, R9, 0x1, R21 ;  /* 0x0000000109127824 */ /* 0x000fe200078e0215 */
[----:B------:R-:W-:Y:S02]  /*1240*/  IADD3 R21, PT, PT, R4, R21, RZ ;  /* 0x0000001504157210 */ /* 0x000fe40007ffe0ff */
[----:B------:R-:W-:Y:S02]  /*1250*/  ISETP.GE.AND P3, PT, R7, R16, PT ;  /* 0x000000100700720c */ /* 0x000fe40003f66270 */
[----:B------:R-:W-:Y:S02]  /*1260*/  ISETP.GE.AND P1, PT, R21, R0, PT ;  /* 0x000000001500720c */ /* 0x000fe40003f26270 */
        /* <DEDUP_REMOVED lines=11> */
.L_x_49831:
        /* <DEDUP_REMOVED lines=8> */
.L_x_49832:
        /* <DEDUP_REMOVED lines=9> */
[----:B------:R-:W1:Y:S02]  /*1430*/  F2I.FTZ.U32.TRUNC.NTZ R3, R3 ;  /* 0x0000000300037305 */ /* 0x000e64000021f000 */
[----:B-1-3--:R-:W-:-:S05]  /*1440*/  IADD3 R2, PT, PT, RZ, -R3, RZ ;  /* 0x80000003ff027210 */ /* 0x00afca0007ffe0ff */
[----:B------:R-:W-:Y:S02]  /*1450*/  IMAD R27, R2, R13, RZ ;  /* 0x0000000d021b7224 */ /* 0x000fe400078e02ff */
[----:B------:R-:W-:-:S04]  /*1460*/  IMAD.MOV.U32 R2, RZ, RZ, RZ ;  /* 0x000000ffff027224 */ /* 0x000fc800078e00ff */
[----:B------:R-:W-:Y:S01]  /*1470*/  IMAD.HI.U32 R27, R3, R27, R2 ;  /* 0x0000001b031b7227 */ /* 0x000fe200078e0002 */
[----:B------:R-:W-:-:S05]  /*1480*/  MOV R3, 0x400 ;  /* 0x0000040000037802 */ /* 0x000fca0000000f00 */
[----:B------:R-:W-:-:S04]  /*1490*/  IMAD.HI.U32 R2, R27, R26, RZ ;  /* 0x0000001a1b027227 */ /* 0x000fc800078e00ff */
[----:B------:R-:W-:Y:S02]  /*14a0*/  IMAD.MOV R2, RZ, RZ, -R2 ;  /* 0x000000ffff027224 */ /* 0x000fe400078e0a02 */
[----:B------:R-:W-:Y:S02]  /*14b0*/  VIADD R25, R3, 0x280 ;  /* 0x0000028003197836 */ /* 0x000fe40000000000 */
[C---:B------:R-:W-:Y:S02]  /*14c0*/  IMAD R2, R13.reuse, R2, R26 ;  /* 0x000000020d027224 */ /* 0x040fe400078e021a */
[----:B------:R-:W1:Y:S03]  /*14d0*/  S2R R26, SR_CgaCtaId ;  /* 0x00000000001a7919 */ /* 0x000e660000008800 */
[----:B------:R-:W-:-:S13]  /*14e0*/  ISETP.GT.U32.AND P2, PT, R13, R2, PT ;  /* 0x000000020d00720c */ /* 0x000fda0003f44070 */
[----:B------:R-:W-:-:S05]  /*14f0*/  @!P2 IMAD.IADD R2, R2, 0x1, -R13 ;  /* 0x000000010202a824 */ /* 0x000fca00078e0a0d */
[----:B------:R-:W-:Y:S02]  /*1500*/  ISETP.GT.U32.AND P2, PT, R13, R2, PT ;  /* 0x000000020d00720c */ /* 0x000fe40003f44070 */
[----:B-1----:R-:W-:-:S11]  /*1510*/  LEA R25, R26, R25, 0x18 ;  /* 0x000000191a197211 */ /* 0x002fd600078ec0ff */
[----:B------:R-:W-:Y:S02]  /*1520*/  @!P2 IADD3 R2, PT, PT, R2, -R13, RZ ;  /* 0x8000000d0202a210 */ /* 0x000fe40007ffe0ff */
[----:B------:R-:W-:Y:S01]  /*1530*/  LEA R13, R26, R3, 0x18 ;  /* 0x000000031a0d7211 */ /* 0x000fe200078ec0ff */
[----:B------:R-:W-:Y:S02]  /*1540*/  IMAD.MOV.U32 R3, RZ, RZ, R7 ;  /* 0x000000ffff037224 */ /* 0x000fe400078e0007 */
[----:B------:R-:W-:Y:S01]  /*1550*/  @!P3 IMAD.MOV R2, RZ, RZ, -R2 ;  /* 0x000000ffff02b224 */ /* 0x000fe200078e0a02 */
[----:B------:R-:W-:-:S04]  /*1560*/  @!P4 LOP3.LUT R2, RZ, R12, RZ, 0x33, !PT ;  /* 0x0000000cff02c212 */ /* 0x000fc800078e33ff */
[----:B------:R-:W-:-:S07]  /*1570*/  LEA R2, R2, R13, 0x2 ;  /* 0x0000000d02027211 */ /* 0x000fce00078e10ff */
.L_x_49839:
[----:B01----:R-:W-:Y:S02]  /*1580*/  IMAD R27, R3, 0xc, R2 ;  /* 0x0000000c031b7824 */ /* 0x003fe400078e0202 */
[----:B------:R-:W-:-:S04]  /*1590*/  IMAD.MOV.U32 R26, RZ, RZ, RZ ;  /* 0x000000ffff1a7224 */ /* 0x000fc800078e00ff */
[----:B------:R-:W1:Y:S01]  /*15a0*/  LDS R27, [R27] ;  /* 0x000000001b1b7984 */ /* 0x000e620000000800 */
[----:B---3--:R-:W-:Y:S05]  /*15b0*/  @!P0 BRA `(.L_x_49835) ;  /* 0x0000000000108947 */ /* 0x008fea0003800000 */
[----:B------:R-:W-:-:S03]  /*15c0*/  UMOV UR4, 0xffffffff ;  /* 0xffffffff00047882 */ /* 0x000fc60000000000 */
[----:B------:R-:W-:Y:S05]  /*15d0*/  BRA.DIV UR4, `(.L_x_49836) ;  /* 0x0000001204b87947 */ /* 0x000fea000b800000 */
[----:B-1----:R1:W3:Y:S02]  /*15e0*/  SHFL.IDX PT, R12, R27, R19, R14 ;  /* 0x000000131b0c7389 */ /* 0x0022e400000e000e */
.L_x_49867:
[----:B--23--:R-:W-:-:S07]  /*15f0*/  IMAD R26, R17, R12, RZ ;  /* 0x0000000c111a7224 */ /* 0x00cfce00078e02ff */
.L_x_49835:
[----:B0-----:R-:W-:-:S09]  /*1600*/  UISETP.GE.AND UP0, UPT, UR8, 0x2, UPT ;  /* 0x000000020800788c */ /* 0x001fd2000bf06270 */
[----:B------:R-:W-:Y:S05]  /*1610*/  BRA.U !UP0, `(.L_x_49837) ;  /* 0x0000000108107547 */ /* 0x000fea000b800000 */
[----:B------:R-:W-:-:S03]  /*1620*/  UMOV UR4, 0xffffffff ;  /* 0xffffffff00047882 */ /* 0x000fc60000000000 */
[----:B------:R-:W-:Y:S05]  /*1630*/  BRA.DIV UR4, `(.L_x_49838) ;  /* 0x0000001204c07947 */ /* 0x000fea000b800000 */
[----:B-1----:R0:W1:Y:S02]  /*1640*/  SHFL.IDX PT, R12, R27, R23, R14 ;  /* 0x000000171b0c7389 */ /* 0x00206400000e000e */
.L_x_49870:
[----:B-1--4-:R-:W-:-:S07]  /*1650*/  IMAD R26, R15, R12, R26 ;  /* 0x0000000c0f1a7224 */ /* 0x012fce00078e021a */
.L_x_49837:
[-C--:B------:R-:W-:Y:S01]  /*1660*/  IMAD R12, R0, R3.reuse, R18 ;  /* 0x00000003000c7224 */ /* 0x080fe200078e0212 */
[----:B------:R-:W-:-:S03]  /*1670*/  IADD3 R3, PT, PT, R10, R3, RZ ;  /* 0x000000030a037210 */ /* 0x000fc60007ffe0ff */
[----:B------:R-:W-:Y:S01]  /*1680*/  IMAD R12, R12, 0x4, R25 ;  /* 0x000000040c0c7824 */ /* 0x000fe200078e0219 */
[----:B------:R-:W-:-:S04]  /*1690*/  ISETP.GE.AND P2, PT, R3, R16, PT ;  /* 0x000000100300720c */ /* 0x000fc80003f46270 */
[----:B------:R-:W3:Y:S02]  /*16a0*/  LDS R13, [R12] ;  /* 0x000000000c0d7984 */ /* 0x000ee40000000800 */
[----:B---3--:R-:W-:-:S05]  /*16b0*/  IMAD.IADD R13, R13, 0x1, R26 ;  /* 0x000000010d0d7824 */ /* 0x008fca00078e021a */
[----:B------:R3:W-:Y:S02]  /*16c0*/  STS [R12], R13 ;  /* 0x0000000d0c007388 */ /* 0x0007e40000000800 */
[----:B------:R-:W-:Y:S05]  /*16d0*/  @!P2 BRA `(.L_x_49839) ;  /* 0xfffffffc00a8a947 */ /* 0x000fea000383ffff */
.L_x_49834:
[----:B0-----:R-:W-:Y:S05]  /*16e0*/  BSYNC B0 ;  /* 0x0000000000007941 */ /* 0x001fea0003800000 */
.L_x_49833:
[----:B------:R-:W-:Y:S05]  /*16f0*/  @!P1 BRA `(.L_x_49840) ;  /* 0xfffffff800c89947 */ /* 0x000fea000383ffff */
[----:B------:R-:W-:Y:S05]  /*1700*/  BSYNC B1 ;  /* 0x0000000000017941 */ /* 0x000fea0003800000 */
.L_x_49830:
[----:B------:R-:W-:Y:S05]  /*1710*/  BRA `(.L_x_49828) ;  /* 0x0000000c00147947 */ /* 0x000fea0003800000 */
.L_x_49829:
        /* <DEDUP_REMOVED lines=11> */
.L_x_49850:
        /* <DEDUP_REMOVED lines=16> */
.L_x_49842:
        /* <DEDUP_REMOVED lines=8> */
.L_x_49843:
        /* <DEDUP_REMOVED lines=12> */
[----:B------:R-:W-:-:S05]  /*1a10*/  MOV R3, 0x400 ;  /* 0x0000040000037802 */ /* 0x000fca0000000f00 */
[----:B------:R-:W-:Y:S01]  /*1a20*/  IMAD.HI.U32 R2, R25, R22, RZ ;  /* 0x0000001619027227 */ /* 0x000fe200078e00ff */
[----:B------:R-:W-:-:S04]  /*1a30*/  IADD3 R25, PT, PT, R3, 0x280, RZ ;  /* 0x0000028003197810 */ /* 0x000fc80007ffe0ff */
[----:B------:R-:W-:Y:S02]  /*1a40*/  IADD3 R2, PT, PT, -R2, RZ, RZ ;  /* 0x000000ff02027210 */ /* 0x000fe40007ffe1ff */
[----:B----4-:R-:W-:-:S03]  /*1a50*/  LEA R25, R12, R25, 0x18 ;  /* 0x000000190c197211 */ /* 0x010fc600078ec0ff */
[----:B------:R-:W-:-:S05]  /*1a60*/  IMAD R2, R13, R2, R22 ;  /* 0x000000020d027224 */ /* 0x000fca00078e0216 */
[----:B------:R-:W-:-:S13]  /*1a70*/  ISETP.GE.U32.AND P2, PT, R2, R13, PT ;  /* 0x0000000d0200720c */ /* 0x000fda0003f46070 */
[----:B------:R-:W-:-:S05]  /*1a80*/  @P2 IMAD.IADD R2, R2, 0x1, -R13 ;  /* 0x0000000102022824 */ /* 0x000fca00078e0a0d */
[----:B------:R-:W-:-:S13]  /*1a90*/  ISETP.GE.U32.AND P2, PT, R2, R13, PT ;  /* 0x0000000d0200720c */ /* 0x000fda0003f46070 */
[----:B------:R-:W-:Y:S01]  /*1aa0*/  @P2 IMAD.IADD R2, R2, 0x1, -R13 ;  /* 0x0000000102022824 */ /* 0x000fe200078e0a0d */
[----:B------:R-:W-:Y:S02]  /*1ab0*/  @!P3 LOP3.LUT R2, RZ, R13, RZ, 0x33, !PT ;  /* 0x0000000dff02b212 */ /* 0x000fe400078e33ff */
[----:B------:R-:W-:Y:S01]  /*1ac0*/  LEA R13, R12, R3, 0x18 ;  /* 0x000000030c0d7211 */ /* 0x000fe200078ec0ff */
[----:B------:R-:W-:-:S04]  /*1ad0*/  IMAD.MOV.U32 R3, RZ, RZ, R7 ;  /* 0x000000ffff037224 */ /* 0x000fc800078e0007 */
[----:B------:R-:W-:-:S07]  /*1ae0*/  IMAD R2, R2, 0x4, R13 ;  /* 0x0000000402027824 */ /* 0x000fce00078e020d */
.L_x_49849:
[----:B01----:R-:W-:Y:S01]  /*1af0*/  IMAD R27, R3, 0xc, R2 ;  /* 0x0000000c031b7824 */ /* 0x003fe200078e0202 */
[----:B------:R-:W-:-:S05]  /*1b00*/  UMOV UR4, 0xffffffff ;  /* 0xffffffff00047882 */ /* 0x000fca0000000000 */
[----:B------:R-:W0:Y:S01]  /*1b10*/  LDS R27, [R27] ;  /* 0x000000001b1b7984 */ /* 0x000e220000000800 */
[----:B------:R-:W-:Y:S05]  /*1b20*/  BRA.DIV UR4, `(.L_x_49846) ;  /* 0x0000000e04a47947 */ /* 0x000fea000b800000 */
[----:B0-----:R0:W2:Y:S02]  /*1b30*/  SHFL.IDX PT, R12, R27, R19, R14 ;  /* 0x000000131b0c7389 */ /* 0x0010a400000e000e */
.L_x_49873:
[----:B-12---:R-:W-:Y:S01]  /*1b40*/  IMAD R26, R17, R12, RZ ;  /* 0x0000000c111a7224 */ /* 0x006fe200078e02ff */
[----:B------:R-:W-:Y:S06]  /*1b50*/  @!P0 BRA `(.L_x_49847) ;  /* 0x0000000000108947 */ /* 0x000fec0003800000 */
[----:B------:R-:W-:-:S03]  /*1b60*/  UMOV UR4, 0xffffffff ;  /* 0xffffffff00047882 */ /* 0x000fc60000000000 */
[----:B------:R-:W-:Y:S05]  /*1b70*/  BRA.DIV UR4, `(.L_x_49848) ;  /* 0x0000000e04b07947 */ /* 0x000fea000b800000 */
[----:B------:R1:W2:Y:S02]  /*1b80*/  SHFL.IDX PT, R12, R27, R23, R14 ;  /* 0x000000171b0c7389 */ /* 0x0002a400000e000e */
.L_x_49876:
[----:B--23--:R-:W-:-:S07]  /*1b90*/  IMAD R26, R15, R12, R26 ;  /* 0x0000000c0f1a7224 */ /* 0x00cfce00078e021a */
.L_x_49847:
[----:B------:R-:W-:Y:S02]  /*1ba0*/  IMAD R12, R0, R3, R18 ;  /* 0x00000003000c7224 */ /* 0x000fe400078e0212 */
[----:B------:R-:W-:-:S03]  /*1bb0*/  IMAD.IADD R3, R10, 0x1, R3 ;  /* 0x000000010a037824 */ /* 0x000fc600078e0203 */
[----:B------:R-:W-:Y:S02]  /*1bc0*/  LEA R13, R12, R25, 0x2 ;  /* 0x000000190c0d7211 */ /* 0x000fe400078e10ff */
[----:B------:R-:W-:-:S03]  /*1bd0*/  ISETP.GE.AND P2, PT, R3, R16, PT ;  /* 0x000000100300720c */ /* 0x000fc60003f46270 */
[----:B------:R4:W-:Y:S10]  /*1be0*/  STS [R13], R26 ;  /* 0x0000001a0d007388 */ /* 0x0009f40000000800 */
[----:B----4-:R-:W-:Y:S05]  /*1bf0*/  @!P2 BRA `(.L_x_49849) ;  /* 0xfffffffc00bca947 */ /* 0x010fea000383ffff */
.L_x_49845:
[----:B------:R-:W-:Y:S05]  /*1c00*/  BSYNC B0 ;  /* 0x0000000000007941 */ /* 0x000fea0003800000 */
.L_x_49844:
[----:B------:R-:W-:Y:S05]  /*1c10*/  @!P1 BRA `(.L_x_49850) ;  /* 0xfffffff800ec9947 */ /* 0x000fea000383ffff */
[----:B------:R-:W-:Y:S05]  /*1c20*/  BRA `(.L_x_49828) ;  /* 0x0000000400d07947 */ /* 0x000fea0003800000 */
.L_x_49841:
[C---:B------:R-:W-:Y:S01]  /*1c30*/  VIADD R12, R24.reuse, 0x1 ;  /* 0x00000001180c7836 */ /* 0x040fe20000000000 */
[-C--:B------:R-:W-:Y:S01]  /*1c40*/  ISETP.GE.AND P0, PT, R24, R13.reuse, PT ;  /* 0x0000000d1800720c */ /* 0x080fe20003f06270 */
[----:B------:R-:W-:Y:S01]  /*1c50*/  HFMA2 R19, -RZ, RZ, 0, 0 ;  /* 0x00000000ff137431 */ /* 0x000fe200000001ff */
[----:B------:R-:W-:Y:S02]  /*1c60*/  MOV R18, 0xffffff00 ;  /* 0xffffff0000127802 */ /* 0x000fe40000000f00 */
[----:B------:R-:W-:Y:S02]  /*1c70*/  ISETP.GE.AND P1, PT, R12, R13, PT ;  /* 0x0000000d0c00720c */ /* 0x000fe40003f26270 */
[----:B------:R-:W-:Y:S01]  /*1c80*/  SEL R15, R13, RZ, P0 ;  /* 0x000000ff0d0f7207 */ /* 0x000fe20000000000 */
[----:B------:R-:W-:Y:S01]  /*1c90*/  IMAD R18, R3, R18, 0x201f ;  /* 0x0000201f03127424 */ /* 0x000fe200078e0212 */
[----:B------:R-:W-:-:S03]  /*1ca0*/  SEL R17, R13, RZ, P1 ;  /* 0x000000ff0d117207 */ /* 0x000fc60000800000 */
[----:B------:R-:W-:Y:S02]  /*1cb0*/  IMAD.IADD R15, R24, 0x1, -R15 ;  /* 0x00000001180f7824 */ /* 0x000fe400078e0a0f */
[----:B------:R-:W-:-:S07]  /*1cc0*/  IMAD.IADD R17, R12, 0x1, -R17 ;  /* 0x000000010c117824 */ /* 0x000fce00078e0a11 */
.L_x_49860:
[----:B0-----:R-:W0:Y:S01]  /*1cd0*/  LDC R24, c[0x0][0x3ac] ;  /* 0x0000eb00ff187b82 */ /* 0x001e220000000800 */
[--C-:B------:R-:W-:Y:S01]  /*1ce0*/  IMAD.IADD R20, R9, 0x1, R19.reuse ;  /* 0x0000000109147824 */ /* 0x100fe200078e0213 */
[----:B------:R-:W-:Y:S01]  /*1cf0*/  ISETP.GE.AND P3, PT, R7, R16, PT ;  /* 0x000000100700720c */ /* 0x000fe20003f66270 */
[----:B------:R-:W-:Y:S01]  /*1d00*/  IMAD.IADD R19, R4, 0x1, R19 ;  /* 0x0000000104137824 */ /* 0x000fe200078e0213 */
[----:B------:R-:W-:-:S04]  /*1d10*/  LOP3.LUT R26, R9, 0x1, RZ, 0xc0, !PT ;  /* 0x00000001091a7812 */ /* 0x000fc800078ec0ff */
[----:B------:R-:W-:Y:S02]  /*1d20*/  ISETP.GE.AND P0, PT, R19, R0, PT ;  /* 0x000000001300720c */ /* 0x000fe40003f06270 */
        /* <DEDUP_REMOVED lines=11> */
.L_x_49851:
        /* <DEDUP_REMOVED lines=9> */
.L_x_49852:
        /* <DEDUP_REMOVED lines=27> */
.L_x_49859:
[----:B------:R-:W-:Y:S01]  /*2020*/  IMAD R27, R25, 0xc, R24 ;  /* 0x0000000c191b7824 */ /* 0x000fe200078e0218 */
[----:B------:R-:W0:Y:S01]  /*2030*/  LDC R28, c[0x0][0x3ac] ;  /* 0x0000eb00ff1c7b82 */ /* 0x000e220000000800 */
[----:B------:R-:W-:-:S04]  /*2040*/  IMAD.MOV.U32 R26, RZ, RZ, RZ ;  /* 0x000000ffff1a7224 */ /* 0x000fc800078e00ff */
[----:B------:R-:W2:Y:S01]  /*2050*/  LDS R27, [R27] ;  /* 0x000000001b1b7984 */ /* 0x000ea20000000800 */
[----:B0-----:R-:W-:-:S13]  /*2060*/  ISETP.GE.AND P1, PT, R28, 0x1, PT ;  /* 0x000000011c00780c */ /* 0x001fda0003f26270 */
[----:B--2---:R-:W-:Y:S05]  /*2070*/  @!P1 BRA `(.L_x_49854) ;  /* 0x0000000000109947 */ /* 0x004fea0003800000 */
[----:B------:R-:W-:-:S03]  /*2080*/  UMOV UR4, 0xffffffff ;  /* 0xffffffff00047882 */ /* 0x000fc60000000000 */
[----:B------:R-:W-:Y:S05]  /*2090*/  BRA.DIV UR4, `(.L_x_49855) ;  /* 0x0000000a04887947 */ /* 0x000fea000b800000 */
[----:B------:R0:W2:Y:S02]  /*20a0*/  SHFL.IDX PT, R26, R27, R15, R14 ;  /* 0x0000000f1b1a7389 */ /* 0x0000a400000e000e */
.L_x_49878:
[----:B-12---:R-:W-:-:S07]  /*20b0*/  IMAD R26, R21, R26, RZ ;  /* 0x0000001a151a7224 */ /* 0x006fce00078e02ff */
.L_x_49854:
[----:B------:R-:W-:-:S13]  /*20c0*/  ISETP.GE.AND P1, PT, R28, 0x2, PT ;  /* 0x000000021c00780c */ /* 0x000fda0003f26270 */
[----:B------:R-:W-:Y:S05]  /*20d0*/  @!P1 BRA `(.L_x_49856) ;  /* 0x0000000000109947 */ /* 0x000fea0003800000 */
[----:B------:R-:W-:-:S03]  /*20e0*/  UMOV UR4, 0xffffffff ;  /* 0xffffffff00047882 */ /* 0x000fc60000000000 */
[----:B------:R-:W-:Y:S05]  /*20f0*/  BRA.DIV UR4, `(.L_x_49857) ;  /* 0x0000000a048c7947 */ /* 0x000fea000b800000 */
[----:B------:R2:W4:Y:S02]  /*2100*/  SHFL.IDX PT, R12, R27, R17, R14 ;  /* 0x000000111b0c7389 */ /* 0x00052400000e000e */
.L_x_49881:
[----:B---34-:R-:W-:-:S07]  /*2110*/  IMAD R26, R23, R12, R26 ;  /* 0x0000000c171a7224 */ /* 0x018fce00078e021a */
.L_x_49856:
[----:B------:R-:W-:-:S07]  /*2120*/  IMAD.MOV.U32 R12, RZ, RZ, R2 ;  /* 0x000000ffff0c7224 */ /* 0x000fce00078e0002 */
.L_x_49858:
[----:B------:R-:W-:Y:S01]  /*2130*/  SHF.R.U32.HI R13, RZ, 0x1, R12 ;  /* 0x00000001ff0d7819 */ /* 0x000fe2000001160c */
[----:B------:R-:W-:Y:S05]  /*2140*/  WARPSYNC.ALL ;  /* 0x0000000000007948 */ /* 0x000fea0003800000 */
[----:B0-2---:R-:W0:Y:S01]  /*2150*/  SHFL.DOWN PT, R27, R26, R13, R18 ;  /* 0x0800000d1a1b7389 */ /* 0x005e2200000e0012 */
        /* <DEDUP_REMOVED lines=31> */
[----:B----4-:R-:W-:Y:S05]  /*2350*/  @!P1 BRA `(.L_x_49859) ;  /* 0xfffffffc00309947 */ /* 0x010fea000383ffff */
.L_x_49853:
[----:B------:R-:W-:Y:S05]  /*2360*/  @!P0 BRA `(.L_x_49860) ;  /* 0xfffffff800588947 */ /* 0x000fea000383ffff */
.L_x_49828:
        /* <DEDUP_REMOVED lines=12> */
[----:B-----5:R-:W0:Y:S02]  /*2430*/  MUFU.RCP R9, R9 ;  /* 0x0000000900097308 */ /* 0x020e240000001000 */
[----:B0123--:R-:W-:-:S06]  /*2440*/  VIADD R2, R9, 0xffffffe ;  /* 0x0ffffffe09027836 */ /* 0x00ffcc0000000000 */
        /* <DEDUP_REMOVED lines=31> */
.L_x_49863:
[----:B------:R0:W1:Y:S01]  /*2640*/  LDS R9, [R7] ;  /* 0x0000000007097984 */ /* 0x0000620000000800 */
[----:B------:R-:W-:-:S05]  /*2650*/  VIADD R4, R4, 0x1 ;  /* 0x0000000104047836 */ /* 0x000fca0000000000 */
[----:B------:R-:W-:Y:S02]  /*2660*/  ISETP.NE.AND P0, PT, R4, RZ, PT ;  /* 0x000000ff0400720c */ /* 0x000fe40003f05270 */
[C---:B0-----:R-:W-:Y:S01]  /*2670*/  LEA R7, R8.reuse, R7, 0x2 ;  /* 0x0000000708077211 */ /* 0x041fe200078e10ff */
[----:B-1----:R0:W-:Y:S02]  /*2680*/  STG.E desc[UR6][R2.64], R9 ;  /* 0x0000000902007986 */ /* 0x0021e4000c101906 */
[----:B0-----:R-:W-:-:S08]  /*2690*/  IMAD.WIDE.U32 R2, R8, 0x4, R2 ;  /* 0x0000000408027825 */ /* 0x001fd000078e0002 */
[----:B------:R-:W-:Y:S05]  /*26a0*/  @P0 BRA `(.L_x_49863) ;  /* 0xfffffffc00e40947 */ /* 0x000fea000383ffff */
.L_x_49862:
[----:B------:R-:W-:Y:S05]  /*26b0*/  BSYNC.RECONVERGENT B0 ;  /* 0x0000000000007941 */ /* 0x000fea0003800200 */
.L_x_49861:
        /* <DEDUP_REMOVED lines=11> */
.L_x_49864:
[C-C-:B------:R-:W-:Y:S01]  /*2770*/  IMAD R0, R8.reuse, 0x4, R9.reuse ;  /* 0x0000000408007824 */ /* 0x140fe200078e0209 */
[C---:B------:R-:W-:Y:S01]  /*2780*/  LEA R4, R8.reuse, R9, 0x3 ;  /* 0x0000000908047211 */ /* 0x040fe200078e18ff */
[----:B-1----:R-:W-:Y:S01]  /*2790*/  IMAD R22, R8, 0xc, R9 ;  /* 0x0000000c08167824 */ /* 0x002fe200078e0209 */
[----:B------:R0:W1:Y:S01]  /*27a0*/  LDS R25, [R9] ;  /* 0x0000000009197984 */ /* 0x0000620000000800 */
[----:B----4-:R-:W-:-:S03]  /*27b0*/  IMAD.WIDE R14, R23, 0x4, R2 ;  /* 0x00000004170e7825 */ /* 0x010fc600078e0202 */
[----:B------:R-:W2:Y:S01]  /*27c0*/  LDS R27, [R0] ;  /* 0x00000000001b7984 */ /* 0x000ea20000000800 */
        /* <DEDUP_REMOVED lines=15> */
.L_x_49836:
[----:B------:R-:W-:Y:S01]  /*28c0*/  BSSY B2, `(.L_x_49865) ;  /* 0x0000006000027945 */ /* 0x000fe20003800000 */
[----:B------:R-:W-:Y:S02]  /*28d0*/  IMAD.MOV.U32 R13, RZ, RZ, R19 ;  /* 0x000000ffff0d7224 */ /* 0x000fe400078e0013 */
[----:B------:R-:W-:-:S07]  /*28e0*/  IMAD.MOV.U32 R12, RZ, RZ, -0x1 ;  /* 0xffffffffff0c7424 */ /* 0x000fce00078e00ff */
[----:B012-4-:R-:W-:Y:S05]  /*28f0*/  WARPSYNC.COLLECTIVE R12, `(.L_x_49866) ;  /* 0x000000000c087348 */ /* 0x017fea0003c00000 */
[----:B-1----:R1:W3:Y:S02]  /*2900*/  SHFL.IDX P2, R12, R27, R13, R14 ;  /* 0x0000000d1b0c7389 */ /* 0x0022e4000004000e */
[----:B01234-:R-:W-:Y:S05]  /*2910*/  ENDCOLLECTIVE ;  /* 0x000000000000791b */ /* 0x01ffea0003800000 */
.L_x_49866:
[----:B------:R-:W-:Y:S05]  /*2920*/  BSYNC B2 ;  /* 0x0000000000027941 */ /* 0x000fea0003800000 */
.L_x_49865:
[----:B------:R-:W-:Y:S05]  /*2930*/  BRA `(.L_x_49867) ;  /* 0xffffffec002c7947 */ /* 0x000fea000383ffff */
.L_x_49838:
[----:B------:R-:W-:Y:S01]  /*2940*/  BSSY B2, `(.L_x_49868) ;  /* 0x0000006000027945 */ /* 0x000fe20003800000 */
[----:B------:R-:W-:Y:S01]  /*2950*/  MOV R13, R23 ;  /* 0x00000017000d7202 */ /* 0x000fe20000000f00 */
[----:B------:R-:W-:-:S07]  /*2960*/  IMAD.MOV.U32 R12, RZ, RZ, -0x1 ;  /* 0xffffffffff0c7424 */ /* 0x000fce00078e00ff */
[----:B-12-4-:R-:W-:Y:S05]  /*2970*/  WARPSYNC.COLLECTIVE R12, `(.L_x_49869) ;  /* 0x000000000c087348 */ /* 0x016fea0003c00000 */
[----:B-1----:R0:W1:Y:S02]  /*2980*/  SHFL.IDX P2, R12, R27, R13, R14 ;  /* 0x0000000d1b0c7389 */ /* 0x002064000004000e */
[----:B012-4-:R-:W-:Y:S05]  /*2990*/  ENDCOLLECTIVE ;  /* 0x000000000000791b */ /* 0x017fea0003800000 */
.L_x_49869:
[----:B------:R-:W-:Y:S05]  /*29a0*/  BSYNC B2 ;  /* 0x0000000000027941 */ /* 0x000fea0003800000 */
.L_x_49868:
[----:B------:R-:W-:Y:S05]  /*29b0*/  BRA `(.L_x_49870) ;  /* 0xffffffec00247947 */ /* 0x000fea000383ffff */
.L_x_49846:
[----:B------:R-:W-:Y:S01]  /*29c0*/  BSSY B1, `(.L_x_49871) ;  /* 0x0000006000017945 */ /* 0x000fe20003800000 */
[----:B------:R-:W-:Y:S01]  /*29d0*/  IMAD.MOV.U32 R13, RZ, RZ, R19 ;  /* 0x000000ffff0d7224 */ /* 0x000fe200078e0013 */
[----:B------:R-:W-:-:S07]  /*29e0*/  MOV R12, 0xffffffff ;  /* 0xffffffff000c7802 */ /* 0x000fce0000000f00 */
[----:B01-3--:R-:W-:Y:S05]  /*29f0*/  WARPSYNC.COLLECTIVE R12, `(.L_x_49872) ;  /* 0x000000000c087348 */ /* 0x00bfea0003c00000 */
[----:B0-----:R0:W2:Y:S02]  /*2a00*/  SHFL.IDX P2, R12, R27, R13, R14 ;  /* 0x0000000d1b0c7389 */ /* 0x0010a4000004000e */
[----:B0123--:R-:W-:Y:S05]  /*2a10*/  ENDCOLLECTIVE ;  /* 0x000000000000791b */ /* 0x00ffea0003800000 */
.L_x_49872:
[----:B------:R-:W-:Y:S05]  /*2a20*/  BSYNC B1 ;  /* 0x0000000000017941 */ /* 0x000fea0003800000 */
.L_x_49871:
[----:B------:R-:W-:Y:S05]  /*2a30*/  BRA `(.L_x_49873) ;  /* 0xfffffff000407947 */ /* 0x000fea000383ffff */
.L_x_49848:
[----:B------:R-:W-:Y:S01]  /*2a40*/  BSSY B1, `(.L_x_49874) ;  /* 0x0000006000017945 */ /* 0x000fe20003800000 */
[----:B------:R-:W-:Y:S02]  /*2a50*/  IMAD.MOV.U32 R13, RZ, RZ, R23 ;  /* 0x000000ffff0d7224 */ /* 0x000fe400078e0017 */
[----:B------:R-:W-:-:S07]  /*2a60*/  IMAD.MOV.U32 R12, RZ, RZ, -0x1 ;  /* 0xffffffffff0c7424 */ /* 0x000fce00078e00ff */
[----:B0--3--:R-:W-:Y:S05]  /*2a70*/  WARPSYNC.COLLECTIVE R12, `(.L_x_49875) ;  /* 0x000000000c087348 */ /* 0x009fea0003c00000 */
[----:B------:R1:W2:Y:S02]  /*2a80*/  SHFL.IDX P2, R12, R27, R13, R14 ;  /* 0x0000000d1b0c7389 */ /* 0x0002a4000004000e */
[----:B0123--:R-:W-:Y:S05]  /*2a90*/  ENDCOLLECTIVE ;  /* 0x000000000000791b */ /* 0x00ffea0003800000 */
.L_x_49875:
[----:B------:R-:W-:Y:S05]  /*2aa0*/  BSYNC B1 ;  /* 0x0000000000017941 */ /* 0x000fea0003800000 */
.L_x_49874:
[----:B------:R-:W-:Y:S05]  /*2ab0*/  BRA `(.L_x_49876) ;  /* 0xfffffff000347947 */ /* 0x000fea000383ffff */
.L_x_49855:
[----:B------:R-:W-:Y:S01]  /*2ac0*/  IMAD.MOV.U32 R12, RZ, RZ, -0x1 ;  /* 0xffffffffff0c7424 */ /* 0x000fe200078e00ff */
[----:B------:R-:W-:-:S07]  /*2ad0*/  MOV R13, R15 ;  /* 0x0000000f000d7202 */ /* 0x000fce0000000f00 */
[----:B-1-3--:R-:W-:Y:S05]  /*2ae0*/  WARPSYNC.COLLECTIVE R12, `(.L_x_49877) ;  /* 0x000000000c087348 */ /* 0x00afea0003c00000 */
[----:B------:R0:W2:Y:S02]  /*2af0*/  SHFL.IDX P2, R12, R27, R13, R14 ;  /* 0x0000000d1b0c7389 */ /* 0x0000a4000004000e */
[----:B0123--:R-:W-:Y:S05]  /*2b00*/  ENDCOLLECTIVE ;  /* 0x000000000000791b */ /* 0x00ffea0003800000 */
.L_x_49877:
[----:B------:R-:W-:Y:S01]  /*2b10*/  IMAD.MOV.U32 R26, RZ, RZ, R12 ;  /* 0x000000ffff1a7224 */ /* 0x000fe200078e000c */
[----:B------:R-:W-:Y:S06]  /*2b20*/  BRA `(.L_x_49878) ;  /* 0xfffffff400607947 */ /* 0x000fec000383ffff */
.L_x_49857:
[----:B------:R-:W-:Y:S01]  /*2b30*/  BSSY B0, `(.L_x_49879) ;  /* 0x0000006000007945 */ /* 0x000fe20003800000 */
[----:B------:R-:W-:Y:S01]  /*2b40*/  MOV R13, R17 ;  /* 0x00000011000d7202 */ /* 0x000fe20000000f00 */
[----:B------:R-:W-:-:S07]  /*2b50*/  IMAD.MOV.U32 R12, RZ, RZ, -0x1 ;  /* 0xffffffffff0c7424 */ /* 0x000fce00078e00ff */
[----:B01-3--:R-:W-:Y:S05]  /*2b60*/  WARPSYNC.COLLECTIVE R12, `(.L_x_49880) ;  /* 0x000000000c087348 */ /* 0x00bfea0003c00000 */
[----:B------:R2:W4:Y:S02]  /*2b70*/  SHFL.IDX P2, R12, R27, R13, R14 ;  /* 0x0000000d1b0c7389 */ /* 0x000524000004000e */
[----:B01234-:R-:W-:Y:S05]  /*2b80*/  ENDCOLLECTIVE ;  /* 0x000000000000791b */ /* 0x01ffea0003800000 */
.L_x_49880:
[----:B------:R-:W-:Y:S05]  /*2b90*/  BSYNC B0 ;  /* 0x0000000000007941 */ /* 0x000fea0003800000 */
.L_x_49879:
[----:B------:R-:W-:Y:S05]  /*2ba0*/  BRA `(.L_x_49881) ;  /* 0xfffffff400587947 */ /* 0x000fea000383ffff */
.L_x_49882:
        /* <DEDUP_REMOVED lines=13> */
.L_x_58710:


//--------------------- .text._Z9cuda_gemmIiLi256ELi1ELi1ELi128ELi2ELi2ELi32ELi0ELi1EEviiiPT_S1_S1_ii --------------------------
	.section	.text._Z9cuda_gemmIiLi256ELi1ELi1ELi128ELi2ELi2ELi32ELi0ELi1EEviiiPT_S1_S1_ii,"ax",@progbits
	.align	128
        .global         _Z9cuda_gemmIiLi256ELi1ELi1ELi128ELi2ELi2ELi32ELi0ELi1EEviiiPT_S1_S1_ii
        .type           _Z9cuda_gemmIiLi256ELi1ELi1ELi128ELi2ELi2ELi32ELi0ELi1EEviiiPT_S1_S1_ii,@function
        .size           _Z9cuda_gemmIiLi256ELi1ELi1ELi128ELi2ELi2ELi32ELi0ELi1EEviiiPT_S1_S1_ii,(.L_x_58711 - _Z9cuda_gemmIiLi256ELi1ELi1ELi128ELi2ELi2ELi32ELi0ELi1EEviiiPT_S1_S1_ii)
        .other          _Z9cuda_gemmIiLi256ELi1ELi1ELi128ELi2ELi2ELi32ELi0ELi1EEviiiPT_S1_S1_ii,@"STO_CUDA_ENTRY STV_DEFAULT"
_Z9cuda_gemmIiLi256ELi1ELi1ELi128ELi2ELi2ELi32ELi0ELi1EEviiiPT_S1_S1_ii:
.text._Z9cuda_gemmIiLi256ELi1ELi1ELi128ELi2ELi2ELi32ELi0ELi1EEviiiPT_S1_S1_ii:
        /* <DEDUP_REMOVED lines=14> */
.L_x_49885:
        /* <DEDUP_REMOVED lines=11> */
.L_x_49884:
[----:B------:R-:W-:Y:S05]  /*0190*/  BSYNC.RECONVERGENT B0 ;  /* 0x0000000000007941 */ /* 0x000fea0003800200 */
.L_x_49883:
        /* <DEDUP_REMOVED lines=18> */
[----:B0-----:R-:W-:-:S06]  /*02c0*/  VIADD R6, R10, 0xffffffe ;  /* 0x0ffffffe0a067836 */ /* 0x001fcc0000000000 */
        /* <DEDUP_REMOVED lines=16> */
[C---:B------:R-:W-:Y:S02]  /*03d0*/  ISETP.GE.U32.AND P0, PT, R5.reuse, 0x3, PT ;  /* 0x000000030500780c */ /* 0x040fe40003f06070 */
[C---:B------:R-:W-:Y:S02]  /*03e0*/  ISETP.NE.AND P3, PT, R6.reuse, 0x3, PT ;  /* 0x000000030600780c */ /* 0x040fe40003f65270 */
[C---:B------:R-:W-:Y:S01]  /*03f0*/  ISETP.GE.U32.AND P2, PT, R5.reuse, 0x3, PT ;  /* 0x000000030500780c */ /* 0x040fe20003f46070 */
[----:B------:R-:W-:Y:S01]  /*0400*/  VIADD R5, R5, 0x1 ;  /* 0x0000000105057836 */ /* 0x000fe20000000000 */
[----:B------:R-:W-:Y:S02]  /*0410*/  ISETP.NE.AND P1, PT, R6, 0x3, PT ;  /* 0x000000030600780c */ /* 0x000fe40003f25270 */
[----:B------:R-:W-:-:S02]  /*0420*/  MOV R6, R0 ;  /* 0x0000000000067202 */ /* 0x000fc40000000f00 */
[----:B------:R-:W-:-:S05]  /*0430*/  LOP3.LUT R5, R5, 0x3, RZ, 0xc0, !PT ;  /* 0x0000000305057812 */ /* 0x000fca00078ec0ff */
[----:B------:R-:W-:Y:S05]  /*0440*/  @!P3 BRA `(.L_x_49889) ;  /* 0x00000000004cb947 */ /* 0x000fea0003800000 */
        /* <DEDUP_REMOVED lines=9> */
[----:B--2---:R-:W-:-:S04]  /*04e0*/  IMAD R7, R7, UR6, R0 ;  /* 0x0000000607077c24 */ /* 0x004fc8000f8e0200 */
[----:B-1----:R-:W-:-:S07]  /*04f0*/  IMAD R7, R2, 0x80, R7 ;  /* 0x0000008002077824 */ /* 0x002fce00078e0207 */
.L_x_49890:
        /* <DEDUP_REMOVED lines=8> */
.L_x_49889:
[----:B------:R-:W-:Y:S05]  /*0580*/  BSYNC.RECONVERGENT B1 ;  /* 0x0000000000017941 */ /* 0x000fea0003800200 */
.L_x_49888:
        /* <DEDUP_REMOVED lines=9> */
[----:B--2---:R-:W-:-:S05]  /*0620*/  IMAD R7, R7, UR6, R6 ;  /* 0x0000000607077c24 */ /* 0x004fca000f8e0206 */
[----:B-1----:R-:W-:Y:S01]  /*0630*/  LEA R7, R2, R7, 0x7 ;  /* 0x0000000702077211 */ /* 0x002fe200078e38ff */
[----:B---3--:R-:W-:-:S04]  /*0640*/  IMAD.WIDE.U32 R10, R3, 0x8, R12 ;  /* 0x00000008030a7825 */ /* 0x008fc800078e000c */
[----:B------:R-:W-:-:S07]  /*0650*/  IMAD.WIDE.U32 R8, R3, 0xc, R12 ;  /* 0x0000000c03087825 */ /* 0x000fce00078e000c */
.L_x_49893:
        /* <DEDUP_REMOVED lines=20> */
.L_x_49892:
[----:B------:R-:W-:Y:S05]  /*07a0*/  BSYNC.RECONVERGENT B1 ;  /* 0x0000000000017941 */ /* 0x000fea0003800200 */
.L_x_49891:
        /* <DEDUP_REMOVED lines=10> */
.L_x_49896:
[----:B------:R-:W-:Y:S01]  /*0850*/  VIADD R5, R5, 0x1 ;  /* 0x0000000105057836 */ /* 0x000fe20000000000 */
[----:B------:R0:W-:Y:S04]  /*0860*/  STS [R8], RZ ;  /* 0x000000ff08007388 */ /* 0x0001e80000000800 */
[----:B------:R-:W-:Y:S02]  /*0870*/  ISETP.NE.AND P0, PT, R5, RZ, PT ;  /* 0x000000ff0500720c */ /* 0x000fe40003f05270 */
[----:B0-----:R-:W-:-:S11]  /*0880*/  LEA R8, R3, R8, 0x2 ;  /* 0x0000000803087211 */ /* 0x001fd600078e10ff */
[----:B------:R-:W-:Y:S05]  /*0890*/  @P0 BRA `(.L_x_49896) ;  /* 0xfffffffc00ec0947 */ /* 0x000fea000383ffff */
.L_x_49895:
[----:B------:R-:W-:Y:S05]  /*08a0*/  BSYNC.RECONVERGENT B1 ;  /* 0x0000000000017941 */ /* 0x000fea0003800200 */
.L_x_49894:
[----:B------:R-:W-:Y:S05]  /*08b0*/  @!P2 BRA `(.L_x_49887) ;  /* 0x000000000040a947 */ /* 0x000fea0003800000 */
[----:B------:R-:W0:Y:S01]  /*08c0*/  S2UR UR5, SR_CgaCtaId ;  /* 0x00000000000579c3 */ /* 0x000e220000008800 */
[----:B------:R-:W-:Y:S02]  /*08d0*/  UMOV UR4, 0x400 ;  /* 0x0000040000047882 */ /* 0x000fe40000000000 */
[----:B------:R-:W-:-:S04]  /*08e0*/  UIADD3 UR4, UPT, UPT, UR4, 0x280, URZ ;  /* 0x0000028004047890 */ /* 0x000fc8000fffe0ff */
[----:B0-----:R-:W-:-:S06]  /*08f0*/  ULEA UR4, UR5, UR4, 0x18 ;  /* 0x0000000405047291 */ /* 0x001fcc000f8ec0ff */
[----:B------:R-:W-:-:S07]  /*0900*/  LEA R8, R6, UR4, 0x2 ;  /* 0x0000000406087c11 */ /* 0x000fce000f8e10ff */
.L_x_49897:
        /* <DEDUP_REMOVED lines=11> */
.L_x_49887:
[----:B------:R-:W-:Y:S05]  /*09c0*/  BSYNC.RECONVERGENT B0 ;  /* 0x0000000000007941 */ /* 0x000fea0003800200 */
.L_x_49886:
[----:B------:R-:W-:Y:S01]  /*09d0*/  BAR.SYNC.DEFER_BLOCKING 0x0 ;  /* 0x0000000000007b1d */ /* 0x000fe20000010000 */
[----:B------:R-:W-:-:S13]  /*09e0*/  ISETP.GT.U32.AND P0, PT, R0, 0x7f, PT ;  /* 0x0000007f0000780c */ /* 0x000fda0003f04070 */
[----:B------:R-:W-:Y:S05]  /*09f0*/  @P0 BRA `(.L_x_49898) ;  /* 0x0000000000900947 */ /* 0x000fea0003800000 */
[----:B------:R-:W4:Y:S01]  /*0a00*/  S2R R10, SR_CgaCtaId ;  /* 0x00000000000a7919 */ /* 0x000f220000008800 */
[----:B---3--:R-:W-:Y:S01]  /*0a10*/  MOV R9, 0x400 ;  /* 0x0000040000097802 */ /* 0x008fe20000000f00 */
[C---:B------:R-:W-:Y:S02]  /*0a20*/  IMAD.SHL.U32 R5, R0.reuse, 0x2, RZ ;  /* 0x0000000200057824 */ /* 0x040fe400078e00ff */
[----:B------:R-:W-:Y:S01]  /*0a30*/  IMAD.SHL.U32 R15, R0, 0x4, RZ ;  /* 0x00000004000f7824 */ /* 0x000fe200078e00ff */
[----:B0-----:R-:W-:Y:S02]  /*0a40*/  IADD3 R7, PT, PT, R9, 0x80, RZ ;  /* 0x0000008009077810 */ /* 0x001fe40007ffe0ff */
[----:B------:R-:W-:Y:S02]  /*0a50*/  LOP3.LUT R6, R5, 0x7e, RZ, 0xc0, !PT ;  /* 0x0000007e05067812 */ /* 0x000fe400078ec0ff */
[----:B------:R-:W-:Y:S02]  /*0a60*/  LOP3.LUT R5, R4, 0x1, RZ, 0x3c, !PT ;  /* 0x0000000104057812 */ /* 0x000fe400078e3cff */
[----:B------:R-:W-:-:S02]  /*0a70*/  LOP3.LUT R15, R15, 0xfc, RZ, 0xe2, !PT ;  /* 0x000000fc0f0f7812 */ /* 0x000fc400078ee2ff */
[----:B------:R-:W-:Y:S02]  /*0a80*/  LOP3.LUT R8, R6, R5, RZ, 0xfc, !PT ;  /* 0x0000000506087212 */ /* 0x000fe400078efcff */
[----:B----4-:R-:W-:Y:S02]  /*0a90*/  LEA R11, R10, R7, 0x18 ;  /* 0x000000070a0b7211 */ /* 0x010fe400078ec0ff */
[----:B------:R-:W-:Y:S02]  /*0aa0*/  LOP3.LUT R7, R6, R4, RZ, 0xfc, !PT ;  /* 0x0000000406077212 */ /* 0x000fe400078efcff */
[----:B------:R-:W-:-:S03]  /*0ab0*/  LEA R13, R10, R9, 0x18 ;  /* 0x000000090a0d7211 */ /* 0x000fc600078ec0ff */
[--C-:B------:R-:W-:Y:S02]  /*0ac0*/  IMAD R6, R7, 0x4, R11.reuse ;  /* 0x0000000407067824 */ /* 0x100fe400078e020b */
[----:B------:R-:W-:Y:S01]  /*0ad0*/  IMAD R7, R8, 0x4, R11 ;  /* 0x0000000408077824 */ /* 0x000fe200078e020b */
[----:B------:R-:W-:Y:S01]  /*0ae0*/  IADD3 R11, PT, PT, R9, 0x280, RZ ;  /* 0x00000280090b7810 */ /* 0x000fe20007ffe0ff */
[----:B------:R-:W-:Y:S01]  /*0af0*/  IMAD R13, R4, 0x4, R13 ;  /* 0x00000004040d7824 */ /* 0x000fe200078e020d */
[----:B------:R-:W-:Y:S01]  /*0b00*/  SHF.R.U32.HI R8, RZ, 0x6, R0 ;  /* 0x00000006ff087819 */ /* 0x000fe20000011600 */
[----:B------:R-:W0:Y:S01]  /*0b10*/  LDS R6, [R6] ;  /* 0x0000000006067984 */ /* 0x000e220000000800 */
[----:B------:R-:W-:-:S03]  /*0b20*/  LEA R14, R10, R11, 0x18 ;  /* 0x0000000b0a0e7211 */ /* 0x000fc600078ec0ff */
[----:B------:R-:W3:Y:S04]  /*0b30*/  LDS R7, [R7] ;  /* 0x0000000007077984 */ /* 0x000ee80000000800 */
.L_x_49900:
[----:B----4-:R-:W-:Y:S01]  /*0b40*/  IMAD R9, R8, 0xc, R13 ;  /* 0x0000000c08097824 */ /* 0x010fe200078e020d */
[----:B------:R-:W-:-:S05]  /*0b50*/  UMOV UR4, 0xffffffff ;  /* 0xffffffff00047882 */ /* 0x000fca0000000000 */
[----:B------:R-:W4:Y:S01]  /*0b60*/  LDS R9, [R9] ;  /* 0x0000000009097984 */ /* 0x000f220000000800 */
[----:B------:R-:W-:Y:S05]  /*0b70*/  BRA.DIV UR4, `(.L_x_49899) ;  /* 0x0000000604ec7947 */ /* 0x000fea000b800000 */
[----:B----4-:R-:W0:Y:S04]  /*0b80*/  SHFL.IDX PT, R11, R9, R4, 0x1e1f ;  /* 0x001e1f04090b7589 */ /* 0x010e2800000e0000 */
[----:B------:R4:W1:Y:S01]  /*0b90*/  SHFL.IDX PT, R12, R9, R5, 0x1e1f ;  /* 0x001e1f05090c7589 */ /* 0x00086200000e0000 */
[----:B0-----:R-:W-:-:S07]  /*0ba0*/  IMAD R10, R6, R11, RZ ;  /* 0x0000000b060a7224 */ /* 0x001fce00078e02ff */
.L_x_49908:
[----:B----4-:R-:W-:Y:S01]  /*0bb0*/  LEA R9, R8, R15, 0x8 ;  /* 0x0000000f08097211 */ /* 0x010fe200078e40ff */
[----:B-1-3--:R-:W-:Y:S01]  /*0bc0*/  IMAD R10, R7, R12, R10 ;  /* 0x0000000c070a7224 */ /* 0x00afe200078e020a */
[----:B------:R-:W-:-:S03]  /*0bd0*/  LEA.HI R8, R3, R8, RZ, 0x1a ;  /* 0x0000000803087211 */ /* 0x000fc600078fd0ff */
[----:B------:R-:W-:Y:S01]  /*0be0*/  IMAD.IADD R9, R14, 0x1, R9 ;  /* 0x000000010e097824 */ /* 0x000fe200078e0209 */
[----:B------:R-:W-:-:S04]  /*0bf0*/  ISETP.GE.U32.AND P0, PT, R8, 0x2, PT ;  /* 0x000000020800780c */ /* 0x000fc80003f06070 */
[----:B------:R-:W0:Y:S02]  /*0c00*/  LDS R11, [R9] ;  /* 0x00000000090b7984 */ /* 0x000e240000000800 */
[----:B0-----:R-:W-:-:S05]  /*0c10*/  IMAD.IADD R10, R10, 0x1, R11 ;  /* 0x000000010a0a7824 */ /* 0x001fca00078e020b */
[----:B------:R4:W-:Y:S02]  /*0c20*/  STS [R9], R10 ;  /* 0x0000000a09007388 */ /* 0x0009e40000000800 */
[----:B------:R-:W-:Y:S05]  /*0c30*/  @!P0 BRA `(.L_x_49900) ;  /* 0xfffffffc00c08947 */ /* 0x000fea000383ffff */
.L_x_49898:
[----:B------:R-:W-:Y:S05]  /*0c40*/  WARPSYNC.ALL ;  /* 0x0000000000007948 */ /* 0x000fea0003800000 */
[----:B------:R-:W-:Y:S01]  /*0c50*/  BAR.SYNC.DEFER_BLOCKING 0x0 ;  /* 0x0000000000007b1d */ /* 0x000fe20000010000 */
[----:B------:R-:W-:-:S13]  /*0c60*/  ISETP.GT.U32.AND P0, PT, R0, 0x7f, PT ;  /* 0x0000007f0000780c */ /* 0x000fda0003f04070 */
[----:B------:R-:W-:Y:S05]  /*0c70*/  @P0 EXIT ;  /* 0x000000000000094d */ /* 0x000fea0003800000 */
[----:B---34-:R-:W3:Y:S01]  /*0c80*/  I2F.U32.RP R9, R3 ;  /* 0x0000000300097306 */ /* 0x018ee20000209000 */
[----:B0-----:R-:W-:Y:S01]  /*0c90*/  IMAD.IADD R6, R0, 0x1, R3 ;  /* 0x0000000100067824 */ /* 0x001fe200078e0203 */
[----:B------:R-:W-:Y:S01]  /*0ca0*/  ISETP.NE.U32.AND P2, PT, R3, RZ, PT ;  /* 0x000000ff0300720c */ /* 0x000fe20003f45070 */
[----:B------:R-:W0:Y:S01]  /*0cb0*/  LDCU UR4, c[0x0][0x388] ;  /* 0x00007100ff0477ac */ /* 0x000e220008000800 */
[----:B-1----:R-:W-:Y:S01]  /*0cc0*/  SHF.L.U32 R2, R2, 0x6, RZ ;  /* 0x0000000602027819 */ /* 0x002fe200000006ff */
[----:B------:R-:W-:Y:S01]  /*0cd0*/  BSSY.RECONVERGENT B0, `(.L_x_49901) ;  /* 0x0000033000007945 */ /* 0x000fe20003800200 */
[C---:B------:R-:W-:Y:S02]  /*0ce0*/  ISETP.GE.U32.AND P0, PT, R6.reuse, 0x80, PT ;  /* 0x000000800600780c */ /* 0x040fe40003f06070 */
[----:B------:R-:W-:Y:S01]  /*0cf0*/  VIMNMX.U32 R7, PT, PT, R6, 0x80, !PT ;  /* 0x0000008006077848 */ /* 0x000fe20007fe0000 */
[----:B---3--:R-:W1:Y:S01]  /*0d00*/  MUFU.RCP R9, R9 ;  /* 0x0000000900097308 */ /* 0x008e620000001000 */
[----:B0-----:R-:W-:-:S04]  /*0d10*/  ULEA.HI UR4, UR4, UR4, URZ, 0x1 ;  /* 0x0000000404047291 */ /* 0x001fc8000f8f08ff */
[----:B------:R-:W-:Y:S01]  /*0d20*/  USHF.R.S32.HI UR4, URZ, 0x1, UR4 ;  /* 0x00000001ff047899 */ /* 0x000fe20008011404 */
[----:B-1----:R-:W-:-:S04]  /*0d30*/  IADD3 R4, PT, PT, R9, 0xffffffe, RZ ;  /* 0x0ffffffe09047810 */ /* 0x002fc80007ffe0ff */
[----:B------:R0:W1:Y:S02]  /*0d40*/  F2I.FTZ.U32.TRUNC.NTZ R5, R4 ;  /* 0x0000000400057305 */ /* 0x000064000021f000 */
[----:B0-----:R-:W-:Y:S02]  /*0d50*/  HFMA2 R4, -RZ, RZ, 0, 0 ;  /* 0x00000000ff047431 */ /* 0x001fe400000001ff */
        /* <DEDUP_REMOVED lines=30> */
.L_x_49903:
        /* <DEDUP_REMOVED lines=10> */
[----:B---3--:R0:W-:Y:S01]  /*0fe0*/  STG.E desc[UR8][R6.64], R11 ;  /* 0x0000000b06007986 */ /* 0x0081e2000c101908 */
[----:B------:R-:W-:Y:S05]  /*0ff0*/  @P0 BRA `(.L_x_49903) ;  /* 0xfffffffc00d00947 */ /* 0x000fea000383ffff */
.L_x_49902:
[----:B------:R-:W-:Y:S05]  /*1000*/  BSYNC.RECONVERGENT B0 ;  /* 0x0000000000007941 */ /* 0x000fea0003800200 */
.L_x_49901:
[----:B------:R-:W-:Y:S05]  /*1010*/  @!P1 EXIT ;  /* 0x000000000000994d */ /* 0x000fea0003800000 */
[----:B------:R-:W1:Y:S01]  /*1020*/  S2UR UR6, SR_CgaCtaId ;  /* 0x00000000000679c3 */ /* 0x000e620000008800 */
[----:B------:R-:W-:Y:S01]  /*1030*/  UMOV UR5, 0x400 ;  /* 0x0000040000057882 */ /* 0x000fe20000000000 */
[C-C-:B------:R-:W-:Y:S01]  /*1040*/  IMAD R14, R3.reuse, 0x2, R0.reuse ;  /* 0x00000002030e7824 */ /* 0x140fe200078e0200 */
[----:B------:R-:W-:Y:S01]  /*1050*/  UIADD3 UR5, UPT, UPT, UR5, 0x280, URZ ;  /* 0x0000028005057890 */ /* 0x000fe2000fffe0ff */
[----:B--2---:R-:W-:Y:S02]  /*1060*/  IMAD R16, R3, 0x3, R0 ;  /* 0x0000000303107824 */ /* 0x004fe400078e0200 */
[----:B------:R-:W-:Y:S02]  /*1070*/  IMAD.IADD R18, R0, 0x1, R3 ;  /* 0x0000000100127824 */ /* 0x000fe400078e0203 */
[----:B------:R-:W2:Y:S01]  /*1080*/  LDC.64 R4, c[0x0][0x3a0] ;  /* 0x0000e800ff047b82 */ /* 0x000ea20000000a00 */
[----:B-1----:R-:W-:-:S06]  /*1090*/  ULEA UR5, UR6, UR5, 0x18 ;  /* 0x0000000506057291 */ /* 0x002fcc000f8ec0ff */
[----:B------:R-:W-:-:S07]  /*10a0*/  LEA R20, R0, UR5, 0x2 ;  /* 0x0000000500147c11 */ /* 0x000fce000f8e10ff */
.L_x_49904:
[C---:B-1----:R-:W-:Y:S01]  /*10b0*/  LEA R17, R3.reuse, R20, 0x2 ;  /* 0x0000001403117211 */ /* 0x042fe200078e10ff */
[C-C-:B------:R-:W-:Y:S01]  /*10c0*/  IMAD R21, R3.reuse, 0x8, R20.reuse ;  /* 0x0000000803157824 */ /* 0x140fe200078e0214 */
[----:B------:R1:W3:Y:S01]  /*10d0*/  LDS R15, [R20] ;  /* 0x00000000140f7984 */ /* 0x0002e20000000800 */
[C---:B------:R-:W-:Y:S01]  /*10e0*/  IMAD R19, R3.reuse, 0xc, R20 ;  /* 0x0000000c03137824 */ /* 0x040fe200078e0214 */
[----:B0-----:R-:W-:Y:S02]  /*10f0*/  LOP3.LUT R11, R0, 0x3f, RZ, 0xc0, !PT ;  /* 0x0000003f000b7812 */ /* 0x001fe400078ec0ff */
[----:B------:R-:W0:Y:S01]  /*1100*/  LDS R17, [R17] ;  /* 0x0000000011117984 */ /* 0x000e220000000800 */
        /* <DEDUP_REMOVED lines=20> */
[----:B--2---:R-:W-:Y:S01]  /*1250*/  IMAD.WIDE R6, R23, 0x4, R4 ;  /* 0x0000000417067825 */ /* 0x004fe200078e0204 */
[----:B-1----:R-:W-:-:S02]  /*1260*/  LEA R20, R3, R20, 0x4 ;  /* 0x0000001403147211 */ /* 0x002fc400078e20ff */
[----:B------:R-:W-:Y:S01]  /*1270*/  ISETP.GE.U32.AND P0, PT, R0, 0x80, PT ;  /* 0x000000800000780c */ /* 0x000fe20003f06070 */
[----:B------:R-:W-:-:S04]  /*1280*/  IMAD.WIDE R8, R9, 0x4, R4 ;  /* 0x0000000409087825 */ /* 0x000fc800078e0204 */
[----:B------:R-:W-:-:S04]  /*1290*/  IMAD.WIDE R10, R11, 0x4, R4 ;  /* 0x000000040b0a7825 */ /* 0x000fc800078e0204 */
[----:B------:R-:W-:Y:S01]  /*12a0*/  IMAD.WIDE R12, R13, 0x4, R4 ;  /* 0x000000040d0c7825 */ /* 0x000fe200078e0204 */
[----:B---3--:R1:W-:Y:S03]  /*12b0*/  STG.E desc[UR8][R6.64], R15 ;  /* 0x0000000f06007986 */ /* 0x0083e6000c101908 */
[C---:B------:R-:W-:Y:S01]  /*12c0*/  IMAD R16, R3.reuse, 0x4, R16 ;  /* 0x0000000403107824 */ /* 0x040fe200078e0210 */
[----:B0-----:R1:W-:Y:S01]  /*12d0*/  STG.E desc[UR8][R8.64], R17 ;  /* 0x0000001108007986 */ /* 0x0013e2000c101908 */
[----:B------:R-:W-:-:S03]  /*12e0*/  IMAD R18, R3, 0x4, R18 ;  /* 0x0000000403127824 */ /* 0x000fc600078e0212 */
[----:B----4-:R1:W-:Y:S04]  /*12f0*/  STG.E desc[UR8][R10.64], R21 ;  /* 0x000000150a007986 */ /* 0x0103e8000c101908 */
[----:B-----5:R1:W-:Y:S01]  /*1300*/  STG.E desc[UR8][R12.64], R19 ;  /* 0x000000130c007986 */ /* 0x0203e2000c101908 */
[----:B------:R-:W-:Y:S05]  /*1310*/  @!P0 BRA `(.L_x_49904) ;  /* 0xfffffffc00648947 */ /* 0x000fea000383ffff */
[----:B------:R-:W-:Y:S05]  /*1320*/  EXIT ;  /* 0x000000000000794d */ /* 0x000fea0003800000 */
.L_x_49899:
[----:B------:R-:W-:Y:S01]  /*1330*/  BSSY B0, `(.L_x_49905) ;  /* 0x0000007000007945 */ /* 0x000fe20003800000 */
[----:B------:R-:W-:Y:S01]  /*1340*/  IMAD.MOV.U32 R17, RZ, RZ, R4 ;  /* 0x000000ffff117224 */ /* 0x000fe200078e0004 */
[----:B--2---:R-:W-:Y:S01]  /*1350*/  MOV R16, 0xffffffff ;  /* 0xffffffff00107802 */ /* 0x004fe20000000f00 */
[----:B------:R-:W-:-:S07]  /*1360*/  IMAD.MOV.U32 R18, RZ, RZ, 0x1e1f ;  /* 0x00001e1fff127424 */ /* 0x000fce00078e00ff */
[----:B01-34-:R-:W-:Y:S05]  /*1370*/  WARPSYNC.COLLECTIVE R16, `(.L_x_49906) ;  /* 0x0000000010087348 */ /* 0x01bfea0003c00000 */
[----:B----4-:R2:W4:Y:S02]  /*1380*/  SHFL.IDX P0, R12, R9, R17, R18 ;  /* 0x00000011090c7389 */ /* 0x0105240000000012 */
[----:B01234-:R-:W-:Y:S05]  /*1390*/  ENDCOLLECTIVE ;  /* 0x000000000000791b */ /* 0x01ffea0003800000 */
.L_x_49906:
[----:B------:R-:W-:Y:S05]  /*13a0*/  BSYNC B0 ;  /* 0x0000000000007941 */ /* 0x000fea0003800000 */
.L_x_49905:
[----:B------:R-:W-:Y:S02]  /*13b0*/  HFMA2 R18, -RZ, RZ, 0, 0.005977630615234375 ;  /* 0x00001e1fff127431 */ /* 0x000fe400000001ff */
[----:B------:R-:W-:Y:S02]  /*13c0*/  IMAD.MOV.U32 R17, RZ, RZ, R5 ;  /* 0x000000ffff117224 */ /* 0x000fe400078e0005 */
[----:B------:R-:W-:Y:S02]  /*13d0*/  IMAD.MOV.U32 R16, RZ, RZ, -0x1 ;  /* 0xffffffffff107424 */ /* 0x000fe400078e00ff */
[----:B------:R-:W-:-:S07]  /*13e0*/  IMAD.MOV.U32 R11, RZ, RZ, R12 ;  /* 0x000000ffff0b7224 */ /* 0x000fce00078e000c */
[----:B------:R-:W-:Y:S05]  /*13f0*/  WARPSYNC.COLLECTIVE R16, `(.L_x_49907) ;  /* 0x0000000010087348 */ /* 0x000fea0003c00000 */
[----:B------:R0:W1:Y:S02]  /*1400*/  SHFL.IDX P0, R12, R9, R17, R18 ;  /* 0x00000011090c7389 */ /* 0x0000640000000012 */
[----:B01----:R-:W-:Y:S05]  /*1410*/  ENDCOLLECTIVE ;  /* 0x000000000000791b */ /* 0x003fea0003800000 */
.L_x_49907:
[----:B------:R-:W-:Y:S01]  /*1420*/  IMAD R10, R6, R11, RZ ;  /* 0x0000000b060a7224 */ /* 0x000fe200078e02ff */
[----:B------:R-:W-:Y:S06]  /*1430*/  BRA `(.L_x_49908) ;  /* 0xfffffff400dc7947 */ /* 0x000fec000383ffff */
.L_x_49909:
        /* <DEDUP_REMOVED lines=12> */
.L_x_58711:


//--------------------- .text._Z9cuda_gemmIiLi256ELi1ELi1ELi128ELi2ELi2ELi32ELi0ELi0EEviiiPT_S1_S1_ii --------------------------
	.section	.text._Z9cuda_gemmIiLi256ELi1ELi1ELi128ELi2ELi2ELi32ELi0ELi0EEviiiPT_S1_S1_ii,"ax",@progbits
	.align	128
        .global         _Z9cuda_gemmIiLi256ELi1ELi1ELi128ELi2ELi2ELi32ELi0ELi0EEviiiPT_S1_S1_ii
        .type           _Z9cuda_gemmIiLi256ELi1ELi1ELi128ELi2ELi2ELi32ELi0ELi0EEviiiPT_S1_S1_ii,@function
        .size           _Z9cuda_gemmIiLi256ELi1ELi1ELi128ELi2ELi2ELi32ELi0ELi0EEviiiPT_S1_S1_ii,(.L_x_58712 - _Z9cuda_gemmIiLi256ELi1ELi1ELi128ELi2ELi2ELi32ELi0ELi0EEviiiPT_S1_S1_ii)
        .other          _Z9cuda_gemmIiLi256ELi1ELi1ELi128ELi2ELi2ELi32ELi0ELi0EEviiiPT_S1_S1_ii,@"STO_CUDA_ENTRY STV_DEFAULT"
_Z9cuda_gemmIiLi256ELi1ELi1ELi128ELi2ELi2ELi32ELi0ELi0EEviiiPT_S1_S1_ii:
.text._Z9cuda_gemmIiLi256ELi1ELi1ELi128ELi2ELi2ELi32ELi0ELi0EEviiiPT_S1_S1_ii:
        /* <DEDUP_REMOVED lines=75> */
.L_x_49912:
        /* <DEDUP_REMOVED lines=25> */
.L_x_49911:
[----:B------:R-:W-:Y:S05]  /*0640*/  BSYNC.RECONVERGENT B0 ;  /* 0x0000000000007941 */ /* 0x000fea0003800200 */
.L_x_49910:
[----:B------:R-:W1:Y:S01]  /*0650*/  LDC R6, c[0x0][0x360] ;  /* 0x0000d800ff067b82 */ /* 0x000e620000000800 */
[----:B------:R-:W-:Y:S01]  /*0660*/  @P0 IMAD.IADD R17, R17, 0x1, -R4 ;  /* 0x0000000111110824 */ /* 0x000fe200078e0a04 */
[-C--:B------:R-:W-:Y:S01]  /*0670*/  LOP3.LUT R10, RZ, R4.reuse, RZ, 0x33, !PT ;  /* 0x00000004ff0a7212 */ /* 0x080fe200078e33ff */
[----:B------:R-:W-:Y:S02]  /*0680*/  VIADD R18, R18, 0xffffffe ;  /* 0x0ffffffe12127836 */ /* 0x000fe40000000000 */
[----:B------:R-:W-:Y:S01]  /*0690*/  @P0 VIADD R15, R15, 0x1 ;  /* 0x000000010f0f0836 */ /* 0x000fe20000000000 */
[----:B------:R-:W-:Y:S01]  /*06a0*/  ISETP.GE.U32.AND P1, PT, R17, R4, PT ;  /* 0x000000041100720c */ /* 0x000fe20003f26070 */
[----:B0-----:R-:W0:Y:S01]  /*06b0*/  F2I.FTZ.U32.TRUNC.NTZ R9, R18 ;  /* 0x0000001200097305 */ /* 0x001e22000021f000 */
[----:B------:R-:W2:Y:S01]  /*06c0*/  S2UR UR8, SR_CTAID.Y ;  /* 0x00000000000879c3 */ /* 0x000ea20000002600 */
[----:B------:R-:W-:-:S07]  /*06d0*/  ISETP.NE.U32.AND P0, PT, R4, RZ, PT ;  /* 0x000000ff0400720c */ /* 0x000fce0003f05070 */
[----:B------:R-:W2:Y:S03]  /*06e0*/  LDC R11, c[0x0][0x374] ;  /* 0x0000dd00ff0b7b82 */ /* 0x000ea60000000800 */
[----:B------:R-:W-:Y:S01]  /*06f0*/  @P1 VIADD R15, R15, 0x1 ;  /* 0x000000010f0f1836 */ /* 0x000fe20000000000 */
[----:B0-----:R-:W-:-:S04]  /*0700*/  IADD3 R8, PT, PT, RZ, -R9, RZ ;  /* 0x80000009ff087210 */ /* 0x001fc80007ffe0ff */
[----:B------:R-:W-:Y:S01]  /*0710*/  SEL R7, R10, R15, !P0 ;  /* 0x0000000f0a077207 */ /* 0x000fe20004000000 */
[----:B------:R-:W-:Y:S02]  /*0720*/  IMAD R15, R8, R3, RZ ;  /* 0x00000003080f7224 */ /* 0x000fe400078e02ff */
[----:B------:R-:W-:-:S04]  /*0730*/  IMAD.MOV.U32 R8, RZ, RZ, RZ ;  /* 0x000000ffff087224 */ /* 0x000fc800078e00ff */
[----:B------:R-:W-:Y:S01]  /*0740*/  IMAD.HI.U32 R9, R9, R15, R8 ;  /* 0x0000000f09097227 */ /* 0x000fe200078e0008 */
[----:B--2---:R-:W-:-:S03]  /*0750*/  ISETP.LE.U32.AND P1, PT, R11, UR8, PT ;  /* 0x000000080b007c0c */ /* 0x004fc6000bf23070 */
[----:B------:R-:W-:-:S04]  /*0760*/  IMAD.MOV R11, RZ, RZ, -R7 ;  /* 0x000000ffff0b7224 */ /* 0x000fc800078e0a07 */
[----:B------:R-:W-:-:S06]  /*0770*/  IMAD R8, R4, R11, R5 ;  /* 0x0000000b04087224 */ /* 0x000fcc00078e0205 */
[----:B-1----:R-:W-:Y:S05]  /*0780*/  @P1 EXIT ;  /* 0x000000000000194d */ /* 0x002fea0003800000 */
[C---:B------:R-:W-:Y:S01]  /*0790*/  IMAD.HI.U32 R15, R9.reuse, R5, RZ ;  /* 0x00000005090f7227 */ /* 0x040fe200078e00ff */
[----:B------:R-:W-:Y:S03]  /*07a0*/  BSSY.RECONVERGENT B0, `(.L_x_49913) ;  /* 0x0000099000007945 */ /* 0x000fe60003800200 */
[----:B------:R-:W-:-:S04]  /*07b0*/  IMAD.HI.U32 R9, R9, R8, RZ ;  /* 0x0000000809097227 */ /* 0x000fc800078e00ff */
[----:B------:R-:W-:Y:S01]  /*07c0*/  IMAD.HI.U32 R11, R14, R6, RZ ;  /* 0x000000060e0b7227 */ /* 0x000fe200078e00ff */
        /* <DEDUP_REMOVED lines=32> */
[----:B------:R-:W1:Y:S01]  /*09d0*/  S2R R23, SR_CTAID.X ;  /* 0x0000000000177919 */ /* 0x000e620000002500 */
[----:B------:R-:W-:Y:S01]  /*09e0*/  BSSY.RECONVERGENT B1, `(.L_x_49915) ;  /* 0x0000032000017945 */ /* 0x000fe20003800200 */
[----:B------:R-:W-:Y:S01]  /*09f0*/  IMAD.MOV.U32 R24, RZ, RZ, R5 ;  /* 0x000000ffff187224 */ /* 0x000fe200078e0005 */
[C---:B------:R-:W-:Y:S02]  /*0a00*/  ISETP.GE.U32.AND P0, PT, R11.reuse, 0x80, PT ;  /* 0x000000800b00780c */ /* 0x040fe40003f06070 */
[----:B------:R-:W-:Y:S02]  /*0a10*/  VIMNMX.U32 R16, PT, PT, R11, 0x80, !PT ;  /* 0x000000800b107848 */ /* 0x000fe40007fe0000 */
[----:B------:R-:W-:-:S04]  /*0a20*/  SEL R17, RZ, 0x1, P0 ;  /* 0x00000001ff117807 */ /* 0x000fc80000000000 */
[----:B------:R-:W-:Y:S01]  /*0a30*/  IADD3 R11, PT, PT, R16, -R11, -R17 ;  /* 0x8000000b100b7210 */ /* 0x000fe20007ffe811 */
[----:B0-----:R-:W0:Y:S02]  /*0a40*/  MUFU.RCP R18, R18 ;  /* 0x0000001200127308 */ /* 0x001e240000001000 */
[----:B0-----:R-:W-:Y:S01]  /*0a50*/  IADD3 R14, PT, PT, R18, 0xffffffe, RZ ;  /* 0x0ffffffe120e7810 */ /* 0x001fe20007ffe0ff */
[----:B-1----:R-:W-:-:S05]  /*0a60*/  IMAD.SHL.U32 R23, R23, 0x80, RZ ;  /* 0x0000008017177824 */ /* 0x002fca00078e00ff */
        /* <DEDUP_REMOVED lines=19> */
[C---:B------:R-:W-:Y:S02]  /*0ba0*/  ISETP.NE.AND P2, PT, R15.reuse, 0x3, PT ;  /* 0x000000030f00780c */ /* 0x040fe40003f45270 */
[----:B------:R-:W-:Y:S02]  /*0bb0*/  ISETP.NE.AND P1, PT, R15, 0x3, PT ;  /* 0x000000030f00780c */ /* 0x000fe40003f25270 */
[----:B------:R-:W-:-:S09]  /*0bc0*/  ISETP.GE.U32.AND P0, PT, R11, 0x3, PT ;  /* 0x000000030b00780c */ /* 0x000fd20003f06070 */
[----:B------:R-:W-:Y:S05]  /*0bd0*/  @!P2 BRA `(.L_x_49916) ;  /* 0x000000000048a947 */ /* 0x000fea0003800000 */
[----:B------:R-:W0:Y:S01]  /*0be0*/  S2R R19, SR_CgaCtaId ;  /* 0x0000000000137919 */ /* 0x000e220000008800 */
[----:B------:R-:W-:Y:S01]  /*0bf0*/  MOV R14, 0x400 ;  /* 0x00000400000e7802 */ /* 0x000fe20000000f00 */
[----:B------:R-:W-:Y:S01]  /*0c00*/  IMAD.MOV.U32 R16, RZ, RZ, RZ ;  /* 0x000000ffff107224 */ /* 0x000fe200078e00ff */
[----:B------:R-:W-:Y:S01]  /*0c10*/  IADD3 R15, PT, PT, R11, 0x1, RZ ;  /* 0x000000010b0f7810 */ /* 0x000fe20007ffe0ff */
[----:B------:R-:W-:Y:S02]  /*0c20*/  IMAD.MOV.U32 R24, RZ, RZ, R5 ;  /* 0x000000ffff187224 */ /* 0x000fe400078e0005 */
[----:B------:R-:W-:Y:S01]  /*0c30*/  VIADD R14, R14, 0x80 ;  /* 0x000000800e0e7836 */ /* 0x000fe20000000000 */
[----:B------:R-:W-:-:S04]  /*0c40*/  LOP3.LUT R21, R15, 0x3, RZ, 0xc0, !PT ;  /* 0x000000030f157812 */ /* 0x000fc800078ec0ff */
[----:B0-----:R-:W-:-:S07]  /*0c50*/  LEA R19, R19, R14, 0x18 ;  /* 0x0000000e13137211 */ /* 0x001fce00078ec0ff */
.L_x_49917:
        /* <DEDUP_REMOVED lines=10> */
.L_x_49916:
[----:B------:R-:W-:Y:S05]  /*0d00*/  BSYNC.RECONVERGENT B1 ;  /* 0x0000000000017941 */ /* 0x000fea0003800200 */
.L_x_49915:
[----:B------:R-:W-:Y:S04]  /*0d10*/  BSSY.RECONVERGENT B1, `(.L_x_49918) ;  /* 0x000001f000017945 */ /* 0x000fe80003800200 */
[----:B------:R-:W-:Y:S05]  /*0d20*/  @!P3 BRA `(.L_x_49919) ;  /* 0x000000000074b947 */ /* 0x000fea0003800000 */
[----:B------:R-:W1:Y:S01]  /*0d30*/  S2R R25, SR_CgaCtaId ;  /* 0x0000000000197919 */ /* 0x000e620000008800 */
[----:B0-----:R-:W-:Y:S02]  /*0d40*/  MOV R14, 0x400 ;  /* 0x00000400000e7802 */ /* 0x001fe40000000f00 */
[----:B------:R-:W-:-:S03]  /*0d50*/  SHF.L.U32 R27, R6, 0x2, RZ ;  /* 0x00000002061b7819 */ /* 0x000fc600000006ff */
[----:B------:R-:W-:-:S05]  /*0d60*/  VIADD R14, R14, 0x80 ;  /* 0x000000800e0e7836 */ /* 0x000fca0000000000 */
[----:B-1----:R-:W-:-:S07]  /*0d70*/  LEA R25, R25, R14, 0x18 ;  /* 0x0000000e19197211 */ /* 0x002fce00078ec0ff */
.L_x_49920:
[----:B-1----:R-:W0:Y:S01]  /*0d80*/  LDC.64 R18, c[0x0][0x390] ;  /* 0x0000e400ff127b82 */ /* 0x002e220000000a00 */
[----:B------:R-:W-:-:S04]  /*0d90*/  IMAD.IADD R15, R23, 0x1, R24 ;  /* 0x00000001170f7824 */ /* 0x000fc800078e0218 */
[----:B0-----:R-:W-:-:S03]  /*0da0*/  IMAD.WIDE R18, R15, 0x4, R18 ;  /* 0x000000040f127825 */ /* 0x001fc600078e0212 */
[----:B------:R-:W-:-:S03]  /*0db0*/  IADD3 R16, P2, PT, R18, R27, RZ ;  /* 0x0000001b12107210 */ /* 0x000fc60007f5e0ff */
[----:B------:R0:W2:Y:S02]  /*0dc0*/  LDG.E R18, desc[UR6][R18.64] ;  /* 0x0000000612127981 */ /* 0x0000a4000c1e1900 */
        /* <DEDUP_REMOVED lines=11> */
[C---:B0-----:R-:W-:Y:S01]  /*0e80*/  IADD3 R19, PT, PT, R27.reuse, R28, RZ ;  /* 0x0000001c1b137210 */ /* 0x041fe20007ffe0ff */
[----:B------:R-:W-:-:S05]  /*0e90*/  IMAD.IADD R24, R27, 0x1, R24 ;  /* 0x000000011b187824 */ /* 0x000fca00078e0218 */
[----:B------:R-:W-:Y:S01]  /*0ea0*/  ISETP.GE.U32.AND P2, PT, R24, 0x80, PT ;  /* 0x000000801800780c */ /* 0x000fe20003f46070 */
[----:B--2---:R1:W-:Y:S04]  /*0eb0*/  STS [R29], R18 ;  /* 0x000000121d007388 */ /* 0x0043e80000000800 */
[----:B---3--:R1:W-:Y:S04]  /*0ec0*/  STS [R26], R16 ;  /* 0x000000101a007388 */ /* 0x0083e80000000800 */
[----:B----4-:R1:W-:Y:S04]  /*0ed0*/  STS [R28], R14 ;  /* 0x0000000e1c007388 */ /* 0x0103e80000000800 */
[----:B-----5:R1:W-:Y:S01]  /*0ee0*/  STS [R19], R20 ;  /* 0x0000001413007388 */ /* 0x0203e20000000800 */
[----:B------:R-:W-:Y:S05]  /*0ef0*/  @!P2 BRA `(.L_x_49920) ;  /* 0xfffffffc00a0a947 */ /* 0x000fea000383ffff */
.L_x_49919:
[----:B------:R-:W-:Y:S05]  /*0f00*/  BSYNC.RECONVERGENT B1 ;  /* 0x0000000000017941 */ /* 0x000fea0003800200 */
.L_x_49918:
[----:B------:R-:W-:Y:S01]  /*0f10*/  BSSY.RECONVERGENT B1, `(.L_x_49921) ;  /* 0x0000011000017945 */ /* 0x000fe20003800200 */
[----:B------:R-:W-:-:S03]  /*0f20*/  IMAD.MOV.U32 R15, RZ, RZ, R5 ;  /* 0x000000ffff0f7224 */ /* 0x000fc600078e0005 */
[----:B------:R-:W-:Y:S05]  /*0f30*/  @!P1 BRA `(.L_x_49922) ;  /* 0x0000000000389947 */ /* 0x000fea0003800000 */
[----:B------:R-:W2:Y:S01]  /*0f40*/  S2R R15, SR_CgaCtaId ;  /* 0x00000000000f7919 */ /* 0x000ea20000008800 */
[----:B01----:R-:W-:Y:S02]  /*0f50*/  MOV R14, 0x400 ;  /* 0x00000400000e7802 */ /* 0x003fe40000000f00 */
[----:B------:R-:W-:Y:S01]  /*0f60*/  IADD3 R16, PT, PT, R11, 0x1, RZ ;  /* 0x000000010b107810 */ /* 0x000fe20007ffe0ff */
[----:B------:R-:W-:Y:S02]  /*0f70*/  IMAD.MOV.U32 R11, RZ, RZ, RZ ;  /* 0x000000ffff0b7224 */ /* 0x000fe400078e00ff */
[----:B------:R-:W-:Y:S01]  /*0f80*/  VIADD R14, R14, 0x280 ;  /* 0x000002800e0e7836 */ /* 0x000fe20000000000 */
[----:B------:R-:W-:-:S04]  /*0f90*/  LOP3.LUT R18, R16, 0x3, RZ, 0xc0, !PT ;  /* 0x0000000310127812 */ /* 0x000fc800078ec0ff */
[----:B--2---:R-:W-:Y:S01]  /*0fa0*/  LEA R14, R15, R14, 0x18 ;  /* 0x0000000e0f0e7211 */ /* 0x004fe200078ec0ff */
[----:B------:R-:W-:-:S07]  /*0fb0*/  IMAD.MOV.U32 R15, RZ, RZ, R5 ;  /* 0x000000ffff0f7224 */ /* 0x000fce00078e0005 */
.L_x_49923:
[----:B------:R-:W-:Y:S01]  /*0fc0*/  IMAD R16, R15, 0x4, R14 ;  /* 0x000000040f107824 */ /* 0x000fe200078e020e */
[----:B------:R-:W-:Y:S01]  /*0fd0*/  IADD3 R11, PT, PT, R11, 0x1, RZ ;  /* 0x000000010b0b7810 */ /* 0x000fe20007ffe0ff */
[----:B------:R-:W-:-:S03]  /*0fe0*/  IMAD.IADD R15, R6, 0x1, R15 ;  /* 0x00000001060f7824 */ /* 0x000fc600078e020f */
[----:B------:R2:W-:Y:S01]  /*0ff0*/  STS [R16], RZ ;  /* 0x000000ff10007388 */ /* 0x0005e20000000800 */
[----:B------:R-:W-:-:S13]  /*1000*/  ISETP.NE.AND P1, PT, R11, R18, PT ;  /* 0x000000120b00720c */ /* 0x000fda0003f25270 */
[----:B--2---:R-:W-:Y:S05]  /*1010*/  @P1 BRA `(.L_x_49923) ;  /* 0xfffffffc00e81947 */ /* 0x004fea000383ffff */
.L_x_49922:
[----:B------:R-:W-:Y:S05]  /*1020*/  BSYNC.RECONVERGENT B1 ;  /* 0x0000000000017941 */ /* 0x000fea0003800200 */
.L_x_49921:
[----:B------:R-:W-:Y:S05]  /*1030*/  @!P0 BRA `(.L_x_49914) ;  /* 0x00000000003c8947 */ /* 0x000fea0003800000 */
[----:B01----:R-:W0:Y:S01]  /*1040*/  S2R R14, SR_CgaCtaId ;  /* 0x00000000000e7919 */ /* 0x003e220000008800 */
[----:B------:R-:W-:-:S05]  /*1050*/  MOV R11, 0x400 ;  /* 0x00000400000b7802 */ /* 0x000fca0000000f00 */
[----:B------:R-:W-:-:S05]  /*1060*/  VIADD R11, R11, 0x280 ;  /* 0x000002800b0b7836 */ /* 0x000fca0000000000 */
[----:B0-----:R-:W-:-:S07]  /*1070*/  LEA R16, R14, R11, 0x18 ;  /* 0x0000000b0e107211 */ /* 0x001fce00078ec0ff */
.L_x_49924:
        /* <DEDUP_REMOVED lines=11> */
.L_x_49914:
[----:B------:R-:W-:Y:S05]  /*1130*/  BSYNC.RECONVERGENT B0 ;  /* 0x0000000000007941 */ /* 0x000fea0003800200 */
.L_x_49913:
[----:B------:R-:W-:Y:S01]  /*1140*/  BAR.SYNC.DEFER_BLOCKING 0x0 ;  /* 0x0000000000007b1d */ /* 0x000fe20000010000 */
[----:B------:R-:W-:-:S13]  /*1150*/  ISETP.GE.AND P0, PT, R0, 0x1, PT ;  /* 0x000000010000780c */ /* 0x000fda0003f06270 */
[----:B------:R-:W-:Y:S05]  /*1160*/  @!P0 BRA `(.L_x_49925) ;  /* 0x0000001000a48947 */ /* 0x000fea0003800000 */
[----:B------:R-:W-:Y:S02]  /*1170*/  ISETP.NE.AND P0, PT, R3, 0x1, PT ;  /* 0x000000010300780c */ /* 0x000fe40003f05270 */
[----:B--2---:R-:W-:Y:S02]  /*1180*/  IADD3 R11, PT, PT, -R13, RZ, RZ ;  /* 0x000000ff0d0b7210 */ /* 0x004fe40007ffe1ff */
[----:B01----:R-:W-:Y:S02]  /*1190*/  VIMNMX R14, PT, PT, R12, 0x2, PT ;  /* 0x000000020c0e7848 */ /* 0x003fe40003fe0100 */
        /* <DEDUP_REMOVED lines=8> */
[----:B------:R-:W0:Y:S03]  /*1220*/  LDCU UR9, c[0x0][0x3ac] ;  /* 0x00007580ff0977ac */ /* 0x000e260008000800 */
[C---:B------:R-:W-:Y:S02]  /*1230*/  SEL R3, R13.reuse, RZ, P1 ;  /* 0x000000ff0d037207 */ /* 0x040fe40000800000 */
[----:B------:R-:W-:-:S03]  /*1240*/  SEL R13, R13, RZ, P0 ;  /* 0x000000ff0d0d7207 */ /* 0x000fc60000000000 */
[----:B------:R-:W-:Y:S01]  /*1250*/  IMAD.IADD R24, R24, 0x1, -R3 ;  /* 0x0000000118187824 */ /* 0x000fe200078e0a03 */
[----:B------:R-:W-:-:S07]  /*1260*/  IADD3 R18, PT, PT, R22, -R13, RZ ;  /* 0x8000000d16127210 */ /* 0x000fce0007ffe0ff */
.L_x_49937:
[----:B-1----:R-:W1:Y:S01]  /*1270*/  LDC R12, c[0x0][0x3ac] ;  /* 0x0000eb00ff0c7b82 */ /* 0x002e620000000800 */
[--C-:B------:R-:W-:Y:S01]  /*1280*/  IMAD.IADD R17, R8, 0x1, R19.reuse ;  /* 0x0000000108117824 */ /* 0x100fe200078e0213 */
[----:B------:R-:W-:Y:S01]  /*1290*/  ISETP.GE.AND P3, PT, R7, R14, PT ;  /* 0x0000000e0700720c */ /* 0x000fe20003f66270 */
[----:B------:R-:W-:-:S05]  /*12a0*/  IMAD.IADD R19, R4, 0x1, R19 ;  /* 0x0000000104137824 */ /* 0x000fca00078e0213 */
[----:B------:R-:W-:Y:S02]  /*12b0*/  ISETP.GE.AND P1, PT, R19, R0, PT ;  /* 0x000000001300720c */ /* 0x000fe40003f26270 */
[C---:B-1----:R-:W-:Y:S01]  /*12c0*/  ISETP.GE.AND P0, PT, R12.reuse, 0x1, PT ;  /* 0x000000010c00780c */ /* 0x042fe20003f06270 */
[----:B------:R-:W-:Y:S01]  /*12d0*/  IMAD R3, R17, R12, R10 ;  /* 0x0000000c11037224 */ /* 0x000fe200078e020a */
[----:B------:R-:W-:-:S11]  /*12e0*/  ISETP.GE.AND P2, PT, R12, 0x2, PT ;  /* 0x000000020c00780c */ /* 0x000fd60003f46270 */
[----:B--234-:R-:W-:Y:S05]  /*12f0*/  @!P0 BRA `(.L_x_49928) ;  /* 0x00000000001c8947 */ /* 0x01cfea0003800000 */
[----:B------:R-:W1:Y:S01]  /*1300*/  S2UR UR5, SR_CgaCtaId ;  /* 0x00000000000579c3 */ /* 0x000e620000008800 */
[----:B------:R-:W-:Y:S01]  /*1310*/  UMOV UR4, 0x400 ;  /* 0x0000040000047882 */ /* 0x000fe20000000000 */
[----:B------:R-:W-:Y:S01]  /*1320*/  IMAD.IADD R2, R22, 0x1, R3 ;  /* 0x0000000116027824 */ /* 0x000fe200078e0203 */
[----:B------:R-:W-:-:S04]  /*1330*/  UIADD3 UR4, UPT, UPT, UR4, 0x80, URZ ;  /* 0x0000008004047890 */ /* 0x000fc8000fffe0ff */
[----:B-1----:R-:W-:-:S06]  /*1340*/  ULEA UR4, UR5, UR4, 0x18 ;  /* 0x0000000405047291 */ /* 0x002fcc000f8ec0ff */
[----:B------:R-:W-:-:S05]  /*1350*/  LEA R2, R2, UR4, 0x2 ;  /* 0x0000000402027c11 */ /* 0x000fca000f8e10ff */
[----:B------:R1:W2:Y:S02]  /*1360*/  LDS R16, [R2] ;  /* 0x0000000002107984 */ /* 0x0002a40000000800 */
.L_x_49928:
        /* <DEDUP_REMOVED lines=8> */
.L_x_49929:
[----:B------:R-:W-:Y:S04]  /*13f0*/  BSSY B0, `(.L_x_49930) ;  /* 0x0000036000007945 */ /* 0x000fe80003800000 */
[----:B------:R-:W-:Y:S05]  /*1400*/  @P3 BRA `(.L_x_49931) ;  /* 0x0000000000d03947 */ /* 0x000fea0003800000 */
[----:B------:R-:W-:Y:S02]  /*1410*/  IABS R13, R12 ;  /* 0x0000000c000d7213 */ /* 0x000fe40000000000 */
[----:B------:R-:W-:Y:S02]  /*1420*/  LOP3.LUT R21, R5, 0x1f, RZ, 0xc0, !PT ;  /* 0x0000001f05157812 */ /* 0x000fe400078ec0ff */
[----:B------:R-:W5:Y:S01]  /*1430*/  I2F.RP R23, R13 ;  /* 0x0000000d00177306 */ /* 0x000f620000209400 */
[----:B------:R-:W-:Y:S02]  /*1440*/  ISETP.NE.AND P4, PT, R12, RZ, PT ;  /* 0x000000ff0c00720c */ /* 0x000fe40003f85270 */
[----:B------:R-:W-:Y:S02]  /*1450*/  IABS R26, R21 ;  /* 0x00000015001a7213 */ /* 0x000fe40000000000 */
[----:B------:R-:W-:-:S03]  /*1460*/  ISETP.GE.AND P3, PT, R21, RZ, PT ;  /* 0x000000ff1500720c */ /* 0x000fc60003f66270 */
[----:B-----5:R-:W5:Y:S02]  /*1470*/  MUFU.RCP R23, R23 ;  /* 0x0000001700177308 */ /* 0x020f640000001000 */
[----:B-----5:R-:W-:-:S06]  /*1480*/  VIADD R3, R23, 0xffffffe ;  /* 0x0ffffffe17037836 */ /* 0x020fcc0000000000 */
[----:B------:R-:W1:Y:S02]  /*1490*/  F2I.FTZ.U32.TRUNC.NTZ R3, R3 ;  /* 0x0000000300037305 */ /* 0x000e64000021f000 */
[----:B-1-3--:R-:W-:-:S04]  /*14a0*/  IMAD.MOV R2, RZ, RZ, -R3 ;  /* 0x000000ffff027224 */ /* 0x00afc800078e0a03 */
[----:B------:R-:W-:Y:S02]  /*14b0*/  IMAD R25, R2, R13, RZ ;  /* 0x0000000d02197224 */ /* 0x000fe400078e02ff */
[----:B------:R-:W-:-:S04]  /*14c0*/  IMAD.MOV.U32 R2, RZ, RZ, RZ ;  /* 0x000000ffff027224 */ /* 0x000fc800078e00ff */
[----:B------:R-:W-:Y:S02]  /*14d0*/  IMAD.HI.U32 R25, R3, R25, R2 ;  /* 0x0000001903197227 */ /* 0x000fe400078e0002 */
[----:B------:R-:W1:Y:S04]  /*14e0*/  S2R R3, SR_CgaCtaId ;  /* 0x0000000000037919 */ /* 0x000e680000008800 */
[----:B------:R-:W-:-:S05]  /*14f0*/  IMAD.HI.U32 R2, R25, R26, RZ ;  /* 0x0000001a19027227 */ /* 0x000fca00078e00ff */
[----:B------:R-:W-:-:S05]  /*1500*/  IADD3 R2, PT, PT, -R2, RZ, RZ ;  /* 0x000000ff02027210 */ /* 0x000fca0007ffe1ff */
[----:B------:R-:W-:-:S05]  /*1510*/  IMAD R2, R13, R2, R26 ;  /* 0x000000020d027224 */ /* 0x000fca00078e021a */
[----:B------:R-:W-:-:S13]  /*1520*/  ISETP.GT.U32.AND P2, PT, R13, R2, PT ;  /* 0x000000020d00720c */ /* 0x000fda0003f44070 */
[----:B------:R-:W-:-:S05]  /*1530*/  @!P2 IMAD.IADD R2, R2, 0x1, -R13 ;  /* 0x000000010202a824 */ /* 0x000fca00078e0a0d */
[----:B------:R-:W-:-:S13]  /*1540*/  ISETP.GT.U32.AND P2, PT, R13, R2, PT ;  /* 0x000000020d00720c */ /* 0x000fda0003f44070 */
[----:B------:R-:W-:-:S04]  /*1550*/  @!P2 IMAD.IADD R2, R2, 0x1, -R13 ;  /* 0x000000010202a824 */ /* 0x000fc800078e0a0d */
[----:B------:R-:W-:Y:S01]  /*1560*/  IMAD.MOV.U32 R21, RZ, RZ, R2 ;  /* 0x000000ffff157224 */ /* 0x000fe200078e0002 */
[----:B------:R-:W-:-:S04]  /*1570*/  MOV R2, 0x400 ;  /* 0x0000040000027802 */ /* 0x000fc80000000f00 */
[----:B------:R-:W-:Y:S01]  /*1580*/  @!P3 IADD3 R21, PT, PT, -R21, RZ, RZ ;  /* 0x000000ff1515b210 */ /* 0x000fe20007ffe1ff */
[----:B------:R-:W-:Y:S01]  /*1590*/  VIADD R28, R2, 0x280 ;  /* 0x00000280021c7836 */ /* 0x000fe20000000000 */
[C---:B-1----:R-:W-:Y:S01]  /*15a0*/  LEA R26, R3.reuse, R2, 0x18 ;  /* 0x00000002031a7211 */ /* 0x042fe200078ec0ff */
[----:B------:R-:W-:Y:S01]  /*15b0*/  IMAD.MOV.U32 R2, RZ, RZ, R7 ;  /* 0x000000ffff027224 */ /* 0x000fe200078e0007 */
[----:B------:R-:W-:Y:S02]  /*15c0*/  @!P4 LOP3.LUT R21, RZ, R12, RZ, 0x33, !PT ;  /* 0x0000000cff15c212 */ /* 0x000fe400078e33ff */
[----:B------:R-:W-:-:S03]  /*15d0*/  LEA R3, R3, R28, 0x18 ;  /* 0x0000001c03037211 */ /* 0x000fc600078ec0ff */
[----:B------:R-:W-:-:S07]  /*15e0*/  IMAD R21, R21, 0x4, R26 ;  /* 0x0000000415157824 */ /* 0x000fce00078e021a */
.L_x_49936:
[----:B0-----:R-:W-:Y:S02]  /*15f0*/  IMAD R12, R2, 0xc, R21 ;  /* 0x0000000c020c7824 */ /* 0x001fe400078e0215 */
[----:B------:R-:W-:-:S04]  /*1600*/  HFMA2 R26, -RZ, RZ, 0, 0 ;  /* 0x00000000ff1a7431 */ /* 0x000fc800000001ff */
[----:B------:R-:W1:Y:S01]  /*1610*/  LDS R12, [R12] ;  /* 0x000000000c0c7984 */ /* 0x000e620000000800 */
[----:B------:R-:W-:Y:S05]  /*1620*/  @!P0 BRA `(.L_x_49932) ;  /* 0x0000000000108947 */ /* 0x000fea0003800000 */
[----:B------:R-:W-:-:S03]  /*1630*/  UMOV UR4, 0xffffffff ;  /* 0xffffffff00047882 */ /* 0x000fc60000000000 */
[----:B------:R-:W-:Y:S05]  /*1640*/  BRA.DIV UR4, `(.L_x_49933) ;  /* 0x0000001e041c7947 */ /* 0x000fea000b800000 */
[----:B-1----:R1:W3:Y:S02]  /*1650*/  SHFL.IDX PT, R25, R12, R18, R11 ;  /* 0x000000120c197389 */ /* 0x0022e400000e000b */
.L_x_49964:
[----:B--23--:R-:W-:-:S07]  /*1660*/  IMAD R26, R16, R25, RZ ;  /* 0x00000019101a7224 */ /* 0x00cfce00078e02ff */
.L_x_49932:
[----:B0-----:R-:W-:-:S09]  /*1670*/  UISETP.GE.AND UP0, UPT, UR9, 0x2, UPT ;  /* 0x000000020900788c */ /* 0x001fd2000bf06270 */
[----:B------:R-:W-:Y:S05]  /*1680*/  BRA.U !UP0, `(.L_x_49934) ;  /* 0x0000000108107547 */ /* 0x000fea000b800000 */
[----:B------:R-:W-:-:S03]  /*1690*/  UMOV UR4, 0xffffffff ;  /* 0xffffffff00047882 */ /* 0x000fc60000000000 */
[----:B------:R-:W-:Y:S05]  /*16a0*/  BRA.DIV UR4, `(.L_x_49935) ;  /* 0x0000001e04247947 */ /* 0x000fea000b800000 */
[----:B-1----:R0:W1:Y:S02]  /*16b0*/  SHFL.IDX PT, R25, R12, R24, R11 ;  /* 0x000000180c197389 */ /* 0x00206400000e000b */
.L_x_49967:
[----:B-1--4-:R-:W-:-:S07]  /*16c0*/  IMAD R26, R15, R25, R26 ;  /* 0x000000190f1a7224 */ /* 0x012fce00078e021a */
.L_x_49934:
[----:B01----:R-:W-:Y:S02]  /*16d0*/  IMAD R12, R0, R2, R17 ;  /* 0x00000002000c7224 */ /* 0x003fe400078e0211 */
[----:B------:R-:W-:Y:S02]  /*16e0*/  IMAD.IADD R2, R9, 0x1, R2 ;  /* 0x0000000109027824 */ /* 0x000fe400078e0202 */
[----:B------:R-:W-:-:S03]  /*16f0*/  IMAD R12, R12, 0x4, R3 ;  /* 0x000000040c0c7824 */ /* 0x000fc600078e0203 */
[----:B------:R-:W-:Y:S02]  /*1700*/  ISETP.GE.AND P2, PT, R2, R14, PT ;  /* 0x0000000e0200720c */ /* 0x000fe40003f46270 */
[----:B------:R-:W0:Y:S02]  /*1710*/  LDS R13, [R12] ;  /* 0x000000000c0d7984 */ /* 0x000e240000000800 */
[----:B0-----:R-:W-:-:S05]  /*1720*/  IMAD.IADD R13, R13, 0x1, R26 ;  /* 0x000000010d0d7824 */ /* 0x001fca00078e021a */
[----:B------:R0:W-:Y:S04]  /*1730*/  STS [R12], R13 ;  /* 0x0000000d0c007388 */ /* 0x0001e80000000800 */
[----:B------:R-:W-:Y:S05]  /*1740*/  @!P2 BRA `(.L_x_49936) ;  /* 0xfffffffc00a8a947 */ /* 0x000fea000383ffff */
.L_x_49931:
[----:B0-----:R-:W-:Y:S05]  /*1750*/  BSYNC B0 ;  /* 0x0000000000007941 */ /* 0x001fea0003800000 */
.L_x_49930:
[----:B------:R-:W-:Y:S05]  /*1760*/  @!P1 BRA `(.L_x_49937) ;  /* 0xfffffff800c09947 */ /* 0x000fea000383ffff */
[----:B------:R-:W-:Y:S05]  /*1770*/  BSYNC B1 ;  /* 0x0000000000017941 */ /* 0x000fea0003800000 */
.L_x_49927:
[----:B------:R-:W-:Y:S05]  /*1780*/  BRA `(.L_x_49925) ;  /* 0x0000000c001c7947 */ /* 0x000fea0003800000 */
.L_x_49926:
[----:B------:R-:W-:-:S13]  /*1790*/  ISETP.GT.U32.AND P0, PT, R13, 0x1f, PT ;  /* 0x0000001f0d00780c */ /* 0x000fda0003f04070 */
[----:B------:R-:W-:Y:S05]  /*17a0*/  @P0 BRA `(.L_x_49938) ;  /* 0x0000000400400947 */ /* 0x000fea0003800000 */
[C---:B------:R-:W-:Y:S01]  /*17b0*/  IADD3 R2, PT, PT, R22.reuse, 0x1, RZ ;  /* 0x0000000116027810 */ /* 0x040fe20007ffe0ff */
[----:B------:R-:W-:Y:S01]  /*17c0*/  IMAD.MOV.U32 R15, RZ, RZ, RZ ;  /* 0x000000ffff0f7224 */ /* 0x000fe200078e00ff */
[-C--:B------:R-:W-:Y:S02]  /*17d0*/  ISETP.GE.U32.AND P0, PT, R22, R13.reuse, PT ;  /* 0x0000000d1600720c */ /* 0x080fe40003f06070 */
[----:B------:R-:W-:Y:S02]  /*17e0*/  ISETP.GE.U32.AND P1, PT, R2, R13, PT ;  /* 0x0000000d0200720c */ /* 0x000fe40003f26070 */
[----:B------:R-:W-:Y:S02]  /*17f0*/  LOP3.LUT R17, R22, 0x1, RZ, 0x3c, !PT ;  /* 0x0000000116117812 */ /* 0x000fe400078e3cff */
[C---:B------:R-:W-:Y:S02]  /*1800*/  SEL R18, R13.reuse, RZ, P1 ;  /* 0x000000ff0d127207 */ /* 0x040fe40000800000 */
[----:B------:R-:W-:-:S03]  /*1810*/  SEL R13, R13, RZ, P0 ;  /* 0x000000ff0d0d7207 */ /* 0x000fc60000000000 */
[----:B------:R-:W-:Y:S02]  /*1820*/  IMAD.IADD R18, R2, 0x1, -R18 ;  /* 0x0000000102127824 */ /* 0x000fe400078e0a12 */
[----:B------:R-:W-:-:S07]  /*1830*/  IMAD.IADD R16, R22, 0x1, -R13 ;  /* 0x0000000116107824 */ /* 0x000fce00078e0a0d */
.L_x_49947:
[----:B0-----:R-:W0:Y:S01]  /*1840*/  LDC R12, c[0x0][0x3ac] ;  /* 0x0000eb00ff0c7b82 */ /* 0x001e220000000800 */
[----:B------:R-:W-:Y:S01]  /*1850*/  IADD3 R19, PT, PT, R8, R15, RZ ;  /* 0x0000000f08137210 */ /* 0x000fe20007ffe0ff */
[----:B------:R-:W-:Y:S01]  /*1860*/  IMAD.IADD R15, R4, 0x1, R15 ;  /* 0x00000001040f7824 */ /* 0x000fe200078e020f */
[----:B------:R-:W-:-:S04]  /*1870*/  ISETP.GE.AND P3, PT, R7, R14, PT ;  /* 0x0000000e0700720c */ /* 0x000fc80003f66270 */
        /* <DEDUP_REMOVED lines=12> */
.L_x_49939:
        /* <DEDUP_REMOVED lines=8> */
.L_x_49940:
[----:B------:R-:W-:Y:S04]  /*19c0*/  BSSY B0, `(.L_x_49941) ;  /* 0x000002c000007945 */ /* 0x000fe80003800000 */
[----:B------:R-:W-:Y:S05]  /*19d0*/  @P3 BRA `(.L_x_49942) ;  /* 0x0000000000a83947 */ /* 0x000fea0003800000 */
[----:B------:R-:W4:Y:S01]  /*19e0*/  I2F.U32.RP R13, R12 ;  /* 0x0000000c000d7306 */ /* 0x000f220000209000 */
[----:B0-2---:R-:W-:Y:S01]  /*19f0*/  IMAD.MOV.U32 R2, RZ, RZ, RZ ;  /* 0x000000ffff027224 */ /* 0x005fe200078e00ff */
[----:B------:R-:W-:-:S06]  /*1a00*/  ISETP.NE.U32.AND P3, PT, R12, RZ, PT ;  /* 0x000000ff0c00720c */ /* 0x000fcc0003f65070 */
[----:B----4-:R-:W0:Y:S02]  /*1a10*/  MUFU.RCP R13, R13 ;  /* 0x0000000d000d7308 */ /* 0x010e240000001000 */
[----:B0-----:R-:W-:-:S06]  /*1a20*/  IADD3 R24, PT, PT, R13, 0xffffffe, RZ ;  /* 0x0ffffffe0d187810 */ /* 0x001fcc0007ffe0ff */
[----:B------:R-:W0:Y:S02]  /*1a30*/  F2I.FTZ.U32.TRUNC.NTZ R3, R24 ;  /* 0x0000001800037305 */ /* 0x000e24000021f000 */
[----:B0-----:R-:W-:-:S04]  /*1a40*/  IMAD.MOV R23, RZ, RZ, -R3 ;  /* 0x000000ffff177224 */ /* 0x001fc800078e0a03 */
[----:B------:R-:W-:-:S04]  /*1a50*/  IMAD R23, R23, R12, RZ ;  /* 0x0000000c17177224 */ /* 0x000fc800078e02ff */
[----:B------:R-:W-:Y:S01]  /*1a60*/  IMAD.HI.U32 R2, R3, R23, R2 ;  /* 0x0000001703027227 */ /* 0x000fe200078e0002 */
[----:B------:R-:W-:-:S05]  /*1a70*/  LOP3.LUT R3, R5, 0x1f, RZ, 0xc0, !PT ;  /* 0x0000001f05037812 */ /* 0x000fca00078ec0ff */
[----:B------:R-:W-:-:S04]  /*1a80*/  IMAD.HI.U32 R2, R2, R3, RZ ;  /* 0x0000000302027227 */ /* 0x000fc800078e00ff */
[----:B------:R-:W-:Y:S01]  /*1a90*/  IMAD.MOV R23, RZ, RZ, -R2 ;  /* 0x000000ffff177224 */ /* 0x000fe200078e0a02 */
[----:B------:R-:W-:-:S03]  /*1aa0*/  MOV R2, 0x400 ;  /* 0x0000040000027802 */ /* 0x000fc60000000f00 */
[----:B------:R-:W-:Y:S02]  /*1ab0*/  IMAD R23, R12, R23, R3 ;  /* 0x000000170c177224 */ /* 0x000fe400078e0203 */
[----:B------:R-:W0:Y:S01]  /*1ac0*/  S2R R3, SR_CgaCtaId ;  /* 0x0000000000037919 */ /* 0x000e220000008800 */
[----:B------:R-:W-:Y:S02]  /*1ad0*/  VIADD R26, R2, 0x280 ;  /* 0x00000280021a7836 */ /* 0x000fe40000000000 */
[----:B------:R-:W-:-:S13]  /*1ae0*/  ISETP.GE.U32.AND P2, PT, R23, R12, PT ;  /* 0x0000000c1700720c */ /* 0x000fda0003f46070 */
[----:B------:R-:W-:-:S04]  /*1af0*/  @P2 IADD3 R23, PT, PT, R23, -R12, RZ ;  /* 0x8000000c17172210 */ /* 0x000fc80007ffe0ff */
[----:B------:R-:W-:Y:S02]  /*1b00*/  ISETP.GE.U32.AND P2, PT, R23, R12, PT ;  /* 0x0000000c1700720c */ /* 0x000fe40003f46070 */
[----:B0-----:R-:W-:-:S11]  /*1b10*/  LEA R24, R3, R2, 0x18 ;  /* 0x0000000203187211 */ /* 0x001fd600078ec0ff */
[----:B------:R-:W-:Y:S01]  /*1b20*/  @P2 IMAD.IADD R23, R23, 0x1, -R12 ;  /* 0x0000000117172824 */ /* 0x000fe200078e0a0c */
[----:B------:R-:W-:Y:S01]  /*1b30*/  @!P3 LOP3.LUT R23, RZ, R12, RZ, 0x33, !PT ;  /* 0x0000000cff17b212 */ /* 0x000fe200078e33ff */
[----:B------:R-:W-:Y:S01]  /*1b40*/  IMAD.MOV.U32 R2, RZ, RZ, R7 ;  /* 0x000000ffff027224 */ /* 0x000fe200078e0007 */
[----:B------:R-:W-:Y:S02]  /*1b50*/  LEA R3, R3, R26, 0x18 ;  /* 0x0000001a03037211 */ /* 0x000fe400078ec0ff */
[----:B------:R-:W-:-:S07]  /*1b60*/  LEA R23, R23, R24, 0x2 ;  /* 0x0000001817177211 */ /* 0x000fce00078e10ff */
.L_x_49946:
[----:B------:R-:W-:Y:S01]  /*1b70*/  IMAD R12, R2, 0xc, R23 ;  /* 0x0000000c020c7824 */ /* 0x000fe200078e0217 */
[----:B------:R-:W-:-:S05]  /*1b80*/  UMOV UR4, 0xffffffff ;  /* 0xffffffff00047882 */ /* 0x000fca0000000000 */
[----:B------:R-:W0:Y:S01]  /*1b90*/  LDS R12, [R12] ;  /* 0x000000000c0c7984 */ /* 0x000e220000000800 */
[----:B------:R-:W-:Y:S05]  /*1ba0*/  BRA.DIV UR4, `(.L_x_49943) ;  /* 0x0000001a04047947 */ /* 0x000fea000b800000 */
[----:B0-----:R0:W2:Y:S02]  /*1bb0*/  SHFL.IDX PT, R25, R12, R16, R11 ;  /* 0x000000100c197389 */ /* 0x0010a400000e000b */
.L_x_49970:
[----:B-12---:R-:W-:Y:S01]  /*1bc0*/  IMAD R24, R20, R25, RZ ;  /* 0x0000001914187224 */ /* 0x006fe200078e02ff */
[----:B------:R-:W-:Y:S06]  /*1bd0*/  @!P0 BRA `(.L_x_49944) ;  /* 0x0000000000108947 */ /* 0x000fec0003800000 */
[----:B------:R-:W-:-:S03]  /*1be0*/  UMOV UR4, 0xffffffff ;  /* 0xffffffff00047882 */ /* 0x000fc60000000000 */
[----:B------:R-:W-:Y:S05]  /*1bf0*/  BRA.DIV UR4, `(.L_x_49945) ;  /* 0x0000001a04107947 */ /* 0x000fea000b800000 */
[----:B------:R1:W2:Y:S02]  /*1c00*/  SHFL.IDX PT, R25, R12, R18, R11 ;  /* 0x000000120c197389 */ /* 0x0002a400000e000b */
.L_x_49973:
[----:B--23--:R-:W-:-:S07]  /*1c10*/  IMAD R24, R21, R25, R24 ;  /* 0x0000001915187224 */ /* 0x00cfce00078e0218 */
.L_x_49944:
[----:B01----:R-:W-:Y:S02]  /*1c20*/  IMAD R12, R0, R2, R19 ;  /* 0x00000002000c7224 */ /* 0x003fe400078e0213 */
[----:B------:R-:W-:Y:S02]  /*1c30*/  IMAD.IADD R2, R9, 0x1, R2 ;  /* 0x0000000109027824 */ /* 0x000fe400078e0202 */
[----:B------:R-:W-:-:S03]  /*1c40*/  IMAD R13, R12, 0x4, R3 ;  /* 0x000000040c0d7824 */ /* 0x000fc600078e0203 */
[----:B------:R-:W-:Y:S02]  /*1c50*/  ISETP.GE.AND P2, PT, R2, R14, PT ;  /* 0x0000000e0200720c */ /* 0x000fe40003f46270 */
[----:B------:R4:W-:Y:S11]  /*1c60*/  STS [R13], R24 ;  /* 0x000000180d007388 */ /* 0x0009f60000000800 */
[----:B----4-:R-:W-:Y:S05]  /*1c70*/  @!P2 BRA `(.L_x_49946) ;  /* 0xfffffffc00bca947 */ /* 0x010fea000383ffff */
.L_x_49942:
[----:B------:R-:W-:Y:S05]  /*1c80*/  BSYNC B0 ;  /* 0x0000000000007941 */ /* 0x000fea0003800000 */
.L_x_49941:
[----:B------:R-:W-:Y:S05]  /*1c90*/  @!P1 BRA `(.L_x_49947) ;  /* 0xfffffff800e89947 */ /* 0x000fea000383ffff */
[----:B------:R-:W-:Y:S05]  /*1ca0*/  BRA `(.L_x_49925) ;  /* 0x0000000400d47947 */ /* 0x000fea0003800000 */
.L_x_49938:
[C---:B------:R-:W-:Y:S01]  /*1cb0*/  VIADD R16, R22.reuse, 0x1 ;  /* 0x0000000116107836 */ /* 0x040fe20000000000 */
[-C--:B------:R-:W-:Y:S02]  /*1cc0*/  ISETP.GE.AND P0, PT, R22, R13.reuse, PT ;  /* 0x0000000d1600720c */ /* 0x080fe40003f06270 */
[----:B------:R-:W-:Y:S02]  /*1cd0*/  MOV R12, 0xffffff00 ;  /* 0xffffff00000c7802 */ /* 0x000fe40000000f00 */
[----:B------:R-:W-:Y:S02]  /*1ce0*/  ISETP.GE.AND P1, PT, R16, R13, PT ;  /* 0x0000000d1000720c */ /* 0x000fe40003f26270 */
[----:B------:R-:W-:Y:S01]  /*1cf0*/  SEL R15, R13, RZ, P0 ;  /* 0x000000ff0d0f7207 */ /* 0x000fe20000000000 */
[----:B------:R-:W-:Y:S01]  /*1d00*/  IMAD R17, R3, R12, 0x201f ;  /* 0x0000201f03117424 */ /* 0x000fe200078e020c */
[----:B------:R-:W-:-:S03]  /*1d10*/  SEL R13, R13, RZ, P1 ;  /* 0x000000ff0d0d7207 */ /* 0x000fc60000800000 */
[----:B------:R-:W-:Y:S02]  /*1d20*/  IMAD.IADD R22, R22, 0x1, -R15 ;  /* 0x0000000116167824 */ /* 0x000fe400078e0a0f */
[----:B------:R-:W-:Y:S02]  /*1d30*/  IMAD.IADD R16, R16, 0x1, -R13 ;  /* 0x0000000110107824 */ /* 0x000fe400078e0a0d */
[----:B------:R-:W-:-:S07]  /*1d40*/  IMAD.MOV.U32 R15, RZ, RZ, RZ ;  /* 0x000000ffff0f7224 */ /* 0x000fce00078e00ff */
.L_x_49957:
[----:B0-----:R-:W0:Y:S01]  /*1d50*/  LDC R21, c[0x0][0x3ac] ;  /* 0x0000eb00ff157b82 */ /* 0x001e220000000800 */
[----:B------:R-:W-:Y:S01]  /*1d60*/  IADD3 R19, PT, PT, R8, R15, RZ ;  /* 0x0000000f08137210 */ /* 0x000fe20007ffe0ff */
[----:B------:R-:W-:Y:S01]  /*1d70*/  IMAD.IADD R15, R4, 0x1, R15 ;  /* 0x00000001040f7824 */ /* 0x000fe200078e020f */
[----:B------:R-:W-:Y:S02]  /*1d80*/  ISETP.GE.AND P3, PT, R7, R14, PT ;  /* 0x0000000e0700720c */ /* 0x000fe40003f66270 */
[----:B------:R-:W-:Y:S02]  /*1d90*/  LOP3.LUT R24, R8, 0x1, RZ, 0xc0, !PT ;  /* 0x0000000108187812 */ /* 0x000fe400078ec0ff */
[----:B------:R-:W-:Y:S02]  /*1da0*/  ISETP.GE.AND P0, PT, R15, R0, PT ;  /* 0x000000000f00720c */ /* 0x000fe40003f06270 */
        /* <DEDUP_REMOVED lines=11> */
.L_x_49948:
        /* <DEDUP_REMOVED lines=9> */
.L_x_49949:
        /* <DEDUP_REMOVED lines=11> */
[----:B-----5:R-:W-:-:S06]  /*1fa0*/  IADD3 R13, PT, PT, R25, 0xffffffe, RZ ;  /* 0x0ffffffe190d7810 */ /* 0x020fcc0007ffe0ff */
[----:B------:R-:W0:Y:S02]  /*1fb0*/  F2I.FTZ.U32.TRUNC.NTZ R13, R13 ;  /* 0x0000000d000d7305 */ /* 0x000e24000021f000 */
[----:B0-2---:R-:W-:-:S04]  /*1fc0*/  IMAD.MOV R12, RZ, RZ, -R13 ;  /* 0x000000ffff0c7224 */ /* 0x005fc800078e0a0d */
[----:B------:R-:W-:Y:S02]  /*1fd0*/  IMAD R27, R12, R23, RZ ;  /* 0x000000170c1b7224 */ /* 0x000fe400078e02ff */
[----:B------:R-:W-:-:S04]  /*1fe0*/  IMAD.MOV.U32 R12, RZ, RZ, RZ ;  /* 0x000000ffff0c7224 */ /* 0x000fc800078e00ff */
        /* <DEDUP_REMOVED lines=9> */
[----:B------:R-:W-:Y:S01]  /*2080*/  @!P3 LOP3.LUT R12, RZ, R21, RZ, 0x33, !PT ;  /* 0x00000015ff0cb212 */ /* 0x000fe200078e33ff */
[----:B------:R-:W-:-:S03]  /*2090*/  IMAD.MOV.U32 R21, RZ, RZ, R7 ;  /* 0x000000ffff157224 */ /* 0x000fc600078e0007 */
[----:B------:R-:W-:-:S07]  /*20a0*/  LEA R26, R12, UR4, 0x2 ;  /* 0x000000040c1a7c11 */ /* 0x000fce000f8e10ff */
.L_x_49956:
[----:B------:R-:W-:Y:S01]  /*20b0*/  IMAD R12, R21, 0xc, R26 ;  /* 0x0000000c150c7824 */ /* 0x000fe200078e021a */
[----:B------:R-:W0:Y:S01]  /*20c0*/  LDC R27, c[0x0][0x3ac] ;  /* 0x0000eb00ff1b7b82 */ /* 0x000e220000000800 */
[----:B------:R-:W-:-:S04]  /*20d0*/  HFMA2 R23, -RZ, RZ, 0, 0 ;  /* 0x00000000ff177431 */ /* 0x000fc800000001ff */
[----:B------:R-:W2:Y:S01]  /*20e0*/  LDS R12, [R12] ;  /* 0x000000000c0c7984 */ /* 0x000ea20000000800 */
[----:B0-----:R-:W-:-:S13]  /*20f0*/  ISETP.GE.AND P1, PT, R27, 0x1, PT ;  /* 0x000000011b00780c */ /* 0x001fda0003f26270 */
[----:B--2---:R-:W-:Y:S05]  /*2100*/  @!P1 BRA `(.L_x_49951) ;  /* 0x0000000000109947 */ /* 0x004fea0003800000 */
[----:B------:R-:W-:-:S03]  /*2110*/  UMOV UR4, 0xffffffff ;  /* 0xffffffff00047882 */ /* 0x000fc60000000000 */
[----:B------:R-:W-:Y:S05]  /*2120*/  BRA.DIV UR4, `(.L_x_49952) ;  /* 0x0000001204e47947 */ /* 0x000fea000b800000 */
[----:B------:R0:W2:Y:S02]  /*2130*/  SHFL.IDX PT, R23, R12, R22, R11 ;  /* 0x000000160c177389 */ /* 0x0000a400000e000b */
.L_x_49975:
[----:B-12---:R-:W-:-:S07]  /*2140*/  IMAD R23, R18, R23, RZ ;  /* 0x0000001712177224 */ /* 0x006fce00078e02ff */
.L_x_49951:
[----:B------:R-:W-:-:S13]  /*2150*/  ISETP.GE.AND P1, PT, R27, 0x2, PT ;  /* 0x000000021b00780c */ /* 0x000fda0003f26270 */
[----:B------:R-:W-:Y:S05]  /*2160*/  @!P1 BRA `(.L_x_49953) ;  /* 0x0000000000109947 */ /* 0x000fea0003800000 */
[----:B------:R-:W-:-:S03]  /*2170*/  UMOV UR4, 0xffffffff ;  /* 0xffffffff00047882 */ /* 0x000fc60000000000 */
[----:B------:R-:W-:Y:S05]  /*2180*/  BRA.DIV UR4, `(.L_x_49954) ;  /* 0x0000001204e87947 */ /* 0x000fea000b800000 */
[----:B------:R2:W4:Y:S02]  /*2190*/  SHFL.IDX PT, R25, R12, R16, R11 ;  /* 0x000000100c197389 */ /* 0x00052400000e000b */
.L_x_49978:
[----:B---34-:R-:W-:-:S07]  /*21a0*/  IMAD R23, R20, R25, R23 ;  /* 0x0000001914177224 */ /* 0x018fce00078e0217 */
.L_x_49953:
[----:B0-2---:R-:W-:-:S07]  /*21b0*/  IMAD.MOV.U32 R12, RZ, RZ, R2 ;  /* 0x000000ffff0c7224 */ /* 0x005fce00078e0002 */
.L_x_49955:
[----:B------:R-:W-:Y:S01]  /*21c0*/  SHF.R.U32.HI R28, RZ, 0x1, R12 ;  /* 0x00000001ff1c7819 */ /* 0x000fe2000001160c */
[----:B------:R-:W-:Y:S05]  /*21d0*/  WARPSYNC.ALL ;  /* 0x0000000000007948 */ /* 0x000fea0003800000 */
[----:B------:R-:W0:Y:S01]  /*21e0*/  SHFL.DOWN PT, R13, R23, R28, R17 ;  /* 0x0800001c170d7389 */ /* 0x000e2200000e0011 */
[----:B------:R-:W-:Y:S02]  /*21f0*/  ISETP.GT.U32.AND P1, PT, R12, 0x3, PT ;  /* 0x000000030c00780c */ /* 0x000fe40003f24070 */
[----:B------:R-:W-:Y:S01]  /*2200*/  MOV R12, R28 ;  /* 0x0000001c000c7202 */ /* 0x000fe20000000f00 */
[----:B0-----:R-:W-:-:S10]  /*2210*/  IMAD.IADD R23, R13, 0x1, R23 ;  /* 0x000000010d177824 */ /* 0x001fd400078e0217 */
        /* <DEDUP_REMOVED lines=18> */
[----:B------:R-:W-:-:S13]  /*2340*/  ISETP.NE.AND P1, PT, R12, RZ, PT ;  /* 0x000000ff0c00720c */ /* 0x000fda0003f25270 */
[----:B------:R-:W0:Y:S01]  /*2350*/  @!P1 S2R R13, SR_CgaCtaId ;  /* 0x00000000000d9919 */ /* 0x000e220000008800 */
[----:B------:R-:W-:-:S05]  /*2360*/  @!P1 MOV R12, 0x400 ;  /* 0x00000400000c9802 */ /* 0x000fca0000000f00 */
[----:B------:R-:W-:-:S05]  /*2370*/  @!P1 VIADD R12, R12, 0x280 ;  /* 0x000002800c0c9836 */ /* 0x000fca0000000000 */
[----:B0-----:R-:W-:Y:S01]  /*2380*/  @!P1 LEA R13, R13, R12, 0x18 ;  /* 0x0000000c0d0d9211 */ /* 0x001fe200078ec0ff */
[-C--:B------:R-:W-:Y:S01]  /*2390*/  @!P1 IMAD R12, R0, R21.reuse, R19 ;  /* 0x00000015000c9224 */ /* 0x080fe200078e0213 */
[----:B------:R-:W-:-:S03]  /*23a0*/  IADD3 R21, PT, PT, R9, R21, RZ ;  /* 0x0000001509157210 */ /* 0x000fc60007ffe0ff */
[----:B------:R-:W-:-:S05]  /*23b0*/  @!P1 IMAD R12, R12, 0x4, R13 ;  /* 0x000000040c0c9824 */ /* 0x000fca00078e020d */
[----:B------:R4:W-:Y:S01]  /*23c0*/  @!P1 STS [R12], R23 ;  /* 0x000000170c009388 */ /* 0x0009e20000000800 */
[----:B------:R-:W-:-:S13]  /*23d0*/  ISETP.GE.AND P1, PT, R21, R14, PT ;  /* 0x0000000e1500720c */ /* 0x000fda0003f26270 */
[----:B----4-:R-:W-:Y:S05]  /*23e0*/  @!P1 BRA `(.L_x_49956) ;  /* 0xfffffffc00309947 */ /* 0x010fea000383ffff */
.L_x_49950:
[----:B------:R-:W-:Y:S05]  /*23f0*/  @!P0 BRA `(.L_x_49957) ;  /* 0xfffffff800548947 */ /* 0x000fea000383ffff */
.L_x_49925:
[----:B------:R-:W-:Y:S05]  /*2400*/  WARPSYNC.ALL ;  /* 0x0000000000007948 */ /* 0x000fea0003800000 */
[----:B------:R-:W-:Y:S01]  /*2410*/  BAR.SYNC.DEFER_BLOCKING 0x0 ;  /* 0x0000000000007b1d */ /* 0x000fe20000010000 */
[----:B------:R-:W-:-:S13]  /*2420*/  ISETP.GT.U32.AND P0, PT, R5, 0x7f, PT ;  /* 0x0000007f0500780c */ /* 0x000fda0003f04070 */
[----:B------:R-:W-:Y:S05]  /*2430*/  @P0 EXIT ;  /* 0x000000000000094d */ /* 0x000fea0003800000 */
[----:B0123--:R-:W0:Y:S01]  /*2440*/  LDC R2, c[0x0][0x3ac] ;  /* 0x0000eb00ff027b82 */ /* 0x00fe220000000800 */
[----:B------:R-:W1:Y:S01]  /*2450*/  I2F.U32.RP R12, R6 ;  /* 0x00000006000c7306 */ /* 0x000e620000209000 */
[----:B------:R-:W-:Y:S01]  /*2460*/  IMAD.IADD R13, R5, 0x1, R6 ;  /* 0x00000001050d7824 */ /* 0x000fe200078e0206 */
[----:B------:R-:W-:Y:S01]  /*2470*/  ISETP.NE.U32.AND P3, PT, R6, RZ, PT ;  /* 0x000000ff0600720c */ /* 0x000fe20003f65070 */
[----:B------:R-:W-:Y:S03]  /*2480*/  BSSY.RECONVERGENT B0, `(.L_x_49958) ;  /* 0x0000066000007945 */ /* 0x000fe60003800200 */
[----:B------:R-:W-:Y:S01]  /*2490*/  ISETP.GE.U32.AND P0, PT, R13, 0x80, PT ;  /* 0x000000800d00780c */ /* 0x000fe20003f06070 */
[----:B------:R-:W2:Y:S01]  /*24a0*/  LDC R7, c[0x0][0x388] ;  /* 0x0000e200ff077b82 */ /* 0x000ea20000000800 */
[----:B-1----:R-:W1:Y:S07]  /*24b0*/  MUFU.RCP R12, R12 ;  /* 0x0000000c000c7308 */ /* 0x002e6e0000001000 */
[----:B------:R-:W3:Y:S01]  /*24c0*/  S2UR UR4, SR_CTAID.X ;  /* 0x00000000000479c3 */ /* 0x000ee20000002500 */
[----:B0-----:R-:W-:-:S04]  /*24d0*/  IABS R3, R2 ;  /* 0x0000000200037213 */ /* 0x001fc80000000000 */
[----:B------:R-:W0:Y:S01]  /*24e0*/  I2F.RP R4, R3 ;  /* 0x0000000300047306 */ /* 0x000e220000209400 */
[----:B-1----:R-:W-:Y:S01]  /*24f0*/  VIADD R10, R12, 0xffffffe ;  /* 0x0ffffffe0c0a7836 */ /* 0x002fe20000000000 */
[----:B------:R-:W-:-:S06]  /*2500*/  VIMNMX.U32 R12, PT, PT, R13, 0x80, !PT ;  /* 0x000000800d0c7848 */ /* 0x000fcc0007fe0000 */
[----:B------:R1:W4:Y:S08]  /*2510*/  F2I.FTZ.U32.TRUNC.NTZ R11, R10 ;  /* 0x0000000a000b7305 */ /* 0x000330000021f000 */
[----:B0-----:R-:W0:Y:S01]  /*2520*/  MUFU.RCP R4, R4 ;  /* 0x0000000400047308 */ /* 0x001e220000001000 */
[----:B-1----:R-:W-:Y:S01]  /*2530*/  IMAD.MOV.U32 R10, RZ, RZ, RZ ;  /* 0x000000ffff0a7224 */ /* 0x002fe200078e00ff */
[----:B----4-:R-:W-:-:S05]  /*2540*/  IADD3 R15, PT, PT, RZ, -R11, RZ ;  /* 0x8000000bff0f7210 */ /* 0x010fca0007ffe0ff */
[----:B------:R-:W-:-:S04]  /*2550*/  IMAD R15, R15, R6, RZ ;  /* 0x000000060f0f7224 */ /* 0x000fc800078e02ff */
[----:B------:R-:W-:-:S04]  /*2560*/  IMAD.HI.U32 R10, R11, R15, R10 ;  /* 0x0000000f0b0a7227 */ /* 0x000fc800078e000a */
[----:B0-----:R-:W-:Y:S01]  /*2570*/  VIADD R8, R4, 0xffffffe ;  /* 0x0ffffffe04087836 */ /* 0x001fe20000000000 */
[----:B------:R-:W-:-:S03]  /*2580*/  SEL R4, RZ, 0x1, P0 ;  /* 0x00000001ff047807 */ /* 0x000fc60000000000 */
[----:B------:R-:W0:Y:S01]  /*2590*/  F2I.FTZ.U32.TRUNC.NTZ R9, R8 ;  /* 0x0000000800097305 */ /* 0x000e22000021f000 */
[----:B------:R-:W-:-:S05]  /*25a0*/  IADD3 R13, PT, PT, R12, -R13, -R4 ;  /* 0x8000000d0c0d7210 */ /* 0x000fca0007ffe804 */
[----:B------:R-:W-:Y:S01]  /*25b0*/  IMAD.HI.U32 R15, R10, R13, RZ ;  /* 0x0000000d0a0f7227 */ /* 0x000fe200078e00ff */
[----:B--2---:R-:W-:Y:S02]  /*25c0*/  IABS R10, R7 ;  /* 0x00000007000a7213 */ /* 0x004fe40000000000 */
[----:B------:R-:W-:Y:S01]  /*25d0*/  LOP3.LUT R7, R7, R2, RZ, 0x3c, !PT ;  /* 0x0000000207077212 */ /* 0x000fe200078e3cff */
[----:B------:R-:W-:-:S04]  /*25e0*/  IMAD.MOV R12, RZ, RZ, -R15 ;  /* 0x000000ffff0c7224 */ /* 0x000fc800078e0a0f */
[----:B------:R-:W-:Y:S01]  /*25f0*/  IMAD R13, R6, R12, R13 ;  /* 0x0000000c060d7224 */ /* 0x000fe200078e020d */
[----:B0-----:R-:W-:-:S04]  /*2600*/  IADD3 R8, PT, PT, RZ, -R9, RZ ;  /* 0x80000009ff087210 */ /* 0x001fc80007ffe0ff */
[----:B------:R-:W-:Y:S01]  /*2610*/  ISETP.GE.U32.AND P0, PT, R13, R6, PT ;  /* 0x000000060d00720c */ /* 0x000fe20003f06070 */
[----:B------:R-:W-:Y:S02]  /*2620*/  IMAD R11, R8, R3, RZ ;  /* 0x00000003080b7224 */ /* 0x000fe400078e02ff */
[----:B------:R-:W-:-:S04]  /*2630*/  IMAD.MOV.U32 R8, RZ, RZ, RZ ;  /* 0x000000ffff087224 */ /* 0x000fc800078e00ff */
[----:B------:R-:W-:-:S06]  /*2640*/  IMAD.HI.U32 R11, R9, R11, R8 ;  /* 0x0000000b090b7227 */ /* 0x000fcc00078e0008 */
[----:B------:R-:W-:Y:S01]  /*2650*/  IMAD.HI.U32 R8, R11, R10, RZ ;  /* 0x0000000a0b087227 */ /* 0x000fe200078e00ff */
[----:B------:R-:W-:-:S03]  /*2660*/  @P0 IADD3 R15, PT, PT, R15, 0x1, RZ ;  /* 0x000000010f0f0810 */ /* 0x000fc60007ffe0ff */
[----:B------:R-:W-:Y:S01]  /*2670*/  @P0 IMAD.IADD R13, R13, 0x1, -R6 ;  /* 0x000000010d0d0824 */ /* 0x000fe200078e0a06 */
[----:B------:R-:W-:-:S04]  /*2680*/  IADD3 R9, PT, PT, -R8, RZ, RZ ;  /* 0x000000ff08097210 */ /* 0x000fc80007ffe1ff */
[----:B------:R-:W-:Y:S01]  /*2690*/  ISETP.GE.U32.AND P2, PT, R13, R6, PT ;  /* 0x000000060d00720c */ /* 0x000fe20003f46070 */
[----:B------:R-:W-:-:S05]  /*26a0*/  IMAD R10, R3, R9, R10 ;  /* 0x00000009030a7224 */ /* 0x000fca00078e020a */
[----:B------:R-:W-:-:S07]  /*26b0*/  ISETP.GT.U32.AND P1, PT, R3, R10, PT ;  /* 0x0000000a0300720c */ /* 0x000fce0003f24070 */
[----:B------:R-:W-:Y:S01]  /*26c0*/  @P2 VIADD R15, R15, 0x1 ;  /* 0x000000010f0f2836 */ /* 0x000fe20000000000 */
[----:B------:R-:W-:Y:S02]  /*26d0*/  @!P3 LOP3.LUT R15, RZ, R6, RZ, 0x33, !PT ;  /* 0x00000006ff0fb212 */ /* 0x000fe400078e33ff */
[----:B------:R-:W-:Y:S01]  /*26e0*/  ISETP.GE.AND P2, PT, R7, RZ, PT ;  /* 0x000000ff0700720c */ /* 0x000fe20003f46270 */
[----:B---3--:R-:W-:Y:S01]  /*26f0*/  IMAD R7, R0, UR4, RZ ;  /* 0x0000000400077c24 */ /* 0x008fe2000f8e02ff */
[----:B------:R-:W-:Y:S01]  /*2700*/  IADD3 R9, PT, PT, R4, R15, RZ ;  /* 0x0000000f04097210 */ /* 0x000fe20007ffe0ff */
[----:B------:R-:W-:Y:S01]  /*2710*/  @!P1 IMAD.IADD R10, R10, 0x1, -R3 ;  /* 0x000000010a0a9824 */ /* 0x000fe200078e0a03 */
[----:B------:R-:W-:Y:S01]  /*2720*/  ISETP.NE.AND P3, PT, R2, RZ, PT ;  /* 0x000000ff0200720c */ /* 0x000fe20003f65270 */
[----:B------:R-:W-:-:S03]  /*2730*/  @!P1 VIADD R8, R8, 0x1 ;  /* 0x0000000108089836 */ /* 0x000fc60000000000 */
[----:B------:R-:W-:Y:S02]  /*2740*/  ISETP.GE.U32.AND P0, PT, R10, R3, PT ;  /* 0x000000030a00720c */ /* 0x000fe40003f06070 */
[----:B------:R-:W0:Y:S01]  /*2750*/  LDC R10, c[0x0][0x384] ;  /* 0x0000e100ff0a7b82 */ /* 0x000e220000000800 */
[----:B------:R-:W-:-:S04]  /*2760*/  LOP3.LUT R3, R9, 0x3, RZ, 0xc0, !PT ;  /* 0x0000000309037812 */ /* 0x000fc800078ec0ff */
[----:B------:R-:W-:-:S06]  /*2770*/  ISETP.NE.AND P1, PT, R3, 0x3, PT ;  /* 0x000000030300780c */ /* 0x000fcc0003f25270 */
[----:B------:R-:W-:Y:S01]  /*2780*/  @P0 VIADD R8, R8, 0x1 ;  /* 0x0000000108080836 */ /* 0x000fe20000000000 */
[----:B------:R-:W-:-:S03]  /*2790*/  ISETP.GE.U32.AND P0, PT, R9, 0x3, PT ;  /* 0x000000030900780c */ /* 0x000fc60003f06070 */
[----:B------:R-:W-:-:S05]  /*27a0*/  IMAD.MOV.U32 R4, RZ, RZ, R8 ;  /* 0x000000ffff047224 */ /* 0x000fca00078e0008 */
[----:B------:R-:W-:Y:S02]  /*27b0*/  @!P2 IADD3 R4, PT, PT, -R4, RZ, RZ ;  /* 0x000000ff0404a210 */ /* 0x000fe40007ffe1ff */
[----:B------:R-:W-:Y:S01]  /*27c0*/  @!P3 LOP3.LUT R4, RZ, R2, RZ, 0x33, !PT ;  /* 0x00000002ff04b212 */ /* 0x000fe200078e33ff */
[----:B0-----:R-:W-:Y:S01]  /*27d0*/  IMAD R7, R10, UR8, R7 ;  /* 0x000000080a077c24 */ /* 0x001fe2000f8e0207 */
[----:B------:R-:W-:Y:S06]  /*27e0*/  @!P1 BRA `(.L_x_49959) ;  /* 0x0000000000bc9947 */ /* 0x000fec0003800000 */
[----:B------:R-:W-:Y:S01]  /*27f0*/  IABS R8, R0 ;  /* 0x0000000000087213 */ /* 0x000fe20000000000 */
[----:B------:R-:W0:Y:S01]  /*2800*/  S2UR UR5, SR_CgaCtaId ;  /* 0x00000000000579c3 */ /* 0x000e220000008800 */
[----:B------:R-:W-:Y:S01]  /*2810*/  UMOV UR4, 0x400 ;  /* 0x0000040000047882 */ /* 0x000fe20000000000 */
[----:B------:R-:W-:Y:S01]  /*2820*/  IADD3 R9, PT, PT, R9, 0x1, RZ ;  /* 0x0000000109097810 */ /* 0x000fe20007ffe0ff */
[----:B------:R-:W1:Y:S01]  /*2830*/  I2F.RP R12, R8 ;  /* 0x00000008000c7306 */ /* 0x000e620000209400 */
[----:B------:R-:W-:Y:S01]  /*2840*/  UIADD3 UR4, UPT, UPT, UR4, 0x280, URZ ;  /* 0x0000028004047890 */ /* 0x000fe2000fffe0ff */
[----:B------:R-:W-:-:S03]  /*2850*/  ISETP.NE.AND P4, PT, R0, RZ, PT ;  /* 0x000000ff0000720c */ /* 0x000fc60003f85270 */
[----:B------:R-:W2:Y:S03]  /*2860*/  LDC.64 R2, c[0x0][0x3a0] ;  /* 0x0000e800ff027b82 */ /* 0x000ea60000000a00 */
[----:B-1----:R-:W1:Y:S01]  /*2870*/  MUFU.RCP R12, R12 ;  /* 0x0000000c000c7308 */ /* 0x002e620000001000 */
[----:B0-----:R-:W-:Y:S01]  /*2880*/  ULEA UR4, UR5, UR4, 0x18 ;  /* 0x0000000405047291 */ /* 0x001fe2000f8ec0ff */
[----:B-1----:R-:W-:Y:S01]  /*2890*/  VIADD R10, R12, 0xffffffe ;  /* 0x0ffffffe0c0a7836 */ /* 0x002fe20000000000 */
[----:B------:R-:W-:-:S05]  /*28a0*/  LOP3.LUT R12, R9, 0x3, RZ, 0xc0, !PT ;  /* 0x00000003090c7812 */ /* 0x000fca00078ec0ff */
[----:B------:R0:W1:Y:S01]  /*28b0*/  F2I.FTZ.U32.TRUNC.NTZ R11, R10 ;  /* 0x0000000a000b7305 */ /* 0x000062000021f000 */
[----:B------:R-:W-:Y:S02]  /*28c0*/  IMAD.MOV R12, RZ, RZ, -R12 ;  /* 0x000000ffff0c7224 */ /* 0x000fe400078e0a0c */
[----:B0-----:R-:W-:Y:S02]  /*28d0*/  IMAD.MOV.U32 R10, RZ, RZ, RZ ;  /* 0x000000ffff0a7224 */ /* 0x001fe400078e00ff */
[----:B-1----:R-:W-:-:S04]  /*28e0*/  IMAD.MOV R13, RZ, RZ, -R11 ;  /* 0x000000ffff0d7224 */ /* 0x002fc800078e0a0b */
[----:B------:R-:W-:-:S04]  /*28f0*/  IMAD R13, R13, R8, RZ ;  /* 0x000000080d0d7224 */ /* 0x000fc800078e02ff */
[----:B------:R-:W-:Y:S01]  /*2900*/  IMAD.HI.U32 R9, R11, R13, R10 ;  /* 0x0000000d0b097227 */ /* 0x000fe200078e000a */
[----:B------:R-:W-:Y:S02]  /*2910*/  LOP3.LUT R10, RZ, R0, RZ, 0x33, !PT ;  /* 0x00000000ff0a7212 */ /* 0x000fe400078e33ff */
[----:B--2---:R-:W-:-:S07]  /*2920*/  LEA R11, R5, UR4, 0x2 ;  /* 0x00000004050b7c11 */ /* 0x004fce000f8e10ff */
.L_x_49960:
[----:B------:R-:W-:Y:S01]  /*2930*/  IABS R13, R0 ;  /* 0x00000000000d7213 */ /* 0x000fe20000000000 */
[----:B0-----:R0:W1:Y:S01]  /*2940*/  LDS R17, [R11] ;  /* 0x000000000b117984 */ /* 0x0010620000000800 */
[----:B------:R-:W-:Y:S01]  /*2950*/  IABS R14, R5 ;  /* 0x00000005000e7213 */ /* 0x000fe20000000000 */
[----:B------:R-:W-:Y:S01]  /*2960*/  VIADD R12, R12, 0x1 ;  /* 0x000000010c0c7836 */ /* 0x000fe20000000000 */
[----:B------:R-:W-:-:S03]  /*2970*/  IADD3 R15, PT, PT, RZ, -R13, RZ ;  /* 0x8000000dff0f7210 */ /* 0x000fc60007ffe0ff */
[----:B------:R-:W-:-:S04]  /*2980*/  IMAD.HI.U32 R13, R9, R14, RZ ;  /* 0x0000000e090d7227 */ /* 0x000fc800078e00ff */
[----:B------:R-:W-:Y:S01]  /*2990*/  IMAD R15, R13, R15, R14 ;  /* 0x0000000f0d0f7224 */ /* 0x000fe200078e020e */
[----:B------:R-:W-:Y:S01]  /*29a0*/  IABS R14, R0 ;  /* 0x00000000000e7213 */ /* 0x000fe20000000000 */
[----:B0-----:R-:W-:-:S03]  /*29b0*/  IMAD R11, R6, 0x4, R11 ;  /* 0x00000004060b7824 */ /* 0x001fc600078e020b */
[----:B------:R-:W-:-:S13]  /*29c0*/  ISETP.GT.U32.AND P2, PT, R8, R15, PT ;  /* 0x0000000f0800720c */ /* 0x000fda0003f44070 */
[----:B------:R-:W-:Y:S01]  /*29d0*/  @!P2 IMAD.IADD R15, R15, 0x1, -R14 ;  /* 0x000000010f0fa824 */ /* 0x000fe200078e0a0e */
[----:B------:R-:W-:Y:S01]  /*29e0*/  LOP3.LUT R14, R5, R0, RZ, 0x3c, !PT ;  /* 0x00000000050e7212 */ /* 0x000fe200078e3cff */
[----:B------:R-:W-:-:S03]  /*29f0*/  @!P2 VIADD R13, R13, 0x1 ;  /* 0x000000010d0da836 */ /* 0x000fc60000000000 */
[----:B------:R-:W-:Y:S02]  /*2a00*/  ISETP.GE.U32.AND P1, PT, R15, R8, PT ;  /* 0x000000080f00720c */ /* 0x000fe40003f26070 */
[----:B------:R-:W-:-:S11]  /*2a10*/  ISETP.GE.AND P3, PT, R14, RZ, PT ;  /* 0x000000ff0e00720c */ /* 0x000fd60003f66270 */
[----:B------:R-:W-:Y:S02]  /*2a20*/  @P1 IADD3 R13, PT, PT, R13, 0x1, RZ ;  /* 0x000000010d0d1810 */ /* 0x000fe40007ffe0ff */
[----:B------:R-:W-:-:S03]  /*2a30*/  ISETP.NE.AND P1, PT, R12, RZ, PT ;  /* 0x000000ff0c00720c */ /* 0x000fc60003f25270 */
[----:B------:R-:W-:-:S05]  /*2a40*/  @!P3 IMAD.MOV R13, RZ, RZ, -R13 ;  /* 0x000000ffff0db224 */ /* 0x000fca00078e0a0d */
[----:B------:R-:W-:-:S05]  /*2a50*/  SEL R13, R10, R13, !P4 ;  /* 0x0000000d0a0d7207 */ /* 0x000fca0006000000 */
[----:B------:R-:W-:Y:S02]  /*2a60*/  IMAD.MOV R14, RZ, RZ, -R13 ;  /* 0x000000ffff0e7224 */ /* 0x000fe400078e0a0d */
[----:B------:R-:W-:Y:S02]  /*2a70*/  IMAD R13, R4, R13, R7 ;  /* 0x0000000d040d7224 */ /* 0x000fe400078e0207 */
[----:B------:R-:W-:Y:S01]  /*2a80*/  IMAD R14, R0, R14, R5 ;  /* 0x0000000e000e7224 */ /* 0x000fe200078e0205 */
[----:B------:R-:W-:-:S04]  /*2a90*/  IADD3 R5, PT, PT, R6, R5, RZ ;  /* 0x0000000506057210 */ /* 0x000fc80007ffe0ff */
[----:B------:R-:W-:-:S05]  /*2aa0*/  IADD3 R13, PT, PT, R13, R14, RZ ;  /* 0x0000000e0d0d7210 */ /* 0x000fca0007ffe0ff */
[----:B------:R-:W-:-:S05]  /*2ab0*/  IMAD.WIDE R14, R13, 0x4, R2 ;  /* 0x000000040d0e7825 */ /* 0x000fca00078e0202 */
[----:B-1----:R0:W-:Y:S01]  /*2ac0*/  STG.E desc[UR6][R14.64], R17 ;  /* 0x000000110e007986 */ /* 0x0021e2000c101906 */
[----:B------:R-:W-:Y:S05]  /*2ad0*/  @P1 BRA `(.L_x_49960) ;  /* 0xfffffffc00941947 */ /* 0x000fea000383ffff */
.L_x_49959:
[----:B------:R-:W-:Y:S05]  /*2ae0*/  BSYNC.RECONVERGENT B0 ;  /* 0x0000000000007941 */ /* 0x000fea0003800200 */
.L_x_49958:
[----:B------:R-:W-:Y:S05]  /*2af0*/  @!P0 EXIT ;  /* 0x000000000000894d */ /* 0x000fea0003800000 */
[-C--:B------:R-:W-:Y:S01]  /*2b00*/  IABS R20, R0.reuse ;  /* 0x0000000000147213 */ /* 0x080fe20000000000 */
[----:B------:R-:W1:Y:S01]  /*2b10*/  S2UR UR5, SR_CgaCtaId ;  /* 0x00000000000579c3 */ /* 0x000e620000008800 */
[----:B------:R-:W-:Y:S01]  /*2b20*/  UMOV UR4, 0x400 ;  /* 0x0000040000047882 */ /* 0x000fe20000000000 */
[----:B------:R-:W-:Y:S01]  /*2b30*/  ISETP.NE.AND P0, PT, R0, RZ, PT ;  /* 0x000000ff0000720c */ /* 0x000fe20003f05270 */
[----:B------:R-:W2:Y:S01]  /*2b40*/  I2F.RP R8, R20 ;  /* 0x0000001400087306 */ /* 0x000ea20000209400 */
[----:B------:R-:W-:Y:S01]  /*2b50*/  UIADD3 UR4, UPT, UPT, UR4, 0x280, URZ ;  /* 0x0000028004047890 */ /* 0x000fe2000fffe0ff */
[C-C-:B------:R-:W-:Y:S01]  /*2b60*/  IMAD R23, R6.reuse, 0x2, R5.reuse ;  /* 0x0000000206177824 */ /* 0x140fe200078e0205 */
[----:B------:R-:W-:Y:S01]  /*2b70*/  LOP3.LUT R16, RZ, R0, RZ, 0x33, !PT ;  /* 0x00000000ff107212 */ /* 0x000fe200078e33ff */
[----:B------:R-:W-:Y:S01]  /*2b80*/  IMAD R21, R6, 0x3, R5 ;  /* 0x0000000306157824 */ /* 0x000fe200078e0205 */
[----:B------:R-:W3:Y:S03]  /*2b90*/  LDC.64 R2, c[0x0][0x3a0] ;  /* 0x0000e800ff027b82 */ /* 0x000ee60000000a00 */
[----:B--2---:R-:W2:Y:S01]  /*2ba0*/  MUFU.RCP R8, R8 ;  /* 0x0000000800087308 */ /* 0x004ea20000001000 */
[----:B-1----:R-:W-:-:S06]  /*2bb0*/  ULEA UR4, UR5, UR4, 0x18 ;  /* 0x0000000405047291 */ /* 0x002fcc000f8ec0ff */
[----:B0-----:R-:W-:Y:S01]  /*2bc0*/  LEA R17, R5, UR4, 0x2 ;  /* 0x0000000405117c11 */ /* 0x001fe2000f8e10ff */
[----:B--2---:R-:W-:-:S04]  /*2bd0*/  VIADD R18, R8, 0xffffffe ;  /* 0x0ffffffe08127836 */ /* 0x004fc80000000000 */
[----:B------:R0:W1:Y:S02]  /*2be0*/  F2I.FTZ.U32.TRUNC.NTZ R19, R18 ;  /* 0x0000001200137305 */ /* 0x000064000021f000 */
[----:B0-----:R-:W-:Y:S01]  /*2bf0*/  MOV R18, RZ ;  /* 0x000000ff00127202 */ /* 0x001fe20000000f00 */
[----:B-1----:R-:W-:-:S04]  /*2c00*/  IMAD.MOV R9, RZ, RZ, -R19 ;  /* 0x000000ffff097224 */ /* 0x002fc800078e0a13 */
[----:B------:R-:W-:-:S04]  /*2c10*/  IMAD R9, R9, R20, RZ ;  /* 0x0000001409097224 */ /* 0x000fc800078e02ff */
[----:B------:R-:W-:-:S04]  /*2c20*/  IMAD.HI.U32 R18, R19, R9, R18 ;  /* 0x0000000913127227 */ /* 0x000fc800078e0012 */
[----:B---3--:R-:W-:-:S07]  /*2c30*/  IMAD.IADD R19, R5, 0x1, R6 ;  /* 0x0000000105137824 */ /* 0x008fce00078e0206 */
.L_x_49961:
[-C--:B-1----:R-:W-:Y:S01]  /*2c40*/  IABS R12, R0.reuse ;  /* 0x00000000000c7213 */ /* 0x082fe20000000000 */
[----:B------:R-:W-:Y:S01]  /*2c50*/  IMAD R29, R6, 0xc, R17 ;  /* 0x0000000c061d7824 */ /* 0x000fe200078e0211 */
[----:B------:R-:W-:Y:S02]  /*2c60*/  IABS R11, R0 ;  /* 0x00000000000b7213 */ /* 0x000fe40000000000 */
[----:B------:R-:W0:Y:S01]  /*2c70*/  I2F.RP R10, R12 ;  /* 0x0000000c000a7306 */ /* 0x000e220000209400 */
[----:B------:R-:W-:Y:S02]  /*2c80*/  IABS R8, R5 ;  /* 0x0000000500087213 */ /* 0x000fe40000000000 */
[----:B------:R-:W-:Y:S01]  /*2c90*/  IMAD.MOV R13, RZ, RZ, -R11 ;  /* 0x000000ffff0d7224 */ /* 0x000fe200078e0a0b */
[----:B------:R-:W-:Y:S01]  /*2ca0*/  IABS R22, R21 ;  /* 0x0000001500167213 */ /* 0x000fe20000000000 */
[----:B------:R-:W-:Y:S01]  /*2cb0*/  LDS R29, [R29] ;  /* 0x000000001d1d7984 */ /* 0x000fe20000000800 */
[----:B------:R-:W-:Y:S01]  /*2cc0*/  IMAD.HI.U32 R11, R18, R8, RZ ;  /* 0x00000008120b7227 */ /* 0x000fe200078e00ff */
[----:B------:R-:W-:-:S03]  /*2cd0*/  IABS R14, R23 ;  /* 0x00000017000e7213 */ /* 0x000fc60000000000 */
[----:B------:R-:W-:Y:S02]  /*2ce0*/  IMAD R15, R11, R13, R8 ;  /* 0x0000000d0b0f7224 */ /* 0x000fe400078e0208 */
[----:B------:R-:W-:Y:S01]  /*2cf0*/  HFMA2 R8, -RZ, RZ, 0, 0 ;  /* 0x00000000ff087431 */ /* 0x000fe200000001ff */
[----:B0-----:R-:W0:Y:S02]  /*2d00*/  MUFU.RCP R10, R10 ;  /* 0x0000000a000a7308 */ /* 0x001e240000001000 */
[----:B------:R-:W-:-:S13]  /*2d10*/  ISETP.GT.U32.AND P1, PT, R20, R15, PT ;  /* 0x0000000f1400720c */ /* 0x000fda0003f24070 */
[----:B------:R-:W-:Y:S02]  /*2d20*/  @!P1 IMAD.IADD R15, R15, 0x1, -R12 ;  /* 0x000000010f0f9824 */ /* 0x000fe400078e0a0c */
[----:B------:R-:W-:Y:S01]  /*2d30*/  @!P1 VIADD R11, R11, 0x1 ;  /* 0x000000010b0b9836 */ /* 0x000fe20000000000 */
[----:B0-----:R-:W-:Y:S02]  /*2d40*/  IADD3 R9, PT, PT, R10, 0xffffffe, RZ ;  /* 0x0ffffffe0a097810 */ /* 0x001fe40007ffe0ff */
[----:B------:R-:W-:Y:S02]  /*2d50*/  IABS R10, R19 ;  /* 0x00000013000a7213 */ /* 0x000fe40000000000 */
[----:B------:R-:W-:Y:S02]  /*2d60*/  ISETP.GE.U32.AND P2, PT, R15, R20, PT ;  /* 0x000000140f00720c */ /* 0x000fe40003f46070 */
[----:B------:R-:W0:Y:S01]  /*2d70*/  F2I.FTZ.U32.TRUNC.NTZ R9, R9 ;  /* 0x0000000900097305 */ /* 0x000e22000021f000 */
[----:B------:R-:W-:-:S02]  /*2d80*/  MOV R15, R22 ;  /* 0x00000016000f7202 */ /* 0x000fc40000000f00 */
[----:B------:R1:W2:Y:S08]  /*2d90*/  LDS R22, [R17] ;  /* 0x0000000011167984 */ /* 0x0002b00000000800 */
[----:B------:R-:W-:Y:S02]  /*2da0*/  @P2 VIADD R11, R11, 0x1 ;  /* 0x000000010b0b2836 */ /* 0x000fe40000000000 */
[----:B0-----:R-:W-:-:S04]  /*2db0*/  IMAD.MOV R25, RZ, RZ, -R9 ;  /* 0x000000ffff197224 */ /* 0x001fc800078e0a09 */
[----:B------:R-:W-:-:S04]  /*2dc0*/  IMAD R25, R25, R12, RZ ;  /* 0x0000000c19197224 */ /* 0x000fc800078e02ff */
[----:B------:R-:W-:-:S04]  /*2dd0*/  IMAD.HI.U32 R8, R9, R25, R8 ;  /* 0x0000001909087227 */ /* 0x000fc800078e0008 */
[----:B------:R-:W-:Y:S02]  /*2de0*/  IMAD.MOV.U32 R25, RZ, RZ, R10 ;  /* 0x000000ffff197224 */ /* 0x000fe400078e000a */
[----:B------:R-:W-:-:S04]  /*2df0*/  IMAD.HI.U32 R9, R8, R14, RZ ;  /* 0x0000000e08097227 */ /* 0x000fc800078e00ff */
[----:B------:R-:W-:-:S04]  /*2e00*/  IMAD.HI.U32 R10, R8, R25, RZ ;  /* 0x00000019080a7227 */ /* 0x000fc800078e00ff */
[----:B------:R-:W-:-:S04]  /*2e10*/  IMAD.HI.U32 R8, R8, R15, RZ ;  /* 0x0000000f08087227 */ /* 0x000fc800078e00ff */
[-C--:B------:R-:W-:Y:S02]  /*2e20*/  IMAD R25, R10, R13.reuse, R25 ;  /* 0x0000000d0a197224 */ /* 0x080fe400078e0219 */
[-C--:B------:R-:W-:Y:S01]  /*2e30*/  IMAD R27, R9, R13.reuse, R14 ;  /* 0x0000000d091b7224 */ /* 0x080fe200078e020e */
[----:B------:R-:W-:Y:S01]  /*2e40*/  LOP3.LUT R14, R5, R0, RZ, 0x3c, !PT ;  /* 0x00000000050e7212 */ /* 0x000fe200078e3cff */
[----:B------:R-:W-:Y:S01]  /*2e50*/  IMAD R13, R8, R13, R15 ;  /* 0x0000000d080d7224 */ /* 0x000fe200078e020f */
[C---:B------:R-:W-:Y:S02]  /*2e60*/  ISETP.GT.U32.AND P6, PT, R12.reuse, R25, PT ;  /* 0x000000190c00720c */ /* 0x040fe40003fc4070 */
[C---:B------:R-:W-:Y:S02]  /*2e70*/  ISETP.GT.U32.AND P5, PT, R12.reuse, R27, PT ;  /* 0x0000001b0c00720c */ /* 0x040fe40003fa4070 */
[----:B------:R-:W-:Y:S02]  /*2e80*/  ISETP.GT.U32.AND P2, PT, R12, R13, PT ;  /* 0x0000000d0c00720c */ /* 0x000fe40003f44070 */
[----:B------:R-:W-:-:S02]  /*2e90*/  ISETP.GE.AND P1, PT, R14, RZ, PT ;  /* 0x000000ff0e00720c */ /* 0x000fc40003f26270 */
[-C--:B------:R-:W-:Y:S02]  /*2ea0*/  LOP3.LUT R14, R19, R0.reuse, RZ, 0x3c, !PT ;  /* 0x00000000130e7212 */ /* 0x080fe400078e3cff */
[----:B------:R-:W-:-:S03]  /*2eb0*/  LOP3.LUT R15, R23, R0, RZ, 0x3c, !PT ;  /* 0x00000000170f7212 */ /* 0x000fc600078e3cff */
[-C--:B------:R-:W-:Y:S02]  /*2ec0*/  @!P6 IADD3 R25, PT, PT, R25, -R12.reuse, RZ ;  /* 0x8000000c1919e210 */ /* 0x080fe40007ffe0ff */
[--C-:B------:R-:W-:Y:S01]  /*2ed0*/  @!P5 IMAD.IADD R27, R27, 0x1, -R12.reuse ;  /* 0x000000011b1bd824 */ /* 0x100fe200078e0a0c */
[----:B------:R-:W-:Y:S01]  /*2ee0*/  @!P6 IADD3 R10, PT, PT, R10, 0x1, RZ ;  /* 0x000000010a0ae810 */ /* 0x000fe20007ffe0ff */
[----:B------:R-:W-:Y:S01]  /*2ef0*/  @!P2 IMAD.IADD R13, R13, 0x1, -R12 ;  /* 0x000000010d0da824 */ /* 0x000fe200078e0a0c */
[-C--:B------:R-:W-:Y:S01]  /*2f00*/  ISETP.GE.U32.AND P4, PT, R25, R12.reuse, PT ;  /* 0x0000000c1900720c */ /* 0x080fe20003f86070 */
[----:B------:R-:W-:Y:S01]  /*2f10*/  @!P5 VIADD R9, R9, 0x1 ;  /* 0x000000010909d836 */ /* 0x000fe20000000000 */
[-C--:B------:R-:W-:Y:S01]  /*2f20*/  ISETP.GE.U32.AND P3, PT, R27, R12.reuse, PT ;  /* 0x0000000c1b00720c */ /* 0x080fe20003f66070 */
[C---:B------:R-:W-:Y:S01]  /*2f30*/  IMAD R27, R6.reuse, 0x4, R17 ;  /* 0x00000004061b7824 */ /* 0x040fe200078e0211 */
[----:B------:R-:W-:Y:S01]  /*2f40*/  ISETP.GE.U32.AND P5, PT, R13, R12, PT ;  /* 0x0000000c0d00720c */ /* 0x000fe20003fa6070 */
[----:B------:R-:W-:Y:S01]  /*2f50*/  @!P1 IMAD.MOV R11, RZ, RZ, -R11 ;  /* 0x000000ffff0b9224 */ /* 0x000fe200078e0a0b */
[----:B------:R-:W-:Y:S01]  /*2f60*/  LEA R25, R6, R17, 0x3 ;  /* 0x0000001106197211 */ /* 0x000fe200078e18ff */
[----:B------:R-:W-:Y:S01]  /*2f70*/  @!P2 VIADD R8, R8, 0x1 ;  /* 0x000000010808a836 */ /* 0x000fe20000000000 */
[----:B------:R-:W-:Y:S01]  /*2f80*/  ISETP.GE.AND P1, PT, R14, RZ, PT ;  /* 0x000000ff0e00720c */ /* 0x000fe20003f26270 */
[----:B------:R-:W0:Y:S01]  /*2f90*/  LDS R27, [R27] ;  /* 0x000000001b1b7984 */ /* 0x000e220000000800 */
[----:B------:R-:W-:-:S02]  /*2fa0*/  LOP3.LUT R14, R21, R0, RZ, 0x3c, !PT ;  /* 0x00000000150e7212 */ /* 0x000fc400078e3cff */
[----:B------:R-:W-:Y:S01]  /*2fb0*/  ISETP.GE.AND P6, PT, R15, RZ, PT ;  /* 0x000000ff0f00720c */ /* 0x000fe20003fc6270 */
[----:B------:R-:W3:Y:S01]  /*2fc0*/  LDS R25, [R25] ;  /* 0x0000000019197984 */ /* 0x000ee20000000800 */
[----:B------:R-:W-:Y:S01]  /*2fd0*/  @P4 IADD3 R10, PT, PT, R10, 0x1, RZ ;  /* 0x000000010a0a4810 */ /* 0x000fe20007ffe0ff */
[----:B------:R-:W-:Y:S01]  /*2fe0*/  @P3 VIADD R9, R9, 0x1 ;  /* 0x0000000109093836 */ /* 0x000fe20000000000 */
[----:B------:R-:W-:Y:S01]  /*2ff0*/  ISETP.GE.AND P4, PT, R14, RZ, PT ;  /* 0x000000ff0e00720c */ /* 0x000fe20003f86270 */
[----:B------:R-:W-:Y:S01]  /*3000*/  @P5 VIADD R8, R8, 0x1 ;  /* 0x0000000108085836 */ /* 0x000fe20000000000 */
[----:B------:R-:W-:Y:S02]  /*3010*/  ISETP.NE.AND P3, PT, R0, RZ, PT ;  /* 0x000000ff0000720c */ /* 0x000fe40003f65270 */
[----:B------:R-:W-:Y:S01]  /*3020*/  LOP3.LUT R12, RZ, R0, RZ, 0x33, !PT ;  /* 0x00000000ff0c7212 */ /* 0x000fe200078e33ff */
[----:B------:R-:W-:Y:S01]  /*3030*/  @!P1 IMAD.MOV R10, RZ, RZ, -R10 ;  /* 0x000000ffff0a9224 */ /* 0x000fe200078e0a0a */
[----:B------:R-:W-:-:S02]  /*3040*/  MOV R13, R8 ;  /* 0x00000008000d7202 */ /* 0x000fc40000000f00 */
[C---:B------:R-:W-:Y:S02]  /*3050*/  SEL R11, R12.reuse, R11, !P3 ;  /* 0x0000000b0c0b7207 */ /* 0x040fe40005800000 */
[----:B------:R-:W-:Y:S02]  /*3060*/  @!P6 IADD3 R9, PT, PT, -R9, RZ, RZ ;  /* 0x000000ff0909e210 */ /* 0x000fe40007ffe1ff */
[C---:B------:R-:W-:Y:S01]  /*3070*/  SEL R10, R12.reuse, R10, !P3 ;  /* 0x0000000a0c0a7207 */ /* 0x040fe20005800000 */
[----:B------:R-:W-:Y:S01]  /*3080*/  IMAD.MOV R14, RZ, RZ, -R11 ;  /* 0x000000ffff0e7224 */ /* 0x000fe200078e0a0b */
[----:B------:R-:W-:Y:S01]  /*3090*/  SEL R9, R12, R9, !P3 ;  /* 0x000000090c097207 */ /* 0x000fe20005800000 */
[----:B------:R-:W-:Y:S01]  /*30a0*/  @!P4 IMAD.MOV R13, RZ, RZ, -R13 ;  /* 0x000000ffff0dc224 */ /* 0x000fe200078e0a0d */
[----:B-1----:R-:W-:Y:S01]  /*30b0*/  LEA R17, R6, R17, 0x4 ;  /* 0x0000001106117211 */ /* 0x002fe200078e20ff */
[----:B------:R-:W-:Y:S02]  /*30c0*/  IMAD R15, R4, R11, R7 ;  /* 0x0000000b040f7224 */ /* 0x000fe400078e0207 */
[----:B------:R-:W-:Y:S01]  /*30d0*/  IMAD R8, R0, R14, R5 ;  /* 0x0000000e00087224 */ /* 0x000fe200078e0205 */
[----:B------:R-:W-:Y:S01]  /*30e0*/  SEL R13, R16, R13, !P0 ;  /* 0x0000000d100d7207 */ /* 0x000fe20004000000 */
[----:B------:R-:W-:Y:S01]  /*30f0*/  IMAD.MOV R12, RZ, RZ, -R10 ;  /* 0x000000ffff0c7224 */ /* 0x000fe200078e0a0a */
[--C-:B------:R-:W-:Y:S01]  /*3100*/  IADD3 R5, PT, PT, R6, R5, R6.reuse ;  /* 0x0000000506057210 */ /* 0x100fe20007ffe006 */
[----:B------:R-:W-:Y:S01]  /*3110*/  IMAD R11, R4, R10, R7 ;  /* 0x0000000a040b7224 */ /* 0x000fe200078e0207 */
[----:B------:R-:W-:Y:S01]  /*3120*/  IADD3 R15, PT, PT, R15, R8, RZ ;  /* 0x000000080f0f7210 */ /* 0x000fe20007ffe0ff */
[----:B------:R-:W-:Y:S01]  /*3130*/  IMAD R10, R0, R12, R19 ;  /* 0x0000000c000a7224 */ /* 0x000fe200078e0213 */
[----:B------:R-:W-:Y:S01]  /*3140*/  IADD3 R12, PT, PT, -R13, RZ, RZ ;  /* 0x000000ff0d0c7210 */ /* 0x000fe20007ffe1ff */
[----:B------:R-:W-:Y:S01]  /*3150*/  IMAD.MOV R8, RZ, RZ, -R9 ;  /* 0x000000ffff087224 */ /* 0x000fe200078e0a09 */
[C---:B------:R-:W-:Y:S01]  /*3160*/  IADD3 R5, PT, PT, R6.reuse, R5, R6 ;  /* 0x0000000506057210 */ /* 0x040fe20007ffe006 */
[----:B------:R-:W-:Y:S01]  /*3170*/  IMAD.IADD R11, R11, 0x1, R10 ;  /* 0x000000010b0b7824 */ /* 0x000fe200078e020a */
[----:B------:R-:W-:Y:S01]  /*3180*/  LEA R19, R6, R19, 0x2 ;  /* 0x0000001306137211 */ /* 0x000fe200078e10ff */
[----:B------:R-:W-:Y:S01]  /*3190*/  IMAD R9, R4, R9, R7 ;  /* 0x0000000904097224 */ /* 0x000fe200078e0207 */
[----:B------:R-:W-:Y:S01]  /*31a0*/  ISETP.GE.U32.AND P1, PT, R5, 0x80, PT ;  /* 0x000000800500780c */ /* 0x000fe20003f26070 */
[----:B------:R-:W-:-:S02]  /*31b0*/  IMAD R8, R0, R8, R23 ;  /* 0x0000000800087224 */ /* 0x000fc400078e0217 */
[----:B------:R-:W-:Y:S02]  /*31c0*/  IMAD R10, R4, R13, R7 ;  /* 0x0000000d040a7224 */ /* 0x000fe400078e0207 */
[----:B------:R-:W-:Y:S02]  /*31d0*/  IMAD R12, R0, R12, R21 ;  /* 0x0000000c000c7224 */ /* 0x000fe400078e0215 */
[----:B------:R-:W-:Y:S02]  /*31e0*/  IMAD.IADD R13, R9, 0x1, R8 ;  /* 0x00000001090d7824 */ /* 0x000fe400078e0208 */
[----:B------:R-:W-:Y:S02]  /*31f0*/  IMAD.IADD R12, R10, 0x1, R12 ;  /* 0x000000010a0c7824 */ /* 0x000fe400078e020c */
[----:B------:R-:W-:-:S04]  /*3200*/  IMAD.WIDE R14, R15, 0x4, R2 ;  /* 0x000000040f0e7825 */ /* 0x000fc800078e0202 */
[--C-:B------:R-:W-:Y:S01]  /*3210*/  IMAD.WIDE R8, R11, 0x4, R2.reuse ;  /* 0x000000040b087825 */ /* 0x100fe200078e0202 */
[----:B--2---:R1:W-:Y:S03]  /*3220*/  STG.E desc[UR6][R14.64], R22 ;  /* 0x000000160e007986 */ /* 0x0043e6000c101906 */
[--C-:B------:R-:W-:Y:S01]  /*3230*/  IMAD.WIDE R10, R13, 0x4, R2.reuse ;  /* 0x000000040d0a7825 */ /* 0x100fe200078e0202 */
[----:B0-----:R1:W-:Y:S03]  /*3240*/  STG.E desc[UR6][R8.64], R27 ;  /* 0x0000001b08007986 */ /* 0x0013e6000c101906 */
[----:B------:R-:W-:Y:S01]  /*3250*/  IMAD.WIDE R12, R12, 0x4, R2 ;  /* 0x000000040c0c7825 */ /* 0x000fe200078e0202 */
[----:B---3--:R1:W-:Y:S03]  /*3260*/  STG.E desc[UR6][R10.64], R25 ;  /* 0x000000190a007986 */ /* 0x0083e6000c101906 */
[C---:B------:R-:W-:Y:S01]  /*3270*/  IMAD R23, R6.reuse, 0x4, R23 ;  /* 0x0000000406177824 */ /* 0x040fe200078e0217 */
[----:B------:R1:W-:Y:S01]  /*3280*/  STG.E desc[UR6][R12.64], R29 ;  /* 0x0000001d0c007986 */ /* 0x0003e2000c101906 */
[----:B------:R-:W-:Y:S01]  /*3290*/  IMAD R21, R6, 0x4, R21 ;  /* 0x0000000406157824 */ /* 0x000fe200078e0215 */
[----:B------:R-:W-:Y:S06]  /*32a0*/  @!P1 BRA `(.L_x_49961) ;  /* 0xfffffff800649947 */ /* 0x000fec000383ffff */
[----:B------:R-:W-:Y:S05]  /*32b0*/  EXIT ;  /* 0x000000000000794d */ /* 0x000fea0003800000 */
.L_x_49933:
[----:B------:R-:W-:Y:S01]  /*32c0*/  BSSY B2, `(.L_x_49962) ;  /* 0x0000006000027945 */ /* 0x000fe20003800000 */
[----:B------:R-:W-:Y:S02]  /*32d0*/  IMAD.MOV.U32 R13, RZ, RZ, R18 ;  /* 0x000000ffff0d7224 */ /* 0x000fe400078e0012 */
[----:B------:R-:W-:-:S07]  /*32e0*/  IMAD.MOV.U32 R25, RZ, RZ, -0x1 ;  /* 0xffffffffff197424 */ /* 0x000fce00078e00ff */
[----:B012-4-:R-:W-:Y:S05]  /*32f0*/  WARPSYNC.COLLECTIVE R25, `(.L_x_49963) ;  /* 0x0000000019087348 */ /* 0x017fea0003c00000 */
[----:B-1----:R1:W3:Y:S02]  /*3300*/  SHFL.IDX P2, R25, R12, R13, R11 ;  /* 0x0000000d0c197389 */ /* 0x0022e4000004000b */
[----:B01234-:R-:W-:Y:S05]  /*3310*/  ENDCOLLECTIVE ;  /* 0x000000000000791b */ /* 0x01ffea0003800000 */
.L_x_49963:
[----:B------:R-:W-:Y:S05]  /*3320*/  BSYNC B2 ;  /* 0x0000000000027941 */ /* 0x000fea0003800000 */
.L_x_49962:
[----:B------:R-:W-:Y:S05]  /*3330*/  BRA `(.L_x_49964) ;  /* 0xffffffe000c87947 */ /* 0x000fea000383ffff */
.L_x_49935:
[----:B------:R-:W-:Y:S01]  /*3340*/  BSSY B2, `(.L_x_49965) ;  /* 0x0000006000027945 */ /* 0x000fe20003800000 */
[----:B------:R-:W-:Y:S01]  /*3350*/  MOV R13, R24 ;  /* 0x00000018000d7202 */ /* 0x000fe20000000f00 */
[----:B------:R-:W-:-:S07]  /*3360*/  IMAD.MOV.U32 R25, RZ, RZ, -0x1 ;  /* 0xffffffffff197424 */ /* 0x000fce00078e00ff */
[----:B-12-4-:R-:W-:Y:S05]  /*3370*/  WARPSYNC.COLLECTIVE R25, `(.L_x_49966) ;  /* 0x0000000019087348 */ /* 0x016fea0003c00000 */
[----:B-1----:R0:W1:Y:S02]  /*3380*/  SHFL.IDX P2, R25, R12, R13, R11 ;  /* 0x0000000d0c197389 */ /* 0x002064000004000b */
[----:B012-4-:R-:W-:Y:S05]  /*3390*/  ENDCOLLECTIVE ;  /* 0x000000000000791b */ /* 0x017fea0003800000 */
.L_x_49966:
[----:B------:R-:W-:Y:S05]  /*33a0*/  BSYNC B2 ;  /* 0x0000000000027941 */ /* 0x000fea0003800000 */
.L_x_49965:
[----:B------:R-:W-:Y:S05]  /*33b0*/  BRA `(.L_x_49967) ;  /* 0xffffffe000c07947 */ /* 0x000fea000383ffff */
.L_x_49943:
[----:B------:R-:W-:Y:S01]  /*33c0*/  BSSY B1, `(.L_x_49968) ;  /* 0x0000006000017945 */ /* 0x000fe20003800000 */
[----:B------:R-:W-:Y:S01]  /*33d0*/  IMAD.MOV.U32 R13, RZ, RZ, R16 ;  /* 0x000000ffff0d7224 */ /* 0x000fe200078e0010 */
[----:B------:R-:W-:-:S07]  /*33e0*/  MOV R25, 0xffffffff ;  /* 0xffffffff00197802 */ /* 0x000fce0000000f00 */
[----:B01-3--:R-:W-:Y:S05]  /*33f0*/  WARPSYNC.COLLECTIVE R25, `(.L_x_49969) ;  /* 0x0000000019087348 */ /* 0x00bfea0003c00000 */
[----:B0-----:R0:W2:Y:S02]  /*3400*/  SHFL.IDX P2, R25, R12, R13, R11 ;  /* 0x0000000d0c197389 */ /* 0x0010a4000004000b */
[----:B0123--:R-:W-:Y:S05]  /*3410*/  ENDCOLLECTIVE ;  /* 0x000000000000791b */ /* 0x00ffea0003800000 */
.L_x_49969:
[----:B------:R-:W-:Y:S05]  /*3420*/  BSYNC B1 ;  /* 0x0000000000017941 */ /* 0x000fea0003800000 */
.L_x_49968:
[----:B------:R-:W-:Y:S05]  /*3430*/  BRA `(.L_x_49970) ;  /* 0xffffffe400e07947 */ /* 0x000fea000383ffff */
.L_x_49945:
[----:B------:R-:W-:Y:S01]  /*3440*/  BSSY B1, `(.L_x_49971) ;  /* 0x0000006000017945 */ /* 0x000fe20003800000 */
[----:B------:R-:W-:Y:S02]  /*3450*/  IMAD.MOV.U32 R13, RZ, RZ, R18 ;  /* 0x000000ffff0d7224 */ /* 0x000fe400078e0012 */
[----:B------:R-:W-:-:S07]  /*3460*/  IMAD.MOV.U32 R25, RZ, RZ, -0x1 ;  /* 0xffffffffff197424 */ /* 0x000fce00078e00ff */
[----:B0--3--:R-:W-:Y:S05]  /*3470*/  WARPSYNC.COLLECTIVE R25, `(.L_x_49972) ;  /* 0x0000000019087348 */ /* 0x009fea0003c00000 */
[----:B------:R1:W2:Y:S02]  /*3480*/  SHFL.IDX P2, R25, R12, R13, R11 ;  /* 0x0000000d0c197389 */ /* 0x0002a4000004000b */
[----:B0123--:R-:W-:Y:S05]  /*3490*/  ENDCOLLECTIVE ;  /* 0x000000000000791b */ /* 0x00ffea0003800000 */
.L_x_49972:
[----:B------:R-:W-:Y:S05]  /*34a0*/  BSYNC B1 ;  /* 0x0000000000017941 */ /* 0x000fea0003800000 */
.L_x_49971:
[----:B------:R-:W-:Y:S05]  /*34b0*/  BRA `(.L_x_49973) ;  /* 0xffffffe400d47947 */ /* 0x000fea000383ffff */
.L_x_49952:
[----:B------:R-:W-:Y:S01]  /*34c0*/  IMAD.MOV.U32 R25, RZ, RZ, -0x1 ;  /* 0xffffffffff197424 */ /* 0x000fe200078e00ff */
[----:B------:R-:W-:-:S07]  /*34d0*/  MOV R13, R22 ;  /* 0x00000016000d7202 */ /* 0x000fce0000000f00 */
[----:B-1-3--:R-:W-:Y:S05]  /*34e0*/  WARPSYNC.COLLECTIVE R25, `(.L_x_49974) ;  /* 0x0000000019087348 */ /* 0x00afea0003c00000 */
[----:B------:R0:W2:Y:S02]  /*34f0*/  SHFL.IDX P2, R25, R12, R13, R11 ;  /* 0x0000000d0c197389 */ /* 0x0000a4000004000b */
[----:B0123--:R-:W-:Y:S05]  /*3500*/  ENDCOLLECTIVE ;  /* 0x000000000000791b */ /* 0x00ffea0003800000 */
.L_x_49974:
[----:B------:R-:W-:Y:S01]  /*3510*/  IMAD.MOV.U32 R23, RZ, RZ, R25 ;  /* 0x000000ffff177224 */ /* 0x000fe200078e0019 */
[----:B------:R-:W-:Y:S06]  /*3520*/  BRA `(.L_x_49975) ;  /* 0xffffffec00047947 */ /* 0x000fec000383ffff */
.L_x_49954:
[----:B------:R-:W-:Y:S01]  /*3530*/  BSSY B0, `(.L_x_49976) ;  /* 0x0000006000007945 */ /* 0x000fe20003800000 */
[----:B------:R-:W-:Y:S01]  /*3540*/  MOV R13, R16 ;  /* 0x00000010000d7202 */ /* 0x000fe20000000f00 */
[----:B------:R-:W-:-:S07]  /*3550*/  IMAD.MOV.U32 R25, RZ, RZ, -0x1 ;  /* 0xffffffffff197424 */ /* 0x000fce00078e00ff */
[----:B01-3--:R-:W-:Y:S05]  /*3560*/  WARPSYNC.COLLECTIVE R25, `(.L_x_49977) ;  /* 0x0000000019087348 */ /* 0x00bfea0003c00000 */
[----:B------:R2:W4:Y:S02]  /*3570*/  SHFL.IDX P2, R25, R12, R13, R11 ;  /* 0x0000000d0c197389 */ /* 0x000524000004000b */
[----:B01234-:R-:W-:Y:S05]  /*3580*/  ENDCOLLECTIVE ;  /* 0x000000000000791b */ /* 0x01ffea0003800000 */
.L_x_49977:
[----:B------:R-:W-:Y:S05]  /*3590*/  BSYNC B0 ;  /* 0x0000000000007941 */ /* 0x000fea0003800000 */
.L_x_49976:
[----:B------:R-:W-:Y:S05]  /*35a0*/  BRA `(.L_x_49978) ;  /* 0xffffffe800fc7947 */ /* 0x000fea000383ffff */
.L_x_49979:
        /* <DEDUP_REMOVED lines=13> */
.L_x_58712:


//--------------------- .text._Z9cuda_gemmIiLi256ELi1ELi1ELi64ELi128ELi128ELi32ELi1ELi1EEviiiPT_S1_S1_ii --------------------------
	.section	.text._Z9cuda_gemmIiLi256ELi1ELi1ELi64ELi128ELi128ELi32ELi1ELi1EEviiiPT_S1_S1_ii,"ax",@progbits
	.align	128
        .global         _Z9cuda_gemmIiLi256ELi1ELi1ELi64ELi128ELi128ELi32ELi1ELi1EEviiiPT_S1_S1_ii
        .type           _Z9cuda_gemmIiLi256ELi1ELi1ELi64ELi128ELi128ELi32ELi1ELi1EEviiiPT_S1_S1_ii,@function
        .size           _Z9cuda_gemmIiLi256ELi1ELi1ELi64ELi128ELi128ELi32ELi1ELi1EEviiiPT_S1_S1_ii,(.L_x_58191 - _Z9cuda_gemmIiLi256ELi1ELi1ELi64ELi128ELi128ELi32ELi1ELi1EEviiiPT_S1_S1_ii)
        .other          _Z9cuda_gemmIiLi256ELi1ELi1ELi64ELi128ELi128ELi32ELi1ELi1EEviiiPT_S1_S1_ii,@"STO_CUDA_ENTRY STV_DEFAULT"
_Z9cuda_gemmIiLi256ELi1ELi1ELi64ELi128ELi128ELi32ELi1ELi1EEviiiPT_S1_S1_ii:
.text._Z9cuda_gemmIiLi256ELi1ELi1ELi64ELi128ELi128ELi32ELi1ELi1EEviiiPT_S1_S1_ii:
[----:B------:R-:W-:Y:S01]  /*0000*/  LDC R1, c[0x0][0x37c] ;  /* 0x0000df00ff017b82 */ /* 0x000fe20000000800 */
[----:B------:R-:W0:Y:S01]  /*0010*/  S2R R21, SR_CTAID.Y ;  /* 0x0000000000157919 */ /* 0x000e220000002600 */
[----:B------:R-:W0:Y:S02]  /*0020*/  LDCU UR4, c[0x0][0x374] ;  /* 0x00006e80ff0477ac */ /* 0x000e240008000800 */
[----:B0-----:R-:W-:-:S13]  /*0030*/  ISETP.GE.U32.AND P0, PT, R21, UR4, PT ;  /* 0x0000000415007c0c */ /* 0x001fda000bf06070 */
[----:B------:R-:W-:Y:S05]  /*0040*/  @P0 EXIT ;  /* 0x000000000000094d */ /* 0x000fea0003800000 */
[----:B------:R-:W0:Y:S01]  /*0050*/  S2R R20, SR_TID.X ;  /* 0x0000000000147919 */ /* 0x000e220000002100 */
[----:B------:R-:W1:Y:S01]  /*0060*/  LDC R19, c[0x0][0x360] ;  /* 0x0000d800ff137b82 */ /* 0x000e620000000800 */
[----:B------:R-:W2:Y:S01]  /*0070*/  LDCU.64 UR6, c[0x0][0x358] ;  /* 0x00006b00ff0677ac */ /* 0x000ea20008000a00 */
[----:B------:R-:W-:Y:S01]  /*0080*/  BSSY.RECONVERGENT B0, `(.L_x_49980) ;  /* 0x0000057000007945 */ /* 0x000fe20003800200 */
[----:B------:R-:W3:Y:S01]  /*0090*/  S2R R18, SR_CTAID.X ;  /* 0x0000000000127919 */ /* 0x000ee20000002500 */
[C---:B0-----:R-:W-:Y:S02]  /*00a0*/  ISETP.GT.U32.AND P0, PT, R20.reuse, 0x3f, PT ;  /* 0x0000003f1400780c */ /* 0x041fe40003f04070 */
[----:B------:R-:W-:-:S05]  /*00b0*/  LOP3.LUT R23, R20, 0x1f, RZ, 0xc0, !PT ;  /* 0x0000001f14177812 */ /* 0x000fca00078ec0ff */
[----:B---3--:R-:W-:-:S06]  /*00c0*/  IMAD R0, R18, 0x20, R23 ;  /* 0x0000002012007824 */ /* 0x008fcc00078e0217 */
[----:B--2---:R-:W-:Y:S05]  /*00d0*/  @P0 BRA `(.L_x_49981) ;  /* 0x0000000400440947 */ /* 0x004fea0003800000 */
[----:B-1----:R-:W0:Y:S01]  /*00e0*/  I2F.U32.RP R7, R19 ;  /* 0x0000001300077306 */ /* 0x002e220000209000 */
[----:B------:R-:W-:Y:S01]  /*00f0*/  IMAD.IADD R4, R20, 0x1, R19 ;  /* 0x0000000114047824 */ /* 0x000fe200078e0213 */
[----:B------:R-:W-:Y:S01]  /*0100*/  ISETP.NE.U32.AND P2, PT, R19, RZ, PT ;  /* 0x000000ff1300720c */ /* 0x000fe20003f45070 */
[----:B------:R-:W-:Y:S01]  /*0110*/  BSSY.RECONVERGENT B1, `(.L_x_49982) ;  /* 0x000002e000017945 */ /* 0x000fe20003800200 */
[----:B------:R-:W-:Y:S02]  /*0120*/  IMAD.MOV.U32 R22, RZ, RZ, R20 ;  /* 0x000000ffff167224 */ /* 0x000fe400078e0014 */
        /* <DEDUP_REMOVED lines=32> */
[----:B------:R-:W-:Y:S01]  /*0330*/  IMAD R22, R4, R19, R20 ;  /* 0x0000001304167224 */ /* 0x000fe200078e0214 */
[----:B0-----:R-:W-:Y:S01]  /*0340*/  ULEA UR4, UR5, UR4, 0x18 ;  /* 0x0000000405047291 */ /* 0x001fe2000f8ec0ff */
[----:B-1----:R-:W-:-:S04]  /*0350*/  IMAD.WIDE.U32 R2, R5, 0x4, R2 ;  /* 0x0000000405027825 */ /* 0x002fc800078e0002 */
[----:B------:R-:W-:Y:S01]  /*0360*/  IMAD.MOV R5, RZ, RZ, -R4 ;  /* 0x000000ffff057224 */ /* 0x000fe200078e0a04 */
[----:B------:R-:W-:-:S07]  /*0370*/  LEA R4, R20, UR4, 0x2 ;  /* 0x0000000414047c11 */ /* 0x000fce000f8e10ff */
.L_x_49984:
[----:B------:R0:W2:Y:S01]  /*0380*/  LDG.E R7, desc[UR6][R2.64] ;  /* 0x0000000602077981 */ /* 0x0000a2000c1e1900 */
[----:B------:R-:W-:-:S04]  /*0390*/  IADD3 R5, PT, PT, R5, 0x1, RZ ;  /* 0x0000000105057810 */ /* 0x000fc80007ffe0ff */
[----:B------:R-:W-:Y:S01]  /*03a0*/  ISETP.NE.AND P0, PT, R5, RZ, PT ;  /* 0x000000ff0500720c */ /* 0x000fe20003f05270 */
[C---:B0-----:R-:W-:Y:S01]  /*03b0*/  IMAD.WIDE.U32 R2, R19.reuse, 0x4, R2 ;  /* 0x0000000413027825 */ /* 0x041fe200078e0002 */
[----:B--2---:R0:W-:Y:S03]  /*03c0*/  STS [R4], R7 ;  /* 0x0000000704007388 */ /* 0x0041e60000000800 */
[----:B0-----:R-:W-:-:S08]  /*03d0*/  IMAD R4, R19, 0x4, R4 ;  /* 0x0000000413047824 */ /* 0x001fd000078e0204 */
[----:B------:R-:W-:Y:S05]  /*03e0*/  @P0 BRA `(.L_x_49984) ;  /* 0xfffffffc00e40947 */ /* 0x000fea000383ffff */
.L_x_49983:
[----:B------:R-:W-:Y:S05]  /*03f0*/  BSYNC.RECONVERGENT B1 ;  /* 0x0000000000017941 */ /* 0x000fea0003800200 */
.L_x_49982:
        /* <DEDUP_REMOVED lines=11> */
.L_x_49985:
        /* <DEDUP_REMOVED lines=20> */
.L_x_49981:
[----:B------:R-:W-:Y:S05]  /*05f0*/  BSYNC.RECONVERGENT B0 ;  /* 0x0000000000007941 */ /* 0x000fea0003800200 */
.L_x_49980:
[----:B------:R-:W0:Y:S01]  /*0600*/  S2R R3, SR_CgaCtaId ;  /* 0x0000000000037919 */ /* 0x000e220000008800 */
[----:B------:R-:W-:Y:S01]  /*0610*/  ISETP.GT.U32.AND P0, PT, R20, 0xf, PT ;  /* 0x0000000f1400780c */ /* 0x000fe20003f04070 */
[----:B------:R-:W-:Y:S01]  /*0620*/  BSSY.RECONVERGENT B0, `(.L_x_49986) ;  /* 0x0000014000007945 */ /* 0x000fe20003800200 */
[----:B-1----:R-:W-:Y:S02]  /*0630*/  SHF.R.U32.HI R4, RZ, 0x5, R19 ;  /* 0x00000005ff047819 */ /* 0x002fe40000011613 */
[----:B------:R-:W-:Y:S02]  /*0640*/  SHF.R.U32.HI R5, RZ, 0x5, R20 ;  /* 0x00000005ff057819 */ /* 0x000fe40000011614 */
[----:B------:R-:W-:-:S03]  /*0650*/  MOV R6, 0x400 ;  /* 0x0000040000067802 */ /* 0x000fc60000000f00 */
[----:B------:R-:W-:Y:S01]  /*0660*/  IMAD.IADD R2, R5, 0x1, R4 ;  /* 0x0000000105027824 */ /* 0x000fe200078e0204 */
[----:B0-----:R-:W-:-:S04]  /*0670*/  LEA R6, R3, R6, 0x18 ;  /* 0x0000000603067211 */ /* 0x001fc800078ec0ff */
[----:B------:R-:W-:Y:S01]  /*0680*/  LOP3.LUT R3, R2, 0x7f, RZ, 0x3c, !PT ;  /* 0x0000007f02037812 */ /* 0x000fe200078e3cff */
[----:B------:R-:W-:Y:S01]  /*0690*/  IMAD R6, R23, 0x204, R6 ;  /* 0x0000020417067824 */ /* 0x000fe200078e0206 */
[----:B------:R-:W-:Y:S06]  /*06a0*/  @P0 BRA `(.L_x_49987) ;  /* 0x00000000002c0947 */ /* 0x000fec0003800000 */
[----:B------:R-:W0:Y:S01]  /*06b0*/  S2UR UR5, SR_CgaCtaId ;  /* 0x00000000000579c3 */ /* 0x000e220000008800 */
[----:B------:R-:W-:Y:S01]  /*06c0*/  UMOV UR4, 0x400 ;  /* 0x0000040000047882 */ /* 0x000fe20000000000 */
[----:B------:R-:W-:Y:S01]  /*06d0*/  MOV R8, R20 ;  /* 0x0000001400087202 */ /* 0x000fe20000000f00 */
[----:B------:R-:W-:-:S04]  /*06e0*/  UIADD3 UR4, UPT, UPT, UR4, 0x4180, URZ ;  /* 0x0000418004047890 */ /* 0x000fc8000fffe0ff */
[----:B0-----:R-:W-:-:S06]  /*06f0*/  ULEA UR4, UR5, UR4, 0x18 ;  /* 0x0000000405047291 */ /* 0x001fcc000f8ec0ff */
[----:B------:R-:W-:-:S07]  /*0700*/  LEA R2, R20, UR4, 0x2 ;  /* 0x0000000414027c11 */ /* 0x000fce000f8e10ff */
.L_x_49988:
[C---:B------:R-:W-:Y:S01]  /*0710*/  IMAD.IADD R8, R19.reuse, 0x1, R8 ;  /* 0x0000000113087824 */ /* 0x040fe200078e0208 */
[----:B------:R0:W-:Y:S04]  /*0720*/  STS [R2], RZ ;  /* 0x000000ff02007388 */ /* 0x0001e80000000800 */
[----:B------:R-:W-:Y:S01]  /*0730*/  ISETP.GE.U32.AND P0, PT, R8, 0x10, PT ;  /* 0x000000100800780c */ /* 0x000fe20003f06070 */
[----:B0-----:R-:W-:-:S12]  /*0740*/  IMAD R2, R19, 0x4, R2 ;  /* 0x0000000413027824 */ /* 0x001fd800078e0202 */
[----:B------:R-:W-:Y:S05]  /*0750*/  @!P0 BRA `(.L_x_49988) ;  /* 0xfffffffc00ec8947 */ /* 0x000fea000383ffff */
.L_x_49987:
[----:B------:R-:W-:Y:S05]  /*0760*/  BSYNC.RECONVERGENT B0 ;  /* 0x0000000000007941 */ /* 0x000fea0003800200 */
.L_x_49986:
[----:B------:R-:W-:Y:S02]  /*0770*/  LOP3.LUT R2, R4, 0xff, RZ, 0xc0, !PT ;  /* 0x000000ff04027812 */ /* 0x000fe400078ec0ff */
[----:B------:R-:W-:Y:S02]  /*0780*/  LOP3.LUT R11, R3, 0xff, RZ, 0xc0, !PT ;  /* 0x000000ff030b7812 */ /* 0x000fe400078ec0ff */
[----:B------:R-:W-:-:S07]  /*0790*/  MOV R10, 0x7b0 ;  /* 0x000007b0000a7802 */ /* 0x000fce0000000f00 */
[----:B--2---:R-:W-:Y:S05]  /*07a0*/  CALL.REL.NOINC `($__internal_240_$__cuda_sm20_div_u16) ;  /* 0x00000004000c7944 */ /* 0x004fea0003c00000 */
[----:B------:R-:W0:Y:S01]  /*07b0*/  LDC.64 R2, c[0x0][0x398] ;  /* 0x0000e600ff027b82 */ /* 0x000e220000000a00 */
[----:B------:R-:W-:Y:S01]  /*07c0*/  LOP3.LUT R14, R9, 0x3, RZ, 0xc0, !PT ;  /* 0x00000003090e7812 */ /* 0x000fe200078ec0ff */
[----:B------:R-:W-:Y:S03]  /*07d0*/  BSSY.RECONVERGENT B0, `(.L_x_49989) ;  /* 0x000000f000007945 */ /* 0x000fe60003800200 */
[----:B------:R-:W-:-:S13]  /*07e0*/  ISETP.NE.AND P0, PT, R14, 0x2, PT ;  /* 0x000000020e00780c */ /* 0x000fda0003f05270 */
[----:B------:R-:W-:Y:S05]  /*07f0*/  @!P0 BRA `(.L_x_49990) ;  /* 0x0000000000308947 */ /* 0x000fea0003800000 */
[----:B------:R-:W1:Y:S01]  /*0800*/  LDC.64 R8, c[0x0][0x398] ;  /* 0x0000e600ff087b82 */ /* 0x000e620000000a00 */
[----:B------:R-:W-:-:S07]  /*0810*/  HFMA2 R7, -RZ, RZ, 0, 0 ;  /* 0x00000000ff077431 */ /* 0x000fce00000001ff */
.L_x_49991:
        /* <DEDUP_REMOVED lines=10> */
.L_x_49990:
[----:B------:R-:W-:Y:S05]  /*08c0*/  BSYNC.RECONVERGENT B0 ;  /* 0x0000000000007941 */ /* 0x000fea0003800200 */
.L_x_49989:
[----:B------:R-:W-:Y:S01]  /*08d0*/  BSSY.RECONVERGENT B0, `(.L_x_49992) ;  /* 0x000001b000007945 */ /* 0x000fe20003800200 */
.L_x_49993:
[C---:B------:R-:W-:Y:S02]  /*08e0*/  IMAD.IADD R15, R5.reuse, 0x1, R4 ;  /* 0x00000001050f7824 */ /* 0x040fe400078e0204 */
[----:B--2---:R-:W-:-:S03]  /*08f0*/  IMAD R13, R5, 0x80, R0 ;  /* 0x00000080050d7824 */ /* 0x004fc600078e0200 */
        /* <DEDUP_REMOVED lines=25> */
.L_x_49992:
[----:B------:R-:W-:Y:S08]  /*0a90*/  BAR.SYNC.DEFER_BLOCKING 0x0 ;  /* 0x0000000000007b1d */ /* 0x000ff00000010000 */
[----:B------:R-:W-:Y:S01]  /*0aa0*/  BAR.SYNC.DEFER_BLOCKING 0x0 ;  /* 0x0000000000007b1d */ /* 0x000fe20000010000 */
[----:B------:R-:W-:-:S13]  /*0ab0*/  ISETP.GT.U32.AND P0, PT, R20, 0xf, PT ;  /* 0x0000000f1400780c */ /* 0x000fda0003f04070 */
[----:B------:R-:W-:Y:S05]  /*0ac0*/  @P0 EXIT ;  /* 0x000000000000094d */ /* 0x000fea0003800000 */
[----:B------:R-:W0:Y:S01]  /*0ad0*/  S2UR UR5, SR_CgaCtaId ;  /* 0x00000000000579c3 */ /* 0x000e220000008800 */
[----:B------:R-:W-:Y:S01]  /*0ae0*/  UMOV UR4, 0x400 ;  /* 0x0000040000047882 */ /* 0x000fe20000000000 */
[----:B------:R-:W-:Y:S01]  /*0af0*/  IMAD R21, R21, 0x40, R20 ;  /* 0x0000004015157824 */ /* 0x000fe200078e0214 */
[----:B------:R-:W-:-:S04]  /*0b00*/  UIADD3 UR4, UPT, UPT, UR4, 0x4180, URZ ;  /* 0x0000418004047890 */ /* 0x000fc8000fffe0ff */
[----:B------:R-:W-:Y:S01]  /*0b10*/  LEA R18, R18, R21, 0x4 ;  /* 0x0000001512127211 */ /* 0x000fe200078e20ff */
[----:B------:R-:W2:Y:S01]  /*0b20*/  LDC.64 R4, c[0x0][0x3a0] ;  /* 0x0000e800ff047b82 */ /* 0x000ea20000000a00 */
[----:B0-----:R-:W-:-:S06]  /*0b30*/  ULEA UR4, UR5, UR4, 0x18 ;  /* 0x0000000405047291 */ /* 0x001fcc000f8ec0ff */
[----:B------:R-:W-:-:S07]  /*0b40*/  LEA R0, R20, UR4, 0x2 ;  /* 0x0000000414007c11 */ /* 0x000fce000f8e10ff */
.L_x_49994:
[----:B01----:R0:W1:Y:S01]  /*0b50*/  LDS R7, [R0] ;  /* 0x0000000000077984 */ /* 0x0030620000000800 */
[----:B--2---:R-:W-:-:S04]  /*0b60*/  IMAD.WIDE.U32 R2, R18, 0x4, R4 ;  /* 0x0000000412027825 */ /* 0x004fc800078e0004 */
[C---:B------:R-:W-:Y:S02]  /*0b70*/  IMAD.IADD R20, R19.reuse, 0x1, R20 ;  /* 0x0000000113147824 */ /* 0x040fe400078e0214 */
[C---:B------:R-:W-:Y:S01]  /*0b80*/  IMAD.IADD R18, R19.reuse, 0x1, R18 ;  /* 0x0000000113127824 */ /* 0x040fe200078e0212 */
[----:B0-----:R-:W-:Y:S02]  /*0b90*/  LEA R0, R19, R0, 0x2 ;  /* 0x0000000013007211 */ /* 0x001fe400078e10ff */
[----:B------:R-:W-:Y:S01]  /*0ba0*/  ISETP.GE.U32.AND P0, PT, R20, 0x10, PT ;  /* 0x000000101400780c */ /* 0x000fe20003f06070 */
[----:B-1----:R0:W-:-:S12]  /*0bb0*/  STG.E desc[UR6][R2.64], R7 ;  /* 0x0000000702007986 */ /* 0x0021d8000c101906 */
[----:B------:R-:W-:Y:S05]  /*0bc0*/  @!P0 BRA `(.L_x_49994) ;  /* 0xfffffffc00e08947 */ /* 0x000fea000383ffff */
[----:B------:R-:W-:Y:S05]  /*0bd0*/  EXIT ;  /* 0x000000000000794d */ /* 0x000fea0003800000 */
        .weak           $__internal_240_$__cuda_sm20_div_u16
        .type           $__internal_240_$__cuda_sm20_div_u16,@function
        .size           $__internal_240_$__cuda_sm20_div_u16,(.L_x_58191 - $__internal_240_$__cuda_sm20_div_u16)
$__internal_240_$__cuda_sm20_div_u16:
        /* <DEDUP_REMOVED lines=18> */
[----:B------:R-:W-:Y:S06]  /*0d00*/  RET.REL.NODEC R2 `(_Z9cuda_gemmIiLi256ELi1ELi1ELi64ELi128ELi128ELi32ELi1ELi1EEviiiPT_S1_S1_ii) ;  /* 0xfffffff002bc7950 */ /* 0x000fec0003c3ffff */
.L_x_49995:
        /* <DEDUP_REMOVED lines=15> */
.L_x_58191:


//--------------------- .text._Z9cuda_gemmIiLi256ELi1ELi1ELi64ELi128ELi128ELi32ELi1ELi0EEviiiPT_S1_S1_ii --------------------------
	.section	.text._Z9cuda_gemmIiLi256ELi1ELi1ELi64ELi128ELi128ELi32ELi1ELi0EEviiiPT_S1_S1_ii,"ax",@progbits
	.align	128
        .global         _Z9cuda_gemmIiLi256ELi1ELi1ELi64ELi128ELi128ELi32ELi1ELi0EEviiiPT_S1_S1_ii
        .type           _Z9cuda_gemmIiLi256ELi1ELi1ELi64ELi128ELi128ELi32ELi1ELi0EEviiiPT_S1_S1_ii,@function
        .size           _Z9cuda_gemmIiLi256ELi1ELi1ELi64ELi128ELi128ELi32ELi1ELi0EEviiiPT_S1_S1_ii,(.L_x_58714 - _Z9cuda_gemmIiLi256ELi1ELi1ELi64ELi128ELi128ELi32ELi1ELi0EEviiiPT_S1_S1_ii)
        .other          _Z9cuda_gemmIiLi256ELi1ELi1ELi64ELi128ELi128ELi32ELi1ELi0EEviiiPT_S1_S1_ii,@"STO_CUDA_ENTRY STV_DEFAULT"
_Z9cuda_gemmIiLi256ELi1ELi1ELi64ELi128ELi128ELi32ELi1ELi0EEviiiPT_S1_S1_ii:
.text._Z9cuda_gemmIiLi256ELi1ELi1ELi64ELi128ELi128ELi32ELi1ELi0EEviiiPT_S1_S1_ii:
        /* <DEDUP_REMOVED lines=78> */
[----:B------:R-:W-:Y:S01]  /*04e0*/  ISETP.NE.U32.AND P3, PT, RZ, UR14, PT ;  /* 0x0000000eff007c0c */ /* 0x000fe2000bf65070 */
[----:B------:R-:W0:Y:S01]  /*04f0*/  LDCU.64 UR10, c[0x0][0x358] ;  /* 0x00006b00ff0a77ac */ /* 0x000e220008000a00 */
[----:B------:R-:W-:Y:S01]  /*0500*/  IMAD.HI.U32 R3, R3, R0, RZ ;  /* 0x0000000003037227 */ /* 0x000fe200078e00ff */
[----:B------:R-:W-:Y:S01]  /*0510*/  LOP3.LUT R4, RZ, UR14, RZ, 0x33, !PT ;  /* 0x0000000eff047c12 */ /* 0x000fe2000f8e33ff */
[----:B------:R-:W-:Y:S01]  /*0520*/  BSSY.RECONVERGENT B0, `(.L_x_49996) ;  /* 0x0000070000007945 */ /* 0x000fe20003800200 */
[----:B------:R-:W-:Y:S01]  /*0530*/  UIADD3 UR4, UPT, UPT, -UR5, URZ, URZ ;  /* 0x000000ff05047290 */ /* 0x000fe2000fffe1ff */
[----:B------:R-:W-:Y:S01]  /*0540*/  IMAD.MOV R9, RZ, RZ, -R2 ;  /* 0x000000ffff097224 */ /* 0x000fe200078e0a02 */
[----:B------:R-:W-:Y:S01]  /*0550*/  LOP3.LUT R10, R8, 0x1f, RZ, 0xc0, !PT ;  /* 0x0000001f080a7812 */ /* 0x000fe200078ec0ff */
[----:B------:R-:W-:Y:S01]  /*0560*/  IMAD.MOV R5, RZ, RZ, -R3 ;  /* 0x000000ffff057224 */ /* 0x000fe200078e0a03 */
[----:B------:R-:W-:Y:S01]  /*0570*/  UIMAD UR4, UR7, UR4, UR15 ;  /* 0x00000004070472a4 */ /* 0x000fe2000f8e020f */
[----:B------:R-:W-:-:S02]  /*0580*/  IMAD R9, R9, UR14, R8 ;  /* 0x0000000e09097c24 */ /* 0x000fc4000f8e0208 */
[----:B------:R-:W-:Y:S01]  /*0590*/  IMAD R0, R5, UR14, R0 ;  /* 0x0000000e05007c24 */ /* 0x000fe2000f8e0200 */
[----:B------:R-:W-:Y:S01]  /*05a0*/  UISETP.GE.U32.AND UP0, UPT, UR4, UR7, UPT ;  /* 0x000000070400728c */ /* 0x000fe2000bf06070 */
[----:B------:R-:W1:Y:S01]  /*05b0*/  S2R R5, SR_CTAID.X ;  /* 0x0000000000057919 */ /* 0x000e620000002500 */
[----:B------:R-:W-:Y:S02]  /*05c0*/  ISETP.GE.U32.AND P2, PT, R9, UR14, PT ;  /* 0x0000000e09007c0c */ /* 0x000fe4000bf46070 */
[----:B------:R-:W-:-:S07]  /*05d0*/  ISETP.GE.U32.AND P1, PT, R0, UR14, PT ;  /* 0x0000000e00007c0c */ /* 0x000fce000bf26070 */
[----:B------:R-:W-:Y:S02]  /*05e0*/  @UP0 UIADD3 UR4, UPT, UPT, -UR7, UR4, URZ ;  /* 0x0000000407040290 */ /* 0x000fe4000fffe1ff */
[----:B------:R-:W-:Y:S02]  /*05f0*/  @UP0 UIADD3 UR5, UPT, UPT, UR5, 0x1, URZ ;  /* 0x0000000105050890 */ /* 0x000fe4000fffe0ff */
[----:B------:R-:W-:Y:S01]  /*0600*/  @P2 VIADD R9, R9, -UR14 ;  /* 0x8000000e09092c36 */ /* 0x000fe20008000000 */
[----:B------:R-:W-:Y:S01]  /*0610*/  UISETP.GE.U32.AND UP1, UPT, UR4, UR7, UPT ;  /* 0x000000070400728c */ /* 0x000fe2000bf26070 */
[----:B------:R-:W-:Y:S02]  /*0620*/  @P1 VIADD R0, R0, -UR14 ;  /* 0x8000000e00001c36 */ /* 0x000fe40008000000 */
[----:B------:R-:W-:Y:S01]  /*0630*/  @P1 VIADD R3, R3, 0x1 ;  /* 0x0000000103031836 */ /* 0x000fe20000000000 */
[----:B------:R-:W-:Y:S02]  /*0640*/  ISETP.GE.U32.AND P4, PT, R9, UR14, PT ;  /* 0x0000000e09007c0c */ /* 0x000fe4000bf86070 */
[----:B------:R-:W-:-:S02]  /*0650*/  ISETP.GE.U32.AND P2, PT, R0, UR14, PT ;  /* 0x0000000e00007c0c */ /* 0x000fc4000bf46070 */
[----:B------:R-:W-:-:S03]  /*0660*/  ISETP.GT.U32.AND P1, PT, R8, 0x3f, PT ;  /* 0x0000003f0800780c */ /* 0x000fc60003f24070 */
[----:B------:R-:W-:-:S06]  /*0670*/  @UP1 UIADD3 UR5, UPT, UPT, UR5, 0x1, URZ ;  /* 0x0000000105051890 */ /* 0x000fcc000fffe0ff */
[----:B------:R-:W-:Y:S01]  /*0680*/  @P4 VIADD R9, R9, -UR14 ;  /* 0x8000000e09094c36 */ /* 0x000fe20008000000 */
[----:B------:R-:W-:Y:S01]  /*0690*/  SEL R2, R11, UR5, !P0 ;  /* 0x000000050b027c07 */ /* 0x000fe2000c000000 */
[----:B------:R-:W-:-:S03]  /*06a0*/  @P2 VIADD R3, R3, 0x1 ;  /* 0x0000000103032836 */ /* 0x000fc60000000000 */
[C---:B------:R-:W-:Y:S02]  /*06b0*/  SEL R9, R4.reuse, R9, !P3 ;  /* 0x0000000904097207 */ /* 0x040fe40005800000 */
[----:B------:R-:W-:-:S03]  /*06c0*/  SEL R4, R4, R3, !P3 ;  /* 0x0000000304047207 */ /* 0x000fc60005800000 */
[----:B------:R-:W-:Y:S01]  /*06d0*/  IMAD.SHL.U32 R3, R9, 0x10, RZ ;  /* 0x0000001009037824 */ /* 0x000fe200078e00ff */
[----:B------:R-:W-:Y:S02]  /*06e0*/  LOP3.LUT R12, R4, 0xf, RZ, 0xc0, !PT ;  /* 0x0000000f040c7812 */ /* 0x000fe400078ec0ff */
[----:B------:R-:W-:Y:S02]  /*06f0*/  SHF.R.U32.HI R9, RZ, 0x5, R8 ;  /* 0x00000005ff097819 */ /* 0x000fe40000011608 */
[----:B------:R-:W-:Y:S01]  /*0700*/  LOP3.LUT R0, R12, R3, RZ, 0xfc, !PT ;  /* 0x000000030c007212 */ /* 0x000fe200078efcff */
[----:B01----:R-:W-:Y:S06]  /*0710*/  @P1 BRA `(.L_x_49997) ;  /* 0x0000000400401947 */ /* 0x003fec0003800000 */
[----:B------:R-:W0:Y:S01]  /*0720*/  I2F.U32.RP R17, UR15 ;  /* 0x0000000f00117d06 */ /* 0x000e220008209000 */
[----:B------:R-:W-:Y:S01]  /*0730*/  VIADD R11, R8, UR15 ;  /* 0x0000000f080b7c36 */ /* 0x000fe20008000000 */
[----:B------:R-:W-:Y:S01]  /*0740*/  ISETP.NE.U32.AND P2, PT, RZ, UR15, PT ;  /* 0x0000000fff007c0c */ /* 0x000fe2000bf45070 */
        /* <DEDUP_REMOVED lines=27> */
[----:B------:R-:W0:Y:S01]  /*0900*/  S2R R14, SR_CgaCtaId ;  /* 0x00000000000e7919 */ /* 0x000e220000008800 */
[----:B------:R-:W1:Y:S01]  /*0910*/  LDC.64 R16, c[0x0][0x390] ;  /* 0x0000e400ff107b82 */ /* 0x000e620000000a00 */
[----:B------:R-:W-:Y:S01]  /*0920*/  MOV R11, 0x400 ;  /* 0x00000400000b7802 */ /* 0x000fe20000000f00 */
[----:B------:R-:W-:-:S04]  /*0930*/  IMAD.MOV.U32 R24, RZ, RZ, R8 ;  /* 0x000000ffff187224 */ /* 0x000fc800078e0008 */
[----:B------:R-:W-:Y:S02]  /*0940*/  VIADD R13, R11, 0x4080 ;  /* 0x000040800b0d7836 */ /* 0x000fe40000000000 */
[----:B------:R-:W-:-:S05]  /*0950*/  VIADD R11, R15, 0x1 ;  /* 0x000000010f0b7836 */ /* 0x000fca0000000000 */
[----:B------:R-:W-:Y:S02]  /*0960*/  LOP3.LUT R18, R11, 0x3, RZ, 0xc0, !PT ;  /* 0x000000030b127812 */ /* 0x000fe400078ec0ff */
[----:B0-----:R-:W-:Y:S01]  /*0970*/  LEA R19, R14, R13, 0x18 ;  /* 0x0000000d0e137211 */ /* 0x001fe200078ec0ff */
[----:B------:R-:W-:-:S07]  /*0980*/  IMAD.MOV.U32 R13, RZ, RZ, RZ ;  /* 0x000000ffff0d7224 */ /* 0x000fce00078e00ff */
.L_x_50000:
[----:B------:R-:W-:-:S04]  /*0990*/  IMAD R15, R7, 0x40, R24 ;  /* 0x00000040070f7824 */ /* 0x000fc800078e0218 */
[----:B01----:R-:W-:-:S06]  /*09a0*/  IMAD.WIDE.U32 R14, R15, 0x4, R16 ;  /* 0x000000040f0e7825 */ /* 0x003fcc00078e0010 */
[----:B------:R-:W2:Y:S01]  /*09b0*/  LDG.E R14, desc[UR10][R14.64] ;  /* 0x0000000a0e0e7981 */ /* 0x000ea2000c1e1900 */
[C---:B------:R-:W-:Y:S02]  /*09c0*/  IMAD R11, R24.reuse, 0x4, R19 ;  /* 0x00000004180b7824 */ /* 0x040fe400078e0213 */
[----:B------:R-:W-:Y:S02]  /*09d0*/  VIADD R13, R13, 0x1 ;  /* 0x000000010d0d7836 */ /* 0x000fe40000000000 */
[----:B------:R-:W-:-:S03]  /*09e0*/  VIADD R24, R24, UR15 ;  /* 0x0000000f18187c36 */ /* 0x000fc60008000000 */
[----:B------:R-:W-:Y:S01]  /*09f0*/  ISETP.NE.AND P0, PT, R13, R18, PT ;  /* 0x000000120d00720c */ /* 0x000fe20003f05270 */
[----:B--2---:R0:W-:-:S12]  /*0a00*/  STS [R11], R14 ;  /* 0x0000000e0b007388 */ /* 0x0041d80000000800 */
[----:B------:R-:W-:Y:S05]  /*0a10*/  @P0 BRA `(.L_x_50000) ;  /* 0xfffffffc00dc0947 */ /* 0x000fea000383ffff */
.L_x_49999:
[----:B------:R-:W-:Y:S05]  /*0a20*/  BSYNC.RECONVERGENT B1 ;  /* 0x0000000000017941 */ /* 0x000fea0003800200 */
.L_x_49998:
[----:B------:R-:W-:Y:S05]  /*0a30*/  @!P1 BRA `(.L_x_49997) ;  /* 0x0000000000789947 */ /* 0x000fea0003800000 */
[----:B------:R-:W1:Y:S01]  /*0a40*/  S2R R16, SR_CgaCtaId ;  /* 0x0000000000107919 */ /* 0x000e620000008800 */
[----:B0-----:R-:W0:Y:S01]  /*0a50*/  LDC.64 R14, c[0x0][0x390] ;  /* 0x0000e400ff0e7b82 */ /* 0x001e220000000a00 */
[----:B------:R-:W-:Y:S01]  /*0a60*/  MOV R11, 0x400 ;  /* 0x00000400000b7802 */ /* 0x000fe20000000f00 */
[----:B------:R-:W-:-:S04]  /*0a70*/  IMAD.U32 R17, RZ, RZ, UR15 ;  /* 0x0000000fff117e24 */ /* 0x000fc8000f8e00ff */
[----:B------:R-:W-:Y:S02]  /*0a80*/  VIADD R13, R11, 0x4080 ;  /* 0x000040800b0d7836 */ /* 0x000fe40000000000 */
[----:B------:R-:W-:-:S03]  /*0a90*/  IMAD.SHL.U32 R11, R17, 0x4, RZ ;  /* 0x00000004110b7824 */ /* 0x000fc600078e00ff */
[----:B-1----:R-:W-:-:S07]  /*0aa0*/  LEA R29, R16, R13, 0x18 ;  /* 0x0000000d101d7211 */ /* 0x002fce00078ec0ff */
.L_x_50001:
        /* <DEDUP_REMOVED lines=23> */
.L_x_49997:
[----:B------:R-:W-:Y:S05]  /*0c20*/  BSYNC.RECONVERGENT B0 ;  /* 0x0000000000007941 */ /* 0x000fea0003800200 */
.L_x_49996:
[----:B------:R-:W-:Y:S01]  /*0c30*/  ISETP.GT.U32.AND P0, PT, R8, 0xf, PT ;  /* 0x0000000f0800780c */ /* 0x000fe20003f04070 */
[----:B------:R-:W2:Y:S01]  /*0c40*/  LDCU UR4, c[0x0][0x3a8] ;  /* 0x00007500ff0477ac */ /* 0x000ea20008000800 */
[----:B------:R-:W-:Y:S01]  /*0c50*/  BSSY.RECONVERGENT B0, `(.L_x_50002) ;  /* 0x000000d000007945 */ /* 0x000fe20003800200 */
[----:B------:R-:W-:-:S10]  /*0c60*/  ISETP.GE.AND P1, PT, R9, UR12, PT ;  /* 0x0000000c09007c0c */ /* 0x000fd4000bf26270 */
[----:B------:R-:W-:Y:S05]  /*0c70*/  @P0 BRA `(.L_x_50003) ;  /* 0x0000000000280947 */ /* 0x000fea0003800000 */
[----:B0-----:R-:W0:Y:S01]  /*0c80*/  S2R R14, SR_CgaCtaId ;  /* 0x00000000000e7919 */ /* 0x001e220000008800 */
[----:B-1----:R-:W-:Y:S01]  /*0c90*/  MOV R13, 0x400 ;  /* 0x00000400000d7802 */ /* 0x002fe20000000f00 */
[----:B------:R-:W-:-:S04]  /*0ca0*/  IMAD.MOV.U32 R11, RZ, RZ, R8 ;  /* 0x000000ffff0b7224 */ /* 0x000fc800078e0008 */
[----:B------:R-:W-:-:S05]  /*0cb0*/  VIADD R13, R13, 0x4180 ;  /* 0x000041800d0d7836 */ /* 0x000fca0000000000 */
[----:B0-----:R-:W-:-:S07]  /*0cc0*/  LEA R14, R14, R13, 0x18 ;  /* 0x0000000d0e0e7211 */ /* 0x001fce00078ec0ff */
.L_x_50004:
[C---:B------:R-:W-:Y:S02]  /*0cd0*/  IMAD R13, R11.reuse, 0x4, R14 ;  /* 0x000000040b0d7824 */ /* 0x040fe400078e020e */
[----:B------:R-:W-:-:S03]  /*0ce0*/  VIADD R11, R11, UR15 ;  /* 0x0000000f0b0b7c36 */ /* 0x000fc60008000000 */
[----:B------:R3:W-:Y:S02]  /*0cf0*/  STS [R13], RZ ;  /* 0x000000ff0d007388 */ /* 0x0007e40000000800 */
[----:B------:R-:W-:-:S13]  /*0d00*/  ISETP.GE.U32.AND P0, PT, R11, 0x10, PT ;  /* 0x000000100b00780c */ /* 0x000fda0003f06070 */
[----:B---3--:R-:W-:Y:S05]  /*0d10*/  @!P0 BRA `(.L_x_50004) ;  /* 0xfffffffc00ec8947 */ /* 0x008fea000383ffff */
.L_x_50003:
[----:B--2---:R-:W-:Y:S05]  /*0d20*/  BSYNC.RECONVERGENT B0 ;  /* 0x0000000000007941 */ /* 0x004fea0003800200 */
.L_x_50002:
        /* <DEDUP_REMOVED lines=8> */
.L_x_50007:
[----:B------:R-:W-:-:S04]  /*0db0*/  IMAD R15, R9, UR4, R20 ;  /* 0x00000004090f7c24 */ /* 0x000fc8000f8e0214 */
[----:B-12---:R-:W-:-:S06]  /*0dc0*/  IMAD.WIDE R14, R15, 0x4, R16 ;  /* 0x000000040f0e7825 */ /* 0x006fcc00078e0210 */
[----:B------:R-:W2:Y:S01]  /*0dd0*/  LDG.E R14, desc[UR10][R14.64] ;  /* 0x0000000a0e0e7981 */ /* 0x000ea2000c1e1900 */
[----:B------:R-:W-:Y:S02]  /*0de0*/  IMAD R11, R9, 0x4, R18 ;  /* 0x00000004090b7824 */ /* 0x000fe400078e0212 */
[----:B------:R-:W-:-:S05]  /*0df0*/  IMAD.U32 R22, RZ, RZ, UR15 ;  /* 0x0000000fff167e24 */ /* 0x000fca000f8e00ff */
[----:B------:R-:W-:-:S04]  /*0e00*/  LEA.HI R9, R22, R9, RZ, 0x1b ;  /* 0x0000000916097211 */ /* 0x000fc800078fd8ff */
[----:B------:R-:W-:Y:S01]  /*0e10*/  ISETP.GE.AND P0, PT, R9, UR12, PT ;  /* 0x0000000c09007c0c */ /* 0x000fe2000bf06270 */
[----:B--2---:R2:W-:-:S12]  /*0e20*/  STS [R11], R14 ;  /* 0x0000000e0b007388 */ /* 0x0045d80000000800 */
[----:B------:R-:W-:Y:S05]  /*0e30*/  @!P0 BRA `(.L_x_50007) ;  /* 0xfffffffc00dc8947 */ /* 0x000fea000383ffff */
.L_x_50006:
[----:B------:R-:W-:Y:S05]  /*0e40*/  BSYNC.RECONVERGENT B0 ;  /* 0x0000000000007941 */ /* 0x000fea0003800200 */
.L_x_50005:
        /* <DEDUP_REMOVED lines=10> */
[C---:B------:R-:W-:Y:S01]  /*0ef0*/  VIADD R9, R12.reuse, 0x1 ;  /* 0x000000010c097836 */ /* 0x040fe20000000000 */
[C---:B------:R-:W-:Y:S01]  /*0f00*/  ISETP.GE.U32.AND P2, PT, R12.reuse, UR12, PT ;  /* 0x0000000c0c007c0c */ /* 0x040fe2000bf46070 */
[C---:B------:R-:W-:Y:S02]  /*0f10*/  VIADD R10, R12.reuse, 0x2 ;  /* 0x000000020c0a7836 */ /* 0x040fe40000000000 */
[----:B------:R-:W-:Y:S01]  /*0f20*/  IMAD.U32 R47, RZ, RZ, UR4 ;  /* 0x00000004ff2f7e24 */ /* 0x000fe2000f8e00ff */
[----:B------:R-:W-:Y:S01]  /*0f30*/  ISETP.GE.U32.AND P1, PT, R9, UR4, PT ;  /* 0x0000000409007c0c */ /* 0x000fe2000bf26070 */
[----:B------:R-:W-:Y:S01]  /*0f40*/  VIADD R9, R12, 0x4 ;  /* 0x000000040c097836 */ /* 0x000fe20000000000 */
[----:B------:R-:W-:Y:S01]  /*0f50*/  ISETP.GE.U32.AND P0, PT, R10, UR4, PT ;  /* 0x000000040a007c0c */ /* 0x000fe2000bf06070 */
[C---:B0-2---:R-:W-:Y:S01]  /*0f60*/  VIADD R11, R12.reuse, 0x3 ;  /* 0x000000030c0b7836 */ /* 0x045fe20000000000 */
[----:B------:R-:W-:Y:S01]  /*0f70*/  SEL R19, R47, RZ, P1 ;  /* 0x000000ff2f137207 */ /* 0x000fe20000800000 */
[C---:B------:R-:W-:Y:S01]  /*0f80*/  VIADD R10, R12.reuse, 0x7 ;  /* 0x000000070c0a7836 */ /* 0x040fe20000000000 */
[----:B------:R-:W-:Y:S01]  /*0f90*/  ISETP.GE.U32.AND P6, PT, R9, UR4, PT ;  /* 0x0000000409007c0c */ /* 0x000fe2000bfc6070 */
[C---:B------:R-:W-:Y:S01]  /*0fa0*/  VIADD R9, R12.reuse, 0x6 ;  /* 0x000000060c097836 */ /* 0x040fe20000000000 */
[----:B------:R-:W-:Y:S01]  /*0fb0*/  SEL R17, R47, RZ, P2 ;  /* 0x000000ff2f117207 */ /* 0x000fe20001000000 */
[----:B-1----:R-:W-:Y:S01]  /*0fc0*/  VIADD R13, R12, 0x5 ;  /* 0x000000050c0d7836 */ /* 0x002fe20000000000 */
        /* <DEDUP_REMOVED lines=16> */
[----:B------:R-:W-:Y:S01]  /*10d0*/  ISETP.GE.U32.AND P0, PT, R10, UR4, PT ;  /* 0x000000040a007c0c */ /* 0x000fe2000bf06070 */
[----:B------:R-:W-:Y:S01]  /*10e0*/  VIADD R16, R4, 0xffffffff ;  /* 0xffffffff04107836 */ /* 0x000fe20000000000 */
[----:B------:R-:W-:Y:S01]  /*10f0*/  IADD3 R10, PT, PT, R12, 0xb, RZ ;  /* 0x0000000b0c0a7810 */ /* 0x000fe20007ffe0ff */
[C---:B------:R-:W-:Y:S01]  /*1100*/  IMAD.IADD R18, R0.reuse, 0x1, -R19 ;  /* 0x0000000100127824 */ /* 0x040fe200078e0a13 */
        /* <DEDUP_REMOVED lines=42> */
[----:B------:R-:W-:-:S02]  /*13b0*/  LOP3.LUT R13, R13, 0xf, RZ, 0xc0, !PT ;  /* 0x0000000f0d0d7812 */ /* 0x000fc400078ec0ff */
[----:B------:R-:W-:Y:S02]  /*13c0*/  LOP3.LUT R14, R14, 0xf, RZ, 0xc0, !PT ;  /* 0x0000000f0e0e7812 */ /* 0x000fe400078ec0ff */
[----:B------:R-:W-:Y:S02]  /*13d0*/  LOP3.LUT R15, R15, 0xf, RZ, 0xc0, !PT ;  /* 0x0000000f0f0f7812 */ /* 0x000fe400078ec0ff */
[----:B------:R-:W-:Y:S02]  /*13e0*/  LOP3.LUT R16, R16, 0xf, RZ, 0xc0, !PT ;  /* 0x0000000f10107812 */ /* 0x000fe400078ec0ff */
[----:B------:R-:W-:-:S07]  /*13f0*/  IADD3 R28, PT, PT, R0, -R39, RZ ;  /* 0x80000027001c7210 */ /* 0x000fce0007ffe0ff */
.L_x_50029:
        /* <DEDUP_REMOVED lines=20> */
.L_x_50010:
        /* <DEDUP_REMOVED lines=10> */
.L_x_50011:
        /* <DEDUP_REMOVED lines=8> */
.L_x_50012:
        /* <DEDUP_REMOVED lines=10> */
.L_x_50013:
        /* <DEDUP_REMOVED lines=10> */
.L_x_50014:
        /* <DEDUP_REMOVED lines=10> */
.L_x_50015:
        /* <DEDUP_REMOVED lines=14> */
.L_x_50016:
        /* <DEDUP_REMOVED lines=15> */
.L_x_50017:
        /* <DEDUP_REMOVED lines=15> */
.L_x_50018:
        /* <DEDUP_REMOVED lines=13> */
.L_x_50019:
        /* <DEDUP_REMOVED lines=13> */
.L_x_50020:
        /* <DEDUP_REMOVED lines=13> */
.L_x_50021:
        /* <DEDUP_REMOVED lines=13> */
.L_x_50022:
        /* <DEDUP_REMOVED lines=13> */
.L_x_50023:
        /* <DEDUP_REMOVED lines=13> */
.L_x_50024:
        /* <DEDUP_REMOVED lines=13> */
.L_x_50025:
        /* <DEDUP_REMOVED lines=9> */
.L_x_50028:
        /* <DEDUP_REMOVED lines=58> */
[----:B------:R-:W-:Y:S01]  /*24e0*/  IMAD R55, R52, UR6, R33 ;  /* 0x0000000634377c24 */ /* 0x000fe2000f8e0221 */
[----:B------:R-:W-:-:S03]  /*24f0*/  IADD3 R52, PT, PT, R2, R52, RZ ;  /* 0x0000003402347210 */ /* 0x000fc60007ffe0ff */
        /* <DEDUP_REMOVED lines=9> */
.L_x_50027:
[----:B------:R-:W-:Y:S05]  /*2590*/  BSYNC.RECONVERGENT B0 ;  /* 0x0000000000007941 */ /* 0x000fea0003800200 */
.L_x_50026:
[----:B------:R-:W-:Y:S05]  /*25a0*/  BRA.U !UP0, `(.L_x_50029) ;  /* 0xffffffed08947547 */ /* 0x000fea000b83ffff */
[----:B------:R-:W-:Y:S05]  /*25b0*/  BRA `(.L_x_50008) ;  /* 0x0000002800b47947 */ /* 0x000fea0003800000 */
.L_x_50009:
[----:B------:R-:W-:-:S09]  /*25c0*/  UISETP.GT.U32.AND UP0, UPT, UR12, 0x1f, UPT ;  /* 0x0000001f0c00788c */ /* 0x000fd2000bf04070 */
[----:B------:R-:W-:Y:S05]  /*25d0*/  BRA.U UP0, `(.L_x_50030) ;  /* 0x0000001500287547 */ /* 0x000fea000b800000 */
[C---:B------:R-:W-:Y:S01]  /*25e0*/  VIADD R9, R12.reuse, 0x1 ;  /* 0x000000010c097836 */ /* 0x040fe20000000000 */
[C---:B------:R-:W-:Y:S01]  /*25f0*/  ISETP.GE.U32.AND P2, PT, R12.reuse, UR12, PT ;  /* 0x0000000c0c007c0c */ /* 0x040fe2000bf46070 */
[----:B------:R-:W-:Y:S01]  /*2600*/  VIADD R10, R12, 0x2 ;  /* 0x000000020c0a7836 */ /* 0x000fe20000000000 */
[----:B------:R-:W-:Y:S01]  /*2610*/  IADD3 R17, PT, PT, R4, 0x9, RZ ;  /* 0x0000000904117810 */ /* 0x000fe20007ffe0ff */
[----:B------:R-:W-:Y:S01]  /*2620*/  IMAD.U32 R51, RZ, RZ, UR4 ;  /* 0x00000004ff337e24 */ /* 0x000fe2000f8e00ff */
[----:B------:R-:W-:Y:S01]  /*2630*/  ISETP.GE.U32.AND P1, PT, R9, UR4, PT ;  /* 0x0000000409007c0c */ /* 0x000fe2000bf26070 */
[----:B------:R-:W-:Y:S01]  /*2640*/  VIADD R9, R12, 0x4 ;  /* 0x000000040c097836 */ /* 0x000fe20000000000 */
[----:B------:R-:W-:Y:S01]  /*2650*/  ISETP.GE.U32.AND P0, PT, R10, UR4, PT ;  /* 0x000000040a007c0c */ /* 0x000fe2000bf06070 */
[C---:B------:R-:W-:Y:S01]  /*2660*/  VIADD R10, R12.reuse, 0x7 ;  /* 0x000000070c0a7836 */ /* 0x040fe20000000000 */
[----:B------:R-:W-:Y:S01]  /*2670*/  SEL R21, R51, RZ, P2 ;  /* 0x000000ff33157207 */ /* 0x000fe20001000000 */
[C---:B0-2---:R-:W-:Y:S01]  /*2680*/  VIADD R11, R12.reuse, 0x3 ;  /* 0x000000030c0b7836 */ /* 0x045fe20000000000 */
[----:B------:R-:W-:Y:S01]  /*2690*/  ISETP.GE.U32.AND P6, PT, R9, UR4, PT ;  /* 0x0000000409007c0c */ /* 0x000fe2000bfc6070 */
[----:B------:R-:W-:Y:S01]  /*26a0*/  VIADD R9, R12, 0x6 ;  /* 0x000000060c097836 */ /* 0x000fe20000000000 */
[----:B------:R-:W-:Y:S01]  /*26b0*/  ISETP.GE.U32.AND P2, PT, R10, UR4, PT ;  /* 0x000000040a007c0c */ /* 0x000fe2000bf46070 */
[C---:B------:R-:W-:Y:S01]  /*26c0*/  VIADD R10, R12.reuse, 0x9 ;  /* 0x000000090c0a7836 */ /* 0x040fe20000000000 */
[----:B------:R-:W-:Y:S01]  /*26d0*/  SEL R23, R51, RZ, P1 ;  /* 0x000000ff33177207 */ /* 0x000fe20000800000 */
[C---:B-1----:R-:W-:Y:S01]  /*26e0*/  VIADD R13, R12.reuse, 0x5 ;  /* 0x000000050c0d7836 */ /* 0x042fe20000000000 */
        /* <DEDUP_REMOVED lines=24> */
[C---:B------:R-:W-:Y:S01]  /*2870*/  SEL R33, R51.reuse, RZ, P3 ;  /* 0x000000ff33217207 */ /* 0x040fe20001800000 */
[----:B------:R-:W-:Y:S01]  /*2880*/  VIADD R19, R4, 0xb ;  /* 0x0000000b04137836 */ /* 0x000fe20000000000 */
[----:B------:R-:W-:Y:S01]  /*2890*/  ISETP.GE.U32.AND P3, PT, R10, UR4, PT ;  /* 0x000000040a007c0c */ /* 0x000fe2000bf66070 */
[----:B------:R-:W-:Y:S01]  /*28a0*/  VIADD R10, R12, 0xf ;  /* 0x0000000f0c0a7836 */ /* 0x000fe20000000000 */
[----:B------:R-:W-:Y:S01]  /*28b0*/  SEL R35, R51, RZ, P2 ;  /* 0x000000ff33237207 */ /* 0x000fe20001000000 */
        /* <DEDUP_REMOVED lines=40> */
[----:B------:R-:W-:Y:S02]  /*2b40*/  LOP3.LUT R19, R19, 0xf, RZ, 0xc0, !PT ;  /* 0x0000000f13137812 */ /* 0x000fe400078ec0ff */
[----:B------:R-:W-:-:S07]  /*2b50*/  LOP3.LUT R20, R20, 0xf, RZ, 0xc0, !PT ;  /* 0x0000000f14147812 */ /* 0x000fce00078ec0ff */
.L_x_50050:
[----:B0-----:R-:W0:Y:S01]  /*2b60*/  LDC R37, c[0x0][0x3ac] ;  /* 0x0000eb00ff257b82 */ /* 0x001e220000000800 */
[----:B------:R-:W-:Y:S01]  /*2b70*/  VIADD R38, R4, UR4 ;  /* 0x0000000404267c36 */ /* 0x000fe20008000000 */
[----:B------:R-:W-:-:S04]  /*2b80*/  UIADD3 UR4, UPT, UPT, UR7, UR4, URZ ;  /* 0x0000000407047290 */ /* 0x000fc8000fffe0ff */
[----:B------:R-:W-:Y:S01]  /*2b90*/  UISETP.GE.AND UP0, UPT, UR4, UR6, UPT ;  /* 0x000000060400728c */ /* 0x000fe2000bf06270 */
[C---:B0-----:R-:W-:Y:S02]  /*2ba0*/  ISETP.NE.AND P0, PT, R37.reuse, RZ, PT ;  /* 0x000000ff2500720c */ /* 0x041fe40003f05270 */
[C---:B------:R-:W-:Y:S02]  /*2bb0*/  ISETP.GE.U32.AND P6, PT, R37.reuse, 0x2, PT ;  /* 0x000000022500780c */ /* 0x040fe40003fc6070 */
[C---:B------:R-:W-:Y:S02]  /*2bc0*/  ISETP.GE.U32.AND P1, PT, R37.reuse, 0x3, PT ;  /* 0x000000032500780c */ /* 0x040fe40003f26070 */
[C---:B------:R-:W-:Y:S02]  /*2bd0*/  ISETP.GE.U32.AND P2, PT, R37.reuse, 0x4, PT ;  /* 0x000000042500780c */ /* 0x040fe40003f46070 */
[----:B------:R-:W-:Y:S02]  /*2be0*/  ISETP.GE.U32.AND P3, PT, R37, 0x5, PT ;  /* 0x000000052500780c */ /* 0x000fe40003f66070 */
[----:B------:R-:W-:-:S02]  /*2bf0*/  P2R R55, PR, RZ, 0x40 ;  /* 0x00000040ff377803 */ /* 0x000fc40000000000 */
[C---:B------:R-:W-:Y:S02]  /*2c00*/  ISETP.GE.U32.AND P4, PT, R37.reuse, 0x6, PT ;  /* 0x000000062500780c */ /* 0x040fe40003f86070 */
        /* <DEDUP_REMOVED lines=9> */
.L_x_50031:
[----:B------:R-:W-:Y:S01]  /*2ca0*/  IMAD R55, R38, R37, R3 ;  /* 0x0000002526377224 */ /* 0x000fe200078e0203 */
[----:B------:R-:W-:Y:S06]  /*2cb0*/  @!P6 BRA `(.L_x_50032) ;  /* 0x00000000001ce947 */ /* 0x000fec0003800000 */
[----:B------:R-:W1:Y:S01]  /*2cc0*/  S2UR UR9, SR_CgaCtaId ;  /* 0x00000000000979c3 */ /* 0x000e620000008800 */
[----:B------:R-:W-:Y:S01]  /*2cd0*/  UMOV UR5, 0x400 ;  /* 0x0000040000057882 */ /* 0x000fe20000000000 */
[----:B------:R-:W-:Y:S01]  /*2ce0*/  IMAD.IADD R40, R9, 0x1, R55 ;  /* 0x0000000109287824 */ /* 0x000fe200078e0237 */
[----:B------:R-:W-:-:S04]  /*2cf0*/  UIADD3 UR5, UPT, UPT, UR5, 0x4080, URZ ;  /* 0x0000408005057890 */ /* 0x000fc8000fffe0ff */
[----:B-1----:R-:W-:-:S06]  /*2d00*/  ULEA UR5, UR9, UR5, 0x18 ;  /* 0x0000000509057291 */ /* 0x002fcc000f8ec0ff */
[----:B------:R-:W-:-:S06]  /*2d10*/  LEA R40, R40, UR5, 0x2 ;  /* 0x0000000528287c11 */ /* 0x000fcc000f8e10ff */
[----:B------:R-:W1:Y:S02]  /*2d20*/  LDS R40, [R40] ;  /* 0x0000000028287984 */ /* 0x000e640000000800 */
.L_x_50032:
        /* <DEDUP_REMOVED lines=8> */
.L_x_50033:
        /* <DEDUP_REMOVED lines=8> */
.L_x_50034:
        /* <DEDUP_REMOVED lines=8> */
.L_x_50035:
        /* <DEDUP_REMOVED lines=8> */
.L_x_50036:
[----:B------:R-:W-:-:S04]  /*2f30*/  ISETP.GE.U32.AND P6, PT, R37, 0x8, PT ;  /* 0x000000082500780c */ /* 0x000fc80003fc6070 */
[----:B------:R-:W-:Y:S01]  /*2f40*/  P2R R56, PR, RZ, 0x40 ;  /* 0x00000040ff387803 */ /* 0x000fe20000000000 */
[----:B------:R-:W-:Y:S08]  /*2f50*/  @!P5 BRA `(.L_x_50037) ;  /* 0x00000000001cd947 */ /* 0x000ff00003800000 */
[----:B------:R-:W5:Y:S01]  /*2f60*/  S2UR UR9, SR_CgaCtaId ;  /* 0x00000000000979c3 */ /* 0x000f620000008800 */
[----:B------:R-:W-:Y:S01]  /*2f70*/  UMOV UR5, 0x400 ;  /* 0x0000040000057882 */ /* 0x000fe20000000000 */
[----:B------:R-:W-:Y:S01]  /*2f80*/  IMAD.IADD R45, R15, 0x1, R55 ;  /* 0x000000010f2d7824 */ /* 0x000fe200078e0237 */
[----:B------:R-:W-:-:S04]  /*2f90*/  UIADD3 UR5, UPT, UPT, UR5, 0x4080, URZ ;  /* 0x0000408005057890 */ /* 0x000fc8000fffe0ff */
[----:B-----5:R-:W-:-:S06]  /*2fa0*/  ULEA UR5, UR9, UR5, 0x18 ;  /* 0x0000000509057291 */ /* 0x020fcc000f8ec0ff */
[----:B------:R-:W-:-:S06]  /*2fb0*/  LEA R45, R45, UR5, 0x2 ;  /* 0x000000052d2d7c11 */ /* 0x000fcc000f8e10ff */
[----:B------:R-:W0:Y:S02]  /*2fc0*/  LDS R45, [R45] ;  /* 0x000000002d2d7984 */ /* 0x000e240000000800 */
.L_x_50037:
[C---:B------:R-:W-:Y:S02]  /*2fd0*/  ISETP.GE.U32.AND P5, PT, R37.reuse, 0x8, PT ;  /* 0x000000082500780c */ /* 0x040fe40003fa6070 */
[----:B------:R-:W-:-:S11]  /*2fe0*/  ISETP.GE.U32.AND P6, PT, R37, 0x9, PT ;  /* 0x000000092500780c */ /* 0x000fd60003fc6070 */
        /* <DEDUP_REMOVED lines=8> */
.L_x_50038:
        /* <DEDUP_REMOVED lines=10> */
.L_x_50039:
[----:B------:R-:W-:Y:S01]  /*3110*/  ISETP.GE.U32.AND P6, PT, R37, 0xb, PT ;  /* 0x0000000b2500780c */ /* 0x000fe20003fc6070 */
        /* <DEDUP_REMOVED lines=8> */
.L_x_50040:
        /* <DEDUP_REMOVED lines=10> */
.L_x_50041:
        /* <DEDUP_REMOVED lines=9> */
.L_x_50042:
        /* <DEDUP_REMOVED lines=10> */
.L_x_50043:
[----:B------:R-:W-:Y:S01]  /*3370*/  ISETP.GE.U32.AND P6, PT, R37, 0xf, PT ;  /* 0x0000000f2500780c */ /* 0x000fe20003fc6070 */
        /* <DEDUP_REMOVED lines=10> */
.L_x_50044:
[----:B------:R-:W-:-:S04]  /*3420*/  ISETP.GE.U32.AND P5, PT, R37, 0x10, PT ;  /* 0x000000102500780c */ /* 0x000fc80003fa6070 */
        /* <DEDUP_REMOVED lines=11> */
.L_x_50045:
        /* <DEDUP_REMOVED lines=11> */
.L_x_50046:
[----:B------:R-:W-:Y:S04]  /*3590*/  BSSY.RECONVERGENT B0, `(.L_x_50047) ;  /* 0x000004c000007945 */ /* 0x000fe80003800200 */
[----:B------:R-:W-:Y:S05]  /*35a0*/  @P6 BRA `(.L_x_50048) ;  /* 0x0000000400286947 */ /* 0x000fea0003800000 */
[----:B------:R-:W5:Y:S01]  /*35b0*/  S2R R56, SR_CgaCtaId ;  /* 0x0000000000387919 */ /* 0x000f620000008800 */
[----:B------:R-:W-:-:S05]  /*35c0*/  MOV R55, 0x400 ;  /* 0x0000040000377802 */ /* 0x000fca0000000f00 */
[----:B------:R-:W-:Y:S01]  /*35d0*/  VIADD R57, R55, 0x4180 ;  /* 0x0000418037397836 */ /* 0x000fe20000000000 */
[----:B-----5:R-:W-:-:S04]  /*35e0*/  LEA R55, R56, R55, 0x18 ;  /* 0x0000003738377211 */ /* 0x020fc800078ec0ff */
[----:B------:R-:W-:Y:S01]  /*35f0*/  LEA R56, R56, R57, 0x18 ;  /* 0x0000003938387211 */ /* 0x000fe200078ec0ff */
[----:B------:R-:W-:-:S07]  /*3600*/  IMAD.MOV.U32 R57, RZ, RZ, R6 ;  /* 0x000000ffff397224 */ /* 0x000fce00078e0006 */
.L_x_50049:
[----:B------:R-:W-:Y:S01]  /*3610*/  IMAD R58, R57, 0x204, R55 ;  /* 0x00000204393a7824 */ /* 0x000fe200078e0237 */
[----:B------:R-:W-:Y:S01]  /*3620*/  ISETP.GE.U32.AND P5, PT, R37, 0x2, PT ;  /* 0x000000022500780c */ /* 0x000fe20003fa6070 */
[----:B------:R-:W-:Y:S02]  /*3630*/  IMAD.MOV.U32 R60, RZ, RZ, RZ ;  /* 0x000000ffff3c7224 */ /* 0x000fe400078e00ff */
[----:B------:R-:W-:-:S06]  /*3640*/  @P0 IMAD R59, R21, 0x4, R58 ;  /* 0x00000004153b0824 */ /* 0x000fcc00078e023a */
[----:B------:R-:W0:Y:S04]  /*3650*/  @P0 LDS R59, [R59] ;  /* 0x000000003b3b0984 */ /* 0x000e280000000800 */
[----:B------:R-:W-:-:S06]  /*3660*/  @P5 IMAD R61, R22, 0x4, R58 ;  /* 0x00000004163d5824 */ /* 0x000fcc00078e023a */
[----:B------:R-:W1:Y:S01]  /*3670*/  @P5 LDS R61, [R61+0x4] ;  /* 0x000004003d3d5984 */ /* 0x000e620000000800 */
[----:B0-----:R-:W-:Y:S02]  /*3680*/  @P0 IMAD R60, R54, R59, RZ ;  /* 0x0000003b363c0224 */ /* 0x001fe400078e02ff */
[----:B------:R-:W-:-:S06]  /*3690*/  @P1 IMAD R59, R23, 0x4, R58 ;  /* 0x00000004173b1824 */ /* 0x000fcc00078e023a */
[----:B------:R-:W2:Y:S01]  /*36a0*/  @P1 LDS R59, [R59+0x8] ;  /* 0x000008003b3b1984 */ /* 0x000ea20000000800 */
[----:B-1----:R-:W-:Y:S02]  /*36b0*/  @P5 IMAD R60, R40, R61, R60 ;  /* 0x0000003d283c5224 */ /* 0x002fe400078e023c */
[----:B------:R-:W-:-:S06]  /*36c0*/  @P2 IMAD R61, R24, 0x4, R58 ;  /* 0x00000004183d2824 */ /* 0x000fcc00078e023a */
[----:B------:R-:W3:Y:S01]  /*36d0*/  @P2 LDS R61, [R61+0xc] ;  /* 0x00000c003d3d2984 */ /* 0x000ee20000000800 */
[----:B--2---:R-:W-:Y:S02]  /*36e0*/  @P1 IMAD R60, R41, R59, R60 ;  /* 0x0000003b293c1224 */ /* 0x004fe400078e023c */
[----:B------:R-:W-:-:S06]  /*36f0*/  @P3 IMAD R59, R25, 0x4, R58 ;  /* 0x00000004193b3824 */ /* 0x000fcc00078e023a */
[----:B------:R-:W4:Y:S01]  /*3700*/  @P3 LDS R59, [R59+0x10] ;  /* 0x000010003b3b3984 */ /* 0x000f220000000800 */
[----:B---3--:R-:W-:Y:S01]  /*3710*/  @P2 IMAD R60, R42, R61, R60 ;  /* 0x0000003d2a3c2224 */ /* 0x008fe200078e023c */
[----:B------:R-:W-:-:S06]  /*3720*/  @P4 LEA R61, R26, R58, 0x2 ;  /* 0x0000003a1a3d4211 */ /* 0x000fcc00078e10ff */
[----:B------:R-:W0:Y:S01]  /*3730*/  @P4 LDS R61, [R61+0x14] ;  /* 0x000014003d3d4984 */ /* 0x000e220000000800 */
[----:B----4-:R-:W-:Y:S02]  /*3740*/  @P3 IMAD R60, R43, R59, R60 ;  /* 0x0000003b2b3c3224 */ /* 0x010fe400078e023c */
[----:B------:R-:W1:Y:S02]  /*3750*/  LDC R59, c[0x0][0x3ac] ;  /* 0x0000eb00ff3b7b82 */ /* 0x000e640000000800 */
[----:B0-----:R-:W-:Y:S01]  /*3760*/  @P4 IMAD R60, R44, R61, R60 ;  /* 0x0000003d2c3c4224 */ /* 0x001fe200078e023c */
[C---:B-1----:R-:W-:Y:S02]  /*3770*/  ISETP.GE.U32.AND P5, PT, R59.reuse, 0x7, PT ;  /* 0x000000073b00780c */ /* 0x042fe40003fa6070 */
[----:B------:R-:W-:-:S11]  /*3780*/  ISETP.GE.U32.AND P6, PT, R59, 0x10, PT ;  /* 0x000000103b00780c */ /* 0x000fd60003fc6070 */
        /* <DEDUP_REMOVED lines=32> */
[--C-:B------:R-:W-:Y:S02]  /*3990*/  @P5 IMAD R59, R35, 0x4, R58.reuse ;  /* 0x00000004233b5824 */ /* 0x100fe400078e023a */
[----:B------:R-:W-:-:S04]  /*39a0*/  @P6 IMAD R58, R36, 0x4, R58 ;  /* 0x00000004243a6824 */ /* 0x000fc800078e023a */
[----:B------:R-:W0:Y:S04]  /*39b0*/  @P5 LDS R59, [R59+0x38] ;  /* 0x000038003b3b5984 */ /* 0x000e280000000800 */
[----:B------:R-:W1:Y:S01]  /*39c0*/  @P6 LDS R58, [R58+0x3c] ;  /* 0x00003c003a3a6984 */ /* 0x000e620000000800 */
[----:B0-----:R-:W-:Y:S02]  /*39d0*/  @P5 IMAD R60, R53, R59, R60 ;  /* 0x0000003b353c5224 */ /* 0x001fe400078e023c */
[----:B------:R-:W-:Y:S02]  /*39e0*/  IMAD R59, R57, UR6, R38 ;  /* 0x00000006393b7c24 */ /* 0x000fe4000f8e0226 */
[----:B-1----:R-:W-:Y:S02]  /*39f0*/  @P6 IMAD R60, R39, R58, R60 ;  /* 0x0000003a273c6224 */ /* 0x002fe400078e023c */
[----:B------:R-:W-:-:S02]  /*3a00*/  IMAD R61, R59, 0x4, R56 ;  /* 0x000000043b3d7824 */ /* 0x000fc400078e0238 */
[----:B------:R-:W-:-:S03]  /*3a10*/  IMAD.IADD R57, R2, 0x1, R57 ;  /* 0x0000000102397824 */ /* 0x000fc600078e0239 */
[----:B------:R0:W-:Y:S02]  /*3a20*/  STS [R61], R60 ;  /* 0x0000003c3d007388 */ /* 0x0001e40000000800 */
[----:B------:R-:W-:-:S13]  /*3a30*/  ISETP.GE.AND P5, PT, R57, UR8, PT ;  /* 0x0000000839007c0c */ /* 0x000fda000bfa6270 */
[----:B0-----:R-:W-:Y:S05]  /*3a40*/  @!P5 BRA `(.L_x_50049) ;  /* 0xfffffff800f0d947 */ /* 0x001fea000383ffff */
.L_x_50048:
[----:B------:R-:W-:Y:S05]  /*3a50*/  BSYNC.RECONVERGENT B0 ;  /* 0x0000000000007941 */ /* 0x000fea0003800200 */
.L_x_50047:
[----:B------:R-:W-:Y:S05]  /*3a60*/  BRA.U !UP0, `(.L_x_50050) ;  /* 0xfffffff1083c7547 */ /* 0x000fea000b83ffff */
[----:B------:R-:W-:Y:S05]  /*3a70*/  BRA `(.L_x_50008) ;  /* 0x0000001400847947 */ /* 0x000fea0003800000 */
.L_x_50030:
[C---:B------:R-:W-:Y:S01]  /*3a80*/  VIADD R9, R12.reuse, 0x1 ;  /* 0x000000010c097836 */ /* 0x040fe20000000000 */
[----:B------:R-:W-:Y:S01]  /*3a90*/  UMOV UR9, 0xffffff00 ;  /* 0xffffff0000097882 */ /* 0x000fe20000000000 */
[C---:B0-2---:R-:W-:Y:S01]  /*3aa0*/  VIADD R11, R12.reuse, 0x2 ;  /* 0x000000020c0b7836 */ /* 0x045fe20000000000 */
[----:B------:R-:W-:Y:S01]  /*3ab0*/  UIMAD UR9, UR14, UR9, 0x201f ;  /* 0x0000201f0e0974a4 */ /* 0x000fe2000f8e0209 */
[C---:B-1----:R-:W-:Y:S01]  /*3ac0*/  VIADD R13, R12.reuse, 0x3 ;  /* 0x000000030c0d7836 */ /* 0x042fe20000000000 */
        /* <DEDUP_REMOVED lines=13> */
[----:B------:R-:W-:Y:S01]  /*3ba0*/  VIADD R9, R12, 0x9 ;  /* 0x000000090c097836 */ /* 0x000fe20000000000 */
[----:B------:R-:W-:-:S02]  /*3bb0*/  SEL R13, R41, RZ, P3 ;  /* 0x000000ff290d7207 */ /* 0x000fc40001800000 */
[----:B------:R-:W-:Y:S02]  /*3bc0*/  ISETP.GE.U32.AND P3, PT, R11, UR4, PT ;  /* 0x000000040b007c0c */ /* 0x000fe4000bf66070 */
[C---:B------:R-:W-:Y:S02]  /*3bd0*/  IADD3 R11, PT, PT, R12.reuse, 0xa, RZ ;  /* 0x0000000a0c0b7810 */ /* 0x040fe40007ffe0ff */
[C---:B------:R-:W-:Y:S02]  /*3be0*/  SEL R15, R41.reuse, RZ, P4 ;  /* 0x000000ff290f7207 */ /* 0x040fe40002000000 */
[----:B------:R-:W-:Y:S02]  /*3bf0*/  SEL R17, R41, RZ, P5 ;  /* 0x000000ff29117207 */ /* 0x000fe40002800000 */
[----:B------:R-:W-:Y:S01]  /*3c00*/  ISETP.GE.U32.AND P4, PT, R9, UR4, PT ;  /* 0x0000000409007c0c */ /* 0x000fe2000bf86070 */
[C---:B------:R-:W-:Y:S01]  /*3c10*/  VIADD R9, R12.reuse, 0xb ;  /* 0x0000000b0c097836 */ /* 0x040fe20000000000 */
[----:B------:R-:W-:Y:S01]  /*3c20*/  ISETP.GE.U32.AND P5, PT, R11, UR4, PT ;  /* 0x000000040b007c0c */ /* 0x000fe2000bfa6070 */
[----:B------:R-:W-:Y:S01]  /*3c30*/  VIADD R11, R12, 0xc ;  /* 0x0000000c0c0b7836 */ /* 0x000fe20000000000 */
[C---:B------:R-:W-:Y:S01]  /*3c40*/  SEL R19, R41.reuse, RZ, P6 ;  /* 0x000000ff29137207 */ /* 0x040fe20003000000 */
[----:B------:R-:W-:Y:S01]  /*3c50*/  IMAD.IADD R14, R0, 0x1, -R17 ;  /* 0x00000001000e7824 */ /* 0x000fe200078e0a11 */
[----:B------:R-:W-:-:S02]  /*3c60*/  SEL R21, R41, RZ, P0 ;  /* 0x000000ff29157207 */ /* 0x000fc40000000000 */
[----:B------:R-:W-:Y:S01]  /*3c70*/  ISETP.GE.U32.AND P6, PT, R9, UR4, PT ;  /* 0x0000000409007c0c */ /* 0x000fe2000bfc6070 */
[C---:B------:R-:W-:Y:S01]  /*3c80*/  VIADD R9, R12.reuse, 0xd ;  /* 0x0000000d0c097836 */ /* 0x040fe20000000000 */
[----:B------:R-:W-:Y:S01]  /*3c90*/  ISETP.GE.U32.AND P0, PT, R11, UR4, PT ;  /* 0x000000040b007c0c */ /* 0x000fe2000bf06070 */
[C---:B------:R-:W-:Y:S01]  /*3ca0*/  VIADD R11, R12.reuse, 0xe ;  /* 0x0000000e0c0b7836 */ /* 0x040fe20000000000 */
[C---:B------:R-:W-:Y:S01]  /*3cb0*/  SEL R23, R41.reuse, RZ, P1 ;  /* 0x000000ff29177207 */ /* 0x040fe20000800000 */
[----:B------:R-:W-:Y:S01]  /*3cc0*/  VIADD R12, R12, 0xf ;  /* 0x0000000f0c0c7836 */ /* 0x000fe20000000000 */
[----:B------:R-:W-:Y:S01]  /*3cd0*/  SEL R25, R41, RZ, P2 ;  /* 0x000000ff29197207 */ /* 0x000fe20001000000 */
[C---:B------:R-:W-:Y:S01]  /*3ce0*/  IMAD.IADD R16, R0.reuse, 0x1, -R21 ;  /* 0x0000000100107824 */ /* 0x040fe200078e0a15 */
[----:B------:R-:W-:Y:S01]  /*3cf0*/  ISETP.GE.U32.AND P1, PT, R9, UR4, PT ;  /* 0x0000000409007c0c */ /* 0x000fe2000bf26070 */
[----:B------:R-:W-:Y:S01]  /*3d00*/  IMAD.IADD R17, R0, 0x1, -R23 ;  /* 0x0000000100117824 */ /* 0x000fe200078e0a17 */
[----:B------:R-:W-:Y:S01]  /*3d10*/  ISETP.GE.U32.AND P2, PT, R11, UR4, PT ;  /* 0x000000040b007c0c */ /* 0x000fe2000bf46070 */
[----:B------:R-:W-:Y:S01]  /*3d20*/  VIADD R11, R4, 0x2 ;  /* 0x00000002040b7836 */ /* 0x000fe20000000000 */
        /* <DEDUP_REMOVED lines=19> */
[----:B------:R-:W-:-:S02]  /*3e60*/  IMAD.IADD R23, R0, 0x1, -R35 ;  /* 0x0000000100177824 */ /* 0x000fc400078e0a23 */
[C---:B------:R-:W-:Y:S02]  /*3e70*/  IMAD.IADD R24, R0.reuse, 0x1, -R37 ;  /* 0x0000000100187824 */ /* 0x040fe400078e0a25 */
[C---:B------:R-:W-:Y:S02]  /*3e80*/  IMAD.IADD R25, R0.reuse, 0x1, -R39 ;  /* 0x0000000100197824 */ /* 0x040fe400078e0a27 */
[----:B------:R-:W-:-:S07]  /*3e90*/  IMAD.IADD R26, R0, 0x1, -R41 ;  /* 0x00000001001a7824 */ /* 0x000fce00078e0a29 */
.L_x_50070:
[----:B0-----:R-:W0:Y:S01]  /*3ea0*/  LDCU UR16, c[0x0][0x3ac] ;  /* 0x00007580ff1077ac */ /* 0x001e220008000800 */
[----:B------:R-:W-:Y:S02]  /*3eb0*/  ISETP.GE.AND P6, PT, R6, UR8, PT ;  /* 0x0000000806007c0c */ /* 0x000fe4000bfc6270 */
[----:B0-----:R-:W-:Y:S01]  /*3ec0*/  MOV R27, UR16 ;  /* 0x00000010001b7c02 */ /* 0x001fe20008000f00 */
[----:B------:R-:W-:Y:S01]  /*3ed0*/  IMAD.U32 R44, RZ, RZ, UR16 ;  /* 0x00000010ff2c7e24 */ /* 0x000fe2000f8e00ff */
[----:B------:R-:W-:Y:S02]  /*3ee0*/  UISETP.GE.AND UP1, UPT, UR16, 0xa, UPT ;  /* 0x0000000a1000788c */ /* 0x000fe4000bf26270 */
[----:B------:R-:W-:Y:S01]  /*3ef0*/  IMAD.U32 R45, RZ, RZ, UR16 ;  /* 0x00000010ff2d7e24 */ /* 0x000fe2000f8e00ff */
[C---:B------:R-:W-:Y:S01]  /*3f00*/  ISETP.GE.AND P0, PT, R27.reuse, 0x1, PT ;  /* 0x000000011b00780c */ /* 0x040fe20003f06270 */
[----:B------:R-:W-:Y:S01]  /*3f10*/  UISETP.GE.AND UP0, UPT, UR16, 0xb, UPT ;  /* 0x0000000b1000788c */ /* 0x000fe2000bf06270 */
[----:B------:R-:W-:Y:S01]  /*3f20*/  ISETP.GE.AND P3, PT, R27, 0x4, PT ;  /* 0x000000041b00780c */ /* 0x000fe20003f66270 */
[----:B------:R-:W-:Y:S01]  /*3f30*/  IMAD.IADD R27, R4, 0x1, R9 ;  /* 0x00000001041b7824 */ /* 0x000fe200078e0209 */
[C---:B------:R-:W-:Y:S01]  /*3f40*/  ISETP.GE.AND P1, PT, R44.reuse, 0x2, PT ;  /* 0x000000022c00780c */ /* 0x040fe20003f26270 */
[----:B------:R-:W-:Y:S01]  /*3f50*/  VIADD R9, R9, UR7 ;  /* 0x0000000709097c36 */ /* 0x000fe20008000000 */
[----:B------:R-:W-:Y:S01]  /*3f60*/  UP2UR UR4, UPR, URZ, 0x2 ;  /* 0x00000002ff047883 */ /* 0x000fe20008000000 */
        /* <DEDUP_REMOVED lines=17> */
.L_x_50051:
        /* <DEDUP_REMOVED lines=10> */
.L_x_50052:
        /* <DEDUP_REMOVED lines=8> */
.L_x_50053:
        /* <DEDUP_REMOVED lines=10> */
.L_x_50054:
        /* <DEDUP_REMOVED lines=10> */
.L_x_50055:
        /* <DEDUP_REMOVED lines=11> */
.L_x_50056:
        /* <DEDUP_REMOVED lines=11> */
.L_x_50057:
        /* <DEDUP_REMOVED lines=11> */
.L_x_50058:
        /* <DEDUP_REMOVED lines=11> */
.L_x_50059:
        /* <DEDUP_REMOVED lines=11> */
.L_x_50060:
        /* <DEDUP_REMOVED lines=10> */
.L_x_50061:
        /* <DEDUP_REMOVED lines=10> */
.L_x_50062:
        /* <DEDUP_REMOVED lines=10> */
.L_x_50063:
        /* <DEDUP_REMOVED lines=10> */
.L_x_50064:
        /* <DEDUP_REMOVED lines=10> */
.L_x_50065:
        /* <DEDUP_REMOVED lines=10> */
.L_x_50066:
[----:B------:R-:W-:Y:S05]  /*4a10*/  @P6 BRA `(.L_x_50067) ;  /* 0x0000000400986947 */ /* 0x000fea0003800000 */
[----:B------:R-:W-:-:S07]  /*4a20*/  IMAD.MOV.U32 R44, RZ, RZ, R6 ;  /* 0x000000ffff2c7224 */ /* 0x000fce00078e0006 */
.L_x_50069:
        /* <DEDUP_REMOVED lines=66> */
.L_x_50068:
        /* <DEDUP_REMOVED lines=35> */
.L_x_50067:
[----:B------:R-:W-:Y:S05]  /*5080*/  @!P5 BRA `(.L_x_50070) ;  /* 0xffffffec0084d947 */ /* 0x000fea000383ffff */
.L_x_50008:
[----:B------:R-:W-:Y:S05]  /*5090*/  WARPSYNC.ALL ;  /* 0x0000000000007948 */ /* 0x000fea0003800000 */
[----:B------:R-:W-:Y:S01]  /*50a0*/  BAR.SYNC.DEFER_BLOCKING 0x0 ;  /* 0x0000000000007b1d */ /* 0x000fe20000010000 */
[----:B------:R-:W-:-:S13]  /*50b0*/  ISETP.GT.U32.AND P0, PT, R8, 0xf, PT ;  /* 0x0000000f0800780c */ /* 0x000fda0003f04070 */
[----:B------:R-:W-:Y:S05]  /*50c0*/  @P0 EXIT ;  /* 0x000000000000094d */ /* 0x000fea0003800000 */
[----:B------:R-:W5:Y:S01]  /*50d0*/  S2UR UR5, SR_CgaCtaId ;  /* 0x00000000000579c3 */ /* 0x000f620000008800 */
[----:B------:R-:W-:Y:S01]  /*50e0*/  UMOV UR4, 0x400 ;  /* 0x0000040000047882 */ /* 0x000fe20000000000 */
[----:B------:R-:W-:Y:S01]  /*50f0*/  IMAD R0, R7, 0x40, R8 ;  /* 0x0000004007007824 */ /* 0x000fe200078e0208 */
[----:B------:R-:W-:-:S03]  /*5100*/  UIADD3 UR4, UPT, UPT, UR4, 0x4180, URZ ;  /* 0x0000418004047890 */ /* 0x000fc6000fffe0ff */
[----:B------:R-:W-:Y:S02]  /*5110*/  IMAD R5, R5, 0x10, R0 ;  /* 0x0000001005057824 */ /* 0x000fe400078e0200 */
[----:B0-2---:R-:W0:Y:S01]  /*5120*/  LDC.64 R10, c[0x0][0x3a0] ;  /* 0x0000e800ff0a7b82 */ /* 0x005e220000000a00 */
[----:B-----5:R-:W-:-:S06]  /*5130*/  ULEA UR4, UR5, UR4, 0x18 ;  /* 0x0000000405047291 */ /* 0x020fcc000f8ec0ff */
[----:B------:R-:W-:-:S07]  /*5140*/  LEA R0, R8, UR4, 0x2 ;  /* 0x0000000408007c11 */ /* 0x000fce000f8e10ff */
.L_x_50071:
[----:B--2---:R2:W5:Y:S01]  /*5150*/  LDS R7, [R0] ;  /* 0x0000000000077984 */ /* 0x0045620000000800 */
[----:B0-----:R-:W-:-:S04]  /*5160*/  IMAD.WIDE.U32 R2, R5, 0x4, R10 ;  /* 0x0000000405027825 */ /* 0x001fc800078e000a */
[----:B------:R-:W-:Y:S02]  /*5170*/  VIADD R8, R8, UR15 ;  /* 0x0000000f08087c36 */ /* 0x000fe40008000000 */
[----:B------:R-:W-:Y:S02]  /*5180*/  IMAD.U32 R9, RZ, RZ, UR15 ;  /* 0x0000000fff097e24 */ /* 0x000fe4000f8e00ff */
[----:B------:R-:W-:Y:S01]  /*5190*/  VIADD R5, R5, UR15 ;  /* 0x0000000f05057c36 */ /* 0x000fe20008000000 */
[----:B------:R-:W-:Y:S01]  /*51a0*/  ISETP.GE.U32.AND P0, PT, R8, 0x10, PT ;  /* 0x000000100800780c */ /* 0x000fe20003f06070 */
[----:B--2---:R-:W-:Y:S01]  /*51b0*/  IMAD R0, R9, 0x4, R0 ;  /* 0x0000000409007824 */ /* 0x004fe200078e0200 */
[----:B-----5:R2:W-:Y:S11]  /*51c0*/  STG.E desc[UR10][R2.64], R7 ;  /* 0x0000000702007986 */ /* 0x0205f6000c10190a */
[----:B------:R-:W-:Y:S05]  /*51d0*/  @!P0 BRA `(.L_x_50071) ;  /* 0xfffffffc00dc8947 */ /* 0x000fea000383ffff */
[----:B------:R-:W-:Y:S05]  /*51e0*/  EXIT ;  /* 0x000000000000794d */ /* 0x000fea0003800000 */
.L_x_50072:
        /* <DEDUP_REMOVED lines=9> */
.L_x_58714:


//--------------------- .text._Z9cuda_gemmIiLi256ELi1ELi1ELi64ELi128ELi128ELi32ELi0ELi1EEviiiPT_S1_S1_ii --------------------------
	.section	.text._Z9cuda_gemmIiLi256ELi1ELi1ELi64ELi128ELi128ELi32ELi0ELi1EEviiiPT_S1_S1_ii,"ax",@progbits
	.align	128
        .global         _Z9cuda_gemmIiLi256ELi1ELi1ELi64ELi128ELi128ELi32ELi0ELi1EEviiiPT_S1_S1_ii
        .type           _Z9cuda_gemmIiLi256ELi1ELi1ELi64ELi128ELi128ELi32ELi0ELi1EEviiiPT_S1_S1_ii,@function
        .size           _Z9cuda_gemmIiLi256ELi1ELi1ELi64ELi128ELi128ELi32ELi0ELi1EEviiiPT_S1_S1_ii,(.L_x_58192 - _Z9cuda_gemmIiLi256ELi1ELi1ELi64ELi128ELi128ELi32ELi0ELi1EEviiiPT_S1_S1_ii)
        .other          _Z9cuda_gemmIiLi256ELi1ELi1ELi64ELi128ELi128ELi32ELi0ELi1EEviiiPT_S1_S1_ii,@"STO_CUDA_ENTRY STV_DEFAULT"
_Z9cuda_gemmIiLi256ELi1ELi1ELi64ELi128ELi128ELi32ELi0ELi1EEviiiPT_S1_S1_ii:
.text._Z9cuda_gemmIiLi256ELi1ELi1ELi64ELi128ELi128ELi32ELi0ELi1EEviiiPT_S1_S1_ii:
        /* <DEDUP_REMOVED lines=32> */
[----:B------:R-:W-:-:S04]  /*0200*/  IMAD.MOV R7, RZ, RZ, -R3 ;  /* 0x000000ffff077224 */ /* 0x000fc800078e0a03 */
[----:B------:R-:W-:Y:S01]  /*0210*/  IMAD R4, R0, R7, R6 ;  /* 0x0000000700047224 */ /* 0x000fe200078e0206 */
[----:B------:R-:W-:Y:S06]  /*0220*/  BRA `(.L_x_50074) ;  /* 0x00000000000c7947 */ /* 0x000fec0003800000 */
.L_x_50073:
[----:B------:R-:W0:Y:S02]  /*0230*/  S2R R4, SR_CTAID.X ;  /* 0x0000000000047919 */ /* 0x000e240000002500 */
[----:B0-----:R-:W-:Y:S02]  /*0240*/  SHF.R.U32.HI R3, RZ, 0x6, R4 ;  /* 0x00000006ff037819 */ /* 0x001fe40000011604 */
[----:B------:R-:W-:-:S07]  /*0250*/  LOP3.LUT R4, R4, 0x3f, RZ, 0xc0, !PT ;  /* 0x0000003f04047812 */ /* 0x000fce00078ec0ff */
.L_x_50074:
[----:B------:R-:W0:Y:S08]  /*0260*/  S2UR UR6, SR_CTAID.Y ;  /* 0x00000000000679c3 */ /* 0x000e300000002600 */
[----:B------:R-:W0:Y:S02]  /*0270*/  LDC R0, c[0x0][0x374] ;  /* 0x0000dd00ff007b82 */ /* 0x000e240000000800 */
[----:B0-----:R-:W-:-:S13]  /*0280*/  ISETP.LE.U32.AND P0, PT, R0, UR6, PT ;  /* 0x0000000600007c0c */ /* 0x001fda000bf03070 */
[----:B------:R-:W-:Y:S05]  /*0290*/  @P0 EXIT ;  /* 0x000000000000094d */ /* 0x000fea0003800000 */
[----:B------:R-:W0:Y:S01]  /*02a0*/  S2R R22, SR_TID.X ;  /* 0x0000000000167919 */ /* 0x000e220000002100 */
[----:B------:R-:W1:Y:S01]  /*02b0*/  LDC R21, c[0x0][0x360] ;  /* 0x0000d800ff157b82 */ /* 0x000e620000000800 */
[----:B------:R-:W2:Y:S01]  /*02c0*/  LDCU.64 UR8, c[0x0][0x358] ;  /* 0x00006b00ff0877ac */ /* 0x000ea20008000a00 */
[----:B------:R-:W-:Y:S01]  /*02d0*/  BSSY.RECONVERGENT B0, `(.L_x_50075) ;  /* 0x0000059000007945 */ /* 0x000fe20003800200 */
[----:B-1----:R-:W-:Y:S02]  /*02e0*/  SHF.R.U32.HI R18, RZ, 0x5, R21 ;  /* 0x00000005ff127819 */ /* 0x002fe40000011615 */
[C---:B0-----:R-:W-:Y:S02]  /*02f0*/  ISETP.GT.U32.AND P0, PT, R22.reuse, 0x3f, PT ;  /* 0x0000003f1600780c */ /* 0x041fe40003f04070 */
[----:B------:R-:W-:Y:S02]  /*0300*/  LOP3.LUT R20, R22, 0x1f, RZ, 0xc0, !PT ;  /* 0x0000001f16147812 */ /* 0x000fe400078ec0ff */
[----:B------:R-:W-:-:S03]  /*0310*/  SHF.R.U32.HI R19, RZ, 0x5, R22 ;  /* 0x00000005ff137819 */ /* 0x000fc60000011616 */
[----:B------:R-:W-:-:S06]  /*0320*/  IMAD R0, R3, 0x20, R20 ;  /* 0x0000002003007824 */ /* 0x000fcc00078e0214 */
[----:B--2---:R-:W-:Y:S05]  /*0330*/  @P0 BRA `(.L_x_50076) ;  /* 0x0000000400480947 */ /* 0x004fea0003800000 */
[----:B------:R-:W0:Y:S01]  /*0340*/  I2F.U32.RP R9, R21 ;  /* 0x0000001500097306 */ /* 0x000e220000209000 */
[----:B------:R-:W-:Y:S01]  /*0350*/  IMAD.IADD R6, R22, 0x1, R21 ;  /* 0x0000000116067824 */ /* 0x000fe200078e0215 */
[----:B------:R-:W-:Y:S01]  /*0360*/  ISETP.NE.U32.AND P2, PT, R21, RZ, PT ;  /* 0x000000ff1500720c */ /* 0x000fe20003f45070 */
[----:B------:R-:W-:Y:S03]  /*0370*/  BSSY.RECONVERGENT B1, `(.L_x_50077) ;  /* 0x000002e000017945 */ /* 0x000fe60003800200 */
[C---:B------:R-:W-:Y:S02]  /*0380*/  ISETP.GE.U32.AND P0, PT, R6.reuse, 0x40, PT ;  /* 0x000000400600780c */ /* 0x040fe40003f06070 */
[----:B------:R-:W-:Y:S01]  /*0390*/  VIMNMX.U32 R7, PT, PT, R6, 0x40, !PT ;  /* 0x0000004006077848 */ /* 0x000fe20007fe0000 */
[----:B0-----:R-:W0:Y:S02]  /*03a0*/  MUFU.RCP R9, R9 ;  /* 0x0000000900097308 */ /* 0x001e240000001000 */
[----:B0-----:R-:W-:-:S06]  /*03b0*/  IADD3 R2, PT, PT, R9, 0xffffffe, RZ ;  /* 0x0ffffffe09027810 */ /* 0x001fcc0007ffe0ff */
        /* <DEDUP_REMOVED lines=25> */
[----:B------:R-:W-:Y:S02]  /*0550*/  IMAD R7, R5, UR6, R22 ;  /* 0x0000000605077c24 */ /* 0x000fe4000f8e0216 */
[----:B------:R-:W-:Y:S02]  /*0560*/  LOP3.LUT R6, R6, 0x3, RZ, 0xc0, !PT ;  /* 0x0000000306067812 */ /* 0x000fe400078ec0ff */
[----:B------:R-:W1:Y:S01]  /*0570*/  LDC.64 R2, c[0x0][0x390] ;  /* 0x0000e400ff027b82 */ /* 0x000e620000000a00 */
[----:B------:R-:W-:Y:S02]  /*0580*/  IMAD R9, R4, 0x40, R7 ;  /* 0x0000004004097824 */ /* 0x000fe400078e0207 */
[----:B------:R-:W-:Y:S01]  /*0590*/  IMAD.MOV R10, RZ, RZ, -R6 ;  /* 0x000000ffff0a7224 */ /* 0x000fe200078e0a06 */
[----:B0-----:R-:W-:-:S06]  /*05a0*/  ULEA UR4, UR5, UR4, 0x18 ;  /* 0x0000000405047291 */ /* 0x001fcc000f8ec0ff */
[----:B------:R-:W-:Y:S01]  /*05b0*/  LEA R8, R22, UR4, 0x2 ;  /* 0x0000000416087c11 */ /* 0x000fe2000f8e10ff */
[----:B------:R-:W-:-:S07]  /*05c0*/  IMAD R22, R6, R21, R22 ;  /* 0x0000001506167224 */ /* 0x000fce00078e0216 */
.L_x_50079:
        /* <DEDUP_REMOVED lines=8> */
.L_x_50078:
[----:B------:R-:W-:Y:S05]  /*0650*/  BSYNC.RECONVERGENT B1 ;  /* 0x0000000000017941 */ /* 0x000fea0003800200 */
.L_x_50077:
        /* <DEDUP_REMOVED lines=9> */
[----:B-1----:R-:W-:-:S04]  /*06f0*/  IMAD.WIDE.U32 R4, R21, 0x4, R2 ;  /* 0x0000000415047825 */ /* 0x002fc800078e0002 */
[----:B------:R-:W-:-:S04]  /*0700*/  IMAD.WIDE.U32 R6, R21, 0x8, R2 ;  /* 0x0000000815067825 */ /* 0x000fc800078e0002 */
[----:B------:R-:W-:-:S07]  /*0710*/  IMAD.WIDE.U32 R8, R21, 0xc, R2 ;  /* 0x0000000c15087825 */ /* 0x000fce00078e0002 */
.L_x_50080:
        /* <DEDUP_REMOVED lines=20> */
.L_x_50076:
[----:B------:R-:W-:Y:S05]  /*0860*/  BSYNC.RECONVERGENT B0 ;  /* 0x0000000000007941 */ /* 0x000fea0003800200 */
.L_x_50075:
[----:B------:R-:W0:Y:S01]  /*0870*/  S2R R4, SR_CgaCtaId ;  /* 0x0000000000047919 */ /* 0x000e220000008800 */
        /* <DEDUP_REMOVED lines=8> */
[----:B-1----:R-:W-:Y:S05]  /*0900*/  CALL.REL.NOINC `($__internal_241_$__cuda_sm20_div_u16) ;  /* 0x0000000000c47944 */ /* 0x002fea0003c00000 */
[----:B------:R-:W0:Y:S01]  /*0910*/  LDC.64 R2, c[0x0][0x398] ;  /* 0x0000e600ff027b82 */ /* 0x000e220000000a00 */
[----:B------:R-:W-:Y:S01]  /*0920*/  LOP3.LUT R11, R4, 0x3, RZ, 0xc0, !PT ;  /* 0x00000003040b7812 */ /* 0x000fe200078ec0ff */
[----:B------:R-:W-:Y:S03]  /*0930*/  BSSY.RECONVERGENT B0, `(.L_x_50081) ;  /* 0x000000f000007945 */ /* 0x000fe60003800200 */
[----:B------:R-:W-:-:S13]  /*0940*/  ISETP.NE.AND P0, PT, R11, 0x2, PT ;  /* 0x000000020b00780c */ /* 0x000fda0003f05270 */
[----:B------:R-:W-:Y:S05]  /*0950*/  @!P0 BRA `(.L_x_50082) ;  /* 0x0000000000308947 */ /* 0x000fea0003800000 */
[----:B------:R-:W1:Y:S01]  /*0960*/  LDC.64 R6, c[0x0][0x398] ;  /* 0x0000e600ff067b82 */ /* 0x000e620000000a00 */
[----:B------:R-:W-:-:S07]  /*0970*/  IMAD.MOV.U32 R8, RZ, RZ, RZ ;  /* 0x000000ffff087224 */ /* 0x000fce00078e00ff */
.L_x_50083:
        /* <DEDUP_REMOVED lines=10> */
.L_x_50082:
[----:B------:R-:W-:Y:S05]  /*0a20*/  BSYNC.RECONVERGENT B0 ;  /* 0x0000000000007941 */ /* 0x000fea0003800200 */
.L_x_50081:
[----:B------:R-:W-:Y:S01]  /*0a30*/  BSSY.RECONVERGENT B0, `(.L_x_50084) ;  /* 0x000001b000007945 */ /* 0x000fe20003800200 */
.L_x_50085:
[----:B------:R-:W-:Y:S02]  /*0a40*/  IADD3 R5, PT, PT, R18, R19, RZ ;  /* 0x0000001312057210 */ /* 0x000fe40007ffe0ff */
[----:B------:R-:W-:-:S03]  /*0a50*/  LEA R11, R19, R0, 0x7 ;  /* 0x00000000130b7211 */ /* 0x000fc600078e38ff */
[C---:B------:R-:W-:Y:S02]  /*0a60*/  IMAD.IADD R7, R18.reuse, 0x1, R5 ;  /* 0x0000000112077824 */ /* 0x040fe400078e0205 */
[--C-:B------:R-:W-:Y:S02]  /*0a70*/  IMAD R5, R5, 0x80, R0.reuse ;  /* 0x0000008005057824 */ /* 0x100fe400078e0200 */
[----:B--2---:R-:W-:Y:S02]  /*0a80*/  IMAD.IADD R9, R18, 0x1, R7 ;  /* 0x0000000112097824 */ /* 0x004fe400078e0207 */
[----:B------:R-:W-:Y:S02]  /*0a90*/  IMAD R7, R7, 0x80, R0 ;  /* 0x0000008007077824 */ /* 0x000fe400078e0200 */
[----:B01----:R-:W-:Y:S01]  /*0aa0*/  IMAD.WIDE R10, R11, 0x4, R2 ;  /* 0x000000040b0a7825 */ /* 0x003fe200078e0202 */
        /* <DEDUP_REMOVED lines=20> */
.L_x_50084:
[----:B------:R-:W-:Y:S08]  /*0bf0*/  BAR.SYNC.DEFER_BLOCKING 0x0 ;  /* 0x0000000000007b1d */ /* 0x000ff00000010000 */
[----:B------:R-:W-:Y:S06]  /*0c00*/  BAR.SYNC.DEFER_BLOCKING 0x0 ;  /* 0x0000000000007b1d */ /* 0x000fec0000010000 */
[----:B------:R-:W-:Y:S05]  /*0c10*/  EXIT ;  /* 0x000000000000794d */ /* 0x000fea0003800000 */
        .weak           $__internal_241_$__cuda_sm20_div_u16
        .type           $__internal_241_$__cuda_sm20_div_u16,@function
        .size           $__internal_241_$__cuda_sm20_div_u16,(.L_x_58192 - $__internal_241_$__cuda_sm20_div_u16)
$__internal_241_$__cuda_sm20_div_u16:
        /* <DEDUP_REMOVED lines=18> */
[----:B------:R-:W-:Y:S06]  /*0d40*/  RET.REL.NODEC R2 `(_Z9cuda_gemmIiLi256ELi1ELi1ELi64ELi128ELi128ELi32ELi0ELi1EEviiiPT_S1_S1_ii) ;  /* 0xfffffff002ac7950 */ /* 0x000fec0003c3ffff */
.L_x_50086:
        /* <DEDUP_REMOVED lines=11> */
.L_x_58192:


//--------------------- .text._Z9cuda_gemmIiLi256ELi1ELi1ELi64ELi128ELi128ELi32ELi0ELi0EEviiiPT_S1_S1_ii --------------------------
	.section	.text._Z9cuda_gemmIiLi256ELi1ELi1ELi64ELi128ELi128ELi32ELi0ELi0EEviiiPT_S1_S1_ii,"ax",@progbits
	.align	128
        .global         _Z9cuda_gemmIiLi256ELi1ELi1ELi64ELi128ELi128ELi32ELi0ELi0EEviiiPT_S1_S1_ii
        .type           _Z9cuda_gemmIiLi256ELi1ELi1ELi64ELi128ELi128ELi32ELi0ELi0EEviiiPT_S1_S1_ii,@function
        .size           _Z9cuda_gemmIiLi256ELi1ELi1ELi64ELi128ELi128ELi32ELi0ELi0EEviiiPT_S1_S1_ii,(.L_x_58716 - _Z9cuda_gemmIiLi256ELi1ELi1ELi64ELi128ELi128ELi32ELi0ELi0EEviiiPT_S1_S1_ii)
        .other          _Z9cuda_gemmIiLi256ELi1ELi1ELi64ELi128ELi128ELi32ELi0ELi0EEviiiPT_S1_S1_ii,@"STO_CUDA_ENTRY STV_DEFAULT"
_Z9cuda_gemmIiLi256ELi1ELi1ELi64ELi128ELi128ELi32ELi0ELi0EEviiiPT_S1_S1_ii:
.text._Z9cuda_gemmIiLi256ELi1ELi1ELi64ELi128ELi128ELi32ELi0ELi0EEviiiPT_S1_S1_ii:
[----:B------:R-:W-:Y:S01]  /*0000*/  LDC R1, c[0x0][0x37c] ;  /* 0x0000df00ff017b82 */ /* 0x000fe20000000800 */
[----:B------:R-:W0:Y:S01]  /*0010*/  LDCU UR12, c[0x0][0x388] ;  /* 0x00007100ff0c77ac */ /* 0x000e220008000800 */
[----:B------:R-:W1:Y:S01]  /*0020*/  S2R R5, SR_TID.X ;  /* 0x0000000000057919 */ /* 0x000e620000002100 */
[----:B------:R-:W2:Y:S01]  /*0030*/  LDCU UR5, c[0x0][0x3ac] ;  /* 0x00007580ff0577ac */ /* 0x000ea20008000800 */
[----:B0-----:R-:W-:-:S04]  /*0040*/  ULOP3.LUT UR4, UR12, 0xffffffc0, URZ, 0xc0, !UPT ;  /* 0xffffffc00c047892 */ /* 0x001fc8000f8ec0ff */
[----:B------:R-:W-:Y:S01]  /*0050*/  UISETP.NE.AND UP0, UPT, UR4, 0x1000, UPT ;  /* 0x000010000400788c */ /* 0x000fe2000bf05270 */
[----:B--2---:R-:W-:-:S05]  /*0060*/  IMAD.U32 R7, RZ, RZ, UR5 ;  /* 0x00000005ff077e24 */ /* 0x004fca000f8e00ff */
[----:B------:R-:W-:Y:S02]  /*0070*/  SHF.R.U32.HI R10, RZ, 0x4, R7 ;  /* 0x00000004ff0a7819 */ /* 0x000fe40000011607 */
[----:B-1----:R-:W-:Y:S01]  /*0080*/  LOP3.LUT R6, R5, 0x1f, RZ, 0xc0, !PT ;  /* 0x0000001f05067812 */ /* 0x002fe200078ec0ff */
[----:B------:R-:W-:Y:S06]  /*0090*/  BRA.U !UP0, `(.L_x_50087) ;  /* 0x0000000108887547 */ /* 0x000fec000b800000 */
        /* <DEDUP_REMOVED lines=34> */
.L_x_50087:
[----:B------:R-:W0:Y:S02]  /*02c0*/  S2UR UR6, SR_CTAID.X ;  /* 0x00000000000679c3 */ /* 0x000e240000002500 */
[----:B0-----:R-:W-:Y:S02]  /*02d0*/  USHF.R.U32.HI UR10, URZ, 0x6, UR6 ;  /* 0x00000006ff0a7899 */ /* 0x001fe40008011606 */
[----:B------:R-:W-:-:S12]  /*02e0*/  ULOP3.LUT UR6, UR6, 0x3f, URZ, 0xc0, !UPT ;  /* 0x0000003f06067892 */ /* 0x000fd8000f8ec0ff */
.L_x_50088:
[----:B------:R-:W-:Y:S01]  /*02f0*/  IABS R9, R7 ;  /* 0x0000000700097213 */ /* 0x000fe20000000000 */
[----:B------:R-:W0:Y:S01]  /*0300*/  LDCU UR17, c[0x0][0x360] ;  /* 0x00006c00ff1177ac */ /* 0x000e220008000800 */
[----:B------:R-:W-:Y:S02]  /*0310*/  ISETP.NE.AND P2, PT, R7, RZ, PT ;  /* 0x000000ff0700720c */ /* 0x000fe40003f45270 */
[----:B------:R-:W1:Y:S11]  /*0320*/  I2F.RP R0, R9 ;  /* 0x0000000900007306 */ /* 0x000e760000209400 */
[----:B------:R-:W-:Y:S01]  /*0330*/  VOTEU.ANY UP0, P2 ;  /* 0x0000000000ff7886 */ /* 0x000fe20001000100 */
[----:B------:R-:W-:Y:S01]  /*0340*/  PLOP3.LUT P2, PT, PT, PT, UP0, 0x80, 0x8 ;  /* 0x000000000008781c */ /* 0x000fe20003f4f008 */
[----:B-1----:R-:W1:-:S12]  /*0350*/  MUFU.RCP R0, R0 ;  /* 0x0000000000007308 */ /* 0x002e580000001000 */
[C---:B------:R-:W-:Y:S01]  /*0360*/  @!P2 R2UR UR4, R7.reuse ;  /* 0x000000000704a2ca */ /* 0x040fe200000e0000 */
[----:B-1----:R-:W-:Y:S01]  /*0370*/  VIADD R2, R0, 0xffffffe ;  /* 0x0ffffffe00027836 */ /* 0x002fe20000000000 */
[----:B------:R-:W-:-:S03]  /*0380*/  LOP3.LUT R0, R7, 0x40, RZ, 0x3c, !PT ;  /* 0x0000004007007812 */ /* 0x000fc600078e3cff */
        /* <DEDUP_REMOVED lines=11> */
[----:B------:R-:W-:Y:S02]  /*0440*/  ISETP.GE.AND P1, PT, R0, RZ, PT ;  /* 0x000000ff0000720c */ /* 0x000fe40003f26270 */
[----:B------:R-:W-:Y:S02]  /*0450*/  ISETP.GE.U32.AND P0, PT, R4, R9, PT ;  /* 0x000000090400720c */ /* 0x000fe40003f06070 */
[----:B------:R-:W1:Y:S11]  /*0460*/  LDC R9, c[0x0][0x374] ;  /* 0x0000dd00ff097b82 */ /* 0x000e760000000800 */
[----:B------:R-:W-:Y:S01]  /*0470*/  @P0 VIADD R3, R3, 0x1 ;  /* 0x0000000103030836 */ /* 0x000fe20000000000 */
[----:B------:R-:W-:-:S04]  /*0480*/  ISETP.GE.AND P0, PT, R7, 0x10, PT ;  /* 0x000000100700780c */ /* 0x000fc80003f06270 */
[----:B------:R-:W-:Y:S02]  /*0490*/  R2UR UR13, R3 ;  /* 0x00000000030d72ca */ /* 0x000fe400000e0000 */
[----:B------:R-:W-:-:S04]  /*04a0*/  SEL R2, R10, 0x1, P0 ;  /* 0x000000010a027807 */ /* 0x000fc80000000000 */
[----:B------:R-:W-:-:S07]  /*04b0*/  R2UR UR16, R2 ;  /* 0x00000000021072ca */ /* 0x000fce00000e0000 */
[----:B------:R-:W-:-:S05]  /*04c0*/  @!P1 IMAD R0, RZ, RZ, -UR13 ;  /* 0x8000000dff009e24 */ /* 0x000fca000f8e02ff */
[----:B------:R-:W-:Y:S01]  /*04d0*/  @!P1 R2UR UR13, R0 ;  /* 0x00000000000d92ca */ /* 0x000fe200000e0000 */
[----:B------:R-:W2:Y:S08]  /*04e0*/  I2F.U32.RP R8, UR16 ;  /* 0x0000001000087d06 */ /* 0x000eb00008209000 */
[----:B------:R-:W-:-:S03]  /*04f0*/  @!UP0 ULOP3.LUT UR13, URZ, UR4, URZ, 0x33, !UPT ;  /* 0x00000004ff0d8292 */ /* 0x000fc6000f8e33ff */
[----:B------:R-:W-:Y:S01]  /*0500*/  UMOV UR4, URZ ;  /* 0x000000ff00047c82 */ /* 0x000fe20008000000 */
[----:B------:R-:W-:Y:S01]  /*0510*/  UIMAD UR7, UR13, UR16, URZ ;  /* 0x000000100d0772a4 */ /* 0x000fe2000f8e02ff */
[----:B--2---:R-:W-:Y:S03]  /*0520*/  MUFU.RCP R8, R8 ;  /* 0x0000000800087308 */ /* 0x004fe60000001000 */
[----:B------:R-:W-:-:S04]  /*0530*/  UISETP.LT.AND UP0, UPT, UR7, 0x100, UPT ;  /* 0x000001000700788c */ /* 0x000fc8000bf01270 */
[----:B------:R-:W-:-:S04]  /*0540*/  USEL UR7, UR7, 0x100, UP0 ;  /* 0x0000010007077887 */ /* 0x000fc80008000000 */
[----:B------:R-:W-:Y:S02]  /*0550*/  UIADD3 UR8, UPT, UPT, URZ, -UR7, URZ ;  /* 0x80000007ff087290 */ /* 0x000fe4000fffe0ff */
[----:B------:R-:W-:-:S03]  /*0560*/  UISETP.NE.U32.AND UP0, UPT, UR7, URZ, UPT ;  /* 0x000000ff0700728c */ /* 0x000fc6000bf05070 */
[----:B------:R-:W2:Y:S08]  /*0570*/  I2F.U32.RP R0, UR7 ;  /* 0x0000000700007d06 */ /* 0x000eb00008209000 */
[----:B--2---:R-:W2:Y:S02]  /*0580*/  MUFU.RCP R0, R0 ;  /* 0x0000000000007308 */ /* 0x004ea40000001000 */
[----:B--2---:R-:W-:-:S06]  /*0590*/  VIADD R2, R0, 0xffffffe ;  /* 0x0ffffffe00027836 */ /* 0x004fcc0000000000 */
[----:B------:R-:W2:Y:S02]  /*05a0*/  F2I.FTZ.U32.TRUNC.NTZ R2, R2 ;  /* 0x0000000200027305 */ /* 0x000ea4000021f000 */
[----:B--2---:R-:W-:Y:S01]  /*05b0*/  R2UR UR5, R2 ;  /* 0x00000000020572ca */ /* 0x004fe200000e0000 */
[----:B------:R-:W-:-:S05]  /*05c0*/  VIADD R2, R8, 0xffffffe ;  /* 0x0ffffffe08027836 */ /* 0x000fca0000000000 */
[----:B------:R2:W3:Y:S07]  /*05d0*/  F2I.FTZ.U32.TRUNC.NTZ R3, R2 ;  /* 0x0000000200037305 */ /* 0x0004ee000021f000 */
[----:B------:R-:W-:Y:S01]  /*05e0*/  UIMAD UR8, UR8, UR5, URZ ;  /* 0x00000005080872a4 */ /* 0x000fe2000f8e02ff */
[----:B--2---:R-:W-:-:S03]  /*05f0*/  IMAD.MOV.U32 R2, RZ, RZ, RZ ;  /* 0x000000ffff027224 */ /* 0x004fc600078e00ff */
[----:B------:R-:W-:Y:S02]  /*0600*/  UIMAD.WIDE.U32 UR4, UR5, UR8, UR4 ;  /* 0x00000008050472a5 */ /* 0x000fe4000f8e0004 */
[----:B------:R-:W-:-:S05]  /*0610*/  ULOP3.LUT UR4, URZ, UR7, URZ, 0x33, !UPT ;  /* 0x00000007ff047292 */ /* 0x000fca000f8e33ff */
[----:B------:R-:W-:Y:S01]  /*0620*/  UMOV UR8, UR5 ;  /* 0x0000000500087c82 */ /* 0x000fe20008000000 */
[----:B------:R-:W-:Y:S02]  /*0630*/  IMAD.U32 R11, RZ, RZ, UR4 ;  /* 0x00000004ff0b7e24 */ /* 0x000fe4000f8e00ff */
[----:B------:R-:W-:Y:S01]  /*0640*/  IMAD.HI.U32 R4, R5, UR8, RZ ;  /* 0x0000000805047c27 */ /* 0x000fe2000f8e00ff */
[----:B------:R-:W1:Y:S03]  /*0650*/  S2UR UR5, SR_CTAID.Y ;  /* 0x00000000000579c3 */ /* 0x000e660000002600 */
[----:B------:R-:W-:-:S04]  /*0660*/  IMAD.MOV R0, RZ, RZ, -R4 ;  /* 0x000000ffff007224 */ /* 0x000fc800078e0a04 */
[----:B------:R-:W-:-:S05]  /*0670*/  IMAD R0, R0, UR7, R5 ;  /* 0x0000000700007c24 */ /* 0x000fca000f8e0205 */
[----:B------:R-:W-:Y:S02]  /*0680*/  ISETP.GE.U32.AND P0, PT, R0, UR7, PT ;  /* 0x0000000700007c0c */ /* 0x000fe4000bf06070 */
[----:B-1----:R-:W-:-:S11]  /*0690*/  ISETP.LE.U32.AND P2, PT, R9, UR5, PT ;  /* 0x0000000509007c0c */ /* 0x002fd6000bf43070 */
[----:B------:R-:W-:Y:S02]  /*06a0*/  @P0 VIADD R0, R0, -UR7 ;  /* 0x8000000700000c36 */ /* 0x000fe40008000000 */
[----:B------:R-:W-:Y:S01]  /*06b0*/  @P0 VIADD R4, R4, 0x1 ;  /* 0x0000000104040836 */ /* 0x000fe20000000000 */
[----:B------:R-:W-:Y:S02]  /*06c0*/  PLOP3.LUT P0, PT, PT, PT, UP0, 0x80, 0x8 ;  /* 0x000000000008781c */ /* 0x000fe40003f0f008 */
[----:B------:R-:W-:Y:S01]  /*06d0*/  ISETP.GE.U32.AND P1, PT, R0, UR7, PT ;  /* 0x0000000700007c0c */ /* 0x000fe2000bf26070 */
[----:B---3--:R-:W-:-:S04]  /*06e0*/  IMAD.MOV R0, RZ, RZ, -R3 ;  /* 0x000000ffff007224 */ /* 0x008fc800078e0a03 */
[----:B------:R-:W-:-:S04]  /*06f0*/  IMAD.MOV.U32 R9, RZ, RZ, R0 ;  /* 0x000000ffff097224 */ /* 0x000fc800078e0000 */
[----:B------:R-:W-:-:S04]  /*0700*/  IMAD R9, R9, UR16, RZ ;  /* 0x0000001009097c24 */ /* 0x000fc8000f8e02ff */
[----:B------:R-:W-:Y:S02]  /*0710*/  @P1 VIADD R4, R4, 0x1 ;  /* 0x0000000104041836 */ /* 0x000fe40000000000 */
[----:B------:R-:W-:-:S03]  /*0720*/  IMAD.HI.U32 R2, R3, R9, R2 ;  /* 0x0000000903027227 */ /* 0x000fc600078e0002 */
[----:B------:R-:W-:-:S05]  /*0730*/  SEL R4, R11, R4, !P0 ;  /* 0x000000040b047207 */ /* 0x000fca0004000000 */
[----:B------:R-:W-:Y:S01]  /*0740*/  IMAD.MOV R0, RZ, RZ, -R4 ;  /* 0x000000ffff007224 */ /* 0x000fe200078e0a04 */
[----:B0-----:R-:W-:Y:S06]  /*0750*/  @P2 EXIT ;  /* 0x000000000000294d */ /* 0x001fec0003800000 */
[--C-:B------:R-:W-:Y:S01]  /*0760*/  IMAD R0, R0, UR7, R5.reuse ;  /* 0x0000000700007c24 */ /* 0x100fe2000f8e0205 */
[----:B------:R-:W-:Y:S01]  /*0770*/  UIMAD.WIDE.U32 UR8, UR8, UR17, URZ ;  /* 0x00000011080872a5 */ /* 0x000fe2000f8e00ff */
[C---:B------:R-:W-:Y:S01]  /*0780*/  IMAD.HI.U32 R3, R2.reuse, R5, RZ ;  /* 0x0000000502037227 */ /* 0x040fe200078e00ff */
[----:B------:R-:W-:Y:S01]  /*0790*/  USHF.R.S32.HI UR11, URZ, 0x1f, UR12 ;  /* 0x0000001fff0b7899 */ /* 0x000fe2000801140c */
[----:B------:R-:W-:Y:S01]  /*07a0*/  ISETP.NE.U32.AND P2, PT, RZ, UR16, PT ;  /* 0x00000010ff007c0c */ /* 0x000fe2000bf45070 */
[----:B------:R-:W-:Y:S01]  /*07b0*/  UIADD3 UR8, UPT, UPT, -UR9, URZ, URZ ;  /* 0x000000ff09087290 */ /* 0x000fe2000fffe1ff */
[----:B------:R-:W-:Y:S01]  /*07c0*/  IMAD.HI.U32 R2, R2, R0, RZ ;  /* 0x0000000002027227 */ /* 0x000fe200078e00ff */
[----:B------:R-:W0:Y:S01]  /*07d0*/  LDCU.64 UR14, c[0x0][0x358] ;  /* 0x00006b00ff0e77ac */ /* 0x000e220008000a00 */
[----:B------:R-:W-:Y:S01]  /*07e0*/  BSSY.RECONVERGENT B0, `(.L_x_50089) ;  /* 0x0000075000007945 */ /* 0x000fe20003800200 */
[----:B------:R-:W-:Y:S01]  /*07f0*/  SHF.R.U32.HI R12, RZ, 0x5, R5 ;  /* 0x00000005ff0c7819 */ /* 0x000fe20000011605 */
        /* <DEDUP_REMOVED lines=13> */
[----:B------:R-:W-:Y:S01]  /*08d0*/  ULEA.HI UR8, UR11, UR12, URZ, 0x2 ;  /* 0x0000000c0b087291 */ /* 0x000fe2000f8f10ff */
[----:B------:R-:W-:Y:S02]  /*08e0*/  @P0 VIADD R0, R0, -UR16 ;  /* 0x8000001000000c36 */ /* 0x000fe40008000000 */
[----:B------:R-:W-:Y:S01]  /*08f0*/  @P0 VIADD R2, R2, 0x1 ;  /* 0x0000000102020836 */ /* 0x000fe20000000000 */
[----:B------:R-:W-:Y:S01]  /*0900*/  ISETP.GE.U32.AND P3, PT, R8, UR16, PT ;  /* 0x0000001008007c0c */ /* 0x000fe2000bf66070 */
[----:B------:R-:W-:Y:S01]  /*0910*/  USHF.R.S32.HI UR8, URZ, 0x2, UR8 ;  /* 0x00000002ff087899 */ /* 0x000fe20008011408 */
[----:B------:R-:W-:-:S02]  /*0920*/  ISETP.GE.U32.AND P1, PT, R0, UR16, PT ;  /* 0x0000001000007c0c */ /* 0x000fc4000bf26070 */
[----:B------:R-:W-:Y:S01]  /*0930*/  ISETP.GT.U32.AND P0, PT, R5, 0x3f, PT ;  /* 0x0000003f0500780c */ /* 0x000fe20003f04070 */
[----:B------:R-:W-:Y:S02]  /*0940*/  @UP2 UIADD3 UR9, UPT, UPT, UR9, 0x1, URZ ;  /* 0x0000000109092890 */ /* 0x000fe4000fffe0ff */
[----:B------:R-:W-:Y:S02]  /*0950*/  UIMAD UR8, UR8, UR10, URZ ;  /* 0x0000000a080872a4 */ /* 0x000fe4000f8e02ff */
[----:B------:R-:W-:-:S04]  /*0960*/  USEL UR9, UR4, UR9, !UP0 ;  /* 0x0000000904097287 */ /* 0x000fc8000c000000 */
[----:B------:R-:W-:Y:S02]  /*0970*/  @P3 VIADD R8, R8, -UR16 ;  /* 0x8000001008083c36 */ /* 0x000fe40008000000 */
[----:B------:R-:W-:-:S03]  /*0980*/  @P1 VIADD R2, R2, 0x1 ;  /* 0x0000000102021836 */ /* 0x000fc60000000000 */
[C---:B------:R-:W-:Y:S02]  /*0990*/  SEL R8, R3.reuse, R8, !P2 ;  /* 0x0000000803087207 */ /* 0x040fe40005000000 */
[----:B------:R-:W-:-:S03]  /*09a0*/  SEL R3, R3, R2, !P2 ;  /* 0x0000000203037207 */ /* 0x000fc60005000000 */
[----:B------:R-:W-:Y:S01]  /*09b0*/  IMAD.SHL.U32 R2, R8, 0x10, RZ ;  /* 0x0000001008027824 */ /* 0x000fe200078e00ff */
[----:B------:R-:W-:-:S04]  /*09c0*/  LOP3.LUT R8, R3, 0xf, RZ, 0xc0, !PT ;  /* 0x0000000f03087812 */ /* 0x000fc800078ec0ff */
[----:B------:R-:W-:Y:S01]  /*09d0*/  LOP3.LUT R0, R8, R2, RZ, 0xfc, !PT ;  /* 0x0000000208007212 */ /* 0x000fe200078efcff */
[----:B0-----:R-:W-:Y:S06]  /*09e0*/  @P0 BRA `(.L_x_50090) ;  /* 0x0000000400500947 */ /* 0x001fec0003800000 */
[----:B------:R-:W0:Y:S01]  /*09f0*/  I2F.U32.RP R13, UR17 ;  /* 0x00000011000d7d06 */ /* 0x000e220008209000 */
[----:B------:R-:W-:Y:S01]  /*0a00*/  VIADD R9, R5, UR17 ;  /* 0x0000001105097c36 */ /* 0x000fe20008000000 */
[----:B------:R-:W-:Y:S01]  /*0a10*/  ISETP.NE.U32.AND P2, PT, RZ, UR17, PT ;  /* 0x00000011ff007c0c */ /* 0x000fe2000bf45070 */
[----:B------:R-:W-:Y:S01]  /*0a20*/  USHF.L.U32 UR4, UR6, 0x6, URZ ;  /* 0x0000000606047899 */ /* 0x000fe200080006ff */
[----:B------:R-:W-:Y:S02]  /*0a30*/  BSSY.RECONVERGENT B1, `(.L_x_50091) ;  /* 0x0000030000017945 */ /* 0x000fe40003800200 */
[C---:B------:R-:W-:Y:S02]  /*0a40*/  ISETP.GE.U32.AND P0, PT, R9.reuse, 0x40, PT ;  /* 0x000000400900780c */ /* 0x040fe40003f06070 */
[----:B------:R-:W-:Y:S01]  /*0a50*/  VIMNMX.U32 R16, PT, PT, R9, 0x40, !PT ;  /* 0x0000004009107848 */ /* 0x000fe20007fe0000 */
[----:B------:R-:W-:Y:S01]  /*0a60*/  IMAD.U32 R26, RZ, RZ, UR4 ;  /* 0x00000004ff1a7e24 */ /* 0x000fe2000f8e00ff */
[----:B------:R-:W-:-:S04]  /*0a70*/  SEL R11, RZ, 0x1, P0 ;  /* 0x00000001ff0b7807 */ /* 0x000fc80000000000 */
[----:B------:R-:W-:Y:S01]  /*0a80*/  IADD3 R16, PT, PT, R16, -R9, -R11 ;  /* 0x8000000910107210 */ /* 0x000fe20007ffe80b */
        /* <DEDUP_REMOVED lines=9> */
[----:B------:R-:W-:Y:S02]  /*0b20*/  IMAD R16, R9, UR17, R16 ;  /* 0x0000001109107c24 */ /* 0x000fe4000f8e0210 */
[----:B------:R-:W-:-:S03]  /*0b30*/  IMAD.U32 R9, RZ, RZ, UR12 ;  /* 0x0000000cff097e24 */ /* 0x000fc6000f8e00ff */
[----:B------:R-:W-:Y:S01]  /*0b40*/  ISETP.GE.U32.AND P0, PT, R16, UR17, PT ;  /* 0x0000001110007c0c */ /* 0x000fe2000bf06070 */
[----:B------:R-:W-:Y:S02]  /*0b50*/  IMAD R26, R9, UR5, R26 ;  /* 0x00000005091a7c24 */ /* 0x000fe4000f8e021a */
[----:B------:R-:W-:-:S10]  /*0b60*/  IMAD.MOV.U32 R9, RZ, RZ, R5 ;  /* 0x000000ffff097224 */ /* 0x000fd400078e0005 */
        /* <DEDUP_REMOVED lines=19> */
.L_x_50093:
[----:B------:R-:W-:-:S04]  /*0ca0*/  IMAD.IADD R15, R26, 0x1, R9 ;  /* 0x000000011a0f7824 */ /* 0x000fc800078e0209 */
[----:B01----:R-:W-:-:S06]  /*0cb0*/  IMAD.WIDE R14, R15, 0x4, R16 ;  /* 0x000000040f0e7825 */ /* 0x003fcc00078e0210 */
[----:B------:R-:W2:Y:S01]  /*0cc0*/  LDG.E R14, desc[UR14][R14.64] ;  /* 0x0000000e0e0e7981 */ /* 0x000ea2000c1e1900 */
[----:B------:R-:W-:Y:S02]  /*0cd0*/  IMAD R11, R9, 0x4, R18 ;  /* 0x00000004090b7824 */ /* 0x000fe400078e0212 */
[----:B------:R-:W-:Y:S02]  /*0ce0*/  VIADD R13, R13, 0x1 ;  /* 0x000000010d0d7836 */ /* 0x000fe40000000000 */
[----:B------:R-:W-:-:S03]  /*0cf0*/  VIADD R9, R9, UR17 ;  /* 0x0000001109097c36 */ /* 0x000fc60008000000 */
[----:B------:R-:W-:Y:S01]  /*0d00*/  ISETP.NE.AND P0, PT, R13, R20, PT ;  /* 0x000000140d00720c */ /* 0x000fe20003f05270 */
[----:B--2---:R0:W-:-:S12]  /*0d10*/  STS [R11], R14 ;  /* 0x0000000e0b007388 */ /* 0x0041d80000000800 */
[----:B------:R-:W-:Y:S05]  /*0d20*/  @P0 BRA `(.L_x_50093) ;  /* 0xfffffffc00dc0947 */ /* 0x000fea000383ffff */
.L_x_50092:
[----:B------:R-:W-:Y:S05]  /*0d30*/  BSYNC.RECONVERGENT B1 ;  /* 0x0000000000017941 */ /* 0x000fea0003800200 */
.L_x_50091:
        /* <DEDUP_REMOVED lines=8> */
.L_x_50094:
[----:B------:R-:W-:-:S04]  /*0dc0*/  IMAD.IADD R23, R26, 0x1, R9 ;  /* 0x000000011a177824 */ /* 0x000fc800078e0209 */
        /* <DEDUP_REMOVED lines=22> */
.L_x_50090:
[----:B------:R-:W-:Y:S05]  /*0f30*/  BSYNC.RECONVERGENT B0 ;  /* 0x0000000000007941 */ /* 0x000fea0003800200 */
.L_x_50089:
[----:B------:R-:W-:Y:S01]  /*0f40*/  ISETP.GT.U32.AND P0, PT, R5, 0xf, PT ;  /* 0x0000000f0500780c */ /* 0x000fe20003f04070 */
[----:B------:R-:W2:Y:S01]  /*0f50*/  LDCU UR4, c[0x0][0x3a8] ;  /* 0x00007500ff0477ac */ /* 0x000ea20008000800 */
[----:B------:R-:W-:Y:S01]  /*0f60*/  BSSY.RECONVERGENT B0, `(.L_x_50095) ;  /* 0x000000d000007945 */ /* 0x000fe20003800200 */
[----:B------:R-:W-:-:S10]  /*0f70*/  ISETP.GE.AND P1, PT, R12, R7, PT ;  /* 0x000000070c00720c */ /* 0x000fd40003f26270 */
[----:B------:R-:W-:Y:S05]  /*0f80*/  @P0 BRA `(.L_x_50096) ;  /* 0x0000000000280947 */ /* 0x000fea0003800000 */
[----:B0-----:R-:W0:Y:S01]  /*0f90*/  S2R R14, SR_CgaCtaId ;  /* 0x00000000000e7919 */ /* 0x001e220000008800 */
[----:B------:R-:W-:Y:S01]  /*0fa0*/  MOV R11, 0x400 ;  /* 0x00000400000b7802 */ /* 0x000fe20000000f00 */
[----:B------:R-:W-:-:S04]  /*0fb0*/  IMAD.MOV.U32 R9, RZ, RZ, R5 ;  /* 0x000000ffff097224 */ /* 0x000fc800078e0005 */
[----:B------:R-:W-:-:S05]  /*0fc0*/  VIADD R11, R11, 0x4180 ;  /* 0x000041800b0b7836 */ /* 0x000fca0000000000 */
[----:B0-----:R-:W-:-:S07]  /*0fd0*/  LEA R14, R14, R11, 0x18 ;  /* 0x0000000b0e0e7211 */ /* 0x001fce00078ec0ff */
.L_x_50097:
[C---:B------:R-:W-:Y:S02]  /*0fe0*/  IMAD R11, R9.reuse, 0x4, R14 ;  /* 0x00000004090b7824 */ /* 0x040fe400078e020e */
[----:B------:R-:W-:-:S03]  /*0ff0*/  VIADD R9, R9, UR17 ;  /* 0x0000001109097c36 */ /* 0x000fc60008000000 */
[----:B------:R3:W-:Y:S02]  /*1000*/  STS [R11], RZ ;  /* 0x000000ff0b007388 */ /* 0x0007e40000000800 */
[----:B------:R-:W-:-:S13]  /*1010*/  ISETP.GE.U32.AND P0, PT, R9, 0x10, PT ;  /* 0x000000100900780c */ /* 0x000fda0003f06070 */
[----:B---3--:R-:W-:Y:S05]  /*1020*/  @!P0 BRA `(.L_x_50097) ;  /* 0xfffffffc00ec8947 */ /* 0x008fea000383ffff */
.L_x_50096:
[----:B--2---:R-:W-:Y:S05]  /*1030*/  BSYNC.RECONVERGENT B0 ;  /* 0x0000000000007941 */ /* 0x004fea0003800200 */
.L_x_50095:
[----:B------:R-:W-:Y:S04]  /*1040*/  BSSY.RECONVERGENT B0, `(.L_x_50098) ;  /* 0x0000012000007945 */ /* 0x000fe80003800200 */
[----:B------:R-:W-:Y:S05]  /*1050*/  @P1 BRA `(.L_x_50099) ;  /* 0x0000000000401947 */ /* 0x000fea0003800000 */
[----:B0-----:R-:W0:Y:S01]  /*1060*/  S2R R14, SR_CgaCtaId ;  /* 0x00000000000e7919 */ /* 0x001e220000008800 */
[----:B-1----:R-:W1:Y:S01]  /*1070*/  LDC.64 R16, c[0x0][0x398] ;  /* 0x0000e600ff107b82 */ /* 0x002e620000000a00 */
[----:B------:R-:W-:Y:S01]  /*1080*/  MOV R9, 0x400 ;  /* 0x0000040000097802 */ /* 0x000fe20000000f00 */
[----:B------:R-:W-:-:S04]  /*1090*/  IMAD.U32 R13, RZ, RZ, UR10 ;  /* 0x0000000aff0d7e24 */ /* 0x000fc8000f8e00ff */
[----:B------:R-:W-:Y:S01]  /*10a0*/  IMAD R13, R13, 0x20, R6 ;  /* 0x000000200d0d7824 */ /* 0x000fe200078e0206 */
[----:B0-----:R-:W-:-:S05]  /*10b0*/  LEA R9, R14, R9, 0x18 ;  /* 0x000000090e097211 */ /* 0x001fca00078ec0ff */
[----:B------:R-:W-:-:S07]  /*10c0*/  IMAD R9, R6, 0x204, R9 ;  /* 0x0000020406097824 */ /* 0x000fce00078e0209 */
.L_x_50100:
[----:B------:R-:W-:-:S04]  /*10d0*/  IMAD R15, R12, UR4, R13 ;  /* 0x000000040c0f7c24 */ /* 0x000fc8000f8e020d */
[----:B-12---:R-:W-:-:S06]  /*10e0*/  IMAD.WIDE R14, R15, 0x4, R16 ;  /* 0x000000040f0e7825 */ /* 0x006fcc00078e0210 */
[----:B------:R-:W2:Y:S01]  /*10f0*/  LDG.E R14, desc[UR14][R14.64] ;  /* 0x0000000e0e0e7981 */ /* 0x000ea2000c1e1900 */
[----:B------:R-:W-:Y:S02]  /*1100*/  IMAD R11, R12, 0x4, R9 ;  /* 0x000000040c0b7824 */ /* 0x000fe400078e0209 */
[----:B------:R-:W-:-:S05]  /*1110*/  IMAD.U32 R19, RZ, RZ, UR17 ;  /* 0x00000011ff137e24 */ /* 0x000fca000f8e00ff */
[----:B------:R-:W-:-:S04]  /*1120*/  LEA.HI R12, R19, R12, RZ, 0x1b ;  /* 0x0000000c130c7211 */ /* 0x000fc800078fd8ff */
[----:B------:R-:W-:Y:S01]  /*1130*/  ISETP.GE.AND P0, PT, R12, R7, PT ;  /* 0x000000070c00720c */ /* 0x000fe20003f06270 */
[----:B--2---:R2:W-:-:S12]  /*1140*/  STS [R11], R14 ;  /* 0x0000000e0b007388 */ /* 0x0045d80000000800 */
[----:B------:R-:W-:Y:S05]  /*1150*/  @!P0 BRA `(.L_x_50100) ;  /* 0xfffffffc00dc8947 */ /* 0x000fea000383ffff */
.L_x_50099:
[----:B------:R-:W-:Y:S05]  /*1160*/  BSYNC.RECONVERGENT B0 ;  /* 0x0000000000007941 */ /* 0x000fea0003800200 */
.L_x_50098:
[----:B------:R-:W-:Y:S01]  /*1170*/  BAR.SYNC.DEFER_BLOCKING 0x0 ;  /* 0x0000000000007b1d */ /* 0x000fe20000010000 */
[----:B------:R-:W-:-:S09]  /*1180*/  UISETP.GE.AND UP0, UPT, UR13, 0x1, UPT ;  /* 0x000000010d00788c */ /* 0x000fd2000bf06270 */
[----:B------:R-:W-:Y:S05]  /*1190*/  BRA.U !UP0, `(.L_x_50101) ;  /* 0x0000004108f47547 */ /* 0x000fea000b800000 */
[----:B------:R-:W3:Y:S01]  /*11a0*/  LDCU UR10, c[0x0][0x3a8] ;  /* 0x00007500ff0a77ac */ /* 0x000ee20008000800 */
[----:B------:R-:W-:Y:S01]  /*11b0*/  IMAD.U32 R9, RZ, RZ, UR16 ;  /* 0x00000010ff097e24 */ /* 0x000fe2000f8e00ff */
[----:B------:R-:W-:-:S04]  /*11c0*/  VIMNMX.U32 R15, PT, PT, R7, 0x10, PT ;  /* 0x00000010070f7848 */ /* 0x000fc80003fe0000 */
[----:B------:R-:W-:Y:S01]  /*11d0*/  ISETP.NE.AND P0, PT, R9, 0x1, PT ;  /* 0x000000010900780c */ /* 0x000fe20003f05270 */
[----:B---3--:R-:W-:-:S04]  /*11e0*/  UISETP.LT.AND UP0, UPT, UR10, 0x20, UPT ;  /* 0x000000200a00788c */ /* 0x008fc8000bf01270 */
[----:B------:R-:W-:-:S08]  /*11f0*/  USEL UR10, UR10, 0x20, UP0 ;  /* 0x000000200a0a7887 */ /* 0x000fd00008000000 */
        /* <DEDUP_REMOVED lines=17> */
[----:B0-2---:R-:W-:Y:S01]  /*1310*/  IMAD.IADD R14, R0, 0x1, -R7 ;  /* 0x00000001000e7824 */ /* 0x005fe200078e0a07 */
        /* <DEDUP_REMOVED lines=11> */
[----:B-1----:R-:W-:Y:S01]  /*13d0*/  VIADD R13, R3, 0xc ;  /* 0x0000000c030d7836 */ /* 0x002fe20000000000 */
        /* <DEDUP_REMOVED lines=19> */
[-C--:B------:R-:W-:Y:S02]  /*1510*/  ISETP.GE.U32.AND P2, PT, R6, R15.reuse, PT ;  /* 0x0000000f0600720c */ /* 0x080fe40003f46070 */
[----:B------:R-:W-:Y:S01]  /*1520*/  ISETP.GE.U32.AND P1, PT, R10, R15, PT ;  /* 0x0000000f0a00720c */ /* 0x000fe20003f26070 */
[C---:B------:R-:W-:Y:S01]  /*1530*/  VIADD R10, R3.reuse, 0x9 ;  /* 0x00000009030a7836 */ /* 0x040fe20000000000 */
[----:B------:R-:W-:Y:S01]  /*1540*/  LOP3.LUT R6, R8, 0x8, RZ, 0x3c, !PT ;  /* 0x0000000808067812 */ /* 0x000fe200078e3cff */
        /* <DEDUP_REMOVED lines=24> */
[----:B------:R-:W-:-:S07]  /*16d0*/  LOP3.LUT R13, R13, 0xf, RZ, 0xc0, !PT ;  /* 0x0000000f0d0d7812 */ /* 0x000fce00078ec0ff */
.L_x_50122:
        /* <DEDUP_REMOVED lines=21> */
.L_x_50103:
        /* <DEDUP_REMOVED lines=10> */
.L_x_50104:
        /* <DEDUP_REMOVED lines=8> */
.L_x_50105:
        /* <DEDUP_REMOVED lines=10> */
.L_x_50106:
        /* <DEDUP_REMOVED lines=10> */
.L_x_50107:
        /* <DEDUP_REMOVED lines=10> */
.L_x_50108:
        /* <DEDUP_REMOVED lines=14> */
.L_x_50109:
        /* <DEDUP_REMOVED lines=13> */
.L_x_50110:
        /* <DEDUP_REMOVED lines=13> */
.L_x_50111:
        /* <DEDUP_REMOVED lines=13> */
.L_x_50112:
        /* <DEDUP_REMOVED lines=13> */
.L_x_50113:
        /* <DEDUP_REMOVED lines=13> */
.L_x_50114:
        /* <DEDUP_REMOVED lines=13> */
.L_x_50115:
        /* <DEDUP_REMOVED lines=15> */
.L_x_50116:
        /* <DEDUP_REMOVED lines=15> */
.L_x_50117:
        /* <DEDUP_REMOVED lines=15> */
.L_x_50118:
        /* <DEDUP_REMOVED lines=10> */
.L_x_50121:
[----:B------:R-:W-:Y:S01]  /*2460*/  IMAD R50, R49, 0x204, R47 ;  /* 0x0000020431327824 */ /* 0x000fe200078e022f */
[----:B0-----:R-:W-:Y:S01]  /*2470*/  ISETP.GE.AND P6, PT, R7, 0x7, PT ;  /* 0x000000070700780c */ /* 0x001fe20003fc6270 */
[----:B------:R-:W-:Y:S02]  /*2480*/  IMAD.MOV.U32 R52, RZ, RZ, RZ ;  /* 0x000000ffff347224 */ /* 0x000fe400078e00ff */
[--C-:B------:R-:W-:Y:S02]  /*2490*/  @P5 IMAD R54, R14, 0x4, R50.reuse ;  /* 0x000000040e365824 */ /* 0x100fe400078e0232 */
[--C-:B------:R-:W-:Y:S02]  /*24a0*/  @P4 IMAD R55, R15, 0x4, R50.reuse ;  /* 0x000000040f374824 */ /* 0x100fe400078e0232 */
[--C-:B------:R-:W-:Y:S01]  /*24b0*/  @P3 IMAD R53, R16, 0x4, R50.reuse ;  /* 0x0000000410353824 */ /* 0x100fe200078e0232 */
[----:B------:R0:W5:Y:S01]  /*24c0*/  @P5 LDS R51, [R54] ;  /* 0x0000000036335984 */ /* 0x0001620000000800 */
[----:B------:R-:W-:-:S02]  /*24d0*/  @P2 IMAD R56, R17, 0x4, R50 ;  /* 0x0000000411382824 */ /* 0x000fc400078e0232 */
[--C-:B------:R-:W-:Y:S02]  /*24e0*/  @P0 IMAD R58, R19, 0x4, R50.reuse ;  /* 0x00000004133a0824 */ /* 0x100fe400078e0232 */
[----:B------:R-:W-:Y:S01]  /*24f0*/  @P3 LDS R53, [R53+0x8] ;  /* 0x0000080035353984 */ /* 0x000fe20000000800 */
[--C-:B------:R-:W-:Y:S02]  /*2500*/  @P6 IMAD R60, R20, 0x4, R50.reuse ;  /* 0x00000004143c6824 */ /* 0x100fe400078e0232 */
[----:B0-----:R-:W-:Y:S01]  /*2510*/  @P1 IMAD R54, R18, 0x4, R50 ;  /* 0x0000000412361824 */ /* 0x001fe200078e0232 */
[----:B------:R-:W-:Y:S04]  /*2520*/  @P2 LDS R57, [R56+0xc] ;  /* 0x00000c0038392984 */ /* 0x000fe80000000800 */
[----:B------:R-:W-:Y:S04]  /*2530*/  @P0 LDS R59, [R58+0x14] ;  /* 0x000014003a3b0984 */ /* 0x000fe80000000800 */
[----:B------:R-:W-:Y:S04]  /*2540*/  @P1 LDS R54, [R54+0x10] ;  /* 0x0000100036361984 */ /* 0x000fe80000000800 */
[----:B------:R-:W-:Y:S01]  /*2550*/  @P6 LDS R60, [R60+0x18] ;  /* 0x000018003c3c6984 */ /* 0x000fe20000000800 */
[----:B-----5:R-:W-:-:S03]  /*2560*/  @P5 IMAD R52, R44, R51, RZ ;  /* 0x000000332c345224 */ /* 0x020fc600078e02ff */
[----:B------:R-:W1:Y:S02]  /*2570*/  @P4 LDS R51, [R55+0x4] ;  /* 0x0000040037334984 */ /* 0x000e640000000800 */
[----:B-1----:R-:W-:-:S04]  /*2580*/  @P4 IMAD R52, R46, R51, R52 ;  /* 0x000000332e344224 */ /* 0x002fc800078e0234 */
[----:B--2---:R-:W-:-:S04]  /*2590*/  @P3 IMAD R52, R45, R53, R52 ;  /* 0x000000352d343224 */ /* 0x004fc800078e0234 */
[----:B---3--:R-:W-:-:S04]  /*25a0*/  @P2 IMAD R52, R32, R57, R52 ;  /* 0x0000003920342224 */ /* 0x008fc800078e0234 */
        /* <DEDUP_REMOVED lines=47> */
.L_x_50120:
[----:B------:R-:W-:Y:S05]  /*28a0*/  BSYNC.RECONVERGENT B0 ;  /* 0x0000000000007941 */ /* 0x000fea0003800200 */
.L_x_50119:
[----:B------:R-:W-:Y:S05]  /*28b0*/  BRA.U !UP0, `(.L_x_50122) ;  /* 0xffffffed08887547 */ /* 0x000fea000b83ffff */
[----:B------:R-:W-:Y:S05]  /*28c0*/  BRA `(.L_x_50101) ;  /* 0x0000002c00287947 */ /* 0x000fea0003800000 */
.L_x_50102:
        /* <DEDUP_REMOVED lines=18> */
[----:B-1----:R-:W-:Y:S01]  /*29f0*/  IMAD.IADD R18, R0, 0x1, -R7 ;  /* 0x0000000100127824 */ /* 0x002fe200078e0a07 */
        /* <DEDUP_REMOVED lines=66> */
.L_x_50143:
        /* <DEDUP_REMOVED lines=21> */
.L_x_50124:
        /* <DEDUP_REMOVED lines=8> */
.L_x_50125:
        /* <DEDUP_REMOVED lines=8> */
.L_x_50126:
        /* <DEDUP_REMOVED lines=8> */
.L_x_50127:
        /* <DEDUP_REMOVED lines=8> */
.L_x_50128:
        /* <DEDUP_REMOVED lines=8> */
.L_x_50129:
        /* <DEDUP_REMOVED lines=12> */
.L_x_50130:
        /* <DEDUP_REMOVED lines=13> */
.L_x_50131:
        /* <DEDUP_REMOVED lines=13> */
.L_x_50132:
        /* <DEDUP_REMOVED lines=13> */
.L_x_50133:
        /* <DEDUP_REMOVED lines=15> */
.L_x_50134:
        /* <DEDUP_REMOVED lines=13> */
.L_x_50135:
        /* <DEDUP_REMOVED lines=15> */
.L_x_50136:
        /* <DEDUP_REMOVED lines=15> */
.L_x_50137:
        /* <DEDUP_REMOVED lines=15> */
.L_x_50138:
        /* <DEDUP_REMOVED lines=15> */
.L_x_50139:
        /* <DEDUP_REMOVED lines=10> */
.L_x_50142:
[----:B------:R-:W-:Y:S01]  /*3b40*/  IMAD R53, R52, 0x204, R50 ;  /* 0x0000020434357824 */ /* 0x000fe200078e0232 */
[----:B0-----:R-:W-:Y:S01]  /*3b50*/  ISETP.GE.U32.AND P6, PT, R7, 0x7, PT ;  /* 0x000000070700780c */ /* 0x001fe20003fc6070 */
[----:B------:R-:W-:Y:S02]  /*3b60*/  IMAD.MOV.U32 R55, RZ, RZ, RZ ;  /* 0x000000ffff377224 */ /* 0x000fe400078e00ff */
[--C-:B------:R-:W-:Y:S02]  /*3b70*/  @P5 IMAD R54, R18, 0x4, R53.reuse ;  /* 0x0000000412365824 */ /* 0x100fe400078e0235 */
[--C-:B------:R-:W-:Y:S02]  /*3b80*/  @P4 IMAD R56, R15, 0x4, R53.reuse ;  /* 0x000000040f384824 */ /* 0x100fe400078e0235 */
[--C-:B------:R-:W-:Y:S02]  /*3b90*/  @P3 IMAD R57, R19, 0x4, R53.reuse ;  /* 0x0000000413393824 */ /* 0x100fe400078e0235 */
[----:B------:R-:W0:Y:S01]  /*3ba0*/  @P5 LDS R54, [R54] ;  /* 0x0000000036365984 */ /* 0x000e220000000800 */
[----:B------:R-:W-:-:S03]  /*3bb0*/  @P2 IMAD R59, R20, 0x4, R53 ;  /* 0x00000004143b2824 */ /* 0x000fc600078e0235 */
[----:B------:R-:W1:Y:S04]  /*3bc0*/  @P4 LDS R56, [R56+0x4] ;  /* 0x0000040038384984 */ /* 0x000e680000000800 */
[----:B------:R5:W2:Y:S04]  /*3bd0*/  @P3 LDS R58, [R57+0x8] ;  /* 0x00000800393a3984 */ /* 0x000aa80000000800 */
[----:B------:R-:W3:Y:S01]  /*3be0*/  @P2 LDS R60, [R59+0xc] ;  /* 0x00000c003b3c2984 */ /* 0x000ee20000000800 */
[----:B-----5:R-:W-:-:S06]  /*3bf0*/  @P6 IMAD R57, R23, 0x4, R53 ;  /* 0x0000000417396824 */ /* 0x020fcc00078e0235 */
[----:B------:R-:W-:Y:S01]  /*3c00*/  @P6 LDS R57, [R57+0x18] ;  /* 0x0000180039396984 */ /* 0x000fe20000000800 */
[----:B0-----:R-:W-:Y:S02]  /*3c10*/  @P5 IMAD R55, R47, R54, RZ ;  /* 0x000000362f375224 */ /* 0x001fe400078e02ff */
[----:B------:R-:W-:Y:S02]  /*3c20*/  @P1 IMAD R54, R21, 0x4, R53 ;  /* 0x0000000415361824 */ /* 0x000fe400078e0235 */
        /* <DEDUP_REMOVED lines=34> */
[C---:B------:R-:W-:Y:S02]  /*3e50*/  IMAD R56, R52.reuse, UR13, R33 ;  /* 0x0000000d34387c24 */ /* 0x040fe4000f8e0221 */
[----:B------:R-:W-:Y:S02]  /*3e60*/  VIADD R52, R52, UR9 ;  /* 0x0000000934347c36 */ /* 0x000fe40008000000 */
[----:B------:R-:W-:-:S08]  /*3e70*/  IMAD R56, R56, 0x4, R51 ;  /* 0x0000000438387824 */ /* 0x000fd000078e0233 */
        /* <DEDUP_REMOVED lines=14> */
.L_x_50141:
[----:B------:R-:W-:Y:S05]  /*3f60*/  BSYNC.RECONVERGENT B0 ;  /* 0x0000000000007941 */ /* 0x000fea0003800200 */
.L_x_50140:
[----:B------:R-:W-:Y:S05]  /*3f70*/  BRA.U !UP0, `(.L_x_50143) ;  /* 0xffffffed08a87547 */ /* 0x000fea000b83ffff */
[----:B------:R-:W-:Y:S05]  /*3f80*/  BRA `(.L_x_50101) ;  /* 0x0000001400787947 */ /* 0x000fea0003800000 */
.L_x_50123:
[C---:B------:R-:W-:Y:S02]  /*3f90*/  VIADD R12, R8.reuse, 0x1 ;  /* 0x00000001080c7836 */ /* 0x040fe40000000000 */
[C---:B0-2---:R-:W-:Y:S02]  /*3fa0*/  VIADD R14, R8.reuse, 0x2 ;  /* 0x00000002080e7836 */ /* 0x045fe40000000000 */
        /* <DEDUP_REMOVED lines=15> */
[----:B------:R-:W-:-:S02]  /*40a0*/  SEL R13, R15, RZ, P3 ;  /* 0x000000ff0f0d7207 */ /* 0x000fc40001800000 */
[C---:B------:R-:W-:Y:S02]  /*40b0*/  SEL R17, R15.reuse, RZ, P6 ;  /* 0x000000ff0f117207 */ /* 0x040fe40003000000 */
        /* <DEDUP_REMOVED lines=22> */
[----:B------:R-:W-:Y:S01]  /*4220*/  IMAD.U32 R14, RZ, RZ, UR16 ;  /* 0x00000010ff0e7e24 */ /* 0x000fe2000f8e00ff */
[-C--:B------:R-:W-:Y:S01]  /*4230*/  ISETP.GE.U32.AND P2, PT, R12, R15.reuse, PT ;  /* 0x0000000f0c00720c */ /* 0x080fe20003f46070 */
[----:B------:R-:W-:Y:S01]  /*4240*/  IMAD.IADD R19, R0, 0x1, -R23 ;  /* 0x0000000100137824 */ /* 0x000fe200078e0a17 */
[----:B------:R-:W-:Y:S01]  /*4250*/  ISETP.GE.U32.AND P3, PT, R8, R15, PT ;  /* 0x0000000f0800720c */ /* 0x000fe20003f66070 */
[----:B------:R-:W-:Y:S01]  /*4260*/  IMAD R11, R11, R14, 0x201f ;  /* 0x0000201f0b0b7424 */ /* 0x000fe200078e020e */
        /* <DEDUP_REMOVED lines=18> */
.L_x_50163:
        /* <DEDUP_REMOVED lines=21> */
.L_x_50144:
        /* <DEDUP_REMOVED lines=10> */
.L_x_50145:
        /* <DEDUP_REMOVED lines=10> */
.L_x_50146:
        /* <DEDUP_REMOVED lines=10> */
.L_x_50147:
        /* <DEDUP_REMOVED lines=10> */
.L_x_50148:
        /* <DEDUP_REMOVED lines=11> */
.L_x_50149:
        /* <DEDUP_REMOVED lines=11> */
.L_x_50150:
        /* <DEDUP_REMOVED lines=11> */
.L_x_50151:
        /* <DEDUP_REMOVED lines=11> */
.L_x_50152:
        /* <DEDUP_REMOVED lines=11> */
.L_x_50153:
        /* <DEDUP_REMOVED lines=11> */
.L_x_50154:
        /* <DEDUP_REMOVED lines=11> */
.L_x_50155:
        /* <DEDUP_REMOVED lines=11> */
.L_x_50156:
        /* <DEDUP_REMOVED lines=11> */
.L_x_50157:
        /* <DEDUP_REMOVED lines=11> */
.L_x_50158:
        /* <DEDUP_REMOVED lines=11> */
.L_x_50159:
[----:B------:R-:W-:-:S13]  /*4ef0*/  ISETP.NE.AND P0, PT, R45, RZ, PT ;  /* 0x000000ff2d00720c */ /* 0x000fda0003f05270 */
[----:B------:R-:W-:Y:S05]  /*4f00*/  @P0 BRA `(.L_x_50160) ;  /* 0x0000000400940947 */ /* 0x000fea0003800000 */
[----:B------:R-:W-:-:S07]  /*4f10*/  IMAD.MOV.U32 R45, RZ, RZ, R4 ;  /* 0x000000ffff2d7224 */ /* 0x000fce00078e0004 */
.L_x_50162:
        /* <DEDUP_REMOVED lines=67> */
.L_x_50161:
        /* <DEDUP_REMOVED lines=33> */
.L_x_50160:
[----:B------:R-:W-:Y:S05]  /*5560*/  @!P6 BRA `(.L_x_50163) ;  /* 0xffffffec0088e947 */ /* 0x000fea000383ffff */
.L_x_50101:
[----:B------:R-:W-:Y:S05]  /*5570*/  WARPSYNC.ALL ;  /* 0x0000000000007948 */ /* 0x000fea0003800000 */
[----:B------:R-:W-:Y:S01]  /*5580*/  BAR.SYNC.DEFER_BLOCKING 0x0 ;  /* 0x0000000000007b1d */ /* 0x000fe20000010000 */
[----:B------:R-:W-:-:S13]  /*5590*/  ISETP.GT.U32.AND P0, PT, R5, 0xf, PT ;  /* 0x0000000f0500780c */ /* 0x000fda0003f04070 */
[----:B------:R-:W-:Y:S05]  /*55a0*/  @P0 EXIT ;  /* 0x000000000000094d */ /* 0x000fea0003800000 */
[----:B-1----:R-:W-:Y:S01]  /*55b0*/  IABS R13, R7 ;  /* 0x00000007000d7213 */ /* 0x002fe20000000000 */
[----:B------:R-:W1:Y:S01]  /*55c0*/  LDC R6, c[0x0][0x388] ;  /* 0x0000e200ff067b82 */ /* 0x000e620000000800 */
[----:B0-2---:R-:W-:Y:S01]  /*55d0*/  IABS R11, UR13 ;  /* 0x0000000d000b7c13 */ /* 0x005fe20008000000 */
[----:B------:R-:W0:Y:S01]  /*55e0*/  LDCU UR4, c[0x0][0x384] ;  /* 0x00007080ff0477ac */ /* 0x000e220008000800 */
[----:B------:R-:W2:Y:S01]  /*55f0*/  I2F.RP R0, R13 ;  /* 0x0000000d00007306 */ /* 0x000ea20000209400 */
[----:B------:R-:W-:Y:S01]  /*5600*/  ISETP.NE.AND P4, PT, R7, RZ, PT ;  /* 0x000000ff0700720c */ /* 0x000fe20003f85270 */
[----:B------:R-:W-:Y:S01]  /*5610*/  UMOV UR7, 0x400 ;  /* 0x0000040000077882 */ /* 0x000fe20000000000 */
[----:B------:R-:W-:Y:S02]  /*5620*/  UIMAD UR6, UR13, UR6, UR8 ;  /* 0x000000060d0672a4 */ /* 0x000fe4000f8e0208 */
[----:B------:R-:W5:Y:S01]  /*5630*/  S2UR UR9, SR_CgaCtaId ;  /* 0x00000000000979c3 */ /* 0x000f620000008800 */
[----:B------:R-:W-:Y:S01]  /*5640*/  UIADD3 UR7, UPT, UPT, UR7, 0x4180, URZ ;  /* 0x0000418007077890 */ /* 0x000fe2000fffe0ff */
[----:B------:R-:W-:Y:S01]  /*5650*/  ISETP.NE.AND P3, PT, RZ, UR13, PT ;  /* 0x0000000dff007c0c */ /* 0x000fe2000bf65270 */
[----:B------:R-:W3:Y:S08]  /*5660*/  I2F.RP R4, R11 ;  /* 0x0000000b00047306 */ /* 0x000ef00000209400 */
[----:B--2---:R-:W2:Y:S01]  /*5670*/  MUFU.RCP R0, R0 ;  /* 0x0000000000007308 */ /* 0x004ea20000001000 */
[----:B0-----:R-:W-:Y:S01]  /*5680*/  UIMAD UR4, UR5, UR4, UR6 ;  /* 0x00000004050472a4 */ /* 0x001fe2000f8e0206 */
[----:B-1----:R-:W-:-:S06]  /*5690*/  IABS R8, R6 ;  /* 0x0000000600087213 */ /* 0x002fcc0000000000 */
[----:B---3--:R-:W-:Y:S01]  /*56a0*/  MUFU.RCP R4, R4 ;  /* 0x0000000400047308 */ /* 0x008fe20000001000 */
[----:B-----5:R-:W-:Y:S01]  /*56b0*/  ULEA UR7, UR9, UR7, 0x18 ;  /* 0x0000000709077291 */ /* 0x020fe2000f8ec0ff */
[----:B--2---:R-:W-:-:S06]  /*56c0*/  VIADD R3, R0, 0xffffffe ;  /* 0x0ffffffe00037836 */ /* 0x004fcc0000000000 */
[----:B------:R-:W0:Y:S02]  /*56d0*/  F2I.FTZ.U32.TRUNC.NTZ R3, R3 ;  /* 0x0000000300037305 */ /* 0x000e24000021f000 */
[----:B0-----:R-:W-:-:S04]  /*56e0*/  IMAD.MOV R2, RZ, RZ, -R3 ;  /* 0x000000ffff027224 */ /* 0x001fc800078e0a03 */
[----:B----4-:R-:W-:Y:S02]  /*56f0*/  IMAD R9, R2, R13, RZ ;  /* 0x0000000d02097224 */ /* 0x010fe400078e02ff */
[----:B------:R-:W-:-:S04]  /*5700*/  IMAD.MOV.U32 R2, RZ, RZ, RZ ;  /* 0x000000ffff027224 */ /* 0x000fc800078e00ff */
[----:B------:R-:W-:-:S04]  /*5710*/  IMAD.HI.U32 R9, R3, R9, R2 ;  /* 0x0000000903097227 */ /* 0x000fc800078e0002 */
[----:B------:R-:W-:Y:S02]  /*5720*/  IMAD.MOV.U32 R2, RZ, RZ, R8 ;  /* 0x000000ffff027224 */ /* 0x000fe400078e0008 */
[----:B------:R-:W-:Y:S02]  /*5730*/  VIADD R8, R4, 0xffffffe ;  /* 0x0ffffffe04087836 */ /* 0x000fe40000000000 */
[----:B------:R-:W-:Y:S02]  /*5740*/  IMAD.HI.U32 R0, R9, R2, RZ ;  /* 0x0000000209007227 */ /* 0x000fe400078e00ff */
[----:B------:R0:W1:Y:S02]  /*5750*/  F2I.FTZ.U32.TRUNC.NTZ R9, R8 ;  /* 0x0000000800097305 */ /* 0x000064000021f000 */
[----:B------:R-:W-:-:S04]  /*5760*/  IMAD.MOV R3, RZ, RZ, -R0 ;  /* 0x000000ffff037224 */ /* 0x000fc800078e0a00 */
[----:B------:R-:W-:Y:S02]  /*5770*/  IMAD R2, R13, R3, R2 ;  /* 0x000000030d027224 */ /* 0x000fe400078e0202 */
[----:B0-----:R-:W-:-:S03]  /*5780*/  IMAD.MOV.U32 R8, RZ, RZ, RZ ;  /* 0x000000ffff087224 */ /* 0x001fc600078e00ff */
[----:B------:R-:W-:Y:S01]  /*5790*/  ISETP.GT.U32.AND P1, PT, R13, R2, PT ;  /* 0x000000020d00720c */ /* 0x000fe20003f24070 */
[----:B-1----:R-:W-:-:S12]  /*57a0*/  IMAD.MOV R4, RZ, RZ, -R9 ;  /* 0x000000ffff047224 */ /* 0x002fd800078e0a09 */
[----:B------:R-:W-:Y:S02]  /*57b0*/  @!P1 IMAD.IADD R2, R2, 0x1, -R13 ;  /* 0x0000000102029824 */ /* 0x000fe400078e0a0d */
[----:B------:R-:W-:-:S03]  /*57c0*/  @!P1 VIADD R0, R0, 0x1 ;  /* 0x0000000100009836 */ /* 0x000fc60000000000 */
[----:B------:R-:W-:Y:S01]  /*57d0*/  ISETP.GE.U32.AND P0, PT, R2, R13, PT ;  /* 0x0000000d0200720c */ /* 0x000fe20003f06070 */
[----:B------:R-:W-:Y:S01]  /*57e0*/  IMAD R13, R4, R11, RZ ;  /* 0x0000000b040d7224 */ /* 0x000fe200078e02ff */
[----:B------:R-:W-:-:S03]  /*57f0*/  LOP3.LUT R2, R6, R7, RZ, 0x3c, !PT ;  /* 0x0000000706027212 */ /* 0x000fc600078e3cff */
[----:B------:R-:W-:Y:S01]  /*5800*/  IMAD.HI.U32 R8, R9, R13, R8 ;  /* 0x0000000d09087227 */ /* 0x000fe200078e0008 */
[----:B------:R-:W-:Y:S02]  /*5810*/  ISETP.GE.AND P2, PT, R2, RZ, PT ;  /* 0x000000ff0200720c */ /* 0x000fe40003f46270 */
[----:B------:R-:W0:Y:S01]  /*5820*/  LDC.64 R2, c[0x0][0x3a0] ;  /* 0x0000e800ff027b82 */ /* 0x000e220000000a00 */
[----:B------:R-:W-:-:S04]  /*5830*/  LOP3.LUT R13, RZ, UR13, RZ, 0x33, !PT ;  /* 0x0000000dff0d7c12 */ /* 0x000fc8000f8e33ff */
[----:B------:R-:W-:-:S04]  /*5840*/  @P0 VIADD R0, R0, 0x1 ;  /* 0x0000000100000836 */ /* 0x000fc80000000000 */
[----:B------:R-:W-:Y:S01]  /*5850*/  IMAD.MOV.U32 R15, RZ, RZ, R0 ;  /* 0x000000ffff0f7224 */ /* 0x000fe200078e0000 */
[----:B------:R-:W-:-:S03]  /*5860*/  LEA R0, R5, UR7, 0x2 ;  /* 0x0000000705007c11 */ /* 0x000fc6000f8e10ff */
[----:B------:R-:W-:Y:S01]  /*5870*/  @!P2 IMAD.MOV R15, RZ, RZ, -R15 ;  /* 0x000000ffff0fa224 */ /* 0x000fe200078e0a0f */
[----:B------:R-:W-:-:S07]  /*5880*/  @!P4 LOP3.LUT R15, RZ, R7, RZ, 0x33, !PT ;  /* 0x00000007ff0fc212 */ /* 0x000fce00078e33ff */
.L_x_50164:
[----:B------:R-:W-:Y:S01]  /*5890*/  IABS R4, UR13 ;  /* 0x0000000d00047c13 */ /* 0x000fe20008000000 */
[----:B-1----:R1:W2:Y:S01]  /*58a0*/  LDS R9, [R0] ;  /* 0x0000000000097984 */ /* 0x0022a20000000800 */
[----:B------:R-:W-:Y:S01]  /*58b0*/  IABS R7, R5 ;  /* 0x0000000500077213 */ /* 0x000fe20000000000 */
[----:B------:R-:W-:Y:S02]  /*58c0*/  IMAD.U32 R17, RZ, RZ, UR17 ;  /* 0x00000011ff117e24 */ /* 0x000fe4000f8e00ff */
[----:B------:R-:W-:Y:S02]  /*58d0*/  IMAD.MOV R6, RZ, RZ, -R4 ;  /* 0x000000ffff067224 */ /* 0x000fe400078e0a04 */
[----:B------:R-:W-:-:S04]  /*58e0*/  IMAD.HI.U32 R4, R8, R7, RZ ;  /* 0x0000000708047227 */ /* 0x000fc800078e00ff */
[----:B------:R-:W-:Y:S01]  /*58f0*/  IMAD R6, R4, R6, R7 ;  /* 0x0000000604067224 */ /* 0x000fe200078e0207 */
[----:B------:R-:W-:Y:S01]  /*5900*/  IABS R7, UR13 ;  /* 0x0000000d00077c13 */ /* 0x000fe20008000000 */
[----:B-1----:R-:W-:-:S03]  /*5910*/  IMAD R0, R17, 0x4, R0 ;  /* 0x0000000411007824 */ /* 0x002fc600078e0200 */
        /* <DEDUP_REMOVED lines=10> */
[----:B------:R-:W-:Y:S02]  /*59c0*/  IMAD R7, R15, R4, UR4 ;  /* 0x000000040f077e24 */ /* 0x000fe4000f8e0204 */
[----:B------:R-:W-:Y:S02]  /*59d0*/  IMAD R4, R6, UR13, R5 ;  /* 0x0000000d06047c24 */ /* 0x000fe4000f8e0205 */
[----:B------:R-:W-:Y:S02]  /*59e0*/  VIADD R5, R5, UR17 ;  /* 0x0000001105057c36 */ /* 0x000fe40008000000 */
[----:B------:R-:W-:-:S03]  /*59f0*/  IMAD.IADD R7, R4, 0x1, R7 ;  /* 0x0000000104077824 */ /* 0x000fc600078e0207 */
[----:B------:R-:W-:Y:S01]  /*5a00*/  ISETP.GE.U32.AND P0, PT, R5, 0x10, PT ;  /* 0x000000100500780c */ /* 0x000fe20003f06070 */
[----:B0-----:R-:W-:-:S05]  /*5a10*/  IMAD.WIDE R6, R7, 0x4, R2 ;  /* 0x0000000407067825 */ /* 0x001fca00078e0202 */
[----:B--2---:R1:W-:Y:S07]  /*5a20*/  STG.E desc[UR14][R6.64], R9 ;  /* 0x0000000906007986 */ /* 0x0043ee000c10190e */
[----:B------:R-:W-:Y:S05]  /*5a30*/  @!P0 BRA `(.L_x_50164) ;  /* 0xfffffffc00948947 */ /* 0x000fea000383ffff */
[----:B------:R-:W-:Y:S05]  /*5a40*/  EXIT ;  /* 0x000000000000794d */ /* 0x000fea0003800000 */
.L_x_50165:
        /* <DEDUP_REMOVED lines=11> */
.L_x_58716:


//--------------------- .text._Z9cuda_gemmIiLi256ELi1ELi1ELi64ELi64ELi64ELi32ELi1ELi1EEviiiPT_S1_S1_ii --------------------------
	.section	.text._Z9cuda_gemmIiLi256ELi1ELi1ELi64ELi64ELi64ELi32ELi1ELi1EEviiiPT_S1_S1_ii,"ax",@progbits
	.align	128
        .global         _Z9cuda_gemmIiLi256ELi1ELi1ELi64ELi64ELi64ELi32ELi1ELi1EEviiiPT_S1_S1_ii
        .type           _Z9cuda_gemmIiLi256ELi1ELi1ELi64ELi64ELi64ELi32ELi1ELi1EEviiiPT_S1_S1_ii,@function
        .size           _Z9cuda_gemmIiLi256ELi1ELi1ELi64ELi64ELi64ELi32ELi1ELi1EEviiiPT_S1_S1_ii,(.L_x_58193 - _Z9cuda_gemmIiLi256ELi1ELi1ELi64ELi64ELi64ELi32ELi1ELi1EEviiiPT_S1_S1_ii)
        .other          _Z9cuda_gemmIiLi256ELi1ELi1ELi64ELi64ELi64ELi32ELi1ELi1EEviiiPT_S1_S1_ii,@"STO_CUDA_ENTRY STV_DEFAULT"
_Z9cuda_gemmIiLi256ELi1ELi1ELi64ELi64ELi64ELi32ELi1ELi1EEviiiPT_S1_S1_ii:
.text._Z9cuda_gemmIiLi256ELi1ELi1ELi64ELi64ELi64ELi32ELi1ELi1EEviiiPT_S1_S1_ii:
        /* <DEDUP_REMOVED lines=58> */
.L_x_50170:
[----:B------:R0:W2:Y:S01]  /*03a0*/  LDG.E R10, desc[UR6][R6.64] ;  /* 0x00000006060a7981 */ /* 0x0000a2000c1e1900 */
[----:B------:R-:W-:-:S05]  /*03b0*/  VIADD R8, R8, 0x1 ;  /* 0x0000000108087836 */ /* 0x000fca0000000000 */
[----:B------:R-:W-:Y:S01]  /*03c0*/  ISETP.NE.AND P0, PT, R8, RZ, PT ;  /* 0x000000ff0800720c */ /* 0x000fe20003f05270 */
[C---:B0-----:R-:W-:Y:S01]  /*03d0*/  IMAD.WIDE.U32 R6, R2.reuse, 0x4, R6 ;  /* 0x0000000402067825 */ /* 0x041fe200078e0006 */
[----:B--2---:R0:W-:Y:S03]  /*03e0*/  STS [R9], R10 ;  /* 0x0000000a09007388 */ /* 0x0041e60000000800 */
[----:B0-----:R-:W-:-:S08]  /*03f0*/  IMAD R9, R2, 0x4, R9 ;  /* 0x0000000402097824 */ /* 0x001fd000078e0209 */
[----:B------:R-:W-:Y:S05]  /*0400*/  @P0 BRA `(.L_x_50170) ;  /* 0xfffffffc00e40947 */ /* 0x000fea000383ffff */
.L_x_50169:
[----:B------:R-:W-:Y:S05]  /*0410*/  BSYNC.RECONVERGENT B1 ;  /* 0x0000000000017941 */ /* 0x000fea0003800200 */
.L_x_50168:
        /* <DEDUP_REMOVED lines=10> */
.L_x_50171:
        /* <DEDUP_REMOVED lines=20> */
.L_x_50167:
[----:B------:R-:W-:Y:S05]  /*0600*/  BSYNC.RECONVERGENT B0 ;  /* 0x0000000000007941 */ /* 0x000fea0003800200 */
.L_x_50166:
        /* <DEDUP_REMOVED lines=43> */
.L_x_50176:
[----:B------:R-:W-:Y:S01]  /*08c0*/  IADD3 R8, PT, PT, R8, 0x1, RZ ;  /* 0x0000000108087810 */ /* 0x000fe20007ffe0ff */
[----:B------:R0:W-:Y:S03]  /*08d0*/  STS [R9], RZ ;  /* 0x000000ff09007388 */ /* 0x0001e60000000800 */
[----:B------:R-:W-:Y:S01]  /*08e0*/  ISETP.NE.AND P0, PT, R8, RZ, PT ;  /* 0x000000ff0800720c */ /* 0x000fe20003f05270 */
[----:B0-----:R-:W-:-:S12]  /*08f0*/  IMAD R9, R2, 0x4, R9 ;  /* 0x0000000402097824 */ /* 0x001fd800078e0209 */
[----:B------:R-:W-:Y:S05]  /*0900*/  @P0 BRA `(.L_x_50176) ;  /* 0xfffffffc00ec0947 */ /* 0x000fea000383ffff */
.L_x_50175:
[----:B------:R-:W-:Y:S05]  /*0910*/  BSYNC.RECONVERGENT B1 ;  /* 0x0000000000017941 */ /* 0x000fea0003800200 */
.L_x_50174:
[----:B------:R-:W-:Y:S05]  /*0920*/  @!P1 BRA `(.L_x_50173) ;  /* 0x0000000000409947 */ /* 0x000fea0003800000 */
[----:B------:R-:W0:Y:S01]  /*0930*/  S2UR UR5, SR_CgaCtaId ;  /* 0x00000000000579c3 */ /* 0x000e220000008800 */
[----:B------:R-:W-:Y:S02]  /*0940*/  UMOV UR4, 0x400 ;  /* 0x0000040000047882 */ /* 0x000fe40000000000 */
[----:B------:R-:W-:-:S04]  /*0950*/  UIADD3 UR4, UPT, UPT, UR4, 0x2180, URZ ;  /* 0x0000218004047890 */ /* 0x000fc8000fffe0ff */
[----:B0-----:R-:W-:-:S06]  /*0960*/  ULEA UR4, UR5, UR4, 0x18 ;  /* 0x0000000405047291 */ /* 0x001fcc000f8ec0ff */
[----:B------:R-:W-:-:S07]  /*0970*/  LEA R9, R7, UR4, 0x2 ;  /* 0x0000000407097c11 */ /* 0x000fce000f8e10ff */
.L_x_50177:
        /* <DEDUP_REMOVED lines=11> */
.L_x_50173:
[----:B------:R-:W-:Y:S05]  /*0a30*/  BSYNC.RECONVERGENT B0 ;  /* 0x0000000000007941 */ /* 0x000fea0003800200 */
.L_x_50172:
        /* <DEDUP_REMOVED lines=10> */
[----:B------:R-:W-:Y:S05]  /*0ae0*/  CALL.REL.NOINC `($__internal_242_$__cuda_sm20_div_u16) ;  /* 0x0000000c00587944 */ /* 0x000fea0003c00000 */
[----:B------:R-:W0:Y:S01]  /*0af0*/  LDC.64 R8, c[0x0][0x398] ;  /* 0x0000e600ff087b82 */ /* 0x000e220000000a00 */
[----:B------:R-:W-:Y:S01]  /*0b00*/  LOP3.LUT R18, R12, 0x3, RZ, 0xc0, !PT ;  /* 0x000000030c127812 */ /* 0x000fe200078ec0ff */
[----:B------:R-:W-:Y:S03]  /*0b10*/  BSSY.RECONVERGENT B0, `(.L_x_50178) ;  /* 0x000000f000007945 */ /* 0x000fe60003800200 */
[----:B------:R-:W-:-:S13]  /*0b20*/  ISETP.NE.AND P0, PT, R18, 0x2, PT ;  /* 0x000000021200780c */ /* 0x000fda0003f05270 */
[----:B------:R-:W-:Y:S05]  /*0b30*/  @!P0 BRA `(.L_x_50179) ;  /* 0x0000000000308947 */ /* 0x000fea0003800000 */
[----:B------:R-:W1:Y:S01]  /*0b40*/  LDC.64 R12, c[0x0][0x398] ;  /* 0x0000e600ff0c7b82 */ /* 0x000e620000000a00 */
[----:B------:R-:W-:-:S07]  /*0b50*/  IMAD.MOV.U32 R5, RZ, RZ, RZ ;  /* 0x000000ffff057224 */ /* 0x000fce00078e00ff */
.L_x_50180:
        /* <DEDUP_REMOVED lines=10> */
.L_x_50179:
[----:B------:R-:W-:Y:S05]  /*0c00*/  BSYNC.RECONVERGENT B0 ;  /* 0x0000000000007941 */ /* 0x000fea0003800200 */
.L_x_50178:
[----:B------:R-:W-:Y:S01]  /*0c10*/  BSSY.RECONVERGENT B0, `(.L_x_50181) ;  /* 0x000001b000007945 */ /* 0x000fe20003800200 */
.L_x_50182:
        /* <DEDUP_REMOVED lines=27> */
.L_x_50181:
[----:B------:R-:W-:Y:S01]  /*0dd0*/  BAR.SYNC.DEFER_BLOCKING 0x0 ;  /* 0x0000000000007b1d */ /* 0x000fe20000010000 */
[----:B------:R-:W-:-:S13]  /*0de0*/  ISETP.GT.U32.AND P0, PT, R3, 0x7f, PT ;  /* 0x0000007f0300780c */ /* 0x000fda0003f04070 */
[----:B------:R-:W-:Y:S05]  /*0df0*/  @P0 BRA `(.L_x_50183) ;  /* 0x0000000000f00947 */ /* 0x000fea0003800000 */
[----:B------:R-:W0:Y:S01]  /*0e00*/  S2UR UR5, SR_CgaCtaId ;  /* 0x00000000000579c3 */ /* 0x000e220000008800 */
[----:B------:R-:W-:Y:S01]  /*0e10*/  UMOV UR4, 0x400 ;  /* 0x0000040000047882 */ /* 0x000fe20000000000 */
[----:B------:R-:W-:Y:S01]  /*0e20*/  LOP3.LUT P1, RZ, R3, 0x3, RZ, 0xc0, !PT ;  /* 0x0000000303ff7812 */ /* 0x000fe2000782c0ff */
[----:B------:R-:W-:Y:S01]  /*0e30*/  UIADD3 UR4, UPT, UPT, UR4, 0x2080, URZ ;  /* 0x0000208004047890 */ /* 0x000fe2000fffe0ff */
[----:B-1----:R-:W-:-:S11]  /*0e40*/  SHF.R.U32.HI R25, RZ, 0x2, R3 ;  /* 0x00000002ff197819 */ /* 0x002fd60000011603 */
[----:B------:R-:W1:Y:S01]  /*0e50*/  @!P1 S2R R26, SR_CgaCtaId ;  /* 0x00000000001a9919 */ /* 0x000e620000008800 */
[----:B------:R-:W-:-:S05]  /*0e60*/  @!P1 MOV R23, 0x400 ;  /* 0x0000040000179802 */ /* 0x000fca0000000f00 */
[----:B------:R-:W-:Y:S01]  /*0e70*/  @!P1 VIADD R23, R23, 0x2180 ;  /* 0x0000218017179836 */ /* 0x000fe20000000000 */
[----:B0-----:R-:W-:-:S06]  /*0e80*/  ULEA UR4, UR5, UR4, 0x18 ;  /* 0x0000000405047291 */ /* 0x001fcc000f8ec0ff */
[----:B------:R-:W-:-:S05]  /*0e90*/  LEA R24, R21, UR4, 0x2 ;  /* 0x0000000415187c11 */ /* 0x000fca000f8e10ff */
[----:B------:R0:W2:Y:S04]  /*0ea0*/  LDS.128 R4, [R24] ;  /* 0x0000000018047984 */ /* 0x0000a80000000c00 */
[----:B------:R0:W3:Y:S04]  /*0eb0*/  LDS.128 R8, [R24+0x10] ;  /* 0x0000100018087984 */ /* 0x0000e80000000c00 */
[----:B------:R0:W4:Y:S04]  /*0ec0*/  LDS.128 R12, [R24+0x20] ;  /* 0x00002000180c7984 */ /* 0x0001280000000c00 */
[----:B------:R0:W0:Y:S01]  /*0ed0*/  LDS.128 R16, [R24+0x30] ;  /* 0x0000300018107984 */ /* 0x0000220000000c00 */
[----:B-1----:R-:W-:-:S07]  /*0ee0*/  @!P1 LEA R23, R26, R23, 0x18 ;  /* 0x000000171a179211 */ /* 0x002fce00078ec0ff */
.L_x_50185:
[----:B------:R-:W-:Y:S01]  /*0ef0*/  IMAD R28, R25, 0x104, R22 ;  /* 0x00000104191c7824 */ /* 0x000fe200078e0216 */
[----:B------:R-:W-:-:S04]  /*0f00*/  UMOV UR4, 0xffffffff ;  /* 0xffffffff00047882 */ /* 0x000fc80000000000 */
[----:B------:R-:W-:-:S05]  /*0f10*/  LEA R28, R21, R28, 0x2 ;  /* 0x0000001c151c7211 */ /* 0x000fca00078e10ff */
[----:B------:R-:W0:Y:S04]  /*0f20*/  LDS R27, [R28] ;  /* 0x000000001c1b7984 */ /* 0x000e280000000800 */
[----:B------:R-:W1:Y:S04]  /*0f30*/  LDS R33, [R28+0x4] ;  /* 0x000004001c217984 */ /* 0x000e680000000800 */
        /* <DEDUP_REMOVED lines=32> */
[----:B0-----:R-:W-:-:S05]  /*1140*/  IMAD.IADD R27, R24, 0x1, R27 ;  /* 0x00000001181b7824 */ /* 0x001fca00078e021b */
[----:B------:R0:W1:Y:S02]  /*1150*/  SHFL.DOWN PT, R26, R27, 0x1, 0x1c1f ;  /* 0x083c1f001b1a7f89 */ /* 0x00006400000e0000 */
.L_x_50193:
[----:B01----:R-:W-:Y:S01]  /*1160*/  IADD3 R27, PT, PT, R27, R26, RZ ;  /* 0x0000001a1b1b7210 */ /* 0x003fe20007ffe0ff */
[----:B------:R-:W-:Y:S01]  /*1170*/  @!P1 IMAD R24, R25, 0x4, R23 ;  /* 0x0000000419189824 */ /* 0x000fe200078e0217 */
[----:B------:R-:W-:-:S04]  /*1180*/  LEA.HI R25, R2, R25, RZ, 0x1e ;  /* 0x0000001902197211 */ /* 0x000fc800078ff0ff */
[----:B------:R0:W-:Y:S01]  /*1190*/  @!P1 STS [R24], R27 ;  /* 0x0000001b18009388 */ /* 0x0001e20000000800 */
[----:B------:R-:W-:-:S13]  /*11a0*/  ISETP.GE.U32.AND P0, PT, R25, 0x20, PT ;  /* 0x000000201900780c */ /* 0x000fda0003f06070 */
[----:B0-----:R-:W-:Y:S05]  /*11b0*/  @!P0 BRA `(.L_x_50185) ;  /* 0xfffffffc004c8947 */ /* 0x001fea000383ffff */
.L_x_50183:
        /* <DEDUP_REMOVED lines=14> */
[----:B-1----:R0:W1:Y:S02]  /*12a0*/  F2I.FTZ.U32.TRUNC.NTZ R5, R4 ;  /* 0x0000000400057305 */ /* 0x002064000021f000 */
        /* <DEDUP_REMOVED lines=25> */
[----:B------:R-:W-:Y:S02]  /*1440*/  IMAD R11, R20, 0x20, R11 ;  /* 0x00000020140b7824 */ /* 0x000fe400078e020b */
[----:B------:R-:W-:Y:S01]  /*1450*/  IADD3 R8, PT, PT, -R4, RZ, RZ ;  /* 0x000000ff04087210 */ /* 0x000fe20007ffe1ff */
[----:B0-----:R-:W-:-:S06]  /*1460*/  ULEA UR4, UR5, UR4, 0x18 ;  /* 0x0000000405047291 */ /* 0x001fcc000f8ec0ff */
[----:B------:R-:W-:Y:S01]  /*1470*/  LEA R9, R3, UR4, 0x2 ;  /* 0x0000000403097c11 */ /* 0x000fe2000f8e10ff */
[----:B------:R-:W-:-:S07]  /*1480*/  IMAD R3, R4, R2, R3 ;  /* 0x0000000204037224 */ /* 0x000fce00078e0203 */
.L_x_50188:
        /* <DEDUP_REMOVED lines=8> */
.L_x_50187:
[----:B------:R-:W-:Y:S05]  /*1510*/  BSYNC.RECONVERGENT B0 ;  /* 0x0000000000007941 */ /* 0x000fea0003800200 */
.L_x_50186:
        /* <DEDUP_REMOVED lines=12> */
.L_x_50189:
        /* <DEDUP_REMOVED lines=21> */
.L_x_50184:
        /* <DEDUP_REMOVED lines=8> */
.L_x_50191:
[----:B------:R-:W-:Y:S05]  /*17b0*/  BSYNC B0 ;  /* 0x0000000000007941 */ /* 0x000fea0003800000 */
.L_x_50190:
        /* <DEDUP_REMOVED lines=8> */
.L_x_50192:
[----:B------:R-:W-:Y:S05]  /*1840*/  BRA `(.L_x_50193) ;  /* 0xfffffff800447947 */ /* 0x000fea000383ffff */
        .weak           $__internal_242_$__cuda_sm20_div_u16
        .type           $__internal_242_$__cuda_sm20_div_u16,@function
        .size           $__internal_242_$__cuda_sm20_div_u16,(.L_x_58193 - $__internal_242_$__cuda_sm20_div_u16)
$__internal_242_$__cuda_sm20_div_u16:
        /* <DEDUP_REMOVED lines=18> */
[----:B------:R-:W-:Y:S06]  /*1970*/  RET.REL.NODEC R8 `(_Z9cuda_gemmIiLi256ELi1ELi1ELi64ELi64ELi64ELi32ELi1ELi1EEviiiPT_S1_S1_ii) ;  /* 0xffffffe408a07950 */ /* 0x000fec0003c3ffff */
.L_x_50194:
        /* <DEDUP_REMOVED lines=16> */
.L_x_58193:


//--------------------- .text._Z9cuda_gemmIiLi256ELi1ELi1ELi64ELi64ELi64ELi32ELi1ELi0EEviiiPT_S1_S1_ii --------------------------
	.section	.text._Z9cuda_gemmIiLi256ELi1ELi1ELi64ELi64ELi64ELi32ELi1ELi0EEviiiPT_S1_S1_ii,"ax",@progbits
	.align	128
        .global         _Z9cuda_gemmIiLi256ELi1ELi1ELi64ELi64ELi64ELi32ELi1ELi0EEviiiPT_S1_S1_ii
        .type           _Z9cuda_gemmIiLi256ELi1ELi1ELi64ELi64ELi64ELi32ELi1ELi0EEviiiPT_S1_S1_ii,@function
        .size           _Z9cuda_gemmIiLi256ELi1ELi1ELi64ELi64ELi64ELi32ELi1ELi0EEviiiPT_S1_S1_ii,(.L_x_58718 - _Z9cuda_gemmIiLi256ELi1ELi1ELi64ELi64ELi64ELi32ELi1ELi0EEviiiPT_S1_S1_ii)
        .other          _Z9cuda_gemmIiLi256ELi1ELi1ELi64ELi64ELi64ELi32ELi1ELi0EEviiiPT_S1_S1_ii,@"STO_CUDA_ENTRY STV_DEFAULT"
_Z9cuda_gemmIiLi256ELi1ELi1ELi64ELi64ELi64ELi32ELi1ELi0EEviiiPT_S1_S1_ii:
.text._Z9cuda_gemmIiLi256ELi1ELi1ELi64ELi64ELi64ELi32ELi1ELi0EEviiiPT_S1_S1_ii:
        /* <DEDUP_REMOVED lines=150> */
.L_x_50199:
        /* <DEDUP_REMOVED lines=9> */
.L_x_50198:
[----:B------:R-:W-:Y:S05]  /*09f0*/  BSYNC.RECONVERGENT B1 ;  /* 0x0000000000017941 */ /* 0x000fea0003800200 */
.L_x_50197:
[----:B------:R-:W-:Y:S05]  /*0a00*/  @!P1 BRA `(.L_x_50196) ;  /* 0x0000000000749947 */ /* 0x000fea0003800000 */
[----:B------:R-:W1:Y:S01]  /*0a10*/  S2R R20, SR_CgaCtaId ;  /* 0x0000000000147919 */ /* 0x000e620000008800 */
[----:B0-----:R-:W0:Y:S01]  /*0a20*/  LDC.64 R18, c[0x0][0x390] ;  /* 0x0000e400ff127b82 */ /* 0x001e220000000a00 */
[----:B------:R-:W-:-:S05]  /*0a30*/  MOV R11, 0x400 ;  /* 0x00000400000b7802 */ /* 0x000fca0000000f00 */
[----:B------:R-:W-:Y:S02]  /*0a40*/  VIADD R13, R11, 0x2080 ;  /* 0x000020800b0d7836 */ /* 0x000fe40000000000 */
[----:B------:R-:W-:-:S03]  /*0a50*/  IMAD.SHL.U32 R11, R7, 0x4, RZ ;  /* 0x00000004070b7824 */ /* 0x000fc600078e00ff */
[----:B-1----:R-:W-:-:S07]  /*0a60*/  LEA R28, R20, R13, 0x18 ;  /* 0x0000000d141c7211 */ /* 0x002fce00078ec0ff */
.L_x_50200:
        /* <DEDUP_REMOVED lines=23> */
.L_x_50196:
[----:B------:R-:W-:Y:S05]  /*0be0*/  BSYNC.RECONVERGENT B0 ;  /* 0x0000000000007941 */ /* 0x000fea0003800200 */
.L_x_50195:
        /* <DEDUP_REMOVED lines=41> */
.L_x_50205:
[----:B------:R-:W-:Y:S02]  /*0e80*/  IMAD R9, R18, 0x4, R13 ;  /* 0x0000000412097824 */ /* 0x000fe400078e020d */
[----:B------:R-:W-:Y:S02]  /*0e90*/  VIADD R11, R11, 0x1 ;  /* 0x000000010b0b7836 */ /* 0x000fe40000000000 */
[----:B------:R-:W-:Y:S01]  /*0ea0*/  IMAD.IADD R18, R7, 0x1, R18 ;  /* 0x0000000107127824 */ /* 0x000fe200078e0212 */
[----:B------:R0:W-:Y:S02]  /*0eb0*/  STS [R9], RZ ;  /* 0x000000ff09007388 */ /* 0x0001e40000000800 */
[----:B------:R-:W-:-:S13]  /*0ec0*/  ISETP.NE.AND P0, PT, R11, R20, PT ;  /* 0x000000140b00720c */ /* 0x000fda0003f05270 */
[----:B0-----:R-:W-:Y:S05]  /*0ed0*/  @P0 BRA `(.L_x_50205) ;  /* 0xfffffffc00e80947 */ /* 0x001fea000383ffff */
.L_x_50204:
[----:B------:R-:W-:Y:S05]  /*0ee0*/  BSYNC.RECONVERGENT B1 ;  /* 0x0000000000017941 */ /* 0x000fea0003800200 */
.L_x_50203:
[----:B------:R-:W-:Y:S05]  /*0ef0*/  @!P1 BRA `(.L_x_50202) ;  /* 0x00000000003c9947 */ /* 0x000fea0003800000 */
[----:B------:R-:W0:Y:S01]  /*0f00*/  S2R R20, SR_CgaCtaId ;  /* 0x0000000000147919 */ /* 0x000e220000008800 */
[----:B------:R-:W-:-:S05]  /*0f10*/  MOV R9, 0x400 ;  /* 0x0000040000097802 */ /* 0x000fca0000000f00 */
[----:B------:R-:W-:-:S05]  /*0f20*/  VIADD R9, R9, 0x2180 ;  /* 0x0000218009097836 */ /* 0x000fca0000000000 */
[----:B0-----:R-:W-:-:S07]  /*0f30*/  LEA R11, R20, R9, 0x18 ;  /* 0x00000009140b7211 */ /* 0x001fce00078ec0ff */
.L_x_50206:
        /* <DEDUP_REMOVED lines=11> */
.L_x_50202:
[----:B------:R-:W-:Y:S05]  /*0ff0*/  BSYNC.RECONVERGENT B0 ;  /* 0x0000000000007941 */ /* 0x000fea0003800200 */
.L_x_50201:
        /* <DEDUP_REMOVED lines=10> */
.L_x_50209:
        /* <DEDUP_REMOVED lines=8> */
.L_x_50208:
[----:B---3--:R-:W-:Y:S05]  /*1120*/  BSYNC.RECONVERGENT B0 ;  /* 0x0000000000007941 */ /* 0x008fea0003800200 */
.L_x_50207:
        /* <DEDUP_REMOVED lines=89> */
.L_x_50231:
        /* <DEDUP_REMOVED lines=20> */
.L_x_50212:
        /* <DEDUP_REMOVED lines=10> */
.L_x_50213:
        /* <DEDUP_REMOVED lines=10> */
.L_x_50214:
        /* <DEDUP_REMOVED lines=10> */
.L_x_50215:
        /* <DEDUP_REMOVED lines=10> */
.L_x_50216:
        /* <DEDUP_REMOVED lines=10> */
.L_x_50217:
        /* <DEDUP_REMOVED lines=14> */
.L_x_50218:
        /* <DEDUP_REMOVED lines=15> */
.L_x_50219:
        /* <DEDUP_REMOVED lines=15> */
.L_x_50220:
        /* <DEDUP_REMOVED lines=13> */
.L_x_50221:
        /* <DEDUP_REMOVED lines=13> */
.L_x_50222:
        /* <DEDUP_REMOVED lines=13> */
.L_x_50223:
        /* <DEDUP_REMOVED lines=13> */
.L_x_50224:
        /* <DEDUP_REMOVED lines=13> */
.L_x_50225:
        /* <DEDUP_REMOVED lines=13> */
.L_x_50226:
        /* <DEDUP_REMOVED lines=13> */
.L_x_50227:
        /* <DEDUP_REMOVED lines=9> */
.L_x_50230:
        /* <DEDUP_REMOVED lines=69> */
.L_x_50229:
[----:B------:R-:W-:Y:S05]  /*2870*/  BSYNC.RECONVERGENT B0 ;  /* 0x0000000000007941 */ /* 0x000fea0003800200 */
.L_x_50228:
[----:B------:R-:W-:Y:S05]  /*2880*/  BRA.U !UP0, `(.L_x_50231) ;  /* 0xffffffed088c7547 */ /* 0x000fea000b83ffff */
[----:B------:R-:W-:Y:S05]  /*2890*/  BRA `(.L_x_50210) ;  /* 0x0000002c00807947 */ /* 0x000fea0003800000 */
.L_x_50211:
        /* <DEDUP_REMOVED lines=86> */
.L_x_50252:
        /* <DEDUP_REMOVED lines=20> */
.L_x_50233:
        /* <DEDUP_REMOVED lines=8> */
.L_x_50234:
        /* <DEDUP_REMOVED lines=8> */
.L_x_50235:
        /* <DEDUP_REMOVED lines=8> */
.L_x_50236:
        /* <DEDUP_REMOVED lines=8> */
.L_x_50237:
        /* <DEDUP_REMOVED lines=8> */
.L_x_50238:
        /* <DEDUP_REMOVED lines=12> */
.L_x_50239:
        /* <DEDUP_REMOVED lines=13> */
.L_x_50240:
        /* <DEDUP_REMOVED lines=13> */
.L_x_50241:
        /* <DEDUP_REMOVED lines=13> */
.L_x_50242:
        /* <DEDUP_REMOVED lines=15> */
.L_x_50243:
        /* <DEDUP_REMOVED lines=13> */
.L_x_50244:
        /* <DEDUP_REMOVED lines=15> */
.L_x_50245:
        /* <DEDUP_REMOVED lines=15> */
.L_x_50246:
        /* <DEDUP_REMOVED lines=15> */
.L_x_50247:
        /* <DEDUP_REMOVED lines=15> */
.L_x_50248:
        /* <DEDUP_REMOVED lines=9> */
.L_x_50251:
        /* <DEDUP_REMOVED lines=67> */
.L_x_50250:
[----:B------:R-:W-:Y:S05]  /*3f30*/  BSYNC.RECONVERGENT B0 ;  /* 0x0000000000007941 */ /* 0x000fea0003800200 */
.L_x_50249:
[----:B------:R-:W-:Y:S05]  /*3f40*/  BRA.U !UP0, `(.L_x_50252) ;  /* 0xffffffed08ac7547 */ /* 0x000fea000b83ffff */
[----:B------:R-:W-:Y:S05]  /*3f50*/  BRA `(.L_x_50210) ;  /* 0x0000001400d07947 */ /* 0x000fea0003800000 */
.L_x_50232:
        /* <DEDUP_REMOVED lines=64> */
.L_x_50272:
        /* <DEDUP_REMOVED lines=19> */
.L_x_50253:
        /* <DEDUP_REMOVED lines=10> */
.L_x_50254:
        /* <DEDUP_REMOVED lines=10> */
.L_x_50255:
        /* <DEDUP_REMOVED lines=10> */
.L_x_50256:
        /* <DEDUP_REMOVED lines=10> */
.L_x_50257:
        /* <DEDUP_REMOVED lines=14> */
.L_x_50258:
        /* <DEDUP_REMOVED lines=11> */
.L_x_50259:
        /* <DEDUP_REMOVED lines=15> */
.L_x_50260:
        /* <DEDUP_REMOVED lines=12> */
.L_x_50261:
        /* <DEDUP_REMOVED lines=12> */
.L_x_50262:
        /* <DEDUP_REMOVED lines=15> */
.L_x_50263:
        /* <DEDUP_REMOVED lines=12> */
.L_x_50264:
        /* <DEDUP_REMOVED lines=12> */
.L_x_50265:
        /* <DEDUP_REMOVED lines=15> */
.L_x_50266:
        /* <DEDUP_REMOVED lines=11> */
.L_x_50267:
        /* <DEDUP_REMOVED lines=15> */
.L_x_50268:
[----:B------:R-:W-:Y:S05]  /*5010*/  @P0 BRA `(.L_x_50269) ;  /* 0x0000000400980947 */ /* 0x000fea0003800000 */
[----:B------:R-:W-:-:S07]  /*5020*/  IMAD.MOV.U32 R44, RZ, RZ, R6 ;  /* 0x000000ffff2c7224 */ /* 0x000fce00078e0006 */
.L_x_50271:
        /* <DEDUP_REMOVED lines=66> */
.L_x_50270:
        /* <DEDUP_REMOVED lines=35> */
.L_x_50269:
[----:B------:R-:W-:-:S13]  /*5680*/  ISETP.NE.AND P0, PT, R54, RZ, PT ;  /* 0x000000ff3600720c */ /* 0x000fda0003f05270 */
[----:B------:R-:W-:Y:S05]  /*5690*/  @!P0 BRA `(.L_x_50272) ;  /* 0xffffffec00308947 */ /* 0x000fea000383ffff */
.L_x_50210:
        /* <DEDUP_REMOVED lines=45> */
.L_x_50275:
        /* <DEDUP_REMOVED lines=8> */
.L_x_50274:
[----:B------:R-:W-:Y:S05]  /*59f0*/  BSYNC.RECONVERGENT B0 ;  /* 0x0000000000007941 */ /* 0x000fea0003800200 */
.L_x_50273:
        /* <DEDUP_REMOVED lines=12> */
.L_x_50276:
        /* <DEDUP_REMOVED lines=21> */
.L_x_50277:
        /* <DEDUP_REMOVED lines=15> */
.L_x_58718:


//--------------------- .text._Z9cuda_gemmIiLi256ELi1ELi1ELi64ELi64ELi64ELi32ELi0ELi1EEviiiPT_S1_S1_ii --------------------------
	.section	.text._Z9cuda_gemmIiLi256ELi1ELi1ELi64ELi64ELi64ELi32ELi0ELi1EEviiiPT_S1_S1_ii,"ax",@progbits
	.align	128
        .global         _Z9cuda_gemmIiLi256ELi1ELi1ELi64ELi64ELi64ELi32ELi0ELi1EEviiiPT_S1_S1_ii
        .type           _Z9cuda_gemmIiLi256ELi1ELi1ELi64ELi64ELi64ELi32ELi0ELi1EEviiiPT_S1_S1_ii,@function
        .size           _Z9cuda_gemmIiLi256ELi1ELi1ELi64ELi64ELi64ELi32ELi0ELi1EEviiiPT_S1_S1_ii,(.L_x_58194 - _Z9cuda_gemmIiLi256ELi1ELi1ELi64ELi64ELi64ELi32ELi0ELi1EEviiiPT_S1_S1_ii)
        .other          _Z9cuda_gemmIiLi256ELi1ELi1ELi64ELi64ELi64ELi32ELi0ELi1EEviiiPT_S1_S1_ii,@"STO_CUDA_ENTRY STV_DEFAULT"
_Z9cuda_gemmIiLi256ELi1ELi1ELi64ELi64ELi64ELi32ELi0ELi1EEviiiPT_S1_S1_ii:
.text._Z9cuda_gemmIiLi256ELi1ELi1ELi64ELi64ELi64ELi32ELi0ELi1EEviiiPT_S1_S1_ii:
        /* <DEDUP_REMOVED lines=37> */
.L_x_50278:
[----:B------:R-:W0:Y:S02]  /*0250*/  S2R R21, SR_CTAID.X ;  /* 0x0000000000157919 */ /* 0x000e240000002500 */
[----:B0-----:R-:W-:Y:S02]  /*0260*/  SHF.R.U32.HI R4, RZ, 0x6, R21 ;  /* 0x00000006ff047819 */ /* 0x001fe40000011615 */
[----:B------:R-:W-:-:S07]  /*0270*/  LOP3.LUT R21, R21, 0x3f, RZ, 0xc0, !PT ;  /* 0x0000003f15157812 */ /* 0x000fce00078ec0ff */
.L_x_50279:
        /* <DEDUP_REMOVED lines=9> */
[C---:B------:R-:W-:Y:S02]  /*0310*/  LOP3.LUT R5, R20.reuse, 0x1f, RZ, 0xc0, !PT ;  /* 0x0000001f14057812 */ /* 0x040fe400078ec0ff */
        /* <DEDUP_REMOVED lines=48> */
.L_x_50284:
        /* <DEDUP_REMOVED lines=8> */
.L_x_50283:
[----:B0-----:R-:W-:Y:S05]  /*06a0*/  BSYNC.RECONVERGENT B1 ;  /* 0x0000000000017941 */ /* 0x001fea0003800200 */
.L_x_50282:
        /* <DEDUP_REMOVED lines=10> */
.L_x_50285:
        /* <DEDUP_REMOVED lines=20> */
.L_x_50281:
[----:B0-----:R-:W-:Y:S05]  /*0890*/  BSYNC.RECONVERGENT B0 ;  /* 0x0000000000007941 */ /* 0x001fea0003800200 */
.L_x_50280:
        /* <DEDUP_REMOVED lines=43> */
.L_x_50290:
[----:B------:R-:W-:Y:S01]  /*0b50*/  VIADD R7, R7, 0x1 ;  /* 0x0000000107077836 */ /* 0x000fe20000000000 */
[----:B------:R0:W-:Y:S04]  /*0b60*/  STS [R10], RZ ;  /* 0x000000ff0a007388 */ /* 0x0001e80000000800 */
[----:B------:R-:W-:Y:S01]  /*0b70*/  ISETP.NE.AND P0, PT, R7, RZ, PT ;  /* 0x000000ff0700720c */ /* 0x000fe20003f05270 */
[----:B0-----:R-:W-:-:S12]  /*0b80*/  IMAD R10, R3, 0x4, R10 ;  /* 0x00000004030a7824 */ /* 0x001fd800078e020a */
[----:B------:R-:W-:Y:S05]  /*0b90*/  @P0 BRA `(.L_x_50290) ;  /* 0xfffffffc00ec0947 */ /* 0x000fea000383ffff */
.L_x_50289:
[----:B------:R-:W-:Y:S05]  /*0ba0*/  BSYNC.RECONVERGENT B1 ;  /* 0x0000000000017941 */ /* 0x000fea0003800200 */
.L_x_50288:
[----:B------:R-:W-:Y:S05]  /*0bb0*/  @!P1 BRA `(.L_x_50287) ;  /* 0x0000000000409947 */ /* 0x000fea0003800000 */
[----:B------:R-:W0:Y:S01]  /*0bc0*/  S2UR UR5, SR_CgaCtaId ;  /* 0x00000000000579c3 */ /* 0x000e220000008800 */
[----:B------:R-:W-:Y:S02]  /*0bd0*/  UMOV UR4, 0x400 ;  /* 0x0000040000047882 */ /* 0x000fe40000000000 */
[----:B------:R-:W-:-:S04]  /*0be0*/  UIADD3 UR4, UPT, UPT, UR4, 0x2180, URZ ;  /* 0x0000218004047890 */ /* 0x000fc8000fffe0ff */
[----:B0-----:R-:W-:-:S06]  /*0bf0*/  ULEA UR4, UR5, UR4, 0x18 ;  /* 0x0000000405047291 */ /* 0x001fcc000f8ec0ff */
[----:B------:R-:W-:-:S07]  /*0c00*/  LEA R10, R8, UR4, 0x2 ;  /* 0x00000004080a7c11 */ /* 0x000fce000f8e10ff */
.L_x_50291:
        /* <DEDUP_REMOVED lines=11> */
.L_x_50287:
[----:B------:R-:W-:Y:S05]  /*0cc0*/  BSYNC.RECONVERGENT B0 ;  /* 0x0000000000007941 */ /* 0x000fea0003800200 */
.L_x_50286:
        /* <DEDUP_REMOVED lines=10> */
[----:B------:R-:W-:Y:S05]  /*0d70*/  CALL.REL.NOINC `($__internal_243_$__cuda_sm20_div_u16) ;  /* 0x0000000c009c7944 */ /* 0x000fea0003c00000 */
[----:B------:R-:W0:Y:S01]  /*0d80*/  LDC.64 R8, c[0x0][0x398] ;  /* 0x0000e600ff087b82 */ /* 0x000e220000000a00 */
[----:B------:R-:W-:Y:S01]  /*0d90*/  LOP3.LUT R18, R12, 0x3, RZ, 0xc0, !PT ;  /* 0x000000030c127812 */ /* 0x000fe200078ec0ff */
[----:B------:R-:W-:Y:S03]  /*0da0*/  BSSY.RECONVERGENT B0, `(.L_x_50292) ;  /* 0x000000f000007945 */ /* 0x000fe60003800200 */
[----:B------:R-:W-:-:S13]  /*0db0*/  ISETP.NE.AND P0, PT, R18, 0x2, PT ;  /* 0x000000021200780c */ /* 0x000fda0003f05270 */
[----:B------:R-:W-:Y:S05]  /*0dc0*/  @!P0 BRA `(.L_x_50293) ;  /* 0x0000000000308947 */ /* 0x000fea0003800000 */
[----:B------:R-:W1:Y:S01]  /*0dd0*/  LDC.64 R12, c[0x0][0x398] ;  /* 0x0000e600ff0c7b82 */ /* 0x000e620000000a00 */
[----:B------:R-:W-:-:S07]  /*0de0*/  IMAD.MOV.U32 R5, RZ, RZ, RZ ;  /* 0x000000ffff057224 */ /* 0x000fce00078e00ff */
.L_x_50294:
        /* <DEDUP_REMOVED lines=10> */
.L_x_50293:
[----:B------:R-:W-:Y:S05]  /*0e90*/  BSYNC.RECONVERGENT B0 ;  /* 0x0000000000007941 */ /* 0x000fea0003800200 */
.L_x_50292:
[----:B------:R-:W-:Y:S01]  /*0ea0*/  BSSY.RECONVERGENT B0, `(.L_x_50295) ;  /* 0x000001b000007945 */ /* 0x000fe20003800200 */
.L_x_50296:
        /* <DEDUP_REMOVED lines=27> */
.L_x_50295:
[----:B------:R-:W-:Y:S01]  /*1060*/  BAR.SYNC.DEFER_BLOCKING 0x0 ;  /* 0x0000000000007b1d */ /* 0x000fe20000010000 */
[----:B------:R-:W-:-:S13]  /*1070*/  ISETP.GT.U32.AND P0, PT, R20, 0x7f, PT ;  /* 0x0000007f1400780c */ /* 0x000fda0003f04070 */
[----:B------:R-:W-:Y:S05]  /*1080*/  @P0 BRA `(.L_x_50297) ;  /* 0x0000000000f00947 */ /* 0x000fea0003800000 */
[----:B------:R-:W0:Y:S01]  /*1090*/  S2UR UR5, SR_CgaCtaId ;  /* 0x00000000000579c3 */ /* 0x000e220000008800 */
[----:B------:R-:W-:Y:S01]  /*10a0*/  UMOV UR4, 0x400 ;  /* 0x0000040000047882 */ /* 0x000fe20000000000 */
[----:B------:R-:W-:Y:S01]  /*10b0*/  LOP3.LUT P0, RZ, R20, 0x3, RZ, 0xc0, !PT ;  /* 0x0000000314ff7812 */ /* 0x000fe2000780c0ff */
[----:B------:R-:W-:-:S12]  /*10c0*/  UIADD3 UR4, UPT, UPT, UR4, 0x2080, URZ ;  /* 0x0000208004047890 */ /* 0x000fd8000fffe0ff */
        /* <DEDUP_REMOVED lines=11> */
.L_x_50299:
[----:B------:R-:W-:Y:S01]  /*1180*/  IMAD R27, R24, 0x104, R22 ;  /* 0x00000104181b7824 */ /* 0x000fe200078e0216 */
[----:B------:R-:W-:-:S04]  /*1190*/  UMOV UR4, 0xffffffff ;  /* 0xffffffff00047882 */ /* 0x000fc80000000000 */
[----:B------:R-:W-:-:S05]  /*11a0*/  LEA R27, R0, R27, 0x2 ;  /* 0x0000001b001b7211 */ /* 0x000fca00078e10ff */
        /* <DEDUP_REMOVED lines=36> */
.L_x_50307:
[----:B01----:R-:W-:Y:S01]  /*13f0*/  IADD3 R26, PT, PT, R26, R27, RZ ;  /* 0x0000001b1a1a7210 */ /* 0x003fe20007ffe0ff */
[----:B------:R-:W-:Y:S01]  /*1400*/  @!P0 IMAD R25, R24, 0x4, R23 ;  /* 0x0000000418198824 */ /* 0x000fe200078e0217 */
[----:B------:R-:W-:-:S04]  /*1410*/  LEA.HI R24, R3, R24, RZ, 0x1e ;  /* 0x0000001803187211 */ /* 0x000fc800078ff0ff */
[----:B------:R2:W-:Y:S01]  /*1420*/  @!P0 STS [R25], R26 ;  /* 0x0000001a19008388 */ /* 0x0005e20000000800 */
[----:B------:R-:W-:-:S13]  /*1430*/  ISETP.GE.U32.AND P1, PT, R24, 0x20, PT ;  /* 0x000000201800780c */ /* 0x000fda0003f26070 */
[----:B--2---:R-:W-:Y:S05]  /*1440*/  @!P1 BRA `(.L_x_50299) ;  /* 0xfffffffc004c9947 */ /* 0x004fea000383ffff */
.L_x_50297:
        /* <DEDUP_REMOVED lines=8> */
[----:B------:R-:W-:Y:S01]  /*14d0*/  BSSY.RECONVERGENT B0, `(.L_x_50300) ;  /* 0x0000034000007945 */ /* 0x000fe20003800200 */
[C---:B------:R-:W-:Y:S02]  /*14e0*/  ISETP.GE.U32.AND P0, PT, R0.reuse, 0x20, PT ;  /* 0x000000200000780c */ /* 0x040fe40003f06070 */
[----:B------:R-:W-:Y:S01]  /*14f0*/  VIMNMX.U32 R7, PT, PT, R0, 0x20, !PT ;  /* 0x0000002000077848 */ /* 0x000fe20007fe0000 */
[----:B0-----:R-:W0:Y:S01]  /*1500*/  MUFU.RCP R8, R8 ;  /* 0x0000000800087308 */ /* 0x001e220000001000 */
[----:B--2---:R-:W-:-:S04]  /*1510*/  USHF.R.S32.HI UR5, URZ, 0x1f, UR4 ;  /* 0x0000001fff057899 */ /* 0x004fc80008011404 */
[----:B------:R-:W-:-:S04]  /*1520*/  ULEA.HI UR5, UR5, UR4, URZ, 0x6 ;  /* 0x0000000405057291 */ /* 0x000fc8000f8f30ff */
[----:B------:R-:W-:Y:S01]  /*1530*/  USHF.R.S32.HI UR5, URZ, 0x6, UR5 ;  /* 0x00000006ff057899 */ /* 0x000fe20008011405 */
[----:B0-----:R-:W-:-:S04]  /*1540*/  IADD3 R4, PT, PT, R8, 0xffffffe, RZ ;  /* 0x0ffffffe08047810 */ /* 0x001fc80007ffe0ff */
[----:B-1----:R0:W1:Y:S02]  /*1550*/  F2I.FTZ.U32.TRUNC.NTZ R5, R4 ;  /* 0x0000000400057305 */ /* 0x002064000021f000 */
        /* <DEDUP_REMOVED lines=24> */
[----:B------:R-:W-:Y:S02]  /*16e0*/  IMAD R5, R20, UR5, R21 ;  /* 0x0000000514057c24 */ /* 0x000fe4000f8e0215 */
[----:B------:R-:W-:Y:S01]  /*16f0*/  IMAD R8, R3, UR5, RZ ;  /* 0x0000000503087c24 */ /* 0x000fe2000f8e02ff */
[----:B------:R-:W-:Y:S01]  /*1700*/  LOP3.LUT R0, R0, 0x3, RZ, 0xc0, !PT ;  /* 0x0000000300007812 */ /* 0x000fe200078ec0ff */
[----:B------:R-:W1:Y:S01]  /*1710*/  LDC R4, c[0x0][0x384] ;  /* 0x0000e100ff047b82 */ /* 0x000e620000000800 */
[----:B------:R-:W-:-:S07]  /*1720*/  IADD3 R5, PT, PT, R2, R5, RZ ;  /* 0x0000000502057210 */ /* 0x000fce0007ffe0ff */
[----:B------:R-:W2:Y:S01]  /*1730*/  LDC.64 R6, c[0x0][0x3a0] ;  /* 0x0000e800ff067b82 */ /* 0x000ea20000000a00 */
[----:B0-----:R-:W-:-:S06]  /*1740*/  ULEA UR4, UR6, UR4, 0x18 ;  /* 0x0000000406047291 */ /* 0x001fcc000f8ec0ff */
[----:B------:R-:W-:Y:S01]  /*1750*/  LEA R10, R20, UR4, 0x2 ;  /* 0x00000004140a7c11 */ /* 0x000fe2000f8e10ff */
[----:B------:R-:W-:Y:S02]  /*1760*/  IMAD R20, R0, R3, R20 ;  /* 0x0000000300147224 */ /* 0x000fe400078e0214 */
[----:B-1----:R-:W-:Y:S02]  /*1770*/  IMAD R9, R4, UR7, R5 ;  /* 0x0000000704097c24 */ /* 0x002fe4000f8e0205 */
[----:B------:R-:W-:-:S07]  /*1780*/  IMAD.MOV R0, RZ, RZ, -R0 ;  /* 0x000000ffff007224 */ /* 0x000fce00078e0a00 */
.L_x_50302:
[----:B0-----:R0:W1:Y:S01]  /*1790*/  LDS R11, [R10] ;  /* 0x000000000a0b7984 */ /* 0x0010620000000800 */
[----:B--2---:R-:W-:Y:S01]  /*17a0*/  IMAD.WIDE R4, R9, 0x4, R6 ;  /* 0x0000000409047825 */ /* 0x004fe200078e0206 */
[----:B------:R-:W-:-:S03]  /*17b0*/  IADD3 R0, PT, PT, R0, 0x1, RZ ;  /* 0x0000000100007810 */ /* 0x000fc60007ffe0ff */
[----:B------:R-:W-:Y:S01]  /*17c0*/  IMAD.IADD R9, R8, 0x1, R9 ;  /* 0x0000000108097824 */ /* 0x000fe200078e0209 */
[----:B------:R-:W-:Y:S02]  /*17d0*/  ISETP.NE.AND P0, PT, R0, RZ, PT ;  /* 0x000000ff0000720c */ /* 0x000fe40003f05270 */
[----:B0-----:R-:W-:Y:S01]  /*17e0*/  LEA R10, R3, R10, 0x2 ;  /* 0x0000000a030a7211 */ /* 0x001fe200078e10ff */
[----:B-1----:R0:W-:Y:S10]  /*17f0*/  STG.E desc[UR8][R4.64], R11 ;  /* 0x0000000b04007986 */ /* 0x0021f4000c101908 */
[----:B------:R-:W-:Y:S05]  /*1800*/  @P0 BRA `(.L_x_50302) ;  /* 0xfffffffc00e00947 */ /* 0x000fea000383ffff */
.L_x_50301:
[----:B------:R-:W-:Y:S05]  /*1810*/  BSYNC.RECONVERGENT B0 ;  /* 0x0000000000007941 */ /* 0x000fea0003800200 */
.L_x_50300:
[----:B------:R-:W-:Y:S05]  /*1820*/  @!P1 EXIT ;  /* 0x000000000000994d */ /* 0x000fea0003800000 */
[----:B------:R-:W1:Y:S01]  /*1830*/  S2UR UR6, SR_CgaCtaId ;  /* 0x00000000000679c3 */ /* 0x000e620000008800 */
[----:B------:R-:W-:Y:S01]  /*1840*/  UMOV UR4, 0x400 ;  /* 0x0000040000047882 */ /* 0x000fe20000000000 */
[----:B------:R-:W-:Y:S01]  /*1850*/  IMAD.IADD R2, R2, 0x1, R21 ;  /* 0x0000000102027824 */ /* 0x000fe200078e0215 */
[----:B------:R-:W-:Y:S01]  /*1860*/  UIADD3 UR4, UPT, UPT, UR4, 0x2180, URZ ;  /* 0x0000218004047890 */ /* 0x000fe2000fffe0ff */
[C---:B------:R-:W-:Y:S01]  /*1870*/  LEA R0, R3.reuse, R20, 0x1 ;  /* 0x0000001403007211 */ /* 0x040fe200078e08ff */
[----:B------:R-:W-:Y:S02]  /*1880*/  IMAD.IADD R6, R20, 0x1, R3 ;  /* 0x0000000114067824 */ /* 0x000fe400078e0203 */
[----:B------:R-:W-:Y:S01]  /*1890*/  IMAD R18, R3, UR5, RZ ;  /* 0x0000000503127c24 */ /* 0x000fe2000f8e02ff */
[----:B------:R-:W2:Y:S08]  /*18a0*/  LDC R7, c[0x0][0x384] ;  /* 0x0000e100ff077b82 */ /* 0x000eb00000000800 */
[----:B0-----:R-:W0:Y:S01]  /*18b0*/  LDC.64 R4, c[0x0][0x3a0] ;  /* 0x0000e800ff047b82 */ /* 0x001e220000000a00 */
[----:B-1----:R-:W-:Y:S01]  /*18c0*/  ULEA UR4, UR6, UR4, 0x18 ;  /* 0x0000000406047291 */ /* 0x002fe2000f8ec0ff */
[----:B--2---:R-:W-:-:S02]  /*18d0*/  IMAD R7, R7, UR7, R2 ;  /* 0x0000000707077c24 */ /* 0x004fc4000f8e0202 */
[----:B------:R-:W-:Y:S02]  /*18e0*/  IMAD R2, R3, 0x3, R20 ;  /* 0x0000000303027824 */ /* 0x000fe400078e0214 */
[--C-:B------:R-:W-:Y:S01]  /*18f0*/  IMAD R15, R0, UR5, R7.reuse ;  /* 0x00000005000f7c24 */ /* 0x100fe2000f8e0207 */
[----:B------:R-:W-:Y:S01]  /*1900*/  LEA R0, R20, UR4, 0x2 ;  /* 0x0000000414007c11 */ /* 0x000fe2000f8e10ff */
[--C-:B------:R-:W-:Y:S02]  /*1910*/  IMAD R17, R2, UR5, R7.reuse ;  /* 0x0000000502117c24 */ /* 0x100fe4000f8e0207 */
[--C-:B------:R-:W-:Y:S02]  /*1920*/  IMAD R19, R6, UR5, R7.reuse ;  /* 0x0000000506137c24 */ /* 0x100fe4000f8e0207 */
[----:B0-----:R-:W-:-:S07]  /*1930*/  IMAD R21, R20, UR5, R7 ;  /* 0x0000000514157c24 */ /* 0x001fce000f8e0207 */
.L_x_50303:
[C---:B------:R-:W-:Y:S01]  /*1940*/  LEA R2, R3.reuse, R0, 0x2 ;  /* 0x0000000003027211 */ /* 0x040fe200078e10ff */
[C-C-:B------:R-:W-:Y:S01]  /*1950*/  IMAD R14, R3.reuse, 0x8, R0.reuse ;  /* 0x00000008030e7824 */ /* 0x140fe200078e0200 */
[----:B0-----:R0:W1:Y:S01]  /*1960*/  LDS R23, [R0] ;  /* 0x0000000000177984 */ /* 0x0010620000000800 */
[C---:B------:R-:W-:Y:S01]  /*1970*/  IMAD R16, R3.reuse, 0xc, R0 ;  /* 0x0000000c03107824 */ /* 0x040fe200078e0200 */
[----:B------:R-:W-:Y:S01]  /*1980*/  IADD3 R20, PT, PT, R3, R20, R3 ;  /* 0x0000001403147210 */ /* 0x000fe20007ffe003 */
[----:B------:R-:W-:Y:S01]  /*1990*/  IMAD.WIDE R6, R21, 0x4, R4 ;  /* 0x0000000415067825 */ /* 0x000fe200078e0204 */
[----:B------:R-:W2:Y:S02]  /*19a0*/  LDS R25, [R2] ;  /* 0x0000000002197984 */ /* 0x000ea40000000800 */
[----:B------:R-:W-:Y:S01]  /*19b0*/  IADD3 R20, PT, PT, R3, R20, R3 ;  /* 0x0000001403147210 */ /* 0x000fe20007ffe003 */
[----:B------:R-:W-:Y:S01]  /*19c0*/  IMAD.WIDE R8, R19, 0x4, R4 ;  /* 0x0000000413087825 */ /* 0x000fe200078e0204 */
[----:B------:R-:W3:Y:S01]  /*19d0*/  LDS R27, [R14] ;  /* 0x000000000e1b7984 */ /* 0x000ee20000000800 */
[----:B------:R-:W-:-:S02]  /*19e0*/  LEA R19, R18, R19, 0x2 ;  /* 0x0000001312137211 */ /* 0x000fc400078e10ff */
[--C-:B------:R-:W-:Y:S01]  /*19f0*/  IMAD.WIDE R10, R15, 0x4, R4.reuse ;  /* 0x000000040f0a7825 */ /* 0x100fe200078e0204 */
[----:B------:R-:W4:Y:S01]  /*1a00*/  LDS R29, [R16] ;  /* 0x00000000101d7984 */ /* 0x000f220000000800 */
[----:B------:R-:W-:Y:S02]  /*1a10*/  ISETP.GE.U32.AND P0, PT, R20, 0x20, PT ;  /* 0x000000201400780c */ /* 0x000fe40003f06070 */
[----:B------:R-:W-:Y:S01]  /*1a20*/  IMAD.WIDE R12, R17, 0x4, R4 ;  /* 0x00000004110c7825 */ /* 0x000fe200078e0204 */
[C---:B------:R-:W-:Y:S02]  /*1a30*/  LEA R15, R18.reuse, R15, 0x2 ;  /* 0x0000000f120f7211 */ /* 0x040fe400078e10ff */
[----:B0-----:R-:W-:Y:S01]  /*1a40*/  LEA R0, R3, R0, 0x4 ;  /* 0x0000000003007211 */ /* 0x001fe200078e20ff */
[C---:B------:R-:W-:Y:S02]  /*1a50*/  IMAD R17, R18.reuse, 0x4, R17 ;  /* 0x0000000412117824 */ /* 0x040fe400078e0211 */
[----:B------:R-:W-:Y:S01]  /*1a60*/  IMAD R21, R18, 0x4, R21 ;  /* 0x0000000412157824 */ /* 0x000fe200078e0215 */
[----:B-1----:R0:W-:Y:S04]  /*1a70*/  STG.E desc[UR8][R6.64], R23 ;  /* 0x0000001706007986 */ /* 0x0021e8000c101908 */
[----:B--2---:R0:W-:Y:S04]  /*1a80*/  STG.E desc[UR8][R8.64], R25 ;  /* 0x0000001908007986 */ /* 0x0041e8000c101908 */
[----:B---3--:R0:W-:Y:S04]  /*1a90*/  STG.E desc[UR8][R10.64], R27 ;  /* 0x0000001b0a007986 */ /* 0x0081e8000c101908 */
[----:B----4-:R0:W-:Y:S01]  /*1aa0*/  STG.E desc[UR8][R12.64], R29 ;  /* 0x0000001d0c007986 */ /* 0x0101e2000c101908 */
[----:B------:R-:W-:Y:S05]  /*1ab0*/  @!P0 BRA `(.L_x_50303) ;  /* 0xfffffffc00a08947 */ /* 0x000fea000383ffff */
[----:B------:R-:W-:Y:S05]  /*1ac0*/  EXIT ;  /* 0x000000000000794d */ /* 0x000fea0003800000 */
.L_x_50298:
[----:B------:R-:W-:Y:S01]  /*1ad0*/  HFMA2 R30, -RZ, RZ, 0, 0.004024505615234375 ;  /* 0x00001c1fff1e7431 */ /* 0x000fe200000001ff */
[----:B------:R-:W-:Y:S01]  /*1ae0*/  BSSY B0, `(.L_x_50304) ;  /* 0x0000006000007945 */ /* 0x000fe20003800000 */
[----:B------:R-:W-:Y:S02]  /*1af0*/  IMAD.MOV.U32 R29, RZ, RZ, 0x2 ;  /* 0x00000002ff1d7424 */ /* 0x000fe400078e00ff */
[----:B------:R-:W-:-:S07]  /*1b00*/  IMAD.MOV.U32 R28, RZ, RZ, -0x1 ;  /* 0xffffffffff1c7424 */ /* 0x000fce00078e00ff */
[----:B------:R-:W-:Y:S05]  /*1b10*/  WARPSYNC.COLLECTIVE R28, `(.L_x_50305) ;  /* 0x000000001c087348 */ /* 0x000fea0003c00000 */
[----:B------:R0:W1:Y:S02]  /*1b20*/  SHFL.DOWN P1, R27, R25, R29, R30 ;  /* 0x0800001d191b7389 */ /* 0x000064000002001e */
[----:B01----:R-:W-:Y:S05]  /*1b30*/  ENDCOLLECTIVE ;  /* 0x000000000000791b */ /* 0x003fea0003800000 */
.L_x_50305:
[----:B------:R-:W-:Y:S05]  /*1b40*/  BSYNC B0 ;  /* 0x0000000000007941 */ /* 0x000fea0003800000 */
.L_x_50304:
        /* <DEDUP_REMOVED lines=9> */
.L_x_50306:
[----:B------:R-:W-:Y:S05]  /*1be0*/  BRA `(.L_x_50307) ;  /* 0xfffffff800007947 */ /* 0x000fea000383ffff */
        .weak           $__internal_243_$__cuda_sm20_div_u16
        .type           $__internal_243_$__cuda_sm20_div_u16,@function
        .size           $__internal_243_$__cuda_sm20_div_u16,(.L_x_58194 - $__internal_243_$__cuda_sm20_div_u16)
$__internal_243_$__cuda_sm20_div_u16:
        /* <DEDUP_REMOVED lines=18> */
[----:B------:R-:W-:Y:S06]  /*1d10*/  RET.REL.NODEC R8 `(_Z9cuda_gemmIiLi256ELi1ELi1ELi64ELi64ELi64ELi32ELi0ELi1EEviiiPT_S1_S1_ii) ;  /* 0xffffffe008b87950 */ /* 0x000fec0003c3ffff */
.L_x_50308:
        /* <DEDUP_REMOVED lines=14> */
.L_x_58194:


//--------------------- .text._Z9cuda_gemmIiLi256ELi1ELi1ELi64ELi64ELi64ELi32ELi0ELi0EEviiiPT_S1_S1_ii --------------------------
	.section	.text._Z9cuda_gemmIiLi256ELi1ELi1ELi64ELi64ELi64ELi32ELi0ELi0EEviiiPT_S1_S1_ii,"ax",@progbits
	.align	128
        .global         _Z9cuda_gemmIiLi256ELi1ELi1ELi64ELi64ELi64ELi32ELi0ELi0EEviiiPT_S1_S1_ii
        .type           _Z9cuda_gemmIiLi256ELi1ELi1ELi64ELi64ELi64ELi32ELi0ELi0EEviiiPT_S1_S1_ii,@function
        .size           _Z9cuda_gemmIiLi256ELi1ELi1ELi64ELi64ELi64ELi32ELi0ELi0EEviiiPT_S1_S1_ii,(.L_x_58720 - _Z9cuda_gemmIiLi256ELi1ELi1ELi64ELi64ELi64ELi32ELi0ELi0EEviiiPT_S1_S1_ii)
        .other          _Z9cuda_gemmIiLi256ELi1ELi1ELi64ELi64ELi64ELi32ELi0ELi0EEviiiPT_S1_S1_ii,@"STO_CUDA_ENTRY STV_DEFAULT"
_Z9cuda_gemmIiLi256ELi1ELi1ELi64ELi64ELi64ELi32ELi0ELi0EEviiiPT_S1_S1_ii:
.text._Z9cuda_gemmIiLi256ELi1ELi1ELi64ELi64ELi64ELi32ELi0ELi0EEviiiPT_S1_S1_ii:
        /* <DEDUP_REMOVED lines=40> */
.L_x_50309:
[----:B------:R-:W0:Y:S02]  /*0280*/  S2R R10, SR_CTAID.X ;  /* 0x00000000000a7919 */ /* 0x000e240000002500 */
[----:B0-----:R-:W-:Y:S02]  /*0290*/  SHF.R.U32.HI R14, RZ, 0x6, R10 ;  /* 0x00000006ff0e7819 */ /* 0x001fe4000001160a */
[----:B------:R-:W-:-:S07]  /*02a0*/  LOP3.LUT R10, R10, 0x3f, RZ, 0xc0, !PT ;  /* 0x0000003f0a0a7812 */ /* 0x000fce00078ec0ff */
.L_x_50310:
        /* <DEDUP_REMOVED lines=139> */
.L_x_50315:
        /* <DEDUP_REMOVED lines=10> */
.L_x_50314:
[----:B------:R-:W-:Y:S05]  /*0c00*/  BSYNC.RECONVERGENT B1 ;  /* 0x0000000000017941 */ /* 0x000fea0003800200 */
.L_x_50313:
[----:B------:R-:W-:Y:S05]  /*0c10*/  @!P1 BRA `(.L_x_50312) ;  /* 0x0000000000749947 */ /* 0x000fea0003800000 */
[----:B0-----:R-:W0:Y:S01]  /*0c20*/  S2R R24, SR_CgaCtaId ;  /* 0x0000000000187919 */ /* 0x001e220000008800 */
[----:B------:R-:W-:-:S05]  /*0c30*/  MOV R15, 0x400 ;  /* 0x00000400000f7802 */ /* 0x000fca0000000f00 */
[----:B------:R-:W-:Y:S02]  /*0c40*/  VIADD R17, R15, 0x2080 ;  /* 0x000020800f117836 */ /* 0x000fe40000000000 */
[----:B------:R-:W-:-:S03]  /*0c50*/  IMAD.SHL.U32 R15, R7, 0x4, RZ ;  /* 0x00000004070f7824 */ /* 0x000fc600078e00ff */
[----:B0-----:R-:W-:-:S07]  /*0c60*/  LEA R33, R24, R17, 0x18 ;  /* 0x0000001118217211 */ /* 0x001fce00078ec0ff */
.L_x_50316:
        /* <DEDUP_REMOVED lines=24> */
.L_x_50312:
[----:B------:R-:W-:Y:S05]  /*0df0*/  BSYNC.RECONVERGENT B0 ;  /* 0x0000000000007941 */ /* 0x000fea0003800200 */
.L_x_50311:
        /* <DEDUP_REMOVED lines=41> */
.L_x_50321:
[----:B------:R-:W-:Y:S02]  /*1090*/  IMAD R15, R24, 0x4, R19 ;  /* 0x00000004180f7824 */ /* 0x000fe400078e0213 */
[----:B------:R-:W-:Y:S02]  /*10a0*/  VIADD R17, R17, 0x1 ;  /* 0x0000000111117836 */ /* 0x000fe40000000000 */
[----:B------:R-:W-:Y:S01]  /*10b0*/  IMAD.IADD R24, R7, 0x1, R24 ;  /* 0x0000000107187824 */ /* 0x000fe200078e0218 */
[----:B------:R0:W-:Y:S02]  /*10c0*/  STS [R15], RZ ;  /* 0x000000ff0f007388 */ /* 0x0001e40000000800 */
[----:B------:R-:W-:-:S13]  /*10d0*/  ISETP.NE.AND P0, PT, R17, R26, PT ;  /* 0x0000001a1100720c */ /* 0x000fda0003f05270 */
[----:B0-----:R-:W-:Y:S05]  /*10e0*/  @P0 BRA `(.L_x_50321) ;  /* 0xfffffffc00e80947 */ /* 0x001fea000383ffff */
.L_x_50320:
[----:B------:R-:W-:Y:S05]  /*10f0*/  BSYNC.RECONVERGENT B1 ;  /* 0x0000000000017941 */ /* 0x000fea0003800200 */
.L_x_50319:
[----:B------:R-:W-:Y:S05]  /*1100*/  @!P1 BRA `(.L_x_50318) ;  /* 0x00000000003c9947 */ /* 0x000fea0003800000 */
[----:B------:R-:W0:Y:S01]  /*1110*/  S2R R26, SR_CgaCtaId ;  /* 0x00000000001a7919 */ /* 0x000e220000008800 */
[----:B------:R-:W-:-:S05]  /*1120*/  MOV R15, 0x400 ;  /* 0x00000400000f7802 */ /* 0x000fca0000000f00 */
[----:B------:R-:W-:-:S05]  /*1130*/  VIADD R15, R15, 0x2180 ;  /* 0x000021800f0f7836 */ /* 0x000fca0000000000 */
[----:B0-----:R-:W-:-:S07]  /*1140*/  LEA R17, R26, R15, 0x18 ;  /* 0x0000000f1a117211 */ /* 0x001fce00078ec0ff */
.L_x_50322:
        /* <DEDUP_REMOVED lines=11> */
.L_x_50318:
[----:B------:R-:W-:Y:S05]  /*1200*/  BSYNC.RECONVERGENT B0 ;  /* 0x0000000000007941 */ /* 0x000fea0003800200 */
.L_x_50317:
        /* <DEDUP_REMOVED lines=10> */
.L_x_50325:
        /* <DEDUP_REMOVED lines=8> */
.L_x_50324:
[----:B---3--:R-:W-:Y:S05]  /*1330*/  BSYNC.RECONVERGENT B0 ;  /* 0x0000000000007941 */ /* 0x008fea0003800200 */
.L_x_50323:
        /* <DEDUP_REMOVED lines=88> */
.L_x_50347:
        /* <DEDUP_REMOVED lines=20> */
.L_x_50328:
        /* <DEDUP_REMOVED lines=10> */
.L_x_50329:
        /* <DEDUP_REMOVED lines=8> */
.L_x_50330:
        /* <DEDUP_REMOVED lines=10> */
.L_x_50331:
        /* <DEDUP_REMOVED lines=10> */
.L_x_50332:
        /* <DEDUP_REMOVED lines=10> */
.L_x_50333:
        /* <DEDUP_REMOVED lines=14> */
.L_x_50334:
        /* <DEDUP_REMOVED lines=15> */
.L_x_50335:
        /* <DEDUP_REMOVED lines=13> */
.L_x_50336:
        /* <DEDUP_REMOVED lines=13> */
.L_x_50337:
        /* <DEDUP_REMOVED lines=13> */
.L_x_50338:
        /* <DEDUP_REMOVED lines=13> */
.L_x_50339:
        /* <DEDUP_REMOVED lines=13> */
.L_x_50340:
        /* <DEDUP_REMOVED lines=13> */
.L_x_50341:
        /* <DEDUP_REMOVED lines=13> */
.L_x_50342:
        /* <DEDUP_REMOVED lines=15> */
.L_x_50343:
        /* <DEDUP_REMOVED lines=14> */
.L_x_50346:
        /* <DEDUP_REMOVED lines=68> */
.L_x_50345:
[----:B------:R-:W-:Y:S05]  /*2a90*/  BSYNC.RECONVERGENT B0 ;  /* 0x0000000000007941 */ /* 0x000fea0003800200 */
.L_x_50344:
[----:B------:R-:W-:-:S13]  /*2aa0*/  ISETP.NE.AND P6, PT, R69, RZ, PT ;  /* 0x000000ff4500720c */ /* 0x000fda0003fc5270 */
[----:B------:R-:W-:Y:S05]  /*2ab0*/  @!P6 BRA `(.L_x_50347) ;  /* 0xffffffec0080e947 */ /* 0x000fea000383ffff */
[----:B------:R-:W-:Y:S05]  /*2ac0*/  BRA `(.L_x_50326) ;  /* 0x0000002c00387947 */ /* 0x000fea0003800000 */
.L_x_50327:
        /* <DEDUP_REMOVED lines=82> */
.L_x_50368:
        /* <DEDUP_REMOVED lines=20> */
.L_x_50349:
        /* <DEDUP_REMOVED lines=8> */
.L_x_50350:
        /* <DEDUP_REMOVED lines=8> */
.L_x_50351:
        /* <DEDUP_REMOVED lines=8> */
.L_x_50352:
        /* <DEDUP_REMOVED lines=8> */
.L_x_50353:
        /* <DEDUP_REMOVED lines=8> */
.L_x_50354:
        /* <DEDUP_REMOVED lines=12> */
.L_x_50355:
        /* <DEDUP_REMOVED lines=13> */
.L_x_50356:
        /* <DEDUP_REMOVED lines=15> */
.L_x_50357:
        /* <DEDUP_REMOVED lines=13> */
.L_x_50358:
        /* <DEDUP_REMOVED lines=15> */
.L_x_50359:
        /* <DEDUP_REMOVED lines=15> */
.L_x_50360:
        /* <DEDUP_REMOVED lines=15> */
.L_x_50361:
        /* <DEDUP_REMOVED lines=15> */
.L_x_50362:
        /* <DEDUP_REMOVED lines=15> */
.L_x_50363:
        /* <DEDUP_REMOVED lines=15> */
.L_x_50364:
        /* <DEDUP_REMOVED lines=14> */
.L_x_50367:
        /* <DEDUP_REMOVED lines=66> */
.L_x_50366:
[----:B------:R-:W-:Y:S05]  /*41a0*/  BSYNC.RECONVERGENT B0 ;  /* 0x0000000000007941 */ /* 0x000fea0003800200 */
.L_x_50365:
[----:B------:R-:W-:-:S13]  /*41b0*/  ISETP.NE.AND P6, PT, R68, RZ, PT ;  /* 0x000000ff4400720c */ /* 0x000fda0003fc5270 */
[----:B------:R-:W-:Y:S05]  /*41c0*/  @!P6 BRA `(.L_x_50368) ;  /* 0xffffffec0088e947 */ /* 0x000fea000383ffff */
[----:B------:R-:W-:Y:S05]  /*41d0*/  BRA `(.L_x_50326) ;  /* 0x0000001400747947 */ /* 0x000fea0003800000 */
.L_x_50348:
        /* <DEDUP_REMOVED lines=63> */
.L_x_50388:
        /* <DEDUP_REMOVED lines=21> */
.L_x_50369:
        /* <DEDUP_REMOVED lines=10> */
.L_x_50370:
        /* <DEDUP_REMOVED lines=10> */
.L_x_50371:
        /* <DEDUP_REMOVED lines=10> */
.L_x_50372:
        /* <DEDUP_REMOVED lines=10> */
.L_x_50373:
        /* <DEDUP_REMOVED lines=11> */
.L_x_50374:
        /* <DEDUP_REMOVED lines=11> */
.L_x_50375:
        /* <DEDUP_REMOVED lines=11> */
.L_x_50376:
        /* <DEDUP_REMOVED lines=11> */
.L_x_50377:
        /* <DEDUP_REMOVED lines=11> */
.L_x_50378:
        /* <DEDUP_REMOVED lines=11> */
.L_x_50379:
        /* <DEDUP_REMOVED lines=11> */
.L_x_50380:
        /* <DEDUP_REMOVED lines=11> */
.L_x_50381:
        /* <DEDUP_REMOVED lines=11> */
.L_x_50382:
        /* <DEDUP_REMOVED lines=11> */
.L_x_50383:
        /* <DEDUP_REMOVED lines=11> */
.L_x_50384:
[----:B------:R-:W-:-:S13]  /*5130*/  ISETP.NE.AND P0, PT, R52, RZ, PT ;  /* 0x000000ff3400720c */ /* 0x000fda0003f05270 */
[----:B------:R-:W-:Y:S05]  /*5140*/  @P0 BRA `(.L_x_50385) ;  /* 0x0000000400940947 */ /* 0x000fea0003800000 */
[----:B------:R-:W-:-:S07]  /*5150*/  IMAD.MOV.U32 R52, RZ, RZ, R6 ;  /* 0x000000ffff347224 */ /* 0x000fce00078e0006 */
.L_x_50387:
        /* <DEDUP_REMOVED lines=67> */
.L_x_50386:
        /* <DEDUP_REMOVED lines=33> */
.L_x_50385:
[----:B------:R-:W-:Y:S05]  /*57a0*/  @!P6 BRA `(.L_x_50388) ;  /* 0xffffffec0088e947 */ /* 0x000fea000383ffff */
.L_x_50326:
        /* <DEDUP_REMOVED lines=82> */
.L_x_50391:
        /* <DEDUP_REMOVED lines=27> */
.L_x_50390:
[----:B------:R-:W-:Y:S05]  /*5e80*/  BSYNC.RECONVERGENT B0 ;  /* 0x0000000000007941 */ /* 0x000fea0003800200 */
.L_x_50389:
        /* <DEDUP_REMOVED lines=21> */
.L_x_50392:
        /* <DEDUP_REMOVED lines=102> */
.L_x_50393:
        /* <DEDUP_REMOVED lines=12> */
.L_x_58720:


//--------------------- .text._Z9cuda_gemmIiLi256ELi1ELi1ELi64ELi32ELi32ELi32ELi1ELi1EEviiiPT_S1_S1_ii --------------------------
	.section	.text._Z9cuda_gemmIiLi256ELi1ELi1ELi64ELi32ELi32ELi32ELi1ELi1EEviiiPT_S1_S1_ii,"ax",@progbits
	.align	128
        .global         _Z9cuda_gemmIiLi256ELi1ELi1ELi64ELi32ELi32ELi32ELi1ELi1EEviiiPT_S1_S1_ii
        .type           _Z9cuda_gemmIiLi256ELi1ELi1ELi64ELi32ELi32ELi32ELi1ELi1EEviiiPT_S1_S1_ii,@function
        .size           _Z9cuda_gemmIiLi256ELi1ELi1ELi64ELi32ELi32ELi32ELi1ELi1EEviiiPT_S1_S1_ii,(.L_x_58195 - _Z9cuda_gemmIiLi256ELi1ELi1ELi64ELi32ELi32ELi32ELi1ELi1EEviiiPT_S1_S1_ii)
        .other          _Z9cuda_gemmIiLi256ELi1ELi1ELi64ELi32ELi32ELi32ELi1ELi1EEviiiPT_S1_S1_ii,@"STO_CUDA_ENTRY STV_DEFAULT"
_Z9cuda_gemmIiLi256ELi1ELi1ELi64ELi32ELi32ELi32ELi1ELi1EEviiiPT_S1_S1_ii:
.text._Z9cuda_gemmIiLi256ELi1ELi1ELi64ELi32ELi32ELi32ELi1ELi1EEviiiPT_S1_S1_ii:
        /* <DEDUP_REMOVED lines=8> */
[----:B------:R-:W-:Y:S05]  /*0080*/  CALL.REL.NOINC `($__internal_244_$__cuda_sm20_div_u16) ;  /* 0x0000001c00a87944 */ /* 0x000fea0003c00000 */
        /* <DEDUP_REMOVED lines=16> */
.L_x_50396:
        /* <DEDUP_REMOVED lines=13> */
.L_x_50395:
[----:B------:R-:W-:Y:S05]  /*0260*/  BSYNC.RECONVERGENT B0 ;  /* 0x0000000000007941 */ /* 0x000fea0003800200 */
.L_x_50394:
[----:B------:R-:W-:Y:S01]  /*0270*/  BSSY.RECONVERGENT B0, `(.L_x_50397) ;  /* 0x000002b000007945 */ /* 0x000fe20003800200 */
[C-C-:B------:R-:W-:Y:S01]  /*0280*/  IMAD R17, R42.reuse, 0x2, R7.reuse ;  /* 0x000000022a117824 */ /* 0x140fe200078e0207 */
[----:B------:R-:W-:Y:S01]  /*0290*/  IADD3 R21, PT, PT, R7, R42, RZ ;  /* 0x0000002a07157210 */ /* 0x000fe20007ffe0ff */
[----:B------:R-:W-:-:S07]  /*02a0*/  IMAD R19, R42, 0x3, R7 ;  /* 0x000000032a137824 */ /* 0x000fce00078e0207 */
.L_x_50398:
        /* <DEDUP_REMOVED lines=40> */
.L_x_50397:
        /* <DEDUP_REMOVED lines=47> */
.L_x_50403:
[----:B------:R0:W2:Y:S01]  /*0820*/  LDG.E R6, desc[UR6][R4.64] ;  /* 0x0000000604067981 */ /* 0x0000a2000c1e1900 */
[----:B------:R-:W-:-:S05]  /*0830*/  VIADD R8, R8, 0x1 ;  /* 0x0000000108087836 */ /* 0x000fca0000000000 */
[----:B------:R-:W-:Y:S01]  /*0840*/  ISETP.NE.AND P2, PT, R8, RZ, PT ;  /* 0x000000ff0800720c */ /* 0x000fe20003f45270 */
[C---:B0-----:R-:W-:Y:S01]  /*0850*/  IMAD.WIDE.U32 R4, R42.reuse, 0x4, R4 ;  /* 0x000000042a047825 */ /* 0x041fe200078e0004 */
[----:B--2---:R0:W-:Y:S02]  /*0860*/  STS [R7], R6 ;  /* 0x0000000607007388 */ /* 0x0041e40000000800 */
[----:B0-----:R-:W-:-:S09]  /*0870*/  LEA R7, R42, R7, 0x2 ;  /* 0x000000072a077211 */ /* 0x001fd200078e10ff */
[----:B------:R-:W-:Y:S05]  /*0880*/  @P2 BRA `(.L_x_50403) ;  /* 0xfffffffc00e42947 */ /* 0x000fea000383ffff */
.L_x_50402:
[----:B------:R-:W-:Y:S05]  /*0890*/  BSYNC.RECONVERGENT B1 ;  /* 0x0000000000017941 */ /* 0x000fea0003800200 */
.L_x_50401:
        /* <DEDUP_REMOVED lines=10> */
.L_x_50406:
        /* <DEDUP_REMOVED lines=20> */
.L_x_50405:
[----:B------:R-:W-:Y:S05]  /*0a80*/  BSYNC.RECONVERGENT B1 ;  /* 0x0000000000017941 */ /* 0x000fea0003800200 */
.L_x_50404:
[----:B------:R-:W-:Y:S04]  /*0a90*/  BSSY.RECONVERGENT B1, `(.L_x_50407) ;  /* 0x000000c000017945 */ /* 0x000fe80003800200 */
[----:B------:R-:W-:Y:S05]  /*0aa0*/  @!P0 BRA `(.L_x_50408) ;  /* 0x0000000000288947 */ /* 0x000fea0003800000 */
[----:B------:R-:W-:Y:S01]  /*0ab0*/  IADD3 R5, PT, PT, R3, 0x1180, RZ ;  /* 0x0000118003057810 */ /* 0x000fe20007ffe0ff */
[----:B------:R-:W-:Y:S02]  /*0ac0*/  IMAD R13, R2, R42, R41 ;  /* 0x0000002a020d7224 */ /* 0x000fe400078e0229 */
[----:B------:R-:W-:Y:S01]  /*0ad0*/  IMAD.MOV R2, RZ, RZ, -R2 ;  /* 0x000000ffff027224 */ /* 0x000fe200078e0a02 */
[----:B------:R-:W-:-:S05]  /*0ae0*/  LEA R4, R0, R5, 0x18 ;  /* 0x0000000500047211 */ /* 0x000fca00078ec0ff */
[----:B------:R-:W-:-:S07]  /*0af0*/  IMAD R5, R41, 0x4, R4 ;  /* 0x0000000429057824 */ /* 0x000fce00078e0204 */
.L_x_50409:
[----:B------:R-:W-:Y:S01]  /*0b00*/  IADD3 R2, PT, PT, R2, 0x1, RZ ;  /* 0x0000000102027810 */ /* 0x000fe20007ffe0ff */
[----:B------:R0:W-:Y:S03]  /*0b10*/  STS [R5], RZ ;  /* 0x000000ff05007388 */ /* 0x0001e60000000800 */
[----:B------:R-:W-:Y:S01]  /*0b20*/  ISETP.NE.AND P0, PT, R2, RZ, PT ;  /* 0x000000ff0200720c */ /* 0x000fe20003f05270 */
[----:B0-----:R-:W-:-:S12]  /*0b30*/  IMAD R5, R42, 0x4, R5 ;  /* 0x000000042a057824 */ /* 0x001fd800078e0205 */
[----:B------:R-:W-:Y:S05]  /*0b40*/  @P0 BRA `(.L_x_50409) ;  /* 0xfffffffc00ec0947 */ /* 0x000fea000383ffff */
.L_x_50408:
[----:B------:R-:W-:Y:S05]  /*0b50*/  BSYNC.RECONVERGENT B1 ;  /* 0x0000000000017941 */ /* 0x000fea0003800200 */
.L_x_50407:
[----:B------:R-:W-:Y:S05]  /*0b60*/  @!P1 BRA `(.L_x_50400) ;  /* 0x0000000000389947 */ /* 0x000fea0003800000 */
[----:B------:R-:W-:-:S04]  /*0b70*/  IADD3 R5, PT, PT, R3, 0x1180, RZ ;  /* 0x0000118003057810 */ /* 0x000fc80007ffe0ff */
[----:B------:R-:W-:-:S05]  /*0b80*/  LEA R2, R0, R5, 0x18 ;  /* 0x0000000500027211 */ /* 0x000fca00078ec0ff */
[----:B------:R-:W-:-:S07]  /*0b90*/  IMAD R5, R13, 0x4, R2 ;  /* 0x000000040d057824 */ /* 0x000fce00078e0202 */
.L_x_50410:
[C---:B---3--:R-:W-:Y:S01]  /*0ba0*/  LEA R2, R42.reuse, R5, 0x2 ;  /* 0x000000052a027211 */ /* 0x048fe200078e10ff */
[C-C-:B------:R-:W-:Y:S01]  /*0bb0*/  IMAD R4, R42.reuse, 0x8, R5.reuse ;  /* 0x000000082a047824 */ /* 0x140fe200078e0205 */
[----:B------:R0:W-:Y:S01]  /*0bc0*/  STS [R5], RZ ;  /* 0x000000ff05007388 */ /* 0x0001e20000000800 */
[C-C-:B------:R-:W-:Y:S01]  /*0bd0*/  IMAD R6, R42.reuse, 0xc, R5.reuse ;  /* 0x0000000c2a067824 */ /* 0x140fe200078e0205 */
[C---:B------:R-:W-:Y:S02]  /*0be0*/  LEA R13, R42.reuse, R13, 0x2 ;  /* 0x0000000d2a0d7211 */ /* 0x040fe400078e10ff */
[----:B------:R3:W-:Y:S02]  /*0bf0*/  STS [R2], RZ ;  /* 0x000000ff02007388 */ /* 0x0007e40000000800 */
[----:B------:R-:W-:Y:S02]  /*0c00*/  ISETP.GE.U32.AND P0, PT, R13, 0x40, PT ;  /* 0x000000400d00780c */ /* 0x000fe40003f06070 */
[----:B------:R3:W-:Y:S01]  /*0c10*/  STS [R4], RZ ;  /* 0x000000ff04007388 */ /* 0x0007e20000000800 */
[----:B0-----:R-:W-:-:S03]  /*0c20*/  IMAD R5, R42, 0x10, R5 ;  /* 0x000000102a057824 */ /* 0x001fc600078e0205 */
[----:B------:R3:W-:Y:S07]  /*0c30*/  STS [R6], RZ ;  /* 0x000000ff06007388 */ /* 0x0007ee0000000800 */
[----:B------:R-:W-:Y:S05]  /*0c40*/  @!P0 BRA `(.L_x_50410) ;  /* 0xfffffffc00d48947 */ /* 0x000fea000383ffff */
.L_x_50400:
[----:B------:R-:W-:Y:S05]  /*0c50*/  BSYNC.RECONVERGENT B0 ;  /* 0x0000000000007941 */ /* 0x000fea0003800200 */
.L_x_50399:
[----:B------:R-:W-:Y:S01]  /*0c60*/  BAR.SYNC.DEFER_BLOCKING 0x0 ;  /* 0x0000000000007b1d */ /* 0x000fe20000010000 */
[----:B------:R-:W-:-:S13]  /*0c70*/  ISETP.GT.U32.AND P0, PT, R41, 0x7f, PT ;  /* 0x0000007f2900780c */ /* 0x000fda0003f04070 */
[----:B------:R-:W-:Y:S05]  /*0c80*/  @P0 BRA `(.L_x_50411) ;  /* 0x0000000400980947 */ /* 0x000fea0003800000 */
[----:B------:R-:W-:Y:S01]  /*0c90*/  SHF.R.U32.HI R40, RZ, 0x1, R41 ;  /* 0x00000001ff287819 */ /* 0x000fe20000011629 */
[----:B------:R-:W-:Y:S01]  /*0ca0*/  VIADD R3, R3, 0x1080 ;  /* 0x0000108003037836 */ /* 0x000fe20000000000 */
[C---:B---3--:R-:W-:Y:S02]  /*0cb0*/  LOP3.LUT R2, R41.reuse, 0x1, RZ, 0xc0, !PT ;  /* 0x0000000129027812 */ /* 0x048fe400078ec0ff */
[----:B------:R-:W-:Y:S02]  /*0cc0*/  LOP3.LUT R40, R40, 0x1, RZ, 0xc0, !PT ;  /* 0x0000000128287812 */ /* 0x000fe400078ec0ff */
[----:B------:R-:W-:Y:S02]  /*0cd0*/  ISETP.NE.U32.AND P0, PT, R2, 0x1, PT ;  /* 0x000000010200780c */ /* 0x000fe40003f05070 */
[----:B------:R-:W-:Y:S02]  /*0ce0*/  IADD3 R2, PT, PT, R40, -0x1, RZ ;  /* 0xffffffff28027810 */ /* 0x000fe40007ffe0ff */
[----:B------:R-:W-:-:S02]  /*0cf0*/  SHF.L.U32 R19, R41, 0x4, RZ ;  /* 0x0000000429137819 */ /* 0x000fc400000006ff */
[----:B------:R-:W-:Y:S02]  /*0d00*/  LOP3.LUT R4, R2, 0xf, RZ, 0xc0, !PT ;  /* 0x0000000f02047812 */ /* 0x000fe400078ec0ff */
[----:B------:R-:W-:Y:S02]  /*0d10*/  LEA R5, R0, R3, 0x18 ;  /* 0x0000000300057211 */ /* 0x000fe400078ec0ff */
[--C-:B------:R-:W-:Y:S02]  /*0d20*/  LOP3.LUT R3, R4, 0x30, R19.reuse, 0xf8, !PT ;  /* 0x0000003004037812 */ /* 0x100fe400078ef813 */
[----:B------:R-:W-:Y:S01]  /*0d30*/  LOP3.LUT R0, R40, 0x30, R19, 0xf8, !PT ;  /* 0x0000003028007812 */ /* 0x000fe200078ef813 */
[----:B------:R-:W0:Y:S01]  /*0d40*/  @P0 S2R R7, SR_CgaCtaId ;  /* 0x0000000000070919 */ /* 0x000e220000008800 */
[----:B------:R-:W-:Y:S01]  /*0d50*/  LOP3.LUT R21, R19, 0x30, RZ, 0xc0, !PT ;  /* 0x0000003013157812 */ /* 0x000fe200078ec0ff */
[----:B------:R-:W-:Y:S01]  /*0d60*/  IMAD R3, R3, 0x4, R5 ;  /* 0x0000000403037824 */ /* 0x000fe200078e0205 */
[----:B------:R-:W-:-:S02]  /*0d70*/  LEA R0, R0, R5, 0x2 ;  /* 0x0000000500007211 */ /* 0x000fc400078e10ff */
[----:B------:R-:W-:Y:S01]  /*0d80*/  LOP3.LUT R2, R21, 0x8, R40, 0xfe, !PT ;  /* 0x0000000815027812 */ /* 0x000fe200078efe28 */
[C---:B------:R-:W-:Y:S01]  /*0d90*/  IMAD R21, R40.reuse, -0x1f, R21 ;  /* 0xffffffe128157824 */ /* 0x040fe200078e0215 */
[----:B--2---:R-:W2:Y:S01]  /*0da0*/  LDS R23, [R3] ;  /* 0x0000000003177984 */ /* 0x004ea20000000800 */
[----:B------:R-:W-:Y:S02]  /*0db0*/  LOP3.LUT R20, R40, 0x8, RZ, 0xfc, !PT ;  /* 0x0000000828147812 */ /* 0x000fe400078efcff */
[----:B------:R-:W-:Y:S01]  /*0dc0*/  IMAD R2, R2, 0x4, R5 ;  /* 0x0000000402027824 */ /* 0x000fe200078e0205 */
[----:B------:R-:W3:Y:S01]  /*0dd0*/  LDS R37, [R0] ;  /* 0x0000000000257984 */ /* 0x000ee20000000800 */
[--C-:B------:R-:W-:Y:S01]  /*0de0*/  LOP3.LUT R20, R20, 0x10, R19.reuse, 0xf8, !PT ;  /* 0x0000001014147812 */ /* 0x100fe200078ef813 */
[C---:B-1----:R-:W-:Y:S01]  /*0df0*/  VIADD R16, R21.reuse, 0x6 ;  /* 0x0000000615107836 */ /* 0x042fe20000000000 */
[----:B------:R-:W-:Y:S01]  /*0e00*/  LOP3.LUT R19, R4, 0x10, R19, 0xf8, !PT ;  /* 0x0000001004137812 */ /* 0x000fe200078ef813 */
[----:B------:R-:W1:Y:S01]  /*0e10*/  LDS R36, [R0+0x4] ;  /* 0x0000040000247984 */ /* 0x000e620000000800 */
[----:B------:R-:W-:Y:S01]  /*0e20*/  SHF.R.U32.HI R17, RZ, 0x2, R41 ;  /* 0x00000002ff117819 */ /* 0x000fe20000011629 */
[C---:B------:R-:W-:Y:S01]  /*0e30*/  VIADD R14, R21.reuse, 0x9 ;  /* 0x00000009150e7836 */ /* 0x040fe20000000000 */
[C---:B------:R-:W-:Y:S01]  /*0e40*/  IADD3 R15, PT, PT, R21.reuse, 0x7, RZ ;  /* 0x00000007150f7810 */ /* 0x040fe20007ffe0ff */
[----:B------:R-:W4:Y:S01]  /*0e50*/  LDS R35, [R0+0x8] ;  /* 0x0000080000237984 */ /* 0x000f220000000800 */
[C---:B------:R-:W-:Y:S01]  /*0e60*/  IADD3 R13, PT, PT, R21.reuse, 0x1, RZ ;  /* 0x00000001150d7810 */ /* 0x040fe20007ffe0ff */
[C---:B------:R-:W-:Y:S01]  /*0e70*/  VIADD R12, R21.reuse, 0x2 ;  /* 0x00000002150c7836 */ /* 0x040fe20000000000 */
[C---:B------:R-:W-:Y:S01]  /*0e80*/  IADD3 R11, PT, PT, R21.reuse, 0x3, RZ ;  /* 0x00000003150b7810 */ /* 0x040fe20007ffe0ff */
[----:B------:R-:W0:Y:S01]  /*0e90*/  LDS R34, [R0+0xc] ;  /* 0x00000c0000227984 */ /* 0x000e220000000800 */
[C---:B------:R-:W-:Y:S01]  /*0ea0*/  VIADD R10, R21.reuse, 0x4 ;  /* 0x00000004150a7836 */ /* 0x040fe20000000000 */
[C---:B------:R-:W-:Y:S01]  /*0eb0*/  IADD3 R9, PT, PT, R21.reuse, 0x5, RZ ;  /* 0x0000000515097810 */ /* 0x040fe20007ffe0ff */
[C---:B------:R-:W-:Y:S01]  /*0ec0*/  VIADD R8, R21.reuse, 0xa ;  /* 0x0000000a15087836 */ /* 0x040fe20000000000 */
[----:B------:R-:W0:Y:S01]  /*0ed0*/  LDS R33, [R0+0x10] ;  /* 0x0000100000217984 */ /* 0x000e220000000800 */
[----:B------:R-:W-:-:S02]  /*0ee0*/  VIADD R6, R21, 0xc ;  /* 0x0000000c15067836 */ /* 0x000fc40000000000 */
[----:B------:R-:W-:Y:S01]  /*0ef0*/  VIADD R4, R21, 0xe ;  /* 0x0000000e15047836 */ /* 0x000fe20000000000 */
[----:B------:R-:W0:Y:S04]  /*0f00*/  LDS R32, [R0+0x14] ;  /* 0x0000140000207984 */ /* 0x000e280000000800 */
[----:B------:R-:W0:Y:S04]  /*0f10*/  LDS R31, [R0+0x18] ;  /* 0x00001800001f7984 */ /* 0x000e280000000800 */
[----:B------:R-:W0:Y:S04]  /*0f20*/  LDS R30, [R0+0x1c] ;  /* 0x00001c00001e7984 */ /* 0x000e280000000800 */
[----:B------:R-:W0:Y:S04]  /*0f30*/  LDS R29, [R0+0x24] ;  /* 0x00002400001d7984 */ /* 0x000e280000000800 */
[----:B------:R-:W0:Y:S04]  /*0f40*/  LDS R28, [R0+0x28] ;  /* 0x00002800001c7984 */ /* 0x000e280000000800 */
[----:B------:R-:W1:Y:S04]  /*0f50*/  LDS R27, [R0+0x2c] ;  /* 0x00002c00001b7984 */ /* 0x000e680000000800 */
[----:B------:R-:W1:Y:S04]  /*0f60*/  LDS R26, [R0+0x30] ;  /* 0x00003000001a7984 */ /* 0x000e680000000800 */
[----:B------:R-:W1:Y:S04]  /*0f70*/  LDS R25, [R0+0x34] ;  /* 0x0000340000197984 */ /* 0x000e680000000800 */
[----:B------:R-:W1:Y:S04]  /*0f80*/  LDS R24, [R0+0x38] ;  /* 0x0000380000187984 */ /* 0x000e680000000800 */
[----:B------:R5:W1:Y:S02]  /*0f90*/  LDS R38, [R2] ;  /* 0x0000000002267984 */ /* 0x000a640000000800 */
[----:B-----5:R-:W-:-:S04]  /*0fa0*/  SHF.L.U32 R2, R41, 0x2, RZ ;  /* 0x0000000229027819 */ /* 0x020fc800000006ff */
[----:B------:R-:W-:Y:S02]  /*0fb0*/  LOP3.LUT R5, R2, 0x7c, RZ, 0xc0, !PT ;  /* 0x0000007c02057812 */ /* 0x000fe400078ec0ff */
[----:B------:R-:W-:-:S03]  /*0fc0*/  @P0 MOV R2, 0x400 ;  /* 0x0000040000020802 */ /* 0x000fc60000000f00 */
[----:B------:R-:W-:Y:S01]  /*0fd0*/  IMAD.IADD R22, R22, 0x1, R5 ;  /* 0x0000000116167824 */ /* 0x000fe200078e0205 */
[----:B------:R-:W-:Y:S02]  /*0fe0*/  @P0 IADD3 R2, PT, PT, R2, 0x1180, RZ ;  /* 0x0000118002020810 */ /* 0x000fe40007ffe0ff */
[----:B------:R-:W-:Y:S02]  /*0ff0*/  IADD3 R5, PT, PT, R21, 0xd, RZ ;  /* 0x0000000d15057810 */ /* 0x000fe40007ffe0ff */
[----:B0-----:R-:W-:Y:S02]  /*1000*/  @P0 LEA R18, R7, R2, 0x18 ;  /* 0x0000000207120211 */ /* 0x001fe400078ec0ff */
[----:B--234-:R-:W-:-:S07]  /*1010*/  IADD3 R7, PT, PT, R21, 0xb, RZ ;  /* 0x0000000b15077810 */ /* 0x01cfce0007ffe0ff */
.L_x_50413:
[----:B------:R-:W-:Y:S01]  /*1020*/  IMAD R43, R17, 0x84, R22 ;  /* 0x00000084112b7824 */ /* 0x000fe200078e0216 */
[----:B------:R-:W-:-:S05]  /*1030*/  UMOV UR4, 0xffffffff ;  /* 0xffffffff00047882 */ /* 0x000fca0000000000 */
[----:B------:R-:W0:Y:S01]  /*1040*/  LDS R43, [R43] ;  /* 0x000000002b2b7984 */ /* 0x000e220000000800 */
        /* <DEDUP_REMOVED lines=32> */
.L_x_50434:
        /* <DEDUP_REMOVED lines=9> */
[----:B0-----:R-:W-:Y:S05]  /*12e0*/  @!P1 BRA `(.L_x_50413) ;  /* 0xfffffffc004c9947 */ /* 0x001fea000383ffff */
.L_x_50411:
[----:B------:R-:W-:Y:S05]  /*12f0*/  WARPSYNC.ALL ;  /* 0x0000000000007948 */ /* 0x000fea0003800000 */
[----:B------:R-:W-:Y:S01]  /*1300*/  BAR.SYNC.DEFER_BLOCKING 0x0 ;  /* 0x0000000000007b1d */ /* 0x000fe20000010000 */
[----:B------:R-:W-:-:S13]  /*1310*/  ISETP.GT.U32.AND P0, PT, R41, 0x3f, PT ;  /* 0x0000003f2900780c */ /* 0x000fda0003f04070 */
[----:B------:R-:W-:Y:S05]  /*1320*/  @P0 EXIT ;  /* 0x000000000000094d */ /* 0x000fea0003800000 */
[----:B---3--:R-:W0:Y:S01]  /*1330*/  I2F.U32.RP R6, R42 ;  /* 0x0000002a00067306 */ /* 0x008e220000209000 */
        /* <DEDUP_REMOVED lines=9> */
[----:B------:R0:W3:Y:S02]  /*13d0*/  F2I.FTZ.U32.TRUNC.NTZ R3, R2 ;  /* 0x0000000200037305 */ /* 0x0000e4000021f000 */
[----:B0-----:R-:W-:Y:S01]  /*13e0*/  HFMA2 R2, -RZ, RZ, 0, 0 ;  /* 0x00000000ff027431 */ /* 0x001fe200000001ff */
[----:B---3--:R-:W-:-:S05]  /*13f0*/  IADD3 R7, PT, PT, RZ, -R3, RZ ;  /* 0x80000003ff077210 */ /* 0x008fca0007ffe0ff */
        /* <DEDUP_REMOVED lines=22> */
[----:B------:R-:W3:Y:S02]  /*1560*/  LDC.64 R2, c[0x0][0x3a0] ;  /* 0x0000e800ff027b82 */ /* 0x000ee40000000a00 */
[----:B------:R-:W-:Y:S01]  /*1570*/  IADD3 R4, PT, PT, -R0, RZ, RZ ;  /* 0x000000ff00047210 */ /* 0x000fe20007ffe1ff */
[----:B0-----:R-:W-:Y:S01]  /*1580*/  ULEA UR4, UR5, UR4, 0x18 ;  /* 0x0000000405047291 */ /* 0x001fe2000f8ec0ff */
[----:B---3--:R-:W-:-:S05]  /*1590*/  IMAD.WIDE.U32 R2, R5, 0x4, R2 ;  /* 0x0000000405027825 */ /* 0x008fca00078e0002 */
[----:B------:R-:W-:Y:S01]  /*15a0*/  LEA R5, R41, UR4, 0x2 ;  /* 0x0000000429057c11 */ /* 0x000fe2000f8e10ff */
[----:B------:R-:W-:-:S07]  /*15b0*/  IMAD R41, R0, R42, R41 ;  /* 0x0000002a00297224 */ /* 0x000fce00078e0229 */
.L_x_50416:
[----:B------:R0:W3:Y:S01]  /*15c0*/  LDS R7, [R5] ;  /* 0x0000000005077984 */ /* 0x0000e20000000800 */
[----:B------:R-:W-:-:S05]  /*15d0*/  VIADD R4, R4, 0x1 ;  /* 0x0000000104047836 */ /* 0x000fca0000000000 */
[----:B------:R-:W-:Y:S02]  /*15e0*/  ISETP.NE.AND P0, PT, R4, RZ, PT ;  /* 0x000000ff0400720c */ /* 0x000fe40003f05270 */
[C---:B0-----:R-:W-:Y:S01]  /*15f0*/  LEA R5, R42.reuse, R5, 0x2 ;  /* 0x000000052a057211 */ /* 0x041fe200078e10ff */
[----:B---3--:R0:W-:Y:S02]  /*1600*/  STG.E desc[UR6][R2.64], R7 ;  /* 0x0000000702007986 */ /* 0x0081e4000c101906 */
[----:B0-----:R-:W-:-:S08]  /*1610*/  IMAD.WIDE.U32 R2, R42, 0x4, R2 ;  /* 0x000000042a027825 */ /* 0x001fd000078e0002 */
[----:B------:R-:W-:Y:S05]  /*1620*/  @P0 BRA `(.L_x_50416) ;  /* 0xfffffffc00e40947 */ /* 0x000fea000383ffff */
.L_x_50415:
[----:B------:R-:W-:Y:S05]  /*1630*/  BSYNC.RECONVERGENT B0 ;  /* 0x0000000000007941 */ /* 0x000fea0003800200 */
.L_x_50414:
[----:B------:R-:W-:Y:S05]  /*1640*/  @!P1 EXIT ;  /* 0x000000000000994d */ /* 0x000fea0003800000 */
[----:B------:R-:W0:Y:S01]  /*1650*/  S2UR UR5, SR_CgaCtaId ;  /* 0x00000000000579c3 */ /* 0x000e220000008800 */
[----:B------:R-:W-:Y:S01]  /*1660*/  UMOV UR4, 0x400 ;  /* 0x0000040000047882 */ /* 0x000fe20000000000 */
[----:B------:R-:W-:Y:S01]  /*1670*/  IMAD R39, R39, 0x40, R41 ;  /* 0x0000004027277824 */ /* 0x000fe200078e0229 */
[----:B------:R-:W-:-:S05]  /*1680*/  UIADD3 UR4, UPT, UPT, UR4, 0x1180, URZ ;  /* 0x0000118004047890 */ /* 0x000fca000fffe0ff */
[----:B-1----:R-:W1:Y:S01]  /*1690*/  LDC.64 R16, c[0x0][0x3a0] ;  /* 0x0000e800ff107b82 */ /* 0x002e620000000a00 */
[----:B0-----:R-:W-:-:S06]  /*16a0*/  ULEA UR4, UR5, UR4, 0x18 ;  /* 0x0000000405047291 */ /* 0x001fcc000f8ec0ff */
[----:B------:R-:W-:Y:S01]  /*16b0*/  LEA R19, R41, UR4, 0x2 ;  /* 0x0000000429137c11 */ /* 0x000fe2000f8e10ff */
[----:B-1----:R-:W-:-:S04]  /*16c0*/  IMAD.WIDE.U32 R2, R42, 0x4, R16 ;  /* 0x000000042a027825 */ /* 0x002fc800078e0010 */
[----:B------:R-:W-:-:S04]  /*16d0*/  IMAD.WIDE.U32 R4, R42, 0x8, R16 ;  /* 0x000000082a047825 */ /* 0x000fc800078e0010 */
[----:B------:R-:W-:-:S07]  /*16e0*/  IMAD.WIDE.U32 R6, R42, 0xc, R16 ;  /* 0x0000000c2a067825 */ /* 0x000fce00078e0010 */
.L_x_50417:
[C---:B------:R-:W-:Y:S01]  /*16f0*/  LEA R0, R42.reuse, R19, 0x2 ;  /* 0x000000132a007211 */ /* 0x040fe200078e10ff */
[C-C-:B------:R-:W-:Y:S01]  /*1700*/  IMAD R18, R42.reuse, 0x8, R19.reuse ;  /* 0x000000082a127824 */ /* 0x140fe200078e0213 */
[----:B-1----:R0:W1:Y:S01]  /*1710*/  LDS R21, [R19] ;  /* 0x0000000013157984 */ /* 0x0020620000000800 */
[C---:B------:R-:W-:Y:S01]  /*1720*/  IMAD R20, R42.reuse, 0xc, R19 ;  /* 0x0000000c2a147824 */ /* 0x040fe200078e0213 */
[C---:B------:R-:W-:Y:S01]  /*1730*/  LEA R41, R42.reuse, R41, 0x2 ;  /* 0x000000292a297211 */ /* 0x040fe200078e10ff */
[----:B--2---:R-:W-:Y:S01]  /*1740*/  IMAD.WIDE R14, R39, 0x4, R16 ;  /* 0x00000004270e7825 */ /* 0x004fe200078e0210 */
        /* <DEDUP_REMOVED lines=15> */
.L_x_50412:
[----:B------:R-:W-:Y:S01]  /*1840*/  IMAD.MOV.U32 R0, RZ, RZ, -0x1 ;  /* 0xffffffffff007424 */ /* 0x000fe200078e00ff */
[----:B------:R-:W-:Y:S01]  /*1850*/  MOV R3, 0x1f ;  /* 0x0000001f00037802 */ /* 0x000fe20000000f00 */
[----:B------:R-:W-:-:S07]  /*1860*/  IMAD.MOV.U32 R2, RZ, RZ, R21 ;  /* 0x000000ffff027224 */ /* 0x000fce00078e0015 */
[----:B01----:R-:W-:Y:S05]  /*1870*/  WARPSYNC.COLLECTIVE R0, `(.L_x_50418) ;  /* 0x0000000000087348 */ /* 0x003fea0003c00000 */
[----:B0-----:R0:W2:Y:S02]  /*1880*/  SHFL.IDX P1, R0, R43, R2, R3 ;  /* 0x000000022b007389 */ /* 0x0010a40000020003 */
[----:B012---:R-:W-:Y:S05]  /*1890*/  ENDCOLLECTIVE ;  /* 0x000000000000791b */ /* 0x007fea0003800000 */
.L_x_50418:
[----:B------:R-:W-:Y:S01]  /*18a0*/  IMAD.MOV.U32 R2, RZ, RZ, R13 ;  /* 0x000000ffff027224 */ /* 0x000fe200078e000d */
[----:B------:R-:W-:Y:S02]  /*18b0*/  MOV R44, R0 ;  /* 0x00000000002c7202 */ /* 0x000fe40000000f00 */
[----:B------:R-:W-:-:S03]  /*18c0*/  MOV R0, 0xffffffff ;  /* 0xffffffff00007802 */ /* 0x000fc60000000f00 */
[----:B------:R-:W-:-:S07]  /*18d0*/  IMAD R45, R37, R44, RZ ;  /* 0x0000002c252d7224 */ /* 0x000fce00078e02ff */
[----:B------:R-:W-:Y:S05]  /*18e0*/  WARPSYNC.COLLECTIVE R0, `(.L_x_50419) ;  /* 0x0000000000087348 */ /* 0x000fea0003c00000 */
[----:B------:R0:W1:Y:S02]  /*18f0*/  SHFL.IDX P1, R0, R43, R2, R3 ;  /* 0x000000022b007389 */ /* 0x0000640000020003 */
[----:B01----:R-:W-:Y:S05]  /*1900*/  ENDCOLLECTIVE ;  /* 0x000000000000791b */ /* 0x003fea0003800000 */
.L_x_50419:
[----:B------:R-:W-:Y:S02]  /*1910*/  IMAD.MOV.U32 R2, RZ, RZ, R12 ;  /* 0x000000ffff027224 */ /* 0x000fe400078e000c */
[----:B------:R-:W-:Y:S01]  /*1920*/  IMAD R44, R36, R0, R45 ;  /* 0x00000000242c7224 */ /* 0x000fe200078e022d */
[----:B------:R-:W-:-:S07]  /*1930*/  MOV R0, 0xffffffff ;  /* 0xffffffff00007802 */ /* 0x000fce0000000f00 */
[----:B------:R-:W-:Y:S05]  /*1940*/  WARPSYNC.COLLECTIVE R0, `(.L_x_50420) ;  /* 0x0000000000087348 */ /* 0x000fea0003c00000 */
[----:B------:R0:W1:Y:S02]  /*1950*/  SHFL.IDX P1, R0, R43, R2, R3 ;  /* 0x000000022b007389 */ /* 0x0000640000020003 */
[----:B01----:R-:W-:Y:S05]  /*1960*/  ENDCOLLECTIVE ;  /* 0x000000000000791b */ /* 0x003fea0003800000 */
.L_x_50420:
[----:B------:R-:W-:Y:S01]  /*1970*/  MOV R2, R11 ;  /* 0x0000000b00027202 */ /* 0x000fe20000000f00 */
[----:B------:R-:W-:Y:S02]  /*1980*/  IMAD.MOV.U32 R45, RZ, RZ, R0 ;  /* 0x000000ffff2d7224 */ /* 0x000fe400078e0000 */
[----:B------:R-:W-:Y:S02]  /*1990*/  IMAD.MOV.U32 R0, RZ, RZ, -0x1 ;  /* 0xffffffffff007424 */ /* 0x000fe400078e00ff */
[----:B------:R-:W-:-:S07]  /*19a0*/  IMAD R45, R35, R45, R44 ;  /* 0x0000002d232d7224 */ /* 0x000fce00078e022c */
[----:B------:R-:W-:Y:S05]  /*19b0*/  WARPSYNC.COLLECTIVE R0, `(.L_x_50421) ;  /* 0x0000000000087348 */ /* 0x000fea0003c00000 */
[----:B------:R0:W1:Y:S02]  /*19c0*/  SHFL.IDX P1, R0, R43, R2, R3 ;  /* 0x000000022b007389 */ /* 0x0000640000020003 */
[----:B01----:R-:W-:Y:S05]  /*19d0*/  ENDCOLLECTIVE ;  /* 0x000000000000791b */ /* 0x003fea0003800000 */
.L_x_50421:
[----:B------:R-:W-:Y:S01]  /*19e0*/  IMAD.MOV.U32 R2, RZ, RZ, R10 ;  /* 0x000000ffff027224 */ /* 0x000fe200078e000a */
[----:B------:R-:W-:Y:S02]  /*19f0*/  MOV R44, R0 ;  /* 0x00000000002c7202 */ /* 0x000fe40000000f00 */
[----:B------:R-:W-:-:S03]  /*1a00*/  MOV R0, 0xffffffff ;  /* 0xffffffff00007802 */ /* 0x000fc60000000f00 */
[----:B------:R-:W-:-:S07]  /*1a10*/  IMAD R44, R34, R44, R45 ;  /* 0x0000002c222c7224 */ /* 0x000fce00078e022d */
[----:B------:R-:W-:Y:S05]  /*1a20*/  WARPSYNC.COLLECTIVE R0, `(.L_x_50422) ;  /* 0x0000000000087348 */ /* 0x000fea0003c00000 */
[----:B------:R0:W1:Y:S02]  /*1a30*/  SHFL.IDX P1, R0, R43, R2, R3 ;  /* 0x000000022b007389 */ /* 0x0000640000020003 */
[----:B01----:R-:W-:Y:S05]  /*1a40*/  ENDCOLLECTIVE ;  /* 0x000000000000791b */ /* 0x003fea0003800000 */
.L_x_50422:
[----:B------:R-:W-:Y:S01]  /*1a50*/  MOV R2, R9 ;  /* 0x0000000900027202 */ /* 0x000fe20000000f00 */
[----:B------:R-:W-:Y:S02]  /*1a60*/  IMAD.MOV.U32 R45, RZ, RZ, R0 ;  /* 0x000000ffff2d7224 */ /* 0x000fe400078e0000 */
[----:B------:R-:W-:Y:S02]  /*1a70*/  IMAD.MOV.U32 R0, RZ, RZ, -0x1 ;  /* 0xffffffffff007424 */ /* 0x000fe400078e00ff */
[----:B------:R-:W-:-:S07]  /*1a80*/  IMAD R45, R33, R45, R44 ;  /* 0x0000002d212d7224 */ /* 0x000fce00078e022c */
[----:B------:R-:W-:Y:S05]  /*1a90*/  WARPSYNC.COLLECTIVE R0, `(.L_x_50423) ;  /* 0x0000000000087348 */ /* 0x000fea0003c00000 */
[----:B------:R0:W1:Y:S02]  /*1aa0*/  SHFL.IDX P1, R0, R43, R2, R3 ;  /* 0x000000022b007389 */ /* 0x0000640000020003 */
[----:B01----:R-:W-:Y:S05]  /*1ab0*/  ENDCOLLECTIVE ;  /* 0x000000000000791b */ /* 0x003fea0003800000 */
.L_x_50423:
[----:B------:R-:W-:Y:S01]  /*1ac0*/  IMAD.MOV.U32 R2, RZ, RZ, R16 ;  /* 0x000000ffff027224 */ /* 0x000fe200078e0010 */
[----:B------:R-:W-:Y:S02]  /*1ad0*/  MOV R44, R0 ;  /* 0x00000000002c7202 */ /* 0x000fe40000000f00 */
[----:B------:R-:W-:-:S03]  /*1ae0*/  MOV R0, 0xffffffff ;  /* 0xffffffff00007802 */ /* 0x000fc60000000f00 */
[----:B------:R-:W-:-:S07]  /*1af0*/  IMAD R44, R32, R44, R45 ;  /* 0x0000002c202c7224 */ /* 0x000fce00078e022d */
[----:B------:R-:W-:Y:S05]  /*1b00*/  WARPSYNC.COLLECTIVE R0, `(.L_x_50424) ;  /* 0x0000000000087348 */ /* 0x000fea0003c00000 */
[----:B------:R0:W1:Y:S02]  /*1b10*/  SHFL.IDX P1, R0, R43, R2, R3 ;  /* 0x000000022b007389 */ /* 0x0000640000020003 */
[----:B01----:R-:W-:Y:S05]  /*1b20*/  ENDCOLLECTIVE ;  /* 0x000000000000791b */ /* 0x003fea0003800000 */
.L_x_50424:
[----:B------:R-:W-:Y:S01]  /*1b30*/  MOV R2, R15 ;  /* 0x0000000f00027202 */ /* 0x000fe20000000f00 */
[----:B------:R-:W-:Y:S02]  /*1b40*/  IMAD.MOV.U32 R45, RZ, RZ, R0 ;  /* 0x000000ffff2d7224 */ /* 0x000fe400078e0000 */
[----:B------:R-:W-:Y:S02]  /*1b50*/  IMAD.MOV.U32 R0, RZ, RZ, -0x1 ;  /* 0xffffffffff007424 */ /* 0x000fe400078e00ff */
[----:B------:R-:W-:-:S07]  /*1b60*/  IMAD R45, R31, R45, R44 ;  /* 0x0000002d1f2d7224 */ /* 0x000fce00078e022c */
[----:B------:R-:W-:Y:S05]  /*1b70*/  WARPSYNC.COLLECTIVE R0, `(.L_x_50425) ;  /* 0x0000000000087348 */ /* 0x000fea0003c00000 */
[----:B------:R0:W1:Y:S02]  /*1b80*/  SHFL.IDX P1, R0, R43, R2, R3 ;  /* 0x000000022b007389 */ /* 0x0000640000020003 */
[----:B01----:R-:W-:Y:S05]  /*1b90*/  ENDCOLLECTIVE ;  /* 0x000000000000791b */ /* 0x003fea0003800000 */
.L_x_50425:
[----:B------:R-:W-:Y:S01]  /*1ba0*/  IMAD.MOV.U32 R2, RZ, RZ, R20 ;  /* 0x000000ffff027224 */ /* 0x000fe200078e0014 */
[----:B------:R-:W-:Y:S02]  /*1bb0*/  MOV R44, R0 ;  /* 0x00000000002c7202 */ /* 0x000fe40000000f00 */
[----:B------:R-:W-:-:S03]  /*1bc0*/  MOV R0, 0xffffffff ;  /* 0xffffffff00007802 */ /* 0x000fc60000000f00 */
[----:B------:R-:W-:-:S07]  /*1bd0*/  IMAD R45, R30, R44, R45 ;  /* 0x0000002c1e2d7224 */ /* 0x000fce00078e022d */
[----:B------:R-:W-:Y:S05]  /*1be0*/  WARPSYNC.COLLECTIVE R0, `(.L_x_50426) ;  /* 0x0000000000087348 */ /* 0x000fea0003c00000 */
[----:B------:R0:W1:Y:S02]  /*1bf0*/  SHFL.IDX P1, R0, R43, R2, R3 ;  /* 0x000000022b007389 */ /* 0x0000640000020003 */
[----:B01----:R-:W-:Y:S05]  /*1c00*/  ENDCOLLECTIVE ;  /* 0x000000000000791b */ /* 0x003fea0003800000 */
.L_x_50426:
[----:B------:R-:W-:Y:S01]  /*1c10*/  MOV R2, R14 ;  /* 0x0000000e00027202 */ /* 0x000fe20000000f00 */
[----:B------:R-:W-:Y:S02]  /*1c20*/  IMAD.MOV.U32 R44, RZ, RZ, R0 ;  /* 0x000000ffff2c7224 */ /* 0x000fe400078e0000 */
[----:B------:R-:W-:Y:S02]  /*1c30*/  IMAD.MOV.U32 R0, RZ, RZ, -0x1 ;  /* 0xffffffffff007424 */ /* 0x000fe400078e00ff */
[----:B------:R-:W-:-:S07]  /*1c40*/  IMAD R44, R38, R44, R45 ;  /* 0x0000002c262c7224 */ /* 0x000fce00078e022d */
[----:B------:R-:W-:Y:S05]  /*1c50*/  WARPSYNC.COLLECTIVE R0, `(.L_x_50427) ;  /* 0x0000000000087348 */ /* 0x000fea0003c00000 */
[----:B------:R0:W1:Y:S02]  /*1c60*/  SHFL.IDX P1, R0, R43, R2, R3 ;  /* 0x000000022b007389 */ /* 0x0000640000020003 */
[----:B01----:R-:W-:Y:S05]  /*1c70*/  ENDCOLLECTIVE ;  /* 0x000000000000791b */ /* 0x003fea0003800000 */
.L_x_50427:
[----:B------:R-:W-:Y:S01]  /*1c80*/  IMAD.MOV.U32 R2, RZ, RZ, R8 ;  /* 0x000000ffff027224 */ /* 0x000fe200078e0008 */
[----:B------:R-:W-:Y:S02]  /*1c90*/  MOV R45, R0 ;  /* 0x00000000002d7202 */ /* 0x000fe40000000f00 */
[----:B------:R-:W-:-:S03]  /*1ca0*/  MOV R0, 0xffffffff ;  /* 0xffffffff00007802 */ /* 0x000fc60000000f00 */
[----:B------:R-:W-:-:S07]  /*1cb0*/  IMAD R45, R29, R45, R44 ;  /* 0x0000002d1d2d7224 */ /* 0x000fce00078e022c */
[----:B------:R-:W-:Y:S05]  /*1cc0*/  WARPSYNC.COLLECTIVE R0, `(.L_x_50428) ;  /* 0x0000000000087348 */ /* 0x000fea0003c00000 */
[----:B------:R0:W1:Y:S02]  /*1cd0*/  SHFL.IDX P1, R0, R43, R2, R3 ;  /* 0x000000022b007389 */ /* 0x0000640000020003 */
[----:B01----:R-:W-:Y:S05]  /*1ce0*/  ENDCOLLECTIVE ;  /* 0x000000000000791b */ /* 0x003fea0003800000 */
.L_x_50428:
[----:B------:R-:W-:Y:S01]  /*1cf0*/  MOV R2, R7 ;  /* 0x0000000700027202 */ /* 0x000fe20000000f00 */
[----:B------:R-:W-:Y:S02]  /*1d00*/  IMAD.MOV.U32 R44, RZ, RZ, R0 ;  /* 0x000000ffff2c7224 */ /* 0x000fe400078e0000 */
[----:B------:R-:W-:Y:S02]  /*1d10*/  IMAD.MOV.U32 R0, RZ, RZ, -0x1 ;  /* 0xffffffffff007424 */ /* 0x000fe400078e00ff */
[----:B------:R-:W-:-:S07]  /*1d20*/  IMAD R44, R28, R44, R45 ;  /* 0x0000002c1c2c7224 */ /* 0x000fce00078e022d */
[----:B------:R-:W-:Y:S05]  /*1d30*/  WARPSYNC.COLLECTIVE R0, `(.L_x_50429) ;  /* 0x0000000000087348 */ /* 0x000fea0003c00000 */
[----:B------:R0:W1:Y:S02]  /*1d40*/  SHFL.IDX P1, R0, R43, R2, R3 ;  /* 0x000000022b007389 */ /* 0x0000640000020003 */
[----:B01----:R-:W-:Y:S05]  /*1d50*/  ENDCOLLECTIVE ;  /* 0x000000000000791b */ /* 0x003fea0003800000 */
.L_x_50429:
[----:B------:R-:W-:Y:S01]  /*1d60*/  IMAD.MOV.U32 R2, RZ, RZ, R6 ;  /* 0x000000ffff027224 */ /* 0x000fe200078e0006 */
[----:B------:R-:W-:Y:S02]  /*1d70*/  MOV R45, R0 ;  /* 0x00000000002d7202 */ /* 0x000fe40000000f00 */
[----:B------:R-:W-:-:S03]  /*1d80*/  MOV R0, 0xffffffff ;  /* 0xffffffff00007802 */ /* 0x000fc60000000f00 */
[----:B------:R-:W-:-:S07]  /*1d90*/  IMAD R45, R27, R45, R44 ;  /* 0x0000002d1b2d7224 */ /* 0x000fce00078e022c */
[----:B------:R-:W-:Y:S05]  /*1da0*/  WARPSYNC.COLLECTIVE R0, `(.L_x_50430) ;  /* 0x0000000000087348 */ /* 0x000fea0003c00000 */
[----:B------:R0:W1:Y:S02]  /*1db0*/  SHFL.IDX P1, R0, R43, R2, R3 ;  /* 0x000000022b007389 */ /* 0x0000640000020003 */
[----:B01----:R-:W-:Y:S05]  /*1dc0*/  ENDCOLLECTIVE ;  /* 0x000000000000791b */ /* 0x003fea0003800000 */
.L_x_50430:
[----:B------:R-:W-:Y:S01]  /*1dd0*/  MOV R2, R5 ;  /* 0x0000000500027202 */ /* 0x000fe20000000f00 */
[----:B------:R-:W-:Y:S02]  /*1de0*/  IMAD.MOV.U32 R44, RZ, RZ, R0 ;  /* 0x000000ffff2c7224 */ /* 0x000fe400078e0000 */
[----:B------:R-:W-:Y:S02]  /*1df0*/  IMAD.MOV.U32 R0, RZ, RZ, -0x1 ;  /* 0xffffffffff007424 */ /* 0x000fe400078e00ff */
[----:B------:R-:W-:-:S07]  /*1e00*/  IMAD R44, R26, R44, R45 ;  /* 0x0000002c1a2c7224 */ /* 0x000fce00078e022d */
[----:B------:R-:W-:Y:S05]  /*1e10*/  WARPSYNC.COLLECTIVE R0, `(.L_x_50431) ;  /* 0x0000000000087348 */ /* 0x000fea0003c00000 */
[----:B------:R0:W1:Y:S02]  /*1e20*/  SHFL.IDX P1, R0, R43, R2, R3 ;  /* 0x000000022b007389 */ /* 0x0000640000020003 */
[----:B01----:R-:W-:Y:S05]  /*1e30*/  ENDCOLLECTIVE ;  /* 0x000000000000791b */ /* 0x003fea0003800000 */
.L_x_50431:
[----:B------:R-:W-:Y:S01]  /*1e40*/  IMAD.MOV.U32 R2, RZ, RZ, R4 ;  /* 0x000000ffff027224 */ /* 0x000fe200078e0004 */
[----:B------:R-:W-:Y:S02]  /*1e50*/  MOV R45, R0 ;  /* 0x00000000002d7202 */ /* 0x000fe40000000f00 */
[----:B------:R-:W-:-:S03]  /*1e60*/  MOV R0, 0xffffffff ;  /* 0xffffffff00007802 */ /* 0x000fc60000000f00 */
[----:B------:R-:W-:-:S07]  /*1e70*/  IMAD R45, R25, R45, R44 ;  /* 0x0000002d192d7224 */ /* 0x000fce00078e022c */
[----:B------:R-:W-:Y:S05]  /*1e80*/  WARPSYNC.COLLECTIVE R0, `(.L_x_50432) ;  /* 0x0000000000087348 */ /* 0x000fea0003c00000 */
[----:B------:R0:W1:Y:S02]  /*1e90*/  SHFL.IDX P1, R0, R43, R2, R3 ;  /* 0x000000022b007389 */ /* 0x0000640000020003 */
[----:B01----:R-:W-:Y:S05]  /*1ea0*/  ENDCOLLECTIVE ;  /* 0x000000000000791b */ /* 0x003fea0003800000 */
.L_x_50432:
[----:B------:R-:W-:Y:S01]  /*1eb0*/  MOV R2, R19 ;  /* 0x0000001300027202 */ /* 0x000fe20000000f00 */
[----:B------:R-:W-:Y:S02]  /*1ec0*/  IMAD.MOV.U32 R44, RZ, RZ, R0 ;  /* 0x000000ffff2c7224 */ /* 0x000fe400078e0000 */
[----:B------:R-:W-:Y:S02]  /*1ed0*/  IMAD.MOV.U32 R0, RZ, RZ, -0x1 ;  /* 0xffffffffff007424 */ /* 0x000fe400078e00ff */
[----:B------:R-:W-:-:S07]  /*1ee0*/  IMAD R44, R24, R44, R45 ;  /* 0x0000002c182c7224 */ /* 0x000fce00078e022d */
[----:B------:R-:W-:Y:S05]  /*1ef0*/  WARPSYNC.COLLECTIVE R0, `(.L_x_50433) ;  /* 0x0000000000087348 */ /* 0x000fea0003c00000 */
[----:B------:R0:W1:Y:S02]  /*1f00*/  SHFL.IDX P1, R0, R43, R2, R3 ;  /* 0x000000022b007389 */ /* 0x0000640000020003 */
[----:B01----:R-:W-:Y:S05]  /*1f10*/  ENDCOLLECTIVE ;  /* 0x000000000000791b */ /* 0x003fea0003800000 */
.L_x_50433:
[----:B------:R-:W-:Y:S05]  /*1f20*/  BRA `(.L_x_50434) ;  /* 0xfffffff000c87947 */ /* 0x000fea000383ffff */
        .weak           $__internal_244_$__cuda_sm20_div_u16
        .type           $__internal_244_$__cuda_sm20_div_u16,@function
        .size           $__internal_244_$__cuda_sm20_div_u16,(.L_x_58195 - $__internal_244_$__cuda_sm20_div_u16)
$__internal_244_$__cuda_sm20_div_u16:
        /* <DEDUP_REMOVED lines=18> */
[----:B------:R-:W-:Y:S06]  /*2050*/  RET.REL.NODEC R4 `(_Z9cuda_gemmIiLi256ELi1ELi1ELi64ELi32ELi32ELi32ELi1ELi1EEviiiPT_S1_S1_ii) ;  /* 0xffffffdc04e87950 */ /* 0x000fec0003c3ffff */
.L_x_50435:
        /* <DEDUP_REMOVED lines=10> */
.L_x_58195:


//--------------------- .text._Z9cuda_gemmIiLi256ELi1ELi1ELi64ELi32ELi32ELi32ELi1ELi0EEviiiPT_S1_S1_ii --------------------------
	.section	.text._Z9cuda_gemmIiLi256ELi1ELi1ELi64ELi32ELi32ELi32ELi1ELi0EEviiiPT_S1_S1_ii,"ax",@progbits
	.align	128
        .global         _Z9cuda_gemmIiLi256ELi1ELi1ELi64ELi32ELi32ELi32ELi1ELi0EEviiiPT_S1_S1_ii
        .type           _Z9cuda_gemmIiLi256ELi1ELi1ELi64ELi32ELi32ELi32ELi1ELi0EEviiiPT_S1_S1_ii,@function
        .size           _Z9cuda_gemmIiLi256ELi1ELi1ELi64ELi32ELi32ELi32ELi1ELi0EEviiiPT_S1_S1_ii,(.L_x_58722 - _Z9cuda_gemmIiLi256ELi1ELi1ELi64ELi32ELi32ELi32ELi1ELi0EEviiiPT_S1_S1_ii)
        .other          _Z9cuda_gemmIiLi256ELi1ELi1ELi64ELi32ELi32ELi32ELi1ELi0EEviiiPT_S1_S1_ii,@"STO_CUDA_ENTRY STV_DEFAULT"
_Z9cuda_gemmIiLi256ELi1ELi1ELi64ELi32ELi32ELi32ELi1ELi0EEviiiPT_S1_S1_ii:
.text._Z9cuda_gemmIiLi256ELi1ELi1ELi64ELi32ELi32ELi32ELi1ELi0EEviiiPT_S1_S1_ii:
        /* <DEDUP_REMOVED lines=51> */
.L_x_50438:
        /* <DEDUP_REMOVED lines=25> */
.L_x_50437:
[----:B------:R-:W-:Y:S05]  /*04c0*/  BSYNC.RECONVERGENT B0 ;  /* 0x0000000000007941 */ /* 0x000fea0003800200 */
.L_x_50436:
        /* <DEDUP_REMOVED lines=121> */
.L_x_50443:
        /* <DEDUP_REMOVED lines=10> */
.L_x_50442:
[----:B------:R-:W-:Y:S05]  /*0d00*/  BSYNC.RECONVERGENT B1 ;  /* 0x0000000000017941 */ /* 0x000fea0003800200 */
.L_x_50441:
        /* <DEDUP_REMOVED lines=8> */
.L_x_50446:
        /* <DEDUP_REMOVED lines=24> */
.L_x_50445:
[----:B------:R-:W-:Y:S05]  /*0f10*/  BSYNC.RECONVERGENT B1 ;  /* 0x0000000000017941 */ /* 0x000fea0003800200 */
.L_x_50444:
        /* <DEDUP_REMOVED lines=9> */
.L_x_50449:
[----:B------:R-:W-:Y:S02]  /*0fb0*/  IMAD R4, R3, 0x4, R0 ;  /* 0x0000000403047824 */ /* 0x000fe400078e0200 */
[----:B------:R-:W-:Y:S02]  /*0fc0*/  VIADD R2, R2, 0x1 ;  /* 0x0000000102027836 */ /* 0x000fe40000000000 */
[----:B------:R-:W-:Y:S01]  /*0fd0*/  IMAD.IADD R3, R50, 0x1, R3 ;  /* 0x0000000132037824 */ /* 0x000fe200078e0203 */
[----:B------:R2:W-:Y:S02]  /*0fe0*/  STS [R4], RZ ;  /* 0x000000ff04007388 */ /* 0x0005e40000000800 */
[----:B------:R-:W-:-:S13]  /*0ff0*/  ISETP.NE.AND P1, PT, R2, R19, PT ;  /* 0x000000130200720c */ /* 0x000fda0003f25270 */
[----:B--2---:R-:W-:Y:S05]  /*1000*/  @P1 BRA `(.L_x_50449) ;  /* 0xfffffffc00e81947 */ /* 0x004fea000383ffff */
.L_x_50448:
[----:B------:R-:W-:Y:S05]  /*1010*/  BSYNC.RECONVERGENT B1 ;  /* 0x0000000000017941 */ /* 0x000fea0003800200 */
.L_x_50447:
[----:B------:R-:W-:Y:S05]  /*1020*/  @!P0 BRA `(.L_x_50440) ;  /* 0x00000000003c8947 */ /* 0x000fea0003800000 */
[----:B------:R-:W0:Y:S01]  /*1030*/  S2R R5, SR_CgaCtaId ;  /* 0x0000000000057919 */ /* 0x000e220000008800 */
[----:B-1----:R-:W-:-:S05]  /*1040*/  MOV R0, 0x400 ;  /* 0x0000040000007802 */ /* 0x002fca0000000f00 */
[----:B------:R-:W-:-:S05]  /*1050*/  VIADD R0, R0, 0x1180 ;  /* 0x0000118000007836 */ /* 0x000fca0000000000 */
[----:B0-----:R-:W-:-:S07]  /*1060*/  LEA R2, R5, R0, 0x18 ;  /* 0x0000000005027211 */ /* 0x001fce00078ec0ff */
.L_x_50450:
        /* <DEDUP_REMOVED lines=11> */
.L_x_50440:
[----:B------:R-:W-:Y:S05]  /*1120*/  BSYNC.RECONVERGENT B0 ;  /* 0x0000000000007941 */ /* 0x000fea0003800200 */
.L_x_50439:
        /* <DEDUP_REMOVED lines=92> */
.L_x_50505:
        /* <DEDUP_REMOVED lines=18> */
.L_x_50454:
        /* <DEDUP_REMOVED lines=10> */
.L_x_50455:
        /* <DEDUP_REMOVED lines=10> */
.L_x_50456:
        /* <DEDUP_REMOVED lines=9> */
.L_x_50457:
        /* <DEDUP_REMOVED lines=10> */
.L_x_50458:
        /* <DEDUP_REMOVED lines=8> */
.L_x_50459:
        /* <DEDUP_REMOVED lines=13> */
.L_x_50460:
        /* <DEDUP_REMOVED lines=14> */
.L_x_50461:
        /* <DEDUP_REMOVED lines=13> */
.L_x_50462:
        /* <DEDUP_REMOVED lines=14> */
.L_x_50463:
        /* <DEDUP_REMOVED lines=12> */
.L_x_50464:
        /* <DEDUP_REMOVED lines=12> */
.L_x_50465:
        /* <DEDUP_REMOVED lines=12> */
.L_x_50466:
        /* <DEDUP_REMOVED lines=12> */
.L_x_50467:
        /* <DEDUP_REMOVED lines=12> */
.L_x_50468:
        /* <DEDUP_REMOVED lines=9> */
.L_x_50469:
        /* <DEDUP_REMOVED lines=36> */
.L_x_50504:
[----:B0-----:R-:W-:Y:S02]  /*24f0*/  IMAD R60, R20, 0x84, R21 ;  /* 0x00000084143c7824 */ /* 0x001fe400078e0215 */
[----:B------:R-:W-:-:S04]  /*2500*/  IMAD.MOV.U32 R57, RZ, RZ, RZ ;  /* 0x000000ffff397224 */ /* 0x000fc800078e00ff */
[----:B------:R-:W0:Y:S01]  /*2510*/  LDS R60, [R60] ;  /* 0x000000003c3c7984 */ /* 0x000e220000000800 */
[----:B------:R-:W-:Y:S05]  /*2520*/  @!P5 BRA `(.L_x_50472) ;  /* 0x000000000010d947 */ /* 0x000fea0003800000 */
[----:B------:R-:W-:-:S03]  /*2530*/  UMOV UR4, 0xffffffff ;  /* 0xffffffff00047882 */ /* 0x000fc60000000000 */
[----:B------:R-:W-:Y:S05]  /*2540*/  BRA.DIV UR4, `(.L_x_50473) ;  /* 0x0000003e04b07947 */ /* 0x000fea000b800000 */
[----:B0-----:R0:W0:Y:S02]  /*2550*/  SHFL.IDX PT, R31, R60, R18, R43 ;  /* 0x000000123c1f7389 */ /* 0x00102400000e002b */
.L_x_50617:
[----:B01----:R-:W-:-:S07]  /*2560*/  IMAD R57, R16, R31, RZ ;  /* 0x0000001f10397224 */ /* 0x003fce00078e02ff */
.L_x_50472:
[----:B------:R-:W-:Y:S05]  /*2570*/  @!P4 BRA `(.L_x_50474) ;  /* 0x000000000010c947 */ /* 0x000fea0003800000 */
[----:B------:R-:W-:-:S03]  /*2580*/  UMOV UR4, 0xffffffff ;  /* 0xffffffff00047882 */ /* 0x000fc60000000000 */
[----:B------:R-:W-:Y:S05]  /*2590*/  BRA.DIV UR4, `(.L_x_50475) ;  /* 0x0000003e04bc7947 */ /* 0x000fea000b800000 */
[----:B0-----:R0:W0:Y:S02]  /*25a0*/  SHFL.IDX PT, R31, R60, R54, R43 ;  /* 0x000000363c1f7389 */ /* 0x00102400000e002b */
.L_x_50620:
[----:B0-2---:R-:W-:-:S07]  /*25b0*/  IMAD R57, R15, R31, R57 ;  /* 0x0000001f0f397224 */ /* 0x005fce00078e0239 */
.L_x_50474:
[----:B------:R-:W-:Y:S05]  /*25c0*/  @!P3 BRA `(.L_x_50476) ;  /* 0x000000000010b947 */ /* 0x000fea0003800000 */
[----:B------:R-:W-:-:S03]  /*25d0*/  UMOV UR4, 0xffffffff ;  /* 0xffffffff00047882 */ /* 0x000fc60000000000 */
[----:B------:R-:W-:Y:S05]  /*25e0*/  BRA.DIV UR4, `(.L_x_50477) ;  /* 0x0000003e04c87947 */ /* 0x000fea000b800000 */
[----:B0-----:R0:W0:Y:S02]  /*25f0*/  SHFL.IDX PT, R31, R60, R42, R43 ;  /* 0x0000002a3c1f7389 */ /* 0x00102400000e002b */
.L_x_50623:
[----:B0--3--:R-:W-:-:S07]  /*2600*/  IMAD R57, R14, R31, R57 ;  /* 0x0000001f0e397224 */ /* 0x009fce00078e0239 */
.L_x_50476:
[----:B------:R-:W-:Y:S05]  /*2610*/  @!P2 BRA `(.L_x_50478) ;  /* 0x000000000010a947 */ /* 0x000fea0003800000 */
[----:B------:R-:W-:-:S03]  /*2620*/  UMOV UR4, 0xffffffff ;  /* 0xffffffff00047882 */ /* 0x000fc60000000000 */
[----:B------:R-:W-:Y:S05]  /*2630*/  BRA.DIV UR4, `(.L_x_50479) ;  /* 0x0000003e04d47947 */ /* 0x000fea000b800000 */
[----:B0-----:R0:W0:Y:S02]  /*2640*/  SHFL.IDX PT, R31, R60, R41, R43 ;  /* 0x000000293c1f7389 */ /* 0x00102400000e002b */
.L_x_50626:
[----:B0---4-:R-:W-:-:S07]  /*2650*/  IMAD R57, R13, R31, R57 ;  /* 0x0000001f0d397224 */ /* 0x011fce00078e0239 */
.L_x_50478:
[----:B------:R-:W-:Y:S05]  /*2660*/  @!P1 BRA `(.L_x_50480) ;  /* 0x0000000000109947 */ /* 0x000fea0003800000 */
[----:B------:R-:W-:-:S03]  /*2670*/  UMOV UR4, 0xffffffff ;  /* 0xffffffff00047882 */ /* 0x000fc60000000000 */
[----:B------:R-:W-:Y:S05]  /*2680*/  BRA.DIV UR4, `(.L_x_50481) ;  /* 0x0000003e04e07947 */ /* 0x000fea000b800000 */
[----:B0-----:R0:W0:Y:S02]  /*2690*/  SHFL.IDX PT, R31, R60, R40, R43 ;  /* 0x000000283c1f7389 */ /* 0x00102400000e002b */
.L_x_50629:
[----:B0-----:R-:W-:-:S07]  /*26a0*/  IMAD R57, R12, R31, R57 ;  /* 0x0000001f0c397224 */ /* 0x001fce00078e0239 */
.L_x_50480:
[----:B------:R-:W-:Y:S05]  /*26b0*/  @!P0 BRA `(.L_x_50482) ;  /* 0x0000000000108947 */ /* 0x000fea0003800000 */
[----:B------:R-:W-:-:S03]  /*26c0*/  UMOV UR4, 0xffffffff ;  /* 0xffffffff00047882 */ /* 0x000fc60000000000 */
[----:B------:R-:W-:Y:S05]  /*26d0*/  BRA.DIV UR4, `(.L_x_50483) ;  /* 0x0000003e04ec7947 */ /* 0x000fea000b800000 */
[----:B0-----:R0:W0:Y:S02]  /*26e0*/  SHFL.IDX PT, R31, R60, R39, R43 ;  /* 0x000000273c1f7389 */ /* 0x00102400000e002b */
.L_x_50632:
[----:B0-----:R-:W-:-:S07]  /*26f0*/  IMAD R57, R11, R31, R57 ;  /* 0x0000001f0b397224 */ /* 0x001fce00078e0239 */
.L_x_50482:
[----:B------:R-:W5:Y:S02]  /*2700*/  LDC R58, c[0x0][0x3ac] ;  /* 0x0000eb00ff3a7b82 */ /* 0x000f640000000800 */
[----:B-----5:R-:W-:-:S13]  /*2710*/  ISETP.GE.AND P6, PT, R58, 0x7, PT ;  /* 0x000000073a00780c */ /* 0x020fda0003fc6270 */
[----:B------:R-:W-:Y:S05]  /*2720*/  @!P6 BRA `(.L_x_50484) ;  /* 0x000000000010e947 */ /* 0x000fea0003800000 */
[----:B------:R-:W-:-:S03]  /*2730*/  UMOV UR4, 0xffffffff ;  /* 0xffffffff00047882 */ /* 0x000fc60000000000 */
[----:B------:R-:W-:Y:S05]  /*2740*/  BRA.DIV UR4, `(.L_x_50485) ;  /* 0x0000003e04f07947 */ /* 0x000fea000b800000 */
[----:B0-----:R0:W0:Y:S02]  /*2750*/  SHFL.IDX PT, R31, R60, R38, R43 ;  /* 0x000000263c1f7389 */ /* 0x00102400000e002b */
.L_x_50635:
[----:B0-----:R-:W-:-:S07]  /*2760*/  IMAD R57, R10, R31, R57 ;  /* 0x0000001f0a397224 */ /* 0x001fce00078e0239 */
.L_x_50484:
[----:B------:R-:W-:-:S13]  /*2770*/  ISETP.GE.AND P6, PT, R58, 0x8, PT ;  /* 0x000000083a00780c */ /* 0x000fda0003fc6270 */
[----:B------:R-:W-:Y:S05]  /*2780*/  @!P6 BRA `(.L_x_50486) ;  /* 0x000000000010e947 */ /* 0x000fea0003800000 */
[----:B------:R-:W-:-:S03]  /*2790*/  UMOV UR4, 0xffffffff ;  /* 0xffffffff00047882 */ /* 0x000fc60000000000 */
[----:B------:R-:W-:Y:S05]  /*27a0*/  BRA.DIV UR4, `(.L_x_50487) ;  /* 0x0000003e04f87947 */ /* 0x000fea000b800000 */
[----:B0-----:R0:W0:Y:S02]  /*27b0*/  SHFL.IDX PT, R31, R60, R37, R43 ;  /* 0x000000253c1f7389 */ /* 0x00102400000e002b */
.L_x_50638:
[----:B0-----:R-:W-:-:S07]  /*27c0*/  IMAD R57, R9, R31, R57 ;  /* 0x0000001f09397224 */ /* 0x001fce00078e0239 */
.L_x_50486:
[----:B------:R-:W-:-:S13]  /*27d0*/  ISETP.GE.AND P6, PT, R58, 0x9, PT ;  /* 0x000000093a00780c */ /* 0x000fda0003fc6270 */
[----:B------:R-:W-:Y:S05]  /*27e0*/  @!P6 BRA `(.L_x_50488) ;  /* 0x000000000010e947 */ /* 0x000fea0003800000 */
[----:B------:R-:W-:-:S03]  /*27f0*/  UMOV UR4, 0xffffffff ;  /* 0xffffffff00047882 */ /* 0x000fc60000000000 */
[----:B------:R-:W-:Y:S05]  /*2800*/  BRA.DIV UR4, `(.L_x_50489) ;  /* 0x0000004204007947 */ /* 0x000fea000b800000 */
[----:B0-----:R0:W0:Y:S02]  /*2810*/  SHFL.IDX PT, R31, R60, R36, R43 ;  /* 0x000000243c1f7389 */ /* 0x00102400000e002b */
.L_x_50641:
[----:B0-----:R-:W-:-:S07]  /*2820*/  IMAD R57, R8, R31, R57 ;  /* 0x0000001f08397224 */ /* 0x001fce00078e0239 */
.L_x_50488:
[----:B------:R-:W-:-:S13]  /*2830*/  ISETP.GE.AND P6, PT, R58, 0xa, PT ;  /* 0x0000000a3a00780c */ /* 0x000fda0003fc6270 */
[----:B------:R-:W-:Y:S05]  /*2840*/  @!P6 BRA `(.L_x_50490) ;  /* 0x000000000010e947 */ /* 0x000fea0003800000 */
[----:B------:R-:W-:-:S03]  /*2850*/  UMOV UR4, 0xffffffff ;  /* 0xffffffff00047882 */ /* 0x000fc60000000000 */
[----:B------:R-:W-:Y:S05]  /*2860*/  BRA.DIV UR4, `(.L_x_50491) ;  /* 0x0000004204087947 */ /* 0x000fea000b800000 */
[----:B0-----:R0:W0:Y:S02]  /*2870*/  SHFL.IDX PT, R31, R60, R35, R43 ;  /* 0x000000233c1f7389 */ /* 0x00102400000e002b */
.L_x_50644:
[----:B0-----:R-:W-:-:S07]  /*2880*/  IMAD R57, R7, R31, R57 ;  /* 0x0000001f07397224 */ /* 0x001fce00078e0239 */
.L_x_50490:
[----:B------:R-:W-:-:S13]  /*2890*/  ISETP.GE.AND P6, PT, R58, 0xb, PT ;  /* 0x0000000b3a00780c */ /* 0x000fda0003fc6270 */
[----:B------:R-:W-:Y:S05]  /*28a0*/  @!P6 BRA `(.L_x_50492) ;  /* 0x000000000010e947 */ /* 0x000fea0003800000 */
[----:B------:R-:W-:-:S03]  /*28b0*/  UMOV UR4, 0xffffffff ;  /* 0xffffffff00047882 */ /* 0x000fc60000000000 */
[----:B------:R-:W-:Y:S05]  /*28c0*/  BRA.DIV UR4, `(.L_x_50493) ;  /* 0x0000004204107947 */ /* 0x000fea000b800000 */
[----:B0-----:R0:W0:Y:S02]  /*28d0*/  SHFL.IDX PT, R31, R60, R34, R43 ;  /* 0x000000223c1f7389 */ /* 0x00102400000e002b */
.L_x_50647:
[----:B0-----:R-:W-:-:S07]  /*28e0*/  IMAD R57, R6, R31, R57 ;  /* 0x0000001f06397224 */ /* 0x001fce00078e0239 */
.L_x_50492:
[----:B------:R-:W-:-:S13]  /*28f0*/  ISETP.GE.AND P6, PT, R58, 0xc, PT ;  /* 0x0000000c3a00780c */ /* 0x000fda0003fc6270 */
[----:B------:R-:W-:Y:S05]  /*2900*/  @!P6 BRA `(.L_x_50494) ;  /* 0x000000000010e947 */ /* 0x000fea0003800000 */
[----:B------:R-:W-:-:S03]  /*2910*/  UMOV UR4, 0xffffffff ;  /* 0xffffffff00047882 */ /* 0x000fc60000000000 */
[----:B------:R-:W-:Y:S05]  /*2920*/  BRA.DIV UR4, `(.L_x_50495) ;  /* 0x0000004204187947 */ /* 0x000fea000b800000 */
[----:B0-----:R0:W0:Y:S02]  /*2930*/  SHFL.IDX PT, R31, R60, R33, R43 ;  /* 0x000000213c1f7389 */ /* 0x00102400000e002b */
.L_x_50650:
[----:B0-----:R-:W-:-:S07]  /*2940*/  IMAD R57, R5, R31, R57 ;  /* 0x0000001f05397224 */ /* 0x001fce00078e0239 */
.L_x_50494:
[----:B------:R-:W-:-:S13]  /*2950*/  ISETP.GE.AND P6, PT, R58, 0xd, PT ;  /* 0x0000000d3a00780c */ /* 0x000fda0003fc6270 */
[----:B------:R-:W-:Y:S05]  /*2960*/  @!P6 BRA `(.L_x_50496) ;  /* 0x000000000010e947 */ /* 0x000fea0003800000 */
[----:B------:R-:W-:-:S03]  /*2970*/  UMOV UR4, 0xffffffff ;  /* 0xffffffff00047882 */ /* 0x000fc60000000000 */
[----:B------:R-:W-:Y:S05]  /*2980*/  BRA.DIV UR4, `(.L_x_50497) ;  /* 0x0000004204207947 */ /* 0x000fea000b800000 */
[----:B0-----:R0:W0:Y:S02]  /*2990*/  SHFL.IDX PT, R31, R60, R32, R43 ;  /* 0x000000203c1f7389 */ /* 0x00102400000e002b */
.L_x_50653:
[----:B0-----:R-:W-:-:S07]  /*29a0*/  IMAD R57, R4, R31, R57 ;  /* 0x0000001f04397224 */ /* 0x001fce00078e0239 */
.L_x_50496:
[----:B------:R-:W-:-:S13]  /*29b0*/  ISETP.GE.AND P6, PT, R58, 0xe, PT ;  /* 0x0000000e3a00780c */ /* 0x000fda0003fc6270 */
[----:B------:R-:W-:Y:S05]  /*29c0*/  @!P6 BRA `(.L_x_50498) ;  /* 0x000000000010e947 */ /* 0x000fea0003800000 */
[----:B------:R-:W-:-:S03]  /*29d0*/  UMOV UR4, 0xffffffff ;  /* 0xffffffff00047882 */ /* 0x000fc60000000000 */
[----:B------:R-:W-:Y:S05]  /*29e0*/  BRA.DIV UR4, `(.L_x_50499) ;  /* 0x0000004204287947 */ /* 0x000fea000b800000 */
[----:B0-----:R0:W0:Y:S02]  /*29f0*/  SHFL.IDX PT, R31, R60, R29, R43 ;  /* 0x0000001d3c1f7389 */ /* 0x00102400000e002b */
.L_x_50656:
[----:B0-----:R-:W-:-:S07]  /*2a00*/  IMAD R57, R3, R31, R57 ;  /* 0x0000001f03397224 */ /* 0x001fce00078e0239 */
.L_x_50498:
[----:B------:R-:W-:-:S13]  /*2a10*/  ISETP.GE.AND P6, PT, R58, 0xf, PT ;  /* 0x0000000f3a00780c */ /* 0x000fda0003fc6270 */
[----:B------:R-:W-:Y:S05]  /*2a20*/  @!P6 BRA `(.L_x_50500) ;  /* 0x000000000010e947 */ /* 0x000fea0003800000 */
[----:B------:R-:W-:-:S03]  /*2a30*/  UMOV UR4, 0xffffffff ;  /* 0xffffffff00047882 */ /* 0x000fc60000000000 */
[----:B------:R-:W-:Y:S05]  /*2a40*/  BRA.DIV UR4, `(.L_x_50501) ;  /* 0x0000004204307947 */ /* 0x000fea000b800000 */
[----:B0-----:R0:W0:Y:S02]  /*2a50*/  SHFL.IDX PT, R31, R60, R28, R43 ;  /* 0x0000001c3c1f7389 */ /* 0x00102400000e002b */
.L_x_50659:
[----:B0-----:R-:W-:-:S07]  /*2a60*/  IMAD R57, R2, R31, R57 ;  /* 0x0000001f02397224 */ /* 0x001fce00078e0239 */
.L_x_50500:
[----:B------:R-:W-:-:S13]  /*2a70*/  ISETP.GE.AND P6, PT, R58, 0x10, PT ;  /* 0x000000103a00780c */ /* 0x000fda0003fc6270 */
[----:B------:R-:W-:Y:S05]  /*2a80*/  @!P6 BRA `(.L_x_50502) ;  /* 0x000000000010e947 */ /* 0x000fea0003800000 */
[----:B------:R-:W-:-:S03]  /*2a90*/  UMOV UR4, 0xffffffff ;  /* 0xffffffff00047882 */ /* 0x000fc60000000000 */
[----:B------:R-:W-:Y:S05]  /*2aa0*/  BRA.DIV UR4, `(.L_x_50503) ;  /* 0x0000004204387947 */ /* 0x000fea000b800000 */
[----:B0-----:R0:W0:Y:S02]  /*2ab0*/  SHFL.IDX PT, R31, R60, R27, R43 ;  /* 0x0000001b3c1f7389 */ /* 0x00102400000e002b */
.L_x_50662:
[----:B0-----:R-:W-:-:S07]  /*2ac0*/  IMAD R57, R0, R31, R57 ;  /* 0x0000001f00397224 */ /* 0x001fce00078e0239 */
.L_x_50502:
        /* <DEDUP_REMOVED lines=8> */
.L_x_50471:
[----:B------:R-:W-:Y:S05]  /*2b50*/  BSYNC B0 ;  /* 0x0000000000007941 */ /* 0x000fea0003800000 */
.L_x_50470:
[----:B------:R-:W-:-:S13]  /*2b60*/  ISETP.NE.AND P6, PT, R55, RZ, PT ;  /* 0x000000ff3700720c */ /* 0x000fda0003fc5270 */
[----:B------:R-:W-:Y:S05]  /*2b70*/  @!P6 BRA `(.L_x_50505) ;  /* 0xffffffe800dce947 */ /* 0x000fea000383ffff */
[----:B------:R-:W-:Y:S05]  /*2b80*/  BSYNC B1 ;  /* 0x0000000000017941 */ /* 0x000fea0003800000 */
.L_x_50453:
[----:B------:R-:W-:Y:S05]  /*2b90*/  BRA `(.L_x_50451) ;  /* 0x0000003000c07947 */ /* 0x000fea0003800000 */
.L_x_50452:
        /* <DEDUP_REMOVED lines=84> */
.L_x_50558:
        /* <DEDUP_REMOVED lines=18> */
.L_x_50507:
        /* <DEDUP_REMOVED lines=9> */
.L_x_50508:
        /* <DEDUP_REMOVED lines=8> */
.L_x_50509:
        /* <DEDUP_REMOVED lines=8> */
.L_x_50510:
        /* <DEDUP_REMOVED lines=8> */
.L_x_50511:
        /* <DEDUP_REMOVED lines=8> */
.L_x_50512:
        /* <DEDUP_REMOVED lines=11> */
.L_x_50513:
        /* <DEDUP_REMOVED lines=12> */
.L_x_50514:
        /* <DEDUP_REMOVED lines=13> */
.L_x_50515:
        /* <DEDUP_REMOVED lines=14> */
.L_x_50516:
        /* <DEDUP_REMOVED lines=12> */
.L_x_50517:
        /* <DEDUP_REMOVED lines=14> */
.L_x_50518:
        /* <DEDUP_REMOVED lines=14> */
.L_x_50519:
        /* <DEDUP_REMOVED lines=14> */
.L_x_50520:
        /* <DEDUP_REMOVED lines=14> */
.L_x_50521:
        /* <DEDUP_REMOVED lines=11> */
.L_x_50522:
        /* <DEDUP_REMOVED lines=32> */
.L_x_50557:
[----:B-1----:R-:W-:Y:S02]  /*3ea0*/  IMAD R60, R57, 0x84, R56 ;  /* 0x00000084393c7824 */ /* 0x002fe400078e0238 */
[----:B------:R-:W-:-:S04]  /*3eb0*/  IMAD.MOV.U32 R58, RZ, RZ, RZ ;  /* 0x000000ffff3a7224 */ /* 0x000fc800078e00ff */
[----:B------:R-:W1:Y:S01]  /*3ec0*/  LDS R60, [R60] ;  /* 0x000000003c3c7984 */ /* 0x000e620000000800 */
[----:B------:R-:W-:Y:S05]  /*3ed0*/  @!P0 BRA `(.L_x_50525) ;  /* 0x0000000000108947 */ /* 0x000fea0003800000 */
[----:B------:R-:W-:-:S03]  /*3ee0*/  UMOV UR4, 0xffffffff ;  /* 0xffffffff00047882 */ /* 0x000fc60000000000 */
[----:B------:R-:W-:Y:S05]  /*3ef0*/  BRA.DIV UR4, `(.L_x_50526) ;  /* 0x0000002e04447947 */ /* 0x000fea000b800000 */
[----:B-1----:R1:W2:Y:S02]  /*3f00*/  SHFL.IDX PT, R31, R60, R18, R43 ;  /* 0x000000123c1f7389 */ /* 0x0022a400000e002b */
.L_x_50665:
[----:B--2---:R-:W-:-:S07]  /*3f10*/  IMAD R58, R16, R31, RZ ;  /* 0x0000001f103a7224 */ /* 0x004fce00078e02ff */
.L_x_50525:
[----:B------:R-:W-:Y:S05]  /*3f20*/  @!P1 BRA `(.L_x_50527) ;  /* 0x0000000000109947 */ /* 0x000fea0003800000 */
[----:B------:R-:W-:-:S03]  /*3f30*/  UMOV UR4, 0xffffffff ;  /* 0xffffffff00047882 */ /* 0x000fc60000000000 */
[----:B------:R-:W-:Y:S05]  /*3f40*/  BRA.DIV UR4, `(.L_x_50528) ;  /* 0x0000002e04507947 */ /* 0x000fea000b800000 */
[----:B-1----:R1:W2:Y:S02]  /*3f50*/  SHFL.IDX PT, R31, R60, R42, R43 ;  /* 0x0000002a3c1f7389 */ /* 0x0022a400000e002b */
.L_x_50668:
[----:B--2---:R-:W-:-:S07]  /*3f60*/  IMAD R58, R15, R31, R58 ;  /* 0x0000001f0f3a7224 */ /* 0x004fce00078e023a */
.L_x_50527:
[----:B------:R-:W-:Y:S05]  /*3f70*/  @!P2 BRA `(.L_x_50529) ;  /* 0x000000000010a947 */ /* 0x000fea0003800000 */
[----:B------:R-:W-:-:S03]  /*3f80*/  UMOV UR4, 0xffffffff ;  /* 0xffffffff00047882 */ /* 0x000fc60000000000 */
[----:B------:R-:W-:Y:S05]  /*3f90*/  BRA.DIV UR4, `(.L_x_50530) ;  /* 0x0000002e045c7947 */ /* 0x000fea000b800000 */
[----:B-1----:R1:W2:Y:S02]  /*3fa0*/  SHFL.IDX PT, R31, R60, R41, R43 ;  /* 0x000000293c1f7389 */ /* 0x0022a400000e002b */
.L_x_50671:
[----:B--23--:R-:W-:-:S07]  /*3fb0*/  IMAD R58, R14, R31, R58 ;  /* 0x0000001f0e3a7224 */ /* 0x00cfce00078e023a */
.L_x_50529:
[----:B------:R-:W-:Y:S05]  /*3fc0*/  @!P3 BRA `(.L_x_50531) ;  /* 0x000000000010b947 */ /* 0x000fea0003800000 */
[----:B------:R-:W-:-:S03]  /*3fd0*/  UMOV UR4, 0xffffffff ;  /* 0xffffffff00047882 */ /* 0x000fc60000000000 */
[----:B------:R-:W-:Y:S05]  /*3fe0*/  BRA.DIV UR4, `(.L_x_50532) ;  /* 0x0000002e04687947 */ /* 0x000fea000b800000 */
[----:B-1----:R1:W2:Y:S02]  /*3ff0*/  SHFL.IDX PT, R31, R60, R40, R43 ;  /* 0x000000283c1f7389 */ /* 0x0022a400000e002b */
.L_x_50674:
[----:B--2-4-:R-:W-:-:S07]  /*4000*/  IMAD R58, R13, R31, R58 ;  /* 0x0000001f0d3a7224 */ /* 0x014fce00078e023a */
.L_x_50531:
[----:B------:R-:W-:Y:S05]  /*4010*/  @!P4 BRA `(.L_x_50533) ;  /* 0x000000000010c947 */ /* 0x000fea0003800000 */
[----:B------:R-:W-:-:S03]  /*4020*/  UMOV UR4, 0xffffffff ;  /* 0xffffffff00047882 */ /* 0x000fc60000000000 */
[----:B------:R-:W-:Y:S05]  /*4030*/  BRA.DIV UR4, `(.L_x_50534) ;  /* 0x0000002e04747947 */ /* 0x000fea000b800000 */
[----:B-1----:R1:W2:Y:S02]  /*4040*/  SHFL.IDX PT, R31, R60, R39, R43 ;  /* 0x000000273c1f7389 */ /* 0x0022a400000e002b */
.L_x_50677:
[----:B0-2---:R-:W-:-:S07]  /*4050*/  IMAD R58, R12, R31, R58 ;  /* 0x0000001f0c3a7224 */ /* 0x005fce00078e023a */
.L_x_50533:
[----:B------:R-:W-:Y:S05]  /*4060*/  @!P5 BRA `(.L_x_50535) ;  /* 0x000000000010d947 */ /* 0x000fea0003800000 */
[----:B------:R-:W-:-:S03]  /*4070*/  UMOV UR4, 0xffffffff ;  /* 0xffffffff00047882 */ /* 0x000fc60000000000 */
[----:B------:R-:W-:Y:S05]  /*4080*/  BRA.DIV UR4, `(.L_x_50536) ;  /* 0x0000002e04807947 */ /* 0x000fea000b800000 */
[----:B-1----:R1:W2:Y:S02]  /*4090*/  SHFL.IDX PT, R31, R60, R38, R43 ;  /* 0x000000263c1f7389 */ /* 0x0022a400000e002b */
.L_x_50680:
[----:B0-2---:R-:W-:-:S07]  /*40a0*/  IMAD R58, R11, R31, R58 ;  /* 0x0000001f0b3a7224 */ /* 0x005fce00078e023a */
.L_x_50535:
[----:B------:R-:W2:Y:S02]  /*40b0*/  LDC R59, c[0x0][0x3ac] ;  /* 0x0000eb00ff3b7b82 */ /* 0x000ea40000000800 */
[----:B--2---:R-:W-:-:S13]  /*40c0*/  ISETP.GE.U32.AND P6, PT, R59, 0x7, PT ;  /* 0x000000073b00780c */ /* 0x004fda0003fc6070 */
[----:B------:R-:W-:Y:S05]  /*40d0*/  @!P6 BRA `(.L_x_50537) ;  /* 0x000000000010e947 */ /* 0x000fea0003800000 */
[----:B------:R-:W-:-:S03]  /*40e0*/  UMOV UR4, 0xffffffff ;  /* 0xffffffff00047882 */ /* 0x000fc60000000000 */
[----:B------:R-:W-:Y:S05]  /*40f0*/  BRA.DIV UR4, `(.L_x_50538) ;  /* 0x0000002e04847947 */ /* 0x000fea000b800000 */
[----:B-1----:R1:W2:Y:S02]  /*4100*/  SHFL.IDX PT, R31, R60, R37, R43 ;  /* 0x000000253c1f7389 */ /* 0x0022a400000e002b */
.L_x_50683:
[----:B0-2---:R-:W-:-:S07]  /*4110*/  IMAD R58, R10, R31, R58 ;  /* 0x0000001f0a3a7224 */ /* 0x005fce00078e023a */
.L_x_50537:
[----:B------:R-:W-:-:S13]  /*4120*/  ISETP.GE.U32.AND P6, PT, R59, 0x8, PT ;  /* 0x000000083b00780c */ /* 0x000fda0003fc6070 */
[----:B------:R-:W-:Y:S05]  /*4130*/  @!P6 BRA `(.L_x_50539) ;  /* 0x000000000010e947 */ /* 0x000fea0003800000 */
[----:B------:R-:W-:-:S03]  /*4140*/  UMOV UR4, 0xffffffff ;  /* 0xffffffff00047882 */ /* 0x000fc60000000000 */
[----:B------:R-:W-:Y:S05]  /*4150*/  BRA.DIV UR4, `(.L_x_50540) ;  /* 0x0000002e048c7947 */ /* 0x000fea000b800000 */
[----:B-1----:R1:W2:Y:S02]  /*4160*/  SHFL.IDX PT, R31, R60, R36, R43 ;  /* 0x000000243c1f7389 */ /* 0x0022a400000e002b */
.L_x_50686:
[----:B0-2---:R-:W-:-:S07]  /*4170*/  IMAD R58, R9, R31, R58 ;  /* 0x0000001f093a7224 */ /* 0x005fce00078e023a */
.L_x_50539:
[----:B------:R-:W-:-:S13]  /*4180*/  ISETP.GE.U32.AND P6, PT, R59, 0x9, PT ;  /* 0x000000093b00780c */ /* 0x000fda0003fc6070 */
[----:B------:R-:W-:Y:S05]  /*4190*/  @!P6 BRA `(.L_x_50541) ;  /* 0x000000000010e947 */ /* 0x000fea0003800000 */
[----:B------:R-:W-:-:S03]  /*41a0*/  UMOV UR4, 0xffffffff ;  /* 0xffffffff00047882 */ /* 0x000fc60000000000 */
[----:B------:R-:W-:Y:S05]  /*41b0*/  BRA.DIV UR4, `(.L_x_50542) ;  /* 0x0000002e04947947 */ /* 0x000fea000b800000 */
[----:B-1----:R1:W2:Y:S02]  /*41c0*/  SHFL.IDX PT, R31, R60, R35, R43 ;  /* 0x000000233c1f7389 */ /* 0x0022a400000e002b */
.L_x_50689:
[----:B0-2---:R-:W-:-:S07]  /*41d0*/  IMAD R58, R8, R31, R58 ;  /* 0x0000001f083a7224 */ /* 0x005fce00078e023a */
.L_x_50541:
[----:B------:R-:W-:-:S13]  /*41e0*/  ISETP.GE.U32.AND P6, PT, R59, 0xa, PT ;  /* 0x0000000a3b00780c */ /* 0x000fda0003fc6070 */
[----:B------:R-:W-:Y:S05]  /*41f0*/  @!P6 BRA `(.L_x_50543) ;  /* 0x000000000010e947 */ /* 0x000fea0003800000 */
[----:B------:R-:W-:-:S03]  /*4200*/  UMOV UR4, 0xffffffff ;  /* 0xffffffff00047882 */ /* 0x000fc60000000000 */
[----:B------:R-:W-:Y:S05]  /*4210*/  BRA.DIV UR4, `(.L_x_50544) ;  /* 0x0000002e049c7947 */ /* 0x000fea000b800000 */
[----:B-1----:R1:W2:Y:S02]  /*4220*/  SHFL.IDX PT, R31, R60, R34, R43 ;  /* 0x000000223c1f7389 */ /* 0x0022a400000e002b */
.L_x_50692:
[----:B0-2---:R-:W-:-:S07]  /*4230*/  IMAD R58, R7, R31, R58 ;  /* 0x0000001f073a7224 */ /* 0x005fce00078e023a */
.L_x_50543:
[----:B------:R-:W-:-:S13]  /*4240*/  ISETP.GE.U32.AND P6, PT, R59, 0xb, PT ;  /* 0x0000000b3b00780c */ /* 0x000fda0003fc6070 */
[----:B------:R-:W-:Y:S05]  /*4250*/  @!P6 BRA `(.L_x_50545) ;  /* 0x000000000010e947 */ /* 0x000fea0003800000 */
[----:B------:R-:W-:-:S03]  /*4260*/  UMOV UR4, 0xffffffff ;  /* 0xffffffff00047882 */ /* 0x000fc60000000000 */
[----:B------:R-:W-:Y:S05]  /*4270*/  BRA.DIV UR4, `(.L_x_50546) ;  /* 0x0000002e04a47947 */ /* 0x000fea000b800000 */
[----:B-1----:R1:W2:Y:S02]  /*4280*/  SHFL.IDX PT, R31, R60, R33, R43 ;  /* 0x000000213c1f7389 */ /* 0x0022a400000e002b */
.L_x_50695:
[----:B0-2---:R-:W-:-:S07]  /*4290*/  IMAD R58, R6, R31, R58 ;  /* 0x0000001f063a7224 */ /* 0x005fce00078e023a */
.L_x_50545:
[----:B------:R-:W-:-:S13]  /*42a0*/  ISETP.GE.U32.AND P6, PT, R59, 0xc, PT ;  /* 0x0000000c3b00780c */ /* 0x000fda0003fc6070 */
[----:B------:R-:W-:Y:S05]  /*42b0*/  @!P6 BRA `(.L_x_50547) ;  /* 0x000000000010e947 */ /* 0x000fea0003800000 */
[----:B------:R-:W-:-:S03]  /*42c0*/  UMOV UR4, 0xffffffff ;  /* 0xffffffff00047882 */ /* 0x000fc60000000000 */
[----:B------:R-:W-:Y:S05]  /*42d0*/  BRA.DIV UR4, `(.L_x_50548) ;  /* 0x0000002e04ac7947 */ /* 0x000fea000b800000 */
[----:B-1----:R1:W2:Y:S02]  /*42e0*/  SHFL.IDX PT, R31, R60, R32, R43 ;  /* 0x000000203c1f7389 */ /* 0x0022a400000e002b */
.L_x_50698:
[----:B0-2---:R-:W-:-:S07]  /*42f0*/  IMAD R58, R5, R31, R58 ;  /* 0x0000001f053a7224 */ /* 0x005fce00078e023a */
.L_x_50547:
[----:B------:R-:W-:-:S13]  /*4300*/  ISETP.GE.U32.AND P6, PT, R59, 0xd, PT ;  /* 0x0000000d3b00780c */ /* 0x000fda0003fc6070 */
[----:B------:R-:W-:Y:S05]  /*4310*/  @!P6 BRA `(.L_x_50549) ;  /* 0x000000000010e947 */ /* 0x000fea0003800000 */
[----:B------:R-:W-:-:S03]  /*4320*/  UMOV UR4, 0xffffffff ;  /* 0xffffffff00047882 */ /* 0x000fc60000000000 */
[----:B------:R-:W-:Y:S05]  /*4330*/  BRA.DIV UR4, `(.L_x_50550) ;  /* 0x0000002e04b47947 */ /* 0x000fea000b800000 */
[----:B-1----:R1:W2:Y:S02]  /*4340*/  SHFL.IDX PT, R31, R60, R29, R43 ;  /* 0x0000001d3c1f7389 */ /* 0x0022a400000e002b */
.L_x_50701:
[----:B0-2---:R-:W-:-:S07]  /*4350*/  IMAD R58, R4, R31, R58 ;  /* 0x0000001f043a7224 */ /* 0x005fce00078e023a */
.L_x_50549:
[----:B------:R-:W-:-:S13]  /*4360*/  ISETP.GE.U32.AND P6, PT, R59, 0xe, PT ;  /* 0x0000000e3b00780c */ /* 0x000fda0003fc6070 */
[----:B------:R-:W-:Y:S05]  /*4370*/  @!P6 BRA `(.L_x_50551) ;  /* 0x000000000010e947 */ /* 0x000fea0003800000 */
[----:B------:R-:W-:-:S03]  /*4380*/  UMOV UR4, 0xffffffff ;  /* 0xffffffff00047882 */ /* 0x000fc60000000000 */
[----:B------:R-:W-:Y:S05]  /*4390*/  BRA.DIV UR4, `(.L_x_50552) ;  /* 0x0000002e04bc7947 */ /* 0x000fea000b800000 */
[----:B-1----:R1:W2:Y:S02]  /*43a0*/  SHFL.IDX PT, R31, R60, R28, R43 ;  /* 0x0000001c3c1f7389 */ /* 0x0022a400000e002b */
.L_x_50704:
[----:B0-2---:R-:W-:-:S07]  /*43b0*/  IMAD R58, R3, R31, R58 ;  /* 0x0000001f033a7224 */ /* 0x005fce00078e023a */
.L_x_50551:
[----:B------:R-:W-:-:S13]  /*43c0*/  ISETP.GE.U32.AND P6, PT, R59, 0xf, PT ;  /* 0x0000000f3b00780c */ /* 0x000fda0003fc6070 */
[----:B------:R-:W-:Y:S05]  /*43d0*/  @!P6 BRA `(.L_x_50553) ;  /* 0x000000000010e947 */ /* 0x000fea0003800000 */
[----:B------:R-:W-:-:S03]  /*43e0*/  UMOV UR4, 0xffffffff ;  /* 0xffffffff00047882 */ /* 0x000fc60000000000 */
[----:B------:R-:W-:Y:S05]  /*43f0*/  BRA.DIV UR4, `(.L_x_50554) ;  /* 0x0000002e04c47947 */ /* 0x000fea000b800000 */
[----:B-1----:R1:W2:Y:S02]  /*4400*/  SHFL.IDX PT, R31, R60, R27, R43 ;  /* 0x0000001b3c1f7389 */ /* 0x0022a400000e002b */
.L_x_50707:
[----:B0-2---:R-:W-:-:S07]  /*4410*/  IMAD R58, R2, R31, R58 ;  /* 0x0000001f023a7224 */ /* 0x005fce00078e023a */
.L_x_50553:
[----:B------:R-:W-:-:S13]  /*4420*/  ISETP.GE.U32.AND P6, PT, R59, 0x10, PT ;  /* 0x000000103b00780c */ /* 0x000fda0003fc6070 */
[----:B------:R-:W-:Y:S05]  /*4430*/  @!P6 BRA `(.L_x_50555) ;  /* 0x000000000010e947 */ /* 0x000fea0003800000 */
[----:B------:R-:W-:-:S03]  /*4440*/  UMOV UR4, 0xffffffff ;  /* 0xffffffff00047882 */ /* 0x000fc60000000000 */
[----:B------:R-:W-:Y:S05]  /*4450*/  BRA.DIV UR4, `(.L_x_50556) ;  /* 0x0000002e04cc7947 */ /* 0x000fea000b800000 */
[----:B-1----:R1:W2:Y:S02]  /*4460*/  SHFL.IDX PT, R31, R60, R26, R43 ;  /* 0x0000001a3c1f7389 */ /* 0x0022a400000e002b */
.L_x_50710:
[----:B0-2---:R-:W-:-:S07]  /*4470*/  IMAD R58, R0, R31, R58 ;  /* 0x0000001f003a7224 */ /* 0x005fce00078e023a */
.L_x_50555:
[----:B------:R-:W-:Y:S02]  /*4480*/  IMAD R30, R52, R57, R17 ;  /* 0x00000039341e7224 */ /* 0x000fe400078e0211 */
[----:B------:R-:W-:Y:S02]  /*4490*/  IMAD.IADD R57, R48, 0x1, R57 ;  /* 0x0000000130397824 */ /* 0x000fe400078e0239 */
[----:B------:R-:W-:-:S03]  /*44a0*/  IMAD R31, R30, 0x4, R55 ;  /* 0x000000041e1f7824 */ /* 0x000fc600078e0237 */
[----:B------:R-:W-:Y:S02]  /*44b0*/  ISETP.GE.AND P6, PT, R57, UR12, PT ;  /* 0x0000000c39007c0c */ /* 0x000fe4000bfc6270 */
[----:B------:R2:W-:Y:S11]  /*44c0*/  STS [R31], R58 ;  /* 0x0000003a1f007388 */ /* 0x0005f60000000800 */
[----:B--2---:R-:W-:Y:S05]  /*44d0*/  @!P6 BRA `(.L_x_50557) ;  /* 0xfffffff80070e947 */ /* 0x004fea000383ffff */
.L_x_50524:
[----:B------:R-:W-:Y:S05]  /*44e0*/  BSYNC B0 ;  /* 0x0000000000007941 */ /* 0x000fea0003800000 */
.L_x_50523:
[----:B------:R-:W-:-:S13]  /*44f0*/  ISETP.NE.AND P6, PT, R54, RZ, PT ;  /* 0x000000ff3600720c */ /* 0x000fda0003fc5270 */
[----:B------:R-:W-:Y:S05]  /*4500*/  @!P6 BRA `(.L_x_50558) ;  /* 0xffffffe800f4e947 */ /* 0x000fea000383ffff */
[----:B------:R-:W-:Y:S05]  /*4510*/  BRA `(.L_x_50451) ;  /* 0x0000001800607947 */ /* 0x000fea0003800000 */
.L_x_50506:
        /* <DEDUP_REMOVED lines=67> */
.L_x_50610:
        /* <DEDUP_REMOVED lines=20> */
.L_x_50559:
        /* <DEDUP_REMOVED lines=10> */
.L_x_50560:
        /* <DEDUP_REMOVED lines=10> */
.L_x_50561:
        /* <DEDUP_REMOVED lines=10> */
.L_x_50562:
        /* <DEDUP_REMOVED lines=10> */
.L_x_50563:
        /* <DEDUP_REMOVED lines=11> */
.L_x_50564:
        /* <DEDUP_REMOVED lines=11> */
.L_x_50565:
        /* <DEDUP_REMOVED lines=11> */
.L_x_50566:
        /* <DEDUP_REMOVED lines=10> */
.L_x_50567:
        /* <DEDUP_REMOVED lines=11> */
.L_x_50568:
        /* <DEDUP_REMOVED lines=11> */
.L_x_50569:
        /* <DEDUP_REMOVED lines=11> */
.L_x_50570:
        /* <DEDUP_REMOVED lines=11> */
.L_x_50571:
        /* <DEDUP_REMOVED lines=11> */
.L_x_50572:
        /* <DEDUP_REMOVED lines=11> */
.L_x_50573:
        /* <DEDUP_REMOVED lines=11> */
.L_x_50574:
        /* <DEDUP_REMOVED lines=28> */
.L_x_50609:
[----:B0-----:R-:W-:Y:S02]  /*5650*/  IMAD R60, R39, 0x84, R40 ;  /* 0x00000084273c7824 */ /* 0x001fe400078e0228 */
[----:B------:R-:W-:-:S04]  /*5660*/  IMAD.MOV.U32 R42, RZ, RZ, RZ ;  /* 0x000000ffff2a7224 */ /* 0x000fc800078e00ff */
[----:B------:R-:W0:Y:S01]  /*5670*/  LDS R60, [R60] ;  /* 0x000000003c3c7984 */ /* 0x000e220000000800 */
[----:B------:R-:W-:Y:S05]  /*5680*/  @!P4 BRA `(.L_x_50576) ;  /* 0x000000000010c947 */ /* 0x000fea0003800000 */
[----:B------:R-:W-:-:S03]  /*5690*/  UMOV UR5, 0xffffffff ;  /* 0xffffffff00057882 */ /* 0x000fc60000000000 */
[----:B------:R-:W-:Y:S05]  /*56a0*/  BRA.DIV UR5, `(.L_x_50577) ;  /* 0x0000001e05587947 */ /* 0x000fea000b800000 */
[----:B0-----:R0:W2:Y:S02]  /*56b0*/  SHFL.IDX PT, R42, R60, R36, R43 ;  /* 0x000000243c2a7389 */ /* 0x0010a400000e002b */
.L_x_50712:
[----:B-12---:R-:W-:-:S07]  /*56c0*/  IMAD R42, R7, R42, RZ ;  /* 0x0000002a072a7224 */ /* 0x006fce00078e02ff */
.L_x_50576:
[----:B------:R-:W-:Y:S05]  /*56d0*/  @!P3 BRA `(.L_x_50578) ;  /* 0x000000000010b947 */ /* 0x000fea0003800000 */
[----:B------:R-:W-:-:S03]  /*56e0*/  UMOV UR5, 0xffffffff ;  /* 0xffffffff00057882 */ /* 0x000fc60000000000 */
[----:B------:R-:W-:Y:S05]  /*56f0*/  BRA.DIV UR5, `(.L_x_50579) ;  /* 0x0000001e05607947 */ /* 0x000fea000b800000 */
[----:B0-----:R0:W2:Y:S02]  /*5700*/  SHFL.IDX PT, R31, R60, R0, R43 ;  /* 0x000000003c1f7389 */ /* 0x0010a400000e002b */
.L_x_50715:
[----:B--23--:R-:W-:-:S07]  /*5710*/  IMAD R42, R9, R31, R42 ;  /* 0x0000001f092a7224 */ /* 0x00cfce00078e022a */
.L_x_50578:
[----:B------:R-:W-:Y:S05]  /*5720*/  @!P2 BRA `(.L_x_50580) ;  /* 0x000000000010a947 */ /* 0x000fea0003800000 */
[----:B------:R-:W-:-:S03]  /*5730*/  UMOV UR5, 0xffffffff ;  /* 0xffffffff00057882 */ /* 0x000fc60000000000 */
[----:B------:R-:W-:Y:S05]  /*5740*/  BRA.DIV UR5, `(.L_x_50581) ;  /* 0x0000001e056c7947 */ /* 0x000fea000b800000 */
[----:B0-----:R0:W2:Y:S02]  /*5750*/  SHFL.IDX PT, R31, R60, R4, R43 ;  /* 0x000000043c1f7389 */ /* 0x0010a400000e002b */
.L_x_50718:
[----:B--2---:R-:W-:-:S07]  /*5760*/  IMAD R42, R11, R31, R42 ;  /* 0x0000001f0b2a7224 */ /* 0x004fce00078e022a */
.L_x_50580:
[----:B------:R-:W-:Y:S05]  /*5770*/  @!P1 BRA `(.L_x_50582) ;  /* 0x0000000000109947 */ /* 0x000fea0003800000 */
[----:B------:R-:W-:-:S03]  /*5780*/  UMOV UR5, 0xffffffff ;  /* 0xffffffff00057882 */ /* 0x000fc60000000000 */
[----:B------:R-:W-:Y:S05]  /*5790*/  BRA.DIV UR5, `(.L_x_50583) ;  /* 0x0000001e05787947 */ /* 0x000fea000b800000 */
[----:B0-----:R0:W2:Y:S02]  /*57a0*/  SHFL.IDX PT, R31, R60, R6, R43 ;  /* 0x000000063c1f7389 */ /* 0x0010a400000e002b */
.L_x_50721:
[----:B--2---:R-:W-:-:S07]  /*57b0*/  IMAD R42, R13, R31, R42 ;  /* 0x0000001f0d2a7224 */ /* 0x004fce00078e022a */
.L_x_50582:
[----:B------:R-:W-:Y:S05]  /*57c0*/  @!P0 BRA `(.L_x_50584) ;  /* 0x0000000000108947 */ /* 0x000fea0003800000 */
[----:B------:R-:W-:-:S03]  /*57d0*/  UMOV UR5, 0xffffffff ;  /* 0xffffffff00057882 */ /* 0x000fc60000000000 */
[----:B------:R-:W-:Y:S05]  /*57e0*/  BRA.DIV UR5, `(.L_x_50585) ;  /* 0x0000001e05847947 */ /* 0x000fea000b800000 */
[----:B0-----:R0:W2:Y:S02]  /*57f0*/  SHFL.IDX PT, R31, R60, R8, R43 ;  /* 0x000000083c1f7389 */ /* 0x0010a400000e002b */
.L_x_50724:
[----:B--2---:R-:W-:-:S07]  /*5800*/  IMAD R42, R15, R31, R42 ;  /* 0x0000001f0f2a7224 */ /* 0x004fce00078e022a */
.L_x_50584:
[----:B------:R-:W2:Y:S02]  /*5810*/  LDC R2, c[0x0][0x3ac] ;  /* 0x0000eb00ff027b82 */ /* 0x000ea40000000800 */
[----:B--2---:R-:W-:-:S13]  /*5820*/  ISETP.GE.AND P6, PT, R2, 0x6, PT ;  /* 0x000000060200780c */ /* 0x004fda0003fc6270 */
[----:B------:R-:W-:Y:S05]  /*5830*/  @!P6 BRA `(.L_x_50586) ;  /* 0x000000000010e947 */ /* 0x000fea0003800000 */
[----:B------:R-:W-:-:S03]  /*5840*/  UMOV UR5, 0xffffffff ;  /* 0xffffffff00057882 */ /* 0x000fc60000000000 */
[----:B------:R-:W-:Y:S05]  /*5850*/  BRA.DIV UR5, `(.L_x_50587) ;  /* 0x0000001e05887947 */ /* 0x000fea000b800000 */
[----:B0-----:R0:W2:Y:S02]  /*5860*/  SHFL.IDX PT, R31, R60, R10, R43 ;  /* 0x0000000a3c1f7389 */ /* 0x0010a400000e002b */
.L_x_50727:
[----:B--2---:R-:W-:-:S07]  /*5870*/  IMAD R42, R17, R31, R42 ;  /* 0x0000001f112a7224 */ /* 0x004fce00078e022a */
.L_x_50586:
[----:B------:R-:W-:-:S13]  /*5880*/  ISETP.GE.AND P6, PT, R2, 0x7, PT ;  /* 0x000000070200780c */ /* 0x000fda0003fc6270 */
[----:B------:R-:W-:Y:S05]  /*5890*/  @!P6 BRA `(.L_x_50588) ;  /* 0x000000000010e947 */ /* 0x000fea0003800000 */
[----:B------:R-:W-:-:S03]  /*58a0*/  UMOV UR5, 0xffffffff ;  /* 0xffffffff00057882 */ /* 0x000fc60000000000 */
[----:B------:R-:W-:Y:S05]  /*58b0*/  BRA.DIV UR5, `(.L_x_50589) ;  /* 0x0000001e05907947 */ /* 0x000fea000b800000 */
[----:B0-----:R0:W2:Y:S02]  /*58c0*/  SHFL.IDX PT, R31, R60, R12, R43 ;  /* 0x0000000c3c1f7389 */ /* 0x0010a400000e002b */
.L_x_50730:
[----:B--2---:R-:W-:-:S07]  /*58d0*/  IMAD R42, R19, R31, R42 ;  /* 0x0000001f132a7224 */ /* 0x004fce00078e022a */
.L_x_50588:
[----:B------:R-:W-:-:S13]  /*58e0*/  ISETP.GE.AND P6, PT, R2, 0x8, PT ;  /* 0x000000080200780c */ /* 0x000fda0003fc6270 */
[----:B------:R-:W-:Y:S05]  /*58f0*/  @!P6 BRA `(.L_x_50590) ;  /* 0x000000000010e947 */ /* 0x000fea0003800000 */
[----:B------:R-:W-:-:S03]  /*5900*/  UMOV UR5, 0xffffffff ;  /* 0xffffffff00057882 */ /* 0x000fc60000000000 */
[----:B------:R-:W-:Y:S05]  /*5910*/  BRA.DIV UR5, `(.L_x_50591) ;  /* 0x0000001e05987947 */ /* 0x000fea000b800000 */
[----:B0-----:R0:W2:Y:S02]  /*5920*/  SHFL.IDX PT, R31, R60, R14, R43 ;  /* 0x0000000e3c1f7389 */ /* 0x0010a400000e002b */
.L_x_50733:
[----:B--2---:R-:W-:-:S07]  /*5930*/  IMAD R42, R21, R31, R42 ;  /* 0x0000001f152a7224 */ /* 0x004fce00078e022a */
.L_x_50590:
[----:B------:R-:W-:-:S13]  /*5940*/  ISETP.GE.AND P6, PT, R2, 0x9, PT ;  /* 0x000000090200780c */ /* 0x000fda0003fc6270 */
[----:B------:R-:W-:Y:S05]  /*5950*/  @!P6 BRA `(.L_x_50592) ;  /* 0x000000000010e947 */ /* 0x000fea0003800000 */
[----:B------:R-:W-:-:S03]  /*5960*/  UMOV UR5, 0xffffffff ;  /* 0xffffffff00057882 */ /* 0x000fc60000000000 */
[----:B------:R-:W-:Y:S05]  /*5970*/  BRA.DIV UR5, `(.L_x_50593) ;  /* 0x0000001e05a07947 */ /* 0x000fea000b800000 */
[----:B0-----:R0:W2:Y:S02]  /*5980*/  SHFL.IDX PT, R31, R60, R16, R43 ;  /* 0x000000103c1f7389 */ /* 0x0010a400000e002b */
.L_x_50736:
[----:B--2---:R-:W-:-:S07]  /*5990*/  IMAD R42, R23, R31, R42 ;  /* 0x0000001f172a7224 */ /* 0x004fce00078e022a */
.L_x_50592:
[----:B------:R-:W-:-:S13]  /*59a0*/  ISETP.GE.AND P6, PT, R2, 0xa, PT ;  /* 0x0000000a0200780c */ /* 0x000fda0003fc6270 */
[----:B------:R-:W-:Y:S05]  /*59b0*/  @!P6 BRA `(.L_x_50594) ;  /* 0x000000000010e947 */ /* 0x000fea0003800000 */
[----:B------:R-:W-:-:S03]  /*59c0*/  UMOV UR5, 0xffffffff ;  /* 0xffffffff00057882 */ /* 0x000fc60000000000 */
[----:B------:R-:W-:Y:S05]  /*59d0*/  BRA.DIV UR5, `(.L_x_50595) ;  /* 0x0000001e05a87947 */ /* 0x000fea000b800000 */
[----:B0-----:R0:W2:Y:S02]  /*59e0*/  SHFL.IDX PT, R31, R60, R18, R43 ;  /* 0x000000123c1f7389 */ /* 0x0010a400000e002b */
.L_x_50739:
[----:B--2---:R-:W-:-:S07]  /*59f0*/  IMAD R42, R25, R31, R42 ;  /* 0x0000001f192a7224 */ /* 0x004fce00078e022a */
.L_x_50594:
[----:B------:R-:W-:-:S13]  /*5a00*/  ISETP.GE.AND P6, PT, R2, 0xb, PT ;  /* 0x0000000b0200780c */ /* 0x000fda0003fc6270 */
[----:B------:R-:W-:Y:S05]  /*5a10*/  @!P6 BRA `(.L_x_50596) ;  /* 0x000000000010e947 */ /* 0x000fea0003800000 */
[----:B------:R-:W-:-:S03]  /*5a20*/  UMOV UR5, 0xffffffff ;  /* 0xffffffff00057882 */ /* 0x000fc60000000000 */
[----:B------:R-:W-:Y:S05]  /*5a30*/  BRA.DIV UR5, `(.L_x_50597) ;  /* 0x0000001e05b07947 */ /* 0x000fea000b800000 */
[----:B0-----:R0:W2:Y:S02]  /*5a40*/  SHFL.IDX PT, R31, R60, R20, R43 ;  /* 0x000000143c1f7389 */ /* 0x0010a400000e002b */
.L_x_50742:
[----:B--2---:R-:W-:-:S07]  /*5a50*/  IMAD R42, R27, R31, R42 ;  /* 0x0000001f1b2a7224 */ /* 0x004fce00078e022a */
.L_x_50596:
[----:B------:R-:W-:-:S13]  /*5a60*/  ISETP.GE.AND P6, PT, R2, 0xc, PT ;  /* 0x0000000c0200780c */ /* 0x000fda0003fc6270 */
[----:B------:R-:W-:Y:S05]  /*5a70*/  @!P6 BRA `(.L_x_50598) ;  /* 0x000000000010e947 */ /* 0x000fea0003800000 */
[----:B------:R-:W-:-:S03]  /*5a80*/  UMOV UR5, 0xffffffff ;  /* 0xffffffff00057882 */ /* 0x000fc60000000000 */
[----:B------:R-:W-:Y:S05]  /*5a90*/  BRA.DIV UR5, `(.L_x_50599) ;  /* 0x0000001e05b87947 */ /* 0x000fea000b800000 */
[----:B0-----:R0:W2:Y:S02]  /*5aa0*/  SHFL.IDX PT, R31, R60, R22, R43 ;  /* 0x000000163c1f7389 */ /* 0x0010a400000e002b */
.L_x_50745:
[----:B--2---:R-:W-:-:S07]  /*5ab0*/  IMAD R42, R29, R31, R42 ;  /* 0x0000001f1d2a7224 */ /* 0x004fce00078e022a */
.L_x_50598:
[----:B------:R-:W-:-:S13]  /*5ac0*/  ISETP.GE.AND P6, PT, R2, 0xd, PT ;  /* 0x0000000d0200780c */ /* 0x000fda0003fc6270 */
[----:B------:R-:W-:Y:S05]  /*5ad0*/  @!P6 BRA `(.L_x_50600) ;  /* 0x000000000010e947 */ /* 0x000fea0003800000 */
[----:B------:R-:W-:-:S03]  /*5ae0*/  UMOV UR5, 0xffffffff ;  /* 0xffffffff00057882 */ /* 0x000fc60000000000 */
[----:B------:R-:W-:Y:S05]  /*5af0*/  BRA.DIV UR5, `(.L_x_50601) ;  /* 0x0000001e05c07947 */ /* 0x000fea000b800000 */
[----:B0-----:R0:W2:Y:S02]  /*5b00*/  SHFL.IDX PT, R31, R60, R24, R43 ;  /* 0x000000183c1f7389 */ /* 0x0010a400000e002b */
.L_x_50748:
[----:B--2---:R-:W-:-:S07]  /*5b10*/  IMAD R42, R33, R31, R42 ;  /* 0x0000001f212a7224 */ /* 0x004fce00078e022a */
.L_x_50600:
[----:B------:R-:W-:-:S13]  /*5b20*/  ISETP.GE.AND P6, PT, R2, 0xe, PT ;  /* 0x0000000e0200780c */ /* 0x000fda0003fc6270 */
[----:B------:R-:W-:Y:S05]  /*5b30*/  @!P6 BRA `(.L_x_50602) ;  /* 0x000000000010e947 */ /* 0x000fea0003800000 */
[----:B------:R-:W-:-:S03]  /*5b40*/  UMOV UR5, 0xffffffff ;  /* 0xffffffff00057882 */ /* 0x000fc60000000000 */
[----:B------:R-:W-:Y:S05]  /*5b50*/  BRA.DIV UR5, `(.L_x_50603) ;  /* 0x0000001e05c87947 */ /* 0x000fea000b800000 */
[----:B0-----:R0:W2:Y:S02]  /*5b60*/  SHFL.IDX PT, R31, R60, R26, R43 ;  /* 0x0000001a3c1f7389 */ /* 0x0010a400000e002b */
.L_x_50751:
[----:B--2---:R-:W-:-:S07]  /*5b70*/  IMAD R42, R35, R31, R42 ;  /* 0x0000001f232a7224 */ /* 0x004fce00078e022a */
.L_x_50602:
[----:B------:R-:W-:-:S13]  /*5b80*/  ISETP.GE.AND P6, PT, R2, 0xf, PT ;  /* 0x0000000f0200780c */ /* 0x000fda0003fc6270 */
[----:B------:R-:W-:Y:S05]  /*5b90*/  @!P6 BRA `(.L_x_50604) ;  /* 0x000000000010e947 */ /* 0x000fea0003800000 */
[----:B------:R-:W-:-:S03]  /*5ba0*/  UMOV UR5, 0xffffffff ;  /* 0xffffffff00057882 */ /* 0x000fc60000000000 */
[----:B------:R-:W-:Y:S05]  /*5bb0*/  BRA.DIV UR5, `(.L_x_50605) ;  /* 0x0000001e05d07947 */ /* 0x000fea000b800000 */
[----:B0-----:R0:W2:Y:S02]  /*5bc0*/  SHFL.IDX PT, R31, R60, R28, R43 ;  /* 0x0000001c3c1f7389 */ /* 0x0010a400000e002b */
.L_x_50754:
[----:B--2---:R-:W-:-:S07]  /*5bd0*/  IMAD R42, R37, R31, R42 ;  /* 0x0000001f252a7224 */ /* 0x004fce00078e022a */
.L_x_50604:
[----:B------:R-:W-:-:S13]  /*5be0*/  ISETP.GE.AND P6, PT, R2, 0x10, PT ;  /* 0x000000100200780c */ /* 0x000fda0003fc6270 */
[----:B------:R-:W-:Y:S05]  /*5bf0*/  @!P6 BRA `(.L_x_50606) ;  /* 0x000000000010e947 */ /* 0x000fea0003800000 */
[----:B------:R-:W-:-:S03]  /*5c00*/  UMOV UR5, 0xffffffff ;  /* 0xffffffff00057882 */ /* 0x000fc60000000000 */
[----:B------:R-:W-:Y:S05]  /*5c10*/  BRA.DIV UR5, `(.L_x_50607) ;  /* 0x0000001e05d87947 */ /* 0x000fea000b800000 */
[----:B0-----:R0:W2:Y:S02]  /*5c20*/  SHFL.IDX PT, R31, R60, R32, R43 ;  /* 0x000000203c1f7389 */ /* 0x0010a400000e002b */
.L_x_50757:
[----:B--2---:R-:W-:-:S07]  /*5c30*/  IMAD R42, R38, R31, R42 ;  /* 0x0000001f262a7224 */ /* 0x004fce00078e022a */
.L_x_50606:
[----:B------:R-:W-:-:S07]  /*5c40*/  IMAD.U32 R2, RZ, RZ, UR10 ;  /* 0x0000000aff027e24 */ /* 0x000fce000f8e00ff */
.L_x_50608:
        /* <DEDUP_REMOVED lines=36> */
.L_x_50575:
[----:B------:R-:W-:Y:S05]  /*5e90*/  @!P5 BRA `(.L_x_50610) ;  /* 0xffffffe800acd947 */ /* 0x000fea000383ffff */
.L_x_50451:
        /* <DEDUP_REMOVED lines=46> */
.L_x_50613:
[----:B------:R0:W1:Y:S01]  /*6180*/  LDS R7, [R5] ;  /* 0x0000000005077984 */ /* 0x0000620000000800 */
[----:B------:R-:W-:-:S05]  /*6190*/  VIADD R4, R4, 0x1 ;  /* 0x0000000104047836 */ /* 0x000fca0000000000 */
[----:B------:R-:W-:Y:S01]  /*61a0*/  ISETP.NE.AND P0, PT, R4, RZ, PT ;  /* 0x000000ff0400720c */ /* 0x000fe20003f05270 */
[C---:B0-----:R-:W-:Y:S01]  /*61b0*/  IMAD R5, R50.reuse, 0x4, R5 ;  /* 0x0000000432057824 */ /* 0x041fe200078e0205 */
[----:B-1----:R0:W-:Y:S02]  /*61c0*/  STG.E desc[UR8][R2.64], R7 ;  /* 0x0000000702007986 */ /* 0x0021e4000c101908 */
[----:B0-----:R-:W-:-:S09]  /*61d0*/  IMAD.WIDE.U32 R2, R50, 0x4, R2 ;  /* 0x0000000432027825 */ /* 0x001fd200078e0002 */
[----:B------:R-:W-:Y:S05]  /*61e0*/  @P0 BRA `(.L_x_50613) ;  /* 0xfffffffc00e40947 */ /* 0x000fea000383ffff */
.L_x_50612:
[----:B------:R-:W-:Y:S05]  /*61f0*/  BSYNC.RECONVERGENT B0 ;  /* 0x0000000000007941 */ /* 0x000fea0003800200 */
.L_x_50611:
        /* <DEDUP_REMOVED lines=12> */
.L_x_50614:
        /* <DEDUP_REMOVED lines=21> */
.L_x_50473:
[----:B------:R-:W-:Y:S01]  /*6410*/  BSSY B2, `(.L_x_50615) ;  /* 0x0000006000027945 */ /* 0x000fe20003800000 */
[----:B------:R-:W-:Y:S02]  /*6420*/  IMAD.MOV.U32 R30, RZ, RZ, R18 ;  /* 0x000000ffff1e7224 */ /* 0x000fe400078e0012 */
[----:B------:R-:W-:-:S07]  /*6430*/  IMAD.MOV.U32 R31, RZ, RZ, -0x1 ;  /* 0xffffffffff1f7424 */ /* 0x000fce00078e00ff */
[----:B01234-:R-:W-:Y:S05]  /*6440*/  WARPSYNC.COLLECTIVE R31, `(.L_x_50616) ;  /* 0x000000001f087348 */ /* 0x01ffea0003c00000 */
[----:B0-----:R0:W0:Y:S02]  /*6450*/  SHFL.IDX P6, R31, R60, R30, R43 ;  /* 0x0000001e3c1f7389 */ /* 0x00102400000c002b */
[----:B01234-:R-:W-:Y:S05]  /*6460*/  ENDCOLLECTIVE ;  /* 0x000000000000791b */ /* 0x01ffea0003800000 */
.L_x_50616:
[----:B------:R-:W-:Y:S05]  /*6470*/  BSYNC B2 ;  /* 0x0000000000027941 */ /* 0x000fea0003800000 */
.L_x_50615:
[----:B------:R-:W-:Y:S05]  /*6480*/  BRA `(.L_x_50617) ;  /* 0xffffffc000347947 */ /* 0x000fea000383ffff */
.L_x_50475:
[----:B------:R-:W-:Y:S01]  /*6490*/  BSSY B2, `(.L_x_50618) ;  /* 0x0000006000027945 */ /* 0x000fe20003800000 */
[----:B------:R-:W-:Y:S02]  /*64a0*/  IMAD.MOV.U32 R30, RZ, RZ, R54 ;  /* 0x000000ffff1e7224 */ /* 0x000fe400078e0036 */
[----:B------:R-:W-:-:S07]  /*64b0*/  IMAD.MOV.U32 R31, RZ, RZ, -0x1 ;  /* 0xffffffffff1f7424 */ /* 0x000fce00078e00ff */
[----:B01234-:R-:W-:Y:S05]  /*64c0*/  WARPSYNC.COLLECTIVE R31, `(.L_x_50619) ;  /* 0x000000001f087348 */ /* 0x01ffea0003c00000 */
[----:B0-----:R0:W0:Y:S02]  /*64d0*/  SHFL.IDX P6, R31, R60, R30, R43 ;  /* 0x0000001e3c1f7389 */ /* 0x00102400000c002b */
[----:B01234-:R-:W-:Y:S05]  /*64e0*/  ENDCOLLECTIVE ;  /* 0x000000000000791b */ /* 0x01ffea0003800000 */
.L_x_50619:
[----:B------:R-:W-:Y:S05]  /*64f0*/  BSYNC B2 ;  /* 0x0000000000027941 */ /* 0x000fea0003800000 */
.L_x_50618:
[----:B------:R-:W-:Y:S05]  /*6500*/  BRA `(.L_x_50620) ;  /* 0xffffffc000287947 */ /* 0x000fea000383ffff */
.L_x_50477:
[----:B------:R-:W-:Y:S01]  /*6510*/  BSSY B2, `(.L_x_50621) ;  /* 0x0000006000027945 */ /* 0x000fe20003800000 */
[----:B------:R-:W-:Y:S01]  /*6520*/  IMAD.MOV.U32 R30, RZ, RZ, R42 ;  /* 0x000000ffff1e7224 */ /* 0x000fe200078e002a */
[----:B------:R-:W-:-:S07]  /*6530*/  MOV R31, 0xffffffff ;  /* 0xffffffff001f7802 */ /* 0x000fce0000000f00 */
[----:B01234-:R-:W-:Y:S05]  /*6540*/  WARPSYNC.COLLECTIVE R31, `(.L_x_50622) ;  /* 0x000000001f087348 */ /* 0x01ffea0003c00000 */
[----:B0-----:R0:W0:Y:S02]  /*6550*/  SHFL.IDX P6, R31, R60, R30, R43 ;  /* 0x0000001e3c1f7389 */ /* 0x00102400000c002b */
[----:B01234-:R-:W-:Y:S05]  /*6560*/  ENDCOLLECTIVE ;  /* 0x000000000000791b */ /* 0x01ffea0003800000 */
.L_x_50622:
[----:B------:R-:W-:Y:S05]  /*6570*/  BSYNC B2 ;  /* 0x0000000000027941 */ /* 0x000fea0003800000 */
.L_x_50621:
[----:B------:R-:W-:Y:S05]  /*6580*/  BRA `(.L_x_50623) ;  /* 0xffffffc0001c7947 */ /* 0x000fea000383ffff */
.L_x_50479:
[----:B------:R-:W-:Y:S01]  /*6590*/  BSSY B2, `(.L_x_50624) ;  /* 0x0000006000027945 */ /* 0x000fe20003800000 */
[----:B------:R-:W-:Y:S02]  /*65a0*/  IMAD.MOV.U32 R30, RZ, RZ, R41 ;  /* 0x000000ffff1e7224 */ /* 0x000fe400078e0029 */
[----:B------:R-:W-:-:S07]  /*65b0*/  IMAD.MOV.U32 R31, RZ, RZ, -0x1 ;  /* 0xffffffffff1f7424 */ /* 0x000fce00078e00ff */
[----:B01234-:R-:W-:Y:S05]  /*65c0*/  WARPSYNC.COLLECTIVE R31, `(.L_x_50625) ;  /* 0x000000001f087348 */ /* 0x01ffea0003c00000 */
[----:B0-----:R0:W0:Y:S02]  /*65d0*/  SHFL.IDX P6, R31, R60, R30, R43 ;  /* 0x0000001e3c1f7389 */ /* 0x00102400000c002b */
[----:B01234-:R-:W-:Y:S05]  /*65e0*/  ENDCOLLECTIVE ;  /* 0x000000000000791b */ /* 0x01ffea0003800000 */
.L_x_50625:
[----:B------:R-:W-:Y:S05]  /*65f0*/  BSYNC B2 ;  /* 0x0000000000027941 */ /* 0x000fea0003800000 */
.L_x_50624:
[----:B------:R-:W-:Y:S05]  /*6600*/  BRA `(.L_x_50626) ;  /* 0xffffffc000107947 */ /* 0x000fea000383ffff */
.L_x_50481:
[----:B------:R-:W-:Y:S01]  /*6610*/  BSSY B2, `(.L_x_50627) ;  /* 0x0000006000027945 */ /* 0x000fe20003800000 */
[----:B------:R-:W-:Y:S02]  /*6620*/  IMAD.MOV.U32 R30, RZ, RZ, R40 ;  /* 0x000000ffff1e7224 */ /* 0x000fe400078e0028 */
[----:B------:R-:W-:-:S07]  /*6630*/  IMAD.MOV.U32 R31, RZ, RZ, -0x1 ;  /* 0xffffffffff1f7424 */ /* 0x000fce00078e00ff */
[----:B01234-:R-:W-:Y:S05]  /*6640*/  WARPSYNC.COLLECTIVE R31, `(.L_x_50628) ;  /* 0x000000001f087348 */ /* 0x01ffea0003c00000 */
[----:B0-----:R0:W0:Y:S02]  /*6650*/  SHFL.IDX P6, R31, R60, R30, R43 ;  /* 0x0000001e3c1f7389 */ /* 0x00102400000c002b */
[----:B01234-:R-:W-:Y:S05]  /*6660*/  ENDCOLLECTIVE ;  /* 0x000000000000791b */ /* 0x01ffea0003800000 */
.L_x_50628:
[----:B------:R-:W-:Y:S05]  /*6670*/  BSYNC B2 ;  /* 0x0000000000027941 */ /* 0x000fea0003800000 */
.L_x_50627:
[----:B------:R-:W-:Y:S05]  /*6680*/  BRA `(.L_x_50629) ;  /* 0xffffffc000047947 */ /* 0x000fea000383ffff */
.L_x_50483:
[----:B------:R-:W-:Y:S01]  /*6690*/  BSSY B2, `(.L_x_50630) ;  /* 0x0000006000027945 */ /* 0x000fe20003800000 */
[----:B------:R-:W-:Y:S02]  /*66a0*/  IMAD.MOV.U32 R30, RZ, RZ, R39 ;  /* 0x000000ffff1e7224 */ /* 0x000fe400078e0027 */
[----:B------:R-:W-:-:S07]  /*66b0*/  IMAD.MOV.U32 R31, RZ, RZ, -0x1 ;  /* 0xffffffffff1f7424 */ /* 0x000fce00078e00ff */
[----:B01234-:R-:W-:Y:S05]  /*66c0*/  WARPSYNC.COLLECTIVE R31, `(.L_x_50631) ;  /* 0x000000001f087348 */ /* 0x01ffea0003c00000 */
[----:B0-----:R0:W0:Y:S02]  /*66d0*/  SHFL.IDX P6, R31, R60, R30, R43 ;  /* 0x0000001e3c1f7389 */ /* 0x00102400000c002b */
[----:B01234-:R-:W-:Y:S05]  /*66e0*/  ENDCOLLECTIVE ;  /* 0x000000000000791b */ /* 0x01ffea0003800000 */
.L_x_50631:
[----:B------:R-:W-:Y:S05]  /*66f0*/  BSYNC B2 ;  /* 0x0000000000027941 */ /* 0x000fea0003800000 */
.L_x_50630:
[----:B------:R-:W-:Y:S05]  /*6700*/  BRA `(.L_x_50632) ;  /* 0xffffffbc00f87947 */ /* 0x000fea000383ffff */
.L_x_50485:
[----:B------:R-:W-:Y:S01]  /*6710*/  BSSY B2, `(.L_x_50633) ;  /* 0x0000006000027945 */ /* 0x000fe20003800000 */
[----:B------:R-:W-:Y:S01]  /*6720*/  IMAD.MOV.U32 R30, RZ, RZ, R38 ;  /* 0x000000ffff1e7224 */ /* 0x000fe200078e0026 */
[----:B------:R-:W-:-:S07]  /*6730*/  MOV R31, 0xffffffff ;  /* 0xffffffff001f7802 */ /* 0x000fce0000000f00 */
[----:B01234-:R-:W-:Y:S05]  /*6740*/  WARPSYNC.COLLECTIVE R31, `(.L_x_50634) ;  /* 0x000000001f087348 */ /* 0x01ffea0003c00000 */
[----:B0-----:R0:W0:Y:S02]  /*6750*/  SHFL.IDX P6, R31, R60, R30, R43 ;  /* 0x0000001e3c1f7389 */ /* 0x00102400000c002b */
[----:B01234-:R-:W-:Y:S05]  /*6760*/  ENDCOLLECTIVE ;  /* 0x000000000000791b */ /* 0x01ffea0003800000 */
.L_x_50634:
[----:B------:R-:W-:Y:S05]  /*6770*/  BSYNC B2 ;  /* 0x0000000000027941 */ /* 0x000fea0003800000 */
.L_x_50633:
[----:B------:R-:W-:Y:S05]  /*6780*/  BRA `(.L_x_50635) ;  /* 0xffffffbc00f47947 */ /* 0x000fea000383ffff */
.L_x_50487:
[----:B------:R-:W-:Y:S01]  /*6790*/  BSSY B2, `(.L_x_50636) ;  /* 0x0000006000027945 */ /* 0x000fe20003800000 */
[----:B------:R-:W-:Y:S02]  /*67a0*/  IMAD.MOV.U32 R30, RZ, RZ, R37 ;  /* 0x000000ffff1e7224 */ /* 0x000fe400078e0025 */
[----:B------:R-:W-:-:S07]  /*67b0*/  IMAD.MOV.U32 R31, RZ, RZ, -0x1 ;  /* 0xffffffffff1f7424 */ /* 0x000fce00078e00ff */
[----:B01234-:R-:W-:Y:S05]  /*67c0*/  WARPSYNC.COLLECTIVE R31, `(.L_x_50637) ;  /* 0x000000001f087348 */ /* 0x01ffea0003c00000 */
[----:B0-----:R0:W0:Y:S02]  /*67d0*/  SHFL.IDX P6, R31, R60, R30, R43 ;  /* 0x0000001e3c1f7389 */ /* 0x00102400000c002b */
[----:B01234-:R-:W-:Y:S05]  /*67e0*/  ENDCOLLECTIVE ;  /* 0x000000000000791b */ /* 0x01ffea0003800000 */
.L_x_50637:
[----:B------:R-:W-:Y:S05]  /*67f0*/  BSYNC B2 ;  /* 0x0000000000027941 */ /* 0x000fea0003800000 */
.L_x_50636:
[----:B------:R-:W-:Y:S05]  /*6800*/  BRA `(.L_x_50638) ;  /* 0xffffffbc00ec7947 */ /* 0x000fea000383ffff */
.L_x_50489:
[----:B------:R-:W-:Y:S01]  /*6810*/  BSSY B2, `(.L_x_50639) ;  /* 0x0000006000027945 */ /* 0x000fe20003800000 */
[----:B------:R-:W-:Y:S02]  /*6820*/  IMAD.MOV.U32 R30, RZ, RZ, R36 ;  /* 0x000000ffff1e7224 */ /* 0x000fe400078e0024 */
[----:B------:R-:W-:-:S07]  /*6830*/  IMAD.MOV.U32 R31, RZ, RZ, -0x1 ;  /* 0xffffffffff1f7424 */ /* 0x000fce00078e00ff */
[----:B01234-:R-:W-:Y:S05]  /*6840*/  WARPSYNC.COLLECTIVE R31, `(.L_x_50640) ;  /* 0x000000001f087348 */ /* 0x01ffea0003c00000 */
[----:B0-----:R0:W0:Y:S02]  /*6850*/  SHFL.IDX P6, R31, R60, R30, R43 ;  /* 0x0000001e3c1f7389 */ /* 0x00102400000c002b */
[----:B01234-:R-:W-:Y:S05]  /*6860*/  ENDCOLLECTIVE ;  /* 0x000000000000791b */ /* 0x01ffea0003800000 */
.L_x_50640:
[----:B------:R-:W-:Y:S05]  /*6870*/  BSYNC B2 ;  /* 0x0000000000027941 */ /* 0x000fea0003800000 */
.L_x_50639:
[----:B------:R-:W-:Y:S05]  /*6880*/  BRA `(.L_x_50641) ;  /* 0xffffffbc00e47947 */ /* 0x000fea000383ffff */
.L_x_50491:
[----:B------:R-:W-:Y:S01]  /*6890*/  BSSY B2, `(.L_x_50642) ;  /* 0x0000006000027945 */ /* 0x000fe20003800000 */
[----:B------:R-:W-:Y:S02]  /*68a0*/  IMAD.MOV.U32 R30, RZ, RZ, R35 ;  /* 0x000000ffff1e7224 */ /* 0x000fe400078e0023 */
[----:B------:R-:W-:-:S07]  /*68b0*/  IMAD.MOV.U32 R31, RZ, RZ, -0x1 ;  /* 0xffffffffff1f7424 */ /* 0x000fce00078e00ff */
[----:B01234-:R-:W-:Y:S05]  /*68c0*/  WARPSYNC.COLLECTIVE R31, `(.L_x_50643) ;  /* 0x000000001f087348 */ /* 0x01ffea0003c00000 */
[----:B0-----:R0:W0:Y:S02]  /*68d0*/  SHFL.IDX P6, R31, R60, R30, R43 ;  /* 0x0000001e3c1f7389 */ /* 0x00102400000c002b */
[----:B01234-:R-:W-:Y:S05]  /*68e0*/  ENDCOLLECTIVE ;  /* 0x000000000000791b */ /* 0x01ffea0003800000 */
.L_x_50643:
[----:B------:R-:W-:Y:S05]  /*68f0*/  BSYNC B2 ;  /* 0x0000000000027941 */ /* 0x000fea0003800000 */
.L_x_50642:
[----:B------:R-:W-:Y:S05]  /*6900*/  BRA `(.L_x_50644) ;  /* 0xffffffbc00dc7947 */ /* 0x000fea000383ffff */
.L_x_50493:
[----:B------:R-:W-:Y:S01]  /*6910*/  BSSY B2, `(.L_x_50645) ;  /* 0x0000006000027945 */ /* 0x000fe20003800000 */
[----:B------:R-:W-:Y:S01]  /*6920*/  IMAD.MOV.U32 R30, RZ, RZ, R34 ;  /* 0x000000ffff1e7224 */ /* 0x000fe200078e0022 */
[----:B------:R-:W-:-:S07]  /*6930*/  MOV R31, 0xffffffff ;  /* 0xffffffff001f7802 */ /* 0x000fce0000000f00 */
[----:B01234-:R-:W-:Y:S05]  /*6940*/  WARPSYNC.COLLECTIVE R31, `(.L_x_50646) ;  /* 0x000000001f087348 */ /* 0x01ffea0003c00000 */
[----:B0-----:R0:W0:Y:S02]  /*6950*/  SHFL.IDX P6, R31, R60, R30, R43 ;  /* 0x0000001e3c1f7389 */ /* 0x00102400000c002b */
[----:B01234-:R-:W-:Y:S05]  /*6960*/  ENDCOLLECTIVE ;  /* 0x000000000000791b */ /* 0x01ffea0003800000 */
.L_x_50646:
[----:B------:R-:W-:Y:S05]  /*6970*/  BSYNC B2 ;  /* 0x0000000000027941 */ /* 0x000fea0003800000 */
.L_x_50645:
[----:B------:R-:W-:Y:S05]  /*6980*/  BRA `(.L_x_50647) ;  /* 0xffffffbc00d47947 */ /* 0x000fea000383ffff */
.L_x_50495:
[----:B------:R-:W-:Y:S01]  /*6990*/  BSSY B2, `(.L_x_50648) ;  /* 0x0000006000027945 */ /* 0x000fe20003800000 */
[----:B------:R-:W-:Y:S02]  /*69a0*/  IMAD.MOV.U32 R30, RZ, RZ, R33 ;  /* 0x000000ffff1e7224 */ /* 0x000fe400078e0021 */
[----:B------:R-:W-:-:S07]  /*69b0*/  IMAD.MOV.U32 R31, RZ, RZ, -0x1 ;  /* 0xffffffffff1f7424 */ /* 0x000fce00078e00ff */
[----:B01234-:R-:W-:Y:S05]  /*69c0*/  WARPSYNC.COLLECTIVE R31, `(.L_x_50649) ;  /* 0x000000001f087348 */ /* 0x01ffea0003c00000 */
[----:B0-----:R0:W0:Y:S02]  /*69d0*/  SHFL.IDX P6, R31, R60, R30, R43 ;  /* 0x0000001e3c1f7389 */ /* 0x00102400000c002b */
[----:B01234-:R-:W-:Y:S05]  /*69e0*/  ENDCOLLECTIVE ;  /* 0x000000000000791b */ /* 0x01ffea0003800000 */
.L_x_50649:
[----:B------:R-:W-:Y:S05]  /*69f0*/  BSYNC B2 ;  /* 0x0000000000027941 */ /* 0x000fea0003800000 */
.L_x_50648:
[----:B------:R-:W-:Y:S05]  /*6a00*/  BRA `(.L_x_50650) ;  /* 0xffffffbc00cc7947 */ /* 0x000fea000383ffff */
.L_x_50497:
[----:B------:R-:W-:Y:S01]  /*6a10*/  BSSY B2, `(.L_x_50651) ;  /* 0x0000006000027945 */ /* 0x000fe20003800000 */
[----:B------:R-:W-:Y:S02]  /*6a20*/  IMAD.MOV.U32 R30, RZ, RZ, R32 ;  /* 0x000000ffff1e7224 */ /* 0x000fe400078e0020 */
[----:B------:R-:W-:-:S07]  /*6a30*/  IMAD.MOV.U32 R31, RZ, RZ, -0x1 ;  /* 0xffffffffff1f7424 */ /* 0x000fce00078e00ff */
[----:B01234-:R-:W-:Y:S05]  /*6a40*/  WARPSYNC.COLLECTIVE R31, `(.L_x_50652) ;  /* 0x000000001f087348 */ /* 0x01ffea0003c00000 */
[----:B0-----:R0:W0:Y:S02]  /*6a50*/  SHFL.IDX P6, R31, R60, R30, R43 ;  /* 0x0000001e3c1f7389 */ /* 0x00102400000c002b */
[----:B01234-:R-:W-:Y:S05]  /*6a60*/  ENDCOLLECTIVE ;  /* 0x000000000000791b */ /* 0x01ffea0003800000 */
.L_x_50652:
[----:B------:R-:W-:Y:S05]  /*6a70*/  BSYNC B2 ;  /* 0x0000000000027941 */ /* 0x000fea0003800000 */
.L_x_50651:
[----:B------:R-:W-:Y:S05]  /*6a80*/  BRA `(.L_x_50653) ;  /* 0xffffffbc00c47947 */ /* 0x000fea000383ffff */
.L_x_50499:
[----:B------:R-:W-:Y:S01]  /*6a90*/  BSSY B2, `(.L_x_50654) ;  /* 0x0000006000027945 */ /* 0x000fe20003800000 */
[----:B------:R-:W-:Y:S02]  /*6aa0*/  IMAD.MOV.U32 R30, RZ, RZ, R29 ;  /* 0x000000ffff1e7224 */ /* 0x000fe400078e001d */
[----:B------:R-:W-:-:S07]  /*6ab0*/  IMAD.MOV.U32 R31, RZ, RZ, -0x1 ;  /* 0xffffffffff1f7424 */ /* 0x000fce00078e00ff */
[----:B01234-:R-:W-:Y:S05]  /*6ac0*/  WARPSYNC.COLLECTIVE R31, `(.L_x_50655) ;  /* 0x000000001f087348 */ /* 0x01ffea0003c00000 */
[----:B0-----:R0:W0:Y:S02]  /*6ad0*/  SHFL.IDX P6, R31, R60, R30, R43 ;  /* 0x0000001e3c1f7389 */ /* 0x00102400000c002b */
[----:B01234-:R-:W-:Y:S05]  /*6ae0*/  ENDCOLLECTIVE ;  /* 0x000000000000791b */ /* 0x01ffea0003800000 */
.L_x_50655:
[----:B------:R-:W-:Y:S05]  /*6af0*/  BSYNC B2 ;  /* 0x0000000000027941 */ /* 0x000fea0003800000 */
.L_x_50654:
[----:B------:R-:W-:Y:S05]  /*6b00*/  BRA `(.L_x_50656) ;  /* 0xffffffbc00bc7947 */ /* 0x000fea000383ffff */
.L_x_50501:
[----:B------:R-:W-:Y:S01]  /*6b10*/  BSSY B2, `(.L_x_50657) ;  /* 0x0000006000027945 */ /* 0x000fe20003800000 */
[----:B------:R-:W-:Y:S01]  /*6b20*/  IMAD.MOV.U32 R30, RZ, RZ, R28 ;  /* 0x000000ffff1e7224 */ /* 0x000fe200078e001c */
[----:B------:R-:W-:-:S07]  /*6b30*/  MOV R31, 0xffffffff ;  /* 0xffffffff001f7802 */ /* 0x000fce0000000f00 */
[----:B01234-:R-:W-:Y:S05]  /*6b40*/  WARPSYNC.COLLECTIVE R31, `(.L_x_50658) ;  /* 0x000000001f087348 */ /* 0x01ffea0003c00000 */
[----:B0-----:R0:W0:Y:S02]  /*6b50*/  SHFL.IDX P6, R31, R60, R30, R43 ;  /* 0x0000001e3c1f7389 */ /* 0x00102400000c002b */
[----:B01234-:R-:W-:Y:S05]  /*6b60*/  ENDCOLLECTIVE ;  /* 0x000000000000791b */ /* 0x01ffea0003800000 */
.L_x_50658:
[----:B------:R-:W-:Y:S05]  /*6b70*/  BSYNC B2 ;  /* 0x0000000000027941 */ /* 0x000fea0003800000 */
.L_x_50657:
[----:B------:R-:W-:Y:S05]  /*6b80*/  BRA `(.L_x_50659) ;  /* 0xffffffbc00b47947 */ /* 0x000fea000383ffff */
.L_x_50503:
[----:B------:R-:W-:Y:S01]  /*6b90*/  BSSY B2, `(.L_x_50660) ;  /* 0x0000006000027945 */ /* 0x000fe20003800000 */
[----:B------:R-:W-:Y:S02]  /*6ba0*/  IMAD.MOV.U32 R30, RZ, RZ, R27 ;  /* 0x000000ffff1e7224 */ /* 0x000fe400078e001b */
[----:B------:R-:W-:-:S07]  /*6bb0*/  IMAD.MOV.U32 R31, RZ, RZ, -0x1 ;  /* 0xffffffffff1f7424 */ /* 0x000fce00078e00ff */
[----:B01234-:R-:W-:Y:S05]  /*6bc0*/  WARPSYNC.COLLECTIVE R31, `(.L_x_50661) ;  /* 0x000000001f087348 */ /* 0x01ffea0003c00000 */
[----:B0-----:R0:W0:Y:S02]  /*6bd0*/  SHFL.IDX P6, R31, R60, R30, R43 ;  /* 0x0000001e3c1f7389 */ /* 0x00102400000c002b */
[----:B01234-:R-:W-:Y:S05]  /*6be0*/  ENDCOLLECTIVE ;  /* 0x000000000000791b */ /* 0x01ffea0003800000 */
.L_x_50661:
[----:B------:R-:W-:Y:S05]  /*6bf0*/  BSYNC B2 ;  /* 0x0000000000027941 */ /* 0x000fea0003800000 */
.L_x_50660:
[----:B------:R-:W-:Y:S05]  /*6c00*/  BRA `(.L_x_50662) ;  /* 0xffffffbc00ac7947 */ /* 0x000fea000383ffff */
.L_x_50526:
[----:B------:R-:W-:Y:S01]  /*6c10*/  BSSY B1, `(.L_x_50663) ;  /* 0x0000006000017945 */ /* 0x000fe20003800000 */
[----:B------:R-:W-:Y:S02]  /*6c20*/  IMAD.MOV.U32 R30, RZ, RZ, R18 ;  /* 0x000000ffff1e7224 */ /* 0x000fe400078e0012 */
[----:B------:R-:W-:-:S07]  /*6c30*/  IMAD.MOV.U32 R31, RZ, RZ, -0x1 ;  /* 0xffffffffff1f7424 */ /* 0x000fce00078e00ff */
[----:B01-34-:R-:W-:Y:S05]  /*6c40*/  WARPSYNC.COLLECTIVE R31, `(.L_x_50664) ;  /* 0x000000001f087348 */ /* 0x01bfea0003c00000 */
[----:B-1----:R1:W2:Y:S02]  /*6c50*/  SHFL.IDX P6, R31, R60, R30, R43 ;  /* 0x0000001e3c1f7389 */ /* 0x0022a400000c002b */
[----:B01234-:R-:W-:Y:S05]  /*6c60*/  ENDCOLLECTIVE ;  /* 0x000000000000791b */ /* 0x01ffea0003800000 */
.L_x_50664:
[----:B------:R-:W-:Y:S05]  /*6c70*/  BSYNC B1 ;  /* 0x0000000000017941 */ /* 0x000fea0003800000 */
.L_x_50663:
[----:B------:R-:W-:Y:S05]  /*6c80*/  BRA `(.L_x_50665) ;  /* 0xffffffd000a07947 */ /* 0x000fea000383ffff */
.L_x_50528:
[----:B------:R-:W-:Y:S01]  /*6c90*/  BSSY B1, `(.L_x_50666) ;  /* 0x0000006000017945 */ /* 0x000fe20003800000 */
[----:B------:R-:W-:Y:S02]  /*6ca0*/  IMAD.MOV.U32 R30, RZ, RZ, R42 ;  /* 0x000000ffff1e7224 */ /* 0x000fe400078e002a */
[----:B------:R-:W-:-:S07]  /*6cb0*/  IMAD.MOV.U32 R31, RZ, RZ, -0x1 ;  /* 0xffffffffff1f7424 */ /* 0x000fce00078e00ff */
[----:B01-34-:R-:W-:Y:S05]  /*6cc0*/  WARPSYNC.COLLECTIVE R31, `(.L_x_50667) ;  /* 0x000000001f087348 */ /* 0x01bfea0003c00000 */
[----:B-1----:R1:W2:Y:S02]  /*6cd0*/  SHFL.IDX P6, R31, R60, R30, R43 ;  /* 0x0000001e3c1f7389 */ /* 0x0022a400000c002b */
[----:B01234-:R-:W-:Y:S05]  /*6ce0*/  ENDCOLLECTIVE ;  /* 0x000000000000791b */ /* 0x01ffea0003800000 */
.L_x_50667:
[----:B------:R-:W-:Y:S05]  /*6cf0*/  BSYNC B1 ;  /* 0x0000000000017941 */ /* 0x000fea0003800000 */
.L_x_50666:
[----:B------:R-:W-:Y:S05]  /*6d00*/  BRA `(.L_x_50668) ;  /* 0xffffffd000947947 */ /* 0x000fea000383ffff */
.L_x_50530:
[----:B------:R-:W-:Y:S01]  /*6d10*/  BSSY B1, `(.L_x_50669) ;  /* 0x0000006000017945 */ /* 0x000fe20003800000 */
[----:B------:R-:W-:Y:S01]  /*6d20*/  IMAD.MOV.U32 R30, RZ, RZ, R41 ;  /* 0x000000ffff1e7224 */ /* 0x000fe200078e0029 */
[----:B------:R-:W-:-:S07]  /*6d30*/  MOV R31, 0xffffffff ;  /* 0xffffffff001f7802 */ /* 0x000fce0000000f00 */
[----:B01-34-:R-:W-:Y:S05]  /*6d40*/  WARPSYNC.COLLECTIVE R31, `(.L_x_50670) ;  /* 0x000000001f087348 */ /* 0x01bfea0003c00000 */
[----:B-1----:R1:W2:Y:S02]  /*6d50*/  SHFL.IDX P6, R31, R60, R30, R43 ;  /* 0x0000001e3c1f7389 */ /* 0x0022a400000c002b */
[----:B01234-:R-:W-:Y:S05]  /*6d60*/  ENDCOLLECTIVE ;  /* 0x000000000000791b */ /* 0x01ffea0003800000 */
.L_x_50670:
[----:B------:R-:W-:Y:S05]  /*6d70*/  BSYNC B1 ;  /* 0x0000000000017941 */ /* 0x000fea0003800000 */
.L_x_50669:
[----:B------:R-:W-:Y:S05]  /*6d80*/  BRA `(.L_x_50671) ;  /* 0xffffffd000887947 */ /* 0x000fea000383ffff */
.L_x_50532:
[----:B------:R-:W-:Y:S01]  /*6d90*/  BSSY B1, `(.L_x_50672) ;  /* 0x0000006000017945 */ /* 0x000fe20003800000 */
[----:B------:R-:W-:Y:S02]  /*6da0*/  IMAD.MOV.U32 R30, RZ, RZ, R40 ;  /* 0x000000ffff1e7224 */ /* 0x000fe400078e0028 */
[----:B------:R-:W-:-:S07]  /*6db0*/  IMAD.MOV.U32 R31, RZ, RZ, -0x1 ;  /* 0xffffffffff1f7424 */ /* 0x000fce00078e00ff */
[----:B01-34-:R-:W-:Y:S05]  /*6dc0*/  WARPSYNC.COLLECTIVE R31, `(.L_x_50673) ;  /* 0x000000001f087348 */ /* 0x01bfea0003c00000 */
[----:B-1----:R1:W2:Y:S02]  /*6dd0*/  SHFL.IDX P6, R31, R60, R30, R43 ;  /* 0x0000001e3c1f7389 */ /* 0x0022a400000c002b */
[----:B01234-:R-:W-:Y:S05]  /*6de0*/  ENDCOLLECTIVE ;  /* 0x000000000000791b */ /* 0x01ffea0003800000 */
.L_x_50673:
[----:B------:R-:W-:Y:S05]  /*6df0*/  BSYNC B1 ;  /* 0x0000000000017941 */ /* 0x000fea0003800000 */
.L_x_50672:
[----:B------:R-:W-:Y:S05]  /*6e00*/  BRA `(.L_x_50674) ;  /* 0xffffffd0007c7947 */ /* 0x000fea000383ffff */
.L_x_50534:
[----:B------:R-:W-:Y:S01]  /*6e10*/  BSSY B1, `(.L_x_50675) ;  /* 0x0000006000017945 */ /* 0x000fe20003800000 */
[----:B------:R-:W-:Y:S02]  /*6e20*/  IMAD.MOV.U32 R30, RZ, RZ, R39 ;  /* 0x000000ffff1e7224 */ /* 0x000fe400078e0027 */
[----:B------:R-:W-:-:S07]  /*6e30*/  IMAD.MOV.U32 R31, RZ, RZ, -0x1 ;  /* 0xffffffffff1f7424 */ /* 0x000fce00078e00ff */
[----:B01-34-:R-:W-:Y:S05]  /*6e40*/  WARPSYNC.COLLECTIVE R31, `(.L_x_50676) ;  /* 0x000000001f087348 */ /* 0x01bfea0003c00000 */
[----:B-1----:R1:W2:Y:S02]  /*6e50*/  SHFL.IDX P6, R31, R60, R30, R43 ;  /* 0x0000001e3c1f7389 */ /* 0x0022a400000c002b */
[----:B01234-:R-:W-:Y:S05]  /*6e60*/  ENDCOLLECTIVE ;  /* 0x000000000000791b */ /* 0x01ffea0003800000 */
.L_x_50676:
[----:B------:R-:W-:Y:S05]  /*6e70*/  BSYNC B1 ;  /* 0x0000000000017941 */ /* 0x000fea0003800000 */
.L_x_50675:
[----:B------:R-:W-:Y:S05]  /*6e80*/  BRA `(.L_x_50677) ;  /* 0xffffffd000707947 */ /* 0x000fea000383ffff */
.L_x_50536:
[----:B------:R-:W-:Y:S01]  /*6e90*/  BSSY B1, `(.L_x_50678) ;  /* 0x0000006000017945 */ /* 0x000fe20003800000 */
[----:B------:R-:W-:Y:S02]  /*6ea0*/  IMAD.MOV.U32 R30, RZ, RZ, R38 ;  /* 0x000000ffff1e7224 */ /* 0x000fe400078e0026 */
[----:B------:R-:W-:-:S07]  /*6eb0*/  IMAD.MOV.U32 R31, RZ, RZ, -0x1 ;  /* 0xffffffffff1f7424 */ /* 0x000fce00078e00ff */
[----:B01-34-:R-:W-:Y:S05]  /*6ec0*/  WARPSYNC.COLLECTIVE R31, `(.L_x_50679) ;  /* 0x000000001f087348 */ /* 0x01bfea0003c00000 */
[----:B-1----:R1:W2:Y:S02]  /*6ed0*/  SHFL.IDX P6, R31, R60, R30, R43 ;  /* 0x0000001e3c1f7389 */ /* 0x0022a400000c002b */
[----:B01234-:R-:W-:Y:S05]  /*6ee0*/  ENDCOLLECTIVE ;  /* 0x000000000000791b */ /* 0x01ffea0003800000 */
.L_x_50679:
[----:B------:R-:W-:Y:S05]  /*6ef0*/  BSYNC B1 ;  /* 0x0000000000017941 */ /* 0x000fea0003800000 */
.L_x_50678:
[----:B------:R-:W-:Y:S05]  /*6f00*/  BRA `(.L_x_50680) ;  /* 0xffffffd000647947 */ /* 0x000fea000383ffff */
.L_x_50538:
[----:B------:R-:W-:Y:S01]  /*6f10*/  BSSY B1, `(.L_x_50681) ;  /* 0x0000006000017945 */ /* 0x000fe20003800000 */
[----:B------:R-:W-:Y:S01]  /*6f20*/  IMAD.MOV.U32 R30, RZ, RZ, R37 ;  /* 0x000000ffff1e7224 */ /* 0x000fe200078e0025 */
[----:B------:R-:W-:-:S07]  /*6f30*/  MOV R31, 0xffffffff ;  /* 0xffffffff001f7802 */ /* 0x000fce0000000f00 */
[----:B01-34-:R-:W-:Y:S05]  /*6f40*/  WARPSYNC.COLLECTIVE R31, `(.L_x_50682) ;  /* 0x000000001f087348 */ /* 0x01bfea0003c00000 */
[----:B-1----:R1:W2:Y:S02]  /*6f50*/  SHFL.IDX P6, R31, R60, R30, R43 ;  /* 0x0000001e3c1f7389 */ /* 0x0022a400000c002b */
[----:B01234-:R-:W-:Y:S05]  /*6f60*/  ENDCOLLECTIVE ;  /* 0x000000000000791b */ /* 0x01ffea0003800000 */
.L_x_50682:
[----:B------:R-:W-:Y:S05]  /*6f70*/  BSYNC B1 ;  /* 0x0000000000017941 */ /* 0x000fea0003800000 */
.L_x_50681:
[----:B------:R-:W-:Y:S05]  /*6f80*/  BRA `(.L_x_50683) ;  /* 0xffffffd000607947 */ /* 0x000fea000383ffff */
.L_x_50540:
[----:B------:R-:W-:Y:S01]  /*6f90*/  BSSY B1, `(.L_x_50684) ;  /* 0x0000006000017945 */ /* 0x000fe20003800000 */
[----:B------:R-:W-:Y:S02]  /*6fa0*/  IMAD.MOV.U32 R30, RZ, RZ, R36 ;  /* 0x000000ffff1e7224 */ /* 0x000fe400078e0024 */
[----:B------:R-:W-:-:S07]  /*6fb0*/  IMAD.MOV.U32 R31, RZ, RZ, -0x1 ;  /* 0xffffffffff1f7424 */ /* 0x000fce00078e00ff */
[----:B01-34-:R-:W-:Y:S05]  /*6fc0*/  WARPSYNC.COLLECTIVE R31, `(.L_x_50685) ;  /* 0x000000001f087348 */ /* 0x01bfea0003c00000 */
[----:B-1----:R1:W2:Y:S02]  /*6fd0*/  SHFL.IDX P6, R31, R60, R30, R43 ;  /* 0x0000001e3c1f7389 */ /* 0x0022a400000c002b */
[----:B01234-:R-:W-:Y:S05]  /*6fe0*/  ENDCOLLECTIVE ;  /* 0x000000000000791b */ /* 0x01ffea0003800000 */
.L_x_50685:
[----:B------:R-:W-:Y:S05]  /*6ff0*/  BSYNC B1 ;  /* 0x0000000000017941 */ /* 0x000fea0003800000 */
.L_x_50684:
[----:B------:R-:W-:Y:S05]  /*7000*/  BRA `(.L_x_50686) ;  /* 0xffffffd000587947 */ /* 0x000fea000383ffff */
.L_x_50542:
[----:B------:R-:W-:Y:S01]  /*7010*/  BSSY B1, `(.L_x_50687) ;  /* 0x0000006000017945 */ /* 0x000fe20003800000 */
[----:B------:R-:W-:Y:S02]  /*7020*/  IMAD.MOV.U32 R30, RZ, RZ, R35 ;  /* 0x000000ffff1e7224 */ /* 0x000fe400078e0023 */
[----:B------:R-:W-:-:S07]  /*7030*/  IMAD.MOV.U32 R31, RZ, RZ, -0x1 ;  /* 0xffffffffff1f7424 */ /* 0x000fce00078e00ff */
[----:B01-34-:R-:W-:Y:S05]  /*7040*/  WARPSYNC.COLLECTIVE R31, `(.L_x_50688) ;  /* 0x000000001f087348 */ /* 0x01bfea0003c00000 */
[----:B-1----:R1:W2:Y:S02]  /*7050*/  SHFL.IDX P6, R31, R60, R30, R43 ;  /* 0x0000001e3c1f7389 */ /* 0x0022a400000c002b */
[----:B01234-:R-:W-:Y:S05]  /*7060*/  ENDCOLLECTIVE ;  /* 0x000000000000791b */ /* 0x01ffea0003800000 */
.L_x_50688:
[----:B------:R-:W-:Y:S05]  /*7070*/  BSYNC B1 ;  /* 0x0000000000017941 */ /* 0x000fea0003800000 */
.L_x_50687:
[----:B------:R-:W-:Y:S05]  /*7080*/  BRA `(.L_x_50689) ;  /* 0xffffffd000507947 */ /* 0x000fea000383ffff */
.L_x_50544:
[----:B------:R-:W-:Y:S01]  /*7090*/  BSSY B1, `(.L_x_50690) ;  /* 0x0000006000017945 */ /* 0x000fe20003800000 */
[----:B------:R-:W-:Y:S02]  /*70a0*/  IMAD.MOV.U32 R30, RZ, RZ, R34 ;  /* 0x000000ffff1e7224 */ /* 0x000fe400078e0022 */
[----:B------:R-:W-:-:S07]  /*70b0*/  IMAD.MOV.U32 R31, RZ, RZ, -0x1 ;  /* 0xffffffffff1f7424 */ /* 0x000fce00078e00ff */
[----:B01-34-:R-:W-:Y:S05]  /*70c0*/  WARPSYNC.COLLECTIVE R31, `(.L_x_50691) ;  /* 0x000000001f087348 */ /* 0x01bfea0003c00000 */
[----:B-1----:R1:W2:Y:S02]  /*70d0*/  SHFL.IDX P6, R31, R60, R30, R43 ;  /* 0x0000001e3c1f7389 */ /* 0x0022a400000c002b */
[----:B01234-:R-:W-:Y:S05]  /*70e0*/  ENDCOLLECTIVE ;  /* 0x000000000000791b */ /* 0x01ffea0003800000 */
.L_x_50691:
[----:B------:R-:W-:Y:S05]  /*70f0*/  BSYNC B1 ;  /* 0x0000000000017941 */ /* 0x000fea0003800000 */
.L_x_50690:
[----:B------:R-:W-:Y:S05]  /*7100*/  BRA `(.L_x_50692) ;  /* 0xffffffd000487947 */ /* 0x000fea000383ffff */
.L_x_50546:
[----:B------:R-:W-:Y:S01]  /*7110*/  BSSY B1, `(.L_x_50693) ;  /* 0x0000006000017945 */ /* 0x000fe20003800000 */
[----:B------:R-:W-:Y:S01]  /*7120*/  IMAD.MOV.U32 R30, RZ, RZ, R33 ;  /* 0x000000ffff1e7224 */ /* 0x000fe200078e0021 */
[----:B------:R-:W-:-:S07]  /*7130*/  MOV R31, 0xffffffff ;  /* 0xffffffff001f7802 */ /* 0x000fce0000000f00 */
[----:B01-34-:R-:W-:Y:S05]  /*7140*/  WARPSYNC.COLLECTIVE R31, `(.L_x_50694) ;  /* 0x000000001f087348 */ /* 0x01bfea0003c00000 */
[----:B-1----:R1:W2:Y:S02]  /*7150*/  SHFL.IDX P6, R31, R60, R30, R43 ;  /* 0x0000001e3c1f7389 */ /* 0x0022a400000c002b */
[----:B01234-:R-:W-:Y:S05]  /*7160*/  ENDCOLLECTIVE ;  /* 0x000000000000791b */ /* 0x01ffea0003800000 */
.L_x_50694:
[----:B------:R-:W-:Y:S05]  /*7170*/  BSYNC B1 ;  /* 0x0000000000017941 */ /* 0x000fea0003800000 */
.L_x_50693:
[----:B------:R-:W-:Y:S05]  /*7180*/  BRA `(.L_x_50695) ;  /* 0xffffffd000407947 */ /* 0x000fea000383ffff */
.L_x_50548:
[----:B------:R-:W-:Y:S01]  /*7190*/  BSSY B1, `(.L_x_50696) ;  /* 0x0000006000017945 */ /* 0x000fe20003800000 */
[----:B------:R-:W-:Y:S02]  /*71a0*/  IMAD.MOV.U32 R30, RZ, RZ, R32 ;  /* 0x000000ffff1e7224 */ /* 0x000fe400078e0020 */
[----:B------:R-:W-:-:S07]  /*71b0*/  IMAD.MOV.U32 R31, RZ, RZ, -0x1 ;  /* 0xffffffffff1f7424 */ /* 0x000fce00078e00ff */
[----:B01-34-:R-:W-:Y:S05]  /*71c0*/  WARPSYNC.COLLECTIVE R31, `(.L_x_50697) ;  /* 0x000000001f087348 */ /* 0x01bfea0003c00000 */
[----:B-1----:R1:W2:Y:S02]  /*71d0*/  SHFL.IDX P6, R31, R60, R30, R43 ;  /* 0x0000001e3c1f7389 */ /* 0x0022a400000c002b */
[----:B01234-:R-:W-:Y:S05]  /*71e0*/  ENDCOLLECTIVE ;  /* 0x000000000000791b */ /* 0x01ffea0003800000 */
.L_x_50697:
[----:B------:R-:W-:Y:S05]  /*71f0*/  BSYNC B1 ;  /* 0x0000000000017941 */ /* 0x000fea0003800000 */
.L_x_50696:
[----:B------:R-:W-:Y:S05]  /*7200*/  BRA `(.L_x_50698) ;  /* 0xffffffd000387947 */ /* 0x000fea000383ffff */
.L_x_50550:
[----:B------:R-:W-:Y:S01]  /*7210*/  BSSY B1, `(.L_x_50699) ;  /* 0x0000006000017945 */ /* 0x000fe20003800000 */
[----:B------:R-:W-:Y:S02]  /*7220*/  IMAD.MOV.U32 R30, RZ, RZ, R29 ;  /* 0x000000ffff1e7224 */ /* 0x000fe400078e001d */
[----:B------:R-:W-:-:S07]  /*7230*/  IMAD.MOV.U32 R31, RZ, RZ, -0x1 ;  /* 0xffffffffff1f7424 */ /* 0x000fce00078e00ff */
[----:B01-34-:R-:W-:Y:S05]  /*7240*/  WARPSYNC.COLLECTIVE R31, `(.L_x_50700) ;  /* 0x000000001f087348 */ /* 0x01bfea0003c00000 */
[----:B-1----:R1:W2:Y:S02]  /*7250*/  SHFL.IDX P6, R31, R60, R30, R43 ;  /* 0x0000001e3c1f7389 */ /* 0x0022a400000c002b */
[----:B01234-:R-:W-:Y:S05]  /*7260*/  ENDCOLLECTIVE ;  /* 0x000000000000791b */ /* 0x01ffea0003800000 */
.L_x_50700:
[----:B------:R-:W-:Y:S05]  /*7270*/  BSYNC B1 ;  /* 0x0000000000017941 */ /* 0x000fea0003800000 */
.L_x_50699:
[----:B------:R-:W-:Y:S05]  /*7280*/  BRA `(.L_x_50701) ;  /* 0xffffffd000307947 */ /* 0x000fea000383ffff */
.L_x_50552:
[----:B------:R-:W-:Y:S01]  /*7290*/  BSSY B1, `(.L_x_50702) ;  /* 0x0000006000017945 */ /* 0x000fe20003800000 */
[----:B------:R-:W-:Y:S02]  /*72a0*/  IMAD.MOV.U32 R30, RZ, RZ, R28 ;  /* 0x000000ffff1e7224 */ /* 0x000fe400078e001c */
[----:B------:R-:W-:-:S07]  /*72b0*/  IMAD.MOV.U32 R31, RZ, RZ, -0x1 ;  /* 0xffffffffff1f7424 */ /* 0x000fce00078e00ff */
[----:B01-34-:R-:W-:Y:S05]  /*72c0*/  WARPSYNC.COLLECTIVE R31, `(.L_x_50703) ;  /* 0x000000001f087348 */ /* 0x01bfea0003c00000 */
[----:B-1----:R1:W2:Y:S02]  /*72d0*/  SHFL.IDX P6, R31, R60, R30, R43 ;  /* 0x0000001e3c1f7389 */ /* 0x0022a400000c002b */
[----:B01234-:R-:W-:Y:S05]  /*72e0*/  ENDCOLLECTIVE ;  /* 0x000000000000791b */ /* 0x01ffea0003800000 */
.L_x_50703:
[----:B------:R-:W-:Y:S05]  /*72f0*/  BSYNC B1 ;  /* 0x0000000000017941 */ /* 0x000fea0003800000 */
.L_x_50702:
[----:B------:R-:W-:Y:S05]  /*7300*/  BRA `(.L_x_50704) ;  /* 0xffffffd000287947 */ /* 0x000fea000383ffff */
.L_x_50554:
[----:B------:R-:W-:Y:S01]  /*7310*/  BSSY B1, `(.L_x_50705) ;  /* 0x0000006000017945 */ /* 0x000fe20003800000 */
[----:B------:R-:W-:Y:S01]  /*7320*/  IMAD.MOV.U32 R30, RZ, RZ, R27 ;  /* 0x000000ffff1e7224 */ /* 0x000fe200078e001b */
[----:B------:R-:W-:-:S07]  /*7330*/  MOV R31, 0xffffffff ;  /* 0xffffffff001f7802 */ /* 0x000fce0000000f00 */
[----:B01-34-:R-:W-:Y:S05]  /*7340*/  WARPSYNC.COLLECTIVE R31, `(.L_x_50706) ;  /* 0x000000001f087348 */ /* 0x01bfea0003c00000 */
[----:B-1----:R1:W2:Y:S02]  /*7350*/  SHFL.IDX P6, R31, R60, R30, R43 ;  /* 0x0000001e3c1f7389 */ /* 0x0022a400000c002b */
[----:B01234-:R-:W-:Y:S05]  /*7360*/  ENDCOLLECTIVE ;  /* 0x000000000000791b */ /* 0x01ffea0003800000 */
.L_x_50706:
[----:B------:R-:W-:Y:S05]  /*7370*/  BSYNC B1 ;  /* 0x0000000000017941 */ /* 0x000fea0003800000 */
.L_x_50705:
[----:B------:R-:W-:Y:S05]  /*7380*/  BRA `(.L_x_50707) ;  /* 0xffffffd000207947 */ /* 0x000fea000383ffff */
.L_x_50556:
[----:B------:R-:W-:Y:S01]  /*7390*/  BSSY B1, `(.L_x_50708) ;  /* 0x0000006000017945 */ /* 0x000fe20003800000 */
[----:B------:R-:W-:Y:S02]  /*73a0*/  IMAD.MOV.U32 R30, RZ, RZ, R26 ;  /* 0x000000ffff1e7224 */ /* 0x000fe400078e001a */
[----:B------:R-:W-:-:S07]  /*73b0*/  IMAD.MOV.U32 R31, RZ, RZ, -0x1 ;  /* 0xffffffffff1f7424 */ /* 0x000fce00078e00ff */
[----:B01-34-:R-:W-:Y:S05]  /*73c0*/  WARPSYNC.COLLECTIVE R31, `(.L_x_50709) ;  /* 0x000000001f087348 */ /* 0x01bfea0003c00000 */
[----:B-1----:R1:W2:Y:S02]  /*73d0*/  SHFL.IDX P6, R31, R60, R30, R43 ;  /* 0x0000001e3c1f7389 */ /* 0x0022a400000c002b */
[----:B01234-:R-:W-:Y:S05]  /*73e0*/  ENDCOLLECTIVE ;  /* 0x000000000000791b */ /* 0x01ffea0003800000 */
.L_x_50709:
[----:B------:R-:W-:Y:S05]  /*73f0*/  BSYNC B1 ;  /* 0x0000000000017941 */ /* 0x000fea0003800000 */
.L_x_50708:
[----:B------:R-:W-:Y:S05]  /*7400*/  BRA `(.L_x_50710) ;  /* 0xffffffd000187947 */ /* 0x000fea000383ffff */
.L_x_50577:
[----:B------:R-:W-:Y:S02]  /*7410*/  IMAD.MOV.U32 R31, RZ, RZ, -0x1 ;  /* 0xffffffffff1f7424 */ /* 0x000fe400078e00ff */
[----:B------:R-:W-:-:S07]  /*7420*/  IMAD.MOV.U32 R30, RZ, RZ, R36 ;  /* 0x000000ffff1e7224 */ /* 0x000fce00078e0024 */
[----:B01-3--:R-:W-:Y:S05]  /*7430*/  WARPSYNC.COLLECTIVE R31, `(.L_x_50711) ;  /* 0x000000001f087348 */ /* 0x00bfea0003c00000 */
[----:B0-----:R0:W2:Y:S02]  /*7440*/  SHFL.IDX P6, R31, R60, R30, R43 ;  /* 0x0000001e3c1f7389 */ /* 0x0010a400000c002b */
[----:B0123--:R-:W-:Y:S05]  /*7450*/  ENDCOLLECTIVE ;  /* 0x000000000000791b */ /* 0x00ffea0003800000 */
.L_x_50711:
[----:B------:R-:W-:Y:S01]  /*7460*/  IMAD.MOV.U32 R42, RZ, RZ, R31 ;  /* 0x000000ffff2a7224 */ /* 0x000fe200078e001f */
[----:B------:R-:W-:Y:S06]  /*7470*/  BRA `(.L_x_50712) ;  /* 0xffffffe000907947 */ /* 0x000fec000383ffff */
.L_x_50579:
[----:B------:R-:W-:Y:S01]  /*7480*/  BSSY B0, `(.L_x_50713) ;  /* 0x0000006000007945 */ /* 0x000fe20003800000 */
[----:B------:R-:W-:Y:S02]  /*7490*/  IMAD.MOV.U32 R30, RZ, RZ, R0 ;  /* 0x000000ffff1e7224 */ /* 0x000fe400078e0000 */
[----:B------:R-:W-:-:S07]  /*74a0*/  IMAD.MOV.U32 R31, RZ, RZ, -0x1 ;  /* 0xffffffffff1f7424 */ /* 0x000fce00078e00ff */
[----:B01-3--:R-:W-:Y:S05]  /*74b0*/  WARPSYNC.COLLECTIVE R31, `(.L_x_50714) ;  /* 0x000000001f087348 */ /* 0x00bfea0003c00000 */
[----:B0-----:R0:W2:Y:S02]  /*74c0*/  SHFL.IDX P6, R31, R60, R30, R43 ;  /* 0x0000001e3c1f7389 */ /* 0x0010a400000c002b */
[----:B0123--:R-:W-:Y:S05]  /*74d0*/  ENDCOLLECTIVE ;  /* 0x000000000000791b */ /* 0x00ffea0003800000 */
.L_x_50714:
[----:B------:R-:W-:Y:S05]  /*74e0*/  BSYNC B0 ;  /* 0x0000000000007941 */ /* 0x000fea0003800000 */
.L_x_50713:
[----:B------:R-:W-:Y:S05]  /*74f0*/  BRA `(.L_x_50715) ;  /* 0xffffffe000847947 */ /* 0x000fea000383ffff */
.L_x_50581:
[----:B------:R-:W-:Y:S01]  /*7500*/  BSSY B0, `(.L_x_50716) ;  /* 0x0000006000007945 */ /* 0x000fe20003800000 */
[----:B------:R-:W-:Y:S01]  /*7510*/  MOV R30, R4 ;  /* 0x00000004001e7202 */ /* 0x000fe20000000f00 */
[----:B------:R-:W-:-:S07]  /*7520*/  IMAD.MOV.U32 R31, RZ, RZ, -0x1 ;  /* 0xffffffffff1f7424 */ /* 0x000fce00078e00ff */
[----:B01-3--:R-:W-:Y:S05]  /*7530*/  WARPSYNC.COLLECTIVE R31, `(.L_x_50717) ;  /* 0x000000001f087348 */ /* 0x00bfea0003c00000 */
[----:B0-----:R0:W2:Y:S02]  /*7540*/  SHFL.IDX P6, R31, R60, R30, R43 ;  /* 0x0000001e3c1f7389 */ /* 0x0010a400000c002b */
[----:B0123--:R-:W-:Y:S05]  /*7550*/  ENDCOLLECTIVE ;  /* 0x000000000000791b */ /* 0x00ffea0003800000 */
.L_x_50717:
[----:B------:R-:W-:Y:S05]  /*7560*/  BSYNC B0 ;  /* 0x0000000000007941 */ /* 0x000fea0003800000 */
.L_x_50716:
[----:B------:R-:W-:Y:S05]  /*7570*/  BRA `(.L_x_50718) ;  /* 0xffffffe000787947 */ /* 0x000fea000383ffff */
.L_x_50583:
[----:B------:R-:W-:Y:S01]  /*7580*/  BSSY B0, `(.L_x_50719) ;  /* 0x0000006000007945 */ /* 0x000fe20003800000 */
[----:B------:R-:W-:Y:S02]  /*7590*/  IMAD.MOV.U32 R30, RZ, RZ, R6 ;  /* 0x000000ffff1e7224 */ /* 0x000fe400078e0006 */
[----:B------:R-:W-:-:S07]  /*75a0*/  IMAD.MOV.U32 R31, RZ, RZ, -0x1 ;  /* 0xffffffffff1f7424 */ /* 0x000fce00078e00ff */
[----:B01-3--:R-:W-:Y:S05]  /*75b0*/  WARPSYNC.COLLECTIVE R31, `(.L_x_50720) ;  /* 0x000000001f087348 */ /* 0x00bfea0003c00000 */
[----:B0-----:R0:W2:Y:S02]  /*75c0*/  SHFL.IDX P6, R31, R60, R30, R43 ;  /* 0x0000001e3c1f7389 */ /* 0x0010a400000c002b */
[----:B0123--:R-:W-:Y:S05]  /*75d0*/  ENDCOLLECTIVE ;  /* 0x000000000000791b */ /* 0x00ffea0003800000 */
.L_x_50720:
[----:B------:R-:W-:Y:S05]  /*75e0*/  BSYNC B0 ;  /* 0x0000000000007941 */ /* 0x000fea0003800000 */
.L_x_50719:
[----:B------:R-:W-:Y:S05]  /*75f0*/  BRA `(.L_x_50721) ;  /* 0xffffffe0006c7947 */ /* 0x000fea000383ffff */
.L_x_50585:
[----:B------:R-:W-:Y:S01]  /*7600*/  BSSY B0, `(.L_x_50722) ;  /* 0x0000006000007945 */ /* 0x000fe20003800000 */
[----:B------:R-:W-:Y:S02]  /*7610*/  IMAD.MOV.U32 R30, RZ, RZ, R8 ;  /* 0x000000ffff1e7224 */ /* 0x000fe400078e0008 */
[----:B------:R-:W-:-:S07]  /*7620*/  IMAD.MOV.U32 R31, RZ, RZ, -0x1 ;  /* 0xffffffffff1f7424 */ /* 0x000fce00078e00ff */
[----:B01-3--:R-:W-:Y:S05]  /*7630*/  WARPSYNC.COLLECTIVE R31, `(.L_x_50723) ;  /* 0x000000001f087348 */ /* 0x00bfea0003c00000 */
[----:B0-----:R0:W2:Y:S02]  /*7640*/  SHFL.IDX P6, R31, R60, R30, R43 ;  /* 0x0000001e3c1f7389 */ /* 0x0010a400000c002b */
[----:B0123--:R-:W-:Y:S05]  /*7650*/  ENDCOLLECTIVE ;  /* 0x000000000000791b */ /* 0x00ffea0003800000 */
.L_x_50723:
[----:B------:R-:W-:Y:S05]  /*7660*/  BSYNC B0 ;  /* 0x0000000000007941 */ /* 0x000fea0003800000 */
.L_x_50722:
[----:B------:R-:W-:Y:S05]  /*7670*/  BRA `(.L_x_50724) ;  /* 0xffffffe000607947 */ /* 0x000fea000383ffff */
.L_x_50587:
[----:B------:R-:W-:Y:S01]  /*7680*/  BSSY B0, `(.L_x_50725) ;  /* 0x0000006000007945 */ /* 0x000fe20003800000 */
[----:B------:R-:W-:Y:S02]  /*7690*/  IMAD.MOV.U32 R30, RZ, RZ, R10 ;  /* 0x000000ffff1e7224 */ /* 0x000fe400078e000a */
[----:B------:R-:W-:-:S07]  /*76a0*/  IMAD.MOV.U32 R31, RZ, RZ, -0x1 ;  /* 0xffffffffff1f7424 */ /* 0x000fce00078e00ff */
[----:B01-3--:R-:W-:Y:S05]  /*76b0*/  WARPSYNC.COLLECTIVE R31, `(.L_x_50726) ;  /* 0x000000001f087348 */ /* 0x00bfea0003c00000 */
[----:B0-----:R0:W2:Y:S02]  /*76c0*/  SHFL.IDX P6, R31, R60, R30, R43 ;  /* 0x0000001e3c1f7389 */ /* 0x0010a400000c002b */
[----:B0123--:R-:W-:Y:S05]  /*76d0*/  ENDCOLLECTIVE ;  /* 0x000000000000791b */ /* 0x00ffea0003800000 */
.L_x_50726:
[----:B------:R-:W-:Y:S05]  /*76e0*/  BSYNC B0 ;  /* 0x0000000000007941 */ /* 0x000fea0003800000 */
.L_x_50725:
[----:B------:R-:W-:Y:S05]  /*76f0*/  BRA `(.L_x_50727) ;  /* 0xffffffe0005c7947 */ /* 0x000fea000383ffff */
.L_x_50589:
[----:B------:R-:W-:Y:S01]  /*7700*/  BSSY B0, `(.L_x_50728) ;  /* 0x0000006000007945 */ /* 0x000fe20003800000 */
[----:B------:R-:W-:Y:S01]  /*7710*/  MOV R30, R12 ;  /* 0x0000000c001e7202 */ /* 0x000fe20000000f00 */
[----:B------:R-:W-:-:S07]  /*7720*/  IMAD.MOV.U32 R31, RZ, RZ, -0x1 ;  /* 0xffffffffff1f7424 */ /* 0x000fce00078e00ff */
[----:B01-3--:R-:W-:Y:S05]  /*7730*/  WARPSYNC.COLLECTIVE R31, `(.L_x_50729) ;  /* 0x000000001f087348 */ /* 0x00bfea0003c00000 */
[----:B0-----:R0:W2:Y:S02]  /*7740*/  SHFL.IDX P6, R31, R60, R30, R43 ;  /* 0x0000001e3c1f7389 */ /* 0x0010a400000c002b */
[----:B0123--:R-:W-:Y:S05]  /*7750*/  ENDCOLLECTIVE ;  /* 0x000000000000791b */ /* 0x00ffea0003800000 */
.L_x_50729:
[----:B------:R-:W-:Y:S05]  /*7760*/  BSYNC B0 ;  /* 0x0000000000007941 */ /* 0x000fea0003800000 */
.L_x_50728:
[----:B------:R-:W-:Y:S05]  /*7770*/  BRA `(.L_x_50730) ;  /* 0xffffffe000547947 */ /* 0x000fea000383ffff */
.L_x_50591:
[----:B------:R-:W-:Y:S01]  /*7780*/  BSSY B0, `(.L_x_50731) ;  /* 0x0000006000007945 */ /* 0x000fe20003800000 */
[----:B------:R-:W-:Y:S02]  /*7790*/  IMAD.MOV.U32 R30, RZ, RZ, R14 ;  /* 0x000000ffff1e7224 */ /* 0x000fe400078e000e */
[----:B------:R-:W-:-:S07]  /*77a0*/  IMAD.MOV.U32 R31, RZ, RZ, -0x1 ;  /* 0xffffffffff1f7424 */ /* 0x000fce00078e00ff */
[----:B01-3--:R-:W-:Y:S05]  /*77b0*/  WARPSYNC.COLLECTIVE R31, `(.L_x_50732) ;  /* 0x000000001f087348 */ /* 0x00bfea0003c00000 */
[----:B0-----:R0:W2:Y:S02]  /*77c0*/  SHFL.IDX P6, R31, R60, R30, R43 ;  /* 0x0000001e3c1f7389 */ /* 0x0010a400000c002b */
[----:B0123--:R-:W-:Y:S05]  /*77d0*/  ENDCOLLECTIVE ;  /* 0x000000000000791b */ /* 0x00ffea0003800000 */
.L_x_50732:
[----:B------:R-:W-:Y:S05]  /*77e0*/  BSYNC B0 ;  /* 0x0000000000007941 */ /* 0x000fea0003800000 */
.L_x_50731:
[----:B------:R-:W-:Y:S05]  /*77f0*/  BRA `(.L_x_50733) ;  /* 0xffffffe0004c7947 */ /* 0x000fea000383ffff */
.L_x_50593:
[----:B------:R-:W-:Y:S01]  /*7800*/  BSSY B0, `(.L_x_50734) ;  /* 0x0000006000007945 */ /* 0x000fe20003800000 */
[----:B------:R-:W-:Y:S02]  /*7810*/  IMAD.MOV.U32 R30, RZ, RZ, R16 ;  /* 0x000000ffff1e7224 */ /* 0x000fe400078e0010 */
[----:B------:R-:W-:-:S07]  /*7820*/  IMAD.MOV.U32 R31, RZ, RZ, -0x1 ;  /* 0xffffffffff1f7424 */ /* 0x000fce00078e00ff */
[----:B01-3--:R-:W-:Y:S05]  /*7830*/  WARPSYNC.COLLECTIVE R31, `(.L_x_50735) ;  /* 0x000000001f087348 */ /* 0x00bfea0003c00000 */
[----:B0-----:R0:W2:Y:S02]  /*7840*/  SHFL.IDX P6, R31, R60, R30, R43 ;  /* 0x0000001e3c1f7389 */ /* 0x0010a400000c002b */
[----:B0123--:R-:W-:Y:S05]  /*7850*/  ENDCOLLECTIVE ;  /* 0x000000000000791b */ /* 0x00ffea0003800000 */
.L_x_50735:
[----:B------:R-:W-:Y:S05]  /*7860*/  BSYNC B0 ;  /* 0x0000000000007941 */ /* 0x000fea0003800000 */
.L_x_50734:
[----:B------:R-:W-:Y:S05]  /*7870*/  BRA `(.L_x_50736) ;  /* 0xffffffe000447947 */ /* 0x000fea000383ffff */
.L_x_50595:
[----:B------:R-:W-:Y:S01]  /*7880*/  BSSY B0, `(.L_x_50737) ;  /* 0x0000006000007945 */ /* 0x000fe20003800000 */
[----:B------:R-:W-:Y:S01]  /*7890*/  IMAD.MOV.U32 R30, RZ, RZ, R18 ;  /* 0x000000ffff1e7224 */ /* 0x000fe200078e0012 */
[----:B------:R-:W-:-:S07]  /*78a0*/  MOV R31, 0xffffffff ;  /* 0xffffffff001f7802 */ /* 0x000fce0000000f00 */
[----:B01-3--:R-:W-:Y:S05]  /*78b0*/  WARPSYNC.COLLECTIVE R31, `(.L_x_50738) ;  /* 0x000000001f087348 */ /* 0x00bfea0003c00000 */
[----:B0-----:R0:W2:Y:S02]  /*78c0*/  SHFL.IDX P6, R31, R60, R30, R43 ;  /* 0x0000001e3c1f7389 */ /* 0x0010a400000c002b */
[----:B0123--:R-:W-:Y:S05]  /*78d0*/  ENDCOLLECTIVE ;  /* 0x000000000000791b */ /* 0x00ffea0003800000 */
.L_x_50738:
[----:B------:R-:W-:Y:S05]  /*78e0*/  BSYNC B0 ;  /* 0x0000000000007941 */ /* 0x000fea0003800000 */
.L_x_50737:
[----:B------:R-:W-:Y:S05]  /*78f0*/  BRA `(.L_x_50739) ;  /* 0xffffffe0003c7947 */ /* 0x000fea000383ffff */
.L_x_50597:
[----:B------:R-:W-:Y:S01]  /*7900*/  BSSY B0, `(.L_x_50740) ;  /* 0x0000006000007945 */ /* 0x000fe20003800000 */
[----:B------:R-:W-:Y:S02]  /*7910*/  IMAD.MOV.U32 R30, RZ, RZ, R20 ;  /* 0x000000ffff1e7224 */ /* 0x000fe400078e0014 */
[----:B------:R-:W-:-:S07]  /*7920*/  IMAD.MOV.U32 R31, RZ, RZ, -0x1 ;  /* 0xffffffffff1f7424 */ /* 0x000fce00078e00ff */
[----:B01-3--:R-:W-:Y:S05]  /*7930*/  WARPSYNC.COLLECTIVE R31, `(.L_x_50741) ;  /* 0x000000001f087348 */ /* 0x00bfea0003c00000 */
[----:B0-----:R0:W2:Y:S02]  /*7940*/  SHFL.IDX P6, R31, R60, R30, R43 ;  /* 0x0000001e3c1f7389 */ /* 0x0010a400000c002b */
[----:B0123--:R-:W-:Y:S05]  /*7950*/  ENDCOLLECTIVE ;  /* 0x000000000000791b */ /* 0x00ffea0003800000 */
.L_x_50741:
[----:B------:R-:W-:Y:S05]  /*7960*/  BSYNC B0 ;  /* 0x0000000000007941 */ /* 0x000fea0003800000 */
.L_x_50740:
[----:B------:R-:W-:Y:S05]  /*7970*/  BRA `(.L_x_50742) ;  /* 0xffffffe000347947 */ /* 0x000fea000383ffff */
.L_x_50599:
[----:B------:R-:W-:Y:S01]  /*7980*/  BSSY B0, `(.L_x_50743) ;  /* 0x0000006000007945 */ /* 0x000fe20003800000 */
[----:B------:R-:W-:Y:S02]  /*7990*/  IMAD.MOV.U32 R30, RZ, RZ, R22 ;  /* 0x000000ffff1e7224 */ /* 0x000fe400078e0016 */
[----:B------:R-:W-:-:S07]  /*79a0*/  IMAD.MOV.U32 R31, RZ, RZ, -0x1 ;  /* 0xffffffffff1f7424 */ /* 0x000fce00078e00ff */
[----:B01-3--:R-:W-:Y:S05]  /*79b0*/  WARPSYNC.COLLECTIVE R31, `(.L_x_50744) ;  /* 0x000000001f087348 */ /* 0x00bfea0003c00000 */
[----:B0-----:R0:W2:Y:S02]  /*79c0*/  SHFL.IDX P6, R31, R60, R30, R43 ;  /* 0x0000001e3c1f7389 */ /* 0x0010a400000c002b */
[----:B0123--:R-:W-:Y:S05]  /*79d0*/  ENDCOLLECTIVE ;  /* 0x000000000000791b */ /* 0x00ffea0003800000 */
.L_x_50744:
[----:B------:R-:W-:Y:S05]  /*79e0*/  BSYNC B0 ;  /* 0x0000000000007941 */ /* 0x000fea0003800000 */
.L_x_50743:
[----:B------:R-:W-:Y:S05]  /*79f0*/  BRA `(.L_x_50745) ;  /* 0xffffffe0002c7947 */ /* 0x000fea000383ffff */
.L_x_50601:
[----:B------:R-:W-:Y:S01]  /*7a00*/  BSSY B0, `(.L_x_50746) ;  /* 0x0000006000007945 */ /* 0x000fe20003800000 */
[----:B------:R-:W-:Y:S02]  /*7a10*/  IMAD.MOV.U32 R30, RZ, RZ, R24 ;  /* 0x000000ffff1e7224 */ /* 0x000fe400078e0018 */
[----:B------:R-:W-:-:S07]  /*7a20*/  IMAD.MOV.U32 R31, RZ, RZ, -0x1 ;  /* 0xffffffffff1f7424 */ /* 0x000fce00078e00ff */
[----:B01-3--:R-:W-:Y:S05]  /*7a30*/  WARPSYNC.COLLECTIVE R31, `(.L_x_50747) ;  /* 0x000000001f087348 */ /* 0x00bfea0003c00000 */
[----:B0-----:R0:W2:Y:S02]  /*7a40*/  SHFL.IDX P6, R31, R60, R30, R43 ;  /* 0x0000001e3c1f7389 */ /* 0x0010a400000c002b */
[----:B0123--:R-:W-:Y:S05]  /*7a50*/  ENDCOLLECTIVE ;  /* 0x000000000000791b */ /* 0x00ffea0003800000 */
.L_x_50747:
[----:B------:R-:W-:Y:S05]  /*7a60*/  BSYNC B0 ;  /* 0x0000000000007941 */ /* 0x000fea0003800000 */
.L_x_50746:
[----:B------:R-:W-:Y:S05]  /*7a70*/  BRA `(.L_x_50748) ;  /* 0xffffffe000247947 */ /* 0x000fea000383ffff */
.L_x_50603:
[----:B------:R-:W-:Y:S01]  /*7a80*/  BSSY B0, `(.L_x_50749) ;  /* 0x0000006000007945 */ /* 0x000fe20003800000 */
[----:B------:R-:W-:Y:S01]  /*7a90*/  MOV R30, R26 ;  /* 0x0000001a001e7202 */ /* 0x000fe20000000f00 */
[----:B------:R-:W-:-:S07]  /*7aa0*/  IMAD.MOV.U32 R31, RZ, RZ, -0x1 ;  /* 0xffffffffff1f7424 */ /* 0x000fce00078e00ff */
[----:B01-3--:R-:W-:Y:S05]  /*7ab0*/  WARPSYNC.COLLECTIVE R31, `(.L_x_50750) ;  /* 0x000000001f087348 */ /* 0x00bfea0003c00000 */
[----:B0-----:R0:W2:Y:S02]  /*7ac0*/  SHFL.IDX P6, R31, R60, R30, R43 ;  /* 0x0000001e3c1f7389 */ /* 0x0010a400000c002b */
[----:B0123--:R-:W-:Y:S05]  /*7ad0*/  ENDCOLLECTIVE ;  /* 0x000000000000791b */ /* 0x00ffea0003800000 */
.L_x_50750:
[----:B------:R-:W-:Y:S05]  /*7ae0*/  BSYNC B0 ;  /* 0x0000000000007941 */ /* 0x000fea0003800000 */
.L_x_50749:
[----:B------:R-:W-:Y:S05]  /*7af0*/  BRA `(.L_x_50751) ;  /* 0xffffffe0001c7947 */ /* 0x000fea000383ffff */
.L_x_50605:
[----:B------:R-:W-:Y:S01]  /*7b00*/  BSSY B0, `(.L_x_50752) ;  /* 0x0000006000007945 */ /* 0x000fe20003800000 */
[----:B------:R-:W-:Y:S02]  /*7b10*/  IMAD.MOV.U32 R30, RZ, RZ, R28 ;  /* 0x000000ffff1e7224 */ /* 0x000fe400078e001c */
[----:B------:R-:W-:-:S07]  /*7b20*/  IMAD.MOV.U32 R31, RZ, RZ, -0x1 ;  /* 0xffffffffff1f7424 */ /* 0x000fce00078e00ff */
[----:B01-3--:R-:W-:Y:S05]  /*7b30*/  WARPSYNC.COLLECTIVE R31, `(.L_x_50753) ;  /* 0x000000001f087348 */ /* 0x00bfea0003c00000 */
[----:B0-----:R0:W2:Y:S02]  /*7b40*/  SHFL.IDX P6, R31, R60, R30, R43 ;  /* 0x0000001e3c1f7389 */ /* 0x0010a400000c002b */
[----:B0123--:R-:W-:Y:S05]  /*7b50*/  ENDCOLLECTIVE ;  /* 0x000000000000791b */ /* 0x00ffea0003800000 */
.L_x_50753:
[----:B------:R-:W-:Y:S05]  /*7b60*/  BSYNC B0 ;  /* 0x0000000000007941 */ /* 0x000fea0003800000 */
.L_x_50752:
[----:B------:R-:W-:Y:S05]  /*7b70*/  BRA `(.L_x_50754) ;  /* 0xffffffe000147947 */ /* 0x000fea000383ffff */
.L_x_50607:
[----:B------:R-:W-:Y:S01]  /*7b80*/  BSSY B0, `(.L_x_50755) ;  /* 0x0000006000007945 */ /* 0x000fe20003800000 */
[----:B------:R-:W-:Y:S02]  /*7b90*/  IMAD.MOV.U32 R30, RZ, RZ, R32 ;  /* 0x000000ffff1e7224 */ /* 0x000fe400078e0020 */
[----:B------:R-:W-:-:S07]  /*7ba0*/  IMAD.MOV.U32 R31, RZ, RZ, -0x1 ;  /* 0xffffffffff1f7424 */ /* 0x000fce00078e00ff */
[----:B01-3--:R-:W-:Y:S05]  /*7bb0*/  WARPSYNC.COLLECTIVE R31, `(.L_x_50756) ;  /* 0x000000001f087348 */ /* 0x00bfea0003c00000 */
[----:B0-----:R0:W2:Y:S02]  /*7bc0*/  SHFL.IDX P6, R31, R60, R30, R43 ;  /* 0x0000001e3c1f7389 */ /* 0x0010a400000c002b */
[----:B0123--:R-:W-:Y:S05]  /*7bd0*/  ENDCOLLECTIVE ;  /* 0x000000000000791b */ /* 0x00ffea0003800000 */
.L_x_50756:
[----:B------:R-:W-:Y:S05]  /*7be0*/  BSYNC B0 ;  /* 0x0000000000007941 */ /* 0x000fea0003800000 */
.L_x_50755:
[----:B------:R-:W-:Y:S05]  /*7bf0*/  BRA `(.L_x_50757) ;  /* 0xffffffe0000c7947 */ /* 0x000fea000383ffff */
.L_x_50758:
        /* <DEDUP_REMOVED lines=16> */
.L_x_58722:


//--------------------- .text._Z9cuda_gemmIiLi256ELi1ELi1ELi64ELi32ELi32ELi32ELi0ELi1EEviiiPT_S1_S1_ii --------------------------
	.section	.text._Z9cuda_gemmIiLi256ELi1ELi1ELi64ELi32ELi32ELi32ELi0ELi1EEviiiPT_S1_S1_ii,"ax",@progbits
	.align	128
        .global         _Z9cuda_gemmIiLi256ELi1ELi1ELi64ELi32ELi32ELi32ELi0ELi1EEviiiPT_S1_S1_ii
        .type           _Z9cuda_gemmIiLi256ELi1ELi1ELi64ELi32ELi32ELi32ELi0ELi1EEviiiPT_S1_S1_ii,@function
        .size           _Z9cuda_gemmIiLi256ELi1ELi1ELi64ELi32ELi32ELi32ELi0ELi1EEviiiPT_S1_S1_ii,(.L_x_58196 - _Z9cuda_gemmIiLi256ELi1ELi1ELi64ELi32ELi32ELi32ELi0ELi1EEviiiPT_S1_S1_ii)
        .other          _Z9cuda_gemmIiLi256ELi1ELi1ELi64ELi32ELi32ELi32ELi0ELi1EEviiiPT_S1_S1_ii,@"STO_CUDA_ENTRY STV_DEFAULT"
_Z9cuda_gemmIiLi256ELi1ELi1ELi64ELi32ELi32ELi32ELi0ELi1EEviiiPT_S1_S1_ii:
.text._Z9cuda_gemmIiLi256ELi1ELi1ELi64ELi32ELi32ELi32ELi0ELi1EEviiiPT_S1_S1_ii:
        /* <DEDUP_REMOVED lines=8> */
[----:B------:R-:W-:Y:S05]  /*0080*/  CALL.REL.NOINC `($__internal_245_$__cuda_sm20_div_u16) ;  /* 0x00000020001c7944 */ /* 0x000fea0003c00000 */
        /* <DEDUP_REMOVED lines=16> */
.L_x_50761:
        /* <DEDUP_REMOVED lines=13> */
.L_x_50760:
[----:B------:R-:W-:Y:S05]  /*0260*/  BSYNC.RECONVERGENT B0 ;  /* 0x0000000000007941 */ /* 0x000fea0003800200 */
.L_x_50759:
[----:B------:R-:W-:Y:S01]  /*0270*/  BSSY.RECONVERGENT B0, `(.L_x_50762) ;  /* 0x000002b000007945 */ /* 0x000fe20003800200 */
[C-C-:B------:R-:W-:Y:S01]  /*0280*/  IMAD R17, R42.reuse, 0x2, R7.reuse ;  /* 0x000000022a117824 */ /* 0x140fe200078e0207 */
[----:B------:R-:W-:Y:S01]  /*0290*/  IADD3 R21, PT, PT, R7, R42, RZ ;  /* 0x0000002a07157210 */ /* 0x000fe20007ffe0ff */
[----:B------:R-:W-:-:S07]  /*02a0*/  IMAD R19, R42, 0x3, R7 ;  /* 0x000000032a137824 */ /* 0x000fce00078e0207 */
.L_x_50763:
        /* <DEDUP_REMOVED lines=40> */
.L_x_50762:
        /* <DEDUP_REMOVED lines=49> */
.L_x_50768:
        /* <DEDUP_REMOVED lines=8> */
.L_x_50767:
[----:B------:R-:W-:Y:S05]  /*08c0*/  BSYNC.RECONVERGENT B1 ;  /* 0x0000000000017941 */ /* 0x000fea0003800200 */
.L_x_50766:
        /* <DEDUP_REMOVED lines=12> */
.L_x_50771:
        /* <DEDUP_REMOVED lines=20> */
.L_x_50770:
[----:B------:R-:W-:Y:S05]  /*0ad0*/  BSYNC.RECONVERGENT B1 ;  /* 0x0000000000017941 */ /* 0x000fea0003800200 */
.L_x_50769:
[----:B------:R-:W-:Y:S04]  /*0ae0*/  BSSY.RECONVERGENT B1, `(.L_x_50772) ;  /* 0x000000c000017945 */ /* 0x000fe80003800200 */
[----:B------:R-:W-:Y:S05]  /*0af0*/  @!P0 BRA `(.L_x_50773) ;  /* 0x0000000000288947 */ /* 0x000fea0003800000 */
[----:B------:R-:W-:Y:S02]  /*0b00*/  VIADD R5, R3, 0x1180 ;  /* 0x0000118003057836 */ /* 0x000fe40000000000 */
[----:B------:R-:W-:Y:S02]  /*0b10*/  IMAD R13, R2, R42, R41 ;  /* 0x0000002a020d7224 */ /* 0x000fe400078e0229 */
[----:B------:R-:W-:Y:S01]  /*0b20*/  IMAD.MOV R2, RZ, RZ, -R2 ;  /* 0x000000ffff027224 */ /* 0x000fe200078e0a02 */
[----:B------:R-:W-:-:S04]  /*0b30*/  LEA R4, R0, R5, 0x18 ;  /* 0x0000000500047211 */ /* 0x000fc800078ec0ff */
[----:B------:R-:W-:-:S07]  /*0b40*/  LEA R5, R41, R4, 0x2 ;  /* 0x0000000429057211 */ /* 0x000fce00078e10ff */
.L_x_50774:
[----:B------:R-:W-:Y:S01]  /*0b50*/  VIADD R2, R2, 0x1 ;  /* 0x0000000102027836 */ /* 0x000fe20000000000 */
[----:B------:R2:W-:Y:S04]  /*0b60*/  STS [R5], RZ ;  /* 0x000000ff05007388 */ /* 0x0005e80000000800 */
[----:B------:R-:W-:Y:S01]  /*0b70*/  ISETP.NE.AND P0, PT, R2, RZ, PT ;  /* 0x000000ff0200720c */ /* 0x000fe20003f05270 */
[----:B--2---:R-:W-:-:S12]  /*0b80*/  IMAD R5, R42, 0x4, R5 ;  /* 0x000000042a057824 */ /* 0x004fd800078e0205 */
[----:B------:R-:W-:Y:S05]  /*0b90*/  @P0 BRA `(.L_x_50774) ;  /* 0xfffffffc00ec0947 */ /* 0x000fea000383ffff */
.L_x_50773:
[----:B------:R-:W-:Y:S05]  /*0ba0*/  BSYNC.RECONVERGENT B1 ;  /* 0x0000000000017941 */ /* 0x000fea0003800200 */
.L_x_50772:
[----:B------:R-:W-:Y:S05]  /*0bb0*/  @!P1 BRA `(.L_x_50765) ;  /* 0x0000000000389947 */ /* 0x000fea0003800000 */
[----:B------:R-:W-:-:S04]  /*0bc0*/  IADD3 R5, PT, PT, R3, 0x1180, RZ ;  /* 0x0000118003057810 */ /* 0x000fc80007ffe0ff */
[----:B------:R-:W-:-:S05]  /*0bd0*/  LEA R2, R0, R5, 0x18 ;  /* 0x0000000500027211 */ /* 0x000fca00078ec0ff */
[----:B------:R-:W-:-:S07]  /*0be0*/  IMAD R5, R13, 0x4, R2 ;  /* 0x000000040d057824 */ /* 0x000fce00078e0202 */
.L_x_50775:
        /* <DEDUP_REMOVED lines=11> */
.L_x_50765:
[----:B------:R-:W-:Y:S05]  /*0ca0*/  BSYNC.RECONVERGENT B0 ;  /* 0x0000000000007941 */ /* 0x000fea0003800200 */
.L_x_50764:
        /* <DEDUP_REMOVED lines=8> */
[----:B------:R-:W-:Y:S01]  /*0d30*/  SHF.L.U32 R19, R41, 0x4, RZ ;  /* 0x0000000429137819 */ /* 0x000fe200000006ff */
[----:B------:R-:W-:Y:S01]  /*0d40*/  VIADD R2, R40, 0xffffffff ;  /* 0xffffffff28027836 */ /* 0x000fe20000000000 */
[----:B------:R-:W-:-:S02]  /*0d50*/  LEA R5, R0, R3, 0x18 ;  /* 0x0000000300057211 */ /* 0x000fc400078ec0ff */
[----:B------:R-:W-:Y:S02]  /*0d60*/  LOP3.LUT R0, R40, 0x30, R19, 0xf8, !PT ;  /* 0x0000003028007812 */ /* 0x000fe400078ef813 */
[----:B------:R-:W-:Y:S02]  /*0d70*/  LOP3.LUT R4, R2, 0xf, RZ, 0xc0, !PT ;  /* 0x0000000f02047812 */ /* 0x000fe400078ec0ff */
[----:B------:R-:W-:Y:S01]  /*0d80*/  LOP3.LUT R21, R19, 0x30, RZ, 0xc0, !PT ;  /* 0x0000003013157812 */ /* 0x000fe200078ec0ff */
[----:B------:R-:W-:Y:S01]  /*0d90*/  IMAD R0, R0, 0x4, R5 ;  /* 0x0000000400007824 */ /* 0x000fe200078e0205 */
[----:B------:R-:W-:Y:S01]  /*0da0*/  LOP3.LUT R3, R4, 0x30, R19, 0xf8, !PT ;  /* 0x0000003004037812 */ /* 0x000fe200078ef813 */
[----:B------:R-:W3:Y:S01]  /*0db0*/  @P0 S2R R7, SR_CgaCtaId ;  /* 0x0000000000070919 */ /* 0x000ee20000008800 */
[----:B------:R-:W-:Y:S01]  /*0dc0*/  LOP3.LUT R2, R21, 0x8, R40, 0xfe, !PT ;  /* 0x0000000815027812 */ /* 0x000fe200078efe28 */
[C---:B------:R-:W-:Y:S01]  /*0dd0*/  IMAD R21, R40.reuse, -0x1f, R21 ;  /* 0xffffffe128157824 */ /* 0x040fe200078e0215 */
[----:B-1----:R-:W-:Y:S01]  /*0de0*/  LOP3.LUT R20, R40, 0x8, RZ, 0xfc, !PT ;  /* 0x0000000828147812 */ /* 0x002fe200078efcff */
[----:B------:R-:W-:Y:S01]  /*0df0*/  IMAD R3, R3, 0x4, R5 ;  /* 0x0000000403037824 */ /* 0x000fe200078e0205 */
[----:B------:R-:W1:Y:S01]  /*0e00*/  LDS R37, [R0] ;  /* 0x0000000000257984 */ /* 0x000e620000000800 */
[----:B------:R-:W-:Y:S01]  /*0e10*/  LEA R2, R2, R5, 0x2 ;  /* 0x0000000502027211 */ /* 0x000fe200078e10ff */
[C---:B------:R-:W-:Y:S01]  /*0e20*/  VIADD R15, R21.reuse, 0x4 ;  /* 0x00000004150f7836 */ /* 0x040fe20000000000 */
[--C-:B------:R-:W-:Y:S01]  /*0e30*/  LOP3.LUT R20, R20, 0x10, R19.reuse, 0xf8, !PT ;  /* 0x0000001014147812 */ /* 0x100fe200078ef813 */
[----:B------:R-:W4:Y:S01]  /*0e40*/  LDS R36, [R0+0x4] ;  /* 0x0000040000247984 */ /* 0x000f220000000800 */
[----:B------:R-:W-:Y:S01]  /*0e50*/  LOP3.LUT R19, R4, 0x10, R19, 0xf8, !PT ;  /* 0x0000001004137812 */ /* 0x000fe200078ef813 */
[C---:B--2---:R-:W-:Y:S01]  /*0e60*/  VIADD R14, R21.reuse, 0x5 ;  /* 0x00000005150e7836 */ /* 0x044fe20000000000 */
[----:B------:R-:W-:Y:S01]  /*0e70*/  SHF.R.U32.HI R17, RZ, 0x2, R41 ;  /* 0x00000002ff117819 */ /* 0x000fe20000011629 */
[----:B------:R-:W2:Y:S01]  /*0e80*/  LDS R35, [R0+0x8] ;  /* 0x0000080000237984 */ /* 0x000ea20000000800 */
[C---:B------:R-:W-:Y:S01]  /*0e90*/  IADD3 R16, PT, PT, R21.reuse, 0x3, RZ ;  /* 0x0000000315107810 */ /* 0x040fe20007ffe0ff */
[C---:B------:R-:W-:Y:S01]  /*0ea0*/  VIADD R12, R21.reuse, 0x9 ;  /* 0x00000009150c7836 */ /* 0x040fe20000000000 */
[C---:B------:R-:W-:Y:S01]  /*0eb0*/  IADD3 R13, PT, PT, R21.reuse, 0x7, RZ ;  /* 0x00000007150d7810 */ /* 0x040fe20007ffe0ff */
[----:B------:R-:W0:Y:S01]  /*0ec0*/  LDS R34, [R0+0xc] ;  /* 0x00000c0000227984 */ /* 0x000e220000000800 */
[C---:B------:R-:W-:Y:S01]  /*0ed0*/  IADD3 R11, PT, PT, R21.reuse, 0x1, RZ ;  /* 0x00000001150b7810 */ /* 0x040fe20007ffe0ff */
[C---:B------:R-:W-:Y:S01]  /*0ee0*/  VIADD R10, R21.reuse, 0x2 ;  /* 0x00000002150a7836 */ /* 0x040fe20000000000 */
[C---:B------:R-:W-:Y:S01]  /*0ef0*/  IADD3 R9, PT, PT, R21.reuse, 0x6, RZ ;  /* 0x0000000615097810 */ /* 0x040fe20007ffe0ff */
[----:B------:R-:W0:Y:S01]  /*0f00*/  LDS R33, [R0+0x10] ;  /* 0x0000100000217984 */ /* 0x000e220000000800 */
[----:B------:R-:W-:-:S02]  /*0f10*/  VIADD R8, R21, 0xa ;  /* 0x0000000a15087836 */ /* 0x000fc40000000000 */
[C---:B------:R-:W-:Y:S01]  /*0f20*/  VIADD R6, R21.reuse, 0xc ;  /* 0x0000000c15067836 */ /* 0x040fe20000000000 */
[----:B------:R-:W0:Y:S01]  /*0f30*/  LDS R32, [R0+0x14] ;  /* 0x0000140000207984 */ /* 0x000e220000000800 */
[----:B------:R-:W-:-:S03]  /*0f40*/  VIADD R4, R21, 0xe ;  /* 0x0000000e15047836 */ /* 0x000fc60000000000 */
        /* <DEDUP_REMOVED lines=8> */
[----:B------:R-:W0:Y:S04]  /*0fd0*/  LDS R23, [R3] ;  /* 0x0000000003177984 */ /* 0x000e280000000800 */
[----:B------:R5:W0:Y:S02]  /*0fe0*/  LDS R38, [R2] ;  /* 0x0000000002267984 */ /* 0x000a240000000800 */
[----:B-----5:R-:W-:-:S04]  /*0ff0*/  SHF.L.U32 R2, R41, 0x2, RZ ;  /* 0x0000000229027819 */ /* 0x020fc800000006ff */
[----:B------:R-:W-:Y:S02]  /*1000*/  LOP3.LUT R5, R2, 0x7c, RZ, 0xc0, !PT ;  /* 0x0000007c02057812 */ /* 0x000fe400078ec0ff */
[----:B------:R-:W-:-:S03]  /*1010*/  @P0 MOV R2, 0x400 ;  /* 0x0000040000020802 */ /* 0x000fc60000000f00 */
[----:B------:R-:W-:Y:S01]  /*1020*/  IMAD.IADD R22, R22, 0x1, R5 ;  /* 0x0000000116167824 */ /* 0x000fe200078e0205 */
[----:B------:R-:W-:Y:S01]  /*1030*/  IADD3 R5, PT, PT, R21, 0xd, RZ ;  /* 0x0000000d15057810 */ /* 0x000fe20007ffe0ff */
[----:B------:R-:W-:-:S05]  /*1040*/  @P0 VIADD R2, R2, 0x1180 ;  /* 0x0000118002020836 */ /* 0x000fca0000000000 */
[----:B---3--:R-:W-:Y:S02]  /*1050*/  @P0 LEA R18, R7, R2, 0x18 ;  /* 0x0000000207120211 */ /* 0x008fe400078ec0ff */
[----:B-12-4-:R-:W-:-:S07]  /*1060*/  IADD3 R7, PT, PT, R21, 0xb, RZ ;  /* 0x0000000b15077810 */ /* 0x016fce0007ffe0ff */
.L_x_50778:
[----:B------:R-:W-:Y:S01]  /*1070*/  IMAD R43, R17, 0x84, R22 ;  /* 0x00000084112b7824 */ /* 0x000fe200078e0216 */
        /* <DEDUP_REMOVED lines=34> */
.L_x_50799:
        /* <DEDUP_REMOVED lines=9> */
[----:B----4-:R-:W-:Y:S05]  /*1330*/  @!P1 BRA `(.L_x_50778) ;  /* 0xfffffffc004c9947 */ /* 0x010fea000383ffff */
.L_x_50776:
[----:B------:R-:W-:Y:S05]  /*1340*/  WARPSYNC.ALL ;  /* 0x0000000000007948 */ /* 0x000fea0003800000 */
[----:B------:R-:W-:Y:S01]  /*1350*/  BAR.SYNC.DEFER_BLOCKING 0x0 ;  /* 0x0000000000007b1d */ /* 0x000fe20000010000 */
[----:B------:R-:W-:-:S13]  /*1360*/  ISETP.GT.U32.AND P0, PT, R41, 0x3f, PT ;  /* 0x0000003f2900780c */ /* 0x000fda0003f04070 */
[----:B------:R-:W-:Y:S05]  /*1370*/  @P0 EXIT ;  /* 0x000000000000094d */ /* 0x000fea0003800000 */
[----:B---3--:R-:W3:Y:S01]  /*1380*/  I2F.U32.RP R4, R42 ;  /* 0x0000002a00047306 */ /* 0x008ee20000209000 */
[----:B------:R-:W4:Y:S01]  /*1390*/  S2R R5, SR_TID.X ;  /* 0x0000000000057919 */ /* 0x000f220000002100 */
[----:B------:R-:W-:Y:S01]  /*13a0*/  ISETP.NE.U32.AND P2, PT, R42, RZ, PT ;  /* 0x000000ff2a00720c */ /* 0x000fe20003f45070 */
[----:B------:R-:W5:Y:S01]  /*13b0*/  LDCU UR5, c[0x0][0x388] ;  /* 0x00007100ff0577ac */ /* 0x000f620008000800 */
[----:B0-----:R-:W-:Y:S01]  /*13c0*/  SHF.L.U32 R39, R39, 0x1, RZ ;  /* 0x0000000127277819 */ /* 0x001fe200000006ff */
[----:B------:R-:W-:Y:S03]  /*13d0*/  BSSY.RECONVERGENT B0, `(.L_x_50779) ;  /* 0x0000035000007945 */ /* 0x000fe60003800200 */
[----:B---3--:R-:W0:Y:S01]  /*13e0*/  MUFU.RCP R4, R4 ;  /* 0x0000000400047308 */ /* 0x008e220000001000 */
[----:B-----5:R-:W-:-:S04]  /*13f0*/  USHF.R.S32.HI UR4, URZ, 0x1f, UR5 ;  /* 0x0000001fff047899 */ /* 0x020fc80008011405 */
[----:B------:R-:W-:-:S04]  /*1400*/  ULEA.HI UR4, UR4, UR5, URZ, 0x5 ;  /* 0x0000000504047291 */ /* 0x000fc8000f8f28ff */
[----:B------:R-:W-:Y:S01]  /*1410*/  USHF.R.S32.HI UR4, URZ, 0x5, UR4 ;  /* 0x00000005ff047899 */ /* 0x000fe20008011404 */
[----:B0-----:R-:W-:Y:S02]  /*1420*/  VIADD R2, R4, 0xffffffe ;  /* 0x0ffffffe04027836 */ /* 0x001fe40000000000 */
[----:B----4-:R-:W-:Y:S02]  /*1430*/  IMAD.IADD R6, R5, 0x1, R42 ;  /* 0x0000000105067824 */ /* 0x010fe400078e022a */
[----:B------:R0:W3:Y:S03]  /*1440*/  F2I.FTZ.U32.TRUNC.NTZ R3, R2 ;  /* 0x0000000200037305 */ /* 0x0000e6000021f000 */
[C---:B------:R-:W-:Y:S02]  /*1450*/  ISETP.GE.U32.AND P0, PT, R6.reuse, 0x40, PT ;  /* 0x000000400600780c */ /* 0x040fe40003f06070 */
[----:B------:R-:W-:-:S02]  /*1460*/  VIMNMX.U32 R0, PT, PT, R6, 0x40, !PT ;  /* 0x0000004006007848 */ /* 0x000fc40007fe0000 */
[----:B------:R-:W-:Y:S01]  /*1470*/  SEL R5, RZ, 0x1, P0 ;  /* 0x00000001ff057807 */ /* 0x000fe20000000000 */
[----:B0-----:R-:W-:Y:S01]  /*1480*/  HFMA2 R2, -RZ, RZ, 0, 0 ;  /* 0x00000000ff027431 */ /* 0x001fe200000001ff */
[----:B---3--:R-:W-:-:S05]  /*1490*/  IADD3 R7, PT, PT, RZ, -R3, RZ ;  /* 0x80000003ff077210 */ /* 0x008fca0007ffe0ff */
[----:B------:R-:W-:-:S04]  /*14a0*/  IMAD R7, R7, R42, RZ ;  /* 0x0000002a07077224 */ /* 0x000fc800078e02ff */
        /* <DEDUP_REMOVED lines=23> */
[----:B------:R-:W3:Y:S03]  /*1620*/  LDC.64 R4, c[0x0][0x3a0] ;  /* 0x0000e800ff047b82 */ /* 0x000ee60000000a00 */
[----:B------:R-:W-:Y:S01]  /*1630*/  IADD3 R0, PT, PT, -R2, RZ, RZ ;  /* 0x000000ff02007210 */ /* 0x000fe20007ffe1ff */
[----:B0-----:R-:W-:-:S06]  /*1640*/  ULEA UR5, UR6, UR5, 0x18 ;  /* 0x0000000506057291 */ /* 0x001fcc000f8ec0ff */
[----:B------:R-:W-:-:S07]  /*1650*/  LEA R7, R41, UR5, 0x2 ;  /* 0x0000000529077c11 */ /* 0x000fce000f8e10ff */
.L_x_50781:
[----:B0-----:R0:W4:Y:S01]  /*1660*/  LDS R9, [R7] ;  /* 0x0000000007097984 */ /* 0x0011220000000800 */
        /* <DEDUP_REMOVED lines=8> */
[----:B---3--:R-:W-:-:S05]  /*16f0*/  IMAD.WIDE R2, R3, 0x4, R4 ;  /* 0x0000000403027825 */ /* 0x008fca00078e0204 */
[----:B----4-:R0:W-:Y:S05]  /*1700*/  STG.E desc[UR8][R2.64], R9 ;  /* 0x0000000902007986 */ /* 0x0101ea000c101908 */
[----:B------:R-:W-:Y:S05]  /*1710*/  @P0 BRA `(.L_x_50781) ;  /* 0xfffffffc00d00947 */ /* 0x000fea000383ffff */
.L_x_50780:
[----:B------:R-:W-:Y:S05]  /*1720*/  BSYNC.RECONVERGENT B0 ;  /* 0x0000000000007941 */ /* 0x000fea0003800200 */
.L_x_50779:
[----:B------:R-:W-:Y:S05]  /*1730*/  @!P1 EXIT ;  /* 0x000000000000994d */ /* 0x000fea0003800000 */
[----:B------:R-:W3:Y:S01]  /*1740*/  S2UR UR6, SR_CgaCtaId ;  /* 0x00000000000679c3 */ /* 0x000ee20000008800 */
[----:B------:R-:W-:Y:S01]  /*1750*/  UMOV UR5, 0x400 ;  /* 0x0000040000057882 */ /* 0x000fe20000000000 */
[C---:B------:R-:W-:Y:S01]  /*1760*/  IMAD.IADD R13, R41.reuse, 0x1, R42 ;  /* 0x00000001290d7824 */ /* 0x040fe200078e022a */
[----:B------:R-:W-:Y:S01]  /*1770*/  UIADD3 UR5, UPT, UPT, UR5, 0x1180, URZ ;  /* 0x0000118005057890 */ /* 0x000fe2000fffe0ff */
[----:B------:R-:W-:Y:S01]  /*1780*/  LOP3.LUT R4, R41, 0x1, RZ, 0xc0, !PT ;  /* 0x0000000129047812 */ /* 0x000fe200078ec0ff */
[C---:B------:R-:W-:Y:S01]  /*1790*/  IMAD R17, R42.reuse, 0x3, R41 ;  /* 0x000000032a117824 */ /* 0x040fe200078e0229 */
[----:B------:R-:W-:Y:S02]  /*17a0*/  LEA R15, R42, R41, 0x1 ;  /* 0x000000292a0f7211 */ /* 0x000fe400078e08ff */
[----:B0-----:R-:W0:Y:S01]  /*17b0*/  LDC.64 R2, c[0x0][0x3a0] ;  /* 0x0000e800ff027b82 */ /* 0x001e220000000a00 */
[----:B------:R-:W-:Y:S02]  /*17c0*/  LOP3.LUT R0, R13, 0x1, RZ, 0xc0, !PT ;  /* 0x000000010d007812 */ /* 0x000fe400078ec0ff */
[----:B-12---:R-:W-:-:S03]  /*17d0*/  IADD3 R29, PT, PT, R4, R39, RZ ;  /* 0x00000027041d7210 */ /* 0x006fc60007ffe0ff */
[----:B------:R-:W-:Y:S01]  /*17e0*/  IMAD.IADD R39, R39, 0x1, R0 ;  /* 0x0000000127277824 */ /* 0x000fe200078e0200 */
[----:B---3--:R-:W-:-:S06]  /*17f0*/  ULEA UR5, UR6, UR5, 0x18 ;  /* 0x0000000506057291 */ /* 0x008fcc000f8ec0ff */
[----:B------:R-:W-:-:S07]  /*1800*/  LEA R19, R41, UR5, 0x2 ;  /* 0x0000000529137c11 */ /* 0x000fce000f8e10ff */
.L_x_50782:
[C-C-:B-1----:R-:W-:Y:S01]  /*1810*/  IMAD R4, R42.reuse, 0x4, R19.reuse ;  /* 0x000000042a047824 */ /* 0x142fe200078e0213 */
[C---:B------:R-:W-:Y:S01]  /*1820*/  LEA R8, R42.reuse, R19, 0x3 ;  /* 0x000000132a087211 */ /* 0x040fe200078e18ff */
[----:B------:R-:W-:Y:S01]  /*1830*/  IMAD R12, R42, 0xc, R19 ;  /* 0x0000000c2a0c7824 */ /* 0x000fe200078e0213 */
[----:B------:R-:W1:Y:S01]  /*1840*/  LDS R21, [R19] ;  /* 0x0000000013157984 */ /* 0x000e620000000800 */
[----:B------:R-:W-:Y:S02]  /*1850*/  SHF.R.U32.HI R14, RZ, 0x1, R41 ;  /* 0x00000001ff0e7819 */ /* 0x000fe40000011629 */
[----:B------:R-:W-:Y:S01]  /*1860*/  SHF.R.U32.HI R0, RZ, 0x1, R13 ;  /* 0x00000001ff007819 */ /* 0x000fe2000001160d */
[----:B------:R0:W2:Y:S01]  /*1870*/  LDS R23, [R4] ;  /* 0x0000000004177984 */ /* 0x0000a20000000800 */
[----:B------:R-:W-:Y:S01]  /*1880*/  SHF.R.U32.HI R6, RZ, 0x1, R15 ;  /* 0x00000001ff067819 */ /* 0x000fe2000001160f */
[----:B------:R-:W-:Y:S01]  /*1890*/  IMAD R5, R14, UR4, R29 ;  /* 0x000000040e057c24 */ /* 0x000fe2000f8e021d */
[----:B------:R-:W-:Y:S01]  /*18a0*/  SHF.R.U32.HI R10, RZ, 0x1, R17 ;  /* 0x00000001ff0a7819 */ /* 0x000fe20000011611 */
[----:B------:R3:W4:Y:S01]  /*18b0*/  LDS R25, [R8] ;  /* 0x0000000008197984 */ /* 0x0007220000000800 */
[----:B------:R-:W-:Y:S01]  /*18c0*/  IMAD R7, R0, UR4, R39 ;  /* 0x0000000400077c24 */ /* 0x000fe2000f8e0227 */
[--C-:B------:R-:W-:Y:S01]  /*18d0*/  IADD3 R41, PT, PT, R42, R41, R42.reuse ;  /* 0x000000292a297210 */ /* 0x100fe20007ffe02a */
[----:B------:R-:W-:Y:S01]  /*18e0*/  IMAD R9, R6, UR4, R29 ;  /* 0x0000000406097c24 */ /* 0x000fe2000f8e021d */
[----:B------:R-:W5:Y:S01]  /*18f0*/  LDS R27, [R12] ;  /* 0x000000000c1b7984 */ /* 0x000f620000000800 */
[----:B------:R-:W-:Y:S01]  /*1900*/  IMAD R11, R10, UR4, R39 ;  /* 0x000000040a0b7c24 */ /* 0x000fe2000f8e0227 */
[C---:B------:R-:W-:Y:S01]  /*1910*/  IADD3 R41, PT, PT, R42.reuse, R41, R42 ;  /* 0x000000292a297210 */ /* 0x040fe20007ffe02a */
[----:B0-----:R-:W-:Y:S01]  /*1920*/  IMAD.WIDE R4, R5, 0x4, R2 ;  /* 0x0000000405047825 */ /* 0x001fe200078e0202 */
[----:B------:R-:W-:-:S02]  /*1930*/  LEA R17, R42, R17, 0x2 ;  /* 0x000000112a117211 */ /* 0x000fc400078e10ff */
[----:B------:R-:W-:Y:S01]  /*1940*/  ISETP.GE.U32.AND P0, PT, R41, 0x40, PT ;  /* 0x000000402900780c */ /* 0x000fe20003f06070 */
[----:B------:R-:W-:Y:S01]  /*1950*/  IMAD.WIDE R6, R7, 0x4, R2 ;  /* 0x0000000407067825 */ /* 0x000fe200078e0202 */
[----:B------:R-:W-:-:S03]  /*1960*/  LEA R19, R42, R19, 0x4 ;  /* 0x000000132a137211 */ /* 0x000fc600078e20ff */
[----:B---3--:R-:W-:-:S04]  /*1970*/  IMAD.WIDE R8, R9, 0x4, R2 ;  /* 0x0000000409087825 */ /* 0x008fc800078e0202 */
[----:B------:R-:W-:-:S04]  /*1980*/  IMAD.WIDE R10, R11, 0x4, R2 ;  /* 0x000000040b0a7825 */ /* 0x000fc800078e0202 */
[C---:B------:R-:W-:Y:S02]  /*1990*/  IMAD R15, R42.reuse, 0x4, R15 ;  /* 0x000000042a0f7824 */ /* 0x040fe400078e020f */
[----:B------:R-:W-:Y:S01]  /*19a0*/  IMAD R13, R42, 0x4, R13 ;  /* 0x000000042a0d7824 */ /* 0x000fe200078e020d */
[----:B-1----:R1:W-:Y:S04]  /*19b0*/  STG.E desc[UR8][R4.64], R21 ;  /* 0x0000001504007986 */ /* 0x0023e8000c101908 */
[----:B--2---:R1:W-:Y:S04]  /*19c0*/  STG.E desc[UR8][R6.64], R23 ;  /* 0x0000001706007986 */ /* 0x0043e8000c101908 */
[----:B----4-:R1:W-:Y:S04]  /*19d0*/  STG.E desc[UR8][R8.64], R25 ;  /* 0x0000001908007986 */ /* 0x0103e8000c101908 */
[----:B-----5:R1:W-:Y:S01]  /*19e0*/  STG.E desc[UR8][R10.64], R27 ;  /* 0x0000001b0a007986 */ /* 0x0203e2000c101908 */
[----:B------:R-:W-:Y:S05]  /*19f0*/  @!P0 BRA `(.L_x_50782) ;  /* 0xfffffffc00848947 */ /* 0x000fea000383ffff */
[----:B------:R-:W-:Y:S05]  /*1a00*/  EXIT ;  /* 0x000000000000794d */ /* 0x000fea0003800000 */
.L_x_50777:
[----:B------:R-:W-:Y:S01]  /*1a10*/  IMAD.MOV.U32 R0, RZ, RZ, -0x1 ;  /* 0xffffffffff007424 */ /* 0x000fe200078e00ff */
[----:B------:R-:W-:Y:S01]  /*1a20*/  MOV R3, 0x1f ;  /* 0x0000001f00037802 */ /* 0x000fe20000000f00 */
[----:B------:R-:W-:-:S07]  /*1a30*/  IMAD.MOV.U32 R2, RZ, RZ, R21 ;  /* 0x000000ffff027224 */ /* 0x000fce00078e0015 */
[----:B01----:R-:W-:Y:S05]  /*1a40*/  WARPSYNC.COLLECTIVE R0, `(.L_x_50783) ;  /* 0x0000000000087348 */ /* 0x003fea0003c00000 */
[----:B-1----:R1:W2:Y:S02]  /*1a50*/  SHFL.IDX P1, R0, R43, R2, R3 ;  /* 0x000000022b007389 */ /* 0x0022a40000020003 */
[----:B012---:R-:W-:Y:S05]  /*1a60*/  ENDCOLLECTIVE ;  /* 0x000000000000791b */ /* 0x007fea0003800000 */
.L_x_50783:
[----:B------:R-:W-:Y:S01]  /*1a70*/  IMAD.MOV.U32 R2, RZ, RZ, R11 ;  /* 0x000000ffff027224 */ /* 0x000fe200078e000b */
[----:B------:R-:W-:Y:S02]  /*1a80*/  MOV R44, R0 ;  /* 0x00000000002c7202 */ /* 0x000fe40000000f00 */
[----:B------:R-:W-:-:S03]  /*1a90*/  MOV R0, 0xffffffff ;  /* 0xffffffff00007802 */ /* 0x000fc60000000f00 */
[----:B------:R-:W-:-:S07]  /*1aa0*/  IMAD R45, R37, R44, RZ ;  /* 0x0000002c252d7224 */ /* 0x000fce00078e02ff */
[----:B------:R-:W-:Y:S05]  /*1ab0*/  WARPSYNC.COLLECTIVE R0, `(.L_x_50784) ;  /* 0x0000000000087348 */ /* 0x000fea0003c00000 */
[----:B------:R0:W1:Y:S02]  /*1ac0*/  SHFL.IDX P1, R0, R43, R2, R3 ;  /* 0x000000022b007389 */ /* 0x0000640000020003 */
[----:B01----:R-:W-:Y:S05]  /*1ad0*/  ENDCOLLECTIVE ;  /* 0x000000000000791b */ /* 0x003fea0003800000 */
.L_x_50784:
[----:B------:R-:W-:Y:S02]  /*1ae0*/  IMAD.MOV.U32 R2, RZ, RZ, R10 ;  /* 0x000000ffff027224 */ /* 0x000fe400078e000a */
[----:B------:R-:W-:Y:S01]  /*1af0*/  IMAD R44, R36, R0, R45 ;  /* 0x00000000242c7224 */ /* 0x000fe200078e022d */
[----:B------:R-:W-:-:S07]  /*1b00*/  MOV R0, 0xffffffff ;  /* 0xffffffff00007802 */ /* 0x000fce0000000f00 */
[----:B------:R-:W-:Y:S05]  /*1b10*/  WARPSYNC.COLLECTIVE R0, `(.L_x_50785) ;  /* 0x0000000000087348 */ /* 0x000fea0003c00000 */
[----:B------:R0:W1:Y:S02]  /*1b20*/  SHFL.IDX P1, R0, R43, R2, R3 ;  /* 0x000000022b007389 */ /* 0x0000640000020003 */
[----:B01----:R-:W-:Y:S05]  /*1b30*/  ENDCOLLECTIVE ;  /* 0x000000000000791b */ /* 0x003fea0003800000 */
.L_x_50785:
[----:B------:R-:W-:Y:S01]  /*1b40*/  MOV R2, R16 ;  /* 0x0000001000027202 */ /* 0x000fe20000000f00 */
[----:B------:R-:W-:Y:S02]  /*1b50*/  IMAD.MOV.U32 R45, RZ, RZ, R0 ;  /* 0x000000ffff2d7224 */ /* 0x000fe400078e0000 */
[----:B------:R-:W-:Y:S02]  /*1b60*/  IMAD.MOV.U32 R0, RZ, RZ, -0x1 ;  /* 0xffffffffff007424 */ /* 0x000fe400078e00ff */
[----:B------:R-:W-:-:S07]  /*1b70*/  IMAD R45, R35, R45, R44 ;  /* 0x0000002d232d7224 */ /* 0x000fce00078e022c */
[----:B------:R-:W-:Y:S05]  /*1b80*/  WARPSYNC.COLLECTIVE R0, `(.L_x_50786) ;  /* 0x0000000000087348 */ /* 0x000fea0003c00000 */
[----:B------:R0:W1:Y:S02]  /*1b90*/  SHFL.IDX P1, R0, R43, R2, R3 ;  /* 0x000000022b007389 */ /* 0x0000640000020003 */
[----:B01----:R-:W-:Y:S05]  /*1ba0*/  ENDCOLLECTIVE ;  /* 0x000000000000791b */ /* 0x003fea0003800000 */
.L_x_50786:
[----:B------:R-:W-:Y:S01]  /*1bb0*/  IMAD.MOV.U32 R2, RZ, RZ, R15 ;  /* 0x000000ffff027224 */ /* 0x000fe200078e000f */
[----:B------:R-:W-:Y:S02]  /*1bc0*/  MOV R44, R0 ;  /* 0x00000000002c7202 */ /* 0x000fe40000000f00 */
[----:B------:R-:W-:-:S03]  /*1bd0*/  MOV R0, 0xffffffff ;  /* 0xffffffff00007802 */ /* 0x000fc60000000f00 */
[----:B------:R-:W-:-:S07]  /*1be0*/  IMAD R44, R34, R44, R45 ;  /* 0x0000002c222c7224 */ /* 0x000fce00078e022d */
[----:B------:R-:W-:Y:S05]  /*1bf0*/  WARPSYNC.COLLECTIVE R0, `(.L_x_50787) ;  /* 0x0000000000087348 */ /* 0x000fea0003c00000 */
[----:B------:R0:W1:Y:S02]  /*1c00*/  SHFL.IDX P1, R0, R43, R2, R3 ;  /* 0x000000022b007389 */ /* 0x0000640000020003 */
[----:B01----:R-:W-:Y:S05]  /*1c10*/  ENDCOLLECTIVE ;  /* 0x000000000000791b */ /* 0x003fea0003800000 */
.L_x_50787:
[----:B------:R-:W-:Y:S01]  /*1c20*/  MOV R2, R14 ;  /* 0x0000000e00027202 */ /* 0x000fe20000000f00 */
[----:B------:R-:W-:Y:S02]  /*1c30*/  IMAD.MOV.U32 R45, RZ, RZ, R0 ;  /* 0x000000ffff2d7224 */ /* 0x000fe400078e0000 */
[----:B------:R-:W-:Y:S02]  /*1c40*/  IMAD.MOV.U32 R0, RZ, RZ, -0x1 ;  /* 0xffffffffff007424 */ /* 0x000fe400078e00ff */
[----:B------:R-:W-:-:S07]  /*1c50*/  IMAD R45, R33, R45, R44 ;  /* 0x0000002d212d7224 */ /* 0x000fce00078e022c */
[----:B------:R-:W-:Y:S05]  /*1c60*/  WARPSYNC.COLLECTIVE R0, `(.L_x_50788) ;  /* 0x0000000000087348 */ /* 0x000fea0003c00000 */
[----:B------:R0:W1:Y:S02]  /*1c70*/  SHFL.IDX P1, R0, R43, R2, R3 ;  /* 0x000000022b007389 */ /* 0x0000640000020003 */
[----:B01----:R-:W-:Y:S05]  /*1c80*/  ENDCOLLECTIVE ;  /* 0x000000000000791b */ /* 0x003fea0003800000 */
.L_x_50788:
[----:B------:R-:W-:Y:S01]  /*1c90*/  IMAD.MOV.U32 R2, RZ, RZ, R9 ;  /* 0x000000ffff027224 */ /* 0x000fe200078e0009 */
[----:B------:R-:W-:Y:S02]  /*1ca0*/  MOV R44, R0 ;  /* 0x00000000002c7202 */ /* 0x000fe40000000f00 */
[----:B------:R-:W-:-:S03]  /*1cb0*/  MOV R0, 0xffffffff ;  /* 0xffffffff00007802 */ /* 0x000fc60000000f00 */
[----:B------:R-:W-:-:S07]  /*1cc0*/  IMAD R44, R32, R44, R45 ;  /* 0x0000002c202c7224 */ /* 0x000fce00078e022d */
[----:B------:R-:W-:Y:S05]  /*1cd0*/  WARPSYNC.COLLECTIVE R0, `(.L_x_50789) ;  /* 0x0000000000087348 */ /* 0x000fea0003c00000 */
[----:B------:R0:W1:Y:S02]  /*1ce0*/  SHFL.IDX P1, R0, R43, R2, R3 ;  /* 0x000000022b007389 */ /* 0x0000640000020003 */
[----:B01----:R-:W-:Y:S05]  /*1cf0*/  ENDCOLLECTIVE ;  /* 0x000000000000791b */ /* 0x003fea0003800000 */
.L_x_50789:
[----:B------:R-:W-:Y:S01]  /*1d00*/  MOV R2, R13 ;  /* 0x0000000d00027202 */ /* 0x000fe20000000f00 */
[----:B------:R-:W-:Y:S02]  /*1d10*/  IMAD.MOV.U32 R45, RZ, RZ, R0 ;  /* 0x000000ffff2d7224 */ /* 0x000fe400078e0000 */
[----:B------:R-:W-:Y:S02]  /*1d20*/  IMAD.MOV.U32 R0, RZ, RZ, -0x1 ;  /* 0xffffffffff007424 */ /* 0x000fe400078e00ff */
[----:B------:R-:W-:-:S07]  /*1d30*/  IMAD R45, R31, R45, R44 ;  /* 0x0000002d1f2d7224 */ /* 0x000fce00078e022c */
[----:B------:R-:W-:Y:S05]  /*1d40*/  WARPSYNC.COLLECTIVE R0, `(.L_x_50790) ;  /* 0x0000000000087348 */ /* 0x000fea0003c00000 */
[----:B------:R0:W1:Y:S02]  /*1d50*/  SHFL.IDX P1, R0, R43, R2, R3 ;  /* 0x000000022b007389 */ /* 0x0000640000020003 */
[----:B01----:R-:W-:Y:S05]  /*1d60*/  ENDCOLLECTIVE ;  /* 0x000000000000791b */ /* 0x003fea0003800000 */
.L_x_50790:
[----:B------:R-:W-:Y:S01]  /*1d70*/  IMAD.MOV.U32 R2, RZ, RZ, R20 ;  /* 0x000000ffff027224 */ /* 0x000fe200078e0014 */
[----:B------:R-:W-:Y:S02]  /*1d80*/  MOV R44, R0 ;  /* 0x00000000002c7202 */ /* 0x000fe40000000f00 */
[----:B------:R-:W-:-:S03]  /*1d90*/  MOV R0, 0xffffffff ;  /* 0xffffffff00007802 */ /* 0x000fc60000000f00 */
[----:B------:R-:W-:-:S07]  /*1da0*/  IMAD R45, R30, R44, R45 ;  /* 0x0000002c1e2d7224 */ /* 0x000fce00078e022d */
[----:B------:R-:W-:Y:S05]  /*1db0*/  WARPSYNC.COLLECTIVE R0, `(.L_x_50791) ;  /* 0x0000000000087348 */ /* 0x000fea0003c00000 */
[----:B------:R0:W1:Y:S02]  /*1dc0*/  SHFL.IDX P1, R0, R43, R2, R3 ;  /* 0x000000022b007389 */ /* 0x0000640000020003 */
[----:B01----:R-:W-:Y:S05]  /*1dd0*/  ENDCOLLECTIVE ;  /* 0x000000000000791b */ /* 0x003fea0003800000 */
.L_x_50791:
[----:B------:R-:W-:Y:S01]  /*1de0*/  MOV R2, R12 ;  /* 0x0000000c00027202 */ /* 0x000fe20000000f00 */
[----:B------:R-:W-:Y:S02]  /*1df0*/  IMAD.MOV.U32 R44, RZ, RZ, R0 ;  /* 0x000000ffff2c7224 */ /* 0x000fe400078e0000 */
[----:B------:R-:W-:Y:S02]  /*1e00*/  IMAD.MOV.U32 R0, RZ, RZ, -0x1 ;  /* 0xffffffffff007424 */ /* 0x000fe400078e00ff */
[----:B------:R-:W-:-:S07]  /*1e10*/  IMAD R44, R38, R44, R45 ;  /* 0x0000002c262c7224 */ /* 0x000fce00078e022d */
[----:B------:R-:W-:Y:S05]  /*1e20*/  WARPSYNC.COLLECTIVE R0, `(.L_x_50792) ;  /* 0x0000000000087348 */ /* 0x000fea0003c00000 */
[----:B------:R0:W1:Y:S02]  /*1e30*/  SHFL.IDX P1, R0, R43, R2, R3 ;  /* 0x000000022b007389 */ /* 0x0000640000020003 */
[----:B01----:R-:W-:Y:S05]  /*1e40*/  ENDCOLLECTIVE ;  /* 0x000000000000791b */ /* 0x003fea0003800000 */
.L_x_50792:
[----:B------:R-:W-:Y:S01]  /*1e50*/  IMAD.MOV.U32 R2, RZ, RZ, R8 ;  /* 0x000000ffff027224 */ /* 0x000fe200078e0008 */
[----:B------:R-:W-:Y:S02]  /*1e60*/  MOV R45, R0 ;  /* 0x00000000002d7202 */ /* 0x000fe40000000f00 */
[----:B------:R-:W-:-:S03]  /*1e70*/  MOV R0, 0xffffffff ;  /* 0xffffffff00007802 */ /* 0x000fc60000000f00 */
[----:B------:R-:W-:-:S07]  /*1e80*/  IMAD R45, R29, R45, R44 ;  /* 0x0000002d1d2d7224 */ /* 0x000fce00078e022c */
[----:B------:R-:W-:Y:S05]  /*1e90*/  WARPSYNC.COLLECTIVE R0, `(.L_x_50793) ;  /* 0x0000000000087348 */ /* 0x000fea0003c00000 */
[----:B------:R0:W1:Y:S02]  /*1ea0*/  SHFL.IDX P1, R0, R43, R2, R3 ;  /* 0x000000022b007389 */ /* 0x0000640000020003 */
[----:B01----:R-:W-:Y:S05]  /*1eb0*/  ENDCOLLECTIVE ;  /* 0x000000000000791b */ /* 0x003fea0003800000 */
.L_x_50793:
[----:B------:R-:W-:Y:S01]  /*1ec0*/  MOV R2, R7 ;  /* 0x0000000700027202 */ /* 0x000fe20000000f00 */
[----:B------:R-:W-:Y:S02]  /*1ed0*/  IMAD.MOV.U32 R44, RZ, RZ, R0 ;  /* 0x000000ffff2c7224 */ /* 0x000fe400078e0000 */
[----:B------:R-:W-:Y:S02]  /*1ee0*/  IMAD.MOV.U32 R0, RZ, RZ, -0x1 ;  /* 0xffffffffff007424 */ /* 0x000fe400078e00ff */
[----:B------:R-:W-:-:S07]  /*1ef0*/  IMAD R44, R28, R44, R45 ;  /* 0x0000002c1c2c7224 */ /* 0x000fce00078e022d */
[----:B------:R-:W-:Y:S05]  /*1f00*/  WARPSYNC.COLLECTIVE R0, `(.L_x_50794) ;  /* 0x0000000000087348 */ /* 0x000fea0003c00000 */
[----:B------:R0:W1:Y:S02]  /*1f10*/  SHFL.IDX P1, R0, R43, R2, R3 ;  /* 0x000000022b007389 */ /* 0x0000640000020003 */
[----:B01----:R-:W-:Y:S05]  /*1f20*/  ENDCOLLECTIVE ;  /* 0x000000000000791b */ /* 0x003fea0003800000 */
.L_x_50794:
[----:B------:R-:W-:Y:S01]  /*1f30*/  IMAD.MOV.U32 R2, RZ, RZ, R6 ;  /* 0x000000ffff027224 */ /* 0x000fe200078e0006 */
[----:B------:R-:W-:Y:S02]  /*1f40*/  MOV R45, R0 ;  /* 0x00000000002d7202 */ /* 0x000fe40000000f00 */
[----:B------:R-:W-:-:S03]  /*1f50*/  MOV R0, 0xffffffff ;  /* 0xffffffff00007802 */ /* 0x000fc60000000f00 */
[----:B------:R-:W-:-:S07]  /*1f60*/  IMAD R45, R27, R45, R44 ;  /* 0x0000002d1b2d7224 */ /* 0x000fce00078e022c */
[----:B------:R-:W-:Y:S05]  /*1f70*/  WARPSYNC.COLLECTIVE R0, `(.L_x_50795) ;  /* 0x0000000000087348 */ /* 0x000fea0003c00000 */
[----:B------:R0:W1:Y:S02]  /*1f80*/  SHFL.IDX P1, R0, R43, R2, R3 ;  /* 0x000000022b007389 */ /* 0x0000640000020003 */
[----:B01----:R-:W-:Y:S05]  /*1f90*/  ENDCOLLECTIVE ;  /* 0x000000000000791b */ /* 0x003fea0003800000 */
.L_x_50795:
[----:B------:R-:W-:Y:S01]  /*1fa0*/  MOV R2, R5 ;  /* 0x0000000500027202 */ /* 0x000fe20000000f00 */
[----:B------:R-:W-:Y:S02]  /*1fb0*/  IMAD.MOV.U32 R44, RZ, RZ, R0 ;  /* 0x000000ffff2c7224 */ /* 0x000fe400078e0000 */
[----:B------:R-:W-:Y:S02]  /*1fc0*/  IMAD.MOV.U32 R0, RZ, RZ, -0x1 ;  /* 0xffffffffff007424 */ /* 0x000fe400078e00ff */
[----:B------:R-:W-:-:S07]  /*1fd0*/  IMAD R44, R26, R44, R45 ;  /* 0x0000002c1a2c7224 */ /* 0x000fce00078e022d */
[----:B------:R-:W-:Y:S05]  /*1fe0*/  WARPSYNC.COLLECTIVE R0, `(.L_x_50796) ;  /* 0x0000000000087348 */ /* 0x000fea0003c00000 */
[----:B------:R0:W1:Y:S02]  /*1ff0*/  SHFL.IDX P1, R0, R43, R2, R3 ;  /* 0x000000022b007389 */ /* 0x0000640000020003 */
[----:B01----:R-:W-:Y:S05]  /*2000*/  ENDCOLLECTIVE ;  /* 0x000000000000791b */ /* 0x003fea0003800000 */
.L_x_50796:
[----:B------:R-:W-:Y:S01]  /*2010*/  IMAD.MOV.U32 R2, RZ, RZ, R4 ;  /* 0x000000ffff027224 */ /* 0x000fe200078e0004 */
[----:B------:R-:W-:Y:S02]  /*2020*/  MOV R45, R0 ;  /* 0x00000000002d7202 */ /* 0x000fe40000000f00 */
[----:B------:R-:W-:-:S03]  /*2030*/  MOV R0, 0xffffffff ;  /* 0xffffffff00007802 */ /* 0x000fc60000000f00 */
[----:B------:R-:W-:-:S07]  /*2040*/  IMAD R45, R25, R45, R44 ;  /* 0x0000002d192d7224 */ /* 0x000fce00078e022c */
[----:B------:R-:W-:Y:S05]  /*2050*/  WARPSYNC.COLLECTIVE R0, `(.L_x_50797) ;  /* 0x0000000000087348 */ /* 0x000fea0003c00000 */
[----:B------:R0:W1:Y:S02]  /*2060*/  SHFL.IDX P1, R0, R43, R2, R3 ;  /* 0x000000022b007389 */ /* 0x0000640000020003 */
[----:B01----:R-:W-:Y:S05]  /*2070*/  ENDCOLLECTIVE ;  /* 0x000000000000791b */ /* 0x003fea0003800000 */
.L_x_50797:
[----:B------:R-:W-:Y:S01]  /*2080*/  MOV R2, R19 ;  /* 0x0000001300027202 */ /* 0x000fe20000000f00 */
[----:B------:R-:W-:Y:S02]  /*2090*/  IMAD.MOV.U32 R44, RZ, RZ, R0 ;  /* 0x000000ffff2c7224 */ /* 0x000fe400078e0000 */
[----:B------:R-:W-:Y:S02]  /*20a0*/  IMAD.MOV.U32 R0, RZ, RZ, -0x1 ;  /* 0xffffffffff007424 */ /* 0x000fe400078e00ff */
[----:B------:R-:W-:-:S07]  /*20b0*/  IMAD R44, R24, R44, R45 ;  /* 0x0000002c182c7224 */ /* 0x000fce00078e022d */
[----:B------:R-:W-:Y:S05]  /*20c0*/  WARPSYNC.COLLECTIVE R0, `(.L_x_50798) ;  /* 0x0000000000087348 */ /* 0x000fea0003c00000 */
[----:B------:R0:W1:Y:S02]  /*20d0*/  SHFL.IDX P1, R0, R43, R2, R3 ;  /* 0x000000022b007389 */ /* 0x0000640000020003 */
[----:B01----:R-:W-:Y:S05]  /*20e0*/  ENDCOLLECTIVE ;  /* 0x000000000000791b */ /* 0x003fea0003800000 */
.L_x_50798:
[----:B------:R-:W-:Y:S05]  /*20f0*/  BRA `(.L_x_50799) ;  /* 0xfffffff000687947 */ /* 0x000fea000383ffff */
        .weak           $__internal_245_$__cuda_sm20_div_u16
        .type           $__internal_245_$__cuda_sm20_div_u16,@function
        .size           $__internal_245_$__cuda_sm20_div_u16,(.L_x_58196 - $__internal_245_$__cuda_sm20_div_u16)
$__internal_245_$__cuda_sm20_div_u16:
        /* <DEDUP_REMOVED lines=18> */
[----:B------:R-:W-:Y:S06]  /*2220*/  RET.REL.NODEC R4 `(_Z9cuda_gemmIiLi256ELi1ELi1ELi64ELi32ELi32ELi32ELi0ELi1EEviiiPT_S1_S1_ii) ;  /* 0xffffffdc04747950 */ /* 0x000fec0003c3ffff */
.L_x_50800:
        /* <DEDUP_REMOVED lines=13> */
.L_x_58196:


//--------------------- .text._Z9cuda_gemmIiLi256ELi1ELi1ELi64ELi32ELi32ELi32ELi0ELi0EEviiiPT_S1_S1_ii --------------------------
	.section	.text._Z9cuda_gemmIiLi256ELi1ELi1ELi64ELi32ELi32ELi32ELi0ELi0EEviiiPT_S1_S1_ii,"ax",@progbits
	.align	128
        .global         _Z9cuda_gemmIiLi256ELi1ELi1ELi64ELi32ELi32ELi32ELi0ELi0EEviiiPT_S1_S1_ii
        .type           _Z9cuda_gemmIiLi256ELi1ELi1ELi64ELi32ELi32ELi32ELi0ELi0EEviiiPT_S1_S1_ii,@function
        .size           _Z9cuda_gemmIiLi256ELi1ELi1ELi64ELi32ELi32ELi32ELi0ELi0EEviiiPT_S1_S1_ii,(.L_x_58724 - _Z9cuda_gemmIiLi256ELi1ELi1ELi64ELi32ELi32ELi32ELi0ELi0EEviiiPT_S1_S1_ii)
        .other          _Z9cuda_gemmIiLi256ELi1ELi1ELi64ELi32ELi32ELi32ELi0ELi0EEviiiPT_S1_S1_ii,@"STO_CUDA_ENTRY STV_DEFAULT"
_Z9cuda_gemmIiLi256ELi1ELi1ELi64ELi32ELi32ELi32ELi0ELi0EEviiiPT_S1_S1_ii:
.text._Z9cuda_gemmIiLi256ELi1ELi1ELi64ELi32ELi32ELi32ELi0ELi0EEviiiPT_S1_S1_ii:
        /* <DEDUP_REMOVED lines=76> */
.L_x_50803:
        /* <DEDUP_REMOVED lines=25> */
.L_x_50802:
[----:B------:R-:W-:Y:S05]  /*0650*/  BSYNC.RECONVERGENT B0 ;  /* 0x0000000000007941 */ /* 0x000fea0003800200 */
.L_x_50801:
        /* <DEDUP_REMOVED lines=98> */
.L_x_50808:
        /* <DEDUP_REMOVED lines=10> */
.L_x_50807:
[----:B------:R-:W-:Y:S05]  /*0d20*/  BSYNC.RECONVERGENT B1 ;  /* 0x0000000000017941 */ /* 0x000fea0003800200 */
.L_x_50806:
[----:B------:R-:W-:Y:S04]  /*0d30*/  BSSY.RECONVERGENT B1, `(.L_x_50809) ;  /* 0x000001f000017945 */ /* 0x000fe80003800200 */
[----:B------:R-:W-:Y:S05]  /*0d40*/  @!P3 BRA `(.L_x_50810) ;  /* 0x000000000074b947 */ /* 0x000fea0003800000 */
[----:B------:R-:W1:Y:S01]  /*0d50*/  S2R R3, SR_CgaCtaId ;  /* 0x0000000000037919 */ /* 0x000e620000008800 */
[----:B0-----:R-:W-:Y:S01]  /*0d60*/  MOV R2, 0x400 ;  /* 0x0000040000027802 */ /* 0x001fe20000000f00 */
[----:B------:R-:W-:-:S04]  /*0d70*/  IMAD.SHL.U32 R13, R50, 0x4, RZ ;  /* 0x00000004320d7824 */ /* 0x000fc800078e00ff */
[----:B------:R-:W-:-:S05]  /*0d80*/  VIADD R2, R2, 0x1080 ;  /* 0x0000108002027836 */ /* 0x000fca0000000000 */
[----:B-1----:R-:W-:-:S07]  /*0d90*/  LEA R19, R3, R2, 0x18 ;  /* 0x0000000203137211 */ /* 0x002fce00078ec0ff */
.L_x_50811:
        /* <DEDUP_REMOVED lines=24> */
.L_x_50810:
[----:B------:R-:W-:Y:S05]  /*0f20*/  BSYNC.RECONVERGENT B1 ;  /* 0x0000000000017941 */ /* 0x000fea0003800200 */
.L_x_50809:
        /* <DEDUP_REMOVED lines=9> */
.L_x_50814:
[----:B------:R-:W-:Y:S02]  /*0fc0*/  IMAD R6, R3, 0x4, R2 ;  /* 0x0000000403067824 */ /* 0x000fe400078e0202 */
[----:B------:R-:W-:Y:S02]  /*0fd0*/  VIADD R5, R5, 0x1 ;  /* 0x0000000105057836 */ /* 0x000fe40000000000 */
[----:B------:R-:W-:Y:S01]  /*0fe0*/  IMAD.IADD R3, R50, 0x1, R3 ;  /* 0x0000000132037824 */ /* 0x000fe200078e0203 */
[----:B------:R2:W-:Y:S02]  /*0ff0*/  STS [R6], RZ ;  /* 0x000000ff06007388 */ /* 0x0005e40000000800 */
[----:B------:R-:W-:-:S13]  /*1000*/  ISETP.NE.AND P1, PT, R5, R16, PT ;  /* 0x000000100500720c */ /* 0x000fda0003f25270 */
[----:B--2---:R-:W-:Y:S05]  /*1010*/  @P1 BRA `(.L_x_50814) ;  /* 0xfffffffc00e81947 */ /* 0x004fea000383ffff */
.L_x_50813:
[----:B------:R-:W-:Y:S05]  /*1020*/  BSYNC.RECONVERGENT B1 ;  /* 0x0000000000017941 */ /* 0x000fea0003800200 */
.L_x_50812:
[----:B------:R-:W-:Y:S05]  /*1030*/  @!P0 BRA `(.L_x_50805) ;  /* 0x00000000003c8947 */ /* 0x000fea0003800000 */
[----:B------:R-:W2:Y:S01]  /*1040*/  S2R R5, SR_CgaCtaId ;  /* 0x0000000000057919 */ /* 0x000ea20000008800 */
[----:B01----:R-:W-:-:S05]  /*1050*/  MOV R2, 0x400 ;  /* 0x0000040000027802 */ /* 0x003fca0000000f00 */
[----:B------:R-:W-:-:S05]  /*1060*/  VIADD R2, R2, 0x1180 ;  /* 0x0000118002027836 */ /* 0x000fca0000000000 */
[----:B--2---:R-:W-:-:S07]  /*1070*/  LEA R6, R5, R2, 0x18 ;  /* 0x0000000205067211 */ /* 0x004fce00078ec0ff */
.L_x_50815:
        /* <DEDUP_REMOVED lines=11> */
.L_x_50805:
[----:B------:R-:W-:Y:S05]  /*1130*/  BSYNC.RECONVERGENT B0 ;  /* 0x0000000000007941 */ /* 0x000fea0003800200 */
.L_x_50804:
        /* <DEDUP_REMOVED lines=86> */
.L_x_50870:
        /* <DEDUP_REMOVED lines=20> */
.L_x_50819:
        /* <DEDUP_REMOVED lines=8> */
.L_x_50820:
        /* <DEDUP_REMOVED lines=10> */
.L_x_50821:
        /* <DEDUP_REMOVED lines=10> */
.L_x_50822:
        /* <DEDUP_REMOVED lines=10> */
.L_x_50823:
        /* <DEDUP_REMOVED lines=10> */
.L_x_50824:
        /* <DEDUP_REMOVED lines=14> */
.L_x_50825:
        /* <DEDUP_REMOVED lines=13> */
.L_x_50826:
        /* <DEDUP_REMOVED lines=14> */
.L_x_50827:
        /* <DEDUP_REMOVED lines=13> */
.L_x_50828:
        /* <DEDUP_REMOVED lines=13> */
.L_x_50829:
        /* <DEDUP_REMOVED lines=13> */
.L_x_50830:
        /* <DEDUP_REMOVED lines=13> */
.L_x_50831:
        /* <DEDUP_REMOVED lines=15> */
.L_x_50832:
        /* <DEDUP_REMOVED lines=15> */
.L_x_50833:
        /* <DEDUP_REMOVED lines=15> */
.L_x_50834:
        /* <DEDUP_REMOVED lines=35> */
.L_x_50869:
[----:B-1----:R-:W-:Y:S02]  /*25b0*/  IMAD R60, R18, 0x84, R19 ;  /* 0x00000084123c7824 */ /* 0x002fe400078e0213 */
[----:B------:R-:W-:-:S04]  /*25c0*/  IMAD.MOV.U32 R58, RZ, RZ, RZ ;  /* 0x000000ffff3a7224 */ /* 0x000fc800078e00ff */
[----:B------:R-:W1:Y:S01]  /*25d0*/  LDS R60, [R60] ;  /* 0x000000003c3c7984 */ /* 0x000e620000000800 */
[----:B0-----:R-:W-:Y:S05]  /*25e0*/  @!P0 BRA `(.L_x_50837) ;  /* 0x0000000000108947 */ /* 0x001fea0003800000 */
[----:B------:R-:W-:-:S03]  /*25f0*/  UMOV UR4, 0xffffffff ;  /* 0xffffffff00047882 */ /* 0x000fc60000000000 */
[----:B------:R-:W-:Y:S05]  /*2600*/  BRA.DIV UR4, `(.L_x_50838) ;  /* 0x0000004a04287947 */ /* 0x000fea000b800000 */
[----:B-1----:R1:W0:Y:S02]  /*2610*/  SHFL.IDX PT, R31, R60, R20, R43 ;  /* 0x000000143c1f7389 */ /* 0x00222400000e002b */
.L_x_50982:
[----:B0-----:R-:W-:-:S07]  /*2620*/  IMAD R58, R16, R31, RZ ;  /* 0x0000001f103a7224 */ /* 0x001fce00078e02ff */
.L_x_50837:
[----:B------:R-:W-:Y:S05]  /*2630*/  @!P1 BRA `(.L_x_50839) ;  /* 0x0000000000109947 */ /* 0x000fea0003800000 */
[----:B------:R-:W-:-:S03]  /*2640*/  UMOV UR4, 0xffffffff ;  /* 0xffffffff00047882 */ /* 0x000fc60000000000 */
[----:B------:R-:W-:Y:S05]  /*2650*/  BRA.DIV UR4, `(.L_x_50840) ;  /* 0x0000004a04347947 */ /* 0x000fea000b800000 */
[----:B-1----:R1:W0:Y:S02]  /*2660*/  SHFL.IDX PT, R31, R60, R42, R43 ;  /* 0x0000002a3c1f7389 */ /* 0x00222400000e002b */
.L_x_50985:
[----:B0-----:R-:W-:-:S07]  /*2670*/  IMAD R58, R15, R31, R58 ;  /* 0x0000001f0f3a7224 */ /* 0x001fce00078e023a */
.L_x_50839:
[----:B------:R-:W-:Y:S05]  /*2680*/  @!P2 BRA `(.L_x_50841) ;  /* 0x000000000010a947 */ /* 0x000fea0003800000 */
[----:B------:R-:W-:-:S03]  /*2690*/  UMOV UR4, 0xffffffff ;  /* 0xffffffff00047882 */ /* 0x000fc60000000000 */
[----:B------:R-:W-:Y:S05]  /*26a0*/  BRA.DIV UR4, `(.L_x_50842) ;  /* 0x0000004a04407947 */ /* 0x000fea000b800000 */
[----:B-1----:R1:W0:Y:S02]  /*26b0*/  SHFL.IDX PT, R31, R60, R41, R43 ;  /* 0x000000293c1f7389 */ /* 0x00222400000e002b */
.L_x_50988:
[----:B0-2---:R-:W-:-:S07]  /*26c0*/  IMAD R58, R14, R31, R58 ;  /* 0x0000001f0e3a7224 */ /* 0x005fce00078e023a */
.L_x_50841:
[----:B------:R-:W-:Y:S05]  /*26d0*/  @!P3 BRA `(.L_x_50843) ;  /* 0x000000000010b947 */ /* 0x000fea0003800000 */
[----:B------:R-:W-:-:S03]  /*26e0*/  UMOV UR4, 0xffffffff ;  /* 0xffffffff00047882 */ /* 0x000fc60000000000 */
[----:B------:R-:W-:Y:S05]  /*26f0*/  BRA.DIV UR4, `(.L_x_50844) ;  /* 0x0000004a044c7947 */ /* 0x000fea000b800000 */
[----:B-1----:R1:W0:Y:S02]  /*2700*/  SHFL.IDX PT, R31, R60, R40, R43 ;  /* 0x000000283c1f7389 */ /* 0x00222400000e002b */
.L_x_50991:
[----:B0--3--:R-:W-:-:S07]  /*2710*/  IMAD R58, R13, R31, R58 ;  /* 0x0000001f0d3a7224 */ /* 0x009fce00078e023a */
.L_x_50843:
[----:B------:R-:W-:Y:S05]  /*2720*/  @!P4 BRA `(.L_x_50845) ;  /* 0x000000000010c947 */ /* 0x000fea0003800000 */
[----:B------:R-:W-:-:S03]  /*2730*/  UMOV UR4, 0xffffffff ;  /* 0xffffffff00047882 */ /* 0x000fc60000000000 */
[----:B------:R-:W-:Y:S05]  /*2740*/  BRA.DIV UR4, `(.L_x_50846) ;  /* 0x0000004a04587947 */ /* 0x000fea000b800000 */
[----:B-1----:R1:W0:Y:S02]  /*2750*/  SHFL.IDX PT, R31, R60, R39, R43 ;  /* 0x000000273c1f7389 */ /* 0x00222400000e002b */
.L_x_50994:
[----:B0---4-:R-:W-:-:S07]  /*2760*/  IMAD R58, R12, R31, R58 ;  /* 0x0000001f0c3a7224 */ /* 0x011fce00078e023a */
.L_x_50845:
[----:B------:R-:W-:Y:S05]  /*2770*/  @!P5 BRA `(.L_x_50847) ;  /* 0x000000000010d947 */ /* 0x000fea0003800000 */
[----:B------:R-:W-:-:S03]  /*2780*/  UMOV UR4, 0xffffffff ;  /* 0xffffffff00047882 */ /* 0x000fc60000000000 */
[----:B------:R-:W-:Y:S05]  /*2790*/  BRA.DIV UR4, `(.L_x_50848) ;  /* 0x0000004a04647947 */ /* 0x000fea000b800000 */
[----:B-1----:R1:W0:Y:S02]  /*27a0*/  SHFL.IDX PT, R31, R60, R38, R43 ;  /* 0x000000263c1f7389 */ /* 0x00222400000e002b */
.L_x_50997:
[----:B0-----:R-:W-:-:S07]  /*27b0*/  IMAD R58, R11, R31, R58 ;  /* 0x0000001f0b3a7224 */ /* 0x001fce00078e023a */
.L_x_50847:
[----:B------:R-:W5:Y:S02]  /*27c0*/  LDCU UR4, c[0x0][0x3ac] ;  /* 0x00007580ff0477ac */ /* 0x000f640008000800 */
[----:B-----5:R-:W-:-:S05]  /*27d0*/  IMAD.U32 R54, RZ, RZ, UR4 ;  /* 0x00000004ff367e24 */ /* 0x020fca000f8e00ff */
[----:B------:R-:W-:-:S13]  /*27e0*/  ISETP.GE.AND P6, PT, R54, 0x7, PT ;  /* 0x000000073600780c */ /* 0x000fda0003fc6270 */
[----:B------:R-:W-:Y:S05]  /*27f0*/  @!P6 BRA `(.L_x_50849) ;  /* 0x000000000010e947 */ /* 0x000fea0003800000 */
[----:B------:R-:W-:-:S03]  /*2800*/  UMOV UR4, 0xffffffff ;  /* 0xffffffff00047882 */ /* 0x000fc60000000000 */
[----:B------:R-:W-:Y:S05]  /*2810*/  BRA.DIV UR4, `(.L_x_50850) ;  /* 0x0000004a04647947 */ /* 0x000fea000b800000 */
[----:B-1----:R1:W0:Y:S02]  /*2820*/  SHFL.IDX PT, R31, R60, R37, R43 ;  /* 0x000000253c1f7389 */ /* 0x00222400000e002b */
.L_x_51000:
[----:B0-----:R-:W-:-:S07]  /*2830*/  IMAD R58, R10, R31, R58 ;  /* 0x0000001f0a3a7224 */ /* 0x001fce00078e023a */
.L_x_50849:
[----:B------:R-:W-:-:S13]  /*2840*/  ISETP.GE.AND P6, PT, R54, 0x8, PT ;  /* 0x000000083600780c */ /* 0x000fda0003fc6270 */
[----:B------:R-:W-:Y:S05]  /*2850*/  @!P6 BRA `(.L_x_50851) ;  /* 0x000000000010e947 */ /* 0x000fea0003800000 */
[----:B------:R-:W-:-:S03]  /*2860*/  UMOV UR4, 0xffffffff ;  /* 0xffffffff00047882 */ /* 0x000fc60000000000 */
[----:B------:R-:W-:Y:S05]  /*2870*/  BRA.DIV UR4, `(.L_x_50852) ;  /* 0x0000004a046c7947 */ /* 0x000fea000b800000 */
[----:B-1----:R1:W0:Y:S02]  /*2880*/  SHFL.IDX PT, R31, R60, R36, R43 ;  /* 0x000000243c1f7389 */ /* 0x00222400000e002b */
.L_x_51003:
[----:B0-----:R-:W-:-:S07]  /*2890*/  IMAD R58, R9, R31, R58 ;  /* 0x0000001f093a7224 */ /* 0x001fce00078e023a */
.L_x_50851:
[----:B------:R-:W-:-:S13]  /*28a0*/  ISETP.GE.AND P6, PT, R54, 0x9, PT ;  /* 0x000000093600780c */ /* 0x000fda0003fc6270 */
[----:B------:R-:W-:Y:S05]  /*28b0*/  @!P6 BRA `(.L_x_50853) ;  /* 0x000000000010e947 */ /* 0x000fea0003800000 */
[----:B------:R-:W-:-:S03]  /*28c0*/  UMOV UR4, 0xffffffff ;  /* 0xffffffff00047882 */ /* 0x000fc60000000000 */
[----:B------:R-:W-:Y:S05]  /*28d0*/  BRA.DIV UR4, `(.L_x_50854) ;  /* 0x0000004a04747947 */ /* 0x000fea000b800000 */
[----:B-1----:R1:W0:Y:S02]  /*28e0*/  SHFL.IDX PT, R31, R60, R35, R43 ;  /* 0x000000233c1f7389 */ /* 0x00222400000e002b */
.L_x_51006:
[----:B0-----:R-:W-:-:S07]  /*28f0*/  IMAD R58, R8, R31, R58 ;  /* 0x0000001f083a7224 */ /* 0x001fce00078e023a */
.L_x_50853:
[----:B------:R-:W-:-:S13]  /*2900*/  ISETP.GE.AND P6, PT, R54, 0xa, PT ;  /* 0x0000000a3600780c */ /* 0x000fda0003fc6270 */
[----:B------:R-:W-:Y:S05]  /*2910*/  @!P6 BRA `(.L_x_50855) ;  /* 0x000000000010e947 */ /* 0x000fea0003800000 */
[----:B------:R-:W-:-:S03]  /*2920*/  UMOV UR4, 0xffffffff ;  /* 0xffffffff00047882 */ /* 0x000fc60000000000 */
[----:B------:R-:W-:Y:S05]  /*2930*/  BRA.DIV UR4, `(.L_x_50856) ;  /* 0x0000004a047c7947 */ /* 0x000fea000b800000 */
[----:B-1----:R1:W0:Y:S02]  /*2940*/  SHFL.IDX PT, R31, R60, R34, R43 ;  /* 0x000000223c1f7389 */ /* 0x00222400000e002b */
.L_x_51009:
[----:B0-----:R-:W-:-:S07]  /*2950*/  IMAD R58, R7, R31, R58 ;  /* 0x0000001f073a7224 */ /* 0x001fce00078e023a */
.L_x_50855:
[----:B------:R-:W-:-:S13]  /*2960*/  ISETP.GE.AND P6, PT, R54, 0xb, PT ;  /* 0x0000000b3600780c */ /* 0x000fda0003fc6270 */
[----:B------:R-:W-:Y:S05]  /*2970*/  @!P6 BRA `(.L_x_50857) ;  /* 0x000000000010e947 */ /* 0x000fea0003800000 */
[----:B------:R-:W-:-:S03]  /*2980*/  UMOV UR4, 0xffffffff ;  /* 0xffffffff00047882 */ /* 0x000fc60000000000 */
[----:B------:R-:W-:Y:S05]  /*2990*/  BRA.DIV UR4, `(.L_x_50858) ;  /* 0x0000004a04847947 */ /* 0x000fea000b800000 */
[----:B-1----:R1:W0:Y:S02]  /*29a0*/  SHFL.IDX PT, R31, R60, R33, R43 ;  /* 0x000000213c1f7389 */ /* 0x00222400000e002b */
.L_x_51012:
[----:B0-----:R-:W-:-:S07]  /*29b0*/  IMAD R58, R6, R31, R58 ;  /* 0x0000001f063a7224 */ /* 0x001fce00078e023a */
.L_x_50857:
[----:B------:R-:W-:-:S13]  /*29c0*/  ISETP.GE.AND P6, PT, R54, 0xc, PT ;  /* 0x0000000c3600780c */ /* 0x000fda0003fc6270 */
[----:B------:R-:W-:Y:S05]  /*29d0*/  @!P6 BRA `(.L_x_50859) ;  /* 0x000000000010e947 */ /* 0x000fea0003800000 */
[----:B------:R-:W-:-:S03]  /*29e0*/  UMOV UR4, 0xffffffff ;  /* 0xffffffff00047882 */ /* 0x000fc60000000000 */
[----:B------:R-:W-:Y:S05]  /*29f0*/  BRA.DIV UR4, `(.L_x_50860) ;  /* 0x0000004a048c7947 */ /* 0x000fea000b800000 */
[----:B-1----:R1:W0:Y:S02]  /*2a00*/  SHFL.IDX PT, R31, R60, R32, R43 ;  /* 0x000000203c1f7389 */ /* 0x00222400000e002b */
.L_x_51015:
[----:B0-----:R-:W-:-:S07]  /*2a10*/  IMAD R58, R5, R31, R58 ;  /* 0x0000001f053a7224 */ /* 0x001fce00078e023a */
.L_x_50859:
[----:B------:R-:W-:-:S13]  /*2a20*/  ISETP.GE.AND P6, PT, R54, 0xd, PT ;  /* 0x0000000d3600780c */ /* 0x000fda0003fc6270 */
[----:B------:R-:W-:Y:S05]  /*2a30*/  @!P6 BRA `(.L_x_50861) ;  /* 0x000000000010e947 */ /* 0x000fea0003800000 */
[----:B------:R-:W-:-:S03]  /*2a40*/  UMOV UR4, 0xffffffff ;  /* 0xffffffff00047882 */ /* 0x000fc60000000000 */
[----:B------:R-:W-:Y:S05]  /*2a50*/  BRA.DIV UR4, `(.L_x_50862) ;  /* 0x0000004a04947947 */ /* 0x000fea000b800000 */
[----:B-1----:R1:W0:Y:S02]  /*2a60*/  SHFL.IDX PT, R31, R60, R29, R43 ;  /* 0x0000001d3c1f7389 */ /* 0x00222400000e002b */
.L_x_51018:
[----:B0-----:R-:W-:-:S07]  /*2a70*/  IMAD R58, R4, R31, R58 ;  /* 0x0000001f043a7224 */ /* 0x001fce00078e023a */
.L_x_50861:
[----:B------:R-:W-:-:S13]  /*2a80*/  ISETP.GE.AND P6, PT, R54, 0xe, PT ;  /* 0x0000000e3600780c */ /* 0x000fda0003fc6270 */
[----:B------:R-:W-:Y:S05]  /*2a90*/  @!P6 BRA `(.L_x_50863) ;  /* 0x000000000010e947 */ /* 0x000fea0003800000 */
[----:B------:R-:W-:-:S03]  /*2aa0*/  UMOV UR4, 0xffffffff ;  /* 0xffffffff00047882 */ /* 0x000fc60000000000 */
[----:B------:R-:W-:Y:S05]  /*2ab0*/  BRA.DIV UR4, `(.L_x_50864) ;  /* 0x0000004a049c7947 */ /* 0x000fea000b800000 */
[----:B-1----:R1:W0:Y:S02]  /*2ac0*/  SHFL.IDX PT, R31, R60, R28, R43 ;  /* 0x0000001c3c1f7389 */ /* 0x00222400000e002b */
.L_x_51021:
[----:B0-----:R-:W-:-:S07]  /*2ad0*/  IMAD R58, R3, R31, R58 ;  /* 0x0000001f033a7224 */ /* 0x001fce00078e023a */
.L_x_50863:
[----:B------:R-:W-:-:S13]  /*2ae0*/  ISETP.GE.AND P6, PT, R54, 0xf, PT ;  /* 0x0000000f3600780c */ /* 0x000fda0003fc6270 */
[----:B------:R-:W-:Y:S05]  /*2af0*/  @!P6 BRA `(.L_x_50865) ;  /* 0x000000000010e947 */ /* 0x000fea0003800000 */
[----:B------:R-:W-:-:S03]  /*2b00*/  UMOV UR4, 0xffffffff ;  /* 0xffffffff00047882 */ /* 0x000fc60000000000 */
[----:B------:R-:W-:Y:S05]  /*2b10*/  BRA.DIV UR4, `(.L_x_50866) ;  /* 0x0000004a04a47947 */ /* 0x000fea000b800000 */
[----:B-1----:R1:W0:Y:S02]  /*2b20*/  SHFL.IDX PT, R31, R60, R27, R43 ;  /* 0x0000001b3c1f7389 */ /* 0x00222400000e002b */
.L_x_51024:
[----:B0-----:R-:W-:-:S07]  /*2b30*/  IMAD R58, R2, R31, R58 ;  /* 0x0000001f023a7224 */ /* 0x001fce00078e023a */
.L_x_50865:
[----:B------:R-:W-:-:S13]  /*2b40*/  ISETP.GE.AND P6, PT, R54, 0x10, PT ;  /* 0x000000103600780c */ /* 0x000fda0003fc6270 */
[----:B------:R-:W-:Y:S05]  /*2b50*/  @!P6 BRA `(.L_x_50867) ;  /* 0x000000000010e947 */ /* 0x000fea0003800000 */
[----:B------:R-:W-:-:S03]  /*2b60*/  UMOV UR4, 0xffffffff ;  /* 0xffffffff00047882 */ /* 0x000fc60000000000 */
[----:B------:R-:W-:Y:S05]  /*2b70*/  BRA.DIV UR4, `(.L_x_50868) ;  /* 0x0000004a04ac7947 */ /* 0x000fea000b800000 */
[----:B-1----:R1:W0:Y:S02]  /*2b80*/  SHFL.IDX PT, R31, R60, R55, R43 ;  /* 0x000000373c1f7389 */ /* 0x00222400000e002b */
.L_x_51027:
[----:B0-----:R-:W-:-:S07]  /*2b90*/  IMAD R58, R0, R31, R58 ;  /* 0x0000001f003a7224 */ /* 0x001fce00078e023a */
.L_x_50867:
        /* <DEDUP_REMOVED lines=8> */
.L_x_50836:
[----:B------:R-:W-:Y:S05]  /*2c20*/  BSYNC B0 ;  /* 0x0000000000007941 */ /* 0x000fea0003800000 */
.L_x_50835:
[----:B------:R-:W-:-:S13]  /*2c30*/  ISETP.NE.AND P6, PT, R56, RZ, PT ;  /* 0x000000ff3800720c */ /* 0x000fda0003fc5270 */
[----:B------:R-:W-:Y:S05]  /*2c40*/  @!P6 BRA `(.L_x_50870) ;  /* 0xffffffe80094e947 */ /* 0x000fea000383ffff */
[----:B------:R-:W-:Y:S05]  /*2c50*/  BSYNC B1 ;  /* 0x0000000000017941 */ /* 0x000fea0003800000 */
.L_x_50818:
[----:B------:R-:W-:Y:S05]  /*2c60*/  BRA `(.L_x_50816) ;  /* 0x0000003000f07947 */ /* 0x000fea0003800000 */
.L_x_50817:
        /* <DEDUP_REMOVED lines=78> */
.L_x_50923:
        /* <DEDUP_REMOVED lines=20> */
.L_x_50872:
        /* <DEDUP_REMOVED lines=8> */
.L_x_50873:
        /* <DEDUP_REMOVED lines=8> */
.L_x_50874:
        /* <DEDUP_REMOVED lines=8> */
.L_x_50875:
        /* <DEDUP_REMOVED lines=8> */
.L_x_50876:
        /* <DEDUP_REMOVED lines=8> */
.L_x_50877:
        /* <DEDUP_REMOVED lines=12> */
.L_x_50878:
        /* <DEDUP_REMOVED lines=15> */
.L_x_50879:
        /* <DEDUP_REMOVED lines=14> */
.L_x_50880:
        /* <DEDUP_REMOVED lines=15> */
.L_x_50881:
        /* <DEDUP_REMOVED lines=15> */
.L_x_50882:
        /* <DEDUP_REMOVED lines=15> */
.L_x_50883:
        /* <DEDUP_REMOVED lines=15> */
.L_x_50884:
        /* <DEDUP_REMOVED lines=15> */
.L_x_50885:
        /* <DEDUP_REMOVED lines=15> */
.L_x_50886:
        /* <DEDUP_REMOVED lines=15> */
.L_x_50887:
        /* <DEDUP_REMOVED lines=31> */
.L_x_50922:
[----:B------:R-:W-:Y:S02]  /*4020*/  IMAD R60, R58, 0x84, R57 ;  /* 0x000000843a3c7824 */ /* 0x000fe400078e0239 */
[----:B------:R-:W-:-:S04]  /*4030*/  IMAD.MOV.U32 R59, RZ, RZ, RZ ;  /* 0x000000ffff3b7224 */ /* 0x000fc800078e00ff */
[----:B------:R-:W0:Y:S01]  /*4040*/  LDS R60, [R60] ;  /* 0x000000003c3c7984 */ /* 0x000e220000000800 */
[----:B------:R-:W-:Y:S05]  /*4050*/  @!P5 BRA `(.L_x_50890) ;  /* 0x000000000010d947 */ /* 0x000fea0003800000 */
[----:B------:R-:W-:-:S03]  /*4060*/  UMOV UR4, 0xffffffff ;  /* 0xffffffff00047882 */ /* 0x000fc60000000000 */
[----:B------:R-:W-:Y:S05]  /*4070*/  BRA.DIV UR4, `(.L_x_50891) ;  /* 0x00000036048c7947 */ /* 0x000fea000b800000 */
[----:B0-----:R0:W0:Y:S02]  /*4080*/  SHFL.IDX PT, R31, R60, R18, R43 ;  /* 0x000000123c1f7389 */ /* 0x00102400000e002b */
.L_x_51030:
[----:B0-----:R-:W-:-:S07]  /*4090*/  IMAD R59, R16, R31, RZ ;  /* 0x0000001f103b7224 */ /* 0x001fce00078e02ff */
.L_x_50890:
[----:B------:R-:W-:Y:S05]  /*40a0*/  @!P4 BRA `(.L_x_50892) ;  /* 0x000000000010c947 */ /* 0x000fea0003800000 */
[----:B------:R-:W-:-:S03]  /*40b0*/  UMOV UR4, 0xffffffff ;  /* 0xffffffff00047882 */ /* 0x000fc60000000000 */
[----:B------:R-:W-:Y:S05]  /*40c0*/  BRA.DIV UR4, `(.L_x_50893) ;  /* 0x0000003604987947 */ /* 0x000fea000b800000 */
[----:B0-----:R0:W0:Y:S02]  /*40d0*/  SHFL.IDX PT, R31, R60, R41, R43 ;  /* 0x000000293c1f7389 */ /* 0x00102400000e002b */
.L_x_51033:
[----:B01----:R-:W-:-:S07]  /*40e0*/  IMAD R59, R15, R31, R59 ;  /* 0x0000001f0f3b7224 */ /* 0x003fce00078e023b */
.L_x_50892:
[----:B------:R-:W-:Y:S05]  /*40f0*/  @!P3 BRA `(.L_x_50894) ;  /* 0x000000000010b947 */ /* 0x000fea0003800000 */
[----:B------:R-:W-:-:S03]  /*4100*/  UMOV UR4, 0xffffffff ;  /* 0xffffffff00047882 */ /* 0x000fc60000000000 */
[----:B------:R-:W-:Y:S05]  /*4110*/  BRA.DIV UR4, `(.L_x_50895) ;  /* 0x0000003604a47947 */ /* 0x000fea000b800000 */
[----:B0-----:R0:W0:Y:S02]  /*4120*/  SHFL.IDX PT, R31, R60, R40, R43 ;  /* 0x000000283c1f7389 */ /* 0x00102400000e002b */
.L_x_51036:
[----:B0-2---:R-:W-:-:S07]  /*4130*/  IMAD R59, R14, R31, R59 ;  /* 0x0000001f0e3b7224 */ /* 0x005fce00078e023b */
.L_x_50894:
[----:B------:R-:W-:Y:S05]  /*4140*/  @!P2 BRA `(.L_x_50896) ;  /* 0x000000000010a947 */ /* 0x000fea0003800000 */
[----:B------:R-:W-:-:S03]  /*4150*/  UMOV UR4, 0xffffffff ;  /* 0xffffffff00047882 */ /* 0x000fc60000000000 */
[----:B------:R-:W-:Y:S05]  /*4160*/  BRA.DIV UR4, `(.L_x_50897) ;  /* 0x0000003604b07947 */ /* 0x000fea000b800000 */
[----:B0-----:R0:W0:Y:S02]  /*4170*/  SHFL.IDX PT, R31, R60, R39, R43 ;  /* 0x000000273c1f7389 */ /* 0x00102400000e002b */
.L_x_51039:
[----:B0--3--:R-:W-:-:S07]  /*4180*/  IMAD R59, R13, R31, R59 ;  /* 0x0000001f0d3b7224 */ /* 0x009fce00078e023b */
.L_x_50896:
[----:B------:R-:W-:Y:S05]  /*4190*/  @!P1 BRA `(.L_x_50898) ;  /* 0x0000000000109947 */ /* 0x000fea0003800000 */
[----:B------:R-:W-:-:S03]  /*41a0*/  UMOV UR4, 0xffffffff ;  /* 0xffffffff00047882 */ /* 0x000fc60000000000 */
[----:B------:R-:W-:Y:S05]  /*41b0*/  BRA.DIV UR4, `(.L_x_50899) ;  /* 0x0000003604bc7947 */ /* 0x000fea000b800000 */
[----:B0-----:R0:W0:Y:S02]  /*41c0*/  SHFL.IDX PT, R31, R60, R38, R43 ;  /* 0x000000263c1f7389 */ /* 0x00102400000e002b */
.L_x_51042:
[----:B0---4-:R-:W-:-:S07]  /*41d0*/  IMAD R59, R12, R31, R59 ;  /* 0x0000001f0c3b7224 */ /* 0x011fce00078e023b */
.L_x_50898:
[----:B------:R-:W-:Y:S05]  /*41e0*/  @!P0 BRA `(.L_x_50900) ;  /* 0x0000000000108947 */ /* 0x000fea0003800000 */
[----:B------:R-:W-:-:S03]  /*41f0*/  UMOV UR4, 0xffffffff ;  /* 0xffffffff00047882 */ /* 0x000fc60000000000 */
[----:B------:R-:W-:Y:S05]  /*4200*/  BRA.DIV UR4, `(.L_x_50901) ;  /* 0x0000003604c87947 */ /* 0x000fea000b800000 */
[----:B0-----:R0:W0:Y:S02]  /*4210*/  SHFL.IDX PT, R31, R60, R37, R43 ;  /* 0x000000253c1f7389 */ /* 0x00102400000e002b */
.L_x_51045:
[----:B0-----:R-:W-:-:S07]  /*4220*/  IMAD R59, R11, R31, R59 ;  /* 0x0000001f0b3b7224 */ /* 0x001fce00078e023b */
.L_x_50900:
[----:B------:R-:W5:Y:S02]  /*4230*/  LDCU UR4, c[0x0][0x3ac] ;  /* 0x00007580ff0477ac */ /* 0x000f640008000800 */
[----:B-----5:R-:W-:-:S05]  /*4240*/  IMAD.U32 R54, RZ, RZ, UR4 ;  /* 0x00000004ff367e24 */ /* 0x020fca000f8e00ff */
[----:B------:R-:W-:-:S13]  /*4250*/  ISETP.GE.U32.AND P6, PT, R54, 0x7, PT ;  /* 0x000000073600780c */ /* 0x000fda0003fc6070 */
[----:B------:R-:W-:Y:S05]  /*4260*/  @!P6 BRA `(.L_x_50902) ;  /* 0x000000000010e947 */ /* 0x000fea0003800000 */
[----:B------:R-:W-:-:S03]  /*4270*/  UMOV UR4, 0xffffffff ;  /* 0xffffffff00047882 */ /* 0x000fc60000000000 */
[----:B------:R-:W-:Y:S05]  /*4280*/  BRA.DIV UR4, `(.L_x_50903) ;  /* 0x0000003604c87947 */ /* 0x000fea000b800000 */
[----:B0-----:R0:W0:Y:S02]  /*4290*/  SHFL.IDX PT, R31, R60, R36, R43 ;  /* 0x000000243c1f7389 */ /* 0x00102400000e002b */
.L_x_51048:
[----:B0-----:R-:W-:-:S07]  /*42a0*/  IMAD R59, R10, R31, R59 ;  /* 0x0000001f0a3b7224 */ /* 0x001fce00078e023b */
.L_x_50902:
[----:B------:R-:W-:-:S13]  /*42b0*/  ISETP.GE.U32.AND P6, PT, R54, 0x8, PT ;  /* 0x000000083600780c */ /* 0x000fda0003fc6070 */
[----:B------:R-:W-:Y:S05]  /*42c0*/  @!P6 BRA `(.L_x_50904) ;  /* 0x000000000010e947 */ /* 0x000fea0003800000 */
[----:B------:R-:W-:-:S03]  /*42d0*/  UMOV UR4, 0xffffffff ;  /* 0xffffffff00047882 */ /* 0x000fc60000000000 */
[----:B------:R-:W-:Y:S05]  /*42e0*/  BRA.DIV UR4, `(.L_x_50905) ;  /* 0x0000003604d07947 */ /* 0x000fea000b800000 */
[----:B0-----:R0:W0:Y:S02]  /*42f0*/  SHFL.IDX PT, R31, R60, R35, R43 ;  /* 0x000000233c1f7389 */ /* 0x00102400000e002b */
.L_x_51051:
[----:B0-----:R-:W-:-:S07]  /*4300*/  IMAD R59, R9, R31, R59 ;  /* 0x0000001f093b7224 */ /* 0x001fce00078e023b */
.L_x_50904:
[----:B------:R-:W-:-:S13]  /*4310*/  ISETP.GE.U32.AND P6, PT, R54, 0x9, PT ;  /* 0x000000093600780c */ /* 0x000fda0003fc6070 */
[----:B------:R-:W-:Y:S05]  /*4320*/  @!P6 BRA `(.L_x_50906) ;  /* 0x000000000010e947 */ /* 0x000fea0003800000 */
[----:B------:R-:W-:-:S03]  /*4330*/  UMOV UR4, 0xffffffff ;  /* 0xffffffff00047882 */ /* 0x000fc60000000000 */
[----:B------:R-:W-:Y:S05]  /*4340*/  BRA.DIV UR4, `(.L_x_50907) ;  /* 0x0000003604d87947 */ /* 0x000fea000b800000 */
[----:B0-----:R0:W0:Y:S02]  /*4350*/  SHFL.IDX PT, R31, R60, R34, R43 ;  /* 0x000000223c1f7389 */ /* 0x00102400000e002b */
.L_x_51054:
[----:B0-----:R-:W-:-:S07]  /*4360*/  IMAD R59, R8, R31, R59 ;  /* 0x0000001f083b7224 */ /* 0x001fce00078e023b */
.L_x_50906:
[----:B------:R-:W-:-:S13]  /*4370*/  ISETP.GE.U32.AND P6, PT, R54, 0xa, PT ;  /* 0x0000000a3600780c */ /* 0x000fda0003fc6070 */
[----:B------:R-:W-:Y:S05]  /*4380*/  @!P6 BRA `(.L_x_50908) ;  /* 0x000000000010e947 */ /* 0x000fea0003800000 */
[----:B------:R-:W-:-:S03]  /*4390*/  UMOV UR4, 0xffffffff ;  /* 0xffffffff00047882 */ /* 0x000fc60000000000 */
[----:B------:R-:W-:Y:S05]  /*43a0*/  BRA.DIV UR4, `(.L_x_50909) ;  /* 0x0000003604e07947 */ /* 0x000fea000b800000 */
[----:B0-----:R0:W0:Y:S02]  /*43b0*/  SHFL.IDX PT, R31, R60, R33, R43 ;  /* 0x000000213c1f7389 */ /* 0x00102400000e002b */
.L_x_51057:
[----:B0-----:R-:W-:-:S07]  /*43c0*/  IMAD R59, R7, R31, R59 ;  /* 0x0000001f073b7224 */ /* 0x001fce00078e023b */
.L_x_50908:
[----:B------:R-:W-:-:S13]  /*43d0*/  ISETP.GE.U32.AND P6, PT, R54, 0xb, PT ;  /* 0x0000000b3600780c */ /* 0x000fda0003fc6070 */
[----:B------:R-:W-:Y:S05]  /*43e0*/  @!P6 BRA `(.L_x_50910) ;  /* 0x000000000010e947 */ /* 0x000fea0003800000 */
[----:B------:R-:W-:-:S03]  /*43f0*/  UMOV UR4, 0xffffffff ;  /* 0xffffffff00047882 */ /* 0x000fc60000000000 */
[----:B------:R-:W-:Y:S05]  /*4400*/  BRA.DIV UR4, `(.L_x_50911) ;  /* 0x0000003604e87947 */ /* 0x000fea000b800000 */
[----:B0-----:R0:W0:Y:S02]  /*4410*/  SHFL.IDX PT, R31, R60, R32, R43 ;  /* 0x000000203c1f7389 */ /* 0x00102400000e002b */
.L_x_51060:
[----:B0-----:R-:W-:-:S07]  /*4420*/  IMAD R59, R6, R31, R59 ;  /* 0x0000001f063b7224 */ /* 0x001fce00078e023b */
.L_x_50910:
[----:B------:R-:W-:-:S13]  /*4430*/  ISETP.GE.U32.AND P6, PT, R54, 0xc, PT ;  /* 0x0000000c3600780c */ /* 0x000fda0003fc6070 */
[----:B------:R-:W-:Y:S05]  /*4440*/  @!P6 BRA `(.L_x_50912) ;  /* 0x000000000010e947 */ /* 0x000fea0003800000 */
[----:B------:R-:W-:-:S03]  /*4450*/  UMOV UR4, 0xffffffff ;  /* 0xffffffff00047882 */ /* 0x000fc60000000000 */
[----:B------:R-:W-:Y:S05]  /*4460*/  BRA.DIV UR4, `(.L_x_50913) ;  /* 0x0000003604f07947 */ /* 0x000fea000b800000 */
[----:B0-----:R0:W0:Y:S02]  /*4470*/  SHFL.IDX PT, R31, R60, R29, R43 ;  /* 0x0000001d3c1f7389 */ /* 0x00102400000e002b */
.L_x_51063:
[----:B0-----:R-:W-:-:S07]  /*4480*/  IMAD R59, R5, R31, R59 ;  /* 0x0000001f053b7224 */ /* 0x001fce00078e023b */
.L_x_50912:
[----:B------:R-:W-:-:S13]  /*4490*/  ISETP.GE.U32.AND P6, PT, R54, 0xd, PT ;  /* 0x0000000d3600780c */ /* 0x000fda0003fc6070 */
[----:B------:R-:W-:Y:S05]  /*44a0*/  @!P6 BRA `(.L_x_50914) ;  /* 0x000000000010e947 */ /* 0x000fea0003800000 */
[----:B------:R-:W-:-:S03]  /*44b0*/  UMOV UR4, 0xffffffff ;  /* 0xffffffff00047882 */ /* 0x000fc60000000000 */
[----:B------:R-:W-:Y:S05]  /*44c0*/  BRA.DIV UR4, `(.L_x_50915) ;  /* 0x0000003604f87947 */ /* 0x000fea000b800000 */
[----:B0-----:R0:W0:Y:S02]  /*44d0*/  SHFL.IDX PT, R31, R60, R28, R43 ;  /* 0x0000001c3c1f7389 */ /* 0x00102400000e002b */
.L_x_51066:
[----:B0-----:R-:W-:-:S07]  /*44e0*/  IMAD R59, R4, R31, R59 ;  /* 0x0000001f043b7224 */ /* 0x001fce00078e023b */
.L_x_50914:
[----:B------:R-:W-:-:S13]  /*44f0*/  ISETP.GE.U32.AND P6, PT, R54, 0xe, PT ;  /* 0x0000000e3600780c */ /* 0x000fda0003fc6070 */
[----:B------:R-:W-:Y:S05]  /*4500*/  @!P6 BRA `(.L_x_50916) ;  /* 0x000000000010e947 */ /* 0x000fea0003800000 */
[----:B------:R-:W-:-:S03]  /*4510*/  UMOV UR4, 0xffffffff ;  /* 0xffffffff00047882 */ /* 0x000fc60000000000 */
[----:B------:R-:W-:Y:S05]  /*4520*/  BRA.DIV UR4, `(.L_x_50917) ;  /* 0x0000003a04007947 */ /* 0x000fea000b800000 */
[----:B0-----:R0:W0:Y:S02]  /*4530*/  SHFL.IDX PT, R31, R60, R27, R43 ;  /* 0x0000001b3c1f7389 */ /* 0x00102400000e002b */
.L_x_51069:
[----:B0-----:R-:W-:-:S07]  /*4540*/  IMAD R59, R3, R31, R59 ;  /* 0x0000001f033b7224 */ /* 0x001fce00078e023b */
.L_x_50916:
[----:B------:R-:W-:-:S13]  /*4550*/  ISETP.GE.U32.AND P6, PT, R54, 0xf, PT ;  /* 0x0000000f3600780c */ /* 0x000fda0003fc6070 */
[----:B------:R-:W-:Y:S05]  /*4560*/  @!P6 BRA `(.L_x_50918) ;  /* 0x000000000010e947 */ /* 0x000fea0003800000 */
[----:B------:R-:W-:-:S03]  /*4570*/  UMOV UR4, 0xffffffff ;  /* 0xffffffff00047882 */ /* 0x000fc60000000000 */
[----:B------:R-:W-:Y:S05]  /*4580*/  BRA.DIV UR4, `(.L_x_50919) ;  /* 0x0000003a04087947 */ /* 0x000fea000b800000 */
[----:B0-----:R0:W0:Y:S02]  /*4590*/  SHFL.IDX PT, R31, R60, R26, R43 ;  /* 0x0000001a3c1f7389 */ /* 0x00102400000e002b */
.L_x_51072:
[----:B0-----:R-:W-:-:S07]  /*45a0*/  IMAD R59, R2, R31, R59 ;  /* 0x0000001f023b7224 */ /* 0x001fce00078e023b */
.L_x_50918:
[----:B------:R-:W-:-:S13]  /*45b0*/  ISETP.GE.U32.AND P6, PT, R54, 0x10, PT ;  /* 0x000000103600780c */ /* 0x000fda0003fc6070 */
[----:B------:R-:W-:Y:S05]  /*45c0*/  @!P6 BRA `(.L_x_50920) ;  /* 0x000000000010e947 */ /* 0x000fea0003800000 */
[----:B------:R-:W-:-:S03]  /*45d0*/  UMOV UR4, 0xffffffff ;  /* 0xffffffff00047882 */ /* 0x000fc60000000000 */
[----:B------:R-:W-:Y:S05]  /*45e0*/  BRA.DIV UR4, `(.L_x_50921) ;  /* 0x0000003a04107947 */ /* 0x000fea000b800000 */
[----:B0-----:R0:W0:Y:S02]  /*45f0*/  SHFL.IDX PT, R31, R60, R42, R43 ;  /* 0x0000002a3c1f7389 */ /* 0x00102400000e002b */
.L_x_51075:
[----:B0-----:R-:W-:-:S07]  /*4600*/  IMAD R59, R0, R31, R59 ;  /* 0x0000001f003b7224 */ /* 0x001fce00078e023b */
.L_x_50920:
[----:B------:R-:W-:Y:S02]  /*4610*/  IMAD R31, R53, R58, R17 ;  /* 0x0000003a351f7224 */ /* 0x000fe400078e0211 */
[----:B------:R-:W-:Y:S02]  /*4620*/  IMAD.IADD R58, R47, 0x1, R58 ;  /* 0x000000012f3a7824 */ /* 0x000fe400078e023a */
[----:B------:R-:W-:-:S03]  /*4630*/  IMAD R30, R31, 0x4, R56 ;  /* 0x000000041f1e7824 */ /* 0x000fc600078e0238 */
[----:B------:R-:W-:Y:S02]  /*4640*/  ISETP.GE.AND P6, PT, R58, UR10, PT ;  /* 0x0000000a3a007c0c */ /* 0x000fe4000bfc6270 */
[----:B------:R0:W-:Y:S11]  /*4650*/  STS [R30], R59 ;  /* 0x0000003b1e007388 */ /* 0x0001f60000000800 */
[----:B0-----:R-:W-:Y:S05]  /*4660*/  @!P6 BRA `(.L_x_50922) ;  /* 0xfffffff8006ce947 */ /* 0x001fea000383ffff */
.L_x_50889:
[----:B------:R-:W-:Y:S05]  /*4670*/  BSYNC B0 ;  /* 0x0000000000007941 */ /* 0x000fea0003800000 */
.L_x_50888:
[----:B------:R-:W-:-:S13]  /*4680*/  ISETP.NE.AND P6, PT, R55, RZ, PT ;  /* 0x000000ff3700720c */ /* 0x000fda0003fc5270 */
[----:B------:R-:W-:Y:S05]  /*4690*/  @!P6 BRA `(.L_x_50923) ;  /* 0xffffffe800ace947 */ /* 0x000fea000383ffff */
[----:B------:R-:W-:Y:S05]  /*46a0*/  BRA `(.L_x_50816) ;  /* 0x0000001800607947 */ /* 0x000fea0003800000 */
.L_x_50871:
        /* <DEDUP_REMOVED lines=66> */
.L_x_50975:
        /* <DEDUP_REMOVED lines=21> */
.L_x_50924:
        /* <DEDUP_REMOVED lines=10> */
.L_x_50925:
        /* <DEDUP_REMOVED lines=10> */
.L_x_50926:
        /* <DEDUP_REMOVED lines=10> */
.L_x_50927:
        /* <DEDUP_REMOVED lines=10> */
.L_x_50928:
        /* <DEDUP_REMOVED lines=11> */
.L_x_50929:
        /* <DEDUP_REMOVED lines=11> */
.L_x_50930:
        /* <DEDUP_REMOVED lines=11> */
.L_x_50931:
        /* <DEDUP_REMOVED lines=10> */
.L_x_50932:
        /* <DEDUP_REMOVED lines=11> */
.L_x_50933:
        /* <DEDUP_REMOVED lines=11> */
.L_x_50934:
        /* <DEDUP_REMOVED lines=11> */
.L_x_50935:
        /* <DEDUP_REMOVED lines=11> */
.L_x_50936:
        /* <DEDUP_REMOVED lines=11> */
.L_x_50937:
        /* <DEDUP_REMOVED lines=11> */
.L_x_50938:
        /* <DEDUP_REMOVED lines=11> */
.L_x_50939:
        /* <DEDUP_REMOVED lines=28> */
.L_x_50974:
[----:B------:R-:W-:Y:S02]  /*57e0*/  IMAD R60, R37, 0x84, R39 ;  /* 0x00000084253c7824 */ /* 0x000fe400078e0227 */
[----:B------:R-:W-:-:S04]  /*57f0*/  IMAD.MOV.U32 R41, RZ, RZ, RZ ;  /* 0x000000ffff297224 */ /* 0x000fc800078e00ff */
[----:B------:R-:W0:Y:S01]  /*5800*/  LDS R60, [R60] ;  /* 0x000000003c3c7984 */ /* 0x000e220000000800 */
[----:B------:R-:W-:Y:S05]  /*5810*/  @!P4 BRA `(.L_x_50941) ;  /* 0x000000000010c947 */ /* 0x000fea0003800000 */
[----:B------:R-:W-:-:S03]  /*5820*/  UMOV UR4, 0xffffffff ;  /* 0xffffffff00047882 */ /* 0x000fc60000000000 */
[----:B------:R-:W-:Y:S05]  /*5830*/  BRA.DIV UR4, `(.L_x_50942) ;  /* 0x00000026049c7947 */ /* 0x000fea000b800000 */
[----:B0-----:R0:W2:Y:S02]  /*5840*/  SHFL.IDX PT, R41, R60, R24, R43 ;  /* 0x000000183c297389 */ /* 0x0010a400000e002b */
.L_x_51077:
[----:B-12---:R-:W-:-:S07]  /*5850*/  IMAD R41, R20, R41, RZ ;  /* 0x0000002914297224 */ /* 0x006fce00078e02ff */
.L_x_50941:
[----:B------:R-:W-:Y:S05]  /*5860*/  @!P3 BRA `(.L_x_50943) ;  /* 0x000000000010b947 */ /* 0x000fea0003800000 */
[----:B------:R-:W-:-:S03]  /*5870*/  UMOV UR4, 0xffffffff ;  /* 0xffffffff00047882 */ /* 0x000fc60000000000 */
[----:B------:R-:W-:Y:S05]  /*5880*/  BRA.DIV UR4, `(.L_x_50944) ;  /* 0x0000002604a47947 */ /* 0x000fea000b800000 */
[----:B0-----:R0:W2:Y:S02]  /*5890*/  SHFL.IDX PT, R31, R60, R33, R43 ;  /* 0x000000213c1f7389 */ /* 0x0010a400000e002b */
.L_x_51080:
[----:B--23--:R-:W-:-:S07]  /*58a0*/  IMAD R41, R19, R31, R41 ;  /* 0x0000001f13297224 */ /* 0x00cfce00078e0229 */
.L_x_50943:
[----:B------:R-:W-:Y:S05]  /*58b0*/  @!P2 BRA `(.L_x_50945) ;  /* 0x000000000010a947 */ /* 0x000fea0003800000 */
[----:B------:R-:W-:-:S03]  /*58c0*/  UMOV UR4, 0xffffffff ;  /* 0xffffffff00047882 */ /* 0x000fc60000000000 */
[----:B------:R-:W-:Y:S05]  /*58d0*/  BRA.DIV UR4, `(.L_x_50946) ;  /* 0x0000002604b07947 */ /* 0x000fea000b800000 */
[----:B0-----:R0:W2:Y:S02]  /*58e0*/  SHFL.IDX PT, R31, R60, R29, R43 ;  /* 0x0000001d3c1f7389 */ /* 0x0010a400000e002b */
.L_x_51083:
[----:B--2---:R-:W-:-:S07]  /*58f0*/  IMAD R41, R18, R31, R41 ;  /* 0x0000001f12297224 */ /* 0x004fce00078e0229 */
.L_x_50945:
[----:B------:R-:W-:Y:S05]  /*5900*/  @!P1 BRA `(.L_x_50947) ;  /* 0x0000000000109947 */ /* 0x000fea0003800000 */
[----:B------:R-:W-:-:S03]  /*5910*/  UMOV UR4, 0xffffffff ;  /* 0xffffffff00047882 */ /* 0x000fc60000000000 */
[----:B------:R-:W-:Y:S05]  /*5920*/  BRA.DIV UR4, `(.L_x_50948) ;  /* 0x0000002604bc7947 */ /* 0x000fea000b800000 */
[----:B0-----:R0:W2:Y:S02]  /*5930*/  SHFL.IDX PT, R31, R60, R27, R43 ;  /* 0x0000001b3c1f7389 */ /* 0x0010a400000e002b */
.L_x_51086:
[----:B--2---:R-:W-:-:S07]  /*5940*/  IMAD R41, R17, R31, R41 ;  /* 0x0000001f11297224 */ /* 0x004fce00078e0229 */
.L_x_50947:
[----:B------:R-:W-:Y:S05]  /*5950*/  @!P0 BRA `(.L_x_50949) ;  /* 0x0000000000108947 */ /* 0x000fea0003800000 */
[----:B------:R-:W-:-:S03]  /*5960*/  UMOV UR4, 0xffffffff ;  /* 0xffffffff00047882 */ /* 0x000fc60000000000 */
[----:B------:R-:W-:Y:S05]  /*5970*/  BRA.DIV UR4, `(.L_x_50950) ;  /* 0x0000002604c87947 */ /* 0x000fea000b800000 */
[----:B0-----:R0:W2:Y:S02]  /*5980*/  SHFL.IDX PT, R31, R60, R25, R43 ;  /* 0x000000193c1f7389 */ /* 0x0010a400000e002b */
.L_x_51089:
[----:B--2---:R-:W-:-:S07]  /*5990*/  IMAD R41, R16, R31, R41 ;  /* 0x0000001f10297224 */ /* 0x004fce00078e0229 */
.L_x_50949:
[----:B------:R-:W2:Y:S02]  /*59a0*/  LDCU UR4, c[0x0][0x3ac] ;  /* 0x00007580ff0477ac */ /* 0x000ea40008000800 */
[----:B--2---:R-:W-:-:S05]  /*59b0*/  IMAD.U32 R54, RZ, RZ, UR4 ;  /* 0x00000004ff367e24 */ /* 0x004fca000f8e00ff */
[----:B------:R-:W-:-:S13]  /*59c0*/  ISETP.GE.AND P6, PT, R54, 0x6, PT ;  /* 0x000000063600780c */ /* 0x000fda0003fc6270 */
[----:B------:R-:W-:Y:S05]  /*59d0*/  @!P6 BRA `(.L_x_50951) ;  /* 0x000000000010e947 */ /* 0x000fea0003800000 */
[----:B------:R-:W-:-:S03]  /*59e0*/  UMOV UR4, 0xffffffff ;  /* 0xffffffff00047882 */ /* 0x000fc60000000000 */
[----:B------:R-:W-:Y:S05]  /*59f0*/  BRA.DIV UR4, `(.L_x_50952) ;  /* 0x0000002604c87947 */ /* 0x000fea000b800000 */
[----:B0-----:R0:W2:Y:S02]  /*5a00*/  SHFL.IDX PT, R31, R60, R58, R43 ;  /* 0x0000003a3c1f7389 */ /* 0x0010a400000e002b */
.L_x_51092:
[----:B--2---:R-:W-:-:S07]  /*5a10*/  IMAD R41, R15, R31, R41 ;  /* 0x0000001f0f297224 */ /* 0x004fce00078e0229 */
.L_x_50951:
[----:B------:R-:W-:-:S13]  /*5a20*/  ISETP.GE.AND P6, PT, R54, 0x7, PT ;  /* 0x000000073600780c */ /* 0x000fda0003fc6270 */
[----:B------:R-:W-:Y:S05]  /*5a30*/  @!P6 BRA `(.L_x_50953) ;  /* 0x000000000010e947 */ /* 0x000fea0003800000 */
[----:B------:R-:W-:-:S03]  /*5a40*/  UMOV UR4, 0xffffffff ;  /* 0xffffffff00047882 */ /* 0x000fc60000000000 */
[----:B------:R-:W-:Y:S05]  /*5a50*/  BRA.DIV UR4, `(.L_x_50954) ;  /* 0x0000002604d07947 */ /* 0x000fea000b800000 */
[----:B0-----:R0:W2:Y:S02]  /*5a60*/  SHFL.IDX PT, R31, R60, R56, R43 ;  /* 0x000000383c1f7389 */ /* 0x0010a400000e002b */
.L_x_51095:
[----:B--2---:R-:W-:-:S07]  /*5a70*/  IMAD R41, R14, R31, R41 ;  /* 0x0000001f0e297224 */ /* 0x004fce00078e0229 */
.L_x_50953:
[----:B------:R-:W-:-:S13]  /*5a80*/  ISETP.GE.AND P6, PT, R54, 0x8, PT ;  /* 0x000000083600780c */ /* 0x000fda0003fc6270 */
[----:B------:R-:W-:Y:S05]  /*5a90*/  @!P6 BRA `(.L_x_50955) ;  /* 0x000000000010e947 */ /* 0x000fea0003800000 */
[----:B------:R-:W-:-:S03]  /*5aa0*/  UMOV UR4, 0xffffffff ;  /* 0xffffffff00047882 */ /* 0x000fc60000000000 */
[----:B------:R-:W-:Y:S05]  /*5ab0*/  BRA.DIV UR4, `(.L_x_50956) ;  /* 0x0000002604d87947 */ /* 0x000fea000b800000 */
[----:B0-----:R0:W2:Y:S02]  /*5ac0*/  SHFL.IDX PT, R31, R60, R42, R43 ;  /* 0x0000002a3c1f7389 */ /* 0x0010a400000e002b */
.L_x_51098:
[----:B--2---:R-:W-:-:S07]  /*5ad0*/  IMAD R41, R13, R31, R41 ;  /* 0x0000001f0d297224 */ /* 0x004fce00078e0229 */
.L_x_50955:
[----:B------:R-:W-:-:S13]  /*5ae0*/  ISETP.GE.AND P6, PT, R54, 0x9, PT ;  /* 0x000000093600780c */ /* 0x000fda0003fc6270 */
[----:B------:R-:W-:Y:S05]  /*5af0*/  @!P6 BRA `(.L_x_50957) ;  /* 0x000000000010e947 */ /* 0x000fea0003800000 */
[----:B------:R-:W-:-:S03]  /*5b00*/  UMOV UR4, 0xffffffff ;  /* 0xffffffff00047882 */ /* 0x000fc60000000000 */
[----:B------:R-:W-:Y:S05]  /*5b10*/  BRA.DIV UR4, `(.L_x_50958) ;  /* 0x0000002604e07947 */ /* 0x000fea000b800000 */
[----:B0-----:R0:W2:Y:S02]  /*5b20*/  SHFL.IDX PT, R31, R60, R40, R43 ;  /* 0x000000283c1f7389 */ /* 0x0010a400000e002b */
.L_x_51101:
[----:B--2---:R-:W-:-:S07]  /*5b30*/  IMAD R41, R12, R31, R41 ;  /* 0x0000001f0c297224 */ /* 0x004fce00078e0229 */
.L_x_50957:
[----:B------:R-:W-:-:S13]  /*5b40*/  ISETP.GE.AND P6, PT, R54, 0xa, PT ;  /* 0x0000000a3600780c */ /* 0x000fda0003fc6270 */
[----:B------:R-:W-:Y:S05]  /*5b50*/  @!P6 BRA `(.L_x_50959) ;  /* 0x000000000010e947 */ /* 0x000fea0003800000 */
[----:B------:R-:W-:-:S03]  /*5b60*/  UMOV UR4, 0xffffffff ;  /* 0xffffffff00047882 */ /* 0x000fc60000000000 */
[----:B------:R-:W-:Y:S05]  /*5b70*/  BRA.DIV UR4, `(.L_x_50960) ;  /* 0x0000002604e87947 */ /* 0x000fea000b800000 */
[----:B0-----:R0:W2:Y:S02]  /*5b80*/  SHFL.IDX PT, R31, R60, R38, R43 ;  /* 0x000000263c1f7389 */ /* 0x0010a400000e002b */
.L_x_51104:
[----:B--2---:R-:W-:-:S07]  /*5b90*/  IMAD R41, R11, R31, R41 ;  /* 0x0000001f0b297224 */ /* 0x004fce00078e0229 */
.L_x_50959:
[----:B------:R-:W-:-:S13]  /*5ba0*/  ISETP.GE.AND P6, PT, R54, 0xb, PT ;  /* 0x0000000b3600780c */ /* 0x000fda0003fc6270 */
[----:B------:R-:W-:Y:S05]  /*5bb0*/  @!P6 BRA `(.L_x_50961) ;  /* 0x000000000010e947 */ /* 0x000fea0003800000 */
[----:B------:R-:W-:-:S03]  /*5bc0*/  UMOV UR4, 0xffffffff ;  /* 0xffffffff00047882 */ /* 0x000fc60000000000 */
[----:B------:R-:W-:Y:S05]  /*5bd0*/  BRA.DIV UR4, `(.L_x_50962) ;  /* 0x0000002604f07947 */ /* 0x000fea000b800000 */
[----:B0-----:R0:W2:Y:S02]  /*5be0*/  SHFL.IDX PT, R31, R60, R36, R43 ;  /* 0x000000243c1f7389 */ /* 0x0010a400000e002b */
.L_x_51107:
[----:B--2---:R-:W-:-:S07]  /*5bf0*/  IMAD R41, R10, R31, R41 ;  /* 0x0000001f0a297224 */ /* 0x004fce00078e0229 */
.L_x_50961:
[----:B------:R-:W-:-:S13]  /*5c00*/  ISETP.GE.AND P6, PT, R54, 0xc, PT ;  /* 0x0000000c3600780c */ /* 0x000fda0003fc6270 */
[----:B------:R-:W-:Y:S05]  /*5c10*/  @!P6 BRA `(.L_x_50963) ;  /* 0x000000000010e947 */ /* 0x000fea0003800000 */
[----:B------:R-:W-:-:S03]  /*5c20*/  UMOV UR4, 0xffffffff ;  /* 0xffffffff00047882 */ /* 0x000fc60000000000 */
[----:B------:R-:W-:Y:S05]  /*5c30*/  BRA.DIV UR4, `(.L_x_50964) ;  /* 0x0000002604f87947 */ /* 0x000fea000b800000 */
[----:B0-----:R0:W2:Y:S02]  /*5c40*/  SHFL.IDX PT, R31, R60, R34, R43 ;  /* 0x000000223c1f7389 */ /* 0x0010a400000e002b */
.L_x_51110:
[----:B--2---:R-:W-:-:S07]  /*5c50*/  IMAD R41, R9, R31, R41 ;  /* 0x0000001f09297224 */ /* 0x004fce00078e0229 */
.L_x_50963:
[----:B------:R-:W-:-:S13]  /*5c60*/  ISETP.GE.AND P6, PT, R54, 0xd, PT ;  /* 0x0000000d3600780c */ /* 0x000fda0003fc6270 */
[----:B------:R-:W-:Y:S05]  /*5c70*/  @!P6 BRA `(.L_x_50965) ;  /* 0x000000000010e947 */ /* 0x000fea0003800000 */
[----:B------:R-:W-:-:S03]  /*5c80*/  UMOV UR4, 0xffffffff ;  /* 0xffffffff00047882 */ /* 0x000fc60000000000 */
[----:B------:R-:W-:Y:S05]  /*5c90*/  BRA.DIV UR4, `(.L_x_50966) ;  /* 0x0000002a04007947 */ /* 0x000fea000b800000 */
[----:B0-----:R0:W2:Y:S02]  /*5ca0*/  SHFL.IDX PT, R31, R60, R32, R43 ;  /* 0x000000203c1f7389 */ /* 0x0010a400000e002b */
.L_x_51113:
[----:B--2---:R-:W-:-:S07]  /*5cb0*/  IMAD R41, R8, R31, R41 ;  /* 0x0000001f08297224 */ /* 0x004fce00078e0229 */
.L_x_50965:
[----:B------:R-:W-:-:S13]  /*5cc0*/  ISETP.GE.AND P6, PT, R54, 0xe, PT ;  /* 0x0000000e3600780c */ /* 0x000fda0003fc6270 */
[----:B------:R-:W-:Y:S05]  /*5cd0*/  @!P6 BRA `(.L_x_50967) ;  /* 0x000000000010e947 */ /* 0x000fea0003800000 */
[----:B------:R-:W-:-:S03]  /*5ce0*/  UMOV UR4, 0xffffffff ;  /* 0xffffffff00047882 */ /* 0x000fc60000000000 */
[----:B------:R-:W-:Y:S05]  /*5cf0*/  BRA.DIV UR4, `(.L_x_50968) ;  /* 0x0000002a04087947 */ /* 0x000fea000b800000 */
[----:B0-----:R0:W2:Y:S02]  /*5d00*/  SHFL.IDX PT, R31, R60, R28, R43 ;  /* 0x0000001c3c1f7389 */ /* 0x0010a400000e002b */
.L_x_51116:
[----:B--2---:R-:W-:-:S07]  /*5d10*/  IMAD R41, R7, R31, R41 ;  /* 0x0000001f07297224 */ /* 0x004fce00078e0229 */
.L_x_50967:
[----:B------:R-:W-:-:S13]  /*5d20*/  ISETP.GE.AND P6, PT, R54, 0xf, PT ;  /* 0x0000000f3600780c */ /* 0x000fda0003fc6270 */
[----:B------:R-:W-:Y:S05]  /*5d30*/  @!P6 BRA `(.L_x_50969) ;  /* 0x000000000010e947 */ /* 0x000fea0003800000 */
[----:B------:R-:W-:-:S03]  /*5d40*/  UMOV UR4, 0xffffffff ;  /* 0xffffffff00047882 */ /* 0x000fc60000000000 */
[----:B------:R-:W-:Y:S05]  /*5d50*/  BRA.DIV UR4, `(.L_x_50970) ;  /* 0x0000002a04107947 */ /* 0x000fea000b800000 */
[----:B0-----:R0:W2:Y:S02]  /*5d60*/  SHFL.IDX PT, R31, R60, R26, R43 ;  /* 0x0000001a3c1f7389 */ /* 0x0010a400000e002b */
.L_x_51119:
[----:B--2---:R-:W-:-:S07]  /*5d70*/  IMAD R41, R6, R31, R41 ;  /* 0x0000001f06297224 */ /* 0x004fce00078e0229 */
.L_x_50969:
[----:B------:R-:W-:-:S13]  /*5d80*/  ISETP.GE.AND P6, PT, R54, 0x10, PT ;  /* 0x000000103600780c */ /* 0x000fda0003fc6270 */
[----:B------:R-:W-:Y:S05]  /*5d90*/  @!P6 BRA `(.L_x_50971) ;  /* 0x000000000010e947 */ /* 0x000fea0003800000 */
[----:B------:R-:W-:-:S03]  /*5da0*/  UMOV UR4, 0xffffffff ;  /* 0xffffffff00047882 */ /* 0x000fc60000000000 */
[----:B------:R-:W-:Y:S05]  /*5db0*/  BRA.DIV UR4, `(.L_x_50972) ;  /* 0x0000002a04187947 */ /* 0x000fea000b800000 */
[----:B0-----:R0:W2:Y:S02]  /*5dc0*/  SHFL.IDX PT, R31, R60, R35, R43 ;  /* 0x000000233c1f7389 */ /* 0x0010a400000e002b */
.L_x_51122:
[----:B--2---:R-:W-:-:S07]  /*5dd0*/  IMAD R41, R5, R31, R41 ;  /* 0x0000001f05297224 */ /* 0x004fce00078e0229 */
.L_x_50971:
[----:B------:R-:W-:-:S07]  /*5de0*/  IMAD.MOV.U32 R2, RZ, RZ, R4 ;  /* 0x000000ffff027224 */ /* 0x000fce00078e0004 */
.L_x_50973:
        /* <DEDUP_REMOVED lines=35> */
.L_x_50940:
[----:B------:R-:W-:Y:S05]  /*6020*/  @!P5 BRA `(.L_x_50975) ;  /* 0xffffffe800a8d947 */ /* 0x000fea000383ffff */
.L_x_50816:
        /* <DEDUP_REMOVED lines=81> */
.L_x_50978:
        /* <DEDUP_REMOVED lines=27> */
.L_x_50977:
[----:B------:R-:W-:Y:S05]  /*66f0*/  BSYNC.RECONVERGENT B0 ;  /* 0x0000000000007941 */ /* 0x000fea0003800200 */
.L_x_50976:
        /* <DEDUP_REMOVED lines=21> */
.L_x_50979:
        /* <DEDUP_REMOVED lines=102> */
.L_x_50838:
[----:B------:R-:W-:Y:S01]  /*6eb0*/  BSSY B2, `(.L_x_50980) ;  /* 0x0000006000027945 */ /* 0x000fe20003800000 */
[----:B------:R-:W-:Y:S02]  /*6ec0*/  IMAD.MOV.U32 R30, RZ, RZ, R20 ;  /* 0x000000ffff1e7224 */ /* 0x000fe400078e0014 */
[----:B------:R-:W-:-:S07]  /*6ed0*/  IMAD.MOV.U32 R31, RZ, RZ, -0x1 ;  /* 0xffffffffff1f7424 */ /* 0x000fce00078e00ff */
[----:B01234-:R-:W-:Y:S05]  /*6ee0*/  WARPSYNC.COLLECTIVE R31, `(.L_x_50981) ;  /* 0x000000001f087348 */ /* 0x01ffea0003c00000 */
[----:B-1----:R1:W0:Y:S02]  /*6ef0*/  SHFL.IDX P6, R31, R60, R30, R43 ;  /* 0x0000001e3c1f7389 */ /* 0x00222400000c002b */
[----:B01234-:R-:W-:Y:S05]  /*6f00*/  ENDCOLLECTIVE ;  /* 0x000000000000791b */ /* 0x01ffea0003800000 */
.L_x_50981:
[----:B------:R-:W-:Y:S05]  /*6f10*/  BSYNC B2 ;  /* 0x0000000000027941 */ /* 0x000fea0003800000 */
.L_x_50980:
[----:B------:R-:W-:Y:S05]  /*6f20*/  BRA `(.L_x_50982) ;  /* 0xffffffb400bc7947 */ /* 0x000fea000383ffff */
.L_x_50840:
[----:B------:R-:W-:Y:S01]  /*6f30*/  BSSY B2, `(.L_x_50983) ;  /* 0x0000006000027945 */ /* 0x000fe20003800000 */
[----:B------:R-:W-:Y:S01]  /*6f40*/  MOV R30, R42 ;  /* 0x0000002a001e7202 */ /* 0x000fe20000000f00 */
[----:B------:R-:W-:-:S07]  /*6f50*/  IMAD.MOV.U32 R31, RZ, RZ, -0x1 ;  /* 0xffffffffff1f7424 */ /* 0x000fce00078e00ff */
[----:B01234-:R-:W-:Y:S05]  /*6f60*/  WARPSYNC.COLLECTIVE R31, `(.L_x_50984) ;  /* 0x000000001f087348 */ /* 0x01ffea0003c00000 */
[----:B-1----:R1:W0:Y:S02]  /*6f70*/  SHFL.IDX P6, R31, R60, R30, R43 ;  /* 0x0000001e3c1f7389 */ /* 0x00222400000c002b */
[----:B01234-:R-:W-:Y:S05]  /*6f80*/  ENDCOLLECTIVE ;  /* 0x000000000000791b */ /* 0x01ffea0003800000 */
.L_x_50984:
[----:B------:R-:W-:Y:S05]  /*6f90*/  BSYNC B2 ;  /* 0x0000000000027941 */ /* 0x000fea0003800000 */
.L_x_50983:
[----:B------:R-:W-:Y:S05]  /*6fa0*/  BRA `(.L_x_50985) ;  /* 0xffffffb400b07947 */ /* 0x000fea000383ffff */
.L_x_50842:
[----:B------:R-:W-:Y:S01]  /*6fb0*/  BSSY B2, `(.L_x_50986) ;  /* 0x0000006000027945 */ /* 0x000fe20003800000 */
[----:B------:R-:W-:Y:S02]  /*6fc0*/  IMAD.MOV.U32 R30, RZ, RZ, R41 ;  /* 0x000000ffff1e7224 */ /* 0x000fe400078e0029 */
[----:B------:R-:W-:-:S07]  /*6fd0*/  IMAD.MOV.U32 R31, RZ, RZ, -0x1 ;  /* 0xffffffffff1f7424 */ /* 0x000fce00078e00ff */
[----:B01234-:R-:W-:Y:S05]  /*6fe0*/  WARPSYNC.COLLECTIVE R31, `(.L_x_50987) ;  /* 0x000000001f087348 */ /* 0x01ffea0003c00000 */
[----:B-1----:R1:W0:Y:S02]  /*6ff0*/  SHFL.IDX P6, R31, R60, R30, R43 ;  /* 0x0000001e3c1f7389 */ /* 0x00222400000c002b */
[----:B01234-:R-:W-:Y:S05]  /*7000*/  ENDCOLLECTIVE ;  /* 0x000000000000791b */ /* 0x01ffea0003800000 */
.L_x_50987:
[----:B------:R-:W-:Y:S05]  /*7010*/  BSYNC B2 ;  /* 0x0000000000027941 */ /* 0x000fea0003800000 */
.L_x_50986:
[----:B------:R-:W-:Y:S05]  /*7020*/  BRA `(.L_x_50988) ;  /* 0xffffffb400a47947 */ /* 0x000fea000383ffff */
.L_x_50844:
[----:B------:R-:W-:Y:S01]  /*7030*/  BSSY B2, `(.L_x_50989) ;  /* 0x0000006000027945 */ /* 0x000fe20003800000 */
[----:B------:R-:W-:Y:S02]  /*7040*/  IMAD.MOV.U32 R30, RZ, RZ, R40 ;  /* 0x000000ffff1e7224 */ /* 0x000fe400078e0028 */
[----:B------:R-:W-:-:S07]  /*7050*/  IMAD.MOV.U32 R31, RZ, RZ, -0x1 ;  /* 0xffffffffff1f7424 */ /* 0x000fce00078e00ff */
[----:B01234-:R-:W-:Y:S05]  /*7060*/  WARPSYNC.COLLECTIVE R31, `(.L_x_50990) ;  /* 0x000000001f087348 */ /* 0x01ffea0003c00000 */
[----:B-1----:R1:W0:Y:S02]  /*7070*/  SHFL.IDX P6, R31, R60, R30, R43 ;  /* 0x0000001e3c1f7389 */ /* 0x00222400000c002b */
[----:B01234-:R-:W-:Y:S05]  /*7080*/  ENDCOLLECTIVE ;  /* 0x000000000000791b */ /* 0x01ffea0003800000 */
.L_x_50990:
[----:B------:R-:W-:Y:S05]  /*7090*/  BSYNC B2 ;  /* 0x0000000000027941 */ /* 0x000fea0003800000 */
.L_x_50989:
[----:B------:R-:W-:Y:S05]  /*70a0*/  BRA `(.L_x_50991) ;  /* 0xffffffb400987947 */ /* 0x000fea000383ffff */
.L_x_50846:
[----:B------:R-:W-:Y:S01]  /*70b0*/  BSSY B2, `(.L_x_50992) ;  /* 0x0000006000027945 */ /* 0x000fe20003800000 */
[----:B------:R-:W-:Y:S02]  /*70c0*/  IMAD.MOV.U32 R30, RZ, RZ, R39 ;  /* 0x000000ffff1e7224 */ /* 0x000fe400078e0027 */
[----:B------:R-:W-:-:S07]  /*70d0*/  IMAD.MOV.U32 R31, RZ, RZ, -0x1 ;  /* 0xffffffffff1f7424 */ /* 0x000fce00078e00ff */
[----:B01234-:R-:W-:Y:S05]  /*70e0*/  WARPSYNC.COLLECTIVE R31, `(.L_x_50993) ;  /* 0x000000001f087348 */ /* 0x01ffea0003c00000 */
[----:B-1----:R1:W0:Y:S02]  /*70f0*/  SHFL.IDX P6, R31, R60, R30, R43 ;  /* 0x0000001e3c1f7389 */ /* 0x00222400000c002b */
[----:B01234-:R-:W-:Y:S05]  /*7100*/  ENDCOLLECTIVE ;  /* 0x000000000000791b */ /* 0x01ffea0003800000 */
.L_x_50993:
[----:B------:R-:W-:Y:S05]  /*7110*/  BSYNC B2 ;  /* 0x0000000000027941 */ /* 0x000fea0003800000 */
.L_x_50992:
[----:B------:R-:W-:Y:S05]  /*7120*/  BRA `(.L_x_50994) ;  /* 0xffffffb4008c7947 */ /* 0x000fea000383ffff */
.L_x_50848:
[----:B------:R-:W-:Y:S01]  /*7130*/  BSSY B2, `(.L_x_50995) ;  /* 0x0000006000027945 */ /* 0x000fe20003800000 */
[----:B------:R-:W-:Y:S01]  /*7140*/  MOV R30, R38 ;  /* 0x00000026001e7202 */ /* 0x000fe20000000f00 */
[----:B------:R-:W-:-:S07]  /*7150*/  IMAD.MOV.U32 R31, RZ, RZ, -0x1 ;  /* 0xffffffffff1f7424 */ /* 0x000fce00078e00ff */
[----:B01234-:R-:W-:Y:S05]  /*7160*/  WARPSYNC.COLLECTIVE R31, `(.L_x_50996) ;  /* 0x000000001f087348 */ /* 0x01ffea0003c00000 */
[----:B-1----:R1:W0:Y:S02]  /*7170*/  SHFL.IDX P6, R31, R60, R30, R43 ;  /* 0x0000001e3c1f7389 */ /* 0x00222400000c002b */
[----:B01234-:R-:W-:Y:S05]  /*7180*/  ENDCOLLECTIVE ;  /* 0x000000000000791b */ /* 0x01ffea0003800000 */
.L_x_50996:
[----:B------:R-:W-:Y:S05]  /*7190*/  BSYNC B2 ;  /* 0x0000000000027941 */ /* 0x000fea0003800000 */
.L_x_50995:
[----:B------:R-:W-:Y:S05]  /*71a0*/  BRA `(.L_x_50997) ;  /* 0xffffffb400807947 */ /* 0x000fea000383ffff */
.L_x_50850:
[----:B------:R-:W-:Y:S01]  /*71b0*/  BSSY B2, `(.L_x_50998) ;  /* 0x0000006000027945 */ /* 0x000fe20003800000 */
[----:B------:R-:W-:Y:S02]  /*71c0*/  IMAD.MOV.U32 R30, RZ, RZ, R37 ;  /* 0x000000ffff1e7224 */ /* 0x000fe400078e0025 */
[----:B------:R-:W-:-:S07]  /*71d0*/  IMAD.MOV.U32 R31, RZ, RZ, -0x1 ;  /* 0xffffffffff1f7424 */ /* 0x000fce00078e00ff */
[----:B01234-:R-:W-:Y:S05]  /*71e0*/  WARPSYNC.COLLECTIVE R31, `(.L_x_50999) ;  /* 0x000000001f087348 */ /* 0x01ffea0003c00000 */
[----:B-1----:R1:W0:Y:S02]  /*71f0*/  SHFL.IDX P6, R31, R60, R30, R43 ;  /* 0x0000001e3c1f7389 */ /* 0x00222400000c002b */
[----:B01234-:R-:W-:Y:S05]  /*7200*/  ENDCOLLECTIVE ;  /* 0x000000000000791b */ /* 0x01ffea0003800000 */
.L_x_50999:
[----:B------:R-:W-:Y:S05]  /*7210*/  BSYNC B2 ;  /* 0x0000000000027941 */ /* 0x000fea0003800000 */
.L_x_50998:
[----:B------:R-:W-:Y:S05]  /*7220*/  BRA `(.L_x_51000) ;  /* 0xffffffb400807947 */ /* 0x000fea000383ffff */
.L_x_50852:
[----:B------:R-:W-:Y:S01]  /*7230*/  BSSY B2, `(.L_x_51001) ;  /* 0x0000006000027945 */ /* 0x000fe20003800000 */
[----:B------:R-:W-:Y:S02]  /*7240*/  IMAD.MOV.U32 R30, RZ, RZ, R36 ;  /* 0x000000ffff1e7224 */ /* 0x000fe400078e0024 */
[----:B------:R-:W-:-:S07]  /*7250*/  IMAD.MOV.U32 R31, RZ, RZ, -0x1 ;  /* 0xffffffffff1f7424 */ /* 0x000fce00078e00ff */
[----:B01234-:R-:W-:Y:S05]  /*7260*/  WARPSYNC.COLLECTIVE R31, `(.L_x_51002) ;  /* 0x000000001f087348 */ /* 0x01ffea0003c00000 */
[----:B-1----:R1:W0:Y:S02]  /*7270*/  SHFL.IDX P6, R31, R60, R30, R43 ;  /* 0x0000001e3c1f7389 */ /* 0x00222400000c002b */
[----:B01234-:R-:W-:Y:S05]  /*7280*/  ENDCOLLECTIVE ;  /* 0x000000000000791b */ /* 0x01ffea0003800000 */
.L_x_51002:
[----:B------:R-:W-:Y:S05]  /*7290*/  BSYNC B2 ;  /* 0x0000000000027941 */ /* 0x000fea0003800000 */
.L_x_51001:
[----:B------:R-:W-:Y:S05]  /*72a0*/  BRA `(.L_x_51003) ;  /* 0xffffffb400787947 */ /* 0x000fea000383ffff */
.L_x_50854:
[----:B------:R-:W-:Y:S01]  /*72b0*/  BSSY B2, `(.L_x_51004) ;  /* 0x0000006000027945 */ /* 0x000fe20003800000 */
[----:B------:R-:W-:Y:S02]  /*72c0*/  IMAD.MOV.U32 R30, RZ, RZ, R35 ;  /* 0x000000ffff1e7224 */ /* 0x000fe400078e0023 */
[----:B------:R-:W-:-:S07]  /*72d0*/  IMAD.MOV.U32 R31, RZ, RZ, -0x1 ;  /* 0xffffffffff1f7424 */ /* 0x000fce00078e00ff */
[----:B01234-:R-:W-:Y:S05]  /*72e0*/  WARPSYNC.COLLECTIVE R31, `(.L_x_51005) ;  /* 0x000000001f087348 */ /* 0x01ffea0003c00000 */
[----:B-1----:R1:W0:Y:S02]  /*72f0*/  SHFL.IDX P6, R31, R60, R30, R43 ;  /* 0x0000001e3c1f7389 */ /* 0x00222400000c002b */
[----:B01234-:R-:W-:Y:S05]  /*7300*/  ENDCOLLECTIVE ;  /* 0x000000000000791b */ /* 0x01ffea0003800000 */
.L_x_51005:
[----:B------:R-:W-:Y:S05]  /*7310*/  BSYNC B2 ;  /* 0x0000000000027941 */ /* 0x000fea0003800000 */
.L_x_51004:
[----:B------:R-:W-:Y:S05]  /*7320*/  BRA `(.L_x_51006) ;  /* 0xffffffb400707947 */ /* 0x000fea000383ffff */
.L_x_50856:
[----:B------:R-:W-:Y:S01]  /*7330*/  BSSY B2, `(.L_x_51007) ;  /* 0x0000006000027945 */ /* 0x000fe20003800000 */
[----:B------:R-:W-:Y:S01]  /*7340*/  MOV R30, R34 ;  /* 0x00000022001e7202 */ /* 0x000fe20000000f00 */
[----:B------:R-:W-:-:S07]  /*7350*/  IMAD.MOV.U32 R31, RZ, RZ, -0x1 ;  /* 0xffffffffff1f7424 */ /* 0x000fce00078e00ff */
[----:B01234-:R-:W-:Y:S05]  /*7360*/  WARPSYNC.COLLECTIVE R31, `(.L_x_51008) ;  /* 0x000000001f087348 */ /* 0x01ffea0003c00000 */
[----:B-1----:R1:W0:Y:S02]  /*7370*/  SHFL.IDX P6, R31, R60, R30, R43 ;  /* 0x0000001e3c1f7389 */ /* 0x00222400000c002b */
[----:B01234-:R-:W-:Y:S05]  /*7380*/  ENDCOLLECTIVE ;  /* 0x000000000000791b */ /* 0x01ffea0003800000 */
.L_x_51008:
[----:B------:R-:W-:Y:S05]  /*7390*/  BSYNC B2 ;  /* 0x0000000000027941 */ /* 0x000fea0003800000 */
.L_x_51007:
[----:B------:R-:W-:Y:S05]  /*73a0*/  BRA `(.L_x_51009) ;  /* 0xffffffb400687947 */ /* 0x000fea000383ffff */
.L_x_50858:
[----:B------:R-:W-:Y:S01]  /*73b0*/  BSSY B2, `(.L_x_51010) ;  /* 0x0000006000027945 */ /* 0x000fe20003800000 */
[----:B------:R-:W-:Y:S02]  /*73c0*/  IMAD.MOV.U32 R30, RZ, RZ, R33 ;  /* 0x000000ffff1e7224 */ /* 0x000fe400078e0021 */
[----:B------:R-:W-:-:S07]  /*73d0*/  IMAD.MOV.U32 R31, RZ, RZ, -0x1 ;  /* 0xffffffffff1f7424 */ /* 0x000fce00078e00ff */
[----:B01234-:R-:W-:Y:S05]  /*73e0*/  WARPSYNC.COLLECTIVE R31, `(.L_x_51011) ;  /* 0x000000001f087348 */ /* 0x01ffea0003c00000 */
[----:B-1----:R1:W0:Y:S02]  /*73f0*/  SHFL.IDX P6, R31, R60, R30, R43 ;  /* 0x0000001e3c1f7389 */ /* 0x00222400000c002b */
[----:B01234-:R-:W-:Y:S05]  /*7400*/  ENDCOLLECTIVE ;  /* 0x000000000000791b */ /* 0x01ffea0003800000 */
.L_x_51011:
[----:B------:R-:W-:Y:S05]  /*7410*/  BSYNC B2 ;  /* 0x0000000000027941 */ /* 0x000fea0003800000 */
.L_x_51010:
[----:B------:R-:W-:Y:S05]  /*7420*/  BRA `(.L_x_51012) ;  /* 0xffffffb400607947 */ /* 0x000fea000383ffff */
.L_x_50860:
[----:B------:R-:W-:Y:S01]  /*7430*/  BSSY B2, `(.L_x_51013) ;  /* 0x0000006000027945 */ /* 0x000fe20003800000 */
[----:B------:R-:W-:Y:S02]  /*7440*/  IMAD.MOV.U32 R30, RZ, RZ, R32 ;  /* 0x000000ffff1e7224 */ /* 0x000fe400078e0020 */
[----:B------:R-:W-:-:S07]  /*7450*/  IMAD.MOV.U32 R31, RZ, RZ, -0x1 ;  /* 0xffffffffff1f7424 */ /* 0x000fce00078e00ff */
[----:B01234-:R-:W-:Y:S05]  /*7460*/  WARPSYNC.COLLECTIVE R31, `(.L_x_51014) ;  /* 0x000000001f087348 */ /* 0x01ffea0003c00000 */
[----:B-1----:R1:W0:Y:S02]  /*7470*/  SHFL.IDX P6, R31, R60, R30, R43 ;  /* 0x0000001e3c1f7389 */ /* 0x00222400000c002b */
[----:B01234-:R-:W-:Y:S05]  /*7480*/  ENDCOLLECTIVE ;  /* 0x000000000000791b */ /* 0x01ffea0003800000 */
.L_x_51014:
[----:B------:R-:W-:Y:S05]  /*7490*/  BSYNC B2 ;  /* 0x0000000000027941 */ /* 0x000fea0003800000 */
.L_x_51013:
[----:B------:R-:W-:Y:S05]  /*74a0*/  BRA `(.L_x_51015) ;  /* 0xffffffb400587947 */ /* 0x000fea000383ffff */
.L_x_50862:
[----:B------:R-:W-:Y:S01]  /*74b0*/  BSSY B2, `(.L_x_51016) ;  /* 0x0000006000027945 */ /* 0x000fe20003800000 */
[----:B------:R-:W-:Y:S02]  /*74c0*/  IMAD.MOV.U32 R30, RZ, RZ, R29 ;  /* 0x000000ffff1e7224 */ /* 0x000fe400078e001d */
[----:B------:R-:W-:-:S07]  /*74d0*/  IMAD.MOV.U32 R31, RZ, RZ, -0x1 ;  /* 0xffffffffff1f7424 */ /* 0x000fce00078e00ff */
[----:B01234-:R-:W-:Y:S05]  /*74e0*/  WARPSYNC.COLLECTIVE R31, `(.L_x_51017) ;  /* 0x000000001f087348 */ /* 0x01ffea0003c00000 */
[----:B-1----:R1:W0:Y:S02]  /*74f0*/  SHFL.IDX P6, R31, R60, R30, R43 ;  /* 0x0000001e3c1f7389 */ /* 0x00222400000c002b */
[----:B01234-:R-:W-:Y:S05]  /*7500*/  ENDCOLLECTIVE ;  /* 0x000000000000791b */ /* 0x01ffea0003800000 */
.L_x_51017:
[----:B------:R-:W-:Y:S05]  /*7510*/  BSYNC B2 ;  /* 0x0000000000027941 */ /* 0x000fea0003800000 */
.L_x_51016:
[----:B------:R-:W-:Y:S05]  /*7520*/  BRA `(.L_x_51018) ;  /* 0xffffffb400507947 */ /* 0x000fea000383ffff */
.L_x_50864:
[----:B------:R-:W-:Y:S01]  /*7530*/  BSSY B2, `(.L_x_51019) ;  /* 0x0000006000027945 */ /* 0x000fe20003800000 */
[----:B------:R-:W-:Y:S01]  /*7540*/  MOV R30, R28 ;  /* 0x0000001c001e7202 */ /* 0x000fe20000000f00 */
[----:B------:R-:W-:-:S07]  /*7550*/  IMAD.MOV.U32 R31, RZ, RZ, -0x1 ;  /* 0xffffffffff1f7424 */ /* 0x000fce00078e00ff */
[----:B01234-:R-:W-:Y:S05]  /*7560*/  WARPSYNC.COLLECTIVE R31, `(.L_x_51020) ;  /* 0x000000001f087348 */ /* 0x01ffea0003c00000 */
[----:B-1----:R1:W0:Y:S02]  /*7570*/  SHFL.IDX P6, R31, R60, R30, R43 ;  /* 0x0000001e3c1f7389 */ /* 0x00222400000c002b */
[----:B01234-:R-:W-:Y:S05]  /*7580*/  ENDCOLLECTIVE ;  /* 0x000000000000791b */ /* 0x01ffea0003800000 */
.L_x_51020:
[----:B------:R-:W-:Y:S05]  /*7590*/  BSYNC B2 ;  /* 0x0000000000027941 */ /* 0x000fea0003800000 */
.L_x_51019:
[----:B------:R-:W-:Y:S05]  /*75a0*/  BRA `(.L_x_51021) ;  /* 0xffffffb400487947 */ /* 0x000fea000383ffff */
.L_x_50866:
[----:B------:R-:W-:Y:S01]  /*75b0*/  BSSY B2, `(.L_x_51022) ;  /* 0x0000006000027945 */ /* 0x000fe20003800000 */
[----:B------:R-:W-:Y:S02]  /*75c0*/  IMAD.MOV.U32 R30, RZ, RZ, R27 ;  /* 0x000000ffff1e7224 */ /* 0x000fe400078e001b */
[----:B------:R-:W-:-:S07]  /*75d0*/  IMAD.MOV.U32 R31, RZ, RZ, -0x1 ;  /* 0xffffffffff1f7424 */ /* 0x000fce00078e00ff */
[----:B01234-:R-:W-:Y:S05]  /*75e0*/  WARPSYNC.COLLECTIVE R31, `(.L_x_51023) ;  /* 0x000000001f087348 */ /* 0x01ffea0003c00000 */
[----:B-1----:R1:W0:Y:S02]  /*75f0*/  SHFL.IDX P6, R31, R60, R30, R43 ;  /* 0x0000001e3c1f7389 */ /* 0x00222400000c002b */
[----:B01234-:R-:W-:Y:S05]  /*7600*/  ENDCOLLECTIVE ;  /* 0x000000000000791b */ /* 0x01ffea0003800000 */
.L_x_51023:
[----:B------:R-:W-:Y:S05]  /*7610*/  BSYNC B2 ;  /* 0x0000000000027941 */ /* 0x000fea0003800000 */
.L_x_51022:
[----:B------:R-:W-:Y:S05]  /*7620*/  BRA `(.L_x_51024) ;  /* 0xffffffb400407947 */ /* 0x000fea000383ffff */
.L_x_50868:
[----:B------:R-:W-:Y:S01]  /*7630*/  BSSY B2, `(.L_x_51025) ;  /* 0x0000006000027945 */ /* 0x000fe20003800000 */
[----:B------:R-:W-:Y:S02]  /*7640*/  IMAD.MOV.U32 R30, RZ, RZ, R55 ;  /* 0x000000ffff1e7224 */ /* 0x000fe400078e0037 */
[----:B------:R-:W-:-:S07]  /*7650*/  IMAD.MOV.U32 R31, RZ, RZ, -0x1 ;  /* 0xffffffffff1f7424 */ /* 0x000fce00078e00ff */
[----:B01234-:R-:W-:Y:S05]  /*7660*/  WARPSYNC.COLLECTIVE R31, `(.L_x_51026) ;  /* 0x000000001f087348 */ /* 0x01ffea0003c00000 */
[----:B-1----:R1:W0:Y:S02]  /*7670*/  SHFL.IDX P6, R31, R60, R30, R43 ;  /* 0x0000001e3c1f7389 */ /* 0x00222400000c002b */
[----:B01234-:R-:W-:Y:S05]  /*7680*/  ENDCOLLECTIVE ;  /* 0x000000000000791b */ /* 0x01ffea0003800000 */
.L_x_51026:
[----:B------:R-:W-:Y:S05]  /*7690*/  BSYNC B2 ;  /* 0x0000000000027941 */ /* 0x000fea0003800000 */
.L_x_51025:
[----:B------:R-:W-:Y:S05]  /*76a0*/  BRA `(.L_x_51027) ;  /* 0xffffffb400387947 */ /* 0x000fea000383ffff */
.L_x_50891:
[----:B------:R-:W-:Y:S01]  /*76b0*/  BSSY B1, `(.L_x_51028) ;  /* 0x0000006000017945 */ /* 0x000fe20003800000 */
[----:B------:R-:W-:Y:S02]  /*76c0*/  IMAD.MOV.U32 R30, RZ, RZ, R18 ;  /* 0x000000ffff1e7224 */ /* 0x000fe400078e0012 */
[----:B------:R-:W-:-:S07]  /*76d0*/  IMAD.MOV.U32 R31, RZ, RZ, -0x1 ;  /* 0xffffffffff1f7424 */ /* 0x000fce00078e00ff */
[----:B01234-:R-:W-:Y:S05]  /*76e0*/  WARPSYNC.COLLECTIVE R31, `(.L_x_51029) ;  /* 0x000000001f087348 */ /* 0x01ffea0003c00000 */
[----:B0-----:R0:W0:Y:S02]  /*76f0*/  SHFL.IDX P6, R31, R60, R30, R43 ;  /* 0x0000001e3c1f7389 */ /* 0x00102400000c002b */
[----:B01234-:R-:W-:Y:S05]  /*7700*/  ENDCOLLECTIVE ;  /* 0x000000000000791b */ /* 0x01ffea0003800000 */
.L_x_51029:
[----:B------:R-:W-:Y:S05]  /*7710*/  BSYNC B1 ;  /* 0x0000000000017941 */ /* 0x000fea0003800000 */
.L_x_51028:
[----:B------:R-:W-:Y:S05]  /*7720*/  BRA `(.L_x_51030) ;  /* 0xffffffc800587947 */ /* 0x000fea000383ffff */
.L_x_50893:
[----:B------:R-:W-:Y:S01]  /*7730*/  BSSY B1, `(.L_x_51031) ;  /* 0x0000006000017945 */ /* 0x000fe20003800000 */
[----:B------:R-:W-:Y:S01]  /*7740*/  MOV R30, R41 ;  /* 0x00000029001e7202 */ /* 0x000fe20000000f00 */
[----:B------:R-:W-:-:S07]  /*7750*/  IMAD.MOV.U32 R31, RZ, RZ, -0x1 ;  /* 0xffffffffff1f7424 */ /* 0x000fce00078e00ff */
[----:B01234-:R-:W-:Y:S05]  /*7760*/  WARPSYNC.COLLECTIVE R31, `(.L_x_51032) ;  /* 0x000000001f087348 */ /* 0x01ffea0003c00000 */
[----:B0-----:R0:W0:Y:S02]  /*7770*/  SHFL.IDX P6, R31, R60, R30, R43 ;  /* 0x0000001e3c1f7389 */ /* 0x00102400000c002b */
[----:B01234-:R-:W-:Y:S05]  /*7780*/  ENDCOLLECTIVE ;  /* 0x000000000000791b */ /* 0x01ffea0003800000 */
.L_x_51032:
[----:B------:R-:W-:Y:S05]  /*7790*/  BSYNC B1 ;  /* 0x0000000000017941 */ /* 0x000fea0003800000 */
.L_x_51031:
[----:B------:R-:W-:Y:S05]  /*77a0*/  BRA `(.L_x_51033) ;  /* 0xffffffc8004c7947 */ /* 0x000fea000383ffff */
.L_x_50895:
[----:B------:R-:W-:Y:S01]  /*77b0*/  BSSY B1, `(.L_x_51034) ;  /* 0x0000006000017945 */ /* 0x000fe20003800000 */
[----:B------:R-:W-:Y:S02]  /*77c0*/  IMAD.MOV.U32 R30, RZ, RZ, R40 ;  /* 0x000000ffff1e7224 */ /* 0x000fe400078e0028 */
[----:B------:R-:W-:-:S07]  /*77d0*/  IMAD.MOV.U32 R31, RZ, RZ, -0x1 ;  /* 0xffffffffff1f7424 */ /* 0x000fce00078e00ff */
[----:B01234-:R-:W-:Y:S05]  /*77e0*/  WARPSYNC.COLLECTIVE R31, `(.L_x_51035) ;  /* 0x000000001f087348 */ /* 0x01ffea0003c00000 */
[----:B0-----:R0:W0:Y:S02]  /*77f0*/  SHFL.IDX P6, R31, R60, R30, R43 ;  /* 0x0000001e3c1f7389 */ /* 0x00102400000c002b */
[----:B01234-:R-:W-:Y:S05]  /*7800*/  ENDCOLLECTIVE ;  /* 0x000000000000791b */ /* 0x01ffea0003800000 */
.L_x_51035:
[----:B------:R-:W-:Y:S05]  /*7810*/  BSYNC B1 ;  /* 0x0000000000017941 */ /* 0x000fea0003800000 */
.L_x_51034:
[----:B------:R-:W-:Y:S05]  /*7820*/  BRA `(.L_x_51036) ;  /* 0xffffffc800407947 */ /* 0x000fea000383ffff */
.L_x_50897:
[----:B------:R-:W-:Y:S01]  /*7830*/  BSSY B1, `(.L_x_51037) ;  /* 0x0000006000017945 */ /* 0x000fe20003800000 */
[----:B------:R-:W-:Y:S02]  /*7840*/  IMAD.MOV.U32 R30, RZ, RZ, R39 ;  /* 0x000000ffff1e7224 */ /* 0x000fe400078e0027 */
[----:B------:R-:W-:-:S07]  /*7850*/  IMAD.MOV.U32 R31, RZ, RZ, -0x1 ;  /* 0xffffffffff1f7424 */ /* 0x000fce00078e00ff */
[----:B01234-:R-:W-:Y:S05]  /*7860*/  WARPSYNC.COLLECTIVE R31, `(.L_x_51038) ;  /* 0x000000001f087348 */ /* 0x01ffea0003c00000 */
[----:B0-----:R0:W0:Y:S02]  /*7870*/  SHFL.IDX P6, R31, R60, R30, R43 ;  /* 0x0000001e3c1f7389 */ /* 0x00102400000c002b */
[----:B01234-:R-:W-:Y:S05]  /*7880*/  ENDCOLLECTIVE ;  /* 0x000000000000791b */ /* 0x01ffea0003800000 */
.L_x_51038:
[----:B------:R-:W-:Y:S05]  /*7890*/  BSYNC B1 ;  /* 0x0000000000017941 */ /* 0x000fea0003800000 */
.L_x_51037:
[----:B------:R-:W-:Y:S05]  /*78a0*/  BRA `(.L_x_51039) ;  /* 0xffffffc800347947 */ /* 0x000fea000383ffff */
.L_x_50899:
[----:B------:R-:W-:Y:S01]  /*78b0*/  BSSY B1, `(.L_x_51040) ;  /* 0x0000006000017945 */ /* 0x000fe20003800000 */
[----:B------:R-:W-:Y:S02]  /*78c0*/  IMAD.MOV.U32 R30, RZ, RZ, R38 ;  /* 0x000000ffff1e7224 */ /* 0x000fe400078e0026 */
[----:B------:R-:W-:-:S07]  /*78d0*/  IMAD.MOV.U32 R31, RZ, RZ, -0x1 ;  /* 0xffffffffff1f7424 */ /* 0x000fce00078e00ff */
[----:B01234-:R-:W-:Y:S05]  /*78e0*/  WARPSYNC.COLLECTIVE R31, `(.L_x_51041) ;  /* 0x000000001f087348 */ /* 0x01ffea0003c00000 */
[----:B0-----:R0:W0:Y:S02]  /*78f0*/  SHFL.IDX P6, R31, R60, R30, R43 ;  /* 0x0000001e3c1f7389 */ /* 0x00102400000c002b */
[----:B01234-:R-:W-:Y:S05]  /*7900*/  ENDCOLLECTIVE ;  /* 0x000000000000791b */ /* 0x01ffea0003800000 */
.L_x_51041:
[----:B------:R-:W-:Y:S05]  /*7910*/  BSYNC B1 ;  /* 0x0000000000017941 */ /* 0x000fea0003800000 */
.L_x_51040:
[----:B------:R-:W-:Y:S05]  /*7920*/  BRA `(.L_x_51042) ;  /* 0xffffffc800287947 */ /* 0x000fea000383ffff */
.L_x_50901:
[----:B------:R-:W-:Y:S01]  /*7930*/  BSSY B1, `(.L_x_51043) ;  /* 0x0000006000017945 */ /* 0x000fe20003800000 */
[----:B------:R-:W-:Y:S01]  /*7940*/  MOV R30, R37 ;  /* 0x00000025001e7202 */ /* 0x000fe20000000f00 */
[----:B------:R-:W-:-:S07]  /*7950*/  IMAD.MOV.U32 R31, RZ, RZ, -0x1 ;  /* 0xffffffffff1f7424 */ /* 0x000fce00078e00ff */
[----:B01234-:R-:W-:Y:S05]  /*7960*/  WARPSYNC.COLLECTIVE R31, `(.L_x_51044) ;  /* 0x000000001f087348 */ /* 0x01ffea0003c00000 */
[----:B0-----:R0:W0:Y:S02]  /*7970*/  SHFL.IDX P6, R31, R60, R30, R43 ;  /* 0x0000001e3c1f7389 */ /* 0x00102400000c002b */
[----:B01234-:R-:W-:Y:S05]  /*7980*/  ENDCOLLECTIVE ;  /* 0x000000000000791b */ /* 0x01ffea0003800000 */
.L_x_51044:
[----:B------:R-:W-:Y:S05]  /*7990*/  BSYNC B1 ;  /* 0x0000000000017941 */ /* 0x000fea0003800000 */
.L_x_51043:
[----:B------:R-:W-:Y:S05]  /*79a0*/  BRA `(.L_x_51045) ;  /* 0xffffffc8001c7947 */ /* 0x000fea000383ffff */
.L_x_50903:
[----:B------:R-:W-:Y:S01]  /*79b0*/  BSSY B1, `(.L_x_51046) ;  /* 0x0000006000017945 */ /* 0x000fe20003800000 */
[----:B------:R-:W-:Y:S02]  /*79c0*/  IMAD.MOV.U32 R30, RZ, RZ, R36 ;  /* 0x000000ffff1e7224 */ /* 0x000fe400078e0024 */
[----:B------:R-:W-:-:S07]  /*79d0*/  IMAD.MOV.U32 R31, RZ, RZ, -0x1 ;  /* 0xffffffffff1f7424 */ /* 0x000fce00078e00ff */
[----:B01234-:R-:W-:Y:S05]  /*79e0*/  WARPSYNC.COLLECTIVE R31, `(.L_x_51047) ;  /* 0x000000001f087348 */ /* 0x01ffea0003c00000 */
[----:B0-----:R0:W0:Y:S02]  /*79f0*/  SHFL.IDX P6, R31, R60, R30, R43 ;  /* 0x0000001e3c1f7389 */ /* 0x00102400000c002b */
[----:B01234-:R-:W-:Y:S05]  /*7a00*/  ENDCOLLECTIVE ;  /* 0x000000000000791b */ /* 0x01ffea0003800000 */
.L_x_51047:
[----:B------:R-:W-:Y:S05]  /*7a10*/  BSYNC B1 ;  /* 0x0000000000017941 */ /* 0x000fea0003800000 */
.L_x_51046:
[----:B------:R-:W-:Y:S05]  /*7a20*/  BRA `(.L_x_51048) ;  /* 0xffffffc8001c7947 */ /* 0x000fea000383ffff */
.L_x_50905:
[----:B------:R-:W-:Y:S01]  /*7a30*/  BSSY B1, `(.L_x_51049) ;  /* 0x0000006000017945 */ /* 0x000fe20003800000 */
[----:B------:R-:W-:Y:S02]  /*7a40*/  IMAD.MOV.U32 R30, RZ, RZ, R35 ;  /* 0x000000ffff1e7224 */ /* 0x000fe400078e0023 */
[----:B------:R-:W-:-:S07]  /*7a50*/  IMAD.MOV.U32 R31, RZ, RZ, -0x1 ;  /* 0xffffffffff1f7424 */ /* 0x000fce00078e00ff */
[----:B01234-:R-:W-:Y:S05]  /*7a60*/  WARPSYNC.COLLECTIVE R31, `(.L_x_51050) ;  /* 0x000000001f087348 */ /* 0x01ffea0003c00000 */
[----:B0-----:R0:W0:Y:S02]  /*7a70*/  SHFL.IDX P6, R31, R60, R30, R43 ;  /* 0x0000001e3c1f7389 */ /* 0x00102400000c002b */
[----:B01234-:R-:W-:Y:S05]  /*7a80*/  ENDCOLLECTIVE ;  /* 0x000000000000791b */ /* 0x01ffea0003800000 */
.L_x_51050:
[----:B------:R-:W-:Y:S05]  /*7a90*/  BSYNC B1 ;  /* 0x0000000000017941 */ /* 0x000fea0003800000 */
.L_x_51049:
[----:B------:R-:W-:Y:S05]  /*7aa0*/  BRA `(.L_x_51051) ;  /* 0xffffffc800147947 */ /* 0x000fea000383ffff */
.L_x_50907:
[----:B------:R-:W-:Y:S01]  /*7ab0*/  BSSY B1, `(.L_x_51052) ;  /* 0x0000006000017945 */ /* 0x000fe20003800000 */
[----:B------:R-:W-:Y:S02]  /*7ac0*/  IMAD.MOV.U32 R30, RZ, RZ, R34 ;  /* 0x000000ffff1e7224 */ /* 0x000fe400078e0022 */
[----:B------:R-:W-:-:S07]  /*7ad0*/  IMAD.MOV.U32 R31, RZ, RZ, -0x1 ;  /* 0xffffffffff1f7424 */ /* 0x000fce00078e00ff */
[----:B01234-:R-:W-:Y:S05]  /*7ae0*/  WARPSYNC.COLLECTIVE R31, `(.L_x_51053) ;  /* 0x000000001f087348 */ /* 0x01ffea0003c00000 */
[----:B0-----:R0:W0:Y:S02]  /*7af0*/  SHFL.IDX P6, R31, R60, R30, R43 ;  /* 0x0000001e3c1f7389 */ /* 0x00102400000c002b */
[----:B01234-:R-:W-:Y:S05]  /*7b00*/  ENDCOLLECTIVE ;  /* 0x000000000000791b */ /* 0x01ffea0003800000 */
.L_x_51053:
[----:B------:R-:W-:Y:S05]  /*7b10*/  BSYNC B1 ;  /* 0x0000000000017941 */ /* 0x000fea0003800000 */
.L_x_51052:
[----:B------:R-:W-:Y:S05]  /*7b20*/  BRA `(.L_x_51054) ;  /* 0xffffffc8000c7947 */ /* 0x000fea000383ffff */
.L_x_50909:
[----:B------:R-:W-:Y:S01]  /*7b30*/  BSSY B1, `(.L_x_51055) ;  /* 0x0000006000017945 */ /* 0x000fe20003800000 */
[----:B------:R-:W-:Y:S01]  /*7b40*/  MOV R30, R33 ;  /* 0x00000021001e7202 */ /* 0x000fe20000000f00 */
[----:B------:R-:W-:-:S07]  /*7b50*/  IMAD.MOV.U32 R31, RZ, RZ, -0x1 ;  /* 0xffffffffff1f7424 */ /* 0x000fce00078e00ff */
[----:B01234-:R-:W-:Y:S05]  /*7b60*/  WARPSYNC.COLLECTIVE R31, `(.L_x_51056) ;  /* 0x000000001f087348 */ /* 0x01ffea0003c00000 */
[----:B0-----:R0:W0:Y:S02]  /*7b70*/  SHFL.IDX P6, R31, R60, R30, R43 ;  /* 0x0000001e3c1f7389 */ /* 0x00102400000c002b */
[----:B01234-:R-:W-:Y:S05]  /*7b80*/  ENDCOLLECTIVE ;  /* 0x000000000000791b */ /* 0x01ffea0003800000 */
.L_x_51056:
[----:B------:R-:W-:Y:S05]  /*7b90*/  BSYNC B1 ;  /* 0x0000000000017941 */ /* 0x000fea0003800000 */
.L_x_51055:
[----:B------:R-:W-:Y:S05]  /*7ba0*/  BRA `(.L_x_51057) ;  /* 0xffffffc800047947 */ /* 0x000fea000383ffff */
.L_x_50911:
[----:B------:R-:W-:Y:S01]  /*7bb0*/  BSSY B1, `(.L_x_51058) ;  /* 0x0000006000017945 */ /* 0x000fe20003800000 */
[----:B------:R-:W-:Y:S02]  /*7bc0*/  IMAD.MOV.U32 R30, RZ, RZ, R32 ;  /* 0x000000ffff1e7224 */ /* 0x000fe400078e0020 */
[----:B------:R-:W-:-:S07]  /*7bd0*/  IMAD.MOV.U32 R31, RZ, RZ, -0x1 ;  /* 0xffffffffff1f7424 */ /* 0x000fce00078e00ff */
[----:B01234-:R-:W-:Y:S05]  /*7be0*/  WARPSYNC.COLLECTIVE R31, `(.L_x_51059) ;  /* 0x000000001f087348 */ /* 0x01ffea0003c00000 */
[----:B0-----:R0:W0:Y:S02]  /*7bf0*/  SHFL.IDX P6, R31, R60, R30, R43 ;  /* 0x0000001e3c1f7389 */ /* 0x00102400000c002b */
[----:B01234-:R-:W-:Y:S05]  /*7c00*/  ENDCOLLECTIVE ;  /* 0x000000000000791b */ /* 0x01ffea0003800000 */
.L_x_51059:
[----:B------:R-:W-:Y:S05]  /*7c10*/  BSYNC B1 ;  /* 0x0000000000017941 */ /* 0x000fea0003800000 */
.L_x_51058:
[----:B------:R-:W-:Y:S05]  /*7c20*/  BRA `(.L_x_51060) ;  /* 0xffffffc400fc7947 */ /* 0x000fea000383ffff */
.L_x_50913:
[----:B------:R-:W-:Y:S01]  /*7c30*/  BSSY B1, `(.L_x_51061) ;  /* 0x0000006000017945 */ /* 0x000fe20003800000 */
[----:B------:R-:W-:Y:S02]  /*7c40*/  IMAD.MOV.U32 R30, RZ, RZ, R29 ;  /* 0x000000ffff1e7224 */ /* 0x000fe400078e001d */
[----:B------:R-:W-:-:S07]  /*7c50*/  IMAD.MOV.U32 R31, RZ, RZ, -0x1 ;  /* 0xffffffffff1f7424 */ /* 0x000fce00078e00ff */
[----:B01234-:R-:W-:Y:S05]  /*7c60*/  WARPSYNC.COLLECTIVE R31, `(.L_x_51062) ;  /* 0x000000001f087348 */ /* 0x01ffea0003c00000 */
[----:B0-----:R0:W0:Y:S02]  /*7c70*/  SHFL.IDX P6, R31, R60, R30, R43 ;  /* 0x0000001e3c1f7389 */ /* 0x00102400000c002b */
[----:B01234-:R-:W-:Y:S05]  /*7c80*/  ENDCOLLECTIVE ;  /* 0x000000000000791b */ /* 0x01ffea0003800000 */
.L_x_51062:
[----:B------:R-:W-:Y:S05]  /*7c90*/  BSYNC B1 ;  /* 0x0000000000017941 */ /* 0x000fea0003800000 */
.L_x_51061:
[----:B------:R-:W-:Y:S05]  /*7ca0*/  BRA `(.L_x_51063) ;  /* 0xffffffc400f47947 */ /* 0x000fea000383ffff */
.L_x_50915:
[----:B------:R-:W-:Y:S01]  /*7cb0*/  BSSY B1, `(.L_x_51064) ;  /* 0x0000006000017945 */ /* 0x000fe20003800000 */
[----:B------:R-:W-:Y:S02]  /*7cc0*/  IMAD.MOV.U32 R30, RZ, RZ, R28 ;  /* 0x000000ffff1e7224 */ /* 0x000fe400078e001c */
[----:B------:R-:W-:-:S07]  /*7cd0*/  IMAD.MOV.U32 R31, RZ, RZ, -0x1 ;  /* 0xffffffffff1f7424 */ /* 0x000fce00078e00ff */
[----:B01234-:R-:W-:Y:S05]  /*7ce0*/  WARPSYNC.COLLECTIVE R31, `(.L_x_51065) ;  /* 0x000000001f087348 */ /* 0x01ffea0003c00000 */
[----:B0-----:R0:W0:Y:S02]  /*7cf0*/  SHFL.IDX P6, R31, R60, R30, R43 ;  /* 0x0000001e3c1f7389 */ /* 0x00102400000c002b */
[----:B01234-:R-:W-:Y:S05]  /*7d00*/  ENDCOLLECTIVE ;  /* 0x000000000000791b */ /* 0x01ffea0003800000 */
.L_x_51065:
[----:B------:R-:W-:Y:S05]  /*7d10*/  BSYNC B1 ;  /* 0x0000000000017941 */ /* 0x000fea0003800000 */
.L_x_51064:
[----:B------:R-:W-:Y:S05]  /*7d20*/  BRA `(.L_x_51066) ;  /* 0xffffffc400ec7947 */ /* 0x000fea000383ffff */
.L_x_50917:
[----:B------:R-:W-:Y:S01]  /*7d30*/  BSSY B1, `(.L_x_51067) ;  /* 0x0000006000017945 */ /* 0x000fe20003800000 */
[----:B------:R-:W-:Y:S01]  /*7d40*/  MOV R30, R27 ;  /* 0x0000001b001e7202 */ /* 0x000fe20000000f00 */
[----:B------:R-:W-:-:S07]  /*7d50*/  IMAD.MOV.U32 R31, RZ, RZ, -0x1 ;  /* 0xffffffffff1f7424 */ /* 0x000fce00078e00ff */
[----:B01234-:R-:W-:Y:S05]  /*7d60*/  WARPSYNC.COLLECTIVE R31, `(.L_x_51068) ;  /* 0x000000001f087348 */ /* 0x01ffea0003c00000 */
[----:B0-----:R0:W0:Y:S02]  /*7d70*/  SHFL.IDX P6, R31, R60, R30, R43 ;  /* 0x0000001e3c1f7389 */ /* 0x00102400000c002b */
[----:B01234-:R-:W-:Y:S05]  /*7d80*/  ENDCOLLECTIVE ;  /* 0x000000000000791b */ /* 0x01ffea0003800000 */
.L_x_51068:
[----:B------:R-:W-:Y:S05]  /*7d90*/  BSYNC B1 ;  /* 0x0000000000017941 */ /* 0x000fea0003800000 */
.L_x_51067:
[----:B------:R-:W-:Y:S05]  /*7da0*/  BRA `(.L_x_51069) ;  /* 0xffffffc400e47947 */ /* 0x000fea000383ffff */
.L_x_50919:
[----:B------:R-:W-:Y:S01]  /*7db0*/  BSSY B1, `(.L_x_51070) ;  /* 0x0000006000017945 */ /* 0x000fe20003800000 */
[----:B------:R-:W-:Y:S02]  /*7dc0*/  IMAD.MOV.U32 R30, RZ, RZ, R26 ;  /* 0x000000ffff1e7224 */ /* 0x000fe400078e001a */
[----:B------:R-:W-:-:S07]  /*7dd0*/  IMAD.MOV.U32 R31, RZ, RZ, -0x1 ;  /* 0xffffffffff1f7424 */ /* 0x000fce00078e00ff */
[----:B01234-:R-:W-:Y:S05]  /*7de0*/  WARPSYNC.COLLECTIVE R31, `(.L_x_51071) ;  /* 0x000000001f087348 */ /* 0x01ffea0003c00000 */
[----:B0-----:R0:W0:Y:S02]  /*7df0*/  SHFL.IDX P6, R31, R60, R30, R43 ;  /* 0x0000001e3c1f7389 */ /* 0x00102400000c002b */
[----:B01234-:R-:W-:Y:S05]  /*7e00*/  ENDCOLLECTIVE ;  /* 0x000000000000791b */ /* 0x01ffea0003800000 */
.L_x_51071:
[----:B------:R-:W-:Y:S05]  /*7e10*/  BSYNC B1 ;  /* 0x0000000000017941 */ /* 0x000fea0003800000 */
.L_x_51070:
[----:B------:R-:W-:Y:S05]  /*7e20*/  BRA `(.L_x_51072) ;  /* 0xffffffc400dc7947 */ /* 0x000fea000383ffff */
.L_x_50921:
[----:B------:R-:W-:Y:S01]  /*7e30*/  BSSY B1, `(.L_x_51073) ;  /* 0x0000006000017945 */ /* 0x000fe20003800000 */
[----:B------:R-:W-:Y:S02]  /*7e40*/  IMAD.MOV.U32 R30, RZ, RZ, R42 ;  /* 0x000000ffff1e7224 */ /* 0x000fe400078e002a */
[----:B------:R-:W-:-:S07]  /*7e50*/  IMAD.MOV.U32 R31, RZ, RZ, -0x1 ;  /* 0xffffffffff1f7424 */ /* 0x000fce00078e00ff */
[----:B01234-:R-:W-:Y:S05]  /*7e60*/  WARPSYNC.COLLECTIVE R31, `(.L_x_51074) ;  /* 0x000000001f087348 */ /* 0x01ffea0003c00000 */
[----:B0-----:R0:W0:Y:S02]  /*7e70*/  SHFL.IDX P6, R31, R60, R30, R43 ;  /* 0x0000001e3c1f7389 */ /* 0x00102400000c002b */
[----:B01234-:R-:W-:Y:S05]  /*7e80*/  ENDCOLLECTIVE ;  /* 0x000000000000791b */ /* 0x01ffea0003800000 */
.L_x_51074:
[----:B------:R-:W-:Y:S05]  /*7e90*/  BSYNC B1 ;  /* 0x0000000000017941 */ /* 0x000fea0003800000 */
.L_x_51073:
[----:B------:R-:W-:Y:S05]  /*7ea0*/  BRA `(.L_x_51075) ;  /* 0xffffffc400d47947 */ /* 0x000fea000383ffff */
.L_x_50942:
[----:B------:R-:W-:Y:S02]  /*7eb0*/  IMAD.MOV.U32 R31, RZ, RZ, -0x1 ;  /* 0xffffffffff1f7424 */ /* 0x000fe400078e00ff */
[----:B------:R-:W-:-:S07]  /*7ec0*/  IMAD.MOV.U32 R30, RZ, RZ, R24 ;  /* 0x000000ffff1e7224 */ /* 0x000fce00078e0018 */
[----:B01-3--:R-:W-:Y:S05]  /*7ed0*/  WARPSYNC.COLLECTIVE R31, `(.L_x_51076) ;  /* 0x000000001f087348 */ /* 0x00bfea0003c00000 */
[----:B0-----:R0:W2:Y:S02]  /*7ee0*/  SHFL.IDX P6, R31, R60, R30, R43 ;  /* 0x0000001e3c1f7389 */ /* 0x0010a400000c002b */
[----:B0123--:R-:W-:Y:S05]  /*7ef0*/  ENDCOLLECTIVE ;  /* 0x000000000000791b */ /* 0x00ffea0003800000 */
.L_x_51076:
[----:B------:R-:W-:Y:S01]  /*7f00*/  MOV R41, R31 ;  /* 0x0000001f00297202 */ /* 0x000fe20000000f00 */
[----:B------:R-:W-:Y:S06]  /*7f10*/  BRA `(.L_x_51077) ;  /* 0xffffffd8004c7947 */ /* 0x000fec000383ffff */
.L_x_50944:
[----:B------:R-:W-:Y:S01]  /*7f20*/  BSSY B0, `(.L_x_51078) ;  /* 0x0000006000007945 */ /* 0x000fe20003800000 */
[----:B------:R-:W-:Y:S02]  /*7f30*/  IMAD.MOV.U32 R30, RZ, RZ, R33 ;  /* 0x000000ffff1e7224 */ /* 0x000fe400078e0021 */
[----:B------:R-:W-:-:S07]  /*7f40*/  IMAD.MOV.U32 R31, RZ, RZ, -0x1 ;  /* 0xffffffffff1f7424 */ /* 0x000fce00078e00ff */
[----:B01-3--:R-:W-:Y:S05]  /*7f50*/  WARPSYNC.COLLECTIVE R31, `(.L_x_51079) ;  /* 0x000000001f087348 */ /* 0x00bfea0003c00000 */
[----:B0-----:R0:W2:Y:S02]  /*7f60*/  SHFL.IDX P6, R31, R60, R30, R43 ;  /* 0x0000001e3c1f7389 */ /* 0x0010a400000c002b */
[----:B0123--:R-:W-:Y:S05]  /*7f70*/  ENDCOLLECTIVE ;  /* 0x000000000000791b */ /* 0x00ffea0003800000 */
.L_x_51079:
[----:B------:R-:W-:Y:S05]  /*7f80*/  BSYNC B0 ;  /* 0x0000000000007941 */ /* 0x000fea0003800000 */
.L_x_51078:
[----:B------:R-:W-:Y:S05]  /*7f90*/  BRA `(.L_x_51080) ;  /* 0xffffffd800407947 */ /* 0x000fea000383ffff */
.L_x_50946:
[----:B------:R-:W-:Y:S01]  /*7fa0*/  BSSY B0, `(.L_x_51081) ;  /* 0x0000006000007945 */ /* 0x000fe20003800000 */
[----:B------:R-:W-:Y:S02]  /*7fb0*/  IMAD.MOV.U32 R30, RZ, RZ, R29 ;  /* 0x000000ffff1e7224 */ /* 0x000fe400078e001d */
[----:B------:R-:W-:-:S07]  /*7fc0*/  IMAD.MOV.U32 R31, RZ, RZ, -0x1 ;  /* 0xffffffffff1f7424 */ /* 0x000fce00078e00ff */
[----:B01-3--:R-:W-:Y:S05]  /*7fd0*/  WARPSYNC.COLLECTIVE R31, `(.L_x_51082) ;  /* 0x000000001f087348 */ /* 0x00bfea0003c00000 */
[----:B0-----:R0:W2:Y:S02]  /*7fe0*/  SHFL.IDX P6, R31, R60, R30, R43 ;  /* 0x0000001e3c1f7389 */ /* 0x0010a400000c002b */
[----:B0123--:R-:W-:Y:S05]  /*7ff0*/  ENDCOLLECTIVE ;  /* 0x000000000000791b */ /* 0x00ffea0003800000 */
.L_x_51082:
[----:B------:R-:W-:Y:S05]  /*8000*/  BSYNC B0 ;  /* 0x0000000000007941 */ /* 0x000fea0003800000 */
.L_x_51081:
[----:B------:R-:W-:Y:S05]  /*8010*/  BRA `(.L_x_51083) ;  /* 0xffffffd800347947 */ /* 0x000fea000383ffff */
.L_x_50948:
[----:B------:R-:W-:Y:S01]  /*8020*/  BSSY B0, `(.L_x_51084) ;  /* 0x0000006000007945 */ /* 0x000fe20003800000 */
[----:B------:R-:W-:Y:S02]  /*8030*/  IMAD.MOV.U32 R30, RZ, RZ, R27 ;  /* 0x000000ffff1e7224 */ /* 0x000fe400078e001b */
[----:B------:R-:W-:-:S07]  /*8040*/  IMAD.MOV.U32 R31, RZ, RZ, -0x1 ;  /* 0xffffffffff1f7424 */ /* 0x000fce00078e00ff */
[----:B01-3--:R-:W-:Y:S05]  /*8050*/  WARPSYNC.COLLECTIVE R31, `(.L_x_51085) ;  /* 0x000000001f087348 */ /* 0x00bfea0003c00000 */
[----:B0-----:R0:W2:Y:S02]  /*8060*/  SHFL.IDX P6, R31, R60, R30, R43 ;  /* 0x0000001e3c1f7389 */ /* 0x0010a400000c002b */
[----:B0123--:R-:W-:Y:S05]  /*8070*/  ENDCOLLECTIVE ;  /* 0x000000000000791b */ /* 0x00ffea0003800000 */
.L_x_51085:
[----:B------:R-:W-:Y:S05]  /*8080*/  BSYNC B0 ;  /* 0x0000000000007941 */ /* 0x000fea0003800000 */
.L_x_51084:
[----:B------:R-:W-:Y:S05]  /*8090*/  BRA `(.L_x_51086) ;  /* 0xffffffd800287947 */ /* 0x000fea000383ffff */
.L_x_50950:
[----:B------:R-:W-:Y:S01]  /*80a0*/  BSSY B0, `(.L_x_51087) ;  /* 0x0000006000007945 */ /* 0x000fe20003800000 */
[----:B------:R-:W-:Y:S01]  /*80b0*/  IMAD.MOV.U32 R30, RZ, RZ, R25 ;  /* 0x000000ffff1e7224 */ /* 0x000fe200078e0019 */
[----:B------:R-:W-:-:S07]  /*80c0*/  MOV R31, 0xffffffff ;  /* 0xffffffff001f7802 */ /* 0x000fce0000000f00 */
[----:B01-3--:R-:W-:Y:S05]  /*80d0*/  WARPSYNC.COLLECTIVE R31, `(.L_x_51088) ;  /* 0x000000001f087348 */ /* 0x00bfea0003c00000 */
[----:B0-----:R0:W2:Y:S02]  /*80e0*/  SHFL.IDX P6, R31, R60, R30, R43 ;  /* 0x0000001e3c1f7389 */ /* 0x0010a400000c002b */
[----:B0123--:R-:W-:Y:S05]  /*80f0*/  ENDCOLLECTIVE ;  /* 0x000000000000791b */ /* 0x00ffea0003800000 */
.L_x_51088:
[----:B------:R-:W-:Y:S05]  /*8100*/  BSYNC B0 ;  /* 0x0000000000007941 */ /* 0x000fea0003800000 */
.L_x_51087:
[----:B------:R-:W-:Y:S05]  /*8110*/  BRA `(.L_x_51089) ;  /* 0xffffffd8001c7947 */ /* 0x000fea000383ffff */
.L_x_50952:
[----:B------:R-:W-:Y:S01]  /*8120*/  BSSY B0, `(.L_x_51090) ;  /* 0x0000006000007945 */ /* 0x000fe20003800000 */
[----:B------:R-:W-:Y:S02]  /*8130*/  IMAD.MOV.U32 R30, RZ, RZ, R58 ;  /* 0x000000ffff1e7224 */ /* 0x000fe400078e003a */
[----:B------:R-:W-:-:S07]  /*8140*/  IMAD.MOV.U32 R31, RZ, RZ, -0x1 ;  /* 0xffffffffff1f7424 */ /* 0x000fce00078e00ff */
[----:B01-3--:R-:W-:Y:S05]  /*8150*/  WARPSYNC.COLLECTIVE R31, `(.L_x_51091) ;  /* 0x000000001f087348 */ /* 0x00bfea0003c00000 */
[----:B0-----:R0:W2:Y:S02]  /*8160*/  SHFL.IDX P6, R31, R60, R30, R43 ;  /* 0x0000001e3c1f7389 */ /* 0x0010a400000c002b */
[----:B0123--:R-:W-:Y:S05]  /*8170*/  ENDCOLLECTIVE ;  /* 0x000000000000791b */ /* 0x00ffea0003800000 */
.L_x_51091:
[----:B------:R-:W-:Y:S05]  /*8180*/  BSYNC B0 ;  /* 0x0000000000007941 */ /* 0x000fea0003800000 */
.L_x_51090:
[----:B------:R-:W-:Y:S05]  /*8190*/  BRA `(.L_x_51092) ;  /* 0xffffffd8001c7947 */ /* 0x000fea000383ffff */
.L_x_50954:
[----:B------:R-:W-:Y:S01]  /*81a0*/  BSSY B0, `(.L_x_51093) ;  /* 0x0000006000007945 */ /* 0x000fe20003800000 */
[----:B------:R-:W-:Y:S02]  /*81b0*/  IMAD.MOV.U32 R30, RZ, RZ, R56 ;  /* 0x000000ffff1e7224 */ /* 0x000fe400078e0038 */
[----:B------:R-:W-:-:S07]  /*81c0*/  IMAD.MOV.U32 R31, RZ, RZ, -0x1 ;  /* 0xffffffffff1f7424 */ /* 0x000fce00078e00ff */
[----:B01-3--:R-:W-:Y:S05]  /*81d0*/  WARPSYNC.COLLECTIVE R31, `(.L_x_51094) ;  /* 0x000000001f087348 */ /* 0x00bfea0003c00000 */
[----:B0-----:R0:W2:Y:S02]  /*81e0*/  SHFL.IDX P6, R31, R60, R30, R43 ;  /* 0x0000001e3c1f7389 */ /* 0x0010a400000c002b */
[----:B0123--:R-:W-:Y:S05]  /*81f0*/  ENDCOLLECTIVE ;  /* 0x000000000000791b */ /* 0x00ffea0003800000 */
.L_x_51094:
[----:B------:R-:W-:Y:S05]  /*8200*/  BSYNC B0 ;  /* 0x0000000000007941 */ /* 0x000fea0003800000 */
.L_x_51093:
[----:B------:R-:W-:Y:S05]  /*8210*/  BRA `(.L_x_51095) ;  /* 0xffffffd800147947 */ /* 0x000fea000383ffff */
.L_x_50956:
[----:B------:R-:W-:Y:S01]  /*8220*/  BSSY B0, `(.L_x_51096) ;  /* 0x0000006000007945 */ /* 0x000fe20003800000 */
[----:B------:R-:W-:Y:S02]  /*8230*/  IMAD.MOV.U32 R30, RZ, RZ, R42 ;  /* 0x000000ffff1e7224 */ /* 0x000fe400078e002a */
[----:B------:R-:W-:-:S07]  /*8240*/  IMAD.MOV.U32 R31, RZ, RZ, -0x1 ;  /* 0xffffffffff1f7424 */ /* 0x000fce00078e00ff */
[----:B01-3--:R-:W-:Y:S05]  /*8250*/  WARPSYNC.COLLECTIVE R31, `(.L_x_51097) ;  /* 0x000000001f087348 */ /* 0x00bfea0003c00000 */
[----:B0-----:R0:W2:Y:S02]  /*8260*/  SHFL.IDX P6, R31, R60, R30, R43 ;  /* 0x0000001e3c1f7389 */ /* 0x0010a400000c002b */
[----:B0123--:R-:W-:Y:S05]  /*8270*/  ENDCOLLECTIVE ;  /* 0x000000000000791b */ /* 0x00ffea0003800000 */
.L_x_51097:
[----:B------:R-:W-:Y:S05]  /*8280*/  BSYNC B0 ;  /* 0x0000000000007941 */ /* 0x000fea0003800000 */
.L_x_51096:
[----:B------:R-:W-:Y:S05]  /*8290*/  BRA `(.L_x_51098) ;  /* 0xffffffd8000c7947 */ /* 0x000fea000383ffff */
.L_x_50958:
[----:B------:R-:W-:Y:S01]  /*82a0*/  BSSY B0, `(.L_x_51099) ;  /* 0x0000006000007945 */ /* 0x000fe20003800000 */
[----:B------:R-:W-:Y:S01]  /*82b0*/  IMAD.MOV.U32 R30, RZ, RZ, R40 ;  /* 0x000000ffff1e7224 */ /* 0x000fe200078e0028 */
[----:B------:R-:W-:-:S07]  /*82c0*/  MOV R31, 0xffffffff ;  /* 0xffffffff001f7802 */ /* 0x000fce0000000f00 */
[----:B01-3--:R-:W-:Y:S05]  /*82d0*/  WARPSYNC.COLLECTIVE R31, `(.L_x_51100) ;  /* 0x000000001f087348 */ /* 0x00bfea0003c00000 */
[----:B0-----:R0:W2:Y:S02]  /*82e0*/  SHFL.IDX P6, R31, R60, R30, R43 ;  /* 0x0000001e3c1f7389 */ /* 0x0010a400000c002b */
[----:B0123--:R-:W-:Y:S05]  /*82f0*/  ENDCOLLECTIVE ;  /* 0x000000000000791b */ /* 0x00ffea0003800000 */
.L_x_51100:
[----:B------:R-:W-:Y:S05]  /*8300*/  BSYNC B0 ;  /* 0x0000000000007941 */ /* 0x000fea0003800000 */
.L_x_51099:
[----:B------:R-:W-:Y:S05]  /*8310*/  BRA `(.L_x_51101) ;  /* 0xffffffd800047947 */ /* 0x000fea000383ffff */
.L_x_50960:
[----:B------:R-:W-:Y:S01]  /*8320*/  BSSY B0, `(.L_x_51102) ;  /* 0x0000006000007945 */ /* 0x000fe20003800000 */
[----:B------:R-:W-:Y:S02]  /*8330*/  IMAD.MOV.U32 R30, RZ, RZ, R38 ;  /* 0x000000ffff1e7224 */ /* 0x000fe400078e0026 */
[----:B------:R-:W-:-:S07]  /*8340*/  IMAD.MOV.U32 R31, RZ, RZ, -0x1 ;  /* 0xffffffffff1f7424 */ /* 0x000fce00078e00ff */
[----:B01-3--:R-:W-:Y:S05]  /*8350*/  WARPSYNC.COLLECTIVE R31, `(.L_x_51103) ;  /* 0x000000001f087348 */ /* 0x00bfea0003c00000 */
[----:B0-----:R0:W2:Y:S02]  /*8360*/  SHFL.IDX P6, R31, R60, R30, R43 ;  /* 0x0000001e3c1f7389 */ /* 0x0010a400000c002b */
[----:B0123--:R-:W-:Y:S05]  /*8370*/  ENDCOLLECTIVE ;  /* 0x000000000000791b */ /* 0x00ffea0003800000 */
.L_x_51103:
[----:B------:R-:W-:Y:S05]  /*8380*/  BSYNC B0 ;  /* 0x0000000000007941 */ /* 0x000fea0003800000 */
.L_x_51102:
[----:B------:R-:W-:Y:S05]  /*8390*/  BRA `(.L_x_51104) ;  /* 0xffffffd400fc7947 */ /* 0x000fea000383ffff */
.L_x_50962:
[----:B------:R-:W-:Y:S01]  /*83a0*/  BSSY B0, `(.L_x_51105) ;  /* 0x0000006000007945 */ /* 0x000fe20003800000 */
[----:B------:R-:W-:Y:S02]  /*83b0*/  IMAD.MOV.U32 R30, RZ, RZ, R36 ;  /* 0x000000ffff1e7224 */ /* 0x000fe400078e0024 */
[----:B------:R-:W-:-:S07]  /*83c0*/  IMAD.MOV.U32 R31, RZ, RZ, -0x1 ;  /* 0xffffffffff1f7424 */ /* 0x000fce00078e00ff */
[----:B01-3--:R-:W-:Y:S05]  /*83d0*/  WARPSYNC.COLLECTIVE R31, `(.L_x_51106) ;  /* 0x000000001f087348 */ /* 0x00bfea0003c00000 */
[----:B0-----:R0:W2:Y:S02]  /*83e0*/  SHFL.IDX P6, R31, R60, R30, R43 ;  /* 0x0000001e3c1f7389 */ /* 0x0010a400000c002b */
[----:B0123--:R-:W-:Y:S05]  /*83f0*/  ENDCOLLECTIVE ;  /* 0x000000000000791b */ /* 0x00ffea0003800000 */
.L_x_51106:
[----:B------:R-:W-:Y:S05]  /*8400*/  BSYNC B0 ;  /* 0x0000000000007941 */ /* 0x000fea0003800000 */
.L_x_51105:
[----:B------:R-:W-:Y:S05]  /*8410*/  BRA `(.L_x_51107) ;  /* 0xffffffd400f47947 */ /* 0x000fea000383ffff */
.L_x_50964:
[----:B------:R-:W-:Y:S01]  /*8420*/  BSSY B0, `(.L_x_51108) ;  /* 0x0000006000007945 */ /* 0x000fe20003800000 */
[----:B------:R-:W-:Y:S02]  /*8430*/  IMAD.MOV.U32 R30, RZ, RZ, R34 ;  /* 0x000000ffff1e7224 */ /* 0x000fe400078e0022 */
[----:B------:R-:W-:-:S07]  /*8440*/  IMAD.MOV.U32 R31, RZ, RZ, -0x1 ;  /* 0xffffffffff1f7424 */ /* 0x000fce00078e00ff */
[----:B01-3--:R-:W-:Y:S05]  /*8450*/  WARPSYNC.COLLECTIVE R31, `(.L_x_51109) ;  /* 0x000000001f087348 */ /* 0x00bfea0003c00000 */
[----:B0-----:R0:W2:Y:S02]  /*8460*/  SHFL.IDX P6, R31, R60, R30, R43 ;  /* 0x0000001e3c1f7389 */ /* 0x0010a400000c002b */
[----:B0123--:R-:W-:Y:S05]  /*8470*/  ENDCOLLECTIVE ;  /* 0x000000000000791b */ /* 0x00ffea0003800000 */
.L_x_51109:
[----:B------:R-:W-:Y:S05]  /*8480*/  BSYNC B0 ;  /* 0x0000000000007941 */ /* 0x000fea0003800000 */
.L_x_51108:
[----:B------:R-:W-:Y:S05]  /*8490*/  BRA `(.L_x_51110) ;  /* 0xffffffd400ec7947 */ /* 0x000fea000383ffff */
.L_x_50966:
[----:B------:R-:W-:Y:S01]  /*84a0*/  BSSY B0, `(.L_x_51111) ;  /* 0x0000006000007945 */ /* 0x000fe20003800000 */
[----:B------:R-:W-:Y:S01]  /*84b0*/  IMAD.MOV.U32 R30, RZ, RZ, R32 ;  /* 0x000000ffff1e7224 */ /* 0x000fe200078e0020 */
[----:B------:R-:W-:-:S07]  /*84c0*/  MOV R31, 0xffffffff ;  /* 0xffffffff001f7802 */ /* 0x000fce0000000f00 */
[----:B01-3--:R-:W-:Y:S05]  /*84d0*/  WARPSYNC.COLLECTIVE R31, `(.L_x_51112) ;  /* 0x000000001f087348 */ /* 0x00bfea0003c00000 */
[----:B0-----:R0:W2:Y:S02]  /*84e0*/  SHFL.IDX P6, R31, R60, R30, R43 ;  /* 0x0000001e3c1f7389 */ /* 0x0010a400000c002b */
[----:B0123--:R-:W-:Y:S05]  /*84f0*/  ENDCOLLECTIVE ;  /* 0x000000000000791b */ /* 0x00ffea0003800000 */
.L_x_51112:
[----:B------:R-:W-:Y:S05]  /*8500*/  BSYNC B0 ;  /* 0x0000000000007941 */ /* 0x000fea0003800000 */
.L_x_51111:
[----:B------:R-:W-:Y:S05]  /*8510*/  BRA `(.L_x_51113) ;  /* 0xffffffd400e47947 */ /* 0x000fea000383ffff */
.L_x_50968:
[----:B------:R-:W-:Y:S01]  /*8520*/  BSSY B0, `(.L_x_51114) ;  /* 0x0000006000007945 */ /* 0x000fe20003800000 */
[----:B------:R-:W-:Y:S02]  /*8530*/  IMAD.MOV.U32 R30, RZ, RZ, R28 ;  /* 0x000000ffff1e7224 */ /* 0x000fe400078e001c */
[----:B------:R-:W-:-:S07]  /*8540*/  IMAD.MOV.U32 R31, RZ, RZ, -0x1 ;  /* 0xffffffffff1f7424 */ /* 0x000fce00078e00ff */
[----:B01-3--:R-:W-:Y:S05]  /*8550*/  WARPSYNC.COLLECTIVE R31, `(.L_x_51115) ;  /* 0x000000001f087348 */ /* 0x00bfea0003c00000 */
[----:B0-----:R0:W2:Y:S02]  /*8560*/  SHFL.IDX P6, R31, R60, R30, R43 ;  /* 0x0000001e3c1f7389 */ /* 0x0010a400000c002b */
[----:B0123--:R-:W-:Y:S05]  /*8570*/  ENDCOLLECTIVE ;  /* 0x000000000000791b */ /* 0x00ffea0003800000 */
.L_x_51115:
[----:B------:R-:W-:Y:S05]  /*8580*/  BSYNC B0 ;  /* 0x0000000000007941 */ /* 0x000fea0003800000 */
.L_x_51114:
[----:B------:R-:W-:Y:S05]  /*8590*/  BRA `(.L_x_51116) ;  /* 0xffffffd400dc7947 */ /* 0x000fea000383ffff */
.L_x_50970:
[----:B------:R-:W-:Y:S01]  /*85a0*/  BSSY B0, `(.L_x_51117) ;  /* 0x0000006000007945 */ /* 0x000fe20003800000 */
[----:B------:R-:W-:Y:S02]  /*85b0*/  IMAD.MOV.U32 R30, RZ, RZ, R26 ;  /* 0x000000ffff1e7224 */ /* 0x000fe400078e001a */
[----:B------:R-:W-:-:S07]  /*85c0*/  IMAD.MOV.U32 R31, RZ, RZ, -0x1 ;  /* 0xffffffffff1f7424 */ /* 0x000fce00078e00ff */
[----:B01-3--:R-:W-:Y:S05]  /*85d0*/  WARPSYNC.COLLECTIVE R31, `(.L_x_51118) ;  /* 0x000000001f087348 */ /* 0x00bfea0003c00000 */
[----:B0-----:R0:W2:Y:S02]  /*85e0*/  SHFL.IDX P6, R31, R60, R30, R43 ;  /* 0x0000001e3c1f7389 */ /* 0x0010a400000c002b */
[----:B0123--:R-:W-:Y:S05]  /*85f0*/  ENDCOLLECTIVE ;  /* 0x000000000000791b */ /* 0x00ffea0003800000 */
.L_x_51118:
[----:B------:R-:W-:Y:S05]  /*8600*/  BSYNC B0 ;  /* 0x0000000000007941 */ /* 0x000fea0003800000 */
.L_x_51117:
[----:B------:R-:W-:Y:S05]  /*8610*/  BRA `(.L_x_51119) ;  /* 0xffffffd400d47947 */ /* 0x000fea000383ffff */
.L_x_50972:
[----:B------:R-:W-:Y:S01]  /*8620*/  BSSY B0, `(.L_x_51120) ;  /* 0x0000006000007945 */ /* 0x000fe20003800000 */
[----:B------:R-:W-:Y:S02]  /*8630*/  IMAD.MOV.U32 R30, RZ, RZ, R35 ;  /* 0x000000ffff1e7224 */ /* 0x000fe400078e0023 */
[----:B------:R-:W-:-:S07]  /*8640*/  IMAD.MOV.U32 R31, RZ, RZ, -0x1 ;  /* 0xffffffffff1f7424 */ /* 0x000fce00078e00ff */
[----:B01-3--:R-:W-:Y:S05]  /*8650*/  WARPSYNC.COLLECTIVE R31, `(.L_x_51121) ;  /* 0x000000001f087348 */ /* 0x00bfea0003c00000 */
[----:B0-----:R0:W2:Y:S02]  /*8660*/  SHFL.IDX P6, R31, R60, R30, R43 ;  /* 0x0000001e3c1f7389 */ /* 0x0010a400000c002b */
[----:B0123--:R-:W-:Y:S05]  /*8670*/  ENDCOLLECTIVE ;  /* 0x000000000000791b */ /* 0x00ffea0003800000 */
.L_x_51121:
[----:B------:R-:W-:Y:S05]  /*8680*/  BSYNC B0 ;  /* 0x0000000000007941 */ /* 0x000fea0003800000 */
.L_x_51120:
[----:B------:R-:W-:Y:S05]  /*8690*/  BRA `(.L_x_51122) ;  /* 0xffffffd400cc7947 */ /* 0x000fea000383ffff */
.L_x_51123:
        /* <DEDUP_REMOVED lines=14> */
.L_x_58724:


//--------------------- .text._Z9cuda_gemmIiLi256ELi1ELi1ELi64ELi16ELi16ELi32ELi1ELi1EEviiiPT_S1_S1_ii --------------------------
	.section	.text._Z9cuda_gemmIiLi256ELi1ELi1ELi64ELi16ELi16ELi32ELi1ELi1EEviiiPT_S1_S1_ii,"ax",@progbits
	.align	128
        .global         _Z9cuda_gemmIiLi256ELi1ELi1ELi64ELi16ELi16ELi32ELi1ELi1EEviiiPT_S1_S1_ii
        .type           _Z9cuda_gemmIiLi256ELi1ELi1ELi64ELi16ELi16ELi32ELi1ELi1EEviiiPT_S1_S1_ii,@function
        .size           _Z9cuda_gemmIiLi256ELi1ELi1ELi64ELi16ELi16ELi32ELi1ELi1EEviiiPT_S1_S1_ii,(.L_x_58725 - _Z9cuda_gemmIiLi256ELi1ELi1ELi64ELi16ELi16ELi32ELi1ELi1EEviiiPT_S1_S1_ii)
        .other          _Z9cuda_gemmIiLi256ELi1ELi1ELi64ELi16ELi16ELi32ELi1ELi1EEviiiPT_S1_S1_ii,@"STO_CUDA_ENTRY STV_DEFAULT"
_Z9cuda_gemmIiLi256ELi1ELi1ELi64ELi16ELi16ELi32ELi1ELi1EEviiiPT_S1_S1_ii:
.text._Z9cuda_gemmIiLi256ELi1ELi1ELi64ELi16ELi16ELi32ELi1ELi1EEviiiPT_S1_S1_ii:
        /* <DEDUP_REMOVED lines=12> */
[----:B------:R-:W-:Y:S01]  /*00c0*/  SEL R6, RZ, 0x1, P0 ;  /* 0x00000001ff067807 */ /* 0x000fe20000000000 */
        /* <DEDUP_REMOVED lines=11> */
[-C--:B------:R-:W-:Y:S01]  /*0180*/  @P0 IADD3 R4, PT, PT, R4, -R39.reuse, RZ ;  /* 0x8000002704040210 */ /* 0x080fe20007ffe0ff */
[----:B------:R-:W-:Y:S01]  /*0190*/  @P0 VIADD R5, R5, 0x1 ;  /* 0x0000000105050836 */ /* 0x000fe20000000000 */
[----:B------:R-:W-:Y:S02]  /*01a0*/  ISETP.NE.U32.AND P0, PT, R39, RZ, PT ;  /* 0x000000ff2700720c */ /* 0x000fe40003f05070 */
[-C--:B------:R-:W-:Y:S02]  /*01b0*/  ISETP.GE.U32.AND P1, PT, R4, R39.reuse, PT ;  /* 0x000000270400720c */ /* 0x080fe40003f26070 */
[----:B------:R-:W-:-:S11]  /*01c0*/  LOP3.LUT R4, RZ, R39, RZ, 0x33, !PT ;  /* 0x00000027ff047212 */ /* 0x000fd600078e33ff */
        /* <DEDUP_REMOVED lines=16> */
.L_x_51126:
        /* <DEDUP_REMOVED lines=12> */
.L_x_51125:
[----:B------:R-:W-:Y:S05]  /*0390*/  BSYNC.RECONVERGENT B0 ;  /* 0x0000000000007941 */ /* 0x000fea0003800200 */
.L_x_51124:
        /* <DEDUP_REMOVED lines=9> */
.L_x_51129:
        /* <DEDUP_REMOVED lines=39> */
.L_x_51128:
[----:B------:R-:W-:Y:S05]  /*06a0*/  BSYNC.RECONVERGENT B0 ;  /* 0x0000000000007941 */ /* 0x000fea0003800200 */
.L_x_51127:
        /* <DEDUP_REMOVED lines=10> */
[----:B------:R-:W-:Y:S01]  /*0750*/  IMAD.MOV.U32 R20, RZ, RZ, R36 ;  /* 0x000000ffff147224 */ /* 0x000fe200078e0024 */
        /* <DEDUP_REMOVED lines=15> */
[----:B------:R-:W-:Y:S02]  /*0850*/  ISETP.NE.AND P1, PT, R0, 0x3, PT ;  /* 0x000000030000780c */ /* 0x000fe40003f25270 */
[----:B------:R-:W-:Y:S02]  /*0860*/  MOV R0, R36 ;  /* 0x0000002400007202 */ /* 0x000fe40000000f00 */
[----:B--2---:R-:W-:-:S09]  /*0870*/  LOP3.LUT R18, R3, 0x3, RZ, 0xc0, !PT ;  /* 0x0000000303127812 */ /* 0x004fd200078ec0ff */
        /* <DEDUP_REMOVED lines=9> */
[----:B--2---:R-:W-:-:S04]  /*0910*/  IMAD.WIDE.U32 R2, R5, 0x4, R2 ;  /* 0x0000000405027825 */ /* 0x004fc800078e0002 */
[----:B------:R-:W-:-:S07]  /*0920*/  IMAD.MOV R5, RZ, RZ, -R18 ;  /* 0x000000ffff057224 */ /* 0x000fce00078e0a12 */
.L_x_51134:
[----:B------:R1:W2:Y:S01]  /*0930*/  LDG.E R7, desc[UR6][R2.64] ;  /* 0x0000000602077981 */ /* 0x0002a2000c1e1900 */
[----:B------:R-:W-:-:S04]  /*0940*/  IADD3 R5, PT, PT, R5, 0x1, RZ ;  /* 0x0000000105057810 */ /* 0x000fc80007ffe0ff */
[----:B------:R-:W-:Y:S01]  /*0950*/  ISETP.NE.AND P3, PT, R5, RZ, PT ;  /* 0x000000ff0500720c */ /* 0x000fe20003f65270 */
[C---:B-1----:R-:W-:Y:S01]  /*0960*/  IMAD.WIDE.U32 R2, R39.reuse, 0x4, R2 ;  /* 0x0000000427027825 */ /* 0x042fe200078e0002 */
[----:B--2---:R1:W-:Y:S03]  /*0970*/  STS [R4], R7 ;  /* 0x0000000704007388 */ /* 0x0043e60000000800 */
[----:B-1----:R-:W-:-:S08]  /*0980*/  IMAD R4, R39, 0x4, R4 ;  /* 0x0000000427047824 */ /* 0x002fd000078e0204 */
[----:B------:R-:W-:Y:S05]  /*0990*/  @P3 BRA `(.L_x_51134) ;  /* 0xfffffffc00e43947 */ /* 0x000fea000383ffff */
.L_x_51133:
[----:B------:R-:W-:Y:S05]  /*09a0*/  BSYNC.RECONVERGENT B1 ;  /* 0x0000000000017941 */ /* 0x000fea0003800200 */
.L_x_51132:
        /* <DEDUP_REMOVED lines=12> */
.L_x_51137:
        /* <DEDUP_REMOVED lines=20> */
.L_x_51136:
[----:B------:R-:W-:Y:S05]  /*0bb0*/  BSYNC.RECONVERGENT B1 ;  /* 0x0000000000017941 */ /* 0x000fea0003800200 */
.L_x_51135:
        /* <DEDUP_REMOVED lines=9> */
.L_x_51140:
[----:B------:R-:W-:Y:S01]  /*0c50*/  IADD3 R18, PT, PT, R18, 0x1, RZ ;  /* 0x0000000112127810 */ /* 0x000fe20007ffe0ff */
[----:B------:R2:W-:Y:S03]  /*0c60*/  STS [R2], RZ ;  /* 0x000000ff02007388 */ /* 0x0005e60000000800 */
[----:B------:R-:W-:Y:S01]  /*0c70*/  ISETP.NE.AND P1, PT, R18, RZ, PT ;  /* 0x000000ff1200720c */ /* 0x000fe20003f25270 */
[----:B--2---:R-:W-:-:S12]  /*0c80*/  IMAD R2, R39, 0x4, R2 ;  /* 0x0000000427027824 */ /* 0x004fd800078e0202 */
[----:B------:R-:W-:Y:S05]  /*0c90*/  @P1 BRA `(.L_x_51140) ;  /* 0xfffffffc00ec1947 */ /* 0x000fea000383ffff */
.L_x_51139:
[----:B------:R-:W-:Y:S05]  /*0ca0*/  BSYNC.RECONVERGENT B1 ;  /* 0x0000000000017941 */ /* 0x000fea0003800200 */
.L_x_51138:
[----:B------:R-:W-:Y:S05]  /*0cb0*/  @!P2 BRA `(.L_x_51131) ;  /* 0x000000000040a947 */ /* 0x000fea0003800000 */
[----:B------:R-:W2:Y:S01]  /*0cc0*/  S2UR UR5, SR_CgaCtaId ;  /* 0x00000000000579c3 */ /* 0x000ea20000008800 */
[----:B------:R-:W-:Y:S02]  /*0cd0*/  UMOV UR4, 0x400 ;  /* 0x0000040000047882 */ /* 0x000fe40000000000 */
[----:B------:R-:W-:-:S04]  /*0ce0*/  UIADD3 UR4, UPT, UPT, UR4, 0x580, URZ ;  /* 0x0000058004047890 */ /* 0x000fc8000fffe0ff */
[----:B--2---:R-:W-:-:S06]  /*0cf0*/  ULEA UR4, UR5, UR4, 0x18 ;  /* 0x0000000405047291 */ /* 0x004fcc000f8ec0ff */
[----:B------:R-:W-:-:S07]  /*0d00*/  LEA R2, R0, UR4, 0x2 ;  /* 0x0000000400027c11 */ /* 0x000fce000f8e10ff */
.L_x_51141:
        /* <DEDUP_REMOVED lines=8> */
[----:B--2---:R-:W-:-:S03]  /*0d90*/  IMAD R2, R39, 0x10, R2 ;  /* 0x0000001027027824 */ /* 0x004fc600078e0202 */
[----:B------:R3:W-:Y:S07]  /*0da0*/  STS [R5], RZ ;  /* 0x000000ff05007388 */ /* 0x0007ee0000000800 */
[----:B------:R-:W-:Y:S05]  /*0db0*/  @!P1 BRA `(.L_x_51141) ;  /* 0xfffffffc00d49947 */ /* 0x000fea000383ffff */
.L_x_51131:
[----:B------:R-:W-:Y:S05]  /*0dc0*/  BSYNC.RECONVERGENT B0 ;  /* 0x0000000000007941 */ /* 0x000fea0003800200 */
.L_x_51130:
[----:B------:R-:W-:Y:S01]  /*0dd0*/  BAR.SYNC.DEFER_BLOCKING 0x0 ;  /* 0x0000000000007b1d */ /* 0x000fe20000010000 */
[----:B------:R-:W-:-:S13]  /*0de0*/  ISETP.GT.U32.AND P1, PT, R36, 0x3f, PT ;  /* 0x0000003f2400780c */ /* 0x000fda0003f24070 */
[----:B------:R-:W-:Y:S05]  /*0df0*/  @P1 BRA `(.L_x_51142) ;  /* 0x00000004008c1947 */ /* 0x000fea0003800000 */
[----:B--2---:R-:W2:Y:S01]  /*0e00*/  S2R R13, SR_CgaCtaId ;  /* 0x00000000000d7919 */ /* 0x004ea20000008800 */
[----:B------:R-:W-:Y:S01]  /*0e10*/  MOV R6, 0x400 ;  /* 0x0000040000067802 */ /* 0x000fe20000000f00 */
[C---:B------:R-:W-:Y:S01]  /*0e20*/  VIADD R33, R35.reuse, 0xd ;  /* 0x0000000d23217836 */ /* 0x040fe20000000000 */
[C---:B------:R-:W-:Y:S01]  /*0e30*/  IADD3 R32, PT, PT, R35.reuse, 0xe, RZ ;  /* 0x0000000e23207810 */ /* 0x040fe20007ffe0ff */
[C---:B------:R-:W-:Y:S01]  /*0e40*/  VIADD R31, R35.reuse, 0xffffffff ;  /* 0xffffffff231f7836 */ /* 0x040fe20000000000 */
[----:B---3--:R-:W-:Y:S01]  /*0e50*/  IADD3 R4, PT, PT, R6, 0x480, RZ ;  /* 0x0000048006047810 */ /* 0x008fe20007ffe0ff */
[C---:B-1----:R-:W-:Y:S01]  /*0e60*/  VIADD R10, R35.reuse, 0x7 ;  /* 0x00000007230a7836 */ /* 0x042fe20000000000 */
[C---:B------:R-:W-:Y:S01]  /*0e70*/  SHF.L.U32 R0, R35.reuse, 0x4, RZ ;  /* 0x0000000423007819 */ /* 0x040fe200000006ff */
[C---:B0-----:R-:W-:Y:S01]  /*0e80*/  VIADD R8, R35.reuse, 0x1 ;  /* 0x0000000123087836 */ /* 0x041fe20000000000 */
[----:B------:R-:W-:Y:S02]  /*0e90*/  LOP3.LUT R34, R35, 0x8, RZ, 0xfc, !PT ;  /* 0x0000000823227812 */ /* 0x000fe400078efcff */
[----:B------:R-:W-:-:S02]  /*0ea0*/  LOP3.LUT R33, R33, 0xf, RZ, 0xc0, !PT ;  /* 0x0000000f21217812 */ /* 0x000fc400078ec0ff */
[----:B------:R-:W-:Y:S02]  /*0eb0*/  LOP3.LUT R32, R32, 0xf, RZ, 0xc0, !PT ;  /* 0x0000000f20207812 */ /* 0x000fe400078ec0ff */
[----:B------:R-:W-:Y:S02]  /*0ec0*/  LOP3.LUT R31, R31, 0xf, RZ, 0xc0, !PT ;  /* 0x0000000f1f1f7812 */ /* 0x000fe400078ec0ff */
[C---:B------:R-:W-:Y:S02]  /*0ed0*/  LOP3.LUT R2, R0.reuse, R34, RZ, 0xfc, !PT ;  /* 0x0000002200027212 */ /* 0x040fe400078efcff */
[----:B------:R-:W-:Y:S02]  /*0ee0*/  LOP3.LUT R3, R0, R33, RZ, 0xfc, !PT ;  /* 0x0000002100037212 */ /* 0x000fe400078efcff */
[----:B------:R-:W-:Y:S02]  /*0ef0*/  SHF.R.U32.HI R12, RZ, 0x2, R36 ;  /* 0x00000002ff0c7819 */ /* 0x000fe40000011624 */
[----:B------:R-:W-:-:S02]  /*0f00*/  IADD3 R11, PT, PT, R35, 0xb, RZ ;  /* 0x0000000b230b7810 */ /* 0x000fc40007ffe0ff */
[C---:B------:R-:W-:Y:S02]  /*0f10*/  IADD3 R9, PT, PT, R35.reuse, 0x6, RZ ;  /* 0x0000000623097810 */ /* 0x040fe40007ffe0ff */
[----:B------:R-:W-:Y:S02]  /*0f20*/  IADD3 R7, PT, PT, R35, 0x2, RZ ;  /* 0x0000000223077810 */ /* 0x000fe40007ffe0ff */
[----:B--2---:R-:W-:Y:S02]  /*0f30*/  LEA R5, R13, R4, 0x18 ;  /* 0x000000040d057211 */ /* 0x004fe400078ec0ff */
[C---:B------:R-:W-:Y:S02]  /*0f40*/  LOP3.LUT R4, R0.reuse, R32, RZ, 0xfc, !PT ;  /* 0x0000002000047212 */ /* 0x040fe400078efcff */
[----:B------:R-:W-:Y:S01]  /*0f50*/  LOP3.LUT R0, R0, R31, RZ, 0xfc, !PT ;  /* 0x0000001f00007212 */ /* 0x000fe200078efcff */
[--C-:B------:R-:W-:Y:S01]  /*0f60*/  IMAD R2, R2, 0x4, R5.reuse ;  /* 0x0000000402027824 */ /* 0x100fe200078e0205 */
[-C--:B------:R-:W-:Y:S01]  /*0f70*/  LEA R3, R3, R5.reuse, 0x2 ;  /* 0x0000000503037211 */ /* 0x080fe200078e10ff */
[--C-:B------:R-:W-:Y:S01]  /*0f80*/  IMAD R4, R4, 0x4, R5.reuse ;  /* 0x0000000404047824 */ /* 0x100fe200078e0205 */
[----:B------:R-:W-:Y:S01]  /*0f90*/  LEA R27, R0, R5, 0x2 ;  /* 0x00000005001b7211 */ /* 0x000fe200078e10ff */
[----:B------:R-:W-:Y:S01]  /*0fa0*/  IMAD R0, R35, 0x44, R5 ;  /* 0x0000004423007824 */ /* 0x000fe200078e0205 */
[----:B------:R0:W1:Y:S01]  /*0fb0*/  LDS R30, [R2] ;  /* 0x00000000021e7984 */ /* 0x0000620000000800 */
[----:B------:R-:W-:-:S02]  /*0fc0*/  LEA R15, R13, R6, 0x18 ;  /* 0x000000060d0f7211 */ /* 0x000fc400078ec0ff */
[----:B------:R-:W-:Y:S01]  /*0fd0*/  IADD3 R6, PT, PT, R6, 0x580, RZ ;  /* 0x0000058006067810 */ /* 0x000fe20007ffe0ff */
[----:B------:R-:W2:Y:S01]  /*0fe0*/  LDS R27, [R27] ;  /* 0x000000001b1b7984 */ /* 0x000ea20000000800 */
[----:B------:R-:W-:Y:S02]  /*0ff0*/  LOP3.LUT R5, R35, 0x4, RZ, 0xfc, !PT ;  /* 0x0000000423057812 */ /* 0x000fe400078efcff */
[----:B------:R-:W-:Y:S01]  /*1000*/  LEA R13, R13, R6, 0x18 ;  /* 0x000000060d0d7211 */ /* 0x000fe200078ec0ff */
[----:B0-----:R-:W-:Y:S01]  /*1010*/  IMAD.SHL.U32 R2, R36, 0x4, RZ ;  /* 0x0000000424027824 */ /* 0x001fe200078e00ff */
[----:B------:R0:W3:Y:S01]  /*1020*/  LDS R29, [R3] ;  /* 0x00000000031d7984 */ /* 0x0000e20000000800 */
[----:B------:R-:W-:-:S03]  /*1030*/  VIADD R6, R35, 0x3 ;  /* 0x0000000323067836 */ /* 0x000fc60000000000 */
[----:B------:R-:W-:Y:S01]  /*1040*/  LOP3.LUT R2, R2, 0x3c, RZ, 0xc0, !PT ;  /* 0x0000003c02027812 */ /* 0x000fe200078ec0ff */
[----:B------:R4:W1:Y:S01]  /*1050*/  LDS R28, [R4] ;  /* 0x00000000041c7984 */ /* 0x0008620000000800 */
[----:B0-----:R-:W-:-:S03]  /*1060*/  VIADD R3, R35, 0x9 ;  /* 0x0000000923037836 */ /* 0x001fc60000000000 */
[----:B------:R-:W0:Y:S01]  /*1070*/  LDS R26, [R0] ;  /* 0x00000000001a7984 */ /* 0x000e220000000800 */
[----:B------:R-:W-:Y:S01]  /*1080*/  IMAD.IADD R15, R15, 0x1, R2 ;  /* 0x000000010f0f7824 */ /* 0x000fe200078e0202 */
[C---:B------:R-:W-:Y:S02]  /*1090*/  IADD3 R2, PT, PT, R35.reuse, 0xa, RZ ;  /* 0x0000000a23027810 */ /* 0x040fe40007ffe0ff */
[----:B------:R-:W0:Y:S01]  /*10a0*/  LDS R25, [R0+0x4] ;  /* 0x0000040000197984 */ /* 0x000e220000000800 */
[----:B----4-:R-:W-:-:S03]  /*10b0*/  IADD3 R4, PT, PT, R35, 0x5, RZ ;  /* 0x0000000523047810 */ /* 0x010fc60007ffe0ff */
[----:B------:R-:W4:Y:S04]  /*10c0*/  LDS R24, [R0+0x8] ;  /* 0x0000080000187984 */ /* 0x000f280000000800 */
        /* <DEDUP_REMOVED lines=9> */
[----:B-12345:R-:W-:-:S07]  /*1160*/  LOP3.LUT R0, R35, 0xc, RZ, 0xfc, !PT ;  /* 0x0000000c23007812 */ /* 0x03efce00078efcff */
.L_x_51144:
[----:B------:R-:W-:Y:S01]  /*1170*/  IMAD R42, R12, 0x44, R15 ;  /* 0x000000440c2a7824 */ /* 0x000fe200078e020f */
[----:B------:R-:W-:-:S05]  /*1180*/  UMOV UR4, 0xffffffff ;  /* 0xffffffff00047882 */ /* 0x000fca0000000000 */
[----:B------:R-:W1:Y:S01]  /*1190*/  LDS R42, [R42] ;  /* 0x000000002a2a7984 */ /* 0x000e620000000800 */
[----:B----4-:R-:W-:Y:S05]  /*11a0*/  BRA.DIV UR4, `(.L_x_51143) ;  /* 0x0000000604f87947 */ /* 0x010fea000b800000 */
[----:B-1----:R-:W0:Y:S04]  /*11b0*/  SHFL.IDX PT, R45, R42, R35, 0x101f ;  /* 0x00101f232a2d7589 */ /* 0x002e2800000e0000 */
[----:B------:R-:W1:Y:S04]  /*11c0*/  SHFL.IDX PT, R43, R42, R8, 0x101f ;  /* 0x00101f082a2b7589 */ /* 0x000e6800000e0000 */
[----:B------:R-:W2:Y:S01]  /*11d0*/  SHFL.IDX PT, R38, R42, R7, 0x101f ;  /* 0x00101f072a267589 */ /* 0x000ea200000e0000 */
[----:B0-----:R-:W-:-:S04]  /*11e0*/  IMAD R44, R26, R45, RZ ;  /* 0x0000002d1a2c7224 */ /* 0x001fc800078e02ff */
[----:B-1----:R-:W-:Y:S02]  /*11f0*/  IMAD R45, R25, R43, R44 ;  /* 0x0000002b192d7224 */ /* 0x002fe400078e022c */
        /* <DEDUP_REMOVED lines=18> */
[----:B------:R-:W1:Y:S04]  /*1320*/  SHFL.IDX PT, R44, R42, R0, 0x101f ;  /* 0x00101f002a2c7589 */ /* 0x000e6800000e0000 */
[----:B------:R-:W-:Y:S01]  /*1330*/  SHFL.IDX PT, R38, R42, R32, 0x101f ;  /* 0x00101f202a267589 */ /* 0x000fe200000e0000 */
[----:B0-----:R-:W-:-:S03]  /*1340*/  IMAD R45, R16, R43, R45 ;  /* 0x0000002b102d7224 */ /* 0x001fc600078e022d */
[----:B------:R-:W-:Y:S01]  /*1350*/  SHFL.IDX PT, R43, R42, R31, 0x101f ;  /* 0x00101f1f2a2b7589 */ /* 0x000fe200000e0000 */
[----:B-1----:R-:W-:-:S03]  /*1360*/  IMAD R44, R14, R44, R45 ;  /* 0x0000002c0e2c7224 */ /* 0x002fc600078e022d */
[----:B------:R-:W0:Y:S02]  /*1370*/  SHFL.IDX PT, R45, R42, R33, 0x101f ;  /* 0x00101f212a2d7589 */ /* 0x000e2400000e0000 */
[----:B0-----:R-:W-:-:S04]  /*1380*/  IMAD R45, R29, R45, R44 ;  /* 0x0000002d1d2d7224 */ /* 0x001fc800078e022c */
[----:B------:R-:W-:-:S07]  /*1390*/  IMAD R44, R28, R38, R45 ;  /* 0x000000261c2c7224 */ /* 0x000fce00078e022d */
.L_x_51166:
        /* <DEDUP_REMOVED lines=9> */
.L_x_51142:
        /* <DEDUP_REMOVED lines=8> */
[----:B---3--:R-:W-:-:S02]  /*14b0*/  IADD3 R2, PT, PT, R4, 0xffffffe, RZ ;  /* 0x0ffffffe04027810 */ /* 0x008fc40007ffe0ff */
[----:B-----5:R-:W-:-:S04]  /*14c0*/  IADD3 R6, PT, PT, R0, R39, RZ ;  /* 0x0000002700067210 */ /* 0x020fc80007ffe0ff */
[----:B------:R3:W0:Y:S01]  /*14d0*/  F2I.FTZ.U32.TRUNC.NTZ R3, R2 ;  /* 0x0000000200037305 */ /* 0x000622000021f000 */
[C---:B------:R-:W-:Y:S02]  /*14e0*/  ISETP.GE.U32.AND P1, PT, R6.reuse, 0x40, PT ;  /* 0x000000400600780c */ /* 0x040fe40003f26070 */
[----:B------:R-:W-:Y:S02]  /*14f0*/  VIMNMX.U32 R0, PT, PT, R6, 0x40, !PT ;  /* 0x0000004006007848 */ /* 0x000fe40007fe0000 */
[----:B------:R-:W-:Y:S01]  /*1500*/  SEL R5, RZ, 0x1, P1 ;  /* 0x00000001ff057807 */ /* 0x000fe20000800000 */
[----:B---3--:R-:W-:-:S03]  /*1510*/  IMAD.MOV.U32 R2, RZ, RZ, RZ ;  /* 0x000000ffff027224 */ /* 0x008fc600078e00ff */
[----:B------:R-:W-:Y:S01]  /*1520*/  IADD3 R0, PT, PT, R0, -R6, -R5 ;  /* 0x8000000600007210 */ /* 0x000fe20007ffe805 */
[----:B0-----:R-:W-:-:S04]  /*1530*/  IMAD.MOV R8, RZ, RZ, -R3 ;  /* 0x000000ffff087224 */ /* 0x001fc800078e0a03 */
[----:B------:R-:W-:-:S04]  /*1540*/  IMAD R7, R8, R39, RZ ;  /* 0x0000002708077224 */ /* 0x000fc800078e02ff */
[----:B------:R-:W-:-:S06]  /*1550*/  IMAD.HI.U32 R7, R3, R7, R2 ;  /* 0x0000000703077227 */ /* 0x000fcc00078e0002 */
[----:B------:R-:W-:-:S05]  /*1560*/  IMAD.HI.U32 R2, R7, R0, RZ ;  /* 0x0000000007027227 */ /* 0x000fca00078e00ff */
[----:B------:R-:W-:-:S05]  /*1570*/  IADD3 R3, PT, PT, -R2, RZ, RZ ;  /* 0x000000ff02037210 */ /* 0x000fca0007ffe1ff */
[----:B------:R-:W-:Y:S01]  /*1580*/  IMAD R0, R39, R3, R0 ;  /* 0x0000000327007224 */ /* 0x000fe200078e0200 */
[----:B------:R-:W-:-:S04]  /*1590*/  LOP3.LUT R3, RZ, R39, RZ, 0x33, !PT ;  /* 0x00000027ff037212 */ /* 0x000fc800078e33ff */
[----:B------:R-:W-:-:S13]  /*15a0*/  ISETP.GE.U32.AND P1, PT, R0, R39, PT ;  /* 0x000000270000720c */ /* 0x000fda0003f26070 */
[----:B------:R-:W-:Y:S01]  /*15b0*/  @P1 IMAD.IADD R0, R0, 0x1, -R39 ;  /* 0x0000000100001824 */ /* 0x000fe200078e0a27 */
[----:B------:R-:W-:-:S04]  /*15c0*/  @P1 IADD3 R2, PT, PT, R2, 0x1, RZ ;  /* 0x0000000102021810 */ /* 0x000fc80007ffe0ff */
[----:B------:R-:W-:-:S13]  /*15d0*/  ISETP.GE.U32.AND P2, PT, R0, R39, PT ;  /* 0x000000270000720c */ /* 0x000fda0003f46070 */
[----:B------:R-:W-:-:S05]  /*15e0*/  @P2 VIADD R2, R2, 0x1 ;  /* 0x0000000102022836 */ /* 0x000fca0000000000 */
[----:B------:R-:W-:-:S04]  /*15f0*/  SEL R2, R3, R2, !P0 ;  /* 0x0000000203027207 */ /* 0x000fc80004000000 */
        /* <DEDUP_REMOVED lines=11> */
[----:B------:R-:W3:Y:S04]  /*16b0*/  LDC.64 R2, c[0x0][0x3a0] ;  /* 0x0000e800ff027b82 */ /* 0x000ee80000000a00 */
[----:B------:R-:W-:Y:S01]  /*16c0*/  IMAD.MOV R4, RZ, RZ, -R5 ;  /* 0x000000ffff047224 */ /* 0x000fe200078e0a05 */
[----:B0-----:R-:W-:-:S06]  /*16d0*/  ULEA UR4, UR5, UR4, 0x18 ;  /* 0x0000000405047291 */ /* 0x001fcc000f8ec0ff */
[----:B------:R-:W-:Y:S01]  /*16e0*/  LEA R0, R36, UR4, 0x2 ;  /* 0x0000000424007c11 */ /* 0x000fe2000f8e10ff */
[----:B------:R-:W-:Y:S02]  /*16f0*/  IMAD R36, R5, R39, R36 ;  /* 0x0000002705247224 */ /* 0x000fe400078e0224 */
[----:B---3--:R-:W-:-:S07]  /*1700*/  IMAD.WIDE.U32 R2, R7, 0x4, R2 ;  /* 0x0000000407027825 */ /* 0x008fce00078e0002 */
.L_x_51147:
[----:B------:R0:W3:Y:S01]  /*1710*/  LDS R5, [R0] ;  /* 0x0000000000057984 */ /* 0x0000e20000000800 */
[----:B------:R-:W-:-:S04]  /*1720*/  IADD3 R4, PT, PT, R4, 0x1, RZ ;  /* 0x0000000104047810 */ /* 0x000fc80007ffe0ff */
[----:B------:R-:W-:Y:S01]  /*1730*/  ISETP.NE.AND P0, PT, R4, RZ, PT ;  /* 0x000000ff0400720c */ /* 0x000fe20003f05270 */
[C---:B0-----:R-:W-:Y:S01]  /*1740*/  IMAD R0, R39.reuse, 0x4, R0 ;  /* 0x0000000427007824 */ /* 0x041fe200078e0200 */
[----:B---3--:R0:W-:Y:S02]  /*1750*/  STG.E desc[UR6][R2.64], R5 ;  /* 0x0000000502007986 */ /* 0x0081e4000c101906 */
[----:B0-----:R-:W-:-:S09]  /*1760*/  IMAD.WIDE.U32 R2, R39, 0x4, R2 ;  /* 0x0000000427027825 */ /* 0x001fd200078e0002 */
[----:B------:R-:W-:Y:S05]  /*1770*/  @P0 BRA `(.L_x_51147) ;  /* 0xfffffffc00e40947 */ /* 0x000fea000383ffff */
.L_x_51146:
[----:B------:R-:W-:Y:S05]  /*1780*/  BSYNC.RECONVERGENT B0 ;  /* 0x0000000000007941 */ /* 0x000fea0003800200 */
.L_x_51145:
[----:B------:R-:W-:Y:S05]  /*1790*/  @!P1 EXIT ;  /* 0x000000000000994d */ /* 0x000fea0003800000 */
[----:B------:R-:W0:Y:S01]  /*17a0*/  S2UR UR5, SR_CgaCtaId ;  /* 0x00000000000579c3 */ /* 0x000e220000008800 */
[----:B------:R-:W-:Y:S01]  /*17b0*/  UMOV UR4, 0x400 ;  /* 0x0000040000047882 */ /* 0x000fe20000000000 */
[----:B------:R-:W-:Y:S01]  /*17c0*/  LEA R37, R37, R36, 0x6 ;  /* 0x0000002425257211 */ /* 0x000fe200078e30ff */
[----:B------:R-:W-:-:S05]  /*17d0*/  UIADD3 UR4, UPT, UPT, UR4, 0x580, URZ ;  /* 0x0000058004047890 */ /* 0x000fca000fffe0ff */
[----:B--2---:R-:W2:Y:S01]  /*17e0*/  LDC.64 R16, c[0x0][0x3a0] ;  /* 0x0000e800ff107b82 */ /* 0x004ea20000000a00 */
[----:B0-----:R-:W-:-:S06]  /*17f0*/  ULEA UR4, UR5, UR4, 0x18 ;  /* 0x0000000405047291 */ /* 0x001fcc000f8ec0ff */
[----:B------:R-:W-:Y:S01]  /*1800*/  LEA R0, R36, UR4, 0x2 ;  /* 0x0000000424007c11 */ /* 0x000fe2000f8e10ff */
[----:B--2---:R-:W-:-:S04]  /*1810*/  IMAD.WIDE.U32 R2, R39, 0x4, R16 ;  /* 0x0000000427027825 */ /* 0x004fc800078e0010 */
[----:B------:R-:W-:-:S04]  /*1820*/  IMAD.WIDE.U32 R4, R39, 0x8, R16 ;  /* 0x0000000827047825 */ /* 0x000fc800078e0010 */
[----:B------:R-:W-:-:S07]  /*1830*/  IMAD.WIDE.U32 R6, R39, 0xc, R16 ;  /* 0x0000000c27067825 */ /* 0x000fce00078e0010 */
.L_x_51148:
[C-C-:B------:R-:W-:Y:S01]  /*1840*/  IMAD R18, R39.reuse, 0x4, R0.reuse ;  /* 0x0000000427127824 */ /* 0x140fe200078e0200 */
[C---:B------:R-:W-:Y:S01]  /*1850*/  LEA R20, R39.reuse, R0, 0x3 ;  /* 0x0000000027147211 */ /* 0x040fe200078e18ff */
[----:B------:R-:W-:Y:S01]  /*1860*/  IMAD R22, R39, 0xc, R0 ;  /* 0x0000000c27167824 */ /* 0x000fe200078e0200 */
[----:B0-----:R0:W2:Y:S01]  /*1870*/  LDS R19, [R0] ;  /* 0x0000000000137984 */ /* 0x0010a20000000800 */
[----:B-1----:R-:W-:-:S03]  /*1880*/  IMAD.WIDE R14, R37, 0x4, R16 ;  /* 0x00000004250e7825 */ /* 0x002fc600078e0210 */
[----:B------:R-:W1:Y:S01]  /*1890*/  LDS R21, [R18] ;  /* 0x0000000012157984 */ /* 0x000e620000000800 */
[----:B------:R-:W-:-:S03]  /*18a0*/  IMAD.WIDE R8, R37, 0x4, R2 ;  /* 0x0000000425087825 */ /* 0x000fc600078e0202 */
[----:B------:R-:W3:Y:S01]  /*18b0*/  LDS R23, [R20] ;  /* 0x0000000014177984 */ /* 0x000ee20000000800 */
[----:B------:R-:W-:-:S03]  /*18c0*/  IMAD.WIDE R10, R37, 0x4, R4 ;  /* 0x00000004250a7825 */ /* 0x000fc600078e0204 */
[----:B------:R-:W5:Y:S01]  /*18d0*/  LDS R25, [R22] ;  /* 0x0000000016197984 */ /* 0x000f620000000800 */
        /* <DEDUP_REMOVED lines=8> */
[----:B-----5:R0:W-:Y:S01]  /*1960*/  STG.E desc[UR6][R12.64], R25 ;  /* 0x000000190c007986 */ /* 0x0201e2000c101906 */
[----:B------:R-:W-:Y:S05]  /*1970*/  @!P0 BRA `(.L_x_51148) ;  /* 0xfffffffc00b08947 */ /* 0x000fea000383ffff */
[----:B------:R-:W-:Y:S05]  /*1980*/  EXIT ;  /* 0x000000000000794d */ /* 0x000fea0003800000 */
.L_x_51143:
[----:B------:R-:W-:Y:S01]  /*1990*/  BSSY B0, `(.L_x_51149) ;  /* 0x0000007000007945 */ /* 0x000fe20003800000 */
[----:B------:R-:W-:Y:S01]  /*19a0*/  MOV R40, R35 ;  /* 0x0000002300287202 */ /* 0x000fe20000000f00 */
[----:B------:R-:W-:Y:S01]  /*19b0*/  IMAD.MOV.U32 R41, RZ, RZ, 0x101f ;  /* 0x0000101fff297424 */ /* 0x000fe200078e00ff */
[----:B------:R-:W-:-:S07]  /*19c0*/  MOV R38, 0xffffffff ;  /* 0xffffffff00267802 */ /* 0x000fce0000000f00 */
[----:B01----:R-:W-:Y:S05]  /*19d0*/  WARPSYNC.COLLECTIVE R38, `(.L_x_51150) ;  /* 0x0000000026087348 */ /* 0x003fea0003c00000 */
[----:B-1----:R1:W2:Y:S02]  /*19e0*/  SHFL.IDX P1, R43, R42, R40, R41 ;  /* 0x000000282a2b7389 */ /* 0x0022a40000020029 */
[----:B012---:R-:W-:Y:S05]  /*19f0*/  ENDCOLLECTIVE ;  /* 0x000000000000791b */ /* 0x007fea0003800000 */
.L_x_51150:
[----:B------:R-:W-:Y:S05]  /*1a00*/  BSYNC B0 ;  /* 0x0000000000007941 */ /* 0x000fea0003800000 */
.L_x_51149:
[----:B------:R-:W-:Y:S01]  /*1a10*/  MOV R40, R8 ;  /* 0x0000000800287202 */ /* 0x000fe20000000f00 */
[----:B------:R-:W-:Y:S01]  /*1a20*/  IMAD.MOV.U32 R41, RZ, RZ, 0x101f ;  /* 0x0000101fff297424 */ /* 0x000fe200078e00ff */
[----:B------:R-:W-:Y:S01]  /*1a30*/  MOV R38, 0xffffffff ;  /* 0xffffffff00267802 */ /* 0x000fe20000000f00 */
[----:B------:R-:W-:-:S07]  /*1a40*/  IMAD.MOV.U32 R45, RZ, RZ, R43 ;  /* 0x000000ffff2d7224 */ /* 0x000fce00078e002b */
[----:B------:R-:W-:Y:S05]  /*1a50*/  WARPSYNC.COLLECTIVE R38, `(.L_x_51151) ;  /* 0x0000000026087348 */ /* 0x000fea0003c00000 */
[----:B------:R0:W1:Y:S02]  /*1a60*/  SHFL.IDX P1, R43, R42, R40, R41 ;  /* 0x000000282a2b7389 */ /* 0x0000640000020029 */
[----:B01----:R-:W-:Y:S05]  /*1a70*/  ENDCOLLECTIVE ;  /* 0x000000000000791b */ /* 0x003fea0003800000 */
.L_x_51151:
[----:B------:R-:W-:Y:S02]  /*1a80*/  IMAD R44, R26, R45, RZ ;  /* 0x0000002d1a2c7224 */ /* 0x000fe400078e02ff */
[----:B------:R-:W-:Y:S02]  /*1a90*/  IMAD.MOV.U32 R40, RZ, RZ, R7 ;  /* 0x000000ffff287224 */ /* 0x000fe400078e0007 */
[----:B------:R-:W-:-:S07]  /*1aa0*/  IMAD R45, R25, R43, R44 ;  /* 0x0000002b192d7224 */ /* 0x000fce00078e022c */
[----:B------:R-:W-:Y:S05]  /*1ab0*/  WARPSYNC.COLLECTIVE R38, `(.L_x_51152) ;  /* 0x0000000026087348 */ /* 0x000fea0003c00000 */
[----:B------:R0:W1:Y:S02]  /*1ac0*/  SHFL.IDX P1, R43, R42, R40, R41 ;  /* 0x000000282a2b7389 */ /* 0x0000640000020029 */
[----:B01----:R-:W-:Y:S05]  /*1ad0*/  ENDCOLLECTIVE ;  /* 0x000000000000791b */ /* 0x003fea0003800000 */
.L_x_51152:
[----:B------:R-:W-:Y:S01]  /*1ae0*/  IMAD.MOV.U32 R40, RZ, RZ, R6 ;  /* 0x000000ffff287224 */ /* 0x000fe200078e0006 */
[----:B------:R-:W-:-:S05]  /*1af0*/  MOV R38, R43 ;  /* 0x0000002b00267202 */ /* 0x000fca0000000f00 */
[----:B------:R-:W-:Y:S01]  /*1b00*/  IMAD R44, R24, R38, R45 ;  /* 0x00000026182c7224 */ /* 0x000fe200078e022d */
[----:B------:R-:W-:-:S07]  /*1b10*/  MOV R38, 0xffffffff ;  /* 0xffffffff00267802 */ /* 0x000fce0000000f00 */
[----:B------:R-:W-:Y:S05]  /*1b20*/  WARPSYNC.COLLECTIVE R38, `(.L_x_51153) ;  /* 0x0000000026087348 */ /* 0x000fea0003c00000 */
[----:B------:R0:W1:Y:S02]  /*1b30*/  SHFL.IDX P1, R43, R42, R40, R41 ;  /* 0x000000282a2b7389 */ /* 0x0000640000020029 */
[----:B01----:R-:W-:Y:S05]  /*1b40*/  ENDCOLLECTIVE ;  /* 0x000000000000791b */ /* 0x003fea0003800000 */
.L_x_51153:
[----:B------:R-:W-:Y:S02]  /*1b50*/  IMAD.MOV.U32 R40, RZ, RZ, R5 ;  /* 0x000000ffff287224 */ /* 0x000fe400078e0005 */
[----:B------:R-:W-:-:S07]  /*1b60*/  IMAD R45, R23, R43, R44 ;  /* 0x0000002b172d7224 */ /* 0x000fce00078e022c */
[----:B------:R-:W-:Y:S05]  /*1b70*/  WARPSYNC.COLLECTIVE R38, `(.L_x_51154) ;  /* 0x0000000026087348 */ /* 0x000fea0003c00000 */
[----:B------:R0:W1:Y:S02]  /*1b80*/  SHFL.IDX P1, R43, R42, R40, R41 ;  /* 0x000000282a2b7389 */ /* 0x0000640000020029 */
[----:B01----:R-:W-:Y:S05]  /*1b90*/  ENDCOLLECTIVE ;  /* 0x000000000000791b */ /* 0x003fea0003800000 */
.L_x_51154:
[----:B------:R-:W-:Y:S01]  /*1ba0*/  IMAD.MOV.U32 R40, RZ, RZ, R4 ;  /* 0x000000ffff287224 */ /* 0x000fe200078e0004 */
[----:B------:R-:W-:-:S05]  /*1bb0*/  MOV R38, R43 ;  /* 0x0000002b00267202 */ /* 0x000fca0000000f00 */
[----:B------:R-:W-:Y:S01]  /*1bc0*/  IMAD R44, R22, R38, R45 ;  /* 0x00000026162c7224 */ /* 0x000fe200078e022d */
[----:B------:R-:W-:-:S07]  /*1bd0*/  MOV R38, 0xffffffff ;  /* 0xffffffff00267802 */ /* 0x000fce0000000f00 */
[----:B------:R-:W-:Y:S05]  /*1be0*/  WARPSYNC.COLLECTIVE R38, `(.L_x_51155) ;  /* 0x0000000026087348 */ /* 0x000fea0003c00000 */
[----:B------:R0:W1:Y:S02]  /*1bf0*/  SHFL.IDX P1, R43, R42, R40, R41 ;  /* 0x000000282a2b7389 */ /* 0x0000640000020029 */
[----:B01----:R-:W-:Y:S05]  /*1c00*/  ENDCOLLECTIVE ;  /* 0x000000000000791b */ /* 0x003fea0003800000 */
.L_x_51155:
[----:B------:R-:W-:Y:S02]  /*1c10*/  IMAD.MOV.U32 R40, RZ, RZ, R9 ;  /* 0x000000ffff287224 */ /* 0x000fe400078e0009 */
[----:B------:R-:W-:-:S07]  /*1c20*/  IMAD R45, R21, R43, R44 ;  /* 0x0000002b152d7224 */ /* 0x000fce00078e022c */
[----:B------:R-:W-:Y:S05]  /*1c30*/  WARPSYNC.COLLECTIVE R38, `(.L_x_51156) ;  /* 0x0000000026087348 */ /* 0x000fea0003c00000 */
[----:B------:R0:W1:Y:S02]  /*1c40*/  SHFL.IDX P1, R43, R42, R40, R41 ;  /* 0x000000282a2b7389 */ /* 0x0000640000020029 */
[----:B01----:R-:W-:Y:S05]  /*1c50*/  ENDCOLLECTIVE ;  /* 0x000000000000791b */ /* 0x003fea0003800000 */
.L_x_51156:
[----:B------:R-:W-:Y:S01]  /*1c60*/  IMAD.MOV.U32 R40, RZ, RZ, R10 ;  /* 0x000000ffff287224 */ /* 0x000fe200078e000a */
[----:B------:R-:W-:-:S05]  /*1c70*/  MOV R38, R43 ;  /* 0x0000002b00267202 */ /* 0x000fca0000000f00 */
[----:B------:R-:W-:Y:S01]  /*1c80*/  IMAD R44, R20, R38, R45 ;  /* 0x00000026142c7224 */ /* 0x000fe200078e022d */
[----:B------:R-:W-:-:S07]  /*1c90*/  MOV R38, 0xffffffff ;  /* 0xffffffff00267802 */ /* 0x000fce0000000f00 */
[----:B------:R-:W-:Y:S05]  /*1ca0*/  WARPSYNC.COLLECTIVE R38, `(.L_x_51157) ;  /* 0x0000000026087348 */ /* 0x000fea0003c00000 */
[----:B------:R0:W1:Y:S02]  /*1cb0*/  SHFL.IDX P1, R43, R42, R40, R41 ;  /* 0x000000282a2b7389 */ /* 0x0000640000020029 */
[----:B01----:R-:W-:Y:S05]  /*1cc0*/  ENDCOLLECTIVE ;  /* 0x000000000000791b */ /* 0x003fea0003800000 */
.L_x_51157:
[----:B------:R-:W-:Y:S02]  /*1cd0*/  IMAD.MOV.U32 R40, RZ, RZ, R34 ;  /* 0x000000ffff287224 */ /* 0x000fe400078e0022 */
[----:B------:R-:W-:-:S07]  /*1ce0*/  IMAD R45, R19, R43, R44 ;  /* 0x0000002b132d7224 */ /* 0x000fce00078e022c */
[----:B------:R-:W-:Y:S05]  /*1cf0*/  WARPSYNC.COLLECTIVE R38, `(.L_x_51158) ;  /* 0x0000000026087348 */ /* 0x000fea0003c00000 */
[----:B------:R0:W1:Y:S02]  /*1d00*/  SHFL.IDX P1, R43, R42, R40, R41 ;  /* 0x000000282a2b7389 */ /* 0x0000640000020029 */
[----:B01----:R-:W-:Y:S05]  /*1d10*/  ENDCOLLECTIVE ;  /* 0x000000000000791b */ /* 0x003fea0003800000 */
.L_x_51158:
[----:B------:R-:W-:Y:S01]  /*1d20*/  IMAD.MOV.U32 R40, RZ, RZ, R3 ;  /* 0x000000ffff287224 */ /* 0x000fe200078e0003 */
[----:B------:R-:W-:-:S05]  /*1d30*/  MOV R38, R43 ;  /* 0x0000002b00267202 */ /* 0x000fca0000000f00 */
[----:B------:R-:W-:Y:S01]  /*1d40*/  IMAD R45, R30, R38, R45 ;  /* 0x000000261e2d7224 */ /* 0x000fe200078e022d */
[----:B------:R-:W-:-:S07]  /*1d50*/  MOV R38, 0xffffffff ;  /* 0xffffffff00267802 */ /* 0x000fce0000000f00 */
[----:B------:R-:W-:Y:S05]  /*1d60*/  WARPSYNC.COLLECTIVE R38, `(.L_x_51159) ;  /* 0x0000000026087348 */ /* 0x000fea0003c00000 */
[----:B------:R0:W1:Y:S02]  /*1d70*/  SHFL.IDX P1, R43, R42, R40, R41 ;  /* 0x000000282a2b7389 */ /* 0x0000640000020029 */
[----:B01----:R-:W-:Y:S05]  /*1d80*/  ENDCOLLECTIVE ;  /* 0x000000000000791b */ /* 0x003fea0003800000 */
.L_x_51159:
[----:B------:R-:W-:Y:S02]  /*1d90*/  IMAD.MOV.U32 R40, RZ, RZ, R2 ;  /* 0x000000ffff287224 */ /* 0x000fe400078e0002 */
[----:B------:R-:W-:-:S07]  /*1da0*/  IMAD R44, R18, R43, R45 ;  /* 0x0000002b122c7224 */ /* 0x000fce00078e022d */
[----:B------:R-:W-:Y:S05]  /*1db0*/  WARPSYNC.COLLECTIVE R38, `(.L_x_51160) ;  /* 0x0000000026087348 */ /* 0x000fea0003c00000 */
[----:B------:R0:W1:Y:S02]  /*1dc0*/  SHFL.IDX P1, R43, R42, R40, R41 ;  /* 0x000000282a2b7389 */ /* 0x0000640000020029 */
[----:B01----:R-:W-:Y:S05]  /*1dd0*/  ENDCOLLECTIVE ;  /* 0x000000000000791b */ /* 0x003fea0003800000 */
.L_x_51160:
[----:B------:R-:W-:Y:S01]  /*1de0*/  IMAD.MOV.U32 R40, RZ, RZ, R11 ;  /* 0x000000ffff287224 */ /* 0x000fe200078e000b */
[----:B------:R-:W-:-:S05]  /*1df0*/  MOV R38, R43 ;  /* 0x0000002b00267202 */ /* 0x000fca0000000f00 */
[----:B------:R-:W-:Y:S01]  /*1e00*/  IMAD R45, R17, R38, R44 ;  /* 0x00000026112d7224 */ /* 0x000fe200078e022c */
[----:B------:R-:W-:-:S07]  /*1e10*/  MOV R38, 0xffffffff ;  /* 0xffffffff00267802 */ /* 0x000fce0000000f00 */
[----:B------:R-:W-:Y:S05]  /*1e20*/  WARPSYNC.COLLECTIVE R38, `(.L_x_51161) ;  /* 0x0000000026087348 */ /* 0x000fea0003c00000 */
[----:B------:R0:W1:Y:S02]  /*1e30*/  SHFL.IDX P1, R43, R42, R40, R41 ;  /* 0x000000282a2b7389 */ /* 0x0000640000020029 */
[----:B01----:R-:W-:Y:S05]  /*1e40*/  ENDCOLLECTIVE ;  /* 0x000000000000791b */ /* 0x003fea0003800000 */
.L_x_51161:
[----:B------:R-:W-:Y:S02]  /*1e50*/  IMAD.MOV.U32 R40, RZ, RZ, R0 ;  /* 0x000000ffff287224 */ /* 0x000fe400078e0000 */
[----:B------:R-:W-:-:S07]  /*1e60*/  IMAD R45, R16, R43, R45 ;  /* 0x0000002b102d7224 */ /* 0x000fce00078e022d */
[----:B------:R-:W-:Y:S05]  /*1e70*/  WARPSYNC.COLLECTIVE R38, `(.L_x_51162) ;  /* 0x0000000026087348 */ /* 0x000fea0003c00000 */
[----:B------:R0:W1:Y:S02]  /*1e80*/  SHFL.IDX P1, R43, R42, R40, R41 ;  /* 0x000000282a2b7389 */ /* 0x0000640000020029 */
[----:B01----:R-:W-:Y:S05]  /*1e90*/  ENDCOLLECTIVE ;  /* 0x000000000000791b */ /* 0x003fea0003800000 */
.L_x_51162:
[----:B------:R-:W-:Y:S01]  /*1ea0*/  IMAD.MOV.U32 R40, RZ, RZ, R33 ;  /* 0x000000ffff287224 */ /* 0x000fe200078e0021 */
[----:B------:R-:W-:-:S07]  /*1eb0*/  MOV R44, R43 ;  /* 0x0000002b002c7202 */ /* 0x000fce0000000f00 */
[----:B------:R-:W-:Y:S05]  /*1ec0*/  WARPSYNC.COLLECTIVE R38, `(.L_x_51163) ;  /* 0x0000000026087348 */ /* 0x000fea0003c00000 */
[----:B------:R0:W1:Y:S02]  /*1ed0*/  SHFL.IDX P1, R43, R42, R40, R41 ;  /* 0x000000282a2b7389 */ /* 0x0000640000020029 */
[----:B01----:R-:W-:Y:S05]  /*1ee0*/  ENDCOLLECTIVE ;  /* 0x000000000000791b */ /* 0x003fea0003800000 */
.L_x_51163:
[----:B------:R-:W-:Y:S02]  /*1ef0*/  IMAD R44, R14, R44, R45 ;  /* 0x0000002c0e2c7224 */ /* 0x000fe400078e022d */
[----:B------:R-:W-:Y:S01]  /*1f00*/  IMAD.MOV.U32 R40, RZ, RZ, R32 ;  /* 0x000000ffff287224 */ /* 0x000fe200078e0020 */
[----:B------:R-:W-:-:S07]  /*1f10*/  MOV R45, R43 ;  /* 0x0000002b002d7202 */ /* 0x000fce0000000f00 */
[----:B------:R-:W-:Y:S05]  /*1f20*/  WARPSYNC.COLLECTIVE R38, `(.L_x_51164) ;  /* 0x0000000026087348 */ /* 0x000fea0003c00000 */
[----:B------:R0:W1:Y:S02]  /*1f30*/  SHFL.IDX P1, R43, R42, R40, R41 ;  /* 0x000000282a2b7389 */ /* 0x0000640000020029 */
[----:B01----:R-:W-:Y:S05]  /*1f40*/  ENDCOLLECTIVE ;  /* 0x000000000000791b */ /* 0x003fea0003800000 */
.L_x_51164:
        /* <DEDUP_REMOVED lines=8> */
.L_x_51165:
[----:B------:R-:W-:Y:S05]  /*1fd0*/  BRA `(.L_x_51166) ;  /* 0xfffffff000f07947 */ /* 0x000fea000383ffff */
.L_x_51167:
        /* <DEDUP_REMOVED lines=10> */
.L_x_58725:


//--------------------- .text._Z9cuda_gemmIiLi256ELi1ELi1ELi64ELi16ELi16ELi32ELi1ELi0EEviiiPT_S1_S1_ii --------------------------
	.section	.text._Z9cuda_gemmIiLi256ELi1ELi1ELi64ELi16ELi16ELi32ELi1ELi0EEviiiPT_S1_S1_ii,"ax",@progbits
	.align	128
        .global         _Z9cuda_gemmIiLi256ELi1ELi1ELi64ELi16ELi16ELi32ELi1ELi0EEviiiPT_S1_S1_ii
        .type           _Z9cuda_gemmIiLi256ELi1ELi1ELi64ELi16ELi16ELi32ELi1ELi0EEviiiPT_S1_S1_ii,@function
        .size           _Z9cuda_gemmIiLi256ELi1ELi1ELi64ELi16ELi16ELi32ELi1ELi0EEviiiPT_S1_S1_ii,(.L_x_58726 - _Z9cuda_gemmIiLi256ELi1ELi1ELi64ELi16ELi16ELi32ELi1ELi0EEviiiPT_S1_S1_ii)
        .other          _Z9cuda_gemmIiLi256ELi1ELi1ELi64ELi16ELi16ELi32ELi1ELi0EEviiiPT_S1_S1_ii,@"STO_CUDA_ENTRY STV_DEFAULT"
_Z9cuda_gemmIiLi256ELi1ELi1ELi64ELi16ELi16ELi32ELi1ELi0EEviiiPT_S1_S1_ii:
.text._Z9cuda_gemmIiLi256ELi1ELi1ELi64ELi16ELi16ELi32ELi1ELi0EEviiiPT_S1_S1_ii:
        /* <DEDUP_REMOVED lines=51> */
.L_x_51170:
        /* <DEDUP_REMOVED lines=25> */
.L_x_51169:
[----:B------:R-:W-:Y:S05]  /*04c0*/  BSYNC.RECONVERGENT B0 ;  /* 0x0000000000007941 */ /* 0x000fea0003800200 */
.L_x_51168:
        /* <DEDUP_REMOVED lines=121> */
.L_x_51175:
        /* <DEDUP_REMOVED lines=10> */
.L_x_51174:
[----:B------:R-:W-:Y:S05]  /*0d00*/  BSYNC.RECONVERGENT B1 ;  /* 0x0000000000017941 */ /* 0x000fea0003800200 */
.L_x_51173:
        /* <DEDUP_REMOVED lines=8> */
.L_x_51178:
        /* <DEDUP_REMOVED lines=24> */
.L_x_51177:
[----:B------:R-:W-:Y:S05]  /*0f10*/  BSYNC.RECONVERGENT B1 ;  /* 0x0000000000017941 */ /* 0x000fea0003800200 */
.L_x_51176:
        /* <DEDUP_REMOVED lines=9> */
.L_x_51181:
[----:B------:R-:W-:Y:S02]  /*0fb0*/  IMAD R4, R3, 0x4, R0 ;  /* 0x0000000403047824 */ /* 0x000fe400078e0200 */
[----:B------:R-:W-:Y:S02]  /*0fc0*/  VIADD R2, R2, 0x1 ;  /* 0x0000000102027836 */ /* 0x000fe40000000000 */
[----:B------:R-:W-:Y:S01]  /*0fd0*/  IMAD.IADD R3, R50, 0x1, R3 ;  /* 0x0000000132037824 */ /* 0x000fe200078e0203 */
[----:B------:R2:W-:Y:S02]  /*0fe0*/  STS [R4], RZ ;  /* 0x000000ff04007388 */ /* 0x0005e40000000800 */
[----:B------:R-:W-:-:S13]  /*0ff0*/  ISETP.NE.AND P1, PT, R2, R19, PT ;  /* 0x000000130200720c */ /* 0x000fda0003f25270 */
[----:B--2---:R-:W-:Y:S05]  /*1000*/  @P1 BRA `(.L_x_51181) ;  /* 0xfffffffc00e81947 */ /* 0x004fea000383ffff */
.L_x_51180:
[----:B------:R-:W-:Y:S05]  /*1010*/  BSYNC.RECONVERGENT B1 ;  /* 0x0000000000017941 */ /* 0x000fea0003800200 */
.L_x_51179:
[----:B------:R-:W-:Y:S05]  /*1020*/  @!P0 BRA `(.L_x_51172) ;  /* 0x00000000003c8947 */ /* 0x000fea0003800000 */
[----:B------:R-:W0:Y:S01]  /*1030*/  S2R R5, SR_CgaCtaId ;  /* 0x0000000000057919 */ /* 0x000e220000008800 */
[----:B-1----:R-:W-:-:S05]  /*1040*/  MOV R0, 0x400 ;  /* 0x0000040000007802 */ /* 0x002fca0000000f00 */
[----:B------:R-:W-:-:S05]  /*1050*/  VIADD R0, R0, 0x580 ;  /* 0x0000058000007836 */ /* 0x000fca0000000000 */
[----:B0-----:R-:W-:-:S07]  /*1060*/  LEA R2, R5, R0, 0x18 ;  /* 0x0000000005027211 */ /* 0x001fce00078ec0ff */
.L_x_51182:
        /* <DEDUP_REMOVED lines=11> */
.L_x_51172:
[----:B------:R-:W-:Y:S05]  /*1120*/  BSYNC.RECONVERGENT B0 ;  /* 0x0000000000007941 */ /* 0x000fea0003800200 */
.L_x_51171:
        /* <DEDUP_REMOVED lines=92> */
.L_x_51237:
        /* <DEDUP_REMOVED lines=18> */
.L_x_51186:
        /* <DEDUP_REMOVED lines=10> */
.L_x_51187:
        /* <DEDUP_REMOVED lines=10> */
.L_x_51188:
        /* <DEDUP_REMOVED lines=9> */
.L_x_51189:
        /* <DEDUP_REMOVED lines=10> */
.L_x_51190:
        /* <DEDUP_REMOVED lines=8> */
.L_x_51191:
        /* <DEDUP_REMOVED lines=13> */
.L_x_51192:
        /* <DEDUP_REMOVED lines=14> */
.L_x_51193:
        /* <DEDUP_REMOVED lines=13> */
.L_x_51194:
        /* <DEDUP_REMOVED lines=14> */
.L_x_51195:
        /* <DEDUP_REMOVED lines=12> */
.L_x_51196:
        /* <DEDUP_REMOVED lines=12> */
.L_x_51197:
        /* <DEDUP_REMOVED lines=12> */
.L_x_51198:
        /* <DEDUP_REMOVED lines=12> */
.L_x_51199:
        /* <DEDUP_REMOVED lines=12> */
.L_x_51200:
        /* <DEDUP_REMOVED lines=9> */
.L_x_51201:
        /* <DEDUP_REMOVED lines=36> */
.L_x_51236:
[----:B0-----:R-:W-:Y:S02]  /*24f0*/  IMAD R60, R20, 0x44, R21 ;  /* 0x00000044143c7824 */ /* 0x001fe400078e0215 */
[----:B------:R-:W-:-:S04]  /*2500*/  IMAD.MOV.U32 R57, RZ, RZ, RZ ;  /* 0x000000ffff397224 */ /* 0x000fc800078e00ff */
[----:B------:R-:W0:Y:S01]  /*2510*/  LDS R60, [R60] ;  /* 0x000000003c3c7984 */ /* 0x000e220000000800 */
[----:B------:R-:W-:Y:S05]  /*2520*/  @!P5 BRA `(.L_x_51204) ;  /* 0x000000000010d947 */ /* 0x000fea0003800000 */
[----:B------:R-:W-:-:S03]  /*2530*/  UMOV UR4, 0xffffffff ;  /* 0xffffffff00047882 */ /* 0x000fc60000000000 */
[----:B------:R-:W-:Y:S05]  /*2540*/  BRA.DIV UR4, `(.L_x_51205) ;  /* 0x0000003e04b07947 */ /* 0x000fea000b800000 */
[----:B0-----:R0:W0:Y:S02]  /*2550*/  SHFL.IDX PT, R31, R60, R18, R43 ;  /* 0x000000123c1f7389 */ /* 0x00102400000e002b */
.L_x_51349:
[----:B01----:R-:W-:-:S07]  /*2560*/  IMAD R57, R16, R31, RZ ;  /* 0x0000001f10397224 */ /* 0x003fce00078e02ff */
.L_x_51204:
[----:B------:R-:W-:Y:S05]  /*2570*/  @!P4 BRA `(.L_x_51206) ;  /* 0x000000000010c947 */ /* 0x000fea0003800000 */
[----:B------:R-:W-:-:S03]  /*2580*/  UMOV UR4, 0xffffffff ;  /* 0xffffffff00047882 */ /* 0x000fc60000000000 */
[----:B------:R-:W-:Y:S05]  /*2590*/  BRA.DIV UR4, `(.L_x_51207) ;  /* 0x0000003e04bc7947 */ /* 0x000fea000b800000 */
[----:B0-----:R0:W0:Y:S02]  /*25a0*/  SHFL.IDX PT, R31, R60, R54, R43 ;  /* 0x000000363c1f7389 */ /* 0x00102400000e002b */
.L_x_51352:
[----:B0-2---:R-:W-:-:S07]  /*25b0*/  IMAD R57, R15, R31, R57 ;  /* 0x0000001f0f397224 */ /* 0x005fce00078e0239 */
.L_x_51206:
[----:B------:R-:W-:Y:S05]  /*25c0*/  @!P3 BRA `(.L_x_51208) ;  /* 0x000000000010b947 */ /* 0x000fea0003800000 */
[----:B------:R-:W-:-:S03]  /*25d0*/  UMOV UR4, 0xffffffff ;  /* 0xffffffff00047882 */ /* 0x000fc60000000000 */
[----:B------:R-:W-:Y:S05]  /*25e0*/  BRA.DIV UR4, `(.L_x_51209) ;  /* 0x0000003e04c87947 */ /* 0x000fea000b800000 */
[----:B0-----:R0:W0:Y:S02]  /*25f0*/  SHFL.IDX PT, R31, R60, R42, R43 ;  /* 0x0000002a3c1f7389 */ /* 0x00102400000e002b */
.L_x_51355:
[----:B0--3--:R-:W-:-:S07]  /*2600*/  IMAD R57, R14, R31, R57 ;  /* 0x0000001f0e397224 */ /* 0x009fce00078e0239 */
.L_x_51208:
[----:B------:R-:W-:Y:S05]  /*2610*/  @!P2 BRA `(.L_x_51210) ;  /* 0x000000000010a947 */ /* 0x000fea0003800000 */
[----:B------:R-:W-:-:S03]  /*2620*/  UMOV UR4, 0xffffffff ;  /* 0xffffffff00047882 */ /* 0x000fc60000000000 */
[----:B------:R-:W-:Y:S05]  /*2630*/  BRA.DIV UR4, `(.L_x_51211) ;  /* 0x0000003e04d47947 */ /* 0x000fea000b800000 */
[----:B0-----:R0:W0:Y:S02]  /*2640*/  SHFL.IDX PT, R31, R60, R41, R43 ;  /* 0x000000293c1f7389 */ /* 0x00102400000e002b */
.L_x_51358:
[----:B0---4-:R-:W-:-:S07]  /*2650*/  IMAD R57, R13, R31, R57 ;  /* 0x0000001f0d397224 */ /* 0x011fce00078e0239 */
.L_x_51210:
[----:B------:R-:W-:Y:S05]  /*2660*/  @!P1 BRA `(.L_x_51212) ;  /* 0x0000000000109947 */ /* 0x000fea0003800000 */
[----:B------:R-:W-:-:S03]  /*2670*/  UMOV UR4, 0xffffffff ;  /* 0xffffffff00047882 */ /* 0x000fc60000000000 */
[----:B------:R-:W-:Y:S05]  /*2680*/  BRA.DIV UR4, `(.L_x_51213) ;  /* 0x0000003e04e07947 */ /* 0x000fea000b800000 */
[----:B0-----:R0:W0:Y:S02]  /*2690*/  SHFL.IDX PT, R31, R60, R40, R43 ;  /* 0x000000283c1f7389 */ /* 0x00102400000e002b */
.L_x_51361:
[----:B0-----:R-:W-:-:S07]  /*26a0*/  IMAD R57, R12, R31, R57 ;  /* 0x0000001f0c397224 */ /* 0x001fce00078e0239 */
.L_x_51212:
[----:B------:R-:W-:Y:S05]  /*26b0*/  @!P0 BRA `(.L_x_51214) ;  /* 0x0000000000108947 */ /* 0x000fea0003800000 */
[----:B------:R-:W-:-:S03]  /*26c0*/  UMOV UR4, 0xffffffff ;  /* 0xffffffff00047882 */ /* 0x000fc60000000000 */
[----:B------:R-:W-:Y:S05]  /*26d0*/  BRA.DIV UR4, `(.L_x_51215) ;  /* 0x0000003e04ec7947 */ /* 0x000fea000b800000 */
[----:B0-----:R0:W0:Y:S02]  /*26e0*/  SHFL.IDX PT, R31, R60, R39, R43 ;  /* 0x000000273c1f7389 */ /* 0x00102400000e002b */
.L_x_51364:
[----:B0-----:R-:W-:-:S07]  /*26f0*/  IMAD R57, R11, R31, R57 ;  /* 0x0000001f0b397224 */ /* 0x001fce00078e0239 */
.L_x_51214:
[----:B------:R-:W5:Y:S02]  /*2700*/  LDC R58, c[0x0][0x3ac] ;  /* 0x0000eb00ff3a7b82 */ /* 0x000f640000000800 */
[----:B-----5:R-:W-:-:S13]  /*2710*/  ISETP.GE.AND P6, PT, R58, 0x7, PT ;  /* 0x000000073a00780c */ /* 0x020fda0003fc6270 */
[----:B------:R-:W-:Y:S05]  /*2720*/  @!P6 BRA `(.L_x_51216) ;  /* 0x000000000010e947 */ /* 0x000fea0003800000 */
[----:B------:R-:W-:-:S03]  /*2730*/  UMOV UR4, 0xffffffff ;  /* 0xffffffff00047882 */ /* 0x000fc60000000000 */
[----:B------:R-:W-:Y:S05]  /*2740*/  BRA.DIV UR4, `(.L_x_51217) ;  /* 0x0000003e04f07947 */ /* 0x000fea000b800000 */
[----:B0-----:R0:W0:Y:S02]  /*2750*/  SHFL.IDX PT, R31, R60, R38, R43 ;  /* 0x000000263c1f7389 */ /* 0x00102400000e002b */
.L_x_51367:
[----:B0-----:R-:W-:-:S07]  /*2760*/  IMAD R57, R10, R31, R57 ;  /* 0x0000001f0a397224 */ /* 0x001fce00078e0239 */
.L_x_51216:
[----:B------:R-:W-:-:S13]  /*2770*/  ISETP.GE.AND P6, PT, R58, 0x8, PT ;  /* 0x000000083a00780c */ /* 0x000fda0003fc6270 */
[----:B------:R-:W-:Y:S05]  /*2780*/  @!P6 BRA `(.L_x_51218) ;  /* 0x000000000010e947 */ /* 0x000fea0003800000 */
[----:B------:R-:W-:-:S03]  /*2790*/  UMOV UR4, 0xffffffff ;  /* 0xffffffff00047882 */ /* 0x000fc60000000000 */
[----:B------:R-:W-:Y:S05]  /*27a0*/  BRA.DIV UR4, `(.L_x_51219) ;  /* 0x0000003e04f87947 */ /* 0x000fea000b800000 */
[----:B0-----:R0:W0:Y:S02]  /*27b0*/  SHFL.IDX PT, R31, R60, R37, R43 ;  /* 0x000000253c1f7389 */ /* 0x00102400000e002b */
.L_x_51370:
[----:B0-----:R-:W-:-:S07]  /*27c0*/  IMAD R57, R9, R31, R57 ;  /* 0x0000001f09397224 */ /* 0x001fce00078e0239 */
.L_x_51218:
[----:B------:R-:W-:-:S13]  /*27d0*/  ISETP.GE.AND P6, PT, R58, 0x9, PT ;  /* 0x000000093a00780c */ /* 0x000fda0003fc6270 */
[----:B------:R-:W-:Y:S05]  /*27e0*/  @!P6 BRA `(.L_x_51220) ;  /* 0x000000000010e947 */ /* 0x000fea0003800000 */
[----:B------:R-:W-:-:S03]  /*27f0*/  UMOV UR4, 0xffffffff ;  /* 0xffffffff00047882 */ /* 0x000fc60000000000 */
[----:B------:R-:W-:Y:S05]  /*2800*/  BRA.DIV UR4, `(.L_x_51221) ;  /* 0x0000004204007947 */ /* 0x000fea000b800000 */
[----:B0-----:R0:W0:Y:S02]  /*2810*/  SHFL.IDX PT, R31, R60, R36, R43 ;  /* 0x000000243c1f7389 */ /* 0x00102400000e002b */
.L_x_51373:
[----:B0-----:R-:W-:-:S07]  /*2820*/  IMAD R57, R8, R31, R57 ;  /* 0x0000001f08397224 */ /* 0x001fce00078e0239 */
.L_x_51220:
[----:B------:R-:W-:-:S13]  /*2830*/  ISETP.GE.AND P6, PT, R58, 0xa, PT ;  /* 0x0000000a3a00780c */ /* 0x000fda0003fc6270 */
[----:B------:R-:W-:Y:S05]  /*2840*/  @!P6 BRA `(.L_x_51222) ;  /* 0x000000000010e947 */ /* 0x000fea0003800000 */
[----:B------:R-:W-:-:S03]  /*2850*/  UMOV UR4, 0xffffffff ;  /* 0xffffffff00047882 */ /* 0x000fc60000000000 */
[----:B------:R-:W-:Y:S05]  /*2860*/  BRA.DIV UR4, `(.L_x_51223) ;  /* 0x0000004204087947 */ /* 0x000fea000b800000 */
[----:B0-----:R0:W0:Y:S02]  /*2870*/  SHFL.IDX PT, R31, R60, R35, R43 ;  /* 0x000000233c1f7389 */ /* 0x00102400000e002b */
.L_x_51376:
[----:B0-----:R-:W-:-:S07]  /*2880*/  IMAD R57, R7, R31, R57 ;  /* 0x0000001f07397224 */ /* 0x001fce00078e0239 */
.L_x_51222:
[----:B------:R-:W-:-:S13]  /*2890*/  ISETP.GE.AND P6, PT, R58, 0xb, PT ;  /* 0x0000000b3a00780c */ /* 0x000fda0003fc6270 */
[----:B------:R-:W-:Y:S05]  /*28a0*/  @!P6 BRA `(.L_x_51224) ;  /* 0x000000000010e947 */ /* 0x000fea0003800000 */
[----:B------:R-:W-:-:S03]  /*28b0*/  UMOV UR4, 0xffffffff ;  /* 0xffffffff00047882 */ /* 0x000fc60000000000 */
[----:B------:R-:W-:Y:S05]  /*28c0*/  BRA.DIV UR4, `(.L_x_51225) ;  /* 0x0000004204107947 */ /* 0x000fea000b800000 */
[----:B0-----:R0:W0:Y:S02]  /*28d0*/  SHFL.IDX PT, R31, R60, R34, R43 ;  /* 0x000000223c1f7389 */ /* 0x00102400000e002b */
.L_x_51379:
[----:B0-----:R-:W-:-:S07]  /*28e0*/  IMAD R57, R6, R31, R57 ;  /* 0x0000001f06397224 */ /* 0x001fce00078e0239 */
.L_x_51224:
[----:B------:R-:W-:-:S13]  /*28f0*/  ISETP.GE.AND P6, PT, R58, 0xc, PT ;  /* 0x0000000c3a00780c */ /* 0x000fda0003fc6270 */
[----:B------:R-:W-:Y:S05]  /*2900*/  @!P6 BRA `(.L_x_51226) ;  /* 0x000000000010e947 */ /* 0x000fea0003800000 */
[----:B------:R-:W-:-:S03]  /*2910*/  UMOV UR4, 0xffffffff ;  /* 0xffffffff00047882 */ /* 0x000fc60000000000 */
[----:B------:R-:W-:Y:S05]  /*2920*/  BRA.DIV UR4, `(.L_x_51227) ;  /* 0x0000004204187947 */ /* 0x000fea000b800000 */
[----:B0-----:R0:W0:Y:S02]  /*2930*/  SHFL.IDX PT, R31, R60, R33, R43 ;  /* 0x000000213c1f7389 */ /* 0x00102400000e002b */
.L_x_51382:
[----:B0-----:R-:W-:-:S07]  /*2940*/  IMAD R57, R5, R31, R57 ;  /* 0x0000001f05397224 */ /* 0x001fce00078e0239 */
.L_x_51226:
[----:B------:R-:W-:-:S13]  /*2950*/  ISETP.GE.AND P6, PT, R58, 0xd, PT ;  /* 0x0000000d3a00780c */ /* 0x000fda0003fc6270 */
[----:B------:R-:W-:Y:S05]  /*2960*/  @!P6 BRA `(.L_x_51228) ;  /* 0x000000000010e947 */ /* 0x000fea0003800000 */
[----:B------:R-:W-:-:S03]  /*2970*/  UMOV UR4, 0xffffffff ;  /* 0xffffffff00047882 */ /* 0x000fc60000000000 */
[----:B------:R-:W-:Y:S05]  /*2980*/  BRA.DIV UR4, `(.L_x_51229) ;  /* 0x0000004204207947 */ /* 0x000fea000b800000 */
[----:B0-----:R0:W0:Y:S02]  /*2990*/  SHFL.IDX PT, R31, R60, R32, R43 ;  /* 0x000000203c1f7389 */ /* 0x00102400000e002b */
.L_x_51385:
[----:B0-----:R-:W-:-:S07]  /*29a0*/  IMAD R57, R4, R31, R57 ;  /* 0x0000001f04397224 */ /* 0x001fce00078e0239 */
.L_x_51228:
[----:B------:R-:W-:-:S13]  /*29b0*/  ISETP.GE.AND P6, PT, R58, 0xe, PT ;  /* 0x0000000e3a00780c */ /* 0x000fda0003fc6270 */
[----:B------:R-:W-:Y:S05]  /*29c0*/  @!P6 BRA `(.L_x_51230) ;  /* 0x000000000010e947 */ /* 0x000fea0003800000 */
[----:B------:R-:W-:-:S03]  /*29d0*/  UMOV UR4, 0xffffffff ;  /* 0xffffffff00047882 */ /* 0x000fc60000000000 */
[----:B------:R-:W-:Y:S05]  /*29e0*/  BRA.DIV UR4, `(.L_x_51231) ;  /* 0x0000004204287947 */ /* 0x000fea000b800000 */
[----:B0-----:R0:W0:Y:S02]  /*29f0*/  SHFL.IDX PT, R31, R60, R29, R43 ;  /* 0x0000001d3c1f7389 */ /* 0x00102400000e002b */
.L_x_51388:
[----:B0-----:R-:W-:-:S07]  /*2a00*/  IMAD R57, R3, R31, R57 ;  /* 0x0000001f03397224 */ /* 0x001fce00078e0239 */
.L_x_51230:
[----:B------:R-:W-:-:S13]  /*2a10*/  ISETP.GE.AND P6, PT, R58, 0xf, PT ;  /* 0x0000000f3a00780c */ /* 0x000fda0003fc6270 */
[----:B------:R-:W-:Y:S05]  /*2a20*/  @!P6 BRA `(.L_x_51232) ;  /* 0x000000000010e947 */ /* 0x000fea0003800000 */
[----:B------:R-:W-:-:S03]  /*2a30*/  UMOV UR4, 0xffffffff ;  /* 0xffffffff00047882 */ /* 0x000fc60000000000 */
[----:B------:R-:W-:Y:S05]  /*2a40*/  BRA.DIV UR4, `(.L_x_51233) ;  /* 0x0000004204307947 */ /* 0x000fea000b800000 */
[----:B0-----:R0:W0:Y:S02]  /*2a50*/  SHFL.IDX PT, R31, R60, R28, R43 ;  /* 0x0000001c3c1f7389 */ /* 0x00102400000e002b */
.L_x_51391:
[----:B0-----:R-:W-:-:S07]  /*2a60*/  IMAD R57, R2, R31, R57 ;  /* 0x0000001f02397224 */ /* 0x001fce00078e0239 */
.L_x_51232:
[----:B------:R-:W-:-:S13]  /*2a70*/  ISETP.GE.AND P6, PT, R58, 0x10, PT ;  /* 0x000000103a00780c */ /* 0x000fda0003fc6270 */
[----:B------:R-:W-:Y:S05]  /*2a80*/  @!P6 BRA `(.L_x_51234) ;  /* 0x000000000010e947 */ /* 0x000fea0003800000 */
[----:B------:R-:W-:-:S03]  /*2a90*/  UMOV UR4, 0xffffffff ;  /* 0xffffffff00047882 */ /* 0x000fc60000000000 */
[----:B------:R-:W-:Y:S05]  /*2aa0*/  BRA.DIV UR4, `(.L_x_51235) ;  /* 0x0000004204387947 */ /* 0x000fea000b800000 */
[----:B0-----:R0:W0:Y:S02]  /*2ab0*/  SHFL.IDX PT, R31, R60, R27, R43 ;  /* 0x0000001b3c1f7389 */ /* 0x00102400000e002b */
.L_x_51394:
[----:B0-----:R-:W-:-:S07]  /*2ac0*/  IMAD R57, R0, R31, R57 ;  /* 0x0000001f00397224 */ /* 0x001fce00078e0239 */
.L_x_51234:
        /* <DEDUP_REMOVED lines=8> */
.L_x_51203:
[----:B------:R-:W-:Y:S05]  /*2b50*/  BSYNC B0 ;  /* 0x0000000000007941 */ /* 0x000fea0003800000 */
.L_x_51202:
[----:B------:R-:W-:-:S13]  /*2b60*/  ISETP.NE.AND P6, PT, R55, RZ, PT ;  /* 0x000000ff3700720c */ /* 0x000fda0003fc5270 */
[----:B------:R-:W-:Y:S05]  /*2b70*/  @!P6 BRA `(.L_x_51237) ;  /* 0xffffffe800dce947 */ /* 0x000fea000383ffff */
[----:B------:R-:W-:Y:S05]  /*2b80*/  BSYNC B1 ;  /* 0x0000000000017941 */ /* 0x000fea0003800000 */
.L_x_51185:
[----:B------:R-:W-:Y:S05]  /*2b90*/  BRA `(.L_x_51183) ;  /* 0x0000003000c07947 */ /* 0x000fea0003800000 */
.L_x_51184:
        /* <DEDUP_REMOVED lines=84> */
.L_x_51290:
        /* <DEDUP_REMOVED lines=18> */
.L_x_51239:
        /* <DEDUP_REMOVED lines=9> */
.L_x_51240:
        /* <DEDUP_REMOVED lines=8> */
.L_x_51241:
        /* <DEDUP_REMOVED lines=8> */
.L_x_51242:
        /* <DEDUP_REMOVED lines=8> */
.L_x_51243:
        /* <DEDUP_REMOVED lines=8> */
.L_x_51244:
        /* <DEDUP_REMOVED lines=11> */
.L_x_51245:
        /* <DEDUP_REMOVED lines=12> */
.L_x_51246:
        /* <DEDUP_REMOVED lines=13> */
.L_x_51247:
        /* <DEDUP_REMOVED lines=14> */
.L_x_51248:
        /* <DEDUP_REMOVED lines=12> */
.L_x_51249:
        /* <DEDUP_REMOVED lines=14> */
.L_x_51250:
        /* <DEDUP_REMOVED lines=14> */
.L_x_51251:
        /* <DEDUP_REMOVED lines=14> */
.L_x_51252:
        /* <DEDUP_REMOVED lines=14> */
.L_x_51253:
        /* <DEDUP_REMOVED lines=11> */
.L_x_51254:
        /* <DEDUP_REMOVED lines=32> */
.L_x_51289:
[----:B-1----:R-:W-:Y:S02]  /*3ea0*/  IMAD R60, R57, 0x44, R56 ;  /* 0x00000044393c7824 */ /* 0x002fe400078e0238 */
[----:B------:R-:W-:-:S04]  /*3eb0*/  IMAD.MOV.U32 R58, RZ, RZ, RZ ;  /* 0x000000ffff3a7224 */ /* 0x000fc800078e00ff */
[----:B------:R-:W1:Y:S01]  /*3ec0*/  LDS R60, [R60] ;  /* 0x000000003c3c7984 */ /* 0x000e620000000800 */
[----:B------:R-:W-:Y:S05]  /*3ed0*/  @!P0 BRA `(.L_x_51257) ;  /* 0x0000000000108947 */ /* 0x000fea0003800000 */
[----:B------:R-:W-:-:S03]  /*3ee0*/  UMOV UR4, 0xffffffff ;  /* 0xffffffff00047882 */ /* 0x000fc60000000000 */
[----:B------:R-:W-:Y:S05]  /*3ef0*/  BRA.DIV UR4, `(.L_x_51258) ;  /* 0x0000002e04447947 */ /* 0x000fea000b800000 */
[----:B-1----:R1:W2:Y:S02]  /*3f00*/  SHFL.IDX PT, R31, R60, R18, R43 ;  /* 0x000000123c1f7389 */ /* 0x0022a400000e002b */
.L_x_51397:
[----:B--2---:R-:W-:-:S07]  /*3f10*/  IMAD R58, R16, R31, RZ ;  /* 0x0000001f103a7224 */ /* 0x004fce00078e02ff */
.L_x_51257:
[----:B------:R-:W-:Y:S05]  /*3f20*/  @!P1 BRA `(.L_x_51259) ;  /* 0x0000000000109947 */ /* 0x000fea0003800000 */
[----:B------:R-:W-:-:S03]  /*3f30*/  UMOV UR4, 0xffffffff ;  /* 0xffffffff00047882 */ /* 0x000fc60000000000 */
[----:B------:R-:W-:Y:S05]  /*3f40*/  BRA.DIV UR4, `(.L_x_51260) ;  /* 0x0000002e04507947 */ /* 0x000fea000b800000 */
[----:B-1----:R1:W2:Y:S02]  /*3f50*/  SHFL.IDX PT, R31, R60, R42, R43 ;  /* 0x0000002a3c1f7389 */ /* 0x0022a400000e002b */
.L_x_51400:
[----:B--2---:R-:W-:-:S07]  /*3f60*/  IMAD R58, R15, R31, R58 ;  /* 0x0000001f0f3a7224 */ /* 0x004fce00078e023a */
.L_x_51259:
[----:B------:R-:W-:Y:S05]  /*3f70*/  @!P2 BRA `(.L_x_51261) ;  /* 0x000000000010a947 */ /* 0x000fea0003800000 */
[----:B------:R-:W-:-:S03]  /*3f80*/  UMOV UR4, 0xffffffff ;  /* 0xffffffff00047882 */ /* 0x000fc60000000000 */
[----:B------:R-:W-:Y:S05]  /*3f90*/  BRA.DIV UR4, `(.L_x_51262) ;  /* 0x0000002e045c7947 */ /* 0x000fea000b800000 */
[----:B-1----:R1:W2:Y:S02]  /*3fa0*/  SHFL.IDX PT, R31, R60, R41, R43 ;  /* 0x000000293c1f7389 */ /* 0x0022a400000e002b */
.L_x_51403:
[----:B--23--:R-:W-:-:S07]  /*3fb0*/  IMAD R58, R14, R31, R58 ;  /* 0x0000001f0e3a7224 */ /* 0x00cfce00078e023a */
.L_x_51261:
[----:B------:R-:W-:Y:S05]  /*3fc0*/  @!P3 BRA `(.L_x_51263) ;  /* 0x000000000010b947 */ /* 0x000fea0003800000 */
[----:B------:R-:W-:-:S03]  /*3fd0*/  UMOV UR4, 0xffffffff ;  /* 0xffffffff00047882 */ /* 0x000fc60000000000 */
[----:B------:R-:W-:Y:S05]  /*3fe0*/  BRA.DIV UR4, `(.L_x_51264) ;  /* 0x0000002e04687947 */ /* 0x000fea000b800000 */
[----:B-1----:R1:W2:Y:S02]  /*3ff0*/  SHFL.IDX PT, R31, R60, R40, R43 ;  /* 0x000000283c1f7389 */ /* 0x0022a400000e002b */
.L_x_51406:
[----:B--2-4-:R-:W-:-:S07]  /*4000*/  IMAD R58, R13, R31, R58 ;  /* 0x0000001f0d3a7224 */ /* 0x014fce00078e023a */
.L_x_51263:
[----:B------:R-:W-:Y:S05]  /*4010*/  @!P4 BRA `(.L_x_51265) ;  /* 0x000000000010c947 */ /* 0x000fea0003800000 */
[----:B------:R-:W-:-:S03]  /*4020*/  UMOV UR4, 0xffffffff ;  /* 0xffffffff00047882 */ /* 0x000fc60000000000 */
[----:B------:R-:W-:Y:S05]  /*4030*/  BRA.DIV UR4, `(.L_x_51266) ;  /* 0x0000002e04747947 */ /* 0x000fea000b800000 */
[----:B-1----:R1:W2:Y:S02]  /*4040*/  SHFL.IDX PT, R31, R60, R39, R43 ;  /* 0x000000273c1f7389 */ /* 0x0022a400000e002b */
.L_x_51409:
[----:B0-2---:R-:W-:-:S07]  /*4050*/  IMAD R58, R12, R31, R58 ;  /* 0x0000001f0c3a7224 */ /* 0x005fce00078e023a */
.L_x_51265:
[----:B------:R-:W-:Y:S05]  /*4060*/  @!P5 BRA `(.L_x_51267) ;  /* 0x000000000010d947 */ /* 0x000fea0003800000 */
[----:B------:R-:W-:-:S03]  /*4070*/  UMOV UR4, 0xffffffff ;  /* 0xffffffff00047882 */ /* 0x000fc60000000000 */
[----:B------:R-:W-:Y:S05]  /*4080*/  BRA.DIV UR4, `(.L_x_51268) ;  /* 0x0000002e04807947 */ /* 0x000fea000b800000 */
[----:B-1----:R1:W2:Y:S02]  /*4090*/  SHFL.IDX PT, R31, R60, R38, R43 ;  /* 0x000000263c1f7389 */ /* 0x0022a400000e002b */
.L_x_51412:
[----:B0-2---:R-:W-:-:S07]  /*40a0*/  IMAD R58, R11, R31, R58 ;  /* 0x0000001f0b3a7224 */ /* 0x005fce00078e023a */
.L_x_51267:
[----:B------:R-:W2:Y:S02]  /*40b0*/  LDC R59, c[0x0][0x3ac] ;  /* 0x0000eb00ff3b7b82 */ /* 0x000ea40000000800 */
[----:B--2---:R-:W-:-:S13]  /*40c0*/  ISETP.GE.U32.AND P6, PT, R59, 0x7, PT ;  /* 0x000000073b00780c */ /* 0x004fda0003fc6070 */
[----:B------:R-:W-:Y:S05]  /*40d0*/  @!P6 BRA `(.L_x_51269) ;  /* 0x000000000010e947 */ /* 0x000fea0003800000 */
[----:B------:R-:W-:-:S03]  /*40e0*/  UMOV UR4, 0xffffffff ;  /* 0xffffffff00047882 */ /* 0x000fc60000000000 */
[----:B------:R-:W-:Y:S05]  /*40f0*/  BRA.DIV UR4, `(.L_x_51270) ;  /* 0x0000002e04847947 */ /* 0x000fea000b800000 */
[----:B-1----:R1:W2:Y:S02]  /*4100*/  SHFL.IDX PT, R31, R60, R37, R43 ;  /* 0x000000253c1f7389 */ /* 0x0022a400000e002b */
.L_x_51415:
[----:B0-2---:R-:W-:-:S07]  /*4110*/  IMAD R58, R10, R31, R58 ;  /* 0x0000001f0a3a7224 */ /* 0x005fce00078e023a */
.L_x_51269:
[----:B------:R-:W-:-:S13]  /*4120*/  ISETP.GE.U32.AND P6, PT, R59, 0x8, PT ;  /* 0x000000083b00780c */ /* 0x000fda0003fc6070 */
[----:B------:R-:W-:Y:S05]  /*4130*/  @!P6 BRA `(.L_x_51271) ;  /* 0x000000000010e947 */ /* 0x000fea0003800000 */
[----:B------:R-:W-:-:S03]  /*4140*/  UMOV UR4, 0xffffffff ;  /* 0xffffffff00047882 */ /* 0x000fc60000000000 */
[----:B------:R-:W-:Y:S05]  /*4150*/  BRA.DIV UR4, `(.L_x_51272) ;  /* 0x0000002e048c7947 */ /* 0x000fea000b800000 */
[----:B-1----:R1:W2:Y:S02]  /*4160*/  SHFL.IDX PT, R31, R60, R36, R43 ;  /* 0x000000243c1f7389 */ /* 0x0022a400000e002b */
.L_x_51418:
[----:B0-2---:R-:W-:-:S07]  /*4170*/  IMAD R58, R9, R31, R58 ;  /* 0x0000001f093a7224 */ /* 0x005fce00078e023a */
.L_x_51271:
[----:B------:R-:W-:-:S13]  /*4180*/  ISETP.GE.U32.AND P6, PT, R59, 0x9, PT ;  /* 0x000000093b00780c */ /* 0x000fda0003fc6070 */
[----:B------:R-:W-:Y:S05]  /*4190*/  @!P6 BRA `(.L_x_51273) ;  /* 0x000000000010e947 */ /* 0x000fea0003800000 */
[----:B------:R-:W-:-:S03]  /*41a0*/  UMOV UR4, 0xffffffff ;  /* 0xffffffff00047882 */ /* 0x000fc60000000000 */
[----:B------:R-:W-:Y:S05]  /*41b0*/  BRA.DIV UR4, `(.L_x_51274) ;  /* 0x0000002e04947947 */ /* 0x000fea000b800000 */
[----:B-1----:R1:W2:Y:S02]  /*41c0*/  SHFL.IDX PT, R31, R60, R35, R43 ;  /* 0x000000233c1f7389 */ /* 0x0022a400000e002b */
.L_x_51421:
[----:B0-2---:R-:W-:-:S07]  /*41d0*/  IMAD R58, R8, R31, R58 ;  /* 0x0000001f083a7224 */ /* 0x005fce00078e023a */
.L_x_51273:
[----:B------:R-:W-:-:S13]  /*41e0*/  ISETP.GE.U32.AND P6, PT, R59, 0xa, PT ;  /* 0x0000000a3b00780c */ /* 0x000fda0003fc6070 */
[----:B------:R-:W-:Y:S05]  /*41f0*/  @!P6 BRA `(.L_x_51275) ;  /* 0x000000000010e947 */ /* 0x000fea0003800000 */
[----:B------:R-:W-:-:S03]  /*4200*/  UMOV UR4, 0xffffffff ;  /* 0xffffffff00047882 */ /* 0x000fc60000000000 */
[----:B------:R-:W-:Y:S05]  /*4210*/  BRA.DIV UR4, `(.L_x_51276) ;  /* 0x0000002e049c7947 */ /* 0x000fea000b800000 */
[----:B-1----:R1:W2:Y:S02]  /*4220*/  SHFL.IDX PT, R31, R60, R34, R43 ;  /* 0x000000223c1f7389 */ /* 0x0022a400000e002b */
.L_x_51424:
[----:B0-2---:R-:W-:-:S07]  /*4230*/  IMAD R58, R7, R31, R58 ;  /* 0x0000001f073a7224 */ /* 0x005fce00078e023a */
.L_x_51275:
[----:B------:R-:W-:-:S13]  /*4240*/  ISETP.GE.U32.AND P6, PT, R59, 0xb, PT ;  /* 0x0000000b3b00780c */ /* 0x000fda0003fc6070 */
[----:B------:R-:W-:Y:S05]  /*4250*/  @!P6 BRA `(.L_x_51277) ;  /* 0x000000000010e947 */ /* 0x000fea0003800000 */
[----:B------:R-:W-:-:S03]  /*4260*/  UMOV UR4, 0xffffffff ;  /* 0xffffffff00047882 */ /* 0x000fc60000000000 */
[----:B------:R-:W-:Y:S05]  /*4270*/  BRA.DIV UR4, `(.L_x_51278) ;  /* 0x0000002e04a47947 */ /* 0x000fea000b800000 */
[----:B-1----:R1:W2:Y:S02]  /*4280*/  SHFL.IDX PT, R31, R60, R33, R43 ;  /* 0x000000213c1f7389 */ /* 0x0022a400000e002b */
.L_x_51427:
[----:B0-2---:R-:W-:-:S07]  /*4290*/  IMAD R58, R6, R31, R58 ;  /* 0x0000001f063a7224 */ /* 0x005fce00078e023a */
.L_x_51277:
[----:B------:R-:W-:-:S13]  /*42a0*/  ISETP.GE.U32.AND P6, PT, R59, 0xc, PT ;  /* 0x0000000c3b00780c */ /* 0x000fda0003fc6070 */
[----:B------:R-:W-:Y:S05]  /*42b0*/  @!P6 BRA `(.L_x_51279) ;  /* 0x000000000010e947 */ /* 0x000fea0003800000 */
[----:B------:R-:W-:-:S03]  /*42c0*/  UMOV UR4, 0xffffffff ;  /* 0xffffffff00047882 */ /* 0x000fc60000000000 */
[----:B------:R-:W-:Y:S05]  /*42d0*/  BRA.DIV UR4, `(.L_x_51280) ;  /* 0x0000002e04ac7947 */ /* 0x000fea000b800000 */
[----:B-1----:R1:W2:Y:S02]  /*42e0*/  SHFL.IDX PT, R31, R60, R32, R43 ;  /* 0x000000203c1f7389 */ /* 0x0022a400000e002b */
.L_x_51430:
[----:B0-2---:R-:W-:-:S07]  /*42f0*/  IMAD R58, R5, R31, R58 ;  /* 0x0000001f053a7224 */ /* 0x005fce00078e023a */
.L_x_51279:
[----:B------:R-:W-:-:S13]  /*4300*/  ISETP.GE.U32.AND P6, PT, R59, 0xd, PT ;  /* 0x0000000d3b00780c */ /* 0x000fda0003fc6070 */
[----:B------:R-:W-:Y:S05]  /*4310*/  @!P6 BRA `(.L_x_51281) ;  /* 0x000000000010e947 */ /* 0x000fea0003800000 */
[----:B------:R-:W-:-:S03]  /*4320*/  UMOV UR4, 0xffffffff ;  /* 0xffffffff00047882 */ /* 0x000fc60000000000 */
[----:B------:R-:W-:Y:S05]  /*4330*/  BRA.DIV UR4, `(.L_x_51282) ;  /* 0x0000002e04b47947 */ /* 0x000fea000b800000 */
[----:B-1----:R1:W2:Y:S02]  /*4340*/  SHFL.IDX PT, R31, R60, R29, R43 ;  /* 0x0000001d3c1f7389 */ /* 0x0022a400000e002b */
.L_x_51433:
[----:B0-2---:R-:W-:-:S07]  /*4350*/  IMAD R58, R4, R31, R58 ;  /* 0x0000001f043a7224 */ /* 0x005fce00078e023a */
.L_x_51281:
[----:B------:R-:W-:-:S13]  /*4360*/  ISETP.GE.U32.AND P6, PT, R59, 0xe, PT ;  /* 0x0000000e3b00780c */ /* 0x000fda0003fc6070 */
[----:B------:R-:W-:Y:S05]  /*4370*/  @!P6 BRA `(.L_x_51283) ;  /* 0x000000000010e947 */ /* 0x000fea0003800000 */
[----:B------:R-:W-:-:S03]  /*4380*/  UMOV UR4, 0xffffffff ;  /* 0xffffffff00047882 */ /* 0x000fc60000000000 */
[----:B------:R-:W-:Y:S05]  /*4390*/  BRA.DIV UR4, `(.L_x_51284) ;  /* 0x0000002e04bc7947 */ /* 0x000fea000b800000 */
[----:B-1----:R1:W2:Y:S02]  /*43a0*/  SHFL.IDX PT, R31, R60, R28, R43 ;  /* 0x0000001c3c1f7389 */ /* 0x0022a400000e002b */
.L_x_51436:
[----:B0-2---:R-:W-:-:S07]  /*43b0*/  IMAD R58, R3, R31, R58 ;  /* 0x0000001f033a7224 */ /* 0x005fce00078e023a */
.L_x_51283:
[----:B------:R-:W-:-:S13]  /*43c0*/  ISETP.GE.U32.AND P6, PT, R59, 0xf, PT ;  /* 0x0000000f3b00780c */ /* 0x000fda0003fc6070 */
[----:B------:R-:W-:Y:S05]  /*43d0*/  @!P6 BRA `(.L_x_51285) ;  /* 0x000000000010e947 */ /* 0x000fea0003800000 */
[----:B------:R-:W-:-:S03]  /*43e0*/  UMOV UR4, 0xffffffff ;  /* 0xffffffff00047882 */ /* 0x000fc60000000000 */
[----:B------:R-:W-:Y:S05]  /*43f0*/  BRA.DIV UR4, `(.L_x_51286) ;  /* 0x0000002e04c47947 */ /* 0x000fea000b800000 */
[----:B-1----:R1:W2:Y:S02]  /*4400*/  SHFL.IDX PT, R31, R60, R27, R43 ;  /* 0x0000001b3c1f7389 */ /* 0x0022a400000e002b */
.L_x_51439:
[----:B0-2---:R-:W-:-:S07]  /*4410*/  IMAD R58, R2, R31, R58 ;  /* 0x0000001f023a7224 */ /* 0x005fce00078e023a */
.L_x_51285:
[----:B------:R-:W-:-:S13]  /*4420*/  ISETP.GE.U32.AND P6, PT, R59, 0x10, PT ;  /* 0x000000103b00780c */ /* 0x000fda0003fc6070 */
[----:B------:R-:W-:Y:S05]  /*4430*/  @!P6 BRA `(.L_x_51287) ;  /* 0x000000000010e947 */ /* 0x000fea0003800000 */
[----:B------:R-:W-:-:S03]  /*4440*/  UMOV UR4, 0xffffffff ;  /* 0xffffffff00047882 */ /* 0x000fc60000000000 */
[----:B------:R-:W-:Y:S05]  /*4450*/  BRA.DIV UR4, `(.L_x_51288) ;  /* 0x0000002e04cc7947 */ /* 0x000fea000b800000 */
[----:B-1----:R1:W2:Y:S02]  /*4460*/  SHFL.IDX PT, R31, R60, R26, R43 ;  /* 0x0000001a3c1f7389 */ /* 0x0022a400000e002b */
.L_x_51442:
[----:B0-2---:R-:W-:-:S07]  /*4470*/  IMAD R58, R0, R31, R58 ;  /* 0x0000001f003a7224 */ /* 0x005fce00078e023a */
.L_x_51287:
[----:B------:R-:W-:Y:S02]  /*4480*/  IMAD R30, R52, R57, R17 ;  /* 0x00000039341e7224 */ /* 0x000fe400078e0211 */
[----:B------:R-:W-:Y:S02]  /*4490*/  IMAD.IADD R57, R48, 0x1, R57 ;  /* 0x0000000130397824 */ /* 0x000fe400078e0239 */
[----:B------:R-:W-:-:S03]  /*44a0*/  IMAD R31, R30, 0x4, R55 ;  /* 0x000000041e1f7824 */ /* 0x000fc600078e0237 */
[----:B------:R-:W-:Y:S02]  /*44b0*/  ISETP.GE.AND P6, PT, R57, UR12, PT ;  /* 0x0000000c39007c0c */ /* 0x000fe4000bfc6270 */
[----:B------:R2:W-:Y:S11]  /*44c0*/  STS [R31], R58 ;  /* 0x0000003a1f007388 */ /* 0x0005f60000000800 */
[----:B--2---:R-:W-:Y:S05]  /*44d0*/  @!P6 BRA `(.L_x_51289) ;  /* 0xfffffff80070e947 */ /* 0x004fea000383ffff */
.L_x_51256:
[----:B------:R-:W-:Y:S05]  /*44e0*/  BSYNC B0 ;  /* 0x0000000000007941 */ /* 0x000fea0003800000 */
.L_x_51255:
[----:B------:R-:W-:-:S13]  /*44f0*/  ISETP.NE.AND P6, PT, R54, RZ, PT ;  /* 0x000000ff3600720c */ /* 0x000fda0003fc5270 */
[----:B------:R-:W-:Y:S05]  /*4500*/  @!P6 BRA `(.L_x_51290) ;  /* 0xffffffe800f4e947 */ /* 0x000fea000383ffff */
[----:B------:R-:W-:Y:S05]  /*4510*/  BRA `(.L_x_51183) ;  /* 0x0000001800607947 */ /* 0x000fea0003800000 */
.L_x_51238:
        /* <DEDUP_REMOVED lines=67> */
.L_x_51342:
        /* <DEDUP_REMOVED lines=20> */
.L_x_51291:
        /* <DEDUP_REMOVED lines=10> */
.L_x_51292:
        /* <DEDUP_REMOVED lines=10> */
.L_x_51293:
        /* <DEDUP_REMOVED lines=10> */
.L_x_51294:
        /* <DEDUP_REMOVED lines=10> */
.L_x_51295:
        /* <DEDUP_REMOVED lines=11> */
.L_x_51296:
        /* <DEDUP_REMOVED lines=11> */
.L_x_51297:
        /* <DEDUP_REMOVED lines=11> */
.L_x_51298:
        /* <DEDUP_REMOVED lines=10> */
.L_x_51299:
        /* <DEDUP_REMOVED lines=11> */
.L_x_51300:
        /* <DEDUP_REMOVED lines=11> */
.L_x_51301:
        /* <DEDUP_REMOVED lines=11> */
.L_x_51302:
        /* <DEDUP_REMOVED lines=11> */
.L_x_51303:
        /* <DEDUP_REMOVED lines=11> */
.L_x_51304:
        /* <DEDUP_REMOVED lines=11> */
.L_x_51305:
        /* <DEDUP_REMOVED lines=11> */
.L_x_51306:
        /* <DEDUP_REMOVED lines=28> */
.L_x_51341:
[----:B0-----:R-:W-:Y:S02]  /*5650*/  IMAD R60, R39, 0x44, R40 ;  /* 0x00000044273c7824 */ /* 0x001fe400078e0228 */
[----:B------:R-:W-:-:S04]  /*5660*/  IMAD.MOV.U32 R42, RZ, RZ, RZ ;  /* 0x000000ffff2a7224 */ /* 0x000fc800078e00ff */
[----:B------:R-:W0:Y:S01]  /*5670*/  LDS R60, [R60] ;  /* 0x000000003c3c7984 */ /* 0x000e220000000800 */
[----:B------:R-:W-:Y:S05]  /*5680*/  @!P4 BRA `(.L_x_51308) ;  /* 0x000000000010c947 */ /* 0x000fea0003800000 */
[----:B------:R-:W-:-:S03]  /*5690*/  UMOV UR5, 0xffffffff ;  /* 0xffffffff00057882 */ /* 0x000fc60000000000 */
[----:B------:R-:W-:Y:S05]  /*56a0*/  BRA.DIV UR5, `(.L_x_51309) ;  /* 0x0000001e05587947 */ /* 0x000fea000b800000 */
[----:B0-----:R0:W2:Y:S02]  /*56b0*/  SHFL.IDX PT, R42, R60, R36, R43 ;  /* 0x000000243c2a7389 */ /* 0x0010a400000e002b */
.L_x_51444:
[----:B-12---:R-:W-:-:S07]  /*56c0*/  IMAD R42, R7, R42, RZ ;  /* 0x0000002a072a7224 */ /* 0x006fce00078e02ff */
.L_x_51308:
[----:B------:R-:W-:Y:S05]  /*56d0*/  @!P3 BRA `(.L_x_51310) ;  /* 0x000000000010b947 */ /* 0x000fea0003800000 */
[----:B------:R-:W-:-:S03]  /*56e0*/  UMOV UR5, 0xffffffff ;  /* 0xffffffff00057882 */ /* 0x000fc60000000000 */
[----:B------:R-:W-:Y:S05]  /*56f0*/  BRA.DIV UR5, `(.L_x_51311) ;  /* 0x0000001e05607947 */ /* 0x000fea000b800000 */
[----:B0-----:R0:W2:Y:S02]  /*5700*/  SHFL.IDX PT, R31, R60, R0, R43 ;  /* 0x000000003c1f7389 */ /* 0x0010a400000e002b */
.L_x_51447:
[----:B--23--:R-:W-:-:S07]  /*5710*/  IMAD R42, R9, R31, R42 ;  /* 0x0000001f092a7224 */ /* 0x00cfce00078e022a */
.L_x_51310:
[----:B------:R-:W-:Y:S05]  /*5720*/  @!P2 BRA `(.L_x_51312) ;  /* 0x000000000010a947 */ /* 0x000fea0003800000 */
[----:B------:R-:W-:-:S03]  /*5730*/  UMOV UR5, 0xffffffff ;  /* 0xffffffff00057882 */ /* 0x000fc60000000000 */
[----:B------:R-:W-:Y:S05]  /*5740*/  BRA.DIV UR5, `(.L_x_51313) ;  /* 0x0000001e056c7947 */ /* 0x000fea000b800000 */
[----:B0-----:R0:W2:Y:S02]  /*5750*/  SHFL.IDX PT, R31, R60, R4, R43 ;  /* 0x000000043c1f7389 */ /* 0x0010a400000e002b */
.L_x_51450:
[----:B--2---:R-:W-:-:S07]  /*5760*/  IMAD R42, R11, R31, R42 ;  /* 0x0000001f0b2a7224 */ /* 0x004fce00078e022a */
.L_x_51312:
[----:B------:R-:W-:Y:S05]  /*5770*/  @!P1 BRA `(.L_x_51314) ;  /* 0x0000000000109947 */ /* 0x000fea0003800000 */
[----:B------:R-:W-:-:S03]  /*5780*/  UMOV UR5, 0xffffffff ;  /* 0xffffffff00057882 */ /* 0x000fc60000000000 */
[----:B------:R-:W-:Y:S05]  /*5790*/  BRA.DIV UR5, `(.L_x_51315) ;  /* 0x0000001e05787947 */ /* 0x000fea000b800000 */
[----:B0-----:R0:W2:Y:S02]  /*57a0*/  SHFL.IDX PT, R31, R60, R6, R43 ;  /* 0x000000063c1f7389 */ /* 0x0010a400000e002b */
.L_x_51453:
[----:B--2---:R-:W-:-:S07]  /*57b0*/  IMAD R42, R13, R31, R42 ;  /* 0x0000001f0d2a7224 */ /* 0x004fce00078e022a */
.L_x_51314:
[----:B------:R-:W-:Y:S05]  /*57c0*/  @!P0 BRA `(.L_x_51316) ;  /* 0x0000000000108947 */ /* 0x000fea0003800000 */
[----:B------:R-:W-:-:S03]  /*57d0*/  UMOV UR5, 0xffffffff ;  /* 0xffffffff00057882 */ /* 0x000fc60000000000 */
[----:B------:R-:W-:Y:S05]  /*57e0*/  BRA.DIV UR5, `(.L_x_51317) ;  /* 0x0000001e05847947 */ /* 0x000fea000b800000 */
[----:B0-----:R0:W2:Y:S02]  /*57f0*/  SHFL.IDX PT, R31, R60, R8, R43 ;  /* 0x000000083c1f7389 */ /* 0x0010a400000e002b */
.L_x_51456:
[----:B--2---:R-:W-:-:S07]  /*5800*/  IMAD R42, R15, R31, R42 ;  /* 0x0000001f0f2a7224 */ /* 0x004fce00078e022a */
.L_x_51316:
[----:B------:R-:W2:Y:S02]  /*5810*/  LDC R2, c[0x0][0x3ac] ;  /* 0x0000eb00ff027b82 */ /* 0x000ea40000000800 */
[----:B--2---:R-:W-:-:S13]  /*5820*/  ISETP.GE.AND P6, PT, R2, 0x6, PT ;  /* 0x000000060200780c */ /* 0x004fda0003fc6270 */
[----:B------:R-:W-:Y:S05]  /*5830*/  @!P6 BRA `(.L_x_51318) ;  /* 0x000000000010e947 */ /* 0x000fea0003800000 */
[----:B------:R-:W-:-:S03]  /*5840*/  UMOV UR5, 0xffffffff ;  /* 0xffffffff00057882 */ /* 0x000fc60000000000 */
[----:B------:R-:W-:Y:S05]  /*5850*/  BRA.DIV UR5, `(.L_x_51319) ;  /* 0x0000001e05887947 */ /* 0x000fea000b800000 */
[----:B0-----:R0:W2:Y:S02]  /*5860*/  SHFL.IDX PT, R31, R60, R10, R43 ;  /* 0x0000000a3c1f7389 */ /* 0x0010a400000e002b */
.L_x_51459:
[----:B--2---:R-:W-:-:S07]  /*5870*/  IMAD R42, R17, R31, R42 ;  /* 0x0000001f112a7224 */ /* 0x004fce00078e022a */
.L_x_51318:
[----:B------:R-:W-:-:S13]  /*5880*/  ISETP.GE.AND P6, PT, R2, 0x7, PT ;  /* 0x000000070200780c */ /* 0x000fda0003fc6270 */
[----:B------:R-:W-:Y:S05]  /*5890*/  @!P6 BRA `(.L_x_51320) ;  /* 0x000000000010e947 */ /* 0x000fea0003800000 */
[----:B------:R-:W-:-:S03]  /*58a0*/  UMOV UR5, 0xffffffff ;  /* 0xffffffff00057882 */ /* 0x000fc60000000000 */
[----:B------:R-:W-:Y:S05]  /*58b0*/  BRA.DIV UR5, `(.L_x_51321) ;  /* 0x0000001e05907947 */ /* 0x000fea000b800000 */
[----:B0-----:R0:W2:Y:S02]  /*58c0*/  SHFL.IDX PT, R31, R60, R12, R43 ;  /* 0x0000000c3c1f7389 */ /* 0x0010a400000e002b */
.L_x_51462:
[----:B--2---:R-:W-:-:S07]  /*58d0*/  IMAD R42, R19, R31, R42 ;  /* 0x0000001f132a7224 */ /* 0x004fce00078e022a */
.L_x_51320:
[----:B------:R-:W-:-:S13]  /*58e0*/  ISETP.GE.AND P6, PT, R2, 0x8, PT ;  /* 0x000000080200780c */ /* 0x000fda0003fc6270 */
[----:B------:R-:W-:Y:S05]  /*58f0*/  @!P6 BRA `(.L_x_51322) ;  /* 0x000000000010e947 */ /* 0x000fea0003800000 */
[----:B------:R-:W-:-:S03]  /*5900*/  UMOV UR5, 0xffffffff ;  /* 0xffffffff00057882 */ /* 0x000fc60000000000 */
[----:B------:R-:W-:Y:S05]  /*5910*/  BRA.DIV UR5, `(.L_x_51323) ;  /* 0x0000001e05987947 */ /* 0x000fea000b800000 */
[----:B0-----:R0:W2:Y:S02]  /*5920*/  SHFL.IDX PT, R31, R60, R14, R43 ;  /* 0x0000000e3c1f7389 */ /* 0x0010a400000e002b */
.L_x_51465:
[----:B--2---:R-:W-:-:S07]  /*5930*/  IMAD R42, R21, R31, R42 ;  /* 0x0000001f152a7224 */ /* 0x004fce00078e022a */
.L_x_51322:
[----:B------:R-:W-:-:S13]  /*5940*/  ISETP.GE.AND P6, PT, R2, 0x9, PT ;  /* 0x000000090200780c */ /* 0x000fda0003fc6270 */
[----:B------:R-:W-:Y:S05]  /*5950*/  @!P6 BRA `(.L_x_51324) ;  /* 0x000000000010e947 */ /* 0x000fea0003800000 */
[----:B------:R-:W-:-:S03]  /*5960*/  UMOV UR5, 0xffffffff ;  /* 0xffffffff00057882 */ /* 0x000fc60000000000 */
[----:B------:R-:W-:Y:S05]  /*5970*/  BRA.DIV UR5, `(.L_x_51325) ;  /* 0x0000001e05a07947 */ /* 0x000fea000b800000 */
[----:B0-----:R0:W2:Y:S02]  /*5980*/  SHFL.IDX PT, R31, R60, R16, R43 ;  /* 0x000000103c1f7389 */ /* 0x0010a400000e002b */
.L_x_51468:
[----:B--2---:R-:W-:-:S07]  /*5990*/  IMAD R42, R23, R31, R42 ;  /* 0x0000001f172a7224 */ /* 0x004fce00078e022a */
.L_x_51324:
[----:B------:R-:W-:-:S13]  /*59a0*/  ISETP.GE.AND P6, PT, R2, 0xa, PT ;  /* 0x0000000a0200780c */ /* 0x000fda0003fc6270 */
[----:B------:R-:W-:Y:S05]  /*59b0*/  @!P6 BRA `(.L_x_51326) ;  /* 0x000000000010e947 */ /* 0x000fea0003800000 */
[----:B------:R-:W-:-:S03]  /*59c0*/  UMOV UR5, 0xffffffff ;  /* 0xffffffff00057882 */ /* 0x000fc60000000000 */
[----:B------:R-:W-:Y:S05]  /*59d0*/  BRA.DIV UR5, `(.L_x_51327) ;  /* 0x0000001e05a87947 */ /* 0x000fea000b800000 */
[----:B0-----:R0:W2:Y:S02]  /*59e0*/  SHFL.IDX PT, R31, R60, R18, R43 ;  /* 0x000000123c1f7389 */ /* 0x0010a400000e002b */
.L_x_51471:
[----:B--2---:R-:W-:-:S07]  /*59f0*/  IMAD R42, R25, R31, R42 ;  /* 0x0000001f192a7224 */ /* 0x004fce00078e022a */
.L_x_51326:
[----:B------:R-:W-:-:S13]  /*5a00*/  ISETP.GE.AND P6, PT, R2, 0xb, PT ;  /* 0x0000000b0200780c */ /* 0x000fda0003fc6270 */
[----:B------:R-:W-:Y:S05]  /*5a10*/  @!P6 BRA `(.L_x_51328) ;  /* 0x000000000010e947 */ /* 0x000fea0003800000 */
[----:B------:R-:W-:-:S03]  /*5a20*/  UMOV UR5, 0xffffffff ;  /* 0xffffffff00057882 */ /* 0x000fc60000000000 */
[----:B------:R-:W-:Y:S05]  /*5a30*/  BRA.DIV UR5, `(.L_x_51329) ;  /* 0x0000001e05b07947 */ /* 0x000fea000b800000 */
[----:B0-----:R0:W2:Y:S02]  /*5a40*/  SHFL.IDX PT, R31, R60, R20, R43 ;  /* 0x000000143c1f7389 */ /* 0x0010a400000e002b */
.L_x_51474:
[----:B--2---:R-:W-:-:S07]  /*5a50*/  IMAD R42, R27, R31, R42 ;  /* 0x0000001f1b2a7224 */ /* 0x004fce00078e022a */
.L_x_51328:
[----:B------:R-:W-:-:S13]  /*5a60*/  ISETP.GE.AND P6, PT, R2, 0xc, PT ;  /* 0x0000000c0200780c */ /* 0x000fda0003fc6270 */
[----:B------:R-:W-:Y:S05]  /*5a70*/  @!P6 BRA `(.L_x_51330) ;  /* 0x000000000010e947 */ /* 0x000fea0003800000 */
[----:B------:R-:W-:-:S03]  /*5a80*/  UMOV UR5, 0xffffffff ;  /* 0xffffffff00057882 */ /* 0x000fc60000000000 */
[----:B------:R-:W-:Y:S05]  /*5a90*/  BRA.DIV UR5, `(.L_x_51331) ;  /* 0x0000001e05b87947 */ /* 0x000fea000b800000 */
[----:B0-----:R0:W2:Y:S02]  /*5aa0*/  SHFL.IDX PT, R31, R60, R22, R43 ;  /* 0x000000163c1f7389 */ /* 0x0010a400000e002b */
.L_x_51477:
[----:B--2---:R-:W-:-:S07]  /*5ab0*/  IMAD R42, R29, R31, R42 ;  /* 0x0000001f1d2a7224 */ /* 0x004fce00078e022a */
.L_x_51330:
[----:B------:R-:W-:-:S13]  /*5ac0*/  ISETP.GE.AND P6, PT, R2, 0xd, PT ;  /* 0x0000000d0200780c */ /* 0x000fda0003fc6270 */
[----:B------:R-:W-:Y:S05]  /*5ad0*/  @!P6 BRA `(.L_x_51332) ;  /* 0x000000000010e947 */ /* 0x000fea0003800000 */
[----:B------:R-:W-:-:S03]  /*5ae0*/  UMOV UR5, 0xffffffff ;  /* 0xffffffff00057882 */ /* 0x000fc60000000000 */
[----:B------:R-:W-:Y:S05]  /*5af0*/  BRA.DIV UR5, `(.L_x_51333) ;  /* 0x0000001e05c07947 */ /* 0x000fea000b800000 */
[----:B0-----:R0:W2:Y:S02]  /*5b00*/  SHFL.IDX PT, R31, R60, R24, R43 ;  /* 0x000000183c1f7389 */ /* 0x0010a400000e002b */
.L_x_51480:
[----:B--2---:R-:W-:-:S07]  /*5b10*/  IMAD R42, R33, R31, R42 ;  /* 0x0000001f212a7224 */ /* 0x004fce00078e022a */
.L_x_51332:
[----:B------:R-:W-:-:S13]  /*5b20*/  ISETP.GE.AND P6, PT, R2, 0xe, PT ;  /* 0x0000000e0200780c */ /* 0x000fda0003fc6270 */
[----:B------:R-:W-:Y:S05]  /*5b30*/  @!P6 BRA `(.L_x_51334) ;  /* 0x000000000010e947 */ /* 0x000fea0003800000 */
[----:B------:R-:W-:-:S03]  /*5b40*/  UMOV UR5, 0xffffffff ;  /* 0xffffffff00057882 */ /* 0x000fc60000000000 */
[----:B------:R-:W-:Y:S05]  /*5b50*/  BRA.DIV UR5, `(.L_x_51335) ;  /* 0x0000001e05c87947 */ /* 0x000fea000b800000 */
[----:B0-----:R0:W2:Y:S02]  /*5b60*/  SHFL.IDX PT, R31, R60, R26, R43 ;  /* 0x0000001a3c1f7389 */ /* 0x0010a400000e002b */
.L_x_51483:
[----:B--2---:R-:W-:-:S07]  /*5b70*/  IMAD R42, R35, R31, R42 ;  /* 0x0000001f232a7224 */ /* 0x004fce00078e022a */
.L_x_51334:
[----:B------:R-:W-:-:S13]  /*5b80*/  ISETP.GE.AND P6, PT, R2, 0xf, PT ;  /* 0x0000000f0200780c */ /* 0x000fda0003fc6270 */
[----:B------:R-:W-:Y:S05]  /*5b90*/  @!P6 BRA `(.L_x_51336) ;  /* 0x000000000010e947 */ /* 0x000fea0003800000 */
[----:B------:R-:W-:-:S03]  /*5ba0*/  UMOV UR5, 0xffffffff ;  /* 0xffffffff00057882 */ /* 0x000fc60000000000 */
[----:B------:R-:W-:Y:S05]  /*5bb0*/  BRA.DIV UR5, `(.L_x_51337) ;  /* 0x0000001e05d07947 */ /* 0x000fea000b800000 */
[----:B0-----:R0:W2:Y:S02]  /*5bc0*/  SHFL.IDX PT, R31, R60, R28, R43 ;  /* 0x0000001c3c1f7389 */ /* 0x0010a400000e002b */
.L_x_51486:
[----:B--2---:R-:W-:-:S07]  /*5bd0*/  IMAD R42, R37, R31, R42 ;  /* 0x0000001f252a7224 */ /* 0x004fce00078e022a */
.L_x_51336:
[----:B------:R-:W-:-:S13]  /*5be0*/  ISETP.GE.AND P6, PT, R2, 0x10, PT ;  /* 0x000000100200780c */ /* 0x000fda0003fc6270 */
[----:B------:R-:W-:Y:S05]  /*5bf0*/  @!P6 BRA `(.L_x_51338) ;  /* 0x000000000010e947 */ /* 0x000fea0003800000 */
[----:B------:R-:W-:-:S03]  /*5c00*/  UMOV UR5, 0xffffffff ;  /* 0xffffffff00057882 */ /* 0x000fc60000000000 */
[----:B------:R-:W-:Y:S05]  /*5c10*/  BRA.DIV UR5, `(.L_x_51339) ;  /* 0x0000001e05d87947 */ /* 0x000fea000b800000 */
[----:B0-----:R0:W2:Y:S02]  /*5c20*/  SHFL.IDX PT, R31, R60, R32, R43 ;  /* 0x000000203c1f7389 */ /* 0x0010a400000e002b */
.L_x_51489:
[----:B--2---:R-:W-:-:S07]  /*5c30*/  IMAD R42, R38, R31, R42 ;  /* 0x0000001f262a7224 */ /* 0x004fce00078e022a */
.L_x_51338:
[----:B------:R-:W-:-:S07]  /*5c40*/  IMAD.U32 R2, RZ, RZ, UR10 ;  /* 0x0000000aff027e24 */ /* 0x000fce000f8e00ff */
.L_x_51340:
        /* <DEDUP_REMOVED lines=36> */
.L_x_51307:
[----:B------:R-:W-:Y:S05]  /*5e90*/  @!P5 BRA `(.L_x_51342) ;  /* 0xffffffe800acd947 */ /* 0x000fea000383ffff */
.L_x_51183:
        /* <DEDUP_REMOVED lines=46> */
.L_x_51345:
[----:B------:R0:W1:Y:S01]  /*6180*/  LDS R7, [R5] ;  /* 0x0000000005077984 */ /* 0x0000620000000800 */
[----:B------:R-:W-:-:S05]  /*6190*/  VIADD R4, R4, 0x1 ;  /* 0x0000000104047836 */ /* 0x000fca0000000000 */
[----:B------:R-:W-:Y:S01]  /*61a0*/  ISETP.NE.AND P0, PT, R4, RZ, PT ;  /* 0x000000ff0400720c */ /* 0x000fe20003f05270 */
[C---:B0-----:R-:W-:Y:S01]  /*61b0*/  IMAD R5, R50.reuse, 0x4, R5 ;  /* 0x0000000432057824 */ /* 0x041fe200078e0205 */
[----:B-1----:R0:W-:Y:S02]  /*61c0*/  STG.E desc[UR8][R2.64], R7 ;  /* 0x0000000702007986 */ /* 0x0021e4000c101908 */
[----:B0-----:R-:W-:-:S09]  /*61d0*/  IMAD.WIDE.U32 R2, R50, 0x4, R2 ;  /* 0x0000000432027825 */ /* 0x001fd200078e0002 */
[----:B------:R-:W-:Y:S05]  /*61e0*/  @P0 BRA `(.L_x_51345) ;  /* 0xfffffffc00e40947 */ /* 0x000fea000383ffff */
.L_x_51344:
[----:B------:R-:W-:Y:S05]  /*61f0*/  BSYNC.RECONVERGENT B0 ;  /* 0x0000000000007941 */ /* 0x000fea0003800200 */
.L_x_51343:
        /* <DEDUP_REMOVED lines=12> */
.L_x_51346:
        /* <DEDUP_REMOVED lines=21> */
.L_x_51205:
[----:B------:R-:W-:Y:S01]  /*6410*/  BSSY B2, `(.L_x_51347) ;  /* 0x0000006000027945 */ /* 0x000fe20003800000 */
[----:B------:R-:W-:Y:S02]  /*6420*/  IMAD.MOV.U32 R30, RZ, RZ, R18 ;  /* 0x000000ffff1e7224 */ /* 0x000fe400078e0012 */
[----:B------:R-:W-:-:S07]  /*6430*/  IMAD.MOV.U32 R31, RZ, RZ, -0x1 ;  /* 0xffffffffff1f7424 */ /* 0x000fce00078e00ff */
[----:B01234-:R-:W-:Y:S05]  /*6440*/  WARPSYNC.COLLECTIVE R31, `(.L_x_51348) ;  /* 0x000000001f087348 */ /* 0x01ffea0003c00000 */
[----:B0-----:R0:W0:Y:S02]  /*6450*/  SHFL.IDX P6, R31, R60, R30, R43 ;  /* 0x0000001e3c1f7389 */ /* 0x00102400000c002b */
[----:B01234-:R-:W-:Y:S05]  /*6460*/  ENDCOLLECTIVE ;  /* 0x000000000000791b */ /* 0x01ffea0003800000 */
.L_x_51348:
[----:B------:R-:W-:Y:S05]  /*6470*/  BSYNC B2 ;  /* 0x0000000000027941 */ /* 0x000fea0003800000 */
.L_x_51347:
[----:B------:R-:W-:Y:S05]  /*6480*/  BRA `(.L_x_51349) ;  /* 0xffffffc000347947 */ /* 0x000fea000383ffff */
.L_x_51207:
[----:B------:R-:W-:Y:S01]  /*6490*/  BSSY B2, `(.L_x_51350) ;  /* 0x0000006000027945 */ /* 0x000fe20003800000 */
[----:B------:R-:W-:Y:S02]  /*64a0*/  IMAD.MOV.U32 R30, RZ, RZ, R54 ;  /* 0x000000ffff1e7224 */ /* 0x000fe400078e0036 */
[----:B------:R-:W-:-:S07]  /*64b0*/  IMAD.MOV.U32 R31, RZ, RZ, -0x1 ;  /* 0xffffffffff1f7424 */ /* 0x000fce00078e00ff */
[----:B01234-:R-:W-:Y:S05]  /*64c0*/  WARPSYNC.COLLECTIVE R31, `(.L_x_51351) ;  /* 0x000000001f087348 */ /* 0x01ffea0003c00000 */
[----:B0-----:R0:W0:Y:S02]  /*64d0*/  SHFL.IDX P6, R31, R60, R30, R43 ;  /* 0x0000001e3c1f7389 */ /* 0x00102400000c002b */
[----:B01234-:R-:W-:Y:S05]  /*64e0*/  ENDCOLLECTIVE ;  /* 0x000000000000791b */ /* 0x01ffea0003800000 */
.L_x_51351:
[----:B------:R-:W-:Y:S05]  /*64f0*/  BSYNC B2 ;  /* 0x0000000000027941 */ /* 0x000fea0003800000 */
.L_x_51350:
[----:B------:R-:W-:Y:S05]  /*6500*/  BRA `(.L_x_51352) ;  /* 0xffffffc000287947 */ /* 0x000fea000383ffff */
.L_x_51209:
[----:B------:R-:W-:Y:S01]  /*6510*/  BSSY B2, `(.L_x_51353) ;  /* 0x0000006000027945 */ /* 0x000fe20003800000 */
[----:B------:R-:W-:Y:S01]  /*6520*/  IMAD.MOV.U32 R30, RZ, RZ, R42 ;  /* 0x000000ffff1e7224 */ /* 0x000fe200078e002a */
[----:B------:R-:W-:-:S07]  /*6530*/  MOV R31, 0xffffffff ;  /* 0xffffffff001f7802 */ /* 0x000fce0000000f00 */
[----:B01234-:R-:W-:Y:S05]  /*6540*/  WARPSYNC.COLLECTIVE R31, `(.L_x_51354) ;  /* 0x000000001f087348 */ /* 0x01ffea0003c00000 */
[----:B0-----:R0:W0:Y:S02]  /*6550*/  SHFL.IDX P6, R31, R60, R30, R43 ;  /* 0x0000001e3c1f7389 */ /* 0x00102400000c002b */
[----:B01234-:R-:W-:Y:S05]  /*6560*/  ENDCOLLECTIVE ;  /* 0x000000000000791b */ /* 0x01ffea0003800000 */
.L_x_51354:
[----:B------:R-:W-:Y:S05]  /*6570*/  BSYNC B2 ;  /* 0x0000000000027941 */ /* 0x000fea0003800000 */
.L_x_51353:
[----:B------:R-:W-:Y:S05]  /*6580*/  BRA `(.L_x_51355) ;  /* 0xffffffc0001c7947 */ /* 0x000fea000383ffff */
.L_x_51211:
[----:B------:R-:W-:Y:S01]  /*6590*/  BSSY B2, `(.L_x_51356) ;  /* 0x0000006000027945 */ /* 0x000fe20003800000 */
[----:B------:R-:W-:Y:S02]  /*65a0*/  IMAD.MOV.U32 R30, RZ, RZ, R41 ;  /* 0x000000ffff1e7224 */ /* 0x000fe400078e0029 */
[----:B------:R-:W-:-:S07]  /*65b0*/  IMAD.MOV.U32 R31, RZ, RZ, -0x1 ;  /* 0xffffffffff1f7424 */ /* 0x000fce00078e00ff */
[----:B01234-:R-:W-:Y:S05]  /*65c0*/  WARPSYNC.COLLECTIVE R31, `(.L_x_51357) ;  /* 0x000000001f087348 */ /* 0x01ffea0003c00000 */
[----:B0-----:R0:W0:Y:S02]  /*65d0*/  SHFL.IDX P6, R31, R60, R30, R43 ;  /* 0x0000001e3c1f7389 */ /* 0x00102400000c002b */
[----:B01234-:R-:W-:Y:S05]  /*65e0*/  ENDCOLLECTIVE ;  /* 0x000000000000791b */ /* 0x01ffea0003800000 */
.L_x_51357:
[----:B------:R-:W-:Y:S05]  /*65f0*/  BSYNC B2 ;  /* 0x0000000000027941 */ /* 0x000fea0003800000 */
.L_x_51356:
[----:B------:R-:W-:Y:S05]  /*6600*/  BRA `(.L_x_51358) ;  /* 0xffffffc000107947 */ /* 0x000fea000383ffff */
.L_x_51213:
[----:B------:R-:W-:Y:S01]  /*6610*/  BSSY B2, `(.L_x_51359) ;  /* 0x0000006000027945 */ /* 0x000fe20003800000 */
[----:B------:R-:W-:Y:S02]  /*6620*/  IMAD.MOV.U32 R30, RZ, RZ, R40 ;  /* 0x000000ffff1e7224 */ /* 0x000fe400078e0028 */
[----:B------:R-:W-:-:S07]  /*6630*/  IMAD.MOV.U32 R31, RZ, RZ, -0x1 ;  /* 0xffffffffff1f7424 */ /* 0x000fce00078e00ff */
[----:B01234-:R-:W-:Y:S05]  /*6640*/  WARPSYNC.COLLECTIVE R31, `(.L_x_51360) ;  /* 0x000000001f087348 */ /* 0x01ffea0003c00000 */
[----:B0-----:R0:W0:Y:S02]  /*6650*/  SHFL.IDX P6, R31, R60, R30, R43 ;  /* 0x0000001e3c1f7389 */ /* 0x00102400000c002b */
[----:B01234-:R-:W-:Y:S05]  /*6660*/  ENDCOLLECTIVE ;  /* 0x000000000000791b */ /* 0x01ffea0003800000 */
.L_x_51360:
[----:B------:R-:W-:Y:S05]  /*6670*/  BSYNC B2 ;  /* 0x0000000000027941 */ /* 0x000fea0003800000 */
.L_x_51359:
[----:B------:R-:W-:Y:S05]  /*6680*/  BRA `(.L_x_51361) ;  /* 0xffffffc000047947 */ /* 0x000fea000383ffff */
.L_x_51215:
[----:B------:R-:W-:Y:S01]  /*6690*/  BSSY B2, `(.L_x_51362) ;  /* 0x0000006000027945 */ /* 0x000fe20003800000 */
[----:B------:R-:W-:Y:S02]  /*66a0*/  IMAD.MOV.U32 R30, RZ, RZ, R39 ;  /* 0x000000ffff1e7224 */ /* 0x000fe400078e0027 */
[----:B------:R-:W-:-:S07]  /*66b0*/  IMAD.MOV.U32 R31, RZ, RZ, -0x1 ;  /* 0xffffffffff1f7424 */ /* 0x000fce00078e00ff */
[----:B01234-:R-:W-:Y:S05]  /*66c0*/  WARPSYNC.COLLECTIVE R31, `(.L_x_51363) ;  /* 0x000000001f087348 */ /* 0x01ffea0003c00000 */
[----:B0-----:R0:W0:Y:S02]  /*66d0*/  SHFL.IDX P6, R31, R60, R30, R43 ;  /* 0x0000001e3c1f7389 */ /* 0x00102400000c002b */
[----:B01234-:R-:W-:Y:S05]  /*66e0*/  ENDCOLLECTIVE ;  /* 0x000000000000791b */ /* 0x01ffea0003800000 */
.L_x_51363:
[----:B------:R-:W-:Y:S05]  /*66f0*/  BSYNC B2 ;  /* 0x0000000000027941 */ /* 0x000fea0003800000 */
.L_x_51362:
[----:B------:R-:W-:Y:S05]  /*6700*/  BRA `(.L_x_51364) ;  /* 0xffffffbc00f87947 */ /* 0x000fea000383ffff */
.L_x_51217:
[----:B------:R-:W-:Y:S01]  /*6710*/  BSSY B2, `(.L_x_51365) ;  /* 0x0000006000027945 */ /* 0x000fe20003800000 */
[----:B------:R-:W-:Y:S01]  /*6720*/  IMAD.MOV.U32 R30, RZ, RZ, R38 ;  /* 0x000000ffff1e7224 */ /* 0x000fe200078e0026 */
[----:B------:R-:W-:-:S07]  /*6730*/  MOV R31, 0xffffffff ;  /* 0xffffffff001f7802 */ /* 0x000fce0000000f00 */
[----:B01234-:R-:W-:Y:S05]  /*6740*/  WARPSYNC.COLLECTIVE R31, `(.L_x_51366) ;  /* 0x000000001f087348 */ /* 0x01ffea0003c00000 */
[----:B0-----:R0:W0:Y:S02]  /*6750*/  SHFL.IDX P6, R31, R60, R30, R43 ;  /* 0x0000001e3c1f7389 */ /* 0x00102400000c002b */
[----:B01234-:R-:W-:Y:S05]  /*6760*/  ENDCOLLECTIVE ;  /* 0x000000000000791b */ /* 0x01ffea0003800000 */
.L_x_51366:
[----:B------:R-:W-:Y:S05]  /*6770*/  BSYNC B2 ;  /* 0x0000000000027941 */ /* 0x000fea0003800000 */
.L_x_51365:
[----:B------:R-:W-:Y:S05]  /*6780*/  BRA `(.L_x_51367) ;  /* 0xffffffbc00f47947 */ /* 0x000fea000383ffff */
.L_x_51219:
[----:B------:R-:W-:Y:S01]  /*6790*/  BSSY B2, `(.L_x_51368) ;  /* 0x0000006000027945 */ /* 0x000fe20003800000 */
[----:B------:R-:W-:Y:S02]  /*67a0*/  IMAD.MOV.U32 R30, RZ, RZ, R37 ;  /* 0x000000ffff1e7224 */ /* 0x000fe400078e0025 */
[----:B------:R-:W-:-:S07]  /*67b0*/  IMAD.MOV.U32 R31, RZ, RZ, -0x1 ;  /* 0xffffffffff1f7424 */ /* 0x000fce00078e00ff */
[----:B01234-:R-:W-:Y:S05]  /*67c0*/  WARPSYNC.COLLECTIVE R31, `(.L_x_51369) ;  /* 0x000000001f087348 */ /* 0x01ffea0003c00000 */
[----:B0-----:R0:W0:Y:S02]  /*67d0*/  SHFL.IDX P6, R31, R60, R30, R43 ;  /* 0x0000001e3c1f7389 */ /* 0x00102400000c002b */
[----:B01234-:R-:W-:Y:S05]  /*67e0*/  ENDCOLLECTIVE ;  /* 0x000000000000791b */ /* 0x01ffea0003800000 */
.L_x_51369:
[----:B------:R-:W-:Y:S05]  /*67f0*/  BSYNC B2 ;  /* 0x0000000000027941 */ /* 0x000fea0003800000 */
.L_x_51368:
[----:B------:R-:W-:Y:S05]  /*6800*/  BRA `(.L_x_51370) ;  /* 0xffffffbc00ec7947 */ /* 0x000fea000383ffff */
.L_x_51221:
[----:B------:R-:W-:Y:S01]  /*6810*/  BSSY B2, `(.L_x_51371) ;  /* 0x0000006000027945 */ /* 0x000fe20003800000 */
[----:B------:R-:W-:Y:S02]  /*6820*/  IMAD.MOV.U32 R30, RZ, RZ, R36 ;  /* 0x000000ffff1e7224 */ /* 0x000fe400078e0024 */
[----:B------:R-:W-:-:S07]  /*6830*/  IMAD.MOV.U32 R31, RZ, RZ, -0x1 ;  /* 0xffffffffff1f7424 */ /* 0x000fce00078e00ff */
[----:B01234-:R-:W-:Y:S05]  /*6840*/  WARPSYNC.COLLECTIVE R31, `(.L_x_51372) ;  /* 0x000000001f087348 */ /* 0x01ffea0003c00000 */
[----:B0-----:R0:W0:Y:S02]  /*6850*/  SHFL.IDX P6, R31, R60, R30, R43 ;  /* 0x0000001e3c1f7389 */ /* 0x00102400000c002b */
[----:B01234-:R-:W-:Y:S05]  /*6860*/  ENDCOLLECTIVE ;  /* 0x000000000000791b */ /* 0x01ffea0003800000 */
.L_x_51372:
[----:B------:R-:W-:Y:S05]  /*6870*/  BSYNC B2 ;  /* 0x0000000000027941 */ /* 0x000fea0003800000 */
.L_x_51371:
[----:B------:R-:W-:Y:S05]  /*6880*/  BRA `(.L_x_51373) ;  /* 0xffffffbc00e47947 */ /* 0x000fea000383ffff */
.L_x_51223:
[----:B------:R-:W-:Y:S01]  /*6890*/  BSSY B2, `(.L_x_51374) ;  /* 0x0000006000027945 */ /* 0x000fe20003800000 */
[----:B------:R-:W-:Y:S02]  /*68a0*/  IMAD.MOV.U32 R30, RZ, RZ, R35 ;  /* 0x000000ffff1e7224 */ /* 0x000fe400078e0023 */
[----:B------:R-:W-:-:S07]  /*68b0*/  IMAD.MOV.U32 R31, RZ, RZ, -0x1 ;  /* 0xffffffffff1f7424 */ /* 0x000fce00078e00ff */
[----:B01234-:R-:W-:Y:S05]  /*68c0*/  WARPSYNC.COLLECTIVE R31, `(.L_x_51375) ;  /* 0x000000001f087348 */ /* 0x01ffea0003c00000 */
[----:B0-----:R0:W0:Y:S02]  /*68d0*/  SHFL.IDX P6, R31, R60, R30, R43 ;  /* 0x0000001e3c1f7389 */ /* 0x00102400000c002b */
[----:B01234-:R-:W-:Y:S05]  /*68e0*/  ENDCOLLECTIVE ;  /* 0x000000000000791b */ /* 0x01ffea0003800000 */
.L_x_51375:
[----:B------:R-:W-:Y:S05]  /*68f0*/  BSYNC B2 ;  /* 0x0000000000027941 */ /* 0x000fea0003800000 */
.L_x_51374:
[----:B------:R-:W-:Y:S05]  /*6900*/  BRA `(.L_x_51376) ;  /* 0xffffffbc00dc7947 */ /* 0x000fea000383ffff */
.L_x_51225:
[----:B------:R-:W-:Y:S01]  /*6910*/  BSSY B2, `(.L_x_51377) ;  /* 0x0000006000027945 */ /* 0x000fe20003800000 */
[----:B------:R-:W-:Y:S01]  /*6920*/  IMAD.MOV.U32 R30, RZ, RZ, R34 ;  /* 0x000000ffff1e7224 */ /* 0x000fe200078e0022 */
[----:B------:R-:W-:-:S07]  /*6930*/  MOV R31, 0xffffffff ;  /* 0xffffffff001f7802 */ /* 0x000fce0000000f00 */
[----:B01234-:R-:W-:Y:S05]  /*6940*/  WARPSYNC.COLLECTIVE R31, `(.L_x_51378) ;  /* 0x000000001f087348 */ /* 0x01ffea0003c00000 */
[----:B0-----:R0:W0:Y:S02]  /*6950*/  SHFL.IDX P6, R31, R60, R30, R43 ;  /* 0x0000001e3c1f7389 */ /* 0x00102400000c002b */
[----:B01234-:R-:W-:Y:S05]  /*6960*/  ENDCOLLECTIVE ;  /* 0x000000000000791b */ /* 0x01ffea0003800000 */
.L_x_51378:
[----:B------:R-:W-:Y:S05]  /*6970*/  BSYNC B2 ;  /* 0x0000000000027941 */ /* 0x000fea0003800000 */
.L_x_51377:
[----:B------:R-:W-:Y:S05]  /*6980*/  BRA `(.L_x_51379) ;  /* 0xffffffbc00d47947 */ /* 0x000fea000383ffff */
.L_x_51227:
[----:B------:R-:W-:Y:S01]  /*6990*/  BSSY B2, `(.L_x_51380) ;  /* 0x0000006000027945 */ /* 0x000fe20003800000 */
[----:B------:R-:W-:Y:S02]  /*69a0*/  IMAD.MOV.U32 R30, RZ, RZ, R33 ;  /* 0x000000ffff1e7224 */ /* 0x000fe400078e0021 */
[----:B------:R-:W-:-:S07]  /*69b0*/  IMAD.MOV.U32 R31, RZ, RZ, -0x1 ;  /* 0xffffffffff1f7424 */ /* 0x000fce00078e00ff */
[----:B01234-:R-:W-:Y:S05]  /*69c0*/  WARPSYNC.COLLECTIVE R31, `(.L_x_51381) ;  /* 0x000000001f087348 */ /* 0x01ffea0003c00000 */
[----:B0-----:R0:W0:Y:S02]  /*69d0*/  SHFL.IDX P6, R31, R60, R30, R43 ;  /* 0x0000001e3c1f7389 */ /* 0x00102400000c002b */
[----:B01234-:R-:W-:Y:S05]  /*69e0*/  ENDCOLLECTIVE ;  /* 0x000000000000791b */ /* 0x01ffea0003800000 */
.L_x_51381:
[----:B------:R-:W-:Y:S05]  /*69f0*/  BSYNC B2 ;  /* 0x0000000000027941 */ /* 0x000fea0003800000 */
.L_x_51380:
[----:B------:R-:W-:Y:S05]  /*6a00*/  BRA `(.L_x_51382) ;  /* 0xffffffbc00cc7947 */ /* 0x000fea000383ffff */
.L_x_51229:
[----:B------:R-:W-:Y:S01]  /*6a10*/  BSSY B2, `(.L_x_51383) ;  /* 0x0000006000027945 */ /* 0x000fe20003800000 */
[----:B------:R-:W-:Y:S02]  /*6a20*/  IMAD.MOV.U32 R30, RZ, RZ, R32 ;  /* 0x000000ffff1e7224 */ /* 0x000fe400078e0020 */
[----:B------:R-:W-:-:S07]  /*6a30*/  IMAD.MOV.U32 R31, RZ, RZ, -0x1 ;  /* 0xffffffffff1f7424 */ /* 0x000fce00078e00ff */
[----:B01234-:R-:W-:Y:S05]  /*6a40*/  WARPSYNC.COLLECTIVE R31, `(.L_x_51384) ;  /* 0x000000001f087348 */ /* 0x01ffea0003c00000 */
[----:B0-----:R0:W0:Y:S02]  /*6a50*/  SHFL.IDX P6, R31, R60, R30, R43 ;  /* 0x0000001e3c1f7389 */ /* 0x00102400000c002b */
[----:B01234-:R-:W-:Y:S05]  /*6a60*/  ENDCOLLECTIVE ;  /* 0x000000000000791b */ /* 0x01ffea0003800000 */
.L_x_51384:
[----:B------:R-:W-:Y:S05]  /*6a70*/  BSYNC B2 ;  /* 0x0000000000027941 */ /* 0x000fea0003800000 */
.L_x_51383:
[----:B------:R-:W-:Y:S05]  /*6a80*/  BRA `(.L_x_51385) ;  /* 0xffffffbc00c47947 */ /* 0x000fea000383ffff */
.L_x_51231:
[----:B------:R-:W-:Y:S01]  /*6a90*/  BSSY B2, `(.L_x_51386) ;  /* 0x0000006000027945 */ /* 0x000fe20003800000 */
[----:B------:R-:W-:Y:S02]  /*6aa0*/  IMAD.MOV.U32 R30, RZ, RZ, R29 ;  /* 0x000000ffff1e7224 */ /* 0x000fe400078e001d */
[----:B------:R-:W-:-:S07]  /*6ab0*/  IMAD.MOV.U32 R31, RZ, RZ, -0x1 ;  /* 0xffffffffff1f7424 */ /* 0x000fce00078e00ff */
[----:B01234-:R-:W-:Y:S05]  /*6ac0*/  WARPSYNC.COLLECTIVE R31, `(.L_x_51387) ;  /* 0x000000001f087348 */ /* 0x01ffea0003c00000 */
[----:B0-----:R0:W0:Y:S02]  /*6ad0*/  SHFL.IDX P6, R31, R60, R30, R43 ;  /* 0x0000001e3c1f7389 */ /* 0x00102400000c002b */
[----:B01234-:R-:W-:Y:S05]  /*6ae0*/  ENDCOLLECTIVE ;  /* 0x000000000000791b */ /* 0x01ffea0003800000 */
.L_x_51387:
[----:B------:R-:W-:Y:S05]  /*6af0*/  BSYNC B2 ;  /* 0x0000000000027941 */ /* 0x000fea0003800000 */
.L_x_51386:
[----:B------:R-:W-:Y:S05]  /*6b00*/  BRA `(.L_x_51388) ;  /* 0xffffffbc00bc7947 */ /* 0x000fea000383ffff */
.L_x_51233:
[----:B------:R-:W-:Y:S01]  /*6b10*/  BSSY B2, `(.L_x_51389) ;  /* 0x0000006000027945 */ /* 0x000fe20003800000 */
[----:B------:R-:W-:Y:S01]  /*6b20*/  IMAD.MOV.U32 R30, RZ, RZ, R28 ;  /* 0x000000ffff1e7224 */ /* 0x000fe200078e001c */
[----:B------:R-:W-:-:S07]  /*6b30*/  MOV R31, 0xffffffff ;  /* 0xffffffff001f7802 */ /* 0x000fce0000000f00 */
[----:B01234-:R-:W-:Y:S05]  /*6b40*/  WARPSYNC.COLLECTIVE R31, `(.L_x_51390) ;  /* 0x000000001f087348 */ /* 0x01ffea0003c00000 */
[----:B0-----:R0:W0:Y:S02]  /*6b50*/  SHFL.IDX P6, R31, R60, R30, R43 ;  /* 0x0000001e3c1f7389 */ /* 0x00102400000c002b */
[----:B01234-:R-:W-:Y:S05]  /*6b60*/  ENDCOLLECTIVE ;  /* 0x000000000000791b */ /* 0x01ffea0003800000 */
.L_x_51390:
[----:B------:R-:W-:Y:S05]  /*6b70*/  BSYNC B2 ;  /* 0x0000000000027941 */ /* 0x000fea0003800000 */
.L_x_51389:
[----:B------:R-:W-:Y:S05]  /*6b80*/  BRA `(.L_x_51391) ;  /* 0xffffffbc00b47947 */ /* 0x000fea000383ffff */
.L_x_51235:
[----:B------:R-:W-:Y:S01]  /*6b90*/  BSSY B2, `(.L_x_51392) ;  /* 0x0000006000027945 */ /* 0x000fe20003800000 */
[----:B------:R-:W-:Y:S02]  /*6ba0*/  IMAD.MOV.U32 R30, RZ, RZ, R27 ;  /* 0x000000ffff1e7224 */ /* 0x000fe400078e001b */
[----:B------:R-:W-:-:S07]  /*6bb0*/  IMAD.MOV.U32 R31, RZ, RZ, -0x1 ;  /* 0xffffffffff1f7424 */ /* 0x000fce00078e00ff */
[----:B01234-:R-:W-:Y:S05]  /*6bc0*/  WARPSYNC.COLLECTIVE R31, `(.L_x_51393) ;  /* 0x000000001f087348 */ /* 0x01ffea0003c00000 */
[----:B0-----:R0:W0:Y:S02]  /*6bd0*/  SHFL.IDX P6, R31, R60, R30, R43 ;  /* 0x0000001e3c1f7389 */ /* 0x00102400000c002b */
[----:B01234-:R-:W-:Y:S05]  /*6be0*/  ENDCOLLECTIVE ;  /* 0x000000000000791b */ /* 0x01ffea0003800000 */
.L_x_51393:
[----:B------:R-:W-:Y:S05]  /*6bf0*/  BSYNC B2 ;  /* 0x0000000000027941 */ /* 0x000fea0003800000 */
.L_x_51392:
[----:B------:R-:W-:Y:S05]  /*6c00*/  BRA `(.L_x_51394) ;  /* 0xffffffbc00ac7947 */ /* 0x000fea000383ffff */
.L_x_51258:
[----:B------:R-:W-:Y:S01]  /*6c10*/  BSSY B1, `(.L_x_51395) ;  /* 0x0000006000017945 */ /* 0x000fe20003800000 */
[----:B------:R-:W-:Y:S02]  /*6c20*/  IMAD.MOV.U32 R30, RZ, RZ, R18 ;  /* 0x000000ffff1e7224 */ /* 0x000fe400078e0012 */
[----:B------:R-:W-:-:S07]  /*6c30*/  IMAD.MOV.U32 R31, RZ, RZ, -0x1 ;  /* 0xffffffffff1f7424 */ /* 0x000fce00078e00ff */
[----:B01-34-:R-:W-:Y:S05]  /*6c40*/  WARPSYNC.COLLECTIVE R31, `(.L_x_51396) ;  /* 0x000000001f087348 */ /* 0x01bfea0003c00000 */
[----:B-1----:R1:W2:Y:S02]  /*6c50*/  SHFL.IDX P6, R31, R60, R30, R43 ;  /* 0x0000001e3c1f7389 */ /* 0x0022a400000c002b */
[----:B01234-:R-:W-:Y:S05]  /*6c60*/  ENDCOLLECTIVE ;  /* 0x000000000000791b */ /* 0x01ffea0003800000 */
.L_x_51396:
[----:B------:R-:W-:Y:S05]  /*6c70*/  BSYNC B1 ;  /* 0x0000000000017941 */ /* 0x000fea0003800000 */
.L_x_51395:
[----:B------:R-:W-:Y:S05]  /*6c80*/  BRA `(.L_x_51397) ;  /* 0xffffffd000a07947 */ /* 0x000fea000383ffff */
.L_x_51260:
[----:B------:R-:W-:Y:S01]  /*6c90*/  BSSY B1, `(.L_x_51398) ;  /* 0x0000006000017945 */ /* 0x000fe20003800000 */
[----:B------:R-:W-:Y:S02]  /*6ca0*/  IMAD.MOV.U32 R30, RZ, RZ, R42 ;  /* 0x000000ffff1e7224 */ /* 0x000fe400078e002a */
[----:B------:R-:W-:-:S07]  /*6cb0*/  IMAD.MOV.U32 R31, RZ, RZ, -0x1 ;  /* 0xffffffffff1f7424 */ /* 0x000fce00078e00ff */
[----:B01-34-:R-:W-:Y:S05]  /*6cc0*/  WARPSYNC.COLLECTIVE R31, `(.L_x_51399) ;  /* 0x000000001f087348 */ /* 0x01bfea0003c00000 */
[----:B-1----:R1:W2:Y:S02]  /*6cd0*/  SHFL.IDX P6, R31, R60, R30, R43 ;  /* 0x0000001e3c1f7389 */ /* 0x0022a400000c002b */
[----:B01234-:R-:W-:Y:S05]  /*6ce0*/  ENDCOLLECTIVE ;  /* 0x000000000000791b */ /* 0x01ffea0003800000 */
.L_x_51399:
[----:B------:R-:W-:Y:S05]  /*6cf0*/  BSYNC B1 ;  /* 0x0000000000017941 */ /* 0x000fea0003800000 */
.L_x_51398:
[----:B------:R-:W-:Y:S05]  /*6d00*/  BRA `(.L_x_51400) ;  /* 0xffffffd000947947 */ /* 0x000fea000383ffff */
.L_x_51262:
[----:B------:R-:W-:Y:S01]  /*6d10*/  BSSY B1, `(.L_x_51401) ;  /* 0x0000006000017945 */ /* 0x000fe20003800000 */
[----:B------:R-:W-:Y:S01]  /*6d20*/  IMAD.MOV.U32 R30, RZ, RZ, R41 ;  /* 0x000000ffff1e7224 */ /* 0x000fe200078e0029 */
[----:B------:R-:W-:-:S07]  /*6d30*/  MOV R31, 0xffffffff ;  /* 0xffffffff001f7802 */ /* 0x000fce0000000f00 */
[----:B01-34-:R-:W-:Y:S05]  /*6d40*/  WARPSYNC.COLLECTIVE R31, `(.L_x_51402) ;  /* 0x000000001f087348 */ /* 0x01bfea0003c00000 */
[----:B-1----:R1:W2:Y:S02]  /*6d50*/  SHFL.IDX P6, R31, R60, R30, R43 ;  /* 0x0000001e3c1f7389 */ /* 0x0022a400000c002b */
[----:B01234-:R-:W-:Y:S05]  /*6d60*/  ENDCOLLECTIVE ;  /* 0x000000000000791b */ /* 0x01ffea0003800000 */
.L_x_51402:
[----:B------:R-:W-:Y:S05]  /*6d70*/  BSYNC B1 ;  /* 0x0000000000017941 */ /* 0x000fea0003800000 */
.L_x_51401:
[----:B------:R-:W-:Y:S05]  /*6d80*/  BRA `(.L_x_51403) ;  /* 0xffffffd000887947 */ /* 0x000fea000383ffff */
.L_x_51264:
[----:B------:R-:W-:Y:S01]  /*6d90*/  BSSY B1, `(.L_x_51404) ;  /* 0x0000006000017945 */ /* 0x000fe20003800000 */
[----:B------:R-:W-:Y:S02]  /*6da0*/  IMAD.MOV.U32 R30, RZ, RZ, R40 ;  /* 0x000000ffff1e7224 */ /* 0x000fe400078e0028 */
[----:B------:R-:W-:-:S07]  /*6db0*/  IMAD.MOV.U32 R31, RZ, RZ, -0x1 ;  /* 0xffffffffff1f7424 */ /* 0x000fce00078e00ff */
[----:B01-34-:R-:W-:Y:S05]  /*6dc0*/  WARPSYNC.COLLECTIVE R31, `(.L_x_51405) ;  /* 0x000000001f087348 */ /* 0x01bfea0003c00000 */
[----:B-1----:R1:W2:Y:S02]  /*6dd0*/  SHFL.IDX P6, R31, R60, R30, R43 ;  /* 0x0000001e3c1f7389 */ /* 0x0022a400000c002b */
[----:B01234-:R-:W-:Y:S05]  /*6de0*/  ENDCOLLECTIVE ;  /* 0x000000000000791b */ /* 0x01ffea0003800000 */
.L_x_51405:
[----:B------:R-:W-:Y:S05]  /*6df0*/  BSYNC B1 ;  /* 0x0000000000017941 */ /* 0x000fea0003800000 */
.L_x_51404:
[----:B------:R-:W-:Y:S05]  /*6e00*/  BRA `(.L_x_51406) ;  /* 0xffffffd0007c7947 */ /* 0x000fea000383ffff */
.L_x_51266:
[----:B------:R-:W-:Y:S01]  /*6e10*/  BSSY B1, `(.L_x_51407) ;  /* 0x0000006000017945 */ /* 0x000fe20003800000 */
[----:B------:R-:W-:Y:S02]  /*6e20*/  IMAD.MOV.U32 R30, RZ, RZ, R39 ;  /* 0x000000ffff1e7224 */ /* 0x000fe400078e0027 */
[----:B------:R-:W-:-:S07]  /*6e30*/  IMAD.MOV.U32 R31, RZ, RZ, -0x1 ;  /* 0xffffffffff1f7424 */ /* 0x000fce00078e00ff */
[----:B01-34-:R-:W-:Y:S05]  /*6e40*/  WARPSYNC.COLLECTIVE R31, `(.L_x_51408) ;  /* 0x000000001f087348 */ /* 0x01bfea0003c00000 */
[----:B-1----:R1:W2:Y:S02]  /*6e50*/  SHFL.IDX P6, R31, R60, R30, R43 ;  /* 0x0000001e3c1f7389 */ /* 0x0022a400000c002b */
[----:B01234-:R-:W-:Y:S05]  /*6e60*/  ENDCOLLECTIVE ;  /* 0x000000000000791b */ /* 0x01ffea0003800000 */
.L_x_51408:
[----:B------:R-:W-:Y:S05]  /*6e70*/  BSYNC B1 ;  /* 0x0000000000017941 */ /* 0x000fea0003800000 */
.L_x_51407:
[----:B------:R-:W-:Y:S05]  /*6e80*/  BRA `(.L_x_51409) ;  /* 0xffffffd000707947 */ /* 0x000fea000383ffff */
.L_x_51268:
[----:B------:R-:W-:Y:S01]  /*6e90*/  BSSY B1, `(.L_x_51410) ;  /* 0x0000006000017945 */ /* 0x000fe20003800000 */
[----:B------:R-:W-:Y:S02]  /*6ea0*/  IMAD.MOV.U32 R30, RZ, RZ, R38 ;  /* 0x000000ffff1e7224 */ /* 0x000fe400078e0026 */
[----:B------:R-:W-:-:S07]  /*6eb0*/  IMAD.MOV.U32 R31, RZ, RZ, -0x1 ;  /* 0xffffffffff1f7424 */ /* 0x000fce00078e00ff */
[----:B01-34-:R-:W-:Y:S05]  /*6ec0*/  WARPSYNC.COLLECTIVE R31, `(.L_x_51411) ;  /* 0x000000001f087348 */ /* 0x01bfea0003c00000 */
[----:B-1----:R1:W2:Y:S02]  /*6ed0*/  SHFL.IDX P6, R31, R60, R30, R43 ;  /* 0x0000001e3c1f7389 */ /* 0x0022a400000c002b */
[----:B01234-:R-:W-:Y:S05]  /*6ee0*/  ENDCOLLECTIVE ;  /* 0x000000000000791b */ /* 0x01ffea0003800000 */
.L_x_51411:
[----:B------:R-:W-:Y:S05]  /*6ef0*/  BSYNC B1 ;  /* 0x0000000000017941 */ /* 0x000fea0003800000 */
.L_x_51410:
[----:B------:R-:W-:Y:S05]  /*6f00*/  BRA `(.L_x_51412) ;  /* 0xffffffd000647947 */ /* 0x000fea000383ffff */
.L_x_51270:
[----:B------:R-:W-:Y:S01]  /*6f10*/  BSSY B1, `(.L_x_51413) ;  /* 0x0000006000017945 */ /* 0x000fe20003800000 */
[----:B------:R-:W-:Y:S01]  /*6f20*/  IMAD.MOV.U32 R30, RZ, RZ, R37 ;  /* 0x000000ffff1e7224 */ /* 0x000fe200078e0025 */
[----:B------:R-:W-:-:S07]  /*6f30*/  MOV R31, 0xffffffff ;  /* 0xffffffff001f7802 */ /* 0x000fce0000000f00 */
[----:B01-34-:R-:W-:Y:S05]  /*6f40*/  WARPSYNC.COLLECTIVE R31, `(.L_x_51414) ;  /* 0x000000001f087348 */ /* 0x01bfea0003c00000 */
[----:B-1----:R1:W2:Y:S02]  /*6f50*/  SHFL.IDX P6, R31, R60, R30, R43 ;  /* 0x0000001e3c1f7389 */ /* 0x0022a400000c002b */
[----:B01234-:R-:W-:Y:S05]  /*6f60*/  ENDCOLLECTIVE ;  /* 0x000000000000791b */ /* 0x01ffea0003800000 */
.L_x_51414:
[----:B------:R-:W-:Y:S05]  /*6f70*/  BSYNC B1 ;  /* 0x0000000000017941 */ /* 0x000fea0003800000 */
.L_x_51413:
[----:B------:R-:W-:Y:S05]  /*6f80*/  BRA `(.L_x_51415) ;  /* 0xffffffd000607947 */ /* 0x000fea000383ffff */
.L_x_51272:
[----:B------:R-:W-:Y:S01]  /*6f90*/  BSSY B1, `(.L_x_51416) ;  /* 0x0000006000017945 */ /* 0x000fe20003800000 */
[----:B------:R-:W-:Y:S02]  /*6fa0*/  IMAD.MOV.U32 R30, RZ, RZ, R36 ;  /* 0x000000ffff1e7224 */ /* 0x000fe400078e0024 */
[----:B------:R-:W-:-:S07]  /*6fb0*/  IMAD.MOV.U32 R31, RZ, RZ, -0x1 ;  /* 0xffffffffff1f7424 */ /* 0x000fce00078e00ff */
[----:B01-34-:R-:W-:Y:S05]  /*6fc0*/  WARPSYNC.COLLECTIVE R31, `(.L_x_51417) ;  /* 0x000000001f087348 */ /* 0x01bfea0003c00000 */
[----:B-1----:R1:W2:Y:S02]  /*6fd0*/  SHFL.IDX P6, R31, R60, R30, R43 ;  /* 0x0000001e3c1f7389 */ /* 0x0022a400000c002b */
[----:B01234-:R-:W-:Y:S05]  /*6fe0*/  ENDCOLLECTIVE ;  /* 0x000000000000791b */ /* 0x01ffea0003800000 */
.L_x_51417:
[----:B------:R-:W-:Y:S05]  /*6ff0*/  BSYNC B1 ;  /* 0x0000000000017941 */ /* 0x000fea0003800000 */
.L_x_51416:
[----:B------:R-:W-:Y:S05]  /*7000*/  BRA `(.L_x_51418) ;  /* 0xffffffd000587947 */ /* 0x000fea000383ffff */
.L_x_51274:
[----:B------:R-:W-:Y:S01]  /*7010*/  BSSY B1, `(.L_x_51419) ;  /* 0x0000006000017945 */ /* 0x000fe20003800000 */
[----:B------:R-:W-:Y:S02]  /*7020*/  IMAD.MOV.U32 R30, RZ, RZ, R35 ;  /* 0x000000ffff1e7224 */ /* 0x000fe400078e0023 */
[----:B------:R-:W-:-:S07]  /*7030*/  IMAD.MOV.U32 R31, RZ, RZ, -0x1 ;  /* 0xffffffffff1f7424 */ /* 0x000fce00078e00ff */
[----:B01-34-:R-:W-:Y:S05]  /*7040*/  WARPSYNC.COLLECTIVE R31, `(.L_x_51420) ;  /* 0x000000001f087348 */ /* 0x01bfea0003c00000 */
[----:B-1----:R1:W2:Y:S02]  /*7050*/  SHFL.IDX P6, R31, R60, R30, R43 ;  /* 0x0000001e3c1f7389 */ /* 0x0022a400000c002b */
[----:B01234-:R-:W-:Y:S05]  /*7060*/  ENDCOLLECTIVE ;  /* 0x000000000000791b */ /* 0x01ffea0003800000 */
.L_x_51420:
[----:B------:R-:W-:Y:S05]  /*7070*/  BSYNC B1 ;  /* 0x0000000000017941 */ /* 0x000fea0003800000 */
.L_x_51419:
[----:B------:R-:W-:Y:S05]  /*7080*/  BRA `(.L_x_51421) ;  /* 0xffffffd000507947 */ /* 0x000fea000383ffff */
.L_x_51276:
[----:B------:R-:W-:Y:S01]  /*7090*/  BSSY B1, `(.L_x_51422) ;  /* 0x0000006000017945 */ /* 0x000fe20003800000 */
[----:B------:R-:W-:Y:S02]  /*70a0*/  IMAD.MOV.U32 R30, RZ, RZ, R34 ;  /* 0x000000ffff1e7224 */ /* 0x000fe400078e0022 */
[----:B------:R-:W-:-:S07]  /*70b0*/  IMAD.MOV.U32 R31, RZ, RZ, -0x1 ;  /* 0xffffffffff1f7424 */ /* 0x000fce00078e00ff */
[----:B01-34-:R-:W-:Y:S05]  /*70c0*/  WARPSYNC.COLLECTIVE R31, `(.L_x_51423) ;  /* 0x000000001f087348 */ /* 0x01bfea0003c00000 */
[----:B-1----:R1:W2:Y:S02]  /*70d0*/  SHFL.IDX P6, R31, R60, R30, R43 ;  /* 0x0000001e3c1f7389 */ /* 0x0022a400000c002b */
[----:B01234-:R-:W-:Y:S05]  /*70e0*/  ENDCOLLECTIVE ;  /* 0x000000000000791b */ /* 0x01ffea0003800000 */
.L_x_51423:
[----:B------:R-:W-:Y:S05]  /*70f0*/  BSYNC B1 ;  /* 0x0000000000017941 */ /* 0x000fea0003800000 */
.L_x_51422:
[----:B------:R-:W-:Y:S05]  /*7100*/  BRA `(.L_x_51424) ;  /* 0xffffffd000487947 */ /* 0x000fea000383ffff */
.L_x_51278:
[----:B------:R-:W-:Y:S01]  /*7110*/  BSSY B1, `(.L_x_51425) ;  /* 0x0000006000017945 */ /* 0x000fe20003800000 */
[----:B------:R-:W-:Y:S01]  /*7120*/  IMAD.MOV.U32 R30, RZ, RZ, R33 ;  /* 0x000000ffff1e7224 */ /* 0x000fe200078e0021 */
[----:B------:R-:W-:-:S07]  /*7130*/  MOV R31, 0xffffffff ;  /* 0xffffffff001f7802 */ /* 0x000fce0000000f00 */
[----:B01-34-:R-:W-:Y:S05]  /*7140*/  WARPSYNC.COLLECTIVE R31, `(.L_x_51426) ;  /* 0x000000001f087348 */ /* 0x01bfea0003c00000 */
[----:B-1----:R1:W2:Y:S02]  /*7150*/  SHFL.IDX P6, R31, R60, R30, R43 ;  /* 0x0000001e3c1f7389 */ /* 0x0022a400000c002b */
[----:B01234-:R-:W-:Y:S05]  /*7160*/  ENDCOLLECTIVE ;  /* 0x000000000000791b */ /* 0x01ffea0003800000 */
.L_x_51426:
[----:B------:R-:W-:Y:S05]  /*7170*/  BSYNC B1 ;  /* 0x0000000000017941 */ /* 0x000fea0003800000 */
.L_x_51425:
[----:B------:R-:W-:Y:S05]  /*7180*/  BRA `(.L_x_51427) ;  /* 0xffffffd000407947 */ /* 0x000fea000383ffff */
.L_x_51280:
[----:B------:R-:W-:Y:S01]  /*7190*/  BSSY B1, `(.L_x_51428) ;  /* 0x0000006000017945 */ /* 0x000fe20003800000 */
[----:B------:R-:W-:Y:S02]  /*71a0*/  IMAD.MOV.U32 R30, RZ, RZ, R32 ;  /* 0x000000ffff1e7224 */ /* 0x000fe400078e0020 */
[----:B------:R-:W-:-:S07]  /*71b0*/  IMAD.MOV.U32 R31, RZ, RZ, -0x1 ;  /* 0xffffffffff1f7424 */ /* 0x000fce00078e00ff */
[----:B01-34-:R-:W-:Y:S05]  /*71c0*/  WARPSYNC.COLLECTIVE R31, `(.L_x_51429) ;  /* 0x000000001f087348 */ /* 0x01bfea0003c00000 */
[----:B-1----:R1:W2:Y:S02]  /*71d0*/  SHFL.IDX P6, R31, R60, R30, R43 ;  /* 0x0000001e3c1f7389 */ /* 0x0022a400000c002b */
[----:B01234-:R-:W-:Y:S05]  /*71e0*/  ENDCOLLECTIVE ;  /* 0x000000000000791b */ /* 0x01ffea0003800000 */
.L_x_51429:
[----:B------:R-:W-:Y:S05]  /*71f0*/  BSYNC B1 ;  /* 0x0000000000017941 */ /* 0x000fea0003800000 */
.L_x_51428:
[----:B------:R-:W-:Y:S05]  /*7200*/  BRA `(.L_x_51430) ;  /* 0xffffffd000387947 */ /* 0x000fea000383ffff */
.L_x_51282:
[----:B------:R-:W-:Y:S01]  /*7210*/  BSSY B1, `(.L_x_51431) ;  /* 0x0000006000017945 */ /* 0x000fe20003800000 */
[----:B------:R-:W-:Y:S02]  /*7220*/  IMAD.MOV.U32 R30, RZ, RZ, R29 ;  /* 0x000000ffff1e7224 */ /* 0x000fe400078e001d */
[----:B------:R-:W-:-:S07]  /*7230*/  IMAD.MOV.U32 R31, RZ, RZ, -0x1 ;  /* 0xffffffffff1f7424 */ /* 0x000fce00078e00ff */
[----:B01-34-:R-:W-:Y:S05]  /*7240*/  WARPSYNC.COLLECTIVE R31, `(.L_x_51432) ;  /* 0x000000001f087348 */ /* 0x01bfea0003c00000 */
[----:B-1----:R1:W2:Y:S02]  /*7250*/  SHFL.IDX P6, R31, R60, R30, R43 ;  /* 0x0000001e3c1f7389 */ /* 0x0022a400000c002b */
[----:B01234-:R-:W-:Y:S05]  /*7260*/  ENDCOLLECTIVE ;  /* 0x000000000000791b */ /* 0x01ffea0003800000 */
.L_x_51432:
[----:B------:R-:W-:Y:S05]  /*7270*/  BSYNC B1 ;  /* 0x0000000000017941 */ /* 0x000fea0003800000 */
.L_x_51431:
[----:B------:R-:W-:Y:S05]  /*7280*/  BRA `(.L_x_51433) ;  /* 0xffffffd000307947 */ /* 0x000fea000383ffff */
.L_x_51284:
[----:B------:R-:W-:Y:S01]  /*7290*/  BSSY B1, `(.L_x_51434) ;  /* 0x0000006000017945 */ /* 0x000fe20003800000 */
[----:B------:R-:W-:Y:S02]  /*72a0*/  IMAD.MOV.U32 R30, RZ, RZ, R28 ;  /* 0x000000ffff1e7224 */ /* 0x000fe400078e001c */
[----:B------:R-:W-:-:S07]  /*72b0*/  IMAD.MOV.U32 R31, RZ, RZ, -0x1 ;  /* 0xffffffffff1f7424 */ /* 0x000fce00078e00ff */
[----:B01-34-:R-:W-:Y:S05]  /*72c0*/  WARPSYNC.COLLECTIVE R31, `(.L_x_51435) ;  /* 0x000000001f087348 */ /* 0x01bfea0003c00000 */
[----:B-1----:R1:W2:Y:S02]  /*72d0*/  SHFL.IDX P6, R31, R60, R30, R43 ;  /* 0x0000001e3c1f7389 */ /* 0x0022a400000c002b */
[----:B01234-:R-:W-:Y:S05]  /*72e0*/  ENDCOLLECTIVE ;  /* 0x000000000000791b */ /* 0x01ffea0003800000 */
.L_x_51435:
[----:B------:R-:W-:Y:S05]  /*72f0*/  BSYNC B1 ;  /* 0x0000000000017941 */ /* 0x000fea0003800000 */
.L_x_51434:
[----:B------:R-:W-:Y:S05]  /*7300*/  BRA `(.L_x_51436) ;  /* 0xffffffd000287947 */ /* 0x000fea000383ffff */
.L_x_51286:
[----:B------:R-:W-:Y:S01]  /*7310*/  BSSY B1, `(.L_x_51437) ;  /* 0x0000006000017945 */ /* 0x000fe20003800000 */
[----:B------:R-:W-:Y:S01]  /*7320*/  IMAD.MOV.U32 R30, RZ, RZ, R27 ;  /* 0x000000ffff1e7224 */ /* 0x000fe200078e001b */
[----:B------:R-:W-:-:S07]  /*7330*/  MOV R31, 0xffffffff ;  /* 0xffffffff001f7802 */ /* 0x000fce0000000f00 */
[----:B01-34-:R-:W-:Y:S05]  /*7340*/  WARPSYNC.COLLECTIVE R31, `(.L_x_51438) ;  /* 0x000000001f087348 */ /* 0x01bfea0003c00000 */
[----:B-1----:R1:W2:Y:S02]  /*7350*/  SHFL.IDX P6, R31, R60, R30, R43 ;  /* 0x0000001e3c1f7389 */ /* 0x0022a400000c002b */
[----:B01234-:R-:W-:Y:S05]  /*7360*/  ENDCOLLECTIVE ;  /* 0x000000000000791b */ /* 0x01ffea0003800000 */
.L_x_51438:
[----:B------:R-:W-:Y:S05]  /*7370*/  BSYNC B1 ;  /* 0x0000000000017941 */ /* 0x000fea0003800000 */
.L_x_51437:
[----:B------:R-:W-:Y:S05]  /*7380*/  BRA `(.L_x_51439) ;  /* 0xffffffd000207947 */ /* 0x000fea000383ffff */
.L_x_51288:
[----:B------:R-:W-:Y:S01]  /*7390*/  BSSY B1, `(.L_x_51440) ;  /* 0x0000006000017945 */ /* 0x000fe20003800000 */
[----:B------:R-:W-:Y:S02]  /*73a0*/  IMAD.MOV.U32 R30, RZ, RZ, R26 ;  /* 0x000000ffff1e7224 */ /* 0x000fe400078e001a */
[----:B------:R-:W-:-:S07]  /*73b0*/  IMAD.MOV.U32 R31, RZ, RZ, -0x1 ;  /* 0xffffffffff1f7424 */ /* 0x000fce00078e00ff */
[----:B01-34-:R-:W-:Y:S05]  /*73c0*/  WARPSYNC.COLLECTIVE R31, `(.L_x_51441) ;  /* 0x000000001f087348 */ /* 0x01bfea0003c00000 */
[----:B-1----:R1:W2:Y:S02]  /*73d0*/  SHFL.IDX P6, R31, R60, R30, R43 ;  /* 0x0000001e3c1f7389 */ /* 0x0022a400000c002b */
[----:B01234-:R-:W-:Y:S05]  /*73e0*/  ENDCOLLECTIVE ;  /* 0x000000000000791b */ /* 0x01ffea0003800000 */
.L_x_51441:
[----:B------:R-:W-:Y:S05]  /*73f0*/  BSYNC B1 ;  /* 0x0000000000017941 */ /* 0x000fea0003800000 */
.L_x_51440:
[----:B------:R-:W-:Y:S05]  /*7400*/  BRA `(.L_x_51442) ;  /* 0xffffffd000187947 */ /* 0x000fea000383ffff */
.L_x_51309:
[----:B------:R-:W-:Y:S02]  /*7410*/  IMAD.MOV.U32 R31, RZ, RZ, -0x1 ;  /* 0xffffffffff1f7424 */ /* 0x000fe400078e00ff */
[----:B------:R-:W-:-:S07]  /*7420*/  IMAD.MOV.U32 R30, RZ, RZ, R36 ;  /* 0x000000ffff1e7224 */ /* 0x000fce00078e0024 */
[----:B01-3--:R-:W-:Y:S05]  /*7430*/  WARPSYNC.COLLECTIVE R31, `(.L_x_51443) ;  /* 0x000000001f087348 */ /* 0x00bfea0003c00000 */
[----:B0-----:R0:W2:Y:S02]  /*7440*/  SHFL.IDX P6, R31, R60, R30, R43 ;  /* 0x0000001e3c1f7389 */ /* 0x0010a400000c002b */
[----:B0123--:R-:W-:Y:S05]  /*7450*/  ENDCOLLECTIVE ;  /* 0x000000000000791b */ /* 0x00ffea0003800000 */
.L_x_51443:
[----:B------:R-:W-:Y:S01]  /*7460*/  IMAD.MOV.U32 R42, RZ, RZ, R31 ;  /* 0x000000ffff2a7224 */ /* 0x000fe200078e001f */
[----:B------:R-:W-:Y:S06]  /*7470*/  BRA `(.L_x_51444) ;  /* 0xffffffe000907947 */ /* 0x000fec000383ffff */
.L_x_51311:
[----:B------:R-:W-:Y:S01]  /*7480*/  BSSY B0, `(.L_x_51445) ;  /* 0x0000006000007945 */ /* 0x000fe20003800000 */
[----:B------:R-:W-:Y:S02]  /*7490*/  IMAD.MOV.U32 R30, RZ, RZ, R0 ;  /* 0x000000ffff1e7224 */ /* 0x000fe400078e0000 */
[----:B------:R-:W-:-:S07]  /*74a0*/  IMAD.MOV.U32 R31, RZ, RZ, -0x1 ;  /* 0xffffffffff1f7424 */ /* 0x000fce00078e00ff */
[----:B01-3--:R-:W-:Y:S05]  /*74b0*/  WARPSYNC.COLLECTIVE R31, `(.L_x_51446) ;  /* 0x000000001f087348 */ /* 0x00bfea0003c00000 */
[----:B0-----:R0:W2:Y:S02]  /*74c0*/  SHFL.IDX P6, R31, R60, R30, R43 ;  /* 0x0000001e3c1f7389 */ /* 0x0010a400000c002b */
[----:B0123--:R-:W-:Y:S05]  /*74d0*/  ENDCOLLECTIVE ;  /* 0x000000000000791b */ /* 0x00ffea0003800000 */
.L_x_51446:
[----:B------:R-:W-:Y:S05]  /*74e0*/  BSYNC B0 ;  /* 0x0000000000007941 */ /* 0x000fea0003800000 */
.L_x_51445:
[----:B------:R-:W-:Y:S05]  /*74f0*/  BRA `(.L_x_51447) ;  /* 0xffffffe000847947 */ /* 0x000fea000383ffff */
.L_x_51313:
[----:B------:R-:W-:Y:S01]  /*7500*/  BSSY B0, `(.L_x_51448) ;  /* 0x0000006000007945 */ /* 0x000fe20003800000 */
[----:B------:R-:W-:Y:S01]  /*7510*/  MOV R30, R4 ;  /* 0x00000004001e7202 */ /* 0x000fe20000000f00 */
[----:B------:R-:W-:-:S07]  /*7520*/  IMAD.MOV.U32 R31, RZ, RZ, -0x1 ;  /* 0xffffffffff1f7424 */ /* 0x000fce00078e00ff */
[----:B01-3--:R-:W-:Y:S05]  /*7530*/  WARPSYNC.COLLECTIVE R31, `(.L_x_51449) ;  /* 0x000000001f087348 */ /* 0x00bfea0003c00000 */
[----:B0-----:R0:W2:Y:S02]  /*7540*/  SHFL.IDX P6, R31, R60, R30, R43 ;  /* 0x0000001e3c1f7389 */ /* 0x0010a400000c002b */
[----:B0123--:R-:W-:Y:S05]  /*7550*/  ENDCOLLECTIVE ;  /* 0x000000000000791b */ /* 0x00ffea0003800000 */
.L_x_51449:
[----:B------:R-:W-:Y:S05]  /*7560*/  BSYNC B0 ;  /* 0x0000000000007941 */ /* 0x000fea0003800000 */
.L_x_51448:
[----:B------:R-:W-:Y:S05]  /*7570*/  BRA `(.L_x_51450) ;  /* 0xffffffe000787947 */ /* 0x000fea000383ffff */
.L_x_51315:
[----:B------:R-:W-:Y:S01]  /*7580*/  BSSY B0, `(.L_x_51451) ;  /* 0x0000006000007945 */ /* 0x000fe20003800000 */
[----:B------:R-:W-:Y:S02]  /*7590*/  IMAD.MOV.U32 R30, RZ, RZ, R6 ;  /* 0x000000ffff1e7224 */ /* 0x000fe400078e0006 */
[----:B------:R-:W-:-:S07]  /*75a0*/  IMAD.MOV.U32 R31, RZ, RZ, -0x1 ;  /* 0xffffffffff1f7424 */ /* 0x000fce00078e00ff */
[----:B01-3--:R-:W-:Y:S05]  /*75b0*/  WARPSYNC.COLLECTIVE R31, `(.L_x_51452) ;  /* 0x000000001f087348 */ /* 0x00bfea0003c00000 */
[----:B0-----:R0:W2:Y:S02]  /*75c0*/  SHFL.IDX P6, R31, R60, R30, R43 ;  /* 0x0000001e3c1f7389 */ /* 0x0010a400000c002b */
[----:B0123--:R-:W-:Y:S05]  /*75d0*/  ENDCOLLECTIVE ;  /* 0x000000000000791b */ /* 0x00ffea0003800000 */
.L_x_51452:
[----:B------:R-:W-:Y:S05]  /*75e0*/  BSYNC B0 ;  /* 0x0000000000007941 */ /* 0x000fea0003800000 */
.L_x_51451:
[----:B------:R-:W-:Y:S05]  /*75f0*/  BRA `(.L_x_51453) ;  /* 0xffffffe0006c7947 */ /* 0x000fea000383ffff */
.L_x_51317:
[----:B------:R-:W-:Y:S01]  /*7600*/  BSSY B0, `(.L_x_51454) ;  /* 0x0000006000007945 */ /* 0x000fe20003800000 */
[----:B------:R-:W-:Y:S02]  /*7610*/  IMAD.MOV.U32 R30, RZ, RZ, R8 ;  /* 0x000000ffff1e7224 */ /* 0x000fe400078e0008 */
[----:B------:R-:W-:-:S07]  /*7620*/  IMAD.MOV.U32 R31, RZ, RZ, -0x1 ;  /* 0xffffffffff1f7424 */ /* 0x000fce00078e00ff */
[----:B01-3--:R-:W-:Y:S05]  /*7630*/  WARPSYNC.COLLECTIVE R31, `(.L_x_51455) ;  /* 0x000000001f087348 */ /* 0x00bfea0003c00000 */
[----:B0-----:R0:W2:Y:S02]  /*7640*/  SHFL.IDX P6, R31, R60, R30, R43 ;  /* 0x0000001e3c1f7389 */ /* 0x0010a400000c002b */
[----:B0123--:R-:W-:Y:S05]  /*7650*/  ENDCOLLECTIVE ;  /* 0x000000000000791b */ /* 0x00ffea0003800000 */
.L_x_51455:
[----:B------:R-:W-:Y:S05]  /*7660*/  BSYNC B0 ;  /* 0x0000000000007941 */ /* 0x000fea0003800000 */
.L_x_51454:
[----:B------:R-:W-:Y:S05]  /*7670*/  BRA `(.L_x_51456) ;  /* 0xffffffe000607947 */ /* 0x000fea000383ffff */
.L_x_51319:
[----:B------:R-:W-:Y:S01]  /*7680*/  BSSY B0, `(.L_x_51457) ;  /* 0x0000006000007945 */ /* 0x000fe20003800000 */
[----:B------:R-:W-:Y:S02]  /*7690*/  IMAD.MOV.U32 R30, RZ, RZ, R10 ;  /* 0x000000ffff1e7224 */ /* 0x000fe400078e000a */
[----:B------:R-:W-:-:S07]  /*76a0*/  IMAD.MOV.U32 R31, RZ, RZ, -0x1 ;  /* 0xffffffffff1f7424 */ /* 0x000fce00078e00ff */
[----:B01-3--:R-:W-:Y:S05]  /*76b0*/  WARPSYNC.COLLECTIVE R31, `(.L_x_51458) ;  /* 0x000000001f087348 */ /* 0x00bfea0003c00000 */
[----:B0-----:R0:W2:Y:S02]  /*76c0*/  SHFL.IDX P6, R31, R60, R30, R43 ;  /* 0x0000001e3c1f7389 */ /* 0x0010a400000c002b */
[----:B0123--:R-:W-:Y:S05]  /*76d0*/  ENDCOLLECTIVE ;  /* 0x000000000000791b */ /* 0x00ffea0003800000 */
.L_x_51458:
[----:B------:R-:W-:Y:S05]  /*76e0*/  BSYNC B0 ;  /* 0x0000000000007941 */ /* 0x000fea0003800000 */
.L_x_51457:
[----:B------:R-:W-:Y:S05]  /*76f0*/  BRA `(.L_x_51459) ;  /* 0xffffffe0005c7947 */ /* 0x000fea000383ffff */
.L_x_51321:
[----:B------:R-:W-:Y:S01]  /*7700*/  BSSY B0, `(.L_x_51460) ;  /* 0x0000006000007945 */ /* 0x000fe20003800000 */
[----:B------:R-:W-:Y:S01]  /*7710*/  MOV R30, R12 ;  /* 0x0000000c001e7202 */ /* 0x000fe20000000f00 */
[----:B------:R-:W-:-:S07]  /*7720*/  IMAD.MOV.U32 R31, RZ, RZ, -0x1 ;  /* 0xffffffffff1f7424 */ /* 0x000fce00078e00ff */
[----:B01-3--:R-:W-:Y:S05]  /*7730*/  WARPSYNC.COLLECTIVE R31, `(.L_x_51461) ;  /* 0x000000001f087348 */ /* 0x00bfea0003c00000 */
[----:B0-----:R0:W2:Y:S02]  /*7740*/  SHFL.IDX P6, R31, R60, R30, R43 ;  /* 0x0000001e3c1f7389 */ /* 0x0010a400000c002b */
[----:B0123--:R-:W-:Y:S05]  /*7750*/  ENDCOLLECTIVE ;  /* 0x000000000000791b */ /* 0x00ffea0003800000 */
.L_x_51461:
[----:B------:R-:W-:Y:S05]  /*7760*/  BSYNC B0 ;  /* 0x0000000000007941 */ /* 0x000fea0003800000 */
.L_x_51460:
[----:B------:R-:W-:Y:S05]  /*7770*/  BRA `(.L_x_51462) ;  /* 0xffffffe000547947 */ /* 0x000fea000383ffff */
.L_x_51323:
[----:B------:R-:W-:Y:S01]  /*7780*/  BSSY B0, `(.L_x_51463) ;  /* 0x0000006000007945 */ /* 0x000fe20003800000 */
[----:B------:R-:W-:Y:S02]  /*7790*/  IMAD.MOV.U32 R30, RZ, RZ, R14 ;  /* 0x000000ffff1e7224 */ /* 0x000fe400078e000e */
[----:B------:R-:W-:-:S07]  /*77a0*/  IMAD.MOV.U32 R31, RZ, RZ, -0x1 ;  /* 0xffffffffff1f7424 */ /* 0x000fce00078e00ff */
[----:B01-3--:R-:W-:Y:S05]  /*77b0*/  WARPSYNC.COLLECTIVE R31, `(.L_x_51464) ;  /* 0x000000001f087348 */ /* 0x00bfea0003c00000 */
[----:B0-----:R0:W2:Y:S02]  /*77c0*/  SHFL.IDX P6, R31, R60, R30, R43 ;  /* 0x0000001e3c1f7389 */ /* 0x0010a400000c002b */
[----:B0123--:R-:W-:Y:S05]  /*77d0*/  ENDCOLLECTIVE ;  /* 0x000000000000791b */ /* 0x00ffea0003800000 */
.L_x_51464:
[----:B------:R-:W-:Y:S05]  /*77e0*/  BSYNC B0 ;  /* 0x0000000000007941 */ /* 0x000fea0003800000 */
.L_x_51463:
[----:B------:R-:W-:Y:S05]  /*77f0*/  BRA `(.L_x_51465) ;  /* 0xffffffe0004c7947 */ /* 0x000fea000383ffff */
.L_x_51325:
[----:B------:R-:W-:Y:S01]  /*7800*/  BSSY B0, `(.L_x_51466) ;  /* 0x0000006000007945 */ /* 0x000fe20003800000 */
[----:B------:R-:W-:Y:S02]  /*7810*/  IMAD.MOV.U32 R30, RZ, RZ, R16 ;  /* 0x000000ffff1e7224 */ /* 0x000fe400078e0010 */
[----:B------:R-:W-:-:S07]  /*7820*/  IMAD.MOV.U32 R31, RZ, RZ, -0x1 ;  /* 0xffffffffff1f7424 */ /* 0x000fce00078e00ff */
[----:B01-3--:R-:W-:Y:S05]  /*7830*/  WARPSYNC.COLLECTIVE R31, `(.L_x_51467) ;  /* 0x000000001f087348 */ /* 0x00bfea0003c00000 */
[----:B0-----:R0:W2:Y:S02]  /*7840*/  SHFL.IDX P6, R31, R60, R30, R43 ;  /* 0x0000001e3c1f7389 */ /* 0x0010a400000c002b */
[----:B0123--:R-:W-:Y:S05]  /*7850*/  ENDCOLLECTIVE ;  /* 0x000000000000791b */ /* 0x00ffea0003800000 */
.L_x_51467:
[----:B------:R-:W-:Y:S05]  /*7860*/  BSYNC B0 ;  /* 0x0000000000007941 */ /* 0x000fea0003800000 */
.L_x_51466:
[----:B------:R-:W-:Y:S05]  /*7870*/  BRA `(.L_x_51468) ;  /* 0xffffffe000447947 */ /* 0x000fea000383ffff */
.L_x_51327:
[----:B------:R-:W-:Y:S01]  /*7880*/  BSSY B0, `(.L_x_51469) ;  /* 0x0000006000007945 */ /* 0x000fe20003800000 */
[----:B------:R-:W-:Y:S01]  /*7890*/  IMAD.MOV.U32 R30, RZ, RZ, R18 ;  /* 0x000000ffff1e7224 */ /* 0x000fe200078e0012 */
[----:B------:R-:W-:-:S07]  /*78a0*/  MOV R31, 0xffffffff ;  /* 0xffffffff001f7802 */ /* 0x000fce0000000f00 */
[----:B01-3--:R-:W-:Y:S05]  /*78b0*/  WARPSYNC.COLLECTIVE R31, `(.L_x_51470) ;  /* 0x000000001f087348 */ /* 0x00bfea0003c00000 */
[----:B0-----:R0:W2:Y:S02]  /*78c0*/  SHFL.IDX P6, R31, R60, R30, R43 ;  /* 0x0000001e3c1f7389 */ /* 0x0010a400000c002b */
[----:B0123--:R-:W-:Y:S05]  /*78d0*/  ENDCOLLECTIVE ;  /* 0x000000000000791b */ /* 0x00ffea0003800000 */
.L_x_51470:
[----:B------:R-:W-:Y:S05]  /*78e0*/  BSYNC B0 ;  /* 0x0000000000007941 */ /* 0x000fea0003800000 */
.L_x_51469:
[----:B------:R-:W-:Y:S05]  /*78f0*/  BRA `(.L_x_51471) ;  /* 0xffffffe0003c7947 */ /* 0x000fea000383ffff */
.L_x_51329:
[----:B------:R-:W-:Y:S01]  /*7900*/  BSSY B0, `(.L_x_51472) ;  /* 0x0000006000007945 */ /* 0x000fe20003800000 */
[----:B------:R-:W-:Y:S02]  /*7910*/  IMAD.MOV.U32 R30, RZ, RZ, R20 ;  /* 0x000000ffff1e7224 */ /* 0x000fe400078e0014 */
[----:B------:R-:W-:-:S07]  /*7920*/  IMAD.MOV.U32 R31, RZ, RZ, -0x1 ;  /* 0xffffffffff1f7424 */ /* 0x000fce00078e00ff */
[----:B01-3--:R-:W-:Y:S05]  /*7930*/  WARPSYNC.COLLECTIVE R31, `(.L_x_51473) ;  /* 0x000000001f087348 */ /* 0x00bfea0003c00000 */
[----:B0-----:R0:W2:Y:S02]  /*7940*/  SHFL.IDX P6, R31, R60, R30, R43 ;  /* 0x0000001e3c1f7389 */ /* 0x0010a400000c002b */
[----:B0123--:R-:W-:Y:S05]  /*7950*/  ENDCOLLECTIVE ;  /* 0x000000000000791b */ /* 0x00ffea0003800000 */
.L_x_51473:
[----:B------:R-:W-:Y:S05]  /*7960*/  BSYNC B0 ;  /* 0x0000000000007941 */ /* 0x000fea0003800000 */
.L_x_51472:
[----:B------:R-:W-:Y:S05]  /*7970*/  BRA `(.L_x_51474) ;  /* 0xffffffe000347947 */ /* 0x000fea000383ffff */
.L_x_51331:
[----:B------:R-:W-:Y:S01]  /*7980*/  BSSY B0, `(.L_x_51475) ;  /* 0x0000006000007945 */ /* 0x000fe20003800000 */
[----:B------:R-:W-:Y:S02]  /*7990*/  IMAD.MOV.U32 R30, RZ, RZ, R22 ;  /* 0x000000ffff1e7224 */ /* 0x000fe400078e0016 */
[----:B------:R-:W-:-:S07]  /*79a0*/  IMAD.MOV.U32 R31, RZ, RZ, -0x1 ;  /* 0xffffffffff1f7424 */ /* 0x000fce00078e00ff */
[----:B01-3--:R-:W-:Y:S05]  /*79b0*/  WARPSYNC.COLLECTIVE R31, `(.L_x_51476) ;  /* 0x000000001f087348 */ /* 0x00bfea0003c00000 */
[----:B0-----:R0:W2:Y:S02]  /*79c0*/  SHFL.IDX P6, R31, R60, R30, R43 ;  /* 0x0000001e3c1f7389 */ /* 0x0010a400000c002b */
[----:B0123--:R-:W-:Y:S05]  /*79d0*/  ENDCOLLECTIVE ;  /* 0x000000000000791b */ /* 0x00ffea0003800000 */
.L_x_51476:
[----:B------:R-:W-:Y:S05]  /*79e0*/  BSYNC B0 ;  /* 0x0000000000007941 */ /* 0x000fea0003800000 */
.L_x_51475:
[----:B------:R-:W-:Y:S05]  /*79f0*/  BRA `(.L_x_51477) ;  /* 0xffffffe0002c7947 */ /* 0x000fea000383ffff */
.L_x_51333:
[----:B------:R-:W-:Y:S01]  /*7a00*/  BSSY B0, `(.L_x_51478) ;  /* 0x0000006000007945 */ /* 0x000fe20003800000 */
[----:B------:R-:W-:Y:S02]  /*7a10*/  IMAD.MOV.U32 R30, RZ, RZ, R24 ;  /* 0x000000ffff1e7224 */ /* 0x000fe400078e0018 */
[----:B------:R-:W-:-:S07]  /*7a20*/  IMAD.MOV.U32 R31, RZ, RZ, -0x1 ;  /* 0xffffffffff1f7424 */ /* 0x000fce00078e00ff */
[----:B01-3--:R-:W-:Y:S05]  /*7a30*/  WARPSYNC.COLLECTIVE R31, `(.L_x_51479) ;  /* 0x000000001f087348 */ /* 0x00bfea0003c00000 */
[----:B0-----:R0:W2:Y:S02]  /*7a40*/  SHFL.IDX P6, R31, R60, R30, R43 ;  /* 0x0000001e3c1f7389 */ /* 0x0010a400000c002b */
[----:B0123--:R-:W-:Y:S05]  /*7a50*/  ENDCOLLECTIVE ;  /* 0x000000000000791b */ /* 0x00ffea0003800000 */
.L_x_51479:
[----:B------:R-:W-:Y:S05]  /*7a60*/  BSYNC B0 ;  /* 0x0000000000007941 */ /* 0x000fea0003800000 */
.L_x_51478:
[----:B------:R-:W-:Y:S05]  /*7a70*/  BRA `(.L_x_51480) ;  /* 0xffffffe000247947 */ /* 0x000fea000383ffff */
.L_x_51335:
[----:B------:R-:W-:Y:S01]  /*7a80*/  BSSY B0, `(.L_x_51481) ;  /* 0x0000006000007945 */ /* 0x000fe20003800000 */
[----:B------:R-:W-:Y:S01]  /*7a90*/  MOV R30, R26 ;  /* 0x0000001a001e7202 */ /* 0x000fe20000000f00 */
[----:B------:R-:W-:-:S07]  /*7aa0*/  IMAD.MOV.U32 R31, RZ, RZ, -0x1 ;  /* 0xffffffffff1f7424 */ /* 0x000fce00078e00ff */
[----:B01-3--:R-:W-:Y:S05]  /*7ab0*/  WARPSYNC.COLLECTIVE R31, `(.L_x_51482) ;  /* 0x000000001f087348 */ /* 0x00bfea0003c00000 */
[----:B0-----:R0:W2:Y:S02]  /*7ac0*/  SHFL.IDX P6, R31, R60, R30, R43 ;  /* 0x0000001e3c1f7389 */ /* 0x0010a400000c002b */
[----:B0123--:R-:W-:Y:S05]  /*7ad0*/  ENDCOLLECTIVE ;  /* 0x000000000000791b */ /* 0x00ffea0003800000 */
.L_x_51482:
[----:B------:R-:W-:Y:S05]  /*7ae0*/  BSYNC B0 ;  /* 0x0000000000007941 */ /* 0x000fea0003800000 */
.L_x_51481:
[----:B------:R-:W-:Y:S05]  /*7af0*/  BRA `(.L_x_51483) ;  /* 0xffffffe0001c7947 */ /* 0x000fea000383ffff */
.L_x_51337:
[----:B------:R-:W-:Y:S01]  /*7b00*/  BSSY B0, `(.L_x_51484) ;  /* 0x0000006000007945 */ /* 0x000fe20003800000 */
[----:B------:R-:W-:Y:S02]  /*7b10*/  IMAD.MOV.U32 R30, RZ, RZ, R28 ;  /* 0x000000ffff1e7224 */ /* 0x000fe400078e001c */
[----:B------:R-:W-:-:S07]  /*7b20*/  IMAD.MOV.U32 R31, RZ, RZ, -0x1 ;  /* 0xffffffffff1f7424 */ /* 0x000fce00078e00ff */
[----:B01-3--:R-:W-:Y:S05]  /*7b30*/  WARPSYNC.COLLECTIVE R31, `(.L_x_51485) ;  /* 0x000000001f087348 */ /* 0x00bfea0003c00000 */
[----:B0-----:R0:W2:Y:S02]  /*7b40*/  SHFL.IDX P6, R31, R60, R30, R43 ;  /* 0x0000001e3c1f7389 */ /* 0x0010a400000c002b */
[----:B0123--:R-:W-:Y:S05]  /*7b50*/  ENDCOLLECTIVE ;  /* 0x000000000000791b */ /* 0x00ffea0003800000 */
.L_x_51485:
[----:B------:R-:W-:Y:S05]  /*7b60*/  BSYNC B0 ;  /* 0x0000000000007941 */ /* 0x000fea0003800000 */
.L_x_51484:
[----:B------:R-:W-:Y:S05]  /*7b70*/  BRA `(.L_x_51486) ;  /* 0xffffffe000147947 */ /* 0x000fea000383ffff */
.L_x_51339:
[----:B------:R-:W-:Y:S01]  /*7b80*/  BSSY B0, `(.L_x_51487) ;  /* 0x0000006000007945 */ /* 0x000fe20003800000 */
[----:B------:R-:W-:Y:S02]  /*7b90*/  IMAD.MOV.U32 R30, RZ, RZ, R32 ;  /* 0x000000ffff1e7224 */ /* 0x000fe400078e0020 */
[----:B------:R-:W-:-:S07]  /*7ba0*/  IMAD.MOV.U32 R31, RZ, RZ, -0x1 ;  /* 0xffffffffff1f7424 */ /* 0x000fce00078e00ff */
[----:B01-3--:R-:W-:Y:S05]  /*7bb0*/  WARPSYNC.COLLECTIVE R31, `(.L_x_51488) ;  /* 0x000000001f087348 */ /* 0x00bfea0003c00000 */
[----:B0-----:R0:W2:Y:S02]  /*7bc0*/  SHFL.IDX P6, R31, R60, R30, R43 ;  /* 0x0000001e3c1f7389 */ /* 0x0010a400000c002b */
[----:B0123--:R-:W-:Y:S05]  /*7bd0*/  ENDCOLLECTIVE ;  /* 0x000000000000791b */ /* 0x00ffea0003800000 */
.L_x_51488:
[----:B------:R-:W-:Y:S05]  /*7be0*/  BSYNC B0 ;  /* 0x0000000000007941 */ /* 0x000fea0003800000 */
.L_x_51487:
[----:B------:R-:W-:Y:S05]  /*7bf0*/  BRA `(.L_x_51489) ;  /* 0xffffffe0000c7947 */ /* 0x000fea000383ffff */
.L_x_51490:
        /* <DEDUP_REMOVED lines=16> */
.L_x_58726:


//--------------------- .text._Z9cuda_gemmIiLi256ELi1ELi1ELi64ELi16ELi16ELi32ELi0ELi1EEviiiPT_S1_S1_ii --------------------------
	.section	.text._Z9cuda_gemmIiLi256ELi1ELi1ELi64ELi16ELi16ELi32ELi0ELi1EEviiiPT_S1_S1_ii,"ax",@progbits
	.align	128
        .global         _Z9cuda_gemmIiLi256ELi1ELi1ELi64ELi16ELi16ELi32ELi0ELi1EEviiiPT_S1_S1_ii
        .type           _Z9cuda_gemmIiLi256ELi1ELi1ELi64ELi16ELi16ELi32ELi0ELi1EEviiiPT_S1_S1_ii,@function
        .size           _Z9cuda_gemmIiLi256ELi1ELi1ELi64ELi16ELi16ELi32ELi0ELi1EEviiiPT_S1_S1_ii,(.L_x_58727 - _Z9cuda_gemmIiLi256ELi1ELi1ELi64ELi16ELi16ELi32ELi0ELi1EEviiiPT_S1_S1_ii)
        .other          _Z9cuda_gemmIiLi256ELi1ELi1ELi64ELi16ELi16ELi32ELi0ELi1EEviiiPT_S1_S1_ii,@"STO_CUDA_ENTRY STV_DEFAULT"
_Z9cuda_gemmIiLi256ELi1ELi1ELi64ELi16ELi16ELi32ELi0ELi1EEviiiPT_S1_S1_ii:
.text._Z9cuda_gemmIiLi256ELi1ELi1ELi64ELi16ELi16ELi32ELi0ELi1EEviiiPT_S1_S1_ii:
        /* <DEDUP_REMOVED lines=47> */
.L_x_51493:
        /* <DEDUP_REMOVED lines=12> */
.L_x_51492:
[----:B------:R-:W-:Y:S05]  /*03b0*/  BSYNC.RECONVERGENT B0 ;  /* 0x0000000000007941 */ /* 0x000fea0003800200 */
.L_x_51491:
        /* <DEDUP_REMOVED lines=9> */
.L_x_51496:
        /* <DEDUP_REMOVED lines=39> */
.L_x_51495:
[----:B------:R-:W-:Y:S05]  /*06c0*/  BSYNC.RECONVERGENT B0 ;  /* 0x0000000000007941 */ /* 0x000fea0003800200 */
.L_x_51494:
[----:B------:R-:W-:Y:S05]  /*06d0*/  @P1 EXIT ;  /* 0x000000000000194d */ /* 0x000fea0003800000 */
[----:B------:R-:W1:Y:S01]  /*06e0*/  S2R R36, SR_CTAID.X ;  /* 0x0000000000247919 */ /* 0x000e620000002500 */
[----:B------:R-:W-:Y:S01]  /*06f0*/  ISETP.GT.U32.AND P1, PT, R37, 0x3f, PT ;  /* 0x0000003f2500780c */ /* 0x000fe20003f24070 */
[----:B------:R-:W-:-:S12]  /*0700*/  BSSY.RECONVERGENT B0, `(.L_x_51497) ;  /* 0x0000070000007945 */ /* 0x000fd80003800200 */
        /* <DEDUP_REMOVED lines=35> */
.L_x_51501:
        /* <DEDUP_REMOVED lines=8> */
.L_x_51500:
[----:B------:R-:W-:Y:S05]  /*09c0*/  BSYNC.RECONVERGENT B1 ;  /* 0x0000000000017941 */ /* 0x000fea0003800200 */
.L_x_51499:
        /* <DEDUP_REMOVED lines=14> */
.L_x_51504:
        /* <DEDUP_REMOVED lines=20> */
.L_x_51503:
[----:B------:R-:W-:Y:S05]  /*0bf0*/  BSYNC.RECONVERGENT B1 ;  /* 0x0000000000017941 */ /* 0x000fea0003800200 */
.L_x_51502:
        /* <DEDUP_REMOVED lines=9> */
.L_x_51507:
[----:B------:R-:W-:Y:S01]  /*0c90*/  VIADD R0, R0, 0x1 ;  /* 0x0000000100007836 */ /* 0x000fe20000000000 */
[----:B------:R3:W-:Y:S04]  /*0ca0*/  STS [R3], RZ ;  /* 0x000000ff03007388 */ /* 0x0007e80000000800 */
[----:B------:R-:W-:Y:S01]  /*0cb0*/  ISETP.NE.AND P1, PT, R0, RZ, PT ;  /* 0x000000ff0000720c */ /* 0x000fe20003f25270 */
[----:B---3--:R-:W-:-:S12]  /*0cc0*/  IMAD R3, R38, 0x4, R3 ;  /* 0x0000000426037824 */ /* 0x008fd800078e0203 */
[----:B------:R-:W-:Y:S05]  /*0cd0*/  @P1 BRA `(.L_x_51507) ;  /* 0xfffffffc00ec1947 */ /* 0x000fea000383ffff */
.L_x_51506:
[----:B------:R-:W-:Y:S05]  /*0ce0*/  BSYNC.RECONVERGENT B1 ;  /* 0x0000000000017941 */ /* 0x000fea0003800200 */
.L_x_51505:
[----:B------:R-:W-:Y:S05]  /*0cf0*/  @!P2 BRA `(.L_x_51498) ;  /* 0x000000000040a947 */ /* 0x000fea0003800000 */
[----:B------:R-:W3:Y:S01]  /*0d00*/  S2UR UR5, SR_CgaCtaId ;  /* 0x00000000000579c3 */ /* 0x000ee20000008800 */
[----:B------:R-:W-:Y:S02]  /*0d10*/  UMOV UR4, 0x400 ;  /* 0x0000040000047882 */ /* 0x000fe40000000000 */
[----:B------:R-:W-:-:S04]  /*0d20*/  UIADD3 UR4, UPT, UPT, UR4, 0x580, URZ ;  /* 0x0000058004047890 */ /* 0x000fc8000fffe0ff */
[----:B---3--:R-:W-:-:S06]  /*0d30*/  ULEA UR4, UR5, UR4, 0x18 ;  /* 0x0000000405047291 */ /* 0x008fcc000f8ec0ff */
[----:B------:R-:W-:-:S07]  /*0d40*/  LEA R3, R11, UR4, 0x2 ;  /* 0x000000040b037c11 */ /* 0x000fce000f8e10ff */
.L_x_51508:
        /* <DEDUP_REMOVED lines=11> */
.L_x_51498:
[----:B------:R-:W-:Y:S05]  /*0e00*/  BSYNC.RECONVERGENT B0 ;  /* 0x0000000000007941 */ /* 0x000fea0003800200 */
.L_x_51497:
[----:B------:R-:W-:Y:S01]  /*0e10*/  BAR.SYNC.DEFER_BLOCKING 0x0 ;  /* 0x0000000000007b1d */ /* 0x000fe20000010000 */
[----:B------:R-:W-:-:S13]  /*0e20*/  ISETP.GT.U32.AND P1, PT, R37, 0x3f, PT ;  /* 0x0000003f2500780c */ /* 0x000fda0003f24070 */
[----:B------:R-:W-:Y:S05]  /*0e30*/  @P1 BRA `(.L_x_51509) ;  /* 0x0000000400941947 */ /* 0x000fea0003800000 */
[----:B------:R-:W3:Y:S01]  /*0e40*/  S2R R13, SR_CgaCtaId ;  /* 0x00000000000d7919 */ /* 0x000ee20000008800 */
[----:B------:R-:W-:Y:S01]  /*0e50*/  MOV R6, 0x400 ;  /* 0x0000040000067802 */ /* 0x000fe20000000f00 */
[C---:B------:R-:W-:Y:S01]  /*0e60*/  IMAD.SHL.U32 R0, R37.reuse, 0x10, RZ ;  /* 0x0000001025007824 */ /* 0x040fe200078e00ff */
[----:B------:R-:W-:Y:S02]  /*0e70*/  LOP3.LUT R35, R37, 0x3, RZ, 0xc0, !PT ;  /* 0x0000000325237812 */ /* 0x000fe400078ec0ff */
[----:B--2---:R-:W-:Y:S01]  /*0e80*/  SHF.R.U32.HI R12, RZ, 0x2, R37 ;  /* 0x00000002ff0c7819 */ /* 0x004fe20000011625 */
[----:B------:R-:W-:Y:S01]  /*0e90*/  VIADD R2, R6, 0x480 ;  /* 0x0000048006027836 */ /* 0x000fe20000000000 */
[----:B------:R-:W-:Y:S01]  /*0ea0*/  LOP3.LUT R0, R0, 0x30, RZ, 0xc0, !PT ;  /* 0x0000003000007812 */ /* 0x000fe200078ec0ff */
        /* <DEDUP_REMOVED lines=8> */
[----:B------:R-:W-:Y:S01]  /*0f30*/  VIADD R7, R35, 0x5 ;  /* 0x0000000523077836 */ /* 0x000fe20000000000 */
[----:B------:R-:W-:-:S02]  /*0f40*/  LOP3.LUT R31, R31, 0xf, RZ, 0xc0, !PT ;  /* 0x0000000f1f1f7812 */ /* 0x000fc400078ec0ff */
[C---:B------:R-:W-:Y:S02]  /*0f50*/  LOP3.LUT R3, R0.reuse, R33, RZ, 0xfc, !PT ;  /* 0x0000002100037212 */ /* 0x040fe400078efcff */
[C---:B------:R-:W-:Y:S02]  /*0f60*/  LOP3.LUT R4, R0.reuse, R32, RZ, 0xfc, !PT ;  /* 0x0000002000047212 */ /* 0x040fe400078efcff */
[C---:B------:R-:W-:Y:S02]  /*0f70*/  LOP3.LUT R5, R0.reuse, R31, RZ, 0xfc, !PT ;  /* 0x0000001f00057212 */ /* 0x040fe400078efcff */
[----:B0-----:R-:W-:Y:S02]  /*0f80*/  IADD3 R9, PT, PT, R35, 0x3, RZ ;  /* 0x0000000323097810 */ /* 0x001fe40007ffe0ff */
[----:B---3--:R-:W-:Y:S02]  /*0f90*/  LEA R8, R13, R2, 0x18 ;  /* 0x000000020d087211 */ /* 0x008fe400078ec0ff */
[----:B------:R-:W-:-:S02]  /*0fa0*/  LOP3.LUT R2, R0, R34, RZ, 0xfc, !PT ;  /* 0x0000002200027212 */ /* 0x000fc400078efcff */
[----:B------:R-:W-:Y:S01]  /*0fb0*/  LEA R15, R13, R6, 0x18 ;  /* 0x000000060d0f7211 */ /* 0x000fe200078ec0ff */
[--C-:B------:R-:W-:Y:S01]  /*0fc0*/  IMAD R0, R35, 0x44, R8.reuse ;  /* 0x0000004423007824 */ /* 0x100fe200078e0208 */
[-C--:B------:R-:W-:Y:S01]  /*0fd0*/  LEA R2, R2, R8.reuse, 0x2 ;  /* 0x0000000802027211 */ /* 0x080fe200078e10ff */
[--C-:B------:R-:W-:Y:S01]  /*0fe0*/  IMAD R3, R3, 0x4, R8.reuse ;  /* 0x0000000403037824 */ /* 0x100fe200078e0208 */
[----:B------:R-:W-:Y:S01]  /*0ff0*/  LEA R5, R5, R8, 0x2 ;  /* 0x0000000805057211 */ /* 0x000fe200078e10ff */
[----:B------:R-:W-:Y:S01]  /*1000*/  IMAD R4, R4, 0x4, R8 ;  /* 0x0000000404047824 */ /* 0x000fe200078e0208 */
[----:B------:R-:W0:Y:S01]  /*1010*/  LDS R29, [R0] ;  /* 0x00000000001d7984 */ /* 0x000e220000000800 */
[----:B------:R-:W-:Y:S01]  /*1020*/  VIADD R6, R6, 0x580 ;  /* 0x0000058006067836 */ /* 0x000fe20000000000 */
[----:B------:R-:W-:Y:S02]  /*1030*/  LOP3.LUT R8, R35, 0x4, RZ, 0xfc, !PT ;  /* 0x0000000423087812 */ /* 0x000fe400078efcff */
[----:B------:R2:W3:Y:S02]  /*1040*/  LDS R30, [R2] ;  /* 0x00000000021e7984 */ /* 0x0004e40000000800 */
[----:B------:R-:W-:Y:S01]  /*1050*/  LEA R13, R13, R6, 0x18 ;  /* 0x000000060d0d7211 */ /* 0x000fe200078ec0ff */
[----:B------:R-:W-:Y:S01]  /*1060*/  VIADD R6, R35, 0x6 ;  /* 0x0000000623067836 */ /* 0x000fe20000000000 */
[----:B------:R-:W4:Y:S01]  /*1070*/  LDS R28, [R0+0x4] ;  /* 0x00000400001c7984 */ /* 0x000f220000000800 */
[----:B--2---:R-:W-:-:S03]  /*1080*/  IMAD.SHL.U32 R2, R37, 0x4, RZ ;  /* 0x0000000425027824 */ /* 0x004fc600078e00ff */
[----:B------:R-:W2:Y:S02]  /*1090*/  LDS R27, [R0+0x8] ;  /* 0x00000800001b7984 */ /* 0x000ea40000000800 */
[----:B------:R-:W-:Y:S02]  /*10a0*/  LOP3.LUT R2, R2, 0x3c, RZ, 0xc0, !PT ;  /* 0x0000003c02027812 */ /* 0x000fe400078ec0ff */
[----:B------:R-:W0:Y:S02]  /*10b0*/  LDS R26, [R0+0xc] ;  /* 0x00000c00001a7984 */ /* 0x000e240000000800 */
[----:B------:R-:W-:Y:S02]  /*10c0*/  IADD3 R15, PT, PT, R15, R2, RZ ;  /* 0x000000020f0f7210 */ /* 0x000fe40007ffe0ff */
        /* <DEDUP_REMOVED lines=8> */
[----:B------:R5:W0:Y:S04]  /*1150*/  LDS R18, [R0+0x30] ;  /* 0x0000300000127984 */ /* 0x000a280000000800 */
[----:B------:R1:W0:Y:S04]  /*1160*/  LDS R17, [R3] ;  /* 0x0000000003117984 */ /* 0x0002280000000800 */
[----:B------:R3:W0:Y:S01]  /*1170*/  LDS R16, [R4] ;  /* 0x0000000004107984 */ /* 0x0006220000000800 */
[----:B-----5:R-:W-:-:S03]  /*1180*/  LOP3.LUT R0, R35, 0xc, RZ, 0xfc, !PT ;  /* 0x0000000c23007812 */ /* 0x020fc600078efcff */
[----:B------:R5:W0:Y:S01]  /*1190*/  LDS R14, [R5] ;  /* 0x00000000050e7984 */ /* 0x000a220000000800 */
[C---:B-1----:R-:W-:Y:S01]  /*11a0*/  IADD3 R3, PT, PT, R35.reuse, 0xa, RZ ;  /* 0x0000000a23037810 */ /* 0x042fe20007ffe0ff */
[C---:B---3--:R-:W-:Y:S01]  /*11b0*/  VIADD R4, R35.reuse, 0x9 ;  /* 0x0000000923047836 */ /* 0x048fe20000000000 */
[----:B--2-45:R-:W-:-:S07]  /*11c0*/  IADD3 R5, PT, PT, R35, 0x7, RZ ;  /* 0x0000000723057810 */ /* 0x034fce0007ffe0ff */
.L_x_51511:
[----:B------:R-:W-:Y:S01]  /*11d0*/  IMAD R42, R12, 0x44, R15 ;  /* 0x000000440c2a7824 */ /* 0x000fe200078e020f */
[----:B------:R-:W-:-:S05]  /*11e0*/  UMOV UR4, 0xffffffff ;  /* 0xffffffff00047882 */ /* 0x000fca0000000000 */
[----:B------:R-:W1:Y:S01]  /*11f0*/  LDS R42, [R42] ;  /* 0x000000002a2a7984 */ /* 0x000e620000000800 */
[----:B---3--:R-:W-:Y:S05]  /*1200*/  BRA.DIV UR4, `(.L_x_51510) ;  /* 0x0000000a04647947 */ /* 0x008fea000b800000 */
        /* <DEDUP_REMOVED lines=31> */
.L_x_51533:
        /* <DEDUP_REMOVED lines=9> */
.L_x_51509:
        /* <DEDUP_REMOVED lines=12> */
[----:B----4-:R-:W-:Y:S02]  /*1550*/  VIADD R2, R4, 0xffffffe ;  /* 0x0ffffffe04027836 */ /* 0x010fe40000000000 */
[----:B-----5:R-:W-:Y:S02]  /*1560*/  IMAD.IADD R6, R5, 0x1, R38 ;  /* 0x0000000105067824 */ /* 0x020fe400078e0226 */
[----:B------:R0:W4:Y:S03]  /*1570*/  F2I.FTZ.U32.TRUNC.NTZ R3, R2 ;  /* 0x0000000200037305 */ /* 0x000126000021f000 */
[C---:B------:R-:W-:Y:S02]  /*1580*/  ISETP.GE.U32.AND P1, PT, R6.reuse, 0x40, PT ;  /* 0x000000400600780c */ /* 0x040fe40003f26070 */
[----:B------:R-:W-:-:S02]  /*1590*/  VIMNMX.U32 R0, PT, PT, R6, 0x40, !PT ;  /* 0x0000004006007848 */ /* 0x000fc40007fe0000 */
[----:B------:R-:W-:Y:S01]  /*15a0*/  SEL R5, RZ, 0x1, P1 ;  /* 0x00000001ff057807 */ /* 0x000fe20000800000 */
[----:B0-----:R-:W-:Y:S01]  /*15b0*/  HFMA2 R2, -RZ, RZ, 0, 0 ;  /* 0x00000000ff027431 */ /* 0x001fe200000001ff */
[----:B----4-:R-:W-:-:S05]  /*15c0*/  IADD3 R7, PT, PT, RZ, -R3, RZ ;  /* 0x80000003ff077210 */ /* 0x010fca0007ffe0ff */
[----:B------:R-:W-:-:S04]  /*15d0*/  IMAD R7, R7, R38, RZ ;  /* 0x0000002607077224 */ /* 0x000fc800078e02ff */
[----:B------:R-:W-:Y:S01]  /*15e0*/  IMAD.HI.U32 R4, R3, R7, R2 ;  /* 0x0000000703047227 */ /* 0x000fe200078e0002 */
[----:B------:R-:W-:Y:S02]  /*15f0*/  IADD3 R3, PT, PT, R0, -R6, -R5 ;  /* 0x8000000600037210 */ /* 0x000fe40007ffe805 */
[----:B------:R-:W-:-:S03]  /*1600*/  LOP3.LUT R7, RZ, R38, RZ, 0x33, !PT ;  /* 0x00000026ff077212 */ /* 0x000fc600078e33ff */
        /* <DEDUP_REMOVED lines=8> */
[----:B------:R-:W-:-:S04]  /*1690*/  @P2 IADD3 R0, PT, PT, R0, 0x1, RZ ;  /* 0x0000000100002810 */ /* 0x000fc80007ffe0ff */
[----:B------:R-:W-:-:S05]  /*16a0*/  SEL R0, R7, R0, !P0 ;  /* 0x0000000007007207 */ /* 0x000fca0004000000 */
[----:B------:R-:W-:-:S05]  /*16b0*/  IMAD.IADD R2, R5, 0x1, R0 ;  /* 0x0000000105027824 */ /* 0x000fca00078e0200 */
[C---:B------:R-:W-:Y:S02]  /*16c0*/  LOP3.LUT R0, R2.reuse, 0x3, RZ, 0xc0, !PT ;  /* 0x0000000302007812 */ /* 0x040fe400078ec0ff */
[----:B------:R-:W-:Y:S02]  /*16d0*/  ISETP.GE.U32.AND P1, PT, R2, 0x3, PT ;  /* 0x000000030200780c */ /* 0x000fe40003f26070 */
[----:B------:R-:W-:Y:S02]  /*16e0*/  ISETP.NE.AND P0, PT, R0, 0x3, PT ;  /* 0x000000030000780c */ /* 0x000fe40003f05270 */
[----:B-1----:R-:W-:-:S05]  /*16f0*/  SHF.L.U32 R0, R36, 0x2, RZ ;  /* 0x0000000224007819 */ /* 0x002fca00000006ff */
        /* <DEDUP_REMOVED lines=11> */
.L_x_51514:
[----:B0-2---:R0:W2:Y:S01]  /*17b0*/  LDS R9, [R7] ;  /* 0x0000000007097984 */ /* 0x0050a20000000800 */
        /* <DEDUP_REMOVED lines=11> */
.L_x_51513:
[----:B------:R-:W-:Y:S05]  /*1870*/  BSYNC.RECONVERGENT B0 ;  /* 0x0000000000007941 */ /* 0x000fea0003800200 */
.L_x_51512:
        /* <DEDUP_REMOVED lines=10> */
[----:B--2---:R-:W-:-:S03]  /*1920*/  IMAD.IADD R14, R7, 0x1, R0 ;  /* 0x00000001070e7824 */ /* 0x004fc600078e0200 */
[----:B------:R-:W-:Y:S01]  /*1930*/  IADD3 R29, PT, PT, R0, R5, RZ ;  /* 0x00000005001d7210 */ /* 0x000fe20007ffe0ff */
[----:B-1----:R-:W-:-:S06]  /*1940*/  ULEA UR5, UR6, UR5, 0x18 ;  /* 0x0000000506057291 */ /* 0x002fcc000f8ec0ff */
[----:B------:R-:W-:-:S07]  /*1950*/  LEA R19, R37, UR5, 0x2 ;  /* 0x0000000525137c11 */ /* 0x000fce000f8e10ff */
.L_x_51515:
[C-C-:B-1----:R-:W-:Y:S01]  /*1960*/  IMAD R5, R38.reuse, 0x4, R19.reuse ;  /* 0x0000000426057824 */ /* 0x142fe200078e0213 */
[C---:B------:R-:W-:Y:S01]  /*1970*/  LEA R8, R38.reuse, R19, 0x3 ;  /* 0x0000001326087211 */ /* 0x040fe200078e18ff */
[----:B------:R-:W-:Y:S01]  /*1980*/  IMAD R12, R38, 0xc, R19 ;  /* 0x0000000c260c7824 */ /* 0x000fe200078e0213 */
[----:B------:R-:W1:Y:S01]  /*1990*/  LDS R21, [R19] ;  /* 0x0000000013157984 */ /* 0x000e620000000800 */
[----:B------:R-:W-:Y:S02]  /*19a0*/  LOP3.LUT R7, R15, 0x3, RZ, 0xc0, !PT ;  /* 0x000000030f077812 */ /* 0x000fe400078ec0ff */
[----:B------:R-:W-:Y:S01]  /*19b0*/  LOP3.LUT R11, R17, 0x3, RZ, 0xc0, !PT ;  /* 0x00000003110b7812 */ /* 0x000fe200078ec0ff */
[----:B------:R2:W4:Y:S01]  /*19c0*/  LDS R23, [R5] ;  /* 0x0000000005177984 */ /* 0x0005220000000800 */
[----:B------:R-:W-:Y:S01]  /*19d0*/  SHF.R.U32.HI R31, RZ, 0x2, R37 ;  /* 0x00000002ff1f7819 */ /* 0x000fe20000011625 */
[----:B------:R-:W-:Y:S01]  /*19e0*/  IMAD.IADD R9, R0, 0x1, R7 ;  /* 0x0000000100097824 */ /* 0x000fe200078e0207 */
[----:B------:R-:W-:Y:S01]  /*19f0*/  SHF.R.U32.HI R4, RZ, 0x2, R13 ;  /* 0x00000002ff047819 */ /* 0x000fe2000001160d */
[----:B------:R5:W3:Y:S01]  /*1a00*/  LDS R25, [R8] ;  /* 0x0000000008197984 */ /* 0x000ae20000000800 */
[--C-:B------:R-:W-:Y:S01]  /*1a10*/  SHF.R.U32.HI R6, RZ, 0x2, R15.reuse ;  /* 0x00000002ff067819 */ /* 0x100fe2000001160f */
[----:B------:R-:W-:Y:S01]  /*1a20*/  IMAD R15, R38, 0x4, R15 ;  /* 0x00000004260f7824 */ /* 0x000fe200078e020f */
[----:B------:R-:W-:Y:S01]  /*1a30*/  SHF.R.U32.HI R10, RZ, 0x2, R17 ;  /* 0x00000002ff0a7819 */ /* 0x000fe20000011611 */
[----:B------:R-:W3:Y:S01]  /*1a40*/  LDS R27, [R12] ;  /* 0x000000000c1b7984 */ /* 0x000ee20000000800 */
        /* <DEDUP_REMOVED lines=12> */
[----:B-----5:R-:W-:-:S04]  /*1b10*/  IMAD.WIDE R8, R9, 0x4, R2 ;  /* 0x0000000409087825 */ /* 0x020fc800078e0202 */
[----:B------:R-:W-:-:S04]  /*1b20*/  IMAD.WIDE R10, R11, 0x4, R2 ;  /* 0x000000040b0a7825 */ /* 0x000fc800078e0202 */
[----:B------:R-:W-:Y:S01]  /*1b30*/  IMAD R13, R38, 0x4, R13 ;  /* 0x00000004260d7824 */ /* 0x000fe200078e020d */
[----:B-1----:R1:W-:Y:S04]  /*1b40*/  STG.E desc[UR8][R4.64], R21 ;  /* 0x0000001504007986 */ /* 0x0023e8000c101908 */
[----:B----4-:R1:W-:Y:S04]  /*1b50*/  STG.E desc[UR8][R6.64], R23 ;  /* 0x0000001706007986 */ /* 0x0103e8000c101908 */
[----:B---3--:R1:W-:Y:S04]  /*1b60*/  STG.E desc[UR8][R8.64], R25 ;  /* 0x0000001908007986 */ /* 0x0083e8000c101908 */
[----:B------:R1:W-:Y:S01]  /*1b70*/  STG.E desc[UR8][R10.64], R27 ;  /* 0x0000001b0a007986 */ /* 0x0003e2000c101908 */
[----:B------:R-:W-:Y:S05]  /*1b80*/  @!P0 BRA `(.L_x_51515) ;  /* 0xfffffffc00748947 */ /* 0x000fea000383ffff */
[----:B------:R-:W-:Y:S05]  /*1b90*/  EXIT ;  /* 0x000000000000794d */ /* 0x000fea0003800000 */
.L_x_51510:
[----:B------:R-:W-:Y:S01]  /*1ba0*/  BSSY B0, `(.L_x_51516) ;  /* 0x0000007000007945 */ /* 0x000fe20003800000 */
[----:B------:R-:W-:Y:S01]  /*1bb0*/  IMAD.MOV.U32 R41, RZ, RZ, R35 ;  /* 0x000000ffff297224 */ /* 0x000fe200078e0023 */
[----:B------:R-:W-:Y:S01]  /*1bc0*/  MOV R40, 0x101f ;  /* 0x0000101f00287802 */ /* 0x000fe20000000f00 */
[----:B------:R-:W-:-:S07]  /*1bd0*/  IMAD.MOV.U32 R39, RZ, RZ, -0x1 ;  /* 0xffffffffff277424 */ /* 0x000fce00078e00ff */
[----:B01----:R-:W-:Y:S05]  /*1be0*/  WARPSYNC.COLLECTIVE R39, `(.L_x_51517) ;  /* 0x0000000027087348 */ /* 0x003fea0003c00000 */
[----:B-1----:R1:W2:Y:S02]  /*1bf0*/  SHFL.IDX P1, R43, R42, R41, R40 ;  /* 0x000000292a2b7389 */ /* 0x0022a40000020028 */
[----:B012---:R-:W-:Y:S05]  /*1c00*/  ENDCOLLECTIVE ;  /* 0x000000000000791b */ /* 0x007fea0003800000 */
.L_x_51517:
[----:B------:R-:W-:Y:S05]  /*1c10*/  BSYNC B0 ;  /* 0x0000000000007941 */ /* 0x000fea0003800000 */
.L_x_51516:
[----:B------:R-:W-:Y:S02]  /*1c20*/  HFMA2 R40, -RZ, RZ, 0, 0.000503063201904296875 ;  /* 0x0000101fff287431 */ /* 0x000fe400000001ff */
[----:B------:R-:W-:Y:S01]  /*1c30*/  IMAD.MOV.U32 R41, RZ, RZ, R11 ;  /* 0x000000ffff297224 */ /* 0x000fe200078e000b */
[----:B------:R-:W-:Y:S01]  /*1c40*/  MOV R44, R43 ;  /* 0x0000002b002c7202 */ /* 0x000fe20000000f00 */
[----:B------:R-:W-:-:S07]  /*1c50*/  IMAD.MOV.U32 R39, RZ, RZ, -0x1 ;  /* 0xffffffffff277424 */ /* 0x000fce00078e00ff */
[----:B------:R-:W-:Y:S05]  /*1c60*/  WARPSYNC.COLLECTIVE R39, `(.L_x_51518) ;  /* 0x0000000027087348 */ /* 0x000fea0003c00000 */
[----:B------:R0:W1:Y:S02]  /*1c70*/  SHFL.IDX P1, R43, R42, R41, R40 ;  /* 0x000000292a2b7389 */ /* 0x0000640000020028 */
[----:B01----:R-:W-:Y:S05]  /*1c80*/  ENDCOLLECTIVE ;  /* 0x000000000000791b */ /* 0x003fea0003800000 */
.L_x_51518:
[----:B------:R-:W-:Y:S01]  /*1c90*/  IMAD.MOV.U32 R41, RZ, RZ, R10 ;  /* 0x000000ffff297224 */ /* 0x000fe200078e000a */
[----:B------:R-:W-:Y:S01]  /*1ca0*/  MOV R45, R43 ;  /* 0x0000002b002d7202 */ /* 0x000fe20000000f00 */
[----:B------:R-:W-:-:S04]  /*1cb0*/  IMAD R43, R29, R44, RZ ;  /* 0x0000002c1d2b7224 */ /* 0x000fc800078e02ff */
[----:B------:R-:W-:-:S07]  /*1cc0*/  IMAD R44, R28, R45, R43 ;  /* 0x0000002d1c2c7224 */ /* 0x000fce00078e022b */
[----:B------:R-:W-:Y:S05]  /*1cd0*/  WARPSYNC.COLLECTIVE R39, `(.L_x_51519) ;  /* 0x0000000027087348 */ /* 0x000fea0003c00000 */
[----:B------:R0:W1:Y:S02]  /*1ce0*/  SHFL.IDX P1, R43, R42, R41, R40 ;  /* 0x000000292a2b7389 */ /* 0x0000640000020028 */
[----:B01----:R-:W-:Y:S05]  /*1cf0*/  ENDCOLLECTIVE ;  /* 0x000000000000791b */ /* 0x003fea0003800000 */
.L_x_51519:
[----:B------:R-:W-:Y:S01]  /*1d00*/  IMAD.MOV.U32 R41, RZ, RZ, R9 ;  /* 0x000000ffff297224 */ /* 0x000fe200078e0009 */
[----:B------:R-:W-:-:S05]  /*1d10*/  MOV R39, R43 ;  /* 0x0000002b00277202 */ /* 0x000fca0000000f00 */
[----:B------:R-:W-:Y:S01]  /*1d20*/  IMAD R45, R27, R39, R44 ;  /* 0x000000271b2d7224 */ /* 0x000fe200078e022c */
[----:B------:R-:W-:-:S07]  /*1d30*/  MOV R39, 0xffffffff ;  /* 0xffffffff00277802 */ /* 0x000fce0000000f00 */
[----:B------:R-:W-:Y:S05]  /*1d40*/  WARPSYNC.COLLECTIVE R39, `(.L_x_51520) ;  /* 0x0000000027087348 */ /* 0x000fea0003c00000 */
[----:B------:R0:W1:Y:S02]  /*1d50*/  SHFL.IDX P1, R43, R42, R41, R40 ;  /* 0x000000292a2b7389 */ /* 0x0000640000020028 */
[----:B01----:R-:W-:Y:S05]  /*1d60*/  ENDCOLLECTIVE ;  /* 0x000000000000791b */ /* 0x003fea0003800000 */
.L_x_51520:
[----:B------:R-:W-:Y:S02]  /*1d70*/  IMAD.MOV.U32 R41, RZ, RZ, R8 ;  /* 0x000000ffff297224 */ /* 0x000fe400078e0008 */
[----:B------:R-:W-:-:S07]  /*1d80*/  IMAD R44, R26, R43, R45 ;  /* 0x0000002b1a2c7224 */ /* 0x000fce00078e022d */
[----:B------:R-:W-:Y:S05]  /*1d90*/  WARPSYNC.COLLECTIVE R39, `(.L_x_51521) ;  /* 0x0000000027087348 */ /* 0x000fea0003c00000 */
[----:B------:R0:W1:Y:S02]  /*1da0*/  SHFL.IDX P1, R43, R42, R41, R40 ;  /* 0x000000292a2b7389 */ /* 0x0000640000020028 */
[----:B01----:R-:W-:Y:S05]  /*1db0*/  ENDCOLLECTIVE ;  /* 0x000000000000791b */ /* 0x003fea0003800000 */
.L_x_51521:
[----:B------:R-:W-:Y:S01]  /*1dc0*/  IMAD.MOV.U32 R41, RZ, RZ, R7 ;  /* 0x000000ffff297224 */ /* 0x000fe200078e0007 */
[----:B------:R-:W-:-:S05]  /*1dd0*/  MOV R39, R43 ;  /* 0x0000002b00277202 */ /* 0x000fca0000000f00 */
[----:B------:R-:W-:Y:S01]  /*1de0*/  IMAD R45, R25, R39, R44 ;  /* 0x00000027192d7224 */ /* 0x000fe200078e022c */
[----:B------:R-:W-:-:S07]  /*1df0*/  MOV R39, 0xffffffff ;  /* 0xffffffff00277802 */ /* 0x000fce0000000f00 */
[----:B------:R-:W-:Y:S05]  /*1e00*/  WARPSYNC.COLLECTIVE R39, `(.L_x_51522) ;  /* 0x0000000027087348 */ /* 0x000fea0003c00000 */
[----:B------:R0:W1:Y:S02]  /*1e10*/  SHFL.IDX P1, R43, R42, R41, R40 ;  /* 0x000000292a2b7389 */ /* 0x0000640000020028 */
[----:B01----:R-:W-:Y:S05]  /*1e20*/  ENDCOLLECTIVE ;  /* 0x000000000000791b */ /* 0x003fea0003800000 */
.L_x_51522:
[----:B------:R-:W-:Y:S02]  /*1e30*/  IMAD.MOV.U32 R41, RZ, RZ, R6 ;  /* 0x000000ffff297224 */ /* 0x000fe400078e0006 */
[----:B------:R-:W-:-:S07]  /*1e40*/  IMAD R44, R24, R43, R45 ;  /* 0x0000002b182c7224 */ /* 0x000fce00078e022d */
[----:B------:R-:W-:Y:S05]  /*1e50*/  WARPSYNC.COLLECTIVE R39, `(.L_x_51523) ;  /* 0x0000000027087348 */ /* 0x000fea0003c00000 */
[----:B------:R0:W1:Y:S02]  /*1e60*/  SHFL.IDX P1, R43, R42, R41, R40 ;  /* 0x000000292a2b7389 */ /* 0x0000640000020028 */
[----:B01----:R-:W-:Y:S05]  /*1e70*/  ENDCOLLECTIVE ;  /* 0x000000000000791b */ /* 0x003fea0003800000 */
.L_x_51523:
[----:B------:R-:W-:Y:S01]  /*1e80*/  IMAD.MOV.U32 R41, RZ, RZ, R5 ;  /* 0x000000ffff297224 */ /* 0x000fe200078e0005 */
[----:B------:R-:W-:-:S05]  /*1e90*/  MOV R39, R43 ;  /* 0x0000002b00277202 */ /* 0x000fca0000000f00 */
[----:B------:R-:W-:Y:S01]  /*1ea0*/  IMAD R45, R23, R39, R44 ;  /* 0x00000027172d7224 */ /* 0x000fe200078e022c */
[----:B------:R-:W-:-:S07]  /*1eb0*/  MOV R39, 0xffffffff ;  /* 0xffffffff00277802 */ /* 0x000fce0000000f00 */
[----:B------:R-:W-:Y:S05]  /*1ec0*/  WARPSYNC.COLLECTIVE R39, `(.L_x_51524) ;  /* 0x0000000027087348 */ /* 0x000fea0003c00000 */
[----:B------:R0:W1:Y:S02]  /*1ed0*/  SHFL.IDX P1, R43, R42, R41, R40 ;  /* 0x000000292a2b7389 */ /* 0x0000640000020028 */
[----:B01----:R-:W-:Y:S05]  /*1ee0*/  ENDCOLLECTIVE ;  /* 0x000000000000791b */ /* 0x003fea0003800000 */
.L_x_51524:
[----:B------:R-:W-:Y:S02]  /*1ef0*/  IMAD.MOV.U32 R41, RZ, RZ, R34 ;  /* 0x000000ffff297224 */ /* 0x000fe400078e0022 */
[----:B------:R-:W-:-:S07]  /*1f00*/  IMAD R45, R22, R43, R45 ;  /* 0x0000002b162d7224 */ /* 0x000fce00078e022d */
[----:B------:R-:W-:Y:S05]  /*1f10*/  WARPSYNC.COLLECTIVE R39, `(.L_x_51525) ;  /* 0x0000000027087348 */ /* 0x000fea0003c00000 */
[----:B------:R0:W1:Y:S02]  /*1f20*/  SHFL.IDX P1, R43, R42, R41, R40 ;  /* 0x000000292a2b7389 */ /* 0x0000640000020028 */
[----:B01----:R-:W-:Y:S05]  /*1f30*/  ENDCOLLECTIVE ;  /* 0x000000000000791b */ /* 0x003fea0003800000 */
.L_x_51525:
[----:B------:R-:W-:Y:S01]  /*1f40*/  IMAD.MOV.U32 R41, RZ, RZ, R4 ;  /* 0x000000ffff297224 */ /* 0x000fe200078e0004 */
[----:B------:R-:W-:-:S07]  /*1f50*/  MOV R44, R43 ;  /* 0x0000002b002c7202 */ /* 0x000fce0000000f00 */
[----:B------:R-:W-:Y:S05]  /*1f60*/  WARPSYNC.COLLECTIVE R39, `(.L_x_51526) ;  /* 0x0000000027087348 */ /* 0x000fea0003c00000 */
[----:B------:R0:W1:Y:S02]  /*1f70*/  SHFL.IDX P1, R43, R42, R41, R40 ;  /* 0x000000292a2b7389 */ /* 0x0000640000020028 */
[----:B01----:R-:W-:Y:S05]  /*1f80*/  ENDCOLLECTIVE ;  /* 0x000000000000791b */ /* 0x003fea0003800000 */
.L_x_51526:
[----:B------:R-:W-:Y:S01]  /*1f90*/  IMAD R44, R30, R44, R45 ;  /* 0x0000002c1e2c7224 */ /* 0x000fe200078e022d */
[----:B------:R-:W-:-:S03]  /*1fa0*/  MOV R41, R3 ;  /* 0x0000000300297202 */ /* 0x000fc60000000f00 */
[----:B------:R-:W-:-:S07]  /*1fb0*/  IMAD R45, R21, R43, R44 ;  /* 0x0000002b152d7224 */ /* 0x000fce00078e022c */
[----:B------:R-:W-:Y:S05]  /*1fc0*/  WARPSYNC.COLLECTIVE R39, `(.L_x_51527) ;  /* 0x0000000027087348 */ /* 0x000fea0003c00000 */
[----:B------:R0:W1:Y:S02]  /*1fd0*/  SHFL.IDX P1, R43, R42, R41, R40 ;  /* 0x000000292a2b7389 */ /* 0x0000640000020028 */
[----:B01----:R-:W-:Y:S05]  /*1fe0*/  ENDCOLLECTIVE ;  /* 0x000000000000791b */ /* 0x003fea0003800000 */
.L_x_51527:
[----:B------:R-:W-:Y:S01]  /*1ff0*/  MOV R41, R2 ;  /* 0x0000000200297202 */ /* 0x000fe20000000f00 */
[----:B------:R-:W-:-:S04]  /*2000*/  IMAD.MOV.U32 R39, RZ, RZ, R43 ;  /* 0x000000ffff277224 */ /* 0x000fc800078e002b */
[----:B------:R-:W-:Y:S02]  /*2010*/  IMAD R44, R20, R39, R45 ;  /* 0x00000027142c7224 */ /* 0x000fe400078e022d */
[----:B------:R-:W-:-:S07]  /*2020*/  IMAD.MOV.U32 R39, RZ, RZ, -0x1 ;  /* 0xffffffffff277424 */ /* 0x000fce00078e00ff */
[----:B------:R-:W-:Y:S05]  /*2030*/  WARPSYNC.COLLECTIVE R39, `(.L_x_51528) ;  /* 0x0000000027087348 */ /* 0x000fea0003c00000 */
[----:B------:R0:W1:Y:S02]  /*2040*/  SHFL.IDX P1, R43, R42, R41, R40 ;  /* 0x000000292a2b7389 */ /* 0x0000640000020028 */
[----:B01----:R-:W-:Y:S05]  /*2050*/  ENDCOLLECTIVE ;  /* 0x000000000000791b */ /* 0x003fea0003800000 */
.L_x_51528:
[----:B------:R-:W-:Y:S01]  /*2060*/  MOV R41, R0 ;  /* 0x0000000000297202 */ /* 0x000fe20000000f00 */
[----:B------:R-:W-:-:S07]  /*2070*/  IMAD R45, R19, R43, R44 ;  /* 0x0000002b132d7224 */ /* 0x000fce00078e022c */
[----:B------:R-:W-:Y:S05]  /*2080*/  WARPSYNC.COLLECTIVE R39, `(.L_x_51529) ;  /* 0x0000000027087348 */ /* 0x000fea0003c00000 */
[----:B------:R0:W1:Y:S02]  /*2090*/  SHFL.IDX P1, R43, R42, R41, R40 ;  /* 0x000000292a2b7389 */ /* 0x0000640000020028 */
[----:B01----:R-:W-:Y:S05]  /*20a0*/  ENDCOLLECTIVE ;  /* 0x000000000000791b */ /* 0x003fea0003800000 */
.L_x_51529:
[----:B------:R-:W-:Y:S01]  /*20b0*/  MOV R41, R33 ;  /* 0x0000002100297202 */ /* 0x000fe20000000f00 */
[----:B------:R-:W-:-:S04]  /*20c0*/  IMAD.MOV.U32 R39, RZ, RZ, R43 ;  /* 0x000000ffff277224 */ /* 0x000fc800078e002b */
[----:B------:R-:W-:Y:S02]  /*20d0*/  IMAD R44, R18, R39, R45 ;  /* 0x00000027122c7224 */ /* 0x000fe400078e022d */
[----:B------:R-:W-:-:S07]  /*20e0*/  IMAD.MOV.U32 R39, RZ, RZ, -0x1 ;  /* 0xffffffffff277424 */ /* 0x000fce00078e00ff */
[----:B------:R-:W-:Y:S05]  /*20f0*/  WARPSYNC.COLLECTIVE R39, `(.L_x_51530) ;  /* 0x0000000027087348 */ /* 0x000fea0003c00000 */
[----:B------:R0:W1:Y:S02]  /*2100*/  SHFL.IDX P1, R43, R42, R41, R40 ;  /* 0x000000292a2b7389 */ /* 0x0000640000020028 */
[----:B01----:R-:W-:Y:S05]  /*2110*/  ENDCOLLECTIVE ;  /* 0x000000000000791b */ /* 0x003fea0003800000 */
.L_x_51530:
[----:B------:R-:W-:Y:S01]  /*2120*/  IMAD.MOV.U32 R41, RZ, RZ, R32 ;  /* 0x000000ffff297224 */ /* 0x000fe200078e0020 */
[----:B------:R-:W-:-:S07]  /*2130*/  MOV R45, R43 ;  /* 0x0000002b002d7202 */ /* 0x000fce0000000f00 */
[----:B------:R-:W-:Y:S05]  /*2140*/  WARPSYNC.COLLECTIVE R39, `(.L_x_51531) ;  /* 0x0000000027087348 */ /* 0x000fea0003c00000 */
[----:B------:R0:W1:Y:S02]  /*2150*/  SHFL.IDX P1, R43, R42, R41, R40 ;  /* 0x000000292a2b7389 */ /* 0x0000640000020028 */
[----:B01----:R-:W-:Y:S05]  /*2160*/  ENDCOLLECTIVE ;  /* 0x000000000000791b */ /* 0x003fea0003800000 */
.L_x_51531:
        /* <DEDUP_REMOVED lines=8> */
.L_x_51532:
[----:B------:R-:W-:Y:S05]  /*21f0*/  BRA `(.L_x_51533) ;  /* 0xfffffff000807947 */ /* 0x000fea000383ffff */
.L_x_51534:
        /* <DEDUP_REMOVED lines=16> */
.L_x_58727:


//--------------------- .text._Z9cuda_gemmIiLi256ELi1ELi1ELi64ELi16ELi16ELi32ELi0ELi0EEviiiPT_S1_S1_ii --------------------------
	.section	.text._Z9cuda_gemmIiLi256ELi1ELi1ELi64ELi16ELi16ELi32ELi0ELi0EEviiiPT_S1_S1_ii,"ax",@progbits
	.align	128
        .global         _Z9cuda_gemmIiLi256ELi1ELi1ELi64ELi16ELi16ELi32ELi0ELi0EEviiiPT_S1_S1_ii
        .type           _Z9cuda_gemmIiLi256ELi1ELi1ELi64ELi16ELi16ELi32ELi0ELi0EEviiiPT_S1_S1_ii,@function
        .size           _Z9cuda_gemmIiLi256ELi1ELi1ELi64ELi16ELi16ELi32ELi0ELi0EEviiiPT_S1_S1_ii,(.L_x_58728 - _Z9cuda_gemmIiLi256ELi1ELi1ELi64ELi16ELi16ELi32ELi0ELi0EEviiiPT_S1_S1_ii)
        .other          _Z9cuda_gemmIiLi256ELi1ELi1ELi64ELi16ELi16ELi32ELi0ELi0EEviiiPT_S1_S1_ii,@"STO_CUDA_ENTRY STV_DEFAULT"
_Z9cuda_gemmIiLi256ELi1ELi1ELi64ELi16ELi16ELi32ELi0ELi0EEviiiPT_S1_S1_ii:
.text._Z9cuda_gemmIiLi256ELi1ELi1ELi64ELi16ELi16ELi32ELi0ELi0EEviiiPT_S1_S1_ii:
        /* <DEDUP_REMOVED lines=76> */
.L_x_51537:
        /* <DEDUP_REMOVED lines=25> */
.L_x_51536:
[----:B------:R-:W-:Y:S05]  /*0650*/  BSYNC.RECONVERGENT B0 ;  /* 0x0000000000007941 */ /* 0x000fea0003800200 */
.L_x_51535:
        /* <DEDUP_REMOVED lines=98> */
.L_x_51542:
        /* <DEDUP_REMOVED lines=10> */
.L_x_51541:
[----:B------:R-:W-:Y:S05]  /*0d20*/  BSYNC.RECONVERGENT B1 ;  /* 0x0000000000017941 */ /* 0x000fea0003800200 */
.L_x_51540:
[----:B------:R-:W-:Y:S04]  /*0d30*/  BSSY.RECONVERGENT B1, `(.L_x_51543) ;  /* 0x000001f000017945 */ /* 0x000fe80003800200 */
[----:B------:R-:W-:Y:S05]  /*0d40*/  @!P3 BRA `(.L_x_51544) ;  /* 0x000000000074b947 */ /* 0x000fea0003800000 */
[----:B------:R-:W1:Y:S01]  /*0d50*/  S2R R3, SR_CgaCtaId ;  /* 0x0000000000037919 */ /* 0x000e620000008800 */
[----:B0-----:R-:W-:Y:S01]  /*0d60*/  MOV R2, 0x400 ;  /* 0x0000040000027802 */ /* 0x001fe20000000f00 */
[----:B------:R-:W-:-:S04]  /*0d70*/  IMAD.SHL.U32 R13, R50, 0x4, RZ ;  /* 0x00000004320d7824 */ /* 0x000fc800078e00ff */
[----:B------:R-:W-:-:S05]  /*0d80*/  VIADD R2, R2, 0x480 ;  /* 0x0000048002027836 */ /* 0x000fca0000000000 */
[----:B-1----:R-:W-:-:S07]  /*0d90*/  LEA R19, R3, R2, 0x18 ;  /* 0x0000000203137211 */ /* 0x002fce00078ec0ff */
.L_x_51545:
        /* <DEDUP_REMOVED lines=24> */
.L_x_51544:
[----:B------:R-:W-:Y:S05]  /*0f20*/  BSYNC.RECONVERGENT B1 ;  /* 0x0000000000017941 */ /* 0x000fea0003800200 */
.L_x_51543:
        /* <DEDUP_REMOVED lines=9> */
.L_x_51548:
[----:B------:R-:W-:Y:S02]  /*0fc0*/  IMAD R6, R3, 0x4, R2 ;  /* 0x0000000403067824 */ /* 0x000fe400078e0202 */
[----:B------:R-:W-:Y:S02]  /*0fd0*/  VIADD R5, R5, 0x1 ;  /* 0x0000000105057836 */ /* 0x000fe40000000000 */
[----:B------:R-:W-:Y:S01]  /*0fe0*/  IMAD.IADD R3, R50, 0x1, R3 ;  /* 0x0000000132037824 */ /* 0x000fe200078e0203 */
[----:B------:R2:W-:Y:S02]  /*0ff0*/  STS [R6], RZ ;  /* 0x000000ff06007388 */ /* 0x0005e40000000800 */
[----:B------:R-:W-:-:S13]  /*1000*/  ISETP.NE.AND P1, PT, R5, R16, PT ;  /* 0x000000100500720c */ /* 0x000fda0003f25270 */
[----:B--2---:R-:W-:Y:S05]  /*1010*/  @P1 BRA `(.L_x_51548) ;  /* 0xfffffffc00e81947 */ /* 0x004fea000383ffff */
.L_x_51547:
[----:B------:R-:W-:Y:S05]  /*1020*/  BSYNC.RECONVERGENT B1 ;  /* 0x0000000000017941 */ /* 0x000fea0003800200 */
.L_x_51546:
[----:B------:R-:W-:Y:S05]  /*1030*/  @!P0 BRA `(.L_x_51539) ;  /* 0x00000000003c8947 */ /* 0x000fea0003800000 */
[----:B------:R-:W2:Y:S01]  /*1040*/  S2R R5, SR_CgaCtaId ;  /* 0x0000000000057919 */ /* 0x000ea20000008800 */
[----:B01----:R-:W-:-:S05]  /*1050*/  MOV R2, 0x400 ;  /* 0x0000040000027802 */ /* 0x003fca0000000f00 */
[----:B------:R-:W-:-:S05]  /*1060*/  VIADD R2, R2, 0x580 ;  /* 0x0000058002027836 */ /* 0x000fca0000000000 */
[----:B--2---:R-:W-:-:S07]  /*1070*/  LEA R6, R5, R2, 0x18 ;  /* 0x0000000205067211 */ /* 0x004fce00078ec0ff */
.L_x_51549:
        /* <DEDUP_REMOVED lines=11> */
.L_x_51539:
[----:B------:R-:W-:Y:S05]  /*1130*/  BSYNC.RECONVERGENT B0 ;  /* 0x0000000000007941 */ /* 0x000fea0003800200 */
.L_x_51538:
        /* <DEDUP_REMOVED lines=86> */
.L_x_51604:
        /* <DEDUP_REMOVED lines=20> */
.L_x_51553:
        /* <DEDUP_REMOVED lines=8> */
.L_x_51554:
        /* <DEDUP_REMOVED lines=10> */
.L_x_51555:
        /* <DEDUP_REMOVED lines=10> */
.L_x_51556:
        /* <DEDUP_REMOVED lines=10> */
.L_x_51557:
        /* <DEDUP_REMOVED lines=10> */
.L_x_51558:
        /* <DEDUP_REMOVED lines=14> */
.L_x_51559:
        /* <DEDUP_REMOVED lines=13> */
.L_x_51560:
        /* <DEDUP_REMOVED lines=14> */
.L_x_51561:
        /* <DEDUP_REMOVED lines=13> */
.L_x_51562:
        /* <DEDUP_REMOVED lines=13> */
.L_x_51563:
        /* <DEDUP_REMOVED lines=13> */
.L_x_51564:
        /* <DEDUP_REMOVED lines=13> */
.L_x_51565:
        /* <DEDUP_REMOVED lines=15> */
.L_x_51566:
        /* <DEDUP_REMOVED lines=15> */
.L_x_51567:
        /* <DEDUP_REMOVED lines=15> */
.L_x_51568:
        /* <DEDUP_REMOVED lines=35> */
.L_x_51603:
[----:B-1----:R-:W-:Y:S02]  /*25b0*/  IMAD R60, R18, 0x44, R19 ;  /* 0x00000044123c7824 */ /* 0x002fe400078e0213 */
[----:B------:R-:W-:-:S04]  /*25c0*/  IMAD.MOV.U32 R58, RZ, RZ, RZ ;  /* 0x000000ffff3a7224 */ /* 0x000fc800078e00ff */
[----:B------:R-:W1:Y:S01]  /*25d0*/  LDS R60, [R60] ;  /* 0x000000003c3c7984 */ /* 0x000e620000000800 */
[----:B0-----:R-:W-:Y:S05]  /*25e0*/  @!P0 BRA `(.L_x_51571) ;  /* 0x0000000000108947 */ /* 0x001fea0003800000 */
[----:B------:R-:W-:-:S03]  /*25f0*/  UMOV UR4, 0xffffffff ;  /* 0xffffffff00047882 */ /* 0x000fc60000000000 */
[----:B------:R-:W-:Y:S05]  /*2600*/  BRA.DIV UR4, `(.L_x_51572) ;  /* 0x0000004a04287947 */ /* 0x000fea000b800000 */
[----:B-1----:R1:W0:Y:S02]  /*2610*/  SHFL.IDX PT, R31, R60, R20, R43 ;  /* 0x000000143c1f7389 */ /* 0x00222400000e002b */
.L_x_51716:
[----:B0-----:R-:W-:-:S07]  /*2620*/  IMAD R58, R16, R31, RZ ;  /* 0x0000001f103a7224 */ /* 0x001fce00078e02ff */
.L_x_51571:
[----:B------:R-:W-:Y:S05]  /*2630*/  @!P1 BRA `(.L_x_51573) ;  /* 0x0000000000109947 */ /* 0x000fea0003800000 */
[----:B------:R-:W-:-:S03]  /*2640*/  UMOV UR4, 0xffffffff ;  /* 0xffffffff00047882 */ /* 0x000fc60000000000 */
[----:B------:R-:W-:Y:S05]  /*2650*/  BRA.DIV UR4, `(.L_x_51574) ;  /* 0x0000004a04347947 */ /* 0x000fea000b800000 */
[----:B-1----:R1:W0:Y:S02]  /*2660*/  SHFL.IDX PT, R31, R60, R42, R43 ;  /* 0x0000002a3c1f7389 */ /* 0x00222400000e002b */
.L_x_51719:
[----:B0-----:R-:W-:-:S07]  /*2670*/  IMAD R58, R15, R31, R58 ;  /* 0x0000001f0f3a7224 */ /* 0x001fce00078e023a */
.L_x_51573:
[----:B------:R-:W-:Y:S05]  /*2680*/  @!P2 BRA `(.L_x_51575) ;  /* 0x000000000010a947 */ /* 0x000fea0003800000 */
[----:B------:R-:W-:-:S03]  /*2690*/  UMOV UR4, 0xffffffff ;  /* 0xffffffff00047882 */ /* 0x000fc60000000000 */
[----:B------:R-:W-:Y:S05]  /*26a0*/  BRA.DIV UR4, `(.L_x_51576) ;  /* 0x0000004a04407947 */ /* 0x000fea000b800000 */
[----:B-1----:R1:W0:Y:S02]  /*26b0*/  SHFL.IDX PT, R31, R60, R41, R43 ;  /* 0x000000293c1f7389 */ /* 0x00222400000e002b */
.L_x_51722:
[----:B0-2---:R-:W-:-:S07]  /*26c0*/  IMAD R58, R14, R31, R58 ;  /* 0x0000001f0e3a7224 */ /* 0x005fce00078e023a */
.L_x_51575:
[----:B------:R-:W-:Y:S05]  /*26d0*/  @!P3 BRA `(.L_x_51577) ;  /* 0x000000000010b947 */ /* 0x000fea0003800000 */
[----:B------:R-:W-:-:S03]  /*26e0*/  UMOV UR4, 0xffffffff ;  /* 0xffffffff00047882 */ /* 0x000fc60000000000 */
[----:B------:R-:W-:Y:S05]  /*26f0*/  BRA.DIV UR4, `(.L_x_51578) ;  /* 0x0000004a044c7947 */ /* 0x000fea000b800000 */
[----:B-1----:R1:W0:Y:S02]  /*2700*/  SHFL.IDX PT, R31, R60, R40, R43 ;  /* 0x000000283c1f7389 */ /* 0x00222400000e002b */
.L_x_51725:
[----:B0--3--:R-:W-:-:S07]  /*2710*/  IMAD R58, R13, R31, R58 ;  /* 0x0000001f0d3a7224 */ /* 0x009fce00078e023a */
.L_x_51577:
[----:B------:R-:W-:Y:S05]  /*2720*/  @!P4 BRA `(.L_x_51579) ;  /* 0x000000000010c947 */ /* 0x000fea0003800000 */
[----:B------:R-:W-:-:S03]  /*2730*/  UMOV UR4, 0xffffffff ;  /* 0xffffffff00047882 */ /* 0x000fc60000000000 */
[----:B------:R-:W-:Y:S05]  /*2740*/  BRA.DIV UR4, `(.L_x_51580) ;  /* 0x0000004a04587947 */ /* 0x000fea000b800000 */
[----:B-1----:R1:W0:Y:S02]  /*2750*/  SHFL.IDX PT, R31, R60, R39, R43 ;  /* 0x000000273c1f7389 */ /* 0x00222400000e002b */
.L_x_51728:
[----:B0---4-:R-:W-:-:S07]  /*2760*/  IMAD R58, R12, R31, R58 ;  /* 0x0000001f0c3a7224 */ /* 0x011fce00078e023a */
.L_x_51579:
[----:B------:R-:W-:Y:S05]  /*2770*/  @!P5 BRA `(.L_x_51581) ;  /* 0x000000000010d947 */ /* 0x000fea0003800000 */
[----:B------:R-:W-:-:S03]  /*2780*/  UMOV UR4, 0xffffffff ;  /* 0xffffffff00047882 */ /* 0x000fc60000000000 */
[----:B------:R-:W-:Y:S05]  /*2790*/  BRA.DIV UR4, `(.L_x_51582) ;  /* 0x0000004a04647947 */ /* 0x000fea000b800000 */
[----:B-1----:R1:W0:Y:S02]  /*27a0*/  SHFL.IDX PT, R31, R60, R38, R43 ;  /* 0x000000263c1f7389 */ /* 0x00222400000e002b */
.L_x_51731:
[----:B0-----:R-:W-:-:S07]  /*27b0*/  IMAD R58, R11, R31, R58 ;  /* 0x0000001f0b3a7224 */ /* 0x001fce00078e023a */
.L_x_51581:
[----:B------:R-:W5:Y:S02]  /*27c0*/  LDCU UR4, c[0x0][0x3ac] ;  /* 0x00007580ff0477ac */ /* 0x000f640008000800 */
[----:B-----5:R-:W-:-:S05]  /*27d0*/  IMAD.U32 R54, RZ, RZ, UR4 ;  /* 0x00000004ff367e24 */ /* 0x020fca000f8e00ff */
[----:B------:R-:W-:-:S13]  /*27e0*/  ISETP.GE.AND P6, PT, R54, 0x7, PT ;  /* 0x000000073600780c */ /* 0x000fda0003fc6270 */
[----:B------:R-:W-:Y:S05]  /*27f0*/  @!P6 BRA `(.L_x_51583) ;  /* 0x000000000010e947 */ /* 0x000fea0003800000 */
[----:B------:R-:W-:-:S03]  /*2800*/  UMOV UR4, 0xffffffff ;  /* 0xffffffff00047882 */ /* 0x000fc60000000000 */
[----:B------:R-:W-:Y:S05]  /*2810*/  BRA.DIV UR4, `(.L_x_51584) ;  /* 0x0000004a04647947 */ /* 0x000fea000b800000 */
[----:B-1----:R1:W0:Y:S02]  /*2820*/  SHFL.IDX PT, R31, R60, R37, R43 ;  /* 0x000000253c1f7389 */ /* 0x00222400000e002b */
.L_x_51734:
[----:B0-----:R-:W-:-:S07]  /*2830*/  IMAD R58, R10, R31, R58 ;  /* 0x0000001f0a3a7224 */ /* 0x001fce00078e023a */
.L_x_51583:
[----:B------:R-:W-:-:S13]  /*2840*/  ISETP.GE.AND P6, PT, R54, 0x8, PT ;  /* 0x000000083600780c */ /* 0x000fda0003fc6270 */
[----:B------:R-:W-:Y:S05]  /*2850*/  @!P6 BRA `(.L_x_51585) ;  /* 0x000000000010e947 */ /* 0x000fea0003800000 */
[----:B------:R-:W-:-:S03]  /*2860*/  UMOV UR4, 0xffffffff ;  /* 0xffffffff00047882 */ /* 0x000fc60000000000 */
[----:B------:R-:W-:Y:S05]  /*2870*/  BRA.DIV UR4, `(.L_x_51586) ;  /* 0x0000004a046c7947 */ /* 0x000fea000b800000 */
[----:B-1----:R1:W0:Y:S02]  /*2880*/  SHFL.IDX PT, R31, R60, R36, R43 ;  /* 0x000000243c1f7389 */ /* 0x00222400000e002b */
.L_x_51737:
[----:B0-----:R-:W-:-:S07]  /*2890*/  IMAD R58, R9, R31, R58 ;  /* 0x0000001f093a7224 */ /* 0x001fce00078e023a */
.L_x_51585:
[----:B------:R-:W-:-:S13]  /*28a0*/  ISETP.GE.AND P6, PT, R54, 0x9, PT ;  /* 0x000000093600780c */ /* 0x000fda0003fc6270 */
[----:B------:R-:W-:Y:S05]  /*28b0*/  @!P6 BRA `(.L_x_51587) ;  /* 0x000000000010e947 */ /* 0x000fea0003800000 */
[----:B------:R-:W-:-:S03]  /*28c0*/  UMOV UR4, 0xffffffff ;  /* 0xffffffff00047882 */ /* 0x000fc60000000000 */
[----:B------:R-:W-:Y:S05]  /*28d0*/  BRA.DIV UR4, `(.L_x_51588) ;  /* 0x0000004a04747947 */ /* 0x000fea000b800000 */
[----:B-1----:R1:W0:Y:S02]  /*28e0*/  SHFL.IDX PT, R31, R60, R35, R43 ;  /* 0x000000233c1f7389 */ /* 0x00222400000e002b */
.L_x_51740:
[----:B0-----:R-:W-:-:S07]  /*28f0*/  IMAD R58, R8, R31, R58 ;  /* 0x0000001f083a7224 */ /* 0x001fce00078e023a */
.L_x_51587:
[----:B------:R-:W-:-:S13]  /*2900*/  ISETP.GE.AND P6, PT, R54, 0xa, PT ;  /* 0x0000000a3600780c */ /* 0x000fda0003fc6270 */
[----:B------:R-:W-:Y:S05]  /*2910*/  @!P6 BRA `(.L_x_51589) ;  /* 0x000000000010e947 */ /* 0x000fea0003800000 */
[----:B------:R-:W-:-:S03]  /*2920*/  UMOV UR4, 0xffffffff ;  /* 0xffffffff00047882 */ /* 0x000fc60000000000 */
[----:B------:R-:W-:Y:S05]  /*2930*/  BRA.DIV UR4, `(.L_x_51590) ;  /* 0x0000004a047c7947 */ /* 0x000fea000b800000 */
[----:B-1----:R1:W0:Y:S02]  /*2940*/  SHFL.IDX PT, R31, R60, R34, R43 ;  /* 0x000000223c1f7389 */ /* 0x00222400000e002b */
.L_x_51743:
[----:B0-----:R-:W-:-:S07]  /*2950*/  IMAD R58, R7, R31, R58 ;  /* 0x0000001f073a7224 */ /* 0x001fce00078e023a */
.L_x_51589:
[----:B------:R-:W-:-:S13]  /*2960*/  ISETP.GE.AND P6, PT, R54, 0xb, PT ;  /* 0x0000000b3600780c */ /* 0x000fda0003fc6270 */
[----:B------:R-:W-:Y:S05]  /*2970*/  @!P6 BRA `(.L_x_51591) ;  /* 0x000000000010e947 */ /* 0x000fea0003800000 */
[----:B------:R-:W-:-:S03]  /*2980*/  UMOV UR4, 0xffffffff ;  /* 0xffffffff00047882 */ /* 0x000fc60000000000 */
[----:B------:R-:W-:Y:S05]  /*2990*/  BRA.DIV UR4, `(.L_x_51592) ;  /* 0x0000004a04847947 */ /* 0x000fea000b800000 */
[----:B-1----:R1:W0:Y:S02]  /*29a0*/  SHFL.IDX PT, R31, R60, R33, R43 ;  /* 0x000000213c1f7389 */ /* 0x00222400000e002b */
.L_x_51746:
[----:B0-----:R-:W-:-:S07]  /*29b0*/  IMAD R58, R6, R31, R58 ;  /* 0x0000001f063a7224 */ /* 0x001fce00078e023a */
.L_x_51591:
[----:B------:R-:W-:-:S13]  /*29c0*/  ISETP.GE.AND P6, PT, R54, 0xc, PT ;  /* 0x0000000c3600780c */ /* 0x000fda0003fc6270 */
[----:B------:R-:W-:Y:S05]  /*29d0*/  @!P6 BRA `(.L_x_51593) ;  /* 0x000000000010e947 */ /* 0x000fea0003800000 */
[----:B------:R-:W-:-:S03]  /*29e0*/  UMOV UR4, 0xffffffff ;  /* 0xffffffff00047882 */ /* 0x000fc60000000000 */
[----:B------:R-:W-:Y:S05]  /*29f0*/  BRA.DIV UR4, `(.L_x_51594) ;  /* 0x0000004a048c7947 */ /* 0x000fea000b800000 */
[----:B-1----:R1:W0:Y:S02]  /*2a00*/  SHFL.IDX PT, R31, R60, R32, R43 ;  /* 0x000000203c1f7389 */ /* 0x00222400000e002b */
.L_x_51749:
[----:B0-----:R-:W-:-:S07]  /*2a10*/  IMAD R58, R5, R31, R58 ;  /* 0x0000001f053a7224 */ /* 0x001fce00078e023a */
.L_x_51593:
[----:B------:R-:W-:-:S13]  /*2a20*/  ISETP.GE.AND P6, PT, R54, 0xd, PT ;  /* 0x0000000d3600780c */ /* 0x000fda0003fc6270 */
[----:B------:R-:W-:Y:S05]  /*2a30*/  @!P6 BRA `(.L_x_51595) ;  /* 0x000000000010e947 */ /* 0x000fea0003800000 */
[----:B------:R-:W-:-:S03]  /*2a40*/  UMOV UR4, 0xffffffff ;  /* 0xffffffff00047882 */ /* 0x000fc60000000000 */
[----:B------:R-:W-:Y:S05]  /*2a50*/  BRA.DIV UR4, `(.L_x_51596) ;  /* 0x0000004a04947947 */ /* 0x000fea000b800000 */
[----:B-1----:R1:W0:Y:S02]  /*2a60*/  SHFL.IDX PT, R31, R60, R29, R43 ;  /* 0x0000001d3c1f7389 */ /* 0x00222400000e002b */
.L_x_51752:
[----:B0-----:R-:W-:-:S07]  /*2a70*/  IMAD R58, R4, R31, R58 ;  /* 0x0000001f043a7224 */ /* 0x001fce00078e023a */
.L_x_51595:
[----:B------:R-:W-:-:S13]  /*2a80*/  ISETP.GE.AND P6, PT, R54, 0xe, PT ;  /* 0x0000000e3600780c */ /* 0x000fda0003fc6270 */
[----:B------:R-:W-:Y:S05]  /*2a90*/  @!P6 BRA `(.L_x_51597) ;  /* 0x000000000010e947 */ /* 0x000fea0003800000 */
[----:B------:R-:W-:-:S03]  /*2aa0*/  UMOV UR4, 0xffffffff ;  /* 0xffffffff00047882 */ /* 0x000fc60000000000 */
[----:B------:R-:W-:Y:S05]  /*2ab0*/  BRA.DIV UR4, `(.L_x_51598) ;  /* 0x0000004a049c7947 */ /* 0x000fea000b800000 */
[----:B-1----:R1:W0:Y:S02]  /*2ac0*/  SHFL.IDX PT, R31, R60, R28, R43 ;  /* 0x0000001c3c1f7389 */ /* 0x00222400000e002b */
.L_x_51755:
[----:B0-----:R-:W-:-:S07]  /*2ad0*/  IMAD R58, R3, R31, R58 ;  /* 0x0000001f033a7224 */ /* 0x001fce00078e023a */
.L_x_51597:
[----:B------:R-:W-:-:S13]  /*2ae0*/  ISETP.GE.AND P6, PT, R54, 0xf, PT ;  /* 0x0000000f3600780c */ /* 0x000fda0003fc6270 */
[----:B------:R-:W-:Y:S05]  /*2af0*/  @!P6 BRA `(.L_x_51599) ;  /* 0x000000000010e947 */ /* 0x000fea0003800000 */
[----:B------:R-:W-:-:S03]  /*2b00*/  UMOV UR4, 0xffffffff ;  /* 0xffffffff00047882 */ /* 0x000fc60000000000 */
[----:B------:R-:W-:Y:S05]  /*2b10*/  BRA.DIV UR4, `(.L_x_51600) ;  /* 0x0000004a04a47947 */ /* 0x000fea000b800000 */
[----:B-1----:R1:W0:Y:S02]  /*2b20*/  SHFL.IDX PT, R31, R60, R27, R43 ;  /* 0x0000001b3c1f7389 */ /* 0x00222400000e002b */
.L_x_51758:
[----:B0-----:R-:W-:-:S07]  /*2b30*/  IMAD R58, R2, R31, R58 ;  /* 0x0000001f023a7224 */ /* 0x001fce00078e023a */
.L_x_51599:
[----:B------:R-:W-:-:S13]  /*2b40*/  ISETP.GE.AND P6, PT, R54, 0x10, PT ;  /* 0x000000103600780c */ /* 0x000fda0003fc6270 */
[----:B------:R-:W-:Y:S05]  /*2b50*/  @!P6 BRA `(.L_x_51601) ;  /* 0x000000000010e947 */ /* 0x000fea0003800000 */
[----:B------:R-:W-:-:S03]  /*2b60*/  UMOV UR4, 0xffffffff ;  /* 0xffffffff00047882 */ /* 0x000fc60000000000 */
[----:B------:R-:W-:Y:S05]  /*2b70*/  BRA.DIV UR4, `(.L_x_51602) ;  /* 0x0000004a04ac7947 */ /* 0x000fea000b800000 */
[----:B-1----:R1:W0:Y:S02]  /*2b80*/  SHFL.IDX PT, R31, R60, R55, R43 ;  /* 0x000000373c1f7389 */ /* 0x00222400000e002b */
.L_x_51761:
[----:B0-----:R-:W-:-:S07]  /*2b90*/  IMAD R58, R0, R31, R58 ;  /* 0x0000001f003a7224 */ /* 0x001fce00078e023a */
.L_x_51601:
        /* <DEDUP_REMOVED lines=8> */
.L_x_51570:
[----:B------:R-:W-:Y:S05]  /*2c20*/  BSYNC B0 ;  /* 0x0000000000007941 */ /* 0x000fea0003800000 */
.L_x_51569:
[----:B------:R-:W-:-:S13]  /*2c30*/  ISETP.NE.AND P6, PT, R56, RZ, PT ;  /* 0x000000ff3800720c */ /* 0x000fda0003fc5270 */
[----:B------:R-:W-:Y:S05]  /*2c40*/  @!P6 BRA `(.L_x_51604) ;  /* 0xffffffe80094e947 */ /* 0x000fea000383ffff */
[----:B------:R-:W-:Y:S05]  /*2c50*/  BSYNC B1 ;  /* 0x0000000000017941 */ /* 0x000fea0003800000 */
.L_x_51552:
[----:B------:R-:W-:Y:S05]  /*2c60*/  BRA `(.L_x_51550) ;  /* 0x0000003000f07947 */ /* 0x000fea0003800000 */
.L_x_51551:
        /* <DEDUP_REMOVED lines=78> */
.L_x_51657:
        /* <DEDUP_REMOVED lines=20> */
.L_x_51606:
        /* <DEDUP_REMOVED lines=8> */
.L_x_51607:
        /* <DEDUP_REMOVED lines=8> */
.L_x_51608:
        /* <DEDUP_REMOVED lines=8> */
.L_x_51609:
        /* <DEDUP_REMOVED lines=8> */
.L_x_51610:
        /* <DEDUP_REMOVED lines=8> */
.L_x_51611:
        /* <DEDUP_REMOVED lines=12> */
.L_x_51612:
        /* <DEDUP_REMOVED lines=15> */
.L_x_51613:
        /* <DEDUP_REMOVED lines=14> */
.L_x_51614:
        /* <DEDUP_REMOVED lines=15> */
.L_x_51615:
        /* <DEDUP_REMOVED lines=15> */
.L_x_51616:
        /* <DEDUP_REMOVED lines=15> */
.L_x_51617:
        /* <DEDUP_REMOVED lines=15> */
.L_x_51618:
        /* <DEDUP_REMOVED lines=15> */
.L_x_51619:
        /* <DEDUP_REMOVED lines=15> */
.L_x_51620:
        /* <DEDUP_REMOVED lines=15> */
.L_x_51621:
        /* <DEDUP_REMOVED lines=31> */
.L_x_51656:
[----:B------:R-:W-:Y:S02]  /*4020*/  IMAD R60, R58, 0x44, R57 ;  /* 0x000000443a3c7824 */ /* 0x000fe400078e0239 */
[----:B------:R-:W-:-:S04]  /*4030*/  IMAD.MOV.U32 R59, RZ, RZ, RZ ;  /* 0x000000ffff3b7224 */ /* 0x000fc800078e00ff */
[----:B------:R-:W0:Y:S01]  /*4040*/  LDS R60, [R60] ;  /* 0x000000003c3c7984 */ /* 0x000e220000000800 */
[----:B------:R-:W-:Y:S05]  /*4050*/  @!P5 BRA `(.L_x_51624) ;  /* 0x000000000010d947 */ /* 0x000fea0003800000 */
[----:B------:R-:W-:-:S03]  /*4060*/  UMOV UR4, 0xffffffff ;  /* 0xffffffff00047882 */ /* 0x000fc60000000000 */
[----:B------:R-:W-:Y:S05]  /*4070*/  BRA.DIV UR4, `(.L_x_51625) ;  /* 0x00000036048c7947 */ /* 0x000fea000b800000 */
[----:B0-----:R0:W0:Y:S02]  /*4080*/  SHFL.IDX PT, R31, R60, R18, R43 ;  /* 0x000000123c1f7389 */ /* 0x00102400000e002b */
.L_x_51764:
[----:B0-----:R-:W-:-:S07]  /*4090*/  IMAD R59, R16, R31, RZ ;  /* 0x0000001f103b7224 */ /* 0x001fce00078e02ff */
.L_x_51624:
[----:B------:R-:W-:Y:S05]  /*40a0*/  @!P4 BRA `(.L_x_51626) ;  /* 0x000000000010c947 */ /* 0x000fea0003800000 */
[----:B------:R-:W-:-:S03]  /*40b0*/  UMOV UR4, 0xffffffff ;  /* 0xffffffff00047882 */ /* 0x000fc60000000000 */
[----:B------:R-:W-:Y:S05]  /*40c0*/  BRA.DIV UR4, `(.L_x_51627) ;  /* 0x0000003604987947 */ /* 0x000fea000b800000 */
[----:B0-----:R0:W0:Y:S02]  /*40d0*/  SHFL.IDX PT, R31, R60, R41, R43 ;  /* 0x000000293c1f7389 */ /* 0x00102400000e002b */
.L_x_51767:
[----:B01----:R-:W-:-:S07]  /*40e0*/  IMAD R59, R15, R31, R59 ;  /* 0x0000001f0f3b7224 */ /* 0x003fce00078e023b */
.L_x_51626:
[----:B------:R-:W-:Y:S05]  /*40f0*/  @!P3 BRA `(.L_x_51628) ;  /* 0x000000000010b947 */ /* 0x000fea0003800000 */
[----:B------:R-:W-:-:S03]  /*4100*/  UMOV UR4, 0xffffffff ;  /* 0xffffffff00047882 */ /* 0x000fc60000000000 */
[----:B------:R-:W-:Y:S05]  /*4110*/  BRA.DIV UR4, `(.L_x_51629) ;  /* 0x0000003604a47947 */ /* 0x000fea000b800000 */
[----:B0-----:R0:W0:Y:S02]  /*4120*/  SHFL.IDX PT, R31, R60, R40, R43 ;  /* 0x000000283c1f7389 */ /* 0x00102400000e002b */
.L_x_51770:
[----:B0-2---:R-:W-:-:S07]  /*4130*/  IMAD R59, R14, R31, R59 ;  /* 0x0000001f0e3b7224 */ /* 0x005fce00078e023b */
.L_x_51628:
[----:B------:R-:W-:Y:S05]  /*4140*/  @!P2 BRA `(.L_x_51630) ;  /* 0x000000000010a947 */ /* 0x000fea0003800000 */
[----:B------:R-:W-:-:S03]  /*4150*/  UMOV UR4, 0xffffffff ;  /* 0xffffffff00047882 */ /* 0x000fc60000000000 */
[----:B------:R-:W-:Y:S05]  /*4160*/  BRA.DIV UR4, `(.L_x_51631) ;  /* 0x0000003604b07947 */ /* 0x000fea000b800000 */
[----:B0-----:R0:W0:Y:S02]  /*4170*/  SHFL.IDX PT, R31, R60, R39, R43 ;  /* 0x000000273c1f7389 */ /* 0x00102400000e002b */
.L_x_51773:
[----:B0--3--:R-:W-:-:S07]  /*4180*/  IMAD R59, R13, R31, R59 ;  /* 0x0000001f0d3b7224 */ /* 0x009fce00078e023b */
.L_x_51630:
[----:B------:R-:W-:Y:S05]  /*4190*/  @!P1 BRA `(.L_x_51632) ;  /* 0x0000000000109947 */ /* 0x000fea0003800000 */
[----:B------:R-:W-:-:S03]  /*41a0*/  UMOV UR4, 0xffffffff ;  /* 0xffffffff00047882 */ /* 0x000fc60000000000 */
[----:B------:R-:W-:Y:S05]  /*41b0*/  BRA.DIV UR4, `(.L_x_51633) ;  /* 0x0000003604bc7947 */ /* 0x000fea000b800000 */
[----:B0-----:R0:W0:Y:S02]  /*41c0*/  SHFL.IDX PT, R31, R60, R38, R43 ;  /* 0x000000263c1f7389 */ /* 0x00102400000e002b */
.L_x_51776:
[----:B0---4-:R-:W-:-:S07]  /*41d0*/  IMAD R59, R12, R31, R59 ;  /* 0x0000001f0c3b7224 */ /* 0x011fce00078e023b */
.L_x_51632:
[----:B------:R-:W-:Y:S05]  /*41e0*/  @!P0 BRA `(.L_x_51634) ;  /* 0x0000000000108947 */ /* 0x000fea0003800000 */
[----:B------:R-:W-:-:S03]  /*41f0*/  UMOV UR4, 0xffffffff ;  /* 0xffffffff00047882 */ /* 0x000fc60000000000 */
[----:B------:R-:W-:Y:S05]  /*4200*/  BRA.DIV UR4, `(.L_x_51635) ;  /* 0x0000003604c87947 */ /* 0x000fea000b800000 */
[----:B0-----:R0:W0:Y:S02]  /*4210*/  SHFL.IDX PT, R31, R60, R37, R43 ;  /* 0x000000253c1f7389 */ /* 0x00102400000e002b */
.L_x_51779:
[----:B0-----:R-:W-:-:S07]  /*4220*/  IMAD R59, R11, R31, R59 ;  /* 0x0000001f0b3b7224 */ /* 0x001fce00078e023b */
.L_x_51634:
[----:B------:R-:W5:Y:S02]  /*4230*/  LDCU UR4, c[0x0][0x3ac] ;  /* 0x00007580ff0477ac */ /* 0x000f640008000800 */
[----:B-----5:R-:W-:-:S05]  /*4240*/  IMAD.U32 R54, RZ, RZ, UR4 ;  /* 0x00000004ff367e24 */ /* 0x020fca000f8e00ff */
[----:B------:R-:W-:-:S13]  /*4250*/  ISETP.GE.U32.AND P6, PT, R54, 0x7, PT ;  /* 0x000000073600780c */ /* 0x000fda0003fc6070 */
[----:B------:R-:W-:Y:S05]  /*4260*/  @!P6 BRA `(.L_x_51636) ;  /* 0x000000000010e947 */ /* 0x000fea0003800000 */
[----:B------:R-:W-:-:S03]  /*4270*/  UMOV UR4, 0xffffffff ;  /* 0xffffffff00047882 */ /* 0x000fc60000000000 */
[----:B------:R-:W-:Y:S05]  /*4280*/  BRA.DIV UR4, `(.L_x_51637) ;  /* 0x0000003604c87947 */ /* 0x000fea000b800000 */
[----:B0-----:R0:W0:Y:S02]  /*4290*/  SHFL.IDX PT, R31, R60, R36, R43 ;  /* 0x000000243c1f7389 */ /* 0x00102400000e002b */
.L_x_51782:
[----:B0-----:R-:W-:-:S07]  /*42a0*/  IMAD R59, R10, R31, R59 ;  /* 0x0000001f0a3b7224 */ /* 0x001fce00078e023b */
.L_x_51636:
[----:B------:R-:W-:-:S13]  /*42b0*/  ISETP.GE.U32.AND P6, PT, R54, 0x8, PT ;  /* 0x000000083600780c */ /* 0x000fda0003fc6070 */
[----:B------:R-:W-:Y:S05]  /*42c0*/  @!P6 BRA `(.L_x_51638) ;  /* 0x000000000010e947 */ /* 0x000fea0003800000 */
[----:B------:R-:W-:-:S03]  /*42d0*/  UMOV UR4, 0xffffffff ;  /* 0xffffffff00047882 */ /* 0x000fc60000000000 */
[----:B------:R-:W-:Y:S05]  /*42e0*/  BRA.DIV UR4, `(.L_x_51639) ;  /* 0x0000003604d07947 */ /* 0x000fea000b800000 */
[----:B0-----:R0:W0:Y:S02]  /*42f0*/  SHFL.IDX PT, R31, R60, R35, R43 ;  /* 0x000000233c1f7389 */ /* 0x00102400000e002b */
.L_x_51785:
[----:B0-----:R-:W-:-:S07]  /*4300*/  IMAD R59, R9, R31, R59 ;  /* 0x0000001f093b7224 */ /* 0x001fce00078e023b */
.L_x_51638:
[----:B------:R-:W-:-:S13]  /*4310*/  ISETP.GE.U32.AND P6, PT, R54, 0x9, PT ;  /* 0x000000093600780c */ /* 0x000fda0003fc6070 */
[----:B------:R-:W-:Y:S05]  /*4320*/  @!P6 BRA `(.L_x_51640) ;  /* 0x000000000010e947 */ /* 0x000fea0003800000 */
[----:B------:R-:W-:-:S03]  /*4330*/  UMOV UR4, 0xffffffff ;  /* 0xffffffff00047882 */ /* 0x000fc60000000000 */
[----:B------:R-:W-:Y:S05]  /*4340*/  BRA.DIV UR4, `(.L_x_51641) ;  /* 0x0000003604d87947 */ /* 0x000fea000b800000 */
[----:B0-----:R0:W0:Y:S02]  /*4350*/  SHFL.IDX PT, R31, R60, R34, R43 ;  /* 0x000000223c1f7389 */ /* 0x00102400000e002b */
.L_x_51788:
[----:B0-----:R-:W-:-:S07]  /*4360*/  IMAD R59, R8, R31, R59 ;  /* 0x0000001f083b7224 */ /* 0x001fce00078e023b */
.L_x_51640:
[----:B------:R-:W-:-:S13]  /*4370*/  ISETP.GE.U32.AND P6, PT, R54, 0xa, PT ;  /* 0x0000000a3600780c */ /* 0x000fda0003fc6070 */
[----:B------:R-:W-:Y:S05]  /*4380*/  @!P6 BRA `(.L_x_51642) ;  /* 0x000000000010e947 */ /* 0x000fea0003800000 */
[----:B------:R-:W-:-:S03]  /*4390*/  UMOV UR4, 0xffffffff ;  /* 0xffffffff00047882 */ /* 0x000fc60000000000 */
[----:B------:R-:W-:Y:S05]  /*43a0*/  BRA.DIV UR4, `(.L_x_51643) ;  /* 0x0000003604e07947 */ /* 0x000fea000b800000 */
[----:B0-----:R0:W0:Y:S02]  /*43b0*/  SHFL.IDX PT, R31, R60, R33, R43 ;  /* 0x000000213c1f7389 */ /* 0x00102400000e002b */
.L_x_51791:
[----:B0-----:R-:W-:-:S07]  /*43c0*/  IMAD R59, R7, R31, R59 ;  /* 0x0000001f073b7224 */ /* 0x001fce00078e023b */
.L_x_51642:
[----:B------:R-:W-:-:S13]  /*43d0*/  ISETP.GE.U32.AND P6, PT, R54, 0xb, PT ;  /* 0x0000000b3600780c */ /* 0x000fda0003fc6070 */
[----:B------:R-:W-:Y:S05]  /*43e0*/  @!P6 BRA `(.L_x_51644) ;  /* 0x000000000010e947 */ /* 0x000fea0003800000 */
[----:B------:R-:W-:-:S03]  /*43f0*/  UMOV UR4, 0xffffffff ;  /* 0xffffffff00047882 */ /* 0x000fc60000000000 */
[----:B------:R-:W-:Y:S05]  /*4400*/  BRA.DIV UR4, `(.L_x_51645) ;  /* 0x0000003604e87947 */ /* 0x000fea000b800000 */
[----:B0-----:R0:W0:Y:S02]  /*4410*/  SHFL.IDX PT, R31, R60, R32, R43 ;  /* 0x000000203c1f7389 */ /* 0x00102400000e002b */
.L_x_51794:
[----:B0-----:R-:W-:-:S07]  /*4420*/  IMAD R59, R6, R31, R59 ;  /* 0x0000001f063b7224 */ /* 0x001fce00078e023b */
.L_x_51644:
[----:B------:R-:W-:-:S13]  /*4430*/  ISETP.GE.U32.AND P6, PT, R54, 0xc, PT ;  /* 0x0000000c3600780c */ /* 0x000fda0003fc6070 */
[----:B------:R-:W-:Y:S05]  /*4440*/  @!P6 BRA `(.L_x_51646) ;  /* 0x000000000010e947 */ /* 0x000fea0003800000 */
[----:B------:R-:W-:-:S03]  /*4450*/  UMOV UR4, 0xffffffff ;  /* 0xffffffff00047882 */ /* 0x000fc60000000000 */
[----:B------:R-:W-:Y:S05]  /*4460*/  BRA.DIV UR4, `(.L_x_51647) ;  /* 0x0000003604f07947 */ /* 0x000fea000b800000 */
[----:B0-----:R0:W0:Y:S02]  /*4470*/  SHFL.IDX PT, R31, R60, R29, R43 ;  /* 0x0000001d3c1f7389 */ /* 0x00102400000e002b */
.L_x_51797:
[----:B0-----:R-:W-:-:S07]  /*4480*/  IMAD R59, R5, R31, R59 ;  /* 0x0000001f053b7224 */ /* 0x001fce00078e023b */
.L_x_51646:
[----:B------:R-:W-:-:S13]  /*4490*/  ISETP.GE.U32.AND P6, PT, R54, 0xd, PT ;  /* 0x0000000d3600780c */ /* 0x000fda0003fc6070 */
[----:B------:R-:W-:Y:S05]  /*44a0*/  @!P6 BRA `(.L_x_51648) ;  /* 0x000000000010e947 */ /* 0x000fea0003800000 */
[----:B------:R-:W-:-:S03]  /*44b0*/  UMOV UR4, 0xffffffff ;  /* 0xffffffff00047882 */ /* 0x000fc60000000000 */
[----:B------:R-:W-:Y:S05]  /*44c0*/  BRA.DIV UR4, `(.L_x_51649) ;  /* 0x0000003604f87947 */ /* 0x000fea000b800000 */
[----:B0-----:R0:W0:Y:S02]  /*44d0*/  SHFL.IDX PT, R31, R60, R28, R43 ;  /* 0x0000001c3c1f7389 */ /* 0x00102400000e002b */
.L_x_51800:
[----:B0-----:R-:W-:-:S07]  /*44e0*/  IMAD R59, R4, R31, R59 ;  /* 0x0000001f043b7224 */ /* 0x001fce00078e023b */
.L_x_51648:
[----:B------:R-:W-:-:S13]  /*44f0*/  ISETP.GE.U32.AND P6, PT, R54, 0xe, PT ;  /* 0x0000000e3600780c */ /* 0x000fda0003fc6070 */
[----:B------:R-:W-:Y:S05]  /*4500*/  @!P6 BRA `(.L_x_51650) ;  /* 0x000000000010e947 */ /* 0x000fea0003800000 */
[----:B------:R-:W-:-:S03]  /*4510*/  UMOV UR4, 0xffffffff ;  /* 0xffffffff00047882 */ /* 0x000fc60000000000 */
[----:B------:R-:W-:Y:S05]  /*4520*/  BRA.DIV UR4, `(.L_x_51651) ;  /* 0x0000003a04007947 */ /* 0x000fea000b800000 */
[----:B0-----:R0:W0:Y:S02]  /*4530*/  SHFL.IDX PT, R31, R60, R27, R43 ;  /* 0x0000001b3c1f7389 */ /* 0x00102400000e002b */
.L_x_51803:
[----:B0-----:R-:W-:-:S07]  /*4540*/  IMAD R59, R3, R31, R59 ;  /* 0x0000001f033b7224 */ /* 0x001fce00078e023b */
.L_x_51650:
[----:B------:R-:W-:-:S13]  /*4550*/  ISETP.GE.U32.AND P6, PT, R54, 0xf, PT ;  /* 0x0000000f3600780c */ /* 0x000fda0003fc6070 */
[----:B------:R-:W-:Y:S05]  /*4560*/  @!P6 BRA `(.L_x_51652) ;  /* 0x000000000010e947 */ /* 0x000fea0003800000 */
[----:B------:R-:W-:-:S03]  /*4570*/  UMOV UR4, 0xffffffff ;  /* 0xffffffff00047882 */ /* 0x000fc60000000000 */
[----:B------:R-:W-:Y:S05]  /*4580*/  BRA.DIV UR4, `(.L_x_51653) ;  /* 0x0000003a04087947 */ /* 0x000fea000b800000 */
[----:B0-----:R0:W0:Y:S02]  /*4590*/  SHFL.IDX PT, R31, R60, R26, R43 ;  /* 0x0000001a3c1f7389 */ /* 0x00102400000e002b */
.L_x_51806:
[----:B0-----:R-:W-:-:S07]  /*45a0*/  IMAD R59, R2, R31, R59 ;  /* 0x0000001f023b7224 */ /* 0x001fce00078e023b */
.L_x_51652:
[----:B------:R-:W-:-:S13]  /*45b0*/  ISETP.GE.U32.AND P6, PT, R54, 0x10, PT ;  /* 0x000000103600780c */ /* 0x000fda0003fc6070 */
[----:B------:R-:W-:Y:S05]  /*45c0*/  @!P6 BRA `(.L_x_51654) ;  /* 0x000000000010e947 */ /* 0x000fea0003800000 */
[----:B------:R-:W-:-:S03]  /*45d0*/  UMOV UR4, 0xffffffff ;  /* 0xffffffff00047882 */ /* 0x000fc60000000000 */
[----:B------:R-:W-:Y:S05]  /*45e0*/  BRA.DIV UR4, `(.L_x_51655) ;  /* 0x0000003a04107947 */ /* 0x000fea000b800000 */
[----:B0-----:R0:W0:Y:S02]  /*45f0*/  SHFL.IDX PT, R31, R60, R42, R43 ;  /* 0x0000002a3c1f7389 */ /* 0x00102400000e002b */
.L_x_51809:
[----:B0-----:R-:W-:-:S07]  /*4600*/  IMAD R59, R0, R31, R59 ;  /* 0x0000001f003b7224 */ /* 0x001fce00078e023b */
.L_x_51654:
[----:B------:R-:W-:Y:S02]  /*4610*/  IMAD R31, R53, R58, R17 ;  /* 0x0000003a351f7224 */ /* 0x000fe400078e0211 */
[----:B------:R-:W-:Y:S02]  /*4620*/  IMAD.IADD R58, R47, 0x1, R58 ;  /* 0x000000012f3a7824 */ /* 0x000fe400078e023a */
[----:B------:R-:W-:-:S03]  /*4630*/  IMAD R30, R31, 0x4, R56 ;  /* 0x000000041f1e7824 */ /* 0x000fc600078e0238 */
[----:B------:R-:W-:Y:S02]  /*4640*/  ISETP.GE.AND P6, PT, R58, UR10, PT ;  /* 0x0000000a3a007c0c */ /* 0x000fe4000bfc6270 */
[----:B------:R0:W-:Y:S11]  /*4650*/  STS [R30], R59 ;  /* 0x0000003b1e007388 */ /* 0x0001f60000000800 */
[----:B0-----:R-:W-:Y:S05]  /*4660*/  @!P6 BRA `(.L_x_51656) ;  /* 0xfffffff8006ce947 */ /* 0x001fea000383ffff */
.L_x_51623:
[----:B------:R-:W-:Y:S05]  /*4670*/  BSYNC B0 ;  /* 0x0000000000007941 */ /* 0x000fea0003800000 */
.L_x_51622:
[----:B------:R-:W-:-:S13]  /*4680*/  ISETP.NE.AND P6, PT, R55, RZ, PT ;  /* 0x000000ff3700720c */ /* 0x000fda0003fc5270 */
[----:B------:R-:W-:Y:S05]  /*4690*/  @!P6 BRA `(.L_x_51657) ;  /* 0xffffffe800ace947 */ /* 0x000fea000383ffff */
[----:B------:R-:W-:Y:S05]  /*46a0*/  BRA `(.L_x_51550) ;  /* 0x0000001800607947 */ /* 0x000fea0003800000 */
.L_x_51605:
        /* <DEDUP_REMOVED lines=66> */
.L_x_51709:
        /* <DEDUP_REMOVED lines=21> */
.L_x_51658:
        /* <DEDUP_REMOVED lines=10> */
.L_x_51659:
        /* <DEDUP_REMOVED lines=10> */
.L_x_51660:
        /* <DEDUP_REMOVED lines=10> */
.L_x_51661:
        /* <DEDUP_REMOVED lines=10> */
.L_x_51662:
        /* <DEDUP_REMOVED lines=11> */
.L_x_51663:
        /* <DEDUP_REMOVED lines=11> */
.L_x_51664:
        /* <DEDUP_REMOVED lines=11> */
.L_x_51665:
        /* <DEDUP_REMOVED lines=10> */
.L_x_51666:
        /* <DEDUP_REMOVED lines=11> */
.L_x_51667:
        /* <DEDUP_REMOVED lines=11> */
.L_x_51668:
        /* <DEDUP_REMOVED lines=11> */
.L_x_51669:
        /* <DEDUP_REMOVED lines=11> */
.L_x_51670:
        /* <DEDUP_REMOVED lines=11> */
.L_x_51671:
        /* <DEDUP_REMOVED lines=11> */
.L_x_51672:
        /* <DEDUP_REMOVED lines=11> */
.L_x_51673:
        /* <DEDUP_REMOVED lines=28> */
.L_x_51708:
[----:B------:R-:W-:Y:S02]  /*57e0*/  IMAD R60, R37, 0x44, R39 ;  /* 0x00000044253c7824 */ /* 0x000fe400078e0227 */
[----:B------:R-:W-:-:S04]  /*57f0*/  IMAD.MOV.U32 R41, RZ, RZ, RZ ;  /* 0x000000ffff297224 */ /* 0x000fc800078e00ff */
[----:B------:R-:W0:Y:S01]  /*5800*/  LDS R60, [R60] ;  /* 0x000000003c3c7984 */ /* 0x000e220000000800 */
[----:B------:R-:W-:Y:S05]  /*5810*/  @!P4 BRA `(.L_x_51675) ;  /* 0x000000000010c947 */ /* 0x000fea0003800000 */
[----:B------:R-:W-:-:S03]  /*5820*/  UMOV UR4, 0xffffffff ;  /* 0xffffffff00047882 */ /* 0x000fc60000000000 */
[----:B------:R-:W-:Y:S05]  /*5830*/  BRA.DIV UR4, `(.L_x_51676) ;  /* 0x00000026049c7947 */ /* 0x000fea000b800000 */
[----:B0-----:R0:W2:Y:S02]  /*5840*/  SHFL.IDX PT, R41, R60, R24, R43 ;  /* 0x000000183c297389 */ /* 0x0010a400000e002b */
.L_x_51811:
[----:B-12---:R-:W-:-:S07]  /*5850*/  IMAD R41, R20, R41, RZ ;  /* 0x0000002914297224 */ /* 0x006fce00078e02ff */
.L_x_51675:
[----:B------:R-:W-:Y:S05]  /*5860*/  @!P3 BRA `(.L_x_51677) ;  /* 0x000000000010b947 */ /* 0x000fea0003800000 */
[----:B------:R-:W-:-:S03]  /*5870*/  UMOV UR4, 0xffffffff ;  /* 0xffffffff00047882 */ /* 0x000fc60000000000 */
[----:B------:R-:W-:Y:S05]  /*5880*/  BRA.DIV UR4, `(.L_x_51678) ;  /* 0x0000002604a47947 */ /* 0x000fea000b800000 */
[----:B0-----:R0:W2:Y:S02]  /*5890*/  SHFL.IDX PT, R31, R60, R33, R43 ;  /* 0x000000213c1f7389 */ /* 0x0010a400000e002b */
.L_x_51814:
[----:B--23--:R-:W-:-:S07]  /*58a0*/  IMAD R41, R19, R31, R41 ;  /* 0x0000001f13297224 */ /* 0x00cfce00078e0229 */
.L_x_51677:
[----:B------:R-:W-:Y:S05]  /*58b0*/  @!P2 BRA `(.L_x_51679) ;  /* 0x000000000010a947 */ /* 0x000fea0003800000 */
[----:B------:R-:W-:-:S03]  /*58c0*/  UMOV UR4, 0xffffffff ;  /* 0xffffffff00047882 */ /* 0x000fc60000000000 */
[----:B------:R-:W-:Y:S05]  /*58d0*/  BRA.DIV UR4, `(.L_x_51680) ;  /* 0x0000002604b07947 */ /* 0x000fea000b800000 */
[----:B0-----:R0:W2:Y:S02]  /*58e0*/  SHFL.IDX PT, R31, R60, R29, R43 ;  /* 0x0000001d3c1f7389 */ /* 0x0010a400000e002b */
.L_x_51817:
[----:B--2---:R-:W-:-:S07]  /*58f0*/  IMAD R41, R18, R31, R41 ;  /* 0x0000001f12297224 */ /* 0x004fce00078e0229 */
.L_x_51679:
[----:B------:R-:W-:Y:S05]  /*5900*/  @!P1 BRA `(.L_x_51681) ;  /* 0x0000000000109947 */ /* 0x000fea0003800000 */
[----:B------:R-:W-:-:S03]  /*5910*/  UMOV UR4, 0xffffffff ;  /* 0xffffffff00047882 */ /* 0x000fc60000000000 */
[----:B------:R-:W-:Y:S05]  /*5920*/  BRA.DIV UR4, `(.L_x_51682) ;  /* 0x0000002604bc7947 */ /* 0x000fea000b800000 */
[----:B0-----:R0:W2:Y:S02]  /*5930*/  SHFL.IDX PT, R31, R60, R27, R43 ;  /* 0x0000001b3c1f7389 */ /* 0x0010a400000e002b */
.L_x_51820:
[----:B--2---:R-:W-:-:S07]  /*5940*/  IMAD R41, R17, R31, R41 ;  /* 0x0000001f11297224 */ /* 0x004fce00078e0229 */
.L_x_51681:
[----:B------:R-:W-:Y:S05]  /*5950*/  @!P0 BRA `(.L_x_51683) ;  /* 0x0000000000108947 */ /* 0x000fea0003800000 */
[----:B------:R-:W-:-:S03]  /*5960*/  UMOV UR4, 0xffffffff ;  /* 0xffffffff00047882 */ /* 0x000fc60000000000 */
[----:B------:R-:W-:Y:S05]  /*5970*/  BRA.DIV UR4, `(.L_x_51684) ;  /* 0x0000002604c87947 */ /* 0x000fea000b800000 */
[----:B0-----:R0:W2:Y:S02]  /*5980*/  SHFL.IDX PT, R31, R60, R25, R43 ;  /* 0x000000193c1f7389 */ /* 0x0010a400000e002b */
.L_x_51823:
[----:B--2---:R-:W-:-:S07]  /*5990*/  IMAD R41, R16, R31, R41 ;  /* 0x0000001f10297224 */ /* 0x004fce00078e0229 */
.L_x_51683:
[----:B------:R-:W2:Y:S02]  /*59a0*/  LDCU UR4, c[0x0][0x3ac] ;  /* 0x00007580ff0477ac */ /* 0x000ea40008000800 */
[----:B--2---:R-:W-:-:S05]  /*59b0*/  IMAD.U32 R54, RZ, RZ, UR4 ;  /* 0x00000004ff367e24 */ /* 0x004fca000f8e00ff */
[----:B------:R-:W-:-:S13]  /*59c0*/  ISETP.GE.AND P6, PT, R54, 0x6, PT ;  /* 0x000000063600780c */ /* 0x000fda0003fc6270 */
[----:B------:R-:W-:Y:S05]  /*59d0*/  @!P6 BRA `(.L_x_51685) ;  /* 0x000000000010e947 */ /* 0x000fea0003800000 */
[----:B------:R-:W-:-:S03]  /*59e0*/  UMOV UR4, 0xffffffff ;  /* 0xffffffff00047882 */ /* 0x000fc60000000000 */
[----:B------:R-:W-:Y:S05]  /*59f0*/  BRA.DIV UR4, `(.L_x_51686) ;  /* 0x0000002604c87947 */ /* 0x000fea000b800000 */
[----:B0-----:R0:W2:Y:S02]  /*5a00*/  SHFL.IDX PT, R31, R60, R58, R43 ;  /* 0x0000003a3c1f7389 */ /* 0x0010a400000e002b */
.L_x_51826:
[----:B--2---:R-:W-:-:S07]  /*5a10*/  IMAD R41, R15, R31, R41 ;  /* 0x0000001f0f297224 */ /* 0x004fce00078e0229 */
.L_x_51685:
[----:B------:R-:W-:-:S13]  /*5a20*/  ISETP.GE.AND P6, PT, R54, 0x7, PT ;  /* 0x000000073600780c */ /* 0x000fda0003fc6270 */
[----:B------:R-:W-:Y:S05]  /*5a30*/  @!P6 BRA `(.L_x_51687) ;  /* 0x000000000010e947 */ /* 0x000fea0003800000 */
[----:B------:R-:W-:-:S03]  /*5a40*/  UMOV UR4, 0xffffffff ;  /* 0xffffffff00047882 */ /* 0x000fc60000000000 */
[----:B------:R-:W-:Y:S05]  /*5a50*/  BRA.DIV UR4, `(.L_x_51688) ;  /* 0x0000002604d07947 */ /* 0x000fea000b800000 */
[----:B0-----:R0:W2:Y:S02]  /*5a60*/  SHFL.IDX PT, R31, R60, R56, R43 ;  /* 0x000000383c1f7389 */ /* 0x0010a400000e002b */
.L_x_51829:
[----:B--2---:R-:W-:-:S07]  /*5a70*/  IMAD R41, R14, R31, R41 ;  /* 0x0000001f0e297224 */ /* 0x004fce00078e0229 */
.L_x_51687:
[----:B------:R-:W-:-:S13]  /*5a80*/  ISETP.GE.AND P6, PT, R54, 0x8, PT ;  /* 0x000000083600780c */ /* 0x000fda0003fc6270 */
[----:B------:R-:W-:Y:S05]  /*5a90*/  @!P6 BRA `(.L_x_51689) ;  /* 0x000000000010e947 */ /* 0x000fea0003800000 */
[----:B------:R-:W-:-:S03]  /*5aa0*/  UMOV UR4, 0xffffffff ;  /* 0xffffffff00047882 */ /* 0x000fc60000000000 */
[----:B------:R-:W-:Y:S05]  /*5ab0*/  BRA.DIV UR4, `(.L_x_51690) ;  /* 0x0000002604d87947 */ /* 0x000fea000b800000 */
[----:B0-----:R0:W2:Y:S02]  /*5ac0*/  SHFL.IDX PT, R31, R60, R42, R43 ;  /* 0x0000002a3c1f7389 */ /* 0x0010a400000e002b */
.L_x_51832:
[----:B--2---:R-:W-:-:S07]  /*5ad0*/  IMAD R41, R13, R31, R41 ;  /* 0x0000001f0d297224 */ /* 0x004fce00078e0229 */
.L_x_51689:
[----:B------:R-:W-:-:S13]  /*5ae0*/  ISETP.GE.AND P6, PT, R54, 0x9, PT ;  /* 0x000000093600780c */ /* 0x000fda0003fc6270 */
[----:B------:R-:W-:Y:S05]  /*5af0*/  @!P6 BRA `(.L_x_51691) ;  /* 0x000000000010e947 */ /* 0x000fea0003800000 */
[----:B------:R-:W-:-:S03]  /*5b00*/  UMOV UR4, 0xffffffff ;  /* 0xffffffff00047882 */ /* 0x000fc60000000000 */
[----:B------:R-:W-:Y:S05]  /*5b10*/  BRA.DIV UR4, `(.L_x_51692) ;  /* 0x0000002604e07947 */ /* 0x000fea000b800000 */
[----:B0-----:R0:W2:Y:S02]  /*5b20*/  SHFL.IDX PT, R31, R60, R40, R43 ;  /* 0x000000283c1f7389 */ /* 0x0010a400000e002b */
.L_x_51835:
[----:B--2---:R-:W-:-:S07]  /*5b30*/  IMAD R41, R12, R31, R41 ;  /* 0x0000001f0c297224 */ /* 0x004fce00078e0229 */
.L_x_51691:
[----:B------:R-:W-:-:S13]  /*5b40*/  ISETP.GE.AND P6, PT, R54, 0xa, PT ;  /* 0x0000000a3600780c */ /* 0x000fda0003fc6270 */
[----:B------:R-:W-:Y:S05]  /*5b50*/  @!P6 BRA `(.L_x_51693) ;  /* 0x000000000010e947 */ /* 0x000fea0003800000 */
[----:B------:R-:W-:-:S03]  /*5b60*/  UMOV UR4, 0xffffffff ;  /* 0xffffffff00047882 */ /* 0x000fc60000000000 */
[----:B------:R-:W-:Y:S05]  /*5b70*/  BRA.DIV UR4, `(.L_x_51694) ;  /* 0x0000002604e87947 */ /* 0x000fea000b800000 */
[----:B0-----:R0:W2:Y:S02]  /*5b80*/  SHFL.IDX PT, R31, R60, R38, R43 ;  /* 0x000000263c1f7389 */ /* 0x0010a400000e002b */
.L_x_51838:
[----:B--2---:R-:W-:-:S07]  /*5b90*/  IMAD R41, R11, R31, R41 ;  /* 0x0000001f0b297224 */ /* 0x004fce00078e0229 */
.L_x_51693:
[----:B------:R-:W-:-:S13]  /*5ba0*/  ISETP.GE.AND P6, PT, R54, 0xb, PT ;  /* 0x0000000b3600780c */ /* 0x000fda0003fc6270 */
[----:B------:R-:W-:Y:S05]  /*5bb0*/  @!P6 BRA `(.L_x_51695) ;  /* 0x000000000010e947 */ /* 0x000fea0003800000 */
[----:B------:R-:W-:-:S03]  /*5bc0*/  UMOV UR4, 0xffffffff ;  /* 0xffffffff00047882 */ /* 0x000fc60000000000 */
[----:B------:R-:W-:Y:S05]  /*5bd0*/  BRA.DIV UR4, `(.L_x_51696) ;  /* 0x0000002604f07947 */ /* 0x000fea000b800000 */
[----:B0-----:R0:W2:Y:S02]  /*5be0*/  SHFL.IDX PT, R31, R60, R36, R43 ;  /* 0x000000243c1f7389 */ /* 0x0010a400000e002b */
.L_x_51841:
[----:B--2---:R-:W-:-:S07]  /*5bf0*/  IMAD R41, R10, R31, R41 ;  /* 0x0000001f0a297224 */ /* 0x004fce00078e0229 */
.L_x_51695:
[----:B------:R-:W-:-:S13]  /*5c00*/  ISETP.GE.AND P6, PT, R54, 0xc, PT ;  /* 0x0000000c3600780c */ /* 0x000fda0003fc6270 */
[----:B------:R-:W-:Y:S05]  /*5c10*/  @!P6 BRA `(.L_x_51697) ;  /* 0x000000000010e947 */ /* 0x000fea0003800000 */
[----:B------:R-:W-:-:S03]  /*5c20*/  UMOV UR4, 0xffffffff ;  /* 0xffffffff00047882 */ /* 0x000fc60000000000 */
[----:B------:R-:W-:Y:S05]  /*5c30*/  BRA.DIV UR4, `(.L_x_51698) ;  /* 0x0000002604f87947 */ /* 0x000fea000b800000 */
[----:B0-----:R0:W2:Y:S02]  /*5c40*/  SHFL.IDX PT, R31, R60, R34, R43 ;  /* 0x000000223c1f7389 */ /* 0x0010a400000e002b */
.L_x_51844:
[----:B--2---:R-:W-:-:S07]  /*5c50*/  IMAD R41, R9, R31, R41 ;  /* 0x0000001f09297224 */ /* 0x004fce00078e0229 */
.L_x_51697:
[----:B------:R-:W-:-:S13]  /*5c60*/  ISETP.GE.AND P6, PT, R54, 0xd, PT ;  /* 0x0000000d3600780c */ /* 0x000fda0003fc6270 */
[----:B------:R-:W-:Y:S05]  /*5c70*/  @!P6 BRA `(.L_x_51699) ;  /* 0x000000000010e947 */ /* 0x000fea0003800000 */
[----:B------:R-:W-:-:S03]  /*5c80*/  UMOV UR4, 0xffffffff ;  /* 0xffffffff00047882 */ /* 0x000fc60000000000 */
[----:B------:R-:W-:Y:S05]  /*5c90*/  BRA.DIV UR4, `(.L_x_51700) ;  /* 0x0000002a04007947 */ /* 0x000fea000b800000 */
[----:B0-----:R0:W2:Y:S02]  /*5ca0*/  SHFL.IDX PT, R31, R60, R32, R43 ;  /* 0x000000203c1f7389 */ /* 0x0010a400000e002b */
.L_x_51847:
[----:B--2---:R-:W-:-:S07]  /*5cb0*/  IMAD R41, R8, R31, R41 ;  /* 0x0000001f08297224 */ /* 0x004fce00078e0229 */
.L_x_51699:
[----:B------:R-:W-:-:S13]  /*5cc0*/  ISETP.GE.AND P6, PT, R54, 0xe, PT ;  /* 0x0000000e3600780c */ /* 0x000fda0003fc6270 */
[----:B------:R-:W-:Y:S05]  /*5cd0*/  @!P6 BRA `(.L_x_51701) ;  /* 0x000000000010e947 */ /* 0x000fea0003800000 */
[----:B------:R-:W-:-:S03]  /*5ce0*/  UMOV UR4, 0xffffffff ;  /* 0xffffffff00047882 */ /* 0x000fc60000000000 */
[----:B------:R-:W-:Y:S05]  /*5cf0*/  BRA.DIV UR4, `(.L_x_51702) ;  /* 0x0000002a04087947 */ /* 0x000fea000b800000 */
[----:B0-----:R0:W2:Y:S02]  /*5d00*/  SHFL.IDX PT, R31, R60, R28, R43 ;  /* 0x0000001c3c1f7389 */ /* 0x0010a400000e002b */
.L_x_51850:
[----:B--2---:R-:W-:-:S07]  /*5d10*/  IMAD R41, R7, R31, R41 ;  /* 0x0000001f07297224 */ /* 0x004fce00078e0229 */
.L_x_51701:
[----:B------:R-:W-:-:S13]  /*5d20*/  ISETP.GE.AND P6, PT, R54, 0xf, PT ;  /* 0x0000000f3600780c */ /* 0x000fda0003fc6270 */
[----:B------:R-:W-:Y:S05]  /*5d30*/  @!P6 BRA `(.L_x_51703) ;  /* 0x000000000010e947 */ /* 0x000fea0003800000 */
[----:B------:R-:W-:-:S03]  /*5d40*/  UMOV UR4, 0xffffffff ;  /* 0xffffffff00047882 */ /* 0x000fc60000000000 */
[----:B------:R-:W-:Y:S05]  /*5d50*/  BRA.DIV UR4, `(.L_x_51704) ;  /* 0x0000002a04107947 */ /* 0x000fea000b800000 */
[----:B0-----:R0:W2:Y:S02]  /*5d60*/  SHFL.IDX PT, R31, R60, R26, R43 ;  /* 0x0000001a3c1f7389 */ /* 0x0010a400000e002b */
.L_x_51853:
[----:B--2---:R-:W-:-:S07]  /*5d70*/  IMAD R41, R6, R31, R41 ;  /* 0x0000001f06297224 */ /* 0x004fce00078e0229 */
.L_x_51703:
[----:B------:R-:W-:-:S13]  /*5d80*/  ISETP.GE.AND P6, PT, R54, 0x10, PT ;  /* 0x000000103600780c */ /* 0x000fda0003fc6270 */
[----:B------:R-:W-:Y:S05]  /*5d90*/  @!P6 BRA `(.L_x_51705) ;  /* 0x000000000010e947 */ /* 0x000fea0003800000 */
[----:B------:R-:W-:-:S03]  /*5da0*/  UMOV UR4, 0xffffffff ;  /* 0xffffffff00047882 */ /* 0x000fc60000000000 */
[----:B------:R-:W-:Y:S05]  /*5db0*/  BRA.DIV UR4, `(.L_x_51706) ;  /* 0x0000002a04187947 */ /* 0x000fea000b800000 */
[----:B0-----:R0:W2:Y:S02]  /*5dc0*/  SHFL.IDX PT, R31, R60, R35, R43 ;  /* 0x000000233c1f7389 */ /* 0x0010a400000e002b */
.L_x_51856:
[----:B--2---:R-:W-:-:S07]  /*5dd0*/  IMAD R41, R5, R31, R41 ;  /* 0x0000001f05297224 */ /* 0x004fce00078e0229 */
.L_x_51705:
[----:B------:R-:W-:-:S07]  /*5de0*/  IMAD.MOV.U32 R2, RZ, RZ, R4 ;  /* 0x000000ffff027224 */ /* 0x000fce00078e0004 */
.L_x_51707:
        /* <DEDUP_REMOVED lines=35> */
.L_x_51674:
[----:B------:R-:W-:Y:S05]  /*6020*/  @!P5 BRA `(.L_x_51709) ;  /* 0xffffffe800a8d947 */ /* 0x000fea000383ffff */
.L_x_51550:
        /* <DEDUP_REMOVED lines=81> */
.L_x_51712:
        /* <DEDUP_REMOVED lines=27> */
.L_x_51711:
[----:B------:R-:W-:Y:S05]  /*66f0*/  BSYNC.RECONVERGENT B0 ;  /* 0x0000000000007941 */ /* 0x000fea0003800200 */
.L_x_51710:
        /* <DEDUP_REMOVED lines=21> */
.L_x_51713:
        /* <DEDUP_REMOVED lines=102> */
.L_x_51572:
[----:B------:R-:W-:Y:S01]  /*6eb0*/  BSSY B2, `(.L_x_51714) ;  /* 0x0000006000027945 */ /* 0x000fe20003800000 */
[----:B------:R-:W-:Y:S02]  /*6ec0*/  IMAD.MOV.U32 R30, RZ, RZ, R20 ;  /* 0x000000ffff1e7224 */ /* 0x000fe400078e0014 */
[----:B------:R-:W-:-:S07]  /*6ed0*/  IMAD.MOV.U32 R31, RZ, RZ, -0x1 ;  /* 0xffffffffff1f7424 */ /* 0x000fce00078e00ff */
[----:B01234-:R-:W-:Y:S05]  /*6ee0*/  WARPSYNC.COLLECTIVE R31, `(.L_x_51715) ;  /* 0x000000001f087348 */ /* 0x01ffea0003c00000 */
[----:B-1----:R1:W0:Y:S02]  /*6ef0*/  SHFL.IDX P6, R31, R60, R30, R43 ;  /* 0x0000001e3c1f7389 */ /* 0x00222400000c002b */
[----:B01234-:R-:W-:Y:S05]  /*6f00*/  ENDCOLLECTIVE ;  /* 0x000000000000791b */ /* 0x01ffea0003800000 */
.L_x_51715:
[----:B------:R-:W-:Y:S05]  /*6f10*/  BSYNC B2 ;  /* 0x0000000000027941 */ /* 0x000fea0003800000 */
.L_x_51714:
[----:B------:R-:W-:Y:S05]  /*6f20*/  BRA `(.L_x_51716) ;  /* 0xffffffb400bc7947 */ /* 0x000fea000383ffff */
.L_x_51574:
[----:B------:R-:W-:Y:S01]  /*6f30*/  BSSY B2, `(.L_x_51717) ;  /* 0x0000006000027945 */ /* 0x000fe20003800000 */
[----:B------:R-:W-:Y:S01]  /*6f40*/  MOV R30, R42 ;  /* 0x0000002a001e7202 */ /* 0x000fe20000000f00 */
[----:B------:R-:W-:-:S07]  /*6f50*/  IMAD.MOV.U32 R31, RZ, RZ, -0x1 ;  /* 0xffffffffff1f7424 */ /* 0x000fce00078e00ff */
[----:B01234-:R-:W-:Y:S05]  /*6f60*/  WARPSYNC.COLLECTIVE R31, `(.L_x_51718) ;  /* 0x000000001f087348 */ /* 0x01ffea0003c00000 */
[----:B-1----:R1:W0:Y:S02]  /*6f70*/  SHFL.IDX P6, R31, R60, R30, R43 ;  /* 0x0000001e3c1f7389 */ /* 0x00222400000c002b */
[----:B01234-:R-:W-:Y:S05]  /*6f80*/  ENDCOLLECTIVE ;  /* 0x000000000000791b */ /* 0x01ffea0003800000 */
.L_x_51718:
[----:B------:R-:W-:Y:S05]  /*6f90*/  BSYNC B2 ;  /* 0x0000000000027941 */ /* 0x000fea0003800000 */
.L_x_51717:
[----:B------:R-:W-:Y:S05]  /*6fa0*/  BRA `(.L_x_51719) ;  /* 0xffffffb400b07947 */ /* 0x000fea000383ffff */
.L_x_51576:
[----:B------:R-:W-:Y:S01]  /*6fb0*/  BSSY B2, `(.L_x_51720) ;  /* 0x0000006000027945 */ /* 0x000fe20003800000 */
[----:B------:R-:W-:Y:S02]  /*6fc0*/  IMAD.MOV.U32 R30, RZ, RZ, R41 ;  /* 0x000000ffff1e7224 */ /* 0x000fe400078e0029 */
[----:B------:R-:W-:-:S07]  /*6fd0*/  IMAD.MOV.U32 R31, RZ, RZ, -0x1 ;  /* 0xffffffffff1f7424 */ /* 0x000fce00078e00ff */
[----:B01234-:R-:W-:Y:S05]  /*6fe0*/  WARPSYNC.COLLECTIVE R31, `(.L_x_51721) ;  /* 0x000000001f087348 */ /* 0x01ffea0003c00000 */
[----:B-1----:R1:W0:Y:S02]  /*6ff0*/  SHFL.IDX P6, R31, R60, R30, R43 ;  /* 0x0000001e3c1f7389 */ /* 0x00222400000c002b */
[----:B01234-:R-:W-:Y:S05]  /*7000*/  ENDCOLLECTIVE ;  /* 0x000000000000791b */ /* 0x01ffea0003800000 */
.L_x_51721:
[----:B------:R-:W-:Y:S05]  /*7010*/  BSYNC B2 ;  /* 0x0000000000027941 */ /* 0x000fea0003800000 */
.L_x_51720:
[----:B------:R-:W-:Y:S05]  /*7020*/  BRA `(.L_x_51722) ;  /* 0xffffffb400a47947 */ /* 0x000fea000383ffff */
.L_x_51578:
[----:B------:R-:W-:Y:S01]  /*7030*/  BSSY B2, `(.L_x_51723) ;  /* 0x0000006000027945 */ /* 0x000fe20003800000 */
[----:B------:R-:W-:Y:S02]  /*7040*/  IMAD.MOV.U32 R30, RZ, RZ, R40 ;  /* 0x000000ffff1e7224 */ /* 0x000fe400078e0028 */
[----:B------:R-:W-:-:S07]  /*7050*/  IMAD.MOV.U32 R31, RZ, RZ, -0x1 ;  /* 0xffffffffff1f7424 */ /* 0x000fce00078e00ff */
[----:B01234-:R-:W-:Y:S05]  /*7060*/  WARPSYNC.COLLECTIVE R31, `(.L_x_51724) ;  /* 0x000000001f087348 */ /* 0x01ffea0003c00000 */
[----:B-1----:R1:W0:Y:S02]  /*7070*/  SHFL.IDX P6, R31, R60, R30, R43 ;  /* 0x0000001e3c1f7389 */ /* 0x00222400000c002b */
[----:B01234-:R-:W-:Y:S05]  /*7080*/  ENDCOLLECTIVE ;  /* 0x000000000000791b */ /* 0x01ffea0003800000 */
.L_x_51724:
[----:B------:R-:W-:Y:S05]  /*7090*/  BSYNC B2 ;  /* 0x0000000000027941 */ /* 0x000fea0003800000 */
.L_x_51723:
[----:B------:R-:W-:Y:S05]  /*70a0*/  BRA `(.L_x_51725) ;  /* 0xffffffb400987947 */ /* 0x000fea000383ffff */
.L_x_51580:
[----:B------:R-:W-:Y:S01]  /*70b0*/  BSSY B2, `(.L_x_51726) ;  /* 0x0000006000027945 */ /* 0x000fe20003800000 */
[----:B------:R-:W-:Y:S02]  /*70c0*/  IMAD.MOV.U32 R30, RZ, RZ, R39 ;  /* 0x000000ffff1e7224 */ /* 0x000fe400078e0027 */
[----:B------:R-:W-:-:S07]  /*70d0*/  IMAD.MOV.U32 R31, RZ, RZ, -0x1 ;  /* 0xffffffffff1f7424 */ /* 0x000fce00078e00ff */
[----:B01234-:R-:W-:Y:S05]  /*70e0*/  WARPSYNC.COLLECTIVE R31, `(.L_x_51727) ;  /* 0x000000001f087348 */ /* 0x01ffea0003c00000 */
[----:B-1----:R1:W0:Y:S02]  /*70f0*/  SHFL.IDX P6, R31, R60, R30, R43 ;  /* 0x0000001e3c1f7389 */ /* 0x00222400000c002b */
[----:B01234-:R-:W-:Y:S05]  /*7100*/  ENDCOLLECTIVE ;  /* 0x000000000000791b */ /* 0x01ffea0003800000 */
.L_x_51727:
[----:B------:R-:W-:Y:S05]  /*7110*/  BSYNC B2 ;  /* 0x0000000000027941 */ /* 0x000fea0003800000 */
.L_x_51726:
[----:B------:R-:W-:Y:S05]  /*7120*/  BRA `(.L_x_51728) ;  /* 0xffffffb4008c7947 */ /* 0x000fea000383ffff */
.L_x_51582:
[----:B------:R-:W-:Y:S01]  /*7130*/  BSSY B2, `(.L_x_51729) ;  /* 0x0000006000027945 */ /* 0x000fe20003800000 */
[----:B------:R-:W-:Y:S01]  /*7140*/  MOV R30, R38 ;  /* 0x00000026001e7202 */ /* 0x000fe20000000f00 */
[----:B------:R-:W-:-:S07]  /*7150*/  IMAD.MOV.U32 R31, RZ, RZ, -0x1 ;  /* 0xffffffffff1f7424 */ /* 0x000fce00078e00ff */
[----:B01234-:R-:W-:Y:S05]  /*7160*/  WARPSYNC.COLLECTIVE R31, `(.L_x_51730) ;  /* 0x000000001f087348 */ /* 0x01ffea0003c00000 */
[----:B-1----:R1:W0:Y:S02]  /*7170*/  SHFL.IDX P6, R31, R60, R30, R43 ;  /* 0x0000001e3c1f7389 */ /* 0x00222400000c002b */
[----:B01234-:R-:W-:Y:S05]  /*7180*/  ENDCOLLECTIVE ;  /* 0x000000000000791b */ /* 0x01ffea0003800000 */
.L_x_51730:
[----:B------:R-:W-:Y:S05]  /*7190*/  BSYNC B2 ;  /* 0x0000000000027941 */ /* 0x000fea0003800000 */
.L_x_51729:
[----:B------:R-:W-:Y:S05]  /*71a0*/  BRA `(.L_x_51731) ;  /* 0xffffffb400807947 */ /* 0x000fea000383ffff */
.L_x_51584:
[----:B------:R-:W-:Y:S01]  /*71b0*/  BSSY B2, `(.L_x_51732) ;  /* 0x0000006000027945 */ /* 0x000fe20003800000 */
[----:B------:R-:W-:Y:S02]  /*71c0*/  IMAD.MOV.U32 R30, RZ, RZ, R37 ;  /* 0x000000ffff1e7224 */ /* 0x000fe400078e0025 */
[----:B------:R-:W-:-:S07]  /*71d0*/  IMAD.MOV.U32 R31, RZ, RZ, -0x1 ;  /* 0xffffffffff1f7424 */ /* 0x000fce00078e00ff */
[----:B01234-:R-:W-:Y:S05]  /*71e0*/  WARPSYNC.COLLECTIVE R31, `(.L_x_51733) ;  /* 0x000000001f087348 */ /* 0x01ffea0003c00000 */
[----:B-1----:R1:W0:Y:S02]  /*71f0*/  SHFL.IDX P6, R31, R60, R30, R43 ;  /* 0x0000001e3c1f7389 */ /* 0x00222400000c002b */
[----:B01234-:R-:W-:Y:S05]  /*7200*/  ENDCOLLECTIVE ;  /* 0x000000000000791b */ /* 0x01ffea0003800000 */
.L_x_51733:
[----:B------:R-:W-:Y:S05]  /*7210*/  BSYNC B2 ;  /* 0x0000000000027941 */ /* 0x000fea0003800000 */
.L_x_51732:
[----:B------:R-:W-:Y:S05]  /*7220*/  BRA `(.L_x_51734) ;  /* 0xffffffb400807947 */ /* 0x000fea000383ffff */
.L_x_51586:
[----:B------:R-:W-:Y:S01]  /*7230*/  BSSY B2, `(.L_x_51735) ;  /* 0x0000006000027945 */ /* 0x000fe20003800000 */
[----:B------:R-:W-:Y:S02]  /*7240*/  IMAD.MOV.U32 R30, RZ, RZ, R36 ;  /* 0x000000ffff1e7224 */ /* 0x000fe400078e0024 */
[----:B------:R-:W-:-:S07]  /*7250*/  IMAD.MOV.U32 R31, RZ, RZ, -0x1 ;  /* 0xffffffffff1f7424 */ /* 0x000fce00078e00ff */
[----:B01234-:R-:W-:Y:S05]  /*7260*/  WARPSYNC.COLLECTIVE R31, `(.L_x_51736) ;  /* 0x000000001f087348 */ /* 0x01ffea0003c00000 */
[----:B-1----:R1:W0:Y:S02]  /*7270*/  SHFL.IDX P6, R31, R60, R30, R43 ;  /* 0x0000001e3c1f7389 */ /* 0x00222400000c002b */
[----:B01234-:R-:W-:Y:S05]  /*7280*/  ENDCOLLECTIVE ;  /* 0x000000000000791b */ /* 0x01ffea0003800000 */
.L_x_51736:
[----:B------:R-:W-:Y:S05]  /*7290*/  BSYNC B2 ;  /* 0x0000000000027941 */ /* 0x000fea0003800000 */
.L_x_51735:
[----:B------:R-:W-:Y:S05]  /*72a0*/  BRA `(.L_x_51737) ;  /* 0xffffffb400787947 */ /* 0x000fea000383ffff */
.L_x_51588:
[----:B------:R-:W-:Y:S01]  /*72b0*/  BSSY B2, `(.L_x_51738) ;  /* 0x0000006000027945 */ /* 0x000fe20003800000 */
[----:B------:R-:W-:Y:S02]  /*72c0*/  IMAD.MOV.U32 R30, RZ, RZ, R35 ;  /* 0x000000ffff1e7224 */ /* 0x000fe400078e0023 */
[----:B------:R-:W-:-:S07]  /*72d0*/  IMAD.MOV.U32 R31, RZ, RZ, -0x1 ;  /* 0xffffffffff1f7424 */ /* 0x000fce00078e00ff */
[----:B01234-:R-:W-:Y:S05]  /*72e0*/  WARPSYNC.COLLECTIVE R31, `(.L_x_51739) ;  /* 0x000000001f087348 */ /* 0x01ffea0003c00000 */
[----:B-1----:R1:W0:Y:S02]  /*72f0*/  SHFL.IDX P6, R31, R60, R30, R43 ;  /* 0x0000001e3c1f7389 */ /* 0x00222400000c002b */
[----:B01234-:R-:W-:Y:S05]  /*7300*/  ENDCOLLECTIVE ;  /* 0x000000000000791b */ /* 0x01ffea0003800000 */
.L_x_51739:
[----:B------:R-:W-:Y:S05]  /*7310*/  BSYNC B2 ;  /* 0x0000000000027941 */ /* 0x000fea0003800000 */
.L_x_51738:
[----:B------:R-:W-:Y:S05]  /*7320*/  BRA `(.L_x_51740) ;  /* 0xffffffb400707947 */ /* 0x000fea000383ffff */
.L_x_51590:
[----:B------:R-:W-:Y:S01]  /*7330*/  BSSY B2, `(.L_x_51741) ;  /* 0x0000006000027945 */ /* 0x000fe20003800000 */
[----:B------:R-:W-:Y:S01]  /*7340*/  MOV R30, R34 ;  /* 0x00000022001e7202 */ /* 0x000fe20000000f00 */
[----:B------:R-:W-:-:S07]  /*7350*/  IMAD.MOV.U32 R31, RZ, RZ, -0x1 ;  /* 0xffffffffff1f7424 */ /* 0x000fce00078e00ff */
[----:B01234-:R-:W-:Y:S05]  /*7360*/  WARPSYNC.COLLECTIVE R31, `(.L_x_51742) ;  /* 0x000000001f087348 */ /* 0x01ffea0003c00000 */
[----:B-1----:R1:W0:Y:S02]  /*7370*/  SHFL.IDX P6, R31, R60, R30, R43 ;  /* 0x0000001e3c1f7389 */ /* 0x00222400000c002b */
[----:B01234-:R-:W-:Y:S05]  /*7380*/  ENDCOLLECTIVE ;  /* 0x000000000000791b */ /* 0x01ffea0003800000 */
.L_x_51742:
[----:B------:R-:W-:Y:S05]  /*7390*/  BSYNC B2 ;  /* 0x0000000000027941 */ /* 0x000fea0003800000 */
.L_x_51741:
[----:B------:R-:W-:Y:S05]  /*73a0*/  BRA `(.L_x_51743) ;  /* 0xffffffb400687947 */ /* 0x000fea000383ffff */
.L_x_51592:
[----:B------:R-:W-:Y:S01]  /*73b0*/  BSSY B2, `(.L_x_51744) ;  /* 0x0000006000027945 */ /* 0x000fe20003800000 */
[----:B------:R-:W-:Y:S02]  /*73c0*/  IMAD.MOV.U32 R30, RZ, RZ, R33 ;  /* 0x000000ffff1e7224 */ /* 0x000fe400078e0021 */
[----:B------:R-:W-:-:S07]  /*73d0*/  IMAD.MOV.U32 R31, RZ, RZ, -0x1 ;  /* 0xffffffffff1f7424 */ /* 0x000fce00078e00ff */
[----:B01234-:R-:W-:Y:S05]  /*73e0*/  WARPSYNC.COLLECTIVE R31, `(.L_x_51745) ;  /* 0x000000001f087348 */ /* 0x01ffea0003c00000 */
[----:B-1----:R1:W0:Y:S02]  /*73f0*/  SHFL.IDX P6, R31, R60, R30, R43 ;  /* 0x0000001e3c1f7389 */ /* 0x00222400000c002b */
[----:B01234-:R-:W-:Y:S05]  /*7400*/  ENDCOLLECTIVE ;  /* 0x000000000000791b */ /* 0x01ffea0003800000 */
.L_x_51745:
[----:B------:R-:W-:Y:S05]  /*7410*/  BSYNC B2 ;  /* 0x0000000000027941 */ /* 0x000fea0003800000 */
.L_x_51744:
[----:B------:R-:W-:Y:S05]  /*7420*/  BRA `(.L_x_51746) ;  /* 0xffffffb400607947 */ /* 0x000fea000383ffff */
.L_x_51594:
[----:B------:R-:W-:Y:S01]  /*7430*/  BSSY B2, `(.L_x_51747) ;  /* 0x0000006000027945 */ /* 0x000fe20003800000 */
[----:B------:R-:W-:Y:S02]  /*7440*/  IMAD.MOV.U32 R30, RZ, RZ, R32 ;  /* 0x000000ffff1e7224 */ /* 0x000fe400078e0020 */
[----:B------:R-:W-:-:S07]  /*7450*/  IMAD.MOV.U32 R31, RZ, RZ, -0x1 ;  /* 0xffffffffff1f7424 */ /* 0x000fce00078e00ff */
[----:B01234-:R-:W-:Y:S05]  /*7460*/  WARPSYNC.COLLECTIVE R31, `(.L_x_51748) ;  /* 0x000000001f087348 */ /* 0x01ffea0003c00000 */
[----:B-1----:R1:W0:Y:S02]  /*7470*/  SHFL.IDX P6, R31, R60, R30, R43 ;  /* 0x0000001e3c1f7389 */ /* 0x00222400000c002b */
[----:B01234-:R-:W-:Y:S05]  /*7480*/  ENDCOLLECTIVE ;  /* 0x000000000000791b */ /* 0x01ffea0003800000 */
.L_x_51748:
[----:B------:R-:W-:Y:S05]  /*7490*/  BSYNC B2 ;  /* 0x0000000000027941 */ /* 0x000fea0003800000 */
.L_x_51747:
[----:B------:R-:W-:Y:S05]  /*74a0*/  BRA `(.L_x_51749) ;  /* 0xffffffb400587947 */ /* 0x000fea000383ffff */
.L_x_51596:
[----:B------:R-:W-:Y:S01]  /*74b0*/  BSSY B2, `(.L_x_51750) ;  /* 0x0000006000027945 */ /* 0x000fe20003800000 */
[----:B------:R-:W-:Y:S02]  /*74c0*/  IMAD.MOV.U32 R30, RZ, RZ, R29 ;  /* 0x000000ffff1e7224 */ /* 0x000fe400078e001d */
[----:B------:R-:W-:-:S07]  /*74d0*/  IMAD.MOV.U32 R31, RZ, RZ, -0x1 ;  /* 0xffffffffff1f7424 */ /* 0x000fce00078e00ff */
[----:B01234-:R-:W-:Y:S05]  /*74e0*/  WARPSYNC.COLLECTIVE R31, `(.L_x_51751) ;  /* 0x000000001f087348 */ /* 0x01ffea0003c00000 */
[----:B-1----:R1:W0:Y:S02]  /*74f0*/  SHFL.IDX P6, R31, R60, R30, R43 ;  /* 0x0000001e3c1f7389 */ /* 0x00222400000c002b */
[----:B01234-:R-:W-:Y:S05]  /*7500*/  ENDCOLLECTIVE ;  /* 0x000000000000791b */ /* 0x01ffea0003800000 */
.L_x_51751:
[----:B------:R-:W-:Y:S05]  /*7510*/  BSYNC B2 ;  /* 0x0000000000027941 */ /* 0x000fea0003800000 */
.L_x_51750:
[----:B------:R-:W-:Y:S05]  /*7520*/  BRA `(.L_x_51752) ;  /* 0xffffffb400507947 */ /* 0x000fea000383ffff */
.L_x_51598:
[----:B------:R-:W-:Y:S01]  /*7530*/  BSSY B2, `(.L_x_51753) ;  /* 0x0000006000027945 */ /* 0x000fe20003800000 */
[----:B------:R-:W-:Y:S01]  /*7540*/  MOV R30, R28 ;  /* 0x0000001c001e7202 */ /* 0x000fe20000000f00 */
[----:B------:R-:W-:-:S07]  /*7550*/  IMAD.MOV.U32 R31, RZ, RZ, -0x1 ;  /* 0xffffffffff1f7424 */ /* 0x000fce00078e00ff */
[----:B01234-:R-:W-:Y:S05]  /*7560*/  WARPSYNC.COLLECTIVE R31, `(.L_x_51754) ;  /* 0x000000001f087348 */ /* 0x01ffea0003c00000 */
[----:B-1----:R1:W0:Y:S02]  /*7570*/  SHFL.IDX P6, R31, R60, R30, R43 ;  /* 0x0000001e3c1f7389 */ /* 0x00222400000c002b */
[----:B01234-:R-:W-:Y:S05]  /*7580*/  ENDCOLLECTIVE ;  /* 0x000000000000791b */ /* 0x01ffea0003800000 */
.L_x_51754:
[----:B------:R-:W-:Y:S05]  /*7590*/  BSYNC B2 ;  /* 0x0000000000027941 */ /* 0x000fea0003800000 */
.L_x_51753:
[----:B------:R-:W-:Y:S05]  /*75a0*/  BRA `(.L_x_51755) ;  /* 0xffffffb400487947 */ /* 0x000fea000383ffff */
.L_x_51600:
[----:B------:R-:W-:Y:S01]  /*75b0*/  BSSY B2, `(.L_x_51756) ;  /* 0x0000006000027945 */ /* 0x000fe20003800000 */
[----:B------:R-:W-:Y:S02]  /*75c0*/  IMAD.MOV.U32 R30, RZ, RZ, R27 ;  /* 0x000000ffff1e7224 */ /* 0x000fe400078e001b */
[----:B------:R-:W-:-:S07]  /*75d0*/  IMAD.MOV.U32 R31, RZ, RZ, -0x1 ;  /* 0xffffffffff1f7424 */ /* 0x000fce00078e00ff */
[----:B01234-:R-:W-:Y:S05]  /*75e0*/  WARPSYNC.COLLECTIVE R31, `(.L_x_51757) ;  /* 0x000000001f087348 */ /* 0x01ffea0003c00000 */
[----:B-1----:R1:W0:Y:S02]  /*75f0*/  SHFL.IDX P6, R31, R60, R30, R43 ;  /* 0x0000001e3c1f7389 */ /* 0x00222400000c002b */
[----:B01234-:R-:W-:Y:S05]  /*7600*/  ENDCOLLECTIVE ;  /* 0x000000000000791b */ /* 0x01ffea0003800000 */
.L_x_51757:
[----:B------:R-:W-:Y:S05]  /*7610*/  BSYNC B2 ;  /* 0x0000000000027941 */ /* 0x000fea0003800000 */
.L_x_51756:
[----:B------:R-:W-:Y:S05]  /*7620*/  BRA `(.L_x_51758) ;  /* 0xffffffb400407947 */ /* 0x000fea000383ffff */
.L_x_51602:
[----:B------:R-:W-:Y:S01]  /*7630*/  BSSY B2, `(.L_x_51759) ;  /* 0x0000006000027945 */ /* 0x000fe20003800000 */
[----:B------:R-:W-:Y:S02]  /*7640*/  IMAD.MOV.U32 R30, RZ, RZ, R55 ;  /* 0x000000ffff1e7224 */ /* 0x000fe400078e0037 */
[----:B------:R-:W-:-:S07]  /*7650*/  IMAD.MOV.U32 R31, RZ, RZ, -0x1 ;  /* 0xffffffffff1f7424 */ /* 0x000fce00078e00ff */
[----:B01234-:R-:W-:Y:S05]  /*7660*/  WARPSYNC.COLLECTIVE R31, `(.L_x_51760) ;  /* 0x000000001f087348 */ /* 0x01ffea0003c00000 */
[----:B-1----:R1:W0:Y:S02]  /*7670*/  SHFL.IDX P6, R31, R60, R30, R43 ;  /* 0x0000001e3c1f7389 */ /* 0x00222400000c002b */
[----:B01234-:R-:W-:Y:S05]  /*7680*/  ENDCOLLECTIVE ;  /* 0x000000000000791b */ /* 0x01ffea0003800000 */
.L_x_51760:
[----:B------:R-:W-:Y:S05]  /*7690*/  BSYNC B2 ;  /* 0x0000000000027941 */ /* 0x000fea0003800000 */
.L_x_51759:
[----:B------:R-:W-:Y:S05]  /*76a0*/  BRA `(.L_x_51761) ;  /* 0xffffffb400387947 */ /* 0x000fea000383ffff */
.L_x_51625:
[----:B------:R-:W-:Y:S01]  /*76b0*/  BSSY B1, `(.L_x_51762) ;  /* 0x0000006000017945 */ /* 0x000fe20003800000 */
[----:B------:R-:W-:Y:S02]  /*76c0*/  IMAD.MOV.U32 R30, RZ, RZ, R18 ;  /* 0x000000ffff1e7224 */ /* 0x000fe400078e0012 */
[----:B------:R-:W-:-:S07]  /*76d0*/  IMAD.MOV.U32 R31, RZ, RZ, -0x1 ;  /* 0xffffffffff1f7424 */ /* 0x000fce00078e00ff */
[----:B01234-:R-:W-:Y:S05]  /*76e0*/  WARPSYNC.COLLECTIVE R31, `(.L_x_51763) ;  /* 0x000000001f087348 */ /* 0x01ffea0003c00000 */
[----:B0-----:R0:W0:Y:S02]  /*76f0*/  SHFL.IDX P6, R31, R60, R30, R43 ;  /* 0x0000001e3c1f7389 */ /* 0x00102400000c002b */
[----:B01234-:R-:W-:Y:S05]  /*7700*/  ENDCOLLECTIVE ;  /* 0x000000000000791b */ /* 0x01ffea0003800000 */
.L_x_51763:
[----:B------:R-:W-:Y:S05]  /*7710*/  BSYNC B1 ;  /* 0x0000000000017941 */ /* 0x000fea0003800000 */
.L_x_51762:
[----:B------:R-:W-:Y:S05]  /*7720*/  BRA `(.L_x_51764) ;  /* 0xffffffc800587947 */ /* 0x000fea000383ffff */
.L_x_51627:
[----:B------:R-:W-:Y:S01]  /*7730*/  BSSY B1, `(.L_x_51765) ;  /* 0x0000006000017945 */ /* 0x000fe20003800000 */
[----:B------:R-:W-:Y:S01]  /*7740*/  MOV R30, R41 ;  /* 0x00000029001e7202 */ /* 0x000fe20000000f00 */
[----:B------:R-:W-:-:S07]  /*7750*/  IMAD.MOV.U32 R31, RZ, RZ, -0x1 ;  /* 0xffffffffff1f7424 */ /* 0x000fce00078e00ff */
[----:B01234-:R-:W-:Y:S05]  /*7760*/  WARPSYNC.COLLECTIVE R31, `(.L_x_51766) ;  /* 0x000000001f087348 */ /* 0x01ffea0003c00000 */
[----:B0-----:R0:W0:Y:S02]  /*7770*/  SHFL.IDX P6, R31, R60, R30, R43 ;  /* 0x0000001e3c1f7389 */ /* 0x00102400000c002b */
[----:B01234-:R-:W-:Y:S05]  /*7780*/  ENDCOLLECTIVE ;  /* 0x000000000000791b */ /* 0x01ffea0003800000 */
.L_x_51766:
[----:B------:R-:W-:Y:S05]  /*7790*/  BSYNC B1 ;  /* 0x0000000000017941 */ /* 0x000fea0003800000 */
.L_x_51765:
[----:B------:R-:W-:Y:S05]  /*77a0*/  BRA `(.L_x_51767) ;  /* 0xffffffc8004c7947 */ /* 0x000fea000383ffff */
.L_x_51629:
[----:B------:R-:W-:Y:S01]  /*77b0*/  BSSY B1, `(.L_x_51768) ;  /* 0x0000006000017945 */ /* 0x000fe20003800000 */
[----:B------:R-:W-:Y:S02]  /*77c0*/  IMAD.MOV.U32 R30, RZ, RZ, R40 ;  /* 0x000000ffff1e7224 */ /* 0x000fe400078e0028 */
[----:B------:R-:W-:-:S07]  /*77d0*/  IMAD.MOV.U32 R31, RZ, RZ, -0x1 ;  /* 0xffffffffff1f7424 */ /* 0x000fce00078e00ff */
[----:B01234-:R-:W-:Y:S05]  /*77e0*/  WARPSYNC.COLLECTIVE R31, `(.L_x_51769) ;  /* 0x000000001f087348 */ /* 0x01ffea0003c00000 */
[----:B0-----:R0:W0:Y:S02]  /*77f0*/  SHFL.IDX P6, R31, R60, R30, R43 ;  /* 0x0000001e3c1f7389 */ /* 0x00102400000c002b */
[----:B01234-:R-:W-:Y:S05]  /*7800*/  ENDCOLLECTIVE ;  /* 0x000000000000791b */ /* 0x01ffea0003800000 */
.L_x_51769:
[----:B------:R-:W-:Y:S05]  /*7810*/  BSYNC B1 ;  /* 0x0000000000017941 */ /* 0x000fea0003800000 */
.L_x_51768:
[----:B------:R-:W-:Y:S05]  /*7820*/  BRA `(.L_x_51770) ;  /* 0xffffffc800407947 */ /* 0x000fea000383ffff */
.L_x_51631:
[----:B------:R-:W-:Y:S01]  /*7830*/  BSSY B1, `(.L_x_51771) ;  /* 0x0000006000017945 */ /* 0x000fe20003800000 */
[----:B------:R-:W-:Y:S02]  /*7840*/  IMAD.MOV.U32 R30, RZ, RZ, R39 ;  /* 0x000000ffff1e7224 */ /* 0x000fe400078e0027 */
[----:B------:R-:W-:-:S07]  /*7850*/  IMAD.MOV.U32 R31, RZ, RZ, -0x1 ;  /* 0xffffffffff1f7424 */ /* 0x000fce00078e00ff */
[----:B01234-:R-:W-:Y:S05]  /*7860*/  WARPSYNC.COLLECTIVE R31, `(.L_x_51772) ;  /* 0x000000001f087348 */ /* 0x01ffea0003c00000 */
[----:B0-----:R0:W0:Y:S02]  /*7870*/  SHFL.IDX P6, R31, R60, R30, R43 ;  /* 0x0000001e3c1f7389 */ /* 0x00102400000c002b */
[----:B01234-:R-:W-:Y:S05]  /*7880*/  ENDCOLLECTIVE ;  /* 0x000000000000791b */ /* 0x01ffea0003800000 */
.L_x_51772:
[----:B------:R-:W-:Y:S05]  /*7890*/  BSYNC B1 ;  /* 0x0000000000017941 */ /* 0x000fea0003800000 */
.L_x_51771:
[----:B------:R-:W-:Y:S05]  /*78a0*/  BRA `(.L_x_51773) ;  /* 0xffffffc800347947 */ /* 0x000fea000383ffff */
.L_x_51633:
[----:B------:R-:W-:Y:S01]  /*78b0*/  BSSY B1, `(.L_x_51774) ;  /* 0x0000006000017945 */ /* 0x000fe20003800000 */
[----:B------:R-:W-:Y:S02]  /*78c0*/  IMAD.MOV.U32 R30, RZ, RZ, R38 ;  /* 0x000000ffff1e7224 */ /* 0x000fe400078e0026 */
[----:B------:R-:W-:-:S07]  /*78d0*/  IMAD.MOV.U32 R31, RZ, RZ, -0x1 ;  /* 0xffffffffff1f7424 */ /* 0x000fce00078e00ff */
[----:B01234-:R-:W-:Y:S05]  /*78e0*/  WARPSYNC.COLLECTIVE R31, `(.L_x_51775) ;  /* 0x000000001f087348 */ /* 0x01ffea0003c00000 */
[----:B0-----:R0:W0:Y:S02]  /*78f0*/  SHFL.IDX P6, R31, R60, R30, R43 ;  /* 0x0000001e3c1f7389 */ /* 0x00102400000c002b */
[----:B01234-:R-:W-:Y:S05]  /*7900*/  ENDCOLLECTIVE ;  /* 0x000000000000791b */ /* 0x01ffea0003800000 */
.L_x_51775:
[----:B------:R-:W-:Y:S05]  /*7910*/  BSYNC B1 ;  /* 0x0000000000017941 */ /* 0x000fea0003800000 */
.L_x_51774:
[----:B------:R-:W-:Y:S05]  /*7920*/  BRA `(.L_x_51776) ;  /* 0xffffffc800287947 */ /* 0x000fea000383ffff */
.L_x_51635:
[----:B------:R-:W-:Y:S01]  /*7930*/  BSSY B1, `(.L_x_51777) ;  /* 0x0000006000017945 */ /* 0x000fe20003800000 */
[----:B------:R-:W-:Y:S01]  /*7940*/  MOV R30, R37 ;  /* 0x00000025001e7202 */ /* 0x000fe20000000f00 */
[----:B------:R-:W-:-:S07]  /*7950*/  IMAD.MOV.U32 R31, RZ, RZ, -0x1 ;  /* 0xffffffffff1f7424 */ /* 0x000fce00078e00ff */
[----:B01234-:R-:W-:Y:S05]  /*7960*/  WARPSYNC.COLLECTIVE R31, `(.L_x_51778) ;  /* 0x000000001f087348 */ /* 0x01ffea0003c00000 */
[----:B0-----:R0:W0:Y:S02]  /*7970*/  SHFL.IDX P6, R31, R60, R30, R43 ;  /* 0x0000001e3c1f7389 */ /* 0x00102400000c002b */
[----:B01234-:R-:W-:Y:S05]  /*7980*/  ENDCOLLECTIVE ;  /* 0x000000000000791b */ /* 0x01ffea0003800000 */
.L_x_51778:
[----:B------:R-:W-:Y:S05]  /*7990*/  BSYNC B1 ;  /* 0x0000000000017941 */ /* 0x000fea0003800000 */
.L_x_51777:
[----:B------:R-:W-:Y:S05]  /*79a0*/  BRA `(.L_x_51779) ;  /* 0xffffffc8001c7947 */ /* 0x000fea000383ffff */
.L_x_51637:
[----:B------:R-:W-:Y:S01]  /*79b0*/  BSSY B1, `(.L_x_51780) ;  /* 0x0000006000017945 */ /* 0x000fe20003800000 */
[----:B------:R-:W-:Y:S02]  /*79c0*/  IMAD.MOV.U32 R30, RZ, RZ, R36 ;  /* 0x000000ffff1e7224 */ /* 0x000fe400078e0024 */
[----:B------:R-:W-:-:S07]  /*79d0*/  IMAD.MOV.U32 R31, RZ, RZ, -0x1 ;  /* 0xffffffffff1f7424 */ /* 0x000fce00078e00ff */
[----:B01234-:R-:W-:Y:S05]  /*79e0*/  WARPSYNC.COLLECTIVE R31, `(.L_x_51781) ;  /* 0x000000001f087348 */ /* 0x01ffea0003c00000 */
[----:B0-----:R0:W0:Y:S02]  /*79f0*/  SHFL.IDX P6, R31, R60, R30, R43 ;  /* 0x0000001e3c1f7389 */ /* 0x00102400000c002b */
[----:B01234-:R-:W-:Y:S05]  /*7a00*/  ENDCOLLECTIVE ;  /* 0x000000000000791b */ /* 0x01ffea0003800000 */
.L_x_51781:
[----:B------:R-:W-:Y:S05]  /*7a10*/  BSYNC B1 ;  /* 0x0000000000017941 */ /* 0x000fea0003800000 */
.L_x_51780:
[----:B------:R-:W-:Y:S05]  /*7a20*/  BRA `(.L_x_51782) ;  /* 0xffffffc8001c7947 */ /* 0x000fea000383ffff */
.L_x_51639:
[----:B------:R-:W-:Y:S01]  /*7a30*/  BSSY B1, `(.L_x_51783) ;  /* 0x0000006000017945 */ /* 0x000fe20003800000 */
[----:B------:R-:W-:Y:S02]  /*7a40*/  IMAD.MOV.U32 R30, RZ, RZ, R35 ;  /* 0x000000ffff1e7224 */ /* 0x000fe400078e0023 */
[----:B------:R-:W-:-:S07]  /*7a50*/  IMAD.MOV.U32 R31, RZ, RZ, -0x1 ;  /* 0xffffffffff1f7424 */ /* 0x000fce00078e00ff */
[----:B01234-:R-:W-:Y:S05]  /*7a60*/  WARPSYNC.COLLECTIVE R31, `(.L_x_51784) ;  /* 0x000000001f087348 */ /* 0x01ffea0003c00000 */
[----:B0-----:R0:W0:Y:S02]  /*7a70*/  SHFL.IDX P6, R31, R60, R30, R43 ;  /* 0x0000001e3c1f7389 */ /* 0x00102400000c002b */
[----:B01234-:R-:W-:Y:S05]  /*7a80*/  ENDCOLLECTIVE ;  /* 0x000000000000791b */ /* 0x01ffea0003800000 */
.L_x_51784:
[----:B------:R-:W-:Y:S05]  /*7a90*/  BSYNC B1 ;  /* 0x0000000000017941 */ /* 0x000fea0003800000 */
.L_x_51783:
[----:B------:R-:W-:Y:S05]  /*7aa0*/  BRA `(.L_x_51785) ;  /* 0xffffffc800147947 */ /* 0x000fea000383ffff */
.L_x_51641:
[----:B------:R-:W-:Y:S01]  /*7ab0*/  BSSY B1, `(.L_x_51786) ;  /* 0x0000006000017945 */ /* 0x000fe20003800000 */
[----:B------:R-:W-:Y:S02]  /*7ac0*/  IMAD.MOV.U32 R30, RZ, RZ, R34 ;  /* 0x000000ffff1e7224 */ /* 0x000fe400078e0022 */
[----:B------:R-:W-:-:S07]  /*7ad0*/  IMAD.MOV.U32 R31, RZ, RZ, -0x1 ;  /* 0xffffffffff1f7424 */ /* 0x000fce00078e00ff */
[----:B01234-:R-:W-:Y:S05]  /*7ae0*/  WARPSYNC.COLLECTIVE R31, `(.L_x_51787) ;  /* 0x000000001f087348 */ /* 0x01ffea0003c00000 */
[----:B0-----:R0:W0:Y:S02]  /*7af0*/  SHFL.IDX P6, R31, R60, R30, R43 ;  /* 0x0000001e3c1f7389 */ /* 0x00102400000c002b */
[----:B01234-:R-:W-:Y:S05]  /*7b00*/  ENDCOLLECTIVE ;  /* 0x000000000000791b */ /* 0x01ffea0003800000 */
.L_x_51787:
[----:B------:R-:W-:Y:S05]  /*7b10*/  BSYNC B1 ;  /* 0x0000000000017941 */ /* 0x000fea0003800000 */
.L_x_51786:
[----:B------:R-:W-:Y:S05]  /*7b20*/  BRA `(.L_x_51788) ;  /* 0xffffffc8000c7947 */ /* 0x000fea000383ffff */
.L_x_51643:
[----:B------:R-:W-:Y:S01]  /*7b30*/  BSSY B1, `(.L_x_51789) ;  /* 0x0000006000017945 */ /* 0x000fe20003800000 */
[----:B------:R-:W-:Y:S01]  /*7b40*/  MOV R30, R33 ;  /* 0x00000021001e7202 */ /* 0x000fe20000000f00 */
[----:B------:R-:W-:-:S07]  /*7b50*/  IMAD.MOV.U32 R31, RZ, RZ, -0x1 ;  /* 0xffffffffff1f7424 */ /* 0x000fce00078e00ff */
[----:B01234-:R-:W-:Y:S05]  /*7b60*/  WARPSYNC.COLLECTIVE R31, `(.L_x_51790) ;  /* 0x000000001f087348 */ /* 0x01ffea0003c00000 */
[----:B0-----:R0:W0:Y:S02]  /*7b70*/  SHFL.IDX P6, R31, R60, R30, R43 ;  /* 0x0000001e3c1f7389 */ /* 0x00102400000c002b */
[----:B01234-:R-:W-:Y:S05]  /*7b80*/  ENDCOLLECTIVE ;  /* 0x000000000000791b */ /* 0x01ffea0003800000 */
.L_x_51790:
[----:B------:R-:W-:Y:S05]  /*7b90*/  BSYNC B1 ;  /* 0x0000000000017941 */ /* 0x000fea0003800000 */
.L_x_51789:
[----:B------:R-:W-:Y:S05]  /*7ba0*/  BRA `(.L_x_51791) ;  /* 0xffffffc800047947 */ /* 0x000fea000383ffff */
.L_x_51645:
[----:B------:R-:W-:Y:S01]  /*7bb0*/  BSSY B1, `(.L_x_51792) ;  /* 0x0000006000017945 */ /* 0x000fe20003800000 */
[----:B------:R-:W-:Y:S02]  /*7bc0*/  IMAD.MOV.U32 R30, RZ, RZ, R32 ;  /* 0x000000ffff1e7224 */ /* 0x000fe400078e0020 */
[----:B------:R-:W-:-:S07]  /*7bd0*/  IMAD.MOV.U32 R31, RZ, RZ, -0x1 ;  /* 0xffffffffff1f7424 */ /* 0x000fce00078e00ff */
[----:B01234-:R-:W-:Y:S05]  /*7be0*/  WARPSYNC.COLLECTIVE R31, `(.L_x_51793) ;  /* 0x000000001f087348 */ /* 0x01ffea0003c00000 */
[----:B0-----:R0:W0:Y:S02]  /*7bf0*/  SHFL.IDX P6, R31, R60, R30, R43 ;  /* 0x0000001e3c1f7389 */ /* 0x00102400000c002b */
[----:B01234-:R-:W-:Y:S05]  /*7c00*/  ENDCOLLECTIVE ;  /* 0x000000000000791b */ /* 0x01ffea0003800000 */
.L_x_51793:
[----:B------:R-:W-:Y:S05]  /*7c10*/  BSYNC B1 ;  /* 0x0000000000017941 */ /* 0x000fea0003800000 */
.L_x_51792:
[----:B------:R-:W-:Y:S05]  /*7c20*/  BRA `(.L_x_51794) ;  /* 0xffffffc400fc7947 */ /* 0x000fea000383ffff */
.L_x_51647:
[----:B------:R-:W-:Y:S01]  /*7c30*/  BSSY B1, `(.L_x_51795) ;  /* 0x0000006000017945 */ /* 0x000fe20003800000 */
[----:B------:R-:W-:Y:S02]  /*7c40*/  IMAD.MOV.U32 R30, RZ, RZ, R29 ;  /* 0x000000ffff1e7224 */ /* 0x000fe400078e001d */
[----:B------:R-:W-:-:S07]  /*7c50*/  IMAD.MOV.U32 R31, RZ, RZ, -0x1 ;  /* 0xffffffffff1f7424 */ /* 0x000fce00078e00ff */
[----:B01234-:R-:W-:Y:S05]  /*7c60*/  WARPSYNC.COLLECTIVE R31, `(.L_x_51796) ;  /* 0x000000001f087348 */ /* 0x01ffea0003c00000 */
[----:B0-----:R0:W0:Y:S02]  /*7c70*/  SHFL.IDX P6, R31, R60, R30, R43 ;  /* 0x0000001e3c1f7389 */ /* 0x00102400000c002b */
[----:B01234-:R-:W-:Y:S05]  /*7c80*/  ENDCOLLECTIVE ;  /* 0x000000000000791b */ /* 0x01ffea0003800000 */
.L_x_51796:
[----:B------:R-:W-:Y:S05]  /*7c90*/  BSYNC B1 ;  /* 0x0000000000017941 */ /* 0x000fea0003800000 */
.L_x_51795:
[----:B------:R-:W-:Y:S05]  /*7ca0*/  BRA `(.L_x_51797) ;  /* 0xffffffc400f47947 */ /* 0x000fea000383ffff */
.L_x_51649:
[----:B------:R-:W-:Y:S01]  /*7cb0*/  BSSY B1, `(.L_x_51798) ;  /* 0x0000006000017945 */ /* 0x000fe20003800000 */
[----:B------:R-:W-:Y:S02]  /*7cc0*/  IMAD.MOV.U32 R30, RZ, RZ, R28 ;  /* 0x000000ffff1e7224 */ /* 0x000fe400078e001c */
[----:B------:R-:W-:-:S07]  /*7cd0*/  IMAD.MOV.U32 R31, RZ, RZ, -0x1 ;  /* 0xffffffffff1f7424 */ /* 0x000fce00078e00ff */
[----:B01234-:R-:W-:Y:S05]  /*7ce0*/  WARPSYNC.COLLECTIVE R31, `(.L_x_51799) ;  /* 0x000000001f087348 */ /* 0x01ffea0003c00000 */
[----:B0-----:R0:W0:Y:S02]  /*7cf0*/  SHFL.IDX P6, R31, R60, R30, R43 ;  /* 0x0000001e3c1f7389 */ /* 0x00102400000c002b */
[----:B01234-:R-:W-:Y:S05]  /*7d00*/  ENDCOLLECTIVE ;  /* 0x000000000000791b */ /* 0x01ffea0003800000 */
.L_x_51799:
[----:B------:R-:W-:Y:S05]  /*7d10*/  BSYNC B1 ;  /* 0x0000000000017941 */ /* 0x000fea0003800000 */
.L_x_51798:
[----:B------:R-:W-:Y:S05]  /*7d20*/  BRA `(.L_x_51800) ;  /* 0xffffffc400ec7947 */ /* 0x000fea000383ffff */
.L_x_51651:
[----:B------:R-:W-:Y:S01]  /*7d30*/  BSSY B1, `(.L_x_51801) ;  /* 0x0000006000017945 */ /* 0x000fe20003800000 */
[----:B------:R-:W-:Y:S01]  /*7d40*/  MOV R30, R27 ;  /* 0x0000001b001e7202 */ /* 0x000fe20000000f00 */
[----:B------:R-:W-:-:S07]  /*7d50*/  IMAD.MOV.U32 R31, RZ, RZ, -0x1 ;  /* 0xffffffffff1f7424 */ /* 0x000fce00078e00ff */
[----:B01234-:R-:W-:Y:S05]  /*7d60*/  WARPSYNC.COLLECTIVE R31, `(.L_x_51802) ;  /* 0x000000001f087348 */ /* 0x01ffea0003c00000 */
[----:B0-----:R0:W0:Y:S02]  /*7d70*/  SHFL.IDX P6, R31, R60, R30, R43 ;  /* 0x0000001e3c1f7389 */ /* 0x00102400000c002b */
[----:B01234-:R-:W-:Y:S05]  /*7d80*/  ENDCOLLECTIVE ;  /* 0x000000000000791b */ /* 0x01ffea0003800000 */
.L_x_51802:
[----:B------:R-:W-:Y:S05]  /*7d90*/  BSYNC B1 ;  /* 0x0000000000017941 */ /* 0x000fea0003800000 */
.L_x_51801:
[----:B------:R-:W-:Y:S05]  /*7da0*/  BRA `(.L_x_51803) ;  /* 0xffffffc400e47947 */ /* 0x000fea000383ffff */
.L_x_51653:
[----:B------:R-:W-:Y:S01]  /*7db0*/  BSSY B1, `(.L_x_51804) ;  /* 0x0000006000017945 */ /* 0x000fe20003800000 */
[----:B------:R-:W-:Y:S02]  /*7dc0*/  IMAD.MOV.U32 R30, RZ, RZ, R26 ;  /* 0x000000ffff1e7224 */ /* 0x000fe400078e001a */
[----:B------:R-:W-:-:S07]  /*7dd0*/  IMAD.MOV.U32 R31, RZ, RZ, -0x1 ;  /* 0xffffffffff1f7424 */ /* 0x000fce00078e00ff */
[----:B01234-:R-:W-:Y:S05]  /*7de0*/  WARPSYNC.COLLECTIVE R31, `(.L_x_51805) ;  /* 0x000000001f087348 */ /* 0x01ffea0003c00000 */
[----:B0-----:R0:W0:Y:S02]  /*7df0*/  SHFL.IDX P6, R31, R60, R30, R43 ;  /* 0x0000001e3c1f7389 */ /* 0x00102400000c002b */
[----:B01234-:R-:W-:Y:S05]  /*7e00*/  ENDCOLLECTIVE ;  /* 0x000000000000791b */ /* 0x01ffea0003800000 */
.L_x_51805:
[----:B------:R-:W-:Y:S05]  /*7e10*/  BSYNC B1 ;  /* 0x0000000000017941 */ /* 0x000fea0003800000 */
.L_x_51804:
[----:B------:R-:W-:Y:S05]  /*7e20*/  BRA `(.L_x_51806) ;  /* 0xffffffc400dc7947 */ /* 0x000fea000383ffff */
.L_x_51655:
[----:B------:R-:W-:Y:S01]  /*7e30*/  BSSY B1, `(.L_x_51807) ;  /* 0x0000006000017945 */ /* 0x000fe20003800000 */
[----:B------:R-:W-:Y:S02]  /*7e40*/  IMAD.MOV.U32 R30, RZ, RZ, R42 ;  /* 0x000000ffff1e7224 */ /* 0x000fe400078e002a */
[----:B------:R-:W-:-:S07]  /*7e50*/  IMAD.MOV.U32 R31, RZ, RZ, -0x1 ;  /* 0xffffffffff1f7424 */ /* 0x000fce00078e00ff */
[----:B01234-:R-:W-:Y:S05]  /*7e60*/  WARPSYNC.COLLECTIVE R31, `(.L_x_51808) ;  /* 0x000000001f087348 */ /* 0x01ffea0003c00000 */
[----:B0-----:R0:W0:Y:S02]  /*7e70*/  SHFL.IDX P6, R31, R60, R30, R43 ;  /* 0x0000001e3c1f7389 */ /* 0x00102400000c002b */
[----:B01234-:R-:W-:Y:S05]  /*7e80*/  ENDCOLLECTIVE ;  /* 0x000000000000791b */ /* 0x01ffea0003800000 */
.L_x_51808:
[----:B------:R-:W-:Y:S05]  /*7e90*/  BSYNC B1 ;  /* 0x0000000000017941 */ /* 0x000fea0003800000 */
.L_x_51807:
[----:B------:R-:W-:Y:S05]  /*7ea0*/  BRA `(.L_x_51809) ;  /* 0xffffffc400d47947 */ /* 0x000fea000383ffff */
.L_x_51676:
[----:B------:R-:W-:Y:S02]  /*7eb0*/  IMAD.MOV.U32 R31, RZ, RZ, -0x1 ;  /* 0xffffffffff1f7424 */ /* 0x000fe400078e00ff */
[----:B------:R-:W-:-:S07]  /*7ec0*/  IMAD.MOV.U32 R30, RZ, RZ, R24 ;  /* 0x000000ffff1e7224 */ /* 0x000fce00078e0018 */
[----:B01-3--:R-:W-:Y:S05]  /*7ed0*/  WARPSYNC.COLLECTIVE R31, `(.L_x_51810) ;  /* 0x000000001f087348 */ /* 0x00bfea0003c00000 */
[----:B0-----:R0:W2:Y:S02]  /*7ee0*/  SHFL.IDX P6, R31, R60, R30, R43 ;  /* 0x0000001e3c1f7389 */ /* 0x0010a400000c002b */
[----:B0123--:R-:W-:Y:S05]  /*7ef0*/  ENDCOLLECTIVE ;  /* 0x000000000000791b */ /* 0x00ffea0003800000 */
.L_x_51810:
[----:B------:R-:W-:Y:S01]  /*7f00*/  MOV R41, R31 ;  /* 0x0000001f00297202 */ /* 0x000fe20000000f00 */
[----:B------:R-:W-:Y:S06]  /*7f10*/  BRA `(.L_x_51811) ;  /* 0xffffffd8004c7947 */ /* 0x000fec000383ffff */
.L_x_51678:
[----:B------:R-:W-:Y:S01]  /*7f20*/  BSSY B0, `(.L_x_51812) ;  /* 0x0000006000007945 */ /* 0x000fe20003800000 */
[----:B------:R-:W-:Y:S02]  /*7f30*/  IMAD.MOV.U32 R30, RZ, RZ, R33 ;  /* 0x000000ffff1e7224 */ /* 0x000fe400078e0021 */
[----:B------:R-:W-:-:S07]  /*7f40*/  IMAD.MOV.U32 R31, RZ, RZ, -0x1 ;  /* 0xffffffffff1f7424 */ /* 0x000fce00078e00ff */
[----:B01-3--:R-:W-:Y:S05]  /*7f50*/  WARPSYNC.COLLECTIVE R31, `(.L_x_51813) ;  /* 0x000000001f087348 */ /* 0x00bfea0003c00000 */
[----:B0-----:R0:W2:Y:S02]  /*7f60*/  SHFL.IDX P6, R31, R60, R30, R43 ;  /* 0x0000001e3c1f7389 */ /* 0x0010a400000c002b */
[----:B0123--:R-:W-:Y:S05]  /*7f70*/  ENDCOLLECTIVE ;  /* 0x000000000000791b */ /* 0x00ffea0003800000 */
.L_x_51813:
[----:B------:R-:W-:Y:S05]  /*7f80*/  BSYNC B0 ;  /* 0x0000000000007941 */ /* 0x000fea0003800000 */
.L_x_51812:
[----:B------:R-:W-:Y:S05]  /*7f90*/  BRA `(.L_x_51814) ;  /* 0xffffffd800407947 */ /* 0x000fea000383ffff */
.L_x_51680:
[----:B------:R-:W-:Y:S01]  /*7fa0*/  BSSY B0, `(.L_x_51815) ;  /* 0x0000006000007945 */ /* 0x000fe20003800000 */
[----:B------:R-:W-:Y:S02]  /*7fb0*/  IMAD.MOV.U32 R30, RZ, RZ, R29 ;  /* 0x000000ffff1e7224 */ /* 0x000fe400078e001d */
[----:B------:R-:W-:-:S07]  /*7fc0*/  IMAD.MOV.U32 R31, RZ, RZ, -0x1 ;  /* 0xffffffffff1f7424 */ /* 0x000fce00078e00ff */
[----:B01-3--:R-:W-:Y:S05]  /*7fd0*/  WARPSYNC.COLLECTIVE R31, `(.L_x_51816) ;  /* 0x000000001f087348 */ /* 0x00bfea0003c00000 */
[----:B0-----:R0:W2:Y:S02]  /*7fe0*/  SHFL.IDX P6, R31, R60, R30, R43 ;  /* 0x0000001e3c1f7389 */ /* 0x0010a400000c002b */
[----:B0123--:R-:W-:Y:S05]  /*7ff0*/  ENDCOLLECTIVE ;  /* 0x000000000000791b */ /* 0x00ffea0003800000 */
.L_x_51816:
[----:B------:R-:W-:Y:S05]  /*8000*/  BSYNC B0 ;  /* 0x0000000000007941 */ /* 0x000fea0003800000 */
.L_x_51815:
[----:B------:R-:W-:Y:S05]  /*8010*/  BRA `(.L_x_51817) ;  /* 0xffffffd800347947 */ /* 0x000fea000383ffff */
.L_x_51682:
[----:B------:R-:W-:Y:S01]  /*8020*/  BSSY B0, `(.L_x_51818) ;  /* 0x0000006000007945 */ /* 0x000fe20003800000 */
[----:B------:R-:W-:Y:S02]  /*8030*/  IMAD.MOV.U32 R30, RZ, RZ, R27 ;  /* 0x000000ffff1e7224 */ /* 0x000fe400078e001b */
[----:B------:R-:W-:-:S07]  /*8040*/  IMAD.MOV.U32 R31, RZ, RZ, -0x1 ;  /* 0xffffffffff1f7424 */ /* 0x000fce00078e00ff */
[----:B01-3--:R-:W-:Y:S05]  /*8050*/  WARPSYNC.COLLECTIVE R31, `(.L_x_51819) ;  /* 0x000000001f087348 */ /* 0x00bfea0003c00000 */
[----:B0-----:R0:W2:Y:S02]  /*8060*/  SHFL.IDX P6, R31, R60, R30, R43 ;  /* 0x0000001e3c1f7389 */ /* 0x0010a400000c002b */
[----:B0123--:R-:W-:Y:S05]  /*8070*/  ENDCOLLECTIVE ;  /* 0x000000000000791b */ /* 0x00ffea0003800000 */
.L_x_51819:
[----:B------:R-:W-:Y:S05]  /*8080*/  BSYNC B0 ;  /* 0x0000000000007941 */ /* 0x000fea0003800000 */
.L_x_51818:
[----:B------:R-:W-:Y:S05]  /*8090*/  BRA `(.L_x_51820) ;  /* 0xffffffd800287947 */ /* 0x000fea000383ffff */
.L_x_51684:
[----:B------:R-:W-:Y:S01]  /*80a0*/  BSSY B0, `(.L_x_51821) ;  /* 0x0000006000007945 */ /* 0x000fe20003800000 */
[----:B------:R-:W-:Y:S01]  /*80b0*/  IMAD.MOV.U32 R30, RZ, RZ, R25 ;  /* 0x000000ffff1e7224 */ /* 0x000fe200078e0019 */
[----:B------:R-:W-:-:S07]  /*80c0*/  MOV R31, 0xffffffff ;  /* 0xffffffff001f7802 */ /* 0x000fce0000000f00 */
[----:B01-3--:R-:W-:Y:S05]  /*80d0*/  WARPSYNC.COLLECTIVE R31, `(.L_x_51822) ;  /* 0x000000001f087348 */ /* 0x00bfea0003c00000 */
[----:B0-----:R0:W2:Y:S02]  /*80e0*/  SHFL.IDX P6, R31, R60, R30, R43 ;  /* 0x0000001e3c1f7389 */ /* 0x0010a400000c002b */
[----:B0123--:R-:W-:Y:S05]  /*80f0*/  ENDCOLLECTIVE ;  /* 0x000000000000791b */ /* 0x00ffea0003800000 */
.L_x_51822:
[----:B------:R-:W-:Y:S05]  /*8100*/  BSYNC B0 ;  /* 0x0000000000007941 */ /* 0x000fea0003800000 */
.L_x_51821:
[----:B------:R-:W-:Y:S05]  /*8110*/  BRA `(.L_x_51823) ;  /* 0xffffffd8001c7947 */ /* 0x000fea000383ffff */
.L_x_51686:
[----:B------:R-:W-:Y:S01]  /*8120*/  BSSY B0, `(.L_x_51824) ;  /* 0x0000006000007945 */ /* 0x000fe20003800000 */
[----:B------:R-:W-:Y:S02]  /*8130*/  IMAD.MOV.U32 R30, RZ, RZ, R58 ;  /* 0x000000ffff1e7224 */ /* 0x000fe400078e003a */
[----:B------:R-:W-:-:S07]  /*8140*/  IMAD.MOV.U32 R31, RZ, RZ, -0x1 ;  /* 0xffffffffff1f7424 */ /* 0x000fce00078e00ff */
[----:B01-3--:R-:W-:Y:S05]  /*8150*/  WARPSYNC.COLLECTIVE R31, `(.L_x_51825) ;  /* 0x000000001f087348 */ /* 0x00bfea0003c00000 */
[----:B0-----:R0:W2:Y:S02]  /*8160*/  SHFL.IDX P6, R31, R60, R30, R43 ;  /* 0x0000001e3c1f7389 */ /* 0x0010a400000c002b */
[----:B0123--:R-:W-:Y:S05]  /*8170*/  ENDCOLLECTIVE ;  /* 0x000000000000791b */ /* 0x00ffea0003800000 */
.L_x_51825:
[----:B------:R-:W-:Y:S05]  /*8180*/  BSYNC B0 ;  /* 0x0000000000007941 */ /* 0x000fea0003800000 */
.L_x_51824:
[----:B------:R-:W-:Y:S05]  /*8190*/  BRA `(.L_x_51826) ;  /* 0xffffffd8001c7947 */ /* 0x000fea000383ffff */
.L_x_51688:
[----:B------:R-:W-:Y:S01]  /*81a0*/  BSSY B0, `(.L_x_51827) ;  /* 0x0000006000007945 */ /* 0x000fe20003800000 */
[----:B------:R-:W-:Y:S02]  /*81b0*/  IMAD.MOV.U32 R30, RZ, RZ, R56 ;  /* 0x000000ffff1e7224 */ /* 0x000fe400078e0038 */
[----:B------:R-:W-:-:S07]  /*81c0*/  IMAD.MOV.U32 R31, RZ, RZ, -0x1 ;  /* 0xffffffffff1f7424 */ /* 0x000fce00078e00ff */
[----:B01-3--:R-:W-:Y:S05]  /*81d0*/  WARPSYNC.COLLECTIVE R31, `(.L_x_51828) ;  /* 0x000000001f087348 */ /* 0x00bfea0003c00000 */
[----:B0-----:R0:W2:Y:S02]  /*81e0*/  SHFL.IDX P6, R31, R60, R30, R43 ;  /* 0x0000001e3c1f7389 */ /* 0x0010a400000c002b */
[----:B0123--:R-:W-:Y:S05]  /*81f0*/  ENDCOLLECTIVE ;  /* 0x000000000000791b */ /* 0x00ffea0003800000 */
.L_x_51828:
[----:B------:R-:W-:Y:S05]  /*8200*/  BSYNC B0 ;  /* 0x0000000000007941 */ /* 0x000fea0003800000 */
.L_x_51827:
[----:B------:R-:W-:Y:S05]  /*8210*/  BRA `(.L_x_51829) ;  /* 0xffffffd800147947 */ /* 0x000fea000383ffff */
.L_x_51690:
[----:B------:R-:W-:Y:S01]  /*8220*/  BSSY B0, `(.L_x_51830) ;  /* 0x0000006000007945 */ /* 0x000fe20003800000 */
[----:B------:R-:W-:Y:S02]  /*8230*/  IMAD.MOV.U32 R30, RZ, RZ, R42 ;  /* 0x000000ffff1e7224 */ /* 0x000fe400078e002a */
[----:B------:R-:W-:-:S07]  /*8240*/  IMAD.MOV.U32 R31, RZ, RZ, -0x1 ;  /* 0xffffffffff1f7424 */ /* 0x000fce00078e00ff */
[----:B01-3--:R-:W-:Y:S05]  /*8250*/  WARPSYNC.COLLECTIVE R31, `(.L_x_51831) ;  /* 0x000000001f087348 */ /* 0x00bfea0003c00000 */
[----:B0-----:R0:W2:Y:S02]  /*8260*/  SHFL.IDX P6, R31, R60, R30, R43 ;  /* 0x0000001e3c1f7389 */ /* 0x0010a400000c002b */
[----:B0123--:R-:W-:Y:S05]  /*8270*/  ENDCOLLECTIVE ;  /* 0x000000000000791b */ /* 0x00ffea0003800000 */
.L_x_51831:
[----:B------:R-:W-:Y:S05]  /*8280*/  BSYNC B0 ;  /* 0x0000000000007941 */ /* 0x000fea0003800000 */
.L_x_51830:
[----:B------:R-:W-:Y:S05]  /*8290*/  BRA `(.L_x_51832) ;  /* 0xffffffd8000c7947 */ /* 0x000fea000383ffff */
.L_x_51692:
[----:B------:R-:W-:Y:S01]  /*82a0*/  BSSY B0, `(.L_x_51833) ;  /* 0x0000006000007945 */ /* 0x000fe20003800000 */
[----:B------:R-:W-:Y:S01]  /*82b0*/  IMAD.MOV.U32 R30, RZ, RZ, R40 ;  /* 0x000000ffff1e7224 */ /* 0x000fe200078e0028 */
[----:B------:R-:W-:-:S07]  /*82c0*/  MOV R31, 0xffffffff ;  /* 0xffffffff001f7802 */ /* 0x000fce0000000f00 */
[----:B01-3--:R-:W-:Y:S05]  /*82d0*/  WARPSYNC.COLLECTIVE R31, `(.L_x_51834) ;  /* 0x000000001f087348 */ /* 0x00bfea0003c00000 */
[----:B0-----:R0:W2:Y:S02]  /*82e0*/  SHFL.IDX P6, R31, R60, R30, R43 ;  /* 0x0000001e3c1f7389 */ /* 0x0010a400000c002b */
[----:B0123--:R-:W-:Y:S05]  /*82f0*/  ENDCOLLECTIVE ;  /* 0x000000000000791b */ /* 0x00ffea0003800000 */
.L_x_51834:
[----:B------:R-:W-:Y:S05]  /*8300*/  BSYNC B0 ;  /* 0x0000000000007941 */ /* 0x000fea0003800000 */
.L_x_51833:
[----:B------:R-:W-:Y:S05]  /*8310*/  BRA `(.L_x_51835) ;  /* 0xffffffd800047947 */ /* 0x000fea000383ffff */
.L_x_51694:
[----:B------:R-:W-:Y:S01]  /*8320*/  BSSY B0, `(.L_x_51836) ;  /* 0x0000006000007945 */ /* 0x000fe20003800000 */
[----:B------:R-:W-:Y:S02]  /*8330*/  IMAD.MOV.U32 R30, RZ, RZ, R38 ;  /* 0x000000ffff1e7224 */ /* 0x000fe400078e0026 */
[----:B------:R-:W-:-:S07]  /*8340*/  IMAD.MOV.U32 R31, RZ, RZ, -0x1 ;  /* 0xffffffffff1f7424 */ /* 0x000fce00078e00ff */
[----:B01-3--:R-:W-:Y:S05]  /*8350*/  WARPSYNC.COLLECTIVE R31, `(.L_x_51837) ;  /* 0x000000001f087348 */ /* 0x00bfea0003c00000 */
[----:B0-----:R0:W2:Y:S02]  /*8360*/  SHFL.IDX P6, R31, R60, R30, R43 ;  /* 0x0000001e3c1f7389 */ /* 0x0010a400000c002b */
[----:B0123--:R-:W-:Y:S05]  /*8370*/  ENDCOLLECTIVE ;  /* 0x000000000000791b */ /* 0x00ffea0003800000 */
.L_x_51837:
[----:B------:R-:W-:Y:S05]  /*8380*/  BSYNC B0 ;  /* 0x0000000000007941 */ /* 0x000fea0003800000 */
.L_x_51836:
[----:B------:R-:W-:Y:S05]  /*8390*/  BRA `(.L_x_51838) ;  /* 0xffffffd400fc7947 */ /* 0x000fea000383ffff */
.L_x_51696:
[----:B------:R-:W-:Y:S01]  /*83a0*/  BSSY B0, `(.L_x_51839) ;  /* 0x0000006000007945 */ /* 0x000fe20003800000 */
[----:B------:R-:W-:Y:S02]  /*83b0*/  IMAD.MOV.U32 R30, RZ, RZ, R36 ;  /* 0x000000ffff1e7224 */ /* 0x000fe400078e0024 */
[----:B------:R-:W-:-:S07]  /*83c0*/  IMAD.MOV.U32 R31, RZ, RZ, -0x1 ;  /* 0xffffffffff1f7424 */ /* 0x000fce00078e00ff */
[----:B01-3--:R-:W-:Y:S05]  /*83d0*/  WARPSYNC.COLLECTIVE R31, `(.L_x_51840) ;  /* 0x000000001f087348 */ /* 0x00bfea0003c00000 */
[----:B0-----:R0:W2:Y:S02]  /*83e0*/  SHFL.IDX P6, R31, R60, R30, R43 ;  /* 0x0000001e3c1f7389 */ /* 0x0010a400000c002b */
[----:B0123--:R-:W-:Y:S05]  /*83f0*/  ENDCOLLECTIVE ;  /* 0x000000000000791b */ /* 0x00ffea0003800000 */
.L_x_51840:
[----:B------:R-:W-:Y:S05]  /*8400*/  BSYNC B0 ;  /* 0x0000000000007941 */ /* 0x000fea0003800000 */
.L_x_51839:
[----:B------:R-:W-:Y:S05]  /*8410*/  BRA `(.L_x_51841) ;  /* 0xffffffd400f47947 */ /* 0x000fea000383ffff */
.L_x_51698:
[----:B------:R-:W-:Y:S01]  /*8420*/  BSSY B0, `(.L_x_51842) ;  /* 0x0000006000007945 */ /* 0x000fe20003800000 */
[----:B------:R-:W-:Y:S02]  /*8430*/  IMAD.MOV.U32 R30, RZ, RZ, R34 ;  /* 0x000000ffff1e7224 */ /* 0x000fe400078e0022 */
[----:B------:R-:W-:-:S07]  /*8440*/  IMAD.MOV.U32 R31, RZ, RZ, -0x1 ;  /* 0xffffffffff1f7424 */ /* 0x000fce00078e00ff */
[----:B01-3--:R-:W-:Y:S05]  /*8450*/  WARPSYNC.COLLECTIVE R31, `(.L_x_51843) ;  /* 0x000000001f087348 */ /* 0x00bfea0003c00000 */
[----:B0-----:R0:W2:Y:S02]  /*8460*/  SHFL.IDX P6, R31, R60, R30, R43 ;  /* 0x0000001e3c1f7389 */ /* 0x0010a400000c002b */
[----:B0123--:R-:W-:Y:S05]  /*8470*/  ENDCOLLECTIVE ;  /* 0x000000000000791b */ /* 0x00ffea0003800000 */
.L_x_51843:
[----:B------:R-:W-:Y:S05]  /*8480*/  BSYNC B0 ;  /* 0x0000000000007941 */ /* 0x000fea0003800000 */
.L_x_51842:
[----:B------:R-:W-:Y:S05]  /*8490*/  BRA `(.L_x_51844) ;  /* 0xffffffd400ec7947 */ /* 0x000fea000383ffff */
.L_x_51700:
[----:B------:R-:W-:Y:S01]  /*84a0*/  BSSY B0, `(.L_x_51845) ;  /* 0x0000006000007945 */ /* 0x000fe20003800000 */
[----:B------:R-:W-:Y:S01]  /*84b0*/  IMAD.MOV.U32 R30, RZ, RZ, R32 ;  /* 0x000000ffff1e7224 */ /* 0x000fe200078e0020 */
[----:B------:R-:W-:-:S07]  /*84c0*/  MOV R31, 0xffffffff ;  /* 0xffffffff001f7802 */ /* 0x000fce0000000f00 */
[----:B01-3--:R-:W-:Y:S05]  /*84d0*/  WARPSYNC.COLLECTIVE R31, `(.L_x_51846) ;  /* 0x000000001f087348 */ /* 0x00bfea0003c00000 */
[----:B0-----:R0:W2:Y:S02]  /*84e0*/  SHFL.IDX P6, R31, R60, R30, R43 ;  /* 0x0000001e3c1f7389 */ /* 0x0010a400000c002b */
[----:B0123--:R-:W-:Y:S05]  /*84f0*/  ENDCOLLECTIVE ;  /* 0x000000000000791b */ /* 0x00ffea0003800000 */
.L_x_51846:
[----:B------:R-:W-:Y:S05]  /*8500*/  BSYNC B0 ;  /* 0x0000000000007941 */ /* 0x000fea0003800000 */
.L_x_51845:
[----:B------:R-:W-:Y:S05]  /*8510*/  BRA `(.L_x_51847) ;  /* 0xffffffd400e47947 */ /* 0x000fea000383ffff */
.L_x_51702:
[----:B------:R-:W-:Y:S01]  /*8520*/  BSSY B0, `(.L_x_51848) ;  /* 0x0000006000007945 */ /* 0x000fe20003800000 */
[----:B------:R-:W-:Y:S02]  /*8530*/  IMAD.MOV.U32 R30, RZ, RZ, R28 ;  /* 0x000000ffff1e7224 */ /* 0x000fe400078e001c */
[----:B------:R-:W-:-:S07]  /*8540*/  IMAD.MOV.U32 R31, RZ, RZ, -0x1 ;  /* 0xffffffffff1f7424 */ /* 0x000fce00078e00ff */
[----:B01-3--:R-:W-:Y:S05]  /*8550*/  WARPSYNC.COLLECTIVE R31, `(.L_x_51849) ;  /* 0x000000001f087348 */ /* 0x00bfea0003c00000 */
[----:B0-----:R0:W2:Y:S02]  /*8560*/  SHFL.IDX P6, R31, R60, R30, R43 ;  /* 0x0000001e3c1f7389 */ /* 0x0010a400000c002b */
[----:B0123--:R-:W-:Y:S05]  /*8570*/  ENDCOLLECTIVE ;  /* 0x000000000000791b */ /* 0x00ffea0003800000 */
.L_x_51849:
[----:B------:R-:W-:Y:S05]  /*8580*/  BSYNC B0 ;  /* 0x0000000000007941 */ /* 0x000fea0003800000 */
.L_x_51848:
[----:B------:R-:W-:Y:S05]  /*8590*/  BRA `(.L_x_51850) ;  /* 0xffffffd400dc7947 */ /* 0x000fea000383ffff */
.L_x_51704:
[----:B------:R-:W-:Y:S01]  /*85a0*/  BSSY B0, `(.L_x_51851) ;  /* 0x0000006000007945 */ /* 0x000fe20003800000 */
[----:B------:R-:W-:Y:S02]  /*85b0*/  IMAD.MOV.U32 R30, RZ, RZ, R26 ;  /* 0x000000ffff1e7224 */ /* 0x000fe400078e001a */
[----:B------:R-:W-:-:S07]  /*85c0*/  IMAD.MOV.U32 R31, RZ, RZ, -0x1 ;  /* 0xffffffffff1f7424 */ /* 0x000fce00078e00ff */
[----:B01-3--:R-:W-:Y:S05]  /*85d0*/  WARPSYNC.COLLECTIVE R31, `(.L_x_51852) ;  /* 0x000000001f087348 */ /* 0x00bfea0003c00000 */
[----:B0-----:R0:W2:Y:S02]  /*85e0*/  SHFL.IDX P6, R31, R60, R30, R43 ;  /* 0x0000001e3c1f7389 */ /* 0x0010a400000c002b */
[----:B0123--:R-:W-:Y:S05]  /*85f0*/  ENDCOLLECTIVE ;  /* 0x000000000000791b */ /* 0x00ffea0003800000 */
.L_x_51852:
[----:B------:R-:W-:Y:S05]  /*8600*/  BSYNC B0 ;  /* 0x0000000000007941 */ /* 0x000fea0003800000 */
.L_x_51851:
[----:B------:R-:W-:Y:S05]  /*8610*/  BRA `(.L_x_51853) ;  /* 0xffffffd400d47947 */ /* 0x000fea000383ffff */
.L_x_51706:
[----:B------:R-:W-:Y:S01]  /*8620*/  BSSY B0, `(.L_x_51854) ;  /* 0x0000006000007945 */ /* 0x000fe20003800000 */
[----:B------:R-:W-:Y:S02]  /*8630*/  IMAD.MOV.U32 R30, RZ, RZ, R35 ;  /* 0x000000ffff1e7224 */ /* 0x000fe400078e0023 */
[----:B------:R-:W-:-:S07]  /*8640*/  IMAD.MOV.U32 R31, RZ, RZ, -0x1 ;  /* 0xffffffffff1f7424 */ /* 0x000fce00078e00ff */
[----:B01-3--:R-:W-:Y:S05]  /*8650*/  WARPSYNC.COLLECTIVE R31, `(.L_x_51855) ;  /* 0x000000001f087348 */ /* 0x00bfea0003c00000 */
[----:B0-----:R0:W2:Y:S02]  /*8660*/  SHFL.IDX P6, R31, R60, R30, R43 ;  /* 0x0000001e3c1f7389 */ /* 0x0010a400000c002b */
[----:B0123--:R-:W-:Y:S05]  /*8670*/  ENDCOLLECTIVE ;  /* 0x000000000000791b */ /* 0x00ffea0003800000 */
.L_x_51855:
[----:B------:R-:W-:Y:S05]  /*8680*/  BSYNC B0 ;  /* 0x0000000000007941 */ /* 0x000fea0003800000 */
.L_x_51854:
[----:B------:R-:W-:Y:S05]  /*8690*/  BRA `(.L_x_51856) ;  /* 0xffffffd400cc7947 */ /* 0x000fea000383ffff */
.L_x_51857:
        /* <DEDUP_REMOVED lines=14> */
.L_x_58728:


//--------------------- .text._Z9cuda_gemmIiLi256ELi1ELi1ELi64ELi8ELi8ELi32ELi1ELi1EEviiiPT_S1_S1_ii --------------------------
	.section	.text._Z9cuda_gemmIiLi256ELi1ELi1ELi64ELi8ELi8ELi32ELi1ELi1EEviiiPT_S1_S1_ii,"ax",@progbits
	.align	128
        .global         _Z9cuda_gemmIiLi256ELi1ELi1ELi64ELi8ELi8ELi32ELi1ELi1EEviiiPT_S1_S1_ii
        .type           _Z9cuda_gemmIiLi256ELi1ELi1ELi64ELi8ELi8ELi32ELi1ELi1EEviiiPT_S1_S1_ii,@function
        .size           _Z9cuda_gemmIiLi256ELi1ELi1ELi64ELi8ELi8ELi32ELi1ELi1EEviiiPT_S1_S1_ii,(.L_x_58729 - _Z9cuda_gemmIiLi256ELi1ELi1ELi64ELi8ELi8ELi32ELi1ELi1EEviiiPT_S1_S1_ii)
        .other          _Z9cuda_gemmIiLi256ELi1ELi1ELi64ELi8ELi8ELi32ELi1ELi1EEviiiPT_S1_S1_ii,@"STO_CUDA_ENTRY STV_DEFAULT"
_Z9cuda_gemmIiLi256ELi1ELi1ELi64ELi8ELi8ELi32ELi1ELi1EEviiiPT_S1_S1_ii:
.text._Z9cuda_gemmIiLi256ELi1ELi1ELi64ELi8ELi8ELi32ELi1ELi1EEviiiPT_S1_S1_ii:
        /* <DEDUP_REMOVED lines=21> */
[----:B------:R-:W-:-:S04]  /*0150*/  IMAD.HI.U32 R8, R3, R9, R2 ;  /* 0x0000000903087227 */ /* 0x000fc800078e0002 */
[----:B------:R-:W-:Y:S02]  /*0160*/  IMAD.MOV.U32 R9, RZ, RZ, R5 ;  /* 0x000000ffff097224 */ /* 0x000fe400078e0005 */
        /* <DEDUP_REMOVED lines=23> */
.L_x_51862:
        /* <DEDUP_REMOVED lines=12> */
.L_x_51861:
[----:B------:R-:W-:Y:S05]  /*03a0*/  BSYNC.RECONVERGENT B1 ;  /* 0x0000000000017941 */ /* 0x000fea0003800200 */
.L_x_51860:
        /* <DEDUP_REMOVED lines=8> */
.L_x_51863:
        /* <DEDUP_REMOVED lines=39> */
.L_x_51859:
[----:B------:R-:W-:Y:S05]  /*06a0*/  BSYNC.RECONVERGENT B0 ;  /* 0x0000000000007941 */ /* 0x000fea0003800200 */
.L_x_51858:
[----:B------:R-:W1:Y:S01]  /*06b0*/  S2R R3, SR_CTAID.Y ;  /* 0x0000000000037919 */ /* 0x000e620000002600 */
[----:B------:R-:W3:Y:S01]  /*06c0*/  LDC R2, c[0x0][0x360] ;  /* 0x0000d800ff027b82 */ /* 0x000ee20000000800 */
[----:B------:R-:W1:Y:S02]  /*06d0*/  LDCU UR4, c[0x0][0x374] ;  /* 0x00006e80ff0477ac */ /* 0x000e640008000800 */
[----:B-1----:R-:W-:-:S13]  /*06e0*/  ISETP.GE.U32.AND P0, PT, R3, UR4, PT ;  /* 0x0000000403007c0c */ /* 0x002fda000bf06070 */
[----:B------:R-:W-:Y:S05]  /*06f0*/  @P0 EXIT ;  /* 0x000000000000094d */ /* 0x000fea0003800000 */
[C---:B------:R-:W-:Y:S01]  /*0700*/  ISETP.GT.U32.AND P0, PT, R5.reuse, 0x3f, PT ;  /* 0x0000003f0500780c */ /* 0x040fe20003f04070 */
[----:B------:R-:W-:Y:S01]  /*0710*/  BSSY.RECONVERGENT B0, `(.L_x_51864) ;  /* 0x0000079000007945 */ /* 0x000fe20003800200 */
[----:B------:R-:W-:-:S11]  /*0720*/  LOP3.LUT R0, R5, 0x7, RZ, 0xc0, !PT ;  /* 0x0000000705007812 */ /* 0x000fd600078ec0ff */
[----:B------:R-:W-:Y:S05]  /*0730*/  @P0 BRA `(.L_x_51865) ;  /* 0x0000000400d80947 */ /* 0x000fea0003800000 */
[----:B--23--:R-:W1:Y:S01]  /*0740*/  I2F.U32.RP R10, R2 ;  /* 0x00000002000a7306 */ /* 0x00ce620000209000 */
[----:B------:R-:W-:Y:S01]  /*0750*/  IMAD.IADD R4, R5, 0x1, R2 ;  /* 0x0000000105047824 */ /* 0x000fe200078e0202 */
[----:B------:R-:W-:Y:S01]  /*0760*/  ISETP.NE.U32.AND P2, PT, R2, RZ, PT ;  /* 0x000000ff0200720c */ /* 0x000fe20003f45070 */
[----:B------:R-:W-:Y:S03]  /*0770*/  BSSY.RECONVERGENT B1, `(.L_x_51866) ;  /* 0x0000030000017945 */ /* 0x000fe60003800200 */
[C---:B------:R-:W-:Y:S02]  /*0780*/  ISETP.GE.U32.AND P0, PT, R4.reuse, 0x40, PT ;  /* 0x000000400400780c */ /* 0x040fe40003f06070 */
[----:B------:R-:W-:Y:S02]  /*0790*/  VIMNMX.U32 R9, PT, PT, R4, 0x40, !PT ;  /* 0x0000004004097848 */ /* 0x000fe40007fe0000 */
[----:B------:R-:W-:-:S04]  /*07a0*/  SEL R8, RZ, 0x1, P0 ;  /* 0x00000001ff087807 */ /* 0x000fc80000000000 */
[----:B------:R-:W-:Y:S01]  /*07b0*/  IADD3 R9, PT, PT, R9, -R4, -R8 ;  /* 0x8000000409097210 */ /* 0x000fe20007ffe808 */
[----:B-1----:R-:W0:Y:S02]  /*07c0*/  MUFU.RCP R10, R10 ;  /* 0x0000000a000a7308 */ /* 0x002e240000001000 */
        /* <DEDUP_REMOVED lines=35> */
.L_x_51868:
[----:B------:R0:W2:Y:S01]  /*0a00*/  LDG.E R10, desc[UR6][R6.64] ;  /* 0x00000006060a7981 */ /* 0x0000a2000c1e1900 */
[----:B------:R-:W-:-:S04]  /*0a10*/  IADD3 R8, PT, PT, R8, 0x1, RZ ;  /* 0x0000000108087810 */ /* 0x000fc80007ffe0ff */
[----:B------:R-:W-:Y:S01]  /*0a20*/  ISETP.NE.AND P3, PT, R8, RZ, PT ;  /* 0x000000ff0800720c */ /* 0x000fe20003f65270 */
[C---:B0-----:R-:W-:Y:S01]  /*0a30*/  IMAD.WIDE.U32 R6, R2.reuse, 0x4, R6 ;  /* 0x0000000402067825 */ /* 0x041fe200078e0006 */
[----:B--2---:R0:W-:Y:S03]  /*0a40*/  STS [R9], R10 ;  /* 0x0000000a09007388 */ /* 0x0041e60000000800 */
[----:B0-----:R-:W-:-:S08]  /*0a50*/  IMAD R9, R2, 0x4, R9 ;  /* 0x0000000402097824 */ /* 0x001fd000078e0209 */
[----:B------:R-:W-:Y:S05]  /*0a60*/  @P3 BRA `(.L_x_51868) ;  /* 0xfffffffc00e43947 */ /* 0x000fea000383ffff */
.L_x_51867:
[----:B------:R-:W-:Y:S05]  /*0a70*/  BSYNC.RECONVERGENT B1 ;  /* 0x0000000000017941 */ /* 0x000fea0003800200 */
.L_x_51866:
        /* <DEDUP_REMOVED lines=12> */
.L_x_51871:
        /* <DEDUP_REMOVED lines=20> */
.L_x_51870:
[----:B------:R-:W-:Y:S05]  /*0c80*/  BSYNC.RECONVERGENT B1 ;  /* 0x0000000000017941 */ /* 0x000fea0003800200 */
.L_x_51869:
        /* <DEDUP_REMOVED lines=10> */
.L_x_51874:
[----:B------:R-:W-:Y:S01]  /*0d30*/  VIADD R22, R22, 0x1 ;  /* 0x0000000116167836 */ /* 0x000fe20000000000 */
[----:B------:R0:W-:Y:S04]  /*0d40*/  STS [R9], RZ ;  /* 0x000000ff09007388 */ /* 0x0001e80000000800 */
[----:B------:R-:W-:Y:S01]  /*0d50*/  ISETP.NE.AND P0, PT, R22, RZ, PT ;  /* 0x000000ff1600720c */ /* 0x000fe20003f05270 */
[----:B0-----:R-:W-:-:S12]  /*0d60*/  IMAD R9, R2, 0x4, R9 ;  /* 0x0000000402097824 */ /* 0x001fd800078e0209 */
[----:B------:R-:W-:Y:S05]  /*0d70*/  @P0 BRA `(.L_x_51874) ;  /* 0xfffffffc00ec0947 */ /* 0x000fea000383ffff */
.L_x_51873:
[----:B------:R-:W-:Y:S05]  /*0d80*/  BSYNC.RECONVERGENT B1 ;  /* 0x0000000000017941 */ /* 0x000fea0003800200 */
.L_x_51872:
[----:B------:R-:W-:Y:S05]  /*0d90*/  @!P2 BRA `(.L_x_51865) ;  /* 0x000000000040a947 */ /* 0x000fea0003800000 */
[----:B------:R-:W0:Y:S01]  /*0da0*/  S2UR UR5, SR_CgaCtaId ;  /* 0x00000000000579c3 */ /* 0x000e220000008800 */
[----:B------:R-:W-:Y:S02]  /*0db0*/  UMOV UR4, 0x400 ;  /* 0x0000040000047882 */ /* 0x000fe40000000000 */
[----:B------:R-:W-:-:S04]  /*0dc0*/  UIADD3 UR4, UPT, UPT, UR4, 0x280, URZ ;  /* 0x0000028004047890 */ /* 0x000fc8000fffe0ff */
[----:B0-----:R-:W-:-:S06]  /*0dd0*/  ULEA UR4, UR5, UR4, 0x18 ;  /* 0x0000000405047291 */ /* 0x001fcc000f8ec0ff */
[----:B------:R-:W-:-:S07]  /*0de0*/  LEA R9, R7, UR4, 0x2 ;  /* 0x0000000407097c11 */ /* 0x000fce000f8e10ff */
.L_x_51875:
        /* <DEDUP_REMOVED lines=10> */
[----:B----4-:R-:W-:Y:S05]  /*0e90*/  @!P0 BRA `(.L_x_51875) ;  /* 0xfffffffc00d48947 */ /* 0x010fea000383ffff */
.L_x_51865:
[----:B------:R-:W-:Y:S05]  /*0ea0*/  BSYNC.RECONVERGENT B0 ;  /* 0x0000000000007941 */ /* 0x000fea0003800200 */
.L_x_51864:
[----:B------:R-:W-:Y:S01]  /*0eb0*/  BAR.SYNC.DEFER_BLOCKING 0x0 ;  /* 0x0000000000007b1d */ /* 0x000fe20000010000 */
[----:B------:R-:W-:-:S13]  /*0ec0*/  ISETP.GT.U32.AND P0, PT, R5, 0x3f, PT ;  /* 0x0000003f0500780c */ /* 0x000fda0003f04070 */
[----:B------:R-:W-:Y:S05]  /*0ed0*/  @P0 BRA `(.L_x_51876) ;  /* 0x0000000400280947 */ /* 0x000fea0003800000 */
[----:B0-----:R-:W0:Y:S01]  /*0ee0*/  S2R R7, SR_CgaCtaId ;  /* 0x0000000000077919 */ /* 0x001e220000008800 */
[----:B------:R-:W-:Y:S01]  /*0ef0*/  MOV R4, 0x400 ;  /* 0x0000040000047802 */ /* 0x000fe20000000f00 */
[C---:B------:R-:W-:Y:S01]  /*0f00*/  VIADD R21, R5.reuse, 0x1 ;  /* 0x0000000105157836 */ /* 0x040fe20000000000 */
[C---:B-1----:R-:W-:Y:S01]  /*0f10*/  IADD3 R20, PT, PT, R5.reuse, 0x2, RZ ;  /* 0x0000000205147810 */ /* 0x042fe20007ffe0ff */
[C---:B------:R-:W-:Y:S01]  /*0f20*/  VIADD R19, R5.reuse, 0x3 ;  /* 0x0000000305137836 */ /* 0x040fe20000000000 */
[C---:B------:R-:W-:Y:S01]  /*0f30*/  IADD3 R17, PT, PT, R5.reuse, 0x6, RZ ;  /* 0x0000000605117810 */ /* 0x040fe20007ffe0ff */
[C---:B------:R-:W-:Y:S01]  /*0f40*/  VIADD R18, R5.reuse, 0x5 ;  /* 0x0000000505127836 */ /* 0x040fe20000000000 */
[----:B------:R-:W-:Y:S01]  /*0f50*/  LOP3.LUT R20, R20, 0x7, RZ, 0xc0, !PT ;  /* 0x0000000714147812 */ /* 0x000fe200078ec0ff */
[----:B------:R-:W-:Y:S01]  /*0f60*/  VIADD R16, R5, 0xffffffff ;  /* 0xffffffff05107836 */ /* 0x000fe20000000000 */
[C---:B------:R-:W-:Y:S01]  /*0f70*/  LOP3.LUT R22, R0.reuse, 0x4, RZ, 0x3c, !PT ;  /* 0x0000000400167812 */ /* 0x040fe200078e3cff */
[----:B------:R-:W-:Y:S01]  /*0f80*/  IMAD.SHL.U32 R9, R0, 0x8, RZ ;  /* 0x0000000800097824 */ /* 0x000fe200078e00ff */
[----:B------:R-:W-:Y:S01]  /*0f90*/  LOP3.LUT R21, R21, 0x7, RZ, 0xc0, !PT ;  /* 0x0000000715157812 */ /* 0x000fe200078ec0ff */
[----:B--2---:R-:W-:Y:S01]  /*0fa0*/  VIADD R6, R4, 0x180 ;  /* 0x0000018004067836 */ /* 0x004fe20000000000 */
[----:B------:R-:W-:-:S02]  /*0fb0*/  LOP3.LUT R19, R19, 0x7, RZ, 0xc0, !PT ;  /* 0x0000000713137812 */ /* 0x000fc400078ec0ff */
[----:B------:R-:W-:Y:S02]  /*0fc0*/  LOP3.LUT R18, R18, 0x7, RZ, 0xc0, !PT ;  /* 0x0000000712127812 */ /* 0x000fe400078ec0ff */
[----:B------:R-:W-:Y:S02]  /*0fd0*/  LOP3.LUT R17, R17, 0x7, RZ, 0xc0, !PT ;  /* 0x0000000711117812 */ /* 0x000fe400078ec0ff */
[----:B------:R-:W-:Y:S02]  /*0fe0*/  LOP3.LUT R16, R16, 0x7, RZ, 0xc0, !PT ;  /* 0x0000000710107812 */ /* 0x000fe400078ec0ff */
[C---:B------:R-:W-:Y:S02]  /*0ff0*/  LOP3.LUT R8, R9.reuse, R20, RZ, 0xfc, !PT ;  /* 0x0000001409087212 */ /* 0x040fe400078efcff */
[C---:B------:R-:W-:Y:S02]  /*1000*/  LOP3.LUT R11, R9.reuse, R22, RZ, 0xfc, !PT ;  /* 0x00000016090b7212 */ /* 0x040fe400078efcff */
[----:B------:R-:W-:-:S02]  /*1010*/  LOP3.LUT R10, R9, R19, RZ, 0xfc, !PT ;  /* 0x00000013090a7212 */ /* 0x000fc400078efcff */
[C---:B------:R-:W-:Y:S02]  /*1020*/  LOP3.LUT R23, R9.reuse, R18, RZ, 0xfc, !PT ;  /* 0x0000001209177212 */ /* 0x040fe400078efcff */
[----:B------:R-:W-:Y:S02]  /*1030*/  LOP3.LUT R24, R9, R17, RZ, 0xfc, !PT ;  /* 0x0000001109187212 */ /* 0x000fe400078efcff */
[----:B0-----:R-:W-:Y:S02]  /*1040*/  LEA R25, R7, R6, 0x18 ;  /* 0x0000000607197211 */ /* 0x001fe400078ec0ff */
        /* <DEDUP_REMOVED lines=11> */
[C---:B------:R-:W-:Y:S01]  /*1100*/  LEA R23, R7.reuse, R4, 0x18 ;  /* 0x0000000407177211 */ /* 0x040fe200078ec0ff */
[----:B------:R-:W-:Y:S01]  /*1110*/  VIADD R6, R4, 0x280 ;  /* 0x0000028004067836 */ /* 0x000fe20000000000 */
[----:B------:R-:W1:Y:S03]  /*1120*/  LDS R15, [R15] ;  /* 0x000000000f0f7984 */ /* 0x000e660000000800 */
[----:B------:R-:W-:Y:S01]  /*1130*/  IMAD R4, R0, 0x4, R23 ;  /* 0x0000000400047824 */ /* 0x000fe200078e0217 */
[----:B------:R-:W2:Y:S01]  /*1140*/  LDS R13, [R13] ;  /* 0x000000000d0d7984 */ /* 0x000ea20000000800 */
[----:B------:R-:W-:-:S02]  /*1150*/  LEA R6, R7, R6, 0x18 ;  /* 0x0000000607067211 */ /* 0x000fc400078ec0ff */
[----:B------:R-:W-:Y:S01]  /*1160*/  SHF.R.U32.HI R7, RZ, 0x3, R5 ;  /* 0x00000003ff077819 */ /* 0x000fe20000011605 */
[----:B------:R-:W4:Y:S04]  /*1170*/  LDS R12, [R12] ;  /* 0x000000000c0c7984 */ /* 0x000f280000000800 */
[----:B------:R-:W0:Y:S04]  /*1180*/  LDS R11, [R11] ;  /* 0x000000000b0b7984 */ /* 0x000e280000000800 */
[----:B------:R-:W0:Y:S04]  /*1190*/  LDS R10, [R10] ;  /* 0x000000000a0a7984 */ /* 0x000e280000000800 */
[----:B------:R-:W0:Y:S04]  /*11a0*/  LDS R9, [R9] ;  /* 0x0000000009097984 */ /* 0x000e280000000800 */
[----:B------:R-:W0:Y:S02]  /*11b0*/  LDS R8, [R8] ;  /* 0x0000000008087984 */ /* 0x000e240000000800 */
.L_x_51878:
[----:B------:R-:W-:Y:S01]  /*11c0*/  IMAD R27, R7, 0x24, R4 ;  /* 0x00000024071b7824 */ /* 0x000fe200078e0204 */
[----:B------:R-:W-:-:S05]  /*11d0*/  UMOV UR4, 0xffffffff ;  /* 0xffffffff00047882 */ /* 0x000fca0000000000 */
[----:B0-----:R-:W0:Y:S01]  /*11e0*/  LDS R27, [R27] ;  /* 0x000000001b1b7984 */ /* 0x001e220000000800 */
[----:B------:R-:W-:Y:S05]  /*11f0*/  BRA.DIV UR4, `(.L_x_51877) ;  /* 0x0000000604b47947 */ /* 0x000fea000b800000 */
[----:B0-----:R-:W0:Y:S04]  /*1200*/  SHFL.IDX PT, R28, R27, R0, 0x181f ;  /* 0x00181f001b1c7589 */ /* 0x001e2800000e0000 */
[----:B------:R-:W1:Y:S04]  /*1210*/  SHFL.IDX PT, R26, R27, R21, 0x181f ;  /* 0x00181f151b1a7589 */ /* 0x000e6800000e0000 */
[----:B------:R-:W5:Y:S04]  /*1220*/  SHFL.IDX PT, R23, R27, R20, 0x181f ;  /* 0x00181f141b177589 */ /* 0x000f6800000e0000 */
[----:B------:R-:W-:Y:S01]  /*1230*/  SHFL.IDX PT, R24, R27, R18, 0x181f ;  /* 0x00181f121b187589 */ /* 0x000fe200000e0000 */
[----:B0-----:R-:W-:-:S04]  /*1240*/  IMAD R28, R9, R28, RZ ;  /* 0x0000001c091c7224 */ /* 0x001fc800078e02ff */
[----:B-1----:R-:W-:Y:S02]  /*1250*/  IMAD R29, R15, R26, R28 ;  /* 0x0000001a0f1d7224 */ /* 0x002fe400078e021c */
[----:B------:R-:W2:Y:S02]  /*1260*/  SHFL.IDX PT, R26, R27, R19, 0x181f ;  /* 0x00181f131b1a7589 */ /* 0x000ea400000e0000 */
[----:B-----5:R-:W-:Y:S02]  /*1270*/  IMAD R28, R14, R23, R29 ;  /* 0x000000170e1c7224 */ /* 0x020fe400078e021d */
[----:B------:R-:W4:Y:S02]  /*1280*/  SHFL.IDX PT, R23, R27, R22, 0x181f ;  /* 0x00181f161b177589 */ /* 0x000f2400000e0000 */
[----:B--2---:R-:W-:Y:S02]  /*1290*/  IMAD R29, R13, R26, R28 ;  /* 0x0000001a0d1d7224 */ /* 0x004fe400078e021c */
[----:B------:R-:W-:Y:S02]  /*12a0*/  SHFL.IDX PT, R26, R27, R16, 0x181f ;  /* 0x00181f101b1a7589 */ /* 0x000fe400000e0000 */
[----:B----4-:R-:W-:-:S02]  /*12b0*/  IMAD R28, R12, R23, R29 ;  /* 0x000000170c1c7224 */ /* 0x010fc400078e021d */
[----:B------:R-:W0:Y:S02]  /*12c0*/  SHFL.IDX PT, R23, R27, R17, 0x181f ;  /* 0x00181f111b177589 */ /* 0x000e2400000e0000 */
[----:B------:R-:W-:-:S04]  /*12d0*/  IMAD R29, R11, R24, R28 ;  /* 0x000000180b1d7224 */ /* 0x000fc800078e021c */
[----:B0-----:R-:W-:-:S07]  /*12e0*/  IMAD R29, R10, R23, R29 ;  /* 0x000000170a1d7224 */ /* 0x001fce00078e021d */
.L_x_51892:
[----:B------:R-:W-:Y:S01]  /*12f0*/  LEA R23, R7, R0, 0x3 ;  /* 0x0000000007177211 */ /* 0x000fe200078e18ff */
[----:B------:R-:W-:Y:S01]  /*1300*/  IMAD R26, R8, R26, R29 ;  /* 0x0000001a081a7224 */ /* 0x000fe200078e021d */
[----:B---3--:R-:W-:-:S03]  /*1310*/  LEA.HI R7, R2, R7, RZ, 0x1d ;  /* 0x0000000702077211 */ /* 0x008fc600078fe8ff */
[----:B------:R-:W-:Y:S01]  /*1320*/  IMAD.U32 R23, R23, 0x4, R6 ;  /* 0x0000000417177824 */ /* 0x000fe200078e0006 */
[----:B------:R-:W-:-:S04]  /*1330*/  ISETP.GE.U32.AND P0, PT, R7, 0x8, PT ;  /* 0x000000080700780c */ /* 0x000fc80003f06070 */
[----:B------:R-:W0:Y:S02]  /*1340*/  LDS R25, [R23] ;  /* 0x0000000017197984 */ /* 0x000e240000000800 */
[----:B0-----:R-:W-:-:S05]  /*1350*/  IMAD.IADD R26, R26, 0x1, R25 ;  /* 0x000000011a1a7824 */ /* 0x001fca00078e0219 */
[----:B------:R0:W-:Y:S02]  /*1360*/  STS [R23], R26 ;  /* 0x0000001a17007388 */ /* 0x0001e40000000800 */
[----:B------:R-:W-:Y:S05]  /*1370*/  @!P0 BRA `(.L_x_51878) ;  /* 0xfffffffc00908947 */ /* 0x000fea000383ffff */
.L_x_51876:
[----:B------:R-:W-:Y:S05]  /*1380*/  WARPSYNC.ALL ;  /* 0x0000000000007948 */ /* 0x000fea0003800000 */
[----:B------:R-:W-:Y:S01]  /*1390*/  BAR.SYNC.DEFER_BLOCKING 0x0 ;  /* 0x0000000000007b1d */ /* 0x000fe20000010000 */
[----:B------:R-:W-:-:S13]  /*13a0*/  ISETP.GT.U32.AND P0, PT, R5, 0x3f, PT ;  /* 0x0000003f0500780c */ /* 0x000fda0003f04070 */
[----:B------:R-:W-:Y:S05]  /*13b0*/  @P0 EXIT ;  /* 0x000000000000094d */ /* 0x000fea0003800000 */
[----:B--23--:R-:W2:Y:S01]  /*13c0*/  I2F.U32.RP R8, R2 ;  /* 0x0000000200087306 */ /* 0x00cea20000209000 */
        /* <DEDUP_REMOVED lines=34> */
[----:B------:R-:W2:Y:S03]  /*15f0*/  LDC.64 R6, c[0x0][0x3a0] ;  /* 0x0000e800ff067b82 */ /* 0x000ea60000000a00 */
[----:B------:R-:W-:Y:S01]  /*1600*/  IMAD.MOV R4, RZ, RZ, -R0 ;  /* 0x000000ffff047224 */ /* 0x000fe200078e0a00 */
[----:B0-----:R-:W-:Y:S01]  /*1610*/  ULEA UR4, UR5, UR4, 0x18 ;  /* 0x0000000405047291 */ /* 0x001fe2000f8ec0ff */
[----:B--2---:R-:W-:-:S05]  /*1620*/  IMAD.WIDE.U32 R6, R9, 0x4, R6 ;  /* 0x0000000409067825 */ /* 0x004fca00078e0006 */
[----:B------:R-:W-:Y:S01]  /*1630*/  LEA R9, R5, UR4, 0x2 ;  /* 0x0000000405097c11 */ /* 0x000fe2000f8e10ff */
[----:B------:R-:W-:-:S07]  /*1640*/  IMAD R5, R0, R2, R5 ;  /* 0x0000000200057224 */ /* 0x000fce00078e0205 */
.L_x_51881:
[----:B------:R0:W2:Y:S01]  /*1650*/  LDS R11, [R9] ;  /* 0x00000000090b7984 */ /* 0x0000a20000000800 */
[----:B------:R-:W-:-:S04]  /*1660*/  IADD3 R4, PT, PT, R4, 0x1, RZ ;  /* 0x0000000104047810 */ /* 0x000fc80007ffe0ff */
[----:B------:R-:W-:Y:S01]  /*1670*/  ISETP.NE.AND P0, PT, R4, RZ, PT ;  /* 0x000000ff0400720c */ /* 0x000fe20003f05270 */
[C---:B0-----:R-:W-:Y:S01]  /*1680*/  IMAD R9, R2.reuse, 0x4, R9 ;  /* 0x0000000402097824 */ /* 0x041fe200078e0209 */
[----:B--2---:R0:W-:Y:S02]  /*1690*/  STG.E desc[UR6][R6.64], R11 ;  /* 0x0000000b06007986 */ /* 0x0041e4000c101906 */
[----:B0-----:R-:W-:-:S09]  /*16a0*/  IMAD.WIDE.U32 R6, R2, 0x4, R6 ;  /* 0x0000000402067825 */ /* 0x001fd200078e0006 */
[----:B------:R-:W-:Y:S05]  /*16b0*/  @P0 BRA `(.L_x_51881) ;  /* 0xfffffffc00e40947 */ /* 0x000fea000383ffff */
.L_x_51880:
[----:B------:R-:W-:Y:S05]  /*16c0*/  BSYNC.RECONVERGENT B0 ;  /* 0x0000000000007941 */ /* 0x000fea0003800200 */
.L_x_51879:
        /* <DEDUP_REMOVED lines=11> */
.L_x_51882:
[C---:B------:R-:W-:Y:S01]  /*1780*/  LEA R0, R2.reuse, R3, 0x2 ;  /* 0x0000000302007211 */ /* 0x040fe200078e10ff */
[C-C-:B------:R-:W-:Y:S01]  /*1790*/  IMAD R4, R2.reuse, 0x8, R3.reuse ;  /* 0x0000000802047824 */ /* 0x140fe200078e0203 */
[----:B0-----:R0:W2:Y:S01]  /*17a0*/  LDS R25, [R3] ;  /* 0x0000000003197984 */ /* 0x0010a20000000800 */
[C---:B------:R-:W-:Y:S02]  /*17b0*/  IMAD R22, R2.reuse, 0xc, R3 ;  /* 0x0000000c02167824 */ /* 0x040fe400078e0203 */
[C---:B------:R-:W-:Y:S01]  /*17c0*/  IMAD.WIDE R14, R23.reuse, 0x4, R6 ;  /* 0x00000004170e7825 */ /* 0x040fe200078e0206 */
[----:B-1----:R-:W1:Y:S03]  /*17d0*/  LDS R27, [R0] ;  /* 0x00000000001b7984 */ /* 0x002e660000000800 */
        /* <DEDUP_REMOVED lines=15> */
.L_x_51877:
[----:B------:R-:W-:Y:S01]  /*18d0*/  BSSY B0, `(.L_x_51883) ;  /* 0x0000007000007945 */ /* 0x000fe20003800000 */
[----:B------:R-:W-:Y:S01]  /*18e0*/  IMAD.MOV.U32 R25, RZ, RZ, R0 ;  /* 0x000000ffff197224 */ /* 0x000fe200078e0000 */
[----:B------:R-:W-:Y:S01]  /*18f0*/  MOV R24, 0x181f ;  /* 0x0000181f00187802 */ /* 0x000fe20000000f00 */
[----:B------:R-:W-:-:S07]  /*1900*/  IMAD.MOV.U32 R23, RZ, RZ, -0x1 ;  /* 0xffffffffff177424 */ /* 0x000fce00078e00ff */
[----:B01234-:R-:W-:Y:S05]  /*1910*/  WARPSYNC.COLLECTIVE R23, `(.L_x_51884) ;  /* 0x0000000017087348 */ /* 0x01ffea0003c00000 */
[----:B0-----:R0:W0:Y:S02]  /*1920*/  SHFL.IDX P0, R26, R27, R25, R24 ;  /* 0x000000191b1a7389 */ /* 0x0010240000000018 */
[----:B01234-:R-:W-:Y:S05]  /*1930*/  ENDCOLLECTIVE ;  /* 0x000000000000791b */ /* 0x01ffea0003800000 */
.L_x_51884:
[----:B------:R-:W-:Y:S05]  /*1940*/  BSYNC B0 ;  /* 0x0000000000007941 */ /* 0x000fea0003800000 */
.L_x_51883:
[----:B------:R-:W-:Y:S01]  /*1950*/  MOV R25, R21 ;  /* 0x0000001500197202 */ /* 0x000fe20000000f00 */
[----:B------:R-:W-:Y:S01]  /*1960*/  IMAD.MOV.U32 R24, RZ, RZ, 0x181f ;  /* 0x0000181fff187424 */ /* 0x000fe200078e00ff */
[----:B------:R-:W-:Y:S01]  /*1970*/  MOV R23, 0xffffffff ;  /* 0xffffffff00177802 */ /* 0x000fe20000000f00 */
[----:B------:R-:W-:-:S07]  /*1980*/  IMAD.MOV.U32 R28, RZ, RZ, R26 ;  /* 0x000000ffff1c7224 */ /* 0x000fce00078e001a */
[----:B------:R-:W-:Y:S05]  /*1990*/  WARPSYNC.COLLECTIVE R23, `(.L_x_51885) ;  /* 0x0000000017087348 */ /* 0x000fea0003c00000 */
[----:B------:R0:W1:Y:S02]  /*19a0*/  SHFL.IDX P0, R26, R27, R25, R24 ;  /* 0x000000191b1a7389 */ /* 0x0000640000000018 */
[----:B01----:R-:W-:Y:S05]  /*19b0*/  ENDCOLLECTIVE ;  /* 0x000000000000791b */ /* 0x003fea0003800000 */
.L_x_51885:
[----:B------:R-:W-:Y:S02]  /*19c0*/  IMAD R28, R9, R28, RZ ;  /* 0x0000001c091c7224 */ /* 0x000fe400078e02ff */
[----:B------:R-:W-:Y:S02]  /*19d0*/  IMAD.MOV.U32 R25, RZ, RZ, R20 ;  /* 0x000000ffff197224 */ /* 0x000fe400078e0014 */
[----:B------:R-:W-:-:S07]  /*19e0*/  IMAD R29, R15, R26, R28 ;  /* 0x0000001a0f1d7224 */ /* 0x000fce00078e021c */
[----:B------:R-:W-:Y:S05]  /*19f0*/  WARPSYNC.COLLECTIVE R23, `(.L_x_51886) ;  /* 0x0000000017087348 */ /* 0x000fea0003c00000 */
[----:B------:R0:W1:Y:S02]  /*1a00*/  SHFL.IDX P0, R26, R27, R25, R24 ;  /* 0x000000191b1a7389 */ /* 0x0000640000000018 */
[----:B01----:R-:W-:Y:S05]  /*1a10*/  ENDCOLLECTIVE ;  /* 0x000000000000791b */ /* 0x003fea0003800000 */
.L_x_51886:
[----:B------:R-:W-:Y:S01]  /*1a20*/  IMAD.MOV.U32 R25, RZ, RZ, R19 ;  /* 0x000000ffff197224 */ /* 0x000fe200078e0013 */
[----:B------:R-:W-:-:S05]  /*1a30*/  MOV R23, R26 ;  /* 0x0000001a00177202 */ /* 0x000fca0000000f00 */
[----:B------:R-:W-:Y:S01]  /*1a40*/  IMAD R28, R14, R23, R29 ;  /* 0x000000170e1c7224 */ /* 0x000fe200078e021d */
[----:B------:R-:W-:-:S07]  /*1a50*/  MOV R23, 0xffffffff ;  /* 0xffffffff00177802 */ /* 0x000fce0000000f00 */
[----:B------:R-:W-:Y:S05]  /*1a60*/  WARPSYNC.COLLECTIVE R23, `(.L_x_51887) ;  /* 0x0000000017087348 */ /* 0x000fea0003c00000 */
[----:B------:R0:W1:Y:S02]  /*1a70*/  SHFL.IDX P0, R26, R27, R25, R24 ;  /* 0x000000191b1a7389 */ /* 0x0000640000000018 */
[----:B01----:R-:W-:Y:S05]  /*1a80*/  ENDCOLLECTIVE ;  /* 0x000000000000791b */ /* 0x003fea0003800000 */
.L_x_51887:
[----:B------:R-:W-:Y:S02]  /*1a90*/  IMAD.MOV.U32 R25, RZ, RZ, R22 ;  /* 0x000000ffff197224 */ /* 0x000fe400078e0016 */
[----:B------:R-:W-:-:S07]  /*1aa0*/  IMAD R29, R13, R26, R28 ;  /* 0x0000001a0d1d7224 */ /* 0x000fce00078e021c */
[----:B------:R-:W-:Y:S05]  /*1ab0*/  WARPSYNC.COLLECTIVE R23, `(.L_x_51888) ;  /* 0x0000000017087348 */ /* 0x000fea0003c00000 */
[----:B------:R0:W1:Y:S02]  /*1ac0*/  SHFL.IDX P0, R26, R27, R25, R24 ;  /* 0x000000191b1a7389 */ /* 0x0000640000000018 */
[----:B01----:R-:W-:Y:S05]  /*1ad0*/  ENDCOLLECTIVE ;  /* 0x000000000000791b */ /* 0x003fea0003800000 */
.L_x_51888:
[----:B------:R-:W-:Y:S01]  /*1ae0*/  IMAD.MOV.U32 R25, RZ, RZ, R18 ;  /* 0x000000ffff197224 */ /* 0x000fe200078e0012 */
[----:B------:R-:W-:-:S05]  /*1af0*/  MOV R23, R26 ;  /* 0x0000001a00177202 */ /* 0x000fca0000000f00 */
[----:B------:R-:W-:Y:S01]  /*1b00*/  IMAD R28, R12, R23, R29 ;  /* 0x000000170c1c7224 */ /* 0x000fe200078e021d */
[----:B------:R-:W-:-:S07]  /*1b10*/  MOV R23, 0xffffffff ;  /* 0xffffffff00177802 */ /* 0x000fce0000000f00 */
[----:B------:R-:W-:Y:S05]  /*1b20*/  WARPSYNC.COLLECTIVE R23, `(.L_x_51889) ;  /* 0x0000000017087348 */ /* 0x000fea0003c00000 */
[----:B------:R0:W1:Y:S02]  /*1b30*/  SHFL.IDX P0, R26, R27, R25, R24 ;  /* 0x000000191b1a7389 */ /* 0x0000640000000018 */
[----:B01----:R-:W-:Y:S05]  /*1b40*/  ENDCOLLECTIVE ;  /* 0x000000000000791b */ /* 0x003fea0003800000 */
.L_x_51889:
[----:B------:R-:W-:Y:S01]  /*1b50*/  MOV R25, R17 ;  /* 0x0000001100197202 */ /* 0x000fe20000000f00 */
[----:B------:R-:W-:-:S04]  /*1b60*/  IMAD.MOV.U32 R24, RZ, RZ, R26 ;  /* 0x000000ffff187224 */ /* 0x000fc800078e001a */
[----:B------:R-:W-:Y:S02]  /*1b70*/  IMAD R29, R11, R24, R28 ;  /* 0x000000180b1d7224 */ /* 0x000fe400078e021c */
[----:B------:R-:W-:-:S07]  /*1b80*/  IMAD.MOV.U32 R24, RZ, RZ, 0x181f ;  /* 0x0000181fff187424 */ /* 0x000fce00078e00ff */
[----:B------:R-:W-:Y:S05]  /*1b90*/  WARPSYNC.COLLECTIVE R23, `(.L_x_51890) ;  /* 0x0000000017087348 */ /* 0x000fea0003c00000 */
[----:B------:R0:W1:Y:S02]  /*1ba0*/  SHFL.IDX P0, R26, R27, R25, R24 ;  /* 0x000000191b1a7389 */ /* 0x0000640000000018 */
[----:B01----:R-:W-:Y:S05]  /*1bb0*/  ENDCOLLECTIVE ;  /* 0x000000000000791b */ /* 0x003fea0003800000 */
.L_x_51890:
[----:B------:R-:W-:Y:S01]  /*1bc0*/  IMAD.MOV.U32 R25, RZ, RZ, R16 ;  /* 0x000000ffff197224 */ /* 0x000fe200078e0010 */
[----:B------:R-:W-:-:S05]  /*1bd0*/  MOV R23, R26 ;  /* 0x0000001a00177202 */ /* 0x000fca0000000f00 */
[----:B------:R-:W-:Y:S01]  /*1be0*/  IMAD R29, R10, R23, R29 ;  /* 0x000000170a1d7224 */ /* 0x000fe200078e021d */
[----:B------:R-:W-:-:S07]  /*1bf0*/  MOV R23, 0xffffffff ;  /* 0xffffffff00177802 */ /* 0x000fce0000000f00 */
[----:B------:R-:W-:Y:S05]  /*1c00*/  WARPSYNC.COLLECTIVE R23, `(.L_x_51891) ;  /* 0x0000000017087348 */ /* 0x000fea0003c00000 */
[----:B------:R0:W1:Y:S02]  /*1c10*/  SHFL.IDX P0, R26, R27, R25, R24 ;  /* 0x000000191b1a7389 */ /* 0x0000640000000018 */
[----:B01----:R-:W-:Y:S05]  /*1c20*/  ENDCOLLECTIVE ;  /* 0x000000000000791b */ /* 0x003fea0003800000 */
.L_x_51891:
[----:B------:R-:W-:Y:S05]  /*1c30*/  BRA `(.L_x_51892) ;  /* 0xfffffff400ac7947 */ /* 0x000fea000383ffff */
.L_x_51893:
        /* <DEDUP_REMOVED lines=12> */
.L_x_58729:


//--------------------- .text._Z9cuda_gemmIiLi256ELi1ELi1ELi64ELi8ELi8ELi32ELi1ELi0EEviiiPT_S1_S1_ii --------------------------
	.section	.text._Z9cuda_gemmIiLi256ELi1ELi1ELi64ELi8ELi8ELi32ELi1ELi0EEviiiPT_S1_S1_ii,"ax",@progbits
	.align	128
        .global         _Z9cuda_gemmIiLi256ELi1ELi1ELi64ELi8ELi8ELi32ELi1ELi0EEviiiPT_S1_S1_ii
        .type           _Z9cuda_gemmIiLi256ELi1ELi1ELi64ELi8ELi8ELi32ELi1ELi0EEviiiPT_S1_S1_ii,@function
        .size           _Z9cuda_gemmIiLi256ELi1ELi1ELi64ELi8ELi8ELi32ELi1ELi0EEviiiPT_S1_S1_ii,(.L_x_58730 - _Z9cuda_gemmIiLi256ELi1ELi1ELi64ELi8ELi8ELi32ELi1ELi0EEviiiPT_S1_S1_ii)
        .other          _Z9cuda_gemmIiLi256ELi1ELi1ELi64ELi8ELi8ELi32ELi1ELi0EEviiiPT_S1_S1_ii,@"STO_CUDA_ENTRY STV_DEFAULT"
_Z9cuda_gemmIiLi256ELi1ELi1ELi64ELi8ELi8ELi32ELi1ELi0EEviiiPT_S1_S1_ii:
.text._Z9cuda_gemmIiLi256ELi1ELi1ELi64ELi8ELi8ELi32ELi1ELi0EEviiiPT_S1_S1_ii:
        /* <DEDUP_REMOVED lines=50> */
.L_x_51896:
        /* <DEDUP_REMOVED lines=25> */
.L_x_51895:
[----:B------:R-:W-:Y:S05]  /*04b0*/  BSYNC.RECONVERGENT B0 ;  /* 0x0000000000007941 */ /* 0x000fea0003800200 */
.L_x_51894:
        /* <DEDUP_REMOVED lines=121> */
.L_x_51901:
        /* <DEDUP_REMOVED lines=10> */
.L_x_51900:
[----:B------:R-:W-:Y:S05]  /*0cf0*/  BSYNC.RECONVERGENT B1 ;  /* 0x0000000000017941 */ /* 0x000fea0003800200 */
.L_x_51899:
        /* <DEDUP_REMOVED lines=8> */
.L_x_51904:
        /* <DEDUP_REMOVED lines=24> */
.L_x_51903:
[----:B------:R-:W-:Y:S05]  /*0f00*/  BSYNC.RECONVERGENT B1 ;  /* 0x0000000000017941 */ /* 0x000fea0003800200 */
.L_x_51902:
        /* <DEDUP_REMOVED lines=9> */
.L_x_51907:
[----:B------:R-:W-:Y:S02]  /*0fa0*/  IMAD R4, R2, 0x4, R3 ;  /* 0x0000000402047824 */ /* 0x000fe400078e0203 */
[----:B------:R-:W-:Y:S02]  /*0fb0*/  VIADD R5, R5, 0x1 ;  /* 0x0000000105057836 */ /* 0x000fe40000000000 */
[----:B------:R-:W-:Y:S01]  /*0fc0*/  IMAD.IADD R2, R35, 0x1, R2 ;  /* 0x0000000123027824 */ /* 0x000fe200078e0202 */
[----:B------:R2:W-:Y:S02]  /*0fd0*/  STS [R4], RZ ;  /* 0x000000ff04007388 */ /* 0x0005e40000000800 */
[----:B------:R-:W-:-:S13]  /*0fe0*/  ISETP.NE.AND P1, PT, R5, R0, PT ;  /* 0x000000000500720c */ /* 0x000fda0003f25270 */
[----:B--2---:R-:W-:Y:S05]  /*0ff0*/  @P1 BRA `(.L_x_51907) ;  /* 0xfffffffc00e81947 */ /* 0x004fea000383ffff */
.L_x_51906:
[----:B------:R-:W-:Y:S05]  /*1000*/  BSYNC.RECONVERGENT B1 ;  /* 0x0000000000017941 */ /* 0x000fea0003800200 */
.L_x_51905:
[----:B------:R-:W-:Y:S05]  /*1010*/  @!P0 BRA `(.L_x_51898) ;  /* 0x00000000003c8947 */ /* 0x000fea0003800000 */
[----:B------:R-:W2:Y:S01]  /*1020*/  S2R R3, SR_CgaCtaId ;  /* 0x0000000000037919 */ /* 0x000ea20000008800 */
[----:B------:R-:W-:-:S04]  /*1030*/  MOV R0, 0x400 ;  /* 0x0000040000007802 */ /* 0x000fc80000000f00 */
[----:B------:R-:W-:-:S04]  /*1040*/  IADD3 R0, PT, PT, R0, 0x280, RZ ;  /* 0x0000028000007810 */ /* 0x000fc80007ffe0ff */
[----:B--2---:R-:W-:-:S07]  /*1050*/  LEA R5, R3, R0, 0x18 ;  /* 0x0000000003057211 */ /* 0x004fce00078ec0ff */
.L_x_51908:
        /* <DEDUP_REMOVED lines=11> */
.L_x_51898:
[----:B------:R-:W-:Y:S05]  /*1110*/  BSYNC.RECONVERGENT B0 ;  /* 0x0000000000007941 */ /* 0x000fea0003800200 */
.L_x_51897:
        /* <DEDUP_REMOVED lines=56> */
.L_x_51939:
        /* <DEDUP_REMOVED lines=19> */
.L_x_51912:
        /* <DEDUP_REMOVED lines=8> */
.L_x_51913:
        /* <DEDUP_REMOVED lines=8> */
.L_x_51914:
        /* <DEDUP_REMOVED lines=8> */
.L_x_51915:
        /* <DEDUP_REMOVED lines=8> */
.L_x_51916:
        /* <DEDUP_REMOVED lines=8> */
.L_x_51917:
        /* <DEDUP_REMOVED lines=11> */
.L_x_51918:
        /* <DEDUP_REMOVED lines=13> */
.L_x_51919:
        /* <DEDUP_REMOVED lines=35> */
.L_x_51938:
[----:B0-----:R-:W-:Y:S02]  /*1c00*/  IMAD R44, R12, 0x24, R13 ;  /* 0x000000240c2c7824 */ /* 0x001fe400078e020d */
[----:B------:R-:W-:-:S04]  /*1c10*/  HFMA2 R42, -RZ, RZ, 0, 0 ;  /* 0x00000000ff2a7431 */ /* 0x000fc800000001ff */
[----:B------:R-:W0:Y:S01]  /*1c20*/  LDS R44, [R44] ;  /* 0x000000002c2c7984 */ /* 0x000e220000000800 */
[----:B------:R-:W-:Y:S05]  /*1c30*/  @!P0 BRA `(.L_x_51922) ;  /* 0x0000000000108947 */ /* 0x000fea0003800000 */
[----:B------:R-:W-:-:S03]  /*1c40*/  UMOV UR4, 0xffffffff ;  /* 0xffffffff00047882 */ /* 0x000fc60000000000 */
[----:B------:R-:W-:Y:S05]  /*1c50*/  BRA.DIV UR4, `(.L_x_51923) ;  /* 0x00000026047c7947 */ /* 0x000fea000b800000 */
[----:B0-----:R0:W0:Y:S02]  /*1c60*/  SHFL.IDX PT, R23, R44, R10, R28 ;  /* 0x0000000a2c177389 */ /* 0x00102400000e001c */
.L_x_52003:
[----:B0-----:R-:W-:-:S07]  /*1c70*/  IMAD R42, R8, R23, RZ ;  /* 0x00000017082a7224 */ /* 0x001fce00078e02ff */
.L_x_51922:
[----:B------:R-:W-:Y:S05]  /*1c80*/  @!P1 BRA `(.L_x_51924) ;  /* 0x0000000000109947 */ /* 0x000fea0003800000 */
[----:B------:R-:W-:-:S03]  /*1c90*/  UMOV UR4, 0xffffffff ;  /* 0xffffffff00047882 */ /* 0x000fc60000000000 */
[----:B------:R-:W-:Y:S05]  /*1ca0*/  BRA.DIV UR4, `(.L_x_51925) ;  /* 0x0000002604887947 */ /* 0x000fea000b800000 */
[----:B0-----:R0:W0:Y:S02]  /*1cb0*/  SHFL.IDX PT, R23, R44, R39, R28 ;  /* 0x000000272c177389 */ /* 0x00102400000e001c */
.L_x_52006:
[----:B01----:R-:W-:-:S07]  /*1cc0*/  IMAD R42, R7, R23, R42 ;  /* 0x00000017072a7224 */ /* 0x003fce00078e022a */
.L_x_51924:
[----:B------:R-:W-:Y:S05]  /*1cd0*/  @!P2 BRA `(.L_x_51926) ;  /* 0x000000000010a947 */ /* 0x000fea0003800000 */
[----:B------:R-:W-:-:S03]  /*1ce0*/  UMOV UR4, 0xffffffff ;  /* 0xffffffff00047882 */ /* 0x000fc60000000000 */
[----:B------:R-:W-:Y:S05]  /*1cf0*/  BRA.DIV UR4, `(.L_x_51927) ;  /* 0x0000002604947947 */ /* 0x000fea000b800000 */
[----:B0-----:R0:W0:Y:S02]  /*1d00*/  SHFL.IDX PT, R23, R44, R27, R28 ;  /* 0x0000001b2c177389 */ /* 0x00102400000e001c */
.L_x_52009:
[----:B0-2---:R-:W-:-:S07]  /*1d10*/  IMAD R42, R6, R23, R42 ;  /* 0x00000017062a7224 */ /* 0x005fce00078e022a */
.L_x_51926:
[----:B------:R-:W-:Y:S05]  /*1d20*/  @!P3 BRA `(.L_x_51928) ;  /* 0x000000000010b947 */ /* 0x000fea0003800000 */
[----:B------:R-:W-:-:S03]  /*1d30*/  UMOV UR4, 0xffffffff ;  /* 0xffffffff00047882 */ /* 0x000fc60000000000 */
[----:B------:R-:W-:Y:S05]  /*1d40*/  BRA.DIV UR4, `(.L_x_51929) ;  /* 0x0000002604a07947 */ /* 0x000fea000b800000 */
[----:B0-----:R0:W0:Y:S02]  /*1d50*/  SHFL.IDX PT, R23, R44, R26, R28 ;  /* 0x0000001a2c177389 */ /* 0x00102400000e001c */
.L_x_52012:
[----:B0--3--:R-:W-:-:S07]  /*1d60*/  IMAD R42, R5, R23, R42 ;  /* 0x00000017052a7224 */ /* 0x009fce00078e022a */
.L_x_51928:
[----:B------:R-:W-:Y:S05]  /*1d70*/  @!P4 BRA `(.L_x_51930) ;  /* 0x000000000010c947 */ /* 0x000fea0003800000 */
[----:B------:R-:W-:-:S03]  /*1d80*/  UMOV UR4, 0xffffffff ;  /* 0xffffffff00047882 */ /* 0x000fc60000000000 */
[----:B------:R-:W-:Y:S05]  /*1d90*/  BRA.DIV UR4, `(.L_x_51931) ;  /* 0x0000002604ac7947 */ /* 0x000fea000b800000 */
[----:B0-----:R0:W0:Y:S02]  /*1da0*/  SHFL.IDX PT, R23, R44, R25, R28 ;  /* 0x000000192c177389 */ /* 0x00102400000e001c */
.L_x_52015:
[----:B0---4-:R-:W-:-:S07]  /*1db0*/  IMAD R42, R4, R23, R42 ;  /* 0x00000017042a7224 */ /* 0x011fce00078e022a */
.L_x_51930:
[----:B------:R-:W-:Y:S05]  /*1dc0*/  @!P5 BRA `(.L_x_51932) ;  /* 0x000000000010d947 */ /* 0x000fea0003800000 */
[----:B------:R-:W-:-:S03]  /*1dd0*/  UMOV UR4, 0xffffffff ;  /* 0xffffffff00047882 */ /* 0x000fc60000000000 */
[----:B------:R-:W-:Y:S05]  /*1de0*/  BRA.DIV UR4, `(.L_x_51933) ;  /* 0x0000002604b87947 */ /* 0x000fea000b800000 */
[----:B0-----:R0:W0:Y:S02]  /*1df0*/  SHFL.IDX PT, R23, R44, R24, R28 ;  /* 0x000000182c177389 */ /* 0x00102400000e001c */
.L_x_52018:
[----:B0-----:R-:W-:-:S07]  /*1e00*/  IMAD R42, R3, R23, R42 ;  /* 0x00000017032a7224 */ /* 0x001fce00078e022a */
.L_x_51932:
[----:B------:R-:W5:Y:S02]  /*1e10*/  LDC R45, c[0x0][0x3ac] ;  /* 0x0000eb00ff2d7b82 */ /* 0x000f640000000800 */
[----:B-----5:R-:W-:-:S13]  /*1e20*/  ISETP.GE.AND P6, PT, R45, 0x7, PT ;  /* 0x000000072d00780c */ /* 0x020fda0003fc6270 */
[----:B------:R-:W-:Y:S05]  /*1e30*/  @!P6 BRA `(.L_x_51934) ;  /* 0x000000000010e947 */ /* 0x000fea0003800000 */
[----:B------:R-:W-:-:S03]  /*1e40*/  UMOV UR4, 0xffffffff ;  /* 0xffffffff00047882 */ /* 0x000fc60000000000 */
[----:B------:R-:W-:Y:S05]  /*1e50*/  BRA.DIV UR4, `(.L_x_51935) ;  /* 0x0000002604bc7947 */ /* 0x000fea000b800000 */
[----:B0-----:R0:W0:Y:S02]  /*1e60*/  SHFL.IDX PT, R23, R44, R21, R28 ;  /* 0x000000152c177389 */ /* 0x00102400000e001c */
.L_x_52021:
[----:B0-----:R-:W-:-:S07]  /*1e70*/  IMAD R42, R2, R23, R42 ;  /* 0x00000017022a7224 */ /* 0x001fce00078e022a */
.L_x_51934:
[----:B------:R-:W-:-:S13]  /*1e80*/  ISETP.GE.AND P6, PT, R45, 0x8, PT ;  /* 0x000000082d00780c */ /* 0x000fda0003fc6270 */
[----:B------:R-:W-:Y:S05]  /*1e90*/  @!P6 BRA `(.L_x_51936) ;  /* 0x000000000010e947 */ /* 0x000fea0003800000 */
[----:B------:R-:W-:-:S03]  /*1ea0*/  UMOV UR4, 0xffffffff ;  /* 0xffffffff00047882 */ /* 0x000fc60000000000 */
[----:B------:R-:W-:Y:S05]  /*1eb0*/  BRA.DIV UR4, `(.L_x_51937) ;  /* 0x0000002604c47947 */ /* 0x000fea000b800000 */
[----:B0-----:R0:W0:Y:S02]  /*1ec0*/  SHFL.IDX PT, R23, R44, R20, R28 ;  /* 0x000000142c177389 */ /* 0x00102400000e001c */
.L_x_52024:
[----:B0-----:R-:W-:-:S07]  /*1ed0*/  IMAD R42, R0, R23, R42 ;  /* 0x00000017002a7224 */ /* 0x001fce00078e022a */
.L_x_51936:
        /* <DEDUP_REMOVED lines=8> */
.L_x_51921:
[----:B------:R-:W-:Y:S05]  /*1f60*/  BSYNC B0 ;  /* 0x0000000000007941 */ /* 0x000fea0003800000 */
.L_x_51920:
[----:B------:R-:W-:-:S13]  /*1f70*/  ISETP.NE.AND P6, PT, R40, RZ, PT ;  /* 0x000000ff2800720c */ /* 0x000fda0003fc5270 */
[----:B------:R-:W-:Y:S05]  /*1f80*/  @!P6 BRA `(.L_x_51939) ;  /* 0xfffffff40044e947 */ /* 0x000fea000383ffff */
[----:B------:R-:W-:Y:S05]  /*1f90*/  BSYNC B1 ;  /* 0x0000000000017941 */ /* 0x000fea0003800000 */
.L_x_51911:
[----:B------:R-:W-:Y:S05]  /*1fa0*/  BRA `(.L_x_51909) ;  /* 0x0000001c004c7947 */ /* 0x000fea0003800000 */
.L_x_51910:
        /* <DEDUP_REMOVED lines=48> */
.L_x_51968:
        /* <DEDUP_REMOVED lines=19> */
.L_x_51941:
        /* <DEDUP_REMOVED lines=8> */
.L_x_51942:
        /* <DEDUP_REMOVED lines=8> */
.L_x_51943:
        /* <DEDUP_REMOVED lines=8> */
.L_x_51944:
        /* <DEDUP_REMOVED lines=8> */
.L_x_51945:
        /* <DEDUP_REMOVED lines=8> */
.L_x_51946:
        /* <DEDUP_REMOVED lines=11> */
.L_x_51947:
        /* <DEDUP_REMOVED lines=13> */
.L_x_51948:
        /* <DEDUP_REMOVED lines=31> */
.L_x_51967:
[----:B------:R-:W-:Y:S02]  /*29d0*/  IMAD R44, R42, 0x24, R41 ;  /* 0x000000242a2c7824 */ /* 0x000fe400078e0229 */
[----:B------:R-:W-:-:S04]  /*29e0*/  IMAD.MOV.U32 R43, RZ, RZ, RZ ;  /* 0x000000ffff2b7224 */ /* 0x000fc800078e00ff */
[----:B------:R-:W0:Y:S01]  /*29f0*/  LDS R44, [R44] ;  /* 0x000000002c2c7984 */ /* 0x000e220000000800 */
[----:B------:R-:W-:Y:S05]  /*2a00*/  @!P5 BRA `(.L_x_51951) ;  /* 0x000000000010d947 */ /* 0x000fea0003800000 */
[----:B------:R-:W-:-:S03]  /*2a10*/  UMOV UR4, 0xffffffff ;  /* 0xffffffff00047882 */ /* 0x000fc60000000000 */
[----:B------:R-:W-:Y:S05]  /*2a20*/  BRA.DIV UR4, `(.L_x_51952) ;  /* 0x0000001e04087947 */ /* 0x000fea000b800000 */
[----:B0-----:R0:W0:Y:S02]  /*2a30*/  SHFL.IDX PT, R23, R44, R10, R28 ;  /* 0x0000000a2c177389 */ /* 0x00102400000e001c */
.L_x_52027:
[----:B0-----:R-:W-:-:S07]  /*2a40*/  IMAD R43, R8, R23, RZ ;  /* 0x00000017082b7224 */ /* 0x001fce00078e02ff */
.L_x_51951:
[----:B------:R-:W-:Y:S05]  /*2a50*/  @!P4 BRA `(.L_x_51953) ;  /* 0x000000000010c947 */ /* 0x000fea0003800000 */
[----:B------:R-:W-:-:S03]  /*2a60*/  UMOV UR4, 0xffffffff ;  /* 0xffffffff00047882 */ /* 0x000fc60000000000 */
[----:B------:R-:W-:Y:S05]  /*2a70*/  BRA.DIV UR4, `(.L_x_51954) ;  /* 0x0000001e04147947 */ /* 0x000fea000b800000 */
[----:B0-----:R0:W0:Y:S02]  /*2a80*/  SHFL.IDX PT, R23, R44, R27, R28 ;  /* 0x0000001b2c177389 */ /* 0x00102400000e001c */
.L_x_52030:
[----:B01----:R-:W-:-:S07]  /*2a90*/  IMAD R43, R7, R23, R43 ;  /* 0x00000017072b7224 */ /* 0x003fce00078e022b */
.L_x_51953:
[----:B------:R-:W-:Y:S05]  /*2aa0*/  @!P3 BRA `(.L_x_51955) ;  /* 0x000000000010b947 */ /* 0x000fea0003800000 */
[----:B------:R-:W-:-:S03]  /*2ab0*/  UMOV UR4, 0xffffffff ;  /* 0xffffffff00047882 */ /* 0x000fc60000000000 */
[----:B------:R-:W-:Y:S05]  /*2ac0*/  BRA.DIV UR4, `(.L_x_51956) ;  /* 0x0000001e04207947 */ /* 0x000fea000b800000 */
[----:B0-----:R0:W0:Y:S02]  /*2ad0*/  SHFL.IDX PT, R23, R44, R26, R28 ;  /* 0x0000001a2c177389 */ /* 0x00102400000e001c */
.L_x_52033:
[----:B0-2---:R-:W-:-:S07]  /*2ae0*/  IMAD R43, R6, R23, R43 ;  /* 0x00000017062b7224 */ /* 0x005fce00078e022b */
.L_x_51955:
[----:B------:R-:W-:Y:S05]  /*2af0*/  @!P2 BRA `(.L_x_51957) ;  /* 0x000000000010a947 */ /* 0x000fea0003800000 */
[----:B------:R-:W-:-:S03]  /*2b00*/  UMOV UR4, 0xffffffff ;  /* 0xffffffff00047882 */ /* 0x000fc60000000000 */
[----:B------:R-:W-:Y:S05]  /*2b10*/  BRA.DIV UR4, `(.L_x_51958) ;  /* 0x0000001e042c7947 */ /* 0x000fea000b800000 */
[----:B0-----:R0:W0:Y:S02]  /*2b20*/  SHFL.IDX PT, R23, R44, R25, R28 ;  /* 0x000000192c177389 */ /* 0x00102400000e001c */
.L_x_52036:
[----:B0--3--:R-:W-:-:S07]  /*2b30*/  IMAD R43, R5, R23, R43 ;  /* 0x00000017052b7224 */ /* 0x009fce00078e022b */
.L_x_51957:
[----:B------:R-:W-:Y:S05]  /*2b40*/  @!P1 BRA `(.L_x_51959) ;  /* 0x0000000000109947 */ /* 0x000fea0003800000 */
[----:B------:R-:W-:-:S03]  /*2b50*/  UMOV UR4, 0xffffffff ;  /* 0xffffffff00047882 */ /* 0x000fc60000000000 */
[----:B------:R-:W-:Y:S05]  /*2b60*/  BRA.DIV UR4, `(.L_x_51960) ;  /* 0x0000001e04387947 */ /* 0x000fea000b800000 */
[----:B0-----:R0:W0:Y:S02]  /*2b70*/  SHFL.IDX PT, R23, R44, R24, R28 ;  /* 0x000000182c177389 */ /* 0x00102400000e001c */
.L_x_52039:
[----:B0---4-:R-:W-:-:S07]  /*2b80*/  IMAD R43, R4, R23, R43 ;  /* 0x00000017042b7224 */ /* 0x011fce00078e022b */
.L_x_51959:
[----:B------:R-:W-:Y:S05]  /*2b90*/  @!P0 BRA `(.L_x_51961) ;  /* 0x0000000000108947 */ /* 0x000fea0003800000 */
[----:B------:R-:W-:-:S03]  /*2ba0*/  UMOV UR4, 0xffffffff ;  /* 0xffffffff00047882 */ /* 0x000fc60000000000 */
[----:B------:R-:W-:Y:S05]  /*2bb0*/  BRA.DIV UR4, `(.L_x_51962) ;  /* 0x0000001e04447947 */ /* 0x000fea000b800000 */
[----:B0-----:R0:W0:Y:S02]  /*2bc0*/  SHFL.IDX PT, R23, R44, R21, R28 ;  /* 0x000000152c177389 */ /* 0x00102400000e001c */
.L_x_52042:
[----:B0-----:R-:W-:-:S07]  /*2bd0*/  IMAD R43, R3, R23, R43 ;  /* 0x00000017032b7224 */ /* 0x001fce00078e022b */
.L_x_51961:
[----:B------:R-:W5:Y:S02]  /*2be0*/  LDC R45, c[0x0][0x3ac] ;  /* 0x0000eb00ff2d7b82 */ /* 0x000f640000000800 */
[----:B-----5:R-:W-:-:S13]  /*2bf0*/  ISETP.GE.U32.AND P6, PT, R45, 0x7, PT ;  /* 0x000000072d00780c */ /* 0x020fda0003fc6070 */
[----:B------:R-:W-:Y:S05]  /*2c00*/  @!P6 BRA `(.L_x_51963) ;  /* 0x000000000010e947 */ /* 0x000fea0003800000 */
[----:B------:R-:W-:-:S03]  /*2c10*/  UMOV UR4, 0xffffffff ;  /* 0xffffffff00047882 */ /* 0x000fc60000000000 */
[----:B------:R-:W-:Y:S05]  /*2c20*/  BRA.DIV UR4, `(.L_x_51964) ;  /* 0x0000001e04487947 */ /* 0x000fea000b800000 */
[----:B0-----:R0:W0:Y:S02]  /*2c30*/  SHFL.IDX PT, R23, R44, R20, R28 ;  /* 0x000000142c177389 */ /* 0x00102400000e001c */
.L_x_52045:
[----:B0-----:R-:W-:-:S07]  /*2c40*/  IMAD R43, R2, R23, R43 ;  /* 0x00000017022b7224 */ /* 0x001fce00078e022b */
.L_x_51963:
[----:B------:R-:W-:-:S13]  /*2c50*/  ISETP.GE.U32.AND P6, PT, R45, 0x8, PT ;  /* 0x000000082d00780c */ /* 0x000fda0003fc6070 */
[----:B------:R-:W-:Y:S05]  /*2c60*/  @!P6 BRA `(.L_x_51965) ;  /* 0x000000000010e947 */ /* 0x000fea0003800000 */
[----:B------:R-:W-:-:S03]  /*2c70*/  UMOV UR4, 0xffffffff ;  /* 0xffffffff00047882 */ /* 0x000fc60000000000 */
[----:B------:R-:W-:Y:S05]  /*2c80*/  BRA.DIV UR4, `(.L_x_51966) ;  /* 0x0000001e04507947 */ /* 0x000fea000b800000 */
[----:B0-----:R0:W0:Y:S02]  /*2c90*/  SHFL.IDX PT, R23, R44, R19, R28 ;  /* 0x000000132c177389 */ /* 0x00102400000e001c */
.L_x_52048:
[----:B0-----:R-:W-:-:S07]  /*2ca0*/  IMAD R43, R0, R23, R43 ;  /* 0x00000017002b7224 */ /* 0x001fce00078e022b */
.L_x_51965:
[----:B------:R-:W-:Y:S02]  /*2cb0*/  IMAD R23, R37, R42, R9 ;  /* 0x0000002a25177224 */ /* 0x000fe400078e0209 */
[----:B------:R-:W-:Y:S02]  /*2cc0*/  IMAD.IADD R42, R33, 0x1, R42 ;  /* 0x00000001212a7824 */ /* 0x000fe400078e022a */
[----:B------:R-:W-:-:S03]  /*2cd0*/  IMAD R22, R23, 0x4, R40 ;  /* 0x0000000417167824 */ /* 0x000fc600078e0228 */
[----:B------:R-:W-:Y:S02]  /*2ce0*/  ISETP.GE.AND P6, PT, R42, UR12, PT ;  /* 0x0000000c2a007c0c */ /* 0x000fe4000bfc6270 */
[----:B------:R0:W-:Y:S11]  /*2cf0*/  STS [R22], R43 ;  /* 0x0000002b16007388 */ /* 0x0001f60000000800 */
[----:B0-----:R-:W-:Y:S05]  /*2d00*/  @!P6 BRA `(.L_x_51967) ;  /* 0xfffffffc0030e947 */ /* 0x001fea000383ffff */
.L_x_51950:
[----:B------:R-:W-:Y:S05]  /*2d10*/  BSYNC B0 ;  /* 0x0000000000007941 */ /* 0x000fea0003800000 */
.L_x_51949:
[----:B------:R-:W-:-:S13]  /*2d20*/  ISETP.NE.AND P6, PT, R39, RZ, PT ;  /* 0x000000ff2700720c */ /* 0x000fda0003fc5270 */
[----:B------:R-:W-:Y:S05]  /*2d30*/  @!P6 BRA `(.L_x_51968) ;  /* 0xfffffff4005ce947 */ /* 0x000fea000383ffff */
[----:B------:R-:W-:Y:S05]  /*2d40*/  BRA `(.L_x_51909) ;  /* 0x0000000c00e47947 */ /* 0x000fea0003800000 */
.L_x_51940:
        /* <DEDUP_REMOVED lines=43> */
.L_x_51996:
        /* <DEDUP_REMOVED lines=19> */
.L_x_51969:
        /* <DEDUP_REMOVED lines=10> */
.L_x_51970:
        /* <DEDUP_REMOVED lines=8> */
.L_x_51971:
        /* <DEDUP_REMOVED lines=8> */
.L_x_51972:
        /* <DEDUP_REMOVED lines=9> */
.L_x_51973:
        /* <DEDUP_REMOVED lines=13> */
.L_x_51974:
        /* <DEDUP_REMOVED lines=12> */
.L_x_51975:
        /* <DEDUP_REMOVED lines=13> */
.L_x_51976:
        /* <DEDUP_REMOVED lines=28> */
.L_x_51995:
[----:B-1----:R-:W-:Y:S02]  /*3780*/  IMAD R44, R24, 0x24, R18 ;  /* 0x00000024182c7824 */ /* 0x002fe400078e0212 */
[----:B------:R-:W-:-:S04]  /*3790*/  IMAD.MOV.U32 R45, RZ, RZ, RZ ;  /* 0x000000ffff2d7224 */ /* 0x000fc800078e00ff */
[----:B------:R-:W1:Y:S01]  /*37a0*/  LDS R44, [R44] ;  /* 0x000000002c2c7984 */ /* 0x000e620000000800 */
[----:B------:R-:W-:Y:S05]  /*37b0*/  @!P0 BRA `(.L_x_51978) ;  /* 0x0000000000108947 */ /* 0x000fea0003800000 */
[----:B------:R-:W-:-:S03]  /*37c0*/  UMOV UR5, 0xffffffff ;  /* 0xffffffff00057882 */ /* 0x000fc60000000000 */
[----:B------:R-:W-:Y:S05]  /*37d0*/  BRA.DIV UR5, `(.L_x_51979) ;  /* 0x00000012059c7947 */ /* 0x000fea000b800000 */
[----:B-1----:R1:W0:Y:S02]  /*37e0*/  SHFL.IDX PT, R45, R44, R13, R28 ;  /* 0x0000000d2c2d7389 */ /* 0x00222400000e001c */
.L_x_52050:
[----:B0-----:R-:W-:-:S07]  /*37f0*/  IMAD R45, R10, R45, RZ ;  /* 0x0000002d0a2d7224 */ /* 0x001fce00078e02ff */
.L_x_51978:
[----:B------:R-:W-:Y:S05]  /*3800*/  @!P1 BRA `(.L_x_51980) ;  /* 0x0000000000109947 */ /* 0x000fea0003800000 */
[----:B------:R-:W-:-:S03]  /*3810*/  UMOV UR5, 0xffffffff ;  /* 0xffffffff00057882 */ /* 0x000fc60000000000 */
[----:B------:R-:W-:Y:S05]  /*3820*/  BRA.DIV UR5, `(.L_x_51981) ;  /* 0x0000001205a47947 */ /* 0x000fea000b800000 */
[----:B-1----:R1:W0:Y:S02]  /*3830*/  SHFL.IDX PT, R23, R44, R43, R28 ;  /* 0x0000002b2c177389 */ /* 0x00222400000e001c */
.L_x_52053:
[----:B0--3--:R-:W-:-:S07]  /*3840*/  IMAD R45, R9, R23, R45 ;  /* 0x00000017092d7224 */ /* 0x009fce00078e022d */
.L_x_51980:
[----:B------:R-:W-:Y:S05]  /*3850*/  @!P2 BRA `(.L_x_51982) ;  /* 0x000000000010a947 */ /* 0x000fea0003800000 */
[----:B------:R-:W-:-:S03]  /*3860*/  UMOV UR5, 0xffffffff ;  /* 0xffffffff00057882 */ /* 0x000fc60000000000 */
[----:B------:R-:W-:Y:S05]  /*3870*/  BRA.DIV UR5, `(.L_x_51983) ;  /* 0x0000001205b07947 */ /* 0x000fea000b800000 */
[----:B-1----:R1:W0:Y:S02]  /*3880*/  SHFL.IDX PT, R23, R44, R41, R28 ;  /* 0x000000292c177389 */ /* 0x00222400000e001c */
.L_x_52056:
[----:B0-----:R-:W-:-:S07]  /*3890*/  IMAD R45, R8, R23, R45 ;  /* 0x00000017082d7224 */ /* 0x001fce00078e022d */
.L_x_51982:
[----:B------:R-:W-:Y:S05]  /*38a0*/  @!P3 BRA `(.L_x_51984) ;  /* 0x000000000010b947 */ /* 0x000fea0003800000 */
[----:B------:R-:W-:-:S03]  /*38b0*/  UMOV UR5, 0xffffffff ;  /* 0xffffffff00057882 */ /* 0x000fc60000000000 */
[----:B------:R-:W-:Y:S05]  /*38c0*/  BRA.DIV UR5, `(.L_x_51985) ;  /* 0x0000001205bc7947 */ /* 0x000fea000b800000 */
[----:B-1----:R1:W0:Y:S02]  /*38d0*/  SHFL.IDX PT, R23, R44, R39, R28 ;  /* 0x000000272c177389 */ /* 0x00222400000e001c */
.L_x_52059:
[----:B0-----:R-:W-:-:S07]  /*38e0*/  IMAD R45, R7, R23, R45 ;  /* 0x00000017072d7224 */ /* 0x001fce00078e022d */
.L_x_51984:
[----:B------:R-:W-:Y:S05]  /*38f0*/  @!P4 BRA `(.L_x_51986) ;  /* 0x000000000010c947 */ /* 0x000fea0003800000 */
[----:B------:R-:W-:-:S03]  /*3900*/  UMOV UR5, 0xffffffff ;  /* 0xffffffff00057882 */ /* 0x000fc60000000000 */
[----:B------:R-:W-:Y:S05]  /*3910*/  BRA.DIV UR5, `(.L_x_51987) ;  /* 0x0000001205c87947 */ /* 0x000fea000b800000 */
[----:B-1----:R1:W0:Y:S02]  /*3920*/  SHFL.IDX PT, R23, R44, R27, R28 ;  /* 0x0000001b2c177389 */ /* 0x00222400000e001c */
.L_x_52062:
[----:B0-----:R-:W-:-:S07]  /*3930*/  IMAD R45, R6, R23, R45 ;  /* 0x00000017062d7224 */ /* 0x001fce00078e022d */
.L_x_51986:
[----:B------:R-:W5:Y:S02]  /*3940*/  LDC R2, c[0x0][0x3ac] ;  /* 0x0000eb00ff027b82 */ /* 0x000f640000000800 */
[----:B-----5:R-:W-:-:S13]  /*3950*/  ISETP.GE.AND P5, PT, R2, 0x6, PT ;  /* 0x000000060200780c */ /* 0x020fda0003fa6270 */
[----:B------:R-:W-:Y:S05]  /*3960*/  @!P5 BRA `(.L_x_51988) ;  /* 0x000000000010d947 */ /* 0x000fea0003800000 */
[----:B------:R-:W-:-:S03]  /*3970*/  UMOV UR5, 0xffffffff ;  /* 0xffffffff00057882 */ /* 0x000fc60000000000 */
[----:B------:R-:W-:Y:S05]  /*3980*/  BRA.DIV UR5, `(.L_x_51989) ;  /* 0x0000001205cc7947 */ /* 0x000fea000b800000 */
[----:B-1----:R1:W0:Y:S02]  /*3990*/  SHFL.IDX PT, R23, R44, R25, R28 ;  /* 0x000000192c177389 */ /* 0x00222400000e001c */
.L_x_52065:
[----:B0-2---:R-:W-:-:S07]  /*39a0*/  IMAD R45, R5, R23, R45 ;  /* 0x00000017052d7224 */ /* 0x005fce00078e022d */
.L_x_51988:
[----:B------:R-:W-:-:S13]  /*39b0*/  ISETP.GE.AND P5, PT, R2, 0x7, PT ;  /* 0x000000070200780c */ /* 0x000fda0003fa6270 */
[----:B------:R-:W-:Y:S05]  /*39c0*/  @!P5 BRA `(.L_x_51990) ;  /* 0x000000000010d947 */ /* 0x000fea0003800000 */
[----:B------:R-:W-:-:S03]  /*39d0*/  UMOV UR5, 0xffffffff ;  /* 0xffffffff00057882 */ /* 0x000fc60000000000 */
[----:B------:R-:W-:Y:S05]  /*39e0*/  BRA.DIV UR5, `(.L_x_51991) ;  /* 0x0000001205d47947 */ /* 0x000fea000b800000 */
[----:B-1----:R1:W0:Y:S02]  /*39f0*/  SHFL.IDX PT, R23, R44, R21, R28 ;  /* 0x000000152c177389 */ /* 0x00222400000e001c */
.L_x_52068:
[----:B0---4-:R-:W-:-:S07]  /*3a00*/  IMAD R45, R4, R23, R45 ;  /* 0x00000017042d7224 */ /* 0x011fce00078e022d */
.L_x_51990:
[----:B------:R-:W-:-:S13]  /*3a10*/  ISETP.GE.AND P5, PT, R2, 0x8, PT ;  /* 0x000000080200780c */ /* 0x000fda0003fa6270 */
[----:B------:R-:W-:Y:S05]  /*3a20*/  @!P5 BRA `(.L_x_51992) ;  /* 0x000000000010d947 */ /* 0x000fea0003800000 */
[----:B------:R-:W-:-:S03]  /*3a30*/  UMOV UR5, 0xffffffff ;  /* 0xffffffff00057882 */ /* 0x000fc60000000000 */
[----:B------:R-:W-:Y:S05]  /*3a40*/  BRA.DIV UR5, `(.L_x_51993) ;  /* 0x0000001205dc7947 */ /* 0x000fea000b800000 */
[----:B-1----:R1:W0:Y:S02]  /*3a50*/  SHFL.IDX PT, R23, R44, R19, R28 ;  /* 0x000000132c177389 */ /* 0x00222400000e001c */
.L_x_52071:
[----:B0-----:R-:W-:-:S07]  /*3a60*/  IMAD R45, R0, R23, R45 ;  /* 0x00000017002d7224 */ /* 0x001fce00078e022d */
.L_x_51992:
[----:B------:R-:W-:-:S07]  /*3a70*/  IMAD.U32 R2, RZ, RZ, UR10 ;  /* 0x0000000aff027e24 */ /* 0x000fce000f8e00ff */
.L_x_51994:
        /* <DEDUP_REMOVED lines=36> */
.L_x_51977:
[----:B------:R-:W-:-:S13]  /*3cc0*/  ISETP.NE.AND P5, PT, R20, RZ, PT ;  /* 0x000000ff1400720c */ /* 0x000fda0003fa5270 */
[----:B------:R-:W-:Y:S05]  /*3cd0*/  @!P5 BRA `(.L_x_51996) ;  /* 0xfffffff000c8d947 */ /* 0x000fea000383ffff */
.L_x_51909:
        /* <DEDUP_REMOVED lines=46> */
.L_x_51999:
[----:B------:R0:W1:Y:S01]  /*3fc0*/  LDS R7, [R4] ;  /* 0x0000000004077984 */ /* 0x0000620000000800 */
[----:B------:R-:W-:-:S05]  /*3fd0*/  VIADD R5, R5, 0x1 ;  /* 0x0000000105057836 */ /* 0x000fca0000000000 */
[----:B------:R-:W-:Y:S01]  /*3fe0*/  ISETP.NE.AND P0, PT, R5, RZ, PT ;  /* 0x000000ff0500720c */ /* 0x000fe20003f05270 */
[C---:B0-----:R-:W-:Y:S01]  /*3ff0*/  IMAD R4, R35.reuse, 0x4, R4 ;  /* 0x0000000423047824 */ /* 0x041fe200078e0204 */
[----:B-1----:R0:W-:Y:S02]  /*4000*/  STG.E desc[UR8][R2.64], R7 ;  /* 0x0000000702007986 */ /* 0x0021e4000c101908 */
[----:B0-----:R-:W-:-:S09]  /*4010*/  IMAD.WIDE.U32 R2, R35, 0x4, R2 ;  /* 0x0000000423027825 */ /* 0x001fd200078e0002 */
[----:B------:R-:W-:Y:S05]  /*4020*/  @P0 BRA `(.L_x_51999) ;  /* 0xfffffffc00e40947 */ /* 0x000fea000383ffff */
.L_x_51998:
[----:B------:R-:W-:Y:S05]  /*4030*/  BSYNC.RECONVERGENT B0 ;  /* 0x0000000000007941 */ /* 0x000fea0003800200 */
.L_x_51997:
        /* <DEDUP_REMOVED lines=12> */
.L_x_52000:
        /* <DEDUP_REMOVED lines=21> */
.L_x_51923:
[----:B------:R-:W-:Y:S01]  /*4250*/  BSSY B2, `(.L_x_52001) ;  /* 0x0000006000027945 */ /* 0x000fe20003800000 */
[----:B------:R-:W-:Y:S01]  /*4260*/  MOV R22, R10 ;  /* 0x0000000a00167202 */ /* 0x000fe20000000f00 */
[----:B------:R-:W-:-:S07]  /*4270*/  IMAD.MOV.U32 R23, RZ, RZ, -0x1 ;  /* 0xffffffffff177424 */ /* 0x000fce00078e00ff */
[----:B01234-:R-:W-:Y:S05]  /*4280*/  WARPSYNC.COLLECTIVE R23, `(.L_x_52002) ;  /* 0x0000000017087348 */ /* 0x01ffea0003c00000 */
[----:B0-----:R0:W0:Y:S02]  /*4290*/  SHFL.IDX P6, R23, R44, R22, R28 ;  /* 0x000000162c177389 */ /* 0x00102400000c001c */
[----:B01234-:R-:W-:Y:S05]  /*42a0*/  ENDCOLLECTIVE ;  /* 0x000000000000791b */ /* 0x01ffea0003800000 */
.L_x_52002:
[----:B------:R-:W-:Y:S05]  /*42b0*/  BSYNC B2 ;  /* 0x0000000000027941 */ /* 0x000fea0003800000 */
.L_x_52001:
[----:B------:R-:W-:Y:S05]  /*42c0*/  BRA `(.L_x_52003) ;  /* 0xffffffd800687947 */ /* 0x000fea000383ffff */
.L_x_51925:
[----:B------:R-:W-:Y:S01]  /*42d0*/  BSSY B2, `(.L_x_52004) ;  /* 0x0000006000027945 */ /* 0x000fe20003800000 */
[----:B------:R-:W-:Y:S02]  /*42e0*/  IMAD.MOV.U32 R22, RZ, RZ, R39 ;  /* 0x000000ffff167224 */ /* 0x000fe400078e0027 */
[----:B------:R-:W-:-:S07]  /*42f0*/  IMAD.MOV.U32 R23, RZ, RZ, -0x1 ;  /* 0xffffffffff177424 */ /* 0x000fce00078e00ff */
[----:B01234-:R-:W-:Y:S05]  /*4300*/  WARPSYNC.COLLECTIVE R23, `(.L_x_52005) ;  /* 0x0000000017087348 */ /* 0x01ffea0003c00000 */
[----:B0-----:R0:W0:Y:S02]  /*4310*/  SHFL.IDX P6, R23, R44, R22, R28 ;  /* 0x000000162c177389 */ /* 0x00102400000c001c */
[----:B01234-:R-:W-:Y:S05]  /*4320*/  ENDCOLLECTIVE ;  /* 0x000000000000791b */ /* 0x01ffea0003800000 */
.L_x_52005:
[----:B------:R-:W-:Y:S05]  /*4330*/  BSYNC B2 ;  /* 0x0000000000027941 */ /* 0x000fea0003800000 */
.L_x_52004:
[----:B------:R-:W-:Y:S05]  /*4340*/  BRA `(.L_x_52006) ;  /* 0xffffffd8005c7947 */ /* 0x000fea000383ffff */
.L_x_51927:
[----:B------:R-:W-:Y:S01]  /*4350*/  BSSY B2, `(.L_x_52007) ;  /* 0x0000006000027945 */ /* 0x000fe20003800000 */
[----:B------:R-:W-:Y:S01]  /*4360*/  IMAD.MOV.U32 R22, RZ, RZ, R27 ;  /* 0x000000ffff167224 */ /* 0x000fe200078e001b */
[----:B------:R-:W-:-:S07]  /*4370*/  MOV R23, 0xffffffff ;  /* 0xffffffff00177802 */ /* 0x000fce0000000f00 */
[----:B01234-:R-:W-:Y:S05]  /*4380*/  WARPSYNC.COLLECTIVE R23, `(.L_x_52008) ;  /* 0x0000000017087348 */ /* 0x01ffea0003c00000 */
[----:B0-----:R0:W0:Y:S02]  /*4390*/  SHFL.IDX P6, R23, R44, R22, R28 ;  /* 0x000000162c177389 */ /* 0x00102400000c001c */
[----:B01234-:R-:W-:Y:S05]  /*43a0*/  ENDCOLLECTIVE ;  /* 0x000000000000791b */ /* 0x01ffea0003800000 */
.L_x_52008:
[----:B------:R-:W-:Y:S05]  /*43b0*/  BSYNC B2 ;  /* 0x0000000000027941 */ /* 0x000fea0003800000 */
.L_x_52007:
[----:B------:R-:W-:Y:S05]  /*43c0*/  BRA `(.L_x_52009) ;  /* 0xffffffd800507947 */ /* 0x000fea000383ffff */
.L_x_51929:
[----:B------:R-:W-:Y:S01]  /*43d0*/  BSSY B2, `(.L_x_52010) ;  /* 0x0000006000027945 */ /* 0x000fe20003800000 */
[----:B------:R-:W-:Y:S02]  /*43e0*/  IMAD.MOV.U32 R22, RZ, RZ, R26 ;  /* 0x000000ffff167224 */ /* 0x000fe400078e001a */
[----:B------:R-:W-:-:S07]  /*43f0*/  IMAD.MOV.U32 R23, RZ, RZ, -0x1 ;  /* 0xffffffffff177424 */ /* 0x000fce00078e00ff */
[----:B01234-:R-:W-:Y:S05]  /*4400*/  WARPSYNC.COLLECTIVE R23, `(.L_x_52011) ;  /* 0x0000000017087348 */ /* 0x01ffea0003c00000 */
[----:B0-----:R0:W0:Y:S02]  /*4410*/  SHFL.IDX P6, R23, R44, R22, R28 ;  /* 0x000000162c177389 */ /* 0x00102400000c001c */
[----:B01234-:R-:W-:Y:S05]  /*4420*/  ENDCOLLECTIVE ;  /* 0x000000000000791b */ /* 0x01ffea0003800000 */
.L_x_52011:
[----:B------:R-:W-:Y:S05]  /*4430*/  BSYNC B2 ;  /* 0x0000000000027941 */ /* 0x000fea0003800000 */
.L_x_52010:
[----:B------:R-:W-:Y:S05]  /*4440*/  BRA `(.L_x_52012) ;  /* 0xffffffd800447947 */ /* 0x000fea000383ffff */
.L_x_51931:
[----:B------:R-:W-:Y:S01]  /*4450*/  BSSY B2, `(.L_x_52013) ;  /* 0x0000006000027945 */ /* 0x000fe20003800000 */
[----:B------:R-:W-:Y:S02]  /*4460*/  IMAD.MOV.U32 R22, RZ, RZ, R25 ;  /* 0x000000ffff167224 */ /* 0x000fe400078e0019 */
[----:B------:R-:W-:-:S07]  /*4470*/  IMAD.MOV.U32 R23, RZ, RZ, -0x1 ;  /* 0xffffffffff177424 */ /* 0x000fce00078e00ff */
[----:B01234-:R-:W-:Y:S05]  /*4480*/  WARPSYNC.COLLECTIVE R23, `(.L_x_52014) ;  /* 0x0000000017087348 */ /* 0x01ffea0003c00000 */
[----:B0-----:R0:W0:Y:S02]  /*4490*/  SHFL.IDX P6, R23, R44, R22, R28 ;  /* 0x000000162c177389 */ /* 0x00102400000c001c */
[----:B01234-:R-:W-:Y:S05]  /*44a0*/  ENDCOLLECTIVE ;  /* 0x000000000000791b */ /* 0x01ffea0003800000 */
.L_x_52014:
[----:B------:R-:W-:Y:S05]  /*44b0*/  BSYNC B2 ;  /* 0x0000000000027941 */ /* 0x000fea0003800000 */
.L_x_52013:
[----:B------:R-:W-:Y:S05]  /*44c0*/  BRA `(.L_x_52015) ;  /* 0xffffffd800387947 */ /* 0x000fea000383ffff */
.L_x_51933:
[----:B------:R-:W-:Y:S01]  /*44d0*/  BSSY B2, `(.L_x_52016) ;  /* 0x0000006000027945 */ /* 0x000fe20003800000 */
[----:B------:R-:W-:Y:S01]  /*44e0*/  MOV R22, R24 ;  /* 0x0000001800167202 */ /* 0x000fe20000000f00 */
[----:B------:R-:W-:-:S07]  /*44f0*/  IMAD.MOV.U32 R23, RZ, RZ, -0x1 ;  /* 0xffffffffff177424 */ /* 0x000fce00078e00ff */
[----:B01234-:R-:W-:Y:S05]  /*4500*/  WARPSYNC.COLLECTIVE R23, `(.L_x_52017) ;  /* 0x0000000017087348 */ /* 0x01ffea0003c00000 */
[----:B0-----:R0:W0:Y:S02]  /*4510*/  SHFL.IDX P6, R23, R44, R22, R28 ;  /* 0x000000162c177389 */ /* 0x00102400000c001c */
[----:B01234-:R-:W-:Y:S05]  /*4520*/  ENDCOLLECTIVE ;  /* 0x000000000000791b */ /* 0x01ffea0003800000 */
.L_x_52017:
[----:B------:R-:W-:Y:S05]  /*4530*/  BSYNC B2 ;  /* 0x0000000000027941 */ /* 0x000fea0003800000 */
.L_x_52016:
[----:B------:R-:W-:Y:S05]  /*4540*/  BRA `(.L_x_52018) ;  /* 0xffffffd8002c7947 */ /* 0x000fea000383ffff */
.L_x_51935:
[----:B------:R-:W-:Y:S01]  /*4550*/  BSSY B2, `(.L_x_52019) ;  /* 0x0000006000027945 */ /* 0x000fe20003800000 */
[----:B------:R-:W-:Y:S02]  /*4560*/  IMAD.MOV.U32 R22, RZ, RZ, R21 ;  /* 0x000000ffff167224 */ /* 0x000fe400078e0015 */
[----:B------:R-:W-:-:S07]  /*4570*/  IMAD.MOV.U32 R23, RZ, RZ, -0x1 ;  /* 0xffffffffff177424 */ /* 0x000fce00078e00ff */
[----:B01234-:R-:W-:Y:S05]  /*4580*/  WARPSYNC.COLLECTIVE R23, `(.L_x_52020) ;  /* 0x0000000017087348 */ /* 0x01ffea0003c00000 */
[----:B0-----:R0:W0:Y:S02]  /*4590*/  SHFL.IDX P6, R23, R44, R22, R28 ;  /* 0x000000162c177389 */ /* 0x00102400000c001c */
[----:B01234-:R-:W-:Y:S05]  /*45a0*/  ENDCOLLECTIVE ;  /* 0x000000000000791b */ /* 0x01ffea0003800000 */
.L_x_52020:
[----:B------:R-:W-:Y:S05]  /*45b0*/  BSYNC B2 ;  /* 0x0000000000027941 */ /* 0x000fea0003800000 */
.L_x_52019:
[----:B------:R-:W-:Y:S05]  /*45c0*/  BRA `(.L_x_52021) ;  /* 0xffffffd800287947 */ /* 0x000fea000383ffff */
.L_x_51937:
[----:B------:R-:W-:Y:S01]  /*45d0*/  BSSY B2, `(.L_x_52022) ;  /* 0x0000006000027945 */ /* 0x000fe20003800000 */
[----:B------:R-:W-:Y:S01]  /*45e0*/  IMAD.MOV.U32 R22, RZ, RZ, R20 ;  /* 0x000000ffff167224 */ /* 0x000fe200078e0014 */
[----:B------:R-:W-:-:S07]  /*45f0*/  MOV R23, 0xffffffff ;  /* 0xffffffff00177802 */ /* 0x000fce0000000f00 */
[----:B01234-:R-:W-:Y:S05]  /*4600*/  WARPSYNC.COLLECTIVE R23, `(.L_x_52023) ;  /* 0x0000000017087348 */ /* 0x01ffea0003c00000 */
[----:B0-----:R0:W0:Y:S02]  /*4610*/  SHFL.IDX P6, R23, R44, R22, R28 ;  /* 0x000000162c177389 */ /* 0x00102400000c001c */
[----:B01234-:R-:W-:Y:S05]  /*4620*/  ENDCOLLECTIVE ;  /* 0x000000000000791b */ /* 0x01ffea0003800000 */
.L_x_52023:
[----:B------:R-:W-:Y:S05]  /*4630*/  BSYNC B2 ;  /* 0x0000000000027941 */ /* 0x000fea0003800000 */
.L_x_52022:
[----:B------:R-:W-:Y:S05]  /*4640*/  BRA `(.L_x_52024) ;  /* 0xffffffd800207947 */ /* 0x000fea000383ffff */
.L_x_51952:
[----:B------:R-:W-:Y:S01]  /*4650*/  BSSY B1, `(.L_x_52025) ;  /* 0x0000006000017945 */ /* 0x000fe20003800000 */
[----:B------:R-:W-:Y:S02]  /*4660*/  IMAD.MOV.U32 R22, RZ, RZ, R10 ;  /* 0x000000ffff167224 */ /* 0x000fe400078e000a */
[----:B------:R-:W-:-:S07]  /*4670*/  IMAD.MOV.U32 R23, RZ, RZ, -0x1 ;  /* 0xffffffffff177424 */ /* 0x000fce00078e00ff */
[----:B01234-:R-:W-:Y:S05]  /*4680*/  WARPSYNC.COLLECTIVE R23, `(.L_x_52026) ;  /* 0x0000000017087348 */ /* 0x01ffea0003c00000 */
[----:B0-----:R0:W0:Y:S02]  /*4690*/  SHFL.IDX P6, R23, R44, R22, R28 ;  /* 0x000000162c177389 */ /* 0x00102400000c001c */
[----:B01234-:R-:W-:Y:S05]  /*46a0*/  ENDCOLLECTIVE ;  /* 0x000000000000791b */ /* 0x01ffea0003800000 */
.L_x_52026:
[----:B------:R-:W-:Y:S05]  /*46b0*/  BSYNC B1 ;  /* 0x0000000000017941 */ /* 0x000fea0003800000 */
.L_x_52025:
[----:B------:R-:W-:Y:S05]  /*46c0*/  BRA `(.L_x_52027) ;  /* 0xffffffe000dc7947 */ /* 0x000fea000383ffff */
.L_x_51954:
[----:B------:R-:W-:Y:S01]  /*46d0*/  BSSY B1, `(.L_x_52028) ;  /* 0x0000006000017945 */ /* 0x000fe20003800000 */
[----:B------:R-:W-:Y:S02]  /*46e0*/  IMAD.MOV.U32 R22, RZ, RZ, R27 ;  /* 0x000000ffff167224 */ /* 0x000fe400078e001b */
[----:B------:R-:W-:-:S07]  /*46f0*/  IMAD.MOV.U32 R23, RZ, RZ, -0x1 ;  /* 0xffffffffff177424 */ /* 0x000fce00078e00ff */
[----:B01234-:R-:W-:Y:S05]  /*4700*/  WARPSYNC.COLLECTIVE R23, `(.L_x_52029) ;  /* 0x0000000017087348 */ /* 0x01ffea0003c00000 */
[----:B0-----:R0:W0:Y:S02]  /*4710*/  SHFL.IDX P6, R23, R44, R22, R28 ;  /* 0x000000162c177389 */ /* 0x00102400000c001c */
[----:B01234-:R-:W-:Y:S05]  /*4720*/  ENDCOLLECTIVE ;  /* 0x000000000000791b */ /* 0x01ffea0003800000 */
.L_x_52029:
[----:B------:R-:W-:Y:S05]  /*4730*/  BSYNC B1 ;  /* 0x0000000000017941 */ /* 0x000fea0003800000 */
.L_x_52028:
[----:B------:R-:W-:Y:S05]  /*4740*/  BRA `(.L_x_52030) ;  /* 0xffffffe000d07947 */ /* 0x000fea000383ffff */
.L_x_51956:
[----:B------:R-:W-:Y:S01]  /*4750*/  BSSY B1, `(.L_x_52031) ;  /* 0x0000006000017945 */ /* 0x000fe20003800000 */
[----:B------:R-:W-:Y:S01]  /*4760*/  MOV R22, R26 ;  /* 0x0000001a00167202 */ /* 0x000fe20000000f00 */
[----:B------:R-:W-:-:S07]  /*4770*/  IMAD.MOV.U32 R23, RZ, RZ, -0x1 ;  /* 0xffffffffff177424 */ /* 0x000fce00078e00ff */
[----:B01234-:R-:W-:Y:S05]  /*4780*/  WARPSYNC.COLLECTIVE R23, `(.L_x_52032) ;  /* 0x0000000017087348 */ /* 0x01ffea0003c00000 */
[----:B0-----:R0:W0:Y:S02]  /*4790*/  SHFL.IDX P6, R23, R44, R22, R28 ;  /* 0x000000162c177389 */ /* 0x00102400000c001c */
[----:B01234-:R-:W-:Y:S05]  /*47a0*/  ENDCOLLECTIVE ;  /* 0x000000000000791b */ /* 0x01ffea0003800000 */
.L_x_52032:
[----:B------:R-:W-:Y:S05]  /*47b0*/  BSYNC B1 ;  /* 0x0000000000017941 */ /* 0x000fea0003800000 */
.L_x_52031:
[----:B------:R-:W-:Y:S05]  /*47c0*/  BRA `(.L_x_52033) ;  /* 0xffffffe000c47947 */ /* 0x000fea000383ffff */
.L_x_51958:
[----:B------:R-:W-:Y:S01]  /*47d0*/  BSSY B1, `(.L_x_52034) ;  /* 0x0000006000017945 */ /* 0x000fe20003800000 */
[----:B------:R-:W-:Y:S02]  /*47e0*/  IMAD.MOV.U32 R22, RZ, RZ, R25 ;  /* 0x000000ffff167224 */ /* 0x000fe400078e0019 */
[----:B------:R-:W-:-:S07]  /*47f0*/  IMAD.MOV.U32 R23, RZ, RZ, -0x1 ;  /* 0xffffffffff177424 */ /* 0x000fce00078e00ff */
[----:B01234-:R-:W-:Y:S05]  /*4800*/  WARPSYNC.COLLECTIVE R23, `(.L_x_52035) ;  /* 0x0000000017087348 */ /* 0x01ffea0003c00000 */
[----:B0-----:R0:W0:Y:S02]  /*4810*/  SHFL.IDX P6, R23, R44, R22, R28 ;  /* 0x000000162c177389 */ /* 0x00102400000c001c */
[----:B01234-:R-:W-:Y:S05]  /*4820*/  ENDCOLLECTIVE ;  /* 0x000000000000791b */ /* 0x01ffea0003800000 */
.L_x_52035:
[----:B------:R-:W-:Y:S05]  /*4830*/  BSYNC B1 ;  /* 0x0000000000017941 */ /* 0x000fea0003800000 */
.L_x_52034:
[----:B------:R-:W-:Y:S05]  /*4840*/  BRA `(.L_x_52036) ;  /* 0xffffffe000b87947 */ /* 0x000fea000383ffff */
.L_x_51960:
[----:B------:R-:W-:Y:S01]  /*4850*/  BSSY B1, `(.L_x_52037) ;  /* 0x0000006000017945 */ /* 0x000fe20003800000 */
[----:B------:R-:W-:Y:S01]  /*4860*/  IMAD.MOV.U32 R22, RZ, RZ, R24 ;  /* 0x000000ffff167224 */ /* 0x000fe200078e0018 */
[----:B------:R-:W-:-:S07]  /*4870*/  MOV R23, 0xffffffff ;  /* 0xffffffff00177802 */ /* 0x000fce0000000f00 */
[----:B01234-:R-:W-:Y:S05]  /*4880*/  WARPSYNC.COLLECTIVE R23, `(.L_x_52038) ;  /* 0x0000000017087348 */ /* 0x01ffea0003c00000 */
[----:B0-----:R0:W0:Y:S02]  /*4890*/  SHFL.IDX P6, R23, R44, R22, R28 ;  /* 0x000000162c177389 */ /* 0x00102400000c001c */
[----:B01234-:R-:W-:Y:S05]  /*48a0*/  ENDCOLLECTIVE ;  /* 0x000000000000791b */ /* 0x01ffea0003800000 */
.L_x_52038:
[----:B------:R-:W-:Y:S05]  /*48b0*/  BSYNC B1 ;  /* 0x0000000000017941 */ /* 0x000fea0003800000 */
.L_x_52037:
[----:B------:R-:W-:Y:S05]  /*48c0*/  BRA `(.L_x_52039) ;  /* 0xffffffe000ac7947 */ /* 0x000fea000383ffff */
.L_x_51962:
[----:B------:R-:W-:Y:S01]  /*48d0*/  BSSY B1, `(.L_x_52040) ;  /* 0x0000006000017945 */ /* 0x000fe20003800000 */
[----:B------:R-:W-:Y:S02]  /*48e0*/  IMAD.MOV.U32 R22, RZ, RZ, R21 ;  /* 0x000000ffff167224 */ /* 0x000fe400078e0015 */
[----:B------:R-:W-:-:S07]  /*48f0*/  IMAD.MOV.U32 R23, RZ, RZ, -0x1 ;  /* 0xffffffffff177424 */ /* 0x000fce00078e00ff */
[----:B01234-:R-:W-:Y:S05]  /*4900*/  WARPSYNC.COLLECTIVE R23, `(.L_x_52041) ;  /* 0x0000000017087348 */ /* 0x01ffea0003c00000 */
[----:B0-----:R0:W0:Y:S02]  /*4910*/  SHFL.IDX P6, R23, R44, R22, R28 ;  /* 0x000000162c177389 */ /* 0x00102400000c001c */
[----:B01234-:R-:W-:Y:S05]  /*4920*/  ENDCOLLECTIVE ;  /* 0x000000000000791b */ /* 0x01ffea0003800000 */
.L_x_52041:
[----:B------:R-:W-:Y:S05]  /*4930*/  BSYNC B1 ;  /* 0x0000000000017941 */ /* 0x000fea0003800000 */
.L_x_52040:
[----:B------:R-:W-:Y:S05]  /*4940*/  BRA `(.L_x_52042) ;  /* 0xffffffe000a07947 */ /* 0x000fea000383ffff */
.L_x_51964:
[----:B------:R-:W-:Y:S01]  /*4950*/  BSSY B1, `(.L_x_52043) ;  /* 0x0000006000017945 */ /* 0x000fe20003800000 */
[----:B------:R-:W-:Y:S02]  /*4960*/  IMAD.MOV.U32 R22, RZ, RZ, R20 ;  /* 0x000000ffff167224 */ /* 0x000fe400078e0014 */
[----:B------:R-:W-:-:S07]  /*4970*/  IMAD.MOV.U32 R23, RZ, RZ, -0x1 ;  /* 0xffffffffff177424 */ /* 0x000fce00078e00ff */
[----:B01234-:R-:W-:Y:S05]  /*4980*/  WARPSYNC.COLLECTIVE R23, `(.L_x_52044) ;  /* 0x0000000017087348 */ /* 0x01ffea0003c00000 */
[----:B0-----:R0:W0:Y:S02]  /*4990*/  SHFL.IDX P6, R23, R44, R22, R28 ;  /* 0x000000162c177389 */ /* 0x00102400000c001c */
[----:B01234-:R-:W-:Y:S05]  /*49a0*/  ENDCOLLECTIVE ;  /* 0x000000000000791b */ /* 0x01ffea0003800000 */
.L_x_52044:
[----:B------:R-:W-:Y:S05]  /*49b0*/  BSYNC B1 ;  /* 0x0000000000017941 */ /* 0x000fea0003800000 */
.L_x_52043:
[----:B------:R-:W-:Y:S05]  /*49c0*/  BRA `(.L_x_52045) ;  /* 0xffffffe0009c7947 */ /* 0x000fea000383ffff */
.L_x_51966:
[----:B------:R-:W-:Y:S01]  /*49d0*/  BSSY B1, `(.L_x_52046) ;  /* 0x0000006000017945 */ /* 0x000fe20003800000 */
[----:B------:R-:W-:Y:S01]  /*49e0*/  MOV R22, R19 ;  /* 0x0000001300167202 */ /* 0x000fe20000000f00 */
[----:B------:R-:W-:-:S07]  /*49f0*/  IMAD.MOV.U32 R23, RZ, RZ, -0x1 ;  /* 0xffffffffff177424 */ /* 0x000fce00078e00ff */
[----:B01234-:R-:W-:Y:S05]  /*4a00*/  WARPSYNC.COLLECTIVE R23, `(.L_x_52047) ;  /* 0x0000000017087348 */ /* 0x01ffea0003c00000 */
[----:B0-----:R0:W0:Y:S02]  /*4a10*/  SHFL.IDX P6, R23, R44, R22, R28 ;  /* 0x000000162c177389 */ /* 0x00102400000c001c */
[----:B01234-:R-:W-:Y:S05]  /*4a20*/  ENDCOLLECTIVE ;  /* 0x000000000000791b */ /* 0x01ffea0003800000 */
.L_x_52047:
[----:B------:R-:W-:Y:S05]  /*4a30*/  BSYNC B1 ;  /* 0x0000000000017941 */ /* 0x000fea0003800000 */
.L_x_52046:
[----:B------:R-:W-:Y:S05]  /*4a40*/  BRA `(.L_x_52048) ;  /* 0xffffffe000947947 */ /* 0x000fea000383ffff */
.L_x_51979:
[----:B------:R-:W-:Y:S02]  /*4a50*/  IMAD.MOV.U32 R23, RZ, RZ, -0x1 ;  /* 0xffffffffff177424 */ /* 0x000fe400078e00ff */
[----:B------:R-:W-:-:S07]  /*4a60*/  IMAD.MOV.U32 R22, RZ, RZ, R13 ;  /* 0x000000ffff167224 */ /* 0x000fce00078e000d */
[----:B01234-:R-:W-:Y:S05]  /*4a70*/  WARPSYNC.COLLECTIVE R23, `(.L_x_52049) ;  /* 0x0000000017087348 */ /* 0x01ffea0003c00000 */
[----:B-1----:R1:W0:Y:S02]  /*4a80*/  SHFL.IDX P6, R23, R44, R22, R28 ;  /* 0x000000162c177389 */ /* 0x00222400000c001c */
[----:B01234-:R-:W-:Y:S05]  /*4a90*/  ENDCOLLECTIVE ;  /* 0x000000000000791b */ /* 0x01ffea0003800000 */
.L_x_52049:
[----:B------:R-:W-:Y:S01]  /*4aa0*/  IMAD.MOV.U32 R45, RZ, RZ, R23 ;  /* 0x000000ffff2d7224 */ /* 0x000fe200078e0017 */
[----:B------:R-:W-:Y:S06]  /*4ab0*/  BRA `(.L_x_52050) ;  /* 0xffffffec004c7947 */ /* 0x000fec000383ffff */
.L_x_51981:
[----:B------:R-:W-:Y:S01]  /*4ac0*/  BSSY B0, `(.L_x_52051) ;  /* 0x0000006000007945 */ /* 0x000fe20003800000 */
[----:B------:R-:W-:Y:S01]  /*4ad0*/  MOV R22, R43 ;  /* 0x0000002b00167202 */ /* 0x000fe20000000f00 */
[----:B------:R-:W-:-:S07]  /*4ae0*/  IMAD.MOV.U32 R23, RZ, RZ, -0x1 ;  /* 0xffffffffff177424 */ /* 0x000fce00078e00ff */
[----:B01234-:R-:W-:Y:S05]  /*4af0*/  WARPSYNC.COLLECTIVE R23, `(.L_x_52052) ;  /* 0x0000000017087348 */ /* 0x01ffea0003c00000 */
[----:B-1----:R1:W0:Y:S02]  /*4b00*/  SHFL.IDX P6, R23, R44, R22, R28 ;  /* 0x000000162c177389 */ /* 0x00222400000c001c */
[----:B01234-:R-:W-:Y:S05]  /*4b10*/  ENDCOLLECTIVE ;  /* 0x000000000000791b */ /* 0x01ffea0003800000 */
.L_x_52052:
[----:B------:R-:W-:Y:S05]  /*4b20*/  BSYNC B0 ;  /* 0x0000000000007941 */ /* 0x000fea0003800000 */
.L_x_52051:
[----:B------:R-:W-:Y:S05]  /*4b30*/  BRA `(.L_x_52053) ;  /* 0xffffffec00407947 */ /* 0x000fea000383ffff */
.L_x_51983:
[----:B------:R-:W-:Y:S01]  /*4b40*/  BSSY B0, `(.L_x_52054) ;  /* 0x0000006000007945 */ /* 0x000fe20003800000 */
[----:B------:R-:W-:Y:S02]  /*4b50*/  IMAD.MOV.U32 R22, RZ, RZ, R41 ;  /* 0x000000ffff167224 */ /* 0x000fe400078e0029 */
[----:B------:R-:W-:-:S07]  /*4b60*/  IMAD.MOV.U32 R23, RZ, RZ, -0x1 ;  /* 0xffffffffff177424 */ /* 0x000fce00078e00ff */
[----:B01234-:R-:W-:Y:S05]  /*4b70*/  WARPSYNC.COLLECTIVE R23, `(.L_x_52055) ;  /* 0x0000000017087348 */ /* 0x01ffea0003c00000 */
[----:B-1----:R1:W0:Y:S02]  /*4b80*/  SHFL.IDX P6, R23, R44, R22, R28 ;  /* 0x000000162c177389 */ /* 0x00222400000c001c */
[----:B01234-:R-:W-:Y:S05]  /*4b90*/  ENDCOLLECTIVE ;  /* 0x000000000000791b */ /* 0x01ffea0003800000 */
.L_x_52055:
[----:B------:R-:W-:Y:S05]  /*4ba0*/  BSYNC B0 ;  /* 0x0000000000007941 */ /* 0x000fea0003800000 */
.L_x_52054:
[----:B------:R-:W-:Y:S05]  /*4bb0*/  BRA `(.L_x_52056) ;  /* 0xffffffec00347947 */ /* 0x000fea000383ffff */
.L_x_51985:
[----:B------:R-:W-:Y:S01]  /*4bc0*/  BSSY B0, `(.L_x_52057) ;  /* 0x0000006000007945 */ /* 0x000fe20003800000 */
[----:B------:R-:W-:Y:S01]  /*4bd0*/  IMAD.MOV.U32 R22, RZ, RZ, R39 ;  /* 0x000000ffff167224 */ /* 0x000fe200078e0027 */
[----:B------:R-:W-:-:S07]  /*4be0*/  MOV R23, 0xffffffff ;  /* 0xffffffff00177802 */ /* 0x000fce0000000f00 */
[----:B01234-:R-:W-:Y:S05]  /*4bf0*/  WARPSYNC.COLLECTIVE R23, `(.L_x_52058) ;  /* 0x0000000017087348 */ /* 0x01ffea0003c00000 */
[----:B-1----:R1:W0:Y:S02]  /*4c00*/  SHFL.IDX P6, R23, R44, R22, R28 ;  /* 0x000000162c177389 */ /* 0x00222400000c001c */
[----:B01234-:R-:W-:Y:S05]  /*4c10*/  ENDCOLLECTIVE ;  /* 0x000000000000791b */ /* 0x01ffea0003800000 */
.L_x_52058:
[----:B------:R-:W-:Y:S05]  /*4c20*/  BSYNC B0 ;  /* 0x0000000000007941 */ /* 0x000fea0003800000 */
.L_x_52057:
[----:B------:R-:W-:Y:S05]  /*4c30*/  BRA `(.L_x_52059) ;  /* 0xffffffec00287947 */ /* 0x000fea000383ffff */
.L_x_51987:
[----:B------:R-:W-:Y:S01]  /*4c40*/  BSSY B0, `(.L_x_52060) ;  /* 0x0000006000007945 */ /* 0x000fe20003800000 */
[----:B------:R-:W-:Y:S02]  /*4c50*/  IMAD.MOV.U32 R22, RZ, RZ, R27 ;  /* 0x000000ffff167224 */ /* 0x000fe400078e001b */
[----:B------:R-:W-:-:S07]  /*4c60*/  IMAD.MOV.U32 R23, RZ, RZ, -0x1 ;  /* 0xffffffffff177424 */ /* 0x000fce00078e00ff */
[----:B01234-:R-:W-:Y:S05]  /*4c70*/  WARPSYNC.COLLECTIVE R23, `(.L_x_52061) ;  /* 0x0000000017087348 */ /* 0x01ffea0003c00000 */
[----:B-1----:R1:W0:Y:S02]  /*4c80*/  SHFL.IDX P6, R23, R44, R22, R28 ;  /* 0x000000162c177389 */ /* 0x00222400000c001c */
[----:B01234-:R-:W-:Y:S05]  /*4c90*/  ENDCOLLECTIVE ;  /* 0x000000000000791b */ /* 0x01ffea0003800000 */
.L_x_52061:
[----:B------:R-:W-:Y:S05]  /*4ca0*/  BSYNC B0 ;  /* 0x0000000000007941 */ /* 0x000fea0003800000 */
.L_x_52060:
[----:B------:R-:W-:Y:S05]  /*4cb0*/  BRA `(.L_x_52062) ;  /* 0xffffffec001c7947 */ /* 0x000fea000383ffff */
.L_x_51989:
[----:B------:R-:W-:Y:S01]  /*4cc0*/  BSSY B0, `(.L_x_52063) ;  /* 0x0000006000007945 */ /* 0x000fe20003800000 */
[----:B------:R-:W-:Y:S02]  /*4cd0*/  IMAD.MOV.U32 R22, RZ, RZ, R25 ;  /* 0x000000ffff167224 */ /* 0x000fe400078e0019 */
[----:B------:R-:W-:-:S07]  /*4ce0*/  IMAD.MOV.U32 R23, RZ, RZ, -0x1 ;  /* 0xffffffffff177424 */ /* 0x000fce00078e00ff */
[----:B01234-:R-:W-:Y:S05]  /*4cf0*/  WARPSYNC.COLLECTIVE R23, `(.L_x_52064) ;  /* 0x0000000017087348 */ /* 0x01ffea0003c00000 */
[----:B-1----:R1:W0:Y:S02]  /*4d00*/  SHFL.IDX P6, R23, R44, R22, R28 ;  /* 0x000000162c177389 */ /* 0x00222400000c001c */
[----:B01234-:R-:W-:Y:S05]  /*4d10*/  ENDCOLLECTIVE ;  /* 0x000000000000791b */ /* 0x01ffea0003800000 */
.L_x_52064:
[----:B------:R-:W-:Y:S05]  /*4d20*/  BSYNC B0 ;  /* 0x0000000000007941 */ /* 0x000fea0003800000 */
.L_x_52063:
[----:B------:R-:W-:Y:S05]  /*4d30*/  BRA `(.L_x_52065) ;  /* 0xffffffec00187947 */ /* 0x000fea000383ffff */
.L_x_51991:
[----:B------:R-:W-:Y:S01]  /*4d40*/  BSSY B0, `(.L_x_52066) ;  /* 0x0000006000007945 */ /* 0x000fe20003800000 */
[----:B------:R-:W-:Y:S01]  /*4d50*/  MOV R22, R21 ;  /* 0x0000001500167202 */ /* 0x000fe20000000f00 */
[----:B------:R-:W-:-:S07]  /*4d60*/  IMAD.MOV.U32 R23, RZ, RZ, -0x1 ;  /* 0xffffffffff177424 */ /* 0x000fce00078e00ff */
[----:B01234-:R-:W-:Y:S05]  /*4d70*/  WARPSYNC.COLLECTIVE R23, `(.L_x_52067) ;  /* 0x0000000017087348 */ /* 0x01ffea0003c00000 */
[----:B-1----:R1:W0:Y:S02]  /*4d80*/  SHFL.IDX P6, R23, R44, R22, R28 ;  /* 0x000000162c177389 */ /* 0x00222400000c001c */
[----:B01234-:R-:W-:Y:S05]  /*4d90*/  ENDCOLLECTIVE ;  /* 0x000000000000791b */ /* 0x01ffea0003800000 */
.L_x_52067:
[----:B------:R-:W-:Y:S05]  /*4da0*/  BSYNC B0 ;  /* 0x0000000000007941 */ /* 0x000fea0003800000 */
.L_x_52066:
[----:B------:R-:W-:Y:S05]  /*4db0*/  BRA `(.L_x_52068) ;  /* 0xffffffec00107947 */ /* 0x000fea000383ffff */
.L_x_51993:
[----:B------:R-:W-:Y:S01]  /*4dc0*/  BSSY B0, `(.L_x_52069) ;  /* 0x0000006000007945 */ /* 0x000fe20003800000 */
[----:B------:R-:W-:Y:S02]  /*4dd0*/  IMAD.MOV.U32 R22, RZ, RZ, R19 ;  /* 0x000000ffff167224 */ /* 0x000fe400078e0013 */
[----:B------:R-:W-:-:S07]  /*4de0*/  IMAD.MOV.U32 R23, RZ, RZ, -0x1 ;  /* 0xffffffffff177424 */ /* 0x000fce00078e00ff */
[----:B01234-:R-:W-:Y:S05]  /*4df0*/  WARPSYNC.COLLECTIVE R23, `(.L_x_52070) ;  /* 0x0000000017087348 */ /* 0x01ffea0003c00000 */
[----:B-1----:R1:W0:Y:S02]  /*4e00*/  SHFL.IDX P6, R23, R44, R22, R28 ;  /* 0x000000162c177389 */ /* 0x00222400000c001c */
[----:B01234-:R-:W-:Y:S05]  /*4e10*/  ENDCOLLECTIVE ;  /* 0x000000000000791b */ /* 0x01ffea0003800000 */
.L_x_52070:
[----:B------:R-:W-:Y:S05]  /*4e20*/  BSYNC B0 ;  /* 0x0000000000007941 */ /* 0x000fea0003800000 */
.L_x_52069:
[----:B------:R-:W-:Y:S05]  /*4e30*/  BRA `(.L_x_52071) ;  /* 0xffffffec00087947 */ /* 0x000fea000383ffff */
.L_x_52072:
        /* <DEDUP_REMOVED lines=12> */
.L_x_58730:


//--------------------- .text._Z9cuda_gemmIiLi256ELi1ELi1ELi64ELi8ELi8ELi32ELi0ELi1EEviiiPT_S1_S1_ii --------------------------
	.section	.text._Z9cuda_gemmIiLi256ELi1ELi1ELi64ELi8ELi8ELi32ELi0ELi1EEviiiPT_S1_S1_ii,"ax",@progbits
	.align	128
        .global         _Z9cuda_gemmIiLi256ELi1ELi1ELi64ELi8ELi8ELi32ELi0ELi1EEviiiPT_S1_S1_ii
        .type           _Z9cuda_gemmIiLi256ELi1ELi1ELi64ELi8ELi8ELi32ELi0ELi1EEviiiPT_S1_S1_ii,@function
        .size           _Z9cuda_gemmIiLi256ELi1ELi1ELi64ELi8ELi8ELi32ELi0ELi1EEviiiPT_S1_S1_ii,(.L_x_58731 - _Z9cuda_gemmIiLi256ELi1ELi1ELi64ELi8ELi8ELi32ELi0ELi1EEviiiPT_S1_S1_ii)
        .other          _Z9cuda_gemmIiLi256ELi1ELi1ELi64ELi8ELi8ELi32ELi0ELi1EEviiiPT_S1_S1_ii,@"STO_CUDA_ENTRY STV_DEFAULT"
_Z9cuda_gemmIiLi256ELi1ELi1ELi64ELi8ELi8ELi32ELi0ELi1EEviiiPT_S1_S1_ii:
.text._Z9cuda_gemmIiLi256ELi1ELi1ELi64ELi8ELi8ELi32ELi0ELi1EEviiiPT_S1_S1_ii:
        /* <DEDUP_REMOVED lines=46> */
.L_x_52077:
        /* <DEDUP_REMOVED lines=12> */
.L_x_52076:
[----:B------:R-:W-:Y:S05]  /*03a0*/  BSYNC.RECONVERGENT B1 ;  /* 0x0000000000017941 */ /* 0x000fea0003800200 */
.L_x_52075:
        /* <DEDUP_REMOVED lines=8> */
.L_x_52078:
        /* <DEDUP_REMOVED lines=39> */
.L_x_52074:
[----:B------:R-:W-:Y:S05]  /*06a0*/  BSYNC.RECONVERGENT B0 ;  /* 0x0000000000007941 */ /* 0x000fea0003800200 */
.L_x_52073:
[----:B------:R-:W1:Y:S08]  /*06b0*/  LDC R22, c[0x0][0x360] ;  /* 0x0000d800ff167b82 */ /* 0x000e700000000800 */
[----:B------:R-:W3:Y:S08]  /*06c0*/  S2UR UR6, SR_CTAID.Y ;  /* 0x00000000000679c3 */ /* 0x000ef00000002600 */
[----:B------:R-:W3:Y:S02]  /*06d0*/  LDC R0, c[0x0][0x374] ;  /* 0x0000dd00ff007b82 */ /* 0x000ee40000000800 */
[----:B---3--:R-:W-:-:S13]  /*06e0*/  ISETP.LE.U32.AND P0, PT, R0, UR6, PT ;  /* 0x0000000600007c0c */ /* 0x008fda000bf03070 */
[----:B-1----:R-:W-:Y:S05]  /*06f0*/  @P0 EXIT ;  /* 0x000000000000094d */ /* 0x002fea0003800000 */
[----:B------:R-:W1:Y:S01]  /*0700*/  S2R R19, SR_CTAID.X ;  /* 0x0000000000137919 */ /* 0x000e620000002500 */
[C---:B------:R-:W-:Y:S01]  /*0710*/  ISETP.GT.U32.AND P0, PT, R21.reuse, 0x3f, PT ;  /* 0x0000003f1500780c */ /* 0x040fe20003f04070 */
[----:B------:R-:W-:Y:S01]  /*0720*/  BSSY.RECONVERGENT B0, `(.L_x_52079) ;  /* 0x000007c000007945 */ /* 0x000fe20003800200 */
[----:B------:R-:W-:-:S11]  /*0730*/  LOP3.LUT R20, R21, 0x7, RZ, 0xc0, !PT ;  /* 0x0000000715147812 */ /* 0x000fd600078ec0ff */
[----:B------:R-:W-:Y:S05]  /*0740*/  @P0 BRA `(.L_x_52080) ;  /* 0x0000000400e40947 */ /* 0x000fea0003800000 */
[----:B0-----:R-:W0:Y:S01]  /*0750*/  I2F.U32.RP R6, R22 ;  /* 0x0000001600067306 */ /* 0x001e220000209000 */
[----:B------:R-:W-:Y:S01]  /*0760*/  IADD3 R0, PT, PT, R21, R22, RZ ;  /* 0x0000001615007210 */ /* 0x000fe20007ffe0ff */
[----:B------:R-:W-:Y:S01]  /*0770*/  BSSY.RECONVERGENT B1, `(.L_x_52081) ;  /* 0x0000033000017945 */ /* 0x000fe20003800200 */
[----:B------:R-:W-:Y:S02]  /*0780*/  ISETP.NE.U32.AND P2, PT, R22, RZ, PT ;  /* 0x000000ff1600720c */ /* 0x000fe40003f45070 */
[C---:B------:R-:W-:Y:S02]  /*0790*/  ISETP.GE.U32.AND P0, PT, R0.reuse, 0x40, PT ;  /* 0x000000400000780c */ /* 0x040fe40003f06070 */
[----:B------:R-:W-:Y:S02]  /*07a0*/  VIMNMX.U32 R5, PT, PT, R0, 0x40, !PT ;  /* 0x0000004000057848 */ /* 0x000fe40007fe0000 */
[----:B--2---:R-:W-:-:S04]  /*07b0*/  SEL R4, RZ, 0x1, P0 ;  /* 0x00000001ff047807 */ /* 0x004fc80000000000 */
        /* <DEDUP_REMOVED lines=17> */
[----:B------:R-:W-:Y:S01]  /*08d0*/  IADD3 R0, PT, PT, R4, R3, RZ ;  /* 0x0000000304007210 */ /* 0x000fe20007ffe0ff */
[----:B------:R-:W-:-:S03]  /*08e0*/  IMAD.MOV.U32 R3, RZ, RZ, R21 ;  /* 0x000000ffff037224 */ /* 0x000fc600078e0015 */
        /* <DEDUP_REMOVED lines=8> */
[----:B------:R-:W0:Y:S01]  /*0970*/  S2UR UR5, SR_CgaCtaId ;  /* 0x00000000000579c3 */ /* 0x000e220000008800 */
[----:B------:R-:W-:Y:S01]  /*0980*/  UMOV UR4, 0x400 ;  /* 0x0000040000047882 */ /* 0x000fe20000000000 */
[C---:B------:R-:W-:Y:S01]  /*0990*/  IMAD R3, R0.reuse, R22, R21 ;  /* 0x0000001600037224 */ /* 0x040fe200078e0215 */
[----:B------:R-:W-:Y:S01]  /*09a0*/  UIADD3 UR4, UPT, UPT, UR4, 0x180, URZ ;  /* 0x0000018004047890 */ /* 0x000fe2000fffe0ff */
[----:B------:R-:W-:-:S04]  /*09b0*/  IADD3 R8, PT, PT, -R0, RZ, RZ ;  /* 0x000000ff00087210 */ /* 0x000fc80007ffe1ff */
[----:B------:R-:W2:Y:S08]  /*09c0*/  LDC R2, c[0x0][0x388] ;  /* 0x0000e200ff027b82 */ /* 0x000eb00000000800 */
[----:B------:R-:W3:Y:S01]  /*09d0*/  LDC.64 R6, c[0x0][0x390] ;  /* 0x0000e400ff067b82 */ /* 0x000ee20000000a00 */
[----:B0-----:R-:W-:-:S06]  /*09e0*/  ULEA UR4, UR5, UR4, 0x18 ;  /* 0x0000000405047291 */ /* 0x001fcc000f8ec0ff */
[----:B------:R-:W-:Y:S01]  /*09f0*/  LEA R9, R21, UR4, 0x2 ;  /* 0x0000000415097c11 */ /* 0x000fe2000f8e10ff */
[----:B--2---:R-:W-:-:S04]  /*0a00*/  IMAD R2, R2, UR6, R21 ;  /* 0x0000000602027c24 */ /* 0x004fc8000f8e0215 */
[----:B-1----:R-:W-:-:S07]  /*0a10*/  IMAD R11, R19, 0x40, R2 ;  /* 0x00000040130b7824 */ /* 0x002fce00078e0202 */
.L_x_52083:
[----:B---3--:R-:W-:-:S06]  /*0a20*/  IMAD.WIDE R4, R11, 0x4, R6 ;  /* 0x000000040b047825 */ /* 0x008fcc00078e0206 */
[----:B------:R-:W2:Y:S01]  /*0a30*/  LDG.E R4, desc[UR8][R4.64] ;  /* 0x0000000804047981 */ /* 0x000ea2000c1e1900 */
[----:B------:R-:W-:Y:S01]  /*0a40*/  VIADD R8, R8, 0x1 ;  /* 0x0000000108087836 */ /* 0x000fe20000000000 */
[----:B------:R-:W-:-:S04]  /*0a50*/  IADD3 R11, PT, PT, R22, R11, RZ ;  /* 0x0000000b160b7210 */ /* 0x000fc80007ffe0ff */
[----:B------:R-:W-:Y:S01]  /*0a60*/  ISETP.NE.AND P3, PT, R8, RZ, PT ;  /* 0x000000ff0800720c */ /* 0x000fe20003f65270 */
[----:B--2---:R0:W-:Y:S02]  /*0a70*/  STS [R9], R4 ;  /* 0x0000000409007388 */ /* 0x0041e40000000800 */
[----:B0-----:R-:W-:-:S10]  /*0a80*/  IMAD R9, R22, 0x4, R9 ;  /* 0x0000000416097824 */ /* 0x001fd400078e0209 */
[----:B------:R-:W-:Y:S05]  /*0a90*/  @P3 BRA `(.L_x_52083) ;  /* 0xfffffffc00e03947 */ /* 0x000fea000383ffff */
.L_x_52082:
[----:B------:R-:W-:Y:S05]  /*0aa0*/  BSYNC.RECONVERGENT B1 ;  /* 0x0000000000017941 */ /* 0x000fea0003800200 */
.L_x_52081:
        /* <DEDUP_REMOVED lines=13> */
.L_x_52086:
        /* <DEDUP_REMOVED lines=20> */
.L_x_52085:
[----:B------:R-:W-:Y:S05]  /*0cc0*/  BSYNC.RECONVERGENT B1 ;  /* 0x0000000000017941 */ /* 0x000fea0003800200 */
.L_x_52084:
        /* <DEDUP_REMOVED lines=10> */
.L_x_52089:
[----:B------:R-:W-:Y:S01]  /*0d70*/  VIADD R0, R0, 0x1 ;  /* 0x0000000100007836 */ /* 0x000fe20000000000 */
[----:B------:R0:W-:Y:S04]  /*0d80*/  STS [R5], RZ ;  /* 0x000000ff05007388 */ /* 0x0001e80000000800 */
[----:B------:R-:W-:Y:S01]  /*0d90*/  ISETP.NE.AND P0, PT, R0, RZ, PT ;  /* 0x000000ff0000720c */ /* 0x000fe20003f05270 */
[----:B0-----:R-:W-:-:S12]  /*0da0*/  IMAD R5, R22, 0x4, R5 ;  /* 0x0000000416057824 */ /* 0x001fd800078e0205 */
[----:B------:R-:W-:Y:S05]  /*0db0*/  @P0 BRA `(.L_x_52089) ;  /* 0xfffffffc00ec0947 */ /* 0x000fea000383ffff */
.L_x_52088:
[----:B------:R-:W-:Y:S05]  /*0dc0*/  BSYNC.RECONVERGENT B1 ;  /* 0x0000000000017941 */ /* 0x000fea0003800200 */
.L_x_52087:
[----:B------:R-:W-:Y:S05]  /*0dd0*/  @!P2 BRA `(.L_x_52080) ;  /* 0x000000000040a947 */ /* 0x000fea0003800000 */
[----:B------:R-:W0:Y:S01]  /*0de0*/  S2UR UR5, SR_CgaCtaId ;  /* 0x00000000000579c3 */ /* 0x000e220000008800 */
[----:B------:R-:W-:Y:S02]  /*0df0*/  UMOV UR4, 0x400 ;  /* 0x0000040000047882 */ /* 0x000fe40000000000 */
[----:B------:R-:W-:-:S04]  /*0e00*/  UIADD3 UR4, UPT, UPT, UR4, 0x280, URZ ;  /* 0x0000028004047890 */ /* 0x000fc8000fffe0ff */
[----:B0-----:R-:W-:-:S06]  /*0e10*/  ULEA UR4, UR5, UR4, 0x18 ;  /* 0x0000000405047291 */ /* 0x001fcc000f8ec0ff */
[----:B------:R-:W-:-:S07]  /*0e20*/  LEA R5, R3, UR4, 0x2 ;  /* 0x0000000403057c11 */ /* 0x000fce000f8e10ff */
.L_x_52090:
[C---:B------:R-:W-:Y:S01]  /*0e30*/  LEA R0, R22.reuse, R5, 0x2 ;  /* 0x0000000516007211 */ /* 0x040fe200078e10ff */
[C-C-:B--2---:R-:W-:Y:S01]  /*0e40*/  IMAD R2, R22.reuse, 0x8, R5.reuse ;  /* 0x0000000816027824 */ /* 0x144fe200078e0205 */
        /* <DEDUP_REMOVED lines=9> */
.L_x_52080:
[----:B------:R-:W-:Y:S05]  /*0ee0*/  BSYNC.RECONVERGENT B0 ;  /* 0x0000000000007941 */ /* 0x000fea0003800200 */
.L_x_52079:
[----:B------:R-:W-:Y:S01]  /*0ef0*/  BAR.SYNC.DEFER_BLOCKING 0x0 ;  /* 0x0000000000007b1d */ /* 0x000fe20000010000 */
[----:B------:R-:W-:-:S13]  /*0f00*/  ISETP.GT.U32.AND P0, PT, R21, 0x3f, PT ;  /* 0x0000003f1500780c */ /* 0x000fda0003f04070 */
[----:B------:R-:W-:Y:S05]  /*0f10*/  @P0 BRA `(.L_x_52091) ;  /* 0x0000000400280947 */ /* 0x000fea0003800000 */
[----:B------:R-:W3:Y:S01]  /*0f20*/  S2R R3, SR_CgaCtaId ;  /* 0x0000000000037919 */ /* 0x000ee20000008800 */
[----:B------:R-:W-:Y:S01]  /*0f30*/  MOV R0, 0x400 ;  /* 0x0000040000007802 */ /* 0x000fe20000000f00 */
[C---:B------:R-:W-:Y:S01]  /*0f40*/  VIADD R17, R21.reuse, 0x1 ;  /* 0x0000000115117836 */ /* 0x040fe20000000000 */
[C---:B--2---:R-:W-:Y:S01]  /*0f50*/  IADD3 R16, PT, PT, R21.reuse, 0x2, RZ ;  /* 0x0000000215107810 */ /* 0x044fe20007ffe0ff */
[C---:B------:R-:W-:Y:S01]  /*0f60*/  VIADD R15, R21.reuse, 0x3 ;  /* 0x00000003150f7836 */ /* 0x040fe20000000000 */
[C---:B------:R-:W-:Y:S01]  /*0f70*/  IADD3 R13, PT, PT, R21.reuse, 0x6, RZ ;  /* 0x00000006150d7810 */ /* 0x040fe20007ffe0ff */
[C---:B------:R-:W-:Y:S01]  /*0f80*/  VIADD R14, R21.reuse, 0x5 ;  /* 0x00000005150e7836 */ /* 0x040fe20000000000 */
[----:B------:R-:W-:Y:S01]  /*0f90*/  LOP3.LUT R16, R16, 0x7, RZ, 0xc0, !PT ;  /* 0x0000000710107812 */ /* 0x000fe200078ec0ff */
[----:B------:R-:W-:Y:S01]  /*0fa0*/  VIADD R12, R21, 0xffffffff ;  /* 0xffffffff150c7836 */ /* 0x000fe20000000000 */
[C---:B------:R-:W-:Y:S01]  /*0fb0*/  LOP3.LUT R18, R20.reuse, 0x4, RZ, 0x3c, !PT ;  /* 0x0000000414127812 */ /* 0x040fe200078e3cff */
[----:B0-----:R-:W-:Y:S01]  /*0fc0*/  IMAD.SHL.U32 R5, R20, 0x8, RZ ;  /* 0x0000000814057824 */ /* 0x001fe200078e00ff */
[----:B------:R-:W-:Y:S01]  /*0fd0*/  LOP3.LUT R17, R17, 0x7, RZ, 0xc0, !PT ;  /* 0x0000000711117812 */ /* 0x000fe200078ec0ff */
[----:B------:R-:W-:Y:S01]  /*0fe0*/  VIADD R2, R0, 0x180 ;  /* 0x0000018000027836 */ /* 0x000fe20000000000 */
        /* <DEDUP_REMOVED lines=23> */
[----:B------:R-:W2:Y:S03]  /*1160*/  LDS R11, [R11] ;  /* 0x000000000b0b7984 */ /* 0x000ea60000000800 */
[----:B------:R-:W-:Y:S01]  /*1170*/  IMAD R0, R20, 0x4, R23 ;  /* 0x0000000414007824 */ /* 0x000fe200078e0217 */
[----:B------:R-:W3:Y:S01]  /*1180*/  LDS R9, [R9] ;  /* 0x0000000009097984 */ /* 0x000ee20000000800 */
[----:B------:R-:W-:-:S02]  /*1190*/  LEA R2, R3, R2, 0x18 ;  /* 0x0000000203027211 */ /* 0x000fc400078ec0ff */
[----:B------:R-:W-:Y:S01]  /*11a0*/  SHF.R.U32.HI R3, RZ, 0x3, R21 ;  /* 0x00000003ff037819 */ /* 0x000fe20000011615 */
[----:B------:R-:W4:Y:S04]  /*11b0*/  LDS R8, [R8] ;  /* 0x0000000008087984 */ /* 0x000f280000000800 */
[----:B------:R-:W0:Y:S04]  /*11c0*/  LDS R7, [R7] ;  /* 0x0000000007077984 */ /* 0x000e280000000800 */
[----:B------:R-:W0:Y:S04]  /*11d0*/  LDS R6, [R6] ;  /* 0x0000000006067984 */ /* 0x000e280000000800 */
[----:B------:R-:W0:Y:S04]  /*11e0*/  LDS R5, [R5] ;  /* 0x0000000005057984 */ /* 0x000e280000000800 */
[----:B------:R-:W0:Y:S02]  /*11f0*/  LDS R4, [R4] ;  /* 0x0000000004047984 */ /* 0x000e240000000800 */
.L_x_52093:
[----:B------:R-:W-:Y:S01]  /*1200*/  IMAD R27, R3, 0x24, R0 ;  /* 0x00000024031b7824 */ /* 0x000fe200078e0200 */
[----:B------:R-:W-:-:S05]  /*1210*/  UMOV UR4, 0xffffffff ;  /* 0xffffffff00047882 */ /* 0x000fca0000000000 */
[----:B0-----:R-:W0:Y:S01]  /*1220*/  LDS R27, [R27] ;  /* 0x000000001b1b7984 */ /* 0x001e220000000800 */
[----:B------:R-:W-:Y:S05]  /*1230*/  BRA.DIV UR4, `(.L_x_52092) ;  /* 0x0000000a04207947 */ /* 0x000fea000b800000 */
[----:B0-----:R-:W0:Y:S04]  /*1240*/  SHFL.IDX PT, R28, R27, R20, 0x181f ;  /* 0x00181f141b1c7589 */ /* 0x001e2800000e0000 */
[----:B------:R-:W2:Y:S04]  /*1250*/  SHFL.IDX PT, R26, R27, R17, 0x181f ;  /* 0x00181f111b1a7589 */ /* 0x000ea800000e0000 */
[----:B------:R-:W5:Y:S04]  /*1260*/  SHFL.IDX PT, R23, R27, R16, 0x181f ;  /* 0x00181f101b177589 */ /* 0x000f6800000e0000 */
[----:B------:R-:W-:Y:S01]  /*1270*/  SHFL.IDX PT, R24, R27, R14, 0x181f ;  /* 0x00181f0e1b187589 */ /* 0x000fe200000e0000 */
[----:B0-----:R-:W-:-:S04]  /*1280*/  IMAD R28, R5, R28, RZ ;  /* 0x0000001c051c7224 */ /* 0x001fc800078e02ff */
[----:B--2---:R-:W-:Y:S02]  /*1290*/  IMAD R29, R11, R26, R28 ;  /* 0x0000001a0b1d7224 */ /* 0x004fe400078e021c */
[----:B------:R-:W3:Y:S02]  /*12a0*/  SHFL.IDX PT, R26, R27, R15, 0x181f ;  /* 0x00181f0f1b1a7589 */ /* 0x000ee400000e0000 */
[----:B-----5:R-:W-:Y:S02]  /*12b0*/  IMAD R28, R10, R23, R29 ;  /* 0x000000170a1c7224 */ /* 0x020fe400078e021d */
[----:B------:R-:W4:Y:S02]  /*12c0*/  SHFL.IDX PT, R23, R27, R18, 0x181f ;  /* 0x00181f121b177589 */ /* 0x000f2400000e0000 */
[----:B---3--:R-:W-:Y:S02]  /*12d0*/  IMAD R29, R9, R26, R28 ;  /* 0x0000001a091d7224 */ /* 0x008fe400078e021c */
[----:B------:R-:W-:Y:S02]  /*12e0*/  SHFL.IDX PT, R26, R27, R12, 0x181f ;  /* 0x00181f0c1b1a7589 */ /* 0x000fe400000e0000 */
[----:B----4-:R-:W-:-:S02]  /*12f0*/  IMAD R28, R8, R23, R29 ;  /* 0x00000017081c7224 */ /* 0x010fc400078e021d */
[----:B------:R-:W0:Y:S02]  /*1300*/  SHFL.IDX PT, R23, R27, R13, 0x181f ;  /* 0x00181f0d1b177589 */ /* 0x000e2400000e0000 */
[----:B------:R-:W-:-:S04]  /*1310*/  IMAD R29, R7, R24, R28 ;  /* 0x00000018071d7224 */ /* 0x000fc800078e021c */
[----:B0-----:R-:W-:-:S07]  /*1320*/  IMAD R29, R6, R23, R29 ;  /* 0x00000017061d7224 */ /* 0x001fce00078e021d */
.L_x_52107:
[----:B------:R-:W-:Y:S01]  /*1330*/  LEA R23, R3, R20, 0x3 ;  /* 0x0000001403177211 */ /* 0x000fe200078e18ff */
[----:B------:R-:W-:Y:S01]  /*1340*/  IMAD R26, R4, R26, R29 ;  /* 0x0000001a041a7224 */ /* 0x000fe200078e021d */
[----:B------:R-:W-:-:S03]  /*1350*/  LEA.HI R3, R22, R3, RZ, 0x1d ;  /* 0x0000000316037211 */ /* 0x000fc600078fe8ff */
[----:B------:R-:W-:Y:S01]  /*1360*/  IMAD.U32 R23, R23, 0x4, R2 ;  /* 0x0000000417177824 */ /* 0x000fe200078e0002 */
[----:B------:R-:W-:-:S04]  /*1370*/  ISETP.GE.U32.AND P0, PT, R3, 0x8, PT ;  /* 0x000000080300780c */ /* 0x000fc80003f06070 */
[----:B------:R-:W0:Y:S02]  /*1380*/  LDS R25, [R23] ;  /* 0x0000000017197984 */ /* 0x000e240000000800 */
[----:B0-----:R-:W-:-:S05]  /*1390*/  IMAD.IADD R26, R26, 0x1, R25 ;  /* 0x000000011a1a7824 */ /* 0x001fca00078e0219 */
[----:B------:R0:W-:Y:S02]  /*13a0*/  STS [R23], R26 ;  /* 0x0000001a17007388 */ /* 0x0001e40000000800 */
[----:B------:R-:W-:Y:S05]  /*13b0*/  @!P0 BRA `(.L_x_52093) ;  /* 0xfffffffc00908947 */ /* 0x000fea000383ffff */
.L_x_52091:
[----:B------:R-:W-:Y:S05]  /*13c0*/  WARPSYNC.ALL ;  /* 0x0000000000007948 */ /* 0x000fea0003800000 */
[----:B------:R-:W-:Y:S01]  /*13d0*/  BAR.SYNC.DEFER_BLOCKING 0x0 ;  /* 0x0000000000007b1d */ /* 0x000fe20000010000 */
[----:B------:R-:W-:-:S13]  /*13e0*/  ISETP.GT.U32.AND P0, PT, R21, 0x3f, PT ;  /* 0x0000003f1500780c */ /* 0x000fda0003f04070 */
[----:B------:R-:W-:Y:S05]  /*13f0*/  @P0 EXIT ;  /* 0x000000000000094d */ /* 0x000fea0003800000 */
[----:B0-----:R-:W0:Y:S01]  /*1400*/  I2F.U32.RP R6, R22 ;  /* 0x0000001600067306 */ /* 0x001e220000209000 */
[----:B------:R-:W-:Y:S01]  /*1410*/  IMAD.IADD R0, R21, 0x1, R22 ;  /* 0x0000000115007824 */ /* 0x000fe200078e0216 */
[----:B------:R-:W-:Y:S01]  /*1420*/  ISETP.NE.U32.AND P2, PT, R22, RZ, PT ;  /* 0x000000ff1600720c */ /* 0x000fe20003f45070 */
[----:B------:R-:W3:Y:S01]  /*1430*/  LDCU UR5, c[0x0][0x388] ;  /* 0x00007100ff0577ac */ /* 0x000ee20008000800 */
[----:B------:R-:W-:Y:S02]  /*1440*/  BSSY.RECONVERGENT B0, `(.L_x_52094) ;  /* 0x0000035000007945 */ /* 0x000fe40003800200 */
[C---:B------:R-:W-:Y:S02]  /*1450*/  ISETP.GE.U32.AND P0, PT, R0.reuse, 0x40, PT ;  /* 0x000000400000780c */ /* 0x040fe40003f06070 */
[----:B------:R-:W-:Y:S02]  /*1460*/  VIMNMX.U32 R5, PT, PT, R0, 0x40, !PT ;  /* 0x0000004000057848 */ /* 0x000fe40007fe0000 */
[----:B--2---:R-:W-:-:S04]  /*1470*/  SEL R4, RZ, 0x1, P0 ;  /* 0x00000001ff047807 */ /* 0x004fc80000000000 */
[----:B------:R-:W-:Y:S01]  /*1480*/  IADD3 R5, PT, PT, R5, -R0, -R4 ;  /* 0x8000000005057210 */ /* 0x000fe20007ffe804 */
[----:B0-----:R-:W0:Y:S01]  /*1490*/  MUFU.RCP R6, R6 ;  /* 0x0000000600067308 */ /* 0x001e220000001000 */
[----:B---3--:R-:W-:-:S04]  /*14a0*/  USHF.R.S32.HI UR4, URZ, 0x1f, UR5 ;  /* 0x0000001fff047899 */ /* 0x008fc80008011405 */
[----:B------:R-:W-:-:S04]  /*14b0*/  ULEA.HI UR4, UR4, UR5, URZ, 0x3 ;  /* 0x0000000504047291 */ /* 0x000fc8000f8f18ff */
[----:B------:R-:W-:Y:S01]  /*14c0*/  USHF.R.S32.HI UR4, URZ, 0x3, UR4 ;  /* 0x00000003ff047899 */ /* 0x000fe20008011404 */
[----:B0-----:R-:W-:-:S04]  /*14d0*/  IADD3 R2, PT, PT, R6, 0xffffffe, RZ ;  /* 0x0ffffffe06027810 */ /* 0x001fc80007ffe0ff */
[----:B------:R0:W2:Y:S02]  /*14e0*/  F2I.FTZ.U32.TRUNC.NTZ R3, R2 ;  /* 0x0000000200037305 */ /* 0x0000a4000021f000 */
[----:B0-----:R-:W-:Y:S02]  /*14f0*/  HFMA2 R2, -RZ, RZ, 0, 0 ;  /* 0x00000000ff027431 */ /* 0x001fe400000001ff */
[----:B--2---:R-:W-:-:S04]  /*1500*/  IMAD.MOV R7, RZ, RZ, -R3 ;  /* 0x000000ffff077224 */ /* 0x004fc800078e0a03 */
[----:B------:R-:W-:-:S04]  /*1510*/  IMAD R7, R7, R22, RZ ;  /* 0x0000001607077224 */ /* 0x000fc800078e02ff */
[----:B------:R-:W-:Y:S02]  /*1520*/  IMAD.HI.U32 R6, R3, R7, R2 ;  /* 0x0000000703067227 */ /* 0x000fe400078e0002 */
[----:B------:R-:W0:Y:S04]  /*1530*/  LDC R3, c[0x0][0x384] ;  /* 0x0000e100ff037b82 */ /* 0x000e280000000800 */
        /* <DEDUP_REMOVED lines=25> */
.L_x_52096:
        /* <DEDUP_REMOVED lines=12> */
.L_x_52095:
[----:B------:R-:W-:Y:S05]  /*1790*/  BSYNC.RECONVERGENT B0 ;  /* 0x0000000000007941 */ /* 0x000fea0003800200 */
.L_x_52094:
[----:B------:R-:W-:Y:S05]  /*17a0*/  @!P1 EXIT ;  /* 0x000000000000994d */ /* 0x000fea0003800000 */
[----:B------:R-:W1:Y:S01]  /*17b0*/  S2UR UR6, SR_CgaCtaId ;  /* 0x00000000000679c3 */ /* 0x000e620000008800 */
[----:B------:R-:W-:Y:S01]  /*17c0*/  UMOV UR5, 0x400 ;  /* 0x0000040000057882 */ /* 0x000fe20000000000 */
[C-C-:B------:R-:W-:Y:S01]  /*17d0*/  IMAD R13, R22.reuse, 0x2, R21.reuse ;  /* 0x00000002160d7824 */ /* 0x140fe200078e0215 */
[----:B------:R-:W-:Y:S01]  /*17e0*/  UIADD3 UR5, UPT, UPT, UR5, 0x280, URZ ;  /* 0x0000028005057890 */ /* 0x000fe2000fffe0ff */
[----:B------:R-:W-:Y:S02]  /*17f0*/  IMAD R15, R22, 0x3, R21 ;  /* 0x00000003160f7824 */ /* 0x000fe400078e0215 */
[----:B------:R-:W-:Y:S02]  /*1800*/  IMAD.IADD R17, R21, 0x1, R22 ;  /* 0x0000000115117824 */ /* 0x000fe400078e0216 */
[----:B------:R-:W2:Y:S01]  /*1810*/  LDC.64 R2, c[0x0][0x3a0] ;  /* 0x0000e800ff027b82 */ /* 0x000ea20000000a00 */
[----:B-1----:R-:W-:-:S06]  /*1820*/  ULEA UR5, UR6, UR5, 0x18 ;  /* 0x0000000506057291 */ /* 0x002fcc000f8ec0ff */
[----:B------:R-:W-:-:S07]  /*1830*/  LEA R19, R21, UR5, 0x2 ;  /* 0x0000000515137c11 */ /* 0x000fce000f8e10ff */
.L_x_52097:
[C---:B-1----:R-:W-:Y:S01]  /*1840*/  LEA R25, R22.reuse, R19, 0x2 ;  /* 0x0000001316197211 */ /* 0x042fe200078e10ff */
[C-C-:B------:R-:W-:Y:S01]  /*1850*/  IMAD R29, R22.reuse, 0x8, R19.reuse ;  /* 0x00000008161d7824 */ /* 0x140fe200078e0213 */
[----:B------:R1:W3:Y:S01]  /*1860*/  LDS R23, [R19] ;  /* 0x0000000013177984 */ /* 0x0002e20000000800 */
[----:B------:R-:W-:Y:S01]  /*1870*/  IMAD R27, R22, 0xc, R19 ;  /* 0x0000000c161b7824 */ /* 0x000fe200078e0213 */
        /* <DEDUP_REMOVED lines=36> */
.L_x_52092:
[----:B------:R-:W-:Y:S01]  /*1ac0*/  BSSY B0, `(.L_x_52098) ;  /* 0x0000007000007945 */ /* 0x000fe20003800000 */
[----:B------:R-:W-:Y:S01]  /*1ad0*/  IMAD.MOV.U32 R25, RZ, RZ, R20 ;  /* 0x000000ffff197224 */ /* 0x000fe200078e0014 */
[----:B------:R-:W-:Y:S01]  /*1ae0*/  MOV R23, 0xffffffff ;  /* 0xffffffff00177802 */ /* 0x000fe20000000f00 */
[----:B------:R-:W-:-:S07]  /*1af0*/  IMAD.MOV.U32 R24, RZ, RZ, 0x181f ;  /* 0x0000181fff187424 */ /* 0x000fce00078e00ff */
[----:B01234-:R-:W-:Y:S05]  /*1b00*/  WARPSYNC.COLLECTIVE R23, `(.L_x_52099) ;  /* 0x0000000017087348 */ /* 0x01ffea0003c00000 */
[----:B0-----:R0:W0:Y:S02]  /*1b10*/  SHFL.IDX P0, R26, R27, R25, R24 ;  /* 0x000000191b1a7389 */ /* 0x0010240000000018 */
[----:B01234-:R-:W-:Y:S05]  /*1b20*/  ENDCOLLECTIVE ;  /* 0x000000000000791b */ /* 0x01ffea0003800000 */
.L_x_52099:
[----:B------:R-:W-:Y:S05]  /*1b30*/  BSYNC B0 ;  /* 0x0000000000007941 */ /* 0x000fea0003800000 */
.L_x_52098:
[----:B------:R-:W-:Y:S02]  /*1b40*/  HFMA2 R24, -RZ, RZ, 0, 0.0020122528076171875 ;  /* 0x0000181fff187431 */ /* 0x000fe400000001ff */
[----:B------:R-:W-:Y:S02]  /*1b50*/  IMAD.MOV.U32 R25, RZ, RZ, R17 ;  /* 0x000000ffff197224 */ /* 0x000fe400078e0011 */
[----:B------:R-:W-:Y:S02]  /*1b60*/  IMAD.MOV.U32 R23, RZ, RZ, -0x1 ;  /* 0xffffffffff177424 */ /* 0x000fe400078e00ff */
[----:B------:R-:W-:-:S07]  /*1b70*/  IMAD.MOV.U32 R28, RZ, RZ, R26 ;  /* 0x000000ffff1c7224 */ /* 0x000fce00078e001a */
[----:B------:R-:W-:Y:S05]  /*1b80*/  WARPSYNC.COLLECTIVE R23, `(.L_x_52100) ;  /* 0x0000000017087348 */ /* 0x000fea0003c00000 */
[----:B------:R0:W1:Y:S02]  /*1b90*/  SHFL.IDX P0, R26, R27, R25, R24 ;  /* 0x000000191b1a7389 */ /* 0x0000640000000018 */
[----:B01----:R-:W-:Y:S05]  /*1ba0*/  ENDCOLLECTIVE ;  /* 0x000000000000791b */ /* 0x003fea0003800000 */
.L_x_52100:
[----:B------:R-:W-:Y:S02]  /*1bb0*/  IMAD R28, R5, R28, RZ ;  /* 0x0000001c051c7224 */ /* 0x000fe400078e02ff */
[----:B------:R-:W-:Y:S02]  /*1bc0*/  IMAD.MOV.U32 R25, RZ, RZ, R16 ;  /* 0x000000ffff197224 */ /* 0x000fe400078e0010 */
[----:B------:R-:W-:-:S07]  /*1bd0*/  IMAD R29, R11, R26, R28 ;  /* 0x0000001a0b1d7224 */ /* 0x000fce00078e021c */
[----:B------:R-:W-:Y:S05]  /*1be0*/  WARPSYNC.COLLECTIVE R23, `(.L_x_52101) ;  /* 0x0000000017087348 */ /* 0x000fea0003c00000 */
[----:B------:R0:W1:Y:S02]  /*1bf0*/  SHFL.IDX P0, R26, R27, R25, R24 ;  /* 0x000000191b1a7389 */ /* 0x0000640000000018 */
[----:B01----:R-:W-:Y:S05]  /*1c00*/  ENDCOLLECTIVE ;  /* 0x000000000000791b */ /* 0x003fea0003800000 */
.L_x_52101:
[----:B------:R-:W-:Y:S01]  /*1c10*/  IMAD.MOV.U32 R25, RZ, RZ, R15 ;  /* 0x000000ffff197224 */ /* 0x000fe200078e000f */
[----:B------:R-:W-:-:S05]  /*1c20*/  MOV R23, R26 ;  /* 0x0000001a00177202 */ /* 0x000fca0000000f00 */
[----:B------:R-:W-:Y:S02]  /*1c30*/  IMAD R28, R10, R23, R29 ;  /* 0x000000170a1c7224 */ /* 0x000fe400078e021d */
[----:B------:R-:W-:-:S07]  /*1c40*/  IMAD.MOV.U32 R23, RZ, RZ, -0x1 ;  /* 0xffffffffff177424 */ /* 0x000fce00078e00ff */
[----:B------:R-:W-:Y:S05]  /*1c50*/  WARPSYNC.COLLECTIVE R23, `(.L_x_52102) ;  /* 0x0000000017087348 */ /* 0x000fea0003c00000 */
[----:B------:R0:W1:Y:S02]  /*1c60*/  SHFL.IDX P0, R26, R27, R25, R24 ;  /* 0x000000191b1a7389 */ /* 0x0000640000000018 */
[----:B01----:R-:W-:Y:S05]  /*1c70*/  ENDCOLLECTIVE ;  /* 0x000000000000791b */ /* 0x003fea0003800000 */
.L_x_52102:
[----:B------:R-:W-:Y:S01]  /*1c80*/  MOV R25, R18 ;  /* 0x0000001200197202 */ /* 0x000fe20000000f00 */
[----:B------:R-:W-:-:S07]  /*1c90*/  IMAD R29, R9, R26, R28 ;  /* 0x0000001a091d7224 */ /* 0x000fce00078e021c */
[----:B------:R-:W-:Y:S05]  /*1ca0*/  WARPSYNC.COLLECTIVE R23, `(.L_x_52103) ;  /* 0x0000000017087348 */ /* 0x000fea0003c00000 */
[----:B------:R0:W1:Y:S02]  /*1cb0*/  SHFL.IDX P0, R26, R27, R25, R24 ;  /* 0x000000191b1a7389 */ /* 0x0000640000000018 */
[----:B01----:R-:W-:Y:S05]  /*1cc0*/  ENDCOLLECTIVE ;  /* 0x000000000000791b */ /* 0x003fea0003800000 */
.L_x_52103:
[----:B------:R-:W-:Y:S02]  /*1cd0*/  IMAD.MOV.U32 R25, RZ, RZ, R14 ;  /* 0x000000ffff197224 */ /* 0x000fe400078e000e */
[----:B------:R-:W-:-:S04]  /*1ce0*/  IMAD.MOV.U32 R23, RZ, RZ, R26 ;  /* 0x000000ffff177224 */ /* 0x000fc800078e001a */
[----:B------:R-:W-:Y:S01]  /*1cf0*/  IMAD R28, R8, R23, R29 ;  /* 0x00000017081c7224 */ /* 0x000fe200078e021d */
[----:B------:R-:W-:-:S07]  /*1d00*/  MOV R23, 0xffffffff ;  /* 0xffffffff00177802 */ /* 0x000fce0000000f00 */
[----:B------:R-:W-:Y:S05]  /*1d10*/  WARPSYNC.COLLECTIVE R23, `(.L_x_52104) ;  /* 0x0000000017087348 */ /* 0x000fea0003c00000 */
[----:B------:R0:W1:Y:S02]  /*1d20*/  SHFL.IDX P0, R26, R27, R25, R24 ;  /* 0x000000191b1a7389 */ /* 0x0000640000000018 */
[----:B01----:R-:W-:Y:S05]  /*1d30*/  ENDCOLLECTIVE ;  /* 0x000000000000791b */ /* 0x003fea0003800000 */
.L_x_52104:
[----:B------:R-:W-:Y:S02]  /*1d40*/  IMAD.MOV.U32 R25, RZ, RZ, R13 ;  /* 0x000000ffff197224 */ /* 0x000fe400078e000d */
[----:B------:R-:W-:-:S04]  /*1d50*/  IMAD.MOV.U32 R24, RZ, RZ, R26 ;  /* 0x000000ffff187224 */ /* 0x000fc800078e001a */
[----:B------:R-:W-:Y:S02]  /*1d60*/  IMAD R29, R7, R24, R28 ;  /* 0x00000018071d7224 */ /* 0x000fe400078e021c */
[----:B------:R-:W-:-:S07]  /*1d70*/  HFMA2 R24, -RZ, RZ, 0, 0.0020122528076171875 ;  /* 0x0000181fff187431 */ /* 0x000fce00000001ff */
[----:B------:R-:W-:Y:S05]  /*1d80*/  WARPSYNC.COLLECTIVE R23, `(.L_x_52105) ;  /* 0x0000000017087348 */ /* 0x000fea0003c00000 */
[----:B------:R0:W1:Y:S02]  /*1d90*/  SHFL.IDX P0, R26, R27, R25, R24 ;  /* 0x000000191b1a7389 */ /* 0x0000640000000018 */
[----:B01----:R-:W-:Y:S05]  /*1da0*/  ENDCOLLECTIVE ;  /* 0x000000000000791b */ /* 0x003fea0003800000 */
.L_x_52105:
[----:B------:R-:W-:Y:S02]  /*1db0*/  IMAD.MOV.U32 R25, RZ, RZ, R12 ;  /* 0x000000ffff197224 */ /* 0x000fe400078e000c */
[----:B------:R-:W-:-:S04]  /*1dc0*/  IMAD.MOV.U32 R23, RZ, RZ, R26 ;  /* 0x000000ffff177224 */ /* 0x000fc800078e001a */
[----:B------:R-:W-:Y:S01]  /*1dd0*/  IMAD R29, R6, R23, R29 ;  /* 0x00000017061d7224 */ /* 0x000fe200078e021d */
[----:B------:R-:W-:-:S07]  /*1de0*/  MOV R23, 0xffffffff ;  /* 0xffffffff00177802 */ /* 0x000fce0000000f00 */
[----:B------:R-:W-:Y:S05]  /*1df0*/  WARPSYNC.COLLECTIVE R23, `(.L_x_52106) ;  /* 0x0000000017087348 */ /* 0x000fea0003c00000 */
[----:B------:R0:W1:Y:S02]  /*1e00*/  SHFL.IDX P0, R26, R27, R25, R24 ;  /* 0x000000191b1a7389 */ /* 0x0000640000000018 */
[----:B01----:R-:W-:Y:S05]  /*1e10*/  ENDCOLLECTIVE ;  /* 0x000000000000791b */ /* 0x003fea0003800000 */
.L_x_52106:
[----:B------:R-:W-:Y:S05]  /*1e20*/  BRA `(.L_x_52107) ;  /* 0xfffffff400407947 */ /* 0x000fea000383ffff */
.L_x_52108:
        /* <DEDUP_REMOVED lines=13> */
.L_x_58731:


//--------------------- .text._Z9cuda_gemmIiLi256ELi1ELi1ELi64ELi8ELi8ELi32ELi0ELi0EEviiiPT_S1_S1_ii --------------------------
	.section	.text._Z9cuda_gemmIiLi256ELi1ELi1ELi64ELi8ELi8ELi32ELi0ELi0EEviiiPT_S1_S1_ii,"ax",@progbits
	.align	128
        .global         _Z9cuda_gemmIiLi256ELi1ELi1ELi64ELi8ELi8ELi32ELi0ELi0EEviiiPT_S1_S1_ii
        .type           _Z9cuda_gemmIiLi256ELi1ELi1ELi64ELi8ELi8ELi32ELi0ELi0EEviiiPT_S1_S1_ii,@function
        .size           _Z9cuda_gemmIiLi256ELi1ELi1ELi64ELi8ELi8ELi32ELi0ELi0EEviiiPT_S1_S1_ii,(.L_x_58732 - _Z9cuda_gemmIiLi256ELi1ELi1ELi64ELi8ELi8ELi32ELi0ELi0EEviiiPT_S1_S1_ii)
        .other          _Z9cuda_gemmIiLi256ELi1ELi1ELi64ELi8ELi8ELi32ELi0ELi0EEviiiPT_S1_S1_ii,@"STO_CUDA_ENTRY STV_DEFAULT"
_Z9cuda_gemmIiLi256ELi1ELi1ELi64ELi8ELi8ELi32ELi0ELi0EEviiiPT_S1_S1_ii:
.text._Z9cuda_gemmIiLi256ELi1ELi1ELi64ELi8ELi8ELi32ELi0ELi0EEviiiPT_S1_S1_ii:
        /* <DEDUP_REMOVED lines=77> */
.L_x_52111:
        /* <DEDUP_REMOVED lines=25> */
.L_x_52110:
[----:B------:R-:W-:Y:S05]  /*0660*/  BSYNC.RECONVERGENT B0 ;  /* 0x0000000000007941 */ /* 0x000fea0003800200 */
.L_x_52109:
        /* <DEDUP_REMOVED lines=98> */
.L_x_52116:
        /* <DEDUP_REMOVED lines=10> */
.L_x_52115:
[----:B------:R-:W-:Y:S05]  /*0d30*/  BSYNC.RECONVERGENT B1 ;  /* 0x0000000000017941 */ /* 0x000fea0003800200 */
.L_x_52114:
[----:B------:R-:W-:Y:S04]  /*0d40*/  BSSY.RECONVERGENT B1, `(.L_x_52117) ;  /* 0x000001f000017945 */ /* 0x000fe80003800200 */
[----:B------:R-:W-:Y:S05]  /*0d50*/  @!P3 BRA `(.L_x_52118) ;  /* 0x000000000074b947 */ /* 0x000fea0003800000 */
[----:B0-----:R-:W0:Y:S01]  /*0d60*/  S2R R3, SR_CgaCtaId ;  /* 0x0000000000037919 */ /* 0x001e220000008800 */
[----:B------:R-:W-:Y:S02]  /*0d70*/  MOV R2, 0x400 ;  /* 0x0000040000027802 */ /* 0x000fe40000000f00 */
[----:B------:R-:W-:-:S03]  /*0d80*/  SHF.L.U32 R14, R34, 0x2, RZ ;  /* 0x00000002220e7819 */ /* 0x000fc600000006ff */
[----:B------:R-:W-:-:S05]  /*0d90*/  VIADD R2, R2, 0x180 ;  /* 0x0000018002027836 */ /* 0x000fca0000000000 */
[----:B0-----:R-:W-:-:S07]  /*0da0*/  LEA R15, R3, R2, 0x18 ;  /* 0x00000002030f7211 */ /* 0x001fce00078ec0ff */
.L_x_52119:
        /* <DEDUP_REMOVED lines=24> */
.L_x_52118:
[----:B------:R-:W-:Y:S05]  /*0f30*/  BSYNC.RECONVERGENT B1 ;  /* 0x0000000000017941 */ /* 0x000fea0003800200 */
.L_x_52117:
        /* <DEDUP_REMOVED lines=9> */
.L_x_52122:
[----:B------:R-:W-:Y:S01]  /*0fd0*/  IMAD R7, R2, 0x4, R3 ;  /* 0x0000000402077824 */ /* 0x000fe200078e0203 */
[----:B------:R-:W-:Y:S01]  /*0fe0*/  IADD3 R6, PT, PT, R6, 0x1, RZ ;  /* 0x0000000106067810 */ /* 0x000fe20007ffe0ff */
[----:B------:R-:W-:-:S03]  /*0ff0*/  IMAD.IADD R2, R34, 0x1, R2 ;  /* 0x0000000122027824 */ /* 0x000fc600078e0202 */
[----:B------:R0:W-:Y:S01]  /*1000*/  STS [R7], RZ ;  /* 0x000000ff07007388 */ /* 0x0001e20000000800 */
[----:B------:R-:W-:-:S13]  /*1010*/  ISETP.NE.AND P1, PT, R6, R5, PT ;  /* 0x000000050600720c */ /* 0x000fda0003f25270 */
[----:B0-----:R-:W-:Y:S05]  /*1020*/  @P1 BRA `(.L_x_52122) ;  /* 0xfffffffc00e81947 */ /* 0x001fea000383ffff */
.L_x_52121:
[----:B------:R-:W-:Y:S05]  /*1030*/  BSYNC.RECONVERGENT B1 ;  /* 0x0000000000017941 */ /* 0x000fea0003800200 */
.L_x_52120:
[----:B------:R-:W-:Y:S05]  /*1040*/  @!P0 BRA `(.L_x_52113) ;  /* 0x00000000003c8947 */ /* 0x000fea0003800000 */
[----:B------:R-:W0:Y:S01]  /*1050*/  S2R R5, SR_CgaCtaId ;  /* 0x0000000000057919 */ /* 0x000e220000008800 */
[----:B------:R-:W-:-:S05]  /*1060*/  MOV R3, 0x400 ;  /* 0x0000040000037802 */ /* 0x000fca0000000f00 */
[----:B------:R-:W-:-:S05]  /*1070*/  VIADD R3, R3, 0x280 ;  /* 0x0000028003037836 */ /* 0x000fca0000000000 */
[----:B0-----:R-:W-:-:S07]  /*1080*/  LEA R7, R5, R3, 0x18 ;  /* 0x0000000305077211 */ /* 0x001fce00078ec0ff */
.L_x_52123:
        /* <DEDUP_REMOVED lines=11> */
.L_x_52113:
[----:B------:R-:W-:Y:S05]  /*1140*/  BSYNC.RECONVERGENT B0 ;  /* 0x0000000000007941 */ /* 0x000fea0003800200 */
.L_x_52112:
        /* <DEDUP_REMOVED lines=48> */
.L_x_52154:
        /* <DEDUP_REMOVED lines=20> */
.L_x_52127:
        /* <DEDUP_REMOVED lines=10> */
.L_x_52128:
        /* <DEDUP_REMOVED lines=8> */
.L_x_52129:
        /* <DEDUP_REMOVED lines=8> */
.L_x_52130:
        /* <DEDUP_REMOVED lines=9> */
.L_x_52131:
        /* <DEDUP_REMOVED lines=10> */
.L_x_52132:
        /* <DEDUP_REMOVED lines=14> */
.L_x_52133:
        /* <DEDUP_REMOVED lines=13> */
.L_x_52134:
        /* <DEDUP_REMOVED lines=36> */
.L_x_52153:
[----:B----4-:R-:W-:Y:S02]  /*1c50*/  IMAD R44, R25, 0x24, R39 ;  /* 0x00000024192c7824 */ /* 0x010fe400078e0227 */
[----:B------:R-:W-:-:S04]  /*1c60*/  IMAD.MOV.U32 R41, RZ, RZ, RZ ;  /* 0x000000ffff297224 */ /* 0x000fc800078e00ff */
[----:B------:R-:W4:Y:S01]  /*1c70*/  LDS R44, [R44] ;  /* 0x000000002c2c7984 */ /* 0x000f220000000800 */
[----:B0-----:R-:W-:Y:S05]  /*1c80*/  @!P0 BRA `(.L_x_52137) ;  /* 0x0000000000108947 */ /* 0x001fea0003800000 */
[----:B------:R-:W-:-:S03]  /*1c90*/  UMOV UR4, 0xffffffff ;  /* 0xffffffff00047882 */ /* 0x000fc60000000000 */
[----:B------:R-:W-:Y:S05]  /*1ca0*/  BRA.DIV UR4, `(.L_x_52138) ;  /* 0x0000002e04c47947 */ /* 0x000fea000b800000 */
[----:B----4-:R4:W0:Y:S02]  /*1cb0*/  SHFL.IDX PT, R3, R44, R12, R26 ;  /* 0x0000000c2c037389 */ /* 0x01082400000e001a */
.L_x_52218:
[----:B01----:R-:W-:-:S07]  /*1cc0*/  IMAD R41, R10, R3, RZ ;  /* 0x000000030a297224 */ /* 0x003fce00078e02ff */
.L_x_52137:
[----:B------:R-:W-:Y:S05]  /*1cd0*/  @!P1 BRA `(.L_x_52139) ;  /* 0x0000000000109947 */ /* 0x000fea0003800000 */
[----:B------:R-:W-:-:S03]  /*1ce0*/  UMOV UR4, 0xffffffff ;  /* 0xffffffff00047882 */ /* 0x000fc60000000000 */
[----:B------:R-:W-:Y:S05]  /*1cf0*/  BRA.DIV UR4, `(.L_x_52140) ;  /* 0x0000002e04d07947 */ /* 0x000fea000b800000 */
[----:B----4-:R4:W0:Y:S02]  /*1d00*/  SHFL.IDX PT, R3, R44, R22, R26 ;  /* 0x000000162c037389 */ /* 0x01082400000e001a */
.L_x_52221:
[----:B0--3--:R-:W-:-:S07]  /*1d10*/  IMAD R41, R9, R3, R41 ;  /* 0x0000000309297224 */ /* 0x009fce00078e0229 */
.L_x_52139:
[----:B------:R-:W-:Y:S05]  /*1d20*/  @!P2 BRA `(.L_x_52141) ;  /* 0x000000000010a947 */ /* 0x000fea0003800000 */
[----:B------:R-:W-:-:S03]  /*1d30*/  UMOV UR4, 0xffffffff ;  /* 0xffffffff00047882 */ /* 0x000fc60000000000 */
[----:B------:R-:W-:Y:S05]  /*1d40*/  BRA.DIV UR4, `(.L_x_52142) ;  /* 0x0000002e04dc7947 */ /* 0x000fea000b800000 */
[----:B----4-:R4:W0:Y:S02]  /*1d50*/  SHFL.IDX PT, R3, R44, R21, R26 ;  /* 0x000000152c037389 */ /* 0x01082400000e001a */
.L_x_52224:
[----:B0-----:R-:W-:-:S07]  /*1d60*/  IMAD R41, R8, R3, R41 ;  /* 0x0000000308297224 */ /* 0x001fce00078e0229 */
.L_x_52141:
[----:B------:R-:W-:Y:S05]  /*1d70*/  @!P3 BRA `(.L_x_52143) ;  /* 0x000000000010b947 */ /* 0x000fea0003800000 */
[----:B------:R-:W-:-:S03]  /*1d80*/  UMOV UR4, 0xffffffff ;  /* 0xffffffff00047882 */ /* 0x000fc60000000000 */
[----:B------:R-:W-:Y:S05]  /*1d90*/  BRA.DIV UR4, `(.L_x_52144) ;  /* 0x0000002e04e87947 */ /* 0x000fea000b800000 */
[----:B----4-:R4:W0:Y:S02]  /*1da0*/  SHFL.IDX PT, R3, R44, R20, R26 ;  /* 0x000000142c037389 */ /* 0x01082400000e001a */
.L_x_52227:
[----:B0-----:R-:W-:-:S07]  /*1db0*/  IMAD R41, R7, R3, R41 ;  /* 0x0000000307297224 */ /* 0x001fce00078e0229 */
.L_x_52143:
[----:B------:R-:W-:Y:S05]  /*1dc0*/  @!P4 BRA `(.L_x_52145) ;  /* 0x000000000010c947 */ /* 0x000fea0003800000 */
[----:B------:R-:W-:-:S03]  /*1dd0*/  UMOV UR4, 0xffffffff ;  /* 0xffffffff00047882 */ /* 0x000fc60000000000 */
[----:B------:R-:W-:Y:S05]  /*1de0*/  BRA.DIV UR4, `(.L_x_52146) ;  /* 0x0000002e04f47947 */ /* 0x000fea000b800000 */
[----:B----4-:R4:W0:Y:S02]  /*1df0*/  SHFL.IDX PT, R3, R44, R19, R26 ;  /* 0x000000132c037389 */ /* 0x01082400000e001a */
.L_x_52230:
[----:B0-----:R-:W-:-:S07]  /*1e00*/  IMAD R41, R6, R3, R41 ;  /* 0x0000000306297224 */ /* 0x001fce00078e0229 */
.L_x_52145:
[----:B------:R-:W-:Y:S05]  /*1e10*/  @!P5 BRA `(.L_x_52147) ;  /* 0x000000000010d947 */ /* 0x000fea0003800000 */
[----:B------:R-:W-:-:S03]  /*1e20*/  UMOV UR4, 0xffffffff ;  /* 0xffffffff00047882 */ /* 0x000fc60000000000 */
[----:B------:R-:W-:Y:S05]  /*1e30*/  BRA.DIV UR4, `(.L_x_52148) ;  /* 0x0000003204007947 */ /* 0x000fea000b800000 */
[----:B----4-:R4:W0:Y:S02]  /*1e40*/  SHFL.IDX PT, R3, R44, R18, R26 ;  /* 0x000000122c037389 */ /* 0x01082400000e001a */
.L_x_52233:
[----:B0-----:R-:W-:-:S07]  /*1e50*/  IMAD R41, R5, R3, R41 ;  /* 0x0000000305297224 */ /* 0x001fce00078e0229 */
.L_x_52147:
[----:B------:R-:W5:Y:S02]  /*1e60*/  LDCU UR4, c[0x0][0x3ac] ;  /* 0x00007580ff0477ac */ /* 0x000f640008000800 */
[----:B-----5:R-:W-:-:S05]  /*1e70*/  IMAD.U32 R38, RZ, RZ, UR4 ;  /* 0x00000004ff267e24 */ /* 0x020fca000f8e00ff */
[----:B------:R-:W-:-:S13]  /*1e80*/  ISETP.GE.AND P6, PT, R38, 0x7, PT ;  /* 0x000000072600780c */ /* 0x000fda0003fc6270 */
[----:B------:R-:W-:Y:S05]  /*1e90*/  @!P6 BRA `(.L_x_52149) ;  /* 0x000000000010e947 */ /* 0x000fea0003800000 */
[----:B------:R-:W-:-:S03]  /*1ea0*/  UMOV UR4, 0xffffffff ;  /* 0xffffffff00047882 */ /* 0x000fc60000000000 */
[----:B------:R-:W-:Y:S05]  /*1eb0*/  BRA.DIV UR4, `(.L_x_52150) ;  /* 0x0000003204007947 */ /* 0x000fea000b800000 */
[----:B----4-:R4:W0:Y:S02]  /*1ec0*/  SHFL.IDX PT, R3, R44, R17, R26 ;  /* 0x000000112c037389 */ /* 0x01082400000e001a */
.L_x_52236:
[----:B0-2---:R-:W-:-:S07]  /*1ed0*/  IMAD R41, R4, R3, R41 ;  /* 0x0000000304297224 */ /* 0x005fce00078e0229 */
.L_x_52149:
[----:B------:R-:W-:-:S13]  /*1ee0*/  ISETP.GE.AND P6, PT, R38, 0x8, PT ;  /* 0x000000082600780c */ /* 0x000fda0003fc6270 */
[----:B------:R-:W-:Y:S05]  /*1ef0*/  @!P6 BRA `(.L_x_52151) ;  /* 0x000000000010e947 */ /* 0x000fea0003800000 */
[----:B------:R-:W-:-:S03]  /*1f00*/  UMOV UR4, 0xffffffff ;  /* 0xffffffff00047882 */ /* 0x000fc60000000000 */
[----:B------:R-:W-:Y:S05]  /*1f10*/  BRA.DIV UR4, `(.L_x_52152) ;  /* 0x0000003204087947 */ /* 0x000fea000b800000 */
[----:B----4-:R4:W0:Y:S02]  /*1f20*/  SHFL.IDX PT, R3, R44, R23, R26 ;  /* 0x000000172c037389 */ /* 0x01082400000e001a */
.L_x_52239:
[----:B0-----:R-:W-:-:S07]  /*1f30*/  IMAD R41, R0, R3, R41 ;  /* 0x0000000300297224 */ /* 0x001fce00078e0229 */
.L_x_52151:
        /* <DEDUP_REMOVED lines=8> */
.L_x_52136:
[----:B------:R-:W-:Y:S05]  /*1fc0*/  BSYNC B0 ;  /* 0x0000000000007941 */ /* 0x000fea0003800000 */
.L_x_52135:
[----:B------:R-:W-:-:S13]  /*1fd0*/  ISETP.NE.AND P6, PT, R40, RZ, PT ;  /* 0x000000ff2800720c */ /* 0x000fda0003fc5270 */
[----:B------:R-:W-:Y:S05]  /*1fe0*/  @!P6 BRA `(.L_x_52154) ;  /* 0xfffffff40018e947 */ /* 0x000fea000383ffff */
[----:B------:R-:W-:Y:S05]  /*1ff0*/  BSYNC B1 ;  /* 0x0000000000017941 */ /* 0x000fea0003800000 */
.L_x_52126:
[----:B------:R-:W-:Y:S05]  /*2000*/  BRA `(.L_x_52124) ;  /* 0x0000001c00347947 */ /* 0x000fea0003800000 */
.L_x_52125:
        /* <DEDUP_REMOVED lines=44> */
.L_x_52183:
        /* <DEDUP_REMOVED lines=20> */
.L_x_52156:
        /* <DEDUP_REMOVED lines=8> */
.L_x_52157:
        /* <DEDUP_REMOVED lines=8> */
.L_x_52158:
        /* <DEDUP_REMOVED lines=8> */
.L_x_52159:
        /* <DEDUP_REMOVED lines=9> */
.L_x_52160:
        /* <DEDUP_REMOVED lines=10> */
.L_x_52161:
        /* <DEDUP_REMOVED lines=12> */
.L_x_52162:
        /* <DEDUP_REMOVED lines=13> */
.L_x_52163:
        /* <DEDUP_REMOVED lines=31> */
.L_x_52182:
[----:B----4-:R-:W-:Y:S02]  /*2a40*/  IMAD R44, R40, 0x24, R41 ;  /* 0x00000024282c7824 */ /* 0x010fe400078e0229 */
[----:B------:R-:W-:-:S04]  /*2a50*/  HFMA2 R42, -RZ, RZ, 0, 0 ;  /* 0x00000000ff2a7431 */ /* 0x000fc800000001ff */
[----:B------:R-:W4:Y:S01]  /*2a60*/  LDS R44, [R44] ;  /* 0x000000002c2c7984 */ /* 0x000f220000000800 */
[----:B------:R-:W-:Y:S05]  /*2a70*/  @!P5 BRA `(.L_x_52166) ;  /* 0x000000000010d947 */ /* 0x000fea0003800000 */
[----:B------:R-:W-:-:S03]  /*2a80*/  UMOV UR4, 0xffffffff ;  /* 0xffffffff00047882 */ /* 0x000fc60000000000 */
[----:B------:R-:W-:Y:S05]  /*2a90*/  BRA.DIV UR4, `(.L_x_52167) ;  /* 0x0000002604487947 */ /* 0x000fea000b800000 */
[----:B----4-:R4:W0:Y:S02]  /*2aa0*/  SHFL.IDX PT, R3, R44, R12, R26 ;  /* 0x0000000c2c037389 */ /* 0x01082400000e001a */
.L_x_52242:
[----:B01----:R-:W-:-:S07]  /*2ab0*/  IMAD R42, R10, R3, RZ ;  /* 0x000000030a2a7224 */ /* 0x003fce00078e02ff */
.L_x_52166:
[----:B------:R-:W-:Y:S05]  /*2ac0*/  @!P4 BRA `(.L_x_52168) ;  /* 0x000000000010c947 */ /* 0x000fea0003800000 */
[----:B------:R-:W-:-:S03]  /*2ad0*/  UMOV UR4, 0xffffffff ;  /* 0xffffffff00047882 */ /* 0x000fc60000000000 */
[----:B------:R-:W-:Y:S05]  /*2ae0*/  BRA.DIV UR4, `(.L_x_52169) ;  /* 0x0000002604547947 */ /* 0x000fea000b800000 */
[----:B----4-:R4:W0:Y:S02]  /*2af0*/  SHFL.IDX PT, R3, R44, R24, R26 ;  /* 0x000000182c037389 */ /* 0x01082400000e001a */
.L_x_52245:
[----:B0--3--:R-:W-:-:S07]  /*2b00*/  IMAD R42, R9, R3, R42 ;  /* 0x00000003092a7224 */ /* 0x009fce00078e022a */
.L_x_52168:
[----:B------:R-:W-:Y:S05]  /*2b10*/  @!P3 BRA `(.L_x_52170) ;  /* 0x000000000010b947 */ /* 0x000fea0003800000 */
[----:B------:R-:W-:-:S03]  /*2b20*/  UMOV UR4, 0xffffffff ;  /* 0xffffffff00047882 */ /* 0x000fc60000000000 */
[----:B------:R-:W-:Y:S05]  /*2b30*/  BRA.DIV UR4, `(.L_x_52171) ;  /* 0x0000002604607947 */ /* 0x000fea000b800000 */
[----:B----4-:R4:W0:Y:S02]  /*2b40*/  SHFL.IDX PT, R3, R44, R23, R26 ;  /* 0x000000172c037389 */ /* 0x01082400000e001a */
.L_x_52248:
[----:B0-----:R-:W-:-:S07]  /*2b50*/  IMAD R42, R8, R3, R42 ;  /* 0x00000003082a7224 */ /* 0x001fce00078e022a */
.L_x_52170:
[----:B------:R-:W-:Y:S05]  /*2b60*/  @!P2 BRA `(.L_x_52172) ;  /* 0x000000000010a947 */ /* 0x000fea0003800000 */
[----:B------:R-:W-:-:S03]  /*2b70*/  UMOV UR4, 0xffffffff ;  /* 0xffffffff00047882 */ /* 0x000fc60000000000 */
[----:B------:R-:W-:Y:S05]  /*2b80*/  BRA.DIV UR4, `(.L_x_52173) ;  /* 0x00000026046c7947 */ /* 0x000fea000b800000 */
[----:B----4-:R4:W0:Y:S02]  /*2b90*/  SHFL.IDX PT, R3, R44, R22, R26 ;  /* 0x000000162c037389 */ /* 0x01082400000e001a */
.L_x_52251:
[----:B0-----:R-:W-:-:S07]  /*2ba0*/  IMAD R42, R7, R3, R42 ;  /* 0x00000003072a7224 */ /* 0x001fce00078e022a */
.L_x_52172:
[----:B------:R-:W-:Y:S05]  /*2bb0*/  @!P1 BRA `(.L_x_52174) ;  /* 0x0000000000109947 */ /* 0x000fea0003800000 */
[----:B------:R-:W-:-:S03]  /*2bc0*/  UMOV UR4, 0xffffffff ;  /* 0xffffffff00047882 */ /* 0x000fc60000000000 */
[----:B------:R-:W-:Y:S05]  /*2bd0*/  BRA.DIV UR4, `(.L_x_52175) ;  /* 0x0000002604787947 */ /* 0x000fea000b800000 */
[----:B----4-:R4:W0:Y:S02]  /*2be0*/  SHFL.IDX PT, R3, R44, R21, R26 ;  /* 0x000000152c037389 */ /* 0x01082400000e001a */
.L_x_52254:
[----:B0-----:R-:W-:-:S07]  /*2bf0*/  IMAD R42, R6, R3, R42 ;  /* 0x00000003062a7224 */ /* 0x001fce00078e022a */
.L_x_52174:
[----:B------:R-:W-:Y:S05]  /*2c00*/  @!P0 BRA `(.L_x_52176) ;  /* 0x0000000000108947 */ /* 0x000fea0003800000 */
[----:B------:R-:W-:-:S03]  /*2c10*/  UMOV UR4, 0xffffffff ;  /* 0xffffffff00047882 */ /* 0x000fc60000000000 */
[----:B------:R-:W-:Y:S05]  /*2c20*/  BRA.DIV UR4, `(.L_x_52177) ;  /* 0x0000002604847947 */ /* 0x000fea000b800000 */
[----:B----4-:R4:W0:Y:S02]  /*2c30*/  SHFL.IDX PT, R3, R44, R20, R26 ;  /* 0x000000142c037389 */ /* 0x01082400000e001a */
.L_x_52257:
[----:B0-----:R-:W-:-:S07]  /*2c40*/  IMAD R42, R5, R3, R42 ;  /* 0x00000003052a7224 */ /* 0x001fce00078e022a */
.L_x_52176:
[----:B------:R-:W5:Y:S02]  /*2c50*/  LDCU UR4, c[0x0][0x3ac] ;  /* 0x00007580ff0477ac */ /* 0x000f640008000800 */
[----:B-----5:R-:W-:-:S05]  /*2c60*/  IMAD.U32 R38, RZ, RZ, UR4 ;  /* 0x00000004ff267e24 */ /* 0x020fca000f8e00ff */
[----:B------:R-:W-:-:S13]  /*2c70*/  ISETP.GE.U32.AND P6, PT, R38, 0x7, PT ;  /* 0x000000072600780c */ /* 0x000fda0003fc6070 */
[----:B------:R-:W-:Y:S05]  /*2c80*/  @!P6 BRA `(.L_x_52178) ;  /* 0x000000000010e947 */ /* 0x000fea0003800000 */
[----:B------:R-:W-:-:S03]  /*2c90*/  UMOV UR4, 0xffffffff ;  /* 0xffffffff00047882 */ /* 0x000fc60000000000 */
[----:B------:R-:W-:Y:S05]  /*2ca0*/  BRA.DIV UR4, `(.L_x_52179) ;  /* 0x0000002604847947 */ /* 0x000fea000b800000 */
[----:B----4-:R4:W0:Y:S02]  /*2cb0*/  SHFL.IDX PT, R3, R44, R19, R26 ;  /* 0x000000132c037389 */ /* 0x01082400000e001a */
.L_x_52260:
[----:B0-2---:R-:W-:-:S07]  /*2cc0*/  IMAD R42, R4, R3, R42 ;  /* 0x00000003042a7224 */ /* 0x005fce00078e022a */
.L_x_52178:
[----:B------:R-:W-:-:S13]  /*2cd0*/  ISETP.GE.U32.AND P6, PT, R38, 0x8, PT ;  /* 0x000000082600780c */ /* 0x000fda0003fc6070 */
[----:B------:R-:W-:Y:S05]  /*2ce0*/  @!P6 BRA `(.L_x_52180) ;  /* 0x000000000010e947 */ /* 0x000fea0003800000 */
[----:B------:R-:W-:-:S03]  /*2cf0*/  UMOV UR4, 0xffffffff ;  /* 0xffffffff00047882 */ /* 0x000fc60000000000 */
[----:B------:R-:W-:Y:S05]  /*2d00*/  BRA.DIV UR4, `(.L_x_52181) ;  /* 0x00000026048c7947 */ /* 0x000fea000b800000 */
[----:B----4-:R4:W0:Y:S02]  /*2d10*/  SHFL.IDX PT, R3, R44, R25, R26 ;  /* 0x000000192c037389 */ /* 0x01082400000e001a */
.L_x_52263:
[----:B0-----:R-:W-:-:S07]  /*2d20*/  IMAD R42, R0, R3, R42 ;  /* 0x00000003002a7224 */ /* 0x001fce00078e022a */
.L_x_52180:
[----:B------:R-:W-:Y:S02]  /*2d30*/  IMAD R2, R37, R40, R11 ;  /* 0x0000002825027224 */ /* 0x000fe400078e020b */
[----:B------:R-:W-:Y:S02]  /*2d40*/  IMAD.IADD R40, R30, 0x1, R40 ;  /* 0x000000011e287824 */ /* 0x000fe400078e0228 */
[----:B------:R-:W-:-:S03]  /*2d50*/  IMAD R2, R2, 0x4, R39 ;  /* 0x0000000402027824 */ /* 0x000fc600078e0227 */
[----:B------:R-:W-:Y:S02]  /*2d60*/  ISETP.GE.AND P6, PT, R40, UR10, PT ;  /* 0x0000000a28007c0c */ /* 0x000fe4000bfc6270 */
[----:B------:R0:W-:Y:S11]  /*2d70*/  STS [R2], R42 ;  /* 0x0000002a02007388 */ /* 0x0001f60000000800 */
[----:B0-----:R-:W-:Y:S05]  /*2d80*/  @!P6 BRA `(.L_x_52182) ;  /* 0xfffffffc002ce947 */ /* 0x001fea000383ffff */
.L_x_52165:
[----:B------:R-:W-:Y:S05]  /*2d90*/  BSYNC B0 ;  /* 0x0000000000007941 */ /* 0x000fea0003800000 */
.L_x_52164:
[----:B------:R-:W-:-:S13]  /*2da0*/  ISETP.NE.AND P6, PT, R43, RZ, PT ;  /* 0x000000ff2b00720c */ /* 0x000fda0003fc5270 */
[----:B------:R-:W-:Y:S05]  /*2db0*/  @!P6 BRA `(.L_x_52183) ;  /* 0xfffffff40044e947 */ /* 0x000fea000383ffff */
[----:B------:R-:W-:Y:S05]  /*2dc0*/  BRA `(.L_x_52124) ;  /* 0x0000000c00c47947 */ /* 0x000fea0003800000 */
.L_x_52155:
        /* <DEDUP_REMOVED lines=34> */
.L_x_52211:
        /* <DEDUP_REMOVED lines=21> */
.L_x_52184:
        /* <DEDUP_REMOVED lines=10> */
.L_x_52185:
        /* <DEDUP_REMOVED lines=10> */
.L_x_52186:
        /* <DEDUP_REMOVED lines=10> */
.L_x_52187:
        /* <DEDUP_REMOVED lines=9> */
.L_x_52188:
        /* <DEDUP_REMOVED lines=11> */
.L_x_52189:
        /* <DEDUP_REMOVED lines=11> */
.L_x_52190:
        /* <DEDUP_REMOVED lines=11> */
.L_x_52191:
        /* <DEDUP_REMOVED lines=29> */
.L_x_52210:
[----:B0-----:R-:W-:Y:S02]  /*3790*/  IMAD R44, R24, 0x24, R25 ;  /* 0x00000024182c7824 */ /* 0x001fe400078e0219 */
[----:B------:R-:W-:-:S04]  /*37a0*/  IMAD.MOV.U32 R39, RZ, RZ, RZ ;  /* 0x000000ffff277224 */ /* 0x000fc800078e00ff */
[----:B------:R-:W0:Y:S01]  /*37b0*/  LDS R44, [R44] ;  /* 0x000000002c2c7984 */ /* 0x000e220000000800 */
[----:B------:R-:W-:Y:S05]  /*37c0*/  @!P4 BRA `(.L_x_52193) ;  /* 0x000000000010c947 */ /* 0x000fea0003800000 */
[----:B------:R-:W-:-:S03]  /*37d0*/  UMOV UR4, 0xffffffff ;  /* 0xffffffff00047882 */ /* 0x000fc60000000000 */
[----:B------:R-:W-:Y:S05]  /*37e0*/  BRA.DIV UR4, `(.L_x_52194) ;  /* 0x0000001a04f47947 */ /* 0x000fea000b800000 */
[----:B0-----:R0:W3:Y:S02]  /*37f0*/  SHFL.IDX PT, R3, R44, R14, R26 ;  /* 0x0000000e2c037389 */ /* 0x0010e400000e001a */
.L_x_52265:
[----:B--23--:R-:W-:-:S07]  /*3800*/  IMAD R39, R12, R3, RZ ;  /* 0x000000030c277224 */ /* 0x00cfce00078e02ff */
.L_x_52193:
[----:B------:R-:W-:Y:S05]  /*3810*/  @!P3 BRA `(.L_x_52195) ;  /* 0x000000000010b947 */ /* 0x000fea0003800000 */
[----:B------:R-:W-:-:S03]  /*3820*/  UMOV UR4, 0xffffffff ;  /* 0xffffffff00047882 */ /* 0x000fc60000000000 */
[----:B------:R-:W-:Y:S05]  /*3830*/  BRA.DIV UR4, `(.L_x_52196) ;  /* 0x0000001a04f87947 */ /* 0x000fea000b800000 */
[----:B0-----:R0:W3:Y:S02]  /*3840*/  SHFL.IDX PT, R3, R44, R22, R26 ;  /* 0x000000162c037389 */ /* 0x0010e400000e001a */
.L_x_52268:
[----:B---34-:R-:W-:-:S07]  /*3850*/  IMAD R39, R11, R3, R39 ;  /* 0x000000030b277224 */ /* 0x018fce00078e0227 */
.L_x_52195:
[----:B------:R-:W-:Y:S05]  /*3860*/  @!P2 BRA `(.L_x_52197) ;  /* 0x000000000010a947 */ /* 0x000fea0003800000 */
[----:B------:R-:W-:-:S03]  /*3870*/  UMOV UR4, 0xffffffff ;  /* 0xffffffff00047882 */ /* 0x000fc60000000000 */
[----:B------:R-:W-:Y:S05]  /*3880*/  BRA.DIV UR4, `(.L_x_52198) ;  /* 0x0000001e04047947 */ /* 0x000fea000b800000 */
[----:B0-----:R0:W3:Y:S02]  /*3890*/  SHFL.IDX PT, R3, R44, R21, R26 ;  /* 0x000000152c037389 */ /* 0x0010e400000e001a */
.L_x_52271:
[----:B-1-3--:R-:W-:-:S07]  /*38a0*/  IMAD R39, R10, R3, R39 ;  /* 0x000000030a277224 */ /* 0x00afce00078e0227 */
.L_x_52197:
[----:B------:R-:W-:Y:S05]  /*38b0*/  @!P1 BRA `(.L_x_52199) ;  /* 0x0000000000109947 */ /* 0x000fea0003800000 */
[----:B------:R-:W-:-:S03]  /*38c0*/  UMOV UR4, 0xffffffff ;  /* 0xffffffff00047882 */ /* 0x000fc60000000000 */
[----:B------:R-:W-:Y:S05]  /*38d0*/  BRA.DIV UR4, `(.L_x_52200) ;  /* 0x0000001e04107947 */ /* 0x000fea000b800000 */
[----:B0-----:R0:W3:Y:S02]  /*38e0*/  SHFL.IDX PT, R3, R44, R20, R26 ;  /* 0x000000142c037389 */ /* 0x0010e400000e001a */
.L_x_52274:
[----:B---3--:R-:W-:-:S07]  /*38f0*/  IMAD R39, R9, R3, R39 ;  /* 0x0000000309277224 */ /* 0x008fce00078e0227 */
.L_x_52199:
[----:B------:R-:W-:Y:S05]  /*3900*/  @!P0 BRA `(.L_x_52201) ;  /* 0x0000000000108947 */ /* 0x000fea0003800000 */
[----:B------:R-:W-:-:S03]  /*3910*/  UMOV UR4, 0xffffffff ;  /* 0xffffffff00047882 */ /* 0x000fc60000000000 */
[----:B------:R-:W-:Y:S05]  /*3920*/  BRA.DIV UR4, `(.L_x_52202) ;  /* 0x0000001e041c7947 */ /* 0x000fea000b800000 */
[----:B0-----:R0:W3:Y:S02]  /*3930*/  SHFL.IDX PT, R3, R44, R19, R26 ;  /* 0x000000132c037389 */ /* 0x0010e400000e001a */
.L_x_52277:
[----:B---3--:R-:W-:-:S07]  /*3940*/  IMAD R39, R8, R3, R39 ;  /* 0x0000000308277224 */ /* 0x008fce00078e0227 */
.L_x_52201:
[----:B------:R-:W3:Y:S02]  /*3950*/  LDCU UR4, c[0x0][0x3ac] ;  /* 0x00007580ff0477ac */ /* 0x000ee40008000800 */
[----:B---3--:R-:W-:-:S05]  /*3960*/  IMAD.U32 R38, RZ, RZ, UR4 ;  /* 0x00000004ff267e24 */ /* 0x008fca000f8e00ff */
[----:B------:R-:W-:-:S13]  /*3970*/  ISETP.GE.AND P6, PT, R38, 0x6, PT ;  /* 0x000000062600780c */ /* 0x000fda0003fc6270 */
[----:B------:R-:W-:Y:S05]  /*3980*/  @!P6 BRA `(.L_x_52203) ;  /* 0x000000000010e947 */ /* 0x000fea0003800000 */
[----:B------:R-:W-:-:S03]  /*3990*/  UMOV UR4, 0xffffffff ;  /* 0xffffffff00047882 */ /* 0x000fc60000000000 */
[----:B------:R-:W-:Y:S05]  /*39a0*/  BRA.DIV UR4, `(.L_x_52204) ;  /* 0x0000001e041c7947 */ /* 0x000fea000b800000 */
[----:B0-----:R0:W3:Y:S02]  /*39b0*/  SHFL.IDX PT, R3, R44, R18, R26 ;  /* 0x000000122c037389 */ /* 0x0010e400000e001a */
.L_x_52280:
[----:B---3--:R-:W-:-:S07]  /*39c0*/  IMAD R39, R7, R3, R39 ;  /* 0x0000000307277224 */ /* 0x008fce00078e0227 */
.L_x_52203:
[----:B------:R-:W-:-:S13]  /*39d0*/  ISETP.GE.AND P6, PT, R38, 0x7, PT ;  /* 0x000000072600780c */ /* 0x000fda0003fc6270 */
[----:B------:R-:W-:Y:S05]  /*39e0*/  @!P6 BRA `(.L_x_52205) ;  /* 0x000000000010e947 */ /* 0x000fea0003800000 */
[----:B------:R-:W-:-:S03]  /*39f0*/  UMOV UR4, 0xffffffff ;  /* 0xffffffff00047882 */ /* 0x000fc60000000000 */
[----:B------:R-:W-:Y:S05]  /*3a00*/  BRA.DIV UR4, `(.L_x_52206) ;  /* 0x0000001e04247947 */ /* 0x000fea000b800000 */
[----:B0-----:R0:W3:Y:S02]  /*3a10*/  SHFL.IDX PT, R3, R44, R17, R26 ;  /* 0x000000112c037389 */ /* 0x0010e400000e001a */
.L_x_52283:
[----:B---3--:R-:W-:-:S07]  /*3a20*/  IMAD R39, R6, R3, R39 ;  /* 0x0000000306277224 */ /* 0x008fce00078e0227 */
.L_x_52205:
[----:B------:R-:W-:-:S13]  /*3a30*/  ISETP.GE.AND P6, PT, R38, 0x8, PT ;  /* 0x000000082600780c */ /* 0x000fda0003fc6270 */
[----:B------:R-:W-:Y:S05]  /*3a40*/  @!P6 BRA `(.L_x_52207) ;  /* 0x000000000010e947 */ /* 0x000fea0003800000 */
[----:B------:R-:W-:-:S03]  /*3a50*/  UMOV UR4, 0xffffffff ;  /* 0xffffffff00047882 */ /* 0x000fc60000000000 */
[----:B------:R-:W-:Y:S05]  /*3a60*/  BRA.DIV UR4, `(.L_x_52208) ;  /* 0x0000001e042c7947 */ /* 0x000fea000b800000 */
[----:B0-----:R0:W3:Y:S02]  /*3a70*/  SHFL.IDX PT, R3, R44, R23, R26 ;  /* 0x000000172c037389 */ /* 0x0010e400000e001a */
.L_x_52286:
[----:B---3--:R-:W-:-:S07]  /*3a80*/  IMAD R39, R5, R3, R39 ;  /* 0x0000000305277224 */ /* 0x008fce00078e0227 */
.L_x_52207:
[----:B------:R-:W-:-:S07]  /*3a90*/  MOV R2, R4 ;  /* 0x0000000400027202 */ /* 0x000fce0000000f00 */
.L_x_52209:
        /* <DEDUP_REMOVED lines=35> */
.L_x_52192:
[----:B------:R-:W-:Y:S05]  /*3cd0*/  @!P5 BRA `(.L_x_52211) ;  /* 0xfffffff000c4d947 */ /* 0x000fea000383ffff */
.L_x_52124:
        /* <DEDUP_REMOVED lines=82> */
.L_x_52214:
        /* <DEDUP_REMOVED lines=28> */
.L_x_52213:
[----:B------:R-:W-:Y:S05]  /*43c0*/  BSYNC.RECONVERGENT B0 ;  /* 0x0000000000007941 */ /* 0x000fea0003800200 */
.L_x_52212:
        /* <DEDUP_REMOVED lines=21> */
.L_x_52215:
        /* <DEDUP_REMOVED lines=106> */
.L_x_52138:
[----:B------:R-:W-:Y:S01]  /*4bc0*/  BSSY B2, `(.L_x_52216) ;  /* 0x0000006000027945 */ /* 0x000fe20003800000 */
[----:B------:R-:W-:Y:S01]  /*4bd0*/  IMAD.MOV.U32 R2, RZ, RZ, R12 ;  /* 0x000000ffff027224 */ /* 0x000fe200078e000c */
[----:B------:R-:W-:-:S07]  /*4be0*/  MOV R3, 0xffffffff ;  /* 0xffffffff00037802 */ /* 0x000fce0000000f00 */
[----:B01234-:R-:W-:Y:S05]  /*4bf0*/  WARPSYNC.COLLECTIVE R3, `(.L_x_52217) ;  /* 0x0000000003087348 */ /* 0x01ffea0003c00000 */
[----:B----4-:R4:W0:Y:S02]  /*4c00*/  SHFL.IDX P6, R3, R44, R2, R26 ;  /* 0x000000022c037389 */ /* 0x01082400000c001a */
[----:B01234-:R-:W-:Y:S05]  /*4c10*/  ENDCOLLECTIVE ;  /* 0x000000000000791b */ /* 0x01ffea0003800000 */
.L_x_52217:
[----:B------:R-:W-:Y:S05]  /*4c20*/  BSYNC B2 ;  /* 0x0000000000027941 */ /* 0x000fea0003800000 */
.L_x_52216:
[----:B------:R-:W-:Y:S05]  /*4c30*/  BRA `(.L_x_52218) ;  /* 0xffffffd000207947 */ /* 0x000fea000383ffff */
.L_x_52140:
[----:B------:R-:W-:Y:S01]  /*4c40*/  BSSY B2, `(.L_x_52219) ;  /* 0x0000006000027945 */ /* 0x000fe20003800000 */
[----:B------:R-:W-:Y:S02]  /*4c50*/  IMAD.MOV.U32 R2, RZ, RZ, R22 ;  /* 0x000000ffff027224 */ /* 0x000fe400078e0016 */
[----:B------:R-:W-:-:S07]  /*4c60*/  IMAD.MOV.U32 R3, RZ, RZ, -0x1 ;  /* 0xffffffffff037424 */ /* 0x000fce00078e00ff */
[----:B01234-:R-:W-:Y:S05]  /*4c70*/  WARPSYNC.COLLECTIVE R3, `(.L_x_52220) ;  /* 0x0000000003087348 */ /* 0x01ffea0003c00000 */
[----:B----4-:R4:W0:Y:S02]  /*4c80*/  SHFL.IDX P6, R3, R44, R2, R26 ;  /* 0x000000022c037389 */ /* 0x01082400000c001a */
[----:B01234-:R-:W-:Y:S05]  /*4c90*/  ENDCOLLECTIVE ;  /* 0x000000000000791b */ /* 0x01ffea0003800000 */
.L_x_52220:
[----:B------:R-:W-:Y:S05]  /*4ca0*/  BSYNC B2 ;  /* 0x0000000000027941 */ /* 0x000fea0003800000 */
.L_x_52219:
[----:B------:R-:W-:Y:S05]  /*4cb0*/  BRA `(.L_x_52221) ;  /* 0xffffffd000147947 */ /* 0x000fea000383ffff */
.L_x_52142:
[----:B------:R-:W-:Y:S01]  /*4cc0*/  BSSY B2, `(.L_x_52222) ;  /* 0x0000006000027945 */ /* 0x000fe20003800000 */
[----:B------:R-:W-:Y:S01]  /*4cd0*/  IMAD.MOV.U32 R2, RZ, RZ, R21 ;  /* 0x000000ffff027224 */ /* 0x000fe200078e0015 */
[----:B------:R-:W-:-:S07]  /*4ce0*/  MOV R3, 0xffffffff ;  /* 0xffffffff00037802 */ /* 0x000fce0000000f00 */
[----:B01234-:R-:W-:Y:S05]  /*4cf0*/  WARPSYNC.COLLECTIVE R3, `(.L_x_52223) ;  /* 0x0000000003087348 */ /* 0x01ffea0003c00000 */
[----:B----4-:R4:W0:Y:S02]  /*4d00*/  SHFL.IDX P6, R3, R44, R2, R26 ;  /* 0x000000022c037389 */ /* 0x01082400000c001a */
[----:B01234-:R-:W-:Y:S05]  /*4d10*/  ENDCOLLECTIVE ;  /* 0x000000000000791b */ /* 0x01ffea0003800000 */
.L_x_52223:
[----:B------:R-:W-:Y:S05]  /*4d20*/  BSYNC B2 ;  /* 0x0000000000027941 */ /* 0x000fea0003800000 */
.L_x_52222:
[----:B------:R-:W-:Y:S05]  /*4d30*/  BRA `(.L_x_52224) ;  /* 0xffffffd000087947 */ /* 0x000fea000383ffff */
.L_x_52144:
[----:B------:R-:W-:Y:S01]  /*4d40*/  BSSY B2, `(.L_x_52225) ;  /* 0x0000006000027945 */ /* 0x000fe20003800000 */
[----:B------:R-:W-:Y:S02]  /*4d50*/  IMAD.MOV.U32 R2, RZ, RZ, R20 ;  /* 0x000000ffff027224 */ /* 0x000fe400078e0014 */
[----:B------:R-:W-:-:S07]  /*4d60*/  IMAD.MOV.U32 R3, RZ, RZ, -0x1 ;  /* 0xffffffffff037424 */ /* 0x000fce00078e00ff */
[----:B01234-:R-:W-:Y:S05]  /*4d70*/  WARPSYNC.COLLECTIVE R3, `(.L_x_52226) ;  /* 0x0000000003087348 */ /* 0x01ffea0003c00000 */
[----:B----4-:R4:W0:Y:S02]  /*4d80*/  SHFL.IDX P6, R3, R44, R2, R26 ;  /* 0x000000022c037389 */ /* 0x01082400000c001a */
[----:B01234-:R-:W-:Y:S05]  /*4d90*/  ENDCOLLECTIVE ;  /* 0x000000000000791b */ /* 0x01ffea0003800000 */
.L_x_52226:
[----:B------:R-:W-:Y:S05]  /*4da0*/  BSYNC B2 ;  /* 0x0000000000027941 */ /* 0x000fea0003800000 */
.L_x_52225:
[----:B------:R-:W-:Y:S05]  /*4db0*/  BRA `(.L_x_52227) ;  /* 0xffffffcc00fc7947 */ /* 0x000fea000383ffff */
.L_x_52146:
[----:B------:R-:W-:Y:S01]  /*4dc0*/  BSSY B2, `(.L_x_52228) ;  /* 0x0000006000027945 */ /* 0x000fe20003800000 */
[----:B------:R-:W-:Y:S01]  /*4dd0*/  IMAD.MOV.U32 R2, RZ, RZ, R19 ;  /* 0x000000ffff027224 */ /* 0x000fe200078e0013 */
[----:B------:R-:W-:-:S07]  /*4de0*/  MOV R3, 0xffffffff ;  /* 0xffffffff00037802 */ /* 0x000fce0000000f00 */
[----:B01234-:R-:W-:Y:S05]  /*4df0*/  WARPSYNC.COLLECTIVE R3, `(.L_x_52229) ;  /* 0x0000000003087348 */ /* 0x01ffea0003c00000 */
[----:B----4-:R4:W0:Y:S02]  /*4e00*/  SHFL.IDX P6, R3, R44, R2, R26 ;  /* 0x000000022c037389 */ /* 0x01082400000c001a */
[----:B01234-:R-:W-:Y:S05]  /*4e10*/  ENDCOLLECTIVE ;  /* 0x000000000000791b */ /* 0x01ffea0003800000 */
.L_x_52229:
[----:B------:R-:W-:Y:S05]  /*4e20*/  BSYNC B2 ;  /* 0x0000000000027941 */ /* 0x000fea0003800000 */
.L_x_52228:
[----:B------:R-:W-:Y:S05]  /*4e30*/  BRA `(.L_x_52230) ;  /* 0xffffffcc00f07947 */ /* 0x000fea000383ffff */
.L_x_52148:
[----:B------:R-:W-:Y:S01]  /*4e40*/  BSSY B2, `(.L_x_52231) ;  /* 0x0000006000027945 */ /* 0x000fe20003800000 */
[----:B------:R-:W-:Y:S02]  /*4e50*/  IMAD.MOV.U32 R2, RZ, RZ, R18 ;  /* 0x000000ffff027224 */ /* 0x000fe400078e0012 */
[----:B------:R-:W-:-:S07]  /*4e60*/  IMAD.MOV.U32 R3, RZ, RZ, -0x1 ;  /* 0xffffffffff037424 */ /* 0x000fce00078e00ff */
[----:B01234-:R-:W-:Y:S05]  /*4e70*/  WARPSYNC.COLLECTIVE R3, `(.L_x_52232) ;  /* 0x0000000003087348 */ /* 0x01ffea0003c00000 */
[----:B----4-:R4:W0:Y:S02]  /*4e80*/  SHFL.IDX P6, R3, R44, R2, R26 ;  /* 0x000000022c037389 */ /* 0x01082400000c001a */
[----:B01234-:R-:W-:Y:S05]  /*4e90*/  ENDCOLLECTIVE ;  /* 0x000000000000791b */ /* 0x01ffea0003800000 */
.L_x_52232:
[----:B------:R-:W-:Y:S05]  /*4ea0*/  BSYNC B2 ;  /* 0x0000000000027941 */ /* 0x000fea0003800000 */
.L_x_52231:
[----:B------:R-:W-:Y:S05]  /*4eb0*/  BRA `(.L_x_52233) ;  /* 0xffffffcc00e47947 */ /* 0x000fea000383ffff */
.L_x_52150:
[----:B------:R-:W-:Y:S01]  /*4ec0*/  BSSY B2, `(.L_x_52234) ;  /* 0x0000006000027945 */ /* 0x000fe20003800000 */
[----:B------:R-:W-:Y:S01]  /*4ed0*/  IMAD.MOV.U32 R2, RZ, RZ, R17 ;  /* 0x000000ffff027224 */ /* 0x000fe200078e0011 */
[----:B------:R-:W-:-:S07]  /*4ee0*/  MOV R3, 0xffffffff ;  /* 0xffffffff00037802 */ /* 0x000fce0000000f00 */
[----:B01234-:R-:W-:Y:S05]  /*4ef0*/  WARPSYNC.COLLECTIVE R3, `(.L_x_52235) ;  /* 0x0000000003087348 */ /* 0x01ffea0003c00000 */
[----:B----4-:R4:W0:Y:S02]  /*4f00*/  SHFL.IDX P6, R3, R44, R2, R26 ;  /* 0x000000022c037389 */ /* 0x01082400000c001a */
[----:B01234-:R-:W-:Y:S05]  /*4f10*/  ENDCOLLECTIVE ;  /* 0x000000000000791b */ /* 0x01ffea0003800000 */
.L_x_52235:
[----:B------:R-:W-:Y:S05]  /*4f20*/  BSYNC B2 ;  /* 0x0000000000027941 */ /* 0x000fea0003800000 */
.L_x_52234:
[----:B------:R-:W-:Y:S05]  /*4f30*/  BRA `(.L_x_52236) ;  /* 0xffffffcc00e47947 */ /* 0x000fea000383ffff */
.L_x_52152:
[----:B------:R-:W-:Y:S01]  /*4f40*/  BSSY B2, `(.L_x_52237) ;  /* 0x0000006000027945 */ /* 0x000fe20003800000 */
[----:B------:R-:W-:Y:S02]  /*4f50*/  IMAD.MOV.U32 R2, RZ, RZ, R23 ;  /* 0x000000ffff027224 */ /* 0x000fe400078e0017 */
[----:B------:R-:W-:-:S07]  /*4f60*/  IMAD.MOV.U32 R3, RZ, RZ, -0x1 ;  /* 0xffffffffff037424 */ /* 0x000fce00078e00ff */
[----:B01234-:R-:W-:Y:S05]  /*4f70*/  WARPSYNC.COLLECTIVE R3, `(.L_x_52238) ;  /* 0x0000000003087348 */ /* 0x01ffea0003c00000 */
[----:B----4-:R4:W0:Y:S02]  /*4f80*/  SHFL.IDX P6, R3, R44, R2, R26 ;  /* 0x000000022c037389 */ /* 0x01082400000c001a */
[----:B01234-:R-:W-:Y:S05]  /*4f90*/  ENDCOLLECTIVE ;  /* 0x000000000000791b */ /* 0x01ffea0003800000 */
.L_x_52238:
[----:B------:R-:W-:Y:S05]  /*4fa0*/  BSYNC B2 ;  /* 0x0000000000027941 */ /* 0x000fea0003800000 */
.L_x_52237:
[----:B------:R-:W-:Y:S05]  /*4fb0*/  BRA `(.L_x_52239) ;  /* 0xffffffcc00dc7947 */ /* 0x000fea000383ffff */
.L_x_52167:
[----:B------:R-:W-:Y:S01]  /*4fc0*/  BSSY B1, `(.L_x_52240) ;  /* 0x0000006000017945 */ /* 0x000fe20003800000 */
[----:B------:R-:W-:Y:S01]  /*4fd0*/  IMAD.MOV.U32 R2, RZ, RZ, R12 ;  /* 0x000000ffff027224 */ /* 0x000fe200078e000c */
[----:B------:R-:W-:-:S07]  /*4fe0*/  MOV R3, 0xffffffff ;  /* 0xffffffff00037802 */ /* 0x000fce0000000f00 */
[----:B01234-:R-:W-:Y:S05]  /*4ff0*/  WARPSYNC.COLLECTIVE R3, `(.L_x_52241) ;  /* 0x0000000003087348 */ /* 0x01ffea0003c00000 */
[----:B----4-:R4:W0:Y:S02]  /*5000*/  SHFL.IDX P6, R3, R44, R2, R26 ;  /* 0x000000022c037389 */ /* 0x01082400000c001a */
[----:B01234-:R-:W-:Y:S05]  /*5010*/  ENDCOLLECTIVE ;  /* 0x000000000000791b */ /* 0x01ffea0003800000 */
.L_x_52241:
[----:B------:R-:W-:Y:S05]  /*5020*/  BSYNC B1 ;  /* 0x0000000000017941 */ /* 0x000fea0003800000 */
.L_x_52240:
[----:B------:R-:W-:Y:S05]  /*5030*/  BRA `(.L_x_52242) ;  /* 0xffffffd8009c7947 */ /* 0x000fea000383ffff */
.L_x_52169:
[----:B------:R-:W-:Y:S01]  /*5040*/  BSSY B1, `(.L_x_52243) ;  /* 0x0000006000017945 */ /* 0x000fe20003800000 */
[----:B------:R-:W-:Y:S02]  /*5050*/  IMAD.MOV.U32 R2, RZ, RZ, R24 ;  /* 0x000000ffff027224 */ /* 0x000fe400078e0018 */
[----:B------:R-:W-:-:S07]  /*5060*/  IMAD.MOV.U32 R3, RZ, RZ, -0x1 ;  /* 0xffffffffff037424 */ /* 0x000fce00078e00ff */
[----:B01234-:R-:W-:Y:S05]  /*5070*/  WARPSYNC.COLLECTIVE R3, `(.L_x_52244) ;  /* 0x0000000003087348 */ /* 0x01ffea0003c00000 */
[----:B----4-:R4:W0:Y:S02]  /*5080*/  SHFL.IDX P6, R3, R44, R2, R26 ;  /* 0x000000022c037389 */ /* 0x01082400000c001a */
[----:B01234-:R-:W-:Y:S05]  /*5090*/  ENDCOLLECTIVE ;  /* 0x000000000000791b */ /* 0x01ffea0003800000 */
.L_x_52244:
[----:B------:R-:W-:Y:S05]  /*50a0*/  BSYNC B1 ;  /* 0x0000000000017941 */ /* 0x000fea0003800000 */
.L_x_52243:
[----:B------:R-:W-:Y:S05]  /*50b0*/  BRA `(.L_x_52245) ;  /* 0xffffffd800907947 */ /* 0x000fea000383ffff */
.L_x_52171:
[----:B------:R-:W-:Y:S01]  /*50c0*/  BSSY B1, `(.L_x_52246) ;  /* 0x0000006000017945 */ /* 0x000fe20003800000 */
[----:B------:R-:W-:Y:S01]  /*50d0*/  IMAD.MOV.U32 R2, RZ, RZ, R23 ;  /* 0x000000ffff027224 */ /* 0x000fe200078e0017 */
[----:B------:R-:W-:-:S07]  /*50e0*/  MOV R3, 0xffffffff ;  /* 0xffffffff00037802 */ /* 0x000fce0000000f00 */
[----:B01234-:R-:W-:Y:S05]  /*50f0*/  WARPSYNC.COLLECTIVE R3, `(.L_x_52247) ;  /* 0x0000000003087348 */ /* 0x01ffea0003c00000 */
[----:B----4-:R4:W0:Y:S02]  /*5100*/  SHFL.IDX P6, R3, R44, R2, R26 ;  /* 0x000000022c037389 */ /* 0x01082400000c001a */
[----:B01234-:R-:W-:Y:S05]  /*5110*/  ENDCOLLECTIVE ;  /* 0x000000000000791b */ /* 0x01ffea0003800000 */
.L_x_52247:
[----:B------:R-:W-:Y:S05]  /*5120*/  BSYNC B1 ;  /* 0x0000000000017941 */ /* 0x000fea0003800000 */
.L_x_52246:
[----:B------:R-:W-:Y:S05]  /*5130*/  BRA `(.L_x_52248) ;  /* 0xffffffd800847947 */ /* 0x000fea000383ffff */
.L_x_52173:
[----:B------:R-:W-:Y:S01]  /*5140*/  BSSY B1, `(.L_x_52249) ;  /* 0x0000006000017945 */ /* 0x000fe20003800000 */
[----:B------:R-:W-:Y:S02]  /*5150*/  IMAD.MOV.U32 R2, RZ, RZ, R22 ;  /* 0x000000ffff027224 */ /* 0x000fe400078e0016 */
[----:B------:R-:W-:-:S07]  /*5160*/  IMAD.MOV.U32 R3, RZ, RZ, -0x1 ;  /* 0xffffffffff037424 */ /* 0x000fce00078e00ff */
[----:B01234-:R-:W-:Y:S05]  /*5170*/  WARPSYNC.COLLECTIVE R3, `(.L_x_52250) ;  /* 0x0000000003087348 */ /* 0x01ffea0003c00000 */
[----:B----4-:R4:W0:Y:S02]  /*5180*/  SHFL.IDX P6, R3, R44, R2, R26 ;  /* 0x000000022c037389 */ /* 0x01082400000c001a */
[----:B01234-:R-:W-:Y:S05]  /*5190*/  ENDCOLLECTIVE ;  /* 0x000000000000791b */ /* 0x01ffea0003800000 */
.L_x_52250:
[----:B------:R-:W-:Y:S05]  /*51a0*/  BSYNC B1 ;  /* 0x0000000000017941 */ /* 0x000fea0003800000 */
.L_x_52249:
[----:B------:R-:W-:Y:S05]  /*51b0*/  BRA `(.L_x_52251) ;  /* 0xffffffd800787947 */ /* 0x000fea000383ffff */
.L_x_52175:
[----:B------:R-:W-:Y:S01]  /*51c0*/  BSSY B1, `(.L_x_52252) ;  /* 0x0000006000017945 */ /* 0x000fe20003800000 */
[----:B------:R-:W-:Y:S01]  /*51d0*/  IMAD.MOV.U32 R2, RZ, RZ, R21 ;  /* 0x000000ffff027224 */ /* 0x000fe200078e0015 */
[----:B------:R-:W-:-:S07]  /*51e0*/  MOV R3, 0xffffffff ;  /* 0xffffffff00037802 */ /* 0x000fce0000000f00 */
[----:B01234-:R-:W-:Y:S05]  /*51f0*/  WARPSYNC.COLLECTIVE R3, `(.L_x_52253) ;  /* 0x0000000003087348 */ /* 0x01ffea0003c00000 */
[----:B----4-:R4:W0:Y:S02]  /*5200*/  SHFL.IDX P6, R3, R44, R2, R26 ;  /* 0x000000022c037389 */ /* 0x01082400000c001a */
[----:B01234-:R-:W-:Y:S05]  /*5210*/  ENDCOLLECTIVE ;  /* 0x000000000000791b */ /* 0x01ffea0003800000 */
.L_x_52253:
[----:B------:R-:W-:Y:S05]  /*5220*/  BSYNC B1 ;  /* 0x0000000000017941 */ /* 0x000fea0003800000 */
.L_x_52252:
[----:B------:R-:W-:Y:S05]  /*5230*/  BRA `(.L_x_52254) ;  /* 0xffffffd8006c7947 */ /* 0x000fea000383ffff */
.L_x_52177:
[----:B------:R-:W-:Y:S01]  /*5240*/  BSSY B1, `(.L_x_52255) ;  /* 0x0000006000017945 */ /* 0x000fe20003800000 */
[----:B------:R-:W-:Y:S02]  /*5250*/  IMAD.MOV.U32 R2, RZ, RZ, R20 ;  /* 0x000000ffff027224 */ /* 0x000fe400078e0014 */
[----:B------:R-:W-:-:S07]  /*5260*/  IMAD.MOV.U32 R3, RZ, RZ, -0x1 ;  /* 0xffffffffff037424 */ /* 0x000fce00078e00ff */
[----:B01234-:R-:W-:Y:S05]  /*5270*/  WARPSYNC.COLLECTIVE R3, `(.L_x_52256) ;  /* 0x0000000003087348 */ /* 0x01ffea0003c00000 */
[----:B----4-:R4:W0:Y:S02]  /*5280*/  SHFL.IDX P6, R3, R44, R2, R26 ;  /* 0x000000022c037389 */ /* 0x01082400000c001a */
[----:B01234-:R-:W-:Y:S05]  /*5290*/  ENDCOLLECTIVE ;  /* 0x000000000000791b */ /* 0x01ffea0003800000 */
.L_x_52256:
[----:B------:R-:W-:Y:S05]  /*52a0*/  BSYNC B1 ;  /* 0x0000000000017941 */ /* 0x000fea0003800000 */
.L_x_52255:
[----:B------:R-:W-:Y:S05]  /*52b0*/  BRA `(.L_x_52257) ;  /* 0xffffffd800607947 */ /* 0x000fea000383ffff */
.L_x_52179:
[----:B------:R-:W-:Y:S01]  /*52c0*/  BSSY B1, `(.L_x_52258) ;  /* 0x0000006000017945 */ /* 0x000fe20003800000 */
[----:B------:R-:W-:Y:S01]  /*52d0*/  IMAD.MOV.U32 R2, RZ, RZ, R19 ;  /* 0x000000ffff027224 */ /* 0x000fe200078e0013 */
[----:B------:R-:W-:-:S07]  /*52e0*/  MOV R3, 0xffffffff ;  /* 0xffffffff00037802 */ /* 0x000fce0000000f00 */
[----:B01234-:R-:W-:Y:S05]  /*52f0*/  WARPSYNC.COLLECTIVE R3, `(.L_x_52259) ;  /* 0x0000000003087348 */ /* 0x01ffea0003c00000 */
[----:B----4-:R4:W0:Y:S02]  /*5300*/  SHFL.IDX P6, R3, R44, R2, R26 ;  /* 0x000000022c037389 */ /* 0x01082400000c001a */
[----:B01234-:R-:W-:Y:S05]  /*5310*/  ENDCOLLECTIVE ;  /* 0x000000000000791b */ /* 0x01ffea0003800000 */
.L_x_52259:
[----:B------:R-:W-:Y:S05]  /*5320*/  BSYNC B1 ;  /* 0x0000000000017941 */ /* 0x000fea0003800000 */
.L_x_52258:
[----:B------:R-:W-:Y:S05]  /*5330*/  BRA `(.L_x_52260) ;  /* 0xffffffd800607947 */ /* 0x000fea000383ffff */
.L_x_52181:
[----:B------:R-:W-:Y:S01]  /*5340*/  BSSY B1, `(.L_x_52261) ;  /* 0x0000006000017945 */ /* 0x000fe20003800000 */
[----:B------:R-:W-:Y:S02]  /*5350*/  IMAD.MOV.U32 R2, RZ, RZ, R25 ;  /* 0x000000ffff027224 */ /* 0x000fe400078e0019 */
[----:B------:R-:W-:-:S07]  /*5360*/  IMAD.MOV.U32 R3, RZ, RZ, -0x1 ;  /* 0xffffffffff037424 */ /* 0x000fce00078e00ff */
[----:B01234-:R-:W-:Y:S05]  /*5370*/  WARPSYNC.COLLECTIVE R3, `(.L_x_52262) ;  /* 0x0000000003087348 */ /* 0x01ffea0003c00000 */
[----:B----4-:R4:W0:Y:S02]  /*5380*/  SHFL.IDX P6, R3, R44, R2, R26 ;  /* 0x000000022c037389 */ /* 0x01082400000c001a */
[----:B01234-:R-:W-:Y:S05]  /*5390*/  ENDCOLLECTIVE ;  /* 0x000000000000791b */ /* 0x01ffea0003800000 */
.L_x_52262:
[----:B------:R-:W-:Y:S05]  /*53a0*/  BSYNC B1 ;  /* 0x0000000000017941 */ /* 0x000fea0003800000 */
.L_x_52261:
[----:B------:R-:W-:Y:S05]  /*53b0*/  BRA `(.L_x_52263) ;  /* 0xffffffd800587947 */ /* 0x000fea000383ffff */
.L_x_52194:
[----:B------:R-:W-:Y:S01]  /*53c0*/  MOV R3, 0xffffffff ;  /* 0xffffffff00037802 */ /* 0x000fe20000000f00 */
[----:B------:R-:W-:-:S07]  /*53d0*/  IMAD.MOV.U32 R2, RZ, RZ, R14 ;  /* 0x000000ffff027224 */ /* 0x000fce00078e000e */
[----:B012-4-:R-:W-:Y:S05]  /*53e0*/  WARPSYNC.COLLECTIVE R3, `(.L_x_52264) ;  /* 0x0000000003087348 */ /* 0x017fea0003c00000 */
[----:B0-----:R0:W3:Y:S02]  /*53f0*/  SHFL.IDX P6, R3, R44, R2, R26 ;  /* 0x000000022c037389 */ /* 0x0010e400000c001a */
[----:B01234-:R-:W-:Y:S05]  /*5400*/  ENDCOLLECTIVE ;  /* 0x000000000000791b */ /* 0x01ffea0003800000 */
.L_x_52264:
[----:B------:R-:W-:Y:S05]  /*5410*/  BRA `(.L_x_52265) ;  /* 0xffffffe000f87947 */ /* 0x000fea000383ffff */
.L_x_52196:
[----:B------:R-:W-:Y:S01]  /*5420*/  BSSY B0, `(.L_x_52266) ;  /* 0x0000006000007945 */ /* 0x000fe20003800000 */
[----:B------:R-:W-:Y:S02]  /*5430*/  IMAD.MOV.U32 R2, RZ, RZ, R22 ;  /* 0x000000ffff027224 */ /* 0x000fe400078e0016 */
[----:B------:R-:W-:-:S07]  /*5440*/  IMAD.MOV.U32 R3, RZ, RZ, -0x1 ;  /* 0xffffffffff037424 */ /* 0x000fce00078e00ff */
[----:B012-4-:R-:W-:Y:S05]  /*5450*/  WARPSYNC.COLLECTIVE R3, `(.L_x_52267) ;  /* 0x0000000003087348 */ /* 0x017fea0003c00000 */
[----:B0-----:R0:W3:Y:S02]  /*5460*/  SHFL.IDX P6, R3, R44, R2, R26 ;  /* 0x000000022c037389 */ /* 0x0010e400000c001a */
[----:B01234-:R-:W-:Y:S05]  /*5470*/  ENDCOLLECTIVE ;  /* 0x000000000000791b */ /* 0x01ffea0003800000 */
.L_x_52267:
[----:B------:R-:W-:Y:S05]  /*5480*/  BSYNC B0 ;  /* 0x0000000000007941 */ /* 0x000fea0003800000 */
.L_x_52266:
[----:B------:R-:W-:Y:S05]  /*5490*/  BRA `(.L_x_52268) ;  /* 0xffffffe000ec7947 */ /* 0x000fea000383ffff */
.L_x_52198:
[----:B------:R-:W-:Y:S01]  /*54a0*/  BSSY B0, `(.L_x_52269) ;  /* 0x0000006000007945 */ /* 0x000fe20003800000 */
[----:B------:R-:W-:Y:S01]  /*54b0*/  IMAD.MOV.U32 R2, RZ, RZ, R21 ;  /* 0x000000ffff027224 */ /* 0x000fe200078e0015 */
[----:B------:R-:W-:-:S07]  /*54c0*/  MOV R3, 0xffffffff ;  /* 0xffffffff00037802 */ /* 0x000fce0000000f00 */
[----:B012-4-:R-:W-:Y:S05]  /*54d0*/  WARPSYNC.COLLECTIVE R3, `(.L_x_52270) ;  /* 0x0000000003087348 */ /* 0x017fea0003c00000 */
[----:B0-----:R0:W3:Y:S02]  /*54e0*/  SHFL.IDX P6, R3, R44, R2, R26 ;  /* 0x000000022c037389 */ /* 0x0010e400000c001a */
[----:B01234-:R-:W-:Y:S05]  /*54f0*/  ENDCOLLECTIVE ;  /* 0x000000000000791b */ /* 0x01ffea0003800000 */
.L_x_52270:
[----:B------:R-:W-:Y:S05]  /*5500*/  BSYNC B0 ;  /* 0x0000000000007941 */ /* 0x000fea0003800000 */
.L_x_52269:
[----:B------:R-:W-:Y:S05]  /*5510*/  BRA `(.L_x_52271) ;  /* 0xffffffe000e07947 */ /* 0x000fea000383ffff */
.L_x_52200:
[----:B------:R-:W-:Y:S01]  /*5520*/  BSSY B0, `(.L_x_52272) ;  /* 0x0000006000007945 */ /* 0x000fe20003800000 */
[----:B------:R-:W-:Y:S02]  /*5530*/  IMAD.MOV.U32 R2, RZ, RZ, R20 ;  /* 0x000000ffff027224 */ /* 0x000fe400078e0014 */
[----:B------:R-:W-:-:S07]  /*5540*/  IMAD.MOV.U32 R3, RZ, RZ, -0x1 ;  /* 0xffffffffff037424 */ /* 0x000fce00078e00ff */
[----:B012-4-:R-:W-:Y:S05]  /*5550*/  WARPSYNC.COLLECTIVE R3, `(.L_x_52273) ;  /* 0x0000000003087348 */ /* 0x017fea0003c00000 */
[----:B0-----:R0:W3:Y:S02]  /*5560*/  SHFL.IDX P6, R3, R44, R2, R26 ;  /* 0x000000022c037389 */ /* 0x0010e400000c001a */
[----:B01234-:R-:W-:Y:S05]  /*5570*/  ENDCOLLECTIVE ;  /* 0x000000000000791b */ /* 0x01ffea0003800000 */
.L_x_52273:
[----:B------:R-:W-:Y:S05]  /*5580*/  BSYNC B0 ;  /* 0x0000000000007941 */ /* 0x000fea0003800000 */
.L_x_52272:
[----:B------:R-:W-:Y:S05]  /*5590*/  BRA `(.L_x_52274) ;  /* 0xffffffe000d47947 */ /* 0x000fea000383ffff */
.L_x_52202:
[----:B------:R-:W-:Y:S01]  /*55a0*/  BSSY B0, `(.L_x_52275) ;  /* 0x0000006000007945 */ /* 0x000fe20003800000 */
[----:B------:R-:W-:Y:S01]  /*55b0*/  IMAD.MOV.U32 R2, RZ, RZ, R19 ;  /* 0x000000ffff027224 */ /* 0x000fe200078e0013 */
[----:B------:R-:W-:-:S07]  /*55c0*/  MOV R3, 0xffffffff ;  /* 0xffffffff00037802 */ /* 0x000fce0000000f00 */
[----:B012-4-:R-:W-:Y:S05]  /*55d0*/  WARPSYNC.COLLECTIVE R3, `(.L_x_52276) ;  /* 0x0000000003087348 */ /* 0x017fea0003c00000 */
[----:B0-----:R0:W3:Y:S02]  /*55e0*/  SHFL.IDX P6, R3, R44, R2, R26 ;  /* 0x000000022c037389 */ /* 0x0010e400000c001a */
[----:B01234-:R-:W-:Y:S05]  /*55f0*/  ENDCOLLECTIVE ;  /* 0x000000000000791b */ /* 0x01ffea0003800000 */
.L_x_52276:
[----:B------:R-:W-:Y:S05]  /*5600*/  BSYNC B0 ;  /* 0x0000000000007941 */ /* 0x000fea0003800000 */
.L_x_52275:
[----:B------:R-:W-:Y:S05]  /*5610*/  BRA `(.L_x_52277) ;  /* 0xffffffe000c87947 */ /* 0x000fea000383ffff */
.L_x_52204:
[----:B------:R-:W-:Y:S01]  /*5620*/  BSSY B0, `(.L_x_52278) ;  /* 0x0000006000007945 */ /* 0x000fe20003800000 */
[----:B------:R-:W-:Y:S02]  /*5630*/  IMAD.MOV.U32 R2, RZ, RZ, R18 ;  /* 0x000000ffff027224 */ /* 0x000fe400078e0012 */
[----:B------:R-:W-:-:S07]  /*5640*/  IMAD.MOV.U32 R3, RZ, RZ, -0x1 ;  /* 0xffffffffff037424 */ /* 0x000fce00078e00ff */
[----:B012-4-:R-:W-:Y:S05]  /*5650*/  WARPSYNC.COLLECTIVE R3, `(.L_x_52279) ;  /* 0x0000000003087348 */ /* 0x017fea0003c00000 */
[----:B0-----:R0:W3:Y:S02]  /*5660*/  SHFL.IDX P6, R3, R44, R2, R26 ;  /* 0x000000022c037389 */ /* 0x0010e400000c001a */
[----:B01234-:R-:W-:Y:S05]  /*5670*/  ENDCOLLECTIVE ;  /* 0x000000000000791b */ /* 0x01ffea0003800000 */
.L_x_52279:
[----:B------:R-:W-:Y:S05]  /*5680*/  BSYNC B0 ;  /* 0x0000000000007941 */ /* 0x000fea0003800000 */
.L_x_52278:
[----:B------:R-:W-:Y:S05]  /*5690*/  BRA `(.L_x_52280) ;  /* 0xffffffe000c87947 */ /* 0x000fea000383ffff */
.L_x_52206:
[----:B------:R-:W-:Y:S01]  /*56a0*/  BSSY B0, `(.L_x_52281) ;  /* 0x0000006000007945 */ /* 0x000fe20003800000 */
[----:B------:R-:W-:Y:S01]  /*56b0*/  IMAD.MOV.U32 R2, RZ, RZ, R17 ;  /* 0x000000ffff027224 */ /* 0x000fe200078e0011 */
[----:B------:R-:W-:-:S07]  /*56c0*/  MOV R3, 0xffffffff ;  /* 0xffffffff00037802 */ /* 0x000fce0000000f00 */
[----:B012-4-:R-:W-:Y:S05]  /*56d0*/  WARPSYNC.COLLECTIVE R3, `(.L_x_52282) ;  /* 0x0000000003087348 */ /* 0x017fea0003c00000 */
[----:B0-----:R0:W3:Y:S02]  /*56e0*/  SHFL.IDX P6, R3, R44, R2, R26 ;  /* 0x000000022c037389 */ /* 0x0010e400000c001a */
[----:B01234-:R-:W-:Y:S05]  /*56f0*/  ENDCOLLECTIVE ;  /* 0x000000000000791b */ /* 0x01ffea0003800000 */
.L_x_52282:
[----:B------:R-:W-:Y:S05]  /*5700*/  BSYNC B0 ;  /* 0x0000000000007941 */ /* 0x000fea0003800000 */
.L_x_52281:
[----:B------:R-:W-:Y:S05]  /*5710*/  BRA `(.L_x_52283) ;  /* 0xffffffe000c07947 */ /* 0x000fea000383ffff */
.L_x_52208:
[----:B------:R-:W-:Y:S01]  /*5720*/  BSSY B0, `(.L_x_52284) ;  /* 0x0000006000007945 */ /* 0x000fe20003800000 */
[----:B------:R-:W-:Y:S02]  /*5730*/  IMAD.MOV.U32 R2, RZ, RZ, R23 ;  /* 0x000000ffff027224 */ /* 0x000fe400078e0017 */
[----:B------:R-:W-:-:S07]  /*5740*/  IMAD.MOV.U32 R3, RZ, RZ, -0x1 ;  /* 0xffffffffff037424 */ /* 0x000fce00078e00ff */
[----:B012-4-:R-:W-:Y:S05]  /*5750*/  WARPSYNC.COLLECTIVE R3, `(.L_x_52285) ;  /* 0x0000000003087348 */ /* 0x017fea0003c00000 */
[----:B0-----:R0:W3:Y:S02]  /*5760*/  SHFL.IDX P6, R3, R44, R2, R26 ;  /* 0x000000022c037389 */ /* 0x0010e400000c001a */
[----:B01234-:R-:W-:Y:S05]  /*5770*/  ENDCOLLECTIVE ;  /* 0x000000000000791b */ /* 0x01ffea0003800000 */
.L_x_52285:
[----:B------:R-:W-:Y:S05]  /*5780*/  BSYNC B0 ;  /* 0x0000000000007941 */ /* 0x000fea0003800000 */
.L_x_52284:
[----:B------:R-:W-:Y:S05]  /*5790*/  BRA `(.L_x_52286) ;  /* 0xffffffe000b87947 */ /* 0x000fea000383ffff */
.L_x_52287:
        /* <DEDUP_REMOVED lines=14> */
.L_x_58732:


//--------------------- .text._Z9cuda_gemmIiLi256ELi1ELi1ELi64ELi4ELi4ELi32ELi1ELi1EEviiiPT_S1_S1_ii --------------------------
	.section	.text._Z9cuda_gemmIiLi256ELi1ELi1ELi64ELi4ELi4ELi32ELi1ELi1EEviiiPT_S1_S1_ii,"ax",@progbits
	.align	128
        .global         _Z9cuda_gemmIiLi256ELi1ELi1ELi64ELi4ELi4ELi32ELi1ELi1EEviiiPT_S1_S1_ii
        .type           _Z9cuda_gemmIiLi256ELi1ELi1ELi64ELi4ELi4ELi32ELi1ELi1EEviiiPT_S1_S1_ii,@function
        .size           _Z9cuda_gemmIiLi256ELi1ELi1ELi64ELi4ELi4ELi32ELi1ELi1EEviiiPT_S1_S1_ii,(.L_x_58733 - _Z9cuda_gemmIiLi256ELi1ELi1ELi64ELi4ELi4ELi32ELi1ELi1EEviiiPT_S1_S1_ii)
        .other          _Z9cuda_gemmIiLi256ELi1ELi1ELi64ELi4ELi4ELi32ELi1ELi1EEviiiPT_S1_S1_ii,@"STO_CUDA_ENTRY STV_DEFAULT"
_Z9cuda_gemmIiLi256ELi1ELi1ELi64ELi4ELi4ELi32ELi1ELi1EEviiiPT_S1_S1_ii:
.text._Z9cuda_gemmIiLi256ELi1ELi1ELi64ELi4ELi4ELi32ELi1ELi1EEviiiPT_S1_S1_ii:
        /* <DEDUP_REMOVED lines=14> */
.L_x_52290:
        /* <DEDUP_REMOVED lines=10> */
.L_x_52289:
[----:B------:R-:W-:Y:S05]  /*0180*/  BSYNC.RECONVERGENT B0 ;  /* 0x0000000000007941 */ /* 0x000fea0003800200 */
.L_x_52288:
        /* <DEDUP_REMOVED lines=53> */
.L_x_52295:
[----:B------:R0:W2:Y:S01]  /*04e0*/  LDG.E R7, desc[UR6][R2.64] ;  /* 0x0000000602077981 */ /* 0x0000a2000c1e1900 */
[----:B------:R-:W-:-:S05]  /*04f0*/  VIADD R5, R5, 0x1 ;  /* 0x0000000105057836 */ /* 0x000fca0000000000 */
[----:B------:R-:W-:Y:S01]  /*0500*/  ISETP.NE.AND P3, PT, R5, RZ, PT ;  /* 0x000000ff0500720c */ /* 0x000fe20003f65270 */
[C---:B0-----:R-:W-:Y:S01]  /*0510*/  IMAD.WIDE.U32 R2, R19.reuse, 0x4, R2 ;  /* 0x0000000413027825 */ /* 0x041fe200078e0002 */
[----:B--2---:R0:W-:Y:S02]  /*0520*/  STS [R4], R7 ;  /* 0x0000000704007388 */ /* 0x0041e40000000800 */
[----:B0-----:R-:W-:-:S09]  /*0530*/  LEA R4, R19, R4, 0x2 ;  /* 0x0000000413047211 */ /* 0x001fd200078e10ff */
[----:B------:R-:W-:Y:S05]  /*0540*/  @P3 BRA `(.L_x_52295) ;  /* 0xfffffffc00e43947 */ /* 0x000fea000383ffff */
.L_x_52294:
[----:B------:R-:W-:Y:S05]  /*0550*/  BSYNC.RECONVERGENT B1 ;  /* 0x0000000000017941 */ /* 0x000fea0003800200 */
.L_x_52293:
        /* <DEDUP_REMOVED lines=12> */
.L_x_52298:
        /* <DEDUP_REMOVED lines=20> */
.L_x_52297:
[----:B------:R-:W-:Y:S05]  /*0760*/  BSYNC.RECONVERGENT B1 ;  /* 0x0000000000017941 */ /* 0x000fea0003800200 */
.L_x_52296:
        /* <DEDUP_REMOVED lines=10> */
.L_x_52301:
[----:B------:R-:W-:Y:S01]  /*0810*/  IADD3 R23, PT, PT, R23, 0x1, RZ ;  /* 0x0000000117177810 */ /* 0x000fe20007ffe0ff */
[----:B------:R0:W-:Y:S03]  /*0820*/  STS [R4], RZ ;  /* 0x000000ff04007388 */ /* 0x0001e60000000800 */
[----:B------:R-:W-:Y:S01]  /*0830*/  ISETP.NE.AND P0, PT, R23, RZ, PT ;  /* 0x000000ff1700720c */ /* 0x000fe20003f05270 */
[----:B0-----:R-:W-:-:S12]  /*0840*/  IMAD R4, R19, 0x4, R4 ;  /* 0x0000000413047824 */ /* 0x001fd800078e0204 */
[----:B------:R-:W-:Y:S05]  /*0850*/  @P0 BRA `(.L_x_52301) ;  /* 0xfffffffc00ec0947 */ /* 0x000fea000383ffff */
.L_x_52300:
[----:B------:R-:W-:Y:S05]  /*0860*/  BSYNC.RECONVERGENT B1 ;  /* 0x0000000000017941 */ /* 0x000fea0003800200 */
.L_x_52299:
[----:B------:R-:W-:Y:S05]  /*0870*/  @!P2 BRA `(.L_x_52292) ;  /* 0x000000000040a947 */ /* 0x000fea0003800000 */
[----:B------:R-:W0:Y:S01]  /*0880*/  S2UR UR5, SR_CgaCtaId ;  /* 0x00000000000579c3 */ /* 0x000e220000008800 */
[----:B------:R-:W-:Y:S02]  /*0890*/  UMOV UR4, 0x400 ;  /* 0x0000040000047882 */ /* 0x000fe40000000000 */
[----:B------:R-:W-:-:S04]  /*08a0*/  UIADD3 UR4, UPT, UPT, UR4, 0x180, URZ ;  /* 0x0000018004047890 */ /* 0x000fc8000fffe0ff */
[----:B0-----:R-:W-:-:S06]  /*08b0*/  ULEA UR4, UR5, UR4, 0x18 ;  /* 0x0000000405047291 */ /* 0x001fcc000f8ec0ff */
[----:B------:R-:W-:-:S07]  /*08c0*/  LEA R4, R2, UR4, 0x2 ;  /* 0x0000000402047c11 */ /* 0x000fce000f8e10ff */
.L_x_52302:
        /* <DEDUP_REMOVED lines=11> */
.L_x_52292:
[----:B------:R-:W-:Y:S05]  /*0980*/  BSYNC.RECONVERGENT B0 ;  /* 0x0000000000007941 */ /* 0x000fea0003800200 */
.L_x_52291:
        /* <DEDUP_REMOVED lines=30> */
.L_x_52305:
        /* <DEDUP_REMOVED lines=11> */
.L_x_52315:
        /* <DEDUP_REMOVED lines=9> */
.L_x_52303:
        /* <DEDUP_REMOVED lines=45> */
.L_x_52308:
[----:B------:R0:W1:Y:S01]  /*0f80*/  LDS R7, [R4] ;  /* 0x0000000004077984 */ /* 0x0000620000000800 */
[----:B------:R-:W-:-:S04]  /*0f90*/  IADD3 R5, PT, PT, R5, 0x1, RZ ;  /* 0x0000000105057810 */ /* 0x000fc80007ffe0ff */
[----:B------:R-:W-:Y:S01]  /*0fa0*/  ISETP.NE.AND P0, PT, R5, RZ, PT ;  /* 0x000000ff0500720c */ /* 0x000fe20003f05270 */
[C---:B0-----:R-:W-:Y:S01]  /*0fb0*/  IMAD R4, R19.reuse, 0x4, R4 ;  /* 0x0000000413047824 */ /* 0x041fe200078e0204 */
[----:B-1----:R0:W-:Y:S02]  /*0fc0*/  STG.E desc[UR6][R2.64], R7 ;  /* 0x0000000702007986 */ /* 0x0021e4000c101906 */
[----:B0-----:R-:W-:-:S09]  /*0fd0*/  IMAD.WIDE.U32 R2, R19, 0x4, R2 ;  /* 0x0000000413027825 */ /* 0x001fd200078e0002 */
[----:B------:R-:W-:Y:S05]  /*0fe0*/  @P0 BRA `(.L_x_52308) ;  /* 0xfffffffc00e40947 */ /* 0x000fea000383ffff */
.L_x_52307:
[----:B------:R-:W-:Y:S05]  /*0ff0*/  BSYNC.RECONVERGENT B0 ;  /* 0x0000000000007941 */ /* 0x000fea0003800200 */
.L_x_52306:
        /* <DEDUP_REMOVED lines=11> */
.L_x_52309:
        /* <DEDUP_REMOVED lines=21> */
.L_x_52304:
[----:B------:R-:W-:Y:S01]  /*1200*/  BSSY B0, `(.L_x_52310) ;  /* 0x0000007000007945 */ /* 0x000fe20003800000 */
[----:B------:R-:W-:Y:S01]  /*1210*/  MOV R23, R0 ;  /* 0x0000000000177202 */ /* 0x000fe20000000f00 */
[----:B------:R-:W-:Y:S01]  /*1220*/  IMAD.MOV.U32 R24, RZ, RZ, 0x1c1f ;  /* 0x00001c1fff187424 */ /* 0x000fe200078e00ff */
[----:B------:R-:W-:-:S07]  /*1230*/  MOV R22, 0xffffffff ;  /* 0xffffffff00167802 */ /* 0x000fce0000000f00 */
[----:B01234-:R-:W-:Y:S05]  /*1240*/  WARPSYNC.COLLECTIVE R22, `(.L_x_52311) ;  /* 0x0000000016087348 */ /* 0x01ffea0003c00000 */
[----:B0-----:R0:W0:Y:S02]  /*1250*/  SHFL.IDX P0, R21, R15, R23, R24 ;  /* 0x000000170f157389 */ /* 0x0010240000000018 */
[----:B01234-:R-:W-:Y:S05]  /*1260*/  ENDCOLLECTIVE ;  /* 0x000000000000791b */ /* 0x01ffea0003800000 */
.L_x_52311:
[----:B------:R-:W-:Y:S05]  /*1270*/  BSYNC B0 ;  /* 0x0000000000007941 */ /* 0x000fea0003800000 */
.L_x_52310:
[----:B------:R-:W-:Y:S01]  /*1280*/  MOV R23, R4 ;  /* 0x0000000400177202 */ /* 0x000fe20000000f00 */
[----:B------:R-:W-:Y:S01]  /*1290*/  IMAD.MOV.U32 R24, RZ, RZ, 0x1c1f ;  /* 0x00001c1fff187424 */ /* 0x000fe200078e00ff */
[----:B------:R-:W-:Y:S01]  /*12a0*/  MOV R22, 0xffffffff ;  /* 0xffffffff00167802 */ /* 0x000fe20000000f00 */
[----:B------:R-:W-:-:S07]  /*12b0*/  IMAD.MOV.U32 R12, RZ, RZ, R21 ;  /* 0x000000ffff0c7224 */ /* 0x000fce00078e0015 */
[----:B------:R-:W-:Y:S05]  /*12c0*/  WARPSYNC.COLLECTIVE R22, `(.L_x_52312) ;  /* 0x0000000016087348 */ /* 0x000fea0003c00000 */
[----:B------:R0:W1:Y:S02]  /*12d0*/  SHFL.IDX P0, R21, R15, R23, R24 ;  /* 0x000000170f157389 */ /* 0x0000640000000018 */
[----:B01----:R-:W-:Y:S05]  /*12e0*/  ENDCOLLECTIVE ;  /* 0x000000000000791b */ /* 0x003fea0003800000 */
.L_x_52312:
[----:B------:R-:W-:Y:S01]  /*12f0*/  IMAD R12, R5, R12, RZ ;  /* 0x0000000c050c7224 */ /* 0x000fe200078e02ff */
[----:B------:R-:W-:Y:S01]  /*1300*/  MOV R23, R2 ;  /* 0x0000000200177202 */ /* 0x000fe20000000f00 */
[----:B------:R-:W-:-:S07]  /*1310*/  IMAD.MOV.U32 R14, RZ, RZ, R21 ;  /* 0x000000ffff0e7224 */ /* 0x000fce00078e0015 */
[----:B------:R-:W-:Y:S05]  /*1320*/  WARPSYNC.COLLECTIVE R22, `(.L_x_52313) ;  /* 0x0000000016087348 */ /* 0x000fea0003c00000 */
[----:B------:R0:W1:Y:S02]  /*1330*/  SHFL.IDX P0, R21, R15, R23, R24 ;  /* 0x000000170f157389 */ /* 0x0000640000000018 */
[----:B01----:R-:W-:Y:S05]  /*1340*/  ENDCOLLECTIVE ;  /* 0x000000000000791b */ /* 0x003fea0003800000 */
.L_x_52313:
[----:B------:R-:W-:Y:S01]  /*1350*/  IMAD R17, R7, R14, R12 ;  /* 0x0000000e07117224 */ /* 0x000fe200078e020c */
[----:B------:R-:W-:Y:S01]  /*1360*/  MOV R23, R6 ;  /* 0x0000000600177202 */ /* 0x000fe20000000f00 */
[----:B------:R-:W-:-:S07]  /*1370*/  IMAD.MOV.U32 R16, RZ, RZ, R21 ;  /* 0x000000ffff107224 */ /* 0x000fce00078e0015 */
[----:B------:R-:W-:Y:S05]  /*1380*/  WARPSYNC.COLLECTIVE R22, `(.L_x_52314) ;  /* 0x0000000016087348 */ /* 0x000fea0003c00000 */
[----:B------:R0:W1:Y:S02]  /*1390*/  SHFL.IDX P0, R21, R15, R23, R24 ;  /* 0x000000170f157389 */ /* 0x0000640000000018 */
[----:B01----:R-:W-:Y:S05]  /*13a0*/  ENDCOLLECTIVE ;  /* 0x000000000000791b */ /* 0x003fea0003800000 */
.L_x_52314:
[----:B------:R-:W-:Y:S01]  /*13b0*/  IMAD R16, R8, R16, R17 ;  /* 0x0000001008107224 */ /* 0x000fe200078e0211 */
[----:B------:R-:W-:Y:S06]  /*13c0*/  BRA `(.L_x_52315) ;  /* 0xfffffff800147947 */ /* 0x000fec000383ffff */
.L_x_52316:
        /* <DEDUP_REMOVED lines=11> */
.L_x_58733:


//--------------------- .text._Z9cuda_gemmIiLi256ELi1ELi1ELi64ELi4ELi4ELi32ELi1ELi0EEviiiPT_S1_S1_ii --------------------------
	.section	.text._Z9cuda_gemmIiLi256ELi1ELi1ELi64ELi4ELi4ELi32ELi1ELi0EEviiiPT_S1_S1_ii,"ax",@progbits
	.align	128
        .global         _Z9cuda_gemmIiLi256ELi1ELi1ELi64ELi4ELi4ELi32ELi1ELi0EEviiiPT_S1_S1_ii
        .type           _Z9cuda_gemmIiLi256ELi1ELi1ELi64ELi4ELi4ELi32ELi1ELi0EEviiiPT_S1_S1_ii,@function
        .size           _Z9cuda_gemmIiLi256ELi1ELi1ELi64ELi4ELi4ELi32ELi1ELi0EEviiiPT_S1_S1_ii,(.L_x_58734 - _Z9cuda_gemmIiLi256ELi1ELi1ELi64ELi4ELi4ELi32ELi1ELi0EEviiiPT_S1_S1_ii)
        .other          _Z9cuda_gemmIiLi256ELi1ELi1ELi64ELi4ELi4ELi32ELi1ELi0EEviiiPT_S1_S1_ii,@"STO_CUDA_ENTRY STV_DEFAULT"
_Z9cuda_gemmIiLi256ELi1ELi1ELi64ELi4ELi4ELi32ELi1ELi0EEviiiPT_S1_S1_ii:
.text._Z9cuda_gemmIiLi256ELi1ELi1ELi64ELi4ELi4ELi32ELi1ELi0EEviiiPT_S1_S1_ii:
        /* <DEDUP_REMOVED lines=49> */
.L_x_52319:
        /* <DEDUP_REMOVED lines=25> */
.L_x_52318:
[----:B------:R-:W-:Y:S05]  /*04a0*/  BSYNC.RECONVERGENT B0 ;  /* 0x0000000000007941 */ /* 0x000fea0003800200 */
.L_x_52317:
        /* <DEDUP_REMOVED lines=119> */
.L_x_52324:
        /* <DEDUP_REMOVED lines=9> */
.L_x_52323:
[----:B------:R-:W-:Y:S05]  /*0cb0*/  BSYNC.RECONVERGENT B1 ;  /* 0x0000000000017941 */ /* 0x000fea0003800200 */
.L_x_52322:
        /* <DEDUP_REMOVED lines=8> */
.L_x_52327:
        /* <DEDUP_REMOVED lines=23> */
.L_x_52326:
[----:B------:R-:W-:Y:S05]  /*0eb0*/  BSYNC.RECONVERGENT B1 ;  /* 0x0000000000017941 */ /* 0x000fea0003800200 */
.L_x_52325:
        /* <DEDUP_REMOVED lines=11> */
.L_x_52330:
[----:B------:R-:W-:Y:S02]  /*0f70*/  IMAD R12, R2, 0x4, R3 ;  /* 0x00000004020c7824 */ /* 0x000fe400078e0203 */
[----:B------:R-:W-:Y:S02]  /*0f80*/  VIADD R10, R10, 0x1 ;  /* 0x000000010a0a7836 */ /* 0x000fe40000000000 */
[----:B------:R-:W-:Y:S01]  /*0f90*/  IMAD.IADD R2, R9, 0x1, R2 ;  /* 0x0000000109027824 */ /* 0x000fe200078e0202 */
[----:B------:R2:W-:Y:S02]  /*0fa0*/  STS [R12], RZ ;  /* 0x000000ff0c007388 */ /* 0x0005e40000000800 */
[----:B------:R-:W-:-:S13]  /*0fb0*/  ISETP.NE.AND P1, PT, R10, R15, PT ;  /* 0x0000000f0a00720c */ /* 0x000fda0003f25270 */
[----:B--2---:R-:W-:Y:S05]  /*0fc0*/  @P1 BRA `(.L_x_52330) ;  /* 0xfffffffc00e81947 */ /* 0x004fea000383ffff */
.L_x_52329:
[----:B------:R-:W-:Y:S05]  /*0fd0*/  BSYNC.RECONVERGENT B1 ;  /* 0x0000000000017941 */ /* 0x000fea0003800200 */
.L_x_52328:
[----:B------:R-:W-:Y:S05]  /*0fe0*/  @!P0 BRA `(.L_x_52321) ;  /* 0x00000000003c8947 */ /* 0x000fea0003800000 */
[----:B------:R-:W2:Y:S01]  /*0ff0*/  S2R R10, SR_CgaCtaId ;  /* 0x00000000000a7919 */ /* 0x000ea20000008800 */
[----:B------:R-:W-:-:S04]  /*1000*/  MOV R3, 0x400 ;  /* 0x0000040000037802 */ /* 0x000fc80000000f00 */
[----:B------:R-:W-:-:S04]  /*1010*/  IADD3 R3, PT, PT, R3, 0x180, RZ ;  /* 0x0000018003037810 */ /* 0x000fc80007ffe0ff */
[----:B--2---:R-:W-:-:S07]  /*1020*/  LEA R15, R10, R3, 0x18 ;  /* 0x000000030a0f7211 */ /* 0x004fce00078ec0ff */
.L_x_52331:
        /* <DEDUP_REMOVED lines=11> */
.L_x_52321:
[----:B------:R-:W-:Y:S05]  /*10e0*/  BSYNC.RECONVERGENT B0 ;  /* 0x0000000000007941 */ /* 0x000fea0003800200 */
.L_x_52320:
        /* <DEDUP_REMOVED lines=27> */
.L_x_52350:
        /* <DEDUP_REMOVED lines=19> */
.L_x_52335:
        /* <DEDUP_REMOVED lines=10> */
.L_x_52336:
        /* <DEDUP_REMOVED lines=9> */
.L_x_52337:
        /* <DEDUP_REMOVED lines=10> */
.L_x_52338:
        /* <DEDUP_REMOVED lines=31> */
.L_x_52349:
[----:B0-----:R-:W-:Y:S02]  /*1790*/  IMAD R2, R25, 0x14, R26 ;  /* 0x0000001419027824 */ /* 0x001fe400078e021a */
[----:B------:R-:W-:-:S03]  /*17a0*/  IMAD.MOV.U32 R27, RZ, RZ, RZ ;  /* 0x000000ffff1b7224 */ /* 0x000fc600078e00ff */
[----:B--2---:R0:W2:Y:S01]  /*17b0*/  LDS R12, [R2] ;  /* 0x00000000020c7984 */ /* 0x0040a20000000800 */
[----:B------:R-:W-:Y:S05]  /*17c0*/  @!P0 BRA `(.L_x_52341) ;  /* 0x0000000000108947 */ /* 0x000fea0003800000 */
[----:B------:R-:W-:-:S03]  /*17d0*/  UMOV UR4, 0xffffffff ;  /* 0xffffffff00047882 */ /* 0x000fc60000000000 */
[----:B------:R-:W-:Y:S05]  /*17e0*/  BRA.DIV UR4, `(.L_x_52342) ;  /* 0x0000001a04747947 */ /* 0x000fea000b800000 */
[----:B0-2---:R0:W2:Y:S02]  /*17f0*/  SHFL.IDX PT, R2, R12, R15, R10 ;  /* 0x0000000f0c027389 */ /* 0x0050a400000e000a */
.L_x_52390:
[----:B-12---:R-:W-:-:S07]  /*1800*/  IMAD R27, R20, R2, RZ ;  /* 0x00000002141b7224 */ /* 0x006fce00078e02ff */
.L_x_52341:
[----:B------:R-:W4:Y:S02]  /*1810*/  LDC R28, c[0x0][0x3ac] ;  /* 0x0000eb00ff1c7b82 */ /* 0x000f240000000800 */
[----:B----4-:R-:W-:-:S13]  /*1820*/  ISETP.GE.AND P2, PT, R28, 0x2, PT ;  /* 0x000000021c00780c */ /* 0x010fda0003f46270 */
[----:B------:R-:W-:Y:S05]  /*1830*/  @!P2 BRA `(.L_x_52343) ;  /* 0x000000000010a947 */ /* 0x000fea0003800000 */
[----:B------:R-:W-:-:S03]  /*1840*/  UMOV UR4, 0xffffffff ;  /* 0xffffffff00047882 */ /* 0x000fc60000000000 */
[----:B------:R-:W-:Y:S05]  /*1850*/  BRA.DIV UR4, `(.L_x_52344) ;  /* 0x0000001a04787947 */ /* 0x000fea000b800000 */
[----:B0-2---:R0:W2:Y:S02]  /*1860*/  SHFL.IDX PT, R2, R12, R17, R10 ;  /* 0x000000110c027389 */ /* 0x0050a400000e000a */
.L_x_52393:
[----:B--23--:R-:W-:-:S07]  /*1870*/  IMAD R27, R22, R2, R27 ;  /* 0x00000002161b7224 */ /* 0x00cfce00078e021b */
.L_x_52343:
[----:B------:R-:W-:-:S13]  /*1880*/  ISETP.GE.AND P2, PT, R28, 0x3, PT ;  /* 0x000000031c00780c */ /* 0x000fda0003f46270 */
[----:B------:R-:W-:Y:S05]  /*1890*/  @!P2 BRA `(.L_x_52345) ;  /* 0x000000000010a947 */ /* 0x000fea0003800000 */
[----:B------:R-:W-:-:S03]  /*18a0*/  UMOV UR4, 0xffffffff ;  /* 0xffffffff00047882 */ /* 0x000fc60000000000 */
[----:B------:R-:W-:Y:S05]  /*18b0*/  BRA.DIV UR4, `(.L_x_52346) ;  /* 0x0000001a04807947 */ /* 0x000fea000b800000 */
[----:B0-2---:R0:W2:Y:S02]  /*18c0*/  SHFL.IDX PT, R2, R12, R19, R10 ;  /* 0x000000130c027389 */ /* 0x0050a400000e000a */
.L_x_52396:
[----:B--2---:R-:W-:-:S07]  /*18d0*/  IMAD R27, R18, R2, R27 ;  /* 0x00000002121b7224 */ /* 0x004fce00078e021b */
.L_x_52345:
[----:B------:R-:W-:-:S13]  /*18e0*/  ISETP.GE.AND P2, PT, R28, 0x4, PT ;  /* 0x000000041c00780c */ /* 0x000fda0003f46270 */
[----:B------:R-:W-:Y:S05]  /*18f0*/  @!P2 BRA `(.L_x_52347) ;  /* 0x000000000010a947 */ /* 0x000fea0003800000 */
[----:B------:R-:W-:-:S03]  /*1900*/  UMOV UR4, 0xffffffff ;  /* 0xffffffff00047882 */ /* 0x000fc60000000000 */
[----:B------:R-:W-:Y:S05]  /*1910*/  BRA.DIV UR4, `(.L_x_52348) ;  /* 0x0000001a04887947 */ /* 0x000fea000b800000 */
[----:B0-2---:R0:W2:Y:S02]  /*1920*/  SHFL.IDX PT, R2, R12, R21, R10 ;  /* 0x000000150c027389 */ /* 0x0050a400000e000a */
.L_x_52399:
[----:B--2---:R-:W-:-:S07]  /*1930*/  IMAD R27, R16, R2, R27 ;  /* 0x00000002101b7224 */ /* 0x004fce00078e021b */
.L_x_52347:
        /* <DEDUP_REMOVED lines=8> */
.L_x_52340:
[----:B------:R-:W-:Y:S05]  /*19c0*/  BSYNC B0 ;  /* 0x0000000000007941 */ /* 0x000fea0003800000 */
.L_x_52339:
[----:B------:R-:W-:Y:S05]  /*19d0*/  @!P1 BRA `(.L_x_52350) ;  /* 0xfffffff800309947 */ /* 0x000fea000383ffff */
[----:B------:R-:W-:Y:S05]  /*19e0*/  BSYNC B1 ;  /* 0x0000000000017941 */ /* 0x000fea0003800000 */
.L_x_52334:
[----:B------:R-:W-:Y:S05]  /*19f0*/  BRA `(.L_x_52332) ;  /* 0x00000010009c7947 */ /* 0x000fea0003800000 */
.L_x_52333:
        /* <DEDUP_REMOVED lines=19> */
.L_x_52367:
        /* <DEDUP_REMOVED lines=18> */
.L_x_52352:
        /* <DEDUP_REMOVED lines=10> */
.L_x_52353:
        /* <DEDUP_REMOVED lines=9> */
.L_x_52354:
        /* <DEDUP_REMOVED lines=10> */
.L_x_52355:
        /* <DEDUP_REMOVED lines=27> */
.L_x_52366:
[----:B0-----:R-:W-:Y:S02]  /*1fd0*/  IMAD R2, R27, 0x14, R26 ;  /* 0x000000141b027824 */ /* 0x001fe400078e021a */
[----:B------:R-:W-:-:S03]  /*1fe0*/  IMAD.MOV.U32 R29, RZ, RZ, RZ ;  /* 0x000000ffff1d7224 */ /* 0x000fc600078e00ff */
[----:B--2---:R0:W2:Y:S01]  /*1ff0*/  LDS R12, [R2] ;  /* 0x00000000020c7984 */ /* 0x0040a20000000800 */
[----:B------:R-:W-:Y:S05]  /*2000*/  @!P0 BRA `(.L_x_52358) ;  /* 0x0000000000108947 */ /* 0x000fea0003800000 */
[----:B------:R-:W-:-:S03]  /*2010*/  UMOV UR4, 0xffffffff ;  /* 0xffffffff00047882 */ /* 0x000fc60000000000 */
[----:B------:R-:W-:Y:S05]  /*2020*/  BRA.DIV UR4, `(.L_x_52359) ;  /* 0x0000001204e47947 */ /* 0x000fea000b800000 */
[----:B0-2---:R0:W2:Y:S02]  /*2030*/  SHFL.IDX PT, R2, R12, R21, R10 ;  /* 0x000000150c027389 */ /* 0x0050a400000e000a */
.L_x_52402:
[----:B-12---:R-:W-:-:S07]  /*2040*/  IMAD R29, R20, R2, RZ ;  /* 0x00000002141d7224 */ /* 0x006fce00078e02ff */
.L_x_52358:
[----:B------:R-:W4:Y:S02]  /*2050*/  LDC R28, c[0x0][0x3ac] ;  /* 0x0000eb00ff1c7b82 */ /* 0x000f240000000800 */
[----:B----4-:R-:W-:-:S13]  /*2060*/  ISETP.GE.U32.AND P2, PT, R28, 0x2, PT ;  /* 0x000000021c00780c */ /* 0x010fda0003f46070 */
[----:B------:R-:W-:Y:S05]  /*2070*/  @!P2 BRA `(.L_x_52360) ;  /* 0x000000000010a947 */ /* 0x000fea0003800000 */
[----:B------:R-:W-:-:S03]  /*2080*/  UMOV UR4, 0xffffffff ;  /* 0xffffffff00047882 */ /* 0x000fc60000000000 */
[----:B------:R-:W-:Y:S05]  /*2090*/  BRA.DIV UR4, `(.L_x_52361) ;  /* 0x0000001204e87947 */ /* 0x000fea000b800000 */
[----:B0-2---:R0:W2:Y:S02]  /*20a0*/  SHFL.IDX PT, R2, R12, R15, R10 ;  /* 0x0000000f0c027389 */ /* 0x0050a400000e000a */
.L_x_52405:
[----:B--23--:R-:W-:-:S07]  /*20b0*/  IMAD R29, R22, R2, R29 ;  /* 0x00000002161d7224 */ /* 0x00cfce00078e021d */
.L_x_52360:
[----:B------:R-:W-:-:S13]  /*20c0*/  ISETP.GE.U32.AND P2, PT, R28, 0x3, PT ;  /* 0x000000031c00780c */ /* 0x000fda0003f46070 */
[----:B------:R-:W-:Y:S05]  /*20d0*/  @!P2 BRA `(.L_x_52362) ;  /* 0x000000000010a947 */ /* 0x000fea0003800000 */
[----:B------:R-:W-:-:S03]  /*20e0*/  UMOV UR4, 0xffffffff ;  /* 0xffffffff00047882 */ /* 0x000fc60000000000 */
[----:B------:R-:W-:Y:S05]  /*20f0*/  BRA.DIV UR4, `(.L_x_52363) ;  /* 0x0000001204f07947 */ /* 0x000fea000b800000 */
[----:B0-2---:R0:W2:Y:S02]  /*2100*/  SHFL.IDX PT, R2, R12, R17, R10 ;  /* 0x000000110c027389 */ /* 0x0050a400000e000a */
.L_x_52408:
[----:B--2---:R-:W-:-:S07]  /*2110*/  IMAD R29, R24, R2, R29 ;  /* 0x00000002181d7224 */ /* 0x004fce00078e021d */
.L_x_52362:
[----:B------:R-:W-:-:S13]  /*2120*/  ISETP.GE.U32.AND P2, PT, R28, 0x4, PT ;  /* 0x000000041c00780c */ /* 0x000fda0003f46070 */
[----:B------:R-:W-:Y:S05]  /*2130*/  @!P2 BRA `(.L_x_52364) ;  /* 0x000000000010a947 */ /* 0x000fea0003800000 */
[----:B------:R-:W-:-:S03]  /*2140*/  UMOV UR4, 0xffffffff ;  /* 0xffffffff00047882 */ /* 0x000fc60000000000 */
[----:B------:R-:W-:Y:S05]  /*2150*/  BRA.DIV UR4, `(.L_x_52365) ;  /* 0x0000001204f87947 */ /* 0x000fea000b800000 */
[----:B0-2---:R0:W2:Y:S02]  /*2160*/  SHFL.IDX PT, R2, R12, R19, R10 ;  /* 0x000000130c027389 */ /* 0x0050a400000e000a */
.L_x_52411:
[----:B--2---:R-:W-:-:S07]  /*2170*/  IMAD R29, R18, R2, R29 ;  /* 0x00000002121d7224 */ /* 0x004fce00078e021d */
.L_x_52364:
[-C--:B0-----:R-:W-:Y:S01]  /*2180*/  IMAD R2, R8, R27.reuse, R23 ;  /* 0x0000001b08027224 */ /* 0x081fe200078e0217 */
[----:B------:R-:W-:-:S03]  /*2190*/  IADD3 R27, PT, PT, R6, R27, RZ ;  /* 0x0000001b061b7210 */ /* 0x000fc60007ffe0ff */
[----:B------:R-:W-:Y:S01]  /*21a0*/  IMAD R2, R2, 0x4, R25 ;  /* 0x0000000402027824 */ /* 0x000fe200078e0219 */
[----:B------:R-:W-:-:S04]  /*21b0*/  ISETP.GE.AND P2, PT, R27, UR13, PT ;  /* 0x0000000d1b007c0c */ /* 0x000fc8000bf46270 */
[----:B------:R0:W-:Y:S09]  /*21c0*/  STS [R2], R29 ;  /* 0x0000001d02007388 */ /* 0x0001f20000000800 */
[----:B------:R-:W-:Y:S05]  /*21d0*/  @!P2 BRA `(.L_x_52366) ;  /* 0xfffffffc007ca947 */ /* 0x000fea000383ffff */
.L_x_52357:
[----:B------:R-:W-:Y:S05]  /*21e0*/  BSYNC B0 ;  /* 0x0000000000007941 */ /* 0x000fea0003800000 */
.L_x_52356:
[----:B------:R-:W-:Y:S05]  /*21f0*/  @!P1 BRA `(.L_x_52367) ;  /* 0xfffffff8004c9947 */ /* 0x000fea000383ffff */
[----:B------:R-:W-:Y:S05]  /*2200*/  BRA `(.L_x_52332) ;  /* 0x0000000800987947 */ /* 0x000fea0003800000 */
.L_x_52351:
        /* <DEDUP_REMOVED lines=12> */
.L_x_52383:
        /* <DEDUP_REMOVED lines=19> */
.L_x_52368:
        /* <DEDUP_REMOVED lines=10> */
.L_x_52369:
        /* <DEDUP_REMOVED lines=10> */
.L_x_52370:
        /* <DEDUP_REMOVED lines=10> */
.L_x_52371:
        /* <DEDUP_REMOVED lines=29> */
.L_x_52382:
        /* <DEDUP_REMOVED lines=13> */
.L_x_52413:
[----:B-12---:R-:W-:-:S07]  /*2880*/  IMAD R25, R18, R25, RZ ;  /* 0x0000001912197224 */ /* 0x006fce00078e02ff */
.L_x_52373:
        /* <DEDUP_REMOVED lines=10> */
.L_x_52416:
[----:B--23--:R-:W-:-:S07]  /*2930*/  IMAD R25, R20, R2, R25 ;  /* 0x0000000214197224 */ /* 0x00cfce00078e0219 */
.L_x_52375:
[----:B------:R-:W-:-:S13]  /*2940*/  ISETP.GE.AND P1, PT, R24, 0x3, PT ;  /* 0x000000031800780c */ /* 0x000fda0003f26270 */
[----:B------:R-:W-:Y:S05]  /*2950*/  @!P1 BRA `(.L_x_52377) ;  /* 0x0000000000109947 */ /* 0x000fea0003800000 */
[----:B------:R-:W-:-:S03]  /*2960*/  UMOV UR5, 0xffffffff ;  /* 0xffffffff00057882 */ /* 0x000fc60000000000 */
[----:B------:R-:W-:Y:S05]  /*2970*/  BRA.DIV UR5, `(.L_x_52378) ;  /* 0x0000000e05447947 */ /* 0x000fea000b800000 */
[----:B------:R2:W4:Y:S02]  /*2980*/  SHFL.IDX PT, R2, R12, R15, R10 ;  /* 0x0000000f0c027389 */ /* 0x00052400000e000a */
.L_x_52419:
[----:B----4-:R-:W-:-:S07]  /*2990*/  IMAD R25, R21, R2, R25 ;  /* 0x0000000215197224 */ /* 0x010fce00078e0219 */
.L_x_52377:
[----:B------:R-:W-:-:S13]  /*29a0*/  ISETP.GE.AND P1, PT, R24, 0x4, PT ;  /* 0x000000041800780c */ /* 0x000fda0003f26270 */
[----:B------:R-:W-:Y:S05]  /*29b0*/  @!P1 BRA `(.L_x_52379) ;  /* 0x0000000000109947 */ /* 0x000fea0003800000 */
[----:B------:R-:W-:-:S03]  /*29c0*/  UMOV UR5, 0xffffffff ;  /* 0xffffffff00057882 */ /* 0x000fc60000000000 */
[----:B------:R-:W-:Y:S05]  /*29d0*/  BRA.DIV UR5, `(.L_x_52380) ;  /* 0x0000000e054c7947 */ /* 0x000fea000b800000 */
[----:B------:R4:W0:Y:S02]  /*29e0*/  SHFL.IDX PT, R2, R12, R17, R10 ;  /* 0x000000110c027389 */ /* 0x00082400000e000a */
.L_x_52422:
[----:B0-----:R-:W-:-:S07]  /*29f0*/  IMAD R25, R16, R2, R25 ;  /* 0x0000000210197224 */ /* 0x001fce00078e0219 */
.L_x_52379:
[----:B------:R-:W-:-:S07]  /*2a00*/  IMAD.U32 R2, RZ, RZ, UR11 ;  /* 0x0000000bff027e24 */ /* 0x000fce000f8e00ff */
.L_x_52381:
        /* <DEDUP_REMOVED lines=37> */
.L_x_52372:
[----:B------:R-:W-:Y:S05]  /*2c60*/  @!P0 BRA `(.L_x_52383) ;  /* 0xfffffff400988947 */ /* 0x000fea000383ffff */
.L_x_52332:
        /* <DEDUP_REMOVED lines=45> */
.L_x_52386:
[----:B------:R0:W2:Y:S01]  /*2f40*/  LDS R7, [R6] ;  /* 0x0000000006077984 */ /* 0x0000a20000000800 */
[----:B------:R-:W-:-:S04]  /*2f50*/  IADD3 R5, PT, PT, R5, 0x1, RZ ;  /* 0x0000000105057810 */ /* 0x000fc80007ffe0ff */
[----:B------:R-:W-:Y:S01]  /*2f60*/  ISETP.NE.AND P0, PT, R5, RZ, PT ;  /* 0x000000ff0500720c */ /* 0x000fe20003f05270 */
[C---:B0-----:R-:W-:Y:S01]  /*2f70*/  IMAD R6, R9.reuse, 0x4, R6 ;  /* 0x0000000409067824 */ /* 0x041fe200078e0206 */
[----:B--2---:R0:W-:Y:S02]  /*2f80*/  STG.E desc[UR8][R2.64], R7 ;  /* 0x0000000702007986 */ /* 0x0041e4000c101908 */
[----:B0-----:R-:W-:-:S09]  /*2f90*/  IMAD.WIDE.U32 R2, R9, 0x4, R2 ;  /* 0x0000000409027825 */ /* 0x001fd200078e0002 */
[----:B------:R-:W-:Y:S05]  /*2fa0*/  @P0 BRA `(.L_x_52386) ;  /* 0xfffffffc00e40947 */ /* 0x000fea000383ffff */
.L_x_52385:
[----:B------:R-:W-:Y:S05]  /*2fb0*/  BSYNC.RECONVERGENT B0 ;  /* 0x0000000000007941 */ /* 0x000fea0003800200 */
.L_x_52384:
        /* <DEDUP_REMOVED lines=11> */
.L_x_52387:
        /* <DEDUP_REMOVED lines=21> */
.L_x_52342:
[----:B------:R-:W-:Y:S01]  /*31c0*/  BSSY B2, `(.L_x_52388) ;  /* 0x0000006000027945 */ /* 0x000fe20003800000 */
[----:B------:R-:W-:Y:S01]  /*31d0*/  MOV R3, R15 ;  /* 0x0000000f00037202 */ /* 0x000fe20000000f00 */
[----:B0-----:R-:W-:-:S07]  /*31e0*/  IMAD.MOV.U32 R2, RZ, RZ, -0x1 ;  /* 0xffffffffff027424 */ /* 0x001fce00078e00ff */
[----:B-123--:R-:W-:Y:S05]  /*31f0*/  WARPSYNC.COLLECTIVE R2, `(.L_x_52389) ;  /* 0x0000000002087348 */ /* 0x00efea0003c00000 */
[----:B--2---:R0:W2:Y:S02]  /*3200*/  SHFL.IDX P2, R2, R12, R3, R10 ;  /* 0x000000030c027389 */ /* 0x0040a4000004000a */
[----:B0123--:R-:W-:Y:S05]  /*3210*/  ENDCOLLECTIVE ;  /* 0x000000000000791b */ /* 0x00ffea0003800000 */
.L_x_52389:
[----:B------:R-:W-:Y:S05]  /*3220*/  BSYNC B2 ;  /* 0x0000000000027941 */ /* 0x000fea0003800000 */
.L_x_52388:
[----:B------:R-:W-:Y:S05]  /*3230*/  BRA `(.L_x_52390) ;  /* 0xffffffe400707947 */ /* 0x000fea000383ffff */
.L_x_52344:
[----:B------:R-:W-:Y:S01]  /*3240*/  BSSY B2, `(.L_x_52391) ;  /* 0x0000006000027945 */ /* 0x000fe20003800000 */
[----:B------:R-:W-:Y:S02]  /*3250*/  IMAD.MOV.U32 R3, RZ, RZ, R17 ;  /* 0x000000ffff037224 */ /* 0x000fe400078e0011 */
[----:B0-----:R-:W-:-:S07]  /*3260*/  IMAD.MOV.U32 R2, RZ, RZ, -0x1 ;  /* 0xffffffffff027424 */ /* 0x001fce00078e00ff */
[----:B-123--:R-:W-:Y:S05]  /*3270*/  WARPSYNC.COLLECTIVE R2, `(.L_x_52392) ;  /* 0x0000000002087348 */ /* 0x00efea0003c00000 */
[----:B--2---:R0:W2:Y:S02]  /*3280*/  SHFL.IDX P2, R2, R12, R3, R10 ;  /* 0x000000030c027389 */ /* 0x0040a4000004000a */
[----:B0123--:R-:W-:Y:S05]  /*3290*/  ENDCOLLECTIVE ;  /* 0x000000000000791b */ /* 0x00ffea0003800000 */
.L_x_52392:
[----:B------:R-:W-:Y:S05]  /*32a0*/  BSYNC B2 ;  /* 0x0000000000027941 */ /* 0x000fea0003800000 */
.L_x_52391:
[----:B------:R-:W-:Y:S05]  /*32b0*/  BRA `(.L_x_52393) ;  /* 0xffffffe4006c7947 */ /* 0x000fea000383ffff */
.L_x_52346:
[----:B------:R-:W-:Y:S01]  /*32c0*/  BSSY B2, `(.L_x_52394) ;  /* 0x0000006000027945 */ /* 0x000fe20003800000 */
[----:B------:R-:W-:Y:S01]  /*32d0*/  MOV R3, R19 ;  /* 0x0000001300037202 */ /* 0x000fe20000000f00 */
[----:B0-----:R-:W-:-:S07]  /*32e0*/  IMAD.MOV.U32 R2, RZ, RZ, -0x1 ;  /* 0xffffffffff027424 */ /* 0x001fce00078e00ff */
[----:B-123--:R-:W-:Y:S05]  /*32f0*/  WARPSYNC.COLLECTIVE R2, `(.L_x_52395) ;  /* 0x0000000002087348 */ /* 0x00efea0003c00000 */
[----:B--2---:R0:W2:Y:S02]  /*3300*/  SHFL.IDX P2, R2, R12, R3, R10 ;  /* 0x000000030c027389 */ /* 0x0040a4000004000a */
[----:B0123--:R-:W-:Y:S05]  /*3310*/  ENDCOLLECTIVE ;  /* 0x000000000000791b */ /* 0x00ffea0003800000 */
.L_x_52395:
[----:B------:R-:W-:Y:S05]  /*3320*/  BSYNC B2 ;  /* 0x0000000000027941 */ /* 0x000fea0003800000 */
.L_x_52394:
[----:B------:R-:W-:Y:S05]  /*3330*/  BRA `(.L_x_52396) ;  /* 0xffffffe400647947 */ /* 0x000fea000383ffff */
.L_x_52348:
[----:B------:R-:W-:Y:S01]  /*3340*/  BSSY B2, `(.L_x_52397) ;  /* 0x0000006000027945 */ /* 0x000fe20003800000 */
[----:B------:R-:W-:Y:S02]  /*3350*/  IMAD.MOV.U32 R3, RZ, RZ, R21 ;  /* 0x000000ffff037224 */ /* 0x000fe400078e0015 */
[----:B0-----:R-:W-:-:S07]  /*3360*/  IMAD.MOV.U32 R2, RZ, RZ, -0x1 ;  /* 0xffffffffff027424 */ /* 0x001fce00078e00ff */
[----:B-123--:R-:W-:Y:S05]  /*3370*/  WARPSYNC.COLLECTIVE R2, `(.L_x_52398) ;  /* 0x0000000002087348 */ /* 0x00efea0003c00000 */
[----:B--2---:R0:W2:Y:S02]  /*3380*/  SHFL.IDX P2, R2, R12, R3, R10 ;  /* 0x000000030c027389 */ /* 0x0040a4000004000a */
[----:B0123--:R-:W-:Y:S05]  /*3390*/  ENDCOLLECTIVE ;  /* 0x000000000000791b */ /* 0x00ffea0003800000 */
.L_x_52398:
[----:B------:R-:W-:Y:S05]  /*33a0*/  BSYNC B2 ;  /* 0x0000000000027941 */ /* 0x000fea0003800000 */
.L_x_52397:
[----:B------:R-:W-:Y:S05]  /*33b0*/  BRA `(.L_x_52399) ;  /* 0xffffffe4005c7947 */ /* 0x000fea000383ffff */
.L_x_52359:
[----:B------:R-:W-:Y:S01]  /*33c0*/  BSSY B1, `(.L_x_52400) ;  /* 0x0000006000017945 */ /* 0x000fe20003800000 */
[----:B------:R-:W-:Y:S01]  /*33d0*/  MOV R3, R21 ;  /* 0x0000001500037202 */ /* 0x000fe20000000f00 */
[----:B0-----:R-:W-:-:S07]  /*33e0*/  IMAD.MOV.U32 R2, RZ, RZ, -0x1 ;  /* 0xffffffffff027424 */ /* 0x001fce00078e00ff */
[----:B-123--:R-:W-:Y:S05]  /*33f0*/  WARPSYNC.COLLECTIVE R2, `(.L_x_52401) ;  /* 0x0000000002087348 */ /* 0x00efea0003c00000 */
[----:B--2---:R0:W2:Y:S02]  /*3400*/  SHFL.IDX P2, R2, R12, R3, R10 ;  /* 0x000000030c027389 */ /* 0x0040a4000004000a */
[----:B0123--:R-:W-:Y:S05]  /*3410*/  ENDCOLLECTIVE ;  /* 0x000000000000791b */ /* 0x00ffea0003800000 */
.L_x_52401:
[----:B------:R-:W-:Y:S05]  /*3420*/  BSYNC B1 ;  /* 0x0000000000017941 */ /* 0x000fea0003800000 */
.L_x_52400:
[----:B------:R-:W-:Y:S05]  /*3430*/  BRA `(.L_x_52402) ;  /* 0xffffffec00007947 */ /* 0x000fea000383ffff */
.L_x_52361:
[----:B------:R-:W-:Y:S01]  /*3440*/  BSSY B1, `(.L_x_52403) ;  /* 0x0000006000017945 */ /* 0x000fe20003800000 */
[----:B------:R-:W-:Y:S02]  /*3450*/  IMAD.MOV.U32 R3, RZ, RZ, R15 ;  /* 0x000000ffff037224 */ /* 0x000fe400078e000f */
[----:B0-----:R-:W-:-:S07]  /*3460*/  IMAD.MOV.U32 R2, RZ, RZ, -0x1 ;  /* 0xffffffffff027424 */ /* 0x001fce00078e00ff */
[----:B-123--:R-:W-:Y:S05]  /*3470*/  WARPSYNC.COLLECTIVE R2, `(.L_x_52404) ;  /* 0x0000000002087348 */ /* 0x00efea0003c00000 */
[----:B--2---:R0:W2:Y:S02]  /*3480*/  SHFL.IDX P2, R2, R12, R3, R10 ;  /* 0x000000030c027389 */ /* 0x0040a4000004000a */
[----:B0123--:R-:W-:Y:S05]  /*3490*/  ENDCOLLECTIVE ;  /* 0x000000000000791b */ /* 0x00ffea0003800000 */
.L_x_52404:
[----:B------:R-:W-:Y:S05]  /*34a0*/  BSYNC B1 ;  /* 0x0000000000017941 */ /* 0x000fea0003800000 */
.L_x_52403:
[----:B------:R-:W-:Y:S05]  /*34b0*/  BRA `(.L_x_52405) ;  /* 0xffffffe800fc7947 */ /* 0x000fea000383ffff */
.L_x_52363:
[----:B------:R-:W-:Y:S01]  /*34c0*/  BSSY B1, `(.L_x_52406) ;  /* 0x0000006000017945 */ /* 0x000fe20003800000 */
[----:B------:R-:W-:Y:S01]  /*34d0*/  MOV R3, R17 ;  /* 0x0000001100037202 */ /* 0x000fe20000000f00 */
[----:B0-----:R-:W-:-:S07]  /*34e0*/  IMAD.MOV.U32 R2, RZ, RZ, -0x1 ;  /* 0xffffffffff027424 */ /* 0x001fce00078e00ff */
[----:B-123--:R-:W-:Y:S05]  /*34f0*/  WARPSYNC.COLLECTIVE R2, `(.L_x_52407) ;  /* 0x0000000002087348 */ /* 0x00efea0003c00000 */
[----:B--2---:R0:W2:Y:S02]  /*3500*/  SHFL.IDX P2, R2, R12, R3, R10 ;  /* 0x000000030c027389 */ /* 0x0040a4000004000a */
[----:B0123--:R-:W-:Y:S05]  /*3510*/  ENDCOLLECTIVE ;  /* 0x000000000000791b */ /* 0x00ffea0003800000 */
.L_x_52407:
[----:B------:R-:W-:Y:S05]  /*3520*/  BSYNC B1 ;  /* 0x0000000000017941 */ /* 0x000fea0003800000 */
.L_x_52406:
[----:B------:R-:W-:Y:S05]  /*3530*/  BRA `(.L_x_52408) ;  /* 0xffffffe800f47947 */ /* 0x000fea000383ffff */
.L_x_52365:
[----:B------:R-:W-:Y:S01]  /*3540*/  BSSY B1, `(.L_x_52409) ;  /* 0x0000006000017945 */ /* 0x000fe20003800000 */
[----:B------:R-:W-:Y:S02]  /*3550*/  IMAD.MOV.U32 R3, RZ, RZ, R19 ;  /* 0x000000ffff037224 */ /* 0x000fe400078e0013 */
[----:B0-----:R-:W-:-:S07]  /*3560*/  IMAD.MOV.U32 R2, RZ, RZ, -0x1 ;  /* 0xffffffffff027424 */ /* 0x001fce00078e00ff */
[----:B-123--:R-:W-:Y:S05]  /*3570*/  WARPSYNC.COLLECTIVE R2, `(.L_x_52410) ;  /* 0x0000000002087348 */ /* 0x00efea0003c00000 */
[----:B--2---:R0:W2:Y:S02]  /*3580*/  SHFL.IDX P2, R2, R12, R3, R10 ;  /* 0x000000030c027389 */ /* 0x0040a4000004000a */
[----:B0123--:R-:W-:Y:S05]  /*3590*/  ENDCOLLECTIVE ;  /* 0x000000000000791b */ /* 0x00ffea0003800000 */
.L_x_52410:
[----:B------:R-:W-:Y:S05]  /*35a0*/  BSYNC B1 ;  /* 0x0000000000017941 */ /* 0x000fea0003800000 */
.L_x_52409:
[----:B------:R-:W-:Y:S05]  /*35b0*/  BRA `(.L_x_52411) ;  /* 0xffffffe800ec7947 */ /* 0x000fea000383ffff */
.L_x_52374:
[----:B------:R-:W-:-:S07]  /*35c0*/  MOV R2, 0xffffffff ;  /* 0xffffffff00027802 */ /* 0x000fce0000000f00 */
[----:B-1-3--:R-:W-:Y:S05]  /*35d0*/  WARPSYNC.COLLECTIVE R2, `(.L_x_52412) ;  /* 0x0000000002087348 */ /* 0x00afea0003c00000 */
[----:B------:R0:W2:Y:S02]  /*35e0*/  SHFL.IDX P2, R2, R12, R3, R10 ;  /* 0x000000030c027389 */ /* 0x0000a4000004000a */
[----:B0123--:R-:W-:Y:S05]  /*35f0*/  ENDCOLLECTIVE ;  /* 0x000000000000791b */ /* 0x00ffea0003800000 */
.L_x_52412:
[----:B------:R-:W-:Y:S01]  /*3600*/  IMAD.MOV.U32 R25, RZ, RZ, R2 ;  /* 0x000000ffff197224 */ /* 0x000fe200078e0002 */
[----:B------:R-:W-:Y:S06]  /*3610*/  BRA `(.L_x_52413) ;  /* 0xfffffff000987947 */ /* 0x000fec000383ffff */
.L_x_52376:
[----:B------:R-:W-:Y:S01]  /*3620*/  BSSY B0, `(.L_x_52414) ;  /* 0x0000005000007945 */ /* 0x000fe20003800000 */
[----:B------:R-:W-:-:S07]  /*3630*/  IMAD.MOV.U32 R2, RZ, RZ, -0x1 ;  /* 0xffffffffff027424 */ /* 0x000fce00078e00ff */
[----:B-1-3--:R-:W-:Y:S05]  /*3640*/  WARPSYNC.COLLECTIVE R2, `(.L_x_52415) ;  /* 0x0000000002087348 */ /* 0x00afea0003c00000 */
[----:B------:R0:W2:Y:S02]  /*3650*/  SHFL.IDX P2, R2, R12, R3, R10 ;  /* 0x000000030c027389 */ /* 0x0000a4000004000a */
[----:B0123--:R-:W-:Y:S05]  /*3660*/  ENDCOLLECTIVE ;  /* 0x000000000000791b */ /* 0x00ffea0003800000 */
.L_x_52415:
[----:B------:R-:W-:Y:S05]  /*3670*/  BSYNC B0 ;  /* 0x0000000000007941 */ /* 0x000fea0003800000 */
.L_x_52414:
[----:B------:R-:W-:Y:S05]  /*3680*/  BRA `(.L_x_52416) ;  /* 0xfffffff000a87947 */ /* 0x000fea000383ffff */
.L_x_52378:
[----:B------:R-:W-:Y:S01]  /*3690*/  BSSY B0, `(.L_x_52417) ;  /* 0x0000006000007945 */ /* 0x000fe20003800000 */
[----:B0-----:R-:W-:Y:S01]  /*36a0*/  IMAD.MOV.U32 R3, RZ, RZ, R15 ;  /* 0x000000ffff037224 */ /* 0x001fe200078e000f */
[----:B------:R-:W-:-:S07]  /*36b0*/  MOV R2, 0xffffffff ;  /* 0xffffffff00027802 */ /* 0x000fce0000000f00 */
[----:B-1-3--:R-:W-:Y:S05]  /*36c0*/  WARPSYNC.COLLECTIVE R2, `(.L_x_52418) ;  /* 0x0000000002087348 */ /* 0x00afea0003c00000 */
[----:B------:R0:W2:Y:S02]  /*36d0*/  SHFL.IDX P2, R2, R12, R3, R10 ;  /* 0x000000030c027389 */ /* 0x0000a4000004000a */
[----:B0123--:R-:W-:Y:S05]  /*36e0*/  ENDCOLLECTIVE ;  /* 0x000000000000791b */ /* 0x00ffea0003800000 */
.L_x_52418:
[----:B------:R-:W-:Y:S05]  /*36f0*/  BSYNC B0 ;  /* 0x0000000000007941 */ /* 0x000fea0003800000 */
.L_x_52417:
[----:B------:R-:W-:Y:S05]  /*3700*/  BRA `(.L_x_52419) ;  /* 0xfffffff000a07947 */ /* 0x000fea000383ffff */
.L_x_52380:
[----:B------:R-:W-:Y:S01]  /*3710*/  BSSY B0, `(.L_x_52420) ;  /* 0x0000006000007945 */ /* 0x000fe20003800000 */
[----:B0-----:R-:W-:Y:S02]  /*3720*/  IMAD.MOV.U32 R3, RZ, RZ, R17 ;  /* 0x000000ffff037224 */ /* 0x001fe400078e0011 */
[----:B------:R-:W-:-:S07]  /*3730*/  IMAD.MOV.U32 R2, RZ, RZ, -0x1 ;  /* 0xffffffffff027424 */ /* 0x000fce00078e00ff */
[----:B-123--:R-:W-:Y:S05]  /*3740*/  WARPSYNC.COLLECTIVE R2, `(.L_x_52421) ;  /* 0x0000000002087348 */ /* 0x00efea0003c00000 */
[----:B------:R0:W4:Y:S02]  /*3750*/  SHFL.IDX P2, R2, R12, R3, R10 ;  /* 0x000000030c027389 */ /* 0x000124000004000a */
[----:B01234-:R-:W-:Y:S05]  /*3760*/  ENDCOLLECTIVE ;  /* 0x000000000000791b */ /* 0x01ffea0003800000 */
.L_x_52421:
[----:B------:R-:W-:Y:S05]  /*3770*/  BSYNC B0 ;  /* 0x0000000000007941 */ /* 0x000fea0003800000 */
.L_x_52420:
[----:B------:R-:W-:Y:S05]  /*3780*/  BRA `(.L_x_52422) ;  /* 0xfffffff000987947 */ /* 0x000fea000383ffff */
.L_x_52423:
        /* <DEDUP_REMOVED lines=15> */
.L_x_58734:


//--------------------- .text._Z9cuda_gemmIiLi256ELi1ELi1ELi64ELi4ELi4ELi32ELi0ELi1EEviiiPT_S1_S1_ii --------------------------
	.section	.text._Z9cuda_gemmIiLi256ELi1ELi1ELi64ELi4ELi4ELi32ELi0ELi1EEviiiPT_S1_S1_ii,"ax",@progbits
	.align	128
        .global         _Z9cuda_gemmIiLi256ELi1ELi1ELi64ELi4ELi4ELi32ELi0ELi1EEviiiPT_S1_S1_ii
        .type           _Z9cuda_gemmIiLi256ELi1ELi1ELi64ELi4ELi4ELi32ELi0ELi1EEviiiPT_S1_S1_ii,@function
        .size           _Z9cuda_gemmIiLi256ELi1ELi1ELi64ELi4ELi4ELi32ELi0ELi1EEviiiPT_S1_S1_ii,(.L_x_58735 - _Z9cuda_gemmIiLi256ELi1ELi1ELi64ELi4ELi4ELi32ELi0ELi1EEviiiPT_S1_S1_ii)
        .other          _Z9cuda_gemmIiLi256ELi1ELi1ELi64ELi4ELi4ELi32ELi0ELi1EEviiiPT_S1_S1_ii,@"STO_CUDA_ENTRY STV_DEFAULT"
_Z9cuda_gemmIiLi256ELi1ELi1ELi64ELi4ELi4ELi32ELi0ELi1EEviiiPT_S1_S1_ii:
.text._Z9cuda_gemmIiLi256ELi1ELi1ELi64ELi4ELi4ELi32ELi0ELi1EEviiiPT_S1_S1_ii:
        /* <DEDUP_REMOVED lines=14> */
.L_x_52426:
        /* <DEDUP_REMOVED lines=10> */
.L_x_52425:
[----:B------:R-:W-:Y:S05]  /*0180*/  BSYNC.RECONVERGENT B0 ;  /* 0x0000000000007941 */ /* 0x000fea0003800200 */
.L_x_52424:
        /* <DEDUP_REMOVED lines=54> */
.L_x_52431:
        /* <DEDUP_REMOVED lines=8> */
.L_x_52430:
[----:B------:R-:W-:Y:S05]  /*0570*/  BSYNC.RECONVERGENT B1 ;  /* 0x0000000000017941 */ /* 0x000fea0003800200 */
.L_x_52429:
        /* <DEDUP_REMOVED lines=13> */
.L_x_52434:
        /* <DEDUP_REMOVED lines=20> */
.L_x_52433:
[----:B------:R-:W-:Y:S05]  /*0790*/  BSYNC.RECONVERGENT B1 ;  /* 0x0000000000017941 */ /* 0x000fea0003800200 */
.L_x_52432:
        /* <DEDUP_REMOVED lines=10> */
.L_x_52437:
[----:B------:R-:W-:Y:S01]  /*0840*/  IADD3 R5, PT, PT, R5, 0x1, RZ ;  /* 0x0000000105057810 */ /* 0x000fe20007ffe0ff */
[----:B------:R0:W-:Y:S03]  /*0850*/  STS [R8], RZ ;  /* 0x000000ff08007388 */ /* 0x0001e60000000800 */
[----:B------:R-:W-:Y:S01]  /*0860*/  ISETP.NE.AND P0, PT, R5, RZ, PT ;  /* 0x000000ff0500720c */ /* 0x000fe20003f05270 */
[----:B0-----:R-:W-:-:S12]  /*0870*/  IMAD R8, R3, 0x4, R8 ;  /* 0x0000000403087824 */ /* 0x001fd800078e0208 */
[----:B------:R-:W-:Y:S05]  /*0880*/  @P0 BRA `(.L_x_52437) ;  /* 0xfffffffc00ec0947 */ /* 0x000fea000383ffff */
.L_x_52436:
[----:B------:R-:W-:Y:S05]  /*0890*/  BSYNC.RECONVERGENT B1 ;  /* 0x0000000000017941 */ /* 0x000fea0003800200 */
.L_x_52435:
[----:B------:R-:W-:Y:S05]  /*08a0*/  @!P2 BRA `(.L_x_52428) ;  /* 0x000000000040a947 */ /* 0x000fea0003800000 */
[----:B------:R-:W0:Y:S01]  /*08b0*/  S2UR UR5, SR_CgaCtaId ;  /* 0x00000000000579c3 */ /* 0x000e220000008800 */
[----:B------:R-:W-:Y:S02]  /*08c0*/  UMOV UR4, 0x400 ;  /* 0x0000040000047882 */ /* 0x000fe40000000000 */
[----:B------:R-:W-:-:S04]  /*08d0*/  UIADD3 UR4, UPT, UPT, UR4, 0x180, URZ ;  /* 0x0000018004047890 */ /* 0x000fc8000fffe0ff */
[----:B0-----:R-:W-:-:S06]  /*08e0*/  ULEA UR4, UR5, UR4, 0x18 ;  /* 0x0000000405047291 */ /* 0x001fcc000f8ec0ff */
[----:B------:R-:W-:-:S07]  /*08f0*/  LEA R8, R6, UR4, 0x2 ;  /* 0x0000000406087c11 */ /* 0x000fce000f8e10ff */
.L_x_52438:
        /* <DEDUP_REMOVED lines=11> */
.L_x_52428:
[----:B------:R-:W-:Y:S05]  /*09b0*/  BSYNC.RECONVERGENT B0 ;  /* 0x0000000000007941 */ /* 0x000fea0003800200 */
.L_x_52427:
        /* <DEDUP_REMOVED lines=33> */
.L_x_52441:
        /* <DEDUP_REMOVED lines=11> */
.L_x_52451:
        /* <DEDUP_REMOVED lines=9> */
.L_x_52439:
        /* <DEDUP_REMOVED lines=49> */
.L_x_52444:
        /* <DEDUP_REMOVED lines=12> */
.L_x_52443:
[----:B------:R-:W-:Y:S05]  /*10e0*/  BSYNC.RECONVERGENT B0 ;  /* 0x0000000000007941 */ /* 0x000fea0003800200 */
.L_x_52442:
        /* <DEDUP_REMOVED lines=10> */
.L_x_52445:
        /* <DEDUP_REMOVED lines=40> */
.L_x_52440:
[----:B------:R-:W-:Y:S01]  /*1410*/  BSSY B0, `(.L_x_52446) ;  /* 0x0000007000007945 */ /* 0x000fe20003800000 */
[----:B------:R-:W-:Y:S01]  /*1420*/  MOV R23, R2 ;  /* 0x0000000200177202 */ /* 0x000fe20000000f00 */
[----:B------:R-:W-:Y:S02]  /*1430*/  IMAD.MOV.U32 R24, RZ, RZ, 0x1c1f ;  /* 0x00001c1fff187424 */ /* 0x000fe400078e00ff */
[----:B------:R-:W-:-:S07]  /*1440*/  IMAD.MOV.U32 R22, RZ, RZ, -0x1 ;  /* 0xffffffffff167424 */ /* 0x000fce00078e00ff */
[----:B01234-:R-:W-:Y:S05]  /*1450*/  WARPSYNC.COLLECTIVE R22, `(.L_x_52447) ;  /* 0x0000000016087348 */ /* 0x01ffea0003c00000 */
[----:B0-----:R0:W0:Y:S02]  /*1460*/  SHFL.IDX P0, R21, R15, R23, R24 ;  /* 0x000000170f157389 */ /* 0x0010240000000018 */
[----:B01234-:R-:W-:Y:S05]  /*1470*/  ENDCOLLECTIVE ;  /* 0x000000000000791b */ /* 0x01ffea0003800000 */
.L_x_52447:
[----:B------:R-:W-:Y:S05]  /*1480*/  BSYNC B0 ;  /* 0x0000000000007941 */ /* 0x000fea0003800000 */
.L_x_52446:
[----:B------:R-:W-:Y:S01]  /*1490*/  IMAD.MOV.U32 R23, RZ, RZ, R6 ;  /* 0x000000ffff177224 */ /* 0x000fe200078e0006 */
[----:B------:R-:W-:Y:S01]  /*14a0*/  MOV R22, 0xffffffff ;  /* 0xffffffff00167802 */ /* 0x000fe20000000f00 */
[----:B------:R-:W-:Y:S01]  /*14b0*/  IMAD.MOV.U32 R24, RZ, RZ, 0x1c1f ;  /* 0x00001c1fff187424 */ /* 0x000fe200078e00ff */
[----:B------:R-:W-:-:S07]  /*14c0*/  MOV R17, R21 ;  /* 0x0000001500117202 */ /* 0x000fce0000000f00 */
[----:B------:R-:W-:Y:S05]  /*14d0*/  WARPSYNC.COLLECTIVE R22, `(.L_x_52448) ;  /* 0x0000000016087348 */ /* 0x000fea0003c00000 */
[----:B------:R0:W1:Y:S02]  /*14e0*/  SHFL.IDX P0, R21, R15, R23, R24 ;  /* 0x000000170f157389 */ /* 0x0000640000000018 */
[----:B01----:R-:W-:Y:S05]  /*14f0*/  ENDCOLLECTIVE ;  /* 0x000000000000791b */ /* 0x003fea0003800000 */
.L_x_52448:
[----:B------:R-:W-:Y:S02]  /*1500*/  IMAD R18, R8, R17, RZ ;  /* 0x0000001108127224 */ /* 0x000fe400078e02ff */
[----:B------:R-:W-:Y:S02]  /*1510*/  IMAD.MOV.U32 R23, RZ, RZ, R5 ;  /* 0x000000ffff177224 */ /* 0x000fe400078e0005 */
[----:B------:R-:W-:-:S07]  /*1520*/  IMAD.MOV.U32 R19, RZ, RZ, R21 ;  /* 0x000000ffff137224 */ /* 0x000fce00078e0015 */
[----:B------:R-:W-:Y:S05]  /*1530*/  WARPSYNC.COLLECTIVE R22, `(.L_x_52449) ;  /* 0x0000000016087348 */ /* 0x000fea0003c00000 */
[----:B------:R0:W1:Y:S02]  /*1540*/  SHFL.IDX P0, R21, R15, R23, R24 ;  /* 0x000000170f157389 */ /* 0x0000640000000018 */
[----:B01----:R-:W-:Y:S05]  /*1550*/  ENDCOLLECTIVE ;  /* 0x000000000000791b */ /* 0x003fea0003800000 */
.L_x_52449:
[----:B------:R-:W-:Y:S02]  /*1560*/  IMAD R19, R9, R19, R18 ;  /* 0x0000001309137224 */ /* 0x000fe400078e0212 */
[----:B------:R-:W-:Y:S01]  /*1570*/  IMAD.MOV.U32 R23, RZ, RZ, R7 ;  /* 0x000000ffff177224 */ /* 0x000fe200078e0007 */
[----:B------:R-:W-:-:S07]  /*1580*/  MOV R20, R21 ;  /* 0x0000001500147202 */ /* 0x000fce0000000f00 */
[----:B------:R-:W-:Y:S05]  /*1590*/  WARPSYNC.COLLECTIVE R22, `(.L_x_52450) ;  /* 0x0000000016087348 */ /* 0x000fea0003c00000 */
[----:B------:R0:W1:Y:S02]  /*15a0*/  SHFL.IDX P0, R21, R15, R23, R24 ;  /* 0x000000170f157389 */ /* 0x0000640000000018 */
[----:B01----:R-:W-:Y:S05]  /*15b0*/  ENDCOLLECTIVE ;  /* 0x000000000000791b */ /* 0x003fea0003800000 */
.L_x_52450:
[----:B------:R-:W-:Y:S01]  /*15c0*/  IMAD R20, R10, R20, R19 ;  /* 0x000000140a147224 */ /* 0x000fe200078e0213 */
[----:B------:R-:W-:Y:S06]  /*15d0*/  BRA `(.L_x_52451) ;  /* 0xfffffff400a87947 */ /* 0x000fec000383ffff */
.L_x_52452:
        /* <DEDUP_REMOVED lines=10> */
.L_x_58735:


//--------------------- .text._Z9cuda_gemmIiLi256ELi1ELi1ELi64ELi4ELi4ELi32ELi0ELi0EEviiiPT_S1_S1_ii --------------------------
	.section	.text._Z9cuda_gemmIiLi256ELi1ELi1ELi64ELi4ELi4ELi32ELi0ELi0EEviiiPT_S1_S1_ii,"ax",@progbits
	.align	128
        .global         _Z9cuda_gemmIiLi256ELi1ELi1ELi64ELi4ELi4ELi32ELi0ELi0EEviiiPT_S1_S1_ii
        .type           _Z9cuda_gemmIiLi256ELi1ELi1ELi64ELi4ELi4ELi32ELi0ELi0EEviiiPT_S1_S1_ii,@function
        .size           _Z9cuda_gemmIiLi256ELi1ELi1ELi64ELi4ELi4ELi32ELi0ELi0EEviiiPT_S1_S1_ii,(.L_x_58736 - _Z9cuda_gemmIiLi256ELi1ELi1ELi64ELi4ELi4ELi32ELi0ELi0EEviiiPT_S1_S1_ii)
        .other          _Z9cuda_gemmIiLi256ELi1ELi1ELi64ELi4ELi4ELi32ELi0ELi0EEviiiPT_S1_S1_ii,@"STO_CUDA_ENTRY STV_DEFAULT"
_Z9cuda_gemmIiLi256ELi1ELi1ELi64ELi4ELi4ELi32ELi0ELi0EEviiiPT_S1_S1_ii:
.text._Z9cuda_gemmIiLi256ELi1ELi1ELi64ELi4ELi4ELi32ELi0ELi0EEviiiPT_S1_S1_ii:
        /* <DEDUP_REMOVED lines=75> */
.L_x_52455:
        /* <DEDUP_REMOVED lines=25> */
.L_x_52454:
[----:B------:R-:W-:Y:S05]  /*0640*/  BSYNC.RECONVERGENT B0 ;  /* 0x0000000000007941 */ /* 0x000fea0003800200 */
.L_x_52453:
        /* <DEDUP_REMOVED lines=98> */
.L_x_52460:
        /* <DEDUP_REMOVED lines=10> */
.L_x_52459:
[----:B------:R-:W-:Y:S05]  /*0d10*/  BSYNC.RECONVERGENT B1 ;  /* 0x0000000000017941 */ /* 0x000fea0003800200 */
.L_x_52458:
[----:B------:R-:W-:Y:S04]  /*0d20*/  BSSY.RECONVERGENT B1, `(.L_x_52461) ;  /* 0x000001f000017945 */ /* 0x000fe80003800200 */
[----:B------:R-:W-:Y:S05]  /*0d30*/  @!P3 BRA `(.L_x_52462) ;  /* 0x000000000074b947 */ /* 0x000fea0003800000 */
[----:B------:R-:W1:Y:S01]  /*0d40*/  S2R R29, SR_CgaCtaId ;  /* 0x00000000001d7919 */ /* 0x000e620000008800 */
[----:B0-----:R-:W-:Y:S02]  /*0d50*/  MOV R16, 0x400 ;  /* 0x0000040000107802 */ /* 0x001fe40000000f00 */
[----:B------:R-:W-:-:S03]  /*0d60*/  SHF.L.U32 R27, R6, 0x2, RZ ;  /* 0x00000002061b7819 */ /* 0x000fc600000006ff */
[----:B------:R-:W-:-:S05]  /*0d70*/  VIADD R16, R16, 0x80 ;  /* 0x0000008010107836 */ /* 0x000fca0000000000 */
[----:B-1----:R-:W-:-:S07]  /*0d80*/  LEA R29, R29, R16, 0x18 ;  /* 0x000000101d1d7211 */ /* 0x002fce00078ec0ff */
.L_x_52463:
        /* <DEDUP_REMOVED lines=24> */
.L_x_52462:
[----:B------:R-:W-:Y:S05]  /*0f10*/  BSYNC.RECONVERGENT B1 ;  /* 0x0000000000017941 */ /* 0x000fea0003800200 */
.L_x_52461:
        /* <DEDUP_REMOVED lines=9> */
.L_x_52466:
[----:B------:R-:W-:Y:S01]  /*0fb0*/  IMAD R17, R13, 0x4, R16 ;  /* 0x000000040d117824 */ /* 0x000fe200078e0210 */
[----:B------:R-:W-:Y:S01]  /*0fc0*/  IADD3 R13, PT, PT, R6, R13, RZ ;  /* 0x0000000d060d7210 */ /* 0x000fe20007ffe0ff */
[----:B------:R-:W-:-:S03]  /*0fd0*/  VIADD R20, R20, 0x1 ;  /* 0x0000000114147836 */ /* 0x000fc60000000000 */
[----:B------:R2:W-:Y:S02]  /*0fe0*/  STS [R17], RZ ;  /* 0x000000ff11007388 */ /* 0x0005e40000000800 */
[----:B------:R-:W-:-:S13]  /*0ff0*/  ISETP.NE.AND P1, PT, R20, R19, PT ;  /* 0x000000131400720c */ /* 0x000fda0003f25270 */
[----:B--2---:R-:W-:Y:S05]  /*1000*/  @P1 BRA `(.L_x_52466) ;  /* 0xfffffffc00e81947 */ /* 0x004fea000383ffff */
.L_x_52465:
[----:B------:R-:W-:Y:S05]  /*1010*/  BSYNC.RECONVERGENT B1 ;  /* 0x0000000000017941 */ /* 0x000fea0003800200 */
.L_x_52464:
[----:B------:R-:W-:Y:S05]  /*1020*/  @!P0 BRA `(.L_x_52457) ;  /* 0x00000000003c8947 */ /* 0x000fea0003800000 */
[----:B------:R-:W2:Y:S01]  /*1030*/  S2R R17, SR_CgaCtaId ;  /* 0x0000000000117919 */ /* 0x000ea20000008800 */
[----:B01----:R-:W-:-:S05]  /*1040*/  MOV R16, 0x400 ;  /* 0x0000040000107802 */ /* 0x003fca0000000f00 */
[----:B------:R-:W-:-:S05]  /*1050*/  VIADD R16, R16, 0x180 ;  /* 0x0000018010107836 */ /* 0x000fca0000000000 */
[----:B--2---:R-:W-:-:S07]  /*1060*/  LEA R20, R17, R16, 0x18 ;  /* 0x0000001011147211 */ /* 0x004fce00078ec0ff */
.L_x_52467:
        /* <DEDUP_REMOVED lines=11> */
.L_x_52457:
[----:B------:R-:W-:Y:S05]  /*1120*/  BSYNC.RECONVERGENT B0 ;  /* 0x0000000000007941 */ /* 0x000fea0003800200 */
.L_x_52456:
        /* <DEDUP_REMOVED lines=30> */
.L_x_52486:
        /* <DEDUP_REMOVED lines=18> */
.L_x_52471:
        /* <DEDUP_REMOVED lines=8> */
.L_x_52472:
        /* <DEDUP_REMOVED lines=8> */
.L_x_52473:
        /* <DEDUP_REMOVED lines=8> */
.L_x_52474:
        /* <DEDUP_REMOVED lines=30> */
.L_x_52485:
[----:B------:R-:W-:Y:S02]  /*1790*/  IMAD R17, R31, 0x14, R32 ;  /* 0x000000141f117824 */ /* 0x000fe400078e0220 */
[----:B0-----:R-:W-:-:S04]  /*17a0*/  IMAD.MOV.U32 R34, RZ, RZ, RZ ;  /* 0x000000ffff227224 */ /* 0x001fc800078e00ff */
[----:B------:R-:W0:Y:S01]  /*17b0*/  LDS R17, [R17] ;  /* 0x0000000011117984 */ /* 0x000e220000000800 */
[----:B------:R-:W-:Y:S05]  /*17c0*/  @!P1 BRA `(.L_x_52477) ;  /* 0x0000000000109947 */ /* 0x000fea0003800000 */
[----:B------:R-:W-:-:S03]  /*17d0*/  UMOV UR4, 0xffffffff ;  /* 0xffffffff00047882 */ /* 0x000fc60000000000 */
[----:B------:R-:W-:Y:S05]  /*17e0*/  BRA.DIV UR4, `(.L_x_52478) ;  /* 0x0000002204747947 */ /* 0x000fea000b800000 */
[----:B0-----:R0:W2:Y:S02]  /*17f0*/  SHFL.IDX PT, R2, R17, R24, R13 ;  /* 0x0000001811027389 */ /* 0x0010a400000e000d */
.L_x_52526:
[----:B-12---:R-:W-:-:S07]  /*1800*/  IMAD R34, R23, R2, RZ ;  /* 0x0000000217227224 */ /* 0x006fce00078e02ff */
.L_x_52477:
[----:B------:R-:W-:Y:S05]  /*1810*/  @!P2 BRA `(.L_x_52479) ;  /* 0x000000000010a947 */ /* 0x000fea0003800000 */
[----:B------:R-:W-:-:S03]  /*1820*/  UMOV UR4, 0xffffffff ;  /* 0xffffffff00047882 */ /* 0x000fc60000000000 */
[----:B------:R-:W-:Y:S05]  /*1830*/  BRA.DIV UR4, `(.L_x_52480) ;  /* 0x0000002204807947 */ /* 0x000fea000b800000 */
[----:B0-----:R0:W2:Y:S02]  /*1840*/  SHFL.IDX PT, R2, R17, R22, R13 ;  /* 0x0000001611027389 */ /* 0x0010a400000e000d */
.L_x_52529:
[----:B--23--:R-:W-:-:S07]  /*1850*/  IMAD R34, R21, R2, R34 ;  /* 0x0000000215227224 */ /* 0x00cfce00078e0222 */
.L_x_52479:
[----:B------:R-:W-:Y:S05]  /*1860*/  @!P3 BRA `(.L_x_52481) ;  /* 0x000000000010b947 */ /* 0x000fea0003800000 */
[----:B------:R-:W-:-:S03]  /*1870*/  UMOV UR4, 0xffffffff ;  /* 0xffffffff00047882 */ /* 0x000fc60000000000 */
[----:B------:R-:W-:Y:S05]  /*1880*/  BRA.DIV UR4, `(.L_x_52482) ;  /* 0x00000022048c7947 */ /* 0x000fea000b800000 */
[----:B0-----:R0:W2:Y:S02]  /*1890*/  SHFL.IDX PT, R2, R17, R20, R13 ;  /* 0x0000001411027389 */ /* 0x0010a400000e000d */
.L_x_52532:
[----:B--2---:R-:W-:-:S07]  /*18a0*/  IMAD R34, R19, R2, R34 ;  /* 0x0000000213227224 */ /* 0x004fce00078e0222 */
.L_x_52481:
[----:B------:R-:W-:Y:S05]  /*18b0*/  @!P4 BRA `(.L_x_52483) ;  /* 0x000000000010c947 */ /* 0x000fea0003800000 */
[----:B------:R-:W-:-:S03]  /*18c0*/  UMOV UR4, 0xffffffff ;  /* 0xffffffff00047882 */ /* 0x000fc60000000000 */
[----:B------:R-:W-:Y:S05]  /*18d0*/  BRA.DIV UR4, `(.L_x_52484) ;  /* 0x0000002204987947 */ /* 0x000fea000b800000 */
[----:B0-----:R0:W2:Y:S02]  /*18e0*/  SHFL.IDX PT, R2, R17, R18, R13 ;  /* 0x0000001211027389 */ /* 0x0010a400000e000d */
.L_x_52535:
[----:B--2---:R-:W-:-:S07]  /*18f0*/  IMAD R34, R15, R2, R34 ;  /* 0x000000020f227224 */ /* 0x004fce00078e0222 */
.L_x_52483:
        /* <DEDUP_REMOVED lines=8> */
.L_x_52476:
[----:B------:R-:W-:Y:S05]  /*1980*/  BSYNC B0 ;  /* 0x0000000000007941 */ /* 0x000fea0003800000 */
.L_x_52475:
[----:B------:R-:W-:Y:S05]  /*1990*/  @!P5 BRA `(.L_x_52486) ;  /* 0xfffffff8005cd947 */ /* 0x000fea000383ffff */
[----:B------:R-:W-:Y:S05]  /*19a0*/  BSYNC B1 ;  /* 0x0000000000017941 */ /* 0x000fea0003800000 */
.L_x_52470:
[----:B------:R-:W-:Y:S05]  /*19b0*/  BRA `(.L_x_52468) ;  /* 0x0000001000547947 */ /* 0x000fea0003800000 */
.L_x_52469:
        /* <DEDUP_REMOVED lines=23> */
.L_x_52503:
        /* <DEDUP_REMOVED lines=18> */
.L_x_52488:
        /* <DEDUP_REMOVED lines=8> */
.L_x_52489:
        /* <DEDUP_REMOVED lines=8> */
.L_x_52490:
        /* <DEDUP_REMOVED lines=8> */
.L_x_52491:
        /* <DEDUP_REMOVED lines=26> */
.L_x_52502:
[----:B0-----:R-:W-:Y:S02]  /*1f70*/  IMAD R17, R31, 0x14, R32 ;  /* 0x000000141f117824 */ /* 0x001fe400078e0220 */
[----:B------:R-:W-:-:S04]  /*1f80*/  IMAD.MOV.U32 R34, RZ, RZ, RZ ;  /* 0x000000ffff227224 */ /* 0x000fc800078e00ff */
[----:B------:R-:W0:Y:S01]  /*1f90*/  LDS R17, [R17] ;  /* 0x0000000011117984 */ /* 0x000e220000000800 */
[----:B------:R-:W-:Y:S05]  /*1fa0*/  @!P1 BRA `(.L_x_52494) ;  /* 0x0000000000109947 */ /* 0x000fea0003800000 */
[----:B------:R-:W-:-:S03]  /*1fb0*/  UMOV UR4, 0xffffffff ;  /* 0xffffffff00047882 */ /* 0x000fc60000000000 */
[----:B------:R-:W-:Y:S05]  /*1fc0*/  BRA.DIV UR4, `(.L_x_52495) ;  /* 0x0000001a04fc7947 */ /* 0x000fea000b800000 */
[----:B0-----:R0:W2:Y:S02]  /*1fd0*/  SHFL.IDX PT, R2, R17, R24, R13 ;  /* 0x0000001811027389 */ /* 0x0010a400000e000d */
.L_x_52538:
[----:B-12---:R-:W-:-:S07]  /*1fe0*/  IMAD R34, R23, R2, RZ ;  /* 0x0000000217227224 */ /* 0x006fce00078e02ff */
.L_x_52494:
[----:B------:R-:W-:Y:S05]  /*1ff0*/  @!P2 BRA `(.L_x_52496) ;  /* 0x000000000010a947 */ /* 0x000fea0003800000 */
[----:B------:R-:W-:-:S03]  /*2000*/  UMOV UR4, 0xffffffff ;  /* 0xffffffff00047882 */ /* 0x000fc60000000000 */
[----:B------:R-:W-:Y:S05]  /*2010*/  BRA.DIV UR4, `(.L_x_52497) ;  /* 0x0000001e04087947 */ /* 0x000fea000b800000 */
[----:B0-----:R0:W2:Y:S02]  /*2020*/  SHFL.IDX PT, R2, R17, R22, R13 ;  /* 0x0000001611027389 */ /* 0x0010a400000e000d */
.L_x_52541:
[----:B--23--:R-:W-:-:S07]  /*2030*/  IMAD R34, R21, R2, R34 ;  /* 0x0000000215227224 */ /* 0x00cfce00078e0222 */
.L_x_52496:
[----:B------:R-:W-:Y:S05]  /*2040*/  @!P3 BRA `(.L_x_52498) ;  /* 0x000000000010b947 */ /* 0x000fea0003800000 */
[----:B------:R-:W-:-:S03]  /*2050*/  UMOV UR4, 0xffffffff ;  /* 0xffffffff00047882 */ /* 0x000fc60000000000 */
[----:B------:R-:W-:Y:S05]  /*2060*/  BRA.DIV UR4, `(.L_x_52499) ;  /* 0x0000001e04147947 */ /* 0x000fea000b800000 */
[----:B0-----:R0:W2:Y:S02]  /*2070*/  SHFL.IDX PT, R2, R17, R20, R13 ;  /* 0x0000001411027389 */ /* 0x0010a400000e000d */
.L_x_52544:
[----:B--2---:R-:W-:-:S07]  /*2080*/  IMAD R34, R19, R2, R34 ;  /* 0x0000000213227224 */ /* 0x004fce00078e0222 */
.L_x_52498:
[----:B------:R-:W-:Y:S05]  /*2090*/  @!P4 BRA `(.L_x_52500) ;  /* 0x000000000010c947 */ /* 0x000fea0003800000 */
[----:B------:R-:W-:-:S03]  /*20a0*/  UMOV UR4, 0xffffffff ;  /* 0xffffffff00047882 */ /* 0x000fc60000000000 */
[----:B------:R-:W-:Y:S05]  /*20b0*/  BRA.DIV UR4, `(.L_x_52501) ;  /* 0x0000001e04207947 */ /* 0x000fea000b800000 */
[----:B0-----:R0:W2:Y:S02]  /*20c0*/  SHFL.IDX PT, R2, R17, R18, R13 ;  /* 0x0000001211027389 */ /* 0x0010a400000e000d */
.L_x_52547:
[----:B--2---:R-:W-:-:S07]  /*20d0*/  IMAD R34, R15, R2, R34 ;  /* 0x000000020f227224 */ /* 0x004fce00078e0222 */
.L_x_52500:
[----:B------:R-:W-:Y:S02]  /*20e0*/  IMAD R3, R0, R31, R25 ;  /* 0x0000001f00037224 */ /* 0x000fe400078e0219 */
[----:B------:R-:W-:-:S03]  /*20f0*/  IMAD.IADD R31, R10, 0x1, R31 ;  /* 0x000000010a1f7824 */ /* 0x000fc600078e021f */
[----:B------:R-:W-:Y:S02]  /*2100*/  LEA R3, R3, R30, 0x2 ;  /* 0x0000001e03037211 */ /* 0x000fe400078e10ff */
[----:B------:R-:W-:-:S03]  /*2110*/  ISETP.GE.AND P0, PT, R31, R16, PT ;  /* 0x000000101f00720c */ /* 0x000fc60003f06270 */
[----:B------:R2:W-:Y:S10]  /*2120*/  STS [R3], R34 ;  /* 0x0000002203007388 */ /* 0x0005f40000000800 */
[----:B--2---:R-:W-:Y:S05]  /*2130*/  @!P0 BRA `(.L_x_52502) ;  /* 0xfffffffc008c8947 */ /* 0x004fea000383ffff */
.L_x_52493:
[----:B------:R-:W-:Y:S05]  /*2140*/  BSYNC B0 ;  /* 0x0000000000007941 */ /* 0x000fea0003800000 */
.L_x_52492:
[----:B------:R-:W-:Y:S05]  /*2150*/  @!P5 BRA `(.L_x_52503) ;  /* 0xfffffff80074d947 */ /* 0x000fea000383ffff */
[----:B------:R-:W-:Y:S05]  /*2160*/  BRA `(.L_x_52468) ;  /* 0x0000000800687947 */ /* 0x000fea0003800000 */
.L_x_52487:
        /* <DEDUP_REMOVED lines=19> */
.L_x_52519:
        /* <DEDUP_REMOVED lines=18> */
.L_x_52504:
        /* <DEDUP_REMOVED lines=10> */
.L_x_52505:
        /* <DEDUP_REMOVED lines=9> */
.L_x_52506:
        /* <DEDUP_REMOVED lines=10> */
.L_x_52507:
        /* <DEDUP_REMOVED lines=28> */
.L_x_52518:
[----:B------:R-:W-:Y:S02]  /*2750*/  IMAD R2, R31, 0x14, R30 ;  /* 0x000000141f027824 */ /* 0x000fe400078e021e */
[----:B------:R-:W-:-:S03]  /*2760*/  HFMA2 R32, -RZ, RZ, 0, 0 ;  /* 0x00000000ff207431 */ /* 0x000fc600000001ff */
[----:B------:R0:W2:Y:S01]  /*2770*/  LDS R17, [R2] ;  /* 0x0000000002117984 */ /* 0x0000a20000000800 */
[----:B------:R-:W-:Y:S05]  /*2780*/  @!P1 BRA `(.L_x_52509) ;  /* 0x0000000000109947 */ /* 0x000fea0003800000 */
[----:B------:R-:W-:-:S03]  /*2790*/  UMOV UR4, 0xffffffff ;  /* 0xffffffff00047882 */ /* 0x000fc60000000000 */
[----:B------:R-:W-:Y:S05]  /*27a0*/  BRA.DIV UR4, `(.L_x_52510) ;  /* 0x0000001604847947 */ /* 0x000fea000b800000 */
[----:B--2---:R2:W4:Y:S02]  /*27b0*/  SHFL.IDX PT, R33, R17, R26, R13 ;  /* 0x0000001a11217389 */ /* 0x00452400000e000d */
.L_x_52549:
[----:B-1--4-:R-:W-:-:S07]  /*27c0*/  IMAD R32, R24, R33, RZ ;  /* 0x0000002118207224 */ /* 0x012fce00078e02ff */
.L_x_52509:
[----:B------:R-:W-:Y:S05]  /*27d0*/  @!P2 BRA `(.L_x_52511) ;  /* 0x000000000010a947 */ /* 0x000fea0003800000 */
[----:B------:R-:W-:-:S03]  /*27e0*/  UMOV UR4, 0xffffffff ;  /* 0xffffffff00047882 */ /* 0x000fc60000000000 */
[----:B------:R-:W-:Y:S05]  /*27f0*/  BRA.DIV UR4, `(.L_x_52512) ;  /* 0x00000016048c7947 */ /* 0x000fea000b800000 */
[----:B0-2---:R0:W2:Y:S02]  /*2800*/  SHFL.IDX PT, R2, R17, R20, R13 ;  /* 0x0000001411027389 */ /* 0x0050a400000e000d */
.L_x_52552:
[----:B--23--:R-:W-:-:S07]  /*2810*/  IMAD R32, R23, R2, R32 ;  /* 0x0000000217207224 */ /* 0x00cfce00078e0220 */
.L_x_52511:
[----:B------:R-:W-:Y:S05]  /*2820*/  @!P3 BRA `(.L_x_52513) ;  /* 0x000000000010b947 */ /* 0x000fea0003800000 */
[----:B------:R-:W-:-:S03]  /*2830*/  UMOV UR4, 0xffffffff ;  /* 0xffffffff00047882 */ /* 0x000fc60000000000 */
[----:B------:R-:W-:Y:S05]  /*2840*/  BRA.DIV UR4, `(.L_x_52514) ;  /* 0x0000001604987947 */ /* 0x000fea000b800000 */
[----:B0-2---:R0:W2:Y:S02]  /*2850*/  SHFL.IDX PT, R2, R17, R14, R13 ;  /* 0x0000000e11027389 */ /* 0x0050a400000e000d */
.L_x_52555:
[----:B--2---:R-:W-:-:S07]  /*2860*/  IMAD R32, R21, R2, R32 ;  /* 0x0000000215207224 */ /* 0x004fce00078e0220 */
.L_x_52513:
[----:B------:R-:W-:Y:S05]  /*2870*/  @!P4 BRA `(.L_x_52515) ;  /* 0x000000000010c947 */ /* 0x000fea0003800000 */
[----:B------:R-:W-:-:S03]  /*2880*/  UMOV UR4, 0xffffffff ;  /* 0xffffffff00047882 */ /* 0x000fc60000000000 */
[----:B------:R-:W-:Y:S05]  /*2890*/  BRA.DIV UR4, `(.L_x_52516) ;  /* 0x0000001604a47947 */ /* 0x000fea000b800000 */
[----:B0-2---:R0:W2:Y:S02]  /*28a0*/  SHFL.IDX PT, R2, R17, R28, R13 ;  /* 0x0000001c11027389 */ /* 0x0050a400000e000d */
.L_x_52558:
[----:B--2---:R-:W-:-:S07]  /*28b0*/  IMAD R32, R19, R2, R32 ;  /* 0x0000000213207224 */ /* 0x004fce00078e0220 */
.L_x_52515:
[----:B0-----:R-:W-:-:S07]  /*28c0*/  IMAD.MOV.U32 R2, RZ, RZ, R15 ;  /* 0x000000ffff027224 */ /* 0x001fce00078e000f */
.L_x_52517:
        /* <DEDUP_REMOVED lines=35> */
.L_x_52508:
[----:B------:R-:W-:Y:S05]  /*2b00*/  @!P5 BRA `(.L_x_52519) ;  /* 0xfffffff400e4d947 */ /* 0x000fea000383ffff */
.L_x_52468:
        /* <DEDUP_REMOVED lines=83> */
.L_x_52522:
        /* <DEDUP_REMOVED lines=27> */
.L_x_52521:
[----:B------:R-:W-:Y:S05]  /*31f0*/  BSYNC.RECONVERGENT B0 ;  /* 0x0000000000007941 */ /* 0x000fea0003800200 */
.L_x_52520:
        /* <DEDUP_REMOVED lines=21> */
.L_x_52523:
        /* <DEDUP_REMOVED lines=103> */
.L_x_52478:
[----:B------:R-:W-:Y:S01]  /*39c0*/  BSSY B2, `(.L_x_52524) ;  /* 0x0000006000027945 */ /* 0x000fe20003800000 */
[----:B------:R-:W-:Y:S02]  /*39d0*/  IMAD.MOV.U32 R3, RZ, RZ, R24 ;  /* 0x000000ffff037224 */ /* 0x000fe400078e0018 */
[----:B------:R-:W-:-:S07]  /*39e0*/  IMAD.MOV.U32 R2, RZ, RZ, -0x1 ;  /* 0xffffffffff027424 */ /* 0x000fce00078e00ff */
[----:B01-3--:R-:W-:Y:S05]  /*39f0*/  WARPSYNC.COLLECTIVE R2, `(.L_x_52525) ;  /* 0x0000000002087348 */ /* 0x00bfea0003c00000 */
[----:B0-----:R0:W2:Y:S02]  /*3a00*/  SHFL.IDX P0, R2, R17, R3, R13 ;  /* 0x0000000311027389 */ /* 0x0010a4000000000d */
[----:B0123--:R-:W-:Y:S05]  /*3a10*/  ENDCOLLECTIVE ;  /* 0x000000000000791b */ /* 0x00ffea0003800000 */
.L_x_52525:
[----:B------:R-:W-:Y:S05]  /*3a20*/  BSYNC B2 ;  /* 0x0000000000027941 */ /* 0x000fea0003800000 */
.L_x_52524:
[----:B------:R-:W-:Y:S05]  /*3a30*/  BRA `(.L_x_52526) ;  /* 0xffffffdc00707947 */ /* 0x000fea000383ffff */
.L_x_52480:
[----:B------:R-:W-:Y:S01]  /*3a40*/  BSSY B2, `(.L_x_52527) ;  /* 0x0000006000027945 */ /* 0x000fe20003800000 */
[----:B------:R-:W-:Y:S01]  /*3a50*/  MOV R3, R22 ;  /* 0x0000001600037202 */ /* 0x000fe20000000f00 */
[----:B------:R-:W-:-:S07]  /*3a60*/  IMAD.MOV.U32 R2, RZ, RZ, -0x1 ;  /* 0xffffffffff027424 */ /* 0x000fce00078e00ff */
[----:B01-3--:R-:W-:Y:S05]  /*3a70*/  WARPSYNC.COLLECTIVE R2, `(.L_x_52528) ;  /* 0x0000000002087348 */ /* 0x00bfea0003c00000 */
[----:B0-----:R0:W2:Y:S02]  /*3a80*/  SHFL.IDX P0, R2, R17, R3, R13 ;  /* 0x0000000311027389 */ /* 0x0010a4000000000d */
[----:B0123--:R-:W-:Y:S05]  /*3a90*/  ENDCOLLECTIVE ;  /* 0x000000000000791b */ /* 0x00ffea0003800000 */
.L_x_52528:
[----:B------:R-:W-:Y:S05]  /*3aa0*/  BSYNC B2 ;  /* 0x0000000000027941 */ /* 0x000fea0003800000 */
.L_x_52527:
[----:B------:R-:W-:Y:S05]  /*3ab0*/  BRA `(.L_x_52529) ;  /* 0xffffffdc00647947 */ /* 0x000fea000383ffff */
.L_x_52482:
[----:B------:R-:W-:Y:S01]  /*3ac0*/  BSSY B2, `(.L_x_52530) ;  /* 0x0000006000027945 */ /* 0x000fe20003800000 */
[----:B------:R-:W-:Y:S01]  /*3ad0*/  IMAD.MOV.U32 R3, RZ, RZ, R20 ;  /* 0x000000ffff037224 */ /* 0x000fe200078e0014 */
[----:B------:R-:W-:-:S07]  /*3ae0*/  MOV R2, 0xffffffff ;  /* 0xffffffff00027802 */ /* 0x000fce0000000f00 */
[----:B01-3--:R-:W-:Y:S05]  /*3af0*/  WARPSYNC.COLLECTIVE R2, `(.L_x_52531) ;  /* 0x0000000002087348 */ /* 0x00bfea0003c00000 */
[----:B0-----:R0:W2:Y:S02]  /*3b00*/  SHFL.IDX P0, R2, R17, R3, R13 ;  /* 0x0000000311027389 */ /* 0x0010a4000000000d */
[----:B0123--:R-:W-:Y:S05]  /*3b10*/  ENDCOLLECTIVE ;  /* 0x000000000000791b */ /* 0x00ffea0003800000 */
.L_x_52531:
[----:B------:R-:W-:Y:S05]  /*3b20*/  BSYNC B2 ;  /* 0x0000000000027941 */ /* 0x000fea0003800000 */
.L_x_52530:
[----:B------:R-:W-:Y:S05]  /*3b30*/  BRA `(.L_x_52532) ;  /* 0xffffffdc00587947 */ /* 0x000fea000383ffff */
.L_x_52484:
[----:B------:R-:W-:Y:S01]  /*3b40*/  BSSY B2, `(.L_x_52533) ;  /* 0x0000006000027945 */ /* 0x000fe20003800000 */
[----:B------:R-:W-:Y:S02]  /*3b50*/  IMAD.MOV.U32 R3, RZ, RZ, R18 ;  /* 0x000000ffff037224 */ /* 0x000fe400078e0012 */
[----:B------:R-:W-:-:S07]  /*3b60*/  IMAD.MOV.U32 R2, RZ, RZ, -0x1 ;  /* 0xffffffffff027424 */ /* 0x000fce00078e00ff */
[----:B01-3--:R-:W-:Y:S05]  /*3b70*/  WARPSYNC.COLLECTIVE R2, `(.L_x_52534) ;  /* 0x0000000002087348 */ /* 0x00bfea0003c00000 */
[----:B0-----:R0:W2:Y:S02]  /*3b80*/  SHFL.IDX P0, R2, R17, R3, R13 ;  /* 0x0000000311027389 */ /* 0x0010a4000000000d */
[----:B0123--:R-:W-:Y:S05]  /*3b90*/  ENDCOLLECTIVE ;  /* 0x000000000000791b */ /* 0x00ffea0003800000 */
.L_x_52534:
[----:B------:R-:W-:Y:S05]  /*3ba0*/  BSYNC B2 ;  /* 0x0000000000027941 */ /* 0x000fea0003800000 */
.L_x_52533:
[----:B------:R-:W-:Y:S05]  /*3bb0*/  BRA `(.L_x_52535) ;  /* 0xffffffdc004c7947 */ /* 0x000fea000383ffff */
.L_x_52495:
[----:B------:R-:W-:Y:S01]  /*3bc0*/  BSSY B1, `(.L_x_52536) ;  /* 0x0000006000017945 */ /* 0x000fe20003800000 */
[----:B------:R-:W-:Y:S01]  /*3bd0*/  MOV R3, R24 ;  /* 0x0000001800037202 */ /* 0x000fe20000000f00 */
[----:B------:R-:W-:-:S07]  /*3be0*/  IMAD.MOV.U32 R2, RZ, RZ, -0x1 ;  /* 0xffffffffff027424 */ /* 0x000fce00078e00ff */
[----:B01-3--:R-:W-:Y:S05]  /*3bf0*/  WARPSYNC.COLLECTIVE R2, `(.L_x_52537) ;  /* 0x0000000002087348 */ /* 0x00bfea0003c00000 */
[----:B0-----:R0:W2:Y:S02]  /*3c00*/  SHFL.IDX P0, R2, R17, R3, R13 ;  /* 0x0000000311027389 */ /* 0x0010a4000000000d */
[----:B0123--:R-:W-:Y:S05]  /*3c10*/  ENDCOLLECTIVE ;  /* 0x000000000000791b */ /* 0x00ffea0003800000 */
.L_x_52537:
[----:B------:R-:W-:Y:S05]  /*3c20*/  BSYNC B1 ;  /* 0x0000000000017941 */ /* 0x000fea0003800000 */
.L_x_52536:
[----:B------:R-:W-:Y:S05]  /*3c30*/  BRA `(.L_x_52538) ;  /* 0xffffffe000e87947 */ /* 0x000fea000383ffff */
.L_x_52497:
[----:B------:R-:W-:Y:S01]  /*3c40*/  BSSY B1, `(.L_x_52539) ;  /* 0x0000006000017945 */ /* 0x000fe20003800000 */
[----:B------:R-:W-:Y:S01]  /*3c50*/  IMAD.MOV.U32 R3, RZ, RZ, R22 ;  /* 0x000000ffff037224 */ /* 0x000fe200078e0016 */
[----:B------:R-:W-:-:S07]  /*3c60*/  MOV R2, 0xffffffff ;  /* 0xffffffff00027802 */ /* 0x000fce0000000f00 */
[----:B01-3--:R-:W-:Y:S05]  /*3c70*/  WARPSYNC.COLLECTIVE R2, `(.L_x_52540) ;  /* 0x0000000002087348 */ /* 0x00bfea0003c00000 */
[----:B0-----:R0:W2:Y:S02]  /*3c80*/  SHFL.IDX P0, R2, R17, R3, R13 ;  /* 0x0000000311027389 */ /* 0x0010a4000000000d */
[----:B0123--:R-:W-:Y:S05]  /*3c90*/  ENDCOLLECTIVE ;  /* 0x000000000000791b */ /* 0x00ffea0003800000 */
.L_x_52540:
[----:B------:R-:W-:Y:S05]  /*3ca0*/  BSYNC B1 ;  /* 0x0000000000017941 */ /* 0x000fea0003800000 */
.L_x_52539:
[----:B------:R-:W-:Y:S05]  /*3cb0*/  BRA `(.L_x_52541) ;  /* 0xffffffe000dc7947 */ /* 0x000fea000383ffff */
.L_x_52499:
[----:B------:R-:W-:Y:S01]  /*3cc0*/  BSSY B1, `(.L_x_52542) ;  /* 0x0000006000017945 */ /* 0x000fe20003800000 */
[----:B------:R-:W-:Y:S02]  /*3cd0*/  IMAD.MOV.U32 R3, RZ, RZ, R20 ;  /* 0x000000ffff037224 */ /* 0x000fe400078e0014 */
[----:B------:R-:W-:-:S07]  /*3ce0*/  IMAD.MOV.U32 R2, RZ, RZ, -0x1 ;  /* 0xffffffffff027424 */ /* 0x000fce00078e00ff */
[----:B01-3--:R-:W-:Y:S05]  /*3cf0*/  WARPSYNC.COLLECTIVE R2, `(.L_x_52543) ;  /* 0x0000000002087348 */ /* 0x00bfea0003c00000 */
[----:B0-----:R0:W2:Y:S02]  /*3d00*/  SHFL.IDX P0, R2, R17, R3, R13 ;  /* 0x0000000311027389 */ /* 0x0010a4000000000d */
[----:B0123--:R-:W-:Y:S05]  /*3d10*/  ENDCOLLECTIVE ;  /* 0x000000000000791b */ /* 0x00ffea0003800000 */
.L_x_52543:
[----:B------:R-:W-:Y:S05]  /*3d20*/  BSYNC B1 ;  /* 0x0000000000017941 */ /* 0x000fea0003800000 */
.L_x_52542:
[----:B------:R-:W-:Y:S05]  /*3d30*/  BRA `(.L_x_52544) ;  /* 0xffffffe000d07947 */ /* 0x000fea000383ffff */
.L_x_52501:
[----:B------:R-:W-:Y:S01]  /*3d40*/  BSSY B1, `(.L_x_52545) ;  /* 0x0000006000017945 */ /* 0x000fe20003800000 */
[----:B------:R-:W-:Y:S01]  /*3d50*/  MOV R3, R18 ;  /* 0x0000001200037202 */ /* 0x000fe20000000f00 */
[----:B------:R-:W-:-:S07]  /*3d60*/  IMAD.MOV.U32 R2, RZ, RZ, -0x1 ;  /* 0xffffffffff027424 */ /* 0x000fce00078e00ff */
[----:B01-3--:R-:W-:Y:S05]  /*3d70*/  WARPSYNC.COLLECTIVE R2, `(.L_x_52546) ;  /* 0x0000000002087348 */ /* 0x00bfea0003c00000 */
[----:B0-----:R0:W2:Y:S02]  /*3d80*/  SHFL.IDX P0, R2, R17, R3, R13 ;  /* 0x0000000311027389 */ /* 0x0010a4000000000d */
[----:B0123--:R-:W-:Y:S05]  /*3d90*/  ENDCOLLECTIVE ;  /* 0x000000000000791b */ /* 0x00ffea0003800000 */
.L_x_52546:
[----:B------:R-:W-:Y:S05]  /*3da0*/  BSYNC B1 ;  /* 0x0000000000017941 */ /* 0x000fea0003800000 */
.L_x_52545:
[----:B------:R-:W-:Y:S05]  /*3db0*/  BRA `(.L_x_52547) ;  /* 0xffffffe000c47947 */ /* 0x000fea000383ffff */
.L_x_52510:
[----:B0-----:R-:W-:Y:S01]  /*3dc0*/  MOV R2, 0xffffffff ;  /* 0xffffffff00027802 */ /* 0x001fe20000000f00 */
[----:B------:R-:W-:-:S07]  /*3dd0*/  IMAD.MOV.U32 R3, RZ, RZ, R26 ;  /* 0x000000ffff037224 */ /* 0x000fce00078e001a */
[----:B-123--:R-:W-:Y:S05]  /*3de0*/  WARPSYNC.COLLECTIVE R2, `(.L_x_52548) ;  /* 0x0000000002087348 */ /* 0x00efea0003c00000 */
[----:B--2---:R0:W2:Y:S02]  /*3df0*/  SHFL.IDX P0, R2, R17, R3, R13 ;  /* 0x0000000311027389 */ /* 0x0040a4000000000d */
[----:B0123--:R-:W-:Y:S05]  /*3e00*/  ENDCOLLECTIVE ;  /* 0x000000000000791b */ /* 0x00ffea0003800000 */
.L_x_52548:
[----:B------:R-:W-:Y:S01]  /*3e10*/  IMAD.MOV.U32 R33, RZ, RZ, R2 ;  /* 0x000000ffff217224 */ /* 0x000fe200078e0002 */
[----:B------:R-:W-:Y:S06]  /*3e20*/  BRA `(.L_x_52549) ;  /* 0xffffffe800647947 */ /* 0x000fec000383ffff */
.L_x_52512:
[----:B------:R-:W-:Y:S01]  /*3e30*/  BSSY B0, `(.L_x_52550) ;  /* 0x0000006000007945 */ /* 0x000fe20003800000 */
[----:B------:R-:W-:Y:S01]  /*3e40*/  IMAD.MOV.U32 R3, RZ, RZ, R20 ;  /* 0x000000ffff037224 */ /* 0x000fe200078e0014 */
[----:B0-----:R-:W-:-:S07]  /*3e50*/  MOV R2, 0xffffffff ;  /* 0xffffffff00027802 */ /* 0x001fce0000000f00 */
[----:B-123--:R-:W-:Y:S05]  /*3e60*/  WARPSYNC.COLLECTIVE R2, `(.L_x_52551) ;  /* 0x0000000002087348 */ /* 0x00efea0003c00000 */
[----:B--2---:R0:W2:Y:S02]  /*3e70*/  SHFL.IDX P0, R2, R17, R3, R13 ;  /* 0x0000000311027389 */ /* 0x0040a4000000000d */
[----:B0123--:R-:W-:Y:S05]  /*3e80*/  ENDCOLLECTIVE ;  /* 0x000000000000791b */ /* 0x00ffea0003800000 */
.L_x_52551:
[----:B------:R-:W-:Y:S05]  /*3e90*/  BSYNC B0 ;  /* 0x0000000000007941 */ /* 0x000fea0003800000 */
.L_x_52550:
[----:B------:R-:W-:Y:S05]  /*3ea0*/  BRA `(.L_x_52552) ;  /* 0xffffffe800587947 */ /* 0x000fea000383ffff */
.L_x_52514:
[----:B------:R-:W-:Y:S01]  /*3eb0*/  BSSY B0, `(.L_x_52553) ;  /* 0x0000006000007945 */ /* 0x000fe20003800000 */
[----:B------:R-:W-:Y:S02]  /*3ec0*/  IMAD.MOV.U32 R3, RZ, RZ, R14 ;  /* 0x000000ffff037224 */ /* 0x000fe400078e000e */
[----:B0-----:R-:W-:-:S07]  /*3ed0*/  IMAD.MOV.U32 R2, RZ, RZ, -0x1 ;  /* 0xffffffffff027424 */ /* 0x001fce00078e00ff */
[----:B-123--:R-:W-:Y:S05]  /*3ee0*/  WARPSYNC.COLLECTIVE R2, `(.L_x_52554) ;  /* 0x0000000002087348 */ /* 0x00efea0003c00000 */
[----:B--2---:R0:W2:Y:S02]  /*3ef0*/  SHFL.IDX P0, R2, R17, R3, R13 ;  /* 0x0000000311027389 */ /* 0x0040a4000000000d */
[----:B0123--:R-:W-:Y:S05]  /*3f00*/  ENDCOLLECTIVE ;  /* 0x000000000000791b */ /* 0x00ffea0003800000 */
.L_x_52554:
[----:B------:R-:W-:Y:S05]  /*3f10*/  BSYNC B0 ;  /* 0x0000000000007941 */ /* 0x000fea0003800000 */
.L_x_52553:
[----:B------:R-:W-:Y:S05]  /*3f20*/  BRA `(.L_x_52555) ;  /* 0xffffffe8004c7947 */ /* 0x000fea000383ffff */
.L_x_52516:
[----:B------:R-:W-:Y:S01]  /*3f30*/  BSSY B0, `(.L_x_52556) ;  /* 0x0000006000007945 */ /* 0x000fe20003800000 */
[----:B------:R-:W-:Y:S01]  /*3f40*/  MOV R3, R28 ;  /* 0x0000001c00037202 */ /* 0x000fe20000000f00 */
[----:B0-----:R-:W-:-:S07]  /*3f50*/  IMAD.MOV.U32 R2, RZ, RZ, -0x1 ;  /* 0xffffffffff027424 */ /* 0x001fce00078e00ff */
[----:B-123--:R-:W-:Y:S05]  /*3f60*/  WARPSYNC.COLLECTIVE R2, `(.L_x_52557) ;  /* 0x0000000002087348 */ /* 0x00efea0003c00000 */
[----:B--2---:R0:W2:Y:S02]  /*3f70*/  SHFL.IDX P0, R2, R17, R3, R13 ;  /* 0x0000000311027389 */ /* 0x0040a4000000000d */
[----:B0123--:R-:W-:Y:S05]  /*3f80*/  ENDCOLLECTIVE ;  /* 0x000000000000791b */ /* 0x00ffea0003800000 */
.L_x_52557:
[----:B------:R-:W-:Y:S05]  /*3f90*/  BSYNC B0 ;  /* 0x0000000000007941 */ /* 0x000fea0003800000 */
.L_x_52556:
[----:B------:R-:W-:Y:S05]  /*3fa0*/  BRA `(.L_x_52558) ;  /* 0xffffffe800407947 */ /* 0x000fea000383ffff */
.L_x_52559:
        /* <DEDUP_REMOVED lines=13> */
.L_x_58736:


//--------------------- .text._Z9cuda_gemmIiLi256ELi1ELi1ELi64ELi2ELi2ELi32ELi1ELi1EEviiiPT_S1_S1_ii --------------------------
	.section	.text._Z9cuda_gemmIiLi256ELi1ELi1ELi64ELi2ELi2ELi32ELi1ELi1EEviiiPT_S1_S1_ii,"ax",@progbits
	.align	128
        .global         _Z9cuda_gemmIiLi256ELi1ELi1ELi64ELi2ELi2ELi32ELi1ELi1EEviiiPT_S1_S1_ii
        .type           _Z9cuda_gemmIiLi256ELi1ELi1ELi64ELi2ELi2ELi32ELi1ELi1EEviiiPT_S1_S1_ii,@function
        .size           _Z9cuda_gemmIiLi256ELi1ELi1ELi64ELi2ELi2ELi32ELi1ELi1EEviiiPT_S1_S1_ii,(.L_x_58737 - _Z9cuda_gemmIiLi256ELi1ELi1ELi64ELi2ELi2ELi32ELi1ELi1EEviiiPT_S1_S1_ii)
        .other          _Z9cuda_gemmIiLi256ELi1ELi1ELi64ELi2ELi2ELi32ELi1ELi1EEviiiPT_S1_S1_ii,@"STO_CUDA_ENTRY STV_DEFAULT"
_Z9cuda_gemmIiLi256ELi1ELi1ELi64ELi2ELi2ELi32ELi1ELi1EEviiiPT_S1_S1_ii:
.text._Z9cuda_gemmIiLi256ELi1ELi1ELi64ELi2ELi2ELi32ELi1ELi1EEviiiPT_S1_S1_ii:
        /* <DEDUP_REMOVED lines=14> */
.L_x_52562:
        /* <DEDUP_REMOVED lines=11> */
.L_x_52561:
[----:B------:R-:W-:Y:S05]  /*0190*/  BSYNC.RECONVERGENT B0 ;  /* 0x0000000000007941 */ /* 0x000fea0003800200 */
.L_x_52560:
        /* <DEDUP_REMOVED lines=53> */
.L_x_52567:
[----:B------:R0:W2:Y:S01]  /*04f0*/  LDG.E R7, desc[UR6][R2.64] ;  /* 0x0000000602077981 */ /* 0x0000a2000c1e1900 */
[----:B------:R-:W-:-:S04]  /*0500*/  IADD3 R5, PT, PT, R5, 0x1, RZ ;  /* 0x0000000105057810 */ /* 0x000fc80007ffe0ff */
[----:B------:R-:W-:Y:S01]  /*0510*/  ISETP.NE.AND P3, PT, R5, RZ, PT ;  /* 0x000000ff0500720c */ /* 0x000fe20003f65270 */
[C---:B0-----:R-:W-:Y:S01]  /*0520*/  IMAD.WIDE.U32 R2, R19.reuse, 0x4, R2 ;  /* 0x0000000413027825 */ /* 0x041fe200078e0002 */
[----:B--2---:R0:W-:Y:S03]  /*0530*/  STS [R4], R7 ;  /* 0x0000000704007388 */ /* 0x0041e60000000800 */
[----:B0-----:R-:W-:-:S08]  /*0540*/  IMAD R4, R19, 0x4, R4 ;  /* 0x0000000413047824 */ /* 0x001fd000078e0204 */
[----:B------:R-:W-:Y:S05]  /*0550*/  @P3 BRA `(.L_x_52567) ;  /* 0xfffffffc00e43947 */ /* 0x000fea000383ffff */
.L_x_52566:
[----:B------:R-:W-:Y:S05]  /*0560*/  BSYNC.RECONVERGENT B1 ;  /* 0x0000000000017941 */ /* 0x000fea0003800200 */
.L_x_52565:
        /* <DEDUP_REMOVED lines=12> */
.L_x_52570:
        /* <DEDUP_REMOVED lines=20> */
.L_x_52569:
[----:B------:R-:W-:Y:S05]  /*0770*/  BSYNC.RECONVERGENT B1 ;  /* 0x0000000000017941 */ /* 0x000fea0003800200 */
.L_x_52568:
        /* <DEDUP_REMOVED lines=10> */
.L_x_52573:
[----:B------:R-:W-:Y:S01]  /*0820*/  VIADD R23, R23, 0x1 ;  /* 0x0000000117177836 */ /* 0x000fe20000000000 */
[----:B------:R0:W-:Y:S04]  /*0830*/  STS [R4], RZ ;  /* 0x000000ff04007388 */ /* 0x0001e80000000800 */
[----:B------:R-:W-:Y:S01]  /*0840*/  ISETP.NE.AND P0, PT, R23, RZ, PT ;  /* 0x000000ff1700720c */ /* 0x000fe20003f05270 */
[----:B0-----:R-:W-:-:S12]  /*0850*/  IMAD R4, R19, 0x4, R4 ;  /* 0x0000000413047824 */ /* 0x001fd800078e0204 */
[----:B------:R-:W-:Y:S05]  /*0860*/  @P0 BRA `(.L_x_52573) ;  /* 0xfffffffc00ec0947 */ /* 0x000fea000383ffff */
.L_x_52572:
[----:B------:R-:W-:Y:S05]  /*0870*/  BSYNC.RECONVERGENT B1 ;  /* 0x0000000000017941 */ /* 0x000fea0003800200 */
.L_x_52571:
[----:B------:R-:W-:Y:S05]  /*0880*/  @!P2 BRA `(.L_x_52564) ;  /* 0x000000000040a947 */ /* 0x000fea0003800000 */
[----:B------:R-:W0:Y:S01]  /*0890*/  S2UR UR5, SR_CgaCtaId ;  /* 0x00000000000579c3 */ /* 0x000e220000008800 */
[----:B------:R-:W-:Y:S02]  /*08a0*/  UMOV UR4, 0x400 ;  /* 0x0000040000047882 */ /* 0x000fe40000000000 */
[----:B------:R-:W-:-:S04]  /*08b0*/  UIADD3 UR4, UPT, UPT, UR4, 0x180, URZ ;  /* 0x0000018004047890 */ /* 0x000fc8000fffe0ff */
[----:B0-----:R-:W-:-:S06]  /*08c0*/  ULEA UR4, UR5, UR4, 0x18 ;  /* 0x0000000405047291 */ /* 0x001fcc000f8ec0ff */
[----:B------:R-:W-:-:S07]  /*08d0*/  LEA R4, R2, UR4, 0x2 ;  /* 0x0000000402047c11 */ /* 0x000fce000f8e10ff */
.L_x_52574:
        /* <DEDUP_REMOVED lines=11> */
.L_x_52564:
[----:B------:R-:W-:Y:S05]  /*0990*/  BSYNC.RECONVERGENT B0 ;  /* 0x0000000000007941 */ /* 0x000fea0003800200 */
.L_x_52563:
        /* <DEDUP_REMOVED lines=20> */
.L_x_52577:
[----:B---3--:R-:W-:Y:S01]  /*0ae0*/  IMAD R6, R5, 0xc, R10 ;  /* 0x0000000c05067824 */ /* 0x008fe200078e020a */
[----:B------:R-:W-:-:S04]  /*0af0*/  UMOV UR4, 0xffffffff ;  /* 0xffffffff00047882 */ /* 0x000fc80000000000 */
[----:B------:R3:W4:Y:S01]  /*0b00*/  LDS R7, [R6] ;  /* 0x0000000006077984 */ /* 0x0007220000000800 */
[----:B------:R-:W-:Y:S05]  /*0b10*/  BRA.DIV UR4, `(.L_x_52576) ;  /* 0x0000000604847947 */ /* 0x000fea000b800000 */
[----:B---34-:R-:W0:Y:S04]  /*0b20*/  SHFL.IDX PT, R6, R7, R18, 0x1e1f ;  /* 0x001e1f1207067589 */ /* 0x018e2800000e0000 */
[----:B------:R3:W4:Y:S02]  /*0b30*/  SHFL.IDX PT, R8, R7, R2, 0x1e1f ;  /* 0x001e1f0207087589 */ /* 0x00072400000e0000 */
[----:B0--3--:R-:W-:-:S07]  /*0b40*/  IMAD R9, R3, R6, RZ ;  /* 0x0000000603097224 */ /* 0x009fce00078e02ff */
.L_x_52585:
        /* <DEDUP_REMOVED lines=9> */
.L_x_52575:
        /* <DEDUP_REMOVED lines=45> */
.L_x_52580:
[----:B------:R0:W1:Y:S01]  /*0eb0*/  LDS R7, [R6] ;  /* 0x0000000006077984 */ /* 0x0000620000000800 */
[----:B------:R-:W-:-:S05]  /*0ec0*/  VIADD R5, R5, 0x1 ;  /* 0x0000000105057836 */ /* 0x000fca0000000000 */
[----:B------:R-:W-:Y:S01]  /*0ed0*/  ISETP.NE.AND P0, PT, R5, RZ, PT ;  /* 0x000000ff0500720c */ /* 0x000fe20003f05270 */
[C---:B0-----:R-:W-:Y:S01]  /*0ee0*/  IMAD R6, R19.reuse, 0x4, R6 ;  /* 0x0000000413067824 */ /* 0x041fe200078e0206 */
[----:B-1----:R0:W-:Y:S02]  /*0ef0*/  STG.E desc[UR6][R2.64], R7 ;  /* 0x0000000702007986 */ /* 0x0021e4000c101906 */
[----:B0-----:R-:W-:-:S09]  /*0f00*/  IMAD.WIDE.U32 R2, R19, 0x4, R2 ;  /* 0x0000000413027825 */ /* 0x001fd200078e0002 */
[----:B------:R-:W-:Y:S05]  /*0f10*/  @P0 BRA `(.L_x_52580) ;  /* 0xfffffffc00e40947 */ /* 0x000fea000383ffff */
.L_x_52579:
[----:B------:R-:W-:Y:S05]  /*0f20*/  BSYNC.RECONVERGENT B0 ;  /* 0x0000000000007941 */ /* 0x000fea0003800200 */
.L_x_52578:
        /* <DEDUP_REMOVED lines=11> */
.L_x_52581:
        /* <DEDUP_REMOVED lines=21> */
.L_x_52576:
[----:B------:R-:W-:Y:S01]  /*1130*/  BSSY B0, `(.L_x_52582) ;  /* 0x0000007000007945 */ /* 0x000fe20003800000 */
[----:B------:R-:W-:Y:S01]  /*1140*/  MOV R13, R18 ;  /* 0x00000012000d7202 */ /* 0x000fe20000000f00 */
[----:B-1----:R-:W-:Y:S01]  /*1150*/  IMAD.MOV.U32 R14, RZ, RZ, 0x1e1f ;  /* 0x00001e1fff0e7424 */ /* 0x002fe200078e00ff */
[----:B------:R-:W-:-:S07]  /*1160*/  MOV R12, 0xffffffff ;  /* 0xffffffff000c7802 */ /* 0x000fce0000000f00 */
[----:B0-234-:R-:W-:Y:S05]  /*1170*/  WARPSYNC.COLLECTIVE R12, `(.L_x_52583) ;  /* 0x000000000c087348 */ /* 0x01dfea0003c00000 */
[----:B----4-:R1:W4:Y:S02]  /*1180*/  SHFL.IDX P0, R8, R7, R13, R14 ;  /* 0x0000000d07087389 */ /* 0x010324000000000e */
[----:B01234-:R-:W-:Y:S05]  /*1190*/  ENDCOLLECTIVE ;  /* 0x000000000000791b */ /* 0x01ffea0003800000 */
.L_x_52583:
[----:B------:R-:W-:Y:S05]  /*11a0*/  BSYNC B0 ;  /* 0x0000000000007941 */ /* 0x000fea0003800000 */
.L_x_52582:
[----:B------:R-:W-:Y:S01]  /*11b0*/  MOV R13, R2 ;  /* 0x00000002000d7202 */ /* 0x000fe20000000f00 */
[----:B------:R-:W-:Y:S01]  /*11c0*/  IMAD.MOV.U32 R14, RZ, RZ, 0x1e1f ;  /* 0x00001e1fff0e7424 */ /* 0x000fe200078e00ff */
[----:B------:R-:W-:Y:S01]  /*11d0*/  MOV R12, 0xffffffff ;  /* 0xffffffff000c7802 */ /* 0x000fe20000000f00 */
[----:B------:R-:W-:-:S07]  /*11e0*/  IMAD.MOV.U32 R6, RZ, RZ, R8 ;  /* 0x000000ffff067224 */ /* 0x000fce00078e0008 */
[----:B------:R-:W-:Y:S05]  /*11f0*/  WARPSYNC.COLLECTIVE R12, `(.L_x_52584) ;  /* 0x000000000c087348 */ /* 0x000fea0003c00000 */
[----:B------:R0:W1:Y:S02]  /*1200*/  SHFL.IDX P0, R8, R7, R13, R14 ;  /* 0x0000000d07087389 */ /* 0x000064000000000e */
[----:B01----:R-:W-:Y:S05]  /*1210*/  ENDCOLLECTIVE ;  /* 0x000000000000791b */ /* 0x003fea0003800000 */
.L_x_52584:
[----:B------:R-:W-:Y:S01]  /*1220*/  IMAD R9, R3, R6, RZ ;  /* 0x0000000603097224 */ /* 0x000fe200078e02ff */
[----:B------:R-:W-:Y:S06]  /*1230*/  BRA `(.L_x_52585) ;  /* 0xfffffff800447947 */ /* 0x000fec000383ffff */
.L_x_52586:
        /* <DEDUP_REMOVED lines=12> */
.L_x_58737:


//--------------------- .text._Z9cuda_gemmIiLi256ELi1ELi1ELi64ELi2ELi2ELi32ELi1ELi0EEviiiPT_S1_S1_ii --------------------------
	.section	.text._Z9cuda_gemmIiLi256ELi1ELi1ELi64ELi2ELi2ELi32ELi1ELi0EEviiiPT_S1_S1_ii,"ax",@progbits
	.align	128
        .global         _Z9cuda_gemmIiLi256ELi1ELi1ELi64ELi2ELi2ELi32ELi1ELi0EEviiiPT_S1_S1_ii
        .type           _Z9cuda_gemmIiLi256ELi1ELi1ELi64ELi2ELi2ELi32ELi1ELi0EEviiiPT_S1_S1_ii,@function
        .size           _Z9cuda_gemmIiLi256ELi1ELi1ELi64ELi2ELi2ELi32ELi1ELi0EEviiiPT_S1_S1_ii,(.L_x_58738 - _Z9cuda_gemmIiLi256ELi1ELi1ELi64ELi2ELi2ELi32ELi1ELi0EEviiiPT_S1_S1_ii)
        .other          _Z9cuda_gemmIiLi256ELi1ELi1ELi64ELi2ELi2ELi32ELi1ELi0EEviiiPT_S1_S1_ii,@"STO_CUDA_ENTRY STV_DEFAULT"
_Z9cuda_gemmIiLi256ELi1ELi1ELi64ELi2ELi2ELi32ELi1ELi0EEviiiPT_S1_S1_ii:
.text._Z9cuda_gemmIiLi256ELi1ELi1ELi64ELi2ELi2ELi32ELi1ELi0EEviiiPT_S1_S1_ii:
        /* <DEDUP_REMOVED lines=75> */
.L_x_52589:
        /* <DEDUP_REMOVED lines=25> */
.L_x_52588:
[----:B------:R-:W-:Y:S05]  /*0640*/  BSYNC.RECONVERGENT B0 ;  /* 0x0000000000007941 */ /* 0x000fea0003800200 */
.L_x_52587:
        /* <DEDUP_REMOVED lines=94> */
.L_x_52594:
        /* <DEDUP_REMOVED lines=10> */
.L_x_52593:
[----:B------:R-:W-:Y:S05]  /*0cd0*/  BSYNC.RECONVERGENT B1 ;  /* 0x0000000000017941 */ /* 0x000fea0003800200 */
.L_x_52592:
[----:B------:R-:W-:Y:S04]  /*0ce0*/  BSSY.RECONVERGENT B1, `(.L_x_52595) ;  /* 0x000001f000017945 */ /* 0x000fe80003800200 */
[----:B------:R-:W-:Y:S05]  /*0cf0*/  @!P3 BRA `(.L_x_52596) ;  /* 0x000000000074b947 */ /* 0x000fea0003800000 */
[----:B------:R-:W1:Y:S01]  /*0d00*/  S2R R15, SR_CgaCtaId ;  /* 0x00000000000f7919 */ /* 0x000e620000008800 */
[----:B0-----:R-:W-:Y:S01]  /*0d10*/  MOV R14, 0x400 ;  /* 0x00000400000e7802 */ /* 0x001fe20000000f00 */
[----:B------:R-:W-:-:S04]  /*0d20*/  IMAD.SHL.U32 R27, R8, 0x4, RZ ;  /* 0x00000004081b7824 */ /* 0x000fc800078e00ff */
[----:B------:R-:W-:-:S05]  /*0d30*/  VIADD R14, R14, 0x80 ;  /* 0x000000800e0e7836 */ /* 0x000fca0000000000 */
[----:B-1----:R-:W-:-:S07]  /*0d40*/  LEA R26, R15, R14, 0x18 ;  /* 0x0000000e0f1a7211 */ /* 0x002fce00078ec0ff */
.L_x_52597:
        /* <DEDUP_REMOVED lines=24> */
.L_x_52596:
[----:B------:R-:W-:Y:S05]  /*0ed0*/  BSYNC.RECONVERGENT B1 ;  /* 0x0000000000017941 */ /* 0x000fea0003800200 */
.L_x_52595:
        /* <DEDUP_REMOVED lines=9> */
.L_x_52600:
[----:B------:R-:W-:Y:S02]  /*0f70*/  IMAD R17, R15, 0x4, R14 ;  /* 0x000000040f117824 */ /* 0x000fe400078e020e */
[----:B------:R-:W-:Y:S02]  /*0f80*/  VIADD R16, R16, 0x1 ;  /* 0x0000000110107836 */ /* 0x000fe40000000000 */
[----:B------:R-:W-:Y:S01]  /*0f90*/  IMAD.IADD R15, R8, 0x1, R15 ;  /* 0x00000001080f7824 */ /* 0x000fe200078e020f */
[----:B------:R1:W-:Y:S02]  /*0fa0*/  STS [R17], RZ ;  /* 0x000000ff11007388 */ /* 0x0003e40000000800 */
[----:B------:R-:W-:-:S13]  /*0fb0*/  ISETP.NE.AND P1, PT, R16, R23, PT ;  /* 0x000000171000720c */ /* 0x000fda0003f25270 */
[----:B-1----:R-:W-:Y:S05]  /*0fc0*/  @P1 BRA `(.L_x_52600) ;  /* 0xfffffffc00e81947 */ /* 0x002fea000383ffff */
.L_x_52599:
[----:B------:R-:W-:Y:S05]  /*0fd0*/  BSYNC.RECONVERGENT B1 ;  /* 0x0000000000017941 */ /* 0x000fea0003800200 */
.L_x_52598:
[----:B------:R-:W-:Y:S05]  /*0fe0*/  @!P0 BRA `(.L_x_52591) ;  /* 0x00000000003c8947 */ /* 0x000fea0003800000 */
[----:B0-----:R-:W0:Y:S01]  /*0ff0*/  S2R R17, SR_CgaCtaId ;  /* 0x0000000000117919 */ /* 0x001e220000008800 */
[----:B------:R-:W-:-:S04]  /*1000*/  MOV R14, 0x400 ;  /* 0x00000400000e7802 */ /* 0x000fc80000000f00 */
[----:B------:R-:W-:-:S04]  /*1010*/  IADD3 R14, PT, PT, R14, 0x180, RZ ;  /* 0x000001800e0e7810 */ /* 0x000fc80007ffe0ff */
[----:B0-----:R-:W-:-:S07]  /*1020*/  LEA R16, R17, R14, 0x18 ;  /* 0x0000000e11107211 */ /* 0x001fce00078ec0ff */
.L_x_52601:
        /* <DEDUP_REMOVED lines=11> */
.L_x_52591:
[----:B------:R-:W-:Y:S05]  /*10e0*/  BSYNC.RECONVERGENT B0 ;  /* 0x0000000000007941 */ /* 0x000fea0003800200 */
.L_x_52590:
        /* <DEDUP_REMOVED lines=19> */
.L_x_52614:
        /* <DEDUP_REMOVED lines=16> */
.L_x_52605:
        /* <DEDUP_REMOVED lines=8> */
.L_x_52606:
        /* <DEDUP_REMOVED lines=30> */
.L_x_52613:
[----:B01----:R-:W-:Y:S02]  /*1580*/  IMAD R27, R3, 0xc, R2 ;  /* 0x0000000c031b7824 */ /* 0x003fe400078e0202 */
[----:B------:R-:W-:-:S04]  /*1590*/  IMAD.MOV.U32 R26, RZ, RZ, RZ ;  /* 0x000000ffff1a7224 */ /* 0x000fc800078e00ff */
[----:B------:R-:W1:Y:S01]  /*15a0*/  LDS R27, [R27] ;  /* 0x000000001b1b7984 */ /* 0x000e620000000800 */
[----:B---3--:R-:W-:Y:S05]  /*15b0*/  @!P0 BRA `(.L_x_52609) ;  /* 0x0000000000108947 */ /* 0x008fea0003800000 */
[----:B------:R-:W-:-:S03]  /*15c0*/  UMOV UR4, 0xffffffff ;  /* 0xffffffff00047882 */ /* 0x000fc60000000000 */
[----:B------:R-:W-:Y:S05]  /*15d0*/  BRA.DIV UR4, `(.L_x_52610) ;  /* 0x0000001204b87947 */ /* 0x000fea000b800000 */
[----:B-1----:R1:W3:Y:S02]  /*15e0*/  SHFL.IDX PT, R12, R27, R19, R14 ;  /* 0x000000131b0c7389 */ /* 0x0022e400000e000e */
.L_x_52641:
[----:B--23--:R-:W-:-:S07]  /*15f0*/  IMAD R26, R17, R12, RZ ;  /* 0x0000000c111a7224 */ /* 0x00cfce00078e02ff */
.L_x_52609:
[----:B0-----:R-:W-:-:S09]  /*1600*/  UISETP.GE.AND UP0, UPT, UR8, 0x2, UPT ;  /* 0x000000020800788c */ /* 0x001fd2000bf06270 */
[----:B------:R-:W-:Y:S05]  /*1610*/  BRA.U !UP0, `(.L_x_52611) ;  /* 0x0000000108107547 */ /* 0x000fea000b800000 */
[----:B------:R-:W-:-:S03]  /*1620*/  UMOV UR4, 0xffffffff ;  /* 0xffffffff00047882 */ /* 0x000fc60000000000 */
[----:B------:R-:W-:Y:S05]  /*1630*/  BRA.DIV UR4, `(.L_x_52612) ;  /* 0x0000001204c07947 */ /* 0x000fea000b800000 */
[----:B-1----:R0:W1:Y:S02]  /*1640*/  SHFL.IDX PT, R12, R27, R23, R14 ;  /* 0x000000171b0c7389 */ /* 0x00206400000e000e */
.L_x_52644:
[----:B-1--4-:R-:W-:-:S07]  /*1650*/  IMAD R26, R15, R12, R26 ;  /* 0x0000000c0f1a7224 */ /* 0x012fce00078e021a */
.L_x_52611:
        /* <DEDUP_REMOVED lines=8> */
.L_x_52608:
[----:B0-----:R-:W-:Y:S05]  /*16e0*/  BSYNC B0 ;  /* 0x0000000000007941 */ /* 0x001fea0003800000 */
.L_x_52607:
[----:B------:R-:W-:Y:S05]  /*16f0*/  @!P1 BRA `(.L_x_52614) ;  /* 0xfffffff800c89947 */ /* 0x000fea000383ffff */
[----:B------:R-:W-:Y:S05]  /*1700*/  BSYNC B1 ;  /* 0x0000000000017941 */ /* 0x000fea0003800000 */
.L_x_52604:
[----:B------:R-:W-:Y:S05]  /*1710*/  BRA `(.L_x_52602) ;  /* 0x0000000c00147947 */ /* 0x000fea0003800000 */
.L_x_52603:
        /* <DEDUP_REMOVED lines=11> */
.L_x_52624:
        /* <DEDUP_REMOVED lines=16> */
.L_x_52616:
        /* <DEDUP_REMOVED lines=8> */
.L_x_52617:
        /* <DEDUP_REMOVED lines=26> */
.L_x_52623:
[----:B01----:R-:W-:Y:S01]  /*1af0*/  IMAD R27, R3, 0xc, R2 ;  /* 0x0000000c031b7824 */ /* 0x003fe200078e0202 */
[----:B------:R-:W-:-:S05]  /*1b00*/  UMOV UR4, 0xffffffff ;  /* 0xffffffff00047882 */ /* 0x000fca0000000000 */
[----:B------:R-:W0:Y:S01]  /*1b10*/  LDS R27, [R27] ;  /* 0x000000001b1b7984 */ /* 0x000e220000000800 */
[----:B------:R-:W-:Y:S05]  /*1b20*/  BRA.DIV UR4, `(.L_x_52620) ;  /* 0x0000000e04a47947 */ /* 0x000fea000b800000 */
[----:B0-----:R0:W2:Y:S02]  /*1b30*/  SHFL.IDX PT, R12, R27, R19, R14 ;  /* 0x000000131b0c7389 */ /* 0x0010a400000e000e */
.L_x_52647:
[----:B-12---:R-:W-:Y:S01]  /*1b40*/  IMAD R26, R17, R12, RZ ;  /* 0x0000000c111a7224 */ /* 0x006fe200078e02ff */
[----:B------:R-:W-:Y:S06]  /*1b50*/  @!P0 BRA `(.L_x_52621) ;  /* 0x0000000000108947 */ /* 0x000fec0003800000 */
[----:B------:R-:W-:-:S03]  /*1b60*/  UMOV UR4, 0xffffffff ;  /* 0xffffffff00047882 */ /* 0x000fc60000000000 */
[----:B------:R-:W-:Y:S05]  /*1b70*/  BRA.DIV UR4, `(.L_x_52622) ;  /* 0x0000000e04b07947 */ /* 0x000fea000b800000 */
[----:B------:R1:W2:Y:S02]  /*1b80*/  SHFL.IDX PT, R12, R27, R23, R14 ;  /* 0x000000171b0c7389 */ /* 0x0002a400000e000e */
.L_x_52650:
[----:B--23--:R-:W-:-:S07]  /*1b90*/  IMAD R26, R15, R12, R26 ;  /* 0x0000000c0f1a7224 */ /* 0x00cfce00078e021a */
.L_x_52621:
[----:B------:R-:W-:Y:S02]  /*1ba0*/  IMAD R12, R0, R3, R18 ;  /* 0x00000003000c7224 */ /* 0x000fe400078e0212 */
[----:B------:R-:W-:-:S03]  /*1bb0*/  IMAD.IADD R3, R10, 0x1, R3 ;  /* 0x000000010a037824 */ /* 0x000fc600078e0203 */
[----:B------:R-:W-:Y:S02]  /*1bc0*/  LEA R13, R12, R25, 0x2 ;  /* 0x000000190c0d7211 */ /* 0x000fe400078e10ff */
[----:B------:R-:W-:-:S03]  /*1bd0*/  ISETP.GE.AND P2, PT, R3, R16, PT ;  /* 0x000000100300720c */ /* 0x000fc60003f46270 */
[----:B------:R4:W-:Y:S10]  /*1be0*/  STS [R13], R26 ;  /* 0x0000001a0d007388 */ /* 0x0009f40000000800 */
[----:B----4-:R-:W-:Y:S05]  /*1bf0*/  @!P2 BRA `(.L_x_52623) ;  /* 0xfffffffc00bca947 */ /* 0x010fea000383ffff */
.L_x_52619:
[----:B------:R-:W-:Y:S05]  /*1c00*/  BSYNC B0 ;  /* 0x0000000000007941 */ /* 0x000fea0003800000 */
.L_x_52618:
[----:B------:R-:W-:Y:S05]  /*1c10*/  @!P1 BRA `(.L_x_52624) ;  /* 0xfffffff800ec9947 */ /* 0x000fea000383ffff */
[----:B------:R-:W-:Y:S05]  /*1c20*/  BRA `(.L_x_52602) ;  /* 0x0000000400d07947 */ /* 0x000fea0003800000 */
.L_x_52615:
        /* <DEDUP_REMOVED lines=10> */
.L_x_52634:
        /* <DEDUP_REMOVED lines=17> */
.L_x_52625:
        /* <DEDUP_REMOVED lines=9> */
.L_x_52626:
        /* <DEDUP_REMOVED lines=27> */
.L_x_52633:
        /* <DEDUP_REMOVED lines=9> */
.L_x_52652:
[----:B-12---:R-:W-:-:S07]  /*20b0*/  IMAD R26, R21, R26, RZ ;  /* 0x0000001a151a7224 */ /* 0x006fce00078e02ff */
.L_x_52628:
[----:B------:R-:W-:-:S13]  /*20c0*/  ISETP.GE.AND P1, PT, R28, 0x2, PT ;  /* 0x000000021c00780c */ /* 0x000fda0003f26270 */
[----:B------:R-:W-:Y:S05]  /*20d0*/  @!P1 BRA `(.L_x_52630) ;  /* 0x0000000000109947 */ /* 0x000fea0003800000 */
[----:B------:R-:W-:-:S03]  /*20e0*/  UMOV UR4, 0xffffffff ;  /* 0xffffffff00047882 */ /* 0x000fc60000000000 */
[----:B------:R-:W-:Y:S05]  /*20f0*/  BRA.DIV UR4, `(.L_x_52631) ;  /* 0x0000000a048c7947 */ /* 0x000fea000b800000 */
[----:B------:R2:W4:Y:S02]  /*2100*/  SHFL.IDX PT, R12, R27, R17, R14 ;  /* 0x000000111b0c7389 */ /* 0x00052400000e000e */
.L_x_52655:
[----:B---34-:R-:W-:-:S07]  /*2110*/  IMAD R26, R23, R12, R26 ;  /* 0x0000000c171a7224 */ /* 0x018fce00078e021a */
.L_x_52630:
[----:B------:R-:W-:-:S07]  /*2120*/  IMAD.MOV.U32 R12, RZ, RZ, R2 ;  /* 0x000000ffff0c7224 */ /* 0x000fce00078e0002 */
.L_x_52632:
        /* <DEDUP_REMOVED lines=35> */
.L_x_52627:
[----:B------:R-:W-:Y:S05]  /*2360*/  @!P0 BRA `(.L_x_52634) ;  /* 0xfffffff800588947 */ /* 0x000fea000383ffff */
.L_x_52602:
        /* <DEDUP_REMOVED lines=45> */
.L_x_52637:
[----:B------:R0:W1:Y:S01]  /*2640*/  LDS R9, [R7] ;  /* 0x0000000007097984 */ /* 0x0000620000000800 */
[----:B------:R-:W-:-:S05]  /*2650*/  VIADD R4, R4, 0x1 ;  /* 0x0000000104047836 */ /* 0x000fca0000000000 */
[----:B------:R-:W-:Y:S02]  /*2660*/  ISETP.NE.AND P0, PT, R4, RZ, PT ;  /* 0x000000ff0400720c */ /* 0x000fe40003f05270 */
[C---:B0-----:R-:W-:Y:S01]  /*2670*/  LEA R7, R8.reuse, R7, 0x2 ;  /* 0x0000000708077211 */ /* 0x041fe200078e10ff */
[----:B-1----:R0:W-:Y:S02]  /*2680*/  STG.E desc[UR6][R2.64], R9 ;  /* 0x0000000902007986 */ /* 0x0021e4000c101906 */
[----:B0-----:R-:W-:-:S08]  /*2690*/  IMAD.WIDE.U32 R2, R8, 0x4, R2 ;  /* 0x0000000408027825 */ /* 0x001fd000078e0002 */
[----:B------:R-:W-:Y:S05]  /*26a0*/  @P0 BRA `(.L_x_52637) ;  /* 0xfffffffc00e40947 */ /* 0x000fea000383ffff */
.L_x_52636:
[----:B------:R-:W-:Y:S05]  /*26b0*/  BSYNC.RECONVERGENT B0 ;  /* 0x0000000000007941 */ /* 0x000fea0003800200 */
.L_x_52635:
        /* <DEDUP_REMOVED lines=11> */
.L_x_52638:
        /* <DEDUP_REMOVED lines=21> */
.L_x_52610:
[----:B------:R-:W-:Y:S01]  /*28c0*/  BSSY B2, `(.L_x_52639) ;  /* 0x0000006000027945 */ /* 0x000fe20003800000 */
[----:B------:R-:W-:Y:S02]  /*28d0*/  IMAD.MOV.U32 R13, RZ, RZ, R19 ;  /* 0x000000ffff0d7224 */ /* 0x000fe400078e0013 */
[----:B------:R-:W-:-:S07]  /*28e0*/  IMAD.MOV.U32 R12, RZ, RZ, -0x1 ;  /* 0xffffffffff0c7424 */ /* 0x000fce00078e00ff */
[----:B012-4-:R-:W-:Y:S05]  /*28f0*/  WARPSYNC.COLLECTIVE R12, `(.L_x_52640) ;  /* 0x000000000c087348 */ /* 0x017fea0003c00000 */
[----:B-1----:R1:W3:Y:S02]  /*2900*/  SHFL.IDX P2, R12, R27, R13, R14 ;  /* 0x0000000d1b0c7389 */ /* 0x0022e4000004000e */
[----:B01234-:R-:W-:Y:S05]  /*2910*/  ENDCOLLECTIVE ;  /* 0x000000000000791b */ /* 0x01ffea0003800000 */
.L_x_52640:
[----:B------:R-:W-:Y:S05]  /*2920*/  BSYNC B2 ;  /* 0x0000000000027941 */ /* 0x000fea0003800000 */
.L_x_52639:
[----:B------:R-:W-:Y:S05]  /*2930*/  BRA `(.L_x_52641) ;  /* 0xffffffec002c7947 */ /* 0x000fea000383ffff */
.L_x_52612:
[----:B------:R-:W-:Y:S01]  /*2940*/  BSSY B2, `(.L_x_52642) ;  /* 0x0000006000027945 */ /* 0x000fe20003800000 */
[----:B------:R-:W-:Y:S01]  /*2950*/  MOV R13, R23 ;  /* 0x00000017000d7202 */ /* 0x000fe20000000f00 */
[----:B------:R-:W-:-:S07]  /*2960*/  IMAD.MOV.U32 R12, RZ, RZ, -0x1 ;  /* 0xffffffffff0c7424 */ /* 0x000fce00078e00ff */
[----:B-12-4-:R-:W-:Y:S05]  /*2970*/  WARPSYNC.COLLECTIVE R12, `(.L_x_52643) ;  /* 0x000000000c087348 */ /* 0x016fea0003c00000 */
[----:B-1----:R0:W1:Y:S02]  /*2980*/  SHFL.IDX P2, R12, R27, R13, R14 ;  /* 0x0000000d1b0c7389 */ /* 0x002064000004000e */
[----:B012-4-:R-:W-:Y:S05]  /*2990*/  ENDCOLLECTIVE ;  /* 0x000000000000791b */ /* 0x017fea0003800000 */
.L_x_52643:
[----:B------:R-:W-:Y:S05]  /*29a0*/  BSYNC B2 ;  /* 0x0000000000027941 */ /* 0x000fea0003800000 */
.L_x_52642:
[----:B------:R-:W-:Y:S05]  /*29b0*/  BRA `(.L_x_52644) ;  /* 0xffffffec00247947 */ /* 0x000fea000383ffff */
.L_x_52620:
[----:B------:R-:W-:Y:S01]  /*29c0*/  BSSY B1, `(.L_x_52645) ;  /* 0x0000006000017945 */ /* 0x000fe20003800000 */
[----:B------:R-:W-:Y:S01]  /*29d0*/  IMAD.MOV.U32 R13, RZ, RZ, R19 ;  /* 0x000000ffff0d7224 */ /* 0x000fe200078e0013 */
[----:B------:R-:W-:-:S07]  /*29e0*/  MOV R12, 0xffffffff ;  /* 0xffffffff000c7802 */ /* 0x000fce0000000f00 */
[----:B01-3--:R-:W-:Y:S05]  /*29f0*/  WARPSYNC.COLLECTIVE R12, `(.L_x_52646) ;  /* 0x000000000c087348 */ /* 0x00bfea0003c00000 */
[----:B0-----:R0:W2:Y:S02]  /*2a00*/  SHFL.IDX P2, R12, R27, R13, R14 ;  /* 0x0000000d1b0c7389 */ /* 0x0010a4000004000e */
[----:B0123--:R-:W-:Y:S05]  /*2a10*/  ENDCOLLECTIVE ;  /* 0x000000000000791b */ /* 0x00ffea0003800000 */
.L_x_52646:
[----:B------:R-:W-:Y:S05]  /*2a20*/  BSYNC B1 ;  /* 0x0000000000017941 */ /* 0x000fea0003800000 */
.L_x_52645:
[----:B------:R-:W-:Y:S05]  /*2a30*/  BRA `(.L_x_52647) ;  /* 0xfffffff000407947 */ /* 0x000fea000383ffff */
.L_x_52622:
[----:B------:R-:W-:Y:S01]  /*2a40*/  BSSY B1, `(.L_x_52648) ;  /* 0x0000006000017945 */ /* 0x000fe20003800000 */
[----:B------:R-:W-:Y:S02]  /*2a50*/  IMAD.MOV.U32 R13, RZ, RZ, R23 ;  /* 0x000000ffff0d7224 */ /* 0x000fe400078e0017 */
[----:B------:R-:W-:-:S07]  /*2a60*/  IMAD.MOV.U32 R12, RZ, RZ, -0x1 ;  /* 0xffffffffff0c7424 */ /* 0x000fce00078e00ff */
[----:B0--3--:R-:W-:Y:S05]  /*2a70*/  WARPSYNC.COLLECTIVE R12, `(.L_x_52649) ;  /* 0x000000000c087348 */ /* 0x009fea0003c00000 */
[----:B------:R1:W2:Y:S02]  /*2a80*/  SHFL.IDX P2, R12, R27, R13, R14 ;  /* 0x0000000d1b0c7389 */ /* 0x0002a4000004000e */
[----:B0123--:R-:W-:Y:S05]  /*2a90*/  ENDCOLLECTIVE ;  /* 0x000000000000791b */ /* 0x00ffea0003800000 */
.L_x_52649:
[----:B------:R-:W-:Y:S05]  /*2aa0*/  BSYNC B1 ;  /* 0x0000000000017941 */ /* 0x000fea0003800000 */
.L_x_52648:
[----:B------:R-:W-:Y:S05]  /*2ab0*/  BRA `(.L_x_52650) ;  /* 0xfffffff000347947 */ /* 0x000fea000383ffff */
.L_x_52629:
[----:B------:R-:W-:Y:S01]  /*2ac0*/  IMAD.MOV.U32 R12, RZ, RZ, -0x1 ;  /* 0xffffffffff0c7424 */ /* 0x000fe200078e00ff */
[----:B------:R-:W-:-:S07]  /*2ad0*/  MOV R13, R15 ;  /* 0x0000000f000d7202 */ /* 0x000fce0000000f00 */
[----:B-1-3--:R-:W-:Y:S05]  /*2ae0*/  WARPSYNC.COLLECTIVE R12, `(.L_x_52651) ;  /* 0x000000000c087348 */ /* 0x00afea0003c00000 */
[----:B------:R0:W2:Y:S02]  /*2af0*/  SHFL.IDX P2, R12, R27, R13, R14 ;  /* 0x0000000d1b0c7389 */ /* 0x0000a4000004000e */
[----:B0123--:R-:W-:Y:S05]  /*2b00*/  ENDCOLLECTIVE ;  /* 0x000000000000791b */ /* 0x00ffea0003800000 */
.L_x_52651:
[----:B------:R-:W-:Y:S01]  /*2b10*/  IMAD.MOV.U32 R26, RZ, RZ, R12 ;  /* 0x000000ffff1a7224 */ /* 0x000fe200078e000c */
[----:B------:R-:W-:Y:S06]  /*2b20*/  BRA `(.L_x_52652) ;  /* 0xfffffff400607947 */ /* 0x000fec000383ffff */
.L_x_52631:
[----:B------:R-:W-:Y:S01]  /*2b30*/  BSSY B0, `(.L_x_52653) ;  /* 0x0000006000007945 */ /* 0x000fe20003800000 */
[----:B------:R-:W-:Y:S01]  /*2b40*/  MOV R13, R17 ;  /* 0x00000011000d7202 */ /* 0x000fe20000000f00 */
[----:B------:R-:W-:-:S07]  /*2b50*/  IMAD.MOV.U32 R12, RZ, RZ, -0x1 ;  /* 0xffffffffff0c7424 */ /* 0x000fce00078e00ff */
[----:B01-3--:R-:W-:Y:S05]  /*2b60*/  WARPSYNC.COLLECTIVE R12, `(.L_x_52654) ;  /* 0x000000000c087348 */ /* 0x00bfea0003c00000 */
[----:B------:R2:W4:Y:S02]  /*2b70*/  SHFL.IDX P2, R12, R27, R13, R14 ;  /* 0x0000000d1b0c7389 */ /* 0x000524000004000e */
[----:B01234-:R-:W-:Y:S05]  /*2b80*/  ENDCOLLECTIVE ;  /* 0x000000000000791b */ /* 0x01ffea0003800000 */
.L_x_52654:
[----:B------:R-:W-:Y:S05]  /*2b90*/  BSYNC B0 ;  /* 0x0000000000007941 */ /* 0x000fea0003800000 */
.L_x_52653:
[----:B------:R-:W-:Y:S05]  /*2ba0*/  BRA `(.L_x_52655) ;  /* 0xfffffff400587947 */ /* 0x000fea000383ffff */
.L_x_52656:
        /* <DEDUP_REMOVED lines=13> */
.L_x_58738:


//--------------------- .text._Z9cuda_gemmIiLi256ELi1ELi1ELi64ELi2ELi2ELi32ELi0ELi1EEviiiPT_S1_S1_ii --------------------------
	.section	.text._Z9cuda_gemmIiLi256ELi1ELi1ELi64ELi2ELi2ELi32ELi0ELi1EEviiiPT_S1_S1_ii,"ax",@progbits
	.align	128
        .global         _Z9cuda_gemmIiLi256ELi1ELi1ELi64ELi2ELi2ELi32ELi0ELi1EEviiiPT_S1_S1_ii
        .type           _Z9cuda_gemmIiLi256ELi1ELi1ELi64ELi2ELi2ELi32ELi0ELi1EEviiiPT_S1_S1_ii,@function
        .size           _Z9cuda_gemmIiLi256ELi1ELi1ELi64ELi2ELi2ELi32ELi0ELi1EEviiiPT_S1_S1_ii,(.L_x_58739 - _Z9cuda_gemmIiLi256ELi1ELi1ELi64ELi2ELi2ELi32ELi0ELi1EEviiiPT_S1_S1_ii)
        .other          _Z9cuda_gemmIiLi256ELi1ELi1ELi64ELi2ELi2ELi32ELi0ELi1EEviiiPT_S1_S1_ii,@"STO_CUDA_ENTRY STV_DEFAULT"
_Z9cuda_gemmIiLi256ELi1ELi1ELi64ELi2ELi2ELi32ELi0ELi1EEviiiPT_S1_S1_ii:
.text._Z9cuda_gemmIiLi256ELi1ELi1ELi64ELi2ELi2ELi32ELi0ELi1EEviiiPT_S1_S1_ii:
        /* <DEDUP_REMOVED lines=14> */
.L_x_52659:
        /* <DEDUP_REMOVED lines=11> */
.L_x_52658:
[----:B------:R-:W-:Y:S05]  /*0190*/  BSYNC.RECONVERGENT B0 ;  /* 0x0000000000007941 */ /* 0x000fea0003800200 */
.L_x_52657:
        /* <DEDUP_REMOVED lines=54> */
.L_x_52664:
        /* <DEDUP_REMOVED lines=8> */
.L_x_52663:
[----:B------:R-:W-:Y:S05]  /*0580*/  BSYNC.RECONVERGENT B1 ;  /* 0x0000000000017941 */ /* 0x000fea0003800200 */
.L_x_52662:
        /* <DEDUP_REMOVED lines=13> */
.L_x_52667:
        /* <DEDUP_REMOVED lines=20> */
.L_x_52666:
[----:B------:R-:W-:Y:S05]  /*07a0*/  BSYNC.RECONVERGENT B1 ;  /* 0x0000000000017941 */ /* 0x000fea0003800200 */
.L_x_52665:
        /* <DEDUP_REMOVED lines=10> */
.L_x_52670:
[----:B------:R-:W-:Y:S01]  /*0850*/  VIADD R5, R5, 0x1 ;  /* 0x0000000105057836 */ /* 0x000fe20000000000 */
[----:B------:R0:W-:Y:S04]  /*0860*/  STS [R8], RZ ;  /* 0x000000ff08007388 */ /* 0x0001e80000000800 */
[----:B------:R-:W-:Y:S02]  /*0870*/  ISETP.NE.AND P0, PT, R5, RZ, PT ;  /* 0x000000ff0500720c */ /* 0x000fe40003f05270 */
[----:B0-----:R-:W-:-:S11]  /*0880*/  LEA R8, R3, R8, 0x2 ;  /* 0x0000000803087211 */ /* 0x001fd600078e10ff */
[----:B------:R-:W-:Y:S05]  /*0890*/  @P0 BRA `(.L_x_52670) ;  /* 0xfffffffc00ec0947 */ /* 0x000fea000383ffff */
.L_x_52669:
[----:B------:R-:W-:Y:S05]  /*08a0*/  BSYNC.RECONVERGENT B1 ;  /* 0x0000000000017941 */ /* 0x000fea0003800200 */
.L_x_52668:
[----:B------:R-:W-:Y:S05]  /*08b0*/  @!P2 BRA `(.L_x_52661) ;  /* 0x000000000040a947 */ /* 0x000fea0003800000 */
[----:B------:R-:W0:Y:S01]  /*08c0*/  S2UR UR5, SR_CgaCtaId ;  /* 0x00000000000579c3 */ /* 0x000e220000008800 */
[----:B------:R-:W-:Y:S02]  /*08d0*/  UMOV UR4, 0x400 ;  /* 0x0000040000047882 */ /* 0x000fe40000000000 */
[----:B------:R-:W-:-:S04]  /*08e0*/  UIADD3 UR4, UPT, UPT, UR4, 0x180, URZ ;  /* 0x0000018004047890 */ /* 0x000fc8000fffe0ff */
[----:B0-----:R-:W-:-:S06]  /*08f0*/  ULEA UR4, UR5, UR4, 0x18 ;  /* 0x0000000405047291 */ /* 0x001fcc000f8ec0ff */
[----:B------:R-:W-:-:S07]  /*0900*/  LEA R8, R6, UR4, 0x2 ;  /* 0x0000000406087c11 */ /* 0x000fce000f8e10ff */
.L_x_52671:
        /* <DEDUP_REMOVED lines=11> */
.L_x_52661:
[----:B------:R-:W-:Y:S05]  /*09c0*/  BSYNC.RECONVERGENT B0 ;  /* 0x0000000000007941 */ /* 0x000fea0003800200 */
.L_x_52660:
        /* <DEDUP_REMOVED lines=23> */
.L_x_52674:
[----:B----4-:R-:W-:Y:S01]  /*0b40*/  IMAD R9, R8, 0xc, R13 ;  /* 0x0000000c08097824 */ /* 0x010fe200078e020d */
[----:B------:R-:W-:-:S05]  /*0b50*/  UMOV UR4, 0xffffffff ;  /* 0xffffffff00047882 */ /* 0x000fca0000000000 */
[----:B------:R-:W4:Y:S01]  /*0b60*/  LDS R9, [R9] ;  /* 0x0000000009097984 */ /* 0x000f220000000800 */
[----:B------:R-:W-:Y:S05]  /*0b70*/  BRA.DIV UR4, `(.L_x_52673) ;  /* 0x0000000604ec7947 */ /* 0x000fea000b800000 */
[----:B----4-:R-:W0:Y:S04]  /*0b80*/  SHFL.IDX PT, R11, R9, R4, 0x1e1f ;  /* 0x001e1f04090b7589 */ /* 0x010e2800000e0000 */
[----:B------:R4:W1:Y:S01]  /*0b90*/  SHFL.IDX PT, R12, R9, R5, 0x1e1f ;  /* 0x001e1f05090c7589 */ /* 0x00086200000e0000 */
[----:B0-----:R-:W-:-:S07]  /*0ba0*/  IMAD R10, R6, R11, RZ ;  /* 0x0000000b060a7224 */ /* 0x001fce00078e02ff */
.L_x_52682:
        /* <DEDUP_REMOVED lines=9> */
.L_x_52672:
        /* <DEDUP_REMOVED lines=48> */
.L_x_52677:
        /* <DEDUP_REMOVED lines=12> */
.L_x_52676:
[----:B------:R-:W-:Y:S05]  /*1000*/  BSYNC.RECONVERGENT B0 ;  /* 0x0000000000007941 */ /* 0x000fea0003800200 */
.L_x_52675:
        /* <DEDUP_REMOVED lines=10> */
.L_x_52678:
        /* <DEDUP_REMOVED lines=40> */
.L_x_52673:
[----:B------:R-:W-:Y:S01]  /*1330*/  BSSY B0, `(.L_x_52679) ;  /* 0x0000007000007945 */ /* 0x000fe20003800000 */
[----:B------:R-:W-:Y:S01]  /*1340*/  IMAD.MOV.U32 R17, RZ, RZ, R4 ;  /* 0x000000ffff117224 */ /* 0x000fe200078e0004 */
[----:B--2---:R-:W-:Y:S01]  /*1350*/  MOV R16, 0xffffffff ;  /* 0xffffffff00107802 */ /* 0x004fe20000000f00 */
[----:B------:R-:W-:-:S07]  /*1360*/  IMAD.MOV.U32 R18, RZ, RZ, 0x1e1f ;  /* 0x00001e1fff127424 */ /* 0x000fce00078e00ff */
[----:B01-34-:R-:W-:Y:S05]  /*1370*/  WARPSYNC.COLLECTIVE R16, `(.L_x_52680) ;  /* 0x0000000010087348 */ /* 0x01bfea0003c00000 */
[----:B----4-:R2:W4:Y:S02]  /*1380*/  SHFL.IDX P0, R12, R9, R17, R18 ;  /* 0x00000011090c7389 */ /* 0x0105240000000012 */
[----:B01234-:R-:W-:Y:S05]  /*1390*/  ENDCOLLECTIVE ;  /* 0x000000000000791b */ /* 0x01ffea0003800000 */
.L_x_52680:
[----:B------:R-:W-:Y:S05]  /*13a0*/  BSYNC B0 ;  /* 0x0000000000007941 */ /* 0x000fea0003800000 */
.L_x_52679:
[----:B------:R-:W-:Y:S02]  /*13b0*/  HFMA2 R18, -RZ, RZ, 0, 0.005977630615234375 ;  /* 0x00001e1fff127431 */ /* 0x000fe400000001ff */
[----:B------:R-:W-:Y:S02]  /*13c0*/  IMAD.MOV.U32 R17, RZ, RZ, R5 ;  /* 0x000000ffff117224 */ /* 0x000fe400078e0005 */
[----:B------:R-:W-:Y:S02]  /*13d0*/  IMAD.MOV.U32 R16, RZ, RZ, -0x1 ;  /* 0xffffffffff107424 */ /* 0x000fe400078e00ff */
[----:B------:R-:W-:-:S07]  /*13e0*/  IMAD.MOV.U32 R11, RZ, RZ, R12 ;  /* 0x000000ffff0b7224 */ /* 0x000fce00078e000c */
[----:B------:R-:W-:Y:S05]  /*13f0*/  WARPSYNC.COLLECTIVE R16, `(.L_x_52681) ;  /* 0x0000000010087348 */ /* 0x000fea0003c00000 */
[----:B------:R0:W1:Y:S02]  /*1400*/  SHFL.IDX P0, R12, R9, R17, R18 ;  /* 0x00000011090c7389 */ /* 0x0000640000000012 */
[----:B01----:R-:W-:Y:S05]  /*1410*/  ENDCOLLECTIVE ;  /* 0x000000000000791b */ /* 0x003fea0003800000 */
.L_x_52681:
[----:B------:R-:W-:Y:S01]  /*1420*/  IMAD R10, R6, R11, RZ ;  /* 0x0000000b060a7224 */ /* 0x000fe200078e02ff */
[----:B------:R-:W-:Y:S06]  /*1430*/  BRA `(.L_x_52682) ;  /* 0xfffffff400dc7947 */ /* 0x000fec000383ffff */
.L_x_52683:
        /* <DEDUP_REMOVED lines=12> */
.L_x_58739:


//--------------------- .text._Z9cuda_gemmIiLi256ELi1ELi1ELi64ELi2ELi2ELi32ELi0ELi0EEviiiPT_S1_S1_ii --------------------------
	.section	.text._Z9cuda_gemmIiLi256ELi1ELi1ELi64ELi2ELi2ELi32ELi0ELi0EEviiiPT_S1_S1_ii,"ax",@progbits
	.align	128
        .global         _Z9cuda_gemmIiLi256ELi1ELi1ELi64ELi2ELi2ELi32ELi0ELi0EEviiiPT_S1_S1_ii
        .type           _Z9cuda_gemmIiLi256ELi1ELi1ELi64ELi2ELi2ELi32ELi0ELi0EEviiiPT_S1_S1_ii,@function
        .size           _Z9cuda_gemmIiLi256ELi1ELi1ELi64ELi2ELi2ELi32ELi0ELi0EEviiiPT_S1_S1_ii,(.L_x_58740 - _Z9cuda_gemmIiLi256ELi1ELi1ELi64ELi2ELi2ELi32ELi0ELi0EEviiiPT_S1_S1_ii)
        .other          _Z9cuda_gemmIiLi256ELi1ELi1ELi64ELi2ELi2ELi32ELi0ELi0EEviiiPT_S1_S1_ii,@"STO_CUDA_ENTRY STV_DEFAULT"
_Z9cuda_gemmIiLi256ELi1ELi1ELi64ELi2ELi2ELi32ELi0ELi0EEviiiPT_S1_S1_ii:
.text._Z9cuda_gemmIiLi256ELi1ELi1ELi64ELi2ELi2ELi32ELi0ELi0EEviiiPT_S1_S1_ii:
        /* <DEDUP_REMOVED lines=75> */
.L_x_52686:
        /* <DEDUP_REMOVED lines=25> */
.L_x_52685:
[----:B------:R-:W-:Y:S05]  /*0640*/  BSYNC.RECONVERGENT B0 ;  /* 0x0000000000007941 */ /* 0x000fea0003800200 */
.L_x_52684:
        /* <DEDUP_REMOVED lines=97> */
.L_x_52691:
        /* <DEDUP_REMOVED lines=10> */
.L_x_52690:
[----:B------:R-:W-:Y:S05]  /*0d00*/  BSYNC.RECONVERGENT B1 ;  /* 0x0000000000017941 */ /* 0x000fea0003800200 */
.L_x_52689:
[----:B------:R-:W-:Y:S04]  /*0d10*/  BSSY.RECONVERGENT B1, `(.L_x_52692) ;  /* 0x000001f000017945 */ /* 0x000fe80003800200 */
[----:B------:R-:W-:Y:S05]  /*0d20*/  @!P3 BRA `(.L_x_52693) ;  /* 0x000000000074b947 */ /* 0x000fea0003800000 */
[----:B------:R-:W1:Y:S01]  /*0d30*/  S2R R25, SR_CgaCtaId ;  /* 0x0000000000197919 */ /* 0x000e620000008800 */
[----:B0-----:R-:W-:Y:S02]  /*0d40*/  MOV R14, 0x400 ;  /* 0x00000400000e7802 */ /* 0x001fe40000000f00 */
[----:B------:R-:W-:-:S03]  /*0d50*/  SHF.L.U32 R27, R6, 0x2, RZ ;  /* 0x00000002061b7819 */ /* 0x000fc600000006ff */
[----:B------:R-:W-:-:S05]  /*0d60*/  VIADD R14, R14, 0x80 ;  /* 0x000000800e0e7836 */ /* 0x000fca0000000000 */
[----:B-1----:R-:W-:-:S07]  /*0d70*/  LEA R25, R25, R14, 0x18 ;  /* 0x0000000e19197211 */ /* 0x002fce00078ec0ff */
.L_x_52694:
        /* <DEDUP_REMOVED lines=24> */
.L_x_52693:
[----:B------:R-:W-:Y:S05]  /*0f00*/  BSYNC.RECONVERGENT B1 ;  /* 0x0000000000017941 */ /* 0x000fea0003800200 */
.L_x_52692:
        /* <DEDUP_REMOVED lines=11> */
.L_x_52697:
[----:B------:R-:W-:Y:S01]  /*0fc0*/  IMAD R16, R15, 0x4, R14 ;  /* 0x000000040f107824 */ /* 0x000fe200078e020e */
[----:B------:R-:W-:Y:S01]  /*0fd0*/  IADD3 R11, PT, PT, R11, 0x1, RZ ;  /* 0x000000010b0b7810 */ /* 0x000fe20007ffe0ff */
[----:B------:R-:W-:-:S03]  /*0fe0*/  IMAD.IADD R15, R6, 0x1, R15 ;  /* 0x00000001060f7824 */ /* 0x000fc600078e020f */
[----:B------:R2:W-:Y:S01]  /*0ff0*/  STS [R16], RZ ;  /* 0x000000ff10007388 */ /* 0x0005e20000000800 */
[----:B------:R-:W-:-:S13]  /*1000*/  ISETP.NE.AND P1, PT, R11, R18, PT ;  /* 0x000000120b00720c */ /* 0x000fda0003f25270 */
[----:B--2---:R-:W-:Y:S05]  /*1010*/  @P1 BRA `(.L_x_52697) ;  /* 0xfffffffc00e81947 */ /* 0x004fea000383ffff */
.L_x_52696:
[----:B------:R-:W-:Y:S05]  /*1020*/  BSYNC.RECONVERGENT B1 ;  /* 0x0000000000017941 */ /* 0x000fea0003800200 */
.L_x_52695:
[----:B------:R-:W-:Y:S05]  /*1030*/  @!P0 BRA `(.L_x_52688) ;  /* 0x00000000003c8947 */ /* 0x000fea0003800000 */
[----:B01----:R-:W0:Y:S01]  /*1040*/  S2R R14, SR_CgaCtaId ;  /* 0x00000000000e7919 */ /* 0x003e220000008800 */
[----:B------:R-:W-:-:S05]  /*1050*/  MOV R11, 0x400 ;  /* 0x00000400000b7802 */ /* 0x000fca0000000f00 */
[----:B------:R-:W-:-:S05]  /*1060*/  VIADD R11, R11, 0x180 ;  /* 0x000001800b0b7836 */ /* 0x000fca0000000000 */
[----:B0-----:R-:W-:-:S07]  /*1070*/  LEA R16, R14, R11, 0x18 ;  /* 0x0000000b0e107211 */ /* 0x001fce00078ec0ff */
.L_x_52698:
        /* <DEDUP_REMOVED lines=11> */
.L_x_52688:
[----:B------:R-:W-:Y:S05]  /*1130*/  BSYNC.RECONVERGENT B0 ;  /* 0x0000000000007941 */ /* 0x000fea0003800200 */
.L_x_52687:
        /* <DEDUP_REMOVED lines=19> */
.L_x_52711:
        /* <DEDUP_REMOVED lines=16> */
.L_x_52702:
        /* <DEDUP_REMOVED lines=8> */
.L_x_52703:
        /* <DEDUP_REMOVED lines=32> */
.L_x_52710:
[----:B0-----:R-:W-:Y:S02]  /*15f0*/  IMAD R12, R2, 0xc, R21 ;  /* 0x0000000c020c7824 */ /* 0x001fe400078e0215 */
[----:B------:R-:W-:-:S04]  /*1600*/  HFMA2 R26, -RZ, RZ, 0, 0 ;  /* 0x00000000ff1a7431 */ /* 0x000fc800000001ff */
[----:B------:R-:W1:Y:S01]  /*1610*/  LDS R12, [R12] ;  /* 0x000000000c0c7984 */ /* 0x000e620000000800 */
[----:B------:R-:W-:Y:S05]  /*1620*/  @!P0 BRA `(.L_x_52706) ;  /* 0x0000000000108947 */ /* 0x000fea0003800000 */
[----:B------:R-:W-:-:S03]  /*1630*/  UMOV UR4, 0xffffffff ;  /* 0xffffffff00047882 */ /* 0x000fc60000000000 */
[----:B------:R-:W-:Y:S05]  /*1640*/  BRA.DIV UR4, `(.L_x_52707) ;  /* 0x0000001e041c7947 */ /* 0x000fea000b800000 */
[----:B-1----:R1:W3:Y:S02]  /*1650*/  SHFL.IDX PT, R25, R12, R18, R11 ;  /* 0x000000120c197389 */ /* 0x0022e400000e000b */
.L_x_52738:
[----:B--23--:R-:W-:-:S07]  /*1660*/  IMAD R26, R16, R25, RZ ;  /* 0x00000019101a7224 */ /* 0x00cfce00078e02ff */
.L_x_52706:
[----:B0-----:R-:W-:-:S09]  /*1670*/  UISETP.GE.AND UP0, UPT, UR9, 0x2, UPT ;  /* 0x000000020900788c */ /* 0x001fd2000bf06270 */
[----:B------:R-:W-:Y:S05]  /*1680*/  BRA.U !UP0, `(.L_x_52708) ;  /* 0x0000000108107547 */ /* 0x000fea000b800000 */
[----:B------:R-:W-:-:S03]  /*1690*/  UMOV UR4, 0xffffffff ;  /* 0xffffffff00047882 */ /* 0x000fc60000000000 */
[----:B------:R-:W-:Y:S05]  /*16a0*/  BRA.DIV UR4, `(.L_x_52709) ;  /* 0x0000001e04247947 */ /* 0x000fea000b800000 */
[----:B-1----:R0:W1:Y:S02]  /*16b0*/  SHFL.IDX PT, R25, R12, R24, R11 ;  /* 0x000000180c197389 */ /* 0x00206400000e000b */
.L_x_52741:
[----:B-1--4-:R-:W-:-:S07]  /*16c0*/  IMAD R26, R15, R25, R26 ;  /* 0x000000190f1a7224 */ /* 0x012fce00078e021a */
.L_x_52708:
        /* <DEDUP_REMOVED lines=8> */
.L_x_52705:
[----:B0-----:R-:W-:Y:S05]  /*1750*/  BSYNC B0 ;  /* 0x0000000000007941 */ /* 0x001fea0003800000 */
.L_x_52704:
[----:B------:R-:W-:Y:S05]  /*1760*/  @!P1 BRA `(.L_x_52711) ;  /* 0xfffffff800c09947 */ /* 0x000fea000383ffff */
[----:B------:R-:W-:Y:S05]  /*1770*/  BSYNC B1 ;  /* 0x0000000000017941 */ /* 0x000fea0003800000 */
.L_x_52701:
[----:B------:R-:W-:Y:S05]  /*1780*/  BRA `(.L_x_52699) ;  /* 0x0000000c001c7947 */ /* 0x000fea0003800000 */
.L_x_52700:
        /* <DEDUP_REMOVED lines=11> */
.L_x_52721:
        /* <DEDUP_REMOVED lines=16> */
.L_x_52713:
        /* <DEDUP_REMOVED lines=8> */
.L_x_52714:
        /* <DEDUP_REMOVED lines=27> */
.L_x_52720:
[----:B------:R-:W-:Y:S01]  /*1b70*/  IMAD R12, R2, 0xc, R23 ;  /* 0x0000000c020c7824 */ /* 0x000fe200078e0217 */
[----:B------:R-:W-:-:S05]  /*1b80*/  UMOV UR4, 0xffffffff ;  /* 0xffffffff00047882 */ /* 0x000fca0000000000 */
[----:B------:R-:W0:Y:S01]  /*1b90*/  LDS R12, [R12] ;  /* 0x000000000c0c7984 */ /* 0x000e220000000800 */
[----:B------:R-:W-:Y:S05]  /*1ba0*/  BRA.DIV UR4, `(.L_x_52717) ;  /* 0x0000001a04047947 */ /* 0x000fea000b800000 */
[----:B0-----:R0:W2:Y:S02]  /*1bb0*/  SHFL.IDX PT, R25, R12, R16, R11 ;  /* 0x000000100c197389 */ /* 0x0010a400000e000b */
.L_x_52744:
[----:B-12---:R-:W-:Y:S01]  /*1bc0*/  IMAD R24, R20, R25, RZ ;  /* 0x0000001914187224 */ /* 0x006fe200078e02ff */
[----:B------:R-:W-:Y:S06]  /*1bd0*/  @!P0 BRA `(.L_x_52718) ;  /* 0x0000000000108947 */ /* 0x000fec0003800000 */
[----:B------:R-:W-:-:S03]  /*1be0*/  UMOV UR4, 0xffffffff ;  /* 0xffffffff00047882 */ /* 0x000fc60000000000 */
[----:B------:R-:W-:Y:S05]  /*1bf0*/  BRA.DIV UR4, `(.L_x_52719) ;  /* 0x0000001a04107947 */ /* 0x000fea000b800000 */
[----:B------:R1:W2:Y:S02]  /*1c00*/  SHFL.IDX PT, R25, R12, R18, R11 ;  /* 0x000000120c197389 */ /* 0x0002a400000e000b */
.L_x_52747:
[----:B--23--:R-:W-:-:S07]  /*1c10*/  IMAD R24, R21, R25, R24 ;  /* 0x0000001915187224 */ /* 0x00cfce00078e0218 */
.L_x_52718:
[----:B01----:R-:W-:Y:S02]  /*1c20*/  IMAD R12, R0, R2, R19 ;  /* 0x00000002000c7224 */ /* 0x003fe400078e0213 */
[----:B------:R-:W-:Y:S02]  /*1c30*/  IMAD.IADD R2, R9, 0x1, R2 ;  /* 0x0000000109027824 */ /* 0x000fe400078e0202 */
[----:B------:R-:W-:-:S03]  /*1c40*/  IMAD R13, R12, 0x4, R3 ;  /* 0x000000040c0d7824 */ /* 0x000fc600078e0203 */
[----:B------:R-:W-:Y:S02]  /*1c50*/  ISETP.GE.AND P2, PT, R2, R14, PT ;  /* 0x0000000e0200720c */ /* 0x000fe40003f46270 */
[----:B------:R4:W-:Y:S11]  /*1c60*/  STS [R13], R24 ;  /* 0x000000180d007388 */ /* 0x0009f60000000800 */
[----:B----4-:R-:W-:Y:S05]  /*1c70*/  @!P2 BRA `(.L_x_52720) ;  /* 0xfffffffc00bca947 */ /* 0x010fea000383ffff */
.L_x_52716:
[----:B------:R-:W-:Y:S05]  /*1c80*/  BSYNC B0 ;  /* 0x0000000000007941 */ /* 0x000fea0003800000 */
.L_x_52715:
[----:B------:R-:W-:Y:S05]  /*1c90*/  @!P1 BRA `(.L_x_52721) ;  /* 0xfffffff800e89947 */ /* 0x000fea000383ffff */
[----:B------:R-:W-:Y:S05]  /*1ca0*/  BRA `(.L_x_52699) ;  /* 0x0000000400d47947 */ /* 0x000fea0003800000 */
.L_x_52712:
        /* <DEDUP_REMOVED lines=10> */
.L_x_52731:
        /* <DEDUP_REMOVED lines=17> */
.L_x_52722:
        /* <DEDUP_REMOVED lines=9> */
.L_x_52723:
        /* <DEDUP_REMOVED lines=28> */
.L_x_52730:
        /* <DEDUP_REMOVED lines=9> */
.L_x_52749:
[----:B-12---:R-:W-:-:S07]  /*2140*/  IMAD R23, R18, R23, RZ ;  /* 0x0000001712177224 */ /* 0x006fce00078e02ff */
.L_x_52725:
[----:B------:R-:W-:-:S13]  /*2150*/  ISETP.GE.AND P1, PT, R27, 0x2, PT ;  /* 0x000000021b00780c */ /* 0x000fda0003f26270 */
[----:B------:R-:W-:Y:S05]  /*2160*/  @!P1 BRA `(.L_x_52727) ;  /* 0x0000000000109947 */ /* 0x000fea0003800000 */
[----:B------:R-:W-:-:S03]  /*2170*/  UMOV UR4, 0xffffffff ;  /* 0xffffffff00047882 */ /* 0x000fc60000000000 */
[----:B------:R-:W-:Y:S05]  /*2180*/  BRA.DIV UR4, `(.L_x_52728) ;  /* 0x0000001204e87947 */ /* 0x000fea000b800000 */
[----:B------:R2:W4:Y:S02]  /*2190*/  SHFL.IDX PT, R25, R12, R16, R11 ;  /* 0x000000100c197389 */ /* 0x00052400000e000b */
.L_x_52752:
[----:B---34-:R-:W-:-:S07]  /*21a0*/  IMAD R23, R20, R25, R23 ;  /* 0x0000001914177224 */ /* 0x018fce00078e0217 */
.L_x_52727:
[----:B0-2---:R-:W-:-:S07]  /*21b0*/  IMAD.MOV.U32 R12, RZ, RZ, R2 ;  /* 0x000000ffff0c7224 */ /* 0x005fce00078e0002 */
.L_x_52729:
        /* <DEDUP_REMOVED lines=35> */
.L_x_52724:
[----:B------:R-:W-:Y:S05]  /*23f0*/  @!P0 BRA `(.L_x_52731) ;  /* 0xfffffff800548947 */ /* 0x000fea000383ffff */
.L_x_52699:
        /* <DEDUP_REMOVED lines=83> */
.L_x_52734:
        /* <DEDUP_REMOVED lines=27> */
.L_x_52733:
[----:B------:R-:W-:Y:S05]  /*2ae0*/  BSYNC.RECONVERGENT B0 ;  /* 0x0000000000007941 */ /* 0x000fea0003800200 */
.L_x_52732:
        /* <DEDUP_REMOVED lines=21> */
.L_x_52735:
        /* <DEDUP_REMOVED lines=104> */
.L_x_52707:
[----:B------:R-:W-:Y:S01]  /*32c0*/  BSSY B2, `(.L_x_52736) ;  /* 0x0000006000027945 */ /* 0x000fe20003800000 */
[----:B------:R-:W-:Y:S02]  /*32d0*/  IMAD.MOV.U32 R13, RZ, RZ, R18 ;  /* 0x000000ffff0d7224 */ /* 0x000fe400078e0012 */
[----:B------:R-:W-:-:S07]  /*32e0*/  IMAD.MOV.U32 R25, RZ, RZ, -0x1 ;  /* 0xffffffffff197424 */ /* 0x000fce00078e00ff */
[----:B012-4-:R-:W-:Y:S05]  /*32f0*/  WARPSYNC.COLLECTIVE R25, `(.L_x_52737) ;  /* 0x0000000019087348 */ /* 0x017fea0003c00000 */
[----:B-1----:R1:W3:Y:S02]  /*3300*/  SHFL.IDX P2, R25, R12, R13, R11 ;  /* 0x0000000d0c197389 */ /* 0x0022e4000004000b */
[----:B01234-:R-:W-:Y:S05]  /*3310*/  ENDCOLLECTIVE ;  /* 0x000000000000791b */ /* 0x01ffea0003800000 */
.L_x_52737:
[----:B------:R-:W-:Y:S05]  /*3320*/  BSYNC B2 ;  /* 0x0000000000027941 */ /* 0x000fea0003800000 */
.L_x_52736:
[----:B------:R-:W-:Y:S05]  /*3330*/  BRA `(.L_x_52738) ;  /* 0xffffffe000c87947 */ /* 0x000fea000383ffff */
.L_x_52709:
[----:B------:R-:W-:Y:S01]  /*3340*/  BSSY B2, `(.L_x_52739) ;  /* 0x0000006000027945 */ /* 0x000fe20003800000 */
[----:B------:R-:W-:Y:S01]  /*3350*/  MOV R13, R24 ;  /* 0x00000018000d7202 */ /* 0x000fe20000000f00 */
[----:B------:R-:W-:-:S07]  /*3360*/  IMAD.MOV.U32 R25, RZ, RZ, -0x1 ;  /* 0xffffffffff197424 */ /* 0x000fce00078e00ff */
[----:B-12-4-:R-:W-:Y:S05]  /*3370*/  WARPSYNC.COLLECTIVE R25, `(.L_x_52740) ;  /* 0x0000000019087348 */ /* 0x016fea0003c00000 */
[----:B-1----:R0:W1:Y:S02]  /*3380*/  SHFL.IDX P2, R25, R12, R13, R11 ;  /* 0x0000000d0c197389 */ /* 0x002064000004000b */
[----:B012-4-:R-:W-:Y:S05]  /*3390*/  ENDCOLLECTIVE ;  /* 0x000000000000791b */ /* 0x017fea0003800000 */
.L_x_52740:
[----:B------:R-:W-:Y:S05]  /*33a0*/  BSYNC B2 ;  /* 0x0000000000027941 */ /* 0x000fea0003800000 */
.L_x_52739:
[----:B------:R-:W-:Y:S05]  /*33b0*/  BRA `(.L_x_52741) ;  /* 0xffffffe000c07947 */ /* 0x000fea000383ffff */
.L_x_52717:
[----:B------:R-:W-:Y:S01]  /*33c0*/  BSSY B1, `(.L_x_52742) ;  /* 0x0000006000017945 */ /* 0x000fe20003800000 */
[----:B------:R-:W-:Y:S01]  /*33d0*/  IMAD.MOV.U32 R13, RZ, RZ, R16 ;  /* 0x000000ffff0d7224 */ /* 0x000fe200078e0010 */
[----:B------:R-:W-:-:S07]  /*33e0*/  MOV R25, 0xffffffff ;  /* 0xffffffff00197802 */ /* 0x000fce0000000f00 */
[----:B01-3--:R-:W-:Y:S05]  /*33f0*/  WARPSYNC.COLLECTIVE R25, `(.L_x_52743) ;  /* 0x0000000019087348 */ /* 0x00bfea0003c00000 */
[----:B0-----:R0:W2:Y:S02]  /*3400*/  SHFL.IDX P2, R25, R12, R13, R11 ;  /* 0x0000000d0c197389 */ /* 0x0010a4000004000b */
[----:B0123--:R-:W-:Y:S05]  /*3410*/  ENDCOLLECTIVE ;  /* 0x000000000000791b */ /* 0x00ffea0003800000 */
.L_x_52743:
[----:B------:R-:W-:Y:S05]  /*3420*/  BSYNC B1 ;  /* 0x0000000000017941 */ /* 0x000fea0003800000 */
.L_x_52742:
[----:B------:R-:W-:Y:S05]  /*3430*/  BRA `(.L_x_52744) ;  /* 0xffffffe400e07947 */ /* 0x000fea000383ffff */
.L_x_52719:
[----:B------:R-:W-:Y:S01]  /*3440*/  BSSY B1, `(.L_x_52745) ;  /* 0x0000006000017945 */ /* 0x000fe20003800000 */
[----:B------:R-:W-:Y:S02]  /*3450*/  IMAD.MOV.U32 R13, RZ, RZ, R18 ;  /* 0x000000ffff0d7224 */ /* 0x000fe400078e0012 */
[----:B------:R-:W-:-:S07]  /*3460*/  IMAD.MOV.U32 R25, RZ, RZ, -0x1 ;  /* 0xffffffffff197424 */ /* 0x000fce00078e00ff */
[----:B0--3--:R-:W-:Y:S05]  /*3470*/  WARPSYNC.COLLECTIVE R25, `(.L_x_52746) ;  /* 0x0000000019087348 */ /* 0x009fea0003c00000 */
[----:B------:R1:W2:Y:S02]  /*3480*/  SHFL.IDX P2, R25, R12, R13, R11 ;  /* 0x0000000d0c197389 */ /* 0x0002a4000004000b */
[----:B0123--:R-:W-:Y:S05]  /*3490*/  ENDCOLLECTIVE ;  /* 0x000000000000791b */ /* 0x00ffea0003800000 */
.L_x_52746:
[----:B------:R-:W-:Y:S05]  /*34a0*/  BSYNC B1 ;  /* 0x0000000000017941 */ /* 0x000fea0003800000 */
.L_x_52745:
[----:B------:R-:W-:Y:S05]  /*34b0*/  BRA `(.L_x_52747) ;  /* 0xffffffe400d47947 */ /* 0x000fea000383ffff */
.L_x_52726:
[----:B------:R-:W-:Y:S01]  /*34c0*/  IMAD.MOV.U32 R25, RZ, RZ, -0x1 ;  /* 0xffffffffff197424 */ /* 0x000fe200078e00ff */
[----:B------:R-:W-:-:S07]  /*34d0*/  MOV R13, R22 ;  /* 0x00000016000d7202 */ /* 0x000fce0000000f00 */
[----:B-1-3--:R-:W-:Y:S05]  /*34e0*/  WARPSYNC.COLLECTIVE R25, `(.L_x_52748) ;  /* 0x0000000019087348 */ /* 0x00afea0003c00000 */
[----:B------:R0:W2:Y:S02]  /*34f0*/  SHFL.IDX P2, R25, R12, R13, R11 ;  /* 0x0000000d0c197389 */ /* 0x0000a4000004000b */
[----:B0123--:R-:W-:Y:S05]  /*3500*/  ENDCOLLECTIVE ;  /* 0x000000000000791b */ /* 0x00ffea0003800000 */
.L_x_52748:
[----:B------:R-:W-:Y:S01]  /*3510*/  IMAD.MOV.U32 R23, RZ, RZ, R25 ;  /* 0x000000ffff177224 */ /* 0x000fe200078e0019 */
[----:B------:R-:W-:Y:S06]  /*3520*/  BRA `(.L_x_52749) ;  /* 0xffffffec00047947 */ /* 0x000fec000383ffff */
.L_x_52728:
[----:B------:R-:W-:Y:S01]  /*3530*/  BSSY B0, `(.L_x_52750) ;  /* 0x0000006000007945 */ /* 0x000fe20003800000 */
[----:B------:R-:W-:Y:S01]  /*3540*/  MOV R13, R16 ;  /* 0x00000010000d7202 */ /* 0x000fe20000000f00 */
[----:B------:R-:W-:-:S07]  /*3550*/  IMAD.MOV.U32 R25, RZ, RZ, -0x1 ;  /* 0xffffffffff197424 */ /* 0x000fce00078e00ff */
[----:B01-3--:R-:W-:Y:S05]  /*3560*/  WARPSYNC.COLLECTIVE R25, `(.L_x_52751) ;  /* 0x0000000019087348 */ /* 0x00bfea0003c00000 */
[----:B------:R2:W4:Y:S02]  /*3570*/  SHFL.IDX P2, R25, R12, R13, R11 ;  /* 0x0000000d0c197389 */ /* 0x000524000004000b */
[----:B01234-:R-:W-:Y:S05]  /*3580*/  ENDCOLLECTIVE ;  /* 0x000000000000791b */ /* 0x01ffea0003800000 */
.L_x_52751:
[----:B------:R-:W-:Y:S05]  /*3590*/  BSYNC B0 ;  /* 0x0000000000007941 */ /* 0x000fea0003800000 */
.L_x_52750:
[----:B------:R-:W-:Y:S05]  /*35a0*/  BRA `(.L_x_52752) ;  /* 0xffffffe800fc7947 */ /* 0x000fea000383ffff */
.L_x_52753:
        /* <DEDUP_REMOVED lines=13> */
.L_x_58740:


//--------------------- .text._Z9cuda_gemmIiLi256ELi1ELi1ELi32ELi128ELi128ELi32ELi1ELi1EEviiiPT_S1_S1_ii --------------------------
	.section	.text._Z9cuda_gemmIiLi256ELi1ELi1ELi32ELi128ELi128ELi32ELi1ELi1EEviiiPT_S1_S1_ii,"ax",@progbits
	.align	128
        .global         _Z9cuda_gemmIiLi256ELi1ELi1ELi32ELi128ELi128ELi32ELi1ELi1EEviiiPT_S1_S1_ii
        .type           _Z9cuda_gemmIiLi256ELi1ELi1ELi32ELi128ELi128ELi32ELi1ELi1EEviiiPT_S1_S1_ii,@function
        .size           _Z9cuda_gemmIiLi256ELi1ELi1ELi32ELi128ELi128ELi32ELi1ELi1EEviiiPT_S1_S1_ii,(.L_x_58197 - _Z9cuda_gemmIiLi256ELi1ELi1ELi32ELi128ELi128ELi32ELi1ELi1EEviiiPT_S1_S1_ii)
        .other          _Z9cuda_gemmIiLi256ELi1ELi1ELi32ELi128ELi128ELi32ELi1ELi1EEviiiPT_S1_S1_ii,@"STO_CUDA_ENTRY STV_DEFAULT"
_Z9cuda_gemmIiLi256ELi1ELi1ELi32ELi128ELi128ELi32ELi1ELi1EEviiiPT_S1_S1_ii:
.text._Z9cuda_gemmIiLi256ELi1ELi1ELi32ELi128ELi128ELi32ELi1ELi1EEviiiPT_S1_S1_ii:
        /* <DEDUP_REMOVED lines=56> */
.L_x_52758:
[----:B------:R0:W2:Y:S01]  /*0380*/  LDG.E R7, desc[UR6][R2.64] ;  /* 0x0000000602077981 */ /* 0x0000a2000c1e1900 */
[----:B------:R-:W-:-:S04]  /*0390*/  IADD3 R5, PT, PT, R5, 0x1, RZ ;  /* 0x0000000105057810 */ /* 0x000fc80007ffe0ff */
[----:B------:R-:W-:Y:S01]  /*03a0*/  ISETP.NE.AND P0, PT, R5, RZ, PT ;  /* 0x000000ff0500720c */ /* 0x000fe20003f05270 */
[C---:B0-----:R-:W-:Y:S01]  /*03b0*/  IMAD.WIDE.U32 R2, R19.reuse, 0x4, R2 ;  /* 0x0000000413027825 */ /* 0x041fe200078e0002 */
[----:B--2---:R0:W-:Y:S03]  /*03c0*/  STS [R4], R7 ;  /* 0x0000000704007388 */ /* 0x0041e60000000800 */
[----:B0-----:R-:W-:-:S08]  /*03d0*/  IMAD R4, R19, 0x4, R4 ;  /* 0x0000000413047824 */ /* 0x001fd000078e0204 */
[----:B------:R-:W-:Y:S05]  /*03e0*/  @P0 BRA `(.L_x_52758) ;  /* 0xfffffffc00e40947 */ /* 0x000fea000383ffff */
.L_x_52757:
[----:B------:R-:W-:Y:S05]  /*03f0*/  BSYNC.RECONVERGENT B1 ;  /* 0x0000000000017941 */ /* 0x000fea0003800200 */
.L_x_52756:
        /* <DEDUP_REMOVED lines=11> */
.L_x_52759:
        /* <DEDUP_REMOVED lines=20> */
.L_x_52755:
[----:B------:R-:W-:Y:S05]  /*05f0*/  BSYNC.RECONVERGENT B0 ;  /* 0x0000000000007941 */ /* 0x000fea0003800200 */
.L_x_52754:
        /* <DEDUP_REMOVED lines=17> */
.L_x_52762:
[C---:B------:R-:W-:Y:S01]  /*0710*/  IMAD.IADD R8, R19.reuse, 0x1, R8 ;  /* 0x0000000113087824 */ /* 0x040fe200078e0208 */
[----:B------:R0:W-:Y:S04]  /*0720*/  STS [R2], RZ ;  /* 0x000000ff02007388 */ /* 0x0001e80000000800 */
[----:B------:R-:W-:Y:S01]  /*0730*/  ISETP.GE.U32.AND P0, PT, R8, 0x8, PT ;  /* 0x000000080800780c */ /* 0x000fe20003f06070 */
[----:B0-----:R-:W-:-:S12]  /*0740*/  IMAD R2, R19, 0x4, R2 ;  /* 0x0000000413027824 */ /* 0x001fd800078e0202 */
[----:B------:R-:W-:Y:S05]  /*0750*/  @!P0 BRA `(.L_x_52762) ;  /* 0xfffffffc00ec8947 */ /* 0x000fea000383ffff */
.L_x_52761:
[----:B------:R-:W-:Y:S05]  /*0760*/  BSYNC.RECONVERGENT B0 ;  /* 0x0000000000007941 */ /* 0x000fea0003800200 */
.L_x_52760:
[----:B------:R-:W-:Y:S02]  /*0770*/  LOP3.LUT R2, R4, 0xff, RZ, 0xc0, !PT ;  /* 0x000000ff04027812 */ /* 0x000fe400078ec0ff */
[----:B------:R-:W-:Y:S02]  /*0780*/  LOP3.LUT R11, R3, 0xff, RZ, 0xc0, !PT ;  /* 0x000000ff030b7812 */ /* 0x000fe400078ec0ff */
[----:B------:R-:W-:-:S07]  /*0790*/  MOV R10, 0x7b0 ;  /* 0x000007b0000a7802 */ /* 0x000fce0000000f00 */
[----:B--2---:R-:W-:Y:S05]  /*07a0*/  CALL.REL.NOINC `($__internal_246_$__cuda_sm20_div_u16) ;  /* 0x00000004000c7944 */ /* 0x004fea0003c00000 */
[----:B------:R-:W0:Y:S01]  /*07b0*/  LDC.64 R2, c[0x0][0x398] ;  /* 0x0000e600ff027b82 */ /* 0x000e220000000a00 */
[----:B------:R-:W-:Y:S01]  /*07c0*/  LOP3.LUT R14, R9, 0x3, RZ, 0xc0, !PT ;  /* 0x00000003090e7812 */ /* 0x000fe200078ec0ff */
[----:B------:R-:W-:Y:S03]  /*07d0*/  BSSY.RECONVERGENT B0, `(.L_x_52763) ;  /* 0x000000f000007945 */ /* 0x000fe60003800200 */
[----:B------:R-:W-:-:S13]  /*07e0*/  ISETP.NE.AND P0, PT, R14, 0x2, PT ;  /* 0x000000020e00780c */ /* 0x000fda0003f05270 */
[----:B------:R-:W-:Y:S05]  /*07f0*/  @!P0 BRA `(.L_x_52764) ;  /* 0x0000000000308947 */ /* 0x000fea0003800000 */
[----:B------:R-:W1:Y:S01]  /*0800*/  LDC.64 R8, c[0x0][0x398] ;  /* 0x0000e600ff087b82 */ /* 0x000e620000000a00 */
[----:B------:R-:W-:-:S07]  /*0810*/  HFMA2 R7, -RZ, RZ, 0, 0 ;  /* 0x00000000ff077431 */ /* 0x000fce00000001ff */
.L_x_52765:
        /* <DEDUP_REMOVED lines=10> */
.L_x_52764:
[----:B------:R-:W-:Y:S05]  /*08c0*/  BSYNC.RECONVERGENT B0 ;  /* 0x0000000000007941 */ /* 0x000fea0003800200 */
.L_x_52763:
[----:B------:R-:W-:Y:S01]  /*08d0*/  BSSY.RECONVERGENT B0, `(.L_x_52766) ;  /* 0x000001b000007945 */ /* 0x000fe20003800200 */
.L_x_52767:
        /* <DEDUP_REMOVED lines=27> */
.L_x_52766:
        /* <DEDUP_REMOVED lines=12> */
.L_x_52768:
        /* <DEDUP_REMOVED lines=9> */
        .weak           $__internal_246_$__cuda_sm20_div_u16
        .type           $__internal_246_$__cuda_sm20_div_u16,@function
        .size           $__internal_246_$__cuda_sm20_div_u16,(.L_x_58197 - $__internal_246_$__cuda_sm20_div_u16)
$__internal_246_$__cuda_sm20_div_u16:
        /* <DEDUP_REMOVED lines=18> */
[----:B------:R-:W-:Y:S06]  /*0d00*/  RET.REL.NODEC R2 `(_Z9cuda_gemmIiLi256ELi1ELi1ELi32ELi128ELi128ELi32ELi1ELi1EEviiiPT_S1_S1_ii) ;  /* 0xfffffff002bc7950 */ /* 0x000fec0003c3ffff */
.L_x_52769:
        /* <DEDUP_REMOVED lines=15> */
.L_x_58197:


//--------------------- .text._Z9cuda_gemmIiLi256ELi1ELi1ELi32ELi128ELi128ELi32ELi1ELi0EEviiiPT_S1_S1_ii --------------------------
	.section	.text._Z9cuda_gemmIiLi256ELi1ELi1ELi32ELi128ELi128ELi32ELi1ELi0EEviiiPT_S1_S1_ii,"ax",@progbits
	.align	128
        .global         _Z9cuda_gemmIiLi256ELi1ELi1ELi32ELi128ELi128ELi32ELi1ELi0EEviiiPT_S1_S1_ii
        .type           _Z9cuda_gemmIiLi256ELi1ELi1ELi32ELi128ELi128ELi32ELi1ELi0EEviiiPT_S1_S1_ii,@function
        .size           _Z9cuda_gemmIiLi256ELi1ELi1ELi32ELi128ELi128ELi32ELi1ELi0EEviiiPT_S1_S1_ii,(.L_x_58742 - _Z9cuda_gemmIiLi256ELi1ELi1ELi32ELi128ELi128ELi32ELi1ELi0EEviiiPT_S1_S1_ii)
        .other          _Z9cuda_gemmIiLi256ELi1ELi1ELi32ELi128ELi128ELi32ELi1ELi0EEviiiPT_S1_S1_ii,@"STO_CUDA_ENTRY STV_DEFAULT"
_Z9cuda_gemmIiLi256ELi1ELi1ELi32ELi128ELi128ELi32ELi1ELi0EEviiiPT_S1_S1_ii:
.text._Z9cuda_gemmIiLi256ELi1ELi1ELi32ELi128ELi128ELi32ELi1ELi0EEviiiPT_S1_S1_ii:
        /* <DEDUP_REMOVED lines=153> */
.L_x_52774:
        /* <DEDUP_REMOVED lines=9> */
.L_x_52773:
[----:B------:R-:W-:Y:S05]  /*0a20*/  BSYNC.RECONVERGENT B1 ;  /* 0x0000000000017941 */ /* 0x000fea0003800200 */
.L_x_52772:
        /* <DEDUP_REMOVED lines=8> */
.L_x_52775:
        /* <DEDUP_REMOVED lines=23> */
.L_x_52771:
[----:B------:R-:W-:Y:S05]  /*0c20*/  BSYNC.RECONVERGENT B0 ;  /* 0x0000000000007941 */ /* 0x000fea0003800200 */
.L_x_52770:
        /* <DEDUP_REMOVED lines=10> */
.L_x_52778:
[C---:B------:R-:W-:Y:S02]  /*0cd0*/  IMAD R13, R11.reuse, 0x4, R14 ;  /* 0x000000040b0d7824 */ /* 0x040fe400078e020e */
[----:B------:R-:W-:-:S03]  /*0ce0*/  VIADD R11, R11, UR15 ;  /* 0x0000000f0b0b7c36 */ /* 0x000fc60008000000 */
[----:B------:R3:W-:Y:S02]  /*0cf0*/  STS [R13], RZ ;  /* 0x000000ff0d007388 */ /* 0x0007e40000000800 */
[----:B------:R-:W-:-:S13]  /*0d00*/  ISETP.GE.U32.AND P0, PT, R11, 0x8, PT ;  /* 0x000000080b00780c */ /* 0x000fda0003f06070 */
[----:B---3--:R-:W-:Y:S05]  /*0d10*/  @!P0 BRA `(.L_x_52778) ;  /* 0xfffffffc00ec8947 */ /* 0x008fea000383ffff */
.L_x_52777:
[----:B--2---:R-:W-:Y:S05]  /*0d20*/  BSYNC.RECONVERGENT B0 ;  /* 0x0000000000007941 */ /* 0x004fea0003800200 */
.L_x_52776:
        /* <DEDUP_REMOVED lines=8> */
.L_x_52781:
        /* <DEDUP_REMOVED lines=9> */
.L_x_52780:
[----:B------:R-:W-:Y:S05]  /*0e40*/  BSYNC.RECONVERGENT B0 ;  /* 0x0000000000007941 */ /* 0x000fea0003800200 */
.L_x_52779:
        /* <DEDUP_REMOVED lines=91> */
.L_x_52803:
        /* <DEDUP_REMOVED lines=20> */
.L_x_52784:
        /* <DEDUP_REMOVED lines=10> */
.L_x_52785:
        /* <DEDUP_REMOVED lines=8> */
.L_x_52786:
        /* <DEDUP_REMOVED lines=10> */
.L_x_52787:
        /* <DEDUP_REMOVED lines=10> */
.L_x_52788:
        /* <DEDUP_REMOVED lines=10> */
.L_x_52789:
        /* <DEDUP_REMOVED lines=14> */
.L_x_52790:
        /* <DEDUP_REMOVED lines=15> */
.L_x_52791:
        /* <DEDUP_REMOVED lines=15> */
.L_x_52792:
        /* <DEDUP_REMOVED lines=13> */
.L_x_52793:
        /* <DEDUP_REMOVED lines=13> */
.L_x_52794:
        /* <DEDUP_REMOVED lines=13> */
.L_x_52795:
        /* <DEDUP_REMOVED lines=13> */
.L_x_52796:
        /* <DEDUP_REMOVED lines=13> */
.L_x_52797:
        /* <DEDUP_REMOVED lines=13> */
.L_x_52798:
        /* <DEDUP_REMOVED lines=13> */
.L_x_52799:
        /* <DEDUP_REMOVED lines=9> */
.L_x_52802:
        /* <DEDUP_REMOVED lines=69> */
.L_x_52801:
[----:B------:R-:W-:Y:S05]  /*2590*/  BSYNC.RECONVERGENT B0 ;  /* 0x0000000000007941 */ /* 0x000fea0003800200 */
.L_x_52800:
[----:B------:R-:W-:Y:S05]  /*25a0*/  BRA.U !UP0, `(.L_x_52803) ;  /* 0xffffffed08947547 */ /* 0x000fea000b83ffff */
[----:B------:R-:W-:Y:S05]  /*25b0*/  BRA `(.L_x_52782) ;  /* 0x0000002800b47947 */ /* 0x000fea0003800000 */
.L_x_52783:
        /* <DEDUP_REMOVED lines=90> */
.L_x_52824:
        /* <DEDUP_REMOVED lines=20> */
.L_x_52805:
        /* <DEDUP_REMOVED lines=9> */
.L_x_52806:
        /* <DEDUP_REMOVED lines=8> */
.L_x_52807:
        /* <DEDUP_REMOVED lines=8> */
.L_x_52808:
        /* <DEDUP_REMOVED lines=8> */
.L_x_52809:
        /* <DEDUP_REMOVED lines=8> */
.L_x_52810:
        /* <DEDUP_REMOVED lines=10> */
.L_x_52811:
        /* <DEDUP_REMOVED lines=10> */
.L_x_52812:
        /* <DEDUP_REMOVED lines=10> */
.L_x_52813:
        /* <DEDUP_REMOVED lines=9> */
.L_x_52814:
        /* <DEDUP_REMOVED lines=10> */
.L_x_52815:
        /* <DEDUP_REMOVED lines=9> */
.L_x_52816:
        /* <DEDUP_REMOVED lines=10> */
.L_x_52817:
        /* <DEDUP_REMOVED lines=11> */
.L_x_52818:
        /* <DEDUP_REMOVED lines=12> */
.L_x_52819:
        /* <DEDUP_REMOVED lines=11> */
.L_x_52820:
        /* <DEDUP_REMOVED lines=8> */
.L_x_52823:
        /* <DEDUP_REMOVED lines=68> */
.L_x_52822:
[----:B------:R-:W-:Y:S05]  /*3a50*/  BSYNC.RECONVERGENT B0 ;  /* 0x0000000000007941 */ /* 0x000fea0003800200 */
.L_x_52821:
[----:B------:R-:W-:Y:S05]  /*3a60*/  BRA.U !UP0, `(.L_x_52824) ;  /* 0xfffffff1083c7547 */ /* 0x000fea000b83ffff */
[----:B------:R-:W-:Y:S05]  /*3a70*/  BRA `(.L_x_52782) ;  /* 0x0000001400847947 */ /* 0x000fea0003800000 */
.L_x_52804:
        /* <DEDUP_REMOVED lines=66> */
.L_x_52844:
        /* <DEDUP_REMOVED lines=30> */
.L_x_52825:
        /* <DEDUP_REMOVED lines=10> */
.L_x_52826:
        /* <DEDUP_REMOVED lines=8> */
.L_x_52827:
        /* <DEDUP_REMOVED lines=10> */
.L_x_52828:
        /* <DEDUP_REMOVED lines=10> */
.L_x_52829:
        /* <DEDUP_REMOVED lines=11> */
.L_x_52830:
        /* <DEDUP_REMOVED lines=11> */
.L_x_52831:
        /* <DEDUP_REMOVED lines=11> */
.L_x_52832:
        /* <DEDUP_REMOVED lines=11> */
.L_x_52833:
        /* <DEDUP_REMOVED lines=11> */
.L_x_52834:
        /* <DEDUP_REMOVED lines=10> */
.L_x_52835:
        /* <DEDUP_REMOVED lines=10> */
.L_x_52836:
        /* <DEDUP_REMOVED lines=10> */
.L_x_52837:
        /* <DEDUP_REMOVED lines=10> */
.L_x_52838:
        /* <DEDUP_REMOVED lines=10> */
.L_x_52839:
        /* <DEDUP_REMOVED lines=10> */
.L_x_52840:
[----:B------:R-:W-:Y:S05]  /*4a10*/  @P6 BRA `(.L_x_52841) ;  /* 0x0000000400986947 */ /* 0x000fea0003800000 */
[----:B------:R-:W-:-:S07]  /*4a20*/  IMAD.MOV.U32 R44, RZ, RZ, R6 ;  /* 0x000000ffff2c7224 */ /* 0x000fce00078e0006 */
.L_x_52843:
        /* <DEDUP_REMOVED lines=66> */
.L_x_52842:
        /* <DEDUP_REMOVED lines=35> */
.L_x_52841:
[----:B------:R-:W-:Y:S05]  /*5080*/  @!P5 BRA `(.L_x_52844) ;  /* 0xffffffec0084d947 */ /* 0x000fea000383ffff */
.L_x_52782:
        /* <DEDUP_REMOVED lines=12> */
.L_x_52845:
        /* <DEDUP_REMOVED lines=10> */
.L_x_52846:
        /* <DEDUP_REMOVED lines=9> */
.L_x_58742:


//--------------------- .text._Z9cuda_gemmIiLi256ELi1ELi1ELi32ELi128ELi128ELi32ELi0ELi1EEviiiPT_S1_S1_ii --------------------------
	.section	.text._Z9cuda_gemmIiLi256ELi1ELi1ELi32ELi128ELi128ELi32ELi0ELi1EEviiiPT_S1_S1_ii,"ax",@progbits
	.align	128
        .global         _Z9cuda_gemmIiLi256ELi1ELi1ELi32ELi128ELi128ELi32ELi0ELi1EEviiiPT_S1_S1_ii
        .type           _Z9cuda_gemmIiLi256ELi1ELi1ELi32ELi128ELi128ELi32ELi0ELi1EEviiiPT_S1_S1_ii,@function
        .size           _Z9cuda_gemmIiLi256ELi1ELi1ELi32ELi128ELi128ELi32ELi0ELi1EEviiiPT_S1_S1_ii,(.L_x_58198 - _Z9cuda_gemmIiLi256ELi1ELi1ELi32ELi128ELi128ELi32ELi0ELi1EEviiiPT_S1_S1_ii)
        .other          _Z9cuda_gemmIiLi256ELi1ELi1ELi32ELi128ELi128ELi32ELi0ELi1EEviiiPT_S1_S1_ii,@"STO_CUDA_ENTRY STV_DEFAULT"
_Z9cuda_gemmIiLi256ELi1ELi1ELi32ELi128ELi128ELi32ELi0ELi1EEviiiPT_S1_S1_ii:
.text._Z9cuda_gemmIiLi256ELi1ELi1ELi32ELi128ELi128ELi32ELi0ELi1EEviiiPT_S1_S1_ii:
        /* <DEDUP_REMOVED lines=35> */
.L_x_52847:
[----:B------:R-:W0:Y:S02]  /*0230*/  S2R R4, SR_CTAID.X ;  /* 0x0000000000047919 */ /* 0x000e240000002500 */
[----:B0-----:R-:W-:Y:S02]  /*0240*/  SHF.R.U32.HI R3, RZ, 0x6, R4 ;  /* 0x00000006ff037819 */ /* 0x001fe40000011604 */
[----:B------:R-:W-:-:S07]  /*0250*/  LOP3.LUT R4, R4, 0x3f, RZ, 0xc0, !PT ;  /* 0x0000003f04047812 */ /* 0x000fce00078ec0ff */
.L_x_52848:
        /* <DEDUP_REMOVED lines=55> */
.L_x_52853:
        /* <DEDUP_REMOVED lines=8> */
.L_x_52852:
[----:B------:R-:W-:Y:S05]  /*0650*/  BSYNC.RECONVERGENT B1 ;  /* 0x0000000000017941 */ /* 0x000fea0003800200 */
.L_x_52851:
        /* <DEDUP_REMOVED lines=12> */
.L_x_52854:
        /* <DEDUP_REMOVED lines=20> */
.L_x_52850:
[----:B------:R-:W-:Y:S05]  /*0860*/  BSYNC.RECONVERGENT B0 ;  /* 0x0000000000007941 */ /* 0x000fea0003800200 */
.L_x_52849:
        /* <DEDUP_REMOVED lines=9> */
[----:B-1----:R-:W-:Y:S05]  /*0900*/  CALL.REL.NOINC `($__internal_247_$__cuda_sm20_div_u16) ;  /* 0x0000000000c47944 */ /* 0x002fea0003c00000 */
[----:B------:R-:W0:Y:S01]  /*0910*/  LDC.64 R2, c[0x0][0x398] ;  /* 0x0000e600ff027b82 */ /* 0x000e220000000a00 */
[----:B------:R-:W-:Y:S01]  /*0920*/  LOP3.LUT R11, R4, 0x3, RZ, 0xc0, !PT ;  /* 0x00000003040b7812 */ /* 0x000fe200078ec0ff */
[----:B------:R-:W-:Y:S03]  /*0930*/  BSSY.RECONVERGENT B0, `(.L_x_52855) ;  /* 0x000000f000007945 */ /* 0x000fe60003800200 */
[----:B------:R-:W-:-:S13]  /*0940*/  ISETP.NE.AND P0, PT, R11, 0x2, PT ;  /* 0x000000020b00780c */ /* 0x000fda0003f05270 */
[----:B------:R-:W-:Y:S05]  /*0950*/  @!P0 BRA `(.L_x_52856) ;  /* 0x0000000000308947 */ /* 0x000fea0003800000 */
[----:B------:R-:W1:Y:S01]  /*0960*/  LDC.64 R6, c[0x0][0x398] ;  /* 0x0000e600ff067b82 */ /* 0x000e620000000a00 */
[----:B------:R-:W-:-:S07]  /*0970*/  IMAD.MOV.U32 R8, RZ, RZ, RZ ;  /* 0x000000ffff087224 */ /* 0x000fce00078e00ff */
.L_x_52857:
        /* <DEDUP_REMOVED lines=10> */
.L_x_52856:
[----:B------:R-:W-:Y:S05]  /*0a20*/  BSYNC.RECONVERGENT B0 ;  /* 0x0000000000007941 */ /* 0x000fea0003800200 */
.L_x_52855:
[----:B------:R-:W-:Y:S01]  /*0a30*/  BSSY.RECONVERGENT B0, `(.L_x_52858) ;  /* 0x000001b000007945 */ /* 0x000fe20003800200 */
.L_x_52859:
        /* <DEDUP_REMOVED lines=27> */
.L_x_52858:
[----:B------:R-:W-:Y:S08]  /*0bf0*/  BAR.SYNC.DEFER_BLOCKING 0x0 ;  /* 0x0000000000007b1d */ /* 0x000ff00000010000 */
[----:B------:R-:W-:Y:S06]  /*0c00*/  BAR.SYNC.DEFER_BLOCKING 0x0 ;  /* 0x0000000000007b1d */ /* 0x000fec0000010000 */
[----:B------:R-:W-:Y:S05]  /*0c10*/  EXIT ;  /* 0x000000000000794d */ /* 0x000fea0003800000 */
        .weak           $__internal_247_$__cuda_sm20_div_u16
        .type           $__internal_247_$__cuda_sm20_div_u16,@function
        .size           $__internal_247_$__cuda_sm20_div_u16,(.L_x_58198 - $__internal_247_$__cuda_sm20_div_u16)
$__internal_247_$__cuda_sm20_div_u16:
        /* <DEDUP_REMOVED lines=18> */
[----:B------:R-:W-:Y:S06]  /*0d40*/  RET.REL.NODEC R2 `(_Z9cuda_gemmIiLi256ELi1ELi1ELi32ELi128ELi128ELi32ELi0ELi1EEviiiPT_S1_S1_ii) ;  /* 0xfffffff002ac7950 */ /* 0x000fec0003c3ffff */
.L_x_52860:
        /* <DEDUP_REMOVED lines=11> */
.L_x_58198:


//--------------------- .text._Z9cuda_gemmIiLi256ELi1ELi1ELi32ELi128ELi128ELi32ELi0ELi0EEviiiPT_S1_S1_ii --------------------------
	.section	.text._Z9cuda_gemmIiLi256ELi1ELi1ELi32ELi128ELi128ELi32ELi0ELi0EEviiiPT_S1_S1_ii,"ax",@progbits
	.align	128
        .global         _Z9cuda_gemmIiLi256ELi1ELi1ELi32ELi128ELi128ELi32ELi0ELi0EEviiiPT_S1_S1_ii
        .type           _Z9cuda_gemmIiLi256ELi1ELi1ELi32ELi128ELi128ELi32ELi0ELi0EEviiiPT_S1_S1_ii,@function
        .size           _Z9cuda_gemmIiLi256ELi1ELi1ELi32ELi128ELi128ELi32ELi0ELi0EEviiiPT_S1_S1_ii,(.L_x_58744 - _Z9cuda_gemmIiLi256ELi1ELi1ELi32ELi128ELi128ELi32ELi0ELi0EEviiiPT_S1_S1_ii)
        .other          _Z9cuda_gemmIiLi256ELi1ELi1ELi32ELi128ELi128ELi32ELi0ELi0EEviiiPT_S1_S1_ii,@"STO_CUDA_ENTRY STV_DEFAULT"
_Z9cuda_gemmIiLi256ELi1ELi1ELi32ELi128ELi128ELi32ELi0ELi0EEviiiPT_S1_S1_ii:
.text._Z9cuda_gemmIiLi256ELi1ELi1ELi32ELi128ELi128ELi32ELi0ELi0EEviiiPT_S1_S1_ii:
        /* <DEDUP_REMOVED lines=44> */
.L_x_52861:
[----:B------:R-:W0:Y:S02]  /*02c0*/  S2UR UR6, SR_CTAID.X ;  /* 0x00000000000679c3 */ /* 0x000e240000002500 */
[----:B0-----:R-:W-:Y:S02]  /*02d0*/  USHF.R.U32.HI UR10, URZ, 0x6, UR6 ;  /* 0x00000006ff0a7899 */ /* 0x001fe40008011606 */
[----:B------:R-:W-:-:S12]  /*02e0*/  ULOP3.LUT UR6, UR6, 0x3f, URZ, 0xc0, !UPT ;  /* 0x0000003f06067892 */ /* 0x000fd8000f8ec0ff */
.L_x_52862:
        /* <DEDUP_REMOVED lines=155> */
.L_x_52867:
        /* <DEDUP_REMOVED lines=9> */
.L_x_52866:
[----:B------:R-:W-:Y:S05]  /*0d30*/  BSYNC.RECONVERGENT B1 ;  /* 0x0000000000017941 */ /* 0x000fea0003800200 */
.L_x_52865:
        /* <DEDUP_REMOVED lines=8> */
.L_x_52868:
        /* <DEDUP_REMOVED lines=23> */
.L_x_52864:
[----:B------:R-:W-:Y:S05]  /*0f30*/  BSYNC.RECONVERGENT B0 ;  /* 0x0000000000007941 */ /* 0x000fea0003800200 */
.L_x_52863:
        /* <DEDUP_REMOVED lines=10> */
.L_x_52871:
[C---:B------:R-:W-:Y:S02]  /*0fe0*/  IMAD R11, R9.reuse, 0x4, R14 ;  /* 0x00000004090b7824 */ /* 0x040fe400078e020e */
[----:B------:R-:W-:-:S03]  /*0ff0*/  VIADD R9, R9, UR17 ;  /* 0x0000001109097c36 */ /* 0x000fc60008000000 */
[----:B------:R3:W-:Y:S02]  /*1000*/  STS [R11], RZ ;  /* 0x000000ff0b007388 */ /* 0x0007e40000000800 */
[----:B------:R-:W-:-:S13]  /*1010*/  ISETP.GE.U32.AND P0, PT, R9, 0x8, PT ;  /* 0x000000080900780c */ /* 0x000fda0003f06070 */
[----:B---3--:R-:W-:Y:S05]  /*1020*/  @!P0 BRA `(.L_x_52871) ;  /* 0xfffffffc00ec8947 */ /* 0x008fea000383ffff */
.L_x_52870:
[----:B--2---:R-:W-:Y:S05]  /*1030*/  BSYNC.RECONVERGENT B0 ;  /* 0x0000000000007941 */ /* 0x004fea0003800200 */
.L_x_52869:
        /* <DEDUP_REMOVED lines=9> */
.L_x_52874:
        /* <DEDUP_REMOVED lines=9> */
.L_x_52873:
[----:B------:R-:W-:Y:S05]  /*1160*/  BSYNC.RECONVERGENT B0 ;  /* 0x0000000000007941 */ /* 0x000fea0003800200 */
.L_x_52872:
        /* <DEDUP_REMOVED lines=87> */
.L_x_52896:
        /* <DEDUP_REMOVED lines=21> */
.L_x_52877:
        /* <DEDUP_REMOVED lines=10> */
.L_x_52878:
        /* <DEDUP_REMOVED lines=8> */
.L_x_52879:
        /* <DEDUP_REMOVED lines=10> */
.L_x_52880:
        /* <DEDUP_REMOVED lines=10> */
.L_x_52881:
        /* <DEDUP_REMOVED lines=10> */
.L_x_52882:
        /* <DEDUP_REMOVED lines=14> */
.L_x_52883:
        /* <DEDUP_REMOVED lines=13> */
.L_x_52884:
        /* <DEDUP_REMOVED lines=13> */
.L_x_52885:
        /* <DEDUP_REMOVED lines=13> */
.L_x_52886:
        /* <DEDUP_REMOVED lines=13> */
.L_x_52887:
        /* <DEDUP_REMOVED lines=13> */
.L_x_52888:
        /* <DEDUP_REMOVED lines=13> */
.L_x_52889:
        /* <DEDUP_REMOVED lines=15> */
.L_x_52890:
        /* <DEDUP_REMOVED lines=15> */
.L_x_52891:
        /* <DEDUP_REMOVED lines=15> */
.L_x_52892:
        /* <DEDUP_REMOVED lines=10> */
.L_x_52895:
        /* <DEDUP_REMOVED lines=68> */
.L_x_52894:
[----:B------:R-:W-:Y:S05]  /*28a0*/  BSYNC.RECONVERGENT B0 ;  /* 0x0000000000007941 */ /* 0x000fea0003800200 */
.L_x_52893:
[----:B------:R-:W-:Y:S05]  /*28b0*/  BRA.U !UP0, `(.L_x_52896) ;  /* 0xffffffed08887547 */ /* 0x000fea000b83ffff */
[----:B------:R-:W-:Y:S05]  /*28c0*/  BRA `(.L_x_52875) ;  /* 0x0000002c00287947 */ /* 0x000fea0003800000 */
.L_x_52876:
        /* <DEDUP_REMOVED lines=85> */
.L_x_52917:
        /* <DEDUP_REMOVED lines=21> */
.L_x_52898:
        /* <DEDUP_REMOVED lines=8> */
.L_x_52899:
        /* <DEDUP_REMOVED lines=8> */
.L_x_52900:
        /* <DEDUP_REMOVED lines=8> */
.L_x_52901:
        /* <DEDUP_REMOVED lines=8> */
.L_x_52902:
        /* <DEDUP_REMOVED lines=8> */
.L_x_52903:
        /* <DEDUP_REMOVED lines=12> */
.L_x_52904:
        /* <DEDUP_REMOVED lines=13> */
.L_x_52905:
        /* <DEDUP_REMOVED lines=13> */
.L_x_52906:
        /* <DEDUP_REMOVED lines=13> */
.L_x_52907:
        /* <DEDUP_REMOVED lines=15> */
.L_x_52908:
        /* <DEDUP_REMOVED lines=13> */
.L_x_52909:
        /* <DEDUP_REMOVED lines=15> */
.L_x_52910:
        /* <DEDUP_REMOVED lines=15> */
.L_x_52911:
        /* <DEDUP_REMOVED lines=15> */
.L_x_52912:
        /* <DEDUP_REMOVED lines=15> */
.L_x_52913:
        /* <DEDUP_REMOVED lines=10> */
.L_x_52916:
        /* <DEDUP_REMOVED lines=66> */
.L_x_52915:
[----:B------:R-:W-:Y:S05]  /*3f60*/  BSYNC.RECONVERGENT B0 ;  /* 0x0000000000007941 */ /* 0x000fea0003800200 */
.L_x_52914:
[----:B------:R-:W-:Y:S05]  /*3f70*/  BRA.U !UP0, `(.L_x_52917) ;  /* 0xffffffed08a87547 */ /* 0x000fea000b83ffff */
[----:B------:R-:W-:Y:S05]  /*3f80*/  BRA `(.L_x_52875) ;  /* 0x0000001400787947 */ /* 0x000fea0003800000 */
.L_x_52897:
        /* <DEDUP_REMOVED lines=64> */
.L_x_52937:
        /* <DEDUP_REMOVED lines=21> */
.L_x_52918:
        /* <DEDUP_REMOVED lines=10> */
.L_x_52919:
        /* <DEDUP_REMOVED lines=10> */
.L_x_52920:
        /* <DEDUP_REMOVED lines=10> */
.L_x_52921:
        /* <DEDUP_REMOVED lines=10> */
.L_x_52922:
        /* <DEDUP_REMOVED lines=11> */
.L_x_52923:
        /* <DEDUP_REMOVED lines=11> */
.L_x_52924:
        /* <DEDUP_REMOVED lines=11> */
.L_x_52925:
        /* <DEDUP_REMOVED lines=11> */
.L_x_52926:
        /* <DEDUP_REMOVED lines=11> */
.L_x_52927:
        /* <DEDUP_REMOVED lines=11> */
.L_x_52928:
        /* <DEDUP_REMOVED lines=11> */
.L_x_52929:
        /* <DEDUP_REMOVED lines=11> */
.L_x_52930:
        /* <DEDUP_REMOVED lines=11> */
.L_x_52931:
        /* <DEDUP_REMOVED lines=11> */
.L_x_52932:
        /* <DEDUP_REMOVED lines=11> */
.L_x_52933:
[----:B------:R-:W-:-:S13]  /*4ef0*/  ISETP.NE.AND P0, PT, R45, RZ, PT ;  /* 0x000000ff2d00720c */ /* 0x000fda0003f05270 */
[----:B------:R-:W-:Y:S05]  /*4f00*/  @P0 BRA `(.L_x_52934) ;  /* 0x0000000400940947 */ /* 0x000fea0003800000 */
[----:B------:R-:W-:-:S07]  /*4f10*/  IMAD.MOV.U32 R45, RZ, RZ, R4 ;  /* 0x000000ffff2d7224 */ /* 0x000fce00078e0004 */
.L_x_52936:
        /* <DEDUP_REMOVED lines=67> */
.L_x_52935:
        /* <DEDUP_REMOVED lines=33> */
.L_x_52934:
[----:B------:R-:W-:Y:S05]  /*5560*/  @!P6 BRA `(.L_x_52937) ;  /* 0xffffffec0088e947 */ /* 0x000fea000383ffff */
.L_x_52875:
        /* <DEDUP_REMOVED lines=50> */
.L_x_52938:
        /* <DEDUP_REMOVED lines=28> */
.L_x_52939:
        /* <DEDUP_REMOVED lines=11> */
.L_x_58744:


//--------------------- .text._Z9cuda_gemmIiLi256ELi1ELi1ELi32ELi64ELi64ELi32ELi1ELi1EEviiiPT_S1_S1_ii --------------------------
	.section	.text._Z9cuda_gemmIiLi256ELi1ELi1ELi32ELi64ELi64ELi32ELi1ELi1EEviiiPT_S1_S1_ii,"ax",@progbits
	.align	128
        .global         _Z9cuda_gemmIiLi256ELi1ELi1ELi32ELi64ELi64ELi32ELi1ELi1EEviiiPT_S1_S1_ii
        .type           _Z9cuda_gemmIiLi256ELi1ELi1ELi32ELi64ELi64ELi32ELi1ELi1EEviiiPT_S1_S1_ii,@function
        .size           _Z9cuda_gemmIiLi256ELi1ELi1ELi32ELi64ELi64ELi32ELi1ELi1EEviiiPT_S1_S1_ii,(.L_x_58199 - _Z9cuda_gemmIiLi256ELi1ELi1ELi32ELi64ELi64ELi32ELi1ELi1EEviiiPT_S1_S1_ii)
        .other          _Z9cuda_gemmIiLi256ELi1ELi1ELi32ELi64ELi64ELi32ELi1ELi1EEviiiPT_S1_S1_ii,@"STO_CUDA_ENTRY STV_DEFAULT"
_Z9cuda_gemmIiLi256ELi1ELi1ELi32ELi64ELi64ELi32ELi1ELi1EEviiiPT_S1_S1_ii:
.text._Z9cuda_gemmIiLi256ELi1ELi1ELi32ELi64ELi64ELi32ELi1ELi1EEviiiPT_S1_S1_ii:
        /* <DEDUP_REMOVED lines=56> */
.L_x_52944:
[----:B------:R0:W2:Y:S01]  /*0380*/  LDG.E R7, desc[UR6][R2.64] ;  /* 0x0000000602077981 */ /* 0x0000a2000c1e1900 */
[----:B------:R-:W-:-:S04]  /*0390*/  IADD3 R5, PT, PT, R5, 0x1, RZ ;  /* 0x0000000105057810 */ /* 0x000fc80007ffe0ff */
[----:B------:R-:W-:Y:S01]  /*03a0*/  ISETP.NE.AND P0, PT, R5, RZ, PT ;  /* 0x000000ff0500720c */ /* 0x000fe20003f05270 */
[C---:B0-----:R-:W-:Y:S01]  /*03b0*/  IMAD.WIDE.U32 R2, R19.reuse, 0x4, R2 ;  /* 0x0000000413027825 */ /* 0x041fe200078e0002 */
[----:B--2---:R0:W-:Y:S03]  /*03c0*/  STS [R4], R7 ;  /* 0x0000000704007388 */ /* 0x0041e60000000800 */
[----:B0-----:R-:W-:-:S08]  /*03d0*/  IMAD R4, R19, 0x4, R4 ;  /* 0x0000000413047824 */ /* 0x001fd000078e0204 */
[----:B------:R-:W-:Y:S05]  /*03e0*/  @P0 BRA `(.L_x_52944) ;  /* 0xfffffffc00e40947 */ /* 0x000fea000383ffff */
.L_x_52943:
[----:B------:R-:W-:Y:S05]  /*03f0*/  BSYNC.RECONVERGENT B1 ;  /* 0x0000000000017941 */ /* 0x000fea0003800200 */
.L_x_52942:
        /* <DEDUP_REMOVED lines=11> */
.L_x_52945:
        /* <DEDUP_REMOVED lines=20> */
.L_x_52941:
[----:B------:R-:W-:Y:S05]  /*05f0*/  BSYNC.RECONVERGENT B0 ;  /* 0x0000000000007941 */ /* 0x000fea0003800200 */
.L_x_52940:
        /* <DEDUP_REMOVED lines=17> */
.L_x_52948:
[C---:B------:R-:W-:Y:S01]  /*0710*/  IMAD.IADD R8, R19.reuse, 0x1, R8 ;  /* 0x0000000113087824 */ /* 0x040fe200078e0208 */
[----:B------:R0:W-:Y:S04]  /*0720*/  STS [R2], RZ ;  /* 0x000000ff02007388 */ /* 0x0001e80000000800 */
[----:B------:R-:W-:Y:S01]  /*0730*/  ISETP.GE.U32.AND P0, PT, R8, 0x10, PT ;  /* 0x000000100800780c */ /* 0x000fe20003f06070 */
[----:B0-----:R-:W-:-:S12]  /*0740*/  IMAD R2, R19, 0x4, R2 ;  /* 0x0000000413027824 */ /* 0x001fd800078e0202 */
[----:B------:R-:W-:Y:S05]  /*0750*/  @!P0 BRA `(.L_x_52948) ;  /* 0xfffffffc00ec8947 */ /* 0x000fea000383ffff */
.L_x_52947:
[----:B------:R-:W-:Y:S05]  /*0760*/  BSYNC.RECONVERGENT B0 ;  /* 0x0000000000007941 */ /* 0x000fea0003800200 */
.L_x_52946:
[----:B------:R-:W-:Y:S02]  /*0770*/  LOP3.LUT R2, R4, 0xff, RZ, 0xc0, !PT ;  /* 0x000000ff04027812 */ /* 0x000fe400078ec0ff */
[----:B------:R-:W-:Y:S02]  /*0780*/  LOP3.LUT R11, R3, 0xff, RZ, 0xc0, !PT ;  /* 0x000000ff030b7812 */ /* 0x000fe400078ec0ff */
[----:B------:R-:W-:-:S07]  /*0790*/  MOV R10, 0x7b0 ;  /* 0x000007b0000a7802 */ /* 0x000fce0000000f00 */
[----:B--2---:R-:W-:Y:S05]  /*07a0*/  CALL.REL.NOINC `($__internal_248_$__cuda_sm20_div_u16) ;  /* 0x00000004000c7944 */ /* 0x004fea0003c00000 */
[----:B------:R-:W0:Y:S01]  /*07b0*/  LDC.64 R2, c[0x0][0x398] ;  /* 0x0000e600ff027b82 */ /* 0x000e220000000a00 */
[----:B------:R-:W-:Y:S01]  /*07c0*/  LOP3.LUT R14, R9, 0x3, RZ, 0xc0, !PT ;  /* 0x00000003090e7812 */ /* 0x000fe200078ec0ff */
[----:B------:R-:W-:Y:S03]  /*07d0*/  BSSY.RECONVERGENT B0, `(.L_x_52949) ;  /* 0x000000f000007945 */ /* 0x000fe60003800200 */
[----:B------:R-:W-:-:S13]  /*07e0*/  ISETP.NE.AND P0, PT, R14, 0x2, PT ;  /* 0x000000020e00780c */ /* 0x000fda0003f05270 */
[----:B------:R-:W-:Y:S05]  /*07f0*/  @!P0 BRA `(.L_x_52950) ;  /* 0x0000000000308947 */ /* 0x000fea0003800000 */
[----:B------:R-:W1:Y:S01]  /*0800*/  LDC.64 R8, c[0x0][0x398] ;  /* 0x0000e600ff087b82 */ /* 0x000e620000000a00 */
[----:B------:R-:W-:-:S07]  /*0810*/  HFMA2 R7, -RZ, RZ, 0, 0 ;  /* 0x00000000ff077431 */ /* 0x000fce00000001ff */
.L_x_52951:
        /* <DEDUP_REMOVED lines=10> */
.L_x_52950:
[----:B------:R-:W-:Y:S05]  /*08c0*/  BSYNC.RECONVERGENT B0 ;  /* 0x0000000000007941 */ /* 0x000fea0003800200 */
.L_x_52949:
[----:B------:R-:W-:Y:S01]  /*08d0*/  BSSY.RECONVERGENT B0, `(.L_x_52952) ;  /* 0x000001b000007945 */ /* 0x000fe20003800200 */
.L_x_52953:
        /* <DEDUP_REMOVED lines=27> */
.L_x_52952:
        /* <DEDUP_REMOVED lines=12> */
.L_x_52954:
        /* <DEDUP_REMOVED lines=9> */
        .weak           $__internal_248_$__cuda_sm20_div_u16
        .type           $__internal_248_$__cuda_sm20_div_u16,@function
        .size           $__internal_248_$__cuda_sm20_div_u16,(.L_x_58199 - $__internal_248_$__cuda_sm20_div_u16)
$__internal_248_$__cuda_sm20_div_u16:
        /* <DEDUP_REMOVED lines=18> */
[----:B------:R-:W-:Y:S06]  /*0d00*/  RET.REL.NODEC R2 `(_Z9cuda_gemmIiLi256ELi1ELi1ELi32ELi64ELi64ELi32ELi1ELi1EEviiiPT_S1_S1_ii) ;  /* 0xfffffff002bc7950 */ /* 0x000fec0003c3ffff */
.L_x_52955:
        /* <DEDUP_REMOVED lines=15> */
.L_x_58199:


//--------------------- .text._Z9cuda_gemmIiLi256ELi1ELi1ELi32ELi64ELi64ELi32ELi1ELi0EEviiiPT_S1_S1_ii --------------------------
	.section	.text._Z9cuda_gemmIiLi256ELi1ELi1ELi32ELi64ELi64ELi32ELi1ELi0EEviiiPT_S1_S1_ii,"ax",@progbits
	.align	128
        .global         _Z9cuda_gemmIiLi256ELi1ELi1ELi32ELi64ELi64ELi32ELi1ELi0EEviiiPT_S1_S1_ii
        .type           _Z9cuda_gemmIiLi256ELi1ELi1ELi32ELi64ELi64ELi32ELi1ELi0EEviiiPT_S1_S1_ii,@function
        .size           _Z9cuda_gemmIiLi256ELi1ELi1ELi32ELi64ELi64ELi32ELi1ELi0EEviiiPT_S1_S1_ii,(.L_x_58746 - _Z9cuda_gemmIiLi256ELi1ELi1ELi32ELi64ELi64ELi32ELi1ELi0EEviiiPT_S1_S1_ii)
        .other          _Z9cuda_gemmIiLi256ELi1ELi1ELi32ELi64ELi64ELi32ELi1ELi0EEviiiPT_S1_S1_ii,@"STO_CUDA_ENTRY STV_DEFAULT"
_Z9cuda_gemmIiLi256ELi1ELi1ELi32ELi64ELi64ELi32ELi1ELi0EEviiiPT_S1_S1_ii:
.text._Z9cuda_gemmIiLi256ELi1ELi1ELi32ELi64ELi64ELi32ELi1ELi0EEviiiPT_S1_S1_ii:
        /* <DEDUP_REMOVED lines=153> */
.L_x_52960:
        /* <DEDUP_REMOVED lines=9> */
.L_x_52959:
[----:B------:R-:W-:Y:S05]  /*0a20*/  BSYNC.RECONVERGENT B1 ;  /* 0x0000000000017941 */ /* 0x000fea0003800200 */
.L_x_52958:
        /* <DEDUP_REMOVED lines=8> */
.L_x_52961:
        /* <DEDUP_REMOVED lines=23> */
.L_x_52957:
[----:B------:R-:W-:Y:S05]  /*0c20*/  BSYNC.RECONVERGENT B0 ;  /* 0x0000000000007941 */ /* 0x000fea0003800200 */
.L_x_52956:
        /* <DEDUP_REMOVED lines=10> */
.L_x_52964:
[C---:B------:R-:W-:Y:S02]  /*0cd0*/  IMAD R13, R11.reuse, 0x4, R14 ;  /* 0x000000040b0d7824 */ /* 0x040fe400078e020e */
[----:B------:R-:W-:-:S03]  /*0ce0*/  VIADD R11, R11, UR15 ;  /* 0x0000000f0b0b7c36 */ /* 0x000fc60008000000 */
[----:B------:R3:W-:Y:S02]  /*0cf0*/  STS [R13], RZ ;  /* 0x000000ff0d007388 */ /* 0x0007e40000000800 */
[----:B------:R-:W-:-:S13]  /*0d00*/  ISETP.GE.U32.AND P0, PT, R11, 0x10, PT ;  /* 0x000000100b00780c */ /* 0x000fda0003f06070 */
[----:B---3--:R-:W-:Y:S05]  /*0d10*/  @!P0 BRA `(.L_x_52964) ;  /* 0xfffffffc00ec8947 */ /* 0x008fea000383ffff */
.L_x_52963:
[----:B--2---:R-:W-:Y:S05]  /*0d20*/  BSYNC.RECONVERGENT B0 ;  /* 0x0000000000007941 */ /* 0x004fea0003800200 */
.L_x_52962:
        /* <DEDUP_REMOVED lines=8> */
.L_x_52967:
        /* <DEDUP_REMOVED lines=9> */
.L_x_52966:
[----:B------:R-:W-:Y:S05]  /*0e40*/  BSYNC.RECONVERGENT B0 ;  /* 0x0000000000007941 */ /* 0x000fea0003800200 */
.L_x_52965:
        /* <DEDUP_REMOVED lines=91> */
.L_x_52989:
        /* <DEDUP_REMOVED lines=20> */
.L_x_52970:
        /* <DEDUP_REMOVED lines=10> */
.L_x_52971:
        /* <DEDUP_REMOVED lines=8> */
.L_x_52972:
        /* <DEDUP_REMOVED lines=10> */
.L_x_52973:
        /* <DEDUP_REMOVED lines=10> */
.L_x_52974:
        /* <DEDUP_REMOVED lines=10> */
.L_x_52975:
        /* <DEDUP_REMOVED lines=14> */
.L_x_52976:
        /* <DEDUP_REMOVED lines=15> */
.L_x_52977:
        /* <DEDUP_REMOVED lines=15> */
.L_x_52978:
        /* <DEDUP_REMOVED lines=13> */
.L_x_52979:
        /* <DEDUP_REMOVED lines=13> */
.L_x_52980:
        /* <DEDUP_REMOVED lines=13> */
.L_x_52981:
        /* <DEDUP_REMOVED lines=13> */
.L_x_52982:
        /* <DEDUP_REMOVED lines=13> */
.L_x_52983:
        /* <DEDUP_REMOVED lines=13> */
.L_x_52984:
        /* <DEDUP_REMOVED lines=13> */
.L_x_52985:
        /* <DEDUP_REMOVED lines=9> */
.L_x_52988:
        /* <DEDUP_REMOVED lines=69> */
.L_x_52987:
[----:B------:R-:W-:Y:S05]  /*2590*/  BSYNC.RECONVERGENT B0 ;  /* 0x0000000000007941 */ /* 0x000fea0003800200 */
.L_x_52986:
[----:B------:R-:W-:Y:S05]  /*25a0*/  BRA.U !UP0, `(.L_x_52989) ;  /* 0xffffffed08947547 */ /* 0x000fea000b83ffff */
[----:B------:R-:W-:Y:S05]  /*25b0*/  BRA `(.L_x_52968) ;  /* 0x0000002800b47947 */ /* 0x000fea0003800000 */
.L_x_52969:
        /* <DEDUP_REMOVED lines=90> */
.L_x_53010:
        /* <DEDUP_REMOVED lines=20> */
.L_x_52991:
        /* <DEDUP_REMOVED lines=9> */
.L_x_52992:
        /* <DEDUP_REMOVED lines=8> */
.L_x_52993:
        /* <DEDUP_REMOVED lines=8> */
.L_x_52994:
        /* <DEDUP_REMOVED lines=8> */
.L_x_52995:
        /* <DEDUP_REMOVED lines=8> */
.L_x_52996:
        /* <DEDUP_REMOVED lines=10> */
.L_x_52997:
        /* <DEDUP_REMOVED lines=10> */
.L_x_52998:
        /* <DEDUP_REMOVED lines=10> */
.L_x_52999:
        /* <DEDUP_REMOVED lines=9> */
.L_x_53000:
        /* <DEDUP_REMOVED lines=10> */
.L_x_53001:
        /* <DEDUP_REMOVED lines=9> */
.L_x_53002:
        /* <DEDUP_REMOVED lines=10> */
.L_x_53003:
        /* <DEDUP_REMOVED lines=11> */
.L_x_53004:
        /* <DEDUP_REMOVED lines=12> */
.L_x_53005:
        /* <DEDUP_REMOVED lines=11> */
.L_x_53006:
        /* <DEDUP_REMOVED lines=8> */
.L_x_53009:
        /* <DEDUP_REMOVED lines=68> */
.L_x_53008:
[----:B------:R-:W-:Y:S05]  /*3a50*/  BSYNC.RECONVERGENT B0 ;  /* 0x0000000000007941 */ /* 0x000fea0003800200 */
.L_x_53007:
[----:B------:R-:W-:Y:S05]  /*3a60*/  BRA.U !UP0, `(.L_x_53010) ;  /* 0xfffffff1083c7547 */ /* 0x000fea000b83ffff */
[----:B------:R-:W-:Y:S05]  /*3a70*/  BRA `(.L_x_52968) ;  /* 0x0000001400847947 */ /* 0x000fea0003800000 */
.L_x_52990:
        /* <DEDUP_REMOVED lines=66> */
.L_x_53030:
        /* <DEDUP_REMOVED lines=30> */
.L_x_53011:
        /* <DEDUP_REMOVED lines=10> */
.L_x_53012:
        /* <DEDUP_REMOVED lines=8> */
.L_x_53013:
        /* <DEDUP_REMOVED lines=10> */
.L_x_53014:
        /* <DEDUP_REMOVED lines=10> */
.L_x_53015:
        /* <DEDUP_REMOVED lines=11> */
.L_x_53016:
        /* <DEDUP_REMOVED lines=11> */
.L_x_53017:
        /* <DEDUP_REMOVED lines=11> */
.L_x_53018:
        /* <DEDUP_REMOVED lines=11> */
.L_x_53019:
        /* <DEDUP_REMOVED lines=11> */
.L_x_53020:
        /* <DEDUP_REMOVED lines=10> */
.L_x_53021:
        /* <DEDUP_REMOVED lines=10> */
.L_x_53022:
        /* <DEDUP_REMOVED lines=10> */
.L_x_53023:
        /* <DEDUP_REMOVED lines=10> */
.L_x_53024:
        /* <DEDUP_REMOVED lines=10> */
.L_x_53025:
        /* <DEDUP_REMOVED lines=10> */
.L_x_53026:
[----:B------:R-:W-:Y:S05]  /*4a10*/  @P6 BRA `(.L_x_53027) ;  /* 0x0000000400986947 */ /* 0x000fea0003800000 */
[----:B------:R-:W-:-:S07]  /*4a20*/  IMAD.MOV.U32 R44, RZ, RZ, R6 ;  /* 0x000000ffff2c7224 */ /* 0x000fce00078e0006 */
.L_x_53029:
        /* <DEDUP_REMOVED lines=66> */
.L_x_53028:
        /* <DEDUP_REMOVED lines=35> */
.L_x_53027:
[----:B------:R-:W-:Y:S05]  /*5080*/  @!P5 BRA `(.L_x_53030) ;  /* 0xffffffec0084d947 */ /* 0x000fea000383ffff */
.L_x_52968:
        /* <DEDUP_REMOVED lines=12> */
.L_x_53031:
        /* <DEDUP_REMOVED lines=10> */
.L_x_53032:
        /* <DEDUP_REMOVED lines=9> */
.L_x_58746:


//--------------------- .text._Z9cuda_gemmIiLi256ELi1ELi1ELi32ELi64ELi64ELi32ELi0ELi1EEviiiPT_S1_S1_ii --------------------------
	.section	.text._Z9cuda_gemmIiLi256ELi1ELi1ELi32ELi64ELi64ELi32ELi0ELi1EEviiiPT_S1_S1_ii,"ax",@progbits
	.align	128
        .global         _Z9cuda_gemmIiLi256ELi1ELi1ELi32ELi64ELi64ELi32ELi0ELi1EEviiiPT_S1_S1_ii
        .type           _Z9cuda_gemmIiLi256ELi1ELi1ELi32ELi64ELi64ELi32ELi0ELi1EEviiiPT_S1_S1_ii,@function
        .size           _Z9cuda_gemmIiLi256ELi1ELi1ELi32ELi64ELi64ELi32ELi0ELi1EEviiiPT_S1_S1_ii,(.L_x_58200 - _Z9cuda_gemmIiLi256ELi1ELi1ELi32ELi64ELi64ELi32ELi0ELi1EEviiiPT_S1_S1_ii)
        .other          _Z9cuda_gemmIiLi256ELi1ELi1ELi32ELi64ELi64ELi32ELi0ELi1EEviiiPT_S1_S1_ii,@"STO_CUDA_ENTRY STV_DEFAULT"
_Z9cuda_gemmIiLi256ELi1ELi1ELi32ELi64ELi64ELi32ELi0ELi1EEviiiPT_S1_S1_ii:
.text._Z9cuda_gemmIiLi256ELi1ELi1ELi32ELi64ELi64ELi32ELi0ELi1EEviiiPT_S1_S1_ii:
        /* <DEDUP_REMOVED lines=35> */
.L_x_53033:
[----:B------:R-:W0:Y:S02]  /*0230*/  S2R R4, SR_CTAID.X ;  /* 0x0000000000047919 */ /* 0x000e240000002500 */
[----:B0-----:R-:W-:Y:S02]  /*0240*/  SHF.R.U32.HI R3, RZ, 0x6, R4 ;  /* 0x00000006ff037819 */ /* 0x001fe40000011604 */
[----:B------:R-:W-:-:S07]  /*0250*/  LOP3.LUT R4, R4, 0x3f, RZ, 0xc0, !PT ;  /* 0x0000003f04047812 */ /* 0x000fce00078ec0ff */
.L_x_53034:
        /* <DEDUP_REMOVED lines=55> */
.L_x_53039:
        /* <DEDUP_REMOVED lines=8> */
.L_x_53038:
[----:B------:R-:W-:Y:S05]  /*0650*/  BSYNC.RECONVERGENT B1 ;  /* 0x0000000000017941 */ /* 0x000fea0003800200 */
.L_x_53037:
        /* <DEDUP_REMOVED lines=12> */
.L_x_53040:
        /* <DEDUP_REMOVED lines=20> */
.L_x_53036:
[----:B------:R-:W-:Y:S05]  /*0860*/  BSYNC.RECONVERGENT B0 ;  /* 0x0000000000007941 */ /* 0x000fea0003800200 */
.L_x_53035:
        /* <DEDUP_REMOVED lines=9> */
[----:B-1----:R-:W-:Y:S05]  /*0900*/  CALL.REL.NOINC `($__internal_249_$__cuda_sm20_div_u16) ;  /* 0x0000000000c47944 */ /* 0x002fea0003c00000 */
[----:B------:R-:W0:Y:S01]  /*0910*/  LDC.64 R2, c[0x0][0x398] ;  /* 0x0000e600ff027b82 */ /* 0x000e220000000a00 */
[----:B------:R-:W-:Y:S01]  /*0920*/  LOP3.LUT R11, R4, 0x3, RZ, 0xc0, !PT ;  /* 0x00000003040b7812 */ /* 0x000fe200078ec0ff */
[----:B------:R-:W-:Y:S03]  /*0930*/  BSSY.RECONVERGENT B0, `(.L_x_53041) ;  /* 0x000000f000007945 */ /* 0x000fe60003800200 */
[----:B------:R-:W-:-:S13]  /*0940*/  ISETP.NE.AND P0, PT, R11, 0x2, PT ;  /* 0x000000020b00780c */ /* 0x000fda0003f05270 */
[----:B------:R-:W-:Y:S05]  /*0950*/  @!P0 BRA `(.L_x_53042) ;  /* 0x0000000000308947 */ /* 0x000fea0003800000 */
[----:B------:R-:W1:Y:S01]  /*0960*/  LDC.64 R6, c[0x0][0x398] ;  /* 0x0000e600ff067b82 */ /* 0x000e620000000a00 */
[----:B------:R-:W-:-:S07]  /*0970*/  IMAD.MOV.U32 R8, RZ, RZ, RZ ;  /* 0x000000ffff087224 */ /* 0x000fce00078e00ff */
.L_x_53043:
        /* <DEDUP_REMOVED lines=10> */
.L_x_53042:
[----:B------:R-:W-:Y:S05]  /*0a20*/  BSYNC.RECONVERGENT B0 ;  /* 0x0000000000007941 */ /* 0x000fea0003800200 */
.L_x_53041:
[----:B------:R-:W-:Y:S01]  /*0a30*/  BSSY.RECONVERGENT B0, `(.L_x_53044) ;  /* 0x000001b000007945 */ /* 0x000fe20003800200 */
.L_x_53045:
        /* <DEDUP_REMOVED lines=27> */
.L_x_53044:
[----:B------:R-:W-:Y:S08]  /*0bf0*/  BAR.SYNC.DEFER_BLOCKING 0x0 ;  /* 0x0000000000007b1d */ /* 0x000ff00000010000 */
[----:B------:R-:W-:Y:S06]  /*0c00*/  BAR.SYNC.DEFER_BLOCKING 0x0 ;  /* 0x0000000000007b1d */ /* 0x000fec0000010000 */
[----:B------:R-:W-:Y:S05]  /*0c10*/  EXIT ;  /* 0x000000000000794d */ /* 0x000fea0003800000 */
        .weak           $__internal_249_$__cuda_sm20_div_u16
        .type           $__internal_249_$__cuda_sm20_div_u16,@function
        .size           $__internal_249_$__cuda_sm20_div_u16,(.L_x_58200 - $__internal_249_$__cuda_sm20_div_u16)
$__internal_249_$__cuda_sm20_div_u16:
        /* <DEDUP_REMOVED lines=18> */
[----:B------:R-:W-:Y:S06]  /*0d40*/  RET.REL.NODEC R2 `(_Z9cuda_gemmIiLi256ELi1ELi1ELi32ELi64ELi64ELi32ELi0ELi1EEviiiPT_S1_S1_ii) ;  /* 0xfffffff002ac7950 */ /* 0x000fec0003c3ffff */
.L_x_53046:
        /* <DEDUP_REMOVED lines=11> */
.L_x_58200:


//--------------------- .text._Z9cuda_gemmIiLi256ELi1ELi1ELi32ELi64ELi64ELi32ELi0ELi0EEviiiPT_S1_S1_ii --------------------------
	.section	.text._Z9cuda_gemmIiLi256ELi1ELi1ELi32ELi64ELi64ELi32ELi0ELi0EEviiiPT_S1_S1_ii,"ax",@progbits
	.align	128
        .global         _Z9cuda_gemmIiLi256ELi1ELi1ELi32ELi64ELi64ELi32ELi0ELi0EEviiiPT_S1_S1_ii
        .type           _Z9cuda_gemmIiLi256ELi1ELi1ELi32ELi64ELi64ELi32ELi0ELi0EEviiiPT_S1_S1_ii,@function
        .size           _Z9cuda_gemmIiLi256ELi1ELi1ELi32ELi64ELi64ELi32ELi0ELi0EEviiiPT_S1_S1_ii,(.L_x_58748 - _Z9cuda_gemmIiLi256ELi1ELi1ELi32ELi64ELi64ELi32ELi0ELi0EEviiiPT_S1_S1_ii)
        .other          _Z9cuda_gemmIiLi256ELi1ELi1ELi32ELi64ELi64ELi32ELi0ELi0EEviiiPT_S1_S1_ii,@"STO_CUDA_ENTRY STV_DEFAULT"
_Z9cuda_gemmIiLi256ELi1ELi1ELi32ELi64ELi64ELi32ELi0ELi0EEviiiPT_S1_S1_ii:
.text._Z9cuda_gemmIiLi256ELi1ELi1ELi32ELi64ELi64ELi32ELi0ELi0EEviiiPT_S1_S1_ii:
        /* <DEDUP_REMOVED lines=44> */
.L_x_53047:
[----:B------:R-:W0:Y:S02]  /*02c0*/  S2UR UR6, SR_CTAID.X ;  /* 0x00000000000679c3 */ /* 0x000e240000002500 */
[----:B0-----:R-:W-:Y:S02]  /*02d0*/  USHF.R.U32.HI UR10, URZ, 0x6, UR6 ;  /* 0x00000006ff0a7899 */ /* 0x001fe40008011606 */
[----:B------:R-:W-:-:S12]  /*02e0*/  ULOP3.LUT UR6, UR6, 0x3f, URZ, 0xc0, !UPT ;  /* 0x0000003f06067892 */ /* 0x000fd8000f8ec0ff */
.L_x_53048:
        /* <DEDUP_REMOVED lines=76> */
[----:B------:R-:W-:Y:S01]  /*07b0*/  BSSY.RECONVERGENT B0, `(.L_x_53049) ;  /* 0x0000077000007945 */ /* 0x000fe20003800200 */
[----:B------:R-:W-:Y:S01]  /*07c0*/  IMAD.HI.U32 R2, R2, R0, RZ ;  /* 0x0000000002027227 */ /* 0x000fe200078e00ff */
[----:B------:R-:W-:Y:S01]  /*07d0*/  UIADD3 UR8, UPT, UPT, -UR9, URZ, URZ ;  /* 0x000000ff09087290 */ /* 0x000fe2000fffe1ff */
[----:B------:R-:W-:Y:S01]  /*07e0*/  SHF.R.U32.HI R12, RZ, 0x5, R5 ;  /* 0x00000005ff0c7819 */ /* 0x000fe20000011605 */
[----:B------:R-:W0:Y:S01]  /*07f0*/  LDCU.64 UR14, c[0x0][0x358] ;  /* 0x00006b00ff0e77ac */ /* 0x000e220008000a00 */
[----:B------:R-:W-:-:S02]  /*0800*/  IMAD.MOV R8, RZ, RZ, -R3 ;  /* 0x000000ffff087224 */ /* 0x000fc400078e0a03 */
[----:B------:R-:W-:Y:S01]  /*0810*/  IMAD.MOV R3, RZ, RZ, -R2 ;  /* 0x000000ffff037224 */ /* 0x000fe200078e0a02 */
[----:B------:R-:W-:Y:S01]  /*0820*/  UIMAD UR8, UR7, UR8, UR17 ;  /* 0x00000008070872a4 */ /* 0x000fe2000f8e0211 */
[----:B------:R-:W-:Y:S02]  /*0830*/  IMAD R8, R8, UR16, R5 ;  /* 0x0000001008087c24 */ /* 0x000fe4000f8e0205 */
[----:B------:R-:W-:Y:S01]  /*0840*/  IMAD R0, R3, UR16, R0 ;  /* 0x0000001003007c24 */ /* 0x000fe2000f8e0200 */
[----:B------:R-:W-:Y:S01]  /*0850*/  UISETP.GE.U32.AND UP1, UPT, UR8, UR7, UPT ;  /* 0x000000070800728c */ /* 0x000fe2000bf26070 */
[----:B------:R-:W-:Y:S02]  /*0860*/  LOP3.LUT R3, RZ, UR16, RZ, 0x33, !PT ;  /* 0x00000010ff037c12 */ /* 0x000fe4000f8e33ff */
[----:B------:R-:W-:Y:S02]  /*0870*/  ISETP.GE.U32.AND P1, PT, R8, UR16, PT ;  /* 0x0000001008007c0c */ /* 0x000fe4000bf26070 */
[----:B------:R-:W-:-:S06]  /*0880*/  ISETP.GE.U32.AND P0, PT, R0, UR16, PT ;  /* 0x0000001000007c0c */ /* 0x000fcc000bf06070 */
[----:B------:R-:W-:Y:S02]  /*0890*/  @UP1 UIADD3 UR8, UPT, UPT, -UR7, UR8, URZ ;  /* 0x0000000807081290 */ /* 0x000fe4000fffe1ff */
[----:B------:R-:W-:Y:S02]  /*08a0*/  @UP1 UIADD3 UR9, UPT, UPT, UR9, 0x1, URZ ;  /* 0x0000000109091890 */ /* 0x000fe4000fffe0ff */
[----:B------:R-:W-:Y:S01]  /*08b0*/  UISETP.GE.U32.AND UP2, UPT, UR8, UR7, UPT ;  /* 0x000000070800728c */ /* 0x000fe2000bf46070 */
[----:B------:R-:W-:Y:S01]  /*08c0*/  @P1 VIADD R8, R8, -UR16 ;  /* 0x8000001008081c36 */ /* 0x000fe20008000000 */
[----:B------:R-:W-:Y:S01]  /*08d0*/  USHF.R.S32.HI UR8, URZ, 0x1, UR11 ;  /* 0x00000001ff087899 */ /* 0x000fe2000801140b */
[----:B------:R-:W-:Y:S02]  /*08e0*/  @P0 VIADD R0, R0, -UR16 ;  /* 0x8000001000000c36 */ /* 0x000fe40008000000 */
[----:B------:R-:W-:Y:S01]  /*08f0*/  @P0 VIADD R2, R2, 0x1 ;  /* 0x0000000102020836 */ /* 0x000fe20000000000 */
[----:B------:R-:W-:Y:S01]  /*0900*/  ISETP.GE.U32.AND P3, PT, R8, UR16, PT ;  /* 0x0000001008007c0c */ /* 0x000fe2000bf66070 */
[----:B------:R-:W-:Y:S01]  /*0910*/  UIMAD UR8, UR8, UR10, URZ ;  /* 0x0000000a080872a4 */ /* 0x000fe2000f8e02ff */
[----:B------:R-:W-:-:S02]  /*0920*/  ISETP.GE.U32.AND P1, PT, R0, UR16, PT ;  /* 0x0000001000007c0c */ /* 0x000fc4000bf26070 */
[----:B------:R-:W-:Y:S01]  /*0930*/  ISETP.GT.U32.AND P0, PT, R5, 0x1f, PT ;  /* 0x0000001f0500780c */ /* 0x000fe20003f04070 */
[----:B------:R-:W-:-:S04]  /*0940*/  @UP2 UIADD3 UR9, UPT, UPT, UR9, 0x1, URZ ;  /* 0x0000000109092890 */ /* 0x000fc8000fffe0ff */
        /* <DEDUP_REMOVED lines=52> */
.L_x_53053:
        /* <DEDUP_REMOVED lines=9> */
.L_x_53052:
[----:B------:R-:W-:Y:S05]  /*0d20*/  BSYNC.RECONVERGENT B1 ;  /* 0x0000000000017941 */ /* 0x000fea0003800200 */
.L_x_53051:
        /* <DEDUP_REMOVED lines=8> */
.L_x_53054:
        /* <DEDUP_REMOVED lines=23> */
.L_x_53050:
[----:B------:R-:W-:Y:S05]  /*0f20*/  BSYNC.RECONVERGENT B0 ;  /* 0x0000000000007941 */ /* 0x000fea0003800200 */
.L_x_53049:
        /* <DEDUP_REMOVED lines=10> */
.L_x_53057:
[C---:B------:R-:W-:Y:S02]  /*0fd0*/  IMAD R11, R9.reuse, 0x4, R14 ;  /* 0x00000004090b7824 */ /* 0x040fe400078e020e */
[----:B------:R-:W-:-:S03]  /*0fe0*/  VIADD R9, R9, UR17 ;  /* 0x0000001109097c36 */ /* 0x000fc60008000000 */
[----:B------:R3:W-:Y:S02]  /*0ff0*/  STS [R11], RZ ;  /* 0x000000ff0b007388 */ /* 0x0007e40000000800 */
[----:B------:R-:W-:-:S13]  /*1000*/  ISETP.GE.U32.AND P0, PT, R9, 0x10, PT ;  /* 0x000000100900780c */ /* 0x000fda0003f06070 */
[----:B---3--:R-:W-:Y:S05]  /*1010*/  @!P0 BRA `(.L_x_53057) ;  /* 0xfffffffc00ec8947 */ /* 0x008fea000383ffff */
.L_x_53056:
[----:B--2---:R-:W-:Y:S05]  /*1020*/  BSYNC.RECONVERGENT B0 ;  /* 0x0000000000007941 */ /* 0x004fea0003800200 */
.L_x_53055:
        /* <DEDUP_REMOVED lines=9> */
.L_x_53060:
        /* <DEDUP_REMOVED lines=9> */
.L_x_53059:
[----:B------:R-:W-:Y:S05]  /*1150*/  BSYNC.RECONVERGENT B0 ;  /* 0x0000000000007941 */ /* 0x000fea0003800200 */
.L_x_53058:
        /* <DEDUP_REMOVED lines=87> */
.L_x_53082:
        /* <DEDUP_REMOVED lines=21> */
.L_x_53063:
        /* <DEDUP_REMOVED lines=10> */
.L_x_53064:
        /* <DEDUP_REMOVED lines=8> */
.L_x_53065:
        /* <DEDUP_REMOVED lines=10> */
.L_x_53066:
        /* <DEDUP_REMOVED lines=10> */
.L_x_53067:
        /* <DEDUP_REMOVED lines=10> */
.L_x_53068:
        /* <DEDUP_REMOVED lines=14> */
.L_x_53069:
        /* <DEDUP_REMOVED lines=13> */
.L_x_53070:
        /* <DEDUP_REMOVED lines=13> */
.L_x_53071:
        /* <DEDUP_REMOVED lines=13> */
.L_x_53072:
        /* <DEDUP_REMOVED lines=13> */
.L_x_53073:
        /* <DEDUP_REMOVED lines=13> */
.L_x_53074:
        /* <DEDUP_REMOVED lines=13> */
.L_x_53075:
        /* <DEDUP_REMOVED lines=15> */
.L_x_53076:
        /* <DEDUP_REMOVED lines=15> */
.L_x_53077:
        /* <DEDUP_REMOVED lines=15> */
.L_x_53078:
        /* <DEDUP_REMOVED lines=10> */
.L_x_53081:
        /* <DEDUP_REMOVED lines=68> */
.L_x_53080:
[----:B------:R-:W-:Y:S05]  /*2890*/  BSYNC.RECONVERGENT B0 ;  /* 0x0000000000007941 */ /* 0x000fea0003800200 */
.L_x_53079:
[----:B------:R-:W-:Y:S05]  /*28a0*/  BRA.U !UP0, `(.L_x_53082) ;  /* 0xffffffed08887547 */ /* 0x000fea000b83ffff */
[----:B------:R-:W-:Y:S05]  /*28b0*/  BRA `(.L_x_53061) ;  /* 0x0000002c00287947 */ /* 0x000fea0003800000 */
.L_x_53062:
        /* <DEDUP_REMOVED lines=85> */
.L_x_53103:
        /* <DEDUP_REMOVED lines=21> */
.L_x_53084:
        /* <DEDUP_REMOVED lines=8> */
.L_x_53085:
        /* <DEDUP_REMOVED lines=8> */
.L_x_53086:
        /* <DEDUP_REMOVED lines=8> */
.L_x_53087:
        /* <DEDUP_REMOVED lines=8> */
.L_x_53088:
        /* <DEDUP_REMOVED lines=8> */
.L_x_53089:
        /* <DEDUP_REMOVED lines=12> */
.L_x_53090:
        /* <DEDUP_REMOVED lines=13> */
.L_x_53091:
        /* <DEDUP_REMOVED lines=13> */
.L_x_53092:
        /* <DEDUP_REMOVED lines=13> */
.L_x_53093:
        /* <DEDUP_REMOVED lines=15> */
.L_x_53094:
        /* <DEDUP_REMOVED lines=13> */
.L_x_53095:
        /* <DEDUP_REMOVED lines=15> */
.L_x_53096:
        /* <DEDUP_REMOVED lines=15> */
.L_x_53097:
        /* <DEDUP_REMOVED lines=15> */
.L_x_53098:
        /* <DEDUP_REMOVED lines=15> */
.L_x_53099:
        /* <DEDUP_REMOVED lines=10> */
.L_x_53102:
        /* <DEDUP_REMOVED lines=66> */
.L_x_53101:
[----:B------:R-:W-:Y:S05]  /*3f50*/  BSYNC.RECONVERGENT B0 ;  /* 0x0000000000007941 */ /* 0x000fea0003800200 */
.L_x_53100:
[----:B------:R-:W-:Y:S05]  /*3f60*/  BRA.U !UP0, `(.L_x_53103) ;  /* 0xffffffed08a87547 */ /* 0x000fea000b83ffff */
[----:B------:R-:W-:Y:S05]  /*3f70*/  BRA `(.L_x_53061) ;  /* 0x0000001400787947 */ /* 0x000fea0003800000 */
.L_x_53083:
        /* <DEDUP_REMOVED lines=64> */
.L_x_53123:
        /* <DEDUP_REMOVED lines=21> */
.L_x_53104:
        /* <DEDUP_REMOVED lines=10> */
.L_x_53105:
        /* <DEDUP_REMOVED lines=10> */
.L_x_53106:
        /* <DEDUP_REMOVED lines=10> */
.L_x_53107:
        /* <DEDUP_REMOVED lines=10> */
.L_x_53108:
        /* <DEDUP_REMOVED lines=11> */
.L_x_53109:
        /* <DEDUP_REMOVED lines=11> */
.L_x_53110:
        /* <DEDUP_REMOVED lines=11> */
.L_x_53111:
        /* <DEDUP_REMOVED lines=11> */
.L_x_53112:
        /* <DEDUP_REMOVED lines=11> */
.L_x_53113:
        /* <DEDUP_REMOVED lines=11> */
.L_x_53114:
        /* <DEDUP_REMOVED lines=11> */
.L_x_53115:
        /* <DEDUP_REMOVED lines=11> */
.L_x_53116:
        /* <DEDUP_REMOVED lines=11> */
.L_x_53117:
        /* <DEDUP_REMOVED lines=11> */
.L_x_53118:
        /* <DEDUP_REMOVED lines=11> */
.L_x_53119:
[----:B------:R-:W-:-:S13]  /*4ee0*/  ISETP.NE.AND P0, PT, R45, RZ, PT ;  /* 0x000000ff2d00720c */ /* 0x000fda0003f05270 */
[----:B------:R-:W-:Y:S05]  /*4ef0*/  @P0 BRA `(.L_x_53120) ;  /* 0x0000000400940947 */ /* 0x000fea0003800000 */
[----:B------:R-:W-:-:S07]  /*4f00*/  IMAD.MOV.U32 R45, RZ, RZ, R4 ;  /* 0x000000ffff2d7224 */ /* 0x000fce00078e0004 */
.L_x_53122:
        /* <DEDUP_REMOVED lines=67> */
.L_x_53121:
        /* <DEDUP_REMOVED lines=33> */
.L_x_53120:
[----:B------:R-:W-:Y:S05]  /*5550*/  @!P6 BRA `(.L_x_53123) ;  /* 0xffffffec0088e947 */ /* 0x000fea000383ffff */
.L_x_53061:
        /* <DEDUP_REMOVED lines=50> */
.L_x_53124:
        /* <DEDUP_REMOVED lines=28> */
.L_x_53125:
        /* <DEDUP_REMOVED lines=12> */
.L_x_58748:


//--------------------- .text._Z9cuda_gemmIiLi256ELi1ELi1ELi32ELi32ELi32ELi32ELi1ELi1EEviiiPT_S1_S1_ii --------------------------
	.section	.text._Z9cuda_gemmIiLi256ELi1ELi1ELi32ELi32ELi32ELi32ELi1ELi1EEviiiPT_S1_S1_ii,"ax",@progbits
	.align	128
        .global         _Z9cuda_gemmIiLi256ELi1ELi1ELi32ELi32ELi32ELi32ELi1ELi1EEviiiPT_S1_S1_ii
        .type           _Z9cuda_gemmIiLi256ELi1ELi1ELi32ELi32ELi32ELi32ELi1ELi1EEviiiPT_S1_S1_ii,@function
        .size           _Z9cuda_gemmIiLi256ELi1ELi1ELi32ELi32ELi32ELi32ELi1ELi1EEviiiPT_S1_S1_ii,(.L_x_58201 - _Z9cuda_gemmIiLi256ELi1ELi1ELi32ELi32ELi32ELi32ELi1ELi1EEviiiPT_S1_S1_ii)
        .other          _Z9cuda_gemmIiLi256ELi1ELi1ELi32ELi32ELi32ELi32ELi1ELi1EEviiiPT_S1_S1_ii,@"STO_CUDA_ENTRY STV_DEFAULT"
_Z9cuda_gemmIiLi256ELi1ELi1ELi32ELi32ELi32ELi32ELi1ELi1EEviiiPT_S1_S1_ii:
.text._Z9cuda_gemmIiLi256ELi1ELi1ELi32ELi32ELi32ELi32ELi1ELi1EEviiiPT_S1_S1_ii:
        /* <DEDUP_REMOVED lines=8> */
[----:B------:R-:W-:Y:S05]  /*0080*/  CALL.REL.NOINC `($__internal_250_$__cuda_sm20_div_u16) ;  /* 0x0000001c00587944 */ /* 0x000fea0003c00000 */
        /* <DEDUP_REMOVED lines=16> */
.L_x_53128:
        /* <DEDUP_REMOVED lines=13> */
.L_x_53127:
[----:B------:R-:W-:Y:S05]  /*0260*/  BSYNC.RECONVERGENT B0 ;  /* 0x0000000000007941 */ /* 0x000fea0003800200 */
.L_x_53126:
[----:B------:R-:W-:Y:S01]  /*0270*/  BSSY.RECONVERGENT B0, `(.L_x_53129) ;  /* 0x000002b000007945 */ /* 0x000fe20003800200 */
[C-C-:B------:R-:W-:Y:S01]  /*0280*/  IMAD R7, R41.reuse, 0x2, R6.reuse ;  /* 0x0000000229077824 */ /* 0x140fe200078e0206 */
[----:B------:R-:W-:Y:S01]  /*0290*/  IADD3 R17, PT, PT, R6, R41, RZ ;  /* 0x0000002906117210 */ /* 0x000fe20007ffe0ff */
[----:B------:R-:W-:-:S07]  /*02a0*/  IMAD R16, R41, 0x3, R6 ;  /* 0x0000000329107824 */ /* 0x000fce00078e0206 */
.L_x_53130:
        /* <DEDUP_REMOVED lines=40> */
.L_x_53129:
        /* <DEDUP_REMOVED lines=12> */
[----:B------:R-:W-:-:S03]  /*05f0*/  ISETP.NE.U32.AND P2, PT, R41, RZ, PT ;  /* 0x000000ff2900720c */ /* 0x000fc60003f45070 */
        /* <DEDUP_REMOVED lines=23> */
[----:B------:R-:W-:Y:S02]  /*0770*/  MOV R2, R42 ;  /* 0x0000002a00027202 */ /* 0x000fe40000000f00 */
[----:B------:R-:W-:-:S09]  /*0780*/  LOP3.LUT R12, R12, 0x3, RZ, 0xc0, !PT ;  /* 0x000000030c0c7812 */ /* 0x000fd200078ec0ff */
[----:B------:R-:W-:Y:S05]  /*0790*/  @!P0 BRA `(.L_x_53134) ;  /* 0x00000000003c8947 */ /* 0x000fea0003800000 */
[----:B------:R-:W0:Y:S01]  /*07a0*/  LDC.64 R4, c[0x0][0x390] ;  /* 0x0000e400ff047b82 */ /* 0x000e220000000a00 */
[----:B------:R-:W-:Y:S01]  /*07b0*/  VIADD R7, R3, 0x1080 ;  /* 0x0000108003077836 */ /* 0x000fe20000000000 */
[----:B------:R-:W-:Y:S01]  /*07c0*/  IADD3 R8, PT, PT, -R12, RZ, RZ ;  /* 0x000000ff0c087210 */ /* 0x000fe20007ffe1ff */
[--C-:B------:R-:W-:Y:S02]  /*07d0*/  IMAD R9, R40, 0x20, R42.reuse ;  /* 0x0000002028097824 */ /* 0x100fe400078e022a */
[----:B------:R-:W-:Y:S01]  /*07e0*/  IMAD R13, R12, R41, R42 ;  /* 0x000000290c0d7224 */ /* 0x000fe200078e022a */
[----:B------:R-:W-:-:S05]  /*07f0*/  LEA R7, R0, R7, 0x18 ;  /* 0x0000000700077211 */ /* 0x000fca00078ec0ff */
[----:B------:R-:W-:Y:S02]  /*0800*/  IMAD R6, R42, 0x4, R7 ;  /* 0x000000042a067824 */ /* 0x000fe400078e0207 */
[----:B0-----:R-:W-:-:S07]  /*0810*/  IMAD.WIDE.U32 R4, R9, 0x4, R4 ;  /* 0x0000000409047825 */ /* 0x001fce00078e0004 */
.L_x_53135:
[----:B------:R0:W2:Y:S01]  /*0820*/  LDG.E R7, desc[UR6][R4.64] ;  /* 0x0000000604077981 */ /* 0x0000a2000c1e1900 */
[----:B------:R-:W-:-:S05]  /*0830*/  VIADD R8, R8, 0x1 ;  /* 0x0000000108087836 */ /* 0x000fca0000000000 */
[----:B------:R-:W-:Y:S01]  /*0840*/  ISETP.NE.AND P2, PT, R8, RZ, PT ;  /* 0x000000ff0800720c */ /* 0x000fe20003f45270 */
[C---:B0-----:R-:W-:Y:S01]  /*0850*/  IMAD.WIDE.U32 R4, R41.reuse, 0x4, R4 ;  /* 0x0000000429047825 */ /* 0x041fe200078e0004 */
[----:B--2---:R0:W-:Y:S02]  /*0860*/  STS [R6], R7 ;  /* 0x0000000706007388 */ /* 0x0041e40000000800 */
[----:B0-----:R-:W-:-:S09]  /*0870*/  LEA R6, R41, R6, 0x2 ;  /* 0x0000000629067211 */ /* 0x001fd200078e10ff */
[----:B------:R-:W-:Y:S05]  /*0880*/  @P2 BRA `(.L_x_53135) ;  /* 0xfffffffc00e42947 */ /* 0x000fea000383ffff */
.L_x_53134:
[----:B------:R-:W-:Y:S05]  /*0890*/  BSYNC.RECONVERGENT B1 ;  /* 0x0000000000017941 */ /* 0x000fea0003800200 */
.L_x_53133:
        /* <DEDUP_REMOVED lines=10> */
.L_x_53138:
        /* <DEDUP_REMOVED lines=20> */
.L_x_53137:
[----:B------:R-:W-:Y:S05]  /*0a80*/  BSYNC.RECONVERGENT B1 ;  /* 0x0000000000017941 */ /* 0x000fea0003800200 */
.L_x_53136:
[----:B------:R-:W-:Y:S04]  /*0a90*/  BSSY.RECONVERGENT B1, `(.L_x_53139) ;  /* 0x000000c000017945 */ /* 0x000fe80003800200 */
[----:B------:R-:W-:Y:S05]  /*0aa0*/  @!P0 BRA `(.L_x_53140) ;  /* 0x0000000000288947 */ /* 0x000fea0003800000 */
[----:B------:R-:W-:Y:S02]  /*0ab0*/  VIADD R5, R3, 0x1100 ;  /* 0x0000110003057836 */ /* 0x000fe40000000000 */
[C---:B------:R-:W-:Y:S01]  /*0ac0*/  IMAD R2, R12.reuse, R41, R42 ;  /* 0x000000290c027224 */ /* 0x040fe200078e022a */
[----:B------:R-:W-:Y:S02]  /*0ad0*/  IADD3 R12, PT, PT, -R12, RZ, RZ ;  /* 0x000000ff0c0c7210 */ /* 0x000fe40007ffe1ff */
[----:B------:R-:W-:-:S05]  /*0ae0*/  LEA R5, R0, R5, 0x18 ;  /* 0x0000000500057211 */ /* 0x000fca00078ec0ff */
[----:B------:R-:W-:-:S07]  /*0af0*/  IMAD R4, R42, 0x4, R5 ;  /* 0x000000042a047824 */ /* 0x000fce00078e0205 */
.L_x_53141:
[----:B------:R-:W-:Y:S01]  /*0b00*/  IADD3 R12, PT, PT, R12, 0x1, RZ ;  /* 0x000000010c0c7810 */ /* 0x000fe20007ffe0ff */
[----:B------:R0:W-:Y:S03]  /*0b10*/  STS [R4], RZ ;  /* 0x000000ff04007388 */ /* 0x0001e60000000800 */
[----:B------:R-:W-:Y:S01]  /*0b20*/  ISETP.NE.AND P0, PT, R12, RZ, PT ;  /* 0x000000ff0c00720c */ /* 0x000fe20003f05270 */
[----:B0-----:R-:W-:-:S12]  /*0b30*/  IMAD R4, R41, 0x4, R4 ;  /* 0x0000000429047824 */ /* 0x001fd800078e0204 */
[----:B------:R-:W-:Y:S05]  /*0b40*/  @P0 BRA `(.L_x_53141) ;  /* 0xfffffffc00ec0947 */ /* 0x000fea000383ffff */
.L_x_53140:
[----:B------:R-:W-:Y:S05]  /*0b50*/  BSYNC.RECONVERGENT B1 ;  /* 0x0000000000017941 */ /* 0x000fea0003800200 */
.L_x_53139:
[----:B------:R-:W-:Y:S05]  /*0b60*/  @!P1 BRA `(.L_x_53132) ;  /* 0x0000000000389947 */ /* 0x000fea0003800000 */
[----:B------:R-:W-:-:S04]  /*0b70*/  IADD3 R5, PT, PT, R3, 0x1100, RZ ;  /* 0x0000110003057810 */ /* 0x000fc80007ffe0ff */
[----:B------:R-:W-:-:S05]  /*0b80*/  LEA R5, R0, R5, 0x18 ;  /* 0x0000000500057211 */ /* 0x000fca00078ec0ff */
[----:B------:R-:W-:-:S07]  /*0b90*/  IMAD R4, R2, 0x4, R5 ;  /* 0x0000000402047824 */ /* 0x000fce00078e0205 */
.L_x_53142:
        /* <DEDUP_REMOVED lines=11> */
.L_x_53132:
[----:B------:R-:W-:Y:S05]  /*0c50*/  BSYNC.RECONVERGENT B0 ;  /* 0x0000000000007941 */ /* 0x000fea0003800200 */
.L_x_53131:
[----:B------:R-:W-:Y:S01]  /*0c60*/  BAR.SYNC.DEFER_BLOCKING 0x0 ;  /* 0x0000000000007b1d */ /* 0x000fe20000010000 */
[----:B------:R-:W-:-:S13]  /*0c70*/  ISETP.GT.U32.AND P0, PT, R42, 0x3f, PT ;  /* 0x0000003f2a00780c */ /* 0x000fda0003f04070 */
[----:B------:R-:W-:Y:S05]  /*0c80*/  @P0 BRA `(.L_x_53143) ;  /* 0x0000000400440947 */ /* 0x000fea0003800000 */
[----:B------:R-:W-:Y:S02]  /*0c90*/  LOP3.LUT R2, R42, 0x1, RZ, 0xc0, !PT ;  /* 0x000000012a027812 */ /* 0x000fe400078ec0ff */
[----:B------:R-:W-:Y:S02]  /*0ca0*/  IADD3 R3, PT, PT, R3, 0x1080, RZ ;  /* 0x0000108003037810 */ /* 0x000fe40007ffe0ff */
[----:B------:R-:W-:Y:S01]  /*0cb0*/  ISETP.NE.U32.AND P0, PT, R2, 0x1, PT ;  /* 0x000000010200780c */ /* 0x000fe20003f05070 */
[----:B------:R-:W-:Y:S01]  /*0cc0*/  IMAD.SHL.U32 R2, R42, 0x40, RZ ;  /* 0x000000402a027824 */ /* 0x000fe200078e00ff */
[----:B------:R-:W-:Y:S01]  /*0cd0*/  LEA R3, R0, R3, 0x18 ;  /* 0x0000000300037211 */ /* 0x000fe200078ec0ff */
[C---:B------:R-:W-:Y:S01]  /*0ce0*/  IMAD.SHL.U32 R0, R42.reuse, 0x4, RZ ;  /* 0x000000042a007824 */ /* 0x040fe200078e00ff */
[----:B------:R-:W-:Y:S02]  /*0cf0*/  SHF.L.U32 R38, R42, 0x4, RZ ;  /* 0x000000042a267819 */ /* 0x000fe400000006ff */
[----:B------:R-:W-:-:S02]  /*0d00*/  LOP3.LUT R2, R2, 0x40, RZ, 0xc0, !PT ;  /* 0x0000004002027812 */ /* 0x000fc400078ec0ff */
[----:B------:R-:W-:Y:S02]  /*0d10*/  LOP3.LUT R38, R38, 0x10, RZ, 0xc0, !PT ;  /* 0x0000001026267812 */ /* 0x000fe400078ec0ff */
[----:B------:R-:W-:Y:S02]  /*0d20*/  IADD3 R2, PT, PT, R3, R2, RZ ;  /* 0x0000000203027210 */ /* 0x000fe40007ffe0ff */
[----:B------:R-:W-:Y:S01]  /*0d30*/  LOP3.LUT R0, R0, 0x7c, RZ, 0xc0, !PT ;  /* 0x0000007c00007812 */ /* 0x000fe200078ec0ff */
[----:B------:R-:W0:Y:S01]  /*0d40*/  @P0 S2R R4, SR_CgaCtaId ;  /* 0x0000000000040919 */ /* 0x000e220000008800 */
[----:B------:R-:W-:Y:S01]  /*0d50*/  @P0 MOV R3, 0x400 ;  /* 0x0000040000030802 */ /* 0x000fe20000000f00 */
[C---:B------:R-:W-:Y:S01]  /*0d60*/  VIADD R28, R38.reuse, 0x1 ;  /* 0x00000001261c7836 */ /* 0x040fe20000000000 */
[----:B------:R-:W-:Y:S01]  /*0d70*/  IADD3 R39, PT, PT, R39, R0, RZ ;  /* 0x0000000027277210 */ /* 0x000fe20007ffe0ff */
[----:B--2---:R2:W4:Y:S01]  /*0d80*/  LDS.128 R20, [R2] ;  /* 0x0000000002147984 */ /* 0x0045220000000c00 */
[----:B------:R-:W-:Y:S01]  /*0d90*/  SHF.R.U32.HI R36, RZ, 0x1, R42 ;  /* 0x00000001ff247819 */ /* 0x000fe2000001162a */
[----:B------:R-:W-:Y:S01]  /*0da0*/  @P0 VIADD R3, R3, 0x1100 ;  /* 0x0000110003030836 */ /* 0x000fe20000000000 */
[----:B------:R-:W-:Y:S01]  /*0db0*/  SHF.R.U32.HI R35, RZ, 0x1, R41 ;  /* 0x00000001ff237819 */ /* 0x000fe20000011629 */
[----:B-1----:R2:W1:Y:S01]  /*0dc0*/  LDS.128 R16, [R2+0x10] ;  /* 0x0000100002107984 */ /* 0x0024620000000c00 */
[C---:B------:R-:W-:Y:S01]  /*0dd0*/  LOP3.LUT R34, R38.reuse, 0xf, RZ, 0xfc, !PT ;  /* 0x0000000f26227812 */ /* 0x040fe200078efcff */
[C---:B------:R-:W-:Y:S01]  /*0de0*/  VIADD R26, R38.reuse, 0x3 ;  /* 0x00000003261a7836 */ /* 0x040fe20000000000 */
[C---:B------:R-:W-:Y:S01]  /*0df0*/  LOP3.LUT R33, R38.reuse, 0xe, RZ, 0xfc, !PT ;  /* 0x0000000e26217812 */ /* 0x040fe200078efcff */
[----:B------:R2:W1:Y:S01]  /*0e00*/  LDS.128 R12, [R2+0x20] ;  /* 0x00002000020c7984 */ /* 0x0004620000000c00 */
[C---:B------:R-:W-:Y:S01]  /*0e10*/  LOP3.LUT R32, R38.reuse, 0xd, RZ, 0xfc, !PT ;  /* 0x0000000d26207812 */ /* 0x040fe200078efcff */
[C---:B------:R-:W-:Y:S01]  /*0e20*/  VIADD R24, R38.reuse, 0x7 ;  /* 0x0000000726187836 */ /* 0x040fe20000000000 */
[C---:B------:R-:W-:Y:S01]  /*0e30*/  LOP3.LUT R31, R38.reuse, 0xc, RZ, 0xfc, !PT ;  /* 0x0000000c261f7812 */ /* 0x040fe200078efcff */
[----:B------:R2:W1:Y:S01]  /*0e40*/  LDS.128 R8, [R2+0x30] ;  /* 0x0000300002087984 */ /* 0x0004620000000c00 */
[C---:B------:R-:W-:Y:S01]  /*0e50*/  LOP3.LUT R30, R38.reuse, 0x5, RZ, 0xfc, !PT ;  /* 0x00000005261e7812 */ /* 0x040fe200078efcff */
[C---:B---3--:R-:W-:Y:S01]  /*0e60*/  VIADD R6, R38.reuse, 0x9 ;  /* 0x0000000926067836 */ /* 0x048fe20000000000 */
[----:B------:R-:W-:-:S02]  /*0e70*/  LOP3.LUT R29, R38, 0x4, RZ, 0xfc, !PT ;  /* 0x00000004261d7812 */ /* 0x000fc400078efcff */
[C---:B------:R-:W-:Y:S02]  /*0e80*/  IADD3 R27, PT, PT, R38.reuse, 0x2, RZ ;  /* 0x00000002261b7810 */ /* 0x040fe40007ffe0ff */
[C---:B------:R-:W-:Y:S02]  /*0e90*/  IADD3 R25, PT, PT, R38.reuse, 0x6, RZ ;  /* 0x0000000626197810 */ /* 0x040fe40007ffe0ff */
[C---:B------:R-:W-:Y:S02]  /*0ea0*/  IADD3 R7, PT, PT, R38.reuse, 0x8, RZ ;  /* 0x0000000826077810 */ /* 0x040fe40007ffe0ff */
[----:B------:R-:W-:Y:S02]  /*0eb0*/  IADD3 R5, PT, PT, R38, 0xa, RZ ;  /* 0x0000000a26057810 */ /* 0x000fe40007ffe0ff */
[----:B0-----:R-:W-:Y:S01]  /*0ec0*/  @P0 LEA R37, R4, R3, 0x18 ;  /* 0x0000000304250211 */ /* 0x001fe200078ec0ff */
[----:B--2---:R-:W-:-:S07]  /*0ed0*/  VIADD R4, R38, 0xb ;  /* 0x0000000b26047836 */ /* 0x004fce0000000000 */
.L_x_53145:
[----:B------:R-:W-:Y:S01]  /*0ee0*/  IMAD R43, R36, 0x84, R39 ;  /* 0x00000084242b7824 */ /* 0x000fe200078e0227 */
[----:B------:R-:W-:-:S05]  /*0ef0*/  UMOV UR4, 0xffffffff ;  /* 0xffffffff00047882 */ /* 0x000fca0000000000 */
[----:B0-----:R-:W0:Y:S01]  /*0f00*/  LDS R43, [R43] ;  /* 0x000000002b2b7984 */ /* 0x001e220000000800 */
[----:B------:R-:W-:Y:S05]  /*0f10*/  BRA.DIV UR4, `(.L_x_53144) ;  /* 0x0000000604f87947 */ /* 0x000fea000b800000 */
[----:B0-----:R-:W4:Y:S04]  /*0f20*/  SHFL.IDX PT, R45, R43, R38, 0x1f ;  /* 0x00001f262b2d7589 */ /* 0x001f2800000e0000 */
[----:B------:R-:W0:Y:S01]  /*0f30*/  SHFL.IDX PT, R0, R43, R28, 0x1f ;  /* 0x00001f1c2b007589 */ /* 0x000e2200000e0000 */
[----:B----4-:R-:W-:-:S04]  /*0f40*/  IMAD R44, R20, R45, RZ ;  /* 0x0000002d142c7224 */ /* 0x010fc800078e02ff */
[----:B0-----:R-:W-:Y:S02]  /*0f50*/  IMAD R45, R21, R0, R44 ;  /* 0x00000000152d7224 */ /* 0x001fe400078e022c */
[----:B------:R-:W0:Y:S04]  /*0f60*/  SHFL.IDX PT, R44, R43, R27, 0x1f ;  /* 0x00001f1b2b2c7589 */ /* 0x000e2800000e0000 */
[----:B------:R-:W-:Y:S01]  /*0f70*/  SHFL.IDX PT, R0, R43, R34, 0x1f ;  /* 0x00001f222b007589 */ /* 0x000fe200000e0000 */
[----:B0-----:R-:W-:-:S03]  /*0f80*/  IMAD R44, R22, R44, R45 ;  /* 0x0000002c162c7224 */ /* 0x001fc600078e022d */
        /* <DEDUP_REMOVED lines=24> */
.L_x_53166:
[----:B------:R-:W-:Y:S01]  /*1110*/  IMAD R0, R11, R0, R44 ;  /* 0x000000000b007224 */ /* 0x000fe200078e022c */
[----:B------:R-:W-:Y:S05]  /*1120*/  WARPSYNC.ALL ;  /* 0x0000000000007948 */ /* 0x000fea0003800000 */
[----:B------:R-:W0:Y:S01]  /*1130*/  SHFL.DOWN PT, R3, R0, 0x1, 0x1e1f ;  /* 0x083e1f0000037f89 */ /* 0x000e2200000e0000 */
[----:B------:R-:W-:Y:S01]  /*1140*/  @P0 IMAD R2, R36, 0x4, R37 ;  /* 0x0000000424020824 */ /* 0x000fe200078e0225 */
[----:B------:R-:W-:-:S04]  /*1150*/  IADD3 R36, PT, PT, R35, R36, RZ ;  /* 0x0000002423247210 */ /* 0x000fc80007ffe0ff */
[----:B------:R-:W-:Y:S02]  /*1160*/  ISETP.GE.U32.AND P1, PT, R36, 0x20, PT ;  /* 0x000000202400780c */ /* 0x000fe40003f26070 */
[----:B0-----:R-:W-:-:S05]  /*1170*/  IADD3 R3, PT, PT, R0, R3, RZ ;  /* 0x0000000300037210 */ /* 0x001fca0007ffe0ff */
[----:B------:R0:W-:Y:S06]  /*1180*/  @P0 STS [R2], R3 ;  /* 0x0000000302000388 */ /* 0x0001ec0000000800 */
[----:B------:R-:W-:Y:S05]  /*1190*/  @!P1 BRA `(.L_x_53145) ;  /* 0xfffffffc00509947 */ /* 0x000fea000383ffff */
.L_x_53143:
[----:B------:R-:W-:Y:S05]  /*11a0*/  WARPSYNC.ALL ;  /* 0x0000000000007948 */ /* 0x000fea0003800000 */
[----:B------:R-:W-:Y:S01]  /*11b0*/  BAR.SYNC.DEFER_BLOCKING 0x0 ;  /* 0x0000000000007b1d */ /* 0x000fe20000010000 */
[----:B------:R-:W-:-:S13]  /*11c0*/  ISETP.GT.U32.AND P0, PT, R42, 0x1f, PT ;  /* 0x0000001f2a00780c */ /* 0x000fda0003f04070 */
[----:B------:R-:W-:Y:S05]  /*11d0*/  @P0 EXIT ;  /* 0x000000000000094d */ /* 0x000fea0003800000 */
[----:B------:R-:W4:Y:S01]  /*11e0*/  I2F.U32.RP R4, R41 ;  /* 0x0000002900047306 */ /* 0x000f220000209000 */
[----:B------:R-:W3:Y:S01]  /*11f0*/  S2R R0, SR_TID.X ;  /* 0x0000000000007919 */ /* 0x000ee20000002100 */
[----:B------:R-:W-:Y:S01]  /*1200*/  ISETP.NE.U32.AND P2, PT, R41, RZ, PT ;  /* 0x000000ff2900720c */ /* 0x000fe20003f45070 */
[----:B------:R-:W-:Y:S05]  /*1210*/  BSSY.RECONVERGENT B0, `(.L_x_53146) ;  /* 0x000002e000007945 */ /* 0x000fea0003800200 */
[----:B----4-:R-:W0:Y:S02]  /*1220*/  MUFU.RCP R4, R4 ;  /* 0x0000000400047308 */ /* 0x010e240000001000 */
[----:B0-----:R-:W-:-:S02]  /*1230*/  VIADD R2, R4, 0xffffffe ;  /* 0x0ffffffe04027836 */ /* 0x001fc40000000000 */
[----:B---3--:R-:W-:-:S04]  /*1240*/  IMAD.IADD R6, R0, 0x1, R41 ;  /* 0x0000000100067824 */ /* 0x008fc800078e0229 */
[----:B------:R0:W2:Y:S01]  /*1250*/  F2I.FTZ.U32.TRUNC.NTZ R3, R2 ;  /* 0x0000000200037305 */ /* 0x0000a2000021f000 */
[C---:B------:R-:W-:Y:S02]  /*1260*/  ISETP.GE.U32.AND P0, PT, R6.reuse, 0x20, PT ;  /* 0x000000200600780c */ /* 0x040fe40003f06070 */
[----:B------:R-:W-:Y:S02]  /*1270*/  VIMNMX.U32 R0, PT, PT, R6, 0x20, !PT ;  /* 0x0000002006007848 */ /* 0x000fe40007fe0000 */
[----:B------:R-:W-:Y:S01]  /*1280*/  SEL R5, RZ, 0x1, P0 ;  /* 0x00000001ff057807 */ /* 0x000fe20000000000 */
[----:B0-----:R-:W-:-:S03]  /*1290*/  HFMA2 R2, -RZ, RZ, 0, 0 ;  /* 0x00000000ff027431 */ /* 0x001fc600000001ff */
[----:B------:R-:W-:Y:S02]  /*12a0*/  IADD3 R0, PT, PT, R0, -R6, -R5 ;  /* 0x8000000600007210 */ /* 0x000fe40007ffe805 */
        /* <DEDUP_REMOVED lines=23> */
[----:B------:R-:W2:Y:S02]  /*1420*/  LDC.64 R2, c[0x0][0x3a0] ;  /* 0x0000e800ff027b82 */ /* 0x000ea40000000a00 */
[----:B------:R-:W-:Y:S01]  /*1430*/  IADD3 R4, PT, PT, -R5, RZ, RZ ;  /* 0x000000ff05047210 */ /* 0x000fe20007ffe1ff */
[----:B0-----:R-:W-:-:S06]  /*1440*/  ULEA UR4, UR5, UR4, 0x18 ;  /* 0x0000000405047291 */ /* 0x001fcc000f8ec0ff */
[----:B------:R-:W-:Y:S01]  /*1450*/  LEA R0, R42, UR4, 0x2 ;  /* 0x000000042a007c11 */ /* 0x000fe2000f8e10ff */
[----:B------:R-:W-:Y:S02]  /*1460*/  IMAD R42, R5, R41, R42 ;  /* 0x00000029052a7224 */ /* 0x000fe400078e022a */
[----:B--2---:R-:W-:-:S07]  /*1470*/  IMAD.WIDE.U32 R2, R7, 0x4, R2 ;  /* 0x0000000407027825 */ /* 0x004fce00078e0002 */
.L_x_53148:
[----:B------:R0:W2:Y:S01]  /*1480*/  LDS R5, [R0] ;  /* 0x0000000000057984 */ /* 0x0000a20000000800 */
[----:B------:R-:W-:-:S05]  /*1490*/  VIADD R4, R4, 0x1 ;  /* 0x0000000104047836 */ /* 0x000fca0000000000 */
[----:B------:R-:W-:Y:S02]  /*14a0*/  ISETP.NE.AND P0, PT, R4, RZ, PT ;  /* 0x000000ff0400720c */ /* 0x000fe40003f05270 */
[C---:B0-----:R-:W-:Y:S01]  /*14b0*/  LEA R0, R41.reuse, R0, 0x2 ;  /* 0x0000000029007211 */ /* 0x041fe200078e10ff */
[----:B--2---:R0:W-:Y:S02]  /*14c0*/  STG.E desc[UR6][R2.64], R5 ;  /* 0x0000000502007986 */ /* 0x0041e4000c101906 */
[----:B0-----:R-:W-:-:S08]  /*14d0*/  IMAD.WIDE.U32 R2, R41, 0x4, R2 ;  /* 0x0000000429027825 */ /* 0x001fd000078e0002 */
[----:B------:R-:W-:Y:S05]  /*14e0*/  @P0 BRA `(.L_x_53148) ;  /* 0xfffffffc00e40947 */ /* 0x000fea000383ffff */
.L_x_53147:
[----:B------:R-:W-:Y:S05]  /*14f0*/  BSYNC.RECONVERGENT B0 ;  /* 0x0000000000007941 */ /* 0x000fea0003800200 */
.L_x_53146:
        /* <DEDUP_REMOVED lines=11> */
.L_x_53149:
[C---:B------:R-:W-:Y:S01]  /*15b0*/  LEA R18, R41.reuse, R0, 0x2 ;  /* 0x0000000029127211 */ /* 0x040fe200078e10ff */
        /* <DEDUP_REMOVED lines=20> */
.L_x_53144:
[----:B------:R-:W-:Y:S01]  /*1700*/  IMAD.MOV.U32 R0, RZ, RZ, -0x1 ;  /* 0xffffffffff007424 */ /* 0x000fe200078e00ff */
[----:B------:R-:W-:Y:S01]  /*1710*/  MOV R3, 0x1f ;  /* 0x0000001f00037802 */ /* 0x000fe20000000f00 */
[----:B------:R-:W-:-:S07]  /*1720*/  IMAD.MOV.U32 R2, RZ, RZ, R38 ;  /* 0x000000ffff027224 */ /* 0x000fce00078e0026 */
[----:B01--4-:R-:W-:Y:S05]  /*1730*/  WARPSYNC.COLLECTIVE R0, `(.L_x_53150) ;  /* 0x0000000000087348 */ /* 0x013fea0003c00000 */
[----:B0-----:R0:W2:Y:S02]  /*1740*/  SHFL.IDX P1, R0, R43, R2, R3 ;  /* 0x000000022b007389 */ /* 0x0010a40000020003 */
[----:B012-4-:R-:W-:Y:S05]  /*1750*/  ENDCOLLECTIVE ;  /* 0x000000000000791b */ /* 0x017fea0003800000 */
.L_x_53150:
[----:B------:R-:W-:Y:S01]  /*1760*/  IMAD.MOV.U32 R2, RZ, RZ, R28 ;  /* 0x000000ffff027224 */ /* 0x000fe200078e001c */
[----:B------:R-:W-:Y:S02]  /*1770*/  MOV R45, R0 ;  /* 0x00000000002d7202 */ /* 0x000fe40000000f00 */
[----:B------:R-:W-:-:S03]  /*1780*/  MOV R0, 0xffffffff ;  /* 0xffffffff00007802 */ /* 0x000fc60000000f00 */
[----:B------:R-:W-:-:S07]  /*1790*/  IMAD R44, R20, R45, RZ ;  /* 0x0000002d142c7224 */ /* 0x000fce00078e02ff */
[----:B------:R-:W-:Y:S05]  /*17a0*/  WARPSYNC.COLLECTIVE R0, `(.L_x_53151) ;  /* 0x0000000000087348 */ /* 0x000fea0003c00000 */
[----:B------:R0:W1:Y:S02]  /*17b0*/  SHFL.IDX P1, R0, R43, R2, R3 ;  /* 0x000000022b007389 */ /* 0x0000640000020003 */
[----:B01----:R-:W-:Y:S05]  /*17c0*/  ENDCOLLECTIVE ;  /* 0x000000000000791b */ /* 0x003fea0003800000 */
.L_x_53151:
[----:B------:R-:W-:Y:S02]  /*17d0*/  IMAD.MOV.U32 R2, RZ, RZ, R27 ;  /* 0x000000ffff027224 */ /* 0x000fe400078e001b */
[----:B------:R-:W-:Y:S01]  /*17e0*/  IMAD R45, R21, R0, R44 ;  /* 0x00000000152d7224 */ /* 0x000fe200078e022c */
[----:B------:R-:W-:-:S07]  /*17f0*/  MOV R0, 0xffffffff ;  /* 0xffffffff00007802 */ /* 0x000fce0000000f00 */
[----:B------:R-:W-:Y:S05]  /*1800*/  WARPSYNC.COLLECTIVE R0, `(.L_x_53152) ;  /* 0x0000000000087348 */ /* 0x000fea0003c00000 */
[----:B------:R0:W1:Y:S02]  /*1810*/  SHFL.IDX P1, R0, R43, R2, R3 ;  /* 0x000000022b007389 */ /* 0x0000640000020003 */
[----:B01----:R-:W-:Y:S05]  /*1820*/  ENDCOLLECTIVE ;  /* 0x000000000000791b */ /* 0x003fea0003800000 */
.L_x_53152:
[----:B------:R-:W-:Y:S01]  /*1830*/  MOV R2, R26 ;  /* 0x0000001a00027202 */ /* 0x000fe20000000f00 */
[----:B------:R-:W-:Y:S02]  /*1840*/  IMAD.MOV.U32 R44, RZ, RZ, R0 ;  /* 0x000000ffff2c7224 */ /* 0x000fe400078e0000 */
[----:B------:R-:W-:Y:S02]  /*1850*/  IMAD.MOV.U32 R0, RZ, RZ, -0x1 ;  /* 0xffffffffff007424 */ /* 0x000fe400078e00ff */
[----:B------:R-:W-:-:S07]  /*1860*/  IMAD R44, R22, R44, R45 ;  /* 0x0000002c162c7224 */ /* 0x000fce00078e022d */
[----:B------:R-:W-:Y:S05]  /*1870*/  WARPSYNC.COLLECTIVE R0, `(.L_x_53153) ;  /* 0x0000000000087348 */ /* 0x000fea0003c00000 */
[----:B------:R0:W1:Y:S02]  /*1880*/  SHFL.IDX P1, R0, R43, R2, R3 ;  /* 0x000000022b007389 */ /* 0x0000640000020003 */
[----:B01----:R-:W-:Y:S05]  /*1890*/  ENDCOLLECTIVE ;  /* 0x000000000000791b */ /* 0x003fea0003800000 */
.L_x_53153:
[----:B------:R-:W-:Y:S01]  /*18a0*/  IMAD.MOV.U32 R2, RZ, RZ, R29 ;  /* 0x000000ffff027224 */ /* 0x000fe200078e001d */
[----:B------:R-:W-:Y:S02]  /*18b0*/  MOV R45, R0 ;  /* 0x00000000002d7202 */ /* 0x000fe40000000f00 */
[----:B------:R-:W-:-:S03]  /*18c0*/  MOV R0, 0xffffffff ;  /* 0xffffffff00007802 */ /* 0x000fc60000000f00 */
[----:B------:R-:W-:-:S07]  /*18d0*/  IMAD R45, R23, R45, R44 ;  /* 0x0000002d172d7224 */ /* 0x000fce00078e022c */
[----:B------:R-:W-:Y:S05]  /*18e0*/  WARPSYNC.COLLECTIVE R0, `(.L_x_53154) ;  /* 0x0000000000087348 */ /* 0x000fea0003c00000 */
[----:B------:R0:W1:Y:S02]  /*18f0*/  SHFL.IDX P1, R0, R43, R2, R3 ;  /* 0x000000022b007389 */ /* 0x0000640000020003 */
[----:B01----:R-:W-:Y:S05]  /*1900*/  ENDCOLLECTIVE ;  /* 0x000000000000791b */ /* 0x003fea0003800000 */
.L_x_53154:
[----:B------:R-:W-:Y:S01]  /*1910*/  MOV R2, R30 ;  /* 0x0000001e00027202 */ /* 0x000fe20000000f00 */
[----:B------:R-:W-:Y:S02]  /*1920*/  IMAD.MOV.U32 R44, RZ, RZ, R0 ;  /* 0x000000ffff2c7224 */ /* 0x000fe400078e0000 */
[----:B------:R-:W-:Y:S02]  /*1930*/  IMAD.MOV.U32 R0, RZ, RZ, -0x1 ;  /* 0xffffffffff007424 */ /* 0x000fe400078e00ff */
[----:B------:R-:W-:-:S07]  /*1940*/  IMAD R44, R16, R44, R45 ;  /* 0x0000002c102c7224 */ /* 0x000fce00078e022d */
[----:B------:R-:W-:Y:S05]  /*1950*/  WARPSYNC.COLLECTIVE R0, `(.L_x_53155) ;  /* 0x0000000000087348 */ /* 0x000fea0003c00000 */
[----:B------:R0:W1:Y:S02]  /*1960*/  SHFL.IDX P1, R0, R43, R2, R3 ;  /* 0x000000022b007389 */ /* 0x0000640000020003 */
[----:B01----:R-:W-:Y:S05]  /*1970*/  ENDCOLLECTIVE ;  /* 0x000000000000791b */ /* 0x003fea0003800000 */
.L_x_53155:
[----:B------:R-:W-:Y:S01]  /*1980*/  IMAD.MOV.U32 R2, RZ, RZ, R25 ;  /* 0x000000ffff027224 */ /* 0x000fe200078e0019 */
[----:B------:R-:W-:Y:S02]  /*1990*/  MOV R45, R0 ;  /* 0x00000000002d7202 */ /* 0x000fe40000000f00 */
[----:B------:R-:W-:-:S03]  /*19a0*/  MOV R0, 0xffffffff ;  /* 0xffffffff00007802 */ /* 0x000fc60000000f00 */
[----:B------:R-:W-:-:S07]  /*19b0*/  IMAD R45, R17, R45, R44 ;  /* 0x0000002d112d7224 */ /* 0x000fce00078e022c */
[----:B------:R-:W-:Y:S05]  /*19c0*/  WARPSYNC.COLLECTIVE R0, `(.L_x_53156) ;  /* 0x0000000000087348 */ /* 0x000fea0003c00000 */
[----:B------:R0:W1:Y:S02]  /*19d0*/  SHFL.IDX P1, R0, R43, R2, R3 ;  /* 0x000000022b007389 */ /* 0x0000640000020003 */
[----:B01----:R-:W-:Y:S05]  /*19e0*/  ENDCOLLECTIVE ;  /* 0x000000000000791b */ /* 0x003fea0003800000 */
.L_x_53156:
[----:B------:R-:W-:Y:S01]  /*19f0*/  MOV R2, R24 ;  /* 0x0000001800027202 */ /* 0x000fe20000000f00 */
[----:B------:R-:W-:Y:S02]  /*1a00*/  IMAD.MOV.U32 R44, RZ, RZ, R0 ;  /* 0x000000ffff2c7224 */ /* 0x000fe400078e0000 */
[----:B------:R-:W-:Y:S02]  /*1a10*/  IMAD.MOV.U32 R0, RZ, RZ, -0x1 ;  /* 0xffffffffff007424 */ /* 0x000fe400078e00ff */
[----:B------:R-:W-:-:S07]  /*1a20*/  IMAD R44, R18, R44, R45 ;  /* 0x0000002c122c7224 */ /* 0x000fce00078e022d */
[----:B------:R-:W-:Y:S05]  /*1a30*/  WARPSYNC.COLLECTIVE R0, `(.L_x_53157) ;  /* 0x0000000000087348 */ /* 0x000fea0003c00000 */
[----:B------:R0:W1:Y:S02]  /*1a40*/  SHFL.IDX P1, R0, R43, R2, R3 ;  /* 0x000000022b007389 */ /* 0x0000640000020003 */
[----:B01----:R-:W-:Y:S05]  /*1a50*/  ENDCOLLECTIVE ;  /* 0x000000000000791b */ /* 0x003fea0003800000 */
.L_x_53157:
[----:B------:R-:W-:Y:S01]  /*1a60*/  IMAD.MOV.U32 R2, RZ, RZ, R7 ;  /* 0x000000ffff027224 */ /* 0x000fe200078e0007 */
[----:B------:R-:W-:Y:S02]  /*1a70*/  MOV R45, R0 ;  /* 0x00000000002d7202 */ /* 0x000fe40000000f00 */
[----:B------:R-:W-:-:S03]  /*1a80*/  MOV R0, 0xffffffff ;  /* 0xffffffff00007802 */ /* 0x000fc60000000f00 */
[----:B------:R-:W-:-:S07]  /*1a90*/  IMAD R45, R19, R45, R44 ;  /* 0x0000002d132d7224 */ /* 0x000fce00078e022c */
[----:B------:R-:W-:Y:S05]  /*1aa0*/  WARPSYNC.COLLECTIVE R0, `(.L_x_53158) ;  /* 0x0000000000087348 */ /* 0x000fea0003c00000 */
[----:B------:R0:W1:Y:S02]  /*1ab0*/  SHFL.IDX P1, R0, R43, R2, R3 ;  /* 0x000000022b007389 */ /* 0x0000640000020003 */
[----:B01----:R-:W-:Y:S05]  /*1ac0*/  ENDCOLLECTIVE ;  /* 0x000000000000791b */ /* 0x003fea0003800000 */
.L_x_53158:
[----:B------:R-:W-:Y:S01]  /*1ad0*/  MOV R2, R6 ;  /* 0x0000000600027202 */ /* 0x000fe20000000f00 */
[----:B------:R-:W-:Y:S02]  /*1ae0*/  IMAD.MOV.U32 R44, RZ, RZ, R0 ;  /* 0x000000ffff2c7224 */ /* 0x000fe400078e0000 */
[----:B------:R-:W-:Y:S02]  /*1af0*/  IMAD.MOV.U32 R0, RZ, RZ, -0x1 ;  /* 0xffffffffff007424 */ /* 0x000fe400078e00ff */
[----:B------:R-:W-:-:S07]  /*1b00*/  IMAD R44, R12, R44, R45 ;  /* 0x0000002c0c2c7224 */ /* 0x000fce00078e022d */
[----:B------:R-:W-:Y:S05]  /*1b10*/  WARPSYNC.COLLECTIVE R0, `(.L_x_53159) ;  /* 0x0000000000087348 */ /* 0x000fea0003c00000 */
[----:B------:R0:W1:Y:S02]  /*1b20*/  SHFL.IDX P1, R0, R43, R2, R3 ;  /* 0x000000022b007389 */ /* 0x0000640000020003 */
[----:B01----:R-:W-:Y:S05]  /*1b30*/  ENDCOLLECTIVE ;  /* 0x000000000000791b */ /* 0x003fea0003800000 */
.L_x_53159:
[----:B------:R-:W-:Y:S01]  /*1b40*/  IMAD.MOV.U32 R2, RZ, RZ, R5 ;  /* 0x000000ffff027224 */ /* 0x000fe200078e0005 */
[----:B------:R-:W-:Y:S02]  /*1b50*/  MOV R45, R0 ;  /* 0x00000000002d7202 */ /* 0x000fe40000000f00 */
[----:B------:R-:W-:-:S03]  /*1b60*/  MOV R0, 0xffffffff ;  /* 0xffffffff00007802 */ /* 0x000fc60000000f00 */
[----:B------:R-:W-:-:S07]  /*1b70*/  IMAD R45, R13, R45, R44 ;  /* 0x0000002d0d2d7224 */ /* 0x000fce00078e022c */
[----:B------:R-:W-:Y:S05]  /*1b80*/  WARPSYNC.COLLECTIVE R0, `(.L_x_53160) ;  /* 0x0000000000087348 */ /* 0x000fea0003c00000 */
[----:B------:R0:W1:Y:S02]  /*1b90*/  SHFL.IDX P1, R0, R43, R2, R3 ;  /* 0x000000022b007389 */ /* 0x0000640000020003 */
[----:B01----:R-:W-:Y:S05]  /*1ba0*/  ENDCOLLECTIVE ;  /* 0x000000000000791b */ /* 0x003fea0003800000 */
.L_x_53160:
[----:B------:R-:W-:Y:S01]  /*1bb0*/  MOV R2, R4 ;  /* 0x0000000400027202 */ /* 0x000fe20000000f00 */
[----:B------:R-:W-:Y:S02]  /*1bc0*/  IMAD.MOV.U32 R44, RZ, RZ, R0 ;  /* 0x000000ffff2c7224 */ /* 0x000fe400078e0000 */
[----:B------:R-:W-:Y:S02]  /*1bd0*/  IMAD.MOV.U32 R0, RZ, RZ, -0x1 ;  /* 0xffffffffff007424 */ /* 0x000fe400078e00ff */
[----:B------:R-:W-:-:S07]  /*1be0*/  IMAD R44, R14, R44, R45 ;  /* 0x0000002c0e2c7224 */ /* 0x000fce00078e022d */
[----:B------:R-:W-:Y:S05]  /*1bf0*/  WARPSYNC.COLLECTIVE R0, `(.L_x_53161) ;  /* 0x0000000000087348 */ /* 0x000fea0003c00000 */
[----:B------:R0:W1:Y:S02]  /*1c00*/  SHFL.IDX P1, R0, R43, R2, R3 ;  /* 0x000000022b007389 */ /* 0x0000640000020003 */
[----:B01----:R-:W-:Y:S05]  /*1c10*/  ENDCOLLECTIVE ;  /* 0x000000000000791b */ /* 0x003fea0003800000 */
.L_x_53161:
[----:B------:R-:W-:Y:S01]  /*1c20*/  IMAD.MOV.U32 R2, RZ, RZ, R31 ;  /* 0x000000ffff027224 */ /* 0x000fe200078e001f */
[----:B------:R-:W-:Y:S02]  /*1c30*/  MOV R45, R0 ;  /* 0x00000000002d7202 */ /* 0x000fe40000000f00 */
[----:B------:R-:W-:-:S03]  /*1c40*/  MOV R0, 0xffffffff ;  /* 0xffffffff00007802 */ /* 0x000fc60000000f00 */
[----:B------:R-:W-:-:S07]  /*1c50*/  IMAD R45, R15, R45, R44 ;  /* 0x0000002d0f2d7224 */ /* 0x000fce00078e022c */
[----:B------:R-:W-:Y:S05]  /*1c60*/  WARPSYNC.COLLECTIVE R0, `(.L_x_53162) ;  /* 0x0000000000087348 */ /* 0x000fea0003c00000 */
[----:B------:R0:W1:Y:S02]  /*1c70*/  SHFL.IDX P1, R0, R43, R2, R3 ;  /* 0x000000022b007389 */ /* 0x0000640000020003 */
[----:B01----:R-:W-:Y:S05]  /*1c80*/  ENDCOLLECTIVE ;  /* 0x000000000000791b */ /* 0x003fea0003800000 */
.L_x_53162:
[----:B------:R-:W-:Y:S01]  /*1c90*/  MOV R2, R32 ;  /* 0x0000002000027202 */ /* 0x000fe20000000f00 */
[----:B------:R-:W-:Y:S02]  /*1ca0*/  IMAD.MOV.U32 R44, RZ, RZ, R0 ;  /* 0x000000ffff2c7224 */ /* 0x000fe400078e0000 */
[----:B------:R-:W-:Y:S02]  /*1cb0*/  IMAD.MOV.U32 R0, RZ, RZ, -0x1 ;  /* 0xffffffffff007424 */ /* 0x000fe400078e00ff */
[----:B------:R-:W-:-:S07]  /*1cc0*/  IMAD R44, R8, R44, R45 ;  /* 0x0000002c082c7224 */ /* 0x000fce00078e022d */
[----:B------:R-:W-:Y:S05]  /*1cd0*/  WARPSYNC.COLLECTIVE R0, `(.L_x_53163) ;  /* 0x0000000000087348 */ /* 0x000fea0003c00000 */
[----:B------:R0:W1:Y:S02]  /*1ce0*/  SHFL.IDX P1, R0, R43, R2, R3 ;  /* 0x000000022b007389 */ /* 0x0000640000020003 */
[----:B01----:R-:W-:Y:S05]  /*1cf0*/  ENDCOLLECTIVE ;  /* 0x000000000000791b */ /* 0x003fea0003800000 */
.L_x_53163:
[----:B------:R-:W-:Y:S01]  /*1d00*/  IMAD.MOV.U32 R2, RZ, RZ, R33 ;  /* 0x000000ffff027224 */ /* 0x000fe200078e0021 */
[----:B------:R-:W-:Y:S02]  /*1d10*/  MOV R45, R0 ;  /* 0x00000000002d7202 */ /* 0x000fe40000000f00 */
[----:B------:R-:W-:-:S03]  /*1d20*/  MOV R0, 0xffffffff ;  /* 0xffffffff00007802 */ /* 0x000fc60000000f00 */
[----:B------:R-:W-:-:S07]  /*1d30*/  IMAD R45, R9, R45, R44 ;  /* 0x0000002d092d7224 */ /* 0x000fce00078e022c */
[----:B------:R-:W-:Y:S05]  /*1d40*/  WARPSYNC.COLLECTIVE R0, `(.L_x_53164) ;  /* 0x0000000000087348 */ /* 0x000fea0003c00000 */
[----:B------:R0:W1:Y:S02]  /*1d50*/  SHFL.IDX P1, R0, R43, R2, R3 ;  /* 0x000000022b007389 */ /* 0x0000640000020003 */
[----:B01----:R-:W-:Y:S05]  /*1d60*/  ENDCOLLECTIVE ;  /* 0x000000000000791b */ /* 0x003fea0003800000 */
.L_x_53164:
[----:B------:R-:W-:Y:S01]  /*1d70*/  MOV R2, R34 ;  /* 0x0000002200027202 */ /* 0x000fe20000000f00 */
[----:B------:R-:W-:Y:S02]  /*1d80*/  IMAD.MOV.U32 R44, RZ, RZ, R0 ;  /* 0x000000ffff2c7224 */ /* 0x000fe400078e0000 */
[----:B------:R-:W-:Y:S02]  /*1d90*/  IMAD.MOV.U32 R0, RZ, RZ, -0x1 ;  /* 0xffffffffff007424 */ /* 0x000fe400078e00ff */
[----:B------:R-:W-:-:S07]  /*1da0*/  IMAD R44, R10, R44, R45 ;  /* 0x0000002c0a2c7224 */ /* 0x000fce00078e022d */
[----:B------:R-:W-:Y:S05]  /*1db0*/  WARPSYNC.COLLECTIVE R0, `(.L_x_53165) ;  /* 0x0000000000087348 */ /* 0x000fea0003c00000 */
[----:B------:R0:W1:Y:S02]  /*1dc0*/  SHFL.IDX P1, R0, R43, R2, R3 ;  /* 0x000000022b007389 */ /* 0x0000640000020003 */
[----:B01----:R-:W-:Y:S05]  /*1dd0*/  ENDCOLLECTIVE ;  /* 0x000000000000791b */ /* 0x003fea0003800000 */
.L_x_53165:
[----:B------:R-:W-:Y:S05]  /*1de0*/  BRA `(.L_x_53166) ;  /* 0xfffffff000c87947 */ /* 0x000fea000383ffff */
        .weak           $__internal_250_$__cuda_sm20_div_u16
        .type           $__internal_250_$__cuda_sm20_div_u16,@function
        .size           $__internal_250_$__cuda_sm20_div_u16,(.L_x_58201 - $__internal_250_$__cuda_sm20_div_u16)
$__internal_250_$__cuda_sm20_div_u16:
        /* <DEDUP_REMOVED lines=18> */
[----:B------:R-:W-:Y:S06]  /*1f10*/  RET.REL.NODEC R4 `(_Z9cuda_gemmIiLi256ELi1ELi1ELi32ELi32ELi32ELi32ELi1ELi1EEviiiPT_S1_S1_ii) ;  /* 0xffffffe004387950 */ /* 0x000fec0003c3ffff */
.L_x_53167:
        /* <DEDUP_REMOVED lines=14> */
.L_x_58201:


//--------------------- .text._Z9cuda_gemmIiLi256ELi1ELi1ELi32ELi32ELi32ELi32ELi1ELi0EEviiiPT_S1_S1_ii --------------------------
	.section	.text._Z9cuda_gemmIiLi256ELi1ELi1ELi32ELi32ELi32ELi32ELi1ELi0EEviiiPT_S1_S1_ii,"ax",@progbits
	.align	128
        .global         _Z9cuda_gemmIiLi256ELi1ELi1ELi32ELi32ELi32ELi32ELi1ELi0EEviiiPT_S1_S1_ii
        .type           _Z9cuda_gemmIiLi256ELi1ELi1ELi32ELi32ELi32ELi32ELi1ELi0EEviiiPT_S1_S1_ii,@function
        .size           _Z9cuda_gemmIiLi256ELi1ELi1ELi32ELi32ELi32ELi32ELi1ELi0EEviiiPT_S1_S1_ii,(.L_x_58750 - _Z9cuda_gemmIiLi256ELi1ELi1ELi32ELi32ELi32ELi32ELi1ELi0EEviiiPT_S1_S1_ii)
        .other          _Z9cuda_gemmIiLi256ELi1ELi1ELi32ELi32ELi32ELi32ELi1ELi0EEviiiPT_S1_S1_ii,@"STO_CUDA_ENTRY STV_DEFAULT"
_Z9cuda_gemmIiLi256ELi1ELi1ELi32ELi32ELi32ELi32ELi1ELi0EEviiiPT_S1_S1_ii:
.text._Z9cuda_gemmIiLi256ELi1ELi1ELi32ELi32ELi32ELi32ELi1ELi0EEviiiPT_S1_S1_ii:
        /* <DEDUP_REMOVED lines=51> */
.L_x_53170:
        /* <DEDUP_REMOVED lines=25> */
.L_x_53169:
[----:B------:R-:W-:Y:S05]  /*04c0*/  BSYNC.RECONVERGENT B0 ;  /* 0x0000000000007941 */ /* 0x000fea0003800200 */
.L_x_53168:
        /* <DEDUP_REMOVED lines=121> */
.L_x_53175:
        /* <DEDUP_REMOVED lines=10> */
.L_x_53174:
[----:B------:R-:W-:Y:S05]  /*0d00*/  BSYNC.RECONVERGENT B1 ;  /* 0x0000000000017941 */ /* 0x000fea0003800200 */
.L_x_53173:
        /* <DEDUP_REMOVED lines=8> */
.L_x_53178:
        /* <DEDUP_REMOVED lines=24> */
.L_x_53177:
[----:B------:R-:W-:Y:S05]  /*0f10*/  BSYNC.RECONVERGENT B1 ;  /* 0x0000000000017941 */ /* 0x000fea0003800200 */
.L_x_53176:
        /* <DEDUP_REMOVED lines=9> */
.L_x_53181:
[----:B------:R-:W-:Y:S02]  /*0fb0*/  IMAD R4, R3, 0x4, R0 ;  /* 0x0000000403047824 */ /* 0x000fe400078e0200 */
[----:B------:R-:W-:Y:S02]  /*0fc0*/  VIADD R2, R2, 0x1 ;  /* 0x0000000102027836 */ /* 0x000fe40000000000 */
[----:B------:R-:W-:Y:S01]  /*0fd0*/  IMAD.IADD R3, R50, 0x1, R3 ;  /* 0x0000000132037824 */ /* 0x000fe200078e0203 */
[----:B------:R2:W-:Y:S02]  /*0fe0*/  STS [R4], RZ ;  /* 0x000000ff04007388 */ /* 0x0005e40000000800 */
[----:B------:R-:W-:-:S13]  /*0ff0*/  ISETP.NE.AND P1, PT, R2, R19, PT ;  /* 0x000000130200720c */ /* 0x000fda0003f25270 */
[----:B--2---:R-:W-:Y:S05]  /*1000*/  @P1 BRA `(.L_x_53181) ;  /* 0xfffffffc00e81947 */ /* 0x004fea000383ffff */
.L_x_53180:
[----:B------:R-:W-:Y:S05]  /*1010*/  BSYNC.RECONVERGENT B1 ;  /* 0x0000000000017941 */ /* 0x000fea0003800200 */
.L_x_53179:
[----:B------:R-:W-:Y:S05]  /*1020*/  @!P0 BRA `(.L_x_53172) ;  /* 0x00000000003c8947 */ /* 0x000fea0003800000 */
[----:B------:R-:W0:Y:S01]  /*1030*/  S2R R5, SR_CgaCtaId ;  /* 0x0000000000057919 */ /* 0x000e220000008800 */
[----:B-1----:R-:W-:-:S05]  /*1040*/  MOV R0, 0x400 ;  /* 0x0000040000007802 */ /* 0x002fca0000000f00 */
[----:B------:R-:W-:-:S05]  /*1050*/  VIADD R0, R0, 0x1100 ;  /* 0x0000110000007836 */ /* 0x000fca0000000000 */
[----:B0-----:R-:W-:-:S07]  /*1060*/  LEA R2, R5, R0, 0x18 ;  /* 0x0000000005027211 */ /* 0x001fce00078ec0ff */
.L_x_53182:
        /* <DEDUP_REMOVED lines=11> */
.L_x_53172:
[----:B------:R-:W-:Y:S05]  /*1120*/  BSYNC.RECONVERGENT B0 ;  /* 0x0000000000007941 */ /* 0x000fea0003800200 */
.L_x_53171:
        /* <DEDUP_REMOVED lines=92> */
.L_x_53237:
        /* <DEDUP_REMOVED lines=18> */
.L_x_53186:
        /* <DEDUP_REMOVED lines=10> */
.L_x_53187:
        /* <DEDUP_REMOVED lines=10> */
.L_x_53188:
        /* <DEDUP_REMOVED lines=9> */
.L_x_53189:
        /* <DEDUP_REMOVED lines=10> */
.L_x_53190:
        /* <DEDUP_REMOVED lines=8> */
.L_x_53191:
        /* <DEDUP_REMOVED lines=13> */
.L_x_53192:
        /* <DEDUP_REMOVED lines=14> */
.L_x_53193:
        /* <DEDUP_REMOVED lines=13> */
.L_x_53194:
        /* <DEDUP_REMOVED lines=14> */
.L_x_53195:
        /* <DEDUP_REMOVED lines=12> */
.L_x_53196:
        /* <DEDUP_REMOVED lines=12> */
.L_x_53197:
        /* <DEDUP_REMOVED lines=12> */
.L_x_53198:
        /* <DEDUP_REMOVED lines=12> */
.L_x_53199:
        /* <DEDUP_REMOVED lines=12> */
.L_x_53200:
        /* <DEDUP_REMOVED lines=9> */
.L_x_53201:
        /* <DEDUP_REMOVED lines=36> */
.L_x_53236:
[----:B0-----:R-:W-:Y:S02]  /*24f0*/  IMAD R60, R20, 0x84, R21 ;  /* 0x00000084143c7824 */ /* 0x001fe400078e0215 */
[----:B------:R-:W-:-:S04]  /*2500*/  IMAD.MOV.U32 R57, RZ, RZ, RZ ;  /* 0x000000ffff397224 */ /* 0x000fc800078e00ff */
[----:B------:R-:W0:Y:S01]  /*2510*/  LDS R60, [R60] ;  /* 0x000000003c3c7984 */ /* 0x000e220000000800 */
[----:B------:R-:W-:Y:S05]  /*2520*/  @!P5 BRA `(.L_x_53204) ;  /* 0x000000000010d947 */ /* 0x000fea0003800000 */
[----:B------:R-:W-:-:S03]  /*2530*/  UMOV UR4, 0xffffffff ;  /* 0xffffffff00047882 */ /* 0x000fc60000000000 */
[----:B------:R-:W-:Y:S05]  /*2540*/  BRA.DIV UR4, `(.L_x_53205) ;  /* 0x0000003e04b07947 */ /* 0x000fea000b800000 */
[----:B0-----:R0:W0:Y:S02]  /*2550*/  SHFL.IDX PT, R31, R60, R18, R43 ;  /* 0x000000123c1f7389 */ /* 0x00102400000e002b */
.L_x_53349:
[----:B01----:R-:W-:-:S07]  /*2560*/  IMAD R57, R16, R31, RZ ;  /* 0x0000001f10397224 */ /* 0x003fce00078e02ff */
.L_x_53204:
[----:B------:R-:W-:Y:S05]  /*2570*/  @!P4 BRA `(.L_x_53206) ;  /* 0x000000000010c947 */ /* 0x000fea0003800000 */
[----:B------:R-:W-:-:S03]  /*2580*/  UMOV UR4, 0xffffffff ;  /* 0xffffffff00047882 */ /* 0x000fc60000000000 */
[----:B------:R-:W-:Y:S05]  /*2590*/  BRA.DIV UR4, `(.L_x_53207) ;  /* 0x0000003e04bc7947 */ /* 0x000fea000b800000 */
[----:B0-----:R0:W0:Y:S02]  /*25a0*/  SHFL.IDX PT, R31, R60, R54, R43 ;  /* 0x000000363c1f7389 */ /* 0x00102400000e002b */
.L_x_53352:
[----:B0-2---:R-:W-:-:S07]  /*25b0*/  IMAD R57, R15, R31, R57 ;  /* 0x0000001f0f397224 */ /* 0x005fce00078e0239 */
.L_x_53206:
[----:B------:R-:W-:Y:S05]  /*25c0*/  @!P3 BRA `(.L_x_53208) ;  /* 0x000000000010b947 */ /* 0x000fea0003800000 */
[----:B------:R-:W-:-:S03]  /*25d0*/  UMOV UR4, 0xffffffff ;  /* 0xffffffff00047882 */ /* 0x000fc60000000000 */
[----:B------:R-:W-:Y:S05]  /*25e0*/  BRA.DIV UR4, `(.L_x_53209) ;  /* 0x0000003e04c87947 */ /* 0x000fea000b800000 */
[----:B0-----:R0:W0:Y:S02]  /*25f0*/  SHFL.IDX PT, R31, R60, R42, R43 ;  /* 0x0000002a3c1f7389 */ /* 0x00102400000e002b */
.L_x_53355:
[----:B0--3--:R-:W-:-:S07]  /*2600*/  IMAD R57, R14, R31, R57 ;  /* 0x0000001f0e397224 */ /* 0x009fce00078e0239 */
.L_x_53208:
[----:B------:R-:W-:Y:S05]  /*2610*/  @!P2 BRA `(.L_x_53210) ;  /* 0x000000000010a947 */ /* 0x000fea0003800000 */
[----:B------:R-:W-:-:S03]  /*2620*/  UMOV UR4, 0xffffffff ;  /* 0xffffffff00047882 */ /* 0x000fc60000000000 */
[----:B------:R-:W-:Y:S05]  /*2630*/  BRA.DIV UR4, `(.L_x_53211) ;  /* 0x0000003e04d47947 */ /* 0x000fea000b800000 */
[----:B0-----:R0:W0:Y:S02]  /*2640*/  SHFL.IDX PT, R31, R60, R41, R43 ;  /* 0x000000293c1f7389 */ /* 0x00102400000e002b */
.L_x_53358:
[----:B0---4-:R-:W-:-:S07]  /*2650*/  IMAD R57, R13, R31, R57 ;  /* 0x0000001f0d397224 */ /* 0x011fce00078e0239 */
.L_x_53210:
[----:B------:R-:W-:Y:S05]  /*2660*/  @!P1 BRA `(.L_x_53212) ;  /* 0x0000000000109947 */ /* 0x000fea0003800000 */
[----:B------:R-:W-:-:S03]  /*2670*/  UMOV UR4, 0xffffffff ;  /* 0xffffffff00047882 */ /* 0x000fc60000000000 */
[----:B------:R-:W-:Y:S05]  /*2680*/  BRA.DIV UR4, `(.L_x_53213) ;  /* 0x0000003e04e07947 */ /* 0x000fea000b800000 */
[----:B0-----:R0:W0:Y:S02]  /*2690*/  SHFL.IDX PT, R31, R60, R40, R43 ;  /* 0x000000283c1f7389 */ /* 0x00102400000e002b */
.L_x_53361:
[----:B0-----:R-:W-:-:S07]  /*26a0*/  IMAD R57, R12, R31, R57 ;  /* 0x0000001f0c397224 */ /* 0x001fce00078e0239 */
.L_x_53212:
[----:B------:R-:W-:Y:S05]  /*26b0*/  @!P0 BRA `(.L_x_53214) ;  /* 0x0000000000108947 */ /* 0x000fea0003800000 */
[----:B------:R-:W-:-:S03]  /*26c0*/  UMOV UR4, 0xffffffff ;  /* 0xffffffff00047882 */ /* 0x000fc60000000000 */
[----:B------:R-:W-:Y:S05]  /*26d0*/  BRA.DIV UR4, `(.L_x_53215) ;  /* 0x0000003e04ec7947 */ /* 0x000fea000b800000 */
[----:B0-----:R0:W0:Y:S02]  /*26e0*/  SHFL.IDX PT, R31, R60, R39, R43 ;  /* 0x000000273c1f7389 */ /* 0x00102400000e002b */
.L_x_53364:
[----:B0-----:R-:W-:-:S07]  /*26f0*/  IMAD R57, R11, R31, R57 ;  /* 0x0000001f0b397224 */ /* 0x001fce00078e0239 */
.L_x_53214:
[----:B------:R-:W5:Y:S02]  /*2700*/  LDC R58, c[0x0][0x3ac] ;  /* 0x0000eb00ff3a7b82 */ /* 0x000f640000000800 */
[----:B-----5:R-:W-:-:S13]  /*2710*/  ISETP.GE.AND P6, PT, R58, 0x7, PT ;  /* 0x000000073a00780c */ /* 0x020fda0003fc6270 */
[----:B------:R-:W-:Y:S05]  /*2720*/  @!P6 BRA `(.L_x_53216) ;  /* 0x000000000010e947 */ /* 0x000fea0003800000 */
[----:B------:R-:W-:-:S03]  /*2730*/  UMOV UR4, 0xffffffff ;  /* 0xffffffff00047882 */ /* 0x000fc60000000000 */
[----:B------:R-:W-:Y:S05]  /*2740*/  BRA.DIV UR4, `(.L_x_53217) ;  /* 0x0000003e04f07947 */ /* 0x000fea000b800000 */
[----:B0-----:R0:W0:Y:S02]  /*2750*/  SHFL.IDX PT, R31, R60, R38, R43 ;  /* 0x000000263c1f7389 */ /* 0x00102400000e002b */
.L_x_53367:
[----:B0-----:R-:W-:-:S07]  /*2760*/  IMAD R57, R10, R31, R57 ;  /* 0x0000001f0a397224 */ /* 0x001fce00078e0239 */
.L_x_53216:
[----:B------:R-:W-:-:S13]  /*2770*/  ISETP.GE.AND P6, PT, R58, 0x8, PT ;  /* 0x000000083a00780c */ /* 0x000fda0003fc6270 */
[----:B------:R-:W-:Y:S05]  /*2780*/  @!P6 BRA `(.L_x_53218) ;  /* 0x000000000010e947 */ /* 0x000fea0003800000 */
[----:B------:R-:W-:-:S03]  /*2790*/  UMOV UR4, 0xffffffff ;  /* 0xffffffff00047882 */ /* 0x000fc60000000000 */
[----:B------:R-:W-:Y:S05]  /*27a0*/  BRA.DIV UR4, `(.L_x_53219) ;  /* 0x0000003e04f87947 */ /* 0x000fea000b800000 */
[----:B0-----:R0:W0:Y:S02]  /*27b0*/  SHFL.IDX PT, R31, R60, R37, R43 ;  /* 0x000000253c1f7389 */ /* 0x00102400000e002b */
.L_x_53370:
[----:B0-----:R-:W-:-:S07]  /*27c0*/  IMAD R57, R9, R31, R57 ;  /* 0x0000001f09397224 */ /* 0x001fce00078e0239 */
.L_x_53218:
[----:B------:R-:W-:-:S13]  /*27d0*/  ISETP.GE.AND P6, PT, R58, 0x9, PT ;  /* 0x000000093a00780c */ /* 0x000fda0003fc6270 */
[----:B------:R-:W-:Y:S05]  /*27e0*/  @!P6 BRA `(.L_x_53220) ;  /* 0x000000000010e947 */ /* 0x000fea0003800000 */
[----:B------:R-:W-:-:S03]  /*27f0*/  UMOV UR4, 0xffffffff ;  /* 0xffffffff00047882 */ /* 0x000fc60000000000 */
[----:B------:R-:W-:Y:S05]  /*2800*/  BRA.DIV UR4, `(.L_x_53221) ;  /* 0x0000004204007947 */ /* 0x000fea000b800000 */
[----:B0-----:R0:W0:Y:S02]  /*2810*/  SHFL.IDX PT, R31, R60, R36, R43 ;  /* 0x000000243c1f7389 */ /* 0x00102400000e002b */
.L_x_53373:
[----:B0-----:R-:W-:-:S07]  /*2820*/  IMAD R57, R8, R31, R57 ;  /* 0x0000001f08397224 */ /* 0x001fce00078e0239 */
.L_x_53220:
[----:B------:R-:W-:-:S13]  /*2830*/  ISETP.GE.AND P6, PT, R58, 0xa, PT ;  /* 0x0000000a3a00780c */ /* 0x000fda0003fc6270 */
[----:B------:R-:W-:Y:S05]  /*2840*/  @!P6 BRA `(.L_x_53222) ;  /* 0x000000000010e947 */ /* 0x000fea0003800000 */
[----:B------:R-:W-:-:S03]  /*2850*/  UMOV UR4, 0xffffffff ;  /* 0xffffffff00047882 */ /* 0x000fc60000000000 */
[----:B------:R-:W-:Y:S05]  /*2860*/  BRA.DIV UR4, `(.L_x_53223) ;  /* 0x0000004204087947 */ /* 0x000fea000b800000 */
[----:B0-----:R0:W0:Y:S02]  /*2870*/  SHFL.IDX PT, R31, R60, R35, R43 ;  /* 0x000000233c1f7389 */ /* 0x00102400000e002b */
.L_x_53376:
[----:B0-----:R-:W-:-:S07]  /*2880*/  IMAD R57, R7, R31, R57 ;  /* 0x0000001f07397224 */ /* 0x001fce00078e0239 */
.L_x_53222:
[----:B------:R-:W-:-:S13]  /*2890*/  ISETP.GE.AND P6, PT, R58, 0xb, PT ;  /* 0x0000000b3a00780c */ /* 0x000fda0003fc6270 */
[----:B------:R-:W-:Y:S05]  /*28a0*/  @!P6 BRA `(.L_x_53224) ;  /* 0x000000000010e947 */ /* 0x000fea0003800000 */
[----:B------:R-:W-:-:S03]  /*28b0*/  UMOV UR4, 0xffffffff ;  /* 0xffffffff00047882 */ /* 0x000fc60000000000 */
[----:B------:R-:W-:Y:S05]  /*28c0*/  BRA.DIV UR4, `(.L_x_53225) ;  /* 0x0000004204107947 */ /* 0x000fea000b800000 */
[----:B0-----:R0:W0:Y:S02]  /*28d0*/  SHFL.IDX PT, R31, R60, R34, R43 ;  /* 0x000000223c1f7389 */ /* 0x00102400000e002b */
.L_x_53379:
[----:B0-----:R-:W-:-:S07]  /*28e0*/  IMAD R57, R6, R31, R57 ;  /* 0x0000001f06397224 */ /* 0x001fce00078e0239 */
.L_x_53224:
[----:B------:R-:W-:-:S13]  /*28f0*/  ISETP.GE.AND P6, PT, R58, 0xc, PT ;  /* 0x0000000c3a00780c */ /* 0x000fda0003fc6270 */
[----:B------:R-:W-:Y:S05]  /*2900*/  @!P6 BRA `(.L_x_53226) ;  /* 0x000000000010e947 */ /* 0x000fea0003800000 */
[----:B------:R-:W-:-:S03]  /*2910*/  UMOV UR4, 0xffffffff ;  /* 0xffffffff00047882 */ /* 0x000fc60000000000 */
[----:B------:R-:W-:Y:S05]  /*2920*/  BRA.DIV UR4, `(.L_x_53227) ;  /* 0x0000004204187947 */ /* 0x000fea000b800000 */
[----:B0-----:R0:W0:Y:S02]  /*2930*/  SHFL.IDX PT, R31, R60, R33, R43 ;  /* 0x000000213c1f7389 */ /* 0x00102400000e002b */
.L_x_53382:
[----:B0-----:R-:W-:-:S07]  /*2940*/  IMAD R57, R5, R31, R57 ;  /* 0x0000001f05397224 */ /* 0x001fce00078e0239 */
.L_x_53226:
[----:B------:R-:W-:-:S13]  /*2950*/  ISETP.GE.AND P6, PT, R58, 0xd, PT ;  /* 0x0000000d3a00780c */ /* 0x000fda0003fc6270 */
[----:B------:R-:W-:Y:S05]  /*2960*/  @!P6 BRA `(.L_x_53228) ;  /* 0x000000000010e947 */ /* 0x000fea0003800000 */
[----:B------:R-:W-:-:S03]  /*2970*/  UMOV UR4, 0xffffffff ;  /* 0xffffffff00047882 */ /* 0x000fc60000000000 */
[----:B------:R-:W-:Y:S05]  /*2980*/  BRA.DIV UR4, `(.L_x_53229) ;  /* 0x0000004204207947 */ /* 0x000fea000b800000 */
[----:B0-----:R0:W0:Y:S02]  /*2990*/  SHFL.IDX PT, R31, R60, R32, R43 ;  /* 0x000000203c1f7389 */ /* 0x00102400000e002b */
.L_x_53385:
[----:B0-----:R-:W-:-:S07]  /*29a0*/  IMAD R57, R4, R31, R57 ;  /* 0x0000001f04397224 */ /* 0x001fce00078e0239 */
.L_x_53228:
[----:B------:R-:W-:-:S13]  /*29b0*/  ISETP.GE.AND P6, PT, R58, 0xe, PT ;  /* 0x0000000e3a00780c */ /* 0x000fda0003fc6270 */
[----:B------:R-:W-:Y:S05]  /*29c0*/  @!P6 BRA `(.L_x_53230) ;  /* 0x000000000010e947 */ /* 0x000fea0003800000 */
[----:B------:R-:W-:-:S03]  /*29d0*/  UMOV UR4, 0xffffffff ;  /* 0xffffffff00047882 */ /* 0x000fc60000000000 */
[----:B------:R-:W-:Y:S05]  /*29e0*/  BRA.DIV UR4, `(.L_x_53231) ;  /* 0x0000004204287947 */ /* 0x000fea000b800000 */
[----:B0-----:R0:W0:Y:S02]  /*29f0*/  SHFL.IDX PT, R31, R60, R29, R43 ;  /* 0x0000001d3c1f7389 */ /* 0x00102400000e002b */
.L_x_53388:
[----:B0-----:R-:W-:-:S07]  /*2a00*/  IMAD R57, R3, R31, R57 ;  /* 0x0000001f03397224 */ /* 0x001fce00078e0239 */
.L_x_53230:
[----:B------:R-:W-:-:S13]  /*2a10*/  ISETP.GE.AND P6, PT, R58, 0xf, PT ;  /* 0x0000000f3a00780c */ /* 0x000fda0003fc6270 */
[----:B------:R-:W-:Y:S05]  /*2a20*/  @!P6 BRA `(.L_x_53232) ;  /* 0x000000000010e947 */ /* 0x000fea0003800000 */
[----:B------:R-:W-:-:S03]  /*2a30*/  UMOV UR4, 0xffffffff ;  /* 0xffffffff00047882 */ /* 0x000fc60000000000 */
[----:B------:R-:W-:Y:S05]  /*2a40*/  BRA.DIV UR4, `(.L_x_53233) ;  /* 0x0000004204307947 */ /* 0x000fea000b800000 */
[----:B0-----:R0:W0:Y:S02]  /*2a50*/  SHFL.IDX PT, R31, R60, R28, R43 ;  /* 0x0000001c3c1f7389 */ /* 0x00102400000e002b */
.L_x_53391:
[----:B0-----:R-:W-:-:S07]  /*2a60*/  IMAD R57, R2, R31, R57 ;  /* 0x0000001f02397224 */ /* 0x001fce00078e0239 */
.L_x_53232:
[----:B------:R-:W-:-:S13]  /*2a70*/  ISETP.GE.AND P6, PT, R58, 0x10, PT ;  /* 0x000000103a00780c */ /* 0x000fda0003fc6270 */
[----:B------:R-:W-:Y:S05]  /*2a80*/  @!P6 BRA `(.L_x_53234) ;  /* 0x000000000010e947 */ /* 0x000fea0003800000 */
[----:B------:R-:W-:-:S03]  /*2a90*/  UMOV UR4, 0xffffffff ;  /* 0xffffffff00047882 */ /* 0x000fc60000000000 */
[----:B------:R-:W-:Y:S05]  /*2aa0*/  BRA.DIV UR4, `(.L_x_53235) ;  /* 0x0000004204387947 */ /* 0x000fea000b800000 */
[----:B0-----:R0:W0:Y:S02]  /*2ab0*/  SHFL.IDX PT, R31, R60, R27, R43 ;  /* 0x0000001b3c1f7389 */ /* 0x00102400000e002b */
.L_x_53394:
[----:B0-----:R-:W-:-:S07]  /*2ac0*/  IMAD R57, R0, R31, R57 ;  /* 0x0000001f00397224 */ /* 0x001fce00078e0239 */
.L_x_53234:
        /* <DEDUP_REMOVED lines=8> */
.L_x_53203:
[----:B------:R-:W-:Y:S05]  /*2b50*/  BSYNC B0 ;  /* 0x0000000000007941 */ /* 0x000fea0003800000 */
.L_x_53202:
[----:B------:R-:W-:-:S13]  /*2b60*/  ISETP.NE.AND P6, PT, R55, RZ, PT ;  /* 0x000000ff3700720c */ /* 0x000fda0003fc5270 */
[----:B------:R-:W-:Y:S05]  /*2b70*/  @!P6 BRA `(.L_x_53237) ;  /* 0xffffffe800dce947 */ /* 0x000fea000383ffff */
[----:B------:R-:W-:Y:S05]  /*2b80*/  BSYNC B1 ;  /* 0x0000000000017941 */ /* 0x000fea0003800000 */
.L_x_53185:
[----:B------:R-:W-:Y:S05]  /*2b90*/  BRA `(.L_x_53183) ;  /* 0x0000003000c07947 */ /* 0x000fea0003800000 */
.L_x_53184:
        /* <DEDUP_REMOVED lines=84> */
.L_x_53290:
        /* <DEDUP_REMOVED lines=18> */
.L_x_53239:
        /* <DEDUP_REMOVED lines=9> */
.L_x_53240:
        /* <DEDUP_REMOVED lines=8> */
.L_x_53241:
        /* <DEDUP_REMOVED lines=8> */
.L_x_53242:
        /* <DEDUP_REMOVED lines=8> */
.L_x_53243:
        /* <DEDUP_REMOVED lines=8> */
.L_x_53244:
        /* <DEDUP_REMOVED lines=11> */
.L_x_53245:
        /* <DEDUP_REMOVED lines=12> */
.L_x_53246:
        /* <DEDUP_REMOVED lines=13> */
.L_x_53247:
        /* <DEDUP_REMOVED lines=14> */
.L_x_53248:
        /* <DEDUP_REMOVED lines=12> */
.L_x_53249:
        /* <DEDUP_REMOVED lines=14> */
.L_x_53250:
        /* <DEDUP_REMOVED lines=14> */
.L_x_53251:
        /* <DEDUP_REMOVED lines=14> */
.L_x_53252:
        /* <DEDUP_REMOVED lines=14> */
.L_x_53253:
        /* <DEDUP_REMOVED lines=11> */
.L_x_53254:
        /* <DEDUP_REMOVED lines=32> */
.L_x_53289:
[----:B-1----:R-:W-:Y:S02]  /*3ea0*/  IMAD R60, R57, 0x84, R56 ;  /* 0x00000084393c7824 */ /* 0x002fe400078e0238 */
[----:B------:R-:W-:-:S04]  /*3eb0*/  IMAD.MOV.U32 R58, RZ, RZ, RZ ;  /* 0x000000ffff3a7224 */ /* 0x000fc800078e00ff */
[----:B------:R-:W1:Y:S01]  /*3ec0*/  LDS R60, [R60] ;  /* 0x000000003c3c7984 */ /* 0x000e620000000800 */
[----:B------:R-:W-:Y:S05]  /*3ed0*/  @!P0 BRA `(.L_x_53257) ;  /* 0x0000000000108947 */ /* 0x000fea0003800000 */
[----:B------:R-:W-:-:S03]  /*3ee0*/  UMOV UR4, 0xffffffff ;  /* 0xffffffff00047882 */ /* 0x000fc60000000000 */
[----:B------:R-:W-:Y:S05]  /*3ef0*/  BRA.DIV UR4, `(.L_x_53258) ;  /* 0x0000002e04447947 */ /* 0x000fea000b800000 */
[----:B-1----:R1:W2:Y:S02]  /*3f00*/  SHFL.IDX PT, R31, R60, R18, R43 ;  /* 0x000000123c1f7389 */ /* 0x0022a400000e002b */
.L_x_53397:
[----:B--2---:R-:W-:-:S07]  /*3f10*/  IMAD R58, R16, R31, RZ ;  /* 0x0000001f103a7224 */ /* 0x004fce00078e02ff */
.L_x_53257:
[----:B------:R-:W-:Y:S05]  /*3f20*/  @!P1 BRA `(.L_x_53259) ;  /* 0x0000000000109947 */ /* 0x000fea0003800000 */
[----:B------:R-:W-:-:S03]  /*3f30*/  UMOV UR4, 0xffffffff ;  /* 0xffffffff00047882 */ /* 0x000fc60000000000 */
[----:B------:R-:W-:Y:S05]  /*3f40*/  BRA.DIV UR4, `(.L_x_53260) ;  /* 0x0000002e04507947 */ /* 0x000fea000b800000 */
[----:B-1----:R1:W2:Y:S02]  /*3f50*/  SHFL.IDX PT, R31, R60, R42, R43 ;  /* 0x0000002a3c1f7389 */ /* 0x0022a400000e002b */
.L_x_53400:
[----:B--2---:R-:W-:-:S07]  /*3f60*/  IMAD R58, R15, R31, R58 ;  /* 0x0000001f0f3a7224 */ /* 0x004fce00078e023a */
.L_x_53259:
[----:B------:R-:W-:Y:S05]  /*3f70*/  @!P2 BRA `(.L_x_53261) ;  /* 0x000000000010a947 */ /* 0x000fea0003800000 */
[----:B------:R-:W-:-:S03]  /*3f80*/  UMOV UR4, 0xffffffff ;  /* 0xffffffff00047882 */ /* 0x000fc60000000000 */
[----:B------:R-:W-:Y:S05]  /*3f90*/  BRA.DIV UR4, `(.L_x_53262) ;  /* 0x0000002e045c7947 */ /* 0x000fea000b800000 */
[----:B-1----:R1:W2:Y:S02]  /*3fa0*/  SHFL.IDX PT, R31, R60, R41, R43 ;  /* 0x000000293c1f7389 */ /* 0x0022a400000e002b */
.L_x_53403:
[----:B--23--:R-:W-:-:S07]  /*3fb0*/  IMAD R58, R14, R31, R58 ;  /* 0x0000001f0e3a7224 */ /* 0x00cfce00078e023a */
.L_x_53261:
[----:B------:R-:W-:Y:S05]  /*3fc0*/  @!P3 BRA `(.L_x_53263) ;  /* 0x000000000010b947 */ /* 0x000fea0003800000 */
[----:B------:R-:W-:-:S03]  /*3fd0*/  UMOV UR4, 0xffffffff ;  /* 0xffffffff00047882 */ /* 0x000fc60000000000 */
[----:B------:R-:W-:Y:S05]  /*3fe0*/  BRA.DIV UR4, `(.L_x_53264) ;  /* 0x0000002e04687947 */ /* 0x000fea000b800000 */
[----:B-1----:R1:W2:Y:S02]  /*3ff0*/  SHFL.IDX PT, R31, R60, R40, R43 ;  /* 0x000000283c1f7389 */ /* 0x0022a400000e002b */
.L_x_53406:
[----:B--2-4-:R-:W-:-:S07]  /*4000*/  IMAD R58, R13, R31, R58 ;  /* 0x0000001f0d3a7224 */ /* 0x014fce00078e023a */
.L_x_53263:
[----:B------:R-:W-:Y:S05]  /*4010*/  @!P4 BRA `(.L_x_53265) ;  /* 0x000000000010c947 */ /* 0x000fea0003800000 */
[----:B------:R-:W-:-:S03]  /*4020*/  UMOV UR4, 0xffffffff ;  /* 0xffffffff00047882 */ /* 0x000fc60000000000 */
[----:B------:R-:W-:Y:S05]  /*4030*/  BRA.DIV UR4, `(.L_x_53266) ;  /* 0x0000002e04747947 */ /* 0x000fea000b800000 */
[----:B-1----:R1:W2:Y:S02]  /*4040*/  SHFL.IDX PT, R31, R60, R39, R43 ;  /* 0x000000273c1f7389 */ /* 0x0022a400000e002b */
.L_x_53409:
[----:B0-2---:R-:W-:-:S07]  /*4050*/  IMAD R58, R12, R31, R58 ;  /* 0x0000001f0c3a7224 */ /* 0x005fce00078e023a */
.L_x_53265:
[----:B------:R-:W-:Y:S05]  /*4060*/  @!P5 BRA `(.L_x_53267) ;  /* 0x000000000010d947 */ /* 0x000fea0003800000 */
[----:B------:R-:W-:-:S03]  /*4070*/  UMOV UR4, 0xffffffff ;  /* 0xffffffff00047882 */ /* 0x000fc60000000000 */
[----:B------:R-:W-:Y:S05]  /*4080*/  BRA.DIV UR4, `(.L_x_53268) ;  /* 0x0000002e04807947 */ /* 0x000fea000b800000 */
[----:B-1----:R1:W2:Y:S02]  /*4090*/  SHFL.IDX PT, R31, R60, R38, R43 ;  /* 0x000000263c1f7389 */ /* 0x0022a400000e002b */
.L_x_53412:
[----:B0-2---:R-:W-:-:S07]  /*40a0*/  IMAD R58, R11, R31, R58 ;  /* 0x0000001f0b3a7224 */ /* 0x005fce00078e023a */
.L_x_53267:
[----:B------:R-:W2:Y:S02]  /*40b0*/  LDC R59, c[0x0][0x3ac] ;  /* 0x0000eb00ff3b7b82 */ /* 0x000ea40000000800 */
[----:B--2---:R-:W-:-:S13]  /*40c0*/  ISETP.GE.U32.AND P6, PT, R59, 0x7, PT ;  /* 0x000000073b00780c */ /* 0x004fda0003fc6070 */
[----:B------:R-:W-:Y:S05]  /*40d0*/  @!P6 BRA `(.L_x_53269) ;  /* 0x000000000010e947 */ /* 0x000fea0003800000 */
[----:B------:R-:W-:-:S03]  /*40e0*/  UMOV UR4, 0xffffffff ;  /* 0xffffffff00047882 */ /* 0x000fc60000000000 */
[----:B------:R-:W-:Y:S05]  /*40f0*/  BRA.DIV UR4, `(.L_x_53270) ;  /* 0x0000002e04847947 */ /* 0x000fea000b800000 */
[----:B-1----:R1:W2:Y:S02]  /*4100*/  SHFL.IDX PT, R31, R60, R37, R43 ;  /* 0x000000253c1f7389 */ /* 0x0022a400000e002b */
.L_x_53415:
[----:B0-2---:R-:W-:-:S07]  /*4110*/  IMAD R58, R10, R31, R58 ;  /* 0x0000001f0a3a7224 */ /* 0x005fce00078e023a */
.L_x_53269:
[----:B------:R-:W-:-:S13]  /*4120*/  ISETP.GE.U32.AND P6, PT, R59, 0x8, PT ;  /* 0x000000083b00780c */ /* 0x000fda0003fc6070 */
[----:B------:R-:W-:Y:S05]  /*4130*/  @!P6 BRA `(.L_x_53271) ;  /* 0x000000000010e947 */ /* 0x000fea0003800000 */
[----:B------:R-:W-:-:S03]  /*4140*/  UMOV UR4, 0xffffffff ;  /* 0xffffffff00047882 */ /* 0x000fc60000000000 */
[----:B------:R-:W-:Y:S05]  /*4150*/  BRA.DIV UR4, `(.L_x_53272) ;  /* 0x0000002e048c7947 */ /* 0x000fea000b800000 */
[----:B-1----:R1:W2:Y:S02]  /*4160*/  SHFL.IDX PT, R31, R60, R36, R43 ;  /* 0x000000243c1f7389 */ /* 0x0022a400000e002b */
.L_x_53418:
[----:B0-2---:R-:W-:-:S07]  /*4170*/  IMAD R58, R9, R31, R58 ;  /* 0x0000001f093a7224 */ /* 0x005fce00078e023a */
.L_x_53271:
[----:B------:R-:W-:-:S13]  /*4180*/  ISETP.GE.U32.AND P6, PT, R59, 0x9, PT ;  /* 0x000000093b00780c */ /* 0x000fda0003fc6070 */
[----:B------:R-:W-:Y:S05]  /*4190*/  @!P6 BRA `(.L_x_53273) ;  /* 0x000000000010e947 */ /* 0x000fea0003800000 */
[----:B------:R-:W-:-:S03]  /*41a0*/  UMOV UR4, 0xffffffff ;  /* 0xffffffff00047882 */ /* 0x000fc60000000000 */
[----:B------:R-:W-:Y:S05]  /*41b0*/  BRA.DIV UR4, `(.L_x_53274) ;  /* 0x0000002e04947947 */ /* 0x000fea000b800000 */
[----:B-1----:R1:W2:Y:S02]  /*41c0*/  SHFL.IDX PT, R31, R60, R35, R43 ;  /* 0x000000233c1f7389 */ /* 0x0022a400000e002b */
.L_x_53421:
[----:B0-2---:R-:W-:-:S07]  /*41d0*/  IMAD R58, R8, R31, R58 ;  /* 0x0000001f083a7224 */ /* 0x005fce00078e023a */
.L_x_53273:
[----:B------:R-:W-:-:S13]  /*41e0*/  ISETP.GE.U32.AND P6, PT, R59, 0xa, PT ;  /* 0x0000000a3b00780c */ /* 0x000fda0003fc6070 */
[----:B------:R-:W-:Y:S05]  /*41f0*/  @!P6 BRA `(.L_x_53275) ;  /* 0x000000000010e947 */ /* 0x000fea0003800000 */
[----:B------:R-:W-:-:S03]  /*4200*/  UMOV UR4, 0xffffffff ;  /* 0xffffffff00047882 */ /* 0x000fc60000000000 */
[----:B------:R-:W-:Y:S05]  /*4210*/  BRA.DIV UR4, `(.L_x_53276) ;  /* 0x0000002e049c7947 */ /* 0x000fea000b800000 */
[----:B-1----:R1:W2:Y:S02]  /*4220*/  SHFL.IDX PT, R31, R60, R34, R43 ;  /* 0x000000223c1f7389 */ /* 0x0022a400000e002b */
.L_x_53424:
[----:B0-2---:R-:W-:-:S07]  /*4230*/  IMAD R58, R7, R31, R58 ;  /* 0x0000001f073a7224 */ /* 0x005fce00078e023a */
.L_x_53275:
[----:B------:R-:W-:-:S13]  /*4240*/  ISETP.GE.U32.AND P6, PT, R59, 0xb, PT ;  /* 0x0000000b3b00780c */ /* 0x000fda0003fc6070 */
[----:B------:R-:W-:Y:S05]  /*4250*/  @!P6 BRA `(.L_x_53277) ;  /* 0x000000000010e947 */ /* 0x000fea0003800000 */
[----:B------:R-:W-:-:S03]  /*4260*/  UMOV UR4, 0xffffffff ;  /* 0xffffffff00047882 */ /* 0x000fc60000000000 */
[----:B------:R-:W-:Y:S05]  /*4270*/  BRA.DIV UR4, `(.L_x_53278) ;  /* 0x0000002e04a47947 */ /* 0x000fea000b800000 */
[----:B-1----:R1:W2:Y:S02]  /*4280*/  SHFL.IDX PT, R31, R60, R33, R43 ;  /* 0x000000213c1f7389 */ /* 0x0022a400000e002b */
.L_x_53427:
[----:B0-2---:R-:W-:-:S07]  /*4290*/  IMAD R58, R6, R31, R58 ;  /* 0x0000001f063a7224 */ /* 0x005fce00078e023a */
.L_x_53277:
[----:B------:R-:W-:-:S13]  /*42a0*/  ISETP.GE.U32.AND P6, PT, R59, 0xc, PT ;  /* 0x0000000c3b00780c */ /* 0x000fda0003fc6070 */
[----:B------:R-:W-:Y:S05]  /*42b0*/  @!P6 BRA `(.L_x_53279) ;  /* 0x000000000010e947 */ /* 0x000fea0003800000 */
[----:B------:R-:W-:-:S03]  /*42c0*/  UMOV UR4, 0xffffffff ;  /* 0xffffffff00047882 */ /* 0x000fc60000000000 */
[----:B------:R-:W-:Y:S05]  /*42d0*/  BRA.DIV UR4, `(.L_x_53280) ;  /* 0x0000002e04ac7947 */ /* 0x000fea000b800000 */
[----:B-1----:R1:W2:Y:S02]  /*42e0*/  SHFL.IDX PT, R31, R60, R32, R43 ;  /* 0x000000203c1f7389 */ /* 0x0022a400000e002b */
.L_x_53430:
[----:B0-2---:R-:W-:-:S07]  /*42f0*/  IMAD R58, R5, R31, R58 ;  /* 0x0000001f053a7224 */ /* 0x005fce00078e023a */
.L_x_53279:
[----:B------:R-:W-:-:S13]  /*4300*/  ISETP.GE.U32.AND P6, PT, R59, 0xd, PT ;  /* 0x0000000d3b00780c */ /* 0x000fda0003fc6070 */
[----:B------:R-:W-:Y:S05]  /*4310*/  @!P6 BRA `(.L_x_53281) ;  /* 0x000000000010e947 */ /* 0x000fea0003800000 */
[----:B------:R-:W-:-:S03]  /*4320*/  UMOV UR4, 0xffffffff ;  /* 0xffffffff00047882 */ /* 0x000fc60000000000 */
[----:B------:R-:W-:Y:S05]  /*4330*/  BRA.DIV UR4, `(.L_x_53282) ;  /* 0x0000002e04b47947 */ /* 0x000fea000b800000 */
[----:B-1----:R1:W2:Y:S02]  /*4340*/  SHFL.IDX PT, R31, R60, R29, R43 ;  /* 0x0000001d3c1f7389 */ /* 0x0022a400000e002b */
.L_x_53433:
[----:B0-2---:R-:W-:-:S07]  /*4350*/  IMAD R58, R4, R31, R58 ;  /* 0x0000001f043a7224 */ /* 0x005fce00078e023a */
.L_x_53281:
[----:B------:R-:W-:-:S13]  /*4360*/  ISETP.GE.U32.AND P6, PT, R59, 0xe, PT ;  /* 0x0000000e3b00780c */ /* 0x000fda0003fc6070 */
[----:B------:R-:W-:Y:S05]  /*4370*/  @!P6 BRA `(.L_x_53283) ;  /* 0x000000000010e947 */ /* 0x000fea0003800000 */
[----:B------:R-:W-:-:S03]  /*4380*/  UMOV UR4, 0xffffffff ;  /* 0xffffffff00047882 */ /* 0x000fc60000000000 */
[----:B------:R-:W-:Y:S05]  /*4390*/  BRA.DIV UR4, `(.L_x_53284) ;  /* 0x0000002e04bc7947 */ /* 0x000fea000b800000 */
[----:B-1----:R1:W2:Y:S02]  /*43a0*/  SHFL.IDX PT, R31, R60, R28, R43 ;  /* 0x0000001c3c1f7389 */ /* 0x0022a400000e002b */
.L_x_53436:
[----:B0-2---:R-:W-:-:S07]  /*43b0*/  IMAD R58, R3, R31, R58 ;  /* 0x0000001f033a7224 */ /* 0x005fce00078e023a */
.L_x_53283:
[----:B------:R-:W-:-:S13]  /*43c0*/  ISETP.GE.U32.AND P6, PT, R59, 0xf, PT ;  /* 0x0000000f3b00780c */ /* 0x000fda0003fc6070 */
[----:B------:R-:W-:Y:S05]  /*43d0*/  @!P6 BRA `(.L_x_53285) ;  /* 0x000000000010e947 */ /* 0x000fea0003800000 */
[----:B------:R-:W-:-:S03]  /*43e0*/  UMOV UR4, 0xffffffff ;  /* 0xffffffff00047882 */ /* 0x000fc60000000000 */
[----:B------:R-:W-:Y:S05]  /*43f0*/  BRA.DIV UR4, `(.L_x_53286) ;  /* 0x0000002e04c47947 */ /* 0x000fea000b800000 */
[----:B-1----:R1:W2:Y:S02]  /*4400*/  SHFL.IDX PT, R31, R60, R27, R43 ;  /* 0x0000001b3c1f7389 */ /* 0x0022a400000e002b */
.L_x_53439:
[----:B0-2---:R-:W-:-:S07]  /*4410*/  IMAD R58, R2, R31, R58 ;  /* 0x0000001f023a7224 */ /* 0x005fce00078e023a */
.L_x_53285:
[----:B------:R-:W-:-:S13]  /*4420*/  ISETP.GE.U32.AND P6, PT, R59, 0x10, PT ;  /* 0x000000103b00780c */ /* 0x000fda0003fc6070 */
[----:B------:R-:W-:Y:S05]  /*4430*/  @!P6 BRA `(.L_x_53287) ;  /* 0x000000000010e947 */ /* 0x000fea0003800000 */
[----:B------:R-:W-:-:S03]  /*4440*/  UMOV UR4, 0xffffffff ;  /* 0xffffffff00047882 */ /* 0x000fc60000000000 */
[----:B------:R-:W-:Y:S05]  /*4450*/  BRA.DIV UR4, `(.L_x_53288) ;  /* 0x0000002e04cc7947 */ /* 0x000fea000b800000 */
[----:B-1----:R1:W2:Y:S02]  /*4460*/  SHFL.IDX PT, R31, R60, R26, R43 ;  /* 0x0000001a3c1f7389 */ /* 0x0022a400000e002b */
.L_x_53442:
[----:B0-2---:R-:W-:-:S07]  /*4470*/  IMAD R58, R0, R31, R58 ;  /* 0x0000001f003a7224 */ /* 0x005fce00078e023a */
.L_x_53287:
[----:B------:R-:W-:Y:S02]  /*4480*/  IMAD R30, R52, R57, R17 ;  /* 0x00000039341e7224 */ /* 0x000fe400078e0211 */
[----:B------:R-:W-:Y:S02]  /*4490*/  IMAD.IADD R57, R48, 0x1, R57 ;  /* 0x0000000130397824 */ /* 0x000fe400078e0239 */
[----:B------:R-:W-:-:S03]  /*44a0*/  IMAD R31, R30, 0x4, R55 ;  /* 0x000000041e1f7824 */ /* 0x000fc600078e0237 */
[----:B------:R-:W-:Y:S02]  /*44b0*/  ISETP.GE.AND P6, PT, R57, UR12, PT ;  /* 0x0000000c39007c0c */ /* 0x000fe4000bfc6270 */
[----:B------:R2:W-:Y:S11]  /*44c0*/  STS [R31], R58 ;  /* 0x0000003a1f007388 */ /* 0x0005f60000000800 */
[----:B--2---:R-:W-:Y:S05]  /*44d0*/  @!P6 BRA `(.L_x_53289) ;  /* 0xfffffff80070e947 */ /* 0x004fea000383ffff */
.L_x_53256:
[----:B------:R-:W-:Y:S05]  /*44e0*/  BSYNC B0 ;  /* 0x0000000000007941 */ /* 0x000fea0003800000 */
.L_x_53255:
[----:B------:R-:W-:-:S13]  /*44f0*/  ISETP.NE.AND P6, PT, R54, RZ, PT ;  /* 0x000000ff3600720c */ /* 0x000fda0003fc5270 */
[----:B------:R-:W-:Y:S05]  /*4500*/  @!P6 BRA `(.L_x_53290) ;  /* 0xffffffe800f4e947 */ /* 0x000fea000383ffff */
[----:B------:R-:W-:Y:S05]  /*4510*/  BRA `(.L_x_53183) ;  /* 0x0000001800607947 */ /* 0x000fea0003800000 */
.L_x_53238:
        /* <DEDUP_REMOVED lines=67> */
.L_x_53342:
        /* <DEDUP_REMOVED lines=20> */
.L_x_53291:
        /* <DEDUP_REMOVED lines=10> */
.L_x_53292:
        /* <DEDUP_REMOVED lines=10> */
.L_x_53293:
        /* <DEDUP_REMOVED lines=10> */
.L_x_53294:
        /* <DEDUP_REMOVED lines=10> */
.L_x_53295:
        /* <DEDUP_REMOVED lines=11> */
.L_x_53296:
        /* <DEDUP_REMOVED lines=11> */
.L_x_53297:
        /* <DEDUP_REMOVED lines=11> */
.L_x_53298:
        /* <DEDUP_REMOVED lines=10> */
.L_x_53299:
        /* <DEDUP_REMOVED lines=11> */
.L_x_53300:
        /* <DEDUP_REMOVED lines=11> */
.L_x_53301:
        /* <DEDUP_REMOVED lines=11> */
.L_x_53302:
        /* <DEDUP_REMOVED lines=11> */
.L_x_53303:
        /* <DEDUP_REMOVED lines=11> */
.L_x_53304:
        /* <DEDUP_REMOVED lines=11> */
.L_x_53305:
        /* <DEDUP_REMOVED lines=11> */
.L_x_53306:
        /* <DEDUP_REMOVED lines=28> */
.L_x_53341:
[----:B0-----:R-:W-:Y:S02]  /*5650*/  IMAD R60, R39, 0x84, R40 ;  /* 0x00000084273c7824 */ /* 0x001fe400078e0228 */
[----:B------:R-:W-:-:S04]  /*5660*/  IMAD.MOV.U32 R42, RZ, RZ, RZ ;  /* 0x000000ffff2a7224 */ /* 0x000fc800078e00ff */
[----:B------:R-:W0:Y:S01]  /*5670*/  LDS R60, [R60] ;  /* 0x000000003c3c7984 */ /* 0x000e220000000800 */
[----:B------:R-:W-:Y:S05]  /*5680*/  @!P4 BRA `(.L_x_53308) ;  /* 0x000000000010c947 */ /* 0x000fea0003800000 */
[----:B------:R-:W-:-:S03]  /*5690*/  UMOV UR5, 0xffffffff ;  /* 0xffffffff00057882 */ /* 0x000fc60000000000 */
[----:B------:R-:W-:Y:S05]  /*56a0*/  BRA.DIV UR5, `(.L_x_53309) ;  /* 0x0000001e05587947 */ /* 0x000fea000b800000 */
[----:B0-----:R0:W2:Y:S02]  /*56b0*/  SHFL.IDX PT, R42, R60, R36, R43 ;  /* 0x000000243c2a7389 */ /* 0x0010a400000e002b */
.L_x_53444:
[----:B-12---:R-:W-:-:S07]  /*56c0*/  IMAD R42, R7, R42, RZ ;  /* 0x0000002a072a7224 */ /* 0x006fce00078e02ff */
.L_x_53308:
[----:B------:R-:W-:Y:S05]  /*56d0*/  @!P3 BRA `(.L_x_53310) ;  /* 0x000000000010b947 */ /* 0x000fea0003800000 */
[----:B------:R-:W-:-:S03]  /*56e0*/  UMOV UR5, 0xffffffff ;  /* 0xffffffff00057882 */ /* 0x000fc60000000000 */
[----:B------:R-:W-:Y:S05]  /*56f0*/  BRA.DIV UR5, `(.L_x_53311) ;  /* 0x0000001e05607947 */ /* 0x000fea000b800000 */
[----:B0-----:R0:W2:Y:S02]  /*5700*/  SHFL.IDX PT, R31, R60, R0, R43 ;  /* 0x000000003c1f7389 */ /* 0x0010a400000e002b */
.L_x_53447:
[----:B--23--:R-:W-:-:S07]  /*5710*/  IMAD R42, R9, R31, R42 ;  /* 0x0000001f092a7224 */ /* 0x00cfce00078e022a */
.L_x_53310:
[----:B------:R-:W-:Y:S05]  /*5720*/  @!P2 BRA `(.L_x_53312) ;  /* 0x000000000010a947 */ /* 0x000fea0003800000 */
[----:B------:R-:W-:-:S03]  /*5730*/  UMOV UR5, 0xffffffff ;  /* 0xffffffff00057882 */ /* 0x000fc60000000000 */
[----:B------:R-:W-:Y:S05]  /*5740*/  BRA.DIV UR5, `(.L_x_53313) ;  /* 0x0000001e056c7947 */ /* 0x000fea000b800000 */
[----:B0-----:R0:W2:Y:S02]  /*5750*/  SHFL.IDX PT, R31, R60, R4, R43 ;  /* 0x000000043c1f7389 */ /* 0x0010a400000e002b */
.L_x_53450:
[----:B--2---:R-:W-:-:S07]  /*5760*/  IMAD R42, R11, R31, R42 ;  /* 0x0000001f0b2a7224 */ /* 0x004fce00078e022a */
.L_x_53312:
[----:B------:R-:W-:Y:S05]  /*5770*/  @!P1 BRA `(.L_x_53314) ;  /* 0x0000000000109947 */ /* 0x000fea0003800000 */
[----:B------:R-:W-:-:S03]  /*5780*/  UMOV UR5, 0xffffffff ;  /* 0xffffffff00057882 */ /* 0x000fc60000000000 */
[----:B------:R-:W-:Y:S05]  /*5790*/  BRA.DIV UR5, `(.L_x_53315) ;  /* 0x0000001e05787947 */ /* 0x000fea000b800000 */
[----:B0-----:R0:W2:Y:S02]  /*57a0*/  SHFL.IDX PT, R31, R60, R6, R43 ;  /* 0x000000063c1f7389 */ /* 0x0010a400000e002b */
.L_x_53453:
[----:B--2---:R-:W-:-:S07]  /*57b0*/  IMAD R42, R13, R31, R42 ;  /* 0x0000001f0d2a7224 */ /* 0x004fce00078e022a */
.L_x_53314:
[----:B------:R-:W-:Y:S05]  /*57c0*/  @!P0 BRA `(.L_x_53316) ;  /* 0x0000000000108947 */ /* 0x000fea0003800000 */
[----:B------:R-:W-:-:S03]  /*57d0*/  UMOV UR5, 0xffffffff ;  /* 0xffffffff00057882 */ /* 0x000fc60000000000 */
[----:B------:R-:W-:Y:S05]  /*57e0*/  BRA.DIV UR5, `(.L_x_53317) ;  /* 0x0000001e05847947 */ /* 0x000fea000b800000 */
[----:B0-----:R0:W2:Y:S02]  /*57f0*/  SHFL.IDX PT, R31, R60, R8, R43 ;  /* 0x000000083c1f7389 */ /* 0x0010a400000e002b */
.L_x_53456:
[----:B--2---:R-:W-:-:S07]  /*5800*/  IMAD R42, R15, R31, R42 ;  /* 0x0000001f0f2a7224 */ /* 0x004fce00078e022a */
.L_x_53316:
[----:B------:R-:W2:Y:S02]  /*5810*/  LDC R2, c[0x0][0x3ac] ;  /* 0x0000eb00ff027b82 */ /* 0x000ea40000000800 */
[----:B--2---:R-:W-:-:S13]  /*5820*/  ISETP.GE.AND P6, PT, R2, 0x6, PT ;  /* 0x000000060200780c */ /* 0x004fda0003fc6270 */
[----:B------:R-:W-:Y:S05]  /*5830*/  @!P6 BRA `(.L_x_53318) ;  /* 0x000000000010e947 */ /* 0x000fea0003800000 */
[----:B------:R-:W-:-:S03]  /*5840*/  UMOV UR5, 0xffffffff ;  /* 0xffffffff00057882 */ /* 0x000fc60000000000 */
[----:B------:R-:W-:Y:S05]  /*5850*/  BRA.DIV UR5, `(.L_x_53319) ;  /* 0x0000001e05887947 */ /* 0x000fea000b800000 */
[----:B0-----:R0:W2:Y:S02]  /*5860*/  SHFL.IDX PT, R31, R60, R10, R43 ;  /* 0x0000000a3c1f7389 */ /* 0x0010a400000e002b */
.L_x_53459:
[----:B--2---:R-:W-:-:S07]  /*5870*/  IMAD R42, R17, R31, R42 ;  /* 0x0000001f112a7224 */ /* 0x004fce00078e022a */
.L_x_53318:
[----:B------:R-:W-:-:S13]  /*5880*/  ISETP.GE.AND P6, PT, R2, 0x7, PT ;  /* 0x000000070200780c */ /* 0x000fda0003fc6270 */
[----:B------:R-:W-:Y:S05]  /*5890*/  @!P6 BRA `(.L_x_53320) ;  /* 0x000000000010e947 */ /* 0x000fea0003800000 */
[----:B------:R-:W-:-:S03]  /*58a0*/  UMOV UR5, 0xffffffff ;  /* 0xffffffff00057882 */ /* 0x000fc60000000000 */
[----:B------:R-:W-:Y:S05]  /*58b0*/  BRA.DIV UR5, `(.L_x_53321) ;  /* 0x0000001e05907947 */ /* 0x000fea000b800000 */
[----:B0-----:R0:W2:Y:S02]  /*58c0*/  SHFL.IDX PT, R31, R60, R12, R43 ;  /* 0x0000000c3c1f7389 */ /* 0x0010a400000e002b */
.L_x_53462:
[----:B--2---:R-:W-:-:S07]  /*58d0*/  IMAD R42, R19, R31, R42 ;  /* 0x0000001f132a7224 */ /* 0x004fce00078e022a */
.L_x_53320:
[----:B------:R-:W-:-:S13]  /*58e0*/  ISETP.GE.AND P6, PT, R2, 0x8, PT ;  /* 0x000000080200780c */ /* 0x000fda0003fc6270 */
[----:B------:R-:W-:Y:S05]  /*58f0*/  @!P6 BRA `(.L_x_53322) ;  /* 0x000000000010e947 */ /* 0x000fea0003800000 */
[----:B------:R-:W-:-:S03]  /*5900*/  UMOV UR5, 0xffffffff ;  /* 0xffffffff00057882 */ /* 0x000fc60000000000 */
[----:B------:R-:W-:Y:S05]  /*5910*/  BRA.DIV UR5, `(.L_x_53323) ;  /* 0x0000001e05987947 */ /* 0x000fea000b800000 */
[----:B0-----:R0:W2:Y:S02]  /*5920*/  SHFL.IDX PT, R31, R60, R14, R43 ;  /* 0x0000000e3c1f7389 */ /* 0x0010a400000e002b */
.L_x_53465:
[----:B--2---:R-:W-:-:S07]  /*5930*/  IMAD R42, R21, R31, R42 ;  /* 0x0000001f152a7224 */ /* 0x004fce00078e022a */
.L_x_53322:
[----:B------:R-:W-:-:S13]  /*5940*/  ISETP.GE.AND P6, PT, R2, 0x9, PT ;  /* 0x000000090200780c */ /* 0x000fda0003fc6270 */
[----:B------:R-:W-:Y:S05]  /*5950*/  @!P6 BRA `(.L_x_53324) ;  /* 0x000000000010e947 */ /* 0x000fea0003800000 */
[----:B------:R-:W-:-:S03]  /*5960*/  UMOV UR5, 0xffffffff ;  /* 0xffffffff00057882 */ /* 0x000fc60000000000 */
[----:B------:R-:W-:Y:S05]  /*5970*/  BRA.DIV UR5, `(.L_x_53325) ;  /* 0x0000001e05a07947 */ /* 0x000fea000b800000 */
[----:B0-----:R0:W2:Y:S02]  /*5980*/  SHFL.IDX PT, R31, R60, R16, R43 ;  /* 0x000000103c1f7389 */ /* 0x0010a400000e002b */
.L_x_53468:
[----:B--2---:R-:W-:-:S07]  /*5990*/  IMAD R42, R23, R31, R42 ;  /* 0x0000001f172a7224 */ /* 0x004fce00078e022a */
.L_x_53324:
[----:B------:R-:W-:-:S13]  /*59a0*/  ISETP.GE.AND P6, PT, R2, 0xa, PT ;  /* 0x0000000a0200780c */ /* 0x000fda0003fc6270 */
[----:B------:R-:W-:Y:S05]  /*59b0*/  @!P6 BRA `(.L_x_53326) ;  /* 0x000000000010e947 */ /* 0x000fea0003800000 */
[----:B------:R-:W-:-:S03]  /*59c0*/  UMOV UR5, 0xffffffff ;  /* 0xffffffff00057882 */ /* 0x000fc60000000000 */
[----:B------:R-:W-:Y:S05]  /*59d0*/  BRA.DIV UR5, `(.L_x_53327) ;  /* 0x0000001e05a87947 */ /* 0x000fea000b800000 */
[----:B0-----:R0:W2:Y:S02]  /*59e0*/  SHFL.IDX PT, R31, R60, R18, R43 ;  /* 0x000000123c1f7389 */ /* 0x0010a400000e002b */
.L_x_53471:
[----:B--2---:R-:W-:-:S07]  /*59f0*/  IMAD R42, R25, R31, R42 ;  /* 0x0000001f192a7224 */ /* 0x004fce00078e022a */
.L_x_53326:
[----:B------:R-:W-:-:S13]  /*5a00*/  ISETP.GE.AND P6, PT, R2, 0xb, PT ;  /* 0x0000000b0200780c */ /* 0x000fda0003fc6270 */
[----:B------:R-:W-:Y:S05]  /*5a10*/  @!P6 BRA `(.L_x_53328) ;  /* 0x000000000010e947 */ /* 0x000fea0003800000 */
[----:B------:R-:W-:-:S03]  /*5a20*/  UMOV UR5, 0xffffffff ;  /* 0xffffffff00057882 */ /* 0x000fc60000000000 */
[----:B------:R-:W-:Y:S05]  /*5a30*/  BRA.DIV UR5, `(.L_x_53329) ;  /* 0x0000001e05b07947 */ /* 0x000fea000b800000 */
[----:B0-----:R0:W2:Y:S02]  /*5a40*/  SHFL.IDX PT, R31, R60, R20, R43 ;  /* 0x000000143c1f7389 */ /* 0x0010a400000e002b */
.L_x_53474:
[----:B--2---:R-:W-:-:S07]  /*5a50*/  IMAD R42, R27, R31, R42 ;  /* 0x0000001f1b2a7224 */ /* 0x004fce00078e022a */
.L_x_53328:
[----:B------:R-:W-:-:S13]  /*5a60*/  ISETP.GE.AND P6, PT, R2, 0xc, PT ;  /* 0x0000000c0200780c */ /* 0x000fda0003fc6270 */
[----:B------:R-:W-:Y:S05]  /*5a70*/  @!P6 BRA `(.L_x_53330) ;  /* 0x000000000010e947 */ /* 0x000fea0003800000 */
[----:B------:R-:W-:-:S03]  /*5a80*/  UMOV UR5, 0xffffffff ;  /* 0xffffffff00057882 */ /* 0x000fc60000000000 */
[----:B------:R-:W-:Y:S05]  /*5a90*/  BRA.DIV UR5, `(.L_x_53331) ;  /* 0x0000001e05b87947 */ /* 0x000fea000b800000 */
[----:B0-----:R0:W2:Y:S02]  /*5aa0*/  SHFL.IDX PT, R31, R60, R22, R43 ;  /* 0x000000163c1f7389 */ /* 0x0010a400000e002b */
.L_x_53477:
[----:B--2---:R-:W-:-:S07]  /*5ab0*/  IMAD R42, R29, R31, R42 ;  /* 0x0000001f1d2a7224 */ /* 0x004fce00078e022a */
.L_x_53330:
[----:B------:R-:W-:-:S13]  /*5ac0*/  ISETP.GE.AND P6, PT, R2, 0xd, PT ;  /* 0x0000000d0200780c */ /* 0x000fda0003fc6270 */
[----:B------:R-:W-:Y:S05]  /*5ad0*/  @!P6 BRA `(.L_x_53332) ;  /* 0x000000000010e947 */ /* 0x000fea0003800000 */
[----:B------:R-:W-:-:S03]  /*5ae0*/  UMOV UR5, 0xffffffff ;  /* 0xffffffff00057882 */ /* 0x000fc60000000000 */
[----:B------:R-:W-:Y:S05]  /*5af0*/  BRA.DIV UR5, `(.L_x_53333) ;  /* 0x0000001e05c07947 */ /* 0x000fea000b800000 */
[----:B0-----:R0:W2:Y:S02]  /*5b00*/  SHFL.IDX PT, R31, R60, R24, R43 ;  /* 0x000000183c1f7389 */ /* 0x0010a400000e002b */
.L_x_53480:
[----:B--2---:R-:W-:-:S07]  /*5b10*/  IMAD R42, R33, R31, R42 ;  /* 0x0000001f212a7224 */ /* 0x004fce00078e022a */
.L_x_53332:
[----:B------:R-:W-:-:S13]  /*5b20*/  ISETP.GE.AND P6, PT, R2, 0xe, PT ;  /* 0x0000000e0200780c */ /* 0x000fda0003fc6270 */
[----:B------:R-:W-:Y:S05]  /*5b30*/  @!P6 BRA `(.L_x_53334) ;  /* 0x000000000010e947 */ /* 0x000fea0003800000 */
[----:B------:R-:W-:-:S03]  /*5b40*/  UMOV UR5, 0xffffffff ;  /* 0xffffffff00057882 */ /* 0x000fc60000000000 */
[----:B------:R-:W-:Y:S05]  /*5b50*/  BRA.DIV UR5, `(.L_x_53335) ;  /* 0x0000001e05c87947 */ /* 0x000fea000b800000 */
[----:B0-----:R0:W2:Y:S02]  /*5b60*/  SHFL.IDX PT, R31, R60, R26, R43 ;  /* 0x0000001a3c1f7389 */ /* 0x0010a400000e002b */
.L_x_53483:
[----:B--2---:R-:W-:-:S07]  /*5b70*/  IMAD R42, R35, R31, R42 ;  /* 0x0000001f232a7224 */ /* 0x004fce00078e022a */
.L_x_53334:
[----:B------:R-:W-:-:S13]  /*5b80*/  ISETP.GE.AND P6, PT, R2, 0xf, PT ;  /* 0x0000000f0200780c */ /* 0x000fda0003fc6270 */
[----:B------:R-:W-:Y:S05]  /*5b90*/  @!P6 BRA `(.L_x_53336) ;  /* 0x000000000010e947 */ /* 0x000fea0003800000 */
[----:B------:R-:W-:-:S03]  /*5ba0*/  UMOV UR5, 0xffffffff ;  /* 0xffffffff00057882 */ /* 0x000fc60000000000 */
[----:B------:R-:W-:Y:S05]  /*5bb0*/  BRA.DIV UR5, `(.L_x_53337) ;  /* 0x0000001e05d07947 */ /* 0x000fea000b800000 */
[----:B0-----:R0:W2:Y:S02]  /*5bc0*/  SHFL.IDX PT, R31, R60, R28, R43 ;  /* 0x0000001c3c1f7389 */ /* 0x0010a400000e002b */
.L_x_53486:
[----:B--2---:R-:W-:-:S07]  /*5bd0*/  IMAD R42, R37, R31, R42 ;  /* 0x0000001f252a7224 */ /* 0x004fce00078e022a */
.L_x_53336:
[----:B------:R-:W-:-:S13]  /*5be0*/  ISETP.GE.AND P6, PT, R2, 0x10, PT ;  /* 0x000000100200780c */ /* 0x000fda0003fc6270 */
[----:B------:R-:W-:Y:S05]  /*5bf0*/  @!P6 BRA `(.L_x_53338) ;  /* 0x000000000010e947 */ /* 0x000fea0003800000 */
[----:B------:R-:W-:-:S03]  /*5c00*/  UMOV UR5, 0xffffffff ;  /* 0xffffffff00057882 */ /* 0x000fc60000000000 */
[----:B------:R-:W-:Y:S05]  /*5c10*/  BRA.DIV UR5, `(.L_x_53339) ;  /* 0x0000001e05d87947 */ /* 0x000fea000b800000 */
[----:B0-----:R0:W2:Y:S02]  /*5c20*/  SHFL.IDX PT, R31, R60, R32, R43 ;  /* 0x000000203c1f7389 */ /* 0x0010a400000e002b */
.L_x_53489:
[----:B--2---:R-:W-:-:S07]  /*5c30*/  IMAD R42, R38, R31, R42 ;  /* 0x0000001f262a7224 */ /* 0x004fce00078e022a */
.L_x_53338:
[----:B------:R-:W-:-:S07]  /*5c40*/  IMAD.U32 R2, RZ, RZ, UR10 ;  /* 0x0000000aff027e24 */ /* 0x000fce000f8e00ff */
.L_x_53340:
        /* <DEDUP_REMOVED lines=36> */
.L_x_53307:
[----:B------:R-:W-:Y:S05]  /*5e90*/  @!P5 BRA `(.L_x_53342) ;  /* 0xffffffe800acd947 */ /* 0x000fea000383ffff */
.L_x_53183:
        /* <DEDUP_REMOVED lines=46> */
.L_x_53345:
[----:B------:R0:W1:Y:S01]  /*6180*/  LDS R7, [R5] ;  /* 0x0000000005077984 */ /* 0x0000620000000800 */
[----:B------:R-:W-:-:S05]  /*6190*/  VIADD R4, R4, 0x1 ;  /* 0x0000000104047836 */ /* 0x000fca0000000000 */
[----:B------:R-:W-:Y:S01]  /*61a0*/  ISETP.NE.AND P0, PT, R4, RZ, PT ;  /* 0x000000ff0400720c */ /* 0x000fe20003f05270 */
[C---:B0-----:R-:W-:Y:S01]  /*61b0*/  IMAD R5, R50.reuse, 0x4, R5 ;  /* 0x0000000432057824 */ /* 0x041fe200078e0205 */
[----:B-1----:R0:W-:Y:S02]  /*61c0*/  STG.E desc[UR8][R2.64], R7 ;  /* 0x0000000702007986 */ /* 0x0021e4000c101908 */
[----:B0-----:R-:W-:-:S09]  /*61d0*/  IMAD.WIDE.U32 R2, R50, 0x4, R2 ;  /* 0x0000000432027825 */ /* 0x001fd200078e0002 */
[----:B------:R-:W-:Y:S05]  /*61e0*/  @P0 BRA `(.L_x_53345) ;  /* 0xfffffffc00e40947 */ /* 0x000fea000383ffff */
.L_x_53344:
[----:B------:R-:W-:Y:S05]  /*61f0*/  BSYNC.RECONVERGENT B0 ;  /* 0x0000000000007941 */ /* 0x000fea0003800200 */
.L_x_53343:
        /* <DEDUP_REMOVED lines=12> */
.L_x_53346:
        /* <DEDUP_REMOVED lines=21> */
.L_x_53205:
[----:B------:R-:W-:Y:S01]  /*6410*/  BSSY B2, `(.L_x_53347) ;  /* 0x0000006000027945 */ /* 0x000fe20003800000 */
[----:B------:R-:W-:Y:S02]  /*6420*/  IMAD.MOV.U32 R30, RZ, RZ, R18 ;  /* 0x000000ffff1e7224 */ /* 0x000fe400078e0012 */
[----:B------:R-:W-:-:S07]  /*6430*/  IMAD.MOV.U32 R31, RZ, RZ, -0x1 ;  /* 0xffffffffff1f7424 */ /* 0x000fce00078e00ff */
[----:B01234-:R-:W-:Y:S05]  /*6440*/  WARPSYNC.COLLECTIVE R31, `(.L_x_53348) ;  /* 0x000000001f087348 */ /* 0x01ffea0003c00000 */
[----:B0-----:R0:W0:Y:S02]  /*6450*/  SHFL.IDX P6, R31, R60, R30, R43 ;  /* 0x0000001e3c1f7389 */ /* 0x00102400000c002b */
[----:B01234-:R-:W-:Y:S05]  /*6460*/  ENDCOLLECTIVE ;  /* 0x000000000000791b */ /* 0x01ffea0003800000 */
.L_x_53348:
[----:B------:R-:W-:Y:S05]  /*6470*/  BSYNC B2 ;  /* 0x0000000000027941 */ /* 0x000fea0003800000 */
.L_x_53347:
[----:B------:R-:W-:Y:S05]  /*6480*/  BRA `(.L_x_53349) ;  /* 0xffffffc000347947 */ /* 0x000fea000383ffff */
.L_x_53207:
[----:B------:R-:W-:Y:S01]  /*6490*/  BSSY B2, `(.L_x_53350) ;  /* 0x0000006000027945 */ /* 0x000fe20003800000 */
[----:B------:R-:W-:Y:S02]  /*64a0*/  IMAD.MOV.U32 R30, RZ, RZ, R54 ;  /* 0x000000ffff1e7224 */ /* 0x000fe400078e0036 */
[----:B------:R-:W-:-:S07]  /*64b0*/  IMAD.MOV.U32 R31, RZ, RZ, -0x1 ;  /* 0xffffffffff1f7424 */ /* 0x000fce00078e00ff */
[----:B01234-:R-:W-:Y:S05]  /*64c0*/  WARPSYNC.COLLECTIVE R31, `(.L_x_53351) ;  /* 0x000000001f087348 */ /* 0x01ffea0003c00000 */
[----:B0-----:R0:W0:Y:S02]  /*64d0*/  SHFL.IDX P6, R31, R60, R30, R43 ;  /* 0x0000001e3c1f7389 */ /* 0x00102400000c002b */
[----:B01234-:R-:W-:Y:S05]  /*64e0*/  ENDCOLLECTIVE ;  /* 0x000000000000791b */ /* 0x01ffea0003800000 */
.L_x_53351:
[----:B------:R-:W-:Y:S05]  /*64f0*/  BSYNC B2 ;  /* 0x0000000000027941 */ /* 0x000fea0003800000 */
.L_x_53350:
[----:B------:R-:W-:Y:S05]  /*6500*/  BRA `(.L_x_53352) ;  /* 0xffffffc000287947 */ /* 0x000fea000383ffff */
.L_x_53209:
[----:B------:R-:W-:Y:S01]  /*6510*/  BSSY B2, `(.L_x_53353) ;  /* 0x0000006000027945 */ /* 0x000fe20003800000 */
[----:B------:R-:W-:Y:S01]  /*6520*/  IMAD.MOV.U32 R30, RZ, RZ, R42 ;  /* 0x000000ffff1e7224 */ /* 0x000fe200078e002a */
[----:B------:R-:W-:-:S07]  /*6530*/  MOV R31, 0xffffffff ;  /* 0xffffffff001f7802 */ /* 0x000fce0000000f00 */
[----:B01234-:R-:W-:Y:S05]  /*6540*/  WARPSYNC.COLLECTIVE R31, `(.L_x_53354) ;  /* 0x000000001f087348 */ /* 0x01ffea0003c00000 */
[----:B0-----:R0:W0:Y:S02]  /*6550*/  SHFL.IDX P6, R31, R60, R30, R43 ;  /* 0x0000001e3c1f7389 */ /* 0x00102400000c002b */
[----:B01234-:R-:W-:Y:S05]  /*6560*/  ENDCOLLECTIVE ;  /* 0x000000000000791b */ /* 0x01ffea0003800000 */
.L_x_53354:
[----:B------:R-:W-:Y:S05]  /*6570*/  BSYNC B2 ;  /* 0x0000000000027941 */ /* 0x000fea0003800000 */
.L_x_53353:
[----:B------:R-:W-:Y:S05]  /*6580*/  BRA `(.L_x_53355) ;  /* 0xffffffc0001c7947 */ /* 0x000fea000383ffff */
.L_x_53211:
[----:B------:R-:W-:Y:S01]  /*6590*/  BSSY B2, `(.L_x_53356) ;  /* 0x0000006000027945 */ /* 0x000fe20003800000 */
[----:B------:R-:W-:Y:S02]  /*65a0*/  IMAD.MOV.U32 R30, RZ, RZ, R41 ;  /* 0x000000ffff1e7224 */ /* 0x000fe400078e0029 */
[----:B------:R-:W-:-:S07]  /*65b0*/  IMAD.MOV.U32 R31, RZ, RZ, -0x1 ;  /* 0xffffffffff1f7424 */ /* 0x000fce00078e00ff */
[----:B01234-:R-:W-:Y:S05]  /*65c0*/  WARPSYNC.COLLECTIVE R31, `(.L_x_53357) ;  /* 0x000000001f087348 */ /* 0x01ffea0003c00000 */
[----:B0-----:R0:W0:Y:S02]  /*65d0*/  SHFL.IDX P6, R31, R60, R30, R43 ;  /* 0x0000001e3c1f7389 */ /* 0x00102400000c002b */
[----:B01234-:R-:W-:Y:S05]  /*65e0*/  ENDCOLLECTIVE ;  /* 0x000000000000791b */ /* 0x01ffea0003800000 */
.L_x_53357:
[----:B------:R-:W-:Y:S05]  /*65f0*/  BSYNC B2 ;  /* 0x0000000000027941 */ /* 0x000fea0003800000 */
.L_x_53356:
[----:B------:R-:W-:Y:S05]  /*6600*/  BRA `(.L_x_53358) ;  /* 0xffffffc000107947 */ /* 0x000fea000383ffff */
.L_x_53213:
[----:B------:R-:W-:Y:S01]  /*6610*/  BSSY B2, `(.L_x_53359) ;  /* 0x0000006000027945 */ /* 0x000fe20003800000 */
[----:B------:R-:W-:Y:S02]  /*6620*/  IMAD.MOV.U32 R30, RZ, RZ, R40 ;  /* 0x000000ffff1e7224 */ /* 0x000fe400078e0028 */
[----:B------:R-:W-:-:S07]  /*6630*/  IMAD.MOV.U32 R31, RZ, RZ, -0x1 ;  /* 0xffffffffff1f7424 */ /* 0x000fce00078e00ff */
[----:B01234-:R-:W-:Y:S05]  /*6640*/  WARPSYNC.COLLECTIVE R31, `(.L_x_53360) ;  /* 0x000000001f087348 */ /* 0x01ffea0003c00000 */
[----:B0-----:R0:W0:Y:S02]  /*6650*/  SHFL.IDX P6, R31, R60, R30, R43 ;  /* 0x0000001e3c1f7389 */ /* 0x00102400000c002b */
[----:B01234-:R-:W-:Y:S05]  /*6660*/  ENDCOLLECTIVE ;  /* 0x000000000000791b */ /* 0x01ffea0003800000 */
.L_x_53360:
[----:B------:R-:W-:Y:S05]  /*6670*/  BSYNC B2 ;  /* 0x0000000000027941 */ /* 0x000fea0003800000 */
.L_x_53359:
[----:B------:R-:W-:Y:S05]  /*6680*/  BRA `(.L_x_53361) ;  /* 0xffffffc000047947 */ /* 0x000fea000383ffff */
.L_x_53215:
[----:B------:R-:W-:Y:S01]  /*6690*/  BSSY B2, `(.L_x_53362) ;  /* 0x0000006000027945 */ /* 0x000fe20003800000 */
[----:B------:R-:W-:Y:S02]  /*66a0*/  IMAD.MOV.U32 R30, RZ, RZ, R39 ;  /* 0x000000ffff1e7224 */ /* 0x000fe400078e0027 */
[----:B------:R-:W-:-:S07]  /*66b0*/  IMAD.MOV.U32 R31, RZ, RZ, -0x1 ;  /* 0xffffffffff1f7424 */ /* 0x000fce00078e00ff */
[----:B01234-:R-:W-:Y:S05]  /*66c0*/  WARPSYNC.COLLECTIVE R31, `(.L_x_53363) ;  /* 0x000000001f087348 */ /* 0x01ffea0003c00000 */
[----:B0-----:R0:W0:Y:S02]  /*66d0*/  SHFL.IDX P6, R31, R60, R30, R43 ;  /* 0x0000001e3c1f7389 */ /* 0x00102400000c002b */
[----:B01234-:R-:W-:Y:S05]  /*66e0*/  ENDCOLLECTIVE ;  /* 0x000000000000791b */ /* 0x01ffea0003800000 */
.L_x_53363:
[----:B------:R-:W-:Y:S05]  /*66f0*/  BSYNC B2 ;  /* 0x0000000000027941 */ /* 0x000fea0003800000 */
.L_x_53362:
[----:B------:R-:W-:Y:S05]  /*6700*/  BRA `(.L_x_53364) ;  /* 0xffffffbc00f87947 */ /* 0x000fea000383ffff */
.L_x_53217:
[----:B------:R-:W-:Y:S01]  /*6710*/  BSSY B2, `(.L_x_53365) ;  /* 0x0000006000027945 */ /* 0x000fe20003800000 */
[----:B------:R-:W-:Y:S01]  /*6720*/  IMAD.MOV.U32 R30, RZ, RZ, R38 ;  /* 0x000000ffff1e7224 */ /* 0x000fe200078e0026 */
[----:B------:R-:W-:-:S07]  /*6730*/  MOV R31, 0xffffffff ;  /* 0xffffffff001f7802 */ /* 0x000fce0000000f00 */
[----:B01234-:R-:W-:Y:S05]  /*6740*/  WARPSYNC.COLLECTIVE R31, `(.L_x_53366) ;  /* 0x000000001f087348 */ /* 0x01ffea0003c00000 */
[----:B0-----:R0:W0:Y:S02]  /*6750*/  SHFL.IDX P6, R31, R60, R30, R43 ;  /* 0x0000001e3c1f7389 */ /* 0x00102400000c002b */
[----:B01234-:R-:W-:Y:S05]  /*6760*/  ENDCOLLECTIVE ;  /* 0x000000000000791b */ /* 0x01ffea0003800000 */
.L_x_53366:
[----:B------:R-:W-:Y:S05]  /*6770*/  BSYNC B2 ;  /* 0x0000000000027941 */ /* 0x000fea0003800000 */
.L_x_53365:
[----:B------:R-:W-:Y:S05]  /*6780*/  BRA `(.L_x_53367) ;  /* 0xffffffbc00f47947 */ /* 0x000fea000383ffff */
.L_x_53219:
[----:B------:R-:W-:Y:S01]  /*6790*/  BSSY B2, `(.L_x_53368) ;  /* 0x0000006000027945 */ /* 0x000fe20003800000 */
[----:B------:R-:W-:Y:S02]  /*67a0*/  IMAD.MOV.U32 R30, RZ, RZ, R37 ;  /* 0x000000ffff1e7224 */ /* 0x000fe400078e0025 */
[----:B------:R-:W-:-:S07]  /*67b0*/  IMAD.MOV.U32 R31, RZ, RZ, -0x1 ;  /* 0xffffffffff1f7424 */ /* 0x000fce00078e00ff */
[----:B01234-:R-:W-:Y:S05]  /*67c0*/  WARPSYNC.COLLECTIVE R31, `(.L_x_53369) ;  /* 0x000000001f087348 */ /* 0x01ffea0003c00000 */
[----:B0-----:R0:W0:Y:S02]  /*67d0*/  SHFL.IDX P6, R31, R60, R30, R43 ;  /* 0x0000001e3c1f7389 */ /* 0x00102400000c002b */
[----:B01234-:R-:W-:Y:S05]  /*67e0*/  ENDCOLLECTIVE ;  /* 0x000000000000791b */ /* 0x01ffea0003800000 */
.L_x_53369:
[----:B------:R-:W-:Y:S05]  /*67f0*/  BSYNC B2 ;  /* 0x0000000000027941 */ /* 0x000fea0003800000 */
.L_x_53368:
[----:B------:R-:W-:Y:S05]  /*6800*/  BRA `(.L_x_53370) ;  /* 0xffffffbc00ec7947 */ /* 0x000fea000383ffff */
.L_x_53221:
[----:B------:R-:W-:Y:S01]  /*6810*/  BSSY B2, `(.L_x_53371) ;  /* 0x0000006000027945 */ /* 0x000fe20003800000 */
[----:B------:R-:W-:Y:S02]  /*6820*/  IMAD.MOV.U32 R30, RZ, RZ, R36 ;  /* 0x000000ffff1e7224 */ /* 0x000fe400078e0024 */
[----:B------:R-:W-:-:S07]  /*6830*/  IMAD.MOV.U32 R31, RZ, RZ, -0x1 ;  /* 0xffffffffff1f7424 */ /* 0x000fce00078e00ff */
[----:B01234-:R-:W-:Y:S05]  /*6840*/  WARPSYNC.COLLECTIVE R31, `(.L_x_53372) ;  /* 0x000000001f087348 */ /* 0x01ffea0003c00000 */
[----:B0-----:R0:W0:Y:S02]  /*6850*/  SHFL.IDX P6, R31, R60, R30, R43 ;  /* 0x0000001e3c1f7389 */ /* 0x00102400000c002b */
[----:B01234-:R-:W-:Y:S05]  /*6860*/  ENDCOLLECTIVE ;  /* 0x000000000000791b */ /* 0x01ffea0003800000 */
.L_x_53372:
[----:B------:R-:W-:Y:S05]  /*6870*/  BSYNC B2 ;  /* 0x0000000000027941 */ /* 0x000fea0003800000 */
.L_x_53371:
[----:B------:R-:W-:Y:S05]  /*6880*/  BRA `(.L_x_53373) ;  /* 0xffffffbc00e47947 */ /* 0x000fea000383ffff */
.L_x_53223:
[----:B------:R-:W-:Y:S01]  /*6890*/  BSSY B2, `(.L_x_53374) ;  /* 0x0000006000027945 */ /* 0x000fe20003800000 */
[----:B------:R-:W-:Y:S02]  /*68a0*/  IMAD.MOV.U32 R30, RZ, RZ, R35 ;  /* 0x000000ffff1e7224 */ /* 0x000fe400078e0023 */
[----:B------:R-:W-:-:S07]  /*68b0*/  IMAD.MOV.U32 R31, RZ, RZ, -0x1 ;  /* 0xffffffffff1f7424 */ /* 0x000fce00078e00ff */
[----:B01234-:R-:W-:Y:S05]  /*68c0*/  WARPSYNC.COLLECTIVE R31, `(.L_x_53375) ;  /* 0x000000001f087348 */ /* 0x01ffea0003c00000 */
[----:B0-----:R0:W0:Y:S02]  /*68d0*/  SHFL.IDX P6, R31, R60, R30, R43 ;  /* 0x0000001e3c1f7389 */ /* 0x00102400000c002b */
[----:B01234-:R-:W-:Y:S05]  /*68e0*/  ENDCOLLECTIVE ;  /* 0x000000000000791b */ /* 0x01ffea0003800000 */
.L_x_53375:
[----:B------:R-:W-:Y:S05]  /*68f0*/  BSYNC B2 ;  /* 0x0000000000027941 */ /* 0x000fea0003800000 */
.L_x_53374:
[----:B------:R-:W-:Y:S05]  /*6900*/  BRA `(.L_x_53376) ;  /* 0xffffffbc00dc7947 */ /* 0x000fea000383ffff */
.L_x_53225:
[----:B------:R-:W-:Y:S01]  /*6910*/  BSSY B2, `(.L_x_53377) ;  /* 0x0000006000027945 */ /* 0x000fe20003800000 */
[----:B------:R-:W-:Y:S01]  /*6920*/  IMAD.MOV.U32 R30, RZ, RZ, R34 ;  /* 0x000000ffff1e7224 */ /* 0x000fe200078e0022 */
[----:B------:R-:W-:-:S07]  /*6930*/  MOV R31, 0xffffffff ;  /* 0xffffffff001f7802 */ /* 0x000fce0000000f00 */
[----:B01234-:R-:W-:Y:S05]  /*6940*/  WARPSYNC.COLLECTIVE R31, `(.L_x_53378) ;  /* 0x000000001f087348 */ /* 0x01ffea0003c00000 */
[----:B0-----:R0:W0:Y:S02]  /*6950*/  SHFL.IDX P6, R31, R60, R30, R43 ;  /* 0x0000001e3c1f7389 */ /* 0x00102400000c002b */
[----:B01234-:R-:W-:Y:S05]  /*6960*/  ENDCOLLECTIVE ;  /* 0x000000000000791b */ /* 0x01ffea0003800000 */
.L_x_53378:
[----:B------:R-:W-:Y:S05]  /*6970*/  BSYNC B2 ;  /* 0x0000000000027941 */ /* 0x000fea0003800000 */
.L_x_53377:
[----:B------:R-:W-:Y:S05]  /*6980*/  BRA `(.L_x_53379) ;  /* 0xffffffbc00d47947 */ /* 0x000fea000383ffff */
.L_x_53227:
[----:B------:R-:W-:Y:S01]  /*6990*/  BSSY B2, `(.L_x_53380) ;  /* 0x0000006000027945 */ /* 0x000fe20003800000 */
[----:B------:R-:W-:Y:S02]  /*69a0*/  IMAD.MOV.U32 R30, RZ, RZ, R33 ;  /* 0x000000ffff1e7224 */ /* 0x000fe400078e0021 */
[----:B------:R-:W-:-:S07]  /*69b0*/  IMAD.MOV.U32 R31, RZ, RZ, -0x1 ;  /* 0xffffffffff1f7424 */ /* 0x000fce00078e00ff */
[----:B01234-:R-:W-:Y:S05]  /*69c0*/  WARPSYNC.COLLECTIVE R31, `(.L_x_53381) ;  /* 0x000000001f087348 */ /* 0x01ffea0003c00000 */
[----:B0-----:R0:W0:Y:S02]  /*69d0*/  SHFL.IDX P6, R31, R60, R30, R43 ;  /* 0x0000001e3c1f7389 */ /* 0x00102400000c002b */
[----:B01234-:R-:W-:Y:S05]  /*69e0*/  ENDCOLLECTIVE ;  /* 0x000000000000791b */ /* 0x01ffea0003800000 */
.L_x_53381:
[----:B------:R-:W-:Y:S05]  /*69f0*/  BSYNC B2 ;  /* 0x0000000000027941 */ /* 0x000fea0003800000 */
.L_x_53380:
[----:B------:R-:W-:Y:S05]  /*6a00*/  BRA `(.L_x_53382) ;  /* 0xffffffbc00cc7947 */ /* 0x000fea000383ffff */
.L_x_53229:
[----:B------:R-:W-:Y:S01]  /*6a10*/  BSSY B2, `(.L_x_53383) ;  /* 0x0000006000027945 */ /* 0x000fe20003800000 */
[----:B------:R-:W-:Y:S02]  /*6a20*/  IMAD.MOV.U32 R30, RZ, RZ, R32 ;  /* 0x000000ffff1e7224 */ /* 0x000fe400078e0020 */
[----:B------:R-:W-:-:S07]  /*6a30*/  IMAD.MOV.U32 R31, RZ, RZ, -0x1 ;  /* 0xffffffffff1f7424 */ /* 0x000fce00078e00ff */
[----:B01234-:R-:W-:Y:S05]  /*6a40*/  WARPSYNC.COLLECTIVE R31, `(.L_x_53384) ;  /* 0x000000001f087348 */ /* 0x01ffea0003c00000 */
[----:B0-----:R0:W0:Y:S02]  /*6a50*/  SHFL.IDX P6, R31, R60, R30, R43 ;  /* 0x0000001e3c1f7389 */ /* 0x00102400000c002b */
[----:B01234-:R-:W-:Y:S05]  /*6a60*/  ENDCOLLECTIVE ;  /* 0x000000000000791b */ /* 0x01ffea0003800000 */
.L_x_53384:
[----:B------:R-:W-:Y:S05]  /*6a70*/  BSYNC B2 ;  /* 0x0000000000027941 */ /* 0x000fea0003800000 */
.L_x_53383:
[----:B------:R-:W-:Y:S05]  /*6a80*/  BRA `(.L_x_53385) ;  /* 0xffffffbc00c47947 */ /* 0x000fea000383ffff */
.L_x_53231:
[----:B------:R-:W-:Y:S01]  /*6a90*/  BSSY B2, `(.L_x_53386) ;  /* 0x0000006000027945 */ /* 0x000fe20003800000 */
[----:B------:R-:W-:Y:S02]  /*6aa0*/  IMAD.MOV.U32 R30, RZ, RZ, R29 ;  /* 0x000000ffff1e7224 */ /* 0x000fe400078e001d */
[----:B------:R-:W-:-:S07]  /*6ab0*/  IMAD.MOV.U32 R31, RZ, RZ, -0x1 ;  /* 0xffffffffff1f7424 */ /* 0x000fce00078e00ff */
[----:B01234-:R-:W-:Y:S05]  /*6ac0*/  WARPSYNC.COLLECTIVE R31, `(.L_x_53387) ;  /* 0x000000001f087348 */ /* 0x01ffea0003c00000 */
[----:B0-----:R0:W0:Y:S02]  /*6ad0*/  SHFL.IDX P6, R31, R60, R30, R43 ;  /* 0x0000001e3c1f7389 */ /* 0x00102400000c002b */
[----:B01234-:R-:W-:Y:S05]  /*6ae0*/  ENDCOLLECTIVE ;  /* 0x000000000000791b */ /* 0x01ffea0003800000 */
.L_x_53387:
[----:B------:R-:W-:Y:S05]  /*6af0*/  BSYNC B2 ;  /* 0x0000000000027941 */ /* 0x000fea0003800000 */
.L_x_53386:
[----:B------:R-:W-:Y:S05]  /*6b00*/  BRA `(.L_x_53388) ;  /* 0xffffffbc00bc7947 */ /* 0x000fea000383ffff */
.L_x_53233:
[----:B------:R-:W-:Y:S01]  /*6b10*/  BSSY B2, `(.L_x_53389) ;  /* 0x0000006000027945 */ /* 0x000fe20003800000 */
[----:B------:R-:W-:Y:S01]  /*6b20*/  IMAD.MOV.U32 R30, RZ, RZ, R28 ;  /* 0x000000ffff1e7224 */ /* 0x000fe200078e001c */
[----:B------:R-:W-:-:S07]  /*6b30*/  MOV R31, 0xffffffff ;  /* 0xffffffff001f7802 */ /* 0x000fce0000000f00 */
[----:B01234-:R-:W-:Y:S05]  /*6b40*/  WARPSYNC.COLLECTIVE R31, `(.L_x_53390) ;  /* 0x000000001f087348 */ /* 0x01ffea0003c00000 */
[----:B0-----:R0:W0:Y:S02]  /*6b50*/  SHFL.IDX P6, R31, R60, R30, R43 ;  /* 0x0000001e3c1f7389 */ /* 0x00102400000c002b */
[----:B01234-:R-:W-:Y:S05]  /*6b60*/  ENDCOLLECTIVE ;  /* 0x000000000000791b */ /* 0x01ffea0003800000 */
.L_x_53390:
[----:B------:R-:W-:Y:S05]  /*6b70*/  BSYNC B2 ;  /* 0x0000000000027941 */ /* 0x000fea0003800000 */
.L_x_53389:
[----:B------:R-:W-:Y:S05]  /*6b80*/  BRA `(.L_x_53391) ;  /* 0xffffffbc00b47947 */ /* 0x000fea000383ffff */
.L_x_53235:
[----:B------:R-:W-:Y:S01]  /*6b90*/  BSSY B2, `(.L_x_53392) ;  /* 0x0000006000027945 */ /* 0x000fe20003800000 */
[----:B------:R-:W-:Y:S02]  /*6ba0*/  IMAD.MOV.U32 R30, RZ, RZ, R27 ;  /* 0x000000ffff1e7224 */ /* 0x000fe400078e001b */
[----:B------:R-:W-:-:S07]  /*6bb0*/  IMAD.MOV.U32 R31, RZ, RZ, -0x1 ;  /* 0xffffffffff1f7424 */ /* 0x000fce00078e00ff */
[----:B01234-:R-:W-:Y:S05]  /*6bc0*/  WARPSYNC.COLLECTIVE R31, `(.L_x_53393) ;  /* 0x000000001f087348 */ /* 0x01ffea0003c00000 */
[----:B0-----:R0:W0:Y:S02]  /*6bd0*/  SHFL.IDX P6, R31, R60, R30, R43 ;  /* 0x0000001e3c1f7389 */ /* 0x00102400000c002b */
[----:B01234-:R-:W-:Y:S05]  /*6be0*/  ENDCOLLECTIVE ;  /* 0x000000000000791b */ /* 0x01ffea0003800000 */
.L_x_53393:
[----:B------:R-:W-:Y:S05]  /*6bf0*/  BSYNC B2 ;  /* 0x0000000000027941 */ /* 0x000fea0003800000 */
.L_x_53392:
[----:B------:R-:W-:Y:S05]  /*6c00*/  BRA `(.L_x_53394) ;  /* 0xffffffbc00ac7947 */ /* 0x000fea000383ffff */
.L_x_53258:
[----:B------:R-:W-:Y:S01]  /*6c10*/  BSSY B1, `(.L_x_53395) ;  /* 0x0000006000017945 */ /* 0x000fe20003800000 */
[----:B------:R-:W-:Y:S02]  /*6c20*/  IMAD.MOV.U32 R30, RZ, RZ, R18 ;  /* 0x000000ffff1e7224 */ /* 0x000fe400078e0012 */
[----:B------:R-:W-:-:S07]  /*6c30*/  IMAD.MOV.U32 R31, RZ, RZ, -0x1 ;  /* 0xffffffffff1f7424 */ /* 0x000fce00078e00ff */
[----:B01-34-:R-:W-:Y:S05]  /*6c40*/  WARPSYNC.COLLECTIVE R31, `(.L_x_53396) ;  /* 0x000000001f087348 */ /* 0x01bfea0003c00000 */
[----:B-1----:R1:W2:Y:S02]  /*6c50*/  SHFL.IDX P6, R31, R60, R30, R43 ;  /* 0x0000001e3c1f7389 */ /* 0x0022a400000c002b */
[----:B01234-:R-:W-:Y:S05]  /*6c60*/  ENDCOLLECTIVE ;  /* 0x000000000000791b */ /* 0x01ffea0003800000 */
.L_x_53396:
[----:B------:R-:W-:Y:S05]  /*6c70*/  BSYNC B1 ;  /* 0x0000000000017941 */ /* 0x000fea0003800000 */
.L_x_53395:
[----:B------:R-:W-:Y:S05]  /*6c80*/  BRA `(.L_x_53397) ;  /* 0xffffffd000a07947 */ /* 0x000fea000383ffff */
.L_x_53260:
[----:B------:R-:W-:Y:S01]  /*6c90*/  BSSY B1, `(.L_x_53398) ;  /* 0x0000006000017945 */ /* 0x000fe20003800000 */
[----:B------:R-:W-:Y:S02]  /*6ca0*/  IMAD.MOV.U32 R30, RZ, RZ, R42 ;  /* 0x000000ffff1e7224 */ /* 0x000fe400078e002a */
[----:B------:R-:W-:-:S07]  /*6cb0*/  IMAD.MOV.U32 R31, RZ, RZ, -0x1 ;  /* 0xffffffffff1f7424 */ /* 0x000fce00078e00ff */
[----:B01-34-:R-:W-:Y:S05]  /*6cc0*/  WARPSYNC.COLLECTIVE R31, `(.L_x_53399) ;  /* 0x000000001f087348 */ /* 0x01bfea0003c00000 */
[----:B-1----:R1:W2:Y:S02]  /*6cd0*/  SHFL.IDX P6, R31, R60, R30, R43 ;  /* 0x0000001e3c1f7389 */ /* 0x0022a400000c002b */
[----:B01234-:R-:W-:Y:S05]  /*6ce0*/  ENDCOLLECTIVE ;  /* 0x000000000000791b */ /* 0x01ffea0003800000 */
.L_x_53399:
[----:B------:R-:W-:Y:S05]  /*6cf0*/  BSYNC B1 ;  /* 0x0000000000017941 */ /* 0x000fea0003800000 */
.L_x_53398:
[----:B------:R-:W-:Y:S05]  /*6d00*/  BRA `(.L_x_53400) ;  /* 0xffffffd000947947 */ /* 0x000fea000383ffff */
.L_x_53262:
[----:B------:R-:W-:Y:S01]  /*6d10*/  BSSY B1, `(.L_x_53401) ;  /* 0x0000006000017945 */ /* 0x000fe20003800000 */
[----:B------:R-:W-:Y:S01]  /*6d20*/  IMAD.MOV.U32 R30, RZ, RZ, R41 ;  /* 0x000000ffff1e7224 */ /* 0x000fe200078e0029 */
[----:B------:R-:W-:-:S07]  /*6d30*/  MOV R31, 0xffffffff ;  /* 0xffffffff001f7802 */ /* 0x000fce0000000f00 */
[----:B01-34-:R-:W-:Y:S05]  /*6d40*/  WARPSYNC.COLLECTIVE R31, `(.L_x_53402) ;  /* 0x000000001f087348 */ /* 0x01bfea0003c00000 */
[----:B-1----:R1:W2:Y:S02]  /*6d50*/  SHFL.IDX P6, R31, R60, R30, R43 ;  /* 0x0000001e3c1f7389 */ /* 0x0022a400000c002b */
[----:B01234-:R-:W-:Y:S05]  /*6d60*/  ENDCOLLECTIVE ;  /* 0x000000000000791b */ /* 0x01ffea0003800000 */
.L_x_53402:
[----:B------:R-:W-:Y:S05]  /*6d70*/  BSYNC B1 ;  /* 0x0000000000017941 */ /* 0x000fea0003800000 */
.L_x_53401:
[----:B------:R-:W-:Y:S05]  /*6d80*/  BRA `(.L_x_53403) ;  /* 0xffffffd000887947 */ /* 0x000fea000383ffff */
.L_x_53264:
[----:B------:R-:W-:Y:S01]  /*6d90*/  BSSY B1, `(.L_x_53404) ;  /* 0x0000006000017945 */ /* 0x000fe20003800000 */
[----:B------:R-:W-:Y:S02]  /*6da0*/  IMAD.MOV.U32 R30, RZ, RZ, R40 ;  /* 0x000000ffff1e7224 */ /* 0x000fe400078e0028 */
[----:B------:R-:W-:-:S07]  /*6db0*/  IMAD.MOV.U32 R31, RZ, RZ, -0x1 ;  /* 0xffffffffff1f7424 */ /* 0x000fce00078e00ff */
[----:B01-34-:R-:W-:Y:S05]  /*6dc0*/  WARPSYNC.COLLECTIVE R31, `(.L_x_53405) ;  /* 0x000000001f087348 */ /* 0x01bfea0003c00000 */
[----:B-1----:R1:W2:Y:S02]  /*6dd0*/  SHFL.IDX P6, R31, R60, R30, R43 ;  /* 0x0000001e3c1f7389 */ /* 0x0022a400000c002b */
[----:B01234-:R-:W-:Y:S05]  /*6de0*/  ENDCOLLECTIVE ;  /* 0x000000000000791b */ /* 0x01ffea0003800000 */
.L_x_53405:
[----:B------:R-:W-:Y:S05]  /*6df0*/  BSYNC B1 ;  /* 0x0000000000017941 */ /* 0x000fea0003800000 */
.L_x_53404:
[----:B------:R-:W-:Y:S05]  /*6e00*/  BRA `(.L_x_53406) ;  /* 0xffffffd0007c7947 */ /* 0x000fea000383ffff */
.L_x_53266:
[----:B------:R-:W-:Y:S01]  /*6e10*/  BSSY B1, `(.L_x_53407) ;  /* 0x0000006000017945 */ /* 0x000fe20003800000 */
[----:B------:R-:W-:Y:S02]  /*6e20*/  IMAD.MOV.U32 R30, RZ, RZ, R39 ;  /* 0x000000ffff1e7224 */ /* 0x000fe400078e0027 */
[----:B------:R-:W-:-:S07]  /*6e30*/  IMAD.MOV.U32 R31, RZ, RZ, -0x1 ;  /* 0xffffffffff1f7424 */ /* 0x000fce00078e00ff */
[----:B01-34-:R-:W-:Y:S05]  /*6e40*/  WARPSYNC.COLLECTIVE R31, `(.L_x_53408) ;  /* 0x000000001f087348 */ /* 0x01bfea0003c00000 */
[----:B-1----:R1:W2:Y:S02]  /*6e50*/  SHFL.IDX P6, R31, R60, R30, R43 ;  /* 0x0000001e3c1f7389 */ /* 0x0022a400000c002b */
[----:B01234-:R-:W-:Y:S05]  /*6e60*/  ENDCOLLECTIVE ;  /* 0x000000000000791b */ /* 0x01ffea0003800000 */
.L_x_53408:
[----:B------:R-:W-:Y:S05]  /*6e70*/  BSYNC B1 ;  /* 0x0000000000017941 */ /* 0x000fea0003800000 */
.L_x_53407:
[----:B------:R-:W-:Y:S05]  /*6e80*/  BRA `(.L_x_53409) ;  /* 0xffffffd000707947 */ /* 0x000fea000383ffff */
.L_x_53268:
[----:B------:R-:W-:Y:S01]  /*6e90*/  BSSY B1, `(.L_x_53410) ;  /* 0x0000006000017945 */ /* 0x000fe20003800000 */
[----:B------:R-:W-:Y:S02]  /*6ea0*/  IMAD.MOV.U32 R30, RZ, RZ, R38 ;  /* 0x000000ffff1e7224 */ /* 0x000fe400078e0026 */
[----:B------:R-:W-:-:S07]  /*6eb0*/  IMAD.MOV.U32 R31, RZ, RZ, -0x1 ;  /* 0xffffffffff1f7424 */ /* 0x000fce00078e00ff */
[----:B01-34-:R-:W-:Y:S05]  /*6ec0*/  WARPSYNC.COLLECTIVE R31, `(.L_x_53411) ;  /* 0x000000001f087348 */ /* 0x01bfea0003c00000 */
[----:B-1----:R1:W2:Y:S02]  /*6ed0*/  SHFL.IDX P6, R31, R60, R30, R43 ;  /* 0x0000001e3c1f7389 */ /* 0x0022a400000c002b */
[----:B01234-:R-:W-:Y:S05]  /*6ee0*/  ENDCOLLECTIVE ;  /* 0x000000000000791b */ /* 0x01ffea0003800000 */
.L_x_53411:
[----:B------:R-:W-:Y:S05]  /*6ef0*/  BSYNC B1 ;  /* 0x0000000000017941 */ /* 0x000fea0003800000 */
.L_x_53410:
[----:B------:R-:W-:Y:S05]  /*6f00*/  BRA `(.L_x_53412) ;  /* 0xffffffd000647947 */ /* 0x000fea000383ffff */
.L_x_53270:
[----:B------:R-:W-:Y:S01]  /*6f10*/  BSSY B1, `(.L_x_53413) ;  /* 0x0000006000017945 */ /* 0x000fe20003800000 */
[----:B------:R-:W-:Y:S01]  /*6f20*/  IMAD.MOV.U32 R30, RZ, RZ, R37 ;  /* 0x000000ffff1e7224 */ /* 0x000fe200078e0025 */
[----:B------:R-:W-:-:S07]  /*6f30*/  MOV R31, 0xffffffff ;  /* 0xffffffff001f7802 */ /* 0x000fce0000000f00 */
[----:B01-34-:R-:W-:Y:S05]  /*6f40*/  WARPSYNC.COLLECTIVE R31, `(.L_x_53414) ;  /* 0x000000001f087348 */ /* 0x01bfea0003c00000 */
[----:B-1----:R1:W2:Y:S02]  /*6f50*/  SHFL.IDX P6, R31, R60, R30, R43 ;  /* 0x0000001e3c1f7389 */ /* 0x0022a400000c002b */
[----:B01234-:R-:W-:Y:S05]  /*6f60*/  ENDCOLLECTIVE ;  /* 0x000000000000791b */ /* 0x01ffea0003800000 */
.L_x_53414:
[----:B------:R-:W-:Y:S05]  /*6f70*/  BSYNC B1 ;  /* 0x0000000000017941 */ /* 0x000fea0003800000 */
.L_x_53413:
[----:B------:R-:W-:Y:S05]  /*6f80*/  BRA `(.L_x_53415) ;  /* 0xffffffd000607947 */ /* 0x000fea000383ffff */
.L_x_53272:
[----:B------:R-:W-:Y:S01]  /*6f90*/  BSSY B1, `(.L_x_53416) ;  /* 0x0000006000017945 */ /* 0x000fe20003800000 */
[----:B------:R-:W-:Y:S02]  /*6fa0*/  IMAD.MOV.U32 R30, RZ, RZ, R36 ;  /* 0x000000ffff1e7224 */ /* 0x000fe400078e0024 */
[----:B------:R-:W-:-:S07]  /*6fb0*/  IMAD.MOV.U32 R31, RZ, RZ, -0x1 ;  /* 0xffffffffff1f7424 */ /* 0x000fce00078e00ff */
[----:B01-34-:R-:W-:Y:S05]  /*6fc0*/  WARPSYNC.COLLECTIVE R31, `(.L_x_53417) ;  /* 0x000000001f087348 */ /* 0x01bfea0003c00000 */
[----:B-1----:R1:W2:Y:S02]  /*6fd0*/  SHFL.IDX P6, R31, R60, R30, R43 ;  /* 0x0000001e3c1f7389 */ /* 0x0022a400000c002b */
[----:B01234-:R-:W-:Y:S05]  /*6fe0*/  ENDCOLLECTIVE ;  /* 0x000000000000791b */ /* 0x01ffea0003800000 */
.L_x_53417:
[----:B------:R-:W-:Y:S05]  /*6ff0*/  BSYNC B1 ;  /* 0x0000000000017941 */ /* 0x000fea0003800000 */
.L_x_53416:
[----:B------:R-:W-:Y:S05]  /*7000*/  BRA `(.L_x_53418) ;  /* 0xffffffd000587947 */ /* 0x000fea000383ffff */
.L_x_53274:
[----:B------:R-:W-:Y:S01]  /*7010*/  BSSY B1, `(.L_x_53419) ;  /* 0x0000006000017945 */ /* 0x000fe20003800000 */
[----:B------:R-:W-:Y:S02]  /*7020*/  IMAD.MOV.U32 R30, RZ, RZ, R35 ;  /* 0x000000ffff1e7224 */ /* 0x000fe400078e0023 */
[----:B------:R-:W-:-:S07]  /*7030*/  IMAD.MOV.U32 R31, RZ, RZ, -0x1 ;  /* 0xffffffffff1f7424 */ /* 0x000fce00078e00ff */
[----:B01-34-:R-:W-:Y:S05]  /*7040*/  WARPSYNC.COLLECTIVE R31, `(.L_x_53420) ;  /* 0x000000001f087348 */ /* 0x01bfea0003c00000 */
[----:B-1----:R1:W2:Y:S02]  /*7050*/  SHFL.IDX P6, R31, R60, R30, R43 ;  /* 0x0000001e3c1f7389 */ /* 0x0022a400000c002b */
[----:B01234-:R-:W-:Y:S05]  /*7060*/  ENDCOLLECTIVE ;  /* 0x000000000000791b */ /* 0x01ffea0003800000 */
.L_x_53420:
[----:B------:R-:W-:Y:S05]  /*7070*/  BSYNC B1 ;  /* 0x0000000000017941 */ /* 0x000fea0003800000 */
.L_x_53419:
[----:B------:R-:W-:Y:S05]  /*7080*/  BRA `(.L_x_53421) ;  /* 0xffffffd000507947 */ /* 0x000fea000383ffff */
.L_x_53276:
[----:B------:R-:W-:Y:S01]  /*7090*/  BSSY B1, `(.L_x_53422) ;  /* 0x0000006000017945 */ /* 0x000fe20003800000 */
[----:B------:R-:W-:Y:S02]  /*70a0*/  IMAD.MOV.U32 R30, RZ, RZ, R34 ;  /* 0x000000ffff1e7224 */ /* 0x000fe400078e0022 */
[----:B------:R-:W-:-:S07]  /*70b0*/  IMAD.MOV.U32 R31, RZ, RZ, -0x1 ;  /* 0xffffffffff1f7424 */ /* 0x000fce00078e00ff */
[----:B01-34-:R-:W-:Y:S05]  /*70c0*/  WARPSYNC.COLLECTIVE R31, `(.L_x_53423) ;  /* 0x000000001f087348 */ /* 0x01bfea0003c00000 */
[----:B-1----:R1:W2:Y:S02]  /*70d0*/  SHFL.IDX P6, R31, R60, R30, R43 ;  /* 0x0000001e3c1f7389 */ /* 0x0022a400000c002b */
[----:B01234-:R-:W-:Y:S05]  /*70e0*/  ENDCOLLECTIVE ;  /* 0x000000000000791b */ /* 0x01ffea0003800000 */
.L_x_53423:
[----:B------:R-:W-:Y:S05]  /*70f0*/  BSYNC B1 ;  /* 0x0000000000017941 */ /* 0x000fea0003800000 */
.L_x_53422:
[----:B------:R-:W-:Y:S05]  /*7100*/  BRA `(.L_x_53424) ;  /* 0xffffffd000487947 */ /* 0x000fea000383ffff */
.L_x_53278:
[----:B------:R-:W-:Y:S01]  /*7110*/  BSSY B1, `(.L_x_53425) ;  /* 0x0000006000017945 */ /* 0x000fe20003800000 */
[----:B------:R-:W-:Y:S01]  /*7120*/  IMAD.MOV.U32 R30, RZ, RZ, R33 ;  /* 0x000000ffff1e7224 */ /* 0x000fe200078e0021 */
[----:B------:R-:W-:-:S07]  /*7130*/  MOV R31, 0xffffffff ;  /* 0xffffffff001f7802 */ /* 0x000fce0000000f00 */
[----:B01-34-:R-:W-:Y:S05]  /*7140*/  WARPSYNC.COLLECTIVE R31, `(.L_x_53426) ;  /* 0x000000001f087348 */ /* 0x01bfea0003c00000 */
[----:B-1----:R1:W2:Y:S02]  /*7150*/  SHFL.IDX P6, R31, R60, R30, R43 ;  /* 0x0000001e3c1f7389 */ /* 0x0022a400000c002b */
[----:B01234-:R-:W-:Y:S05]  /*7160*/  ENDCOLLECTIVE ;  /* 0x000000000000791b */ /* 0x01ffea0003800000 */
.L_x_53426:
[----:B------:R-:W-:Y:S05]  /*7170*/  BSYNC B1 ;  /* 0x0000000000017941 */ /* 0x000fea0003800000 */
.L_x_53425:
[----:B------:R-:W-:Y:S05]  /*7180*/  BRA `(.L_x_53427) ;  /* 0xffffffd000407947 */ /* 0x000fea000383ffff */
.L_x_53280:
[----:B------:R-:W-:Y:S01]  /*7190*/  BSSY B1, `(.L_x_53428) ;  /* 0x0000006000017945 */ /* 0x000fe20003800000 */
[----:B------:R-:W-:Y:S02]  /*71a0*/  IMAD.MOV.U32 R30, RZ, RZ, R32 ;  /* 0x000000ffff1e7224 */ /* 0x000fe400078e0020 */
[----:B------:R-:W-:-:S07]  /*71b0*/  IMAD.MOV.U32 R31, RZ, RZ, -0x1 ;  /* 0xffffffffff1f7424 */ /* 0x000fce00078e00ff */
[----:B01-34-:R-:W-:Y:S05]  /*71c0*/  WARPSYNC.COLLECTIVE R31, `(.L_x_53429) ;  /* 0x000000001f087348 */ /* 0x01bfea0003c00000 */
[----:B-1----:R1:W2:Y:S02]  /*71d0*/  SHFL.IDX P6, R31, R60, R30, R43 ;  /* 0x0000001e3c1f7389 */ /* 0x0022a400000c002b */
[----:B01234-:R-:W-:Y:S05]  /*71e0*/  ENDCOLLECTIVE ;  /* 0x000000000000791b */ /* 0x01ffea0003800000 */
.L_x_53429:
[----:B------:R-:W-:Y:S05]  /*71f0*/  BSYNC B1 ;  /* 0x0000000000017941 */ /* 0x000fea0003800000 */
.L_x_53428:
[----:B------:R-:W-:Y:S05]  /*7200*/  BRA `(.L_x_53430) ;  /* 0xffffffd000387947 */ /* 0x000fea000383ffff */
.L_x_53282:
[----:B------:R-:W-:Y:S01]  /*7210*/  BSSY B1, `(.L_x_53431) ;  /* 0x0000006000017945 */ /* 0x000fe20003800000 */
[----:B------:R-:W-:Y:S02]  /*7220*/  IMAD.MOV.U32 R30, RZ, RZ, R29 ;  /* 0x000000ffff1e7224 */ /* 0x000fe400078e001d */
[----:B------:R-:W-:-:S07]  /*7230*/  IMAD.MOV.U32 R31, RZ, RZ, -0x1 ;  /* 0xffffffffff1f7424 */ /* 0x000fce00078e00ff */
[----:B01-34-:R-:W-:Y:S05]  /*7240*/  WARPSYNC.COLLECTIVE R31, `(.L_x_53432) ;  /* 0x000000001f087348 */ /* 0x01bfea0003c00000 */
[----:B-1----:R1:W2:Y:S02]  /*7250*/  SHFL.IDX P6, R31, R60, R30, R43 ;  /* 0x0000001e3c1f7389 */ /* 0x0022a400000c002b */
[----:B01234-:R-:W-:Y:S05]  /*7260*/  ENDCOLLECTIVE ;  /* 0x000000000000791b */ /* 0x01ffea0003800000 */
.L_x_53432:
[----:B------:R-:W-:Y:S05]  /*7270*/  BSYNC B1 ;  /* 0x0000000000017941 */ /* 0x000fea0003800000 */
.L_x_53431:
[----:B------:R-:W-:Y:S05]  /*7280*/  BRA `(.L_x_53433) ;  /* 0xffffffd000307947 */ /* 0x000fea000383ffff */
.L_x_53284:
[----:B------:R-:W-:Y:S01]  /*7290*/  BSSY B1, `(.L_x_53434) ;  /* 0x0000006000017945 */ /* 0x000fe20003800000 */
[----:B------:R-:W-:Y:S02]  /*72a0*/  IMAD.MOV.U32 R30, RZ, RZ, R28 ;  /* 0x000000ffff1e7224 */ /* 0x000fe400078e001c */
[----:B------:R-:W-:-:S07]  /*72b0*/  IMAD.MOV.U32 R31, RZ, RZ, -0x1 ;  /* 0xffffffffff1f7424 */ /* 0x000fce00078e00ff */
[----:B01-34-:R-:W-:Y:S05]  /*72c0*/  WARPSYNC.COLLECTIVE R31, `(.L_x_53435) ;  /* 0x000000001f087348 */ /* 0x01bfea0003c00000 */
[----:B-1----:R1:W2:Y:S02]  /*72d0*/  SHFL.IDX P6, R31, R60, R30, R43 ;  /* 0x0000001e3c1f7389 */ /* 0x0022a400000c002b */
[----:B01234-:R-:W-:Y:S05]  /*72e0*/  ENDCOLLECTIVE ;  /* 0x000000000000791b */ /* 0x01ffea0003800000 */
.L_x_53435:
[----:B------:R-:W-:Y:S05]  /*72f0*/  BSYNC B1 ;  /* 0x0000000000017941 */ /* 0x000fea0003800000 */
.L_x_53434:
[----:B------:R-:W-:Y:S05]  /*7300*/  BRA `(.L_x_53436) ;  /* 0xffffffd000287947 */ /* 0x000fea000383ffff */
.L_x_53286:
[----:B------:R-:W-:Y:S01]  /*7310*/  BSSY B1, `(.L_x_53437) ;  /* 0x0000006000017945 */ /* 0x000fe20003800000 */
[----:B------:R-:W-:Y:S01]  /*7320*/  IMAD.MOV.U32 R30, RZ, RZ, R27 ;  /* 0x000000ffff1e7224 */ /* 0x000fe200078e001b */
[----:B------:R-:W-:-:S07]  /*7330*/  MOV R31, 0xffffffff ;  /* 0xffffffff001f7802 */ /* 0x000fce0000000f00 */
[----:B01-34-:R-:W-:Y:S05]  /*7340*/  WARPSYNC.COLLECTIVE R31, `(.L_x_53438) ;  /* 0x000000001f087348 */ /* 0x01bfea0003c00000 */
[----:B-1----:R1:W2:Y:S02]  /*7350*/  SHFL.IDX P6, R31, R60, R30, R43 ;  /* 0x0000001e3c1f7389 */ /* 0x0022a400000c002b */
[----:B01234-:R-:W-:Y:S05]  /*7360*/  ENDCOLLECTIVE ;  /* 0x000000000000791b */ /* 0x01ffea0003800000 */
.L_x_53438:
[----:B------:R-:W-:Y:S05]  /*7370*/  BSYNC B1 ;  /* 0x0000000000017941 */ /* 0x000fea0003800000 */
.L_x_53437:
[----:B------:R-:W-:Y:S05]  /*7380*/  BRA `(.L_x_53439) ;  /* 0xffffffd000207947 */ /* 0x000fea000383ffff */
.L_x_53288:
[----:B------:R-:W-:Y:S01]  /*7390*/  BSSY B1, `(.L_x_53440) ;  /* 0x0000006000017945 */ /* 0x000fe20003800000 */
[----:B------:R-:W-:Y:S02]  /*73a0*/  IMAD.MOV.U32 R30, RZ, RZ, R26 ;  /* 0x000000ffff1e7224 */ /* 0x000fe400078e001a */
[----:B------:R-:W-:-:S07]  /*73b0*/  IMAD.MOV.U32 R31, RZ, RZ, -0x1 ;  /* 0xffffffffff1f7424 */ /* 0x000fce00078e00ff */
[----:B01-34-:R-:W-:Y:S05]  /*73c0*/  WARPSYNC.COLLECTIVE R31, `(.L_x_53441) ;  /* 0x000000001f087348 */ /* 0x01bfea0003c00000 */
[----:B-1----:R1:W2:Y:S02]  /*73d0*/  SHFL.IDX P6, R31, R60, R30, R43 ;  /* 0x0000001e3c1f7389 */ /* 0x0022a400000c002b */
[----:B01234-:R-:W-:Y:S05]  /*73e0*/  ENDCOLLECTIVE ;  /* 0x000000000000791b */ /* 0x01ffea0003800000 */
.L_x_53441:
[----:B------:R-:W-:Y:S05]  /*73f0*/  BSYNC B1 ;  /* 0x0000000000017941 */ /* 0x000fea0003800000 */
.L_x_53440:
[----:B------:R-:W-:Y:S05]  /*7400*/  BRA `(.L_x_53442) ;  /* 0xffffffd000187947 */ /* 0x000fea000383ffff */
.L_x_53309:
[----:B------:R-:W-:Y:S02]  /*7410*/  IMAD.MOV.U32 R31, RZ, RZ, -0x1 ;  /* 0xffffffffff1f7424 */ /* 0x000fe400078e00ff */
[----:B------:R-:W-:-:S07]  /*7420*/  IMAD.MOV.U32 R30, RZ, RZ, R36 ;  /* 0x000000ffff1e7224 */ /* 0x000fce00078e0024 */
[----:B01-3--:R-:W-:Y:S05]  /*7430*/  WARPSYNC.COLLECTIVE R31, `(.L_x_53443) ;  /* 0x000000001f087348 */ /* 0x00bfea0003c00000 */
[----:B0-----:R0:W2:Y:S02]  /*7440*/  SHFL.IDX P6, R31, R60, R30, R43 ;  /* 0x0000001e3c1f7389 */ /* 0x0010a400000c002b */
[----:B0123--:R-:W-:Y:S05]  /*7450*/  ENDCOLLECTIVE ;  /* 0x000000000000791b */ /* 0x00ffea0003800000 */
.L_x_53443:
[----:B------:R-:W-:Y:S01]  /*7460*/  IMAD.MOV.U32 R42, RZ, RZ, R31 ;  /* 0x000000ffff2a7224 */ /* 0x000fe200078e001f */
[----:B------:R-:W-:Y:S06]  /*7470*/  BRA `(.L_x_53444) ;  /* 0xffffffe000907947 */ /* 0x000fec000383ffff */
.L_x_53311:
[----:B------:R-:W-:Y:S01]  /*7480*/  BSSY B0, `(.L_x_53445) ;  /* 0x0000006000007945 */ /* 0x000fe20003800000 */
[----:B------:R-:W-:Y:S02]  /*7490*/  IMAD.MOV.U32 R30, RZ, RZ, R0 ;  /* 0x000000ffff1e7224 */ /* 0x000fe400078e0000 */
[----:B------:R-:W-:-:S07]  /*74a0*/  IMAD.MOV.U32 R31, RZ, RZ, -0x1 ;  /* 0xffffffffff1f7424 */ /* 0x000fce00078e00ff */
[----:B01-3--:R-:W-:Y:S05]  /*74b0*/  WARPSYNC.COLLECTIVE R31, `(.L_x_53446) ;  /* 0x000000001f087348 */ /* 0x00bfea0003c00000 */
[----:B0-----:R0:W2:Y:S02]  /*74c0*/  SHFL.IDX P6, R31, R60, R30, R43 ;  /* 0x0000001e3c1f7389 */ /* 0x0010a400000c002b */
[----:B0123--:R-:W-:Y:S05]  /*74d0*/  ENDCOLLECTIVE ;  /* 0x000000000000791b */ /* 0x00ffea0003800000 */
.L_x_53446:
[----:B------:R-:W-:Y:S05]  /*74e0*/  BSYNC B0 ;  /* 0x0000000000007941 */ /* 0x000fea0003800000 */
.L_x_53445:
[----:B------:R-:W-:Y:S05]  /*74f0*/  BRA `(.L_x_53447) ;  /* 0xffffffe000847947 */ /* 0x000fea000383ffff */
.L_x_53313:
[----:B------:R-:W-:Y:S01]  /*7500*/  BSSY B0, `(.L_x_53448) ;  /* 0x0000006000007945 */ /* 0x000fe20003800000 */
[----:B------:R-:W-:Y:S01]  /*7510*/  MOV R30, R4 ;  /* 0x00000004001e7202 */ /* 0x000fe20000000f00 */
[----:B------:R-:W-:-:S07]  /*7520*/  IMAD.MOV.U32 R31, RZ, RZ, -0x1 ;  /* 0xffffffffff1f7424 */ /* 0x000fce00078e00ff */
[----:B01-3--:R-:W-:Y:S05]  /*7530*/  WARPSYNC.COLLECTIVE R31, `(.L_x_53449) ;  /* 0x000000001f087348 */ /* 0x00bfea0003c00000 */
[----:B0-----:R0:W2:Y:S02]  /*7540*/  SHFL.IDX P6, R31, R60, R30, R43 ;  /* 0x0000001e3c1f7389 */ /* 0x0010a400000c002b */
[----:B0123--:R-:W-:Y:S05]  /*7550*/  ENDCOLLECTIVE ;  /* 0x000000000000791b */ /* 0x00ffea0003800000 */
.L_x_53449:
[----:B------:R-:W-:Y:S05]  /*7560*/  BSYNC B0 ;  /* 0x0000000000007941 */ /* 0x000fea0003800000 */
.L_x_53448:
[----:B------:R-:W-:Y:S05]  /*7570*/  BRA `(.L_x_53450) ;  /* 0xffffffe000787947 */ /* 0x000fea000383ffff */
.L_x_53315:
[----:B------:R-:W-:Y:S01]  /*7580*/  BSSY B0, `(.L_x_53451) ;  /* 0x0000006000007945 */ /* 0x000fe20003800000 */
[----:B------:R-:W-:Y:S02]  /*7590*/  IMAD.MOV.U32 R30, RZ, RZ, R6 ;  /* 0x000000ffff1e7224 */ /* 0x000fe400078e0006 */
[----:B------:R-:W-:-:S07]  /*75a0*/  IMAD.MOV.U32 R31, RZ, RZ, -0x1 ;  /* 0xffffffffff1f7424 */ /* 0x000fce00078e00ff */
[----:B01-3--:R-:W-:Y:S05]  /*75b0*/  WARPSYNC.COLLECTIVE R31, `(.L_x_53452) ;  /* 0x000000001f087348 */ /* 0x00bfea0003c00000 */
[----:B0-----:R0:W2:Y:S02]  /*75c0*/  SHFL.IDX P6, R31, R60, R30, R43 ;  /* 0x0000001e3c1f7389 */ /* 0x0010a400000c002b */
[----:B0123--:R-:W-:Y:S05]  /*75d0*/  ENDCOLLECTIVE ;  /* 0x000000000000791b */ /* 0x00ffea0003800000 */
.L_x_53452:
[----:B------:R-:W-:Y:S05]  /*75e0*/  BSYNC B0 ;  /* 0x0000000000007941 */ /* 0x000fea0003800000 */
.L_x_53451:
[----:B------:R-:W-:Y:S05]  /*75f0*/  BRA `(.L_x_53453) ;  /* 0xffffffe0006c7947 */ /* 0x000fea000383ffff */
.L_x_53317:
[----:B------:R-:W-:Y:S01]  /*7600*/  BSSY B0, `(.L_x_53454) ;  /* 0x0000006000007945 */ /* 0x000fe20003800000 */
[----:B------:R-:W-:Y:S02]  /*7610*/  IMAD.MOV.U32 R30, RZ, RZ, R8 ;  /* 0x000000ffff1e7224 */ /* 0x000fe400078e0008 */
[----:B------:R-:W-:-:S07]  /*7620*/  IMAD.MOV.U32 R31, RZ, RZ, -0x1 ;  /* 0xffffffffff1f7424 */ /* 0x000fce00078e00ff */
[----:B01-3--:R-:W-:Y:S05]  /*7630*/  WARPSYNC.COLLECTIVE R31, `(.L_x_53455) ;  /* 0x000000001f087348 */ /* 0x00bfea0003c00000 */
[----:B0-----:R0:W2:Y:S02]  /*7640*/  SHFL.IDX P6, R31, R60, R30, R43 ;  /* 0x0000001e3c1f7389 */ /* 0x0010a400000c002b */
[----:B0123--:R-:W-:Y:S05]  /*7650*/  ENDCOLLECTIVE ;  /* 0x000000000000791b */ /* 0x00ffea0003800000 */
.L_x_53455:
[----:B------:R-:W-:Y:S05]  /*7660*/  BSYNC B0 ;  /* 0x0000000000007941 */ /* 0x000fea0003800000 */
.L_x_53454:
[----:B------:R-:W-:Y:S05]  /*7670*/  BRA `(.L_x_53456) ;  /* 0xffffffe000607947 */ /* 0x000fea000383ffff */
.L_x_53319:
[----:B------:R-:W-:Y:S01]  /*7680*/  BSSY B0, `(.L_x_53457) ;  /* 0x0000006000007945 */ /* 0x000fe20003800000 */
[----:B------:R-:W-:Y:S02]  /*7690*/  IMAD.MOV.U32 R30, RZ, RZ, R10 ;  /* 0x000000ffff1e7224 */ /* 0x000fe400078e000a */
[----:B------:R-:W-:-:S07]  /*76a0*/  IMAD.MOV.U32 R31, RZ, RZ, -0x1 ;  /* 0xffffffffff1f7424 */ /* 0x000fce00078e00ff */
[----:B01-3--:R-:W-:Y:S05]  /*76b0*/  WARPSYNC.COLLECTIVE R31, `(.L_x_53458) ;  /* 0x000000001f087348 */ /* 0x00bfea0003c00000 */
[----:B0-----:R0:W2:Y:S02]  /*76c0*/  SHFL.IDX P6, R31, R60, R30, R43 ;  /* 0x0000001e3c1f7389 */ /* 0x0010a400000c002b */
[----:B0123--:R-:W-:Y:S05]  /*76d0*/  ENDCOLLECTIVE ;  /* 0x000000000000791b */ /* 0x00ffea0003800000 */
.L_x_53458:
[----:B------:R-:W-:Y:S05]  /*76e0*/  BSYNC B0 ;  /* 0x0000000000007941 */ /* 0x000fea0003800000 */
.L_x_53457:
[----:B------:R-:W-:Y:S05]  /*76f0*/  BRA `(.L_x_53459) ;  /* 0xffffffe0005c7947 */ /* 0x000fea000383ffff */
.L_x_53321:
[----:B------:R-:W-:Y:S01]  /*7700*/  BSSY B0, `(.L_x_53460) ;  /* 0x0000006000007945 */ /* 0x000fe20003800000 */
[----:B------:R-:W-:Y:S01]  /*7710*/  MOV R30, R12 ;  /* 0x0000000c001e7202 */ /* 0x000fe20000000f00 */
[----:B------:R-:W-:-:S07]  /*7720*/  IMAD.MOV.U32 R31, RZ, RZ, -0x1 ;  /* 0xffffffffff1f7424 */ /* 0x000fce00078e00ff */
[----:B01-3--:R-:W-:Y:S05]  /*7730*/  WARPSYNC.COLLECTIVE R31, `(.L_x_53461) ;  /* 0x000000001f087348 */ /* 0x00bfea0003c00000 */
[----:B0-----:R0:W2:Y:S02]  /*7740*/  SHFL.IDX P6, R31, R60, R30, R43 ;  /* 0x0000001e3c1f7389 */ /* 0x0010a400000c002b */
[----:B0123--:R-:W-:Y:S05]  /*7750*/  ENDCOLLECTIVE ;  /* 0x000000000000791b */ /* 0x00ffea0003800000 */
.L_x_53461:
[----:B------:R-:W-:Y:S05]  /*7760*/  BSYNC B0 ;  /* 0x0000000000007941 */ /* 0x000fea0003800000 */
.L_x_53460:
[----:B------:R-:W-:Y:S05]  /*7770*/  BRA `(.L_x_53462) ;  /* 0xffffffe000547947 */ /* 0x000fea000383ffff */
.L_x_53323:
[----:B------:R-:W-:Y:S01]  /*7780*/  BSSY B0, `(.L_x_53463) ;  /* 0x0000006000007945 */ /* 0x000fe20003800000 */
[----:B------:R-:W-:Y:S02]  /*7790*/  IMAD.MOV.U32 R30, RZ, RZ, R14 ;  /* 0x000000ffff1e7224 */ /* 0x000fe400078e000e */
[----:B------:R-:W-:-:S07]  /*77a0*/  IMAD.MOV.U32 R31, RZ, RZ, -0x1 ;  /* 0xffffffffff1f7424 */ /* 0x000fce00078e00ff */
[----:B01-3--:R-:W-:Y:S05]  /*77b0*/  WARPSYNC.COLLECTIVE R31, `(.L_x_53464) ;  /* 0x000000001f087348 */ /* 0x00bfea0003c00000 */
[----:B0-----:R0:W2:Y:S02]  /*77c0*/  SHFL.IDX P6, R31, R60, R30, R43 ;  /* 0x0000001e3c1f7389 */ /* 0x0010a400000c002b */
[----:B0123--:R-:W-:Y:S05]  /*77d0*/  ENDCOLLECTIVE ;  /* 0x000000000000791b */ /* 0x00ffea0003800000 */
.L_x_53464:
[----:B------:R-:W-:Y:S05]  /*77e0*/  BSYNC B0 ;  /* 0x0000000000007941 */ /* 0x000fea0003800000 */
.L_x_53463:
[----:B------:R-:W-:Y:S05]  /*77f0*/  BRA `(.L_x_53465) ;  /* 0xffffffe0004c7947 */ /* 0x000fea000383ffff */
.L_x_53325:
[----:B------:R-:W-:Y:S01]  /*7800*/  BSSY B0, `(.L_x_53466) ;  /* 0x0000006000007945 */ /* 0x000fe20003800000 */
[----:B------:R-:W-:Y:S02]  /*7810*/  IMAD.MOV.U32 R30, RZ, RZ, R16 ;  /* 0x000000ffff1e7224 */ /* 0x000fe400078e0010 */
[----:B------:R-:W-:-:S07]  /*7820*/  IMAD.MOV.U32 R31, RZ, RZ, -0x1 ;  /* 0xffffffffff1f7424 */ /* 0x000fce00078e00ff */
[----:B01-3--:R-:W-:Y:S05]  /*7830*/  WARPSYNC.COLLECTIVE R31, `(.L_x_53467) ;  /* 0x000000001f087348 */ /* 0x00bfea0003c00000 */
[----:B0-----:R0:W2:Y:S02]  /*7840*/  SHFL.IDX P6, R31, R60, R30, R43 ;  /* 0x0000001e3c1f7389 */ /* 0x0010a400000c002b */
[----:B0123--:R-:W-:Y:S05]  /*7850*/  ENDCOLLECTIVE ;  /* 0x000000000000791b */ /* 0x00ffea0003800000 */
.L_x_53467:
[----:B------:R-:W-:Y:S05]  /*7860*/  BSYNC B0 ;  /* 0x0000000000007941 */ /* 0x000fea0003800000 */
.L_x_53466:
[----:B------:R-:W-:Y:S05]  /*7870*/  BRA `(.L_x_53468) ;  /* 0xffffffe000447947 */ /* 0x000fea000383ffff */
.L_x_53327:
[----:B------:R-:W-:Y:S01]  /*7880*/  BSSY B0, `(.L_x_53469) ;  /* 0x0000006000007945 */ /* 0x000fe20003800000 */
[----:B------:R-:W-:Y:S01]  /*7890*/  IMAD.MOV.U32 R30, RZ, RZ, R18 ;  /* 0x000000ffff1e7224 */ /* 0x000fe200078e0012 */
[----:B------:R-:W-:-:S07]  /*78a0*/  MOV R31, 0xffffffff ;  /* 0xffffffff001f7802 */ /* 0x000fce0000000f00 */
[----:B01-3--:R-:W-:Y:S05]  /*78b0*/  WARPSYNC.COLLECTIVE R31, `(.L_x_53470) ;  /* 0x000000001f087348 */ /* 0x00bfea0003c00000 */
[----:B0-----:R0:W2:Y:S02]  /*78c0*/  SHFL.IDX P6, R31, R60, R30, R43 ;  /* 0x0000001e3c1f7389 */ /* 0x0010a400000c002b */
[----:B0123--:R-:W-:Y:S05]  /*78d0*/  ENDCOLLECTIVE ;  /* 0x000000000000791b */ /* 0x00ffea0003800000 */
.L_x_53470:
[----:B------:R-:W-:Y:S05]  /*78e0*/  BSYNC B0 ;  /* 0x0000000000007941 */ /* 0x000fea0003800000 */
.L_x_53469:
[----:B------:R-:W-:Y:S05]  /*78f0*/  BRA `(.L_x_53471) ;  /* 0xffffffe0003c7947 */ /* 0x000fea000383ffff */
.L_x_53329:
[----:B------:R-:W-:Y:S01]  /*7900*/  BSSY B0, `(.L_x_53472) ;  /* 0x0000006000007945 */ /* 0x000fe20003800000 */
[----:B------:R-:W-:Y:S02]  /*7910*/  IMAD.MOV.U32 R30, RZ, RZ, R20 ;  /* 0x000000ffff1e7224 */ /* 0x000fe400078e0014 */
[----:B------:R-:W-:-:S07]  /*7920*/  IMAD.MOV.U32 R31, RZ, RZ, -0x1 ;  /* 0xffffffffff1f7424 */ /* 0x000fce00078e00ff */
[----:B01-3--:R-:W-:Y:S05]  /*7930*/  WARPSYNC.COLLECTIVE R31, `(.L_x_53473) ;  /* 0x000000001f087348 */ /* 0x00bfea0003c00000 */
[----:B0-----:R0:W2:Y:S02]  /*7940*/  SHFL.IDX P6, R31, R60, R30, R43 ;  /* 0x0000001e3c1f7389 */ /* 0x0010a400000c002b */
[----:B0123--:R-:W-:Y:S05]  /*7950*/  ENDCOLLECTIVE ;  /* 0x000000000000791b */ /* 0x00ffea0003800000 */
.L_x_53473:
[----:B------:R-:W-:Y:S05]  /*7960*/  BSYNC B0 ;  /* 0x0000000000007941 */ /* 0x000fea0003800000 */
.L_x_53472:
[----:B------:R-:W-:Y:S05]  /*7970*/  BRA `(.L_x_53474) ;  /* 0xffffffe000347947 */ /* 0x000fea000383ffff */
.L_x_53331:
[----:B------:R-:W-:Y:S01]  /*7980*/  BSSY B0, `(.L_x_53475) ;  /* 0x0000006000007945 */ /* 0x000fe20003800000 */
[----:B------:R-:W-:Y:S02]  /*7990*/  IMAD.MOV.U32 R30, RZ, RZ, R22 ;  /* 0x000000ffff1e7224 */ /* 0x000fe400078e0016 */
[----:B------:R-:W-:-:S07]  /*79a0*/  IMAD.MOV.U32 R31, RZ, RZ, -0x1 ;  /* 0xffffffffff1f7424 */ /* 0x000fce00078e00ff */
[----:B01-3--:R-:W-:Y:S05]  /*79b0*/  WARPSYNC.COLLECTIVE R31, `(.L_x_53476) ;  /* 0x000000001f087348 */ /* 0x00bfea0003c00000 */
[----:B0-----:R0:W2:Y:S02]  /*79c0*/  SHFL.IDX P6, R31, R60, R30, R43 ;  /* 0x0000001e3c1f7389 */ /* 0x0010a400000c002b */
[----:B0123--:R-:W-:Y:S05]  /*79d0*/  ENDCOLLECTIVE ;  /* 0x000000000000791b */ /* 0x00ffea0003800000 */
.L_x_53476:
[----:B------:R-:W-:Y:S05]  /*79e0*/  BSYNC B0 ;  /* 0x0000000000007941 */ /* 0x000fea0003800000 */
.L_x_53475:
[----:B------:R-:W-:Y:S05]  /*79f0*/  BRA `(.L_x_53477) ;  /* 0xffffffe0002c7947 */ /* 0x000fea000383ffff */
.L_x_53333:
[----:B------:R-:W-:Y:S01]  /*7a00*/  BSSY B0, `(.L_x_53478) ;  /* 0x0000006000007945 */ /* 0x000fe20003800000 */
[----:B------:R-:W-:Y:S02]  /*7a10*/  IMAD.MOV.U32 R30, RZ, RZ, R24 ;  /* 0x000000ffff1e7224 */ /* 0x000fe400078e0018 */
[----:B------:R-:W-:-:S07]  /*7a20*/  IMAD.MOV.U32 R31, RZ, RZ, -0x1 ;  /* 0xffffffffff1f7424 */ /* 0x000fce00078e00ff */
[----:B01-3--:R-:W-:Y:S05]  /*7a30*/  WARPSYNC.COLLECTIVE R31, `(.L_x_53479) ;  /* 0x000000001f087348 */ /* 0x00bfea0003c00000 */
[----:B0-----:R0:W2:Y:S02]  /*7a40*/  SHFL.IDX P6, R31, R60, R30, R43 ;  /* 0x0000001e3c1f7389 */ /* 0x0010a400000c002b */
[----:B0123--:R-:W-:Y:S05]  /*7a50*/  ENDCOLLECTIVE ;  /* 0x000000000000791b */ /* 0x00ffea0003800000 */
.L_x_53479:
[----:B------:R-:W-:Y:S05]  /*7a60*/  BSYNC B0 ;  /* 0x0000000000007941 */ /* 0x000fea0003800000 */
.L_x_53478:
[----:B------:R-:W-:Y:S05]  /*7a70*/  BRA `(.L_x_53480) ;  /* 0xffffffe000247947 */ /* 0x000fea000383ffff */
.L_x_53335:
[----:B------:R-:W-:Y:S01]  /*7a80*/  BSSY B0, `(.L_x_53481) ;  /* 0x0000006000007945 */ /* 0x000fe20003800000 */
[----:B------:R-:W-:Y:S01]  /*7a90*/  MOV R30, R26 ;  /* 0x0000001a001e7202 */ /* 0x000fe20000000f00 */
[----:B------:R-:W-:-:S07]  /*7aa0*/  IMAD.MOV.U32 R31, RZ, RZ, -0x1 ;  /* 0xffffffffff1f7424 */ /* 0x000fce00078e00ff */
[----:B01-3--:R-:W-:Y:S05]  /*7ab0*/  WARPSYNC.COLLECTIVE R31, `(.L_x_53482) ;  /* 0x000000001f087348 */ /* 0x00bfea0003c00000 */
[----:B0-----:R0:W2:Y:S02]  /*7ac0*/  SHFL.IDX P6, R31, R60, R30, R43 ;  /* 0x0000001e3c1f7389 */ /* 0x0010a400000c002b */
[----:B0123--:R-:W-:Y:S05]  /*7ad0*/  ENDCOLLECTIVE ;  /* 0x000000000000791b */ /* 0x00ffea0003800000 */
.L_x_53482:
[----:B------:R-:W-:Y:S05]  /*7ae0*/  BSYNC B0 ;  /* 0x0000000000007941 */ /* 0x000fea0003800000 */
.L_x_53481:
[----:B------:R-:W-:Y:S05]  /*7af0*/  BRA `(.L_x_53483) ;  /* 0xffffffe0001c7947 */ /* 0x000fea000383ffff */
.L_x_53337:
[----:B------:R-:W-:Y:S01]  /*7b00*/  BSSY B0, `(.L_x_53484) ;  /* 0x0000006000007945 */ /* 0x000fe20003800000 */
[----:B------:R-:W-:Y:S02]  /*7b10*/  IMAD.MOV.U32 R30, RZ, RZ, R28 ;  /* 0x000000ffff1e7224 */ /* 0x000fe400078e001c */
[----:B------:R-:W-:-:S07]  /*7b20*/  IMAD.MOV.U32 R31, RZ, RZ, -0x1 ;  /* 0xffffffffff1f7424 */ /* 0x000fce00078e00ff */
[----:B01-3--:R-:W-:Y:S05]  /*7b30*/  WARPSYNC.COLLECTIVE R31, `(.L_x_53485) ;  /* 0x000000001f087348 */ /* 0x00bfea0003c00000 */
[----:B0-----:R0:W2:Y:S02]  /*7b40*/  SHFL.IDX P6, R31, R60, R30, R43 ;  /* 0x0000001e3c1f7389 */ /* 0x0010a400000c002b */
[----:B0123--:R-:W-:Y:S05]  /*7b50*/  ENDCOLLECTIVE ;  /* 0x000000000000791b */ /* 0x00ffea0003800000 */
.L_x_53485:
[----:B------:R-:W-:Y:S05]  /*7b60*/  BSYNC B0 ;  /* 0x0000000000007941 */ /* 0x000fea0003800000 */
.L_x_53484:
[----:B------:R-:W-:Y:S05]  /*7b70*/  BRA `(.L_x_53486) ;  /* 0xffffffe000147947 */ /* 0x000fea000383ffff */
.L_x_53339:
[----:B------:R-:W-:Y:S01]  /*7b80*/  BSSY B0, `(.L_x_53487) ;  /* 0x0000006000007945 */ /* 0x000fe20003800000 */
[----:B------:R-:W-:Y:S02]  /*7b90*/  IMAD.MOV.U32 R30, RZ, RZ, R32 ;  /* 0x000000ffff1e7224 */ /* 0x000fe400078e0020 */
[----:B------:R-:W-:-:S07]  /*7ba0*/  IMAD.MOV.U32 R31, RZ, RZ, -0x1 ;  /* 0xffffffffff1f7424 */ /* 0x000fce00078e00ff */
[----:B01-3--:R-:W-:Y:S05]  /*7bb0*/  WARPSYNC.COLLECTIVE R31, `(.L_x_53488) ;  /* 0x000000001f087348 */ /* 0x00bfea0003c00000 */
[----:B0-----:R0:W2:Y:S02]  /*7bc0*/  SHFL.IDX P6, R31, R60, R30, R43 ;  /* 0x0000001e3c1f7389 */ /* 0x0010a400000c002b */
[----:B0123--:R-:W-:Y:S05]  /*7bd0*/  ENDCOLLECTIVE ;  /* 0x000000000000791b */ /* 0x00ffea0003800000 */
.L_x_53488:
[----:B------:R-:W-:Y:S05]  /*7be0*/  BSYNC B0 ;  /* 0x0000000000007941 */ /* 0x000fea0003800000 */
.L_x_53487:
[----:B------:R-:W-:Y:S05]  /*7bf0*/  BRA `(.L_x_53489) ;  /* 0xffffffe0000c7947 */ /* 0x000fea000383ffff */
.L_x_53490:
        /* <DEDUP_REMOVED lines=16> */
.L_x_58750:


//--------------------- .text._Z9cuda_gemmIiLi256ELi1ELi1ELi32ELi32ELi32ELi32ELi0ELi1EEviiiPT_S1_S1_ii --------------------------
	.section	.text._Z9cuda_gemmIiLi256ELi1ELi1ELi32ELi32ELi32ELi32ELi0ELi1EEviiiPT_S1_S1_ii,"ax",@progbits
	.align	128
        .global         _Z9cuda_gemmIiLi256ELi1ELi1ELi32ELi32ELi32ELi32ELi0ELi1EEviiiPT_S1_S1_ii
        .type           _Z9cuda_gemmIiLi256ELi1ELi1ELi32ELi32ELi32ELi32ELi0ELi1EEviiiPT_S1_S1_ii,@function
        .size           _Z9cuda_gemmIiLi256ELi1ELi1ELi32ELi32ELi32ELi32ELi0ELi1EEviiiPT_S1_S1_ii,(.L_x_58202 - _Z9cuda_gemmIiLi256ELi1ELi1ELi32ELi32ELi32ELi32ELi0ELi1EEviiiPT_S1_S1_ii)
        .other          _Z9cuda_gemmIiLi256ELi1ELi1ELi32ELi32ELi32ELi32ELi0ELi1EEviiiPT_S1_S1_ii,@"STO_CUDA_ENTRY STV_DEFAULT"
_Z9cuda_gemmIiLi256ELi1ELi1ELi32ELi32ELi32ELi32ELi0ELi1EEviiiPT_S1_S1_ii:
.text._Z9cuda_gemmIiLi256ELi1ELi1ELi32ELi32ELi32ELi32ELi0ELi1EEviiiPT_S1_S1_ii:
        /* <DEDUP_REMOVED lines=8> */
[----:B------:R-:W-:Y:S05]  /*0080*/  CALL.REL.NOINC `($__internal_251_$__cuda_sm20_div_u16) ;  /* 0x0000001c00a87944 */ /* 0x000fea0003c00000 */
        /* <DEDUP_REMOVED lines=16> */
.L_x_53493:
        /* <DEDUP_REMOVED lines=13> */
.L_x_53492:
[----:B------:R-:W-:Y:S05]  /*0260*/  BSYNC.RECONVERGENT B0 ;  /* 0x0000000000007941 */ /* 0x000fea0003800200 */
.L_x_53491:
[----:B------:R-:W-:Y:S01]  /*0270*/  BSSY.RECONVERGENT B0, `(.L_x_53494) ;  /* 0x000002b000007945 */ /* 0x000fe20003800200 */
[C---:B------:R-:W-:Y:S01]  /*0280*/  LEA R7, R41.reuse, R6, 0x1 ;  /* 0x0000000629077211 */ /* 0x040fe200078e08ff */
[----:B------:R-:W-:Y:S02]  /*0290*/  IMAD R16, R41, 0x3, R6 ;  /* 0x0000000329107824 */ /* 0x000fe400078e0206 */
[----:B------:R-:W-:-:S07]  /*02a0*/  IMAD.IADD R17, R6, 0x1, R41 ;  /* 0x0000000106117824 */ /* 0x000fce00078e0229 */
.L_x_53495:
        /* <DEDUP_REMOVED lines=12> */
[----:B------:R-:W-:Y:S01]  /*0370*/  LOP3.LUT R21, R7, 0x1f, RZ, 0xc0, !PT ;  /* 0x0000001f07157812 */ /* 0x000fe200078ec0ff */
[----:B------:R-:W-:Y:S01]  /*0380*/  IMAD R25, R25, 0x84, R40 ;  /* 0x0000008419197824 */ /* 0x000fe200078e0228 */
[----:B------:R-:W-:Y:S02]  /*0390*/  SHF.R.U32.HI R20, RZ, 0x3, R7 ;  /* 0x00000003ff147819 */ /* 0x000fe40000011607 */
[----:B------:R-:W-:-:S02]  /*03a0*/  LOP3.LUT R23, R16, 0x1f, RZ, 0xc0, !PT ;  /* 0x0000001f10177812 */ /* 0x000fc400078ec0ff */
[----:B0-----:R-:W-:Y:S01]  /*03b0*/  SHF.R.U32.HI R15, RZ, 0x3, R16 ;  /* 0x00000003ff0f7819 */ /* 0x001fe20000011610 */
[--C-:B------:R-:W-:Y:S01]  /*03c0*/  IMAD R19, R19, 0x84, R40.reuse ;  /* 0x0000008413137824 */ /* 0x100fe200078e0228 */
[----:B------:R-:W-:Y:S01]  /*03d0*/  LOP3.LUT R24, R22, 0x1ffffffc, RZ, 0xc0, !PT ;  /* 0x1ffffffc16187812 */ /* 0x000fe200078ec0ff */
[--C-:B------:R-:W-:Y:S01]  /*03e0*/  IMAD R21, R21, 0x84, R40.reuse ;  /* 0x0000008415157824 */ /* 0x100fe200078e0228 */
[----:B------:R-:W-:Y:S01]  /*03f0*/  LOP3.LUT R18, R18, 0x1ffffffc, RZ, 0xc0, !PT ;  /* 0x1ffffffc12127812 */ /* 0x000fe200078ec0ff */
[----:B------:R-:W-:Y:S01]  /*0400*/  IMAD R23, R23, 0x84, R40 ;  /* 0x0000008417177824 */ /* 0x000fe200078e0228 */
[----:B------:R-:W-:Y:S02]  /*0410*/  LOP3.LUT R20, R20, 0x1ffffffc, RZ, 0xc0, !PT ;  /* 0x1ffffffc14147812 */ /* 0x000fe400078ec0ff */
[----:B------:R-:W-:Y:S01]  /*0420*/  LOP3.LUT R22, R15, 0x1ffffffc, RZ, 0xc0, !PT ;  /* 0x1ffffffc0f167812 */ /* 0x000fe200078ec0ff */
[----:B------:R-:W-:Y:S01]  /*0430*/  IMAD.IADD R19, R19, 0x1, R18 ;  /* 0x0000000113137824 */ /* 0x000fe200078e0212 */
[----:B------:R-:W-:-:S02]  /*0440*/  IADD3 R25, PT, PT, R25, R24, RZ ;  /* 0x0000001819197210 */ /* 0x000fc40007ffe0ff */
[----:B------:R-:W-:Y:S01]  /*0450*/  IADD3 R21, PT, PT, R21, R20, RZ ;  /* 0x0000001415157210 */ /* 0x000fe20007ffe0ff */
[----:B------:R-:W-:Y:S01]  /*0460*/  IMAD.IADD R23, R23, 0x1, R22 ;  /* 0x0000000117177824 */ /* 0x000fe200078e0216 */
[----:B------:R-:W-:-:S04]  /*0470*/  IADD3 R6, PT, PT, R41, R6, R41 ;  /* 0x0000000629067210 */ /* 0x000fc80007ffe029 */
[----:B------:R-:W-:-:S04]  /*0480*/  IADD3 R6, PT, PT, R41, R6, R41 ;  /* 0x0000000629067210 */ /* 0x000fc80007ffe029 */
[----:B------:R-:W-:Y:S01]  /*0490*/  ISETP.GE.U32.AND P0, PT, R6, 0x400, PT ;  /* 0x000004000600780c */ /* 0x000fe20003f06070 */
[C---:B------:R-:W-:Y:S01]  /*04a0*/  IMAD R16, R41.reuse, 0x4, R16 ;  /* 0x0000000429107824 */ /* 0x040fe200078e0210 */
[C---:B------:R-:W-:Y:S02]  /*04b0*/  LEA R7, R41.reuse, R7, 0x2 ;  /* 0x0000000729077211 */ /* 0x040fe400078e10ff */
[----:B------:R-:W-:Y:S01]  /*04c0*/  LEA R17, R41, R17, 0x2 ;  /* 0x0000001129117211 */ /* 0x000fe200078e10ff */
[----:B--2---:R2:W-:Y:S04]  /*04d0*/  STS [R25], R14 ;  /* 0x0000000e19007388 */ /* 0x0045e80000000800 */
[----:B---3--:R2:W-:Y:S04]  /*04e0*/  STS [R19], R8 ;  /* 0x0000000813007388 */ /* 0x0085e80000000800 */
[----:B----4-:R2:W-:Y:S04]  /*04f0*/  STS [R21], R10 ;  /* 0x0000000a15007388 */ /* 0x0105e80000000800 */
[----:B-----5:R2:W-:Y:S01]  /*0500*/  STS [R23], R12 ;  /* 0x0000000c17007388 */ /* 0x0205e20000000800 */
[----:B------:R-:W-:Y:S05]  /*0510*/  @!P0 BRA `(.L_x_53495) ;  /* 0xfffffffc00648947 */ /* 0x000fea000383ffff */
[----:B------:R-:W-:Y:S05]  /*0520*/  BSYNC.RECONVERGENT B0 ;  /* 0x0000000000007941 */ /* 0x000fea0003800200 */
.L_x_53494:
[----:B------:R-:W0:Y:S08]  /*0530*/  S2UR UR7, SR_CTAID.Y ;  /* 0x00000000000779c3 */ /* 0x000e300000002600 */
[----:B------:R-:W0:Y:S02]  /*0540*/  LDC R4, c[0x0][0x374] ;  /* 0x0000dd00ff047b82 */ /* 0x000e240000000800 */
[----:B0-----:R-:W-:-:S13]  /*0550*/  ISETP.LE.U32.AND P0, PT, R4, UR7, PT ;  /* 0x0000000704007c0c */ /* 0x001fda000bf03070 */
[----:B------:R-:W-:Y:S05]  /*0560*/  @P0 EXIT ;  /* 0x000000000000094d */ /* 0x000fea0003800000 */
[----:B------:R-:W0:Y:S01]  /*0570*/  S2R R39, SR_CTAID.X ;  /* 0x0000000000277919 */ /* 0x000e220000002500 */
[C---:B------:R-:W-:Y:S01]  /*0580*/  ISETP.GT.U32.AND P0, PT, R42.reuse, 0x1f, PT ;  /* 0x0000001f2a00780c */ /* 0x040fe20003f04070 */
[----:B------:R-:W-:Y:S01]  /*0590*/  IMAD.SHL.U32 R37, R42, 0x10, RZ ;  /* 0x000000102a257824 */ /* 0x000fe200078e00ff */
[----:B------:R-:W-:Y:S04]  /*05a0*/  BSSY.RECONVERGENT B0, `(.L_x_53496) ;  /* 0x0000072000007945 */ /* 0x000fe80003800200 */
[----:B------:R-:W-:-:S07]  /*05b0*/  LOP3.LUT R37, R37, 0x10, RZ, 0xc0, !PT ;  /* 0x0000001025257812 */ /* 0x000fce00078ec0ff */
[----:B------:R-:W-:Y:S05]  /*05c0*/  @P0 BRA `(.L_x_53497) ;  /* 0x0000000400bc0947 */ /* 0x000fea0003800000 */
[----:B--2---:R-:W1:Y:S01]  /*05d0*/  I2F.U32.RP R8, R41 ;  /* 0x0000002900087306 */ /* 0x004e620000209000 */
[C---:B------:R-:W-:Y:S01]  /*05e0*/  ISETP.GE.U32.AND P0, PT, R2.reuse, 0x20, PT ;  /* 0x000000200200780c */ /* 0x040fe20003f06070 */
[----:B------:R-:W-:Y:S01]  /*05f0*/  BSSY.RECONVERGENT B1, `(.L_x_53498) ;  /* 0x000002f000017945 */ /* 0x000fe20003800200 */
[----:B------:R-:W-:Y:S01]  /*0600*/  VIMNMX.U32 R7, PT, PT, R2, 0x20, !PT ;  /* 0x0000002002077848 */ /* 0x000fe20007fe0000 */
[----:B------:R-:W-:Y:S01]  /*0610*/  IMAD.MOV.U32 R16, RZ, RZ, R42 ;  /* 0x000000ffff107224 */ /* 0x000fe200078e002a */
[----:B------:R-:W-:-:S03]  /*0620*/  ISETP.NE.U32.AND P2, PT, R41, RZ, PT ;  /* 0x000000ff2900720c */ /* 0x000fc60003f45070 */
[----:B-1----:R-:W1:Y:S02]  /*0630*/  MUFU.RCP R8, R8 ;  /* 0x0000000800087308 */ /* 0x002e640000001000 */
[----:B-1----:R-:W-:-:S06]  /*0640*/  IADD3 R4, PT, PT, R8, 0xffffffe, RZ ;  /* 0x0ffffffe08047810 */ /* 0x002fcc0007ffe0ff */
[----:B------:R1:W2:Y:S02]  /*0650*/  F2I.FTZ.U32.TRUNC.NTZ R5, R4 ;  /* 0x0000000400057305 */ /* 0x0002a4000021f000 */
[----:B-1----:R-:W-:Y:S01]  /*0660*/  MOV R4, RZ ;  /* 0x000000ff00047202 */ /* 0x002fe20000000f00 */
        /* <DEDUP_REMOVED lines=16> */
[C---:B------:R-:W-:Y:S02]  /*0770*/  IADD3 R14, PT, PT, R5.reuse, 0x1, RZ ;  /* 0x00000001050e7810 */ /* 0x040fe40007ffe0ff */
[----:B------:R-:W-:Y:S02]  /*0780*/  ISETP.NE.AND P0, PT, R2, 0x3, PT ;  /* 0x000000030200780c */ /* 0x000fe40003f05270 */
[----:B------:R-:W-:Y:S02]  /*0790*/  ISETP.GE.U32.AND P1, PT, R5, 0x3, PT ;  /* 0x000000030500780c */ /* 0x000fe40003f26070 */
[----:B------:R-:W-:Y:S02]  /*07a0*/  MOV R2, R42 ;  /* 0x0000002a00027202 */ /* 0x000fe40000000f00 */
[----:B------:R-:W-:-:S07]  /*07b0*/  LOP3.LUT R14, R14, 0x3, RZ, 0xc0, !PT ;  /* 0x000000030e0e7812 */ /* 0x000fce00078ec0ff */
[----:B------:R-:W-:Y:S05]  /*07c0*/  @!P0 BRA `(.L_x_53499) ;  /* 0x0000000000448947 */ /* 0x000fea0003800000 */
[----:B------:R-:W1:Y:S01]  /*07d0*/  LDC R9, c[0x0][0x388] ;  /* 0x0000e200ff097b82 */ /* 0x000e620000000800 */
[----:B------:R-:W-:Y:S01]  /*07e0*/  VIADD R5, R3, 0x1080 ;  /* 0x0000108003057836 */ /* 0x000fe20000000000 */
[C---:B------:R-:W-:Y:S01]  /*07f0*/  IADD3 R10, PT, PT, -R14.reuse, RZ, RZ ;  /* 0x000000ff0e0a7210 */ /* 0x040fe20007ffe1ff */
[----:B------:R-:W-:-:S03]  /*0800*/  IMAD R16, R14, R41, R42 ;  /* 0x000000290e107224 */ /* 0x000fc600078e022a */
[----:B------:R-:W-:Y:S02]  /*0810*/  LEA R5, R0, R5, 0x18 ;  /* 0x0000000500057211 */ /* 0x000fe400078ec0ff */
[----:B------:R-:W2:Y:S03]  /*0820*/  LDC.64 R6, c[0x0][0x390] ;  /* 0x0000e400ff067b82 */ /* 0x000ea60000000a00 */
[----:B------:R-:W-:Y:S02]  /*0830*/  IMAD R8, R42, 0x4, R5 ;  /* 0x000000042a087824 */ /* 0x000fe400078e0205 */
[----:B-1----:R-:W-:-:S05]  /*0840*/  IMAD R4, R9, UR7, R42 ;  /* 0x0000000709047c24 */ /* 0x002fca000f8e022a */
[----:B0-----:R-:W-:-:S07]  /*0850*/  LEA R9, R39, R4, 0x5 ;  /* 0x0000000427097211 */ /* 0x001fce00078e28ff */
.L_x_53500:
        /* <DEDUP_REMOVED lines=8> */
.L_x_53499:
[----:B------:R-:W-:Y:S05]  /*08e0*/  BSYNC.RECONVERGENT B1 ;  /* 0x0000000000017941 */ /* 0x000fea0003800200 */
.L_x_53498:
[----:B------:R-:W-:Y:S04]  /*08f0*/  BSSY.RECONVERGENT B1, `(.L_x_53501) ;  /* 0x0000020000017945 */ /* 0x000fe80003800200 */
[----:B------:R-:W-:Y:S05]  /*0900*/  @!P1 BRA `(.L_x_53502) ;  /* 0x0000000000789947 */ /* 0x000fea0003800000 */
[----:B------:R-:W1:Y:S01]  /*0910*/  LDC R9, c[0x0][0x388] ;  /* 0x0000e200ff097b82 */ /* 0x000e620000000800 */
[----:B------:R-:W-:-:S04]  /*0920*/  IADD3 R7, PT, PT, R3, 0x1080, RZ ;  /* 0x0000108003077810 */ /* 0x000fc80007ffe0ff */
[----:B------:R-:W-:-:S03]  /*0930*/  LEA R13, R0, R7, 0x18 ;  /* 0x00000007000d7211 */ /* 0x000fc600078ec0ff */
[----:B------:R-:W2:Y:S02]  /*0940*/  LDC.64 R4, c[0x0][0x390] ;  /* 0x0000e400ff047b82 */ /* 0x000ea40000000a00 */
[----:B------:R-:W-:Y:S02]  /*0950*/  IMAD R24, R16, 0x4, R13 ;  /* 0x0000000410187824 */ /* 0x000fe400078e020d */
[----:B-1----:R-:W-:-:S05]  /*0960*/  IMAD R12, R9, UR7, R16 ;  /* 0x00000007090c7c24 */ /* 0x002fca000f8e0210 */
[----:B0-----:R-:W-:Y:S01]  /*0970*/  LEA R15, R39, R12, 0x5 ;  /* 0x0000000c270f7211 */ /* 0x001fe200078e28ff */
[----:B--2---:R-:W-:-:S04]  /*0980*/  IMAD.WIDE.U32 R6, R41, 0x4, R4 ;  /* 0x0000000429067825 */ /* 0x004fc800078e0004 */
[----:B------:R-:W-:-:S04]  /*0990*/  IMAD.WIDE.U32 R8, R41, 0x8, R4 ;  /* 0x0000000829087825 */ /* 0x000fc800078e0004 */
[----:B------:R-:W-:-:S07]  /*09a0*/  IMAD.WIDE.U32 R10, R41, 0xc, R4 ;  /* 0x0000000c290a7825 */ /* 0x000fce00078e0004 */
.L_x_53503:
        /* <DEDUP_REMOVED lines=20> */
.L_x_53502:
[----:B------:R-:W-:Y:S05]  /*0af0*/  BSYNC.RECONVERGENT B1 ;  /* 0x0000000000017941 */ /* 0x000fea0003800200 */
.L_x_53501:
[----:B------:R-:W-:Y:S04]  /*0b00*/  BSSY.RECONVERGENT B1, `(.L_x_53504) ;  /* 0x000000c000017945 */ /* 0x000fe80003800200 */
[----:B------:R-:W-:Y:S05]  /*0b10*/  @!P0 BRA `(.L_x_53505) ;  /* 0x0000000000288947 */ /* 0x000fea0003800000 */
[----:B------:R-:W-:Y:S01]  /*0b20*/  IADD3 R5, PT, PT, R3, 0x1100, RZ ;  /* 0x0000110003057810 */ /* 0x000fe20007ffe0ff */
[----:B------:R-:W-:Y:S02]  /*0b30*/  IMAD R2, R14, R41, R42 ;  /* 0x000000290e027224 */ /* 0x000fe400078e022a */
[----:B------:R-:W-:Y:S01]  /*0b40*/  IMAD.MOV R14, RZ, RZ, -R14 ;  /* 0x000000ffff0e7224 */ /* 0x000fe200078e0a0e */
[----:B------:R-:W-:-:S04]  /*0b50*/  LEA R5, R0, R5, 0x18 ;  /* 0x0000000500057211 */ /* 0x000fc800078ec0ff */
[----:B------:R-:W-:-:S07]  /*0b60*/  LEA R4, R42, R5, 0x2 ;  /* 0x000000052a047211 */ /* 0x000fce00078e10ff */
.L_x_53506:
[----:B------:R-:W-:Y:S01]  /*0b70*/  VIADD R14, R14, 0x1 ;  /* 0x000000010e0e7836 */ /* 0x000fe20000000000 */
[----:B------:R2:W-:Y:S04]  /*0b80*/  STS [R4], RZ ;  /* 0x000000ff04007388 */ /* 0x0005e80000000800 */
[----:B------:R-:W-:Y:S02]  /*0b90*/  ISETP.NE.AND P0, PT, R14, RZ, PT ;  /* 0x000000ff0e00720c */ /* 0x000fe40003f05270 */
[----:B--2---:R-:W-:-:S11]  /*0ba0*/  LEA R4, R41, R4, 0x2 ;  /* 0x0000000429047211 */ /* 0x004fd600078e10ff */
[----:B------:R-:W-:Y:S05]  /*0bb0*/  @P0 BRA `(.L_x_53506) ;  /* 0xfffffffc00ec0947 */ /* 0x000fea000383ffff */
.L_x_53505:
[----:B------:R-:W-:Y:S05]  /*0bc0*/  BSYNC.RECONVERGENT B1 ;  /* 0x0000000000017941 */ /* 0x000fea0003800200 */
.L_x_53504:
[----:B------:R-:W-:Y:S05]  /*0bd0*/  @!P1 BRA `(.L_x_53497) ;  /* 0x0000000000389947 */ /* 0x000fea0003800000 */
[----:B------:R-:W-:-:S05]  /*0be0*/  VIADD R5, R3, 0x1100 ;  /* 0x0000110003057836 */ /* 0x000fca0000000000 */
[----:B------:R-:W-:-:S04]  /*0bf0*/  LEA R5, R0, R5, 0x18 ;  /* 0x0000000500057211 */ /* 0x000fc800078ec0ff */
[----:B------:R-:W-:-:S07]  /*0c00*/  LEA R4, R2, R5, 0x2 ;  /* 0x0000000502047211 */ /* 0x000fce00078e10ff */
.L_x_53507:
        /* <DEDUP_REMOVED lines=8> */
[----:B--2---:R-:W-:-:S03]  /*0c90*/  LEA R4, R41, R4, 0x4 ;  /* 0x0000000429047211 */ /* 0x004fc600078e20ff */
[----:B------:R3:W-:Y:S07]  /*0ca0*/  STS [R7], RZ ;  /* 0x000000ff07007388 */ /* 0x0007ee0000000800 */
[----:B------:R-:W-:Y:S05]  /*0cb0*/  @!P0 BRA `(.L_x_53507) ;  /* 0xfffffffc00d48947 */ /* 0x000fea000383ffff */
.L_x_53497:
[----:B------:R-:W-:Y:S05]  /*0cc0*/  BSYNC.RECONVERGENT B0 ;  /* 0x0000000000007941 */ /* 0x000fea0003800200 */
.L_x_53496:
[----:B------:R-:W-:Y:S01]  /*0cd0*/  BAR.SYNC.DEFER_BLOCKING 0x0 ;  /* 0x0000000000007b1d */ /* 0x000fe20000010000 */
[----:B------:R-:W-:-:S13]  /*0ce0*/  ISETP.GT.U32.AND P0, PT, R42, 0x3f, PT ;  /* 0x0000003f2a00780c */ /* 0x000fda0003f04070 */
[----:B------:R-:W-:Y:S05]  /*0cf0*/  @P0 BRA `(.L_x_53508) ;  /* 0x0000000400340947 */ /* 0x000fea0003800000 */
[----:B------:R-:W-:Y:S01]  /*0d00*/  LOP3.LUT R2, R42, 0x1, RZ, 0xc0, !PT ;  /* 0x000000012a027812 */ /* 0x000fe200078ec0ff */
[----:B------:R-:W-:Y:S01]  /*0d10*/  VIADD R3, R3, 0x1080 ;  /* 0x0000108003037836 */ /* 0x000fe20000000000 */
[----:B------:R-:W-:Y:S01]  /*0d20*/  SHF.R.U32.HI R36, RZ, 0x1, R41 ;  /* 0x00000001ff247819 */ /* 0x000fe20000011629 */
[C---:B------:R-:W-:Y:S01]  /*0d30*/  VIADD R33, R37.reuse, 0xe ;  /* 0x0000000e25217836 */ /* 0x040fe20000000000 */
[----:B------:R-:W-:Y:S01]  /*0d40*/  ISETP.NE.U32.AND P0, PT, R2, 0x1, PT ;  /* 0x000000010200780c */ /* 0x000fe20003f05070 */
[----:B------:R-:W-:Y:S01]  /*0d50*/  IMAD.SHL.U32 R2, R42, 0x4, RZ ;  /* 0x000000042a027824 */ /* 0x000fe200078e00ff */
[----:B------:R-:W-:Y:S01]  /*0d60*/  LEA R0, R0, R3, 0x18 ;  /* 0x0000000300007211 */ /* 0x000fe200078ec0ff */
[C---:B------:R-:W-:Y:S01]  /*0d70*/  VIADD R31, R37.reuse, 0xc ;  /* 0x0000000c251f7836 */ /* 0x040fe20000000000 */
[----:B------:R-:W-:Y:S01]  /*0d80*/  SHF.R.U32.HI R35, RZ, 0x1, R42 ;  /* 0x00000001ff237819 */ /* 0x000fe2000001162a */
[C---:B------:R-:W-:Y:S01]  /*0d90*/  VIADD R29, R37.reuse, 0x9 ;  /* 0x00000009251d7836 */ /* 0x040fe20000000000 */
[C---:B------:R-:W-:Y:S01]  /*0da0*/  LEA R0, R37.reuse, R0, 0x2 ;  /* 0x0000000025007211 */ /* 0x040fe200078e10ff */
[C---:B-1----:R-:W-:Y:S01]  /*0db0*/  VIADD R27, R37.reuse, 0x7 ;  /* 0x00000007251b7836 */ /* 0x042fe20000000000 */
[----:B------:R-:W-:Y:S01]  /*0dc0*/  LOP3.LUT R3, R2, 0x7c, RZ, 0xc0, !PT ;  /* 0x0000007c02037812 */ /* 0x000fe200078ec0ff */
[C---:B--2---:R-:W-:Y:S01]  /*0dd0*/  VIADD R25, R37.reuse, 0x5 ;  /* 0x0000000525197836 */ /* 0x044fe20000000000 */
[C---:B------:R-:W-:Y:S01]  /*0de0*/  IADD3 R34, PT, PT, R37.reuse, 0xf, RZ ;  /* 0x0000000f25227810 */ /* 0x040fe20007ffe0ff */
[----:B------:R1:W2:Y:S01]  /*0df0*/  LDS.128 R20, [R0] ;  /* 0x0000000000147984 */ /* 0x0002a20000000c00 */
[C---:B------:R-:W-:Y:S01]  /*0e00*/  IADD3 R32, PT, PT, R37.reuse, 0xd, RZ ;  /* 0x0000000d25207810 */ /* 0x040fe20007ffe0ff */
[----:B------:R-:W-:Y:S01]  /*0e10*/  IMAD.IADD R40, R40, 0x1, R3 ;  /* 0x0000000128287824 */ /* 0x000fe200078e0203 */
[----:B------:R-:W-:Y:S01]  /*0e20*/  @P0 MOV R4, 0x400 ;  /* 0x0000040000040802 */ /* 0x000fe20000000f00 */
[----:B------:R1:W4:Y:S01]  /*0e30*/  LDS.128 R16, [R0+0x10] ;  /* 0x0000100000107984 */ /* 0x0003220000000c00 */
[C---:B------:R-:W-:Y:S01]  /*0e40*/  IADD3 R30, PT, PT, R37.reuse, 0xb, RZ ;  /* 0x0000000b251e7810 */ /* 0x040fe20007ffe0ff */
[C---:B---3--:R-:W-:Y:S01]  /*0e50*/  VIADD R7, R37.reuse, 0x3 ;  /* 0x0000000325077836 */ /* 0x048fe20000000000 */
[----:B------:R-:W-:Y:S01]  /*0e60*/  @P0 IADD3 R4, PT, PT, R4, 0x1100, RZ ;  /* 0x0000110004040810 */ /* 0x000fe20007ffe0ff */
[----:B------:R1:W3:Y:S01]  /*0e70*/  LDS.128 R12, [R0+0x20] ;  /* 0x00002000000c7984 */ /* 0x0002e20000000c00 */
[----:B------:R-:W-:-:S02]  /*0e80*/  IADD3 R28, PT, PT, R37, 0x8, RZ ;  /* 0x00000008251c7810 */ /* 0x000fc40007ffe0ff */
[C---:B------:R-:W-:Y:S01]  /*0e90*/  IADD3 R26, PT, PT, R37.reuse, 0x6, RZ ;  /* 0x00000006251a7810 */ /* 0x040fe20007ffe0ff */
[----:B------:R1:W0:Y:S01]  /*0ea0*/  LDS.128 R8, [R0+0x30] ;  /* 0x0000300000087984 */ /* 0x0002220000000c00 */
[C---:B------:R-:W-:Y:S02]  /*0eb0*/  IADD3 R24, PT, PT, R37.reuse, 0x4, RZ ;  /* 0x0000000425187810 */ /* 0x040fe40007ffe0ff */
[----:B------:R-:W-:Y:S01]  /*0ec0*/  IADD3 R6, PT, PT, R37, 0x1, RZ ;  /* 0x0000000125067810 */ /* 0x000fe20007ffe0ff */
[----:B------:R-:W5:Y:S02]  /*0ed0*/  @P0 S2R R5, SR_CgaCtaId ;  /* 0x0000000000050919 */ /* 0x000f640000008800 */
[----:B-----5:R-:W-:Y:S01]  /*0ee0*/  @P0 LEA R38, R5, R4, 0x18 ;  /* 0x0000000405260211 */ /* 0x020fe200078ec0ff */
[C---:B------:R-:W-:Y:S01]  /*0ef0*/  VIADD R5, R37.reuse, 0x2 ;  /* 0x0000000225057836 */ /* 0x040fe20000000000 */
[----:B-1234-:R-:W-:-:S07]  /*0f00*/  IADD3 R4, PT, PT, R37, 0xa, RZ ;  /* 0x0000000a25047810 */ /* 0x01efce0007ffe0ff */
.L_x_53510:
[----:B------:R-:W-:Y:S01]  /*0f10*/  IMAD R43, R35, 0x84, R40 ;  /* 0x00000084232b7824 */ /* 0x000fe200078e0228 */
[----:B------:R-:W-:-:S05]  /*0f20*/  UMOV UR4, 0xffffffff ;  /* 0xffffffff00047882 */ /* 0x000fca0000000000 */
[----:B------:R-:W1:Y:S01]  /*0f30*/  LDS R43, [R43] ;  /* 0x000000002b2b7984 */ /* 0x000e620000000800 */
[----:B----4-:R-:W-:Y:S05]  /*0f40*/  BRA.DIV UR4, `(.L_x_53509) ;  /* 0x0000000a043c7947 */ /* 0x010fea000b800000 */
        /* <DEDUP_REMOVED lines=30> */
[----:B0-----:R-:W-:-:S07]  /*1130*/  IMAD R44, R10, R44, R45 ;  /* 0x0000002c0a2c7224 */ /* 0x001fce00078e022d */
.L_x_53531:
[----:B------:R-:W-:Y:S01]  /*1140*/  IMAD R0, R11, R0, R44 ;  /* 0x000000000b007224 */ /* 0x000fe200078e022c */
[----:B------:R-:W-:Y:S05]  /*1150*/  WARPSYNC.ALL ;  /* 0x0000000000007948 */ /* 0x000fea0003800000 */
[----:B------:R-:W0:Y:S01]  /*1160*/  SHFL.DOWN PT, R3, R0, 0x1, 0x1e1f ;  /* 0x083e1f0000037f89 */ /* 0x000e2200000e0000 */
[----:B------:R-:W-:Y:S01]  /*1170*/  @P0 LEA R2, R35, R38, 0x2 ;  /* 0x0000002623020211 */ /* 0x000fe200078e10ff */
[----:B------:R-:W-:-:S05]  /*1180*/  IMAD.IADD R35, R36, 0x1, R35 ;  /* 0x0000000124237824 */ /* 0x000fca00078e0223 */
[----:B------:R-:W-:Y:S01]  /*1190*/  ISETP.GE.U32.AND P1, PT, R35, 0x20, PT ;  /* 0x000000202300780c */ /* 0x000fe20003f26070 */
[----:B0-----:R-:W-:-:S05]  /*11a0*/  IMAD.IADD R3, R0, 0x1, R3 ;  /* 0x0000000100037824 */ /* 0x001fca00078e0203 */
[----:B------:R4:W-:Y:S07]  /*11b0*/  @P0 STS [R2], R3 ;  /* 0x0000000302000388 */ /* 0x0009ee0000000800 */
[----:B------:R-:W-:Y:S05]  /*11c0*/  @!P1 BRA `(.L_x_53510) ;  /* 0xfffffffc00509947 */ /* 0x000fea000383ffff */
.L_x_53508:
[----:B------:R-:W-:Y:S05]  /*11d0*/  WARPSYNC.ALL ;  /* 0x0000000000007948 */ /* 0x000fea0003800000 */
[----:B------:R-:W-:Y:S01]  /*11e0*/  BAR.SYNC.DEFER_BLOCKING 0x0 ;  /* 0x0000000000007b1d */ /* 0x000fe20000010000 */
[----:B------:R-:W-:-:S13]  /*11f0*/  ISETP.GT.U32.AND P0, PT, R42, 0x1f, PT ;  /* 0x0000001f2a00780c */ /* 0x000fda0003f04070 */
[----:B------:R-:W-:Y:S05]  /*1200*/  @P0 EXIT ;  /* 0x000000000000094d */ /* 0x000fea0003800000 */
[----:B------:R-:W5:Y:S01]  /*1210*/  I2F.U32.RP R4, R41 ;  /* 0x0000002900047306 */ /* 0x000f620000209000 */
[----:B------:R-:W3:Y:S01]  /*1220*/  S2R R0, SR_TID.X ;  /* 0x0000000000007919 */ /* 0x000ee20000002100 */
[----:B------:R-:W-:Y:S01]  /*1230*/  ISETP.NE.U32.AND P2, PT, R41, RZ, PT ;  /* 0x000000ff2900720c */ /* 0x000fe20003f45070 */
[----:B------:R-:W0:Y:S01]  /*1240*/  LDCU UR5, c[0x0][0x388] ;  /* 0x00007100ff0577ac */ /* 0x000e220008000800 */
[----:B------:R-:W-:Y:S04]  /*1250*/  BSSY.RECONVERGENT B0, `(.L_x_53511) ;  /* 0x0000034000007945 */ /* 0x000fe80003800200 */
[----:B-----5:R-:W4:Y:S01]  /*1260*/  MUFU.RCP R4, R4 ;  /* 0x0000000400047308 */ /* 0x020f220000001000 */
[----:B0-----:R-:W-:-:S04]  /*1270*/  USHF.R.S32.HI UR4, URZ, 0x1f, UR5 ;  /* 0x0000001fff047899 */ /* 0x001fc80008011405 */
[----:B------:R-:W-:-:S04]  /*1280*/  ULEA.HI UR4, UR4, UR5, URZ, 0x5 ;  /* 0x0000000504047291 */ /* 0x000fc8000f8f28ff */
[----:B------:R-:W-:Y:S01]  /*1290*/  USHF.R.S32.HI UR4, URZ, 0x5, UR4 ;  /* 0x00000005ff047899 */ /* 0x000fe20008011404 */
[----:B----4-:R-:W-:Y:S02]  /*12a0*/  IADD3 R2, PT, PT, R4, 0xffffffe, RZ ;  /* 0x0ffffffe04027810 */ /* 0x010fe40007ffe0ff */
[----:B---3--:R-:W-:Y:S02]  /*12b0*/  IADD3 R6, PT, PT, R0, R41, RZ ;  /* 0x0000002900067210 */ /* 0x008fe40007ffe0ff */
[----:B------:R0:W2:Y:S02]  /*12c0*/  F2I.FTZ.U32.TRUNC.NTZ R3, R2 ;  /* 0x0000000200037305 */ /* 0x0000a4000021f000 */
[C---:B------:R-:W-:Y:S02]  /*12d0*/  ISETP.GE.U32.AND P0, PT, R6.reuse, 0x20, PT ;  /* 0x000000200600780c */ /* 0x040fe40003f06070 */
[----:B------:R-:W-:Y:S02]  /*12e0*/  VIMNMX.U32 R0, PT, PT, R6, 0x20, !PT ;  /* 0x0000002006007848 */ /* 0x000fe40007fe0000 */
[----:B------:R-:W-:Y:S01]  /*12f0*/  SEL R5, RZ, 0x1, P0 ;  /* 0x00000001ff057807 */ /* 0x000fe20000000000 */
[----:B0-----:R-:W-:-:S03]  /*1300*/  IMAD.MOV.U32 R2, RZ, RZ, RZ ;  /* 0x000000ffff027224 */ /* 0x001fc600078e00ff */
[----:B------:R-:W-:Y:S01]  /*1310*/  IADD3 R0, PT, PT, R0, -R6, -R5 ;  /* 0x8000000600007210 */ /* 0x000fe20007ffe805 */
[----:B--2---:R-:W-:-:S04]  /*1320*/  IMAD.MOV R8, RZ, RZ, -R3 ;  /* 0x000000ffff087224 */ /* 0x004fc800078e0a03 */
        /* <DEDUP_REMOVED lines=20> */
[----:B------:R-:W-:-:S03]  /*1470*/  IMAD R0, R42, UR4, R39 ;  /* 0x000000042a007c24 */ /* 0x000fc6000f8e0227 */
[----:B------:R-:W-:Y:S01]  /*1480*/  LOP3.LUT R2, R2, 0x3, RZ, 0xc0, !PT ;  /* 0x0000000302027812 */ /* 0x000fe200078ec0ff */
[----:B------:R-:W2:Y:S03]  /*1490*/  LDC R7, c[0x0][0x384] ;  /* 0x0000e100ff077b82 */ /* 0x000ea60000000800 */
[----:B------:R-:W-:-:S05]  /*14a0*/  IADD3 R8, PT, PT, -R2, RZ, RZ ;  /* 0x000000ff02087210 */ /* 0x000fca0007ffe1ff */
[----:B------:R-:W3:Y:S01]  /*14b0*/  LDC.64 R4, c[0x0][0x3a0] ;  /* 0x0000e800ff047b82 */ /* 0x000ee20000000a00 */
[----:B0-----:R-:W-:-:S06]  /*14c0*/  ULEA UR5, UR6, UR5, 0x18 ;  /* 0x0000000506057291 */ /* 0x001fcc000f8ec0ff */
[----:B------:R-:W-:Y:S01]  /*14d0*/  LEA R6, R42, UR5, 0x2 ;  /* 0x000000052a067c11 */ /* 0x000fe2000f8e10ff */
[----:B------:R-:W-:Y:S02]  /*14e0*/  IMAD R42, R2, R41, R42 ;  /* 0x00000029022a7224 */ /* 0x000fe400078e022a */
[----:B--2---:R-:W-:Y:S02]  /*14f0*/  IMAD R7, R7, UR7, R0 ;  /* 0x0000000707077c24 */ /* 0x004fe4000f8e0200 */
[----:B------:R-:W-:-:S07]  /*1500*/  IMAD R0, R41, UR4, RZ ;  /* 0x0000000429007c24 */ /* 0x000fce000f8e02ff */
.L_x_53513:
[----:B0-----:R0:W2:Y:S01]  /*1510*/  LDS R9, [R6] ;  /* 0x0000000006097984 */ /* 0x0010a20000000800 */
[----:B---3--:R-:W-:Y:S01]  /*1520*/  IMAD.WIDE R2, R7, 0x4, R4 ;  /* 0x0000000407027825 */ /* 0x008fe200078e0204 */
[----:B------:R-:W-:-:S03]  /*1530*/  IADD3 R7, PT, PT, R0, R7, RZ ;  /* 0x0000000700077210 */ /* 0x000fc60007ffe0ff */
[----:B------:R-:W-:Y:S02]  /*1540*/  VIADD R8, R8, 0x1 ;  /* 0x0000000108087836 */ /* 0x000fe40000000000 */
[----:B0-----:R-:W-:-:S03]  /*1550*/  IMAD R6, R41, 0x4, R6 ;  /* 0x0000000429067824 */ /* 0x001fc600078e0206 */
[----:B------:R-:W-:Y:S01]  /*1560*/  ISETP.NE.AND P0, PT, R8, RZ, PT ;  /* 0x000000ff0800720c */ /* 0x000fe20003f05270 */
[----:B--2---:R0:W-:-:S12]  /*1570*/  STG.E desc[UR8][R2.64], R9 ;  /* 0x0000000902007986 */ /* 0x0041d8000c101908 */
[----:B------:R-:W-:Y:S05]  /*1580*/  @P0 BRA `(.L_x_53513) ;  /* 0xfffffffc00e00947 */ /* 0x000fea000383ffff */
.L_x_53512:
[----:B------:R-:W-:Y:S05]  /*1590*/  BSYNC.RECONVERGENT B0 ;  /* 0x0000000000007941 */ /* 0x000fea0003800200 */
.L_x_53511:
[----:B------:R-:W-:Y:S05]  /*15a0*/  @!P1 EXIT ;  /* 0x000000000000994d */ /* 0x000fea0003800000 */
[----:B------:R-:W2:Y:S01]  /*15b0*/  LDC R0, c[0x0][0x384] ;  /* 0x0000e100ff007b82 */ /* 0x000ea20000000800 */
[----:B------:R-:W-:Y:S01]  /*15c0*/  UMOV UR5, 0x400 ;  /* 0x0000040000057882 */ /* 0x000fe20000000000 */
[C---:B------:R-:W-:Y:S01]  /*15d0*/  IMAD R4, R41.reuse, 0x3, R42 ;  /* 0x0000000329047824 */ /* 0x040fe200078e022a */
[----:B------:R-:W-:Y:S01]  /*15e0*/  UIADD3 UR5, UPT, UPT, UR5, 0x1100, URZ ;  /* 0x0000110005057890 */ /* 0x000fe2000fffe0ff */
[----:B------:R-:W-:Y:S02]  /*15f0*/  IMAD.IADD R6, R42, 0x1, R41 ;  /* 0x000000012a067824 */ /* 0x000fe400078e0229 */
[C---:B-1----:R-:W-:Y:S02]  /*1600*/  IMAD R18, R41.reuse, UR4, RZ ;  /* 0x0000000429127c24 */ /* 0x042fe4000f8e02ff */
[----:B------:R-:W1:Y:S08]  /*1610*/  S2UR UR6, SR_CgaCtaId ;  /* 0x00000000000679c3 */ /* 0x000e700000008800 */
[----:B0-----:R-:W0:Y:S01]  /*1620*/  LDC.64 R2, c[0x0][0x3a0] ;  /* 0x0000e800ff027b82 */ /* 0x001e220000000a00 */
[----:B--2---:R-:W-:Y:S01]  /*1630*/  IMAD R39, R0, UR7, R39 ;  /* 0x0000000700277c24 */ /* 0x004fe2000f8e0227 */
[----:B------:R-:W-:-:S03]  /*1640*/  LEA R0, R41, R42, 0x1 ;  /* 0x0000002a29007211 */ /* 0x000fc600078e08ff */
[--C-:B------:R-:W-:Y:S02]  /*1650*/  IMAD R15, R4, UR4, R39.reuse ;  /* 0x00000004040f7c24 */ /* 0x100fe4000f8e0227 */
[--C-:B------:R-:W-:Y:S01]  /*1660*/  IMAD R13, R0, UR4, R39.reuse ;  /* 0x00000004000d7c24 */ /* 0x100fe2000f8e0227 */
[----:B-1----:R-:W-:Y:S01]  /*1670*/  ULEA UR5, UR6, UR5, 0x18 ;  /* 0x0000000506057291 */ /* 0x002fe2000f8ec0ff */
[--C-:B------:R-:W-:Y:S02]  /*1680*/  IMAD R17, R6, UR4, R39.reuse ;  /* 0x0000000406117c24 */ /* 0x100fe4000f8e0227 */
[----:B------:R-:W-:-:S03]  /*1690*/  IMAD R39, R42, UR4, R39 ;  /* 0x000000042a277c24 */ /* 0x000fc6000f8e0227 */
[----:B------:R-:W-:-:S07]  /*16a0*/  LEA R0, R42, UR5, 0x2 ;  /* 0x000000052a007c11 */ /* 0x000fce000f8e10ff */
.L_x_53514:
[C---:B------:R-:W-:Y:S01]  /*16b0*/  LEA R12, R41.reuse, R0, 0x2 ;  /* 0x00000000290c7211 */ /* 0x040fe200078e10ff */
[C-C-:B------:R-:W-:Y:S01]  /*16c0*/  IMAD R14, R41.reuse, 0x8, R0.reuse ;  /* 0x00000008290e7824 */ /* 0x140fe200078e0200 */
[----:B-1----:R1:W2:Y:S01]  /*16d0*/  LDS R19, [R0] ;  /* 0x0000000000137984 */ /* 0x0022a20000000800 */
[C---:B------:R-:W-:Y:S01]  /*16e0*/  IMAD R16, R41.reuse, 0xc, R0 ;  /* 0x0000000c29107824 */ /* 0x040fe200078e0200 */
[----:B------:R-:W-:Y:S01]  /*16f0*/  IADD3 R42, PT, PT, R41, R42, R41 ;  /* 0x0000002a292a7210 */ /* 0x000fe20007ffe029 */
[----:B0-----:R-:W-:Y:S01]  /*1700*/  IMAD.WIDE R4, R39, 0x4, R2 ;  /* 0x0000000427047825 */ /* 0x001fe200078e0202 */
[----:B------:R-:W0:Y:S02]  /*1710*/  LDS R21, [R12] ;  /* 0x000000000c157984 */ /* 0x000e240000000800 */
        /* <DEDUP_REMOVED lines=13> */
[----:B0-----:R1:W-:Y:S04]  /*17f0*/  STG.E desc[UR8][R6.64], R21 ;  /* 0x0000001506007986 */ /* 0x0013e8000c101908 */
[----:B---3--:R1:W-:Y:S04]  /*1800*/  STG.E desc[UR8][R8.64], R23 ;  /* 0x0000001708007986 */ /* 0x0083e8000c101908 */
[----:B----4-:R1:W-:Y:S01]  /*1810*/  STG.E desc[UR8][R10.64], R25 ;  /* 0x000000190a007986 */ /* 0x0103e2000c101908 */
[----:B------:R-:W-:Y:S05]  /*1820*/  @!P0 BRA `(.L_x_53514) ;  /* 0xfffffffc00a08947 */ /* 0x000fea000383ffff */
[----:B------:R-:W-:Y:S05]  /*1830*/  EXIT ;  /* 0x000000000000794d */ /* 0x000fea0003800000 */
.L_x_53509:
[----:B------:R-:W-:Y:S02]  /*1840*/  HFMA2 R3, -RZ, RZ, 0, 1.847743988037109375e-06 ;  /* 0x0000001fff037431 */ /* 0x000fe400000001ff */
[----:B------:R-:W-:Y:S02]  /*1850*/  IMAD.MOV.U32 R0, RZ, RZ, -0x1 ;  /* 0xffffffffff007424 */ /* 0x000fe400078e00ff */
[----:B------:R-:W-:-:S07]  /*1860*/  IMAD.MOV.U32 R2, RZ, RZ, R37 ;  /* 0x000000ffff027224 */ /* 0x000fce00078e0025 */
[----:B01----:R-:W-:Y:S05]  /*1870*/  WARPSYNC.COLLECTIVE R0, `(.L_x_53515) ;  /* 0x0000000000087348 */ /* 0x003fea0003c00000 */
[----:B-1----:R1:W2:Y:S02]  /*1880*/  SHFL.IDX P1, R0, R43, R2, R3 ;  /* 0x000000022b007389 */ /* 0x0022a40000020003 */
[----:B012---:R-:W-:Y:S05]  /*1890*/  ENDCOLLECTIVE ;  /* 0x000000000000791b */ /* 0x007fea0003800000 */
.L_x_53515:
[----:B------:R-:W-:Y:S01]  /*18a0*/  IMAD.MOV.U32 R2, RZ, RZ, R6 ;  /* 0x000000ffff027224 */ /* 0x000fe200078e0006 */
[----:B------:R-:W-:Y:S02]  /*18b0*/  MOV R45, R0 ;  /* 0x00000000002d7202 */ /* 0x000fe40000000f00 */
[----:B------:R-:W-:-:S03]  /*18c0*/  MOV R0, 0xffffffff ;  /* 0xffffffff00007802 */ /* 0x000fc60000000f00 */
[----:B------:R-:W-:-:S07]  /*18d0*/  IMAD R44, R20, R45, RZ ;  /* 0x0000002d142c7224 */ /* 0x000fce00078e02ff */
[----:B------:R-:W-:Y:S05]  /*18e0*/  WARPSYNC.COLLECTIVE R0, `(.L_x_53516) ;  /* 0x0000000000087348 */ /* 0x000fea0003c00000 */
[----:B------:R0:W1:Y:S02]  /*18f0*/  SHFL.IDX P1, R0, R43, R2, R3 ;  /* 0x000000022b007389 */ /* 0x0000640000020003 */
[----:B01----:R-:W-:Y:S05]  /*1900*/  ENDCOLLECTIVE ;  /* 0x000000000000791b */ /* 0x003fea0003800000 */
.L_x_53516:
[----:B------:R-:W-:Y:S02]  /*1910*/  IMAD.MOV.U32 R2, RZ, RZ, R5 ;  /* 0x000000ffff027224 */ /* 0x000fe400078e0005 */
[----:B------:R-:W-:Y:S01]  /*1920*/  IMAD R45, R21, R0, R44 ;  /* 0x00000000152d7224 */ /* 0x000fe200078e022c */
[----:B------:R-:W-:-:S07]  /*1930*/  MOV R0, 0xffffffff ;  /* 0xffffffff00007802 */ /* 0x000fce0000000f00 */
[----:B------:R-:W-:Y:S05]  /*1940*/  WARPSYNC.COLLECTIVE R0, `(.L_x_53517) ;  /* 0x0000000000087348 */ /* 0x000fea0003c00000 */
[----:B------:R0:W1:Y:S02]  /*1950*/  SHFL.IDX P1, R0, R43, R2, R3 ;  /* 0x000000022b007389 */ /* 0x0000640000020003 */
[----:B01----:R-:W-:Y:S05]  /*1960*/  ENDCOLLECTIVE ;  /* 0x000000000000791b */ /* 0x003fea0003800000 */
.L_x_53517:
[----:B------:R-:W-:Y:S01]  /*1970*/  MOV R2, R7 ;  /* 0x0000000700027202 */ /* 0x000fe20000000f00 */
[----:B------:R-:W-:Y:S02]  /*1980*/  IMAD.MOV.U32 R44, RZ, RZ, R0 ;  /* 0x000000ffff2c7224 */ /* 0x000fe400078e0000 */
[----:B------:R-:W-:Y:S02]  /*1990*/  IMAD.MOV.U32 R0, RZ, RZ, -0x1 ;  /* 0xffffffffff007424 */ /* 0x000fe400078e00ff */
[----:B------:R-:W-:-:S07]  /*19a0*/  IMAD R44, R22, R44, R45 ;  /* 0x0000002c162c7224 */ /* 0x000fce00078e022d */
[----:B------:R-:W-:Y:S05]  /*19b0*/  WARPSYNC.COLLECTIVE R0, `(.L_x_53518) ;  /* 0x0000000000087348 */ /* 0x000fea0003c00000 */
[----:B------:R0:W1:Y:S02]  /*19c0*/  SHFL.IDX P1, R0, R43, R2, R3 ;  /* 0x000000022b007389 */ /* 0x0000640000020003 */
[----:B01----:R-:W-:Y:S05]  /*19d0*/  ENDCOLLECTIVE ;  /* 0x000000000000791b */ /* 0x003fea0003800000 */
.L_x_53518:
[----:B------:R-:W-:Y:S01]  /*19e0*/  IMAD.MOV.U32 R2, RZ, RZ, R24 ;  /* 0x000000ffff027224 */ /* 0x000fe200078e0018 */
[----:B------:R-:W-:Y:S02]  /*19f0*/  MOV R45, R0 ;  /* 0x00000000002d7202 */ /* 0x000fe40000000f00 */
[----:B------:R-:W-:-:S03]  /*1a00*/  MOV R0, 0xffffffff ;  /* 0xffffffff00007802 */ /* 0x000fc60000000f00 */
[----:B------:R-:W-:-:S07]  /*1a10*/  IMAD R45, R23, R45, R44 ;  /* 0x0000002d172d7224 */ /* 0x000fce00078e022c */
[----:B------:R-:W-:Y:S05]  /*1a20*/  WARPSYNC.COLLECTIVE R0, `(.L_x_53519) ;  /* 0x0000000000087348 */ /* 0x000fea0003c00000 */
[----:B------:R0:W1:Y:S02]  /*1a30*/  SHFL.IDX P1, R0, R43, R2, R3 ;  /* 0x000000022b007389 */ /* 0x0000640000020003 */
[----:B01----:R-:W-:Y:S05]  /*1a40*/  ENDCOLLECTIVE ;  /* 0x000000000000791b */ /* 0x003fea0003800000 */
.L_x_53519:
[----:B------:R-:W-:Y:S01]  /*1a50*/  MOV R2, R25 ;  /* 0x0000001900027202 */ /* 0x000fe20000000f00 */
[----:B------:R-:W-:Y:S02]  /*1a60*/  IMAD.MOV.U32 R44, RZ, RZ, R0 ;  /* 0x000000ffff2c7224 */ /* 0x000fe400078e0000 */
[----:B------:R-:W-:Y:S02]  /*1a70*/  IMAD.MOV.U32 R0, RZ, RZ, -0x1 ;  /* 0xffffffffff007424 */ /* 0x000fe400078e00ff */
[----:B------:R-:W-:-:S07]  /*1a80*/  IMAD R44, R16, R44, R45 ;  /* 0x0000002c102c7224 */ /* 0x000fce00078e022d */
[----:B------:R-:W-:Y:S05]  /*1a90*/  WARPSYNC.COLLECTIVE R0, `(.L_x_53520) ;  /* 0x0000000000087348 */ /* 0x000fea0003c00000 */
[----:B------:R0:W1:Y:S02]  /*1aa0*/  SHFL.IDX P1, R0, R43, R2, R3 ;  /* 0x000000022b007389 */ /* 0x0000640000020003 */
[----:B01----:R-:W-:Y:S05]  /*1ab0*/  ENDCOLLECTIVE ;  /* 0x000000000000791b */ /* 0x003fea0003800000 */
.L_x_53520:
[----:B------:R-:W-:Y:S01]  /*1ac0*/  IMAD.MOV.U32 R2, RZ, RZ, R26 ;  /* 0x000000ffff027224 */ /* 0x000fe200078e001a */
[----:B------:R-:W-:Y:S02]  /*1ad0*/  MOV R45, R0 ;  /* 0x00000000002d7202 */ /* 0x000fe40000000f00 */
[----:B------:R-:W-:-:S03]  /*1ae0*/  MOV R0, 0xffffffff ;  /* 0xffffffff00007802 */ /* 0x000fc60000000f00 */
[----:B------:R-:W-:-:S07]  /*1af0*/  IMAD R45, R17, R45, R44 ;  /* 0x0000002d112d7224 */ /* 0x000fce00078e022c */
[----:B------:R-:W-:Y:S05]  /*1b00*/  WARPSYNC.COLLECTIVE R0, `(.L_x_53521) ;  /* 0x0000000000087348 */ /* 0x000fea0003c00000 */
[----:B------:R0:W1:Y:S02]  /*1b10*/  SHFL.IDX P1, R0, R43, R2, R3 ;  /* 0x000000022b007389 */ /* 0x0000640000020003 */
[----:B01----:R-:W-:Y:S05]  /*1b20*/  ENDCOLLECTIVE ;  /* 0x000000000000791b */ /* 0x003fea0003800000 */
.L_x_53521:
[----:B------:R-:W-:Y:S01]  /*1b30*/  MOV R2, R27 ;  /* 0x0000001b00027202 */ /* 0x000fe20000000f00 */
[----:B------:R-:W-:Y:S02]  /*1b40*/  IMAD.MOV.U32 R44, RZ, RZ, R0 ;  /* 0x000000ffff2c7224 */ /* 0x000fe400078e0000 */
[----:B------:R-:W-:Y:S02]  /*1b50*/  IMAD.MOV.U32 R0, RZ, RZ, -0x1 ;  /* 0xffffffffff007424 */ /* 0x000fe400078e00ff */
[----:B------:R-:W-:-:S07]  /*1b60*/  IMAD R44, R18, R44, R45 ;  /* 0x0000002c122c7224 */ /* 0x000fce00078e022d */
[----:B------:R-:W-:Y:S05]  /*1b70*/  WARPSYNC.COLLECTIVE R0, `(.L_x_53522) ;  /* 0x0000000000087348 */ /* 0x000fea0003c00000 */
[----:B------:R0:W1:Y:S02]  /*1b80*/  SHFL.IDX P1, R0, R43, R2, R3 ;  /* 0x000000022b007389 */ /* 0x0000640000020003 */
[----:B01----:R-:W-:Y:S05]  /*1b90*/  ENDCOLLECTIVE ;  /* 0x000000000000791b */ /* 0x003fea0003800000 */
.L_x_53522:
[----:B------:R-:W-:Y:S01]  /*1ba0*/  IMAD.MOV.U32 R2, RZ, RZ, R28 ;  /* 0x000000ffff027224 */ /* 0x000fe200078e001c */
[----:B------:R-:W-:Y:S02]  /*1bb0*/  MOV R45, R0 ;  /* 0x00000000002d7202 */ /* 0x000fe40000000f00 */
[----:B------:R-:W-:-:S03]  /*1bc0*/  MOV R0, 0xffffffff ;  /* 0xffffffff00007802 */ /* 0x000fc60000000f00 */
[----:B------:R-:W-:-:S07]  /*1bd0*/  IMAD R45, R19, R45, R44 ;  /* 0x0000002d132d7224 */ /* 0x000fce00078e022c */
[----:B------:R-:W-:Y:S05]  /*1be0*/  WARPSYNC.COLLECTIVE R0, `(.L_x_53523) ;  /* 0x0000000000087348 */ /* 0x000fea0003c00000 */
[----:B------:R0:W1:Y:S02]  /*1bf0*/  SHFL.IDX P1, R0, R43, R2, R3 ;  /* 0x000000022b007389 */ /* 0x0000640000020003 */
[----:B01----:R-:W-:Y:S05]  /*1c00*/  ENDCOLLECTIVE ;  /* 0x000000000000791b */ /* 0x003fea0003800000 */
.L_x_53523:
[----:B------:R-:W-:Y:S01]  /*1c10*/  MOV R2, R29 ;  /* 0x0000001d00027202 */ /* 0x000fe20000000f00 */
[----:B------:R-:W-:Y:S02]  /*1c20*/  IMAD.MOV.U32 R44, RZ, RZ, R0 ;  /* 0x000000ffff2c7224 */ /* 0x000fe400078e0000 */
[----:B------:R-:W-:Y:S02]  /*1c30*/  IMAD.MOV.U32 R0, RZ, RZ, -0x1 ;  /* 0xffffffffff007424 */ /* 0x000fe400078e00ff */
[----:B------:R-:W-:-:S07]  /*1c40*/  IMAD R44, R12, R44, R45 ;  /* 0x0000002c0c2c7224 */ /* 0x000fce00078e022d */
[----:B------:R-:W-:Y:S05]  /*1c50*/  WARPSYNC.COLLECTIVE R0, `(.L_x_53524) ;  /* 0x0000000000087348 */ /* 0x000fea0003c00000 */
[----:B------:R0:W1:Y:S02]  /*1c60*/  SHFL.IDX P1, R0, R43, R2, R3 ;  /* 0x000000022b007389 */ /* 0x0000640000020003 */
[----:B01----:R-:W-:Y:S05]  /*1c70*/  ENDCOLLECTIVE ;  /* 0x000000000000791b */ /* 0x003fea0003800000 */
.L_x_53524:
[----:B------:R-:W-:Y:S01]  /*1c80*/  IMAD.MOV.U32 R2, RZ, RZ, R4 ;  /* 0x000000ffff027224 */ /* 0x000fe200078e0004 */
[----:B------:R-:W-:Y:S02]  /*1c90*/  MOV R45, R0 ;  /* 0x00000000002d7202 */ /* 0x000fe40000000f00 */
[----:B------:R-:W-:-:S03]  /*1ca0*/  MOV R0, 0xffffffff ;  /* 0xffffffff00007802 */ /* 0x000fc60000000f00 */
[----:B------:R-:W-:-:S07]  /*1cb0*/  IMAD R45, R13, R45, R44 ;  /* 0x0000002d0d2d7224 */ /* 0x000fce00078e022c */
[----:B------:R-:W-:Y:S05]  /*1cc0*/  WARPSYNC.COLLECTIVE R0, `(.L_x_53525) ;  /* 0x0000000000087348 */ /* 0x000fea0003c00000 */
[----:B------:R0:W1:Y:S02]  /*1cd0*/  SHFL.IDX P1, R0, R43, R2, R3 ;  /* 0x000000022b007389 */ /* 0x0000640000020003 */
[----:B01----:R-:W-:Y:S05]  /*1ce0*/  ENDCOLLECTIVE ;  /* 0x000000000000791b */ /* 0x003fea0003800000 */
.L_x_53525:
[----:B------:R-:W-:Y:S01]  /*1cf0*/  MOV R2, R30 ;  /* 0x0000001e00027202 */ /* 0x000fe20000000f00 */
[----:B------:R-:W-:Y:S02]  /*1d00*/  IMAD.MOV.U32 R44, RZ, RZ, R0 ;  /* 0x000000ffff2c7224 */ /* 0x000fe400078e0000 */
[----:B------:R-:W-:Y:S02]  /*1d10*/  IMAD.MOV.U32 R0, RZ, RZ, -0x1 ;  /* 0xffffffffff007424 */ /* 0x000fe400078e00ff */
[----:B------:R-:W-:-:S07]  /*1d20*/  IMAD R44, R14, R44, R45 ;  /* 0x0000002c0e2c7224 */ /* 0x000fce00078e022d */
[----:B------:R-:W-:Y:S05]  /*1d30*/  WARPSYNC.COLLECTIVE R0, `(.L_x_53526) ;  /* 0x0000000000087348 */ /* 0x000fea0003c00000 */
[----:B------:R0:W1:Y:S02]  /*1d40*/  SHFL.IDX P1, R0, R43, R2, R3 ;  /* 0x000000022b007389 */ /* 0x0000640000020003 */
[----:B01----:R-:W-:Y:S05]  /*1d50*/  ENDCOLLECTIVE ;  /* 0x000000000000791b */ /* 0x003fea0003800000 */
.L_x_53526:
[----:B------:R-:W-:Y:S01]  /*1d60*/  IMAD.MOV.U32 R2, RZ, RZ, R31 ;  /* 0x000000ffff027224 */ /* 0x000fe200078e001f */
[----:B------:R-:W-:Y:S02]  /*1d70*/  MOV R45, R0 ;  /* 0x00000000002d7202 */ /* 0x000fe40000000f00 */
[----:B------:R-:W-:-:S03]  /*1d80*/  MOV R0, 0xffffffff ;  /* 0xffffffff00007802 */ /* 0x000fc60000000f00 */
[----:B------:R-:W-:-:S07]  /*1d90*/  IMAD R45, R15, R45, R44 ;  /* 0x0000002d0f2d7224 */ /* 0x000fce00078e022c */
[----:B------:R-:W-:Y:S05]  /*1da0*/  WARPSYNC.COLLECTIVE R0, `(.L_x_53527) ;  /* 0x0000000000087348 */ /* 0x000fea0003c00000 */
[----:B------:R0:W1:Y:S02]  /*1db0*/  SHFL.IDX P1, R0, R43, R2, R3 ;  /* 0x000000022b007389 */ /* 0x0000640000020003 */
[----:B01----:R-:W-:Y:S05]  /*1dc0*/  ENDCOLLECTIVE ;  /* 0x000000000000791b */ /* 0x003fea0003800000 */
.L_x_53527:
[----:B------:R-:W-:Y:S01]  /*1dd0*/  MOV R2, R32 ;  /* 0x0000002000027202 */ /* 0x000fe20000000f00 */
[----:B------:R-:W-:Y:S02]  /*1de0*/  IMAD.MOV.U32 R44, RZ, RZ, R0 ;  /* 0x000000ffff2c7224 */ /* 0x000fe400078e0000 */
[----:B------:R-:W-:Y:S02]  /*1df0*/  IMAD.MOV.U32 R0, RZ, RZ, -0x1 ;  /* 0xffffffffff007424 */ /* 0x000fe400078e00ff */
[----:B------:R-:W-:-:S07]  /*1e00*/  IMAD R44, R8, R44, R45 ;  /* 0x0000002c082c7224 */ /* 0x000fce00078e022d */
[----:B------:R-:W-:Y:S05]  /*1e10*/  WARPSYNC.COLLECTIVE R0, `(.L_x_53528) ;  /* 0x0000000000087348 */ /* 0x000fea0003c00000 */
[----:B------:R0:W1:Y:S02]  /*1e20*/  SHFL.IDX P1, R0, R43, R2, R3 ;  /* 0x000000022b007389 */ /* 0x0000640000020003 */
[----:B01----:R-:W-:Y:S05]  /*1e30*/  ENDCOLLECTIVE ;  /* 0x000000000000791b */ /* 0x003fea0003800000 */
.L_x_53528:
[----:B------:R-:W-:Y:S01]  /*1e40*/  IMAD.MOV.U32 R2, RZ, RZ, R33 ;  /* 0x000000ffff027224 */ /* 0x000fe200078e0021 */
[----:B------:R-:W-:Y:S02]  /*1e50*/  MOV R45, R0 ;  /* 0x00000000002d7202 */ /* 0x000fe40000000f00 */
[----:B------:R-:W-:-:S03]  /*1e60*/  MOV R0, 0xffffffff ;  /* 0xffffffff00007802 */ /* 0x000fc60000000f00 */
[----:B------:R-:W-:-:S07]  /*1e70*/  IMAD R45, R9, R45, R44 ;  /* 0x0000002d092d7224 */ /* 0x000fce00078e022c */
[----:B------:R-:W-:Y:S05]  /*1e80*/  WARPSYNC.COLLECTIVE R0, `(.L_x_53529) ;  /* 0x0000000000087348 */ /* 0x000fea0003c00000 */
[----:B------:R0:W1:Y:S02]  /*1e90*/  SHFL.IDX P1, R0, R43, R2, R3 ;  /* 0x000000022b007389 */ /* 0x0000640000020003 */
[----:B01----:R-:W-:Y:S05]  /*1ea0*/  ENDCOLLECTIVE ;  /* 0x000000000000791b */ /* 0x003fea0003800000 */
.L_x_53529:
[----:B------:R-:W-:Y:S01]  /*1eb0*/  MOV R2, R34 ;  /* 0x0000002200027202 */ /* 0x000fe20000000f00 */
[----:B------:R-:W-:Y:S02]  /*1ec0*/  IMAD.MOV.U32 R44, RZ, RZ, R0 ;  /* 0x000000ffff2c7224 */ /* 0x000fe400078e0000 */
[----:B------:R-:W-:Y:S02]  /*1ed0*/  IMAD.MOV.U32 R0, RZ, RZ, -0x1 ;  /* 0xffffffffff007424 */ /* 0x000fe400078e00ff */
[----:B------:R-:W-:-:S07]  /*1ee0*/  IMAD R44, R10, R44, R45 ;  /* 0x0000002c0a2c7224 */ /* 0x000fce00078e022d */
[----:B------:R-:W-:Y:S05]  /*1ef0*/  WARPSYNC.COLLECTIVE R0, `(.L_x_53530) ;  /* 0x0000000000087348 */ /* 0x000fea0003c00000 */
[----:B------:R0:W1:Y:S02]  /*1f00*/  SHFL.IDX P1, R0, R43, R2, R3 ;  /* 0x000000022b007389 */ /* 0x0000640000020003 */
[----:B01----:R-:W-:Y:S05]  /*1f10*/  ENDCOLLECTIVE ;  /* 0x000000000000791b */ /* 0x003fea0003800000 */
.L_x_53530:
[----:B------:R-:W-:Y:S05]  /*1f20*/  BRA `(.L_x_53531) ;  /* 0xfffffff000847947 */ /* 0x000fea000383ffff */
        .weak           $__internal_251_$__cuda_sm20_div_u16
        .type           $__internal_251_$__cuda_sm20_div_u16,@function
        .size           $__internal_251_$__cuda_sm20_div_u16,(.L_x_58202 - $__internal_251_$__cuda_sm20_div_u16)
$__internal_251_$__cuda_sm20_div_u16:
        /* <DEDUP_REMOVED lines=18> */
[----:B------:R-:W-:Y:S06]  /*2050*/  RET.REL.NODEC R4 `(_Z9cuda_gemmIiLi256ELi1ELi1ELi32ELi32ELi32ELi32ELi0ELi1EEviiiPT_S1_S1_ii) ;  /* 0xffffffdc04e87950 */ /* 0x000fec0003c3ffff */
.L_x_53532:
        /* <DEDUP_REMOVED lines=10> */
.L_x_58202:


//--------------------- .text._Z9cuda_gemmIiLi256ELi1ELi1ELi32ELi32ELi32ELi32ELi0ELi0EEviiiPT_S1_S1_ii --------------------------
	.section	.text._Z9cuda_gemmIiLi256ELi1ELi1ELi32ELi32ELi32ELi32ELi0ELi0EEviiiPT_S1_S1_ii,"ax",@progbits
	.align	128
        .global         _Z9cuda_gemmIiLi256ELi1ELi1ELi32ELi32ELi32ELi32ELi0ELi0EEviiiPT_S1_S1_ii
        .type           _Z9cuda_gemmIiLi256ELi1ELi1ELi32ELi32ELi32ELi32ELi0ELi0EEviiiPT_S1_S1_ii,@function
        .size           _Z9cuda_gemmIiLi256ELi1ELi1ELi32ELi32ELi32ELi32ELi0ELi0EEviiiPT_S1_S1_ii,(.L_x_58752 - _Z9cuda_gemmIiLi256ELi1ELi1ELi32ELi32ELi32ELi32ELi0ELi0EEviiiPT_S1_S1_ii)
        .other          _Z9cuda_gemmIiLi256ELi1ELi1ELi32ELi32ELi32ELi32ELi0ELi0EEviiiPT_S1_S1_ii,@"STO_CUDA_ENTRY STV_DEFAULT"
_Z9cuda_gemmIiLi256ELi1ELi1ELi32ELi32ELi32ELi32ELi0ELi0EEviiiPT_S1_S1_ii:
.text._Z9cuda_gemmIiLi256ELi1ELi1ELi32ELi32ELi32ELi32ELi0ELi0EEviiiPT_S1_S1_ii:
        /* <DEDUP_REMOVED lines=76> */
.L_x_53535:
        /* <DEDUP_REMOVED lines=25> */
.L_x_53534:
[----:B------:R-:W-:Y:S05]  /*0650*/  BSYNC.RECONVERGENT B0 ;  /* 0x0000000000007941 */ /* 0x000fea0003800200 */
.L_x_53533:
        /* <DEDUP_REMOVED lines=98> */
.L_x_53540:
        /* <DEDUP_REMOVED lines=10> */
.L_x_53539:
[----:B------:R-:W-:Y:S05]  /*0d20*/  BSYNC.RECONVERGENT B1 ;  /* 0x0000000000017941 */ /* 0x000fea0003800200 */
.L_x_53538:
[----:B------:R-:W-:Y:S04]  /*0d30*/  BSSY.RECONVERGENT B1, `(.L_x_53541) ;  /* 0x000001f000017945 */ /* 0x000fe80003800200 */
[----:B------:R-:W-:Y:S05]  /*0d40*/  @!P3 BRA `(.L_x_53542) ;  /* 0x000000000074b947 */ /* 0x000fea0003800000 */
[----:B------:R-:W1:Y:S01]  /*0d50*/  S2R R3, SR_CgaCtaId ;  /* 0x0000000000037919 */ /* 0x000e620000008800 */
[----:B0-----:R-:W-:Y:S01]  /*0d60*/  MOV R2, 0x400 ;  /* 0x0000040000027802 */ /* 0x001fe20000000f00 */
[----:B------:R-:W-:-:S04]  /*0d70*/  IMAD.SHL.U32 R13, R50, 0x4, RZ ;  /* 0x00000004320d7824 */ /* 0x000fc800078e00ff */
[----:B------:R-:W-:-:S05]  /*0d80*/  VIADD R2, R2, 0x1080 ;  /* 0x0000108002027836 */ /* 0x000fca0000000000 */
[----:B-1----:R-:W-:-:S07]  /*0d90*/  LEA R19, R3, R2, 0x18 ;  /* 0x0000000203137211 */ /* 0x002fce00078ec0ff */
.L_x_53543:
        /* <DEDUP_REMOVED lines=24> */
.L_x_53542:
[----:B------:R-:W-:Y:S05]  /*0f20*/  BSYNC.RECONVERGENT B1 ;  /* 0x0000000000017941 */ /* 0x000fea0003800200 */
.L_x_53541:
        /* <DEDUP_REMOVED lines=9> */
.L_x_53546:
[----:B------:R-:W-:Y:S02]  /*0fc0*/  IMAD R6, R3, 0x4, R2 ;  /* 0x0000000403067824 */ /* 0x000fe400078e0202 */
[----:B------:R-:W-:Y:S02]  /*0fd0*/  VIADD R5, R5, 0x1 ;  /* 0x0000000105057836 */ /* 0x000fe40000000000 */
[----:B------:R-:W-:Y:S01]  /*0fe0*/  IMAD.IADD R3, R50, 0x1, R3 ;  /* 0x0000000132037824 */ /* 0x000fe200078e0203 */
[----:B------:R2:W-:Y:S02]  /*0ff0*/  STS [R6], RZ ;  /* 0x000000ff06007388 */ /* 0x0005e40000000800 */
[----:B------:R-:W-:-:S13]  /*1000*/  ISETP.NE.AND P1, PT, R5, R16, PT ;  /* 0x000000100500720c */ /* 0x000fda0003f25270 */
[----:B--2---:R-:W-:Y:S05]  /*1010*/  @P1 BRA `(.L_x_53546) ;  /* 0xfffffffc00e81947 */ /* 0x004fea000383ffff */
.L_x_53545:
[----:B------:R-:W-:Y:S05]  /*1020*/  BSYNC.RECONVERGENT B1 ;  /* 0x0000000000017941 */ /* 0x000fea0003800200 */
.L_x_53544:
[----:B------:R-:W-:Y:S05]  /*1030*/  @!P0 BRA `(.L_x_53537) ;  /* 0x00000000003c8947 */ /* 0x000fea0003800000 */
[----:B------:R-:W2:Y:S01]  /*1040*/  S2R R5, SR_CgaCtaId ;  /* 0x0000000000057919 */ /* 0x000ea20000008800 */
[----:B01----:R-:W-:-:S05]  /*1050*/  MOV R2, 0x400 ;  /* 0x0000040000027802 */ /* 0x003fca0000000f00 */
[----:B------:R-:W-:-:S05]  /*1060*/  VIADD R2, R2, 0x1100 ;  /* 0x0000110002027836 */ /* 0x000fca0000000000 */
[----:B--2---:R-:W-:-:S07]  /*1070*/  LEA R6, R5, R2, 0x18 ;  /* 0x0000000205067211 */ /* 0x004fce00078ec0ff */
.L_x_53547:
        /* <DEDUP_REMOVED lines=11> */
.L_x_53537:
[----:B------:R-:W-:Y:S05]  /*1130*/  BSYNC.RECONVERGENT B0 ;  /* 0x0000000000007941 */ /* 0x000fea0003800200 */
.L_x_53536:
        /* <DEDUP_REMOVED lines=86> */
.L_x_53602:
        /* <DEDUP_REMOVED lines=20> */
.L_x_53551:
        /* <DEDUP_REMOVED lines=8> */
.L_x_53552:
        /* <DEDUP_REMOVED lines=10> */
.L_x_53553:
        /* <DEDUP_REMOVED lines=10> */
.L_x_53554:
        /* <DEDUP_REMOVED lines=10> */
.L_x_53555:
        /* <DEDUP_REMOVED lines=10> */
.L_x_53556:
        /* <DEDUP_REMOVED lines=14> */
.L_x_53557:
        /* <DEDUP_REMOVED lines=13> */
.L_x_53558:
        /* <DEDUP_REMOVED lines=14> */
.L_x_53559:
        /* <DEDUP_REMOVED lines=13> */
.L_x_53560:
        /* <DEDUP_REMOVED lines=13> */
.L_x_53561:
        /* <DEDUP_REMOVED lines=13> */
.L_x_53562:
        /* <DEDUP_REMOVED lines=13> */
.L_x_53563:
        /* <DEDUP_REMOVED lines=15> */
.L_x_53564:
        /* <DEDUP_REMOVED lines=15> */
.L_x_53565:
        /* <DEDUP_REMOVED lines=15> */
.L_x_53566:
        /* <DEDUP_REMOVED lines=35> */
.L_x_53601:
[----:B-1----:R-:W-:Y:S02]  /*25b0*/  IMAD R60, R18, 0x84, R19 ;  /* 0x00000084123c7824 */ /* 0x002fe400078e0213 */
[----:B------:R-:W-:-:S04]  /*25c0*/  IMAD.MOV.U32 R58, RZ, RZ, RZ ;  /* 0x000000ffff3a7224 */ /* 0x000fc800078e00ff */
[----:B------:R-:W1:Y:S01]  /*25d0*/  LDS R60, [R60] ;  /* 0x000000003c3c7984 */ /* 0x000e620000000800 */
[----:B0-----:R-:W-:Y:S05]  /*25e0*/  @!P0 BRA `(.L_x_53569) ;  /* 0x0000000000108947 */ /* 0x001fea0003800000 */
[----:B------:R-:W-:-:S03]  /*25f0*/  UMOV UR4, 0xffffffff ;  /* 0xffffffff00047882 */ /* 0x000fc60000000000 */
[----:B------:R-:W-:Y:S05]  /*2600*/  BRA.DIV UR4, `(.L_x_53570) ;  /* 0x0000004a04287947 */ /* 0x000fea000b800000 */
[----:B-1----:R1:W0:Y:S02]  /*2610*/  SHFL.IDX PT, R31, R60, R20, R43 ;  /* 0x000000143c1f7389 */ /* 0x00222400000e002b */
.L_x_53714:
[----:B0-----:R-:W-:-:S07]  /*2620*/  IMAD R58, R16, R31, RZ ;  /* 0x0000001f103a7224 */ /* 0x001fce00078e02ff */
.L_x_53569:
[----:B------:R-:W-:Y:S05]  /*2630*/  @!P1 BRA `(.L_x_53571) ;  /* 0x0000000000109947 */ /* 0x000fea0003800000 */
[----:B------:R-:W-:-:S03]  /*2640*/  UMOV UR4, 0xffffffff ;  /* 0xffffffff00047882 */ /* 0x000fc60000000000 */
[----:B------:R-:W-:Y:S05]  /*2650*/  BRA.DIV UR4, `(.L_x_53572) ;  /* 0x0000004a04347947 */ /* 0x000fea000b800000 */
[----:B-1----:R1:W0:Y:S02]  /*2660*/  SHFL.IDX PT, R31, R60, R42, R43 ;  /* 0x0000002a3c1f7389 */ /* 0x00222400000e002b */
.L_x_53717:
[----:B0-----:R-:W-:-:S07]  /*2670*/  IMAD R58, R15, R31, R58 ;  /* 0x0000001f0f3a7224 */ /* 0x001fce00078e023a */
.L_x_53571:
[----:B------:R-:W-:Y:S05]  /*2680*/  @!P2 BRA `(.L_x_53573) ;  /* 0x000000000010a947 */ /* 0x000fea0003800000 */
[----:B------:R-:W-:-:S03]  /*2690*/  UMOV UR4, 0xffffffff ;  /* 0xffffffff00047882 */ /* 0x000fc60000000000 */
[----:B------:R-:W-:Y:S05]  /*26a0*/  BRA.DIV UR4, `(.L_x_53574) ;  /* 0x0000004a04407947 */ /* 0x000fea000b800000 */
[----:B-1----:R1:W0:Y:S02]  /*26b0*/  SHFL.IDX PT, R31, R60, R41, R43 ;  /* 0x000000293c1f7389 */ /* 0x00222400000e002b */
.L_x_53720:
[----:B0-2---:R-:W-:-:S07]  /*26c0*/  IMAD R58, R14, R31, R58 ;  /* 0x0000001f0e3a7224 */ /* 0x005fce00078e023a */
.L_x_53573:
[----:B------:R-:W-:Y:S05]  /*26d0*/  @!P3 BRA `(.L_x_53575) ;  /* 0x000000000010b947 */ /* 0x000fea0003800000 */
[----:B------:R-:W-:-:S03]  /*26e0*/  UMOV UR4, 0xffffffff ;  /* 0xffffffff00047882 */ /* 0x000fc60000000000 */
[----:B------:R-:W-:Y:S05]  /*26f0*/  BRA.DIV UR4, `(.L_x_53576) ;  /* 0x0000004a044c7947 */ /* 0x000fea000b800000 */
[----:B-1----:R1:W0:Y:S02]  /*2700*/  SHFL.IDX PT, R31, R60, R40, R43 ;  /* 0x000000283c1f7389 */ /* 0x00222400000e002b */
.L_x_53723:
[----:B0--3--:R-:W-:-:S07]  /*2710*/  IMAD R58, R13, R31, R58 ;  /* 0x0000001f0d3a7224 */ /* 0x009fce00078e023a */
.L_x_53575:
[----:B------:R-:W-:Y:S05]  /*2720*/  @!P4 BRA `(.L_x_53577) ;  /* 0x000000000010c947 */ /* 0x000fea0003800000 */
[----:B------:R-:W-:-:S03]  /*2730*/  UMOV UR4, 0xffffffff ;  /* 0xffffffff00047882 */ /* 0x000fc60000000000 */
[----:B------:R-:W-:Y:S05]  /*2740*/  BRA.DIV UR4, `(.L_x_53578) ;  /* 0x0000004a04587947 */ /* 0x000fea000b800000 */
[----:B-1----:R1:W0:Y:S02]  /*2750*/  SHFL.IDX PT, R31, R60, R39, R43 ;  /* 0x000000273c1f7389 */ /* 0x00222400000e002b */
.L_x_53726:
[----:B0---4-:R-:W-:-:S07]  /*2760*/  IMAD R58, R12, R31, R58 ;  /* 0x0000001f0c3a7224 */ /* 0x011fce00078e023a */
.L_x_53577:
[----:B------:R-:W-:Y:S05]  /*2770*/  @!P5 BRA `(.L_x_53579) ;  /* 0x000000000010d947 */ /* 0x000fea0003800000 */
[----:B------:R-:W-:-:S03]  /*2780*/  UMOV UR4, 0xffffffff ;  /* 0xffffffff00047882 */ /* 0x000fc60000000000 */
[----:B------:R-:W-:Y:S05]  /*2790*/  BRA.DIV UR4, `(.L_x_53580) ;  /* 0x0000004a04647947 */ /* 0x000fea000b800000 */
[----:B-1----:R1:W0:Y:S02]  /*27a0*/  SHFL.IDX PT, R31, R60, R38, R43 ;  /* 0x000000263c1f7389 */ /* 0x00222400000e002b */
.L_x_53729:
[----:B0-----:R-:W-:-:S07]  /*27b0*/  IMAD R58, R11, R31, R58 ;  /* 0x0000001f0b3a7224 */ /* 0x001fce00078e023a */
.L_x_53579:
[----:B------:R-:W5:Y:S02]  /*27c0*/  LDCU UR4, c[0x0][0x3ac] ;  /* 0x00007580ff0477ac */ /* 0x000f640008000800 */
[----:B-----5:R-:W-:-:S05]  /*27d0*/  IMAD.U32 R54, RZ, RZ, UR4 ;  /* 0x00000004ff367e24 */ /* 0x020fca000f8e00ff */
[----:B------:R-:W-:-:S13]  /*27e0*/  ISETP.GE.AND P6, PT, R54, 0x7, PT ;  /* 0x000000073600780c */ /* 0x000fda0003fc6270 */
[----:B------:R-:W-:Y:S05]  /*27f0*/  @!P6 BRA `(.L_x_53581) ;  /* 0x000000000010e947 */ /* 0x000fea0003800000 */
[----:B------:R-:W-:-:S03]  /*2800*/  UMOV UR4, 0xffffffff ;  /* 0xffffffff00047882 */ /* 0x000fc60000000000 */
[----:B------:R-:W-:Y:S05]  /*2810*/  BRA.DIV UR4, `(.L_x_53582) ;  /* 0x0000004a04647947 */ /* 0x000fea000b800000 */
[----:B-1----:R1:W0:Y:S02]  /*2820*/  SHFL.IDX PT, R31, R60, R37, R43 ;  /* 0x000000253c1f7389 */ /* 0x00222400000e002b */
.L_x_53732:
[----:B0-----:R-:W-:-:S07]  /*2830*/  IMAD R58, R10, R31, R58 ;  /* 0x0000001f0a3a7224 */ /* 0x001fce00078e023a */
.L_x_53581:
[----:B------:R-:W-:-:S13]  /*2840*/  ISETP.GE.AND P6, PT, R54, 0x8, PT ;  /* 0x000000083600780c */ /* 0x000fda0003fc6270 */
[----:B------:R-:W-:Y:S05]  /*2850*/  @!P6 BRA `(.L_x_53583) ;  /* 0x000000000010e947 */ /* 0x000fea0003800000 */
[----:B------:R-:W-:-:S03]  /*2860*/  UMOV UR4, 0xffffffff ;  /* 0xffffffff00047882 */ /* 0x000fc60000000000 */
[----:B------:R-:W-:Y:S05]  /*2870*/  BRA.DIV UR4, `(.L_x_53584) ;  /* 0x0000004a046c7947 */ /* 0x000fea000b800000 */
[----:B-1----:R1:W0:Y:S02]  /*2880*/  SHFL.IDX PT, R31, R60, R36, R43 ;  /* 0x000000243c1f7389 */ /* 0x00222400000e002b */
.L_x_53735:
[----:B0-----:R-:W-:-:S07]  /*2890*/  IMAD R58, R9, R31, R58 ;  /* 0x0000001f093a7224 */ /* 0x001fce00078e023a */
.L_x_53583:
[----:B------:R-:W-:-:S13]  /*28a0*/  ISETP.GE.AND P6, PT, R54, 0x9, PT ;  /* 0x000000093600780c */ /* 0x000fda0003fc6270 */
[----:B------:R-:W-:Y:S05]  /*28b0*/  @!P6 BRA `(.L_x_53585) ;  /* 0x000000000010e947 */ /* 0x000fea0003800000 */
[----:B------:R-:W-:-:S03]  /*28c0*/  UMOV UR4, 0xffffffff ;  /* 0xffffffff00047882 */ /* 0x000fc60000000000 */
[----:B------:R-:W-:Y:S05]  /*28d0*/  BRA.DIV UR4, `(.L_x_53586) ;  /* 0x0000004a04747947 */ /* 0x000fea000b800000 */
[----:B-1----:R1:W0:Y:S02]  /*28e0*/  SHFL.IDX PT, R31, R60, R35, R43 ;  /* 0x000000233c1f7389 */ /* 0x00222400000e002b */
.L_x_53738:
[----:B0-----:R-:W-:-:S07]  /*28f0*/  IMAD R58, R8, R31, R58 ;  /* 0x0000001f083a7224 */ /* 0x001fce00078e023a */
.L_x_53585:
[----:B------:R-:W-:-:S13]  /*2900*/  ISETP.GE.AND P6, PT, R54, 0xa, PT ;  /* 0x0000000a3600780c */ /* 0x000fda0003fc6270 */
[----:B------:R-:W-:Y:S05]  /*2910*/  @!P6 BRA `(.L_x_53587) ;  /* 0x000000000010e947 */ /* 0x000fea0003800000 */
[----:B------:R-:W-:-:S03]  /*2920*/  UMOV UR4, 0xffffffff ;  /* 0xffffffff00047882 */ /* 0x000fc60000000000 */
[----:B------:R-:W-:Y:S05]  /*2930*/  BRA.DIV UR4, `(.L_x_53588) ;  /* 0x0000004a047c7947 */ /* 0x000fea000b800000 */
[----:B-1----:R1:W0:Y:S02]  /*2940*/  SHFL.IDX PT, R31, R60, R34, R43 ;  /* 0x000000223c1f7389 */ /* 0x00222400000e002b */
.L_x_53741:
[----:B0-----:R-:W-:-:S07]  /*2950*/  IMAD R58, R7, R31, R58 ;  /* 0x0000001f073a7224 */ /* 0x001fce00078e023a */
.L_x_53587:
[----:B------:R-:W-:-:S13]  /*2960*/  ISETP.GE.AND P6, PT, R54, 0xb, PT ;  /* 0x0000000b3600780c */ /* 0x000fda0003fc6270 */
[----:B------:R-:W-:Y:S05]  /*2970*/  @!P6 BRA `(.L_x_53589) ;  /* 0x000000000010e947 */ /* 0x000fea0003800000 */
[----:B------:R-:W-:-:S03]  /*2980*/  UMOV UR4, 0xffffffff ;  /* 0xffffffff00047882 */ /* 0x000fc60000000000 */
[----:B------:R-:W-:Y:S05]  /*2990*/  BRA.DIV UR4, `(.L_x_53590) ;  /* 0x0000004a04847947 */ /* 0x000fea000b800000 */
[----:B-1----:R1:W0:Y:S02]  /*29a0*/  SHFL.IDX PT, R31, R60, R33, R43 ;  /* 0x000000213c1f7389 */ /* 0x00222400000e002b */
.L_x_53744:
[----:B0-----:R-:W-:-:S07]  /*29b0*/  IMAD R58, R6, R31, R58 ;  /* 0x0000001f063a7224 */ /* 0x001fce00078e023a */
.L_x_53589:
[----:B------:R-:W-:-:S13]  /*29c0*/  ISETP.GE.AND P6, PT, R54, 0xc, PT ;  /* 0x0000000c3600780c */ /* 0x000fda0003fc6270 */
[----:B------:R-:W-:Y:S05]  /*29d0*/  @!P6 BRA `(.L_x_53591) ;  /* 0x000000000010e947 */ /* 0x000fea0003800000 */
[----:B------:R-:W-:-:S03]  /*29e0*/  UMOV UR4, 0xffffffff ;  /* 0xffffffff00047882 */ /* 0x000fc60000000000 */
[----:B------:R-:W-:Y:S05]  /*29f0*/  BRA.DIV UR4, `(.L_x_53592) ;  /* 0x0000004a048c7947 */ /* 0x000fea000b800000 */
[----:B-1----:R1:W0:Y:S02]  /*2a00*/  SHFL.IDX PT, R31, R60, R32, R43 ;  /* 0x000000203c1f7389 */ /* 0x00222400000e002b */
.L_x_53747:
[----:B0-----:R-:W-:-:S07]  /*2a10*/  IMAD R58, R5, R31, R58 ;  /* 0x0000001f053a7224 */ /* 0x001fce00078e023a */
.L_x_53591:
[----:B------:R-:W-:-:S13]  /*2a20*/  ISETP.GE.AND P6, PT, R54, 0xd, PT ;  /* 0x0000000d3600780c */ /* 0x000fda0003fc6270 */
[----:B------:R-:W-:Y:S05]  /*2a30*/  @!P6 BRA `(.L_x_53593) ;  /* 0x000000000010e947 */ /* 0x000fea0003800000 */
[----:B------:R-:W-:-:S03]  /*2a40*/  UMOV UR4, 0xffffffff ;  /* 0xffffffff00047882 */ /* 0x000fc60000000000 */
[----:B------:R-:W-:Y:S05]  /*2a50*/  BRA.DIV UR4, `(.L_x_53594) ;  /* 0x0000004a04947947 */ /* 0x000fea000b800000 */
[----:B-1----:R1:W0:Y:S02]  /*2a60*/  SHFL.IDX PT, R31, R60, R29, R43 ;  /* 0x0000001d3c1f7389 */ /* 0x00222400000e002b */
.L_x_53750:
[----:B0-----:R-:W-:-:S07]  /*2a70*/  IMAD R58, R4, R31, R58 ;  /* 0x0000001f043a7224 */ /* 0x001fce00078e023a */
.L_x_53593:
[----:B------:R-:W-:-:S13]  /*2a80*/  ISETP.GE.AND P6, PT, R54, 0xe, PT ;  /* 0x0000000e3600780c */ /* 0x000fda0003fc6270 */
[----:B------:R-:W-:Y:S05]  /*2a90*/  @!P6 BRA `(.L_x_53595) ;  /* 0x000000000010e947 */ /* 0x000fea0003800000 */
[----:B------:R-:W-:-:S03]  /*2aa0*/  UMOV UR4, 0xffffffff ;  /* 0xffffffff00047882 */ /* 0x000fc60000000000 */
[----:B------:R-:W-:Y:S05]  /*2ab0*/  BRA.DIV UR4, `(.L_x_53596) ;  /* 0x0000004a049c7947 */ /* 0x000fea000b800000 */
[----:B-1----:R1:W0:Y:S02]  /*2ac0*/  SHFL.IDX PT, R31, R60, R28, R43 ;  /* 0x0000001c3c1f7389 */ /* 0x00222400000e002b */
.L_x_53753:
[----:B0-----:R-:W-:-:S07]  /*2ad0*/  IMAD R58, R3, R31, R58 ;  /* 0x0000001f033a7224 */ /* 0x001fce00078e023a */
.L_x_53595:
[----:B------:R-:W-:-:S13]  /*2ae0*/  ISETP.GE.AND P6, PT, R54, 0xf, PT ;  /* 0x0000000f3600780c */ /* 0x000fda0003fc6270 */
[----:B------:R-:W-:Y:S05]  /*2af0*/  @!P6 BRA `(.L_x_53597) ;  /* 0x000000000010e947 */ /* 0x000fea0003800000 */
[----:B------:R-:W-:-:S03]  /*2b00*/  UMOV UR4, 0xffffffff ;  /* 0xffffffff00047882 */ /* 0x000fc60000000000 */
[----:B------:R-:W-:Y:S05]  /*2b10*/  BRA.DIV UR4, `(.L_x_53598) ;  /* 0x0000004a04a47947 */ /* 0x000fea000b800000 */
[----:B-1----:R1:W0:Y:S02]  /*2b20*/  SHFL.IDX PT, R31, R60, R27, R43 ;  /* 0x0000001b3c1f7389 */ /* 0x00222400000e002b */
.L_x_53756:
[----:B0-----:R-:W-:-:S07]  /*2b30*/  IMAD R58, R2, R31, R58 ;  /* 0x0000001f023a7224 */ /* 0x001fce00078e023a */
.L_x_53597:
[----:B------:R-:W-:-:S13]  /*2b40*/  ISETP.GE.AND P6, PT, R54, 0x10, PT ;  /* 0x000000103600780c */ /* 0x000fda0003fc6270 */
[----:B------:R-:W-:Y:S05]  /*2b50*/  @!P6 BRA `(.L_x_53599) ;  /* 0x000000000010e947 */ /* 0x000fea0003800000 */
[----:B------:R-:W-:-:S03]  /*2b60*/  UMOV UR4, 0xffffffff ;  /* 0xffffffff00047882 */ /* 0x000fc60000000000 */
[----:B------:R-:W-:Y:S05]  /*2b70*/  BRA.DIV UR4, `(.L_x_53600) ;  /* 0x0000004a04ac7947 */ /* 0x000fea000b800000 */
[----:B-1----:R1:W0:Y:S02]  /*2b80*/  SHFL.IDX PT, R31, R60, R55, R43 ;  /* 0x000000373c1f7389 */ /* 0x00222400000e002b */
.L_x_53759:
[----:B0-----:R-:W-:-:S07]  /*2b90*/  IMAD R58, R0, R31, R58 ;  /* 0x0000001f003a7224 */ /* 0x001fce00078e023a */
.L_x_53599:
        /* <DEDUP_REMOVED lines=8> */
.L_x_53568:
[----:B------:R-:W-:Y:S05]  /*2c20*/  BSYNC B0 ;  /* 0x0000000000007941 */ /* 0x000fea0003800000 */
.L_x_53567:
[----:B------:R-:W-:-:S13]  /*2c30*/  ISETP.NE.AND P6, PT, R56, RZ, PT ;  /* 0x000000ff3800720c */ /* 0x000fda0003fc5270 */
[----:B------:R-:W-:Y:S05]  /*2c40*/  @!P6 BRA `(.L_x_53602) ;  /* 0xffffffe80094e947 */ /* 0x000fea000383ffff */
[----:B------:R-:W-:Y:S05]  /*2c50*/  BSYNC B1 ;  /* 0x0000000000017941 */ /* 0x000fea0003800000 */
.L_x_53550:
[----:B------:R-:W-:Y:S05]  /*2c60*/  BRA `(.L_x_53548) ;  /* 0x0000003000f07947 */ /* 0x000fea0003800000 */
.L_x_53549:
        /* <DEDUP_REMOVED lines=78> */
.L_x_53655:
        /* <DEDUP_REMOVED lines=20> */
.L_x_53604:
        /* <DEDUP_REMOVED lines=8> */
.L_x_53605:
        /* <DEDUP_REMOVED lines=8> */
.L_x_53606:
        /* <DEDUP_REMOVED lines=8> */
.L_x_53607:
        /* <DEDUP_REMOVED lines=8> */
.L_x_53608:
        /* <DEDUP_REMOVED lines=8> */
.L_x_53609:
        /* <DEDUP_REMOVED lines=12> */
.L_x_53610:
        /* <DEDUP_REMOVED lines=15> */
.L_x_53611:
        /* <DEDUP_REMOVED lines=14> */
.L_x_53612:
        /* <DEDUP_REMOVED lines=15> */
.L_x_53613:
        /* <DEDUP_REMOVED lines=15> */
.L_x_53614:
        /* <DEDUP_REMOVED lines=15> */
.L_x_53615:
        /* <DEDUP_REMOVED lines=15> */
.L_x_53616:
        /* <DEDUP_REMOVED lines=15> */
.L_x_53617:
        /* <DEDUP_REMOVED lines=15> */
.L_x_53618:
        /* <DEDUP_REMOVED lines=15> */
.L_x_53619:
        /* <DEDUP_REMOVED lines=31> */
.L_x_53654:
[----:B------:R-:W-:Y:S02]  /*4020*/  IMAD R60, R58, 0x84, R57 ;  /* 0x000000843a3c7824 */ /* 0x000fe400078e0239 */
[----:B------:R-:W-:-:S04]  /*4030*/  IMAD.MOV.U32 R59, RZ, RZ, RZ ;  /* 0x000000ffff3b7224 */ /* 0x000fc800078e00ff */
[----:B------:R-:W0:Y:S01]  /*4040*/  LDS R60, [R60] ;  /* 0x000000003c3c7984 */ /* 0x000e220000000800 */
[----:B------:R-:W-:Y:S05]  /*4050*/  @!P5 BRA `(.L_x_53622) ;  /* 0x000000000010d947 */ /* 0x000fea0003800000 */
[----:B------:R-:W-:-:S03]  /*4060*/  UMOV UR4, 0xffffffff ;  /* 0xffffffff00047882 */ /* 0x000fc60000000000 */
[----:B------:R-:W-:Y:S05]  /*4070*/  BRA.DIV UR4, `(.L_x_53623) ;  /* 0x00000036048c7947 */ /* 0x000fea000b800000 */
[----:B0-----:R0:W0:Y:S02]  /*4080*/  SHFL.IDX PT, R31, R60, R18, R43 ;  /* 0x000000123c1f7389 */ /* 0x00102400000e002b */
.L_x_53762:
[----:B0-----:R-:W-:-:S07]  /*4090*/  IMAD R59, R16, R31, RZ ;  /* 0x0000001f103b7224 */ /* 0x001fce00078e02ff */
.L_x_53622:
[----:B------:R-:W-:Y:S05]  /*40a0*/  @!P4 BRA `(.L_x_53624) ;  /* 0x000000000010c947 */ /* 0x000fea0003800000 */
[----:B------:R-:W-:-:S03]  /*40b0*/  UMOV UR4, 0xffffffff ;  /* 0xffffffff00047882 */ /* 0x000fc60000000000 */
[----:B------:R-:W-:Y:S05]  /*40c0*/  BRA.DIV UR4, `(.L_x_53625) ;  /* 0x0000003604987947 */ /* 0x000fea000b800000 */
[----:B0-----:R0:W0:Y:S02]  /*40d0*/  SHFL.IDX PT, R31, R60, R41, R43 ;  /* 0x000000293c1f7389 */ /* 0x00102400000e002b */
.L_x_53765:
[----:B01----:R-:W-:-:S07]  /*40e0*/  IMAD R59, R15, R31, R59 ;  /* 0x0000001f0f3b7224 */ /* 0x003fce00078e023b */
.L_x_53624:
[----:B------:R-:W-:Y:S05]  /*40f0*/  @!P3 BRA `(.L_x_53626) ;  /* 0x000000000010b947 */ /* 0x000fea0003800000 */
[----:B------:R-:W-:-:S03]  /*4100*/  UMOV UR4, 0xffffffff ;  /* 0xffffffff00047882 */ /* 0x000fc60000000000 */
[----:B------:R-:W-:Y:S05]  /*4110*/  BRA.DIV UR4, `(.L_x_53627) ;  /* 0x0000003604a47947 */ /* 0x000fea000b800000 */
[----:B0-----:R0:W0:Y:S02]  /*4120*/  SHFL.IDX PT, R31, R60, R40, R43 ;  /* 0x000000283c1f7389 */ /* 0x00102400000e002b */
.L_x_53768:
[----:B0-2---:R-:W-:-:S07]  /*4130*/  IMAD R59, R14, R31, R59 ;  /* 0x0000001f0e3b7224 */ /* 0x005fce00078e023b */
.L_x_53626:
[----:B------:R-:W-:Y:S05]  /*4140*/  @!P2 BRA `(.L_x_53628) ;  /* 0x000000000010a947 */ /* 0x000fea0003800000 */
[----:B------:R-:W-:-:S03]  /*4150*/  UMOV UR4, 0xffffffff ;  /* 0xffffffff00047882 */ /* 0x000fc60000000000 */
[----:B------:R-:W-:Y:S05]  /*4160*/  BRA.DIV UR4, `(.L_x_53629) ;  /* 0x0000003604b07947 */ /* 0x000fea000b800000 */
[----:B0-----:R0:W0:Y:S02]  /*4170*/  SHFL.IDX PT, R31, R60, R39, R43 ;  /* 0x000000273c1f7389 */ /* 0x00102400000e002b */
.L_x_53771:
[----:B0--3--:R-:W-:-:S07]  /*4180*/  IMAD R59, R13, R31, R59 ;  /* 0x0000001f0d3b7224 */ /* 0x009fce00078e023b */
.L_x_53628:
[----:B------:R-:W-:Y:S05]  /*4190*/  @!P1 BRA `(.L_x_53630) ;  /* 0x0000000000109947 */ /* 0x000fea0003800000 */
[----:B------:R-:W-:-:S03]  /*41a0*/  UMOV UR4, 0xffffffff ;  /* 0xffffffff00047882 */ /* 0x000fc60000000000 */
[----:B------:R-:W-:Y:S05]  /*41b0*/  BRA.DIV UR4, `(.L_x_53631) ;  /* 0x0000003604bc7947 */ /* 0x000fea000b800000 */
[----:B0-----:R0:W0:Y:S02]  /*41c0*/  SHFL.IDX PT, R31, R60, R38, R43 ;  /* 0x000000263c1f7389 */ /* 0x00102400000e002b */
.L_x_53774:
[----:B0---4-:R-:W-:-:S07]  /*41d0*/  IMAD R59, R12, R31, R59 ;  /* 0x0000001f0c3b7224 */ /* 0x011fce00078e023b */
.L_x_53630:
[----:B------:R-:W-:Y:S05]  /*41e0*/  @!P0 BRA `(.L_x_53632) ;  /* 0x0000000000108947 */ /* 0x000fea0003800000 */
[----:B------:R-:W-:-:S03]  /*41f0*/  UMOV UR4, 0xffffffff ;  /* 0xffffffff00047882 */ /* 0x000fc60000000000 */
[----:B------:R-:W-:Y:S05]  /*4200*/  BRA.DIV UR4, `(.L_x_53633) ;  /* 0x0000003604c87947 */ /* 0x000fea000b800000 */
[----:B0-----:R0:W0:Y:S02]  /*4210*/  SHFL.IDX PT, R31, R60, R37, R43 ;  /* 0x000000253c1f7389 */ /* 0x00102400000e002b */
.L_x_53777:
[----:B0-----:R-:W-:-:S07]  /*4220*/  IMAD R59, R11, R31, R59 ;  /* 0x0000001f0b3b7224 */ /* 0x001fce00078e023b */
.L_x_53632:
[----:B------:R-:W5:Y:S02]  /*4230*/  LDCU UR4, c[0x0][0x3ac] ;  /* 0x00007580ff0477ac */ /* 0x000f640008000800 */
[----:B-----5:R-:W-:-:S05]  /*4240*/  IMAD.U32 R54, RZ, RZ, UR4 ;  /* 0x00000004ff367e24 */ /* 0x020fca000f8e00ff */
[----:B------:R-:W-:-:S13]  /*4250*/  ISETP.GE.U32.AND P6, PT, R54, 0x7, PT ;  /* 0x000000073600780c */ /* 0x000fda0003fc6070 */
[----:B------:R-:W-:Y:S05]  /*4260*/  @!P6 BRA `(.L_x_53634) ;  /* 0x000000000010e947 */ /* 0x000fea0003800000 */
[----:B------:R-:W-:-:S03]  /*4270*/  UMOV UR4, 0xffffffff ;  /* 0xffffffff00047882 */ /* 0x000fc60000000000 */
[----:B------:R-:W-:Y:S05]  /*4280*/  BRA.DIV UR4, `(.L_x_53635) ;  /* 0x0000003604c87947 */ /* 0x000fea000b800000 */
[----:B0-----:R0:W0:Y:S02]  /*4290*/  SHFL.IDX PT, R31, R60, R36, R43 ;  /* 0x000000243c1f7389 */ /* 0x00102400000e002b */
.L_x_53780:
[----:B0-----:R-:W-:-:S07]  /*42a0*/  IMAD R59, R10, R31, R59 ;  /* 0x0000001f0a3b7224 */ /* 0x001fce00078e023b */
.L_x_53634:
[----:B------:R-:W-:-:S13]  /*42b0*/  ISETP.GE.U32.AND P6, PT, R54, 0x8, PT ;  /* 0x000000083600780c */ /* 0x000fda0003fc6070 */
[----:B------:R-:W-:Y:S05]  /*42c0*/  @!P6 BRA `(.L_x_53636) ;  /* 0x000000000010e947 */ /* 0x000fea0003800000 */
[----:B------:R-:W-:-:S03]  /*42d0*/  UMOV UR4, 0xffffffff ;  /* 0xffffffff00047882 */ /* 0x000fc60000000000 */
[----:B------:R-:W-:Y:S05]  /*42e0*/  BRA.DIV UR4, `(.L_x_53637) ;  /* 0x0000003604d07947 */ /* 0x000fea000b800000 */
[----:B0-----:R0:W0:Y:S02]  /*42f0*/  SHFL.IDX PT, R31, R60, R35, R43 ;  /* 0x000000233c1f7389 */ /* 0x00102400000e002b */
.L_x_53783:
[----:B0-----:R-:W-:-:S07]  /*4300*/  IMAD R59, R9, R31, R59 ;  /* 0x0000001f093b7224 */ /* 0x001fce00078e023b */
.L_x_53636:
[----:B------:R-:W-:-:S13]  /*4310*/  ISETP.GE.U32.AND P6, PT, R54, 0x9, PT ;  /* 0x000000093600780c */ /* 0x000fda0003fc6070 */
[----:B------:R-:W-:Y:S05]  /*4320*/  @!P6 BRA `(.L_x_53638) ;  /* 0x000000000010e947 */ /* 0x000fea0003800000 */
[----:B------:R-:W-:-:S03]  /*4330*/  UMOV UR4, 0xffffffff ;  /* 0xffffffff00047882 */ /* 0x000fc60000000000 */
[----:B------:R-:W-:Y:S05]  /*4340*/  BRA.DIV UR4, `(.L_x_53639) ;  /* 0x0000003604d87947 */ /* 0x000fea000b800000 */
[----:B0-----:R0:W0:Y:S02]  /*4350*/  SHFL.IDX PT, R31, R60, R34, R43 ;  /* 0x000000223c1f7389 */ /* 0x00102400000e002b */
.L_x_53786:
[----:B0-----:R-:W-:-:S07]  /*4360*/  IMAD R59, R8, R31, R59 ;  /* 0x0000001f083b7224 */ /* 0x001fce00078e023b */
.L_x_53638:
[----:B------:R-:W-:-:S13]  /*4370*/  ISETP.GE.U32.AND P6, PT, R54, 0xa, PT ;  /* 0x0000000a3600780c */ /* 0x000fda0003fc6070 */
[----:B------:R-:W-:Y:S05]  /*4380*/  @!P6 BRA `(.L_x_53640) ;  /* 0x000000000010e947 */ /* 0x000fea0003800000 */
[----:B------:R-:W-:-:S03]  /*4390*/  UMOV UR4, 0xffffffff ;  /* 0xffffffff00047882 */ /* 0x000fc60000000000 */
[----:B------:R-:W-:Y:S05]  /*43a0*/  BRA.DIV UR4, `(.L_x_53641) ;  /* 0x0000003604e07947 */ /* 0x000fea000b800000 */
[----:B0-----:R0:W0:Y:S02]  /*43b0*/  SHFL.IDX PT, R31, R60, R33, R43 ;  /* 0x000000213c1f7389 */ /* 0x00102400000e002b */
.L_x_53789:
[----:B0-----:R-:W-:-:S07]  /*43c0*/  IMAD R59, R7, R31, R59 ;  /* 0x0000001f073b7224 */ /* 0x001fce00078e023b */
.L_x_53640:
[----:B------:R-:W-:-:S13]  /*43d0*/  ISETP.GE.U32.AND P6, PT, R54, 0xb, PT ;  /* 0x0000000b3600780c */ /* 0x000fda0003fc6070 */
[----:B------:R-:W-:Y:S05]  /*43e0*/  @!P6 BRA `(.L_x_53642) ;  /* 0x000000000010e947 */ /* 0x000fea0003800000 */
[----:B------:R-:W-:-:S03]  /*43f0*/  UMOV UR4, 0xffffffff ;  /* 0xffffffff00047882 */ /* 0x000fc60000000000 */
[----:B------:R-:W-:Y:S05]  /*4400*/  BRA.DIV UR4, `(.L_x_53643) ;  /* 0x0000003604e87947 */ /* 0x000fea000b800000 */
[----:B0-----:R0:W0:Y:S02]  /*4410*/  SHFL.IDX PT, R31, R60, R32, R43 ;  /* 0x000000203c1f7389 */ /* 0x00102400000e002b */
.L_x_53792:
[----:B0-----:R-:W-:-:S07]  /*4420*/  IMAD R59, R6, R31, R59 ;  /* 0x0000001f063b7224 */ /* 0x001fce00078e023b */
.L_x_53642:
[----:B------:R-:W-:-:S13]  /*4430*/  ISETP.GE.U32.AND P6, PT, R54, 0xc, PT ;  /* 0x0000000c3600780c */ /* 0x000fda0003fc6070 */
[----:B------:R-:W-:Y:S05]  /*4440*/  @!P6 BRA `(.L_x_53644) ;  /* 0x000000000010e947 */ /* 0x000fea0003800000 */
[----:B------:R-:W-:-:S03]  /*4450*/  UMOV UR4, 0xffffffff ;  /* 0xffffffff00047882 */ /* 0x000fc60000000000 */
[----:B------:R-:W-:Y:S05]  /*4460*/  BRA.DIV UR4, `(.L_x_53645) ;  /* 0x0000003604f07947 */ /* 0x000fea000b800000 */
[----:B0-----:R0:W0:Y:S02]  /*4470*/  SHFL.IDX PT, R31, R60, R29, R43 ;  /* 0x0000001d3c1f7389 */ /* 0x00102400000e002b */
.L_x_53795:
[----:B0-----:R-:W-:-:S07]  /*4480*/  IMAD R59, R5, R31, R59 ;  /* 0x0000001f053b7224 */ /* 0x001fce00078e023b */
.L_x_53644:
[----:B------:R-:W-:-:S13]  /*4490*/  ISETP.GE.U32.AND P6, PT, R54, 0xd, PT ;  /* 0x0000000d3600780c */ /* 0x000fda0003fc6070 */
[----:B------:R-:W-:Y:S05]  /*44a0*/  @!P6 BRA `(.L_x_53646) ;  /* 0x000000000010e947 */ /* 0x000fea0003800000 */
[----:B------:R-:W-:-:S03]  /*44b0*/  UMOV UR4, 0xffffffff ;  /* 0xffffffff00047882 */ /* 0x000fc60000000000 */
[----:B------:R-:W-:Y:S05]  /*44c0*/  BRA.DIV UR4, `(.L_x_53647) ;  /* 0x0000003604f87947 */ /* 0x000fea000b800000 */
[----:B0-----:R0:W0:Y:S02]  /*44d0*/  SHFL.IDX PT, R31, R60, R28, R43 ;  /* 0x0000001c3c1f7389 */ /* 0x00102400000e002b */
.L_x_53798:
[----:B0-----:R-:W-:-:S07]  /*44e0*/  IMAD R59, R4, R31, R59 ;  /* 0x0000001f043b7224 */ /* 0x001fce00078e023b */
.L_x_53646:
[----:B------:R-:W-:-:S13]  /*44f0*/  ISETP.GE.U32.AND P6, PT, R54, 0xe, PT ;  /* 0x0000000e3600780c */ /* 0x000fda0003fc6070 */
[----:B------:R-:W-:Y:S05]  /*4500*/  @!P6 BRA `(.L_x_53648) ;  /* 0x000000000010e947 */ /* 0x000fea0003800000 */
[----:B------:R-:W-:-:S03]  /*4510*/  UMOV UR4, 0xffffffff ;  /* 0xffffffff00047882 */ /* 0x000fc60000000000 */
[----:B------:R-:W-:Y:S05]  /*4520*/  BRA.DIV UR4, `(.L_x_53649) ;  /* 0x0000003a04007947 */ /* 0x000fea000b800000 */
[----:B0-----:R0:W0:Y:S02]  /*4530*/  SHFL.IDX PT, R31, R60, R27, R43 ;  /* 0x0000001b3c1f7389 */ /* 0x00102400000e002b */
.L_x_53801:
[----:B0-----:R-:W-:-:S07]  /*4540*/  IMAD R59, R3, R31, R59 ;  /* 0x0000001f033b7224 */ /* 0x001fce00078e023b */
.L_x_53648:
[----:B------:R-:W-:-:S13]  /*4550*/  ISETP.GE.U32.AND P6, PT, R54, 0xf, PT ;  /* 0x0000000f3600780c */ /* 0x000fda0003fc6070 */
[----:B------:R-:W-:Y:S05]  /*4560*/  @!P6 BRA `(.L_x_53650) ;  /* 0x000000000010e947 */ /* 0x000fea0003800000 */
[----:B------:R-:W-:-:S03]  /*4570*/  UMOV UR4, 0xffffffff ;  /* 0xffffffff00047882 */ /* 0x000fc60000000000 */
[----:B------:R-:W-:Y:S05]  /*4580*/  BRA.DIV UR4, `(.L_x_53651) ;  /* 0x0000003a04087947 */ /* 0x000fea000b800000 */
[----:B0-----:R0:W0:Y:S02]  /*4590*/  SHFL.IDX PT, R31, R60, R26, R43 ;  /* 0x0000001a3c1f7389 */ /* 0x00102400000e002b */
.L_x_53804:
[----:B0-----:R-:W-:-:S07]  /*45a0*/  IMAD R59, R2, R31, R59 ;  /* 0x0000001f023b7224 */ /* 0x001fce00078e023b */
.L_x_53650:
[----:B------:R-:W-:-:S13]  /*45b0*/  ISETP.GE.U32.AND P6, PT, R54, 0x10, PT ;  /* 0x000000103600780c */ /* 0x000fda0003fc6070 */
[----:B------:R-:W-:Y:S05]  /*45c0*/  @!P6 BRA `(.L_x_53652) ;  /* 0x000000000010e947 */ /* 0x000fea0003800000 */
[----:B------:R-:W-:-:S03]  /*45d0*/  UMOV UR4, 0xffffffff ;  /* 0xffffffff00047882 */ /* 0x000fc60000000000 */
[----:B------:R-:W-:Y:S05]  /*45e0*/  BRA.DIV UR4, `(.L_x_53653) ;  /* 0x0000003a04107947 */ /* 0x000fea000b800000 */
[----:B0-----:R0:W0:Y:S02]  /*45f0*/  SHFL.IDX PT, R31, R60, R42, R43 ;  /* 0x0000002a3c1f7389 */ /* 0x00102400000e002b */
.L_x_53807:
[----:B0-----:R-:W-:-:S07]  /*4600*/  IMAD R59, R0, R31, R59 ;  /* 0x0000001f003b7224 */ /* 0x001fce00078e023b */
.L_x_53652:
[----:B------:R-:W-:Y:S02]  /*4610*/  IMAD R31, R53, R58, R17 ;  /* 0x0000003a351f7224 */ /* 0x000fe400078e0211 */
[----:B------:R-:W-:Y:S02]  /*4620*/  IMAD.IADD R58, R47, 0x1, R58 ;  /* 0x000000012f3a7824 */ /* 0x000fe400078e023a */
[----:B------:R-:W-:-:S03]  /*4630*/  IMAD R30, R31, 0x4, R56 ;  /* 0x000000041f1e7824 */ /* 0x000fc600078e0238 */
[----:B------:R-:W-:Y:S02]  /*4640*/  ISETP.GE.AND P6, PT, R58, UR10, PT ;  /* 0x0000000a3a007c0c */ /* 0x000fe4000bfc6270 */
[----:B------:R0:W-:Y:S11]  /*4650*/  STS [R30], R59 ;  /* 0x0000003b1e007388 */ /* 0x0001f60000000800 */
[----:B0-----:R-:W-:Y:S05]  /*4660*/  @!P6 BRA `(.L_x_53654) ;  /* 0xfffffff8006ce947 */ /* 0x001fea000383ffff */
.L_x_53621:
[----:B------:R-:W-:Y:S05]  /*4670*/  BSYNC B0 ;  /* 0x0000000000007941 */ /* 0x000fea0003800000 */
.L_x_53620:
[----:B------:R-:W-:-:S13]  /*4680*/  ISETP.NE.AND P6, PT, R55, RZ, PT ;  /* 0x000000ff3700720c */ /* 0x000fda0003fc5270 */
[----:B------:R-:W-:Y:S05]  /*4690*/  @!P6 BRA `(.L_x_53655) ;  /* 0xffffffe800ace947 */ /* 0x000fea000383ffff */
[----:B------:R-:W-:Y:S05]  /*46a0*/  BRA `(.L_x_53548) ;  /* 0x0000001800607947 */ /* 0x000fea0003800000 */
.L_x_53603:
        /* <DEDUP_REMOVED lines=66> */
.L_x_53707:
        /* <DEDUP_REMOVED lines=21> */
.L_x_53656:
        /* <DEDUP_REMOVED lines=10> */
.L_x_53657:
        /* <DEDUP_REMOVED lines=10> */
.L_x_53658:
        /* <DEDUP_REMOVED lines=10> */
.L_x_53659:
        /* <DEDUP_REMOVED lines=10> */
.L_x_53660:
        /* <DEDUP_REMOVED lines=11> */
.L_x_53661:
        /* <DEDUP_REMOVED lines=11> */
.L_x_53662:
        /* <DEDUP_REMOVED lines=11> */
.L_x_53663:
        /* <DEDUP_REMOVED lines=10> */
.L_x_53664:
        /* <DEDUP_REMOVED lines=11> */
.L_x_53665:
        /* <DEDUP_REMOVED lines=11> */
.L_x_53666:
        /* <DEDUP_REMOVED lines=11> */
.L_x_53667:
        /* <DEDUP_REMOVED lines=11> */
.L_x_53668:
        /* <DEDUP_REMOVED lines=11> */
.L_x_53669:
        /* <DEDUP_REMOVED lines=11> */
.L_x_53670:
        /* <DEDUP_REMOVED lines=11> */
.L_x_53671:
        /* <DEDUP_REMOVED lines=28> */
.L_x_53706:
[----:B------:R-:W-:Y:S02]  /*57e0*/  IMAD R60, R37, 0x84, R39 ;  /* 0x00000084253c7824 */ /* 0x000fe400078e0227 */
[----:B------:R-:W-:-:S04]  /*57f0*/  IMAD.MOV.U32 R41, RZ, RZ, RZ ;  /* 0x000000ffff297224 */ /* 0x000fc800078e00ff */
[----:B------:R-:W0:Y:S01]  /*5800*/  LDS R60, [R60] ;  /* 0x000000003c3c7984 */ /* 0x000e220000000800 */
[----:B------:R-:W-:Y:S05]  /*5810*/  @!P4 BRA `(.L_x_53673) ;  /* 0x000000000010c947 */ /* 0x000fea0003800000 */
[----:B------:R-:W-:-:S03]  /*5820*/  UMOV UR4, 0xffffffff ;  /* 0xffffffff00047882 */ /* 0x000fc60000000000 */
[----:B------:R-:W-:Y:S05]  /*5830*/  BRA.DIV UR4, `(.L_x_53674) ;  /* 0x00000026049c7947 */ /* 0x000fea000b800000 */
[----:B0-----:R0:W2:Y:S02]  /*5840*/  SHFL.IDX PT, R41, R60, R24, R43 ;  /* 0x000000183c297389 */ /* 0x0010a400000e002b */
.L_x_53809:
[----:B-12---:R-:W-:-:S07]  /*5850*/  IMAD R41, R20, R41, RZ ;  /* 0x0000002914297224 */ /* 0x006fce00078e02ff */
.L_x_53673:
[----:B------:R-:W-:Y:S05]  /*5860*/  @!P3 BRA `(.L_x_53675) ;  /* 0x000000000010b947 */ /* 0x000fea0003800000 */
[----:B------:R-:W-:-:S03]  /*5870*/  UMOV UR4, 0xffffffff ;  /* 0xffffffff00047882 */ /* 0x000fc60000000000 */
[----:B------:R-:W-:Y:S05]  /*5880*/  BRA.DIV UR4, `(.L_x_53676) ;  /* 0x0000002604a47947 */ /* 0x000fea000b800000 */
[----:B0-----:R0:W2:Y:S02]  /*5890*/  SHFL.IDX PT, R31, R60, R33, R43 ;  /* 0x000000213c1f7389 */ /* 0x0010a400000e002b */
.L_x_53812:
[----:B--23--:R-:W-:-:S07]  /*58a0*/  IMAD R41, R19, R31, R41 ;  /* 0x0000001f13297224 */ /* 0x00cfce00078e0229 */
.L_x_53675:
[----:B------:R-:W-:Y:S05]  /*58b0*/  @!P2 BRA `(.L_x_53677) ;  /* 0x000000000010a947 */ /* 0x000fea0003800000 */
[----:B------:R-:W-:-:S03]  /*58c0*/  UMOV UR4, 0xffffffff ;  /* 0xffffffff00047882 */ /* 0x000fc60000000000 */
[----:B------:R-:W-:Y:S05]  /*58d0*/  BRA.DIV UR4, `(.L_x_53678) ;  /* 0x0000002604b07947 */ /* 0x000fea000b800000 */
[----:B0-----:R0:W2:Y:S02]  /*58e0*/  SHFL.IDX PT, R31, R60, R29, R43 ;  /* 0x0000001d3c1f7389 */ /* 0x0010a400000e002b */
.L_x_53815:
[----:B--2---:R-:W-:-:S07]  /*58f0*/  IMAD R41, R18, R31, R41 ;  /* 0x0000001f12297224 */ /* 0x004fce00078e0229 */
.L_x_53677:
[----:B------:R-:W-:Y:S05]  /*5900*/  @!P1 BRA `(.L_x_53679) ;  /* 0x0000000000109947 */ /* 0x000fea0003800000 */
[----:B------:R-:W-:-:S03]  /*5910*/  UMOV UR4, 0xffffffff ;  /* 0xffffffff00047882 */ /* 0x000fc60000000000 */
[----:B------:R-:W-:Y:S05]  /*5920*/  BRA.DIV UR4, `(.L_x_53680) ;  /* 0x0000002604bc7947 */ /* 0x000fea000b800000 */
[----:B0-----:R0:W2:Y:S02]  /*5930*/  SHFL.IDX PT, R31, R60, R27, R43 ;  /* 0x0000001b3c1f7389 */ /* 0x0010a400000e002b */
.L_x_53818:
[----:B--2---:R-:W-:-:S07]  /*5940*/  IMAD R41, R17, R31, R41 ;  /* 0x0000001f11297224 */ /* 0x004fce00078e0229 */
.L_x_53679:
[----:B------:R-:W-:Y:S05]  /*5950*/  @!P0 BRA `(.L_x_53681) ;  /* 0x0000000000108947 */ /* 0x000fea0003800000 */
[----:B------:R-:W-:-:S03]  /*5960*/  UMOV UR4, 0xffffffff ;  /* 0xffffffff00047882 */ /* 0x000fc60000000000 */
[----:B------:R-:W-:Y:S05]  /*5970*/  BRA.DIV UR4, `(.L_x_53682) ;  /* 0x0000002604c87947 */ /* 0x000fea000b800000 */
[----:B0-----:R0:W2:Y:S02]  /*5980*/  SHFL.IDX PT, R31, R60, R25, R43 ;  /* 0x000000193c1f7389 */ /* 0x0010a400000e002b */
.L_x_53821:
[----:B--2---:R-:W-:-:S07]  /*5990*/  IMAD R41, R16, R31, R41 ;  /* 0x0000001f10297224 */ /* 0x004fce00078e0229 */
.L_x_53681:
[----:B------:R-:W2:Y:S02]  /*59a0*/  LDCU UR4, c[0x0][0x3ac] ;  /* 0x00007580ff0477ac */ /* 0x000ea40008000800 */
[----:B--2---:R-:W-:-:S05]  /*59b0*/  IMAD.U32 R54, RZ, RZ, UR4 ;  /* 0x00000004ff367e24 */ /* 0x004fca000f8e00ff */
[----:B------:R-:W-:-:S13]  /*59c0*/  ISETP.GE.AND P6, PT, R54, 0x6, PT ;  /* 0x000000063600780c */ /* 0x000fda0003fc6270 */
[----:B------:R-:W-:Y:S05]  /*59d0*/  @!P6 BRA `(.L_x_53683) ;  /* 0x000000000010e947 */ /* 0x000fea0003800000 */
[----:B------:R-:W-:-:S03]  /*59e0*/  UMOV UR4, 0xffffffff ;  /* 0xffffffff00047882 */ /* 0x000fc60000000000 */
[----:B------:R-:W-:Y:S05]  /*59f0*/  BRA.DIV UR4, `(.L_x_53684) ;  /* 0x0000002604c87947 */ /* 0x000fea000b800000 */
[----:B0-----:R0:W2:Y:S02]  /*5a00*/  SHFL.IDX PT, R31, R60, R58, R43 ;  /* 0x0000003a3c1f7389 */ /* 0x0010a400000e002b */
.L_x_53824:
[----:B--2---:R-:W-:-:S07]  /*5a10*/  IMAD R41, R15, R31, R41 ;  /* 0x0000001f0f297224 */ /* 0x004fce00078e0229 */
.L_x_53683:
[----:B------:R-:W-:-:S13]  /*5a20*/  ISETP.GE.AND P6, PT, R54, 0x7, PT ;  /* 0x000000073600780c */ /* 0x000fda0003fc6270 */
[----:B------:R-:W-:Y:S05]  /*5a30*/  @!P6 BRA `(.L_x_53685) ;  /* 0x000000000010e947 */ /* 0x000fea0003800000 */
[----:B------:R-:W-:-:S03]  /*5a40*/  UMOV UR4, 0xffffffff ;  /* 0xffffffff00047882 */ /* 0x000fc60000000000 */
[----:B------:R-:W-:Y:S05]  /*5a50*/  BRA.DIV UR4, `(.L_x_53686) ;  /* 0x0000002604d07947 */ /* 0x000fea000b800000 */
[----:B0-----:R0:W2:Y:S02]  /*5a60*/  SHFL.IDX PT, R31, R60, R56, R43 ;  /* 0x000000383c1f7389 */ /* 0x0010a400000e002b */
.L_x_53827:
[----:B--2---:R-:W-:-:S07]  /*5a70*/  IMAD R41, R14, R31, R41 ;  /* 0x0000001f0e297224 */ /* 0x004fce00078e0229 */
.L_x_53685:
[----:B------:R-:W-:-:S13]  /*5a80*/  ISETP.GE.AND P6, PT, R54, 0x8, PT ;  /* 0x000000083600780c */ /* 0x000fda0003fc6270 */
[----:B------:R-:W-:Y:S05]  /*5a90*/  @!P6 BRA `(.L_x_53687) ;  /* 0x000000000010e947 */ /* 0x000fea0003800000 */
[----:B------:R-:W-:-:S03]  /*5aa0*/  UMOV UR4, 0xffffffff ;  /* 0xffffffff00047882 */ /* 0x000fc60000000000 */
[----:B------:R-:W-:Y:S05]  /*5ab0*/  BRA.DIV UR4, `(.L_x_53688) ;  /* 0x0000002604d87947 */ /* 0x000fea000b800000 */
[----:B0-----:R0:W2:Y:S02]  /*5ac0*/  SHFL.IDX PT, R31, R60, R42, R43 ;  /* 0x0000002a3c1f7389 */ /* 0x0010a400000e002b */
.L_x_53830:
[----:B--2---:R-:W-:-:S07]  /*5ad0*/  IMAD R41, R13, R31, R41 ;  /* 0x0000001f0d297224 */ /* 0x004fce00078e0229 */
.L_x_53687:
[----:B------:R-:W-:-:S13]  /*5ae0*/  ISETP.GE.AND P6, PT, R54, 0x9, PT ;  /* 0x000000093600780c */ /* 0x000fda0003fc6270 */
[----:B------:R-:W-:Y:S05]  /*5af0*/  @!P6 BRA `(.L_x_53689) ;  /* 0x000000000010e947 */ /* 0x000fea0003800000 */
[----:B------:R-:W-:-:S03]  /*5b00*/  UMOV UR4, 0xffffffff ;  /* 0xffffffff00047882 */ /* 0x000fc60000000000 */
[----:B------:R-:W-:Y:S05]  /*5b10*/  BRA.DIV UR4, `(.L_x_53690) ;  /* 0x0000002604e07947 */ /* 0x000fea000b800000 */
[----:B0-----:R0:W2:Y:S02]  /*5b20*/  SHFL.IDX PT, R31, R60, R40, R43 ;  /* 0x000000283c1f7389 */ /* 0x0010a400000e002b */
.L_x_53833:
[----:B--2---:R-:W-:-:S07]  /*5b30*/  IMAD R41, R12, R31, R41 ;  /* 0x0000001f0c297224 */ /* 0x004fce00078e0229 */
.L_x_53689:
[----:B------:R-:W-:-:S13]  /*5b40*/  ISETP.GE.AND P6, PT, R54, 0xa, PT ;  /* 0x0000000a3600780c */ /* 0x000fda0003fc6270 */
[----:B------:R-:W-:Y:S05]  /*5b50*/  @!P6 BRA `(.L_x_53691) ;  /* 0x000000000010e947 */ /* 0x000fea0003800000 */
[----:B------:R-:W-:-:S03]  /*5b60*/  UMOV UR4, 0xffffffff ;  /* 0xffffffff00047882 */ /* 0x000fc60000000000 */
[----:B------:R-:W-:Y:S05]  /*5b70*/  BRA.DIV UR4, `(.L_x_53692) ;  /* 0x0000002604e87947 */ /* 0x000fea000b800000 */
[----:B0-----:R0:W2:Y:S02]  /*5b80*/  SHFL.IDX PT, R31, R60, R38, R43 ;  /* 0x000000263c1f7389 */ /* 0x0010a400000e002b */
.L_x_53836:
[----:B--2---:R-:W-:-:S07]  /*5b90*/  IMAD R41, R11, R31, R41 ;  /* 0x0000001f0b297224 */ /* 0x004fce00078e0229 */
.L_x_53691:
[----:B------:R-:W-:-:S13]  /*5ba0*/  ISETP.GE.AND P6, PT, R54, 0xb, PT ;  /* 0x0000000b3600780c */ /* 0x000fda0003fc6270 */
[----:B------:R-:W-:Y:S05]  /*5bb0*/  @!P6 BRA `(.L_x_53693) ;  /* 0x000000000010e947 */ /* 0x000fea0003800000 */
[----:B------:R-:W-:-:S03]  /*5bc0*/  UMOV UR4, 0xffffffff ;  /* 0xffffffff00047882 */ /* 0x000fc60000000000 */
[----:B------:R-:W-:Y:S05]  /*5bd0*/  BRA.DIV UR4, `(.L_x_53694) ;  /* 0x0000002604f07947 */ /* 0x000fea000b800000 */
[----:B0-----:R0:W2:Y:S02]  /*5be0*/  SHFL.IDX PT, R31, R60, R36, R43 ;  /* 0x000000243c1f7389 */ /* 0x0010a400000e002b */
.L_x_53839:
[----:B--2---:R-:W-:-:S07]  /*5bf0*/  IMAD R41, R10, R31, R41 ;  /* 0x0000001f0a297224 */ /* 0x004fce00078e0229 */
.L_x_53693:
[----:B------:R-:W-:-:S13]  /*5c00*/  ISETP.GE.AND P6, PT, R54, 0xc, PT ;  /* 0x0000000c3600780c */ /* 0x000fda0003fc6270 */
[----:B------:R-:W-:Y:S05]  /*5c10*/  @!P6 BRA `(.L_x_53695) ;  /* 0x000000000010e947 */ /* 0x000fea0003800000 */
[----:B------:R-:W-:-:S03]  /*5c20*/  UMOV UR4, 0xffffffff ;  /* 0xffffffff00047882 */ /* 0x000fc60000000000 */
[----:B------:R-:W-:Y:S05]  /*5c30*/  BRA.DIV UR4, `(.L_x_53696) ;  /* 0x0000002604f87947 */ /* 0x000fea000b800000 */
[----:B0-----:R0:W2:Y:S02]  /*5c40*/  SHFL.IDX PT, R31, R60, R34, R43 ;  /* 0x000000223c1f7389 */ /* 0x0010a400000e002b */
.L_x_53842:
[----:B--2---:R-:W-:-:S07]  /*5c50*/  IMAD R41, R9, R31, R41 ;  /* 0x0000001f09297224 */ /* 0x004fce00078e0229 */
.L_x_53695:
[----:B------:R-:W-:-:S13]  /*5c60*/  ISETP.GE.AND P6, PT, R54, 0xd, PT ;  /* 0x0000000d3600780c */ /* 0x000fda0003fc6270 */
[----:B------:R-:W-:Y:S05]  /*5c70*/  @!P6 BRA `(.L_x_53697) ;  /* 0x000000000010e947 */ /* 0x000fea0003800000 */
[----:B------:R-:W-:-:S03]  /*5c80*/  UMOV UR4, 0xffffffff ;  /* 0xffffffff00047882 */ /* 0x000fc60000000000 */
[----:B------:R-:W-:Y:S05]  /*5c90*/  BRA.DIV UR4, `(.L_x_53698) ;  /* 0x0000002a04007947 */ /* 0x000fea000b800000 */
[----:B0-----:R0:W2:Y:S02]  /*5ca0*/  SHFL.IDX PT, R31, R60, R32, R43 ;  /* 0x000000203c1f7389 */ /* 0x0010a400000e002b */
.L_x_53845:
[----:B--2---:R-:W-:-:S07]  /*5cb0*/  IMAD R41, R8, R31, R41 ;  /* 0x0000001f08297224 */ /* 0x004fce00078e0229 */
.L_x_53697:
[----:B------:R-:W-:-:S13]  /*5cc0*/  ISETP.GE.AND P6, PT, R54, 0xe, PT ;  /* 0x0000000e3600780c */ /* 0x000fda0003fc6270 */
[----:B------:R-:W-:Y:S05]  /*5cd0*/  @!P6 BRA `(.L_x_53699) ;  /* 0x000000000010e947 */ /* 0x000fea0003800000 */
[----:B------:R-:W-:-:S03]  /*5ce0*/  UMOV UR4, 0xffffffff ;  /* 0xffffffff00047882 */ /* 0x000fc60000000000 */
[----:B------:R-:W-:Y:S05]  /*5cf0*/  BRA.DIV UR4, `(.L_x_53700) ;  /* 0x0000002a04087947 */ /* 0x000fea000b800000 */
[----:B0-----:R0:W2:Y:S02]  /*5d00*/  SHFL.IDX PT, R31, R60, R28, R43 ;  /* 0x0000001c3c1f7389 */ /* 0x0010a400000e002b */
.L_x_53848:
[----:B--2---:R-:W-:-:S07]  /*5d10*/  IMAD R41, R7, R31, R41 ;  /* 0x0000001f07297224 */ /* 0x004fce00078e0229 */
.L_x_53699:
[----:B------:R-:W-:-:S13]  /*5d20*/  ISETP.GE.AND P6, PT, R54, 0xf, PT ;  /* 0x0000000f3600780c */ /* 0x000fda0003fc6270 */
[----:B------:R-:W-:Y:S05]  /*5d30*/  @!P6 BRA `(.L_x_53701) ;  /* 0x000000000010e947 */ /* 0x000fea0003800000 */
[----:B------:R-:W-:-:S03]  /*5d40*/  UMOV UR4, 0xffffffff ;  /* 0xffffffff00047882 */ /* 0x000fc60000000000 */
[----:B------:R-:W-:Y:S05]  /*5d50*/  BRA.DIV UR4, `(.L_x_53702) ;  /* 0x0000002a04107947 */ /* 0x000fea000b800000 */
[----:B0-----:R0:W2:Y:S02]  /*5d60*/  SHFL.IDX PT, R31, R60, R26, R43 ;  /* 0x0000001a3c1f7389 */ /* 0x0010a400000e002b */
.L_x_53851:
[----:B--2---:R-:W-:-:S07]  /*5d70*/  IMAD R41, R6, R31, R41 ;  /* 0x0000001f06297224 */ /* 0x004fce00078e0229 */
.L_x_53701:
[----:B------:R-:W-:-:S13]  /*5d80*/  ISETP.GE.AND P6, PT, R54, 0x10, PT ;  /* 0x000000103600780c */ /* 0x000fda0003fc6270 */
[----:B------:R-:W-:Y:S05]  /*5d90*/  @!P6 BRA `(.L_x_53703) ;  /* 0x000000000010e947 */ /* 0x000fea0003800000 */
[----:B------:R-:W-:-:S03]  /*5da0*/  UMOV UR4, 0xffffffff ;  /* 0xffffffff00047882 */ /* 0x000fc60000000000 */
[----:B------:R-:W-:Y:S05]  /*5db0*/  BRA.DIV UR4, `(.L_x_53704) ;  /* 0x0000002a04187947 */ /* 0x000fea000b800000 */
[----:B0-----:R0:W2:Y:S02]  /*5dc0*/  SHFL.IDX PT, R31, R60, R35, R43 ;  /* 0x000000233c1f7389 */ /* 0x0010a400000e002b */
.L_x_53854:
[----:B--2---:R-:W-:-:S07]  /*5dd0*/  IMAD R41, R5, R31, R41 ;  /* 0x0000001f05297224 */ /* 0x004fce00078e0229 */
.L_x_53703:
[----:B------:R-:W-:-:S07]  /*5de0*/  IMAD.MOV.U32 R2, RZ, RZ, R4 ;  /* 0x000000ffff027224 */ /* 0x000fce00078e0004 */
.L_x_53705:
        /* <DEDUP_REMOVED lines=35> */
.L_x_53672:
[----:B------:R-:W-:Y:S05]  /*6020*/  @!P5 BRA `(.L_x_53707) ;  /* 0xffffffe800a8d947 */ /* 0x000fea000383ffff */
.L_x_53548:
        /* <DEDUP_REMOVED lines=81> */
.L_x_53710:
        /* <DEDUP_REMOVED lines=27> */
.L_x_53709:
[----:B------:R-:W-:Y:S05]  /*66f0*/  BSYNC.RECONVERGENT B0 ;  /* 0x0000000000007941 */ /* 0x000fea0003800200 */
.L_x_53708:
        /* <DEDUP_REMOVED lines=21> */
.L_x_53711:
        /* <DEDUP_REMOVED lines=102> */
.L_x_53570:
[----:B------:R-:W-:Y:S01]  /*6eb0*/  BSSY B2, `(.L_x_53712) ;  /* 0x0000006000027945 */ /* 0x000fe20003800000 */
[----:B------:R-:W-:Y:S02]  /*6ec0*/  IMAD.MOV.U32 R30, RZ, RZ, R20 ;  /* 0x000000ffff1e7224 */ /* 0x000fe400078e0014 */
[----:B------:R-:W-:-:S07]  /*6ed0*/  IMAD.MOV.U32 R31, RZ, RZ, -0x1 ;  /* 0xffffffffff1f7424 */ /* 0x000fce00078e00ff */
[----:B01234-:R-:W-:Y:S05]  /*6ee0*/  WARPSYNC.COLLECTIVE R31, `(.L_x_53713) ;  /* 0x000000001f087348 */ /* 0x01ffea0003c00000 */
[----:B-1----:R1:W0:Y:S02]  /*6ef0*/  SHFL.IDX P6, R31, R60, R30, R43 ;  /* 0x0000001e3c1f7389 */ /* 0x00222400000c002b */
[----:B01234-:R-:W-:Y:S05]  /*6f00*/  ENDCOLLECTIVE ;  /* 0x000000000000791b */ /* 0x01ffea0003800000 */
.L_x_53713:
[----:B------:R-:W-:Y:S05]  /*6f10*/  BSYNC B2 ;  /* 0x0000000000027941 */ /* 0x000fea0003800000 */
.L_x_53712:
[----:B------:R-:W-:Y:S05]  /*6f20*/  BRA `(.L_x_53714) ;  /* 0xffffffb400bc7947 */ /* 0x000fea000383ffff */
.L_x_53572:
[----:B------:R-:W-:Y:S01]  /*6f30*/  BSSY B2, `(.L_x_53715) ;  /* 0x0000006000027945 */ /* 0x000fe20003800000 */
[----:B------:R-:W-:Y:S01]  /*6f40*/  MOV R30, R42 ;  /* 0x0000002a001e7202 */ /* 0x000fe20000000f00 */
[----:B------:R-:W-:-:S07]  /*6f50*/  IMAD.MOV.U32 R31, RZ, RZ, -0x1 ;  /* 0xffffffffff1f7424 */ /* 0x000fce00078e00ff */
[----:B01234-:R-:W-:Y:S05]  /*6f60*/  WARPSYNC.COLLECTIVE R31, `(.L_x_53716) ;  /* 0x000000001f087348 */ /* 0x01ffea0003c00000 */
[----:B-1----:R1:W0:Y:S02]  /*6f70*/  SHFL.IDX P6, R31, R60, R30, R43 ;  /* 0x0000001e3c1f7389 */ /* 0x00222400000c002b */
[----:B01234-:R-:W-:Y:S05]  /*6f80*/  ENDCOLLECTIVE ;  /* 0x000000000000791b */ /* 0x01ffea0003800000 */
.L_x_53716:
[----:B------:R-:W-:Y:S05]  /*6f90*/  BSYNC B2 ;  /* 0x0000000000027941 */ /* 0x000fea0003800000 */
.L_x_53715:
[----:B------:R-:W-:Y:S05]  /*6fa0*/  BRA `(.L_x_53717) ;  /* 0xffffffb400b07947 */ /* 0x000fea000383ffff */
.L_x_53574:
[----:B------:R-:W-:Y:S01]  /*6fb0*/  BSSY B2, `(.L_x_53718) ;  /* 0x0000006000027945 */ /* 0x000fe20003800000 */
[----:B------:R-:W-:Y:S02]  /*6fc0*/  IMAD.MOV.U32 R30, RZ, RZ, R41 ;  /* 0x000000ffff1e7224 */ /* 0x000fe400078e0029 */
[----:B------:R-:W-:-:S07]  /*6fd0*/  IMAD.MOV.U32 R31, RZ, RZ, -0x1 ;  /* 0xffffffffff1f7424 */ /* 0x000fce00078e00ff */
[----:B01234-:R-:W-:Y:S05]  /*6fe0*/  WARPSYNC.COLLECTIVE R31, `(.L_x_53719) ;  /* 0x000000001f087348 */ /* 0x01ffea0003c00000 */
[----:B-1----:R1:W0:Y:S02]  /*6ff0*/  SHFL.IDX P6, R31, R60, R30, R43 ;  /* 0x0000001e3c1f7389 */ /* 0x00222400000c002b */
[----:B01234-:R-:W-:Y:S05]  /*7000*/  ENDCOLLECTIVE ;  /* 0x000000000000791b */ /* 0x01ffea0003800000 */
.L_x_53719:
[----:B------:R-:W-:Y:S05]  /*7010*/  BSYNC B2 ;  /* 0x0000000000027941 */ /* 0x000fea0003800000 */
.L_x_53718:
[----:B------:R-:W-:Y:S05]  /*7020*/  BRA `(.L_x_53720) ;  /* 0xffffffb400a47947 */ /* 0x000fea000383ffff */
.L_x_53576:
[----:B------:R-:W-:Y:S01]  /*7030*/  BSSY B2, `(.L_x_53721) ;  /* 0x0000006000027945 */ /* 0x000fe20003800000 */
[----:B------:R-:W-:Y:S02]  /*7040*/  IMAD.MOV.U32 R30, RZ, RZ, R40 ;  /* 0x000000ffff1e7224 */ /* 0x000fe400078e0028 */
[----:B------:R-:W-:-:S07]  /*7050*/  IMAD.MOV.U32 R31, RZ, RZ, -0x1 ;  /* 0xffffffffff1f7424 */ /* 0x000fce00078e00ff */
[----:B01234-:R-:W-:Y:S05]  /*7060*/  WARPSYNC.COLLECTIVE R31, `(.L_x_53722) ;  /* 0x000000001f087348 */ /* 0x01ffea0003c00000 */
[----:B-1----:R1:W0:Y:S02]  /*7070*/  SHFL.IDX P6, R31, R60, R30, R43 ;  /* 0x0000001e3c1f7389 */ /* 0x00222400000c002b */
[----:B01234-:R-:W-:Y:S05]  /*7080*/  ENDCOLLECTIVE ;  /* 0x000000000000791b */ /* 0x01ffea0003800000 */
.L_x_53722:
[----:B------:R-:W-:Y:S05]  /*7090*/  BSYNC B2 ;  /* 0x0000000000027941 */ /* 0x000fea0003800000 */
.L_x_53721:
[----:B------:R-:W-:Y:S05]  /*70a0*/  BRA `(.L_x_53723) ;  /* 0xffffffb400987947 */ /* 0x000fea000383ffff */
.L_x_53578:
[----:B------:R-:W-:Y:S01]  /*70b0*/  BSSY B2, `(.L_x_53724) ;  /* 0x0000006000027945 */ /* 0x000fe20003800000 */
[----:B------:R-:W-:Y:S02]  /*70c0*/  IMAD.MOV.U32 R30, RZ, RZ, R39 ;  /* 0x000000ffff1e7224 */ /* 0x000fe400078e0027 */
[----:B------:R-:W-:-:S07]  /*70d0*/  IMAD.MOV.U32 R31, RZ, RZ, -0x1 ;  /* 0xffffffffff1f7424 */ /* 0x000fce00078e00ff */
[----:B01234-:R-:W-:Y:S05]  /*70e0*/  WARPSYNC.COLLECTIVE R31, `(.L_x_53725) ;  /* 0x000000001f087348 */ /* 0x01ffea0003c00000 */
[----:B-1----:R1:W0:Y:S02]  /*70f0*/  SHFL.IDX P6, R31, R60, R30, R43 ;  /* 0x0000001e3c1f7389 */ /* 0x00222400000c002b */
[----:B01234-:R-:W-:Y:S05]  /*7100*/  ENDCOLLECTIVE ;  /* 0x000000000000791b */ /* 0x01ffea0003800000 */
.L_x_53725:
[----:B------:R-:W-:Y:S05]  /*7110*/  BSYNC B2 ;  /* 0x0000000000027941 */ /* 0x000fea0003800000 */
.L_x_53724:
[----:B------:R-:W-:Y:S05]  /*7120*/  BRA `(.L_x_53726) ;  /* 0xffffffb4008c7947 */ /* 0x000fea000383ffff */
.L_x_53580:
[----:B------:R-:W-:Y:S01]  /*7130*/  BSSY B2, `(.L_x_53727) ;  /* 0x0000006000027945 */ /* 0x000fe20003800000 */
[----:B------:R-:W-:Y:S01]  /*7140*/  MOV R30, R38 ;  /* 0x00000026001e7202 */ /* 0x000fe20000000f00 */
[----:B------:R-:W-:-:S07]  /*7150*/  IMAD.MOV.U32 R31, RZ, RZ, -0x1 ;  /* 0xffffffffff1f7424 */ /* 0x000fce00078e00ff */
[----:B01234-:R-:W-:Y:S05]  /*7160*/  WARPSYNC.COLLECTIVE R31, `(.L_x_53728) ;  /* 0x000000001f087348 */ /* 0x01ffea0003c00000 */
[----:B-1----:R1:W0:Y:S02]  /*7170*/  SHFL.IDX P6, R31, R60, R30, R43 ;  /* 0x0000001e3c1f7389 */ /* 0x00222400000c002b */
[----:B01234-:R-:W-:Y:S05]  /*7180*/  ENDCOLLECTIVE ;  /* 0x000000000000791b */ /* 0x01ffea0003800000 */
.L_x_53728:
[----:B------:R-:W-:Y:S05]  /*7190*/  BSYNC B2 ;  /* 0x0000000000027941 */ /* 0x000fea0003800000 */
.L_x_53727:
[----:B------:R-:W-:Y:S05]  /*71a0*/  BRA `(.L_x_53729) ;  /* 0xffffffb400807947 */ /* 0x000fea000383ffff */
.L_x_53582:
[----:B------:R-:W-:Y:S01]  /*71b0*/  BSSY B2, `(.L_x_53730) ;  /* 0x0000006000027945 */ /* 0x000fe20003800000 */
[----:B------:R-:W-:Y:S02]  /*71c0*/  IMAD.MOV.U32 R30, RZ, RZ, R37 ;  /* 0x000000ffff1e7224 */ /* 0x000fe400078e0025 */
[----:B------:R-:W-:-:S07]  /*71d0*/  IMAD.MOV.U32 R31, RZ, RZ, -0x1 ;  /* 0xffffffffff1f7424 */ /* 0x000fce00078e00ff */
[----:B01234-:R-:W-:Y:S05]  /*71e0*/  WARPSYNC.COLLECTIVE R31, `(.L_x_53731) ;  /* 0x000000001f087348 */ /* 0x01ffea0003c00000 */
[----:B-1----:R1:W0:Y:S02]  /*71f0*/  SHFL.IDX P6, R31, R60, R30, R43 ;  /* 0x0000001e3c1f7389 */ /* 0x00222400000c002b */
[----:B01234-:R-:W-:Y:S05]  /*7200*/  ENDCOLLECTIVE ;  /* 0x000000000000791b */ /* 0x01ffea0003800000 */
.L_x_53731:
[----:B------:R-:W-:Y:S05]  /*7210*/  BSYNC B2 ;  /* 0x0000000000027941 */ /* 0x000fea0003800000 */
.L_x_53730:
[----:B------:R-:W-:Y:S05]  /*7220*/  BRA `(.L_x_53732) ;  /* 0xffffffb400807947 */ /* 0x000fea000383ffff */
.L_x_53584:
[----:B------:R-:W-:Y:S01]  /*7230*/  BSSY B2, `(.L_x_53733) ;  /* 0x0000006000027945 */ /* 0x000fe20003800000 */
[----:B------:R-:W-:Y:S02]  /*7240*/  IMAD.MOV.U32 R30, RZ, RZ, R36 ;  /* 0x000000ffff1e7224 */ /* 0x000fe400078e0024 */
[----:B------:R-:W-:-:S07]  /*7250*/  IMAD.MOV.U32 R31, RZ, RZ, -0x1 ;  /* 0xffffffffff1f7424 */ /* 0x000fce00078e00ff */
[----:B01234-:R-:W-:Y:S05]  /*7260*/  WARPSYNC.COLLECTIVE R31, `(.L_x_53734) ;  /* 0x000000001f087348 */ /* 0x01ffea0003c00000 */
[----:B-1----:R1:W0:Y:S02]  /*7270*/  SHFL.IDX P6, R31, R60, R30, R43 ;  /* 0x0000001e3c1f7389 */ /* 0x00222400000c002b */
[----:B01234-:R-:W-:Y:S05]  /*7280*/  ENDCOLLECTIVE ;  /* 0x000000000000791b */ /* 0x01ffea0003800000 */
.L_x_53734:
[----:B------:R-:W-:Y:S05]  /*7290*/  BSYNC B2 ;  /* 0x0000000000027941 */ /* 0x000fea0003800000 */
.L_x_53733:
[----:B------:R-:W-:Y:S05]  /*72a0*/  BRA `(.L_x_53735) ;  /* 0xffffffb400787947 */ /* 0x000fea000383ffff */
.L_x_53586:
[----:B------:R-:W-:Y:S01]  /*72b0*/  BSSY B2, `(.L_x_53736) ;  /* 0x0000006000027945 */ /* 0x000fe20003800000 */
[----:B------:R-:W-:Y:S02]  /*72c0*/  IMAD.MOV.U32 R30, RZ, RZ, R35 ;  /* 0x000000ffff1e7224 */ /* 0x000fe400078e0023 */
[----:B------:R-:W-:-:S07]  /*72d0*/  IMAD.MOV.U32 R31, RZ, RZ, -0x1 ;  /* 0xffffffffff1f7424 */ /* 0x000fce00078e00ff */
[----:B01234-:R-:W-:Y:S05]  /*72e0*/  WARPSYNC.COLLECTIVE R31, `(.L_x_53737) ;  /* 0x000000001f087348 */ /* 0x01ffea0003c00000 */
[----:B-1----:R1:W0:Y:S02]  /*72f0*/  SHFL.IDX P6, R31, R60, R30, R43 ;  /* 0x0000001e3c1f7389 */ /* 0x00222400000c002b */
[----:B01234-:R-:W-:Y:S05]  /*7300*/  ENDCOLLECTIVE ;  /* 0x000000000000791b */ /* 0x01ffea0003800000 */
.L_x_53737:
[----:B------:R-:W-:Y:S05]  /*7310*/  BSYNC B2 ;  /* 0x0000000000027941 */ /* 0x000fea0003800000 */
.L_x_53736:
[----:B------:R-:W-:Y:S05]  /*7320*/  BRA `(.L_x_53738) ;  /* 0xffffffb400707947 */ /* 0x000fea000383ffff */
.L_x_53588:
[----:B------:R-:W-:Y:S01]  /*7330*/  BSSY B2, `(.L_x_53739) ;  /* 0x0000006000027945 */ /* 0x000fe20003800000 */
[----:B------:R-:W-:Y:S01]  /*7340*/  MOV R30, R34 ;  /* 0x00000022001e7202 */ /* 0x000fe20000000f00 */
[----:B------:R-:W-:-:S07]  /*7350*/  IMAD.MOV.U32 R31, RZ, RZ, -0x1 ;  /* 0xffffffffff1f7424 */ /* 0x000fce00078e00ff */
[----:B01234-:R-:W-:Y:S05]  /*7360*/  WARPSYNC.COLLECTIVE R31, `(.L_x_53740) ;  /* 0x000000001f087348 */ /* 0x01ffea0003c00000 */
[----:B-1----:R1:W0:Y:S02]  /*7370*/  SHFL.IDX P6, R31, R60, R30, R43 ;  /* 0x0000001e3c1f7389 */ /* 0x00222400000c002b */
[----:B01234-:R-:W-:Y:S05]  /*7380*/  ENDCOLLECTIVE ;  /* 0x000000000000791b */ /* 0x01ffea0003800000 */
.L_x_53740:
[----:B------:R-:W-:Y:S05]  /*7390*/  BSYNC B2 ;  /* 0x0000000000027941 */ /* 0x000fea0003800000 */
.L_x_53739:
[----:B------:R-:W-:Y:S05]  /*73a0*/  BRA `(.L_x_53741) ;  /* 0xffffffb400687947 */ /* 0x000fea000383ffff */
.L_x_53590:
[----:B------:R-:W-:Y:S01]  /*73b0*/  BSSY B2, `(.L_x_53742) ;  /* 0x0000006000027945 */ /* 0x000fe20003800000 */
[----:B------:R-:W-:Y:S02]  /*73c0*/  IMAD.MOV.U32 R30, RZ, RZ, R33 ;  /* 0x000000ffff1e7224 */ /* 0x000fe400078e0021 */
[----:B------:R-:W-:-:S07]  /*73d0*/  IMAD.MOV.U32 R31, RZ, RZ, -0x1 ;  /* 0xffffffffff1f7424 */ /* 0x000fce00078e00ff */
[----:B01234-:R-:W-:Y:S05]  /*73e0*/  WARPSYNC.COLLECTIVE R31, `(.L_x_53743) ;  /* 0x000000001f087348 */ /* 0x01ffea0003c00000 */
[----:B-1----:R1:W0:Y:S02]  /*73f0*/  SHFL.IDX P6, R31, R60, R30, R43 ;  /* 0x0000001e3c1f7389 */ /* 0x00222400000c002b */
[----:B01234-:R-:W-:Y:S05]  /*7400*/  ENDCOLLECTIVE ;  /* 0x000000000000791b */ /* 0x01ffea0003800000 */
.L_x_53743:
[----:B------:R-:W-:Y:S05]  /*7410*/  BSYNC B2 ;  /* 0x0000000000027941 */ /* 0x000fea0003800000 */
.L_x_53742:
[----:B------:R-:W-:Y:S05]  /*7420*/  BRA `(.L_x_53744) ;  /* 0xffffffb400607947 */ /* 0x000fea000383ffff */
.L_x_53592:
[----:B------:R-:W-:Y:S01]  /*7430*/  BSSY B2, `(.L_x_53745) ;  /* 0x0000006000027945 */ /* 0x000fe20003800000 */
[----:B------:R-:W-:Y:S02]  /*7440*/  IMAD.MOV.U32 R30, RZ, RZ, R32 ;  /* 0x000000ffff1e7224 */ /* 0x000fe400078e0020 */
[----:B------:R-:W-:-:S07]  /*7450*/  IMAD.MOV.U32 R31, RZ, RZ, -0x1 ;  /* 0xffffffffff1f7424 */ /* 0x000fce00078e00ff */
[----:B01234-:R-:W-:Y:S05]  /*7460*/  WARPSYNC.COLLECTIVE R31, `(.L_x_53746) ;  /* 0x000000001f087348 */ /* 0x01ffea0003c00000 */
[----:B-1----:R1:W0:Y:S02]  /*7470*/  SHFL.IDX P6, R31, R60, R30, R43 ;  /* 0x0000001e3c1f7389 */ /* 0x00222400000c002b */
[----:B01234-:R-:W-:Y:S05]  /*7480*/  ENDCOLLECTIVE ;  /* 0x000000000000791b */ /* 0x01ffea0003800000 */
.L_x_53746:
[----:B------:R-:W-:Y:S05]  /*7490*/  BSYNC B2 ;  /* 0x0000000000027941 */ /* 0x000fea0003800000 */
.L_x_53745:
[----:B------:R-:W-:Y:S05]  /*74a0*/  BRA `(.L_x_53747) ;  /* 0xffffffb400587947 */ /* 0x000fea000383ffff */
.L_x_53594:
[----:B------:R-:W-:Y:S01]  /*74b0*/  BSSY B2, `(.L_x_53748) ;  /* 0x0000006000027945 */ /* 0x000fe20003800000 */
[----:B------:R-:W-:Y:S02]  /*74c0*/  IMAD.MOV.U32 R30, RZ, RZ, R29 ;  /* 0x000000ffff1e7224 */ /* 0x000fe400078e001d */
[----:B------:R-:W-:-:S07]  /*74d0*/  IMAD.MOV.U32 R31, RZ, RZ, -0x1 ;  /* 0xffffffffff1f7424 */ /* 0x000fce00078e00ff */
[----:B01234-:R-:W-:Y:S05]  /*74e0*/  WARPSYNC.COLLECTIVE R31, `(.L_x_53749) ;  /* 0x000000001f087348 */ /* 0x01ffea0003c00000 */
[----:B-1----:R1:W0:Y:S02]  /*74f0*/  SHFL.IDX P6, R31, R60, R30, R43 ;  /* 0x0000001e3c1f7389 */ /* 0x00222400000c002b */
[----:B01234-:R-:W-:Y:S05]  /*7500*/  ENDCOLLECTIVE ;  /* 0x000000000000791b */ /* 0x01ffea0003800000 */
.L_x_53749:
[----:B------:R-:W-:Y:S05]  /*7510*/  BSYNC B2 ;  /* 0x0000000000027941 */ /* 0x000fea0003800000 */
.L_x_53748:
[----:B------:R-:W-:Y:S05]  /*7520*/  BRA `(.L_x_53750) ;  /* 0xffffffb400507947 */ /* 0x000fea000383ffff */
.L_x_53596:
[----:B------:R-:W-:Y:S01]  /*7530*/  BSSY B2, `(.L_x_53751) ;  /* 0x0000006000027945 */ /* 0x000fe20003800000 */
[----:B------:R-:W-:Y:S01]  /*7540*/  MOV R30, R28 ;  /* 0x0000001c001e7202 */ /* 0x000fe20000000f00 */
[----:B------:R-:W-:-:S07]  /*7550*/  IMAD.MOV.U32 R31, RZ, RZ, -0x1 ;  /* 0xffffffffff1f7424 */ /* 0x000fce00078e00ff */
[----:B01234-:R-:W-:Y:S05]  /*7560*/  WARPSYNC.COLLECTIVE R31, `(.L_x_53752) ;  /* 0x000000001f087348 */ /* 0x01ffea0003c00000 */
[----:B-1----:R1:W0:Y:S02]  /*7570*/  SHFL.IDX P6, R31, R60, R30, R43 ;  /* 0x0000001e3c1f7389 */ /* 0x00222400000c002b */
[----:B01234-:R-:W-:Y:S05]  /*7580*/  ENDCOLLECTIVE ;  /* 0x000000000000791b */ /* 0x01ffea0003800000 */
.L_x_53752:
[----:B------:R-:W-:Y:S05]  /*7590*/  BSYNC B2 ;  /* 0x0000000000027941 */ /* 0x000fea0003800000 */
.L_x_53751:
[----:B------:R-:W-:Y:S05]  /*75a0*/  BRA `(.L_x_53753) ;  /* 0xffffffb400487947 */ /* 0x000fea000383ffff */
.L_x_53598:
[----:B------:R-:W-:Y:S01]  /*75b0*/  BSSY B2, `(.L_x_53754) ;  /* 0x0000006000027945 */ /* 0x000fe20003800000 */
[----:B------:R-:W-:Y:S02]  /*75c0*/  IMAD.MOV.U32 R30, RZ, RZ, R27 ;  /* 0x000000ffff1e7224 */ /* 0x000fe400078e001b */
[----:B------:R-:W-:-:S07]  /*75d0*/  IMAD.MOV.U32 R31, RZ, RZ, -0x1 ;  /* 0xffffffffff1f7424 */ /* 0x000fce00078e00ff */
[----:B01234-:R-:W-:Y:S05]  /*75e0*/  WARPSYNC.COLLECTIVE R31, `(.L_x_53755) ;  /* 0x000000001f087348 */ /* 0x01ffea0003c00000 */
[----:B-1----:R1:W0:Y:S02]  /*75f0*/  SHFL.IDX P6, R31, R60, R30, R43 ;  /* 0x0000001e3c1f7389 */ /* 0x00222400000c002b */
[----:B01234-:R-:W-:Y:S05]  /*7600*/  ENDCOLLECTIVE ;  /* 0x000000000000791b */ /* 0x01ffea0003800000 */
.L_x_53755:
[----:B------:R-:W-:Y:S05]  /*7610*/  BSYNC B2 ;  /* 0x0000000000027941 */ /* 0x000fea0003800000 */
.L_x_53754:
[----:B------:R-:W-:Y:S05]  /*7620*/  BRA `(.L_x_53756) ;  /* 0xffffffb400407947 */ /* 0x000fea000383ffff */
.L_x_53600:
[----:B------:R-:W-:Y:S01]  /*7630*/  BSSY B2, `(.L_x_53757) ;  /* 0x0000006000027945 */ /* 0x000fe20003800000 */
[----:B------:R-:W-:Y:S02]  /*7640*/  IMAD.MOV.U32 R30, RZ, RZ, R55 ;  /* 0x000000ffff1e7224 */ /* 0x000fe400078e0037 */
[----:B------:R-:W-:-:S07]  /*7650*/  IMAD.MOV.U32 R31, RZ, RZ, -0x1 ;  /* 0xffffffffff1f7424 */ /* 0x000fce00078e00ff */
[----:B01234-:R-:W-:Y:S05]  /*7660*/  WARPSYNC.COLLECTIVE R31, `(.L_x_53758) ;  /* 0x000000001f087348 */ /* 0x01ffea0003c00000 */
[----:B-1----:R1:W0:Y:S02]  /*7670*/  SHFL.IDX P6, R31, R60, R30, R43 ;  /* 0x0000001e3c1f7389 */ /* 0x00222400000c002b */
[----:B01234-:R-:W-:Y:S05]  /*7680*/  ENDCOLLECTIVE ;  /* 0x000000000000791b */ /* 0x01ffea0003800000 */
.L_x_53758:
[----:B------:R-:W-:Y:S05]  /*7690*/  BSYNC B2 ;  /* 0x0000000000027941 */ /* 0x000fea0003800000 */
.L_x_53757:
[----:B------:R-:W-:Y:S05]  /*76a0*/  BRA `(.L_x_53759) ;  /* 0xffffffb400387947 */ /* 0x000fea000383ffff */
.L_x_53623:
[----:B------:R-:W-:Y:S01]  /*76b0*/  BSSY B1, `(.L_x_53760) ;  /* 0x0000006000017945 */ /* 0x000fe20003800000 */
[----:B------:R-:W-:Y:S02]  /*76c0*/  IMAD.MOV.U32 R30, RZ, RZ, R18 ;  /* 0x000000ffff1e7224 */ /* 0x000fe400078e0012 */
[----:B------:R-:W-:-:S07]  /*76d0*/  IMAD.MOV.U32 R31, RZ, RZ, -0x1 ;  /* 0xffffffffff1f7424 */ /* 0x000fce00078e00ff */
[----:B01234-:R-:W-:Y:S05]  /*76e0*/  WARPSYNC.COLLECTIVE R31, `(.L_x_53761) ;  /* 0x000000001f087348 */ /* 0x01ffea0003c00000 */
[----:B0-----:R0:W0:Y:S02]  /*76f0*/  SHFL.IDX P6, R31, R60, R30, R43 ;  /* 0x0000001e3c1f7389 */ /* 0x00102400000c002b */
[----:B01234-:R-:W-:Y:S05]  /*7700*/  ENDCOLLECTIVE ;  /* 0x000000000000791b */ /* 0x01ffea0003800000 */
.L_x_53761:
[----:B------:R-:W-:Y:S05]  /*7710*/  BSYNC B1 ;  /* 0x0000000000017941 */ /* 0x000fea0003800000 */
.L_x_53760:
[----:B------:R-:W-:Y:S05]  /*7720*/  BRA `(.L_x_53762) ;  /* 0xffffffc800587947 */ /* 0x000fea000383ffff */
.L_x_53625:
[----:B------:R-:W-:Y:S01]  /*7730*/  BSSY B1, `(.L_x_53763) ;  /* 0x0000006000017945 */ /* 0x000fe20003800000 */
[----:B------:R-:W-:Y:S01]  /*7740*/  MOV R30, R41 ;  /* 0x00000029001e7202 */ /* 0x000fe20000000f00 */
[----:B------:R-:W-:-:S07]  /*7750*/  IMAD.MOV.U32 R31, RZ, RZ, -0x1 ;  /* 0xffffffffff1f7424 */ /* 0x000fce00078e00ff */
[----:B01234-:R-:W-:Y:S05]  /*7760*/  WARPSYNC.COLLECTIVE R31, `(.L_x_53764) ;  /* 0x000000001f087348 */ /* 0x01ffea0003c00000 */
[----:B0-----:R0:W0:Y:S02]  /*7770*/  SHFL.IDX P6, R31, R60, R30, R43 ;  /* 0x0000001e3c1f7389 */ /* 0x00102400000c002b */
[----:B01234-:R-:W-:Y:S05]  /*7780*/  ENDCOLLECTIVE ;  /* 0x000000000000791b */ /* 0x01ffea0003800000 */
.L_x_53764:
[----:B------:R-:W-:Y:S05]  /*7790*/  BSYNC B1 ;  /* 0x0000000000017941 */ /* 0x000fea0003800000 */
.L_x_53763:
[----:B------:R-:W-:Y:S05]  /*77a0*/  BRA `(.L_x_53765) ;  /* 0xffffffc8004c7947 */ /* 0x000fea000383ffff */
.L_x_53627:
[----:B------:R-:W-:Y:S01]  /*77b0*/  BSSY B1, `(.L_x_53766) ;  /* 0x0000006000017945 */ /* 0x000fe20003800000 */
[----:B------:R-:W-:Y:S02]  /*77c0*/  IMAD.MOV.U32 R30, RZ, RZ, R40 ;  /* 0x000000ffff1e7224 */ /* 0x000fe400078e0028 */
[----:B------:R-:W-:-:S07]  /*77d0*/  IMAD.MOV.U32 R31, RZ, RZ, -0x1 ;  /* 0xffffffffff1f7424 */ /* 0x000fce00078e00ff */
[----:B01234-:R-:W-:Y:S05]  /*77e0*/  WARPSYNC.COLLECTIVE R31, `(.L_x_53767) ;  /* 0x000000001f087348 */ /* 0x01ffea0003c00000 */
[----:B0-----:R0:W0:Y:S02]  /*77f0*/  SHFL.IDX P6, R31, R60, R30, R43 ;  /* 0x0000001e3c1f7389 */ /* 0x00102400000c002b */
[----:B01234-:R-:W-:Y:S05]  /*7800*/  ENDCOLLECTIVE ;  /* 0x000000000000791b */ /* 0x01ffea0003800000 */
.L_x_53767:
[----:B------:R-:W-:Y:S05]  /*7810*/  BSYNC B1 ;  /* 0x0000000000017941 */ /* 0x000fea0003800000 */
.L_x_53766:
[----:B------:R-:W-:Y:S05]  /*7820*/  BRA `(.L_x_53768) ;  /* 0xffffffc800407947 */ /* 0x000fea000383ffff */
.L_x_53629:
[----:B------:R-:W-:Y:S01]  /*7830*/  BSSY B1, `(.L_x_53769) ;  /* 0x0000006000017945 */ /* 0x000fe20003800000 */
[----:B------:R-:W-:Y:S02]  /*7840*/  IMAD.MOV.U32 R30, RZ, RZ, R39 ;  /* 0x000000ffff1e7224 */ /* 0x000fe400078e0027 */
[----:B------:R-:W-:-:S07]  /*7850*/  IMAD.MOV.U32 R31, RZ, RZ, -0x1 ;  /* 0xffffffffff1f7424 */ /* 0x000fce00078e00ff */
[----:B01234-:R-:W-:Y:S05]  /*7860*/  WARPSYNC.COLLECTIVE R31, `(.L_x_53770) ;  /* 0x000000001f087348 */ /* 0x01ffea0003c00000 */
[----:B0-----:R0:W0:Y:S02]  /*7870*/  SHFL.IDX P6, R31, R60, R30, R43 ;  /* 0x0000001e3c1f7389 */ /* 0x00102400000c002b */
[----:B01234-:R-:W-:Y:S05]  /*7880*/  ENDCOLLECTIVE ;  /* 0x000000000000791b */ /* 0x01ffea0003800000 */
.L_x_53770:
[----:B------:R-:W-:Y:S05]  /*7890*/  BSYNC B1 ;  /* 0x0000000000017941 */ /* 0x000fea0003800000 */
.L_x_53769:
[----:B------:R-:W-:Y:S05]  /*78a0*/  BRA `(.L_x_53771) ;  /* 0xffffffc800347947 */ /* 0x000fea000383ffff */
.L_x_53631:
[----:B------:R-:W-:Y:S01]  /*78b0*/  BSSY B1, `(.L_x_53772) ;  /* 0x0000006000017945 */ /* 0x000fe20003800000 */
[----:B------:R-:W-:Y:S02]  /*78c0*/  IMAD.MOV.U32 R30, RZ, RZ, R38 ;  /* 0x000000ffff1e7224 */ /* 0x000fe400078e0026 */
[----:B------:R-:W-:-:S07]  /*78d0*/  IMAD.MOV.U32 R31, RZ, RZ, -0x1 ;  /* 0xffffffffff1f7424 */ /* 0x000fce00078e00ff */
[----:B01234-:R-:W-:Y:S05]  /*78e0*/  WARPSYNC.COLLECTIVE R31, `(.L_x_53773) ;  /* 0x000000001f087348 */ /* 0x01ffea0003c00000 */
[----:B0-----:R0:W0:Y:S02]  /*78f0*/  SHFL.IDX P6, R31, R60, R30, R43 ;  /* 0x0000001e3c1f7389 */ /* 0x00102400000c002b */
[----:B01234-:R-:W-:Y:S05]  /*7900*/  ENDCOLLECTIVE ;  /* 0x000000000000791b */ /* 0x01ffea0003800000 */
.L_x_53773:
[----:B------:R-:W-:Y:S05]  /*7910*/  BSYNC B1 ;  /* 0x0000000000017941 */ /* 0x000fea0003800000 */
.L_x_53772:
[----:B------:R-:W-:Y:S05]  /*7920*/  BRA `(.L_x_53774) ;  /* 0xffffffc800287947 */ /* 0x000fea000383ffff */
.L_x_53633:
[----:B------:R-:W-:Y:S01]  /*7930*/  BSSY B1, `(.L_x_53775) ;  /* 0x0000006000017945 */ /* 0x000fe20003800000 */
[----:B------:R-:W-:Y:S01]  /*7940*/  MOV R30, R37 ;  /* 0x00000025001e7202 */ /* 0x000fe20000000f00 */
[----:B------:R-:W-:-:S07]  /*7950*/  IMAD.MOV.U32 R31, RZ, RZ, -0x1 ;  /* 0xffffffffff1f7424 */ /* 0x000fce00078e00ff */
[----:B01234-:R-:W-:Y:S05]  /*7960*/  WARPSYNC.COLLECTIVE R31, `(.L_x_53776) ;  /* 0x000000001f087348 */ /* 0x01ffea0003c00000 */
[----:B0-----:R0:W0:Y:S02]  /*7970*/  SHFL.IDX P6, R31, R60, R30, R43 ;  /* 0x0000001e3c1f7389 */ /* 0x00102400000c002b */
[----:B01234-:R-:W-:Y:S05]  /*7980*/  ENDCOLLECTIVE ;  /* 0x000000000000791b */ /* 0x01ffea0003800000 */
.L_x_53776:
[----:B------:R-:W-:Y:S05]  /*7990*/  BSYNC B1 ;  /* 0x0000000000017941 */ /* 0x000fea0003800000 */
.L_x_53775:
[----:B------:R-:W-:Y:S05]  /*79a0*/  BRA `(.L_x_53777) ;  /* 0xffffffc8001c7947 */ /* 0x000fea000383ffff */
.L_x_53635:
[----:B------:R-:W-:Y:S01]  /*79b0*/  BSSY B1, `(.L_x_53778) ;  /* 0x0000006000017945 */ /* 0x000fe20003800000 */
[----:B------:R-:W-:Y:S02]  /*79c0*/  IMAD.MOV.U32 R30, RZ, RZ, R36 ;  /* 0x000000ffff1e7224 */ /* 0x000fe400078e0024 */
[----:B------:R-:W-:-:S07]  /*79d0*/  IMAD.MOV.U32 R31, RZ, RZ, -0x1 ;  /* 0xffffffffff1f7424 */ /* 0x000fce00078e00ff */
[----:B01234-:R-:W-:Y:S05]  /*79e0*/  WARPSYNC.COLLECTIVE R31, `(.L_x_53779) ;  /* 0x000000001f087348 */ /* 0x01ffea0003c00000 */
[----:B0-----:R0:W0:Y:S02]  /*79f0*/  SHFL.IDX P6, R31, R60, R30, R43 ;  /* 0x0000001e3c1f7389 */ /* 0x00102400000c002b */
[----:B01234-:R-:W-:Y:S05]  /*7a00*/  ENDCOLLECTIVE ;  /* 0x000000000000791b */ /* 0x01ffea0003800000 */
.L_x_53779:
[----:B------:R-:W-:Y:S05]  /*7a10*/  BSYNC B1 ;  /* 0x0000000000017941 */ /* 0x000fea0003800000 */
.L_x_53778:
[----:B------:R-:W-:Y:S05]  /*7a20*/  BRA `(.L_x_53780) ;  /* 0xffffffc8001c7947 */ /* 0x000fea000383ffff */
.L_x_53637:
[----:B------:R-:W-:Y:S01]  /*7a30*/  BSSY B1, `(.L_x_53781) ;  /* 0x0000006000017945 */ /* 0x000fe20003800000 */
[----:B------:R-:W-:Y:S02]  /*7a40*/  IMAD.MOV.U32 R30, RZ, RZ, R35 ;  /* 0x000000ffff1e7224 */ /* 0x000fe400078e0023 */
[----:B------:R-:W-:-:S07]  /*7a50*/  IMAD.MOV.U32 R31, RZ, RZ, -0x1 ;  /* 0xffffffffff1f7424 */ /* 0x000fce00078e00ff */
[----:B01234-:R-:W-:Y:S05]  /*7a60*/  WARPSYNC.COLLECTIVE R31, `(.L_x_53782) ;  /* 0x000000001f087348 */ /* 0x01ffea0003c00000 */
[----:B0-----:R0:W0:Y:S02]  /*7a70*/  SHFL.IDX P6, R31, R60, R30, R43 ;  /* 0x0000001e3c1f7389 */ /* 0x00102400000c002b */
[----:B01234-:R-:W-:Y:S05]  /*7a80*/  ENDCOLLECTIVE ;  /* 0x000000000000791b */ /* 0x01ffea0003800000 */
.L_x_53782:
[----:B------:R-:W-:Y:S05]  /*7a90*/  BSYNC B1 ;  /* 0x0000000000017941 */ /* 0x000fea0003800000 */
.L_x_53781:
[----:B------:R-:W-:Y:S05]  /*7aa0*/  BRA `(.L_x_53783) ;  /* 0xffffffc800147947 */ /* 0x000fea000383ffff */
.L_x_53639:
[----:B------:R-:W-:Y:S01]  /*7ab0*/  BSSY B1, `(.L_x_53784) ;  /* 0x0000006000017945 */ /* 0x000fe20003800000 */
[----:B------:R-:W-:Y:S02]  /*7ac0*/  IMAD.MOV.U32 R30, RZ, RZ, R34 ;  /* 0x000000ffff1e7224 */ /* 0x000fe400078e0022 */
[----:B------:R-:W-:-:S07]  /*7ad0*/  IMAD.MOV.U32 R31, RZ, RZ, -0x1 ;  /* 0xffffffffff1f7424 */ /* 0x000fce00078e00ff */
[----:B01234-:R-:W-:Y:S05]  /*7ae0*/  WARPSYNC.COLLECTIVE R31, `(.L_x_53785) ;  /* 0x000000001f087348 */ /* 0x01ffea0003c00000 */
[----:B0-----:R0:W0:Y:S02]  /*7af0*/  SHFL.IDX P6, R31, R60, R30, R43 ;  /* 0x0000001e3c1f7389 */ /* 0x00102400000c002b */
[----:B01234-:R-:W-:Y:S05]  /*7b00*/  ENDCOLLECTIVE ;  /* 0x000000000000791b */ /* 0x01ffea0003800000 */
.L_x_53785:
[----:B------:R-:W-:Y:S05]  /*7b10*/  BSYNC B1 ;  /* 0x0000000000017941 */ /* 0x000fea0003800000 */
.L_x_53784:
[----:B------:R-:W-:Y:S05]  /*7b20*/  BRA `(.L_x_53786) ;  /* 0xffffffc8000c7947 */ /* 0x000fea000383ffff */
.L_x_53641:
[----:B------:R-:W-:Y:S01]  /*7b30*/  BSSY B1, `(.L_x_53787) ;  /* 0x0000006000017945 */ /* 0x000fe20003800000 */
[----:B------:R-:W-:Y:S01]  /*7b40*/  MOV R30, R33 ;  /* 0x00000021001e7202 */ /* 0x000fe20000000f00 */
[----:B------:R-:W-:-:S07]  /*7b50*/  IMAD.MOV.U32 R31, RZ, RZ, -0x1 ;  /* 0xffffffffff1f7424 */ /* 0x000fce00078e00ff */
[----:B01234-:R-:W-:Y:S05]  /*7b60*/  WARPSYNC.COLLECTIVE R31, `(.L_x_53788) ;  /* 0x000000001f087348 */ /* 0x01ffea0003c00000 */
[----:B0-----:R0:W0:Y:S02]  /*7b70*/  SHFL.IDX P6, R31, R60, R30, R43 ;  /* 0x0000001e3c1f7389 */ /* 0x00102400000c002b */
[----:B01234-:R-:W-:Y:S05]  /*7b80*/  ENDCOLLECTIVE ;  /* 0x000000000000791b */ /* 0x01ffea0003800000 */
.L_x_53788:
[----:B------:R-:W-:Y:S05]  /*7b90*/  BSYNC B1 ;  /* 0x0000000000017941 */ /* 0x000fea0003800000 */
.L_x_53787:
[----:B------:R-:W-:Y:S05]  /*7ba0*/  BRA `(.L_x_53789) ;  /* 0xffffffc800047947 */ /* 0x000fea000383ffff */
.L_x_53643:
[----:B------:R-:W-:Y:S01]  /*7bb0*/  BSSY B1, `(.L_x_53790) ;  /* 0x0000006000017945 */ /* 0x000fe20003800000 */
[----:B------:R-:W-:Y:S02]  /*7bc0*/  IMAD.MOV.U32 R30, RZ, RZ, R32 ;  /* 0x000000ffff1e7224 */ /* 0x000fe400078e0020 */
[----:B------:R-:W-:-:S07]  /*7bd0*/  IMAD.MOV.U32 R31, RZ, RZ, -0x1 ;  /* 0xffffffffff1f7424 */ /* 0x000fce00078e00ff */
[----:B01234-:R-:W-:Y:S05]  /*7be0*/  WARPSYNC.COLLECTIVE R31, `(.L_x_53791) ;  /* 0x000000001f087348 */ /* 0x01ffea0003c00000 */
[----:B0-----:R0:W0:Y:S02]  /*7bf0*/  SHFL.IDX P6, R31, R60, R30, R43 ;  /* 0x0000001e3c1f7389 */ /* 0x00102400000c002b */
[----:B01234-:R-:W-:Y:S05]  /*7c00*/  ENDCOLLECTIVE ;  /* 0x000000000000791b */ /* 0x01ffea0003800000 */
.L_x_53791:
[----:B------:R-:W-:Y:S05]  /*7c10*/  BSYNC B1 ;  /* 0x0000000000017941 */ /* 0x000fea0003800000 */
.L_x_53790:
[----:B------:R-:W-:Y:S05]  /*7c20*/  BRA `(.L_x_53792) ;  /* 0xffffffc400fc7947 */ /* 0x000fea000383ffff */
.L_x_53645:
[----:B------:R-:W-:Y:S01]  /*7c30*/  BSSY B1, `(.L_x_53793) ;  /* 0x0000006000017945 */ /* 0x000fe20003800000 */
[----:B------:R-:W-:Y:S02]  /*7c40*/  IMAD.MOV.U32 R30, RZ, RZ, R29 ;  /* 0x000000ffff1e7224 */ /* 0x000fe400078e001d */
[----:B------:R-:W-:-:S07]  /*7c50*/  IMAD.MOV.U32 R31, RZ, RZ, -0x1 ;  /* 0xffffffffff1f7424 */ /* 0x000fce00078e00ff */
[----:B01234-:R-:W-:Y:S05]  /*7c60*/  WARPSYNC.COLLECTIVE R31, `(.L_x_53794) ;  /* 0x000000001f087348 */ /* 0x01ffea0003c00000 */
[----:B0-----:R0:W0:Y:S02]  /*7c70*/  SHFL.IDX P6, R31, R60, R30, R43 ;  /* 0x0000001e3c1f7389 */ /* 0x00102400000c002b */
[----:B01234-:R-:W-:Y:S05]  /*7c80*/  ENDCOLLECTIVE ;  /* 0x000000000000791b */ /* 0x01ffea0003800000 */
.L_x_53794:
[----:B------:R-:W-:Y:S05]  /*7c90*/  BSYNC B1 ;  /* 0x0000000000017941 */ /* 0x000fea0003800000 */
.L_x_53793:
[----:B------:R-:W-:Y:S05]  /*7ca0*/  BRA `(.L_x_53795) ;  /* 0xffffffc400f47947 */ /* 0x000fea000383ffff */
.L_x_53647:
[----:B------:R-:W-:Y:S01]  /*7cb0*/  BSSY B1, `(.L_x_53796) ;  /* 0x0000006000017945 */ /* 0x000fe20003800000 */
[----:B------:R-:W-:Y:S02]  /*7cc0*/  IMAD.MOV.U32 R30, RZ, RZ, R28 ;  /* 0x000000ffff1e7224 */ /* 0x000fe400078e001c */
[----:B------:R-:W-:-:S07]  /*7cd0*/  IMAD.MOV.U32 R31, RZ, RZ, -0x1 ;  /* 0xffffffffff1f7424 */ /* 0x000fce00078e00ff */
[----:B01234-:R-:W-:Y:S05]  /*7ce0*/  WARPSYNC.COLLECTIVE R31, `(.L_x_53797) ;  /* 0x000000001f087348 */ /* 0x01ffea0003c00000 */
[----:B0-----:R0:W0:Y:S02]  /*7cf0*/  SHFL.IDX P6, R31, R60, R30, R43 ;  /* 0x0000001e3c1f7389 */ /* 0x00102400000c002b */
[----:B01234-:R-:W-:Y:S05]  /*7d00*/  ENDCOLLECTIVE ;  /* 0x000000000000791b */ /* 0x01ffea0003800000 */
.L_x_53797:
[----:B------:R-:W-:Y:S05]  /*7d10*/  BSYNC B1 ;  /* 0x0000000000017941 */ /* 0x000fea0003800000 */
.L_x_53796:
[----:B------:R-:W-:Y:S05]  /*7d20*/  BRA `(.L_x_53798) ;  /* 0xffffffc400ec7947 */ /* 0x000fea000383ffff */
.L_x_53649:
[----:B------:R-:W-:Y:S01]  /*7d30*/  BSSY B1, `(.L_x_53799) ;  /* 0x0000006000017945 */ /* 0x000fe20003800000 */
[----:B------:R-:W-:Y:S01]  /*7d40*/  MOV R30, R27 ;  /* 0x0000001b001e7202 */ /* 0x000fe20000000f00 */
[----:B------:R-:W-:-:S07]  /*7d50*/  IMAD.MOV.U32 R31, RZ, RZ, -0x1 ;  /* 0xffffffffff1f7424 */ /* 0x000fce00078e00ff */
[----:B01234-:R-:W-:Y:S05]  /*7d60*/  WARPSYNC.COLLECTIVE R31, `(.L_x_53800) ;  /* 0x000000001f087348 */ /* 0x01ffea0003c00000 */
[----:B0-----:R0:W0:Y:S02]  /*7d70*/  SHFL.IDX P6, R31, R60, R30, R43 ;  /* 0x0000001e3c1f7389 */ /* 0x00102400000c002b */
[----:B01234-:R-:W-:Y:S05]  /*7d80*/  ENDCOLLECTIVE ;  /* 0x000000000000791b */ /* 0x01ffea0003800000 */
.L_x_53800:
[----:B------:R-:W-:Y:S05]  /*7d90*/  BSYNC B1 ;  /* 0x0000000000017941 */ /* 0x000fea0003800000 */
.L_x_53799:
[----:B------:R-:W-:Y:S05]  /*7da0*/  BRA `(.L_x_53801) ;  /* 0xffffffc400e47947 */ /* 0x000fea000383ffff */
.L_x_53651:
[----:B------:R-:W-:Y:S01]  /*7db0*/  BSSY B1, `(.L_x_53802) ;  /* 0x0000006000017945 */ /* 0x000fe20003800000 */
[----:B------:R-:W-:Y:S02]  /*7dc0*/  IMAD.MOV.U32 R30, RZ, RZ, R26 ;  /* 0x000000ffff1e7224 */ /* 0x000fe400078e001a */
[----:B------:R-:W-:-:S07]  /*7dd0*/  IMAD.MOV.U32 R31, RZ, RZ, -0x1 ;  /* 0xffffffffff1f7424 */ /* 0x000fce00078e00ff */
[----:B01234-:R-:W-:Y:S05]  /*7de0*/  WARPSYNC.COLLECTIVE R31, `(.L_x_53803) ;  /* 0x000000001f087348 */ /* 0x01ffea0003c00000 */
[----:B0-----:R0:W0:Y:S02]  /*7df0*/  SHFL.IDX P6, R31, R60, R30, R43 ;  /* 0x0000001e3c1f7389 */ /* 0x00102400000c002b */
[----:B01234-:R-:W-:Y:S05]  /*7e00*/  ENDCOLLECTIVE ;  /* 0x000000000000791b */ /* 0x01ffea0003800000 */
.L_x_53803:
[----:B------:R-:W-:Y:S05]  /*7e10*/  BSYNC B1 ;  /* 0x0000000000017941 */ /* 0x000fea0003800000 */
.L_x_53802:
[----:B------:R-:W-:Y:S05]  /*7e20*/  BRA `(.L_x_53804) ;  /* 0xffffffc400dc7947 */ /* 0x000fea000383ffff */
.L_x_53653:
[----:B------:R-:W-:Y:S01]  /*7e30*/  BSSY B1, `(.L_x_53805) ;  /* 0x0000006000017945 */ /* 0x000fe20003800000 */
[----:B------:R-:W-:Y:S02]  /*7e40*/  IMAD.MOV.U32 R30, RZ, RZ, R42 ;  /* 0x000000ffff1e7224 */ /* 0x000fe400078e002a */
[----:B------:R-:W-:-:S07]  /*7e50*/  IMAD.MOV.U32 R31, RZ, RZ, -0x1 ;  /* 0xffffffffff1f7424 */ /* 0x000fce00078e00ff */
[----:B01234-:R-:W-:Y:S05]  /*7e60*/  WARPSYNC.COLLECTIVE R31, `(.L_x_53806) ;  /* 0x000000001f087348 */ /* 0x01ffea0003c00000 */
[----:B0-----:R0:W0:Y:S02]  /*7e70*/  SHFL.IDX P6, R31, R60, R30, R43 ;  /* 0x0000001e3c1f7389 */ /* 0x00102400000c002b */
[----:B01234-:R-:W-:Y:S05]  /*7e80*/  ENDCOLLECTIVE ;  /* 0x000000000000791b */ /* 0x01ffea0003800000 */
.L_x_53806:
[----:B------:R-:W-:Y:S05]  /*7e90*/  BSYNC B1 ;  /* 0x0000000000017941 */ /* 0x000fea0003800000 */
.L_x_53805:
[----:B------:R-:W-:Y:S05]  /*7ea0*/  BRA `(.L_x_53807) ;  /* 0xffffffc400d47947 */ /* 0x000fea000383ffff */
.L_x_53674:
[----:B------:R-:W-:Y:S02]  /*7eb0*/  IMAD.MOV.U32 R31, RZ, RZ, -0x1 ;  /* 0xffffffffff1f7424 */ /* 0x000fe400078e00ff */
[----:B------:R-:W-:-:S07]  /*7ec0*/  IMAD.MOV.U32 R30, RZ, RZ, R24 ;  /* 0x000000ffff1e7224 */ /* 0x000fce00078e0018 */
[----:B01-3--:R-:W-:Y:S05]  /*7ed0*/  WARPSYNC.COLLECTIVE R31, `(.L_x_53808) ;  /* 0x000000001f087348 */ /* 0x00bfea0003c00000 */
[----:B0-----:R0:W2:Y:S02]  /*7ee0*/  SHFL.IDX P6, R31, R60, R30, R43 ;  /* 0x0000001e3c1f7389 */ /* 0x0010a400000c002b */
[----:B0123--:R-:W-:Y:S05]  /*7ef0*/  ENDCOLLECTIVE ;  /* 0x000000000000791b */ /* 0x00ffea0003800000 */
.L_x_53808:
[----:B------:R-:W-:Y:S01]  /*7f00*/  MOV R41, R31 ;  /* 0x0000001f00297202 */ /* 0x000fe20000000f00 */
[----:B------:R-:W-:Y:S06]  /*7f10*/  BRA `(.L_x_53809) ;  /* 0xffffffd8004c7947 */ /* 0x000fec000383ffff */
.L_x_53676:
[----:B------:R-:W-:Y:S01]  /*7f20*/  BSSY B0, `(.L_x_53810) ;  /* 0x0000006000007945 */ /* 0x000fe20003800000 */
[----:B------:R-:W-:Y:S02]  /*7f30*/  IMAD.MOV.U32 R30, RZ, RZ, R33 ;  /* 0x000000ffff1e7224 */ /* 0x000fe400078e0021 */
[----:B------:R-:W-:-:S07]  /*7f40*/  IMAD.MOV.U32 R31, RZ, RZ, -0x1 ;  /* 0xffffffffff1f7424 */ /* 0x000fce00078e00ff */
[----:B01-3--:R-:W-:Y:S05]  /*7f50*/  WARPSYNC.COLLECTIVE R31, `(.L_x_53811) ;  /* 0x000000001f087348 */ /* 0x00bfea0003c00000 */
[----:B0-----:R0:W2:Y:S02]  /*7f60*/  SHFL.IDX P6, R31, R60, R30, R43 ;  /* 0x0000001e3c1f7389 */ /* 0x0010a400000c002b */
[----:B0123--:R-:W-:Y:S05]  /*7f70*/  ENDCOLLECTIVE ;  /* 0x000000000000791b */ /* 0x00ffea0003800000 */
.L_x_53811:
[----:B------:R-:W-:Y:S05]  /*7f80*/  BSYNC B0 ;  /* 0x0000000000007941 */ /* 0x000fea0003800000 */
.L_x_53810:
[----:B------:R-:W-:Y:S05]  /*7f90*/  BRA `(.L_x_53812) ;  /* 0xffffffd800407947 */ /* 0x000fea000383ffff */
.L_x_53678:
[----:B------:R-:W-:Y:S01]  /*7fa0*/  BSSY B0, `(.L_x_53813) ;  /* 0x0000006000007945 */ /* 0x000fe20003800000 */
[----:B------:R-:W-:Y:S02]  /*7fb0*/  IMAD.MOV.U32 R30, RZ, RZ, R29 ;  /* 0x000000ffff1e7224 */ /* 0x000fe400078e001d */
[----:B------:R-:W-:-:S07]  /*7fc0*/  IMAD.MOV.U32 R31, RZ, RZ, -0x1 ;  /* 0xffffffffff1f7424 */ /* 0x000fce00078e00ff */
[----:B01-3--:R-:W-:Y:S05]  /*7fd0*/  WARPSYNC.COLLECTIVE R31, `(.L_x_53814) ;  /* 0x000000001f087348 */ /* 0x00bfea0003c00000 */
[----:B0-----:R0:W2:Y:S02]  /*7fe0*/  SHFL.IDX P6, R31, R60, R30, R43 ;  /* 0x0000001e3c1f7389 */ /* 0x0010a400000c002b */
[----:B0123--:R-:W-:Y:S05]  /*7ff0*/  ENDCOLLECTIVE ;  /* 0x000000000000791b */ /* 0x00ffea0003800000 */
.L_x_53814:
[----:B------:R-:W-:Y:S05]  /*8000*/  BSYNC B0 ;  /* 0x0000000000007941 */ /* 0x000fea0003800000 */
.L_x_53813:
[----:B------:R-:W-:Y:S05]  /*8010*/  BRA `(.L_x_53815) ;  /* 0xffffffd800347947 */ /* 0x000fea000383ffff */
.L_x_53680:
[----:B------:R-:W-:Y:S01]  /*8020*/  BSSY B0, `(.L_x_53816) ;  /* 0x0000006000007945 */ /* 0x000fe20003800000 */
[----:B------:R-:W-:Y:S02]  /*8030*/  IMAD.MOV.U32 R30, RZ, RZ, R27 ;  /* 0x000000ffff1e7224 */ /* 0x000fe400078e001b */
[----:B------:R-:W-:-:S07]  /*8040*/  IMAD.MOV.U32 R31, RZ, RZ, -0x1 ;  /* 0xffffffffff1f7424 */ /* 0x000fce00078e00ff */
[----:B01-3--:R-:W-:Y:S05]  /*8050*/  WARPSYNC.COLLECTIVE R31, `(.L_x_53817) ;  /* 0x000000001f087348 */ /* 0x00bfea0003c00000 */
[----:B0-----:R0:W2:Y:S02]  /*8060*/  SHFL.IDX P6, R31, R60, R30, R43 ;  /* 0x0000001e3c1f7389 */ /* 0x0010a400000c002b */
[----:B0123--:R-:W-:Y:S05]  /*8070*/  ENDCOLLECTIVE ;  /* 0x000000000000791b */ /* 0x00ffea0003800000 */
.L_x_53817:
[----:B------:R-:W-:Y:S05]  /*8080*/  BSYNC B0 ;  /* 0x0000000000007941 */ /* 0x000fea0003800000 */
.L_x_53816:
[----:B------:R-:W-:Y:S05]  /*8090*/  BRA `(.L_x_53818) ;  /* 0xffffffd800287947 */ /* 0x000fea000383ffff */
.L_x_53682:
[----:B------:R-:W-:Y:S01]  /*80a0*/  BSSY B0, `(.L_x_53819) ;  /* 0x0000006000007945 */ /* 0x000fe20003800000 */
[----:B------:R-:W-:Y:S01]  /*80b0*/  IMAD.MOV.U32 R30, RZ, RZ, R25 ;  /* 0x000000ffff1e7224 */ /* 0x000fe200078e0019 */
[----:B------:R-:W-:-:S07]  /*80c0*/  MOV R31, 0xffffffff ;  /* 0xffffffff001f7802 */ /* 0x000fce0000000f00 */
[----:B01-3--:R-:W-:Y:S05]  /*80d0*/  WARPSYNC.COLLECTIVE R31, `(.L_x_53820) ;  /* 0x000000001f087348 */ /* 0x00bfea0003c00000 */
[----:B0-----:R0:W2:Y:S02]  /*80e0*/  SHFL.IDX P6, R31, R60, R30, R43 ;  /* 0x0000001e3c1f7389 */ /* 0x0010a400000c002b */
[----:B0123--:R-:W-:Y:S05]  /*80f0*/  ENDCOLLECTIVE ;  /* 0x000000000000791b */ /* 0x00ffea0003800000 */
.L_x_53820:
[----:B------:R-:W-:Y:S05]  /*8100*/  BSYNC B0 ;  /* 0x0000000000007941 */ /* 0x000fea0003800000 */
.L_x_53819:
[----:B------:R-:W-:Y:S05]  /*8110*/  BRA `(.L_x_53821) ;  /* 0xffffffd8001c7947 */ /* 0x000fea000383ffff */
.L_x_53684:
[----:B------:R-:W-:Y:S01]  /*8120*/  BSSY B0, `(.L_x_53822) ;  /* 0x0000006000007945 */ /* 0x000fe20003800000 */
[----:B------:R-:W-:Y:S02]  /*8130*/  IMAD.MOV.U32 R30, RZ, RZ, R58 ;  /* 0x000000ffff1e7224 */ /* 0x000fe400078e003a */
[----:B------:R-:W-:-:S07]  /*8140*/  IMAD.MOV.U32 R31, RZ, RZ, -0x1 ;  /* 0xffffffffff1f7424 */ /* 0x000fce00078e00ff */
[----:B01-3--:R-:W-:Y:S05]  /*8150*/  WARPSYNC.COLLECTIVE R31, `(.L_x_53823) ;  /* 0x000000001f087348 */ /* 0x00bfea0003c00000 */
[----:B0-----:R0:W2:Y:S02]  /*8160*/  SHFL.IDX P6, R31, R60, R30, R43 ;  /* 0x0000001e3c1f7389 */ /* 0x0010a400000c002b */
[----:B0123--:R-:W-:Y:S05]  /*8170*/  ENDCOLLECTIVE ;  /* 0x000000000000791b */ /* 0x00ffea0003800000 */
.L_x_53823:
[----:B------:R-:W-:Y:S05]  /*8180*/  BSYNC B0 ;  /* 0x0000000000007941 */ /* 0x000fea0003800000 */
.L_x_53822:
[----:B------:R-:W-:Y:S05]  /*8190*/  BRA `(.L_x_53824) ;  /* 0xffffffd8001c7947 */ /* 0x000fea000383ffff */
.L_x_53686:
[----:B------:R-:W-:Y:S01]  /*81a0*/  BSSY B0, `(.L_x_53825) ;  /* 0x0000006000007945 */ /* 0x000fe20003800000 */
[----:B------:R-:W-:Y:S02]  /*81b0*/  IMAD.MOV.U32 R30, RZ, RZ, R56 ;  /* 0x000000ffff1e7224 */ /* 0x000fe400078e0038 */
[----:B------:R-:W-:-:S07]  /*81c0*/  IMAD.MOV.U32 R31, RZ, RZ, -0x1 ;  /* 0xffffffffff1f7424 */ /* 0x000fce00078e00ff */
[----:B01-3--:R-:W-:Y:S05]  /*81d0*/  WARPSYNC.COLLECTIVE R31, `(.L_x_53826) ;  /* 0x000000001f087348 */ /* 0x00bfea0003c00000 */
[----:B0-----:R0:W2:Y:S02]  /*81e0*/  SHFL.IDX P6, R31, R60, R30, R43 ;  /* 0x0000001e3c1f7389 */ /* 0x0010a400000c002b */
[----:B0123--:R-:W-:Y:S05]  /*81f0*/  ENDCOLLECTIVE ;  /* 0x000000000000791b */ /* 0x00ffea0003800000 */
.L_x_53826:
[----:B------:R-:W-:Y:S05]  /*8200*/  BSYNC B0 ;  /* 0x0000000000007941 */ /* 0x000fea0003800000 */
.L_x_53825:
[----:B------:R-:W-:Y:S05]  /*8210*/  BRA `(.L_x_53827) ;  /* 0xffffffd800147947 */ /* 0x000fea000383ffff */
.L_x_53688:
[----:B------:R-:W-:Y:S01]  /*8220*/  BSSY B0, `(.L_x_53828) ;  /* 0x0000006000007945 */ /* 0x000fe20003800000 */
[----:B------:R-:W-:Y:S02]  /*8230*/  IMAD.MOV.U32 R30, RZ, RZ, R42 ;  /* 0x000000ffff1e7224 */ /* 0x000fe400078e002a */
[----:B------:R-:W-:-:S07]  /*8240*/  IMAD.MOV.U32 R31, RZ, RZ, -0x1 ;  /* 0xffffffffff1f7424 */ /* 0x000fce00078e00ff */
[----:B01-3--:R-:W-:Y:S05]  /*8250*/  WARPSYNC.COLLECTIVE R31, `(.L_x_53829) ;  /* 0x000000001f087348 */ /* 0x00bfea0003c00000 */
[----:B0-----:R0:W2:Y:S02]  /*8260*/  SHFL.IDX P6, R31, R60, R30, R43 ;  /* 0x0000001e3c1f7389 */ /* 0x0010a400000c002b */
[----:B0123--:R-:W-:Y:S05]  /*8270*/  ENDCOLLECTIVE ;  /* 0x000000000000791b */ /* 0x00ffea0003800000 */
.L_x_53829:
[----:B------:R-:W-:Y:S05]  /*8280*/  BSYNC B0 ;  /* 0x0000000000007941 */ /* 0x000fea0003800000 */
.L_x_53828:
[----:B------:R-:W-:Y:S05]  /*8290*/  BRA `(.L_x_53830) ;  /* 0xffffffd8000c7947 */ /* 0x000fea000383ffff */
.L_x_53690:
[----:B------:R-:W-:Y:S01]  /*82a0*/  BSSY B0, `(.L_x_53831) ;  /* 0x0000006000007945 */ /* 0x000fe20003800000 */
[----:B------:R-:W-:Y:S01]  /*82b0*/  IMAD.MOV.U32 R30, RZ, RZ, R40 ;  /* 0x000000ffff1e7224 */ /* 0x000fe200078e0028 */
[----:B------:R-:W-:-:S07]  /*82c0*/  MOV R31, 0xffffffff ;  /* 0xffffffff001f7802 */ /* 0x000fce0000000f00 */
[----:B01-3--:R-:W-:Y:S05]  /*82d0*/  WARPSYNC.COLLECTIVE R31, `(.L_x_53832) ;  /* 0x000000001f087348 */ /* 0x00bfea0003c00000 */
[----:B0-----:R0:W2:Y:S02]  /*82e0*/  SHFL.IDX P6, R31, R60, R30, R43 ;  /* 0x0000001e3c1f7389 */ /* 0x0010a400000c002b */
[----:B0123--:R-:W-:Y:S05]  /*82f0*/  ENDCOLLECTIVE ;  /* 0x000000000000791b */ /* 0x00ffea0003800000 */
.L_x_53832:
[----:B------:R-:W-:Y:S05]  /*8300*/  BSYNC B0 ;  /* 0x0000000000007941 */ /* 0x000fea0003800000 */
.L_x_53831:
[----:B------:R-:W-:Y:S05]  /*8310*/  BRA `(.L_x_53833) ;  /* 0xffffffd800047947 */ /* 0x000fea000383ffff */
.L_x_53692:
[----:B------:R-:W-:Y:S01]  /*8320*/  BSSY B0, `(.L_x_53834) ;  /* 0x0000006000007945 */ /* 0x000fe20003800000 */
[----:B------:R-:W-:Y:S02]  /*8330*/  IMAD.MOV.U32 R30, RZ, RZ, R38 ;  /* 0x000000ffff1e7224 */ /* 0x000fe400078e0026 */
[----:B------:R-:W-:-:S07]  /*8340*/  IMAD.MOV.U32 R31, RZ, RZ, -0x1 ;  /* 0xffffffffff1f7424 */ /* 0x000fce00078e00ff */
[----:B01-3--:R-:W-:Y:S05]  /*8350*/  WARPSYNC.COLLECTIVE R31, `(.L_x_53835) ;  /* 0x000000001f087348 */ /* 0x00bfea0003c00000 */
[----:B0-----:R0:W2:Y:S02]  /*8360*/  SHFL.IDX P6, R31, R60, R30, R43 ;  /* 0x0000001e3c1f7389 */ /* 0x0010a400000c002b */
[----:B0123--:R-:W-:Y:S05]  /*8370*/  ENDCOLLECTIVE ;  /* 0x000000000000791b */ /* 0x00ffea0003800000 */
.L_x_53835:
[----:B------:R-:W-:Y:S05]  /*8380*/  BSYNC B0 ;  /* 0x0000000000007941 */ /* 0x000fea0003800000 */
.L_x_53834:
[----:B------:R-:W-:Y:S05]  /*8390*/  BRA `(.L_x_53836) ;  /* 0xffffffd400fc7947 */ /* 0x000fea000383ffff */
.L_x_53694:
[----:B------:R-:W-:Y:S01]  /*83a0*/  BSSY B0, `(.L_x_53837) ;  /* 0x0000006000007945 */ /* 0x000fe20003800000 */
[----:B------:R-:W-:Y:S02]  /*83b0*/  IMAD.MOV.U32 R30, RZ, RZ, R36 ;  /* 0x000000ffff1e7224 */ /* 0x000fe400078e0024 */
[----:B------:R-:W-:-:S07]  /*83c0*/  IMAD.MOV.U32 R31, RZ, RZ, -0x1 ;  /* 0xffffffffff1f7424 */ /* 0x000fce00078e00ff */
[----:B01-3--:R-:W-:Y:S05]  /*83d0*/  WARPSYNC.COLLECTIVE R31, `(.L_x_53838) ;  /* 0x000000001f087348 */ /* 0x00bfea0003c00000 */
[----:B0-----:R0:W2:Y:S02]  /*83e0*/  SHFL.IDX P6, R31, R60, R30, R43 ;  /* 0x0000001e3c1f7389 */ /* 0x0010a400000c002b */
[----:B0123--:R-:W-:Y:S05]  /*83f0*/  ENDCOLLECTIVE ;  /* 0x000000000000791b */ /* 0x00ffea0003800000 */
.L_x_53838:
[----:B------:R-:W-:Y:S05]  /*8400*/  BSYNC B0 ;  /* 0x0000000000007941 */ /* 0x000fea0003800000 */
.L_x_53837:
[----:B------:R-:W-:Y:S05]  /*8410*/  BRA `(.L_x_53839) ;  /* 0xffffffd400f47947 */ /* 0x000fea000383ffff */
.L_x_53696:
[----:B------:R-:W-:Y:S01]  /*8420*/  BSSY B0, `(.L_x_53840) ;  /* 0x0000006000007945 */ /* 0x000fe20003800000 */
[----:B------:R-:W-:Y:S02]  /*8430*/  IMAD.MOV.U32 R30, RZ, RZ, R34 ;  /* 0x000000ffff1e7224 */ /* 0x000fe400078e0022 */
[----:B------:R-:W-:-:S07]  /*8440*/  IMAD.MOV.U32 R31, RZ, RZ, -0x1 ;  /* 0xffffffffff1f7424 */ /* 0x000fce00078e00ff */
[----:B01-3--:R-:W-:Y:S05]  /*8450*/  WARPSYNC.COLLECTIVE R31, `(.L_x_53841) ;  /* 0x000000001f087348 */ /* 0x00bfea0003c00000 */
[----:B0-----:R0:W2:Y:S02]  /*8460*/  SHFL.IDX P6, R31, R60, R30, R43 ;  /* 0x0000001e3c1f7389 */ /* 0x0010a400000c002b */
[----:B0123--:R-:W-:Y:S05]  /*8470*/  ENDCOLLECTIVE ;  /* 0x000000000000791b */ /* 0x00ffea0003800000 */
.L_x_53841:
[----:B------:R-:W-:Y:S05]  /*8480*/  BSYNC B0 ;  /* 0x0000000000007941 */ /* 0x000fea0003800000 */
.L_x_53840:
[----:B------:R-:W-:Y:S05]  /*8490*/  BRA `(.L_x_53842) ;  /* 0xffffffd400ec7947 */ /* 0x000fea000383ffff */
.L_x_53698:
[----:B------:R-:W-:Y:S01]  /*84a0*/  BSSY B0, `(.L_x_53843) ;  /* 0x0000006000007945 */ /* 0x000fe20003800000 */
[----:B------:R-:W-:Y:S01]  /*84b0*/  IMAD.MOV.U32 R30, RZ, RZ, R32 ;  /* 0x000000ffff1e7224 */ /* 0x000fe200078e0020 */
[----:B------:R-:W-:-:S07]  /*84c0*/  MOV R31, 0xffffffff ;  /* 0xffffffff001f7802 */ /* 0x000fce0000000f00 */
[----:B01-3--:R-:W-:Y:S05]  /*84d0*/  WARPSYNC.COLLECTIVE R31, `(.L_x_53844) ;  /* 0x000000001f087348 */ /* 0x00bfea0003c00000 */
[----:B0-----:R0:W2:Y:S02]  /*84e0*/  SHFL.IDX P6, R31, R60, R30, R43 ;  /* 0x0000001e3c1f7389 */ /* 0x0010a400000c002b */
[----:B0123--:R-:W-:Y:S05]  /*84f0*/  ENDCOLLECTIVE ;  /* 0x000000000000791b */ /* 0x00ffea0003800000 */
.L_x_53844:
[----:B------:R-:W-:Y:S05]  /*8500*/  BSYNC B0 ;  /* 0x0000000000007941 */ /* 0x000fea0003800000 */
.L_x_53843:
[----:B------:R-:W-:Y:S05]  /*8510*/  BRA `(.L_x_53845) ;  /* 0xffffffd400e47947 */ /* 0x000fea000383ffff */
.L_x_53700:
[----:B------:R-:W-:Y:S01]  /*8520*/  BSSY B0, `(.L_x_53846) ;  /* 0x0000006000007945 */ /* 0x000fe20003800000 */
[----:B------:R-:W-:Y:S02]  /*8530*/  IMAD.MOV.U32 R30, RZ, RZ, R28 ;  /* 0x000000ffff1e7224 */ /* 0x000fe400078e001c */
[----:B------:R-:W-:-:S07]  /*8540*/  IMAD.MOV.U32 R31, RZ, RZ, -0x1 ;  /* 0xffffffffff1f7424 */ /* 0x000fce00078e00ff */
[----:B01-3--:R-:W-:Y:S05]  /*8550*/  WARPSYNC.COLLECTIVE R31, `(.L_x_53847) ;  /* 0x000000001f087348 */ /* 0x00bfea0003c00000 */
[----:B0-----:R0:W2:Y:S02]  /*8560*/  SHFL.IDX P6, R31, R60, R30, R43 ;  /* 0x0000001e3c1f7389 */ /* 0x0010a400000c002b */
[----:B0123--:R-:W-:Y:S05]  /*8570*/  ENDCOLLECTIVE ;  /* 0x000000000000791b */ /* 0x00ffea0003800000 */
.L_x_53847:
[----:B------:R-:W-:Y:S05]  /*8580*/  BSYNC B0 ;  /* 0x0000000000007941 */ /* 0x000fea0003800000 */
.L_x_53846:
[----:B------:R-:W-:Y:S05]  /*8590*/  BRA `(.L_x_53848) ;  /* 0xffffffd400dc7947 */ /* 0x000fea000383ffff */
.L_x_53702:
[----:B------:R-:W-:Y:S01]  /*85a0*/  BSSY B0, `(.L_x_53849) ;  /* 0x0000006000007945 */ /* 0x000fe20003800000 */
[----:B------:R-:W-:Y:S02]  /*85b0*/  IMAD.MOV.U32 R30, RZ, RZ, R26 ;  /* 0x000000ffff1e7224 */ /* 0x000fe400078e001a */
[----:B------:R-:W-:-:S07]  /*85c0*/  IMAD.MOV.U32 R31, RZ, RZ, -0x1 ;  /* 0xffffffffff1f7424 */ /* 0x000fce00078e00ff */
[----:B01-3--:R-:W-:Y:S05]  /*85d0*/  WARPSYNC.COLLECTIVE R31, `(.L_x_53850) ;  /* 0x000000001f087348 */ /* 0x00bfea0003c00000 */
[----:B0-----:R0:W2:Y:S02]  /*85e0*/  SHFL.IDX P6, R31, R60, R30, R43 ;  /* 0x0000001e3c1f7389 */ /* 0x0010a400000c002b */
[----:B0123--:R-:W-:Y:S05]  /*85f0*/  ENDCOLLECTIVE ;  /* 0x000000000000791b */ /* 0x00ffea0003800000 */
.L_x_53850:
[----:B------:R-:W-:Y:S05]  /*8600*/  BSYNC B0 ;  /* 0x0000000000007941 */ /* 0x000fea0003800000 */
.L_x_53849:
[----:B------:R-:W-:Y:S05]  /*8610*/  BRA `(.L_x_53851) ;  /* 0xffffffd400d47947 */ /* 0x000fea000383ffff */
.L_x_53704:
[----:B------:R-:W-:Y:S01]  /*8620*/  BSSY B0, `(.L_x_53852) ;  /* 0x0000006000007945 */ /* 0x000fe20003800000 */
[----:B------:R-:W-:Y:S02]  /*8630*/  IMAD.MOV.U32 R30, RZ, RZ, R35 ;  /* 0x000000ffff1e7224 */ /* 0x000fe400078e0023 */
[----:B------:R-:W-:-:S07]  /*8640*/  IMAD.MOV.U32 R31, RZ, RZ, -0x1 ;  /* 0xffffffffff1f7424 */ /* 0x000fce00078e00ff */
[----:B01-3--:R-:W-:Y:S05]  /*8650*/  WARPSYNC.COLLECTIVE R31, `(.L_x_53853) ;  /* 0x000000001f087348 */ /* 0x00bfea0003c00000 */
[----:B0-----:R0:W2:Y:S02]  /*8660*/  SHFL.IDX P6, R31, R60, R30, R43 ;  /* 0x0000001e3c1f7389 */ /* 0x0010a400000c002b */
[----:B0123--:R-:W-:Y:S05]  /*8670*/  ENDCOLLECTIVE ;  /* 0x000000000000791b */ /* 0x00ffea0003800000 */
.L_x_53853:
[----:B------:R-:W-:Y:S05]  /*8680*/  BSYNC B0 ;  /* 0x0000000000007941 */ /* 0x000fea0003800000 */
.L_x_53852:
[----:B------:R-:W-:Y:S05]  /*8690*/  BRA `(.L_x_53854) ;  /* 0xffffffd400cc7947 */ /* 0x000fea000383ffff */
.L_x_53855:
        /* <DEDUP_REMOVED lines=14> */
.L_x_58752:


//--------------------- .text._Z9cuda_gemmIiLi256ELi1ELi1ELi32ELi16ELi16ELi32ELi1ELi1EEviiiPT_S1_S1_ii --------------------------
	.section	.text._Z9cuda_gemmIiLi256ELi1ELi1ELi32ELi16ELi16ELi32ELi1ELi1EEviiiPT_S1_S1_ii,"ax",@progbits
	.align	128
        .global         _Z9cuda_gemmIiLi256ELi1ELi1ELi32ELi16ELi16ELi32ELi1ELi1EEviiiPT_S1_S1_ii
        .type           _Z9cuda_gemmIiLi256ELi1ELi1ELi32ELi16ELi16ELi32ELi1ELi1EEviiiPT_S1_S1_ii,@function
        .size           _Z9cuda_gemmIiLi256ELi1ELi1ELi32ELi16ELi16ELi32ELi1ELi1EEviiiPT_S1_S1_ii,(.L_x_58753 - _Z9cuda_gemmIiLi256ELi1ELi1ELi32ELi16ELi16ELi32ELi1ELi1EEviiiPT_S1_S1_ii)
        .other          _Z9cuda_gemmIiLi256ELi1ELi1ELi32ELi16ELi16ELi32ELi1ELi1EEviiiPT_S1_S1_ii,@"STO_CUDA_ENTRY STV_DEFAULT"
_Z9cuda_gemmIiLi256ELi1ELi1ELi32ELi16ELi16ELi32ELi1ELi1EEviiiPT_S1_S1_ii:
.text._Z9cuda_gemmIiLi256ELi1ELi1ELi32ELi16ELi16ELi32ELi1ELi1EEviiiPT_S1_S1_ii:
        /* <DEDUP_REMOVED lines=45> */
.L_x_53858:
        /* <DEDUP_REMOVED lines=12> */
.L_x_53857:
[----:B------:R-:W-:Y:S05]  /*0390*/  BSYNC.RECONVERGENT B0 ;  /* 0x0000000000007941 */ /* 0x000fea0003800200 */
.L_x_53856:
        /* <DEDUP_REMOVED lines=9> */
.L_x_53861:
        /* <DEDUP_REMOVED lines=39> */
.L_x_53860:
[----:B------:R-:W-:Y:S05]  /*06a0*/  BSYNC.RECONVERGENT B0 ;  /* 0x0000000000007941 */ /* 0x000fea0003800200 */
.L_x_53859:
        /* <DEDUP_REMOVED lines=40> */
.L_x_53866:
[----:B------:R1:W2:Y:S01]  /*0930*/  LDG.E R6, desc[UR6][R2.64] ;  /* 0x0000000602067981 */ /* 0x0002a2000c1e1900 */
[----:B------:R-:W-:-:S04]  /*0940*/  IADD3 R4, PT, PT, R4, 0x1, RZ ;  /* 0x0000000104047810 */ /* 0x000fc80007ffe0ff */
[----:B------:R-:W-:Y:S01]  /*0950*/  ISETP.NE.AND P3, PT, R4, RZ, PT ;  /* 0x000000ff0400720c */ /* 0x000fe20003f65270 */
[C---:B-1----:R-:W-:Y:S01]  /*0960*/  IMAD.WIDE.U32 R2, R44.reuse, 0x4, R2 ;  /* 0x000000042c027825 */ /* 0x042fe200078e0002 */
[----:B--2---:R1:W-:Y:S03]  /*0970*/  STS [R5], R6 ;  /* 0x0000000605007388 */ /* 0x0043e60000000800 */
[----:B-1----:R-:W-:-:S08]  /*0980*/  IMAD R5, R44, 0x4, R5 ;  /* 0x000000042c057824 */ /* 0x002fd000078e0205 */
[----:B------:R-:W-:Y:S05]  /*0990*/  @P3 BRA `(.L_x_53866) ;  /* 0xfffffffc00e43947 */ /* 0x000fea000383ffff */
.L_x_53865:
[----:B------:R-:W-:Y:S05]  /*09a0*/  BSYNC.RECONVERGENT B1 ;  /* 0x0000000000017941 */ /* 0x000fea0003800200 */
.L_x_53864:
        /* <DEDUP_REMOVED lines=12> */
.L_x_53869:
        /* <DEDUP_REMOVED lines=20> */
.L_x_53868:
[----:B------:R-:W-:Y:S05]  /*0bb0*/  BSYNC.RECONVERGENT B1 ;  /* 0x0000000000017941 */ /* 0x000fea0003800200 */
.L_x_53867:
        /* <DEDUP_REMOVED lines=9> */
.L_x_53872:
[----:B------:R-:W-:Y:S01]  /*0c50*/  IADD3 R0, PT, PT, R0, 0x1, RZ ;  /* 0x0000000100007810 */ /* 0x000fe20007ffe0ff */
[----:B------:R2:W-:Y:S03]  /*0c60*/  STS [R3], RZ ;  /* 0x000000ff03007388 */ /* 0x0005e60000000800 */
[----:B------:R-:W-:Y:S01]  /*0c70*/  ISETP.NE.AND P1, PT, R0, RZ, PT ;  /* 0x000000ff0000720c */ /* 0x000fe20003f25270 */
[----:B--2---:R-:W-:-:S12]  /*0c80*/  IMAD R3, R44, 0x4, R3 ;  /* 0x000000042c037824 */ /* 0x004fd800078e0203 */
[----:B------:R-:W-:Y:S05]  /*0c90*/  @P1 BRA `(.L_x_53872) ;  /* 0xfffffffc00ec1947 */ /* 0x000fea000383ffff */
.L_x_53871:
[----:B------:R-:W-:Y:S05]  /*0ca0*/  BSYNC.RECONVERGENT B1 ;  /* 0x0000000000017941 */ /* 0x000fea0003800200 */
.L_x_53870:
[----:B------:R-:W-:Y:S05]  /*0cb0*/  @!P2 BRA `(.L_x_53863) ;  /* 0x000000000040a947 */ /* 0x000fea0003800000 */
[----:B------:R-:W2:Y:S01]  /*0cc0*/  S2UR UR5, SR_CgaCtaId ;  /* 0x00000000000579c3 */ /* 0x000ea20000008800 */
[----:B------:R-:W-:Y:S02]  /*0cd0*/  UMOV UR4, 0x400 ;  /* 0x0000040000047882 */ /* 0x000fe40000000000 */
[----:B------:R-:W-:-:S04]  /*0ce0*/  UIADD3 UR4, UPT, UPT, UR4, 0x500, URZ ;  /* 0x0000050004047890 */ /* 0x000fc8000fffe0ff */
[----:B--2---:R-:W-:-:S06]  /*0cf0*/  ULEA UR4, UR5, UR4, 0x18 ;  /* 0x0000000405047291 */ /* 0x004fcc000f8ec0ff */
[----:B------:R-:W-:-:S07]  /*0d00*/  LEA R3, R11, UR4, 0x2 ;  /* 0x000000040b037c11 */ /* 0x000fce000f8e10ff */
.L_x_53873:
        /* <DEDUP_REMOVED lines=11> */
.L_x_53863:
[----:B------:R-:W-:Y:S05]  /*0dc0*/  BSYNC.RECONVERGENT B0 ;  /* 0x0000000000007941 */ /* 0x000fea0003800200 */
.L_x_53862:
[----:B------:R-:W-:Y:S01]  /*0dd0*/  BAR.SYNC.DEFER_BLOCKING 0x0 ;  /* 0x0000000000007b1d */ /* 0x000fe20000010000 */
[----:B------:R-:W-:-:S13]  /*0de0*/  ISETP.GT.U32.AND P1, PT, R39, 0x1f, PT ;  /* 0x0000001f2700780c */ /* 0x000fda0003f24070 */
[----:B------:R-:W-:Y:S05]  /*0df0*/  @P1 BRA `(.L_x_53874) ;  /* 0x0000000400781947 */ /* 0x000fea0003800000 */
[----:B--2---:R-:W2:Y:S01]  /*0e00*/  S2R R18, SR_CgaCtaId ;  /* 0x0000000000127919 */ /* 0x004ea20000008800 */
[----:B------:R-:W-:Y:S01]  /*0e10*/  MOV R3, 0x400 ;  /* 0x0000040000037802 */ /* 0x000fe20000000f00 */
[C---:B---3--:R-:W-:Y:S01]  /*0e20*/  IMAD.SHL.U32 R0, R40.reuse, 0x10, RZ ;  /* 0x0000001028007824 */ /* 0x048fe200078e00ff */
[C---:B------:R-:W-:Y:S01]  /*0e30*/  IADD3 R37, PT, PT, R40.reuse, -0x1, RZ ;  /* 0xffffffff28257810 */ /* 0x040fe20007ffe0ff */
[C---:B-1----:R-:W-:Y:S01]  /*0e40*/  VIADD R14, R40.reuse, 0x9 ;  /* 0x00000009280e7836 */ /* 0x042fe20000000000 */
[C---:B------:R-:W-:Y:S01]  /*0e50*/  LOP3.LUT R38, R40.reuse, 0x8, RZ, 0xfc, !PT ;  /* 0x0000000828267812 */ /* 0x040fe200078efcff */
[C---:B------:R-:W-:Y:S01]  /*0e60*/  VIADD R12, R40.reuse, 0x1 ;  /* 0x00000001280c7836 */ /* 0x040fe20000000000 */
[----:B------:R-:W-:Y:S01]  /*0e70*/  IADD3 R4, PT, PT, R3, 0x480, RZ ;  /* 0x0000048003047810 */ /* 0x000fe20007ffe0ff */
[----:B0-----:R-:W-:Y:S01]  /*0e80*/  VIADD R8, R40, 0x5 ;  /* 0x0000000528087836 */ /* 0x001fe20000000000 */
[----:B------:R-:W-:Y:S02]  /*0e90*/  LOP3.LUT R37, R37, 0xf, RZ, 0xc0, !PT ;  /* 0x0000000f25257812 */ /* 0x000fe400078ec0ff */
[----:B------:R-:W-:-:S02]  /*0ea0*/  LOP3.LUT R2, R0, R38, RZ, 0xfc, !PT ;  /* 0x0000002600027212 */ /* 0x000fc400078efcff */
[----:B------:R-:W-:Y:S02]  /*0eb0*/  LOP3.LUT R0, R0, R37, RZ, 0xfc, !PT ;  /* 0x0000002500007212 */ /* 0x000fe400078efcff */
[----:B------:R-:W-:Y:S02]  /*0ec0*/  SHF.R.U32.HI R19, RZ, 0x1, R39 ;  /* 0x00000001ff137819 */ /* 0x000fe40000011627 */
[C---:B------:R-:W-:Y:S02]  /*0ed0*/  LOP3.LUT R17, R40.reuse, 0xe, RZ, 0xfc, !PT ;  /* 0x0000000e28117812 */ /* 0x040fe400078efcff */
[C---:B------:R-:W-:Y:S02]  /*0ee0*/  IADD3 R16, PT, PT, R40.reuse, 0xd, RZ ;  /* 0x0000000d28107810 */ /* 0x040fe40007ffe0ff */
[C---:B------:R-:W-:Y:S02]  /*0ef0*/  LOP3.LUT R15, R40.reuse, 0xa, RZ, 0xfc, !PT ;  /* 0x0000000a280f7812 */ /* 0x040fe400078efcff */
[----:B------:R-:W-:-:S02]  /*0f00*/  IADD3 R13, PT, PT, R40, 0x7, RZ ;  /* 0x00000007280d7810 */ /* 0x000fc40007ffe0ff */
[C---:B------:R-:W-:Y:S02]  /*0f10*/  LOP3.LUT R11, R40.reuse, 0x2, RZ, 0xfc, !PT ;  /* 0x00000002280b7812 */ /* 0x040fe400078efcff */
[C---:B------:R-:W-:Y:S02]  /*0f20*/  IADD3 R10, PT, PT, R40.reuse, 0x3, RZ ;  /* 0x00000003280a7810 */ /* 0x040fe40007ffe0ff */
[C---:B------:R-:W-:Y:S02]  /*0f30*/  LOP3.LUT R9, R40.reuse, 0x4, RZ, 0xfc, !PT ;  /* 0x0000000428097812 */ /* 0x040fe400078efcff */
[----:B------:R-:W-:Y:S02]  /*0f40*/  LOP3.LUT R7, R40, 0x6, RZ, 0xfc, !PT ;  /* 0x0000000628077812 */ /* 0x000fe400078efcff */
[----:B--2---:R-:W-:Y:S02]  /*0f50*/  LEA R5, R18, R4, 0x18 ;  /* 0x0000000412057211 */ /* 0x004fe400078ec0ff */
[----:B------:R-:W-:-:S02]  /*0f60*/  IADD3 R6, PT, PT, R40, 0xb, RZ ;  /* 0x0000000b28067810 */ /* 0x000fc40007ffe0ff */
[----:B------:R-:W-:Y:S01]  /*0f70*/  LEA R35, R0, R5, 0x2 ;  /* 0x0000000500237211 */ /* 0x000fe200078e10ff */
[--C-:B------:R-:W-:Y:S01]  /*0f80*/  IMAD R0, R40, 0x44, R5.reuse ;  /* 0x0000004428007824 */ /* 0x100fe200078e0205 */
[----:B------:R-:W-:Y:S01]  /*0f90*/  SHF.R.U32.HI R4, RZ, 0x1, R44 ;  /* 0x00000001ff047819 */ /* 0x000fe2000001162c */
[----:B------:R-:W-:Y:S01]  /*0fa0*/  IMAD R2, R2, 0x4, R5 ;  /* 0x0000000402027824 */ /* 0x000fe200078e0205 */
[----:B------:R-:W-:Y:S02]  /*0fb0*/  LEA R5, R18, R3, 0x18 ;  /* 0x0000000312057211 */ /* 0x000fe400078ec0ff */
[----:B------:R-:W0:Y:S01]  /*0fc0*/  LDS R35, [R35] ;  /* 0x0000000023237984 */ /* 0x000e220000000800 */
[----:B------:R-:W-:-:S03]  /*0fd0*/  IADD3 R3, PT, PT, R3, 0x500, RZ ;  /* 0x0000050003037810 */ /* 0x000fc60007ffe0ff */
[----:B------:R-:W1:Y:S01]  /*0fe0*/  LDS R34, [R0] ;  /* 0x0000000000227984 */ /* 0x000e620000000800 */
[----:B------:R-:W-:-:S03]  /*0ff0*/  LEA R18, R18, R3, 0x18 ;  /* 0x0000000312127211 */ /* 0x000fc600078ec0ff */
[----:B------:R-:W2:Y:S04]  /*1000*/  LDS R33, [R0+0x4] ;  /* 0x0000040000217984 */ /* 0x000ea80000000800 */
[----:B------:R-:W3:Y:S04]  /*1010*/  LDS R32, [R0+0x8] ;  /* 0x0000080000207984 */ /* 0x000ee80000000800 */
        /* <DEDUP_REMOVED lines=11> */
[----:B------:R5:W0:Y:S02]  /*10d0*/  LDS R36, [R2] ;  /* 0x0000000002247984 */ /* 0x000a240000000800 */
[----:B-----5:R-:W-:-:S05]  /*10e0*/  IMAD.SHL.U32 R2, R39, 0x4, RZ ;  /* 0x0000000427027824 */ /* 0x020fca00078e00ff */
[----:B------:R-:W-:-:S05]  /*10f0*/  LOP3.LUT R2, R2, 0x3c, RZ, 0xc0, !PT ;  /* 0x0000003c02027812 */ /* 0x000fca00078ec0ff */
[----:B------:R-:W-:Y:S01]  /*1100*/  IMAD.IADD R20, R5, 0x1, R2 ;  /* 0x0000000105147824 */ /* 0x000fe200078e0202 */
[----:B-1234-:R-:W-:-:S07]  /*1110*/  LOP3.LUT R5, R40, 0xc, RZ, 0xfc, !PT ;  /* 0x0000000c28057812 */ /* 0x01efce00078efcff */
.L_x_53876:
        /* <DEDUP_REMOVED lines=35> */
.L_x_53898:
[----:B------:R-:W-:Y:S01]  /*1350*/  IMAD R3, R19, 0x2, R40 ;  /* 0x0000000213037824 */ /* 0x000fe200078e0228 */
[----:B------:R-:W-:Y:S01]  /*1360*/  IADD3 R19, PT, PT, R4, R19, RZ ;  /* 0x0000001304137210 */ /* 0x000fe20007ffe0ff */
[----:B------:R-:W-:-:S03]  /*1370*/  IMAD R0, R35, R0, R43 ;  /* 0x0000000023007224 */ /* 0x000fc600078e022b */
[----:B------:R-:W-:Y:S02]  /*1380*/  LEA R2, R3, R18, 0x2 ;  /* 0x0000001203027211 */ /* 0x000fe400078e10ff */
[----:B------:R-:W-:-:S03]  /*1390*/  ISETP.GE.U32.AND P1, PT, R19, 0x10, PT ;  /* 0x000000101300780c */ /* 0x000fc60003f26070 */
[----:B------:R-:W0:Y:S02]  /*13a0*/  LDS R3, [R2] ;  /* 0x0000000002037984 */ /* 0x000e240000000800 */
[----:B0-----:R-:W-:-:S05]  /*13b0*/  IMAD.IADD R3, R0, 0x1, R3 ;  /* 0x0000000100037824 */ /* 0x001fca00078e0203 */
[----:B------:R4:W-:Y:S03]  /*13c0*/  STS [R2], R3 ;  /* 0x0000000302007388 */ /* 0x0009e60000000800 */
[----:B------:R-:W-:Y:S05]  /*13d0*/  @!P1 BRA `(.L_x_53876) ;  /* 0xfffffffc00509947 */ /* 0x000fea000383ffff */
.L_x_53874:
[----:B------:R-:W-:Y:S05]  /*13e0*/  WARPSYNC.ALL ;  /* 0x0000000000007948 */ /* 0x000fea0003800000 */
[----:B------:R-:W-:Y:S01]  /*13f0*/  BAR.SYNC.DEFER_BLOCKING 0x0 ;  /* 0x0000000000007b1d */ /* 0x000fe20000010000 */
[----:B------:R-:W-:-:S13]  /*1400*/  ISETP.GT.U32.AND P1, PT, R39, 0x1f, PT ;  /* 0x0000001f2700780c */ /* 0x000fda0003f24070 */
[----:B------:R-:W-:Y:S05]  /*1410*/  @P1 EXIT ;  /* 0x000000000000194d */ /* 0x000fea0003800000 */
[----:B---3--:R-:W3:Y:S01]  /*1420*/  I2F.U32.RP R4, R44 ;  /* 0x0000002c00047306 */ /* 0x008ee20000209000 */
[----:B------:R-:W5:Y:S01]  /*1430*/  S2R R5, SR_TID.X ;  /* 0x0000000000057919 */ /* 0x000f620000002100 */
[----:B------:R-:W-:Y:S06]  /*1440*/  BSSY.RECONVERGENT B0, `(.L_x_53877) ;  /* 0x000002f000007945 */ /* 0x000fec0003800200 */
[----:B---3--:R-:W4:Y:S02]  /*1450*/  MUFU.RCP R4, R4 ;  /* 0x0000000400047308 */ /* 0x008f240000001000 */
[----:B----4-:R-:W-:-:S02]  /*1460*/  VIADD R2, R4, 0xffffffe ;  /* 0x0ffffffe04027836 */ /* 0x010fc40000000000 */
[----:B-----5:R-:W-:-:S04]  /*1470*/  IMAD.IADD R6, R5, 0x1, R44 ;  /* 0x0000000105067824 */ /* 0x020fc800078e022c */
[----:B------:R3:W4:Y:S01]  /*1480*/  F2I.FTZ.U32.TRUNC.NTZ R3, R2 ;  /* 0x0000000200037305 */ /* 0x000722000021f000 */
[C---:B------:R-:W-:Y:S02]  /*1490*/  ISETP.GE.U32.AND P1, PT, R6.reuse, 0x20, PT ;  /* 0x000000200600780c */ /* 0x040fe40003f26070 */
[----:B------:R-:W-:Y:S02]  /*14a0*/  VIMNMX.U32 R0, PT, PT, R6, 0x20, !PT ;  /* 0x0000002006007848 */ /* 0x000fe40007fe0000 */
[----:B------:R-:W-:Y:S01]  /*14b0*/  SEL R5, RZ, 0x1, P1 ;  /* 0x00000001ff057807 */ /* 0x000fe20000800000 */
[----:B---3--:R-:W-:Y:S01]  /*14c0*/  HFMA2 R2, -RZ, RZ, 0, 0 ;  /* 0x00000000ff027431 */ /* 0x008fe200000001ff */
[----:B----4-:R-:W-:-:S05]  /*14d0*/  IADD3 R7, PT, PT, RZ, -R3, RZ ;  /* 0x80000003ff077210 */ /* 0x010fca0007ffe0ff */
        /* <DEDUP_REMOVED lines=24> */
[----:B------:R-:W4:Y:S02]  /*1660*/  LDC.64 R2, c[0x0][0x3a0] ;  /* 0x0000e800ff027b82 */ /* 0x000f240000000a00 */
[----:B------:R-:W-:Y:S01]  /*1670*/  IADD3 R0, PT, PT, -R4, RZ, RZ ;  /* 0x000000ff04007210 */ /* 0x000fe20007ffe1ff */
[----:B---3--:R-:W-:Y:S01]  /*1680*/  ULEA UR4, UR5, UR4, 0x18 ;  /* 0x0000000405047291 */ /* 0x008fe2000f8ec0ff */
[----:B----4-:R-:W-:-:S05]  /*1690*/  IMAD.WIDE.U32 R2, R5, 0x4, R2 ;  /* 0x0000000405027825 */ /* 0x010fca00078e0002 */
[----:B------:R-:W-:Y:S01]  /*16a0*/  LEA R5, R39, UR4, 0x2 ;  /* 0x0000000427057c11 */ /* 0x000fe2000f8e10ff */
[----:B------:R-:W-:-:S07]  /*16b0*/  IMAD R39, R4, R44, R39 ;  /* 0x0000002c04277224 */ /* 0x000fce00078e0227 */
.L_x_53879:
[----:B------:R3:W4:Y:S01]  /*16c0*/  LDS R7, [R5] ;  /* 0x0000000005077984 */ /* 0x0007220000000800 */
[----:B------:R-:W-:-:S05]  /*16d0*/  VIADD R0, R0, 0x1 ;  /* 0x0000000100007836 */ /* 0x000fca0000000000 */
[----:B------:R-:W-:Y:S02]  /*16e0*/  ISETP.NE.AND P0, PT, R0, RZ, PT ;  /* 0x000000ff0000720c */ /* 0x000fe40003f05270 */
[C---:B---3--:R-:W-:Y:S01]  /*16f0*/  LEA R5, R44.reuse, R5, 0x2 ;  /* 0x000000052c057211 */ /* 0x048fe200078e10ff */
[----:B----4-:R3:W-:Y:S02]  /*1700*/  STG.E desc[UR6][R2.64], R7 ;  /* 0x0000000702007986 */ /* 0x0107e4000c101906 */
[----:B---3--:R-:W-:-:S08]  /*1710*/  IMAD.WIDE.U32 R2, R44, 0x4, R2 ;  /* 0x000000042c027825 */ /* 0x008fd000078e0002 */
[----:B------:R-:W-:Y:S05]  /*1720*/  @P0 BRA `(.L_x_53879) ;  /* 0xfffffffc00e40947 */ /* 0x000fea000383ffff */
.L_x_53878:
[----:B------:R-:W-:Y:S05]  /*1730*/  BSYNC.RECONVERGENT B0 ;  /* 0x0000000000007941 */ /* 0x000fea0003800200 */
.L_x_53877:
        /* <DEDUP_REMOVED lines=11> */
.L_x_53880:
        /* <DEDUP_REMOVED lines=21> */
.L_x_53875:
[----:B------:R-:W-:Y:S01]  /*1940*/  BSSY B0, `(.L_x_53881) ;  /* 0x0000007000007945 */ /* 0x000fe20003800000 */
[----:B------:R-:W-:Y:S01]  /*1950*/  IMAD.MOV.U32 R2, RZ, RZ, R40 ;  /* 0x000000ffff027224 */ /* 0x000fe200078e0028 */
[----:B------:R-:W-:Y:S01]  /*1960*/  MOV R3, 0x101f ;  /* 0x0000101f00037802 */ /* 0x000fe20000000f00 */
[----:B------:R-:W-:-:S07]  /*1970*/  IMAD.MOV.U32 R0, RZ, RZ, -0x1 ;  /* 0xffffffffff007424 */ /* 0x000fce00078e00ff */
[----:B01----:R-:W-:Y:S05]  /*1980*/  WARPSYNC.COLLECTIVE R0, `(.L_x_53882) ;  /* 0x0000000000087348 */ /* 0x003fea0003c00000 */
[----:B-1----:R1:W2:Y:S02]  /*1990*/  SHFL.IDX P1, R45, R41, R2, R3 ;  /* 0x00000002292d7389 */ /* 0x0022a40000020003 */
[----:B012---:R-:W-:Y:S05]  /*19a0*/  ENDCOLLECTIVE ;  /* 0x000000000000791b */ /* 0x007fea0003800000 */
.L_x_53882:
[----:B------:R-:W-:Y:S05]  /*19b0*/  BSYNC B0 ;  /* 0x0000000000007941 */ /* 0x000fea0003800000 */
.L_x_53881:
        /* <DEDUP_REMOVED lines=8> */
.L_x_53883:
[----:B------:R-:W-:Y:S01]  /*1a40*/  MOV R2, R11 ;  /* 0x0000000b00027202 */ /* 0x000fe20000000f00 */
[----:B------:R-:W-:-:S07]  /*1a50*/  IMAD R43, R33, R45, R43 ;  /* 0x0000002d212b7224 */ /* 0x000fce00078e022b */
[----:B------:R-:W-:Y:S05]  /*1a60*/  WARPSYNC.COLLECTIVE R0, `(.L_x_53884) ;  /* 0x0000000000087348 */ /* 0x000fea0003c00000 */
[----:B------:R0:W1:Y:S02]  /*1a70*/  SHFL.IDX P1, R45, R41, R2, R3 ;  /* 0x00000002292d7389 */ /* 0x0000640000020003 */
[----:B01----:R-:W-:Y:S05]  /*1a80*/  ENDCOLLECTIVE ;  /* 0x000000000000791b */ /* 0x003fea0003800000 */
.L_x_53884:
[----:B------:R-:W-:Y:S02]  /*1a90*/  IMAD.MOV.U32 R2, RZ, RZ, R10 ;  /* 0x000000ffff027224 */ /* 0x000fe400078e000a */
[----:B------:R-:W-:-:S07]  /*1aa0*/  IMAD R43, R32, R45, R43 ;  /* 0x0000002d202b7224 */ /* 0x000fce00078e022b */
[----:B------:R-:W-:Y:S05]  /*1ab0*/  WARPSYNC.COLLECTIVE R0, `(.L_x_53885) ;  /* 0x0000000000087348 */ /* 0x000fea0003c00000 */
[----:B------:R0:W1:Y:S02]  /*1ac0*/  SHFL.IDX P1, R45, R41, R2, R3 ;  /* 0x00000002292d7389 */ /* 0x0000640000020003 */
[----:B01----:R-:W-:Y:S05]  /*1ad0*/  ENDCOLLECTIVE ;  /* 0x000000000000791b */ /* 0x003fea0003800000 */
.L_x_53885:
[----:B------:R-:W-:Y:S01]  /*1ae0*/  MOV R2, R9 ;  /* 0x0000000900027202 */ /* 0x000fe20000000f00 */
[----:B------:R-:W-:-:S07]  /*1af0*/  IMAD R43, R31, R45, R43 ;  /* 0x0000002d1f2b7224 */ /* 0x000fce00078e022b */
[----:B------:R-:W-:Y:S05]  /*1b00*/  WARPSYNC.COLLECTIVE R0, `(.L_x_53886) ;  /* 0x0000000000087348 */ /* 0x000fea0003c00000 */
[----:B------:R0:W1:Y:S02]  /*1b10*/  SHFL.IDX P1, R45, R41, R2, R3 ;  /* 0x00000002292d7389 */ /* 0x0000640000020003 */
[----:B01----:R-:W-:Y:S05]  /*1b20*/  ENDCOLLECTIVE ;  /* 0x000000000000791b */ /* 0x003fea0003800000 */
.L_x_53886:
[----:B------:R-:W-:Y:S02]  /*1b30*/  IMAD.MOV.U32 R2, RZ, RZ, R8 ;  /* 0x000000ffff027224 */ /* 0x000fe400078e0008 */
[----:B------:R-:W-:-:S07]  /*1b40*/  IMAD R43, R30, R45, R43 ;  /* 0x0000002d1e2b7224 */ /* 0x000fce00078e022b */
[----:B------:R-:W-:Y:S05]  /*1b50*/  WARPSYNC.COLLECTIVE R0, `(.L_x_53887) ;  /* 0x0000000000087348 */ /* 0x000fea0003c00000 */
[----:B------:R0:W1:Y:S02]  /*1b60*/  SHFL.IDX P1, R45, R41, R2, R3 ;  /* 0x00000002292d7389 */ /* 0x0000640000020003 */
[----:B01----:R-:W-:Y:S05]  /*1b70*/  ENDCOLLECTIVE ;  /* 0x000000000000791b */ /* 0x003fea0003800000 */
.L_x_53887:
[----:B------:R-:W-:Y:S01]  /*1b80*/  MOV R2, R7 ;  /* 0x0000000700027202 */ /* 0x000fe20000000f00 */
[----:B------:R-:W-:-:S07]  /*1b90*/  IMAD R43, R29, R45, R43 ;  /* 0x0000002d1d2b7224 */ /* 0x000fce00078e022b */
[----:B------:R-:W-:Y:S05]  /*1ba0*/  WARPSYNC.COLLECTIVE R0, `(.L_x_53888) ;  /* 0x0000000000087348 */ /* 0x000fea0003c00000 */
[----:B------:R0:W1:Y:S02]  /*1bb0*/  SHFL.IDX P1, R45, R41, R2, R3 ;  /* 0x00000002292d7389 */ /* 0x0000640000020003 */
[----:B01----:R-:W-:Y:S05]  /*1bc0*/  ENDCOLLECTIVE ;  /* 0x000000000000791b */ /* 0x003fea0003800000 */
.L_x_53888:
[----:B------:R-:W-:Y:S02]  /*1bd0*/  IMAD.MOV.U32 R2, RZ, RZ, R13 ;  /* 0x000000ffff027224 */ /* 0x000fe400078e000d */
[----:B------:R-:W-:-:S07]  /*1be0*/  IMAD R43, R28, R45, R43 ;  /* 0x0000002d1c2b7224 */ /* 0x000fce00078e022b */
[----:B------:R-:W-:Y:S05]  /*1bf0*/  WARPSYNC.COLLECTIVE R0, `(.L_x_53889) ;  /* 0x0000000000087348 */ /* 0x000fea0003c00000 */
[----:B------:R0:W1:Y:S02]  /*1c00*/  SHFL.IDX P1, R45, R41, R2, R3 ;  /* 0x00000002292d7389 */ /* 0x0000640000020003 */
[----:B01----:R-:W-:Y:S05]  /*1c10*/  ENDCOLLECTIVE ;  /* 0x000000000000791b */ /* 0x003fea0003800000 */
.L_x_53889:
[----:B------:R-:W-:Y:S01]  /*1c20*/  MOV R2, R38 ;  /* 0x0000002600027202 */ /* 0x000fe20000000f00 */
[----:B------:R-:W-:-:S07]  /*1c30*/  IMAD R43, R27, R45, R43 ;  /* 0x0000002d1b2b7224 */ /* 0x000fce00078e022b */
[----:B------:R-:W-:Y:S05]  /*1c40*/  WARPSYNC.COLLECTIVE R0, `(.L_x_53890) ;  /* 0x0000000000087348 */ /* 0x000fea0003c00000 */
[----:B------:R0:W1:Y:S02]  /*1c50*/  SHFL.IDX P1, R45, R41, R2, R3 ;  /* 0x00000002292d7389 */ /* 0x0000640000020003 */
[----:B01----:R-:W-:Y:S05]  /*1c60*/  ENDCOLLECTIVE ;  /* 0x000000000000791b */ /* 0x003fea0003800000 */
.L_x_53890:
[----:B------:R-:W-:Y:S02]  /*1c70*/  IMAD.MOV.U32 R2, RZ, RZ, R14 ;  /* 0x000000ffff027224 */ /* 0x000fe400078e000e */
[----:B------:R-:W-:-:S07]  /*1c80*/  IMAD R43, R36, R45, R43 ;  /* 0x0000002d242b7224 */ /* 0x000fce00078e022b */
[----:B------:R-:W-:Y:S05]  /*1c90*/  WARPSYNC.COLLECTIVE R0, `(.L_x_53891) ;  /* 0x0000000000087348 */ /* 0x000fea0003c00000 */
[----:B------:R0:W1:Y:S02]  /*1ca0*/  SHFL.IDX P1, R45, R41, R2, R3 ;  /* 0x00000002292d7389 */ /* 0x0000640000020003 */
[----:B01----:R-:W-:Y:S05]  /*1cb0*/  ENDCOLLECTIVE ;  /* 0x000000000000791b */ /* 0x003fea0003800000 */
.L_x_53891:
[----:B------:R-:W-:Y:S01]  /*1cc0*/  MOV R2, R15 ;  /* 0x0000000f00027202 */ /* 0x000fe20000000f00 */
[----:B------:R-:W-:-:S07]  /*1cd0*/  IMAD R43, R26, R45, R43 ;  /* 0x0000002d1a2b7224 */ /* 0x000fce00078e022b */
[----:B------:R-:W-:Y:S05]  /*1ce0*/  WARPSYNC.COLLECTIVE R0, `(.L_x_53892) ;  /* 0x0000000000087348 */ /* 0x000fea0003c00000 */
[----:B------:R0:W1:Y:S02]  /*1cf0*/  SHFL.IDX P1, R45, R41, R2, R3 ;  /* 0x00000002292d7389 */ /* 0x0000640000020003 */
[----:B01----:R-:W-:Y:S05]  /*1d00*/  ENDCOLLECTIVE ;  /* 0x000000000000791b */ /* 0x003fea0003800000 */
.L_x_53892:
[----:B------:R-:W-:Y:S02]  /*1d10*/  IMAD.MOV.U32 R2, RZ, RZ, R6 ;  /* 0x000000ffff027224 */ /* 0x000fe400078e0006 */
[----:B------:R-:W-:-:S07]  /*1d20*/  IMAD R43, R25, R45, R43 ;  /* 0x0000002d192b7224 */ /* 0x000fce00078e022b */
[----:B------:R-:W-:Y:S05]  /*1d30*/  WARPSYNC.COLLECTIVE R0, `(.L_x_53893) ;  /* 0x0000000000087348 */ /* 0x000fea0003c00000 */
[----:B------:R0:W1:Y:S02]  /*1d40*/  SHFL.IDX P1, R45, R41, R2, R3 ;  /* 0x00000002292d7389 */ /* 0x0000640000020003 */
[----:B01----:R-:W-:Y:S05]  /*1d50*/  ENDCOLLECTIVE ;  /* 0x000000000000791b */ /* 0x003fea0003800000 */
.L_x_53893:
[----:B------:R-:W-:Y:S01]  /*1d60*/  MOV R2, R5 ;  /* 0x0000000500027202 */ /* 0x000fe20000000f00 */
[----:B------:R-:W-:-:S07]  /*1d70*/  IMAD R43, R24, R45, R43 ;  /* 0x0000002d182b7224 */ /* 0x000fce00078e022b */
[----:B------:R-:W-:Y:S05]  /*1d80*/  WARPSYNC.COLLECTIVE R0, `(.L_x_53894) ;  /* 0x0000000000087348 */ /* 0x000fea0003c00000 */
[----:B------:R0:W1:Y:S02]  /*1d90*/  SHFL.IDX P1, R45, R41, R2, R3 ;  /* 0x00000002292d7389 */ /* 0x0000640000020003 */
[----:B01----:R-:W-:Y:S05]  /*1da0*/  ENDCOLLECTIVE ;  /* 0x000000000000791b */ /* 0x003fea0003800000 */
.L_x_53894:
[----:B------:R-:W-:Y:S02]  /*1db0*/  IMAD.MOV.U32 R2, RZ, RZ, R16 ;  /* 0x000000ffff027224 */ /* 0x000fe400078e0010 */
[----:B------:R-:W-:-:S07]  /*1dc0*/  IMAD R43, R23, R45, R43 ;  /* 0x0000002d172b7224 */ /* 0x000fce00078e022b */
[----:B------:R-:W-:Y:S05]  /*1dd0*/  WARPSYNC.COLLECTIVE R0, `(.L_x_53895) ;  /* 0x0000000000087348 */ /* 0x000fea0003c00000 */
[----:B------:R0:W1:Y:S02]  /*1de0*/  SHFL.IDX P1, R45, R41, R2, R3 ;  /* 0x00000002292d7389 */ /* 0x0000640000020003 */
[----:B01----:R-:W-:Y:S05]  /*1df0*/  ENDCOLLECTIVE ;  /* 0x000000000000791b */ /* 0x003fea0003800000 */
.L_x_53895:
[----:B------:R-:W-:Y:S01]  /*1e00*/  MOV R2, R17 ;  /* 0x0000001100027202 */ /* 0x000fe20000000f00 */
[----:B------:R-:W-:-:S07]  /*1e10*/  IMAD R43, R22, R45, R43 ;  /* 0x0000002d162b7224 */ /* 0x000fce00078e022b */
[----:B------:R-:W-:Y:S05]  /*1e20*/  WARPSYNC.COLLECTIVE R0, `(.L_x_53896) ;  /* 0x0000000000087348 */ /* 0x000fea0003c00000 */
[----:B------:R0:W1:Y:S02]  /*1e30*/  SHFL.IDX P1, R45, R41, R2, R3 ;  /* 0x00000002292d7389 */ /* 0x0000640000020003 */
[----:B01----:R-:W-:Y:S05]  /*1e40*/  ENDCOLLECTIVE ;  /* 0x000000000000791b */ /* 0x003fea0003800000 */
.L_x_53896:
[----:B------:R-:W-:Y:S02]  /*1e50*/  IMAD.MOV.U32 R2, RZ, RZ, R37 ;  /* 0x000000ffff027224 */ /* 0x000fe400078e0025 */
[----:B------:R-:W-:-:S07]  /*1e60*/  IMAD R43, R21, R45, R43 ;  /* 0x0000002d152b7224 */ /* 0x000fce00078e022b */
[----:B------:R-:W-:Y:S05]  /*1e70*/  WARPSYNC.COLLECTIVE R0, `(.L_x_53897) ;  /* 0x0000000000087348 */ /* 0x000fea0003c00000 */
[----:B------:R0:W1:Y:S02]  /*1e80*/  SHFL.IDX P1, R45, R41, R2, R3 ;  /* 0x00000002292d7389 */ /* 0x0000640000020003 */
[----:B01----:R-:W-:Y:S05]  /*1e90*/  ENDCOLLECTIVE ;  /* 0x000000000000791b */ /* 0x003fea0003800000 */
.L_x_53897:
[----:B------:R-:W-:Y:S01]  /*1ea0*/  MOV R0, R45 ;  /* 0x0000002d00007202 */ /* 0x000fe20000000f00 */
[----:B------:R-:W-:Y:S06]  /*1eb0*/  BRA `(.L_x_53898) ;  /* 0xfffffff400247947 */ /* 0x000fec000383ffff */
.L_x_53899:
        /* <DEDUP_REMOVED lines=12> */
.L_x_58753:


//--------------------- .text._Z9cuda_gemmIiLi256ELi1ELi1ELi32ELi16ELi16ELi32ELi1ELi0EEviiiPT_S1_S1_ii --------------------------
	.section	.text._Z9cuda_gemmIiLi256ELi1ELi1ELi32ELi16ELi16ELi32ELi1ELi0EEviiiPT_S1_S1_ii,"ax",@progbits
	.align	128
        .global         _Z9cuda_gemmIiLi256ELi1ELi1ELi32ELi16ELi16ELi32ELi1ELi0EEviiiPT_S1_S1_ii
        .type           _Z9cuda_gemmIiLi256ELi1ELi1ELi32ELi16ELi16ELi32ELi1ELi0EEviiiPT_S1_S1_ii,@function
        .size           _Z9cuda_gemmIiLi256ELi1ELi1ELi32ELi16ELi16ELi32ELi1ELi0EEviiiPT_S1_S1_ii,(.L_x_58754 - _Z9cuda_gemmIiLi256ELi1ELi1ELi32ELi16ELi16ELi32ELi1ELi0EEviiiPT_S1_S1_ii)
        .other          _Z9cuda_gemmIiLi256ELi1ELi1ELi32ELi16ELi16ELi32ELi1ELi0EEviiiPT_S1_S1_ii,@"STO_CUDA_ENTRY STV_DEFAULT"
_Z9cuda_gemmIiLi256ELi1ELi1ELi32ELi16ELi16ELi32ELi1ELi0EEviiiPT_S1_S1_ii:
.text._Z9cuda_gemmIiLi256ELi1ELi1ELi32ELi16ELi16ELi32ELi1ELi0EEviiiPT_S1_S1_ii:
        /* <DEDUP_REMOVED lines=51> */
.L_x_53902:
        /* <DEDUP_REMOVED lines=25> */
.L_x_53901:
[----:B------:R-:W-:Y:S05]  /*04c0*/  BSYNC.RECONVERGENT B0 ;  /* 0x0000000000007941 */ /* 0x000fea0003800200 */
.L_x_53900:
        /* <DEDUP_REMOVED lines=121> */
.L_x_53907:
        /* <DEDUP_REMOVED lines=10> */
.L_x_53906:
[----:B------:R-:W-:Y:S05]  /*0d00*/  BSYNC.RECONVERGENT B1 ;  /* 0x0000000000017941 */ /* 0x000fea0003800200 */
.L_x_53905:
        /* <DEDUP_REMOVED lines=8> */
.L_x_53910:
        /* <DEDUP_REMOVED lines=24> */
.L_x_53909:
[----:B------:R-:W-:Y:S05]  /*0f10*/  BSYNC.RECONVERGENT B1 ;  /* 0x0000000000017941 */ /* 0x000fea0003800200 */
.L_x_53908:
        /* <DEDUP_REMOVED lines=9> */
.L_x_53913:
[----:B------:R-:W-:Y:S02]  /*0fb0*/  IMAD R4, R3, 0x4, R0 ;  /* 0x0000000403047824 */ /* 0x000fe400078e0200 */
[----:B------:R-:W-:Y:S02]  /*0fc0*/  VIADD R2, R2, 0x1 ;  /* 0x0000000102027836 */ /* 0x000fe40000000000 */
[----:B------:R-:W-:Y:S01]  /*0fd0*/  IMAD.IADD R3, R50, 0x1, R3 ;  /* 0x0000000132037824 */ /* 0x000fe200078e0203 */
[----:B------:R2:W-:Y:S02]  /*0fe0*/  STS [R4], RZ ;  /* 0x000000ff04007388 */ /* 0x0005e40000000800 */
[----:B------:R-:W-:-:S13]  /*0ff0*/  ISETP.NE.AND P1, PT, R2, R19, PT ;  /* 0x000000130200720c */ /* 0x000fda0003f25270 */
[----:B--2---:R-:W-:Y:S05]  /*1000*/  @P1 BRA `(.L_x_53913) ;  /* 0xfffffffc00e81947 */ /* 0x004fea000383ffff */
.L_x_53912:
[----:B------:R-:W-:Y:S05]  /*1010*/  BSYNC.RECONVERGENT B1 ;  /* 0x0000000000017941 */ /* 0x000fea0003800200 */
.L_x_53911:
[----:B------:R-:W-:Y:S05]  /*1020*/  @!P0 BRA `(.L_x_53904) ;  /* 0x00000000003c8947 */ /* 0x000fea0003800000 */
[----:B------:R-:W0:Y:S01]  /*1030*/  S2R R5, SR_CgaCtaId ;  /* 0x0000000000057919 */ /* 0x000e220000008800 */
[----:B-1----:R-:W-:-:S05]  /*1040*/  MOV R0, 0x400 ;  /* 0x0000040000007802 */ /* 0x002fca0000000f00 */
[----:B------:R-:W-:-:S05]  /*1050*/  VIADD R0, R0, 0x500 ;  /* 0x0000050000007836 */ /* 0x000fca0000000000 */
[----:B0-----:R-:W-:-:S07]  /*1060*/  LEA R2, R5, R0, 0x18 ;  /* 0x0000000005027211 */ /* 0x001fce00078ec0ff */
.L_x_53914:
        /* <DEDUP_REMOVED lines=11> */
.L_x_53904:
[----:B------:R-:W-:Y:S05]  /*1120*/  BSYNC.RECONVERGENT B0 ;  /* 0x0000000000007941 */ /* 0x000fea0003800200 */
.L_x_53903:
        /* <DEDUP_REMOVED lines=92> */
.L_x_53969:
        /* <DEDUP_REMOVED lines=18> */
.L_x_53918:
        /* <DEDUP_REMOVED lines=10> */
.L_x_53919:
        /* <DEDUP_REMOVED lines=10> */
.L_x_53920:
        /* <DEDUP_REMOVED lines=9> */
.L_x_53921:
        /* <DEDUP_REMOVED lines=10> */
.L_x_53922:
        /* <DEDUP_REMOVED lines=8> */
.L_x_53923:
        /* <DEDUP_REMOVED lines=13> */
.L_x_53924:
        /* <DEDUP_REMOVED lines=14> */
.L_x_53925:
        /* <DEDUP_REMOVED lines=13> */
.L_x_53926:
        /* <DEDUP_REMOVED lines=14> */
.L_x_53927:
        /* <DEDUP_REMOVED lines=12> */
.L_x_53928:
        /* <DEDUP_REMOVED lines=12> */
.L_x_53929:
        /* <DEDUP_REMOVED lines=12> */
.L_x_53930:
        /* <DEDUP_REMOVED lines=12> */
.L_x_53931:
        /* <DEDUP_REMOVED lines=12> */
.L_x_53932:
        /* <DEDUP_REMOVED lines=9> */
.L_x_53933:
        /* <DEDUP_REMOVED lines=36> */
.L_x_53968:
[----:B0-----:R-:W-:Y:S02]  /*24f0*/  IMAD R60, R20, 0x44, R21 ;  /* 0x00000044143c7824 */ /* 0x001fe400078e0215 */
[----:B------:R-:W-:-:S04]  /*2500*/  IMAD.MOV.U32 R57, RZ, RZ, RZ ;  /* 0x000000ffff397224 */ /* 0x000fc800078e00ff */
[----:B------:R-:W0:Y:S01]  /*2510*/  LDS R60, [R60] ;  /* 0x000000003c3c7984 */ /* 0x000e220000000800 */
[----:B------:R-:W-:Y:S05]  /*2520*/  @!P5 BRA `(.L_x_53936) ;  /* 0x000000000010d947 */ /* 0x000fea0003800000 */
[----:B------:R-:W-:-:S03]  /*2530*/  UMOV UR4, 0xffffffff ;  /* 0xffffffff00047882 */ /* 0x000fc60000000000 */
[----:B------:R-:W-:Y:S05]  /*2540*/  BRA.DIV UR4, `(.L_x_53937) ;  /* 0x0000003e04b07947 */ /* 0x000fea000b800000 */
[----:B0-----:R0:W0:Y:S02]  /*2550*/  SHFL.IDX PT, R31, R60, R18, R43 ;  /* 0x000000123c1f7389 */ /* 0x00102400000e002b */
.L_x_54081:
[----:B01----:R-:W-:-:S07]  /*2560*/  IMAD R57, R16, R31, RZ ;  /* 0x0000001f10397224 */ /* 0x003fce00078e02ff */
.L_x_53936:
[----:B------:R-:W-:Y:S05]  /*2570*/  @!P4 BRA `(.L_x_53938) ;  /* 0x000000000010c947 */ /* 0x000fea0003800000 */
[----:B------:R-:W-:-:S03]  /*2580*/  UMOV UR4, 0xffffffff ;  /* 0xffffffff00047882 */ /* 0x000fc60000000000 */
[----:B------:R-:W-:Y:S05]  /*2590*/  BRA.DIV UR4, `(.L_x_53939) ;  /* 0x0000003e04bc7947 */ /* 0x000fea000b800000 */
[----:B0-----:R0:W0:Y:S02]  /*25a0*/  SHFL.IDX PT, R31, R60, R54, R43 ;  /* 0x000000363c1f7389 */ /* 0x00102400000e002b */
.L_x_54084:
[----:B0-2---:R-:W-:-:S07]  /*25b0*/  IMAD R57, R15, R31, R57 ;  /* 0x0000001f0f397224 */ /* 0x005fce00078e0239 */
.L_x_53938:
[----:B------:R-:W-:Y:S05]  /*25c0*/  @!P3 BRA `(.L_x_53940) ;  /* 0x000000000010b947 */ /* 0x000fea0003800000 */
[----:B------:R-:W-:-:S03]  /*25d0*/  UMOV UR4, 0xffffffff ;  /* 0xffffffff00047882 */ /* 0x000fc60000000000 */
[----:B------:R-:W-:Y:S05]  /*25e0*/  BRA.DIV UR4, `(.L_x_53941) ;  /* 0x0000003e04c87947 */ /* 0x000fea000b800000 */
[----:B0-----:R0:W0:Y:S02]  /*25f0*/  SHFL.IDX PT, R31, R60, R42, R43 ;  /* 0x0000002a3c1f7389 */ /* 0x00102400000e002b */
.L_x_54087:
[----:B0--3--:R-:W-:-:S07]  /*2600*/  IMAD R57, R14, R31, R57 ;  /* 0x0000001f0e397224 */ /* 0x009fce00078e0239 */
.L_x_53940:
[----:B------:R-:W-:Y:S05]  /*2610*/  @!P2 BRA `(.L_x_53942) ;  /* 0x000000000010a947 */ /* 0x000fea0003800000 */
[----:B------:R-:W-:-:S03]  /*2620*/  UMOV UR4, 0xffffffff ;  /* 0xffffffff00047882 */ /* 0x000fc60000000000 */
[----:B------:R-:W-:Y:S05]  /*2630*/  BRA.DIV UR4, `(.L_x_53943) ;  /* 0x0000003e04d47947 */ /* 0x000fea000b800000 */
[----:B0-----:R0:W0:Y:S02]  /*2640*/  SHFL.IDX PT, R31, R60, R41, R43 ;  /* 0x000000293c1f7389 */ /* 0x00102400000e002b */
.L_x_54090:
[----:B0---4-:R-:W-:-:S07]  /*2650*/  IMAD R57, R13, R31, R57 ;  /* 0x0000001f0d397224 */ /* 0x011fce00078e0239 */
.L_x_53942:
[----:B------:R-:W-:Y:S05]  /*2660*/  @!P1 BRA `(.L_x_53944) ;  /* 0x0000000000109947 */ /* 0x000fea0003800000 */
[----:B------:R-:W-:-:S03]  /*2670*/  UMOV UR4, 0xffffffff ;  /* 0xffffffff00047882 */ /* 0x000fc60000000000 */
[----:B------:R-:W-:Y:S05]  /*2680*/  BRA.DIV UR4, `(.L_x_53945) ;  /* 0x0000003e04e07947 */ /* 0x000fea000b800000 */
[----:B0-----:R0:W0:Y:S02]  /*2690*/  SHFL.IDX PT, R31, R60, R40, R43 ;  /* 0x000000283c1f7389 */ /* 0x00102400000e002b */
.L_x_54093:
[----:B0-----:R-:W-:-:S07]  /*26a0*/  IMAD R57, R12, R31, R57 ;  /* 0x0000001f0c397224 */ /* 0x001fce00078e0239 */
.L_x_53944:
[----:B------:R-:W-:Y:S05]  /*26b0*/  @!P0 BRA `(.L_x_53946) ;  /* 0x0000000000108947 */ /* 0x000fea0003800000 */
[----:B------:R-:W-:-:S03]  /*26c0*/  UMOV UR4, 0xffffffff ;  /* 0xffffffff00047882 */ /* 0x000fc60000000000 */
[----:B------:R-:W-:Y:S05]  /*26d0*/  BRA.DIV UR4, `(.L_x_53947) ;  /* 0x0000003e04ec7947 */ /* 0x000fea000b800000 */
[----:B0-----:R0:W0:Y:S02]  /*26e0*/  SHFL.IDX PT, R31, R60, R39, R43 ;  /* 0x000000273c1f7389 */ /* 0x00102400000e002b */
.L_x_54096:
[----:B0-----:R-:W-:-:S07]  /*26f0*/  IMAD R57, R11, R31, R57 ;  /* 0x0000001f0b397224 */ /* 0x001fce00078e0239 */
.L_x_53946:
[----:B------:R-:W5:Y:S02]  /*2700*/  LDC R58, c[0x0][0x3ac] ;  /* 0x0000eb00ff3a7b82 */ /* 0x000f640000000800 */
[----:B-----5:R-:W-:-:S13]  /*2710*/  ISETP.GE.AND P6, PT, R58, 0x7, PT ;  /* 0x000000073a00780c */ /* 0x020fda0003fc6270 */
[----:B------:R-:W-:Y:S05]  /*2720*/  @!P6 BRA `(.L_x_53948) ;  /* 0x000000000010e947 */ /* 0x000fea0003800000 */
[----:B------:R-:W-:-:S03]  /*2730*/  UMOV UR4, 0xffffffff ;  /* 0xffffffff00047882 */ /* 0x000fc60000000000 */
[----:B------:R-:W-:Y:S05]  /*2740*/  BRA.DIV UR4, `(.L_x_53949) ;  /* 0x0000003e04f07947 */ /* 0x000fea000b800000 */
[----:B0-----:R0:W0:Y:S02]  /*2750*/  SHFL.IDX PT, R31, R60, R38, R43 ;  /* 0x000000263c1f7389 */ /* 0x00102400000e002b */
.L_x_54099:
[----:B0-----:R-:W-:-:S07]  /*2760*/  IMAD R57, R10, R31, R57 ;  /* 0x0000001f0a397224 */ /* 0x001fce00078e0239 */
.L_x_53948:
[----:B------:R-:W-:-:S13]  /*2770*/  ISETP.GE.AND P6, PT, R58, 0x8, PT ;  /* 0x000000083a00780c */ /* 0x000fda0003fc6270 */
[----:B------:R-:W-:Y:S05]  /*2780*/  @!P6 BRA `(.L_x_53950) ;  /* 0x000000000010e947 */ /* 0x000fea0003800000 */
[----:B------:R-:W-:-:S03]  /*2790*/  UMOV UR4, 0xffffffff ;  /* 0xffffffff00047882 */ /* 0x000fc60000000000 */
[----:B------:R-:W-:Y:S05]  /*27a0*/  BRA.DIV UR4, `(.L_x_53951) ;  /* 0x0000003e04f87947 */ /* 0x000fea000b800000 */
[----:B0-----:R0:W0:Y:S02]  /*27b0*/  SHFL.IDX PT, R31, R60, R37, R43 ;  /* 0x000000253c1f7389 */ /* 0x00102400000e002b */
.L_x_54102:
[----:B0-----:R-:W-:-:S07]  /*27c0*/  IMAD R57, R9, R31, R57 ;  /* 0x0000001f09397224 */ /* 0x001fce00078e0239 */
.L_x_53950:
[----:B------:R-:W-:-:S13]  /*27d0*/  ISETP.GE.AND P6, PT, R58, 0x9, PT ;  /* 0x000000093a00780c */ /* 0x000fda0003fc6270 */
[----:B------:R-:W-:Y:S05]  /*27e0*/  @!P6 BRA `(.L_x_53952) ;  /* 0x000000000010e947 */ /* 0x000fea0003800000 */
[----:B------:R-:W-:-:S03]  /*27f0*/  UMOV UR4, 0xffffffff ;  /* 0xffffffff00047882 */ /* 0x000fc60000000000 */
[----:B------:R-:W-:Y:S05]  /*2800*/  BRA.DIV UR4, `(.L_x_53953) ;  /* 0x0000004204007947 */ /* 0x000fea000b800000 */
[----:B0-----:R0:W0:Y:S02]  /*2810*/  SHFL.IDX PT, R31, R60, R36, R43 ;  /* 0x000000243c1f7389 */ /* 0x00102400000e002b */
.L_x_54105:
[----:B0-----:R-:W-:-:S07]  /*2820*/  IMAD R57, R8, R31, R57 ;  /* 0x0000001f08397224 */ /* 0x001fce00078e0239 */
.L_x_53952:
[----:B------:R-:W-:-:S13]  /*2830*/  ISETP.GE.AND P6, PT, R58, 0xa, PT ;  /* 0x0000000a3a00780c */ /* 0x000fda0003fc6270 */
[----:B------:R-:W-:Y:S05]  /*2840*/  @!P6 BRA `(.L_x_53954) ;  /* 0x000000000010e947 */ /* 0x000fea0003800000 */
[----:B------:R-:W-:-:S03]  /*2850*/  UMOV UR4, 0xffffffff ;  /* 0xffffffff00047882 */ /* 0x000fc60000000000 */
[----:B------:R-:W-:Y:S05]  /*2860*/  BRA.DIV UR4, `(.L_x_53955) ;  /* 0x0000004204087947 */ /* 0x000fea000b800000 */
[----:B0-----:R0:W0:Y:S02]  /*2870*/  SHFL.IDX PT, R31, R60, R35, R43 ;  /* 0x000000233c1f7389 */ /* 0x00102400000e002b */
.L_x_54108:
[----:B0-----:R-:W-:-:S07]  /*2880*/  IMAD R57, R7, R31, R57 ;  /* 0x0000001f07397224 */ /* 0x001fce00078e0239 */
.L_x_53954:
[----:B------:R-:W-:-:S13]  /*2890*/  ISETP.GE.AND P6, PT, R58, 0xb, PT ;  /* 0x0000000b3a00780c */ /* 0x000fda0003fc6270 */
[----:B------:R-:W-:Y:S05]  /*28a0*/  @!P6 BRA `(.L_x_53956) ;  /* 0x000000000010e947 */ /* 0x000fea0003800000 */
[----:B------:R-:W-:-:S03]  /*28b0*/  UMOV UR4, 0xffffffff ;  /* 0xffffffff00047882 */ /* 0x000fc60000000000 */
[----:B------:R-:W-:Y:S05]  /*28c0*/  BRA.DIV UR4, `(.L_x_53957) ;  /* 0x0000004204107947 */ /* 0x000fea000b800000 */
[----:B0-----:R0:W0:Y:S02]  /*28d0*/  SHFL.IDX PT, R31, R60, R34, R43 ;  /* 0x000000223c1f7389 */ /* 0x00102400000e002b */
.L_x_54111:
[----:B0-----:R-:W-:-:S07]  /*28e0*/  IMAD R57, R6, R31, R57 ;  /* 0x0000001f06397224 */ /* 0x001fce00078e0239 */
.L_x_53956:
[----:B------:R-:W-:-:S13]  /*28f0*/  ISETP.GE.AND P6, PT, R58, 0xc, PT ;  /* 0x0000000c3a00780c */ /* 0x000fda0003fc6270 */
[----:B------:R-:W-:Y:S05]  /*2900*/  @!P6 BRA `(.L_x_53958) ;  /* 0x000000000010e947 */ /* 0x000fea0003800000 */
[----:B------:R-:W-:-:S03]  /*2910*/  UMOV UR4, 0xffffffff ;  /* 0xffffffff00047882 */ /* 0x000fc60000000000 */
[----:B------:R-:W-:Y:S05]  /*2920*/  BRA.DIV UR4, `(.L_x_53959) ;  /* 0x0000004204187947 */ /* 0x000fea000b800000 */
[----:B0-----:R0:W0:Y:S02]  /*2930*/  SHFL.IDX PT, R31, R60, R33, R43 ;  /* 0x000000213c1f7389 */ /* 0x00102400000e002b */
.L_x_54114:
[----:B0-----:R-:W-:-:S07]  /*2940*/  IMAD R57, R5, R31, R57 ;  /* 0x0000001f05397224 */ /* 0x001fce00078e0239 */
.L_x_53958:
[----:B------:R-:W-:-:S13]  /*2950*/  ISETP.GE.AND P6, PT, R58, 0xd, PT ;  /* 0x0000000d3a00780c */ /* 0x000fda0003fc6270 */
[----:B------:R-:W-:Y:S05]  /*2960*/  @!P6 BRA `(.L_x_53960) ;  /* 0x000000000010e947 */ /* 0x000fea0003800000 */
[----:B------:R-:W-:-:S03]  /*2970*/  UMOV UR4, 0xffffffff ;  /* 0xffffffff00047882 */ /* 0x000fc60000000000 */
[----:B------:R-:W-:Y:S05]  /*2980*/  BRA.DIV UR4, `(.L_x_53961) ;  /* 0x0000004204207947 */ /* 0x000fea000b800000 */
[----:B0-----:R0:W0:Y:S02]  /*2990*/  SHFL.IDX PT, R31, R60, R32, R43 ;  /* 0x000000203c1f7389 */ /* 0x00102400000e002b */
.L_x_54117:
[----:B0-----:R-:W-:-:S07]  /*29a0*/  IMAD R57, R4, R31, R57 ;  /* 0x0000001f04397224 */ /* 0x001fce00078e0239 */
.L_x_53960:
[----:B------:R-:W-:-:S13]  /*29b0*/  ISETP.GE.AND P6, PT, R58, 0xe, PT ;  /* 0x0000000e3a00780c */ /* 0x000fda0003fc6270 */
[----:B------:R-:W-:Y:S05]  /*29c0*/  @!P6 BRA `(.L_x_53962) ;  /* 0x000000000010e947 */ /* 0x000fea0003800000 */
[----:B------:R-:W-:-:S03]  /*29d0*/  UMOV UR4, 0xffffffff ;  /* 0xffffffff00047882 */ /* 0x000fc60000000000 */
[----:B------:R-:W-:Y:S05]  /*29e0*/  BRA.DIV UR4, `(.L_x_53963) ;  /* 0x0000004204287947 */ /* 0x000fea000b800000 */
[----:B0-----:R0:W0:Y:S02]  /*29f0*/  SHFL.IDX PT, R31, R60, R29, R43 ;  /* 0x0000001d3c1f7389 */ /* 0x00102400000e002b */
.L_x_54120:
[----:B0-----:R-:W-:-:S07]  /*2a00*/  IMAD R57, R3, R31, R57 ;  /* 0x0000001f03397224 */ /* 0x001fce00078e0239 */
.L_x_53962:
[----:B------:R-:W-:-:S13]  /*2a10*/  ISETP.GE.AND P6, PT, R58, 0xf, PT ;  /* 0x0000000f3a00780c */ /* 0x000fda0003fc6270 */
[----:B------:R-:W-:Y:S05]  /*2a20*/  @!P6 BRA `(.L_x_53964) ;  /* 0x000000000010e947 */ /* 0x000fea0003800000 */
[----:B------:R-:W-:-:S03]  /*2a30*/  UMOV UR4, 0xffffffff ;  /* 0xffffffff00047882 */ /* 0x000fc60000000000 */
[----:B------:R-:W-:Y:S05]  /*2a40*/  BRA.DIV UR4, `(.L_x_53965) ;  /* 0x0000004204307947 */ /* 0x000fea000b800000 */
[----:B0-----:R0:W0:Y:S02]  /*2a50*/  SHFL.IDX PT, R31, R60, R28, R43 ;  /* 0x0000001c3c1f7389 */ /* 0x00102400000e002b */
.L_x_54123:
[----:B0-----:R-:W-:-:S07]  /*2a60*/  IMAD R57, R2, R31, R57 ;  /* 0x0000001f02397224 */ /* 0x001fce00078e0239 */
.L_x_53964:
[----:B------:R-:W-:-:S13]  /*2a70*/  ISETP.GE.AND P6, PT, R58, 0x10, PT ;  /* 0x000000103a00780c */ /* 0x000fda0003fc6270 */
[----:B------:R-:W-:Y:S05]  /*2a80*/  @!P6 BRA `(.L_x_53966) ;  /* 0x000000000010e947 */ /* 0x000fea0003800000 */
[----:B------:R-:W-:-:S03]  /*2a90*/  UMOV UR4, 0xffffffff ;  /* 0xffffffff00047882 */ /* 0x000fc60000000000 */
[----:B------:R-:W-:Y:S05]  /*2aa0*/  BRA.DIV UR4, `(.L_x_53967) ;  /* 0x0000004204387947 */ /* 0x000fea000b800000 */
[----:B0-----:R0:W0:Y:S02]  /*2ab0*/  SHFL.IDX PT, R31, R60, R27, R43 ;  /* 0x0000001b3c1f7389 */ /* 0x00102400000e002b */
.L_x_54126:
[----:B0-----:R-:W-:-:S07]  /*2ac0*/  IMAD R57, R0, R31, R57 ;  /* 0x0000001f00397224 */ /* 0x001fce00078e0239 */
.L_x_53966:
        /* <DEDUP_REMOVED lines=8> */
.L_x_53935:
[----:B------:R-:W-:Y:S05]  /*2b50*/  BSYNC B0 ;  /* 0x0000000000007941 */ /* 0x000fea0003800000 */
.L_x_53934:
[----:B------:R-:W-:-:S13]  /*2b60*/  ISETP.NE.AND P6, PT, R55, RZ, PT ;  /* 0x000000ff3700720c */ /* 0x000fda0003fc5270 */
[----:B------:R-:W-:Y:S05]  /*2b70*/  @!P6 BRA `(.L_x_53969) ;  /* 0xffffffe800dce947 */ /* 0x000fea000383ffff */
[----:B------:R-:W-:Y:S05]  /*2b80*/  BSYNC B1 ;  /* 0x0000000000017941 */ /* 0x000fea0003800000 */
.L_x_53917:
[----:B------:R-:W-:Y:S05]  /*2b90*/  BRA `(.L_x_53915) ;  /* 0x0000003000c07947 */ /* 0x000fea0003800000 */
.L_x_53916:
        /* <DEDUP_REMOVED lines=84> */
.L_x_54022:
        /* <DEDUP_REMOVED lines=18> */
.L_x_53971:
        /* <DEDUP_REMOVED lines=9> */
.L_x_53972:
        /* <DEDUP_REMOVED lines=8> */
.L_x_53973:
        /* <DEDUP_REMOVED lines=8> */
.L_x_53974:
        /* <DEDUP_REMOVED lines=8> */
.L_x_53975:
        /* <DEDUP_REMOVED lines=8> */
.L_x_53976:
        /* <DEDUP_REMOVED lines=11> */
.L_x_53977:
        /* <DEDUP_REMOVED lines=12> */
.L_x_53978:
        /* <DEDUP_REMOVED lines=13> */
.L_x_53979:
        /* <DEDUP_REMOVED lines=14> */
.L_x_53980:
        /* <DEDUP_REMOVED lines=12> */
.L_x_53981:
        /* <DEDUP_REMOVED lines=14> */
.L_x_53982:
        /* <DEDUP_REMOVED lines=14> */
.L_x_53983:
        /* <DEDUP_REMOVED lines=14> */
.L_x_53984:
        /* <DEDUP_REMOVED lines=14> */
.L_x_53985:
        /* <DEDUP_REMOVED lines=11> */
.L_x_53986:
        /* <DEDUP_REMOVED lines=32> */
.L_x_54021:
[----:B-1----:R-:W-:Y:S02]  /*3ea0*/  IMAD R60, R57, 0x44, R56 ;  /* 0x00000044393c7824 */ /* 0x002fe400078e0238 */
[----:B------:R-:W-:-:S04]  /*3eb0*/  IMAD.MOV.U32 R58, RZ, RZ, RZ ;  /* 0x000000ffff3a7224 */ /* 0x000fc800078e00ff */
[----:B------:R-:W1:Y:S01]  /*3ec0*/  LDS R60, [R60] ;  /* 0x000000003c3c7984 */ /* 0x000e620000000800 */
[----:B------:R-:W-:Y:S05]  /*3ed0*/  @!P0 BRA `(.L_x_53989) ;  /* 0x0000000000108947 */ /* 0x000fea0003800000 */
[----:B------:R-:W-:-:S03]  /*3ee0*/  UMOV UR4, 0xffffffff ;  /* 0xffffffff00047882 */ /* 0x000fc60000000000 */
[----:B------:R-:W-:Y:S05]  /*3ef0*/  BRA.DIV UR4, `(.L_x_53990) ;  /* 0x0000002e04447947 */ /* 0x000fea000b800000 */
[----:B-1----:R1:W2:Y:S02]  /*3f00*/  SHFL.IDX PT, R31, R60, R18, R43 ;  /* 0x000000123c1f7389 */ /* 0x0022a400000e002b */
.L_x_54129:
[----:B--2---:R-:W-:-:S07]  /*3f10*/  IMAD R58, R16, R31, RZ ;  /* 0x0000001f103a7224 */ /* 0x004fce00078e02ff */
.L_x_53989:
[----:B------:R-:W-:Y:S05]  /*3f20*/  @!P1 BRA `(.L_x_53991) ;  /* 0x0000000000109947 */ /* 0x000fea0003800000 */
[----:B------:R-:W-:-:S03]  /*3f30*/  UMOV UR4, 0xffffffff ;  /* 0xffffffff00047882 */ /* 0x000fc60000000000 */
[----:B------:R-:W-:Y:S05]  /*3f40*/  BRA.DIV UR4, `(.L_x_53992) ;  /* 0x0000002e04507947 */ /* 0x000fea000b800000 */
[----:B-1----:R1:W2:Y:S02]  /*3f50*/  SHFL.IDX PT, R31, R60, R42, R43 ;  /* 0x0000002a3c1f7389 */ /* 0x0022a400000e002b */
.L_x_54132:
[----:B--2---:R-:W-:-:S07]  /*3f60*/  IMAD R58, R15, R31, R58 ;  /* 0x0000001f0f3a7224 */ /* 0x004fce00078e023a */
.L_x_53991:
[----:B------:R-:W-:Y:S05]  /*3f70*/  @!P2 BRA `(.L_x_53993) ;  /* 0x000000000010a947 */ /* 0x000fea0003800000 */
[----:B------:R-:W-:-:S03]  /*3f80*/  UMOV UR4, 0xffffffff ;  /* 0xffffffff00047882 */ /* 0x000fc60000000000 */
[----:B------:R-:W-:Y:S05]  /*3f90*/  BRA.DIV UR4, `(.L_x_53994) ;  /* 0x0000002e045c7947 */ /* 0x000fea000b800000 */
[----:B-1----:R1:W2:Y:S02]  /*3fa0*/  SHFL.IDX PT, R31, R60, R41, R43 ;  /* 0x000000293c1f7389 */ /* 0x0022a400000e002b */
.L_x_54135:
[----:B--23--:R-:W-:-:S07]  /*3fb0*/  IMAD R58, R14, R31, R58 ;  /* 0x0000001f0e3a7224 */ /* 0x00cfce00078e023a */
.L_x_53993:
[----:B------:R-:W-:Y:S05]  /*3fc0*/  @!P3 BRA `(.L_x_53995) ;  /* 0x000000000010b947 */ /* 0x000fea0003800000 */
[----:B------:R-:W-:-:S03]  /*3fd0*/  UMOV UR4, 0xffffffff ;  /* 0xffffffff00047882 */ /* 0x000fc60000000000 */
[----:B------:R-:W-:Y:S05]  /*3fe0*/  BRA.DIV UR4, `(.L_x_53996) ;  /* 0x0000002e04687947 */ /* 0x000fea000b800000 */
[----:B-1----:R1:W2:Y:S02]  /*3ff0*/  SHFL.IDX PT, R31, R60, R40, R43 ;  /* 0x000000283c1f7389 */ /* 0x0022a400000e002b */
.L_x_54138:
[----:B--2-4-:R-:W-:-:S07]  /*4000*/  IMAD R58, R13, R31, R58 ;  /* 0x0000001f0d3a7224 */ /* 0x014fce00078e023a */
.L_x_53995:
[----:B------:R-:W-:Y:S05]  /*4010*/  @!P4 BRA `(.L_x_53997) ;  /* 0x000000000010c947 */ /* 0x000fea0003800000 */
[----:B------:R-:W-:-:S03]  /*4020*/  UMOV UR4, 0xffffffff ;  /* 0xffffffff00047882 */ /* 0x000fc60000000000 */
[----:B------:R-:W-:Y:S05]  /*4030*/  BRA.DIV UR4, `(.L_x_53998) ;  /* 0x0000002e04747947 */ /* 0x000fea000b800000 */
[----:B-1----:R1:W2:Y:S02]  /*4040*/  SHFL.IDX PT, R31, R60, R39, R43 ;  /* 0x000000273c1f7389 */ /* 0x0022a400000e002b */
.L_x_54141:
[----:B0-2---:R-:W-:-:S07]  /*4050*/  IMAD R58, R12, R31, R58 ;  /* 0x0000001f0c3a7224 */ /* 0x005fce00078e023a */
.L_x_53997:
[----:B------:R-:W-:Y:S05]  /*4060*/  @!P5 BRA `(.L_x_53999) ;  /* 0x000000000010d947 */ /* 0x000fea0003800000 */
[----:B------:R-:W-:-:S03]  /*4070*/  UMOV UR4, 0xffffffff ;  /* 0xffffffff00047882 */ /* 0x000fc60000000000 */
[----:B------:R-:W-:Y:S05]  /*4080*/  BRA.DIV UR4, `(.L_x_54000) ;  /* 0x0000002e04807947 */ /* 0x000fea000b800000 */
[----:B-1----:R1:W2:Y:S02]  /*4090*/  SHFL.IDX PT, R31, R60, R38, R43 ;  /* 0x000000263c1f7389 */ /* 0x0022a400000e002b */
.L_x_54144:
[----:B0-2---:R-:W-:-:S07]  /*40a0*/  IMAD R58, R11, R31, R58 ;  /* 0x0000001f0b3a7224 */ /* 0x005fce00078e023a */
.L_x_53999:
[----:B------:R-:W2:Y:S02]  /*40b0*/  LDC R59, c[0x0][0x3ac] ;  /* 0x0000eb00ff3b7b82 */ /* 0x000ea40000000800 */
[----:B--2---:R-:W-:-:S13]  /*40c0*/  ISETP.GE.U32.AND P6, PT, R59, 0x7, PT ;  /* 0x000000073b00780c */ /* 0x004fda0003fc6070 */
[----:B------:R-:W-:Y:S05]  /*40d0*/  @!P6 BRA `(.L_x_54001) ;  /* 0x000000000010e947 */ /* 0x000fea0003800000 */
[----:B------:R-:W-:-:S03]  /*40e0*/  UMOV UR4, 0xffffffff ;  /* 0xffffffff00047882 */ /* 0x000fc60000000000 */
[----:B------:R-:W-:Y:S05]  /*40f0*/  BRA.DIV UR4, `(.L_x_54002) ;  /* 0x0000002e04847947 */ /* 0x000fea000b800000 */
[----:B-1----:R1:W2:Y:S02]  /*4100*/  SHFL.IDX PT, R31, R60, R37, R43 ;  /* 0x000000253c1f7389 */ /* 0x0022a400000e002b */
.L_x_54147:
[----:B0-2---:R-:W-:-:S07]  /*4110*/  IMAD R58, R10, R31, R58 ;  /* 0x0000001f0a3a7224 */ /* 0x005fce00078e023a */
.L_x_54001:
[----:B------:R-:W-:-:S13]  /*4120*/  ISETP.GE.U32.AND P6, PT, R59, 0x8, PT ;  /* 0x000000083b00780c */ /* 0x000fda0003fc6070 */
[----:B------:R-:W-:Y:S05]  /*4130*/  @!P6 BRA `(.L_x_54003) ;  /* 0x000000000010e947 */ /* 0x000fea0003800000 */
[----:B------:R-:W-:-:S03]  /*4140*/  UMOV UR4, 0xffffffff ;  /* 0xffffffff00047882 */ /* 0x000fc60000000000 */
[----:B------:R-:W-:Y:S05]  /*4150*/  BRA.DIV UR4, `(.L_x_54004) ;  /* 0x0000002e048c7947 */ /* 0x000fea000b800000 */
[----:B-1----:R1:W2:Y:S02]  /*4160*/  SHFL.IDX PT, R31, R60, R36, R43 ;  /* 0x000000243c1f7389 */ /* 0x0022a400000e002b */
.L_x_54150:
[----:B0-2---:R-:W-:-:S07]  /*4170*/  IMAD R58, R9, R31, R58 ;  /* 0x0000001f093a7224 */ /* 0x005fce00078e023a */
.L_x_54003:
[----:B------:R-:W-:-:S13]  /*4180*/  ISETP.GE.U32.AND P6, PT, R59, 0x9, PT ;  /* 0x000000093b00780c */ /* 0x000fda0003fc6070 */
[----:B------:R-:W-:Y:S05]  /*4190*/  @!P6 BRA `(.L_x_54005) ;  /* 0x000000000010e947 */ /* 0x000fea0003800000 */
[----:B------:R-:W-:-:S03]  /*41a0*/  UMOV UR4, 0xffffffff ;  /* 0xffffffff00047882 */ /* 0x000fc60000000000 */
[----:B------:R-:W-:Y:S05]  /*41b0*/  BRA.DIV UR4, `(.L_x_54006) ;  /* 0x0000002e04947947 */ /* 0x000fea000b800000 */
[----:B-1----:R1:W2:Y:S02]  /*41c0*/  SHFL.IDX PT, R31, R60, R35, R43 ;  /* 0x000000233c1f7389 */ /* 0x0022a400000e002b */
.L_x_54153:
[----:B0-2---:R-:W-:-:S07]  /*41d0*/  IMAD R58, R8, R31, R58 ;  /* 0x0000001f083a7224 */ /* 0x005fce00078e023a */
.L_x_54005:
[----:B------:R-:W-:-:S13]  /*41e0*/  ISETP.GE.U32.AND P6, PT, R59, 0xa, PT ;  /* 0x0000000a3b00780c */ /* 0x000fda0003fc6070 */
[----:B------:R-:W-:Y:S05]  /*41f0*/  @!P6 BRA `(.L_x_54007) ;  /* 0x000000000010e947 */ /* 0x000fea0003800000 */
[----:B------:R-:W-:-:S03]  /*4200*/  UMOV UR4, 0xffffffff ;  /* 0xffffffff00047882 */ /* 0x000fc60000000000 */
[----:B------:R-:W-:Y:S05]  /*4210*/  BRA.DIV UR4, `(.L_x_54008) ;  /* 0x0000002e049c7947 */ /* 0x000fea000b800000 */
[----:B-1----:R1:W2:Y:S02]  /*4220*/  SHFL.IDX PT, R31, R60, R34, R43 ;  /* 0x000000223c1f7389 */ /* 0x0022a400000e002b */
.L_x_54156:
[----:B0-2---:R-:W-:-:S07]  /*4230*/  IMAD R58, R7, R31, R58 ;  /* 0x0000001f073a7224 */ /* 0x005fce00078e023a */
.L_x_54007:
[----:B------:R-:W-:-:S13]  /*4240*/  ISETP.GE.U32.AND P6, PT, R59, 0xb, PT ;  /* 0x0000000b3b00780c */ /* 0x000fda0003fc6070 */
[----:B------:R-:W-:Y:S05]  /*4250*/  @!P6 BRA `(.L_x_54009) ;  /* 0x000000000010e947 */ /* 0x000fea0003800000 */
[----:B------:R-:W-:-:S03]  /*4260*/  UMOV UR4, 0xffffffff ;  /* 0xffffffff00047882 */ /* 0x000fc60000000000 */
[----:B------:R-:W-:Y:S05]  /*4270*/  BRA.DIV UR4, `(.L_x_54010) ;  /* 0x0000002e04a47947 */ /* 0x000fea000b800000 */
[----:B-1----:R1:W2:Y:S02]  /*4280*/  SHFL.IDX PT, R31, R60, R33, R43 ;  /* 0x000000213c1f7389 */ /* 0x0022a400000e002b */
.L_x_54159:
[----:B0-2---:R-:W-:-:S07]  /*4290*/  IMAD R58, R6, R31, R58 ;  /* 0x0000001f063a7224 */ /* 0x005fce00078e023a */
.L_x_54009:
[----:B------:R-:W-:-:S13]  /*42a0*/  ISETP.GE.U32.AND P6, PT, R59, 0xc, PT ;  /* 0x0000000c3b00780c */ /* 0x000fda0003fc6070 */
[----:B------:R-:W-:Y:S05]  /*42b0*/  @!P6 BRA `(.L_x_54011) ;  /* 0x000000000010e947 */ /* 0x000fea0003800000 */
[----:B------:R-:W-:-:S03]  /*42c0*/  UMOV UR4, 0xffffffff ;  /* 0xffffffff00047882 */ /* 0x000fc60000000000 */
[----:B------:R-:W-:Y:S05]  /*42d0*/  BRA.DIV UR4, `(.L_x_54012) ;  /* 0x0000002e04ac7947 */ /* 0x000fea000b800000 */
[----:B-1----:R1:W2:Y:S02]  /*42e0*/  SHFL.IDX PT, R31, R60, R32, R43 ;  /* 0x000000203c1f7389 */ /* 0x0022a400000e002b */
.L_x_54162:
[----:B0-2---:R-:W-:-:S07]  /*42f0*/  IMAD R58, R5, R31, R58 ;  /* 0x0000001f053a7224 */ /* 0x005fce00078e023a */
.L_x_54011:
[----:B------:R-:W-:-:S13]  /*4300*/  ISETP.GE.U32.AND P6, PT, R59, 0xd, PT ;  /* 0x0000000d3b00780c */ /* 0x000fda0003fc6070 */
[----:B------:R-:W-:Y:S05]  /*4310*/  @!P6 BRA `(.L_x_54013) ;  /* 0x000000000010e947 */ /* 0x000fea0003800000 */
[----:B------:R-:W-:-:S03]  /*4320*/  UMOV UR4, 0xffffffff ;  /* 0xffffffff00047882 */ /* 0x000fc60000000000 */
[----:B------:R-:W-:Y:S05]  /*4330*/  BRA.DIV UR4, `(.L_x_54014) ;  /* 0x0000002e04b47947 */ /* 0x000fea000b800000 */
[----:B-1----:R1:W2:Y:S02]  /*4340*/  SHFL.IDX PT, R31, R60, R29, R43 ;  /* 0x0000001d3c1f7389 */ /* 0x0022a400000e002b */
.L_x_54165:
[----:B0-2---:R-:W-:-:S07]  /*4350*/  IMAD R58, R4, R31, R58 ;  /* 0x0000001f043a7224 */ /* 0x005fce00078e023a */
.L_x_54013:
[----:B------:R-:W-:-:S13]  /*4360*/  ISETP.GE.U32.AND P6, PT, R59, 0xe, PT ;  /* 0x0000000e3b00780c */ /* 0x000fda0003fc6070 */
[----:B------:R-:W-:Y:S05]  /*4370*/  @!P6 BRA `(.L_x_54015) ;  /* 0x000000000010e947 */ /* 0x000fea0003800000 */
[----:B------:R-:W-:-:S03]  /*4380*/  UMOV UR4, 0xffffffff ;  /* 0xffffffff00047882 */ /* 0x000fc60000000000 */
[----:B------:R-:W-:Y:S05]  /*4390*/  BRA.DIV UR4, `(.L_x_54016) ;  /* 0x0000002e04bc7947 */ /* 0x000fea000b800000 */
[----:B-1----:R1:W2:Y:S02]  /*43a0*/  SHFL.IDX PT, R31, R60, R28, R43 ;  /* 0x0000001c3c1f7389 */ /* 0x0022a400000e002b */
.L_x_54168:
[----:B0-2---:R-:W-:-:S07]  /*43b0*/  IMAD R58, R3, R31, R58 ;  /* 0x0000001f033a7224 */ /* 0x005fce00078e023a */
.L_x_54015:
[----:B------:R-:W-:-:S13]  /*43c0*/  ISETP.GE.U32.AND P6, PT, R59, 0xf, PT ;  /* 0x0000000f3b00780c */ /* 0x000fda0003fc6070 */
[----:B------:R-:W-:Y:S05]  /*43d0*/  @!P6 BRA `(.L_x_54017) ;  /* 0x000000000010e947 */ /* 0x000fea0003800000 */
[----:B------:R-:W-:-:S03]  /*43e0*/  UMOV UR4, 0xffffffff ;  /* 0xffffffff00047882 */ /* 0x000fc60000000000 */
[----:B------:R-:W-:Y:S05]  /*43f0*/  BRA.DIV UR4, `(.L_x_54018) ;  /* 0x0000002e04c47947 */ /* 0x000fea000b800000 */
[----:B-1----:R1:W2:Y:S02]  /*4400*/  SHFL.IDX PT, R31, R60, R27, R43 ;  /* 0x0000001b3c1f7389 */ /* 0x0022a400000e002b */
.L_x_54171:
[----:B0-2---:R-:W-:-:S07]  /*4410*/  IMAD R58, R2, R31, R58 ;  /* 0x0000001f023a7224 */ /* 0x005fce00078e023a */
.L_x_54017:
[----:B------:R-:W-:-:S13]  /*4420*/  ISETP.GE.U32.AND P6, PT, R59, 0x10, PT ;  /* 0x000000103b00780c */ /* 0x000fda0003fc6070 */
[----:B------:R-:W-:Y:S05]  /*4430*/  @!P6 BRA `(.L_x_54019) ;  /* 0x000000000010e947 */ /* 0x000fea0003800000 */
[----:B------:R-:W-:-:S03]  /*4440*/  UMOV UR4, 0xffffffff ;  /* 0xffffffff00047882 */ /* 0x000fc60000000000 */
[----:B------:R-:W-:Y:S05]  /*4450*/  BRA.DIV UR4, `(.L_x_54020) ;  /* 0x0000002e04cc7947 */ /* 0x000fea000b800000 */
[----:B-1----:R1:W2:Y:S02]  /*4460*/  SHFL.IDX PT, R31, R60, R26, R43 ;  /* 0x0000001a3c1f7389 */ /* 0x0022a400000e002b */
.L_x_54174:
[----:B0-2---:R-:W-:-:S07]  /*4470*/  IMAD R58, R0, R31, R58 ;  /* 0x0000001f003a7224 */ /* 0x005fce00078e023a */
.L_x_54019:
[----:B------:R-:W-:Y:S02]  /*4480*/  IMAD R30, R52, R57, R17 ;  /* 0x00000039341e7224 */ /* 0x000fe400078e0211 */
[----:B------:R-:W-:Y:S02]  /*4490*/  IMAD.IADD R57, R48, 0x1, R57 ;  /* 0x0000000130397824 */ /* 0x000fe400078e0239 */
[----:B------:R-:W-:-:S03]  /*44a0*/  IMAD R31, R30, 0x4, R55 ;  /* 0x000000041e1f7824 */ /* 0x000fc600078e0237 */
[----:B------:R-:W-:Y:S02]  /*44b0*/  ISETP.GE.AND P6, PT, R57, UR12, PT ;  /* 0x0000000c39007c0c */ /* 0x000fe4000bfc6270 */
[----:B------:R2:W-:Y:S11]  /*44c0*/  STS [R31], R58 ;  /* 0x0000003a1f007388 */ /* 0x0005f60000000800 */
[----:B--2---:R-:W-:Y:S05]  /*44d0*/  @!P6 BRA `(.L_x_54021) ;  /* 0xfffffff80070e947 */ /* 0x004fea000383ffff */
.L_x_53988:
[----:B------:R-:W-:Y:S05]  /*44e0*/  BSYNC B0 ;  /* 0x0000000000007941 */ /* 0x000fea0003800000 */
.L_x_53987:
[----:B------:R-:W-:-:S13]  /*44f0*/  ISETP.NE.AND P6, PT, R54, RZ, PT ;  /* 0x000000ff3600720c */ /* 0x000fda0003fc5270 */
[----:B------:R-:W-:Y:S05]  /*4500*/  @!P6 BRA `(.L_x_54022) ;  /* 0xffffffe800f4e947 */ /* 0x000fea000383ffff */
[----:B------:R-:W-:Y:S05]  /*4510*/  BRA `(.L_x_53915) ;  /* 0x0000001800607947 */ /* 0x000fea0003800000 */
.L_x_53970:
        /* <DEDUP_REMOVED lines=67> */
.L_x_54074:
        /* <DEDUP_REMOVED lines=20> */
.L_x_54023:
        /* <DEDUP_REMOVED lines=10> */
.L_x_54024:
        /* <DEDUP_REMOVED lines=10> */
.L_x_54025:
        /* <DEDUP_REMOVED lines=10> */
.L_x_54026:
        /* <DEDUP_REMOVED lines=10> */
.L_x_54027:
        /* <DEDUP_REMOVED lines=11> */
.L_x_54028:
        /* <DEDUP_REMOVED lines=11> */
.L_x_54029:
        /* <DEDUP_REMOVED lines=11> */
.L_x_54030:
        /* <DEDUP_REMOVED lines=10> */
.L_x_54031:
        /* <DEDUP_REMOVED lines=11> */
.L_x_54032:
        /* <DEDUP_REMOVED lines=11> */
.L_x_54033:
        /* <DEDUP_REMOVED lines=11> */
.L_x_54034:
        /* <DEDUP_REMOVED lines=11> */
.L_x_54035:
        /* <DEDUP_REMOVED lines=11> */
.L_x_54036:
        /* <DEDUP_REMOVED lines=11> */
.L_x_54037:
        /* <DEDUP_REMOVED lines=11> */
.L_x_54038:
        /* <DEDUP_REMOVED lines=28> */
.L_x_54073:
[----:B0-----:R-:W-:Y:S02]  /*5650*/  IMAD R60, R39, 0x44, R40 ;  /* 0x00000044273c7824 */ /* 0x001fe400078e0228 */
[----:B------:R-:W-:-:S04]  /*5660*/  IMAD.MOV.U32 R42, RZ, RZ, RZ ;  /* 0x000000ffff2a7224 */ /* 0x000fc800078e00ff */
[----:B------:R-:W0:Y:S01]  /*5670*/  LDS R60, [R60] ;  /* 0x000000003c3c7984 */ /* 0x000e220000000800 */
[----:B------:R-:W-:Y:S05]  /*5680*/  @!P4 BRA `(.L_x_54040) ;  /* 0x000000000010c947 */ /* 0x000fea0003800000 */
[----:B------:R-:W-:-:S03]  /*5690*/  UMOV UR5, 0xffffffff ;  /* 0xffffffff00057882 */ /* 0x000fc60000000000 */
[----:B------:R-:W-:Y:S05]  /*56a0*/  BRA.DIV UR5, `(.L_x_54041) ;  /* 0x0000001e05587947 */ /* 0x000fea000b800000 */
[----:B0-----:R0:W2:Y:S02]  /*56b0*/  SHFL.IDX PT, R42, R60, R36, R43 ;  /* 0x000000243c2a7389 */ /* 0x0010a400000e002b */
.L_x_54176:
[----:B-12---:R-:W-:-:S07]  /*56c0*/  IMAD R42, R7, R42, RZ ;  /* 0x0000002a072a7224 */ /* 0x006fce00078e02ff */
.L_x_54040:
[----:B------:R-:W-:Y:S05]  /*56d0*/  @!P3 BRA `(.L_x_54042) ;  /* 0x000000000010b947 */ /* 0x000fea0003800000 */
[----:B------:R-:W-:-:S03]  /*56e0*/  UMOV UR5, 0xffffffff ;  /* 0xffffffff00057882 */ /* 0x000fc60000000000 */
[----:B------:R-:W-:Y:S05]  /*56f0*/  BRA.DIV UR5, `(.L_x_54043) ;  /* 0x0000001e05607947 */ /* 0x000fea000b800000 */
[----:B0-----:R0:W2:Y:S02]  /*5700*/  SHFL.IDX PT, R31, R60, R0, R43 ;  /* 0x000000003c1f7389 */ /* 0x0010a400000e002b */
.L_x_54179:
[----:B--23--:R-:W-:-:S07]  /*5710*/  IMAD R42, R9, R31, R42 ;  /* 0x0000001f092a7224 */ /* 0x00cfce00078e022a */
.L_x_54042:
[----:B------:R-:W-:Y:S05]  /*5720*/  @!P2 BRA `(.L_x_54044) ;  /* 0x000000000010a947 */ /* 0x000fea0003800000 */
[----:B------:R-:W-:-:S03]  /*5730*/  UMOV UR5, 0xffffffff ;  /* 0xffffffff00057882 */ /* 0x000fc60000000000 */
[----:B------:R-:W-:Y:S05]  /*5740*/  BRA.DIV UR5, `(.L_x_54045) ;  /* 0x0000001e056c7947 */ /* 0x000fea000b800000 */
[----:B0-----:R0:W2:Y:S02]  /*5750*/  SHFL.IDX PT, R31, R60, R4, R43 ;  /* 0x000000043c1f7389 */ /* 0x0010a400000e002b */
.L_x_54182:
[----:B--2---:R-:W-:-:S07]  /*5760*/  IMAD R42, R11, R31, R42 ;  /* 0x0000001f0b2a7224 */ /* 0x004fce00078e022a */
.L_x_54044:
[----:B------:R-:W-:Y:S05]  /*5770*/  @!P1 BRA `(.L_x_54046) ;  /* 0x0000000000109947 */ /* 0x000fea0003800000 */
[----:B------:R-:W-:-:S03]  /*5780*/  UMOV UR5, 0xffffffff ;  /* 0xffffffff00057882 */ /* 0x000fc60000000000 */
[----:B------:R-:W-:Y:S05]  /*5790*/  BRA.DIV UR5, `(.L_x_54047) ;  /* 0x0000001e05787947 */ /* 0x000fea000b800000 */
[----:B0-----:R0:W2:Y:S02]  /*57a0*/  SHFL.IDX PT, R31, R60, R6, R43 ;  /* 0x000000063c1f7389 */ /* 0x0010a400000e002b */
.L_x_54185:
[----:B--2---:R-:W-:-:S07]  /*57b0*/  IMAD R42, R13, R31, R42 ;  /* 0x0000001f0d2a7224 */ /* 0x004fce00078e022a */
.L_x_54046:
[----:B------:R-:W-:Y:S05]  /*57c0*/  @!P0 BRA `(.L_x_54048) ;  /* 0x0000000000108947 */ /* 0x000fea0003800000 */
[----:B------:R-:W-:-:S03]  /*57d0*/  UMOV UR5, 0xffffffff ;  /* 0xffffffff00057882 */ /* 0x000fc60000000000 */
[----:B------:R-:W-:Y:S05]  /*57e0*/  BRA.DIV UR5, `(.L_x_54049) ;  /* 0x0000001e05847947 */ /* 0x000fea000b800000 */
[----:B0-----:R0:W2:Y:S02]  /*57f0*/  SHFL.IDX PT, R31, R60, R8, R43 ;  /* 0x000000083c1f7389 */ /* 0x0010a400000e002b */
.L_x_54188:
[----:B--2---:R-:W-:-:S07]  /*5800*/  IMAD R42, R15, R31, R42 ;  /* 0x0000001f0f2a7224 */ /* 0x004fce00078e022a */
.L_x_54048:
[----:B------:R-:W2:Y:S02]  /*5810*/  LDC R2, c[0x0][0x3ac] ;  /* 0x0000eb00ff027b82 */ /* 0x000ea40000000800 */
[----:B--2---:R-:W-:-:S13]  /*5820*/  ISETP.GE.AND P6, PT, R2, 0x6, PT ;  /* 0x000000060200780c */ /* 0x004fda0003fc6270 */
[----:B------:R-:W-:Y:S05]  /*5830*/  @!P6 BRA `(.L_x_54050) ;  /* 0x000000000010e947 */ /* 0x000fea0003800000 */
[----:B------:R-:W-:-:S03]  /*5840*/  UMOV UR5, 0xffffffff ;  /* 0xffffffff00057882 */ /* 0x000fc60000000000 */
[----:B------:R-:W-:Y:S05]  /*5850*/  BRA.DIV UR5, `(.L_x_54051) ;  /* 0x0000001e05887947 */ /* 0x000fea000b800000 */
[----:B0-----:R0:W2:Y:S02]  /*5860*/  SHFL.IDX PT, R31, R60, R10, R43 ;  /* 0x0000000a3c1f7389 */ /* 0x0010a400000e002b */
.L_x_54191:
[----:B--2---:R-:W-:-:S07]  /*5870*/  IMAD R42, R17, R31, R42 ;  /* 0x0000001f112a7224 */ /* 0x004fce00078e022a */
.L_x_54050:
[----:B------:R-:W-:-:S13]  /*5880*/  ISETP.GE.AND P6, PT, R2, 0x7, PT ;  /* 0x000000070200780c */ /* 0x000fda0003fc6270 */
[----:B------:R-:W-:Y:S05]  /*5890*/  @!P6 BRA `(.L_x_54052) ;  /* 0x000000000010e947 */ /* 0x000fea0003800000 */
[----:B------:R-:W-:-:S03]  /*58a0*/  UMOV UR5, 0xffffffff ;  /* 0xffffffff00057882 */ /* 0x000fc60000000000 */
[----:B------:R-:W-:Y:S05]  /*58b0*/  BRA.DIV UR5, `(.L_x_54053) ;  /* 0x0000001e05907947 */ /* 0x000fea000b800000 */
[----:B0-----:R0:W2:Y:S02]  /*58c0*/  SHFL.IDX PT, R31, R60, R12, R43 ;  /* 0x0000000c3c1f7389 */ /* 0x0010a400000e002b */
.L_x_54194:
[----:B--2---:R-:W-:-:S07]  /*58d0*/  IMAD R42, R19, R31, R42 ;  /* 0x0000001f132a7224 */ /* 0x004fce00078e022a */
.L_x_54052:
[----:B------:R-:W-:-:S13]  /*58e0*/  ISETP.GE.AND P6, PT, R2, 0x8, PT ;  /* 0x000000080200780c */ /* 0x000fda0003fc6270 */
[----:B------:R-:W-:Y:S05]  /*58f0*/  @!P6 BRA `(.L_x_54054) ;  /* 0x000000000010e947 */ /* 0x000fea0003800000 */
[----:B------:R-:W-:-:S03]  /*5900*/  UMOV UR5, 0xffffffff ;  /* 0xffffffff00057882 */ /* 0x000fc60000000000 */
[----:B------:R-:W-:Y:S05]  /*5910*/  BRA.DIV UR5, `(.L_x_54055) ;  /* 0x0000001e05987947 */ /* 0x000fea000b800000 */
[----:B0-----:R0:W2:Y:S02]  /*5920*/  SHFL.IDX PT, R31, R60, R14, R43 ;  /* 0x0000000e3c1f7389 */ /* 0x0010a400000e002b */
.L_x_54197:
[----:B--2---:R-:W-:-:S07]  /*5930*/  IMAD R42, R21, R31, R42 ;  /* 0x0000001f152a7224 */ /* 0x004fce00078e022a */
.L_x_54054:
[----:B------:R-:W-:-:S13]  /*5940*/  ISETP.GE.AND P6, PT, R2, 0x9, PT ;  /* 0x000000090200780c */ /* 0x000fda0003fc6270 */
[----:B------:R-:W-:Y:S05]  /*5950*/  @!P6 BRA `(.L_x_54056) ;  /* 0x000000000010e947 */ /* 0x000fea0003800000 */
[----:B------:R-:W-:-:S03]  /*5960*/  UMOV UR5, 0xffffffff ;  /* 0xffffffff00057882 */ /* 0x000fc60000000000 */
[----:B------:R-:W-:Y:S05]  /*5970*/  BRA.DIV UR5, `(.L_x_54057) ;  /* 0x0000001e05a07947 */ /* 0x000fea000b800000 */
[----:B0-----:R0:W2:Y:S02]  /*5980*/  SHFL.IDX PT, R31, R60, R16, R43 ;  /* 0x000000103c1f7389 */ /* 0x0010a400000e002b */
.L_x_54200:
[----:B--2---:R-:W-:-:S07]  /*5990*/  IMAD R42, R23, R31, R42 ;  /* 0x0000001f172a7224 */ /* 0x004fce00078e022a */
.L_x_54056:
[----:B------:R-:W-:-:S13]  /*59a0*/  ISETP.GE.AND P6, PT, R2, 0xa, PT ;  /* 0x0000000a0200780c */ /* 0x000fda0003fc6270 */
[----:B------:R-:W-:Y:S05]  /*59b0*/  @!P6 BRA `(.L_x_54058) ;  /* 0x000000000010e947 */ /* 0x000fea0003800000 */
[----:B------:R-:W-:-:S03]  /*59c0*/  UMOV UR5, 0xffffffff ;  /* 0xffffffff00057882 */ /* 0x000fc60000000000 */
[----:B------:R-:W-:Y:S05]  /*59d0*/  BRA.DIV UR5, `(.L_x_54059) ;  /* 0x0000001e05a87947 */ /* 0x000fea000b800000 */
[----:B0-----:R0:W2:Y:S02]  /*59e0*/  SHFL.IDX PT, R31, R60, R18, R43 ;  /* 0x000000123c1f7389 */ /* 0x0010a400000e002b */
.L_x_54203:
[----:B--2---:R-:W-:-:S07]  /*59f0*/  IMAD R42, R25, R31, R42 ;  /* 0x0000001f192a7224 */ /* 0x004fce00078e022a */
.L_x_54058:
[----:B------:R-:W-:-:S13]  /*5a00*/  ISETP.GE.AND P6, PT, R2, 0xb, PT ;  /* 0x0000000b0200780c */ /* 0x000fda0003fc6270 */
[----:B------:R-:W-:Y:S05]  /*5a10*/  @!P6 BRA `(.L_x_54060) ;  /* 0x000000000010e947 */ /* 0x000fea0003800000 */
[----:B------:R-:W-:-:S03]  /*5a20*/  UMOV UR5, 0xffffffff ;  /* 0xffffffff00057882 */ /* 0x000fc60000000000 */
[----:B------:R-:W-:Y:S05]  /*5a30*/  BRA.DIV UR5, `(.L_x_54061) ;  /* 0x0000001e05b07947 */ /* 0x000fea000b800000 */
[----:B0-----:R0:W2:Y:S02]  /*5a40*/  SHFL.IDX PT, R31, R60, R20, R43 ;  /* 0x000000143c1f7389 */ /* 0x0010a400000e002b */
.L_x_54206:
[----:B--2---:R-:W-:-:S07]  /*5a50*/  IMAD R42, R27, R31, R42 ;  /* 0x0000001f1b2a7224 */ /* 0x004fce00078e022a */
.L_x_54060:
[----:B------:R-:W-:-:S13]  /*5a60*/  ISETP.GE.AND P6, PT, R2, 0xc, PT ;  /* 0x0000000c0200780c */ /* 0x000fda0003fc6270 */
[----:B------:R-:W-:Y:S05]  /*5a70*/  @!P6 BRA `(.L_x_54062) ;  /* 0x000000000010e947 */ /* 0x000fea0003800000 */
[----:B------:R-:W-:-:S03]  /*5a80*/  UMOV UR5, 0xffffffff ;  /* 0xffffffff00057882 */ /* 0x000fc60000000000 */
[----:B------:R-:W-:Y:S05]  /*5a90*/  BRA.DIV UR5, `(.L_x_54063) ;  /* 0x0000001e05b87947 */ /* 0x000fea000b800000 */
[----:B0-----:R0:W2:Y:S02]  /*5aa0*/  SHFL.IDX PT, R31, R60, R22, R43 ;  /* 0x000000163c1f7389 */ /* 0x0010a400000e002b */
.L_x_54209:
[----:B--2---:R-:W-:-:S07]  /*5ab0*/  IMAD R42, R29, R31, R42 ;  /* 0x0000001f1d2a7224 */ /* 0x004fce00078e022a */
.L_x_54062:
[----:B------:R-:W-:-:S13]  /*5ac0*/  ISETP.GE.AND P6, PT, R2, 0xd, PT ;  /* 0x0000000d0200780c */ /* 0x000fda0003fc6270 */
[----:B------:R-:W-:Y:S05]  /*5ad0*/  @!P6 BRA `(.L_x_54064) ;  /* 0x000000000010e947 */ /* 0x000fea0003800000 */
[----:B------:R-:W-:-:S03]  /*5ae0*/  UMOV UR5, 0xffffffff ;  /* 0xffffffff00057882 */ /* 0x000fc60000000000 */
[----:B------:R-:W-:Y:S05]  /*5af0*/  BRA.DIV UR5, `(.L_x_54065) ;  /* 0x0000001e05c07947 */ /* 0x000fea000b800000 */
[----:B0-----:R0:W2:Y:S02]  /*5b00*/  SHFL.IDX PT, R31, R60, R24, R43 ;  /* 0x000000183c1f7389 */ /* 0x0010a400000e002b */
.L_x_54212:
[----:B--2---:R-:W-:-:S07]  /*5b10*/  IMAD R42, R33, R31, R42 ;  /* 0x0000001f212a7224 */ /* 0x004fce00078e022a */
.L_x_54064:
[----:B------:R-:W-:-:S13]  /*5b20*/  ISETP.GE.AND P6, PT, R2, 0xe, PT ;  /* 0x0000000e0200780c */ /* 0x000fda0003fc6270 */
[----:B------:R-:W-:Y:S05]  /*5b30*/  @!P6 BRA `(.L_x_54066) ;  /* 0x000000000010e947 */ /* 0x000fea0003800000 */
[----:B------:R-:W-:-:S03]  /*5b40*/  UMOV UR5, 0xffffffff ;  /* 0xffffffff00057882 */ /* 0x000fc60000000000 */
[----:B------:R-:W-:Y:S05]  /*5b50*/  BRA.DIV UR5, `(.L_x_54067) ;  /* 0x0000001e05c87947 */ /* 0x000fea000b800000 */
[----:B0-----:R0:W2:Y:S02]  /*5b60*/  SHFL.IDX PT, R31, R60, R26, R43 ;  /* 0x0000001a3c1f7389 */ /* 0x0010a400000e002b */
.L_x_54215:
[----:B--2---:R-:W-:-:S07]  /*5b70*/  IMAD R42, R35, R31, R42 ;  /* 0x0000001f232a7224 */ /* 0x004fce00078e022a */
.L_x_54066:
[----:B------:R-:W-:-:S13]  /*5b80*/  ISETP.GE.AND P6, PT, R2, 0xf, PT ;  /* 0x0000000f0200780c */ /* 0x000fda0003fc6270 */
[----:B------:R-:W-:Y:S05]  /*5b90*/  @!P6 BRA `(.L_x_54068) ;  /* 0x000000000010e947 */ /* 0x000fea0003800000 */
[----:B------:R-:W-:-:S03]  /*5ba0*/  UMOV UR5, 0xffffffff ;  /* 0xffffffff00057882 */ /* 0x000fc60000000000 */
[----:B------:R-:W-:Y:S05]  /*5bb0*/  BRA.DIV UR5, `(.L_x_54069) ;  /* 0x0000001e05d07947 */ /* 0x000fea000b800000 */
[----:B0-----:R0:W2:Y:S02]  /*5bc0*/  SHFL.IDX PT, R31, R60, R28, R43 ;  /* 0x0000001c3c1f7389 */ /* 0x0010a400000e002b */
.L_x_54218:
[----:B--2---:R-:W-:-:S07]  /*5bd0*/  IMAD R42, R37, R31, R42 ;  /* 0x0000001f252a7224 */ /* 0x004fce00078e022a */
.L_x_54068:
[----:B------:R-:W-:-:S13]  /*5be0*/  ISETP.GE.AND P6, PT, R2, 0x10, PT ;  /* 0x000000100200780c */ /* 0x000fda0003fc6270 */
[----:B------:R-:W-:Y:S05]  /*5bf0*/  @!P6 BRA `(.L_x_54070) ;  /* 0x000000000010e947 */ /* 0x000fea0003800000 */
[----:B------:R-:W-:-:S03]  /*5c00*/  UMOV UR5, 0xffffffff ;  /* 0xffffffff00057882 */ /* 0x000fc60000000000 */
[----:B------:R-:W-:Y:S05]  /*5c10*/  BRA.DIV UR5, `(.L_x_54071) ;  /* 0x0000001e05d87947 */ /* 0x000fea000b800000 */
[----:B0-----:R0:W2:Y:S02]  /*5c20*/  SHFL.IDX PT, R31, R60, R32, R43 ;  /* 0x000000203c1f7389 */ /* 0x0010a400000e002b */
.L_x_54221:
[----:B--2---:R-:W-:-:S07]  /*5c30*/  IMAD R42, R38, R31, R42 ;  /* 0x0000001f262a7224 */ /* 0x004fce00078e022a */
.L_x_54070:
[----:B------:R-:W-:-:S07]  /*5c40*/  IMAD.U32 R2, RZ, RZ, UR10 ;  /* 0x0000000aff027e24 */ /* 0x000fce000f8e00ff */
.L_x_54072:
        /* <DEDUP_REMOVED lines=36> */
.L_x_54039:
[----:B------:R-:W-:Y:S05]  /*5e90*/  @!P5 BRA `(.L_x_54074) ;  /* 0xffffffe800acd947 */ /* 0x000fea000383ffff */
.L_x_53915:
        /* <DEDUP_REMOVED lines=46> */
.L_x_54077:
[----:B------:R0:W1:Y:S01]  /*6180*/  LDS R7, [R5] ;  /* 0x0000000005077984 */ /* 0x0000620000000800 */
[----:B------:R-:W-:-:S05]  /*6190*/  VIADD R4, R4, 0x1 ;  /* 0x0000000104047836 */ /* 0x000fca0000000000 */
[----:B------:R-:W-:Y:S01]  /*61a0*/  ISETP.NE.AND P0, PT, R4, RZ, PT ;  /* 0x000000ff0400720c */ /* 0x000fe20003f05270 */
[C---:B0-----:R-:W-:Y:S01]  /*61b0*/  IMAD R5, R50.reuse, 0x4, R5 ;  /* 0x0000000432057824 */ /* 0x041fe200078e0205 */
[----:B-1----:R0:W-:Y:S02]  /*61c0*/  STG.E desc[UR8][R2.64], R7 ;  /* 0x0000000702007986 */ /* 0x0021e4000c101908 */
[----:B0-----:R-:W-:-:S09]  /*61d0*/  IMAD.WIDE.U32 R2, R50, 0x4, R2 ;  /* 0x0000000432027825 */ /* 0x001fd200078e0002 */
[----:B------:R-:W-:Y:S05]  /*61e0*/  @P0 BRA `(.L_x_54077) ;  /* 0xfffffffc00e40947 */ /* 0x000fea000383ffff */
.L_x_54076:
[----:B------:R-:W-:Y:S05]  /*61f0*/  BSYNC.RECONVERGENT B0 ;  /* 0x0000000000007941 */ /* 0x000fea0003800200 */
.L_x_54075:
        /* <DEDUP_REMOVED lines=12> */
.L_x_54078:
        /* <DEDUP_REMOVED lines=21> */
.L_x_53937:
[----:B------:R-:W-:Y:S01]  /*6410*/  BSSY B2, `(.L_x_54079) ;  /* 0x0000006000027945 */ /* 0x000fe20003800000 */
[----:B------:R-:W-:Y:S02]  /*6420*/  IMAD.MOV.U32 R30, RZ, RZ, R18 ;  /* 0x000000ffff1e7224 */ /* 0x000fe400078e0012 */
[----:B------:R-:W-:-:S07]  /*6430*/  IMAD.MOV.U32 R31, RZ, RZ, -0x1 ;  /* 0xffffffffff1f7424 */ /* 0x000fce00078e00ff */
[----:B01234-:R-:W-:Y:S05]  /*6440*/  WARPSYNC.COLLECTIVE R31, `(.L_x_54080) ;  /* 0x000000001f087348 */ /* 0x01ffea0003c00000 */
[----:B0-----:R0:W0:Y:S02]  /*6450*/  SHFL.IDX P6, R31, R60, R30, R43 ;  /* 0x0000001e3c1f7389 */ /* 0x00102400000c002b */
[----:B01234-:R-:W-:Y:S05]  /*6460*/  ENDCOLLECTIVE ;  /* 0x000000000000791b */ /* 0x01ffea0003800000 */
.L_x_54080:
[----:B------:R-:W-:Y:S05]  /*6470*/  BSYNC B2 ;  /* 0x0000000000027941 */ /* 0x000fea0003800000 */
.L_x_54079:
[----:B------:R-:W-:Y:S05]  /*6480*/  BRA `(.L_x_54081) ;  /* 0xffffffc000347947 */ /* 0x000fea000383ffff */
.L_x_53939:
[----:B------:R-:W-:Y:S01]  /*6490*/  BSSY B2, `(.L_x_54082) ;  /* 0x0000006000027945 */ /* 0x000fe20003800000 */
[----:B------:R-:W-:Y:S02]  /*64a0*/  IMAD.MOV.U32 R30, RZ, RZ, R54 ;  /* 0x000000ffff1e7224 */ /* 0x000fe400078e0036 */
[----:B------:R-:W-:-:S07]  /*64b0*/  IMAD.MOV.U32 R31, RZ, RZ, -0x1 ;  /* 0xffffffffff1f7424 */ /* 0x000fce00078e00ff */
[----:B01234-:R-:W-:Y:S05]  /*64c0*/  WARPSYNC.COLLECTIVE R31, `(.L_x_54083) ;  /* 0x000000001f087348 */ /* 0x01ffea0003c00000 */
[----:B0-----:R0:W0:Y:S02]  /*64d0*/  SHFL.IDX P6, R31, R60, R30, R43 ;  /* 0x0000001e3c1f7389 */ /* 0x00102400000c002b */
[----:B01234-:R-:W-:Y:S05]  /*64e0*/  ENDCOLLECTIVE ;  /* 0x000000000000791b */ /* 0x01ffea0003800000 */
.L_x_54083:
[----:B------:R-:W-:Y:S05]  /*64f0*/  BSYNC B2 ;  /* 0x0000000000027941 */ /* 0x000fea0003800000 */
.L_x_54082:
[----:B------:R-:W-:Y:S05]  /*6500*/  BRA `(.L_x_54084) ;  /* 0xffffffc000287947 */ /* 0x000fea000383ffff */
.L_x_53941:
[----:B------:R-:W-:Y:S01]  /*6510*/  BSSY B2, `(.L_x_54085) ;  /* 0x0000006000027945 */ /* 0x000fe20003800000 */
[----:B------:R-:W-:Y:S01]  /*6520*/  IMAD.MOV.U32 R30, RZ, RZ, R42 ;  /* 0x000000ffff1e7224 */ /* 0x000fe200078e002a */
[----:B------:R-:W-:-:S07]  /*6530*/  MOV R31, 0xffffffff ;  /* 0xffffffff001f7802 */ /* 0x000fce0000000f00 */
[----:B01234-:R-:W-:Y:S05]  /*6540*/  WARPSYNC.COLLECTIVE R31, `(.L_x_54086) ;  /* 0x000000001f087348 */ /* 0x01ffea0003c00000 */
[----:B0-----:R0:W0:Y:S02]  /*6550*/  SHFL.IDX P6, R31, R60, R30, R43 ;  /* 0x0000001e3c1f7389 */ /* 0x00102400000c002b */
[----:B01234-:R-:W-:Y:S05]  /*6560*/  ENDCOLLECTIVE ;  /* 0x000000000000791b */ /* 0x01ffea0003800000 */
.L_x_54086:
[----:B------:R-:W-:Y:S05]  /*6570*/  BSYNC B2 ;  /* 0x0000000000027941 */ /* 0x000fea0003800000 */
.L_x_54085:
[----:B------:R-:W-:Y:S05]  /*6580*/  BRA `(.L_x_54087) ;  /* 0xffffffc0001c7947 */ /* 0x000fea000383ffff */
.L_x_53943:
[----:B------:R-:W-:Y:S01]  /*6590*/  BSSY B2, `(.L_x_54088) ;  /* 0x0000006000027945 */ /* 0x000fe20003800000 */
[----:B------:R-:W-:Y:S02]  /*65a0*/  IMAD.MOV.U32 R30, RZ, RZ, R41 ;  /* 0x000000ffff1e7224 */ /* 0x000fe400078e0029 */
[----:B------:R-:W-:-:S07]  /*65b0*/  IMAD.MOV.U32 R31, RZ, RZ, -0x1 ;  /* 0xffffffffff1f7424 */ /* 0x000fce00078e00ff */
[----:B01234-:R-:W-:Y:S05]  /*65c0*/  WARPSYNC.COLLECTIVE R31, `(.L_x_54089) ;  /* 0x000000001f087348 */ /* 0x01ffea0003c00000 */
[----:B0-----:R0:W0:Y:S02]  /*65d0*/  SHFL.IDX P6, R31, R60, R30, R43 ;  /* 0x0000001e3c1f7389 */ /* 0x00102400000c002b */
[----:B01234-:R-:W-:Y:S05]  /*65e0*/  ENDCOLLECTIVE ;  /* 0x000000000000791b */ /* 0x01ffea0003800000 */
.L_x_54089:
[----:B------:R-:W-:Y:S05]  /*65f0*/  BSYNC B2 ;  /* 0x0000000000027941 */ /* 0x000fea0003800000 */
.L_x_54088:
[----:B------:R-:W-:Y:S05]  /*6600*/  BRA `(.L_x_54090) ;  /* 0xffffffc000107947 */ /* 0x000fea000383ffff */
.L_x_53945:
[----:B------:R-:W-:Y:S01]  /*6610*/  BSSY B2, `(.L_x_54091) ;  /* 0x0000006000027945 */ /* 0x000fe20003800000 */
[----:B------:R-:W-:Y:S02]  /*6620*/  IMAD.MOV.U32 R30, RZ, RZ, R40 ;  /* 0x000000ffff1e7224 */ /* 0x000fe400078e0028 */
[----:B------:R-:W-:-:S07]  /*6630*/  IMAD.MOV.U32 R31, RZ, RZ, -0x1 ;  /* 0xffffffffff1f7424 */ /* 0x000fce00078e00ff */
[----:B01234-:R-:W-:Y:S05]  /*6640*/  WARPSYNC.COLLECTIVE R31, `(.L_x_54092) ;  /* 0x000000001f087348 */ /* 0x01ffea0003c00000 */
[----:B0-----:R0:W0:Y:S02]  /*6650*/  SHFL.IDX P6, R31, R60, R30, R43 ;  /* 0x0000001e3c1f7389 */ /* 0x00102400000c002b */
[----:B01234-:R-:W-:Y:S05]  /*6660*/  ENDCOLLECTIVE ;  /* 0x000000000000791b */ /* 0x01ffea0003800000 */
.L_x_54092:
[----:B------:R-:W-:Y:S05]  /*6670*/  BSYNC B2 ;  /* 0x0000000000027941 */ /* 0x000fea0003800000 */
.L_x_54091:
[----:B------:R-:W-:Y:S05]  /*6680*/  BRA `(.L_x_54093) ;  /* 0xffffffc000047947 */ /* 0x000fea000383ffff */
.L_x_53947:
[----:B------:R-:W-:Y:S01]  /*6690*/  BSSY B2, `(.L_x_54094) ;  /* 0x0000006000027945 */ /* 0x000fe20003800000 */
[----:B------:R-:W-:Y:S02]  /*66a0*/  IMAD.MOV.U32 R30, RZ, RZ, R39 ;  /* 0x000000ffff1e7224 */ /* 0x000fe400078e0027 */
[----:B------:R-:W-:-:S07]  /*66b0*/  IMAD.MOV.U32 R31, RZ, RZ, -0x1 ;  /* 0xffffffffff1f7424 */ /* 0x000fce00078e00ff */
[----:B01234-:R-:W-:Y:S05]  /*66c0*/  WARPSYNC.COLLECTIVE R31, `(.L_x_54095) ;  /* 0x000000001f087348 */ /* 0x01ffea0003c00000 */
[----:B0-----:R0:W0:Y:S02]  /*66d0*/  SHFL.IDX P6, R31, R60, R30, R43 ;  /* 0x0000001e3c1f7389 */ /* 0x00102400000c002b */
[----:B01234-:R-:W-:Y:S05]  /*66e0*/  ENDCOLLECTIVE ;  /* 0x000000000000791b */ /* 0x01ffea0003800000 */
.L_x_54095:
[----:B------:R-:W-:Y:S05]  /*66f0*/  BSYNC B2 ;  /* 0x0000000000027941 */ /* 0x000fea0003800000 */
.L_x_54094:
[----:B------:R-:W-:Y:S05]  /*6700*/  BRA `(.L_x_54096) ;  /* 0xffffffbc00f87947 */ /* 0x000fea000383ffff */
.L_x_53949:
[----:B------:R-:W-:Y:S01]  /*6710*/  BSSY B2, `(.L_x_54097) ;  /* 0x0000006000027945 */ /* 0x000fe20003800000 */
[----:B------:R-:W-:Y:S01]  /*6720*/  IMAD.MOV.U32 R30, RZ, RZ, R38 ;  /* 0x000000ffff1e7224 */ /* 0x000fe200078e0026 */
[----:B------:R-:W-:-:S07]  /*6730*/  MOV R31, 0xffffffff ;  /* 0xffffffff001f7802 */ /* 0x000fce0000000f00 */
[----:B01234-:R-:W-:Y:S05]  /*6740*/  WARPSYNC.COLLECTIVE R31, `(.L_x_54098) ;  /* 0x000000001f087348 */ /* 0x01ffea0003c00000 */
[----:B0-----:R0:W0:Y:S02]  /*6750*/  SHFL.IDX P6, R31, R60, R30, R43 ;  /* 0x0000001e3c1f7389 */ /* 0x00102400000c002b */
[----:B01234-:R-:W-:Y:S05]  /*6760*/  ENDCOLLECTIVE ;  /* 0x000000000000791b */ /* 0x01ffea0003800000 */
.L_x_54098:
[----:B------:R-:W-:Y:S05]  /*6770*/  BSYNC B2 ;  /* 0x0000000000027941 */ /* 0x000fea0003800000 */
.L_x_54097:
[----:B------:R-:W-:Y:S05]  /*6780*/  BRA `(.L_x_54099) ;  /* 0xffffffbc00f47947 */ /* 0x000fea000383ffff */
.L_x_53951:
[----:B------:R-:W-:Y:S01]  /*6790*/  BSSY B2, `(.L_x_54100) ;  /* 0x0000006000027945 */ /* 0x000fe20003800000 */
[----:B------:R-:W-:Y:S02]  /*67a0*/  IMAD.MOV.U32 R30, RZ, RZ, R37 ;  /* 0x000000ffff1e7224 */ /* 0x000fe400078e0025 */
[----:B------:R-:W-:-:S07]  /*67b0*/  IMAD.MOV.U32 R31, RZ, RZ, -0x1 ;  /* 0xffffffffff1f7424 */ /* 0x000fce00078e00ff */
[----:B01234-:R-:W-:Y:S05]  /*67c0*/  WARPSYNC.COLLECTIVE R31, `(.L_x_54101) ;  /* 0x000000001f087348 */ /* 0x01ffea0003c00000 */
[----:B0-----:R0:W0:Y:S02]  /*67d0*/  SHFL.IDX P6, R31, R60, R30, R43 ;  /* 0x0000001e3c1f7389 */ /* 0x00102400000c002b */
[----:B01234-:R-:W-:Y:S05]  /*67e0*/  ENDCOLLECTIVE ;  /* 0x000000000000791b */ /* 0x01ffea0003800000 */
.L_x_54101:
[----:B------:R-:W-:Y:S05]  /*67f0*/  BSYNC B2 ;  /* 0x0000000000027941 */ /* 0x000fea0003800000 */
.L_x_54100:
[----:B------:R-:W-:Y:S05]  /*6800*/  BRA `(.L_x_54102) ;  /* 0xffffffbc00ec7947 */ /* 0x000fea000383ffff */
.L_x_53953:
[----:B------:R-:W-:Y:S01]  /*6810*/  BSSY B2, `(.L_x_54103) ;  /* 0x0000006000027945 */ /* 0x000fe20003800000 */
[----:B------:R-:W-:Y:S02]  /*6820*/  IMAD.MOV.U32 R30, RZ, RZ, R36 ;  /* 0x000000ffff1e7224 */ /* 0x000fe400078e0024 */
[----:B------:R-:W-:-:S07]  /*6830*/  IMAD.MOV.U32 R31, RZ, RZ, -0x1 ;  /* 0xffffffffff1f7424 */ /* 0x000fce00078e00ff */
[----:B01234-:R-:W-:Y:S05]  /*6840*/  WARPSYNC.COLLECTIVE R31, `(.L_x_54104) ;  /* 0x000000001f087348 */ /* 0x01ffea0003c00000 */
[----:B0-----:R0:W0:Y:S02]  /*6850*/  SHFL.IDX P6, R31, R60, R30, R43 ;  /* 0x0000001e3c1f7389 */ /* 0x00102400000c002b */
[----:B01234-:R-:W-:Y:S05]  /*6860*/  ENDCOLLECTIVE ;  /* 0x000000000000791b */ /* 0x01ffea0003800000 */
.L_x_54104:
[----:B------:R-:W-:Y:S05]  /*6870*/  BSYNC B2 ;  /* 0x0000000000027941 */ /* 0x000fea0003800000 */
.L_x_54103:
[----:B------:R-:W-:Y:S05]  /*6880*/  BRA `(.L_x_54105) ;  /* 0xffffffbc00e47947 */ /* 0x000fea000383ffff */
.L_x_53955:
[----:B------:R-:W-:Y:S01]  /*6890*/  BSSY B2, `(.L_x_54106) ;  /* 0x0000006000027945 */ /* 0x000fe20003800000 */
[----:B------:R-:W-:Y:S02]  /*68a0*/  IMAD.MOV.U32 R30, RZ, RZ, R35 ;  /* 0x000000ffff1e7224 */ /* 0x000fe400078e0023 */
[----:B------:R-:W-:-:S07]  /*68b0*/  IMAD.MOV.U32 R31, RZ, RZ, -0x1 ;  /* 0xffffffffff1f7424 */ /* 0x000fce00078e00ff */
[----:B01234-:R-:W-:Y:S05]  /*68c0*/  WARPSYNC.COLLECTIVE R31, `(.L_x_54107) ;  /* 0x000000001f087348 */ /* 0x01ffea0003c00000 */
[----:B0-----:R0:W0:Y:S02]  /*68d0*/  SHFL.IDX P6, R31, R60, R30, R43 ;  /* 0x0000001e3c1f7389 */ /* 0x00102400000c002b */
[----:B01234-:R-:W-:Y:S05]  /*68e0*/  ENDCOLLECTIVE ;  /* 0x000000000000791b */ /* 0x01ffea0003800000 */
.L_x_54107:
[----:B------:R-:W-:Y:S05]  /*68f0*/  BSYNC B2 ;  /* 0x0000000000027941 */ /* 0x000fea0003800000 */
.L_x_54106:
[----:B------:R-:W-:Y:S05]  /*6900*/  BRA `(.L_x_54108) ;  /* 0xffffffbc00dc7947 */ /* 0x000fea000383ffff */
.L_x_53957:
[----:B------:R-:W-:Y:S01]  /*6910*/  BSSY B2, `(.L_x_54109) ;  /* 0x0000006000027945 */ /* 0x000fe20003800000 */
[----:B------:R-:W-:Y:S01]  /*6920*/  IMAD.MOV.U32 R30, RZ, RZ, R34 ;  /* 0x000000ffff1e7224 */ /* 0x000fe200078e0022 */
[----:B------:R-:W-:-:S07]  /*6930*/  MOV R31, 0xffffffff ;  /* 0xffffffff001f7802 */ /* 0x000fce0000000f00 */
[----:B01234-:R-:W-:Y:S05]  /*6940*/  WARPSYNC.COLLECTIVE R31, `(.L_x_54110) ;  /* 0x000000001f087348 */ /* 0x01ffea0003c00000 */
[----:B0-----:R0:W0:Y:S02]  /*6950*/  SHFL.IDX P6, R31, R60, R30, R43 ;  /* 0x0000001e3c1f7389 */ /* 0x00102400000c002b */
[----:B01234-:R-:W-:Y:S05]  /*6960*/  ENDCOLLECTIVE ;  /* 0x000000000000791b */ /* 0x01ffea0003800000 */
.L_x_54110:
[----:B------:R-:W-:Y:S05]  /*6970*/  BSYNC B2 ;  /* 0x0000000000027941 */ /* 0x000fea0003800000 */
.L_x_54109:
[----:B------:R-:W-:Y:S05]  /*6980*/  BRA `(.L_x_54111) ;  /* 0xffffffbc00d47947 */ /* 0x000fea000383ffff */
.L_x_53959:
[----:B------:R-:W-:Y:S01]  /*6990*/  BSSY B2, `(.L_x_54112) ;  /* 0x0000006000027945 */ /* 0x000fe20003800000 */
[----:B------:R-:W-:Y:S02]  /*69a0*/  IMAD.MOV.U32 R30, RZ, RZ, R33 ;  /* 0x000000ffff1e7224 */ /* 0x000fe400078e0021 */
[----:B------:R-:W-:-:S07]  /*69b0*/  IMAD.MOV.U32 R31, RZ, RZ, -0x1 ;  /* 0xffffffffff1f7424 */ /* 0x000fce00078e00ff */
[----:B01234-:R-:W-:Y:S05]  /*69c0*/  WARPSYNC.COLLECTIVE R31, `(.L_x_54113) ;  /* 0x000000001f087348 */ /* 0x01ffea0003c00000 */
[----:B0-----:R0:W0:Y:S02]  /*69d0*/  SHFL.IDX P6, R31, R60, R30, R43 ;  /* 0x0000001e3c1f7389 */ /* 0x00102400000c002b */
[----:B01234-:R-:W-:Y:S05]  /*69e0*/  ENDCOLLECTIVE ;  /* 0x000000000000791b */ /* 0x01ffea0003800000 */
.L_x_54113:
[----:B------:R-:W-:Y:S05]  /*69f0*/  BSYNC B2 ;  /* 0x0000000000027941 */ /* 0x000fea0003800000 */
.L_x_54112:
[----:B------:R-:W-:Y:S05]  /*6a00*/  BRA `(.L_x_54114) ;  /* 0xffffffbc00cc7947 */ /* 0x000fea000383ffff */
.L_x_53961:
[----:B------:R-:W-:Y:S01]  /*6a10*/  BSSY B2, `(.L_x_54115) ;  /* 0x0000006000027945 */ /* 0x000fe20003800000 */
[----:B------:R-:W-:Y:S02]  /*6a20*/  IMAD.MOV.U32 R30, RZ, RZ, R32 ;  /* 0x000000ffff1e7224 */ /* 0x000fe400078e0020 */
[----:B------:R-:W-:-:S07]  /*6a30*/  IMAD.MOV.U32 R31, RZ, RZ, -0x1 ;  /* 0xffffffffff1f7424 */ /* 0x000fce00078e00ff */
[----:B01234-:R-:W-:Y:S05]  /*6a40*/  WARPSYNC.COLLECTIVE R31, `(.L_x_54116) ;  /* 0x000000001f087348 */ /* 0x01ffea0003c00000 */
[----:B0-----:R0:W0:Y:S02]  /*6a50*/  SHFL.IDX P6, R31, R60, R30, R43 ;  /* 0x0000001e3c1f7389 */ /* 0x00102400000c002b */
[----:B01234-:R-:W-:Y:S05]  /*6a60*/  ENDCOLLECTIVE ;  /* 0x000000000000791b */ /* 0x01ffea0003800000 */
.L_x_54116:
[----:B------:R-:W-:Y:S05]  /*6a70*/  BSYNC B2 ;  /* 0x0000000000027941 */ /* 0x000fea0003800000 */
.L_x_54115:
[----:B------:R-:W-:Y:S05]  /*6a80*/  BRA `(.L_x_54117) ;  /* 0xffffffbc00c47947 */ /* 0x000fea000383ffff */
.L_x_53963:
[----:B------:R-:W-:Y:S01]  /*6a90*/  BSSY B2, `(.L_x_54118) ;  /* 0x0000006000027945 */ /* 0x000fe20003800000 */
[----:B------:R-:W-:Y:S02]  /*6aa0*/  IMAD.MOV.U32 R30, RZ, RZ, R29 ;  /* 0x000000ffff1e7224 */ /* 0x000fe400078e001d */
[----:B------:R-:W-:-:S07]  /*6ab0*/  IMAD.MOV.U32 R31, RZ, RZ, -0x1 ;  /* 0xffffffffff1f7424 */ /* 0x000fce00078e00ff */
[----:B01234-:R-:W-:Y:S05]  /*6ac0*/  WARPSYNC.COLLECTIVE R31, `(.L_x_54119) ;  /* 0x000000001f087348 */ /* 0x01ffea0003c00000 */
[----:B0-----:R0:W0:Y:S02]  /*6ad0*/  SHFL.IDX P6, R31, R60, R30, R43 ;  /* 0x0000001e3c1f7389 */ /* 0x00102400000c002b */
[----:B01234-:R-:W-:Y:S05]  /*6ae0*/  ENDCOLLECTIVE ;  /* 0x000000000000791b */ /* 0x01ffea0003800000 */
.L_x_54119:
[----:B------:R-:W-:Y:S05]  /*6af0*/  BSYNC B2 ;  /* 0x0000000000027941 */ /* 0x000fea0003800000 */
.L_x_54118:
[----:B------:R-:W-:Y:S05]  /*6b00*/  BRA `(.L_x_54120) ;  /* 0xffffffbc00bc7947 */ /* 0x000fea000383ffff */
.L_x_53965:
[----:B------:R-:W-:Y:S01]  /*6b10*/  BSSY B2, `(.L_x_54121) ;  /* 0x0000006000027945 */ /* 0x000fe20003800000 */
[----:B------:R-:W-:Y:S01]  /*6b20*/  IMAD.MOV.U32 R30, RZ, RZ, R28 ;  /* 0x000000ffff1e7224 */ /* 0x000fe200078e001c */
[----:B------:R-:W-:-:S07]  /*6b30*/  MOV R31, 0xffffffff ;  /* 0xffffffff001f7802 */ /* 0x000fce0000000f00 */
[----:B01234-:R-:W-:Y:S05]  /*6b40*/  WARPSYNC.COLLECTIVE R31, `(.L_x_54122) ;  /* 0x000000001f087348 */ /* 0x01ffea0003c00000 */
[----:B0-----:R0:W0:Y:S02]  /*6b50*/  SHFL.IDX P6, R31, R60, R30, R43 ;  /* 0x0000001e3c1f7389 */ /* 0x00102400000c002b */
[----:B01234-:R-:W-:Y:S05]  /*6b60*/  ENDCOLLECTIVE ;  /* 0x000000000000791b */ /* 0x01ffea0003800000 */
.L_x_54122:
[----:B------:R-:W-:Y:S05]  /*6b70*/  BSYNC B2 ;  /* 0x0000000000027941 */ /* 0x000fea0003800000 */
.L_x_54121:
[----:B------:R-:W-:Y:S05]  /*6b80*/  BRA `(.L_x_54123) ;  /* 0xffffffbc00b47947 */ /* 0x000fea000383ffff */
.L_x_53967:
[----:B------:R-:W-:Y:S01]  /*6b90*/  BSSY B2, `(.L_x_54124) ;  /* 0x0000006000027945 */ /* 0x000fe20003800000 */
[----:B------:R-:W-:Y:S02]  /*6ba0*/  IMAD.MOV.U32 R30, RZ, RZ, R27 ;  /* 0x000000ffff1e7224 */ /* 0x000fe400078e001b */
[----:B------:R-:W-:-:S07]  /*6bb0*/  IMAD.MOV.U32 R31, RZ, RZ, -0x1 ;  /* 0xffffffffff1f7424 */ /* 0x000fce00078e00ff */
[----:B01234-:R-:W-:Y:S05]  /*6bc0*/  WARPSYNC.COLLECTIVE R31, `(.L_x_54125) ;  /* 0x000000001f087348 */ /* 0x01ffea0003c00000 */
[----:B0-----:R0:W0:Y:S02]  /*6bd0*/  SHFL.IDX P6, R31, R60, R30, R43 ;  /* 0x0000001e3c1f7389 */ /* 0x00102400000c002b */
[----:B01234-:R-:W-:Y:S05]  /*6be0*/  ENDCOLLECTIVE ;  /* 0x000000000000791b */ /* 0x01ffea0003800000 */
.L_x_54125:
[----:B------:R-:W-:Y:S05]  /*6bf0*/  BSYNC B2 ;  /* 0x0000000000027941 */ /* 0x000fea0003800000 */
.L_x_54124:
[----:B------:R-:W-:Y:S05]  /*6c00*/  BRA `(.L_x_54126) ;  /* 0xffffffbc00ac7947 */ /* 0x000fea000383ffff */
.L_x_53990:
[----:B------:R-:W-:Y:S01]  /*6c10*/  BSSY B1, `(.L_x_54127) ;  /* 0x0000006000017945 */ /* 0x000fe20003800000 */
[----:B------:R-:W-:Y:S02]  /*6c20*/  IMAD.MOV.U32 R30, RZ, RZ, R18 ;  /* 0x000000ffff1e7224 */ /* 0x000fe400078e0012 */
[----:B------:R-:W-:-:S07]  /*6c30*/  IMAD.MOV.U32 R31, RZ, RZ, -0x1 ;  /* 0xffffffffff1f7424 */ /* 0x000fce00078e00ff */
[----:B01-34-:R-:W-:Y:S05]  /*6c40*/  WARPSYNC.COLLECTIVE R31, `(.L_x_54128) ;  /* 0x000000001f087348 */ /* 0x01bfea0003c00000 */
[----:B-1----:R1:W2:Y:S02]  /*6c50*/  SHFL.IDX P6, R31, R60, R30, R43 ;  /* 0x0000001e3c1f7389 */ /* 0x0022a400000c002b */
[----:B01234-:R-:W-:Y:S05]  /*6c60*/  ENDCOLLECTIVE ;  /* 0x000000000000791b */ /* 0x01ffea0003800000 */
.L_x_54128:
[----:B------:R-:W-:Y:S05]  /*6c70*/  BSYNC B1 ;  /* 0x0000000000017941 */ /* 0x000fea0003800000 */
.L_x_54127:
[----:B------:R-:W-:Y:S05]  /*6c80*/  BRA `(.L_x_54129) ;  /* 0xffffffd000a07947 */ /* 0x000fea000383ffff */
.L_x_53992:
[----:B------:R-:W-:Y:S01]  /*6c90*/  BSSY B1, `(.L_x_54130) ;  /* 0x0000006000017945 */ /* 0x000fe20003800000 */
[----:B------:R-:W-:Y:S02]  /*6ca0*/  IMAD.MOV.U32 R30, RZ, RZ, R42 ;  /* 0x000000ffff1e7224 */ /* 0x000fe400078e002a */
[----:B------:R-:W-:-:S07]  /*6cb0*/  IMAD.MOV.U32 R31, RZ, RZ, -0x1 ;  /* 0xffffffffff1f7424 */ /* 0x000fce00078e00ff */
[----:B01-34-:R-:W-:Y:S05]  /*6cc0*/  WARPSYNC.COLLECTIVE R31, `(.L_x_54131) ;  /* 0x000000001f087348 */ /* 0x01bfea0003c00000 */
[----:B-1----:R1:W2:Y:S02]  /*6cd0*/  SHFL.IDX P6, R31, R60, R30, R43 ;  /* 0x0000001e3c1f7389 */ /* 0x0022a400000c002b */
[----:B01234-:R-:W-:Y:S05]  /*6ce0*/  ENDCOLLECTIVE ;  /* 0x000000000000791b */ /* 0x01ffea0003800000 */
.L_x_54131:
[----:B------:R-:W-:Y:S05]  /*6cf0*/  BSYNC B1 ;  /* 0x0000000000017941 */ /* 0x000fea0003800000 */
.L_x_54130:
[----:B------:R-:W-:Y:S05]  /*6d00*/  BRA `(.L_x_54132) ;  /* 0xffffffd000947947 */ /* 0x000fea000383ffff */
.L_x_53994:
[----:B------:R-:W-:Y:S01]  /*6d10*/  BSSY B1, `(.L_x_54133) ;  /* 0x0000006000017945 */ /* 0x000fe20003800000 */
[----:B------:R-:W-:Y:S01]  /*6d20*/  IMAD.MOV.U32 R30, RZ, RZ, R41 ;  /* 0x000000ffff1e7224 */ /* 0x000fe200078e0029 */
[----:B------:R-:W-:-:S07]  /*6d30*/  MOV R31, 0xffffffff ;  /* 0xffffffff001f7802 */ /* 0x000fce0000000f00 */
[----:B01-34-:R-:W-:Y:S05]  /*6d40*/  WARPSYNC.COLLECTIVE R31, `(.L_x_54134) ;  /* 0x000000001f087348 */ /* 0x01bfea0003c00000 */
[----:B-1----:R1:W2:Y:S02]  /*6d50*/  SHFL.IDX P6, R31, R60, R30, R43 ;  /* 0x0000001e3c1f7389 */ /* 0x0022a400000c002b */
[----:B01234-:R-:W-:Y:S05]  /*6d60*/  ENDCOLLECTIVE ;  /* 0x000000000000791b */ /* 0x01ffea0003800000 */
.L_x_54134:
[----:B------:R-:W-:Y:S05]  /*6d70*/  BSYNC B1 ;  /* 0x0000000000017941 */ /* 0x000fea0003800000 */
.L_x_54133:
[----:B------:R-:W-:Y:S05]  /*6d80*/  BRA `(.L_x_54135) ;  /* 0xffffffd000887947 */ /* 0x000fea000383ffff */
.L_x_53996:
[----:B------:R-:W-:Y:S01]  /*6d90*/  BSSY B1, `(.L_x_54136) ;  /* 0x0000006000017945 */ /* 0x000fe20003800000 */
[----:B------:R-:W-:Y:S02]  /*6da0*/  IMAD.MOV.U32 R30, RZ, RZ, R40 ;  /* 0x000000ffff1e7224 */ /* 0x000fe400078e0028 */
[----:B------:R-:W-:-:S07]  /*6db0*/  IMAD.MOV.U32 R31, RZ, RZ, -0x1 ;  /* 0xffffffffff1f7424 */ /* 0x000fce00078e00ff */
[----:B01-34-:R-:W-:Y:S05]  /*6dc0*/  WARPSYNC.COLLECTIVE R31, `(.L_x_54137) ;  /* 0x000000001f087348 */ /* 0x01bfea0003c00000 */
[----:B-1----:R1:W2:Y:S02]  /*6dd0*/  SHFL.IDX P6, R31, R60, R30, R43 ;  /* 0x0000001e3c1f7389 */ /* 0x0022a400000c002b */
[----:B01234-:R-:W-:Y:S05]  /*6de0*/  ENDCOLLECTIVE ;  /* 0x000000000000791b */ /* 0x01ffea0003800000 */
.L_x_54137:
[----:B------:R-:W-:Y:S05]  /*6df0*/  BSYNC B1 ;  /* 0x0000000000017941 */ /* 0x000fea0003800000 */
.L_x_54136:
[----:B------:R-:W-:Y:S05]  /*6e00*/  BRA `(.L_x_54138) ;  /* 0xffffffd0007c7947 */ /* 0x000fea000383ffff */
.L_x_53998:
[----:B------:R-:W-:Y:S01]  /*6e10*/  BSSY B1, `(.L_x_54139) ;  /* 0x0000006000017945 */ /* 0x000fe20003800000 */
[----:B------:R-:W-:Y:S02]  /*6e20*/  IMAD.MOV.U32 R30, RZ, RZ, R39 ;  /* 0x000000ffff1e7224 */ /* 0x000fe400078e0027 */
[----:B------:R-:W-:-:S07]  /*6e30*/  IMAD.MOV.U32 R31, RZ, RZ, -0x1 ;  /* 0xffffffffff1f7424 */ /* 0x000fce00078e00ff */
[----:B01-34-:R-:W-:Y:S05]  /*6e40*/  WARPSYNC.COLLECTIVE R31, `(.L_x_54140) ;  /* 0x000000001f087348 */ /* 0x01bfea0003c00000 */
[----:B-1----:R1:W2:Y:S02]  /*6e50*/  SHFL.IDX P6, R31, R60, R30, R43 ;  /* 0x0000001e3c1f7389 */ /* 0x0022a400000c002b */
[----:B01234-:R-:W-:Y:S05]  /*6e60*/  ENDCOLLECTIVE ;  /* 0x000000000000791b */ /* 0x01ffea0003800000 */
.L_x_54140:
[----:B------:R-:W-:Y:S05]  /*6e70*/  BSYNC B1 ;  /* 0x0000000000017941 */ /* 0x000fea0003800000 */
.L_x_54139:
[----:B------:R-:W-:Y:S05]  /*6e80*/  BRA `(.L_x_54141) ;  /* 0xffffffd000707947 */ /* 0x000fea000383ffff */
.L_x_54000:
[----:B------:R-:W-:Y:S01]  /*6e90*/  BSSY B1, `(.L_x_54142) ;  /* 0x0000006000017945 */ /* 0x000fe20003800000 */
[----:B------:R-:W-:Y:S02]  /*6ea0*/  IMAD.MOV.U32 R30, RZ, RZ, R38 ;  /* 0x000000ffff1e7224 */ /* 0x000fe400078e0026 */
[----:B------:R-:W-:-:S07]  /*6eb0*/  IMAD.MOV.U32 R31, RZ, RZ, -0x1 ;  /* 0xffffffffff1f7424 */ /* 0x000fce00078e00ff */
[----:B01-34-:R-:W-:Y:S05]  /*6ec0*/  WARPSYNC.COLLECTIVE R31, `(.L_x_54143) ;  /* 0x000000001f087348 */ /* 0x01bfea0003c00000 */
[----:B-1----:R1:W2:Y:S02]  /*6ed0*/  SHFL.IDX P6, R31, R60, R30, R43 ;  /* 0x0000001e3c1f7389 */ /* 0x0022a400000c002b */
[----:B01234-:R-:W-:Y:S05]  /*6ee0*/  ENDCOLLECTIVE ;  /* 0x000000000000791b */ /* 0x01ffea0003800000 */
.L_x_54143:
[----:B------:R-:W-:Y:S05]  /*6ef0*/  BSYNC B1 ;  /* 0x0000000000017941 */ /* 0x000fea0003800000 */
.L_x_54142:
[----:B------:R-:W-:Y:S05]  /*6f00*/  BRA `(.L_x_54144) ;  /* 0xffffffd000647947 */ /* 0x000fea000383ffff */
.L_x_54002:
[----:B------:R-:W-:Y:S01]  /*6f10*/  BSSY B1, `(.L_x_54145) ;  /* 0x0000006000017945 */ /* 0x000fe20003800000 */
[----:B------:R-:W-:Y:S01]  /*6f20*/  IMAD.MOV.U32 R30, RZ, RZ, R37 ;  /* 0x000000ffff1e7224 */ /* 0x000fe200078e0025 */
[----:B------:R-:W-:-:S07]  /*6f30*/  MOV R31, 0xffffffff ;  /* 0xffffffff001f7802 */ /* 0x000fce0000000f00 */
[----:B01-34-:R-:W-:Y:S05]  /*6f40*/  WARPSYNC.COLLECTIVE R31, `(.L_x_54146) ;  /* 0x000000001f087348 */ /* 0x01bfea0003c00000 */
[----:B-1----:R1:W2:Y:S02]  /*6f50*/  SHFL.IDX P6, R31, R60, R30, R43 ;  /* 0x0000001e3c1f7389 */ /* 0x0022a400000c002b */
[----:B01234-:R-:W-:Y:S05]  /*6f60*/  ENDCOLLECTIVE ;  /* 0x000000000000791b */ /* 0x01ffea0003800000 */
.L_x_54146:
[----:B------:R-:W-:Y:S05]  /*6f70*/  BSYNC B1 ;  /* 0x0000000000017941 */ /* 0x000fea0003800000 */
.L_x_54145:
[----:B------:R-:W-:Y:S05]  /*6f80*/  BRA `(.L_x_54147) ;  /* 0xffffffd000607947 */ /* 0x000fea000383ffff */
.L_x_54004:
[----:B------:R-:W-:Y:S01]  /*6f90*/  BSSY B1, `(.L_x_54148) ;  /* 0x0000006000017945 */ /* 0x000fe20003800000 */
[----:B------:R-:W-:Y:S02]  /*6fa0*/  IMAD.MOV.U32 R30, RZ, RZ, R36 ;  /* 0x000000ffff1e7224 */ /* 0x000fe400078e0024 */
[----:B------:R-:W-:-:S07]  /*6fb0*/  IMAD.MOV.U32 R31, RZ, RZ, -0x1 ;  /* 0xffffffffff1f7424 */ /* 0x000fce00078e00ff */
[----:B01-34-:R-:W-:Y:S05]  /*6fc0*/  WARPSYNC.COLLECTIVE R31, `(.L_x_54149) ;  /* 0x000000001f087348 */ /* 0x01bfea0003c00000 */
[----:B-1----:R1:W2:Y:S02]  /*6fd0*/  SHFL.IDX P6, R31, R60, R30, R43 ;  /* 0x0000001e3c1f7389 */ /* 0x0022a400000c002b */
[----:B01234-:R-:W-:Y:S05]  /*6fe0*/  ENDCOLLECTIVE ;  /* 0x000000000000791b */ /* 0x01ffea0003800000 */
.L_x_54149:
[----:B------:R-:W-:Y:S05]  /*6ff0*/  BSYNC B1 ;  /* 0x0000000000017941 */ /* 0x000fea0003800000 */
.L_x_54148:
[----:B------:R-:W-:Y:S05]  /*7000*/  BRA `(.L_x_54150) ;  /* 0xffffffd000587947 */ /* 0x000fea000383ffff */
.L_x_54006:
[----:B------:R-:W-:Y:S01]  /*7010*/  BSSY B1, `(.L_x_54151) ;  /* 0x0000006000017945 */ /* 0x000fe20003800000 */
[----:B------:R-:W-:Y:S02]  /*7020*/  IMAD.MOV.U32 R30, RZ, RZ, R35 ;  /* 0x000000ffff1e7224 */ /* 0x000fe400078e0023 */
[----:B------:R-:W-:-:S07]  /*7030*/  IMAD.MOV.U32 R31, RZ, RZ, -0x1 ;  /* 0xffffffffff1f7424 */ /* 0x000fce00078e00ff */
[----:B01-34-:R-:W-:Y:S05]  /*7040*/  WARPSYNC.COLLECTIVE R31, `(.L_x_54152) ;  /* 0x000000001f087348 */ /* 0x01bfea0003c00000 */
[----:B-1----:R1:W2:Y:S02]  /*7050*/  SHFL.IDX P6, R31, R60, R30, R43 ;  /* 0x0000001e3c1f7389 */ /* 0x0022a400000c002b */
[----:B01234-:R-:W-:Y:S05]  /*7060*/  ENDCOLLECTIVE ;  /* 0x000000000000791b */ /* 0x01ffea0003800000 */
.L_x_54152:
[----:B------:R-:W-:Y:S05]  /*7070*/  BSYNC B1 ;  /* 0x0000000000017941 */ /* 0x000fea0003800000 */
.L_x_54151:
[----:B------:R-:W-:Y:S05]  /*7080*/  BRA `(.L_x_54153) ;  /* 0xffffffd000507947 */ /* 0x000fea000383ffff */
.L_x_54008:
[----:B------:R-:W-:Y:S01]  /*7090*/  BSSY B1, `(.L_x_54154) ;  /* 0x0000006000017945 */ /* 0x000fe20003800000 */
[----:B------:R-:W-:Y:S02]  /*70a0*/  IMAD.MOV.U32 R30, RZ, RZ, R34 ;  /* 0x000000ffff1e7224 */ /* 0x000fe400078e0022 */
[----:B------:R-:W-:-:S07]  /*70b0*/  IMAD.MOV.U32 R31, RZ, RZ, -0x1 ;  /* 0xffffffffff1f7424 */ /* 0x000fce00078e00ff */
[----:B01-34-:R-:W-:Y:S05]  /*70c0*/  WARPSYNC.COLLECTIVE R31, `(.L_x_54155) ;  /* 0x000000001f087348 */ /* 0x01bfea0003c00000 */
[----:B-1----:R1:W2:Y:S02]  /*70d0*/  SHFL.IDX P6, R31, R60, R30, R43 ;  /* 0x0000001e3c1f7389 */ /* 0x0022a400000c002b */
[----:B01234-:R-:W-:Y:S05]  /*70e0*/  ENDCOLLECTIVE ;  /* 0x000000000000791b */ /* 0x01ffea0003800000 */
.L_x_54155:
[----:B------:R-:W-:Y:S05]  /*70f0*/  BSYNC B1 ;  /* 0x0000000000017941 */ /* 0x000fea0003800000 */
.L_x_54154:
[----:B------:R-:W-:Y:S05]  /*7100*/  BRA `(.L_x_54156) ;  /* 0xffffffd000487947 */ /* 0x000fea000383ffff */
.L_x_54010:
[----:B------:R-:W-:Y:S01]  /*7110*/  BSSY B1, `(.L_x_54157) ;  /* 0x0000006000017945 */ /* 0x000fe20003800000 */
[----:B------:R-:W-:Y:S01]  /*7120*/  IMAD.MOV.U32 R30, RZ, RZ, R33 ;  /* 0x000000ffff1e7224 */ /* 0x000fe200078e0021 */
[----:B------:R-:W-:-:S07]  /*7130*/  MOV R31, 0xffffffff ;  /* 0xffffffff001f7802 */ /* 0x000fce0000000f00 */
[----:B01-34-:R-:W-:Y:S05]  /*7140*/  WARPSYNC.COLLECTIVE R31, `(.L_x_54158) ;  /* 0x000000001f087348 */ /* 0x01bfea0003c00000 */
[----:B-1----:R1:W2:Y:S02]  /*7150*/  SHFL.IDX P6, R31, R60, R30, R43 ;  /* 0x0000001e3c1f7389 */ /* 0x0022a400000c002b */
[----:B01234-:R-:W-:Y:S05]  /*7160*/  ENDCOLLECTIVE ;  /* 0x000000000000791b */ /* 0x01ffea0003800000 */
.L_x_54158:
[----:B------:R-:W-:Y:S05]  /*7170*/  BSYNC B1 ;  /* 0x0000000000017941 */ /* 0x000fea0003800000 */
.L_x_54157:
[----:B------:R-:W-:Y:S05]  /*7180*/  BRA `(.L_x_54159) ;  /* 0xffffffd000407947 */ /* 0x000fea000383ffff */
.L_x_54012:
[----:B------:R-:W-:Y:S01]  /*7190*/  BSSY B1, `(.L_x_54160) ;  /* 0x0000006000017945 */ /* 0x000fe20003800000 */
[----:B------:R-:W-:Y:S02]  /*71a0*/  IMAD.MOV.U32 R30, RZ, RZ, R32 ;  /* 0x000000ffff1e7224 */ /* 0x000fe400078e0020 */
[----:B------:R-:W-:-:S07]  /*71b0*/  IMAD.MOV.U32 R31, RZ, RZ, -0x1 ;  /* 0xffffffffff1f7424 */ /* 0x000fce00078e00ff */
[----:B01-34-:R-:W-:Y:S05]  /*71c0*/  WARPSYNC.COLLECTIVE R31, `(.L_x_54161) ;  /* 0x000000001f087348 */ /* 0x01bfea0003c00000 */
[----:B-1----:R1:W2:Y:S02]  /*71d0*/  SHFL.IDX P6, R31, R60, R30, R43 ;  /* 0x0000001e3c1f7389 */ /* 0x0022a400000c002b */
[----:B01234-:R-:W-:Y:S05]  /*71e0*/  ENDCOLLECTIVE ;  /* 0x000000000000791b */ /* 0x01ffea0003800000 */
.L_x_54161:
[----:B------:R-:W-:Y:S05]  /*71f0*/  BSYNC B1 ;  /* 0x0000000000017941 */ /* 0x000fea0003800000 */
.L_x_54160:
[----:B------:R-:W-:Y:S05]  /*7200*/  BRA `(.L_x_54162) ;  /* 0xffffffd000387947 */ /* 0x000fea000383ffff */
.L_x_54014:
[----:B------:R-:W-:Y:S01]  /*7210*/  BSSY B1, `(.L_x_54163) ;  /* 0x0000006000017945 */ /* 0x000fe20003800000 */
[----:B------:R-:W-:Y:S02]  /*7220*/  IMAD.MOV.U32 R30, RZ, RZ, R29 ;  /* 0x000000ffff1e7224 */ /* 0x000fe400078e001d */
[----:B------:R-:W-:-:S07]  /*7230*/  IMAD.MOV.U32 R31, RZ, RZ, -0x1 ;  /* 0xffffffffff1f7424 */ /* 0x000fce00078e00ff */
[----:B01-34-:R-:W-:Y:S05]  /*7240*/  WARPSYNC.COLLECTIVE R31, `(.L_x_54164) ;  /* 0x000000001f087348 */ /* 0x01bfea0003c00000 */
[----:B-1----:R1:W2:Y:S02]  /*7250*/  SHFL.IDX P6, R31, R60, R30, R43 ;  /* 0x0000001e3c1f7389 */ /* 0x0022a400000c002b */
[----:B01234-:R-:W-:Y:S05]  /*7260*/  ENDCOLLECTIVE ;  /* 0x000000000000791b */ /* 0x01ffea0003800000 */
.L_x_54164:
[----:B------:R-:W-:Y:S05]  /*7270*/  BSYNC B1 ;  /* 0x0000000000017941 */ /* 0x000fea0003800000 */
.L_x_54163:
[----:B------:R-:W-:Y:S05]  /*7280*/  BRA `(.L_x_54165) ;  /* 0xffffffd000307947 */ /* 0x000fea000383ffff */
.L_x_54016:
[----:B------:R-:W-:Y:S01]  /*7290*/  BSSY B1, `(.L_x_54166) ;  /* 0x0000006000017945 */ /* 0x000fe20003800000 */
[----:B------:R-:W-:Y:S02]  /*72a0*/  IMAD.MOV.U32 R30, RZ, RZ, R28 ;  /* 0x000000ffff1e7224 */ /* 0x000fe400078e001c */
[----:B------:R-:W-:-:S07]  /*72b0*/  IMAD.MOV.U32 R31, RZ, RZ, -0x1 ;  /* 0xffffffffff1f7424 */ /* 0x000fce00078e00ff */
[----:B01-34-:R-:W-:Y:S05]  /*72c0*/  WARPSYNC.COLLECTIVE R31, `(.L_x_54167) ;  /* 0x000000001f087348 */ /* 0x01bfea0003c00000 */
[----:B-1----:R1:W2:Y:S02]  /*72d0*/  SHFL.IDX P6, R31, R60, R30, R43 ;  /* 0x0000001e3c1f7389 */ /* 0x0022a400000c002b */
[----:B01234-:R-:W-:Y:S05]  /*72e0*/  ENDCOLLECTIVE ;  /* 0x000000000000791b */ /* 0x01ffea0003800000 */
.L_x_54167:
[----:B------:R-:W-:Y:S05]  /*72f0*/  BSYNC B1 ;  /* 0x0000000000017941 */ /* 0x000fea0003800000 */
.L_x_54166:
[----:B------:R-:W-:Y:S05]  /*7300*/  BRA `(.L_x_54168) ;  /* 0xffffffd000287947 */ /* 0x000fea000383ffff */
.L_x_54018:
[----:B------:R-:W-:Y:S01]  /*7310*/  BSSY B1, `(.L_x_54169) ;  /* 0x0000006000017945 */ /* 0x000fe20003800000 */
[----:B------:R-:W-:Y:S01]  /*7320*/  IMAD.MOV.U32 R30, RZ, RZ, R27 ;  /* 0x000000ffff1e7224 */ /* 0x000fe200078e001b */
[----:B------:R-:W-:-:S07]  /*7330*/  MOV R31, 0xffffffff ;  /* 0xffffffff001f7802 */ /* 0x000fce0000000f00 */
[----:B01-34-:R-:W-:Y:S05]  /*7340*/  WARPSYNC.COLLECTIVE R31, `(.L_x_54170) ;  /* 0x000000001f087348 */ /* 0x01bfea0003c00000 */
[----:B-1----:R1:W2:Y:S02]  /*7350*/  SHFL.IDX P6, R31, R60, R30, R43 ;  /* 0x0000001e3c1f7389 */ /* 0x0022a400000c002b */
[----:B01234-:R-:W-:Y:S05]  /*7360*/  ENDCOLLECTIVE ;  /* 0x000000000000791b */ /* 0x01ffea0003800000 */
.L_x_54170:
[----:B------:R-:W-:Y:S05]  /*7370*/  BSYNC B1 ;  /* 0x0000000000017941 */ /* 0x000fea0003800000 */
.L_x_54169:
[----:B------:R-:W-:Y:S05]  /*7380*/  BRA `(.L_x_54171) ;  /* 0xffffffd000207947 */ /* 0x000fea000383ffff */
.L_x_54020:
[----:B------:R-:W-:Y:S01]  /*7390*/  BSSY B1, `(.L_x_54172) ;  /* 0x0000006000017945 */ /* 0x000fe20003800000 */
[----:B------:R-:W-:Y:S02]  /*73a0*/  IMAD.MOV.U32 R30, RZ, RZ, R26 ;  /* 0x000000ffff1e7224 */ /* 0x000fe400078e001a */
[----:B------:R-:W-:-:S07]  /*73b0*/  IMAD.MOV.U32 R31, RZ, RZ, -0x1 ;  /* 0xffffffffff1f7424 */ /* 0x000fce00078e00ff */
[----:B01-34-:R-:W-:Y:S05]  /*73c0*/  WARPSYNC.COLLECTIVE R31, `(.L_x_54173) ;  /* 0x000000001f087348 */ /* 0x01bfea0003c00000 */
[----:B-1----:R1:W2:Y:S02]  /*73d0*/  SHFL.IDX P6, R31, R60, R30, R43 ;  /* 0x0000001e3c1f7389 */ /* 0x0022a400000c002b */
[----:B01234-:R-:W-:Y:S05]  /*73e0*/  ENDCOLLECTIVE ;  /* 0x000000000000791b */ /* 0x01ffea0003800000 */
.L_x_54173:
[----:B------:R-:W-:Y:S05]  /*73f0*/  BSYNC B1 ;  /* 0x0000000000017941 */ /* 0x000fea0003800000 */
.L_x_54172:
[----:B------:R-:W-:Y:S05]  /*7400*/  BRA `(.L_x_54174) ;  /* 0xffffffd000187947 */ /* 0x000fea000383ffff */
.L_x_54041:
[----:B------:R-:W-:Y:S02]  /*7410*/  IMAD.MOV.U32 R31, RZ, RZ, -0x1 ;  /* 0xffffffffff1f7424 */ /* 0x000fe400078e00ff */
[----:B------:R-:W-:-:S07]  /*7420*/  IMAD.MOV.U32 R30, RZ, RZ, R36 ;  /* 0x000000ffff1e7224 */ /* 0x000fce00078e0024 */
[----:B01-3--:R-:W-:Y:S05]  /*7430*/  WARPSYNC.COLLECTIVE R31, `(.L_x_54175) ;  /* 0x000000001f087348 */ /* 0x00bfea0003c00000 */
[----:B0-----:R0:W2:Y:S02]  /*7440*/  SHFL.IDX P6, R31, R60, R30, R43 ;  /* 0x0000001e3c1f7389 */ /* 0x0010a400000c002b */
[----:B0123--:R-:W-:Y:S05]  /*7450*/  ENDCOLLECTIVE ;  /* 0x000000000000791b */ /* 0x00ffea0003800000 */
.L_x_54175:
[----:B------:R-:W-:Y:S01]  /*7460*/  IMAD.MOV.U32 R42, RZ, RZ, R31 ;  /* 0x000000ffff2a7224 */ /* 0x000fe200078e001f */
[----:B------:R-:W-:Y:S06]  /*7470*/  BRA `(.L_x_54176) ;  /* 0xffffffe000907947 */ /* 0x000fec000383ffff */
.L_x_54043:
[----:B------:R-:W-:Y:S01]  /*7480*/  BSSY B0, `(.L_x_54177) ;  /* 0x0000006000007945 */ /* 0x000fe20003800000 */
[----:B------:R-:W-:Y:S02]  /*7490*/  IMAD.MOV.U32 R30, RZ, RZ, R0 ;  /* 0x000000ffff1e7224 */ /* 0x000fe400078e0000 */
[----:B------:R-:W-:-:S07]  /*74a0*/  IMAD.MOV.U32 R31, RZ, RZ, -0x1 ;  /* 0xffffffffff1f7424 */ /* 0x000fce00078e00ff */
[----:B01-3--:R-:W-:Y:S05]  /*74b0*/  WARPSYNC.COLLECTIVE R31, `(.L_x_54178) ;  /* 0x000000001f087348 */ /* 0x00bfea0003c00000 */
[----:B0-----:R0:W2:Y:S02]  /*74c0*/  SHFL.IDX P6, R31, R60, R30, R43 ;  /* 0x0000001e3c1f7389 */ /* 0x0010a400000c002b */
[----:B0123--:R-:W-:Y:S05]  /*74d0*/  ENDCOLLECTIVE ;  /* 0x000000000000791b */ /* 0x00ffea0003800000 */
.L_x_54178:
[----:B------:R-:W-:Y:S05]  /*74e0*/  BSYNC B0 ;  /* 0x0000000000007941 */ /* 0x000fea0003800000 */
.L_x_54177:
[----:B------:R-:W-:Y:S05]  /*74f0*/  BRA `(.L_x_54179) ;  /* 0xffffffe000847947 */ /* 0x000fea000383ffff */
.L_x_54045:
[----:B------:R-:W-:Y:S01]  /*7500*/  BSSY B0, `(.L_x_54180) ;  /* 0x0000006000007945 */ /* 0x000fe20003800000 */
[----:B------:R-:W-:Y:S01]  /*7510*/  MOV R30, R4 ;  /* 0x00000004001e7202 */ /* 0x000fe20000000f00 */
[----:B------:R-:W-:-:S07]  /*7520*/  IMAD.MOV.U32 R31, RZ, RZ, -0x1 ;  /* 0xffffffffff1f7424 */ /* 0x000fce00078e00ff */
[----:B01-3--:R-:W-:Y:S05]  /*7530*/  WARPSYNC.COLLECTIVE R31, `(.L_x_54181) ;  /* 0x000000001f087348 */ /* 0x00bfea0003c00000 */
[----:B0-----:R0:W2:Y:S02]  /*7540*/  SHFL.IDX P6, R31, R60, R30, R43 ;  /* 0x0000001e3c1f7389 */ /* 0x0010a400000c002b */
[----:B0123--:R-:W-:Y:S05]  /*7550*/  ENDCOLLECTIVE ;  /* 0x000000000000791b */ /* 0x00ffea0003800000 */
.L_x_54181:
[----:B------:R-:W-:Y:S05]  /*7560*/  BSYNC B0 ;  /* 0x0000000000007941 */ /* 0x000fea0003800000 */
.L_x_54180:
[----:B------:R-:W-:Y:S05]  /*7570*/  BRA `(.L_x_54182) ;  /* 0xffffffe000787947 */ /* 0x000fea000383ffff */
.L_x_54047:
[----:B------:R-:W-:Y:S01]  /*7580*/  BSSY B0, `(.L_x_54183) ;  /* 0x0000006000007945 */ /* 0x000fe20003800000 */
[----:B------:R-:W-:Y:S02]  /*7590*/  IMAD.MOV.U32 R30, RZ, RZ, R6 ;  /* 0x000000ffff1e7224 */ /* 0x000fe400078e0006 */
[----:B------:R-:W-:-:S07]  /*75a0*/  IMAD.MOV.U32 R31, RZ, RZ, -0x1 ;  /* 0xffffffffff1f7424 */ /* 0x000fce00078e00ff */
[----:B01-3--:R-:W-:Y:S05]  /*75b0*/  WARPSYNC.COLLECTIVE R31, `(.L_x_54184) ;  /* 0x000000001f087348 */ /* 0x00bfea0003c00000 */
[----:B0-----:R0:W2:Y:S02]  /*75c0*/  SHFL.IDX P6, R31, R60, R30, R43 ;  /* 0x0000001e3c1f7389 */ /* 0x0010a400000c002b */
[----:B0123--:R-:W-:Y:S05]  /*75d0*/  ENDCOLLECTIVE ;  /* 0x000000000000791b */ /* 0x00ffea0003800000 */
.L_x_54184:
[----:B------:R-:W-:Y:S05]  /*75e0*/  BSYNC B0 ;  /* 0x0000000000007941 */ /* 0x000fea0003800000 */
.L_x_54183:
[----:B------:R-:W-:Y:S05]  /*75f0*/  BRA `(.L_x_54185) ;  /* 0xffffffe0006c7947 */ /* 0x000fea000383ffff */
.L_x_54049:
[----:B------:R-:W-:Y:S01]  /*7600*/  BSSY B0, `(.L_x_54186) ;  /* 0x0000006000007945 */ /* 0x000fe20003800000 */
[----:B------:R-:W-:Y:S02]  /*7610*/  IMAD.MOV.U32 R30, RZ, RZ, R8 ;  /* 0x000000ffff1e7224 */ /* 0x000fe400078e0008 */
[----:B------:R-:W-:-:S07]  /*7620*/  IMAD.MOV.U32 R31, RZ, RZ, -0x1 ;  /* 0xffffffffff1f7424 */ /* 0x000fce00078e00ff */
[----:B01-3--:R-:W-:Y:S05]  /*7630*/  WARPSYNC.COLLECTIVE R31, `(.L_x_54187) ;  /* 0x000000001f087348 */ /* 0x00bfea0003c00000 */
[----:B0-----:R0:W2:Y:S02]  /*7640*/  SHFL.IDX P6, R31, R60, R30, R43 ;  /* 0x0000001e3c1f7389 */ /* 0x0010a400000c002b */
[----:B0123--:R-:W-:Y:S05]  /*7650*/  ENDCOLLECTIVE ;  /* 0x000000000000791b */ /* 0x00ffea0003800000 */
.L_x_54187:
[----:B------:R-:W-:Y:S05]  /*7660*/  BSYNC B0 ;  /* 0x0000000000007941 */ /* 0x000fea0003800000 */
.L_x_54186:
[----:B------:R-:W-:Y:S05]  /*7670*/  BRA `(.L_x_54188) ;  /* 0xffffffe000607947 */ /* 0x000fea000383ffff */
.L_x_54051:
[----:B------:R-:W-:Y:S01]  /*7680*/  BSSY B0, `(.L_x_54189) ;  /* 0x0000006000007945 */ /* 0x000fe20003800000 */
[----:B------:R-:W-:Y:S02]  /*7690*/  IMAD.MOV.U32 R30, RZ, RZ, R10 ;  /* 0x000000ffff1e7224 */ /* 0x000fe400078e000a */
[----:B------:R-:W-:-:S07]  /*76a0*/  IMAD.MOV.U32 R31, RZ, RZ, -0x1 ;  /* 0xffffffffff1f7424 */ /* 0x000fce00078e00ff */
[----:B01-3--:R-:W-:Y:S05]  /*76b0*/  WARPSYNC.COLLECTIVE R31, `(.L_x_54190) ;  /* 0x000000001f087348 */ /* 0x00bfea0003c00000 */
[----:B0-----:R0:W2:Y:S02]  /*76c0*/  SHFL.IDX P6, R31, R60, R30, R43 ;  /* 0x0000001e3c1f7389 */ /* 0x0010a400000c002b */
[----:B0123--:R-:W-:Y:S05]  /*76d0*/  ENDCOLLECTIVE ;  /* 0x000000000000791b */ /* 0x00ffea0003800000 */
.L_x_54190:
[----:B------:R-:W-:Y:S05]  /*76e0*/  BSYNC B0 ;  /* 0x0000000000007941 */ /* 0x000fea0003800000 */
.L_x_54189:
[----:B------:R-:W-:Y:S05]  /*76f0*/  BRA `(.L_x_54191) ;  /* 0xffffffe0005c7947 */ /* 0x000fea000383ffff */
.L_x_54053:
[----:B------:R-:W-:Y:S01]  /*7700*/  BSSY B0, `(.L_x_54192) ;  /* 0x0000006000007945 */ /* 0x000fe20003800000 */
[----:B------:R-:W-:Y:S01]  /*7710*/  MOV R30, R12 ;  /* 0x0000000c001e7202 */ /* 0x000fe20000000f00 */
[----:B------:R-:W-:-:S07]  /*7720*/  IMAD.MOV.U32 R31, RZ, RZ, -0x1 ;  /* 0xffffffffff1f7424 */ /* 0x000fce00078e00ff */
[----:B01-3--:R-:W-:Y:S05]  /*7730*/  WARPSYNC.COLLECTIVE R31, `(.L_x_54193) ;  /* 0x000000001f087348 */ /* 0x00bfea0003c00000 */
[----:B0-----:R0:W2:Y:S02]  /*7740*/  SHFL.IDX P6, R31, R60, R30, R43 ;  /* 0x0000001e3c1f7389 */ /* 0x0010a400000c002b */
[----:B0123--:R-:W-:Y:S05]  /*7750*/  ENDCOLLECTIVE ;  /* 0x000000000000791b */ /* 0x00ffea0003800000 */
.L_x_54193:
[----:B------:R-:W-:Y:S05]  /*7760*/  BSYNC B0 ;  /* 0x0000000000007941 */ /* 0x000fea0003800000 */
.L_x_54192:
[----:B------:R-:W-:Y:S05]  /*7770*/  BRA `(.L_x_54194) ;  /* 0xffffffe000547947 */ /* 0x000fea000383ffff */
.L_x_54055:
[----:B------:R-:W-:Y:S01]  /*7780*/  BSSY B0, `(.L_x_54195) ;  /* 0x0000006000007945 */ /* 0x000fe20003800000 */
[----:B------:R-:W-:Y:S02]  /*7790*/  IMAD.MOV.U32 R30, RZ, RZ, R14 ;  /* 0x000000ffff1e7224 */ /* 0x000fe400078e000e */
[----:B------:R-:W-:-:S07]  /*77a0*/  IMAD.MOV.U32 R31, RZ, RZ, -0x1 ;  /* 0xffffffffff1f7424 */ /* 0x000fce00078e00ff */
[----:B01-3--:R-:W-:Y:S05]  /*77b0*/  WARPSYNC.COLLECTIVE R31, `(.L_x_54196) ;  /* 0x000000001f087348 */ /* 0x00bfea0003c00000 */
[----:B0-----:R0:W2:Y:S02]  /*77c0*/  SHFL.IDX P6, R31, R60, R30, R43 ;  /* 0x0000001e3c1f7389 */ /* 0x0010a400000c002b */
[----:B0123--:R-:W-:Y:S05]  /*77d0*/  ENDCOLLECTIVE ;  /* 0x000000000000791b */ /* 0x00ffea0003800000 */
.L_x_54196:
[----:B------:R-:W-:Y:S05]  /*77e0*/  BSYNC B0 ;  /* 0x0000000000007941 */ /* 0x000fea0003800000 */
.L_x_54195:
[----:B------:R-:W-:Y:S05]  /*77f0*/  BRA `(.L_x_54197) ;  /* 0xffffffe0004c7947 */ /* 0x000fea000383ffff */
.L_x_54057:
[----:B------:R-:W-:Y:S01]  /*7800*/  BSSY B0, `(.L_x_54198) ;  /* 0x0000006000007945 */ /* 0x000fe20003800000 */
[----:B------:R-:W-:Y:S02]  /*7810*/  IMAD.MOV.U32 R30, RZ, RZ, R16 ;  /* 0x000000ffff1e7224 */ /* 0x000fe400078e0010 */
[----:B------:R-:W-:-:S07]  /*7820*/  IMAD.MOV.U32 R31, RZ, RZ, -0x1 ;  /* 0xffffffffff1f7424 */ /* 0x000fce00078e00ff */
[----:B01-3--:R-:W-:Y:S05]  /*7830*/  WARPSYNC.COLLECTIVE R31, `(.L_x_54199) ;  /* 0x000000001f087348 */ /* 0x00bfea0003c00000 */
[----:B0-----:R0:W2:Y:S02]  /*7840*/  SHFL.IDX P6, R31, R60, R30, R43 ;  /* 0x0000001e3c1f7389 */ /* 0x0010a400000c002b */
[----:B0123--:R-:W-:Y:S05]  /*7850*/  ENDCOLLECTIVE ;  /* 0x000000000000791b */ /* 0x00ffea0003800000 */
.L_x_54199:
[----:B------:R-:W-:Y:S05]  /*7860*/  BSYNC B0 ;  /* 0x0000000000007941 */ /* 0x000fea0003800000 */
.L_x_54198:
[----:B------:R-:W-:Y:S05]  /*7870*/  BRA `(.L_x_54200) ;  /* 0xffffffe000447947 */ /* 0x000fea000383ffff */
.L_x_54059:
[----:B------:R-:W-:Y:S01]  /*7880*/  BSSY B0, `(.L_x_54201) ;  /* 0x0000006000007945 */ /* 0x000fe20003800000 */
[----:B------:R-:W-:Y:S01]  /*7890*/  IMAD.MOV.U32 R30, RZ, RZ, R18 ;  /* 0x000000ffff1e7224 */ /* 0x000fe200078e0012 */
[----:B------:R-:W-:-:S07]  /*78a0*/  MOV R31, 0xffffffff ;  /* 0xffffffff001f7802 */ /* 0x000fce0000000f00 */
[----:B01-3--:R-:W-:Y:S05]  /*78b0*/  WARPSYNC.COLLECTIVE R31, `(.L_x_54202) ;  /* 0x000000001f087348 */ /* 0x00bfea0003c00000 */
[----:B0-----:R0:W2:Y:S02]  /*78c0*/  SHFL.IDX P6, R31, R60, R30, R43 ;  /* 0x0000001e3c1f7389 */ /* 0x0010a400000c002b */
[----:B0123--:R-:W-:Y:S05]  /*78d0*/  ENDCOLLECTIVE ;  /* 0x000000000000791b */ /* 0x00ffea0003800000 */
.L_x_54202:
[----:B------:R-:W-:Y:S05]  /*78e0*/  BSYNC B0 ;  /* 0x0000000000007941 */ /* 0x000fea0003800000 */
.L_x_54201:
[----:B------:R-:W-:Y:S05]  /*78f0*/  BRA `(.L_x_54203) ;  /* 0xffffffe0003c7947 */ /* 0x000fea000383ffff */
.L_x_54061:
[----:B------:R-:W-:Y:S01]  /*7900*/  BSSY B0, `(.L_x_54204) ;  /* 0x0000006000007945 */ /* 0x000fe20003800000 */
[----:B------:R-:W-:Y:S02]  /*7910*/  IMAD.MOV.U32 R30, RZ, RZ, R20 ;  /* 0x000000ffff1e7224 */ /* 0x000fe400078e0014 */
[----:B------:R-:W-:-:S07]  /*7920*/  IMAD.MOV.U32 R31, RZ, RZ, -0x1 ;  /* 0xffffffffff1f7424 */ /* 0x000fce00078e00ff */
[----:B01-3--:R-:W-:Y:S05]  /*7930*/  WARPSYNC.COLLECTIVE R31, `(.L_x_54205) ;  /* 0x000000001f087348 */ /* 0x00bfea0003c00000 */
[----:B0-----:R0:W2:Y:S02]  /*7940*/  SHFL.IDX P6, R31, R60, R30, R43 ;  /* 0x0000001e3c1f7389 */ /* 0x0010a400000c002b */
[----:B0123--:R-:W-:Y:S05]  /*7950*/  ENDCOLLECTIVE ;  /* 0x000000000000791b */ /* 0x00ffea0003800000 */
.L_x_54205:
[----:B------:R-:W-:Y:S05]  /*7960*/  BSYNC B0 ;  /* 0x0000000000007941 */ /* 0x000fea0003800000 */
.L_x_54204:
[----:B------:R-:W-:Y:S05]  /*7970*/  BRA `(.L_x_54206) ;  /* 0xffffffe000347947 */ /* 0x000fea000383ffff */
.L_x_54063:
[----:B------:R-:W-:Y:S01]  /*7980*/  BSSY B0, `(.L_x_54207) ;  /* 0x0000006000007945 */ /* 0x000fe20003800000 */
[----:B------:R-:W-:Y:S02]  /*7990*/  IMAD.MOV.U32 R30, RZ, RZ, R22 ;  /* 0x000000ffff1e7224 */ /* 0x000fe400078e0016 */
[----:B------:R-:W-:-:S07]  /*79a0*/  IMAD.MOV.U32 R31, RZ, RZ, -0x1 ;  /* 0xffffffffff1f7424 */ /* 0x000fce00078e00ff */
[----:B01-3--:R-:W-:Y:S05]  /*79b0*/  WARPSYNC.COLLECTIVE R31, `(.L_x_54208) ;  /* 0x000000001f087348 */ /* 0x00bfea0003c00000 */
[----:B0-----:R0:W2:Y:S02]  /*79c0*/  SHFL.IDX P6, R31, R60, R30, R43 ;  /* 0x0000001e3c1f7389 */ /* 0x0010a400000c002b */
[----:B0123--:R-:W-:Y:S05]  /*79d0*/  ENDCOLLECTIVE ;  /* 0x000000000000791b */ /* 0x00ffea0003800000 */
.L_x_54208:
[----:B------:R-:W-:Y:S05]  /*79e0*/  BSYNC B0 ;  /* 0x0000000000007941 */ /* 0x000fea0003800000 */
.L_x_54207:
[----:B------:R-:W-:Y:S05]  /*79f0*/  BRA `(.L_x_54209) ;  /* 0xffffffe0002c7947 */ /* 0x000fea000383ffff */
.L_x_54065:
[----:B------:R-:W-:Y:S01]  /*7a00*/  BSSY B0, `(.L_x_54210) ;  /* 0x0000006000007945 */ /* 0x000fe20003800000 */
[----:B------:R-:W-:Y:S02]  /*7a10*/  IMAD.MOV.U32 R30, RZ, RZ, R24 ;  /* 0x000000ffff1e7224 */ /* 0x000fe400078e0018 */
[----:B------:R-:W-:-:S07]  /*7a20*/  IMAD.MOV.U32 R31, RZ, RZ, -0x1 ;  /* 0xffffffffff1f7424 */ /* 0x000fce00078e00ff */
[----:B01-3--:R-:W-:Y:S05]  /*7a30*/  WARPSYNC.COLLECTIVE R31, `(.L_x_54211) ;  /* 0x000000001f087348 */ /* 0x00bfea0003c00000 */
[----:B0-----:R0:W2:Y:S02]  /*7a40*/  SHFL.IDX P6, R31, R60, R30, R43 ;  /* 0x0000001e3c1f7389 */ /* 0x0010a400000c002b */
[----:B0123--:R-:W-:Y:S05]  /*7a50*/  ENDCOLLECTIVE ;  /* 0x000000000000791b */ /* 0x00ffea0003800000 */
.L_x_54211:
[----:B------:R-:W-:Y:S05]  /*7a60*/  BSYNC B0 ;  /* 0x0000000000007941 */ /* 0x000fea0003800000 */
.L_x_54210:
[----:B------:R-:W-:Y:S05]  /*7a70*/  BRA `(.L_x_54212) ;  /* 0xffffffe000247947 */ /* 0x000fea000383ffff */
.L_x_54067:
[----:B------:R-:W-:Y:S01]  /*7a80*/  BSSY B0, `(.L_x_54213) ;  /* 0x0000006000007945 */ /* 0x000fe20003800000 */
[----:B------:R-:W-:Y:S01]  /*7a90*/  MOV R30, R26 ;  /* 0x0000001a001e7202 */ /* 0x000fe20000000f00 */
[----:B------:R-:W-:-:S07]  /*7aa0*/  IMAD.MOV.U32 R31, RZ, RZ, -0x1 ;  /* 0xffffffffff1f7424 */ /* 0x000fce00078e00ff */
[----:B01-3--:R-:W-:Y:S05]  /*7ab0*/  WARPSYNC.COLLECTIVE R31, `(.L_x_54214) ;  /* 0x000000001f087348 */ /* 0x00bfea0003c00000 */
[----:B0-----:R0:W2:Y:S02]  /*7ac0*/  SHFL.IDX P6, R31, R60, R30, R43 ;  /* 0x0000001e3c1f7389 */ /* 0x0010a400000c002b */
[----:B0123--:R-:W-:Y:S05]  /*7ad0*/  ENDCOLLECTIVE ;  /* 0x000000000000791b */ /* 0x00ffea0003800000 */
.L_x_54214:
[----:B------:R-:W-:Y:S05]  /*7ae0*/  BSYNC B0 ;  /* 0x0000000000007941 */ /* 0x000fea0003800000 */
.L_x_54213:
[----:B------:R-:W-:Y:S05]  /*7af0*/  BRA `(.L_x_54215) ;  /* 0xffffffe0001c7947 */ /* 0x000fea000383ffff */
.L_x_54069:
[----:B------:R-:W-:Y:S01]  /*7b00*/  BSSY B0, `(.L_x_54216) ;  /* 0x0000006000007945 */ /* 0x000fe20003800000 */
[----:B------:R-:W-:Y:S02]  /*7b10*/  IMAD.MOV.U32 R30, RZ, RZ, R28 ;  /* 0x000000ffff1e7224 */ /* 0x000fe400078e001c */
[----:B------:R-:W-:-:S07]  /*7b20*/  IMAD.MOV.U32 R31, RZ, RZ, -0x1 ;  /* 0xffffffffff1f7424 */ /* 0x000fce00078e00ff */
[----:B01-3--:R-:W-:Y:S05]  /*7b30*/  WARPSYNC.COLLECTIVE R31, `(.L_x_54217) ;  /* 0x000000001f087348 */ /* 0x00bfea0003c00000 */
[----:B0-----:R0:W2:Y:S02]  /*7b40*/  SHFL.IDX P6, R31, R60, R30, R43 ;  /* 0x0000001e3c1f7389 */ /* 0x0010a400000c002b */
[----:B0123--:R-:W-:Y:S05]  /*7b50*/  ENDCOLLECTIVE ;  /* 0x000000000000791b */ /* 0x00ffea0003800000 */
.L_x_54217:
[----:B------:R-:W-:Y:S05]  /*7b60*/  BSYNC B0 ;  /* 0x0000000000007941 */ /* 0x000fea0003800000 */
.L_x_54216:
[----:B------:R-:W-:Y:S05]  /*7b70*/  BRA `(.L_x_54218) ;  /* 0xffffffe000147947 */ /* 0x000fea000383ffff */
.L_x_54071:
[----:B------:R-:W-:Y:S01]  /*7b80*/  BSSY B0, `(.L_x_54219) ;  /* 0x0000006000007945 */ /* 0x000fe20003800000 */
[----:B------:R-:W-:Y:S02]  /*7b90*/  IMAD.MOV.U32 R30, RZ, RZ, R32 ;  /* 0x000000ffff1e7224 */ /* 0x000fe400078e0020 */
[----:B------:R-:W-:-:S07]  /*7ba0*/  IMAD.MOV.U32 R31, RZ, RZ, -0x1 ;  /* 0xffffffffff1f7424 */ /* 0x000fce00078e00ff */
[----:B01-3--:R-:W-:Y:S05]  /*7bb0*/  WARPSYNC.COLLECTIVE R31, `(.L_x_54220) ;  /* 0x000000001f087348 */ /* 0x00bfea0003c00000 */
[----:B0-----:R0:W2:Y:S02]  /*7bc0*/  SHFL.IDX P6, R31, R60, R30, R43 ;  /* 0x0000001e3c1f7389 */ /* 0x0010a400000c002b */
[----:B0123--:R-:W-:Y:S05]  /*7bd0*/  ENDCOLLECTIVE ;  /* 0x000000000000791b */ /* 0x00ffea0003800000 */
.L_x_54220:
[----:B------:R-:W-:Y:S05]  /*7be0*/  BSYNC B0 ;  /* 0x0000000000007941 */ /* 0x000fea0003800000 */
.L_x_54219:
[----:B------:R-:W-:Y:S05]  /*7bf0*/  BRA `(.L_x_54221) ;  /* 0xffffffe0000c7947 */ /* 0x000fea000383ffff */
.L_x_54222:
        /* <DEDUP_REMOVED lines=16> */
.L_x_58754:


//--------------------- .text._Z9cuda_gemmIiLi256ELi1ELi1ELi32ELi16ELi16ELi32ELi0ELi1EEviiiPT_S1_S1_ii --------------------------
	.section	.text._Z9cuda_gemmIiLi256ELi1ELi1ELi32ELi16ELi16ELi32ELi0ELi1EEviiiPT_S1_S1_ii,"ax",@progbits
	.align	128
        .global         _Z9cuda_gemmIiLi256ELi1ELi1ELi32ELi16ELi16ELi32ELi0ELi1EEviiiPT_S1_S1_ii
        .type           _Z9cuda_gemmIiLi256ELi1ELi1ELi32ELi16ELi16ELi32ELi0ELi1EEviiiPT_S1_S1_ii,@function
        .size           _Z9cuda_gemmIiLi256ELi1ELi1ELi32ELi16ELi16ELi32ELi0ELi1EEviiiPT_S1_S1_ii,(.L_x_58755 - _Z9cuda_gemmIiLi256ELi1ELi1ELi32ELi16ELi16ELi32ELi0ELi1EEviiiPT_S1_S1_ii)
        .other          _Z9cuda_gemmIiLi256ELi1ELi1ELi32ELi16ELi16ELi32ELi0ELi1EEviiiPT_S1_S1_ii,@"STO_CUDA_ENTRY STV_DEFAULT"
_Z9cuda_gemmIiLi256ELi1ELi1ELi32ELi16ELi16ELi32ELi0ELi1EEviiiPT_S1_S1_ii:
.text._Z9cuda_gemmIiLi256ELi1ELi1ELi32ELi16ELi16ELi32ELi0ELi1EEviiiPT_S1_S1_ii:
        /* <DEDUP_REMOVED lines=47> */
.L_x_54225:
        /* <DEDUP_REMOVED lines=12> */
.L_x_54224:
[----:B------:R-:W-:Y:S05]  /*03b0*/  BSYNC.RECONVERGENT B0 ;  /* 0x0000000000007941 */ /* 0x000fea0003800200 */
.L_x_54223:
        /* <DEDUP_REMOVED lines=9> */
.L_x_54228:
        /* <DEDUP_REMOVED lines=39> */
.L_x_54227:
[----:B------:R-:W-:Y:S05]  /*06c0*/  BSYNC.RECONVERGENT B0 ;  /* 0x0000000000007941 */ /* 0x000fea0003800200 */
.L_x_54226:
        /* <DEDUP_REMOVED lines=39> */
.L_x_54233:
        /* <DEDUP_REMOVED lines=8> */
.L_x_54232:
[----:B------:R-:W-:Y:S05]  /*09c0*/  BSYNC.RECONVERGENT B1 ;  /* 0x0000000000017941 */ /* 0x000fea0003800200 */
.L_x_54231:
        /* <DEDUP_REMOVED lines=14> */
.L_x_54236:
        /* <DEDUP_REMOVED lines=20> */
.L_x_54235:
[----:B------:R-:W-:Y:S05]  /*0bf0*/  BSYNC.RECONVERGENT B1 ;  /* 0x0000000000017941 */ /* 0x000fea0003800200 */
.L_x_54234:
        /* <DEDUP_REMOVED lines=9> */
.L_x_54239:
[----:B------:R-:W-:Y:S01]  /*0c90*/  VIADD R0, R0, 0x1 ;  /* 0x0000000100007836 */ /* 0x000fe20000000000 */
[----:B------:R3:W-:Y:S04]  /*0ca0*/  STS [R3], RZ ;  /* 0x000000ff03007388 */ /* 0x0007e80000000800 */
[----:B------:R-:W-:Y:S01]  /*0cb0*/  ISETP.NE.AND P1, PT, R0, RZ, PT ;  /* 0x000000ff0000720c */ /* 0x000fe20003f25270 */
[----:B---3--:R-:W-:-:S12]  /*0cc0*/  IMAD R3, R42, 0x4, R3 ;  /* 0x000000042a037824 */ /* 0x008fd800078e0203 */
[----:B------:R-:W-:Y:S05]  /*0cd0*/  @P1 BRA `(.L_x_54239) ;  /* 0xfffffffc00ec1947 */ /* 0x000fea000383ffff */
.L_x_54238:
[----:B------:R-:W-:Y:S05]  /*0ce0*/  BSYNC.RECONVERGENT B1 ;  /* 0x0000000000017941 */ /* 0x000fea0003800200 */
.L_x_54237:
[----:B------:R-:W-:Y:S05]  /*0cf0*/  @!P2 BRA `(.L_x_54230) ;  /* 0x000000000040a947 */ /* 0x000fea0003800000 */
[----:B------:R-:W3:Y:S01]  /*0d00*/  S2UR UR5, SR_CgaCtaId ;  /* 0x00000000000579c3 */ /* 0x000ee20000008800 */
[----:B------:R-:W-:Y:S02]  /*0d10*/  UMOV UR4, 0x400 ;  /* 0x0000040000047882 */ /* 0x000fe40000000000 */
[----:B------:R-:W-:-:S04]  /*0d20*/  UIADD3 UR4, UPT, UPT, UR4, 0x500, URZ ;  /* 0x0000050004047890 */ /* 0x000fc8000fffe0ff */
[----:B---3--:R-:W-:-:S06]  /*0d30*/  ULEA UR4, UR5, UR4, 0x18 ;  /* 0x0000000405047291 */ /* 0x008fcc000f8ec0ff */
[----:B------:R-:W-:-:S07]  /*0d40*/  LEA R3, R11, UR4, 0x2 ;  /* 0x000000040b037c11 */ /* 0x000fce000f8e10ff */
.L_x_54240:
        /* <DEDUP_REMOVED lines=11> */
.L_x_54230:
[----:B------:R-:W-:Y:S05]  /*0e00*/  BSYNC.RECONVERGENT B0 ;  /* 0x0000000000007941 */ /* 0x000fea0003800200 */
.L_x_54229:
[----:B------:R-:W-:Y:S01]  /*0e10*/  BAR.SYNC.DEFER_BLOCKING 0x0 ;  /* 0x0000000000007b1d */ /* 0x000fe20000010000 */
[----:B------:R-:W-:-:S13]  /*0e20*/  ISETP.GT.U32.AND P1, PT, R41, 0x1f, PT ;  /* 0x0000001f2900780c */ /* 0x000fda0003f24070 */
[----:B------:R-:W-:Y:S05]  /*0e30*/  @P1 BRA `(.L_x_54241) ;  /* 0x0000000400801947 */ /* 0x000fea0003800000 */
[----:B------:R-:W3:Y:S01]  /*0e40*/  S2R R19, SR_CgaCtaId ;  /* 0x0000000000137919 */ /* 0x000ee20000008800 */
[C---:B------:R-:W-:Y:S01]  /*0e50*/  LOP3.LUT R39, R41.reuse, 0x1, RZ, 0xc0, !PT ;  /* 0x0000000129277812 */ /* 0x040fe200078ec0ff */
[----:B------:R-:W-:Y:S01]  /*0e60*/  IMAD.SHL.U32 R0, R41, 0x10, RZ ;  /* 0x0000001029007824 */ /* 0x000fe200078e00ff */
[----:B------:R-:W-:Y:S02]  /*0e70*/  MOV R4, 0x400 ;  /* 0x0000040000047802 */ /* 0x000fe40000000f00 */
[C---:B------:R-:W-:Y:S01]  /*0e80*/  IADD3 R37, PT, PT, R39.reuse, -0x1, RZ ;  /* 0xffffffff27257810 */ /* 0x040fe20007ffe0ff */
[----:B--2---:R-:W-:Y:S01]  /*0e90*/  VIADD R14, R39, 0x1 ;  /* 0x00000001270e7836 */ /* 0x004fe20000000000 */
[----:B------:R-:W-:Y:S01]  /*0ea0*/  LOP3.LUT R0, R0, 0x10, RZ, 0xc0, !PT ;  /* 0x0000001000007812 */ /* 0x000fe200078ec0ff */
[----:B------:R-:W-:Y:S01]  /*0eb0*/  VIADD R2, R4, 0x480 ;  /* 0x0000048004027836 */ /* 0x000fe20000000000 */
[----:B------:R-:W-:Y:S01]  /*0ec0*/  LOP3.LUT R37, R37, 0xf, RZ, 0xc0, !PT ;  /* 0x0000000f25257812 */ /* 0x000fe200078ec0ff */
[C---:B------:R-:W-:Y:S01]  /*0ed0*/  VIADD R10, R39.reuse, 0x5 ;  /* 0x00000005270a7836 */ /* 0x040fe20000000000 */
[C---:B------:R-:W-:Y:S01]  /*0ee0*/  LOP3.LUT R38, R39.reuse, 0x8, RZ, 0xfc, !PT ;  /* 0x0000000827267812 */ /* 0x040fe200078efcff */
[----:B------:R-:W-:Y:S01]  /*0ef0*/  VIADD R7, R39, 0xb ;  /* 0x0000000b27077836 */ /* 0x000fe20000000000 */
[----:B------:R-:W-:-:S02]  /*0f00*/  LOP3.LUT R3, R0, R37, RZ, 0xfc, !PT ;  /* 0x0000002500037212 */ /* 0x000fc400078efcff */
[----:B------:R-:W-:Y:S02]  /*0f10*/  SHF.R.U32.HI R18, RZ, 0x1, R41 ;  /* 0x00000001ff127819 */ /* 0x000fe40000011629 */
[----:B------:R-:W-:Y:S02]  /*0f20*/  SHF.R.U32.HI R17, RZ, 0x1, R42 ;  /* 0x00000001ff117819 */ /* 0x000fe4000001162a */
[C---:B------:R-:W-:Y:S02]  /*0f30*/  IADD3 R16, PT, PT, R39.reuse, 0x7, RZ ;  /* 0x0000000727107810 */ /* 0x040fe40007ffe0ff */
[C---:B------:R-:W-:Y:S02]  /*0f40*/  LOP3.LUT R15, R39.reuse, 0x6, RZ, 0xfc, !PT ;  /* 0x00000006270f7812 */ /* 0x040fe400078efcff */
[C---:B------:R-:W-:Y:S02]  /*0f50*/  LOP3.LUT R13, R39.reuse, 0x2, RZ, 0xfc, !PT ;  /* 0x00000002270d7812 */ /* 0x040fe400078efcff */
[----:B------:R-:W-:-:S02]  /*0f60*/  IADD3 R12, PT, PT, R39, 0x3, RZ ;  /* 0x00000003270c7810 */ /* 0x000fc40007ffe0ff */
[C---:B------:R-:W-:Y:S02]  /*0f70*/  LOP3.LUT R11, R39.reuse, 0x4, RZ, 0xfc, !PT ;  /* 0x00000004270b7812 */ /* 0x040fe400078efcff */
[C---:B0-----:R-:W-:Y:S02]  /*0f80*/  IADD3 R9, PT, PT, R39.reuse, 0x9, RZ ;  /* 0x0000000927097810 */ /* 0x041fe40007ffe0ff */
[----:B------:R-:W-:Y:S02]  /*0f90*/  LOP3.LUT R8, R39, 0xa, RZ, 0xfc, !PT ;  /* 0x0000000a27087812 */ /* 0x000fe400078efcff */
[C---:B---3--:R-:W-:Y:S02]  /*0fa0*/  LEA R6, R19.reuse, R2, 0x18 ;  /* 0x0000000213067211 */ /* 0x048fe400078ec0ff */
[----:B------:R-:W-:Y:S02]  /*0fb0*/  LOP3.LUT R2, R0, R38, RZ, 0xfc, !PT ;  /* 0x0000002600027212 */ /* 0x000fe400078efcff */
[----:B------:R-:W-:Y:S01]  /*0fc0*/  LEA R21, R19, R4, 0x18 ;  /* 0x0000000413157211 */ /* 0x000fe200078ec0ff */
[C-C-:B------:R-:W-:Y:S01]  /*0fd0*/  IMAD R0, R39.reuse, 0x44, R6.reuse ;  /* 0x0000004427007824 */ /* 0x140fe200078e0206 */
[----:B------:R-:W-:Y:S01]  /*0fe0*/  IADD3 R5, PT, PT, R39, 0xd, RZ ;  /* 0x0000000d27057810 */ /* 0x000fe20007ffe0ff */
[----:B------:R-:W-:-:S02]  /*0ff0*/  IMAD R3, R3, 0x4, R6 ;  /* 0x0000000403037824 */ /* 0x000fc400078e0206 */
[----:B------:R-:W-:Y:S01]  /*1000*/  IMAD R2, R2, 0x4, R6 ;  /* 0x0000000402027824 */ /* 0x000fe200078e0206 */
[----:B------:R-:W0:Y:S01]  /*1010*/  LDS R35, [R0] ;  /* 0x0000000000237984 */ /* 0x000e220000000800 */
[----:B------:R-:W-:Y:S01]  /*1020*/  VIADD R4, R4, 0x500 ;  /* 0x0000050004047836 */ /* 0x000fe20000000000 */
[----:B------:R-:W-:Y:S02]  /*1030*/  LOP3.LUT R6, R39, 0xc, RZ, 0xfc, !PT ;  /* 0x0000000c27067812 */ /* 0x000fe400078efcff */
[----:B------:R-:W2:Y:S02]  /*1040*/  LDS R34, [R0+0x4] ;  /* 0x0000040000227984 */ /* 0x000ea40000000800 */
[----:B------:R-:W-:Y:S02]  /*1050*/  LEA R19, R19, R4, 0x18 ;  /* 0x0000000413137211 */ /* 0x000fe400078ec0ff */
[----:B------:R-:W3:Y:S01]  /*1060*/  LDS R33, [R0+0x8] ;  /* 0x0000080000217984 */ /* 0x000ee20000000800 */
[----:B------:R-:W-:-:S03]  /*1070*/  LOP3.LUT R4, R39, 0xe, RZ, 0xfc, !PT ;  /* 0x0000000e27047812 */ /* 0x000fc600078efcff */
        /* <DEDUP_REMOVED lines=14> */
[----:B------:R-:W-:-:S05]  /*1160*/  LOP3.LUT R2, R2, 0x3c, RZ, 0xc0, !PT ;  /* 0x0000003c02027812 */ /* 0x000fca00078ec0ff */
[----:B--234-:R-:W-:-:S07]  /*1170*/  IMAD.IADD R21, R21, 0x1, R2 ;  /* 0x0000000115157824 */ /* 0x01cfce00078e0202 */
.L_x_54243:
[----:B------:R-:W-:Y:S01]  /*1180*/  IMAD R43, R18, 0x44, R21 ;  /* 0x00000044122b7824 */ /* 0x000fe200078e0215 */
[----:B------:R-:W-:-:S05]  /*1190*/  UMOV UR4, 0xffffffff ;  /* 0xffffffff00047882 */ /* 0x000fca0000000000 */
[----:B------:R-:W2:Y:S01]  /*11a0*/  LDS R43, [R43] ;  /* 0x000000002b2b7984 */ /* 0x000ea20000000800 */
[----:B---3--:R-:W-:Y:S05]  /*11b0*/  BRA.DIV UR4, `(.L_x_54242) ;  /* 0x0000000a04547947 */ /* 0x008fea000b800000 */
[----:B--2---:R-:W0:Y:S04]  /*11c0*/  SHFL.IDX PT, R44, R43, R39, 0x101f ;  /* 0x00101f272b2c7589 */ /* 0x004e2800000e0000 */
[----:B------:R-:W2:Y:S01]  /*11d0*/  SHFL.IDX PT, R0, R43, R14, 0x101f ;  /* 0x00101f0e2b007589 */ /* 0x000ea200000e0000 */
[----:B0-----:R-:W-:-:S04]  /*11e0*/  IMAD R45, R35, R44, RZ ;  /* 0x0000002c232d7224 */ /* 0x001fc800078e02ff */
[----:B--2---:R-:W-:Y:S02]  /*11f0*/  IMAD R44, R34, R0, R45 ;  /* 0x00000000222c7224 */ /* 0x004fe400078e022d */
        /* <DEDUP_REMOVED lines=27> */
.L_x_54265:
        /* <DEDUP_REMOVED lines=9> */
.L_x_54241:
[----:B------:R-:W-:Y:S05]  /*1440*/  WARPSYNC.ALL ;  /* 0x0000000000007948 */ /* 0x000fea0003800000 */
[----:B------:R-:W-:Y:S01]  /*1450*/  BAR.SYNC.DEFER_BLOCKING 0x0 ;  /* 0x0000000000007b1d */ /* 0x000fe20000010000 */
[----:B------:R-:W-:-:S13]  /*1460*/  ISETP.GT.U32.AND P1, PT, R41, 0x1f, PT ;  /* 0x0000001f2900780c */ /* 0x000fda0003f24070 */
[----:B------:R-:W-:Y:S05]  /*1470*/  @P1 EXIT ;  /* 0x000000000000194d */ /* 0x000fea0003800000 */
[----:B------:R-:W4:Y:S01]  /*1480*/  I2F.U32.RP R4, R42 ;  /* 0x0000002a00047306 */ /* 0x000f220000209000 */
[----:B------:R-:W5:Y:S01]  /*1490*/  S2R R5, SR_TID.X ;  /* 0x0000000000057919 */ /* 0x000f620000002100 */
[----:B------:R-:W0:Y:S01]  /*14a0*/  LDCU UR5, c[0x0][0x388] ;  /* 0x00007100ff0577ac */ /* 0x000e220008000800 */
[----:B-1----:R-:W-:Y:S01]  /*14b0*/  SHF.L.U32 R40, R40, 0x1, RZ ;  /* 0x0000000128287819 */ /* 0x002fe200000006ff */
[----:B------:R-:W-:Y:S04]  /*14c0*/  BSSY.RECONVERGENT B0, `(.L_x_54244) ;  /* 0x0000036000007945 */ /* 0x000fe80003800200 */
[----:B----4-:R-:W3:Y:S01]  /*14d0*/  MUFU.RCP R4, R4 ;  /* 0x0000000400047308 */ /* 0x010ee20000001000 */
[----:B0-----:R-:W-:-:S04]  /*14e0*/  USHF.R.S32.HI UR4, URZ, 0x1f, UR5 ;  /* 0x0000001fff047899 */ /* 0x001fc80008011405 */
[----:B------:R-:W-:-:S04]  /*14f0*/  ULEA.HI UR4, UR4, UR5, URZ, 0x4 ;  /* 0x0000000504047291 */ /* 0x000fc8000f8f20ff */
[----:B------:R-:W-:Y:S01]  /*1500*/  USHF.R.S32.HI UR4, URZ, 0x4, UR4 ;  /* 0x00000004ff047899 */ /* 0x000fe20008011404 */
[----:B---3--:R-:W-:Y:S02]  /*1510*/  VIADD R2, R4, 0xffffffe ;  /* 0x0ffffffe04027836 */ /* 0x008fe40000000000 */
[----:B-----5:R-:W-:Y:S02]  /*1520*/  IMAD.IADD R6, R5, 0x1, R42 ;  /* 0x0000000105067824 */ /* 0x020fe400078e022a */
[----:B------:R0:W1:Y:S03]  /*1530*/  F2I.FTZ.U32.TRUNC.NTZ R3, R2 ;  /* 0x0000000200037305 */ /* 0x000066000021f000 */
[C---:B------:R-:W-:Y:S02]  /*1540*/  ISETP.GE.U32.AND P1, PT, R6.reuse, 0x20, PT ;  /* 0x000000200600780c */ /* 0x040fe40003f26070 */
[----:B------:R-:W-:-:S02]  /*1550*/  VIMNMX.U32 R0, PT, PT, R6, 0x20, !PT ;  /* 0x0000002006007848 */ /* 0x000fc40007fe0000 */
[----:B------:R-:W-:Y:S01]  /*1560*/  SEL R5, RZ, 0x1, P1 ;  /* 0x00000001ff057807 */ /* 0x000fe20000800000 */
[----:B0-----:R-:W-:Y:S01]  /*1570*/  HFMA2 R2, -RZ, RZ, 0, 0 ;  /* 0x00000000ff027431 */ /* 0x001fe200000001ff */
[----:B-1----:R-:W-:-:S05]  /*1580*/  IADD3 R7, PT, PT, RZ, -R3, RZ ;  /* 0x80000003ff077210 */ /* 0x002fca0007ffe0ff */
        /* <DEDUP_REMOVED lines=14> */
[----:B------:R-:W-:Y:S02]  /*1670*/  IMAD.IADD R0, R5, 0x1, R0 ;  /* 0x0000000105007824 */ /* 0x000fe400078e0200 */
[----:B0-----:R-:W-:-:S03]  /*1680*/  IMAD R40, R3, UR6, R40 ;  /* 0x0000000603287c24 */ /* 0x001fc6000f8e0228 */
        /* <DEDUP_REMOVED lines=13> */
.L_x_54246:
        /* <DEDUP_REMOVED lines=12> */
.L_x_54245:
[----:B------:R-:W-:Y:S05]  /*1820*/  BSYNC.RECONVERGENT B0 ;  /* 0x0000000000007941 */ /* 0x000fea0003800200 */
.L_x_54244:
[----:B------:R-:W-:Y:S05]  /*1830*/  @!P1 EXIT ;  /* 0x000000000000994d */ /* 0x000fea0003800000 */
[----:B------:R-:W1:Y:S01]  /*1840*/  S2UR UR6, SR_CgaCtaId ;  /* 0x00000000000679c3 */ /* 0x000e620000008800 */
[----:B------:R-:W-:Y:S01]  /*1850*/  UMOV UR5, 0x400 ;  /* 0x0000040000057882 */ /* 0x000fe20000000000 */
[C---:B------:R-:W-:Y:S01]  /*1860*/  IMAD.IADD R13, R41.reuse, 0x1, R42 ;  /* 0x00000001290d7824 */ /* 0x040fe200078e022a */
[----:B------:R-:W-:Y:S01]  /*1870*/  UIADD3 UR5, UPT, UPT, UR5, 0x500, URZ ;  /* 0x0000050005057890 */ /* 0x000fe2000fffe0ff */
[----:B--2---:R-:W-:Y:S01]  /*1880*/  LOP3.LUT R29, R41, 0x1, RZ, 0xc0, !PT ;  /* 0x00000001291d7812 */ /* 0x004fe200078ec0ff */
[C---:B------:R-:W-:Y:S01]  /*1890*/  IMAD R17, R42.reuse, 0x3, R41 ;  /* 0x000000032a117824 */ /* 0x040fe200078e0229 */
[----:B------:R-:W-:Y:S02]  /*18a0*/  LEA R15, R42, R41, 0x1 ;  /* 0x000000292a0f7211 */ /* 0x000fe400078e08ff */
[----:B0-----:R-:W0:Y:S01]  /*18b0*/  LDC.64 R2, c[0x0][0x3a0] ;  /* 0x0000e800ff027b82 */ /* 0x001e220000000a00 */
[----:B------:R-:W-:Y:S02]  /*18c0*/  LOP3.LUT R5, R13, 0x1, RZ, 0xc0, !PT ;  /* 0x000000010d057812 */ /* 0x000fe400078ec0ff */
[----:B------:R-:W-:-:S03]  /*18d0*/  IADD3 R29, PT, PT, R40, R29, RZ ;  /* 0x0000001d281d7210 */ /* 0x000fc60007ffe0ff */
[----:B------:R-:W-:Y:S01]  /*18e0*/  IMAD.IADD R31, R40, 0x1, R5 ;  /* 0x00000001281f7824 */ /* 0x000fe200078e0205 */
[----:B-1----:R-:W-:-:S06]  /*18f0*/  ULEA UR5, UR6, UR5, 0x18 ;  /* 0x0000000506057291 */ /* 0x002fcc000f8ec0ff */
[----:B------:R-:W-:-:S07]  /*1900*/  LEA R19, R41, UR5, 0x2 ;  /* 0x0000000529137c11 */ /* 0x000fce000f8e10ff */
.L_x_54247:
        /* <DEDUP_REMOVED lines=32> */
.L_x_54242:
[----:B------:R-:W-:Y:S01]  /*1b10*/  BSSY B0, `(.L_x_54248) ;  /* 0x0000007000007945 */ /* 0x000fe20003800000 */
[----:B------:R-:W-:Y:S01]  /*1b20*/  IMAD.MOV.U32 R2, RZ, RZ, R39 ;  /* 0x000000ffff027224 */ /* 0x000fe200078e0027 */
[----:B------:R-:W-:Y:S01]  /*1b30*/  MOV R3, 0x101f ;  /* 0x0000101f00037802 */ /* 0x000fe20000000f00 */
[----:B------:R-:W-:-:S07]  /*1b40*/  IMAD.MOV.U32 R0, RZ, RZ, -0x1 ;  /* 0xffffffffff007424 */ /* 0x000fce00078e00ff */
[----:B012---:R-:W-:Y:S05]  /*1b50*/  WARPSYNC.COLLECTIVE R0, `(.L_x_54249) ;  /* 0x0000000000087348 */ /* 0x007fea0003c00000 */
[----:B--2---:R2:W3:Y:S02]  /*1b60*/  SHFL.IDX P1, R0, R43, R2, R3 ;  /* 0x000000022b007389 */ /* 0x0044e40000020003 */
[----:B0123--:R-:W-:Y:S05]  /*1b70*/  ENDCOLLECTIVE ;  /* 0x000000000000791b */ /* 0x00ffea0003800000 */
.L_x_54249:
[----:B------:R-:W-:Y:S05]  /*1b80*/  BSYNC B0 ;  /* 0x0000000000007941 */ /* 0x000fea0003800000 */
.L_x_54248:
        /* <DEDUP_REMOVED lines=8> */
.L_x_54250:
[----:B------:R-:W-:Y:S01]  /*1c10*/  MOV R2, R13 ;  /* 0x0000000d00027202 */ /* 0x000fe20000000f00 */
[----:B------:R-:W-:Y:S02]  /*1c20*/  IMAD R44, R34, R0, R45 ;  /* 0x00000000222c7224 */ /* 0x000fe400078e022d */
[----:B------:R-:W-:-:S07]  /*1c30*/  IMAD.MOV.U32 R0, RZ, RZ, -0x1 ;  /* 0xffffffffff007424 */ /* 0x000fce00078e00ff */
[----:B------:R-:W-:Y:S05]  /*1c40*/  WARPSYNC.COLLECTIVE R0, `(.L_x_54251) ;  /* 0x0000000000087348 */ /* 0x000fea0003c00000 */
[----:B------:R0:W1:Y:S02]  /*1c50*/  SHFL.IDX P1, R0, R43, R2, R3 ;  /* 0x000000022b007389 */ /* 0x0000640000020003 */
[----:B01----:R-:W-:Y:S05]  /*1c60*/  ENDCOLLECTIVE ;  /* 0x000000000000791b */ /* 0x003fea0003800000 */
.L_x_54251:
[----:B------:R-:W-:Y:S01]  /*1c70*/  IMAD.MOV.U32 R2, RZ, RZ, R12 ;  /* 0x000000ffff027224 */ /* 0x000fe200078e000c */
[----:B------:R-:W-:Y:S02]  /*1c80*/  MOV R45, R0 ;  /* 0x00000000002d7202 */ /* 0x000fe40000000f00 */
[----:B------:R-:W-:-:S03]  /*1c90*/  MOV R0, 0xffffffff ;  /* 0xffffffff00007802 */ /* 0x000fc60000000f00 */
[----:B------:R-:W-:-:S07]  /*1ca0*/  IMAD R45, R33, R45, R44 ;  /* 0x0000002d212d7224 */ /* 0x000fce00078e022c */
[----:B------:R-:W-:Y:S05]  /*1cb0*/  WARPSYNC.COLLECTIVE R0, `(.L_x_54252) ;  /* 0x0000000000087348 */ /* 0x000fea0003c00000 */
[----:B------:R0:W1:Y:S02]  /*1cc0*/  SHFL.IDX P1, R0, R43, R2, R3 ;  /* 0x000000022b007389 */ /* 0x0000640000020003 */
[----:B01----:R-:W-:Y:S05]  /*1cd0*/  ENDCOLLECTIVE ;  /* 0x000000000000791b */ /* 0x003fea0003800000 */
.L_x_54252:
[----:B------:R-:W-:Y:S01]  /*1ce0*/  MOV R2, R11 ;  /* 0x0000000b00027202 */ /* 0x000fe20000000f00 */
[----:B------:R-:W-:Y:S02]  /*1cf0*/  IMAD.MOV.U32 R44, RZ, RZ, R0 ;  /* 0x000000ffff2c7224 */ /* 0x000fe400078e0000 */
[----:B------:R-:W-:Y:S02]  /*1d00*/  IMAD.MOV.U32 R0, RZ, RZ, -0x1 ;  /* 0xffffffffff007424 */ /* 0x000fe400078e00ff */
[----:B------:R-:W-:-:S07]  /*1d10*/  IMAD R44, R32, R44, R45 ;  /* 0x0000002c202c7224 */ /* 0x000fce00078e022d */
[----:B------:R-:W-:Y:S05]  /*1d20*/  WARPSYNC.COLLECTIVE R0, `(.L_x_54253) ;  /* 0x0000000000087348 */ /* 0x000fea0003c00000 */
[----:B------:R0:W1:Y:S02]  /*1d30*/  SHFL.IDX P1, R0, R43, R2, R3 ;  /* 0x000000022b007389 */ /* 0x0000640000020003 */
[----:B01----:R-:W-:Y:S05]  /*1d40*/  ENDCOLLECTIVE ;  /* 0x000000000000791b */ /* 0x003fea0003800000 */
.L_x_54253:
[----:B------:R-:W-:Y:S01]  /*1d50*/  IMAD.MOV.U32 R2, RZ, RZ, R10 ;  /* 0x000000ffff027224 */ /* 0x000fe200078e000a */
[----:B------:R-:W-:Y:S02]  /*1d60*/  MOV R45, R0 ;  /* 0x00000000002d7202 */ /* 0x000fe40000000f00 */
[----:B------:R-:W-:-:S03]  /*1d70*/  MOV R0, 0xffffffff ;  /* 0xffffffff00007802 */ /* 0x000fc60000000f00 */
[----:B------:R-:W-:-:S07]  /*1d80*/  IMAD R45, R31, R45, R44 ;  /* 0x0000002d1f2d7224 */ /* 0x000fce00078e022c */
[----:B------:R-:W-:Y:S05]  /*1d90*/  WARPSYNC.COLLECTIVE R0, `(.L_x_54254) ;  /* 0x0000000000087348 */ /* 0x000fea0003c00000 */
[----:B------:R0:W1:Y:S02]  /*1da0*/  SHFL.IDX P1, R0, R43, R2, R3 ;  /* 0x000000022b007389 */ /* 0x0000640000020003 */
[----:B01----:R-:W-:Y:S05]  /*1db0*/  ENDCOLLECTIVE ;  /* 0x000000000000791b */ /* 0x003fea0003800000 */
.L_x_54254:
[----:B------:R-:W-:Y:S01]  /*1dc0*/  MOV R2, R15 ;  /* 0x0000000f00027202 */ /* 0x000fe20000000f00 */
[----:B------:R-:W-:Y:S02]  /*1dd0*/  IMAD.MOV.U32 R44, RZ, RZ, R0 ;  /* 0x000000ffff2c7224 */ /* 0x000fe400078e0000 */
[----:B------:R-:W-:Y:S02]  /*1de0*/  IMAD.MOV.U32 R0, RZ, RZ, -0x1 ;  /* 0xffffffffff007424 */ /* 0x000fe400078e00ff */
[----:B------:R-:W-:-:S07]  /*1df0*/  IMAD R44, R30, R44, R45 ;  /* 0x0000002c1e2c7224 */ /* 0x000fce00078e022d */
[----:B------:R-:W-:Y:S05]  /*1e00*/  WARPSYNC.COLLECTIVE R0, `(.L_x_54255) ;  /* 0x0000000000087348 */ /* 0x000fea0003c00000 */
[----:B------:R0:W1:Y:S02]  /*1e10*/  SHFL.IDX P1, R0, R43, R2, R3 ;  /* 0x000000022b007389 */ /* 0x0000640000020003 */
[----:B01----:R-:W-:Y:S05]  /*1e20*/  ENDCOLLECTIVE ;  /* 0x000000000000791b */ /* 0x003fea0003800000 */
.L_x_54255:
[----:B------:R-:W-:Y:S01]  /*1e30*/  IMAD.MOV.U32 R2, RZ, RZ, R16 ;  /* 0x000000ffff027224 */ /* 0x000fe200078e0010 */
[----:B------:R-:W-:Y:S02]  /*1e40*/  MOV R45, R0 ;  /* 0x00000000002d7202 */ /* 0x000fe40000000f00 */
[----:B------:R-:W-:-:S03]  /*1e50*/  MOV R0, 0xffffffff ;  /* 0xffffffff00007802 */ /* 0x000fc60000000f00 */
[----:B------:R-:W-:-:S07]  /*1e60*/  IMAD R45, R29, R45, R44 ;  /* 0x0000002d1d2d7224 */ /* 0x000fce00078e022c */
[----:B------:R-:W-:Y:S05]  /*1e70*/  WARPSYNC.COLLECTIVE R0, `(.L_x_54256) ;  /* 0x0000000000087348 */ /* 0x000fea0003c00000 */
[----:B------:R0:W1:Y:S02]  /*1e80*/  SHFL.IDX P1, R0, R43, R2, R3 ;  /* 0x000000022b007389 */ /* 0x0000640000020003 */
[----:B01----:R-:W-:Y:S05]  /*1e90*/  ENDCOLLECTIVE ;  /* 0x000000000000791b */ /* 0x003fea0003800000 */
.L_x_54256:
[----:B------:R-:W-:Y:S01]  /*1ea0*/  MOV R2, R38 ;  /* 0x0000002600027202 */ /* 0x000fe20000000f00 */
[----:B------:R-:W-:Y:S02]  /*1eb0*/  IMAD.MOV.U32 R44, RZ, RZ, R0 ;  /* 0x000000ffff2c7224 */ /* 0x000fe400078e0000 */
[----:B------:R-:W-:Y:S02]  /*1ec0*/  IMAD.MOV.U32 R0, RZ, RZ, -0x1 ;  /* 0xffffffffff007424 */ /* 0x000fe400078e00ff */
[----:B------:R-:W-:-:S07]  /*1ed0*/  IMAD R45, R28, R44, R45 ;  /* 0x0000002c1c2d7224 */ /* 0x000fce00078e022d */
[----:B------:R-:W-:Y:S05]  /*1ee0*/  WARPSYNC.COLLECTIVE R0, `(.L_x_54257) ;  /* 0x0000000000087348 */ /* 0x000fea0003c00000 */
[----:B------:R0:W1:Y:S02]  /*1ef0*/  SHFL.IDX P1, R0, R43, R2, R3 ;  /* 0x000000022b007389 */ /* 0x0000640000020003 */
[----:B01----:R-:W-:Y:S05]  /*1f00*/  ENDCOLLECTIVE ;  /* 0x000000000000791b */ /* 0x003fea0003800000 */
.L_x_54257:
[----:B------:R-:W-:Y:S01]  /*1f10*/  IMAD.MOV.U32 R2, RZ, RZ, R9 ;  /* 0x000000ffff027224 */ /* 0x000fe200078e0009 */
[----:B------:R-:W-:Y:S02]  /*1f20*/  MOV R44, R0 ;  /* 0x00000000002c7202 */ /* 0x000fe40000000f00 */
[----:B------:R-:W-:-:S03]  /*1f30*/  MOV R0, 0xffffffff ;  /* 0xffffffff00007802 */ /* 0x000fc60000000f00 */
[----:B------:R-:W-:-:S07]  /*1f40*/  IMAD R44, R36, R44, R45 ;  /* 0x0000002c242c7224 */ /* 0x000fce00078e022d */
[----:B------:R-:W-:Y:S05]  /*1f50*/  WARPSYNC.COLLECTIVE R0, `(.L_x_54258) ;  /* 0x0000000000087348 */ /* 0x000fea0003c00000 */
[----:B------:R0:W1:Y:S02]  /*1f60*/  SHFL.IDX P1, R0, R43, R2, R3 ;  /* 0x000000022b007389 */ /* 0x0000640000020003 */
[----:B01----:R-:W-:Y:S05]  /*1f70*/  ENDCOLLECTIVE ;  /* 0x000000000000791b */ /* 0x003fea0003800000 */
.L_x_54258:
[----:B------:R-:W-:Y:S01]  /*1f80*/  MOV R2, R8 ;  /* 0x0000000800027202 */ /* 0x000fe20000000f00 */
[----:B------:R-:W-:Y:S02]  /*1f90*/  IMAD.MOV.U32 R45, RZ, RZ, R0 ;  /* 0x000000ffff2d7224 */ /* 0x000fe400078e0000 */
[----:B------:R-:W-:Y:S02]  /*1fa0*/  IMAD.MOV.U32 R0, RZ, RZ, -0x1 ;  /* 0xffffffffff007424 */ /* 0x000fe400078e00ff */
[----:B------:R-:W-:-:S07]  /*1fb0*/  IMAD R45, R27, R45, R44 ;  /* 0x0000002d1b2d7224 */ /* 0x000fce00078e022c */
[----:B------:R-:W-:Y:S05]  /*1fc0*/  WARPSYNC.COLLECTIVE R0, `(.L_x_54259) ;  /* 0x0000000000087348 */ /* 0x000fea0003c00000 */
[----:B------:R0:W1:Y:S02]  /*1fd0*/  SHFL.IDX P1, R0, R43, R2, R3 ;  /* 0x000000022b007389 */ /* 0x0000640000020003 */
[----:B01----:R-:W-:Y:S05]  /*1fe0*/  ENDCOLLECTIVE ;  /* 0x000000000000791b */ /* 0x003fea0003800000 */
.L_x_54259:
[----:B------:R-:W-:Y:S01]  /*1ff0*/  IMAD.MOV.U32 R2, RZ, RZ, R7 ;  /* 0x000000ffff027224 */ /* 0x000fe200078e0007 */
[----:B------:R-:W-:Y:S02]  /*2000*/  MOV R44, R0 ;  /* 0x00000000002c7202 */ /* 0x000fe40000000f00 */
[----:B------:R-:W-:-:S03]  /*2010*/  MOV R0, 0xffffffff ;  /* 0xffffffff00007802 */ /* 0x000fc60000000f00 */
[----:B------:R-:W-:-:S07]  /*2020*/  IMAD R44, R26, R44, R45 ;  /* 0x0000002c1a2c7224 */ /* 0x000fce00078e022d */
[----:B------:R-:W-:Y:S05]  /*2030*/  WARPSYNC.COLLECTIVE R0, `(.L_x_54260) ;  /* 0x0000000000087348 */ /* 0x000fea0003c00000 */
[----:B------:R0:W1:Y:S02]  /*2040*/  SHFL.IDX P1, R0, R43, R2, R3 ;  /* 0x000000022b007389 */ /* 0x0000640000020003 */
[----:B01----:R-:W-:Y:S05]  /*2050*/  ENDCOLLECTIVE ;  /* 0x000000000000791b */ /* 0x003fea0003800000 */
.L_x_54260:
[----:B------:R-:W-:Y:S01]  /*2060*/  MOV R2, R6 ;  /* 0x0000000600027202 */ /* 0x000fe20000000f00 */
[----:B------:R-:W-:Y:S02]  /*2070*/  IMAD.MOV.U32 R45, RZ, RZ, R0 ;  /* 0x000000ffff2d7224 */ /* 0x000fe400078e0000 */
[----:B------:R-:W-:Y:S02]  /*2080*/  IMAD.MOV.U32 R0, RZ, RZ, -0x1 ;  /* 0xffffffffff007424 */ /* 0x000fe400078e00ff */
[----:B------:R-:W-:-:S07]  /*2090*/  IMAD R45, R25, R45, R44 ;  /* 0x0000002d192d7224 */ /* 0x000fce00078e022c */
[----:B------:R-:W-:Y:S05]  /*20a0*/  WARPSYNC.COLLECTIVE R0, `(.L_x_54261) ;  /* 0x0000000000087348 */ /* 0x000fea0003c00000 */
[----:B------:R0:W1:Y:S02]  /*20b0*/  SHFL.IDX P1, R0, R43, R2, R3 ;  /* 0x000000022b007389 */ /* 0x0000640000020003 */
[----:B01----:R-:W-:Y:S05]  /*20c0*/  ENDCOLLECTIVE ;  /* 0x000000000000791b */ /* 0x003fea0003800000 */
.L_x_54261:
[----:B------:R-:W-:Y:S01]  /*20d0*/  IMAD.MOV.U32 R2, RZ, RZ, R5 ;  /* 0x000000ffff027224 */ /* 0x000fe200078e0005 */
[----:B------:R-:W-:Y:S02]  /*20e0*/  MOV R44, R0 ;  /* 0x00000000002c7202 */ /* 0x000fe40000000f00 */
[----:B------:R-:W-:-:S03]  /*20f0*/  MOV R0, 0xffffffff ;  /* 0xffffffff00007802 */ /* 0x000fc60000000f00 */
[----:B------:R-:W-:-:S07]  /*2100*/  IMAD R44, R24, R44, R45 ;  /* 0x0000002c182c7224 */ /* 0x000fce00078e022d */
[----:B------:R-:W-:Y:S05]  /*2110*/  WARPSYNC.COLLECTIVE R0, `(.L_x_54262) ;  /* 0x0000000000087348 */ /* 0x000fea0003c00000 */
[----:B------:R0:W1:Y:S02]  /*2120*/  SHFL.IDX P1, R0, R43, R2, R3 ;  /* 0x000000022b007389 */ /* 0x0000640000020003 */
[----:B01----:R-:W-:Y:S05]  /*2130*/  ENDCOLLECTIVE ;  /* 0x000000000000791b */ /* 0x003fea0003800000 */
.L_x_54262:
[----:B------:R-:W-:Y:S01]  /*2140*/  MOV R2, R4 ;  /* 0x0000000400027202 */ /* 0x000fe20000000f00 */
[----:B------:R-:W-:Y:S02]  /*2150*/  IMAD.MOV.U32 R45, RZ, RZ, R0 ;  /* 0x000000ffff2d7224 */ /* 0x000fe400078e0000 */
[----:B------:R-:W-:Y:S02]  /*2160*/  IMAD.MOV.U32 R0, RZ, RZ, -0x1 ;  /* 0xffffffffff007424 */ /* 0x000fe400078e00ff */
[----:B------:R-:W-:-:S07]  /*2170*/  IMAD R45, R23, R45, R44 ;  /* 0x0000002d172d7224 */ /* 0x000fce00078e022c */
[----:B------:R-:W-:Y:S05]  /*2180*/  WARPSYNC.COLLECTIVE R0, `(.L_x_54263) ;  /* 0x0000000000087348 */ /* 0x000fea0003c00000 */
[----:B------:R0:W1:Y:S02]  /*2190*/  SHFL.IDX P1, R0, R43, R2, R3 ;  /* 0x000000022b007389 */ /* 0x0000640000020003 */
[----:B01----:R-:W-:Y:S05]  /*21a0*/  ENDCOLLECTIVE ;  /* 0x000000000000791b */ /* 0x003fea0003800000 */
.L_x_54263:
[----:B------:R-:W-:Y:S01]  /*21b0*/  IMAD.MOV.U32 R2, RZ, RZ, R37 ;  /* 0x000000ffff027224 */ /* 0x000fe200078e0025 */
[----:B------:R-:W-:Y:S02]  /*21c0*/  MOV R44, R0 ;  /* 0x00000000002c7202 */ /* 0x000fe40000000f00 */
[----:B------:R-:W-:-:S03]  /*21d0*/  MOV R0, 0xffffffff ;  /* 0xffffffff00007802 */ /* 0x000fc60000000f00 */
[----:B------:R-:W-:-:S07]  /*21e0*/  IMAD R45, R22, R44, R45 ;  /* 0x0000002c162d7224 */ /* 0x000fce00078e022d */
[----:B------:R-:W-:Y:S05]  /*21f0*/  WARPSYNC.COLLECTIVE R0, `(.L_x_54264) ;  /* 0x0000000000087348 */ /* 0x000fea0003c00000 */
[----:B------:R0:W1:Y:S02]  /*2200*/  SHFL.IDX P1, R0, R43, R2, R3 ;  /* 0x000000022b007389 */ /* 0x0000640000020003 */
[----:B01----:R-:W-:Y:S05]  /*2210*/  ENDCOLLECTIVE ;  /* 0x000000000000791b */ /* 0x003fea0003800000 */
.L_x_54264:
[----:B------:R-:W-:Y:S05]  /*2220*/  BRA `(.L_x_54265) ;  /* 0xfffffff000607947 */ /* 0x000fea000383ffff */
.L_x_54266:
        /* <DEDUP_REMOVED lines=13> */
.L_x_58755:


//--------------------- .text._Z9cuda_gemmIiLi256ELi1ELi1ELi32ELi16ELi16ELi32ELi0ELi0EEviiiPT_S1_S1_ii --------------------------
	.section	.text._Z9cuda_gemmIiLi256ELi1ELi1ELi32ELi16ELi16ELi32ELi0ELi0EEviiiPT_S1_S1_ii,"ax",@progbits
	.align	128
        .global         _Z9cuda_gemmIiLi256ELi1ELi1ELi32ELi16ELi16ELi32ELi0ELi0EEviiiPT_S1_S1_ii
        .type           _Z9cuda_gemmIiLi256ELi1ELi1ELi32ELi16ELi16ELi32ELi0ELi0EEviiiPT_S1_S1_ii,@function
        .size           _Z9cuda_gemmIiLi256ELi1ELi1ELi32ELi16ELi16ELi32ELi0ELi0EEviiiPT_S1_S1_ii,(.L_x_58756 - _Z9cuda_gemmIiLi256ELi1ELi1ELi32ELi16ELi16ELi32ELi0ELi0EEviiiPT_S1_S1_ii)
        .other          _Z9cuda_gemmIiLi256ELi1ELi1ELi32ELi16ELi16ELi32ELi0ELi0EEviiiPT_S1_S1_ii,@"STO_CUDA_ENTRY STV_DEFAULT"
_Z9cuda_gemmIiLi256ELi1ELi1ELi32ELi16ELi16ELi32ELi0ELi0EEviiiPT_S1_S1_ii:
.text._Z9cuda_gemmIiLi256ELi1ELi1ELi32ELi16ELi16ELi32ELi0ELi0EEviiiPT_S1_S1_ii:
        /* <DEDUP_REMOVED lines=76> */
.L_x_54269:
        /* <DEDUP_REMOVED lines=25> */
.L_x_54268:
[----:B------:R-:W-:Y:S05]  /*0650*/  BSYNC.RECONVERGENT B0 ;  /* 0x0000000000007941 */ /* 0x000fea0003800200 */
.L_x_54267:
        /* <DEDUP_REMOVED lines=98> */
.L_x_54274:
        /* <DEDUP_REMOVED lines=10> */
.L_x_54273:
[----:B------:R-:W-:Y:S05]  /*0d20*/  BSYNC.RECONVERGENT B1 ;  /* 0x0000000000017941 */ /* 0x000fea0003800200 */
.L_x_54272:
[----:B------:R-:W-:Y:S04]  /*0d30*/  BSSY.RECONVERGENT B1, `(.L_x_54275) ;  /* 0x000001f000017945 */ /* 0x000fe80003800200 */
[----:B------:R-:W-:Y:S05]  /*0d40*/  @!P3 BRA `(.L_x_54276) ;  /* 0x000000000074b947 */ /* 0x000fea0003800000 */
[----:B------:R-:W1:Y:S01]  /*0d50*/  S2R R3, SR_CgaCtaId ;  /* 0x0000000000037919 */ /* 0x000e620000008800 */
[----:B0-----:R-:W-:Y:S01]  /*0d60*/  MOV R2, 0x400 ;  /* 0x0000040000027802 */ /* 0x001fe20000000f00 */
[----:B------:R-:W-:-:S04]  /*0d70*/  IMAD.SHL.U32 R13, R50, 0x4, RZ ;  /* 0x00000004320d7824 */ /* 0x000fc800078e00ff */
[----:B------:R-:W-:-:S05]  /*0d80*/  VIADD R2, R2, 0x480 ;  /* 0x0000048002027836 */ /* 0x000fca0000000000 */
[----:B-1----:R-:W-:-:S07]  /*0d90*/  LEA R19, R3, R2, 0x18 ;  /* 0x0000000203137211 */ /* 0x002fce00078ec0ff */
.L_x_54277:
        /* <DEDUP_REMOVED lines=24> */
.L_x_54276:
[----:B------:R-:W-:Y:S05]  /*0f20*/  BSYNC.RECONVERGENT B1 ;  /* 0x0000000000017941 */ /* 0x000fea0003800200 */
.L_x_54275:
        /* <DEDUP_REMOVED lines=9> */
.L_x_54280:
[----:B------:R-:W-:Y:S02]  /*0fc0*/  IMAD R6, R3, 0x4, R2 ;  /* 0x0000000403067824 */ /* 0x000fe400078e0202 */
[----:B------:R-:W-:Y:S02]  /*0fd0*/  VIADD R5, R5, 0x1 ;  /* 0x0000000105057836 */ /* 0x000fe40000000000 */
[----:B------:R-:W-:Y:S01]  /*0fe0*/  IMAD.IADD R3, R50, 0x1, R3 ;  /* 0x0000000132037824 */ /* 0x000fe200078e0203 */
[----:B------:R2:W-:Y:S02]  /*0ff0*/  STS [R6], RZ ;  /* 0x000000ff06007388 */ /* 0x0005e40000000800 */
[----:B------:R-:W-:-:S13]  /*1000*/  ISETP.NE.AND P1, PT, R5, R16, PT ;  /* 0x000000100500720c */ /* 0x000fda0003f25270 */
[----:B--2---:R-:W-:Y:S05]  /*1010*/  @P1 BRA `(.L_x_54280) ;  /* 0xfffffffc00e81947 */ /* 0x004fea000383ffff */
.L_x_54279:
[----:B------:R-:W-:Y:S05]  /*1020*/  BSYNC.RECONVERGENT B1 ;  /* 0x0000000000017941 */ /* 0x000fea0003800200 */
.L_x_54278:
[----:B------:R-:W-:Y:S05]  /*1030*/  @!P0 BRA `(.L_x_54271) ;  /* 0x00000000003c8947 */ /* 0x000fea0003800000 */
[----:B------:R-:W2:Y:S01]  /*1040*/  S2R R5, SR_CgaCtaId ;  /* 0x0000000000057919 */ /* 0x000ea20000008800 */
[----:B01----:R-:W-:-:S05]  /*1050*/  MOV R2, 0x400 ;  /* 0x0000040000027802 */ /* 0x003fca0000000f00 */
[----:B------:R-:W-:-:S05]  /*1060*/  VIADD R2, R2, 0x500 ;  /* 0x0000050002027836 */ /* 0x000fca0000000000 */
[----:B--2---:R-:W-:-:S07]  /*1070*/  LEA R6, R5, R2, 0x18 ;  /* 0x0000000205067211 */ /* 0x004fce00078ec0ff */
.L_x_54281:
        /* <DEDUP_REMOVED lines=11> */
.L_x_54271:
[----:B------:R-:W-:Y:S05]  /*1130*/  BSYNC.RECONVERGENT B0 ;  /* 0x0000000000007941 */ /* 0x000fea0003800200 */
.L_x_54270:
        /* <DEDUP_REMOVED lines=86> */
.L_x_54336:
        /* <DEDUP_REMOVED lines=20> */
.L_x_54285:
        /* <DEDUP_REMOVED lines=8> */
.L_x_54286:
        /* <DEDUP_REMOVED lines=10> */
.L_x_54287:
        /* <DEDUP_REMOVED lines=10> */
.L_x_54288:
        /* <DEDUP_REMOVED lines=10> */
.L_x_54289:
        /* <DEDUP_REMOVED lines=10> */
.L_x_54290:
        /* <DEDUP_REMOVED lines=14> */
.L_x_54291:
        /* <DEDUP_REMOVED lines=13> */
.L_x_54292:
        /* <DEDUP_REMOVED lines=14> */
.L_x_54293:
        /* <DEDUP_REMOVED lines=13> */
.L_x_54294:
        /* <DEDUP_REMOVED lines=13> */
.L_x_54295:
        /* <DEDUP_REMOVED lines=13> */
.L_x_54296:
        /* <DEDUP_REMOVED lines=13> */
.L_x_54297:
        /* <DEDUP_REMOVED lines=15> */
.L_x_54298:
        /* <DEDUP_REMOVED lines=15> */
.L_x_54299:
        /* <DEDUP_REMOVED lines=15> */
.L_x_54300:
        /* <DEDUP_REMOVED lines=35> */
.L_x_54335:
[----:B-1----:R-:W-:Y:S02]  /*25b0*/  IMAD R60, R18, 0x44, R19 ;  /* 0x00000044123c7824 */ /* 0x002fe400078e0213 */
[----:B------:R-:W-:-:S04]  /*25c0*/  IMAD.MOV.U32 R58, RZ, RZ, RZ ;  /* 0x000000ffff3a7224 */ /* 0x000fc800078e00ff */
[----:B------:R-:W1:Y:S01]  /*25d0*/  LDS R60, [R60] ;  /* 0x000000003c3c7984 */ /* 0x000e620000000800 */
[----:B0-----:R-:W-:Y:S05]  /*25e0*/  @!P0 BRA `(.L_x_54303) ;  /* 0x0000000000108947 */ /* 0x001fea0003800000 */
[----:B------:R-:W-:-:S03]  /*25f0*/  UMOV UR4, 0xffffffff ;  /* 0xffffffff00047882 */ /* 0x000fc60000000000 */
[----:B------:R-:W-:Y:S05]  /*2600*/  BRA.DIV UR4, `(.L_x_54304) ;  /* 0x0000004a04287947 */ /* 0x000fea000b800000 */
[----:B-1----:R1:W0:Y:S02]  /*2610*/  SHFL.IDX PT, R31, R60, R20, R43 ;  /* 0x000000143c1f7389 */ /* 0x00222400000e002b */
.L_x_54448:
[----:B0-----:R-:W-:-:S07]  /*2620*/  IMAD R58, R16, R31, RZ ;  /* 0x0000001f103a7224 */ /* 0x001fce00078e02ff */
.L_x_54303:
[----:B------:R-:W-:Y:S05]  /*2630*/  @!P1 BRA `(.L_x_54305) ;  /* 0x0000000000109947 */ /* 0x000fea0003800000 */
[----:B------:R-:W-:-:S03]  /*2640*/  UMOV UR4, 0xffffffff ;  /* 0xffffffff00047882 */ /* 0x000fc60000000000 */
[----:B------:R-:W-:Y:S05]  /*2650*/  BRA.DIV UR4, `(.L_x_54306) ;  /* 0x0000004a04347947 */ /* 0x000fea000b800000 */
[----:B-1----:R1:W0:Y:S02]  /*2660*/  SHFL.IDX PT, R31, R60, R42, R43 ;  /* 0x0000002a3c1f7389 */ /* 0x00222400000e002b */
.L_x_54451:
[----:B0-----:R-:W-:-:S07]  /*2670*/  IMAD R58, R15, R31, R58 ;  /* 0x0000001f0f3a7224 */ /* 0x001fce00078e023a */
.L_x_54305:
[----:B------:R-:W-:Y:S05]  /*2680*/  @!P2 BRA `(.L_x_54307) ;  /* 0x000000000010a947 */ /* 0x000fea0003800000 */
[----:B------:R-:W-:-:S03]  /*2690*/  UMOV UR4, 0xffffffff ;  /* 0xffffffff00047882 */ /* 0x000fc60000000000 */
[----:B------:R-:W-:Y:S05]  /*26a0*/  BRA.DIV UR4, `(.L_x_54308) ;  /* 0x0000004a04407947 */ /* 0x000fea000b800000 */
[----:B-1----:R1:W0:Y:S02]  /*26b0*/  SHFL.IDX PT, R31, R60, R41, R43 ;  /* 0x000000293c1f7389 */ /* 0x00222400000e002b */
.L_x_54454:
[----:B0-2---:R-:W-:-:S07]  /*26c0*/  IMAD R58, R14, R31, R58 ;  /* 0x0000001f0e3a7224 */ /* 0x005fce00078e023a */
.L_x_54307:
[----:B------:R-:W-:Y:S05]  /*26d0*/  @!P3 BRA `(.L_x_54309) ;  /* 0x000000000010b947 */ /* 0x000fea0003800000 */
[----:B------:R-:W-:-:S03]  /*26e0*/  UMOV UR4, 0xffffffff ;  /* 0xffffffff00047882 */ /* 0x000fc60000000000 */
[----:B------:R-:W-:Y:S05]  /*26f0*/  BRA.DIV UR4, `(.L_x_54310) ;  /* 0x0000004a044c7947 */ /* 0x000fea000b800000 */
[----:B-1----:R1:W0:Y:S02]  /*2700*/  SHFL.IDX PT, R31, R60, R40, R43 ;  /* 0x000000283c1f7389 */ /* 0x00222400000e002b */
.L_x_54457:
[----:B0--3--:R-:W-:-:S07]  /*2710*/  IMAD R58, R13, R31, R58 ;  /* 0x0000001f0d3a7224 */ /* 0x009fce00078e023a */
.L_x_54309:
[----:B------:R-:W-:Y:S05]  /*2720*/  @!P4 BRA `(.L_x_54311) ;  /* 0x000000000010c947 */ /* 0x000fea0003800000 */
[----:B------:R-:W-:-:S03]  /*2730*/  UMOV UR4, 0xffffffff ;  /* 0xffffffff00047882 */ /* 0x000fc60000000000 */
[----:B------:R-:W-:Y:S05]  /*2740*/  BRA.DIV UR4, `(.L_x_54312) ;  /* 0x0000004a04587947 */ /* 0x000fea000b800000 */
[----:B-1----:R1:W0:Y:S02]  /*2750*/  SHFL.IDX PT, R31, R60, R39, R43 ;  /* 0x000000273c1f7389 */ /* 0x00222400000e002b */
.L_x_54460:
[----:B0---4-:R-:W-:-:S07]  /*2760*/  IMAD R58, R12, R31, R58 ;  /* 0x0000001f0c3a7224 */ /* 0x011fce00078e023a */
.L_x_54311:
[----:B------:R-:W-:Y:S05]  /*2770*/  @!P5 BRA `(.L_x_54313) ;  /* 0x000000000010d947 */ /* 0x000fea0003800000 */
[----:B------:R-:W-:-:S03]  /*2780*/  UMOV UR4, 0xffffffff ;  /* 0xffffffff00047882 */ /* 0x000fc60000000000 */
[----:B------:R-:W-:Y:S05]  /*2790*/  BRA.DIV UR4, `(.L_x_54314) ;  /* 0x0000004a04647947 */ /* 0x000fea000b800000 */
[----:B-1----:R1:W0:Y:S02]  /*27a0*/  SHFL.IDX PT, R31, R60, R38, R43 ;  /* 0x000000263c1f7389 */ /* 0x00222400000e002b */
.L_x_54463:
[----:B0-----:R-:W-:-:S07]  /*27b0*/  IMAD R58, R11, R31, R58 ;  /* 0x0000001f0b3a7224 */ /* 0x001fce00078e023a */
.L_x_54313:
[----:B------:R-:W5:Y:S02]  /*27c0*/  LDCU UR4, c[0x0][0x3ac] ;  /* 0x00007580ff0477ac */ /* 0x000f640008000800 */
[----:B-----5:R-:W-:-:S05]  /*27d0*/  IMAD.U32 R54, RZ, RZ, UR4 ;  /* 0x00000004ff367e24 */ /* 0x020fca000f8e00ff */
[----:B------:R-:W-:-:S13]  /*27e0*/  ISETP.GE.AND P6, PT, R54, 0x7, PT ;  /* 0x000000073600780c */ /* 0x000fda0003fc6270 */
[----:B------:R-:W-:Y:S05]  /*27f0*/  @!P6 BRA `(.L_x_54315) ;  /* 0x000000000010e947 */ /* 0x000fea0003800000 */
[----:B------:R-:W-:-:S03]  /*2800*/  UMOV UR4, 0xffffffff ;  /* 0xffffffff00047882 */ /* 0x000fc60000000000 */
[----:B------:R-:W-:Y:S05]  /*2810*/  BRA.DIV UR4, `(.L_x_54316) ;  /* 0x0000004a04647947 */ /* 0x000fea000b800000 */
[----:B-1----:R1:W0:Y:S02]  /*2820*/  SHFL.IDX PT, R31, R60, R37, R43 ;  /* 0x000000253c1f7389 */ /* 0x00222400000e002b */
.L_x_54466:
[----:B0-----:R-:W-:-:S07]  /*2830*/  IMAD R58, R10, R31, R58 ;  /* 0x0000001f0a3a7224 */ /* 0x001fce00078e023a */
.L_x_54315:
[----:B------:R-:W-:-:S13]  /*2840*/  ISETP.GE.AND P6, PT, R54, 0x8, PT ;  /* 0x000000083600780c */ /* 0x000fda0003fc6270 */
[----:B------:R-:W-:Y:S05]  /*2850*/  @!P6 BRA `(.L_x_54317) ;  /* 0x000000000010e947 */ /* 0x000fea0003800000 */
[----:B------:R-:W-:-:S03]  /*2860*/  UMOV UR4, 0xffffffff ;  /* 0xffffffff00047882 */ /* 0x000fc60000000000 */
[----:B------:R-:W-:Y:S05]  /*2870*/  BRA.DIV UR4, `(.L_x_54318) ;  /* 0x0000004a046c7947 */ /* 0x000fea000b800000 */
[----:B-1----:R1:W0:Y:S02]  /*2880*/  SHFL.IDX PT, R31, R60, R36, R43 ;  /* 0x000000243c1f7389 */ /* 0x00222400000e002b */
.L_x_54469:
[----:B0-----:R-:W-:-:S07]  /*2890*/  IMAD R58, R9, R31, R58 ;  /* 0x0000001f093a7224 */ /* 0x001fce00078e023a */
.L_x_54317:
[----:B------:R-:W-:-:S13]  /*28a0*/  ISETP.GE.AND P6, PT, R54, 0x9, PT ;  /* 0x000000093600780c */ /* 0x000fda0003fc6270 */
[----:B------:R-:W-:Y:S05]  /*28b0*/  @!P6 BRA `(.L_x_54319) ;  /* 0x000000000010e947 */ /* 0x000fea0003800000 */
[----:B------:R-:W-:-:S03]  /*28c0*/  UMOV UR4, 0xffffffff ;  /* 0xffffffff00047882 */ /* 0x000fc60000000000 */
[----:B------:R-:W-:Y:S05]  /*28d0*/  BRA.DIV UR4, `(.L_x_54320) ;  /* 0x0000004a04747947 */ /* 0x000fea000b800000 */
[----:B-1----:R1:W0:Y:S02]  /*28e0*/  SHFL.IDX PT, R31, R60, R35, R43 ;  /* 0x000000233c1f7389 */ /* 0x00222400000e002b */
.L_x_54472:
[----:B0-----:R-:W-:-:S07]  /*28f0*/  IMAD R58, R8, R31, R58 ;  /* 0x0000001f083a7224 */ /* 0x001fce00078e023a */
.L_x_54319:
[----:B------:R-:W-:-:S13]  /*2900*/  ISETP.GE.AND P6, PT, R54, 0xa, PT ;  /* 0x0000000a3600780c */ /* 0x000fda0003fc6270 */
[----:B------:R-:W-:Y:S05]  /*2910*/  @!P6 BRA `(.L_x_54321) ;  /* 0x000000000010e947 */ /* 0x000fea0003800000 */
[----:B------:R-:W-:-:S03]  /*2920*/  UMOV UR4, 0xffffffff ;  /* 0xffffffff00047882 */ /* 0x000fc60000000000 */
[----:B------:R-:W-:Y:S05]  /*2930*/  BRA.DIV UR4, `(.L_x_54322) ;  /* 0x0000004a047c7947 */ /* 0x000fea000b800000 */
[----:B-1----:R1:W0:Y:S02]  /*2940*/  SHFL.IDX PT, R31, R60, R34, R43 ;  /* 0x000000223c1f7389 */ /* 0x00222400000e002b */
.L_x_54475:
[----:B0-----:R-:W-:-:S07]  /*2950*/  IMAD R58, R7, R31, R58 ;  /* 0x0000001f073a7224 */ /* 0x001fce00078e023a */
.L_x_54321:
[----:B------:R-:W-:-:S13]  /*2960*/  ISETP.GE.AND P6, PT, R54, 0xb, PT ;  /* 0x0000000b3600780c */ /* 0x000fda0003fc6270 */
[----:B------:R-:W-:Y:S05]  /*2970*/  @!P6 BRA `(.L_x_54323) ;  /* 0x000000000010e947 */ /* 0x000fea0003800000 */
[----:B------:R-:W-:-:S03]  /*2980*/  UMOV UR4, 0xffffffff ;  /* 0xffffffff00047882 */ /* 0x000fc60000000000 */
[----:B------:R-:W-:Y:S05]  /*2990*/  BRA.DIV UR4, `(.L_x_54324) ;  /* 0x0000004a04847947 */ /* 0x000fea000b800000 */
[----:B-1----:R1:W0:Y:S02]  /*29a0*/  SHFL.IDX PT, R31, R60, R33, R43 ;  /* 0x000000213c1f7389 */ /* 0x00222400000e002b */
.L_x_54478:
[----:B0-----:R-:W-:-:S07]  /*29b0*/  IMAD R58, R6, R31, R58 ;  /* 0x0000001f063a7224 */ /* 0x001fce00078e023a */
.L_x_54323:
[----:B------:R-:W-:-:S13]  /*29c0*/  ISETP.GE.AND P6, PT, R54, 0xc, PT ;  /* 0x0000000c3600780c */ /* 0x000fda0003fc6270 */
[----:B------:R-:W-:Y:S05]  /*29d0*/  @!P6 BRA `(.L_x_54325) ;  /* 0x000000000010e947 */ /* 0x000fea0003800000 */
[----:B------:R-:W-:-:S03]  /*29e0*/  UMOV UR4, 0xffffffff ;  /* 0xffffffff00047882 */ /* 0x000fc60000000000 */
[----:B------:R-:W-:Y:S05]  /*29f0*/  BRA.DIV UR4, `(.L_x_54326) ;  /* 0x0000004a048c7947 */ /* 0x000fea000b800000 */
[----:B-1----:R1:W0:Y:S02]  /*2a00*/  SHFL.IDX PT, R31, R60, R32, R43 ;  /* 0x000000203c1f7389 */ /* 0x00222400000e002b */
.L_x_54481:
[----:B0-----:R-:W-:-:S07]  /*2a10*/  IMAD R58, R5, R31, R58 ;  /* 0x0000001f053a7224 */ /* 0x001fce00078e023a */
.L_x_54325:
[----:B------:R-:W-:-:S13]  /*2a20*/  ISETP.GE.AND P6, PT, R54, 0xd, PT ;  /* 0x0000000d3600780c */ /* 0x000fda0003fc6270 */
[----:B------:R-:W-:Y:S05]  /*2a30*/  @!P6 BRA `(.L_x_54327) ;  /* 0x000000000010e947 */ /* 0x000fea0003800000 */
[----:B------:R-:W-:-:S03]  /*2a40*/  UMOV UR4, 0xffffffff ;  /* 0xffffffff00047882 */ /* 0x000fc60000000000 */
[----:B------:R-:W-:Y:S05]  /*2a50*/  BRA.DIV UR4, `(.L_x_54328) ;  /* 0x0000004a04947947 */ /* 0x000fea000b800000 */
[----:B-1----:R1:W0:Y:S02]  /*2a60*/  SHFL.IDX PT, R31, R60, R29, R43 ;  /* 0x0000001d3c1f7389 */ /* 0x00222400000e002b */
.L_x_54484:
[----:B0-----:R-:W-:-:S07]  /*2a70*/  IMAD R58, R4, R31, R58 ;  /* 0x0000001f043a7224 */ /* 0x001fce00078e023a */
.L_x_54327:
[----:B------:R-:W-:-:S13]  /*2a80*/  ISETP.GE.AND P6, PT, R54, 0xe, PT ;  /* 0x0000000e3600780c */ /* 0x000fda0003fc6270 */
[----:B------:R-:W-:Y:S05]  /*2a90*/  @!P6 BRA `(.L_x_54329) ;  /* 0x000000000010e947 */ /* 0x000fea0003800000 */
[----:B------:R-:W-:-:S03]  /*2aa0*/  UMOV UR4, 0xffffffff ;  /* 0xffffffff00047882 */ /* 0x000fc60000000000 */
[----:B------:R-:W-:Y:S05]  /*2ab0*/  BRA.DIV UR4, `(.L_x_54330) ;  /* 0x0000004a049c7947 */ /* 0x000fea000b800000 */
[----:B-1----:R1:W0:Y:S02]  /*2ac0*/  SHFL.IDX PT, R31, R60, R28, R43 ;  /* 0x0000001c3c1f7389 */ /* 0x00222400000e002b */
.L_x_54487:
[----:B0-----:R-:W-:-:S07]  /*2ad0*/  IMAD R58, R3, R31, R58 ;  /* 0x0000001f033a7224 */ /* 0x001fce00078e023a */
.L_x_54329:
[----:B------:R-:W-:-:S13]  /*2ae0*/  ISETP.GE.AND P6, PT, R54, 0xf, PT ;  /* 0x0000000f3600780c */ /* 0x000fda0003fc6270 */
[----:B------:R-:W-:Y:S05]  /*2af0*/  @!P6 BRA `(.L_x_54331) ;  /* 0x000000000010e947 */ /* 0x000fea0003800000 */
[----:B------:R-:W-:-:S03]  /*2b00*/  UMOV UR4, 0xffffffff ;  /* 0xffffffff00047882 */ /* 0x000fc60000000000 */
[----:B------:R-:W-:Y:S05]  /*2b10*/  BRA.DIV UR4, `(.L_x_54332) ;  /* 0x0000004a04a47947 */ /* 0x000fea000b800000 */
[----:B-1----:R1:W0:Y:S02]  /*2b20*/  SHFL.IDX PT, R31, R60, R27, R43 ;  /* 0x0000001b3c1f7389 */ /* 0x00222400000e002b */
.L_x_54490:
[----:B0-----:R-:W-:-:S07]  /*2b30*/  IMAD R58, R2, R31, R58 ;  /* 0x0000001f023a7224 */ /* 0x001fce00078e023a */
.L_x_54331:
[----:B------:R-:W-:-:S13]  /*2b40*/  ISETP.GE.AND P6, PT, R54, 0x10, PT ;  /* 0x000000103600780c */ /* 0x000fda0003fc6270 */
[----:B------:R-:W-:Y:S05]  /*2b50*/  @!P6 BRA `(.L_x_54333) ;  /* 0x000000000010e947 */ /* 0x000fea0003800000 */
[----:B------:R-:W-:-:S03]  /*2b60*/  UMOV UR4, 0xffffffff ;  /* 0xffffffff00047882 */ /* 0x000fc60000000000 */
[----:B------:R-:W-:Y:S05]  /*2b70*/  BRA.DIV UR4, `(.L_x_54334) ;  /* 0x0000004a04ac7947 */ /* 0x000fea000b800000 */
[----:B-1----:R1:W0:Y:S02]  /*2b80*/  SHFL.IDX PT, R31, R60, R55, R43 ;  /* 0x000000373c1f7389 */ /* 0x00222400000e002b */
.L_x_54493:
[----:B0-----:R-:W-:-:S07]  /*2b90*/  IMAD R58, R0, R31, R58 ;  /* 0x0000001f003a7224 */ /* 0x001fce00078e023a */
.L_x_54333:
        /* <DEDUP_REMOVED lines=8> */
.L_x_54302:
[----:B------:R-:W-:Y:S05]  /*2c20*/  BSYNC B0 ;  /* 0x0000000000007941 */ /* 0x000fea0003800000 */
.L_x_54301:
[----:B------:R-:W-:-:S13]  /*2c30*/  ISETP.NE.AND P6, PT, R56, RZ, PT ;  /* 0x000000ff3800720c */ /* 0x000fda0003fc5270 */
[----:B------:R-:W-:Y:S05]  /*2c40*/  @!P6 BRA `(.L_x_54336) ;  /* 0xffffffe80094e947 */ /* 0x000fea000383ffff */
[----:B------:R-:W-:Y:S05]  /*2c50*/  BSYNC B1 ;  /* 0x0000000000017941 */ /* 0x000fea0003800000 */
.L_x_54284:
[----:B------:R-:W-:Y:S05]  /*2c60*/  BRA `(.L_x_54282) ;  /* 0x0000003000f07947 */ /* 0x000fea0003800000 */
.L_x_54283:
        /* <DEDUP_REMOVED lines=78> */
.L_x_54389:
        /* <DEDUP_REMOVED lines=20> */
.L_x_54338:
        /* <DEDUP_REMOVED lines=8> */
.L_x_54339:
        /* <DEDUP_REMOVED lines=8> */
.L_x_54340:
        /* <DEDUP_REMOVED lines=8> */
.L_x_54341:
        /* <DEDUP_REMOVED lines=8> */
.L_x_54342:
        /* <DEDUP_REMOVED lines=8> */
.L_x_54343:
        /* <DEDUP_REMOVED lines=12> */
.L_x_54344:
        /* <DEDUP_REMOVED lines=15> */
.L_x_54345:
        /* <DEDUP_REMOVED lines=14> */
.L_x_54346:
        /* <DEDUP_REMOVED lines=15> */
.L_x_54347:
        /* <DEDUP_REMOVED lines=15> */
.L_x_54348:
        /* <DEDUP_REMOVED lines=15> */
.L_x_54349:
        /* <DEDUP_REMOVED lines=15> */
.L_x_54350:
        /* <DEDUP_REMOVED lines=15> */
.L_x_54351:
        /* <DEDUP_REMOVED lines=15> */
.L_x_54352:
        /* <DEDUP_REMOVED lines=15> */
.L_x_54353:
        /* <DEDUP_REMOVED lines=31> */
.L_x_54388:
[----:B------:R-:W-:Y:S02]  /*4020*/  IMAD R60, R58, 0x44, R57 ;  /* 0x000000443a3c7824 */ /* 0x000fe400078e0239 */
[----:B------:R-:W-:-:S04]  /*4030*/  IMAD.MOV.U32 R59, RZ, RZ, RZ ;  /* 0x000000ffff3b7224 */ /* 0x000fc800078e00ff */
[----:B------:R-:W0:Y:S01]  /*4040*/  LDS R60, [R60] ;  /* 0x000000003c3c7984 */ /* 0x000e220000000800 */
[----:B------:R-:W-:Y:S05]  /*4050*/  @!P5 BRA `(.L_x_54356) ;  /* 0x000000000010d947 */ /* 0x000fea0003800000 */
[----:B------:R-:W-:-:S03]  /*4060*/  UMOV UR4, 0xffffffff ;  /* 0xffffffff00047882 */ /* 0x000fc60000000000 */
[----:B------:R-:W-:Y:S05]  /*4070*/  BRA.DIV UR4, `(.L_x_54357) ;  /* 0x00000036048c7947 */ /* 0x000fea000b800000 */
[----:B0-----:R0:W0:Y:S02]  /*4080*/  SHFL.IDX PT, R31, R60, R18, R43 ;  /* 0x000000123c1f7389 */ /* 0x00102400000e002b */
.L_x_54496:
[----:B0-----:R-:W-:-:S07]  /*4090*/  IMAD R59, R16, R31, RZ ;  /* 0x0000001f103b7224 */ /* 0x001fce00078e02ff */
.L_x_54356:
[----:B------:R-:W-:Y:S05]  /*40a0*/  @!P4 BRA `(.L_x_54358) ;  /* 0x000000000010c947 */ /* 0x000fea0003800000 */
[----:B------:R-:W-:-:S03]  /*40b0*/  UMOV UR4, 0xffffffff ;  /* 0xffffffff00047882 */ /* 0x000fc60000000000 */
[----:B------:R-:W-:Y:S05]  /*40c0*/  BRA.DIV UR4, `(.L_x_54359) ;  /* 0x0000003604987947 */ /* 0x000fea000b800000 */
[----:B0-----:R0:W0:Y:S02]  /*40d0*/  SHFL.IDX PT, R31, R60, R41, R43 ;  /* 0x000000293c1f7389 */ /* 0x00102400000e002b */
.L_x_54499:
[----:B01----:R-:W-:-:S07]  /*40e0*/  IMAD R59, R15, R31, R59 ;  /* 0x0000001f0f3b7224 */ /* 0x003fce00078e023b */
.L_x_54358:
[----:B------:R-:W-:Y:S05]  /*40f0*/  @!P3 BRA `(.L_x_54360) ;  /* 0x000000000010b947 */ /* 0x000fea0003800000 */
[----:B------:R-:W-:-:S03]  /*4100*/  UMOV UR4, 0xffffffff ;  /* 0xffffffff00047882 */ /* 0x000fc60000000000 */
[----:B------:R-:W-:Y:S05]  /*4110*/  BRA.DIV UR4, `(.L_x_54361) ;  /* 0x0000003604a47947 */ /* 0x000fea000b800000 */
[----:B0-----:R0:W0:Y:S02]  /*4120*/  SHFL.IDX PT, R31, R60, R40, R43 ;  /* 0x000000283c1f7389 */ /* 0x00102400000e002b */
.L_x_54502:
[----:B0-2---:R-:W-:-:S07]  /*4130*/  IMAD R59, R14, R31, R59 ;  /* 0x0000001f0e3b7224 */ /* 0x005fce00078e023b */
.L_x_54360:
[----:B------:R-:W-:Y:S05]  /*4140*/  @!P2 BRA `(.L_x_54362) ;  /* 0x000000000010a947 */ /* 0x000fea0003800000 */
[----:B------:R-:W-:-:S03]  /*4150*/  UMOV UR4, 0xffffffff ;  /* 0xffffffff00047882 */ /* 0x000fc60000000000 */
[----:B------:R-:W-:Y:S05]  /*4160*/  BRA.DIV UR4, `(.L_x_54363) ;  /* 0x0000003604b07947 */ /* 0x000fea000b800000 */
[----:B0-----:R0:W0:Y:S02]  /*4170*/  SHFL.IDX PT, R31, R60, R39, R43 ;  /* 0x000000273c1f7389 */ /* 0x00102400000e002b */
.L_x_54505:
[----:B0--3--:R-:W-:-:S07]  /*4180*/  IMAD R59, R13, R31, R59 ;  /* 0x0000001f0d3b7224 */ /* 0x009fce00078e023b */
.L_x_54362:
[----:B------:R-:W-:Y:S05]  /*4190*/  @!P1 BRA `(.L_x_54364) ;  /* 0x0000000000109947 */ /* 0x000fea0003800000 */
[----:B------:R-:W-:-:S03]  /*41a0*/  UMOV UR4, 0xffffffff ;  /* 0xffffffff00047882 */ /* 0x000fc60000000000 */
[----:B------:R-:W-:Y:S05]  /*41b0*/  BRA.DIV UR4, `(.L_x_54365) ;  /* 0x0000003604bc7947 */ /* 0x000fea000b800000 */
[----:B0-----:R0:W0:Y:S02]  /*41c0*/  SHFL.IDX PT, R31, R60, R38, R43 ;  /* 0x000000263c1f7389 */ /* 0x00102400000e002b */
.L_x_54508:
[----:B0---4-:R-:W-:-:S07]  /*41d0*/  IMAD R59, R12, R31, R59 ;  /* 0x0000001f0c3b7224 */ /* 0x011fce00078e023b */
.L_x_54364:
[----:B------:R-:W-:Y:S05]  /*41e0*/  @!P0 BRA `(.L_x_54366) ;  /* 0x0000000000108947 */ /* 0x000fea0003800000 */
[----:B------:R-:W-:-:S03]  /*41f0*/  UMOV UR4, 0xffffffff ;  /* 0xffffffff00047882 */ /* 0x000fc60000000000 */
[----:B------:R-:W-:Y:S05]  /*4200*/  BRA.DIV UR4, `(.L_x_54367) ;  /* 0x0000003604c87947 */ /* 0x000fea000b800000 */
[----:B0-----:R0:W0:Y:S02]  /*4210*/  SHFL.IDX PT, R31, R60, R37, R43 ;  /* 0x000000253c1f7389 */ /* 0x00102400000e002b */
.L_x_54511:
[----:B0-----:R-:W-:-:S07]  /*4220*/  IMAD R59, R11, R31, R59 ;  /* 0x0000001f0b3b7224 */ /* 0x001fce00078e023b */
.L_x_54366:
[----:B------:R-:W5:Y:S02]  /*4230*/  LDCU UR4, c[0x0][0x3ac] ;  /* 0x00007580ff0477ac */ /* 0x000f640008000800 */
[----:B-----5:R-:W-:-:S05]  /*4240*/  IMAD.U32 R54, RZ, RZ, UR4 ;  /* 0x00000004ff367e24 */ /* 0x020fca000f8e00ff */
[----:B------:R-:W-:-:S13]  /*4250*/  ISETP.GE.U32.AND P6, PT, R54, 0x7, PT ;  /* 0x000000073600780c */ /* 0x000fda0003fc6070 */
[----:B------:R-:W-:Y:S05]  /*4260*/  @!P6 BRA `(.L_x_54368) ;  /* 0x000000000010e947 */ /* 0x000fea0003800000 */
[----:B------:R-:W-:-:S03]  /*4270*/  UMOV UR4, 0xffffffff ;  /* 0xffffffff00047882 */ /* 0x000fc60000000000 */
[----:B------:R-:W-:Y:S05]  /*4280*/  BRA.DIV UR4, `(.L_x_54369) ;  /* 0x0000003604c87947 */ /* 0x000fea000b800000 */
[----:B0-----:R0:W0:Y:S02]  /*4290*/  SHFL.IDX PT, R31, R60, R36, R43 ;  /* 0x000000243c1f7389 */ /* 0x00102400000e002b */
.L_x_54514:
[----:B0-----:R-:W-:-:S07]  /*42a0*/  IMAD R59, R10, R31, R59 ;  /* 0x0000001f0a3b7224 */ /* 0x001fce00078e023b */
.L_x_54368:
[----:B------:R-:W-:-:S13]  /*42b0*/  ISETP.GE.U32.AND P6, PT, R54, 0x8, PT ;  /* 0x000000083600780c */ /* 0x000fda0003fc6070 */
[----:B------:R-:W-:Y:S05]  /*42c0*/  @!P6 BRA `(.L_x_54370) ;  /* 0x000000000010e947 */ /* 0x000fea0003800000 */
[----:B------:R-:W-:-:S03]  /*42d0*/  UMOV UR4, 0xffffffff ;  /* 0xffffffff00047882 */ /* 0x000fc60000000000 */
[----:B------:R-:W-:Y:S05]  /*42e0*/  BRA.DIV UR4, `(.L_x_54371) ;  /* 0x0000003604d07947 */ /* 0x000fea000b800000 */
[----:B0-----:R0:W0:Y:S02]  /*42f0*/  SHFL.IDX PT, R31, R60, R35, R43 ;  /* 0x000000233c1f7389 */ /* 0x00102400000e002b */
.L_x_54517:
[----:B0-----:R-:W-:-:S07]  /*4300*/  IMAD R59, R9, R31, R59 ;  /* 0x0000001f093b7224 */ /* 0x001fce00078e023b */
.L_x_54370:
[----:B------:R-:W-:-:S13]  /*4310*/  ISETP.GE.U32.AND P6, PT, R54, 0x9, PT ;  /* 0x000000093600780c */ /* 0x000fda0003fc6070 */
[----:B------:R-:W-:Y:S05]  /*4320*/  @!P6 BRA `(.L_x_54372) ;  /* 0x000000000010e947 */ /* 0x000fea0003800000 */
[----:B------:R-:W-:-:S03]  /*4330*/  UMOV UR4, 0xffffffff ;  /* 0xffffffff00047882 */ /* 0x000fc60000000000 */
[----:B------:R-:W-:Y:S05]  /*4340*/  BRA.DIV UR4, `(.L_x_54373) ;  /* 0x0000003604d87947 */ /* 0x000fea000b800000 */
[----:B0-----:R0:W0:Y:S02]  /*4350*/  SHFL.IDX PT, R31, R60, R34, R43 ;  /* 0x000000223c1f7389 */ /* 0x00102400000e002b */
.L_x_54520:
[----:B0-----:R-:W-:-:S07]  /*4360*/  IMAD R59, R8, R31, R59 ;  /* 0x0000001f083b7224 */ /* 0x001fce00078e023b */
.L_x_54372:
[----:B------:R-:W-:-:S13]  /*4370*/  ISETP.GE.U32.AND P6, PT, R54, 0xa, PT ;  /* 0x0000000a3600780c */ /* 0x000fda0003fc6070 */
[----:B------:R-:W-:Y:S05]  /*4380*/  @!P6 BRA `(.L_x_54374) ;  /* 0x000000000010e947 */ /* 0x000fea0003800000 */
[----:B------:R-:W-:-:S03]  /*4390*/  UMOV UR4, 0xffffffff ;  /* 0xffffffff00047882 */ /* 0x000fc60000000000 */
[----:B------:R-:W-:Y:S05]  /*43a0*/  BRA.DIV UR4, `(.L_x_54375) ;  /* 0x0000003604e07947 */ /* 0x000fea000b800000 */
[----:B0-----:R0:W0:Y:S02]  /*43b0*/  SHFL.IDX PT, R31, R60, R33, R43 ;  /* 0x000000213c1f7389 */ /* 0x00102400000e002b */
.L_x_54523:
[----:B0-----:R-:W-:-:S07]  /*43c0*/  IMAD R59, R7, R31, R59 ;  /* 0x0000001f073b7224 */ /* 0x001fce00078e023b */
.L_x_54374:
[----:B------:R-:W-:-:S13]  /*43d0*/  ISETP.GE.U32.AND P6, PT, R54, 0xb, PT ;  /* 0x0000000b3600780c */ /* 0x000fda0003fc6070 */
[----:B------:R-:W-:Y:S05]  /*43e0*/  @!P6 BRA `(.L_x_54376) ;  /* 0x000000000010e947 */ /* 0x000fea0003800000 */
[----:B------:R-:W-:-:S03]  /*43f0*/  UMOV UR4, 0xffffffff ;  /* 0xffffffff00047882 */ /* 0x000fc60000000000 */
[----:B------:R-:W-:Y:S05]  /*4400*/  BRA.DIV UR4, `(.L_x_54377) ;  /* 0x0000003604e87947 */ /* 0x000fea000b800000 */
[----:B0-----:R0:W0:Y:S02]  /*4410*/  SHFL.IDX PT, R31, R60, R32, R43 ;  /* 0x000000203c1f7389 */ /* 0x00102400000e002b */
.L_x_54526:
[----:B0-----:R-:W-:-:S07]  /*4420*/  IMAD R59, R6, R31, R59 ;  /* 0x0000001f063b7224 */ /* 0x001fce00078e023b */
.L_x_54376:
[----:B------:R-:W-:-:S13]  /*4430*/  ISETP.GE.U32.AND P6, PT, R54, 0xc, PT ;  /* 0x0000000c3600780c */ /* 0x000fda0003fc6070 */
[----:B------:R-:W-:Y:S05]  /*4440*/  @!P6 BRA `(.L_x_54378) ;  /* 0x000000000010e947 */ /* 0x000fea0003800000 */
[----:B------:R-:W-:-:S03]  /*4450*/  UMOV UR4, 0xffffffff ;  /* 0xffffffff00047882 */ /* 0x000fc60000000000 */
[----:B------:R-:W-:Y:S05]  /*4460*/  BRA.DIV UR4, `(.L_x_54379) ;  /* 0x0000003604f07947 */ /* 0x000fea000b800000 */
[----:B0-----:R0:W0:Y:S02]  /*4470*/  SHFL.IDX PT, R31, R60, R29, R43 ;  /* 0x0000001d3c1f7389 */ /* 0x00102400000e002b */
.L_x_54529:
[----:B0-----:R-:W-:-:S07]  /*4480*/  IMAD R59, R5, R31, R59 ;  /* 0x0000001f053b7224 */ /* 0x001fce00078e023b */
.L_x_54378:
[----:B------:R-:W-:-:S13]  /*4490*/  ISETP.GE.U32.AND P6, PT, R54, 0xd, PT ;  /* 0x0000000d3600780c */ /* 0x000fda0003fc6070 */
[----:B------:R-:W-:Y:S05]  /*44a0*/  @!P6 BRA `(.L_x_54380) ;  /* 0x000000000010e947 */ /* 0x000fea0003800000 */
[----:B------:R-:W-:-:S03]  /*44b0*/  UMOV UR4, 0xffffffff ;  /* 0xffffffff00047882 */ /* 0x000fc60000000000 */
[----:B------:R-:W-:Y:S05]  /*44c0*/  BRA.DIV UR4, `(.L_x_54381) ;  /* 0x0000003604f87947 */ /* 0x000fea000b800000 */
[----:B0-----:R0:W0:Y:S02]  /*44d0*/  SHFL.IDX PT, R31, R60, R28, R43 ;  /* 0x0000001c3c1f7389 */ /* 0x00102400000e002b */
.L_x_54532:
[----:B0-----:R-:W-:-:S07]  /*44e0*/  IMAD R59, R4, R31, R59 ;  /* 0x0000001f043b7224 */ /* 0x001fce00078e023b */
.L_x_54380:
[----:B------:R-:W-:-:S13]  /*44f0*/  ISETP.GE.U32.AND P6, PT, R54, 0xe, PT ;  /* 0x0000000e3600780c */ /* 0x000fda0003fc6070 */
[----:B------:R-:W-:Y:S05]  /*4500*/  @!P6 BRA `(.L_x_54382) ;  /* 0x000000000010e947 */ /* 0x000fea0003800000 */
[----:B------:R-:W-:-:S03]  /*4510*/  UMOV UR4, 0xffffffff ;  /* 0xffffffff00047882 */ /* 0x000fc60000000000 */
[----:B------:R-:W-:Y:S05]  /*4520*/  BRA.DIV UR4, `(.L_x_54383) ;  /* 0x0000003a04007947 */ /* 0x000fea000b800000 */
[----:B0-----:R0:W0:Y:S02]  /*4530*/  SHFL.IDX PT, R31, R60, R27, R43 ;  /* 0x0000001b3c1f7389 */ /* 0x00102400000e002b */
.L_x_54535:
[----:B0-----:R-:W-:-:S07]  /*4540*/  IMAD R59, R3, R31, R59 ;  /* 0x0000001f033b7224 */ /* 0x001fce00078e023b */
.L_x_54382:
[----:B------:R-:W-:-:S13]  /*4550*/  ISETP.GE.U32.AND P6, PT, R54, 0xf, PT ;  /* 0x0000000f3600780c */ /* 0x000fda0003fc6070 */
[----:B------:R-:W-:Y:S05]  /*4560*/  @!P6 BRA `(.L_x_54384) ;  /* 0x000000000010e947 */ /* 0x000fea0003800000 */
[----:B------:R-:W-:-:S03]  /*4570*/  UMOV UR4, 0xffffffff ;  /* 0xffffffff00047882 */ /* 0x000fc60000000000 */
[----:B------:R-:W-:Y:S05]  /*4580*/  BRA.DIV UR4, `(.L_x_54385) ;  /* 0x0000003a04087947 */ /* 0x000fea000b800000 */
[----:B0-----:R0:W0:Y:S02]  /*4590*/  SHFL.IDX PT, R31, R60, R26, R43 ;  /* 0x0000001a3c1f7389 */ /* 0x00102400000e002b */
.L_x_54538:
[----:B0-----:R-:W-:-:S07]  /*45a0*/  IMAD R59, R2, R31, R59 ;  /* 0x0000001f023b7224 */ /* 0x001fce00078e023b */
.L_x_54384:
[----:B------:R-:W-:-:S13]  /*45b0*/  ISETP.GE.U32.AND P6, PT, R54, 0x10, PT ;  /* 0x000000103600780c */ /* 0x000fda0003fc6070 */
[----:B------:R-:W-:Y:S05]  /*45c0*/  @!P6 BRA `(.L_x_54386) ;  /* 0x000000000010e947 */ /* 0x000fea0003800000 */
[----:B------:R-:W-:-:S03]  /*45d0*/  UMOV UR4, 0xffffffff ;  /* 0xffffffff00047882 */ /* 0x000fc60000000000 */
[----:B------:R-:W-:Y:S05]  /*45e0*/  BRA.DIV UR4, `(.L_x_54387) ;  /* 0x0000003a04107947 */ /* 0x000fea000b800000 */
[----:B0-----:R0:W0:Y:S02]  /*45f0*/  SHFL.IDX PT, R31, R60, R42, R43 ;  /* 0x0000002a3c1f7389 */ /* 0x00102400000e002b */
.L_x_54541:
[----:B0-----:R-:W-:-:S07]  /*4600*/  IMAD R59, R0, R31, R59 ;  /* 0x0000001f003b7224 */ /* 0x001fce00078e023b */
.L_x_54386:
[----:B------:R-:W-:Y:S02]  /*4610*/  IMAD R31, R53, R58, R17 ;  /* 0x0000003a351f7224 */ /* 0x000fe400078e0211 */
[----:B------:R-:W-:Y:S02]  /*4620*/  IMAD.IADD R58, R47, 0x1, R58 ;  /* 0x000000012f3a7824 */ /* 0x000fe400078e023a */
[----:B------:R-:W-:-:S03]  /*4630*/  IMAD R30, R31, 0x4, R56 ;  /* 0x000000041f1e7824 */ /* 0x000fc600078e0238 */
[----:B------:R-:W-:Y:S02]  /*4640*/  ISETP.GE.AND P6, PT, R58, UR10, PT ;  /* 0x0000000a3a007c0c */ /* 0x000fe4000bfc6270 */
[----:B------:R0:W-:Y:S11]  /*4650*/  STS [R30], R59 ;  /* 0x0000003b1e007388 */ /* 0x0001f60000000800 */
[----:B0-----:R-:W-:Y:S05]  /*4660*/  @!P6 BRA `(.L_x_54388) ;  /* 0xfffffff8006ce947 */ /* 0x001fea000383ffff */
.L_x_54355:
[----:B------:R-:W-:Y:S05]  /*4670*/  BSYNC B0 ;  /* 0x0000000000007941 */ /* 0x000fea0003800000 */
.L_x_54354:
[----:B------:R-:W-:-:S13]  /*4680*/  ISETP.NE.AND P6, PT, R55, RZ, PT ;  /* 0x000000ff3700720c */ /* 0x000fda0003fc5270 */
[----:B------:R-:W-:Y:S05]  /*4690*/  @!P6 BRA `(.L_x_54389) ;  /* 0xffffffe800ace947 */ /* 0x000fea000383ffff */
[----:B------:R-:W-:Y:S05]  /*46a0*/  BRA `(.L_x_54282) ;  /* 0x0000001800607947 */ /* 0x000fea0003800000 */
.L_x_54337:
        /* <DEDUP_REMOVED lines=66> */
.L_x_54441:
        /* <DEDUP_REMOVED lines=21> */
.L_x_54390:
        /* <DEDUP_REMOVED lines=10> */
.L_x_54391:
        /* <DEDUP_REMOVED lines=10> */
.L_x_54392:
        /* <DEDUP_REMOVED lines=10> */
.L_x_54393:
        /* <DEDUP_REMOVED lines=10> */
.L_x_54394:
        /* <DEDUP_REMOVED lines=11> */
.L_x_54395:
        /* <DEDUP_REMOVED lines=11> */
.L_x_54396:
        /* <DEDUP_REMOVED lines=11> */
.L_x_54397:
        /* <DEDUP_REMOVED lines=10> */
.L_x_54398:
        /* <DEDUP_REMOVED lines=11> */
.L_x_54399:
        /* <DEDUP_REMOVED lines=11> */
.L_x_54400:
        /* <DEDUP_REMOVED lines=11> */
.L_x_54401:
        /* <DEDUP_REMOVED lines=11> */
.L_x_54402:
        /* <DEDUP_REMOVED lines=11> */
.L_x_54403:
        /* <DEDUP_REMOVED lines=11> */
.L_x_54404:
        /* <DEDUP_REMOVED lines=11> */
.L_x_54405:
        /* <DEDUP_REMOVED lines=28> */
.L_x_54440:
[----:B------:R-:W-:Y:S02]  /*57e0*/  IMAD R60, R37, 0x44, R39 ;  /* 0x00000044253c7824 */ /* 0x000fe400078e0227 */
[----:B------:R-:W-:-:S04]  /*57f0*/  IMAD.MOV.U32 R41, RZ, RZ, RZ ;  /* 0x000000ffff297224 */ /* 0x000fc800078e00ff */
[----:B------:R-:W0:Y:S01]  /*5800*/  LDS R60, [R60] ;  /* 0x000000003c3c7984 */ /* 0x000e220000000800 */
[----:B------:R-:W-:Y:S05]  /*5810*/  @!P4 BRA `(.L_x_54407) ;  /* 0x000000000010c947 */ /* 0x000fea0003800000 */
[----:B------:R-:W-:-:S03]  /*5820*/  UMOV UR4, 0xffffffff ;  /* 0xffffffff00047882 */ /* 0x000fc60000000000 */
[----:B------:R-:W-:Y:S05]  /*5830*/  BRA.DIV UR4, `(.L_x_54408) ;  /* 0x00000026049c7947 */ /* 0x000fea000b800000 */
[----:B0-----:R0:W2:Y:S02]  /*5840*/  SHFL.IDX PT, R41, R60, R24, R43 ;  /* 0x000000183c297389 */ /* 0x0010a400000e002b */
.L_x_54543:
[----:B-12---:R-:W-:-:S07]  /*5850*/  IMAD R41, R20, R41, RZ ;  /* 0x0000002914297224 */ /* 0x006fce00078e02ff */
.L_x_54407:
[----:B------:R-:W-:Y:S05]  /*5860*/  @!P3 BRA `(.L_x_54409) ;  /* 0x000000000010b947 */ /* 0x000fea0003800000 */
[----:B------:R-:W-:-:S03]  /*5870*/  UMOV UR4, 0xffffffff ;  /* 0xffffffff00047882 */ /* 0x000fc60000000000 */
[----:B------:R-:W-:Y:S05]  /*5880*/  BRA.DIV UR4, `(.L_x_54410) ;  /* 0x0000002604a47947 */ /* 0x000fea000b800000 */
[----:B0-----:R0:W2:Y:S02]  /*5890*/  SHFL.IDX PT, R31, R60, R33, R43 ;  /* 0x000000213c1f7389 */ /* 0x0010a400000e002b */
.L_x_54546:
[----:B--23--:R-:W-:-:S07]  /*58a0*/  IMAD R41, R19, R31, R41 ;  /* 0x0000001f13297224 */ /* 0x00cfce00078e0229 */
.L_x_54409:
[----:B------:R-:W-:Y:S05]  /*58b0*/  @!P2 BRA `(.L_x_54411) ;  /* 0x000000000010a947 */ /* 0x000fea0003800000 */
[----:B------:R-:W-:-:S03]  /*58c0*/  UMOV UR4, 0xffffffff ;  /* 0xffffffff00047882 */ /* 0x000fc60000000000 */
[----:B------:R-:W-:Y:S05]  /*58d0*/  BRA.DIV UR4, `(.L_x_54412) ;  /* 0x0000002604b07947 */ /* 0x000fea000b800000 */
[----:B0-----:R0:W2:Y:S02]  /*58e0*/  SHFL.IDX PT, R31, R60, R29, R43 ;  /* 0x0000001d3c1f7389 */ /* 0x0010a400000e002b */
.L_x_54549:
[----:B--2---:R-:W-:-:S07]  /*58f0*/  IMAD R41, R18, R31, R41 ;  /* 0x0000001f12297224 */ /* 0x004fce00078e0229 */
.L_x_54411:
[----:B------:R-:W-:Y:S05]  /*5900*/  @!P1 BRA `(.L_x_54413) ;  /* 0x0000000000109947 */ /* 0x000fea0003800000 */
[----:B------:R-:W-:-:S03]  /*5910*/  UMOV UR4, 0xffffffff ;  /* 0xffffffff00047882 */ /* 0x000fc60000000000 */
[----:B------:R-:W-:Y:S05]  /*5920*/  BRA.DIV UR4, `(.L_x_54414) ;  /* 0x0000002604bc7947 */ /* 0x000fea000b800000 */
[----:B0-----:R0:W2:Y:S02]  /*5930*/  SHFL.IDX PT, R31, R60, R27, R43 ;  /* 0x0000001b3c1f7389 */ /* 0x0010a400000e002b */
.L_x_54552:
[----:B--2---:R-:W-:-:S07]  /*5940*/  IMAD R41, R17, R31, R41 ;  /* 0x0000001f11297224 */ /* 0x004fce00078e0229 */
.L_x_54413:
[----:B------:R-:W-:Y:S05]  /*5950*/  @!P0 BRA `(.L_x_54415) ;  /* 0x0000000000108947 */ /* 0x000fea0003800000 */
[----:B------:R-:W-:-:S03]  /*5960*/  UMOV UR4, 0xffffffff ;  /* 0xffffffff00047882 */ /* 0x000fc60000000000 */
[----:B------:R-:W-:Y:S05]  /*5970*/  BRA.DIV UR4, `(.L_x_54416) ;  /* 0x0000002604c87947 */ /* 0x000fea000b800000 */
[----:B0-----:R0:W2:Y:S02]  /*5980*/  SHFL.IDX PT, R31, R60, R25, R43 ;  /* 0x000000193c1f7389 */ /* 0x0010a400000e002b */
.L_x_54555:
[----:B--2---:R-:W-:-:S07]  /*5990*/  IMAD R41, R16, R31, R41 ;  /* 0x0000001f10297224 */ /* 0x004fce00078e0229 */
.L_x_54415:
[----:B------:R-:W2:Y:S02]  /*59a0*/  LDCU UR4, c[0x0][0x3ac] ;  /* 0x00007580ff0477ac */ /* 0x000ea40008000800 */
[----:B--2---:R-:W-:-:S05]  /*59b0*/  IMAD.U32 R54, RZ, RZ, UR4 ;  /* 0x00000004ff367e24 */ /* 0x004fca000f8e00ff */
[----:B------:R-:W-:-:S13]  /*59c0*/  ISETP.GE.AND P6, PT, R54, 0x6, PT ;  /* 0x000000063600780c */ /* 0x000fda0003fc6270 */
[----:B------:R-:W-:Y:S05]  /*59d0*/  @!P6 BRA `(.L_x_54417) ;  /* 0x000000000010e947 */ /* 0x000fea0003800000 */
[----:B------:R-:W-:-:S03]  /*59e0*/  UMOV UR4, 0xffffffff ;  /* 0xffffffff00047882 */ /* 0x000fc60000000000 */
[----:B------:R-:W-:Y:S05]  /*59f0*/  BRA.DIV UR4, `(.L_x_54418) ;  /* 0x0000002604c87947 */ /* 0x000fea000b800000 */
[----:B0-----:R0:W2:Y:S02]  /*5a00*/  SHFL.IDX PT, R31, R60, R58, R43 ;  /* 0x0000003a3c1f7389 */ /* 0x0010a400000e002b */
.L_x_54558:
[----:B--2---:R-:W-:-:S07]  /*5a10*/  IMAD R41, R15, R31, R41 ;  /* 0x0000001f0f297224 */ /* 0x004fce00078e0229 */
.L_x_54417:
[----:B------:R-:W-:-:S13]  /*5a20*/  ISETP.GE.AND P6, PT, R54, 0x7, PT ;  /* 0x000000073600780c */ /* 0x000fda0003fc6270 */
[----:B------:R-:W-:Y:S05]  /*5a30*/  @!P6 BRA `(.L_x_54419) ;  /* 0x000000000010e947 */ /* 0x000fea0003800000 */
[----:B------:R-:W-:-:S03]  /*5a40*/  UMOV UR4, 0xffffffff ;  /* 0xffffffff00047882 */ /* 0x000fc60000000000 */
[----:B------:R-:W-:Y:S05]  /*5a50*/  BRA.DIV UR4, `(.L_x_54420) ;  /* 0x0000002604d07947 */ /* 0x000fea000b800000 */
[----:B0-----:R0:W2:Y:S02]  /*5a60*/  SHFL.IDX PT, R31, R60, R56, R43 ;  /* 0x000000383c1f7389 */ /* 0x0010a400000e002b */
.L_x_54561:
[----:B--2---:R-:W-:-:S07]  /*5a70*/  IMAD R41, R14, R31, R41 ;  /* 0x0000001f0e297224 */ /* 0x004fce00078e0229 */
.L_x_54419:
[----:B------:R-:W-:-:S13]  /*5a80*/  ISETP.GE.AND P6, PT, R54, 0x8, PT ;  /* 0x000000083600780c */ /* 0x000fda0003fc6270 */
[----:B------:R-:W-:Y:S05]  /*5a90*/  @!P6 BRA `(.L_x_54421) ;  /* 0x000000000010e947 */ /* 0x000fea0003800000 */
[----:B------:R-:W-:-:S03]  /*5aa0*/  UMOV UR4, 0xffffffff ;  /* 0xffffffff00047882 */ /* 0x000fc60000000000 */
[----:B------:R-:W-:Y:S05]  /*5ab0*/  BRA.DIV UR4, `(.L_x_54422) ;  /* 0x0000002604d87947 */ /* 0x000fea000b800000 */
[----:B0-----:R0:W2:Y:S02]  /*5ac0*/  SHFL.IDX PT, R31, R60, R42, R43 ;  /* 0x0000002a3c1f7389 */ /* 0x0010a400000e002b */
.L_x_54564:
[----:B--2---:R-:W-:-:S07]  /*5ad0*/  IMAD R41, R13, R31, R41 ;  /* 0x0000001f0d297224 */ /* 0x004fce00078e0229 */
.L_x_54421:
[----:B------:R-:W-:-:S13]  /*5ae0*/  ISETP.GE.AND P6, PT, R54, 0x9, PT ;  /* 0x000000093600780c */ /* 0x000fda0003fc6270 */
[----:B------:R-:W-:Y:S05]  /*5af0*/  @!P6 BRA `(.L_x_54423) ;  /* 0x000000000010e947 */ /* 0x000fea0003800000 */
[----:B------:R-:W-:-:S03]  /*5b00*/  UMOV UR4, 0xffffffff ;  /* 0xffffffff00047882 */ /* 0x000fc60000000000 */
[----:B------:R-:W-:Y:S05]  /*5b10*/  BRA.DIV UR4, `(.L_x_54424) ;  /* 0x0000002604e07947 */ /* 0x000fea000b800000 */
[----:B0-----:R0:W2:Y:S02]  /*5b20*/  SHFL.IDX PT, R31, R60, R40, R43 ;  /* 0x000000283c1f7389 */ /* 0x0010a400000e002b */
.L_x_54567:
[----:B--2---:R-:W-:-:S07]  /*5b30*/  IMAD R41, R12, R31, R41 ;  /* 0x0000001f0c297224 */ /* 0x004fce00078e0229 */
.L_x_54423:
[----:B------:R-:W-:-:S13]  /*5b40*/  ISETP.GE.AND P6, PT, R54, 0xa, PT ;  /* 0x0000000a3600780c */ /* 0x000fda0003fc6270 */
[----:B------:R-:W-:Y:S05]  /*5b50*/  @!P6 BRA `(.L_x_54425) ;  /* 0x000000000010e947 */ /* 0x000fea0003800000 */
[----:B------:R-:W-:-:S03]  /*5b60*/  UMOV UR4, 0xffffffff ;  /* 0xffffffff00047882 */ /* 0x000fc60000000000 */
[----:B------:R-:W-:Y:S05]  /*5b70*/  BRA.DIV UR4, `(.L_x_54426) ;  /* 0x0000002604e87947 */ /* 0x000fea000b800000 */
[----:B0-----:R0:W2:Y:S02]  /*5b80*/  SHFL.IDX PT, R31, R60, R38, R43 ;  /* 0x000000263c1f7389 */ /* 0x0010a400000e002b */
.L_x_54570:
[----:B--2---:R-:W-:-:S07]  /*5b90*/  IMAD R41, R11, R31, R41 ;  /* 0x0000001f0b297224 */ /* 0x004fce00078e0229 */
.L_x_54425:
[----:B------:R-:W-:-:S13]  /*5ba0*/  ISETP.GE.AND P6, PT, R54, 0xb, PT ;  /* 0x0000000b3600780c */ /* 0x000fda0003fc6270 */
[----:B------:R-:W-:Y:S05]  /*5bb0*/  @!P6 BRA `(.L_x_54427) ;  /* 0x000000000010e947 */ /* 0x000fea0003800000 */
[----:B------:R-:W-:-:S03]  /*5bc0*/  UMOV UR4, 0xffffffff ;  /* 0xffffffff00047882 */ /* 0x000fc60000000000 */
[----:B------:R-:W-:Y:S05]  /*5bd0*/  BRA.DIV UR4, `(.L_x_54428) ;  /* 0x0000002604f07947 */ /* 0x000fea000b800000 */
[----:B0-----:R0:W2:Y:S02]  /*5be0*/  SHFL.IDX PT, R31, R60, R36, R43 ;  /* 0x000000243c1f7389 */ /* 0x0010a400000e002b */
.L_x_54573:
[----:B--2---:R-:W-:-:S07]  /*5bf0*/  IMAD R41, R10, R31, R41 ;  /* 0x0000001f0a297224 */ /* 0x004fce00078e0229 */
.L_x_54427:
[----:B------:R-:W-:-:S13]  /*5c00*/  ISETP.GE.AND P6, PT, R54, 0xc, PT ;  /* 0x0000000c3600780c */ /* 0x000fda0003fc6270 */
[----:B------:R-:W-:Y:S05]  /*5c10*/  @!P6 BRA `(.L_x_54429) ;  /* 0x000000000010e947 */ /* 0x000fea0003800000 */
[----:B------:R-:W-:-:S03]  /*5c20*/  UMOV UR4, 0xffffffff ;  /* 0xffffffff00047882 */ /* 0x000fc60000000000 */
[----:B------:R-:W-:Y:S05]  /*5c30*/  BRA.DIV UR4, `(.L_x_54430) ;  /* 0x0000002604f87947 */ /* 0x000fea000b800000 */
[----:B0-----:R0:W2:Y:S02]  /*5c40*/  SHFL.IDX PT, R31, R60, R34, R43 ;  /* 0x000000223c1f7389 */ /* 0x0010a400000e002b */
.L_x_54576:
[----:B--2---:R-:W-:-:S07]  /*5c50*/  IMAD R41, R9, R31, R41 ;  /* 0x0000001f09297224 */ /* 0x004fce00078e0229 */
.L_x_54429:
[----:B------:R-:W-:-:S13]  /*5c60*/  ISETP.GE.AND P6, PT, R54, 0xd, PT ;  /* 0x0000000d3600780c */ /* 0x000fda0003fc6270 */
[----:B------:R-:W-:Y:S05]  /*5c70*/  @!P6 BRA `(.L_x_54431) ;  /* 0x000000000010e947 */ /* 0x000fea0003800000 */
[----:B------:R-:W-:-:S03]  /*5c80*/  UMOV UR4, 0xffffffff ;  /* 0xffffffff00047882 */ /* 0x000fc60000000000 */
[----:B------:R-:W-:Y:S05]  /*5c90*/  BRA.DIV UR4, `(.L_x_54432) ;  /* 0x0000002a04007947 */ /* 0x000fea000b800000 */
[----:B0-----:R0:W2:Y:S02]  /*5ca0*/  SHFL.IDX PT, R31, R60, R32, R43 ;  /* 0x000000203c1f7389 */ /* 0x0010a400000e002b */
.L_x_54579:
[----:B--2---:R-:W-:-:S07]  /*5cb0*/  IMAD R41, R8, R31, R41 ;  /* 0x0000001f08297224 */ /* 0x004fce00078e0229 */
.L_x_54431:
[----:B------:R-:W-:-:S13]  /*5cc0*/  ISETP.GE.AND P6, PT, R54, 0xe, PT ;  /* 0x0000000e3600780c */ /* 0x000fda0003fc6270 */
[----:B------:R-:W-:Y:S05]  /*5cd0*/  @!P6 BRA `(.L_x_54433) ;  /* 0x000000000010e947 */ /* 0x000fea0003800000 */
[----:B------:R-:W-:-:S03]  /*5ce0*/  UMOV UR4, 0xffffffff ;  /* 0xffffffff00047882 */ /* 0x000fc60000000000 */
[----:B------:R-:W-:Y:S05]  /*5cf0*/  BRA.DIV UR4, `(.L_x_54434) ;  /* 0x0000002a04087947 */ /* 0x000fea000b800000 */
[----:B0-----:R0:W2:Y:S02]  /*5d00*/  SHFL.IDX PT, R31, R60, R28, R43 ;  /* 0x0000001c3c1f7389 */ /* 0x0010a400000e002b */
.L_x_54582:
[----:B--2---:R-:W-:-:S07]  /*5d10*/  IMAD R41, R7, R31, R41 ;  /* 0x0000001f07297224 */ /* 0x004fce00078e0229 */
.L_x_54433:
[----:B------:R-:W-:-:S13]  /*5d20*/  ISETP.GE.AND P6, PT, R54, 0xf, PT ;  /* 0x0000000f3600780c */ /* 0x000fda0003fc6270 */
[----:B------:R-:W-:Y:S05]  /*5d30*/  @!P6 BRA `(.L_x_54435) ;  /* 0x000000000010e947 */ /* 0x000fea0003800000 */
[----:B------:R-:W-:-:S03]  /*5d40*/  UMOV UR4, 0xffffffff ;  /* 0xffffffff00047882 */ /* 0x000fc60000000000 */
[----:B------:R-:W-:Y:S05]  /*5d50*/  BRA.DIV UR4, `(.L_x_54436) ;  /* 0x0000002a04107947 */ /* 0x000fea000b800000 */
[----:B0-----:R0:W2:Y:S02]  /*5d60*/  SHFL.IDX PT, R31, R60, R26, R43 ;  /* 0x0000001a3c1f7389 */ /* 0x0010a400000e002b */
.L_x_54585:
[----:B--2---:R-:W-:-:S07]  /*5d70*/  IMAD R41, R6, R31, R41 ;  /* 0x0000001f06297224 */ /* 0x004fce00078e0229 */
.L_x_54435:
[----:B------:R-:W-:-:S13]  /*5d80*/  ISETP.GE.AND P6, PT, R54, 0x10, PT ;  /* 0x000000103600780c */ /* 0x000fda0003fc6270 */
[----:B------:R-:W-:Y:S05]  /*5d90*/  @!P6 BRA `(.L_x_54437) ;  /* 0x000000000010e947 */ /* 0x000fea0003800000 */
[----:B------:R-:W-:-:S03]  /*5da0*/  UMOV UR4, 0xffffffff ;  /* 0xffffffff00047882 */ /* 0x000fc60000000000 */
[----:B------:R-:W-:Y:S05]  /*5db0*/  BRA.DIV UR4, `(.L_x_54438) ;  /* 0x0000002a04187947 */ /* 0x000fea000b800000 */
[----:B0-----:R0:W2:Y:S02]  /*5dc0*/  SHFL.IDX PT, R31, R60, R35, R43 ;  /* 0x000000233c1f7389 */ /* 0x0010a400000e002b */
.L_x_54588:
[----:B--2---:R-:W-:-:S07]  /*5dd0*/  IMAD R41, R5, R31, R41 ;  /* 0x0000001f05297224 */ /* 0x004fce00078e0229 */
.L_x_54437:
[----:B------:R-:W-:-:S07]  /*5de0*/  IMAD.MOV.U32 R2, RZ, RZ, R4 ;  /* 0x000000ffff027224 */ /* 0x000fce00078e0004 */
.L_x_54439:
        /* <DEDUP_REMOVED lines=35> */
.L_x_54406:
[----:B------:R-:W-:Y:S05]  /*6020*/  @!P5 BRA `(.L_x_54441) ;  /* 0xffffffe800a8d947 */ /* 0x000fea000383ffff */
.L_x_54282:
        /* <DEDUP_REMOVED lines=81> */
.L_x_54444:
        /* <DEDUP_REMOVED lines=27> */
.L_x_54443:
[----:B------:R-:W-:Y:S05]  /*66f0*/  BSYNC.RECONVERGENT B0 ;  /* 0x0000000000007941 */ /* 0x000fea0003800200 */
.L_x_54442:
        /* <DEDUP_REMOVED lines=21> */
.L_x_54445:
        /* <DEDUP_REMOVED lines=102> */
.L_x_54304:
[----:B------:R-:W-:Y:S01]  /*6eb0*/  BSSY B2, `(.L_x_54446) ;  /* 0x0000006000027945 */ /* 0x000fe20003800000 */
[----:B------:R-:W-:Y:S02]  /*6ec0*/  IMAD.MOV.U32 R30, RZ, RZ, R20 ;  /* 0x000000ffff1e7224 */ /* 0x000fe400078e0014 */
[----:B------:R-:W-:-:S07]  /*6ed0*/  IMAD.MOV.U32 R31, RZ, RZ, -0x1 ;  /* 0xffffffffff1f7424 */ /* 0x000fce00078e00ff */
[----:B01234-:R-:W-:Y:S05]  /*6ee0*/  WARPSYNC.COLLECTIVE R31, `(.L_x_54447) ;  /* 0x000000001f087348 */ /* 0x01ffea0003c00000 */
[----:B-1----:R1:W0:Y:S02]  /*6ef0*/  SHFL.IDX P6, R31, R60, R30, R43 ;  /* 0x0000001e3c1f7389 */ /* 0x00222400000c002b */
[----:B01234-:R-:W-:Y:S05]  /*6f00*/  ENDCOLLECTIVE ;  /* 0x000000000000791b */ /* 0x01ffea0003800000 */
.L_x_54447:
[----:B------:R-:W-:Y:S05]  /*6f10*/  BSYNC B2 ;  /* 0x0000000000027941 */ /* 0x000fea0003800000 */
.L_x_54446:
[----:B------:R-:W-:Y:S05]  /*6f20*/  BRA `(.L_x_54448) ;  /* 0xffffffb400bc7947 */ /* 0x000fea000383ffff */
.L_x_54306:
[----:B------:R-:W-:Y:S01]  /*6f30*/  BSSY B2, `(.L_x_54449) ;  /* 0x0000006000027945 */ /* 0x000fe20003800000 */
[----:B------:R-:W-:Y:S01]  /*6f40*/  MOV R30, R42 ;  /* 0x0000002a001e7202 */ /* 0x000fe20000000f00 */
[----:B------:R-:W-:-:S07]  /*6f50*/  IMAD.MOV.U32 R31, RZ, RZ, -0x1 ;  /* 0xffffffffff1f7424 */ /* 0x000fce00078e00ff */
[----:B01234-:R-:W-:Y:S05]  /*6f60*/  WARPSYNC.COLLECTIVE R31, `(.L_x_54450) ;  /* 0x000000001f087348 */ /* 0x01ffea0003c00000 */
[----:B-1----:R1:W0:Y:S02]  /*6f70*/  SHFL.IDX P6, R31, R60, R30, R43 ;  /* 0x0000001e3c1f7389 */ /* 0x00222400000c002b */
[----:B01234-:R-:W-:Y:S05]  /*6f80*/  ENDCOLLECTIVE ;  /* 0x000000000000791b */ /* 0x01ffea0003800000 */
.L_x_54450:
[----:B------:R-:W-:Y:S05]  /*6f90*/  BSYNC B2 ;  /* 0x0000000000027941 */ /* 0x000fea0003800000 */
.L_x_54449:
[----:B------:R-:W-:Y:S05]  /*6fa0*/  BRA `(.L_x_54451) ;  /* 0xffffffb400b07947 */ /* 0x000fea000383ffff */
.L_x_54308:
[----:B------:R-:W-:Y:S01]  /*6fb0*/  BSSY B2, `(.L_x_54452) ;  /* 0x0000006000027945 */ /* 0x000fe20003800000 */
[----:B------:R-:W-:Y:S02]  /*6fc0*/  IMAD.MOV.U32 R30, RZ, RZ, R41 ;  /* 0x000000ffff1e7224 */ /* 0x000fe400078e0029 */
[----:B------:R-:W-:-:S07]  /*6fd0*/  IMAD.MOV.U32 R31, RZ, RZ, -0x1 ;  /* 0xffffffffff1f7424 */ /* 0x000fce00078e00ff */
[----:B01234-:R-:W-:Y:S05]  /*6fe0*/  WARPSYNC.COLLECTIVE R31, `(.L_x_54453) ;  /* 0x000000001f087348 */ /* 0x01ffea0003c00000 */
[----:B-1----:R1:W0:Y:S02]  /*6ff0*/  SHFL.IDX P6, R31, R60, R30, R43 ;  /* 0x0000001e3c1f7389 */ /* 0x00222400000c002b */
[----:B01234-:R-:W-:Y:S05]  /*7000*/  ENDCOLLECTIVE ;  /* 0x000000000000791b */ /* 0x01ffea0003800000 */
.L_x_54453:
[----:B------:R-:W-:Y:S05]  /*7010*/  BSYNC B2 ;  /* 0x0000000000027941 */ /* 0x000fea0003800000 */
.L_x_54452:
[----:B------:R-:W-:Y:S05]  /*7020*/  BRA `(.L_x_54454) ;  /* 0xffffffb400a47947 */ /* 0x000fea000383ffff */
.L_x_54310:
[----:B------:R-:W-:Y:S01]  /*7030*/  BSSY B2, `(.L_x_54455) ;  /* 0x0000006000027945 */ /* 0x000fe20003800000 */
[----:B------:R-:W-:Y:S02]  /*7040*/  IMAD.MOV.U32 R30, RZ, RZ, R40 ;  /* 0x000000ffff1e7224 */ /* 0x000fe400078e0028 */
[----:B------:R-:W-:-:S07]  /*7050*/  IMAD.MOV.U32 R31, RZ, RZ, -0x1 ;  /* 0xffffffffff1f7424 */ /* 0x000fce00078e00ff */
[----:B01234-:R-:W-:Y:S05]  /*7060*/  WARPSYNC.COLLECTIVE R31, `(.L_x_54456) ;  /* 0x000000001f087348 */ /* 0x01ffea0003c00000 */
[----:B-1----:R1:W0:Y:S02]  /*7070*/  SHFL.IDX P6, R31, R60, R30, R43 ;  /* 0x0000001e3c1f7389 */ /* 0x00222400000c002b */
[----:B01234-:R-:W-:Y:S05]  /*7080*/  ENDCOLLECTIVE ;  /* 0x000000000000791b */ /* 0x01ffea0003800000 */
.L_x_54456:
[----:B------:R-:W-:Y:S05]  /*7090*/  BSYNC B2 ;  /* 0x0000000000027941 */ /* 0x000fea0003800000 */
.L_x_54455:
[----:B------:R-:W-:Y:S05]  /*70a0*/  BRA `(.L_x_54457) ;  /* 0xffffffb400987947 */ /* 0x000fea000383ffff */
.L_x_54312:
[----:B------:R-:W-:Y:S01]  /*70b0*/  BSSY B2, `(.L_x_54458) ;  /* 0x0000006000027945 */ /* 0x000fe20003800000 */
[----:B------:R-:W-:Y:S02]  /*70c0*/  IMAD.MOV.U32 R30, RZ, RZ, R39 ;  /* 0x000000ffff1e7224 */ /* 0x000fe400078e0027 */
[----:B------:R-:W-:-:S07]  /*70d0*/  IMAD.MOV.U32 R31, RZ, RZ, -0x1 ;  /* 0xffffffffff1f7424 */ /* 0x000fce00078e00ff */
[----:B01234-:R-:W-:Y:S05]  /*70e0*/  WARPSYNC.COLLECTIVE R31, `(.L_x_54459) ;  /* 0x000000001f087348 */ /* 0x01ffea0003c00000 */
[----:B-1----:R1:W0:Y:S02]  /*70f0*/  SHFL.IDX P6, R31, R60, R30, R43 ;  /* 0x0000001e3c1f7389 */ /* 0x00222400000c002b */
[----:B01234-:R-:W-:Y:S05]  /*7100*/  ENDCOLLECTIVE ;  /* 0x000000000000791b */ /* 0x01ffea0003800000 */
.L_x_54459:
[----:B------:R-:W-:Y:S05]  /*7110*/  BSYNC B2 ;  /* 0x0000000000027941 */ /* 0x000fea0003800000 */
.L_x_54458:
[----:B------:R-:W-:Y:S05]  /*7120*/  BRA `(.L_x_54460) ;  /* 0xffffffb4008c7947 */ /* 0x000fea000383ffff */
.L_x_54314:
[----:B------:R-:W-:Y:S01]  /*7130*/  BSSY B2, `(.L_x_54461) ;  /* 0x0000006000027945 */ /* 0x000fe20003800000 */
[----:B------:R-:W-:Y:S01]  /*7140*/  MOV R30, R38 ;  /* 0x00000026001e7202 */ /* 0x000fe20000000f00 */
[----:B------:R-:W-:-:S07]  /*7150*/  IMAD.MOV.U32 R31, RZ, RZ, -0x1 ;  /* 0xffffffffff1f7424 */ /* 0x000fce00078e00ff */
[----:B01234-:R-:W-:Y:S05]  /*7160*/  WARPSYNC.COLLECTIVE R31, `(.L_x_54462) ;  /* 0x000000001f087348 */ /* 0x01ffea0003c00000 */
[----:B-1----:R1:W0:Y:S02]  /*7170*/  SHFL.IDX P6, R31, R60, R30, R43 ;  /* 0x0000001e3c1f7389 */ /* 0x00222400000c002b */
[----:B01234-:R-:W-:Y:S05]  /*7180*/  ENDCOLLECTIVE ;  /* 0x000000000000791b */ /* 0x01ffea0003800000 */
.L_x_54462:
[----:B------:R-:W-:Y:S05]  /*7190*/  BSYNC B2 ;  /* 0x0000000000027941 */ /* 0x000fea0003800000 */
.L_x_54461:
[----:B------:R-:W-:Y:S05]  /*71a0*/  BRA `(.L_x_54463) ;  /* 0xffffffb400807947 */ /* 0x000fea000383ffff */
.L_x_54316:
[----:B------:R-:W-:Y:S01]  /*71b0*/  BSSY B2, `(.L_x_54464) ;  /* 0x0000006000027945 */ /* 0x000fe20003800000 */
[----:B------:R-:W-:Y:S02]  /*71c0*/  IMAD.MOV.U32 R30, RZ, RZ, R37 ;  /* 0x000000ffff1e7224 */ /* 0x000fe400078e0025 */
[----:B------:R-:W-:-:S07]  /*71d0*/  IMAD.MOV.U32 R31, RZ, RZ, -0x1 ;  /* 0xffffffffff1f7424 */ /* 0x000fce00078e00ff */
[----:B01234-:R-:W-:Y:S05]  /*71e0*/  WARPSYNC.COLLECTIVE R31, `(.L_x_54465) ;  /* 0x000000001f087348 */ /* 0x01ffea0003c00000 */
[----:B-1----:R1:W0:Y:S02]  /*71f0*/  SHFL.IDX P6, R31, R60, R30, R43 ;  /* 0x0000001e3c1f7389 */ /* 0x00222400000c002b */
[----:B01234-:R-:W-:Y:S05]  /*7200*/  ENDCOLLECTIVE ;  /* 0x000000000000791b */ /* 0x01ffea0003800000 */
.L_x_54465:
[----:B------:R-:W-:Y:S05]  /*7210*/  BSYNC B2 ;  /* 0x0000000000027941 */ /* 0x000fea0003800000 */
.L_x_54464:
[----:B------:R-:W-:Y:S05]  /*7220*/  BRA `(.L_x_54466) ;  /* 0xffffffb400807947 */ /* 0x000fea000383ffff */
.L_x_54318:
[----:B------:R-:W-:Y:S01]  /*7230*/  BSSY B2, `(.L_x_54467) ;  /* 0x0000006000027945 */ /* 0x000fe20003800000 */
[----:B------:R-:W-:Y:S02]  /*7240*/  IMAD.MOV.U32 R30, RZ, RZ, R36 ;  /* 0x000000ffff1e7224 */ /* 0x000fe400078e0024 */
[----:B------:R-:W-:-:S07]  /*7250*/  IMAD.MOV.U32 R31, RZ, RZ, -0x1 ;  /* 0xffffffffff1f7424 */ /* 0x000fce00078e00ff */
[----:B01234-:R-:W-:Y:S05]  /*7260*/  WARPSYNC.COLLECTIVE R31, `(.L_x_54468) ;  /* 0x000000001f087348 */ /* 0x01ffea0003c00000 */
[----:B-1----:R1:W0:Y:S02]  /*7270*/  SHFL.IDX P6, R31, R60, R30, R43 ;  /* 0x0000001e3c1f7389 */ /* 0x00222400000c002b */
[----:B01234-:R-:W-:Y:S05]  /*7280*/  ENDCOLLECTIVE ;  /* 0x000000000000791b */ /* 0x01ffea0003800000 */
.L_x_54468:
[----:B------:R-:W-:Y:S05]  /*7290*/  BSYNC B2 ;  /* 0x0000000000027941 */ /* 0x000fea0003800000 */
.L_x_54467:
[----:B------:R-:W-:Y:S05]  /*72a0*/  BRA `(.L_x_54469) ;  /* 0xffffffb400787947 */ /* 0x000fea000383ffff */
.L_x_54320:
[----:B------:R-:W-:Y:S01]  /*72b0*/  BSSY B2, `(.L_x_54470) ;  /* 0x0000006000027945 */ /* 0x000fe20003800000 */
[----:B------:R-:W-:Y:S02]  /*72c0*/  IMAD.MOV.U32 R30, RZ, RZ, R35 ;  /* 0x000000ffff1e7224 */ /* 0x000fe400078e0023 */
[----:B------:R-:W-:-:S07]  /*72d0*/  IMAD.MOV.U32 R31, RZ, RZ, -0x1 ;  /* 0xffffffffff1f7424 */ /* 0x000fce00078e00ff */
[----:B01234-:R-:W-:Y:S05]  /*72e0*/  WARPSYNC.COLLECTIVE R31, `(.L_x_54471) ;  /* 0x000000001f087348 */ /* 0x01ffea0003c00000 */
[----:B-1----:R1:W0:Y:S02]  /*72f0*/  SHFL.IDX P6, R31, R60, R30, R43 ;  /* 0x0000001e3c1f7389 */ /* 0x00222400000c002b */
[----:B01234-:R-:W-:Y:S05]  /*7300*/  ENDCOLLECTIVE ;  /* 0x000000000000791b */ /* 0x01ffea0003800000 */
.L_x_54471:
[----:B------:R-:W-:Y:S05]  /*7310*/  BSYNC B2 ;  /* 0x0000000000027941 */ /* 0x000fea0003800000 */
.L_x_54470:
[----:B------:R-:W-:Y:S05]  /*7320*/  BRA `(.L_x_54472) ;  /* 0xffffffb400707947 */ /* 0x000fea000383ffff */
.L_x_54322:
[----:B------:R-:W-:Y:S01]  /*7330*/  BSSY B2, `(.L_x_54473) ;  /* 0x0000006000027945 */ /* 0x000fe20003800000 */
[----:B------:R-:W-:Y:S01]  /*7340*/  MOV R30, R34 ;  /* 0x00000022001e7202 */ /* 0x000fe20000000f00 */
[----:B------:R-:W-:-:S07]  /*7350*/  IMAD.MOV.U32 R31, RZ, RZ, -0x1 ;  /* 0xffffffffff1f7424 */ /* 0x000fce00078e00ff */
[----:B01234-:R-:W-:Y:S05]  /*7360*/  WARPSYNC.COLLECTIVE R31, `(.L_x_54474) ;  /* 0x000000001f087348 */ /* 0x01ffea0003c00000 */
[----:B-1----:R1:W0:Y:S02]  /*7370*/  SHFL.IDX P6, R31, R60, R30, R43 ;  /* 0x0000001e3c1f7389 */ /* 0x00222400000c002b */
[----:B01234-:R-:W-:Y:S05]  /*7380*/  ENDCOLLECTIVE ;  /* 0x000000000000791b */ /* 0x01ffea0003800000 */
.L_x_54474:
[----:B------:R-:W-:Y:S05]  /*7390*/  BSYNC B2 ;  /* 0x0000000000027941 */ /* 0x000fea0003800000 */
.L_x_54473:
[----:B------:R-:W-:Y:S05]  /*73a0*/  BRA `(.L_x_54475) ;  /* 0xffffffb400687947 */ /* 0x000fea000383ffff */
.L_x_54324:
[----:B------:R-:W-:Y:S01]  /*73b0*/  BSSY B2, `(.L_x_54476) ;  /* 0x0000006000027945 */ /* 0x000fe20003800000 */
[----:B------:R-:W-:Y:S02]  /*73c0*/  IMAD.MOV.U32 R30, RZ, RZ, R33 ;  /* 0x000000ffff1e7224 */ /* 0x000fe400078e0021 */
[----:B------:R-:W-:-:S07]  /*73d0*/  IMAD.MOV.U32 R31, RZ, RZ, -0x1 ;  /* 0xffffffffff1f7424 */ /* 0x000fce00078e00ff */
[----:B01234-:R-:W-:Y:S05]  /*73e0*/  WARPSYNC.COLLECTIVE R31, `(.L_x_54477) ;  /* 0x000000001f087348 */ /* 0x01ffea0003c00000 */
[----:B-1----:R1:W0:Y:S02]  /*73f0*/  SHFL.IDX P6, R31, R60, R30, R43 ;  /* 0x0000001e3c1f7389 */ /* 0x00222400000c002b */
[----:B01234-:R-:W-:Y:S05]  /*7400*/  ENDCOLLECTIVE ;  /* 0x000000000000791b */ /* 0x01ffea0003800000 */
.L_x_54477:
[----:B------:R-:W-:Y:S05]  /*7410*/  BSYNC B2 ;  /* 0x0000000000027941 */ /* 0x000fea0003800000 */
.L_x_54476:
[----:B------:R-:W-:Y:S05]  /*7420*/  BRA `(.L_x_54478) ;  /* 0xffffffb400607947 */ /* 0x000fea000383ffff */
.L_x_54326:
[----:B------:R-:W-:Y:S01]  /*7430*/  BSSY B2, `(.L_x_54479) ;  /* 0x0000006000027945 */ /* 0x000fe20003800000 */
[----:B------:R-:W-:Y:S02]  /*7440*/  IMAD.MOV.U32 R30, RZ, RZ, R32 ;  /* 0x000000ffff1e7224 */ /* 0x000fe400078e0020 */
[----:B------:R-:W-:-:S07]  /*7450*/  IMAD.MOV.U32 R31, RZ, RZ, -0x1 ;  /* 0xffffffffff1f7424 */ /* 0x000fce00078e00ff */
[----:B01234-:R-:W-:Y:S05]  /*7460*/  WARPSYNC.COLLECTIVE R31, `(.L_x_54480) ;  /* 0x000000001f087348 */ /* 0x01ffea0003c00000 */
[----:B-1----:R1:W0:Y:S02]  /*7470*/  SHFL.IDX P6, R31, R60, R30, R43 ;  /* 0x0000001e3c1f7389 */ /* 0x00222400000c002b */
[----:B01234-:R-:W-:Y:S05]  /*7480*/  ENDCOLLECTIVE ;  /* 0x000000000000791b */ /* 0x01ffea0003800000 */
.L_x_54480:
[----:B------:R-:W-:Y:S05]  /*7490*/  BSYNC B2 ;  /* 0x0000000000027941 */ /* 0x000fea0003800000 */
.L_x_54479:
[----:B------:R-:W-:Y:S05]  /*74a0*/  BRA `(.L_x_54481) ;  /* 0xffffffb400587947 */ /* 0x000fea000383ffff */
.L_x_54328:
[----:B------:R-:W-:Y:S01]  /*74b0*/  BSSY B2, `(.L_x_54482) ;  /* 0x0000006000027945 */ /* 0x000fe20003800000 */
[----:B------:R-:W-:Y:S02]  /*74c0*/  IMAD.MOV.U32 R30, RZ, RZ, R29 ;  /* 0x000000ffff1e7224 */ /* 0x000fe400078e001d */
[----:B------:R-:W-:-:S07]  /*74d0*/  IMAD.MOV.U32 R31, RZ, RZ, -0x1 ;  /* 0xffffffffff1f7424 */ /* 0x000fce00078e00ff */
[----:B01234-:R-:W-:Y:S05]  /*74e0*/  WARPSYNC.COLLECTIVE R31, `(.L_x_54483) ;  /* 0x000000001f087348 */ /* 0x01ffea0003c00000 */
[----:B-1----:R1:W0:Y:S02]  /*74f0*/  SHFL.IDX P6, R31, R60, R30, R43 ;  /* 0x0000001e3c1f7389 */ /* 0x00222400000c002b */
[----:B01234-:R-:W-:Y:S05]  /*7500*/  ENDCOLLECTIVE ;  /* 0x000000000000791b */ /* 0x01ffea0003800000 */
.L_x_54483:
[----:B------:R-:W-:Y:S05]  /*7510*/  BSYNC B2 ;  /* 0x0000000000027941 */ /* 0x000fea0003800000 */
.L_x_54482:
[----:B------:R-:W-:Y:S05]  /*7520*/  BRA `(.L_x_54484) ;  /* 0xffffffb400507947 */ /* 0x000fea000383ffff */
.L_x_54330:
[----:B------:R-:W-:Y:S01]  /*7530*/  BSSY B2, `(.L_x_54485) ;  /* 0x0000006000027945 */ /* 0x000fe20003800000 */
[----:B------:R-:W-:Y:S01]  /*7540*/  MOV R30, R28 ;  /* 0x0000001c001e7202 */ /* 0x000fe20000000f00 */
[----:B------:R-:W-:-:S07]  /*7550*/  IMAD.MOV.U32 R31, RZ, RZ, -0x1 ;  /* 0xffffffffff1f7424 */ /* 0x000fce00078e00ff */
[----:B01234-:R-:W-:Y:S05]  /*7560*/  WARPSYNC.COLLECTIVE R31, `(.L_x_54486) ;  /* 0x000000001f087348 */ /* 0x01ffea0003c00000 */
[----:B-1----:R1:W0:Y:S02]  /*7570*/  SHFL.IDX P6, R31, R60, R30, R43 ;  /* 0x0000001e3c1f7389 */ /* 0x00222400000c002b */
[----:B01234-:R-:W-:Y:S05]  /*7580*/  ENDCOLLECTIVE ;  /* 0x000000000000791b */ /* 0x01ffea0003800000 */
.L_x_54486:
[----:B------:R-:W-:Y:S05]  /*7590*/  BSYNC B2 ;  /* 0x0000000000027941 */ /* 0x000fea0003800000 */
.L_x_54485:
[----:B------:R-:W-:Y:S05]  /*75a0*/  BRA `(.L_x_54487) ;  /* 0xffffffb400487947 */ /* 0x000fea000383ffff */
.L_x_54332:
[----:B------:R-:W-:Y:S01]  /*75b0*/  BSSY B2, `(.L_x_54488) ;  /* 0x0000006000027945 */ /* 0x000fe20003800000 */
[----:B------:R-:W-:Y:S02]  /*75c0*/  IMAD.MOV.U32 R30, RZ, RZ, R27 ;  /* 0x000000ffff1e7224 */ /* 0x000fe400078e001b */
[----:B------:R-:W-:-:S07]  /*75d0*/  IMAD.MOV.U32 R31, RZ, RZ, -0x1 ;  /* 0xffffffffff1f7424 */ /* 0x000fce00078e00ff */
[----:B01234-:R-:W-:Y:S05]  /*75e0*/  WARPSYNC.COLLECTIVE R31, `(.L_x_54489) ;  /* 0x000000001f087348 */ /* 0x01ffea0003c00000 */
[----:B-1----:R1:W0:Y:S02]  /*75f0*/  SHFL.IDX P6, R31, R60, R30, R43 ;  /* 0x0000001e3c1f7389 */ /* 0x00222400000c002b */
[----:B01234-:R-:W-:Y:S05]  /*7600*/  ENDCOLLECTIVE ;  /* 0x000000000000791b */ /* 0x01ffea0003800000 */
.L_x_54489:
[----:B------:R-:W-:Y:S05]  /*7610*/  BSYNC B2 ;  /* 0x0000000000027941 */ /* 0x000fea0003800000 */
.L_x_54488:
[----:B------:R-:W-:Y:S05]  /*7620*/  BRA `(.L_x_54490) ;  /* 0xffffffb400407947 */ /* 0x000fea000383ffff */
.L_x_54334:
[----:B------:R-:W-:Y:S01]  /*7630*/  BSSY B2, `(.L_x_54491) ;  /* 0x0000006000027945 */ /* 0x000fe20003800000 */
[----:B------:R-:W-:Y:S02]  /*7640*/  IMAD.MOV.U32 R30, RZ, RZ, R55 ;  /* 0x000000ffff1e7224 */ /* 0x000fe400078e0037 */
[----:B------:R-:W-:-:S07]  /*7650*/  IMAD.MOV.U32 R31, RZ, RZ, -0x1 ;  /* 0xffffffffff1f7424 */ /* 0x000fce00078e00ff */
[----:B01234-:R-:W-:Y:S05]  /*7660*/  WARPSYNC.COLLECTIVE R31, `(.L_x_54492) ;  /* 0x000000001f087348 */ /* 0x01ffea0003c00000 */
[----:B-1----:R1:W0:Y:S02]  /*7670*/  SHFL.IDX P6, R31, R60, R30, R43 ;  /* 0x0000001e3c1f7389 */ /* 0x00222400000c002b */
[----:B01234-:R-:W-:Y:S05]  /*7680*/  ENDCOLLECTIVE ;  /* 0x000000000000791b */ /* 0x01ffea0003800000 */
.L_x_54492:
[----:B------:R-:W-:Y:S05]  /*7690*/  BSYNC B2 ;  /* 0x0000000000027941 */ /* 0x000fea0003800000 */
.L_x_54491:
[----:B------:R-:W-:Y:S05]  /*76a0*/  BRA `(.L_x_54493) ;  /* 0xffffffb400387947 */ /* 0x000fea000383ffff */
.L_x_54357:
[----:B------:R-:W-:Y:S01]  /*76b0*/  BSSY B1, `(.L_x_54494) ;  /* 0x0000006000017945 */ /* 0x000fe20003800000 */
[----:B------:R-:W-:Y:S02]  /*76c0*/  IMAD.MOV.U32 R30, RZ, RZ, R18 ;  /* 0x000000ffff1e7224 */ /* 0x000fe400078e0012 */
[----:B------:R-:W-:-:S07]  /*76d0*/  IMAD.MOV.U32 R31, RZ, RZ, -0x1 ;  /* 0xffffffffff1f7424 */ /* 0x000fce00078e00ff */
[----:B01234-:R-:W-:Y:S05]  /*76e0*/  WARPSYNC.COLLECTIVE R31, `(.L_x_54495) ;  /* 0x000000001f087348 */ /* 0x01ffea0003c00000 */
[----:B0-----:R0:W0:Y:S02]  /*76f0*/  SHFL.IDX P6, R31, R60, R30, R43 ;  /* 0x0000001e3c1f7389 */ /* 0x00102400000c002b */
[----:B01234-:R-:W-:Y:S05]  /*7700*/  ENDCOLLECTIVE ;  /* 0x000000000000791b */ /* 0x01ffea0003800000 */
.L_x_54495:
[----:B------:R-:W-:Y:S05]  /*7710*/  BSYNC B1 ;  /* 0x0000000000017941 */ /* 0x000fea0003800000 */
.L_x_54494:
[----:B------:R-:W-:Y:S05]  /*7720*/  BRA `(.L_x_54496) ;  /* 0xffffffc800587947 */ /* 0x000fea000383ffff */
.L_x_54359:
[----:B------:R-:W-:Y:S01]  /*7730*/  BSSY B1, `(.L_x_54497) ;  /* 0x0000006000017945 */ /* 0x000fe20003800000 */
[----:B------:R-:W-:Y:S01]  /*7740*/  MOV R30, R41 ;  /* 0x00000029001e7202 */ /* 0x000fe20000000f00 */
[----:B------:R-:W-:-:S07]  /*7750*/  IMAD.MOV.U32 R31, RZ, RZ, -0x1 ;  /* 0xffffffffff1f7424 */ /* 0x000fce00078e00ff */
[----:B01234-:R-:W-:Y:S05]  /*7760*/  WARPSYNC.COLLECTIVE R31, `(.L_x_54498) ;  /* 0x000000001f087348 */ /* 0x01ffea0003c00000 */
[----:B0-----:R0:W0:Y:S02]  /*7770*/  SHFL.IDX P6, R31, R60, R30, R43 ;  /* 0x0000001e3c1f7389 */ /* 0x00102400000c002b */
[----:B01234-:R-:W-:Y:S05]  /*7780*/  ENDCOLLECTIVE ;  /* 0x000000000000791b */ /* 0x01ffea0003800000 */
.L_x_54498:
[----:B------:R-:W-:Y:S05]  /*7790*/  BSYNC B1 ;  /* 0x0000000000017941 */ /* 0x000fea0003800000 */
.L_x_54497:
[----:B------:R-:W-:Y:S05]  /*77a0*/  BRA `(.L_x_54499) ;  /* 0xffffffc8004c7947 */ /* 0x000fea000383ffff */
.L_x_54361:
[----:B------:R-:W-:Y:S01]  /*77b0*/  BSSY B1, `(.L_x_54500) ;  /* 0x0000006000017945 */ /* 0x000fe20003800000 */
[----:B------:R-:W-:Y:S02]  /*77c0*/  IMAD.MOV.U32 R30, RZ, RZ, R40 ;  /* 0x000000ffff1e7224 */ /* 0x000fe400078e0028 */
[----:B------:R-:W-:-:S07]  /*77d0*/  IMAD.MOV.U32 R31, RZ, RZ, -0x1 ;  /* 0xffffffffff1f7424 */ /* 0x000fce00078e00ff */
[----:B01234-:R-:W-:Y:S05]  /*77e0*/  WARPSYNC.COLLECTIVE R31, `(.L_x_54501) ;  /* 0x000000001f087348 */ /* 0x01ffea0003c00000 */
[----:B0-----:R0:W0:Y:S02]  /*77f0*/  SHFL.IDX P6, R31, R60, R30, R43 ;  /* 0x0000001e3c1f7389 */ /* 0x00102400000c002b */
[----:B01234-:R-:W-:Y:S05]  /*7800*/  ENDCOLLECTIVE ;  /* 0x000000000000791b */ /* 0x01ffea0003800000 */
.L_x_54501:
[----:B------:R-:W-:Y:S05]  /*7810*/  BSYNC B1 ;  /* 0x0000000000017941 */ /* 0x000fea0003800000 */
.L_x_54500:
[----:B------:R-:W-:Y:S05]  /*7820*/  BRA `(.L_x_54502) ;  /* 0xffffffc800407947 */ /* 0x000fea000383ffff */
.L_x_54363:
[----:B------:R-:W-:Y:S01]  /*7830*/  BSSY B1, `(.L_x_54503) ;  /* 0x0000006000017945 */ /* 0x000fe20003800000 */
[----:B------:R-:W-:Y:S02]  /*7840*/  IMAD.MOV.U32 R30, RZ, RZ, R39 ;  /* 0x000000ffff1e7224 */ /* 0x000fe400078e0027 */
[----:B------:R-:W-:-:S07]  /*7850*/  IMAD.MOV.U32 R31, RZ, RZ, -0x1 ;  /* 0xffffffffff1f7424 */ /* 0x000fce00078e00ff */
[----:B01234-:R-:W-:Y:S05]  /*7860*/  WARPSYNC.COLLECTIVE R31, `(.L_x_54504) ;  /* 0x000000001f087348 */ /* 0x01ffea0003c00000 */
[----:B0-----:R0:W0:Y:S02]  /*7870*/  SHFL.IDX P6, R31, R60, R30, R43 ;  /* 0x0000001e3c1f7389 */ /* 0x00102400000c002b */
[----:B01234-:R-:W-:Y:S05]  /*7880*/  ENDCOLLECTIVE ;  /* 0x000000000000791b */ /* 0x01ffea0003800000 */
.L_x_54504:
[----:B------:R-:W-:Y:S05]  /*7890*/  BSYNC B1 ;  /* 0x0000000000017941 */ /* 0x000fea0003800000 */
.L_x_54503:
[----:B------:R-:W-:Y:S05]  /*78a0*/  BRA `(.L_x_54505) ;  /* 0xffffffc800347947 */ /* 0x000fea000383ffff */
.L_x_54365:
[----:B------:R-:W-:Y:S01]  /*78b0*/  BSSY B1, `(.L_x_54506) ;  /* 0x0000006000017945 */ /* 0x000fe20003800000 */
[----:B------:R-:W-:Y:S02]  /*78c0*/  IMAD.MOV.U32 R30, RZ, RZ, R38 ;  /* 0x000000ffff1e7224 */ /* 0x000fe400078e0026 */
[----:B------:R-:W-:-:S07]  /*78d0*/  IMAD.MOV.U32 R31, RZ, RZ, -0x1 ;  /* 0xffffffffff1f7424 */ /* 0x000fce00078e00ff */
[----:B01234-:R-:W-:Y:S05]  /*78e0*/  WARPSYNC.COLLECTIVE R31, `(.L_x_54507) ;  /* 0x000000001f087348 */ /* 0x01ffea0003c00000 */
[----:B0-----:R0:W0:Y:S02]  /*78f0*/  SHFL.IDX P6, R31, R60, R30, R43 ;  /* 0x0000001e3c1f7389 */ /* 0x00102400000c002b */
[----:B01234-:R-:W-:Y:S05]  /*7900*/  ENDCOLLECTIVE ;  /* 0x000000000000791b */ /* 0x01ffea0003800000 */
.L_x_54507:
[----:B------:R-:W-:Y:S05]  /*7910*/  BSYNC B1 ;  /* 0x0000000000017941 */ /* 0x000fea0003800000 */
.L_x_54506:
[----:B------:R-:W-:Y:S05]  /*7920*/  BRA `(.L_x_54508) ;  /* 0xffffffc800287947 */ /* 0x000fea000383ffff */
.L_x_54367:
[----:B------:R-:W-:Y:S01]  /*7930*/  BSSY B1, `(.L_x_54509) ;  /* 0x0000006000017945 */ /* 0x000fe20003800000 */
[----:B------:R-:W-:Y:S01]  /*7940*/  MOV R30, R37 ;  /* 0x00000025001e7202 */ /* 0x000fe20000000f00 */
[----:B------:R-:W-:-:S07]  /*7950*/  IMAD.MOV.U32 R31, RZ, RZ, -0x1 ;  /* 0xffffffffff1f7424 */ /* 0x000fce00078e00ff */
[----:B01234-:R-:W-:Y:S05]  /*7960*/  WARPSYNC.COLLECTIVE R31, `(.L_x_54510) ;  /* 0x000000001f087348 */ /* 0x01ffea0003c00000 */
[----:B0-----:R0:W0:Y:S02]  /*7970*/  SHFL.IDX P6, R31, R60, R30, R43 ;  /* 0x0000001e3c1f7389 */ /* 0x00102400000c002b */
[----:B01234-:R-:W-:Y:S05]  /*7980*/  ENDCOLLECTIVE ;  /* 0x000000000000791b */ /* 0x01ffea0003800000 */
.L_x_54510:
[----:B------:R-:W-:Y:S05]  /*7990*/  BSYNC B1 ;  /* 0x0000000000017941 */ /* 0x000fea0003800000 */
.L_x_54509:
[----:B------:R-:W-:Y:S05]  /*79a0*/  BRA `(.L_x_54511) ;  /* 0xffffffc8001c7947 */ /* 0x000fea000383ffff */
.L_x_54369:
[----:B------:R-:W-:Y:S01]  /*79b0*/  BSSY B1, `(.L_x_54512) ;  /* 0x0000006000017945 */ /* 0x000fe20003800000 */
[----:B------:R-:W-:Y:S02]  /*79c0*/  IMAD.MOV.U32 R30, RZ, RZ, R36 ;  /* 0x000000ffff1e7224 */ /* 0x000fe400078e0024 */
[----:B------:R-:W-:-:S07]  /*79d0*/  IMAD.MOV.U32 R31, RZ, RZ, -0x1 ;  /* 0xffffffffff1f7424 */ /* 0x000fce00078e00ff */
[----:B01234-:R-:W-:Y:S05]  /*79e0*/  WARPSYNC.COLLECTIVE R31, `(.L_x_54513) ;  /* 0x000000001f087348 */ /* 0x01ffea0003c00000 */
[----:B0-----:R0:W0:Y:S02]  /*79f0*/  SHFL.IDX P6, R31, R60, R30, R43 ;  /* 0x0000001e3c1f7389 */ /* 0x00102400000c002b */
[----:B01234-:R-:W-:Y:S05]  /*7a00*/  ENDCOLLECTIVE ;  /* 0x000000000000791b */ /* 0x01ffea0003800000 */
.L_x_54513:
[----:B------:R-:W-:Y:S05]  /*7a10*/  BSYNC B1 ;  /* 0x0000000000017941 */ /* 0x000fea0003800000 */
.L_x_54512:
[----:B------:R-:W-:Y:S05]  /*7a20*/  BRA `(.L_x_54514) ;  /* 0xffffffc8001c7947 */ /* 0x000fea000383ffff */
.L_x_54371:
[----:B------:R-:W-:Y:S01]  /*7a30*/  BSSY B1, `(.L_x_54515) ;  /* 0x0000006000017945 */ /* 0x000fe20003800000 */
[----:B------:R-:W-:Y:S02]  /*7a40*/  IMAD.MOV.U32 R30, RZ, RZ, R35 ;  /* 0x000000ffff1e7224 */ /* 0x000fe400078e0023 */
[----:B------:R-:W-:-:S07]  /*7a50*/  IMAD.MOV.U32 R31, RZ, RZ, -0x1 ;  /* 0xffffffffff1f7424 */ /* 0x000fce00078e00ff */
[----:B01234-:R-:W-:Y:S05]  /*7a60*/  WARPSYNC.COLLECTIVE R31, `(.L_x_54516) ;  /* 0x000000001f087348 */ /* 0x01ffea0003c00000 */
[----:B0-----:R0:W0:Y:S02]  /*7a70*/  SHFL.IDX P6, R31, R60, R30, R43 ;  /* 0x0000001e3c1f7389 */ /* 0x00102400000c002b */
[----:B01234-:R-:W-:Y:S05]  /*7a80*/  ENDCOLLECTIVE ;  /* 0x000000000000791b */ /* 0x01ffea0003800000 */
.L_x_54516:
[----:B------:R-:W-:Y:S05]  /*7a90*/  BSYNC B1 ;  /* 0x0000000000017941 */ /* 0x000fea0003800000 */
.L_x_54515:
[----:B------:R-:W-:Y:S05]  /*7aa0*/  BRA `(.L_x_54517) ;  /* 0xffffffc800147947 */ /* 0x000fea000383ffff */
.L_x_54373:
[----:B------:R-:W-:Y:S01]  /*7ab0*/  BSSY B1, `(.L_x_54518) ;  /* 0x0000006000017945 */ /* 0x000fe20003800000 */
[----:B------:R-:W-:Y:S02]  /*7ac0*/  IMAD.MOV.U32 R30, RZ, RZ, R34 ;  /* 0x000000ffff1e7224 */ /* 0x000fe400078e0022 */
[----:B------:R-:W-:-:S07]  /*7ad0*/  IMAD.MOV.U32 R31, RZ, RZ, -0x1 ;  /* 0xffffffffff1f7424 */ /* 0x000fce00078e00ff */
[----:B01234-:R-:W-:Y:S05]  /*7ae0*/  WARPSYNC.COLLECTIVE R31, `(.L_x_54519) ;  /* 0x000000001f087348 */ /* 0x01ffea0003c00000 */
[----:B0-----:R0:W0:Y:S02]  /*7af0*/  SHFL.IDX P6, R31, R60, R30, R43 ;  /* 0x0000001e3c1f7389 */ /* 0x00102400000c002b */
[----:B01234-:R-:W-:Y:S05]  /*7b00*/  ENDCOLLECTIVE ;  /* 0x000000000000791b */ /* 0x01ffea0003800000 */
.L_x_54519:
[----:B------:R-:W-:Y:S05]  /*7b10*/  BSYNC B1 ;  /* 0x0000000000017941 */ /* 0x000fea0003800000 */
.L_x_54518:
[----:B------:R-:W-:Y:S05]  /*7b20*/  BRA `(.L_x_54520) ;  /* 0xffffffc8000c7947 */ /* 0x000fea000383ffff */
.L_x_54375:
[----:B------:R-:W-:Y:S01]  /*7b30*/  BSSY B1, `(.L_x_54521) ;  /* 0x0000006000017945 */ /* 0x000fe20003800000 */
[----:B------:R-:W-:Y:S01]  /*7b40*/  MOV R30, R33 ;  /* 0x00000021001e7202 */ /* 0x000fe20000000f00 */
[----:B------:R-:W-:-:S07]  /*7b50*/  IMAD.MOV.U32 R31, RZ, RZ, -0x1 ;  /* 0xffffffffff1f7424 */ /* 0x000fce00078e00ff */
[----:B01234-:R-:W-:Y:S05]  /*7b60*/  WARPSYNC.COLLECTIVE R31, `(.L_x_54522) ;  /* 0x000000001f087348 */ /* 0x01ffea0003c00000 */
[----:B0-----:R0:W0:Y:S02]  /*7b70*/  SHFL.IDX P6, R31, R60, R30, R43 ;  /* 0x0000001e3c1f7389 */ /* 0x00102400000c002b */
[----:B01234-:R-:W-:Y:S05]  /*7b80*/  ENDCOLLECTIVE ;  /* 0x000000000000791b */ /* 0x01ffea0003800000 */
.L_x_54522:
[----:B------:R-:W-:Y:S05]  /*7b90*/  BSYNC B1 ;  /* 0x0000000000017941 */ /* 0x000fea0003800000 */
.L_x_54521:
[----:B------:R-:W-:Y:S05]  /*7ba0*/  BRA `(.L_x_54523) ;  /* 0xffffffc800047947 */ /* 0x000fea000383ffff */
.L_x_54377:
[----:B------:R-:W-:Y:S01]  /*7bb0*/  BSSY B1, `(.L_x_54524) ;  /* 0x0000006000017945 */ /* 0x000fe20003800000 */
[----:B------:R-:W-:Y:S02]  /*7bc0*/  IMAD.MOV.U32 R30, RZ, RZ, R32 ;  /* 0x000000ffff1e7224 */ /* 0x000fe400078e0020 */
[----:B------:R-:W-:-:S07]  /*7bd0*/  IMAD.MOV.U32 R31, RZ, RZ, -0x1 ;  /* 0xffffffffff1f7424 */ /* 0x000fce00078e00ff */
[----:B01234-:R-:W-:Y:S05]  /*7be0*/  WARPSYNC.COLLECTIVE R31, `(.L_x_54525) ;  /* 0x000000001f087348 */ /* 0x01ffea0003c00000 */
[----:B0-----:R0:W0:Y:S02]  /*7bf0*/  SHFL.IDX P6, R31, R60, R30, R43 ;  /* 0x0000001e3c1f7389 */ /* 0x00102400000c002b */
[----:B01234-:R-:W-:Y:S05]  /*7c00*/  ENDCOLLECTIVE ;  /* 0x000000000000791b */ /* 0x01ffea0003800000 */
.L_x_54525:
[----:B------:R-:W-:Y:S05]  /*7c10*/  BSYNC B1 ;  /* 0x0000000000017941 */ /* 0x000fea0003800000 */
.L_x_54524:
[----:B------:R-:W-:Y:S05]  /*7c20*/  BRA `(.L_x_54526) ;  /* 0xffffffc400fc7947 */ /* 0x000fea000383ffff */
.L_x_54379:
[----:B------:R-:W-:Y:S01]  /*7c30*/  BSSY B1, `(.L_x_54527) ;  /* 0x0000006000017945 */ /* 0x000fe20003800000 */
[----:B------:R-:W-:Y:S02]  /*7c40*/  IMAD.MOV.U32 R30, RZ, RZ, R29 ;  /* 0x000000ffff1e7224 */ /* 0x000fe400078e001d */
[----:B------:R-:W-:-:S07]  /*7c50*/  IMAD.MOV.U32 R31, RZ, RZ, -0x1 ;  /* 0xffffffffff1f7424 */ /* 0x000fce00078e00ff */
[----:B01234-:R-:W-:Y:S05]  /*7c60*/  WARPSYNC.COLLECTIVE R31, `(.L_x_54528) ;  /* 0x000000001f087348 */ /* 0x01ffea0003c00000 */
[----:B0-----:R0:W0:Y:S02]  /*7c70*/  SHFL.IDX P6, R31, R60, R30, R43 ;  /* 0x0000001e3c1f7389 */ /* 0x00102400000c002b */
[----:B01234-:R-:W-:Y:S05]  /*7c80*/  ENDCOLLECTIVE ;  /* 0x000000000000791b */ /* 0x01ffea0003800000 */
.L_x_54528:
[----:B------:R-:W-:Y:S05]  /*7c90*/  BSYNC B1 ;  /* 0x0000000000017941 */ /* 0x000fea0003800000 */
.L_x_54527:
[----:B------:R-:W-:Y:S05]  /*7ca0*/  BRA `(.L_x_54529) ;  /* 0xffffffc400f47947 */ /* 0x000fea000383ffff */
.L_x_54381:
[----:B------:R-:W-:Y:S01]  /*7cb0*/  BSSY B1, `(.L_x_54530) ;  /* 0x0000006000017945 */ /* 0x000fe20003800000 */
[----:B------:R-:W-:Y:S02]  /*7cc0*/  IMAD.MOV.U32 R30, RZ, RZ, R28 ;  /* 0x000000ffff1e7224 */ /* 0x000fe400078e001c */
[----:B------:R-:W-:-:S07]  /*7cd0*/  IMAD.MOV.U32 R31, RZ, RZ, -0x1 ;  /* 0xffffffffff1f7424 */ /* 0x000fce00078e00ff */
[----:B01234-:R-:W-:Y:S05]  /*7ce0*/  WARPSYNC.COLLECTIVE R31, `(.L_x_54531) ;  /* 0x000000001f087348 */ /* 0x01ffea0003c00000 */
[----:B0-----:R0:W0:Y:S02]  /*7cf0*/  SHFL.IDX P6, R31, R60, R30, R43 ;  /* 0x0000001e3c1f7389 */ /* 0x00102400000c002b */
[----:B01234-:R-:W-:Y:S05]  /*7d00*/  ENDCOLLECTIVE ;  /* 0x000000000000791b */ /* 0x01ffea0003800000 */
.L_x_54531:
[----:B------:R-:W-:Y:S05]  /*7d10*/  BSYNC B1 ;  /* 0x0000000000017941 */ /* 0x000fea0003800000 */
.L_x_54530:
[----:B------:R-:W-:Y:S05]  /*7d20*/  BRA `(.L_x_54532) ;  /* 0xffffffc400ec7947 */ /* 0x000fea000383ffff */
.L_x_54383:
[----:B------:R-:W-:Y:S01]  /*7d30*/  BSSY B1, `(.L_x_54533) ;  /* 0x0000006000017945 */ /* 0x000fe20003800000 */
[----:B------:R-:W-:Y:S01]  /*7d40*/  MOV R30, R27 ;  /* 0x0000001b001e7202 */ /* 0x000fe20000000f00 */
[----:B------:R-:W-:-:S07]  /*7d50*/  IMAD.MOV.U32 R31, RZ, RZ, -0x1 ;  /* 0xffffffffff1f7424 */ /* 0x000fce00078e00ff */
[----:B01234-:R-:W-:Y:S05]  /*7d60*/  WARPSYNC.COLLECTIVE R31, `(.L_x_54534) ;  /* 0x000000001f087348 */ /* 0x01ffea0003c00000 */
[----:B0-----:R0:W0:Y:S02]  /*7d70*/  SHFL.IDX P6, R31, R60, R30, R43 ;  /* 0x0000001e3c1f7389 */ /* 0x00102400000c002b */
[----:B01234-:R-:W-:Y:S05]  /*7d80*/  ENDCOLLECTIVE ;  /* 0x000000000000791b */ /* 0x01ffea0003800000 */
.L_x_54534:
[----:B------:R-:W-:Y:S05]  /*7d90*/  BSYNC B1 ;  /* 0x0000000000017941 */ /* 0x000fea0003800000 */
.L_x_54533:
[----:B------:R-:W-:Y:S05]  /*7da0*/  BRA `(.L_x_54535) ;  /* 0xffffffc400e47947 */ /* 0x000fea000383ffff */
.L_x_54385:
[----:B------:R-:W-:Y:S01]  /*7db0*/  BSSY B1, `(.L_x_54536) ;  /* 0x0000006000017945 */ /* 0x000fe20003800000 */
[----:B------:R-:W-:Y:S02]  /*7dc0*/  IMAD.MOV.U32 R30, RZ, RZ, R26 ;  /* 0x000000ffff1e7224 */ /* 0x000fe400078e001a */
[----:B------:R-:W-:-:S07]  /*7dd0*/  IMAD.MOV.U32 R31, RZ, RZ, -0x1 ;  /* 0xffffffffff1f7424 */ /* 0x000fce00078e00ff */
[----:B01234-:R-:W-:Y:S05]  /*7de0*/  WARPSYNC.COLLECTIVE R31, `(.L_x_54537) ;  /* 0x000000001f087348 */ /* 0x01ffea0003c00000 */
[----:B0-----:R0:W0:Y:S02]  /*7df0*/  SHFL.IDX P6, R31, R60, R30, R43 ;  /* 0x0000001e3c1f7389 */ /* 0x00102400000c002b */
[----:B01234-:R-:W-:Y:S05]  /*7e00*/  ENDCOLLECTIVE ;  /* 0x000000000000791b */ /* 0x01ffea0003800000 */
.L_x_54537:
[----:B------:R-:W-:Y:S05]  /*7e10*/  BSYNC B1 ;  /* 0x0000000000017941 */ /* 0x000fea0003800000 */
.L_x_54536:
[----:B------:R-:W-:Y:S05]  /*7e20*/  BRA `(.L_x_54538) ;  /* 0xffffffc400dc7947 */ /* 0x000fea000383ffff */
.L_x_54387:
[----:B------:R-:W-:Y:S01]  /*7e30*/  BSSY B1, `(.L_x_54539) ;  /* 0x0000006000017945 */ /* 0x000fe20003800000 */
[----:B------:R-:W-:Y:S02]  /*7e40*/  IMAD.MOV.U32 R30, RZ, RZ, R42 ;  /* 0x000000ffff1e7224 */ /* 0x000fe400078e002a */
[----:B------:R-:W-:-:S07]  /*7e50*/  IMAD.MOV.U32 R31, RZ, RZ, -0x1 ;  /* 0xffffffffff1f7424 */ /* 0x000fce00078e00ff */
[----:B01234-:R-:W-:Y:S05]  /*7e60*/  WARPSYNC.COLLECTIVE R31, `(.L_x_54540) ;  /* 0x000000001f087348 */ /* 0x01ffea0003c00000 */
[----:B0-----:R0:W0:Y:S02]  /*7e70*/  SHFL.IDX P6, R31, R60, R30, R43 ;  /* 0x0000001e3c1f7389 */ /* 0x00102400000c002b */
[----:B01234-:R-:W-:Y:S05]  /*7e80*/  ENDCOLLECTIVE ;  /* 0x000000000000791b */ /* 0x01ffea0003800000 */
.L_x_54540:
[----:B------:R-:W-:Y:S05]  /*7e90*/  BSYNC B1 ;  /* 0x0000000000017941 */ /* 0x000fea0003800000 */
.L_x_54539:
[----:B------:R-:W-:Y:S05]  /*7ea0*/  BRA `(.L_x_54541) ;  /* 0xffffffc400d47947 */ /* 0x000fea000383ffff */
.L_x_54408:
[----:B------:R-:W-:Y:S02]  /*7eb0*/  IMAD.MOV.U32 R31, RZ, RZ, -0x1 ;  /* 0xffffffffff1f7424 */ /* 0x000fe400078e00ff */
[----:B------:R-:W-:-:S07]  /*7ec0*/  IMAD.MOV.U32 R30, RZ, RZ, R24 ;  /* 0x000000ffff1e7224 */ /* 0x000fce00078e0018 */
[----:B01-3--:R-:W-:Y:S05]  /*7ed0*/  WARPSYNC.COLLECTIVE R31, `(.L_x_54542) ;  /* 0x000000001f087348 */ /* 0x00bfea0003c00000 */
[----:B0-----:R0:W2:Y:S02]  /*7ee0*/  SHFL.IDX P6, R31, R60, R30, R43 ;  /* 0x0000001e3c1f7389 */ /* 0x0010a400000c002b */
[----:B0123--:R-:W-:Y:S05]  /*7ef0*/  ENDCOLLECTIVE ;  /* 0x000000000000791b */ /* 0x00ffea0003800000 */
.L_x_54542:
[----:B------:R-:W-:Y:S01]  /*7f00*/  MOV R41, R31 ;  /* 0x0000001f00297202 */ /* 0x000fe20000000f00 */
[----:B------:R-:W-:Y:S06]  /*7f10*/  BRA `(.L_x_54543) ;  /* 0xffffffd8004c7947 */ /* 0x000fec000383ffff */
.L_x_54410:
[----:B------:R-:W-:Y:S01]  /*7f20*/  BSSY B0, `(.L_x_54544) ;  /* 0x0000006000007945 */ /* 0x000fe20003800000 */
[----:B------:R-:W-:Y:S02]  /*7f30*/  IMAD.MOV.U32 R30, RZ, RZ, R33 ;  /* 0x000000ffff1e7224 */ /* 0x000fe400078e0021 */
[----:B------:R-:W-:-:S07]  /*7f40*/  IMAD.MOV.U32 R31, RZ, RZ, -0x1 ;  /* 0xffffffffff1f7424 */ /* 0x000fce00078e00ff */
[----:B01-3--:R-:W-:Y:S05]  /*7f50*/  WARPSYNC.COLLECTIVE R31, `(.L_x_54545) ;  /* 0x000000001f087348 */ /* 0x00bfea0003c00000 */
[----:B0-----:R0:W2:Y:S02]  /*7f60*/  SHFL.IDX P6, R31, R60, R30, R43 ;  /* 0x0000001e3c1f7389 */ /* 0x0010a400000c002b */
[----:B0123--:R-:W-:Y:S05]  /*7f70*/  ENDCOLLECTIVE ;  /* 0x000000000000791b */ /* 0x00ffea0003800000 */
.L_x_54545:
[----:B------:R-:W-:Y:S05]  /*7f80*/  BSYNC B0 ;  /* 0x0000000000007941 */ /* 0x000fea0003800000 */
.L_x_54544:
[----:B------:R-:W-:Y:S05]  /*7f90*/  BRA `(.L_x_54546) ;  /* 0xffffffd800407947 */ /* 0x000fea000383ffff */
.L_x_54412:
[----:B------:R-:W-:Y:S01]  /*7fa0*/  BSSY B0, `(.L_x_54547) ;  /* 0x0000006000007945 */ /* 0x000fe20003800000 */
[----:B------:R-:W-:Y:S02]  /*7fb0*/  IMAD.MOV.U32 R30, RZ, RZ, R29 ;  /* 0x000000ffff1e7224 */ /* 0x000fe400078e001d */
[----:B------:R-:W-:-:S07]  /*7fc0*/  IMAD.MOV.U32 R31, RZ, RZ, -0x1 ;  /* 0xffffffffff1f7424 */ /* 0x000fce00078e00ff */
[----:B01-3--:R-:W-:Y:S05]  /*7fd0*/  WARPSYNC.COLLECTIVE R31, `(.L_x_54548) ;  /* 0x000000001f087348 */ /* 0x00bfea0003c00000 */
[----:B0-----:R0:W2:Y:S02]  /*7fe0*/  SHFL.IDX P6, R31, R60, R30, R43 ;  /* 0x0000001e3c1f7389 */ /* 0x0010a400000c002b */
[----:B0123--:R-:W-:Y:S05]  /*7ff0*/  ENDCOLLECTIVE ;  /* 0x000000000000791b */ /* 0x00ffea0003800000 */
.L_x_54548:
[----:B------:R-:W-:Y:S05]  /*8000*/  BSYNC B0 ;  /* 0x0000000000007941 */ /* 0x000fea0003800000 */
.L_x_54547:
[----:B------:R-:W-:Y:S05]  /*8010*/  BRA `(.L_x_54549) ;  /* 0xffffffd800347947 */ /* 0x000fea000383ffff */
.L_x_54414:
[----:B------:R-:W-:Y:S01]  /*8020*/  BSSY B0, `(.L_x_54550) ;  /* 0x0000006000007945 */ /* 0x000fe20003800000 */
[----:B------:R-:W-:Y:S02]  /*8030*/  IMAD.MOV.U32 R30, RZ, RZ, R27 ;  /* 0x000000ffff1e7224 */ /* 0x000fe400078e001b */
[----:B------:R-:W-:-:S07]  /*8040*/  IMAD.MOV.U32 R31, RZ, RZ, -0x1 ;  /* 0xffffffffff1f7424 */ /* 0x000fce00078e00ff */
[----:B01-3--:R-:W-:Y:S05]  /*8050*/  WARPSYNC.COLLECTIVE R31, `(.L_x_54551) ;  /* 0x000000001f087348 */ /* 0x00bfea0003c00000 */
[----:B0-----:R0:W2:Y:S02]  /*8060*/  SHFL.IDX P6, R31, R60, R30, R43 ;  /* 0x0000001e3c1f7389 */ /* 0x0010a400000c002b */
[----:B0123--:R-:W-:Y:S05]  /*8070*/  ENDCOLLECTIVE ;  /* 0x000000000000791b */ /* 0x00ffea0003800000 */
.L_x_54551:
[----:B------:R-:W-:Y:S05]  /*8080*/  BSYNC B0 ;  /* 0x0000000000007941 */ /* 0x000fea0003800000 */
.L_x_54550:
[----:B------:R-:W-:Y:S05]  /*8090*/  BRA `(.L_x_54552) ;  /* 0xffffffd800287947 */ /* 0x000fea000383ffff */
.L_x_54416:
[----:B------:R-:W-:Y:S01]  /*80a0*/  BSSY B0, `(.L_x_54553) ;  /* 0x0000006000007945 */ /* 0x000fe20003800000 */
[----:B------:R-:W-:Y:S01]  /*80b0*/  IMAD.MOV.U32 R30, RZ, RZ, R25 ;  /* 0x000000ffff1e7224 */ /* 0x000fe200078e0019 */
[----:B------:R-:W-:-:S07]  /*80c0*/  MOV R31, 0xffffffff ;  /* 0xffffffff001f7802 */ /* 0x000fce0000000f00 */
[----:B01-3--:R-:W-:Y:S05]  /*80d0*/  WARPSYNC.COLLECTIVE R31, `(.L_x_54554) ;  /* 0x000000001f087348 */ /* 0x00bfea0003c00000 */
[----:B0-----:R0:W2:Y:S02]  /*80e0*/  SHFL.IDX P6, R31, R60, R30, R43 ;  /* 0x0000001e3c1f7389 */ /* 0x0010a400000c002b */
[----:B0123--:R-:W-:Y:S05]  /*80f0*/  ENDCOLLECTIVE ;  /* 0x000000000000791b */ /* 0x00ffea0003800000 */
.L_x_54554:
[----:B------:R-:W-:Y:S05]  /*8100*/  BSYNC B0 ;  /* 0x0000000000007941 */ /* 0x000fea0003800000 */
.L_x_54553:
[----:B------:R-:W-:Y:S05]  /*8110*/  BRA `(.L_x_54555) ;  /* 0xffffffd8001c7947 */ /* 0x000fea000383ffff */
.L_x_54418:
[----:B------:R-:W-:Y:S01]  /*8120*/  BSSY B0, `(.L_x_54556) ;  /* 0x0000006000007945 */ /* 0x000fe20003800000 */
[----:B------:R-:W-:Y:S02]  /*8130*/  IMAD.MOV.U32 R30, RZ, RZ, R58 ;  /* 0x000000ffff1e7224 */ /* 0x000fe400078e003a */
[----:B------:R-:W-:-:S07]  /*8140*/  IMAD.MOV.U32 R31, RZ, RZ, -0x1 ;  /* 0xffffffffff1f7424 */ /* 0x000fce00078e00ff */
[----:B01-3--:R-:W-:Y:S05]  /*8150*/  WARPSYNC.COLLECTIVE R31, `(.L_x_54557) ;  /* 0x000000001f087348 */ /* 0x00bfea0003c00000 */
[----:B0-----:R0:W2:Y:S02]  /*8160*/  SHFL.IDX P6, R31, R60, R30, R43 ;  /* 0x0000001e3c1f7389 */ /* 0x0010a400000c002b */
[----:B0123--:R-:W-:Y:S05]  /*8170*/  ENDCOLLECTIVE ;  /* 0x000000000000791b */ /* 0x00ffea0003800000 */
.L_x_54557:
[----:B------:R-:W-:Y:S05]  /*8180*/  BSYNC B0 ;  /* 0x0000000000007941 */ /* 0x000fea0003800000 */
.L_x_54556:
[----:B------:R-:W-:Y:S05]  /*8190*/  BRA `(.L_x_54558) ;  /* 0xffffffd8001c7947 */ /* 0x000fea000383ffff */
.L_x_54420:
[----:B------:R-:W-:Y:S01]  /*81a0*/  BSSY B0, `(.L_x_54559) ;  /* 0x0000006000007945 */ /* 0x000fe20003800000 */
[----:B------:R-:W-:Y:S02]  /*81b0*/  IMAD.MOV.U32 R30, RZ, RZ, R56 ;  /* 0x000000ffff1e7224 */ /* 0x000fe400078e0038 */
[----:B------:R-:W-:-:S07]  /*81c0*/  IMAD.MOV.U32 R31, RZ, RZ, -0x1 ;  /* 0xffffffffff1f7424 */ /* 0x000fce00078e00ff */
[----:B01-3--:R-:W-:Y:S05]  /*81d0*/  WARPSYNC.COLLECTIVE R31, `(.L_x_54560) ;  /* 0x000000001f087348 */ /* 0x00bfea0003c00000 */
[----:B0-----:R0:W2:Y:S02]  /*81e0*/  SHFL.IDX P6, R31, R60, R30, R43 ;  /* 0x0000001e3c1f7389 */ /* 0x0010a400000c002b */
[----:B0123--:R-:W-:Y:S05]  /*81f0*/  ENDCOLLECTIVE ;  /* 0x000000000000791b */ /* 0x00ffea0003800000 */
.L_x_54560:
[----:B------:R-:W-:Y:S05]  /*8200*/  BSYNC B0 ;  /* 0x0000000000007941 */ /* 0x000fea0003800000 */
.L_x_54559:
[----:B------:R-:W-:Y:S05]  /*8210*/  BRA `(.L_x_54561) ;  /* 0xffffffd800147947 */ /* 0x000fea000383ffff */
.L_x_54422:
[----:B------:R-:W-:Y:S01]  /*8220*/  BSSY B0, `(.L_x_54562) ;  /* 0x0000006000007945 */ /* 0x000fe20003800000 */
[----:B------:R-:W-:Y:S02]  /*8230*/  IMAD.MOV.U32 R30, RZ, RZ, R42 ;  /* 0x000000ffff1e7224 */ /* 0x000fe400078e002a */
[----:B------:R-:W-:-:S07]  /*8240*/  IMAD.MOV.U32 R31, RZ, RZ, -0x1 ;  /* 0xffffffffff1f7424 */ /* 0x000fce00078e00ff */
[----:B01-3--:R-:W-:Y:S05]  /*8250*/  WARPSYNC.COLLECTIVE R31, `(.L_x_54563) ;  /* 0x000000001f087348 */ /* 0x00bfea0003c00000 */
[----:B0-----:R0:W2:Y:S02]  /*8260*/  SHFL.IDX P6, R31, R60, R30, R43 ;  /* 0x0000001e3c1f7389 */ /* 0x0010a400000c002b */
[----:B0123--:R-:W-:Y:S05]  /*8270*/  ENDCOLLECTIVE ;  /* 0x000000000000791b */ /* 0x00ffea0003800000 */
.L_x_54563:
[----:B------:R-:W-:Y:S05]  /*8280*/  BSYNC B0 ;  /* 0x0000000000007941 */ /* 0x000fea0003800000 */
.L_x_54562:
[----:B------:R-:W-:Y:S05]  /*8290*/  BRA `(.L_x_54564) ;  /* 0xffffffd8000c7947 */ /* 0x000fea000383ffff */
.L_x_54424:
[----:B------:R-:W-:Y:S01]  /*82a0*/  BSSY B0, `(.L_x_54565) ;  /* 0x0000006000007945 */ /* 0x000fe20003800000 */
[----:B------:R-:W-:Y:S01]  /*82b0*/  IMAD.MOV.U32 R30, RZ, RZ, R40 ;  /* 0x000000ffff1e7224 */ /* 0x000fe200078e0028 */
[----:B------:R-:W-:-:S07]  /*82c0*/  MOV R31, 0xffffffff ;  /* 0xffffffff001f7802 */ /* 0x000fce0000000f00 */
[----:B01-3--:R-:W-:Y:S05]  /*82d0*/  WARPSYNC.COLLECTIVE R31, `(.L_x_54566) ;  /* 0x000000001f087348 */ /* 0x00bfea0003c00000 */
[----:B0-----:R0:W2:Y:S02]  /*82e0*/  SHFL.IDX P6, R31, R60, R30, R43 ;  /* 0x0000001e3c1f7389 */ /* 0x0010a400000c002b */
[----:B0123--:R-:W-:Y:S05]  /*82f0*/  ENDCOLLECTIVE ;  /* 0x000000000000791b */ /* 0x00ffea0003800000 */
.L_x_54566:
[----:B------:R-:W-:Y:S05]  /*8300*/  BSYNC B0 ;  /* 0x0000000000007941 */ /* 0x000fea0003800000 */
.L_x_54565:
[----:B------:R-:W-:Y:S05]  /*8310*/  BRA `(.L_x_54567) ;  /* 0xffffffd800047947 */ /* 0x000fea000383ffff */
.L_x_54426:
[----:B------:R-:W-:Y:S01]  /*8320*/  BSSY B0, `(.L_x_54568) ;  /* 0x0000006000007945 */ /* 0x000fe20003800000 */
[----:B------:R-:W-:Y:S02]  /*8330*/  IMAD.MOV.U32 R30, RZ, RZ, R38 ;  /* 0x000000ffff1e7224 */ /* 0x000fe400078e0026 */
[----:B------:R-:W-:-:S07]  /*8340*/  IMAD.MOV.U32 R31, RZ, RZ, -0x1 ;  /* 0xffffffffff1f7424 */ /* 0x000fce00078e00ff */
[----:B01-3--:R-:W-:Y:S05]  /*8350*/  WARPSYNC.COLLECTIVE R31, `(.L_x_54569) ;  /* 0x000000001f087348 */ /* 0x00bfea0003c00000 */
[----:B0-----:R0:W2:Y:S02]  /*8360*/  SHFL.IDX P6, R31, R60, R30, R43 ;  /* 0x0000001e3c1f7389 */ /* 0x0010a400000c002b */
[----:B0123--:R-:W-:Y:S05]  /*8370*/  ENDCOLLECTIVE ;  /* 0x000000000000791b */ /* 0x00ffea0003800000 */
.L_x_54569:
[----:B------:R-:W-:Y:S05]  /*8380*/  BSYNC B0 ;  /* 0x0000000000007941 */ /* 0x000fea0003800000 */
.L_x_54568:
[----:B------:R-:W-:Y:S05]  /*8390*/  BRA `(.L_x_54570) ;  /* 0xffffffd400fc7947 */ /* 0x000fea000383ffff */
.L_x_54428:
[----:B------:R-:W-:Y:S01]  /*83a0*/  BSSY B0, `(.L_x_54571) ;  /* 0x0000006000007945 */ /* 0x000fe20003800000 */
[----:B------:R-:W-:Y:S02]  /*83b0*/  IMAD.MOV.U32 R30, RZ, RZ, R36 ;  /* 0x000000ffff1e7224 */ /* 0x000fe400078e0024 */
[----:B------:R-:W-:-:S07]  /*83c0*/  IMAD.MOV.U32 R31, RZ, RZ, -0x1 ;  /* 0xffffffffff1f7424 */ /* 0x000fce00078e00ff */
[----:B01-3--:R-:W-:Y:S05]  /*83d0*/  WARPSYNC.COLLECTIVE R31, `(.L_x_54572) ;  /* 0x000000001f087348 */ /* 0x00bfea0003c00000 */
[----:B0-----:R0:W2:Y:S02]  /*83e0*/  SHFL.IDX P6, R31, R60, R30, R43 ;  /* 0x0000001e3c1f7389 */ /* 0x0010a400000c002b */
[----:B0123--:R-:W-:Y:S05]  /*83f0*/  ENDCOLLECTIVE ;  /* 0x000000000000791b */ /* 0x00ffea0003800000 */
.L_x_54572:
[----:B------:R-:W-:Y:S05]  /*8400*/  BSYNC B0 ;  /* 0x0000000000007941 */ /* 0x000fea0003800000 */
.L_x_54571:
[----:B------:R-:W-:Y:S05]  /*8410*/  BRA `(.L_x_54573) ;  /* 0xffffffd400f47947 */ /* 0x000fea000383ffff */
.L_x_54430:
[----:B------:R-:W-:Y:S01]  /*8420*/  BSSY B0, `(.L_x_54574) ;  /* 0x0000006000007945 */ /* 0x000fe20003800000 */
[----:B------:R-:W-:Y:S02]  /*8430*/  IMAD.MOV.U32 R30, RZ, RZ, R34 ;  /* 0x000000ffff1e7224 */ /* 0x000fe400078e0022 */
[----:B------:R-:W-:-:S07]  /*8440*/  IMAD.MOV.U32 R31, RZ, RZ, -0x1 ;  /* 0xffffffffff1f7424 */ /* 0x000fce00078e00ff */
[----:B01-3--:R-:W-:Y:S05]  /*8450*/  WARPSYNC.COLLECTIVE R31, `(.L_x_54575) ;  /* 0x000000001f087348 */ /* 0x00bfea0003c00000 */
[----:B0-----:R0:W2:Y:S02]  /*8460*/  SHFL.IDX P6, R31, R60, R30, R43 ;  /* 0x0000001e3c1f7389 */ /* 0x0010a400000c002b */
[----:B0123--:R-:W-:Y:S05]  /*8470*/  ENDCOLLECTIVE ;  /* 0x000000000000791b */ /* 0x00ffea0003800000 */
.L_x_54575:
[----:B------:R-:W-:Y:S05]  /*8480*/  BSYNC B0 ;  /* 0x0000000000007941 */ /* 0x000fea0003800000 */
.L_x_54574:
[----:B------:R-:W-:Y:S05]  /*8490*/  BRA `(.L_x_54576) ;  /* 0xffffffd400ec7947 */ /* 0x000fea000383ffff */
.L_x_54432:
[----:B------:R-:W-:Y:S01]  /*84a0*/  BSSY B0, `(.L_x_54577) ;  /* 0x0000006000007945 */ /* 0x000fe20003800000 */
[----:B------:R-:W-:Y:S01]  /*84b0*/  IMAD.MOV.U32 R30, RZ, RZ, R32 ;  /* 0x000000ffff1e7224 */ /* 0x000fe200078e0020 */
[----:B------:R-:W-:-:S07]  /*84c0*/  MOV R31, 0xffffffff ;  /* 0xffffffff001f7802 */ /* 0x000fce0000000f00 */
[----:B01-3--:R-:W-:Y:S05]  /*84d0*/  WARPSYNC.COLLECTIVE R31, `(.L_x_54578) ;  /* 0x000000001f087348 */ /* 0x00bfea0003c00000 */
[----:B0-----:R0:W2:Y:S02]  /*84e0*/  SHFL.IDX P6, R31, R60, R30, R43 ;  /* 0x0000001e3c1f7389 */ /* 0x0010a400000c002b */
[----:B0123--:R-:W-:Y:S05]  /*84f0*/  ENDCOLLECTIVE ;  /* 0x000000000000791b */ /* 0x00ffea0003800000 */
.L_x_54578:
[----:B------:R-:W-:Y:S05]  /*8500*/  BSYNC B0 ;  /* 0x0000000000007941 */ /* 0x000fea0003800000 */
.L_x_54577:
[----:B------:R-:W-:Y:S05]  /*8510*/  BRA `(.L_x_54579) ;  /* 0xffffffd400e47947 */ /* 0x000fea000383ffff */
.L_x_54434:
[----:B------:R-:W-:Y:S01]  /*8520*/  BSSY B0, `(.L_x_54580) ;  /* 0x0000006000007945 */ /* 0x000fe20003800000 */
[----:B------:R-:W-:Y:S02]  /*8530*/  IMAD.MOV.U32 R30, RZ, RZ, R28 ;  /* 0x000000ffff1e7224 */ /* 0x000fe400078e001c */
[----:B------:R-:W-:-:S07]  /*8540*/  IMAD.MOV.U32 R31, RZ, RZ, -0x1 ;  /* 0xffffffffff1f7424 */ /* 0x000fce00078e00ff */
[----:B01-3--:R-:W-:Y:S05]  /*8550*/  WARPSYNC.COLLECTIVE R31, `(.L_x_54581) ;  /* 0x000000001f087348 */ /* 0x00bfea0003c00000 */
[----:B0-----:R0:W2:Y:S02]  /*8560*/  SHFL.IDX P6, R31, R60, R30, R43 ;  /* 0x0000001e3c1f7389 */ /* 0x0010a400000c002b */
[----:B0123--:R-:W-:Y:S05]  /*8570*/  ENDCOLLECTIVE ;  /* 0x000000000000791b */ /* 0x00ffea0003800000 */
.L_x_54581:
[----:B------:R-:W-:Y:S05]  /*8580*/  BSYNC B0 ;  /* 0x0000000000007941 */ /* 0x000fea0003800000 */
.L_x_54580:
[----:B------:R-:W-:Y:S05]  /*8590*/  BRA `(.L_x_54582) ;  /* 0xffffffd400dc7947 */ /* 0x000fea000383ffff */
.L_x_54436:
[----:B------:R-:W-:Y:S01]  /*85a0*/  BSSY B0, `(.L_x_54583) ;  /* 0x0000006000007945 */ /* 0x000fe20003800000 */
[----:B------:R-:W-:Y:S02]  /*85b0*/  IMAD.MOV.U32 R30, RZ, RZ, R26 ;  /* 0x000000ffff1e7224 */ /* 0x000fe400078e001a */
[----:B------:R-:W-:-:S07]  /*85c0*/  IMAD.MOV.U32 R31, RZ, RZ, -0x1 ;  /* 0xffffffffff1f7424 */ /* 0x000fce00078e00ff */
[----:B01-3--:R-:W-:Y:S05]  /*85d0*/  WARPSYNC.COLLECTIVE R31, `(.L_x_54584) ;  /* 0x000000001f087348 */ /* 0x00bfea0003c00000 */
[----:B0-----:R0:W2:Y:S02]  /*85e0*/  SHFL.IDX P6, R31, R60, R30, R43 ;  /* 0x0000001e3c1f7389 */ /* 0x0010a400000c002b */
[----:B0123--:R-:W-:Y:S05]  /*85f0*/  ENDCOLLECTIVE ;  /* 0x000000000000791b */ /* 0x00ffea0003800000 */
.L_x_54584:
[----:B------:R-:W-:Y:S05]  /*8600*/  BSYNC B0 ;  /* 0x0000000000007941 */ /* 0x000fea0003800000 */
.L_x_54583:
[----:B------:R-:W-:Y:S05]  /*8610*/  BRA `(.L_x_54585) ;  /* 0xffffffd400d47947 */ /* 0x000fea000383ffff */
.L_x_54438:
[----:B------:R-:W-:Y:S01]  /*8620*/  BSSY B0, `(.L_x_54586) ;  /* 0x0000006000007945 */ /* 0x000fe20003800000 */
[----:B------:R-:W-:Y:S02]  /*8630*/  IMAD.MOV.U32 R30, RZ, RZ, R35 ;  /* 0x000000ffff1e7224 */ /* 0x000fe400078e0023 */
[----:B------:R-:W-:-:S07]  /*8640*/  IMAD.MOV.U32 R31, RZ, RZ, -0x1 ;  /* 0xffffffffff1f7424 */ /* 0x000fce00078e00ff */
[----:B01-3--:R-:W-:Y:S05]  /*8650*/  WARPSYNC.COLLECTIVE R31, `(.L_x_54587) ;  /* 0x000000001f087348 */ /* 0x00bfea0003c00000 */
[----:B0-----:R0:W2:Y:S02]  /*8660*/  SHFL.IDX P6, R31, R60, R30, R43 ;  /* 0x0000001e3c1f7389 */ /* 0x0010a400000c002b */
[----:B0123--:R-:W-:Y:S05]  /*8670*/  ENDCOLLECTIVE ;  /* 0x000000000000791b */ /* 0x00ffea0003800000 */
.L_x_54587:
[----:B------:R-:W-:Y:S05]  /*8680*/  BSYNC B0 ;  /* 0x0000000000007941 */ /* 0x000fea0003800000 */
.L_x_54586:
[----:B------:R-:W-:Y:S05]  /*8690*/  BRA `(.L_x_54588) ;  /* 0xffffffd400cc7947 */ /* 0x000fea000383ffff */
.L_x_54589:
        /* <DEDUP_REMOVED lines=14> */
.L_x_58756:


//--------------------- .text._Z9cuda_gemmIiLi256ELi1ELi1ELi32ELi8ELi8ELi32ELi1ELi1EEviiiPT_S1_S1_ii --------------------------
	.section	.text._Z9cuda_gemmIiLi256ELi1ELi1ELi32ELi8ELi8ELi32ELi1ELi1EEviiiPT_S1_S1_ii,"ax",@progbits
	.align	128
        .global         _Z9cuda_gemmIiLi256ELi1ELi1ELi32ELi8ELi8ELi32ELi1ELi1EEviiiPT_S1_S1_ii
        .type           _Z9cuda_gemmIiLi256ELi1ELi1ELi32ELi8ELi8ELi32ELi1ELi1EEviiiPT_S1_S1_ii,@function
        .size           _Z9cuda_gemmIiLi256ELi1ELi1ELi32ELi8ELi8ELi32ELi1ELi1EEviiiPT_S1_S1_ii,(.L_x_58757 - _Z9cuda_gemmIiLi256ELi1ELi1ELi32ELi8ELi8ELi32ELi1ELi1EEviiiPT_S1_S1_ii)
        .other          _Z9cuda_gemmIiLi256ELi1ELi1ELi32ELi8ELi8ELi32ELi1ELi1EEviiiPT_S1_S1_ii,@"STO_CUDA_ENTRY STV_DEFAULT"
_Z9cuda_gemmIiLi256ELi1ELi1ELi32ELi8ELi8ELi32ELi1ELi1EEviiiPT_S1_S1_ii:
.text._Z9cuda_gemmIiLi256ELi1ELi1ELi32ELi8ELi8ELi32ELi1ELi1EEviiiPT_S1_S1_ii:
        /* <DEDUP_REMOVED lines=46> */
.L_x_54594:
        /* <DEDUP_REMOVED lines=12> */
.L_x_54593:
[----:B------:R-:W-:Y:S05]  /*03a0*/  BSYNC.RECONVERGENT B1 ;  /* 0x0000000000017941 */ /* 0x000fea0003800200 */
.L_x_54592:
        /* <DEDUP_REMOVED lines=8> */
.L_x_54595:
        /* <DEDUP_REMOVED lines=39> */
.L_x_54591:
[----:B------:R-:W-:Y:S05]  /*06a0*/  BSYNC.RECONVERGENT B0 ;  /* 0x0000000000007941 */ /* 0x000fea0003800200 */
.L_x_54590:
        /* <DEDUP_REMOVED lines=53> */
.L_x_54600:
[----:B------:R0:W2:Y:S01]  /*0a00*/  LDG.E R10, desc[UR6][R6.64] ;  /* 0x00000006060a7981 */ /* 0x0000a2000c1e1900 */
[----:B------:R-:W-:-:S04]  /*0a10*/  IADD3 R8, PT, PT, R8, 0x1, RZ ;  /* 0x0000000108087810 */ /* 0x000fc80007ffe0ff */
[----:B------:R-:W-:Y:S01]  /*0a20*/  ISETP.NE.AND P3, PT, R8, RZ, PT ;  /* 0x000000ff0800720c */ /* 0x000fe20003f65270 */
[C---:B0-----:R-:W-:Y:S01]  /*0a30*/  IMAD.WIDE.U32 R6, R2.reuse, 0x4, R6 ;  /* 0x0000000402067825 */ /* 0x041fe200078e0006 */
[----:B--2---:R0:W-:Y:S03]  /*0a40*/  STS [R9], R10 ;  /* 0x0000000a09007388 */ /* 0x0041e60000000800 */
[----:B0-----:R-:W-:-:S08]  /*0a50*/  IMAD R9, R2, 0x4, R9 ;  /* 0x0000000402097824 */ /* 0x001fd000078e0209 */
[----:B------:R-:W-:Y:S05]  /*0a60*/  @P3 BRA `(.L_x_54600) ;  /* 0xfffffffc00e43947 */ /* 0x000fea000383ffff */
.L_x_54599:
[----:B------:R-:W-:Y:S05]  /*0a70*/  BSYNC.RECONVERGENT B1 ;  /* 0x0000000000017941 */ /* 0x000fea0003800200 */
.L_x_54598:
        /* <DEDUP_REMOVED lines=12> */
.L_x_54603:
        /* <DEDUP_REMOVED lines=20> */
.L_x_54602:
[----:B------:R-:W-:Y:S05]  /*0c80*/  BSYNC.RECONVERGENT B1 ;  /* 0x0000000000017941 */ /* 0x000fea0003800200 */
.L_x_54601:
        /* <DEDUP_REMOVED lines=10> */
.L_x_54606:
[----:B------:R-:W-:Y:S01]  /*0d30*/  VIADD R22, R22, 0x1 ;  /* 0x0000000116167836 */ /* 0x000fe20000000000 */
[----:B------:R0:W-:Y:S04]  /*0d40*/  STS [R9], RZ ;  /* 0x000000ff09007388 */ /* 0x0001e80000000800 */
[----:B------:R-:W-:Y:S01]  /*0d50*/  ISETP.NE.AND P0, PT, R22, RZ, PT ;  /* 0x000000ff1600720c */ /* 0x000fe20003f05270 */
[----:B0-----:R-:W-:-:S12]  /*0d60*/  IMAD R9, R2, 0x4, R9 ;  /* 0x0000000402097824 */ /* 0x001fd800078e0209 */
[----:B------:R-:W-:Y:S05]  /*0d70*/  @P0 BRA `(.L_x_54606) ;  /* 0xfffffffc00ec0947 */ /* 0x000fea000383ffff */
.L_x_54605:
[----:B------:R-:W-:Y:S05]  /*0d80*/  BSYNC.RECONVERGENT B1 ;  /* 0x0000000000017941 */ /* 0x000fea0003800200 */
.L_x_54604:
[----:B------:R-:W-:Y:S05]  /*0d90*/  @!P2 BRA `(.L_x_54597) ;  /* 0x000000000040a947 */ /* 0x000fea0003800000 */
[----:B------:R-:W0:Y:S01]  /*0da0*/  S2UR UR5, SR_CgaCtaId ;  /* 0x00000000000579c3 */ /* 0x000e220000008800 */
[----:B------:R-:W-:Y:S02]  /*0db0*/  UMOV UR4, 0x400 ;  /* 0x0000040000047882 */ /* 0x000fe40000000000 */
[----:B------:R-:W-:-:S04]  /*0dc0*/  UIADD3 UR4, UPT, UPT, UR4, 0x200, URZ ;  /* 0x0000020004047890 */ /* 0x000fc8000fffe0ff */
[----:B0-----:R-:W-:-:S06]  /*0dd0*/  ULEA UR4, UR5, UR4, 0x18 ;  /* 0x0000000405047291 */ /* 0x001fcc000f8ec0ff */
[----:B------:R-:W-:-:S07]  /*0de0*/  LEA R9, R7, UR4, 0x2 ;  /* 0x0000000407097c11 */ /* 0x000fce000f8e10ff */
.L_x_54607:
        /* <DEDUP_REMOVED lines=11> */
.L_x_54597:
[----:B------:R-:W-:Y:S05]  /*0ea0*/  BSYNC.RECONVERGENT B0 ;  /* 0x0000000000007941 */ /* 0x000fea0003800200 */
.L_x_54596:
[----:B------:R-:W-:Y:S01]  /*0eb0*/  BAR.SYNC.DEFER_BLOCKING 0x0 ;  /* 0x0000000000007b1d */ /* 0x000fe20000010000 */
[----:B------:R-:W-:-:S13]  /*0ec0*/  ISETP.GT.U32.AND P0, PT, R5, 0x1f, PT ;  /* 0x0000001f0500780c */ /* 0x000fda0003f04070 */
[----:B------:R-:W-:Y:S05]  /*0ed0*/  @P0 BRA `(.L_x_54608) ;  /* 0x00000004000c0947 */ /* 0x000fea0003800000 */
[----:B--2---:R-:W2:Y:S01]  /*0ee0*/  S2R R8, SR_CgaCtaId ;  /* 0x0000000000087919 */ /* 0x004ea20000008800 */
[----:B0-----:R-:W-:Y:S01]  /*0ef0*/  MOV R7, 0x400 ;  /* 0x0000040000077802 */ /* 0x001fe20000000f00 */
[C---:B------:R-:W-:Y:S01]  /*0f00*/  VIADD R21, R0.reuse, 0x5 ;  /* 0x0000000500157836 */ /* 0x040fe20000000000 */
[C---:B-1----:R-:W-:Y:S01]  /*0f10*/  IADD3 R20, PT, PT, R0.reuse, 0x6, RZ ;  /* 0x0000000600147810 */ /* 0x042fe20007ffe0ff */
[C---:B------:R-:W-:Y:S01]  /*0f20*/  VIADD R19, R0.reuse, 0xffffffff ;  /* 0xffffffff00137836 */ /* 0x040fe20000000000 */
[C---:B------:R-:W-:Y:S01]  /*0f30*/  LOP3.LUT R22, R0.reuse, 0x4, RZ, 0xfc, !PT ;  /* 0x0000000400167812 */ /* 0x040fe200078efcff */
[----:B------:R-:W-:Y:S01]  /*0f40*/  VIADD R9, R7, 0x180 ;  /* 0x0000018007097836 */ /* 0x000fe20000000000 */
[----:B------:R-:W-:Y:S01]  /*0f50*/  LOP3.LUT R21, R21, 0x7, RZ, 0xc0, !PT ;  /* 0x0000000715157812 */ /* 0x000fe200078ec0ff */
[----:B------:R-:W-:Y:S01]  /*0f60*/  IMAD.SHL.U32 R4, R0, 0x8, RZ ;  /* 0x0000000800047824 */ /* 0x000fe200078e00ff */
[----:B------:R-:W-:Y:S02]  /*0f70*/  LOP3.LUT R20, R20, 0x7, RZ, 0xc0, !PT ;  /* 0x0000000714147812 */ /* 0x000fe400078ec0ff */
[----:B------:R-:W-:-:S02]  /*0f80*/  LOP3.LUT R19, R19, 0x7, RZ, 0xc0, !PT ;  /* 0x0000000713137812 */ /* 0x000fc400078ec0ff */
[C---:B------:R-:W-:Y:S02]  /*0f90*/  LOP3.LUT R6, R4.reuse, R22, RZ, 0xfc, !PT ;  /* 0x0000001604067212 */ /* 0x040fe400078efcff */
[----:B------:R-:W-:Y:S02]  /*0fa0*/  LOP3.LUT R10, R4, R20, RZ, 0xfc, !PT ;  /* 0x00000014040a7212 */ /* 0x000fe400078efcff */
        /* <DEDUP_REMOVED lines=8> */
[----:B------:R-:W-:Y:S01]  /*1030*/  LEA R25, R8, R7, 0x18 ;  /* 0x0000000708197211 */ /* 0x000fe200078ec0ff */
[----:B------:R-:W0:Y:S01]  /*1040*/  LDS R16, [R16] ;  /* 0x0000000010107984 */ /* 0x000e220000000800 */
[----:B------:R-:W-:-:S02]  /*1050*/  IMAD.SHL.U32 R10, R5, 0x4, RZ ;  /* 0x00000004050a7824 */ /* 0x000fc400078e00ff */
[----:B------:R-:W-:Y:S01]  /*1060*/  VIADD R7, R7, 0x200 ;  /* 0x0000020007077836 */ /* 0x000fe20000000000 */
[----:B------:R-:W1:Y:S02]  /*1070*/  LDS R14, [R23] ;  /* 0x00000000170e7984 */ /* 0x000e640000000800 */
[----:B------:R-:W-:Y:S02]  /*1080*/  LOP3.LUT R10, R10, 0x1c, RZ, 0xc0, !PT ;  /* 0x0000001c0a0a7812 */ /* 0x000fe400078ec0ff */
[----:B------:R-:W2:Y:S01]  /*1090*/  LDS R13, [R23+0x4] ;  /* 0x00000400170d7984 */ /* 0x000ea20000000800 */
[----:B------:R-:W-:Y:S01]  /*10a0*/  LEA R8, R8, R7, 0x18 ;  /* 0x0000000708087211 */ /* 0x000fe200078ec0ff */
[C---:B------:R-:W-:Y:S01]  /*10b0*/  VIADD R7, R0.reuse, 0x3 ;  /* 0x0000000300077836 */ /* 0x040fe20000000000 */
[----:B------:R-:W-:Y:S01]  /*10c0*/  IADD3 R10, PT, PT, R25, R10, RZ ;  /* 0x0000000a190a7210 */ /* 0x000fe20007ffe0ff */
[----:B------:R-:W4:Y:S04]  /*10d0*/  LDS R12, [R23+0x8] ;  /* 0x00000800170c7984 */ /* 0x000f280000000800 */
[----:B------:R-:W0:Y:S04]  /*10e0*/  LDS R11, [R23+0xc] ;  /* 0x00000c00170b7984 */ /* 0x000e280000000800 */
[----:B------:R5:W0:Y:S04]  /*10f0*/  LDS R18, [R6] ;  /* 0x0000000006127984 */ /* 0x000a280000000800 */
[----:B------:R3:W0:Y:S04]  /*1100*/  LDS R17, [R9] ;  /* 0x0000000009117984 */ /* 0x0006280000000800 */
[----:B------:R3:W0:Y:S01]  /*1110*/  LDS R15, [R4] ;  /* 0x00000000040f7984 */ /* 0x0006220000000800 */
[----:B-----5:R-:W-:Y:S01]  /*1120*/  VIADD R6, R0, 0x2 ;  /* 0x0000000200067836 */ /* 0x020fe20000000000 */
[----:B---3--:R-:W-:-:S02]  /*1130*/  SHF.R.U32.HI R9, RZ, 0x2, R5 ;  /* 0x00000002ff097819 */ /* 0x008fc40000011605 */
[----:B------:R-:W-:-:S07]  /*1140*/  IADD3 R4, PT, PT, R0, 0x1, RZ ;  /* 0x0000000100047810 */ /* 0x000fce0007ffe0ff */
.L_x_54610:
[----:B------:R-:W-:Y:S01]  /*1150*/  IMAD R27, R9, 0x24, R10 ;  /* 0x00000024091b7824 */ /* 0x000fe200078e020a */
[----:B------:R-:W-:-:S05]  /*1160*/  UMOV UR4, 0xffffffff ;  /* 0xffffffff00047882 */ /* 0x000fca0000000000 */
[----:B------:R-:W3:Y:S01]  /*1170*/  LDS R27, [R27] ;  /* 0x000000001b1b7984 */ /* 0x000ee20000000800 */
[----:B0-----:R-:W-:Y:S05]  /*1180*/  BRA.DIV UR4, `(.L_x_54609) ;  /* 0x0000000604b47947 */ /* 0x001fea000b800000 */
[----:B---3--:R-:W1:Y:S04]  /*1190*/  SHFL.IDX PT, R29, R27, R0, 0x181f ;  /* 0x00181f001b1d7589 */ /* 0x008e6800000e0000 */
[----:B------:R-:W2:Y:S04]  /*11a0*/  SHFL.IDX PT, R28, R27, R4, 0x181f ;  /* 0x00181f041b1c7589 */ /* 0x000ea800000e0000 */
[----:B------:R-:W4:Y:S04]  /*11b0*/  SHFL.IDX PT, R23, R27, R6, 0x181f ;  /* 0x00181f061b177589 */ /* 0x000f2800000e0000 */
[----:B------:R-:W-:Y:S01]  /*11c0*/  SHFL.IDX PT, R24, R27, R21, 0x181f ;  /* 0x00181f151b187589 */ /* 0x000fe200000e0000 */
[----:B-1----:R-:W-:-:S04]  /*11d0*/  IMAD R26, R14, R29, RZ ;  /* 0x0000001d0e1a7224 */ /* 0x002fc800078e02ff */
[----:B--2---:R-:W-:Y:S02]  /*11e0*/  IMAD R29, R13, R28, R26 ;  /* 0x0000001c0d1d7224 */ /* 0x004fe400078e021a */
[----:B------:R-:W0:Y:S02]  /*11f0*/  SHFL.IDX PT, R26, R27, R7, 0x181f ;  /* 0x00181f071b1a7589 */ /* 0x000e2400000e0000 */
[----:B----4-:R-:W-:Y:S02]  /*1200*/  IMAD R28, R12, R23, R29 ;  /* 0x000000170c1c7224 */ /* 0x010fe400078e021d */
[----:B------:R-:W1:Y:S02]  /*1210*/  SHFL.IDX PT, R23, R27, R22, 0x181f ;  /* 0x00181f161b177589 */ /* 0x000e6400000e0000 */
[----:B0-----:R-:W-:Y:S02]  /*1220*/  IMAD R29, R11, R26, R28 ;  /* 0x0000001a0b1d7224 */ /* 0x001fe400078e021c */
[----:B------:R-:W-:Y:S02]  /*1230*/  SHFL.IDX PT, R26, R27, R19, 0x181f ;  /* 0x00181f131b1a7589 */ /* 0x000fe400000e0000 */
[----:B-1----:R-:W-:-:S02]  /*1240*/  IMAD R28, R18, R23, R29 ;  /* 0x00000017121c7224 */ /* 0x002fc400078e021d */
[----:B------:R-:W0:Y:S02]  /*1250*/  SHFL.IDX PT, R23, R27, R20, 0x181f ;  /* 0x00181f141b177589 */ /* 0x000e2400000e0000 */
[----:B------:R-:W-:-:S04]  /*1260*/  IMAD R29, R17, R24, R28 ;  /* 0x00000018111d7224 */ /* 0x000fc800078e021c */
[----:B0-----:R-:W-:-:S07]  /*1270*/  IMAD R28, R16, R23, R29 ;  /* 0x00000017101c7224 */ /* 0x001fce00078e021d */
.L_x_54624:
        /* <DEDUP_REMOVED lines=9> */
.L_x_54608:
[----:B------:R-:W-:Y:S05]  /*1310*/  WARPSYNC.ALL ;  /* 0x0000000000007948 */ /* 0x000fea0003800000 */
[----:B------:R-:W-:Y:S01]  /*1320*/  BAR.SYNC.DEFER_BLOCKING 0x0 ;  /* 0x0000000000007b1d */ /* 0x000fe20000010000 */
[----:B------:R-:W-:-:S13]  /*1330*/  ISETP.GT.U32.AND P0, PT, R5, 0x1f, PT ;  /* 0x0000001f0500780c */ /* 0x000fda0003f04070 */
[----:B------:R-:W-:Y:S05]  /*1340*/  @P0 EXIT ;  /* 0x000000000000094d */ /* 0x000fea0003800000 */
[----:B--23--:R-:W2:Y:S01]  /*1350*/  I2F.U32.RP R8, R2 ;  /* 0x0000000200087306 */ /* 0x00cea20000209000 */
[----:B------:R-:W-:Y:S01]  /*1360*/  IADD3 R0, PT, PT, R5, R2, RZ ;  /* 0x0000000205007210 */ /* 0x000fe20007ffe0ff */
[----:B------:R-:W-:Y:S01]  /*1370*/  BSSY.RECONVERGENT B0, `(.L_x_54611) ;  /* 0x000002e000007945 */ /* 0x000fe20003800200 */
[----:B------:R-:W-:Y:S02]  /*1380*/  ISETP.NE.U32.AND P2, PT, R2, RZ, PT ;  /* 0x000000ff0200720c */ /* 0x000fe40003f45070 */
[C---:B------:R-:W-:Y:S02]  /*1390*/  ISETP.GE.U32.AND P0, PT, R0.reuse, 0x20, PT ;  /* 0x000000200000780c */ /* 0x040fe40003f06070 */
[----:B------:R-:W-:Y:S02]  /*13a0*/  VIMNMX.U32 R9, PT, PT, R0, 0x20, !PT ;  /* 0x0000002000097848 */ /* 0x000fe40007fe0000 */
[----:B------:R-:W-:-:S04]  /*13b0*/  SEL R4, RZ, 0x1, P0 ;  /* 0x00000001ff047807 */ /* 0x000fc80000000000 */
[----:B------:R-:W-:Y:S01]  /*13c0*/  IADD3 R9, PT, PT, R9, -R0, -R4 ;  /* 0x8000000009097210 */ /* 0x000fe20007ffe804 */
[----:B--2---:R-:W0:Y:S02]  /*13d0*/  MUFU.RCP R8, R8 ;  /* 0x0000000800087308 */ /* 0x004e240000001000 */
        /* <DEDUP_REMOVED lines=32> */
.L_x_54613:
[----:B------:R0:W2:Y:S01]  /*15e0*/  LDS R11, [R9] ;  /* 0x00000000090b7984 */ /* 0x0000a20000000800 */
[----:B------:R-:W-:-:S05]  /*15f0*/  VIADD R4, R4, 0x1 ;  /* 0x0000000104047836 */ /* 0x000fca0000000000 */
[----:B------:R-:W-:Y:S02]  /*1600*/  ISETP.NE.AND P0, PT, R4, RZ, PT ;  /* 0x000000ff0400720c */ /* 0x000fe40003f05270 */
[C---:B0-----:R-:W-:Y:S01]  /*1610*/  LEA R9, R2.reuse, R9, 0x2 ;  /* 0x0000000902097211 */ /* 0x041fe200078e10ff */
[----:B--2---:R0:W-:Y:S02]  /*1620*/  STG.E desc[UR6][R6.64], R11 ;  /* 0x0000000b06007986 */ /* 0x0041e4000c101906 */
[----:B0-----:R-:W-:-:S08]  /*1630*/  IMAD.WIDE.U32 R6, R2, 0x4, R6 ;  /* 0x0000000402067825 */ /* 0x001fd000078e0006 */
[----:B------:R-:W-:Y:S05]  /*1640*/  @P0 BRA `(.L_x_54613) ;  /* 0xfffffffc00e40947 */ /* 0x000fea000383ffff */
.L_x_54612:
[----:B------:R-:W-:Y:S05]  /*1650*/  BSYNC.RECONVERGENT B0 ;  /* 0x0000000000007941 */ /* 0x000fea0003800200 */
.L_x_54611:
        /* <DEDUP_REMOVED lines=11> */
.L_x_54614:
        /* <DEDUP_REMOVED lines=21> */
.L_x_54609:
[----:B------:R-:W-:Y:S01]  /*1860*/  HFMA2 R24, -RZ, RZ, 0, 0.0020122528076171875 ;  /* 0x0000181fff187431 */ /* 0x000fe200000001ff */
[----:B------:R-:W-:Y:S01]  /*1870*/  BSSY B0, `(.L_x_54615) ;  /* 0x0000006000007945 */ /* 0x000fe20003800000 */
[----:B------:R-:W-:Y:S02]  /*1880*/  IMAD.MOV.U32 R25, RZ, RZ, R0 ;  /* 0x000000ffff197224 */ /* 0x000fe400078e0000 */
[----:B------:R-:W-:-:S07]  /*1890*/  IMAD.MOV.U32 R23, RZ, RZ, -0x1 ;  /* 0xffffffffff177424 */ /* 0x000fce00078e00ff */
[----:B01234-:R-:W-:Y:S05]  /*18a0*/  WARPSYNC.COLLECTIVE R23, `(.L_x_54616) ;  /* 0x0000000017087348 */ /* 0x01ffea0003c00000 */
[----:B---3--:R3:W0:Y:S02]  /*18b0*/  SHFL.IDX P0, R26, R27, R25, R24 ;  /* 0x000000191b1a7389 */ /* 0x0086240000000018 */
[----:B01234-:R-:W-:Y:S05]  /*18c0*/  ENDCOLLECTIVE ;  /* 0x000000000000791b */ /* 0x01ffea0003800000 */
.L_x_54616:
[----:B------:R-:W-:Y:S05]  /*18d0*/  BSYNC B0 ;  /* 0x0000000000007941 */ /* 0x000fea0003800000 */
.L_x_54615:
[----:B------:R-:W-:Y:S02]  /*18e0*/  HFMA2 R24, -RZ, RZ, 0, 0.0020122528076171875 ;  /* 0x0000181fff187431 */ /* 0x000fe400000001ff */
[----:B------:R-:W-:Y:S01]  /*18f0*/  IMAD.MOV.U32 R25, RZ, RZ, R4 ;  /* 0x000000ffff197224 */ /* 0x000fe200078e0004 */
[----:B------:R-:W-:Y:S01]  /*1900*/  MOV R29, R26 ;  /* 0x0000001a001d7202 */ /* 0x000fe20000000f00 */
[----:B------:R-:W-:-:S07]  /*1910*/  IMAD.MOV.U32 R23, RZ, RZ, -0x1 ;  /* 0xffffffffff177424 */ /* 0x000fce00078e00ff */
[----:B------:R-:W-:Y:S05]  /*1920*/  WARPSYNC.COLLECTIVE R23, `(.L_x_54617) ;  /* 0x0000000017087348 */ /* 0x000fea0003c00000 */
[----:B------:R0:W1:Y:S02]  /*1930*/  SHFL.IDX P0, R26, R27, R25, R24 ;  /* 0x000000191b1a7389 */ /* 0x0000640000000018 */
[----:B01----:R-:W-:Y:S05]  /*1940*/  ENDCOLLECTIVE ;  /* 0x000000000000791b */ /* 0x003fea0003800000 */
.L_x_54617:
[----:B------:R-:W-:Y:S01]  /*1950*/  IMAD.MOV.U32 R25, RZ, RZ, R6 ;  /* 0x000000ffff197224 */ /* 0x000fe200078e0006 */
[----:B------:R-:W-:Y:S01]  /*1960*/  MOV R28, R26 ;  /* 0x0000001a001c7202 */ /* 0x000fe20000000f00 */
[----:B------:R-:W-:-:S04]  /*1970*/  IMAD R26, R14, R29, RZ ;  /* 0x0000001d0e1a7224 */ /* 0x000fc800078e02ff */
[----:B------:R-:W-:-:S07]  /*1980*/  IMAD R29, R13, R28, R26 ;  /* 0x0000001c0d1d7224 */ /* 0x000fce00078e021a */
[----:B------:R-:W-:Y:S05]  /*1990*/  WARPSYNC.COLLECTIVE R23, `(.L_x_54618) ;  /* 0x0000000017087348 */ /* 0x000fea0003c00000 */
[----:B------:R0:W1:Y:S02]  /*19a0*/  SHFL.IDX P0, R26, R27, R25, R24 ;  /* 0x000000191b1a7389 */ /* 0x0000640000000018 */
[----:B01----:R-:W-:Y:S05]  /*19b0*/  ENDCOLLECTIVE ;  /* 0x000000000000791b */ /* 0x003fea0003800000 */
.L_x_54618:
[----:B------:R-:W-:Y:S01]  /*19c0*/  IMAD.MOV.U32 R25, RZ, RZ, R7 ;  /* 0x000000ffff197224 */ /* 0x000fe200078e0007 */
[----:B------:R-:W-:-:S05]  /*19d0*/  MOV R23, R26 ;  /* 0x0000001a00177202 */ /* 0x000fca0000000f00 */
[----:B------:R-:W-:Y:S01]  /*19e0*/  IMAD R28, R12, R23, R29 ;  /* 0x000000170c1c7224 */ /* 0x000fe200078e021d */
[----:B------:R-:W-:-:S07]  /*19f0*/  MOV R23, 0xffffffff ;  /* 0xffffffff00177802 */ /* 0x000fce0000000f00 */
[----:B------:R-:W-:Y:S05]  /*1a00*/  WARPSYNC.COLLECTIVE R23, `(.L_x_54619) ;  /* 0x0000000017087348 */ /* 0x000fea0003c00000 */
[----:B------:R0:W1:Y:S02]  /*1a10*/  SHFL.IDX P0, R26, R27, R25, R24 ;  /* 0x000000191b1a7389 */ /* 0x0000640000000018 */
[----:B01----:R-:W-:Y:S05]  /*1a20*/  ENDCOLLECTIVE ;  /* 0x000000000000791b */ /* 0x003fea0003800000 */
.L_x_54619:
[----:B------:R-:W-:Y:S02]  /*1a30*/  IMAD.MOV.U32 R25, RZ, RZ, R22 ;  /* 0x000000ffff197224 */ /* 0x000fe400078e0016 */
[----:B------:R-:W-:-:S07]  /*1a40*/  IMAD R29, R11, R26, R28 ;  /* 0x0000001a0b1d7224 */ /* 0x000fce00078e021c */
[----:B------:R-:W-:Y:S05]  /*1a50*/  WARPSYNC.COLLECTIVE R23, `(.L_x_54620) ;  /* 0x0000000017087348 */ /* 0x000fea0003c00000 */
[----:B------:R0:W1:Y:S02]  /*1a60*/  SHFL.IDX P0, R26, R27, R25, R24 ;  /* 0x000000191b1a7389 */ /* 0x0000640000000018 */
[----:B01----:R-:W-:Y:S05]  /*1a70*/  ENDCOLLECTIVE ;  /* 0x000000000000791b */ /* 0x003fea0003800000 */
.L_x_54620:
[----:B------:R-:W-:Y:S01]  /*1a80*/  IMAD.MOV.U32 R25, RZ, RZ, R21 ;  /* 0x000000ffff197224 */ /* 0x000fe200078e0015 */
[----:B------:R-:W-:-:S05]  /*1a90*/  MOV R23, R26 ;  /* 0x0000001a00177202 */ /* 0x000fca0000000f00 */
[----:B------:R-:W-:Y:S01]  /*1aa0*/  IMAD R28, R18, R23, R29 ;  /* 0x00000017121c7224 */ /* 0x000fe200078e021d */
[----:B------:R-:W-:-:S07]  /*1ab0*/  MOV R23, 0xffffffff ;  /* 0xffffffff00177802 */ /* 0x000fce0000000f00 */
[----:B------:R-:W-:Y:S05]  /*1ac0*/  WARPSYNC.COLLECTIVE R23, `(.L_x_54621) ;  /* 0x0000000017087348 */ /* 0x000fea0003c00000 */
[----:B------:R0:W1:Y:S02]  /*1ad0*/  SHFL.IDX P0, R26, R27, R25, R24 ;  /* 0x000000191b1a7389 */ /* 0x0000640000000018 */
[----:B01----:R-:W-:Y:S05]  /*1ae0*/  ENDCOLLECTIVE ;  /* 0x000000000000791b */ /* 0x003fea0003800000 */
.L_x_54621:
[----:B------:R-:W-:Y:S01]  /*1af0*/  MOV R25, R20 ;  /* 0x0000001400197202 */ /* 0x000fe20000000f00 */
[----:B------:R-:W-:-:S04]  /*1b00*/  IMAD.MOV.U32 R24, RZ, RZ, R26 ;  /* 0x000000ffff187224 */ /* 0x000fc800078e001a */
[----:B------:R-:W-:Y:S02]  /*1b10*/  IMAD R29, R17, R24, R28 ;  /* 0x00000018111d7224 */ /* 0x000fe400078e021c */
[----:B------:R-:W-:-:S07]  /*1b20*/  IMAD.MOV.U32 R24, RZ, RZ, 0x181f ;  /* 0x0000181fff187424 */ /* 0x000fce00078e00ff */
[----:B------:R-:W-:Y:S05]  /*1b30*/  WARPSYNC.COLLECTIVE R23, `(.L_x_54622) ;  /* 0x0000000017087348 */ /* 0x000fea0003c00000 */
[----:B------:R0:W1:Y:S02]  /*1b40*/  SHFL.IDX P0, R26, R27, R25, R24 ;  /* 0x000000191b1a7389 */ /* 0x0000640000000018 */
[----:B01----:R-:W-:Y:S05]  /*1b50*/  ENDCOLLECTIVE ;  /* 0x000000000000791b */ /* 0x003fea0003800000 */
.L_x_54622:
[----:B------:R-:W-:Y:S01]  /*1b60*/  IMAD.MOV.U32 R25, RZ, RZ, R19 ;  /* 0x000000ffff197224 */ /* 0x000fe200078e0013 */
[----:B------:R-:W-:-:S05]  /*1b70*/  MOV R23, R26 ;  /* 0x0000001a00177202 */ /* 0x000fca0000000f00 */
[----:B------:R-:W-:Y:S01]  /*1b80*/  IMAD R28, R16, R23, R29 ;  /* 0x00000017101c7224 */ /* 0x000fe200078e021d */
[----:B------:R-:W-:-:S07]  /*1b90*/  MOV R23, 0xffffffff ;  /* 0xffffffff00177802 */ /* 0x000fce0000000f00 */
[----:B------:R-:W-:Y:S05]  /*1ba0*/  WARPSYNC.COLLECTIVE R23, `(.L_x_54623) ;  /* 0x0000000017087348 */ /* 0x000fea0003c00000 */
[----:B------:R0:W1:Y:S02]  /*1bb0*/  SHFL.IDX P0, R26, R27, R25, R24 ;  /* 0x000000191b1a7389 */ /* 0x0000640000000018 */
[----:B01----:R-:W-:Y:S05]  /*1bc0*/  ENDCOLLECTIVE ;  /* 0x000000000000791b */ /* 0x003fea0003800000 */
.L_x_54623:
[----:B------:R-:W-:Y:S05]  /*1bd0*/  BRA `(.L_x_54624) ;  /* 0xfffffff400a87947 */ /* 0x000fea000383ffff */
.L_x_54625:
        /* <DEDUP_REMOVED lines=10> */
.L_x_58757:


//--------------------- .text._Z9cuda_gemmIiLi256ELi1ELi1ELi32ELi8ELi8ELi32ELi1ELi0EEviiiPT_S1_S1_ii --------------------------
	.section	.text._Z9cuda_gemmIiLi256ELi1ELi1ELi32ELi8ELi8ELi32ELi1ELi0EEviiiPT_S1_S1_ii,"ax",@progbits
	.align	128
        .global         _Z9cuda_gemmIiLi256ELi1ELi1ELi32ELi8ELi8ELi32ELi1ELi0EEviiiPT_S1_S1_ii
        .type           _Z9cuda_gemmIiLi256ELi1ELi1ELi32ELi8ELi8ELi32ELi1ELi0EEviiiPT_S1_S1_ii,@function
        .size           _Z9cuda_gemmIiLi256ELi1ELi1ELi32ELi8ELi8ELi32ELi1ELi0EEviiiPT_S1_S1_ii,(.L_x_58758 - _Z9cuda_gemmIiLi256ELi1ELi1ELi32ELi8ELi8ELi32ELi1ELi0EEviiiPT_S1_S1_ii)
        .other          _Z9cuda_gemmIiLi256ELi1ELi1ELi32ELi8ELi8ELi32ELi1ELi0EEviiiPT_S1_S1_ii,@"STO_CUDA_ENTRY STV_DEFAULT"
_Z9cuda_gemmIiLi256ELi1ELi1ELi32ELi8ELi8ELi32ELi1ELi0EEviiiPT_S1_S1_ii:
.text._Z9cuda_gemmIiLi256ELi1ELi1ELi32ELi8ELi8ELi32ELi1ELi0EEviiiPT_S1_S1_ii:
        /* <DEDUP_REMOVED lines=50> */
.L_x_54628:
        /* <DEDUP_REMOVED lines=25> */
.L_x_54627:
[----:B------:R-:W-:Y:S05]  /*04b0*/  BSYNC.RECONVERGENT B0 ;  /* 0x0000000000007941 */ /* 0x000fea0003800200 */
.L_x_54626:
        /* <DEDUP_REMOVED lines=121> */
.L_x_54633:
        /* <DEDUP_REMOVED lines=10> */
.L_x_54632:
[----:B------:R-:W-:Y:S05]  /*0cf0*/  BSYNC.RECONVERGENT B1 ;  /* 0x0000000000017941 */ /* 0x000fea0003800200 */
.L_x_54631:
        /* <DEDUP_REMOVED lines=8> */
.L_x_54636:
        /* <DEDUP_REMOVED lines=24> */
.L_x_54635:
[----:B------:R-:W-:Y:S05]  /*0f00*/  BSYNC.RECONVERGENT B1 ;  /* 0x0000000000017941 */ /* 0x000fea0003800200 */
.L_x_54634:
        /* <DEDUP_REMOVED lines=9> */
.L_x_54639:
[----:B------:R-:W-:Y:S02]  /*0fa0*/  IMAD R4, R2, 0x4, R3 ;  /* 0x0000000402047824 */ /* 0x000fe400078e0203 */
[----:B------:R-:W-:Y:S02]  /*0fb0*/  VIADD R5, R5, 0x1 ;  /* 0x0000000105057836 */ /* 0x000fe40000000000 */
[----:B------:R-:W-:Y:S01]  /*0fc0*/  IMAD.IADD R2, R35, 0x1, R2 ;  /* 0x0000000123027824 */ /* 0x000fe200078e0202 */
[----:B------:R2:W-:Y:S02]  /*0fd0*/  STS [R4], RZ ;  /* 0x000000ff04007388 */ /* 0x0005e40000000800 */
[----:B------:R-:W-:-:S13]  /*0fe0*/  ISETP.NE.AND P1, PT, R5, R0, PT ;  /* 0x000000000500720c */ /* 0x000fda0003f25270 */
[----:B--2---:R-:W-:Y:S05]  /*0ff0*/  @P1 BRA `(.L_x_54639) ;  /* 0xfffffffc00e81947 */ /* 0x004fea000383ffff */
.L_x_54638:
[----:B------:R-:W-:Y:S05]  /*1000*/  BSYNC.RECONVERGENT B1 ;  /* 0x0000000000017941 */ /* 0x000fea0003800200 */
.L_x_54637:
[----:B------:R-:W-:Y:S05]  /*1010*/  @!P0 BRA `(.L_x_54630) ;  /* 0x00000000003c8947 */ /* 0x000fea0003800000 */
[----:B------:R-:W2:Y:S01]  /*1020*/  S2R R3, SR_CgaCtaId ;  /* 0x0000000000037919 */ /* 0x000ea20000008800 */
[----:B------:R-:W-:-:S04]  /*1030*/  MOV R0, 0x400 ;  /* 0x0000040000007802 */ /* 0x000fc80000000f00 */
[----:B------:R-:W-:-:S04]  /*1040*/  IADD3 R0, PT, PT, R0, 0x200, RZ ;  /* 0x0000020000007810 */ /* 0x000fc80007ffe0ff */
[----:B--2---:R-:W-:-:S07]  /*1050*/  LEA R5, R3, R0, 0x18 ;  /* 0x0000000003057211 */ /* 0x004fce00078ec0ff */
.L_x_54640:
        /* <DEDUP_REMOVED lines=11> */
.L_x_54630:
[----:B------:R-:W-:Y:S05]  /*1110*/  BSYNC.RECONVERGENT B0 ;  /* 0x0000000000007941 */ /* 0x000fea0003800200 */
.L_x_54629:
        /* <DEDUP_REMOVED lines=56> */
.L_x_54671:
        /* <DEDUP_REMOVED lines=19> */
.L_x_54644:
        /* <DEDUP_REMOVED lines=8> */
.L_x_54645:
        /* <DEDUP_REMOVED lines=8> */
.L_x_54646:
        /* <DEDUP_REMOVED lines=8> */
.L_x_54647:
        /* <DEDUP_REMOVED lines=8> */
.L_x_54648:
        /* <DEDUP_REMOVED lines=8> */
.L_x_54649:
        /* <DEDUP_REMOVED lines=11> */
.L_x_54650:
        /* <DEDUP_REMOVED lines=13> */
.L_x_54651:
        /* <DEDUP_REMOVED lines=35> */
.L_x_54670:
[----:B0-----:R-:W-:Y:S02]  /*1c00*/  IMAD R44, R12, 0x24, R13 ;  /* 0x000000240c2c7824 */ /* 0x001fe400078e020d */
[----:B------:R-:W-:-:S04]  /*1c10*/  HFMA2 R42, -RZ, RZ, 0, 0 ;  /* 0x00000000ff2a7431 */ /* 0x000fc800000001ff */
[----:B------:R-:W0:Y:S01]  /*1c20*/  LDS R44, [R44] ;  /* 0x000000002c2c7984 */ /* 0x000e220000000800 */
[----:B------:R-:W-:Y:S05]  /*1c30*/  @!P0 BRA `(.L_x_54654) ;  /* 0x0000000000108947 */ /* 0x000fea0003800000 */
[----:B------:R-:W-:-:S03]  /*1c40*/  UMOV UR4, 0xffffffff ;  /* 0xffffffff00047882 */ /* 0x000fc60000000000 */
[----:B------:R-:W-:Y:S05]  /*1c50*/  BRA.DIV UR4, `(.L_x_54655) ;  /* 0x00000026047c7947 */ /* 0x000fea000b800000 */
[----:B0-----:R0:W0:Y:S02]  /*1c60*/  SHFL.IDX PT, R23, R44, R10, R28 ;  /* 0x0000000a2c177389 */ /* 0x00102400000e001c */
.L_x_54735:
[----:B0-----:R-:W-:-:S07]  /*1c70*/  IMAD R42, R8, R23, RZ ;  /* 0x00000017082a7224 */ /* 0x001fce00078e02ff */
.L_x_54654:
[----:B------:R-:W-:Y:S05]  /*1c80*/  @!P1 BRA `(.L_x_54656) ;  /* 0x0000000000109947 */ /* 0x000fea0003800000 */
[----:B------:R-:W-:-:S03]  /*1c90*/  UMOV UR4, 0xffffffff ;  /* 0xffffffff00047882 */ /* 0x000fc60000000000 */
[----:B------:R-:W-:Y:S05]  /*1ca0*/  BRA.DIV UR4, `(.L_x_54657) ;  /* 0x0000002604887947 */ /* 0x000fea000b800000 */
[----:B0-----:R0:W0:Y:S02]  /*1cb0*/  SHFL.IDX PT, R23, R44, R39, R28 ;  /* 0x000000272c177389 */ /* 0x00102400000e001c */
.L_x_54738:
[----:B01----:R-:W-:-:S07]  /*1cc0*/  IMAD R42, R7, R23, R42 ;  /* 0x00000017072a7224 */ /* 0x003fce00078e022a */
.L_x_54656:
[----:B------:R-:W-:Y:S05]  /*1cd0*/  @!P2 BRA `(.L_x_54658) ;  /* 0x000000000010a947 */ /* 0x000fea0003800000 */
[----:B------:R-:W-:-:S03]  /*1ce0*/  UMOV UR4, 0xffffffff ;  /* 0xffffffff00047882 */ /* 0x000fc60000000000 */
[----:B------:R-:W-:Y:S05]  /*1cf0*/  BRA.DIV UR4, `(.L_x_54659) ;  /* 0x0000002604947947 */ /* 0x000fea000b800000 */
[----:B0-----:R0:W0:Y:S02]  /*1d00*/  SHFL.IDX PT, R23, R44, R27, R28 ;  /* 0x0000001b2c177389 */ /* 0x00102400000e001c */
.L_x_54741:
[----:B0-2---:R-:W-:-:S07]  /*1d10*/  IMAD R42, R6, R23, R42 ;  /* 0x00000017062a7224 */ /* 0x005fce00078e022a */
.L_x_54658:
[----:B------:R-:W-:Y:S05]  /*1d20*/  @!P3 BRA `(.L_x_54660) ;  /* 0x000000000010b947 */ /* 0x000fea0003800000 */
[----:B------:R-:W-:-:S03]  /*1d30*/  UMOV UR4, 0xffffffff ;  /* 0xffffffff00047882 */ /* 0x000fc60000000000 */
[----:B------:R-:W-:Y:S05]  /*1d40*/  BRA.DIV UR4, `(.L_x_54661) ;  /* 0x0000002604a07947 */ /* 0x000fea000b800000 */
[----:B0-----:R0:W0:Y:S02]  /*1d50*/  SHFL.IDX PT, R23, R44, R26, R28 ;  /* 0x0000001a2c177389 */ /* 0x00102400000e001c */
.L_x_54744:
[----:B0--3--:R-:W-:-:S07]  /*1d60*/  IMAD R42, R5, R23, R42 ;  /* 0x00000017052a7224 */ /* 0x009fce00078e022a */
.L_x_54660:
[----:B------:R-:W-:Y:S05]  /*1d70*/  @!P4 BRA `(.L_x_54662) ;  /* 0x000000000010c947 */ /* 0x000fea0003800000 */
[----:B------:R-:W-:-:S03]  /*1d80*/  UMOV UR4, 0xffffffff ;  /* 0xffffffff00047882 */ /* 0x000fc60000000000 */
[----:B------:R-:W-:Y:S05]  /*1d90*/  BRA.DIV UR4, `(.L_x_54663) ;  /* 0x0000002604ac7947 */ /* 0x000fea000b800000 */
[----:B0-----:R0:W0:Y:S02]  /*1da0*/  SHFL.IDX PT, R23, R44, R25, R28 ;  /* 0x000000192c177389 */ /* 0x00102400000e001c */
.L_x_54747:
[----:B0---4-:R-:W-:-:S07]  /*1db0*/  IMAD R42, R4, R23, R42 ;  /* 0x00000017042a7224 */ /* 0x011fce00078e022a */
.L_x_54662:
[----:B------:R-:W-:Y:S05]  /*1dc0*/  @!P5 BRA `(.L_x_54664) ;  /* 0x000000000010d947 */ /* 0x000fea0003800000 */
[----:B------:R-:W-:-:S03]  /*1dd0*/  UMOV UR4, 0xffffffff ;  /* 0xffffffff00047882 */ /* 0x000fc60000000000 */
[----:B------:R-:W-:Y:S05]  /*1de0*/  BRA.DIV UR4, `(.L_x_54665) ;  /* 0x0000002604b87947 */ /* 0x000fea000b800000 */
[----:B0-----:R0:W0:Y:S02]  /*1df0*/  SHFL.IDX PT, R23, R44, R24, R28 ;  /* 0x000000182c177389 */ /* 0x00102400000e001c */
.L_x_54750:
[----:B0-----:R-:W-:-:S07]  /*1e00*/  IMAD R42, R3, R23, R42 ;  /* 0x00000017032a7224 */ /* 0x001fce00078e022a */
.L_x_54664:
[----:B------:R-:W5:Y:S02]  /*1e10*/  LDC R45, c[0x0][0x3ac] ;  /* 0x0000eb00ff2d7b82 */ /* 0x000f640000000800 */
[----:B-----5:R-:W-:-:S13]  /*1e20*/  ISETP.GE.AND P6, PT, R45, 0x7, PT ;  /* 0x000000072d00780c */ /* 0x020fda0003fc6270 */
[----:B------:R-:W-:Y:S05]  /*1e30*/  @!P6 BRA `(.L_x_54666) ;  /* 0x000000000010e947 */ /* 0x000fea0003800000 */
[----:B------:R-:W-:-:S03]  /*1e40*/  UMOV UR4, 0xffffffff ;  /* 0xffffffff00047882 */ /* 0x000fc60000000000 */
[----:B------:R-:W-:Y:S05]  /*1e50*/  BRA.DIV UR4, `(.L_x_54667) ;  /* 0x0000002604bc7947 */ /* 0x000fea000b800000 */
[----:B0-----:R0:W0:Y:S02]  /*1e60*/  SHFL.IDX PT, R23, R44, R21, R28 ;  /* 0x000000152c177389 */ /* 0x00102400000e001c */
.L_x_54753:
[----:B0-----:R-:W-:-:S07]  /*1e70*/  IMAD R42, R2, R23, R42 ;  /* 0x00000017022a7224 */ /* 0x001fce00078e022a */
.L_x_54666:
[----:B------:R-:W-:-:S13]  /*1e80*/  ISETP.GE.AND P6, PT, R45, 0x8, PT ;  /* 0x000000082d00780c */ /* 0x000fda0003fc6270 */
[----:B------:R-:W-:Y:S05]  /*1e90*/  @!P6 BRA `(.L_x_54668) ;  /* 0x000000000010e947 */ /* 0x000fea0003800000 */
[----:B------:R-:W-:-:S03]  /*1ea0*/  UMOV UR4, 0xffffffff ;  /* 0xffffffff00047882 */ /* 0x000fc60000000000 */
[----:B------:R-:W-:Y:S05]  /*1eb0*/  BRA.DIV UR4, `(.L_x_54669) ;  /* 0x0000002604c47947 */ /* 0x000fea000b800000 */
[----:B0-----:R0:W0:Y:S02]  /*1ec0*/  SHFL.IDX PT, R23, R44, R20, R28 ;  /* 0x000000142c177389 */ /* 0x00102400000e001c */
.L_x_54756:
[----:B0-----:R-:W-:-:S07]  /*1ed0*/  IMAD R42, R0, R23, R42 ;  /* 0x00000017002a7224 */ /* 0x001fce00078e022a */
.L_x_54668:
        /* <DEDUP_REMOVED lines=8> */
.L_x_54653:
[----:B------:R-:W-:Y:S05]  /*1f60*/  BSYNC B0 ;  /* 0x0000000000007941 */ /* 0x000fea0003800000 */
.L_x_54652:
[----:B------:R-:W-:-:S13]  /*1f70*/  ISETP.NE.AND P6, PT, R40, RZ, PT ;  /* 0x000000ff2800720c */ /* 0x000fda0003fc5270 */
[----:B------:R-:W-:Y:S05]  /*1f80*/  @!P6 BRA `(.L_x_54671) ;  /* 0xfffffff40044e947 */ /* 0x000fea000383ffff */
[----:B------:R-:W-:Y:S05]  /*1f90*/  BSYNC B1 ;  /* 0x0000000000017941 */ /* 0x000fea0003800000 */
.L_x_54643:
[----:B------:R-:W-:Y:S05]  /*1fa0*/  BRA `(.L_x_54641) ;  /* 0x0000001c004c7947 */ /* 0x000fea0003800000 */
.L_x_54642:
        /* <DEDUP_REMOVED lines=48> */
.L_x_54700:
        /* <DEDUP_REMOVED lines=19> */
.L_x_54673:
        /* <DEDUP_REMOVED lines=8> */
.L_x_54674:
        /* <DEDUP_REMOVED lines=8> */
.L_x_54675:
        /* <DEDUP_REMOVED lines=8> */
.L_x_54676:
        /* <DEDUP_REMOVED lines=8> */
.L_x_54677:
        /* <DEDUP_REMOVED lines=8> */
.L_x_54678:
        /* <DEDUP_REMOVED lines=11> */
.L_x_54679:
        /* <DEDUP_REMOVED lines=13> */
.L_x_54680:
        /* <DEDUP_REMOVED lines=31> */
.L_x_54699:
[----:B------:R-:W-:Y:S02]  /*29d0*/  IMAD R44, R42, 0x24, R41 ;  /* 0x000000242a2c7824 */ /* 0x000fe400078e0229 */
[----:B------:R-:W-:-:S04]  /*29e0*/  IMAD.MOV.U32 R43, RZ, RZ, RZ ;  /* 0x000000ffff2b7224 */ /* 0x000fc800078e00ff */
[----:B------:R-:W0:Y:S01]  /*29f0*/  LDS R44, [R44] ;  /* 0x000000002c2c7984 */ /* 0x000e220000000800 */
[----:B------:R-:W-:Y:S05]  /*2a00*/  @!P5 BRA `(.L_x_54683) ;  /* 0x000000000010d947 */ /* 0x000fea0003800000 */
[----:B------:R-:W-:-:S03]  /*2a10*/  UMOV UR4, 0xffffffff ;  /* 0xffffffff00047882 */ /* 0x000fc60000000000 */
[----:B------:R-:W-:Y:S05]  /*2a20*/  BRA.DIV UR4, `(.L_x_54684) ;  /* 0x0000001e04087947 */ /* 0x000fea000b800000 */
[----:B0-----:R0:W0:Y:S02]  /*2a30*/  SHFL.IDX PT, R23, R44, R10, R28 ;  /* 0x0000000a2c177389 */ /* 0x00102400000e001c */
.L_x_54759:
[----:B0-----:R-:W-:-:S07]  /*2a40*/  IMAD R43, R8, R23, RZ ;  /* 0x00000017082b7224 */ /* 0x001fce00078e02ff */
.L_x_54683:
[----:B------:R-:W-:Y:S05]  /*2a50*/  @!P4 BRA `(.L_x_54685) ;  /* 0x000000000010c947 */ /* 0x000fea0003800000 */
[----:B------:R-:W-:-:S03]  /*2a60*/  UMOV UR4, 0xffffffff ;  /* 0xffffffff00047882 */ /* 0x000fc60000000000 */
[----:B------:R-:W-:Y:S05]  /*2a70*/  BRA.DIV UR4, `(.L_x_54686) ;  /* 0x0000001e04147947 */ /* 0x000fea000b800000 */
[----:B0-----:R0:W0:Y:S02]  /*2a80*/  SHFL.IDX PT, R23, R44, R27, R28 ;  /* 0x0000001b2c177389 */ /* 0x00102400000e001c */
.L_x_54762:
[----:B01----:R-:W-:-:S07]  /*2a90*/  IMAD R43, R7, R23, R43 ;  /* 0x00000017072b7224 */ /* 0x003fce00078e022b */
.L_x_54685:
[----:B------:R-:W-:Y:S05]  /*2aa0*/  @!P3 BRA `(.L_x_54687) ;  /* 0x000000000010b947 */ /* 0x000fea0003800000 */
[----:B------:R-:W-:-:S03]  /*2ab0*/  UMOV UR4, 0xffffffff ;  /* 0xffffffff00047882 */ /* 0x000fc60000000000 */
[----:B------:R-:W-:Y:S05]  /*2ac0*/  BRA.DIV UR4, `(.L_x_54688) ;  /* 0x0000001e04207947 */ /* 0x000fea000b800000 */
[----:B0-----:R0:W0:Y:S02]  /*2ad0*/  SHFL.IDX PT, R23, R44, R26, R28 ;  /* 0x0000001a2c177389 */ /* 0x00102400000e001c */
.L_x_54765:
[----:B0-2---:R-:W-:-:S07]  /*2ae0*/  IMAD R43, R6, R23, R43 ;  /* 0x00000017062b7224 */ /* 0x005fce00078e022b */
.L_x_54687:
[----:B------:R-:W-:Y:S05]  /*2af0*/  @!P2 BRA `(.L_x_54689) ;  /* 0x000000000010a947 */ /* 0x000fea0003800000 */
[----:B------:R-:W-:-:S03]  /*2b00*/  UMOV UR4, 0xffffffff ;  /* 0xffffffff00047882 */ /* 0x000fc60000000000 */
[----:B------:R-:W-:Y:S05]  /*2b10*/  BRA.DIV UR4, `(.L_x_54690) ;  /* 0x0000001e042c7947 */ /* 0x000fea000b800000 */
[----:B0-----:R0:W0:Y:S02]  /*2b20*/  SHFL.IDX PT, R23, R44, R25, R28 ;  /* 0x000000192c177389 */ /* 0x00102400000e001c */
.L_x_54768:
[----:B0--3--:R-:W-:-:S07]  /*2b30*/  IMAD R43, R5, R23, R43 ;  /* 0x00000017052b7224 */ /* 0x009fce00078e022b */
.L_x_54689:
[----:B------:R-:W-:Y:S05]  /*2b40*/  @!P1 BRA `(.L_x_54691) ;  /* 0x0000000000109947 */ /* 0x000fea0003800000 */
[----:B------:R-:W-:-:S03]  /*2b50*/  UMOV UR4, 0xffffffff ;  /* 0xffffffff00047882 */ /* 0x000fc60000000000 */
[----:B------:R-:W-:Y:S05]  /*2b60*/  BRA.DIV UR4, `(.L_x_54692) ;  /* 0x0000001e04387947 */ /* 0x000fea000b800000 */
[----:B0-----:R0:W0:Y:S02]  /*2b70*/  SHFL.IDX PT, R23, R44, R24, R28 ;  /* 0x000000182c177389 */ /* 0x00102400000e001c */
.L_x_54771:
[----:B0---4-:R-:W-:-:S07]  /*2b80*/  IMAD R43, R4, R23, R43 ;  /* 0x00000017042b7224 */ /* 0x011fce00078e022b */
.L_x_54691:
[----:B------:R-:W-:Y:S05]  /*2b90*/  @!P0 BRA `(.L_x_54693) ;  /* 0x0000000000108947 */ /* 0x000fea0003800000 */
[----:B------:R-:W-:-:S03]  /*2ba0*/  UMOV UR4, 0xffffffff ;  /* 0xffffffff00047882 */ /* 0x000fc60000000000 */
[----:B------:R-:W-:Y:S05]  /*2bb0*/  BRA.DIV UR4, `(.L_x_54694) ;  /* 0x0000001e04447947 */ /* 0x000fea000b800000 */
[----:B0-----:R0:W0:Y:S02]  /*2bc0*/  SHFL.IDX PT, R23, R44, R21, R28 ;  /* 0x000000152c177389 */ /* 0x00102400000e001c */
.L_x_54774:
[----:B0-----:R-:W-:-:S07]  /*2bd0*/  IMAD R43, R3, R23, R43 ;  /* 0x00000017032b7224 */ /* 0x001fce00078e022b */
.L_x_54693:
[----:B------:R-:W5:Y:S02]  /*2be0*/  LDC R45, c[0x0][0x3ac] ;  /* 0x0000eb00ff2d7b82 */ /* 0x000f640000000800 */
[----:B-----5:R-:W-:-:S13]  /*2bf0*/  ISETP.GE.U32.AND P6, PT, R45, 0x7, PT ;  /* 0x000000072d00780c */ /* 0x020fda0003fc6070 */
[----:B------:R-:W-:Y:S05]  /*2c00*/  @!P6 BRA `(.L_x_54695) ;  /* 0x000000000010e947 */ /* 0x000fea0003800000 */
[----:B------:R-:W-:-:S03]  /*2c10*/  UMOV UR4, 0xffffffff ;  /* 0xffffffff00047882 */ /* 0x000fc60000000000 */
[----:B------:R-:W-:Y:S05]  /*2c20*/  BRA.DIV UR4, `(.L_x_54696) ;  /* 0x0000001e04487947 */ /* 0x000fea000b800000 */
[----:B0-----:R0:W0:Y:S02]  /*2c30*/  SHFL.IDX PT, R23, R44, R20, R28 ;  /* 0x000000142c177389 */ /* 0x00102400000e001c */
.L_x_54777:
[----:B0-----:R-:W-:-:S07]  /*2c40*/  IMAD R43, R2, R23, R43 ;  /* 0x00000017022b7224 */ /* 0x001fce00078e022b */
.L_x_54695:
[----:B------:R-:W-:-:S13]  /*2c50*/  ISETP.GE.U32.AND P6, PT, R45, 0x8, PT ;  /* 0x000000082d00780c */ /* 0x000fda0003fc6070 */
[----:B------:R-:W-:Y:S05]  /*2c60*/  @!P6 BRA `(.L_x_54697) ;  /* 0x000000000010e947 */ /* 0x000fea0003800000 */
[----:B------:R-:W-:-:S03]  /*2c70*/  UMOV UR4, 0xffffffff ;  /* 0xffffffff00047882 */ /* 0x000fc60000000000 */
[----:B------:R-:W-:Y:S05]  /*2c80*/  BRA.DIV UR4, `(.L_x_54698) ;  /* 0x0000001e04507947 */ /* 0x000fea000b800000 */
[----:B0-----:R0:W0:Y:S02]  /*2c90*/  SHFL.IDX PT, R23, R44, R19, R28 ;  /* 0x000000132c177389 */ /* 0x00102400000e001c */
.L_x_54780:
[----:B0-----:R-:W-:-:S07]  /*2ca0*/  IMAD R43, R0, R23, R43 ;  /* 0x00000017002b7224 */ /* 0x001fce00078e022b */
.L_x_54697:
[----:B------:R-:W-:Y:S02]  /*2cb0*/  IMAD R23, R37, R42, R9 ;  /* 0x0000002a25177224 */ /* 0x000fe400078e0209 */
[----:B------:R-:W-:Y:S02]  /*2cc0*/  IMAD.IADD R42, R33, 0x1, R42 ;  /* 0x00000001212a7824 */ /* 0x000fe400078e022a */
[----:B------:R-:W-:-:S03]  /*2cd0*/  IMAD R22, R23, 0x4, R40 ;  /* 0x0000000417167824 */ /* 0x000fc600078e0228 */
[----:B------:R-:W-:Y:S02]  /*2ce0*/  ISETP.GE.AND P6, PT, R42, UR12, PT ;  /* 0x0000000c2a007c0c */ /* 0x000fe4000bfc6270 */
[----:B------:R0:W-:Y:S11]  /*2cf0*/  STS [R22], R43 ;  /* 0x0000002b16007388 */ /* 0x0001f60000000800 */
[----:B0-----:R-:W-:Y:S05]  /*2d00*/  @!P6 BRA `(.L_x_54699) ;  /* 0xfffffffc0030e947 */ /* 0x001fea000383ffff */
.L_x_54682:
[----:B------:R-:W-:Y:S05]  /*2d10*/  BSYNC B0 ;  /* 0x0000000000007941 */ /* 0x000fea0003800000 */
.L_x_54681:
[----:B------:R-:W-:-:S13]  /*2d20*/  ISETP.NE.AND P6, PT, R39, RZ, PT ;  /* 0x000000ff2700720c */ /* 0x000fda0003fc5270 */
[----:B------:R-:W-:Y:S05]  /*2d30*/  @!P6 BRA `(.L_x_54700) ;  /* 0xfffffff4005ce947 */ /* 0x000fea000383ffff */
[----:B------:R-:W-:Y:S05]  /*2d40*/  BRA `(.L_x_54641) ;  /* 0x0000000c00e47947 */ /* 0x000fea0003800000 */
.L_x_54672:
        /* <DEDUP_REMOVED lines=43> */
.L_x_54728:
        /* <DEDUP_REMOVED lines=19> */
.L_x_54701:
        /* <DEDUP_REMOVED lines=10> */
.L_x_54702:
        /* <DEDUP_REMOVED lines=8> */
.L_x_54703:
        /* <DEDUP_REMOVED lines=8> */
.L_x_54704:
        /* <DEDUP_REMOVED lines=9> */
.L_x_54705:
        /* <DEDUP_REMOVED lines=13> */
.L_x_54706:
        /* <DEDUP_REMOVED lines=12> */
.L_x_54707:
        /* <DEDUP_REMOVED lines=13> */
.L_x_54708:
        /* <DEDUP_REMOVED lines=28> */
.L_x_54727:
[----:B-1----:R-:W-:Y:S02]  /*3780*/  IMAD R44, R24, 0x24, R18 ;  /* 0x00000024182c7824 */ /* 0x002fe400078e0212 */
[----:B------:R-:W-:-:S04]  /*3790*/  IMAD.MOV.U32 R45, RZ, RZ, RZ ;  /* 0x000000ffff2d7224 */ /* 0x000fc800078e00ff */
[----:B------:R-:W1:Y:S01]  /*37a0*/  LDS R44, [R44] ;  /* 0x000000002c2c7984 */ /* 0x000e620000000800 */
[----:B------:R-:W-:Y:S05]  /*37b0*/  @!P0 BRA `(.L_x_54710) ;  /* 0x0000000000108947 */ /* 0x000fea0003800000 */
[----:B------:R-:W-:-:S03]  /*37c0*/  UMOV UR5, 0xffffffff ;  /* 0xffffffff00057882 */ /* 0x000fc60000000000 */
[----:B------:R-:W-:Y:S05]  /*37d0*/  BRA.DIV UR5, `(.L_x_54711) ;  /* 0x00000012059c7947 */ /* 0x000fea000b800000 */
[----:B-1----:R1:W0:Y:S02]  /*37e0*/  SHFL.IDX PT, R45, R44, R13, R28 ;  /* 0x0000000d2c2d7389 */ /* 0x00222400000e001c */
.L_x_54782:
[----:B0-----:R-:W-:-:S07]  /*37f0*/  IMAD R45, R10, R45, RZ ;  /* 0x0000002d0a2d7224 */ /* 0x001fce00078e02ff */
.L_x_54710:
[----:B------:R-:W-:Y:S05]  /*3800*/  @!P1 BRA `(.L_x_54712) ;  /* 0x0000000000109947 */ /* 0x000fea0003800000 */
[----:B------:R-:W-:-:S03]  /*3810*/  UMOV UR5, 0xffffffff ;  /* 0xffffffff00057882 */ /* 0x000fc60000000000 */
[----:B------:R-:W-:Y:S05]  /*3820*/  BRA.DIV UR5, `(.L_x_54713) ;  /* 0x0000001205a47947 */ /* 0x000fea000b800000 */
[----:B-1----:R1:W0:Y:S02]  /*3830*/  SHFL.IDX PT, R23, R44, R43, R28 ;  /* 0x0000002b2c177389 */ /* 0x00222400000e001c */
.L_x_54785:
[----:B0--3--:R-:W-:-:S07]  /*3840*/  IMAD R45, R9, R23, R45 ;  /* 0x00000017092d7224 */ /* 0x009fce00078e022d */
.L_x_54712:
[----:B------:R-:W-:Y:S05]  /*3850*/  @!P2 BRA `(.L_x_54714) ;  /* 0x000000000010a947 */ /* 0x000fea0003800000 */
[----:B------:R-:W-:-:S03]  /*3860*/  UMOV UR5, 0xffffffff ;  /* 0xffffffff00057882 */ /* 0x000fc60000000000 */
[----:B------:R-:W-:Y:S05]  /*3870*/  BRA.DIV UR5, `(.L_x_54715) ;  /* 0x0000001205b07947 */ /* 0x000fea000b800000 */
[----:B-1----:R1:W0:Y:S02]  /*3880*/  SHFL.IDX PT, R23, R44, R41, R28 ;  /* 0x000000292c177389 */ /* 0x00222400000e001c */
.L_x_54788:
[----:B0-----:R-:W-:-:S07]  /*3890*/  IMAD R45, R8, R23, R45 ;  /* 0x00000017082d7224 */ /* 0x001fce00078e022d */
.L_x_54714:
[----:B------:R-:W-:Y:S05]  /*38a0*/  @!P3 BRA `(.L_x_54716) ;  /* 0x000000000010b947 */ /* 0x000fea0003800000 */
[----:B------:R-:W-:-:S03]  /*38b0*/  UMOV UR5, 0xffffffff ;  /* 0xffffffff00057882 */ /* 0x000fc60000000000 */
[----:B------:R-:W-:Y:S05]  /*38c0*/  BRA.DIV UR5, `(.L_x_54717) ;  /* 0x0000001205bc7947 */ /* 0x000fea000b800000 */
[----:B-1----:R1:W0:Y:S02]  /*38d0*/  SHFL.IDX PT, R23, R44, R39, R28 ;  /* 0x000000272c177389 */ /* 0x00222400000e001c */
.L_x_54791:
[----:B0-----:R-:W-:-:S07]  /*38e0*/  IMAD R45, R7, R23, R45 ;  /* 0x00000017072d7224 */ /* 0x001fce00078e022d */
.L_x_54716:
[----:B------:R-:W-:Y:S05]  /*38f0*/  @!P4 BRA `(.L_x_54718) ;  /* 0x000000000010c947 */ /* 0x000fea0003800000 */
[----:B------:R-:W-:-:S03]  /*3900*/  UMOV UR5, 0xffffffff ;  /* 0xffffffff00057882 */ /* 0x000fc60000000000 */
[----:B------:R-:W-:Y:S05]  /*3910*/  BRA.DIV UR5, `(.L_x_54719) ;  /* 0x0000001205c87947 */ /* 0x000fea000b800000 */
[----:B-1----:R1:W0:Y:S02]  /*3920*/  SHFL.IDX PT, R23, R44, R27, R28 ;  /* 0x0000001b2c177389 */ /* 0x00222400000e001c */
.L_x_54794:
[----:B0-----:R-:W-:-:S07]  /*3930*/  IMAD R45, R6, R23, R45 ;  /* 0x00000017062d7224 */ /* 0x001fce00078e022d */
.L_x_54718:
[----:B------:R-:W5:Y:S02]  /*3940*/  LDC R2, c[0x0][0x3ac] ;  /* 0x0000eb00ff027b82 */ /* 0x000f640000000800 */
[----:B-----5:R-:W-:-:S13]  /*3950*/  ISETP.GE.AND P5, PT, R2, 0x6, PT ;  /* 0x000000060200780c */ /* 0x020fda0003fa6270 */
[----:B------:R-:W-:Y:S05]  /*3960*/  @!P5 BRA `(.L_x_54720) ;  /* 0x000000000010d947 */ /* 0x000fea0003800000 */
[----:B------:R-:W-:-:S03]  /*3970*/  UMOV UR5, 0xffffffff ;  /* 0xffffffff00057882 */ /* 0x000fc60000000000 */
[----:B------:R-:W-:Y:S05]  /*3980*/  BRA.DIV UR5, `(.L_x_54721) ;  /* 0x0000001205cc7947 */ /* 0x000fea000b800000 */
[----:B-1----:R1:W0:Y:S02]  /*3990*/  SHFL.IDX PT, R23, R44, R25, R28 ;  /* 0x000000192c177389 */ /* 0x00222400000e001c */
.L_x_54797:
[----:B0-2---:R-:W-:-:S07]  /*39a0*/  IMAD R45, R5, R23, R45 ;  /* 0x00000017052d7224 */ /* 0x005fce00078e022d */
.L_x_54720:
[----:B------:R-:W-:-:S13]  /*39b0*/  ISETP.GE.AND P5, PT, R2, 0x7, PT ;  /* 0x000000070200780c */ /* 0x000fda0003fa6270 */
[----:B------:R-:W-:Y:S05]  /*39c0*/  @!P5 BRA `(.L_x_54722) ;  /* 0x000000000010d947 */ /* 0x000fea0003800000 */
[----:B------:R-:W-:-:S03]  /*39d0*/  UMOV UR5, 0xffffffff ;  /* 0xffffffff00057882 */ /* 0x000fc60000000000 */
[----:B------:R-:W-:Y:S05]  /*39e0*/  BRA.DIV UR5, `(.L_x_54723) ;  /* 0x0000001205d47947 */ /* 0x000fea000b800000 */
[----:B-1----:R1:W0:Y:S02]  /*39f0*/  SHFL.IDX PT, R23, R44, R21, R28 ;  /* 0x000000152c177389 */ /* 0x00222400000e001c */
.L_x_54800:
[----:B0---4-:R-:W-:-:S07]  /*3a00*/  IMAD R45, R4, R23, R45 ;  /* 0x00000017042d7224 */ /* 0x011fce00078e022d */
.L_x_54722:
[----:B------:R-:W-:-:S13]  /*3a10*/  ISETP.GE.AND P5, PT, R2, 0x8, PT ;  /* 0x000000080200780c */ /* 0x000fda0003fa6270 */
[----:B------:R-:W-:Y:S05]  /*3a20*/  @!P5 BRA `(.L_x_54724) ;  /* 0x000000000010d947 */ /* 0x000fea0003800000 */
[----:B------:R-:W-:-:S03]  /*3a30*/  UMOV UR5, 0xffffffff ;  /* 0xffffffff00057882 */ /* 0x000fc60000000000 */
[----:B------:R-:W-:Y:S05]  /*3a40*/  BRA.DIV UR5, `(.L_x_54725) ;  /* 0x0000001205dc7947 */ /* 0x000fea000b800000 */
[----:B-1----:R1:W0:Y:S02]  /*3a50*/  SHFL.IDX PT, R23, R44, R19, R28 ;  /* 0x000000132c177389 */ /* 0x00222400000e001c */
.L_x_54803:
[----:B0-----:R-:W-:-:S07]  /*3a60*/  IMAD R45, R0, R23, R45 ;  /* 0x00000017002d7224 */ /* 0x001fce00078e022d */
.L_x_54724:
[----:B------:R-:W-:-:S07]  /*3a70*/  IMAD.U32 R2, RZ, RZ, UR10 ;  /* 0x0000000aff027e24 */ /* 0x000fce000f8e00ff */
.L_x_54726:
        /* <DEDUP_REMOVED lines=36> */
.L_x_54709:
[----:B------:R-:W-:-:S13]  /*3cc0*/  ISETP.NE.AND P5, PT, R20, RZ, PT ;  /* 0x000000ff1400720c */ /* 0x000fda0003fa5270 */
[----:B------:R-:W-:Y:S05]  /*3cd0*/  @!P5 BRA `(.L_x_54728) ;  /* 0xfffffff000c8d947 */ /* 0x000fea000383ffff */
.L_x_54641:
        /* <DEDUP_REMOVED lines=46> */
.L_x_54731:
[----:B------:R0:W1:Y:S01]  /*3fc0*/  LDS R7, [R4] ;  /* 0x0000000004077984 */ /* 0x0000620000000800 */
[----:B------:R-:W-:-:S05]  /*3fd0*/  VIADD R5, R5, 0x1 ;  /* 0x0000000105057836 */ /* 0x000fca0000000000 */
[----:B------:R-:W-:Y:S01]  /*3fe0*/  ISETP.NE.AND P0, PT, R5, RZ, PT ;  /* 0x000000ff0500720c */ /* 0x000fe20003f05270 */
[C---:B0-----:R-:W-:Y:S01]  /*3ff0*/  IMAD R4, R35.reuse, 0x4, R4 ;  /* 0x0000000423047824 */ /* 0x041fe200078e0204 */
[----:B-1----:R0:W-:Y:S02]  /*4000*/  STG.E desc[UR8][R2.64], R7 ;  /* 0x0000000702007986 */ /* 0x0021e4000c101908 */
[----:B0-----:R-:W-:-:S09]  /*4010*/  IMAD.WIDE.U32 R2, R35, 0x4, R2 ;  /* 0x0000000423027825 */ /* 0x001fd200078e0002 */
[----:B------:R-:W-:Y:S05]  /*4020*/  @P0 BRA `(.L_x_54731) ;  /* 0xfffffffc00e40947 */ /* 0x000fea000383ffff */
.L_x_54730:
[----:B------:R-:W-:Y:S05]  /*4030*/  BSYNC.RECONVERGENT B0 ;  /* 0x0000000000007941 */ /* 0x000fea0003800200 */
.L_x_54729:
        /* <DEDUP_REMOVED lines=12> */
.L_x_54732:
        /* <DEDUP_REMOVED lines=21> */
.L_x_54655:
[----:B------:R-:W-:Y:S01]  /*4250*/  BSSY B2, `(.L_x_54733) ;  /* 0x0000006000027945 */ /* 0x000fe20003800000 */
[----:B------:R-:W-:Y:S01]  /*4260*/  MOV R22, R10 ;  /* 0x0000000a00167202 */ /* 0x000fe20000000f00 */
[----:B------:R-:W-:-:S07]  /*4270*/  IMAD.MOV.U32 R23, RZ, RZ, -0x1 ;  /* 0xffffffffff177424 */ /* 0x000fce00078e00ff */
[----:B01234-:R-:W-:Y:S05]  /*4280*/  WARPSYNC.COLLECTIVE R23, `(.L_x_54734) ;  /* 0x0000000017087348 */ /* 0x01ffea0003c00000 */
[----:B0-----:R0:W0:Y:S02]  /*4290*/  SHFL.IDX P6, R23, R44, R22, R28 ;  /* 0x000000162c177389 */ /* 0x00102400000c001c */
[----:B01234-:R-:W-:Y:S05]  /*42a0*/  ENDCOLLECTIVE ;  /* 0x000000000000791b */ /* 0x01ffea0003800000 */
.L_x_54734:
[----:B------:R-:W-:Y:S05]  /*42b0*/  BSYNC B2 ;  /* 0x0000000000027941 */ /* 0x000fea0003800000 */
.L_x_54733:
[----:B------:R-:W-:Y:S05]  /*42c0*/  BRA `(.L_x_54735) ;  /* 0xffffffd800687947 */ /* 0x000fea000383ffff */
.L_x_54657:
[----:B------:R-:W-:Y:S01]  /*42d0*/  BSSY B2, `(.L_x_54736) ;  /* 0x0000006000027945 */ /* 0x000fe20003800000 */
[----:B------:R-:W-:Y:S02]  /*42e0*/  IMAD.MOV.U32 R22, RZ, RZ, R39 ;  /* 0x000000ffff167224 */ /* 0x000fe400078e0027 */
[----:B------:R-:W-:-:S07]  /*42f0*/  IMAD.MOV.U32 R23, RZ, RZ, -0x1 ;  /* 0xffffffffff177424 */ /* 0x000fce00078e00ff */
[----:B01234-:R-:W-:Y:S05]  /*4300*/  WARPSYNC.COLLECTIVE R23, `(.L_x_54737) ;  /* 0x0000000017087348 */ /* 0x01ffea0003c00000 */
[----:B0-----:R0:W0:Y:S02]  /*4310*/  SHFL.IDX P6, R23, R44, R22, R28 ;  /* 0x000000162c177389 */ /* 0x00102400000c001c */
[----:B01234-:R-:W-:Y:S05]  /*4320*/  ENDCOLLECTIVE ;  /* 0x000000000000791b */ /* 0x01ffea0003800000 */
.L_x_54737:
[----:B------:R-:W-:Y:S05]  /*4330*/  BSYNC B2 ;  /* 0x0000000000027941 */ /* 0x000fea0003800000 */
.L_x_54736:
[----:B------:R-:W-:Y:S05]  /*4340*/  BRA `(.L_x_54738) ;  /* 0xffffffd8005c7947 */ /* 0x000fea000383ffff */
.L_x_54659:
[----:B------:R-:W-:Y:S01]  /*4350*/  BSSY B2, `(.L_x_54739) ;  /* 0x0000006000027945 */ /* 0x000fe20003800000 */
[----:B------:R-:W-:Y:S01]  /*4360*/  IMAD.MOV.U32 R22, RZ, RZ, R27 ;  /* 0x000000ffff167224 */ /* 0x000fe200078e001b */
[----:B------:R-:W-:-:S07]  /*4370*/  MOV R23, 0xffffffff ;  /* 0xffffffff00177802 */ /* 0x000fce0000000f00 */
[----:B01234-:R-:W-:Y:S05]  /*4380*/  WARPSYNC.COLLECTIVE R23, `(.L_x_54740) ;  /* 0x0000000017087348 */ /* 0x01ffea0003c00000 */
[----:B0-----:R0:W0:Y:S02]  /*4390*/  SHFL.IDX P6, R23, R44, R22, R28 ;  /* 0x000000162c177389 */ /* 0x00102400000c001c */
[----:B01234-:R-:W-:Y:S05]  /*43a0*/  ENDCOLLECTIVE ;  /* 0x000000000000791b */ /* 0x01ffea0003800000 */
.L_x_54740:
[----:B------:R-:W-:Y:S05]  /*43b0*/  BSYNC B2 ;  /* 0x0000000000027941 */ /* 0x000fea0003800000 */
.L_x_54739:
[----:B------:R-:W-:Y:S05]  /*43c0*/  BRA `(.L_x_54741) ;  /* 0xffffffd800507947 */ /* 0x000fea000383ffff */
.L_x_54661:
[----:B------:R-:W-:Y:S01]  /*43d0*/  BSSY B2, `(.L_x_54742) ;  /* 0x0000006000027945 */ /* 0x000fe20003800000 */
[----:B------:R-:W-:Y:S02]  /*43e0*/  IMAD.MOV.U32 R22, RZ, RZ, R26 ;  /* 0x000000ffff167224 */ /* 0x000fe400078e001a */
[----:B------:R-:W-:-:S07]  /*43f0*/  IMAD.MOV.U32 R23, RZ, RZ, -0x1 ;  /* 0xffffffffff177424 */ /* 0x000fce00078e00ff */
[----:B01234-:R-:W-:Y:S05]  /*4400*/  WARPSYNC.COLLECTIVE R23, `(.L_x_54743) ;  /* 0x0000000017087348 */ /* 0x01ffea0003c00000 */
[----:B0-----:R0:W0:Y:S02]  /*4410*/  SHFL.IDX P6, R23, R44, R22, R28 ;  /* 0x000000162c177389 */ /* 0x00102400000c001c */
[----:B01234-:R-:W-:Y:S05]  /*4420*/  ENDCOLLECTIVE ;  /* 0x000000000000791b */ /* 0x01ffea0003800000 */
.L_x_54743:
[----:B------:R-:W-:Y:S05]  /*4430*/  BSYNC B2 ;  /* 0x0000000000027941 */ /* 0x000fea0003800000 */
.L_x_54742:
[----:B------:R-:W-:Y:S05]  /*4440*/  BRA `(.L_x_54744) ;  /* 0xffffffd800447947 */ /* 0x000fea000383ffff */
.L_x_54663:
[----:B------:R-:W-:Y:S01]  /*4450*/  BSSY B2, `(.L_x_54745) ;  /* 0x0000006000027945 */ /* 0x000fe20003800000 */
[----:B------:R-:W-:Y:S02]  /*4460*/  IMAD.MOV.U32 R22, RZ, RZ, R25 ;  /* 0x000000ffff167224 */ /* 0x000fe400078e0019 */
[----:B------:R-:W-:-:S07]  /*4470*/  IMAD.MOV.U32 R23, RZ, RZ, -0x1 ;  /* 0xffffffffff177424 */ /* 0x000fce00078e00ff */
[----:B01234-:R-:W-:Y:S05]  /*4480*/  WARPSYNC.COLLECTIVE R23, `(.L_x_54746) ;  /* 0x0000000017087348 */ /* 0x01ffea0003c00000 */
[----:B0-----:R0:W0:Y:S02]  /*4490*/  SHFL.IDX P6, R23, R44, R22, R28 ;  /* 0x000000162c177389 */ /* 0x00102400000c001c */
[----:B01234-:R-:W-:Y:S05]  /*44a0*/  ENDCOLLECTIVE ;  /* 0x000000000000791b */ /* 0x01ffea0003800000 */
.L_x_54746:
[----:B------:R-:W-:Y:S05]  /*44b0*/  BSYNC B2 ;  /* 0x0000000000027941 */ /* 0x000fea0003800000 */
.L_x_54745:
[----:B------:R-:W-:Y:S05]  /*44c0*/  BRA `(.L_x_54747) ;  /* 0xffffffd800387947 */ /* 0x000fea000383ffff */
.L_x_54665:
[----:B------:R-:W-:Y:S01]  /*44d0*/  BSSY B2, `(.L_x_54748) ;  /* 0x0000006000027945 */ /* 0x000fe20003800000 */
[----:B------:R-:W-:Y:S01]  /*44e0*/  MOV R22, R24 ;  /* 0x0000001800167202 */ /* 0x000fe20000000f00 */
[----:B------:R-:W-:-:S07]  /*44f0*/  IMAD.MOV.U32 R23, RZ, RZ, -0x1 ;  /* 0xffffffffff177424 */ /* 0x000fce00078e00ff */
[----:B01234-:R-:W-:Y:S05]  /*4500*/  WARPSYNC.COLLECTIVE R23, `(.L_x_54749) ;  /* 0x0000000017087348 */ /* 0x01ffea0003c00000 */
[----:B0-----:R0:W0:Y:S02]  /*4510*/  SHFL.IDX P6, R23, R44, R22, R28 ;  /* 0x000000162c177389 */ /* 0x00102400000c001c */
[----:B01234-:R-:W-:Y:S05]  /*4520*/  ENDCOLLECTIVE ;  /* 0x000000000000791b */ /* 0x01ffea0003800000 */
.L_x_54749:
[----:B------:R-:W-:Y:S05]  /*4530*/  BSYNC B2 ;  /* 0x0000000000027941 */ /* 0x000fea0003800000 */
.L_x_54748:
[----:B------:R-:W-:Y:S05]  /*4540*/  BRA `(.L_x_54750) ;  /* 0xffffffd8002c7947 */ /* 0x000fea000383ffff */
.L_x_54667:
[----:B------:R-:W-:Y:S01]  /*4550*/  BSSY B2, `(.L_x_54751) ;  /* 0x0000006000027945 */ /* 0x000fe20003800000 */
[----:B------:R-:W-:Y:S02]  /*4560*/  IMAD.MOV.U32 R22, RZ, RZ, R21 ;  /* 0x000000ffff167224 */ /* 0x000fe400078e0015 */
[----:B------:R-:W-:-:S07]  /*4570*/  IMAD.MOV.U32 R23, RZ, RZ, -0x1 ;  /* 0xffffffffff177424 */ /* 0x000fce00078e00ff */
[----:B01234-:R-:W-:Y:S05]  /*4580*/  WARPSYNC.COLLECTIVE R23, `(.L_x_54752) ;  /* 0x0000000017087348 */ /* 0x01ffea0003c00000 */
[----:B0-----:R0:W0:Y:S02]  /*4590*/  SHFL.IDX P6, R23, R44, R22, R28 ;  /* 0x000000162c177389 */ /* 0x00102400000c001c */
[----:B01234-:R-:W-:Y:S05]  /*45a0*/  ENDCOLLECTIVE ;  /* 0x000000000000791b */ /* 0x01ffea0003800000 */
.L_x_54752:
[----:B------:R-:W-:Y:S05]  /*45b0*/  BSYNC B2 ;  /* 0x0000000000027941 */ /* 0x000fea0003800000 */
.L_x_54751:
[----:B------:R-:W-:Y:S05]  /*45c0*/  BRA `(.L_x_54753) ;  /* 0xffffffd800287947 */ /* 0x000fea000383ffff */
.L_x_54669:
[----:B------:R-:W-:Y:S01]  /*45d0*/  BSSY B2, `(.L_x_54754) ;  /* 0x0000006000027945 */ /* 0x000fe20003800000 */
[----:B------:R-:W-:Y:S01]  /*45e0*/  IMAD.MOV.U32 R22, RZ, RZ, R20 ;  /* 0x000000ffff167224 */ /* 0x000fe200078e0014 */
[----:B------:R-:W-:-:S07]  /*45f0*/  MOV R23, 0xffffffff ;  /* 0xffffffff00177802 */ /* 0x000fce0000000f00 */
[----:B01234-:R-:W-:Y:S05]  /*4600*/  WARPSYNC.COLLECTIVE R23, `(.L_x_54755) ;  /* 0x0000000017087348 */ /* 0x01ffea0003c00000 */
[----:B0-----:R0:W0:Y:S02]  /*4610*/  SHFL.IDX P6, R23, R44, R22, R28 ;  /* 0x000000162c177389 */ /* 0x00102400000c001c */
[----:B01234-:R-:W-:Y:S05]  /*4620*/  ENDCOLLECTIVE ;  /* 0x000000000000791b */ /* 0x01ffea0003800000 */
.L_x_54755:
[----:B------:R-:W-:Y:S05]  /*4630*/  BSYNC B2 ;  /* 0x0000000000027941 */ /* 0x000fea0003800000 */
.L_x_54754:
[----:B------:R-:W-:Y:S05]  /*4640*/  BRA `(.L_x_54756) ;  /* 0xffffffd800207947 */ /* 0x000fea000383ffff */
.L_x_54684:
[----:B------:R-:W-:Y:S01]  /*4650*/  BSSY B1, `(.L_x_54757) ;  /* 0x0000006000017945 */ /* 0x000fe20003800000 */
[----:B------:R-:W-:Y:S02]  /*4660*/  IMAD.MOV.U32 R22, RZ, RZ, R10 ;  /* 0x000000ffff167224 */ /* 0x000fe400078e000a */
[----:B------:R-:W-:-:S07]  /*4670*/  IMAD.MOV.U32 R23, RZ, RZ, -0x1 ;  /* 0xffffffffff177424 */ /* 0x000fce00078e00ff */
[----:B01234-:R-:W-:Y:S05]  /*4680*/  WARPSYNC.COLLECTIVE R23, `(.L_x_54758) ;  /* 0x0000000017087348 */ /* 0x01ffea0003c00000 */
[----:B0-----:R0:W0:Y:S02]  /*4690*/  SHFL.IDX P6, R23, R44, R22, R28 ;  /* 0x000000162c177389 */ /* 0x00102400000c001c */
[----:B01234-:R-:W-:Y:S05]  /*46a0*/  ENDCOLLECTIVE ;  /* 0x000000000000791b */ /* 0x01ffea0003800000 */
.L_x_54758:
[----:B------:R-:W-:Y:S05]  /*46b0*/  BSYNC B1 ;  /* 0x0000000000017941 */ /* 0x000fea0003800000 */
.L_x_54757:
[----:B------:R-:W-:Y:S05]  /*46c0*/  BRA `(.L_x_54759) ;  /* 0xffffffe000dc7947 */ /* 0x000fea000383ffff */
.L_x_54686:
[----:B------:R-:W-:Y:S01]  /*46d0*/  BSSY B1, `(.L_x_54760) ;  /* 0x0000006000017945 */ /* 0x000fe20003800000 */
[----:B------:R-:W-:Y:S02]  /*46e0*/  IMAD.MOV.U32 R22, RZ, RZ, R27 ;  /* 0x000000ffff167224 */ /* 0x000fe400078e001b */
[----:B------:R-:W-:-:S07]  /*46f0*/  IMAD.MOV.U32 R23, RZ, RZ, -0x1 ;  /* 0xffffffffff177424 */ /* 0x000fce00078e00ff */
[----:B01234-:R-:W-:Y:S05]  /*4700*/  WARPSYNC.COLLECTIVE R23, `(.L_x_54761) ;  /* 0x0000000017087348 */ /* 0x01ffea0003c00000 */
[----:B0-----:R0:W0:Y:S02]  /*4710*/  SHFL.IDX P6, R23, R44, R22, R28 ;  /* 0x000000162c177389 */ /* 0x00102400000c001c */
[----:B01234-:R-:W-:Y:S05]  /*4720*/  ENDCOLLECTIVE ;  /* 0x000000000000791b */ /* 0x01ffea0003800000 */
.L_x_54761:
[----:B------:R-:W-:Y:S05]  /*4730*/  BSYNC B1 ;  /* 0x0000000000017941 */ /* 0x000fea0003800000 */
.L_x_54760:
[----:B------:R-:W-:Y:S05]  /*4740*/  BRA `(.L_x_54762) ;  /* 0xffffffe000d07947 */ /* 0x000fea000383ffff */
.L_x_54688:
[----:B------:R-:W-:Y:S01]  /*4750*/  BSSY B1, `(.L_x_54763) ;  /* 0x0000006000017945 */ /* 0x000fe20003800000 */
[----:B------:R-:W-:Y:S01]  /*4760*/  MOV R22, R26 ;  /* 0x0000001a00167202 */ /* 0x000fe20000000f00 */
[----:B------:R-:W-:-:S07]  /*4770*/  IMAD.MOV.U32 R23, RZ, RZ, -0x1 ;  /* 0xffffffffff177424 */ /* 0x000fce00078e00ff */
[----:B01234-:R-:W-:Y:S05]  /*4780*/  WARPSYNC.COLLECTIVE R23, `(.L_x_54764) ;  /* 0x0000000017087348 */ /* 0x01ffea0003c00000 */
[----:B0-----:R0:W0:Y:S02]  /*4790*/  SHFL.IDX P6, R23, R44, R22, R28 ;  /* 0x000000162c177389 */ /* 0x00102400000c001c */
[----:B01234-:R-:W-:Y:S05]  /*47a0*/  ENDCOLLECTIVE ;  /* 0x000000000000791b */ /* 0x01ffea0003800000 */
.L_x_54764:
[----:B------:R-:W-:Y:S05]  /*47b0*/  BSYNC B1 ;  /* 0x0000000000017941 */ /* 0x000fea0003800000 */
.L_x_54763:
[----:B------:R-:W-:Y:S05]  /*47c0*/  BRA `(.L_x_54765) ;  /* 0xffffffe000c47947 */ /* 0x000fea000383ffff */
.L_x_54690:
[----:B------:R-:W-:Y:S01]  /*47d0*/  BSSY B1, `(.L_x_54766) ;  /* 0x0000006000017945 */ /* 0x000fe20003800000 */
[----:B------:R-:W-:Y:S02]  /*47e0*/  IMAD.MOV.U32 R22, RZ, RZ, R25 ;  /* 0x000000ffff167224 */ /* 0x000fe400078e0019 */
[----:B------:R-:W-:-:S07]  /*47f0*/  IMAD.MOV.U32 R23, RZ, RZ, -0x1 ;  /* 0xffffffffff177424 */ /* 0x000fce00078e00ff */
[----:B01234-:R-:W-:Y:S05]  /*4800*/  WARPSYNC.COLLECTIVE R23, `(.L_x_54767) ;  /* 0x0000000017087348 */ /* 0x01ffea0003c00000 */
[----:B0-----:R0:W0:Y:S02]  /*4810*/  SHFL.IDX P6, R23, R44, R22, R28 ;  /* 0x000000162c177389 */ /* 0x00102400000c001c */
[----:B01234-:R-:W-:Y:S05]  /*4820*/  ENDCOLLECTIVE ;  /* 0x000000000000791b */ /* 0x01ffea0003800000 */
.L_x_54767:
[----:B------:R-:W-:Y:S05]  /*4830*/  BSYNC B1 ;  /* 0x0000000000017941 */ /* 0x000fea0003800000 */
.L_x_54766:
[----:B------:R-:W-:Y:S05]  /*4840*/  BRA `(.L_x_54768) ;  /* 0xffffffe000b87947 */ /* 0x000fea000383ffff */
.L_x_54692:
[----:B------:R-:W-:Y:S01]  /*4850*/  BSSY B1, `(.L_x_54769) ;  /* 0x0000006000017945 */ /* 0x000fe20003800000 */
[----:B------:R-:W-:Y:S01]  /*4860*/  IMAD.MOV.U32 R22, RZ, RZ, R24 ;  /* 0x000000ffff167224 */ /* 0x000fe200078e0018 */
[----:B------:R-:W-:-:S07]  /*4870*/  MOV R23, 0xffffffff ;  /* 0xffffffff00177802 */ /* 0x000fce0000000f00 */
[----:B01234-:R-:W-:Y:S05]  /*4880*/  WARPSYNC.COLLECTIVE R23, `(.L_x_54770) ;  /* 0x0000000017087348 */ /* 0x01ffea0003c00000 */
[----:B0-----:R0:W0:Y:S02]  /*4890*/  SHFL.IDX P6, R23, R44, R22, R28 ;  /* 0x000000162c177389 */ /* 0x00102400000c001c */
[----:B01234-:R-:W-:Y:S05]  /*48a0*/  ENDCOLLECTIVE ;  /* 0x000000000000791b */ /* 0x01ffea0003800000 */
.L_x_54770:
[----:B------:R-:W-:Y:S05]  /*48b0*/  BSYNC B1 ;  /* 0x0000000000017941 */ /* 0x000fea0003800000 */
.L_x_54769:
[----:B------:R-:W-:Y:S05]  /*48c0*/  BRA `(.L_x_54771) ;  /* 0xffffffe000ac7947 */ /* 0x000fea000383ffff */
.L_x_54694:
[----:B------:R-:W-:Y:S01]  /*48d0*/  BSSY B1, `(.L_x_54772) ;  /* 0x0000006000017945 */ /* 0x000fe20003800000 */
[----:B------:R-:W-:Y:S02]  /*48e0*/  IMAD.MOV.U32 R22, RZ, RZ, R21 ;  /* 0x000000ffff167224 */ /* 0x000fe400078e0015 */
[----:B------:R-:W-:-:S07]  /*48f0*/  IMAD.MOV.U32 R23, RZ, RZ, -0x1 ;  /* 0xffffffffff177424 */ /* 0x000fce00078e00ff */
[----:B01234-:R-:W-:Y:S05]  /*4900*/  WARPSYNC.COLLECTIVE R23, `(.L_x_54773) ;  /* 0x0000000017087348 */ /* 0x01ffea0003c00000 */
[----:B0-----:R0:W0:Y:S02]  /*4910*/  SHFL.IDX P6, R23, R44, R22, R28 ;  /* 0x000000162c177389 */ /* 0x00102400000c001c */
[----:B01234-:R-:W-:Y:S05]  /*4920*/  ENDCOLLECTIVE ;  /* 0x000000000000791b */ /* 0x01ffea0003800000 */
.L_x_54773:
[----:B------:R-:W-:Y:S05]  /*4930*/  BSYNC B1 ;  /* 0x0000000000017941 */ /* 0x000fea0003800000 */
.L_x_54772:
[----:B------:R-:W-:Y:S05]  /*4940*/  BRA `(.L_x_54774) ;  /* 0xffffffe000a07947 */ /* 0x000fea000383ffff */
.L_x_54696:
[----:B------:R-:W-:Y:S01]  /*4950*/  BSSY B1, `(.L_x_54775) ;  /* 0x0000006000017945 */ /* 0x000fe20003800000 */
[----:B------:R-:W-:Y:S02]  /*4960*/  IMAD.MOV.U32 R22, RZ, RZ, R20 ;  /* 0x000000ffff167224 */ /* 0x000fe400078e0014 */
[----:B------:R-:W-:-:S07]  /*4970*/  IMAD.MOV.U32 R23, RZ, RZ, -0x1 ;  /* 0xffffffffff177424 */ /* 0x000fce00078e00ff */
[----:B01234-:R-:W-:Y:S05]  /*4980*/  WARPSYNC.COLLECTIVE R23, `(.L_x_54776) ;  /* 0x0000000017087348 */ /* 0x01ffea0003c00000 */
[----:B0-----:R0:W0:Y:S02]  /*4990*/  SHFL.IDX P6, R23, R44, R22, R28 ;  /* 0x000000162c177389 */ /* 0x00102400000c001c */
[----:B01234-:R-:W-:Y:S05]  /*49a0*/  ENDCOLLECTIVE ;  /* 0x000000000000791b */ /* 0x01ffea0003800000 */
.L_x_54776:
[----:B------:R-:W-:Y:S05]  /*49b0*/  BSYNC B1 ;  /* 0x0000000000017941 */ /* 0x000fea0003800000 */
.L_x_54775:
[----:B------:R-:W-:Y:S05]  /*49c0*/  BRA `(.L_x_54777) ;  /* 0xffffffe0009c7947 */ /* 0x000fea000383ffff */
.L_x_54698:
[----:B------:R-:W-:Y:S01]  /*49d0*/  BSSY B1, `(.L_x_54778) ;  /* 0x0000006000017945 */ /* 0x000fe20003800000 */
[----:B------:R-:W-:Y:S01]  /*49e0*/  MOV R22, R19 ;  /* 0x0000001300167202 */ /* 0x000fe20000000f00 */
[----:B------:R-:W-:-:S07]  /*49f0*/  IMAD.MOV.U32 R23, RZ, RZ, -0x1 ;  /* 0xffffffffff177424 */ /* 0x000fce00078e00ff */
[----:B01234-:R-:W-:Y:S05]  /*4a00*/  WARPSYNC.COLLECTIVE R23, `(.L_x_54779) ;  /* 0x0000000017087348 */ /* 0x01ffea0003c00000 */
[----:B0-----:R0:W0:Y:S02]  /*4a10*/  SHFL.IDX P6, R23, R44, R22, R28 ;  /* 0x000000162c177389 */ /* 0x00102400000c001c */
[----:B01234-:R-:W-:Y:S05]  /*4a20*/  ENDCOLLECTIVE ;  /* 0x000000000000791b */ /* 0x01ffea0003800000 */
.L_x_54779:
[----:B------:R-:W-:Y:S05]  /*4a30*/  BSYNC B1 ;  /* 0x0000000000017941 */ /* 0x000fea0003800000 */
.L_x_54778:
[----:B------:R-:W-:Y:S05]  /*4a40*/  BRA `(.L_x_54780) ;  /* 0xffffffe000947947 */ /* 0x000fea000383ffff */
.L_x_54711:
[----:B------:R-:W-:Y:S02]  /*4a50*/  IMAD.MOV.U32 R23, RZ, RZ, -0x1 ;  /* 0xffffffffff177424 */ /* 0x000fe400078e00ff */
[----:B------:R-:W-:-:S07]  /*4a60*/  IMAD.MOV.U32 R22, RZ, RZ, R13 ;  /* 0x000000ffff167224 */ /* 0x000fce00078e000d */
[----:B01234-:R-:W-:Y:S05]  /*4a70*/  WARPSYNC.COLLECTIVE R23, `(.L_x_54781) ;  /* 0x0000000017087348 */ /* 0x01ffea0003c00000 */
[----:B-1----:R1:W0:Y:S02]  /*4a80*/  SHFL.IDX P6, R23, R44, R22, R28 ;  /* 0x000000162c177389 */ /* 0x00222400000c001c */
[----:B01234-:R-:W-:Y:S05]  /*4a90*/  ENDCOLLECTIVE ;  /* 0x000000000000791b */ /* 0x01ffea0003800000 */
.L_x_54781:
[----:B------:R-:W-:Y:S01]  /*4aa0*/  IMAD.MOV.U32 R45, RZ, RZ, R23 ;  /* 0x000000ffff2d7224 */ /* 0x000fe200078e0017 */
[----:B------:R-:W-:Y:S06]  /*4ab0*/  BRA `(.L_x_54782) ;  /* 0xffffffec004c7947 */ /* 0x000fec000383ffff */
.L_x_54713:
[----:B------:R-:W-:Y:S01]  /*4ac0*/  BSSY B0, `(.L_x_54783) ;  /* 0x0000006000007945 */ /* 0x000fe20003800000 */
[----:B------:R-:W-:Y:S01]  /*4ad0*/  MOV R22, R43 ;  /* 0x0000002b00167202 */ /* 0x000fe20000000f00 */
[----:B------:R-:W-:-:S07]  /*4ae0*/  IMAD.MOV.U32 R23, RZ, RZ, -0x1 ;  /* 0xffffffffff177424 */ /* 0x000fce00078e00ff */
[----:B01234-:R-:W-:Y:S05]  /*4af0*/  WARPSYNC.COLLECTIVE R23, `(.L_x_54784) ;  /* 0x0000000017087348 */ /* 0x01ffea0003c00000 */
[----:B-1----:R1:W0:Y:S02]  /*4b00*/  SHFL.IDX P6, R23, R44, R22, R28 ;  /* 0x000000162c177389 */ /* 0x00222400000c001c */
[----:B01234-:R-:W-:Y:S05]  /*4b10*/  ENDCOLLECTIVE ;  /* 0x000000000000791b */ /* 0x01ffea0003800000 */
.L_x_54784:
[----:B------:R-:W-:Y:S05]  /*4b20*/  BSYNC B0 ;  /* 0x0000000000007941 */ /* 0x000fea0003800000 */
.L_x_54783:
[----:B------:R-:W-:Y:S05]  /*4b30*/  BRA `(.L_x_54785) ;  /* 0xffffffec00407947 */ /* 0x000fea000383ffff */
.L_x_54715:
[----:B------:R-:W-:Y:S01]  /*4b40*/  BSSY B0, `(.L_x_54786) ;  /* 0x0000006000007945 */ /* 0x000fe20003800000 */
[----:B------:R-:W-:Y:S02]  /*4b50*/  IMAD.MOV.U32 R22, RZ, RZ, R41 ;  /* 0x000000ffff167224 */ /* 0x000fe400078e0029 */
[----:B------:R-:W-:-:S07]  /*4b60*/  IMAD.MOV.U32 R23, RZ, RZ, -0x1 ;  /* 0xffffffffff177424 */ /* 0x000fce00078e00ff */
[----:B01234-:R-:W-:Y:S05]  /*4b70*/  WARPSYNC.COLLECTIVE R23, `(.L_x_54787) ;  /* 0x0000000017087348 */ /* 0x01ffea0003c00000 */
[----:B-1----:R1:W0:Y:S02]  /*4b80*/  SHFL.IDX P6, R23, R44, R22, R28 ;  /* 0x000000162c177389 */ /* 0x00222400000c001c */
[----:B01234-:R-:W-:Y:S05]  /*4b90*/  ENDCOLLECTIVE ;  /* 0x000000000000791b */ /* 0x01ffea0003800000 */
.L_x_54787:
[----:B------:R-:W-:Y:S05]  /*4ba0*/  BSYNC B0 ;  /* 0x0000000000007941 */ /* 0x000fea0003800000 */
.L_x_54786:
[----:B------:R-:W-:Y:S05]  /*4bb0*/  BRA `(.L_x_54788) ;  /* 0xffffffec00347947 */ /* 0x000fea000383ffff */
.L_x_54717:
[----:B------:R-:W-:Y:S01]  /*4bc0*/  BSSY B0, `(.L_x_54789) ;  /* 0x0000006000007945 */ /* 0x000fe20003800000 */
[----:B------:R-:W-:Y:S01]  /*4bd0*/  IMAD.MOV.U32 R22, RZ, RZ, R39 ;  /* 0x000000ffff167224 */ /* 0x000fe200078e0027 */
[----:B------:R-:W-:-:S07]  /*4be0*/  MOV R23, 0xffffffff ;  /* 0xffffffff00177802 */ /* 0x000fce0000000f00 */
[----:B01234-:R-:W-:Y:S05]  /*4bf0*/  WARPSYNC.COLLECTIVE R23, `(.L_x_54790) ;  /* 0x0000000017087348 */ /* 0x01ffea0003c00000 */
[----:B-1----:R1:W0:Y:S02]  /*4c00*/  SHFL.IDX P6, R23, R44, R22, R28 ;  /* 0x000000162c177389 */ /* 0x00222400000c001c */
[----:B01234-:R-:W-:Y:S05]  /*4c10*/  ENDCOLLECTIVE ;  /* 0x000000000000791b */ /* 0x01ffea0003800000 */
.L_x_54790:
[----:B------:R-:W-:Y:S05]  /*4c20*/  BSYNC B0 ;  /* 0x0000000000007941 */ /* 0x000fea0003800000 */
.L_x_54789:
[----:B------:R-:W-:Y:S05]  /*4c30*/  BRA `(.L_x_54791) ;  /* 0xffffffec00287947 */ /* 0x000fea000383ffff */
.L_x_54719:
[----:B------:R-:W-:Y:S01]  /*4c40*/  BSSY B0, `(.L_x_54792) ;  /* 0x0000006000007945 */ /* 0x000fe20003800000 */
[----:B------:R-:W-:Y:S02]  /*4c50*/  IMAD.MOV.U32 R22, RZ, RZ, R27 ;  /* 0x000000ffff167224 */ /* 0x000fe400078e001b */
[----:B------:R-:W-:-:S07]  /*4c60*/  IMAD.MOV.U32 R23, RZ, RZ, -0x1 ;  /* 0xffffffffff177424 */ /* 0x000fce00078e00ff */
[----:B01234-:R-:W-:Y:S05]  /*4c70*/  WARPSYNC.COLLECTIVE R23, `(.L_x_54793) ;  /* 0x0000000017087348 */ /* 0x01ffea0003c00000 */
[----:B-1----:R1:W0:Y:S02]  /*4c80*/  SHFL.IDX P6, R23, R44, R22, R28 ;  /* 0x000000162c177389 */ /* 0x00222400000c001c */
[----:B01234-:R-:W-:Y:S05]  /*4c90*/  ENDCOLLECTIVE ;  /* 0x000000000000791b */ /* 0x01ffea0003800000 */
.L_x_54793:
[----:B------:R-:W-:Y:S05]  /*4ca0*/  BSYNC B0 ;  /* 0x0000000000007941 */ /* 0x000fea0003800000 */
.L_x_54792:
[----:B------:R-:W-:Y:S05]  /*4cb0*/  BRA `(.L_x_54794) ;  /* 0xffffffec001c7947 */ /* 0x000fea000383ffff */
.L_x_54721:
[----:B------:R-:W-:Y:S01]  /*4cc0*/  BSSY B0, `(.L_x_54795) ;  /* 0x0000006000007945 */ /* 0x000fe20003800000 */
[----:B------:R-:W-:Y:S02]  /*4cd0*/  IMAD.MOV.U32 R22, RZ, RZ, R25 ;  /* 0x000000ffff167224 */ /* 0x000fe400078e0019 */
[----:B------:R-:W-:-:S07]  /*4ce0*/  IMAD.MOV.U32 R23, RZ, RZ, -0x1 ;  /* 0xffffffffff177424 */ /* 0x000fce00078e00ff */
[----:B01234-:R-:W-:Y:S05]  /*4cf0*/  WARPSYNC.COLLECTIVE R23, `(.L_x_54796) ;  /* 0x0000000017087348 */ /* 0x01ffea0003c00000 */
[----:B-1----:R1:W0:Y:S02]  /*4d00*/  SHFL.IDX P6, R23, R44, R22, R28 ;  /* 0x000000162c177389 */ /* 0x00222400000c001c */
[----:B01234-:R-:W-:Y:S05]  /*4d10*/  ENDCOLLECTIVE ;  /* 0x000000000000791b */ /* 0x01ffea0003800000 */
.L_x_54796:
[----:B------:R-:W-:Y:S05]  /*4d20*/  BSYNC B0 ;  /* 0x0000000000007941 */ /* 0x000fea0003800000 */
.L_x_54795:
[----:B------:R-:W-:Y:S05]  /*4d30*/  BRA `(.L_x_54797) ;  /* 0xffffffec00187947 */ /* 0x000fea000383ffff */
.L_x_54723:
[----:B------:R-:W-:Y:S01]  /*4d40*/  BSSY B0, `(.L_x_54798) ;  /* 0x0000006000007945 */ /* 0x000fe20003800000 */
[----:B------:R-:W-:Y:S01]  /*4d50*/  MOV R22, R21 ;  /* 0x0000001500167202 */ /* 0x000fe20000000f00 */
[----:B------:R-:W-:-:S07]  /*4d60*/  IMAD.MOV.U32 R23, RZ, RZ, -0x1 ;  /* 0xffffffffff177424 */ /* 0x000fce00078e00ff */
[----:B01234-:R-:W-:Y:S05]  /*4d70*/  WARPSYNC.COLLECTIVE R23, `(.L_x_54799) ;  /* 0x0000000017087348 */ /* 0x01ffea0003c00000 */
[----:B-1----:R1:W0:Y:S02]  /*4d80*/  SHFL.IDX P6, R23, R44, R22, R28 ;  /* 0x000000162c177389 */ /* 0x00222400000c001c */
[----:B01234-:R-:W-:Y:S05]  /*4d90*/  ENDCOLLECTIVE ;  /* 0x000000000000791b */ /* 0x01ffea0003800000 */
.L_x_54799:
[----:B------:R-:W-:Y:S05]  /*4da0*/  BSYNC B0 ;  /* 0x0000000000007941 */ /* 0x000fea0003800000 */
.L_x_54798:
[----:B------:R-:W-:Y:S05]  /*4db0*/  BRA `(.L_x_54800) ;  /* 0xffffffec00107947 */ /* 0x000fea000383ffff */
.L_x_54725:
[----:B------:R-:W-:Y:S01]  /*4dc0*/  BSSY B0, `(.L_x_54801) ;  /* 0x0000006000007945 */ /* 0x000fe20003800000 */
[----:B------:R-:W-:Y:S02]  /*4dd0*/  IMAD.MOV.U32 R22, RZ, RZ, R19 ;  /* 0x000000ffff167224 */ /* 0x000fe400078e0013 */
[----:B------:R-:W-:-:S07]  /*4de0*/  IMAD.MOV.U32 R23, RZ, RZ, -0x1 ;  /* 0xffffffffff177424 */ /* 0x000fce00078e00ff */
[----:B01234-:R-:W-:Y:S05]  /*4df0*/  WARPSYNC.COLLECTIVE R23, `(.L_x_54802) ;  /* 0x0000000017087348 */ /* 0x01ffea0003c00000 */
[----:B-1----:R1:W0:Y:S02]  /*4e00*/  SHFL.IDX P6, R23, R44, R22, R28 ;  /* 0x000000162c177389 */ /* 0x00222400000c001c */
[----:B01234-:R-:W-:Y:S05]  /*4e10*/  ENDCOLLECTIVE ;  /* 0x000000000000791b */ /* 0x01ffea0003800000 */
.L_x_54802:
[----:B------:R-:W-:Y:S05]  /*4e20*/  BSYNC B0 ;  /* 0x0000000000007941 */ /* 0x000fea0003800000 */
.L_x_54801:
[----:B------:R-:W-:Y:S05]  /*4e30*/  BRA `(.L_x_54803) ;  /* 0xffffffec00087947 */ /* 0x000fea000383ffff */
.L_x_54804:
        /* <DEDUP_REMOVED lines=12> */
.L_x_58758:


//--------------------- .text._Z9cuda_gemmIiLi256ELi1ELi1ELi32ELi8ELi8ELi32ELi0ELi1EEviiiPT_S1_S1_ii --------------------------
	.section	.text._Z9cuda_gemmIiLi256ELi1ELi1ELi32ELi8ELi8ELi32ELi0ELi1EEviiiPT_S1_S1_ii,"ax",@progbits
	.align	128
        .global         _Z9cuda_gemmIiLi256ELi1ELi1ELi32ELi8ELi8ELi32ELi0ELi1EEviiiPT_S1_S1_ii
        .type           _Z9cuda_gemmIiLi256ELi1ELi1ELi32ELi8ELi8ELi32ELi0ELi1EEviiiPT_S1_S1_ii,@function
        .size           _Z9cuda_gemmIiLi256ELi1ELi1ELi32ELi8ELi8ELi32ELi0ELi1EEviiiPT_S1_S1_ii,(.L_x_58759 - _Z9cuda_gemmIiLi256ELi1ELi1ELi32ELi8ELi8ELi32ELi0ELi1EEviiiPT_S1_S1_ii)
        .other          _Z9cuda_gemmIiLi256ELi1ELi1ELi32ELi8ELi8ELi32ELi0ELi1EEviiiPT_S1_S1_ii,@"STO_CUDA_ENTRY STV_DEFAULT"
_Z9cuda_gemmIiLi256ELi1ELi1ELi32ELi8ELi8ELi32ELi0ELi1EEviiiPT_S1_S1_ii:
.text._Z9cuda_gemmIiLi256ELi1ELi1ELi32ELi8ELi8ELi32ELi0ELi1EEviiiPT_S1_S1_ii:
        /* <DEDUP_REMOVED lines=46> */
.L_x_54809:
        /* <DEDUP_REMOVED lines=12> */
.L_x_54808:
[----:B------:R-:W-:Y:S05]  /*03a0*/  BSYNC.RECONVERGENT B1 ;  /* 0x0000000000017941 */ /* 0x000fea0003800200 */
.L_x_54807:
[----:B------:R-:W-:Y:S05]  /*03b0*/  @!P1 BRA `(.L_x_54806) ;  /* 0x0000000000b89947 */ /* 0x000fea0003800000 */
[----:B------:R-:W1:Y:S01]  /*03c0*/  S2R R4, SR_CgaCtaId ;  /* 0x0000000000047919 */ /* 0x000e620000008800 */
[----:B------:R-:W2:Y:S01]  /*03d0*/  LDC.64 R2, c[0x0][0x398] ;  /* 0x0000e600ff027b82 */ /* 0x000ea20000000a00 */
[----:B------:R-:W-:Y:S01]  /*03e0*/  MOV R9, 0x400 ;  /* 0x0000040000097802 */ /* 0x000fe20000000f00 */
[C-C-:B0-----:R-:W-:Y:S01]  /*03f0*/  IMAD R6, R7.reuse, 0x2, R0.reuse ;  /* 0x0000000207067824 */ /* 0x141fe200078e0200 */
[----:B------:R-:W-:Y:S01]  /*0400*/  IADD3 R10, PT, PT, R0, R7, RZ ;  /* 0x00000007000a7210 */ /* 0x000fe20007ffe0ff */
[----:B------:R-:W-:Y:S01]  /*0410*/  IMAD R8, R7, 0x3, R0 ;  /* 0x0000000307087824 */ /* 0x000fe200078e0200 */
[----:B-1----:R-:W-:-:S07]  /*0420*/  LEA R9, R4, R9, 0x18 ;  /* 0x0000000904097211 */ /* 0x002fce00078ec0ff */
.L_x_54810:
        /* <DEDUP_REMOVED lines=39> */
.L_x_54806:
[----:B------:R-:W-:Y:S05]  /*06a0*/  BSYNC.RECONVERGENT B0 ;  /* 0x0000000000007941 */ /* 0x000fea0003800200 */
.L_x_54805:
[----:B-1----:R-:W1:Y:S08]  /*06b0*/  LDC R21, c[0x0][0x360] ;  /* 0x0000d800ff157b82 */ /* 0x002e700000000800 */
[----:B------:R-:W2:Y:S08]  /*06c0*/  S2UR UR6, SR_CTAID.Y ;  /* 0x00000000000679c3 */ /* 0x000eb00000002600 */
        /* <DEDUP_REMOVED lines=13> */
[----:B------:R-:W-:Y:S01]  /*07a0*/  VIMNMX.U32 R5, PT, PT, R0, 0x20, !PT ;  /* 0x0000002000057848 */ /* 0x000fe20007fe0000 */
        /* <DEDUP_REMOVED lines=39> */
.L_x_54815:
        /* <DEDUP_REMOVED lines=8> */
.L_x_54814:
[----:B------:R-:W-:Y:S05]  /*0aa0*/  BSYNC.RECONVERGENT B1 ;  /* 0x0000000000017941 */ /* 0x000fea0003800200 */
.L_x_54813:
        /* <DEDUP_REMOVED lines=13> */
.L_x_54818:
        /* <DEDUP_REMOVED lines=20> */
.L_x_54817:
[----:B------:R-:W-:Y:S05]  /*0cc0*/  BSYNC.RECONVERGENT B1 ;  /* 0x0000000000017941 */ /* 0x000fea0003800200 */
.L_x_54816:
        /* <DEDUP_REMOVED lines=10> */
.L_x_54821:
[----:B------:R-:W-:Y:S01]  /*0d70*/  VIADD R3, R3, 0x1 ;  /* 0x0000000103037836 */ /* 0x000fe20000000000 */
[----:B------:R0:W-:Y:S04]  /*0d80*/  STS [R2], RZ ;  /* 0x000000ff02007388 */ /* 0x0001e80000000800 */
[----:B------:R-:W-:Y:S02]  /*0d90*/  ISETP.NE.AND P0, PT, R3, RZ, PT ;  /* 0x000000ff0300720c */ /* 0x000fe40003f05270 */
[----:B0-----:R-:W-:-:S11]  /*0da0*/  LEA R2, R21, R2, 0x2 ;  /* 0x0000000215027211 */ /* 0x001fd600078e10ff */
[----:B------:R-:W-:Y:S05]  /*0db0*/  @P0 BRA `(.L_x_54821) ;  /* 0xfffffffc00ec0947 */ /* 0x000fea000383ffff */
.L_x_54820:
[----:B------:R-:W-:Y:S05]  /*0dc0*/  BSYNC.RECONVERGENT B1 ;  /* 0x0000000000017941 */ /* 0x000fea0003800200 */
.L_x_54819:
[----:B------:R-:W-:Y:S05]  /*0dd0*/  @!P2 BRA `(.L_x_54812) ;  /* 0x000000000040a947 */ /* 0x000fea0003800000 */
[----:B------:R-:W0:Y:S01]  /*0de0*/  S2UR UR5, SR_CgaCtaId ;  /* 0x00000000000579c3 */ /* 0x000e220000008800 */
[----:B------:R-:W-:Y:S02]  /*0df0*/  UMOV UR4, 0x400 ;  /* 0x0000040000047882 */ /* 0x000fe40000000000 */
[----:B------:R-:W-:-:S04]  /*0e00*/  UIADD3 UR4, UPT, UPT, UR4, 0x200, URZ ;  /* 0x0000020004047890 */ /* 0x000fc8000fffe0ff */
[----:B0-----:R-:W-:-:S06]  /*0e10*/  ULEA UR4, UR5, UR4, 0x18 ;  /* 0x0000000405047291 */ /* 0x001fcc000f8ec0ff */
[----:B------:R-:W-:-:S07]  /*0e20*/  LEA R2, R0, UR4, 0x2 ;  /* 0x0000000400027c11 */ /* 0x000fce000f8e10ff */
.L_x_54822:
        /* <DEDUP_REMOVED lines=11> */
.L_x_54812:
[----:B------:R-:W-:Y:S05]  /*0ee0*/  BSYNC.RECONVERGENT B0 ;  /* 0x0000000000007941 */ /* 0x000fea0003800200 */
.L_x_54811:
[----:B------:R-:W-:Y:S01]  /*0ef0*/  BAR.SYNC.DEFER_BLOCKING 0x0 ;  /* 0x0000000000007b1d */ /* 0x000fe20000010000 */
[----:B------:R-:W-:-:S13]  /*0f00*/  ISETP.GT.U32.AND P0, PT, R22, 0x1f, PT ;  /* 0x0000001f1600780c */ /* 0x000fda0003f04070 */
[----:B------:R-:W-:Y:S05]  /*0f10*/  @P0 BRA `(.L_x_54823) ;  /* 0x00000004000c0947 */ /* 0x000fea0003800000 */
[----:B0--3--:R-:W0:Y:S01]  /*0f20*/  S2R R5, SR_CgaCtaId ;  /* 0x0000000000057919 */ /* 0x009e220000008800 */
[----:B------:R-:W-:Y:S01]  /*0f30*/  MOV R0, 0x400 ;  /* 0x0000040000007802 */ /* 0x000fe20000000f00 */
[C---:B------:R-:W-:Y:S01]  /*0f40*/  VIADD R17, R19.reuse, 0x5 ;  /* 0x0000000513117836 */ /* 0x040fe20000000000 */
[C---:B------:R-:W-:Y:S01]  /*0f50*/  LOP3.LUT R18, R19.reuse, 0x4, RZ, 0xfc, !PT ;  /* 0x0000000413127812 */ /* 0x040fe200078efcff */
[C---:B--2---:R-:W-:Y:S01]  /*0f60*/  VIADD R16, R19.reuse, 0x6 ;  /* 0x0000000613107836 */ /* 0x044fe20000000000 */
[----:B------:R-:W-:Y:S01]  /*0f70*/  IADD3 R4, PT, PT, R0, 0x180, RZ ;  /* 0x0000018000047810 */ /* 0x000fe20007ffe0ff */
[C---:B------:R-:W-:Y:S01]  /*0f80*/  VIADD R15, R19.reuse, 0xffffffff ;  /* 0xffffffff130f7836 */ /* 0x040fe20000000000 */
[----:B------:R-:W-:Y:S01]  /*0f90*/  SHF.L.U32 R2, R19, 0x3, RZ ;  /* 0x0000000313027819 */ /* 0x000fe200000006ff */
[----:B------:R-:W-:Y:S01]  /*0fa0*/  IMAD.SHL.U32 R7, R22, 0x4, RZ ;  /* 0x0000000416077824 */ /* 0x000fe200078e00ff */
[----:B------:R-:W-:Y:S02]  /*0fb0*/  LOP3.LUT R17, R17, 0x7, RZ, 0xc0, !PT ;  /* 0x0000000711117812 */ /* 0x000fe400078ec0ff */
[----:B------:R-:W-:-:S02]  /*0fc0*/  LOP3.LUT R16, R16, 0x7, RZ, 0xc0, !PT ;  /* 0x0000000710107812 */ /* 0x000fc400078ec0ff */
[----:B------:R-:W-:Y:S02]  /*0fd0*/  LOP3.LUT R15, R15, 0x7, RZ, 0xc0, !PT ;  /* 0x000000070f0f7812 */ /* 0x000fe400078ec0ff */
[C---:B------:R-:W-:Y:S02]  /*0fe0*/  LOP3.LUT R3, R2.reuse, R18, RZ, 0xfc, !PT ;  /* 0x0000001202037212 */ /* 0x040fe400078efcff */
[C---:B------:R-:W-:Y:S02]  /*0ff0*/  LOP3.LUT R6, R2.reuse, R16, RZ, 0xfc, !PT ;  /* 0x0000001002067212 */ /* 0x040fe400078efcff */
[----:B------:R-:W-:Y:S02]  /*1000*/  LOP3.LUT R7, R7, 0x1c, RZ, 0xc0, !PT ;  /* 0x0000001c07077812 */ /* 0x000fe400078ec0ff */
[----:B0-----:R-:W-:Y:S02]  /*1010*/  LEA R23, R5, R4, 0x18 ;  /* 0x0000000405177211 */ /* 0x001fe400078ec0ff */
[----:B------:R-:W-:-:S02]  /*1020*/  LOP3.LUT R4, R2, R17, RZ, 0xfc, !PT ;  /* 0x0000001102047212 */ /* 0x000fc400078efcff */
[----:B------:R-:W-:Y:S01]  /*1030*/  LOP3.LUT R2, R2, R15, RZ, 0xfc, !PT ;  /* 0x0000000f02027212 */ /* 0x000fe200078efcff */
[--C-:B------:R-:W-:Y:S01]  /*1040*/  IMAD R3, R3, 0x4, R23.reuse ;  /* 0x0000000403037824 */ /* 0x100fe200078e0217 */
[----:B------:R-:W-:Y:S01]  /*1050*/  LEA R12, R6, R23, 0x2 ;  /* 0x00000017060c7211 */ /* 0x000fe200078e10ff */
[--C-:B------:R-:W-:Y:S01]  /*1060*/  IMAD R4, R4, 0x4, R23.reuse ;  /* 0x0000000404047824 */ /* 0x100fe200078e0217 */
[----:B------:R-:W-:Y:S01]  /*1070*/  LEA R24, R5, R0, 0x18 ;  /* 0x0000000005187211 */ /* 0x000fe200078ec0ff */
[--C-:B------:R-:W-:Y:S01]  /*1080*/  IMAD R2, R2, 0x4, R23.reuse ;  /* 0x0000000402027824 */ /* 0x100fe200078e0217 */
[----:B------:R-:W-:Y:S01]  /*1090*/  IADD3 R0, PT, PT, R0, 0x200, RZ ;  /* 0x0000020000007810 */ /* 0x000fe20007ffe0ff */
[----:B------:R-:W-:Y:S01]  /*10a0*/  IMAD R23, R19, 0x24, R23 ;  /* 0x0000002413177824 */ /* 0x000fe200078e0217 */
[----:B------:R-:W0:Y:S01]  /*10b0*/  LDS R12, [R12] ;  /* 0x000000000c0c7984 */ /* 0x000e220000000800 */
[----:B------:R-:W-:Y:S01]  /*10c0*/  IMAD.IADD R7, R24, 0x1, R7 ;  /* 0x0000000118077824 */ /* 0x000fe200078e0207 */
[----:B------:R-:W-:Y:S01]  /*10d0*/  LEA R5, R5, R0, 0x18 ;  /* 0x0000000005057211 */ /* 0x000fe200078ec0ff */
[C---:B------:R-:W-:Y:S01]  /*10e0*/  VIADD R0, R19.reuse, 0x1 ;  /* 0x0000000113007836 */ /* 0x040fe20000000000 */
[----:B------:R-:W2:Y:S04]  /*10f0*/  LDS R10, [R23] ;  /* 0x00000000170a7984 */ /* 0x000ea80000000800 */
[----:B------:R-:W3:Y:S04]  /*1100*/  LDS R9, [R23+0x4] ;  /* 0x0000040017097984 */ /* 0x000ee80000000800 */
[----:B------:R-:W4:Y:S04]  /*1110*/  LDS R8, [R23+0x8] ;  /* 0x0000080017087984 */ /* 0x000f280000000800 */
[----:B------:R-:W0:Y:S04]  /*1120*/  LDS R6, [R23+0xc] ;  /* 0x00000c0017067984 */ /* 0x000e280000000800 */
[----:B------:R5:W0:Y:S04]  /*1130*/  LDS R14, [R3] ;  /* 0x00000000030e7984 */ /* 0x000a280000000800 */
[----:B------:R1:W0:Y:S04]  /*1140*/  LDS R13, [R4] ;  /* 0x00000000040d7984 */ /* 0x0002280000000800 */
[----:B------:R1:W0:Y:S01]  /*1150*/  LDS R11, [R2] ;  /* 0x00000000020b7984 */ /* 0x0002220000000800 */
[----:B-----5:R-:W-:Y:S01]  /*1160*/  VIADD R3, R19, 0x3 ;  /* 0x0000000313037836 */ /* 0x020fe20000000000 */
[----:B-1----:R-:W-:-:S02]  /*1170*/  SHF.R.U32.HI R4, RZ, 0x2, R22 ;  /* 0x00000002ff047819 */ /* 0x002fc40000011616 */
[----:B------:R-:W-:-:S07]  /*1180*/  IADD3 R2, PT, PT, R19, 0x2, RZ ;  /* 0x0000000213027810 */ /* 0x000fce0007ffe0ff */
.L_x_54825:
[----:B0-----:R-:W-:Y:S01]  /*1190*/  IMAD R26, R4, 0x24, R7 ;  /* 0x00000024041a7824 */ /* 0x001fe200078e0207 */
[----:B------:R-:W-:-:S05]  /*11a0*/  UMOV UR4, 0xffffffff ;  /* 0xffffffff00047882 */ /* 0x000fca0000000000 */
[----:B-1----:R-:W1:Y:S01]  /*11b0*/  LDS R26, [R26] ;  /* 0x000000001a1a7984 */ /* 0x002e620000000800 */
[----:B------:R-:W-:Y:S05]  /*11c0*/  BRA.DIV UR4, `(.L_x_54824) ;  /* 0x0000000a04207947 */ /* 0x000fea000b800000 */
[----:B-1----:R-:W2:Y:S04]  /*11d0*/  SHFL.IDX PT, R29, R26, R19, 0x181f ;  /* 0x00181f131a1d7589 */ /* 0x002ea800000e0000 */
[----:B------:R-:W3:Y:S04]  /*11e0*/  SHFL.IDX PT, R27, R26, R0, 0x181f ;  /* 0x00181f001a1b7589 */ /* 0x000ee800000e0000 */
[----:B------:R-:W4:Y:S04]  /*11f0*/  SHFL.IDX PT, R23, R26, R2, 0x181f ;  /* 0x00181f021a177589 */ /* 0x000f2800000e0000 */
[----:B------:R-:W-:Y:S01]  /*1200*/  SHFL.IDX PT, R24, R26, R16, 0x181f ;  /* 0x00181f101a187589 */ /* 0x000fe200000e0000 */
[----:B--2---:R-:W-:-:S04]  /*1210*/  IMAD R28, R10, R29, RZ ;  /* 0x0000001d0a1c7224 */ /* 0x004fc800078e02ff */
[----:B---3--:R-:W-:Y:S02]  /*1220*/  IMAD R29, R9, R27, R28 ;  /* 0x0000001b091d7224 */ /* 0x008fe400078e021c */
[----:B------:R-:W0:Y:S02]  /*1230*/  SHFL.IDX PT, R27, R26, R3, 0x181f ;  /* 0x00181f031a1b7589 */ /* 0x000e2400000e0000 */
[----:B----4-:R-:W-:Y:S02]  /*1240*/  IMAD R29, R8, R23, R29 ;  /* 0x00000017081d7224 */ /* 0x010fe400078e021d */
[----:B------:R-:W1:Y:S04]  /*1250*/  SHFL.IDX PT, R28, R26, R18, 0x181f ;  /* 0x00181f121a1c7589 */ /* 0x000e6800000e0000 */
[----:B------:R-:W2:Y:S01]  /*1260*/  SHFL.IDX PT, R23, R26, R17, 0x181f ;  /* 0x00181f111a177589 */ /* 0x000ea200000e0000 */
[----:B0-----:R-:W-:-:S03]  /*1270*/  IMAD R29, R6, R27, R29 ;  /* 0x0000001b061d7224 */ /* 0x001fc600078e021d */
[----:B------:R0:W3:Y:S01]  /*1280*/  SHFL.IDX PT, R27, R26, R15, 0x181f ;  /* 0x00181f0f1a1b7589 */ /* 0x0000e200000e0000 */
[----:B-1----:R-:W-:-:S04]  /*1290*/  IMAD R28, R14, R28, R29 ;  /* 0x0000001c0e1c7224 */ /* 0x002fc800078e021d */
[----:B--2---:R-:W-:-:S04]  /*12a0*/  IMAD R29, R13, R23, R28 ;  /* 0x000000170d1d7224 */ /* 0x004fc800078e021c */
[----:B------:R-:W-:-:S07]  /*12b0*/  IMAD R28, R12, R24, R29 ;  /* 0x000000180c1c7224 */ /* 0x000fce00078e021d */
.L_x_54839:
[----:B------:R-:W-:Y:S01]  /*12c0*/  IMAD R24, R4, 0x4, R19 ;  /* 0x0000000404187824 */ /* 0x000fe200078e0213 */
[----:B------:R-:W-:Y:S01]  /*12d0*/  LEA.HI R4, R21, R4, RZ, 0x1e ;  /* 0x0000000415047211 */ /* 0x000fe200078ff0ff */
[----:B---3--:R-:W-:-:S03]  /*12e0*/  IMAD R27, R11, R27, R28 ;  /* 0x0000001b0b1b7224 */ /* 0x008fc600078e021c */
[----:B------:R-:W-:Y:S02]  /*12f0*/  LEA R23, R24, R5, 0x2 ;  /* 0x0000000518177211 */ /* 0x000fe400078e10ff */
[----:B------:R-:W-:-:S03]  /*1300*/  ISETP.GE.U32.AND P0, PT, R4, 0x8, PT ;  /* 0x000000080400780c */ /* 0x000fc60003f06070 */
[----:B------:R-:W1:Y:S02]  /*1310*/  LDS R24, [R23] ;  /* 0x0000000017187984 */ /* 0x000e640000000800 */
[----:B-1----:R-:W-:-:S05]  /*1320*/  IMAD.IADD R24, R27, 0x1, R24 ;  /* 0x000000011b187824 */ /* 0x002fca00078e0218 */
[----:B------:R1:W-:Y:S03]  /*1330*/  STS [R23], R24 ;  /* 0x0000001817007388 */ /* 0x0003e60000000800 */
[----:B------:R-:W-:Y:S05]  /*1340*/  @!P0 BRA `(.L_x_54825) ;  /* 0xfffffffc00908947 */ /* 0x000fea000383ffff */
.L_x_54823:
[----:B------:R-:W-:Y:S05]  /*1350*/  WARPSYNC.ALL ;  /* 0x0000000000007948 */ /* 0x000fea0003800000 */
[----:B------:R-:W-:Y:S01]  /*1360*/  BAR.SYNC.DEFER_BLOCKING 0x0 ;  /* 0x0000000000007b1d */ /* 0x000fe20000010000 */
[----:B------:R-:W-:-:S13]  /*1370*/  ISETP.GT.U32.AND P0, PT, R22, 0x1f, PT ;  /* 0x0000001f1600780c */ /* 0x000fda0003f04070 */
[----:B------:R-:W-:Y:S05]  /*1380*/  @P0 EXIT ;  /* 0x000000000000094d */ /* 0x000fea0003800000 */
[----:B0-----:R-:W0:Y:S01]  /*1390*/  I2F.U32.RP R6, R21 ;  /* 0x0000001500067306 */ /* 0x001e220000209000 */
[----:B------:R-:W-:Y:S01]  /*13a0*/  IMAD.IADD R0, R22, 0x1, R21 ;  /* 0x0000000116007824 */ /* 0x000fe200078e0215 */
[----:B------:R-:W-:Y:S01]  /*13b0*/  ISETP.NE.U32.AND P2, PT, R21, RZ, PT ;  /* 0x000000ff1500720c */ /* 0x000fe20003f45070 */
[----:B------:R-:W4:Y:S01]  /*13c0*/  LDCU UR5, c[0x0][0x388] ;  /* 0x00007100ff0577ac */ /* 0x000f220008000800 */
[----:B------:R-:W-:Y:S02]  /*13d0*/  BSSY.RECONVERGENT B0, `(.L_x_54826) ;  /* 0x0000035000007945 */ /* 0x000fe40003800200 */
[C---:B------:R-:W-:Y:S02]  /*13e0*/  ISETP.GE.U32.AND P0, PT, R0.reuse, 0x20, PT ;  /* 0x000000200000780c */ /* 0x040fe40003f06070 */
[----:B---3--:R-:W-:Y:S01]  /*13f0*/  VIMNMX.U32 R5, PT, PT, R0, 0x20, !PT ;  /* 0x0000002000057848 */ /* 0x008fe20007fe0000 */
[----:B0-----:R-:W0:Y:S01]  /*1400*/  MUFU.RCP R6, R6 ;  /* 0x0000000600067308 */ /* 0x001e220000001000 */
        /* <DEDUP_REMOVED lines=10> */
[----:B------:R-:W-:Y:S01]  /*14b0*/  IADD3 R0, PT, PT, R5, -R0, -R4 ;  /* 0x8000000005007210 */ /* 0x000fe20007ffe804 */
[----:B------:R-:W0:Y:S04]  /*14c0*/  LDC R3, c[0x0][0x384] ;  /* 0x0000e100ff037b82 */ /* 0x000e280000000800 */
        /* <DEDUP_REMOVED lines=25> */
.L_x_54828:
        /* <DEDUP_REMOVED lines=12> */
.L_x_54827:
[----:B------:R-:W-:Y:S05]  /*1720*/  BSYNC.RECONVERGENT B0 ;  /* 0x0000000000007941 */ /* 0x000fea0003800200 */
.L_x_54826:
[----:B------:R-:W-:Y:S05]  /*1730*/  @!P1 EXIT ;  /* 0x000000000000994d */ /* 0x000fea0003800000 */
[----:B------:R-:W1:Y:S01]  /*1740*/  S2UR UR6, SR_CgaCtaId ;  /* 0x00000000000679c3 */ /* 0x000e620000008800 */
[----:B------:R-:W-:Y:S01]  /*1750*/  UMOV UR5, 0x400 ;  /* 0x0000040000057882 */ /* 0x000fe20000000000 */
[C---:B--2---:R-:W-:Y:S01]  /*1760*/  IADD3 R16, PT, PT, R22.reuse, R21, RZ ;  /* 0x0000001516107210 */ /* 0x044fe20007ffe0ff */
[----:B------:R-:W-:Y:S01]  /*1770*/  UIADD3 UR5, UPT, UPT, UR5, 0x200, URZ ;  /* 0x0000020005057890 */ /* 0x000fe2000fffe0ff */
[----:B------:R-:W-:Y:S01]  /*1780*/  LOP3.LUT R13, R22, 0x3, RZ, 0xc0, !PT ;  /* 0x00000003160d7812 */ /* 0x000fe200078ec0ff */
[C-C-:B------:R-:W-:Y:S01]  /*1790*/  IMAD R12, R21.reuse, 0x2, R22.reuse ;  /* 0x00000002150c7824 */ /* 0x140fe200078e0216 */
[----:B------:R-:W-:Y:S01]  /*17a0*/  LOP3.LUT R15, R16, 0x3, RZ, 0xc0, !PT ;  /* 0x00000003100f7812 */ /* 0x000fe200078ec0ff */
[----:B------:R-:W-:Y:S01]  /*17b0*/  IMAD R14, R21, 0x3, R22 ;  /* 0x00000003150e7824 */ /* 0x000fe200078e0216 */
[----:B------:R-:W2:Y:S01]  /*17c0*/  LDC.64 R2, c[0x0][0x3a0] ;  /* 0x0000e800ff027b82 */ /* 0x000ea20000000a00 */
[C---:B------:R-:W-:Y:S01]  /*17d0*/  IMAD.IADD R13, R0.reuse, 0x1, R13 ;  /* 0x00000001000d7824 */ /* 0x040fe200078e020d */
[----:B------:R-:W-:Y:S01]  /*17e0*/  IADD3 R15, PT, PT, R0, R15, RZ ;  /* 0x0000000f000f7210 */ /* 0x000fe20007ffe0ff */
[----:B-1----:R-:W-:-:S06]  /*17f0*/  ULEA UR5, UR6, UR5, 0x18 ;  /* 0x0000000506057291 */ /* 0x002fcc000f8ec0ff */
[----:B------:R-:W-:-:S07]  /*1800*/  LEA R18, R22, UR5, 0x2 ;  /* 0x0000000516127c11 */ /* 0x000fce000f8e10ff */
.L_x_54829:
[C-C-:B-1----:R-:W-:Y:S01]  /*1810*/  IMAD R25, R21.reuse, 0x4, R18.reuse ;  /* 0x0000000415197824 */ /* 0x142fe200078e0212 */
[----:B------:R-:W1:Y:S01]  /*1820*/  LDS R17, [R18] ;  /* 0x0000000012117984 */ /* 0x000e620000000800 */
[C-C-:B------:R-:W-:Y:S01]  /*1830*/  IMAD R23, R21.reuse, 0x8, R18.reuse ;  /* 0x0000000815177824 */ /* 0x140fe200078e0212 */
[----:B0-----:R-:W-:Y:S01]  /*1840*/  LOP3.LUT R5, R12, 0x3, RZ, 0xc0, !PT ;  /* 0x000000030c057812 */ /* 0x001fe200078ec0ff */
[C---:B------:R-:W-:Y:S01]  /*1850*/  IMAD R19, R21.reuse, 0xc, R18 ;  /* 0x0000000c15137824 */ /* 0x040fe200078e0212 */
[----:B------:R-:W-:Y:S01]  /*1860*/  LOP3.LUT R7, R14, 0x3, RZ, 0xc0, !PT ;  /* 0x000000030e077812 */ /* 0x000fe200078ec0ff */
[----:B------:R-:W0:Y:S01]  /*1870*/  LDS R25, [R25] ;  /* 0x0000000019197984 */ /* 0x000e220000000800 */
[----:B------:R-:W-:Y:S02]  /*1880*/  SHF.R.U32.HI R10, RZ, 0x2, R22 ;  /* 0x00000002ff0a7819 */ /* 0x000fe40000011616 */
[----:B------:R-:W-:Y:S01]  /*1890*/  SHF.R.U32.HI R4, RZ, 0x2, R16 ;  /* 0x00000002ff047819 */ /* 0x000fe20000011610 */
[----:B------:R-:W3:Y:S01]  /*18a0*/  LDS R23, [R23] ;  /* 0x0000000017177984 */ /* 0x000ee20000000800 */
[----:B------:R-:W-:Y:S01]  /*18b0*/  SHF.R.U32.HI R6, RZ, 0x2, R12 ;  /* 0x00000002ff067819 */ /* 0x000fe2000001160c */
[C---:B------:R-:W-:Y:S01]  /*18c0*/  IMAD.IADD R11, R0.reuse, 0x1, R7 ;  /* 0x00000001000b7824 */ /* 0x040fe200078e0207 */
[----:B------:R-:W-:Y:S01]  /*18d0*/  IADD3 R9, PT, PT, R0, R5, RZ ;  /* 0x0000000500097210 */ /* 0x000fe20007ffe0ff */
[----:B------:R-:W4:Y:S01]  /*18e0*/  LDS R19, [R19] ;  /* 0x0000000013137984 */ /* 0x000f220000000800 */
[----:B------:R-:W-:Y:S01]  /*18f0*/  SHF.R.U32.HI R8, RZ, 0x2, R14 ;  /* 0x00000002ff087819 */ /* 0x000fe2000001160e */
[----:B------:R-:W-:Y:S01]  /*1900*/  IMAD R5, R10, UR4, R13 ;  /* 0x000000040a057c24 */ /* 0x000fe2000f8e020d */
[C---:B------:R-:W-:Y:S01]  /*1910*/  IADD3 R22, PT, PT, R21.reuse, R22, R21 ;  /* 0x0000001615167210 */ /* 0x040fe20007ffe015 */
[----:B------:R-:W-:Y:S01]  /*1920*/  IMAD R7, R4, UR4, R15 ;  /* 0x0000000404077c24 */ /* 0x000fe2000f8e020f */
[C---:B------:R-:W-:Y:S01]  /*1930*/  LEA R14, R21.reuse, R14, 0x2 ;  /* 0x0000000e150e7211 */ /* 0x040fe200078e10ff */
[----:B------:R-:W-:Y:S01]  /*1940*/  IMAD R9, R6, UR4, R9 ;  /* 0x0000000406097c24 */ /* 0x000fe2000f8e0209 */
[----:B------:R-:W-:Y:S01]  /*1950*/  IADD3 R22, PT, PT, R21, R22, R21 ;  /* 0x0000001615167210 */ /* 0x000fe20007ffe015 */
[----:B------:R-:W-:-:S02]  /*1960*/  IMAD R11, R8, UR4, R11 ;  /* 0x00000004080b7c24 */ /* 0x000fc4000f8e020b */
[----:B--2---:R-:W-:Y:S01]  /*1970*/  IMAD.WIDE R4, R5, 0x4, R2 ;  /* 0x0000000405047825 */ /* 0x004fe200078e0202 */
[----:B------:R-:W-:-:S03]  /*1980*/  ISETP.GE.U32.AND P0, PT, R22, 0x20, PT ;  /* 0x000000201600780c */ /* 0x000fc60003f06070 */
[----:B------:R-:W-:-:S04]  /*1990*/  IMAD.WIDE R6, R7, 0x4, R2 ;  /* 0x0000000407067825 */ /* 0x000fc800078e0202 */
[----:B------:R-:W-:-:S04]  /*19a0*/  IMAD.WIDE R8, R9, 0x4, R2 ;  /* 0x0000000409087825 */ /* 0x000fc800078e0202 */
[----:B------:R-:W-:-:S04]  /*19b0*/  IMAD.WIDE R10, R11, 0x4, R2 ;  /* 0x000000040b0a7825 */ /* 0x000fc800078e0202 */
[C---:B------:R-:W-:Y:S01]  /*19c0*/  IMAD R12, R21.reuse, 0x4, R12 ;  /* 0x00000004150c7824 */ /* 0x040fe200078e020c */
[----:B-1----:R1:W-:Y:S01]  /*19d0*/  STG.E desc[UR8][R4.64], R17 ;  /* 0x0000001104007986 */ /* 0x0023e2000c101908 */
[C---:B------:R-:W-:Y:S02]  /*19e0*/  IMAD R16, R21.reuse, 0x4, R16 ;  /* 0x0000000415107824 */ /* 0x040fe400078e0210 */
[----:B------:R-:W-:Y:S01]  /*19f0*/  IMAD R18, R21, 0x10, R18 ;  /* 0x0000001015127824 */ /* 0x000fe200078e0212 */
[----:B0-----:R1:W-:Y:S04]  /*1a00*/  STG.E desc[UR8][R6.64], R25 ;  /* 0x0000001906007986 */ /* 0x0013e8000c101908 */
[----:B---3--:R1:W-:Y:S04]  /*1a10*/  STG.E desc[UR8][R8.64], R23 ;  /* 0x0000001708007986 */ /* 0x0083e8000c101908 */
[----:B----4-:R1:W-:Y:S01]  /*1a20*/  STG.E desc[UR8][R10.64], R19 ;  /* 0x000000130a007986 */ /* 0x0103e2000c101908 */
[----:B------:R-:W-:Y:S05]  /*1a30*/  @!P0 BRA `(.L_x_54829) ;  /* 0xfffffffc00748947 */ /* 0x000fea000383ffff */
[----:B------:R-:W-:Y:S05]  /*1a40*/  EXIT ;  /* 0x000000000000794d */ /* 0x000fea0003800000 */
.L_x_54824:
[----:B------:R-:W-:Y:S01]  /*1a50*/  BSSY B0, `(.L_x_54830) ;  /* 0x0000007000007945 */ /* 0x000fe20003800000 */
[----:B------:R-:W-:Y:S01]  /*1a60*/  MOV R25, R19 ;  /* 0x0000001300197202 */ /* 0x000fe20000000f00 */
[----:B------:R-:W-:Y:S02]  /*1a70*/  IMAD.MOV.U32 R24, RZ, RZ, 0x181f ;  /* 0x0000181fff187424 */ /* 0x000fe400078e00ff */
[----:B------:R-:W-:-:S07]  /*1a80*/  IMAD.MOV.U32 R23, RZ, RZ, -0x1 ;  /* 0xffffffffff177424 */ /* 0x000fce00078e00ff */
[----:B01234-:R-:W-:Y:S05]  /*1a90*/  WARPSYNC.COLLECTIVE R23, `(.L_x_54831) ;  /* 0x0000000017087348 */ /* 0x01ffea0003c00000 */
[----:B-1----:R1:W0:Y:S02]  /*1aa0*/  SHFL.IDX P0, R27, R26, R25, R24 ;  /* 0x000000191a1b7389 */ /* 0x0022240000000018 */
[----:B01234-:R-:W-:Y:S05]  /*1ab0*/  ENDCOLLECTIVE ;  /* 0x000000000000791b */ /* 0x01ffea0003800000 */
.L_x_54831:
[----:B------:R-:W-:Y:S05]  /*1ac0*/  BSYNC B0 ;  /* 0x0000000000007941 */ /* 0x000fea0003800000 */
.L_x_54830:
[----:B------:R-:W-:Y:S01]  /*1ad0*/  IMAD.MOV.U32 R25, RZ, RZ, R0 ;  /* 0x000000ffff197224 */ /* 0x000fe200078e0000 */
[----:B------:R-:W-:Y:S01]  /*1ae0*/  MOV R23, 0xffffffff ;  /* 0xffffffff00177802 */ /* 0x000fe20000000f00 */
[----:B------:R-:W-:Y:S01]  /*1af0*/  IMAD.MOV.U32 R24, RZ, RZ, 0x181f ;  /* 0x0000181fff187424 */ /* 0x000fe200078e00ff */
[----:B------:R-:W-:-:S07]  /*1b00*/  MOV R29, R27 ;  /* 0x0000001b001d7202 */ /* 0x000fce0000000f00 */
[----:B------:R-:W-:Y:S05]  /*1b10*/  WARPSYNC.COLLECTIVE R23, `(.L_x_54832) ;  /* 0x0000000017087348 */ /* 0x000fea0003c00000 */
[----:B------:R0:W1:Y:S02]  /*1b20*/  SHFL.IDX P0, R27, R26, R25, R24 ;  /* 0x000000191a1b7389 */ /* 0x0000640000000018 */
[----:B01----:R-:W-:Y:S05]  /*1b30*/  ENDCOLLECTIVE ;  /* 0x000000000000791b */ /* 0x003fea0003800000 */
.L_x_54832:
[----:B------:R-:W-:Y:S02]  /*1b40*/  IMAD R28, R10, R29, RZ ;  /* 0x0000001d0a1c7224 */ /* 0x000fe400078e02ff */
[----:B------:R-:W-:Y:S02]  /*1b50*/  IMAD.MOV.U32 R25, RZ, RZ, R2 ;  /* 0x000000ffff197224 */ /* 0x000fe400078e0002 */
[----:B------:R-:W-:-:S07]  /*1b60*/  IMAD R29, R9, R27, R28 ;  /* 0x0000001b091d7224 */ /* 0x000fce00078e021c */
[----:B------:R-:W-:Y:S05]  /*1b70*/  WARPSYNC.COLLECTIVE R23, `(.L_x_54833) ;  /* 0x0000000017087348 */ /* 0x000fea0003c00000 */
[----:B------:R0:W1:Y:S02]  /*1b80*/  SHFL.IDX P0, R27, R26, R25, R24 ;  /* 0x000000191a1b7389 */ /* 0x0000640000000018 */
[----:B01----:R-:W-:Y:S05]  /*1b90*/  ENDCOLLECTIVE ;  /* 0x000000000000791b */ /* 0x003fea0003800000 */
.L_x_54833:
[----:B------:R-:W-:Y:S01]  /*1ba0*/  MOV R25, R3 ;  /* 0x0000000300197202 */ /* 0x000fe20000000f00 */
[----:B------:R-:W-:-:S04]  /*1bb0*/  IMAD.MOV.U32 R23, RZ, RZ, R27 ;  /* 0x000000ffff177224 */ /* 0x000fc800078e001b */
[----:B------:R-:W-:Y:S02]  /*1bc0*/  IMAD R29, R8, R23, R29 ;  /* 0x00000017081d7224 */ /* 0x000fe400078e021d */
[----:B------:R-:W-:-:S07]  /*1bd0*/  IMAD.MOV.U32 R23, RZ, RZ, -0x1 ;  /* 0xffffffffff177424 */ /* 0x000fce00078e00ff */
[----:B------:R-:W-:Y:S05]  /*1be0*/  WARPSYNC.COLLECTIVE R23, `(.L_x_54834) ;  /* 0x0000000017087348 */ /* 0x000fea0003c00000 */
[----:B------:R0:W1:Y:S02]  /*1bf0*/  SHFL.IDX P0, R27, R26, R25, R24 ;  /* 0x000000191a1b7389 */ /* 0x0000640000000018 */
[----:B01----:R-:W-:Y:S05]  /*1c00*/  ENDCOLLECTIVE ;  /* 0x000000000000791b */ /* 0x003fea0003800000 */
.L_x_54834:
[----:B------:R-:W-:Y:S01]  /*1c10*/  MOV R25, R18 ;  /* 0x0000001200197202 */ /* 0x000fe20000000f00 */
[----:B------:R-:W-:-:S07]  /*1c20*/  IMAD R29, R6, R27, R29 ;  /* 0x0000001b061d7224 */ /* 0x000fce00078e021d */
[----:B------:R-:W-:Y:S05]  /*1c30*/  WARPSYNC.COLLECTIVE R23, `(.L_x_54835) ;  /* 0x0000000017087348 */ /* 0x000fea0003c00000 */
[----:B------:R0:W1:Y:S02]  /*1c40*/  SHFL.IDX P0, R27, R26, R25, R24 ;  /* 0x000000191a1b7389 */ /* 0x0000640000000018 */
[----:B01----:R-:W-:Y:S05]  /*1c50*/  ENDCOLLECTIVE ;  /* 0x000000000000791b */ /* 0x003fea0003800000 */
.L_x_54835:
[----:B------:R-:W-:Y:S01]  /*1c60*/  MOV R25, R17 ;  /* 0x0000001100197202 */ /* 0x000fe20000000f00 */
[----:B------:R-:W-:-:S07]  /*1c70*/  IMAD.MOV.U32 R28, RZ, RZ, R27 ;  /* 0x000000ffff1c7224 */ /* 0x000fce00078e001b */
[----:B------:R-:W-:Y:S05]  /*1c80*/  WARPSYNC.COLLECTIVE R23, `(.L_x_54836) ;  /* 0x0000000017087348 */ /* 0x000fea0003c00000 */
[----:B------:R0:W1:Y:S02]  /*1c90*/  SHFL.IDX P0, R27, R26, R25, R24 ;  /* 0x000000191a1b7389 */ /* 0x0000640000000018 */
[----:B01----:R-:W-:Y:S05]  /*1ca0*/  ENDCOLLECTIVE ;  /* 0x000000000000791b */ /* 0x003fea0003800000 */
.L_x_54836:
        /* <DEDUP_REMOVED lines=8> */
.L_x_54837:
[----:B------:R-:W-:Y:S01]  /*1d30*/  IMAD.MOV.U32 R25, RZ, RZ, R15 ;  /* 0x000000ffff197224 */ /* 0x000fe200078e000f */
[----:B------:R-:W-:-:S05]  /*1d40*/  MOV R24, R27 ;  /* 0x0000001b00187202 */ /* 0x000fca0000000f00 */
[----:B------:R-:W-:Y:S02]  /*1d50*/  IMAD R28, R12, R24, R29 ;  /* 0x000000180c1c7224 */ /* 0x000fe400078e021d */
[----:B------:R-:W-:-:S07]  /*1d60*/  HFMA2 R24, -RZ, RZ, 0, 0.0020122528076171875 ;  /* 0x0000181fff187431 */ /* 0x000fce00000001ff */
[----:B------:R-:W-:Y:S05]  /*1d70*/  WARPSYNC.COLLECTIVE R23, `(.L_x_54838) ;  /* 0x0000000017087348 */ /* 0x000fea0003c00000 */
[----:B------:R0:W1:Y:S02]  /*1d80*/  SHFL.IDX P0, R27, R26, R25, R24 ;  /* 0x000000191a1b7389 */ /* 0x0000640000000018 */
[----:B01----:R-:W-:Y:S05]  /*1d90*/  ENDCOLLECTIVE ;  /* 0x000000000000791b */ /* 0x003fea0003800000 */
.L_x_54838:
[----:B------:R-:W-:Y:S05]  /*1da0*/  BRA `(.L_x_54839) ;  /* 0xfffffff400447947 */ /* 0x000fea000383ffff */
.L_x_54840:
        /* <DEDUP_REMOVED lines=13> */
.L_x_58759:


//--------------------- .text._Z9cuda_gemmIiLi256ELi1ELi1ELi32ELi8ELi8ELi32ELi0ELi0EEviiiPT_S1_S1_ii --------------------------
	.section	.text._Z9cuda_gemmIiLi256ELi1ELi1ELi32ELi8ELi8ELi32ELi0ELi0EEviiiPT_S1_S1_ii,"ax",@progbits
	.align	128
        .global         _Z9cuda_gemmIiLi256ELi1ELi1ELi32ELi8ELi8ELi32ELi0ELi0EEviiiPT_S1_S1_ii
        .type           _Z9cuda_gemmIiLi256ELi1ELi1ELi32ELi8ELi8ELi32ELi0ELi0EEviiiPT_S1_S1_ii,@function
        .size           _Z9cuda_gemmIiLi256ELi1ELi1ELi32ELi8ELi8ELi32ELi0ELi0EEviiiPT_S1_S1_ii,(.L_x_58760 - _Z9cuda_gemmIiLi256ELi1ELi1ELi32ELi8ELi8ELi32ELi0ELi0EEviiiPT_S1_S1_ii)
        .other          _Z9cuda_gemmIiLi256ELi1ELi1ELi32ELi8ELi8ELi32ELi0ELi0EEviiiPT_S1_S1_ii,@"STO_CUDA_ENTRY STV_DEFAULT"
_Z9cuda_gemmIiLi256ELi1ELi1ELi32ELi8ELi8ELi32ELi0ELi0EEviiiPT_S1_S1_ii:
.text._Z9cuda_gemmIiLi256ELi1ELi1ELi32ELi8ELi8ELi32ELi0ELi0EEviiiPT_S1_S1_ii:
        /* <DEDUP_REMOVED lines=77> */
.L_x_54843:
        /* <DEDUP_REMOVED lines=25> */
.L_x_54842:
[----:B------:R-:W-:Y:S05]  /*0660*/  BSYNC.RECONVERGENT B0 ;  /* 0x0000000000007941 */ /* 0x000fea0003800200 */
.L_x_54841:
        /* <DEDUP_REMOVED lines=98> */
.L_x_54848:
        /* <DEDUP_REMOVED lines=10> */
.L_x_54847:
[----:B------:R-:W-:Y:S05]  /*0d30*/  BSYNC.RECONVERGENT B1 ;  /* 0x0000000000017941 */ /* 0x000fea0003800200 */
.L_x_54846:
[----:B------:R-:W-:Y:S04]  /*0d40*/  BSSY.RECONVERGENT B1, `(.L_x_54849) ;  /* 0x000001f000017945 */ /* 0x000fe80003800200 */
[----:B------:R-:W-:Y:S05]  /*0d50*/  @!P3 BRA `(.L_x_54850) ;  /* 0x000000000074b947 */ /* 0x000fea0003800000 */
[----:B0-----:R-:W0:Y:S01]  /*0d60*/  S2R R3, SR_CgaCtaId ;  /* 0x0000000000037919 */ /* 0x001e220000008800 */
[----:B------:R-:W-:Y:S02]  /*0d70*/  MOV R2, 0x400 ;  /* 0x0000040000027802 */ /* 0x000fe40000000f00 */
[----:B------:R-:W-:-:S03]  /*0d80*/  SHF.L.U32 R14, R34, 0x2, RZ ;  /* 0x00000002220e7819 */ /* 0x000fc600000006ff */
[----:B------:R-:W-:-:S05]  /*0d90*/  VIADD R2, R2, 0x180 ;  /* 0x0000018002027836 */ /* 0x000fca0000000000 */
[----:B0-----:R-:W-:-:S07]  /*0da0*/  LEA R15, R3, R2, 0x18 ;  /* 0x00000002030f7211 */ /* 0x001fce00078ec0ff */
.L_x_54851:
        /* <DEDUP_REMOVED lines=24> */
.L_x_54850:
[----:B------:R-:W-:Y:S05]  /*0f30*/  BSYNC.RECONVERGENT B1 ;  /* 0x0000000000017941 */ /* 0x000fea0003800200 */
.L_x_54849:
        /* <DEDUP_REMOVED lines=9> */
.L_x_54854:
[----:B------:R-:W-:Y:S01]  /*0fd0*/  IMAD R7, R2, 0x4, R3 ;  /* 0x0000000402077824 */ /* 0x000fe200078e0203 */
[----:B------:R-:W-:Y:S01]  /*0fe0*/  IADD3 R6, PT, PT, R6, 0x1, RZ ;  /* 0x0000000106067810 */ /* 0x000fe20007ffe0ff */
[----:B------:R-:W-:-:S03]  /*0ff0*/  IMAD.IADD R2, R34, 0x1, R2 ;  /* 0x0000000122027824 */ /* 0x000fc600078e0202 */
[----:B------:R0:W-:Y:S01]  /*1000*/  STS [R7], RZ ;  /* 0x000000ff07007388 */ /* 0x0001e20000000800 */
[----:B------:R-:W-:-:S13]  /*1010*/  ISETP.NE.AND P1, PT, R6, R5, PT ;  /* 0x000000050600720c */ /* 0x000fda0003f25270 */
[----:B0-----:R-:W-:Y:S05]  /*1020*/  @P1 BRA `(.L_x_54854) ;  /* 0xfffffffc00e81947 */ /* 0x001fea000383ffff */
.L_x_54853:
[----:B------:R-:W-:Y:S05]  /*1030*/  BSYNC.RECONVERGENT B1 ;  /* 0x0000000000017941 */ /* 0x000fea0003800200 */
.L_x_54852:
[----:B------:R-:W-:Y:S05]  /*1040*/  @!P0 BRA `(.L_x_54845) ;  /* 0x00000000003c8947 */ /* 0x000fea0003800000 */
[----:B------:R-:W0:Y:S01]  /*1050*/  S2R R5, SR_CgaCtaId ;  /* 0x0000000000057919 */ /* 0x000e220000008800 */
[----:B------:R-:W-:-:S05]  /*1060*/  MOV R3, 0x400 ;  /* 0x0000040000037802 */ /* 0x000fca0000000f00 */
[----:B------:R-:W-:-:S05]  /*1070*/  VIADD R3, R3, 0x200 ;  /* 0x0000020003037836 */ /* 0x000fca0000000000 */
[----:B0-----:R-:W-:-:S07]  /*1080*/  LEA R7, R5, R3, 0x18 ;  /* 0x0000000305077211 */ /* 0x001fce00078ec0ff */
.L_x_54855:
        /* <DEDUP_REMOVED lines=11> */
.L_x_54845:
[----:B------:R-:W-:Y:S05]  /*1140*/  BSYNC.RECONVERGENT B0 ;  /* 0x0000000000007941 */ /* 0x000fea0003800200 */
.L_x_54844:
        /* <DEDUP_REMOVED lines=48> */
.L_x_54886:
        /* <DEDUP_REMOVED lines=20> */
.L_x_54859:
        /* <DEDUP_REMOVED lines=10> */
.L_x_54860:
        /* <DEDUP_REMOVED lines=8> */
.L_x_54861:
        /* <DEDUP_REMOVED lines=8> */
.L_x_54862:
        /* <DEDUP_REMOVED lines=9> */
.L_x_54863:
        /* <DEDUP_REMOVED lines=10> */
.L_x_54864:
        /* <DEDUP_REMOVED lines=14> */
.L_x_54865:
        /* <DEDUP_REMOVED lines=13> */
.L_x_54866:
        /* <DEDUP_REMOVED lines=36> */
.L_x_54885:
[----:B----4-:R-:W-:Y:S02]  /*1c50*/  IMAD R44, R25, 0x24, R39 ;  /* 0x00000024192c7824 */ /* 0x010fe400078e0227 */
[----:B------:R-:W-:-:S04]  /*1c60*/  IMAD.MOV.U32 R41, RZ, RZ, RZ ;  /* 0x000000ffff297224 */ /* 0x000fc800078e00ff */
[----:B------:R-:W4:Y:S01]  /*1c70*/  LDS R44, [R44] ;  /* 0x000000002c2c7984 */ /* 0x000f220000000800 */
[----:B0-----:R-:W-:Y:S05]  /*1c80*/  @!P0 BRA `(.L_x_54869) ;  /* 0x0000000000108947 */ /* 0x001fea0003800000 */
[----:B------:R-:W-:-:S03]  /*1c90*/  UMOV UR4, 0xffffffff ;  /* 0xffffffff00047882 */ /* 0x000fc60000000000 */
[----:B------:R-:W-:Y:S05]  /*1ca0*/  BRA.DIV UR4, `(.L_x_54870) ;  /* 0x0000002e04c47947 */ /* 0x000fea000b800000 */
[----:B----4-:R4:W0:Y:S02]  /*1cb0*/  SHFL.IDX PT, R3, R44, R12, R26 ;  /* 0x0000000c2c037389 */ /* 0x01082400000e001a */
.L_x_54950:
[----:B01----:R-:W-:-:S07]  /*1cc0*/  IMAD R41, R10, R3, RZ ;  /* 0x000000030a297224 */ /* 0x003fce00078e02ff */
.L_x_54869:
[----:B------:R-:W-:Y:S05]  /*1cd0*/  @!P1 BRA `(.L_x_54871) ;  /* 0x0000000000109947 */ /* 0x000fea0003800000 */
[----:B------:R-:W-:-:S03]  /*1ce0*/  UMOV UR4, 0xffffffff ;  /* 0xffffffff00047882 */ /* 0x000fc60000000000 */
[----:B------:R-:W-:Y:S05]  /*1cf0*/  BRA.DIV UR4, `(.L_x_54872) ;  /* 0x0000002e04d07947 */ /* 0x000fea000b800000 */
[----:B----4-:R4:W0:Y:S02]  /*1d00*/  SHFL.IDX PT, R3, R44, R22, R26 ;  /* 0x000000162c037389 */ /* 0x01082400000e001a */
.L_x_54953:
[----:B0--3--:R-:W-:-:S07]  /*1d10*/  IMAD R41, R9, R3, R41 ;  /* 0x0000000309297224 */ /* 0x009fce00078e0229 */
.L_x_54871:
[----:B------:R-:W-:Y:S05]  /*1d20*/  @!P2 BRA `(.L_x_54873) ;  /* 0x000000000010a947 */ /* 0x000fea0003800000 */
[----:B------:R-:W-:-:S03]  /*1d30*/  UMOV UR4, 0xffffffff ;  /* 0xffffffff00047882 */ /* 0x000fc60000000000 */
[----:B------:R-:W-:Y:S05]  /*1d40*/  BRA.DIV UR4, `(.L_x_54874) ;  /* 0x0000002e04dc7947 */ /* 0x000fea000b800000 */
[----:B----4-:R4:W0:Y:S02]  /*1d50*/  SHFL.IDX PT, R3, R44, R21, R26 ;  /* 0x000000152c037389 */ /* 0x01082400000e001a */
.L_x_54956:
[----:B0-----:R-:W-:-:S07]  /*1d60*/  IMAD R41, R8, R3, R41 ;  /* 0x0000000308297224 */ /* 0x001fce00078e0229 */
.L_x_54873:
[----:B------:R-:W-:Y:S05]  /*1d70*/  @!P3 BRA `(.L_x_54875) ;  /* 0x000000000010b947 */ /* 0x000fea0003800000 */
[----:B------:R-:W-:-:S03]  /*1d80*/  UMOV UR4, 0xffffffff ;  /* 0xffffffff00047882 */ /* 0x000fc60000000000 */
[----:B------:R-:W-:Y:S05]  /*1d90*/  BRA.DIV UR4, `(.L_x_54876) ;  /* 0x0000002e04e87947 */ /* 0x000fea000b800000 */
[----:B----4-:R4:W0:Y:S02]  /*1da0*/  SHFL.IDX PT, R3, R44, R20, R26 ;  /* 0x000000142c037389 */ /* 0x01082400000e001a */
.L_x_54959:
[----:B0-----:R-:W-:-:S07]  /*1db0*/  IMAD R41, R7, R3, R41 ;  /* 0x0000000307297224 */ /* 0x001fce00078e0229 */
.L_x_54875:
[----:B------:R-:W-:Y:S05]  /*1dc0*/  @!P4 BRA `(.L_x_54877) ;  /* 0x000000000010c947 */ /* 0x000fea0003800000 */
[----:B------:R-:W-:-:S03]  /*1dd0*/  UMOV UR4, 0xffffffff ;  /* 0xffffffff00047882 */ /* 0x000fc60000000000 */
[----:B------:R-:W-:Y:S05]  /*1de0*/  BRA.DIV UR4, `(.L_x_54878) ;  /* 0x0000002e04f47947 */ /* 0x000fea000b800000 */
[----:B----4-:R4:W0:Y:S02]  /*1df0*/  SHFL.IDX PT, R3, R44, R19, R26 ;  /* 0x000000132c037389 */ /* 0x01082400000e001a */
.L_x_54962:
[----:B0-----:R-:W-:-:S07]  /*1e00*/  IMAD R41, R6, R3, R41 ;  /* 0x0000000306297224 */ /* 0x001fce00078e0229 */
.L_x_54877:
[----:B------:R-:W-:Y:S05]  /*1e10*/  @!P5 BRA `(.L_x_54879) ;  /* 0x000000000010d947 */ /* 0x000fea0003800000 */
[----:B------:R-:W-:-:S03]  /*1e20*/  UMOV UR4, 0xffffffff ;  /* 0xffffffff00047882 */ /* 0x000fc60000000000 */
[----:B------:R-:W-:Y:S05]  /*1e30*/  BRA.DIV UR4, `(.L_x_54880) ;  /* 0x0000003204007947 */ /* 0x000fea000b800000 */
[----:B----4-:R4:W0:Y:S02]  /*1e40*/  SHFL.IDX PT, R3, R44, R18, R26 ;  /* 0x000000122c037389 */ /* 0x01082400000e001a */
.L_x_54965:
[----:B0-----:R-:W-:-:S07]  /*1e50*/  IMAD R41, R5, R3, R41 ;  /* 0x0000000305297224 */ /* 0x001fce00078e0229 */
.L_x_54879:
[----:B------:R-:W5:Y:S02]  /*1e60*/  LDCU UR4, c[0x0][0x3ac] ;  /* 0x00007580ff0477ac */ /* 0x000f640008000800 */
[----:B-----5:R-:W-:-:S05]  /*1e70*/  IMAD.U32 R38, RZ, RZ, UR4 ;  /* 0x00000004ff267e24 */ /* 0x020fca000f8e00ff */
[----:B------:R-:W-:-:S13]  /*1e80*/  ISETP.GE.AND P6, PT, R38, 0x7, PT ;  /* 0x000000072600780c */ /* 0x000fda0003fc6270 */
[----:B------:R-:W-:Y:S05]  /*1e90*/  @!P6 BRA `(.L_x_54881) ;  /* 0x000000000010e947 */ /* 0x000fea0003800000 */
[----:B------:R-:W-:-:S03]  /*1ea0*/  UMOV UR4, 0xffffffff ;  /* 0xffffffff00047882 */ /* 0x000fc60000000000 */
[----:B------:R-:W-:Y:S05]  /*1eb0*/  BRA.DIV UR4, `(.L_x_54882) ;  /* 0x0000003204007947 */ /* 0x000fea000b800000 */
[----:B----4-:R4:W0:Y:S02]  /*1ec0*/  SHFL.IDX PT, R3, R44, R17, R26 ;  /* 0x000000112c037389 */ /* 0x01082400000e001a */
.L_x_54968:
[----:B0-2---:R-:W-:-:S07]  /*1ed0*/  IMAD R41, R4, R3, R41 ;  /* 0x0000000304297224 */ /* 0x005fce00078e0229 */
.L_x_54881:
[----:B------:R-:W-:-:S13]  /*1ee0*/  ISETP.GE.AND P6, PT, R38, 0x8, PT ;  /* 0x000000082600780c */ /* 0x000fda0003fc6270 */
[----:B------:R-:W-:Y:S05]  /*1ef0*/  @!P6 BRA `(.L_x_54883) ;  /* 0x000000000010e947 */ /* 0x000fea0003800000 */
[----:B------:R-:W-:-:S03]  /*1f00*/  UMOV UR4, 0xffffffff ;  /* 0xffffffff00047882 */ /* 0x000fc60000000000 */
[----:B------:R-:W-:Y:S05]  /*1f10*/  BRA.DIV UR4, `(.L_x_54884) ;  /* 0x0000003204087947 */ /* 0x000fea000b800000 */
[----:B----4-:R4:W0:Y:S02]  /*1f20*/  SHFL.IDX PT, R3, R44, R23, R26 ;  /* 0x000000172c037389 */ /* 0x01082400000e001a */
.L_x_54971:
[----:B0-----:R-:W-:-:S07]  /*1f30*/  IMAD R41, R0, R3, R41 ;  /* 0x0000000300297224 */ /* 0x001fce00078e0229 */
.L_x_54883:
        /* <DEDUP_REMOVED lines=8> */
.L_x_54868:
[----:B------:R-:W-:Y:S05]  /*1fc0*/  BSYNC B0 ;  /* 0x0000000000007941 */ /* 0x000fea0003800000 */
.L_x_54867:
[----:B------:R-:W-:-:S13]  /*1fd0*/  ISETP.NE.AND P6, PT, R40, RZ, PT ;  /* 0x000000ff2800720c */ /* 0x000fda0003fc5270 */
[----:B------:R-:W-:Y:S05]  /*1fe0*/  @!P6 BRA `(.L_x_54886) ;  /* 0xfffffff40018e947 */ /* 0x000fea000383ffff */
[----:B------:R-:W-:Y:S05]  /*1ff0*/  BSYNC B1 ;  /* 0x0000000000017941 */ /* 0x000fea0003800000 */
.L_x_54858:
[----:B------:R-:W-:Y:S05]  /*2000*/  BRA `(.L_x_54856) ;  /* 0x0000001c00347947 */ /* 0x000fea0003800000 */
.L_x_54857:
        /* <DEDUP_REMOVED lines=44> */
.L_x_54915:
        /* <DEDUP_REMOVED lines=20> */
.L_x_54888:
        /* <DEDUP_REMOVED lines=8> */
.L_x_54889:
        /* <DEDUP_REMOVED lines=8> */
.L_x_54890:
        /* <DEDUP_REMOVED lines=8> */
.L_x_54891:
        /* <DEDUP_REMOVED lines=9> */
.L_x_54892:
        /* <DEDUP_REMOVED lines=10> */
.L_x_54893:
        /* <DEDUP_REMOVED lines=12> */
.L_x_54894:
        /* <DEDUP_REMOVED lines=13> */
.L_x_54895:
        /* <DEDUP_REMOVED lines=31> */
.L_x_54914:
[----:B----4-:R-:W-:Y:S02]  /*2a40*/  IMAD R44, R40, 0x24, R41 ;  /* 0x00000024282c7824 */ /* 0x010fe400078e0229 */
[----:B------:R-:W-:-:S04]  /*2a50*/  HFMA2 R42, -RZ, RZ, 0, 0 ;  /* 0x00000000ff2a7431 */ /* 0x000fc800000001ff */
[----:B------:R-:W4:Y:S01]  /*2a60*/  LDS R44, [R44] ;  /* 0x000000002c2c7984 */ /* 0x000f220000000800 */
[----:B------:R-:W-:Y:S05]  /*2a70*/  @!P5 BRA `(.L_x_54898) ;  /* 0x000000000010d947 */ /* 0x000fea0003800000 */
[----:B------:R-:W-:-:S03]  /*2a80*/  UMOV UR4, 0xffffffff ;  /* 0xffffffff00047882 */ /* 0x000fc60000000000 */
[----:B------:R-:W-:Y:S05]  /*2a90*/  BRA.DIV UR4, `(.L_x_54899) ;  /* 0x0000002604487947 */ /* 0x000fea000b800000 */
[----:B----4-:R4:W0:Y:S02]  /*2aa0*/  SHFL.IDX PT, R3, R44, R12, R26 ;  /* 0x0000000c2c037389 */ /* 0x01082400000e001a */
.L_x_54974:
[----:B01----:R-:W-:-:S07]  /*2ab0*/  IMAD R42, R10, R3, RZ ;  /* 0x000000030a2a7224 */ /* 0x003fce00078e02ff */
.L_x_54898:
[----:B------:R-:W-:Y:S05]  /*2ac0*/  @!P4 BRA `(.L_x_54900) ;  /* 0x000000000010c947 */ /* 0x000fea0003800000 */
[----:B------:R-:W-:-:S03]  /*2ad0*/  UMOV UR4, 0xffffffff ;  /* 0xffffffff00047882 */ /* 0x000fc60000000000 */
[----:B------:R-:W-:Y:S05]  /*2ae0*/  BRA.DIV UR4, `(.L_x_54901) ;  /* 0x0000002604547947 */ /* 0x000fea000b800000 */
[----:B----4-:R4:W0:Y:S02]  /*2af0*/  SHFL.IDX PT, R3, R44, R24, R26 ;  /* 0x000000182c037389 */ /* 0x01082400000e001a */
.L_x_54977:
[----:B0--3--:R-:W-:-:S07]  /*2b00*/  IMAD R42, R9, R3, R42 ;  /* 0x00000003092a7224 */ /* 0x009fce00078e022a */
.L_x_54900:
[----:B------:R-:W-:Y:S05]  /*2b10*/  @!P3 BRA `(.L_x_54902) ;  /* 0x000000000010b947 */ /* 0x000fea0003800000 */
[----:B------:R-:W-:-:S03]  /*2b20*/  UMOV UR4, 0xffffffff ;  /* 0xffffffff00047882 */ /* 0x000fc60000000000 */
[----:B------:R-:W-:Y:S05]  /*2b30*/  BRA.DIV UR4, `(.L_x_54903) ;  /* 0x0000002604607947 */ /* 0x000fea000b800000 */
[----:B----4-:R4:W0:Y:S02]  /*2b40*/  SHFL.IDX PT, R3, R44, R23, R26 ;  /* 0x000000172c037389 */ /* 0x01082400000e001a */
.L_x_54980:
[----:B0-----:R-:W-:-:S07]  /*2b50*/  IMAD R42, R8, R3, R42 ;  /* 0x00000003082a7224 */ /* 0x001fce00078e022a */
.L_x_54902:
[----:B------:R-:W-:Y:S05]  /*2b60*/  @!P2 BRA `(.L_x_54904) ;  /* 0x000000000010a947 */ /* 0x000fea0003800000 */
[----:B------:R-:W-:-:S03]  /*2b70*/  UMOV UR4, 0xffffffff ;  /* 0xffffffff00047882 */ /* 0x000fc60000000000 */
[----:B------:R-:W-:Y:S05]  /*2b80*/  BRA.DIV UR4, `(.L_x_54905) ;  /* 0x00000026046c7947 */ /* 0x000fea000b800000 */
[----:B----4-:R4:W0:Y:S02]  /*2b90*/  SHFL.IDX PT, R3, R44, R22, R26 ;  /* 0x000000162c037389 */ /* 0x01082400000e001a */
.L_x_54983:
[----:B0-----:R-:W-:-:S07]  /*2ba0*/  IMAD R42, R7, R3, R42 ;  /* 0x00000003072a7224 */ /* 0x001fce00078e022a */
.L_x_54904:
[----:B------:R-:W-:Y:S05]  /*2bb0*/  @!P1 BRA `(.L_x_54906) ;  /* 0x0000000000109947 */ /* 0x000fea0003800000 */
[----:B------:R-:W-:-:S03]  /*2bc0*/  UMOV UR4, 0xffffffff ;  /* 0xffffffff00047882 */ /* 0x000fc60000000000 */
[----:B------:R-:W-:Y:S05]  /*2bd0*/  BRA.DIV UR4, `(.L_x_54907) ;  /* 0x0000002604787947 */ /* 0x000fea000b800000 */
[----:B----4-:R4:W0:Y:S02]  /*2be0*/  SHFL.IDX PT, R3, R44, R21, R26 ;  /* 0x000000152c037389 */ /* 0x01082400000e001a */
.L_x_54986:
[----:B0-----:R-:W-:-:S07]  /*2bf0*/  IMAD R42, R6, R3, R42 ;  /* 0x00000003062a7224 */ /* 0x001fce00078e022a */
.L_x_54906:
[----:B------:R-:W-:Y:S05]  /*2c00*/  @!P0 BRA `(.L_x_54908) ;  /* 0x0000000000108947 */ /* 0x000fea0003800000 */
[----:B------:R-:W-:-:S03]  /*2c10*/  UMOV UR4, 0xffffffff ;  /* 0xffffffff00047882 */ /* 0x000fc60000000000 */
[----:B------:R-:W-:Y:S05]  /*2c20*/  BRA.DIV UR4, `(.L_x_54909) ;  /* 0x0000002604847947 */ /* 0x000fea000b800000 */
[----:B----4-:R4:W0:Y:S02]  /*2c30*/  SHFL.IDX PT, R3, R44, R20, R26 ;  /* 0x000000142c037389 */ /* 0x01082400000e001a */
.L_x_54989:
[----:B0-----:R-:W-:-:S07]  /*2c40*/  IMAD R42, R5, R3, R42 ;  /* 0x00000003052a7224 */ /* 0x001fce00078e022a */
.L_x_54908:
[----:B------:R-:W5:Y:S02]  /*2c50*/  LDCU UR4, c[0x0][0x3ac] ;  /* 0x00007580ff0477ac */ /* 0x000f640008000800 */
[----:B-----5:R-:W-:-:S05]  /*2c60*/  IMAD.U32 R38, RZ, RZ, UR4 ;  /* 0x00000004ff267e24 */ /* 0x020fca000f8e00ff */
[----:B------:R-:W-:-:S13]  /*2c70*/  ISETP.GE.U32.AND P6, PT, R38, 0x7, PT ;  /* 0x000000072600780c */ /* 0x000fda0003fc6070 */
[----:B------:R-:W-:Y:S05]  /*2c80*/  @!P6 BRA `(.L_x_54910) ;  /* 0x000000000010e947 */ /* 0x000fea0003800000 */
[----:B------:R-:W-:-:S03]  /*2c90*/  UMOV UR4, 0xffffffff ;  /* 0xffffffff00047882 */ /* 0x000fc60000000000 */
[----:B------:R-:W-:Y:S05]  /*2ca0*/  BRA.DIV UR4, `(.L_x_54911) ;  /* 0x0000002604847947 */ /* 0x000fea000b800000 */
[----:B----4-:R4:W0:Y:S02]  /*2cb0*/  SHFL.IDX PT, R3, R44, R19, R26 ;  /* 0x000000132c037389 */ /* 0x01082400000e001a */
.L_x_54992:
[----:B0-2---:R-:W-:-:S07]  /*2cc0*/  IMAD R42, R4, R3, R42 ;  /* 0x00000003042a7224 */ /* 0x005fce00078e022a */
.L_x_54910:
[----:B------:R-:W-:-:S13]  /*2cd0*/  ISETP.GE.U32.AND P6, PT, R38, 0x8, PT ;  /* 0x000000082600780c */ /* 0x000fda0003fc6070 */
[----:B------:R-:W-:Y:S05]  /*2ce0*/  @!P6 BRA `(.L_x_54912) ;  /* 0x000000000010e947 */ /* 0x000fea0003800000 */
[----:B------:R-:W-:-:S03]  /*2cf0*/  UMOV UR4, 0xffffffff ;  /* 0xffffffff00047882 */ /* 0x000fc60000000000 */
[----:B------:R-:W-:Y:S05]  /*2d00*/  BRA.DIV UR4, `(.L_x_54913) ;  /* 0x00000026048c7947 */ /* 0x000fea000b800000 */
[----:B----4-:R4:W0:Y:S02]  /*2d10*/  SHFL.IDX PT, R3, R44, R25, R26 ;  /* 0x000000192c037389 */ /* 0x01082400000e001a */
.L_x_54995:
[----:B0-----:R-:W-:-:S07]  /*2d20*/  IMAD R42, R0, R3, R42 ;  /* 0x00000003002a7224 */ /* 0x001fce00078e022a */
.L_x_54912:
[----:B------:R-:W-:Y:S02]  /*2d30*/  IMAD R2, R37, R40, R11 ;  /* 0x0000002825027224 */ /* 0x000fe400078e020b */
[----:B------:R-:W-:Y:S02]  /*2d40*/  IMAD.IADD R40, R30, 0x1, R40 ;  /* 0x000000011e287824 */ /* 0x000fe400078e0228 */
[----:B------:R-:W-:-:S03]  /*2d50*/  IMAD R2, R2, 0x4, R39 ;  /* 0x0000000402027824 */ /* 0x000fc600078e0227 */
[----:B------:R-:W-:Y:S02]  /*2d60*/  ISETP.GE.AND P6, PT, R40, UR10, PT ;  /* 0x0000000a28007c0c */ /* 0x000fe4000bfc6270 */
[----:B------:R0:W-:Y:S11]  /*2d70*/  STS [R2], R42 ;  /* 0x0000002a02007388 */ /* 0x0001f60000000800 */
[----:B0-----:R-:W-:Y:S05]  /*2d80*/  @!P6 BRA `(.L_x_54914) ;  /* 0xfffffffc002ce947 */ /* 0x001fea000383ffff */
.L_x_54897:
[----:B------:R-:W-:Y:S05]  /*2d90*/  BSYNC B0 ;  /* 0x0000000000007941 */ /* 0x000fea0003800000 */
.L_x_54896:
[----:B------:R-:W-:-:S13]  /*2da0*/  ISETP.NE.AND P6, PT, R43, RZ, PT ;  /* 0x000000ff2b00720c */ /* 0x000fda0003fc5270 */
[----:B------:R-:W-:Y:S05]  /*2db0*/  @!P6 BRA `(.L_x_54915) ;  /* 0xfffffff40044e947 */ /* 0x000fea000383ffff */
[----:B------:R-:W-:Y:S05]  /*2dc0*/  BRA `(.L_x_54856) ;  /* 0x0000000c00c47947 */ /* 0x000fea0003800000 */
.L_x_54887:
        /* <DEDUP_REMOVED lines=34> */
.L_x_54943:
        /* <DEDUP_REMOVED lines=21> */
.L_x_54916:
        /* <DEDUP_REMOVED lines=10> */
.L_x_54917:
        /* <DEDUP_REMOVED lines=10> */
.L_x_54918:
        /* <DEDUP_REMOVED lines=10> */
.L_x_54919:
        /* <DEDUP_REMOVED lines=9> */
.L_x_54920:
        /* <DEDUP_REMOVED lines=11> */
.L_x_54921:
        /* <DEDUP_REMOVED lines=11> */
.L_x_54922:
        /* <DEDUP_REMOVED lines=11> */
.L_x_54923:
        /* <DEDUP_REMOVED lines=29> */
.L_x_54942:
[----:B0-----:R-:W-:Y:S02]  /*3790*/  IMAD R44, R24, 0x24, R25 ;  /* 0x00000024182c7824 */ /* 0x001fe400078e0219 */
[----:B------:R-:W-:-:S04]  /*37a0*/  IMAD.MOV.U32 R39, RZ, RZ, RZ ;  /* 0x000000ffff277224 */ /* 0x000fc800078e00ff */
[----:B------:R-:W0:Y:S01]  /*37b0*/  LDS R44, [R44] ;  /* 0x000000002c2c7984 */ /* 0x000e220000000800 */
[----:B------:R-:W-:Y:S05]  /*37c0*/  @!P4 BRA `(.L_x_54925) ;  /* 0x000000000010c947 */ /* 0x000fea0003800000 */
[----:B------:R-:W-:-:S03]  /*37d0*/  UMOV UR4, 0xffffffff ;  /* 0xffffffff00047882 */ /* 0x000fc60000000000 */
[----:B------:R-:W-:Y:S05]  /*37e0*/  BRA.DIV UR4, `(.L_x_54926) ;  /* 0x0000001a04f47947 */ /* 0x000fea000b800000 */
[----:B0-----:R0:W3:Y:S02]  /*37f0*/  SHFL.IDX PT, R3, R44, R14, R26 ;  /* 0x0000000e2c037389 */ /* 0x0010e400000e001a */
.L_x_54997:
[----:B--23--:R-:W-:-:S07]  /*3800*/  IMAD R39, R12, R3, RZ ;  /* 0x000000030c277224 */ /* 0x00cfce00078e02ff */
.L_x_54925:
[----:B------:R-:W-:Y:S05]  /*3810*/  @!P3 BRA `(.L_x_54927) ;  /* 0x000000000010b947 */ /* 0x000fea0003800000 */
[----:B------:R-:W-:-:S03]  /*3820*/  UMOV UR4, 0xffffffff ;  /* 0xffffffff00047882 */ /* 0x000fc60000000000 */
[----:B------:R-:W-:Y:S05]  /*3830*/  BRA.DIV UR4, `(.L_x_54928) ;  /* 0x0000001a04f87947 */ /* 0x000fea000b800000 */
[----:B0-----:R0:W3:Y:S02]  /*3840*/  SHFL.IDX PT, R3, R44, R22, R26 ;  /* 0x000000162c037389 */ /* 0x0010e400000e001a */
.L_x_55000:
[----:B---34-:R-:W-:-:S07]  /*3850*/  IMAD R39, R11, R3, R39 ;  /* 0x000000030b277224 */ /* 0x018fce00078e0227 */
.L_x_54927:
[----:B------:R-:W-:Y:S05]  /*3860*/  @!P2 BRA `(.L_x_54929) ;  /* 0x000000000010a947 */ /* 0x000fea0003800000 */
[----:B------:R-:W-:-:S03]  /*3870*/  UMOV UR4, 0xffffffff ;  /* 0xffffffff00047882 */ /* 0x000fc60000000000 */
[----:B------:R-:W-:Y:S05]  /*3880*/  BRA.DIV UR4, `(.L_x_54930) ;  /* 0x0000001e04047947 */ /* 0x000fea000b800000 */
[----:B0-----:R0:W3:Y:S02]  /*3890*/  SHFL.IDX PT, R3, R44, R21, R26 ;  /* 0x000000152c037389 */ /* 0x0010e400000e001a */
.L_x_55003:
[----:B-1-3--:R-:W-:-:S07]  /*38a0*/  IMAD R39, R10, R3, R39 ;  /* 0x000000030a277224 */ /* 0x00afce00078e0227 */
.L_x_54929:
[----:B------:R-:W-:Y:S05]  /*38b0*/  @!P1 BRA `(.L_x_54931) ;  /* 0x0000000000109947 */ /* 0x000fea0003800000 */
[----:B------:R-:W-:-:S03]  /*38c0*/  UMOV UR4, 0xffffffff ;  /* 0xffffffff00047882 */ /* 0x000fc60000000000 */
[----:B------:R-:W-:Y:S05]  /*38d0*/  BRA.DIV UR4, `(.L_x_54932) ;  /* 0x0000001e04107947 */ /* 0x000fea000b800000 */
[----:B0-----:R0:W3:Y:S02]  /*38e0*/  SHFL.IDX PT, R3, R44, R20, R26 ;  /* 0x000000142c037389 */ /* 0x0010e400000e001a */
.L_x_55006:
[----:B---3--:R-:W-:-:S07]  /*38f0*/  IMAD R39, R9, R3, R39 ;  /* 0x0000000309277224 */ /* 0x008fce00078e0227 */
.L_x_54931:
[----:B------:R-:W-:Y:S05]  /*3900*/  @!P0 BRA `(.L_x_54933) ;  /* 0x0000000000108947 */ /* 0x000fea0003800000 */
[----:B------:R-:W-:-:S03]  /*3910*/  UMOV UR4, 0xffffffff ;  /* 0xffffffff00047882 */ /* 0x000fc60000000000 */
[----:B------:R-:W-:Y:S05]  /*3920*/  BRA.DIV UR4, `(.L_x_54934) ;  /* 0x0000001e041c7947 */ /* 0x000fea000b800000 */
[----:B0-----:R0:W3:Y:S02]  /*3930*/  SHFL.IDX PT, R3, R44, R19, R26 ;  /* 0x000000132c037389 */ /* 0x0010e400000e001a */
.L_x_55009:
[----:B---3--:R-:W-:-:S07]  /*3940*/  IMAD R39, R8, R3, R39 ;  /* 0x0000000308277224 */ /* 0x008fce00078e0227 */
.L_x_54933:
[----:B------:R-:W3:Y:S02]  /*3950*/  LDCU UR4, c[0x0][0x3ac] ;  /* 0x00007580ff0477ac */ /* 0x000ee40008000800 */
[----:B---3--:R-:W-:-:S05]  /*3960*/  IMAD.U32 R38, RZ, RZ, UR4 ;  /* 0x00000004ff267e24 */ /* 0x008fca000f8e00ff */
[----:B------:R-:W-:-:S13]  /*3970*/  ISETP.GE.AND P6, PT, R38, 0x6, PT ;  /* 0x000000062600780c */ /* 0x000fda0003fc6270 */
[----:B------:R-:W-:Y:S05]  /*3980*/  @!P6 BRA `(.L_x_54935) ;  /* 0x000000000010e947 */ /* 0x000fea0003800000 */
[----:B------:R-:W-:-:S03]  /*3990*/  UMOV UR4, 0xffffffff ;  /* 0xffffffff00047882 */ /* 0x000fc60000000000 */
[----:B------:R-:W-:Y:S05]  /*39a0*/  BRA.DIV UR4, `(.L_x_54936) ;  /* 0x0000001e041c7947 */ /* 0x000fea000b800000 */
[----:B0-----:R0:W3:Y:S02]  /*39b0*/  SHFL.IDX PT, R3, R44, R18, R26 ;  /* 0x000000122c037389 */ /* 0x0010e400000e001a */
.L_x_55012:
[----:B---3--:R-:W-:-:S07]  /*39c0*/  IMAD R39, R7, R3, R39 ;  /* 0x0000000307277224 */ /* 0x008fce00078e0227 */
.L_x_54935:
[----:B------:R-:W-:-:S13]  /*39d0*/  ISETP.GE.AND P6, PT, R38, 0x7, PT ;  /* 0x000000072600780c */ /* 0x000fda0003fc6270 */
[----:B------:R-:W-:Y:S05]  /*39e0*/  @!P6 BRA `(.L_x_54937) ;  /* 0x000000000010e947 */ /* 0x000fea0003800000 */
[----:B------:R-:W-:-:S03]  /*39f0*/  UMOV UR4, 0xffffffff ;  /* 0xffffffff00047882 */ /* 0x000fc60000000000 */
[----:B------:R-:W-:Y:S05]  /*3a00*/  BRA.DIV UR4, `(.L_x_54938) ;  /* 0x0000001e04247947 */ /* 0x000fea000b800000 */
[----:B0-----:R0:W3:Y:S02]  /*3a10*/  SHFL.IDX PT, R3, R44, R17, R26 ;  /* 0x000000112c037389 */ /* 0x0010e400000e001a */
.L_x_55015:
[----:B---3--:R-:W-:-:S07]  /*3a20*/  IMAD R39, R6, R3, R39 ;  /* 0x0000000306277224 */ /* 0x008fce00078e0227 */
.L_x_54937:
[----:B------:R-:W-:-:S13]  /*3a30*/  ISETP.GE.AND P6, PT, R38, 0x8, PT ;  /* 0x000000082600780c */ /* 0x000fda0003fc6270 */
[----:B------:R-:W-:Y:S05]  /*3a40*/  @!P6 BRA `(.L_x_54939) ;  /* 0x000000000010e947 */ /* 0x000fea0003800000 */
[----:B------:R-:W-:-:S03]  /*3a50*/  UMOV UR4, 0xffffffff ;  /* 0xffffffff00047882 */ /* 0x000fc60000000000 */
[----:B------:R-:W-:Y:S05]  /*3a60*/  BRA.DIV UR4, `(.L_x_54940) ;  /* 0x0000001e042c7947 */ /* 0x000fea000b800000 */
[----:B0-----:R0:W3:Y:S02]  /*3a70*/  SHFL.IDX PT, R3, R44, R23, R26 ;  /* 0x000000172c037389 */ /* 0x0010e400000e001a */
.L_x_55018:
[----:B---3--:R-:W-:-:S07]  /*3a80*/  IMAD R39, R5, R3, R39 ;  /* 0x0000000305277224 */ /* 0x008fce00078e0227 */
.L_x_54939:
[----:B------:R-:W-:-:S07]  /*3a90*/  MOV R2, R4 ;  /* 0x0000000400027202 */ /* 0x000fce0000000f00 */
.L_x_54941:
        /* <DEDUP_REMOVED lines=35> */
.L_x_54924:
[----:B------:R-:W-:Y:S05]  /*3cd0*/  @!P5 BRA `(.L_x_54943) ;  /* 0xfffffff000c4d947 */ /* 0x000fea000383ffff */
.L_x_54856:
        /* <DEDUP_REMOVED lines=82> */
.L_x_54946:
        /* <DEDUP_REMOVED lines=28> */
.L_x_54945:
[----:B------:R-:W-:Y:S05]  /*43c0*/  BSYNC.RECONVERGENT B0 ;  /* 0x0000000000007941 */ /* 0x000fea0003800200 */
.L_x_54944:
        /* <DEDUP_REMOVED lines=21> */
.L_x_54947:
        /* <DEDUP_REMOVED lines=106> */
.L_x_54870:
[----:B------:R-:W-:Y:S01]  /*4bc0*/  BSSY B2, `(.L_x_54948) ;  /* 0x0000006000027945 */ /* 0x000fe20003800000 */
[----:B------:R-:W-:Y:S01]  /*4bd0*/  IMAD.MOV.U32 R2, RZ, RZ, R12 ;  /* 0x000000ffff027224 */ /* 0x000fe200078e000c */
[----:B------:R-:W-:-:S07]  /*4be0*/  MOV R3, 0xffffffff ;  /* 0xffffffff00037802 */ /* 0x000fce0000000f00 */
[----:B01234-:R-:W-:Y:S05]  /*4bf0*/  WARPSYNC.COLLECTIVE R3, `(.L_x_54949) ;  /* 0x0000000003087348 */ /* 0x01ffea0003c00000 */
[----:B----4-:R4:W0:Y:S02]  /*4c00*/  SHFL.IDX P6, R3, R44, R2, R26 ;  /* 0x000000022c037389 */ /* 0x01082400000c001a */
[----:B01234-:R-:W-:Y:S05]  /*4c10*/  ENDCOLLECTIVE ;  /* 0x000000000000791b */ /* 0x01ffea0003800000 */
.L_x_54949:
[----:B------:R-:W-:Y:S05]  /*4c20*/  BSYNC B2 ;  /* 0x0000000000027941 */ /* 0x000fea0003800000 */
.L_x_54948:
[----:B------:R-:W-:Y:S05]  /*4c30*/  BRA `(.L_x_54950) ;  /* 0xffffffd000207947 */ /* 0x000fea000383ffff */
.L_x_54872:
[----:B------:R-:W-:Y:S01]  /*4c40*/  BSSY B2, `(.L_x_54951) ;  /* 0x0000006000027945 */ /* 0x000fe20003800000 */
[----:B------:R-:W-:Y:S02]  /*4c50*/  IMAD.MOV.U32 R2, RZ, RZ, R22 ;  /* 0x000000ffff027224 */ /* 0x000fe400078e0016 */
[----:B------:R-:W-:-:S07]  /*4c60*/  IMAD.MOV.U32 R3, RZ, RZ, -0x1 ;  /* 0xffffffffff037424 */ /* 0x000fce00078e00ff */
[----:B01234-:R-:W-:Y:S05]  /*4c70*/  WARPSYNC.COLLECTIVE R3, `(.L_x_54952) ;  /* 0x0000000003087348 */ /* 0x01ffea0003c00000 */
[----:B----4-:R4:W0:Y:S02]  /*4c80*/  SHFL.IDX P6, R3, R44, R2, R26 ;  /* 0x000000022c037389 */ /* 0x01082400000c001a */
[----:B01234-:R-:W-:Y:S05]  /*4c90*/  ENDCOLLECTIVE ;  /* 0x000000000000791b */ /* 0x01ffea0003800000 */
.L_x_54952:
[----:B------:R-:W-:Y:S05]  /*4ca0*/  BSYNC B2 ;  /* 0x0000000000027941 */ /* 0x000fea0003800000 */
.L_x_54951:
[----:B------:R-:W-:Y:S05]  /*4cb0*/  BRA `(.L_x_54953) ;  /* 0xffffffd000147947 */ /* 0x000fea000383ffff */
.L_x_54874:
[----:B------:R-:W-:Y:S01]  /*4cc0*/  BSSY B2, `(.L_x_54954) ;  /* 0x0000006000027945 */ /* 0x000fe20003800000 */
[----:B------:R-:W-:Y:S01]  /*4cd0*/  IMAD.MOV.U32 R2, RZ, RZ, R21 ;  /* 0x000000ffff027224 */ /* 0x000fe200078e0015 */
[----:B------:R-:W-:-:S07]  /*4ce0*/  MOV R3, 0xffffffff ;  /* 0xffffffff00037802 */ /* 0x000fce0000000f00 */
[----:B01234-:R-:W-:Y:S05]  /*4cf0*/  WARPSYNC.COLLECTIVE R3, `(.L_x_54955) ;  /* 0x0000000003087348 */ /* 0x01ffea0003c00000 */
[----:B----4-:R4:W0:Y:S02]  /*4d00*/  SHFL.IDX P6, R3, R44, R2, R26 ;  /* 0x000000022c037389 */ /* 0x01082400000c001a */
[----:B01234-:R-:W-:Y:S05]  /*4d10*/  ENDCOLLECTIVE ;  /* 0x000000000000791b */ /* 0x01ffea0003800000 */
.L_x_54955:
[----:B------:R-:W-:Y:S05]  /*4d20*/  BSYNC B2 ;  /* 0x0000000000027941 */ /* 0x000fea0003800000 */
.L_x_54954:
[----:B------:R-:W-:Y:S05]  /*4d30*/  BRA `(.L_x_54956) ;  /* 0xffffffd000087947 */ /* 0x000fea000383ffff */
.L_x_54876:
[----:B------:R-:W-:Y:S01]  /*4d40*/  BSSY B2, `(.L_x_54957) ;  /* 0x0000006000027945 */ /* 0x000fe20003800000 */
[----:B------:R-:W-:Y:S02]  /*4d50*/  IMAD.MOV.U32 R2, RZ, RZ, R20 ;  /* 0x000000ffff027224 */ /* 0x000fe400078e0014 */
[----:B------:R-:W-:-:S07]  /*4d60*/  IMAD.MOV.U32 R3, RZ, RZ, -0x1 ;  /* 0xffffffffff037424 */ /* 0x000fce00078e00ff */
[----:B01234-:R-:W-:Y:S05]  /*4d70*/  WARPSYNC.COLLECTIVE R3, `(.L_x_54958) ;  /* 0x0000000003087348 */ /* 0x01ffea0003c00000 */
[----:B----4-:R4:W0:Y:S02]  /*4d80*/  SHFL.IDX P6, R3, R44, R2, R26 ;  /* 0x000000022c037389 */ /* 0x01082400000c001a */
[----:B01234-:R-:W-:Y:S05]  /*4d90*/  ENDCOLLECTIVE ;  /* 0x000000000000791b */ /* 0x01ffea0003800000 */
.L_x_54958:
[----:B------:R-:W-:Y:S05]  /*4da0*/  BSYNC B2 ;  /* 0x0000000000027941 */ /* 0x000fea0003800000 */
.L_x_54957:
[----:B------:R-:W-:Y:S05]  /*4db0*/  BRA `(.L_x_54959) ;  /* 0xffffffcc00fc7947 */ /* 0x000fea000383ffff */
.L_x_54878:
[----:B------:R-:W-:Y:S01]  /*4dc0*/  BSSY B2, `(.L_x_54960) ;  /* 0x0000006000027945 */ /* 0x000fe20003800000 */
[----:B------:R-:W-:Y:S01]  /*4dd0*/  IMAD.MOV.U32 R2, RZ, RZ, R19 ;  /* 0x000000ffff027224 */ /* 0x000fe200078e0013 */
[----:B------:R-:W-:-:S07]  /*4de0*/  MOV R3, 0xffffffff ;  /* 0xffffffff00037802 */ /* 0x000fce0000000f00 */
[----:B01234-:R-:W-:Y:S05]  /*4df0*/  WARPSYNC.COLLECTIVE R3, `(.L_x_54961) ;  /* 0x0000000003087348 */ /* 0x01ffea0003c00000 */
[----:B----4-:R4:W0:Y:S02]  /*4e00*/  SHFL.IDX P6, R3, R44, R2, R26 ;  /* 0x000000022c037389 */ /* 0x01082400000c001a */
[----:B01234-:R-:W-:Y:S05]  /*4e10*/  ENDCOLLECTIVE ;  /* 0x000000000000791b */ /* 0x01ffea0003800000 */
.L_x_54961:
[----:B------:R-:W-:Y:S05]  /*4e20*/  BSYNC B2 ;  /* 0x0000000000027941 */ /* 0x000fea0003800000 */
.L_x_54960:
[----:B------:R-:W-:Y:S05]  /*4e30*/  BRA `(.L_x_54962) ;  /* 0xffffffcc00f07947 */ /* 0x000fea000383ffff */
.L_x_54880:
[----:B------:R-:W-:Y:S01]  /*4e40*/  BSSY B2, `(.L_x_54963) ;  /* 0x0000006000027945 */ /* 0x000fe20003800000 */
[----:B------:R-:W-:Y:S02]  /*4e50*/  IMAD.MOV.U32 R2, RZ, RZ, R18 ;  /* 0x000000ffff027224 */ /* 0x000fe400078e0012 */
[----:B------:R-:W-:-:S07]  /*4e60*/  IMAD.MOV.U32 R3, RZ, RZ, -0x1 ;  /* 0xffffffffff037424 */ /* 0x000fce00078e00ff */
[----:B01234-:R-:W-:Y:S05]  /*4e70*/  WARPSYNC.COLLECTIVE R3, `(.L_x_54964) ;  /* 0x0000000003087348 */ /* 0x01ffea0003c00000 */
[----:B----4-:R4:W0:Y:S02]  /*4e80*/  SHFL.IDX P6, R3, R44, R2, R26 ;  /* 0x000000022c037389 */ /* 0x01082400000c001a */
[----:B01234-:R-:W-:Y:S05]  /*4e90*/  ENDCOLLECTIVE ;  /* 0x000000000000791b */ /* 0x01ffea0003800000 */
.L_x_54964:
[----:B------:R-:W-:Y:S05]  /*4ea0*/  BSYNC B2 ;  /* 0x0000000000027941 */ /* 0x000fea0003800000 */
.L_x_54963:
[----:B------:R-:W-:Y:S05]  /*4eb0*/  BRA `(.L_x_54965) ;  /* 0xffffffcc00e47947 */ /* 0x000fea000383ffff */
.L_x_54882:
[----:B------:R-:W-:Y:S01]  /*4ec0*/  BSSY B2, `(.L_x_54966) ;  /* 0x0000006000027945 */ /* 0x000fe20003800000 */
[----:B------:R-:W-:Y:S01]  /*4ed0*/  IMAD.MOV.U32 R2, RZ, RZ, R17 ;  /* 0x000000ffff027224 */ /* 0x000fe200078e0011 */
[----:B------:R-:W-:-:S07]  /*4ee0*/  MOV R3, 0xffffffff ;  /* 0xffffffff00037802 */ /* 0x000fce0000000f00 */
[----:B01234-:R-:W-:Y:S05]  /*4ef0*/  WARPSYNC.COLLECTIVE R3, `(.L_x_54967) ;  /* 0x0000000003087348 */ /* 0x01ffea0003c00000 */
[----:B----4-:R4:W0:Y:S02]  /*4f00*/  SHFL.IDX P6, R3, R44, R2, R26 ;  /* 0x000000022c037389 */ /* 0x01082400000c001a */
[----:B01234-:R-:W-:Y:S05]  /*4f10*/  ENDCOLLECTIVE ;  /* 0x000000000000791b */ /* 0x01ffea0003800000 */
.L_x_54967:
[----:B------:R-:W-:Y:S05]  /*4f20*/  BSYNC B2 ;  /* 0x0000000000027941 */ /* 0x000fea0003800000 */
.L_x_54966:
[----:B------:R-:W-:Y:S05]  /*4f30*/  BRA `(.L_x_54968) ;  /* 0xffffffcc00e47947 */ /* 0x000fea000383ffff */
.L_x_54884:
[----:B------:R-:W-:Y:S01]  /*4f40*/  BSSY B2, `(.L_x_54969) ;  /* 0x0000006000027945 */ /* 0x000fe20003800000 */
[----:B------:R-:W-:Y:S02]  /*4f50*/  IMAD.MOV.U32 R2, RZ, RZ, R23 ;  /* 0x000000ffff027224 */ /* 0x000fe400078e0017 */
[----:B------:R-:W-:-:S07]  /*4f60*/  IMAD.MOV.U32 R3, RZ, RZ, -0x1 ;  /* 0xffffffffff037424 */ /* 0x000fce00078e00ff */
[----:B01234-:R-:W-:Y:S05]  /*4f70*/  WARPSYNC.COLLECTIVE R3, `(.L_x_54970) ;  /* 0x0000000003087348 */ /* 0x01ffea0003c00000 */
[----:B----4-:R4:W0:Y:S02]  /*4f80*/  SHFL.IDX P6, R3, R44, R2, R26 ;  /* 0x000000022c037389 */ /* 0x01082400000c001a */
[----:B01234-:R-:W-:Y:S05]  /*4f90*/  ENDCOLLECTIVE ;  /* 0x000000000000791b */ /* 0x01ffea0003800000 */
.L_x_54970:
[----:B------:R-:W-:Y:S05]  /*4fa0*/  BSYNC B2 ;  /* 0x0000000000027941 */ /* 0x000fea0003800000 */
.L_x_54969:
[----:B------:R-:W-:Y:S05]  /*4fb0*/  BRA `(.L_x_54971) ;  /* 0xffffffcc00dc7947 */ /* 0x000fea000383ffff */
.L_x_54899:
[----:B------:R-:W-:Y:S01]  /*4fc0*/  BSSY B1, `(.L_x_54972) ;  /* 0x0000006000017945 */ /* 0x000fe20003800000 */
[----:B------:R-:W-:Y:S01]  /*4fd0*/  IMAD.MOV.U32 R2, RZ, RZ, R12 ;  /* 0x000000ffff027224 */ /* 0x000fe200078e000c */
[----:B------:R-:W-:-:S07]  /*4fe0*/  MOV R3, 0xffffffff ;  /* 0xffffffff00037802 */ /* 0x000fce0000000f00 */
[----:B01234-:R-:W-:Y:S05]  /*4ff0*/  WARPSYNC.COLLECTIVE R3, `(.L_x_54973) ;  /* 0x0000000003087348 */ /* 0x01ffea0003c00000 */
[----:B----4-:R4:W0:Y:S02]  /*5000*/  SHFL.IDX P6, R3, R44, R2, R26 ;  /* 0x000000022c037389 */ /* 0x01082400000c001a */
[----:B01234-:R-:W-:Y:S05]  /*5010*/  ENDCOLLECTIVE ;  /* 0x000000000000791b */ /* 0x01ffea0003800000 */
.L_x_54973:
[----:B------:R-:W-:Y:S05]  /*5020*/  BSYNC B1 ;  /* 0x0000000000017941 */ /* 0x000fea0003800000 */
.L_x_54972:
[----:B------:R-:W-:Y:S05]  /*5030*/  BRA `(.L_x_54974) ;  /* 0xffffffd8009c7947 */ /* 0x000fea000383ffff */
.L_x_54901:
[----:B------:R-:W-:Y:S01]  /*5040*/  BSSY B1, `(.L_x_54975) ;  /* 0x0000006000017945 */ /* 0x000fe20003800000 */
[----:B------:R-:W-:Y:S02]  /*5050*/  IMAD.MOV.U32 R2, RZ, RZ, R24 ;  /* 0x000000ffff027224 */ /* 0x000fe400078e0018 */
[----:B------:R-:W-:-:S07]  /*5060*/  IMAD.MOV.U32 R3, RZ, RZ, -0x1 ;  /* 0xffffffffff037424 */ /* 0x000fce00078e00ff */
[----:B01234-:R-:W-:Y:S05]  /*5070*/  WARPSYNC.COLLECTIVE R3, `(.L_x_54976) ;  /* 0x0000000003087348 */ /* 0x01ffea0003c00000 */
[----:B----4-:R4:W0:Y:S02]  /*5080*/  SHFL.IDX P6, R3, R44, R2, R26 ;  /* 0x000000022c037389 */ /* 0x01082400000c001a */
[----:B01234-:R-:W-:Y:S05]  /*5090*/  ENDCOLLECTIVE ;  /* 0x000000000000791b */ /* 0x01ffea0003800000 */
.L_x_54976:
[----:B------:R-:W-:Y:S05]  /*50a0*/  BSYNC B1 ;  /* 0x0000000000017941 */ /* 0x000fea0003800000 */
.L_x_54975:
[----:B------:R-:W-:Y:S05]  /*50b0*/  BRA `(.L_x_54977) ;  /* 0xffffffd800907947 */ /* 0x000fea000383ffff */
.L_x_54903:
[----:B------:R-:W-:Y:S01]  /*50c0*/  BSSY B1, `(.L_x_54978) ;  /* 0x0000006000017945 */ /* 0x000fe20003800000 */
[----:B------:R-:W-:Y:S01]  /*50d0*/  IMAD.MOV.U32 R2, RZ, RZ, R23 ;  /* 0x000000ffff027224 */ /* 0x000fe200078e0017 */
[----:B------:R-:W-:-:S07]  /*50e0*/  MOV R3, 0xffffffff ;  /* 0xffffffff00037802 */ /* 0x000fce0000000f00 */
[----:B01234-:R-:W-:Y:S05]  /*50f0*/  WARPSYNC.COLLECTIVE R3, `(.L_x_54979) ;  /* 0x0000000003087348 */ /* 0x01ffea0003c00000 */
[----:B----4-:R4:W0:Y:S02]  /*5100*/  SHFL.IDX P6, R3, R44, R2, R26 ;  /* 0x000000022c037389 */ /* 0x01082400000c001a */
[----:B01234-:R-:W-:Y:S05]  /*5110*/  ENDCOLLECTIVE ;  /* 0x000000000000791b */ /* 0x01ffea0003800000 */
.L_x_54979:
[----:B------:R-:W-:Y:S05]  /*5120*/  BSYNC B1 ;  /* 0x0000000000017941 */ /* 0x000fea0003800000 */
.L_x_54978:
[----:B------:R-:W-:Y:S05]  /*5130*/  BRA `(.L_x_54980) ;  /* 0xffffffd800847947 */ /* 0x000fea000383ffff */
.L_x_54905:
[----:B------:R-:W-:Y:S01]  /*5140*/  BSSY B1, `(.L_x_54981) ;  /* 0x0000006000017945 */ /* 0x000fe20003800000 */
[----:B------:R-:W-:Y:S02]  /*5150*/  IMAD.MOV.U32 R2, RZ, RZ, R22 ;  /* 0x000000ffff027224 */ /* 0x000fe400078e0016 */
[----:B------:R-:W-:-:S07]  /*5160*/  IMAD.MOV.U32 R3, RZ, RZ, -0x1 ;  /* 0xffffffffff037424 */ /* 0x000fce00078e00ff */
[----:B01234-:R-:W-:Y:S05]  /*5170*/  WARPSYNC.COLLECTIVE R3, `(.L_x_54982) ;  /* 0x0000000003087348 */ /* 0x01ffea0003c00000 */
[----:B----4-:R4:W0:Y:S02]  /*5180*/  SHFL.IDX P6, R3, R44, R2, R26 ;  /* 0x000000022c037389 */ /* 0x01082400000c001a */
[----:B01234-:R-:W-:Y:S05]  /*5190*/  ENDCOLLECTIVE ;  /* 0x000000000000791b */ /* 0x01ffea0003800000 */
.L_x_54982:
[----:B------:R-:W-:Y:S05]  /*51a0*/  BSYNC B1 ;  /* 0x0000000000017941 */ /* 0x000fea0003800000 */
.L_x_54981:
[----:B------:R-:W-:Y:S05]  /*51b0*/  BRA `(.L_x_54983) ;  /* 0xffffffd800787947 */ /* 0x000fea000383ffff */
.L_x_54907:
[----:B------:R-:W-:Y:S01]  /*51c0*/  BSSY B1, `(.L_x_54984) ;  /* 0x0000006000017945 */ /* 0x000fe20003800000 */
[----:B------:R-:W-:Y:S01]  /*51d0*/  IMAD.MOV.U32 R2, RZ, RZ, R21 ;  /* 0x000000ffff027224 */ /* 0x000fe200078e0015 */
[----:B------:R-:W-:-:S07]  /*51e0*/  MOV R3, 0xffffffff ;  /* 0xffffffff00037802 */ /* 0x000fce0000000f00 */
[----:B01234-:R-:W-:Y:S05]  /*51f0*/  WARPSYNC.COLLECTIVE R3, `(.L_x_54985) ;  /* 0x0000000003087348 */ /* 0x01ffea0003c00000 */
[----:B----4-:R4:W0:Y:S02]  /*5200*/  SHFL.IDX P6, R3, R44, R2, R26 ;  /* 0x000000022c037389 */ /* 0x01082400000c001a */
[----:B01234-:R-:W-:Y:S05]  /*5210*/  ENDCOLLECTIVE ;  /* 0x000000000000791b */ /* 0x01ffea0003800000 */
.L_x_54985:
[----:B------:R-:W-:Y:S05]  /*5220*/  BSYNC B1 ;  /* 0x0000000000017941 */ /* 0x000fea0003800000 */
.L_x_54984:
[----:B------:R-:W-:Y:S05]  /*5230*/  BRA `(.L_x_54986) ;  /* 0xffffffd8006c7947 */ /* 0x000fea000383ffff */
.L_x_54909:
[----:B------:R-:W-:Y:S01]  /*5240*/  BSSY B1, `(.L_x_54987) ;  /* 0x0000006000017945 */ /* 0x000fe20003800000 */
[----:B------:R-:W-:Y:S02]  /*5250*/  IMAD.MOV.U32 R2, RZ, RZ, R20 ;  /* 0x000000ffff027224 */ /* 0x000fe400078e0014 */
[----:B------:R-:W-:-:S07]  /*5260*/  IMAD.MOV.U32 R3, RZ, RZ, -0x1 ;  /* 0xffffffffff037424 */ /* 0x000fce00078e00ff */
[----:B01234-:R-:W-:Y:S05]  /*5270*/  WARPSYNC.COLLECTIVE R3, `(.L_x_54988) ;  /* 0x0000000003087348 */ /* 0x01ffea0003c00000 */
[----:B----4-:R4:W0:Y:S02]  /*5280*/  SHFL.IDX P6, R3, R44, R2, R26 ;  /* 0x000000022c037389 */ /* 0x01082400000c001a */
[----:B01234-:R-:W-:Y:S05]  /*5290*/  ENDCOLLECTIVE ;  /* 0x000000000000791b */ /* 0x01ffea0003800000 */
.L_x_54988:
[----:B------:R-:W-:Y:S05]  /*52a0*/  BSYNC B1 ;  /* 0x0000000000017941 */ /* 0x000fea0003800000 */
.L_x_54987:
[----:B------:R-:W-:Y:S05]  /*52b0*/  BRA `(.L_x_54989) ;  /* 0xffffffd800607947 */ /* 0x000fea000383ffff */
.L_x_54911:
[----:B------:R-:W-:Y:S01]  /*52c0*/  BSSY B1, `(.L_x_54990) ;  /* 0x0000006000017945 */ /* 0x000fe20003800000 */
[----:B------:R-:W-:Y:S01]  /*52d0*/  IMAD.MOV.U32 R2, RZ, RZ, R19 ;  /* 0x000000ffff027224 */ /* 0x000fe200078e0013 */
[----:B------:R-:W-:-:S07]  /*52e0*/  MOV R3, 0xffffffff ;  /* 0xffffffff00037802 */ /* 0x000fce0000000f00 */
[----:B01234-:R-:W-:Y:S05]  /*52f0*/  WARPSYNC.COLLECTIVE R3, `(.L_x_54991) ;  /* 0x0000000003087348 */ /* 0x01ffea0003c00000 */
[----:B----4-:R4:W0:Y:S02]  /*5300*/  SHFL.IDX P6, R3, R44, R2, R26 ;  /* 0x000000022c037389 */ /* 0x01082400000c001a */
[----:B01234-:R-:W-:Y:S05]  /*5310*/  ENDCOLLECTIVE ;  /* 0x000000000000791b */ /* 0x01ffea0003800000 */
.L_x_54991:
[----:B------:R-:W-:Y:S05]  /*5320*/  BSYNC B1 ;  /* 0x0000000000017941 */ /* 0x000fea0003800000 */
.L_x_54990:
[----:B------:R-:W-:Y:S05]  /*5330*/  BRA `(.L_x_54992) ;  /* 0xffffffd800607947 */ /* 0x000fea000383ffff */
.L_x_54913:
[----:B------:R-:W-:Y:S01]  /*5340*/  BSSY B1, `(.L_x_54993) ;  /* 0x0000006000017945 */ /* 0x000fe20003800000 */
[----:B------:R-:W-:Y:S02]  /*5350*/  IMAD.MOV.U32 R2, RZ, RZ, R25 ;  /* 0x000000ffff027224 */ /* 0x000fe400078e0019 */
[----:B------:R-:W-:-:S07]  /*5360*/  IMAD.MOV.U32 R3, RZ, RZ, -0x1 ;  /* 0xffffffffff037424 */ /* 0x000fce00078e00ff */
[----:B01234-:R-:W-:Y:S05]  /*5370*/  WARPSYNC.COLLECTIVE R3, `(.L_x_54994) ;  /* 0x0000000003087348 */ /* 0x01ffea0003c00000 */
[----:B----4-:R4:W0:Y:S02]  /*5380*/  SHFL.IDX P6, R3, R44, R2, R26 ;  /* 0x000000022c037389 */ /* 0x01082400000c001a */
[----:B01234-:R-:W-:Y:S05]  /*5390*/  ENDCOLLECTIVE ;  /* 0x000000000000791b */ /* 0x01ffea0003800000 */
.L_x_54994:
[----:B------:R-:W-:Y:S05]  /*53a0*/  BSYNC B1 ;  /* 0x0000000000017941 */ /* 0x000fea0003800000 */
.L_x_54993:
[----:B------:R-:W-:Y:S05]  /*53b0*/  BRA `(.L_x_54995) ;  /* 0xffffffd800587947 */ /* 0x000fea000383ffff */
.L_x_54926:
[----:B------:R-:W-:Y:S01]  /*53c0*/  MOV R3, 0xffffffff ;  /* 0xffffffff00037802 */ /* 0x000fe20000000f00 */
[----:B------:R-:W-:-:S07]  /*53d0*/  IMAD.MOV.U32 R2, RZ, RZ, R14 ;  /* 0x000000ffff027224 */ /* 0x000fce00078e000e */
[----:B012-4-:R-:W-:Y:S05]  /*53e0*/  WARPSYNC.COLLECTIVE R3, `(.L_x_54996) ;  /* 0x0000000003087348 */ /* 0x017fea0003c00000 */
[----:B0-----:R0:W3:Y:S02]  /*53f0*/  SHFL.IDX P6, R3, R44, R2, R26 ;  /* 0x000000022c037389 */ /* 0x0010e400000c001a */
[----:B01234-:R-:W-:Y:S05]  /*5400*/  ENDCOLLECTIVE ;  /* 0x000000000000791b */ /* 0x01ffea0003800000 */
.L_x_54996:
[----:B------:R-:W-:Y:S05]  /*5410*/  BRA `(.L_x_54997) ;  /* 0xffffffe000f87947 */ /* 0x000fea000383ffff */
.L_x_54928:
[----:B------:R-:W-:Y:S01]  /*5420*/  BSSY B0, `(.L_x_54998) ;  /* 0x0000006000007945 */ /* 0x000fe20003800000 */
[----:B------:R-:W-:Y:S02]  /*5430*/  IMAD.MOV.U32 R2, RZ, RZ, R22 ;  /* 0x000000ffff027224 */ /* 0x000fe400078e0016 */
[----:B------:R-:W-:-:S07]  /*5440*/  IMAD.MOV.U32 R3, RZ, RZ, -0x1 ;  /* 0xffffffffff037424 */ /* 0x000fce00078e00ff */
[----:B012-4-:R-:W-:Y:S05]  /*5450*/  WARPSYNC.COLLECTIVE R3, `(.L_x_54999) ;  /* 0x0000000003087348 */ /* 0x017fea0003c00000 */
[----:B0-----:R0:W3:Y:S02]  /*5460*/  SHFL.IDX P6, R3, R44, R2, R26 ;  /* 0x000000022c037389 */ /* 0x0010e400000c001a */
[----:B01234-:R-:W-:Y:S05]  /*5470*/  ENDCOLLECTIVE ;  /* 0x000000000000791b */ /* 0x01ffea0003800000 */
.L_x_54999:
[----:B------:R-:W-:Y:S05]  /*5480*/  BSYNC B0 ;  /* 0x0000000000007941 */ /* 0x000fea0003800000 */
.L_x_54998:
[----:B------:R-:W-:Y:S05]  /*5490*/  BRA `(.L_x_55000) ;  /* 0xffffffe000ec7947 */ /* 0x000fea000383ffff */
.L_x_54930:
[----:B------:R-:W-:Y:S01]  /*54a0*/  BSSY B0, `(.L_x_55001) ;  /* 0x0000006000007945 */ /* 0x000fe20003800000 */
[----:B------:R-:W-:Y:S01]  /*54b0*/  IMAD.MOV.U32 R2, RZ, RZ, R21 ;  /* 0x000000ffff027224 */ /* 0x000fe200078e0015 */
[----:B------:R-:W-:-:S07]  /*54c0*/  MOV R3, 0xffffffff ;  /* 0xffffffff00037802 */ /* 0x000fce0000000f00 */
[----:B012-4-:R-:W-:Y:S05]  /*54d0*/  WARPSYNC.COLLECTIVE R3, `(.L_x_55002) ;  /* 0x0000000003087348 */ /* 0x017fea0003c00000 */
[----:B0-----:R0:W3:Y:S02]  /*54e0*/  SHFL.IDX P6, R3, R44, R2, R26 ;  /* 0x000000022c037389 */ /* 0x0010e400000c001a */
[----:B01234-:R-:W-:Y:S05]  /*54f0*/  ENDCOLLECTIVE ;  /* 0x000000000000791b */ /* 0x01ffea0003800000 */
.L_x_55002:
[----:B------:R-:W-:Y:S05]  /*5500*/  BSYNC B0 ;  /* 0x0000000000007941 */ /* 0x000fea0003800000 */
.L_x_55001:
[----:B------:R-:W-:Y:S05]  /*5510*/  BRA `(.L_x_55003) ;  /* 0xffffffe000e07947 */ /* 0x000fea000383ffff */
.L_x_54932:
[----:B------:R-:W-:Y:S01]  /*5520*/  BSSY B0, `(.L_x_55004) ;  /* 0x0000006000007945 */ /* 0x000fe20003800000 */
[----:B------:R-:W-:Y:S02]  /*5530*/  IMAD.MOV.U32 R2, RZ, RZ, R20 ;  /* 0x000000ffff027224 */ /* 0x000fe400078e0014 */
[----:B------:R-:W-:-:S07]  /*5540*/  IMAD.MOV.U32 R3, RZ, RZ, -0x1 ;  /* 0xffffffffff037424 */ /* 0x000fce00078e00ff */
[----:B012-4-:R-:W-:Y:S05]  /*5550*/  WARPSYNC.COLLECTIVE R3, `(.L_x_55005) ;  /* 0x0000000003087348 */ /* 0x017fea0003c00000 */
[----:B0-----:R0:W3:Y:S02]  /*5560*/  SHFL.IDX P6, R3, R44, R2, R26 ;  /* 0x000000022c037389 */ /* 0x0010e400000c001a */
[----:B01234-:R-:W-:Y:S05]  /*5570*/  ENDCOLLECTIVE ;  /* 0x000000000000791b */ /* 0x01ffea0003800000 */
.L_x_55005:
[----:B------:R-:W-:Y:S05]  /*5580*/  BSYNC B0 ;  /* 0x0000000000007941 */ /* 0x000fea0003800000 */
.L_x_55004:
[----:B------:R-:W-:Y:S05]  /*5590*/  BRA `(.L_x_55006) ;  /* 0xffffffe000d47947 */ /* 0x000fea000383ffff */
.L_x_54934:
[----:B------:R-:W-:Y:S01]  /*55a0*/  BSSY B0, `(.L_x_55007) ;  /* 0x0000006000007945 */ /* 0x000fe20003800000 */
[----:B------:R-:W-:Y:S01]  /*55b0*/  IMAD.MOV.U32 R2, RZ, RZ, R19 ;  /* 0x000000ffff027224 */ /* 0x000fe200078e0013 */
[----:B------:R-:W-:-:S07]  /*55c0*/  MOV R3, 0xffffffff ;  /* 0xffffffff00037802 */ /* 0x000fce0000000f00 */
[----:B012-4-:R-:W-:Y:S05]  /*55d0*/  WARPSYNC.COLLECTIVE R3, `(.L_x_55008) ;  /* 0x0000000003087348 */ /* 0x017fea0003c00000 */
[----:B0-----:R0:W3:Y:S02]  /*55e0*/  SHFL.IDX P6, R3, R44, R2, R26 ;  /* 0x000000022c037389 */ /* 0x0010e400000c001a */
[----:B01234-:R-:W-:Y:S05]  /*55f0*/  ENDCOLLECTIVE ;  /* 0x000000000000791b */ /* 0x01ffea0003800000 */
.L_x_55008:
[----:B------:R-:W-:Y:S05]  /*5600*/  BSYNC B0 ;  /* 0x0000000000007941 */ /* 0x000fea0003800000 */
.L_x_55007:
[----:B------:R-:W-:Y:S05]  /*5610*/  BRA `(.L_x_55009) ;  /* 0xffffffe000c87947 */ /* 0x000fea000383ffff */
.L_x_54936:
[----:B------:R-:W-:Y:S01]  /*5620*/  BSSY B0, `(.L_x_55010) ;  /* 0x0000006000007945 */ /* 0x000fe20003800000 */
[----:B------:R-:W-:Y:S02]  /*5630*/  IMAD.MOV.U32 R2, RZ, RZ, R18 ;  /* 0x000000ffff027224 */ /* 0x000fe400078e0012 */
[----:B------:R-:W-:-:S07]  /*5640*/  IMAD.MOV.U32 R3, RZ, RZ, -0x1 ;  /* 0xffffffffff037424 */ /* 0x000fce00078e00ff */
[----:B012-4-:R-:W-:Y:S05]  /*5650*/  WARPSYNC.COLLECTIVE R3, `(.L_x_55011) ;  /* 0x0000000003087348 */ /* 0x017fea0003c00000 */
[----:B0-----:R0:W3:Y:S02]  /*5660*/  SHFL.IDX P6, R3, R44, R2, R26 ;  /* 0x000000022c037389 */ /* 0x0010e400000c001a */
[----:B01234-:R-:W-:Y:S05]  /*5670*/  ENDCOLLECTIVE ;  /* 0x000000000000791b */ /* 0x01ffea0003800000 */
.L_x_55011:
[----:B------:R-:W-:Y:S05]  /*5680*/  BSYNC B0 ;  /* 0x0000000000007941 */ /* 0x000fea0003800000 */
.L_x_55010:
[----:B------:R-:W-:Y:S05]  /*5690*/  BRA `(.L_x_55012) ;  /* 0xffffffe000c87947 */ /* 0x000fea000383ffff */
.L_x_54938:
[----:B------:R-:W-:Y:S01]  /*56a0*/  BSSY B0, `(.L_x_55013) ;  /* 0x0000006000007945 */ /* 0x000fe20003800000 */
[----:B------:R-:W-:Y:S01]  /*56b0*/  IMAD.MOV.U32 R2, RZ, RZ, R17 ;  /* 0x000000ffff027224 */ /* 0x000fe200078e0011 */
[----:B------:R-:W-:-:S07]  /*56c0*/  MOV R3, 0xffffffff ;  /* 0xffffffff00037802 */ /* 0x000fce0000000f00 */
[----:B012-4-:R-:W-:Y:S05]  /*56d0*/  WARPSYNC.COLLECTIVE R3, `(.L_x_55014) ;  /* 0x0000000003087348 */ /* 0x017fea0003c00000 */
[----:B0-----:R0:W3:Y:S02]  /*56e0*/  SHFL.IDX P6, R3, R44, R2, R26 ;  /* 0x000000022c037389 */ /* 0x0010e400000c001a */
[----:B01234-:R-:W-:Y:S05]  /*56f0*/  ENDCOLLECTIVE ;  /* 0x000000000000791b */ /* 0x01ffea0003800000 */
.L_x_55014:
[----:B------:R-:W-:Y:S05]  /*5700*/  BSYNC B0 ;  /* 0x0000000000007941 */ /* 0x000fea0003800000 */
.L_x_55013:
[----:B------:R-:W-:Y:S05]  /*5710*/  BRA `(.L_x_55015) ;  /* 0xffffffe000c07947 */ /* 0x000fea000383ffff */
.L_x_54940:
[----:B------:R-:W-:Y:S01]  /*5720*/  BSSY B0, `(.L_x_55016) ;  /* 0x0000006000007945 */ /* 0x000fe20003800000 */
[----:B------:R-:W-:Y:S02]  /*5730*/  IMAD.MOV.U32 R2, RZ, RZ, R23 ;  /* 0x000000ffff027224 */ /* 0x000fe400078e0017 */
[----:B------:R-:W-:-:S07]  /*5740*/  IMAD.MOV.U32 R3, RZ, RZ, -0x1 ;  /* 0xffffffffff037424 */ /* 0x000fce00078e00ff */
[----:B012-4-:R-:W-:Y:S05]  /*5750*/  WARPSYNC.COLLECTIVE R3, `(.L_x_55017) ;  /* 0x0000000003087348 */ /* 0x017fea0003c00000 */
[----:B0-----:R0:W3:Y:S02]  /*5760*/  SHFL.IDX P6, R3, R44, R2, R26 ;  /* 0x000000022c037389 */ /* 0x0010e400000c001a */
[----:B01234-:R-:W-:Y:S05]  /*5770*/  ENDCOLLECTIVE ;  /* 0x000000000000791b */ /* 0x01ffea0003800000 */
.L_x_55017:
[----:B------:R-:W-:Y:S05]  /*5780*/  BSYNC B0 ;  /* 0x0000000000007941 */ /* 0x000fea0003800000 */
.L_x_55016:
[----:B------:R-:W-:Y:S05]  /*5790*/  BRA `(.L_x_55018) ;  /* 0xffffffe000b87947 */ /* 0x000fea000383ffff */
.L_x_55019:
        /* <DEDUP_REMOVED lines=14> */
.L_x_58760:


//--------------------- .text._Z9cuda_gemmIiLi256ELi1ELi1ELi32ELi4ELi4ELi32ELi1ELi1EEviiiPT_S1_S1_ii --------------------------
	.section	.text._Z9cuda_gemmIiLi256ELi1ELi1ELi32ELi4ELi4ELi32ELi1ELi1EEviiiPT_S1_S1_ii,"ax",@progbits
	.align	128
        .global         _Z9cuda_gemmIiLi256ELi1ELi1ELi32ELi4ELi4ELi32ELi1ELi1EEviiiPT_S1_S1_ii
        .type           _Z9cuda_gemmIiLi256ELi1ELi1ELi32ELi4ELi4ELi32ELi1ELi1EEviiiPT_S1_S1_ii,@function
        .size           _Z9cuda_gemmIiLi256ELi1ELi1ELi32ELi4ELi4ELi32ELi1ELi1EEviiiPT_S1_S1_ii,(.L_x_58761 - _Z9cuda_gemmIiLi256ELi1ELi1ELi32ELi4ELi4ELi32ELi1ELi1EEviiiPT_S1_S1_ii)
        .other          _Z9cuda_gemmIiLi256ELi1ELi1ELi32ELi4ELi4ELi32ELi1ELi1EEviiiPT_S1_S1_ii,@"STO_CUDA_ENTRY STV_DEFAULT"
_Z9cuda_gemmIiLi256ELi1ELi1ELi32ELi4ELi4ELi32ELi1ELi1EEviiiPT_S1_S1_ii:
.text._Z9cuda_gemmIiLi256ELi1ELi1ELi32ELi4ELi4ELi32ELi1ELi1EEviiiPT_S1_S1_ii:
        /* <DEDUP_REMOVED lines=14> */
.L_x_55022:
        /* <DEDUP_REMOVED lines=10> */
.L_x_55021:
[----:B------:R-:W-:Y:S05]  /*0180*/  BSYNC.RECONVERGENT B0 ;  /* 0x0000000000007941 */ /* 0x000fea0003800200 */
.L_x_55020:
        /* <DEDUP_REMOVED lines=53> */
.L_x_55027:
[----:B------:R0:W2:Y:S01]  /*04e0*/  LDG.E R7, desc[UR6][R2.64] ;  /* 0x0000000602077981 */ /* 0x0000a2000c1e1900 */
[----:B------:R-:W-:-:S05]  /*04f0*/  VIADD R5, R5, 0x1 ;  /* 0x0000000105057836 */ /* 0x000fca0000000000 */
[----:B------:R-:W-:Y:S01]  /*0500*/  ISETP.NE.AND P3, PT, R5, RZ, PT ;  /* 0x000000ff0500720c */ /* 0x000fe20003f65270 */
[C---:B0-----:R-:W-:Y:S01]  /*0510*/  IMAD.WIDE.U32 R2, R19.reuse, 0x4, R2 ;  /* 0x0000000413027825 */ /* 0x041fe200078e0002 */
[----:B--2---:R0:W-:Y:S02]  /*0520*/  STS [R4], R7 ;  /* 0x0000000704007388 */ /* 0x0041e40000000800 */
[----:B0-----:R-:W-:-:S09]  /*0530*/  LEA R4, R19, R4, 0x2 ;  /* 0x0000000413047211 */ /* 0x001fd200078e10ff */
[----:B------:R-:W-:Y:S05]  /*0540*/  @P3 BRA `(.L_x_55027) ;  /* 0xfffffffc00e43947 */ /* 0x000fea000383ffff */
.L_x_55026:
[----:B------:R-:W-:Y:S05]  /*0550*/  BSYNC.RECONVERGENT B1 ;  /* 0x0000000000017941 */ /* 0x000fea0003800200 */
.L_x_55025:
        /* <DEDUP_REMOVED lines=12> */
.L_x_55030:
        /* <DEDUP_REMOVED lines=20> */
.L_x_55029:
[----:B------:R-:W-:Y:S05]  /*0760*/  BSYNC.RECONVERGENT B1 ;  /* 0x0000000000017941 */ /* 0x000fea0003800200 */
.L_x_55028:
        /* <DEDUP_REMOVED lines=10> */
.L_x_55033:
[----:B------:R-:W-:Y:S01]  /*0810*/  IADD3 R23, PT, PT, R23, 0x1, RZ ;  /* 0x0000000117177810 */ /* 0x000fe20007ffe0ff */
[----:B------:R0:W-:Y:S03]  /*0820*/  STS [R4], RZ ;  /* 0x000000ff04007388 */ /* 0x0001e60000000800 */
[----:B------:R-:W-:Y:S01]  /*0830*/  ISETP.NE.AND P0, PT, R23, RZ, PT ;  /* 0x000000ff1700720c */ /* 0x000fe20003f05270 */
[----:B0-----:R-:W-:-:S12]  /*0840*/  IMAD R4, R19, 0x4, R4 ;  /* 0x0000000413047824 */ /* 0x001fd800078e0204 */
[----:B------:R-:W-:Y:S05]  /*0850*/  @P0 BRA `(.L_x_55033) ;  /* 0xfffffffc00ec0947 */ /* 0x000fea000383ffff */
.L_x_55032:
[----:B------:R-:W-:Y:S05]  /*0860*/  BSYNC.RECONVERGENT B1 ;  /* 0x0000000000017941 */ /* 0x000fea0003800200 */
.L_x_55031:
[----:B------:R-:W-:Y:S05]  /*0870*/  @!P2 BRA `(.L_x_55024) ;  /* 0x000000000040a947 */ /* 0x000fea0003800000 */
[----:B------:R-:W0:Y:S01]  /*0880*/  S2UR UR5, SR_CgaCtaId ;  /* 0x00000000000579c3 */ /* 0x000e220000008800 */
[----:B------:R-:W-:Y:S02]  /*0890*/  UMOV UR4, 0x400 ;  /* 0x0000040000047882 */ /* 0x000fe40000000000 */
[----:B------:R-:W-:-:S04]  /*08a0*/  UIADD3 UR4, UPT, UPT, UR4, 0x100, URZ ;  /* 0x0000010004047890 */ /* 0x000fc8000fffe0ff */
[----:B0-----:R-:W-:-:S06]  /*08b0*/  ULEA UR4, UR5, UR4, 0x18 ;  /* 0x0000000405047291 */ /* 0x001fcc000f8ec0ff */
[----:B------:R-:W-:-:S07]  /*08c0*/  LEA R4, R2, UR4, 0x2 ;  /* 0x0000000402047c11 */ /* 0x000fce000f8e10ff */
.L_x_55034:
        /* <DEDUP_REMOVED lines=11> */
.L_x_55024:
[----:B------:R-:W-:Y:S05]  /*0980*/  BSYNC.RECONVERGENT B0 ;  /* 0x0000000000007941 */ /* 0x000fea0003800200 */
.L_x_55023:
        /* <DEDUP_REMOVED lines=30> */
.L_x_55037:
        /* <DEDUP_REMOVED lines=11> */
.L_x_55047:
        /* <DEDUP_REMOVED lines=9> */
.L_x_55035:
        /* <DEDUP_REMOVED lines=45> */
.L_x_55040:
[----:B------:R0:W1:Y:S01]  /*0f80*/  LDS R7, [R4] ;  /* 0x0000000004077984 */ /* 0x0000620000000800 */
[----:B------:R-:W-:-:S04]  /*0f90*/  IADD3 R5, PT, PT, R5, 0x1, RZ ;  /* 0x0000000105057810 */ /* 0x000fc80007ffe0ff */
[----:B------:R-:W-:Y:S01]  /*0fa0*/  ISETP.NE.AND P0, PT, R5, RZ, PT ;  /* 0x000000ff0500720c */ /* 0x000fe20003f05270 */
[C---:B0-----:R-:W-:Y:S01]  /*0fb0*/  IMAD R4, R19.reuse, 0x4, R4 ;  /* 0x0000000413047824 */ /* 0x041fe200078e0204 */
[----:B-1----:R0:W-:Y:S02]  /*0fc0*/  STG.E desc[UR6][R2.64], R7 ;  /* 0x0000000702007986 */ /* 0x0021e4000c101906 */
[----:B0-----:R-:W-:-:S09]  /*0fd0*/  IMAD.WIDE.U32 R2, R19, 0x4, R2 ;  /* 0x0000000413027825 */ /* 0x001fd200078e0002 */
[----:B------:R-:W-:Y:S05]  /*0fe0*/  @P0 BRA `(.L_x_55040) ;  /* 0xfffffffc00e40947 */ /* 0x000fea000383ffff */
.L_x_55039:
[----:B------:R-:W-:Y:S05]  /*0ff0*/  BSYNC.RECONVERGENT B0 ;  /* 0x0000000000007941 */ /* 0x000fea0003800200 */
.L_x_55038:
        /* <DEDUP_REMOVED lines=11> */
.L_x_55041:
        /* <DEDUP_REMOVED lines=21> */
.L_x_55036:
[----:B------:R-:W-:Y:S01]  /*1200*/  BSSY B0, `(.L_x_55042) ;  /* 0x0000007000007945 */ /* 0x000fe20003800000 */
[----:B------:R-:W-:Y:S01]  /*1210*/  MOV R23, R0 ;  /* 0x0000000000177202 */ /* 0x000fe20000000f00 */
[----:B------:R-:W-:Y:S01]  /*1220*/  IMAD.MOV.U32 R24, RZ, RZ, 0x1c1f ;  /* 0x00001c1fff187424 */ /* 0x000fe200078e00ff */
[----:B------:R-:W-:-:S07]  /*1230*/  MOV R22, 0xffffffff ;  /* 0xffffffff00167802 */ /* 0x000fce0000000f00 */
[----:B01234-:R-:W-:Y:S05]  /*1240*/  WARPSYNC.COLLECTIVE R22, `(.L_x_55043) ;  /* 0x0000000016087348 */ /* 0x01ffea0003c00000 */
[----:B0-----:R0:W0:Y:S02]  /*1250*/  SHFL.IDX P0, R21, R15, R23, R24 ;  /* 0x000000170f157389 */ /* 0x0010240000000018 */
[----:B01234-:R-:W-:Y:S05]  /*1260*/  ENDCOLLECTIVE ;  /* 0x000000000000791b */ /* 0x01ffea0003800000 */
.L_x_55043:
[----:B------:R-:W-:Y:S05]  /*1270*/  BSYNC B0 ;  /* 0x0000000000007941 */ /* 0x000fea0003800000 */
.L_x_55042:
[----:B------:R-:W-:Y:S01]  /*1280*/  MOV R23, R4 ;  /* 0x0000000400177202 */ /* 0x000fe20000000f00 */
[----:B------:R-:W-:Y:S01]  /*1290*/  IMAD.MOV.U32 R24, RZ, RZ, 0x1c1f ;  /* 0x00001c1fff187424 */ /* 0x000fe200078e00ff */
[----:B------:R-:W-:Y:S01]  /*12a0*/  MOV R22, 0xffffffff ;  /* 0xffffffff00167802 */ /* 0x000fe20000000f00 */
[----:B------:R-:W-:-:S07]  /*12b0*/  IMAD.MOV.U32 R12, RZ, RZ, R21 ;  /* 0x000000ffff0c7224 */ /* 0x000fce00078e0015 */
[----:B------:R-:W-:Y:S05]  /*12c0*/  WARPSYNC.COLLECTIVE R22, `(.L_x_55044) ;  /* 0x0000000016087348 */ /* 0x000fea0003c00000 */
[----:B------:R0:W1:Y:S02]  /*12d0*/  SHFL.IDX P0, R21, R15, R23, R24 ;  /* 0x000000170f157389 */ /* 0x0000640000000018 */
[----:B01----:R-:W-:Y:S05]  /*12e0*/  ENDCOLLECTIVE ;  /* 0x000000000000791b */ /* 0x003fea0003800000 */
.L_x_55044:
[----:B------:R-:W-:Y:S01]  /*12f0*/  IMAD R12, R5, R12, RZ ;  /* 0x0000000c050c7224 */ /* 0x000fe200078e02ff */
[----:B------:R-:W-:Y:S01]  /*1300*/  MOV R23, R2 ;  /* 0x0000000200177202 */ /* 0x000fe20000000f00 */
[----:B------:R-:W-:-:S07]  /*1310*/  IMAD.MOV.U32 R14, RZ, RZ, R21 ;  /* 0x000000ffff0e7224 */ /* 0x000fce00078e0015 */
[----:B------:R-:W-:Y:S05]  /*1320*/  WARPSYNC.COLLECTIVE R22, `(.L_x_55045) ;  /* 0x0000000016087348 */ /* 0x000fea0003c00000 */
[----:B------:R0:W1:Y:S02]  /*1330*/  SHFL.IDX P0, R21, R15, R23, R24 ;  /* 0x000000170f157389 */ /* 0x0000640000000018 */
[----:B01----:R-:W-:Y:S05]  /*1340*/  ENDCOLLECTIVE ;  /* 0x000000000000791b */ /* 0x003fea0003800000 */
.L_x_55045:
[----:B------:R-:W-:Y:S01]  /*1350*/  IMAD R17, R7, R14, R12 ;  /* 0x0000000e07117224 */ /* 0x000fe200078e020c */
[----:B------:R-:W-:Y:S01]  /*1360*/  MOV R23, R6 ;  /* 0x0000000600177202 */ /* 0x000fe20000000f00 */
[----:B------:R-:W-:-:S07]  /*1370*/  IMAD.MOV.U32 R16, RZ, RZ, R21 ;  /* 0x000000ffff107224 */ /* 0x000fce00078e0015 */
[----:B------:R-:W-:Y:S05]  /*1380*/  WARPSYNC.COLLECTIVE R22, `(.L_x_55046) ;  /* 0x0000000016087348 */ /* 0x000fea0003c00000 */
[----:B------:R0:W1:Y:S02]  /*1390*/  SHFL.IDX P0, R21, R15, R23, R24 ;  /* 0x000000170f157389 */ /* 0x0000640000000018 */
[----:B01----:R-:W-:Y:S05]  /*13a0*/  ENDCOLLECTIVE ;  /* 0x000000000000791b */ /* 0x003fea0003800000 */
.L_x_55046:
[----:B------:R-:W-:Y:S01]  /*13b0*/  IMAD R16, R8, R16, R17 ;  /* 0x0000001008107224 */ /* 0x000fe200078e0211 */
[----:B------:R-:W-:Y:S06]  /*13c0*/  BRA `(.L_x_55047) ;  /* 0xfffffff800147947 */ /* 0x000fec000383ffff */
.L_x_55048:
        /* <DEDUP_REMOVED lines=11> */
.L_x_58761:


//--------------------- .text._Z9cuda_gemmIiLi256ELi1ELi1ELi32ELi4ELi4ELi32ELi1ELi0EEviiiPT_S1_S1_ii --------------------------
	.section	.text._Z9cuda_gemmIiLi256ELi1ELi1ELi32ELi4ELi4ELi32ELi1ELi0EEviiiPT_S1_S1_ii,"ax",@progbits
	.align	128
        .global         _Z9cuda_gemmIiLi256ELi1ELi1ELi32ELi4ELi4ELi32ELi1ELi0EEviiiPT_S1_S1_ii
        .type           _Z9cuda_gemmIiLi256ELi1ELi1ELi32ELi4ELi4ELi32ELi1ELi0EEviiiPT_S1_S1_ii,@function
        .size           _Z9cuda_gemmIiLi256ELi1ELi1ELi32ELi4ELi4ELi32ELi1ELi0EEviiiPT_S1_S1_ii,(.L_x_58762 - _Z9cuda_gemmIiLi256ELi1ELi1ELi32ELi4ELi4ELi32ELi1ELi0EEviiiPT_S1_S1_ii)
        .other          _Z9cuda_gemmIiLi256ELi1ELi1ELi32ELi4ELi4ELi32ELi1ELi0EEviiiPT_S1_S1_ii,@"STO_CUDA_ENTRY STV_DEFAULT"
_Z9cuda_gemmIiLi256ELi1ELi1ELi32ELi4ELi4ELi32ELi1ELi0EEviiiPT_S1_S1_ii:
.text._Z9cuda_gemmIiLi256ELi1ELi1ELi32ELi4ELi4ELi32ELi1ELi0EEviiiPT_S1_S1_ii:
        /* <DEDUP_REMOVED lines=49> */
.L_x_55051:
        /* <DEDUP_REMOVED lines=25> */
.L_x_55050:
[----:B------:R-:W-:Y:S05]  /*04a0*/  BSYNC.RECONVERGENT B0 ;  /* 0x0000000000007941 */ /* 0x000fea0003800200 */
.L_x_55049:
        /* <DEDUP_REMOVED lines=119> */
.L_x_55056:
        /* <DEDUP_REMOVED lines=9> */
.L_x_55055:
[----:B------:R-:W-:Y:S05]  /*0cb0*/  BSYNC.RECONVERGENT B1 ;  /* 0x0000000000017941 */ /* 0x000fea0003800200 */
.L_x_55054:
        /* <DEDUP_REMOVED lines=8> */
.L_x_55059:
        /* <DEDUP_REMOVED lines=23> */
.L_x_55058:
[----:B------:R-:W-:Y:S05]  /*0eb0*/  BSYNC.RECONVERGENT B1 ;  /* 0x0000000000017941 */ /* 0x000fea0003800200 */
.L_x_55057:
        /* <DEDUP_REMOVED lines=11> */
.L_x_55062:
[----:B------:R-:W-:Y:S02]  /*0f70*/  IMAD R12, R2, 0x4, R3 ;  /* 0x00000004020c7824 */ /* 0x000fe400078e0203 */
[----:B------:R-:W-:Y:S02]  /*0f80*/  VIADD R10, R10, 0x1 ;  /* 0x000000010a0a7836 */ /* 0x000fe40000000000 */
[----:B------:R-:W-:Y:S01]  /*0f90*/  IMAD.IADD R2, R9, 0x1, R2 ;  /* 0x0000000109027824 */ /* 0x000fe200078e0202 */
[----:B------:R2:W-:Y:S02]  /*0fa0*/  STS [R12], RZ ;  /* 0x000000ff0c007388 */ /* 0x0005e40000000800 */
[----:B------:R-:W-:-:S13]  /*0fb0*/  ISETP.NE.AND P1, PT, R10, R15, PT ;  /* 0x0000000f0a00720c */ /* 0x000fda0003f25270 */
[----:B--2---:R-:W-:Y:S05]  /*0fc0*/  @P1 BRA `(.L_x_55062) ;  /* 0xfffffffc00e81947 */ /* 0x004fea000383ffff */
.L_x_55061:
[----:B------:R-:W-:Y:S05]  /*0fd0*/  BSYNC.RECONVERGENT B1 ;  /* 0x0000000000017941 */ /* 0x000fea0003800200 */
.L_x_55060:
[----:B------:R-:W-:Y:S05]  /*0fe0*/  @!P0 BRA `(.L_x_55053) ;  /* 0x00000000003c8947 */ /* 0x000fea0003800000 */
[----:B------:R-:W2:Y:S01]  /*0ff0*/  S2R R10, SR_CgaCtaId ;  /* 0x00000000000a7919 */ /* 0x000ea20000008800 */
[----:B------:R-:W-:-:S04]  /*1000*/  MOV R3, 0x400 ;  /* 0x0000040000037802 */ /* 0x000fc80000000f00 */
[----:B------:R-:W-:-:S04]  /*1010*/  IADD3 R3, PT, PT, R3, 0x100, RZ ;  /* 0x0000010003037810 */ /* 0x000fc80007ffe0ff */
[----:B--2---:R-:W-:-:S07]  /*1020*/  LEA R15, R10, R3, 0x18 ;  /* 0x000000030a0f7211 */ /* 0x004fce00078ec0ff */
.L_x_55063:
        /* <DEDUP_REMOVED lines=11> */
.L_x_55053:
[----:B------:R-:W-:Y:S05]  /*10e0*/  BSYNC.RECONVERGENT B0 ;  /* 0x0000000000007941 */ /* 0x000fea0003800200 */
.L_x_55052:
        /* <DEDUP_REMOVED lines=27> */
.L_x_55082:
        /* <DEDUP_REMOVED lines=19> */
.L_x_55067:
        /* <DEDUP_REMOVED lines=10> */
.L_x_55068:
        /* <DEDUP_REMOVED lines=9> */
.L_x_55069:
        /* <DEDUP_REMOVED lines=10> */
.L_x_55070:
        /* <DEDUP_REMOVED lines=31> */
.L_x_55081:
[----:B0-----:R-:W-:Y:S02]  /*1790*/  IMAD R2, R25, 0x14, R26 ;  /* 0x0000001419027824 */ /* 0x001fe400078e021a */
[----:B------:R-:W-:-:S03]  /*17a0*/  IMAD.MOV.U32 R27, RZ, RZ, RZ ;  /* 0x000000ffff1b7224 */ /* 0x000fc600078e00ff */
[----:B--2---:R0:W2:Y:S01]  /*17b0*/  LDS R12, [R2] ;  /* 0x00000000020c7984 */ /* 0x0040a20000000800 */
[----:B------:R-:W-:Y:S05]  /*17c0*/  @!P0 BRA `(.L_x_55073) ;  /* 0x0000000000108947 */ /* 0x000fea0003800000 */
[----:B------:R-:W-:-:S03]  /*17d0*/  UMOV UR4, 0xffffffff ;  /* 0xffffffff00047882 */ /* 0x000fc60000000000 */
[----:B------:R-:W-:Y:S05]  /*17e0*/  BRA.DIV UR4, `(.L_x_55074) ;  /* 0x0000001a04747947 */ /* 0x000fea000b800000 */
[----:B0-2---:R0:W2:Y:S02]  /*17f0*/  SHFL.IDX PT, R2, R12, R15, R10 ;  /* 0x0000000f0c027389 */ /* 0x0050a400000e000a */
.L_x_55122:
[----:B-12---:R-:W-:-:S07]  /*1800*/  IMAD R27, R20, R2, RZ ;  /* 0x00000002141b7224 */ /* 0x006fce00078e02ff */
.L_x_55073:
[----:B------:R-:W4:Y:S02]  /*1810*/  LDC R28, c[0x0][0x3ac] ;  /* 0x0000eb00ff1c7b82 */ /* 0x000f240000000800 */
[----:B----4-:R-:W-:-:S13]  /*1820*/  ISETP.GE.AND P2, PT, R28, 0x2, PT ;  /* 0x000000021c00780c */ /* 0x010fda0003f46270 */
[----:B------:R-:W-:Y:S05]  /*1830*/  @!P2 BRA `(.L_x_55075) ;  /* 0x000000000010a947 */ /* 0x000fea0003800000 */
[----:B------:R-:W-:-:S03]  /*1840*/  UMOV UR4, 0xffffffff ;  /* 0xffffffff00047882 */ /* 0x000fc60000000000 */
[----:B------:R-:W-:Y:S05]  /*1850*/  BRA.DIV UR4, `(.L_x_55076) ;  /* 0x0000001a04787947 */ /* 0x000fea000b800000 */
[----:B0-2---:R0:W2:Y:S02]  /*1860*/  SHFL.IDX PT, R2, R12, R17, R10 ;  /* 0x000000110c027389 */ /* 0x0050a400000e000a */
.L_x_55125:
[----:B--23--:R-:W-:-:S07]  /*1870*/  IMAD R27, R22, R2, R27 ;  /* 0x00000002161b7224 */ /* 0x00cfce00078e021b */
.L_x_55075:
[----:B------:R-:W-:-:S13]  /*1880*/  ISETP.GE.AND P2, PT, R28, 0x3, PT ;  /* 0x000000031c00780c */ /* 0x000fda0003f46270 */
[----:B------:R-:W-:Y:S05]  /*1890*/  @!P2 BRA `(.L_x_55077) ;  /* 0x000000000010a947 */ /* 0x000fea0003800000 */
[----:B------:R-:W-:-:S03]  /*18a0*/  UMOV UR4, 0xffffffff ;  /* 0xffffffff00047882 */ /* 0x000fc60000000000 */
[----:B------:R-:W-:Y:S05]  /*18b0*/  BRA.DIV UR4, `(.L_x_55078) ;  /* 0x0000001a04807947 */ /* 0x000fea000b800000 */
[----:B0-2---:R0:W2:Y:S02]  /*18c0*/  SHFL.IDX PT, R2, R12, R19, R10 ;  /* 0x000000130c027389 */ /* 0x0050a400000e000a */
.L_x_55128:
[----:B--2---:R-:W-:-:S07]  /*18d0*/  IMAD R27, R18, R2, R27 ;  /* 0x00000002121b7224 */ /* 0x004fce00078e021b */
.L_x_55077:
[----:B------:R-:W-:-:S13]  /*18e0*/  ISETP.GE.AND P2, PT, R28, 0x4, PT ;  /* 0x000000041c00780c */ /* 0x000fda0003f46270 */
[----:B------:R-:W-:Y:S05]  /*18f0*/  @!P2 BRA `(.L_x_55079) ;  /* 0x000000000010a947 */ /* 0x000fea0003800000 */
[----:B------:R-:W-:-:S03]  /*1900*/  UMOV UR4, 0xffffffff ;  /* 0xffffffff00047882 */ /* 0x000fc60000000000 */
[----:B------:R-:W-:Y:S05]  /*1910*/  BRA.DIV UR4, `(.L_x_55080) ;  /* 0x0000001a04887947 */ /* 0x000fea000b800000 */
[----:B0-2---:R0:W2:Y:S02]  /*1920*/  SHFL.IDX PT, R2, R12, R21, R10 ;  /* 0x000000150c027389 */ /* 0x0050a400000e000a */
.L_x_55131:
[----:B--2---:R-:W-:-:S07]  /*1930*/  IMAD R27, R16, R2, R27 ;  /* 0x00000002101b7224 */ /* 0x004fce00078e021b */
.L_x_55079:
        /* <DEDUP_REMOVED lines=8> */
.L_x_55072:
[----:B------:R-:W-:Y:S05]  /*19c0*/  BSYNC B0 ;  /* 0x0000000000007941 */ /* 0x000fea0003800000 */
.L_x_55071:
[----:B------:R-:W-:Y:S05]  /*19d0*/  @!P1 BRA `(.L_x_55082) ;  /* 0xfffffff800309947 */ /* 0x000fea000383ffff */
[----:B------:R-:W-:Y:S05]  /*19e0*/  BSYNC B1 ;  /* 0x0000000000017941 */ /* 0x000fea0003800000 */
.L_x_55066:
[----:B------:R-:W-:Y:S05]  /*19f0*/  BRA `(.L_x_55064) ;  /* 0x00000010009c7947 */ /* 0x000fea0003800000 */
.L_x_55065:
        /* <DEDUP_REMOVED lines=19> */
.L_x_55099:
        /* <DEDUP_REMOVED lines=18> */
.L_x_55084:
        /* <DEDUP_REMOVED lines=10> */
.L_x_55085:
        /* <DEDUP_REMOVED lines=9> */
.L_x_55086:
        /* <DEDUP_REMOVED lines=10> */
.L_x_55087:
        /* <DEDUP_REMOVED lines=27> */
.L_x_55098:
[----:B0-----:R-:W-:Y:S02]  /*1fd0*/  IMAD R2, R27, 0x14, R26 ;  /* 0x000000141b027824 */ /* 0x001fe400078e021a */
[----:B------:R-:W-:-:S03]  /*1fe0*/  IMAD.MOV.U32 R29, RZ, RZ, RZ ;  /* 0x000000ffff1d7224 */ /* 0x000fc600078e00ff */
[----:B--2---:R0:W2:Y:S01]  /*1ff0*/  LDS R12, [R2] ;  /* 0x00000000020c7984 */ /* 0x0040a20000000800 */
[----:B------:R-:W-:Y:S05]  /*2000*/  @!P0 BRA `(.L_x_55090) ;  /* 0x0000000000108947 */ /* 0x000fea0003800000 */
[----:B------:R-:W-:-:S03]  /*2010*/  UMOV UR4, 0xffffffff ;  /* 0xffffffff00047882 */ /* 0x000fc60000000000 */
[----:B------:R-:W-:Y:S05]  /*2020*/  BRA.DIV UR4, `(.L_x_55091) ;  /* 0x0000001204e47947 */ /* 0x000fea000b800000 */
[----:B0-2---:R0:W2:Y:S02]  /*2030*/  SHFL.IDX PT, R2, R12, R21, R10 ;  /* 0x000000150c027389 */ /* 0x0050a400000e000a */
.L_x_55134:
[----:B-12---:R-:W-:-:S07]  /*2040*/  IMAD R29, R20, R2, RZ ;  /* 0x00000002141d7224 */ /* 0x006fce00078e02ff */
.L_x_55090:
[----:B------:R-:W4:Y:S02]  /*2050*/  LDC R28, c[0x0][0x3ac] ;  /* 0x0000eb00ff1c7b82 */ /* 0x000f240000000800 */
[----:B----4-:R-:W-:-:S13]  /*2060*/  ISETP.GE.U32.AND P2, PT, R28, 0x2, PT ;  /* 0x000000021c00780c */ /* 0x010fda0003f46070 */
[----:B------:R-:W-:Y:S05]  /*2070*/  @!P2 BRA `(.L_x_55092) ;  /* 0x000000000010a947 */ /* 0x000fea0003800000 */
[----:B------:R-:W-:-:S03]  /*2080*/  UMOV UR4, 0xffffffff ;  /* 0xffffffff00047882 */ /* 0x000fc60000000000 */
[----:B------:R-:W-:Y:S05]  /*2090*/  BRA.DIV UR4, `(.L_x_55093) ;  /* 0x0000001204e87947 */ /* 0x000fea000b800000 */
[----:B0-2---:R0:W2:Y:S02]  /*20a0*/  SHFL.IDX PT, R2, R12, R15, R10 ;  /* 0x0000000f0c027389 */ /* 0x0050a400000e000a */
.L_x_55137:
[----:B--23--:R-:W-:-:S07]  /*20b0*/  IMAD R29, R22, R2, R29 ;  /* 0x00000002161d7224 */ /* 0x00cfce00078e021d */
.L_x_55092:
[----:B------:R-:W-:-:S13]  /*20c0*/  ISETP.GE.U32.AND P2, PT, R28, 0x3, PT ;  /* 0x000000031c00780c */ /* 0x000fda0003f46070 */
[----:B------:R-:W-:Y:S05]  /*20d0*/  @!P2 BRA `(.L_x_55094) ;  /* 0x000000000010a947 */ /* 0x000fea0003800000 */
[----:B------:R-:W-:-:S03]  /*20e0*/  UMOV UR4, 0xffffffff ;  /* 0xffffffff00047882 */ /* 0x000fc60000000000 */
[----:B------:R-:W-:Y:S05]  /*20f0*/  BRA.DIV UR4, `(.L_x_55095) ;  /* 0x0000001204f07947 */ /* 0x000fea000b800000 */
[----:B0-2---:R0:W2:Y:S02]  /*2100*/  SHFL.IDX PT, R2, R12, R17, R10 ;  /* 0x000000110c027389 */ /* 0x0050a400000e000a */
.L_x_55140:
[----:B--2---:R-:W-:-:S07]  /*2110*/  IMAD R29, R24, R2, R29 ;  /* 0x00000002181d7224 */ /* 0x004fce00078e021d */
.L_x_55094:
[----:B------:R-:W-:-:S13]  /*2120*/  ISETP.GE.U32.AND P2, PT, R28, 0x4, PT ;  /* 0x000000041c00780c */ /* 0x000fda0003f46070 */
[----:B------:R-:W-:Y:S05]  /*2130*/  @!P2 BRA `(.L_x_55096) ;  /* 0x000000000010a947 */ /* 0x000fea0003800000 */
[----:B------:R-:W-:-:S03]  /*2140*/  UMOV UR4, 0xffffffff ;  /* 0xffffffff00047882 */ /* 0x000fc60000000000 */
[----:B------:R-:W-:Y:S05]  /*2150*/  BRA.DIV UR4, `(.L_x_55097) ;  /* 0x0000001204f87947 */ /* 0x000fea000b800000 */
[----:B0-2---:R0:W2:Y:S02]  /*2160*/  SHFL.IDX PT, R2, R12, R19, R10 ;  /* 0x000000130c027389 */ /* 0x0050a400000e000a */
.L_x_55143:
[----:B--2---:R-:W-:-:S07]  /*2170*/  IMAD R29, R18, R2, R29 ;  /* 0x00000002121d7224 */ /* 0x004fce00078e021d */
.L_x_55096:
[-C--:B0-----:R-:W-:Y:S01]  /*2180*/  IMAD R2, R8, R27.reuse, R23 ;  /* 0x0000001b08027224 */ /* 0x081fe200078e0217 */
[----:B------:R-:W-:-:S03]  /*2190*/  IADD3 R27, PT, PT, R6, R27, RZ ;  /* 0x0000001b061b7210 */ /* 0x000fc60007ffe0ff */
[----:B------:R-:W-:Y:S01]  /*21a0*/  IMAD R2, R2, 0x4, R25 ;  /* 0x0000000402027824 */ /* 0x000fe200078e0219 */
[----:B------:R-:W-:-:S04]  /*21b0*/  ISETP.GE.AND P2, PT, R27, UR13, PT ;  /* 0x0000000d1b007c0c */ /* 0x000fc8000bf46270 */
[----:B------:R0:W-:Y:S09]  /*21c0*/  STS [R2], R29 ;  /* 0x0000001d02007388 */ /* 0x0001f20000000800 */
[----:B------:R-:W-:Y:S05]  /*21d0*/  @!P2 BRA `(.L_x_55098) ;  /* 0xfffffffc007ca947 */ /* 0x000fea000383ffff */
.L_x_55089:
[----:B------:R-:W-:Y:S05]  /*21e0*/  BSYNC B0 ;  /* 0x0000000000007941 */ /* 0x000fea0003800000 */
.L_x_55088:
[----:B------:R-:W-:Y:S05]  /*21f0*/  @!P1 BRA `(.L_x_55099) ;  /* 0xfffffff8004c9947 */ /* 0x000fea000383ffff */
[----:B------:R-:W-:Y:S05]  /*2200*/  BRA `(.L_x_55064) ;  /* 0x0000000800987947 */ /* 0x000fea0003800000 */
.L_x_55083:
        /* <DEDUP_REMOVED lines=12> */
.L_x_55115:
        /* <DEDUP_REMOVED lines=19> */
.L_x_55100:
        /* <DEDUP_REMOVED lines=10> */
.L_x_55101:
        /* <DEDUP_REMOVED lines=10> */
.L_x_55102:
        /* <DEDUP_REMOVED lines=10> */
.L_x_55103:
        /* <DEDUP_REMOVED lines=29> */
.L_x_55114:
        /* <DEDUP_REMOVED lines=13> */
.L_x_55145:
[----:B-12---:R-:W-:-:S07]  /*2880*/  IMAD R25, R18, R25, RZ ;  /* 0x0000001912197224 */ /* 0x006fce00078e02ff */
.L_x_55105:
        /* <DEDUP_REMOVED lines=10> */
.L_x_55148:
[----:B--23--:R-:W-:-:S07]  /*2930*/  IMAD R25, R20, R2, R25 ;  /* 0x0000000214197224 */ /* 0x00cfce00078e0219 */
.L_x_55107:
[----:B------:R-:W-:-:S13]  /*2940*/  ISETP.GE.AND P1, PT, R24, 0x3, PT ;  /* 0x000000031800780c */ /* 0x000fda0003f26270 */
[----:B------:R-:W-:Y:S05]  /*2950*/  @!P1 BRA `(.L_x_55109) ;  /* 0x0000000000109947 */ /* 0x000fea0003800000 */
[----:B------:R-:W-:-:S03]  /*2960*/  UMOV UR5, 0xffffffff ;  /* 0xffffffff00057882 */ /* 0x000fc60000000000 */
[----:B------:R-:W-:Y:S05]  /*2970*/  BRA.DIV UR5, `(.L_x_55110) ;  /* 0x0000000e05447947 */ /* 0x000fea000b800000 */
[----:B------:R2:W4:Y:S02]  /*2980*/  SHFL.IDX PT, R2, R12, R15, R10 ;  /* 0x0000000f0c027389 */ /* 0x00052400000e000a */
.L_x_55151:
[----:B----4-:R-:W-:-:S07]  /*2990*/  IMAD R25, R21, R2, R25 ;  /* 0x0000000215197224 */ /* 0x010fce00078e0219 */
.L_x_55109:
[----:B------:R-:W-:-:S13]  /*29a0*/  ISETP.GE.AND P1, PT, R24, 0x4, PT ;  /* 0x000000041800780c */ /* 0x000fda0003f26270 */
[----:B------:R-:W-:Y:S05]  /*29b0*/  @!P1 BRA `(.L_x_55111) ;  /* 0x0000000000109947 */ /* 0x000fea0003800000 */
[----:B------:R-:W-:-:S03]  /*29c0*/  UMOV UR5, 0xffffffff ;  /* 0xffffffff00057882 */ /* 0x000fc60000000000 */
[----:B------:R-:W-:Y:S05]  /*29d0*/  BRA.DIV UR5, `(.L_x_55112) ;  /* 0x0000000e054c7947 */ /* 0x000fea000b800000 */
[----:B------:R4:W0:Y:S02]  /*29e0*/  SHFL.IDX PT, R2, R12, R17, R10 ;  /* 0x000000110c027389 */ /* 0x00082400000e000a */
.L_x_55154:
[----:B0-----:R-:W-:-:S07]  /*29f0*/  IMAD R25, R16, R2, R25 ;  /* 0x0000000210197224 */ /* 0x001fce00078e0219 */
.L_x_55111:
[----:B------:R-:W-:-:S07]  /*2a00*/  IMAD.U32 R2, RZ, RZ, UR11 ;  /* 0x0000000bff027e24 */ /* 0x000fce000f8e00ff */
.L_x_55113:
        /* <DEDUP_REMOVED lines=37> */
.L_x_55104:
[----:B------:R-:W-:Y:S05]  /*2c60*/  @!P0 BRA `(.L_x_55115) ;  /* 0xfffffff400988947 */ /* 0x000fea000383ffff */
.L_x_55064:
        /* <DEDUP_REMOVED lines=45> */
.L_x_55118:
[----:B------:R0:W2:Y:S01]  /*2f40*/  LDS R7, [R6] ;  /* 0x0000000006077984 */ /* 0x0000a20000000800 */
[----:B------:R-:W-:-:S04]  /*2f50*/  IADD3 R5, PT, PT, R5, 0x1, RZ ;  /* 0x0000000105057810 */ /* 0x000fc80007ffe0ff */
[----:B------:R-:W-:Y:S01]  /*2f60*/  ISETP.NE.AND P0, PT, R5, RZ, PT ;  /* 0x000000ff0500720c */ /* 0x000fe20003f05270 */
[C---:B0-----:R-:W-:Y:S01]  /*2f70*/  IMAD R6, R9.reuse, 0x4, R6 ;  /* 0x0000000409067824 */ /* 0x041fe200078e0206 */
[----:B--2---:R0:W-:Y:S02]  /*2f80*/  STG.E desc[UR8][R2.64], R7 ;  /* 0x0000000702007986 */ /* 0x0041e4000c101908 */
[----:B0-----:R-:W-:-:S09]  /*2f90*/  IMAD.WIDE.U32 R2, R9, 0x4, R2 ;  /* 0x0000000409027825 */ /* 0x001fd200078e0002 */
[----:B------:R-:W-:Y:S05]  /*2fa0*/  @P0 BRA `(.L_x_55118) ;  /* 0xfffffffc00e40947 */ /* 0x000fea000383ffff */
.L_x_55117:
[----:B------:R-:W-:Y:S05]  /*2fb0*/  BSYNC.RECONVERGENT B0 ;  /* 0x0000000000007941 */ /* 0x000fea0003800200 */
.L_x_55116:
        /* <DEDUP_REMOVED lines=11> */
.L_x_55119:
        /* <DEDUP_REMOVED lines=21> */
.L_x_55074:
[----:B------:R-:W-:Y:S01]  /*31c0*/  BSSY B2, `(.L_x_55120) ;  /* 0x0000006000027945 */ /* 0x000fe20003800000 */
[----:B------:R-:W-:Y:S01]  /*31d0*/  MOV R3, R15 ;  /* 0x0000000f00037202 */ /* 0x000fe20000000f00 */
[----:B0-----:R-:W-:-:S07]  /*31e0*/  IMAD.MOV.U32 R2, RZ, RZ, -0x1 ;  /* 0xffffffffff027424 */ /* 0x001fce00078e00ff */
[----:B-123--:R-:W-:Y:S05]  /*31f0*/  WARPSYNC.COLLECTIVE R2, `(.L_x_55121) ;  /* 0x0000000002087348 */ /* 0x00efea0003c00000 */
[----:B--2---:R0:W2:Y:S02]  /*3200*/  SHFL.IDX P2, R2, R12, R3, R10 ;  /* 0x000000030c027389 */ /* 0x0040a4000004000a */
[----:B0123--:R-:W-:Y:S05]  /*3210*/  ENDCOLLECTIVE ;  /* 0x000000000000791b */ /* 0x00ffea0003800000 */
.L_x_55121:
[----:B------:R-:W-:Y:S05]  /*3220*/  BSYNC B2 ;  /* 0x0000000000027941 */ /* 0x000fea0003800000 */
.L_x_55120:
[----:B------:R-:W-:Y:S05]  /*3230*/  BRA `(.L_x_55122) ;  /* 0xffffffe400707947 */ /* 0x000fea000383ffff */
.L_x_55076:
[----:B------:R-:W-:Y:S01]  /*3240*/  BSSY B2, `(.L_x_55123) ;  /* 0x0000006000027945 */ /* 0x000fe20003800000 */
[----:B------:R-:W-:Y:S02]  /*3250*/  IMAD.MOV.U32 R3, RZ, RZ, R17 ;  /* 0x000000ffff037224 */ /* 0x000fe400078e0011 */
[----:B0-----:R-:W-:-:S07]  /*3260*/  IMAD.MOV.U32 R2, RZ, RZ, -0x1 ;  /* 0xffffffffff027424 */ /* 0x001fce00078e00ff */
[----:B-123--:R-:W-:Y:S05]  /*3270*/  WARPSYNC.COLLECTIVE R2, `(.L_x_55124) ;  /* 0x0000000002087348 */ /* 0x00efea0003c00000 */
[----:B--2---:R0:W2:Y:S02]  /*3280*/  SHFL.IDX P2, R2, R12, R3, R10 ;  /* 0x000000030c027389 */ /* 0x0040a4000004000a */
[----:B0123--:R-:W-:Y:S05]  /*3290*/  ENDCOLLECTIVE ;  /* 0x000000000000791b */ /* 0x00ffea0003800000 */
.L_x_55124:
[----:B------:R-:W-:Y:S05]  /*32a0*/  BSYNC B2 ;  /* 0x0000000000027941 */ /* 0x000fea0003800000 */
.L_x_55123:
[----:B------:R-:W-:Y:S05]  /*32b0*/  BRA `(.L_x_55125) ;  /* 0xffffffe4006c7947 */ /* 0x000fea000383ffff */
.L_x_55078:
[----:B------:R-:W-:Y:S01]  /*32c0*/  BSSY B2, `(.L_x_55126) ;  /* 0x0000006000027945 */ /* 0x000fe20003800000 */
[----:B------:R-:W-:Y:S01]  /*32d0*/  MOV R3, R19 ;  /* 0x0000001300037202 */ /* 0x000fe20000000f00 */
[----:B0-----:R-:W-:-:S07]  /*32e0*/  IMAD.MOV.U32 R2, RZ, RZ, -0x1 ;  /* 0xffffffffff027424 */ /* 0x001fce00078e00ff */
[----:B-123--:R-:W-:Y:S05]  /*32f0*/  WARPSYNC.COLLECTIVE R2, `(.L_x_55127) ;  /* 0x0000000002087348 */ /* 0x00efea0003c00000 */
[----:B--2---:R0:W2:Y:S02]  /*3300*/  SHFL.IDX P2, R2, R12, R3, R10 ;  /* 0x000000030c027389 */ /* 0x0040a4000004000a */
[----:B0123--:R-:W-:Y:S05]  /*3310*/  ENDCOLLECTIVE ;  /* 0x000000000000791b */ /* 0x00ffea0003800000 */
.L_x_55127:
[----:B------:R-:W-:Y:S05]  /*3320*/  BSYNC B2 ;  /* 0x0000000000027941 */ /* 0x000fea0003800000 */
.L_x_55126:
[----:B------:R-:W-:Y:S05]  /*3330*/  BRA `(.L_x_55128) ;  /* 0xffffffe400647947 */ /* 0x000fea000383ffff */
.L_x_55080:
[----:B------:R-:W-:Y:S01]  /*3340*/  BSSY B2, `(.L_x_55129) ;  /* 0x0000006000027945 */ /* 0x000fe20003800000 */
[----:B------:R-:W-:Y:S02]  /*3350*/  IMAD.MOV.U32 R3, RZ, RZ, R21 ;  /* 0x000000ffff037224 */ /* 0x000fe400078e0015 */
[----:B0-----:R-:W-:-:S07]  /*3360*/  IMAD.MOV.U32 R2, RZ, RZ, -0x1 ;  /* 0xffffffffff027424 */ /* 0x001fce00078e00ff */
[----:B-123--:R-:W-:Y:S05]  /*3370*/  WARPSYNC.COLLECTIVE R2, `(.L_x_55130) ;  /* 0x0000000002087348 */ /* 0x00efea0003c00000 */
[----:B--2---:R0:W2:Y:S02]  /*3380*/  SHFL.IDX P2, R2, R12, R3, R10 ;  /* 0x000000030c027389 */ /* 0x0040a4000004000a */
[----:B0123--:R-:W-:Y:S05]  /*3390*/  ENDCOLLECTIVE ;  /* 0x000000000000791b */ /* 0x00ffea0003800000 */
.L_x_55130:
[----:B------:R-:W-:Y:S05]  /*33a0*/  BSYNC B2 ;  /* 0x0000000000027941 */ /* 0x000fea0003800000 */
.L_x_55129:
[----:B------:R-:W-:Y:S05]  /*33b0*/  BRA `(.L_x_55131) ;  /* 0xffffffe4005c7947 */ /* 0x000fea000383ffff */
.L_x_55091:
[----:B------:R-:W-:Y:S01]  /*33c0*/  BSSY B1, `(.L_x_55132) ;  /* 0x0000006000017945 */ /* 0x000fe20003800000 */
[----:B------:R-:W-:Y:S01]  /*33d0*/  MOV R3, R21 ;  /* 0x0000001500037202 */ /* 0x000fe20000000f00 */
[----:B0-----:R-:W-:-:S07]  /*33e0*/  IMAD.MOV.U32 R2, RZ, RZ, -0x1 ;  /* 0xffffffffff027424 */ /* 0x001fce00078e00ff */
[----:B-123--:R-:W-:Y:S05]  /*33f0*/  WARPSYNC.COLLECTIVE R2, `(.L_x_55133) ;  /* 0x0000000002087348 */ /* 0x00efea0003c00000 */
[----:B--2---:R0:W2:Y:S02]  /*3400*/  SHFL.IDX P2, R2, R12, R3, R10 ;  /* 0x000000030c027389 */ /* 0x0040a4000004000a */
[----:B0123--:R-:W-:Y:S05]  /*3410*/  ENDCOLLECTIVE ;  /* 0x000000000000791b */ /* 0x00ffea0003800000 */
.L_x_55133:
[----:B------:R-:W-:Y:S05]  /*3420*/  BSYNC B1 ;  /* 0x0000000000017941 */ /* 0x000fea0003800000 */
.L_x_55132:
[----:B------:R-:W-:Y:S05]  /*3430*/  BRA `(.L_x_55134) ;  /* 0xffffffec00007947 */ /* 0x000fea000383ffff */
.L_x_55093:
[----:B------:R-:W-:Y:S01]  /*3440*/  BSSY B1, `(.L_x_55135) ;  /* 0x0000006000017945 */ /* 0x000fe20003800000 */
[----:B------:R-:W-:Y:S02]  /*3450*/  IMAD.MOV.U32 R3, RZ, RZ, R15 ;  /* 0x000000ffff037224 */ /* 0x000fe400078e000f */
[----:B0-----:R-:W-:-:S07]  /*3460*/  IMAD.MOV.U32 R2, RZ, RZ, -0x1 ;  /* 0xffffffffff027424 */ /* 0x001fce00078e00ff */
[----:B-123--:R-:W-:Y:S05]  /*3470*/  WARPSYNC.COLLECTIVE R2, `(.L_x_55136) ;  /* 0x0000000002087348 */ /* 0x00efea0003c00000 */
[----:B--2---:R0:W2:Y:S02]  /*3480*/  SHFL.IDX P2, R2, R12, R3, R10 ;  /* 0x000000030c027389 */ /* 0x0040a4000004000a */
[----:B0123--:R-:W-:Y:S05]  /*3490*/  ENDCOLLECTIVE ;  /* 0x000000000000791b */ /* 0x00ffea0003800000 */
.L_x_55136:
[----:B------:R-:W-:Y:S05]  /*34a0*/  BSYNC B1 ;  /* 0x0000000000017941 */ /* 0x000fea0003800000 */
.L_x_55135:
[----:B------:R-:W-:Y:S05]  /*34b0*/  BRA `(.L_x_55137) ;  /* 0xffffffe800fc7947 */ /* 0x000fea000383ffff */
.L_x_55095:
[----:B------:R-:W-:Y:S01]  /*34c0*/  BSSY B1, `(.L_x_55138) ;  /* 0x0000006000017945 */ /* 0x000fe20003800000 */
[----:B------:R-:W-:Y:S01]  /*34d0*/  MOV R3, R17 ;  /* 0x0000001100037202 */ /* 0x000fe20000000f00 */
[----:B0-----:R-:W-:-:S07]  /*34e0*/  IMAD.MOV.U32 R2, RZ, RZ, -0x1 ;  /* 0xffffffffff027424 */ /* 0x001fce00078e00ff */
[----:B-123--:R-:W-:Y:S05]  /*34f0*/  WARPSYNC.COLLECTIVE R2, `(.L_x_55139) ;  /* 0x0000000002087348 */ /* 0x00efea0003c00000 */
[----:B--2---:R0:W2:Y:S02]  /*3500*/  SHFL.IDX P2, R2, R12, R3, R10 ;  /* 0x000000030c027389 */ /* 0x0040a4000004000a */
[----:B0123--:R-:W-:Y:S05]  /*3510*/  ENDCOLLECTIVE ;  /* 0x000000000000791b */ /* 0x00ffea0003800000 */
.L_x_55139:
[----:B------:R-:W-:Y:S05]  /*3520*/  BSYNC B1 ;  /* 0x0000000000017941 */ /* 0x000fea0003800000 */
.L_x_55138:
[----:B------:R-:W-:Y:S05]  /*3530*/  BRA `(.L_x_55140) ;  /* 0xffffffe800f47947 */ /* 0x000fea000383ffff */
.L_x_55097:
[----:B------:R-:W-:Y:S01]  /*3540*/  BSSY B1, `(.L_x_55141) ;  /* 0x0000006000017945 */ /* 0x000fe20003800000 */
[----:B------:R-:W-:Y:S02]  /*3550*/  IMAD.MOV.U32 R3, RZ, RZ, R19 ;  /* 0x000000ffff037224 */ /* 0x000fe400078e0013 */
[----:B0-----:R-:W-:-:S07]  /*3560*/  IMAD.MOV.U32 R2, RZ, RZ, -0x1 ;  /* 0xffffffffff027424 */ /* 0x001fce00078e00ff */
[----:B-123--:R-:W-:Y:S05]  /*3570*/  WARPSYNC.COLLECTIVE R2, `(.L_x_55142) ;  /* 0x0000000002087348 */ /* 0x00efea0003c00000 */
[----:B--2---:R0:W2:Y:S02]  /*3580*/  SHFL.IDX P2, R2, R12, R3, R10 ;  /* 0x000000030c027389 */ /* 0x0040a4000004000a */
[----:B0123--:R-:W-:Y:S05]  /*3590*/  ENDCOLLECTIVE ;  /* 0x000000000000791b */ /* 0x00ffea0003800000 */
.L_x_55142:
[----:B------:R-:W-:Y:S05]  /*35a0*/  BSYNC B1 ;  /* 0x0000000000017941 */ /* 0x000fea0003800000 */
.L_x_55141:
[----:B------:R-:W-:Y:S05]  /*35b0*/  BRA `(.L_x_55143) ;  /* 0xffffffe800ec7947 */ /* 0x000fea000383ffff */
.L_x_55106:
[----:B------:R-:W-:-:S07]  /*35c0*/  MOV R2, 0xffffffff ;  /* 0xffffffff00027802 */ /* 0x000fce0000000f00 */
[----:B-1-3--:R-:W-:Y:S05]  /*35d0*/  WARPSYNC.COLLECTIVE R2, `(.L_x_55144) ;  /* 0x0000000002087348 */ /* 0x00afea0003c00000 */
[----:B------:R0:W2:Y:S02]  /*35e0*/  SHFL.IDX P2, R2, R12, R3, R10 ;  /* 0x000000030c027389 */ /* 0x0000a4000004000a */
[----:B0123--:R-:W-:Y:S05]  /*35f0*/  ENDCOLLECTIVE ;  /* 0x000000000000791b */ /* 0x00ffea0003800000 */
.L_x_55144:
[----:B------:R-:W-:Y:S01]  /*3600*/  IMAD.MOV.U32 R25, RZ, RZ, R2 ;  /* 0x000000ffff197224 */ /* 0x000fe200078e0002 */
[----:B------:R-:W-:Y:S06]  /*3610*/  BRA `(.L_x_55145) ;  /* 0xfffffff000987947 */ /* 0x000fec000383ffff */
.L_x_55108:
[----:B------:R-:W-:Y:S01]  /*3620*/  BSSY B0, `(.L_x_55146) ;  /* 0x0000005000007945 */ /* 0x000fe20003800000 */
[----:B------:R-:W-:-:S07]  /*3630*/  IMAD.MOV.U32 R2, RZ, RZ, -0x1 ;  /* 0xffffffffff027424 */ /* 0x000fce00078e00ff */
[----:B-1-3--:R-:W-:Y:S05]  /*3640*/  WARPSYNC.COLLECTIVE R2, `(.L_x_55147) ;  /* 0x0000000002087348 */ /* 0x00afea0003c00000 */
[----:B------:R0:W2:Y:S02]  /*3650*/  SHFL.IDX P2, R2, R12, R3, R10 ;  /* 0x000000030c027389 */ /* 0x0000a4000004000a */
[----:B0123--:R-:W-:Y:S05]  /*3660*/  ENDCOLLECTIVE ;  /* 0x000000000000791b */ /* 0x00ffea0003800000 */
.L_x_55147:
[----:B------:R-:W-:Y:S05]  /*3670*/  BSYNC B0 ;  /* 0x0000000000007941 */ /* 0x000fea0003800000 */
.L_x_55146:
[----:B------:R-:W-:Y:S05]  /*3680*/  BRA `(.L_x_55148) ;  /* 0xfffffff000a87947 */ /* 0x000fea000383ffff */
.L_x_55110:
[----:B------:R-:W-:Y:S01]  /*3690*/  BSSY B0, `(.L_x_55149) ;  /* 0x0000006000007945 */ /* 0x000fe20003800000 */
[----:B0-----:R-:W-:Y:S01]  /*36a0*/  IMAD.MOV.U32 R3, RZ, RZ, R15 ;  /* 0x000000ffff037224 */ /* 0x001fe200078e000f */
[----:B------:R-:W-:-:S07]  /*36b0*/  MOV R2, 0xffffffff ;  /* 0xffffffff00027802 */ /* 0x000fce0000000f00 */
[----:B-1-3--:R-:W-:Y:S05]  /*36c0*/  WARPSYNC.COLLECTIVE R2, `(.L_x_55150) ;  /* 0x0000000002087348 */ /* 0x00afea0003c00000 */
[----:B------:R0:W2:Y:S02]  /*36d0*/  SHFL.IDX P2, R2, R12, R3, R10 ;  /* 0x000000030c027389 */ /* 0x0000a4000004000a */
[----:B0123--:R-:W-:Y:S05]  /*36e0*/  ENDCOLLECTIVE ;  /* 0x000000000000791b */ /* 0x00ffea0003800000 */
.L_x_55150:
[----:B------:R-:W-:Y:S05]  /*36f0*/  BSYNC B0 ;  /* 0x0000000000007941 */ /* 0x000fea0003800000 */
.L_x_55149:
[----:B------:R-:W-:Y:S05]  /*3700*/  BRA `(.L_x_55151) ;  /* 0xfffffff000a07947 */ /* 0x000fea000383ffff */
.L_x_55112:
[----:B------:R-:W-:Y:S01]  /*3710*/  BSSY B0, `(.L_x_55152) ;  /* 0x0000006000007945 */ /* 0x000fe20003800000 */
[----:B0-----:R-:W-:Y:S02]  /*3720*/  IMAD.MOV.U32 R3, RZ, RZ, R17 ;  /* 0x000000ffff037224 */ /* 0x001fe400078e0011 */
[----:B------:R-:W-:-:S07]  /*3730*/  IMAD.MOV.U32 R2, RZ, RZ, -0x1 ;  /* 0xffffffffff027424 */ /* 0x000fce00078e00ff */
[----:B-123--:R-:W-:Y:S05]  /*3740*/  WARPSYNC.COLLECTIVE R2, `(.L_x_55153) ;  /* 0x0000000002087348 */ /* 0x00efea0003c00000 */
[----:B------:R0:W4:Y:S02]  /*3750*/  SHFL.IDX P2, R2, R12, R3, R10 ;  /* 0x000000030c027389 */ /* 0x000124000004000a */
[----:B01234-:R-:W-:Y:S05]  /*3760*/  ENDCOLLECTIVE ;  /* 0x000000000000791b */ /* 0x01ffea0003800000 */
.L_x_55153:
[----:B------:R-:W-:Y:S05]  /*3770*/  BSYNC B0 ;  /* 0x0000000000007941 */ /* 0x000fea0003800000 */
.L_x_55152:
[----:B------:R-:W-:Y:S05]  /*3780*/  BRA `(.L_x_55154) ;  /* 0xfffffff000987947 */ /* 0x000fea000383ffff */
.L_x_55155:
        /* <DEDUP_REMOVED lines=15> */
.L_x_58762:


//--------------------- .text._Z9cuda_gemmIiLi256ELi1ELi1ELi32ELi4ELi4ELi32ELi0ELi1EEviiiPT_S1_S1_ii --------------------------
	.section	.text._Z9cuda_gemmIiLi256ELi1ELi1ELi32ELi4ELi4ELi32ELi0ELi1EEviiiPT_S1_S1_ii,"ax",@progbits
	.align	128
        .global         _Z9cuda_gemmIiLi256ELi1ELi1ELi32ELi4ELi4ELi32ELi0ELi1EEviiiPT_S1_S1_ii
        .type           _Z9cuda_gemmIiLi256ELi1ELi1ELi32ELi4ELi4ELi32ELi0ELi1EEviiiPT_S1_S1_ii,@function
        .size           _Z9cuda_gemmIiLi256ELi1ELi1ELi32ELi4ELi4ELi32ELi0ELi1EEviiiPT_S1_S1_ii,(.L_x_58763 - _Z9cuda_gemmIiLi256ELi1ELi1ELi32ELi4ELi4ELi32ELi0ELi1EEviiiPT_S1_S1_ii)
        .other          _Z9cuda_gemmIiLi256ELi1ELi1ELi32ELi4ELi4ELi32ELi0ELi1EEviiiPT_S1_S1_ii,@"STO_CUDA_ENTRY STV_DEFAULT"
_Z9cuda_gemmIiLi256ELi1ELi1ELi32ELi4ELi4ELi32ELi0ELi1EEviiiPT_S1_S1_ii:
.text._Z9cuda_gemmIiLi256ELi1ELi1ELi32ELi4ELi4ELi32ELi0ELi1EEviiiPT_S1_S1_ii:
        /* <DEDUP_REMOVED lines=14> */
.L_x_55158:
        /* <DEDUP_REMOVED lines=10> */
.L_x_55157:
[----:B------:R-:W-:Y:S05]  /*0180*/  BSYNC.RECONVERGENT B0 ;  /* 0x0000000000007941 */ /* 0x000fea0003800200 */
.L_x_55156:
        /* <DEDUP_REMOVED lines=54> */
.L_x_55163:
        /* <DEDUP_REMOVED lines=8> */
.L_x_55162:
[----:B------:R-:W-:Y:S05]  /*0570*/  BSYNC.RECONVERGENT B1 ;  /* 0x0000000000017941 */ /* 0x000fea0003800200 */
.L_x_55161:
        /* <DEDUP_REMOVED lines=13> */
.L_x_55166:
        /* <DEDUP_REMOVED lines=20> */
.L_x_55165:
[----:B------:R-:W-:Y:S05]  /*0790*/  BSYNC.RECONVERGENT B1 ;  /* 0x0000000000017941 */ /* 0x000fea0003800200 */
.L_x_55164:
        /* <DEDUP_REMOVED lines=10> */
.L_x_55169:
[----:B------:R-:W-:Y:S01]  /*0840*/  IADD3 R5, PT, PT, R5, 0x1, RZ ;  /* 0x0000000105057810 */ /* 0x000fe20007ffe0ff */
[----:B------:R0:W-:Y:S03]  /*0850*/  STS [R8], RZ ;  /* 0x000000ff08007388 */ /* 0x0001e60000000800 */
[----:B------:R-:W-:Y:S01]  /*0860*/  ISETP.NE.AND P0, PT, R5, RZ, PT ;  /* 0x000000ff0500720c */ /* 0x000fe20003f05270 */
[----:B0-----:R-:W-:-:S12]  /*0870*/  IMAD R8, R3, 0x4, R8 ;  /* 0x0000000403087824 */ /* 0x001fd800078e0208 */
[----:B------:R-:W-:Y:S05]  /*0880*/  @P0 BRA `(.L_x_55169) ;  /* 0xfffffffc00ec0947 */ /* 0x000fea000383ffff */
.L_x_55168:
[----:B------:R-:W-:Y:S05]  /*0890*/  BSYNC.RECONVERGENT B1 ;  /* 0x0000000000017941 */ /* 0x000fea0003800200 */
.L_x_55167:
[----:B------:R-:W-:Y:S05]  /*08a0*/  @!P2 BRA `(.L_x_55160) ;  /* 0x000000000040a947 */ /* 0x000fea0003800000 */
[----:B------:R-:W0:Y:S01]  /*08b0*/  S2UR UR5, SR_CgaCtaId ;  /* 0x00000000000579c3 */ /* 0x000e220000008800 */
[----:B------:R-:W-:Y:S02]  /*08c0*/  UMOV UR4, 0x400 ;  /* 0x0000040000047882 */ /* 0x000fe40000000000 */
[----:B------:R-:W-:-:S04]  /*08d0*/  UIADD3 UR4, UPT, UPT, UR4, 0x100, URZ ;  /* 0x0000010004047890 */ /* 0x000fc8000fffe0ff */
[----:B0-----:R-:W-:-:S06]  /*08e0*/  ULEA UR4, UR5, UR4, 0x18 ;  /* 0x0000000405047291 */ /* 0x001fcc000f8ec0ff */
[----:B------:R-:W-:-:S07]  /*08f0*/  LEA R8, R6, UR4, 0x2 ;  /* 0x0000000406087c11 */ /* 0x000fce000f8e10ff */
.L_x_55170:
        /* <DEDUP_REMOVED lines=11> */
.L_x_55160:
[----:B------:R-:W-:Y:S05]  /*09b0*/  BSYNC.RECONVERGENT B0 ;  /* 0x0000000000007941 */ /* 0x000fea0003800200 */
.L_x_55159:
        /* <DEDUP_REMOVED lines=33> */
.L_x_55173:
        /* <DEDUP_REMOVED lines=11> */
.L_x_55183:
        /* <DEDUP_REMOVED lines=9> */
.L_x_55171:
        /* <DEDUP_REMOVED lines=49> */
.L_x_55176:
        /* <DEDUP_REMOVED lines=12> */
.L_x_55175:
[----:B------:R-:W-:Y:S05]  /*10e0*/  BSYNC.RECONVERGENT B0 ;  /* 0x0000000000007941 */ /* 0x000fea0003800200 */
.L_x_55174:
        /* <DEDUP_REMOVED lines=10> */
.L_x_55177:
        /* <DEDUP_REMOVED lines=40> */
.L_x_55172:
[----:B------:R-:W-:Y:S01]  /*1410*/  BSSY B0, `(.L_x_55178) ;  /* 0x0000007000007945 */ /* 0x000fe20003800000 */
[----:B------:R-:W-:Y:S01]  /*1420*/  MOV R23, R2 ;  /* 0x0000000200177202 */ /* 0x000fe20000000f00 */
[----:B------:R-:W-:Y:S02]  /*1430*/  IMAD.MOV.U32 R24, RZ, RZ, 0x1c1f ;  /* 0x00001c1fff187424 */ /* 0x000fe400078e00ff */
[----:B------:R-:W-:-:S07]  /*1440*/  IMAD.MOV.U32 R22, RZ, RZ, -0x1 ;  /* 0xffffffffff167424 */ /* 0x000fce00078e00ff */
[----:B01234-:R-:W-:Y:S05]  /*1450*/  WARPSYNC.COLLECTIVE R22, `(.L_x_55179) ;  /* 0x0000000016087348 */ /* 0x01ffea0003c00000 */
[----:B0-----:R0:W0:Y:S02]  /*1460*/  SHFL.IDX P0, R21, R15, R23, R24 ;  /* 0x000000170f157389 */ /* 0x0010240000000018 */
[----:B01234-:R-:W-:Y:S05]  /*1470*/  ENDCOLLECTIVE ;  /* 0x000000000000791b */ /* 0x01ffea0003800000 */
.L_x_55179:
[----:B------:R-:W-:Y:S05]  /*1480*/  BSYNC B0 ;  /* 0x0000000000007941 */ /* 0x000fea0003800000 */
.L_x_55178:
[----:B------:R-:W-:Y:S01]  /*1490*/  IMAD.MOV.U32 R23, RZ, RZ, R6 ;  /* 0x000000ffff177224 */ /* 0x000fe200078e0006 */
[----:B------:R-:W-:Y:S01]  /*14a0*/  MOV R22, 0xffffffff ;  /* 0xffffffff00167802 */ /* 0x000fe20000000f00 */
[----:B------:R-:W-:Y:S01]  /*14b0*/  IMAD.MOV.U32 R24, RZ, RZ, 0x1c1f ;  /* 0x00001c1fff187424 */ /* 0x000fe200078e00ff */
[----:B------:R-:W-:-:S07]  /*14c0*/  MOV R17, R21 ;  /* 0x0000001500117202 */ /* 0x000fce0000000f00 */
[----:B------:R-:W-:Y:S05]  /*14d0*/  WARPSYNC.COLLECTIVE R22, `(.L_x_55180) ;  /* 0x0000000016087348 */ /* 0x000fea0003c00000 */
[----:B------:R0:W1:Y:S02]  /*14e0*/  SHFL.IDX P0, R21, R15, R23, R24 ;  /* 0x000000170f157389 */ /* 0x0000640000000018 */
[----:B01----:R-:W-:Y:S05]  /*14f0*/  ENDCOLLECTIVE ;  /* 0x000000000000791b */ /* 0x003fea0003800000 */
.L_x_55180:
[----:B------:R-:W-:Y:S02]  /*1500*/  IMAD R18, R8, R17, RZ ;  /* 0x0000001108127224 */ /* 0x000fe400078e02ff */
[----:B------:R-:W-:Y:S02]  /*1510*/  IMAD.MOV.U32 R23, RZ, RZ, R5 ;  /* 0x000000ffff177224 */ /* 0x000fe400078e0005 */
[----:B------:R-:W-:-:S07]  /*1520*/  IMAD.MOV.U32 R19, RZ, RZ, R21 ;  /* 0x000000ffff137224 */ /* 0x000fce00078e0015 */
[----:B------:R-:W-:Y:S05]  /*1530*/  WARPSYNC.COLLECTIVE R22, `(.L_x_55181) ;  /* 0x0000000016087348 */ /* 0x000fea0003c00000 */
[----:B------:R0:W1:Y:S02]  /*1540*/  SHFL.IDX P0, R21, R15, R23, R24 ;  /* 0x000000170f157389 */ /* 0x0000640000000018 */
[----:B01----:R-:W-:Y:S05]  /*1550*/  ENDCOLLECTIVE ;  /* 0x000000000000791b */ /* 0x003fea0003800000 */
.L_x_55181:
[----:B------:R-:W-:Y:S02]  /*1560*/  IMAD R19, R9, R19, R18 ;  /* 0x0000001309137224 */ /* 0x000fe400078e0212 */
[----:B------:R-:W-:Y:S01]  /*1570*/  IMAD.MOV.U32 R23, RZ, RZ, R7 ;  /* 0x000000ffff177224 */ /* 0x000fe200078e0007 */
[----:B------:R-:W-:-:S07]  /*1580*/  MOV R20, R21 ;  /* 0x0000001500147202 */ /* 0x000fce0000000f00 */
[----:B------:R-:W-:Y:S05]  /*1590*/  WARPSYNC.COLLECTIVE R22, `(.L_x_55182) ;  /* 0x0000000016087348 */ /* 0x000fea0003c00000 */
[----:B------:R0:W1:Y:S02]  /*15a0*/  SHFL.IDX P0, R21, R15, R23, R24 ;  /* 0x000000170f157389 */ /* 0x0000640000000018 */
[----:B01----:R-:W-:Y:S05]  /*15b0*/  ENDCOLLECTIVE ;  /* 0x000000000000791b */ /* 0x003fea0003800000 */
.L_x_55182:
[----:B------:R-:W-:Y:S01]  /*15c0*/  IMAD R20, R10, R20, R19 ;  /* 0x000000140a147224 */ /* 0x000fe200078e0213 */
[----:B------:R-:W-:Y:S06]  /*15d0*/  BRA `(.L_x_55183) ;  /* 0xfffffff400a87947 */ /* 0x000fec000383ffff */
.L_x_55184:
        /* <DEDUP_REMOVED lines=10> */
.L_x_58763:


//--------------------- .text._Z9cuda_gemmIiLi256ELi1ELi1ELi32ELi4ELi4ELi32ELi0ELi0EEviiiPT_S1_S1_ii --------------------------
	.section	.text._Z9cuda_gemmIiLi256ELi1ELi1ELi32ELi4ELi4ELi32ELi0ELi0EEviiiPT_S1_S1_ii,"ax",@progbits
	.align	128
        .global         _Z9cuda_gemmIiLi256ELi1ELi1ELi32ELi4ELi4ELi32ELi0ELi0EEviiiPT_S1_S1_ii
        .type           _Z9cuda_gemmIiLi256ELi1ELi1ELi32ELi4ELi4ELi32ELi0ELi0EEviiiPT_S1_S1_ii,@function
        .size           _Z9cuda_gemmIiLi256ELi1ELi1ELi32ELi4ELi4ELi32ELi0ELi0EEviiiPT_S1_S1_ii,(.L_x_58764 - _Z9cuda_gemmIiLi256ELi1ELi1ELi32ELi4ELi4ELi32ELi0ELi0EEviiiPT_S1_S1_ii)
        .other          _Z9cuda_gemmIiLi256ELi1ELi1ELi32ELi4ELi4ELi32ELi0ELi0EEviiiPT_S1_S1_ii,@"STO_CUDA_ENTRY STV_DEFAULT"
_Z9cuda_gemmIiLi256ELi1ELi1ELi32ELi4ELi4ELi32ELi0ELi0EEviiiPT_S1_S1_ii:
.text._Z9cuda_gemmIiLi256ELi1ELi1ELi32ELi4ELi4ELi32ELi0ELi0EEviiiPT_S1_S1_ii:
        /* <DEDUP_REMOVED lines=75> */
.L_x_55187:
        /* <DEDUP_REMOVED lines=25> */
.L_x_55186:
[----:B------:R-:W-:Y:S05]  /*0640*/  BSYNC.RECONVERGENT B0 ;  /* 0x0000000000007941 */ /* 0x000fea0003800200 */
.L_x_55185:
        /* <DEDUP_REMOVED lines=98> */
.L_x_55192:
        /* <DEDUP_REMOVED lines=10> */
.L_x_55191:
[----:B------:R-:W-:Y:S05]  /*0d10*/  BSYNC.RECONVERGENT B1 ;  /* 0x0000000000017941 */ /* 0x000fea0003800200 */
.L_x_55190:
[----:B------:R-:W-:Y:S04]  /*0d20*/  BSSY.RECONVERGENT B1, `(.L_x_55193) ;  /* 0x000001f000017945 */ /* 0x000fe80003800200 */
[----:B------:R-:W-:Y:S05]  /*0d30*/  @!P3 BRA `(.L_x_55194) ;  /* 0x000000000074b947 */ /* 0x000fea0003800000 */
[----:B------:R-:W1:Y:S01]  /*0d40*/  S2R R29, SR_CgaCtaId ;  /* 0x00000000001d7919 */ /* 0x000e620000008800 */
[----:B0-----:R-:W-:Y:S02]  /*0d50*/  MOV R16, 0x400 ;  /* 0x0000040000107802 */ /* 0x001fe40000000f00 */
[----:B------:R-:W-:-:S03]  /*0d60*/  SHF.L.U32 R27, R6, 0x2, RZ ;  /* 0x00000002061b7819 */ /* 0x000fc600000006ff */
[----:B------:R-:W-:-:S05]  /*0d70*/  VIADD R16, R16, 0x80 ;  /* 0x0000008010107836 */ /* 0x000fca0000000000 */
[----:B-1----:R-:W-:-:S07]  /*0d80*/  LEA R29, R29, R16, 0x18 ;  /* 0x000000101d1d7211 */ /* 0x002fce00078ec0ff */
.L_x_55195:
        /* <DEDUP_REMOVED lines=24> */
.L_x_55194:
[----:B------:R-:W-:Y:S05]  /*0f10*/  BSYNC.RECONVERGENT B1 ;  /* 0x0000000000017941 */ /* 0x000fea0003800200 */
.L_x_55193:
        /* <DEDUP_REMOVED lines=9> */
.L_x_55198:
[----:B------:R-:W-:Y:S01]  /*0fb0*/  IMAD R17, R13, 0x4, R16 ;  /* 0x000000040d117824 */ /* 0x000fe200078e0210 */
[----:B------:R-:W-:Y:S01]  /*0fc0*/  IADD3 R13, PT, PT, R6, R13, RZ ;  /* 0x0000000d060d7210 */ /* 0x000fe20007ffe0ff */
[----:B------:R-:W-:-:S03]  /*0fd0*/  VIADD R20, R20, 0x1 ;  /* 0x0000000114147836 */ /* 0x000fc60000000000 */
[----:B------:R2:W-:Y:S02]  /*0fe0*/  STS [R17], RZ ;  /* 0x000000ff11007388 */ /* 0x0005e40000000800 */
[----:B------:R-:W-:-:S13]  /*0ff0*/  ISETP.NE.AND P1, PT, R20, R19, PT ;  /* 0x000000131400720c */ /* 0x000fda0003f25270 */
[----:B--2---:R-:W-:Y:S05]  /*1000*/  @P1 BRA `(.L_x_55198) ;  /* 0xfffffffc00e81947 */ /* 0x004fea000383ffff */
.L_x_55197:
[----:B------:R-:W-:Y:S05]  /*1010*/  BSYNC.RECONVERGENT B1 ;  /* 0x0000000000017941 */ /* 0x000fea0003800200 */
.L_x_55196:
[----:B------:R-:W-:Y:S05]  /*1020*/  @!P0 BRA `(.L_x_55189) ;  /* 0x00000000003c8947 */ /* 0x000fea0003800000 */
[----:B------:R-:W2:Y:S01]  /*1030*/  S2R R17, SR_CgaCtaId ;  /* 0x0000000000117919 */ /* 0x000ea20000008800 */
[----:B01----:R-:W-:-:S05]  /*1040*/  MOV R16, 0x400 ;  /* 0x0000040000107802 */ /* 0x003fca0000000f00 */
[----:B------:R-:W-:-:S05]  /*1050*/  VIADD R16, R16, 0x100 ;  /* 0x0000010010107836 */ /* 0x000fca0000000000 */
[----:B--2---:R-:W-:-:S07]  /*1060*/  LEA R20, R17, R16, 0x18 ;  /* 0x0000001011147211 */ /* 0x004fce00078ec0ff */
.L_x_55199:
        /* <DEDUP_REMOVED lines=11> */
.L_x_55189:
[----:B------:R-:W-:Y:S05]  /*1120*/  BSYNC.RECONVERGENT B0 ;  /* 0x0000000000007941 */ /* 0x000fea0003800200 */
.L_x_55188:
        /* <DEDUP_REMOVED lines=30> */
.L_x_55218:
        /* <DEDUP_REMOVED lines=18> */
.L_x_55203:
        /* <DEDUP_REMOVED lines=8> */
.L_x_55204:
        /* <DEDUP_REMOVED lines=8> */
.L_x_55205:
        /* <DEDUP_REMOVED lines=8> */
.L_x_55206:
        /* <DEDUP_REMOVED lines=30> */
.L_x_55217:
[----:B------:R-:W-:Y:S02]  /*1790*/  IMAD R17, R31, 0x14, R32 ;  /* 0x000000141f117824 */ /* 0x000fe400078e0220 */
[----:B0-----:R-:W-:-:S04]  /*17a0*/  IMAD.MOV.U32 R34, RZ, RZ, RZ ;  /* 0x000000ffff227224 */ /* 0x001fc800078e00ff */
[----:B------:R-:W0:Y:S01]  /*17b0*/  LDS R17, [R17] ;  /* 0x0000000011117984 */ /* 0x000e220000000800 */
[----:B------:R-:W-:Y:S05]  /*17c0*/  @!P1 BRA `(.L_x_55209) ;  /* 0x0000000000109947 */ /* 0x000fea0003800000 */
[----:B------:R-:W-:-:S03]  /*17d0*/  UMOV UR4, 0xffffffff ;  /* 0xffffffff00047882 */ /* 0x000fc60000000000 */
[----:B------:R-:W-:Y:S05]  /*17e0*/  BRA.DIV UR4, `(.L_x_55210) ;  /* 0x0000002204747947 */ /* 0x000fea000b800000 */
[----:B0-----:R0:W2:Y:S02]  /*17f0*/  SHFL.IDX PT, R2, R17, R24, R13 ;  /* 0x0000001811027389 */ /* 0x0010a400000e000d */
.L_x_55258:
[----:B-12---:R-:W-:-:S07]  /*1800*/  IMAD R34, R23, R2, RZ ;  /* 0x0000000217227224 */ /* 0x006fce00078e02ff */
.L_x_55209:
[----:B------:R-:W-:Y:S05]  /*1810*/  @!P2 BRA `(.L_x_55211) ;  /* 0x000000000010a947 */ /* 0x000fea0003800000 */
[----:B------:R-:W-:-:S03]  /*1820*/  UMOV UR4, 0xffffffff ;  /* 0xffffffff00047882 */ /* 0x000fc60000000000 */
[----:B------:R-:W-:Y:S05]  /*1830*/  BRA.DIV UR4, `(.L_x_55212) ;  /* 0x0000002204807947 */ /* 0x000fea000b800000 */
[----:B0-----:R0:W2:Y:S02]  /*1840*/  SHFL.IDX PT, R2, R17, R22, R13 ;  /* 0x0000001611027389 */ /* 0x0010a400000e000d */
.L_x_55261:
[----:B--23--:R-:W-:-:S07]  /*1850*/  IMAD R34, R21, R2, R34 ;  /* 0x0000000215227224 */ /* 0x00cfce00078e0222 */
.L_x_55211:
[----:B------:R-:W-:Y:S05]  /*1860*/  @!P3 BRA `(.L_x_55213) ;  /* 0x000000000010b947 */ /* 0x000fea0003800000 */
[----:B------:R-:W-:-:S03]  /*1870*/  UMOV UR4, 0xffffffff ;  /* 0xffffffff00047882 */ /* 0x000fc60000000000 */
[----:B------:R-:W-:Y:S05]  /*1880*/  BRA.DIV UR4, `(.L_x_55214) ;  /* 0x00000022048c7947 */ /* 0x000fea000b800000 */
[----:B0-----:R0:W2:Y:S02]  /*1890*/  SHFL.IDX PT, R2, R17, R20, R13 ;  /* 0x0000001411027389 */ /* 0x0010a400000e000d */
.L_x_55264:
[----:B--2---:R-:W-:-:S07]  /*18a0*/  IMAD R34, R19, R2, R34 ;  /* 0x0000000213227224 */ /* 0x004fce00078e0222 */
.L_x_55213:
[----:B------:R-:W-:Y:S05]  /*18b0*/  @!P4 BRA `(.L_x_55215) ;  /* 0x000000000010c947 */ /* 0x000fea0003800000 */
[----:B------:R-:W-:-:S03]  /*18c0*/  UMOV UR4, 0xffffffff ;  /* 0xffffffff00047882 */ /* 0x000fc60000000000 */
[----:B------:R-:W-:Y:S05]  /*18d0*/  BRA.DIV UR4, `(.L_x_55216) ;  /* 0x0000002204987947 */ /* 0x000fea000b800000 */
[----:B0-----:R0:W2:Y:S02]  /*18e0*/  SHFL.IDX PT, R2, R17, R18, R13 ;  /* 0x0000001211027389 */ /* 0x0010a400000e000d */
.L_x_55267:
[----:B--2---:R-:W-:-:S07]  /*18f0*/  IMAD R34, R15, R2, R34 ;  /* 0x000000020f227224 */ /* 0x004fce00078e0222 */
.L_x_55215:
        /* <DEDUP_REMOVED lines=8> */
.L_x_55208:
[----:B------:R-:W-:Y:S05]  /*1980*/  BSYNC B0 ;  /* 0x0000000000007941 */ /* 0x000fea0003800000 */
.L_x_55207:
[----:B------:R-:W-:Y:S05]  /*1990*/  @!P5 BRA `(.L_x_55218) ;  /* 0xfffffff8005cd947 */ /* 0x000fea000383ffff */
[----:B------:R-:W-:Y:S05]  /*19a0*/  BSYNC B1 ;  /* 0x0000000000017941 */ /* 0x000fea0003800000 */
.L_x_55202:
[----:B------:R-:W-:Y:S05]  /*19b0*/  BRA `(.L_x_55200) ;  /* 0x0000001000547947 */ /* 0x000fea0003800000 */
.L_x_55201:
        /* <DEDUP_REMOVED lines=23> */
.L_x_55235:
        /* <DEDUP_REMOVED lines=18> */
.L_x_55220:
        /* <DEDUP_REMOVED lines=8> */
.L_x_55221:
        /* <DEDUP_REMOVED lines=8> */
.L_x_55222:
        /* <DEDUP_REMOVED lines=8> */
.L_x_55223:
        /* <DEDUP_REMOVED lines=26> */
.L_x_55234:
[----:B0-----:R-:W-:Y:S02]  /*1f70*/  IMAD R17, R31, 0x14, R32 ;  /* 0x000000141f117824 */ /* 0x001fe400078e0220 */
[----:B------:R-:W-:-:S04]  /*1f80*/  IMAD.MOV.U32 R34, RZ, RZ, RZ ;  /* 0x000000ffff227224 */ /* 0x000fc800078e00ff */
[----:B------:R-:W0:Y:S01]  /*1f90*/  LDS R17, [R17] ;  /* 0x0000000011117984 */ /* 0x000e220000000800 */
[----:B------:R-:W-:Y:S05]  /*1fa0*/  @!P1 BRA `(.L_x_55226) ;  /* 0x0000000000109947 */ /* 0x000fea0003800000 */
[----:B------:R-:W-:-:S03]  /*1fb0*/  UMOV UR4, 0xffffffff ;  /* 0xffffffff00047882 */ /* 0x000fc60000000000 */
[----:B------:R-:W-:Y:S05]  /*1fc0*/  BRA.DIV UR4, `(.L_x_55227) ;  /* 0x0000001a04fc7947 */ /* 0x000fea000b800000 */
[----:B0-----:R0:W2:Y:S02]  /*1fd0*/  SHFL.IDX PT, R2, R17, R24, R13 ;  /* 0x0000001811027389 */ /* 0x0010a400000e000d */
.L_x_55270:
[----:B-12---:R-:W-:-:S07]  /*1fe0*/  IMAD R34, R23, R2, RZ ;  /* 0x0000000217227224 */ /* 0x006fce00078e02ff */
.L_x_55226:
[----:B------:R-:W-:Y:S05]  /*1ff0*/  @!P2 BRA `(.L_x_55228) ;  /* 0x000000000010a947 */ /* 0x000fea0003800000 */
[----:B------:R-:W-:-:S03]  /*2000*/  UMOV UR4, 0xffffffff ;  /* 0xffffffff00047882 */ /* 0x000fc60000000000 */
[----:B------:R-:W-:Y:S05]  /*2010*/  BRA.DIV UR4, `(.L_x_55229) ;  /* 0x0000001e04087947 */ /* 0x000fea000b800000 */
[----:B0-----:R0:W2:Y:S02]  /*2020*/  SHFL.IDX PT, R2, R17, R22, R13 ;  /* 0x0000001611027389 */ /* 0x0010a400000e000d */
.L_x_55273:
[----:B--23--:R-:W-:-:S07]  /*2030*/  IMAD R34, R21, R2, R34 ;  /* 0x0000000215227224 */ /* 0x00cfce00078e0222 */
.L_x_55228:
[----:B------:R-:W-:Y:S05]  /*2040*/  @!P3 BRA `(.L_x_55230) ;  /* 0x000000000010b947 */ /* 0x000fea0003800000 */
[----:B------:R-:W-:-:S03]  /*2050*/  UMOV UR4, 0xffffffff ;  /* 0xffffffff00047882 */ /* 0x000fc60000000000 */
[----:B------:R-:W-:Y:S05]  /*2060*/  BRA.DIV UR4, `(.L_x_55231) ;  /* 0x0000001e04147947 */ /* 0x000fea000b800000 */
[----:B0-----:R0:W2:Y:S02]  /*2070*/  SHFL.IDX PT, R2, R17, R20, R13 ;  /* 0x0000001411027389 */ /* 0x0010a400000e000d */
.L_x_55276:
[----:B--2---:R-:W-:-:S07]  /*2080*/  IMAD R34, R19, R2, R34 ;  /* 0x0000000213227224 */ /* 0x004fce00078e0222 */
.L_x_55230:
[----:B------:R-:W-:Y:S05]  /*2090*/  @!P4 BRA `(.L_x_55232) ;  /* 0x000000000010c947 */ /* 0x000fea0003800000 */
[----:B------:R-:W-:-:S03]  /*20a0*/  UMOV UR4, 0xffffffff ;  /* 0xffffffff00047882 */ /* 0x000fc60000000000 */
[----:B------:R-:W-:Y:S05]  /*20b0*/  BRA.DIV UR4, `(.L_x_55233) ;  /* 0x0000001e04207947 */ /* 0x000fea000b800000 */
[----:B0-----:R0:W2:Y:S02]  /*20c0*/  SHFL.IDX PT, R2, R17, R18, R13 ;  /* 0x0000001211027389 */ /* 0x0010a400000e000d */
.L_x_55279:
[----:B--2---:R-:W-:-:S07]  /*20d0*/  IMAD R34, R15, R2, R34 ;  /* 0x000000020f227224 */ /* 0x004fce00078e0222 */
.L_x_55232:
[----:B------:R-:W-:Y:S02]  /*20e0*/  IMAD R3, R0, R31, R25 ;  /* 0x0000001f00037224 */ /* 0x000fe400078e0219 */
[----:B------:R-:W-:-:S03]  /*20f0*/  IMAD.IADD R31, R10, 0x1, R31 ;  /* 0x000000010a1f7824 */ /* 0x000fc600078e021f */
[----:B------:R-:W-:Y:S02]  /*2100*/  LEA R3, R3, R30, 0x2 ;  /* 0x0000001e03037211 */ /* 0x000fe400078e10ff */
[----:B------:R-:W-:-:S03]  /*2110*/  ISETP.GE.AND P0, PT, R31, R16, PT ;  /* 0x000000101f00720c */ /* 0x000fc60003f06270 */
[----:B------:R2:W-:Y:S10]  /*2120*/  STS [R3], R34 ;  /* 0x0000002203007388 */ /* 0x0005f40000000800 */
[----:B--2---:R-:W-:Y:S05]  /*2130*/  @!P0 BRA `(.L_x_55234) ;  /* 0xfffffffc008c8947 */ /* 0x004fea000383ffff */
.L_x_55225:
[----:B------:R-:W-:Y:S05]  /*2140*/  BSYNC B0 ;  /* 0x0000000000007941 */ /* 0x000fea0003800000 */
.L_x_55224:
[----:B------:R-:W-:Y:S05]  /*2150*/  @!P5 BRA `(.L_x_55235) ;  /* 0xfffffff80074d947 */ /* 0x000fea000383ffff */
[----:B------:R-:W-:Y:S05]  /*2160*/  BRA `(.L_x_55200) ;  /* 0x0000000800687947 */ /* 0x000fea0003800000 */
.L_x_55219:
        /* <DEDUP_REMOVED lines=19> */
.L_x_55251:
        /* <DEDUP_REMOVED lines=18> */
.L_x_55236:
        /* <DEDUP_REMOVED lines=10> */
.L_x_55237:
        /* <DEDUP_REMOVED lines=9> */
.L_x_55238:
        /* <DEDUP_REMOVED lines=10> */
.L_x_55239:
        /* <DEDUP_REMOVED lines=28> */
.L_x_55250:
[----:B------:R-:W-:Y:S02]  /*2750*/  IMAD R2, R31, 0x14, R30 ;  /* 0x000000141f027824 */ /* 0x000fe400078e021e */
[----:B------:R-:W-:-:S03]  /*2760*/  HFMA2 R32, -RZ, RZ, 0, 0 ;  /* 0x00000000ff207431 */ /* 0x000fc600000001ff */
[----:B------:R0:W2:Y:S01]  /*2770*/  LDS R17, [R2] ;  /* 0x0000000002117984 */ /* 0x0000a20000000800 */
[----:B------:R-:W-:Y:S05]  /*2780*/  @!P1 BRA `(.L_x_55241) ;  /* 0x0000000000109947 */ /* 0x000fea0003800000 */
[----:B------:R-:W-:-:S03]  /*2790*/  UMOV UR4, 0xffffffff ;  /* 0xffffffff00047882 */ /* 0x000fc60000000000 */
[----:B------:R-:W-:Y:S05]  /*27a0*/  BRA.DIV UR4, `(.L_x_55242) ;  /* 0x0000001604847947 */ /* 0x000fea000b800000 */
[----:B--2---:R2:W4:Y:S02]  /*27b0*/  SHFL.IDX PT, R33, R17, R26, R13 ;  /* 0x0000001a11217389 */ /* 0x00452400000e000d */
.L_x_55281:
[----:B-1--4-:R-:W-:-:S07]  /*27c0*/  IMAD R32, R24, R33, RZ ;  /* 0x0000002118207224 */ /* 0x012fce00078e02ff */
.L_x_55241:
[----:B------:R-:W-:Y:S05]  /*27d0*/  @!P2 BRA `(.L_x_55243) ;  /* 0x000000000010a947 */ /* 0x000fea0003800000 */
[----:B------:R-:W-:-:S03]  /*27e0*/  UMOV UR4, 0xffffffff ;  /* 0xffffffff00047882 */ /* 0x000fc60000000000 */
[----:B------:R-:W-:Y:S05]  /*27f0*/  BRA.DIV UR4, `(.L_x_55244) ;  /* 0x00000016048c7947 */ /* 0x000fea000b800000 */
[----:B0-2---:R0:W2:Y:S02]  /*2800*/  SHFL.IDX PT, R2, R17, R20, R13 ;  /* 0x0000001411027389 */ /* 0x0050a400000e000d */
.L_x_55284:
[----:B--23--:R-:W-:-:S07]  /*2810*/  IMAD R32, R23, R2, R32 ;  /* 0x0000000217207224 */ /* 0x00cfce00078e0220 */
.L_x_55243:
[----:B------:R-:W-:Y:S05]  /*2820*/  @!P3 BRA `(.L_x_55245) ;  /* 0x000000000010b947 */ /* 0x000fea0003800000 */
[----:B------:R-:W-:-:S03]  /*2830*/  UMOV UR4, 0xffffffff ;  /* 0xffffffff00047882 */ /* 0x000fc60000000000 */
[----:B------:R-:W-:Y:S05]  /*2840*/  BRA.DIV UR4, `(.L_x_55246) ;  /* 0x0000001604987947 */ /* 0x000fea000b800000 */
[----:B0-2---:R0:W2:Y:S02]  /*2850*/  SHFL.IDX PT, R2, R17, R14, R13 ;  /* 0x0000000e11027389 */ /* 0x0050a400000e000d */
.L_x_55287:
[----:B--2---:R-:W-:-:S07]  /*2860*/  IMAD R32, R21, R2, R32 ;  /* 0x0000000215207224 */ /* 0x004fce00078e0220 */
.L_x_55245:
[----:B------:R-:W-:Y:S05]  /*2870*/  @!P4 BRA `(.L_x_55247) ;  /* 0x000000000010c947 */ /* 0x000fea0003800000 */
[----:B------:R-:W-:-:S03]  /*2880*/  UMOV UR4, 0xffffffff ;  /* 0xffffffff00047882 */ /* 0x000fc60000000000 */
[----:B------:R-:W-:Y:S05]  /*2890*/  BRA.DIV UR4, `(.L_x_55248) ;  /* 0x0000001604a47947 */ /* 0x000fea000b800000 */
[----:B0-2---:R0:W2:Y:S02]  /*28a0*/  SHFL.IDX PT, R2, R17, R28, R13 ;  /* 0x0000001c11027389 */ /* 0x0050a400000e000d */
.L_x_55290:
[----:B--2---:R-:W-:-:S07]  /*28b0*/  IMAD R32, R19, R2, R32 ;  /* 0x0000000213207224 */ /* 0x004fce00078e0220 */
.L_x_55247:
[----:B0-----:R-:W-:-:S07]  /*28c0*/  IMAD.MOV.U32 R2, RZ, RZ, R15 ;  /* 0x000000ffff027224 */ /* 0x001fce00078e000f */
.L_x_55249:
        /* <DEDUP_REMOVED lines=35> */
.L_x_55240:
[----:B------:R-:W-:Y:S05]  /*2b00*/  @!P5 BRA `(.L_x_55251) ;  /* 0xfffffff400e4d947 */ /* 0x000fea000383ffff */
.L_x_55200:
        /* <DEDUP_REMOVED lines=83> */
.L_x_55254:
        /* <DEDUP_REMOVED lines=27> */
.L_x_55253:
[----:B------:R-:W-:Y:S05]  /*31f0*/  BSYNC.RECONVERGENT B0 ;  /* 0x0000000000007941 */ /* 0x000fea0003800200 */
.L_x_55252:
        /* <DEDUP_REMOVED lines=21> */
.L_x_55255:
        /* <DEDUP_REMOVED lines=103> */
.L_x_55210:
[----:B------:R-:W-:Y:S01]  /*39c0*/  BSSY B2, `(.L_x_55256) ;  /* 0x0000006000027945 */ /* 0x000fe20003800000 */
[----:B------:R-:W-:Y:S02]  /*39d0*/  IMAD.MOV.U32 R3, RZ, RZ, R24 ;  /* 0x000000ffff037224 */ /* 0x000fe400078e0018 */
[----:B------:R-:W-:-:S07]  /*39e0*/  IMAD.MOV.U32 R2, RZ, RZ, -0x1 ;  /* 0xffffffffff027424 */ /* 0x000fce00078e00ff */
[----:B01-3--:R-:W-:Y:S05]  /*39f0*/  WARPSYNC.COLLECTIVE R2, `(.L_x_55257) ;  /* 0x0000000002087348 */ /* 0x00bfea0003c00000 */
[----:B0-----:R0:W2:Y:S02]  /*3a00*/  SHFL.IDX P0, R2, R17, R3, R13 ;  /* 0x0000000311027389 */ /* 0x0010a4000000000d */
[----:B0123--:R-:W-:Y:S05]  /*3a10*/  ENDCOLLECTIVE ;  /* 0x000000000000791b */ /* 0x00ffea0003800000 */
.L_x_55257:
[----:B------:R-:W-:Y:S05]  /*3a20*/  BSYNC B2 ;  /* 0x0000000000027941 */ /* 0x000fea0003800000 */
.L_x_55256:
[----:B------:R-:W-:Y:S05]  /*3a30*/  BRA `(.L_x_55258) ;  /* 0xffffffdc00707947 */ /* 0x000fea000383ffff */
.L_x_55212:
[----:B------:R-:W-:Y:S01]  /*3a40*/  BSSY B2, `(.L_x_55259) ;  /* 0x0000006000027945 */ /* 0x000fe20003800000 */
[----:B------:R-:W-:Y:S01]  /*3a50*/  MOV R3, R22 ;  /* 0x0000001600037202 */ /* 0x000fe20000000f00 */
[----:B------:R-:W-:-:S07]  /*3a60*/  IMAD.MOV.U32 R2, RZ, RZ, -0x1 ;  /* 0xffffffffff027424 */ /* 0x000fce00078e00ff */
[----:B01-3--:R-:W-:Y:S05]  /*3a70*/  WARPSYNC.COLLECTIVE R2, `(.L_x_55260) ;  /* 0x0000000002087348 */ /* 0x00bfea0003c00000 */
[----:B0-----:R0:W2:Y:S02]  /*3a80*/  SHFL.IDX P0, R2, R17, R3, R13 ;  /* 0x0000000311027389 */ /* 0x0010a4000000000d */
[----:B0123--:R-:W-:Y:S05]  /*3a90*/  ENDCOLLECTIVE ;  /* 0x000000000000791b */ /* 0x00ffea0003800000 */
.L_x_55260:
[----:B------:R-:W-:Y:S05]  /*3aa0*/  BSYNC B2 ;  /* 0x0000000000027941 */ /* 0x000fea0003800000 */
.L_x_55259:
[----:B------:R-:W-:Y:S05]  /*3ab0*/  BRA `(.L_x_55261) ;  /* 0xffffffdc00647947 */ /* 0x000fea000383ffff */
.L_x_55214:
[----:B------:R-:W-:Y:S01]  /*3ac0*/  BSSY B2, `(.L_x_55262) ;  /* 0x0000006000027945 */ /* 0x000fe20003800000 */
[----:B------:R-:W-:Y:S01]  /*3ad0*/  IMAD.MOV.U32 R3, RZ, RZ, R20 ;  /* 0x000000ffff037224 */ /* 0x000fe200078e0014 */
[----:B------:R-:W-:-:S07]  /*3ae0*/  MOV R2, 0xffffffff ;  /* 0xffffffff00027802 */ /* 0x000fce0000000f00 */
[----:B01-3--:R-:W-:Y:S05]  /*3af0*/  WARPSYNC.COLLECTIVE R2, `(.L_x_55263) ;  /* 0x0000000002087348 */ /* 0x00bfea0003c00000 */
[----:B0-----:R0:W2:Y:S02]  /*3b00*/  SHFL.IDX P0, R2, R17, R3, R13 ;  /* 0x0000000311027389 */ /* 0x0010a4000000000d */
[----:B0123--:R-:W-:Y:S05]  /*3b10*/  ENDCOLLECTIVE ;  /* 0x000000000000791b */ /* 0x00ffea0003800000 */
.L_x_55263:
[----:B------:R-:W-:Y:S05]  /*3b20*/  BSYNC B2 ;  /* 0x0000000000027941 */ /* 0x000fea0003800000 */
.L_x_55262:
[----:B------:R-:W-:Y:S05]  /*3b30*/  BRA `(.L_x_55264) ;  /* 0xffffffdc00587947 */ /* 0x000fea000383ffff */
.L_x_55216:
[----:B------:R-:W-:Y:S01]  /*3b40*/  BSSY B2, `(.L_x_55265) ;  /* 0x0000006000027945 */ /* 0x000fe20003800000 */
[----:B------:R-:W-:Y:S02]  /*3b50*/  IMAD.MOV.U32 R3, RZ, RZ, R18 ;  /* 0x000000ffff037224 */ /* 0x000fe400078e0012 */
[----:B------:R-:W-:-:S07]  /*3b60*/  IMAD.MOV.U32 R2, RZ, RZ, -0x1 ;  /* 0xffffffffff027424 */ /* 0x000fce00078e00ff */
[----:B01-3--:R-:W-:Y:S05]  /*3b70*/  WARPSYNC.COLLECTIVE R2, `(.L_x_55266) ;  /* 0x0000000002087348 */ /* 0x00bfea0003c00000 */
[----:B0-----:R0:W2:Y:S02]  /*3b80*/  SHFL.IDX P0, R2, R17, R3, R13 ;  /* 0x0000000311027389 */ /* 0x0010a4000000000d */
[----:B0123--:R-:W-:Y:S05]  /*3b90*/  ENDCOLLECTIVE ;  /* 0x000000000000791b */ /* 0x00ffea0003800000 */
.L_x_55266:
[----:B------:R-:W-:Y:S05]  /*3ba0*/  BSYNC B2 ;  /* 0x0000000000027941 */ /* 0x000fea0003800000 */
.L_x_55265:
[----:B------:R-:W-:Y:S05]  /*3bb0*/  BRA `(.L_x_55267) ;  /* 0xffffffdc004c7947 */ /* 0x000fea000383ffff */
.L_x_55227:
[----:B------:R-:W-:Y:S01]  /*3bc0*/  BSSY B1, `(.L_x_55268) ;  /* 0x0000006000017945 */ /* 0x000fe20003800000 */
[----:B------:R-:W-:Y:S01]  /*3bd0*/  MOV R3, R24 ;  /* 0x0000001800037202 */ /* 0x000fe20000000f00 */
[----:B------:R-:W-:-:S07]  /*3be0*/  IMAD.MOV.U32 R2, RZ, RZ, -0x1 ;  /* 0xffffffffff027424 */ /* 0x000fce00078e00ff */
[----:B01-3--:R-:W-:Y:S05]  /*3bf0*/  WARPSYNC.COLLECTIVE R2, `(.L_x_55269) ;  /* 0x0000000002087348 */ /* 0x00bfea0003c00000 */
[----:B0-----:R0:W2:Y:S02]  /*3c00*/  SHFL.IDX P0, R2, R17, R3, R13 ;  /* 0x0000000311027389 */ /* 0x0010a4000000000d */
[----:B0123--:R-:W-:Y:S05]  /*3c10*/  ENDCOLLECTIVE ;  /* 0x000000000000791b */ /* 0x00ffea0003800000 */
.L_x_55269:
[----:B------:R-:W-:Y:S05]  /*3c20*/  BSYNC B1 ;  /* 0x0000000000017941 */ /* 0x000fea0003800000 */
.L_x_55268:
[----:B------:R-:W-:Y:S05]  /*3c30*/  BRA `(.L_x_55270) ;  /* 0xffffffe000e87947 */ /* 0x000fea000383ffff */
.L_x_55229:
[----:B------:R-:W-:Y:S01]  /*3c40*/  BSSY B1, `(.L_x_55271) ;  /* 0x0000006000017945 */ /* 0x000fe20003800000 */
[----:B------:R-:W-:Y:S01]  /*3c50*/  IMAD.MOV.U32 R3, RZ, RZ, R22 ;  /* 0x000000ffff037224 */ /* 0x000fe200078e0016 */
[----:B------:R-:W-:-:S07]  /*3c60*/  MOV R2, 0xffffffff ;  /* 0xffffffff00027802 */ /* 0x000fce0000000f00 */
[----:B01-3--:R-:W-:Y:S05]  /*3c70*/  WARPSYNC.COLLECTIVE R2, `(.L_x_55272) ;  /* 0x0000000002087348 */ /* 0x00bfea0003c00000 */
[----:B0-----:R0:W2:Y:S02]  /*3c80*/  SHFL.IDX P0, R2, R17, R3, R13 ;  /* 0x0000000311027389 */ /* 0x0010a4000000000d */
[----:B0123--:R-:W-:Y:S05]  /*3c90*/  ENDCOLLECTIVE ;  /* 0x000000000000791b */ /* 0x00ffea0003800000 */
.L_x_55272:
[----:B------:R-:W-:Y:S05]  /*3ca0*/  BSYNC B1 ;  /* 0x0000000000017941 */ /* 0x000fea0003800000 */
.L_x_55271:
[----:B------:R-:W-:Y:S05]  /*3cb0*/  BRA `(.L_x_55273) ;  /* 0xffffffe000dc7947 */ /* 0x000fea000383ffff */
.L_x_55231:
[----:B------:R-:W-:Y:S01]  /*3cc0*/  BSSY B1, `(.L_x_55274) ;  /* 0x0000006000017945 */ /* 0x000fe20003800000 */
[----:B------:R-:W-:Y:S02]  /*3cd0*/  IMAD.MOV.U32 R3, RZ, RZ, R20 ;  /* 0x000000ffff037224 */ /* 0x000fe400078e0014 */
[----:B------:R-:W-:-:S07]  /*3ce0*/  IMAD.MOV.U32 R2, RZ, RZ, -0x1 ;  /* 0xffffffffff027424 */ /* 0x000fce00078e00ff */
[----:B01-3--:R-:W-:Y:S05]  /*3cf0*/  WARPSYNC.COLLECTIVE R2, `(.L_x_55275) ;  /* 0x0000000002087348 */ /* 0x00bfea0003c00000 */
[----:B0-----:R0:W2:Y:S02]  /*3d00*/  SHFL.IDX P0, R2, R17, R3, R13 ;  /* 0x0000000311027389 */ /* 0x0010a4000000000d */
[----:B0123--:R-:W-:Y:S05]  /*3d10*/  ENDCOLLECTIVE ;  /* 0x000000000000791b */ /* 0x00ffea0003800000 */
.L_x_55275:
[----:B------:R-:W-:Y:S05]  /*3d20*/  BSYNC B1 ;  /* 0x0000000000017941 */ /* 0x000fea0003800000 */
.L_x_55274:
[----:B------:R-:W-:Y:S05]  /*3d30*/  BRA `(.L_x_55276) ;  /* 0xffffffe000d07947 */ /* 0x000fea000383ffff */
.L_x_55233:
[----:B------:R-:W-:Y:S01]  /*3d40*/  BSSY B1, `(.L_x_55277) ;  /* 0x0000006000017945 */ /* 0x000fe20003800000 */
[----:B------:R-:W-:Y:S01]  /*3d50*/  MOV R3, R18 ;  /* 0x0000001200037202 */ /* 0x000fe20000000f00 */
[----:B------:R-:W-:-:S07]  /*3d60*/  IMAD.MOV.U32 R2, RZ, RZ, -0x1 ;  /* 0xffffffffff027424 */ /* 0x000fce00078e00ff */
[----:B01-3--:R-:W-:Y:S05]  /*3d70*/  WARPSYNC.COLLECTIVE R2, `(.L_x_55278) ;  /* 0x0000000002087348 */ /* 0x00bfea0003c00000 */
[----:B0-----:R0:W2:Y:S02]  /*3d80*/  SHFL.IDX P0, R2, R17, R3, R13 ;  /* 0x0000000311027389 */ /* 0x0010a4000000000d */
[----:B0123--:R-:W-:Y:S05]  /*3d90*/  ENDCOLLECTIVE ;  /* 0x000000000000791b */ /* 0x00ffea0003800000 */
.L_x_55278:
[----:B------:R-:W-:Y:S05]  /*3da0*/  BSYNC B1 ;  /* 0x0000000000017941 */ /* 0x000fea0003800000 */
.L_x_55277:
[----:B------:R-:W-:Y:S05]  /*3db0*/  BRA `(.L_x_55279) ;  /* 0xffffffe000c47947 */ /* 0x000fea000383ffff */
.L_x_55242:
[----:B0-----:R-:W-:Y:S01]  /*3dc0*/  MOV R2, 0xffffffff ;  /* 0xffffffff00027802 */ /* 0x001fe20000000f00 */
[----:B------:R-:W-:-:S07]  /*3dd0*/  IMAD.MOV.U32 R3, RZ, RZ, R26 ;  /* 0x000000ffff037224 */ /* 0x000fce00078e001a */
[----:B-123--:R-:W-:Y:S05]  /*3de0*/  WARPSYNC.COLLECTIVE R2, `(.L_x_55280) ;  /* 0x0000000002087348 */ /* 0x00efea0003c00000 */
[----:B--2---:R0:W2:Y:S02]  /*3df0*/  SHFL.IDX P0, R2, R17, R3, R13 ;  /* 0x0000000311027389 */ /* 0x0040a4000000000d */
[----:B0123--:R-:W-:Y:S05]  /*3e00*/  ENDCOLLECTIVE ;  /* 0x000000000000791b */ /* 0x00ffea0003800000 */
.L_x_55280:
[----:B------:R-:W-:Y:S01]  /*3e10*/  IMAD.MOV.U32 R33, RZ, RZ, R2 ;  /* 0x000000ffff217224 */ /* 0x000fe200078e0002 */
[----:B------:R-:W-:Y:S06]  /*3e20*/  BRA `(.L_x_55281) ;  /* 0xffffffe800647947 */ /* 0x000fec000383ffff */
.L_x_55244:
[----:B------:R-:W-:Y:S01]  /*3e30*/  BSSY B0, `(.L_x_55282) ;  /* 0x0000006000007945 */ /* 0x000fe20003800000 */
[----:B------:R-:W-:Y:S01]  /*3e40*/  IMAD.MOV.U32 R3, RZ, RZ, R20 ;  /* 0x000000ffff037224 */ /* 0x000fe200078e0014 */
[----:B0-----:R-:W-:-:S07]  /*3e50*/  MOV R2, 0xffffffff ;  /* 0xffffffff00027802 */ /* 0x001fce0000000f00 */
[----:B-123--:R-:W-:Y:S05]  /*3e60*/  WARPSYNC.COLLECTIVE R2, `(.L_x_55283) ;  /* 0x0000000002087348 */ /* 0x00efea0003c00000 */
[----:B--2---:R0:W2:Y:S02]  /*3e70*/  SHFL.IDX P0, R2, R17, R3, R13 ;  /* 0x0000000311027389 */ /* 0x0040a4000000000d */
[----:B0123--:R-:W-:Y:S05]  /*3e80*/  ENDCOLLECTIVE ;  /* 0x000000000000791b */ /* 0x00ffea0003800000 */
.L_x_55283:
[----:B------:R-:W-:Y:S05]  /*3e90*/  BSYNC B0 ;  /* 0x0000000000007941 */ /* 0x000fea0003800000 */
.L_x_55282:
[----:B------:R-:W-:Y:S05]  /*3ea0*/  BRA `(.L_x_55284) ;  /* 0xffffffe800587947 */ /* 0x000fea000383ffff */
.L_x_55246:
[----:B------:R-:W-:Y:S01]  /*3eb0*/  BSSY B0, `(.L_x_55285) ;  /* 0x0000006000007945 */ /* 0x000fe20003800000 */
[----:B------:R-:W-:Y:S02]  /*3ec0*/  IMAD.MOV.U32 R3, RZ, RZ, R14 ;  /* 0x000000ffff037224 */ /* 0x000fe400078e000e */
[----:B0-----:R-:W-:-:S07]  /*3ed0*/  IMAD.MOV.U32 R2, RZ, RZ, -0x1 ;  /* 0xffffffffff027424 */ /* 0x001fce00078e00ff */
[----:B-123--:R-:W-:Y:S05]  /*3ee0*/  WARPSYNC.COLLECTIVE R2, `(.L_x_55286) ;  /* 0x0000000002087348 */ /* 0x00efea0003c00000 */
[----:B--2---:R0:W2:Y:S02]  /*3ef0*/  SHFL.IDX P0, R2, R17, R3, R13 ;  /* 0x0000000311027389 */ /* 0x0040a4000000000d */
[----:B0123--:R-:W-:Y:S05]  /*3f00*/  ENDCOLLECTIVE ;  /* 0x000000000000791b */ /* 0x00ffea0003800000 */
.L_x_55286:
[----:B------:R-:W-:Y:S05]  /*3f10*/  BSYNC B0 ;  /* 0x0000000000007941 */ /* 0x000fea0003800000 */
.L_x_55285:
[----:B------:R-:W-:Y:S05]  /*3f20*/  BRA `(.L_x_55287) ;  /* 0xffffffe8004c7947 */ /* 0x000fea000383ffff */
.L_x_55248:
[----:B------:R-:W-:Y:S01]  /*3f30*/  BSSY B0, `(.L_x_55288) ;  /* 0x0000006000007945 */ /* 0x000fe20003800000 */
[----:B------:R-:W-:Y:S01]  /*3f40*/  MOV R3, R28 ;  /* 0x0000001c00037202 */ /* 0x000fe20000000f00 */
[----:B0-----:R-:W-:-:S07]  /*3f50*/  IMAD.MOV.U32 R2, RZ, RZ, -0x1 ;  /* 0xffffffffff027424 */ /* 0x001fce00078e00ff */
[----:B-123--:R-:W-:Y:S05]  /*3f60*/  WARPSYNC.COLLECTIVE R2, `(.L_x_55289) ;  /* 0x0000000002087348 */ /* 0x00efea0003c00000 */
[----:B--2---:R0:W2:Y:S02]  /*3f70*/  SHFL.IDX P0, R2, R17, R3, R13 ;  /* 0x0000000311027389 */ /* 0x0040a4000000000d */
[----:B0123--:R-:W-:Y:S05]  /*3f80*/  ENDCOLLECTIVE ;  /* 0x000000000000791b */ /* 0x00ffea0003800000 */
.L_x_55289:
[----:B------:R-:W-:Y:S05]  /*3f90*/  BSYNC B0 ;  /* 0x0000000000007941 */ /* 0x000fea0003800000 */
.L_x_55288:
[----:B------:R-:W-:Y:S05]  /*3fa0*/  BRA `(.L_x_55290) ;  /* 0xffffffe800407947 */ /* 0x000fea000383ffff */
.L_x_55291:
        /* <DEDUP_REMOVED lines=13> */
.L_x_58764:


//--------------------- .text._Z9cuda_gemmIiLi256ELi1ELi1ELi32ELi2ELi2ELi32ELi1ELi1EEviiiPT_S1_S1_ii --------------------------
	.section	.text._Z9cuda_gemmIiLi256ELi1ELi1ELi32ELi2ELi2ELi32ELi1ELi1EEviiiPT_S1_S1_ii,"ax",@progbits
	.align	128
        .global         _Z9cuda_gemmIiLi256ELi1ELi1ELi32ELi2ELi2ELi32ELi1ELi1EEviiiPT_S1_S1_ii
        .type           _Z9cuda_gemmIiLi256ELi1ELi1ELi32ELi2ELi2ELi32ELi1ELi1EEviiiPT_S1_S1_ii,@function
        .size           _Z9cuda_gemmIiLi256ELi1ELi1ELi32ELi2ELi2ELi32ELi1ELi1EEviiiPT_S1_S1_ii,(.L_x_58765 - _Z9cuda_gemmIiLi256ELi1ELi1ELi32ELi2ELi2ELi32ELi1ELi1EEviiiPT_S1_S1_ii)
        .other          _Z9cuda_gemmIiLi256ELi1ELi1ELi32ELi2ELi2ELi32ELi1ELi1EEviiiPT_S1_S1_ii,@"STO_CUDA_ENTRY STV_DEFAULT"
_Z9cuda_gemmIiLi256ELi1ELi1ELi32ELi2ELi2ELi32ELi1ELi1EEviiiPT_S1_S1_ii:
.text._Z9cuda_gemmIiLi256ELi1ELi1ELi32ELi2ELi2ELi32ELi1ELi1EEviiiPT_S1_S1_ii:
        /* <DEDUP_REMOVED lines=14> */
.L_x_55294:
        /* <DEDUP_REMOVED lines=11> */
.L_x_55293:
[----:B------:R-:W-:Y:S05]  /*0190*/  BSYNC.RECONVERGENT B0 ;  /* 0x0000000000007941 */ /* 0x000fea0003800200 */
.L_x_55292:
        /* <DEDUP_REMOVED lines=53> */
.L_x_55299:
[----:B------:R0:W2:Y:S01]  /*04f0*/  LDG.E R7, desc[UR6][R2.64] ;  /* 0x0000000602077981 */ /* 0x0000a2000c1e1900 */
[----:B------:R-:W-:-:S04]  /*0500*/  IADD3 R5, PT, PT, R5, 0x1, RZ ;  /* 0x0000000105057810 */ /* 0x000fc80007ffe0ff */
[----:B------:R-:W-:Y:S01]  /*0510*/  ISETP.NE.AND P3, PT, R5, RZ, PT ;  /* 0x000000ff0500720c */ /* 0x000fe20003f65270 */
[C---:B0-----:R-:W-:Y:S01]  /*0520*/  IMAD.WIDE.U32 R2, R19.reuse, 0x4, R2 ;  /* 0x0000000413027825 */ /* 0x041fe200078e0002 */
[----:B--2---:R0:W-:Y:S03]  /*0530*/  STS [R4], R7 ;  /* 0x0000000704007388 */ /* 0x0041e60000000800 */
[----:B0-----:R-:W-:-:S08]  /*0540*/  IMAD R4, R19, 0x4, R4 ;  /* 0x0000000413047824 */ /* 0x001fd000078e0204 */
[----:B------:R-:W-:Y:S05]  /*0550*/  @P3 BRA `(.L_x_55299) ;  /* 0xfffffffc00e43947 */ /* 0x000fea000383ffff */
.L_x_55298:
[----:B------:R-:W-:Y:S05]  /*0560*/  BSYNC.RECONVERGENT B1 ;  /* 0x0000000000017941 */ /* 0x000fea0003800200 */
.L_x_55297:
        /* <DEDUP_REMOVED lines=12> */
.L_x_55302:
        /* <DEDUP_REMOVED lines=20> */
.L_x_55301:
[----:B------:R-:W-:Y:S05]  /*0770*/  BSYNC.RECONVERGENT B1 ;  /* 0x0000000000017941 */ /* 0x000fea0003800200 */
.L_x_55300:
        /* <DEDUP_REMOVED lines=10> */
.L_x_55305:
[----:B------:R-:W-:Y:S01]  /*0820*/  VIADD R23, R23, 0x1 ;  /* 0x0000000117177836 */ /* 0x000fe20000000000 */
[----:B------:R0:W-:Y:S04]  /*0830*/  STS [R4], RZ ;  /* 0x000000ff04007388 */ /* 0x0001e80000000800 */
[----:B------:R-:W-:Y:S01]  /*0840*/  ISETP.NE.AND P0, PT, R23, RZ, PT ;  /* 0x000000ff1700720c */ /* 0x000fe20003f05270 */
[----:B0-----:R-:W-:-:S12]  /*0850*/  IMAD R4, R19, 0x4, R4 ;  /* 0x0000000413047824 */ /* 0x001fd800078e0204 */
[----:B------:R-:W-:Y:S05]  /*0860*/  @P0 BRA `(.L_x_55305) ;  /* 0xfffffffc00ec0947 */ /* 0x000fea000383ffff */
.L_x_55304:
[----:B------:R-:W-:Y:S05]  /*0870*/  BSYNC.RECONVERGENT B1 ;  /* 0x0000000000017941 */ /* 0x000fea0003800200 */
.L_x_55303:
[----:B------:R-:W-:Y:S05]  /*0880*/  @!P2 BRA `(.L_x_55296) ;  /* 0x000000000040a947 */ /* 0x000fea0003800000 */
[----:B------:R-:W0:Y:S01]  /*0890*/  S2UR UR5, SR_CgaCtaId ;  /* 0x00000000000579c3 */ /* 0x000e220000008800 */
[----:B------:R-:W-:Y:S02]  /*08a0*/  UMOV UR4, 0x400 ;  /* 0x0000040000047882 */ /* 0x000fe40000000000 */
[----:B------:R-:W-:-:S04]  /*08b0*/  UIADD3 UR4, UPT, UPT, UR4, 0x100, URZ ;  /* 0x0000010004047890 */ /* 0x000fc8000fffe0ff */
[----:B0-----:R-:W-:-:S06]  /*08c0*/  ULEA UR4, UR5, UR4, 0x18 ;  /* 0x0000000405047291 */ /* 0x001fcc000f8ec0ff */
[----:B------:R-:W-:-:S07]  /*08d0*/  LEA R4, R2, UR4, 0x2 ;  /* 0x0000000402047c11 */ /* 0x000fce000f8e10ff */
.L_x_55306:
        /* <DEDUP_REMOVED lines=11> */
.L_x_55296:
[----:B------:R-:W-:Y:S05]  /*0990*/  BSYNC.RECONVERGENT B0 ;  /* 0x0000000000007941 */ /* 0x000fea0003800200 */
.L_x_55295:
        /* <DEDUP_REMOVED lines=20> */
.L_x_55309:
[----:B---3--:R-:W-:Y:S01]  /*0ae0*/  IMAD R6, R5, 0xc, R10 ;  /* 0x0000000c05067824 */ /* 0x008fe200078e020a */
[----:B------:R-:W-:-:S04]  /*0af0*/  UMOV UR4, 0xffffffff ;  /* 0xffffffff00047882 */ /* 0x000fc80000000000 */
[----:B------:R3:W4:Y:S01]  /*0b00*/  LDS R7, [R6] ;  /* 0x0000000006077984 */ /* 0x0007220000000800 */
[----:B------:R-:W-:Y:S05]  /*0b10*/  BRA.DIV UR4, `(.L_x_55308) ;  /* 0x0000000604847947 */ /* 0x000fea000b800000 */
[----:B---34-:R-:W0:Y:S04]  /*0b20*/  SHFL.IDX PT, R6, R7, R18, 0x1e1f ;  /* 0x001e1f1207067589 */ /* 0x018e2800000e0000 */
[----:B------:R3:W4:Y:S02]  /*0b30*/  SHFL.IDX PT, R8, R7, R2, 0x1e1f ;  /* 0x001e1f0207087589 */ /* 0x00072400000e0000 */
[----:B0--3--:R-:W-:-:S07]  /*0b40*/  IMAD R9, R3, R6, RZ ;  /* 0x0000000603097224 */ /* 0x009fce00078e02ff */
.L_x_55317:
        /* <DEDUP_REMOVED lines=9> */
.L_x_55307:
        /* <DEDUP_REMOVED lines=45> */
.L_x_55312:
[----:B------:R0:W1:Y:S01]  /*0eb0*/  LDS R7, [R6] ;  /* 0x0000000006077984 */ /* 0x0000620000000800 */
[----:B------:R-:W-:-:S05]  /*0ec0*/  VIADD R5, R5, 0x1 ;  /* 0x0000000105057836 */ /* 0x000fca0000000000 */
[----:B------:R-:W-:Y:S01]  /*0ed0*/  ISETP.NE.AND P0, PT, R5, RZ, PT ;  /* 0x000000ff0500720c */ /* 0x000fe20003f05270 */
[C---:B0-----:R-:W-:Y:S01]  /*0ee0*/  IMAD R6, R19.reuse, 0x4, R6 ;  /* 0x0000000413067824 */ /* 0x041fe200078e0206 */
[----:B-1----:R0:W-:Y:S02]  /*0ef0*/  STG.E desc[UR6][R2.64], R7 ;  /* 0x0000000702007986 */ /* 0x0021e4000c101906 */
[----:B0-----:R-:W-:-:S09]  /*0f00*/  IMAD.WIDE.U32 R2, R19, 0x4, R2 ;  /* 0x0000000413027825 */ /* 0x001fd200078e0002 */
[----:B------:R-:W-:Y:S05]  /*0f10*/  @P0 BRA `(.L_x_55312) ;  /* 0xfffffffc00e40947 */ /* 0x000fea000383ffff */
.L_x_55311:
[----:B------:R-:W-:Y:S05]  /*0f20*/  BSYNC.RECONVERGENT B0 ;  /* 0x0000000000007941 */ /* 0x000fea0003800200 */
.L_x_55310:
        /* <DEDUP_REMOVED lines=11> */
.L_x_55313:
        /* <DEDUP_REMOVED lines=21> */
.L_x_55308:
[----:B------:R-:W-:Y:S01]  /*1130*/  BSSY B0, `(.L_x_55314) ;  /* 0x0000007000007945 */ /* 0x000fe20003800000 */
[----:B------:R-:W-:Y:S01]  /*1140*/  MOV R13, R18 ;  /* 0x00000012000d7202 */ /* 0x000fe20000000f00 */
[----:B-1----:R-:W-:Y:S01]  /*1150*/  IMAD.MOV.U32 R14, RZ, RZ, 0x1e1f ;  /* 0x00001e1fff0e7424 */ /* 0x002fe200078e00ff */
[----:B------:R-:W-:-:S07]  /*1160*/  MOV R12, 0xffffffff ;  /* 0xffffffff000c7802 */ /* 0x000fce0000000f00 */
[----:B0-234-:R-:W-:Y:S05]  /*1170*/  WARPSYNC.COLLECTIVE R12, `(.L_x_55315) ;  /* 0x000000000c087348 */ /* 0x01dfea0003c00000 */
[----:B----4-:R1:W4:Y:S02]  /*1180*/  SHFL.IDX P0, R8, R7, R13, R14 ;  /* 0x0000000d07087389 */ /* 0x010324000000000e */
[----:B01234-:R-:W-:Y:S05]  /*1190*/  ENDCOLLECTIVE ;  /* 0x000000000000791b */ /* 0x01ffea0003800000 */
.L_x_55315:
[----:B------:R-:W-:Y:S05]  /*11a0*/  BSYNC B0 ;  /* 0x0000000000007941 */ /* 0x000fea0003800000 */
.L_x_55314:
[----:B------:R-:W-:Y:S01]  /*11b0*/  MOV R13, R2 ;  /* 0x00000002000d7202 */ /* 0x000fe20000000f00 */
[----:B------:R-:W-:Y:S01]  /*11c0*/  IMAD.MOV.U32 R14, RZ, RZ, 0x1e1f ;  /* 0x00001e1fff0e7424 */ /* 0x000fe200078e00ff */
[----:B------:R-:W-:Y:S01]  /*11d0*/  MOV R12, 0xffffffff ;  /* 0xffffffff000c7802 */ /* 0x000fe20000000f00 */
[----:B------:R-:W-:-:S07]  /*11e0*/  IMAD.MOV.U32 R6, RZ, RZ, R8 ;  /* 0x000000ffff067224 */ /* 0x000fce00078e0008 */
[----:B------:R-:W-:Y:S05]  /*11f0*/  WARPSYNC.COLLECTIVE R12, `(.L_x_55316) ;  /* 0x000000000c087348 */ /* 0x000fea0003c00000 */
[----:B------:R0:W1:Y:S02]  /*1200*/  SHFL.IDX P0, R8, R7, R13, R14 ;  /* 0x0000000d07087389 */ /* 0x000064000000000e */
[----:B01----:R-:W-:Y:S05]  /*1210*/  ENDCOLLECTIVE ;  /* 0x000000000000791b */ /* 0x003fea0003800000 */
.L_x_55316:
[----:B------:R-:W-:Y:S01]  /*1220*/  IMAD R9, R3, R6, RZ ;  /* 0x0000000603097224 */ /* 0x000fe200078e02ff */
[----:B------:R-:W-:Y:S06]  /*1230*/  BRA `(.L_x_55317) ;  /* 0xfffffff800447947 */ /* 0x000fec000383ffff */
.L_x_55318:
        /* <DEDUP_REMOVED lines=12> */
.L_x_58765:


//--------------------- .text._Z9cuda_gemmIiLi256ELi1ELi1ELi32ELi2ELi2ELi32ELi1ELi0EEviiiPT_S1_S1_ii --------------------------
	.section	.text._Z9cuda_gemmIiLi256ELi1ELi1ELi32ELi2ELi2ELi32ELi1ELi0EEviiiPT_S1_S1_ii,"ax",@progbits
	.align	128
        .global         _Z9cuda_gemmIiLi256ELi1ELi1ELi32ELi2ELi2ELi32ELi1ELi0EEviiiPT_S1_S1_ii
        .type           _Z9cuda_gemmIiLi256ELi1ELi1ELi32ELi2ELi2ELi32ELi1ELi0EEviiiPT_S1_S1_ii,@function
        .size           _Z9cuda_gemmIiLi256ELi1ELi1ELi32ELi2ELi2ELi32ELi1ELi0EEviiiPT_S1_S1_ii,(.L_x_58766 - _Z9cuda_gemmIiLi256ELi1ELi1ELi32ELi2ELi2ELi32ELi1ELi0EEviiiPT_S1_S1_ii)
        .other          _Z9cuda_gemmIiLi256ELi1ELi1ELi32ELi2ELi2ELi32ELi1ELi0EEviiiPT_S1_S1_ii,@"STO_CUDA_ENTRY STV_DEFAULT"
_Z9cuda_gemmIiLi256ELi1ELi1ELi32ELi2ELi2ELi32ELi1ELi0EEviiiPT_S1_S1_ii:
.text._Z9cuda_gemmIiLi256ELi1ELi1ELi32ELi2ELi2ELi32ELi1ELi0EEviiiPT_S1_S1_ii:
        /* <DEDUP_REMOVED lines=75> */
.L_x_55321:
        /* <DEDUP_REMOVED lines=25> */
.L_x_55320:
[----:B------:R-:W-:Y:S05]  /*0640*/  BSYNC.RECONVERGENT B0 ;  /* 0x0000000000007941 */ /* 0x000fea0003800200 */
.L_x_55319:
        /* <DEDUP_REMOVED lines=94> */
.L_x_55326:
        /* <DEDUP_REMOVED lines=10> */
.L_x_55325:
[----:B------:R-:W-:Y:S05]  /*0cd0*/  BSYNC.RECONVERGENT B1 ;  /* 0x0000000000017941 */ /* 0x000fea0003800200 */
.L_x_55324:
[----:B------:R-:W-:Y:S04]  /*0ce0*/  BSSY.RECONVERGENT B1, `(.L_x_55327) ;  /* 0x000001f000017945 */ /* 0x000fe80003800200 */
[----:B------:R-:W-:Y:S05]  /*0cf0*/  @!P3 BRA `(.L_x_55328) ;  /* 0x000000000074b947 */ /* 0x000fea0003800000 */
[----:B------:R-:W1:Y:S01]  /*0d00*/  S2R R15, SR_CgaCtaId ;  /* 0x00000000000f7919 */ /* 0x000e620000008800 */
[----:B0-----:R-:W-:Y:S01]  /*0d10*/  MOV R14, 0x400 ;  /* 0x00000400000e7802 */ /* 0x001fe20000000f00 */
[----:B------:R-:W-:-:S04]  /*0d20*/  IMAD.SHL.U32 R27, R8, 0x4, RZ ;  /* 0x00000004081b7824 */ /* 0x000fc800078e00ff */
[----:B------:R-:W-:-:S05]  /*0d30*/  VIADD R14, R14, 0x80 ;  /* 0x000000800e0e7836 */ /* 0x000fca0000000000 */
[----:B-1----:R-:W-:-:S07]  /*0d40*/  LEA R26, R15, R14, 0x18 ;  /* 0x0000000e0f1a7211 */ /* 0x002fce00078ec0ff */
.L_x_55329:
        /* <DEDUP_REMOVED lines=24> */
.L_x_55328:
[----:B------:R-:W-:Y:S05]  /*0ed0*/  BSYNC.RECONVERGENT B1 ;  /* 0x0000000000017941 */ /* 0x000fea0003800200 */
.L_x_55327:
        /* <DEDUP_REMOVED lines=9> */
.L_x_55332:
[----:B------:R-:W-:Y:S02]  /*0f70*/  IMAD R17, R15, 0x4, R14 ;  /* 0x000000040f117824 */ /* 0x000fe400078e020e */
[----:B------:R-:W-:Y:S02]  /*0f80*/  VIADD R16, R16, 0x1 ;  /* 0x0000000110107836 */ /* 0x000fe40000000000 */
[----:B------:R-:W-:Y:S01]  /*0f90*/  IMAD.IADD R15, R8, 0x1, R15 ;  /* 0x00000001080f7824 */ /* 0x000fe200078e020f */
[----:B------:R1:W-:Y:S02]  /*0fa0*/  STS [R17], RZ ;  /* 0x000000ff11007388 */ /* 0x0003e40000000800 */
[----:B------:R-:W-:-:S13]  /*0fb0*/  ISETP.NE.AND P1, PT, R16, R23, PT ;  /* 0x000000171000720c */ /* 0x000fda0003f25270 */
[----:B-1----:R-:W-:Y:S05]  /*0fc0*/  @P1 BRA `(.L_x_55332) ;  /* 0xfffffffc00e81947 */ /* 0x002fea000383ffff */
.L_x_55331:
[----:B------:R-:W-:Y:S05]  /*0fd0*/  BSYNC.RECONVERGENT B1 ;  /* 0x0000000000017941 */ /* 0x000fea0003800200 */
.L_x_55330:
[----:B------:R-:W-:Y:S05]  /*0fe0*/  @!P0 BRA `(.L_x_55323) ;  /* 0x00000000003c8947 */ /* 0x000fea0003800000 */
[----:B0-----:R-:W0:Y:S01]  /*0ff0*/  S2R R17, SR_CgaCtaId ;  /* 0x0000000000117919 */ /* 0x001e220000008800 */
[----:B------:R-:W-:-:S04]  /*1000*/  MOV R14, 0x400 ;  /* 0x00000400000e7802 */ /* 0x000fc80000000f00 */
[----:B------:R-:W-:-:S04]  /*1010*/  IADD3 R14, PT, PT, R14, 0x100, RZ ;  /* 0x000001000e0e7810 */ /* 0x000fc80007ffe0ff */
[----:B0-----:R-:W-:-:S07]  /*1020*/  LEA R16, R17, R14, 0x18 ;  /* 0x0000000e11107211 */ /* 0x001fce00078ec0ff */
.L_x_55333:
        /* <DEDUP_REMOVED lines=11> */
.L_x_55323:
[----:B------:R-:W-:Y:S05]  /*10e0*/  BSYNC.RECONVERGENT B0 ;  /* 0x0000000000007941 */ /* 0x000fea0003800200 */
.L_x_55322:
        /* <DEDUP_REMOVED lines=19> */
.L_x_55346:
        /* <DEDUP_REMOVED lines=16> */
.L_x_55337:
        /* <DEDUP_REMOVED lines=8> */
.L_x_55338:
        /* <DEDUP_REMOVED lines=30> */
.L_x_55345:
[----:B01----:R-:W-:Y:S02]  /*1580*/  IMAD R27, R3, 0xc, R2 ;  /* 0x0000000c031b7824 */ /* 0x003fe400078e0202 */
[----:B------:R-:W-:-:S04]  /*1590*/  IMAD.MOV.U32 R26, RZ, RZ, RZ ;  /* 0x000000ffff1a7224 */ /* 0x000fc800078e00ff */
[----:B------:R-:W1:Y:S01]  /*15a0*/  LDS R27, [R27] ;  /* 0x000000001b1b7984 */ /* 0x000e620000000800 */
[----:B---3--:R-:W-:Y:S05]  /*15b0*/  @!P0 BRA `(.L_x_55341) ;  /* 0x0000000000108947 */ /* 0x008fea0003800000 */
[----:B------:R-:W-:-:S03]  /*15c0*/  UMOV UR4, 0xffffffff ;  /* 0xffffffff00047882 */ /* 0x000fc60000000000 */
[----:B------:R-:W-:Y:S05]  /*15d0*/  BRA.DIV UR4, `(.L_x_55342) ;  /* 0x0000001204b87947 */ /* 0x000fea000b800000 */
[----:B-1----:R1:W3:Y:S02]  /*15e0*/  SHFL.IDX PT, R12, R27, R19, R14 ;  /* 0x000000131b0c7389 */ /* 0x0022e400000e000e */
.L_x_55373:
[----:B--23--:R-:W-:-:S07]  /*15f0*/  IMAD R26, R17, R12, RZ ;  /* 0x0000000c111a7224 */ /* 0x00cfce00078e02ff */
.L_x_55341:
[----:B0-----:R-:W-:-:S09]  /*1600*/  UISETP.GE.AND UP0, UPT, UR8, 0x2, UPT ;  /* 0x000000020800788c */ /* 0x001fd2000bf06270 */
[----:B------:R-:W-:Y:S05]  /*1610*/  BRA.U !UP0, `(.L_x_55343) ;  /* 0x0000000108107547 */ /* 0x000fea000b800000 */
[----:B------:R-:W-:-:S03]  /*1620*/  UMOV UR4, 0xffffffff ;  /* 0xffffffff00047882 */ /* 0x000fc60000000000 */
[----:B------:R-:W-:Y:S05]  /*1630*/  BRA.DIV UR4, `(.L_x_55344) ;  /* 0x0000001204c07947 */ /* 0x000fea000b800000 */
[----:B-1----:R0:W1:Y:S02]  /*1640*/  SHFL.IDX PT, R12, R27, R23, R14 ;  /* 0x000000171b0c7389 */ /* 0x00206400000e000e */
.L_x_55376:
[----:B-1--4-:R-:W-:-:S07]  /*1650*/  IMAD R26, R15, R12, R26 ;  /* 0x0000000c0f1a7224 */ /* 0x012fce00078e021a */
.L_x_55343:
        /* <DEDUP_REMOVED lines=8> */
.L_x_55340:
[----:B0-----:R-:W-:Y:S05]  /*16e0*/  BSYNC B0 ;  /* 0x0000000000007941 */ /* 0x001fea0003800000 */
.L_x_55339:
[----:B------:R-:W-:Y:S05]  /*16f0*/  @!P1 BRA `(.L_x_55346) ;  /* 0xfffffff800c89947 */ /* 0x000fea000383ffff */
[----:B------:R-:W-:Y:S05]  /*1700*/  BSYNC B1 ;  /* 0x0000000000017941 */ /* 0x000fea0003800000 */
.L_x_55336:
[----:B------:R-:W-:Y:S05]  /*1710*/  BRA `(.L_x_55334) ;  /* 0x0000000c00147947 */ /* 0x000fea0003800000 */
.L_x_55335:
        /* <DEDUP_REMOVED lines=11> */
.L_x_55356:
        /* <DEDUP_REMOVED lines=16> */
.L_x_55348:
        /* <DEDUP_REMOVED lines=8> */
.L_x_55349:
        /* <DEDUP_REMOVED lines=26> */
.L_x_55355:
[----:B01----:R-:W-:Y:S01]  /*1af0*/  IMAD R27, R3, 0xc, R2 ;  /* 0x0000000c031b7824 */ /* 0x003fe200078e0202 */
[----:B------:R-:W-:-:S05]  /*1b00*/  UMOV UR4, 0xffffffff ;  /* 0xffffffff00047882 */ /* 0x000fca0000000000 */
[----:B------:R-:W0:Y:S01]  /*1b10*/  LDS R27, [R27] ;  /* 0x000000001b1b7984 */ /* 0x000e220000000800 */
[----:B------:R-:W-:Y:S05]  /*1b20*/  BRA.DIV UR4, `(.L_x_55352) ;  /* 0x0000000e04a47947 */ /* 0x000fea000b800000 */
[----:B0-----:R0:W2:Y:S02]  /*1b30*/  SHFL.IDX PT, R12, R27, R19, R14 ;  /* 0x000000131b0c7389 */ /* 0x0010a400000e000e */
.L_x_55379:
[----:B-12---:R-:W-:Y:S01]  /*1b40*/  IMAD R26, R17, R12, RZ ;  /* 0x0000000c111a7224 */ /* 0x006fe200078e02ff */
[----:B------:R-:W-:Y:S06]  /*1b50*/  @!P0 BRA `(.L_x_55353) ;  /* 0x0000000000108947 */ /* 0x000fec0003800000 */
[----:B------:R-:W-:-:S03]  /*1b60*/  UMOV UR4, 0xffffffff ;  /* 0xffffffff00047882 */ /* 0x000fc60000000000 */
[----:B------:R-:W-:Y:S05]  /*1b70*/  BRA.DIV UR4, `(.L_x_55354) ;  /* 0x0000000e04b07947 */ /* 0x000fea000b800000 */
[----:B------:R1:W2:Y:S02]  /*1b80*/  SHFL.IDX PT, R12, R27, R23, R14 ;  /* 0x000000171b0c7389 */ /* 0x0002a400000e000e */
.L_x_55382:
[----:B--23--:R-:W-:-:S07]  /*1b90*/  IMAD R26, R15, R12, R26 ;  /* 0x0000000c0f1a7224 */ /* 0x00cfce00078e021a */
.L_x_55353:
[----:B------:R-:W-:Y:S02]  /*1ba0*/  IMAD R12, R0, R3, R18 ;  /* 0x00000003000c7224 */ /* 0x000fe400078e0212 */
[----:B------:R-:W-:-:S03]  /*1bb0*/  IMAD.IADD R3, R10, 0x1, R3 ;  /* 0x000000010a037824 */ /* 0x000fc600078e0203 */
[----:B------:R-:W-:Y:S02]  /*1bc0*/  LEA R13, R12, R25, 0x2 ;  /* 0x000000190c0d7211 */ /* 0x000fe400078e10ff */
[----:B------:R-:W-:-:S03]  /*1bd0*/  ISETP.GE.AND P2, PT, R3, R16, PT ;  /* 0x000000100300720c */ /* 0x000fc60003f46270 */
[----:B------:R4:W-:Y:S10]  /*1be0*/  STS [R13], R26 ;  /* 0x0000001a0d007388 */ /* 0x0009f40000000800 */
[----:B----4-:R-:W-:Y:S05]  /*1bf0*/  @!P2 BRA `(.L_x_55355) ;  /* 0xfffffffc00bca947 */ /* 0x010fea000383ffff */
.L_x_55351:
[----:B------:R-:W-:Y:S05]  /*1c00*/  BSYNC B0 ;  /* 0x0000000000007941 */ /* 0x000fea0003800000 */
.L_x_55350:
[----:B------:R-:W-:Y:S05]  /*1c10*/  @!P1 BRA `(.L_x_55356) ;  /* 0xfffffff800ec9947 */ /* 0x000fea000383ffff */
[----:B------:R-:W-:Y:S05]  /*1c20*/  BRA `(.L_x_55334) ;  /* 0x0000000400d07947 */ /* 0x000fea0003800000 */
.L_x_55347:
        /* <DEDUP_REMOVED lines=10> */
.L_x_55366:
        /* <DEDUP_REMOVED lines=17> */
.L_x_55357:
        /* <DEDUP_REMOVED lines=9> */
.L_x_55358:
        /* <DEDUP_REMOVED lines=27> */
.L_x_55365:
        /* <DEDUP_REMOVED lines=9> */
.L_x_55384:
[----:B-12---:R-:W-:-:S07]  /*20b0*/  IMAD R26, R21, R26, RZ ;  /* 0x0000001a151a7224 */ /* 0x006fce00078e02ff */
.L_x_55360:
[----:B------:R-:W-:-:S13]  /*20c0*/  ISETP.GE.AND P1, PT, R28, 0x2, PT ;  /* 0x000000021c00780c */ /* 0x000fda0003f26270 */
[----:B------:R-:W-:Y:S05]  /*20d0*/  @!P1 BRA `(.L_x_55362) ;  /* 0x0000000000109947 */ /* 0x000fea0003800000 */
[----:B------:R-:W-:-:S03]  /*20e0*/  UMOV UR4, 0xffffffff ;  /* 0xffffffff00047882 */ /* 0x000fc60000000000 */
[----:B------:R-:W-:Y:S05]  /*20f0*/  BRA.DIV UR4, `(.L_x_55363) ;  /* 0x0000000a048c7947 */ /* 0x000fea000b800000 */
[----:B------:R2:W4:Y:S02]  /*2100*/  SHFL.IDX PT, R12, R27, R17, R14 ;  /* 0x000000111b0c7389 */ /* 0x00052400000e000e */
.L_x_55387:
[----:B---34-:R-:W-:-:S07]  /*2110*/  IMAD R26, R23, R12, R26 ;  /* 0x0000000c171a7224 */ /* 0x018fce00078e021a */
.L_x_55362:
[----:B------:R-:W-:-:S07]  /*2120*/  IMAD.MOV.U32 R12, RZ, RZ, R2 ;  /* 0x000000ffff0c7224 */ /* 0x000fce00078e0002 */
.L_x_55364:
        /* <DEDUP_REMOVED lines=35> */
.L_x_55359:
[----:B------:R-:W-:Y:S05]  /*2360*/  @!P0 BRA `(.L_x_55366) ;  /* 0xfffffff800588947 */ /* 0x000fea000383ffff */
.L_x_55334:
        /* <DEDUP_REMOVED lines=45> */
.L_x_55369:
[----:B------:R0:W1:Y:S01]  /*2640*/  LDS R9, [R7] ;  /* 0x0000000007097984 */ /* 0x0000620000000800 */
[----:B------:R-:W-:-:S05]  /*2650*/  VIADD R4, R4, 0x1 ;  /* 0x0000000104047836 */ /* 0x000fca0000000000 */
[----:B------:R-:W-:Y:S02]  /*2660*/  ISETP.NE.AND P0, PT, R4, RZ, PT ;  /* 0x000000ff0400720c */ /* 0x000fe40003f05270 */
[C---:B0-----:R-:W-:Y:S01]  /*2670*/  LEA R7, R8.reuse, R7, 0x2 ;  /* 0x0000000708077211 */ /* 0x041fe200078e10ff */
[----:B-1----:R0:W-:Y:S02]  /*2680*/  STG.E desc[UR6][R2.64], R9 ;  /* 0x0000000902007986 */ /* 0x0021e4000c101906 */
[----:B0-----:R-:W-:-:S08]  /*2690*/  IMAD.WIDE.U32 R2, R8, 0x4, R2 ;  /* 0x0000000408027825 */ /* 0x001fd000078e0002 */
[----:B------:R-:W-:Y:S05]  /*26a0*/  @P0 BRA `(.L_x_55369) ;  /* 0xfffffffc00e40947 */ /* 0x000fea000383ffff */
.L_x_55368:
[----:B------:R-:W-:Y:S05]  /*26b0*/  BSYNC.RECONVERGENT B0 ;  /* 0x0000000000007941 */ /* 0x000fea0003800200 */
.L_x_55367:
        /* <DEDUP_REMOVED lines=11> */
.L_x_55370:
        /* <DEDUP_REMOVED lines=21> */
.L_x_55342:
[----:B------:R-:W-:Y:S01]  /*28c0*/  BSSY B2, `(.L_x_55371) ;  /* 0x0000006000027945 */ /* 0x000fe20003800000 */
[----:B------:R-:W-:Y:S02]  /*28d0*/  IMAD.MOV.U32 R13, RZ, RZ, R19 ;  /* 0x000000ffff0d7224 */ /* 0x000fe400078e0013 */
[----:B------:R-:W-:-:S07]  /*28e0*/  IMAD.MOV.U32 R12, RZ, RZ, -0x1 ;  /* 0xffffffffff0c7424 */ /* 0x000fce00078e00ff */
[----:B012-4-:R-:W-:Y:S05]  /*28f0*/  WARPSYNC.COLLECTIVE R12, `(.L_x_55372) ;  /* 0x000000000c087348 */ /* 0x017fea0003c00000 */
[----:B-1----:R1:W3:Y:S02]  /*2900*/  SHFL.IDX P2, R12, R27, R13, R14 ;  /* 0x0000000d1b0c7389 */ /* 0x0022e4000004000e */
[----:B01234-:R-:W-:Y:S05]  /*2910*/  ENDCOLLECTIVE ;  /* 0x000000000000791b */ /* 0x01ffea0003800000 */
.L_x_55372:
[----:B------:R-:W-:Y:S05]  /*2920*/  BSYNC B2 ;  /* 0x0000000000027941 */ /* 0x000fea0003800000 */
.L_x_55371:
[----:B------:R-:W-:Y:S05]  /*2930*/  BRA `(.L_x_55373) ;  /* 0xffffffec002c7947 */ /* 0x000fea000383ffff */
.L_x_55344:
[----:B------:R-:W-:Y:S01]  /*2940*/  BSSY B2, `(.L_x_55374) ;  /* 0x0000006000027945 */ /* 0x000fe20003800000 */
[----:B------:R-:W-:Y:S01]  /*2950*/  MOV R13, R23 ;  /* 0x00000017000d7202 */ /* 0x000fe20000000f00 */
[----:B------:R-:W-:-:S07]  /*2960*/  IMAD.MOV.U32 R12, RZ, RZ, -0x1 ;  /* 0xffffffffff0c7424 */ /* 0x000fce00078e00ff */
[----:B-12-4-:R-:W-:Y:S05]  /*2970*/  WARPSYNC.COLLECTIVE R12, `(.L_x_55375) ;  /* 0x000000000c087348 */ /* 0x016fea0003c00000 */
[----:B-1----:R0:W1:Y:S02]  /*2980*/  SHFL.IDX P2, R12, R27, R13, R14 ;  /* 0x0000000d1b0c7389 */ /* 0x002064000004000e */
[----:B012-4-:R-:W-:Y:S05]  /*2990*/  ENDCOLLECTIVE ;  /* 0x000000000000791b */ /* 0x017fea0003800000 */
.L_x_55375:
[----:B------:R-:W-:Y:S05]  /*29a0*/  BSYNC B2 ;  /* 0x0000000000027941 */ /* 0x000fea0003800000 */
.L_x_55374:
[----:B------:R-:W-:Y:S05]  /*29b0*/  BRA `(.L_x_55376) ;  /* 0xffffffec00247947 */ /* 0x000fea000383ffff */
.L_x_55352:
[----:B------:R-:W-:Y:S01]  /*29c0*/  BSSY B1, `(.L_x_55377) ;  /* 0x0000006000017945 */ /* 0x000fe20003800000 */
[----:B------:R-:W-:Y:S01]  /*29d0*/  IMAD.MOV.U32 R13, RZ, RZ, R19 ;  /* 0x000000ffff0d7224 */ /* 0x000fe200078e0013 */
[----:B------:R-:W-:-:S07]  /*29e0*/  MOV R12, 0xffffffff ;  /* 0xffffffff000c7802 */ /* 0x000fce0000000f00 */
[----:B01-3--:R-:W-:Y:S05]  /*29f0*/  WARPSYNC.COLLECTIVE R12, `(.L_x_55378) ;  /* 0x000000000c087348 */ /* 0x00bfea0003c00000 */
[----:B0-----:R0:W2:Y:S02]  /*2a00*/  SHFL.IDX P2, R12, R27, R13, R14 ;  /* 0x0000000d1b0c7389 */ /* 0x0010a4000004000e */
[----:B0123--:R-:W-:Y:S05]  /*2a10*/  ENDCOLLECTIVE ;  /* 0x000000000000791b */ /* 0x00ffea0003800000 */
.L_x_55378:
[----:B------:R-:W-:Y:S05]  /*2a20*/  BSYNC B1 ;  /* 0x0000000000017941 */ /* 0x000fea0003800000 */
.L_x_55377:
[----:B------:R-:W-:Y:S05]  /*2a30*/  BRA `(.L_x_55379) ;  /* 0xfffffff000407947 */ /* 0x000fea000383ffff */
.L_x_55354:
[----:B------:R-:W-:Y:S01]  /*2a40*/  BSSY B1, `(.L_x_55380) ;  /* 0x0000006000017945 */ /* 0x000fe20003800000 */
[----:B------:R-:W-:Y:S02]  /*2a50*/  IMAD.MOV.U32 R13, RZ, RZ, R23 ;  /* 0x000000ffff0d7224 */ /* 0x000fe400078e0017 */
[----:B------:R-:W-:-:S07]  /*2a60*/  IMAD.MOV.U32 R12, RZ, RZ, -0x1 ;  /* 0xffffffffff0c7424 */ /* 0x000fce00078e00ff */
[----:B0--3--:R-:W-:Y:S05]  /*2a70*/  WARPSYNC.COLLECTIVE R12, `(.L_x_55381) ;  /* 0x000000000c087348 */ /* 0x009fea0003c00000 */
[----:B------:R1:W2:Y:S02]  /*2a80*/  SHFL.IDX P2, R12, R27, R13, R14 ;  /* 0x0000000d1b0c7389 */ /* 0x0002a4000004000e */
[----:B0123--:R-:W-:Y:S05]  /*2a90*/  ENDCOLLECTIVE ;  /* 0x000000000000791b */ /* 0x00ffea0003800000 */
.L_x_55381:
[----:B------:R-:W-:Y:S05]  /*2aa0*/  BSYNC B1 ;  /* 0x0000000000017941 */ /* 0x000fea0003800000 */
.L_x_55380:
[----:B------:R-:W-:Y:S05]  /*2ab0*/  BRA `(.L_x_55382) ;  /* 0xfffffff000347947 */ /* 0x000fea000383ffff */
.L_x_55361:
[----:B------:R-:W-:Y:S01]  /*2ac0*/  IMAD.MOV.U32 R12, RZ, RZ, -0x1 ;  /* 0xffffffffff0c7424 */ /* 0x000fe200078e00ff */
[----:B------:R-:W-:-:S07]  /*2ad0*/  MOV R13, R15 ;  /* 0x0000000f000d7202 */ /* 0x000fce0000000f00 */
[----:B-1-3--:R-:W-:Y:S05]  /*2ae0*/  WARPSYNC.COLLECTIVE R12, `(.L_x_55383) ;  /* 0x000000000c087348 */ /* 0x00afea0003c00000 */
[----:B------:R0:W2:Y:S02]  /*2af0*/  SHFL.IDX P2, R12, R27, R13, R14 ;  /* 0x0000000d1b0c7389 */ /* 0x0000a4000004000e */
[----:B0123--:R-:W-:Y:S05]  /*2b00*/  ENDCOLLECTIVE ;  /* 0x000000000000791b */ /* 0x00ffea0003800000 */
.L_x_55383:
[----:B------:R-:W-:Y:S01]  /*2b10*/  IMAD.MOV.U32 R26, RZ, RZ, R12 ;  /* 0x000000ffff1a7224 */ /* 0x000fe200078e000c */
[----:B------:R-:W-:Y:S06]  /*2b20*/  BRA `(.L_x_55384) ;  /* 0xfffffff400607947 */ /* 0x000fec000383ffff */
.L_x_55363:
[----:B------:R-:W-:Y:S01]  /*2b30*/  BSSY B0, `(.L_x_55385) ;  /* 0x0000006000007945 */ /* 0x000fe20003800000 */
[----:B------:R-:W-:Y:S01]  /*2b40*/  MOV R13, R17 ;  /* 0x00000011000d7202 */ /* 0x000fe20000000f00 */
[----:B------:R-:W-:-:S07]  /*2b50*/  IMAD.MOV.U32 R12, RZ, RZ, -0x1 ;  /* 0xffffffffff0c7424 */ /* 0x000fce00078e00ff */
[----:B01-3--:R-:W-:Y:S05]  /*2b60*/  WARPSYNC.COLLECTIVE R12, `(.L_x_55386) ;  /* 0x000000000c087348 */ /* 0x00bfea0003c00000 */
[----:B------:R2:W4:Y:S02]  /*2b70*/  SHFL.IDX P2, R12, R27, R13, R14 ;  /* 0x0000000d1b0c7389 */ /* 0x000524000004000e */
[----:B01234-:R-:W-:Y:S05]  /*2b80*/  ENDCOLLECTIVE ;  /* 0x000000000000791b */ /* 0x01ffea0003800000 */
.L_x_55386:
[----:B------:R-:W-:Y:S05]  /*2b90*/  BSYNC B0 ;  /* 0x0000000000007941 */ /* 0x000fea0003800000 */
.L_x_55385:
[----:B------:R-:W-:Y:S05]  /*2ba0*/  BRA `(.L_x_55387) ;  /* 0xfffffff400587947 */ /* 0x000fea000383ffff */
.L_x_55388:
        /* <DEDUP_REMOVED lines=13> */
.L_x_58766:


//--------------------- .text._Z9cuda_gemmIiLi256ELi1ELi1ELi32ELi2ELi2ELi32ELi0ELi1EEviiiPT_S1_S1_ii --------------------------
	.section	.text._Z9cuda_gemmIiLi256ELi1ELi1ELi32ELi2ELi2ELi32ELi0ELi1EEviiiPT_S1_S1_ii,"ax",@progbits
	.align	128
        .global         _Z9cuda_gemmIiLi256ELi1ELi1ELi32ELi2ELi2ELi32ELi0ELi1EEviiiPT_S1_S1_ii
        .type           _Z9cuda_gemmIiLi256ELi1ELi1ELi32ELi2ELi2ELi32ELi0ELi1EEviiiPT_S1_S1_ii,@function
        .size           _Z9cuda_gemmIiLi256ELi1ELi1ELi32ELi2ELi2ELi32ELi0ELi1EEviiiPT_S1_S1_ii,(.L_x_58767 - _Z9cuda_gemmIiLi256ELi1ELi1ELi32ELi2ELi2ELi32ELi0ELi1EEviiiPT_S1_S1_ii)
        .other          _Z9cuda_gemmIiLi256ELi1ELi1ELi32ELi2ELi2ELi32ELi0ELi1EEviiiPT_S1_S1_ii,@"STO_CUDA_ENTRY STV_DEFAULT"
_Z9cuda_gemmIiLi256ELi1ELi1ELi32ELi2ELi2ELi32ELi0ELi1EEviiiPT_S1_S1_ii:
.text._Z9cuda_gemmIiLi256ELi1ELi1ELi32ELi2ELi2ELi32ELi0ELi1EEviiiPT_S1_S1_ii:
        /* <DEDUP_REMOVED lines=14> */
.L_x_55391:
        /* <DEDUP_REMOVED lines=11> */
.L_x_55390:
[----:B------:R-:W-:Y:S05]  /*0190*/  BSYNC.RECONVERGENT B0 ;  /* 0x0000000000007941 */ /* 0x000fea0003800200 */
.L_x_55389:
        /* <DEDUP_REMOVED lines=54> */
.L_x_55396:
        /* <DEDUP_REMOVED lines=8> */
.L_x_55395:
[----:B------:R-:W-:Y:S05]  /*0580*/  BSYNC.RECONVERGENT B1 ;  /* 0x0000000000017941 */ /* 0x000fea0003800200 */
.L_x_55394:
        /* <DEDUP_REMOVED lines=13> */
.L_x_55399:
        /* <DEDUP_REMOVED lines=20> */
.L_x_55398:
[----:B------:R-:W-:Y:S05]  /*07a0*/  BSYNC.RECONVERGENT B1 ;  /* 0x0000000000017941 */ /* 0x000fea0003800200 */
.L_x_55397:
        /* <DEDUP_REMOVED lines=10> */
.L_x_55402:
[----:B------:R-:W-:Y:S01]  /*0850*/  VIADD R5, R5, 0x1 ;  /* 0x0000000105057836 */ /* 0x000fe20000000000 */
[----:B------:R0:W-:Y:S04]  /*0860*/  STS [R8], RZ ;  /* 0x000000ff08007388 */ /* 0x0001e80000000800 */
[----:B------:R-:W-:Y:S02]  /*0870*/  ISETP.NE.AND P0, PT, R5, RZ, PT ;  /* 0x000000ff0500720c */ /* 0x000fe40003f05270 */
[----:B0-----:R-:W-:-:S11]  /*0880*/  LEA R8, R3, R8, 0x2 ;  /* 0x0000000803087211 */ /* 0x001fd600078e10ff */
[----:B------:R-:W-:Y:S05]  /*0890*/  @P0 BRA `(.L_x_55402) ;  /* 0xfffffffc00ec0947 */ /* 0x000fea000383ffff */
.L_x_55401:
[----:B------:R-:W-:Y:S05]  /*08a0*/  BSYNC.RECONVERGENT B1 ;  /* 0x0000000000017941 */ /* 0x000fea0003800200 */
.L_x_55400:
[----:B------:R-:W-:Y:S05]  /*08b0*/  @!P2 BRA `(.L_x_55393) ;  /* 0x000000000040a947 */ /* 0x000fea0003800000 */
[----:B------:R-:W0:Y:S01]  /*08c0*/  S2UR UR5, SR_CgaCtaId ;  /* 0x00000000000579c3 */ /* 0x000e220000008800 */
[----:B------:R-:W-:Y:S02]  /*08d0*/  UMOV UR4, 0x400 ;  /* 0x0000040000047882 */ /* 0x000fe40000000000 */
[----:B------:R-:W-:-:S04]  /*08e0*/  UIADD3 UR4, UPT, UPT, UR4, 0x100, URZ ;  /* 0x0000010004047890 */ /* 0x000fc8000fffe0ff */
[----:B0-----:R-:W-:-:S06]  /*08f0*/  ULEA UR4, UR5, UR4, 0x18 ;  /* 0x0000000405047291 */ /* 0x001fcc000f8ec0ff */
[----:B------:R-:W-:-:S07]  /*0900*/  LEA R8, R6, UR4, 0x2 ;  /* 0x0000000406087c11 */ /* 0x000fce000f8e10ff */
.L_x_55403:
        /* <DEDUP_REMOVED lines=11> */
.L_x_55393:
[----:B------:R-:W-:Y:S05]  /*09c0*/  BSYNC.RECONVERGENT B0 ;  /* 0x0000000000007941 */ /* 0x000fea0003800200 */
.L_x_55392:
        /* <DEDUP_REMOVED lines=23> */
.L_x_55406:
[----:B----4-:R-:W-:Y:S01]  /*0b40*/  IMAD R9, R8, 0xc, R13 ;  /* 0x0000000c08097824 */ /* 0x010fe200078e020d */
[----:B------:R-:W-:-:S05]  /*0b50*/  UMOV UR4, 0xffffffff ;  /* 0xffffffff00047882 */ /* 0x000fca0000000000 */
[----:B------:R-:W4:Y:S01]  /*0b60*/  LDS R9, [R9] ;  /* 0x0000000009097984 */ /* 0x000f220000000800 */
[----:B------:R-:W-:Y:S05]  /*0b70*/  BRA.DIV UR4, `(.L_x_55405) ;  /* 0x0000000604ec7947 */ /* 0x000fea000b800000 */
[----:B----4-:R-:W0:Y:S04]  /*0b80*/  SHFL.IDX PT, R11, R9, R4, 0x1e1f ;  /* 0x001e1f04090b7589 */ /* 0x010e2800000e0000 */
[----:B------:R4:W1:Y:S01]  /*0b90*/  SHFL.IDX PT, R12, R9, R5, 0x1e1f ;  /* 0x001e1f05090c7589 */ /* 0x00086200000e0000 */
[----:B0-----:R-:W-:-:S07]  /*0ba0*/  IMAD R10, R6, R11, RZ ;  /* 0x0000000b060a7224 */ /* 0x001fce00078e02ff */
.L_x_55414:
        /* <DEDUP_REMOVED lines=9> */
.L_x_55404:
        /* <DEDUP_REMOVED lines=48> */
.L_x_55409:
        /* <DEDUP_REMOVED lines=12> */
.L_x_55408:
[----:B------:R-:W-:Y:S05]  /*1000*/  BSYNC.RECONVERGENT B0 ;  /* 0x0000000000007941 */ /* 0x000fea0003800200 */
.L_x_55407:
        /* <DEDUP_REMOVED lines=10> */
.L_x_55410:
        /* <DEDUP_REMOVED lines=40> */
.L_x_55405:
[----:B------:R-:W-:Y:S01]  /*1330*/  BSSY B0, `(.L_x_55411) ;  /* 0x0000007000007945 */ /* 0x000fe20003800000 */
[----:B------:R-:W-:Y:S01]  /*1340*/  IMAD.MOV.U32 R17, RZ, RZ, R4 ;  /* 0x000000ffff117224 */ /* 0x000fe200078e0004 */
[----:B--2---:R-:W-:Y:S01]  /*1350*/  MOV R16, 0xffffffff ;  /* 0xffffffff00107802 */ /* 0x004fe20000000f00 */
[----:B------:R-:W-:-:S07]  /*1360*/  IMAD.MOV.U32 R18, RZ, RZ, 0x1e1f ;  /* 0x00001e1fff127424 */ /* 0x000fce00078e00ff */
[----:B01-34-:R-:W-:Y:S05]  /*1370*/  WARPSYNC.COLLECTIVE R16, `(.L_x_55412) ;  /* 0x0000000010087348 */ /* 0x01bfea0003c00000 */
[----:B----4-:R2:W4:Y:S02]  /*1380*/  SHFL.IDX P0, R12, R9, R17, R18 ;  /* 0x00000011090c7389 */ /* 0x0105240000000012 */
[----:B01234-:R-:W-:Y:S05]  /*1390*/  ENDCOLLECTIVE ;  /* 0x000000000000791b */ /* 0x01ffea0003800000 */
.L_x_55412:
[----:B------:R-:W-:Y:S05]  /*13a0*/  BSYNC B0 ;  /* 0x0000000000007941 */ /* 0x000fea0003800000 */
.L_x_55411:
[----:B------:R-:W-:Y:S02]  /*13b0*/  HFMA2 R18, -RZ, RZ, 0, 0.005977630615234375 ;  /* 0x00001e1fff127431 */ /* 0x000fe400000001ff */
[----:B------:R-:W-:Y:S02]  /*13c0*/  IMAD.MOV.U32 R17, RZ, RZ, R5 ;  /* 0x000000ffff117224 */ /* 0x000fe400078e0005 */
[----:B------:R-:W-:Y:S02]  /*13d0*/  IMAD.MOV.U32 R16, RZ, RZ, -0x1 ;  /* 0xffffffffff107424 */ /* 0x000fe400078e00ff */
[----:B------:R-:W-:-:S07]  /*13e0*/  IMAD.MOV.U32 R11, RZ, RZ, R12 ;  /* 0x000000ffff0b7224 */ /* 0x000fce00078e000c */
[----:B------:R-:W-:Y:S05]  /*13f0*/  WARPSYNC.COLLECTIVE R16, `(.L_x_55413) ;  /* 0x0000000010087348 */ /* 0x000fea0003c00000 */
[----:B------:R0:W1:Y:S02]  /*1400*/  SHFL.IDX P0, R12, R9, R17, R18 ;  /* 0x00000011090c7389 */ /* 0x0000640000000012 */
[----:B01----:R-:W-:Y:S05]  /*1410*/  ENDCOLLECTIVE ;  /* 0x000000000000791b */ /* 0x003fea0003800000 */
.L_x_55413:
[----:B------:R-:W-:Y:S01]  /*1420*/  IMAD R10, R6, R11, RZ ;  /* 0x0000000b060a7224 */ /* 0x000fe200078e02ff */
[----:B------:R-:W-:Y:S06]  /*1430*/  BRA `(.L_x_55414) ;  /* 0xfffffff400dc7947 */ /* 0x000fec000383ffff */
.L_x_55415:
        /* <DEDUP_REMOVED lines=12> */
.L_x_58767:


//--------------------- .text._Z9cuda_gemmIiLi256ELi1ELi1ELi32ELi2ELi2ELi32ELi0ELi0EEviiiPT_S1_S1_ii --------------------------
	.section	.text._Z9cuda_gemmIiLi256ELi1ELi1ELi32ELi2ELi2ELi32ELi0ELi0EEviiiPT_S1_S1_ii,"ax",@progbits
	.align	128
        .global         _Z9cuda_gemmIiLi256ELi1ELi1ELi32ELi2ELi2ELi32ELi0ELi0EEviiiPT_S1_S1_ii
        .type           _Z9cuda_gemmIiLi256ELi1ELi1ELi32ELi2ELi2ELi32ELi0ELi0EEviiiPT_S1_S1_ii,@function
        .size           _Z9cuda_gemmIiLi256ELi1ELi1ELi32ELi2ELi2ELi32ELi0ELi0EEviiiPT_S1_S1_ii,(.L_x_58768 - _Z9cuda_gemmIiLi256ELi1ELi1ELi32ELi2ELi2ELi32ELi0ELi0EEviiiPT_S1_S1_ii)
        .other          _Z9cuda_gemmIiLi256ELi1ELi1ELi32ELi2ELi2ELi32ELi0ELi0EEviiiPT_S1_S1_ii,@"STO_CUDA_ENTRY STV_DEFAULT"
_Z9cuda_gemmIiLi256ELi1ELi1ELi32ELi2ELi2ELi32ELi0ELi0EEviiiPT_S1_S1_ii:
.text._Z9cuda_gemmIiLi256ELi1ELi1ELi32ELi2ELi2ELi32ELi0ELi0EEviiiPT_S1_S1_ii:
        /* <DEDUP_REMOVED lines=75> */
.L_x_55418:
        /* <DEDUP_REMOVED lines=25> */
.L_x_55417:
[----:B------:R-:W-:Y:S05]  /*0640*/  BSYNC.RECONVERGENT B0 ;  /* 0x0000000000007941 */ /* 0x000fea0003800200 */
.L_x_55416:
        /* <DEDUP_REMOVED lines=97> */
.L_x_55423:
        /* <DEDUP_REMOVED lines=10> */
.L_x_55422:
[----:B------:R-:W-:Y:S05]  /*0d00*/  BSYNC.RECONVERGENT B1 ;  /* 0x0000000000017941 */ /* 0x000fea0003800200 */
.L_x_55421:
[----:B------:R-:W-:Y:S04]  /*0d10*/  BSSY.RECONVERGENT B1, `(.L_x_55424) ;  /* 0x000001f000017945 */ /* 0x000fe80003800200 */
[----:B------:R-:W-:Y:S05]  /*0d20*/  @!P3 BRA `(.L_x_55425) ;  /* 0x000000000074b947 */ /* 0x000fea0003800000 */
[----:B------:R-:W1:Y:S01]  /*0d30*/  S2R R25, SR_CgaCtaId ;  /* 0x0000000000197919 */ /* 0x000e620000008800 */
[----:B0-----:R-:W-:Y:S02]  /*0d40*/  MOV R14, 0x400 ;  /* 0x00000400000e7802 */ /* 0x001fe40000000f00 */
[----:B------:R-:W-:-:S03]  /*0d50*/  SHF.L.U32 R27, R6, 0x2, RZ ;  /* 0x00000002061b7819 */ /* 0x000fc600000006ff */
[----:B------:R-:W-:-:S05]  /*0d60*/  VIADD R14, R14, 0x80 ;  /* 0x000000800e0e7836 */ /* 0x000fca0000000000 */
[----:B-1----:R-:W-:-:S07]  /*0d70*/  LEA R25, R25, R14, 0x18 ;  /* 0x0000000e19197211 */ /* 0x002fce00078ec0ff */
.L_x_55426:
        /* <DEDUP_REMOVED lines=24> */
.L_x_55425:
[----:B------:R-:W-:Y:S05]  /*0f00*/  BSYNC.RECONVERGENT B1 ;  /* 0x0000000000017941 */ /* 0x000fea0003800200 */
.L_x_55424:
        /* <DEDUP_REMOVED lines=11> */
.L_x_55429:
[----:B------:R-:W-:Y:S01]  /*0fc0*/  IMAD R16, R15, 0x4, R14 ;  /* 0x000000040f107824 */ /* 0x000fe200078e020e */
[----:B------:R-:W-:Y:S01]  /*0fd0*/  IADD3 R11, PT, PT, R11, 0x1, RZ ;  /* 0x000000010b0b7810 */ /* 0x000fe20007ffe0ff */
[----:B------:R-:W-:-:S03]  /*0fe0*/  IMAD.IADD R15, R6, 0x1, R15 ;  /* 0x00000001060f7824 */ /* 0x000fc600078e020f */
[----:B------:R2:W-:Y:S01]  /*0ff0*/  STS [R16], RZ ;  /* 0x000000ff10007388 */ /* 0x0005e20000000800 */
[----:B------:R-:W-:-:S13]  /*1000*/  ISETP.NE.AND P1, PT, R11, R18, PT ;  /* 0x000000120b00720c */ /* 0x000fda0003f25270 */
[----:B--2---:R-:W-:Y:S05]  /*1010*/  @P1 BRA `(.L_x_55429) ;  /* 0xfffffffc00e81947 */ /* 0x004fea000383ffff */
.L_x_55428:
[----:B------:R-:W-:Y:S05]  /*1020*/  BSYNC.RECONVERGENT B1 ;  /* 0x0000000000017941 */ /* 0x000fea0003800200 */
.L_x_55427:
[----:B------:R-:W-:Y:S05]  /*1030*/  @!P0 BRA `(.L_x_55420) ;  /* 0x00000000003c8947 */ /* 0x000fea0003800000 */
[----:B01----:R-:W0:Y:S01]  /*1040*/  S2R R14, SR_CgaCtaId ;  /* 0x00000000000e7919 */ /* 0x003e220000008800 */
[----:B------:R-:W-:-:S05]  /*1050*/  MOV R11, 0x400 ;  /* 0x00000400000b7802 */ /* 0x000fca0000000f00 */
[----:B------:R-:W-:-:S05]  /*1060*/  VIADD R11, R11, 0x100 ;  /* 0x000001000b0b7836 */ /* 0x000fca0000000000 */
[----:B0-----:R-:W-:-:S07]  /*1070*/  LEA R16, R14, R11, 0x18 ;  /* 0x0000000b0e107211 */ /* 0x001fce00078ec0ff */
.L_x_55430:
        /* <DEDUP_REMOVED lines=11> */
.L_x_55420:
[----:B------:R-:W-:Y:S05]  /*1130*/  BSYNC.RECONVERGENT B0 ;  /* 0x0000000000007941 */ /* 0x000fea0003800200 */
.L_x_55419:
        /* <DEDUP_REMOVED lines=19> */
.L_x_55443:
        /* <DEDUP_REMOVED lines=16> */
.L_x_55434:
        /* <DEDUP_REMOVED lines=8> */
.L_x_55435:
        /* <DEDUP_REMOVED lines=32> */
.L_x_55442:
[----:B0-----:R-:W-:Y:S02]  /*15f0*/  IMAD R12, R2, 0xc, R21 ;  /* 0x0000000c020c7824 */ /* 0x001fe400078e0215 */
[----:B------:R-:W-:-:S04]  /*1600*/  HFMA2 R26, -RZ, RZ, 0, 0 ;  /* 0x00000000ff1a7431 */ /* 0x000fc800000001ff */
[----:B------:R-:W1:Y:S01]  /*1610*/  LDS R12, [R12] ;  /* 0x000000000c0c7984 */ /* 0x000e620000000800 */
[----:B------:R-:W-:Y:S05]  /*1620*/  @!P0 BRA `(.L_x_55438) ;  /* 0x0000000000108947 */ /* 0x000fea0003800000 */
[----:B------:R-:W-:-:S03]  /*1630*/  UMOV UR4, 0xffffffff ;  /* 0xffffffff00047882 */ /* 0x000fc60000000000 */
[----:B------:R-:W-:Y:S05]  /*1640*/  BRA.DIV UR4, `(.L_x_55439) ;  /* 0x0000001e041c7947 */ /* 0x000fea000b800000 */
[----:B-1----:R1:W3:Y:S02]  /*1650*/  SHFL.IDX PT, R25, R12, R18, R11 ;  /* 0x000000120c197389 */ /* 0x0022e400000e000b */
.L_x_55470:
[----:B--23--:R-:W-:-:S07]  /*1660*/  IMAD R26, R16, R25, RZ ;  /* 0x00000019101a7224 */ /* 0x00cfce00078e02ff */
.L_x_55438:
[----:B0-----:R-:W-:-:S09]  /*1670*/  UISETP.GE.AND UP0, UPT, UR9, 0x2, UPT ;  /* 0x000000020900788c */ /* 0x001fd2000bf06270 */
[----:B------:R-:W-:Y:S05]  /*1680*/  BRA.U !UP0, `(.L_x_55440) ;  /* 0x0000000108107547 */ /* 0x000fea000b800000 */
[----:B------:R-:W-:-:S03]  /*1690*/  UMOV UR4, 0xffffffff ;  /* 0xffffffff00047882 */ /* 0x000fc60000000000 */
[----:B------:R-:W-:Y:S05]  /*16a0*/  BRA.DIV UR4, `(.L_x_55441) ;  /* 0x0000001e04247947 */ /* 0x000fea000b800000 */
[----:B-1----:R0:W1:Y:S02]  /*16b0*/  SHFL.IDX PT, R25, R12, R24, R11 ;  /* 0x000000180c197389 */ /* 0x00206400000e000b */
.L_x_55473:
[----:B-1--4-:R-:W-:-:S07]  /*16c0*/  IMAD R26, R15, R25, R26 ;  /* 0x000000190f1a7224 */ /* 0x012fce00078e021a */
.L_x_55440:
        /* <DEDUP_REMOVED lines=8> */
.L_x_55437:
[----:B0-----:R-:W-:Y:S05]  /*1750*/  BSYNC B0 ;  /* 0x0000000000007941 */ /* 0x001fea0003800000 */
.L_x_55436:
[----:B------:R-:W-:Y:S05]  /*1760*/  @!P1 BRA `(.L_x_55443) ;  /* 0xfffffff800c09947 */ /* 0x000fea000383ffff */
[----:B------:R-:W-:Y:S05]  /*1770*/  BSYNC B1 ;  /* 0x0000000000017941 */ /* 0x000fea0003800000 */
.L_x_55433:
[----:B------:R-:W-:Y:S05]  /*1780*/  BRA `(.L_x_55431) ;  /* 0x0000000c001c7947 */ /* 0x000fea0003800000 */
.L_x_55432:
        /* <DEDUP_REMOVED lines=11> */
.L_x_55453:
        /* <DEDUP_REMOVED lines=16> */
.L_x_55445:
        /* <DEDUP_REMOVED lines=8> */
.L_x_55446:
        /* <DEDUP_REMOVED lines=27> */
.L_x_55452:
[----:B------:R-:W-:Y:S01]  /*1b70*/  IMAD R12, R2, 0xc, R23 ;  /* 0x0000000c020c7824 */ /* 0x000fe200078e0217 */
[----:B------:R-:W-:-:S05]  /*1b80*/  UMOV UR4, 0xffffffff ;  /* 0xffffffff00047882 */ /* 0x000fca0000000000 */
[----:B------:R-:W0:Y:S01]  /*1b90*/  LDS R12, [R12] ;  /* 0x000000000c0c7984 */ /* 0x000e220000000800 */
[----:B------:R-:W-:Y:S05]  /*1ba0*/  BRA.DIV UR4, `(.L_x_55449) ;  /* 0x0000001a04047947 */ /* 0x000fea000b800000 */
[----:B0-----:R0:W2:Y:S02]  /*1bb0*/  SHFL.IDX PT, R25, R12, R16, R11 ;  /* 0x000000100c197389 */ /* 0x0010a400000e000b */
.L_x_55476:
[----:B-12---:R-:W-:Y:S01]  /*1bc0*/  IMAD R24, R20, R25, RZ ;  /* 0x0000001914187224 */ /* 0x006fe200078e02ff */
[----:B------:R-:W-:Y:S06]  /*1bd0*/  @!P0 BRA `(.L_x_55450) ;  /* 0x0000000000108947 */ /* 0x000fec0003800000 */
[----:B------:R-:W-:-:S03]  /*1be0*/  UMOV UR4, 0xffffffff ;  /* 0xffffffff00047882 */ /* 0x000fc60000000000 */
[----:B------:R-:W-:Y:S05]  /*1bf0*/  BRA.DIV UR4, `(.L_x_55451) ;  /* 0x0000001a04107947 */ /* 0x000fea000b800000 */
[----:B------:R1:W2:Y:S02]  /*1c00*/  SHFL.IDX PT, R25, R12, R18, R11 ;  /* 0x000000120c197389 */ /* 0x0002a400000e000b */
.L_x_55479:
[----:B--23--:R-:W-:-:S07]  /*1c10*/  IMAD R24, R21, R25, R24 ;  /* 0x0000001915187224 */ /* 0x00cfce00078e0218 */
.L_x_55450:
[----:B01----:R-:W-:Y:S02]  /*1c20*/  IMAD R12, R0, R2, R19 ;  /* 0x00000002000c7224 */ /* 0x003fe400078e0213 */
[----:B------:R-:W-:Y:S02]  /*1c30*/  IMAD.IADD R2, R9, 0x1, R2 ;  /* 0x0000000109027824 */ /* 0x000fe400078e0202 */
[----:B------:R-:W-:-:S03]  /*1c40*/  IMAD R13, R12, 0x4, R3 ;  /* 0x000000040c0d7824 */ /* 0x000fc600078e0203 */
[----:B------:R-:W-:Y:S02]  /*1c50*/  ISETP.GE.AND P2, PT, R2, R14, PT ;  /* 0x0000000e0200720c */ /* 0x000fe40003f46270 */
[----:B------:R4:W-:Y:S11]  /*1c60*/  STS [R13], R24 ;  /* 0x000000180d007388 */ /* 0x0009f60000000800 */
[----:B----4-:R-:W-:Y:S05]  /*1c70*/  @!P2 BRA `(.L_x_55452) ;  /* 0xfffffffc00bca947 */ /* 0x010fea000383ffff */
.L_x_55448:
[----:B------:R-:W-:Y:S05]  /*1c80*/  BSYNC B0 ;  /* 0x0000000000007941 */ /* 0x000fea0003800000 */
.L_x_55447:
[----:B------:R-:W-:Y:S05]  /*1c90*/  @!P1 BRA `(.L_x_55453) ;  /* 0xfffffff800e89947 */ /* 0x000fea000383ffff */
[----:B------:R-:W-:Y:S05]  /*1ca0*/  BRA `(.L_x_55431) ;  /* 0x0000000400d47947 */ /* 0x000fea0003800000 */
.L_x_55444:
        /* <DEDUP_REMOVED lines=10> */
.L_x_55463:
        /* <DEDUP_REMOVED lines=17> */
.L_x_55454:
        /* <DEDUP_REMOVED lines=9> */
.L_x_55455:
        /* <DEDUP_REMOVED lines=28> */
.L_x_55462:
        /* <DEDUP_REMOVED lines=9> */
.L_x_55481:
[----:B-12---:R-:W-:-:S07]  /*2140*/  IMAD R23, R18, R23, RZ ;  /* 0x0000001712177224 */ /* 0x006fce00078e02ff */
.L_x_55457:
[----:B------:R-:W-:-:S13]  /*2150*/  ISETP.GE.AND P1, PT, R27, 0x2, PT ;  /* 0x000000021b00780c */ /* 0x000fda0003f26270 */
[----:B------:R-:W-:Y:S05]  /*2160*/  @!P1 BRA `(.L_x_55459) ;  /* 0x0000000000109947 */ /* 0x000fea0003800000 */
[----:B------:R-:W-:-:S03]  /*2170*/  UMOV UR4, 0xffffffff ;  /* 0xffffffff00047882 */ /* 0x000fc60000000000 */
[----:B------:R-:W-:Y:S05]  /*2180*/  BRA.DIV UR4, `(.L_x_55460) ;  /* 0x0000001204e87947 */ /* 0x000fea000b800000 */
[----:B------:R2:W4:Y:S02]  /*2190*/  SHFL.IDX PT, R25, R12, R16, R11 ;  /* 0x000000100c197389 */ /* 0x00052400000e000b */
.L_x_55484:
[----:B---34-:R-:W-:-:S07]  /*21a0*/  IMAD R23, R20, R25, R23 ;  /* 0x0000001914177224 */ /* 0x018fce00078e0217 */
.L_x_55459:
[----:B0-2---:R-:W-:-:S07]  /*21b0*/  IMAD.MOV.U32 R12, RZ, RZ, R2 ;  /* 0x000000ffff0c7224 */ /* 0x005fce00078e0002 */
.L_x_55461:
        /* <DEDUP_REMOVED lines=35> */
.L_x_55456:
[----:B------:R-:W-:Y:S05]  /*23f0*/  @!P0 BRA `(.L_x_55463) ;  /* 0xfffffff800548947 */ /* 0x000fea000383ffff */
.L_x_55431:
        /* <DEDUP_REMOVED lines=83> */
.L_x_55466:
        /* <DEDUP_REMOVED lines=27> */
.L_x_55465:
[----:B------:R-:W-:Y:S05]  /*2ae0*/  BSYNC.RECONVERGENT B0 ;  /* 0x0000000000007941 */ /* 0x000fea0003800200 */
.L_x_55464:
        /* <DEDUP_REMOVED lines=21> */
.L_x_55467:
        /* <DEDUP_REMOVED lines=104> */
.L_x_55439:
[----:B------:R-:W-:Y:S01]  /*32c0*/  BSSY B2, `(.L_x_55468) ;  /* 0x0000006000027945 */ /* 0x000fe20003800000 */
[----:B------:R-:W-:Y:S02]  /*32d0*/  IMAD.MOV.U32 R13, RZ, RZ, R18 ;  /* 0x000000ffff0d7224 */ /* 0x000fe400078e0012 */
[----:B------:R-:W-:-:S07]  /*32e0*/  IMAD.MOV.U32 R25, RZ, RZ, -0x1 ;  /* 0xffffffffff197424 */ /* 0x000fce00078e00ff */
[----:B012-4-:R-:W-:Y:S05]  /*32f0*/  WARPSYNC.COLLECTIVE R25, `(.L_x_55469) ;  /* 0x0000000019087348 */ /* 0x017fea0003c00000 */
[----:B-1----:R1:W3:Y:S02]  /*3300*/  SHFL.IDX P2, R25, R12, R13, R11 ;  /* 0x0000000d0c197389 */ /* 0x0022e4000004000b */
[----:B01234-:R-:W-:Y:S05]  /*3310*/  ENDCOLLECTIVE ;  /* 0x000000000000791b */ /* 0x01ffea0003800000 */
.L_x_55469:
[----:B------:R-:W-:Y:S05]  /*3320*/  BSYNC B2 ;  /* 0x0000000000027941 */ /* 0x000fea0003800000 */
.L_x_55468:
[----:B------:R-:W-:Y:S05]  /*3330*/  BRA `(.L_x_55470) ;  /* 0xffffffe000c87947 */ /* 0x000fea000383ffff */
.L_x_55441:
[----:B------:R-:W-:Y:S01]  /*3340*/  BSSY B2, `(.L_x_55471) ;  /* 0x0000006000027945 */ /* 0x000fe20003800000 */
[----:B------:R-:W-:Y:S01]  /*3350*/  MOV R13, R24 ;  /* 0x00000018000d7202 */ /* 0x000fe20000000f00 */
[----:B------:R-:W-:-:S07]  /*3360*/  IMAD.MOV.U32 R25, RZ, RZ, -0x1 ;  /* 0xffffffffff197424 */ /* 0x000fce00078e00ff */
[----:B-12-4-:R-:W-:Y:S05]  /*3370*/  WARPSYNC.COLLECTIVE R25, `(.L_x_55472) ;  /* 0x0000000019087348 */ /* 0x016fea0003c00000 */
[----:B-1----:R0:W1:Y:S02]  /*3380*/  SHFL.IDX P2, R25, R12, R13, R11 ;  /* 0x0000000d0c197389 */ /* 0x002064000004000b */
[----:B012-4-:R-:W-:Y:S05]  /*3390*/  ENDCOLLECTIVE ;  /* 0x000000000000791b */ /* 0x017fea0003800000 */
.L_x_55472:
[----:B------:R-:W-:Y:S05]  /*33a0*/  BSYNC B2 ;  /* 0x0000000000027941 */ /* 0x000fea0003800000 */
.L_x_55471:
[----:B------:R-:W-:Y:S05]  /*33b0*/  BRA `(.L_x_55473) ;  /* 0xffffffe000c07947 */ /* 0x000fea000383ffff */
.L_x_55449:
[----:B------:R-:W-:Y:S01]  /*33c0*/  BSSY B1, `(.L_x_55474) ;  /* 0x0000006000017945 */ /* 0x000fe20003800000 */
[----:B------:R-:W-:Y:S01]  /*33d0*/  IMAD.MOV.U32 R13, RZ, RZ, R16 ;  /* 0x000000ffff0d7224 */ /* 0x000fe200078e0010 */
[----:B------:R-:W-:-:S07]  /*33e0*/  MOV R25, 0xffffffff ;  /* 0xffffffff00197802 */ /* 0x000fce0000000f00 */
[----:B01-3--:R-:W-:Y:S05]  /*33f0*/  WARPSYNC.COLLECTIVE R25, `(.L_x_55475) ;  /* 0x0000000019087348 */ /* 0x00bfea0003c00000 */
[----:B0-----:R0:W2:Y:S02]  /*3400*/  SHFL.IDX P2, R25, R12, R13, R11 ;  /* 0x0000000d0c197389 */ /* 0x0010a4000004000b */
[----:B0123--:R-:W-:Y:S05]  /*3410*/  ENDCOLLECTIVE ;  /* 0x000000000000791b */ /* 0x00ffea0003800000 */
.L_x_55475:
[----:B------:R-:W-:Y:S05]  /*3420*/  BSYNC B1 ;  /* 0x0000000000017941 */ /* 0x000fea0003800000 */
.L_x_55474:
[----:B------:R-:W-:Y:S05]  /*3430*/  BRA `(.L_x_55476) ;  /* 0xffffffe400e07947 */ /* 0x000fea000383ffff */
.L_x_55451:
[----:B------:R-:W-:Y:S01]  /*3440*/  BSSY B1, `(.L_x_55477) ;  /* 0x0000006000017945 */ /* 0x000fe20003800000 */
[----:B------:R-:W-:Y:S02]  /*3450*/  IMAD.MOV.U32 R13, RZ, RZ, R18 ;  /* 0x000000ffff0d7224 */ /* 0x000fe400078e0012 */
[----:B------:R-:W-:-:S07]  /*3460*/  IMAD.MOV.U32 R25, RZ, RZ, -0x1 ;  /* 0xffffffffff197424 */ /* 0x000fce00078e00ff */
[----:B0--3--:R-:W-:Y:S05]  /*3470*/  WARPSYNC.COLLECTIVE R25, `(.L_x_55478) ;  /* 0x0000000019087348 */ /* 0x009fea0003c00000 */
[----:B------:R1:W2:Y:S02]  /*3480*/  SHFL.IDX P2, R25, R12, R13, R11 ;  /* 0x0000000d0c197389 */ /* 0x0002a4000004000b */
[----:B0123--:R-:W-:Y:S05]  /*3490*/  ENDCOLLECTIVE ;  /* 0x000000000000791b */ /* 0x00ffea0003800000 */
.L_x_55478:
[----:B------:R-:W-:Y:S05]  /*34a0*/  BSYNC B1 ;  /* 0x0000000000017941 */ /* 0x000fea0003800000 */
.L_x_55477:
[----:B------:R-:W-:Y:S05]  /*34b0*/  BRA `(.L_x_55479) ;  /* 0xffffffe400d47947 */ /* 0x000fea000383ffff */
.L_x_55458:
[----:B------:R-:W-:Y:S01]  /*34c0*/  IMAD.MOV.U32 R25, RZ, RZ, -0x1 ;  /* 0xffffffffff197424 */ /* 0x000fe200078e00ff */
[----:B------:R-:W-:-:S07]  /*34d0*/  MOV R13, R22 ;  /* 0x00000016000d7202 */ /* 0x000fce0000000f00 */
[----:B-1-3--:R-:W-:Y:S05]  /*34e0*/  WARPSYNC.COLLECTIVE R25, `(.L_x_55480) ;  /* 0x0000000019087348 */ /* 0x00afea0003c00000 */
[----:B------:R0:W2:Y:S02]  /*34f0*/  SHFL.IDX P2, R25, R12, R13, R11 ;  /* 0x0000000d0c197389 */ /* 0x0000a4000004000b */
[----:B0123--:R-:W-:Y:S05]  /*3500*/  ENDCOLLECTIVE ;  /* 0x000000000000791b */ /* 0x00ffea0003800000 */
.L_x_55480:
[----:B------:R-:W-:Y:S01]  /*3510*/  IMAD.MOV.U32 R23, RZ, RZ, R25 ;  /* 0x000000ffff177224 */ /* 0x000fe200078e0019 */
[----:B------:R-:W-:Y:S06]  /*3520*/  BRA `(.L_x_55481) ;  /* 0xffffffec00047947 */ /* 0x000fec000383ffff */
.L_x_55460:
[----:B------:R-:W-:Y:S01]  /*3530*/  BSSY B0, `(.L_x_55482) ;  /* 0x0000006000007945 */ /* 0x000fe20003800000 */
[----:B------:R-:W-:Y:S01]  /*3540*/  MOV R13, R16 ;  /* 0x00000010000d7202 */ /* 0x000fe20000000f00 */
[----:B------:R-:W-:-:S07]  /*3550*/  IMAD.MOV.U32 R25, RZ, RZ, -0x1 ;  /* 0xffffffffff197424 */ /* 0x000fce00078e00ff */
[----:B01-3--:R-:W-:Y:S05]  /*3560*/  WARPSYNC.COLLECTIVE R25, `(.L_x_55483) ;  /* 0x0000000019087348 */ /* 0x00bfea0003c00000 */
[----:B------:R2:W4:Y:S02]  /*3570*/  SHFL.IDX P2, R25, R12, R13, R11 ;  /* 0x0000000d0c197389 */ /* 0x000524000004000b */
[----:B01234-:R-:W-:Y:S05]  /*3580*/  ENDCOLLECTIVE ;  /* 0x000000000000791b */ /* 0x01ffea0003800000 */
.L_x_55483:
[----:B------:R-:W-:Y:S05]  /*3590*/  BSYNC B0 ;  /* 0x0000000000007941 */ /* 0x000fea0003800000 */
.L_x_55482:
[----:B------:R-:W-:Y:S05]  /*35a0*/  BRA `(.L_x_55484) ;  /* 0xffffffe800fc7947 */ /* 0x000fea000383ffff */
.L_x_55485:
        /* <DEDUP_REMOVED lines=13> */
.L_x_58768:


//--------------------- .text._Z9cuda_gemmIiLi256ELi1ELi1ELi16ELi128ELi128ELi32ELi1ELi1EEviiiPT_S1_S1_ii --------------------------
	.section	.text._Z9cuda_gemmIiLi256ELi1ELi1ELi16ELi128ELi128ELi32ELi1ELi1EEviiiPT_S1_S1_ii,"ax",@progbits
	.align	128
        .global         _Z9cuda_gemmIiLi256ELi1ELi1ELi16ELi128ELi128ELi32ELi1ELi1EEviiiPT_S1_S1_ii
        .type           _Z9cuda_gemmIiLi256ELi1ELi1ELi16ELi128ELi128ELi32ELi1ELi1EEviiiPT_S1_S1_ii,@function
        .size           _Z9cuda_gemmIiLi256ELi1ELi1ELi16ELi128ELi128ELi32ELi1ELi1EEviiiPT_S1_S1_ii,(.L_x_58203 - _Z9cuda_gemmIiLi256ELi1ELi1ELi16ELi128ELi128ELi32ELi1ELi1EEviiiPT_S1_S1_ii)
        .other          _Z9cuda_gemmIiLi256ELi1ELi1ELi16ELi128ELi128ELi32ELi1ELi1EEviiiPT_S1_S1_ii,@"STO_CUDA_ENTRY STV_DEFAULT"
_Z9cuda_gemmIiLi256ELi1ELi1ELi16ELi128ELi128ELi32ELi1ELi1EEviiiPT_S1_S1_ii:
.text._Z9cuda_gemmIiLi256ELi1ELi1ELi16ELi128ELi128ELi32ELi1ELi1EEviiiPT_S1_S1_ii:
[----:B------:R-:W-:Y:S01]  /*0000*/  LDC R1, c[0x0][0x37c] ;  /* 0x0000df00ff017b82 */ /* 0x000fe20000000800 */
[----:B------:R-:W0:Y:S01]  /*0010*/  S2R R4, SR_CTAID.Y ;  /* 0x0000000000047919 */ /* 0x000e220000002600 */
[----:B------:R-:W0:Y:S02]  /*0020*/  LDCU UR4, c[0x0][0x374] ;  /* 0x00006e80ff0477ac */ /* 0x000e240008000800 */
[----:B0-----:R-:W-:-:S13]  /*0030*/  ISETP.GE.U32.AND P0, PT, R4, UR4, PT ;  /* 0x0000000404007c0c */ /* 0x001fda000bf06070 */
[----:B------:R-:W-:Y:S05]  /*0040*/  @P0 EXIT ;  /* 0x000000000000094d */ /* 0x000fea0003800000 */
[----:B------:R-:W0:Y:S01]  /*0050*/  S2R R5, SR_TID.X ;  /* 0x0000000000057919 */ /* 0x000e220000002100 */
[----:B------:R-:W1:Y:S01]  /*0060*/  LDC R0, c[0x0][0x360] ;  /* 0x0000d800ff007b82 */ /* 0x000e620000000800 */
[----:B------:R-:W-:Y:S01]  /*0070*/  MOV R10, 0x400 ;  /* 0x00000400000a7802 */ /* 0x000fe20000000f00 */
[----:B------:R-:W2:Y:S01]  /*0080*/  LDCU.64 UR6, c[0x0][0x358] ;  /* 0x00006b00ff0677ac */ /* 0x000ea20008000a00 */
[----:B------:R-:W3:Y:S01]  /*0090*/  S2R R3, SR_CgaCtaId ;  /* 0x0000000000037919 */ /* 0x000ee20000008800 */
[----:B------:R-:W-:Y:S01]  /*00a0*/  BSSY.RECONVERGENT B0, `(.L_x_55486) ;  /* 0x000001d000007945 */ /* 0x000fe20003800200 */
[----:B------:R-:W4:Y:S01]  /*00b0*/  S2R R6, SR_CTAID.X ;  /* 0x0000000000067919 */ /* 0x000f220000002500 */
[----:B-1----:R-:W-:Y:S02]  /*00c0*/  SHF.R.U32.HI R8, RZ, 0x5, R0 ;  /* 0x00000005ff087819 */ /* 0x002fe40000011600 */
[----:B0-----:R-:W-:Y:S02]  /*00d0*/  ISETP.GT.U32.AND P1, PT, R5, 0xf, PT ;  /* 0x0000000f0500780c */ /* 0x001fe40003f24070 */
[----:B------:R-:W-:-:S02]  /*00e0*/  SHF.R.U32.HI R7, RZ, 0x5, R5 ;  /* 0x00000005ff077819 */ /* 0x000fc40000011605 */
[----:B---3--:R-:W-:Y:S02]  /*00f0*/  LEA R10, R3, R10, 0x18 ;  /* 0x0000000a030a7211 */ /* 0x008fe400078ec0ff */
[----:B------:R-:W-:Y:S01]  /*0100*/  LOP3.LUT R3, R5, 0x1f, RZ, 0xc0, !PT ;  /* 0x0000001f05037812 */ /* 0x000fe200078ec0ff */
[----:B------:R-:W-:Y:S01]  /*0110*/  IMAD.IADD R2, R7, 0x1, R8 ;  /* 0x0000000107027824 */ /* 0x000fe200078e0208 */
[----:B------:R-:W-:-:S03]  /*0120*/  ISETP.GT.U32.AND P0, PT, R5, 0x3, PT ;  /* 0x000000030500780c */ /* 0x000fc60003f04070 */
[----:B------:R-:W-:Y:S01]  /*0130*/  IMAD R10, R3, 0x204, R10 ;  /* 0x00000204030a7824 */ /* 0x000fe200078e020a */
[----:B------:R-:W-:Y:S01]  /*0140*/  LOP3.LUT R13, R2, 0x7f, RZ, 0x3c, !PT ;  /* 0x0000007f020d7812 */ /* 0x000fe200078e3cff */
[----:B----4-:R-:W-:Y:S01]  /*0150*/  IMAD R12, R6, 0x20, R3 ;  /* 0x00000020060c7824 */ /* 0x010fe200078e0203 */
[----:B--2---:R-:W-:Y:S07]  /*0160*/  @P1 BRA `(.L_x_55487) ;  /* 0x0000000000401947 */ /* 0x004fee0003800000 */
[----:B------:R-:W0:Y:S01]  /*0170*/  S2UR UR5, SR_CgaCtaId ;  /* 0x00000000000579c3 */ /* 0x000e220000008800 */
[----:B------:R-:W-:Y:S01]  /*0180*/  UMOV UR4, 0x400 ;  /* 0x0000040000047882 */ /* 0x000fe20000000000 */
[----:B------:R-:W-:Y:S01]  /*0190*/  IMAD R9, R4, 0x10, R5 ;  /* 0x0000001004097824 */ /* 0x000fe200078e0205 */
[----:B------:R-:W-:Y:S01]  /*01a0*/  UIADD3 UR4, UPT, UPT, UR4, 0x4080, URZ ;  /* 0x0000408004047890 */ /* 0x000fe2000fffe0ff */
[----:B------:R-:W-:-:S04]  /*01b0*/  MOV R11, R5 ;  /* 0x00000005000b7202 */ /* 0x000fc80000000f00 */
[----:B------:R-:W1:Y:S01]  /*01c0*/  LDC.64 R2, c[0x0][0x390] ;  /* 0x0000e400ff027b82 */ /* 0x000e620000000a00 */
[----:B0-----:R-:W-:Y:S01]  /*01d0*/  ULEA UR4, UR5, UR4, 0x18 ;  /* 0x0000000405047291 */ /* 0x001fe2000f8ec0ff */
[----:B-1----:R-:W-:-:S05]  /*01e0*/  IMAD.WIDE.U32 R2, R9, 0x4, R2 ;  /* 0x0000000409027825 */ /* 0x002fca00078e0002 */
[----:B------:R-:W-:-:S07]  /*01f0*/  LEA R9, R5, UR4, 0x2 ;  /* 0x0000000405097c11 */ /* 0x000fce000f8e10ff */
.L_x_55488:
[----:B------:R0:W2:Y:S01]  /*0200*/  LDG.E R14, desc[UR6][R2.64] ;  /* 0x00000006020e7981 */ /* 0x0000a2000c1e1900 */
[----:B------:R-:W-:-:S05]  /*0210*/  IMAD.IADD R11, R0, 0x1, R11 ;  /* 0x00000001000b7824 */ /* 0x000fca00078e020b */
[----:B------:R-:W-:Y:S01]  /*0220*/  ISETP.GE.U32.AND P1, PT, R11, 0x10, PT ;  /* 0x000000100b00780c */ /* 0x000fe20003f26070 */
[C---:B0-----:R-:W-:Y:S01]  /*0230*/  IMAD.WIDE.U32 R2, R0.reuse, 0x4, R2 ;  /* 0x0000000400027825 */ /* 0x041fe200078e0002 */
[----:B--2---:R0:W-:Y:S03]  /*0240*/  STS [R9], R14 ;  /* 0x0000000e09007388 */ /* 0x0041e60000000800 */
[----:B0-----:R-:W-:-:S08]  /*0250*/  IMAD R9, R0, 0x4, R9 ;  /* 0x0000000400097824 */ /* 0x001fd000078e0209 */
[----:B------:R-:W-:Y:S05]  /*0260*/  @!P1 BRA `(.L_x_55488) ;  /* 0xfffffffc00e49947 */ /* 0x000fea000383ffff */
.L_x_55487:
[----:B------:R-:W-:Y:S05]  /*0270*/  BSYNC.RECONVERGENT B0 ;  /* 0x0000000000007941 */ /* 0x000fea0003800200 */
.L_x_55486:
[----:B------:R-:W-:Y:S04]  /*0280*/  BSSY.RECONVERGENT B0, `(.L_x_55489) ;  /* 0x000000d000007945 */ /* 0x000fe80003800200 */
[----:B------:R-:W-:Y:S05]  /*0290*/  @P0 BRA `(.L_x_55490) ;  /* 0x00000000002c0947 */ /* 0x000fea0003800000 */
[----:B------:R-:W0:Y:S01]  /*02a0*/  S2UR UR5, SR_CgaCtaId ;  /* 0x00000000000579c3 */ /* 0x000e220000008800 */
[----:B------:R-:W-:Y:S01]  /*02b0*/  UMOV UR4, 0x400 ;  /* 0x0000040000047882 */ /* 0x000fe20000000000 */
[----:B------:R-:W-:Y:S01]  /*02c0*/  IMAD.MOV.U32 R9, RZ, RZ, R5 ;  /* 0x000000ffff097224 */ /* 0x000fe200078e0005 */
[----:B------:R-:W-:-:S04]  /*02d0*/  UIADD3 UR4, UPT, UPT, UR4, 0x4100, URZ ;  /* 0x0000410004047890 */ /* 0x000fc8000fffe0ff */
[----:B0-----:R-:W-:-:S06]  /*02e0*/  ULEA UR4, UR5, UR4, 0x18 ;  /* 0x0000000405047291 */ /* 0x001fcc000f8ec0ff */
[----:B------:R-:W-:-:S07]  /*02f0*/  LEA R3, R5, UR4, 0x2 ;  /* 0x0000000405037c11 */ /* 0x000fce000f8e10ff */
.L_x_55491:
[C---:B------:R-:W-:Y:S01]  /*0300*/  IADD3 R9, PT, PT, R0.reuse, R9, RZ ;  /* 0x0000000900097210 */ /* 0x040fe20007ffe0ff */
[----:B------:R0:W-:Y:S03]  /*0310*/  STS [R3], RZ ;  /* 0x000000ff03007388 */ /* 0x0001e60000000800 */
[----:B------:R-:W-:Y:S01]  /*0320*/  ISETP.GE.U32.AND P0, PT, R9, 0x4, PT ;  /* 0x000000040900780c */ /* 0x000fe20003f06070 */
[----:B0-----:R-:W-:-:S12]  /*0330*/  IMAD R3, R0, 0x4, R3 ;  /* 0x0000000400037824 */ /* 0x001fd800078e0203 */
[----:B------:R-:W-:Y:S05]  /*0340*/  @!P0 BRA `(.L_x_55491) ;  /* 0xfffffffc00ec8947 */ /* 0x000fea000383ffff */
.L_x_55490:
[----:B------:R-:W-:Y:S05]  /*0350*/  BSYNC.RECONVERGENT B0 ;  /* 0x0000000000007941 */ /* 0x000fea0003800200 */
.L_x_55489:
[----:B------:R-:W-:Y:S02]  /*0360*/  LOP3.LUT R15, R13, 0xff, RZ, 0xc0, !PT ;  /* 0x000000ff0d0f7812 */ /* 0x000fe400078ec0ff */
[----:B------:R-:W-:Y:S02]  /*0370*/  LOP3.LUT R2, R8, 0xff, RZ, 0xc0, !PT ;  /* 0x000000ff08027812 */ /* 0x000fe400078ec0ff */
[----:B------:R-:W-:-:S07]  /*0380*/  MOV R13, 0x3a0 ;  /* 0x000003a0000d7802 */ /* 0x000fce0000000f00 */
[----:B------:R-:W-:Y:S05]  /*0390*/  CALL.REL.NOINC `($__internal_252_$__cuda_sm20_div_u16) ;  /* 0x00000004000c7944 */ /* 0x000fea0003c00000 */
[----:B------:R-:W0:Y:S01]  /*03a0*/  LDC.64 R2, c[0x0][0x398] ;  /* 0x0000e600ff027b82 */ /* 0x000e220000000a00 */
[----:B------:R-:W-:Y:S01]  /*03b0*/  LOP3.LUT R18, R11, 0x3, RZ, 0xc0, !PT ;  /* 0x000000030b127812 */ /* 0x000fe200078ec0ff */
[----:B------:R-:W-:Y:S03]  /*03c0*/  BSSY.RECONVERGENT B0, `(.L_x_55492) ;  /* 0x000000f000007945 */ /* 0x000fe60003800200 */
[----:B------:R-:W-:-:S13]  /*03d0*/  ISETP.NE.AND P0, PT, R18, 0x2, PT ;  /* 0x000000021200780c */ /* 0x000fda0003f05270 */
[----:B------:R-:W-:Y:S05]  /*03e0*/  @!P0 BRA `(.L_x_55493) ;  /* 0x0000000000308947 */ /* 0x000fea0003800000 */
[----:B------:R-:W1:Y:S01]  /*03f0*/  LDC.64 R14, c[0x0][0x398] ;  /* 0x0000e600ff0e7b82 */ /* 0x000e620000000a00 */
[----:B------:R-:W-:-:S07]  /*0400*/  IMAD.MOV.U32 R9, RZ, RZ, RZ ;  /* 0x000000ffff097224 */ /* 0x000fce00078e00ff */
.L_x_55494:
        /* <DEDUP_REMOVED lines=10> */
.L_x_55493:
[----:B------:R-:W-:Y:S05]  /*04b0*/  BSYNC.RECONVERGENT B0 ;  /* 0x0000000000007941 */ /* 0x000fea0003800200 */
.L_x_55492:
[----:B------:R-:W-:Y:S01]  /*04c0*/  BSSY.RECONVERGENT B0, `(.L_x_55495) ;  /* 0x000001b000007945 */ /* 0x000fe20003800200 */
.L_x_55496:
[C---:B------:R-:W-:Y:S02]  /*04d0*/  IMAD.IADD R21, R7.reuse, 0x1, R8 ;  /* 0x0000000107157824 */ /* 0x040fe400078e0208 */
[----:B------:R-:W-:-:S03]  /*04e0*/  IMAD R19, R7, 0x80, R12 ;  /* 0x0000008007137824 */ /* 0x000fc600078e020c */
[C---:B-1----:R-:W-:Y:S01]  /*04f0*/  IADD3 R9, PT, PT, R21.reuse, R8, RZ ;  /* 0x0000000815097210 */ /* 0x042fe20007ffe0ff */
[----:B------:R-:W-:Y:S02]  /*0500*/  IMAD R21, R21, 0x80, R12 ;  /* 0x0000008015157824 */ /* 0x000fe400078e020c */
[----:B0-----:R-:W-:Y:S01]  /*0510*/  IMAD.WIDE.U32 R18, R19, 0x4, R2 ;  /* 0x0000000413127825 */ /* 0x001fe200078e0002 */
[----:B------:R-:W-:-:S03]  /*0520*/  LEA R17, R9, R12, 0x7 ;  /* 0x0000000c09117211 */ /* 0x000fc600078e38ff */
[----:B--2---:R-:W-:Y:S02]  /*0530*/  IMAD.IADD R11, R9, 0x1, R8 ;  /* 0x00000001090b7824 */ /* 0x004fe400078e0208 */
[----:B------:R-:W-:Y:S01]  /*0540*/  IMAD.WIDE.U32 R20, R21, 0x4, R2 ;  /* 0x0000000415147825 */ /* 0x000fe200078e0002 */
[----:B------:R-:W2:Y:S03]  /*0550*/  LDG.E R18, desc[UR6][R18.64] ;  /* 0x0000000612127981 */ /* 0x000ea6000c1e1900 */
[----:B------:R-:W-:Y:S02]  /*0560*/  IMAD R11, R11, 0x80, R12 ;  /* 0x000000800b0b7824 */ /* 0x000fe400078e020c */
[--C-:B------:R-:W-:Y:S01]  /*0570*/  IMAD.WIDE.U32 R16, R17, 0x4, R2.reuse ;  /* 0x0000000411107825 */ /* 0x100fe200078e0002 */
[----:B------:R-:W3:Y:S03]  /*0580*/  LDG.E R20, desc[UR6][R20.64] ;  /* 0x0000000614147981 */ /* 0x000ee6000c1e1900 */
[----:B------:R-:W-:-:S02]  /*0590*/  IMAD.WIDE.U32 R14, R11, 0x4, R2 ;  /* 0x000000040b0e7825 */ /* 0x000fc400078e0002 */
        /* <DEDUP_REMOVED lines=14> */
.L_x_55495:
[----:B------:R-:W-:Y:S08]  /*0680*/  BAR.SYNC.DEFER_BLOCKING 0x0 ;  /* 0x0000000000007b1d */ /* 0x000ff00000010000 */
[----:B------:R-:W-:Y:S01]  /*0690*/  BAR.SYNC.DEFER_BLOCKING 0x0 ;  /* 0x0000000000007b1d */ /* 0x000fe20000010000 */
[----:B------:R-:W-:-:S13]  /*06a0*/  ISETP.GT.U32.AND P0, PT, R5, 0x3, PT ;  /* 0x000000030500780c */ /* 0x000fda0003f04070 */
[----:B------:R-:W-:Y:S05]  /*06b0*/  @P0 EXIT ;  /* 0x000000000000094d */ /* 0x000fea0003800000 */
[----:B------:R-:W0:Y:S01]  /*06c0*/  S2UR UR5, SR_CgaCtaId ;  /* 0x00000000000579c3 */ /* 0x000e220000008800 */
[----:B------:R-:W-:Y:S01]  /*06d0*/  UMOV UR4, 0x400 ;  /* 0x0000040000047882 */ /* 0x000fe20000000000 */
[----:B-1----:R-:W-:Y:S01]  /*06e0*/  IMAD R11, R4, 0x10, R5 ;  /* 0x00000010040b7824 */ /* 0x002fe200078e0205 */
[----:B------:R-:W-:-:S03]  /*06f0*/  UIADD3 UR4, UPT, UPT, UR4, 0x4100, URZ ;  /* 0x0000410004047890 */ /* 0x000fc6000fffe0ff */
[----:B------:R-:W-:Y:S02]  /*0700*/  IMAD R11, R6, 0x4, R11 ;  /* 0x00000004060b7824 */ /* 0x000fe400078e020b */
[----:B------:R-:W1:Y:S01]  /*0710*/  LDC.64 R8, c[0x0][0x3a0] ;  /* 0x0000e800ff087b82 */ /* 0x000e620000000a00 */
[----:B0-----:R-:W-:-:S06]  /*0720*/  ULEA UR4, UR5, UR4, 0x18 ;  /* 0x0000000405047291 */ /* 0x001fcc000f8ec0ff */
[----:B------:R-:W-:-:S07]  /*0730*/  LEA R7, R5, UR4, 0x2 ;  /* 0x0000000405077c11 */ /* 0x000fce000f8e10ff */
.L_x_55497:
[----:B0-----:R0:W2:Y:S01]  /*0740*/  LDS R13, [R7] ;  /* 0x00000000070d7984 */ /* 0x0010a20000000800 */
[----:B-1----:R-:W-:Y:S01]  /*0750*/  IMAD.WIDE.U32 R2, R11, 0x4, R8 ;  /* 0x000000040b027825 */ /* 0x002fe200078e0008 */
[----:B------:R-:W-:-:S03]  /*0760*/  IADD3 R5, PT, PT, R0, R5, RZ ;  /* 0x0000000500057210 */ /* 0x000fc60007ffe0ff */
[C---:B------:R-:W-:Y:S01]  /*0770*/  IMAD.IADD R11, R0.reuse, 0x1, R11 ;  /* 0x00000001000b7824 */ /* 0x040fe200078e020b */
[----:B------:R-:W-:Y:S01]  /*0780*/  ISETP.GE.U32.AND P0, PT, R5, 0x4, PT ;  /* 0x000000040500780c */ /* 0x000fe20003f06070 */
[----:B0-----:R-:W-:Y:S01]  /*0790*/  IMAD R7, R0, 0x4, R7 ;  /* 0x0000000400077824 */ /* 0x001fe200078e0207 */
[----:B--2---:R0:W-:Y:S11]  /*07a0*/  STG.E desc[UR6][R2.64], R13 ;  /* 0x0000000d02007986 */ /* 0x0041f6000c101906 */
[----:B------:R-:W-:Y:S05]  /*07b0*/  @!P0 BRA `(.L_x_55497) ;  /* 0xfffffffc00e08947 */ /* 0x000fea000383ffff */
[----:B------:R-:W-:Y:S05]  /*07c0*/  EXIT ;  /* 0x000000000000794d */ /* 0x000fea0003800000 */
        .weak           $__internal_252_$__cuda_sm20_div_u16
        .type           $__internal_252_$__cuda_sm20_div_u16,@function
        .size           $__internal_252_$__cuda_sm20_div_u16,(.L_x_58203 - $__internal_252_$__cuda_sm20_div_u16)
$__internal_252_$__cuda_sm20_div_u16:
        /* <DEDUP_REMOVED lines=18> */
[----:B------:R-:W-:Y:S06]  /*08f0*/  RET.REL.NODEC R2 `(_Z9cuda_gemmIiLi256ELi1ELi1ELi16ELi128ELi128ELi32ELi1ELi1EEviiiPT_S1_S1_ii) ;  /* 0xfffffff402c07950 */ /* 0x000fec0003c3ffff */
.L_x_55498:
        /* <DEDUP_REMOVED lines=16> */
.L_x_58203:


//--------------------- .text._Z9cuda_gemmIiLi256ELi1ELi1ELi16ELi128ELi128ELi32ELi1ELi0EEviiiPT_S1_S1_ii --------------------------
	.section	.text._Z9cuda_gemmIiLi256ELi1ELi1ELi16ELi128ELi128ELi32ELi1ELi0EEviiiPT_S1_S1_ii,"ax",@progbits
	.align	128
        .global         _Z9cuda_gemmIiLi256ELi1ELi1ELi16ELi128ELi128ELi32ELi1ELi0EEviiiPT_S1_S1_ii
        .type           _Z9cuda_gemmIiLi256ELi1ELi1ELi16ELi128ELi128ELi32ELi1ELi0EEviiiPT_S1_S1_ii,@function
        .size           _Z9cuda_gemmIiLi256ELi1ELi1ELi16ELi128ELi128ELi32ELi1ELi0EEviiiPT_S1_S1_ii,(.L_x_58770 - _Z9cuda_gemmIiLi256ELi1ELi1ELi16ELi128ELi128ELi32ELi1ELi0EEviiiPT_S1_S1_ii)
        .other          _Z9cuda_gemmIiLi256ELi1ELi1ELi16ELi128ELi128ELi32ELi1ELi0EEviiiPT_S1_S1_ii,@"STO_CUDA_ENTRY STV_DEFAULT"
_Z9cuda_gemmIiLi256ELi1ELi1ELi16ELi128ELi128ELi32ELi1ELi0EEviiiPT_S1_S1_ii:
.text._Z9cuda_gemmIiLi256ELi1ELi1ELi16ELi128ELi128ELi32ELi1ELi0EEviiiPT_S1_S1_ii:
[----:B------:R-:W-:Y:S01]  /*0000*/  LDC R1, c[0x0][0x37c] ;  /* 0x0000df00ff017b82 */ /* 0x000fe20000000800 */
[----:B------:R-:W0:Y:S01]  /*0010*/  LDCU UR12, c[0x0][0x3ac] ;  /* 0x00007580ff0c77ac */ /* 0x000e220008000800 */
[----:B------:R-:W1:Y:S01]  /*0020*/  S2R R8, SR_TID.X ;  /* 0x0000000000087919 */ /* 0x000e620000002100 */
[----:B------:R-:W2:Y:S01]  /*0030*/  LDCU UR15, c[0x0][0x360] ;  /* 0x00006c00ff0f77ac */ /* 0x000ea20008000800 */
[----:B------:R-:W3:Y:S01]  /*0040*/  LDCU UR8, c[0x0][0x374] ;  /* 0x00006e80ff0877ac */ /* 0x000ee20008000800 */
[----:B0-----:R-:W-:Y:S01]  /*0050*/  IMAD.U32 R0, RZ, RZ, UR12 ;  /* 0x0000000cff007e24 */ /* 0x001fe2000f8e00ff */
[----:B------:R-:W-:-:S04]  /*0060*/  USHF.R.U32.HI UR13, URZ, 0x4, UR12 ;  /* 0x00000004ff0d7899 */ /* 0x000fc8000801160c */
[----:B------:R-:W-:-:S04]  /*0070*/  IABS R5, R0 ;  /* 0x0000000000057213 */ /* 0x000fc80000000000 */
[----:B------:R-:W0:Y:S08]  /*0080*/  I2F.RP R0, R5 ;  /* 0x0000000500007306 */ /* 0x000e300000209400 */
[----:B0-----:R-:W0:Y:S02]  /*0090*/  MUFU.RCP R0, R0 ;  /* 0x0000000000007308 */ /* 0x001e240000001000 */
[----:B0-----:R-:W-:-:S06]  /*00a0*/  VIADD R2, R0, 0xffffffe ;  /* 0x0ffffffe00027836 */ /* 0x001fcc0000000000 */
[----:B------:R0:W4:Y:S02]  /*00b0*/  F2I.FTZ.U32.TRUNC.NTZ R3, R2 ;  /* 0x0000000200037305 */ /* 0x000124000021f000 */
[----:B0-----:R-:W-:-:S05]  /*00c0*/  IMAD.MOV.U32 R2, RZ, RZ, RZ ;  /* 0x000000ffff027224 */ /* 0x001fca00078e00ff */
[----:B------:R-:W-:Y:S01]  /*00d0*/  R2UR UR4, R2 ;  /* 0x00000000020472ca */ /* 0x000fe200000e0000 */
[----:B----4-:R-:W-:Y:S01]  /*00e0*/  IMAD.MOV R4, RZ, RZ, -R3 ;  /* 0x000000ffff047224 */ /* 0x010fe200078e0a03 */
[----:B------:R-:W-:-:S03]  /*00f0*/  R2UR UR5, R3 ;  /* 0x00000000030572ca */ /* 0x000fc600000e0000 */
[----:B------:R-:W-:-:S10]  /*0100*/  IMAD R7, R4, R5, RZ ;  /* 0x0000000504077224 */ /* 0x000fd400078e02ff */
[----:B------:R-:W-:-:S05]  /*0110*/  IMAD.HI.U32 R7, R3, R7, UR4 ;  /* 0x0000000403077e27 */ /* 0x000fca000f8e0007 */
[----:B------:R-:W-:Y:S02]  /*0120*/  R2UR UR4, R7 ;  /* 0x00000000070472ca */ /* 0x000fe400000e0000 */
[----:B------:R-:W3:Y:S11]  /*0130*/  S2R R7, SR_CTAID.Y ;  /* 0x0000000000077919 */ /* 0x000ef60000002600 */
        /* <DEDUP_REMOVED lines=29> */
[----:B------:R0:W4:Y:S02]  /*0310*/  F2I.FTZ.U32.TRUNC.NTZ R3, R2 ;  /* 0x0000000200037305 */ /* 0x000124000021f000 */
[----:B0-----:R-:W-:-:S05]  /*0320*/  IMAD.MOV.U32 R2, RZ, RZ, RZ ;  /* 0x000000ffff027224 */ /* 0x001fca00078e00ff */
[----:B------:R-:W-:Y:S01]  /*0330*/  R2UR UR4, R2 ;  /* 0x00000000020472ca */ /* 0x000fe200000e0000 */
[----:B----4-:R-:W-:Y:S01]  /*0340*/  IMAD R5, R5, R3, RZ ;  /* 0x0000000305057224 */ /* 0x010fe200078e02ff */
[----:B------:R-:W-:Y:S01]  /*0350*/  R2UR UR5, R3 ;  /* 0x00000000030572ca */ /* 0x000fe200000e0000 */
[----:B------:R-:W-:-:S12]  /*0360*/  VIADD R2, R4, 0xffffffe ;  /* 0x0ffffffe04027836 */ /* 0x000fd80000000000 */
[----:B------:R-:W-:-:S05]  /*0370*/  IMAD.HI.U32 R5, R3, R5, UR4 ;  /* 0x0000000403057e27 */ /* 0x000fca000f8e0005 */
[----:B------:R-:W-:Y:S02]  /*0380*/  R2UR UR4, R5 ;  /* 0x00000000050472ca */ /* 0x000fe400000e0000 */
[----:B------:R-:W-:-:S11]  /*0390*/  LOP3.LUT R5, RZ, UR7, RZ, 0x33, !PT ;  /* 0x00000007ff057c12 */ /* 0x000fd6000f8e33ff */
[----:B-1----:R-:W-:Y:S01]  /*03a0*/  IMAD.HI.U32 R6, R8, UR4, RZ ;  /* 0x0000000408067c27 */ /* 0x002fe2000f8e00ff */
[----:B--2---:R-:W-:-:S03]  /*03b0*/  UIMAD.WIDE.U32 UR4, UR4, UR15, URZ ;  /* 0x0000000f040472a5 */ /* 0x004fc6000f8e00ff */
[----:B------:R-:W-:Y:S01]  /*03c0*/  IMAD.MOV R3, RZ, RZ, -R6 ;  /* 0x000000ffff037224 */ /* 0x000fe200078e0a06 */
[----:B------:R-:W-:-:S03]  /*03d0*/  UIADD3 UR4, UPT, UPT, -UR5, URZ, URZ ;  /* 0x000000ff05047290 */ /* 0x000fc6000fffe1ff */
[----:B------:R-:W-:Y:S01]  /*03e0*/  IMAD R0, R3, UR7, R8 ;  /* 0x0000000703007c24 */ /* 0x000fe2000f8e0208 */
[----:B------:R-:W-:Y:S01]  /*03f0*/  UIMAD UR4, UR7, UR4, UR15 ;  /* 0x00000004070472a4 */ /* 0x000fe2000f8e020f */
[----:B------:R0:W1:Y:S03]  /*0400*/  F2I.FTZ.U32.TRUNC.NTZ R3, R2 ;  /* 0x0000000200037305 */ /* 0x000066000021f000 */
[----:B------:R-:W-:Y:S01]  /*0410*/  ISETP.GE.U32.AND P0, PT, R0, UR7, PT ;  /* 0x0000000700007c0c */ /* 0x000fe2000bf06070 */
[----:B------:R-:W-:Y:S01]  /*0420*/  UISETP.GE.U32.AND UP0, UPT, UR4, UR7, UPT ;  /* 0x000000070400728c */ /* 0x000fe2000bf06070 */
[----:B0-----:R-:W-:-:S10]  /*0430*/  IMAD.MOV.U32 R2, RZ, RZ, RZ ;  /* 0x000000ffff027224 */ /* 0x001fd400078e00ff */
[----:B------:R-:W-:Y:S02]  /*0440*/  @UP0 UIADD3 UR4, UPT, UPT, -UR7, UR4, URZ ;  /* 0x0000000407040290 */ /* 0x000fe4000fffe1ff */
[----:B------:R-:W-:Y:S01]  /*0450*/  @P0 VIADD R0, R0, -UR7 ;  /* 0x8000000700000c36 */ /* 0x000fe20008000000 */
[----:B------:R-:W-:Y:S01]  /*0460*/  @UP0 UIADD3 UR5, UPT, UPT, UR5, 0x1, URZ ;  /* 0x0000000105050890 */ /* 0x000fe2000fffe0ff */
[----:B------:R-:W-:Y:S01]  /*0470*/  @P0 VIADD R6, R6, 0x1 ;  /* 0x0000000106060836 */ /* 0x000fe20000000000 */
[----:B------:R-:W-:Y:S02]  /*0480*/  UISETP.GE.U32.AND UP1, UPT, UR4, UR7, UPT ;  /* 0x000000070400728c */ /* 0x000fe4000bf26070 */
[----:B------:R-:W-:Y:S01]  /*0490*/  ISETP.NE.U32.AND P0, PT, RZ, UR7, PT ;  /* 0x00000007ff007c0c */ /* 0x000fe2000bf05070 */
[----:B-1----:R-:W-:Y:S01]  /*04a0*/  IMAD R11, R11, R3, RZ ;  /* 0x000000030b0b7224 */ /* 0x002fe200078e02ff */
[----:B------:R-:W-:-:S03]  /*04b0*/  ISETP.GE.U32.AND P1, PT, R0, UR7, PT ;  /* 0x0000000700007c0c */ /* 0x000fc6000bf26070 */
[----:B------:R-:W-:-:S04]  /*04c0*/  IMAD.HI.U32 R3, R3, R11, R2 ;  /* 0x0000000b03037227 */ /* 0x000fc800078e0002 */
[----:B------:R-:W-:-:S06]  /*04d0*/  @UP1 UIADD3 UR5, UPT, UPT, UR5, 0x1, URZ ;  /* 0x0000000105051890 */ /* 0x000fcc000fffe0ff */
[----:B------:R-:W-:Y:S01]  /*04e0*/  @P1 VIADD R6, R6, 0x1 ;  /* 0x0000000106061836 */ /* 0x000fe20000000000 */
[----:B---3--:R-:W-:-:S04]  /*04f0*/  ISETP.GE.U32.AND P1, PT, R7, UR8, PT ;  /* 0x0000000807007c0c */ /* 0x008fc8000bf26070 */
[C---:B------:R-:W-:Y:S02]  /*0500*/  SEL R6, R5.reuse, R6, !P0 ;  /* 0x0000000605067207 */ /* 0x040fe40004000000 */
[----:B------:R-:W-:-:S03]  /*0510*/  SEL R5, R5, UR5, !P0 ;  /* 0x0000000505057c07 */ /* 0x000fc6000c000000 */
[----:B------:R-:W-:-:S04]  /*0520*/  IMAD.MOV R9, RZ, RZ, -R6 ;  /* 0x000000ffff097224 */ /* 0x000fc800078e0a06 */
[----:B------:R-:W-:-:S04]  /*0530*/  IMAD R0, R9, UR7, R8 ;  /* 0x0000000709007c24 */ /* 0x000fc8000f8e0208 */
[----:B------:R-:W-:Y:S01]  /*0540*/  IMAD.HI.U32 R12, R3, R0, RZ ;  /* 0x00000000030c7227 */ /* 0x000fe200078e00ff */
[----:B------:R-:W-:Y:S06]  /*0550*/  @P1 EXIT ;  /* 0x000000000000194d */ /* 0x000fec0003800000 */
[----:B------:R-:W-:Y:S01]  /*0560*/  IMAD.MOV R9, RZ, RZ, -R12 ;  /* 0x000000ffff097224 */ /* 0x000fe200078e0a0c */
[----:B------:R-:W0:Y:S01]  /*0570*/  S2R R4, SR_CTAID.X ;  /* 0x0000000000047919 */ /* 0x000e220000002500 */
[----:B------:R-:W-:Y:S01]  /*0580*/  IMAD.HI.U32 R3, R3, R8, RZ ;  /* 0x0000000803037227 */ /* 0x000fe200078e00ff */
[C---:B------:R-:W-:Y:S01]  /*0590*/  ISETP.GT.U32.AND P4, PT, R8.reuse, 0xf, PT ;  /* 0x0000000f0800780c */ /* 0x040fe20003f84070 */
[----:B------:R-:W1:Y:S01]  /*05a0*/  LDCU UR4, c[0x0][0x3a8] ;  /* 0x00007500ff0477ac */ /* 0x000e620008000800 */
[----:B------:R-:W-:Y:S01]  /*05b0*/  BSSY.RECONVERGENT B0, `(.L_x_55499) ;  /* 0x000001e000007945 */ /* 0x000fe20003800200 */
[----:B------:R-:W-:Y:S01]  /*05c0*/  IMAD R0, R9, UR14, R0 ;  /* 0x0000000e09007c24 */ /* 0x000fe2000f8e0200 */
[C---:B------:R-:W-:Y:S01]  /*05d0*/  ISETP.GT.U32.AND P5, PT, R8.reuse, 0x3, PT ;  /* 0x000000030800780c */ /* 0x040fe20003fa4070 */
[----:B------:R-:W-:Y:S01]  /*05e0*/  IMAD.MOV R3, RZ, RZ, -R3 ;  /* 0x000000ffff037224 */ /* 0x000fe200078e0a03 */
[----:B------:R-:W2:Y:S01]  /*05f0*/  LDCU.64 UR10, c[0x0][0x358] ;  /* 0x00006b00ff0a77ac */ /* 0x000ea20008000a00 */
[----:B------:R-:W-:-:S02]  /*0600*/  LOP3.LUT R9, R8, 0x1f, RZ, 0xc0, !PT ;  /* 0x0000001f08097812 */ /* 0x000fc400078ec0ff */
[----:B------:R-:W-:Y:S01]  /*0610*/  ISETP.GE.U32.AND P1, PT, R0, UR14, PT ;  /* 0x0000000e00007c0c */ /* 0x000fe2000bf26070 */
[----:B------:R-:W-:-:S05]  /*0620*/  IMAD R14, R3, UR14, R8 ;  /* 0x0000000e030e7c24 */ /* 0x000fca000f8e0208 */
[----:B------:R-:W-:-:S07]  /*0630*/  ISETP.GE.U32.AND P2, PT, R14, UR14, PT ;  /* 0x0000000e0e007c0c */ /* 0x000fce000bf46070 */
[----:B------:R-:W-:-:S05]  /*0640*/  @P1 VIADD R0, R0, -UR14 ;  /* 0x8000000e00001c36 */ /* 0x000fca0008000000 */
[----:B------:R-:W-:Y:S01]  /*0650*/  ISETP.GE.U32.AND P0, PT, R0, UR14, PT ;  /* 0x0000000e00007c0c */ /* 0x000fe2000bf06070 */
[----:B------:R-:W-:Y:S01]  /*0660*/  @P2 VIADD R14, R14, -UR14 ;  /* 0x8000000e0e0e2c36 */ /* 0x000fe20008000000 */
[----:B------:R-:W-:-:S04]  /*0670*/  SHF.R.U32.HI R0, RZ, 0x5, R8 ;  /* 0x00000005ff007819 */ /* 0x000fc80000011608 */
[----:B------:R-:W-:Y:S02]  /*0680*/  ISETP.GE.AND P3, PT, R0, UR12, PT ;  /* 0x0000000c00007c0c */ /* 0x000fe4000bf66270 */
[----:B------:R-:W-:Y:S01]  /*0690*/  ISETP.GE.U32.AND P2, PT, R14, UR14, PT ;  /* 0x0000000e0e007c0c */ /* 0x000fe2000bf46070 */
[----:B012---:R-:W-:-:S12]  /*06a0*/  @P4 BRA `(.L_x_55500) ;  /* 0x0000000000384947 */ /* 0x007fd80003800000 */
[----:B------:R-:W0:Y:S01]  /*06b0*/  S2R R13, SR_CgaCtaId ;  /* 0x00000000000d7919 */ /* 0x000e220000008800 */
[----:B------:R-:W1:Y:S01]  /*06c0*/  LDC.64 R10, c[0x0][0x390] ;  /* 0x0000e400ff0a7b82 */ /* 0x000e620000000a00 */
[----:B------:R-:W-:Y:S01]  /*06d0*/  MOV R2, 0x400 ;  /* 0x0000040000027802 */ /* 0x000fe20000000f00 */
[----:B------:R-:W-:-:S04]  /*06e0*/  IMAD.MOV.U32 R16, RZ, RZ, R8 ;  /* 0x000000ffff107224 */ /* 0x000fc800078e0008 */
[----:B------:R-:W-:-:S05]  /*06f0*/  VIADD R2, R2, 0x4080 ;  /* 0x0000408002027836 */ /* 0x000fca0000000000 */
[----:B0-----:R-:W-:-:S07]  /*0700*/  LEA R13, R13, R2, 0x18 ;  /* 0x000000020d0d7211 */ /* 0x001fce00078ec0ff */
.L_x_55501:
[----:B------:R-:W-:-:S04]  /*0710*/  IMAD R3, R7, 0x10, R16 ;  /* 0x0000001007037824 */ /* 0x000fc800078e0210 */
[----:B01----:R-:W-:-:S06]  /*0720*/  IMAD.WIDE.U32 R2, R3, 0x4, R10 ;  /* 0x0000000403027825 */ /* 0x003fcc00078e000a */
[----:B------:R-:W2:Y:S01]  /*0730*/  LDG.E R2, desc[UR10][R2.64] ;  /* 0x0000000a02027981 */ /* 0x000ea2000c1e1900 */
[C---:B------:R-:W-:Y:S02]  /*0740*/  IMAD R15, R16.reuse, 0x4, R13 ;  /* 0x00000004100f7824 */ /* 0x040fe400078e020d */
[----:B------:R-:W-:-:S05]  /*0750*/  VIADD R16, R16, UR15 ;  /* 0x0000000f10107c36 */ /* 0x000fca0008000000 */
[----:B------:R-:W-:Y:S01]  /*0760*/  ISETP.GE.U32.AND P4, PT, R16, 0x10, PT ;  /* 0x000000101000780c */ /* 0x000fe20003f86070 */
[----:B--2---:R0:W-:-:S12]  /*0770*/  STS [R15], R2 ;  /* 0x000000020f007388 */ /* 0x0041d80000000800 */
[----:B------:R-:W-:Y:S05]  /*0780*/  @!P4 BRA `(.L_x_55501) ;  /* 0xfffffffc00e0c947 */ /* 0x000fea000383ffff */
.L_x_55500:
[----:B------:R-:W-:Y:S05]  /*0790*/  BSYNC.RECONVERGENT B0 ;  /* 0x0000000000007941 */ /* 0x000fea0003800200 */
.L_x_55499:
[----:B------:R-:W-:Y:S04]  /*07a0*/  BSSY.RECONVERGENT B0, `(.L_x_55502) ;  /* 0x000000c000007945 */ /* 0x000fe80003800200 */
[----:B------:R-:W-:Y:S05]  /*07b0*/  @P5 BRA `(.L_x_55503) ;  /* 0x0000000000285947 */ /* 0x000fea0003800000 */
[----:B------:R-:W1:Y:S01]  /*07c0*/  S2R R10, SR_CgaCtaId ;  /* 0x00000000000a7919 */ /* 0x000e620000008800 */
[----:B------:R-:W-:Y:S01]  /*07d0*/  MOV R3, 0x400 ;  /* 0x0000040000037802 */ /* 0x000fe20000000f00 */
[----:B0-----:R-:W-:-:S04]  /*07e0*/  IMAD.MOV.U32 R2, RZ, RZ, R8 ;  /* 0x000000ffff027224 */ /* 0x001fc800078e0008 */
[----:B------:R-:W-:-:S05]  /*07f0*/  VIADD R3, R3, 0x4100 ;  /* 0x0000410003037836 */ /* 0x000fca0000000000 */
[----:B-1----:R-:W-:-:S07]  /*0800*/  LEA R3, R10, R3, 0x18 ;  /* 0x000000030a037211 */ /* 0x002fce00078ec0ff */
.L_x_55504:
[C---:B------:R-:W-:Y:S02]  /*0810*/  IMAD R10, R2.reuse, 0x4, R3 ;  /* 0x00000004020a7824 */ /* 0x040fe400078e0203 */
[----:B------:R-:W-:-:S03]  /*0820*/  VIADD R2, R2, UR15 ;  /* 0x0000000f02027c36 */ /* 0x000fc60008000000 */
[----:B------:R1:W-:Y:S02]  /*0830*/  STS [R10], RZ ;  /* 0x000000ff0a007388 */ /* 0x0003e40000000800 */
[----:B------:R-:W-:-:S13]  /*0840*/  ISETP.GE.U32.AND P4, PT, R2, 0x4, PT ;  /* 0x000000040200780c */ /* 0x000fda0003f86070 */
[----:B-1----:R-:W-:Y:S05]  /*0850*/  @!P4 BRA `(.L_x_55504) ;  /* 0xfffffffc00ecc947 */ /* 0x002fea000383ffff */
.L_x_55503:
[----:B------:R-:W-:Y:S05]  /*0860*/  BSYNC.RECONVERGENT B0 ;  /* 0x0000000000007941 */ /* 0x000fea0003800200 */
.L_x_55502:
[----:B------:R-:W-:Y:S04]  /*0870*/  BSSY.RECONVERGENT B0, `(.L_x_55505) ;  /* 0x0000011000007945 */ /* 0x000fe80003800200 */
[----:B------:R-:W-:Y:S05]  /*0880*/  @P3 BRA `(.L_x_55506) ;  /* 0x00000000003c3947 */ /* 0x000fea0003800000 */
[----:B------:R-:W1:Y:S01]  /*0890*/  S2R R3, SR_CgaCtaId ;  /* 0x0000000000037919 */ /* 0x000e620000008800 */
[----:B------:R-:W2:Y:S01]  /*08a0*/  LDC.64 R10, c[0x0][0x398] ;  /* 0x0000e600ff0a7b82 */ /* 0x000ea20000000a00 */
[----:B0-----:R-:W-:Y:S01]  /*08b0*/  MOV R2, 0x400 ;  /* 0x0000040000027802 */ /* 0x001fe20000000f00 */
[----:B------:R-:W-:-:S03]  /*08c0*/  IMAD R15, R4, 0x20, R9 ;  /* 0x00000020040f7824 */ /* 0x000fc600078e0209 */
[----:B-1----:R-:W-:-:S05]  /*08d0*/  LEA R2, R3, R2, 0x18 ;  /* 0x0000000203027211 */ /* 0x002fca00078ec0ff */
[----:B------:R-:W-:-:S07]  /*08e0*/  IMAD R13, R9, 0x204, R2 ;  /* 0x00000204090d7824 */ /* 0x000fce00078e0202 */
.L_x_55507:
        /* <DEDUP_REMOVED lines=9> */
.L_x_55506:
[----:B------:R-:W-:Y:S05]  /*0980*/  BSYNC.RECONVERGENT B0 ;  /* 0x0000000000007941 */ /* 0x000fea0003800200 */
.L_x_55505:
[----:B------:R-:W-:Y:S01]  /*0990*/  BAR.SYNC.DEFER_BLOCKING 0x0 ;  /* 0x0000000000007b1d */ /* 0x000fe20000010000 */
[----:B------:R-:W-:Y:S01]  /*09a0*/  @P1 VIADD R12, R12, 0x1 ;  /* 0x000000010c0c1836 */ /* 0x000fe20000000000 */
[----:B------:R-:W-:Y:S01]  /*09b0*/  ISETP.NE.U32.AND P1, PT, RZ, UR14, PT ;  /* 0x0000000eff007c0c */ /* 0x000fe2000bf25070 */
[----:B------:R-:W-:Y:S01]  /*09c0*/  @P2 VIADD R14, R14, -UR14 ;  /* 0x8000000e0e0e2c36 */ /* 0x000fe20008000000 */
[----:B------:R-:W-:Y:S01]  /*09d0*/  LOP3.LUT R11, RZ, UR14, RZ, 0x33, !PT ;  /* 0x0000000eff0b7c12 */ /* 0x000fe2000f8e33ff */
[----:B------:R-:W-:Y:S01]  /*09e0*/  @P0 VIADD R12, R12, 0x1 ;  /* 0x000000010c0c0836 */ /* 0x000fe20000000000 */
[----:B------:R-:W-:Y:S02]  /*09f0*/  UISETP.GE.AND UP0, UPT, UR6, 0x1, UPT ;  /* 0x000000010600788c */ /* 0x000fe4000bf06270 */
[C---:B01----:R-:W-:Y:S02]  /*0a00*/  SEL R2, R11.reuse, R14, !P1 ;  /* 0x0000000e0b027207 */ /* 0x043fe40004800000 */
[----:B------:R-:W-:-:S03]  /*0a10*/  SEL R3, R11, R12, !P1 ;  /* 0x0000000c0b037207 */ /* 0x000fc60004800000 */
[----:B------:R-:W-:Y:S01]  /*0a20*/  IMAD.SHL.U32 R2, R2, 0x10, RZ ;  /* 0x0000001002027824 */ /* 0x000fe200078e00ff */
[----:B------:R-:W-:-:S04]  /*0a30*/  LOP3.LUT R11, R3, 0xf, RZ, 0xc0, !PT ;  /* 0x0000000f030b7812 */ /* 0x000fc800078ec0ff */
[----:B------:R-:W-:Y:S01]  /*0a40*/  LOP3.LUT R0, R11, R2, RZ, 0xfc, !PT ;  /* 0x000000020b007212 */ /* 0x000fe200078efcff */
[----:B------:R-:W-:Y:S06]  /*0a50*/  BRA.U !UP0, `(.L_x_55508) ;  /* 0x0000004108847547 */ /* 0x000fec000b800000 */
[----:B------:R-:W0:Y:S01]  /*0a60*/  LDCU UR8, c[0x0][0x3a8] ;  /* 0x00007500ff0877ac */ /* 0x000e220008000800 */
[----:B------:R-:W-:-:S04]  /*0a70*/  UISETP.LT.U32.AND UP0, UPT, UR12, 0x10, UPT ;  /* 0x000000100c00788c */ /* 0x000fc8000bf01070 */
[----:B------:R-:W-:Y:S02]  /*0a80*/  USEL UR4, UR12, 0x10, UP0 ;  /* 0x000000100c047887 */ /* 0x000fe40008000000 */
[----:B------:R-:W-:Y:S02]  /*0a90*/  UISETP.NE.AND UP0, UPT, UR14, 0x1, UPT ;  /* 0x000000010e00788c */ /* 0x000fe4000bf05270 */
[----:B0-----:R-:W-:-:S04]  /*0aa0*/  UISETP.LT.AND UP1, UPT, UR8, 0x20, UPT ;  /* 0x000000200800788c */ /* 0x001fc8000bf21270 */
[----:B------:R-:W-:-:S03]  /*0ab0*/  USEL UR8, UR8, 0x20, UP1 ;  /* 0x0000002008087887 */ /* 0x000fc60008800000 */
[----:B------:R-:W-:Y:S09]  /*0ac0*/  BRA.U UP0, `(.L_x_55509) ;  /* 0x0000001500b47547 */ /* 0x000ff2000b800000 */
[C---:B------:R-:W-:Y:S01]  /*0ad0*/  VIADD R9, R11.reuse, 0x1 ;  /* 0x000000010b097836 */ /* 0x040fe20000000000 */
[C---:B------:R-:W-:Y:S01]  /*0ae0*/  ISETP.GE.U32.AND P2, PT, R11.reuse, UR12, PT ;  /* 0x0000000c0b007c0c */ /* 0x040fe2000bf46070 */
[C---:B------:R-:W-:Y:S01]  /*0af0*/  VIADD R10, R11.reuse, 0x2 ;  /* 0x000000020b0a7836 */ /* 0x040fe20000000000 */
[----:B------:R-:W-:Y:S01]  /*0b00*/  MOV R47, UR4 ;  /* 0x00000004002f7c02 */ /* 0x000fe20008000f00 */
        /* <DEDUP_REMOVED lines=76> */
[----:B------:R-:W-:-:S07]  /*0fd0*/  LOP3.LUT R16, R16, 0xf, RZ, 0xc0, !PT ;  /* 0x0000000f10107812 */ /* 0x000fce00078ec0ff */
.L_x_55529:
        /* <DEDUP_REMOVED lines=20> */
.L_x_55510:
        /* <DEDUP_REMOVED lines=10> */
.L_x_55511:
        /* <DEDUP_REMOVED lines=8> */
.L_x_55512:
        /* <DEDUP_REMOVED lines=10> */
.L_x_55513:
        /* <DEDUP_REMOVED lines=10> */
.L_x_55514:
        /* <DEDUP_REMOVED lines=10> */
.L_x_55515:
        /* <DEDUP_REMOVED lines=14> */
.L_x_55516:
        /* <DEDUP_REMOVED lines=15> */
.L_x_55517:
        /* <DEDUP_REMOVED lines=15> */
.L_x_55518:
        /* <DEDUP_REMOVED lines=13> */
.L_x_55519:
        /* <DEDUP_REMOVED lines=13> */
.L_x_55520:
        /* <DEDUP_REMOVED lines=13> */
.L_x_55521:
        /* <DEDUP_REMOVED lines=13> */
.L_x_55522:
        /* <DEDUP_REMOVED lines=13> */
.L_x_55523:
        /* <DEDUP_REMOVED lines=13> */
.L_x_55524:
        /* <DEDUP_REMOVED lines=13> */
.L_x_55525:
        /* <DEDUP_REMOVED lines=9> */
.L_x_55528:
        /* <DEDUP_REMOVED lines=69> */
.L_x_55527:
[----:B------:R-:W-:Y:S05]  /*2170*/  BSYNC.RECONVERGENT B0 ;  /* 0x0000000000007941 */ /* 0x000fea0003800200 */
.L_x_55526:
[----:B------:R-:W-:Y:S05]  /*2180*/  BRA.U !UP0, `(.L_x_55529) ;  /* 0xffffffed08947547 */ /* 0x000fea000b83ffff */
[----:B------:R-:W-:Y:S05]  /*2190*/  BRA `(.L_x_55508) ;  /* 0x0000002800b47947 */ /* 0x000fea0003800000 */
.L_x_55509:
[----:B------:R-:W-:-:S09]  /*21a0*/  UISETP.GT.U32.AND UP0, UPT, UR12, 0x1f, UPT ;  /* 0x0000001f0c00788c */ /* 0x000fd2000bf04070 */
[----:B------:R-:W-:Y:S05]  /*21b0*/  BRA.U UP0, `(.L_x_55530) ;  /* 0x0000001500287547 */ /* 0x000fea000b800000 */
[C---:B------:R-:W-:Y:S01]  /*21c0*/  VIADD R9, R11.reuse, 0x1 ;  /* 0x000000010b097836 */ /* 0x040fe20000000000 */
[C---:B------:R-:W-:Y:S01]  /*21d0*/  ISETP.GE.U32.AND P2, PT, R11.reuse, UR12, PT ;  /* 0x0000000c0b007c0c */ /* 0x040fe2000bf46070 */
[----:B------:R-:W-:Y:S02]  /*21e0*/  VIADD R10, R11, 0x2 ;  /* 0x000000020b0a7836 */ /* 0x000fe40000000000 */
        /* <DEDUP_REMOVED lines=49> */
[----:B------:R-:W-:Y:S01]  /*2500*/  LOP3.LUT R9, R11, 0x8, RZ, 0x3c, !PT ;  /* 0x000000080b097812 */ /* 0x000fe200078e3cff */
        /* <DEDUP_REMOVED lines=33> */
[----:B------:R-:W-:Y:S02]  /*2720*/  LOP3.LUT R20, R20, 0xf, RZ, 0xc0, !PT ;  /* 0x0000000f14147812 */ /* 0x000fe400078ec0ff */
[----:B------:R-:W-:-:S07]  /*2730*/  IADD3 R30, PT, PT, R0, -R39, RZ ;  /* 0x80000027001e7210 */ /* 0x000fce0007ffe0ff */
.L_x_55550:
        /* <DEDUP_REMOVED lines=20> */
.L_x_55531:
        /* <DEDUP_REMOVED lines=9> */
.L_x_55532:
        /* <DEDUP_REMOVED lines=8> */
.L_x_55533:
        /* <DEDUP_REMOVED lines=8> */
.L_x_55534:
        /* <DEDUP_REMOVED lines=8> */
.L_x_55535:
        /* <DEDUP_REMOVED lines=8> */
.L_x_55536:
        /* <DEDUP_REMOVED lines=10> */
.L_x_55537:
        /* <DEDUP_REMOVED lines=10> */
.L_x_55538:
        /* <DEDUP_REMOVED lines=10> */
.L_x_55539:
        /* <DEDUP_REMOVED lines=9> */
.L_x_55540:
        /* <DEDUP_REMOVED lines=10> */
.L_x_55541:
        /* <DEDUP_REMOVED lines=9> */
.L_x_55542:
        /* <DEDUP_REMOVED lines=10> */
.L_x_55543:
        /* <DEDUP_REMOVED lines=11> */
.L_x_55544:
        /* <DEDUP_REMOVED lines=12> */
.L_x_55545:
        /* <DEDUP_REMOVED lines=11> */
.L_x_55546:
[----:B------:R-:W-:Y:S04]  /*3170*/  BSSY.RECONVERGENT B0, `(.L_x_55547) ;  /* 0x000004c000007945 */ /* 0x000fe80003800200 */
[----:B------:R-:W-:Y:S05]  /*3180*/  @P6 BRA `(.L_x_55548) ;  /* 0x0000000400286947 */ /* 0x000fea0003800000 */
[----:B------:R-:W5:Y:S01]  /*3190*/  S2R R56, SR_CgaCtaId ;  /* 0x0000000000387919 */ /* 0x000f620000008800 */
[----:B------:R-:W-:Y:S01]  /*31a0*/  MOV R55, 0x400 ;  /* 0x0000040000377802 */ /* 0x000fe20000000f00 */
[----:B------:R-:W-:-:S04]  /*31b0*/  IMAD.MOV.U32 R58, RZ, RZ, R6 ;  /* 0x000000ffff3a7224 */ /* 0x000fc800078e0006 */
[----:B------:R-:W-:Y:S01]  /*31c0*/  VIADD R57, R55, 0x4100 ;  /* 0x0000410037397836 */ /* 0x000fe20000000000 */
[----:B-----5:R-:W-:-:S04]  /*31d0*/  LEA R55, R56, R55, 0x18 ;  /* 0x0000003738377211 */ /* 0x020fc800078ec0ff */
[----:B------:R-:W-:-:S07]  /*31e0*/  LEA R56, R56, R57, 0x18 ;  /* 0x0000003938387211 */ /* 0x000fce00078ec0ff */
.L_x_55549:
        /* <DEDUP_REMOVED lines=16> */
[----:B---3--:R-:W-:Y:S02]  /*32f0*/  @P2 IMAD R60, R42, R61, R60 ;  /* 0x0000003d2a3c2224 */ /* 0x008fe400078e023c */
[----:B------:R-:W-:-:S06]  /*3300*/  @P4 IMAD R61, R26, 0x4, R57 ;  /* 0x000000041a3d4824 */ /* 0x000fcc00078e0239 */
        /* <DEDUP_REMOVED lines=42> */
[----:B0-----:R-:W-:-:S04]  /*35b0*/  @P5 IMAD R60, R53, R59, R60 ;  /* 0x0000003b353c5224 */ /* 0x001fc800078e023c */
[----:B-1----:R-:W-:Y:S02]  /*35c0*/  @P6 IMAD R60, R39, R57, R60 ;  /* 0x00000039273c6224 */ /* 0x002fe400078e023c */
[----:B------:R-:W-:Y:S02]  /*35d0*/  IMAD R57, R58, UR6, R38 ;  /* 0x000000063a397c24 */ /* 0x000fe4000f8e0226 */
[----:B------:R-:W-:Y:S02]  /*35e0*/  IMAD.IADD R58, R5, 0x1, R58 ;  /* 0x00000001053a7824 */ /* 0x000fe400078e023a */
[----:B------:R-:W-:-:S03]  /*35f0*/  IMAD R61, R57, 0x4, R56 ;  /* 0x00000004393d7824 */ /* 0x000fc600078e0238 */
[----:B------:R-:W-:Y:S02]  /*3600*/  ISETP.GE.AND P5, PT, R58, UR8, PT ;  /* 0x000000083a007c0c */ /* 0x000fe4000bfa6270 */
[----:B------:R0:W-:Y:S11]  /*3610*/  STS [R61], R60 ;  /* 0x0000003c3d007388 */ /* 0x0001f60000000800 */
[----:B0-----:R-:W-:Y:S05]  /*3620*/  @!P5 BRA `(.L_x_55549) ;  /* 0xfffffff800f0d947 */ /* 0x001fea000383ffff */
.L_x_55548:
[----:B------:R-:W-:Y:S05]  /*3630*/  BSYNC.RECONVERGENT B0 ;  /* 0x0000000000007941 */ /* 0x000fea0003800200 */
.L_x_55547:
[----:B------:R-:W-:Y:S05]  /*3640*/  BRA.U !UP0, `(.L_x_55550) ;  /* 0xfffffff1083c7547 */ /* 0x000fea000b83ffff */
[----:B------:R-:W-:Y:S05]  /*3650*/  BRA `(.L_x_55508) ;  /* 0x0000001400847947 */ /* 0x000fea0003800000 */
.L_x_55530:
[C---:B------:R-:W-:Y:S01]  /*3660*/  VIADD R10, R11.reuse, 0x1 ;  /* 0x000000010b0a7836 */ /* 0x040fe20000000000 */
        /* <DEDUP_REMOVED lines=39> */
[----:B------:R-:W-:Y:S01]  /*38e0*/  IMAD.IADD R17, R0, 0x1, -R23 ;  /* 0x0000000100117824 */ /* 0x000fe200078e0a17 */
[----:B------:R-:W-:Y:S01]  /*38f0*/  ISETP.GE.U32.AND P2, PT, R12, UR4, PT ;  /* 0x000000040c007c0c */ /* 0x000fe2000bf46070 */
[C---:B------:R-:W-:Y:S01]  /*3900*/  IMAD.IADD R12, R0.reuse, 0x1, -R13 ;  /* 0x00000001000c7824 */ /* 0x040fe200078e0a0d */
        /* <DEDUP_REMOVED lines=21> */
[----:B------:R-:W-:-:S02]  /*3a60*/  IMAD.IADD R25, R0, 0x1, -R39 ;  /* 0x0000000100197824 */ /* 0x000fc400078e0a27 */
[----:B------:R-:W-:-:S07]  /*3a70*/  IMAD.IADD R26, R0, 0x1, -R41 ;  /* 0x00000001001a7824 */ /* 0x000fce00078e0a29 */
.L_x_55570:
        /* <DEDUP_REMOVED lines=11> */
[----:B------:R-:W-:Y:S01]  /*3b30*/  ISETP.GE.AND P1, PT, R44, 0x2, PT ;  /* 0x000000022c00780c */ /* 0x000fe20003f26270 */
        /* <DEDUP_REMOVED lines=18> */
.L_x_55551:
        /* <DEDUP_REMOVED lines=10> */
.L_x_55552:
        /* <DEDUP_REMOVED lines=8> */
.L_x_55553:
        /* <DEDUP_REMOVED lines=10> */
.L_x_55554:
        /* <DEDUP_REMOVED lines=10> */
.L_x_55555:
        /* <DEDUP_REMOVED lines=11> */
.L_x_55556:
        /* <DEDUP_REMOVED lines=11> */
.L_x_55557:
        /* <DEDUP_REMOVED lines=11> */
.L_x_55558:
        /* <DEDUP_REMOVED lines=11> */
.L_x_55559:
        /* <DEDUP_REMOVED lines=11> */
.L_x_55560:
        /* <DEDUP_REMOVED lines=10> */
.L_x_55561:
        /* <DEDUP_REMOVED lines=10> */
.L_x_55562:
        /* <DEDUP_REMOVED lines=10> */
.L_x_55563:
        /* <DEDUP_REMOVED lines=10> */
.L_x_55564:
        /* <DEDUP_REMOVED lines=10> */
.L_x_55565:
[----:B------:R-:W-:Y:S05]  /*4550*/  BRA.U !UP5, `(.L_x_55566) ;  /* 0x000000010d247547 */ /* 0x000fea000b800000 */
        /* <DEDUP_REMOVED lines=9> */
.L_x_55566:
[----:B------:R-:W-:Y:S05]  /*45f0*/  @P6 BRA `(.L_x_55567) ;  /* 0x0000000400986947 */ /* 0x000fea0003800000 */
[----:B------:R-:W-:-:S07]  /*4600*/  IMAD.MOV.U32 R44, RZ, RZ, R6 ;  /* 0x000000ffff2c7224 */ /* 0x000fce00078e0006 */
.L_x_55569:
        /* <DEDUP_REMOVED lines=66> */
.L_x_55568:
        /* <DEDUP_REMOVED lines=35> */
.L_x_55567:
[----:B------:R-:W-:Y:S05]  /*4c60*/  @!P5 BRA `(.L_x_55570) ;  /* 0xffffffec0084d947 */ /* 0x000fea000383ffff */
.L_x_55508:
        /* <DEDUP_REMOVED lines=9> */
[----:B------:R-:W0:Y:S01]  /*4d00*/  LDC.64 R10, c[0x0][0x3a0] ;  /* 0x0000e800ff0a7b82 */ /* 0x000e220000000a00 */
[----:B-----5:R-:W-:-:S06]  /*4d10*/  ULEA UR4, UR5, UR4, 0x18 ;  /* 0x0000000405047291 */ /* 0x020fcc000f8ec0ff */
[----:B------:R-:W-:-:S07]  /*4d20*/  LEA R0, R8, UR4, 0x2 ;  /* 0x0000000408007c11 */ /* 0x000fce000f8e10ff */
.L_x_55571:
[----:B0-----:R5:W1:Y:S01]  /*4d30*/  LDS R5, [R0] ;  /* 0x0000000000057984 */ /* 0x001a620000000800 */
[----:B0-----:R-:W-:-:S04]  /*4d40*/  IMAD.WIDE.U32 R2, R7, 0x4, R10 ;  /* 0x0000000407027825 */ /* 0x001fc800078e000a */
[----:B------:R-:W-:Y:S02]  /*4d50*/  VIADD R8, R8, UR15 ;  /* 0x0000000f08087c36 */ /* 0x000fe40008000000 */
[----:B------:R-:W-:Y:S02]  /*4d60*/  IMAD.U32 R9, RZ, RZ, UR15 ;  /* 0x0000000fff097e24 */ /* 0x000fe4000f8e00ff */
[----:B------:R-:W-:Y:S01]  /*4d70*/  VIADD R7, R7, UR15 ;  /* 0x0000000f07077c36 */ /* 0x000fe20008000000 */
[----:B------:R-:W-:Y:S01]  /*4d80*/  ISETP.GE.U32.AND P0, PT, R8, 0x4, PT ;  /* 0x000000040800780c */ /* 0x000fe20003f06070 */
[----:B-----5:R-:W-:Y:S01]  /*4d90*/  IMAD R0, R9, 0x4, R0 ;  /* 0x0000000409007824 */ /* 0x020fe200078e0200 */
[----:B-1----:R0:W-:Y:S11]  /*4da0*/  STG.E desc[UR10][R2.64], R5 ;  /* 0x0000000502007986 */ /* 0x0021f6000c10190a */
[----:B------:R-:W-:Y:S05]  /*4db0*/  @!P0 BRA `(.L_x_55571) ;  /* 0xfffffffc00dc8947 */ /* 0x000fea000383ffff */
[----:B------:R-:W-:Y:S05]  /*4dc0*/  EXIT ;  /* 0x000000000000794d */ /* 0x000fea0003800000 */
.L_x_55572:
        /* <DEDUP_REMOVED lines=11> */
.L_x_58770:


//--------------------- .text._Z9cuda_gemmIiLi256ELi1ELi1ELi16ELi128ELi128ELi32ELi0ELi1EEviiiPT_S1_S1_ii --------------------------
	.section	.text._Z9cuda_gemmIiLi256ELi1ELi1ELi16ELi128ELi128ELi32ELi0ELi1EEviiiPT_S1_S1_ii,"ax",@progbits
	.align	128
        .global         _Z9cuda_gemmIiLi256ELi1ELi1ELi16ELi128ELi128ELi32ELi0ELi1EEviiiPT_S1_S1_ii
        .type           _Z9cuda_gemmIiLi256ELi1ELi1ELi16ELi128ELi128ELi32ELi0ELi1EEviiiPT_S1_S1_ii,@function
        .size           _Z9cuda_gemmIiLi256ELi1ELi1ELi16ELi128ELi128ELi32ELi0ELi1EEviiiPT_S1_S1_ii,(.L_x_58204 - _Z9cuda_gemmIiLi256ELi1ELi1ELi16ELi128ELi128ELi32ELi0ELi1EEviiiPT_S1_S1_ii)
        .other          _Z9cuda_gemmIiLi256ELi1ELi1ELi16ELi128ELi128ELi32ELi0ELi1EEviiiPT_S1_S1_ii,@"STO_CUDA_ENTRY STV_DEFAULT"
_Z9cuda_gemmIiLi256ELi1ELi1ELi16ELi128ELi128ELi32ELi0ELi1EEviiiPT_S1_S1_ii:
.text._Z9cuda_gemmIiLi256ELi1ELi1ELi16ELi128ELi128ELi32ELi0ELi1EEviiiPT_S1_S1_ii:
        /* <DEDUP_REMOVED lines=27> */
[----:B------:R-:W-:Y:S01]  /*01b0*/  @P0 IADD3 R0, PT, PT, -R3, R0, RZ ;  /* 0x0000000003000210 */ /* 0x000fe20007ffe1ff */
[----:B------:R-:W-:-:S03]  /*01c0*/  @P0 VIADD R5, R5, 0x1 ;  /* 0x0000000105050836 */ /* 0x000fc60000000000 */
[----:B------:R-:W-:-:S13]  /*01d0*/  ISETP.GE.U32.AND P1, PT, R0, R3, PT ;  /* 0x000000030000720c */ /* 0x000fda0003f26070 */
[----:B------:R-:W-:Y:S01]  /*01e0*/  @P1 VIADD R5, R5, 0x1 ;  /* 0x0000000105051836 */ /* 0x000fe20000000000 */
[----:B------:R-:W-:-:S05]  /*01f0*/  @!P2 LOP3.LUT R5, RZ, R3, RZ, 0x33, !PT ;  /* 0x00000003ff05a212 */ /* 0x000fca00078e33ff */
[----:B------:R-:W-:-:S04]  /*0200*/  IMAD.MOV R4, RZ, RZ, -R5 ;  /* 0x000000ffff047224 */ /* 0x000fc800078e0a05 */
[----:B------:R-:W-:Y:S01]  /*0210*/  IMAD R4, R3, R4, R8 ;  /* 0x0000000403047224 */ /* 0x000fe200078e0208 */
[----:B------:R-:W-:Y:S06]  /*0220*/  BRA `(.L_x_55574) ;  /* 0x00000000000c7947 */ /* 0x000fec0003800000 */
.L_x_55573:
[----:B------:R-:W0:Y:S02]  /*0230*/  S2R R4, SR_CTAID.X ;  /* 0x0000000000047919 */ /* 0x000e240000002500 */
[----:B0-----:R-:W-:Y:S02]  /*0240*/  SHF.R.U32.HI R5, RZ, 0x6, R4 ;  /* 0x00000006ff057819 */ /* 0x001fe40000011604 */
[----:B------:R-:W-:-:S07]  /*0250*/  LOP3.LUT R4, R4, 0x3f, RZ, 0xc0, !PT ;  /* 0x0000003f04047812 */ /* 0x000fce00078ec0ff */
.L_x_55574:
[----:B------:R-:W0:Y:S08]  /*0260*/  S2UR UR6, SR_CTAID.Y ;  /* 0x00000000000679c3 */ /* 0x000e300000002600 */
[----:B------:R-:W0:Y:S02]  /*0270*/  LDC R0, c[0x0][0x374] ;  /* 0x0000dd00ff007b82 */ /* 0x000e240000000800 */
[----:B0-----:R-:W-:-:S13]  /*0280*/  ISETP.LE.U32.AND P0, PT, R0, UR6, PT ;  /* 0x0000000600007c0c */ /* 0x001fda000bf03070 */
[----:B------:R-:W-:Y:S05]  /*0290*/  @P0 EXIT ;  /* 0x000000000000094d */ /* 0x000fea0003800000 */
[----:B------:R-:W0:Y:S01]  /*02a0*/  S2R R13, SR_TID.X ;  /* 0x00000000000d7919 */ /* 0x000e220000002100 */
[----:B------:R-:W1:Y:S01]  /*02b0*/  LDC R12, c[0x0][0x360] ;  /* 0x0000d800ff0c7b82 */ /* 0x000e620000000800 */
[----:B------:R-:W-:Y:S01]  /*02c0*/  MOV R7, 0x400 ;  /* 0x0000040000077802 */ /* 0x000fe20000000f00 */
[----:B------:R-:W2:Y:S01]  /*02d0*/  LDCU.64 UR8, c[0x0][0x358] ;  /* 0x00006b00ff0877ac */ /* 0x000ea20008000a00 */
[----:B------:R-:W3:Y:S01]  /*02e0*/  S2R R0, SR_CgaCtaId ;  /* 0x0000000000007919 */ /* 0x000ee20000008800 */
[----:B------:R-:W-:Y:S01]  /*02f0*/  BSSY.RECONVERGENT B0, `(.L_x_55575) ;  /* 0x000001b000007945 */ /* 0x000fe20003800200 */
[----:B-1----:R-:W-:Y:S02]  /*0300*/  SHF.R.U32.HI R3, RZ, 0x5, R12 ;  /* 0x00000005ff037819 */ /* 0x002fe4000001160c */
[C---:B0-----:R-:W-:Y:S02]  /*0310*/  ISETP.GT.U32.AND P0, PT, R13.reuse, 0xf, PT ;  /* 0x0000000f0d00780c */ /* 0x041fe40003f04070 */
[----:B------:R-:W-:-:S02]  /*0320*/  LOP3.LUT R6, R13, 0x1f, RZ, 0xc0, !PT ;  /* 0x0000001f0d067812 */ /* 0x000fc400078ec0ff */
[----:B---3--:R-:W-:Y:S02]  /*0330*/  LEA R7, R0, R7, 0x18 ;  /* 0x0000000700077211 */ /* 0x008fe400078ec0ff */
[----:B------:R-:W-:Y:S01]  /*0340*/  SHF.R.U32.HI R0, RZ, 0x5, R13 ;  /* 0x00000005ff007819 */ /* 0x000fe2000001160d */
[----:B------:R-:W-:Y:S02]  /*0350*/  IMAD R5, R5, 0x20, R6 ;  /* 0x0000002005057824 */ /* 0x000fe400078e0206 */
[----:B------:R-:W-:Y:S01]  /*0360*/  IMAD R7, R6, 0x204, R7 ;  /* 0x0000020406077824 */ /* 0x000fe200078e0207 */
[----:B------:R-:W-:-:S04]  /*0370*/  IADD3 R8, PT, PT, R3, R0, RZ ;  /* 0x0000000003087210 */ /* 0x000fc80007ffe0ff */
[----:B------:R-:W-:Y:S01]  /*0380*/  LOP3.LUT R6, R8, 0x7f, RZ, 0x3c, !PT ;  /* 0x0000007f08067812 */ /* 0x000fe200078e3cff */
[----:B--2---:R-:W-:Y:S06]  /*0390*/  @P0 BRA `(.L_x_55576) ;  /* 0x0000000000400947 */ /* 0x004fec0003800000 */
[----:B------:R-:W0:Y:S01]  /*03a0*/  S2UR UR5, SR_CgaCtaId ;  /* 0x00000000000579c3 */ /* 0x000e220000008800 */
[----:B------:R-:W-:Y:S01]  /*03b0*/  UMOV UR4, 0x400 ;  /* 0x0000040000047882 */ /* 0x000fe20000000000 */
[----:B------:R-:W-:Y:S01]  /*03c0*/  IMAD R11, R2, UR6, R13 ;  /* 0x00000006020b7c24 */ /* 0x000fe2000f8e020d */
[----:B------:R-:W-:-:S03]  /*03d0*/  UIADD3 UR4, UPT, UPT, UR4, 0x4080, URZ ;  /* 0x0000408004047890 */ /* 0x000fc6000fffe0ff */
[----:B------:R-:W-:Y:S02]  /*03e0*/  IMAD R15, R4, 0x10, R11 ;  /* 0x00000010040f7824 */ /* 0x000fe400078e020b */
[----:B------:R-:W1:Y:S01]  /*03f0*/  LDC.64 R8, c[0x0][0x390] ;  /* 0x0000e400ff087b82 */ /* 0x000e620000000a00 */
[----:B0-----:R-:W-:-:S06]  /*0400*/  ULEA UR4, UR5, UR4, 0x18 ;  /* 0x0000000405047291 */ /* 0x001fcc000f8ec0ff */
[----:B------:R-:W-:-:S07]  /*0410*/  LEA R2, R13, UR4, 0x2 ;  /* 0x000000040d027c11 */ /* 0x000fce000f8e10ff */
.L_x_55577:
[----:B-1----:R-:W-:-:S06]  /*0420*/  IMAD.WIDE R10, R15, 0x4, R8 ;  /* 0x000000040f0a7825 */ /* 0x002fcc00078e0208 */
[----:B------:R-:W2:Y:S01]  /*0430*/  LDG.E R11, desc[UR8][R10.64] ;  /* 0x000000080a0b7981 */ /* 0x000ea2000c1e1900 */
[C---:B------:R-:W-:Y:S01]  /*0440*/  IMAD.IADD R13, R12.reuse, 0x1, R13 ;  /* 0x000000010c0d7824 */ /* 0x040fe200078e020d */
[----:B------:R-:W-:-:S04]  /*0450*/  IADD3 R15, PT, PT, R12, R15, RZ ;  /* 0x0000000f0c0f7210 */ /* 0x000fc80007ffe0ff */
[----:B------:R-:W-:Y:S01]  /*0460*/  ISETP.GE.U32.AND P0, PT, R13, 0x10, PT ;  /* 0x000000100d00780c */ /* 0x000fe20003f06070 */
[----:B--2---:R0:W-:Y:S02]  /*0470*/  STS [R2], R11 ;  /* 0x0000000b02007388 */ /* 0x0041e40000000800 */
[----:B0-----:R-:W-:-:S10]  /*0480*/  IMAD R2, R12, 0x4, R2 ;  /* 0x000000040c027824 */ /* 0x001fd400078e0202 */
[----:B------:R-:W-:Y:S05]  /*0490*/  @!P0 BRA `(.L_x_55577) ;  /* 0xfffffffc00e08947 */ /* 0x000fea000383ffff */
.L_x_55576:
[----:B------:R-:W-:Y:S05]  /*04a0*/  BSYNC.RECONVERGENT B0 ;  /* 0x0000000000007941 */ /* 0x000fea0003800200 */
.L_x_55575:
[----:B------:R-:W-:Y:S02]  /*04b0*/  LOP3.LUT R2, R3, 0xff, RZ, 0xc0, !PT ;  /* 0x000000ff03027812 */ /* 0x000fe400078ec0ff */
[----:B------:R-:W-:Y:S02]  /*04c0*/  LOP3.LUT R10, R6, 0xff, RZ, 0xc0, !PT ;  /* 0x000000ff060a7812 */ /* 0x000fe400078ec0ff */
[----:B------:R-:W-:-:S07]  /*04d0*/  MOV R8, 0x4f0 ;  /* 0x000004f000087802 */ /* 0x000fce0000000f00 */
[----:B------:R-:W-:Y:S05]  /*04e0*/  CALL.REL.NOINC `($__internal_253_$__cuda_sm20_div_u16) ;  /* 0x0000000000c47944 */ /* 0x000fea0003c00000 */
[----:B------:R-:W0:Y:S01]  /*04f0*/  LDC.64 R8, c[0x0][0x398] ;  /* 0x0000e600ff087b82 */ /* 0x000e220000000a00 */
[----:B------:R-:W-:Y:S01]  /*0500*/  LOP3.LUT R17, R2, 0x3, RZ, 0xc0, !PT ;  /* 0x0000000302117812 */ /* 0x000fe200078ec0ff */
[----:B------:R-:W-:Y:S03]  /*0510*/  BSSY.RECONVERGENT B0, `(.L_x_55578) ;  /* 0x000000f000007945 */ /* 0x000fe60003800200 */
[----:B------:R-:W-:-:S13]  /*0520*/  ISETP.NE.AND P0, PT, R17, 0x2, PT ;  /* 0x000000021100780c */ /* 0x000fda0003f05270 */
[----:B------:R-:W-:Y:S05]  /*0530*/  @!P0 BRA `(.L_x_55579) ;  /* 0x0000000000308947 */ /* 0x000fea0003800000 */
[----:B------:R-:W1:Y:S01]  /*0540*/  LDC.64 R12, c[0x0][0x398] ;  /* 0x0000e600ff0c7b82 */ /* 0x000e620000000a00 */
[----:B------:R-:W-:-:S07]  /*0550*/  IMAD.MOV.U32 R2, RZ, RZ, RZ ;  /* 0x000000ffff027224 */ /* 0x000fce00078e00ff */
.L_x_55580:
        /* <DEDUP_REMOVED lines=10> */
.L_x_55579:
[----:B------:R-:W-:Y:S05]  /*0600*/  BSYNC.RECONVERGENT B0 ;  /* 0x0000000000007941 */ /* 0x000fea0003800200 */
.L_x_55578:
[----:B------:R-:W-:Y:S01]  /*0610*/  BSSY.RECONVERGENT B0, `(.L_x_55581) ;  /* 0x000001b000007945 */ /* 0x000fe20003800200 */
.L_x_55582:
[C---:B-1----:R-:W-:Y:S02]  /*0620*/  IMAD.IADD R6, R3.reuse, 0x1, R0 ;  /* 0x0000000103067824 */ /* 0x042fe400078e0200 */
[--C-:B------:R-:W-:Y:S02]  /*0630*/  IMAD R17, R0, 0x80, R5.reuse ;  /* 0x0000008000117824 */ /* 0x100fe400078e0205 */
[----:B------:R-:W-:Y:S01]  /*0640*/  IMAD R11, R6, 0x80, R5 ;  /* 0x00000080060b7824 */ /* 0x000fe200078e0205 */
[----:B------:R-:W-:Y:S01]  /*0650*/  IADD3 R2, PT, PT, R3, R6, RZ ;  /* 0x0000000603027210 */ /* 0x000fe20007ffe0ff */
[----:B0-----:R-:W-:-:S03]  /*0660*/  IMAD.WIDE R16, R17, 0x4, R8 ;  /* 0x0000000411107825 */ /* 0x001fc600078e0208 */
[----:B------:R-:W-:Y:S01]  /*0670*/  LEA R13, R2, R5, 0x7 ;  /* 0x00000005020d7211 */ /* 0x000fe200078e38ff */
[----:B------:R-:W-:Y:S02]  /*0680*/  IMAD.IADD R4, R3, 0x1, R2 ;  /* 0x0000000103047824 */ /* 0x000fe400078e0202 */
[----:B--2---:R-:W-:Y:S01]  /*0690*/  IMAD.WIDE R10, R11, 0x4, R8 ;  /* 0x000000040b0a7825 */ /* 0x004fe200078e0208 */
[----:B------:R-:W2:Y:S03]  /*06a0*/  LDG.E R16, desc[UR8][R16.64] ;  /* 0x0000000810107981 */ /* 0x000ea6000c1e1900 */
[----:B------:R-:W-:Y:S02]  /*06b0*/  IMAD R15, R4, 0x80, R5 ;  /* 0x00000080040f7824 */ /* 0x000fe400078e0205 */
[--C-:B------:R-:W-:Y:S01]  /*06c0*/  IMAD.WIDE R12, R13, 0x4, R8.reuse ;  /* 0x000000040d0c7825 */ /* 0x100fe200078e0208 */
[----:B------:R-:W3:Y:S03]  /*06d0*/  LDG.E R10, desc[UR8][R10.64] ;  /* 0x000000080a0a7981 */ /* 0x000ee6000c1e1900 */
[----:B------:R-:W-:-:S02]  /*06e0*/  IMAD.WIDE R14, R15, 0x4, R8 ;  /* 0x000000040f0e7825 */ /* 0x000fc400078e0208 */
        /* <DEDUP_REMOVED lines=14> */
.L_x_55581:
[----:B------:R-:W-:Y:S08]  /*07d0*/  BAR.SYNC.DEFER_BLOCKING 0x0 ;  /* 0x0000000000007b1d */ /* 0x000ff00000010000 */
[----:B------:R-:W-:Y:S06]  /*07e0*/  BAR.SYNC.DEFER_BLOCKING 0x0 ;  /* 0x0000000000007b1d */ /* 0x000fec0000010000 */
[----:B------:R-:W-:Y:S05]  /*07f0*/  EXIT ;  /* 0x000000000000794d */ /* 0x000fea0003800000 */
        .weak           $__internal_253_$__cuda_sm20_div_u16
        .type           $__internal_253_$__cuda_sm20_div_u16,@function
        .size           $__internal_253_$__cuda_sm20_div_u16,(.L_x_58204 - $__internal_253_$__cuda_sm20_div_u16)
$__internal_253_$__cuda_sm20_div_u16:
        /* <DEDUP_REMOVED lines=17> */
[----:B------:R-:W-:Y:S06]  /*0910*/  RET.REL.NODEC R8 `(_Z9cuda_gemmIiLi256ELi1ELi1ELi16ELi128ELi128ELi32ELi0ELi1EEviiiPT_S1_S1_ii) ;  /* 0xfffffff408b87950 */ /* 0x000fec0003c3ffff */
.L_x_55583:
        /* <DEDUP_REMOVED lines=14> */
.L_x_58204:


//--------------------- .text._Z9cuda_gemmIiLi256ELi1ELi1ELi16ELi128ELi128ELi32ELi0ELi0EEviiiPT_S1_S1_ii --------------------------
	.section	.text._Z9cuda_gemmIiLi256ELi1ELi1ELi16ELi128ELi128ELi32ELi0ELi0EEviiiPT_S1_S1_ii,"ax",@progbits
	.align	128
        .global         _Z9cuda_gemmIiLi256ELi1ELi1ELi16ELi128ELi128ELi32ELi0ELi0EEviiiPT_S1_S1_ii
        .type           _Z9cuda_gemmIiLi256ELi1ELi1ELi16ELi128ELi128ELi32ELi0ELi0EEviiiPT_S1_S1_ii,@function
        .size           _Z9cuda_gemmIiLi256ELi1ELi1ELi16ELi128ELi128ELi32ELi0ELi0EEviiiPT_S1_S1_ii,(.L_x_58772 - _Z9cuda_gemmIiLi256ELi1ELi1ELi16ELi128ELi128ELi32ELi0ELi0EEviiiPT_S1_S1_ii)
        .other          _Z9cuda_gemmIiLi256ELi1ELi1ELi16ELi128ELi128ELi32ELi0ELi0EEviiiPT_S1_S1_ii,@"STO_CUDA_ENTRY STV_DEFAULT"
_Z9cuda_gemmIiLi256ELi1ELi1ELi16ELi128ELi128ELi32ELi0ELi0EEviiiPT_S1_S1_ii:
.text._Z9cuda_gemmIiLi256ELi1ELi1ELi16ELi128ELi128ELi32ELi0ELi0EEviiiPT_S1_S1_ii:
        /* <DEDUP_REMOVED lines=44> */
.L_x_55584:
[----:B------:R-:W0:Y:S02]  /*02c0*/  S2UR UR6, SR_CTAID.X ;  /* 0x00000000000679c3 */ /* 0x000e240000002500 */
[----:B0-----:R-:W-:Y:S02]  /*02d0*/  USHF.R.U32.HI UR10, URZ, 0x6, UR6 ;  /* 0x00000006ff0a7899 */ /* 0x001fe40008011606 */
[----:B------:R-:W-:-:S12]  /*02e0*/  ULOP3.LUT UR6, UR6, 0x3f, URZ, 0xc0, !UPT ;  /* 0x0000003f06067892 */ /* 0x000fd8000f8ec0ff */
.L_x_55585:
        /* <DEDUP_REMOVED lines=22> */
[----:B------:R-:W-:-:S13]  /*0450*/  ISETP.GE.U32.AND P0, PT, R4, R9, PT ;  /* 0x000000090400720c */ /* 0x000fda0003f06070 */
[----:B------:R-:W-:Y:S01]  /*0460*/  @P0 VIADD R3, R3, 0x1 ;  /* 0x0000000103030836 */ /* 0x000fe20000000000 */
[----:B------:R-:W-:-:S04]  /*0470*/  ISETP.GE.AND P0, PT, R7, 0x10, PT ;  /* 0x000000100700780c */ /* 0x000fc80003f06270 */
[----:B------:R-:W-:Y:S02]  /*0480*/  R2UR UR13, R3 ;  /* 0x00000000030d72ca */ /* 0x000fe400000e0000 */
[----:B------:R-:W-:-:S04]  /*0490*/  SEL R2, R10, 0x1, P0 ;  /* 0x000000010a027807 */ /* 0x000fc80000000000 */
[----:B------:R-:W-:-:S07]  /*04a0*/  R2UR UR16, R2 ;  /* 0x00000000021072ca */ /* 0x000fce00000e0000 */
[----:B------:R-:W-:-:S05]  /*04b0*/  @!P1 IMAD R0, RZ, RZ, -UR13 ;  /* 0x8000000dff009e24 */ /* 0x000fca000f8e02ff */
[----:B------:R-:W-:Y:S01]  /*04c0*/  @!P1 R2UR UR13, R0 ;  /* 0x00000000000d92ca */ /* 0x000fe200000e0000 */
[----:B------:R-:W1:Y:S08]  /*04d0*/  I2F.U32.RP R8, UR16 ;  /* 0x0000001000087d06 */ /* 0x000e700008209000 */
[----:B------:R-:W-:-:S03]  /*04e0*/  @!UP0 ULOP3.LUT UR13, URZ, UR4, URZ, 0x33, !UPT ;  /* 0x00000004ff0d8292 */ /* 0x000fc6000f8e33ff */
[----:B------:R-:W-:Y:S01]  /*04f0*/  UMOV UR4, URZ ;  /* 0x000000ff00047c82 */ /* 0x000fe20008000000 */
[----:B------:R-:W-:Y:S01]  /*0500*/  UIMAD UR7, UR13, UR16, URZ ;  /* 0x000000100d0772a4 */ /* 0x000fe2000f8e02ff */
[----:B-1----:R-:W-:Y:S03]  /*0510*/  MUFU.RCP R8, R8 ;  /* 0x0000000800087308 */ /* 0x002fe60000001000 */
[----:B------:R-:W-:-:S04]  /*0520*/  UISETP.LT.AND UP0, UPT, UR7, 0x100, UPT ;  /* 0x000001000700788c */ /* 0x000fc8000bf01270 */
[----:B------:R-:W-:-:S04]  /*0530*/  USEL UR7, UR7, 0x100, UP0 ;  /* 0x0000010007077887 */ /* 0x000fc80008000000 */
[----:B------:R-:W-:Y:S02]  /*0540*/  UIADD3 UR8, UPT, UPT, URZ, -UR7, URZ ;  /* 0x80000007ff087290 */ /* 0x000fe4000fffe0ff */
[----:B------:R-:W-:-:S03]  /*0550*/  UISETP.NE.U32.AND UP0, UPT, UR7, URZ, UPT ;  /* 0x000000ff0700728c */ /* 0x000fc6000bf05070 */
[----:B------:R-:W1:Y:S08]  /*0560*/  I2F.U32.RP R0, UR7 ;  /* 0x0000000700007d06 */ /* 0x000e700008209000 */
[----:B-1----:R-:W1:Y:S02]  /*0570*/  MUFU.RCP R0, R0 ;  /* 0x0000000000007308 */ /* 0x002e640000001000 */
[----:B-1----:R-:W-:-:S06]  /*0580*/  VIADD R2, R0, 0xffffffe ;  /* 0x0ffffffe00027836 */ /* 0x002fcc0000000000 */
[----:B------:R-:W1:Y:S02]  /*0590*/  F2I.FTZ.U32.TRUNC.NTZ R2, R2 ;  /* 0x0000000200027305 */ /* 0x000e64000021f000 */
[----:B-1----:R-:W-:Y:S01]  /*05a0*/  R2UR UR5, R2 ;  /* 0x00000000020572ca */ /* 0x002fe200000e0000 */
[----:B------:R-:W-:Y:S02]  /*05b0*/  VIADD R2, R8, 0xffffffe ;  /* 0x0ffffffe08027836 */ /* 0x000fe40000000000 */
[----:B------:R-:W1:Y:S03]  /*05c0*/  LDC R8, c[0x0][0x374] ;  /* 0x0000dd00ff087b82 */ /* 0x000e660000000800 */
[----:B------:R2:W3:Y:S07]  /*05d0*/  F2I.FTZ.U32.TRUNC.NTZ R3, R2 ;  /* 0x0000000200037305 */ /* 0x0004ee000021f000 */
[----:B------:R-:W-:Y:S01]  /*05e0*/  UIMAD UR8, UR8, UR5, URZ ;  /* 0x00000005080872a4 */ /* 0x000fe2000f8e02ff */
[----:B--2---:R-:W-:-:S03]  /*05f0*/  IMAD.MOV.U32 R2, RZ, RZ, RZ ;  /* 0x000000ffff027224 */ /* 0x004fc600078e00ff */
[----:B------:R-:W-:Y:S02]  /*0600*/  UIMAD.WIDE.U32 UR4, UR5, UR8, UR4 ;  /* 0x00000008050472a5 */ /* 0x000fe4000f8e0004 */
[----:B------:R-:W-:-:S04]  /*0610*/  ULOP3.LUT UR8, URZ, UR7, URZ, 0x33, !UPT ;  /* 0x00000007ff087292 */ /* 0x000fc8000f8e33ff */
[----:B------:R-:W-:Y:S01]  /*0620*/  IMAD.HI.U32 R4, R5, UR5, RZ ;  /* 0x0000000505047c27 */ /* 0x000fe2000f8e00ff */
[----:B0-----:R-:W-:-:S03]  /*0630*/  UIMAD.WIDE.U32 UR4, UR5, UR17, URZ ;  /* 0x00000011050472a5 */ /* 0x001fc6000f8e00ff */
[----:B------:R-:W-:Y:S02]  /*0640*/  IMAD.MOV R0, RZ, RZ, -R4 ;  /* 0x000000ffff007224 */ /* 0x000fe400078e0a04 */
[----:B------:R-:W-:Y:S02]  /*0650*/  IMAD.U32 R9, RZ, RZ, UR8 ;  /* 0x00000008ff097e24 */ /* 0x000fe4000f8e00ff */
[----:B------:R-:W-:Y:S01]  /*0660*/  IMAD R0, R0, UR7, R5 ;  /* 0x0000000700007c24 */ /* 0x000fe2000f8e0205 */
[----:B------:R-:W-:Y:S02]  /*0670*/  UMOV UR9, UR5 ;  /* 0x0000000500097c82 */ /* 0x000fe40008000000 */
[----:B------:R-:W-:Y:S01]  /*0680*/  UIADD3 UR4, UPT, UPT, -UR9, URZ, URZ ;  /* 0x000000ff09047290 */ /* 0x000fe2000fffe1ff */
[----:B------:R-:W1:Y:S01]  /*0690*/  S2UR UR5, SR_CTAID.Y ;  /* 0x00000000000579c3 */ /* 0x000e620000002600 */
[----:B------:R-:W-:Y:S02]  /*06a0*/  ISETP.GE.U32.AND P0, PT, R0, UR7, PT ;  /* 0x0000000700007c0c */ /* 0x000fe4000bf06070 */
[----:B------:R-:W-:-:S04]  /*06b0*/  UIMAD UR4, UR7, UR4, UR17 ;  /* 0x00000004070472a4 */ /* 0x000fc8000f8e0211 */
[----:B------:R-:W-:-:S07]  /*06c0*/  UISETP.GE.U32.AND UP1, UPT, UR4, UR7, UPT ;  /* 0x000000070400728c */ /* 0x000fce000bf26070 */
[----:B------:R-:W-:Y:S02]  /*06d0*/  @P0 VIADD R0, R0, -UR7 ;  /* 0x8000000700000c36 */ /* 0x000fe40008000000 */
[----:B------:R-:W-:Y:S01]  /*06e0*/  @P0 VIADD R4, R4, 0x1 ;  /* 0x0000000104040836 */ /* 0x000fe20000000000 */
[----:B------:R-:W-:Y:S01]  /*06f0*/  PLOP3.LUT P0, PT, PT, PT, UP0, 0x80, 0x8 ;  /* 0x000000000008781c */ /* 0x000fe20003f0f008 */
[----:B------:R-:W-:Y:S02]  /*0700*/  @UP1 UIADD3 UR4, UPT, UPT, -UR7, UR4, URZ ;  /* 0x0000000407041290 */ /* 0x000fe4000fffe1ff */
[----:B------:R-:W-:Y:S01]  /*0710*/  ISETP.GE.U32.AND P1, PT, R0, UR7, PT ;  /* 0x0000000700007c0c */ /* 0x000fe2000bf26070 */
[----:B---3--:R-:W-:Y:S01]  /*0720*/  IMAD.MOV R0, RZ, RZ, -R3 ;  /* 0x000000ffff007224 */ /* 0x008fe200078e0a03 */
[----:B------:R-:W-:Y:S02]  /*0730*/  @UP1 UIADD3 UR9, UPT, UPT, UR9, 0x1, URZ ;  /* 0x0000000109091890 */ /* 0x000fe4000fffe0ff */
[----:B------:R-:W-:-:S09]  /*0740*/  UISETP.GE.U32.AND UP2, UPT, UR4, UR7, UPT ;  /* 0x000000070400728c */ /* 0x000fd2000bf46070 */
[----:B------:R-:W-:Y:S02]  /*0750*/  @P1 VIADD R4, R4, 0x1 ;  /* 0x0000000104041836 */ /* 0x000fe40000000000 */
[----:B------:R-:W-:-:S03]  /*0760*/  @UP2 UIADD3 UR9, UPT, UPT, UR9, 0x1, URZ ;  /* 0x0000000109092890 */ /* 0x000fc6000fffe0ff */
[----:B------:R-:W-:Y:S01]  /*0770*/  SEL R4, R9, R4, !P0 ;  /* 0x0000000409047207 */ /* 0x000fe20004000000 */
[----:B------:R-:W-:Y:S01]  /*0780*/  IMAD R9, R0, UR16, RZ ;  /* 0x0000001000097c24 */ /* 0x000fe2000f8e02ff */
[----:B-1----:R-:W-:Y:S01]  /*0790*/  ISETP.LE.U32.AND P0, PT, R8, UR5, PT ;  /* 0x0000000508007c0c */ /* 0x002fe2000bf03070 */
[----:B------:R-:W-:Y:S02]  /*07a0*/  USEL UR8, UR8, UR9, !UP0 ;  /* 0x0000000908087287 */ /* 0x000fe4000c000000 */
[----:B------:R-:W-:Y:S02]  /*07b0*/  IMAD.MOV R0, RZ, RZ, -R4 ;  /* 0x000000ffff007224 */ /* 0x000fe400078e0a04 */
[----:B------:R-:W-:-:S04]  /*07c0*/  IMAD.HI.U32 R2, R3, R9, R2 ;  /* 0x0000000903027227 */ /* 0x000fc800078e0002 */
[----:B------:R-:W-:-:S04]  /*07d0*/  IMAD R0, R0, UR7, R5 ;  /* 0x0000000700007c24 */ /* 0x000fc8000f8e0205 */
[----:B------:R-:W-:-:S04]  /*07e0*/  IMAD.HI.U32 R11, R2, R0, RZ ;  /* 0x00000000020b7227 */ /* 0x000fc800078e00ff */
[----:B------:R-:W-:Y:S01]  /*07f0*/  IMAD.MOV R3, RZ, RZ, -R11 ;  /* 0x000000ffff037224 */ /* 0x000fe200078e0a0b */
[----:B------:R-:W-:Y:S06]  /*0800*/  @P0 EXIT ;  /* 0x000000000000094d */ /* 0x000fec0003800000 */
[----:B------:R-:W-:Y:S01]  /*0810*/  IMAD.HI.U32 R2, R2, R5, RZ ;  /* 0x0000000502027227 */ /* 0x000fe200078e00ff */
[----:B------:R-:W-:Y:S01]  /*0820*/  USHF.R.S32.HI UR4, URZ, 0x1f, UR11 ;  /* 0x0000001fff047899 */ /* 0x000fe2000801140b */
[----:B------:R-:W-:Y:S01]  /*0830*/  ISETP.GT.U32.AND P4, PT, R5, 0xf, PT ;  /* 0x0000000f0500780c */ /* 0x000fe20003f84070 */
[----:B------:R-:W0:Y:S01]  /*0840*/  LDCU UR12, c[0x0][0x3a8] ;  /* 0x00007500ff0c77ac */ /* 0x000e220008000800 */
[----:B------:R-:W-:Y:S01]  /*0850*/  IMAD R0, R3, UR16, R0 ;  /* 0x0000001003007c24 */ /* 0x000fe2000f8e0200 */
[----:B------:R-:W-:Y:S01]  /*0860*/  BSSY.RECONVERGENT B0, `(.L_x_55586) ;  /* 0x0000023000007945 */ /* 0x000fe20003800200 */
[----:B------:R-:W-:Y:S01]  /*0870*/  IMAD.MOV R2, RZ, RZ, -R2 ;  /* 0x000000ffff027224 */ /* 0x000fe200078e0a02 */
[----:B------:R-:W-:Y:S01]  /*0880*/  ULEA.HI UR4, UR4, UR11, URZ, 0x2 ;  /* 0x0000000b04047291 */ /* 0x000fe2000f8f10ff */
[----:B------:R-:W-:Y:S01]  /*0890*/  ISETP.GT.U32.AND P5, PT, R5, 0x3, PT ;  /* 0x000000030500780c */ /* 0x000fe20003fa4070 */
[----:B------:R-:W1:Y:S01]  /*08a0*/  LDCU.64 UR14, c[0x0][0x358] ;  /* 0x00006b00ff0e77ac */ /* 0x000e620008000a00 */
[----:B------:R-:W-:Y:S01]  /*08b0*/  ISETP.GE.U32.AND P1, PT, R0, UR16, PT ;  /* 0x0000001000007c0c */ /* 0x000fe2000bf26070 */
[----:B------:R-:W-:Y:S01]  /*08c0*/  IMAD R13, R2, UR16, R5 ;  /* 0x00000010020d7c24 */ /* 0x000fe2000f8e0205 */
[----:B------:R-:W-:-:S04]  /*08d0*/  USHF.R.S32.HI UR4, URZ, 0x2, UR4 ;  /* 0x00000002ff047899 */ /* 0x000fc80008011404 */
[----:B------:R-:W-:Y:S01]  /*08e0*/  ISETP.GE.U32.AND P2, PT, R13, UR16, PT ;  /* 0x000000100d007c0c */ /* 0x000fe2000bf46070 */
[----:B------:R-:W-:-:S06]  /*08f0*/  UIMAD UR9, UR4, UR10, URZ ;  /* 0x0000000a040972a4 */ /* 0x000fcc000f8e02ff */
[----:B------:R-:W-:-:S05]  /*0900*/  @P1 VIADD R0, R0, -UR16 ;  /* 0x8000001000001c36 */ /* 0x000fca0008000000 */
[----:B------:R-:W-:Y:S01]  /*0910*/  ISETP.GE.U32.AND P0, PT, R0, UR16, PT ;  /* 0x0000001000007c0c */ /* 0x000fe2000bf06070 */
[----:B------:R-:W-:Y:S01]  /*0920*/  @P2 VIADD R13, R13, -UR16 ;  /* 0x800000100d0d2c36 */ /* 0x000fe20008000000 */
[----:B------:R-:W-:-:S04]  /*0930*/  SHF.R.U32.HI R0, RZ, 0x5, R5 ;  /* 0x00000005ff007819 */ /* 0x000fc80000011605 */
[----:B------:R-:W-:Y:S02]  /*0940*/  ISETP.GE.AND P3, PT, R0, R7, PT ;  /* 0x000000070000720c */ /* 0x000fe40003f66270 */
[----:B------:R-:W-:Y:S01]  /*0950*/  ISETP.GE.U32.AND P2, PT, R13, UR16, PT ;  /* 0x000000100d007c0c */ /* 0x000fe2000bf46070 */
[----:B01----:R-:W-:-:S12]  /*0960*/  @P4 BRA `(.L_x_55587) ;  /* 0x0000000000484947 */ /* 0x003fd80003800000 */
[----:B------:R-:W0:Y:S01]  /*0970*/  S2R R15, SR_CgaCtaId ;  /* 0x00000000000f7919 */ /* 0x000e220000008800 */
[----:B------:R-:W1:Y:S01]  /*0980*/  LDC.64 R8, c[0x0][0x390] ;  /* 0x0000e400ff087b82 */ /* 0x000e620000000a00 */
[----:B------:R-:W-:Y:S01]  /*0990*/  USHF.L.U32 UR4, UR6, 0x4, URZ ;  /* 0x0000000406047899 */ /* 0x000fe200080006ff */
[----:B------:R-:W-:Y:S01]  /*09a0*/  MOV R2, 0x400 ;  /* 0x0000040000027802 */ /* 0x000fe20000000f00 */
[----:B------:R-:W-:-:S04]  /*09b0*/  IMAD.U32 R12, RZ, RZ, UR11 ;  /* 0x0000000bff0c7e24 */ /* 0x000fc8000f8e00ff */
[----:B------:R-:W-:Y:S02]  /*09c0*/  VIADD R2, R2, 0x4080 ;  /* 0x0000408002027836 */ /* 0x000fe40000000000 */
[----:B------:R-:W-:-:S04]  /*09d0*/  IMAD.U32 R19, RZ, RZ, UR4 ;  /* 0x00000004ff137e24 */ /* 0x000fc8000f8e00ff */
[----:B------:R-:W-:Y:S02]  /*09e0*/  IMAD R19, R12, UR5, R19 ;  /* 0x000000050c137c24 */ /* 0x000fe4000f8e0213 */
[----:B------:R-:W-:Y:S01]  /*09f0*/  IMAD.MOV.U32 R12, RZ, RZ, R5 ;  /* 0x000000ffff0c7224 */ /* 0x000fe200078e0005 */
[----:B0-----:R-:W-:-:S07]  /*0a00*/  LEA R15, R15, R2, 0x18 ;  /* 0x000000020f0f7211 */ /* 0x001fce00078ec0ff */
.L_x_55588:
[----:B------:R-:W-:-:S04]  /*0a10*/  IMAD.IADD R3, R19, 0x1, R12 ;  /* 0x0000000113037824 */ /* 0x000fc800078e020c */
[----:B01----:R-:W-:-:S06]  /*0a20*/  IMAD.WIDE R2, R3, 0x4, R8 ;  /* 0x0000000403027825 */ /* 0x003fcc00078e0208 */
[----:B------:R-:W2:Y:S01]  /*0a30*/  LDG.E R2, desc[UR14][R2.64] ;  /* 0x0000000e02027981 */ /* 0x000ea2000c1e1900 */
[C---:B------:R-:W-:Y:S02]  /*0a40*/  IMAD R17, R12.reuse, 0x4, R15 ;  /* 0x000000040c117824 */ /* 0x040fe400078e020f */
[----:B------:R-:W-:-:S05]  /*0a50*/  VIADD R12, R12, UR17 ;  /* 0x000000110c0c7c36 */ /* 0x000fca0008000000 */
[----:B------:R-:W-:Y:S01]  /*0a60*/  ISETP.GE.U32.AND P4, PT, R12, 0x10, PT ;  /* 0x000000100c00780c */ /* 0x000fe20003f86070 */
[----:B--2---:R0:W-:-:S12]  /*0a70*/  STS [R17], R2 ;  /* 0x0000000211007388 */ /* 0x0041d80000000800 */
[----:B------:R-:W-:Y:S05]  /*0a80*/  @!P4 BRA `(.L_x_55588) ;  /* 0xfffffffc00e0c947 */ /* 0x000fea000383ffff */
.L_x_55587:
[----:B------:R-:W-:Y:S05]  /*0a90*/  BSYNC.RECONVERGENT B0 ;  /* 0x0000000000007941 */ /* 0x000fea0003800200 */
.L_x_55586:
[----:B------:R-:W-:Y:S04]  /*0aa0*/  BSSY.RECONVERGENT B0, `(.L_x_55589) ;  /* 0x000000c000007945 */ /* 0x000fe80003800200 */
[----:B------:R-:W-:Y:S05]  /*0ab0*/  @P5 BRA `(.L_x_55590) ;  /* 0x0000000000285947 */ /* 0x000fea0003800000 */
[----:B------:R-:W1:Y:S01]  /*0ac0*/  S2R R8, SR_CgaCtaId ;  /* 0x0000000000087919 */ /* 0x000e620000008800 */
[----:B------:R-:W-:Y:S01]  /*0ad0*/  MOV R3, 0x400 ;  /* 0x0000040000037802 */ /* 0x000fe20000000f00 */
[----:B0-----:R-:W-:-:S04]  /*0ae0*/  IMAD.MOV.U32 R2, RZ, RZ, R5 ;  /* 0x000000ffff027224 */ /* 0x001fc800078e0005 */
[----:B------:R-:W-:-:S05]  /*0af0*/  VIADD R3, R3, 0x4100 ;  /* 0x0000410003037836 */ /* 0x000fca0000000000 */
[----:B-1----:R-:W-:-:S07]  /*0b00*/  LEA R3, R8, R3, 0x18 ;  /* 0x0000000308037211 */ /* 0x002fce00078ec0ff */
.L_x_55591:
[C---:B------:R-:W-:Y:S02]  /*0b10*/  IMAD R8, R2.reuse, 0x4, R3 ;  /* 0x0000000402087824 */ /* 0x040fe400078e0203 */
[----:B------:R-:W-:-:S03]  /*0b20*/  VIADD R2, R2, UR17 ;  /* 0x0000001102027c36 */ /* 0x000fc60008000000 */
[----:B------:R1:W-:Y:S02]  /*0b30*/  STS [R8], RZ ;  /* 0x000000ff08007388 */ /* 0x0003e40000000800 */
[----:B------:R-:W-:-:S13]  /*0b40*/  ISETP.GE.U32.AND P4, PT, R2, 0x4, PT ;  /* 0x000000040200780c */ /* 0x000fda0003f86070 */
[----:B-1----:R-:W-:Y:S05]  /*0b50*/  @!P4 BRA `(.L_x_55591) ;  /* 0xfffffffc00ecc947 */ /* 0x002fea000383ffff */
.L_x_55590:
[----:B------:R-:W-:Y:S05]  /*0b60*/  BSYNC.RECONVERGENT B0 ;  /* 0x0000000000007941 */ /* 0x000fea0003800200 */
.L_x_55589:
[----:B------:R-:W-:Y:S04]  /*0b70*/  BSSY.RECONVERGENT B0, `(.L_x_55592) ;  /* 0x0000012000007945 */ /* 0x000fe80003800200 */
[----:B------:R-:W-:Y:S05]  /*0b80*/  @P3 BRA `(.L_x_55593) ;  /* 0x0000000000403947 */ /* 0x000fea0003800000 */
[----:B0-----:R-:W0:Y:S01]  /*0b90*/  S2R R2, SR_CgaCtaId ;  /* 0x0000000000027919 */ /* 0x001e220000008800 */
[----:B------:R-:W1:Y:S01]  /*0ba0*/  LDC.64 R8, c[0x0][0x398] ;  /* 0x0000e600ff087b82 */ /* 0x000e620000000a00 */
[----:B------:R-:W-:Y:S01]  /*0bb0*/  MOV R3, 0x400 ;  /* 0x0000040000037802 */ /* 0x000fe20000000f00 */
[----:B------:R-:W-:-:S04]  /*0bc0*/  IMAD.U32 R19, RZ, RZ, UR10 ;  /* 0x0000000aff137e24 */ /* 0x000fc8000f8e00ff */
[----:B------:R-:W-:Y:S01]  /*0bd0*/  IMAD R19, R19, 0x20, R6 ;  /* 0x0000002013137824 */ /* 0x000fe200078e0206 */
[----:B0-----:R-:W-:-:S05]  /*0be0*/  LEA R3, R2, R3, 0x18 ;  /* 0x0000000302037211 */ /* 0x001fca00078ec0ff */
[----:B------:R-:W-:-:S07]  /*0bf0*/  IMAD R15, R6, 0x204, R3 ;  /* 0x00000204060f7824 */ /* 0x000fce00078e0203 */
.L_x_55594:
        /* <DEDUP_REMOVED lines=9> */
.L_x_55593:
[----:B------:R-:W-:Y:S05]  /*0c90*/  BSYNC.RECONVERGENT B0 ;  /* 0x0000000000007941 */ /* 0x000fea0003800200 */
.L_x_55592:
[----:B------:R-:W-:Y:S01]  /*0ca0*/  BAR.SYNC.DEFER_BLOCKING 0x0 ;  /* 0x0000000000007b1d */ /* 0x000fe20000010000 */
[----:B------:R-:W-:Y:S01]  /*0cb0*/  @P1 VIADD R11, R11, 0x1 ;  /* 0x000000010b0b1836 */ /* 0x000fe20000000000 */
[----:B------:R-:W-:Y:S01]  /*0cc0*/  ISETP.NE.U32.AND P1, PT, RZ, UR16, PT ;  /* 0x00000010ff007c0c */ /* 0x000fe2000bf25070 */
[----:B------:R-:W-:Y:S01]  /*0cd0*/  @P2 VIADD R13, R13, -UR16 ;  /* 0x800000100d0d2c36 */ /* 0x000fe20008000000 */
[----:B------:R-:W-:Y:S01]  /*0ce0*/  LOP3.LUT R0, RZ, UR16, RZ, 0x33, !PT ;  /* 0x00000010ff007c12 */ /* 0x000fe2000f8e33ff */
[----:B------:R-:W-:Y:S01]  /*0cf0*/  @P0 VIADD R11, R11, 0x1 ;  /* 0x000000010b0b0836 */ /* 0x000fe20000000000 */
[----:B------:R-:W-:Y:S02]  /*0d00*/  UISETP.GE.AND UP0, UPT, UR13, 0x1, UPT ;  /* 0x000000010d00788c */ /* 0x000fe4000bf06270 */
[C---:B0-2---:R-:W-:Y:S02]  /*0d10*/  SEL R2, R0.reuse, R13, !P1 ;  /* 0x0000000d00027207 */ /* 0x045fe40004800000 */
[----:B------:R-:W-:-:S03]  /*0d20*/  SEL R3, R0, R11, !P1 ;  /* 0x0000000b00037207 */ /* 0x000fc60004800000 */
[----:B------:R-:W-:Y:S01]  /*0d30*/  IMAD.SHL.U32 R2, R2, 0x10, RZ ;  /* 0x0000001002027824 */ /* 0x000fe200078e00ff */
[----:B------:R-:W-:-:S04]  /*0d40*/  LOP3.LUT R8, R3, 0xf, RZ, 0xc0, !PT ;  /* 0x0000000f03087812 */ /* 0x000fc800078ec0ff */
[----:B------:R-:W-:Y:S01]  /*0d50*/  LOP3.LUT R0, R8, R2, RZ, 0xfc, !PT ;  /* 0x0000000208007212 */ /* 0x000fe200078efcff */
[----:B------:R-:W-:Y:S06]  /*0d60*/  BRA.U !UP0, `(.L_x_55595) ;  /* 0x0000004108f47547 */ /* 0x000fec000b800000 */
[----:B------:R-:W0:Y:S01]  /*0d70*/  LDCU UR10, c[0x0][0x3a8] ;  /* 0x00007500ff0a77ac */ /* 0x000e220008000800 */
[----:B------:R-:W-:Y:S01]  /*0d80*/  IMAD.U32 R9, RZ, RZ, UR16 ;  /* 0x00000010ff097e24 */ /* 0x000fe2000f8e00ff */
[----:B------:R-:W-:-:S04]  /*0d90*/  VIMNMX.U32 R15, PT, PT, R7, 0x10, PT ;  /* 0x00000010070f7848 */ /* 0x000fc80003fe0000 */
[----:B------:R-:W-:Y:S01]  /*0da0*/  ISETP.NE.AND P0, PT, R9, 0x1, PT ;  /* 0x000000010900780c */ /* 0x000fe20003f05270 */
[----:B0-----:R-:W-:-:S04]  /*0db0*/  UISETP.LT.AND UP0, UPT, UR10, 0x20, UPT ;  /* 0x000000200a00788c */ /* 0x001fc8000bf01270 */
        /* <DEDUP_REMOVED lines=79> */
.L_x_55616:
        /* <DEDUP_REMOVED lines=21> */
.L_x_55597:
        /* <DEDUP_REMOVED lines=10> */
.L_x_55598:
        /* <DEDUP_REMOVED lines=8> */
.L_x_55599:
        /* <DEDUP_REMOVED lines=10> */
.L_x_55600:
        /* <DEDUP_REMOVED lines=10> */
.L_x_55601:
        /* <DEDUP_REMOVED lines=10> */
.L_x_55602:
        /* <DEDUP_REMOVED lines=14> */
.L_x_55603:
        /* <DEDUP_REMOVED lines=13> */
.L_x_55604:
        /* <DEDUP_REMOVED lines=13> */
.L_x_55605:
        /* <DEDUP_REMOVED lines=13> */
.L_x_55606:
        /* <DEDUP_REMOVED lines=13> */
.L_x_55607:
        /* <DEDUP_REMOVED lines=13> */
.L_x_55608:
        /* <DEDUP_REMOVED lines=13> */
.L_x_55609:
        /* <DEDUP_REMOVED lines=15> */
.L_x_55610:
        /* <DEDUP_REMOVED lines=15> */
.L_x_55611:
        /* <DEDUP_REMOVED lines=15> */
.L_x_55612:
        /* <DEDUP_REMOVED lines=10> */
.L_x_55615:
        /* <DEDUP_REMOVED lines=68> */
.L_x_55614:
[----:B------:R-:W-:Y:S05]  /*2470*/  BSYNC.RECONVERGENT B0 ;  /* 0x0000000000007941 */ /* 0x000fea0003800200 */
.L_x_55613:
[----:B------:R-:W-:Y:S05]  /*2480*/  BRA.U !UP0, `(.L_x_55616) ;  /* 0xffffffed08887547 */ /* 0x000fea000b83ffff */
[----:B------:R-:W-:Y:S05]  /*2490*/  BRA `(.L_x_55595) ;  /* 0x0000002c00287947 */ /* 0x000fea0003800000 */
.L_x_55596:
        /* <DEDUP_REMOVED lines=52> */
[----:B------:R-:W-:Y:S01]  /*27e0*/  IMAD.IADD R23, R0, 0x1, -R29 ;  /* 0x0000000100177824 */ /* 0x000fe200078e0a1d */
        /* <DEDUP_REMOVED lines=32> */
.L_x_55637:
        /* <DEDUP_REMOVED lines=21> */
.L_x_55618:
        /* <DEDUP_REMOVED lines=8> */
.L_x_55619:
        /* <DEDUP_REMOVED lines=8> */
.L_x_55620:
        /* <DEDUP_REMOVED lines=8> */
.L_x_55621:
        /* <DEDUP_REMOVED lines=8> */
.L_x_55622:
        /* <DEDUP_REMOVED lines=8> */
.L_x_55623:
        /* <DEDUP_REMOVED lines=12> */
.L_x_55624:
        /* <DEDUP_REMOVED lines=13> */
.L_x_55625:
        /* <DEDUP_REMOVED lines=13> */
.L_x_55626:
        /* <DEDUP_REMOVED lines=13> */
.L_x_55627:
        /* <DEDUP_REMOVED lines=15> */
.L_x_55628:
        /* <DEDUP_REMOVED lines=13> */
.L_x_55629:
        /* <DEDUP_REMOVED lines=15> */
.L_x_55630:
        /* <DEDUP_REMOVED lines=15> */
.L_x_55631:
        /* <DEDUP_REMOVED lines=15> */
.L_x_55632:
        /* <DEDUP_REMOVED lines=15> */
.L_x_55633:
        /* <DEDUP_REMOVED lines=10> */
.L_x_55636:
        /* <DEDUP_REMOVED lines=66> */
.L_x_55635:
[----:B------:R-:W-:Y:S05]  /*3b30*/  BSYNC.RECONVERGENT B0 ;  /* 0x0000000000007941 */ /* 0x000fea0003800200 */
.L_x_55634:
[----:B------:R-:W-:Y:S05]  /*3b40*/  BRA.U !UP0, `(.L_x_55637) ;  /* 0xffffffed08a87547 */ /* 0x000fea000b83ffff */
[----:B------:R-:W-:Y:S05]  /*3b50*/  BRA `(.L_x_55595) ;  /* 0x0000001400787947 */ /* 0x000fea0003800000 */
.L_x_55617:
[C---:B------:R-:W-:Y:S02]  /*3b60*/  VIADD R12, R8.reuse, 0x1 ;  /* 0x00000001080c7836 */ /* 0x040fe40000000000 */
[C---:B------:R-:W-:Y:S02]  /*3b70*/  VIADD R14, R8.reuse, 0x2 ;  /* 0x00000002080e7836 */ /* 0x040fe40000000000 */
        /* <DEDUP_REMOVED lines=62> */
.L_x_55657:
        /* <DEDUP_REMOVED lines=21> */
.L_x_55638:
        /* <DEDUP_REMOVED lines=10> */
.L_x_55639:
        /* <DEDUP_REMOVED lines=10> */
.L_x_55640:
        /* <DEDUP_REMOVED lines=10> */
.L_x_55641:
        /* <DEDUP_REMOVED lines=10> */
.L_x_55642:
        /* <DEDUP_REMOVED lines=11> */
.L_x_55643:
        /* <DEDUP_REMOVED lines=11> */
.L_x_55644:
        /* <DEDUP_REMOVED lines=11> */
.L_x_55645:
        /* <DEDUP_REMOVED lines=11> */
.L_x_55646:
        /* <DEDUP_REMOVED lines=11> */
.L_x_55647:
        /* <DEDUP_REMOVED lines=11> */
.L_x_55648:
        /* <DEDUP_REMOVED lines=11> */
.L_x_55649:
        /* <DEDUP_REMOVED lines=11> */
.L_x_55650:
        /* <DEDUP_REMOVED lines=11> */
.L_x_55651:
        /* <DEDUP_REMOVED lines=11> */
.L_x_55652:
        /* <DEDUP_REMOVED lines=11> */
.L_x_55653:
[----:B------:R-:W-:-:S13]  /*4ac0*/  ISETP.NE.AND P0, PT, R45, RZ, PT ;  /* 0x000000ff2d00720c */ /* 0x000fda0003f05270 */
[----:B------:R-:W-:Y:S05]  /*4ad0*/  @P0 BRA `(.L_x_55654) ;  /* 0x0000000400940947 */ /* 0x000fea0003800000 */
[----:B------:R-:W-:-:S07]  /*4ae0*/  IMAD.MOV.U32 R45, RZ, RZ, R4 ;  /* 0x000000ffff2d7224 */ /* 0x000fce00078e0004 */
.L_x_55656:
        /* <DEDUP_REMOVED lines=67> */
.L_x_55655:
        /* <DEDUP_REMOVED lines=33> */
.L_x_55654:
[----:B------:R-:W-:Y:S05]  /*5130*/  @!P6 BRA `(.L_x_55657) ;  /* 0xffffffec0088e947 */ /* 0x000fea000383ffff */
.L_x_55595:
[----:B------:R-:W-:Y:S05]  /*5140*/  WARPSYNC.ALL ;  /* 0x0000000000007948 */ /* 0x000fea0003800000 */
[----:B------:R-:W-:Y:S01]  /*5150*/  BAR.SYNC.DEFER_BLOCKING 0x0 ;  /* 0x0000000000007b1d */ /* 0x000fe20000010000 */
[----:B------:R-:W-:-:S13]  /*5160*/  ISETP.GT.U32.AND P0, PT, R5, 0x3, PT ;  /* 0x000000030500780c */ /* 0x000fda0003f04070 */
[----:B------:R-:W-:Y:S05]  /*5170*/  @P0 EXIT ;  /* 0x000000000000094d */ /* 0x000fea0003800000 */
[----:B------:R-:W-:Y:S01]  /*5180*/  IABS R13, R7 ;  /* 0x00000007000d7213 */ /* 0x000fe20000000000 */
[----:B------:R-:W0:Y:S01]  /*5190*/  LDC R6, c[0x0][0x388] ;  /* 0x0000e200ff067b82 */ /* 0x000e220000000800 */
[----:B------:R-:W-:Y:S01]  /*51a0*/  IABS R11, UR13 ;  /* 0x0000000d000b7c13 */ /* 0x000fe20008000000 */
[----:B------:R-:W5:Y:S01]  /*51b0*/  LDCU UR4, c[0x0][0x384] ;  /* 0x00007080ff0477ac */ /* 0x000f620008000800 */
[----:B------:R-:W1:Y:S01]  /*51c0*/  I2F.RP R0, R13 ;  /* 0x0000000d00007306 */ /* 0x000e620000209400 */
[----:B------:R-:W-:Y:S01]  /*51d0*/  ISETP.NE.AND P4, PT, R7, RZ, PT ;  /* 0x000000ff0700720c */ /* 0x000fe20003f85270 */
[----:B------:R-:W-:Y:S01]  /*51e0*/  UMOV UR7, 0x400 ;  /* 0x0000040000077882 */ /* 0x000fe20000000000 */
[----:B------:R-:W-:Y:S02]  /*51f0*/  UIMAD UR6, UR13, UR6, UR9 ;  /* 0x000000060d0672a4 */ /* 0x000fe4000f8e0209 */
[----:B------:R-:W2:Y:S01]  /*5200*/  S2UR UR8, SR_CgaCtaId ;  /* 0x00000000000879c3 */ /* 0x000ea20000008800 */
[----:B------:R-:W-:Y:S01]  /*5210*/  UIADD3 UR7, UPT, UPT, UR7, 0x4100, URZ ;  /* 0x0000410007077890 */ /* 0x000fe2000fffe0ff */
[----:B------:R-:W-:Y:S01]  /*5220*/  ISETP.NE.AND P3, PT, RZ, UR13, PT ;  /* 0x0000000dff007c0c */ /* 0x000fe2000bf65270 */
[----:B------:R-:W3:Y:S08]  /*5230*/  I2F.RP R4, R11 ;  /* 0x0000000b00047306 */ /* 0x000ef00000209400 */
[----:B-1----:R-:W1:Y:S01]  /*5240*/  MUFU.RCP R0, R0 ;  /* 0x0000000000007308 */ /* 0x002e620000001000 */
[----:B-----5:R-:W-:Y:S01]  /*5250*/  UIMAD UR4, UR5, UR4, UR6 ;  /* 0x00000004050472a4 */ /* 0x020fe2000f8e0206 */
[----:B0-----:R-:W-:-:S06]  /*5260*/  IABS R8, R6 ;  /* 0x0000000600087213 */ /* 0x001fcc0000000000 */
[----:B---3--:R-:W-:Y:S01]  /*5270*/  MUFU.RCP R4, R4 ;  /* 0x0000000400047308 */ /* 0x008fe20000001000 */
[----:B--2---:R-:W-:Y:S01]  /*5280*/  ULEA UR7, UR8, UR7, 0x18 ;  /* 0x0000000708077291 */ /* 0x004fe2000f8ec0ff */
[----:B-1----:R-:W-:-:S06]  /*5290*/  VIADD R3, R0, 0xffffffe ;  /* 0x0ffffffe00037836 */ /* 0x002fcc0000000000 */
        /* <DEDUP_REMOVED lines=28> */
.L_x_55658:
        /* <DEDUP_REMOVED lines=28> */
.L_x_55659:
        /* <DEDUP_REMOVED lines=14> */
.L_x_58772:


//--------------------- .text._Z9cuda_gemmIiLi256ELi1ELi1ELi16ELi64ELi64ELi32ELi1ELi1EEviiiPT_S1_S1_ii --------------------------
	.section	.text._Z9cuda_gemmIiLi256ELi1ELi1ELi16ELi64ELi64ELi32ELi1ELi1EEviiiPT_S1_S1_ii,"ax",@progbits
	.align	128
        .global         _Z9cuda_gemmIiLi256ELi1ELi1ELi16ELi64ELi64ELi32ELi1ELi1EEviiiPT_S1_S1_ii
        .type           _Z9cuda_gemmIiLi256ELi1ELi1ELi16ELi64ELi64ELi32ELi1ELi1EEviiiPT_S1_S1_ii,@function
        .size           _Z9cuda_gemmIiLi256ELi1ELi1ELi16ELi64ELi64ELi32ELi1ELi1EEviiiPT_S1_S1_ii,(.L_x_58205 - _Z9cuda_gemmIiLi256ELi1ELi1ELi16ELi64ELi64ELi32ELi1ELi1EEviiiPT_S1_S1_ii)
        .other          _Z9cuda_gemmIiLi256ELi1ELi1ELi16ELi64ELi64ELi32ELi1ELi1EEviiiPT_S1_S1_ii,@"STO_CUDA_ENTRY STV_DEFAULT"
_Z9cuda_gemmIiLi256ELi1ELi1ELi16ELi64ELi64ELi32ELi1ELi1EEviiiPT_S1_S1_ii:
.text._Z9cuda_gemmIiLi256ELi1ELi1ELi16ELi64ELi64ELi32ELi1ELi1EEviiiPT_S1_S1_ii:
        /* <DEDUP_REMOVED lines=32> */
.L_x_55662:
[----:B------:R0:W2:Y:S01]  /*0200*/  LDG.E R14, desc[UR6][R2.64] ;  /* 0x00000006020e7981 */ /* 0x0000a2000c1e1900 */
[----:B------:R-:W-:-:S05]  /*0210*/  IMAD.IADD R11, R0, 0x1, R11 ;  /* 0x00000001000b7824 */ /* 0x000fca00078e020b */
[----:B------:R-:W-:Y:S01]  /*0220*/  ISETP.GE.U32.AND P1, PT, R11, 0x10, PT ;  /* 0x000000100b00780c */ /* 0x000fe20003f26070 */
[C---:B0-----:R-:W-:Y:S01]  /*0230*/  IMAD.WIDE.U32 R2, R0.reuse, 0x4, R2 ;  /* 0x0000000400027825 */ /* 0x041fe200078e0002 */
[----:B--2---:R0:W-:Y:S03]  /*0240*/  STS [R9], R14 ;  /* 0x0000000e09007388 */ /* 0x0041e60000000800 */
[----:B0-----:R-:W-:-:S08]  /*0250*/  IMAD R9, R0, 0x4, R9 ;  /* 0x0000000400097824 */ /* 0x001fd000078e0209 */
[----:B------:R-:W-:Y:S05]  /*0260*/  @!P1 BRA `(.L_x_55662) ;  /* 0xfffffffc00e49947 */ /* 0x000fea000383ffff */
.L_x_55661:
[----:B------:R-:W-:Y:S05]  /*0270*/  BSYNC.RECONVERGENT B0 ;  /* 0x0000000000007941 */ /* 0x000fea0003800200 */
.L_x_55660:
        /* <DEDUP_REMOVED lines=8> */
.L_x_55665:
[C---:B------:R-:W-:Y:S01]  /*0300*/  IADD3 R9, PT, PT, R0.reuse, R9, RZ ;  /* 0x0000000900097210 */ /* 0x040fe20007ffe0ff */
[----:B------:R0:W-:Y:S03]  /*0310*/  STS [R3], RZ ;  /* 0x000000ff03007388 */ /* 0x0001e60000000800 */
[----:B------:R-:W-:Y:S01]  /*0320*/  ISETP.GE.U32.AND P0, PT, R9, 0x8, PT ;  /* 0x000000080900780c */ /* 0x000fe20003f06070 */
[----:B0-----:R-:W-:-:S12]  /*0330*/  IMAD R3, R0, 0x4, R3 ;  /* 0x0000000400037824 */ /* 0x001fd800078e0203 */
[----:B------:R-:W-:Y:S05]  /*0340*/  @!P0 BRA `(.L_x_55665) ;  /* 0xfffffffc00ec8947 */ /* 0x000fea000383ffff */
.L_x_55664:
[----:B------:R-:W-:Y:S05]  /*0350*/  BSYNC.RECONVERGENT B0 ;  /* 0x0000000000007941 */ /* 0x000fea0003800200 */
.L_x_55663:
[----:B------:R-:W-:Y:S02]  /*0360*/  LOP3.LUT R15, R13, 0xff, RZ, 0xc0, !PT ;  /* 0x000000ff0d0f7812 */ /* 0x000fe400078ec0ff */
[----:B------:R-:W-:Y:S02]  /*0370*/  LOP3.LUT R2, R8, 0xff, RZ, 0xc0, !PT ;  /* 0x000000ff08027812 */ /* 0x000fe400078ec0ff */
[----:B------:R-:W-:-:S07]  /*0380*/  MOV R13, 0x3a0 ;  /* 0x000003a0000d7802 */ /* 0x000fce0000000f00 */
[----:B------:R-:W-:Y:S05]  /*0390*/  CALL.REL.NOINC `($__internal_254_$__cuda_sm20_div_u16) ;  /* 0x00000004000c7944 */ /* 0x000fea0003c00000 */
[----:B------:R-:W0:Y:S01]  /*03a0*/  LDC.64 R2, c[0x0][0x398] ;  /* 0x0000e600ff027b82 */ /* 0x000e220000000a00 */
[----:B------:R-:W-:Y:S01]  /*03b0*/  LOP3.LUT R18, R11, 0x3, RZ, 0xc0, !PT ;  /* 0x000000030b127812 */ /* 0x000fe200078ec0ff */
[----:B------:R-:W-:Y:S03]  /*03c0*/  BSSY.RECONVERGENT B0, `(.L_x_55666) ;  /* 0x000000f000007945 */ /* 0x000fe60003800200 */
[----:B------:R-:W-:-:S13]  /*03d0*/  ISETP.NE.AND P0, PT, R18, 0x2, PT ;  /* 0x000000021200780c */ /* 0x000fda0003f05270 */
[----:B------:R-:W-:Y:S05]  /*03e0*/  @!P0 BRA `(.L_x_55667) ;  /* 0x0000000000308947 */ /* 0x000fea0003800000 */
[----:B------:R-:W1:Y:S01]  /*03f0*/  LDC.64 R14, c[0x0][0x398] ;  /* 0x0000e600ff0e7b82 */ /* 0x000e620000000a00 */
[----:B------:R-:W-:-:S07]  /*0400*/  IMAD.MOV.U32 R9, RZ, RZ, RZ ;  /* 0x000000ffff097224 */ /* 0x000fce00078e00ff */
.L_x_55668:
        /* <DEDUP_REMOVED lines=10> */
.L_x_55667:
[----:B------:R-:W-:Y:S05]  /*04b0*/  BSYNC.RECONVERGENT B0 ;  /* 0x0000000000007941 */ /* 0x000fea0003800200 */
.L_x_55666:
[----:B------:R-:W-:Y:S01]  /*04c0*/  BSSY.RECONVERGENT B0, `(.L_x_55669) ;  /* 0x000001b000007945 */ /* 0x000fe20003800200 */
.L_x_55670:
        /* <DEDUP_REMOVED lines=27> */
.L_x_55669:
        /* <DEDUP_REMOVED lines=12> */
.L_x_55671:
        /* <DEDUP_REMOVED lines=9> */
        .weak           $__internal_254_$__cuda_sm20_div_u16
        .type           $__internal_254_$__cuda_sm20_div_u16,@function
        .size           $__internal_254_$__cuda_sm20_div_u16,(.L_x_58205 - $__internal_254_$__cuda_sm20_div_u16)
$__internal_254_$__cuda_sm20_div_u16:
        /* <DEDUP_REMOVED lines=18> */
[----:B------:R-:W-:Y:S06]  /*08f0*/  RET.REL.NODEC R2 `(_Z9cuda_gemmIiLi256ELi1ELi1ELi16ELi64ELi64ELi32ELi1ELi1EEviiiPT_S1_S1_ii) ;  /* 0xfffffff402c07950 */ /* 0x000fec0003c3ffff */
.L_x_55672:
        /* <DEDUP_REMOVED lines=16> */
.L_x_58205:


//--------------------- .text._Z9cuda_gemmIiLi256ELi1ELi1ELi16ELi64ELi64ELi32ELi1ELi0EEviiiPT_S1_S1_ii --------------------------
	.section	.text._Z9cuda_gemmIiLi256ELi1ELi1ELi16ELi64ELi64ELi32ELi1ELi0EEviiiPT_S1_S1_ii,"ax",@progbits
	.align	128
        .global         _Z9cuda_gemmIiLi256ELi1ELi1ELi16ELi64ELi64ELi32ELi1ELi0EEviiiPT_S1_S1_ii
        .type           _Z9cuda_gemmIiLi256ELi1ELi1ELi16ELi64ELi64ELi32ELi1ELi0EEviiiPT_S1_S1_ii,@function
        .size           _Z9cuda_gemmIiLi256ELi1ELi1ELi16ELi64ELi64ELi32ELi1ELi0EEviiiPT_S1_S1_ii,(.L_x_58774 - _Z9cuda_gemmIiLi256ELi1ELi1ELi16ELi64ELi64ELi32ELi1ELi0EEviiiPT_S1_S1_ii)
        .other          _Z9cuda_gemmIiLi256ELi1ELi1ELi16ELi64ELi64ELi32ELi1ELi0EEviiiPT_S1_S1_ii,@"STO_CUDA_ENTRY STV_DEFAULT"
_Z9cuda_gemmIiLi256ELi1ELi1ELi16ELi64ELi64ELi32ELi1ELi0EEviiiPT_S1_S1_ii:
.text._Z9cuda_gemmIiLi256ELi1ELi1ELi16ELi64ELi64ELi32ELi1ELi0EEviiiPT_S1_S1_ii:
        /* <DEDUP_REMOVED lines=113> */
.L_x_55675:
        /* <DEDUP_REMOVED lines=8> */
.L_x_55674:
[----:B------:R-:W-:Y:S05]  /*0790*/  BSYNC.RECONVERGENT B0 ;  /* 0x0000000000007941 */ /* 0x000fea0003800200 */
.L_x_55673:
[----:B------:R-:W-:Y:S04]  /*07a0*/  BSSY.RECONVERGENT B0, `(.L_x_55676) ;  /* 0x000000c000007945 */ /* 0x000fe80003800200 */
[----:B------:R-:W-:Y:S05]  /*07b0*/  @P5 BRA `(.L_x_55677) ;  /* 0x0000000000285947 */ /* 0x000fea0003800000 */
[----:B------:R-:W1:Y:S01]  /*07c0*/  S2R R10, SR_CgaCtaId ;  /* 0x00000000000a7919 */ /* 0x000e620000008800 */
[----:B------:R-:W-:Y:S01]  /*07d0*/  MOV R3, 0x400 ;  /* 0x0000040000037802 */ /* 0x000fe20000000f00 */
[----:B0-----:R-:W-:-:S04]  /*07e0*/  IMAD.MOV.U32 R2, RZ, RZ, R8 ;  /* 0x000000ffff027224 */ /* 0x001fc800078e0008 */
[----:B------:R-:W-:-:S05]  /*07f0*/  VIADD R3, R3, 0x2100 ;  /* 0x0000210003037836 */ /* 0x000fca0000000000 */
[----:B-1----:R-:W-:-:S07]  /*0800*/  LEA R3, R10, R3, 0x18 ;  /* 0x000000030a037211 */ /* 0x002fce00078ec0ff */
.L_x_55678:
[C---:B------:R-:W-:Y:S02]  /*0810*/  IMAD R10, R2.reuse, 0x4, R3 ;  /* 0x00000004020a7824 */ /* 0x040fe400078e0203 */
[----:B------:R-:W-:-:S03]  /*0820*/  VIADD R2, R2, UR15 ;  /* 0x0000000f02027c36 */ /* 0x000fc60008000000 */
[----:B------:R1:W-:Y:S02]  /*0830*/  STS [R10], RZ ;  /* 0x000000ff0a007388 */ /* 0x0003e40000000800 */
[----:B------:R-:W-:-:S13]  /*0840*/  ISETP.GE.U32.AND P4, PT, R2, 0x8, PT ;  /* 0x000000080200780c */ /* 0x000fda0003f86070 */
[----:B-1----:R-:W-:Y:S05]  /*0850*/  @!P4 BRA `(.L_x_55678) ;  /* 0xfffffffc00ecc947 */ /* 0x002fea000383ffff */
.L_x_55677:
[----:B------:R-:W-:Y:S05]  /*0860*/  BSYNC.RECONVERGENT B0 ;  /* 0x0000000000007941 */ /* 0x000fea0003800200 */
.L_x_55676:
        /* <DEDUP_REMOVED lines=8> */
.L_x_55681:
        /* <DEDUP_REMOVED lines=9> */
.L_x_55680:
[----:B------:R-:W-:Y:S05]  /*0980*/  BSYNC.RECONVERGENT B0 ;  /* 0x0000000000007941 */ /* 0x000fea0003800200 */
.L_x_55679:
        /* <DEDUP_REMOVED lines=101> */
.L_x_55703:
        /* <DEDUP_REMOVED lines=20> */
.L_x_55684:
        /* <DEDUP_REMOVED lines=10> */
.L_x_55685:
        /* <DEDUP_REMOVED lines=8> */
.L_x_55686:
        /* <DEDUP_REMOVED lines=10> */
.L_x_55687:
        /* <DEDUP_REMOVED lines=10> */
.L_x_55688:
        /* <DEDUP_REMOVED lines=10> */
.L_x_55689:
        /* <DEDUP_REMOVED lines=14> */
.L_x_55690:
        /* <DEDUP_REMOVED lines=15> */
.L_x_55691:
        /* <DEDUP_REMOVED lines=15> */
.L_x_55692:
        /* <DEDUP_REMOVED lines=13> */
.L_x_55693:
        /* <DEDUP_REMOVED lines=13> */
.L_x_55694:
        /* <DEDUP_REMOVED lines=13> */
.L_x_55695:
        /* <DEDUP_REMOVED lines=13> */
.L_x_55696:
        /* <DEDUP_REMOVED lines=13> */
.L_x_55697:
        /* <DEDUP_REMOVED lines=13> */
.L_x_55698:
        /* <DEDUP_REMOVED lines=13> */
.L_x_55699:
        /* <DEDUP_REMOVED lines=9> */
.L_x_55702:
        /* <DEDUP_REMOVED lines=69> */
.L_x_55701:
[----:B------:R-:W-:Y:S05]  /*2170*/  BSYNC.RECONVERGENT B0 ;  /* 0x0000000000007941 */ /* 0x000fea0003800200 */
.L_x_55700:
[----:B------:R-:W-:Y:S05]  /*2180*/  BRA.U !UP0, `(.L_x_55703) ;  /* 0xffffffed08947547 */ /* 0x000fea000b83ffff */
[----:B------:R-:W-:Y:S05]  /*2190*/  BRA `(.L_x_55682) ;  /* 0x0000002800b47947 */ /* 0x000fea0003800000 */
.L_x_55683:
        /* <DEDUP_REMOVED lines=90> */
.L_x_55724:
        /* <DEDUP_REMOVED lines=20> */
.L_x_55705:
        /* <DEDUP_REMOVED lines=9> */
.L_x_55706:
        /* <DEDUP_REMOVED lines=8> */
.L_x_55707:
        /* <DEDUP_REMOVED lines=8> */
.L_x_55708:
        /* <DEDUP_REMOVED lines=8> */
.L_x_55709:
        /* <DEDUP_REMOVED lines=8> */
.L_x_55710:
        /* <DEDUP_REMOVED lines=10> */
.L_x_55711:
        /* <DEDUP_REMOVED lines=10> */
.L_x_55712:
        /* <DEDUP_REMOVED lines=10> */
.L_x_55713:
        /* <DEDUP_REMOVED lines=9> */
.L_x_55714:
        /* <DEDUP_REMOVED lines=10> */
.L_x_55715:
        /* <DEDUP_REMOVED lines=9> */
.L_x_55716:
        /* <DEDUP_REMOVED lines=10> */
.L_x_55717:
        /* <DEDUP_REMOVED lines=11> */
.L_x_55718:
        /* <DEDUP_REMOVED lines=12> */
.L_x_55719:
        /* <DEDUP_REMOVED lines=11> */
.L_x_55720:
        /* <DEDUP_REMOVED lines=8> */
.L_x_55723:
        /* <DEDUP_REMOVED lines=68> */
.L_x_55722:
[----:B------:R-:W-:Y:S05]  /*3630*/  BSYNC.RECONVERGENT B0 ;  /* 0x0000000000007941 */ /* 0x000fea0003800200 */
.L_x_55721:
[----:B------:R-:W-:Y:S05]  /*3640*/  BRA.U !UP0, `(.L_x_55724) ;  /* 0xfffffff1083c7547 */ /* 0x000fea000b83ffff */
[----:B------:R-:W-:Y:S05]  /*3650*/  BRA `(.L_x_55682) ;  /* 0x0000001400847947 */ /* 0x000fea0003800000 */
.L_x_55704:
        /* <DEDUP_REMOVED lines=66> */
.L_x_55744:
        /* <DEDUP_REMOVED lines=30> */
.L_x_55725:
        /* <DEDUP_REMOVED lines=10> */
.L_x_55726:
        /* <DEDUP_REMOVED lines=8> */
.L_x_55727:
        /* <DEDUP_REMOVED lines=10> */
.L_x_55728:
        /* <DEDUP_REMOVED lines=10> */
.L_x_55729:
        /* <DEDUP_REMOVED lines=11> */
.L_x_55730:
        /* <DEDUP_REMOVED lines=11> */
.L_x_55731:
        /* <DEDUP_REMOVED lines=11> */
.L_x_55732:
        /* <DEDUP_REMOVED lines=11> */
.L_x_55733:
        /* <DEDUP_REMOVED lines=11> */
.L_x_55734:
        /* <DEDUP_REMOVED lines=10> */
.L_x_55735:
        /* <DEDUP_REMOVED lines=10> */
.L_x_55736:
        /* <DEDUP_REMOVED lines=10> */
.L_x_55737:
        /* <DEDUP_REMOVED lines=10> */
.L_x_55738:
        /* <DEDUP_REMOVED lines=10> */
.L_x_55739:
        /* <DEDUP_REMOVED lines=10> */
.L_x_55740:
[----:B------:R-:W-:Y:S05]  /*45f0*/  @P6 BRA `(.L_x_55741) ;  /* 0x0000000400986947 */ /* 0x000fea0003800000 */
[----:B------:R-:W-:-:S07]  /*4600*/  IMAD.MOV.U32 R44, RZ, RZ, R6 ;  /* 0x000000ffff2c7224 */ /* 0x000fce00078e0006 */
.L_x_55743:
        /* <DEDUP_REMOVED lines=66> */
.L_x_55742:
        /* <DEDUP_REMOVED lines=35> */
.L_x_55741:
[----:B------:R-:W-:Y:S05]  /*4c60*/  @!P5 BRA `(.L_x_55744) ;  /* 0xffffffec0084d947 */ /* 0x000fea000383ffff */
.L_x_55682:
        /* <DEDUP_REMOVED lines=12> */
.L_x_55745:
        /* <DEDUP_REMOVED lines=10> */
.L_x_55746:
        /* <DEDUP_REMOVED lines=11> */
.L_x_58774:


//--------------------- .text._Z9cuda_gemmIiLi256ELi1ELi1ELi16ELi64ELi64ELi32ELi0ELi1EEviiiPT_S1_S1_ii --------------------------
	.section	.text._Z9cuda_gemmIiLi256ELi1ELi1ELi16ELi64ELi64ELi32ELi0ELi1EEviiiPT_S1_S1_ii,"ax",@progbits
	.align	128
        .global         _Z9cuda_gemmIiLi256ELi1ELi1ELi16ELi64ELi64ELi32ELi0ELi1EEviiiPT_S1_S1_ii
        .type           _Z9cuda_gemmIiLi256ELi1ELi1ELi16ELi64ELi64ELi32ELi0ELi1EEviiiPT_S1_S1_ii,@function
        .size           _Z9cuda_gemmIiLi256ELi1ELi1ELi16ELi64ELi64ELi32ELi0ELi1EEviiiPT_S1_S1_ii,(.L_x_58206 - _Z9cuda_gemmIiLi256ELi1ELi1ELi16ELi64ELi64ELi32ELi0ELi1EEviiiPT_S1_S1_ii)
        .other          _Z9cuda_gemmIiLi256ELi1ELi1ELi16ELi64ELi64ELi32ELi0ELi1EEviiiPT_S1_S1_ii,@"STO_CUDA_ENTRY STV_DEFAULT"
_Z9cuda_gemmIiLi256ELi1ELi1ELi16ELi64ELi64ELi32ELi0ELi1EEviiiPT_S1_S1_ii:
.text._Z9cuda_gemmIiLi256ELi1ELi1ELi16ELi64ELi64ELi32ELi0ELi1EEviiiPT_S1_S1_ii:
        /* <DEDUP_REMOVED lines=35> */
.L_x_55747:
[----:B------:R-:W0:Y:S02]  /*0230*/  S2R R4, SR_CTAID.X ;  /* 0x0000000000047919 */ /* 0x000e240000002500 */
[----:B0-----:R-:W-:Y:S02]  /*0240*/  SHF.R.U32.HI R5, RZ, 0x6, R4 ;  /* 0x00000006ff057819 */ /* 0x001fe40000011604 */
[----:B------:R-:W-:-:S07]  /*0250*/  LOP3.LUT R4, R4, 0x3f, RZ, 0xc0, !PT ;  /* 0x0000003f04047812 */ /* 0x000fce00078ec0ff */
.L_x_55748:
        /* <DEDUP_REMOVED lines=28> */
.L_x_55751:
        /* <DEDUP_REMOVED lines=8> */
.L_x_55750:
[----:B------:R-:W-:Y:S05]  /*04a0*/  BSYNC.RECONVERGENT B0 ;  /* 0x0000000000007941 */ /* 0x000fea0003800200 */
.L_x_55749:
[----:B------:R-:W-:Y:S02]  /*04b0*/  LOP3.LUT R2, R3, 0xff, RZ, 0xc0, !PT ;  /* 0x000000ff03027812 */ /* 0x000fe400078ec0ff */
[----:B------:R-:W-:Y:S02]  /*04c0*/  LOP3.LUT R10, R6, 0xff, RZ, 0xc0, !PT ;  /* 0x000000ff060a7812 */ /* 0x000fe400078ec0ff */
[----:B------:R-:W-:-:S07]  /*04d0*/  MOV R8, 0x4f0 ;  /* 0x000004f000087802 */ /* 0x000fce0000000f00 */
[----:B------:R-:W-:Y:S05]  /*04e0*/  CALL.REL.NOINC `($__internal_255_$__cuda_sm20_div_u16) ;  /* 0x0000000000c47944 */ /* 0x000fea0003c00000 */
[----:B------:R-:W0:Y:S01]  /*04f0*/  LDC.64 R8, c[0x0][0x398] ;  /* 0x0000e600ff087b82 */ /* 0x000e220000000a00 */
[----:B------:R-:W-:Y:S01]  /*0500*/  LOP3.LUT R17, R2, 0x3, RZ, 0xc0, !PT ;  /* 0x0000000302117812 */ /* 0x000fe200078ec0ff */
[----:B------:R-:W-:Y:S03]  /*0510*/  BSSY.RECONVERGENT B0, `(.L_x_55752) ;  /* 0x000000f000007945 */ /* 0x000fe60003800200 */
[----:B------:R-:W-:-:S13]  /*0520*/  ISETP.NE.AND P0, PT, R17, 0x2, PT ;  /* 0x000000021100780c */ /* 0x000fda0003f05270 */
[----:B------:R-:W-:Y:S05]  /*0530*/  @!P0 BRA `(.L_x_55753) ;  /* 0x0000000000308947 */ /* 0x000fea0003800000 */
[----:B------:R-:W1:Y:S01]  /*0540*/  LDC.64 R12, c[0x0][0x398] ;  /* 0x0000e600ff0c7b82 */ /* 0x000e620000000a00 */
[----:B------:R-:W-:-:S07]  /*0550*/  IMAD.MOV.U32 R2, RZ, RZ, RZ ;  /* 0x000000ffff027224 */ /* 0x000fce00078e00ff */
.L_x_55754:
        /* <DEDUP_REMOVED lines=10> */
.L_x_55753:
[----:B------:R-:W-:Y:S05]  /*0600*/  BSYNC.RECONVERGENT B0 ;  /* 0x0000000000007941 */ /* 0x000fea0003800200 */
.L_x_55752:
[----:B------:R-:W-:Y:S01]  /*0610*/  BSSY.RECONVERGENT B0, `(.L_x_55755) ;  /* 0x000001b000007945 */ /* 0x000fe20003800200 */
.L_x_55756:
        /* <DEDUP_REMOVED lines=27> */
.L_x_55755:
[----:B------:R-:W-:Y:S08]  /*07d0*/  BAR.SYNC.DEFER_BLOCKING 0x0 ;  /* 0x0000000000007b1d */ /* 0x000ff00000010000 */
[----:B------:R-:W-:Y:S06]  /*07e0*/  BAR.SYNC.DEFER_BLOCKING 0x0 ;  /* 0x0000000000007b1d */ /* 0x000fec0000010000 */
[----:B------:R-:W-:Y:S05]  /*07f0*/  EXIT ;  /* 0x000000000000794d */ /* 0x000fea0003800000 */
        .weak           $__internal_255_$__cuda_sm20_div_u16
        .type           $__internal_255_$__cuda_sm20_div_u16,@function
        .size           $__internal_255_$__cuda_sm20_div_u16,(.L_x_58206 - $__internal_255_$__cuda_sm20_div_u16)
$__internal_255_$__cuda_sm20_div_u16:
        /* <DEDUP_REMOVED lines=17> */
[----:B------:R-:W-:Y:S06]  /*0910*/  RET.REL.NODEC R8 `(_Z9cuda_gemmIiLi256ELi1ELi1ELi16ELi64ELi64ELi32ELi0ELi1EEviiiPT_S1_S1_ii) ;  /* 0xfffffff408b87950 */ /* 0x000fec0003c3ffff */
.L_x_55757:
        /* <DEDUP_REMOVED lines=14> */
.L_x_58206:


//--------------------- .text._Z9cuda_gemmIiLi256ELi1ELi1ELi16ELi64ELi64ELi32ELi0ELi0EEviiiPT_S1_S1_ii --------------------------
	.section	.text._Z9cuda_gemmIiLi256ELi1ELi1ELi16ELi64ELi64ELi32ELi0ELi0EEviiiPT_S1_S1_ii,"ax",@progbits
	.align	128
        .global         _Z9cuda_gemmIiLi256ELi1ELi1ELi16ELi64ELi64ELi32ELi0ELi0EEviiiPT_S1_S1_ii
        .type           _Z9cuda_gemmIiLi256ELi1ELi1ELi16ELi64ELi64ELi32ELi0ELi0EEviiiPT_S1_S1_ii,@function
        .size           _Z9cuda_gemmIiLi256ELi1ELi1ELi16ELi64ELi64ELi32ELi0ELi0EEviiiPT_S1_S1_ii,(.L_x_58776 - _Z9cuda_gemmIiLi256ELi1ELi1ELi16ELi64ELi64ELi32ELi0ELi0EEviiiPT_S1_S1_ii)
        .other          _Z9cuda_gemmIiLi256ELi1ELi1ELi16ELi64ELi64ELi32ELi0ELi0EEviiiPT_S1_S1_ii,@"STO_CUDA_ENTRY STV_DEFAULT"
_Z9cuda_gemmIiLi256ELi1ELi1ELi16ELi64ELi64ELi32ELi0ELi0EEviiiPT_S1_S1_ii:
.text._Z9cuda_gemmIiLi256ELi1ELi1ELi16ELi64ELi64ELi32ELi0ELi0EEviiiPT_S1_S1_ii:
        /* <DEDUP_REMOVED lines=44> */
.L_x_55758:
[----:B------:R-:W0:Y:S02]  /*02c0*/  S2UR UR6, SR_CTAID.X ;  /* 0x00000000000679c3 */ /* 0x000e240000002500 */
[----:B0-----:R-:W-:Y:S02]  /*02d0*/  USHF.R.U32.HI UR10, URZ, 0x6, UR6 ;  /* 0x00000006ff0a7899 */ /* 0x001fe40008011606 */
[----:B------:R-:W-:-:S12]  /*02e0*/  ULOP3.LUT UR6, UR6, 0x3f, URZ, 0xc0, !UPT ;  /* 0x0000003f06067892 */ /* 0x000fd8000f8ec0ff */
.L_x_55759:
        /* <DEDUP_REMOVED lines=83> */
[----:B------:R-:W-:Y:S01]  /*0820*/  ISETP.GT.U32.AND P4, PT, R5, 0xf, PT ;  /* 0x0000000f0500780c */ /* 0x000fe20003f84070 */
[----:B------:R-:W-:Y:S01]  /*0830*/  ULEA.HI UR4, UR11, UR11, URZ, 0x1 ;  /* 0x0000000b0b047291 */ /* 0x000fe2000f8f08ff */
[----:B------:R-:W-:Y:S01]  /*0840*/  BSSY.RECONVERGENT B0, `(.L_x_55760) ;  /* 0x0000024000007945 */ /* 0x000fe20003800200 */
[----:B------:R-:W-:Y:S01]  /*0850*/  IMAD R0, R3, UR16, R0 ;  /* 0x0000001003007c24 */ /* 0x000fe2000f8e0200 */
[----:B------:R-:W0:Y:S01]  /*0860*/  LDCU UR12, c[0x0][0x3a8] ;  /* 0x00007500ff0c77ac */ /* 0x000e220008000800 */
[----:B------:R-:W-:Y:S01]  /*0870*/  IMAD.MOV R2, RZ, RZ, -R2 ;  /* 0x000000ffff027224 */ /* 0x000fe200078e0a02 */
[----:B------:R-:W-:Y:S02]  /*0880*/  ISETP.GT.U32.AND P5, PT, R5, 0x7, PT ;  /* 0x000000070500780c */ /* 0x000fe40003fa4070 */
[----:B------:R-:W-:Y:S01]  /*0890*/  ISETP.GE.U32.AND P1, PT, R0, UR16, PT ;  /* 0x0000001000007c0c */ /* 0x000fe2000bf26070 */
[----:B------:R-:W-:Y:S01]  /*08a0*/  IMAD R13, R2, UR16, R5 ;  /* 0x00000010020d7c24 */ /* 0x000fe2000f8e0205 */
[----:B------:R-:W-:Y:S01]  /*08b0*/  USHF.R.S32.HI UR4, URZ, 0x1, UR4 ;  /* 0x00000001ff047899 */ /* 0x000fe20008011404 */
[----:B------:R-:W1:Y:S03]  /*08c0*/  LDCU.64 UR14, c[0x0][0x358] ;  /* 0x00006b00ff0e77ac */ /* 0x000e660008000a00 */
        /* <DEDUP_REMOVED lines=19> */
.L_x_55762:
        /* <DEDUP_REMOVED lines=8> */
.L_x_55761:
[----:B------:R-:W-:Y:S05]  /*0a80*/  BSYNC.RECONVERGENT B0 ;  /* 0x0000000000007941 */ /* 0x000fea0003800200 */
.L_x_55760:
[----:B------:R-:W-:Y:S04]  /*0a90*/  BSSY.RECONVERGENT B0, `(.L_x_55763) ;  /* 0x000000c000007945 */ /* 0x000fe80003800200 */
[----:B------:R-:W-:Y:S05]  /*0aa0*/  @P5 BRA `(.L_x_55764) ;  /* 0x0000000000285947 */ /* 0x000fea0003800000 */
[----:B------:R-:W1:Y:S01]  /*0ab0*/  S2R R8, SR_CgaCtaId ;  /* 0x0000000000087919 */ /* 0x000e620000008800 */
[----:B------:R-:W-:Y:S01]  /*0ac0*/  MOV R3, 0x400 ;  /* 0x0000040000037802 */ /* 0x000fe20000000f00 */
[----:B0-----:R-:W-:-:S04]  /*0ad0*/  IMAD.MOV.U32 R2, RZ, RZ, R5 ;  /* 0x000000ffff027224 */ /* 0x001fc800078e0005 */
[----:B------:R-:W-:-:S05]  /*0ae0*/  VIADD R3, R3, 0x2100 ;  /* 0x0000210003037836 */ /* 0x000fca0000000000 */
[----:B-1----:R-:W-:-:S07]  /*0af0*/  LEA R3, R8, R3, 0x18 ;  /* 0x0000000308037211 */ /* 0x002fce00078ec0ff */
.L_x_55765:
[C---:B------:R-:W-:Y:S02]  /*0b00*/  IMAD R8, R2.reuse, 0x4, R3 ;  /* 0x0000000402087824 */ /* 0x040fe400078e0203 */
[----:B------:R-:W-:-:S03]  /*0b10*/  VIADD R2, R2, UR17 ;  /* 0x0000001102027c36 */ /* 0x000fc60008000000 */
[----:B------:R1:W-:Y:S02]  /*0b20*/  STS [R8], RZ ;  /* 0x000000ff08007388 */ /* 0x0003e40000000800 */
[----:B------:R-:W-:-:S13]  /*0b30*/  ISETP.GE.U32.AND P4, PT, R2, 0x8, PT ;  /* 0x000000080200780c */ /* 0x000fda0003f86070 */
[----:B-1----:R-:W-:Y:S05]  /*0b40*/  @!P4 BRA `(.L_x_55765) ;  /* 0xfffffffc00ecc947 */ /* 0x002fea000383ffff */
.L_x_55764:
[----:B------:R-:W-:Y:S05]  /*0b50*/  BSYNC.RECONVERGENT B0 ;  /* 0x0000000000007941 */ /* 0x000fea0003800200 */
.L_x_55763:
        /* <DEDUP_REMOVED lines=9> */
.L_x_55768:
        /* <DEDUP_REMOVED lines=9> */
.L_x_55767:
[----:B------:R-:W-:Y:S05]  /*0c80*/  BSYNC.RECONVERGENT B0 ;  /* 0x0000000000007941 */ /* 0x000fea0003800200 */
.L_x_55766:
        /* <DEDUP_REMOVED lines=97> */
.L_x_55790:
        /* <DEDUP_REMOVED lines=21> */
.L_x_55771:
        /* <DEDUP_REMOVED lines=10> */
.L_x_55772:
        /* <DEDUP_REMOVED lines=8> */
.L_x_55773:
        /* <DEDUP_REMOVED lines=10> */
.L_x_55774:
        /* <DEDUP_REMOVED lines=10> */
.L_x_55775:
        /* <DEDUP_REMOVED lines=10> */
.L_x_55776:
        /* <DEDUP_REMOVED lines=14> */
.L_x_55777:
        /* <DEDUP_REMOVED lines=13> */
.L_x_55778:
        /* <DEDUP_REMOVED lines=13> */
.L_x_55779:
        /* <DEDUP_REMOVED lines=13> */
.L_x_55780:
        /* <DEDUP_REMOVED lines=13> */
.L_x_55781:
        /* <DEDUP_REMOVED lines=13> */
.L_x_55782:
        /* <DEDUP_REMOVED lines=13> */
.L_x_55783:
        /* <DEDUP_REMOVED lines=15> */
.L_x_55784:
        /* <DEDUP_REMOVED lines=15> */
.L_x_55785:
        /* <DEDUP_REMOVED lines=15> */
.L_x_55786:
        /* <DEDUP_REMOVED lines=10> */
.L_x_55789:
        /* <DEDUP_REMOVED lines=68> */
.L_x_55788:
[----:B------:R-:W-:Y:S05]  /*2460*/  BSYNC.RECONVERGENT B0 ;  /* 0x0000000000007941 */ /* 0x000fea0003800200 */
.L_x_55787:
[----:B------:R-:W-:Y:S05]  /*2470*/  BRA.U !UP0, `(.L_x_55790) ;  /* 0xffffffed08887547 */ /* 0x000fea000b83ffff */
[----:B------:R-:W-:Y:S05]  /*2480*/  BRA `(.L_x_55769) ;  /* 0x0000002c00287947 */ /* 0x000fea0003800000 */
.L_x_55770:
        /* <DEDUP_REMOVED lines=85> */
.L_x_55811:
        /* <DEDUP_REMOVED lines=21> */
.L_x_55792:
        /* <DEDUP_REMOVED lines=8> */
.L_x_55793:
        /* <DEDUP_REMOVED lines=8> */
.L_x_55794:
        /* <DEDUP_REMOVED lines=8> */
.L_x_55795:
        /* <DEDUP_REMOVED lines=8> */
.L_x_55796:
        /* <DEDUP_REMOVED lines=8> */
.L_x_55797:
        /* <DEDUP_REMOVED lines=12> */
.L_x_55798:
        /* <DEDUP_REMOVED lines=13> */
.L_x_55799:
        /* <DEDUP_REMOVED lines=13> */
.L_x_55800:
        /* <DEDUP_REMOVED lines=13> */
.L_x_55801:
        /* <DEDUP_REMOVED lines=15> */
.L_x_55802:
        /* <DEDUP_REMOVED lines=13> */
.L_x_55803:
        /* <DEDUP_REMOVED lines=15> */
.L_x_55804:
        /* <DEDUP_REMOVED lines=15> */
.L_x_55805:
        /* <DEDUP_REMOVED lines=15> */
.L_x_55806:
        /* <DEDUP_REMOVED lines=15> */
.L_x_55807:
        /* <DEDUP_REMOVED lines=10> */
.L_x_55810:
        /* <DEDUP_REMOVED lines=66> */
.L_x_55809:
[----:B------:R-:W-:Y:S05]  /*3b20*/  BSYNC.RECONVERGENT B0 ;  /* 0x0000000000007941 */ /* 0x000fea0003800200 */
.L_x_55808:
[----:B------:R-:W-:Y:S05]  /*3b30*/  BRA.U !UP0, `(.L_x_55811) ;  /* 0xffffffed08a87547 */ /* 0x000fea000b83ffff */
[----:B------:R-:W-:Y:S05]  /*3b40*/  BRA `(.L_x_55769) ;  /* 0x0000001400787947 */ /* 0x000fea0003800000 */
.L_x_55791:
        /* <DEDUP_REMOVED lines=64> */
.L_x_55831:
        /* <DEDUP_REMOVED lines=21> */
.L_x_55812:
        /* <DEDUP_REMOVED lines=10> */
.L_x_55813:
        /* <DEDUP_REMOVED lines=10> */
.L_x_55814:
        /* <DEDUP_REMOVED lines=10> */
.L_x_55815:
        /* <DEDUP_REMOVED lines=10> */
.L_x_55816:
        /* <DEDUP_REMOVED lines=11> */
.L_x_55817:
        /* <DEDUP_REMOVED lines=11> */
.L_x_55818:
        /* <DEDUP_REMOVED lines=11> */
.L_x_55819:
        /* <DEDUP_REMOVED lines=11> */
.L_x_55820:
        /* <DEDUP_REMOVED lines=11> */
.L_x_55821:
        /* <DEDUP_REMOVED lines=11> */
.L_x_55822:
        /* <DEDUP_REMOVED lines=11> */
.L_x_55823:
        /* <DEDUP_REMOVED lines=11> */
.L_x_55824:
        /* <DEDUP_REMOVED lines=11> */
.L_x_55825:
        /* <DEDUP_REMOVED lines=11> */
.L_x_55826:
        /* <DEDUP_REMOVED lines=11> */
.L_x_55827:
[----:B------:R-:W-:-:S13]  /*4ab0*/  ISETP.NE.AND P0, PT, R45, RZ, PT ;  /* 0x000000ff2d00720c */ /* 0x000fda0003f05270 */
[----:B------:R-:W-:Y:S05]  /*4ac0*/  @P0 BRA `(.L_x_55828) ;  /* 0x0000000400940947 */ /* 0x000fea0003800000 */
[----:B------:R-:W-:-:S07]  /*4ad0*/  IMAD.MOV.U32 R45, RZ, RZ, R4 ;  /* 0x000000ffff2d7224 */ /* 0x000fce00078e0004 */
.L_x_55830:
        /* <DEDUP_REMOVED lines=67> */
.L_x_55829:
        /* <DEDUP_REMOVED lines=33> */
.L_x_55828:
[----:B------:R-:W-:Y:S05]  /*5120*/  @!P6 BRA `(.L_x_55831) ;  /* 0xffffffec0088e947 */ /* 0x000fea000383ffff */
.L_x_55769:
        /* <DEDUP_REMOVED lines=50> */
.L_x_55832:
        /* <DEDUP_REMOVED lines=28> */
.L_x_55833:
        /* <DEDUP_REMOVED lines=15> */
.L_x_58776:


//--------------------- .text._Z9cuda_gemmIiLi256ELi1ELi1ELi16ELi32ELi32ELi32ELi1ELi1EEviiiPT_S1_S1_ii --------------------------
	.section	.text._Z9cuda_gemmIiLi256ELi1ELi1ELi16ELi32ELi32ELi32ELi1ELi1EEviiiPT_S1_S1_ii,"ax",@progbits
	.align	128
        .global         _Z9cuda_gemmIiLi256ELi1ELi1ELi16ELi32ELi32ELi32ELi1ELi1EEviiiPT_S1_S1_ii
        .type           _Z9cuda_gemmIiLi256ELi1ELi1ELi16ELi32ELi32ELi32ELi1ELi1EEviiiPT_S1_S1_ii,@function
        .size           _Z9cuda_gemmIiLi256ELi1ELi1ELi16ELi32ELi32ELi32ELi1ELi1EEviiiPT_S1_S1_ii,(.L_x_58207 - _Z9cuda_gemmIiLi256ELi1ELi1ELi16ELi32ELi32ELi32ELi1ELi1EEviiiPT_S1_S1_ii)
        .other          _Z9cuda_gemmIiLi256ELi1ELi1ELi16ELi32ELi32ELi32ELi1ELi1EEviiiPT_S1_S1_ii,@"STO_CUDA_ENTRY STV_DEFAULT"
_Z9cuda_gemmIiLi256ELi1ELi1ELi16ELi32ELi32ELi32ELi1ELi1EEviiiPT_S1_S1_ii:
.text._Z9cuda_gemmIiLi256ELi1ELi1ELi16ELi32ELi32ELi32ELi1ELi1EEviiiPT_S1_S1_ii:
[----:B------:R-:W-:Y:S01]  /*0000*/  LDC R1, c[0x0][0x37c] ;  /* 0x0000df00ff017b82 */ /* 0x000fe20000000800 */
[----:B------:R-:W0:Y:S07]  /*0010*/  S2R R9, SR_TID.X ;  /* 0x0000000000097919 */ /* 0x000e2e0000002100 */
[----:B------:R-:W1:Y:S02]  /*0020*/  LDC R0, c[0x0][0x360] ;  /* 0x0000d800ff007b82 */ /* 0x000e640000000800 */
[----:B-1----:R-:W-:Y:S01]  /*0030*/  LOP3.LUT R3, R0, 0xffff, RZ, 0xc0, !PT ;  /* 0x0000ffff00037812 */ /* 0x002fe200078ec0ff */
[----:B0-----:R-:W-:-:S05]  /*0040*/  IMAD.IADD R2, R9, 0x1, R0 ;  /* 0x0000000109027824 */ /* 0x001fca00078e0200 */
[----:B------:R-:W-:-:S04]  /*0050*/  LOP3.LUT R2, R2, 0x3ff, RZ, 0x3c, !PT ;  /* 0x000003ff02027812 */ /* 0x000fc800078e3cff */
[----:B------:R-:W-:Y:S02]  /*0060*/  LOP3.LUT R2, R2, 0xffff, RZ, 0xc0, !PT ;  /* 0x0000ffff02027812 */ /* 0x000fe400078ec0ff */
[----:B------:R-:W-:-:S07]  /*0070*/  MOV R7, 0x90 ;  /* 0x0000009000077802 */ /* 0x000fce0000000f00 */
[----:B------:R-:W-:Y:S05]  /*0080*/  CALL.REL.NOINC `($__internal_256_$__cuda_sm20_div_u16) ;  /* 0x0000000400f47944 */ /* 0x000fea0003c00000 */
        /* <DEDUP_REMOVED lines=16> */
.L_x_55836:
        /* <DEDUP_REMOVED lines=13> */
.L_x_55835:
[----:B------:R-:W-:Y:S05]  /*0260*/  BSYNC.RECONVERGENT B0 ;  /* 0x0000000000007941 */ /* 0x000fea0003800200 */
.L_x_55834:
[----:B------:R-:W-:Y:S01]  /*0270*/  BSSY.RECONVERGENT B0, `(.L_x_55837) ;  /* 0x000002b000007945 */ /* 0x000fe20003800200 */
[C-C-:B0-----:R-:W-:Y:S02]  /*0280*/  IMAD R17, R0.reuse, 0x2, R15.reuse ;  /* 0x0000000200117824 */ /* 0x141fe400078e020f */
[----:B------:R-:W-:Y:S02]  /*0290*/  IMAD R19, R0, 0x3, R15 ;  /* 0x0000000300137824 */ /* 0x000fe400078e020f */
[----:B------:R-:W-:-:S07]  /*02a0*/  IMAD.IADD R21, R15, 0x1, R0 ;  /* 0x000000010f157824 */ /* 0x000fce00078e0200 */
.L_x_55838:
[----:B-1----:R-:W-:-:S04]  /*02b0*/  IMAD.WIDE.U32 R22, R15, 0x4, R2 ;  /* 0x000000040f167825 */ /* 0x002fc800078e0002 */
[--C-:B0-----:R-:W-:Y:S01]  /*02c0*/  IMAD.WIDE.U32 R12, R21, 0x4, R2.reuse ;  /* 0x00000004150c7825 */ /* 0x101fe200078e0002 */
[----:B------:R-:W2:Y:S03]  /*02d0*/  LDG.E R14, desc[UR6][R22.64] ;  /* 0x00000006160e7981 */ /* 0x000ea6000c1e1900 */
        /* <DEDUP_REMOVED lines=12> */
[----:B0-----:R-:W-:Y:S01]  /*03a0*/  IMAD R13, R24, 0x84, R10 ;  /* 0x00000084180d7824 */ /* 0x001fe200078e020a */
[----:B------:R-:W-:-:S02]  /*03b0*/  SHF.R.U32.HI R16, RZ, 0x3, R19 ;  /* 0x00000003ff107819 */ /* 0x000fc40000011613 */
[----:B------:R-:W-:Y:S01]  /*03c0*/  LOP3.LUT R26, R26, 0x1ffffffc, RZ, 0xc0, !PT ;  /* 0x1ffffffc1a1a7812 */ /* 0x000fe200078ec0ff */
[--C-:B------:R-:W-:Y:S01]  /*03d0*/  IMAD R25, R25, 0x84, R10.reuse ;  /* 0x0000008419197824 */ /* 0x100fe200078e020a */
[----:B------:R-:W-:Y:S01]  /*03e0*/  LOP3.LUT R18, R18, 0x1ffffffc, RZ, 0xc0, !PT ;  /* 0x1ffffffc12127812 */ /* 0x000fe200078ec0ff */
[--C-:B------:R-:W-:Y:S01]  /*03f0*/  IMAD R27, R27, 0x84, R10.reuse ;  /* 0x000000841b1b7824 */ /* 0x100fe200078e020a */
[----:B------:R-:W-:Y:S01]  /*0400*/  LOP3.LUT R20, R20, 0x1ffffffc, RZ, 0xc0, !PT ;  /* 0x1ffffffc14147812 */ /* 0x000fe200078ec0ff */
        /* <DEDUP_REMOVED lines=14> */
[----:B----4-:R0:W-:Y:S04]  /*04f0*/  STS [R27], R6 ;  /* 0x000000061b007388 */ /* 0x0101e80000000800 */
[----:B-----5:R0:W-:Y:S01]  /*0500*/  STS [R29], R4 ;  /* 0x000000041d007388 */ /* 0x0201e20000000800 */
[----:B------:R-:W-:Y:S05]  /*0510*/  @!P0 BRA `(.L_x_55838) ;  /* 0xfffffffc00648947 */ /* 0x000fea000383ffff */
[----:B------:R-:W-:Y:S05]  /*0520*/  BSYNC.RECONVERGENT B0 ;  /* 0x0000000000007941 */ /* 0x000fea0003800200 */
.L_x_55837:
[----:B0-----:R-:W0:Y:S01]  /*0530*/  S2R R6, SR_CTAID.Y ;  /* 0x0000000000067919 */ /* 0x001e220000002600 */
[----:B------:R-:W0:Y:S02]  /*0540*/  LDCU UR4, c[0x0][0x374] ;  /* 0x00006e80ff0477ac */ /* 0x000e240008000800 */
[----:B0-----:R-:W-:-:S13]  /*0550*/  ISETP.GE.U32.AND P0, PT, R6, UR4, PT ;  /* 0x0000000406007c0c */ /* 0x001fda000bf06070 */
[----:B------:R-:W-:Y:S05]  /*0560*/  @P0 EXIT ;  /* 0x000000000000094d */ /* 0x000fea0003800000 */
[----:B------:R-:W-:Y:S01]  /*0570*/  ISETP.GT.U32.AND P0, PT, R9, 0xf, PT ;  /* 0x0000000f0900780c */ /* 0x000fe20003f04070 */
[----:B------:R-:W-:-:S12]  /*0580*/  BSSY.RECONVERGENT B0, `(.L_x_55839) ;  /* 0x000001b000007945 */ /* 0x000fd80003800200 */
[----:B------:R-:W-:Y:S05]  /*0590*/  @P0 BRA `(.L_x_55840) ;  /* 0x0000000000640947 */ /* 0x000fea0003800000 */
[----:B------:R-:W0:Y:S01]  /*05a0*/  LDC.64 R2, c[0x0][0x390] ;  /* 0x0000e400ff027b82 */ /* 0x000e220000000a00 */
[----:B------:R-:W-:Y:S01]  /*05b0*/  VIADD R5, R11, 0x1080 ;  /* 0x000010800b057836 */ /* 0x000fe20000000000 */
[----:B------:R-:W-:Y:S01]  /*05c0*/  BSSY.RECONVERGENT B1, `(.L_x_55841) ;  /* 0x000000d000017945 */ /* 0x000fe20003800200 */
[----:B------:R-:W-:Y:S01]  /*05d0*/  IMAD R7, R6, 0x10, R9 ;  /* 0x0000001006077824 */ /* 0x000fe200078e0209 */
[----:B------:R-:W-:Y:S02]  /*05e0*/  MOV R13, R9 ;  /* 0x00000009000d7202 */ /* 0x000fe40000000f00 */
[----:B------:R-:W-:-:S05]  /*05f0*/  LEA R4, R8, R5, 0x18 ;  /* 0x0000000508047211 */ /* 0x000fca00078ec0ff */
[----:B------:R-:W-:Y:S02]  /*0600*/  IMAD R5, R9, 0x4, R4 ;  /* 0x0000000409057824 */ /* 0x000fe400078e0204 */
[----:B0-----:R-:W-:-:S07]  /*0610*/  IMAD.WIDE.U32 R2, R7, 0x4, R2 ;  /* 0x0000000407027825 */ /* 0x001fce00078e0002 */
.L_x_55842:
[----:B------:R0:W2:Y:S01]  /*0620*/  LDG.E R4, desc[UR6][R2.64] ;  /* 0x0000000602047981 */ /* 0x0000a2000c1e1900 */
[----:B------:R-:W-:-:S05]  /*0630*/  IMAD.IADD R13, R0, 0x1, R13 ;  /* 0x00000001000d7824 */ /* 0x000fca00078e020d */
[----:B------:R-:W-:Y:S01]  /*0640*/  ISETP.GE.U32.AND P0, PT, R13, 0x10, PT ;  /* 0x000000100d00780c */ /* 0x000fe20003f06070 */
[C---:B0-----:R-:W-:Y:S01]  /*0650*/  IMAD.WIDE.U32 R2, R0.reuse, 0x4, R2 ;  /* 0x0000000400027825 */ /* 0x041fe200078e0002 */
[----:B--2---:R0:W-:Y:S03]  /*0660*/  STS [R5], R4 ;  /* 0x0000000405007388 */ /* 0x0041e60000000800 */
[----:B0-----:R-:W-:-:S08]  /*0670*/  IMAD R5, R0, 0x4, R5 ;  /* 0x0000000400057824 */ /* 0x001fd000078e0205 */
[----:B------:R-:W-:Y:S05]  /*0680*/  @!P0 BRA `(.L_x_55842) ;  /* 0xfffffffc00e48947 */ /* 0x000fea000383ffff */
[----:B------:R-:W-:Y:S05]  /*0690*/  BSYNC.RECONVERGENT B1 ;  /* 0x0000000000017941 */ /* 0x000fea0003800200 */
.L_x_55841:
[----:B------:R-:W-:Y:S01]  /*06a0*/  VIADD R3, R11, 0x1100 ;  /* 0x000011000b037836 */ /* 0x000fe20000000000 */
[----:B------:R-:W-:-:S04]  /*06b0*/  MOV R5, R9 ;  /* 0x0000000900057202 */ /* 0x000fc80000000f00 */
[----:B------:R-:W-:-:S05]  /*06c0*/  LEA R2, R8, R3, 0x18 ;  /* 0x0000000308027211 */ /* 0x000fca00078ec0ff */
[----:B------:R-:W-:-:S07]  /*06d0*/  IMAD R3, R9, 0x4, R2 ;  /* 0x0000000409037824 */ /* 0x000fce00078e0202 */
.L_x_55843:
[C---:B------:R-:W-:Y:S01]  /*06e0*/  IMAD.IADD R5, R0.reuse, 0x1, R5 ;  /* 0x0000000100057824 */ /* 0x040fe200078e0205 */
[----:B------:R0:W-:Y:S04]  /*06f0*/  STS [R3], RZ ;  /* 0x000000ff03007388 */ /* 0x0001e80000000800 */
[----:B------:R-:W-:Y:S01]  /*0700*/  ISETP.GE.U32.AND P0, PT, R5, 0x10, PT ;  /* 0x000000100500780c */ /* 0x000fe20003f06070 */
[----:B0-----:R-:W-:-:S12]  /*0710*/  IMAD R3, R0, 0x4, R3 ;  /* 0x0000000400037824 */ /* 0x001fd800078e0203 */
[----:B------:R-:W-:Y:S05]  /*0720*/  @!P0 BRA `(.L_x_55843) ;  /* 0xfffffffc00ec8947 */ /* 0x000fea000383ffff */
.L_x_55840:
[----:B------:R-:W-:Y:S05]  /*0730*/  BSYNC.RECONVERGENT B0 ;  /* 0x0000000000007941 */ /* 0x000fea0003800200 */
.L_x_55839:
[----:B------:R-:W-:Y:S08]  /*0740*/  BAR.SYNC.DEFER_BLOCKING 0x0 ;  /* 0x0000000000007b1d */ /* 0x000ff00000010000 */
[----:B------:R-:W-:Y:S01]  /*0750*/  BAR.SYNC.DEFER_BLOCKING 0x0 ;  /* 0x0000000000007b1d */ /* 0x000fe20000010000 */
[----:B------:R-:W-:-:S13]  /*0760*/  ISETP.GT.U32.AND P0, PT, R9, 0xf, PT ;  /* 0x0000000f0900780c */ /* 0x000fda0003f04070 */
[----:B------:R-:W-:Y:S05]  /*0770*/  @P0 EXIT ;  /* 0x000000000000094d */ /* 0x000fea0003800000 */
[----:B------:R-:W0:Y:S01]  /*0780*/  LDC.64 R2, c[0x0][0x3a0] ;  /* 0x0000e800ff027b82 */ /* 0x000e220000000a00 */
[----:B------:R-:W-:Y:S01]  /*0790*/  VIADD R11, R11, 0x1100 ;  /* 0x000011000b0b7836 */ /* 0x000fe20000000000 */
[----:B------:R-:W-:-:S04]  /*07a0*/  LEA R5, R6, R9, 0x4 ;  /* 0x0000000906057211 */ /* 0x000fc800078e20ff */
[----:B------:R-:W-:Y:S01]  /*07b0*/  LEA R8, R8, R11, 0x18 ;  /* 0x0000000b08087211 */ /* 0x000fe200078ec0ff */
[----:B0-----:R-:W-:-:S04]  /*07c0*/  IMAD.WIDE.U32 R2, R5, 0x4, R2 ;  /* 0x0000000405027825 */ /* 0x001fc800078e0002 */
[----:B------:R-:W-:-:S07]  /*07d0*/  IMAD R5, R9, 0x4, R8 ;  /* 0x0000000409057824 */ /* 0x000fce00078e0208 */
.L_x_55844:
[----:B------:R0:W1:Y:S01]  /*07e0*/  LDS R7, [R5] ;  /* 0x0000000005077984 */ /* 0x0000620000000800 */
[----:B------:R-:W-:-:S05]  /*07f0*/  IMAD.IADD R9, R0, 0x1, R9 ;  /* 0x0000000100097824 */ /* 0x000fca00078e0209 */
[----:B------:R-:W-:Y:S01]  /*0800*/  ISETP.GE.U32.AND P0, PT, R9, 0x10, PT ;  /* 0x000000100900780c */ /* 0x000fe20003f06070 */
[C---:B0-----:R-:W-:Y:S01]  /*0810*/  IMAD R5, R0.reuse, 0x4, R5 ;  /* 0x0000000400057824 */ /* 0x041fe200078e0205 */
[----:B-1----:R0:W-:Y:S02]  /*0820*/  STG.E desc[UR6][R2.64], R7 ;  /* 0x0000000702007986 */ /* 0x0021e4000c101906 */
[----:B0-----:R-:W-:-:S09]  /*0830*/  IMAD.WIDE.U32 R2, R0, 0x4, R2 ;  /* 0x0000000400027825 */ /* 0x001fd200078e0002 */
[----:B------:R-:W-:Y:S05]  /*0840*/  @!P0 BRA `(.L_x_55844) ;  /* 0xfffffffc00e48947 */ /* 0x000fea000383ffff */
[----:B------:R-:W-:Y:S05]  /*0850*/  EXIT ;  /* 0x000000000000794d */ /* 0x000fea0003800000 */
        .weak           $__internal_256_$__cuda_sm20_div_u16
        .type           $__internal_256_$__cuda_sm20_div_u16,@function
        .size           $__internal_256_$__cuda_sm20_div_u16,(.L_x_58207 - $__internal_256_$__cuda_sm20_div_u16)
$__internal_256_$__cuda_sm20_div_u16:
[----:B------:R-:W0:Y:S01]  /*0860*/  I2F.U16 R4, R3 ;  /* 0x0000000300047306 */ /* 0x000e220000101000 */
[----:B------:R-:W-:Y:S01]  /*0870*/  IMAD.MOV.U32 R5, RZ, RZ, 0x4b800000 ;  /* 0x4b800000ff057424 */ /* 0x000fe200078e00ff */
[----:B------:R-:W-:Y:S02]  /*0880*/  I2FP.F32.U32.RZ R2, R2 ;  /* 0x0000000200027245 */ /* 0x000fe4000020d000 */
        /* <DEDUP_REMOVED lines=15> */
[----:B------:R-:W-:Y:S06]  /*0980*/  RET.REL.NODEC R2 `(_Z9cuda_gemmIiLi256ELi1ELi1ELi16ELi32ELi32ELi32ELi1ELi1EEviiiPT_S1_S1_ii) ;  /* 0xfffffff4029c7950 */ /* 0x000fec0003c3ffff */
.L_x_55845:
        /* <DEDUP_REMOVED lines=15> */
.L_x_58207:


//--------------------- .text._Z9cuda_gemmIiLi256ELi1ELi1ELi16ELi32ELi32ELi32ELi1ELi0EEviiiPT_S1_S1_ii --------------------------
	.section	.text._Z9cuda_gemmIiLi256ELi1ELi1ELi16ELi32ELi32ELi32ELi1ELi0EEviiiPT_S1_S1_ii,"ax",@progbits
	.align	128
        .global         _Z9cuda_gemmIiLi256ELi1ELi1ELi16ELi32ELi32ELi32ELi1ELi0EEviiiPT_S1_S1_ii
        .type           _Z9cuda_gemmIiLi256ELi1ELi1ELi16ELi32ELi32ELi32ELi1ELi0EEviiiPT_S1_S1_ii,@function
        .size           _Z9cuda_gemmIiLi256ELi1ELi1ELi16ELi32ELi32ELi32ELi1ELi0EEviiiPT_S1_S1_ii,(.L_x_58778 - _Z9cuda_gemmIiLi256ELi1ELi1ELi16ELi32ELi32ELi32ELi1ELi0EEviiiPT_S1_S1_ii)
        .other          _Z9cuda_gemmIiLi256ELi1ELi1ELi16ELi32ELi32ELi32ELi1ELi0EEviiiPT_S1_S1_ii,@"STO_CUDA_ENTRY STV_DEFAULT"
_Z9cuda_gemmIiLi256ELi1ELi1ELi16ELi32ELi32ELi32ELi1ELi0EEviiiPT_S1_S1_ii:
.text._Z9cuda_gemmIiLi256ELi1ELi1ELi16ELi32ELi32ELi32ELi1ELi0EEviiiPT_S1_S1_ii:
        /* <DEDUP_REMOVED lines=12> */
[----:B------:R0:W1:Y:S01]  /*00c0*/  F2I.FTZ.U32.TRUNC.NTZ R3, R2 ;  /* 0x0000000200037305 */ /* 0x000062000021f000 */
[----:B--2---:R-:W-:Y:S05]  /*00d0*/  @P0 BRA `(.L_x_55847) ;  /* 0x0000000000cc0947 */ /* 0x004fea0003800000 */
[----:B------:R-:W2:Y:S01]  /*00e0*/  I2F.U32.RP R0, UR10 ;  /* 0x0000000a00007d06 */ /* 0x000ea20008209000 */
[----:B------:R-:W3:Y:S01]  /*00f0*/  S2R R13, SR_CgaCtaId ;  /* 0x00000000000d7919 */ /* 0x000ee20000008800 */
[----:B------:R-:W4:Y:S01]  /*0100*/  LDC R16, c[0x0][0x360] ;  /* 0x0000d800ff107b82 */ /* 0x000f220000000800 */
[----:B------:R-:W-:Y:S02]  /*0110*/  ISETP.NE.U32.AND P1, PT, RZ, UR10, PT ;  /* 0x0000000aff007c0c */ /* 0x000fe4000bf25070 */
[----:B------:R-:W-:-:S03]  /*0120*/  ISETP.NE.U32.AND P4, PT, RZ, UR11, PT ;  /* 0x0000000bff007c0c */ /* 0x000fc6000bf85070 */
[----:B------:R-:W5:Y:S02]  /*0130*/  I2F.U32.RP R10, UR11 ;  /* 0x0000000b000a7d06 */ /* 0x000f640008209000 */
[----:B------:R-:W0:Y:S06]  /*0140*/  LDC.64 R4, c[0x0][0x398] ;  /* 0x0000e600ff047b82 */ /* 0x000e2c0000000a00 */
[----:B--2---:R-:W2:Y:S08]  /*0150*/  MUFU.RCP R0, R0 ;  /* 0x0000000000007308 */ /* 0x004eb00000001000 */
[----:B-----5:R-:W5:Y:S01]  /*0160*/  MUFU.RCP R10, R10 ;  /* 0x0000000a000a7308 */ /* 0x020f620000001000 */
[----:B--2---:R-:W-:Y:S01]  /*0170*/  VIADD R6, R0, 0xffffffe ;  /* 0x0ffffffe00067836 */ /* 0x004fe20000000000 */
[----:B------:R-:W-:-:S06]  /*0180*/  MOV R0, 0x400 ;  /* 0x0000040000007802 */ /* 0x000fcc0000000f00 */
[----:B------:R2:W1:Y:S01]  /*0190*/  F2I.FTZ.U32.TRUNC.NTZ R7, R6 ;  /* 0x0000000600077305 */ /* 0x000462000021f000 */
[----:B---3--:R-:W-:Y:S01]  /*01a0*/  LEA R13, R13, R0, 0x18 ;  /* 0x000000000d0d7211 */ /* 0x008fe200078ec0ff */
[----:B-----5:R-:W-:-:S06]  /*01b0*/  VIADD R8, R10, 0xffffffe ;  /* 0x0ffffffe0a087836 */ /* 0x020fcc0000000000 */
[----:B------:R3:W5:Y:S01]  /*01c0*/  F2I.FTZ.U32.TRUNC.NTZ R9, R8 ;  /* 0x0000000800097305 */ /* 0x000762000021f000 */
[----:B--2---:R-:W-:Y:S02]  /*01d0*/  IMAD.MOV.U32 R6, RZ, RZ, RZ ;  /* 0x000000ffff067224 */ /* 0x004fe400078e00ff */
[----:B-1----:R-:W-:Y:S02]  /*01e0*/  IMAD.MOV R11, RZ, RZ, -R7 ;  /* 0x000000ffff0b7224 */ /* 0x002fe400078e0a07 */
[----:B---3--:R-:W-:Y:S02]  /*01f0*/  IMAD.MOV.U32 R8, RZ, RZ, RZ ;  /* 0x000000ffff087224 */ /* 0x008fe400078e00ff */
[----:B------:R-:W-:Y:S02]  /*0200*/  IMAD R11, R11, UR10, RZ ;  /* 0x0000000a0b0b7c24 */ /* 0x000fe4000f8e02ff */
[----:B-----5:R-:W-:Y:S02]  /*0210*/  IMAD.MOV R15, RZ, RZ, -R9 ;  /* 0x000000ffff0f7224 */ /* 0x020fe400078e0a09 */
[----:B------:R-:W-:Y:S01]  /*0220*/  IMAD.HI.U32 R0, R7, R11, R6 ;  /* 0x0000000b07007227 */ /* 0x000fe200078e0006 */
[----:B------:R-:W-:-:S03]  /*0230*/  LOP3.LUT R11, RZ, UR10, RZ, 0x33, !PT ;  /* 0x0000000aff0b7c12 */ /* 0x000fc6000f8e33ff */
[----:B------:R-:W-:-:S04]  /*0240*/  IMAD R15, R15, UR11, RZ ;  /* 0x0000000b0f0f7c24 */ /* 0x000fc8000f8e02ff */
[----:B------:R-:W-:Y:S01]  /*0250*/  IMAD.HI.U32 R10, R9, R15, R8 ;  /* 0x0000000f090a7227 */ /* 0x000fe200078e0008 */
[----:B------:R-:W-:-:S03]  /*0260*/  LOP3.LUT R15, RZ, UR11, RZ, 0x33, !PT ;  /* 0x0000000bff0f7c12 */ /* 0x000fc6000f8e33ff */
[----:B0---4-:R-:W-:-:S07]  /*0270*/  IMAD.MOV.U32 R9, RZ, RZ, R53 ;  /* 0x000000ffff097224 */ /* 0x011fce00078e0035 */
.L_x_55848:
[----:B--2---:R-:W-:-:S06]  /*0280*/  IMAD.WIDE.U32 R6, R9, 0x4, R4 ;  /* 0x0000000409067825 */ /* 0x004fcc00078e0004 */
        /* <DEDUP_REMOVED lines=12> */
[----:B------:R-:W-:Y:S02]  /*0350*/  @P2 VIADD R14, R14, -UR11 ;  /* 0x8000000b0e0e2c36 */ /* 0x000fe40008000000 */
[----:B------:R-:W-:-:S03]  /*0360*/  @P2 VIADD R12, R12, 0x1 ;  /* 0x000000010c0c2836 */ /* 0x000fc60000000000 */
[----:B------:R-:W-:-:S07]  /*0370*/  ISETP.GE.U32.AND P3, PT, R14, UR11, PT ;  /* 0x0000000b0e007c0c */ /* 0x000fce000bf66070 */
        /* <DEDUP_REMOVED lines=9> */
.L_x_55847:
[----:B------:R-:W-:Y:S05]  /*0410*/  BSYNC.RECONVERGENT B0 ;  /* 0x0000000000007941 */ /* 0x000fea0003800200 */
.L_x_55846:
[----:B0-----:R-:W-:Y:S01]  /*0420*/  IMAD.MOV.U32 R2, RZ, RZ, RZ ;  /* 0x000000ffff027224 */ /* 0x001fe200078e00ff */
[C---:B-1----:R-:W-:Y:S01]  /*0430*/  R2UR UR5, R3.reuse ;  /* 0x00000000030572ca */ /* 0x042fe200000e0000 */
[----:B------:R-:W-:Y:S01]  /*0440*/  IMAD.MOV R0, RZ, RZ, -R3 ;  /* 0x000000ffff007224 */ /* 0x000fe200078e0a03 */
[----:B------:R-:W-:Y:S01]  /*0450*/  USHF.R.U32.HI UR9, URZ, 0x4, UR11 ;  /* 0x00000004ff097899 */ /* 0x000fe2000801160b */
[----:B------:R-:W0:Y:S01]  /*0460*/  S2R R61, SR_CTAID.Y ;  /* 0x00000000003d7919 */ /* 0x000e220000002600 */
[----:B------:R-:W-:Y:S01]  /*0470*/  R2UR UR4, R2 ;  /* 0x00000000020472ca */ /* 0x000fe200000e0000 */
[----:B------:R-:W-:Y:S01]  /*0480*/  IMAD.MOV.U32 R2, RZ, RZ, R0 ;  /* 0x000000ffff027224 */ /* 0x000fe200078e0000 */
[----:B------:R-:W-:Y:S01]  /*0490*/  UISETP.GE.AND UP2, UPT, UR11, 0x10, UPT ;  /* 0x000000100b00788c */ /* 0x000fe2000bf46270 */
[----:B------:R-:W1:Y:S02]  /*04a0*/  LDCU UR15, c[0x0][0x360] ;  /* 0x00006c00ff0f77ac */ /* 0x000e640008000800 */
[----:B------:R-:W-:Y:S01]  /*04b0*/  IMAD R2, R2, R17, RZ ;  /* 0x0000001102027224 */ /* 0x000fe200078e02ff */
[----:B------:R-:W-:Y:S01]  /*04c0*/  USEL UR14, UR9, 0x1, UP2 ;  /* 0x00000001090e7887 */ /* 0x000fe20009000000 */
[----:B------:R-:W0:Y:S06]  /*04d0*/  LDCU UR17, c[0x0][0x374] ;  /* 0x00006e80ff1177ac */ /* 0x000e2c0008000800 */
[----:B------:R-:W-:-:S02]  /*04e0*/  IMAD.HI.U32 R2, R3, R2, UR4 ;  /* 0x0000000403027e27 */ /* 0x000fc4000f8e0002 */
[----:B------:R-:W3:Y:S03]  /*04f0*/  I2F.U32.RP R4, UR14 ;  /* 0x0000000e00047d06 */ /* 0x000ee60008209000 */
[----:B------:R-:W-:-:S13]  /*0500*/  R2UR UR4, R2 ;  /* 0x00000000020472ca */ /* 0x000fda00000e0000 */
[----:B------:R-:W-:Y:S01]  /*0510*/  UIMAD.WIDE.U32 UR4, UR4, 0x10, URZ ;  /* 0x00000010040478a5 */ /* 0x000fe2000f8e00ff */
[----:B---3--:R-:W-:Y:S01]  /*0520*/  MUFU.RCP R4, R4 ;  /* 0x0000000400047308 */ /* 0x008fe20000001000 */
[----:B------:R-:W-:-:S04]  /*0530*/  ULOP3.LUT UR4, UR11, 0x10, URZ, 0x3c, !UPT ;  /* 0x000000100b047892 */ /* 0x000fc8000f8e3cff */
[----:B------:R-:W-:-:S04]  /*0540*/  IMAD R0, RZ, RZ, -UR5 ;  /* 0x80000005ff007e24 */ /* 0x000fc8000f8e02ff */
[----:B------:R-:W-:-:S05]  /*0550*/  IMAD R0, R17, R0, 0x10 ;  /* 0x0000001011007424 */ /* 0x000fca00078e0200 */
[----:B------:R-:W-:-:S13]  /*0560*/  ISETP.GT.U32.AND P0, PT, R17, R0, PT ;  /* 0x000000001100720c */ /* 0x000fda0003f04070 */
[----:B------:R-:W-:Y:S01]  /*0570*/  VOTEU.ANY UP0, P0 ;  /* 0x0000000000ff7886 */ /* 0x000fe20000000100 */
[----:B------:R-:W-:-:S04]  /*0580*/  PLOP3.LUT P0, PT, PT, PT, UP0, 0x80, 0x8 ;  /* 0x000000000008781c */ /* 0x000fc80003f0f008 */
[----:B------:R-:W-:Y:S02]  /*0590*/  @!UP0 UIADD3 UR5, UPT, UPT, UR5, 0x1, URZ ;  /* 0x0000000105058890 */ /* 0x000fe4000fffe0ff */
[----:B------:R-:W-:-:S03]  /*05a0*/  UISETP.GE.AND UP0, UPT, UR4, URZ, UPT ;  /* 0x000000ff0400728c */ /* 0x000fc6000bf06270 */
[----:B------:R-:W-:-:S04]  /*05b0*/  UMOV UR4, URZ ;  /* 0x000000ff00047c82 */ /* 0x000fc80008000000 */
        /* <DEDUP_REMOVED lines=11> */
[----:B------:R-:W-:Y:S02]  /*0670*/  UIADD3 UR8, UPT, UPT, URZ, -UR7, URZ ;  /* 0x80000007ff087290 */ /* 0x000fe4000fffe0ff */
[----:B------:R-:W-:-:S03]  /*0680*/  UISETP.NE.U32.AND UP0, UPT, UR7, URZ, UPT ;  /* 0x000000ff0700728c */ /* 0x000fc6000bf05070 */
[----:B------:R-:W3:Y:S08]  /*0690*/  I2F.U32.RP R0, UR7 ;  /* 0x0000000700007d06 */ /* 0x000ef00008209000 */
[----:B---3--:R-:W3:Y:S02]  /*06a0*/  MUFU.RCP R0, R0 ;  /* 0x0000000000007308 */ /* 0x008ee40000001000 */
[----:B---3--:R-:W-:-:S06]  /*06b0*/  VIADD R2, R0, 0xffffffe ;  /* 0x0ffffffe00027836 */ /* 0x008fcc0000000000 */
[----:B------:R-:W3:Y:S02]  /*06c0*/  F2I.FTZ.U32.TRUNC.NTZ R2, R2 ;  /* 0x0000000200027305 */ /* 0x000ee4000021f000 */
[----:B---3--:R-:W-:Y:S01]  /*06d0*/  R2UR UR5, R2 ;  /* 0x00000000020572ca */ /* 0x008fe200000e0000 */
[----:B------:R-:W-:-:S05]  /*06e0*/  VIADD R2, R4, 0xffffffe ;  /* 0x0ffffffe04027836 */ /* 0x000fca0000000000 */
[----:B------:R3:W4:Y:S07]  /*06f0*/  F2I.FTZ.U32.TRUNC.NTZ R3, R2 ;  /* 0x0000000200037305 */ /* 0x00072e000021f000 */
[----:B------:R-:W-:Y:S01]  /*0700*/  UIMAD UR8, UR8, UR5, URZ ;  /* 0x00000005080872a4 */ /* 0x000fe2000f8e02ff */
[----:B---3--:R-:W-:-:S03]  /*0710*/  IMAD.MOV.U32 R2, RZ, RZ, RZ ;  /* 0x000000ffff027224 */ /* 0x008fc600078e00ff */
        /* <DEDUP_REMOVED lines=8> */
[----:B------:R-:W-:-:S03]  /*07a0*/  IMAD.U32 R5, RZ, RZ, UR4 ;  /* 0x00000004ff057e24 */ /* 0x000fc6000f8e00ff */
[----:B------:R-:W-:Y:S01]  /*07b0*/  ISETP.GE.U32.AND P0, PT, R0, UR7, PT ;  /* 0x0000000700007c0c */ /* 0x000fe2000bf06070 */
[----:B------:R-:W-:-:S11]  /*07c0*/  UISETP.GE.U32.AND UP1, UPT, UR8, UR7, UPT ;  /* 0x000000070800728c */ /* 0x000fd6000bf26070 */
[----:B------:R-:W-:Y:S02]  /*07d0*/  @UP1 UIADD3 UR8, UPT, UPT, -UR7, UR8, URZ ;  /* 0x0000000807081290 */ /* 0x000fe4000fffe1ff */
[----:B------:R-:W-:Y:S01]  /*07e0*/  @P0 VIADD R0, R0, -UR7 ;  /* 0x8000000700000c36 */ /* 0x000fe20008000000 */
[----:B------:R-:W-:Y:S01]  /*07f0*/  @UP1 UIADD3 UR5, UPT, UPT, UR5, 0x1, URZ ;  /* 0x0000000105051890 */ /* 0x000fe2000fffe0ff */
[----:B------:R-:W-:Y:S01]  /*0800*/  @P0 VIADD R52, R52, 0x1 ;  /* 0x0000000134340836 */ /* 0x000fe20000000000 */
[----:B------:R-:W-:Y:S01]  /*0810*/  PLOP3.LUT P0, PT, PT, PT, UP0, 0x80, 0x8 ;  /* 0x000000000008781c */ /* 0x000fe20003f0f008 */
[----:B------:R-:W-:Y:S02]  /*0820*/  UISETP.GE.U32.AND UP2, UPT, UR8, UR7, UPT ;  /* 0x000000070800728c */ /* 0x000fe4000bf46070 */
[----:B------:R-:W-:Y:S01]  /*0830*/  ISETP.GE.U32.AND P1, PT, R0, UR7, PT ;  /* 0x0000000700007c0c */ /* 0x000fe2000bf26070 */
[----:B----4-:R-:W-:-:S08]  /*0840*/  IMAD.MOV R0, RZ, RZ, -R3 ;  /* 0x000000ffff007224 */ /* 0x010fd000078e0a03 */
[----:B------:R-:W-:-:S04]  /*0850*/  @UP2 UIADD3 UR5, UPT, UPT, UR5, 0x1, URZ ;  /* 0x0000000105052890 */ /* 0x000fc8000fffe0ff */
[----:B------:R-:W-:Y:S01]  /*0860*/  @P1 VIADD R52, R52, 0x1 ;  /* 0x0000000134341836 */ /* 0x000fe20000000000 */
[----:B------:R-:W-:-:S04]  /*0870*/  USEL UR4, UR4, UR5, !UP0 ;  /* 0x0000000504047287 */ /* 0x000fc8000c000000 */
[----:B------:R-:W-:Y:S01]  /*0880*/  SEL R52, R5, R52, !P0 ;  /* 0x0000003405347207 */ /* 0x000fe20004000000 */
[----:B------:R-:W-:Y:S01]  /*0890*/  IMAD R5, R0, UR14, RZ ;  /* 0x0000000e00057c24 */ /* 0x000fe2000f8e02ff */
[----:B0-----:R-:W-:Y:S02]  /*08a0*/  ISETP.GE.U32.AND P0, PT, R61, UR17, PT ;  /* 0x000000113d007c0c */ /* 0x001fe4000bf06070 */
[----:B------:R-:W-:Y:S01]  /*08b0*/  IADD3 R0, PT, PT, -R52, RZ, RZ ;  /* 0x000000ff34007210 */ /* 0x000fe20007ffe1ff */
[----:B------:R-:W-:-:S04]  /*08c0*/  IMAD.HI.U32 R2, R3, R5, R2 ;  /* 0x0000000503027227 */ /* 0x000fc800078e0002 */
[----:B------:R-:W-:-:S04]  /*08d0*/  IMAD R0, R0, UR7, R53 ;  /* 0x0000000700007c24 */ /* 0x000fc8000f8e0235 */
[----:B------:R-:W-:Y:S02]  /*08e0*/  IMAD.HI.U32 R51, R2, R0, RZ ;  /* 0x0000000002337227 */ /* 0x000fe400078e00ff */
[----:B------:R-:W-:Y:S05]  /*08f0*/  @P0 EXIT ;  /* 0x000000000000094d */ /* 0x000fea0003800000 */
[----:B------:R-:W-:Y:S01]  /*0900*/  IMAD.HI.U32 R2, R2, R53, RZ ;  /* 0x0000003502027227 */ /* 0x000fe200078e00ff */
[----:B------:R-:W-:Y:S01]  /*0910*/  BSSY.RECONVERGENT B0, `(.L_x_55849) ;  /* 0x000002f000007945 */ /* 0x000fe20003800200 */
[----:B------:R-:W-:Y:S02]  /*0920*/  LOP3.LUT R50, R53, 0x1f, RZ, 0xc0, !PT ;  /* 0x0000001f35327812 */ /* 0x000fe400078ec0ff */
[----:B------:R-:W-:Y:S02]  /*0930*/  IMAD.MOV R3, RZ, RZ, -R51 ;  /* 0x000000ffff037224 */ /* 0x000fe400078e0a33 */
[----:B------:R-:W-:Y:S02]  /*0940*/  IMAD.MOV R2, RZ, RZ, -R2 ;  /* 0x000000ffff027224 */ /* 0x000fe400078e0a02 */
[----:B------:R-:W-:Y:S02]  /*0950*/  IMAD R0, R3, UR14, R0 ;  /* 0x0000000e03007c24 */ /* 0x000fe4000f8e0200 */
[----:B------:R-:W-:-:S03]  /*0960*/  IMAD R3, R2, UR14, R53 ;  /* 0x0000000e02037c24 */ /* 0x000fc6000f8e0235 */
[----:B------:R-:W-:Y:S02]  /*0970*/  ISETP.GE.U32.AND P0, PT, R0, UR14, PT ;  /* 0x0000000e00007c0c */ /* 0x000fe4000bf06070 */
[----:B------:R-:W-:-:S11]  /*0980*/  ISETP.GE.U32.AND P1, PT, R3, UR14, PT ;  /* 0x0000000e03007c0c */ /* 0x000fd6000bf26070 */
[----:B------:R-:W-:Y:S02]  /*0990*/  @P0 VIADD R0, R0, -UR14 ;  /* 0x8000000e00000c36 */ /* 0x000fe40008000000 */
[----:B------:R-:W-:Y:S02]  /*09a0*/  @P1 VIADD R3, R3, -UR14 ;  /* 0x8000000e03031c36 */ /* 0x000fe40008000000 */
[----:B------:R-:W-:Y:S01]  /*09b0*/  @P0 VIADD R51, R51, 0x1 ;  /* 0x0000000133330836 */ /* 0x000fe20000000000 */
[----:B------:R-:W-:Y:S02]  /*09c0*/  ISETP.GE.U32.AND P1, PT, R0, UR14, PT ;  /* 0x0000000e00007c0c */ /* 0x000fe4000bf26070 */
[----:B------:R-:W-:Y:S02]  /*09d0*/  ISETP.GE.U32.AND P2, PT, R3, UR14, PT ;  /* 0x0000000e03007c0c */ /* 0x000fe4000bf46070 */
[----:B------:R-:W-:Y:S02]  /*09e0*/  ISETP.NE.U32.AND P0, PT, RZ, UR14, PT ;  /* 0x0000000eff007c0c */ /* 0x000fe4000bf05070 */
[----:B------:R-:W-:-:S07]  /*09f0*/  LOP3.LUT R0, RZ, UR14, RZ, 0x33, !PT ;  /* 0x0000000eff007c12 */ /* 0x000fce000f8e33ff */
[----:B------:R-:W-:Y:S01]  /*0a00*/  @P1 VIADD R51, R51, 0x1 ;  /* 0x0000000133331836 */ /* 0x000fe20000000000 */
[----:B------:R-:W-:Y:S01]  /*0a10*/  ISETP.GT.U32.AND P1, PT, R53, 0xf, PT ;  /* 0x0000000f3500780c */ /* 0x000fe20003f24070 */
[----:B------:R-:W-:-:S03]  /*0a20*/  @P2 VIADD R3, R3, -UR14 ;  /* 0x8000000e03032c36 */ /* 0x000fc60008000000 */
[C---:B------:R-:W-:Y:S02]  /*0a30*/  SEL R51, R0.reuse, R51, !P0 ;  /* 0x0000003300337207 */ /* 0x040fe40004000000 */
[----:B------:R-:W-:Y:S02]  /*0a40*/  SEL R48, R0, R3, !P0 ;  /* 0x0000000300307207 */ /* 0x000fe40004000000 */
[----:B------:R-:W-:-:S03]  /*0a50*/  LOP3.LUT R49, R51, 0xf, RZ, 0xc0, !PT ;  /* 0x0000000f33317812 */ /* 0x000fc600078ec0ff */
[----:B------:R-:W-:Y:S02]  /*0a60*/  IMAD.SHL.U32 R48, R48, 0x10, RZ ;  /* 0x0000001030307824 */ /* 0x000fe400078e00ff */
[----:B------:R-:W-:Y:S05]  /*0a70*/  @P1 BRA `(.L_x_55850) ;  /* 0x0000000000601947 */ /* 0x000fea0003800000 */
[----:B------:R-:W0:Y:S01]  /*0a80*/  S2R R11, SR_CgaCtaId ;  /* 0x00000000000b7919 */ /* 0x000e220000008800 */
[----:B------:R-:W1:Y:S01]  /*0a90*/  LDC.64 R4, c[0x0][0x390] ;  /* 0x0000e400ff047b82 */ /* 0x000e620000000a00 */
[----:B--2---:R-:W-:Y:S01]  /*0aa0*/  MOV R6, 0x400 ;  /* 0x0000040000067802 */ /* 0x004fe20000000f00 */
[----:B------:R-:W-:Y:S01]  /*0ab0*/  BSSY.RECONVERGENT B1, `(.L_x_55851) ;  /* 0x000000c000017945 */ /* 0x000fe20003800200 */
[----:B------:R-:W-:-:S03]  /*0ac0*/  IMAD.MOV.U32 R0, RZ, RZ, R53 ;  /* 0x000000ffff007224 */ /* 0x000fc600078e0035 */
[----:B------:R-:W-:-:S05]  /*0ad0*/  VIADD R2, R6, 0x1080 ;  /* 0x0000108006027836 */ /* 0x000fca0000000000 */
[----:B0-----:R-:W-:-:S07]  /*0ae0*/  LEA R7, R11, R2, 0x18 ;  /* 0x000000020b077211 */ /* 0x001fce00078ec0ff */
.L_x_55852:
        /* <DEDUP_REMOVED lines=8> */
[----:B------:R-:W-:Y:S05]  /*0b70*/  BSYNC.RECONVERGENT B1 ;  /* 0x0000000000017941 */ /* 0x000fea0003800200 */
.L_x_55851:
[----:B------:R-:W-:Y:S01]  /*0b80*/  VIADD R0, R6, 0x1100 ;  /* 0x0000110006007836 */ /* 0x000fe20000000000 */
[----:B------:R-:W-:-:S04]  /*0b90*/  MOV R3, R53 ;  /* 0x0000003500037202 */ /* 0x000fc80000000f00 */
[----:B------:R-:W-:-:S07]  /*0ba0*/  LEA R0, R11, R0, 0x18 ;  /* 0x000000000b007211 */ /* 0x000fce00078ec0ff */
.L_x_55853:
[C---:B0-----:R-:W-:Y:S02]  /*0bb0*/  IMAD R2, R3.reuse, 0x4, R0 ;  /* 0x0000000403027824 */ /* 0x041fe400078e0200 */
[----:B------:R-:W-:-:S03]  /*0bc0*/  VIADD R3, R3, UR15 ;  /* 0x0000000f03037c36 */ /* 0x000fc60008000000 */
[----:B------:R1:W-:Y:S02]  /*0bd0*/  STS [R2], RZ ;  /* 0x000000ff02007388 */ /* 0x0003e40000000800 */
[----:B------:R-:W-:-:S13]  /*0be0*/  ISETP.GE.U32.AND P0, PT, R3, 0x10, PT ;  /* 0x000000100300780c */ /* 0x000fda0003f06070 */
[----:B-1----:R-:W-:Y:S05]  /*0bf0*/  @!P0 BRA `(.L_x_55853) ;  /* 0xfffffffc00ec8947 */ /* 0x002fea000383ffff */
.L_x_55850:
[----:B------:R-:W-:Y:S05]  /*0c00*/  BSYNC.RECONVERGENT B0 ;  /* 0x0000000000007941 */ /* 0x000fea0003800200 */
.L_x_55849:
[----:B------:R-:W-:Y:S01]  /*0c10*/  BAR.SYNC.DEFER_BLOCKING 0x0 ;  /* 0x0000000000007b1d */ /* 0x000fe20000010000 */
[----:B------:R-:W-:-:S09]  /*0c20*/  UISETP.GE.AND UP0, UPT, UR6, 0x1, UPT ;  /* 0x000000010600788c */ /* 0x000fd2000bf06270 */
[----:B------:R-:W-:Y:S05]  /*0c30*/  BRA.U !UP0, `(.L_x_55854) ;  /* 0x0000004d08b07547 */ /* 0x000fea000b800000 */
        /* <DEDUP_REMOVED lines=8> */
[C---:B------:R-:W-:Y:S02]  /*0cc0*/  VIADD R45, R49.reuse, 0x1 ;  /* 0x00000001312d7836 */ /* 0x040fe40000000000 */
[----:B------:R-:W-:Y:S01]  /*0cd0*/  IMAD.U32 R0, RZ, RZ, UR11 ;  /* 0x0000000bff007e24 */ /* 0x000fe2000f8e00ff */
[----:B------:R-:W-:Y:S01]  /*0ce0*/  ISETP.GE.AND P1, PT, R44, UR11, PT ;  /* 0x0000000b2c007c0c */ /* 0x000fe2000bf26270 */
[----:B------:R-:W-:Y:S01]  /*0cf0*/  VIADD R43, R49, 0x3 ;  /* 0x00000003312b7836 */ /* 0x000fe20000000000 */
[----:B------:R-:W-:Y:S01]  /*0d00*/  ISETP.GE.AND P0, PT, R45, UR11, PT ;  /* 0x0000000b2d007c0c */ /* 0x000fe2000bf06270 */
[C---:B------:R-:W-:Y:S01]  /*0d10*/  VIADD R42, R49.reuse, 0x4 ;  /* 0x00000004312a7836 */ /* 0x040fe20000000000 */
[C---:B------:R-:W-:Y:S01]  /*0d20*/  SEL R3, R0.reuse, RZ, P1 ;  /* 0x000000ff00037207 */ /* 0x040fe20000800000 */
[----:B------:R-:W-:Y:S01]  /*0d30*/  VIADD R40, R49, 0x6 ;  /* 0x0000000631287836 */ /* 0x000fe20000000000 */
[----:B------:R-:W-:Y:S01]  /*0d40*/  ISETP.GE.AND P2, PT, R43, UR11, PT ;  /* 0x0000000b2b007c0c */ /* 0x000fe2000bf46270 */
[C---:B------:R-:W-:Y:S01]  /*0d50*/  VIADD R39, R49.reuse, 0x7 ;  /* 0x0000000731277836 */ /* 0x040fe20000000000 */
[----:B------:R-:W-:Y:S01]  /*0d60*/  SEL R2, R0, RZ, P0 ;  /* 0x000000ff00027207 */ /* 0x000fe20000000000 */
[C---:B------:R-:W-:Y:S01]  /*0d70*/  VIADD R38, R49.reuse, 0x8 ;  /* 0x0000000831267836 */ /* 0x040fe20000000000 */
[----:B------:R-:W-:Y:S01]  /*0d80*/  ISETP.GE.AND P0, PT, R42, UR11, PT ;  /* 0x0000000b2a007c0c */ /* 0x000fe2000bf06270 */
[C---:B------:R-:W-:Y:S01]  /*0d90*/  VIADD R41, R49.reuse, 0x5 ;  /* 0x0000000531297836 */ /* 0x040fe20000000000 */
[----:B------:R-:W-:Y:S01]  /*0da0*/  SEL R4, R0, RZ, P2 ;  /* 0x000000ff00047207 */ /* 0x000fe20001000000 */
[----:B------:R-:W-:Y:S01]  /*0db0*/  IMAD.IADD R44, R44, 0x1, -R3 ;  /* 0x000000012c2c7824 */ /* 0x000fe200078e0a03 */
[----:B------:R-:W-:Y:S01]  /*0dc0*/  SEL R3, R0, RZ, P0 ;  /* 0x000000ff00037207 */ /* 0x000fe20000000000 */
[C---:B------:R-:W-:Y:S01]  /*0dd0*/  VIADD R36, R49.reuse, 0xa ;  /* 0x0000000a31247836 */ /* 0x040fe20000000000 */
[----:B------:R-:W-:Y:S01]  /*0de0*/  ISETP.GE.AND P2, PT, R40, UR11, PT ;  /* 0x0000000b28007c0c */ /* 0x000fe2000bf46270 */
        /* <DEDUP_REMOVED lines=8> */
[----:B------:R-:W-:Y:S01]  /*0e70*/  IMAD.IADD R42, R42, 0x1, -R3 ;  /* 0x000000012a2a7824 */ /* 0x000fe200078e0a03 */
[C---:B------:R-:W-:Y:S01]  /*0e80*/  SEL R4, R0.reuse, RZ, P3 ;  /* 0x000000ff00047207 */ /* 0x040fe20001800000 */
[----:B------:R-:W-:Y:S01]  /*0e90*/  IMAD.IADD R45, R45, 0x1, -R2 ;  /* 0x000000012d2d7824 */ /* 0x000fe200078e0a02 */
[C---:B------:R-:W-:Y:S01]  /*0ea0*/  SEL R3, R0.reuse, RZ, P0 ;  /* 0x000000ff00037207 */ /* 0x040fe20000000000 */
[C---:B------:R-:W-:Y:S01]  /*0eb0*/  VIADD R32, R49.reuse, 0xe ;  /* 0x0000000e31207836 */ /* 0x040fe20000000000 */
        /* <DEDUP_REMOVED lines=9> */
[----:B------:R-:W-:Y:S01]  /*0f50*/  IMAD.IADD R38, R38, 0x1, -R3 ;  /* 0x0000000126267824 */ /* 0x000fe200078e0a03 */
[----:B------:R-:W-:Y:S01]  /*0f60*/  IADD3 R41, PT, PT, R41, -R2, RZ ;  /* 0x8000000229297210 */ /* 0x000fe20007ffe0ff */
[C---:B------:R-:W-:Y:S01]  /*0f70*/  VIADD R29, R51.reuse, 0x2 ;  /* 0x00000002331d7836 */ /* 0x040fe20000000000 */
        /* <DEDUP_REMOVED lines=11> */
[----:B------:R-:W-:Y:S01]  /*1030*/  VIADD R26, R51, 0xa ;  /* 0x0000000a331a7836 */ /* 0x000fe20000000000 */
        /* <DEDUP_REMOVED lines=8> */
[C---:B------:R-:W-:Y:S01]  /*10c0*/  SEL R20, R0.reuse, RZ, P0 ;  /* 0x000000ff00147207 */ /* 0x040fe20000000000 */
[----:B------:R-:W-:Y:S01]  /*10d0*/  VIADD R21, R51, 0xffffffff ;  /* 0xffffffff33157836 */ /* 0x000fe20000000000 */
[----:B------:R-:W-:Y:S01]  /*10e0*/  SEL R2, R0, RZ, P1 ;  /* 0x000000ff00027207 */ /* 0x000fe20000800000 */
[----:B------:R-:W-:Y:S01]  /*10f0*/  IMAD.IADD R34, R34, 0x1, -R3 ;  /* 0x0000000122227824 */ /* 0x000fe200078e0a03 */
[----:B------:R-:W-:Y:S01]  /*1100*/  LOP3.LUT R29, R29, 0xf, RZ, 0xc0, !PT ;  /* 0x0000000f1d1d7812 */ /* 0x000fe200078ec0ff */
[----:B------:R-:W-:Y:S01]  /*1110*/  IMAD.IADD R32, R32, 0x1, -R5 ;  /* 0x0000000120207824 */ /* 0x000fe200078e0a05 */
[----:B------:R-:W-:Y:S01]  /*1120*/  IADD3 R33, PT, PT, R33, -R2, RZ ;  /* 0x8000000221217210 */ /* 0x000fe20007ffe0ff */
        /* <DEDUP_REMOVED lines=10> */
[----:B------:R-:W-:-:S07]  /*11d0*/  LOP3.LUT R21, R21, 0xf, RZ, 0xc0, !PT ;  /* 0x0000000f15157812 */ /* 0x000fce00078ec0ff */
.L_x_55908:
        /* <DEDUP_REMOVED lines=11> */
[----:B-1-34-:R-:W-:-:S12]  /*1290*/  @!P0 BRA `(.L_x_55857) ;  /* 0x00000000001c8947 */ /* 0x01afd80003800000 */
[----:B------:R-:W0:Y:S01]  /*12a0*/  S2UR UR8, SR_CgaCtaId ;  /* 0x00000000000879c3 */ /* 0x000e220000008800 */
[----:B------:R-:W-:Y:S01]  /*12b0*/  UMOV UR5, 0x400 ;  /* 0x0000040000057882 */ /* 0x000fe20000000000 */
[----:B------:R-:W-:Y:S01]  /*12c0*/  IADD3 R3, PT, PT, R49, R2, RZ ;  /* 0x0000000231037210 */ /* 0x000fe20007ffe0ff */
[----:B------:R-:W-:-:S04]  /*12d0*/  UIADD3 UR5, UPT, UPT, UR5, 0x1080, URZ ;  /* 0x0000108005057890 */ /* 0x000fc8000fffe0ff */
[----:B0-----:R-:W-:-:S06]  /*12e0*/  ULEA UR5, UR8, UR5, 0x18 ;  /* 0x0000000508057291 */ /* 0x001fcc000f8ec0ff */
[----:B------:R-:W-:-:S05]  /*12f0*/  LEA R3, R3, UR5, 0x2 ;  /* 0x0000000503037c11 */ /* 0x000fca000f8e10ff */
[----:B------:R0:W1:Y:S02]  /*1300*/  LDS R18, [R3] ;  /* 0x0000000003127984 */ /* 0x0000640000000800 */
.L_x_55857:
        /* <DEDUP_REMOVED lines=10> */
.L_x_55858:
        /* <DEDUP_REMOVED lines=8> */
.L_x_55859:
        /* <DEDUP_REMOVED lines=10> */
.L_x_55860:
        /* <DEDUP_REMOVED lines=8> */
.L_x_55861:
        /* <DEDUP_REMOVED lines=10> */
.L_x_55862:
        /* <DEDUP_REMOVED lines=14> */
.L_x_55863:
        /* <DEDUP_REMOVED lines=15> */
.L_x_55864:
        /* <DEDUP_REMOVED lines=14> */
.L_x_55865:
        /* <DEDUP_REMOVED lines=13> */
.L_x_55866:
        /* <DEDUP_REMOVED lines=13> */
.L_x_55867:
        /* <DEDUP_REMOVED lines=12> */
[----:B--2---:R0:W2:Y:S02]  /*1b00*/  LDS R7, [R3] ;  /* 0x0000000003077984 */ /* 0x0040a40000000800 */
.L_x_55868:
        /* <DEDUP_REMOVED lines=12> */
[----:B--2---:R0:W2:Y:S02]  /*1bd0*/  LDS R6, [R3] ;  /* 0x0000000003067984 */ /* 0x0040a40000000800 */
.L_x_55869:
        /* <DEDUP_REMOVED lines=13> */
.L_x_55870:
        /* <DEDUP_REMOVED lines=13> */
.L_x_55871:
[----:B------:R-:W-:Y:S02]  /*1d80*/  ISETP.GE.AND P6, PT, R54, 0x10, PT ;  /* 0x000000103600780c */ /* 0x000fe40003fc6270 */
        /* <DEDUP_REMOVED lines=12> */
.L_x_55872:
[----:B------:R-:W-:Y:S01]  /*1e50*/  ISETP.NE.AND P6, PT, R46, RZ, PT ;  /* 0x000000ff2e00720c */ /* 0x000fe20003fc5270 */
[----:B------:R-:W-:Y:S01]  /*1e60*/  BSSY B0, `(.L_x_55873) ;  /* 0x0000088000007945 */ /* 0x000fe20003800000 */
[----:B------:R-:W-:Y:S02]  /*1e70*/  P2R R2, PR, RZ, 0x1 ;  /* 0x00000001ff027803 */ /* 0x000fe40000000000 */
[----:B------:R-:W-:-:S04]  /*1e80*/  ISETP.GE.AND P0, PT, R30, UR6, PT ;  /* 0x000000061e007c0c */ /* 0x000fc8000bf06270 */
[----:B------:R-:W-:Y:S02]  /*1e90*/  P2R R46, PR, RZ, 0x1 ;  /* 0x00000001ff2e7803 */ /* 0x000fe40000000000 */
[----:B------:R-:W-:-:S03]  /*1ea0*/  ISETP.NE.AND P0, PT, R2, RZ, PT ;  /* 0x000000ff0200720c */ /* 0x000fc60003f05270 */
[----:B------:R-:W-:Y:S10]  /*1eb0*/  @P6 BRA `(.L_x_55874) ;  /* 0x0000000800086947 */ /* 0x000ff40003800000 */
[----:B------:R-:W-:Y:S02]  /*1ec0*/  IABS R55, R54 ;  /* 0x0000003600377213 */ /* 0x000fe40000000000 */
[----:B------:R-:W-:Y:S02]  /*1ed0*/  IABS R56, R50 ;  /* 0x0000003200387213 */ /* 0x000fe40000000000 */
[----:B------:R-:W5:Y:S08]  /*1ee0*/  I2F.RP R57, R55 ;  /* 0x0000003700397306 */ /* 0x000f700000209400 */
[----:B-----5:R-:W5:Y:S02]  /*1ef0*/  MUFU.RCP R57, R57 ;  /* 0x0000003900397308 */ /* 0x020f640000001000 */
[----:B-----5:R-:W-:-:S06]  /*1f00*/  VIADD R3, R57, 0xffffffe ;  /* 0x0ffffffe39037836 */ /* 0x020fcc0000000000 */
        /* <DEDUP_REMOVED lines=10> */
[----:B------:R-:W5:Y:S03]  /*1fb0*/  S2R R56, SR_CgaCtaId ;  /* 0x0000000000387919 */ /* 0x000f660000008800 */
[----:B------:R-:W-:-:S13]  /*1fc0*/  ISETP.GT.U32.AND P6, PT, R55, R2, PT ;  /* 0x000000023700720c */ /* 0x000fda0003fc4070 */
[----:B------:R-:W-:-:S05]  /*1fd0*/  @!P6 IMAD.IADD R2, R2, 0x1, -R55 ;  /* 0x000000010202e824 */ /* 0x000fca00078e0a37 */
[----:B------:R-:W-:-:S13]  /*1fe0*/  ISETP.GT.U32.AND P6, PT, R55, R2, PT ;  /* 0x000000023700720c */ /* 0x000fda0003fc4070 */
[----:B------:R-:W-:Y:S01]  /*1ff0*/  @!P6 IMAD.IADD R2, R2, 0x1, -R55 ;  /* 0x000000010202e824 */ /* 0x000fe200078e0a37 */
[----:B------:R-:W-:Y:S02]  /*2000*/  ISETP.GE.AND P6, PT, R50, RZ, PT ;  /* 0x000000ff3200720c */ /* 0x000fe40003fc6270 */
[C---:B-----5:R-:W-:Y:S02]  /*2010*/  LEA R55, R56.reuse, R3, 0x18 ;  /* 0x0000000338377211 */ /* 0x060fe400078ec0ff */
[----:B------:R-:W-:-:S09]  /*2020*/  LEA R56, R56, R57, 0x18 ;  /* 0x0000003938387211 */ /* 0x000fd200078ec0ff */
[----:B------:R-:W-:Y:S01]  /*2030*/  @!P6 IMAD.MOV R2, RZ, RZ, -R2 ;  /* 0x000000ffff02e224 */ /* 0x000fe200078e0a02 */
[----:B------:R-:W-:-:S13]  /*2040*/  ISETP.NE.AND P6, PT, R54, RZ, PT ;  /* 0x000000ff3600720c */ /* 0x000fda0003fc5270 */
[----:B------:R-:W-:Y:S01]  /*2050*/  @!P6 LOP3.LUT R2, RZ, R54, RZ, 0x33, !PT ;  /* 0x00000036ff02e212 */ /* 0x000fe200078e33ff */
[----:B------:R-:W-:-:S04]  /*2060*/  IMAD.MOV.U32 R54, RZ, RZ, R52 ;  /* 0x000000ffff367224 */ /* 0x000fc800078e0034 */
[----:B------:R-:W-:-:S07]  /*2070*/  IMAD R55, R2, 0x4, R55 ;  /* 0x0000000402377824 */ /* 0x000fce00078e0237 */
.L_x_55907:
[----:B0-----:R-:W-:Y:S02]  /*2080*/  IMAD R60, R54, 0x84, R55 ;  /* 0x00000084363c7824 */ /* 0x001fe400078e0237 */
[----:B------:R-:W-:-:S04]  /*2090*/  IMAD.MOV.U32 R57, RZ, RZ, RZ ;  /* 0x000000ffff397224 */ /* 0x000fc800078e00ff */
[----:B------:R-:W0:Y:S01]  /*20a0*/  LDS R60, [R60] ;  /* 0x000000003c3c7984 */ /* 0x000e220000000800 */
[----:B------:R-:W-:Y:S05]  /*20b0*/  @!P0 BRA `(.L_x_55875) ;  /* 0x0000000000108947 */ /* 0x000fea0003800000 */
[----:B------:R-:W-:-:S03]  /*20c0*/  UMOV UR5, 0xffffffff ;  /* 0xffffffff00057882 */ /* 0x000fc60000000000 */
[----:B------:R-:W-:Y:S05]  /*20d0*/  BRA.DIV UR5, `(.L_x_55876) ;  /* 0x0000003a05e07947 */ /* 0x000fea000b800000 */
[----:B0-----:R0:W0:Y:S02]  /*20e0*/  SHFL.IDX PT, R3, R60, R20, R47 ;  /* 0x000000143c037389 */ /* 0x00102400000e002f */
.L_x_56017:
[----:B01----:R-:W-:-:S07]  /*20f0*/  IMAD R57, R18, R3, RZ ;  /* 0x0000000312397224 */ /* 0x003fce00078e02ff */
.L_x_55875:
[----:B------:R-:W-:Y:S05]  /*2100*/  @!P1 BRA `(.L_x_55877) ;  /* 0x0000000000109947 */ /* 0x000fea0003800000 */
[----:B------:R-:W-:-:S03]  /*2110*/  UMOV UR5, 0xffffffff ;  /* 0xffffffff00057882 */ /* 0x000fc60000000000 */
[----:B------:R-:W-:Y:S05]  /*2120*/  BRA.DIV UR5, `(.L_x_55878) ;  /* 0x0000003a05ec7947 */ /* 0x000fea000b800000 */
[----:B0-----:R0:W0:Y:S02]  /*2130*/  SHFL.IDX PT, R3, R60, R45, R47 ;  /* 0x0000002d3c037389 */ /* 0x00102400000e002f */
.L_x_56020:
[----:B0---4-:R-:W-:-:S07]  /*2140*/  IMAD R57, R17, R3, R57 ;  /* 0x0000000311397224 */ /* 0x011fce00078e0239 */
.L_x_55877:
[----:B------:R-:W-:Y:S05]  /*2150*/  @!P2 BRA `(.L_x_55879) ;  /* 0x000000000010a947 */ /* 0x000fea0003800000 */
[----:B------:R-:W-:-:S03]  /*2160*/  UMOV UR5, 0xffffffff ;  /* 0xffffffff00057882 */ /* 0x000fc60000000000 */
[----:B------:R-:W-:Y:S05]  /*2170*/  BRA.DIV UR5, `(.L_x_55880) ;  /* 0x0000003a05f87947 */ /* 0x000fea000b800000 */
[----:B0-----:R0:W0:Y:S02]  /*2180*/  SHFL.IDX PT, R3, R60, R44, R47 ;  /* 0x0000002c3c037389 */ /* 0x00102400000e002f */
.L_x_56023:
[----:B0-----:R-:W-:-:S07]  /*2190*/  IMAD R57, R16, R3, R57 ;  /* 0x0000000310397224 */ /* 0x001fce00078e0239 */
.L_x_55879:
[----:B------:R-:W-:Y:S05]  /*21a0*/  @!P3 BRA `(.L_x_55881) ;  /* 0x000000000010b947 */ /* 0x000fea0003800000 */
[----:B------:R-:W-:-:S03]  /*21b0*/  UMOV UR5, 0xffffffff ;  /* 0xffffffff00057882 */ /* 0x000fc60000000000 */
[----:B------:R-:W-:Y:S05]  /*21c0*/  BRA.DIV UR5, `(.L_x_55882) ;  /* 0x0000003e05047947 */ /* 0x000fea000b800000 */
[----:B0-----:R0:W0:Y:S02]  /*21d0*/  SHFL.IDX PT, R3, R60, R43, R47 ;  /* 0x0000002b3c037389 */ /* 0x00102400000e002f */
.L_x_56026:
[----:B0-----:R-:W-:-:S07]  /*21e0*/  IMAD R57, R15, R3, R57 ;  /* 0x000000030f397224 */ /* 0x001fce00078e0239 */
.L_x_55881:
[----:B------:R-:W-:Y:S05]  /*21f0*/  @!P4 BRA `(.L_x_55883) ;  /* 0x000000000010c947 */ /* 0x000fea0003800000 */
[----:B------:R-:W-:-:S03]  /*2200*/  UMOV UR5, 0xffffffff ;  /* 0xffffffff00057882 */ /* 0x000fc60000000000 */
[----:B------:R-:W-:Y:S05]  /*2210*/  BRA.DIV UR5, `(.L_x_55884) ;  /* 0x0000003e05107947 */ /* 0x000fea000b800000 */
[----:B0-----:R0:W0:Y:S02]  /*2220*/  SHFL.IDX PT, R3, R60, R42, R47 ;  /* 0x0000002a3c037389 */ /* 0x00102400000e002f */
.L_x_56029:
[----:B0-----:R-:W-:-:S07]  /*2230*/  IMAD R57, R14, R3, R57 ;  /* 0x000000030e397224 */ /* 0x001fce00078e0239 */
.L_x_55883:
[----:B------:R-:W-:Y:S05]  /*2240*/  @!P5 BRA `(.L_x_55885) ;  /* 0x000000000010d947 */ /* 0x000fea0003800000 */
[----:B------:R-:W-:-:S03]  /*2250*/  UMOV UR5, 0xffffffff ;  /* 0xffffffff00057882 */ /* 0x000fc60000000000 */
[----:B------:R-:W-:Y:S05]  /*2260*/  BRA.DIV UR5, `(.L_x_55886) ;  /* 0x0000003e051c7947 */ /* 0x000fea000b800000 */
[----:B0-----:R0:W0:Y:S02]  /*2270*/  SHFL.IDX PT, R3, R60, R41, R47 ;  /* 0x000000293c037389 */ /* 0x00102400000e002f */
.L_x_56032:
[----:B0-----:R-:W-:-:S07]  /*2280*/  IMAD R57, R13, R3, R57 ;  /* 0x000000030d397224 */ /* 0x001fce00078e0239 */
.L_x_55885:
[----:B------:R-:W5:Y:S02]  /*2290*/  LDC R58, c[0x0][0x3ac] ;  /* 0x0000eb00ff3a7b82 */ /* 0x000f640000000800 */
[----:B-----5:R-:W-:-:S13]  /*22a0*/  ISETP.GE.AND P6, PT, R58, 0x7, PT ;  /* 0x000000073a00780c */ /* 0x020fda0003fc6270 */
[----:B------:R-:W-:Y:S05]  /*22b0*/  @!P6 BRA `(.L_x_55887) ;  /* 0x000000000010e947 */ /* 0x000fea0003800000 */
[----:B------:R-:W-:-:S03]  /*22c0*/  UMOV UR5, 0xffffffff ;  /* 0xffffffff00057882 */ /* 0x000fc60000000000 */
[----:B------:R-:W-:Y:S05]  /*22d0*/  BRA.DIV UR5, `(.L_x_55888) ;  /* 0x0000003e05207947 */ /* 0x000fea000b800000 */
[----:B0-----:R0:W0:Y:S02]  /*22e0*/  SHFL.IDX PT, R3, R60, R40, R47 ;  /* 0x000000283c037389 */ /* 0x00102400000e002f */
.L_x_56035:
[----:B0--3--:R-:W-:-:S07]  /*22f0*/  IMAD R57, R12, R3, R57 ;  /* 0x000000030c397224 */ /* 0x009fce00078e0239 */
.L_x_55887:
[----:B------:R-:W-:-:S13]  /*2300*/  ISETP.GE.AND P6, PT, R58, 0x8, PT ;  /* 0x000000083a00780c */ /* 0x000fda0003fc6270 */
[----:B------:R-:W-:Y:S05]  /*2310*/  @!P6 BRA `(.L_x_55889) ;  /* 0x000000000010e947 */ /* 0x000fea0003800000 */
[----:B------:R-:W-:-:S03]  /*2320*/  UMOV UR5, 0xffffffff ;  /* 0xffffffff00057882 */ /* 0x000fc60000000000 */
[----:B------:R-:W-:Y:S05]  /*2330*/  BRA.DIV UR5, `(.L_x_55890) ;  /* 0x0000003e05287947 */ /* 0x000fea000b800000 */
[----:B0-----:R0:W0:Y:S02]  /*2340*/  SHFL.IDX PT, R3, R60, R39, R47 ;  /* 0x000000273c037389 */ /* 0x00102400000e002f */
.L_x_56038:
[----:B0-----:R-:W-:-:S07]  /*2350*/  IMAD R57, R11, R3, R57 ;  /* 0x000000030b397224 */ /* 0x001fce00078e0239 */
.L_x_55889:
[----:B------:R-:W-:-:S13]  /*2360*/  ISETP.GE.AND P6, PT, R58, 0x9, PT ;  /* 0x000000093a00780c */ /* 0x000fda0003fc6270 */
[----:B------:R-:W-:Y:S05]  /*2370*/  @!P6 BRA `(.L_x_55891) ;  /* 0x000000000010e947 */ /* 0x000fea0003800000 */
[----:B------:R-:W-:-:S03]  /*2380*/  UMOV UR5, 0xffffffff ;  /* 0xffffffff00057882 */ /* 0x000fc60000000000 */
[----:B------:R-:W-:Y:S05]  /*2390*/  BRA.DIV UR5, `(.L_x_55892) ;  /* 0x0000003e05307947 */ /* 0x000fea000b800000 */
[----:B0-----:R0:W0:Y:S02]  /*23a0*/  SHFL.IDX PT, R3, R60, R38, R47 ;  /* 0x000000263c037389 */ /* 0x00102400000e002f */
.L_x_56041:
[----:B0-----:R-:W-:-:S07]  /*23b0*/  IMAD R57, R10, R3, R57 ;  /* 0x000000030a397224 */ /* 0x001fce00078e0239 */
.L_x_55891:
[----:B------:R-:W-:-:S13]  /*23c0*/  ISETP.GE.AND P6, PT, R58, 0xa, PT ;  /* 0x0000000a3a00780c */ /* 0x000fda0003fc6270 */
[----:B------:R-:W-:Y:S05]  /*23d0*/  @!P6 BRA `(.L_x_55893) ;  /* 0x000000000010e947 */ /* 0x000fea0003800000 */
[----:B------:R-:W-:-:S03]  /*23e0*/  UMOV UR5, 0xffffffff ;  /* 0xffffffff00057882 */ /* 0x000fc60000000000 */
[----:B------:R-:W-:Y:S05]  /*23f0*/  BRA.DIV UR5, `(.L_x_55894) ;  /* 0x0000003e05387947 */ /* 0x000fea000b800000 */
[----:B0-----:R0:W0:Y:S02]  /*2400*/  SHFL.IDX PT, R3, R60, R37, R47 ;  /* 0x000000253c037389 */ /* 0x00102400000e002f */
.L_x_56044:
[----:B0-----:R-:W-:-:S07]  /*2410*/  IMAD R57, R9, R3, R57 ;  /* 0x0000000309397224 */ /* 0x001fce00078e0239 */
.L_x_55893:
[----:B------:R-:W-:-:S13]  /*2420*/  ISETP.GE.AND P6, PT, R58, 0xb, PT ;  /* 0x0000000b3a00780c */ /* 0x000fda0003fc6270 */
[----:B------:R-:W-:Y:S05]  /*2430*/  @!P6 BRA `(.L_x_55895) ;  /* 0x000000000010e947 */ /* 0x000fea0003800000 */
[----:B------:R-:W-:-:S03]  /*2440*/  UMOV UR5, 0xffffffff ;  /* 0xffffffff00057882 */ /* 0x000fc60000000000 */
[----:B------:R-:W-:Y:S05]  /*2450*/  BRA.DIV UR5, `(.L_x_55896) ;  /* 0x0000003e05407947 */ /* 0x000fea000b800000 */
[----:B0-----:R0:W0:Y:S02]  /*2460*/  SHFL.IDX PT, R3, R60, R36, R47 ;  /* 0x000000243c037389 */ /* 0x00102400000e002f */
.L_x_56047:
[----:B0-----:R-:W-:-:S07]  /*2470*/  IMAD R57, R8, R3, R57 ;  /* 0x0000000308397224 */ /* 0x001fce00078e0239 */
.L_x_55895:
[----:B------:R-:W-:-:S13]  /*2480*/  ISETP.GE.AND P6, PT, R58, 0xc, PT ;  /* 0x0000000c3a00780c */ /* 0x000fda0003fc6270 */
[----:B------:R-:W-:Y:S05]  /*2490*/  @!P6 BRA `(.L_x_55897) ;  /* 0x000000000010e947 */ /* 0x000fea0003800000 */
[----:B------:R-:W-:-:S03]  /*24a0*/  UMOV UR5, 0xffffffff ;  /* 0xffffffff00057882 */ /* 0x000fc60000000000 */
[----:B------:R-:W-:Y:S05]  /*24b0*/  BRA.DIV UR5, `(.L_x_55898) ;  /* 0x0000003e05487947 */ /* 0x000fea000b800000 */
[----:B0-----:R0:W0:Y:S02]  /*24c0*/  SHFL.IDX PT, R3, R60, R35, R47 ;  /* 0x000000233c037389 */ /* 0x00102400000e002f */
.L_x_56050:
[----:B0-2---:R-:W-:-:S07]  /*24d0*/  IMAD R57, R7, R3, R57 ;  /* 0x0000000307397224 */ /* 0x005fce00078e0239 */
.L_x_55897:
[----:B------:R-:W-:-:S13]  /*24e0*/  ISETP.GE.AND P6, PT, R58, 0xd, PT ;  /* 0x0000000d3a00780c */ /* 0x000fda0003fc6270 */
[----:B------:R-:W-:Y:S05]  /*24f0*/  @!P6 BRA `(.L_x_55899) ;  /* 0x000000000010e947 */ /* 0x000fea0003800000 */
[----:B------:R-:W-:-:S03]  /*2500*/  UMOV UR5, 0xffffffff ;  /* 0xffffffff00057882 */ /* 0x000fc60000000000 */
[----:B------:R-:W-:Y:S05]  /*2510*/  BRA.DIV UR5, `(.L_x_55900) ;  /* 0x0000003e05507947 */ /* 0x000fea000b800000 */
[----:B0-----:R0:W0:Y:S02]  /*2520*/  SHFL.IDX PT, R3, R60, R34, R47 ;  /* 0x000000223c037389 */ /* 0x00102400000e002f */
.L_x_56053:
[----:B0-2---:R-:W-:-:S07]  /*2530*/  IMAD R57, R6, R3, R57 ;  /* 0x0000000306397224 */ /* 0x005fce00078e0239 */
.L_x_55899:
[----:B------:R-:W-:-:S13]  /*2540*/  ISETP.GE.AND P6, PT, R58, 0xe, PT ;  /* 0x0000000e3a00780c */ /* 0x000fda0003fc6270 */
[----:B------:R-:W-:Y:S05]  /*2550*/  @!P6 BRA `(.L_x_55901) ;  /* 0x000000000010e947 */ /* 0x000fea0003800000 */
[----:B------:R-:W-:-:S03]  /*2560*/  UMOV UR5, 0xffffffff ;  /* 0xffffffff00057882 */ /* 0x000fc60000000000 */
[----:B------:R-:W-:Y:S05]  /*2570*/  BRA.DIV UR5, `(.L_x_55902) ;  /* 0x0000003e05587947 */ /* 0x000fea000b800000 */
[----:B0-----:R0:W0:Y:S02]  /*2580*/  SHFL.IDX PT, R3, R60, R33, R47 ;  /* 0x000000213c037389 */ /* 0x00102400000e002f */
.L_x_56056:
[----:B0-----:R-:W-:-:S07]  /*2590*/  IMAD R57, R5, R3, R57 ;  /* 0x0000000305397224 */ /* 0x001fce00078e0239 */
.L_x_55901:
[----:B------:R-:W-:-:S13]  /*25a0*/  ISETP.GE.AND P6, PT, R58, 0xf, PT ;  /* 0x0000000f3a00780c */ /* 0x000fda0003fc6270 */
[----:B------:R-:W-:Y:S05]  /*25b0*/  @!P6 BRA `(.L_x_55903) ;  /* 0x000000000010e947 */ /* 0x000fea0003800000 */
[----:B------:R-:W-:-:S03]  /*25c0*/  UMOV UR5, 0xffffffff ;  /* 0xffffffff00057882 */ /* 0x000fc60000000000 */
[----:B------:R-:W-:Y:S05]  /*25d0*/  BRA.DIV UR5, `(.L_x_55904) ;  /* 0x0000003e05607947 */ /* 0x000fea000b800000 */
[----:B0-----:R0:W0:Y:S02]  /*25e0*/  SHFL.IDX PT, R3, R60, R32, R47 ;  /* 0x000000203c037389 */ /* 0x00102400000e002f */
.L_x_56059:
[----:B0-----:R-:W-:-:S07]  /*25f0*/  IMAD R57, R4, R3, R57 ;  /* 0x0000000304397224 */ /* 0x001fce00078e0239 */
.L_x_55903:
[----:B------:R-:W-:-:S13]  /*2600*/  ISETP.GE.AND P6, PT, R58, 0x10, PT ;  /* 0x000000103a00780c */ /* 0x000fda0003fc6270 */
[----:B------:R-:W-:Y:S05]  /*2610*/  @!P6 BRA `(.L_x_55905) ;  /* 0x000000000010e947 */ /* 0x000fea0003800000 */
[----:B------:R-:W-:-:S03]  /*2620*/  UMOV UR5, 0xffffffff ;  /* 0xffffffff00057882 */ /* 0x000fc60000000000 */
[----:B------:R-:W-:Y:S05]  /*2630*/  BRA.DIV UR5, `(.L_x_55906) ;  /* 0x0000003e05687947 */ /* 0x000fea000b800000 */
[----:B0-----:R0:W0:Y:S02]  /*2640*/  SHFL.IDX PT, R3, R60, R31, R47 ;  /* 0x0000001f3c037389 */ /* 0x00102400000e002f */
.L_x_56062:
[----:B0-----:R-:W-:-:S07]  /*2650*/  IMAD R57, R0, R3, R57 ;  /* 0x0000000300397224 */ /* 0x001fce00078e0239 */
.L_x_55905:
[C---:B------:R-:W-:Y:S02]  /*2660*/  IMAD R3, R54.reuse, UR6, R19 ;  /* 0x0000000636037c24 */ /* 0x040fe4000f8e0213 */
[----:B------:R-:W-:-:S03]  /*2670*/  VIADD R54, R54, UR4 ;  /* 0x0000000436367c36 */ /* 0x000fc60008000000 */
[----:B------:R-:W-:Y:S02]  /*2680*/  LEA R3, R3, R56, 0x2 ;  /* 0x0000003803037211 */ /* 0x000fe400078e10ff */
[----:B------:R-:W-:-:S03]  /*2690*/  ISETP.GE.AND P6, PT, R54, UR16, PT ;  /* 0x0000001036007c0c */ /* 0x000fc6000bfc6270 */
[----:B------:R-:W5:Y:S02]  /*26a0*/  LDS R2, [R3] ;  /* 0x0000000003027984 */ /* 0x000f640000000800 */
[----:B-----5:R-:W-:-:S05]  /*26b0*/  IMAD.IADD R2, R2, 0x1, R57 ;  /* 0x0000000102027824 */ /* 0x020fca00078e0239 */
[----:B------:R0:W-:Y:S03]  /*26c0*/  STS [R3], R2 ;  /* 0x0000000203007388 */ /* 0x0001e60000000800 */
[----:B------:R-:W-:Y:S05]  /*26d0*/  @!P6 BRA `(.L_x_55907) ;  /* 0xfffffff80068e947 */ /* 0x000fea000383ffff */
.L_x_55874:
[----:B------:R-:W-:Y:S05]  /*26e0*/  BSYNC B0 ;  /* 0x0000000000007941 */ /* 0x000fea0003800000 */
.L_x_55873:
[----:B------:R-:W-:-:S13]  /*26f0*/  ISETP.NE.AND P6, PT, R46, RZ, PT ;  /* 0x000000ff2e00720c */ /* 0x000fda0003fc5270 */
[----:B------:R-:W-:Y:S05]  /*2700*/  @!P6 BRA `(.L_x_55908) ;  /* 0xffffffe800b4e947 */ /* 0x000fea000383ffff */
[----:B------:R-:W-:Y:S05]  /*2710*/  BSYNC B1 ;  /* 0x0000000000017941 */ /* 0x000fea0003800000 */
.L_x_55856:
[----:B------:R-:W-:Y:S05]  /*2720*/  BRA `(.L_x_55854) ;  /* 0x0000003000f47947 */ /* 0x000fea0003800000 */
.L_x_55855:
[----:B------:R-:W-:-:S09]  /*2730*/  UISETP.GT.U32.AND UP0, UPT, UR11, 0x1f, UPT ;  /* 0x0000001f0b00788c */ /* 0x000fd2000bf04070 */
[----:B------:R-:W-:Y:S05]  /*2740*/  BRA.U UP0, `(.L_x_55909) ;  /* 0x0000001900847547 */ /* 0x000fea000b800000 */
[C---:B------:R-:W-:Y:S02]  /*2750*/  VIADD R2, R49.reuse, 0x2 ;  /* 0x0000000231027836 */ /* 0x040fe40000000000 */
[----:B------:R-:W-:Y:S02]  /*2760*/  IMAD.U32 R0, RZ, RZ, UR11 ;  /* 0x0000000bff007e24 */ /* 0x000fe4000f8e00ff */
[C---:B------:R-:W-:Y:S01]  /*2770*/  VIADD R3, R49.reuse, 0x1 ;  /* 0x0000000131037836 */ /* 0x040fe20000000000 */
[----:B------:R-:W-:Y:S01]  /*2780*/  ISETP.GE.U32.AND P1, PT, R2, UR11, PT ;  /* 0x0000000b02007c0c */ /* 0x000fe2000bf26070 */
[C---:B------:R-:W-:Y:S02]  /*2790*/  VIADD R5, R49.reuse, 0x3 ;  /* 0x0000000331057836 */ /* 0x040fe40000000000 */
[----:B------:R-:W-:Y:S01]  /*27a0*/  VIADD R4, R49, 0x6 ;  /* 0x0000000631047836 */ /* 0x000fe20000000000 */
[----:B------:R-:W-:Y:S01]  /*27b0*/  SEL R45, R0, RZ, P1 ;  /* 0x000000ff002d7207 */ /* 0x000fe20000800000 */
[----:B------:R-:W-:Y:S01]  /*27c0*/  VIADD R30, R51, 0x1 ;  /* 0x00000001331e7836 */ /* 0x000fe20000000000 */
[----:B------:R-:W-:Y:S01]  /*27d0*/  ISETP.GE.U32.AND P0, PT, R3, UR11, PT ;  /* 0x0000000b03007c0c */ /* 0x000fe2000bf06070 */
[----:B------:R-:W-:Y:S01]  /*27e0*/  VIADD R29, R51, 0x2 ;  /* 0x00000002331d7836 */ /* 0x000fe20000000000 */
[----:B------:R-:W-:Y:S01]  /*27f0*/  ISETP.GE.U32.AND P2, PT, R5, UR11, PT ;  /* 0x0000000b05007c0c */ /* 0x000fe2000bf46070 */
[----:B------:R-:W-:Y:S01]  /*2800*/  IMAD.IADD R45, R2, 0x1, -R45 ;  /* 0x00000001022d7824 */ /* 0x000fe200078e0a2d */
[C---:B------:R-:W-:Y:S01]  /*2810*/  SEL R46, R0.reuse, RZ, P0 ;  /* 0x000000ff002e7207 */ /* 0x040fe20000000000 */
[----:B------:R-:W-:Y:S01]  /*2820*/  VIADD R2, R49, 0x4 ;  /* 0x0000000431027836 */ /* 0x000fe20000000000 */
[----:B------:R-:W-:Y:S01]  /*2830*/  SEL R44, R0, RZ, P2 ;  /* 0x000000ff002c7207 */ /* 0x000fe20001000000 */
[----:B------:R-:W-:Y:S01]  /*2840*/  VIADD R28, R51, 0x3 ;  /* 0x00000003331c7836 */ /* 0x000fe20000000000 */
[----:B------:R-:W-:Y:S01]  /*2850*/  ISETP.GE.U32.AND P2, PT, R4, UR11, PT ;  /* 0x0000000b04007c0c */ /* 0x000fe2000bf46070 */
[----:B------:R-:W-:Y:S01]  /*2860*/  IMAD.IADD R46, R3, 0x1, -R46 ;  /* 0x00000001032e7824 */ /* 0x000fe200078e0a2e */
[----:B------:R-:W-:Y:S01]  /*2870*/  ISETP.GE.U32.AND P0, PT, R2, UR11, PT ;  /* 0x0000000b02007c0c */ /* 0x000fe2000bf06070 */
[----:B------:R-:W-:Y:S01]  /*2880*/  IMAD.IADD R44, R5, 0x1, -R44 ;  /* 0x00000001052c7824 */ /* 0x000fe200078e0a2c */
[C---:B------:R-:W-:Y:S01]  /*2890*/  SEL R41, R0.reuse, RZ, P2 ;  /* 0x000000ff00297207 */ /* 0x040fe20001000000 */
[C---:B------:R-:W-:Y:S01]  /*28a0*/  VIADD R3, R49.reuse, 0x5 ;  /* 0x0000000531037836 */ /* 0x040fe20000000000 */
[----:B------:R-:W-:Y:S01]  /*28b0*/  SEL R43, R0, RZ, P0 ;  /* 0x000000ff002b7207 */ /* 0x000fe20000000000 */
[C---:B------:R-:W-:Y:S01]  /*28c0*/  VIADD R5, R49.reuse, 0x7 ;  /* 0x0000000731057836 */ /* 0x040fe20000000000 */
[----:B------:R-:W-:Y:S01]  /*28d0*/  IADD3 R41, PT, PT, R4, -R41, RZ ;  /* 0x8000002904297210 */ /* 0x000fe20007ffe0ff */
[----:B------:R-:W-:Y:S01]  /*28e0*/  VIADD R4, R49, 0xa ;  /* 0x0000000a31047836 */ /* 0x000fe20000000000 */
[----:B------:R-:W-:Y:S01]  /*28f0*/  ISETP.GE.U32.AND P1, PT, R3, UR11, PT ;  /* 0x0000000b03007c0c */ /* 0x000fe2000bf26070 */
[----:B------:R-:W-:Y:S01]  /*2900*/  IMAD.IADD R43, R2, 0x1, -R43 ;  /* 0x00000001022b7824 */ /* 0x000fe200078e0a2b */
[----:B------:R-:W-:Y:S01]  /*2910*/  ISETP.GE.U32.AND P3, PT, R5, UR11, PT ;  /* 0x0000000b05007c0c */ /* 0x000fe2000bf66070 */
[----:B------:R-:W-:Y:S01]  /*2920*/  VIADD R2, R49, 0x8 ;  /* 0x0000000831027836 */ /* 0x000fe20000000000 */
[C---:B------:R-:W-:Y:S01]  /*2930*/  SEL R42, R0.reuse, RZ, P1 ;  /* 0x000000ff002a7207 */ /* 0x040fe20000800000 */
[C---:B------:R-:W-:Y:S01]  /*2940*/  VIADD R27, R51.reuse, 0x4 ;  /* 0x00000004331b7836 */ /* 0x040fe20000000000 */
        /* <DEDUP_REMOVED lines=9> */
[----:B------:R-:W-:Y:S01]  /*29e0*/  VIADD R5, R49, 0xb ;  /* 0x0000000b31057836 */ /* 0x000fe20000000000 */
[----:B------:R-:W-:Y:S01]  /*29f0*/  LOP3.LUT R30, R30, 0xf, RZ, 0xc0, !PT ;  /* 0x0000000f1e1e7812 */ /* 0x000fe200078ec0ff */
[----:B------:R-:W-:Y:S01]  /*2a00*/  IMAD.IADD R39, R2, 0x1, -R39 ;  /* 0x0000000102277824 */ /* 0x000fe200078e0a27 */
        /* <DEDUP_REMOVED lines=14> */
[C---:B------:R-:W-:Y:S01]  /*2af0*/  ISETP.GE.U32.AND P0, PT, R49.reuse, UR11, PT ;  /* 0x0000000b31007c0c */ /* 0x040fe2000bf06070 */
[----:B------:R-:W-:Y:S01]  /*2b00*/  VIADD R5, R49, 0xf ;  /* 0x0000000f31057836 */ /* 0x000fe20000000000 */
[C---:B------:R-:W-:Y:S01]  /*2b10*/  SEL R33, R0.reuse, RZ, P2 ;  /* 0x000000ff00217207 */ /* 0x040fe20001000000 */
[----:B------:R-:W-:Y:S01]  /*2b20*/  VIADD R24, R51, 0x7 ;  /* 0x0000000733187836 */ /* 0x000fe20000000000 */
[----:B------:R-:W-:Y:S01]  /*2b30*/  ISETP.GE.U32.AND P1, PT, R3, UR11, PT ;  /* 0x0000000b03007c0c */ /* 0x000fe2000bf26070 */
[----:B------:R-:W-:Y:S01]  /*2b40*/  VIADD R23, R51, 0x9 ;  /* 0x0000000933177836 */ /* 0x000fe20000000000 */
[----:B------:R-:W-:Y:S01]  /*2b50*/  ISETP.GE.U32.AND P3, PT, R5, UR11, PT ;  /* 0x0000000b05007c0c */ /* 0x000fe2000bf66070 */
[C---:B------:R-:W-:Y:S01]  /*2b60*/  VIADD R22, R51.reuse, 0xa ;  /* 0x0000000a33167836 */ /* 0x040fe20000000000 */
[C---:B------:R-:W-:Y:S01]  /*2b70*/  SEL R34, R0.reuse, RZ, P1 ;  /* 0x000000ff00227207 */ /* 0x040fe20000800000 */
[----:B------:R-:W-:Y:S01]  /*2b80*/  VIADD R21, R51, 0xc ;  /* 0x0000000c33157836 */ /* 0x000fe20000000000 */
[----:B------:R-:W-:Y:S01]  /*2b90*/  SEL R32, R0, RZ, P3 ;  /* 0x000000ff00207207 */ /* 0x000fe20001800000 */
[----:B------:R-:W-:Y:S01]  /*2ba0*/  IMAD.IADD R35, R2, 0x1, -R35 ;  /* 0x0000000102237824 */ /* 0x000fe200078e0a23 */
[----:B------:R-:W-:Y:S01]  /*2bb0*/  SEL R20, R0, RZ, P0 ;  /* 0x000000ff00147207 */ /* 0x000fe20000000000 */
        /* <DEDUP_REMOVED lines=14> */
.L_x_55961:
[----:B0-----:R-:W0:Y:S01]  /*2ca0*/  LDC R55, c[0x0][0x3ac] ;  /* 0x0000eb00ff377b82 */ /* 0x001e220000000800 */
[----:B------:R-:W-:Y:S01]  /*2cb0*/  IMAD.IADD R19, R51, 0x1, R31 ;  /* 0x0000000133137824 */ /* 0x000fe200078e021f */
[----:B------:R-:W-:Y:S02]  /*2cc0*/  IADD3 R31, PT, PT, R31, UR7, RZ ;  /* 0x000000071f1f7c10 */ /* 0x000fe4000fffe0ff */
[----:B0-----:R-:W-:Y:S01]  /*2cd0*/  ISETP.NE.AND P5, PT, R55, RZ, PT ;  /* 0x000000ff3700720c */ /* 0x001fe20003fa5270 */
[----:B------:R-:W-:Y:S01]  /*2ce0*/  IMAD R2, R19, R55, R48 ;  /* 0x0000003713027224 */ /* 0x000fe200078e0230 */
[C---:B------:R-:W-:Y:S02]  /*2cf0*/  ISETP.GE.U32.AND P4, PT, R55.reuse, 0x2, PT ;  /* 0x000000023700780c */ /* 0x040fe40003f86070 */
[C---:B------:R-:W-:Y:S02]  /*2d00*/  ISETP.GE.U32.AND P3, PT, R55.reuse, 0x3, PT ;  /* 0x000000033700780c */ /* 0x040fe40003f66070 */
[----:B------:R-:W-:-:S02]  /*2d10*/  ISETP.GE.U32.AND P2, PT, R55, 0x4, PT ;  /* 0x000000043700780c */ /* 0x000fc40003f46070 */
[C---:B------:R-:W-:Y:S02]  /*2d20*/  ISETP.GE.U32.AND P1, PT, R55.reuse, 0x5, PT ;  /* 0x000000053700780c */ /* 0x040fe40003f26070 */
[C---:B------:R-:W-:Y:S02]  /*2d30*/  ISETP.GE.U32.AND P0, PT, R55.reuse, 0x6, PT ;  /* 0x000000063700780c */ /* 0x040fe40003f06070 */
[----:B------:R-:W-:Y:S01]  /*2d40*/  ISETP.GE.U32.AND P6, PT, R55, 0x7, PT ;  /* 0x000000073700780c */ /* 0x000fe20003fc6070 */
[----:B-1-34-:R-:W-:-:S12]  /*2d50*/  @!P5 BRA `(.L_x_55910) ;  /* 0x00000000001cd947 */ /* 0x01afd80003800000 */
[----:B------:R-:W0:Y:S01]  /*2d60*/  S2UR UR8, SR_CgaCtaId ;  /* 0x00000000000879c3 */ /* 0x000e220000008800 */
[----:B------:R-:W-:Y:S01]  /*2d70*/  UMOV UR5, 0x400 ;  /* 0x0000040000057882 */ /* 0x000fe20000000000 */
[----:B------:R-:W-:Y:S01]  /*2d80*/  IMAD.IADD R3, R49, 0x1, R2 ;  /* 0x0000000131037824 */ /* 0x000fe200078e0202 */
[----:B------:R-:W-:-:S04]  /*2d90*/  UIADD3 UR5, UPT, UPT, UR5, 0x1080, URZ ;  /* 0x0000108005057890 */ /* 0x000fc8000fffe0ff */
[----:B0-----:R-:W-:-:S06]  /*2da0*/  ULEA UR5, UR8, UR5, 0x18 ;  /* 0x0000000508057291 */ /* 0x001fcc000f8ec0ff */
[----:B------:R-:W-:-:S05]  /*2db0*/  LEA R3, R3, UR5, 0x2 ;  /* 0x0000000503037c11 */ /* 0x000fca000f8e10ff */
[----:B------:R0:W1:Y:S02]  /*2dc0*/  LDS R18, [R3] ;  /* 0x0000000003127984 */ /* 0x0000640000000800 */
.L_x_55910:
        /* <DEDUP_REMOVED lines=8> */
.L_x_55911:
        /* <DEDUP_REMOVED lines=8> */
.L_x_55912:
        /* <DEDUP_REMOVED lines=8> */
.L_x_55913:
        /* <DEDUP_REMOVED lines=8> */
.L_x_55914:
        /* <DEDUP_REMOVED lines=8> */
.L_x_55915:
[----:B0--3--:R-:W-:Y:S02]  /*3050*/  P2R R3, PR, RZ, 0x1 ;  /* 0x00000001ff037803 */ /* 0x009fe40000000000 */
        /* <DEDUP_REMOVED lines=10> */
[----:B------:R0:W3:Y:S02]  /*3100*/  LDS R12, [R3] ;  /* 0x00000000030c7984 */ /* 0x0000e40000000800 */
.L_x_55916:
        /* <DEDUP_REMOVED lines=13> */
.L_x_55917:
        /* <DEDUP_REMOVED lines=14> */
.L_x_55918:
        /* <DEDUP_REMOVED lines=13> */
.L_x_55919:
        /* <DEDUP_REMOVED lines=13> */
.L_x_55920:
        /* <DEDUP_REMOVED lines=14> */
[----:B--2---:R0:W2:Y:S02]  /*3540*/  LDS R7, [R3] ;  /* 0x0000000003077984 */ /* 0x0040a40000000800 */
.L_x_55921:
        /* <DEDUP_REMOVED lines=13> */
.L_x_55922:
[C---:B------:R-:W-:Y:S02]  /*3620*/  ISETP.GE.U32.AND P6, PT, R55.reuse, 0xe, PT ;  /* 0x0000000e3700780c */ /* 0x040fe40003fc6070 */
        /* <DEDUP_REMOVED lines=14> */
.L_x_55923:
        /* <DEDUP_REMOVED lines=15> */
.L_x_55924:
        /* <DEDUP_REMOVED lines=15> */
.L_x_55925:
[----:B------:R-:W-:Y:S01]  /*38f0*/  ISETP.NE.AND P6, PT, R54, RZ, PT ;  /* 0x000000ff3600720c */ /* 0x000fe20003fc5270 */
[----:B------:R-:W-:Y:S01]  /*3900*/  BSSY B0, `(.L_x_55926) ;  /* 0x0000082000007945 */ /* 0x000fe20003800000 */
[----:B------:R-:W-:Y:S02]  /*3910*/  P2R R2, PR, RZ, 0x1 ;  /* 0x00000001ff027803 */ /* 0x000fe40000000000 */
[----:B------:R-:W-:-:S04]  /*3920*/  ISETP.GE.AND P0, PT, R31, UR6, PT ;  /* 0x000000061f007c0c */ /* 0x000fc8000bf06270 */
[----:B------:R-:W-:Y:S02]  /*3930*/  P2R R54, PR, RZ, 0x1 ;  /* 0x00000001ff367803 */ /* 0x000fe40000000000 */
[----:B------:R-:W-:-:S03]  /*3940*/  ISETP.NE.AND P0, PT, R2, RZ, PT ;  /* 0x000000ff0200720c */ /* 0x000fc60003f05270 */
[----:B------:R-:W-:Y:S10]  /*3950*/  @P6 BRA `(.L_x_55927) ;  /* 0x0000000400f06947 */ /* 0x000ff40003800000 */
[----:B------:R-:W5:Y:S08]  /*3960*/  I2F.U32.RP R57, R55 ;  /* 0x0000003700397306 */ /* 0x000f700000209000 */
[----:B-----5:R-:W5:Y:S02]  /*3970*/  MUFU.RCP R57, R57 ;  /* 0x0000003900397308 */ /* 0x020f640000001000 */
[----:B-----5:R-:W-:-:S02]  /*3980*/  VIADD R3, R57, 0xffffffe ;  /* 0x0ffffffe39037836 */ /* 0x020fc40000000000 */
[----:B------:R-:W-:-:S04]  /*3990*/  IMAD.MOV.U32 R57, RZ, RZ, R52 ;  /* 0x000000ffff397224 */ /* 0x000fc800078e0034 */
[----:B------:R-:W5:Y:S02]  /*39a0*/  F2I.FTZ.U32.TRUNC.NTZ R3, R3 ;  /* 0x0000000300037305 */ /* 0x000f64000021f000 */
[----:B-----5:R-:W-:-:S04]  /*39b0*/  IMAD.MOV R2, RZ, RZ, -R3 ;  /* 0x000000ffff027224 */ /* 0x020fc800078e0a03 */
[----:B------:R-:W-:Y:S02]  /*39c0*/  IMAD R59, R2, R55, RZ ;  /* 0x00000037023b7224 */ /* 0x000fe400078e02ff */
[----:B------:R-:W-:-:S04]  /*39d0*/  IMAD.MOV.U32 R2, RZ, RZ, RZ ;  /* 0x000000ffff027224 */ /* 0x000fc800078e00ff */
        /* <DEDUP_REMOVED lines=12> */
[----:B------:R-:W5:Y:S02]  /*3aa0*/  S2R R55, SR_CgaCtaId ;  /* 0x0000000000377919 */ /* 0x000f640000008800 */
[C---:B-----5:R-:W-:Y:S02]  /*3ab0*/  LEA R3, R55.reuse, R2, 0x18 ;  /* 0x0000000237037211 */ /* 0x060fe400078ec0ff */
[----:B------:R-:W-:-:S03]  /*3ac0*/  LEA R55, R55, R58, 0x18 ;  /* 0x0000003a37377211 */ /* 0x000fc600078ec0ff */
[----:B------:R-:W-:-:S07]  /*3ad0*/  IMAD R56, R56, 0x4, R3 ;  /* 0x0000000438387824 */ /* 0x000fce00078e0203 */
.L_x_55960:
[----:B------:R-:W-:Y:S02]  /*3ae0*/  IMAD R60, R57, 0x84, R56 ;  /* 0x00000084393c7824 */ /* 0x000fe400078e0238 */
[----:B------:R-:W-:-:S04]  /*3af0*/  HFMA2 R58, -RZ, RZ, 0, 0 ;  /* 0x00000000ff3a7431 */ /* 0x000fc800000001ff */
[----:B------:R-:W0:Y:S01]  /*3b00*/  LDS R60, [R60] ;  /* 0x000000003c3c7984 */ /* 0x000e220000000800 */
[----:B------:R-:W-:Y:S05]  /*3b10*/  @!P5 BRA `(.L_x_55928) ;  /* 0x000000000010d947 */ /* 0x000fea0003800000 */
[----:B------:R-:W-:-:S03]  /*3b20*/  UMOV UR5, 0xffffffff ;  /* 0xffffffff00057882 */ /* 0x000fc60000000000 */
[----:B------:R-:W-:Y:S05]  /*3b30*/  BRA.DIV UR5, `(.L_x_55929) ;  /* 0x0000002a05487947 */ /* 0x000fea000b800000 */
[----:B0-----:R0:W0:Y:S02]  /*3b40*/  SHFL.IDX PT, R3, R60, R20, R47 ;  /* 0x000000143c037389 */ /* 0x00102400000e002f */
.L_x_56065:
[----:B01----:R-:W-:-:S07]  /*3b50*/  IMAD R58, R18, R3, RZ ;  /* 0x00000003123a7224 */ /* 0x003fce00078e02ff */
.L_x_55928:
[----:B------:R-:W-:Y:S05]  /*3b60*/  @!P4 BRA `(.L_x_55930) ;  /* 0x000000000010c947 */ /* 0x000fea0003800000 */
[----:B------:R-:W-:-:S03]  /*3b70*/  UMOV UR5, 0xffffffff ;  /* 0xffffffff00057882 */ /* 0x000fc60000000000 */
[----:B------:R-:W-:Y:S05]  /*3b80*/  BRA.DIV UR5, `(.L_x_55931) ;  /* 0x0000002a05547947 */ /* 0x000fea000b800000 */
[----:B0-----:R0:W0:Y:S02]  /*3b90*/  SHFL.IDX PT, R3, R60, R46, R47 ;  /* 0x0000002e3c037389 */ /* 0x00102400000e002f */
.L_x_56068:
[----:B0---4-:R-:W-:-:S07]  /*3ba0*/  IMAD R58, R17, R3, R58 ;  /* 0x00000003113a7224 */ /* 0x011fce00078e023a */
.L_x_55930:
[----:B------:R-:W-:Y:S05]  /*3bb0*/  @!P3 BRA `(.L_x_55932) ;  /* 0x000000000010b947 */ /* 0x000fea0003800000 */
[----:B------:R-:W-:-:S03]  /*3bc0*/  UMOV UR5, 0xffffffff ;  /* 0xffffffff00057882 */ /* 0x000fc60000000000 */
[----:B------:R-:W-:Y:S05]  /*3bd0*/  BRA.DIV UR5, `(.L_x_55933) ;  /* 0x0000002a05607947 */ /* 0x000fea000b800000 */
[----:B0-----:R0:W0:Y:S02]  /*3be0*/  SHFL.IDX PT, R3, R60, R45, R47 ;  /* 0x0000002d3c037389 */ /* 0x00102400000e002f */
.L_x_56071:
[----:B0-----:R-:W-:-:S07]  /*3bf0*/  IMAD R58, R16, R3, R58 ;  /* 0x00000003103a7224 */ /* 0x001fce00078e023a */
.L_x_55932:
[----:B------:R-:W-:Y:S05]  /*3c00*/  @!P2 BRA `(.L_x_55934) ;  /* 0x000000000010a947 */ /* 0x000fea0003800000 */
[----:B------:R-:W-:-:S03]  /*3c10*/  UMOV UR5, 0xffffffff ;  /* 0xffffffff00057882 */ /* 0x000fc60000000000 */
[----:B------:R-:W-:Y:S05]  /*3c20*/  BRA.DIV UR5, `(.L_x_55935) ;  /* 0x0000002a056c7947 */ /* 0x000fea000b800000 */
[----:B0-----:R0:W0:Y:S02]  /*3c30*/  SHFL.IDX PT, R3, R60, R44, R47 ;  /* 0x0000002c3c037389 */ /* 0x00102400000e002f */
.L_x_56074:
[----:B0-----:R-:W-:-:S07]  /*3c40*/  IMAD R58, R15, R3, R58 ;  /* 0x000000030f3a7224 */ /* 0x001fce00078e023a */
.L_x_55934:
[----:B------:R-:W-:Y:S05]  /*3c50*/  @!P1 BRA `(.L_x_55936) ;  /* 0x0000000000109947 */ /* 0x000fea0003800000 */
[----:B------:R-:W-:-:S03]  /*3c60*/  UMOV UR5, 0xffffffff ;  /* 0xffffffff00057882 */ /* 0x000fc60000000000 */
[----:B------:R-:W-:Y:S05]  /*3c70*/  BRA.DIV UR5, `(.L_x_55937) ;  /* 0x0000002a05787947 */ /* 0x000fea000b800000 */
[----:B0-----:R0:W0:Y:S02]  /*3c80*/  SHFL.IDX PT, R3, R60, R43, R47 ;  /* 0x0000002b3c037389 */ /* 0x00102400000e002f */
.L_x_56077:
[----:B0-----:R-:W-:-:S07]  /*3c90*/  IMAD R58, R14, R3, R58 ;  /* 0x000000030e3a7224 */ /* 0x001fce00078e023a */
.L_x_55936:
[----:B------:R-:W-:Y:S05]  /*3ca0*/  @!P0 BRA `(.L_x_55938) ;  /* 0x0000000000108947 */ /* 0x000fea0003800000 */
[----:B------:R-:W-:-:S03]  /*3cb0*/  UMOV UR5, 0xffffffff ;  /* 0xffffffff00057882 */ /* 0x000fc60000000000 */
[----:B------:R-:W-:Y:S05]  /*3cc0*/  BRA.DIV UR5, `(.L_x_55939) ;  /* 0x0000002a05847947 */ /* 0x000fea000b800000 */
[----:B0-----:R0:W0:Y:S02]  /*3cd0*/  SHFL.IDX PT, R3, R60, R42, R47 ;  /* 0x0000002a3c037389 */ /* 0x00102400000e002f */
.L_x_56080:
[----:B0-----:R-:W-:-:S07]  /*3ce0*/  IMAD R58, R13, R3, R58 ;  /* 0x000000030d3a7224 */ /* 0x001fce00078e023a */
.L_x_55938:
[----:B------:R-:W5:Y:S02]  /*3cf0*/  LDC R59, c[0x0][0x3ac] ;  /* 0x0000eb00ff3b7b82 */ /* 0x000f640000000800 */
[----:B-----5:R-:W-:-:S13]  /*3d00*/  ISETP.GE.U32.AND P6, PT, R59, 0x7, PT ;  /* 0x000000073b00780c */ /* 0x020fda0003fc6070 */
[----:B------:R-:W-:Y:S05]  /*3d10*/  @!P6 BRA `(.L_x_55940) ;  /* 0x000000000010e947 */ /* 0x000fea0003800000 */
[----:B------:R-:W-:-:S03]  /*3d20*/  UMOV UR5, 0xffffffff ;  /* 0xffffffff00057882 */ /* 0x000fc60000000000 */
[----:B------:R-:W-:Y:S05]  /*3d30*/  BRA.DIV UR5, `(.L_x_55941) ;  /* 0x0000002a05887947 */ /* 0x000fea000b800000 */
[----:B0-----:R0:W0:Y:S02]  /*3d40*/  SHFL.IDX PT, R3, R60, R41, R47 ;  /* 0x000000293c037389 */ /* 0x00102400000e002f */
.L_x_56083:
[----:B0--3--:R-:W-:-:S07]  /*3d50*/  IMAD R58, R12, R3, R58 ;  /* 0x000000030c3a7224 */ /* 0x009fce00078e023a */
.L_x_55940:
[----:B------:R-:W-:-:S13]  /*3d60*/  ISETP.GE.U32.AND P6, PT, R59, 0x8, PT ;  /* 0x000000083b00780c */ /* 0x000fda0003fc6070 */
[----:B------:R-:W-:Y:S05]  /*3d70*/  @!P6 BRA `(.L_x_55942) ;  /* 0x000000000010e947 */ /* 0x000fea0003800000 */
[----:B------:R-:W-:-:S03]  /*3d80*/  UMOV UR5, 0xffffffff ;  /* 0xffffffff00057882 */ /* 0x000fc60000000000 */
[----:B------:R-:W-:Y:S05]  /*3d90*/  BRA.DIV UR5, `(.L_x_55943) ;  /* 0x0000002a05907947 */ /* 0x000fea000b800000 */
[----:B0-----:R0:W0:Y:S02]  /*3da0*/  SHFL.IDX PT, R3, R60, R40, R47 ;  /* 0x000000283c037389 */ /* 0x00102400000e002f */
.L_x_56086:
[----:B0-----:R-:W-:-:S07]  /*3db0*/  IMAD R58, R11, R3, R58 ;  /* 0x000000030b3a7224 */ /* 0x001fce00078e023a */
.L_x_55942:
[----:B------:R-:W-:-:S13]  /*3dc0*/  ISETP.GE.U32.AND P6, PT, R59, 0x9, PT ;  /* 0x000000093b00780c */ /* 0x000fda0003fc6070 */
[----:B------:R-:W-:Y:S05]  /*3dd0*/  @!P6 BRA `(.L_x_55944) ;  /* 0x000000000010e947 */ /* 0x000fea0003800000 */
[----:B------:R-:W-:-:S03]  /*3de0*/  UMOV UR5, 0xffffffff ;  /* 0xffffffff00057882 */ /* 0x000fc60000000000 */
[----:B------:R-:W-:Y:S05]  /*3df0*/  BRA.DIV UR5, `(.L_x_55945) ;  /* 0x0000002a05987947 */ /* 0x000fea000b800000 */
[----:B0-----:R0:W0:Y:S02]  /*3e00*/  SHFL.IDX PT, R3, R60, R39, R47 ;  /* 0x000000273c037389 */ /* 0x00102400000e002f */
.L_x_56089:
[----:B0-----:R-:W-:-:S07]  /*3e10*/  IMAD R58, R10, R3, R58 ;  /* 0x000000030a3a7224 */ /* 0x001fce00078e023a */
.L_x_55944:
[----:B------:R-:W-:-:S13]  /*3e20*/  ISETP.GE.U32.AND P6, PT, R59, 0xa, PT ;  /* 0x0000000a3b00780c */ /* 0x000fda0003fc6070 */
[----:B------:R-:W-:Y:S05]  /*3e30*/  @!P6 BRA `(.L_x_55946) ;  /* 0x000000000010e947 */ /* 0x000fea0003800000 */
[----:B------:R-:W-:-:S03]  /*3e40*/  UMOV UR5, 0xffffffff ;  /* 0xffffffff00057882 */ /* 0x000fc60000000000 */
[----:B------:R-:W-:Y:S05]  /*3e50*/  BRA.DIV UR5, `(.L_x_55947) ;  /* 0x0000002a05a07947 */ /* 0x000fea000b800000 */
[----:B0-----:R0:W0:Y:S02]  /*3e60*/  SHFL.IDX PT, R3, R60, R38, R47 ;  /* 0x000000263c037389 */ /* 0x00102400000e002f */
.L_x_56092:
[----:B0-----:R-:W-:-:S07]  /*3e70*/  IMAD R58, R9, R3, R58 ;  /* 0x00000003093a7224 */ /* 0x001fce00078e023a */
.L_x_55946:
[----:B------:R-:W-:-:S13]  /*3e80*/  ISETP.GE.U32.AND P6, PT, R59, 0xb, PT ;  /* 0x0000000b3b00780c */ /* 0x000fda0003fc6070 */
[----:B------:R-:W-:Y:S05]  /*3e90*/  @!P6 BRA `(.L_x_55948) ;  /* 0x000000000010e947 */ /* 0x000fea0003800000 */
[----:B------:R-:W-:-:S03]  /*3ea0*/  UMOV UR5, 0xffffffff ;  /* 0xffffffff00057882 */ /* 0x000fc60000000000 */
[----:B------:R-:W-:Y:S05]  /*3eb0*/  BRA.DIV UR5, `(.L_x_55949) ;  /* 0x0000002a05a87947 */ /* 0x000fea000b800000 */
[----:B0-----:R0:W0:Y:S02]  /*3ec0*/  SHFL.IDX PT, R3, R60, R37, R47 ;  /* 0x000000253c037389 */ /* 0x00102400000e002f */
.L_x_56095:
[----:B0-----:R-:W-:-:S07]  /*3ed0*/  IMAD R58, R8, R3, R58 ;  /* 0x00000003083a7224 */ /* 0x001fce00078e023a */
.L_x_55948:
[----:B------:R-:W-:-:S13]  /*3ee0*/  ISETP.GE.U32.AND P6, PT, R59, 0xc, PT ;  /* 0x0000000c3b00780c */ /* 0x000fda0003fc6070 */
[----:B------:R-:W-:Y:S05]  /*3ef0*/  @!P6 BRA `(.L_x_55950) ;  /* 0x000000000010e947 */ /* 0x000fea0003800000 */
[----:B------:R-:W-:-:S03]  /*3f00*/  UMOV UR5, 0xffffffff ;  /* 0xffffffff00057882 */ /* 0x000fc60000000000 */
[----:B------:R-:W-:Y:S05]  /*3f10*/  BRA.DIV UR5, `(.L_x_55951) ;  /* 0x0000002a05b07947 */ /* 0x000fea000b800000 */
[----:B0-----:R0:W0:Y:S02]  /*3f20*/  SHFL.IDX PT, R3, R60, R36, R47 ;  /* 0x000000243c037389 */ /* 0x00102400000e002f */
.L_x_56098:
[----:B0-2---:R-:W-:-:S07]  /*3f30*/  IMAD R58, R7, R3, R58 ;  /* 0x00000003073a7224 */ /* 0x005fce00078e023a */
.L_x_55950:
[----:B------:R-:W-:-:S13]  /*3f40*/  ISETP.GE.U32.AND P6, PT, R59, 0xd, PT ;  /* 0x0000000d3b00780c */ /* 0x000fda0003fc6070 */
[----:B------:R-:W-:Y:S05]  /*3f50*/  @!P6 BRA `(.L_x_55952) ;  /* 0x000000000010e947 */ /* 0x000fea0003800000 */
[----:B------:R-:W-:-:S03]  /*3f60*/  UMOV UR5, 0xffffffff ;  /* 0xffffffff00057882 */ /* 0x000fc60000000000 */
[----:B------:R-:W-:Y:S05]  /*3f70*/  BRA.DIV UR5, `(.L_x_55953) ;  /* 0x0000002a05b87947 */ /* 0x000fea000b800000 */
[----:B0-----:R0:W0:Y:S02]  /*3f80*/  SHFL.IDX PT, R3, R60, R35, R47 ;  /* 0x000000233c037389 */ /* 0x00102400000e002f */
.L_x_56101:
[----:B0-2---:R-:W-:-:S07]  /*3f90*/  IMAD R58, R6, R3, R58 ;  /* 0x00000003063a7224 */ /* 0x005fce00078e023a */
.L_x_55952:
[----:B------:R-:W-:-:S13]  /*3fa0*/  ISETP.GE.U32.AND P6, PT, R59, 0xe, PT ;  /* 0x0000000e3b00780c */ /* 0x000fda0003fc6070 */
[----:B------:R-:W-:Y:S05]  /*3fb0*/  @!P6 BRA `(.L_x_55954) ;  /* 0x000000000010e947 */ /* 0x000fea0003800000 */
[----:B------:R-:W-:-:S03]  /*3fc0*/  UMOV UR5, 0xffffffff ;  /* 0xffffffff00057882 */ /* 0x000fc60000000000 */
[----:B------:R-:W-:Y:S05]  /*3fd0*/  BRA.DIV UR5, `(.L_x_55955) ;  /* 0x0000002a05c07947 */ /* 0x000fea000b800000 */
[----:B0-----:R0:W0:Y:S02]  /*3fe0*/  SHFL.IDX PT, R3, R60, R34, R47 ;  /* 0x000000223c037389 */ /* 0x00102400000e002f */
.L_x_56104:
[----:B0-----:R-:W-:-:S07]  /*3ff0*/  IMAD R58, R5, R3, R58 ;  /* 0x00000003053a7224 */ /* 0x001fce00078e023a */
.L_x_55954:
[----:B------:R-:W-:-:S13]  /*4000*/  ISETP.GE.U32.AND P6, PT, R59, 0xf, PT ;  /* 0x0000000f3b00780c */ /* 0x000fda0003fc6070 */
[----:B------:R-:W-:Y:S05]  /*4010*/  @!P6 BRA `(.L_x_55956) ;  /* 0x000000000010e947 */ /* 0x000fea0003800000 */
[----:B------:R-:W-:-:S03]  /*4020*/  UMOV UR5, 0xffffffff ;  /* 0xffffffff00057882 */ /* 0x000fc60000000000 */
[----:B------:R-:W-:Y:S05]  /*4030*/  BRA.DIV UR5, `(.L_x_55957) ;  /* 0x0000002a05c87947 */ /* 0x000fea000b800000 */
[----:B0-----:R0:W0:Y:S02]  /*4040*/  SHFL.IDX PT, R3, R60, R33, R47 ;  /* 0x000000213c037389 */ /* 0x00102400000e002f */
.L_x_56107:
[----:B0-----:R-:W-:-:S07]  /*4050*/  IMAD R58, R4, R3, R58 ;  /* 0x00000003043a7224 */ /* 0x001fce00078e023a */
.L_x_55956:
[----:B------:R-:W-:-:S13]  /*4060*/  ISETP.GE.U32.AND P6, PT, R59, 0x10, PT ;  /* 0x000000103b00780c */ /* 0x000fda0003fc6070 */
[----:B------:R-:W-:Y:S05]  /*4070*/  @!P6 BRA `(.L_x_55958) ;  /* 0x000000000010e947 */ /* 0x000fea0003800000 */
[----:B------:R-:W-:-:S03]  /*4080*/  UMOV UR5, 0xffffffff ;  /* 0xffffffff00057882 */ /* 0x000fc60000000000 */
[----:B------:R-:W-:Y:S05]  /*4090*/  BRA.DIV UR5, `(.L_x_55959) ;  /* 0x0000002a05d07947 */ /* 0x000fea000b800000 */
[----:B0-----:R0:W0:Y:S02]  /*40a0*/  SHFL.IDX PT, R3, R60, R32, R47 ;  /* 0x000000203c037389 */ /* 0x00102400000e002f */
.L_x_56110:
[----:B0-----:R-:W-:-:S07]  /*40b0*/  IMAD R58, R0, R3, R58 ;  /* 0x00000003003a7224 */ /* 0x001fce00078e023a */
.L_x_55958:
[C---:B------:R-:W-:Y:S02]  /*40c0*/  IMAD R2, R57.reuse, UR6, R19 ;  /* 0x0000000639027c24 */ /* 0x040fe4000f8e0213 */
[----:B------:R-:W-:Y:S02]  /*40d0*/  VIADD R57, R57, UR4 ;  /* 0x0000000439397c36 */ /* 0x000fe40008000000 */
[----:B------:R-:W-:-:S03]  /*40e0*/  IMAD R3, R2, 0x4, R55 ;  /* 0x0000000402037824 */ /* 0x000fc600078e0237 */
[----:B------:R-:W-:Y:S02]  /*40f0*/  ISETP.GE.AND P6, PT, R57, UR16, PT ;  /* 0x0000001039007c0c */ /* 0x000fe4000bfc6270 */
[----:B------:R0:W-:Y:S11]  /*4100*/  STS [R3], R58 ;  /* 0x0000003a03007388 */ /* 0x0001f60000000800 */
[----:B0-----:R-:W-:Y:S05]  /*4110*/  @!P6 BRA `(.L_x_55960) ;  /* 0xfffffff80070e947 */ /* 0x001fea000383ffff */
.L_x_55927:
[----:B------:R-:W-:Y:S05]  /*4120*/  BSYNC B0 ;  /* 0x0000000000007941 */ /* 0x000fea0003800000 */
.L_x_55926:
[----:B------:R-:W-:-:S13]  /*4130*/  ISETP.NE.AND P6, PT, R54, RZ, PT ;  /* 0x000000ff3600720c */ /* 0x000fda0003fc5270 */
[----:B------:R-:W-:Y:S05]  /*4140*/  @!P6 BRA `(.L_x_55961) ;  /* 0xffffffe800d4e947 */ /* 0x000fea000383ffff */
[----:B------:R-:W-:Y:S05]  /*4150*/  BRA `(.L_x_55854) ;  /* 0x0000001800687947 */ /* 0x000fea0003800000 */
.L_x_55909:
[C---:B------:R-:W-:Y:S01]  /*4160*/  VIADD R0, R49.reuse, 0x1 ;  /* 0x0000000131007836 */ /* 0x040fe20000000000 */
[----:B------:R-:W-:Y:S01]  /*4170*/  UMOV UR5, 0xffffff00 ;  /* 0xffffff0000057882 */ /* 0x000fe20000000000 */
[----:B------:R-:W-:Y:S01]  /*4180*/  IMAD.U32 R34, RZ, RZ, UR11 ;  /* 0x0000000bff227e24 */ /* 0x000fe2000f8e00ff */
[----:B------:R-:W-:Y:S01]  /*4190*/  UIMAD UR5, UR14, UR5, 0x201f ;  /* 0x0000201f0e0574a4 */ /* 0x000fe2000f8e0205 */
[C---:B------:R-:W-:Y:S01]  /*41a0*/  VIADD R4, R49.reuse, 0x2 ;  /* 0x0000000231047836 */ /* 0x040fe20000000000 */
[----:B------:R-:W-:Y:S01]  /*41b0*/  ISETP.GE.AND P0, PT, R0, UR11, PT ;  /* 0x0000000b00007c0c */ /* 0x000fe2000bf06270 */
[C---:B--2---:R-:W-:Y:S02]  /*41c0*/  VIADD R6, R49.reuse, 0x3 ;  /* 0x0000000331067836 */ /* 0x044fe40000000000 */
[C---:B------:R-:W-:Y:S01]  /*41d0*/  VIADD R8, R49.reuse, 0x4 ;  /* 0x0000000431087836 */ /* 0x040fe20000000000 */
[----:B------:R-:W-:Y:S01]  /*41e0*/  SEL R3, R34, RZ, P0 ;  /* 0x000000ff22037207 */ /* 0x000fe20000000000 */
        /* <DEDUP_REMOVED lines=20> */
[C---:B------:R-:W-:Y:S01]  /*4330*/  VIADD R20, R49.reuse, 0xa ;  /* 0x0000000a31147836 */ /* 0x040fe20000000000 */
[----:B------:R-:W-:Y:S01]  /*4340*/  IADD3 R10, PT, PT, R10, -R5, RZ ;  /* 0x800000050a0a7210 */ /* 0x000fe20007ffe0ff */
[C---:B------:R-:W-:Y:S01]  /*4350*/  VIADD R26, R49.reuse, 0xd ;  /* 0x0000000d311a7836 */ /* 0x040fe20000000000 */
        /* <DEDUP_REMOVED lines=10> */
[----:B------:R-:W-:Y:S01]  /*4400*/  SEL R3, R34, RZ, P0 ;  /* 0x000000ff22037207 */ /* 0x000fe20000000000 */
[----:B------:R-:W-:Y:S01]  /*4410*/  IMAD.MOV.U32 R32, RZ, RZ, RZ ;  /* 0x000000ffff207224 */ /* 0x000fe200078e00ff */
        /* <DEDUP_REMOVED lines=15> */
[----:B------:R-:W-:Y:S02]  /*4510*/  ISETP.GE.AND P0, PT, R49, UR11, PT ;  /* 0x0000000b31007c0c */ /* 0x000fe4000bf06270 */
[----:B------:R-:W-:Y:S02]  /*4520*/  IADD3 R24, PT, PT, R24, -R3, RZ ;  /* 0x8000000318187210 */ /* 0x000fe40007ffe0ff */
[C---:B------:R-:W-:Y:S02]  /*4530*/  SEL R3, R34.reuse, RZ, P1 ;  /* 0x000000ff22037207 */ /* 0x040fe40000800000 */
[C---:B------:R-:W-:Y:S02]  /*4540*/  SEL R5, R34.reuse, RZ, P2 ;  /* 0x000000ff22057207 */ /* 0x040fe40001000000 */
[----:B------:R-:W-:Y:S01]  /*4550*/  SEL R34, R34, RZ, P0 ;  /* 0x000000ff22227207 */ /* 0x000fe20000000000 */
[----:B------:R-:W-:Y:S02]  /*4560*/  IMAD.IADD R28, R28, 0x1, -R3 ;  /* 0x000000011c1c7824 */ /* 0x000fe400078e0a03 */
[----:B------:R-:W-:-:S02]  /*4570*/  IMAD.IADD R30, R30, 0x1, -R5 ;  /* 0x000000011e1e7824 */ /* 0x000fc400078e0a05 */
[----:B------:R-:W-:-:S07]  /*4580*/  IMAD.IADD R34, R49, 0x1, -R34 ;  /* 0x0000000131227824 */ /* 0x000fce00078e0a22 */
.L_x_56013:
[----:B0-----:R-:W0:Y:S01]  /*4590*/  LDC R37, c[0x0][0x3ac] ;  /* 0x0000eb00ff257b82 */ /* 0x001e220000000800 */
[----:B------:R-:W-:Y:S01]  /*45a0*/  ISETP.GE.AND P0, PT, R52, UR16, PT ;  /* 0x0000001034007c0c */ /* 0x000fe2000bf06270 */
[----:B------:R-:W-:Y:S02]  /*45b0*/  IMAD.IADD R5, R51, 0x1, R32 ;  /* 0x0000000133057824 */ /* 0x000fe400078e0220 */
[----:B------:R-:W-:Y:S01]  /*45c0*/  VIADD R32, R32, UR7 ;  /* 0x0000000720207c36 */ /* 0x000fe20008000000 */
        /* <DEDUP_REMOVED lines=16> */
.L_x_55962:
        /* <DEDUP_REMOVED lines=10> */
.L_x_55963:
        /* <DEDUP_REMOVED lines=10> */
.L_x_55964:
        /* <DEDUP_REMOVED lines=10> */
.L_x_55965:
        /* <DEDUP_REMOVED lines=10> */
.L_x_55966:
        /* <DEDUP_REMOVED lines=11> */
.L_x_55967:
        /* <DEDUP_REMOVED lines=11> */
.L_x_55968:
        /* <DEDUP_REMOVED lines=11> */
.L_x_55969:
        /* <DEDUP_REMOVED lines=10> */
.L_x_55970:
        /* <DEDUP_REMOVED lines=11> */
.L_x_55971:
        /* <DEDUP_REMOVED lines=11> */
.L_x_55972:
        /* <DEDUP_REMOVED lines=11> */
.L_x_55973:
        /* <DEDUP_REMOVED lines=11> */
.L_x_55974:
        /* <DEDUP_REMOVED lines=11> */
.L_x_55975:
        /* <DEDUP_REMOVED lines=11> */
.L_x_55976:
        /* <DEDUP_REMOVED lines=11> */
.L_x_55977:
[----:B------:R-:W-:-:S13]  /*50d0*/  ISETP.NE.AND P6, PT, R38, RZ, PT ;  /* 0x000000ff2600720c */ /* 0x000fda0003fc5270 */
        /* <DEDUP_REMOVED lines=8> */
[----:B0-----:R-:W-:-:S06]  /*5160*/  VIADD R2, R39, 0xffffffe ;  /* 0x0ffffffe27027836 */ /* 0x001fcc0000000000 */
[----:B--2-4-:R0:W2:Y:S02]  /*5170*/  F2I.FTZ.U32.TRUNC.NTZ R3, R2 ;  /* 0x0000000200037305 */ /* 0x0140a4000021f000 */
[----:B0-----:R-:W-:Y:S02]  /*5180*/  IMAD.MOV.U32 R2, RZ, RZ, RZ ;  /* 0x000000ffff027224 */ /* 0x001fe400078e00ff */
        /* <DEDUP_REMOVED lines=12> */
[----:B------:R-:W-:-:S03]  /*5250*/  IMAD.MOV.U32 R38, RZ, RZ, R52 ;  /* 0x000000ffff267224 */ /* 0x000fc600078e0034 */
[----:B------:R-:W-:-:S09]  /*5260*/  MOV R2, R3 ;  /* 0x0000000300027202 */ /* 0x000fd20000000f00 */
[----:B------:R-:W-:Y:S01]  /*5270*/  @!P6 IMAD.MOV R2, RZ, RZ, -R2 ;  /* 0x000000ffff02e224 */ /* 0x000fe200078e0a02 */
[----:B------:R-:W-:-:S13]  /*5280*/  ISETP.NE.AND P6, PT, R37, RZ, PT ;  /* 0x000000ff2500720c */ /* 0x000fda0003fc5270 */
[----:B------:R-:W-:-:S04]  /*5290*/  @!P6 LOP3.LUT R2, RZ, R37, RZ, 0x33, !PT ;  /* 0x00000025ff02e212 */ /* 0x000fc800078e33ff */
[----:B------:R-:W-:-:S07]  /*52a0*/  LEA R37, R2, UR8, 0x2 ;  /* 0x0000000802257c11 */ /* 0x000fce000f8e10ff */
.L_x_56012:
[----:B0-----:R-:W-:Y:S02]  /*52b0*/  IMAD R60, R38, 0x84, R37 ;  /* 0x00000084263c7824 */ /* 0x001fe400078e0225 */
[----:B------:R-:W-:-:S04]  /*52c0*/  IMAD.MOV.U32 R40, RZ, RZ, RZ ;  /* 0x000000ffff287224 */ /* 0x000fc800078e00ff */
[----:B------:R-:W0:Y:S01]  /*52d0*/  LDS R60, [R60] ;  /* 0x000000003c3c7984 */ /* 0x000e220000000800 */
[----:B------:R-:W-:Y:S05]  /*52e0*/  @!P4 BRA `(.L_x_55979) ;  /* 0x000000000010c947 */ /* 0x000fea0003800000 */
[----:B------:R-:W-:-:S03]  /*52f0*/  UMOV UR8, 0xffffffff ;  /* 0xffffffff00087882 */ /* 0x000fc60000000000 */
[----:B------:R-:W-:Y:S05]  /*5300*/  BRA.DIV UR8, `(.L_x_55980) ;  /* 0x0000001a08547947 */ /* 0x000fea000b800000 */
[----:B0-----:R0:W2:Y:S02]  /*5310*/  SHFL.IDX PT, R40, R60, R34, R47 ;  /* 0x000000223c287389 */ /* 0x0010a400000e002f */
.L_x_56112:
[----:B-12---:R-:W-:-:S07]  /*5320*/  IMAD R40, R33, R40, RZ ;  /* 0x0000002821287224 */ /* 0x006fce00078e02ff */
.L_x_55979:
[----:B------:R-:W-:Y:S05]  /*5330*/  @!P3 BRA `(.L_x_55981) ;  /* 0x000000000010b947 */ /* 0x000fea0003800000 */
[----:B------:R-:W-:-:S03]  /*5340*/  UMOV UR8, 0xffffffff ;  /* 0xffffffff00087882 */ /* 0x000fc60000000000 */
[----:B------:R-:W-:Y:S05]  /*5350*/  BRA.DIV UR8, `(.L_x_55982) ;  /* 0x0000001a085c7947 */ /* 0x000fea000b800000 */
[----:B0-----:R0:W2:Y:S02]  /*5360*/  SHFL.IDX PT, R3, R60, R0, R47 ;  /* 0x000000003c037389 */ /* 0x0010a400000e002f */
.L_x_56115:
[----:B--23--:R-:W-:-:S07]  /*5370*/  IMAD R40, R35, R3, R40 ;  /* 0x0000000323287224 */ /* 0x00cfce00078e0228 */
.L_x_55981:
[----:B------:R-:W-:Y:S05]  /*5380*/  @!P2 BRA `(.L_x_55983) ;  /* 0x000000000010a947 */ /* 0x000fea0003800000 */
[----:B------:R-:W-:-:S03]  /*5390*/  UMOV UR8, 0xffffffff ;  /* 0xffffffff00087882 */ /* 0x000fc60000000000 */
[----:B------:R-:W-:Y:S05]  /*53a0*/  BRA.DIV UR8, `(.L_x_55984) ;  /* 0x0000001a08687947 */ /* 0x000fea000b800000 */
[----:B0-----:R0:W2:Y:S02]  /*53b0*/  SHFL.IDX PT, R3, R60, R4, R47 ;  /* 0x000000043c037389 */ /* 0x0010a400000e002f */
.L_x_56118:
[----:B--2---:R-:W-:-:S07]  /*53c0*/  IMAD R40, R36, R3, R40 ;  /* 0x0000000324287224 */ /* 0x004fce00078e0228 */
.L_x_55983:
[----:B------:R-:W-:Y:S05]  /*53d0*/  @!P1 BRA `(.L_x_55985) ;  /* 0x0000000000109947 */ /* 0x000fea0003800000 */
[----:B------:R-:W-:-:S03]  /*53e0*/  UMOV UR8, 0xffffffff ;  /* 0xffffffff00087882 */ /* 0x000fc60000000000 */
[----:B------:R-:W-:Y:S05]  /*53f0*/  BRA.DIV UR8, `(.L_x_55986) ;  /* 0x0000001a08747947 */ /* 0x000fea000b800000 */
[----:B0-----:R0:W2:Y:S02]  /*5400*/  SHFL.IDX PT, R3, R60, R6, R47 ;  /* 0x000000063c037389 */ /* 0x0010a400000e002f */
.L_x_56121:
[----:B--2---:R-:W-:-:S07]  /*5410*/  IMAD R40, R7, R3, R40 ;  /* 0x0000000307287224 */ /* 0x004fce00078e0228 */
.L_x_55985:
[----:B------:R-:W-:Y:S05]  /*5420*/  @!P0 BRA `(.L_x_55987) ;  /* 0x0000000000108947 */ /* 0x000fea0003800000 */
[----:B------:R-:W-:-:S03]  /*5430*/  UMOV UR8, 0xffffffff ;  /* 0xffffffff00087882 */ /* 0x000fc60000000000 */
[----:B------:R-:W-:Y:S05]  /*5440*/  BRA.DIV UR8, `(.L_x_55988) ;  /* 0x0000001a08807947 */ /* 0x000fea000b800000 */
[----:B0-----:R0:W2:Y:S02]  /*5450*/  SHFL.IDX PT, R3, R60, R8, R47 ;  /* 0x000000083c037389 */ /* 0x0010a400000e002f */
.L_x_56124:
[----:B--2---:R-:W-:-:S07]  /*5460*/  IMAD R40, R9, R3, R40 ;  /* 0x0000000309287224 */ /* 0x004fce00078e0228 */
.L_x_55987:
[----:B------:R-:W2:Y:S02]  /*5470*/  LDC R39, c[0x0][0x3ac] ;  /* 0x0000eb00ff277b82 */ /* 0x000ea40000000800 */
[----:B--2---:R-:W-:-:S13]  /*5480*/  ISETP.GE.AND P6, PT, R39, 0x6, PT ;  /* 0x000000062700780c */ /* 0x004fda0003fc6270 */
[----:B------:R-:W-:Y:S05]  /*5490*/  @!P6 BRA `(.L_x_55989) ;  /* 0x000000000010e947 */ /* 0x000fea0003800000 */
[----:B------:R-:W-:-:S03]  /*54a0*/  UMOV UR8, 0xffffffff ;  /* 0xffffffff00087882 */ /* 0x000fc60000000000 */
[----:B------:R-:W-:Y:S05]  /*54b0*/  BRA.DIV UR8, `(.L_x_55990) ;  /* 0x0000001a08847947 */ /* 0x000fea000b800000 */
[----:B0-----:R0:W2:Y:S02]  /*54c0*/  SHFL.IDX PT, R3, R60, R10, R47 ;  /* 0x0000000a3c037389 */ /* 0x0010a400000e002f */
.L_x_56127:
[----:B--2---:R-:W-:-:S07]  /*54d0*/  IMAD R40, R11, R3, R40 ;  /* 0x000000030b287224 */ /* 0x004fce00078e0228 */
.L_x_55989:
[----:B------:R-:W-:-:S13]  /*54e0*/  ISETP.GE.AND P6, PT, R39, 0x7, PT ;  /* 0x000000072700780c */ /* 0x000fda0003fc6270 */
[----:B------:R-:W-:Y:S05]  /*54f0*/  @!P6 BRA `(.L_x_55991) ;  /* 0x000000000010e947 */ /* 0x000fea0003800000 */
[----:B------:R-:W-:-:S03]  /*5500*/  UMOV UR8, 0xffffffff ;  /* 0xffffffff00087882 */ /* 0x000fc60000000000 */
[----:B------:R-:W-:Y:S05]  /*5510*/  BRA.DIV UR8, `(.L_x_55992) ;  /* 0x0000001a088c7947 */ /* 0x000fea000b800000 */
[----:B0-----:R0:W2:Y:S02]  /*5520*/  SHFL.IDX PT, R3, R60, R12, R47 ;  /* 0x0000000c3c037389 */ /* 0x0010a400000e002f */
.L_x_56130:
[----:B--2---:R-:W-:-:S07]  /*5530*/  IMAD R40, R13, R3, R40 ;  /* 0x000000030d287224 */ /* 0x004fce00078e0228 */
.L_x_55991:
[----:B------:R-:W-:-:S13]  /*5540*/  ISETP.GE.AND P6, PT, R39, 0x8, PT ;  /* 0x000000082700780c */ /* 0x000fda0003fc6270 */
[----:B------:R-:W-:Y:S05]  /*5550*/  @!P6 BRA `(.L_x_55993) ;  /* 0x000000000010e947 */ /* 0x000fea0003800000 */
[----:B------:R-:W-:-:S03]  /*5560*/  UMOV UR8, 0xffffffff ;  /* 0xffffffff00087882 */ /* 0x000fc60000000000 */
[----:B------:R-:W-:Y:S05]  /*5570*/  BRA.DIV UR8, `(.L_x_55994) ;  /* 0x0000001a08947947 */ /* 0x000fea000b800000 */
[----:B0-----:R0:W2:Y:S02]  /*5580*/  SHFL.IDX PT, R3, R60, R14, R47 ;  /* 0x0000000e3c037389 */ /* 0x0010a400000e002f */
.L_x_56133:
[----:B--2---:R-:W-:-:S07]  /*5590*/  IMAD R40, R15, R3, R40 ;  /* 0x000000030f287224 */ /* 0x004fce00078e0228 */
.L_x_55993:
[----:B------:R-:W-:-:S13]  /*55a0*/  ISETP.GE.AND P6, PT, R39, 0x9, PT ;  /* 0x000000092700780c */ /* 0x000fda0003fc6270 */
[----:B------:R-:W-:Y:S05]  /*55b0*/  @!P6 BRA `(.L_x_55995) ;  /* 0x000000000010e947 */ /* 0x000fea0003800000 */
[----:B------:R-:W-:-:S03]  /*55c0*/  UMOV UR8, 0xffffffff ;  /* 0xffffffff00087882 */ /* 0x000fc60000000000 */
[----:B------:R-:W-:Y:S05]  /*55d0*/  BRA.DIV UR8, `(.L_x_55996) ;  /* 0x0000001a089c7947 */ /* 0x000fea000b800000 */
[----:B0-----:R0:W2:Y:S02]  /*55e0*/  SHFL.IDX PT, R3, R60, R16, R47 ;  /* 0x000000103c037389 */ /* 0x0010a400000e002f */
.L_x_56136:
[----:B--2---:R-:W-:-:S07]  /*55f0*/  IMAD R40, R17, R3, R40 ;  /* 0x0000000311287224 */ /* 0x004fce00078e0228 */
.L_x_55995:
[----:B------:R-:W-:-:S13]  /*5600*/  ISETP.GE.AND P6, PT, R39, 0xa, PT ;  /* 0x0000000a2700780c */ /* 0x000fda0003fc6270 */
[----:B------:R-:W-:Y:S05]  /*5610*/  @!P6 BRA `(.L_x_55997) ;  /* 0x000000000010e947 */ /* 0x000fea0003800000 */
[----:B------:R-:W-:-:S03]  /*5620*/  UMOV UR8, 0xffffffff ;  /* 0xffffffff00087882 */ /* 0x000fc60000000000 */
[----:B------:R-:W-:Y:S05]  /*5630*/  BRA.DIV UR8, `(.L_x_55998) ;  /* 0x0000001a08a47947 */ /* 0x000fea000b800000 */
[----:B0-----:R0:W2:Y:S02]  /*5640*/  SHFL.IDX PT, R3, R60, R18, R47 ;  /* 0x000000123c037389 */ /* 0x0010a400000e002f */
.L_x_56139:
[----:B--2---:R-:W-:-:S07]  /*5650*/  IMAD R40, R19, R3, R40 ;  /* 0x0000000313287224 */ /* 0x004fce00078e0228 */
.L_x_55997:
[----:B------:R-:W-:-:S13]  /*5660*/  ISETP.GE.AND P6, PT, R39, 0xb, PT ;  /* 0x0000000b2700780c */ /* 0x000fda0003fc6270 */
[----:B------:R-:W-:Y:S05]  /*5670*/  @!P6 BRA `(.L_x_55999) ;  /* 0x000000000010e947 */ /* 0x000fea0003800000 */
[----:B------:R-:W-:-:S03]  /*5680*/  UMOV UR8, 0xffffffff ;  /* 0xffffffff00087882 */ /* 0x000fc60000000000 */
[----:B------:R-:W-:Y:S05]  /*5690*/  BRA.DIV UR8, `(.L_x_56000) ;  /* 0x0000001a08ac7947 */ /* 0x000fea000b800000 */
[----:B0-----:R0:W2:Y:S02]  /*56a0*/  SHFL.IDX PT, R3, R60, R20, R47 ;  /* 0x000000143c037389 */ /* 0x0010a400000e002f */
.L_x_56142:
[----:B--2---:R-:W-:-:S07]  /*56b0*/  IMAD R40, R21, R3, R40 ;  /* 0x0000000315287224 */ /* 0x004fce00078e0228 */
.L_x_55999:
[----:B------:R-:W-:-:S13]  /*56c0*/  ISETP.GE.AND P6, PT, R39, 0xc, PT ;  /* 0x0000000c2700780c */ /* 0x000fda0003fc6270 */
[----:B------:R-:W-:Y:S05]  /*56d0*/  @!P6 BRA `(.L_x_56001) ;  /* 0x000000000010e947 */ /* 0x000fea0003800000 */
[----:B------:R-:W-:-:S03]  /*56e0*/  UMOV UR8, 0xffffffff ;  /* 0xffffffff00087882 */ /* 0x000fc60000000000 */
[----:B------:R-:W-:Y:S05]  /*56f0*/  BRA.DIV UR8, `(.L_x_56002) ;  /* 0x0000001a08b47947 */ /* 0x000fea000b800000 */
[----:B0-----:R0:W2:Y:S02]  /*5700*/  SHFL.IDX PT, R3, R60, R22, R47 ;  /* 0x000000163c037389 */ /* 0x0010a400000e002f */
.L_x_56145:
[----:B--2---:R-:W-:-:S07]  /*5710*/  IMAD R40, R23, R3, R40 ;  /* 0x0000000317287224 */ /* 0x004fce00078e0228 */
.L_x_56001:
[----:B------:R-:W-:-:S13]  /*5720*/  ISETP.GE.AND P6, PT, R39, 0xd, PT ;  /* 0x0000000d2700780c */ /* 0x000fda0003fc6270 */
[----:B------:R-:W-:Y:S05]  /*5730*/  @!P6 BRA `(.L_x_56003) ;  /* 0x000000000010e947 */ /* 0x000fea0003800000 */
[----:B------:R-:W-:-:S03]  /*5740*/  UMOV UR8, 0xffffffff ;  /* 0xffffffff00087882 */ /* 0x000fc60000000000 */
[----:B------:R-:W-:Y:S05]  /*5750*/  BRA.DIV UR8, `(.L_x_56004) ;  /* 0x0000001a08bc7947 */ /* 0x000fea000b800000 */
[----:B0-----:R0:W2:Y:S02]  /*5760*/  SHFL.IDX PT, R3, R60, R24, R47 ;  /* 0x000000183c037389 */ /* 0x0010a400000e002f */
.L_x_56148:
[----:B--2---:R-:W-:-:S07]  /*5770*/  IMAD R40, R25, R3, R40 ;  /* 0x0000000319287224 */ /* 0x004fce00078e0228 */
.L_x_56003:
[----:B------:R-:W-:-:S13]  /*5780*/  ISETP.GE.AND P6, PT, R39, 0xe, PT ;  /* 0x0000000e2700780c */ /* 0x000fda0003fc6270 */
[----:B------:R-:W-:Y:S05]  /*5790*/  @!P6 BRA `(.L_x_56005) ;  /* 0x000000000010e947 */ /* 0x000fea0003800000 */
[----:B------:R-:W-:-:S03]  /*57a0*/  UMOV UR8, 0xffffffff ;  /* 0xffffffff00087882 */ /* 0x000fc60000000000 */
[----:B------:R-:W-:Y:S05]  /*57b0*/  BRA.DIV UR8, `(.L_x_56006) ;  /* 0x0000001a08c47947 */ /* 0x000fea000b800000 */
[----:B0-----:R0:W2:Y:S02]  /*57c0*/  SHFL.IDX PT, R3, R60, R26, R47 ;  /* 0x0000001a3c037389 */ /* 0x0010a400000e002f */
.L_x_56151:
[----:B--2---:R-:W-:-:S07]  /*57d0*/  IMAD R40, R27, R3, R40 ;  /* 0x000000031b287224 */ /* 0x004fce00078e0228 */
.L_x_56005:
[----:B------:R-:W-:-:S13]  /*57e0*/  ISETP.GE.AND P6, PT, R39, 0xf, PT ;  /* 0x0000000f2700780c */ /* 0x000fda0003fc6270 */
[----:B------:R-:W-:Y:S05]  /*57f0*/  @!P6 BRA `(.L_x_56007) ;  /* 0x000000000010e947 */ /* 0x000fea0003800000 */
[----:B------:R-:W-:-:S03]  /*5800*/  UMOV UR8, 0xffffffff ;  /* 0xffffffff00087882 */ /* 0x000fc60000000000 */
[----:B------:R-:W-:Y:S05]  /*5810*/  BRA.DIV UR8, `(.L_x_56008) ;  /* 0x0000001a08cc7947 */ /* 0x000fea000b800000 */
[----:B0-----:R0:W2:Y:S02]  /*5820*/  SHFL.IDX PT, R3, R60, R28, R47 ;  /* 0x0000001c3c037389 */ /* 0x0010a400000e002f */
.L_x_56154:
[----:B--2---:R-:W-:-:S07]  /*5830*/  IMAD R40, R29, R3, R40 ;  /* 0x000000031d287224 */ /* 0x004fce00078e0228 */
.L_x_56007:
[----:B------:R-:W-:-:S13]  /*5840*/  ISETP.GE.AND P6, PT, R39, 0x10, PT ;  /* 0x000000102700780c */ /* 0x000fda0003fc6270 */
[----:B------:R-:W-:Y:S05]  /*5850*/  @!P6 BRA `(.L_x_56009) ;  /* 0x000000000010e947 */ /* 0x000fea0003800000 */
[----:B------:R-:W-:-:S03]  /*5860*/  UMOV UR8, 0xffffffff ;  /* 0xffffffff00087882 */ /* 0x000fc60000000000 */
[----:B------:R-:W-:Y:S05]  /*5870*/  BRA.DIV UR8, `(.L_x_56010) ;  /* 0x0000001a08d47947 */ /* 0x000fea000b800000 */
[----:B0-----:R0:W2:Y:S02]  /*5880*/  SHFL.IDX PT, R3, R60, R30, R47 ;  /* 0x0000001e3c037389 */ /* 0x0010a400000e002f */
.L_x_56157:
[----:B--2---:R-:W-:-:S07]  /*5890*/  IMAD R40, R31, R3, R40 ;  /* 0x000000031f287224 */ /* 0x004fce00078e0228 */
.L_x_56009:
[----:B------:R-:W-:-:S07]  /*58a0*/  IMAD.U32 R2, RZ, RZ, UR9 ;  /* 0x00000009ff027e24 */ /* 0x000fce000f8e00ff */
.L_x_56011:
        /* <DEDUP_REMOVED lines=9> */
[----:B------:R-:W-:-:S07]  /*5940*/  IMAD.MOV.U32 R2, RZ, RZ, RZ ;  /* 0x000000ffff027224 */ /* 0x000fce00078e00ff */
        /* <DEDUP_REMOVED lines=19> */
[C---:B------:R-:W-:Y:S02]  /*5a80*/  @!P6 IMAD R2, R38.reuse, UR6, R5 ;  /* 0x000000062602ec24 */ /* 0x040fe4000f8e0205 */
[----:B------:R-:W-:Y:S01]  /*5a90*/  VIADD R38, R38, UR4 ;  /* 0x0000000426267c36 */ /* 0x000fe20008000000 */
[----:B--2---:R-:W-:-:S04]  /*5aa0*/  @!P6 LEA R3, R42, R3, 0x18 ;  /* 0x000000032a03e211 */ /* 0x004fc800078ec0ff */
[----:B------:R-:W-:-:S05]  /*5ab0*/  @!P6 LEA R3, R2, R3, 0x2 ;  /* 0x000000030203e211 */ /* 0x000fca00078e10ff */
[----:B------:R2:W-:Y:S01]  /*5ac0*/  @!P6 STS [R3], R40 ;  /* 0x000000280300e388 */ /* 0x0005e20000000800 */
[----:B------:R-:W-:-:S13]  /*5ad0*/  ISETP.GE.AND P6, PT, R38, UR16, PT ;  /* 0x0000001026007c0c */ /* 0x000fda000bfc6270 */
[----:B--2---:R-:W-:Y:S05]  /*5ae0*/  @!P6 BRA `(.L_x_56012) ;  /* 0xfffffff400f0e947 */ /* 0x004fea000383ffff */
.L_x_55978:
[----:B------:R-:W-:Y:S05]  /*5af0*/  @!P5 BRA `(.L_x_56013) ;  /* 0xffffffe800a4d947 */ /* 0x000fea000383ffff */
.L_x_55854:
[----:B------:R-:W-:Y:S05]  /*5b00*/  WARPSYNC.ALL ;  /* 0x0000000000007948 */ /* 0x000fea0003800000 */
[----:B------:R-:W-:Y:S01]  /*5b10*/  BAR.SYNC.DEFER_BLOCKING 0x0 ;  /* 0x0000000000007b1d */ /* 0x000fe20000010000 */
[----:B------:R-:W-:-:S13]  /*5b20*/  ISETP.GT.U32.AND P0, PT, R53, 0xf, PT ;  /* 0x0000000f3500780c */ /* 0x000fda0003f04070 */
[----:B------:R-:W-:Y:S05]  /*5b30*/  @P0 EXIT ;  /* 0x000000000000094d */ /* 0x000fea0003800000 */
[----:B------:R-:W5:Y:S01]  /*5b40*/  S2UR UR5, SR_CgaCtaId ;  /* 0x00000000000579c3 */ /* 0x000f620000008800 */
[----:B------:R-:W-:Y:S01]  /*5b50*/  UMOV UR4, 0x400 ;  /* 0x0000040000047882 */ /* 0x000fe20000000000 */
[----:B------:R-:W-:Y:S01]  /*5b60*/  IMAD R61, R61, 0x10, R53 ;  /* 0x000000103d3d7824 */ /* 0x000fe200078e0235 */
[----:B------:R-:W-:-:S05]  /*5b70*/  UIADD3 UR4, UPT, UPT, UR4, 0x1100, URZ ;  /* 0x0000110004047890 */ /* 0x000fca000fffe0ff */
[----:B0-2-4-:R-:W0:Y:S01]  /*5b80*/  LDC.64 R2, c[0x0][0x3a0] ;  /* 0x0000e800ff027b82 */ /* 0x015e220000000a00 */
[----:B-----5:R-:W-:-:S06]  /*5b90*/  ULEA UR4, UR5, UR4, 0x18 ;  /* 0x0000000405047291 */ /* 0x020fcc000f8ec0ff */
[----:B------:R-:W-:Y:S01]  /*5ba0*/  LEA R0, R53, UR4, 0x2 ;  /* 0x0000000435007c11 */ /* 0x000fe2000f8e10ff */
[----:B0-----:R-:W-:-:S07]  /*5bb0*/  IMAD.WIDE.U32 R2, R61, 0x4, R2 ;  /* 0x000000043d027825 */ /* 0x001fce00078e0002 */
.L_x_56014:
[----:B------:R0:W2:Y:S01]  /*5bc0*/  LDS R5, [R0] ;  /* 0x0000000000057984 */ /* 0x0000a20000000800 */
[----:B------:R-:W-:Y:S02]  /*5bd0*/  VIADD R53, R53, UR15 ;  /* 0x0000000f35357c36 */ /* 0x000fe40008000000 */
[----:B------:R-:W-:Y:S02]  /*5be0*/  IMAD.U32 R7, RZ, RZ, UR15 ;  /* 0x0000000fff077e24 */ /* 0x000fe4000f8e00ff */
[----:B------:R-:W-:Y:S01]  /*5bf0*/  IMAD.U32 R9, RZ, RZ, UR15 ;  /* 0x0000000fff097e24 */ /* 0x000fe2000f8e00ff */
[----:B------:R-:W-:Y:S01]  /*5c00*/  ISETP.GE.U32.AND P0, PT, R53, 0x10, PT ;  /* 0x000000103500780c */ /* 0x000fe20003f06070 */
[----:B0-----:R-:W-:Y:S01]  /*5c10*/  IMAD R0, R7, 0x4, R0 ;  /* 0x0000000407007824 */ /* 0x001fe200078e0200 */
[----:B--2---:R0:W-:Y:S02]  /*5c20*/  STG.E desc[UR12][R2.64], R5 ;  /* 0x0000000502007986 */ /* 0x0041e4000c10190c */
[----:B0-----:R-:W-:-:S09]  /*5c30*/  IMAD.WIDE.U32 R2, R9, 0x4, R2 ;  /* 0x0000000409027825 */ /* 0x001fd200078e0002 */
[----:B------:R-:W-:Y:S05]  /*5c40*/  @!P0 BRA `(.L_x_56014) ;  /* 0xfffffffc00dc8947 */ /* 0x000fea000383ffff */
[----:B------:R-:W-:Y:S05]  /*5c50*/  EXIT ;  /* 0x000000000000794d */ /* 0x000fea0003800000 */
.L_x_55876:
[----:B------:R-:W-:Y:S01]  /*5c60*/  BSSY B2, `(.L_x_56015) ;  /* 0x0000006000027945 */ /* 0x000fe20003800000 */
[----:B------:R-:W-:Y:S02]  /*5c70*/  IMAD.MOV.U32 R2, RZ, RZ, R20 ;  /* 0x000000ffff027224 */ /* 0x000fe400078e0014 */
[----:B------:R-:W-:-:S07]  /*5c80*/  IMAD.MOV.U32 R3, RZ, RZ, -0x1 ;  /* 0xffffffffff037424 */ /* 0x000fce00078e00ff */
[----:B01234-:R-:W-:Y:S05]  /*5c90*/  WARPSYNC.COLLECTIVE R3, `(.L_x_56016) ;  /* 0x0000000003087348 */ /* 0x01ffea0003c00000 */
[----:B0-----:R0:W0:Y:S02]  /*5ca0*/  SHFL.IDX P6, R3, R60, R2, R47 ;  /* 0x000000023c037389 */ /* 0x00102400000c002f */
[----:B01234-:R-:W-:Y:S05]  /*5cb0*/  ENDCOLLECTIVE ;  /* 0x000000000000791b */ /* 0x01ffea0003800000 */
.L_x_56016:
[----:B------:R-:W-:Y:S05]  /*5cc0*/  BSYNC B2 ;  /* 0x0000000000027941 */ /* 0x000fea0003800000 */
.L_x_56015:
[----:B------:R-:W-:Y:S05]  /*5cd0*/  BRA `(.L_x_56017) ;  /* 0xffffffc400047947 */ /* 0x000fea000383ffff */
.L_x_55878:
[----:B------:R-:W-:Y:S01]  /*5ce0*/  BSSY B2, `(.L_x_56018) ;  /* 0x0000006000027945 */ /* 0x000fe20003800000 */
[----:B------:R-:W-:Y:S02]  /*5cf0*/  IMAD.MOV.U32 R2, RZ, RZ, R45 ;  /* 0x000000ffff027224 */ /* 0x000fe400078e002d */
[----:B------:R-:W-:-:S07]  /*5d00*/  IMAD.MOV.U32 R3, RZ, RZ, -0x1 ;  /* 0xffffffffff037424 */ /* 0x000fce00078e00ff */
[----:B01234-:R-:W-:Y:S05]  /*5d10*/  WARPSYNC.COLLECTIVE R3, `(.L_x_56019) ;  /* 0x0000000003087348 */ /* 0x01ffea0003c00000 */
[----:B0-----:R0:W0:Y:S02]  /*5d20*/  SHFL.IDX P6, R3, R60, R2, R47 ;  /* 0x000000023c037389 */ /* 0x00102400000c002f */
[----:B01234-:R-:W-:Y:S05]  /*5d30*/  ENDCOLLECTIVE ;  /* 0x000000000000791b */ /* 0x01ffea0003800000 */
.L_x_56019:
[----:B------:R-:W-:Y:S05]  /*5d40*/  BSYNC B2 ;  /* 0x0000000000027941 */ /* 0x000fea0003800000 */
.L_x_56018:
[----:B------:R-:W-:Y:S05]  /*5d50*/  BRA `(.L_x_56020) ;  /* 0xffffffc000f87947 */ /* 0x000fea000383ffff */
.L_x_55880:
[----:B------:R-:W-:Y:S01]  /*5d60*/  BSSY B2, `(.L_x_56021) ;  /* 0x0000006000027945 */ /* 0x000fe20003800000 */
[----:B------:R-:W-:Y:S02]  /*5d70*/  IMAD.MOV.U32 R2, RZ, RZ, R44 ;  /* 0x000000ffff027224 */ /* 0x000fe400078e002c */
[----:B------:R-:W-:-:S07]  /*5d80*/  IMAD.MOV.U32 R3, RZ, RZ, -0x1 ;  /* 0xffffffffff037424 */ /* 0x000fce00078e00ff */
[----:B01234-:R-:W-:Y:S05]  /*5d90*/  WARPSYNC.COLLECTIVE R3, `(.L_x_56022) ;  /* 0x0000000003087348 */ /* 0x01ffea0003c00000 */
[----:B0-----:R0:W0:Y:S02]  /*5da0*/  SHFL.IDX P6, R3, R60, R2, R47 ;  /* 0x000000023c037389 */ /* 0x00102400000c002f */
[----:B01234-:R-:W-:Y:S05]  /*5db0*/  ENDCOLLECTIVE ;  /* 0x000000000000791b */ /* 0x01ffea0003800000 */
.L_x_56022:
[----:B------:R-:W-:Y:S05]  /*5dc0*/  BSYNC B2 ;  /* 0x0000000000027941 */ /* 0x000fea0003800000 */
.L_x_56021:
[----:B------:R-:W-:Y:S05]  /*5dd0*/  BRA `(.L_x_56023) ;  /* 0xffffffc000ec7947 */ /* 0x000fea000383ffff */
.L_x_55882:
[----:B------:R-:W-:Y:S01]  /*5de0*/  BSSY B2, `(.L_x_56024) ;  /* 0x0000006000027945 */ /* 0x000fe20003800000 */
[----:B------:R-:W-:Y:S02]  /*5df0*/  IMAD.MOV.U32 R2, RZ, RZ, R43 ;  /* 0x000000ffff027224 */ /* 0x000fe400078e002b */
[----:B------:R-:W-:-:S07]  /*5e00*/  IMAD.MOV.U32 R3, RZ, RZ, -0x1 ;  /* 0xffffffffff037424 */ /* 0x000fce00078e00ff */
[----:B01234-:R-:W-:Y:S05]  /*5e10*/  WARPSYNC.COLLECTIVE R3, `(.L_x_56025) ;  /* 0x0000000003087348 */ /* 0x01ffea0003c00000 */
[----:B0-----:R0:W0:Y:S02]  /*5e20*/  SHFL.IDX P6, R3, R60, R2, R47 ;  /* 0x000000023c037389 */ /* 0x00102400000c002f */
[----:B01234-:R-:W-:Y:S05]  /*5e30*/  ENDCOLLECTIVE ;  /* 0x000000000000791b */ /* 0x01ffea0003800000 */
.L_x_56025:
[----:B------:R-:W-:Y:S05]  /*5e40*/  BSYNC B2 ;  /* 0x0000000000027941 */ /* 0x000fea0003800000 */
.L_x_56024:
[----:B------:R-:W-:Y:S05]  /*5e50*/  BRA `(.L_x_56026) ;  /* 0xffffffc000e07947 */ /* 0x000fea000383ffff */
.L_x_55884:
[----:B------:R-:W-:Y:S01]  /*5e60*/  BSSY B2, `(.L_x_56027) ;  /* 0x0000006000027945 */ /* 0x000fe20003800000 */
[----:B------:R-:W-:Y:S01]  /*5e70*/  MOV R2, R42 ;  /* 0x0000002a00027202 */ /* 0x000fe20000000f00 */
[----:B------:R-:W-:-:S07]  /*5e80*/  IMAD.MOV.U32 R3, RZ, RZ, -0x1 ;  /* 0xffffffffff037424 */ /* 0x000fce00078e00ff */
[----:B01234-:R-:W-:Y:S05]  /*5e90*/  WARPSYNC.COLLECTIVE R3, `(.L_x_56028) ;  /* 0x0000000003087348 */ /* 0x01ffea0003c00000 */
[----:B0-----:R0:W0:Y:S02]  /*5ea0*/  SHFL.IDX P6, R3, R60, R2, R47 ;  /* 0x000000023c037389 */ /* 0x00102400000c002f */
[----:B01234-:R-:W-:Y:S05]  /*5eb0*/  ENDCOLLECTIVE ;  /* 0x000000000000791b */ /* 0x01ffea0003800000 */
.L_x_56028:
[----:B------:R-:W-:Y:S05]  /*5ec0*/  BSYNC B2 ;  /* 0x0000000000027941 */ /* 0x000fea0003800000 */
.L_x_56027:
[----:B------:R-:W-:Y:S05]  /*5ed0*/  BRA `(.L_x_56029) ;  /* 0xffffffc000d47947 */ /* 0x000fea000383ffff */
.L_x_55886:
[----:B------:R-:W-:Y:S01]  /*5ee0*/  BSSY B2, `(.L_x_56030) ;  /* 0x0000006000027945 */ /* 0x000fe20003800000 */
[----:B------:R-:W-:Y:S02]  /*5ef0*/  IMAD.MOV.U32 R2, RZ, RZ, R41 ;  /* 0x000000ffff027224 */ /* 0x000fe400078e0029 */
[----:B------:R-:W-:-:S07]  /*5f00*/  IMAD.MOV.U32 R3, RZ, RZ, -0x1 ;  /* 0xffffffffff037424 */ /* 0x000fce00078e00ff */
[----:B01234-:R-:W-:Y:S05]  /*5f10*/  WARPSYNC.COLLECTIVE R3, `(.L_x_56031) ;  /* 0x0000000003087348 */ /* 0x01ffea0003c00000 */
[----:B0-----:R0:W0:Y:S02]  /*5f20*/  SHFL.IDX P6, R3, R60, R2, R47 ;  /* 0x000000023c037389 */ /* 0x00102400000c002f */
[----:B01234-:R-:W-:Y:S05]  /*5f30*/  ENDCOLLECTIVE ;  /* 0x000000000000791b */ /* 0x01ffea0003800000 */
.L_x_56031:
[----:B------:R-:W-:Y:S05]  /*5f40*/  BSYNC B2 ;  /* 0x0000000000027941 */ /* 0x000fea0003800000 */
.L_x_56030:
[----:B------:R-:W-:Y:S05]  /*5f50*/  BRA `(.L_x_56032) ;  /* 0xffffffc000c87947 */ /* 0x000fea000383ffff */
.L_x_55888:
[----:B------:R-:W-:Y:S01]  /*5f60*/  BSSY B2, `(.L_x_56033) ;  /* 0x0000006000027945 */ /* 0x000fe20003800000 */
[----:B------:R-:W-:Y:S02]  /*5f70*/  IMAD.MOV.U32 R2, RZ, RZ, R40 ;  /* 0x000000ffff027224 */ /* 0x000fe400078e0028 */
[----:B------:R-:W-:-:S07]  /*5f80*/  IMAD.MOV.U32 R3, RZ, RZ, -0x1 ;  /* 0xffffffffff037424 */ /* 0x000fce00078e00ff */
[----:B01234-:R-:W-:Y:S05]  /*5f90*/  WARPSYNC.COLLECTIVE R3, `(.L_x_56034) ;  /* 0x0000000003087348 */ /* 0x01ffea0003c00000 */
[----:B0-----:R0:W0:Y:S02]  /*5fa0*/  SHFL.IDX P6, R3, R60, R2, R47 ;  /* 0x000000023c037389 */ /* 0x00102400000c002f */
[----:B01234-:R-:W-:Y:S05]  /*5fb0*/  ENDCOLLECTIVE ;  /* 0x000000000000791b */ /* 0x01ffea0003800000 */
.L_x_56034:
[----:B------:R-:W-:Y:S05]  /*5fc0*/  BSYNC B2 ;  /* 0x0000000000027941 */ /* 0x000fea0003800000 */
.L_x_56033:
[----:B------:R-:W-:Y:S05]  /*5fd0*/  BRA `(.L_x_56035) ;  /* 0xffffffc000c47947 */ /* 0x000fea000383ffff */
.L_x_55890:
[----:B------:R-:W-:Y:S01]  /*5fe0*/  BSSY B2, `(.L_x_56036) ;  /* 0x0000006000027945 */ /* 0x000fe20003800000 */
[----:B------:R-:W-:Y:S02]  /*5ff0*/  IMAD.MOV.U32 R2, RZ, RZ, R39 ;  /* 0x000000ffff027224 */ /* 0x000fe400078e0027 */
[----:B------:R-:W-:-:S07]  /*6000*/  IMAD.MOV.U32 R3, RZ, RZ, -0x1 ;  /* 0xffffffffff037424 */ /* 0x000fce00078e00ff */
[----:B01234-:R-:W-:Y:S05]  /*6010*/  WARPSYNC.COLLECTIVE R3, `(.L_x_56037) ;  /* 0x0000000003087348 */ /* 0x01ffea0003c00000 */
[----:B0-----:R0:W0:Y:S02]  /*6020*/  SHFL.IDX P6, R3, R60, R2, R47 ;  /* 0x000000023c037389 */ /* 0x00102400000c002f */
[----:B01234-:R-:W-:Y:S05]  /*6030*/  ENDCOLLECTIVE ;  /* 0x000000000000791b */ /* 0x01ffea0003800000 */
.L_x_56037:
[----:B------:R-:W-:Y:S05]  /*6040*/  BSYNC B2 ;  /* 0x0000000000027941 */ /* 0x000fea0003800000 */
.L_x_56036:
[----:B------:R-:W-:Y:S05]  /*6050*/  BRA `(.L_x_56038) ;  /* 0xffffffc000bc7947 */ /* 0x000fea000383ffff */
.L_x_55892:
[----:B------:R-:W-:Y:S01]  /*6060*/  BSSY B2, `(.L_x_56039) ;  /* 0x0000006000027945 */ /* 0x000fe20003800000 */
[----:B------:R-:W-:Y:S02]  /*6070*/  IMAD.MOV.U32 R2, RZ, RZ, R38 ;  /* 0x000000ffff027224 */ /* 0x000fe400078e0026 */
[----:B------:R-:W-:-:S07]  /*6080*/  IMAD.MOV.U32 R3, RZ, RZ, -0x1 ;  /* 0xffffffffff037424 */ /* 0x000fce00078e00ff */
[----:B01234-:R-:W-:Y:S05]  /*6090*/  WARPSYNC.COLLECTIVE R3, `(.L_x_56040) ;  /* 0x0000000003087348 */ /* 0x01ffea0003c00000 */
[----:B0-----:R0:W0:Y:S02]  /*60a0*/  SHFL.IDX P6, R3, R60, R2, R47 ;  /* 0x000000023c037389 */ /* 0x00102400000c002f */
[----:B01234-:R-:W-:Y:S05]  /*60b0*/  ENDCOLLECTIVE ;  /* 0x000000000000791b */ /* 0x01ffea0003800000 */
.L_x_56040:
[----:B------:R-:W-:Y:S05]  /*60c0*/  BSYNC B2 ;  /* 0x0000000000027941 */ /* 0x000fea0003800000 */
.L_x_56039:
[----:B------:R-:W-:Y:S05]  /*60d0*/  BRA `(.L_x_56041) ;  /* 0xffffffc000b47947 */ /* 0x000fea000383ffff */
.L_x_55894:
[----:B------:R-:W-:Y:S01]  /*60e0*/  BSSY B2, `(.L_x_56042) ;  /* 0x0000006000027945 */ /* 0x000fe20003800000 */
[----:B------:R-:W-:Y:S02]  /*60f0*/  IMAD.MOV.U32 R2, RZ, RZ, R37 ;  /* 0x000000ffff027224 */ /* 0x000fe400078e0025 */
[----:B------:R-:W-:-:S07]  /*6100*/  IMAD.MOV.U32 R3, RZ, RZ, -0x1 ;  /* 0xffffffffff037424 */ /* 0x000fce00078e00ff */
[----:B01234-:R-:W-:Y:S05]  /*6110*/  WARPSYNC.COLLECTIVE R3, `(.L_x_56043) ;  /* 0x0000000003087348 */ /* 0x01ffea0003c00000 */
[----:B0-----:R0:W0:Y:S02]  /*6120*/  SHFL.IDX P6, R3, R60, R2, R47 ;  /* 0x000000023c037389 */ /* 0x00102400000c002f */
[----:B01234-:R-:W-:Y:S05]  /*6130*/  ENDCOLLECTIVE ;  /* 0x000000000000791b */ /* 0x01ffea0003800000 */
.L_x_56043:
[----:B------:R-:W-:Y:S05]  /*6140*/  BSYNC B2 ;  /* 0x0000000000027941 */ /* 0x000fea0003800000 */
.L_x_56042:
[----:B------:R-:W-:Y:S05]  /*6150*/  BRA `(.L_x_56044) ;  /* 0xffffffc000ac7947 */ /* 0x000fea000383ffff */
.L_x_55896:
[----:B------:R-:W-:Y:S01]  /*6160*/  BSSY B2, `(.L_x_56045) ;  /* 0x0000006000027945 */ /* 0x000fe20003800000 */
[----:B------:R-:W-:Y:S02]  /*6170*/  IMAD.MOV.U32 R2, RZ, RZ, R36 ;  /* 0x000000ffff027224 */ /* 0x000fe400078e0024 */
[----:B------:R-:W-:-:S07]  /*6180*/  IMAD.MOV.U32 R3, RZ, RZ, -0x1 ;  /* 0xffffffffff037424 */ /* 0x000fce00078e00ff */
[----:B01234-:R-:W-:Y:S05]  /*6190*/  WARPSYNC.COLLECTIVE R3, `(.L_x_56046) ;  /* 0x0000000003087348 */ /* 0x01ffea0003c00000 */
[----:B0-----:R0:W0:Y:S02]  /*61a0*/  SHFL.IDX P6, R3, R60, R2, R47 ;  /* 0x000000023c037389 */ /* 0x00102400000c002f */
[----:B01234-:R-:W-:Y:S05]  /*61b0*/  ENDCOLLECTIVE ;  /* 0x000000000000791b */ /* 0x01ffea0003800000 */
.L_x_56046:
[----:B------:R-:W-:Y:S05]  /*61c0*/  BSYNC B2 ;  /* 0x0000000000027941 */ /* 0x000fea0003800000 */
.L_x_56045:
[----:B------:R-:W-:Y:S05]  /*61d0*/  BRA `(.L_x_56047) ;  /* 0xffffffc000a47947 */ /* 0x000fea000383ffff */
.L_x_55898:
[----:B------:R-:W-:Y:S01]  /*61e0*/  BSSY B2, `(.L_x_56048) ;  /* 0x0000006000027945 */ /* 0x000fe20003800000 */
[----:B------:R-:W-:Y:S01]  /*61f0*/  IMAD.MOV.U32 R2, RZ, RZ, R35 ;  /* 0x000000ffff027224 */ /* 0x000fe200078e0023 */
[----:B------:R-:W-:-:S07]  /*6200*/  MOV R3, 0xffffffff ;  /* 0xffffffff00037802 */ /* 0x000fce0000000f00 */
[----:B01234-:R-:W-:Y:S05]  /*6210*/  WARPSYNC.COLLECTIVE R3, `(.L_x_56049) ;  /* 0x0000000003087348 */ /* 0x01ffea0003c00000 */
[----:B0-----:R0:W0:Y:S02]  /*6220*/  SHFL.IDX P6, R3, R60, R2, R47 ;  /* 0x000000023c037389 */ /* 0x00102400000c002f */
[----:B01234-:R-:W-:Y:S05]  /*6230*/  ENDCOLLECTIVE ;  /* 0x000000000000791b */ /* 0x01ffea0003800000 */
.L_x_56049:
[----:B------:R-:W-:Y:S05]  /*6240*/  BSYNC B2 ;  /* 0x0000000000027941 */ /* 0x000fea0003800000 */
.L_x_56048:
[----:B------:R-:W-:Y:S05]  /*6250*/  BRA `(.L_x_56050) ;  /* 0xffffffc0009c7947 */ /* 0x000fea000383ffff */
.L_x_55900:
[----:B------:R-:W-:Y:S01]  /*6260*/  BSSY B2, `(.L_x_56051) ;  /* 0x0000006000027945 */ /* 0x000fe20003800000 */
[----:B------:R-:W-:Y:S02]  /*6270*/  IMAD.MOV.U32 R2, RZ, RZ, R34 ;  /* 0x000000ffff027224 */ /* 0x000fe400078e0022 */
[----:B------:R-:W-:-:S07]  /*6280*/  IMAD.MOV.U32 R3, RZ, RZ, -0x1 ;  /* 0xffffffffff037424 */ /* 0x000fce00078e00ff */
[----:B01234-:R-:W-:Y:S05]  /*6290*/  WARPSYNC.COLLECTIVE R3, `(.L_x_56052) ;  /* 0x0000000003087348 */ /* 0x01ffea0003c00000 */
[----:B0-----:R0:W0:Y:S02]  /*62a0*/  SHFL.IDX P6, R3, R60, R2, R47 ;  /* 0x000000023c037389 */ /* 0x00102400000c002f */
[----:B01234-:R-:W-:Y:S05]  /*62b0*/  ENDCOLLECTIVE ;  /* 0x000000000000791b */ /* 0x01ffea0003800000 */
.L_x_56052:
[----:B------:R-:W-:Y:S05]  /*62c0*/  BSYNC B2 ;  /* 0x0000000000027941 */ /* 0x000fea0003800000 */
.L_x_56051:
[----:B------:R-:W-:Y:S05]  /*62d0*/  BRA `(.L_x_56053) ;  /* 0xffffffc000947947 */ /* 0x000fea000383ffff */
.L_x_55902:
[----:B------:R-:W-:Y:S01]  /*62e0*/  BSSY B2, `(.L_x_56054) ;  /* 0x0000006000027945 */ /* 0x000fe20003800000 */
[----:B------:R-:W-:Y:S02]  /*62f0*/  IMAD.MOV.U32 R2, RZ, RZ, R33 ;  /* 0x000000ffff027224 */ /* 0x000fe400078e0021 */
[----:B------:R-:W-:-:S07]  /*6300*/  IMAD.MOV.U32 R3, RZ, RZ, -0x1 ;  /* 0xffffffffff037424 */ /* 0x000fce00078e00ff */
[----:B01234-:R-:W-:Y:S05]  /*6310*/  WARPSYNC.COLLECTIVE R3, `(.L_x_56055) ;  /* 0x0000000003087348 */ /* 0x01ffea0003c00000 */
[----:B0-----:R0:W0:Y:S02]  /*6320*/  SHFL.IDX P6, R3, R60, R2, R47 ;  /* 0x000000023c037389 */ /* 0x00102400000c002f */
[----:B01234-:R-:W-:Y:S05]  /*6330*/  ENDCOLLECTIVE ;  /* 0x000000000000791b */ /* 0x01ffea0003800000 */
.L_x_56055:
[----:B------:R-:W-:Y:S05]  /*6340*/  BSYNC B2 ;  /* 0x0000000000027941 */ /* 0x000fea0003800000 */
.L_x_56054:
[----:B------:R-:W-:Y:S05]  /*6350*/  BRA `(.L_x_56056) ;  /* 0xffffffc0008c7947 */ /* 0x000fea000383ffff */
.L_x_55904:
[----:B------:R-:W-:Y:S01]  /*6360*/  BSSY B2, `(.L_x_56057) ;  /* 0x0000006000027945 */ /* 0x000fe20003800000 */
[----:B------:R-:W-:Y:S02]  /*6370*/  IMAD.MOV.U32 R2, RZ, RZ, R32 ;  /* 0x000000ffff027224 */ /* 0x000fe400078e0020 */
[----:B------:R-:W-:-:S07]  /*6380*/  IMAD.MOV.U32 R3, RZ, RZ, -0x1 ;  /* 0xffffffffff037424 */ /* 0x000fce00078e00ff */
[----:B01234-:R-:W-:Y:S05]  /*6390*/  WARPSYNC.COLLECTIVE R3, `(.L_x_56058) ;  /* 0x0000000003087348 */ /* 0x01ffea0003c00000 */
[----:B0-----:R0:W0:Y:S02]  /*63a0*/  SHFL.IDX P6, R3, R60, R2, R47 ;  /* 0x000000023c037389 */ /* 0x00102400000c002f */
[----:B01234-:R-:W-:Y:S05]  /*63b0*/  ENDCOLLECTIVE ;  /* 0x000000000000791b */ /* 0x01ffea0003800000 */
.L_x_56058:
[----:B------:R-:W-:Y:S05]  /*63c0*/  BSYNC B2 ;  /* 0x0000000000027941 */ /* 0x000fea0003800000 */
.L_x_56057:
[----:B------:R-:W-:Y:S05]  /*63d0*/  BRA `(.L_x_56059) ;  /* 0xffffffc000847947 */ /* 0x000fea000383ffff */
.L_x_55906:
[----:B------:R-:W-:Y:S01]  /*63e0*/  BSSY B2, `(.L_x_56060) ;  /* 0x0000006000027945 */ /* 0x000fe20003800000 */
[----:B------:R-:W-:Y:S02]  /*63f0*/  IMAD.MOV.U32 R2, RZ, RZ, R31 ;  /* 0x000000ffff027224 */ /* 0x000fe400078e001f */
[----:B------:R-:W-:-:S07]  /*6400*/  IMAD.MOV.U32 R3, RZ, RZ, -0x1 ;  /* 0xffffffffff037424 */ /* 0x000fce00078e00ff */
[----:B01234-:R-:W-:Y:S05]  /*6410*/  WARPSYNC.COLLECTIVE R3, `(.L_x_56061) ;  /* 0x0000000003087348 */ /* 0x01ffea0003c00000 */
[----:B0-----:R0:W0:Y:S02]  /*6420*/  SHFL.IDX P6, R3, R60, R2, R47 ;  /* 0x000000023c037389 */ /* 0x00102400000c002f */
[----:B01234-:R-:W-:Y:S05]  /*6430*/  ENDCOLLECTIVE ;  /* 0x000000000000791b */ /* 0x01ffea0003800000 */
.L_x_56061:
[----:B------:R-:W-:Y:S05]  /*6440*/  BSYNC B2 ;  /* 0x0000000000027941 */ /* 0x000fea0003800000 */
.L_x_56060:
[----:B------:R-:W-:Y:S05]  /*6450*/  BRA `(.L_x_56062) ;  /* 0xffffffc0007c7947 */ /* 0x000fea000383ffff */
.L_x_55929:
[----:B------:R-:W-:Y:S01]  /*6460*/  BSSY B1, `(.L_x_56063) ;  /* 0x0000006000017945 */ /* 0x000fe20003800000 */
[----:B------:R-:W-:Y:S02]  /*6470*/  IMAD.MOV.U32 R2, RZ, RZ, R20 ;  /* 0x000000ffff027224 */ /* 0x000fe400078e0014 */
[----:B------:R-:W-:-:S07]  /*6480*/  IMAD.MOV.U32 R3, RZ, RZ, -0x1 ;  /* 0xffffffffff037424 */ /* 0x000fce00078e00ff */
[----:B01234-:R-:W-:Y:S05]  /*6490*/  WARPSYNC.COLLECTIVE R3, `(.L_x_56064) ;  /* 0x0000000003087348 */ /* 0x01ffea0003c00000 */
[----:B0-----:R0:W0:Y:S02]  /*64a0*/  SHFL.IDX P6, R3, R60, R2, R47 ;  /* 0x000000023c037389 */ /* 0x00102400000c002f */
[----:B01234-:R-:W-:Y:S05]  /*64b0*/  ENDCOLLECTIVE ;  /* 0x000000000000791b */ /* 0x01ffea0003800000 */
.L_x_56064:
[----:B------:R-:W-:Y:S05]  /*64c0*/  BSYNC B1 ;  /* 0x0000000000017941 */ /* 0x000fea0003800000 */
.L_x_56063:
[----:B------:R-:W-:Y:S05]  /*64d0*/  BRA `(.L_x_56065) ;  /* 0xffffffd4009c7947 */ /* 0x000fea000383ffff */
.L_x_55931:
[----:B------:R-:W-:Y:S01]  /*64e0*/  BSSY B1, `(.L_x_56066) ;  /* 0x0000006000017945 */ /* 0x000fe20003800000 */
[----:B------:R-:W-:Y:S02]  /*64f0*/  IMAD.MOV.U32 R2, RZ, RZ, R46 ;  /* 0x000000ffff027224 */ /* 0x000fe400078e002e */
[----:B------:R-:W-:-:S07]  /*6500*/  IMAD.MOV.U32 R3, RZ, RZ, -0x1 ;  /* 0xffffffffff037424 */ /* 0x000fce00078e00ff */
[----:B01234-:R-:W-:Y:S05]  /*6510*/  WARPSYNC.COLLECTIVE R3, `(.L_x_56067) ;  /* 0x0000000003087348 */ /* 0x01ffea0003c00000 */
[----:B0-----:R0:W0:Y:S02]  /*6520*/  SHFL.IDX P6, R3, R60, R2, R47 ;  /* 0x000000023c037389 */ /* 0x00102400000c002f */
[----:B01234-:R-:W-:Y:S05]  /*6530*/  ENDCOLLECTIVE ;  /* 0x000000000000791b */ /* 0x01ffea0003800000 */
.L_x_56067:
[----:B------:R-:W-:Y:S05]  /*6540*/  BSYNC B1 ;  /* 0x0000000000017941 */ /* 0x000fea0003800000 */
.L_x_56066:
[----:B------:R-:W-:Y:S05]  /*6550*/  BRA `(.L_x_56068) ;  /* 0xffffffd400907947 */ /* 0x000fea000383ffff */
.L_x_55933:
[----:B------:R-:W-:Y:S01]  /*6560*/  BSSY B1, `(.L_x_56069) ;  /* 0x0000006000017945 */ /* 0x000fe20003800000 */
[----:B------:R-:W-:Y:S02]  /*6570*/  IMAD.MOV.U32 R2, RZ, RZ, R45 ;  /* 0x000000ffff027224 */ /* 0x000fe400078e002d */
[----:B------:R-:W-:-:S07]  /*6580*/  IMAD.MOV.U32 R3, RZ, RZ, -0x1 ;  /* 0xffffffffff037424 */ /* 0x000fce00078e00ff */
[----:B01234-:R-:W-:Y:S05]  /*6590*/  WARPSYNC.COLLECTIVE R3, `(.L_x_56070) ;  /* 0x0000000003087348 */ /* 0x01ffea0003c00000 */
[----:B0-----:R0:W0:Y:S02]  /*65a0*/  SHFL.IDX P6, R3, R60, R2, R47 ;  /* 0x000000023c037389 */ /* 0x00102400000c002f */
[----:B01234-:R-:W-:Y:S05]  /*65b0*/  ENDCOLLECTIVE ;  /* 0x000000000000791b */ /* 0x01ffea0003800000 */
.L_x_56070:
[----:B------:R-:W-:Y:S05]  /*65c0*/  BSYNC B1 ;  /* 0x0000000000017941 */ /* 0x000fea0003800000 */
.L_x_56069:
[----:B------:R-:W-:Y:S05]  /*65d0*/  BRA `(.L_x_56071) ;  /* 0xffffffd400847947 */ /* 0x000fea000383ffff */
.L_x_55935:
[----:B------:R-:W-:Y:S01]  /*65e0*/  BSSY B1, `(.L_x_56072) ;  /* 0x0000006000017945 */ /* 0x000fe20003800000 */
[----:B------:R-:W-:Y:S01]  /*65f0*/  MOV R2, R44 ;  /* 0x0000002c00027202 */ /* 0x000fe20000000f00 */
[----:B------:R-:W-:-:S07]  /*6600*/  IMAD.MOV.U32 R3, RZ, RZ, -0x1 ;  /* 0xffffffffff037424 */ /* 0x000fce00078e00ff */
[----:B01234-:R-:W-:Y:S05]  /*6610*/  WARPSYNC.COLLECTIVE R3, `(.L_x_56073) ;  /* 0x0000000003087348 */ /* 0x01ffea0003c00000 */
[----:B0-----:R0:W0:Y:S02]  /*6620*/  SHFL.IDX P6, R3, R60, R2, R47 ;  /* 0x000000023c037389 */ /* 0x00102400000c002f */
[----:B01234-:R-:W-:Y:S05]  /*6630*/  ENDCOLLECTIVE ;  /* 0x000000000000791b */ /* 0x01ffea0003800000 */
.L_x_56073:
[----:B------:R-:W-:Y:S05]  /*6640*/  BSYNC B1 ;  /* 0x0000000000017941 */ /* 0x000fea0003800000 */
.L_x_56072:
[----:B------:R-:W-:Y:S05]  /*6650*/  BRA `(.L_x_56074) ;  /* 0xffffffd400787947 */ /* 0x000fea000383ffff */
.L_x_55937:
[----:B------:R-:W-:Y:S01]  /*6660*/  BSSY B1, `(.L_x_56075) ;  /* 0x0000006000017945 */ /* 0x000fe20003800000 */
[----:B------:R-:W-:Y:S02]  /*6670*/  IMAD.MOV.U32 R2, RZ, RZ, R43 ;  /* 0x000000ffff027224 */ /* 0x000fe400078e002b */
[----:B------:R-:W-:-:S07]  /*6680*/  IMAD.MOV.U32 R3, RZ, RZ, -0x1 ;  /* 0xffffffffff037424 */ /* 0x000fce00078e00ff */
[----:B01234-:R-:W-:Y:S05]  /*6690*/  WARPSYNC.COLLECTIVE R3, `(.L_x_56076) ;  /* 0x0000000003087348 */ /* 0x01ffea0003c00000 */
[----:B0-----:R0:W0:Y:S02]  /*66a0*/  SHFL.IDX P6, R3, R60, R2, R47 ;  /* 0x000000023c037389 */ /* 0x00102400000c002f */
[----:B01234-:R-:W-:Y:S05]  /*66b0*/  ENDCOLLECTIVE ;  /* 0x000000000000791b */ /* 0x01ffea0003800000 */
.L_x_56076:
[----:B------:R-:W-:Y:S05]  /*66c0*/  BSYNC B1 ;  /* 0x0000000000017941 */ /* 0x000fea0003800000 */
.L_x_56075:
[----:B------:R-:W-:Y:S05]  /*66d0*/  BRA `(.L_x_56077) ;  /* 0xffffffd4006c7947 */ /* 0x000fea000383ffff */
.L_x_55939:
[----:B------:R-:W-:Y:S01]  /*66e0*/  BSSY B1, `(.L_x_56078) ;  /* 0x0000006000017945 */ /* 0x000fe20003800000 */
[----:B------:R-:W-:Y:S02]  /*66f0*/  IMAD.MOV.U32 R2, RZ, RZ, R42 ;  /* 0x000000ffff027224 */ /* 0x000fe400078e002a */
[----:B------:R-:W-:-:S07]  /*6700*/  IMAD.MOV.U32 R3, RZ, RZ, -0x1 ;  /* 0xffffffffff037424 */ /* 0x000fce00078e00ff */
[----:B01234-:R-:W-:Y:S05]  /*6710*/  WARPSYNC.COLLECTIVE R3, `(.L_x_56079) ;  /* 0x0000000003087348 */ /* 0x01ffea0003c00000 */
[----:B0-----:R0:W0:Y:S02]  /*6720*/  SHFL.IDX P6, R3, R60, R2, R47 ;  /* 0x000000023c037389 */ /* 0x00102400000c002f */
[----:B01234-:R-:W-:Y:S05]  /*6730*/  ENDCOLLECTIVE ;  /* 0x000000000000791b */ /* 0x01ffea0003800000 */
.L_x_56079:
[----:B------:R-:W-:Y:S05]  /*6740*/  BSYNC B1 ;  /* 0x0000000000017941 */ /* 0x000fea0003800000 */
.L_x_56078:
[----:B------:R-:W-:Y:S05]  /*6750*/  BRA `(.L_x_56080) ;  /* 0xffffffd400607947 */ /* 0x000fea000383ffff */
.L_x_55941:
[----:B------:R-:W-:Y:S01]  /*6760*/  BSSY B1, `(.L_x_56081) ;  /* 0x0000006000017945 */ /* 0x000fe20003800000 */
[----:B------:R-:W-:Y:S02]  /*6770*/  IMAD.MOV.U32 R2, RZ, RZ, R41 ;  /* 0x000000ffff027224 */ /* 0x000fe400078e0029 */
[----:B------:R-:W-:-:S07]  /*6780*/  IMAD.MOV.U32 R3, RZ, RZ, -0x1 ;  /* 0xffffffffff037424 */ /* 0x000fce00078e00ff */
[----:B01234-:R-:W-:Y:S05]  /*6790*/  WARPSYNC.COLLECTIVE R3, `(.L_x_56082) ;  /* 0x0000000003087348 */ /* 0x01ffea0003c00000 */
[----:B0-----:R0:W0:Y:S02]  /*67a0*/  SHFL.IDX P6, R3, R60, R2, R47 ;  /* 0x000000023c037389 */ /* 0x00102400000c002f */
[----:B01234-:R-:W-:Y:S05]  /*67b0*/  ENDCOLLECTIVE ;  /* 0x000000000000791b */ /* 0x01ffea0003800000 */
.L_x_56082:
[----:B------:R-:W-:Y:S05]  /*67c0*/  BSYNC B1 ;  /* 0x0000000000017941 */ /* 0x000fea0003800000 */
.L_x_56081:
[----:B------:R-:W-:Y:S05]  /*67d0*/  BRA `(.L_x_56083) ;  /* 0xffffffd4005c7947 */ /* 0x000fea000383ffff */
.L_x_55943:
[----:B------:R-:W-:Y:S01]  /*67e0*/  BSSY B1, `(.L_x_56084) ;  /* 0x0000006000017945 */ /* 0x000fe20003800000 */
[----:B------:R-:W-:Y:S02]  /*67f0*/  IMAD.MOV.U32 R2, RZ, RZ, R40 ;  /* 0x000000ffff027224 */ /* 0x000fe400078e0028 */
[----:B------:R-:W-:-:S07]  /*6800*/  IMAD.MOV.U32 R3, RZ, RZ, -0x1 ;  /* 0xffffffffff037424 */ /* 0x000fce00078e00ff */
[----:B01234-:R-:W-:Y:S05]  /*6810*/  WARPSYNC.COLLECTIVE R3, `(.L_x_56085) ;  /* 0x0000000003087348 */ /* 0x01ffea0003c00000 */
[----:B0-----:R0:W0:Y:S02]  /*6820*/  SHFL.IDX P6, R3, R60, R2, R47 ;  /* 0x000000023c037389 */ /* 0x00102400000c002f */
[----:B01234-:R-:W-:Y:S05]  /*6830*/  ENDCOLLECTIVE ;  /* 0x000000000000791b */ /* 0x01ffea0003800000 */
.L_x_56085:
[----:B------:R-:W-:Y:S05]  /*6840*/  BSYNC B1 ;  /* 0x0000000000017941 */ /* 0x000fea0003800000 */
.L_x_56084:
[----:B------:R-:W-:Y:S05]  /*6850*/  BRA `(.L_x_56086) ;  /* 0xffffffd400547947 */ /* 0x000fea000383ffff */
.L_x_55945:
[----:B------:R-:W-:Y:S01]  /*6860*/  BSSY B1, `(.L_x_56087) ;  /* 0x0000006000017945 */ /* 0x000fe20003800000 */
[----:B------:R-:W-:Y:S02]  /*6870*/  IMAD.MOV.U32 R2, RZ, RZ, R39 ;  /* 0x000000ffff027224 */ /* 0x000fe400078e0027 */
[----:B------:R-:W-:-:S07]  /*6880*/  IMAD.MOV.U32 R3, RZ, RZ, -0x1 ;  /* 0xffffffffff037424 */ /* 0x000fce00078e00ff */
[----:B01234-:R-:W-:Y:S05]  /*6890*/  WARPSYNC.COLLECTIVE R3, `(.L_x_56088) ;  /* 0x0000000003087348 */ /* 0x01ffea0003c00000 */
[----:B0-----:R0:W0:Y:S02]  /*68a0*/  SHFL.IDX P6, R3, R60, R2, R47 ;  /* 0x000000023c037389 */ /* 0x00102400000c002f */
[----:B01234-:R-:W-:Y:S05]  /*68b0*/  ENDCOLLECTIVE ;  /* 0x000000000000791b */ /* 0x01ffea0003800000 */
.L_x_56088:
[----:B------:R-:W-:Y:S05]  /*68c0*/  BSYNC B1 ;  /* 0x0000000000017941 */ /* 0x000fea0003800000 */
.L_x_56087:
[----:B------:R-:W-:Y:S05]  /*68d0*/  BRA `(.L_x_56089) ;  /* 0xffffffd4004c7947 */ /* 0x000fea000383ffff */
.L_x_55947:
[----:B------:R-:W-:Y:S01]  /*68e0*/  BSSY B1, `(.L_x_56090) ;  /* 0x0000006000017945 */ /* 0x000fe20003800000 */
[----:B------:R-:W-:Y:S02]  /*68f0*/  IMAD.MOV.U32 R2, RZ, RZ, R38 ;  /* 0x000000ffff027224 */ /* 0x000fe400078e0026 */
[----:B------:R-:W-:-:S07]  /*6900*/  IMAD.MOV.U32 R3, RZ, RZ, -0x1 ;  /* 0xffffffffff037424 */ /* 0x000fce00078e00ff */
[----:B01234-:R-:W-:Y:S05]  /*6910*/  WARPSYNC.COLLECTIVE R3, `(.L_x_56091) ;  /* 0x0000000003087348 */ /* 0x01ffea0003c00000 */
[----:B0-----:R0:W0:Y:S02]  /*6920*/  SHFL.IDX P6, R3, R60, R2, R47 ;  /* 0x000000023c037389 */ /* 0x00102400000c002f */
[----:B01234-:R-:W-:Y:S05]  /*6930*/  ENDCOLLECTIVE ;  /* 0x000000000000791b */ /* 0x01ffea0003800000 */
.L_x_56091:
[----:B------:R-:W-:Y:S05]  /*6940*/  BSYNC B1 ;  /* 0x0000000000017941 */ /* 0x000fea0003800000 */
.L_x_56090:
[----:B------:R-:W-:Y:S05]  /*6950*/  BRA `(.L_x_56092) ;  /* 0xffffffd400447947 */ /* 0x000fea000383ffff */
.L_x_55949:
[----:B------:R-:W-:Y:S01]  /*6960*/  BSSY B1, `(.L_x_56093) ;  /* 0x0000006000017945 */ /* 0x000fe20003800000 */
[----:B------:R-:W-:Y:S01]  /*6970*/  IMAD.MOV.U32 R2, RZ, RZ, R37 ;  /* 0x000000ffff027224 */ /* 0x000fe200078e0025 */
[----:B------:R-:W-:-:S07]  /*6980*/  MOV R3, 0xffffffff ;  /* 0xffffffff00037802 */ /* 0x000fce0000000f00 */
[----:B01234-:R-:W-:Y:S05]  /*6990*/  WARPSYNC.COLLECTIVE R3, `(.L_x_56094) ;  /* 0x0000000003087348 */ /* 0x01ffea0003c00000 */
[----:B0-----:R0:W0:Y:S02]  /*69a0*/  SHFL.IDX P6, R3, R60, R2, R47 ;  /* 0x000000023c037389 */ /* 0x00102400000c002f */
[----:B01234-:R-:W-:Y:S05]  /*69b0*/  ENDCOLLECTIVE ;  /* 0x000000000000791b */ /* 0x01ffea0003800000 */
.L_x_56094:
[----:B------:R-:W-:Y:S05]  /*69c0*/  BSYNC B1 ;  /* 0x0000000000017941 */ /* 0x000fea0003800000 */
.L_x_56093:
[----:B------:R-:W-:Y:S05]  /*69d0*/  BRA `(.L_x_56095) ;  /* 0xffffffd4003c7947 */ /* 0x000fea000383ffff */
.L_x_55951:
[----:B------:R-:W-:Y:S01]  /*69e0*/  BSSY B1, `(.L_x_56096) ;  /* 0x0000006000017945 */ /* 0x000fe20003800000 */
[----:B------:R-:W-:Y:S02]  /*69f0*/  IMAD.MOV.U32 R2, RZ, RZ, R36 ;  /* 0x000000ffff027224 */ /* 0x000fe400078e0024 */
[----:B------:R-:W-:-:S07]  /*6a00*/  IMAD.MOV.U32 R3, RZ, RZ, -0x1 ;  /* 0xffffffffff037424 */ /* 0x000fce00078e00ff */
[----:B01234-:R-:W-:Y:S05]  /*6a10*/  WARPSYNC.COLLECTIVE R3, `(.L_x_56097) ;  /* 0x0000000003087348 */ /* 0x01ffea0003c00000 */
[----:B0-----:R0:W0:Y:S02]  /*6a20*/  SHFL.IDX P6, R3, R60, R2, R47 ;  /* 0x000000023c037389 */ /* 0x00102400000c002f */
[----:B01234-:R-:W-:Y:S05]  /*6a30*/  ENDCOLLECTIVE ;  /* 0x000000000000791b */ /* 0x01ffea0003800000 */
.L_x_56097:
[----:B------:R-:W-:Y:S05]  /*6a40*/  BSYNC B1 ;  /* 0x0000000000017941 */ /* 0x000fea0003800000 */
.L_x_56096:
[----:B------:R-:W-:Y:S05]  /*6a50*/  BRA `(.L_x_56098) ;  /* 0xffffffd400347947 */ /* 0x000fea000383ffff */
.L_x_55953:
[----:B------:R-:W-:Y:S01]  /*6a60*/  BSSY B1, `(.L_x_56099) ;  /* 0x0000006000017945 */ /* 0x000fe20003800000 */
[----:B------:R-:W-:Y:S02]  /*6a70*/  IMAD.MOV.U32 R2, RZ, RZ, R35 ;  /* 0x000000ffff027224 */ /* 0x000fe400078e0023 */
[----:B------:R-:W-:-:S07]  /*6a80*/  IMAD.MOV.U32 R3, RZ, RZ, -0x1 ;  /* 0xffffffffff037424 */ /* 0x000fce00078e00ff */
[----:B01234-:R-:W-:Y:S05]  /*6a90*/  WARPSYNC.COLLECTIVE R3, `(.L_x_56100) ;  /* 0x0000000003087348 */ /* 0x01ffea0003c00000 */
[----:B0-----:R0:W0:Y:S02]  /*6aa0*/  SHFL.IDX P6, R3, R60, R2, R47 ;  /* 0x000000023c037389 */ /* 0x00102400000c002f */
[----:B01234-:R-:W-:Y:S05]  /*6ab0*/  ENDCOLLECTIVE ;  /* 0x000000000000791b */ /* 0x01ffea0003800000 */
.L_x_56100:
[----:B------:R-:W-:Y:S05]  /*6ac0*/  BSYNC B1 ;  /* 0x0000000000017941 */ /* 0x000fea0003800000 */
.L_x_56099:
[----:B------:R-:W-:Y:S05]  /*6ad0*/  BRA `(.L_x_56101) ;  /* 0xffffffd4002c7947 */ /* 0x000fea000383ffff */
.L_x_55955:
[----:B------:R-:W-:Y:S01]  /*6ae0*/  BSSY B1, `(.L_x_56102) ;  /* 0x0000006000017945 */ /* 0x000fe20003800000 */
[----:B------:R-:W-:Y:S02]  /*6af0*/  IMAD.MOV.U32 R2, RZ, RZ, R34 ;  /* 0x000000ffff027224 */ /* 0x000fe400078e0022 */
[----:B------:R-:W-:-:S07]  /*6b00*/  IMAD.MOV.U32 R3, RZ, RZ, -0x1 ;  /* 0xffffffffff037424 */ /* 0x000fce00078e00ff */
[----:B01234-:R-:W-:Y:S05]  /*6b10*/  WARPSYNC.COLLECTIVE R3, `(.L_x_56103) ;  /* 0x0000000003087348 */ /* 0x01ffea0003c00000 */
[----:B0-----:R0:W0:Y:S02]  /*6b20*/  SHFL.IDX P6, R3, R60, R2, R47 ;  /* 0x000000023c037389 */ /* 0x00102400000c002f */
[----:B01234-:R-:W-:Y:S05]  /*6b30*/  ENDCOLLECTIVE ;  /* 0x000000000000791b */ /* 0x01ffea0003800000 */
.L_x_56103:
[----:B------:R-:W-:Y:S05]  /*6b40*/  BSYNC B1 ;  /* 0x0000000000017941 */ /* 0x000fea0003800000 */
.L_x_56102:
[----:B------:R-:W-:Y:S05]  /*6b50*/  BRA `(.L_x_56104) ;  /* 0xffffffd400247947 */ /* 0x000fea000383ffff */
.L_x_55957:
[----:B------:R-:W-:Y:S01]  /*6b60*/  BSSY B1, `(.L_x_56105) ;  /* 0x0000006000017945 */ /* 0x000fe20003800000 */
[----:B------:R-:W-:Y:S02]  /*6b70*/  IMAD.MOV.U32 R2, RZ, RZ, R33 ;  /* 0x000000ffff027224 */ /* 0x000fe400078e0021 */
[----:B------:R-:W-:-:S07]  /*6b80*/  IMAD.MOV.U32 R3, RZ, RZ, -0x1 ;  /* 0xffffffffff037424 */ /* 0x000fce00078e00ff */
[----:B01234-:R-:W-:Y:S05]  /*6b90*/  WARPSYNC.COLLECTIVE R3, `(.L_x_56106) ;  /* 0x0000000003087348 */ /* 0x01ffea0003c00000 */
[----:B0-----:R0:W0:Y:S02]  /*6ba0*/  SHFL.IDX P6, R3, R60, R2, R47 ;  /* 0x000000023c037389 */ /* 0x00102400000c002f */
[----:B01234-:R-:W-:Y:S05]  /*6bb0*/  ENDCOLLECTIVE ;  /* 0x000000000000791b */ /* 0x01ffea0003800000 */
.L_x_56106:
[----:B------:R-:W-:Y:S05]  /*6bc0*/  BSYNC B1 ;  /* 0x0000000000017941 */ /* 0x000fea0003800000 */
.L_x_56105:
[----:B------:R-:W-:Y:S05]  /*6bd0*/  BRA `(.L_x_56107) ;  /* 0xffffffd4001c7947 */ /* 0x000fea000383ffff */
.L_x_55959:
[----:B------:R-:W-:Y:S01]  /*6be0*/  BSSY B1, `(.L_x_56108) ;  /* 0x0000006000017945 */ /* 0x000fe20003800000 */
[----:B------:R-:W-:Y:S02]  /*6bf0*/  IMAD.MOV.U32 R2, RZ, RZ, R32 ;  /* 0x000000ffff027224 */ /* 0x000fe400078e0020 */
[----:B------:R-:W-:-:S07]  /*6c00*/  IMAD.MOV.U32 R3, RZ, RZ, -0x1 ;  /* 0xffffffffff037424 */ /* 0x000fce00078e00ff */
[----:B01234-:R-:W-:Y:S05]  /*6c10*/  WARPSYNC.COLLECTIVE R3, `(.L_x_56109) ;  /* 0x0000000003087348 */ /* 0x01ffea0003c00000 */
[----:B0-----:R0:W0:Y:S02]  /*6c20*/  SHFL.IDX P6, R3, R60, R2, R47 ;  /* 0x000000023c037389 */ /* 0x00102400000c002f */
[----:B01234-:R-:W-:Y:S05]  /*6c30*/  ENDCOLLECTIVE ;  /* 0x000000000000791b */ /* 0x01ffea0003800000 */
.L_x_56109:
[----:B------:R-:W-:Y:S05]  /*6c40*/  BSYNC B1 ;  /* 0x0000000000017941 */ /* 0x000fea0003800000 */
.L_x_56108:
[----:B------:R-:W-:Y:S05]  /*6c50*/  BRA `(.L_x_56110) ;  /* 0xffffffd400147947 */ /* 0x000fea000383ffff */
.L_x_55980:
[----:B------:R-:W-:Y:S02]  /*6c60*/  IMAD.MOV.U32 R3, RZ, RZ, -0x1 ;  /* 0xffffffffff037424 */ /* 0x000fe400078e00ff */
[----:B------:R-:W-:-:S07]  /*6c70*/  IMAD.MOV.U32 R2, RZ, RZ, R34 ;  /* 0x000000ffff027224 */ /* 0x000fce00078e0022 */
[----:B01-3--:R-:W-:Y:S05]  /*6c80*/  WARPSYNC.COLLECTIVE R3, `(.L_x_56111) ;  /* 0x0000000003087348 */ /* 0x00bfea0003c00000 */
[----:B0-----:R0:W2:Y:S02]  /*6c90*/  SHFL.IDX P6, R3, R60, R2, R47 ;  /* 0x000000023c037389 */ /* 0x0010a400000c002f */
[----:B0123--:R-:W-:Y:S05]  /*6ca0*/  ENDCOLLECTIVE ;  /* 0x000000000000791b */ /* 0x00ffea0003800000 */
.L_x_56111:
[----:B------:R-:W-:Y:S01]  /*6cb0*/  IMAD.MOV.U32 R40, RZ, RZ, R3 ;  /* 0x000000ffff287224 */ /* 0x000fe200078e0003 */
[----:B------:R-:W-:Y:S06]  /*6cc0*/  BRA `(.L_x_56112) ;  /* 0xffffffe400947947 */ /* 0x000fec000383ffff */
.L_x_55982:
[----:B------:R-:W-:Y:S01]  /*6cd0*/  BSSY B0, `(.L_x_56113) ;  /* 0x0000006000007945 */ /* 0x000fe20003800000 */
[----:B------:R-:W-:Y:S01]  /*6ce0*/  IMAD.MOV.U32 R2, RZ, RZ, R0 ;  /* 0x000000ffff027224 */ /* 0x000fe200078e0000 */
[----:B------:R-:W-:-:S07]  /*6cf0*/  MOV R3, 0xffffffff ;  /* 0xffffffff00037802 */ /* 0x000fce0000000f00 */
[----:B01-3--:R-:W-:Y:S05]  /*6d00*/  WARPSYNC.COLLECTIVE R3, `(.L_x_56114) ;  /* 0x0000000003087348 */ /* 0x00bfea0003c00000 */
[----:B0-----:R0:W2:Y:S02]  /*6d10*/  SHFL.IDX P6, R3, R60, R2, R47 ;  /* 0x000000023c037389 */ /* 0x0010a400000c002f */
[----:B0123--:R-:W-:Y:S05]  /*6d20*/  ENDCOLLECTIVE ;  /* 0x000000000000791b */ /* 0x00ffea0003800000 */
.L_x_56114:
[----:B------:R-:W-:Y:S05]  /*6d30*/  BSYNC B0 ;  /* 0x0000000000007941 */ /* 0x000fea0003800000 */
.L_x_56113:
[----:B------:R-:W-:Y:S05]  /*6d40*/  BRA `(.L_x_56115) ;  /* 0xffffffe400887947 */ /* 0x000fea000383ffff */
.L_x_55984:
[----:B------:R-:W-:Y:S01]  /*6d50*/  BSSY B0, `(.L_x_56116) ;  /* 0x0000006000007945 */ /* 0x000fe20003800000 */
[----:B------:R-:W-:Y:S02]  /*6d60*/  IMAD.MOV.U32 R2, RZ, RZ, R4 ;  /* 0x000000ffff027224 */ /* 0x000fe400078e0004 */
[----:B------:R-:W-:-:S07]  /*6d70*/  IMAD.MOV.U32 R3, RZ, RZ, -0x1 ;  /* 0xffffffffff037424 */ /* 0x000fce00078e00ff */
[----:B01-3--:R-:W-:Y:S05]  /*6d80*/  WARPSYNC.COLLECTIVE R3, `(.L_x_56117) ;  /* 0x0000000003087348 */ /* 0x00bfea0003c00000 */
[----:B0-----:R0:W2:Y:S02]  /*6d90*/  SHFL.IDX P6, R3, R60, R2, R47 ;  /* 0x000000023c037389 */ /* 0x0010a400000c002f */
[----:B0123--:R-:W-:Y:S05]  /*6da0*/  ENDCOLLECTIVE ;  /* 0x000000000000791b */ /* 0x00ffea0003800000 */
.L_x_56117:
[----:B------:R-:W-:Y:S05]  /*6db0*/  BSYNC B0 ;  /* 0x0000000000007941 */ /* 0x000fea0003800000 */
.L_x_56116:
[----:B------:R-:W-:Y:S05]  /*6dc0*/  BRA `(.L_x_56118) ;  /* 0xffffffe4007c7947 */ /* 0x000fea000383ffff */
.L_x_55986:
[----:B------:R-:W-:Y:S01]  /*6dd0*/  BSSY B0, `(.L_x_56119) ;  /* 0x0000006000007945 */ /* 0x000fe20003800000 */
[----:B------:R-:W-:Y:S02]  /*6de0*/  IMAD.MOV.U32 R2, RZ, RZ, R6 ;  /* 0x000000ffff027224 */ /* 0x000fe400078e0006 */
[----:B------:R-:W-:-:S07]  /*6df0*/  IMAD.MOV.U32 R3, RZ, RZ, -0x1 ;  /* 0xffffffffff037424 */ /* 0x000fce00078e00ff */
[----:B01-3--:R-:W-:Y:S05]  /*6e00*/  WARPSYNC.COLLECTIVE R3, `(.L_x_56120) ;  /* 0x0000000003087348 */ /* 0x00bfea0003c00000 */
[----:B0-----:R0:W2:Y:S02]  /*6e10*/  SHFL.IDX P6, R3, R60, R2, R47 ;  /* 0x000000023c037389 */ /* 0x0010a400000c002f */
[----:B0123--:R-:W-:Y:S05]  /*6e20*/  ENDCOLLECTIVE ;  /* 0x000000000000791b */ /* 0x00ffea0003800000 */
.L_x_56120:
[----:B------:R-:W-:Y:S05]  /*6e30*/  BSYNC B0 ;  /* 0x0000000000007941 */ /* 0x000fea0003800000 */
.L_x_56119:
[----:B------:R-:W-:Y:S05]  /*6e40*/  BRA `(.L_x_56121) ;  /* 0xffffffe400707947 */ /* 0x000fea000383ffff */
.L_x_55988:
[----:B------:R-:W-:Y:S01]  /*6e50*/  BSSY B0, `(.L_x_56122) ;  /* 0x0000006000007945 */ /* 0x000fe20003800000 */
[----:B------:R-:W-:Y:S02]  /*6e60*/  IMAD.MOV.U32 R2, RZ, RZ, R8 ;  /* 0x000000ffff027224 */ /* 0x000fe400078e0008 */
[----:B------:R-:W-:-:S07]  /*6e70*/  IMAD.MOV.U32 R3, RZ, RZ, -0x1 ;  /* 0xffffffffff037424 */ /* 0x000fce00078e00ff */
[----:B01-3--:R-:W-:Y:S05]  /*6e80*/  WARPSYNC.COLLECTIVE R3, `(.L_x_56123) ;  /* 0x0000000003087348 */ /* 0x00bfea0003c00000 */
[----:B0-----:R0:W2:Y:S02]  /*6e90*/  SHFL.IDX P6, R3, R60, R2, R47 ;  /* 0x000000023c037389 */ /* 0x0010a400000c002f */
[----:B0123--:R-:W-:Y:S05]  /*6ea0*/  ENDCOLLECTIVE ;  /* 0x000000000000791b */ /* 0x00ffea0003800000 */
.L_x_56123:
[----:B------:R-:W-:Y:S05]  /*6eb0*/  BSYNC B0 ;  /* 0x0000000000007941 */ /* 0x000fea0003800000 */
.L_x_56122:
[----:B------:R-:W-:Y:S05]  /*6ec0*/  BRA `(.L_x_56124) ;  /* 0xffffffe400647947 */ /* 0x000fea000383ffff */
.L_x_55990:
[----:B------:R-:W-:Y:S01]  /*6ed0*/  BSSY B0, `(.L_x_56125) ;  /* 0x0000006000007945 */ /* 0x000fe20003800000 */
[----:B------:R-:W-:Y:S02]  /*6ee0*/  IMAD.MOV.U32 R2, RZ, RZ, R10 ;  /* 0x000000ffff027224 */ /* 0x000fe400078e000a */
[----:B------:R-:W-:-:S07]  /*6ef0*/  IMAD.MOV.U32 R3, RZ, RZ, -0x1 ;  /* 0xffffffffff037424 */ /* 0x000fce00078e00ff */
[----:B01-3--:R-:W-:Y:S05]  /*6f00*/  WARPSYNC.COLLECTIVE R3, `(.L_x_56126) ;  /* 0x0000000003087348 */ /* 0x00bfea0003c00000 */
[----:B0-----:R0:W2:Y:S02]  /*6f10*/  SHFL.IDX P6, R3, R60, R2, R47 ;  /* 0x000000023c037389 */ /* 0x0010a400000c002f */
[----:B0123--:R-:W-:Y:S05]  /*6f20*/  ENDCOLLECTIVE ;  /* 0x000000000000791b */ /* 0x00ffea0003800000 */
.L_x_56126:
[----:B------:R-:W-:Y:S05]  /*6f30*/  BSYNC B0 ;  /* 0x0000000000007941 */ /* 0x000fea0003800000 */
.L_x_56125:
[----:B------:R-:W-:Y:S05]  /*6f40*/  BRA `(.L_x_56127) ;  /* 0xffffffe400607947 */ /* 0x000fea000383ffff */
.L_x_55992:
[----:B------:R-:W-:Y:S01]  /*6f50*/  BSSY B0, `(.L_x_56128) ;  /* 0x0000006000007945 */ /* 0x000fe20003800000 */
[----:B------:R-:W-:Y:S02]  /*6f60*/  IMAD.MOV.U32 R2, RZ, RZ, R12 ;  /* 0x000000ffff027224 */ /* 0x000fe400078e000c */
[----:B------:R-:W-:-:S07]  /*6f70*/  IMAD.MOV.U32 R3, RZ, RZ, -0x1 ;  /* 0xffffffffff037424 */ /* 0x000fce00078e00ff */
[----:B01-3--:R-:W-:Y:S05]  /*6f80*/  WARPSYNC.COLLECTIVE R3, `(.L_x_56129) ;  /* 0x0000000003087348 */ /* 0x00bfea0003c00000 */
[----:B0-----:R0:W2:Y:S02]  /*6f90*/  SHFL.IDX P6, R3, R60, R2, R47 ;  /* 0x000000023c037389 */ /* 0x0010a400000c002f */
[----:B0123--:R-:W-:Y:S05]  /*6fa0*/  ENDCOLLECTIVE ;  /* 0x000000000000791b */ /* 0x00ffea0003800000 */
.L_x_56129:
[----:B------:R-:W-:Y:S05]  /*6fb0*/  BSYNC B0 ;  /* 0x0000000000007941 */ /* 0x000fea0003800000 */
.L_x_56128:
[----:B------:R-:W-:Y:S05]  /*6fc0*/  BRA `(.L_x_56130) ;  /* 0xffffffe400587947 */ /* 0x000fea000383ffff */
.L_x_55994:
[----:B------:R-:W-:Y:S01]  /*6fd0*/  BSSY B0, `(.L_x_56131) ;  /* 0x0000006000007945 */ /* 0x000fe20003800000 */
[----:B------:R-:W-:Y:S02]  /*6fe0*/  IMAD.MOV.U32 R2, RZ, RZ, R14 ;  /* 0x000000ffff027224 */ /* 0x000fe400078e000e */
[----:B------:R-:W-:-:S07]  /*6ff0*/  IMAD.MOV.U32 R3, RZ, RZ, -0x1 ;  /* 0xffffffffff037424 */ /* 0x000fce00078e00ff */
[----:B01-3--:R-:W-:Y:S05]  /*7000*/  WARPSYNC.COLLECTIVE R3, `(.L_x_56132) ;  /* 0x0000000003087348 */ /* 0x00bfea0003c00000 */
[----:B0-----:R0:W2:Y:S02]  /*7010*/  SHFL.IDX P6, R3, R60, R2, R47 ;  /* 0x000000023c037389 */ /* 0x0010a400000c002f */
[----:B0123--:R-:W-:Y:S05]  /*7020*/  ENDCOLLECTIVE ;  /* 0x000000000000791b */ /* 0x00ffea0003800000 */
.L_x_56132:
[----:B------:R-:W-:Y:S05]  /*7030*/  BSYNC B0 ;  /* 0x0000000000007941 */ /* 0x000fea0003800000 */
.L_x_56131:
[----:B------:R-:W-:Y:S05]  /*7040*/  BRA `(.L_x_56133) ;  /* 0xffffffe400507947 */ /* 0x000fea000383ffff */
.L_x_55996:
[----:B------:R-:W-:Y:S01]  /*7050*/  BSSY B0, `(.L_x_56134) ;  /* 0x0000006000007945 */ /* 0x000fe20003800000 */
[----:B------:R-:W-:Y:S02]  /*7060*/  IMAD.MOV.U32 R2, RZ, RZ, R16 ;  /* 0x000000ffff027224 */ /* 0x000fe400078e0010 */
[----:B------:R-:W-:-:S07]  /*7070*/  IMAD.MOV.U32 R3, RZ, RZ, -0x1 ;  /* 0xffffffffff037424 */ /* 0x000fce00078e00ff */
[----:B01-3--:R-:W-:Y:S05]  /*7080*/  WARPSYNC.COLLECTIVE R3, `(.L_x_56135) ;  /* 0x0000000003087348 */ /* 0x00bfea0003c00000 */
[----:B0-----:R0:W2:Y:S02]  /*7090*/  SHFL.IDX P6, R3, R60, R2, R47 ;  /* 0x000000023c037389 */ /* 0x0010a400000c002f */
[----:B0123--:R-:W-:Y:S05]  /*70a0*/  ENDCOLLECTIVE ;  /* 0x000000000000791b */ /* 0x00ffea0003800000 */
.L_x_56135:
[----:B------:R-:W-:Y:S05]  /*70b0*/  BSYNC B0 ;  /* 0x0000000000007941 */ /* 0x000fea0003800000 */
.L_x_56134:
[----:B------:R-:W-:Y:S05]  /*70c0*/  BRA `(.L_x_56136) ;  /* 0xffffffe400487947 */ /* 0x000fea000383ffff */
.L_x_55998:
[----:B------:R-:W-:Y:S01]  /*70d0*/  BSSY B0, `(.L_x_56137) ;  /* 0x0000006000007945 */ /* 0x000fe20003800000 */
[----:B------:R-:W-:Y:S01]  /*70e0*/  MOV R2, R18 ;  /* 0x0000001200027202 */ /* 0x000fe20000000f00 */
[----:B------:R-:W-:-:S07]  /*70f0*/  IMAD.MOV.U32 R3, RZ, RZ, -0x1 ;  /* 0xffffffffff037424 */ /* 0x000fce00078e00ff */
[----:B01-3--:R-:W-:Y:S05]  /*7100*/  WARPSYNC.COLLECTIVE R3, `(.L_x_56138) ;  /* 0x0000000003087348 */ /* 0x00bfea0003c00000 */
[----:B0-----:R0:W2:Y:S02]  /*7110*/  SHFL.IDX P6, R3, R60, R2, R47 ;  /* 0x000000023c037389 */ /* 0x0010a400000c002f */
[----:B0123--:R-:W-:Y:S05]  /*7120*/  ENDCOLLECTIVE ;  /* 0x000000000000791b */ /* 0x00ffea0003800000 */
.L_x_56138:
[----:B------:R-:W-:Y:S05]  /*7130*/  BSYNC B0 ;  /* 0x0000000000007941 */ /* 0x000fea0003800000 */
.L_x_56137:
[----:B------:R-:W-:Y:S05]  /*7140*/  BRA `(.L_x_56139) ;  /* 0xffffffe400407947 */ /* 0x000fea000383ffff */
.L_x_56000:
[----:B------:R-:W-:Y:S01]  /*7150*/  BSSY B0, `(.L_x_56140) ;  /* 0x0000006000007945 */ /* 0x000fe20003800000 */
[----:B------:R-:W-:Y:S02]  /*7160*/  IMAD.MOV.U32 R2, RZ, RZ, R20 ;  /* 0x000000ffff027224 */ /* 0x000fe400078e0014 */
[----:B------:R-:W-:-:S07]  /*7170*/  IMAD.MOV.U32 R3, RZ, RZ, -0x1 ;  /* 0xffffffffff037424 */ /* 0x000fce00078e00ff */
[----:B01-3--:R-:W-:Y:S05]  /*7180*/  WARPSYNC.COLLECTIVE R3, `(.L_x_56141) ;  /* 0x0000000003087348 */ /* 0x00bfea0003c00000 */
[----:B0-----:R0:W2:Y:S02]  /*7190*/  SHFL.IDX P6, R3, R60, R2, R47 ;  /* 0x000000023c037389 */ /* 0x0010a400000c002f */
[----:B0123--:R-:W-:Y:S05]  /*71a0*/  ENDCOLLECTIVE ;  /* 0x000000000000791b */ /* 0x00ffea0003800000 */
.L_x_56141:
[----:B------:R-:W-:Y:S05]  /*71b0*/  BSYNC B0 ;  /* 0x0000000000007941 */ /* 0x000fea0003800000 */
.L_x_56140:
[----:B------:R-:W-:Y:S05]  /*71c0*/  BRA `(.L_x_56142) ;  /* 0xffffffe400387947 */ /* 0x000fea000383ffff */
.L_x_56002:
[----:B------:R-:W-:Y:S01]  /*71d0*/  BSSY B0, `(.L_x_56143) ;  /* 0x0000006000007945 */ /* 0x000fe20003800000 */
[----:B------:R-:W-:Y:S02]  /*71e0*/  IMAD.MOV.U32 R2, RZ, RZ, R22 ;  /* 0x000000ffff027224 */ /* 0x000fe400078e0016 */
[----:B------:R-:W-:-:S07]  /*71f0*/  IMAD.MOV.U32 R3, RZ, RZ, -0x1 ;  /* 0xffffffffff037424 */ /* 0x000fce00078e00ff */
[----:B01-3--:R-:W-:Y:S05]  /*7200*/  WARPSYNC.COLLECTIVE R3, `(.L_x_56144) ;  /* 0x0000000003087348 */ /* 0x00bfea0003c00000 */
[----:B0-----:R0:W2:Y:S02]  /*7210*/  SHFL.IDX P6, R3, R60, R2, R47 ;  /* 0x000000023c037389 */ /* 0x0010a400000c002f */
[----:B0123--:R-:W-:Y:S05]  /*7220*/  ENDCOLLECTIVE ;  /* 0x000000000000791b */ /* 0x00ffea0003800000 */
.L_x_56144:
[----:B------:R-:W-:Y:S05]  /*7230*/  BSYNC B0 ;  /* 0x0000000000007941 */ /* 0x000fea0003800000 */
.L_x_56143:
[----:B------:R-:W-:Y:S05]  /*7240*/  BRA `(.L_x_56145) ;  /* 0xffffffe400307947 */ /* 0x000fea000383ffff */
.L_x_56004:
[----:B------:R-:W-:Y:S01]  /*7250*/  BSSY B0, `(.L_x_56146) ;  /* 0x0000006000007945 */ /* 0x000fe20003800000 */
[----:B------:R-:W-:Y:S02]  /*7260*/  IMAD.MOV.U32 R2, RZ, RZ, R24 ;  /* 0x000000ffff027224 */ /* 0x000fe400078e0018 */
[----:B------:R-:W-:-:S07]  /*7270*/  IMAD.MOV.U32 R3, RZ, RZ, -0x1 ;  /* 0xffffffffff037424 */ /* 0x000fce00078e00ff */
[----:B01-3--:R-:W-:Y:S05]  /*7280*/  WARPSYNC.COLLECTIVE R3, `(.L_x_56147) ;  /* 0x0000000003087348 */ /* 0x00bfea0003c00000 */
[----:B0-----:R0:W2:Y:S02]  /*7290*/  SHFL.IDX P6, R3, R60, R2, R47 ;  /* 0x000000023c037389 */ /* 0x0010a400000c002f */
[----:B0123--:R-:W-:Y:S05]  /*72a0*/  ENDCOLLECTIVE ;  /* 0x000000000000791b */ /* 0x00ffea0003800000 */
.L_x_56147:
[----:B------:R-:W-:Y:S05]  /*72b0*/  BSYNC B0 ;  /* 0x0000000000007941 */ /* 0x000fea0003800000 */
.L_x_56146:
[----:B------:R-:W-:Y:S05]  /*72c0*/  BRA `(.L_x_56148) ;  /* 0xffffffe400287947 */ /* 0x000fea000383ffff */
.L_x_56006:
[----:B------:R-:W-:Y:S01]  /*72d0*/  BSSY B0, `(.L_x_56149) ;  /* 0x0000006000007945 */ /* 0x000fe20003800000 */
[----:B------:R-:W-:Y:S02]  /*72e0*/  IMAD.MOV.U32 R2, RZ, RZ, R26 ;  /* 0x000000ffff027224 */ /* 0x000fe400078e001a */
[----:B------:R-:W-:-:S07]  /*72f0*/  IMAD.MOV.U32 R3, RZ, RZ, -0x1 ;  /* 0xffffffffff037424 */ /* 0x000fce00078e00ff */
[----:B01-3--:R-:W-:Y:S05]  /*7300*/  WARPSYNC.COLLECTIVE R3, `(.L_x_56150) ;  /* 0x0000000003087348 */ /* 0x00bfea0003c00000 */
[----:B0-----:R0:W2:Y:S02]  /*7310*/  SHFL.IDX P6, R3, R60, R2, R47 ;  /* 0x000000023c037389 */ /* 0x0010a400000c002f */
[----:B0123--:R-:W-:Y:S05]  /*7320*/  ENDCOLLECTIVE ;  /* 0x000000000000791b */ /* 0x00ffea0003800000 */
.L_x_56150:
[----:B------:R-:W-:Y:S05]  /*7330*/  BSYNC B0 ;  /* 0x0000000000007941 */ /* 0x000fea0003800000 */
.L_x_56149:
[----:B------:R-:W-:Y:S05]  /*7340*/  BRA `(.L_x_56151) ;  /* 0xffffffe400207947 */ /* 0x000fea000383ffff */
.L_x_56008:
[----:B------:R-:W-:Y:S01]  /*7350*/  BSSY B0, `(.L_x_56152) ;  /* 0x0000006000007945 */ /* 0x000fe20003800000 */
[----:B------:R-:W-:Y:S02]  /*7360*/  IMAD.MOV.U32 R2, RZ, RZ, R28 ;  /* 0x000000ffff027224 */ /* 0x000fe400078e001c */
[----:B------:R-:W-:-:S07]  /*7370*/  IMAD.MOV.U32 R3, RZ, RZ, -0x1 ;  /* 0xffffffffff037424 */ /* 0x000fce00078e00ff */
[----:B01-3--:R-:W-:Y:S05]  /*7380*/  WARPSYNC.COLLECTIVE R3, `(.L_x_56153) ;  /* 0x0000000003087348 */ /* 0x00bfea0003c00000 */
[----:B0-----:R0:W2:Y:S02]  /*7390*/  SHFL.IDX P6, R3, R60, R2, R47 ;  /* 0x000000023c037389 */ /* 0x0010a400000c002f */
[----:B0123--:R-:W-:Y:S05]  /*73a0*/  ENDCOLLECTIVE ;  /* 0x000000000000791b */ /* 0x00ffea0003800000 */
.L_x_56153:
[----:B------:R-:W-:Y:S05]  /*73b0*/  BSYNC B0 ;  /* 0x0000000000007941 */ /* 0x000fea0003800000 */
.L_x_56152:
[----:B------:R-:W-:Y:S05]  /*73c0*/  BRA `(.L_x_56154) ;  /* 0xffffffe400187947 */ /* 0x000fea000383ffff */
.L_x_56010:
[----:B------:R-:W-:Y:S01]  /*73d0*/  BSSY B0, `(.L_x_56155) ;  /* 0x0000006000007945 */ /* 0x000fe20003800000 */
[----:B------:R-:W-:Y:S02]  /*73e0*/  IMAD.MOV.U32 R2, RZ, RZ, R30 ;  /* 0x000000ffff027224 */ /* 0x000fe400078e001e */
[----:B------:R-:W-:-:S07]  /*73f0*/  IMAD.MOV.U32 R3, RZ, RZ, -0x1 ;  /* 0xffffffffff037424 */ /* 0x000fce00078e00ff */
[----:B01-3--:R-:W-:Y:S05]  /*7400*/  WARPSYNC.COLLECTIVE R3, `(.L_x_56156) ;  /* 0x0000000003087348 */ /* 0x00bfea0003c00000 */
[----:B0-----:R0:W2:Y:S02]  /*7410*/  SHFL.IDX P6, R3, R60, R2, R47 ;  /* 0x000000023c037389 */ /* 0x0010a400000c002f */
[----:B0123--:R-:W-:Y:S05]  /*7420*/  ENDCOLLECTIVE ;  /* 0x000000000000791b */ /* 0x00ffea0003800000 */
.L_x_56156:
[----:B------:R-:W-:Y:S05]  /*7430*/  BSYNC B0 ;  /* 0x0000000000007941 */ /* 0x000fea0003800000 */
.L_x_56155:
[----:B------:R-:W-:Y:S05]  /*7440*/  BRA `(.L_x_56157) ;  /* 0xffffffe400107947 */ /* 0x000fea000383ffff */
.L_x_56158:
        /* <DEDUP_REMOVED lines=11> */
.L_x_58778:


//--------------------- .text._Z9cuda_gemmIiLi256ELi1ELi1ELi16ELi32ELi32ELi32ELi0ELi1EEviiiPT_S1_S1_ii --------------------------
	.section	.text._Z9cuda_gemmIiLi256ELi1ELi1ELi16ELi32ELi32ELi32ELi0ELi1EEviiiPT_S1_S1_ii,"ax",@progbits
	.align	128
        .global         _Z9cuda_gemmIiLi256ELi1ELi1ELi16ELi32ELi32ELi32ELi0ELi1EEviiiPT_S1_S1_ii
        .type           _Z9cuda_gemmIiLi256ELi1ELi1ELi16ELi32ELi32ELi32ELi0ELi1EEviiiPT_S1_S1_ii,@function
        .size           _Z9cuda_gemmIiLi256ELi1ELi1ELi16ELi32ELi32ELi32ELi0ELi1EEviiiPT_S1_S1_ii,(.L_x_58208 - _Z9cuda_gemmIiLi256ELi1ELi1ELi16ELi32ELi32ELi32ELi0ELi1EEviiiPT_S1_S1_ii)
        .other          _Z9cuda_gemmIiLi256ELi1ELi1ELi16ELi32ELi32ELi32ELi0ELi1EEviiiPT_S1_S1_ii,@"STO_CUDA_ENTRY STV_DEFAULT"
_Z9cuda_gemmIiLi256ELi1ELi1ELi16ELi32ELi32ELi32ELi0ELi1EEviiiPT_S1_S1_ii:
.text._Z9cuda_gemmIiLi256ELi1ELi1ELi16ELi32ELi32ELi32ELi0ELi1EEviiiPT_S1_S1_ii:
        /* <DEDUP_REMOVED lines=8> */
[----:B------:R-:W-:Y:S05]  /*0080*/  CALL.REL.NOINC `($__internal_257_$__cuda_sm20_div_u16) ;  /* 0x0000000400947944 */ /* 0x000fea0003c00000 */
        /* <DEDUP_REMOVED lines=16> */
.L_x_56161:
        /* <DEDUP_REMOVED lines=13> */
.L_x_56160:
[----:B------:R-:W-:Y:S05]  /*0260*/  BSYNC.RECONVERGENT B0 ;  /* 0x0000000000007941 */ /* 0x000fea0003800200 */
.L_x_56159:
[----:B------:R-:W-:Y:S01]  /*0270*/  BSSY.RECONVERGENT B0, `(.L_x_56162) ;  /* 0x000002b000007945 */ /* 0x000fe20003800200 */
[C-C-:B0-----:R-:W-:Y:S02]  /*0280*/  IMAD R17, R0.reuse, 0x2, R15.reuse ;  /* 0x0000000200117824 */ /* 0x141fe400078e020f */
[----:B------:R-:W-:Y:S02]  /*0290*/  IMAD R19, R0, 0x3, R15 ;  /* 0x0000000300137824 */ /* 0x000fe400078e020f */
[----:B------:R-:W-:-:S07]  /*02a0*/  IMAD.IADD R21, R15, 0x1, R0 ;  /* 0x000000010f157824 */ /* 0x000fce00078e0200 */
.L_x_56163:
        /* <DEDUP_REMOVED lines=16> */
[--C-:B0-----:R-:W-:Y:S01]  /*03b0*/  IMAD R13, R24, 0x84, R10.reuse ;  /* 0x00000084180d7824 */ /* 0x101fe200078e020a */
        /* <DEDUP_REMOVED lines=8> */
[----:B------:R-:W-:-:S02]  /*0440*/  IMAD.IADD R25, R25, 0x1, R18 ;  /* 0x0000000119197824 */ /* 0x000fc400078e0212 */
[----:B------:R-:W-:Y:S02]  /*0450*/  IMAD.IADD R27, R27, 0x1, R20 ;  /* 0x000000011b1b7824 */ /* 0x000fe400078e0214 */
        /* <DEDUP_REMOVED lines=13> */
.L_x_56162:
[----:B------:R-:W1:Y:S08]  /*0530*/  S2UR UR4, SR_CTAID.Y ;  /* 0x00000000000479c3 */ /* 0x000e700000002600 */
[----:B------:R-:W1:Y:S02]  /*0540*/  LDC R2, c[0x0][0x374] ;  /* 0x0000dd00ff027b82 */ /* 0x000e640000000800 */
[----:B-1----:R-:W-:-:S13]  /*0550*/  ISETP.LE.U32.AND P0, PT, R2, UR4, PT ;  /* 0x0000000402007c0c */ /* 0x002fda000bf03070 */
[----:B------:R-:W-:Y:S05]  /*0560*/  @P0 EXIT ;  /* 0x000000000000094d */ /* 0x000fea0003800000 */
[----:B------:R-:W-:Y:S01]  /*0570*/  ISETP.GT.U32.AND P0, PT, R9, 0xf, PT ;  /* 0x0000000f0900780c */ /* 0x000fe20003f04070 */
[----:B------:R-:W-:-:S12]  /*0580*/  BSSY.RECONVERGENT B0, `(.L_x_56164) ;  /* 0x0000012000007945 */ /* 0x000fd80003800200 */
[----:B------:R-:W-:Y:S05]  /*0590*/  @P0 BRA `(.L_x_56165) ;  /* 0x0000000000400947 */ /* 0x000fea0003800000 */
[----:B------:R-:W1:Y:S01]  /*05a0*/  S2R R3, SR_CTAID.X ;  /* 0x0000000000037919 */ /* 0x000e620000002500 */
[----:B------:R-:W2:Y:S01]  /*05b0*/  LDC R2, c[0x0][0x388] ;  /* 0x0000e200ff027b82 */ /* 0x000ea20000000800 */
[----:B------:R-:W-:-:S05]  /*05c0*/  VIADD R11, R11, 0x1080 ;  /* 0x000010800b0b7836 */ /* 0x000fca0000000000 */
[----:B------:R-:W-:Y:S02]  /*05d0*/  LEA R8, R8, R11, 0x18 ;  /* 0x0000000b08087211 */ /* 0x000fe400078ec0ff */
[----:B0-----:R-:W0:Y:S03]  /*05e0*/  LDC.64 R4, c[0x0][0x390] ;  /* 0x0000e400ff047b82 */ /* 0x001e260000000a00 */
[----:B------:R-:W-:Y:S02]  /*05f0*/  IMAD R7, R9, 0x4, R8 ;  /* 0x0000000409077824 */ /* 0x000fe400078e0208 */
[----:B--2---:R-:W-:-:S04]  /*0600*/  IMAD R2, R2, UR4, R9 ;  /* 0x0000000402027c24 */ /* 0x004fc8000f8e0209 */
[----:B-1----:R-:W-:-:S07]  /*0610*/  IMAD R11, R3, 0x10, R2 ;  /* 0x00000010030b7824 */ /* 0x002fce00078e0202 */
.L_x_56166:
[----:B0-----:R-:W-:-:S06]  /*0620*/  IMAD.WIDE R2, R11, 0x4, R4 ;  /* 0x000000040b027825 */ /* 0x001fcc00078e0204 */
[----:B------:R-:W2:Y:S01]  /*0630*/  LDG.E R2, desc[UR6][R2.64] ;  /* 0x0000000602027981 */ /* 0x000ea2000c1e1900 */
[C---:B------:R-:W-:Y:S02]  /*0640*/  IMAD.IADD R9, R0.reuse, 0x1, R9 ;  /* 0x0000000100097824 */ /* 0x040fe400078e0209 */
[----:B------:R-:W-:-:S03]  /*0650*/  IMAD.IADD R11, R0, 0x1, R11 ;  /* 0x00000001000b7824 */ /* 0x000fc600078e020b */
[----:B------:R-:W-:Y:S01]  /*0660*/  ISETP.GE.U32.AND P0, PT, R9, 0x10, PT ;  /* 0x000000100900780c */ /* 0x000fe20003f06070 */
[----:B--2---:R0:W-:Y:S02]  /*0670*/  STS [R7], R2 ;  /* 0x0000000207007388 */ /* 0x0041e40000000800 */
[----:B0-----:R-:W-:-:S10]  /*0680*/  LEA R7, R0, R7, 0x2 ;  /* 0x0000000700077211 */ /* 0x001fd400078e10ff */
[----:B------:R-:W-:Y:S05]  /*0690*/  @!P0 BRA `(.L_x_56166) ;  /* 0xfffffffc00e08947 */ /* 0x000fea000383ffff */
.L_x_56165:
[----:B------:R-:W-:Y:S05]  /*06a0*/  BSYNC.RECONVERGENT B0 ;  /* 0x0000000000007941 */ /* 0x000fea0003800200 */
.L_x_56164:
[----:B------:R-:W-:Y:S08]  /*06b0*/  BAR.SYNC.DEFER_BLOCKING 0x0 ;  /* 0x0000000000007b1d */ /* 0x000ff00000010000 */
[----:B------:R-:W-:Y:S06]  /*06c0*/  BAR.SYNC.DEFER_BLOCKING 0x0 ;  /* 0x0000000000007b1d */ /* 0x000fec0000010000 */
[----:B------:R-:W-:Y:S05]  /*06d0*/  EXIT ;  /* 0x000000000000794d */ /* 0x000fea0003800000 */
        .weak           $__internal_257_$__cuda_sm20_div_u16
        .type           $__internal_257_$__cuda_sm20_div_u16,@function
        .size           $__internal_257_$__cuda_sm20_div_u16,(.L_x_58208 - $__internal_257_$__cuda_sm20_div_u16)
$__internal_257_$__cuda_sm20_div_u16:
        /* <DEDUP_REMOVED lines=18> */
[----:B------:R-:W-:Y:S06]  /*0800*/  RET.REL.NODEC R2 `(_Z9cuda_gemmIiLi256ELi1ELi1ELi16ELi32ELi32ELi32ELi0ELi1EEviiiPT_S1_S1_ii) ;  /* 0xfffffff402fc7950 */ /* 0x000fec0003c3ffff */
.L_x_56167:
        /* <DEDUP_REMOVED lines=15> */
.L_x_58208:


//--------------------- .text._Z9cuda_gemmIiLi256ELi1ELi1ELi16ELi32ELi32ELi32ELi0ELi0EEviiiPT_S1_S1_ii --------------------------
	.section	.text._Z9cuda_gemmIiLi256ELi1ELi1ELi16ELi32ELi32ELi32ELi0ELi0EEviiiPT_S1_S1_ii,"ax",@progbits
	.align	128
        .global         _Z9cuda_gemmIiLi256ELi1ELi1ELi16ELi32ELi32ELi32ELi0ELi0EEviiiPT_S1_S1_ii
        .type           _Z9cuda_gemmIiLi256ELi1ELi1ELi16ELi32ELi32ELi32ELi0ELi0EEviiiPT_S1_S1_ii,@function
        .size           _Z9cuda_gemmIiLi256ELi1ELi1ELi16ELi32ELi32ELi32ELi0ELi0EEviiiPT_S1_S1_ii,(.L_x_58780 - _Z9cuda_gemmIiLi256ELi1ELi1ELi16ELi32ELi32ELi32ELi0ELi0EEviiiPT_S1_S1_ii)
        .other          _Z9cuda_gemmIiLi256ELi1ELi1ELi16ELi32ELi32ELi32ELi0ELi0EEviiiPT_S1_S1_ii,@"STO_CUDA_ENTRY STV_DEFAULT"
_Z9cuda_gemmIiLi256ELi1ELi1ELi16ELi32ELi32ELi32ELi0ELi0EEviiiPT_S1_S1_ii:
.text._Z9cuda_gemmIiLi256ELi1ELi1ELi16ELi32ELi32ELi32ELi0ELi0EEviiiPT_S1_S1_ii:
        /* <DEDUP_REMOVED lines=52> */
[----:B------:R-:W-:Y:S02]  /*0340*/  IMAD R13, R13, UR8, RZ ;  /* 0x000000080d0d7c24 */ /* 0x000fe4000f8e02ff */
[----:B------:R-:W-:Y:S02]  /*0350*/  IMAD.MOV.U32 R7, RZ, RZ, R9 ;  /* 0x000000ffff077224 */ /* 0x000fe400078e0009 */
[----:B------:R-:W-:Y:S01]  /*0360*/  IMAD.HI.U32 R8, R5, R13, R4 ;  /* 0x0000000d05087227 */ /* 0x000fe200078e0004 */
[----:B--2-4-:R-:W-:-:S07]  /*0370*/  LOP3.LUT R13, RZ, UR8, RZ, 0x33, !PT ;  /* 0x00000008ff0d7c12 */ /* 0x014fce000f8e33ff */
.L_x_56170:
        /* <DEDUP_REMOVED lines=14> */
[----:B------:R-:W-:Y:S01]  /*0460*/  @P4 VIADD R12, R12, 0x1 ;  /* 0x000000010c0c4836 */ /* 0x000fe20000000000 */
[----:B------:R-:W-:Y:S02]  /*0470*/  ISETP.GE.U32.AND P4, PT, R7, R0, PT ;  /* 0x000000000700720c */ /* 0x000fe40003f86070 */
[----:B------:R-:W-:-:S07]  /*0480*/  ISETP.GE.U32.AND P6, PT, R14, R11, PT ;  /* 0x0000000b0e00720c */ /* 0x000fce0003fc6070 */
        /* <DEDUP_REMOVED lines=8> */
.L_x_56169:
[----:B------:R-:W-:Y:S05]  /*0510*/  BSYNC.RECONVERGENT B0 ;  /* 0x0000000000007941 */ /* 0x000fea0003800200 */
.L_x_56168:
[----:B------:R-:W-:Y:S01]  /*0520*/  VOTEU.ANY UP0, P1 ;  /* 0x0000000000ff7886 */ /* 0x000fe20000800100 */
[----:B------:R-:W-:Y:S01]  /*0530*/  PLOP3.LUT P2, PT, PT, PT, UP0, 0x80, 0x8 ;  /* 0x000000000008781c */ /* 0x000fe20003f4f008 */
[----:B------:R-:W-:Y:S01]  /*0540*/  @!P0 IMAD R0, RZ, RZ, -UR9 ;  /* 0x80000009ff008e24 */ /* 0x000fe2000f8e02ff */
[----:B------:R-:W-:Y:S01]  /*0550*/  ISETP.GE.AND P1, PT, R11, 0x10, PT ;  /* 0x000000100b00780c */ /* 0x000fe20003f26270 */
[----:B------:R-:W1:Y:S01]  /*0560*/  LDCU UR13, c[0x0][0x360] ;  /* 0x00006c00ff0d77ac */ /* 0x000e620008000800 */
[----:B------:R-:W-:Y:S01]  /*0570*/  SHF.R.U32.HI R13, RZ, 0x4, R11 ;  /* 0x00000004ff0d7819 */ /* 0x000fe2000001160b */
[----:B------:R-:W2:Y:S01]  /*0580*/  S2UR UR14, SR_CTAID.Y ;  /* 0x00000000000e79c3 */ /* 0x000ea20000002600 */
[----:B------:R-:W-:Y:S02]  /*0590*/  @!P0 R2UR UR9, R0 ;  /* 0x00000000000982ca */ /* 0x000fe400000e0000 */
[----:B------:R-:W-:-:S04]  /*05a0*/  SEL R2, R13, 0x1, P1 ;  /* 0x000000010d027807 */ /* 0x000fc80000800000 */
[----:B------:R-:W-:Y:S02]  /*05b0*/  R2UR UR12, R2 ;  /* 0x00000000020c72ca */ /* 0x000fe400000e0000 */
[----:B------:R-:W-:-:S11]  /*05c0*/  @!P2 R2UR UR4, R11 ;  /* 0x000000000b04a2ca */ /* 0x000fd600000e0000 */
[----:B0-----:R-:W0:Y:S02]  /*05d0*/  I2F.U32.RP R4, UR12 ;  /* 0x0000000c00047d06 */ /* 0x001e240008209000 */
[----:B------:R-:W-:-:S03]  /*05e0*/  @!UP0 ULOP3.LUT UR9, URZ, UR4, URZ, 0x33, !UPT ;  /* 0x00000004ff098292 */ /* 0x000fc6000f8e33ff */
[----:B------:R-:W-:Y:S01]  /*05f0*/  UMOV UR4, URZ ;  /* 0x000000ff00047c82 */ /* 0x000fe20008000000 */
[----:B------:R-:W-:-:S04]  /*0600*/  UIMAD UR6, UR9, UR12, URZ ;  /* 0x0000000c090672a4 */ /* 0x000fc8000f8e02ff */
[----:B------:R-:W-:-:S04]  /*0610*/  UISETP.LT.AND UP0, UPT, UR6, 0x100, UPT ;  /* 0x000001000600788c */ /* 0x000fc8000bf01270 */
[----:B------:R-:W-:Y:S01]  /*0620*/  USEL UR6, UR6, 0x100, UP0 ;  /* 0x0000010006067887 */ /* 0x000fe20008000000 */
[----:B0-----:R-:W-:Y:S03]  /*0630*/  MUFU.RCP R4, R4 ;  /* 0x0000000400047308 */ /* 0x001fe60000001000 */
[----:B------:R-:W-:Y:S02]  /*0640*/  UIADD3 UR7, UPT, UPT, URZ, -UR6, URZ ;  /* 0x80000006ff077290 */ /* 0x000fe4000fffe0ff */
[----:B------:R-:W-:-:S03]  /*0650*/  UISETP.NE.U32.AND UP0, UPT, UR6, URZ, UPT ;  /* 0x000000ff0600728c */ /* 0x000fc6000bf05070 */
[----:B------:R-:W0:Y:S08]  /*0660*/  I2F.U32.RP R0, UR6 ;  /* 0x0000000600007d06 */ /* 0x000e300008209000 */
[----:B0-----:R-:W0:Y:S02]  /*0670*/  MUFU.RCP R0, R0 ;  /* 0x0000000000007308 */ /* 0x001e240000001000 */
[----:B0-----:R-:W-:-:S06]  /*0680*/  VIADD R2, R0, 0xffffffe ;  /* 0x0ffffffe00027836 */ /* 0x001fcc0000000000 */
[----:B------:R-:W0:Y:S02]  /*0690*/  F2I.FTZ.U32.TRUNC.NTZ R2, R2 ;  /* 0x0000000200027305 */ /* 0x000e24000021f000 */
[----:B0-----:R-:W-:Y:S02]  /*06a0*/  R2UR UR5, R2 ;  /* 0x00000000020572ca */ /* 0x001fe400000e0000 */
[----:B------:R-:W-:Y:S02]  /*06b0*/  IADD3 R2, PT, PT, R4, 0xffffffe, RZ ;  /* 0x0ffffffe04027810 */ /* 0x000fe40007ffe0ff */
[----:B------:R-:W2:Y:S02]  /*06c0*/  LDC R4, c[0x0][0x374] ;  /* 0x0000dd00ff047b82 */ /* 0x000ea40000000800 */
[----:B------:R0:W3:Y:S07]  /*06d0*/  F2I.FTZ.U32.TRUNC.NTZ R3, R2 ;  /* 0x0000000200037305 */ /* 0x0000ee000021f000 */
[----:B------:R-:W-:Y:S01]  /*06e0*/  UIMAD UR7, UR7, UR5, URZ ;  /* 0x00000005070772a4 */ /* 0x000fe2000f8e02ff */
[----:B0-----:R-:W-:-:S03]  /*06f0*/  IMAD.MOV.U32 R2, RZ, RZ, RZ ;  /* 0x000000ffff027224 */ /* 0x001fc600078e00ff */
        /* <DEDUP_REMOVED lines=18> */
[----:B---3--:R-:W-:-:S08]  /*0820*/  IMAD.MOV R0, RZ, RZ, -R3 ;  /* 0x000000ffff007224 */ /* 0x008fd000078e0a03 */
[----:B------:R-:W-:-:S04]  /*0830*/  @UP2 UIADD3 UR5, UPT, UPT, UR5, 0x1, URZ ;  /* 0x0000000105052890 */ /* 0x000fc8000fffe0ff */
[----:B------:R-:W-:Y:S01]  /*0840*/  @P1 VIADD R8, R8, 0x1 ;  /* 0x0000000108081836 */ /* 0x000fe20000000000 */
[----:B------:R-:W-:-:S04]  /*0850*/  USEL UR4, UR4, UR5, !UP0 ;  /* 0x0000000504047287 */ /* 0x000fc8000c000000 */
[----:B------:R-:W-:Y:S01]  /*0860*/  SEL R8, R5, R8, !P0 ;  /* 0x0000000805087207 */ /* 0x000fe20004000000 */
[----:B------:R-:W-:Y:S01]  /*0870*/  IMAD R5, R0, UR12, RZ ;  /* 0x0000000c00057c24 */ /* 0x000fe2000f8e02ff */
[----:B--2---:R-:W-:-:S03]  /*0880*/  ISETP.LE.U32.AND P0, PT, R4, UR14, PT ;  /* 0x0000000e04007c0c */ /* 0x004fc6000bf03070 */
[----:B------:R-:W-:Y:S02]  /*0890*/  IMAD.MOV R0, RZ, RZ, -R8 ;  /* 0x000000ffff007224 */ /* 0x000fe400078e0a08 */
[----:B------:R-:W-:-:S04]  /*08a0*/  IMAD.HI.U32 R2, R3, R5, R2 ;  /* 0x0000000503027227 */ /* 0x000fc800078e0002 */
[----:B------:R-:W-:-:S04]  /*08b0*/  IMAD R0, R0, UR6, R9 ;  /* 0x0000000600007c24 */ /* 0x000fc8000f8e0209 */
[----:B------:R-:W-:Y:S01]  /*08c0*/  IMAD.HI.U32 R6, R2, R0, RZ ;  /* 0x0000000002067227 */ /* 0x000fe200078e00ff */
[----:B------:R-:W-:Y:S06]  /*08d0*/  @P0 EXIT ;  /* 0x000000000000094d */ /* 0x000fec0003800000 */
[----:B------:R-:W-:Y:S01]  /*08e0*/  IMAD.HI.U32 R2, R2, R9, RZ ;  /* 0x0000000902027227 */ /* 0x000fe200078e00ff */
[----:B------:R-:W0:Y:S01]  /*08f0*/  S2R R7, SR_CTAID.X ;  /* 0x0000000000077919 */ /* 0x000e220000002500 */
[----:B------:R-:W-:Y:S01]  /*0900*/  BSSY.RECONVERGENT B0, `(.L_x_56171) ;  /* 0x0000032000007945 */ /* 0x000fe20003800200 */
[----:B------:R-:W-:Y:S01]  /*0910*/  LOP3.LUT R5, R9, 0x1f, RZ, 0xc0, !PT ;  /* 0x0000001f09057812 */ /* 0x000fe200078ec0ff */
[----:B------:R-:W-:Y:S02]  /*0920*/  IMAD.MOV R3, RZ, RZ, -R6 ;  /* 0x000000ffff037224 */ /* 0x000fe400078e0a06 */
[----:B------:R-:W-:Y:S02]  /*0930*/  IMAD.MOV R2, RZ, RZ, -R2 ;  /* 0x000000ffff027224 */ /* 0x000fe400078e0a02 */
[----:B------:R-:W-:Y:S01]  /*0940*/  IMAD R0, R3, UR12, R0 ;  /* 0x0000000c03007c24 */ /* 0x000fe2000f8e0200 */
[----:B------:R-:W-:Y:S01]  /*0950*/  LOP3.LUT R3, RZ, UR12, RZ, 0x33, !PT ;  /* 0x0000000cff037c12 */ /* 0x000fe2000f8e33ff */
        /* <DEDUP_REMOVED lines=8> */
[----:B------:R-:W-:-:S09]  /*09e0*/  ISETP.NE.U32.AND P0, PT, RZ, UR12, PT ;  /* 0x0000000cff007c0c */ /* 0x000fd2000bf05070 */
[----:B------:R-:W-:Y:S01]  /*09f0*/  @P1 VIADD R6, R6, 0x1 ;  /* 0x0000000106061836 */ /* 0x000fe20000000000 */
[----:B------:R-:W-:Y:S02]  /*0a00*/  ISETP.GT.U32.AND P1, PT, R9, 0xf, PT ;  /* 0x0000000f0900780c */ /* 0x000fe40003f24070 */
[----:B------:R-:W-:Y:S02]  /*0a10*/  @P2 IADD3 R2, PT, PT, R2, -UR12, RZ ;  /* 0x8000000c02022c10 */ /* 0x000fe4000fffe0ff */
[C---:B------:R-:W-:Y:S02]  /*0a20*/  SEL R6, R3.reuse, R6, !P0 ;  /* 0x0000000603067207 */ /* 0x040fe40004000000 */
[----:B------:R-:W-:Y:S02]  /*0a30*/  SEL R0, R3, R2, !P0 ;  /* 0x0000000203007207 */ /* 0x000fe40004000000 */
[----:B------:R-:W-:-:S03]  /*0a40*/  LOP3.LUT R4, R6, 0xf, RZ, 0xc0, !PT ;  /* 0x0000000f06047812 */ /* 0x000fc600078ec0ff */
[----:B------:R-:W-:Y:S02]  /*0a50*/  IMAD.SHL.U32 R0, R0, 0x10, RZ ;  /* 0x0000001000007824 */ /* 0x000fe400078e00ff */
[----:B0-----:R-:W-:Y:S05]  /*0a60*/  @P1 BRA `(.L_x_56172) ;  /* 0x00000000006c1947 */ /* 0x001fea0003800000 */
[----:B------:R-:W0:Y:S01]  /*0a70*/  S2R R18, SR_CgaCtaId ;  /* 0x0000000000127919 */ /* 0x000e220000008800 */
[----:B------:R-:W1:Y:S01]  /*0a80*/  LDC R17, c[0x0][0x388] ;  /* 0x0000e200ff117b82 */ /* 0x000e620000000800 */
[----:B------:R-:W-:Y:S01]  /*0a90*/  MOV R16, 0x400 ;  /* 0x0000040000107802 */ /* 0x000fe20000000f00 */
[----:B------:R-:W-:Y:S01]  /*0aa0*/  IMAD.SHL.U32 R2, R7, 0x10, RZ ;  /* 0x0000001007027824 */ /* 0x000fe200078e00ff */
[----:B------:R-:W-:Y:S03]  /*0ab0*/  BSSY.RECONVERGENT B1, `(.L_x_56173) ;  /* 0x000000e000017945 */ /* 0x000fe60003800200 */
[----:B------:R-:W-:Y:S02]  /*0ac0*/  VIADD R3, R16, 0x1080 ;  /* 0x0000108010037836 */ /* 0x000fe40000000000 */
[----:B------:R-:W2:Y:S01]  /*0ad0*/  LDC.64 R14, c[0x0][0x390] ;  /* 0x0000e400ff0e7b82 */ /* 0x000ea20000000a00 */
[----:B-1----:R-:W-:-:S02]  /*0ae0*/  IMAD R10, R17, UR14, R2 ;  /* 0x0000000e110a7c24 */ /* 0x002fc4000f8e0202 */
[----:B------:R-:W-:Y:S01]  /*0af0*/  IMAD.MOV.U32 R17, RZ, RZ, R9 ;  /* 0x000000ffff117224 */ /* 0x000fe200078e0009 */
[----:B0-----:R-:W-:-:S07]  /*0b00*/  LEA R12, R18, R3, 0x18 ;  /* 0x00000003120c7211 */ /* 0x001fce00078ec0ff */
.L_x_56174:
[----:B------:R-:W-:-:S04]  /*0b10*/  IMAD.IADD R3, R10, 0x1, R17 ;  /* 0x000000010a037824 */ /* 0x000fc800078e0211 */
[----:B0-2---:R-:W-:-:S06]  /*0b20*/  IMAD.WIDE R2, R3, 0x4, R14 ;  /* 0x0000000403027825 */ /* 0x005fcc00078e020e */
[----:B------:R-:W2:Y:S01]  /*0b30*/  LDG.E R2, desc[UR10][R2.64] ;  /* 0x0000000a02027981 */ /* 0x000ea2000c1e1900 */
[C---:B------:R-:W-:Y:S02]  /*0b40*/  IMAD R19, R17.reuse, 0x4, R12 ;  /* 0x0000000411137824 */ /* 0x040fe400078e020c */
[----:B------:R-:W-:-:S05]  /*0b50*/  VIADD R17, R17, UR13 ;  /* 0x0000000d11117c36 */ /* 0x000fca0008000000 */
[----:B------:R-:W-:Y:S01]  /*0b60*/  ISETP.GE.U32.AND P0, PT, R17, 0x10, PT ;  /* 0x000000101100780c */ /* 0x000fe20003f06070 */
[----:B--2---:R0:W-:-:S12]  /*0b70*/  STS [R19], R2 ;  /* 0x0000000213007388 */ /* 0x0041d80000000800 */
[----:B------:R-:W-:Y:S05]  /*0b80*/  @!P0 BRA `(.L_x_56174) ;  /* 0xfffffffc00e08947 */ /* 0x000fea000383ffff */
[----:B------:R-:W-:Y:S05]  /*0b90*/  BSYNC.RECONVERGENT B1 ;  /* 0x0000000000017941 */ /* 0x000fea0003800200 */
.L_x_56173:
[----:B0-----:R-:W-:Y:S02]  /*0ba0*/  VIADD R2, R16, 0x1100 ;  /* 0x0000110010027836 */ /* 0x001fe40000000000 */
[----:B------:R-:W-:-:S03]  /*0bb0*/  IMAD.MOV.U32 R3, RZ, RZ, R9 ;  /* 0x000000ffff037224 */ /* 0x000fc600078e0009 */
[----:B------:R-:W-:-:S07]  /*0bc0*/  LEA R2, R18, R2, 0x18 ;  /* 0x0000000212027211 */ /* 0x000fce00078ec0ff */
.L_x_56175:
[C---:B------:R-:W-:Y:S02]  /*0bd0*/  IMAD R10, R3.reuse, 0x4, R2 ;  /* 0x00000004030a7824 */ /* 0x040fe400078e0202 */
[----:B------:R-:W-:-:S03]  /*0be0*/  VIADD R3, R3, UR13 ;  /* 0x0000000d03037c36 */ /* 0x000fc60008000000 */
[----:B------:R0:W-:Y:S02]  /*0bf0*/  STS [R10], RZ ;  /* 0x000000ff0a007388 */ /* 0x0001e40000000800 */
[----:B------:R-:W-:-:S13]  /*0c00*/  ISETP.GE.U32.AND P0, PT, R3, 0x10, PT ;  /* 0x000000100300780c */ /* 0x000fda0003f06070 */
[----:B0-----:R-:W-:Y:S05]  /*0c10*/  @!P0 BRA `(.L_x_56175) ;  /* 0xfffffffc00ec8947 */ /* 0x001fea000383ffff */
.L_x_56172:
[----:B------:R-:W-:Y:S05]  /*0c20*/  BSYNC.RECONVERGENT B0 ;  /* 0x0000000000007941 */ /* 0x000fea0003800200 */
.L_x_56171:
[----:B------:R-:W-:Y:S01]  /*0c30*/  BAR.SYNC.DEFER_BLOCKING 0x0 ;  /* 0x0000000000007b1d */ /* 0x000fe20000010000 */
[----:B------:R-:W-:-:S09]  /*0c40*/  UISETP.GE.AND UP0, UPT, UR9, 0x1, UPT ;  /* 0x000000010900788c */ /* 0x000fd2000bf06270 */
[----:B------:R-:W-:Y:S05]  /*0c50*/  BRA.U !UP0, `(.L_x_56176) ;  /* 0x0000004d08bc7547 */ /* 0x000fea000b800000 */
[----:B------:R-:W-:Y:S01]  /*0c60*/  IMAD.U32 R2, RZ, RZ, UR12 ;  /* 0x0000000cff027e24 */ /* 0x000fe2000f8e00ff */
[----:B------:R-:W-:Y:S01]  /*0c70*/  UISETP.LT.AND UP0, UPT, UR8, 0x20, UPT ;  /* 0x000000200800788c */ /* 0x000fe2000bf01270 */
[----:B------:R-:W-:-:S03]  /*0c80*/  IMAD.MOV R10, RZ, RZ, -R11 ;  /* 0x000000ffff0a7224 */ /* 0x000fc600078e0a0b */
[----:B------:R-:W-:Y:S01]  /*0c90*/  ISETP.NE.AND P0, PT, R2, 0x1, PT ;  /* 0x000000010200780c */ /* 0x000fe20003f05270 */
[----:B------:R-:W-:Y:S01]  /*0ca0*/  USEL UR15, UR8, 0x20, UP0 ;  /* 0x00000020080f7887 */ /* 0x000fe20008000000 */
[----:B------:R-:W-:-:S11]  /*0cb0*/  LEA R10, R10, 0x201f, 0x8 ;  /* 0x0000201f0a0a7811 */ /* 0x000fd600078e40ff */
[----:B------:R-:W-:Y:S05]  /*0cc0*/  @P0 BRA `(.L_x_56177) ;  /* 0x0000001800a80947 */ /* 0x000fea0003800000 */
[C---:B------:R-:W-:Y:S01]  /*0cd0*/  VIADD R42, R4.reuse, 0x2 ;  /* 0x00000002042a7836 */ /* 0x040fe20000000000 */
[C---:B------:R-:W-:Y:S01]  /*0ce0*/  IADD3 R46, PT, PT, R4.reuse, 0xf, RZ ;  /* 0x0000000f042e7810 */ /* 0x040fe20007ffe0ff */
[C---:B------:R-:W-:Y:S01]  /*0cf0*/  VIADD R2, R4.reuse, 0x4 ;  /* 0x0000000404027836 */ /* 0x040fe20000000000 */
[----:B------:R-:W-:Y:S01]  /*0d00*/  BSSY B1, `(.L_x_56178) ;  /* 0x00001a5000017945 */ /* 0x000fe20003800000 */
[----:B------:R-:W-:Y:S01]  /*0d10*/  VIADD R44, R4, 0x1 ;  /* 0x00000001042c7836 */ /* 0x000fe20000000000 */
[-C--:B------:R-:W-:Y:S01]  /*0d20*/  ISETP.GE.AND P1, PT, R42, R11.reuse, PT ;  /* 0x0000000b2a00720c */ /* 0x080fe20003f26270 */
[----:B------:R-:W-:Y:S01]  /*0d30*/  VIADD R12, R4, 0x5 ;  /* 0x00000005040c7836 */ /* 0x000fe20000000000 */
[-C--:B------:R-:W-:Y:S01]  /*0d40*/  ISETP.GE.AND P2, PT, R46, R11.reuse, PT ;  /* 0x0000000b2e00720c */ /* 0x080fe20003f46270 */
[C---:B------:R-:W-:Y:S01]  /*0d50*/  VIADD R14, R4.reuse, 0x6 ;  /* 0x00000006040e7836 */ /* 0x040fe20000000000 */
[C---:B------:R-:W-:Y:S01]  /*0d60*/  SEL R13, R11.reuse, RZ, P1 ;  /* 0x000000ff0b0d7207 */ /* 0x040fe20000800000 */
        /* <DEDUP_REMOVED lines=8> */
[C---:B------:R-:W-:Y:S01]  /*0df0*/  VIADD R36, R6.reuse, 0x7 ;  /* 0x0000000706247836 */ /* 0x040fe20000000000 */
        /* <DEDUP_REMOVED lines=27> */
[----:B------:R-:W-:Y:S01]  /*0fb0*/  VIADD R2, R4, 0xb ;  /* 0x0000000b04027836 */ /* 0x000fe20000000000 */
[C---:B------:R-:W-:Y:S01]  /*0fc0*/  SEL R49, R11.reuse, RZ, P3 ;  /* 0x000000ff0b317207 */ /* 0x040fe20001800000 */
[----:B------:R-:W-:Y:S01]  /*0fd0*/  IMAD.IADD R42, R42, 0x1, -R13 ;  /* 0x000000012a2a7824 */ /* 0x000fe200078e0a0d */
[C---:B------:R-:W-:Y:S01]  /*0fe0*/  SEL R51, R11.reuse, RZ, P2 ;  /* 0x000000ff0b337207 */ /* 0x040fe20001000000 */
[----:B------:R-:W-:Y:S01]  /*0ff0*/  IMAD.IADD R53, R12, 0x1, -R53 ;  /* 0x000000010c357824 */ /* 0x000fe200078e0a35 */
[-C--:B------:R-:W-:Y:S01]  /*1000*/  ISETP.GE.AND P0, PT, R2, R11.reuse, PT ;  /* 0x0000000b0200720c */ /* 0x080fe20003f06270 */
[----:B------:R-:W-:Y:S01]  /*1010*/  IMAD.IADD R49, R16, 0x1, -R49 ;  /* 0x0000000110317824 */ /* 0x000fe200078e0a31 */
[----:B------:R-:W-:Y:S01]  /*1020*/  LOP3.LUT R38, R38, 0xf, RZ, 0xc0, !PT ;  /* 0x0000000f26267812 */ /* 0x000fe200078ec0ff */
[----:B------:R-:W-:Y:S01]  /*1030*/  IMAD.IADD R51, R14, 0x1, -R51 ;  /* 0x000000010e337824 */ /* 0x000fe200078e0a33 */
[----:B------:R-:W-:Y:S01]  /*1040*/  SEL R47, R11, RZ, P0 ;  /* 0x000000ff0b2f7207 */ /* 0x000fe20000000000 */
[C---:B------:R-:W-:Y:S01]  /*1050*/  VIADD R12, R4.reuse, 0xc ;  /* 0x0000000c040c7836 */ /* 0x040fe20000000000 */
[CC--:B------:R-:W-:Y:S01]  /*1060*/  ISETP.GE.AND P0, PT, R4.reuse, R11.reuse, PT ;  /* 0x0000000b0400720c */ /* 0x0c0fe20003f06270 */
[C---:B------:R-:W-:Y:S01]  /*1070*/  VIADD R16, R4.reuse, 0xe ;  /* 0x0000000e04107836 */ /* 0x040fe20000000000 */
[----:B------:R-:W-:Y:S01]  /*1080*/  LOP3.LUT R37, R37, 0xf, RZ, 0xc0, !PT ;  /* 0x0000000f25257812 */ /* 0x000fe200078ec0ff */
[----:B------:R-:W-:Y:S01]  /*1090*/  VIADD R14, R4, 0xd ;  /* 0x0000000d040e7836 */ /* 0x000fe20000000000 */
[-C--:B------:R-:W-:Y:S01]  /*10a0*/  ISETP.GE.AND P1, PT, R12, R11.reuse, PT ;  /* 0x0000000b0c00720c */ /* 0x080fe20003f26270 */
[----:B------:R-:W-:Y:S01]  /*10b0*/  IMAD.IADD R40, R40, 0x1, -R3 ;  /* 0x0000000128287824 */ /* 0x000fe200078e0a03 */
[-C--:B------:R-:W-:Y:S01]  /*10c0*/  ISETP.GE.AND P3, PT, R16, R11.reuse, PT ;  /* 0x0000000b1000720c */ /* 0x080fe20003f66270 */
[----:B------:R-:W-:Y:S01]  /*10d0*/  IMAD.IADD R47, R2, 0x1, -R47 ;  /* 0x00000001022f7824 */ /* 0x000fe200078e0a2f */
[----:B------:R-:W-:Y:S01]  /*10e0*/  ISETP.GE.AND P2, PT, R14, R11, PT ;  /* 0x0000000b0e00720c */ /* 0x000fe20003f46270 */
[----:B------:R-:W-:Y:S01]  /*10f0*/  IMAD.MOV.U32 R39, RZ, RZ, RZ ;  /* 0x000000ffff277224 */ /* 0x000fe200078e00ff */
[----:B------:R-:W-:-:S02]  /*1100*/  SEL R45, R11, RZ, P1 ;  /* 0x000000ff0b2d7207 */ /* 0x000fc40000800000 */
[C---:B------:R-:W-:Y:S02]  /*1110*/  SEL R41, R11.reuse, RZ, P3 ;  /* 0x000000ff0b297207 */ /* 0x040fe40001800000 */
[C---:B------:R-:W-:Y:S01]  /*1120*/  SEL R31, R11.reuse, RZ, P0 ;  /* 0x000000ff0b1f7207 */ /* 0x040fe20000000000 */
[----:B------:R-:W-:Y:S01]  /*1130*/  IMAD.IADD R45, R12, 0x1, -R45 ;  /* 0x000000010c2d7824 */ /* 0x000fe200078e0a2d */
        /* <DEDUP_REMOVED lines=10> */
.L_x_56230:
        /* <DEDUP_REMOVED lines=20> */
.L_x_56179:
        /* <DEDUP_REMOVED lines=8> */
.L_x_56180:
        /* <DEDUP_REMOVED lines=10> */
.L_x_56181:
        /* <DEDUP_REMOVED lines=10> */
.L_x_56182:
        /* <DEDUP_REMOVED lines=10> */
.L_x_56183:
        /* <DEDUP_REMOVED lines=10> */
.L_x_56184:
        /* <DEDUP_REMOVED lines=12> */
.L_x_56185:
        /* <DEDUP_REMOVED lines=13> */
.L_x_56186:
        /* <DEDUP_REMOVED lines=14> */
.L_x_56187:
        /* <DEDUP_REMOVED lines=13> */
.L_x_56188:
        /* <DEDUP_REMOVED lines=13> */
.L_x_56189:
        /* <DEDUP_REMOVED lines=13> */
.L_x_56190:
        /* <DEDUP_REMOVED lines=13> */
.L_x_56191:
        /* <DEDUP_REMOVED lines=13> */
.L_x_56192:
        /* <DEDUP_REMOVED lines=15> */
.L_x_56193:
        /* <DEDUP_REMOVED lines=15> */
.L_x_56194:
        /* <DEDUP_REMOVED lines=11> */
[----:B0-----:R-:W-:-:S06]  /*1f30*/  VIADD R50, R48, 0xffffffe ;  /* 0x0ffffffe30327836 */ /* 0x001fcc0000000000 */
        /* <DEDUP_REMOVED lines=23> */
.L_x_56229:
[----:B0-----:R-:W-:Y:S02]  /*20b0*/  IMAD R12, R50, 0x84, R48 ;  /* 0x00000084320c7824 */ /* 0x001fe400078e0230 */
[----:B------:R-:W-:-:S04]  /*20c0*/  IMAD.MOV.U32 R56, RZ, RZ, RZ ;  /* 0x000000ffff387224 */ /* 0x000fc800078e00ff */
[----:B------:R-:W0:Y:S01]  /*20d0*/  LDS R12, [R12] ;  /* 0x000000000c0c7984 */ /* 0x000e220000000800 */
[----:B------:R-:W-:Y:S05]  /*20e0*/  @!P0 BRA `(.L_x_56197) ;  /* 0x0000000000108947 */ /* 0x000fea0003800000 */
[----:B------:R-:W-:-:S03]  /*20f0*/  UMOV UR5, 0xffffffff ;  /* 0xffffffff00057882 */ /* 0x000fc60000000000 */
[----:B------:R-:W-:Y:S05]  /*2100*/  BRA.DIV UR5, `(.L_x_56198) ;  /* 0x0000003e05c87947 */ /* 0x000fea000b800000 */
[----:B0-----:R0:W0:Y:S02]  /*2110*/  SHFL.IDX PT, R2, R12, R31, R10 ;  /* 0x0000001f0c027389 */ /* 0x00102400000e000a */
.L_x_56339:
[----:B01----:R-:W-:-:S07]  /*2120*/  IMAD R56, R28, R2, RZ ;  /* 0x000000021c387224 */ /* 0x003fce00078e02ff */
.L_x_56197:
[----:B------:R-:W-:Y:S05]  /*2130*/  @!P1 BRA `(.L_x_56199) ;  /* 0x0000000000109947 */ /* 0x000fea0003800000 */
[----:B------:R-:W-:-:S03]  /*2140*/  UMOV UR5, 0xffffffff ;  /* 0xffffffff00057882 */ /* 0x000fc60000000000 */
[----:B------:R-:W-:Y:S05]  /*2150*/  BRA.DIV UR5, `(.L_x_56200) ;  /* 0x0000003e05d47947 */ /* 0x000fea000b800000 */
[----:B0-----:R0:W0:Y:S02]  /*2160*/  SHFL.IDX PT, R2, R12, R44, R10 ;  /* 0x0000002c0c027389 */ /* 0x00102400000e000a */
.L_x_56342:
[----:B0--3--:R-:W-:-:S07]  /*2170*/  IMAD R56, R27, R2, R56 ;  /* 0x000000021b387224 */ /* 0x009fce00078e0238 */
.L_x_56199:
[----:B------:R-:W-:Y:S05]  /*2180*/  @!P2 BRA `(.L_x_56201) ;  /* 0x000000000010a947 */ /* 0x000fea0003800000 */
[----:B------:R-:W-:-:S03]  /*2190*/  UMOV UR5, 0xffffffff ;  /* 0xffffffff00057882 */ /* 0x000fc60000000000 */
[----:B------:R-:W-:Y:S05]  /*21a0*/  BRA.DIV UR5, `(.L_x_56202) ;  /* 0x0000003e05e07947 */ /* 0x000fea000b800000 */
[----:B0-----:R0:W0:Y:S02]  /*21b0*/  SHFL.IDX PT, R2, R12, R42, R10 ;  /* 0x0000002a0c027389 */ /* 0x00102400000e000a */
.L_x_56345:
[----:B0-----:R-:W-:-:S07]  /*21c0*/  IMAD R56, R26, R2, R56 ;  /* 0x000000021a387224 */ /* 0x001fce00078e0238 */
.L_x_56201:
[----:B------:R-:W-:Y:S05]  /*21d0*/  @!P3 BRA `(.L_x_56203) ;  /* 0x000000000010b947 */ /* 0x000fea0003800000 */
[----:B------:R-:W-:-:S03]  /*21e0*/  UMOV UR5, 0xffffffff ;  /* 0xffffffff00057882 */ /* 0x000fc60000000000 */
[----:B------:R-:W-:Y:S05]  /*21f0*/  BRA.DIV UR5, `(.L_x_56204) ;  /* 0x0000003e05ec7947 */ /* 0x000fea000b800000 */
[----:B0-----:R0:W0:Y:S02]  /*2200*/  SHFL.IDX PT, R2, R12, R40, R10 ;  /* 0x000000280c027389 */ /* 0x00102400000e000a */
.L_x_56348:
[----:B0-----:R-:W-:-:S07]  /*2210*/  IMAD R56, R25, R2, R56 ;  /* 0x0000000219387224 */ /* 0x001fce00078e0238 */
.L_x_56203:
[----:B------:R-:W-:Y:S05]  /*2220*/  @!P4 BRA `(.L_x_56205) ;  /* 0x000000000010c947 */ /* 0x000fea0003800000 */
[----:B------:R-:W-:-:S03]  /*2230*/  UMOV UR5, 0xffffffff ;  /* 0xffffffff00057882 */ /* 0x000fc60000000000 */
[----:B------:R-:W-:Y:S05]  /*2240*/  BRA.DIV UR5, `(.L_x_56206) ;  /* 0x0000003e05f87947 */ /* 0x000fea000b800000 */
[----:B0-----:R0:W0:Y:S02]  /*2250*/  SHFL.IDX PT, R2, R12, R61, R10 ;  /* 0x0000003d0c027389 */ /* 0x00102400000e000a */
.L_x_56351:
[----:B0-----:R-:W-:-:S07]  /*2260*/  IMAD R56, R24, R2, R56 ;  /* 0x0000000218387224 */ /* 0x001fce00078e0238 */
.L_x_56205:
[----:B------:R-:W-:Y:S05]  /*2270*/  @!P5 BRA `(.L_x_56207) ;  /* 0x000000000010d947 */ /* 0x000fea0003800000 */
[----:B------:R-:W-:-:S03]  /*2280*/  UMOV UR5, 0xffffffff ;  /* 0xffffffff00057882 */ /* 0x000fc60000000000 */
[----:B------:R-:W-:Y:S05]  /*2290*/  BRA.DIV UR5, `(.L_x_56208) ;  /* 0x0000004205047947 */ /* 0x000fea000b800000 */
[----:B0-----:R0:W0:Y:S02]  /*22a0*/  SHFL.IDX PT, R2, R12, R59, R10 ;  /* 0x0000003b0c027389 */ /* 0x00102400000e000a */
.L_x_56354:
[----:B0-----:R-:W-:-:S07]  /*22b0*/  IMAD R56, R23, R2, R56 ;  /* 0x0000000217387224 */ /* 0x001fce00078e0238 */
.L_x_56207:
[----:B------:R-:W5:Y:S02]  /*22c0*/  LDCU UR5, c[0x0][0x3ac] ;  /* 0x00007580ff0577ac */ /* 0x000f640008000800 */
[----:B-----5:R-:W-:-:S05]  /*22d0*/  IMAD.U32 R11, RZ, RZ, UR5 ;  /* 0x00000005ff0b7e24 */ /* 0x020fca000f8e00ff */
[----:B------:R-:W-:-:S13]  /*22e0*/  ISETP.GE.AND P6, PT, R11, 0x7, PT ;  /* 0x000000070b00780c */ /* 0x000fda0003fc6270 */
[----:B------:R-:W-:Y:S05]  /*22f0*/  @!P6 BRA `(.L_x_56209) ;  /* 0x000000000010e947 */ /* 0x000fea0003800000 */
[----:B------:R-:W-:-:S03]  /*2300*/  UMOV UR5, 0xffffffff ;  /* 0xffffffff00057882 */ /* 0x000fc60000000000 */
[----:B------:R-:W-:Y:S05]  /*2310*/  BRA.DIV UR5, `(.L_x_56210) ;  /* 0x0000004205047947 */ /* 0x000fea000b800000 */
[----:B0-----:R0:W0:Y:S02]  /*2320*/  SHFL.IDX PT, R2, R12, R57, R10 ;  /* 0x000000390c027389 */ /* 0x00102400000e000a */
.L_x_56357:
[----:B0-2---:R-:W-:-:S07]  /*2330*/  IMAD R56, R22, R2, R56 ;  /* 0x0000000216387224 */ /* 0x005fce00078e0238 */
.L_x_56209:
[----:B------:R-:W-:-:S13]  /*2340*/  ISETP.GE.AND P6, PT, R11, 0x8, PT ;  /* 0x000000080b00780c */ /* 0x000fda0003fc6270 */
[----:B------:R-:W-:Y:S05]  /*2350*/  @!P6 BRA `(.L_x_56211) ;  /* 0x000000000010e947 */ /* 0x000fea0003800000 */
[----:B------:R-:W-:-:S03]  /*2360*/  UMOV UR5, 0xffffffff ;  /* 0xffffffff00057882 */ /* 0x000fc60000000000 */
[----:B------:R-:W-:Y:S05]  /*2370*/  BRA.DIV UR5, `(.L_x_56212) ;  /* 0x00000042050c7947 */ /* 0x000fea000b800000 */
[----:B0-----:R0:W0:Y:S02]  /*2380*/  SHFL.IDX PT, R2, R12, R55, R10 ;  /* 0x000000370c027389 */ /* 0x00102400000e000a */
.L_x_56360:
[----:B0---4-:R-:W-:-:S07]  /*2390*/  IMAD R56, R21, R2, R56 ;  /* 0x0000000215387224 */ /* 0x011fce00078e0238 */
.L_x_56211:
[----:B------:R-:W-:-:S13]  /*23a0*/  ISETP.GE.AND P6, PT, R11, 0x9, PT ;  /* 0x000000090b00780c */ /* 0x000fda0003fc6270 */
[----:B------:R-:W-:Y:S05]  /*23b0*/  @!P6 BRA `(.L_x_56213) ;  /* 0x000000000010e947 */ /* 0x000fea0003800000 */
[----:B------:R-:W-:-:S03]  /*23c0*/  UMOV UR5, 0xffffffff ;  /* 0xffffffff00057882 */ /* 0x000fc60000000000 */
[----:B------:R-:W-:Y:S05]  /*23d0*/  BRA.DIV UR5, `(.L_x_56214) ;  /* 0x0000004205147947 */ /* 0x000fea000b800000 */
[----:B0-----:R0:W0:Y:S02]  /*23e0*/  SHFL.IDX PT, R2, R12, R53, R10 ;  /* 0x000000350c027389 */ /* 0x00102400000e000a */
.L_x_56363:
[----:B0-----:R-:W-:-:S07]  /*23f0*/  IMAD R56, R20, R2, R56 ;  /* 0x0000000214387224 */ /* 0x001fce00078e0238 */
.L_x_56213:
[----:B------:R-:W-:-:S13]  /*2400*/  ISETP.GE.AND P6, PT, R11, 0xa, PT ;  /* 0x0000000a0b00780c */ /* 0x000fda0003fc6270 */
[----:B------:R-:W-:Y:S05]  /*2410*/  @!P6 BRA `(.L_x_56215) ;  /* 0x000000000010e947 */ /* 0x000fea0003800000 */
[----:B------:R-:W-:-:S03]  /*2420*/  UMOV UR5, 0xffffffff ;  /* 0xffffffff00057882 */ /* 0x000fc60000000000 */
[----:B------:R-:W-:Y:S05]  /*2430*/  BRA.DIV UR5, `(.L_x_56216) ;  /* 0x00000042051c7947 */ /* 0x000fea000b800000 */
[----:B0-----:R0:W0:Y:S02]  /*2440*/  SHFL.IDX PT, R2, R12, R51, R10 ;  /* 0x000000330c027389 */ /* 0x00102400000e000a */
.L_x_56366:
[----:B0-----:R-:W-:-:S07]  /*2450*/  IMAD R56, R19, R2, R56 ;  /* 0x0000000213387224 */ /* 0x001fce00078e0238 */
.L_x_56215:
[----:B------:R-:W-:-:S13]  /*2460*/  ISETP.GE.AND P6, PT, R11, 0xb, PT ;  /* 0x0000000b0b00780c */ /* 0x000fda0003fc6270 */
[----:B------:R-:W-:Y:S05]  /*2470*/  @!P6 BRA `(.L_x_56217) ;  /* 0x000000000010e947 */ /* 0x000fea0003800000 */
[----:B------:R-:W-:-:S03]  /*2480*/  UMOV UR5, 0xffffffff ;  /* 0xffffffff00057882 */ /* 0x000fc60000000000 */
[----:B------:R-:W-:Y:S05]  /*2490*/  BRA.DIV UR5, `(.L_x_56218) ;  /* 0x0000004205247947 */ /* 0x000fea000b800000 */
[----:B0-----:R0:W0:Y:S02]  /*24a0*/  SHFL.IDX PT, R2, R12, R49, R10 ;  /* 0x000000310c027389 */ /* 0x00102400000e000a */
.L_x_56369:
[----:B0-----:R-:W-:-:S07]  /*24b0*/  IMAD R56, R18, R2, R56 ;  /* 0x0000000212387224 */ /* 0x001fce00078e0238 */
.L_x_56217:
[----:B------:R-:W-:-:S13]  /*24c0*/  ISETP.GE.AND P6, PT, R11, 0xc, PT ;  /* 0x0000000c0b00780c */ /* 0x000fda0003fc6270 */
[----:B------:R-:W-:Y:S05]  /*24d0*/  @!P6 BRA `(.L_x_56219) ;  /* 0x000000000010e947 */ /* 0x000fea0003800000 */
[----:B------:R-:W-:-:S03]  /*24e0*/  UMOV UR5, 0xffffffff ;  /* 0xffffffff00057882 */ /* 0x000fc60000000000 */
[----:B------:R-:W-:Y:S05]  /*24f0*/  BRA.DIV UR5, `(.L_x_56220) ;  /* 0x00000042052c7947 */ /* 0x000fea000b800000 */
[----:B0-----:R0:W0:Y:S02]  /*2500*/  SHFL.IDX PT, R2, R12, R47, R10 ;  /* 0x0000002f0c027389 */ /* 0x00102400000e000a */
.L_x_56372:
[----:B0-----:R-:W-:-:S07]  /*2510*/  IMAD R56, R17, R2, R56 ;  /* 0x0000000211387224 */ /* 0x001fce00078e0238 */
.L_x_56219:
[----:B------:R-:W-:-:S13]  /*2520*/  ISETP.GE.AND P6, PT, R11, 0xd, PT ;  /* 0x0000000d0b00780c */ /* 0x000fda0003fc6270 */
[----:B------:R-:W-:Y:S05]  /*2530*/  @!P6 BRA `(.L_x_56221) ;  /* 0x000000000010e947 */ /* 0x000fea0003800000 */
[----:B------:R-:W-:-:S03]  /*2540*/  UMOV UR5, 0xffffffff ;  /* 0xffffffff00057882 */ /* 0x000fc60000000000 */
[----:B------:R-:W-:Y:S05]  /*2550*/  BRA.DIV UR5, `(.L_x_56222) ;  /* 0x0000004205347947 */ /* 0x000fea000b800000 */
[----:B0-----:R0:W0:Y:S02]  /*2560*/  SHFL.IDX PT, R2, R12, R45, R10 ;  /* 0x0000002d0c027389 */ /* 0x00102400000e000a */
.L_x_56375:
[----:B0-----:R-:W-:-:S07]  /*2570*/  IMAD R56, R16, R2, R56 ;  /* 0x0000000210387224 */ /* 0x001fce00078e0238 */
.L_x_56221:
[----:B------:R-:W-:-:S13]  /*2580*/  ISETP.GE.AND P6, PT, R11, 0xe, PT ;  /* 0x0000000e0b00780c */ /* 0x000fda0003fc6270 */
[----:B------:R-:W-:Y:S05]  /*2590*/  @!P6 BRA `(.L_x_56223) ;  /* 0x000000000010e947 */ /* 0x000fea0003800000 */
[----:B------:R-:W-:-:S03]  /*25a0*/  UMOV UR5, 0xffffffff ;  /* 0xffffffff00057882 */ /* 0x000fc60000000000 */
[----:B------:R-:W-:Y:S05]  /*25b0*/  BRA.DIV UR5, `(.L_x_56224) ;  /* 0x00000042053c7947 */ /* 0x000fea000b800000 */
[----:B0-----:R0:W0:Y:S02]  /*25c0*/  SHFL.IDX PT, R2, R12, R43, R10 ;  /* 0x0000002b0c027389 */ /* 0x00102400000e000a */
.L_x_56378:
[----:B0-----:R-:W-:-:S07]  /*25d0*/  IMAD R56, R15, R2, R56 ;  /* 0x000000020f387224 */ /* 0x001fce00078e0238 */
.L_x_56223:
[----:B------:R-:W-:-:S13]  /*25e0*/  ISETP.GE.AND P6, PT, R11, 0xf, PT ;  /* 0x0000000f0b00780c */ /* 0x000fda0003fc6270 */
[----:B------:R-:W-:Y:S05]  /*25f0*/  @!P6 BRA `(.L_x_56225) ;  /* 0x000000000010e947 */ /* 0x000fea0003800000 */
[----:B------:R-:W-:-:S03]  /*2600*/  UMOV UR5, 0xffffffff ;  /* 0xffffffff00057882 */ /* 0x000fc60000000000 */
[----:B------:R-:W-:Y:S05]  /*2610*/  BRA.DIV UR5, `(.L_x_56226) ;  /* 0x0000004205447947 */ /* 0x000fea000b800000 */
[----:B0-----:R0:W0:Y:S02]  /*2620*/  SHFL.IDX PT, R2, R12, R41, R10 ;  /* 0x000000290c027389 */ /* 0x00102400000e000a */
.L_x_56381:
[----:B0-----:R-:W-:-:S07]  /*2630*/  IMAD R56, R14, R2, R56 ;  /* 0x000000020e387224 */ /* 0x001fce00078e0238 */
.L_x_56225:
[----:B------:R-:W-:-:S13]  /*2640*/  ISETP.GE.AND P6, PT, R11, 0x10, PT ;  /* 0x000000100b00780c */ /* 0x000fda0003fc6270 */
[----:B------:R-:W-:Y:S05]  /*2650*/  @!P6 BRA `(.L_x_56227) ;  /* 0x000000000010e947 */ /* 0x000fea0003800000 */
[----:B------:R-:W-:-:S03]  /*2660*/  UMOV UR5, 0xffffffff ;  /* 0xffffffff00057882 */ /* 0x000fc60000000000 */
[----:B------:R-:W-:Y:S05]  /*2670*/  BRA.DIV UR5, `(.L_x_56228) ;  /* 0x00000042054c7947 */ /* 0x000fea000b800000 */
[----:B0-----:R0:W0:Y:S02]  /*2680*/  SHFL.IDX PT, R2, R12, R46, R10 ;  /* 0x0000002e0c027389 */ /* 0x00102400000e000a */
.L_x_56384:
[----:B0-----:R-:W-:-:S07]  /*2690*/  IMAD R56, R13, R2, R56 ;  /* 0x000000020d387224 */ /* 0x001fce00078e0238 */
.L_x_56227:
        /* <DEDUP_REMOVED lines=8> */
.L_x_56196:
[----:B------:R-:W-:Y:S05]  /*2720*/  BSYNC B0 ;  /* 0x0000000000007941 */ /* 0x000fea0003800000 */
.L_x_56195:
[----:B------:R-:W-:-:S13]  /*2730*/  ISETP.NE.AND P6, PT, R52, RZ, PT ;  /* 0x000000ff3400720c */ /* 0x000fda0003fc5270 */
[----:B------:R-:W-:Y:S05]  /*2740*/  @!P6 BRA `(.L_x_56230) ;  /* 0xffffffe800a4e947 */ /* 0x000fea000383ffff */
[----:B------:R-:W-:Y:S05]  /*2750*/  BSYNC B1 ;  /* 0x0000000000017941 */ /* 0x000fea0003800000 */
.L_x_56178:
[----:B------:R-:W-:Y:S05]  /*2760*/  BRA `(.L_x_56176) ;  /* 0x0000003000f87947 */ /* 0x000fea0003800000 */
.L_x_56177:
[----:B------:R-:W-:-:S13]  /*2770*/  ISETP.GT.U32.AND P0, PT, R11, 0x1f, PT ;  /* 0x0000001f0b00780c */ /* 0x000fda0003f04070 */
[----:B------:R-:W-:Y:S05]  /*2780*/  @P0 BRA `(.L_x_56231) ;  /* 0x0000001800880947 */ /* 0x000fea0003800000 */
[C---:B------:R-:W-:Y:S02]  /*2790*/  VIADD R2, R4.reuse, 0x1 ;  /* 0x0000000104027836 */ /* 0x040fe40000000000 */
[C---:B------:R-:W-:Y:S02]  /*27a0*/  VIADD R12, R4.reuse, 0xf ;  /* 0x0000000f040c7836 */ /* 0x040fe40000000000 */
[----:B------:R-:W-:Y:S01]  /*27b0*/  VIADD R3, R4, 0x2 ;  /* 0x0000000204037836 */ /* 0x000fe20000000000 */
[-C--:B------:R-:W-:Y:S01]  /*27c0*/  ISETP.GE.U32.AND P0, PT, R2, R11.reuse, PT ;  /* 0x0000000b0200720c */ /* 0x080fe20003f06070 */
[----:B------:R-:W-:Y:S01]  /*27d0*/  VIADD R14, R4, 0x5 ;  /* 0x00000005040e7836 */ /* 0x000fe20000000000 */
[-C--:B------:R-:W-:Y:S01]  /*27e0*/  ISETP.GE.U32.AND P2, PT, R12, R11.reuse, PT ;  /* 0x0000000b0c00720c */ /* 0x080fe20003f46070 */
[----:B------:R-:W-:Y:S01]  /*27f0*/  VIADD R16, R4, 0x6 ;  /* 0x0000000604107836 */ /* 0x000fe20000000000 */
[C---:B------:R-:W-:Y:S01]  /*2800*/  SEL R44, R11.reuse, RZ, P0 ;  /* 0x000000ff0b2c7207 */ /* 0x040fe20000000000 */
[C---:B------:R-:W-:Y:S01]  /*2810*/  VIADD R38, R6.reuse, 0x1 ;  /* 0x0000000106267836 */ /* 0x040fe20000000000 */
[----:B------:R-:W-:Y:S01]  /*2820*/  SEL R46, R11, RZ, P2 ;  /* 0x000000ff0b2e7207 */ /* 0x000fe20001000000 */
[----:B------:R-:W-:Y:S01]  /*2830*/  VIADD R37, R6, 0x2 ;  /* 0x0000000206257836 */ /* 0x000fe20000000000 */
[-C--:B------:R-:W-:Y:S01]  /*2840*/  ISETP.GE.U32.AND P1, PT, R3, R11.reuse, PT ;  /* 0x0000000b0300720c */ /* 0x080fe20003f26070 */
[----:B------:R-:W-:Y:S01]  /*2850*/  IMAD.IADD R44, R2, 0x1, -R44 ;  /* 0x00000001022c7824 */ /* 0x000fe200078e0a2c */
[----:B------:R-:W-:Y:S01]  /*2860*/  IADD3 R46, PT, PT, R12, -R46, RZ ;  /* 0x8000002e0c2e7210 */ /* 0x000fe20007ffe0ff */
        /* <DEDUP_REMOVED lines=12> */
[----:B------:R-:W-:Y:S01]  /*2930*/  VIADD R32, R6, 0xa ;  /* 0x0000000a06207836 */ /* 0x000fe20000000000 */
[C---:B------:R-:W-:Y:S01]  /*2940*/  SEL R61, R11.reuse, RZ, P1 ;  /* 0x000000ff0b3d7207 */ /* 0x040fe20000800000 */
[----:B------:R-:W-:Y:S01]  /*2950*/  IMAD.IADD R40, R2, 0x1, -R40 ;  /* 0x0000000102287824 */ /* 0x000fe200078e0a28 */
[C---:B------:R-:W-:Y:S01]  /*2960*/  SEL R59, R11.reuse, RZ, P2 ;  /* 0x000000ff0b3b7207 */ /* 0x040fe20001000000 */
[----:B------:R-:W-:Y:S01]  /*2970*/  VIADD R2, R4, 0x7 ;  /* 0x0000000704027836 */ /* 0x000fe20000000000 */
[C---:B------:R-:W-:Y:S01]  /*2980*/  SEL R57, R11.reuse, RZ, P3 ;  /* 0x000000ff0b397207 */ /* 0x040fe20001800000 */
[----:B------:R-:W-:Y:S01]  /*2990*/  IMAD.IADD R61, R12, 0x1, -R61 ;  /* 0x000000010c3d7824 */ /* 0x000fe200078e0a3d */
[----:B------:R-:W-:Y:S01]  /*29a0*/  LOP3.LUT R38, R38, 0xf, RZ, 0xc0, !PT ;  /* 0x0000000f26267812 */ /* 0x000fe200078ec0ff */
[----:B------:R-:W-:Y:S01]  /*29b0*/  IMAD.IADD R59, R14, 0x1, -R59 ;  /* 0x000000010e3b7824 */ /* 0x000fe200078e0a3b */
[-C--:B------:R-:W-:Y:S01]  /*29c0*/  ISETP.GE.U32.AND P0, PT, R2, R11.reuse, PT ;  /* 0x0000000b0200720c */ /* 0x080fe20003f06070 */
[----:B------:R-:W-:Y:S01]  /*29d0*/  IMAD.IADD R57, R16, 0x1, -R57 ;  /* 0x0000000110397824 */ /* 0x000fe200078e0a39 */
[C---:B------:R-:W-:Y:S01]  /*29e0*/  IADD3 R14, PT, PT, R4.reuse, 0x9, RZ ;  /* 0x00000009040e7810 */ /* 0x040fe20007ffe0ff */
[C---:B------:R-:W-:Y:S01]  /*29f0*/  VIADD R12, R4.reuse, 0x8 ;  /* 0x00000008040c7836 */ /* 0x040fe20000000000 */
[C---:B------:R-:W-:Y:S01]  /*2a00*/  SEL R55, R11.reuse, RZ, P0 ;  /* 0x000000ff0b377207 */ /* 0x040fe20000000000 */
        /* <DEDUP_REMOVED lines=8> */
[----:B------:R-:W-:Y:S01]  /*2a90*/  IMAD.IADD R42, R3, 0x1, -R42 ;  /* 0x00000001032a7824 */ /* 0x000fe200078e0a2a */
[C---:B------:R-:W-:Y:S01]  /*2aa0*/  SEL R51, R11.reuse, RZ, P2 ;  /* 0x000000ff0b337207 */ /* 0x040fe20001000000 */
[----:B------:R-:W-:Y:S01]  /*2ab0*/  IMAD.MOV.U32 R39, RZ, RZ, RZ ;  /* 0x000000ffff277224 */ /* 0x000fe200078e00ff */
        /* <DEDUP_REMOVED lines=8> */
[CC--:B------:R-:W-:Y:S01]  /*2b40*/  ISETP.GE.U32.AND P0, PT, R4.reuse, R11.reuse, PT ;  /* 0x0000000b0400720c */ /* 0x0c0fe20003f06070 */
[----:B------:R-:W-:Y:S01]  /*2b50*/  VIADD R14, R4, 0xd ;  /* 0x0000000d040e7836 */ /* 0x000fe20000000000 */
[----:B------:R-:W-:Y:S01]  /*2b60*/  LOP3.LUT R36, R36, 0xf, RZ, 0xc0, !PT ;  /* 0x0000000f24247812 */ /* 0x000fe200078ec0ff */
[----:B------:R-:W-:Y:S01]  /*2b70*/  VIADD R16, R4, 0xe ;  /* 0x0000000e04107836 */ /* 0x000fe20000000000 */
[-C--:B------:R-:W-:Y:S01]  /*2b80*/  ISETP.GE.U32.AND P1, PT, R12, R11.reuse, PT ;  /* 0x0000000b0c00720c */ /* 0x080fe20003f26070 */
[----:B------:R-:W-:Y:S01]  /*2b90*/  IMAD.IADD R47, R2, 0x1, -R47 ;  /* 0x00000001022f7824 */ /* 0x000fe200078e0a2f */
[----:B------:R-:W-:-:S02]  /*2ba0*/  ISETP.GE.U32.AND P2, PT, R14, R11, PT ;  /* 0x0000000b0e00720c */ /* 0x000fc40003f46070 */
        /* <DEDUP_REMOVED lines=13> */
[----:B------:R-:W-:-:S07]  /*2c80*/  LOP3.LUT R30, R30, 0xf, RZ, 0xc0, !PT ;  /* 0x0000000f1e1e7812 */ /* 0x000fce00078ec0ff */
.L_x_56283:
[----:B0-----:R-:W0:Y:S01]  /*2c90*/  LDCU UR5, c[0x0][0x3ac] ;  /* 0x00007580ff0577ac */ /* 0x001e220008000800 */
[----:B------:R-:W-:Y:S01]  /*2ca0*/  IMAD.IADD R29, R6, 0x1, R39 ;  /* 0x00000001061d7824 */ /* 0x000fe200078e0227 */
[----:B------:R-:W-:Y:S01]  /*2cb0*/  IADD3 R39, PT, PT, R39, UR6, RZ ;  /* 0x0000000627277c10 */ /* 0x000fe2000fffe0ff */
        /* <DEDUP_REMOVED lines=17> */
.L_x_56232:
        /* <DEDUP_REMOVED lines=8> */
.L_x_56233:
        /* <DEDUP_REMOVED lines=8> */
.L_x_56234:
        /* <DEDUP_REMOVED lines=8> */
.L_x_56235:
        /* <DEDUP_REMOVED lines=8> */
.L_x_56236:
        /* <DEDUP_REMOVED lines=8> */
.L_x_56237:
        /* <DEDUP_REMOVED lines=12> */
.L_x_56238:
        /* <DEDUP_REMOVED lines=15> */
.L_x_56239:
        /* <DEDUP_REMOVED lines=14> */
.L_x_56240:
        /* <DEDUP_REMOVED lines=15> */
.L_x_56241:
        /* <DEDUP_REMOVED lines=13> */
.L_x_56242:
        /* <DEDUP_REMOVED lines=13> */
.L_x_56243:
        /* <DEDUP_REMOVED lines=15> */
.L_x_56244:
        /* <DEDUP_REMOVED lines=15> */
.L_x_56245:
        /* <DEDUP_REMOVED lines=15> */
.L_x_56246:
        /* <DEDUP_REMOVED lines=15> */
.L_x_56247:
        /* <DEDUP_REMOVED lines=8> */
[----:B------:R-:W-:Y:S02]  /*39b0*/  IMAD.MOV.U32 R2, RZ, RZ, RZ ;  /* 0x000000ffff027224 */ /* 0x000fe400078e00ff */
[----:B------:R-:W-:-:S05]  /*39c0*/  IMAD.MOV.U32 R50, RZ, RZ, R8 ;  /* 0x000000ffff327224 */ /* 0x000fca00078e0008 */
[----:B-----5:R-:W0:Y:S02]  /*39d0*/  MUFU.RCP R12, R12 ;  /* 0x0000000c000c7308 */ /* 0x020e240000001000 */
[----:B0-----:R-:W-:-:S06]  /*39e0*/  VIADD R3, R12, 0xffffffe ;  /* 0x0ffffffe0c037836 */ /* 0x001fcc0000000000 */
[----:B------:R-:W0:Y:S02]  /*39f0*/  F2I.FTZ.U32.TRUNC.NTZ R3, R3 ;  /* 0x0000000300037305 */ /* 0x000e24000021f000 */
[----:B0-----:R-:W-:-:S04]  /*3a00*/  IMAD.MOV R48, RZ, RZ, -R3 ;  /* 0x000000ffff307224 */ /* 0x001fc800078e0a03 */
[----:B------:R-:W-:-:S04]  /*3a10*/  IMAD R48, R48, R11, RZ ;  /* 0x0000000b30307224 */ /* 0x000fc800078e02ff */
[----:B------:R-:W-:Y:S02]  /*3a20*/  IMAD.HI.U32 R2, R3, R48, R2 ;  /* 0x0000003003027227 */ /* 0x000fe400078e0002 */
[----:B------:R-:W0:Y:S04]  /*3a30*/  S2R R3, SR_CgaCtaId ;  /* 0x0000000000037919 */ /* 0x000e280000008800 */
[----:B------:R-:W-:-:S05]  /*3a40*/  IMAD.HI.U32 R2, R2, R5, RZ ;  /* 0x0000000502027227 */ /* 0x000fca00078e00ff */
[----:B------:R-:W-:-:S05]  /*3a50*/  IADD3 R2, PT, PT, -R2, RZ, RZ ;  /* 0x000000ff02027210 */ /* 0x000fca0007ffe1ff */
        /* <DEDUP_REMOVED lines=12> */
.L_x_56282:
[----:B------:R-:W-:Y:S02]  /*3b20*/  IMAD R12, R50, 0x84, R48 ;  /* 0x00000084320c7824 */ /* 0x000fe400078e0230 */
[----:B------:R-:W-:-:S04]  /*3b30*/  IMAD.MOV.U32 R56, RZ, RZ, RZ ;  /* 0x000000ffff387224 */ /* 0x000fc800078e00ff */
[----:B------:R-:W0:Y:S01]  /*3b40*/  LDS R12, [R12] ;  /* 0x000000000c0c7984 */ /* 0x000e220000000800 */
[----:B------:R-:W-:Y:S05]  /*3b50*/  @!P5 BRA `(.L_x_56250) ;  /* 0x000000000010d947 */ /* 0x000fea0003800000 */
[----:B------:R-:W-:-:S03]  /*3b60*/  UMOV UR5, 0xffffffff ;  /* 0xffffffff00057882 */ /* 0x000fc60000000000 */
[----:B------:R-:W-:Y:S05]  /*3b70*/  BRA.DIV UR5, `(.L_x_56251) ;  /* 0x0000002e052c7947 */ /* 0x000fea000b800000 */
[----:B0-----:R0:W0:Y:S02]  /*3b80*/  SHFL.IDX PT, R2, R12, R31, R10 ;  /* 0x0000001f0c027389 */ /* 0x00102400000e000a */
.L_x_56387:
[----:B01----:R-:W-:-:S07]  /*3b90*/  IMAD R56, R28, R2, RZ ;  /* 0x000000021c387224 */ /* 0x003fce00078e02ff */
.L_x_56250:
[----:B------:R-:W-:Y:S05]  /*3ba0*/  @!P4 BRA `(.L_x_56252) ;  /* 0x000000000010c947 */ /* 0x000fea0003800000 */
[----:B------:R-:W-:-:S03]  /*3bb0*/  UMOV UR5, 0xffffffff ;  /* 0xffffffff00057882 */ /* 0x000fc60000000000 */
[----:B------:R-:W-:Y:S05]  /*3bc0*/  BRA.DIV UR5, `(.L_x_56253) ;  /* 0x0000002e05387947 */ /* 0x000fea000b800000 */
[----:B0-----:R0:W0:Y:S02]  /*3bd0*/  SHFL.IDX PT, R2, R12, R44, R10 ;  /* 0x0000002c0c027389 */ /* 0x00102400000e000a */
.L_x_56390:
[----:B0--3--:R-:W-:-:S07]  /*3be0*/  IMAD R56, R27, R2, R56 ;  /* 0x000000021b387224 */ /* 0x009fce00078e0238 */
.L_x_56252:
[----:B------:R-:W-:Y:S05]  /*3bf0*/  @!P3 BRA `(.L_x_56254) ;  /* 0x000000000010b947 */ /* 0x000fea0003800000 */
[----:B------:R-:W-:-:S03]  /*3c00*/  UMOV UR5, 0xffffffff ;  /* 0xffffffff00057882 */ /* 0x000fc60000000000 */
[----:B------:R-:W-:Y:S05]  /*3c10*/  BRA.DIV UR5, `(.L_x_56255) ;  /* 0x0000002e05447947 */ /* 0x000fea000b800000 */
[----:B0-----:R0:W0:Y:S02]  /*3c20*/  SHFL.IDX PT, R2, R12, R42, R10 ;  /* 0x0000002a0c027389 */ /* 0x00102400000e000a */
.L_x_56393:
[----:B0-----:R-:W-:-:S07]  /*3c30*/  IMAD R56, R26, R2, R56 ;  /* 0x000000021a387224 */ /* 0x001fce00078e0238 */
.L_x_56254:
[----:B------:R-:W-:Y:S05]  /*3c40*/  @!P2 BRA `(.L_x_56256) ;  /* 0x000000000010a947 */ /* 0x000fea0003800000 */
[----:B------:R-:W-:-:S03]  /*3c50*/  UMOV UR5, 0xffffffff ;  /* 0xffffffff00057882 */ /* 0x000fc60000000000 */
[----:B------:R-:W-:Y:S05]  /*3c60*/  BRA.DIV UR5, `(.L_x_56257) ;  /* 0x0000002e05507947 */ /* 0x000fea000b800000 */
[----:B0-----:R0:W0:Y:S02]  /*3c70*/  SHFL.IDX PT, R2, R12, R40, R10 ;  /* 0x000000280c027389 */ /* 0x00102400000e000a */
.L_x_56396:
[----:B0-----:R-:W-:-:S07]  /*3c80*/  IMAD R56, R25, R2, R56 ;  /* 0x0000000219387224 */ /* 0x001fce00078e0238 */
.L_x_56256:
[----:B------:R-:W-:Y:S05]  /*3c90*/  @!P1 BRA `(.L_x_56258) ;  /* 0x0000000000109947 */ /* 0x000fea0003800000 */
[----:B------:R-:W-:-:S03]  /*3ca0*/  UMOV UR5, 0xffffffff ;  /* 0xffffffff00057882 */ /* 0x000fc60000000000 */
[----:B------:R-:W-:Y:S05]  /*3cb0*/  BRA.DIV UR5, `(.L_x_56259) ;  /* 0x0000002e055c7947 */ /* 0x000fea000b800000 */
[----:B0-----:R0:W0:Y:S02]  /*3cc0*/  SHFL.IDX PT, R2, R12, R61, R10 ;  /* 0x0000003d0c027389 */ /* 0x00102400000e000a */
.L_x_56399:
[----:B0-----:R-:W-:-:S07]  /*3cd0*/  IMAD R56, R24, R2, R56 ;  /* 0x0000000218387224 */ /* 0x001fce00078e0238 */
.L_x_56258:
[----:B------:R-:W-:Y:S05]  /*3ce0*/  @!P0 BRA `(.L_x_56260) ;  /* 0x0000000000108947 */ /* 0x000fea0003800000 */
[----:B------:R-:W-:-:S03]  /*3cf0*/  UMOV UR5, 0xffffffff ;  /* 0xffffffff00057882 */ /* 0x000fc60000000000 */
[----:B------:R-:W-:Y:S05]  /*3d00*/  BRA.DIV UR5, `(.L_x_56261) ;  /* 0x0000002e05687947 */ /* 0x000fea000b800000 */
[----:B0-----:R0:W0:Y:S02]  /*3d10*/  SHFL.IDX PT, R2, R12, R59, R10 ;  /* 0x0000003b0c027389 */ /* 0x00102400000e000a */
.L_x_56402:
[----:B0-----:R-:W-:-:S07]  /*3d20*/  IMAD R56, R23, R2, R56 ;  /* 0x0000000217387224 */ /* 0x001fce00078e0238 */
.L_x_56260:
[----:B------:R-:W5:Y:S02]  /*3d30*/  LDCU UR5, c[0x0][0x3ac] ;  /* 0x00007580ff0577ac */ /* 0x000f640008000800 */
[----:B-----5:R-:W-:-:S05]  /*3d40*/  IMAD.U32 R11, RZ, RZ, UR5 ;  /* 0x00000005ff0b7e24 */ /* 0x020fca000f8e00ff */
[----:B------:R-:W-:-:S13]  /*3d50*/  ISETP.GE.U32.AND P6, PT, R11, 0x7, PT ;  /* 0x000000070b00780c */ /* 0x000fda0003fc6070 */
[----:B------:R-:W-:Y:S05]  /*3d60*/  @!P6 BRA `(.L_x_56262) ;  /* 0x000000000010e947 */ /* 0x000fea0003800000 */
[----:B------:R-:W-:-:S03]  /*3d70*/  UMOV UR5, 0xffffffff ;  /* 0xffffffff00057882 */ /* 0x000fc60000000000 */
[----:B------:R-:W-:Y:S05]  /*3d80*/  BRA.DIV UR5, `(.L_x_56263) ;  /* 0x0000002e05687947 */ /* 0x000fea000b800000 */
[----:B0-----:R0:W0:Y:S02]  /*3d90*/  SHFL.IDX PT, R2, R12, R57, R10 ;  /* 0x000000390c027389 */ /* 0x00102400000e000a */
.L_x_56405:
[----:B0-2---:R-:W-:-:S07]  /*3da0*/  IMAD R56, R22, R2, R56 ;  /* 0x0000000216387224 */ /* 0x005fce00078e0238 */
.L_x_56262:
[----:B------:R-:W-:-:S13]  /*3db0*/  ISETP.GE.U32.AND P6, PT, R11, 0x8, PT ;  /* 0x000000080b00780c */ /* 0x000fda0003fc6070 */
[----:B------:R-:W-:Y:S05]  /*3dc0*/  @!P6 BRA `(.L_x_56264) ;  /* 0x000000000010e947 */ /* 0x000fea0003800000 */
[----:B------:R-:W-:-:S03]  /*3dd0*/  UMOV UR5, 0xffffffff ;  /* 0xffffffff00057882 */ /* 0x000fc60000000000 */
[----:B------:R-:W-:Y:S05]  /*3de0*/  BRA.DIV UR5, `(.L_x_56265) ;  /* 0x0000002e05707947 */ /* 0x000fea000b800000 */
[----:B0-----:R0:W0:Y:S02]  /*3df0*/  SHFL.IDX PT, R2, R12, R55, R10 ;  /* 0x000000370c027389 */ /* 0x00102400000e000a */
.L_x_56408:
[----:B0---4-:R-:W-:-:S07]  /*3e00*/  IMAD R56, R21, R2, R56 ;  /* 0x0000000215387224 */ /* 0x011fce00078e0238 */
.L_x_56264:
[----:B------:R-:W-:-:S13]  /*3e10*/  ISETP.GE.U32.AND P6, PT, R11, 0x9, PT ;  /* 0x000000090b00780c */ /* 0x000fda0003fc6070 */
[----:B------:R-:W-:Y:S05]  /*3e20*/  @!P6 BRA `(.L_x_56266) ;  /* 0x000000000010e947 */ /* 0x000fea0003800000 */
[----:B------:R-:W-:-:S03]  /*3e30*/  UMOV UR5, 0xffffffff ;  /* 0xffffffff00057882 */ /* 0x000fc60000000000 */
[----:B------:R-:W-:Y:S05]  /*3e40*/  BRA.DIV UR5, `(.L_x_56267) ;  /* 0x0000002e05787947 */ /* 0x000fea000b800000 */
[----:B0-----:R0:W0:Y:S02]  /*3e50*/  SHFL.IDX PT, R2, R12, R53, R10 ;  /* 0x000000350c027389 */ /* 0x00102400000e000a */
.L_x_56411:
[----:B0-----:R-:W-:-:S07]  /*3e60*/  IMAD R56, R20, R2, R56 ;  /* 0x0000000214387224 */ /* 0x001fce00078e0238 */
.L_x_56266:
[----:B------:R-:W-:-:S13]  /*3e70*/  ISETP.GE.U32.AND P6, PT, R11, 0xa, PT ;  /* 0x0000000a0b00780c */ /* 0x000fda0003fc6070 */
[----:B------:R-:W-:Y:S05]  /*3e80*/  @!P6 BRA `(.L_x_56268) ;  /* 0x000000000010e947 */ /* 0x000fea0003800000 */
[----:B------:R-:W-:-:S03]  /*3e90*/  UMOV UR5, 0xffffffff ;  /* 0xffffffff00057882 */ /* 0x000fc60000000000 */
[----:B------:R-:W-:Y:S05]  /*3ea0*/  BRA.DIV UR5, `(.L_x_56269) ;  /* 0x0000002e05807947 */ /* 0x000fea000b800000 */
[----:B0-----:R0:W0:Y:S02]  /*3eb0*/  SHFL.IDX PT, R2, R12, R51, R10 ;  /* 0x000000330c027389 */ /* 0x00102400000e000a */
.L_x_56414:
[----:B0-----:R-:W-:-:S07]  /*3ec0*/  IMAD R56, R19, R2, R56 ;  /* 0x0000000213387224 */ /* 0x001fce00078e0238 */
.L_x_56268:
[----:B------:R-:W-:-:S13]  /*3ed0*/  ISETP.GE.U32.AND P6, PT, R11, 0xb, PT ;  /* 0x0000000b0b00780c */ /* 0x000fda0003fc6070 */
[----:B------:R-:W-:Y:S05]  /*3ee0*/  @!P6 BRA `(.L_x_56270) ;  /* 0x000000000010e947 */ /* 0x000fea0003800000 */
[----:B------:R-:W-:-:S03]  /*3ef0*/  UMOV UR5, 0xffffffff ;  /* 0xffffffff00057882 */ /* 0x000fc60000000000 */
[----:B------:R-:W-:Y:S05]  /*3f00*/  BRA.DIV UR5, `(.L_x_56271) ;  /* 0x0000002e05887947 */ /* 0x000fea000b800000 */
[----:B0-----:R0:W0:Y:S02]  /*3f10*/  SHFL.IDX PT, R2, R12, R49, R10 ;  /* 0x000000310c027389 */ /* 0x00102400000e000a */
.L_x_56417:
[----:B0-----:R-:W-:-:S07]  /*3f20*/  IMAD R56, R18, R2, R56 ;  /* 0x0000000212387224 */ /* 0x001fce00078e0238 */
.L_x_56270:
[----:B------:R-:W-:-:S13]  /*3f30*/  ISETP.GE.U32.AND P6, PT, R11, 0xc, PT ;  /* 0x0000000c0b00780c */ /* 0x000fda0003fc6070 */
[----:B------:R-:W-:Y:S05]  /*3f40*/  @!P6 BRA `(.L_x_56272) ;  /* 0x000000000010e947 */ /* 0x000fea0003800000 */
[----:B------:R-:W-:-:S03]  /*3f50*/  UMOV UR5, 0xffffffff ;  /* 0xffffffff00057882 */ /* 0x000fc60000000000 */
[----:B------:R-:W-:Y:S05]  /*3f60*/  BRA.DIV UR5, `(.L_x_56273) ;  /* 0x0000002e05907947 */ /* 0x000fea000b800000 */
[----:B0-----:R0:W0:Y:S02]  /*3f70*/  SHFL.IDX PT, R2, R12, R47, R10 ;  /* 0x0000002f0c027389 */ /* 0x00102400000e000a */
.L_x_56420:
[----:B0-----:R-:W-:-:S07]  /*3f80*/  IMAD R56, R17, R2, R56 ;  /* 0x0000000211387224 */ /* 0x001fce00078e0238 */
.L_x_56272:
[----:B------:R-:W-:-:S13]  /*3f90*/  ISETP.GE.U32.AND P6, PT, R11, 0xd, PT ;  /* 0x0000000d0b00780c */ /* 0x000fda0003fc6070 */
[----:B------:R-:W-:Y:S05]  /*3fa0*/  @!P6 BRA `(.L_x_56274) ;  /* 0x000000000010e947 */ /* 0x000fea0003800000 */
[----:B------:R-:W-:-:S03]  /*3fb0*/  UMOV UR5, 0xffffffff ;  /* 0xffffffff00057882 */ /* 0x000fc60000000000 */
[----:B------:R-:W-:Y:S05]  /*3fc0*/  BRA.DIV UR5, `(.L_x_56275) ;  /* 0x0000002e05987947 */ /* 0x000fea000b800000 */
[----:B0-----:R0:W0:Y:S02]  /*3fd0*/  SHFL.IDX PT, R2, R12, R45, R10 ;  /* 0x0000002d0c027389 */ /* 0x00102400000e000a */
.L_x_56423:
[----:B0-----:R-:W-:-:S07]  /*3fe0*/  IMAD R56, R16, R2, R56 ;  /* 0x0000000210387224 */ /* 0x001fce00078e0238 */
.L_x_56274:
[----:B------:R-:W-:-:S13]  /*3ff0*/  ISETP.GE.U32.AND P6, PT, R11, 0xe, PT ;  /* 0x0000000e0b00780c */ /* 0x000fda0003fc6070 */
[----:B------:R-:W-:Y:S05]  /*4000*/  @!P6 BRA `(.L_x_56276) ;  /* 0x000000000010e947 */ /* 0x000fea0003800000 */
[----:B------:R-:W-:-:S03]  /*4010*/  UMOV UR5, 0xffffffff ;  /* 0xffffffff00057882 */ /* 0x000fc60000000000 */
[----:B------:R-:W-:Y:S05]  /*4020*/  BRA.DIV UR5, `(.L_x_56277) ;  /* 0x0000002e05a07947 */ /* 0x000fea000b800000 */
[----:B0-----:R0:W0:Y:S02]  /*4030*/  SHFL.IDX PT, R2, R12, R43, R10 ;  /* 0x0000002b0c027389 */ /* 0x00102400000e000a */
.L_x_56426:
[----:B0-----:R-:W-:-:S07]  /*4040*/  IMAD R56, R15, R2, R56 ;  /* 0x000000020f387224 */ /* 0x001fce00078e0238 */
.L_x_56276:
[----:B------:R-:W-:-:S13]  /*4050*/  ISETP.GE.U32.AND P6, PT, R11, 0xf, PT ;  /* 0x0000000f0b00780c */ /* 0x000fda0003fc6070 */
[----:B------:R-:W-:Y:S05]  /*4060*/  @!P6 BRA `(.L_x_56278) ;  /* 0x000000000010e947 */ /* 0x000fea0003800000 */
[----:B------:R-:W-:-:S03]  /*4070*/  UMOV UR5, 0xffffffff ;  /* 0xffffffff00057882 */ /* 0x000fc60000000000 */
[----:B------:R-:W-:Y:S05]  /*4080*/  BRA.DIV UR5, `(.L_x_56279) ;  /* 0x0000002e05a87947 */ /* 0x000fea000b800000 */
[----:B0-----:R0:W0:Y:S02]  /*4090*/  SHFL.IDX PT, R2, R12, R41, R10 ;  /* 0x000000290c027389 */ /* 0x00102400000e000a */
.L_x_56429:
[----:B0-----:R-:W-:-:S07]  /*40a0*/  IMAD R56, R14, R2, R56 ;  /* 0x000000020e387224 */ /* 0x001fce00078e0238 */
.L_x_56278:
[----:B------:R-:W-:-:S13]  /*40b0*/  ISETP.GE.U32.AND P6, PT, R11, 0x10, PT ;  /* 0x000000100b00780c */ /* 0x000fda0003fc6070 */
[----:B------:R-:W-:Y:S05]  /*40c0*/  @!P6 BRA `(.L_x_56280) ;  /* 0x000000000010e947 */ /* 0x000fea0003800000 */
[----:B------:R-:W-:-:S03]  /*40d0*/  UMOV UR5, 0xffffffff ;  /* 0xffffffff00057882 */ /* 0x000fc60000000000 */
[----:B------:R-:W-:Y:S05]  /*40e0*/  BRA.DIV UR5, `(.L_x_56281) ;  /* 0x0000002e05b07947 */ /* 0x000fea000b800000 */
[----:B0-----:R0:W0:Y:S02]  /*40f0*/  SHFL.IDX PT, R2, R12, R46, R10 ;  /* 0x0000002e0c027389 */ /* 0x00102400000e000a */
.L_x_56432:
[----:B0-----:R-:W-:-:S07]  /*4100*/  IMAD R56, R13, R2, R56 ;  /* 0x000000020d387224 */ /* 0x001fce00078e0238 */
.L_x_56280:
[C---:B------:R-:W-:Y:S02]  /*4110*/  IMAD R3, R50.reuse, UR9, R29 ;  /* 0x0000000932037c24 */ /* 0x040fe4000f8e021d */
[----:B------:R-:W-:Y:S02]  /*4120*/  VIADD R50, R50, UR4 ;  /* 0x0000000432327c36 */ /* 0x000fe40008000000 */
[----:B------:R-:W-:-:S03]  /*4130*/  IMAD R3, R3, 0x4, R54 ;  /* 0x0000000403037824 */ /* 0x000fc600078e0236 */
[----:B------:R-:W-:Y:S02]  /*4140*/  ISETP.GE.AND P6, PT, R50, UR15, PT ;  /* 0x0000000f32007c0c */ /* 0x000fe4000bfc6270 */
[----:B------:R0:W-:Y:S11]  /*4150*/  STS [R3], R56 ;  /* 0x0000003803007388 */ /* 0x0001f60000000800 */
[----:B0-----:R-:W-:Y:S05]  /*4160*/  @!P6 BRA `(.L_x_56282) ;  /* 0xfffffff8006ce947 */ /* 0x001fea000383ffff */
.L_x_56249:
[----:B------:R-:W-:Y:S05]  /*4170*/  BSYNC B0 ;  /* 0x0000000000007941 */ /* 0x000fea0003800000 */
.L_x_56248:
[----:B------:R-:W-:-:S13]  /*4180*/  ISETP.NE.AND P6, PT, R52, RZ, PT ;  /* 0x000000ff3400720c */ /* 0x000fda0003fc5270 */
[----:B------:R-:W-:Y:S05]  /*4190*/  @!P6 BRA `(.L_x_56283) ;  /* 0xffffffe800bce947 */ /* 0x000fea000383ffff */
[----:B------:R-:W-:Y:S05]  /*41a0*/  BRA `(.L_x_56176) ;  /* 0x0000001800687947 */ /* 0x000fea0003800000 */
.L_x_56231:
[C---:B------:R-:W-:Y:S01]  /*41b0*/  IADD3 R2, PT, PT, R4.reuse, 0x1, RZ ;  /* 0x0000000104027810 */ /* 0x040fe20007ffe0ff */
[C---:B------:R-:W-:Y:S02]  /*41c0*/  VIADD R12, R4.reuse, 0x2 ;  /* 0x00000002040c7836 */ /* 0x040fe40000000000 */
[----:B------:R-:W-:Y:S01]  /*41d0*/  VIADD R18, R4, 0xf ;  /* 0x0000000f04127836 */ /* 0x000fe20000000000 */
[-C--:B------:R-:W-:Y:S01]  /*41e0*/  ISETP.GE.AND P0, PT, R2, R11.reuse, PT ;  /* 0x0000000b0200720c */ /* 0x080fe20003f06270 */
[----:B------:R-:W-:Y:S01]  /*41f0*/  VIADD R16, R4, 0x3 ;  /* 0x0000000304107836 */ /* 0x000fe20000000000 */
[-C--:B------:R-:W-:Y:S01]  /*4200*/  ISETP.GE.AND P1, PT, R12, R11.reuse, PT ;  /* 0x0000000b0c00720c */ /* 0x080fe20003f26270 */
[----:B------:R-:W-:Y:S01]  /*4210*/  IMAD.MOV.U32 R14, RZ, RZ, -0x100 ;  /* 0xffffff00ff0e7424 */ /* 0x000fe200078e00ff */
[C---:B------:R-:W-:Y:S01]  /*4220*/  SEL R17, R11.reuse, RZ, P0 ;  /* 0x000000ff0b117207 */ /* 0x040fe20000000000 */
[----:B------:R-:W-:Y:S01]  /*4230*/  IMAD.U32 R3, RZ, RZ, UR12 ;  /* 0x0000000cff037e24 */ /* 0x000fe2000f8e00ff */
[-C--:B------:R-:W-:Y:S01]  /*4240*/  ISETP.GE.AND P2, PT, R18, R11.reuse, PT ;  /* 0x0000000b1200720c */ /* 0x080fe20003f46270 */
[----:B------:R-:W-:Y:S01]  /*4250*/  IMAD.MOV.U32 R45, RZ, RZ, RZ ;  /* 0x000000ffff2d7224 */ /* 0x000fe200078e00ff */
[C---:B------:R-:W-:Y:S01]  /*4260*/  SEL R19, R11.reuse, RZ, P1 ;  /* 0x000000ff0b137207 */ /* 0x040fe20000800000 */
[----:B------:R-:W-:Y:S01]  /*4270*/  IMAD.IADD R17, R2, 0x1, -R17 ;  /* 0x0000000102117824 */ /* 0x000fe200078e0a11 */
[----:B------:R-:W-:Y:S01]  /*4280*/  SEL R15, R11, RZ, P2 ;  /* 0x000000ff0b0f7207 */ /* 0x000fe20001000000 */
[----:B------:R-:W-:Y:S01]  /*4290*/  VIADD R2, R4, 0x4 ;  /* 0x0000000404027836 */ /* 0x000fe20000000000 */
[----:B------:R-:W-:Y:S01]  /*42a0*/  ISETP.GE.AND P0, PT, R16, R11, PT ;  /* 0x0000000b1000720c */ /* 0x000fe20003f06270 */
[----:B------:R-:W-:-:S02]  /*42b0*/  IMAD.IADD R19, R12, 0x1, -R19 ;  /* 0x000000010c137824 */ /* 0x000fc400078e0a13 */
[----:B------:R-:W-:Y:S01]  /*42c0*/  IMAD.IADD R15, R18, 0x1, -R15 ;  /* 0x00000001120f7824 */ /* 0x000fe200078e0a0f */
[C---:B------:R-:W-:Y:S01]  /*42d0*/  SEL R21, R11.reuse, RZ, P0 ;  /* 0x000000ff0b157207 */ /* 0x040fe20000000000 */
[----:B------:R-:W-:Y:S01]  /*42e0*/  VIADD R12, R4, 0x5 ;  /* 0x00000005040c7836 */ /* 0x000fe20000000000 */
[-C--:B------:R-:W-:Y:S01]  /*42f0*/  ISETP.GE.AND P0, PT, R2, R11.reuse, PT ;  /* 0x0000000b0200720c */ /* 0x080fe20003f06270 */
[----:B------:R-:W-:Y:S02]  /*4300*/  VIADD R18, R4, 0x6 ;  /* 0x0000000604127836 */ /* 0x000fe40000000000 */
[----:B------:R-:W-:Y:S01]  /*4310*/  IMAD.IADD R21, R16, 0x1, -R21 ;  /* 0x0000000110157824 */ /* 0x000fe200078e0a15 */
[C---:B------:R-:W-:Y:S01]  /*4320*/  SEL R23, R11.reuse, RZ, P0 ;  /* 0x000000ff0b177207 */ /* 0x040fe20000000000 */
[----:B------:R-:W-:Y:S01]  /*4330*/  VIADD R16, R4, 0x7 ;  /* 0x0000000704107836 */ /* 0x000fe20000000000 */
[----:B------:R-:W-:Y:S01]  /*4340*/  ISETP.GE.AND P1, PT, R12, R11, PT ;  /* 0x0000000b0c00720c */ /* 0x000fe20003f26270 */
[----:B------:R-:W-:Y:S01]  /*4350*/  IMAD R14, R14, R3, 0x201f ;  /* 0x0000201f0e0e7424 */ /* 0x000fe200078e0203 */
[----:B------:R-:W-:Y:S01]  /*4360*/  ISETP.GE.AND P2, PT, R18, R11, PT ;  /* 0x0000000b1200720c */ /* 0x000fe20003f46270 */
[----:B------:R-:W-:Y:S01]  /*4370*/  IMAD.IADD R23, R2, 0x1, -R23 ;  /* 0x0000000102177824 */ /* 0x000fe200078e0a17 */
[C---:B------:R-:W-:Y:S01]  /*4380*/  SEL R25, R11.reuse, RZ, P1 ;  /* 0x000000ff0b197207 */ /* 0x040fe20000800000 */
[----:B------:R-:W-:Y:S01]  /*4390*/  VIADD R2, R4, 0x8 ;  /* 0x0000000804027836 */ /* 0x000fe20000000000 */
[----:B------:R-:W-:-:S02]  /*43a0*/  SEL R27, R11, RZ, P2 ;  /* 0x000000ff0b1b7207 */ /* 0x000fc40001000000 */
[----:B------:R-:W-:Y:S01]  /*43b0*/  ISETP.GE.AND P0, PT, R16, R11, PT ;  /* 0x0000000b1000720c */ /* 0x000fe20003f06270 */
[----:B------:R-:W-:Y:S01]  /*43c0*/  IMAD.IADD R25, R12, 0x1, -R25 ;  /* 0x000000010c197824 */ /* 0x000fe200078e0a19 */
[----:B------:R-:W-:Y:S01]  /*43d0*/  IADD3 R27, PT, PT, R18, -R27, RZ ;  /* 0x8000001b121b7210 */ /* 0x000fe20007ffe0ff */
[C---:B------:R-:W-:Y:S01]  /*43e0*/  VIADD R12, R4.reuse, 0x9 ;  /* 0x00000009040c7836 */ /* 0x040fe20000000000 */
[C---:B------:R-:W-:Y:S01]  /*43f0*/  SEL R29, R11.reuse, RZ, P0 ;  /* 0x000000ff0b1d7207 */ /* 0x040fe20000000000 */
[----:B------:R-:W-:Y:S01]  /*4400*/  VIADD R18, R4, 0xa ;  /* 0x0000000a04127836 */ /* 0x000fe20000000000 */
[-C--:B------:R-:W-:Y:S02]  /*4410*/  ISETP.GE.AND P0, PT, R2, R11.reuse, PT ;  /* 0x0000000b0200720c */ /* 0x080fe40003f06270 */
[-C--:B------:R-:W-:Y:S01]  /*4420*/  ISETP.GE.AND P1, PT, R12, R11.reuse, PT ;  /* 0x0000000b0c00720c */ /* 0x080fe20003f26270 */
[----:B------:R-:W-:Y:S01]  /*4430*/  IMAD.IADD R29, R16, 0x1, -R29 ;  /* 0x00000001101d7824 */ /* 0x000fe200078e0a1d */
[----:B------:R-:W-:Y:S01]  /*4440*/  SEL R31, R11, RZ, P0 ;  /* 0x000000ff0b1f7207 */ /* 0x000fe20000000000 */
[----:B------:R-:W-:Y:S01]  /*4450*/  VIADD R16, R4, 0xb ;  /* 0x0000000b04107836 */ /* 0x000fe20000000000 */
[----:B------:R-:W-:-:S02]  /*4460*/  ISETP.GE.AND P2, PT, R18, R11, PT ;  /* 0x0000000b1200720c */ /* 0x000fc40003f46270 */
[C---:B------:R-:W-:Y:S01]  /*4470*/  SEL R33, R11.reuse, RZ, P1 ;  /* 0x000000ff0b217207 */ /* 0x040fe20000800000 */
[----:B------:R-:W-:Y:S01]  /*4480*/  IMAD.IADD R31, R2, 0x1, -R31 ;  /* 0x00000001021f7824 */ /* 0x000fe200078e0a1f */
[C---:B------:R-:W-:Y:S01]  /*4490*/  SEL R35, R11.reuse, RZ, P2 ;  /* 0x000000ff0b237207 */ /* 0x040fe20001000000 */
[----:B------:R-:W-:Y:S01]  /*44a0*/  VIADD R2, R4, 0xc ;  /* 0x0000000c04027836 */ /* 0x000fe20000000000 */
[-C--:B------:R-:W-:Y:S01]  /*44b0*/  ISETP.GE.AND P0, PT, R16, R11.reuse, PT ;  /* 0x0000000b1000720c */ /* 0x080fe20003f06270 */
[----:B------:R-:W-:Y:S02]  /*44c0*/  IMAD.IADD R33, R12, 0x1, -R33 ;  /* 0x000000010c217824 */ /* 0x000fe400078e0a21 */
[----:B------:R-:W-:Y:S01]  /*44d0*/  IMAD.IADD R35, R18, 0x1, -R35 ;  /* 0x0000000112237824 */ /* 0x000fe200078e0a23 */
[----:B------:R-:W-:Y:S01]  /*44e0*/  SEL R37, R11, RZ, P0 ;  /* 0x000000ff0b257207 */ /* 0x000fe20000000000 */
[----:B------:R-:W-:Y:S01]  /*44f0*/  VIADD R12, R4, 0xd ;  /* 0x0000000d040c7836 */ /* 0x000fe20000000000 */
[----:B------:R-:W-:Y:S01]  /*4500*/  ISETP.GE.AND P0, PT, R2, R11, PT ;  /* 0x0000000b0200720c */ /* 0x000fe20003f06270 */
[----:B------:R-:W-:-:S02]  /*4510*/  VIADD R18, R4, 0xe ;  /* 0x0000000e04127836 */ /* 0x000fc40000000000 */
[----:B------:R-:W-:Y:S01]  /*4520*/  IMAD.IADD R37, R16, 0x1, -R37 ;  /* 0x0000000110257824 */ /* 0x000fe200078e0a25 */
[C---:B------:R-:W-:Y:S02]  /*4530*/  SEL R39, R11.reuse, RZ, P0 ;  /* 0x000000ff0b277207 */ /* 0x040fe40000000000 */
[-C--:B------:R-:W-:Y:S02]  /*4540*/  ISETP.GE.AND P1, PT, R12, R11.reuse, PT ;  /* 0x0000000b0c00720c */ /* 0x080fe40003f26270 */
[-C--:B------:R-:W-:Y:S02]  /*4550*/  ISETP.GE.AND P2, PT, R18, R11.reuse, PT ;  /* 0x0000000b1200720c */ /* 0x080fe40003f46270 */
[----:B------:R-:W-:Y:S02]  /*4560*/  ISETP.GE.AND P0, PT, R4, R11, PT ;  /* 0x0000000b0400720c */ /* 0x000fe40003f06270 */
[C---:B------:R-:W-:Y:S02]  /*4570*/  SEL R41, R11.reuse, RZ, P1 ;  /* 0x000000ff0b297207 */ /* 0x040fe40000800000 */
[----:B------:R-:W-:-:S02]  /*4580*/  SEL R43, R11, RZ, P2 ;  /* 0x000000ff0b2b7207 */ /* 0x000fc40001000000 */
[----:B------:R-:W-:Y:S01]  /*4590*/  SEL R47, R11, RZ, P0 ;  /* 0x000000ff0b2f7207 */ /* 0x000fe20000000000 */
[----:B------:R-:W-:Y:S01]  /*45a0*/  IMAD.IADD R41, R12, 0x1, -R41 ;  /* 0x000000010c297824 */ /* 0x000fe200078e0a29 */
[----:B------:R-:W-:Y:S01]  /*45b0*/  IADD3 R39, PT, PT, R2, -R39, RZ ;  /* 0x8000002702277210 */ /* 0x000fe20007ffe0ff */
[----:B------:R-:W-:Y:S02]  /*45c0*/  IMAD.IADD R43, R18, 0x1, -R43 ;  /* 0x00000001122b7824 */ /* 0x000fe400078e0a2b */
[----:B------:R-:W-:-:S07]  /*45d0*/  IMAD.IADD R47, R4, 0x1, -R47 ;  /* 0x00000001042f7824 */ /* 0x000fce00078e0a2f */
.L_x_56335:
        /* <DEDUP_REMOVED lines=21> */
.L_x_56284:
        /* <DEDUP_REMOVED lines=10> */
.L_x_56285:
        /* <DEDUP_REMOVED lines=10> */
.L_x_56286:
        /* <DEDUP_REMOVED lines=10> */
.L_x_56287:
        /* <DEDUP_REMOVED lines=10> */
.L_x_56288:
        /* <DEDUP_REMOVED lines=11> */
.L_x_56289:
        /* <DEDUP_REMOVED lines=11> */
.L_x_56290:
        /* <DEDUP_REMOVED lines=11> */
.L_x_56291:
        /* <DEDUP_REMOVED lines=10> */
.L_x_56292:
        /* <DEDUP_REMOVED lines=11> */
.L_x_56293:
        /* <DEDUP_REMOVED lines=11> */
.L_x_56294:
        /* <DEDUP_REMOVED lines=11> */
.L_x_56295:
        /* <DEDUP_REMOVED lines=11> */
.L_x_56296:
        /* <DEDUP_REMOVED lines=11> */
.L_x_56297:
        /* <DEDUP_REMOVED lines=11> */
.L_x_56298:
        /* <DEDUP_REMOVED lines=11> */
.L_x_56299:
[----:B------:R-:W-:-:S13]  /*5130*/  ISETP.NE.AND P6, PT, R12, RZ, PT ;  /* 0x000000ff0c00720c */ /* 0x000fda0003fc5270 */
[----:B------:R-:W-:Y:S05]  /*5140*/  @P6 BRA `(.L_x_56300) ;  /* 0x00000008007c6947 */ /* 0x000fea0003800000 */
[----:B------:R-:W-:Y:S01]  /*5150*/  IABS R12, R11 ;  /* 0x0000000b000c7213 */ /* 0x000fe20000000000 */
[----:B------:R-:W5:Y:S01]  /*5160*/  S2UR UR7, SR_CgaCtaId ;  /* 0x00000000000779c3 */ /* 0x000f620000008800 */
[----:B------:R-:W-:Y:S01]  /*5170*/  IABS R50, R5 ;  /* 0x0000000500327213 */ /* 0x000fe20000000000 */
[----:B------:R-:W-:Y:S01]  /*5180*/  UMOV UR5, 0x400 ;  /* 0x0000040000057882 */ /* 0x000fe20000000000 */
[----:B------:R-:W0:Y:S08]  /*5190*/  I2F.RP R49, R12 ;  /* 0x0000000c00317306 */ /* 0x000e300000209400 */
[----:B0-----:R-:W2:Y:S01]  /*51a0*/  MUFU.RCP R49, R49 ;  /* 0x0000003100317308 */ /* 0x001ea20000001000 */
[----:B-----5:R-:W-:Y:S01]  /*51b0*/  ULEA UR5, UR7, UR5, 0x18 ;  /* 0x0000000507057291 */ /* 0x020fe2000f8ec0ff */
[----:B--2-4-:R-:W-:-:S02]  /*51c0*/  VIADD R2, R49, 0xffffffe ;  /* 0x0ffffffe31027836 */ /* 0x014fc40000000000 */
[----:B------:R-:W-:-:S04]  /*51d0*/  IMAD.MOV.U32 R49, RZ, RZ, R8 ;  /* 0x000000ffff317224 */ /* 0x000fc800078e0008 */
[----:B------:R0:W2:Y:S02]  /*51e0*/  F2I.FTZ.U32.TRUNC.NTZ R3, R2 ;  /* 0x0000000200037305 */ /* 0x0000a4000021f000 */
        /* <DEDUP_REMOVED lines=17> */
.L_x_56334:
[----:B------:R-:W-:Y:S02]  /*5300*/  IMAD R12, R49, 0x84, R50 ;  /* 0x00000084310c7824 */ /* 0x000fe400078e0232 */
[----:B------:R-:W-:-:S04]  /*5310*/  IMAD.MOV.U32 R51, RZ, RZ, RZ ;  /* 0x000000ffff337224 */ /* 0x000fc800078e00ff */
[----:B------:R-:W0:Y:S01]  /*5320*/  LDS R12, [R12] ;  /* 0x000000000c0c7984 */ /* 0x000e220000000800 */
[----:B------:R-:W-:Y:S05]  /*5330*/  @!P4 BRA `(.L_x_56301) ;  /* 0x000000000010c947 */ /* 0x000fea0003800000 */
[----:B------:R-:W-:-:S03]  /*5340*/  UMOV UR5, 0xffffffff ;  /* 0xffffffff00057882 */ /* 0x000fc60000000000 */
[----:B------:R-:W-:Y:S05]  /*5350*/  BRA.DIV UR5, `(.L_x_56302) ;  /* 0x0000001e05347947 */ /* 0x000fea000b800000 */
[----:B0-----:R0:W2:Y:S02]  /*5360*/  SHFL.IDX PT, R51, R12, R47, R10 ;  /* 0x0000002f0c337389 */ /* 0x0010a400000e000a */
.L_x_56434:
[----:B-12---:R-:W-:-:S07]  /*5370*/  IMAD R51, R46, R51, RZ ;  /* 0x000000332e337224 */ /* 0x006fce00078e02ff */
.L_x_56301:
[----:B------:R-:W-:Y:S05]  /*5380*/  @!P3 BRA `(.L_x_56303) ;  /* 0x000000000010b947 */ /* 0x000fea0003800000 */
[----:B------:R-:W-:-:S03]  /*5390*/  UMOV UR5, 0xffffffff ;  /* 0xffffffff00057882 */ /* 0x000fc60000000000 */
[----:B------:R-:W-:Y:S05]  /*53a0*/  BRA.DIV UR5, `(.L_x_56304) ;  /* 0x0000001e053c7947 */ /* 0x000fea000b800000 */
[----:B0-----:R0:W2:Y:S02]  /*53b0*/  SHFL.IDX PT, R2, R12, R17, R10 ;  /* 0x000000110c027389 */ /* 0x0010a400000e000a */
.L_x_56437:
[----:B--23--:R-:W-:-:S07]  /*53c0*/  IMAD R51, R48, R2, R51 ;  /* 0x0000000230337224 */ /* 0x00cfce00078e0233 */
.L_x_56303:
[----:B------:R-:W-:Y:S05]  /*53d0*/  @!P2 BRA `(.L_x_56305) ;  /* 0x000000000010a947 */ /* 0x000fea0003800000 */
[----:B------:R-:W-:-:S03]  /*53e0*/  UMOV UR5, 0xffffffff ;  /* 0xffffffff00057882 */ /* 0x000fc60000000000 */
[----:B------:R-:W-:Y:S05]  /*53f0*/  BRA.DIV UR5, `(.L_x_56306) ;  /* 0x0000001e05487947 */ /* 0x000fea000b800000 */
[----:B0-----:R0:W2:Y:S02]  /*5400*/  SHFL.IDX PT, R2, R12, R19, R10 ;  /* 0x000000130c027389 */ /* 0x0010a400000e000a */
.L_x_56440:
[----:B--2---:R-:W-:-:S07]  /*5410*/  IMAD R51, R18, R2, R51 ;  /* 0x0000000212337224 */ /* 0x004fce00078e0233 */
.L_x_56305:
[----:B------:R-:W-:Y:S05]  /*5420*/  @!P1 BRA `(.L_x_56307) ;  /* 0x0000000000109947 */ /* 0x000fea0003800000 */
[----:B------:R-:W-:-:S03]  /*5430*/  UMOV UR5, 0xffffffff ;  /* 0xffffffff00057882 */ /* 0x000fc60000000000 */
[----:B------:R-:W-:Y:S05]  /*5440*/  BRA.DIV UR5, `(.L_x_56308) ;  /* 0x0000001e05547947 */ /* 0x000fea000b800000 */
[----:B0-----:R0:W2:Y:S02]  /*5450*/  SHFL.IDX PT, R2, R12, R21, R10 ;  /* 0x000000150c027389 */ /* 0x0010a400000e000a */
.L_x_56443:
[----:B--2---:R-:W-:-:S07]  /*5460*/  IMAD R51, R20, R2, R51 ;  /* 0x0000000214337224 */ /* 0x004fce00078e0233 */
.L_x_56307:
[----:B------:R-:W-:Y:S05]  /*5470*/  @!P0 BRA `(.L_x_56309) ;  /* 0x0000000000108947 */ /* 0x000fea0003800000 */
[----:B------:R-:W-:-:S03]  /*5480*/  UMOV UR5, 0xffffffff ;  /* 0xffffffff00057882 */ /* 0x000fc60000000000 */
[----:B------:R-:W-:Y:S05]  /*5490*/  BRA.DIV UR5, `(.L_x_56310) ;  /* 0x0000001e05607947 */ /* 0x000fea000b800000 */
[----:B0-----:R0:W2:Y:S02]  /*54a0*/  SHFL.IDX PT, R2, R12, R23, R10 ;  /* 0x000000170c027389 */ /* 0x0010a400000e000a */
.L_x_56446:
[----:B--2---:R-:W-:-:S07]  /*54b0*/  IMAD R51, R22, R2, R51 ;  /* 0x0000000216337224 */ /* 0x004fce00078e0233 */
.L_x_56309:
[----:B------:R-:W2:Y:S02]  /*54c0*/  LDCU UR5, c[0x0][0x3ac] ;  /* 0x00007580ff0577ac */ /* 0x000ea40008000800 */
[----:B--2---:R-:W-:-:S05]  /*54d0*/  IMAD.U32 R11, RZ, RZ, UR5 ;  /* 0x00000005ff0b7e24 */ /* 0x004fca000f8e00ff */
[----:B------:R-:W-:-:S13]  /*54e0*/  ISETP.GE.AND P6, PT, R11, 0x6, PT ;  /* 0x000000060b00780c */ /* 0x000fda0003fc6270 */
[----:B------:R-:W-:Y:S05]  /*54f0*/  @!P6 BRA `(.L_x_56311) ;  /* 0x000000000010e947 */ /* 0x000fea0003800000 */
[----:B------:R-:W-:-:S03]  /*5500*/  UMOV UR5, 0xffffffff ;  /* 0xffffffff00057882 */ /* 0x000fc60000000000 */
[----:B------:R-:W-:Y:S05]  /*5510*/  BRA.DIV UR5, `(.L_x_56312) ;  /* 0x0000001e05607947 */ /* 0x000fea000b800000 */
[----:B0-----:R0:W2:Y:S02]  /*5520*/  SHFL.IDX PT, R2, R12, R25, R10 ;  /* 0x000000190c027389 */ /* 0x0010a400000e000a */
.L_x_56449:
[----:B--2---:R-:W-:-:S07]  /*5530*/  IMAD R51, R24, R2, R51 ;  /* 0x0000000218337224 */ /* 0x004fce00078e0233 */
.L_x_56311:
[----:B------:R-:W-:-:S13]  /*5540*/  ISETP.GE.AND P6, PT, R11, 0x7, PT ;  /* 0x000000070b00780c */ /* 0x000fda0003fc6270 */
[----:B------:R-:W-:Y:S05]  /*5550*/  @!P6 BRA `(.L_x_56313) ;  /* 0x000000000010e947 */ /* 0x000fea0003800000 */
[----:B------:R-:W-:-:S03]  /*5560*/  UMOV UR5, 0xffffffff ;  /* 0xffffffff00057882 */ /* 0x000fc60000000000 */
[----:B------:R-:W-:Y:S05]  /*5570*/  BRA.DIV UR5, `(.L_x_56314) ;  /* 0x0000001e05687947 */ /* 0x000fea000b800000 */
[----:B0-----:R0:W2:Y:S02]  /*5580*/  SHFL.IDX PT, R2, R12, R27, R10 ;  /* 0x0000001b0c027389 */ /* 0x0010a400000e000a */
.L_x_56452:
[----:B--2---:R-:W-:-:S07]  /*5590*/  IMAD R51, R26, R2, R51 ;  /* 0x000000021a337224 */ /* 0x004fce00078e0233 */
.L_x_56313:
[----:B------:R-:W-:-:S13]  /*55a0*/  ISETP.GE.AND P6, PT, R11, 0x8, PT ;  /* 0x000000080b00780c */ /* 0x000fda0003fc6270 */
[----:B------:R-:W-:Y:S05]  /*55b0*/  @!P6 BRA `(.L_x_56315) ;  /* 0x000000000010e947 */ /* 0x000fea0003800000 */
[----:B------:R-:W-:-:S03]  /*55c0*/  UMOV UR5, 0xffffffff ;  /* 0xffffffff00057882 */ /* 0x000fc60000000000 */
[----:B------:R-:W-:Y:S05]  /*55d0*/  BRA.DIV UR5, `(.L_x_56316) ;  /* 0x0000001e05707947 */ /* 0x000fea000b800000 */
[----:B0-----:R0:W2:Y:S02]  /*55e0*/  SHFL.IDX PT, R2, R12, R29, R10 ;  /* 0x0000001d0c027389 */ /* 0x0010a400000e000a */
.L_x_56455:
[----:B--2---:R-:W-:-:S07]  /*55f0*/  IMAD R51, R28, R2, R51 ;  /* 0x000000021c337224 */ /* 0x004fce00078e0233 */
.L_x_56315:
[----:B------:R-:W-:-:S13]  /*5600*/  ISETP.GE.AND P6, PT, R11, 0x9, PT ;  /* 0x000000090b00780c */ /* 0x000fda0003fc6270 */
[----:B------:R-:W-:Y:S05]  /*5610*/  @!P6 BRA `(.L_x_56317) ;  /* 0x000000000010e947 */ /* 0x000fea0003800000 */
[----:B------:R-:W-:-:S03]  /*5620*/  UMOV UR5, 0xffffffff ;  /* 0xffffffff00057882 */ /* 0x000fc60000000000 */
[----:B------:R-:W-:Y:S05]  /*5630*/  BRA.DIV UR5, `(.L_x_56318) ;  /* 0x0000001e05787947 */ /* 0x000fea000b800000 */
[----:B0-----:R0:W2:Y:S02]  /*5640*/  SHFL.IDX PT, R2, R12, R31, R10 ;  /* 0x0000001f0c027389 */ /* 0x0010a400000e000a */
.L_x_56458:
[----:B--2---:R-:W-:-:S07]  /*5650*/  IMAD R51, R30, R2, R51 ;  /* 0x000000021e337224 */ /* 0x004fce00078e0233 */
.L_x_56317:
[----:B------:R-:W-:-:S13]  /*5660*/  ISETP.GE.AND P6, PT, R11, 0xa, PT ;  /* 0x0000000a0b00780c */ /* 0x000fda0003fc6270 */
[----:B------:R-:W-:Y:S05]  /*5670*/  @!P6 BRA `(.L_x_56319) ;  /* 0x000000000010e947 */ /* 0x000fea0003800000 */
[----:B------:R-:W-:-:S03]  /*5680*/  UMOV UR5, 0xffffffff ;  /* 0xffffffff00057882 */ /* 0x000fc60000000000 */
[----:B------:R-:W-:Y:S05]  /*5690*/  BRA.DIV UR5, `(.L_x_56320) ;  /* 0x0000001e05807947 */ /* 0x000fea000b800000 */
[----:B0-----:R0:W2:Y:S02]  /*56a0*/  SHFL.IDX PT, R2, R12, R33, R10 ;  /* 0x000000210c027389 */ /* 0x0010a400000e000a */
.L_x_56461:
[----:B--2---:R-:W-:-:S07]  /*56b0*/  IMAD R51, R32, R2, R51 ;  /* 0x0000000220337224 */ /* 0x004fce00078e0233 */
.L_x_56319:
[----:B------:R-:W-:-:S13]  /*56c0*/  ISETP.GE.AND P6, PT, R11, 0xb, PT ;  /* 0x0000000b0b00780c */ /* 0x000fda0003fc6270 */
[----:B------:R-:W-:Y:S05]  /*56d0*/  @!P6 BRA `(.L_x_56321) ;  /* 0x000000000010e947 */ /* 0x000fea0003800000 */
[----:B------:R-:W-:-:S03]  /*56e0*/  UMOV UR5, 0xffffffff ;  /* 0xffffffff00057882 */ /* 0x000fc60000000000 */
[----:B------:R-:W-:Y:S05]  /*56f0*/  BRA.DIV UR5, `(.L_x_56322) ;  /* 0x0000001e05887947 */ /* 0x000fea000b800000 */
[----:B0-----:R0:W2:Y:S02]  /*5700*/  SHFL.IDX PT, R2, R12, R35, R10 ;  /* 0x000000230c027389 */ /* 0x0010a400000e000a */
.L_x_56464:
[----:B--2---:R-:W-:-:S07]  /*5710*/  IMAD R51, R34, R2, R51 ;  /* 0x0000000222337224 */ /* 0x004fce00078e0233 */
.L_x_56321:
[----:B------:R-:W-:-:S13]  /*5720*/  ISETP.GE.AND P6, PT, R11, 0xc, PT ;  /* 0x0000000c0b00780c */ /* 0x000fda0003fc6270 */
[----:B------:R-:W-:Y:S05]  /*5730*/  @!P6 BRA `(.L_x_56323) ;  /* 0x000000000010e947 */ /* 0x000fea0003800000 */
[----:B------:R-:W-:-:S03]  /*5740*/  UMOV UR5, 0xffffffff ;  /* 0xffffffff00057882 */ /* 0x000fc60000000000 */
[----:B------:R-:W-:Y:S05]  /*5750*/  BRA.DIV UR5, `(.L_x_56324) ;  /* 0x0000001e05907947 */ /* 0x000fea000b800000 */
[----:B0-----:R0:W2:Y:S02]  /*5760*/  SHFL.IDX PT, R2, R12, R37, R10 ;  /* 0x000000250c027389 */ /* 0x0010a400000e000a */
.L_x_56467:
[----:B--2---:R-:W-:-:S07]  /*5770*/  IMAD R51, R36, R2, R51 ;  /* 0x0000000224337224 */ /* 0x004fce00078e0233 */
.L_x_56323:
[----:B------:R-:W-:-:S13]  /*5780*/  ISETP.GE.AND P6, PT, R11, 0xd, PT ;  /* 0x0000000d0b00780c */ /* 0x000fda0003fc6270 */
[----:B------:R-:W-:Y:S05]  /*5790*/  @!P6 BRA `(.L_x_56325) ;  /* 0x000000000010e947 */ /* 0x000fea0003800000 */
[----:B------:R-:W-:-:S03]  /*57a0*/  UMOV UR5, 0xffffffff ;  /* 0xffffffff00057882 */ /* 0x000fc60000000000 */
[----:B------:R-:W-:Y:S05]  /*57b0*/  BRA.DIV UR5, `(.L_x_56326) ;  /* 0x0000001e05987947 */ /* 0x000fea000b800000 */
[----:B0-----:R0:W2:Y:S02]  /*57c0*/  SHFL.IDX PT, R2, R12, R39, R10 ;  /* 0x000000270c027389 */ /* 0x0010a400000e000a */
.L_x_56470:
[----:B--2---:R-:W-:-:S07]  /*57d0*/  IMAD R51, R38, R2, R51 ;  /* 0x0000000226337224 */ /* 0x004fce00078e0233 */
.L_x_56325:
[----:B------:R-:W-:-:S13]  /*57e0*/  ISETP.GE.AND P6, PT, R11, 0xe, PT ;  /* 0x0000000e0b00780c */ /* 0x000fda0003fc6270 */
[----:B------:R-:W-:Y:S05]  /*57f0*/  @!P6 BRA `(.L_x_56327) ;  /* 0x000000000010e947 */ /* 0x000fea0003800000 */
[----:B------:R-:W-:-:S03]  /*5800*/  UMOV UR5, 0xffffffff ;  /* 0xffffffff00057882 */ /* 0x000fc60000000000 */
[----:B------:R-:W-:Y:S05]  /*5810*/  BRA.DIV UR5, `(.L_x_56328) ;  /* 0x0000001e05a07947 */ /* 0x000fea000b800000 */
[----:B0-----:R0:W2:Y:S02]  /*5820*/  SHFL.IDX PT, R2, R12, R41, R10 ;  /* 0x000000290c027389 */ /* 0x0010a400000e000a */
.L_x_56473:
[----:B--2---:R-:W-:-:S07]  /*5830*/  IMAD R51, R40, R2, R51 ;  /* 0x0000000228337224 */ /* 0x004fce00078e0233 */
.L_x_56327:
[----:B------:R-:W-:-:S13]  /*5840*/  ISETP.GE.AND P6, PT, R11, 0xf, PT ;  /* 0x0000000f0b00780c */ /* 0x000fda0003fc6270 */
[----:B------:R-:W-:Y:S05]  /*5850*/  @!P6 BRA `(.L_x_56329) ;  /* 0x000000000010e947 */ /* 0x000fea0003800000 */
[----:B------:R-:W-:-:S03]  /*5860*/  UMOV UR5, 0xffffffff ;  /* 0xffffffff00057882 */ /* 0x000fc60000000000 */
[----:B------:R-:W-:Y:S05]  /*5870*/  BRA.DIV UR5, `(.L_x_56330) ;  /* 0x0000001e05a87947 */ /* 0x000fea000b800000 */
[----:B0-----:R0:W2:Y:S02]  /*5880*/  SHFL.IDX PT, R2, R12, R43, R10 ;  /* 0x0000002b0c027389 */ /* 0x0010a400000e000a */
.L_x_56476:
[----:B--2---:R-:W-:-:S07]  /*5890*/  IMAD R51, R42, R2, R51 ;  /* 0x000000022a337224 */ /* 0x004fce00078e0233 */
.L_x_56329:
[----:B------:R-:W-:-:S13]  /*58a0*/  ISETP.GE.AND P6, PT, R11, 0x10, PT ;  /* 0x000000100b00780c */ /* 0x000fda0003fc6270 */
[----:B------:R-:W-:Y:S05]  /*58b0*/  @!P6 BRA `(.L_x_56331) ;  /* 0x000000000010e947 */ /* 0x000fea0003800000 */
[----:B------:R-:W-:-:S03]  /*58c0*/  UMOV UR5, 0xffffffff ;  /* 0xffffffff00057882 */ /* 0x000fc60000000000 */
[----:B------:R-:W-:Y:S05]  /*58d0*/  BRA.DIV UR5, `(.L_x_56332) ;  /* 0x0000001e05b07947 */ /* 0x000fea000b800000 */
[----:B0-----:R0:W2:Y:S02]  /*58e0*/  SHFL.IDX PT, R2, R12, R15, R10 ;  /* 0x0000000f0c027389 */ /* 0x0010a400000e000a */
.L_x_56479:
[----:B--2---:R-:W-:-:S07]  /*58f0*/  IMAD R51, R44, R2, R51 ;  /* 0x000000022c337224 */ /* 0x004fce00078e0233 */
.L_x_56331:
[----:B------:R-:W-:-:S07]  /*5900*/  IMAD.MOV.U32 R2, RZ, RZ, R13 ;  /* 0x000000ffff027224 */ /* 0x000fce00078e000d */
.L_x_56333:
[----:B------:R-:W-:Y:S01]  /*5910*/  SHF.R.U32.HI R3, RZ, 0x1, R2 ;  /* 0x00000001ff037819 */ /* 0x000fe20000011602 */
[----:B------:R-:W-:Y:S05]  /*5920*/  WARPSYNC.ALL ;  /* 0x0000000000007948 */ /* 0x000fea0003800000 */
[----:B0-----:R-:W0:Y:S01]  /*5930*/  SHFL.DOWN PT, R12, R51, R3, R14 ;  /* 0x08000003330c7389 */ /* 0x001e2200000e000e */
        /* <DEDUP_REMOVED lines=27> */
[----:B0-----:R-:W-:-:S05]  /*5af0*/  @!P6 LEA R3, R12, R3, 0x18 ;  /* 0x000000030c03e211 */ /* 0x001fca00078ec0ff */
[----:B------:R-:W-:-:S05]  /*5b00*/  @!P6 IMAD R2, R2, 0x4, R3 ;  /* 0x000000040202e824 */ /* 0x000fca00078e0203 */
[----:B------:R0:W-:Y:S01]  /*5b10*/  @!P6 STS [R2], R51 ;  /* 0x000000330200e388 */ /* 0x0001e20000000800 */
[----:B------:R-:W-:-:S13]  /*5b20*/  ISETP.GE.AND P6, PT, R49, UR15, PT ;  /* 0x0000000f31007c0c */ /* 0x000fda000bfc6270 */
[----:B0-----:R-:W-:Y:S05]  /*5b30*/  @!P6 BRA `(.L_x_56334) ;  /* 0xfffffff400f0e947 */ /* 0x001fea000383ffff */
.L_x_56300:
[----:B------:R-:W-:Y:S05]  /*5b40*/  @!P5 BRA `(.L_x_56335) ;  /* 0xffffffe800a4d947 */ /* 0x000fea000383ffff */
.L_x_56176:
[----:B------:R-:W-:Y:S05]  /*5b50*/  WARPSYNC.ALL ;  /* 0x0000000000007948 */ /* 0x000fea0003800000 */
[----:B------:R-:W-:Y:S01]  /*5b60*/  BAR.SYNC.DEFER_BLOCKING 0x0 ;  /* 0x0000000000007b1d */ /* 0x000fe20000010000 */
[----:B------:R-:W-:-:S13]  /*5b70*/  ISETP.GT.U32.AND P0, PT, R9, 0xf, PT ;  /* 0x0000000f0900780c */ /* 0x000fda0003f04070 */
[----:B------:R-:W-:Y:S05]  /*5b80*/  @P0 EXIT ;  /* 0x000000000000094d */ /* 0x000fea0003800000 */
[----:B0-----:R-:W-:Y:S01]  /*5b90*/  IABS R13, R11 ;  /* 0x0000000b000d7213 */ /* 0x001fe20000000000 */
[----:B------:R-:W0:Y:S01]  /*5ba0*/  LDC R12, c[0x0][0x388] ;  /* 0x0000e200ff0c7b82 */ /* 0x000e220000000800 */
[----:B------:R-:W-:Y:S01]  /*5bb0*/  IABS R10, UR9 ;  /* 0x00000009000a7c13 */ /* 0x000fe20008000000 */
[----:B------:R-:W-:Y:S01]  /*5bc0*/  UMOV UR4, 0x400 ;  /* 0x0000040000047882 */ /* 0x000fe20000000000 */
[----:B------:R-:W5:Y:S01]  /*5bd0*/  I2F.RP R0, R13 ;  /* 0x0000000d00007306 */ /* 0x000f620000209400 */
[----:B------:R-:W-:Y:S01]  /*5be0*/  UIADD3 UR4, UPT, UPT, UR4, 0x1100, URZ ;  /* 0x0000110004047890 */ /* 0x000fe2000fffe0ff */
[----:B------:R-:W-:Y:S01]  /*5bf0*/  IMAD R7, R7, UR9, RZ ;  /* 0x0000000907077c24 */ /* 0x000fe2000f8e02ff */
[----:B------:R-:W-:Y:S02]  /*5c00*/  ISETP.NE.AND P3, PT, RZ, UR9, PT ;  /* 0x00000009ff007c0c */ /* 0x000fe4000bf65270 */
[----:B------:R-:W1:Y:S03]  /*5c10*/  S2UR UR5, SR_CgaCtaId ;  /* 0x00000000000579c3 */ /* 0x000e660000008800 */
[----:B------:R-:W2:Y:S05]  /*5c20*/  I2F.RP R6, R10 ;  /* 0x0000000a00067306 */ /* 0x000eaa0000209400 */
[----:B------:R-:W3:Y:S03]  /*5c30*/  LDC R8, c[0x0][0x384] ;  /* 0x0000e100ff087b82 */ /* 0x000ee60000000800 */
[----:B-----5:R-:W5:Y:S01]  /*5c40*/  MUFU.RCP R0, R0 ;  /* 0x0000000000007308 */ /* 0x020f620000001000 */
[----:B0-----:R-:W-:-:S07]  /*5c50*/  IABS R4, R12 ;  /* 0x0000000c00047213 */ /* 0x001fce0000000000 */
[----:B--2---:R-:W-:Y:S01]  /*5c60*/  MUFU.RCP R6, R6 ;  /* 0x0000000600067308 */ /* 0x004fe20000001000 */
[----:B-1----:R-:W-:Y:S01]  /*5c70*/  ULEA UR4, UR5, UR4, 0x18 ;  /* 0x0000000405047291 */ /* 0x002fe2000f8ec0ff */
[----:B-----5:R-:W-:-:S06]  /*5c80*/  VIADD R3, R0, 0xffffffe ;  /* 0x0ffffffe00037836 */ /* 0x020fcc0000000000 */
[----:B------:R-:W4:Y:S02]  /*5c90*/  F2I.FTZ.U32.TRUNC.NTZ R3, R3 ;  /* 0x0000000300037305 */ /* 0x000f24000021f000 */
[----:B----4-:R-:W-:-:S04]  /*5ca0*/  IMAD.MOV R2, RZ, RZ, -R3 ;  /* 0x000000ffff027224 */ /* 0x010fc800078e0a03 */
[----:B------:R-:W-:Y:S02]  /*5cb0*/  IMAD R5, R2, R13, RZ ;  /* 0x0000000d02057224 */ /* 0x000fe400078e02ff */
[----:B------:R-:W-:-:S04]  /*5cc0*/  IMAD.MOV.U32 R2, RZ, RZ, RZ ;  /* 0x000000ffff027224 */ /* 0x000fc800078e00ff */
[----:B------:R-:W-:-:S04]  /*5cd0*/  IMAD.HI.U32 R5, R3, R5, R2 ;  /* 0x0000000503057227 */ /* 0x000fc800078e0002 */
[----:B------:R-:W-:Y:S02]  /*5ce0*/  IMAD.MOV.U32 R2, RZ, RZ, R4 ;  /* 0x000000ffff027224 */ /* 0x000fe400078e0004 */
[----:B------:R-:W-:Y:S02]  /*5cf0*/  VIADD R4, R6, 0xffffffe ;  /* 0x0ffffffe06047836 */ /* 0x000fe40000000000 */
[----:B------:R-:W-:Y:S02]  /*5d00*/  IMAD.HI.U32 R0, R5, R2, RZ ;  /* 0x0000000205007227 */ /* 0x000fe400078e00ff */
[----:B------:R0:W1:Y:S03]  /*5d10*/  F2I.FTZ.U32.TRUNC.NTZ R5, R4 ;  /* 0x0000000400057305 */ /* 0x000066000021f000 */
[----:B------:R-:W-:-:S05]  /*5d20*/  IADD3 R3, PT, PT, -R0, RZ, RZ ;  /* 0x000000ff00037210 */ /* 0x000fca0007ffe1ff */
[----:B------:R-:W-:Y:S02]  /*5d30*/  IMAD R2, R13, R3, R2 ;  /* 0x000000030d027224 */ /* 0x000fe400078e0202 */
[----:B0-----:R-:W-:-:S03]  /*5d40*/  IMAD.MOV.U32 R4, RZ, RZ, RZ ;  /* 0x000000ffff047224 */ /* 0x001fc600078e00ff */
[----:B------:R-:W-:-:S13]  /*5d50*/  ISETP.GT.U32.AND P1, PT, R13, R2, PT ;  /* 0x000000020d00720c */ /* 0x000fda0003f24070 */
[----:B------:R-:W-:Y:S02]  /*5d60*/  @!P1 IMAD.IADD R2, R2, 0x1, -R13 ;  /* 0x0000000102029824 */ /* 0x000fe400078e0a0d */
[----:B------:R-:W-:Y:S01]  /*5d70*/  @!P1 VIADD R0, R0, 0x1 ;  /* 0x0000000100009836 */ /* 0x000fe20000000000 */
[----:B------:R-:W-:Y:S02]  /*5d80*/  ISETP.NE.AND P1, PT, R11, RZ, PT ;  /* 0x000000ff0b00720c */ /* 0x000fe40003f25270 */
[----:B------:R-:W-:Y:S01]  /*5d90*/  ISETP.GE.U32.AND P0, PT, R2, R13, PT ;  /* 0x0000000d0200720c */ /* 0x000fe20003f06070 */
[----:B-1----:R-:W-:Y:S01]  /*5da0*/  IMAD.MOV R13, RZ, RZ, -R5 ;  /* 0x000000ffff0d7224 */ /* 0x002fe200078e0a05 */
[----:B------:R-:W-:-:S03]  /*5db0*/  LOP3.LUT R2, R12, R11, RZ, 0x3c, !PT ;  /* 0x0000000b0c027212 */ /* 0x000fc600078e3cff */
[----:B------:R-:W-:Y:S01]  /*5dc0*/  IMAD R13, R13, R10, RZ ;  /* 0x0000000a0d0d7224 */ /* 0x000fe200078e02ff */
[----:B------:R-:W-:Y:S02]  /*5dd0*/  ISETP.GE.AND P2, PT, R2, RZ, PT ;  /* 0x000000ff0200720c */ /* 0x000fe40003f46270 */
[----:B------:R-:W0:Y:S01]  /*5de0*/  LDC.64 R2, c[0x0][0x3a0] ;  /* 0x0000e800ff027b82 */ /* 0x000e220000000a00 */
[----:B------:R-:W-:Y:S01]  /*5df0*/  IMAD.HI.U32 R14, R5, R13, R4 ;  /* 0x0000000d050e7227 */ /* 0x000fe200078e0004 */
[----:B------:R-:W-:-:S03]  /*5e00*/  LOP3.LUT R13, RZ, UR9, RZ, 0x33, !PT ;  /* 0x00000009ff0d7c12 */ /* 0x000fc6000f8e33ff */
[----:B------:R-:W-:-:S04]  /*5e10*/  @P0 VIADD R0, R0, 0x1 ;  /* 0x0000000100000836 */ /* 0x000fc80000000000 */
[----:B------:R-:W-:Y:S01]  /*5e20*/  IMAD.MOV.U32 R12, RZ, RZ, R0 ;  /* 0x000000ffff0c7224 */ /* 0x000fe200078e0000 */
[----:B------:R-:W-:-:S03]  /*5e30*/  LEA R0, R9, UR4, 0x2 ;  /* 0x0000000409007c11 */ /* 0x000fc6000f8e10ff */
[----:B------:R-:W-:Y:S01]  /*5e40*/  @!P2 IMAD.MOV R12, RZ, RZ, -R12 ;  /* 0x000000ffff0ca224 */ /* 0x000fe200078e0a0c */
[----:B------:R-:W-:Y:S01]  /*5e50*/  @!P1 LOP3.LUT R12, RZ, R11, RZ, 0x33, !PT ;  /* 0x0000000bff0c9212 */ /* 0x000fe200078e33ff */
[----:B---3--:R-:W-:-:S07]  /*5e60*/  IMAD R11, R8, UR14, R7 ;  /* 0x0000000e080b7c24 */ /* 0x008fce000f8e0207 */
.L_x_56336:
[----:B-1----:R-:W-:Y:S01]  /*5e70*/  IABS R4, UR9 ;  /* 0x0000000900047c13 */ /* 0x002fe20008000000 */
[----:B------:R1:W2:Y:S01]  /*5e80*/  LDS R7, [R0] ;  /* 0x0000000000077984 */ /* 0x0002a20000000800 */
        /* <DEDUP_REMOVED lines=26> */
.L_x_56198:
[----:B------:R-:W-:Y:S01]  /*6030*/  BSSY B2, `(.L_x_56337) ;  /* 0x0000006000027945 */ /* 0x000fe20003800000 */
[----:B------:R-:W-:Y:S02]  /*6040*/  IMAD.MOV.U32 R3, RZ, RZ, R31 ;  /* 0x000000ffff037224 */ /* 0x000fe400078e001f */
[----:B------:R-:W-:-:S07]  /*6050*/  IMAD.MOV.U32 R2, RZ, RZ, -0x1 ;  /* 0xffffffffff027424 */ /* 0x000fce00078e00ff */
[----:B01234-:R-:W-:Y:S05]  /*6060*/  WARPSYNC.COLLECTIVE R2, `(.L_x_56338) ;  /* 0x0000000002087348 */ /* 0x01ffea0003c00000 */
[----:B0-----:R0:W0:Y:S02]  /*6070*/  SHFL.IDX P6, R2, R12, R3, R10 ;  /* 0x000000030c027389 */ /* 0x00102400000c000a */
[----:B01234-:R-:W-:Y:S05]  /*6080*/  ENDCOLLECTIVE ;  /* 0x000000000000791b */ /* 0x01ffea0003800000 */
.L_x_56338:
[----:B------:R-:W-:Y:S05]  /*6090*/  BSYNC B2 ;  /* 0x0000000000027941 */ /* 0x000fea0003800000 */
.L_x_56337:
[----:B------:R-:W-:Y:S05]  /*60a0*/  BRA `(.L_x_56339) ;  /* 0xffffffc0001c7947 */ /* 0x000fea000383ffff */
.L_x_56200:
[----:B------:R-:W-:Y:S01]  /*60b0*/  BSSY B2, `(.L_x_56340) ;  /* 0x0000006000027945 */ /* 0x000fe20003800000 */
[----:B------:R-:W-:Y:S02]  /*60c0*/  IMAD.MOV.U32 R3, RZ, RZ, R44 ;  /* 0x000000ffff037224 */ /* 0x000fe400078e002c */
[----:B------:R-:W-:-:S07]  /*60d0*/  IMAD.MOV.U32 R2, RZ, RZ, -0x1 ;  /* 0xffffffffff027424 */ /* 0x000fce00078e00ff */
[----:B01234-:R-:W-:Y:S05]  /*60e0*/  WARPSYNC.COLLECTIVE R2, `(.L_x_56341) ;  /* 0x0000000002087348 */ /* 0x01ffea0003c00000 */
[----:B0-----:R0:W0:Y:S02]  /*60f0*/  SHFL.IDX P6, R2, R12, R3, R10 ;  /* 0x000000030c027389 */ /* 0x00102400000c000a */
[----:B01234-:R-:W-:Y:S05]  /*6100*/  ENDCOLLECTIVE ;  /* 0x000000000000791b */ /* 0x01ffea0003800000 */
.L_x_56341:
[----:B------:R-:W-:Y:S05]  /*6110*/  BSYNC B2 ;  /* 0x0000000000027941 */ /* 0x000fea0003800000 */
.L_x_56340:
[----:B------:R-:W-:Y:S05]  /*6120*/  BRA `(.L_x_56342) ;  /* 0xffffffc000107947 */ /* 0x000fea000383ffff */
.L_x_56202:
[----:B------:R-:W-:Y:S01]  /*6130*/  BSSY B2, `(.L_x_56343) ;  /* 0x0000006000027945 */ /* 0x000fe20003800000 */
[----:B------:R-:W-:Y:S02]  /*6140*/  IMAD.MOV.U32 R3, RZ, RZ, R42 ;  /* 0x000000ffff037224 */ /* 0x000fe400078e002a */
[----:B------:R-:W-:-:S07]  /*6150*/  IMAD.MOV.U32 R2, RZ, RZ, -0x1 ;  /* 0xffffffffff027424 */ /* 0x000fce00078e00ff */
[----:B01234-:R-:W-:Y:S05]  /*6160*/  WARPSYNC.COLLECTIVE R2, `(.L_x_56344) ;  /* 0x0000000002087348 */ /* 0x01ffea0003c00000 */
[----:B0-----:R0:W0:Y:S02]  /*6170*/  SHFL.IDX P6, R2, R12, R3, R10 ;  /* 0x000000030c027389 */ /* 0x00102400000c000a */
[----:B01234-:R-:W-:Y:S05]  /*6180*/  ENDCOLLECTIVE ;  /* 0x000000000000791b */ /* 0x01ffea0003800000 */
.L_x_56344:
[----:B------:R-:W-:Y:S05]  /*6190*/  BSYNC B2 ;  /* 0x0000000000027941 */ /* 0x000fea0003800000 */
.L_x_56343:
[----:B------:R-:W-:Y:S05]  /*61a0*/  BRA `(.L_x_56345) ;  /* 0xffffffc000047947 */ /* 0x000fea000383ffff */
.L_x_56204:
[----:B------:R-:W-:Y:S01]  /*61b0*/  BSSY B2, `(.L_x_56346) ;  /* 0x0000006000027945 */ /* 0x000fe20003800000 */
[----:B------:R-:W-:Y:S01]  /*61c0*/  IMAD.MOV.U32 R3, RZ, RZ, R40 ;  /* 0x000000ffff037224 */ /* 0x000fe200078e0028 */
[----:B------:R-:W-:-:S07]  /*61d0*/  MOV R2, 0xffffffff ;  /* 0xffffffff00027802 */ /* 0x000fce0000000f00 */
[----:B01234-:R-:W-:Y:S05]  /*61e0*/  WARPSYNC.COLLECTIVE R2, `(.L_x_56347) ;  /* 0x0000000002087348 */ /* 0x01ffea0003c00000 */
[----:B0-----:R0:W0:Y:S02]  /*61f0*/  SHFL.IDX P6, R2, R12, R3, R10 ;  /* 0x000000030c027389 */ /* 0x00102400000c000a */
[----:B01234-:R-:W-:Y:S05]  /*6200*/  ENDCOLLECTIVE ;  /* 0x000000000000791b */ /* 0x01ffea0003800000 */
.L_x_56347:
[----:B------:R-:W-:Y:S05]  /*6210*/  BSYNC B2 ;  /* 0x0000000000027941 */ /* 0x000fea0003800000 */
.L_x_56346:
[----:B------:R-:W-:Y:S05]  /*6220*/  BRA `(.L_x_56348) ;  /* 0xffffffbc00f87947 */ /* 0x000fea000383ffff */
.L_x_56206:
[----:B------:R-:W-:Y:S01]  /*6230*/  BSSY B2, `(.L_x_56349) ;  /* 0x0000006000027945 */ /* 0x000fe20003800000 */
[----:B------:R-:W-:Y:S02]  /*6240*/  IMAD.MOV.U32 R3, RZ, RZ, R61 ;  /* 0x000000ffff037224 */ /* 0x000fe400078e003d */
[----:B------:R-:W-:-:S07]  /*6250*/  IMAD.MOV.U32 R2, RZ, RZ, -0x1 ;  /* 0xffffffffff027424 */ /* 0x000fce00078e00ff */
[----:B01234-:R-:W-:Y:S05]  /*6260*/  WARPSYNC.COLLECTIVE R2, `(.L_x_56350) ;  /* 0x0000000002087348 */ /* 0x01ffea0003c00000 */
[----:B0-----:R0:W0:Y:S02]  /*6270*/  SHFL.IDX P6, R2, R12, R3, R10 ;  /* 0x000000030c027389 */ /* 0x00102400000c000a */
[----:B01234-:R-:W-:Y:S05]  /*6280*/  ENDCOLLECTIVE ;  /* 0x000000000000791b */ /* 0x01ffea0003800000 */
.L_x_56350:
[----:B------:R-:W-:Y:S05]  /*6290*/  BSYNC B2 ;  /* 0x0000000000027941 */ /* 0x000fea0003800000 */
.L_x_56349:
[----:B------:R-:W-:Y:S05]  /*62a0*/  BRA `(.L_x_56351) ;  /* 0xffffffbc00ec7947 */ /* 0x000fea000383ffff */
.L_x_56208:
[----:B------:R-:W-:Y:S01]  /*62b0*/  BSSY B2, `(.L_x_56352) ;  /* 0x0000006000027945 */ /* 0x000fe20003800000 */
[----:B------:R-:W-:Y:S02]  /*62c0*/  IMAD.MOV.U32 R3, RZ, RZ, R59 ;  /* 0x000000ffff037224 */ /* 0x000fe400078e003b */
[----:B------:R-:W-:-:S07]  /*62d0*/  IMAD.MOV.U32 R2, RZ, RZ, -0x1 ;  /* 0xffffffffff027424 */ /* 0x000fce00078e00ff */
[----:B01234-:R-:W-:Y:S05]  /*62e0*/  WARPSYNC.COLLECTIVE R2, `(.L_x_56353) ;  /* 0x0000000002087348 */ /* 0x01ffea0003c00000 */
[----:B0-----:R0:W0:Y:S02]  /*62f0*/  SHFL.IDX P6, R2, R12, R3, R10 ;  /* 0x000000030c027389 */ /* 0x00102400000c000a */
[----:B01234-:R-:W-:Y:S05]  /*6300*/  ENDCOLLECTIVE ;  /* 0x000000000000791b */ /* 0x01ffea0003800000 */
.L_x_56353:
[----:B------:R-:W-:Y:S05]  /*6310*/  BSYNC B2 ;  /* 0x0000000000027941 */ /* 0x000fea0003800000 */
.L_x_56352:
[----:B------:R-:W-:Y:S05]  /*6320*/  BRA `(.L_x_56354) ;  /* 0xffffffbc00e07947 */ /* 0x000fea000383ffff */
.L_x_56210:
[----:B------:R-:W-:Y:S01]  /*6330*/  BSSY B2, `(.L_x_56355) ;  /* 0x0000006000027945 */ /* 0x000fe20003800000 */
[----:B------:R-:W-:Y:S02]  /*6340*/  IMAD.MOV.U32 R3, RZ, RZ, R57 ;  /* 0x000000ffff037224 */ /* 0x000fe400078e0039 */
[----:B------:R-:W-:-:S07]  /*6350*/  IMAD.MOV.U32 R2, RZ, RZ, -0x1 ;  /* 0xffffffffff027424 */ /* 0x000fce00078e00ff */
[----:B01234-:R-:W-:Y:S05]  /*6360*/  WARPSYNC.COLLECTIVE R2, `(.L_x_56356) ;  /* 0x0000000002087348 */ /* 0x01ffea0003c00000 */
[----:B0-----:R0:W0:Y:S02]  /*6370*/  SHFL.IDX P6, R2, R12, R3, R10 ;  /* 0x000000030c027389 */ /* 0x00102400000c000a */
[----:B01234-:R-:W-:Y:S05]  /*6380*/  ENDCOLLECTIVE ;  /* 0x000000000000791b */ /* 0x01ffea0003800000 */
.L_x_56356:
[----:B------:R-:W-:Y:S05]  /*6390*/  BSYNC B2 ;  /* 0x0000000000027941 */ /* 0x000fea0003800000 */
.L_x_56355:
[----:B------:R-:W-:Y:S05]  /*63a0*/  BRA `(.L_x_56357) ;  /* 0xffffffbc00e07947 */ /* 0x000fea000383ffff */
.L_x_56212:
[----:B------:R-:W-:Y:S01]  /*63b0*/  BSSY B2, `(.L_x_56358) ;  /* 0x0000006000027945 */ /* 0x000fe20003800000 */
[----:B------:R-:W-:Y:S02]  /*63c0*/  IMAD.MOV.U32 R3, RZ, RZ, R55 ;  /* 0x000000ffff037224 */ /* 0x000fe400078e0037 */
[----:B------:R-:W-:-:S07]  /*63d0*/  IMAD.MOV.U32 R2, RZ, RZ, -0x1 ;  /* 0xffffffffff027424 */ /* 0x000fce00078e00ff */
[----:B01234-:R-:W-:Y:S05]  /*63e0*/  WARPSYNC.COLLECTIVE R2, `(.L_x_56359) ;  /* 0x0000000002087348 */ /* 0x01ffea0003c00000 */
[----:B0-----:R0:W0:Y:S02]  /*63f0*/  SHFL.IDX P6, R2, R12, R3, R10 ;  /* 0x000000030c027389 */ /* 0x00102400000c000a */
[----:B01234-:R-:W-:Y:S05]  /*6400*/  ENDCOLLECTIVE ;  /* 0x000000000000791b */ /* 0x01ffea0003800000 */
.L_x_56359:
[----:B------:R-:W-:Y:S05]  /*6410*/  BSYNC B2 ;  /* 0x0000000000027941 */ /* 0x000fea0003800000 */
.L_x_56358:
[----:B------:R-:W-:Y:S05]  /*6420*/  BRA `(.L_x_56360) ;  /* 0xffffffbc00d87947 */ /* 0x000fea000383ffff */
.L_x_56214:
[----:B------:R-:W-:Y:S01]  /*6430*/  BSSY B2, `(.L_x_56361) ;  /* 0x0000006000027945 */ /* 0x000fe20003800000 */
[----:B------:R-:W-:Y:S02]  /*6440*/  IMAD.MOV.U32 R3, RZ, RZ, R53 ;  /* 0x000000ffff037224 */ /* 0x000fe400078e0035 */
[----:B------:R-:W-:-:S07]  /*6450*/  IMAD.MOV.U32 R2, RZ, RZ, -0x1 ;  /* 0xffffffffff027424 */ /* 0x000fce00078e00ff */
[----:B01234-:R-:W-:Y:S05]  /*6460*/  WARPSYNC.COLLECTIVE R2, `(.L_x_56362) ;  /* 0x0000000002087348 */ /* 0x01ffea0003c00000 */
[----:B0-----:R0:W0:Y:S02]  /*6470*/  SHFL.IDX P6, R2, R12, R3, R10 ;  /* 0x000000030c027389 */ /* 0x00102400000c000a */
[----:B01234-:R-:W-:Y:S05]  /*6480*/  ENDCOLLECTIVE ;  /* 0x000000000000791b */ /* 0x01ffea0003800000 */
.L_x_56362:
[----:B------:R-:W-:Y:S05]  /*6490*/  BSYNC B2 ;  /* 0x0000000000027941 */ /* 0x000fea0003800000 */
.L_x_56361:
[----:B------:R-:W-:Y:S05]  /*64a0*/  BRA `(.L_x_56363) ;  /* 0xffffffbc00d07947 */ /* 0x000fea000383ffff */
.L_x_56216:
[----:B------:R-:W-:Y:S01]  /*64b0*/  BSSY B2, `(.L_x_56364) ;  /* 0x0000006000027945 */ /* 0x000fe20003800000 */
[----:B------:R-:W-:Y:S02]  /*64c0*/  IMAD.MOV.U32 R3, RZ, RZ, R51 ;  /* 0x000000ffff037224 */ /* 0x000fe400078e0033 */
[----:B------:R-:W-:-:S07]  /*64d0*/  IMAD.MOV.U32 R2, RZ, RZ, -0x1 ;  /* 0xffffffffff027424 */ /* 0x000fce00078e00ff */
[----:B01234-:R-:W-:Y:S05]  /*64e0*/  WARPSYNC.COLLECTIVE R2, `(.L_x_56365) ;  /* 0x0000000002087348 */ /* 0x01ffea0003c00000 */
[----:B0-----:R0:W0:Y:S02]  /*64f0*/  SHFL.IDX P6, R2, R12, R3, R10 ;  /* 0x000000030c027389 */ /* 0x00102400000c000a */
[----:B01234-:R-:W-:Y:S05]  /*6500*/  ENDCOLLECTIVE ;  /* 0x000000000000791b */ /* 0x01ffea0003800000 */
.L_x_56365:
[----:B------:R-:W-:Y:S05]  /*6510*/  BSYNC B2 ;  /* 0x0000000000027941 */ /* 0x000fea0003800000 */
.L_x_56364:
[----:B------:R-:W-:Y:S05]  /*6520*/  BRA `(.L_x_56366) ;  /* 0xffffffbc00c87947 */ /* 0x000fea000383ffff */
.L_x_56218:
[----:B------:R-:W-:Y:S01]  /*6530*/  BSSY B2, `(.L_x_56367) ;  /* 0x0000006000027945 */ /* 0x000fe20003800000 */
[----:B------:R-:W-:Y:S01]  /*6540*/  MOV R3, R49 ;  /* 0x0000003100037202 */ /* 0x000fe20000000f00 */
[----:B------:R-:W-:-:S07]  /*6550*/  IMAD.MOV.U32 R2, RZ, RZ, -0x1 ;  /* 0xffffffffff027424 */ /* 0x000fce00078e00ff */
[----:B01234-:R-:W-:Y:S05]  /*6560*/  WARPSYNC.COLLECTIVE R2, `(.L_x_56368) ;  /* 0x0000000002087348 */ /* 0x01ffea0003c00000 */
[----:B0-----:R0:W0:Y:S02]  /*6570*/  SHFL.IDX P6, R2, R12, R3, R10 ;  /* 0x000000030c027389 */ /* 0x00102400000c000a */
[----:B01234-:R-:W-:Y:S05]  /*6580*/  ENDCOLLECTIVE ;  /* 0x000000000000791b */ /* 0x01ffea0003800000 */
.L_x_56368:
[----:B------:R-:W-:Y:S05]  /*6590*/  BSYNC B2 ;  /* 0x0000000000027941 */ /* 0x000fea0003800000 */
.L_x_56367:
[----:B------:R-:W-:Y:S05]  /*65a0*/  BRA `(.L_x_56369) ;  /* 0xffffffbc00c07947 */ /* 0x000fea000383ffff */
.L_x_56220:
[----:B------:R-:W-:Y:S01]  /*65b0*/  BSSY B2, `(.L_x_56370) ;  /* 0x0000006000027945 */ /* 0x000fe20003800000 */
[----:B------:R-:W-:Y:S02]  /*65c0*/  IMAD.MOV.U32 R3, RZ, RZ, R47 ;  /* 0x000000ffff037224 */ /* 0x000fe400078e002f */
[----:B------:R-:W-:-:S07]  /*65d0*/  IMAD.MOV.U32 R2, RZ, RZ, -0x1 ;  /* 0xffffffffff027424 */ /* 0x000fce00078e00ff */
[----:B01234-:R-:W-:Y:S05]  /*65e0*/  WARPSYNC.COLLECTIVE R2, `(.L_x_56371) ;  /* 0x0000000002087348 */ /* 0x01ffea0003c00000 */
[----:B0-----:R0:W0:Y:S02]  /*65f0*/  SHFL.IDX P6, R2, R12, R3, R10 ;  /* 0x000000030c027389 */ /* 0x00102400000c000a */
[----:B01234-:R-:W-:Y:S05]  /*6600*/  ENDCOLLECTIVE ;  /* 0x000000000000791b */ /* 0x01ffea0003800000 */
.L_x_56371:
[----:B------:R-:W-:Y:S05]  /*6610*/  BSYNC B2 ;  /* 0x0000000000027941 */ /* 0x000fea0003800000 */
.L_x_56370:
[----:B------:R-:W-:Y:S05]  /*6620*/  BRA `(.L_x_56372) ;  /* 0xffffffbc00b87947 */ /* 0x000fea000383ffff */
.L_x_56222:
[----:B------:R-:W-:Y:S01]  /*6630*/  BSSY B2, `(.L_x_56373) ;  /* 0x0000006000027945 */ /* 0x000fe20003800000 */
[----:B------:R-:W-:Y:S02]  /*6640*/  IMAD.MOV.U32 R3, RZ, RZ, R45 ;  /* 0x000000ffff037224 */ /* 0x000fe400078e002d */
[----:B------:R-:W-:-:S07]  /*6650*/  IMAD.MOV.U32 R2, RZ, RZ, -0x1 ;  /* 0xffffffffff027424 */ /* 0x000fce00078e00ff */
[----:B01234-:R-:W-:Y:S05]  /*6660*/  WARPSYNC.COLLECTIVE R2, `(.L_x_56374) ;  /* 0x0000000002087348 */ /* 0x01ffea0003c00000 */
[----:B0-----:R0:W0:Y:S02]  /*6670*/  SHFL.IDX P6, R2, R12, R3, R10 ;  /* 0x000000030c027389 */ /* 0x00102400000c000a */
[----:B01234-:R-:W-:Y:S05]  /*6680*/  ENDCOLLECTIVE ;  /* 0x000000000000791b */ /* 0x01ffea0003800000 */
.L_x_56374:
[----:B------:R-:W-:Y:S05]  /*6690*/  BSYNC B2 ;  /* 0x0000000000027941 */ /* 0x000fea0003800000 */
.L_x_56373:
[----:B------:R-:W-:Y:S05]  /*66a0*/  BRA `(.L_x_56375) ;  /* 0xffffffbc00b07947 */ /* 0x000fea000383ffff */
.L_x_56224:
[----:B------:R-:W-:Y:S01]  /*66b0*/  BSSY B2, `(.L_x_56376) ;  /* 0x0000006000027945 */ /* 0x000fe20003800000 */
[----:B------:R-:W-:Y:S02]  /*66c0*/  IMAD.MOV.U32 R3, RZ, RZ, R43 ;  /* 0x000000ffff037224 */ /* 0x000fe400078e002b */
[----:B------:R-:W-:-:S07]  /*66d0*/  IMAD.MOV.U32 R2, RZ, RZ, -0x1 ;  /* 0xffffffffff027424 */ /* 0x000fce00078e00ff */
[----:B01234-:R-:W-:Y:S05]  /*66e0*/  WARPSYNC.COLLECTIVE R2, `(.L_x_56377) ;  /* 0x0000000002087348 */ /* 0x01ffea0003c00000 */
[----:B0-----:R0:W0:Y:S02]  /*66f0*/  SHFL.IDX P6, R2, R12, R3, R10 ;  /* 0x000000030c027389 */ /* 0x00102400000c000a */
[----:B01234-:R-:W-:Y:S05]  /*6700*/  ENDCOLLECTIVE ;  /* 0x000000000000791b */ /* 0x01ffea0003800000 */
.L_x_56377:
[----:B------:R-:W-:Y:S05]  /*6710*/  BSYNC B2 ;  /* 0x0000000000027941 */ /* 0x000fea0003800000 */
.L_x_56376:
[----:B------:R-:W-:Y:S05]  /*6720*/  BRA `(.L_x_56378) ;  /* 0xffffffbc00a87947 */ /* 0x000fea000383ffff */
.L_x_56226:
[----:B------:R-:W-:Y:S01]  /*6730*/  BSSY B2, `(.L_x_56379) ;  /* 0x0000006000027945 */ /* 0x000fe20003800000 */
[----:B------:R-:W-:Y:S02]  /*6740*/  IMAD.MOV.U32 R3, RZ, RZ, R41 ;  /* 0x000000ffff037224 */ /* 0x000fe400078e0029 */
[----:B------:R-:W-:-:S07]  /*6750*/  IMAD.MOV.U32 R2, RZ, RZ, -0x1 ;  /* 0xffffffffff027424 */ /* 0x000fce00078e00ff */
[----:B01234-:R-:W-:Y:S05]  /*6760*/  WARPSYNC.COLLECTIVE R2, `(.L_x_56380) ;  /* 0x0000000002087348 */ /* 0x01ffea0003c00000 */
[----:B0-----:R0:W0:Y:S02]  /*6770*/  SHFL.IDX P6, R2, R12, R3, R10 ;  /* 0x000000030c027389 */ /* 0x00102400000c000a */
[----:B01234-:R-:W-:Y:S05]  /*6780*/  ENDCOLLECTIVE ;  /* 0x000000000000791b */ /* 0x01ffea0003800000 */
.L_x_56380:
[----:B------:R-:W-:Y:S05]  /*6790*/  BSYNC B2 ;  /* 0x0000000000027941 */ /* 0x000fea0003800000 */
.L_x_56379:
[----:B------:R-:W-:Y:S05]  /*67a0*/  BRA `(.L_x_56381) ;  /* 0xffffffbc00a07947 */ /* 0x000fea000383ffff */
.L_x_56228:
[----:B------:R-:W-:Y:S01]  /*67b0*/  BSSY B2, `(.L_x_56382) ;  /* 0x0000006000027945 */ /* 0x000fe20003800000 */
[----:B------:R-:W-:Y:S02]  /*67c0*/  IMAD.MOV.U32 R3, RZ, RZ, R46 ;  /* 0x000000ffff037224 */ /* 0x000fe400078e002e */
[----:B------:R-:W-:-:S07]  /*67d0*/  IMAD.MOV.U32 R2, RZ, RZ, -0x1 ;  /* 0xffffffffff027424 */ /* 0x000fce00078e00ff */
[----:B01234-:R-:W-:Y:S05]  /*67e0*/  WARPSYNC.COLLECTIVE R2, `(.L_x_56383) ;  /* 0x0000000002087348 */ /* 0x01ffea0003c00000 */
[----:B0-----:R0:W0:Y:S02]  /*67f0*/  SHFL.IDX P6, R2, R12, R3, R10 ;  /* 0x000000030c027389 */ /* 0x00102400000c000a */
[----:B01234-:R-:W-:Y:S05]  /*6800*/  ENDCOLLECTIVE ;  /* 0x000000000000791b */ /* 0x01ffea0003800000 */
.L_x_56383:
[----:B------:R-:W-:Y:S05]  /*6810*/  BSYNC B2 ;  /* 0x0000000000027941 */ /* 0x000fea0003800000 */
.L_x_56382:
[----:B------:R-:W-:Y:S05]  /*6820*/  BRA `(.L_x_56384) ;  /* 0xffffffbc00987947 */ /* 0x000fea000383ffff */
.L_x_56251:
[----:B------:R-:W-:Y:S01]  /*6830*/  BSSY B1, `(.L_x_56385) ;  /* 0x0000006000017945 */ /* 0x000fe20003800000 */
[----:B------:R-:W-:Y:S01]  /*6840*/  IMAD.MOV.U32 R3, RZ, RZ, R31 ;  /* 0x000000ffff037224 */ /* 0x000fe200078e001f */
[----:B------:R-:W-:-:S07]  /*6850*/  MOV R2, 0xffffffff ;  /* 0xffffffff00027802 */ /* 0x000fce0000000f00 */
[----:B01234-:R-:W-:Y:S05]  /*6860*/  WARPSYNC.COLLECTIVE R2, `(.L_x_56386) ;  /* 0x0000000002087348 */ /* 0x01ffea0003c00000 */
[----:B0-----:R0:W0:Y:S02]  /*6870*/  SHFL.IDX P6, R2, R12, R3, R10 ;  /* 0x000000030c027389 */ /* 0x00102400000c000a */
[----:B01234-:R-:W-:Y:S05]  /*6880*/  ENDCOLLECTIVE ;  /* 0x000000000000791b */ /* 0x01ffea0003800000 */
.L_x_56386:
[----:B------:R-:W-:Y:S05]  /*6890*/  BSYNC B1 ;  /* 0x0000000000017941 */ /* 0x000fea0003800000 */
.L_x_56385:
[----:B------:R-:W-:Y:S05]  /*68a0*/  BRA `(.L_x_56387) ;  /* 0xffffffd000b87947 */ /* 0x000fea000383ffff */
.L_x_56253:
[----:B------:R-:W-:Y:S01]  /*68b0*/  BSSY B1, `(.L_x_56388) ;  /* 0x0000006000017945 */ /* 0x000fe20003800000 */
[----:B------:R-:W-:Y:S02]  /*68c0*/  IMAD.MOV.U32 R3, RZ, RZ, R44 ;  /* 0x000000ffff037224 */ /* 0x000fe400078e002c */
[----:B------:R-:W-:-:S07]  /*68d0*/  IMAD.MOV.U32 R2, RZ, RZ, -0x1 ;  /* 0xffffffffff027424 */ /* 0x000fce00078e00ff */
[----:B01234-:R-:W-:Y:S05]  /*68e0*/  WARPSYNC.COLLECTIVE R2, `(.L_x_56389) ;  /* 0x0000000002087348 */ /* 0x01ffea0003c00000 */
[----:B0-----:R0:W0:Y:S02]  /*68f0*/  SHFL.IDX P6, R2, R12, R3, R10 ;  /* 0x000000030c027389 */ /* 0x00102400000c000a */
[----:B01234-:R-:W-:Y:S05]  /*6900*/  ENDCOLLECTIVE ;  /* 0x000000000000791b */ /* 0x01ffea0003800000 */
.L_x_56389:
[----:B------:R-:W-:Y:S05]  /*6910*/  BSYNC B1 ;  /* 0x0000000000017941 */ /* 0x000fea0003800000 */
.L_x_56388:
[----:B------:R-:W-:Y:S05]  /*6920*/  BRA `(.L_x_56390) ;  /* 0xffffffd000ac7947 */ /* 0x000fea000383ffff */
.L_x_56255:
[----:B------:R-:W-:Y:S01]  /*6930*/  BSSY B1, `(.L_x_56391) ;  /* 0x0000006000017945 */ /* 0x000fe20003800000 */
[----:B------:R-:W-:Y:S02]  /*6940*/  IMAD.MOV.U32 R3, RZ, RZ, R42 ;  /* 0x000000ffff037224 */ /* 0x000fe400078e002a */
[----:B------:R-:W-:-:S07]  /*6950*/  IMAD.MOV.U32 R2, RZ, RZ, -0x1 ;  /* 0xffffffffff027424 */ /* 0x000fce00078e00ff */
[----:B01234-:R-:W-:Y:S05]  /*6960*/  WARPSYNC.COLLECTIVE R2, `(.L_x_56392) ;  /* 0x0000000002087348 */ /* 0x01ffea0003c00000 */
[----:B0-----:R0:W0:Y:S02]  /*6970*/  SHFL.IDX P6, R2, R12, R3, R10 ;  /* 0x000000030c027389 */ /* 0x00102400000c000a */
[----:B01234-:R-:W-:Y:S05]  /*6980*/  ENDCOLLECTIVE ;  /* 0x000000000000791b */ /* 0x01ffea0003800000 */
.L_x_56392:
[----:B------:R-:W-:Y:S05]  /*6990*/  BSYNC B1 ;  /* 0x0000000000017941 */ /* 0x000fea0003800000 */
.L_x_56391:
[----:B------:R-:W-:Y:S05]  /*69a0*/  BRA `(.L_x_56393) ;  /* 0xffffffd000a07947 */ /* 0x000fea000383ffff */
.L_x_56257:
[----:B------:R-:W-:Y:S01]  /*69b0*/  BSSY B1, `(.L_x_56394) ;  /* 0x0000006000017945 */ /* 0x000fe20003800000 */
[----:B------:R-:W-:Y:S02]  /*69c0*/  IMAD.MOV.U32 R3, RZ, RZ, R40 ;  /* 0x000000ffff037224 */ /* 0x000fe400078e0028 */
[----:B------:R-:W-:-:S07]  /*69d0*/  IMAD.MOV.U32 R2, RZ, RZ, -0x1 ;  /* 0xffffffffff027424 */ /* 0x000fce00078e00ff */
[----:B01234-:R-:W-:Y:S05]  /*69e0*/  WARPSYNC.COLLECTIVE R2, `(.L_x_56395) ;  /* 0x0000000002087348 */ /* 0x01ffea0003c00000 */
[----:B0-----:R0:W0:Y:S02]  /*69f0*/  SHFL.IDX P6, R2, R12, R3, R10 ;  /* 0x000000030c027389 */ /* 0x00102400000c000a */
[----:B01234-:R-:W-:Y:S05]  /*6a00*/  ENDCOLLECTIVE ;  /* 0x000000000000791b */ /* 0x01ffea0003800000 */
.L_x_56395:
[----:B------:R-:W-:Y:S05]  /*6a10*/  BSYNC B1 ;  /* 0x0000000000017941 */ /* 0x000fea0003800000 */
.L_x_56394:
[----:B------:R-:W-:Y:S05]  /*6a20*/  BRA `(.L_x_56396) ;  /* 0xffffffd000947947 */ /* 0x000fea000383ffff */
.L_x_56259:
[----:B------:R-:W-:Y:S01]  /*6a30*/  BSSY B1, `(.L_x_56397) ;  /* 0x0000006000017945 */ /* 0x000fe20003800000 */
[----:B------:R-:W-:Y:S02]  /*6a40*/  IMAD.MOV.U32 R3, RZ, RZ, R61 ;  /* 0x000000ffff037224 */ /* 0x000fe400078e003d */
[----:B------:R-:W-:-:S07]  /*6a50*/  IMAD.MOV.U32 R2, RZ, RZ, -0x1 ;  /* 0xffffffffff027424 */ /* 0x000fce00078e00ff */
[----:B01234-:R-:W-:Y:S05]  /*6a60*/  WARPSYNC.COLLECTIVE R2, `(.L_x_56398) ;  /* 0x0000000002087348 */ /* 0x01ffea0003c00000 */
[----:B0-----:R0:W0:Y:S02]  /*6a70*/  SHFL.IDX P6, R2, R12, R3, R10 ;  /* 0x000000030c027389 */ /* 0x00102400000c000a */
[----:B01234-:R-:W-:Y:S05]  /*6a80*/  ENDCOLLECTIVE ;  /* 0x000000000000791b */ /* 0x01ffea0003800000 */
.L_x_56398:
[----:B------:R-:W-:Y:S05]  /*6a90*/  BSYNC B1 ;  /* 0x0000000000017941 */ /* 0x000fea0003800000 */
.L_x_56397:
[----:B------:R-:W-:Y:S05]  /*6aa0*/  BRA `(.L_x_56399) ;  /* 0xffffffd000887947 */ /* 0x000fea000383ffff */
.L_x_56261:
[----:B------:R-:W-:Y:S01]  /*6ab0*/  BSSY B1, `(.L_x_56400) ;  /* 0x0000006000017945 */ /* 0x000fe20003800000 */
[----:B------:R-:W-:Y:S02]  /*6ac0*/  IMAD.MOV.U32 R3, RZ, RZ, R59 ;  /* 0x000000ffff037224 */ /* 0x000fe400078e003b */
[----:B------:R-:W-:-:S07]  /*6ad0*/  IMAD.MOV.U32 R2, RZ, RZ, -0x1 ;  /* 0xffffffffff027424 */ /* 0x000fce00078e00ff */
[----:B01234-:R-:W-:Y:S05]  /*6ae0*/  WARPSYNC.COLLECTIVE R2, `(.L_x_56401) ;  /* 0x0000000002087348 */ /* 0x01ffea0003c00000 */
[----:B0-----:R0:W0:Y:S02]  /*6af0*/  SHFL.IDX P6, R2, R12, R3, R10 ;  /* 0x000000030c027389 */ /* 0x00102400000c000a */
[----:B01234-:R-:W-:Y:S05]  /*6b00*/  ENDCOLLECTIVE ;  /* 0x000000000000791b */ /* 0x01ffea0003800000 */
.L_x_56401:
[----:B------:R-:W-:Y:S05]  /*6b10*/  BSYNC B1 ;  /* 0x0000000000017941 */ /* 0x000fea0003800000 */
.L_x_56400:
[----:B------:R-:W-:Y:S05]  /*6b20*/  BRA `(.L_x_56402) ;  /* 0xffffffd0007c7947 */ /* 0x000fea000383ffff */
.L_x_56263:
[----:B------:R-:W-:Y:S01]  /*6b30*/  BSSY B1, `(.L_x_56403) ;  /* 0x0000006000017945 */ /* 0x000fe20003800000 */
[----:B------:R-:W-:Y:S02]  /*6b40*/  IMAD.MOV.U32 R3, RZ, RZ, R57 ;  /* 0x000000ffff037224 */ /* 0x000fe400078e0039 */
[----:B------:R-:W-:-:S07]  /*6b50*/  IMAD.MOV.U32 R2, RZ, RZ, -0x1 ;  /* 0xffffffffff027424 */ /* 0x000fce00078e00ff */
[----:B01234-:R-:W-:Y:S05]  /*6b60*/  WARPSYNC.COLLECTIVE R2, `(.L_x_56404) ;  /* 0x0000000002087348 */ /* 0x01ffea0003c00000 */
[----:B0-----:R0:W0:Y:S02]  /*6b70*/  SHFL.IDX P6, R2, R12, R3, R10 ;  /* 0x000000030c027389 */ /* 0x00102400000c000a */
[----:B01234-:R-:W-:Y:S05]  /*6b80*/  ENDCOLLECTIVE ;  /* 0x000000000000791b */ /* 0x01ffea0003800000 */
.L_x_56404:
[----:B------:R-:W-:Y:S05]  /*6b90*/  BSYNC B1 ;  /* 0x0000000000017941 */ /* 0x000fea0003800000 */
.L_x_56403:
[----:B------:R-:W-:Y:S05]  /*6ba0*/  BRA `(.L_x_56405) ;  /* 0xffffffd0007c7947 */ /* 0x000fea000383ffff */
.L_x_56265:
[----:B------:R-:W-:Y:S01]  /*6bb0*/  BSSY B1, `(.L_x_56406) ;  /* 0x0000006000017945 */ /* 0x000fe20003800000 */
[----:B------:R-:W-:Y:S01]  /*6bc0*/  MOV R3, R55 ;  /* 0x0000003700037202 */ /* 0x000fe20000000f00 */
[----:B------:R-:W-:-:S07]  /*6bd0*/  IMAD.MOV.U32 R2, RZ, RZ, -0x1 ;  /* 0xffffffffff027424 */ /* 0x000fce00078e00ff */
[----:B01234-:R-:W-:Y:S05]  /*6be0*/  WARPSYNC.COLLECTIVE R2, `(.L_x_56407) ;  /* 0x0000000002087348 */ /* 0x01ffea0003c00000 */
[----:B0-----:R0:W0:Y:S02]  /*6bf0*/  SHFL.IDX P6, R2, R12, R3, R10 ;  /* 0x000000030c027389 */ /* 0x00102400000c000a */
[----:B01234-:R-:W-:Y:S05]  /*6c00*/  ENDCOLLECTIVE ;  /* 0x000000000000791b */ /* 0x01ffea0003800000 */
.L_x_56407:
[----:B------:R-:W-:Y:S05]  /*6c10*/  BSYNC B1 ;  /* 0x0000000000017941 */ /* 0x000fea0003800000 */
.L_x_56406:
[----:B------:R-:W-:Y:S05]  /*6c20*/  BRA `(.L_x_56408) ;  /* 0xffffffd000747947 */ /* 0x000fea000383ffff */
.L_x_56267:
[----:B------:R-:W-:Y:S01]  /*6c30*/  BSSY B1, `(.L_x_56409) ;  /* 0x0000006000017945 */ /* 0x000fe20003800000 */
[----:B------:R-:W-:Y:S02]  /*6c40*/  IMAD.MOV.U32 R3, RZ, RZ, R53 ;  /* 0x000000ffff037224 */ /* 0x000fe400078e0035 */
[----:B------:R-:W-:-:S07]  /*6c50*/  IMAD.MOV.U32 R2, RZ, RZ, -0x1 ;  /* 0xffffffffff027424 */ /* 0x000fce00078e00ff */
[----:B01234-:R-:W-:Y:S05]  /*6c60*/  WARPSYNC.COLLECTIVE R2, `(.L_x_56410) ;  /* 0x0000000002087348 */ /* 0x01ffea0003c00000 */
[----:B0-----:R0:W0:Y:S02]  /*6c70*/  SHFL.IDX P6, R2, R12, R3, R10 ;  /* 0x000000030c027389 */ /* 0x00102400000c000a */
[----:B01234-:R-:W-:Y:S05]  /*6c80*/  ENDCOLLECTIVE ;  /* 0x000000000000791b */ /* 0x01ffea0003800000 */
.L_x_56410:
[----:B------:R-:W-:Y:S05]  /*6c90*/  BSYNC B1 ;  /* 0x0000000000017941 */ /* 0x000fea0003800000 */
.L_x_56409:
[----:B------:R-:W-:Y:S05]  /*6ca0*/  BRA `(.L_x_56411) ;  /* 0xffffffd0006c7947 */ /* 0x000fea000383ffff */
.L_x_56269:
[----:B------:R-:W-:Y:S01]  /*6cb0*/  BSSY B1, `(.L_x_56412) ;  /* 0x0000006000017945 */ /* 0x000fe20003800000 */
[----:B------:R-:W-:Y:S02]  /*6cc0*/  IMAD.MOV.U32 R3, RZ, RZ, R51 ;  /* 0x000000ffff037224 */ /* 0x000fe400078e0033 */
[----:B------:R-:W-:-:S07]  /*6cd0*/  IMAD.MOV.U32 R2, RZ, RZ, -0x1 ;  /* 0xffffffffff027424 */ /* 0x000fce00078e00ff */
[----:B01234-:R-:W-:Y:S05]  /*6ce0*/  WARPSYNC.COLLECTIVE R2, `(.L_x_56413) ;  /* 0x0000000002087348 */ /* 0x01ffea0003c00000 */
[----:B0-----:R0:W0:Y:S02]  /*6cf0*/  SHFL.IDX P6, R2, R12, R3, R10 ;  /* 0x000000030c027389 */ /* 0x00102400000c000a */
[----:B01234-:R-:W-:Y:S05]  /*6d00*/  ENDCOLLECTIVE ;  /* 0x000000000000791b */ /* 0x01ffea0003800000 */
.L_x_56413:
[----:B------:R-:W-:Y:S05]  /*6d10*/  BSYNC B1 ;  /* 0x0000000000017941 */ /* 0x000fea0003800000 */
.L_x_56412:
[----:B------:R-:W-:Y:S05]  /*6d20*/  BRA `(.L_x_56414) ;  /* 0xffffffd000647947 */ /* 0x000fea000383ffff */
.L_x_56271:
[----:B------:R-:W-:Y:S01]  /*6d30*/  BSSY B1, `(.L_x_56415) ;  /* 0x0000006000017945 */ /* 0x000fe20003800000 */
[----:B------:R-:W-:Y:S02]  /*6d40*/  IMAD.MOV.U32 R3, RZ, RZ, R49 ;  /* 0x000000ffff037224 */ /* 0x000fe400078e0031 */
[----:B------:R-:W-:-:S07]  /*6d50*/  IMAD.MOV.U32 R2, RZ, RZ, -0x1 ;  /* 0xffffffffff027424 */ /* 0x000fce00078e00ff */
[----:B01234-:R-:W-:Y:S05]  /*6d60*/  WARPSYNC.COLLECTIVE R2, `(.L_x_56416) ;  /* 0x0000000002087348 */ /* 0x01ffea0003c00000 */
[----:B0-----:R0:W0:Y:S02]  /*6d70*/  SHFL.IDX P6, R2, R12, R3, R10 ;  /* 0x000000030c027389 */ /* 0x00102400000c000a */
[----:B01234-:R-:W-:Y:S05]  /*6d80*/  ENDCOLLECTIVE ;  /* 0x000000000000791b */ /* 0x01ffea0003800000 */
.L_x_56416:
[----:B------:R-:W-:Y:S05]  /*6d90*/  BSYNC B1 ;  /* 0x0000000000017941 */ /* 0x000fea0003800000 */
.L_x_56415:
[----:B------:R-:W-:Y:S05]  /*6da0*/  BRA `(.L_x_56417) ;  /* 0xffffffd0005c7947 */ /* 0x000fea000383ffff */
.L_x_56273:
[----:B------:R-:W-:Y:S01]  /*6db0*/  BSSY B1, `(.L_x_56418) ;  /* 0x0000006000017945 */ /* 0x000fe20003800000 */
[----:B------:R-:W-:Y:S02]  /*6dc0*/  IMAD.MOV.U32 R3, RZ, RZ, R47 ;  /* 0x000000ffff037224 */ /* 0x000fe400078e002f */
[----:B------:R-:W-:-:S07]  /*6dd0*/  IMAD.MOV.U32 R2, RZ, RZ, -0x1 ;  /* 0xffffffffff027424 */ /* 0x000fce00078e00ff */
[----:B01234-:R-:W-:Y:S05]  /*6de0*/  WARPSYNC.COLLECTIVE R2, `(.L_x_56419) ;  /* 0x0000000002087348 */ /* 0x01ffea0003c00000 */
[----:B0-----:R0:W0:Y:S02]  /*6df0*/  SHFL.IDX P6, R2, R12, R3, R10 ;  /* 0x000000030c027389 */ /* 0x00102400000c000a */
[----:B01234-:R-:W-:Y:S05]  /*6e00*/  ENDCOLLECTIVE ;  /* 0x000000000000791b */ /* 0x01ffea0003800000 */
.L_x_56419:
[----:B------:R-:W-:Y:S05]  /*6e10*/  BSYNC B1 ;  /* 0x0000000000017941 */ /* 0x000fea0003800000 */
.L_x_56418:
[----:B------:R-:W-:Y:S05]  /*6e20*/  BRA `(.L_x_56420) ;  /* 0xffffffd000547947 */ /* 0x000fea000383ffff */
.L_x_56275:
[----:B------:R-:W-:Y:S01]  /*6e30*/  BSSY B1, `(.L_x_56421) ;  /* 0x0000006000017945 */ /* 0x000fe20003800000 */
[----:B------:R-:W-:Y:S02]  /*6e40*/  IMAD.MOV.U32 R3, RZ, RZ, R45 ;  /* 0x000000ffff037224 */ /* 0x000fe400078e002d */
[----:B------:R-:W-:-:S07]  /*6e50*/  IMAD.MOV.U32 R2, RZ, RZ, -0x1 ;  /* 0xffffffffff027424 */ /* 0x000fce00078e00ff */
[----:B01234-:R-:W-:Y:S05]  /*6e60*/  WARPSYNC.COLLECTIVE R2, `(.L_x_56422) ;  /* 0x0000000002087348 */ /* 0x01ffea0003c00000 */
[----:B0-----:R0:W0:Y:S02]  /*6e70*/  SHFL.IDX P6, R2, R12, R3, R10 ;  /* 0x000000030c027389 */ /* 0x00102400000c000a */
[----:B01234-:R-:W-:Y:S05]  /*6e80*/  ENDCOLLECTIVE ;  /* 0x000000000000791b */ /* 0x01ffea0003800000 */
.L_x_56422:
[----:B------:R-:W-:Y:S05]  /*6e90*/  BSYNC B1 ;  /* 0x0000000000017941 */ /* 0x000fea0003800000 */
.L_x_56421:
[----:B------:R-:W-:Y:S05]  /*6ea0*/  BRA `(.L_x_56423) ;  /* 0xffffffd0004c7947 */ /* 0x000fea000383ffff */
.L_x_56277:
[----:B------:R-:W-:Y:S01]  /*6eb0*/  BSSY B1, `(.L_x_56424) ;  /* 0x0000006000017945 */ /* 0x000fe20003800000 */
[----:B------:R-:W-:Y:S01]  /*6ec0*/  IMAD.MOV.U32 R3, RZ, RZ, R43 ;  /* 0x000000ffff037224 */ /* 0x000fe200078e002b */
[----:B------:R-:W-:-:S07]  /*6ed0*/  MOV R2, 0xffffffff ;  /* 0xffffffff00027802 */ /* 0x000fce0000000f00 */
[----:B01234-:R-:W-:Y:S05]  /*6ee0*/  WARPSYNC.COLLECTIVE R2, `(.L_x_56425) ;  /* 0x0000000002087348 */ /* 0x01ffea0003c00000 */
[----:B0-----:R0:W0:Y:S02]  /*6ef0*/  SHFL.IDX P6, R2, R12, R3, R10 ;  /* 0x000000030c027389 */ /* 0x00102400000c000a */
[----:B01234-:R-:W-:Y:S05]  /*6f00*/  ENDCOLLECTIVE ;  /* 0x000000000000791b */ /* 0x01ffea0003800000 */
.L_x_56425:
[----:B------:R-:W-:Y:S05]  /*6f10*/  BSYNC B1 ;  /* 0x0000000000017941 */ /* 0x000fea0003800000 */
.L_x_56424:
[----:B------:R-:W-:Y:S05]  /*6f20*/  BRA `(.L_x_56426) ;  /* 0xffffffd000447947 */ /* 0x000fea000383ffff */
.L_x_56279:
[----:B------:R-:W-:Y:S01]  /*6f30*/  BSSY B1, `(.L_x_56427) ;  /* 0x0000006000017945 */ /* 0x000fe20003800000 */
[----:B------:R-:W-:Y:S02]  /*6f40*/  IMAD.MOV.U32 R3, RZ, RZ, R41 ;  /* 0x000000ffff037224 */ /* 0x000fe400078e0029 */
[----:B------:R-:W-:-:S07]  /*6f50*/  IMAD.MOV.U32 R2, RZ, RZ, -0x1 ;  /* 0xffffffffff027424 */ /* 0x000fce00078e00ff */
[----:B01234-:R-:W-:Y:S05]  /*6f60*/  WARPSYNC.COLLECTIVE R2, `(.L_x_56428) ;  /* 0x0000000002087348 */ /* 0x01ffea0003c00000 */
[----:B0-----:R0:W0:Y:S02]  /*6f70*/  SHFL.IDX P6, R2, R12, R3, R10 ;  /* 0x000000030c027389 */ /* 0x00102400000c000a */
[----:B01234-:R-:W-:Y:S05]  /*6f80*/  ENDCOLLECTIVE ;  /* 0x000000000000791b */ /* 0x01ffea0003800000 */
.L_x_56428:
[----:B------:R-:W-:Y:S05]  /*6f90*/  BSYNC B1 ;  /* 0x0000000000017941 */ /* 0x000fea0003800000 */
.L_x_56427:
[----:B------:R-:W-:Y:S05]  /*6fa0*/  BRA `(.L_x_56429) ;  /* 0xffffffd0003c7947 */ /* 0x000fea000383ffff */
.L_x_56281:
[----:B------:R-:W-:Y:S01]  /*6fb0*/  BSSY B1, `(.L_x_56430) ;  /* 0x0000006000017945 */ /* 0x000fe20003800000 */
[----:B------:R-:W-:Y:S02]  /*6fc0*/  IMAD.MOV.U32 R3, RZ, RZ, R46 ;  /* 0x000000ffff037224 */ /* 0x000fe400078e002e */
[----:B------:R-:W-:-:S07]  /*6fd0*/  IMAD.MOV.U32 R2, RZ, RZ, -0x1 ;  /* 0xffffffffff027424 */ /* 0x000fce00078e00ff */
[----:B01234-:R-:W-:Y:S05]  /*6fe0*/  WARPSYNC.COLLECTIVE R2, `(.L_x_56431) ;  /* 0x0000000002087348 */ /* 0x01ffea0003c00000 */
[----:B0-----:R0:W0:Y:S02]  /*6ff0*/  SHFL.IDX P6, R2, R12, R3, R10 ;  /* 0x000000030c027389 */ /* 0x00102400000c000a */
[----:B01234-:R-:W-:Y:S05]  /*7000*/  ENDCOLLECTIVE ;  /* 0x000000000000791b */ /* 0x01ffea0003800000 */
.L_x_56431:
[----:B------:R-:W-:Y:S05]  /*7010*/  BSYNC B1 ;  /* 0x0000000000017941 */ /* 0x000fea0003800000 */
.L_x_56430:
[----:B------:R-:W-:Y:S05]  /*7020*/  BRA `(.L_x_56432) ;  /* 0xffffffd000347947 */ /* 0x000fea000383ffff */
.L_x_56302:
[----:B------:R-:W-:Y:S02]  /*7030*/  IMAD.MOV.U32 R2, RZ, RZ, -0x1 ;  /* 0xffffffffff027424 */ /* 0x000fe400078e00ff */
[----:B------:R-:W-:-:S07]  /*7040*/  IMAD.MOV.U32 R3, RZ, RZ, R47 ;  /* 0x000000ffff037224 */ /* 0x000fce00078e002f */
[----:B01-3--:R-:W-:Y:S05]  /*7050*/  WARPSYNC.COLLECTIVE R2, `(.L_x_56433) ;  /* 0x0000000002087348 */ /* 0x00bfea0003c00000 */
[----:B0-----:R0:W2:Y:S02]  /*7060*/  SHFL.IDX P6, R2, R12, R3, R10 ;  /* 0x000000030c027389 */ /* 0x0010a400000c000a */
[----:B0123--:R-:W-:Y:S05]  /*7070*/  ENDCOLLECTIVE ;  /* 0x000000000000791b */ /* 0x00ffea0003800000 */
.L_x_56433:
[----:B------:R-:W-:Y:S01]  /*7080*/  IMAD.MOV.U32 R51, RZ, RZ, R2 ;  /* 0x000000ffff337224 */ /* 0x000fe200078e0002 */
[----:B------:R-:W-:Y:S06]  /*7090*/  BRA `(.L_x_56434) ;  /* 0xffffffe000b47947 */ /* 0x000fec000383ffff */
.L_x_56304:
[----:B------:R-:W-:Y:S01]  /*70a0*/  BSSY B0, `(.L_x_56435) ;  /* 0x0000006000007945 */ /* 0x000fe20003800000 */
[----:B------:R-:W-:Y:S02]  /*70b0*/  IMAD.MOV.U32 R3, RZ, RZ, R17 ;  /* 0x000000ffff037224 */ /* 0x000fe400078e0011 */
[----:B------:R-:W-:-:S07]  /*70c0*/  IMAD.MOV.U32 R2, RZ, RZ, -0x1 ;  /* 0xffffffffff027424 */ /* 0x000fce00078e00ff */
[----:B01-3--:R-:W-:Y:S05]  /*70d0*/  WARPSYNC.COLLECTIVE R2, `(.L_x_56436) ;  /* 0x0000000002087348 */ /* 0x00bfea0003c00000 */
[----:B0-----:R0:W2:Y:S02]  /*70e0*/  SHFL.IDX P6, R2, R12, R3, R10 ;  /* 0x000000030c027389 */ /* 0x0010a400000c000a */
[----:B0123--:R-:W-:Y:S05]  /*70f0*/  ENDCOLLECTIVE ;  /* 0x000000000000791b */ /* 0x00ffea0003800000 */
.L_x_56436:
[----:B------:R-:W-:Y:S05]  /*7100*/  BSYNC B0 ;  /* 0x0000000000007941 */ /* 0x000fea0003800000 */
.L_x_56435:
[----:B------:R-:W-:Y:S05]  /*7110*/  BRA `(.L_x_56437) ;  /* 0xffffffe000a87947 */ /* 0x000fea000383ffff */
.L_x_56306:
[----:B------:R-:W-:Y:S01]  /*7120*/  BSSY B0, `(.L_x_56438) ;  /* 0x0000006000007945 */ /* 0x000fe20003800000 */
[----:B------:R-:W-:Y:S02]  /*7130*/  IMAD.MOV.U32 R3, RZ, RZ, R19 ;  /* 0x000000ffff037224 */ /* 0x000fe400078e0013 */
[----:B------:R-:W-:-:S07]  /*7140*/  IMAD.MOV.U32 R2, RZ, RZ, -0x1 ;  /* 0xffffffffff027424 */ /* 0x000fce00078e00ff */
[----:B01-3--:R-:W-:Y:S05]  /*7150*/  WARPSYNC.COLLECTIVE R2, `(.L_x_56439) ;  /* 0x0000000002087348 */ /* 0x00bfea0003c00000 */
[----:B0-----:R0:W2:Y:S02]  /*7160*/  SHFL.IDX P6, R2, R12, R3, R10 ;  /* 0x000000030c027389 */ /* 0x0010a400000c000a */
[----:B0123--:R-:W-:Y:S05]  /*7170*/  ENDCOLLECTIVE ;  /* 0x000000000000791b */ /* 0x00ffea0003800000 */
.L_x_56439:
[----:B------:R-:W-:Y:S05]  /*7180*/  BSYNC B0 ;  /* 0x0000000000007941 */ /* 0x000fea0003800000 */
.L_x_56438:
[----:B------:R-:W-:Y:S05]  /*7190*/  BRA `(.L_x_56440) ;  /* 0xffffffe0009c7947 */ /* 0x000fea000383ffff */
.L_x_56308:
[----:B------:R-:W-:Y:S01]  /*71a0*/  BSSY B0, `(.L_x_56441) ;  /* 0x0000006000007945 */ /* 0x000fe20003800000 */
[----:B------:R-:W-:Y:S01]  /*71b0*/  IMAD.MOV.U32 R3, RZ, RZ, R21 ;  /* 0x000000ffff037224 */ /* 0x000fe200078e0015 */
[----:B------:R-:W-:-:S07]  /*71c0*/  MOV R2, 0xffffffff ;  /* 0xffffffff00027802 */ /* 0x000fce0000000f00 */
[----:B01-3--:R-:W-:Y:S05]  /*71d0*/  WARPSYNC.COLLECTIVE R2, `(.L_x_56442) ;  /* 0x0000000002087348 */ /* 0x00bfea0003c00000 */
[----:B0-----:R0:W2:Y:S02]  /*71e0*/  SHFL.IDX P6, R2, R12, R3, R10 ;  /* 0x000000030c027389 */ /* 0x0010a400000c000a */
[----:B0123--:R-:W-:Y:S05]  /*71f0*/  ENDCOLLECTIVE ;  /* 0x000000000000791b */ /* 0x00ffea0003800000 */
.L_x_56442:
[----:B------:R-:W-:Y:S05]  /*7200*/  BSYNC B0 ;  /* 0x0000000000007941 */ /* 0x000fea0003800000 */
.L_x_56441:
[----:B------:R-:W-:Y:S05]  /*7210*/  BRA `(.L_x_56443) ;  /* 0xffffffe000907947 */ /* 0x000fea000383ffff */
.L_x_56310:
[----:B------:R-:W-:Y:S01]  /*7220*/  BSSY B0, `(.L_x_56444) ;  /* 0x0000006000007945 */ /* 0x000fe20003800000 */
[----:B------:R-:W-:Y:S02]  /*7230*/  IMAD.MOV.U32 R3, RZ, RZ, R23 ;  /* 0x000000ffff037224 */ /* 0x000fe400078e0017 */
[----:B------:R-:W-:-:S07]  /*7240*/  IMAD.MOV.U32 R2, RZ, RZ, -0x1 ;  /* 0xffffffffff027424 */ /* 0x000fce00078e00ff */
[----:B01-3--:R-:W-:Y:S05]  /*7250*/  WARPSYNC.COLLECTIVE R2, `(.L_x_56445) ;  /* 0x0000000002087348 */ /* 0x00bfea0003c00000 */
[----:B0-----:R0:W2:Y:S02]  /*7260*/  SHFL.IDX P6, R2, R12, R3, R10 ;  /* 0x000000030c027389 */ /* 0x0010a400000c000a */
[----:B0123--:R-:W-:Y:S05]  /*7270*/  ENDCOLLECTIVE ;  /* 0x000000000000791b */ /* 0x00ffea0003800000 */
.L_x_56445:
[----:B------:R-:W-:Y:S05]  /*7280*/  BSYNC B0 ;  /* 0x0000000000007941 */ /* 0x000fea0003800000 */
.L_x_56444:
[----:B------:R-:W-:Y:S05]  /*7290*/  BRA `(.L_x_56446) ;  /* 0xffffffe000847947 */ /* 0x000fea000383ffff */
.L_x_56312:
[----:B------:R-:W-:Y:S01]  /*72a0*/  BSSY B0, `(.L_x_56447) ;  /* 0x0000006000007945 */ /* 0x000fe20003800000 */
[----:B------:R-:W-:Y:S02]  /*72b0*/  IMAD.MOV.U32 R3, RZ, RZ, R25 ;  /* 0x000000ffff037224 */ /* 0x000fe400078e0019 */
[----:B------:R-:W-:-:S07]  /*72c0*/  IMAD.MOV.U32 R2, RZ, RZ, -0x1 ;  /* 0xffffffffff027424 */ /* 0x000fce00078e00ff */
[----:B01-3--:R-:W-:Y:S05]  /*72d0*/  WARPSYNC.COLLECTIVE R2, `(.L_x_56448) ;  /* 0x0000000002087348 */ /* 0x00bfea0003c00000 */
[----:B0-----:R0:W2:Y:S02]  /*72e0*/  SHFL.IDX P6, R2, R12, R3, R10 ;  /* 0x000000030c027389 */ /* 0x0010a400000c000a */
[----:B0123--:R-:W-:Y:S05]  /*72f0*/  ENDCOLLECTIVE ;  /* 0x000000000000791b */ /* 0x00ffea0003800000 */
.L_x_56448:
[----:B------:R-:W-:Y:S05]  /*7300*/  BSYNC B0 ;  /* 0x0000000000007941 */ /* 0x000fea0003800000 */
.L_x_56447:
[----:B------:R-:W-:Y:S05]  /*7310*/  BRA `(.L_x_56449) ;  /* 0xffffffe000847947 */ /* 0x000fea000383ffff */
.L_x_56314:
[----:B------:R-:W-:Y:S01]  /*7320*/  BSSY B0, `(.L_x_56450) ;  /* 0x0000006000007945 */ /* 0x000fe20003800000 */
[----:B------:R-:W-:Y:S02]  /*7330*/  IMAD.MOV.U32 R3, RZ, RZ, R27 ;  /* 0x000000ffff037224 */ /* 0x000fe400078e001b */
[----:B------:R-:W-:-:S07]  /*7340*/  IMAD.MOV.U32 R2, RZ, RZ, -0x1 ;  /* 0xffffffffff027424 */ /* 0x000fce00078e00ff */
[----:B01-3--:R-:W-:Y:S05]  /*7350*/  WARPSYNC.COLLECTIVE R2, `(.L_x_56451) ;  /* 0x0000000002087348 */ /* 0x00bfea0003c00000 */
[----:B0-----:R0:W2:Y:S02]  /*7360*/  SHFL.IDX P6, R2, R12, R3, R10 ;  /* 0x000000030c027389 */ /* 0x0010a400000c000a */
[----:B0123--:R-:W-:Y:S05]  /*7370*/  ENDCOLLECTIVE ;  /* 0x000000000000791b */ /* 0x00ffea0003800000 */
.L_x_56451:
[----:B------:R-:W-:Y:S05]  /*7380*/  BSYNC B0 ;  /* 0x0000000000007941 */ /* 0x000fea0003800000 */
.L_x_56450:
[----:B------:R-:W-:Y:S05]  /*7390*/  BRA `(.L_x_56452) ;  /* 0xffffffe0007c7947 */ /* 0x000fea000383ffff */
.L_x_56316:
[----:B------:R-:W-:Y:S01]  /*73a0*/  BSSY B0, `(.L_x_56453) ;  /* 0x0000006000007945 */ /* 0x000fe20003800000 */
[----:B------:R-:W-:Y:S02]  /*73b0*/  IMAD.MOV.U32 R3, RZ, RZ, R29 ;  /* 0x000000ffff037224 */ /* 0x000fe400078e001d */
[----:B------:R-:W-:-:S07]  /*73c0*/  IMAD.MOV.U32 R2, RZ, RZ, -0x1 ;  /* 0xffffffffff027424 */ /* 0x000fce00078e00ff */
[----:B01-3--:R-:W-:Y:S05]  /*73d0*/  WARPSYNC.COLLECTIVE R2, `(.L_x_56454) ;  /* 0x0000000002087348 */ /* 0x00bfea0003c00000 */
[----:B0-----:R0:W2:Y:S02]  /*73e0*/  SHFL.IDX P6, R2, R12, R3, R10 ;  /* 0x000000030c027389 */ /* 0x0010a400000c000a */
[----:B0123--:R-:W-:Y:S05]  /*73f0*/  ENDCOLLECTIVE ;  /* 0x000000000000791b */ /* 0x00ffea0003800000 */
.L_x_56454:
[----:B------:R-:W-:Y:S05]  /*7400*/  BSYNC B0 ;  /* 0x0000000000007941 */ /* 0x000fea0003800000 */
.L_x_56453:
[----:B------:R-:W-:Y:S05]  /*7410*/  BRA `(.L_x_56455) ;  /* 0xffffffe000747947 */ /* 0x000fea000383ffff */
.L_x_56318:
[----:B------:R-:W-:Y:S01]  /*7420*/  BSSY B0, `(.L_x_56456) ;  /* 0x0000006000007945 */ /* 0x000fe20003800000 */
[----:B------:R-:W-:Y:S02]  /*7430*/  IMAD.MOV.U32 R3, RZ, RZ, R31 ;  /* 0x000000ffff037224 */ /* 0x000fe400078e001f */
[----:B------:R-:W-:-:S07]  /*7440*/  IMAD.MOV.U32 R2, RZ, RZ, -0x1 ;  /* 0xffffffffff027424 */ /* 0x000fce00078e00ff */
[----:B01-3--:R-:W-:Y:S05]  /*7450*/  WARPSYNC.COLLECTIVE R2, `(.L_x_56457) ;  /* 0x0000000002087348 */ /* 0x00bfea0003c00000 */
[----:B0-----:R0:W2:Y:S02]  /*7460*/  SHFL.IDX P6, R2, R12, R3, R10 ;  /* 0x000000030c027389 */ /* 0x0010a400000c000a */
[----:B0123--:R-:W-:Y:S05]  /*7470*/  ENDCOLLECTIVE ;  /* 0x000000000000791b */ /* 0x00ffea0003800000 */
.L_x_56457:
[----:B------:R-:W-:Y:S05]  /*7480*/  BSYNC B0 ;  /* 0x0000000000007941 */ /* 0x000fea0003800000 */
.L_x_56456:
[----:B------:R-:W-:Y:S05]  /*7490*/  BRA `(.L_x_56458) ;  /* 0xffffffe0006c7947 */ /* 0x000fea000383ffff */
.L_x_56320:
[----:B------:R-:W-:Y:S01]  /*74a0*/  BSSY B0, `(.L_x_56459) ;  /* 0x0000006000007945 */ /* 0x000fe20003800000 */
[----:B------:R-:W-:Y:S02]  /*74b0*/  IMAD.MOV.U32 R3, RZ, RZ, R33 ;  /* 0x000000ffff037224 */ /* 0x000fe400078e0021 */
[----:B------:R-:W-:-:S07]  /*74c0*/  IMAD.MOV.U32 R2, RZ, RZ, -0x1 ;  /* 0xffffffffff027424 */ /* 0x000fce00078e00ff */
[----:B01-3--:R-:W-:Y:S05]  /*74d0*/  WARPSYNC.COLLECTIVE R2, `(.L_x_56460) ;  /* 0x0000000002087348 */ /* 0x00bfea0003c00000 */
[----:B0-----:R0:W2:Y:S02]  /*74e0*/  SHFL.IDX P6, R2, R12, R3, R10 ;  /* 0x000000030c027389 */ /* 0x0010a400000c000a */
[----:B0123--:R-:W-:Y:S05]  /*74f0*/  ENDCOLLECTIVE ;  /* 0x000000000000791b */ /* 0x00ffea0003800000 */
.L_x_56460:
[----:B------:R-:W-:Y:S05]  /*7500*/  BSYNC B0 ;  /* 0x0000000000007941 */ /* 0x000fea0003800000 */
.L_x_56459:
[----:B------:R-:W-:Y:S05]  /*7510*/  BRA `(.L_x_56461) ;  /* 0xffffffe000647947 */ /* 0x000fea000383ffff */
.L_x_56322:
[----:B------:R-:W-:Y:S01]  /*7520*/  BSSY B0, `(.L_x_56462) ;  /* 0x0000006000007945 */ /* 0x000fe20003800000 */
[----:B------:R-:W-:Y:S01]  /*7530*/  MOV R3, R35 ;  /* 0x0000002300037202 */ /* 0x000fe20000000f00 */
[----:B------:R-:W-:-:S07]  /*7540*/  IMAD.MOV.U32 R2, RZ, RZ, -0x1 ;  /* 0xffffffffff027424 */ /* 0x000fce00078e00ff */
[----:B01-3--:R-:W-:Y:S05]  /*7550*/  WARPSYNC.COLLECTIVE R2, `(.L_x_56463) ;  /* 0x0000000002087348 */ /* 0x00bfea0003c00000 */
[----:B0-----:R0:W2:Y:S02]  /*7560*/  SHFL.IDX P6, R2, R12, R3, R10 ;  /* 0x000000030c027389 */ /* 0x0010a400000c000a */
[----:B0123--:R-:W-:Y:S05]  /*7570*/  ENDCOLLECTIVE ;  /* 0x000000000000791b */ /* 0x00ffea0003800000 */
.L_x_56463:
[----:B------:R-:W-:Y:S05]  /*7580*/  BSYNC B0 ;  /* 0x0000000000007941 */ /* 0x000fea0003800000 */
.L_x_56462:
[----:B------:R-:W-:Y:S05]  /*7590*/  BRA `(.L_x_56464) ;  /* 0xffffffe0005c7947 */ /* 0x000fea000383ffff */
.L_x_56324:
[----:B------:R-:W-:Y:S01]  /*75a0*/  BSSY B0, `(.L_x_56465) ;  /* 0x0000006000007945 */ /* 0x000fe20003800000 */
[----:B------:R-:W-:Y:S02]  /*75b0*/  IMAD.MOV.U32 R3, RZ, RZ, R37 ;  /* 0x000000ffff037224 */ /* 0x000fe400078e0025 */
[----:B------:R-:W-:-:S07]  /*75c0*/  IMAD.MOV.U32 R2, RZ, RZ, -0x1 ;  /* 0xffffffffff027424 */ /* 0x000fce00078e00ff */
[----:B01-3--:R-:W-:Y:S05]  /*75d0*/  WARPSYNC.COLLECTIVE R2, `(.L_x_56466) ;  /* 0x0000000002087348 */ /* 0x00bfea0003c00000 */
[----:B0-----:R0:W2:Y:S02]  /*75e0*/  SHFL.IDX P6, R2, R12, R3, R10 ;  /* 0x000000030c027389 */ /* 0x0010a400000c000a */
[----:B0123--:R-:W-:Y:S05]  /*75f0*/  ENDCOLLECTIVE ;  /* 0x000000000000791b */ /* 0x00ffea0003800000 */
.L_x_56466:
[----:B------:R-:W-:Y:S05]  /*7600*/  BSYNC B0 ;  /* 0x0000000000007941 */ /* 0x000fea0003800000 */
.L_x_56465:
[----:B------:R-:W-:Y:S05]  /*7610*/  BRA `(.L_x_56467) ;  /* 0xffffffe000547947 */ /* 0x000fea000383ffff */
.L_x_56326:
[----:B------:R-:W-:Y:S01]  /*7620*/  BSSY B0, `(.L_x_56468) ;  /* 0x0000006000007945 */ /* 0x000fe20003800000 */
[----:B------:R-:W-:Y:S02]  /*7630*/  IMAD.MOV.U32 R3, RZ, RZ, R39 ;  /* 0x000000ffff037224 */ /* 0x000fe400078e0027 */
[----:B------:R-:W-:-:S07]  /*7640*/  IMAD.MOV.U32 R2, RZ, RZ, -0x1 ;  /* 0xffffffffff027424 */ /* 0x000fce00078e00ff */
[----:B01-3--:R-:W-:Y:S05]  /*7650*/  WARPSYNC.COLLECTIVE R2, `(.L_x_56469) ;  /* 0x0000000002087348 */ /* 0x00bfea0003c00000 */
[----:B0-----:R0:W2:Y:S02]  /*7660*/  SHFL.IDX P6, R2, R12, R3, R10 ;  /* 0x000000030c027389 */ /* 0x0010a400000c000a */
[----:B0123--:R-:W-:Y:S05]  /*7670*/  ENDCOLLECTIVE ;  /* 0x000000000000791b */ /* 0x00ffea0003800000 */
.L_x_56469:
[----:B------:R-:W-:Y:S05]  /*7680*/  BSYNC B0 ;  /* 0x0000000000007941 */ /* 0x000fea0003800000 */
.L_x_56468:
[----:B------:R-:W-:Y:S05]  /*7690*/  BRA `(.L_x_56470) ;  /* 0xffffffe0004c7947 */ /* 0x000fea000383ffff */
.L_x_56328:
[----:B------:R-:W-:Y:S01]  /*76a0*/  BSSY B0, `(.L_x_56471) ;  /* 0x0000006000007945 */ /* 0x000fe20003800000 */
[----:B------:R-:W-:Y:S02]  /*76b0*/  IMAD.MOV.U32 R3, RZ, RZ, R41 ;  /* 0x000000ffff037224 */ /* 0x000fe400078e0029 */
[----:B------:R-:W-:-:S07]  /*76c0*/  IMAD.MOV.U32 R2, RZ, RZ, -0x1 ;  /* 0xffffffffff027424 */ /* 0x000fce00078e00ff */
[----:B01-3--:R-:W-:Y:S05]  /*76d0*/  WARPSYNC.COLLECTIVE R2, `(.L_x_56472) ;  /* 0x0000000002087348 */ /* 0x00bfea0003c00000 */
[----:B0-----:R0:W2:Y:S02]  /*76e0*/  SHFL.IDX P6, R2, R12, R3, R10 ;  /* 0x000000030c027389 */ /* 0x0010a400000c000a */
[----:B0123--:R-:W-:Y:S05]  /*76f0*/  ENDCOLLECTIVE ;  /* 0x000000000000791b */ /* 0x00ffea0003800000 */
.L_x_56472:
[----:B------:R-:W-:Y:S05]  /*7700*/  BSYNC B0 ;  /* 0x0000000000007941 */ /* 0x000fea0003800000 */
.L_x_56471:
[----:B------:R-:W-:Y:S05]  /*7710*/  BRA `(.L_x_56473) ;  /* 0xffffffe000447947 */ /* 0x000fea000383ffff */
.L_x_56330:
[----:B------:R-:W-:Y:S01]  /*7720*/  BSSY B0, `(.L_x_56474) ;  /* 0x0000006000007945 */ /* 0x000fe20003800000 */
[----:B------:R-:W-:Y:S02]  /*7730*/  IMAD.MOV.U32 R3, RZ, RZ, R43 ;  /* 0x000000ffff037224 */ /* 0x000fe400078e002b */
[----:B------:R-:W-:-:S07]  /*7740*/  IMAD.MOV.U32 R2, RZ, RZ, -0x1 ;  /* 0xffffffffff027424 */ /* 0x000fce00078e00ff */
[----:B01-3--:R-:W-:Y:S05]  /*7750*/  WARPSYNC.COLLECTIVE R2, `(.L_x_56475) ;  /* 0x0000000002087348 */ /* 0x00bfea0003c00000 */
[----:B0-----:R0:W2:Y:S02]  /*7760*/  SHFL.IDX P6, R2, R12, R3, R10 ;  /* 0x000000030c027389 */ /* 0x0010a400000c000a */
[----:B0123--:R-:W-:Y:S05]  /*7770*/  ENDCOLLECTIVE ;  /* 0x000000000000791b */ /* 0x00ffea0003800000 */
.L_x_56475:
[----:B------:R-:W-:Y:S05]  /*7780*/  BSYNC B0 ;  /* 0x0000000000007941 */ /* 0x000fea0003800000 */
.L_x_56474:
[----:B------:R-:W-:Y:S05]  /*7790*/  BRA `(.L_x_56476) ;  /* 0xffffffe0003c7947 */ /* 0x000fea000383ffff */
.L_x_56332:
[----:B------:R-:W-:Y:S01]  /*77a0*/  BSSY B0, `(.L_x_56477) ;  /* 0x0000006000007945 */ /* 0x000fe20003800000 */
[----:B------:R-:W-:Y:S02]  /*77b0*/  IMAD.MOV.U32 R3, RZ, RZ, R15 ;  /* 0x000000ffff037224 */ /* 0x000fe400078e000f */
[----:B------:R-:W-:-:S07]  /*77c0*/  IMAD.MOV.U32 R2, RZ, RZ, -0x1 ;  /* 0xffffffffff027424 */ /* 0x000fce00078e00ff */
[----:B01-3--:R-:W-:Y:S05]  /*77d0*/  WARPSYNC.COLLECTIVE R2, `(.L_x_56478) ;  /* 0x0000000002087348 */ /* 0x00bfea0003c00000 */
[----:B0-----:R0:W2:Y:S02]  /*77e0*/  SHFL.IDX P6, R2, R12, R3, R10 ;  /* 0x000000030c027389 */ /* 0x0010a400000c000a */
[----:B0123--:R-:W-:Y:S05]  /*77f0*/  ENDCOLLECTIVE ;  /* 0x000000000000791b */ /* 0x00ffea0003800000 */
.L_x_56478:
[----:B------:R-:W-:Y:S05]  /*7800*/  BSYNC B0 ;  /* 0x0000000000007941 */ /* 0x000fea0003800000 */
.L_x_56477:
[----:B------:R-:W-:Y:S05]  /*7810*/  BRA `(.L_x_56479) ;  /* 0xffffffe000347947 */ /* 0x000fea000383ffff */
.L_x_56480:
        /* <DEDUP_REMOVED lines=14> */
.L_x_58780:


//--------------------- .text._Z9cuda_gemmIiLi256ELi1ELi1ELi16ELi16ELi16ELi32ELi1ELi1EEviiiPT_S1_S1_ii --------------------------
	.section	.text._Z9cuda_gemmIiLi256ELi1ELi1ELi16ELi16ELi16ELi32ELi1ELi1EEviiiPT_S1_S1_ii,"ax",@progbits
	.align	128
        .global         _Z9cuda_gemmIiLi256ELi1ELi1ELi16ELi16ELi16ELi32ELi1ELi1EEviiiPT_S1_S1_ii
        .type           _Z9cuda_gemmIiLi256ELi1ELi1ELi16ELi16ELi16ELi32ELi1ELi1EEviiiPT_S1_S1_ii,@function
        .size           _Z9cuda_gemmIiLi256ELi1ELi1ELi16ELi16ELi16ELi32ELi1ELi1EEviiiPT_S1_S1_ii,(.L_x_58781 - _Z9cuda_gemmIiLi256ELi1ELi1ELi16ELi16ELi16ELi32ELi1ELi1EEviiiPT_S1_S1_ii)
        .other          _Z9cuda_gemmIiLi256ELi1ELi1ELi16ELi16ELi16ELi32ELi1ELi1EEviiiPT_S1_S1_ii,@"STO_CUDA_ENTRY STV_DEFAULT"
_Z9cuda_gemmIiLi256ELi1ELi1ELi16ELi16ELi16ELi32ELi1ELi1EEviiiPT_S1_S1_ii:
.text._Z9cuda_gemmIiLi256ELi1ELi1ELi16ELi16ELi16ELi32ELi1ELi1EEviiiPT_S1_S1_ii:
[----:B------:R-:W-:Y:S08]  /*0000*/  LDC R1, c[0x0][0x37c] ;  /* 0x0000df00ff017b82 */ /* 0x000ff00000000800 */
[----:B------:R-:W0:Y:S01]  /*0010*/  LDC R21, c[0x0][0x360] ;  /* 0x0000d800ff157b82 */ /* 0x000e220000000800 */
[----:B------:R-:W1:Y:S01]  /*0020*/  S2R R2, SR_TID.X ;  /* 0x0000000000027919 */ /* 0x000e620000002100 */
[----:B------:R-:W2:Y:S01]  /*0030*/  LDCU.64 UR6, c[0x0][0x358] ;  /* 0x00006b00ff0677ac */ /* 0x000ea20008000a00 */
[----:B------:R-:W-:Y:S01]  /*0040*/  BSSY.RECONVERGENT B0, `(.L_x_56481) ;  /* 0x0000034000007945 */ /* 0x000fe20003800200 */
[----:B0-----:R-:W0:Y:S01]  /*0050*/  I2F.U32.RP R7, R21 ;  /* 0x0000001500077306 */ /* 0x001e220000209000 */
[----:B------:R-:W-:-:S02]  /*0060*/  ISETP.NE.U32.AND P2, PT, R21, RZ, PT ;  /* 0x000000ff1500720c */ /* 0x000fc40003f45070 */
[----:B-1----:R-:W-:-:S04]  /*0070*/  IADD3 R0, PT, PT, R2, R21, RZ ;  /* 0x0000001502007210 */ /* 0x002fc80007ffe0ff */
[C---:B------:R-:W-:Y:S01]  /*0080*/  ISETP.GE.U32.AND P0, PT, R0.reuse, 0x100, PT ;  /* 0x000001000000780c */ /* 0x040fe20003f06070 */
[----:B0-----:R-:W0:Y:S01]  /*0090*/  MUFU.RCP R7, R7 ;  /* 0x0000000700077308 */ /* 0x001e220000001000 */
[----:B------:R-:W-:Y:S02]  /*00a0*/  VIMNMX.U32 R3, PT, PT, R0, 0x100, !PT ;  /* 0x0000010000037848 */ /* 0x000fe40007fe0000 */
[----:B0-----:R-:W-:-:S05]  /*00b0*/  IADD3 R4, PT, PT, R7, 0xffffffe, RZ ;  /* 0x0ffffffe07047810 */ /* 0x001fca0007ffe0ff */
        /* <DEDUP_REMOVED lines=9> */
[----:B------:R-:W-:Y:S02]  /*0150*/  IMAD R0, R21, R3, R0 ;  /* 0x0000000315007224 */ /* 0x000fe400078e0200 */
[----:B------:R-:W0:Y:S03]  /*0160*/  S2R R3, SR_CTAID.Y ;  /* 0x0000000000037919 */ /* 0x000e260000002600 */
        /* <DEDUP_REMOVED lines=11> */
[----:B0-2---:R-:W-:Y:S05]  /*0220*/  @!P0 BRA `(.L_x_56482) ;  /* 0x0000000000548947 */ /* 0x005fea0003800000 */
[----:B------:R-:W0:Y:S01]  /*0230*/  S2R R9, SR_CgaCtaId ;  /* 0x0000000000097919 */ /* 0x000e220000008800 */
[----:B------:R-:W1:Y:S01]  /*0240*/  LDC.64 R4, c[0x0][0x398] ;  /* 0x0000e600ff047b82 */ /* 0x000e620000000a00 */
[----:B------:R-:W-:Y:S02]  /*0250*/  IADD3 R6, PT, PT, R6, 0x1, RZ ;  /* 0x0000000106067810 */ /* 0x000fe40007ffe0ff */
[----:B------:R-:W-:Y:S02]  /*0260*/  MOV R2, 0x400 ;  /* 0x0000040000027802 */ /* 0x000fe40000000f00 */
[----:B------:R-:W-:-:S04]  /*0270*/  LOP3.LUT R6, R6, 0x3, RZ, 0xc0, !PT ;  /* 0x0000000306067812 */ /* 0x000fc800078ec0ff */
[----:B------:R-:W-:Y:S01]  /*0280*/  IADD3 R6, PT, PT, -R6, RZ, RZ ;  /* 0x000000ff06067210 */ /* 0x000fe20007ffe1ff */
[----:B-1----:R-:W-:Y:S01]  /*0290*/  IMAD.WIDE.U32 R4, R0, 0x4, R4 ;  /* 0x0000000400047825 */ /* 0x002fe200078e0004 */
[----:B0-----:R-:W-:-:S03]  /*02a0*/  LEA R9, R9, R2, 0x18 ;  /* 0x0000000209097211 */ /* 0x001fc600078ec0ff */
[----:B------:R-:W-:-:S07]  /*02b0*/  IMAD.MOV.U32 R2, RZ, RZ, R0 ;  /* 0x000000ffff027224 */ /* 0x000fce00078e0000 */
.L_x_56483:
        /* <DEDUP_REMOVED lines=12> */
.L_x_56482:
[----:B------:R-:W-:Y:S05]  /*0380*/  BSYNC.RECONVERGENT B0 ;  /* 0x0000000000007941 */ /* 0x000fea0003800200 */
.L_x_56481:
[----:B------:R-:W-:Y:S04]  /*0390*/  BSSY.RECONVERGENT B0, `(.L_x_56484) ;  /* 0x0000030000007945 */ /* 0x000fe80003800200 */
[----:B------:R-:W-:Y:S05]  /*03a0*/  @!P1 BRA `(.L_x_56485) ;  /* 0x0000000000b89947 */ /* 0x000fea0003800000 */
[----:B0-----:R-:W0:Y:S01]  /*03b0*/  S2R R7, SR_CgaCtaId ;  /* 0x0000000000077919 */ /* 0x001e220000008800 */
[----:B------:R-:W1:Y:S01]  /*03c0*/  LDC.64 R4, c[0x0][0x398] ;  /* 0x0000e600ff047b82 */ /* 0x000e620000000a00 */
[----:B------:R-:W-:Y:S01]  /*03d0*/  MOV R12, 0x400 ;  /* 0x00000400000c7802 */ /* 0x000fe20000000f00 */
[C---:B------:R-:W-:Y:S01]  /*03e0*/  IMAD R11, R21.reuse, 0x3, R2 ;  /* 0x00000003150b7824 */ /* 0x040fe200078e0202 */
[----:B------:R-:W-:Y:S01]  /*03f0*/  LEA R10, R21, R2, 0x1 ;  /* 0x00000002150a7211 */ /* 0x000fe200078e08ff */
[----:B------:R-:W-:Y:S01]  /*0400*/  IMAD.IADD R13, R2, 0x1, R21 ;  /* 0x00000001020d7824 */ /* 0x000fe200078e0215 */
[----:B0-----:R-:W-:-:S07]  /*0410*/  LEA R12, R7, R12, 0x18 ;  /* 0x0000000c070c7211 */ /* 0x001fce00078ec0ff */
.L_x_56486:
[----:B-1----:R-:W-:-:S04]  /*0420*/  IMAD.WIDE.U32 R16, R2, 0x4, R4 ;  /* 0x0000000402107825 */ /* 0x002fc800078e0004 */
[--C-:B------:R-:W-:Y:S01]  /*0430*/  IMAD.WIDE.U32 R18, R13, 0x4, R4.reuse ;  /* 0x000000040d127825 */ /* 0x100fe200078e0004 */
[----:B--2---:R0:W2:Y:S03]  /*0440*/  LDG.E R14, desc[UR6][R16.64] ;  /* 0x00000006100e7981 */ /* 0x0040a6000c1e1900 */
[--C-:B------:R-:W-:Y:S01]  /*0450*/  IMAD.WIDE.U32 R8, R10, 0x4, R4.reuse ;  /* 0x000000040a087825 */ /* 0x100fe200078e0004 */
[----:B------:R-:W3:Y:S03]  /*0460*/  LDG.E R15, desc[UR6][R18.64] ;  /* 0x00000006120f7981 */ /* 0x000ee6000c1e1900 */
        /* <DEDUP_REMOVED lines=34> */
.L_x_56485:
[----:B------:R-:W-:Y:S05]  /*0690*/  BSYNC.RECONVERGENT B0 ;  /* 0x0000000000007941 */ /* 0x000fea0003800200 */
.L_x_56484:
[----:B------:R-:W1:Y:S02]  /*06a0*/  LDCU UR4, c[0x0][0x374] ;  /* 0x00006e80ff0477ac */ /* 0x000e640008000800 */
[----:B-1----:R-:W-:-:S13]  /*06b0*/  ISETP.GE.U32.AND P0, PT, R3, UR4, PT ;  /* 0x0000000403007c0c */ /* 0x002fda000bf06070 */
[----:B------:R-:W-:Y:S05]  /*06c0*/  @P0 EXIT ;  /* 0x000000000000094d */ /* 0x000fea0003800000 */
[----:B------:R-:W-:Y:S01]  /*06d0*/  ISETP.GT.U32.AND P0, PT, R0, 0xf, PT ;  /* 0x0000000f0000780c */ /* 0x000fe20003f04070 */
[----:B------:R-:W-:-:S12]  /*06e0*/  BSSY.RECONVERGENT B0, `(.L_x_56487) ;  /* 0x000001d000007945 */ /* 0x000fd80003800200 */
[----:B------:R-:W-:Y:S05]  /*06f0*/  @P0 BRA `(.L_x_56488) ;  /* 0x00000000006c0947 */ /* 0x000fea0003800000 */
[----:B------:R-:W1:Y:S01]  /*0700*/  S2R R11, SR_CgaCtaId ;  /* 0x00000000000b7919 */ /* 0x000e620000008800 */
[----:B------:R-:W3:Y:S01]  /*0710*/  LDC.64 R4, c[0x0][0x390] ;  /* 0x0000e400ff047b82 */ /* 0x000ee20000000a00 */
[----:B0-2---:R-:W-:Y:S01]  /*0720*/  MOV R8, 0x400 ;  /* 0x0000040000087802 */ /* 0x005fe20000000f00 */
[----:B------:R-:W-:Y:S01]  /*0730*/  BSSY.RECONVERGENT B1, `(.L_x_56489) ;  /* 0x000000e000017945 */ /* 0x000fe20003800200 */
[----:B------:R-:W-:Y:S01]  /*0740*/  LEA R9, R3, R0, 0x4 ;  /* 0x0000000003097211 */ /* 0x000fe200078e20ff */
[----:B------:R-:W-:Y:S02]  /*0750*/  IMAD.MOV.U32 R6, RZ, RZ, R0 ;  /* 0x000000ffff067224 */ /* 0x000fe400078e0000 */
[----:B------:R-:W-:Y:S02]  /*0760*/  VIADD R2, R8, 0x480 ;  /* 0x0000048008027836 */ /* 0x000fe40000000000 */
[----:B---3--:R-:W-:-:S03]  /*0770*/  IMAD.WIDE.U32 R4, R9, 0x4, R4 ;  /* 0x0000000409047825 */ /* 0x008fc600078e0004 */
[----:B-1----:R-:W-:-:S04]  /*0780*/  LEA R7, R11, R2, 0x18 ;  /* 0x000000020b077211 */ /* 0x002fc800078ec0ff */
[----:B------:R-:W-:-:S07]  /*0790*/  LEA R2, R0, R7, 0x2 ;  /* 0x0000000700027211 */ /* 0x000fce00078e10ff */
.L_x_56490:
[----:B------:R0:W2:Y:S01]  /*07a0*/  LDG.E R7, desc[UR6][R4.64] ;  /* 0x0000000604077981 */ /* 0x0000a2000c1e1900 */
[----:B------:R-:W-:-:S05]  /*07b0*/  IMAD.IADD R6, R21, 0x1, R6 ;  /* 0x0000000115067824 */ /* 0x000fca00078e0206 */
[----:B------:R-:W-:Y:S01]  /*07c0*/  ISETP.GE.U32.AND P0, PT, R6, 0x10, PT ;  /* 0x000000100600780c */ /* 0x000fe20003f06070 */
[C---:B0-----:R-:W-:Y:S01]  /*07d0*/  IMAD.WIDE.U32 R4, R21.reuse, 0x4, R4 ;  /* 0x0000000415047825 */ /* 0x041fe200078e0004 */
[----:B--2---:R0:W-:Y:S02]  /*07e0*/  STS [R2], R7 ;  /* 0x0000000702007388 */ /* 0x0041e40000000800 */
[----:B0-----:R-:W-:-:S09]  /*07f0*/  LEA R2, R21, R2, 0x2 ;  /* 0x0000000215027211 */ /* 0x001fd200078e10ff */
[----:B------:R-:W-:Y:S05]  /*0800*/  @!P0 BRA `(.L_x_56490) ;  /* 0xfffffffc00e48947 */ /* 0x000fea000383ffff */
[----:B------:R-:W-:Y:S05]  /*0810*/  BSYNC.RECONVERGENT B1 ;  /* 0x0000000000017941 */ /* 0x000fea0003800200 */
.L_x_56489:
[----:B------:R-:W-:Y:S01]  /*0820*/  VIADD R2, R8, 0x500 ;  /* 0x0000050008027836 */ /* 0x000fe20000000000 */
[----:B------:R-:W-:-:S04]  /*0830*/  MOV R4, R0 ;  /* 0x0000000000047202 */ /* 0x000fc80000000f00 */
[----:B------:R-:W-:-:S05]  /*0840*/  LEA R5, R11, R2, 0x18 ;  /* 0x000000020b057211 */ /* 0x000fca00078ec0ff */
[----:B------:R-:W-:-:S07]  /*0850*/  IMAD R2, R0, 0x4, R5 ;  /* 0x0000000400027824 */ /* 0x000fce00078e0205 */
.L_x_56491:
[C---:B------:R-:W-:Y:S01]  /*0860*/  IADD3 R4, PT, PT, R21.reuse, R4, RZ ;  /* 0x0000000415047210 */ /* 0x040fe20007ffe0ff */
[----:B------:R0:W-:Y:S03]  /*0870*/  STS [R2], RZ ;  /* 0x000000ff02007388 */ /* 0x0001e60000000800 */
[----:B------:R-:W-:Y:S01]  /*0880*/  ISETP.GE.U32.AND P0, PT, R4, 0x10, PT ;  /* 0x000000100400780c */ /* 0x000fe20003f06070 */
[----:B0-----:R-:W-:-:S12]  /*0890*/  IMAD R2, R21, 0x4, R2 ;  /* 0x0000000415027824 */ /* 0x001fd800078e0202 */
[----:B------:R-:W-:Y:S05]  /*08a0*/  @!P0 BRA `(.L_x_56491) ;  /* 0xfffffffc00ec8947 */ /* 0x000fea000383ffff */
.L_x_56488:
[----:B------:R-:W-:Y:S05]  /*08b0*/  BSYNC.RECONVERGENT B0 ;  /* 0x0000000000007941 */ /* 0x000fea0003800200 */
.L_x_56487:
[----:B------:R-:W-:Y:S01]  /*08c0*/  BAR.SYNC.DEFER_BLOCKING 0x0 ;  /* 0x0000000000007b1d */ /* 0x000fe20000010000 */
[----:B------:R-:W-:-:S13]  /*08d0*/  ISETP.GT.U32.AND P0, PT, R0, 0xf, PT ;  /* 0x0000000f0000780c */ /* 0x000fda0003f04070 */
[----:B------:R-:W-:Y:S05]  /*08e0*/  @P0 BRA `(.L_x_56492) ;  /* 0x0000000000dc0947 */ /* 0x000fea0003800000 */
[----:B------:R-:W2:Y:S01]  /*08f0*/  S2R R23, SR_CgaCtaId ;  /* 0x0000000000177919 */ /* 0x000ea20000008800 */
[----:B------:R-:W-:Y:S01]  /*0900*/  MOV R2, 0x400 ;  /* 0x0000040000027802 */ /* 0x000fe20000000f00 */
[----:B------:R-:W-:-:S03]  /*0910*/  IMAD.MOV.U32 R22, RZ, RZ, R0 ;  /* 0x000000ffff167224 */ /* 0x000fc600078e0000 */
[----:B--2---:R-:W-:Y:S02]  /*0920*/  LEA R25, R23, R2, 0x18 ;  /* 0x0000000217197211 */ /* 0x004fe400078ec0ff */
[----:B------:R-:W-:-:S03]  /*0930*/  IADD3 R2, PT, PT, R2, 0x500, RZ ;  /* 0x0000050002027810 */ /* 0x000fc60007ffe0ff */
[----:B0-----:R0:W1:Y:S01]  /*0940*/  LDS.128 R4, [R25+0x480] ;  /* 0x0004800019047984 */ /* 0x0010620000000c00 */
[----:B------:R-:W-:Y:S01]  /*0950*/  LEA R23, R23, R2, 0x18 ;  /* 0x0000000217177211 */ /* 0x000fe200078ec0ff */
[C---:B------:R-:W-:Y:S02]  /*0960*/  IMAD R20, R0.reuse, 0x48, R25 ;  /* 0x0000004800147824 */ /* 0x040fe400078e0219 */
[----:B------:R0:W2:Y:S01]  /*0970*/  LDS.128 R8, [R25+0x490] ;  /* 0x0004900019087984 */ /* 0x0000a20000000c00 */
[----:B------:R-:W-:-:S03]  /*0980*/  LEA R2, R0, R23, 0x2 ;  /* 0x0000001700027211 */ /* 0x000fc600078e10ff */
[----:B------:R0:W3:Y:S04]  /*0990*/  LDS.128 R12, [R25+0x4a0] ;  /* 0x0004a000190c7984 */ /* 0x0000e80000000c00 */
[----:B------:R0:W4:Y:S02]  /*09a0*/  LDS.128 R16, [R25+0x4b0] ;  /* 0x0004b00019107984 */ /* 0x0001240000000c00 */
.L_x_56494:
[----:B------:R0:W0:Y:S01]  /*09b0*/  LDS R26, [R20] ;  /* 0x00000000141a7984 */ /* 0x0000220000000800 */
[----:B------:R-:W-:-:S03]  /*09c0*/  UMOV UR4, 0xffffffff ;  /* 0xffffffff00047882 */ /* 0x000fc60000000000 */
[----:B------:R-:W-:Y:S05]  /*09d0*/  BRA.DIV UR4, `(.L_x_56493) ;  /* 0x0000000204f07947 */ /* 0x000fea000b800000 */
[----:B0-----:R-:W1:Y:S04]  /*09e0*/  SHFL.IDX PT, R29, R26, RZ, 0x101f ;  /* 0x00101fff1a1d7589 */ /* 0x001e6800000e0000 */
[----:B------:R-:W0:Y:S04]  /*09f0*/  SHFL.IDX PT, R27, R26, 0x1, 0x101f ;  /* 0x00301f001a1b7f89 */ /* 0x000e2800000e0000 */
[----:B------:R-:W5:Y:S04]  /*0a00*/  SHFL.IDX PT, R23, R26, 0x2, 0x101f ;  /* 0x00501f001a177f89 */ /* 0x000f6800000e0000 */
[----:B------:R-:W-:Y:S01]  /*0a10*/  SHFL.IDX PT, R24, R26, 0xf, 0x101f ;  /* 0x01f01f001a187f89 */ /* 0x000fe200000e0000 */
[----:B-1----:R-:W-:-:S04]  /*0a20*/  IMAD R28, R4, R29, RZ ;  /* 0x0000001d041c7224 */ /* 0x002fc800078e02ff */
[----:B0-----:R-:W-:Y:S02]  /*0a30*/  IMAD R29, R5, R27, R28 ;  /* 0x0000001b051d7224 */ /* 0x001fe400078e021c */
[----:B------:R-:W0:Y:S02]  /*0a40*/  SHFL.IDX PT, R27, R26, 0x3, 0x101f ;  /* 0x00701f001a1b7f89 */ /* 0x000e2400000e0000 */
[----:B-----5:R-:W-:Y:S02]  /*0a50*/  IMAD R28, R6, R23, R29 ;  /* 0x00000017061c7224 */ /* 0x020fe400078e021d */
[----:B------:R-:W2:Y:S02]  /*0a60*/  SHFL.IDX PT, R23, R26, 0x4, 0x101f ;  /* 0x00901f001a177f89 */ /* 0x000ea400000e0000 */
[----:B0-----:R-:W-:Y:S02]  /*0a70*/  IMAD R29, R7, R27, R28 ;  /* 0x0000001b071d7224 */ /* 0x001fe400078e021c */
[----:B------:R-:W0:Y:S02]  /*0a80*/  SHFL.IDX PT, R27, R26, 0x5, 0x101f ;  /* 0x00b01f001a1b7f89 */ /* 0x000e2400000e0000 */
[----:B--2---:R-:W-:-:S02]  /*0a90*/  IMAD R28, R8, R23, R29 ;  /* 0x00000017081c7224 */ /* 0x004fc400078e021d */
[----:B------:R-:W1:Y:S02]  /*0aa0*/  SHFL.IDX PT, R23, R26, 0x6, 0x101f ;  /* 0x00d01f001a177f89 */ /* 0x000e6400000e0000 */
[----:B0-----:R-:W-:Y:S02]  /*0ab0*/  IMAD R29, R9, R27, R28 ;  /* 0x0000001b091d7224 */ /* 0x001fe400078e021c */
[----:B------:R-:W0:Y:S02]  /*0ac0*/  SHFL.IDX PT, R27, R26, 0x7, 0x101f ;  /* 0x00f01f001a1b7f89 */ /* 0x000e2400000e0000 */
[----:B-1----:R-:W-:Y:S02]  /*0ad0*/  IMAD R28, R10, R23, R29 ;  /* 0x000000170a1c7224 */ /* 0x002fe400078e021d */
[----:B------:R-:W3:Y:S02]  /*0ae0*/  SHFL.IDX PT, R23, R26, 0x8, 0x101f ;  /* 0x01101f001a177f89 */ /* 0x000ee400000e0000 */
[----:B0-----:R-:W-:-:S02]  /*0af0*/  IMAD R29, R11, R27, R28 ;  /* 0x0000001b0b1d7224 */ /* 0x001fc400078e021c */
[----:B------:R-:W0:Y:S02]  /*0b00*/  SHFL.IDX PT, R27, R26, 0x9, 0x101f ;  /* 0x01301f001a1b7f89 */ /* 0x000e2400000e0000 */
[----:B---3--:R-:W-:Y:S02]  /*0b10*/  IMAD R28, R12, R23, R29 ;  /* 0x000000170c1c7224 */ /* 0x008fe400078e021d */
[----:B------:R-:W1:Y:S02]  /*0b20*/  SHFL.IDX PT, R23, R26, 0xa, 0x101f ;  /* 0x01501f001a177f89 */ /* 0x000e6400000e0000 */
[----:B0-----:R-:W-:Y:S02]  /*0b30*/  IMAD R29, R13, R27, R28 ;  /* 0x0000001b0d1d7224 */ /* 0x001fe400078e021c */
[----:B------:R-:W0:Y:S02]  /*0b40*/  SHFL.IDX PT, R27, R26, 0xb, 0x101f ;  /* 0x01701f001a1b7f89 */ /* 0x000e2400000e0000 */
[----:B-1----:R-:W-:-:S02]  /*0b50*/  IMAD R28, R14, R23, R29 ;  /* 0x000000170e1c7224 */ /* 0x002fc400078e021d */
[----:B------:R-:W4:Y:S02]  /*0b60*/  SHFL.IDX PT, R23, R26, 0xc, 0x101f ;  /* 0x01901f001a177f89 */ /* 0x000f2400000e0000 */
[----:B0-----:R-:W-:Y:S02]  /*0b70*/  IMAD R29, R15, R27, R28 ;  /* 0x0000001b0f1d7224 */ /* 0x001fe400078e021c */
[----:B------:R-:W0:Y:S02]  /*0b80*/  SHFL.IDX PT, R27, R26, 0xd, 0x101f ;  /* 0x01b01f001a1b7f89 */ /* 0x000e2400000e0000 */
[----:B----4-:R-:W-:Y:S02]  /*0b90*/  IMAD R28, R16, R23, R29 ;  /* 0x00000017101c7224 */ /* 0x010fe400078e021d */
[----:B------:R-:W1:Y:S02]  /*0ba0*/  SHFL.IDX PT, R23, R26, 0xe, 0x101f ;  /* 0x01d01f001a177f89 */ /* 0x000e6400000e0000 */
[----:B0-----:R-:W-:-:S04]  /*0bb0*/  IMAD R29, R17, R27, R28 ;  /* 0x0000001b111d7224 */ /* 0x001fc800078e021c */
[----:B-1----:R-:W-:-:S07]  /*0bc0*/  IMAD R28, R18, R23, R29 ;  /* 0x00000017121c7224 */ /* 0x002fce00078e021d */
.L_x_56513:
[----:B------:R-:W0:Y:S01]  /*0bd0*/  LDS R23, [R2] ;  /* 0x0000000002177984 */ /* 0x000e220000000800 */
[----:B------:R-:W-:Y:S01]  /*0be0*/  IADD3 R22, PT, PT, R21, R22, RZ ;  /* 0x0000001615167210 */ /* 0x000fe20007ffe0ff */
[----:B------:R-:W-:Y:S02]  /*0bf0*/  IMAD R24, R19, R24, R28 ;  /* 0x0000001813187224 */ /* 0x000fe400078e021c */
[----:B------:R-:W-:Y:S01]  /*0c00*/  IMAD R20, R21, 0x44, R20 ;  /* 0x0000004415147824 */ /* 0x000fe200078e0214 */
[----:B------:R-:W-:Y:S01]  /*0c10*/  ISETP.GE.U32.AND P0, PT, R22, 0x10, PT ;  /* 0x000000101600780c */ /* 0x000fe20003f06070 */
[----:B0-----:R-:W-:-:S05]  /*0c20*/  IMAD.IADD R23, R24, 0x1, R23 ;  /* 0x0000000118177824 */ /* 0x001fca00078e0217 */
[----:B------:R0:W-:Y:S02]  /*0c30*/  STS [R2], R23 ;  /* 0x0000001702007388 */ /* 0x0001e40000000800 */
[----:B0-----:R-:W-:-:S05]  /*0c40*/  IMAD R2, R21, 0x4, R2 ;  /* 0x0000000415027824 */ /* 0x001fca00078e0202 */
[----:B------:R-:W-:Y:S05]  /*0c50*/  @!P0 BRA `(.L_x_56494) ;  /* 0xfffffffc00548947 */ /* 0x000fea000383ffff */
.L_x_56492:
[----:B------:R-:W-:Y:S05]  /*0c60*/  WARPSYNC.ALL ;  /* 0x0000000000007948 */ /* 0x000fea0003800000 */
[----:B------:R-:W-:Y:S01]  /*0c70*/  BAR.SYNC.DEFER_BLOCKING 0x0 ;  /* 0x0000000000007b1d */ /* 0x000fe20000010000 */
[----:B------:R-:W-:-:S13]  /*0c80*/  ISETP.GT.U32.AND P0, PT, R0, 0xf, PT ;  /* 0x0000000f0000780c */ /* 0x000fda0003f04070 */
[----:B------:R-:W-:Y:S05]  /*0c90*/  @P0 EXIT ;  /* 0x000000000000094d */ /* 0x000fea0003800000 */
[----:B------:R-:W1:Y:S01]  /*0ca0*/  S2UR UR5, SR_CgaCtaId ;  /* 0x00000000000579c3 */ /* 0x000e620000008800 */
[----:B------:R-:W-:Y:S01]  /*0cb0*/  UMOV UR4, 0x400 ;  /* 0x0000040000047882 */ /* 0x000fe20000000000 */
[----:B------:R-:W-:Y:S01]  /*0cc0*/  LEA R3, R3, R0, 0x4 ;  /* 0x0000000003037211 */ /* 0x000fe200078e20ff */
[----:B------:R-:W-:-:S05]  /*0cd0*/  UIADD3 UR4, UPT, UPT, UR4, 0x500, URZ ;  /* 0x0000050004047890 */ /* 0x000fca000fffe0ff */
[----:B------:R-:W3:Y:S01]  /*0ce0*/  LDC.64 R4, c[0x0][0x3a0] ;  /* 0x0000e800ff047b82 */ /* 0x000ee20000000a00 */
[----:B-1----:R-:W-:Y:S01]  /*0cf0*/  ULEA UR4, UR5, UR4, 0x18 ;  /* 0x0000000405047291 */ /* 0x002fe2000f8ec0ff */
[----:B---3--:R-:W-:-:S05]  /*0d00*/  IMAD.WIDE.U32 R2, R3, 0x4, R4 ;  /* 0x0000000403027825 */ /* 0x008fca00078e0004 */
[----:B------:R-:W-:-:S07]  /*0d10*/  LEA R4, R0, UR4, 0x2 ;  /* 0x0000000400047c11 */ /* 0x000fce000f8e10ff */
.L_x_56495:
[----:B------:R1:W3:Y:S01]  /*0d20*/  LDS R5, [R4] ;  /* 0x0000000004057984 */ /* 0x0002e20000000800 */
[----:B------:R-:W-:-:S05]  /*0d30*/  IMAD.IADD R0, R21, 0x1, R0 ;  /* 0x0000000115007824 */ /* 0x000fca00078e0200 */
[----:B------:R-:W-:Y:S02]  /*0d40*/  ISETP.GE.U32.AND P0, PT, R0, 0x10, PT ;  /* 0x000000100000780c */ /* 0x000fe40003f06070 */
[C---:B-1----:R-:W-:Y:S01]  /*0d50*/  LEA R4, R21.reuse, R4, 0x2 ;  /* 0x0000000415047211 */ /* 0x042fe200078e10ff */
[----:B---3--:R1:W-:Y:S02]  /*0d60*/  STG.E desc[UR6][R2.64], R5 ;  /* 0x0000000502007986 */ /* 0x0083e4000c101906 */
[----:B-1----:R-:W-:-:S08]  /*0d70*/  IMAD.WIDE.U32 R2, R21, 0x4, R2 ;  /* 0x0000000415027825 */ /* 0x002fd000078e0002 */
[----:B------:R-:W-:Y:S05]  /*0d80*/  @!P0 BRA `(.L_x_56495) ;  /* 0xfffffffc00e48947 */ /* 0x000fea000383ffff */
[----:B------:R-:W-:Y:S05]  /*0d90*/  EXIT ;  /* 0x000000000000794d */ /* 0x000fea0003800000 */
.L_x_56493:
[----:B------:R-:W-:Y:S01]  /*0da0*/  HFMA2 R24, -RZ, RZ, 0, 0.000503063201904296875 ;  /* 0x0000101fff187431 */ /* 0x000fe200000001ff */
[----:B------:R-:W-:Y:S01]  /*0db0*/  BSSY B0, `(.L_x_56496) ;  /* 0x0000006000007945 */ /* 0x000fe20003800000 */
[----:B0-----:R-:W-:Y:S02]  /*0dc0*/  IMAD.MOV.U32 R25, RZ, RZ, RZ ;  /* 0x000000ffff197224 */ /* 0x001fe400078e00ff */
[----:B------:R-:W-:-:S07]  /*0dd0*/  IMAD.MOV.U32 R23, RZ, RZ, -0x1 ;  /* 0xffffffffff177424 */ /* 0x000fce00078e00ff */
[----:B-1234-:R-:W-:Y:S05]  /*0de0*/  WARPSYNC.COLLECTIVE R23, `(.L_x_56497) ;  /* 0x0000000017087348 */ /* 0x01efea0003c00000 */
[----:B------:R0:W0:Y:S02]  /*0df0*/  SHFL.IDX P0, R27, R26, R25, R24 ;  /* 0x000000191a1b7389 */ /* 0x0000240000000018 */
[----:B01234-:R-:W-:Y:S05]  /*0e00*/  ENDCOLLECTIVE ;  /* 0x000000000000791b */ /* 0x01ffea0003800000 */
.L_x_56497:
[----:B------:R-:W-:Y:S05]  /*0e10*/  BSYNC B0 ;  /* 0x0000000000007941 */ /* 0x000fea0003800000 */
.L_x_56496:
[----:B------:R-:W-:Y:S02]  /*0e20*/  HFMA2 R24, -RZ, RZ, 0, 0.000503063201904296875 ;  /* 0x0000101fff187431 */ /* 0x000fe400000001ff */
[----:B------:R-:W-:Y:S01]  /*0e30*/  IMAD.MOV.U32 R25, RZ, RZ, 0x1 ;  /* 0x00000001ff197424 */ /* 0x000fe200078e00ff */
[----:B------:R-:W-:Y:S01]  /*0e40*/  MOV R29, R27 ;  /* 0x0000001b001d7202 */ /* 0x000fe20000000f00 */
[----:B------:R-:W-:-:S04]  /*0e50*/  IMAD.MOV.U32 R23, RZ, RZ, -0x1 ;  /* 0xffffffffff177424 */ /* 0x000fc800078e00ff */
[----:B------:R-:W-:-:S07]  /*0e60*/  IMAD R28, R4, R29, RZ ;  /* 0x0000001d041c7224 */ /* 0x000fce00078e02ff */
[----:B------:R-:W-:Y:S05]  /*0e70*/  WARPSYNC.COLLECTIVE R23, `(.L_x_56498) ;  /* 0x0000000017087348 */ /* 0x000fea0003c00000 */
[----:B------:R0:W1:Y:S02]  /*0e80*/  SHFL.IDX P0, R27, R26, R25, R24 ;  /* 0x000000191a1b7389 */ /* 0x0000640000000018 */
[----:B01----:R-:W-:Y:S05]  /*0e90*/  ENDCOLLECTIVE ;  /* 0x000000000000791b */ /* 0x003fea0003800000 */
.L_x_56498:
[----:B------:R-:W-:Y:S01]  /*0ea0*/  MOV R25, 0x2 ;  /* 0x0000000200197802 */ /* 0x000fe20000000f00 */
[----:B------:R-:W-:-:S07]  /*0eb0*/  IMAD R29, R5, R27, R28 ;  /* 0x0000001b051d7224 */ /* 0x000fce00078e021c */
[----:B------:R-:W-:Y:S05]  /*0ec0*/  WARPSYNC.COLLECTIVE R23, `(.L_x_56499) ;  /* 0x0000000017087348 */ /* 0x000fea0003c00000 */
[----:B------:R0:W1:Y:S02]  /*0ed0*/  SHFL.IDX P0, R27, R26, R25, R24 ;  /* 0x000000191a1b7389 */ /* 0x0000640000000018 */
[----:B01----:R-:W-:Y:S05]  /*0ee0*/  ENDCOLLECTIVE ;  /* 0x000000000000791b */ /* 0x003fea0003800000 */
.L_x_56499:
[----:B------:R-:W-:Y:S02]  /*0ef0*/  HFMA2 R25, -RZ, RZ, 0, 1.78813934326171875e-07 ;  /* 0x00000003ff197431 */ /* 0x000fe400000001ff */
[----:B------:R-:W-:-:S04]  /*0f00*/  IMAD.MOV.U32 R23, RZ, RZ, R27 ;  /* 0x000000ffff177224 */ /* 0x000fc800078e001b */
[----:B------:R-:W-:Y:S02]  /*0f10*/  IMAD R28, R6, R23, R29 ;  /* 0x00000017061c7224 */ /* 0x000fe400078e021d */
[----:B------:R-:W-:-:S07]  /*0f20*/  IMAD.MOV.U32 R23, RZ, RZ, -0x1 ;  /* 0xffffffffff177424 */ /* 0x000fce00078e00ff */
[----:B------:R-:W-:Y:S05]  /*0f30*/  WARPSYNC.COLLECTIVE R23, `(.L_x_56500) ;  /* 0x0000000017087348 */ /* 0x000fea0003c00000 */
[----:B------:R0:W1:Y:S02]  /*0f40*/  SHFL.IDX P0, R27, R26, R25, R24 ;  /* 0x000000191a1b7389 */ /* 0x0000640000000018 */
[----:B01----:R-:W-:Y:S05]  /*0f50*/  ENDCOLLECTIVE ;  /* 0x000000000000791b */ /* 0x003fea0003800000 */
.L_x_56500:
[----:B------:R-:W-:Y:S01]  /*0f60*/  MOV R25, 0x4 ;  /* 0x0000000400197802 */ /* 0x000fe20000000f00 */
[----:B------:R-:W-:-:S07]  /*0f70*/  IMAD R29, R7, R27, R28 ;  /* 0x0000001b071d7224 */ /* 0x000fce00078e021c */
[----:B------:R-:W-:Y:S05]  /*0f80*/  WARPSYNC.COLLECTIVE R23, `(.L_x_56501) ;  /* 0x0000000017087348 */ /* 0x000fea0003c00000 */
[----:B------:R0:W1:Y:S02]  /*0f90*/  SHFL.IDX P0, R27, R26, R25, R24 ;  /* 0x000000191a1b7389 */ /* 0x0000640000000018 */
[----:B01----:R-:W-:Y:S05]  /*0fa0*/  ENDCOLLECTIVE ;  /* 0x000000000000791b */ /* 0x003fea0003800000 */
.L_x_56501:
[----:B------:R-:W-:Y:S02]  /*0fb0*/  HFMA2 R25, -RZ, RZ, 0, 2.98023223876953125e-07 ;  /* 0x00000005ff197431 */ /* 0x000fe400000001ff */
[----:B------:R-:W-:-:S04]  /*0fc0*/  IMAD.MOV.U32 R23, RZ, RZ, R27 ;  /* 0x000000ffff177224 */ /* 0x000fc800078e001b */
[----:B------:R-:W-:Y:S02]  /*0fd0*/  IMAD R28, R8, R23, R29 ;  /* 0x00000017081c7224 */ /* 0x000fe400078e021d */
[----:B------:R-:W-:-:S07]  /*0fe0*/  IMAD.MOV.U32 R23, RZ, RZ, -0x1 ;  /* 0xffffffffff177424 */ /* 0x000fce00078e00ff */
[----:B------:R-:W-:Y:S05]  /*0ff0*/  WARPSYNC.COLLECTIVE R23, `(.L_x_56502) ;  /* 0x0000000017087348 */ /* 0x000fea0003c00000 */
[----:B------:R0:W1:Y:S02]  /*1000*/  SHFL.IDX P0, R27, R26, R25, R24 ;  /* 0x000000191a1b7389 */ /* 0x0000640000000018 */
[----:B01----:R-:W-:Y:S05]  /*1010*/  ENDCOLLECTIVE ;  /* 0x000000000000791b */ /* 0x003fea0003800000 */
.L_x_56502:
[----:B------:R-:W-:Y:S01]  /*1020*/  MOV R25, 0x6 ;  /* 0x0000000600197802 */ /* 0x000fe20000000f00 */
[----:B------:R-:W-:-:S07]  /*1030*/  IMAD R29, R9, R27, R28 ;  /* 0x0000001b091d7224 */ /* 0x000fce00078e021c */
[----:B------:R-:W-:Y:S05]  /*1040*/  WARPSYNC.COLLECTIVE R23, `(.L_x_56503) ;  /* 0x0000000017087348 */ /* 0x000fea0003c00000 */
[----:B------:R0:W1:Y:S02]  /*1050*/  SHFL.IDX P0, R27, R26, R25, R24 ;  /* 0x000000191a1b7389 */ /* 0x0000640000000018 */
[----:B01----:R-:W-:Y:S05]  /*1060*/  ENDCOLLECTIVE ;  /* 0x000000000000791b */ /* 0x003fea0003800000 */
.L_x_56503:
[----:B------:R-:W-:Y:S02]  /*1070*/  HFMA2 R25, -RZ, RZ, 0, 4.17232513427734375e-07 ;  /* 0x00000007ff197431 */ /* 0x000fe400000001ff */
[----:B------:R-:W-:-:S04]  /*1080*/  IMAD.MOV.U32 R23, RZ, RZ, R27 ;  /* 0x000000ffff177224 */ /* 0x000fc800078e001b */
[----:B------:R-:W-:Y:S02]  /*1090*/  IMAD R28, R10, R23, R29 ;  /* 0x000000170a1c7224 */ /* 0x000fe400078e021d */
[----:B------:R-:W-:-:S07]  /*10a0*/  IMAD.MOV.U32 R23, RZ, RZ, -0x1 ;  /* 0xffffffffff177424 */ /* 0x000fce00078e00ff */
[----:B------:R-:W-:Y:S05]  /*10b0*/  WARPSYNC.COLLECTIVE R23, `(.L_x_56504) ;  /* 0x0000000017087348 */ /* 0x000fea0003c00000 */
[----:B------:R0:W1:Y:S02]  /*10c0*/  SHFL.IDX P0, R27, R26, R25, R24 ;  /* 0x000000191a1b7389 */ /* 0x0000640000000018 */
[----:B01----:R-:W-:Y:S05]  /*10d0*/  ENDCOLLECTIVE ;  /* 0x000000000000791b */ /* 0x003fea0003800000 */
.L_x_56504:
[----:B------:R-:W-:Y:S01]  /*10e0*/  MOV R25, 0x8 ;  /* 0x0000000800197802 */ /* 0x000fe20000000f00 */
[----:B------:R-:W-:-:S07]  /*10f0*/  IMAD R29, R11, R27, R28 ;  /* 0x0000001b0b1d7224 */ /* 0x000fce00078e021c */
[----:B------:R-:W-:Y:S05]  /*1100*/  WARPSYNC.COLLECTIVE R23, `(.L_x_56505) ;  /* 0x0000000017087348 */ /* 0x000fea0003c00000 */
[----:B------:R0:W1:Y:S02]  /*1110*/  SHFL.IDX P0, R27, R26, R25, R24 ;  /* 0x000000191a1b7389 */ /* 0x0000640000000018 */
[----:B01----:R-:W-:Y:S05]  /*1120*/  ENDCOLLECTIVE ;  /* 0x000000000000791b */ /* 0x003fea0003800000 */
.L_x_56505:
[----:B------:R-:W-:Y:S02]  /*1130*/  HFMA2 R25, -RZ, RZ, 0, 5.36441802978515625e-07 ;  /* 0x00000009ff197431 */ /* 0x000fe400000001ff */
[----:B------:R-:W-:-:S04]  /*1140*/  IMAD.MOV.U32 R23, RZ, RZ, R27 ;  /* 0x000000ffff177224 */ /* 0x000fc800078e001b */
[----:B------:R-:W-:Y:S02]  /*1150*/  IMAD R28, R12, R23, R29 ;  /* 0x000000170c1c7224 */ /* 0x000fe400078e021d */
[----:B------:R-:W-:-:S07]  /*1160*/  IMAD.MOV.U32 R23, RZ, RZ, -0x1 ;  /* 0xffffffffff177424 */ /* 0x000fce00078e00ff */
[----:B------:R-:W-:Y:S05]  /*1170*/  WARPSYNC.COLLECTIVE R23, `(.L_x_56506) ;  /* 0x0000000017087348 */ /* 0x000fea0003c00000 */
[----:B------:R0:W1:Y:S02]  /*1180*/  SHFL.IDX P0, R27, R26, R25, R24 ;  /* 0x000000191a1b7389 */ /* 0x0000640000000018 */
[----:B01----:R-:W-:Y:S05]  /*1190*/  ENDCOLLECTIVE ;  /* 0x000000000000791b */ /* 0x003fea0003800000 */
.L_x_56506:
[----:B------:R-:W-:Y:S01]  /*11a0*/  MOV R25, 0xa ;  /* 0x0000000a00197802 */ /* 0x000fe20000000f00 */
[----:B------:R-:W-:-:S07]  /*11b0*/  IMAD R29, R13, R27, R28 ;  /* 0x0000001b0d1d7224 */ /* 0x000fce00078e021c */
[----:B------:R-:W-:Y:S05]  /*11c0*/  WARPSYNC.COLLECTIVE R23, `(.L_x_56507) ;  /* 0x0000000017087348 */ /* 0x000fea0003c00000 */
[----:B------:R0:W1:Y:S02]  /*11d0*/  SHFL.IDX P0, R27, R26, R25, R24 ;  /* 0x000000191a1b7389 */ /* 0x0000640000000018 */
[----:B01----:R-:W-:Y:S05]  /*11e0*/  ENDCOLLECTIVE ;  /* 0x000000000000791b */ /* 0x003fea0003800000 */
.L_x_56507:
[----:B------:R-:W-:Y:S02]  /*11f0*/  HFMA2 R25, -RZ, RZ, 0, 6.55651092529296875e-07 ;  /* 0x0000000bff197431 */ /* 0x000fe400000001ff */
[----:B------:R-:W-:-:S04]  /*1200*/  IMAD.MOV.U32 R23, RZ, RZ, R27 ;  /* 0x000000ffff177224 */ /* 0x000fc800078e001b */
[----:B------:R-:W-:Y:S02]  /*1210*/  IMAD R28, R14, R23, R29 ;  /* 0x000000170e1c7224 */ /* 0x000fe400078e021d */
[----:B------:R-:W-:-:S07]  /*1220*/  IMAD.MOV.U32 R23, RZ, RZ, -0x1 ;  /* 0xffffffffff177424 */ /* 0x000fce00078e00ff */
[----:B------:R-:W-:Y:S05]  /*1230*/  WARPSYNC.COLLECTIVE R23, `(.L_x_56508) ;  /* 0x0000000017087348 */ /* 0x000fea0003c00000 */
[----:B------:R0:W1:Y:S02]  /*1240*/  SHFL.IDX P0, R27, R26, R25, R24 ;  /* 0x000000191a1b7389 */ /* 0x0000640000000018 */
[----:B01----:R-:W-:Y:S05]  /*1250*/  ENDCOLLECTIVE ;  /* 0x000000000000791b */ /* 0x003fea0003800000 */
.L_x_56508:
[----:B------:R-:W-:Y:S01]  /*1260*/  MOV R25, 0xc ;  /* 0x0000000c00197802 */ /* 0x000fe20000000f00 */
[----:B------:R-:W-:-:S07]  /*1270*/  IMAD R29, R15, R27, R28 ;  /* 0x0000001b0f1d7224 */ /* 0x000fce00078e021c */
[----:B------:R-:W-:Y:S05]  /*1280*/  WARPSYNC.COLLECTIVE R23, `(.L_x_56509) ;  /* 0x0000000017087348 */ /* 0x000fea0003c00000 */
[----:B------:R0:W1:Y:S02]  /*1290*/  SHFL.IDX P0, R27, R26, R25, R24 ;  /* 0x000000191a1b7389 */ /* 0x0000640000000018 */
[----:B01----:R-:W-:Y:S05]  /*12a0*/  ENDCOLLECTIVE ;  /* 0x000000000000791b */ /* 0x003fea0003800000 */
.L_x_56509:
[----:B------:R-:W-:Y:S02]  /*12b0*/  HFMA2 R25, -RZ, RZ, 0, 7.74860382080078125e-07 ;  /* 0x0000000dff197431 */ /* 0x000fe400000001ff */
[----:B------:R-:W-:-:S04]  /*12c0*/  IMAD.MOV.U32 R23, RZ, RZ, R27 ;  /* 0x000000ffff177224 */ /* 0x000fc800078e001b */
[----:B------:R-:W-:Y:S02]  /*12d0*/  IMAD R28, R16, R23, R29 ;  /* 0x00000017101c7224 */ /* 0x000fe400078e021d */
[----:B------:R-:W-:-:S07]  /*12e0*/  IMAD.MOV.U32 R23, RZ, RZ, -0x1 ;  /* 0xffffffffff177424 */ /* 0x000fce00078e00ff */
[----:B------:R-:W-:Y:S05]  /*12f0*/  WARPSYNC.COLLECTIVE R23, `(.L_x_56510) ;  /* 0x0000000017087348 */ /* 0x000fea0003c00000 */
[----:B------:R0:W1:Y:S02]  /*1300*/  SHFL.IDX P0, R27, R26, R25, R24 ;  /* 0x000000191a1b7389 */ /* 0x0000640000000018 */
[----:B01----:R-:W-:Y:S05]  /*1310*/  ENDCOLLECTIVE ;  /* 0x000000000000791b */ /* 0x003fea0003800000 */
.L_x_56510:
[----:B------:R-:W-:Y:S01]  /*1320*/  MOV R25, 0xe ;  /* 0x0000000e00197802 */ /* 0x000fe20000000f00 */
[----:B------:R-:W-:-:S07]  /*1330*/  IMAD R29, R17, R27, R28 ;  /* 0x0000001b111d7224 */ /* 0x000fce00078e021c */
[----:B------:R-:W-:Y:S05]  /*1340*/  WARPSYNC.COLLECTIVE R23, `(.L_x_56511) ;  /* 0x0000000017087348 */ /* 0x000fea0003c00000 */
[----:B------:R0:W1:Y:S02]  /*1350*/  SHFL.IDX P0, R27, R26, R25, R24 ;  /* 0x000000191a1b7389 */ /* 0x0000640000000018 */
[----:B01----:R-:W-:Y:S05]  /*1360*/  ENDCOLLECTIVE ;  /* 0x000000000000791b */ /* 0x003fea0003800000 */
.L_x_56511:
[----:B------:R-:W-:Y:S01]  /*1370*/  IMAD.MOV.U32 R25, RZ, RZ, 0xf ;  /* 0x0000000fff197424 */ /* 0x000fe200078e00ff */
[----:B------:R-:W-:-:S05]  /*1380*/  MOV R23, R27 ;  /* 0x0000001b00177202 */ /* 0x000fca0000000f00 */
[----:B------:R-:W-:Y:S01]  /*1390*/  IMAD R28, R18, R23, R29 ;  /* 0x00000017121c7224 */ /* 0x000fe200078e021d */
[----:B------:R-:W-:-:S07]  /*13a0*/  MOV R23, 0xffffffff ;  /* 0xffffffff00177802 */ /* 0x000fce0000000f00 */
[----:B------:R-:W-:Y:S05]  /*13b0*/  WARPSYNC.COLLECTIVE R23, `(.L_x_56512) ;  /* 0x0000000017087348 */ /* 0x000fea0003c00000 */
[----:B------:R0:W1:Y:S02]  /*13c0*/  SHFL.IDX P0, R27, R26, R25, R24 ;  /* 0x000000191a1b7389 */ /* 0x0000640000000018 */
[----:B01----:R-:W-:Y:S05]  /*13d0*/  ENDCOLLECTIVE ;  /* 0x000000000000791b */ /* 0x003fea0003800000 */
.L_x_56512:
[----:B------:R-:W-:Y:S01]  /*13e0*/  MOV R24, R27 ;  /* 0x0000001b00187202 */ /* 0x000fe20000000f00 */
[----:B------:R-:W-:Y:S06]  /*13f0*/  BRA `(.L_x_56513) ;  /* 0xfffffff400f47947 */ /* 0x000fec000383ffff */
.L_x_56514:
        /* <DEDUP_REMOVED lines=16> */
.L_x_58781:


//--------------------- .text._Z9cuda_gemmIiLi256ELi1ELi1ELi16ELi16ELi16ELi32ELi1ELi0EEviiiPT_S1_S1_ii --------------------------
	.section	.text._Z9cuda_gemmIiLi256ELi1ELi1ELi16ELi16ELi16ELi32ELi1ELi0EEviiiPT_S1_S1_ii,"ax",@progbits
	.align	128
        .global         _Z9cuda_gemmIiLi256ELi1ELi1ELi16ELi16ELi16ELi32ELi1ELi0EEviiiPT_S1_S1_ii
        .type           _Z9cuda_gemmIiLi256ELi1ELi1ELi16ELi16ELi16ELi32ELi1ELi0EEviiiPT_S1_S1_ii,@function
        .size           _Z9cuda_gemmIiLi256ELi1ELi1ELi16ELi16ELi16ELi32ELi1ELi0EEviiiPT_S1_S1_ii,(.L_x_58782 - _Z9cuda_gemmIiLi256ELi1ELi1ELi16ELi16ELi16ELi32ELi1ELi0EEviiiPT_S1_S1_ii)
        .other          _Z9cuda_gemmIiLi256ELi1ELi1ELi16ELi16ELi16ELi32ELi1ELi0EEviiiPT_S1_S1_ii,@"STO_CUDA_ENTRY STV_DEFAULT"
_Z9cuda_gemmIiLi256ELi1ELi1ELi16ELi16ELi16ELi32ELi1ELi0EEviiiPT_S1_S1_ii:
.text._Z9cuda_gemmIiLi256ELi1ELi1ELi16ELi16ELi16ELi32ELi1ELi0EEviiiPT_S1_S1_ii:
        /* <DEDUP_REMOVED lines=40> */
.L_x_56517:
        /* <DEDUP_REMOVED lines=25> */
.L_x_56516:
[----:B------:R-:W-:Y:S05]  /*0410*/  BSYNC.RECONVERGENT B0 ;  /* 0x0000000000007941 */ /* 0x000fea0003800200 */
.L_x_56515:
        /* <DEDUP_REMOVED lines=109> */
.L_x_56521:
        /* <DEDUP_REMOVED lines=9> */
.L_x_56520:
[----:B------:R-:W-:Y:S01]  /*0b80*/  VIADD R0, R6, 0x500 ;  /* 0x0000050006007836 */ /* 0x000fe20000000000 */
[----:B------:R-:W-:-:S04]  /*0b90*/  MOV R3, R53 ;  /* 0x0000003500037202 */ /* 0x000fc80000000f00 */
[----:B------:R-:W-:-:S07]  /*0ba0*/  LEA R0, R11, R0, 0x18 ;  /* 0x000000000b007211 */ /* 0x000fce00078ec0ff */
.L_x_56522:
[C---:B0-----:R-:W-:Y:S02]  /*0bb0*/  IMAD R2, R3.reuse, 0x4, R0 ;  /* 0x0000000403027824 */ /* 0x041fe400078e0200 */
[----:B------:R-:W-:-:S03]  /*0bc0*/  VIADD R3, R3, UR15 ;  /* 0x0000000f03037c36 */ /* 0x000fc60008000000 */
[----:B------:R1:W-:Y:S02]  /*0bd0*/  STS [R2], RZ ;  /* 0x000000ff02007388 */ /* 0x0003e40000000800 */
[----:B------:R-:W-:-:S13]  /*0be0*/  ISETP.GE.U32.AND P0, PT, R3, 0x10, PT ;  /* 0x000000100300780c */ /* 0x000fda0003f06070 */
[----:B-1----:R-:W-:Y:S05]  /*0bf0*/  @!P0 BRA `(.L_x_56522) ;  /* 0xfffffffc00ec8947 */ /* 0x002fea000383ffff */
.L_x_56519:
[----:B------:R-:W-:Y:S05]  /*0c00*/  BSYNC.RECONVERGENT B0 ;  /* 0x0000000000007941 */ /* 0x000fea0003800200 */
.L_x_56518:
        /* <DEDUP_REMOVED lines=93> */
.L_x_56577:
        /* <DEDUP_REMOVED lines=19> */
.L_x_56526:
        /* <DEDUP_REMOVED lines=10> */
.L_x_56527:
        /* <DEDUP_REMOVED lines=8> */
.L_x_56528:
        /* <DEDUP_REMOVED lines=10> */
.L_x_56529:
        /* <DEDUP_REMOVED lines=8> */
.L_x_56530:
        /* <DEDUP_REMOVED lines=10> */
.L_x_56531:
        /* <DEDUP_REMOVED lines=14> */
.L_x_56532:
        /* <DEDUP_REMOVED lines=15> */
.L_x_56533:
        /* <DEDUP_REMOVED lines=14> */
.L_x_56534:
        /* <DEDUP_REMOVED lines=13> */
.L_x_56535:
        /* <DEDUP_REMOVED lines=13> */
.L_x_56536:
        /* <DEDUP_REMOVED lines=13> */
.L_x_56537:
        /* <DEDUP_REMOVED lines=13> */
.L_x_56538:
        /* <DEDUP_REMOVED lines=13> */
.L_x_56539:
        /* <DEDUP_REMOVED lines=13> */
.L_x_56540:
        /* <DEDUP_REMOVED lines=13> */
.L_x_56541:
        /* <DEDUP_REMOVED lines=35> */
.L_x_56576:
[----:B0-----:R-:W-:Y:S02]  /*2080*/  IMAD R60, R54, 0x44, R55 ;  /* 0x00000044363c7824 */ /* 0x001fe400078e0237 */
[----:B------:R-:W-:-:S04]  /*2090*/  IMAD.MOV.U32 R57, RZ, RZ, RZ ;  /* 0x000000ffff397224 */ /* 0x000fc800078e00ff */
[----:B------:R-:W0:Y:S01]  /*20a0*/  LDS R60, [R60] ;  /* 0x000000003c3c7984 */ /* 0x000e220000000800 */
[----:B------:R-:W-:Y:S05]  /*20b0*/  @!P0 BRA `(.L_x_56544) ;  /* 0x0000000000108947 */ /* 0x000fea0003800000 */
[----:B------:R-:W-:-:S03]  /*20c0*/  UMOV UR5, 0xffffffff ;  /* 0xffffffff00057882 */ /* 0x000fc60000000000 */
[----:B------:R-:W-:Y:S05]  /*20d0*/  BRA.DIV UR5, `(.L_x_56545) ;  /* 0x0000003a05e07947 */ /* 0x000fea000b800000 */
[----:B0-----:R0:W0:Y:S02]  /*20e0*/  SHFL.IDX PT, R3, R60, R20, R47 ;  /* 0x000000143c037389 */ /* 0x00102400000e002f */
.L_x_56686:
[----:B01----:R-:W-:-:S07]  /*20f0*/  IMAD R57, R18, R3, RZ ;  /* 0x0000000312397224 */ /* 0x003fce00078e02ff */
.L_x_56544:
[----:B------:R-:W-:Y:S05]  /*2100*/  @!P1 BRA `(.L_x_56546) ;  /* 0x0000000000109947 */ /* 0x000fea0003800000 */
[----:B------:R-:W-:-:S03]  /*2110*/  UMOV UR5, 0xffffffff ;  /* 0xffffffff00057882 */ /* 0x000fc60000000000 */
[----:B------:R-:W-:Y:S05]  /*2120*/  BRA.DIV UR5, `(.L_x_56547) ;  /* 0x0000003a05ec7947 */ /* 0x000fea000b800000 */
[----:B0-----:R0:W0:Y:S02]  /*2130*/  SHFL.IDX PT, R3, R60, R45, R47 ;  /* 0x0000002d3c037389 */ /* 0x00102400000e002f */
.L_x_56689:
[----:B0---4-:R-:W-:-:S07]  /*2140*/  IMAD R57, R17, R3, R57 ;  /* 0x0000000311397224 */ /* 0x011fce00078e0239 */
.L_x_56546:
[----:B------:R-:W-:Y:S05]  /*2150*/  @!P2 BRA `(.L_x_56548) ;  /* 0x000000000010a947 */ /* 0x000fea0003800000 */
[----:B------:R-:W-:-:S03]  /*2160*/  UMOV UR5, 0xffffffff ;  /* 0xffffffff00057882 */ /* 0x000fc60000000000 */
[----:B------:R-:W-:Y:S05]  /*2170*/  BRA.DIV UR5, `(.L_x_56549) ;  /* 0x0000003a05f87947 */ /* 0x000fea000b800000 */
[----:B0-----:R0:W0:Y:S02]  /*2180*/  SHFL.IDX PT, R3, R60, R44, R47 ;  /* 0x0000002c3c037389 */ /* 0x00102400000e002f */
.L_x_56692:
[----:B0-----:R-:W-:-:S07]  /*2190*/  IMAD R57, R16, R3, R57 ;  /* 0x0000000310397224 */ /* 0x001fce00078e0239 */
.L_x_56548:
[----:B------:R-:W-:Y:S05]  /*21a0*/  @!P3 BRA `(.L_x_56550) ;  /* 0x000000000010b947 */ /* 0x000fea0003800000 */
[----:B------:R-:W-:-:S03]  /*21b0*/  UMOV UR5, 0xffffffff ;  /* 0xffffffff00057882 */ /* 0x000fc60000000000 */
[----:B------:R-:W-:Y:S05]  /*21c0*/  BRA.DIV UR5, `(.L_x_56551) ;  /* 0x0000003e05047947 */ /* 0x000fea000b800000 */
[----:B0-----:R0:W0:Y:S02]  /*21d0*/  SHFL.IDX PT, R3, R60, R43, R47 ;  /* 0x0000002b3c037389 */ /* 0x00102400000e002f */
.L_x_56695:
[----:B0-----:R-:W-:-:S07]  /*21e0*/  IMAD R57, R15, R3, R57 ;  /* 0x000000030f397224 */ /* 0x001fce00078e0239 */
.L_x_56550:
[----:B------:R-:W-:Y:S05]  /*21f0*/  @!P4 BRA `(.L_x_56552) ;  /* 0x000000000010c947 */ /* 0x000fea0003800000 */
[----:B------:R-:W-:-:S03]  /*2200*/  UMOV UR5, 0xffffffff ;  /* 0xffffffff00057882 */ /* 0x000fc60000000000 */
[----:B------:R-:W-:Y:S05]  /*2210*/  BRA.DIV UR5, `(.L_x_56553) ;  /* 0x0000003e05107947 */ /* 0x000fea000b800000 */
[----:B0-----:R0:W0:Y:S02]  /*2220*/  SHFL.IDX PT, R3, R60, R42, R47 ;  /* 0x0000002a3c037389 */ /* 0x00102400000e002f */
.L_x_56698:
[----:B0-----:R-:W-:-:S07]  /*2230*/  IMAD R57, R14, R3, R57 ;  /* 0x000000030e397224 */ /* 0x001fce00078e0239 */
.L_x_56552:
[----:B------:R-:W-:Y:S05]  /*2240*/  @!P5 BRA `(.L_x_56554) ;  /* 0x000000000010d947 */ /* 0x000fea0003800000 */
[----:B------:R-:W-:-:S03]  /*2250*/  UMOV UR5, 0xffffffff ;  /* 0xffffffff00057882 */ /* 0x000fc60000000000 */
[----:B------:R-:W-:Y:S05]  /*2260*/  BRA.DIV UR5, `(.L_x_56555) ;  /* 0x0000003e051c7947 */ /* 0x000fea000b800000 */
[----:B0-----:R0:W0:Y:S02]  /*2270*/  SHFL.IDX PT, R3, R60, R41, R47 ;  /* 0x000000293c037389 */ /* 0x00102400000e002f */
.L_x_56701:
[----:B0-----:R-:W-:-:S07]  /*2280*/  IMAD R57, R13, R3, R57 ;  /* 0x000000030d397224 */ /* 0x001fce00078e0239 */
.L_x_56554:
[----:B------:R-:W5:Y:S02]  /*2290*/  LDC R58, c[0x0][0x3ac] ;  /* 0x0000eb00ff3a7b82 */ /* 0x000f640000000800 */
[----:B-----5:R-:W-:-:S13]  /*22a0*/  ISETP.GE.AND P6, PT, R58, 0x7, PT ;  /* 0x000000073a00780c */ /* 0x020fda0003fc6270 */
[----:B------:R-:W-:Y:S05]  /*22b0*/  @!P6 BRA `(.L_x_56556) ;  /* 0x000000000010e947 */ /* 0x000fea0003800000 */
[----:B------:R-:W-:-:S03]  /*22c0*/  UMOV UR5, 0xffffffff ;  /* 0xffffffff00057882 */ /* 0x000fc60000000000 */
[----:B------:R-:W-:Y:S05]  /*22d0*/  BRA.DIV UR5, `(.L_x_56557) ;  /* 0x0000003e05207947 */ /* 0x000fea000b800000 */
[----:B0-----:R0:W0:Y:S02]  /*22e0*/  SHFL.IDX PT, R3, R60, R40, R47 ;  /* 0x000000283c037389 */ /* 0x00102400000e002f */
.L_x_56704:
[----:B0--3--:R-:W-:-:S07]  /*22f0*/  IMAD R57, R12, R3, R57 ;  /* 0x000000030c397224 */ /* 0x009fce00078e0239 */
.L_x_56556:
[----:B------:R-:W-:-:S13]  /*2300*/  ISETP.GE.AND P6, PT, R58, 0x8, PT ;  /* 0x000000083a00780c */ /* 0x000fda0003fc6270 */
[----:B------:R-:W-:Y:S05]  /*2310*/  @!P6 BRA `(.L_x_56558) ;  /* 0x000000000010e947 */ /* 0x000fea0003800000 */
[----:B------:R-:W-:-:S03]  /*2320*/  UMOV UR5, 0xffffffff ;  /* 0xffffffff00057882 */ /* 0x000fc60000000000 */
[----:B------:R-:W-:Y:S05]  /*2330*/  BRA.DIV UR5, `(.L_x_56559) ;  /* 0x0000003e05287947 */ /* 0x000fea000b800000 */
[----:B0-----:R0:W0:Y:S02]  /*2340*/  SHFL.IDX PT, R3, R60, R39, R47 ;  /* 0x000000273c037389 */ /* 0x00102400000e002f */
.L_x_56707:
[----:B0-----:R-:W-:-:S07]  /*2350*/  IMAD R57, R11, R3, R57 ;  /* 0x000000030b397224 */ /* 0x001fce00078e0239 */
.L_x_56558:
[----:B------:R-:W-:-:S13]  /*2360*/  ISETP.GE.AND P6, PT, R58, 0x9, PT ;  /* 0x000000093a00780c */ /* 0x000fda0003fc6270 */
[----:B------:R-:W-:Y:S05]  /*2370*/  @!P6 BRA `(.L_x_56560) ;  /* 0x000000000010e947 */ /* 0x000fea0003800000 */
[----:B------:R-:W-:-:S03]  /*2380*/  UMOV UR5, 0xffffffff ;  /* 0xffffffff00057882 */ /* 0x000fc60000000000 */
[----:B------:R-:W-:Y:S05]  /*2390*/  BRA.DIV UR5, `(.L_x_56561) ;  /* 0x0000003e05307947 */ /* 0x000fea000b800000 */
[----:B0-----:R0:W0:Y:S02]  /*23a0*/  SHFL.IDX PT, R3, R60, R38, R47 ;  /* 0x000000263c037389 */ /* 0x00102400000e002f */
.L_x_56710:
[----:B0-----:R-:W-:-:S07]  /*23b0*/  IMAD R57, R10, R3, R57 ;  /* 0x000000030a397224 */ /* 0x001fce00078e0239 */
.L_x_56560:
[----:B------:R-:W-:-:S13]  /*23c0*/  ISETP.GE.AND P6, PT, R58, 0xa, PT ;  /* 0x0000000a3a00780c */ /* 0x000fda0003fc6270 */
[----:B------:R-:W-:Y:S05]  /*23d0*/  @!P6 BRA `(.L_x_56562) ;  /* 0x000000000010e947 */ /* 0x000fea0003800000 */
[----:B------:R-:W-:-:S03]  /*23e0*/  UMOV UR5, 0xffffffff ;  /* 0xffffffff00057882 */ /* 0x000fc60000000000 */
[----:B------:R-:W-:Y:S05]  /*23f0*/  BRA.DIV UR5, `(.L_x_56563) ;  /* 0x0000003e05387947 */ /* 0x000fea000b800000 */
[----:B0-----:R0:W0:Y:S02]  /*2400*/  SHFL.IDX PT, R3, R60, R37, R47 ;  /* 0x000000253c037389 */ /* 0x00102400000e002f */
.L_x_56713:
[----:B0-----:R-:W-:-:S07]  /*2410*/  IMAD R57, R9, R3, R57 ;  /* 0x0000000309397224 */ /* 0x001fce00078e0239 */
.L_x_56562:
[----:B------:R-:W-:-:S13]  /*2420*/  ISETP.GE.AND P6, PT, R58, 0xb, PT ;  /* 0x0000000b3a00780c */ /* 0x000fda0003fc6270 */
[----:B------:R-:W-:Y:S05]  /*2430*/  @!P6 BRA `(.L_x_56564) ;  /* 0x000000000010e947 */ /* 0x000fea0003800000 */
[----:B------:R-:W-:-:S03]  /*2440*/  UMOV UR5, 0xffffffff ;  /* 0xffffffff00057882 */ /* 0x000fc60000000000 */
[----:B------:R-:W-:Y:S05]  /*2450*/  BRA.DIV UR5, `(.L_x_56565) ;  /* 0x0000003e05407947 */ /* 0x000fea000b800000 */
[----:B0-----:R0:W0:Y:S02]  /*2460*/  SHFL.IDX PT, R3, R60, R36, R47 ;  /* 0x000000243c037389 */ /* 0x00102400000e002f */
.L_x_56716:
[----:B0-----:R-:W-:-:S07]  /*2470*/  IMAD R57, R8, R3, R57 ;  /* 0x0000000308397224 */ /* 0x001fce00078e0239 */
.L_x_56564:
[----:B------:R-:W-:-:S13]  /*2480*/  ISETP.GE.AND P6, PT, R58, 0xc, PT ;  /* 0x0000000c3a00780c */ /* 0x000fda0003fc6270 */
[----:B------:R-:W-:Y:S05]  /*2490*/  @!P6 BRA `(.L_x_56566) ;  /* 0x000000000010e947 */ /* 0x000fea0003800000 */
[----:B------:R-:W-:-:S03]  /*24a0*/  UMOV UR5, 0xffffffff ;  /* 0xffffffff00057882 */ /* 0x000fc60000000000 */
[----:B------:R-:W-:Y:S05]  /*24b0*/  BRA.DIV UR5, `(.L_x_56567) ;  /* 0x0000003e05487947 */ /* 0x000fea000b800000 */
[----:B0-----:R0:W0:Y:S02]  /*24c0*/  SHFL.IDX PT, R3, R60, R35, R47 ;  /* 0x000000233c037389 */ /* 0x00102400000e002f */
.L_x_56719:
[----:B0-2---:R-:W-:-:S07]  /*24d0*/  IMAD R57, R7, R3, R57 ;  /* 0x0000000307397224 */ /* 0x005fce00078e0239 */
.L_x_56566:
[----:B------:R-:W-:-:S13]  /*24e0*/  ISETP.GE.AND P6, PT, R58, 0xd, PT ;  /* 0x0000000d3a00780c */ /* 0x000fda0003fc6270 */
[----:B------:R-:W-:Y:S05]  /*24f0*/  @!P6 BRA `(.L_x_56568) ;  /* 0x000000000010e947 */ /* 0x000fea0003800000 */
[----:B------:R-:W-:-:S03]  /*2500*/  UMOV UR5, 0xffffffff ;  /* 0xffffffff00057882 */ /* 0x000fc60000000000 */
[----:B------:R-:W-:Y:S05]  /*2510*/  BRA.DIV UR5, `(.L_x_56569) ;  /* 0x0000003e05507947 */ /* 0x000fea000b800000 */
[----:B0-----:R0:W0:Y:S02]  /*2520*/  SHFL.IDX PT, R3, R60, R34, R47 ;  /* 0x000000223c037389 */ /* 0x00102400000e002f */
.L_x_56722:
[----:B0-2---:R-:W-:-:S07]  /*2530*/  IMAD R57, R6, R3, R57 ;  /* 0x0000000306397224 */ /* 0x005fce00078e0239 */
.L_x_56568:
[----:B------:R-:W-:-:S13]  /*2540*/  ISETP.GE.AND P6, PT, R58, 0xe, PT ;  /* 0x0000000e3a00780c */ /* 0x000fda0003fc6270 */
[----:B------:R-:W-:Y:S05]  /*2550*/  @!P6 BRA `(.L_x_56570) ;  /* 0x000000000010e947 */ /* 0x000fea0003800000 */
[----:B------:R-:W-:-:S03]  /*2560*/  UMOV UR5, 0xffffffff ;  /* 0xffffffff00057882 */ /* 0x000fc60000000000 */
[----:B------:R-:W-:Y:S05]  /*2570*/  BRA.DIV UR5, `(.L_x_56571) ;  /* 0x0000003e05587947 */ /* 0x000fea000b800000 */
[----:B0-----:R0:W0:Y:S02]  /*2580*/  SHFL.IDX PT, R3, R60, R33, R47 ;  /* 0x000000213c037389 */ /* 0x00102400000e002f */
.L_x_56725:
[----:B0-----:R-:W-:-:S07]  /*2590*/  IMAD R57, R5, R3, R57 ;  /* 0x0000000305397224 */ /* 0x001fce00078e0239 */
.L_x_56570:
[----:B------:R-:W-:-:S13]  /*25a0*/  ISETP.GE.AND P6, PT, R58, 0xf, PT ;  /* 0x0000000f3a00780c */ /* 0x000fda0003fc6270 */
[----:B------:R-:W-:Y:S05]  /*25b0*/  @!P6 BRA `(.L_x_56572) ;  /* 0x000000000010e947 */ /* 0x000fea0003800000 */
[----:B------:R-:W-:-:S03]  /*25c0*/  UMOV UR5, 0xffffffff ;  /* 0xffffffff00057882 */ /* 0x000fc60000000000 */
[----:B------:R-:W-:Y:S05]  /*25d0*/  BRA.DIV UR5, `(.L_x_56573) ;  /* 0x0000003e05607947 */ /* 0x000fea000b800000 */
[----:B0-----:R0:W0:Y:S02]  /*25e0*/  SHFL.IDX PT, R3, R60, R32, R47 ;  /* 0x000000203c037389 */ /* 0x00102400000e002f */
.L_x_56728:
[----:B0-----:R-:W-:-:S07]  /*25f0*/  IMAD R57, R4, R3, R57 ;  /* 0x0000000304397224 */ /* 0x001fce00078e0239 */
.L_x_56572:
[----:B------:R-:W-:-:S13]  /*2600*/  ISETP.GE.AND P6, PT, R58, 0x10, PT ;  /* 0x000000103a00780c */ /* 0x000fda0003fc6270 */
[----:B------:R-:W-:Y:S05]  /*2610*/  @!P6 BRA `(.L_x_56574) ;  /* 0x000000000010e947 */ /* 0x000fea0003800000 */
[----:B------:R-:W-:-:S03]  /*2620*/  UMOV UR5, 0xffffffff ;  /* 0xffffffff00057882 */ /* 0x000fc60000000000 */
[----:B------:R-:W-:Y:S05]  /*2630*/  BRA.DIV UR5, `(.L_x_56575) ;  /* 0x0000003e05687947 */ /* 0x000fea000b800000 */
[----:B0-----:R0:W0:Y:S02]  /*2640*/  SHFL.IDX PT, R3, R60, R31, R47 ;  /* 0x0000001f3c037389 */ /* 0x00102400000e002f */
.L_x_56731:
[----:B0-----:R-:W-:-:S07]  /*2650*/  IMAD R57, R0, R3, R57 ;  /* 0x0000000300397224 */ /* 0x001fce00078e0239 */
.L_x_56574:
        /* <DEDUP_REMOVED lines=8> */
.L_x_56543:
[----:B------:R-:W-:Y:S05]  /*26e0*/  BSYNC B0 ;  /* 0x0000000000007941 */ /* 0x000fea0003800000 */
.L_x_56542:
[----:B------:R-:W-:-:S13]  /*26f0*/  ISETP.NE.AND P6, PT, R46, RZ, PT ;  /* 0x000000ff2e00720c */ /* 0x000fda0003fc5270 */
[----:B------:R-:W-:Y:S05]  /*2700*/  @!P6 BRA `(.L_x_56577) ;  /* 0xffffffe800b4e947 */ /* 0x000fea000383ffff */
[----:B------:R-:W-:Y:S05]  /*2710*/  BSYNC B1 ;  /* 0x0000000000017941 */ /* 0x000fea0003800000 */
.L_x_56525:
[----:B------:R-:W-:Y:S05]  /*2720*/  BRA `(.L_x_56523) ;  /* 0x0000003000f47947 */ /* 0x000fea0003800000 */
.L_x_56524:
        /* <DEDUP_REMOVED lines=87> */
.L_x_56630:
        /* <DEDUP_REMOVED lines=19> */
.L_x_56579:
        /* <DEDUP_REMOVED lines=8> */
.L_x_56580:
        /* <DEDUP_REMOVED lines=8> */
.L_x_56581:
        /* <DEDUP_REMOVED lines=8> */
.L_x_56582:
        /* <DEDUP_REMOVED lines=8> */
.L_x_56583:
        /* <DEDUP_REMOVED lines=8> */
.L_x_56584:
        /* <DEDUP_REMOVED lines=12> */
.L_x_56585:
        /* <DEDUP_REMOVED lines=13> */
.L_x_56586:
        /* <DEDUP_REMOVED lines=14> */
.L_x_56587:
        /* <DEDUP_REMOVED lines=13> */
.L_x_56588:
        /* <DEDUP_REMOVED lines=13> */
.L_x_56589:
        /* <DEDUP_REMOVED lines=15> */
.L_x_56590:
        /* <DEDUP_REMOVED lines=13> */
.L_x_56591:
        /* <DEDUP_REMOVED lines=15> */
.L_x_56592:
        /* <DEDUP_REMOVED lines=15> */
.L_x_56593:
        /* <DEDUP_REMOVED lines=15> */
.L_x_56594:
        /* <DEDUP_REMOVED lines=31> */
.L_x_56629:
[----:B------:R-:W-:Y:S02]  /*3ae0*/  IMAD R60, R57, 0x44, R56 ;  /* 0x00000044393c7824 */ /* 0x000fe400078e0238 */
[----:B------:R-:W-:-:S04]  /*3af0*/  HFMA2 R58, -RZ, RZ, 0, 0 ;  /* 0x00000000ff3a7431 */ /* 0x000fc800000001ff */
[----:B------:R-:W0:Y:S01]  /*3b00*/  LDS R60, [R60] ;  /* 0x000000003c3c7984 */ /* 0x000e220000000800 */
[----:B------:R-:W-:Y:S05]  /*3b10*/  @!P5 BRA `(.L_x_56597) ;  /* 0x000000000010d947 */ /* 0x000fea0003800000 */
[----:B------:R-:W-:-:S03]  /*3b20*/  UMOV UR5, 0xffffffff ;  /* 0xffffffff00057882 */ /* 0x000fc60000000000 */
[----:B------:R-:W-:Y:S05]  /*3b30*/  BRA.DIV UR5, `(.L_x_56598) ;  /* 0x0000002a05487947 */ /* 0x000fea000b800000 */
[----:B0-----:R0:W0:Y:S02]  /*3b40*/  SHFL.IDX PT, R3, R60, R20, R47 ;  /* 0x000000143c037389 */ /* 0x00102400000e002f */
.L_x_56734:
[----:B01----:R-:W-:-:S07]  /*3b50*/  IMAD R58, R18, R3, RZ ;  /* 0x00000003123a7224 */ /* 0x003fce00078e02ff */
.L_x_56597:
[----:B------:R-:W-:Y:S05]  /*3b60*/  @!P4 BRA `(.L_x_56599) ;  /* 0x000000000010c947 */ /* 0x000fea0003800000 */
[----:B------:R-:W-:-:S03]  /*3b70*/  UMOV UR5, 0xffffffff ;  /* 0xffffffff00057882 */ /* 0x000fc60000000000 */
[----:B------:R-:W-:Y:S05]  /*3b80*/  BRA.DIV UR5, `(.L_x_56600) ;  /* 0x0000002a05547947 */ /* 0x000fea000b800000 */
[----:B0-----:R0:W0:Y:S02]  /*3b90*/  SHFL.IDX PT, R3, R60, R46, R47 ;  /* 0x0000002e3c037389 */ /* 0x00102400000e002f */
.L_x_56737:
[----:B0---4-:R-:W-:-:S07]  /*3ba0*/  IMAD R58, R17, R3, R58 ;  /* 0x00000003113a7224 */ /* 0x011fce00078e023a */
.L_x_56599:
[----:B------:R-:W-:Y:S05]  /*3bb0*/  @!P3 BRA `(.L_x_56601) ;  /* 0x000000000010b947 */ /* 0x000fea0003800000 */
[----:B------:R-:W-:-:S03]  /*3bc0*/  UMOV UR5, 0xffffffff ;  /* 0xffffffff00057882 */ /* 0x000fc60000000000 */
[----:B------:R-:W-:Y:S05]  /*3bd0*/  BRA.DIV UR5, `(.L_x_56602) ;  /* 0x0000002a05607947 */ /* 0x000fea000b800000 */
[----:B0-----:R0:W0:Y:S02]  /*3be0*/  SHFL.IDX PT, R3, R60, R45, R47 ;  /* 0x0000002d3c037389 */ /* 0x00102400000e002f */
.L_x_56740:
[----:B0-----:R-:W-:-:S07]  /*3bf0*/  IMAD R58, R16, R3, R58 ;  /* 0x00000003103a7224 */ /* 0x001fce00078e023a */
.L_x_56601:
[----:B------:R-:W-:Y:S05]  /*3c00*/  @!P2 BRA `(.L_x_56603) ;  /* 0x000000000010a947 */ /* 0x000fea0003800000 */
[----:B------:R-:W-:-:S03]  /*3c10*/  UMOV UR5, 0xffffffff ;  /* 0xffffffff00057882 */ /* 0x000fc60000000000 */
[----:B------:R-:W-:Y:S05]  /*3c20*/  BRA.DIV UR5, `(.L_x_56604) ;  /* 0x0000002a056c7947 */ /* 0x000fea000b800000 */
[----:B0-----:R0:W0:Y:S02]  /*3c30*/  SHFL.IDX PT, R3, R60, R44, R47 ;  /* 0x0000002c3c037389 */ /* 0x00102400000e002f */
.L_x_56743:
[----:B0-----:R-:W-:-:S07]  /*3c40*/  IMAD R58, R15, R3, R58 ;  /* 0x000000030f3a7224 */ /* 0x001fce00078e023a */
.L_x_56603:
[----:B------:R-:W-:Y:S05]  /*3c50*/  @!P1 BRA `(.L_x_56605) ;  /* 0x0000000000109947 */ /* 0x000fea0003800000 */
[----:B------:R-:W-:-:S03]  /*3c60*/  UMOV UR5, 0xffffffff ;  /* 0xffffffff00057882 */ /* 0x000fc60000000000 */
[----:B------:R-:W-:Y:S05]  /*3c70*/  BRA.DIV UR5, `(.L_x_56606) ;  /* 0x0000002a05787947 */ /* 0x000fea000b800000 */
[----:B0-----:R0:W0:Y:S02]  /*3c80*/  SHFL.IDX PT, R3, R60, R43, R47 ;  /* 0x0000002b3c037389 */ /* 0x00102400000e002f */
.L_x_56746:
[----:B0-----:R-:W-:-:S07]  /*3c90*/  IMAD R58, R14, R3, R58 ;  /* 0x000000030e3a7224 */ /* 0x001fce00078e023a */
.L_x_56605:
[----:B------:R-:W-:Y:S05]  /*3ca0*/  @!P0 BRA `(.L_x_56607) ;  /* 0x0000000000108947 */ /* 0x000fea0003800000 */
[----:B------:R-:W-:-:S03]  /*3cb0*/  UMOV UR5, 0xffffffff ;  /* 0xffffffff00057882 */ /* 0x000fc60000000000 */
[----:B------:R-:W-:Y:S05]  /*3cc0*/  BRA.DIV UR5, `(.L_x_56608) ;  /* 0x0000002a05847947 */ /* 0x000fea000b800000 */
[----:B0-----:R0:W0:Y:S02]  /*3cd0*/  SHFL.IDX PT, R3, R60, R42, R47 ;  /* 0x0000002a3c037389 */ /* 0x00102400000e002f */
.L_x_56749:
[----:B0-----:R-:W-:-:S07]  /*3ce0*/  IMAD R58, R13, R3, R58 ;  /* 0x000000030d3a7224 */ /* 0x001fce00078e023a */
.L_x_56607:
[----:B------:R-:W5:Y:S02]  /*3cf0*/  LDC R59, c[0x0][0x3ac] ;  /* 0x0000eb00ff3b7b82 */ /* 0x000f640000000800 */
[----:B-----5:R-:W-:-:S13]  /*3d00*/  ISETP.GE.U32.AND P6, PT, R59, 0x7, PT ;  /* 0x000000073b00780c */ /* 0x020fda0003fc6070 */
[----:B------:R-:W-:Y:S05]  /*3d10*/  @!P6 BRA `(.L_x_56609) ;  /* 0x000000000010e947 */ /* 0x000fea0003800000 */
[----:B------:R-:W-:-:S03]  /*3d20*/  UMOV UR5, 0xffffffff ;  /* 0xffffffff00057882 */ /* 0x000fc60000000000 */
[----:B------:R-:W-:Y:S05]  /*3d30*/  BRA.DIV UR5, `(.L_x_56610) ;  /* 0x0000002a05887947 */ /* 0x000fea000b800000 */
[----:B0-----:R0:W0:Y:S02]  /*3d40*/  SHFL.IDX PT, R3, R60, R41, R47 ;  /* 0x000000293c037389 */ /* 0x00102400000e002f */
.L_x_56752:
[----:B0--3--:R-:W-:-:S07]  /*3d50*/  IMAD R58, R12, R3, R58 ;  /* 0x000000030c3a7224 */ /* 0x009fce00078e023a */
.L_x_56609:
[----:B------:R-:W-:-:S13]  /*3d60*/  ISETP.GE.U32.AND P6, PT, R59, 0x8, PT ;  /* 0x000000083b00780c */ /* 0x000fda0003fc6070 */
[----:B------:R-:W-:Y:S05]  /*3d70*/  @!P6 BRA `(.L_x_56611) ;  /* 0x000000000010e947 */ /* 0x000fea0003800000 */
[----:B------:R-:W-:-:S03]  /*3d80*/  UMOV UR5, 0xffffffff ;  /* 0xffffffff00057882 */ /* 0x000fc60000000000 */
[----:B------:R-:W-:Y:S05]  /*3d90*/  BRA.DIV UR5, `(.L_x_56612) ;  /* 0x0000002a05907947 */ /* 0x000fea000b800000 */
[----:B0-----:R0:W0:Y:S02]  /*3da0*/  SHFL.IDX PT, R3, R60, R40, R47 ;  /* 0x000000283c037389 */ /* 0x00102400000e002f */
.L_x_56755:
[----:B0-----:R-:W-:-:S07]  /*3db0*/  IMAD R58, R11, R3, R58 ;  /* 0x000000030b3a7224 */ /* 0x001fce00078e023a */
.L_x_56611:
[----:B------:R-:W-:-:S13]  /*3dc0*/  ISETP.GE.U32.AND P6, PT, R59, 0x9, PT ;  /* 0x000000093b00780c */ /* 0x000fda0003fc6070 */
[----:B------:R-:W-:Y:S05]  /*3dd0*/  @!P6 BRA `(.L_x_56613) ;  /* 0x000000000010e947 */ /* 0x000fea0003800000 */
[----:B------:R-:W-:-:S03]  /*3de0*/  UMOV UR5, 0xffffffff ;  /* 0xffffffff00057882 */ /* 0x000fc60000000000 */
[----:B------:R-:W-:Y:S05]  /*3df0*/  BRA.DIV UR5, `(.L_x_56614) ;  /* 0x0000002a05987947 */ /* 0x000fea000b800000 */
[----:B0-----:R0:W0:Y:S02]  /*3e00*/  SHFL.IDX PT, R3, R60, R39, R47 ;  /* 0x000000273c037389 */ /* 0x00102400000e002f */
.L_x_56758:
[----:B0-----:R-:W-:-:S07]  /*3e10*/  IMAD R58, R10, R3, R58 ;  /* 0x000000030a3a7224 */ /* 0x001fce00078e023a */
.L_x_56613:
[----:B------:R-:W-:-:S13]  /*3e20*/  ISETP.GE.U32.AND P6, PT, R59, 0xa, PT ;  /* 0x0000000a3b00780c */ /* 0x000fda0003fc6070 */
[----:B------:R-:W-:Y:S05]  /*3e30*/  @!P6 BRA `(.L_x_56615) ;  /* 0x000000000010e947 */ /* 0x000fea0003800000 */
[----:B------:R-:W-:-:S03]  /*3e40*/  UMOV UR5, 0xffffffff ;  /* 0xffffffff00057882 */ /* 0x000fc60000000000 */
[----:B------:R-:W-:Y:S05]  /*3e50*/  BRA.DIV UR5, `(.L_x_56616) ;  /* 0x0000002a05a07947 */ /* 0x000fea000b800000 */
[----:B0-----:R0:W0:Y:S02]  /*3e60*/  SHFL.IDX PT, R3, R60, R38, R47 ;  /* 0x000000263c037389 */ /* 0x00102400000e002f */
.L_x_56761:
[----:B0-----:R-:W-:-:S07]  /*3e70*/  IMAD R58, R9, R3, R58 ;  /* 0x00000003093a7224 */ /* 0x001fce00078e023a */
.L_x_56615:
[----:B------:R-:W-:-:S13]  /*3e80*/  ISETP.GE.U32.AND P6, PT, R59, 0xb, PT ;  /* 0x0000000b3b00780c */ /* 0x000fda0003fc6070 */
[----:B------:R-:W-:Y:S05]  /*3e90*/  @!P6 BRA `(.L_x_56617) ;  /* 0x000000000010e947 */ /* 0x000fea0003800000 */
[----:B------:R-:W-:-:S03]  /*3ea0*/  UMOV UR5, 0xffffffff ;  /* 0xffffffff00057882 */ /* 0x000fc60000000000 */
[----:B------:R-:W-:Y:S05]  /*3eb0*/  BRA.DIV UR5, `(.L_x_56618) ;  /* 0x0000002a05a87947 */ /* 0x000fea000b800000 */
[----:B0-----:R0:W0:Y:S02]  /*3ec0*/  SHFL.IDX PT, R3, R60, R37, R47 ;  /* 0x000000253c037389 */ /* 0x00102400000e002f */
.L_x_56764:
[----:B0-----:R-:W-:-:S07]  /*3ed0*/  IMAD R58, R8, R3, R58 ;  /* 0x00000003083a7224 */ /* 0x001fce00078e023a */
.L_x_56617:
[----:B------:R-:W-:-:S13]  /*3ee0*/  ISETP.GE.U32.AND P6, PT, R59, 0xc, PT ;  /* 0x0000000c3b00780c */ /* 0x000fda0003fc6070 */
[----:B------:R-:W-:Y:S05]  /*3ef0*/  @!P6 BRA `(.L_x_56619) ;  /* 0x000000000010e947 */ /* 0x000fea0003800000 */
[----:B------:R-:W-:-:S03]  /*3f00*/  UMOV UR5, 0xffffffff ;  /* 0xffffffff00057882 */ /* 0x000fc60000000000 */
[----:B------:R-:W-:Y:S05]  /*3f10*/  BRA.DIV UR5, `(.L_x_56620) ;  /* 0x0000002a05b07947 */ /* 0x000fea000b800000 */
[----:B0-----:R0:W0:Y:S02]  /*3f20*/  SHFL.IDX PT, R3, R60, R36, R47 ;  /* 0x000000243c037389 */ /* 0x00102400000e002f */
.L_x_56767:
[----:B0-2---:R-:W-:-:S07]  /*3f30*/  IMAD R58, R7, R3, R58 ;  /* 0x00000003073a7224 */ /* 0x005fce00078e023a */
.L_x_56619:
[----:B------:R-:W-:-:S13]  /*3f40*/  ISETP.GE.U32.AND P6, PT, R59, 0xd, PT ;  /* 0x0000000d3b00780c */ /* 0x000fda0003fc6070 */
[----:B------:R-:W-:Y:S05]  /*3f50*/  @!P6 BRA `(.L_x_56621) ;  /* 0x000000000010e947 */ /* 0x000fea0003800000 */
[----:B------:R-:W-:-:S03]  /*3f60*/  UMOV UR5, 0xffffffff ;  /* 0xffffffff00057882 */ /* 0x000fc60000000000 */
[----:B------:R-:W-:Y:S05]  /*3f70*/  BRA.DIV UR5, `(.L_x_56622) ;  /* 0x0000002a05b87947 */ /* 0x000fea000b800000 */
[----:B0-----:R0:W0:Y:S02]  /*3f80*/  SHFL.IDX PT, R3, R60, R35, R47 ;  /* 0x000000233c037389 */ /* 0x00102400000e002f */
.L_x_56770:
[----:B0-2---:R-:W-:-:S07]  /*3f90*/  IMAD R58, R6, R3, R58 ;  /* 0x00000003063a7224 */ /* 0x005fce00078e023a */
.L_x_56621:
[----:B------:R-:W-:-:S13]  /*3fa0*/  ISETP.GE.U32.AND P6, PT, R59, 0xe, PT ;  /* 0x0000000e3b00780c */ /* 0x000fda0003fc6070 */
[----:B------:R-:W-:Y:S05]  /*3fb0*/  @!P6 BRA `(.L_x_56623) ;  /* 0x000000000010e947 */ /* 0x000fea0003800000 */
[----:B------:R-:W-:-:S03]  /*3fc0*/  UMOV UR5, 0xffffffff ;  /* 0xffffffff00057882 */ /* 0x000fc60000000000 */
[----:B------:R-:W-:Y:S05]  /*3fd0*/  BRA.DIV UR5, `(.L_x_56624) ;  /* 0x0000002a05c07947 */ /* 0x000fea000b800000 */
[----:B0-----:R0:W0:Y:S02]  /*3fe0*/  SHFL.IDX PT, R3, R60, R34, R47 ;  /* 0x000000223c037389 */ /* 0x00102400000e002f */
.L_x_56773:
[----:B0-----:R-:W-:-:S07]  /*3ff0*/  IMAD R58, R5, R3, R58 ;  /* 0x00000003053a7224 */ /* 0x001fce00078e023a */
.L_x_56623:
[----:B------:R-:W-:-:S13]  /*4000*/  ISETP.GE.U32.AND P6, PT, R59, 0xf, PT ;  /* 0x0000000f3b00780c */ /* 0x000fda0003fc6070 */
[----:B------:R-:W-:Y:S05]  /*4010*/  @!P6 BRA `(.L_x_56625) ;  /* 0x000000000010e947 */ /* 0x000fea0003800000 */
[----:B------:R-:W-:-:S03]  /*4020*/  UMOV UR5, 0xffffffff ;  /* 0xffffffff00057882 */ /* 0x000fc60000000000 */
[----:B------:R-:W-:Y:S05]  /*4030*/  BRA.DIV UR5, `(.L_x_56626) ;  /* 0x0000002a05c87947 */ /* 0x000fea000b800000 */
[----:B0-----:R0:W0:Y:S02]  /*4040*/  SHFL.IDX PT, R3, R60, R33, R47 ;  /* 0x000000213c037389 */ /* 0x00102400000e002f */
.L_x_56776:
[----:B0-----:R-:W-:-:S07]  /*4050*/  IMAD R58, R4, R3, R58 ;  /* 0x00000003043a7224 */ /* 0x001fce00078e023a */
.L_x_56625:
[----:B------:R-:W-:-:S13]  /*4060*/  ISETP.GE.U32.AND P6, PT, R59, 0x10, PT ;  /* 0x000000103b00780c */ /* 0x000fda0003fc6070 */
[----:B------:R-:W-:Y:S05]  /*4070*/  @!P6 BRA `(.L_x_56627) ;  /* 0x000000000010e947 */ /* 0x000fea0003800000 */
[----:B------:R-:W-:-:S03]  /*4080*/  UMOV UR5, 0xffffffff ;  /* 0xffffffff00057882 */ /* 0x000fc60000000000 */
[----:B------:R-:W-:Y:S05]  /*4090*/  BRA.DIV UR5, `(.L_x_56628) ;  /* 0x0000002a05d07947 */ /* 0x000fea000b800000 */
[----:B0-----:R0:W0:Y:S02]  /*40a0*/  SHFL.IDX PT, R3, R60, R32, R47 ;  /* 0x000000203c037389 */ /* 0x00102400000e002f */
.L_x_56779:
[----:B0-----:R-:W-:-:S07]  /*40b0*/  IMAD R58, R0, R3, R58 ;  /* 0x00000003003a7224 */ /* 0x001fce00078e023a */
.L_x_56627:
[C---:B------:R-:W-:Y:S02]  /*40c0*/  IMAD R2, R57.reuse, UR6, R19 ;  /* 0x0000000639027c24 */ /* 0x040fe4000f8e0213 */
[----:B------:R-:W-:Y:S02]  /*40d0*/  VIADD R57, R57, UR4 ;  /* 0x0000000439397c36 */ /* 0x000fe40008000000 */
[----:B------:R-:W-:-:S03]  /*40e0*/  IMAD R3, R2, 0x4, R55 ;  /* 0x0000000402037824 */ /* 0x000fc600078e0237 */
[----:B------:R-:W-:Y:S02]  /*40f0*/  ISETP.GE.AND P6, PT, R57, UR16, PT ;  /* 0x0000001039007c0c */ /* 0x000fe4000bfc6270 */
[----:B------:R0:W-:Y:S11]  /*4100*/  STS [R3], R58 ;  /* 0x0000003a03007388 */ /* 0x0001f60000000800 */
[----:B0-----:R-:W-:Y:S05]  /*4110*/  @!P6 BRA `(.L_x_56629) ;  /* 0xfffffff80070e947 */ /* 0x001fea000383ffff */
.L_x_56596:
[----:B------:R-:W-:Y:S05]  /*4120*/  BSYNC B0 ;  /* 0x0000000000007941 */ /* 0x000fea0003800000 */
.L_x_56595:
[----:B------:R-:W-:-:S13]  /*4130*/  ISETP.NE.AND P6, PT, R54, RZ, PT ;  /* 0x000000ff3600720c */ /* 0x000fda0003fc5270 */
[----:B------:R-:W-:Y:S05]  /*4140*/  @!P6 BRA `(.L_x_56630) ;  /* 0xffffffe800d4e947 */ /* 0x000fea000383ffff */
[----:B------:R-:W-:Y:S05]  /*4150*/  BRA `(.L_x_56523) ;  /* 0x0000001800687947 */ /* 0x000fea0003800000 */
.L_x_56578:
        /* <DEDUP_REMOVED lines=67> */
.L_x_56682:
        /* <DEDUP_REMOVED lines=20> */
.L_x_56631:
        /* <DEDUP_REMOVED lines=10> */
.L_x_56632:
        /* <DEDUP_REMOVED lines=10> */
.L_x_56633:
        /* <DEDUP_REMOVED lines=10> */
.L_x_56634:
        /* <DEDUP_REMOVED lines=10> */
.L_x_56635:
        /* <DEDUP_REMOVED lines=11> */
.L_x_56636:
        /* <DEDUP_REMOVED lines=11> */
.L_x_56637:
        /* <DEDUP_REMOVED lines=11> */
.L_x_56638:
        /* <DEDUP_REMOVED lines=10> */
.L_x_56639:
        /* <DEDUP_REMOVED lines=11> */
.L_x_56640:
        /* <DEDUP_REMOVED lines=11> */
.L_x_56641:
        /* <DEDUP_REMOVED lines=11> */
.L_x_56642:
        /* <DEDUP_REMOVED lines=11> */
.L_x_56643:
        /* <DEDUP_REMOVED lines=11> */
.L_x_56644:
        /* <DEDUP_REMOVED lines=11> */
.L_x_56645:
        /* <DEDUP_REMOVED lines=11> */
.L_x_56646:
        /* <DEDUP_REMOVED lines=30> */
.L_x_56681:
[----:B0-----:R-:W-:Y:S02]  /*52b0*/  IMAD R60, R38, 0x44, R37 ;  /* 0x00000044263c7824 */ /* 0x001fe400078e0225 */
[----:B------:R-:W-:-:S04]  /*52c0*/  IMAD.MOV.U32 R40, RZ, RZ, RZ ;  /* 0x000000ffff287224 */ /* 0x000fc800078e00ff */
[----:B------:R-:W0:Y:S01]  /*52d0*/  LDS R60, [R60] ;  /* 0x000000003c3c7984 */ /* 0x000e220000000800 */
[----:B------:R-:W-:Y:S05]  /*52e0*/  @!P4 BRA `(.L_x_56648) ;  /* 0x000000000010c947 */ /* 0x000fea0003800000 */
[----:B------:R-:W-:-:S03]  /*52f0*/  UMOV UR8, 0xffffffff ;  /* 0xffffffff00087882 */ /* 0x000fc60000000000 */
[----:B------:R-:W-:Y:S05]  /*5300*/  BRA.DIV UR8, `(.L_x_56649) ;  /* 0x0000001a08547947 */ /* 0x000fea000b800000 */
[----:B0-----:R0:W2:Y:S02]  /*5310*/  SHFL.IDX PT, R40, R60, R34, R47 ;  /* 0x000000223c287389 */ /* 0x0010a400000e002f */
.L_x_56781:
[----:B-12---:R-:W-:-:S07]  /*5320*/  IMAD R40, R33, R40, RZ ;  /* 0x0000002821287224 */ /* 0x006fce00078e02ff */
.L_x_56648:
[----:B------:R-:W-:Y:S05]  /*5330*/  @!P3 BRA `(.L_x_56650) ;  /* 0x000000000010b947 */ /* 0x000fea0003800000 */
[----:B------:R-:W-:-:S03]  /*5340*/  UMOV UR8, 0xffffffff ;  /* 0xffffffff00087882 */ /* 0x000fc60000000000 */
[----:B------:R-:W-:Y:S05]  /*5350*/  BRA.DIV UR8, `(.L_x_56651) ;  /* 0x0000001a085c7947 */ /* 0x000fea000b800000 */
[----:B0-----:R0:W2:Y:S02]  /*5360*/  SHFL.IDX PT, R3, R60, R0, R47 ;  /* 0x000000003c037389 */ /* 0x0010a400000e002f */
.L_x_56784:
[----:B--23--:R-:W-:-:S07]  /*5370*/  IMAD R40, R35, R3, R40 ;  /* 0x0000000323287224 */ /* 0x00cfce00078e0228 */
.L_x_56650:
[----:B------:R-:W-:Y:S05]  /*5380*/  @!P2 BRA `(.L_x_56652) ;  /* 0x000000000010a947 */ /* 0x000fea0003800000 */
[----:B------:R-:W-:-:S03]  /*5390*/  UMOV UR8, 0xffffffff ;  /* 0xffffffff00087882 */ /* 0x000fc60000000000 */
[----:B------:R-:W-:Y:S05]  /*53a0*/  BRA.DIV UR8, `(.L_x_56653) ;  /* 0x0000001a08687947 */ /* 0x000fea000b800000 */
[----:B0-----:R0:W2:Y:S02]  /*53b0*/  SHFL.IDX PT, R3, R60, R4, R47 ;  /* 0x000000043c037389 */ /* 0x0010a400000e002f */
.L_x_56787:
[----:B--2---:R-:W-:-:S07]  /*53c0*/  IMAD R40, R36, R3, R40 ;  /* 0x0000000324287224 */ /* 0x004fce00078e0228 */
.L_x_56652:
[----:B------:R-:W-:Y:S05]  /*53d0*/  @!P1 BRA `(.L_x_56654) ;  /* 0x0000000000109947 */ /* 0x000fea0003800000 */
[----:B------:R-:W-:-:S03]  /*53e0*/  UMOV UR8, 0xffffffff ;  /* 0xffffffff00087882 */ /* 0x000fc60000000000 */
[----:B------:R-:W-:Y:S05]  /*53f0*/  BRA.DIV UR8, `(.L_x_56655) ;  /* 0x0000001a08747947 */ /* 0x000fea000b800000 */
[----:B0-----:R0:W2:Y:S02]  /*5400*/  SHFL.IDX PT, R3, R60, R6, R47 ;  /* 0x000000063c037389 */ /* 0x0010a400000e002f */
.L_x_56790:
[----:B--2---:R-:W-:-:S07]  /*5410*/  IMAD R40, R7, R3, R40 ;  /* 0x0000000307287224 */ /* 0x004fce00078e0228 */
.L_x_56654:
[----:B------:R-:W-:Y:S05]  /*5420*/  @!P0 BRA `(.L_x_56656) ;  /* 0x0000000000108947 */ /* 0x000fea0003800000 */
[----:B------:R-:W-:-:S03]  /*5430*/  UMOV UR8, 0xffffffff ;  /* 0xffffffff00087882 */ /* 0x000fc60000000000 */
[----:B------:R-:W-:Y:S05]  /*5440*/  BRA.DIV UR8, `(.L_x_56657) ;  /* 0x0000001a08807947 */ /* 0x000fea000b800000 */
[----:B0-----:R0:W2:Y:S02]  /*5450*/  SHFL.IDX PT, R3, R60, R8, R47 ;  /* 0x000000083c037389 */ /* 0x0010a400000e002f */
.L_x_56793:
[----:B--2---:R-:W-:-:S07]  /*5460*/  IMAD R40, R9, R3, R40 ;  /* 0x0000000309287224 */ /* 0x004fce00078e0228 */
.L_x_56656:
[----:B------:R-:W2:Y:S02]  /*5470*/  LDC R39, c[0x0][0x3ac] ;  /* 0x0000eb00ff277b82 */ /* 0x000ea40000000800 */
[----:B--2---:R-:W-:-:S13]  /*5480*/  ISETP.GE.AND P6, PT, R39, 0x6, PT ;  /* 0x000000062700780c */ /* 0x004fda0003fc6270 */
[----:B------:R-:W-:Y:S05]  /*5490*/  @!P6 BRA `(.L_x_56658) ;  /* 0x000000000010e947 */ /* 0x000fea0003800000 */
[----:B------:R-:W-:-:S03]  /*54a0*/  UMOV UR8, 0xffffffff ;  /* 0xffffffff00087882 */ /* 0x000fc60000000000 */
[----:B------:R-:W-:Y:S05]  /*54b0*/  BRA.DIV UR8, `(.L_x_56659) ;  /* 0x0000001a08847947 */ /* 0x000fea000b800000 */
[----:B0-----:R0:W2:Y:S02]  /*54c0*/  SHFL.IDX PT, R3, R60, R10, R47 ;  /* 0x0000000a3c037389 */ /* 0x0010a400000e002f */
.L_x_56796:
[----:B--2---:R-:W-:-:S07]  /*54d0*/  IMAD R40, R11, R3, R40 ;  /* 0x000000030b287224 */ /* 0x004fce00078e0228 */
.L_x_56658:
[----:B------:R-:W-:-:S13]  /*54e0*/  ISETP.GE.AND P6, PT, R39, 0x7, PT ;  /* 0x000000072700780c */ /* 0x000fda0003fc6270 */
[----:B------:R-:W-:Y:S05]  /*54f0*/  @!P6 BRA `(.L_x_56660) ;  /* 0x000000000010e947 */ /* 0x000fea0003800000 */
[----:B------:R-:W-:-:S03]  /*5500*/  UMOV UR8, 0xffffffff ;  /* 0xffffffff00087882 */ /* 0x000fc60000000000 */
[----:B------:R-:W-:Y:S05]  /*5510*/  BRA.DIV UR8, `(.L_x_56661) ;  /* 0x0000001a088c7947 */ /* 0x000fea000b800000 */
[----:B0-----:R0:W2:Y:S02]  /*5520*/  SHFL.IDX PT, R3, R60, R12, R47 ;  /* 0x0000000c3c037389 */ /* 0x0010a400000e002f */
.L_x_56799:
[----:B--2---:R-:W-:-:S07]  /*5530*/  IMAD R40, R13, R3, R40 ;  /* 0x000000030d287224 */ /* 0x004fce00078e0228 */
.L_x_56660:
[----:B------:R-:W-:-:S13]  /*5540*/  ISETP.GE.AND P6, PT, R39, 0x8, PT ;  /* 0x000000082700780c */ /* 0x000fda0003fc6270 */
[----:B------:R-:W-:Y:S05]  /*5550*/  @!P6 BRA `(.L_x_56662) ;  /* 0x000000000010e947 */ /* 0x000fea0003800000 */
[----:B------:R-:W-:-:S03]  /*5560*/  UMOV UR8, 0xffffffff ;  /* 0xffffffff00087882 */ /* 0x000fc60000000000 */
[----:B------:R-:W-:Y:S05]  /*5570*/  BRA.DIV UR8, `(.L_x_56663) ;  /* 0x0000001a08947947 */ /* 0x000fea000b800000 */
[----:B0-----:R0:W2:Y:S02]  /*5580*/  SHFL.IDX PT, R3, R60, R14, R47 ;  /* 0x0000000e3c037389 */ /* 0x0010a400000e002f */
.L_x_56802:
[----:B--2---:R-:W-:-:S07]  /*5590*/  IMAD R40, R15, R3, R40 ;  /* 0x000000030f287224 */ /* 0x004fce00078e0228 */
.L_x_56662:
[----:B------:R-:W-:-:S13]  /*55a0*/  ISETP.GE.AND P6, PT, R39, 0x9, PT ;  /* 0x000000092700780c */ /* 0x000fda0003fc6270 */
[----:B------:R-:W-:Y:S05]  /*55b0*/  @!P6 BRA `(.L_x_56664) ;  /* 0x000000000010e947 */ /* 0x000fea0003800000 */
[----:B------:R-:W-:-:S03]  /*55c0*/  UMOV UR8, 0xffffffff ;  /* 0xffffffff00087882 */ /* 0x000fc60000000000 */
[----:B------:R-:W-:Y:S05]  /*55d0*/  BRA.DIV UR8, `(.L_x_56665) ;  /* 0x0000001a089c7947 */ /* 0x000fea000b800000 */
[----:B0-----:R0:W2:Y:S02]  /*55e0*/  SHFL.IDX PT, R3, R60, R16, R47 ;  /* 0x000000103c037389 */ /* 0x0010a400000e002f */
.L_x_56805:
[----:B--2---:R-:W-:-:S07]  /*55f0*/  IMAD R40, R17, R3, R40 ;  /* 0x0000000311287224 */ /* 0x004fce00078e0228 */
.L_x_56664:
[----:B------:R-:W-:-:S13]  /*5600*/  ISETP.GE.AND P6, PT, R39, 0xa, PT ;  /* 0x0000000a2700780c */ /* 0x000fda0003fc6270 */
[----:B------:R-:W-:Y:S05]  /*5610*/  @!P6 BRA `(.L_x_56666) ;  /* 0x000000000010e947 */ /* 0x000fea0003800000 */
[----:B------:R-:W-:-:S03]  /*5620*/  UMOV UR8, 0xffffffff ;  /* 0xffffffff00087882 */ /* 0x000fc60000000000 */
[----:B------:R-:W-:Y:S05]  /*5630*/  BRA.DIV UR8, `(.L_x_56667) ;  /* 0x0000001a08a47947 */ /* 0x000fea000b800000 */
[----:B0-----:R0:W2:Y:S02]  /*5640*/  SHFL.IDX PT, R3, R60, R18, R47 ;  /* 0x000000123c037389 */ /* 0x0010a400000e002f */
.L_x_56808:
[----:B--2---:R-:W-:-:S07]  /*5650*/  IMAD R40, R19, R3, R40 ;  /* 0x0000000313287224 */ /* 0x004fce00078e0228 */
.L_x_56666:
[----:B------:R-:W-:-:S13]  /*5660*/  ISETP.GE.AND P6, PT, R39, 0xb, PT ;  /* 0x0000000b2700780c */ /* 0x000fda0003fc6270 */
[----:B------:R-:W-:Y:S05]  /*5670*/  @!P6 BRA `(.L_x_56668) ;  /* 0x000000000010e947 */ /* 0x000fea0003800000 */
[----:B------:R-:W-:-:S03]  /*5680*/  UMOV UR8, 0xffffffff ;  /* 0xffffffff00087882 */ /* 0x000fc60000000000 */
[----:B------:R-:W-:Y:S05]  /*5690*/  BRA.DIV UR8, `(.L_x_56669) ;  /* 0x0000001a08ac7947 */ /* 0x000fea000b800000 */
[----:B0-----:R0:W2:Y:S02]  /*56a0*/  SHFL.IDX PT, R3, R60, R20, R47 ;  /* 0x000000143c037389 */ /* 0x0010a400000e002f */
.L_x_56811:
[----:B--2---:R-:W-:-:S07]  /*56b0*/  IMAD R40, R21, R3, R40 ;  /* 0x0000000315287224 */ /* 0x004fce00078e0228 */
.L_x_56668:
[----:B------:R-:W-:-:S13]  /*56c0*/  ISETP.GE.AND P6, PT, R39, 0xc, PT ;  /* 0x0000000c2700780c */ /* 0x000fda0003fc6270 */
[----:B------:R-:W-:Y:S05]  /*56d0*/  @!P6 BRA `(.L_x_56670) ;  /* 0x000000000010e947 */ /* 0x000fea0003800000 */
[----:B------:R-:W-:-:S03]  /*56e0*/  UMOV UR8, 0xffffffff ;  /* 0xffffffff00087882 */ /* 0x000fc60000000000 */
[----:B------:R-:W-:Y:S05]  /*56f0*/  BRA.DIV UR8, `(.L_x_56671) ;  /* 0x0000001a08b47947 */ /* 0x000fea000b800000 */
[----:B0-----:R0:W2:Y:S02]  /*5700*/  SHFL.IDX PT, R3, R60, R22, R47 ;  /* 0x000000163c037389 */ /* 0x0010a400000e002f */
.L_x_56814:
[----:B--2---:R-:W-:-:S07]  /*5710*/  IMAD R40, R23, R3, R40 ;  /* 0x0000000317287224 */ /* 0x004fce00078e0228 */
.L_x_56670:
[----:B------:R-:W-:-:S13]  /*5720*/  ISETP.GE.AND P6, PT, R39, 0xd, PT ;  /* 0x0000000d2700780c */ /* 0x000fda0003fc6270 */
[----:B------:R-:W-:Y:S05]  /*5730*/  @!P6 BRA `(.L_x_56672) ;  /* 0x000000000010e947 */ /* 0x000fea0003800000 */
[----:B------:R-:W-:-:S03]  /*5740*/  UMOV UR8, 0xffffffff ;  /* 0xffffffff00087882 */ /* 0x000fc60000000000 */
[----:B------:R-:W-:Y:S05]  /*5750*/  BRA.DIV UR8, `(.L_x_56673) ;  /* 0x0000001a08bc7947 */ /* 0x000fea000b800000 */
[----:B0-----:R0:W2:Y:S02]  /*5760*/  SHFL.IDX PT, R3, R60, R24, R47 ;  /* 0x000000183c037389 */ /* 0x0010a400000e002f */
.L_x_56817:
[----:B--2---:R-:W-:-:S07]  /*5770*/  IMAD R40, R25, R3, R40 ;  /* 0x0000000319287224 */ /* 0x004fce00078e0228 */
.L_x_56672:
[----:B------:R-:W-:-:S13]  /*5780*/  ISETP.GE.AND P6, PT, R39, 0xe, PT ;  /* 0x0000000e2700780c */ /* 0x000fda0003fc6270 */
[----:B------:R-:W-:Y:S05]  /*5790*/  @!P6 BRA `(.L_x_56674) ;  /* 0x000000000010e947 */ /* 0x000fea0003800000 */
[----:B------:R-:W-:-:S03]  /*57a0*/  UMOV UR8, 0xffffffff ;  /* 0xffffffff00087882 */ /* 0x000fc60000000000 */
[----:B------:R-:W-:Y:S05]  /*57b0*/  BRA.DIV UR8, `(.L_x_56675) ;  /* 0x0000001a08c47947 */ /* 0x000fea000b800000 */
[----:B0-----:R0:W2:Y:S02]  /*57c0*/  SHFL.IDX PT, R3, R60, R26, R47 ;  /* 0x0000001a3c037389 */ /* 0x0010a400000e002f */
.L_x_56820:
[----:B--2---:R-:W-:-:S07]  /*57d0*/  IMAD R40, R27, R3, R40 ;  /* 0x000000031b287224 */ /* 0x004fce00078e0228 */
.L_x_56674:
[----:B------:R-:W-:-:S13]  /*57e0*/  ISETP.GE.AND P6, PT, R39, 0xf, PT ;  /* 0x0000000f2700780c */ /* 0x000fda0003fc6270 */
[----:B------:R-:W-:Y:S05]  /*57f0*/  @!P6 BRA `(.L_x_56676) ;  /* 0x000000000010e947 */ /* 0x000fea0003800000 */
[----:B------:R-:W-:-:S03]  /*5800*/  UMOV UR8, 0xffffffff ;  /* 0xffffffff00087882 */ /* 0x000fc60000000000 */
[----:B------:R-:W-:Y:S05]  /*5810*/  BRA.DIV UR8, `(.L_x_56677) ;  /* 0x0000001a08cc7947 */ /* 0x000fea000b800000 */
[----:B0-----:R0:W2:Y:S02]  /*5820*/  SHFL.IDX PT, R3, R60, R28, R47 ;  /* 0x0000001c3c037389 */ /* 0x0010a400000e002f */
.L_x_56823:
[----:B--2---:R-:W-:-:S07]  /*5830*/  IMAD R40, R29, R3, R40 ;  /* 0x000000031d287224 */ /* 0x004fce00078e0228 */
.L_x_56676:
[----:B------:R-:W-:-:S13]  /*5840*/  ISETP.GE.AND P6, PT, R39, 0x10, PT ;  /* 0x000000102700780c */ /* 0x000fda0003fc6270 */
[----:B------:R-:W-:Y:S05]  /*5850*/  @!P6 BRA `(.L_x_56678) ;  /* 0x000000000010e947 */ /* 0x000fea0003800000 */
[----:B------:R-:W-:-:S03]  /*5860*/  UMOV UR8, 0xffffffff ;  /* 0xffffffff00087882 */ /* 0x000fc60000000000 */
[----:B------:R-:W-:Y:S05]  /*5870*/  BRA.DIV UR8, `(.L_x_56679) ;  /* 0x0000001a08d47947 */ /* 0x000fea000b800000 */
[----:B0-----:R0:W2:Y:S02]  /*5880*/  SHFL.IDX PT, R3, R60, R30, R47 ;  /* 0x0000001e3c037389 */ /* 0x0010a400000e002f */
.L_x_56826:
[----:B--2---:R-:W-:-:S07]  /*5890*/  IMAD R40, R31, R3, R40 ;  /* 0x000000031f287224 */ /* 0x004fce00078e0228 */
.L_x_56678:
[----:B------:R-:W-:-:S07]  /*58a0*/  IMAD.U32 R2, RZ, RZ, UR9 ;  /* 0x00000009ff027e24 */ /* 0x000fce000f8e00ff */
.L_x_56680:
        /* <DEDUP_REMOVED lines=36> */
.L_x_56647:
[----:B------:R-:W-:Y:S05]  /*5af0*/  @!P5 BRA `(.L_x_56682) ;  /* 0xffffffe800a4d947 */ /* 0x000fea000383ffff */
.L_x_56523:
        /* <DEDUP_REMOVED lines=12> */
.L_x_56683:
        /* <DEDUP_REMOVED lines=10> */
.L_x_56545:
[----:B------:R-:W-:Y:S01]  /*5c60*/  BSSY B2, `(.L_x_56684) ;  /* 0x0000006000027945 */ /* 0x000fe20003800000 */
[----:B------:R-:W-:Y:S02]  /*5c70*/  IMAD.MOV.U32 R2, RZ, RZ, R20 ;  /* 0x000000ffff027224 */ /* 0x000fe400078e0014 */
[----:B------:R-:W-:-:S07]  /*5c80*/  IMAD.MOV.U32 R3, RZ, RZ, -0x1 ;  /* 0xffffffffff037424 */ /* 0x000fce00078e00ff */
[----:B01234-:R-:W-:Y:S05]  /*5c90*/  WARPSYNC.COLLECTIVE R3, `(.L_x_56685) ;  /* 0x0000000003087348 */ /* 0x01ffea0003c00000 */
[----:B0-----:R0:W0:Y:S02]  /*5ca0*/  SHFL.IDX P6, R3, R60, R2, R47 ;  /* 0x000000023c037389 */ /* 0x00102400000c002f */
[----:B01234-:R-:W-:Y:S05]  /*5cb0*/  ENDCOLLECTIVE ;  /* 0x000000000000791b */ /* 0x01ffea0003800000 */
.L_x_56685:
[----:B------:R-:W-:Y:S05]  /*5cc0*/  BSYNC B2 ;  /* 0x0000000000027941 */ /* 0x000fea0003800000 */
.L_x_56684:
[----:B------:R-:W-:Y:S05]  /*5cd0*/  BRA `(.L_x_56686) ;  /* 0xffffffc400047947 */ /* 0x000fea000383ffff */
.L_x_56547:
[----:B------:R-:W-:Y:S01]  /*5ce0*/  BSSY B2, `(.L_x_56687) ;  /* 0x0000006000027945 */ /* 0x000fe20003800000 */
[----:B------:R-:W-:Y:S02]  /*5cf0*/  IMAD.MOV.U32 R2, RZ, RZ, R45 ;  /* 0x000000ffff027224 */ /* 0x000fe400078e002d */
[----:B------:R-:W-:-:S07]  /*5d00*/  IMAD.MOV.U32 R3, RZ, RZ, -0x1 ;  /* 0xffffffffff037424 */ /* 0x000fce00078e00ff */
[----:B01234-:R-:W-:Y:S05]  /*5d10*/  WARPSYNC.COLLECTIVE R3, `(.L_x_56688) ;  /* 0x0000000003087348 */ /* 0x01ffea0003c00000 */
[----:B0-----:R0:W0:Y:S02]  /*5d20*/  SHFL.IDX P6, R3, R60, R2, R47 ;  /* 0x000000023c037389 */ /* 0x00102400000c002f */
[----:B01234-:R-:W-:Y:S05]  /*5d30*/  ENDCOLLECTIVE ;  /* 0x000000000000791b */ /* 0x01ffea0003800000 */
.L_x_56688:
[----:B------:R-:W-:Y:S05]  /*5d40*/  BSYNC B2 ;  /* 0x0000000000027941 */ /* 0x000fea0003800000 */
.L_x_56687:
[----:B------:R-:W-:Y:S05]  /*5d50*/  BRA `(.L_x_56689) ;  /* 0xffffffc000f87947 */ /* 0x000fea000383ffff */
.L_x_56549:
[----:B------:R-:W-:Y:S01]  /*5d60*/  BSSY B2, `(.L_x_56690) ;  /* 0x0000006000027945 */ /* 0x000fe20003800000 */
[----:B------:R-:W-:Y:S02]  /*5d70*/  IMAD.MOV.U32 R2, RZ, RZ, R44 ;  /* 0x000000ffff027224 */ /* 0x000fe400078e002c */
[----:B------:R-:W-:-:S07]  /*5d80*/  IMAD.MOV.U32 R3, RZ, RZ, -0x1 ;  /* 0xffffffffff037424 */ /* 0x000fce00078e00ff */
[----:B01234-:R-:W-:Y:S05]  /*5d90*/  WARPSYNC.COLLECTIVE R3, `(.L_x_56691) ;  /* 0x0000000003087348 */ /* 0x01ffea0003c00000 */
[----:B0-----:R0:W0:Y:S02]  /*5da0*/  SHFL.IDX P6, R3, R60, R2, R47 ;  /* 0x000000023c037389 */ /* 0x00102400000c002f */
[----:B01234-:R-:W-:Y:S05]  /*5db0*/  ENDCOLLECTIVE ;  /* 0x000000000000791b */ /* 0x01ffea0003800000 */
.L_x_56691:
[----:B------:R-:W-:Y:S05]  /*5dc0*/  BSYNC B2 ;  /* 0x0000000000027941 */ /* 0x000fea0003800000 */
.L_x_56690:
[----:B------:R-:W-:Y:S05]  /*5dd0*/  BRA `(.L_x_56692) ;  /* 0xffffffc000ec7947 */ /* 0x000fea000383ffff */
.L_x_56551:
[----:B------:R-:W-:Y:S01]  /*5de0*/  BSSY B2, `(.L_x_56693) ;  /* 0x0000006000027945 */ /* 0x000fe20003800000 */
[----:B------:R-:W-:Y:S02]  /*5df0*/  IMAD.MOV.U32 R2, RZ, RZ, R43 ;  /* 0x000000ffff027224 */ /* 0x000fe400078e002b */
[----:B------:R-:W-:-:S07]  /*5e00*/  IMAD.MOV.U32 R3, RZ, RZ, -0x1 ;  /* 0xffffffffff037424 */ /* 0x000fce00078e00ff */
[----:B01234-:R-:W-:Y:S05]  /*5e10*/  WARPSYNC.COLLECTIVE R3, `(.L_x_56694) ;  /* 0x0000000003087348 */ /* 0x01ffea0003c00000 */
[----:B0-----:R0:W0:Y:S02]  /*5e20*/  SHFL.IDX P6, R3, R60, R2, R47 ;  /* 0x000000023c037389 */ /* 0x00102400000c002f */
[----:B01234-:R-:W-:Y:S05]  /*5e30*/  ENDCOLLECTIVE ;  /* 0x000000000000791b */ /* 0x01ffea0003800000 */
.L_x_56694:
[----:B------:R-:W-:Y:S05]  /*5e40*/  BSYNC B2 ;  /* 0x0000000000027941 */ /* 0x000fea0003800000 */
.L_x_56693:
[----:B------:R-:W-:Y:S05]  /*5e50*/  BRA `(.L_x_56695) ;  /* 0xffffffc000e07947 */ /* 0x000fea000383ffff */
.L_x_56553:
[----:B------:R-:W-:Y:S01]  /*5e60*/  BSSY B2, `(.L_x_56696) ;  /* 0x0000006000027945 */ /* 0x000fe20003800000 */
[----:B------:R-:W-:Y:S01]  /*5e70*/  MOV R2, R42 ;  /* 0x0000002a00027202 */ /* 0x000fe20000000f00 */
[----:B------:R-:W-:-:S07]  /*5e80*/  IMAD.MOV.U32 R3, RZ, RZ, -0x1 ;  /* 0xffffffffff037424 */ /* 0x000fce00078e00ff */
[----:B01234-:R-:W-:Y:S05]  /*5e90*/  WARPSYNC.COLLECTIVE R3, `(.L_x_56697) ;  /* 0x0000000003087348 */ /* 0x01ffea0003c00000 */
[----:B0-----:R0:W0:Y:S02]  /*5ea0*/  SHFL.IDX P6, R3, R60, R2, R47 ;  /* 0x000000023c037389 */ /* 0x00102400000c002f */
[----:B01234-:R-:W-:Y:S05]  /*5eb0*/  ENDCOLLECTIVE ;  /* 0x000000000000791b */ /* 0x01ffea0003800000 */
.L_x_56697:
[----:B------:R-:W-:Y:S05]  /*5ec0*/  BSYNC B2 ;  /* 0x0000000000027941 */ /* 0x000fea0003800000 */
.L_x_56696:
[----:B------:R-:W-:Y:S05]  /*5ed0*/  BRA `(.L_x_56698) ;  /* 0xffffffc000d47947 */ /* 0x000fea000383ffff */
.L_x_56555:
[----:B------:R-:W-:Y:S01]  /*5ee0*/  BSSY B2, `(.L_x_56699) ;  /* 0x0000006000027945 */ /* 0x000fe20003800000 */
[----:B------:R-:W-:Y:S02]  /*5ef0*/  IMAD.MOV.U32 R2, RZ, RZ, R41 ;  /* 0x000000ffff027224 */ /* 0x000fe400078e0029 */
[----:B------:R-:W-:-:S07]  /*5f00*/  IMAD.MOV.U32 R3, RZ, RZ, -0x1 ;  /* 0xffffffffff037424 */ /* 0x000fce00078e00ff */
[----:B01234-:R-:W-:Y:S05]  /*5f10*/  WARPSYNC.COLLECTIVE R3, `(.L_x_56700) ;  /* 0x0000000003087348 */ /* 0x01ffea0003c00000 */
[----:B0-----:R0:W0:Y:S02]  /*5f20*/  SHFL.IDX P6, R3, R60, R2, R47 ;  /* 0x000000023c037389 */ /* 0x00102400000c002f */
[----:B01234-:R-:W-:Y:S05]  /*5f30*/  ENDCOLLECTIVE ;  /* 0x000000000000791b */ /* 0x01ffea0003800000 */
.L_x_56700:
[----:B------:R-:W-:Y:S05]  /*5f40*/  BSYNC B2 ;  /* 0x0000000000027941 */ /* 0x000fea0003800000 */
.L_x_56699:
[----:B------:R-:W-:Y:S05]  /*5f50*/  BRA `(.L_x_56701) ;  /* 0xffffffc000c87947 */ /* 0x000fea000383ffff */
.L_x_56557:
[----:B------:R-:W-:Y:S01]  /*5f60*/  BSSY B2, `(.L_x_56702) ;  /* 0x0000006000027945 */ /* 0x000fe20003800000 */
[----:B------:R-:W-:Y:S02]  /*5f70*/  IMAD.MOV.U32 R2, RZ, RZ, R40 ;  /* 0x000000ffff027224 */ /* 0x000fe400078e0028 */
[----:B------:R-:W-:-:S07]  /*5f80*/  IMAD.MOV.U32 R3, RZ, RZ, -0x1 ;  /* 0xffffffffff037424 */ /* 0x000fce00078e00ff */
[----:B01234-:R-:W-:Y:S05]  /*5f90*/  WARPSYNC.COLLECTIVE R3, `(.L_x_56703) ;  /* 0x0000000003087348 */ /* 0x01ffea0003c00000 */
[----:B0-----:R0:W0:Y:S02]  /*5fa0*/  SHFL.IDX P6, R3, R60, R2, R47 ;  /* 0x000000023c037389 */ /* 0x00102400000c002f */
[----:B01234-:R-:W-:Y:S05]  /*5fb0*/  ENDCOLLECTIVE ;  /* 0x000000000000791b */ /* 0x01ffea0003800000 */
.L_x_56703:
[----:B------:R-:W-:Y:S05]  /*5fc0*/  BSYNC B2 ;  /* 0x0000000000027941 */ /* 0x000fea0003800000 */
.L_x_56702:
[----:B------:R-:W-:Y:S05]  /*5fd0*/  BRA `(.L_x_56704) ;  /* 0xffffffc000c47947 */ /* 0x000fea000383ffff */
.L_x_56559:
[----:B------:R-:W-:Y:S01]  /*5fe0*/  BSSY B2, `(.L_x_56705) ;  /* 0x0000006000027945 */ /* 0x000fe20003800000 */
[----:B------:R-:W-:Y:S02]  /*5ff0*/  IMAD.MOV.U32 R2, RZ, RZ, R39 ;  /* 0x000000ffff027224 */ /* 0x000fe400078e0027 */
[----:B------:R-:W-:-:S07]  /*6000*/  IMAD.MOV.U32 R3, RZ, RZ, -0x1 ;  /* 0xffffffffff037424 */ /* 0x000fce00078e00ff */
[----:B01234-:R-:W-:Y:S05]  /*6010*/  WARPSYNC.COLLECTIVE R3, `(.L_x_56706) ;  /* 0x0000000003087348 */ /* 0x01ffea0003c00000 */
[----:B0-----:R0:W0:Y:S02]  /*6020*/  SHFL.IDX P6, R3, R60, R2, R47 ;  /* 0x000000023c037389 */ /* 0x00102400000c002f */
[----:B01234-:R-:W-:Y:S05]  /*6030*/  ENDCOLLECTIVE ;  /* 0x000000000000791b */ /* 0x01ffea0003800000 */
.L_x_56706:
[----:B------:R-:W-:Y:S05]  /*6040*/  BSYNC B2 ;  /* 0x0000000000027941 */ /* 0x000fea0003800000 */
.L_x_56705:
[----:B------:R-:W-:Y:S05]  /*6050*/  BRA `(.L_x_56707) ;  /* 0xffffffc000bc7947 */ /* 0x000fea000383ffff */
.L_x_56561:
[----:B------:R-:W-:Y:S01]  /*6060*/  BSSY B2, `(.L_x_56708) ;  /* 0x0000006000027945 */ /* 0x000fe20003800000 */
[----:B------:R-:W-:Y:S02]  /*6070*/  IMAD.MOV.U32 R2, RZ, RZ, R38 ;  /* 0x000000ffff027224 */ /* 0x000fe400078e0026 */
[----:B------:R-:W-:-:S07]  /*6080*/  IMAD.MOV.U32 R3, RZ, RZ, -0x1 ;  /* 0xffffffffff037424 */ /* 0x000fce00078e00ff */
[----:B01234-:R-:W-:Y:S05]  /*6090*/  WARPSYNC.COLLECTIVE R3, `(.L_x_56709) ;  /* 0x0000000003087348 */ /* 0x01ffea0003c00000 */
[----:B0-----:R0:W0:Y:S02]  /*60a0*/  SHFL.IDX P6, R3, R60, R2, R47 ;  /* 0x000000023c037389 */ /* 0x00102400000c002f */
[----:B01234-:R-:W-:Y:S05]  /*60b0*/  ENDCOLLECTIVE ;  /* 0x000000000000791b */ /* 0x01ffea0003800000 */
.L_x_56709:
[----:B------:R-:W-:Y:S05]  /*60c0*/  BSYNC B2 ;  /* 0x0000000000027941 */ /* 0x000fea0003800000 */
.L_x_56708:
[----:B------:R-:W-:Y:S05]  /*60d0*/  BRA `(.L_x_56710) ;  /* 0xffffffc000b47947 */ /* 0x000fea000383ffff */
.L_x_56563:
[----:B------:R-:W-:Y:S01]  /*60e0*/  BSSY B2, `(.L_x_56711) ;  /* 0x0000006000027945 */ /* 0x000fe20003800000 */
[----:B------:R-:W-:Y:S02]  /*60f0*/  IMAD.MOV.U32 R2, RZ, RZ, R37 ;  /* 0x000000ffff027224 */ /* 0x000fe400078e0025 */
[----:B------:R-:W-:-:S07]  /*6100*/  IMAD.MOV.U32 R3, RZ, RZ, -0x1 ;  /* 0xffffffffff037424 */ /* 0x000fce00078e00ff */
[----:B01234-:R-:W-:Y:S05]  /*6110*/  WARPSYNC.COLLECTIVE R3, `(.L_x_56712) ;  /* 0x0000000003087348 */ /* 0x01ffea0003c00000 */
[----:B0-----:R0:W0:Y:S02]  /*6120*/  SHFL.IDX P6, R3, R60, R2, R47 ;  /* 0x000000023c037389 */ /* 0x00102400000c002f */
[----:B01234-:R-:W-:Y:S05]  /*6130*/  ENDCOLLECTIVE ;  /* 0x000000000000791b */ /* 0x01ffea0003800000 */
.L_x_56712:
[----:B------:R-:W-:Y:S05]  /*6140*/  BSYNC B2 ;  /* 0x0000000000027941 */ /* 0x000fea0003800000 */
.L_x_56711:
[----:B------:R-:W-:Y:S05]  /*6150*/  BRA `(.L_x_56713) ;  /* 0xffffffc000ac7947 */ /* 0x000fea000383ffff */
.L_x_56565:
[----:B------:R-:W-:Y:S01]  /*6160*/  BSSY B2, `(.L_x_56714) ;  /* 0x0000006000027945 */ /* 0x000fe20003800000 */
[----:B------:R-:W-:Y:S02]  /*6170*/  IMAD.MOV.U32 R2, RZ, RZ, R36 ;  /* 0x000000ffff027224 */ /* 0x000fe400078e0024 */
[----:B------:R-:W-:-:S07]  /*6180*/  IMAD.MOV.U32 R3, RZ, RZ, -0x1 ;  /* 0xffffffffff037424 */ /* 0x000fce00078e00ff */
[----:B01234-:R-:W-:Y:S05]  /*6190*/  WARPSYNC.COLLECTIVE R3, `(.L_x_56715) ;  /* 0x0000000003087348 */ /* 0x01ffea0003c00000 */
[----:B0-----:R0:W0:Y:S02]  /*61a0*/  SHFL.IDX P6, R3, R60, R2, R47 ;  /* 0x000000023c037389 */ /* 0x00102400000c002f */
[----:B01234-:R-:W-:Y:S05]  /*61b0*/  ENDCOLLECTIVE ;  /* 0x000000000000791b */ /* 0x01ffea0003800000 */
.L_x_56715:
[----:B------:R-:W-:Y:S05]  /*61c0*/  BSYNC B2 ;  /* 0x0000000000027941 */ /* 0x000fea0003800000 */
.L_x_56714:
[----:B------:R-:W-:Y:S05]  /*61d0*/  BRA `(.L_x_56716) ;  /* 0xffffffc000a47947 */ /* 0x000fea000383ffff */
.L_x_56567:
[----:B------:R-:W-:Y:S01]  /*61e0*/  BSSY B2, `(.L_x_56717) ;  /* 0x0000006000027945 */ /* 0x000fe20003800000 */
[----:B------:R-:W-:Y:S01]  /*61f0*/  IMAD.MOV.U32 R2, RZ, RZ, R35 ;  /* 0x000000ffff027224 */ /* 0x000fe200078e0023 */
[----:B------:R-:W-:-:S07]  /*6200*/  MOV R3, 0xffffffff ;  /* 0xffffffff00037802 */ /* 0x000fce0000000f00 */
[----:B01234-:R-:W-:Y:S05]  /*6210*/  WARPSYNC.COLLECTIVE R3, `(.L_x_56718) ;  /* 0x0000000003087348 */ /* 0x01ffea0003c00000 */
[----:B0-----:R0:W0:Y:S02]  /*6220*/  SHFL.IDX P6, R3, R60, R2, R47 ;  /* 0x000000023c037389 */ /* 0x00102400000c002f */
[----:B01234-:R-:W-:Y:S05]  /*6230*/  ENDCOLLECTIVE ;  /* 0x000000000000791b */ /* 0x01ffea0003800000 */
.L_x_56718:
[----:B------:R-:W-:Y:S05]  /*6240*/  BSYNC B2 ;  /* 0x0000000000027941 */ /* 0x000fea0003800000 */
.L_x_56717:
[----:B------:R-:W-:Y:S05]  /*6250*/  BRA `(.L_x_56719) ;  /* 0xffffffc0009c7947 */ /* 0x000fea000383ffff */
.L_x_56569:
[----:B------:R-:W-:Y:S01]  /*6260*/  BSSY B2, `(.L_x_56720) ;  /* 0x0000006000027945 */ /* 0x000fe20003800000 */
[----:B------:R-:W-:Y:S02]  /*6270*/  IMAD.MOV.U32 R2, RZ, RZ, R34 ;  /* 0x000000ffff027224 */ /* 0x000fe400078e0022 */
[----:B------:R-:W-:-:S07]  /*6280*/  IMAD.MOV.U32 R3, RZ, RZ, -0x1 ;  /* 0xffffffffff037424 */ /* 0x000fce00078e00ff */
[----:B01234-:R-:W-:Y:S05]  /*6290*/  WARPSYNC.COLLECTIVE R3, `(.L_x_56721) ;  /* 0x0000000003087348 */ /* 0x01ffea0003c00000 */
[----:B0-----:R0:W0:Y:S02]  /*62a0*/  SHFL.IDX P6, R3, R60, R2, R47 ;  /* 0x000000023c037389 */ /* 0x00102400000c002f */
[----:B01234-:R-:W-:Y:S05]  /*62b0*/  ENDCOLLECTIVE ;  /* 0x000000000000791b */ /* 0x01ffea0003800000 */
.L_x_56721:
[----:B------:R-:W-:Y:S05]  /*62c0*/  BSYNC B2 ;  /* 0x0000000000027941 */ /* 0x000fea0003800000 */
.L_x_56720:
[----:B------:R-:W-:Y:S05]  /*62d0*/  BRA `(.L_x_56722) ;  /* 0xffffffc000947947 */ /* 0x000fea000383ffff */
.L_x_56571:
[----:B------:R-:W-:Y:S01]  /*62e0*/  BSSY B2, `(.L_x_56723) ;  /* 0x0000006000027945 */ /* 0x000fe20003800000 */
[----:B------:R-:W-:Y:S02]  /*62f0*/  IMAD.MOV.U32 R2, RZ, RZ, R33 ;  /* 0x000000ffff027224 */ /* 0x000fe400078e0021 */
[----:B------:R-:W-:-:S07]  /*6300*/  IMAD.MOV.U32 R3, RZ, RZ, -0x1 ;  /* 0xffffffffff037424 */ /* 0x000fce00078e00ff */
[----:B01234-:R-:W-:Y:S05]  /*6310*/  WARPSYNC.COLLECTIVE R3, `(.L_x_56724) ;  /* 0x0000000003087348 */ /* 0x01ffea0003c00000 */
[----:B0-----:R0:W0:Y:S02]  /*6320*/  SHFL.IDX P6, R3, R60, R2, R47 ;  /* 0x000000023c037389 */ /* 0x00102400000c002f */
[----:B01234-:R-:W-:Y:S05]  /*6330*/  ENDCOLLECTIVE ;  /* 0x000000000000791b */ /* 0x01ffea0003800000 */
.L_x_56724:
[----:B------:R-:W-:Y:S05]  /*6340*/  BSYNC B2 ;  /* 0x0000000000027941 */ /* 0x000fea0003800000 */
.L_x_56723:
[----:B------:R-:W-:Y:S05]  /*6350*/  BRA `(.L_x_56725) ;  /* 0xffffffc0008c7947 */ /* 0x000fea000383ffff */
.L_x_56573:
[----:B------:R-:W-:Y:S01]  /*6360*/  BSSY B2, `(.L_x_56726) ;  /* 0x0000006000027945 */ /* 0x000fe20003800000 */
[----:B------:R-:W-:Y:S02]  /*6370*/  IMAD.MOV.U32 R2, RZ, RZ, R32 ;  /* 0x000000ffff027224 */ /* 0x000fe400078e0020 */
[----:B------:R-:W-:-:S07]  /*6380*/  IMAD.MOV.U32 R3, RZ, RZ, -0x1 ;  /* 0xffffffffff037424 */ /* 0x000fce00078e00ff */
[----:B01234-:R-:W-:Y:S05]  /*6390*/  WARPSYNC.COLLECTIVE R3, `(.L_x_56727) ;  /* 0x0000000003087348 */ /* 0x01ffea0003c00000 */
[----:B0-----:R0:W0:Y:S02]  /*63a0*/  SHFL.IDX P6, R3, R60, R2, R47 ;  /* 0x000000023c037389 */ /* 0x00102400000c002f */
[----:B01234-:R-:W-:Y:S05]  /*63b0*/  ENDCOLLECTIVE ;  /* 0x000000000000791b */ /* 0x01ffea0003800000 */
.L_x_56727:
[----:B------:R-:W-:Y:S05]  /*63c0*/  BSYNC B2 ;  /* 0x0000000000027941 */ /* 0x000fea0003800000 */
.L_x_56726:
[----:B------:R-:W-:Y:S05]  /*63d0*/  BRA `(.L_x_56728) ;  /* 0xffffffc000847947 */ /* 0x000fea000383ffff */
.L_x_56575:
[----:B------:R-:W-:Y:S01]  /*63e0*/  BSSY B2, `(.L_x_56729) ;  /* 0x0000006000027945 */ /* 0x000fe20003800000 */
[----:B------:R-:W-:Y:S02]  /*63f0*/  IMAD.MOV.U32 R2, RZ, RZ, R31 ;  /* 0x000000ffff027224 */ /* 0x000fe400078e001f */
[----:B------:R-:W-:-:S07]  /*6400*/  IMAD.MOV.U32 R3, RZ, RZ, -0x1 ;  /* 0xffffffffff037424 */ /* 0x000fce00078e00ff */
[----:B01234-:R-:W-:Y:S05]  /*6410*/  WARPSYNC.COLLECTIVE R3, `(.L_x_56730) ;  /* 0x0000000003087348 */ /* 0x01ffea0003c00000 */
[----:B0-----:R0:W0:Y:S02]  /*6420*/  SHFL.IDX P6, R3, R60, R2, R47 ;  /* 0x000000023c037389 */ /* 0x00102400000c002f */
[----:B01234-:R-:W-:Y:S05]  /*6430*/  ENDCOLLECTIVE ;  /* 0x000000000000791b */ /* 0x01ffea0003800000 */
.L_x_56730:
[----:B------:R-:W-:Y:S05]  /*6440*/  BSYNC B2 ;  /* 0x0000000000027941 */ /* 0x000fea0003800000 */
.L_x_56729:
[----:B------:R-:W-:Y:S05]  /*6450*/  BRA `(.L_x_56731) ;  /* 0xffffffc0007c7947 */ /* 0x000fea000383ffff */
.L_x_56598:
[----:B------:R-:W-:Y:S01]  /*6460*/  BSSY B1, `(.L_x_56732) ;  /* 0x0000006000017945 */ /* 0x000fe20003800000 */
[----:B------:R-:W-:Y:S02]  /*6470*/  IMAD.MOV.U32 R2, RZ, RZ, R20 ;  /* 0x000000ffff027224 */ /* 0x000fe400078e0014 */
[----:B------:R-:W-:-:S07]  /*6480*/  IMAD.MOV.U32 R3, RZ, RZ, -0x1 ;  /* 0xffffffffff037424 */ /* 0x000fce00078e00ff */
[----:B01234-:R-:W-:Y:S05]  /*6490*/  WARPSYNC.COLLECTIVE R3, `(.L_x_56733) ;  /* 0x0000000003087348 */ /* 0x01ffea0003c00000 */
[----:B0-----:R0:W0:Y:S02]  /*64a0*/  SHFL.IDX P6, R3, R60, R2, R47 ;  /* 0x000000023c037389 */ /* 0x00102400000c002f */
[----:B01234-:R-:W-:Y:S05]  /*64b0*/  ENDCOLLECTIVE ;  /* 0x000000000000791b */ /* 0x01ffea0003800000 */
.L_x_56733:
[----:B------:R-:W-:Y:S05]  /*64c0*/  BSYNC B1 ;  /* 0x0000000000017941 */ /* 0x000fea0003800000 */
.L_x_56732:
[----:B------:R-:W-:Y:S05]  /*64d0*/  BRA `(.L_x_56734) ;  /* 0xffffffd4009c7947 */ /* 0x000fea000383ffff */
.L_x_56600:
[----:B------:R-:W-:Y:S01]  /*64e0*/  BSSY B1, `(.L_x_56735) ;  /* 0x0000006000017945 */ /* 0x000fe20003800000 */
[----:B------:R-:W-:Y:S02]  /*64f0*/  IMAD.MOV.U32 R2, RZ, RZ, R46 ;  /* 0x000000ffff027224 */ /* 0x000fe400078e002e */
[----:B------:R-:W-:-:S07]  /*6500*/  IMAD.MOV.U32 R3, RZ, RZ, -0x1 ;  /* 0xffffffffff037424 */ /* 0x000fce00078e00ff */
[----:B01234-:R-:W-:Y:S05]  /*6510*/  WARPSYNC.COLLECTIVE R3, `(.L_x_56736) ;  /* 0x0000000003087348 */ /* 0x01ffea0003c00000 */
[----:B0-----:R0:W0:Y:S02]  /*6520*/  SHFL.IDX P6, R3, R60, R2, R47 ;  /* 0x000000023c037389 */ /* 0x00102400000c002f */
[----:B01234-:R-:W-:Y:S05]  /*6530*/  ENDCOLLECTIVE ;  /* 0x000000000000791b */ /* 0x01ffea0003800000 */
.L_x_56736:
[----:B------:R-:W-:Y:S05]  /*6540*/  BSYNC B1 ;  /* 0x0000000000017941 */ /* 0x000fea0003800000 */
.L_x_56735:
[----:B------:R-:W-:Y:S05]  /*6550*/  BRA `(.L_x_56737) ;  /* 0xffffffd400907947 */ /* 0x000fea000383ffff */
.L_x_56602:
[----:B------:R-:W-:Y:S01]  /*6560*/  BSSY B1, `(.L_x_56738) ;  /* 0x0000006000017945 */ /* 0x000fe20003800000 */
[----:B------:R-:W-:Y:S02]  /*6570*/  IMAD.MOV.U32 R2, RZ, RZ, R45 ;  /* 0x000000ffff027224 */ /* 0x000fe400078e002d */
[----:B------:R-:W-:-:S07]  /*6580*/  IMAD.MOV.U32 R3, RZ, RZ, -0x1 ;  /* 0xffffffffff037424 */ /* 0x000fce00078e00ff */
[----:B01234-:R-:W-:Y:S05]  /*6590*/  WARPSYNC.COLLECTIVE R3, `(.L_x_56739) ;  /* 0x0000000003087348 */ /* 0x01ffea0003c00000 */
[----:B0-----:R0:W0:Y:S02]  /*65a0*/  SHFL.IDX P6, R3, R60, R2, R47 ;  /* 0x000000023c037389 */ /* 0x00102400000c002f */
[----:B01234-:R-:W-:Y:S05]  /*65b0*/  ENDCOLLECTIVE ;  /* 0x000000000000791b */ /* 0x01ffea0003800000 */
.L_x_56739:
[----:B------:R-:W-:Y:S05]  /*65c0*/  BSYNC B1 ;  /* 0x0000000000017941 */ /* 0x000fea0003800000 */
.L_x_56738:
[----:B------:R-:W-:Y:S05]  /*65d0*/  BRA `(.L_x_56740) ;  /* 0xffffffd400847947 */ /* 0x000fea000383ffff */
.L_x_56604:
[----:B------:R-:W-:Y:S01]  /*65e0*/  BSSY B1, `(.L_x_56741) ;  /* 0x0000006000017945 */ /* 0x000fe20003800000 */
[----:B------:R-:W-:Y:S01]  /*65f0*/  MOV R2, R44 ;  /* 0x0000002c00027202 */ /* 0x000fe20000000f00 */
[----:B------:R-:W-:-:S07]  /*6600*/  IMAD.MOV.U32 R3, RZ, RZ, -0x1 ;  /* 0xffffffffff037424 */ /* 0x000fce00078e00ff */
[----:B01234-:R-:W-:Y:S05]  /*6610*/  WARPSYNC.COLLECTIVE R3, `(.L_x_56742) ;  /* 0x0000000003087348 */ /* 0x01ffea0003c00000 */
[----:B0-----:R0:W0:Y:S02]  /*6620*/  SHFL.IDX P6, R3, R60, R2, R47 ;  /* 0x000000023c037389 */ /* 0x00102400000c002f */
[----:B01234-:R-:W-:Y:S05]  /*6630*/  ENDCOLLECTIVE ;  /* 0x000000000000791b */ /* 0x01ffea0003800000 */
.L_x_56742:
[----:B------:R-:W-:Y:S05]  /*6640*/  BSYNC B1 ;  /* 0x0000000000017941 */ /* 0x000fea0003800000 */
.L_x_56741:
[----:B------:R-:W-:Y:S05]  /*6650*/  BRA `(.L_x_56743) ;  /* 0xffffffd400787947 */ /* 0x000fea000383ffff */
.L_x_56606:
[----:B------:R-:W-:Y:S01]  /*6660*/  BSSY B1, `(.L_x_56744) ;  /* 0x0000006000017945 */ /* 0x000fe20003800000 */
[----:B------:R-:W-:Y:S02]  /*6670*/  IMAD.MOV.U32 R2, RZ, RZ, R43 ;  /* 0x000000ffff027224 */ /* 0x000fe400078e002b */
[----:B------:R-:W-:-:S07]  /*6680*/  IMAD.MOV.U32 R3, RZ, RZ, -0x1 ;  /* 0xffffffffff037424 */ /* 0x000fce00078e00ff */
[----:B01234-:R-:W-:Y:S05]  /*6690*/  WARPSYNC.COLLECTIVE R3, `(.L_x_56745) ;  /* 0x0000000003087348 */ /* 0x01ffea0003c00000 */
[----:B0-----:R0:W0:Y:S02]  /*66a0*/  SHFL.IDX P6, R3, R60, R2, R47 ;  /* 0x000000023c037389 */ /* 0x00102400000c002f */
[----:B01234-:R-:W-:Y:S05]  /*66b0*/  ENDCOLLECTIVE ;  /* 0x000000000000791b */ /* 0x01ffea0003800000 */
.L_x_56745:
[----:B------:R-:W-:Y:S05]  /*66c0*/  BSYNC B1 ;  /* 0x0000000000017941 */ /* 0x000fea0003800000 */
.L_x_56744:
[----:B------:R-:W-:Y:S05]  /*66d0*/  BRA `(.L_x_56746) ;  /* 0xffffffd4006c7947 */ /* 0x000fea000383ffff */
.L_x_56608:
[----:B------:R-:W-:Y:S01]  /*66e0*/  BSSY B1, `(.L_x_56747) ;  /* 0x0000006000017945 */ /* 0x000fe20003800000 */
[----:B------:R-:W-:Y:S02]  /*66f0*/  IMAD.MOV.U32 R2, RZ, RZ, R42 ;  /* 0x000000ffff027224 */ /* 0x000fe400078e002a */
[----:B------:R-:W-:-:S07]  /*6700*/  IMAD.MOV.U32 R3, RZ, RZ, -0x1 ;  /* 0xffffffffff037424 */ /* 0x000fce00078e00ff */
[----:B01234-:R-:W-:Y:S05]  /*6710*/  WARPSYNC.COLLECTIVE R3, `(.L_x_56748) ;  /* 0x0000000003087348 */ /* 0x01ffea0003c00000 */
[----:B0-----:R0:W0:Y:S02]  /*6720*/  SHFL.IDX P6, R3, R60, R2, R47 ;  /* 0x000000023c037389 */ /* 0x00102400000c002f */
[----:B01234-:R-:W-:Y:S05]  /*6730*/  ENDCOLLECTIVE ;  /* 0x000000000000791b */ /* 0x01ffea0003800000 */
.L_x_56748:
[----:B------:R-:W-:Y:S05]  /*6740*/  BSYNC B1 ;  /* 0x0000000000017941 */ /* 0x000fea0003800000 */
.L_x_56747:
[----:B------:R-:W-:Y:S05]  /*6750*/  BRA `(.L_x_56749) ;  /* 0xffffffd400607947 */ /* 0x000fea000383ffff */
.L_x_56610:
[----:B------:R-:W-:Y:S01]  /*6760*/  BSSY B1, `(.L_x_56750) ;  /* 0x0000006000017945 */ /* 0x000fe20003800000 */
[----:B------:R-:W-:Y:S02]  /*6770*/  IMAD.MOV.U32 R2, RZ, RZ, R41 ;  /* 0x000000ffff027224 */ /* 0x000fe400078e0029 */
[----:B------:R-:W-:-:S07]  /*6780*/  IMAD.MOV.U32 R3, RZ, RZ, -0x1 ;  /* 0xffffffffff037424 */ /* 0x000fce00078e00ff */
[----:B01234-:R-:W-:Y:S05]  /*6790*/  WARPSYNC.COLLECTIVE R3, `(.L_x_56751) ;  /* 0x0000000003087348 */ /* 0x01ffea0003c00000 */
[----:B0-----:R0:W0:Y:S02]  /*67a0*/  SHFL.IDX P6, R3, R60, R2, R47 ;  /* 0x000000023c037389 */ /* 0x00102400000c002f */
[----:B01234-:R-:W-:Y:S05]  /*67b0*/  ENDCOLLECTIVE ;  /* 0x000000000000791b */ /* 0x01ffea0003800000 */
.L_x_56751:
[----:B------:R-:W-:Y:S05]  /*67c0*/  BSYNC B1 ;  /* 0x0000000000017941 */ /* 0x000fea0003800000 */
.L_x_56750:
[----:B------:R-:W-:Y:S05]  /*67d0*/  BRA `(.L_x_56752) ;  /* 0xffffffd4005c7947 */ /* 0x000fea000383ffff */
.L_x_56612:
[----:B------:R-:W-:Y:S01]  /*67e0*/  BSSY B1, `(.L_x_56753) ;  /* 0x0000006000017945 */ /* 0x000fe20003800000 */
[----:B------:R-:W-:Y:S02]  /*67f0*/  IMAD.MOV.U32 R2, RZ, RZ, R40 ;  /* 0x000000ffff027224 */ /* 0x000fe400078e0028 */
[----:B------:R-:W-:-:S07]  /*6800*/  IMAD.MOV.U32 R3, RZ, RZ, -0x1 ;  /* 0xffffffffff037424 */ /* 0x000fce00078e00ff */
[----:B01234-:R-:W-:Y:S05]  /*6810*/  WARPSYNC.COLLECTIVE R3, `(.L_x_56754) ;  /* 0x0000000003087348 */ /* 0x01ffea0003c00000 */
[----:B0-----:R0:W0:Y:S02]  /*6820*/  SHFL.IDX P6, R3, R60, R2, R47 ;  /* 0x000000023c037389 */ /* 0x00102400000c002f */
[----:B01234-:R-:W-:Y:S05]  /*6830*/  ENDCOLLECTIVE ;  /* 0x000000000000791b */ /* 0x01ffea0003800000 */
.L_x_56754:
[----:B------:R-:W-:Y:S05]  /*6840*/  BSYNC B1 ;  /* 0x0000000000017941 */ /* 0x000fea0003800000 */
.L_x_56753:
[----:B------:R-:W-:Y:S05]  /*6850*/  BRA `(.L_x_56755) ;  /* 0xffffffd400547947 */ /* 0x000fea000383ffff */
.L_x_56614:
[----:B------:R-:W-:Y:S01]  /*6860*/  BSSY B1, `(.L_x_56756) ;  /* 0x0000006000017945 */ /* 0x000fe20003800000 */
[----:B------:R-:W-:Y:S02]  /*6870*/  IMAD.MOV.U32 R2, RZ, RZ, R39 ;  /* 0x000000ffff027224 */ /* 0x000fe400078e0027 */
[----:B------:R-:W-:-:S07]  /*6880*/  IMAD.MOV.U32 R3, RZ, RZ, -0x1 ;  /* 0xffffffffff037424 */ /* 0x000fce00078e00ff */
[----:B01234-:R-:W-:Y:S05]  /*6890*/  WARPSYNC.COLLECTIVE R3, `(.L_x_56757) ;  /* 0x0000000003087348 */ /* 0x01ffea0003c00000 */
[----:B0-----:R0:W0:Y:S02]  /*68a0*/  SHFL.IDX P6, R3, R60, R2, R47 ;  /* 0x000000023c037389 */ /* 0x00102400000c002f */
[----:B01234-:R-:W-:Y:S05]  /*68b0*/  ENDCOLLECTIVE ;  /* 0x000000000000791b */ /* 0x01ffea0003800000 */
.L_x_56757:
[----:B------:R-:W-:Y:S05]  /*68c0*/  BSYNC B1 ;  /* 0x0000000000017941 */ /* 0x000fea0003800000 */
.L_x_56756:
[----:B------:R-:W-:Y:S05]  /*68d0*/  BRA `(.L_x_56758) ;  /* 0xffffffd4004c7947 */ /* 0x000fea000383ffff */
.L_x_56616:
[----:B------:R-:W-:Y:S01]  /*68e0*/  BSSY B1, `(.L_x_56759) ;  /* 0x0000006000017945 */ /* 0x000fe20003800000 */
[----:B------:R-:W-:Y:S02]  /*68f0*/  IMAD.MOV.U32 R2, RZ, RZ, R38 ;  /* 0x000000ffff027224 */ /* 0x000fe400078e0026 */
[----:B------:R-:W-:-:S07]  /*6900*/  IMAD.MOV.U32 R3, RZ, RZ, -0x1 ;  /* 0xffffffffff037424 */ /* 0x000fce00078e00ff */
[----:B01234-:R-:W-:Y:S05]  /*6910*/  WARPSYNC.COLLECTIVE R3, `(.L_x_56760) ;  /* 0x0000000003087348 */ /* 0x01ffea0003c00000 */
[----:B0-----:R0:W0:Y:S02]  /*6920*/  SHFL.IDX P6, R3, R60, R2, R47 ;  /* 0x000000023c037389 */ /* 0x00102400000c002f */
[----:B01234-:R-:W-:Y:S05]  /*6930*/  ENDCOLLECTIVE ;  /* 0x000000000000791b */ /* 0x01ffea0003800000 */
.L_x_56760:
[----:B------:R-:W-:Y:S05]  /*6940*/  BSYNC B1 ;  /* 0x0000000000017941 */ /* 0x000fea0003800000 */
.L_x_56759:
[----:B------:R-:W-:Y:S05]  /*6950*/  BRA `(.L_x_56761) ;  /* 0xffffffd400447947 */ /* 0x000fea000383ffff */
.L_x_56618:
[----:B------:R-:W-:Y:S01]  /*6960*/  BSSY B1, `(.L_x_56762) ;  /* 0x0000006000017945 */ /* 0x000fe20003800000 */
[----:B------:R-:W-:Y:S01]  /*6970*/  IMAD.MOV.U32 R2, RZ, RZ, R37 ;  /* 0x000000ffff027224 */ /* 0x000fe200078e0025 */
[----:B------:R-:W-:-:S07]  /*6980*/  MOV R3, 0xffffffff ;  /* 0xffffffff00037802 */ /* 0x000fce0000000f00 */
[----:B01234-:R-:W-:Y:S05]  /*6990*/  WARPSYNC.COLLECTIVE R3, `(.L_x_56763) ;  /* 0x0000000003087348 */ /* 0x01ffea0003c00000 */
[----:B0-----:R0:W0:Y:S02]  /*69a0*/  SHFL.IDX P6, R3, R60, R2, R47 ;  /* 0x000000023c037389 */ /* 0x00102400000c002f */
[----:B01234-:R-:W-:Y:S05]  /*69b0*/  ENDCOLLECTIVE ;  /* 0x000000000000791b */ /* 0x01ffea0003800000 */
.L_x_56763:
[----:B------:R-:W-:Y:S05]  /*69c0*/  BSYNC B1 ;  /* 0x0000000000017941 */ /* 0x000fea0003800000 */
.L_x_56762:
[----:B------:R-:W-:Y:S05]  /*69d0*/  BRA `(.L_x_56764) ;  /* 0xffffffd4003c7947 */ /* 0x000fea000383ffff */
.L_x_56620:
[----:B------:R-:W-:Y:S01]  /*69e0*/  BSSY B1, `(.L_x_56765) ;  /* 0x0000006000017945 */ /* 0x000fe20003800000 */
[----:B------:R-:W-:Y:S02]  /*69f0*/  IMAD.MOV.U32 R2, RZ, RZ, R36 ;  /* 0x000000ffff027224 */ /* 0x000fe400078e0024 */
[----:B------:R-:W-:-:S07]  /*6a00*/  IMAD.MOV.U32 R3, RZ, RZ, -0x1 ;  /* 0xffffffffff037424 */ /* 0x000fce00078e00ff */
[----:B01234-:R-:W-:Y:S05]  /*6a10*/  WARPSYNC.COLLECTIVE R3, `(.L_x_56766) ;  /* 0x0000000003087348 */ /* 0x01ffea0003c00000 */
[----:B0-----:R0:W0:Y:S02]  /*6a20*/  SHFL.IDX P6, R3, R60, R2, R47 ;  /* 0x000000023c037389 */ /* 0x00102400000c002f */
[----:B01234-:R-:W-:Y:S05]  /*6a30*/  ENDCOLLECTIVE ;  /* 0x000000000000791b */ /* 0x01ffea0003800000 */
.L_x_56766:
[----:B------:R-:W-:Y:S05]  /*6a40*/  BSYNC B1 ;  /* 0x0000000000017941 */ /* 0x000fea0003800000 */
.L_x_56765:
[----:B------:R-:W-:Y:S05]  /*6a50*/  BRA `(.L_x_56767) ;  /* 0xffffffd400347947 */ /* 0x000fea000383ffff */
.L_x_56622:
[----:B------:R-:W-:Y:S01]  /*6a60*/  BSSY B1, `(.L_x_56768) ;  /* 0x0000006000017945 */ /* 0x000fe20003800000 */
[----:B------:R-:W-:Y:S02]  /*6a70*/  IMAD.MOV.U32 R2, RZ, RZ, R35 ;  /* 0x000000ffff027224 */ /* 0x000fe400078e0023 */
[----:B------:R-:W-:-:S07]  /*6a80*/  IMAD.MOV.U32 R3, RZ, RZ, -0x1 ;  /* 0xffffffffff037424 */ /* 0x000fce00078e00ff */
[----:B01234-:R-:W-:Y:S05]  /*6a90*/  WARPSYNC.COLLECTIVE R3, `(.L_x_56769) ;  /* 0x0000000003087348 */ /* 0x01ffea0003c00000 */
[----:B0-----:R0:W0:Y:S02]  /*6aa0*/  SHFL.IDX P6, R3, R60, R2, R47 ;  /* 0x000000023c037389 */ /* 0x00102400000c002f */
[----:B01234-:R-:W-:Y:S05]  /*6ab0*/  ENDCOLLECTIVE ;  /* 0x000000000000791b */ /* 0x01ffea0003800000 */
.L_x_56769:
[----:B------:R-:W-:Y:S05]  /*6ac0*/  BSYNC B1 ;  /* 0x0000000000017941 */ /* 0x000fea0003800000 */
.L_x_56768:
[----:B------:R-:W-:Y:S05]  /*6ad0*/  BRA `(.L_x_56770) ;  /* 0xffffffd4002c7947 */ /* 0x000fea000383ffff */
.L_x_56624:
[----:B------:R-:W-:Y:S01]  /*6ae0*/  BSSY B1, `(.L_x_56771) ;  /* 0x0000006000017945 */ /* 0x000fe20003800000 */
[----:B------:R-:W-:Y:S02]  /*6af0*/  IMAD.MOV.U32 R2, RZ, RZ, R34 ;  /* 0x000000ffff027224 */ /* 0x000fe400078e0022 */
[----:B------:R-:W-:-:S07]  /*6b00*/  IMAD.MOV.U32 R3, RZ, RZ, -0x1 ;  /* 0xffffffffff037424 */ /* 0x000fce00078e00ff */
[----:B01234-:R-:W-:Y:S05]  /*6b10*/  WARPSYNC.COLLECTIVE R3, `(.L_x_56772) ;  /* 0x0000000003087348 */ /* 0x01ffea0003c00000 */
[----:B0-----:R0:W0:Y:S02]  /*6b20*/  SHFL.IDX P6, R3, R60, R2, R47 ;  /* 0x000000023c037389 */ /* 0x00102400000c002f */
[----:B01234-:R-:W-:Y:S05]  /*6b30*/  ENDCOLLECTIVE ;  /* 0x000000000000791b */ /* 0x01ffea0003800000 */
.L_x_56772:
[----:B------:R-:W-:Y:S05]  /*6b40*/  BSYNC B1 ;  /* 0x0000000000017941 */ /* 0x000fea0003800000 */
.L_x_56771:
[----:B------:R-:W-:Y:S05]  /*6b50*/  BRA `(.L_x_56773) ;  /* 0xffffffd400247947 */ /* 0x000fea000383ffff */
.L_x_56626:
[----:B------:R-:W-:Y:S01]  /*6b60*/  BSSY B1, `(.L_x_56774) ;  /* 0x0000006000017945 */ /* 0x000fe20003800000 */
[----:B------:R-:W-:Y:S02]  /*6b70*/  IMAD.MOV.U32 R2, RZ, RZ, R33 ;  /* 0x000000ffff027224 */ /* 0x000fe400078e0021 */
[----:B------:R-:W-:-:S07]  /*6b80*/  IMAD.MOV.U32 R3, RZ, RZ, -0x1 ;  /* 0xffffffffff037424 */ /* 0x000fce00078e00ff */
[----:B01234-:R-:W-:Y:S05]  /*6b90*/  WARPSYNC.COLLECTIVE R3, `(.L_x_56775) ;  /* 0x0000000003087348 */ /* 0x01ffea0003c00000 */
[----:B0-----:R0:W0:Y:S02]  /*6ba0*/  SHFL.IDX P6, R3, R60, R2, R47 ;  /* 0x000000023c037389 */ /* 0x00102400000c002f */
[----:B01234-:R-:W-:Y:S05]  /*6bb0*/  ENDCOLLECTIVE ;  /* 0x000000000000791b */ /* 0x01ffea0003800000 */
.L_x_56775:
[----:B------:R-:W-:Y:S05]  /*6bc0*/  BSYNC B1 ;  /* 0x0000000000017941 */ /* 0x000fea0003800000 */
.L_x_56774:
[----:B------:R-:W-:Y:S05]  /*6bd0*/  BRA `(.L_x_56776) ;  /* 0xffffffd4001c7947 */ /* 0x000fea000383ffff */
.L_x_56628:
[----:B------:R-:W-:Y:S01]  /*6be0*/  BSSY B1, `(.L_x_56777) ;  /* 0x0000006000017945 */ /* 0x000fe20003800000 */
[----:B------:R-:W-:Y:S02]  /*6bf0*/  IMAD.MOV.U32 R2, RZ, RZ, R32 ;  /* 0x000000ffff027224 */ /* 0x000fe400078e0020 */
[----:B------:R-:W-:-:S07]  /*6c00*/  IMAD.MOV.U32 R3, RZ, RZ, -0x1 ;  /* 0xffffffffff037424 */ /* 0x000fce00078e00ff */
[----:B01234-:R-:W-:Y:S05]  /*6c10*/  WARPSYNC.COLLECTIVE R3, `(.L_x_56778) ;  /* 0x0000000003087348 */ /* 0x01ffea0003c00000 */
[----:B0-----:R0:W0:Y:S02]  /*6c20*/  SHFL.IDX P6, R3, R60, R2, R47 ;  /* 0x000000023c037389 */ /* 0x00102400000c002f */
[----:B01234-:R-:W-:Y:S05]  /*6c30*/  ENDCOLLECTIVE ;  /* 0x000000000000791b */ /* 0x01ffea0003800000 */
.L_x_56778:
[----:B------:R-:W-:Y:S05]  /*6c40*/  BSYNC B1 ;  /* 0x0000000000017941 */ /* 0x000fea0003800000 */
.L_x_56777:
[----:B------:R-:W-:Y:S05]  /*6c50*/  BRA `(.L_x_56779) ;  /* 0xffffffd400147947 */ /* 0x000fea000383ffff */
.L_x_56649:
[----:B------:R-:W-:Y:S02]  /*6c60*/  IMAD.MOV.U32 R3, RZ, RZ, -0x1 ;  /* 0xffffffffff037424 */ /* 0x000fe400078e00ff */
[----:B------:R-:W-:-:S07]  /*6c70*/  IMAD.MOV.U32 R2, RZ, RZ, R34 ;  /* 0x000000ffff027224 */ /* 0x000fce00078e0022 */
[----:B01-3--:R-:W-:Y:S05]  /*6c80*/  WARPSYNC.COLLECTIVE R3, `(.L_x_56780) ;  /* 0x0000000003087348 */ /* 0x00bfea0003c00000 */
[----:B0-----:R0:W2:Y:S02]  /*6c90*/  SHFL.IDX P6, R3, R60, R2, R47 ;  /* 0x000000023c037389 */ /* 0x0010a400000c002f */
[----:B0123--:R-:W-:Y:S05]  /*6ca0*/  ENDCOLLECTIVE ;  /* 0x000000000000791b */ /* 0x00ffea0003800000 */
.L_x_56780:
[----:B------:R-:W-:Y:S01]  /*6cb0*/  IMAD.MOV.U32 R40, RZ, RZ, R3 ;  /* 0x000000ffff287224 */ /* 0x000fe200078e0003 */
[----:B------:R-:W-:Y:S06]  /*6cc0*/  BRA `(.L_x_56781) ;  /* 0xffffffe400947947 */ /* 0x000fec000383ffff */
.L_x_56651:
[----:B------:R-:W-:Y:S01]  /*6cd0*/  BSSY B0, `(.L_x_56782) ;  /* 0x0000006000007945 */ /* 0x000fe20003800000 */
[----:B------:R-:W-:Y:S01]  /*6ce0*/  IMAD.MOV.U32 R2, RZ, RZ, R0 ;  /* 0x000000ffff027224 */ /* 0x000fe200078e0000 */
[----:B------:R-:W-:-:S07]  /*6cf0*/  MOV R3, 0xffffffff ;  /* 0xffffffff00037802 */ /* 0x000fce0000000f00 */
[----:B01-3--:R-:W-:Y:S05]  /*6d00*/  WARPSYNC.COLLECTIVE R3, `(.L_x_56783) ;  /* 0x0000000003087348 */ /* 0x00bfea0003c00000 */
[----:B0-----:R0:W2:Y:S02]  /*6d10*/  SHFL.IDX P6, R3, R60, R2, R47 ;  /* 0x000000023c037389 */ /* 0x0010a400000c002f */
[----:B0123--:R-:W-:Y:S05]  /*6d20*/  ENDCOLLECTIVE ;  /* 0x000000000000791b */ /* 0x00ffea0003800000 */
.L_x_56783:
[----:B------:R-:W-:Y:S05]  /*6d30*/  BSYNC B0 ;  /* 0x0000000000007941 */ /* 0x000fea0003800000 */
.L_x_56782:
[----:B------:R-:W-:Y:S05]  /*6d40*/  BRA `(.L_x_56784) ;  /* 0xffffffe400887947 */ /* 0x000fea000383ffff */
.L_x_56653:
[----:B------:R-:W-:Y:S01]  /*6d50*/  BSSY B0, `(.L_x_56785) ;  /* 0x0000006000007945 */ /* 0x000fe20003800000 */
[----:B------:R-:W-:Y:S02]  /*6d60*/  IMAD.MOV.U32 R2, RZ, RZ, R4 ;  /* 0x000000ffff027224 */ /* 0x000fe400078e0004 */
[----:B------:R-:W-:-:S07]  /*6d70*/  IMAD.MOV.U32 R3, RZ, RZ, -0x1 ;  /* 0xffffffffff037424 */ /* 0x000fce00078e00ff */
[----:B01-3--:R-:W-:Y:S05]  /*6d80*/  WARPSYNC.COLLECTIVE R3, `(.L_x_56786) ;  /* 0x0000000003087348 */ /* 0x00bfea0003c00000 */
[----:B0-----:R0:W2:Y:S02]  /*6d90*/  SHFL.IDX P6, R3, R60, R2, R47 ;  /* 0x000000023c037389 */ /* 0x0010a400000c002f */
[----:B0123--:R-:W-:Y:S05]  /*6da0*/  ENDCOLLECTIVE ;  /* 0x000000000000791b */ /* 0x00ffea0003800000 */
.L_x_56786:
[----:B------:R-:W-:Y:S05]  /*6db0*/  BSYNC B0 ;  /* 0x0000000000007941 */ /* 0x000fea0003800000 */
.L_x_56785:
[----:B------:R-:W-:Y:S05]  /*6dc0*/  BRA `(.L_x_56787) ;  /* 0xffffffe4007c7947 */ /* 0x000fea000383ffff */
.L_x_56655:
[----:B------:R-:W-:Y:S01]  /*6dd0*/  BSSY B0, `(.L_x_56788) ;  /* 0x0000006000007945 */ /* 0x000fe20003800000 */
[----:B------:R-:W-:Y:S02]  /*6de0*/  IMAD.MOV.U32 R2, RZ, RZ, R6 ;  /* 0x000000ffff027224 */ /* 0x000fe400078e0006 */
[----:B------:R-:W-:-:S07]  /*6df0*/  IMAD.MOV.U32 R3, RZ, RZ, -0x1 ;  /* 0xffffffffff037424 */ /* 0x000fce00078e00ff */
[----:B01-3--:R-:W-:Y:S05]  /*6e00*/  WARPSYNC.COLLECTIVE R3, `(.L_x_56789) ;  /* 0x0000000003087348 */ /* 0x00bfea0003c00000 */
[----:B0-----:R0:W2:Y:S02]  /*6e10*/  SHFL.IDX P6, R3, R60, R2, R47 ;  /* 0x000000023c037389 */ /* 0x0010a400000c002f */
[----:B0123--:R-:W-:Y:S05]  /*6e20*/  ENDCOLLECTIVE ;  /* 0x000000000000791b */ /* 0x00ffea0003800000 */
.L_x_56789:
[----:B------:R-:W-:Y:S05]  /*6e30*/  BSYNC B0 ;  /* 0x0000000000007941 */ /* 0x000fea0003800000 */
.L_x_56788:
[----:B------:R-:W-:Y:S05]  /*6e40*/  BRA `(.L_x_56790) ;  /* 0xffffffe400707947 */ /* 0x000fea000383ffff */
.L_x_56657:
[----:B------:R-:W-:Y:S01]  /*6e50*/  BSSY B0, `(.L_x_56791) ;  /* 0x0000006000007945 */ /* 0x000fe20003800000 */
[----:B------:R-:W-:Y:S02]  /*6e60*/  IMAD.MOV.U32 R2, RZ, RZ, R8 ;  /* 0x000000ffff027224 */ /* 0x000fe400078e0008 */
[----:B------:R-:W-:-:S07]  /*6e70*/  IMAD.MOV.U32 R3, RZ, RZ, -0x1 ;  /* 0xffffffffff037424 */ /* 0x000fce00078e00ff */
[----:B01-3--:R-:W-:Y:S05]  /*6e80*/  WARPSYNC.COLLECTIVE R3, `(.L_x_56792) ;  /* 0x0000000003087348 */ /* 0x00bfea0003c00000 */
[----:B0-----:R0:W2:Y:S02]  /*6e90*/  SHFL.IDX P6, R3, R60, R2, R47 ;  /* 0x000000023c037389 */ /* 0x0010a400000c002f */
[----:B0123--:R-:W-:Y:S05]  /*6ea0*/  ENDCOLLECTIVE ;  /* 0x000000000000791b */ /* 0x00ffea0003800000 */
.L_x_56792:
[----:B------:R-:W-:Y:S05]  /*6eb0*/  BSYNC B0 ;  /* 0x0000000000007941 */ /* 0x000fea0003800000 */
.L_x_56791:
[----:B------:R-:W-:Y:S05]  /*6ec0*/  BRA `(.L_x_56793) ;  /* 0xffffffe400647947 */ /* 0x000fea000383ffff */
.L_x_56659:
[----:B------:R-:W-:Y:S01]  /*6ed0*/  BSSY B0, `(.L_x_56794) ;  /* 0x0000006000007945 */ /* 0x000fe20003800000 */
[----:B------:R-:W-:Y:S02]  /*6ee0*/  IMAD.MOV.U32 R2, RZ, RZ, R10 ;  /* 0x000000ffff027224 */ /* 0x000fe400078e000a */
[----:B------:R-:W-:-:S07]  /*6ef0*/  IMAD.MOV.U32 R3, RZ, RZ, -0x1 ;  /* 0xffffffffff037424 */ /* 0x000fce00078e00ff */
[----:B01-3--:R-:W-:Y:S05]  /*6f00*/  WARPSYNC.COLLECTIVE R3, `(.L_x_56795) ;  /* 0x0000000003087348 */ /* 0x00bfea0003c00000 */
[----:B0-----:R0:W2:Y:S02]  /*6f10*/  SHFL.IDX P6, R3, R60, R2, R47 ;  /* 0x000000023c037389 */ /* 0x0010a400000c002f */
[----:B0123--:R-:W-:Y:S05]  /*6f20*/  ENDCOLLECTIVE ;  /* 0x000000000000791b */ /* 0x00ffea0003800000 */
.L_x_56795:
[----:B------:R-:W-:Y:S05]  /*6f30*/  BSYNC B0 ;  /* 0x0000000000007941 */ /* 0x000fea0003800000 */
.L_x_56794:
[----:B------:R-:W-:Y:S05]  /*6f40*/  BRA `(.L_x_56796) ;  /* 0xffffffe400607947 */ /* 0x000fea000383ffff */
.L_x_56661:
[----:B------:R-:W-:Y:S01]  /*6f50*/  BSSY B0, `(.L_x_56797) ;  /* 0x0000006000007945 */ /* 0x000fe20003800000 */
[----:B------:R-:W-:Y:S02]  /*6f60*/  IMAD.MOV.U32 R2, RZ, RZ, R12 ;  /* 0x000000ffff027224 */ /* 0x000fe400078e000c */
[----:B------:R-:W-:-:S07]  /*6f70*/  IMAD.MOV.U32 R3, RZ, RZ, -0x1 ;  /* 0xffffffffff037424 */ /* 0x000fce00078e00ff */
[----:B01-3--:R-:W-:Y:S05]  /*6f80*/  WARPSYNC.COLLECTIVE R3, `(.L_x_56798) ;  /* 0x0000000003087348 */ /* 0x00bfea0003c00000 */
[----:B0-----:R0:W2:Y:S02]  /*6f90*/  SHFL.IDX P6, R3, R60, R2, R47 ;  /* 0x000000023c037389 */ /* 0x0010a400000c002f */
[----:B0123--:R-:W-:Y:S05]  /*6fa0*/  ENDCOLLECTIVE ;  /* 0x000000000000791b */ /* 0x00ffea0003800000 */
.L_x_56798:
[----:B------:R-:W-:Y:S05]  /*6fb0*/  BSYNC B0 ;  /* 0x0000000000007941 */ /* 0x000fea0003800000 */
.L_x_56797:
[----:B------:R-:W-:Y:S05]  /*6fc0*/  BRA `(.L_x_56799) ;  /* 0xffffffe400587947 */ /* 0x000fea000383ffff */
.L_x_56663:
[----:B------:R-:W-:Y:S01]  /*6fd0*/  BSSY B0, `(.L_x_56800) ;  /* 0x0000006000007945 */ /* 0x000fe20003800000 */
[----:B------:R-:W-:Y:S02]  /*6fe0*/  IMAD.MOV.U32 R2, RZ, RZ, R14 ;  /* 0x000000ffff027224 */ /* 0x000fe400078e000e */
[----:B------:R-:W-:-:S07]  /*6ff0*/  IMAD.MOV.U32 R3, RZ, RZ, -0x1 ;  /* 0xffffffffff037424 */ /* 0x000fce00078e00ff */
[----:B01-3--:R-:W-:Y:S05]  /*7000*/  WARPSYNC.COLLECTIVE R3, `(.L_x_56801) ;  /* 0x0000000003087348 */ /* 0x00bfea0003c00000 */
[----:B0-----:R0:W2:Y:S02]  /*7010*/  SHFL.IDX P6, R3, R60, R2, R47 ;  /* 0x000000023c037389 */ /* 0x0010a400000c002f */
[----:B0123--:R-:W-:Y:S05]  /*7020*/  ENDCOLLECTIVE ;  /* 0x000000000000791b */ /* 0x00ffea0003800000 */
.L_x_56801:
[----:B------:R-:W-:Y:S05]  /*7030*/  BSYNC B0 ;  /* 0x0000000000007941 */ /* 0x000fea0003800000 */
.L_x_56800:
[----:B------:R-:W-:Y:S05]  /*7040*/  BRA `(.L_x_56802) ;  /* 0xffffffe400507947 */ /* 0x000fea000383ffff */
.L_x_56665:
[----:B------:R-:W-:Y:S01]  /*7050*/  BSSY B0, `(.L_x_56803) ;  /* 0x0000006000007945 */ /* 0x000fe20003800000 */
[----:B------:R-:W-:Y:S02]  /*7060*/  IMAD.MOV.U32 R2, RZ, RZ, R16 ;  /* 0x000000ffff027224 */ /* 0x000fe400078e0010 */
[----:B------:R-:W-:-:S07]  /*7070*/  IMAD.MOV.U32 R3, RZ, RZ, -0x1 ;  /* 0xffffffffff037424 */ /* 0x000fce00078e00ff */
[----:B01-3--:R-:W-:Y:S05]  /*7080*/  WARPSYNC.COLLECTIVE R3, `(.L_x_56804) ;  /* 0x0000000003087348 */ /* 0x00bfea0003c00000 */
[----:B0-----:R0:W2:Y:S02]  /*7090*/  SHFL.IDX P6, R3, R60, R2, R47 ;  /* 0x000000023c037389 */ /* 0x0010a400000c002f */
[----:B0123--:R-:W-:Y:S05]  /*70a0*/  ENDCOLLECTIVE ;  /* 0x000000000000791b */ /* 0x00ffea0003800000 */
.L_x_56804:
[----:B------:R-:W-:Y:S05]  /*70b0*/  BSYNC B0 ;  /* 0x0000000000007941 */ /* 0x000fea0003800000 */
.L_x_56803:
[----:B------:R-:W-:Y:S05]  /*70c0*/  BRA `(.L_x_56805) ;  /* 0xffffffe400487947 */ /* 0x000fea000383ffff */
.L_x_56667:
[----:B------:R-:W-:Y:S01]  /*70d0*/  BSSY B0, `(.L_x_56806) ;  /* 0x0000006000007945 */ /* 0x000fe20003800000 */
[----:B------:R-:W-:Y:S01]  /*70e0*/  MOV R2, R18 ;  /* 0x0000001200027202 */ /* 0x000fe20000000f00 */
[----:B------:R-:W-:-:S07]  /*70f0*/  IMAD.MOV.U32 R3, RZ, RZ, -0x1 ;  /* 0xffffffffff037424 */ /* 0x000fce00078e00ff */
[----:B01-3--:R-:W-:Y:S05]  /*7100*/  WARPSYNC.COLLECTIVE R3, `(.L_x_56807) ;  /* 0x0000000003087348 */ /* 0x00bfea0003c00000 */
[----:B0-----:R0:W2:Y:S02]  /*7110*/  SHFL.IDX P6, R3, R60, R2, R47 ;  /* 0x000000023c037389 */ /* 0x0010a400000c002f */
[----:B0123--:R-:W-:Y:S05]  /*7120*/  ENDCOLLECTIVE ;  /* 0x000000000000791b */ /* 0x00ffea0003800000 */
.L_x_56807:
[----:B------:R-:W-:Y:S05]  /*7130*/  BSYNC B0 ;  /* 0x0000000000007941 */ /* 0x000fea0003800000 */
.L_x_56806:
[----:B------:R-:W-:Y:S05]  /*7140*/  BRA `(.L_x_56808) ;  /* 0xffffffe400407947 */ /* 0x000fea000383ffff */
.L_x_56669:
[----:B------:R-:W-:Y:S01]  /*7150*/  BSSY B0, `(.L_x_56809) ;  /* 0x0000006000007945 */ /* 0x000fe20003800000 */
[----:B------:R-:W-:Y:S02]  /*7160*/  IMAD.MOV.U32 R2, RZ, RZ, R20 ;  /* 0x000000ffff027224 */ /* 0x000fe400078e0014 */
[----:B------:R-:W-:-:S07]  /*7170*/  IMAD.MOV.U32 R3, RZ, RZ, -0x1 ;  /* 0xffffffffff037424 */ /* 0x000fce00078e00ff */
[----:B01-3--:R-:W-:Y:S05]  /*7180*/  WARPSYNC.COLLECTIVE R3, `(.L_x_56810) ;  /* 0x0000000003087348 */ /* 0x00bfea0003c00000 */
[----:B0-----:R0:W2:Y:S02]  /*7190*/  SHFL.IDX P6, R3, R60, R2, R47 ;  /* 0x000000023c037389 */ /* 0x0010a400000c002f */
[----:B0123--:R-:W-:Y:S05]  /*71a0*/  ENDCOLLECTIVE ;  /* 0x000000000000791b */ /* 0x00ffea0003800000 */
.L_x_56810:
[----:B------:R-:W-:Y:S05]  /*71b0*/  BSYNC B0 ;  /* 0x0000000000007941 */ /* 0x000fea0003800000 */
.L_x_56809:
[----:B------:R-:W-:Y:S05]  /*71c0*/  BRA `(.L_x_56811) ;  /* 0xffffffe400387947 */ /* 0x000fea000383ffff */
.L_x_56671:
[----:B------:R-:W-:Y:S01]  /*71d0*/  BSSY B0, `(.L_x_56812) ;  /* 0x0000006000007945 */ /* 0x000fe20003800000 */
[----:B------:R-:W-:Y:S02]  /*71e0*/  IMAD.MOV.U32 R2, RZ, RZ, R22 ;  /* 0x000000ffff027224 */ /* 0x000fe400078e0016 */
[----:B------:R-:W-:-:S07]  /*71f0*/  IMAD.MOV.U32 R3, RZ, RZ, -0x1 ;  /* 0xffffffffff037424 */ /* 0x000fce00078e00ff */
[----:B01-3--:R-:W-:Y:S05]  /*7200*/  WARPSYNC.COLLECTIVE R3, `(.L_x_56813) ;  /* 0x0000000003087348 */ /* 0x00bfea0003c00000 */
[----:B0-----:R0:W2:Y:S02]  /*7210*/  SHFL.IDX P6, R3, R60, R2, R47 ;  /* 0x000000023c037389 */ /* 0x0010a400000c002f */
[----:B0123--:R-:W-:Y:S05]  /*7220*/  ENDCOLLECTIVE ;  /* 0x000000000000791b */ /* 0x00ffea0003800000 */
.L_x_56813:
[----:B------:R-:W-:Y:S05]  /*7230*/  BSYNC B0 ;  /* 0x0000000000007941 */ /* 0x000fea0003800000 */
.L_x_56812:
[----:B------:R-:W-:Y:S05]  /*7240*/  BRA `(.L_x_56814) ;  /* 0xffffffe400307947 */ /* 0x000fea000383ffff */
.L_x_56673:
[----:B------:R-:W-:Y:S01]  /*7250*/  BSSY B0, `(.L_x_56815) ;  /* 0x0000006000007945 */ /* 0x000fe20003800000 */
[----:B------:R-:W-:Y:S02]  /*7260*/  IMAD.MOV.U32 R2, RZ, RZ, R24 ;  /* 0x000000ffff027224 */ /* 0x000fe400078e0018 */
[----:B------:R-:W-:-:S07]  /*7270*/  IMAD.MOV.U32 R3, RZ, RZ, -0x1 ;  /* 0xffffffffff037424 */ /* 0x000fce00078e00ff */
[----:B01-3--:R-:W-:Y:S05]  /*7280*/  WARPSYNC.COLLECTIVE R3, `(.L_x_56816) ;  /* 0x0000000003087348 */ /* 0x00bfea0003c00000 */
[----:B0-----:R0:W2:Y:S02]  /*7290*/  SHFL.IDX P6, R3, R60, R2, R47 ;  /* 0x000000023c037389 */ /* 0x0010a400000c002f */
[----:B0123--:R-:W-:Y:S05]  /*72a0*/  ENDCOLLECTIVE ;  /* 0x000000000000791b */ /* 0x00ffea0003800000 */
.L_x_56816:
[----:B------:R-:W-:Y:S05]  /*72b0*/  BSYNC B0 ;  /* 0x0000000000007941 */ /* 0x000fea0003800000 */
.L_x_56815:
[----:B------:R-:W-:Y:S05]  /*72c0*/  BRA `(.L_x_56817) ;  /* 0xffffffe400287947 */ /* 0x000fea000383ffff */
.L_x_56675:
[----:B------:R-:W-:Y:S01]  /*72d0*/  BSSY B0, `(.L_x_56818) ;  /* 0x0000006000007945 */ /* 0x000fe20003800000 */
[----:B------:R-:W-:Y:S02]  /*72e0*/  IMAD.MOV.U32 R2, RZ, RZ, R26 ;  /* 0x000000ffff027224 */ /* 0x000fe400078e001a */
[----:B------:R-:W-:-:S07]  /*72f0*/  IMAD.MOV.U32 R3, RZ, RZ, -0x1 ;  /* 0xffffffffff037424 */ /* 0x000fce00078e00ff */
[----:B01-3--:R-:W-:Y:S05]  /*7300*/  WARPSYNC.COLLECTIVE R3, `(.L_x_56819) ;  /* 0x0000000003087348 */ /* 0x00bfea0003c00000 */
[----:B0-----:R0:W2:Y:S02]  /*7310*/  SHFL.IDX P6, R3, R60, R2, R47 ;  /* 0x000000023c037389 */ /* 0x0010a400000c002f */
[----:B0123--:R-:W-:Y:S05]  /*7320*/  ENDCOLLECTIVE ;  /* 0x000000000000791b */ /* 0x00ffea0003800000 */
.L_x_56819:
[----:B------:R-:W-:Y:S05]  /*7330*/  BSYNC B0 ;  /* 0x0000000000007941 */ /* 0x000fea0003800000 */
.L_x_56818:
[----:B------:R-:W-:Y:S05]  /*7340*/  BRA `(.L_x_56820) ;  /* 0xffffffe400207947 */ /* 0x000fea000383ffff */
.L_x_56677:
[----:B------:R-:W-:Y:S01]  /*7350*/  BSSY B0, `(.L_x_56821) ;  /* 0x0000006000007945 */ /* 0x000fe20003800000 */
[----:B------:R-:W-:Y:S02]  /*7360*/  IMAD.MOV.U32 R2, RZ, RZ, R28 ;  /* 0x000000ffff027224 */ /* 0x000fe400078e001c */
[----:B------:R-:W-:-:S07]  /*7370*/  IMAD.MOV.U32 R3, RZ, RZ, -0x1 ;  /* 0xffffffffff037424 */ /* 0x000fce00078e00ff */
[----:B01-3--:R-:W-:Y:S05]  /*7380*/  WARPSYNC.COLLECTIVE R3, `(.L_x_56822) ;  /* 0x0000000003087348 */ /* 0x00bfea0003c00000 */
[----:B0-----:R0:W2:Y:S02]  /*7390*/  SHFL.IDX P6, R3, R60, R2, R47 ;  /* 0x000000023c037389 */ /* 0x0010a400000c002f */
[----:B0123--:R-:W-:Y:S05]  /*73a0*/  ENDCOLLECTIVE ;  /* 0x000000000000791b */ /* 0x00ffea0003800000 */
.L_x_56822:
[----:B------:R-:W-:Y:S05]  /*73b0*/  BSYNC B0 ;  /* 0x0000000000007941 */ /* 0x000fea0003800000 */
.L_x_56821:
[----:B------:R-:W-:Y:S05]  /*73c0*/  BRA `(.L_x_56823) ;  /* 0xffffffe400187947 */ /* 0x000fea000383ffff */
.L_x_56679:
[----:B------:R-:W-:Y:S01]  /*73d0*/  BSSY B0, `(.L_x_56824) ;  /* 0x0000006000007945 */ /* 0x000fe20003800000 */
[----:B------:R-:W-:Y:S02]  /*73e0*/  IMAD.MOV.U32 R2, RZ, RZ, R30 ;  /* 0x000000ffff027224 */ /* 0x000fe400078e001e */
[----:B------:R-:W-:-:S07]  /*73f0*/  IMAD.MOV.U32 R3, RZ, RZ, -0x1 ;  /* 0xffffffffff037424 */ /* 0x000fce00078e00ff */
[----:B01-3--:R-:W-:Y:S05]  /*7400*/  WARPSYNC.COLLECTIVE R3, `(.L_x_56825) ;  /* 0x0000000003087348 */ /* 0x00bfea0003c00000 */
[----:B0-----:R0:W2:Y:S02]  /*7410*/  SHFL.IDX P6, R3, R60, R2, R47 ;  /* 0x000000023c037389 */ /* 0x0010a400000c002f */
[----:B0123--:R-:W-:Y:S05]  /*7420*/  ENDCOLLECTIVE ;  /* 0x000000000000791b */ /* 0x00ffea0003800000 */
.L_x_56825:
[----:B------:R-:W-:Y:S05]  /*7430*/  BSYNC B0 ;  /* 0x0000000000007941 */ /* 0x000fea0003800000 */
.L_x_56824:
[----:B------:R-:W-:Y:S05]  /*7440*/  BRA `(.L_x_56826) ;  /* 0xffffffe400107947 */ /* 0x000fea000383ffff */
.L_x_56827:
        /* <DEDUP_REMOVED lines=11> */
.L_x_58782:


//--------------------- .text._Z9cuda_gemmIiLi256ELi1ELi1ELi16ELi16ELi16ELi32ELi0ELi1EEviiiPT_S1_S1_ii --------------------------
	.section	.text._Z9cuda_gemmIiLi256ELi1ELi1ELi16ELi16ELi16ELi32ELi0ELi1EEviiiPT_S1_S1_ii,"ax",@progbits
	.align	128
        .global         _Z9cuda_gemmIiLi256ELi1ELi1ELi16ELi16ELi16ELi32ELi0ELi1EEviiiPT_S1_S1_ii
        .type           _Z9cuda_gemmIiLi256ELi1ELi1ELi16ELi16ELi16ELi32ELi0ELi1EEviiiPT_S1_S1_ii,@function
        .size           _Z9cuda_gemmIiLi256ELi1ELi1ELi16ELi16ELi16ELi32ELi0ELi1EEviiiPT_S1_S1_ii,(.L_x_58783 - _Z9cuda_gemmIiLi256ELi1ELi1ELi16ELi16ELi16ELi32ELi0ELi1EEviiiPT_S1_S1_ii)
        .other          _Z9cuda_gemmIiLi256ELi1ELi1ELi16ELi16ELi16ELi32ELi0ELi1EEviiiPT_S1_S1_ii,@"STO_CUDA_ENTRY STV_DEFAULT"
_Z9cuda_gemmIiLi256ELi1ELi1ELi16ELi16ELi16ELi32ELi0ELi1EEviiiPT_S1_S1_ii:
.text._Z9cuda_gemmIiLi256ELi1ELi1ELi16ELi16ELi16ELi32ELi0ELi1EEviiiPT_S1_S1_ii:
        /* <DEDUP_REMOVED lines=23> */
[----:B------:R-:W3:Y:S03]  /*0170*/  LDC R4, c[0x0][0x374] ;  /* 0x0000dd00ff047b82 */ /* 0x000ee60000000800 */
[----:B------:R-:W-:-:S13]  /*0180*/  ISETP.GE.U32.AND P0, PT, R0, R3, PT ;  /* 0x000000030000720c */ /* 0x000fda0003f06070 */
[----:B------:R-:W-:Y:S01]  /*0190*/  @P0 IMAD.IADD R0, R0, 0x1, -R3 ;  /* 0x0000000100000824 */ /* 0x000fe200078e0a03 */
[----:B------:R-:W-:-:S04]  /*01a0*/  @P0 IADD3 R5, PT, PT, R5, 0x1, RZ ;  /* 0x0000000105050810 */ /* 0x000fc80007ffe0ff */
[----:B------:R-:W-:Y:S02]  /*01b0*/  ISETP.GE.U32.AND P1, PT, R0, R3, PT ;  /* 0x000000030000720c */ /* 0x000fe40003f26070 */
[----:B---3--:R-:W-:-:S11]  /*01c0*/  ISETP.LE.U32.AND P0, PT, R4, UR7, PT ;  /* 0x0000000704007c0c */ /* 0x008fd6000bf03070 */
[----:B------:R-:W-:Y:S01]  /*01d0*/  @P1 VIADD R5, R5, 0x1 ;  /* 0x0000000105051836 */ /* 0x000fe20000000000 */
[----:B------:R-:W-:-:S04]  /*01e0*/  @!P2 LOP3.LUT R5, RZ, R3, RZ, 0x33, !PT ;  /* 0x00000003ff05a212 */ /* 0x000fc800078e33ff */
        /* <DEDUP_REMOVED lines=15> */
.L_x_56830:
        /* <DEDUP_REMOVED lines=12> */
.L_x_56829:
[----:B------:R-:W-:Y:S05]  /*03a0*/  BSYNC.RECONVERGENT B0 ;  /* 0x0000000000007941 */ /* 0x000fea0003800200 */
.L_x_56828:
        /* <DEDUP_REMOVED lines=9> */
.L_x_56833:
        /* <DEDUP_REMOVED lines=39> */
.L_x_56832:
[----:B------:R-:W-:Y:S05]  /*06b0*/  BSYNC.RECONVERGENT B0 ;  /* 0x0000000000007941 */ /* 0x000fea0003800200 */
.L_x_56831:
[----:B------:R-:W-:Y:S05]  /*06c0*/  @P0 EXIT ;  /* 0x000000000000094d */ /* 0x000fea0003800000 */
[----:B------:R-:W1:Y:S01]  /*06d0*/  S2R R21, SR_CTAID.X ;  /* 0x0000000000157919 */ /* 0x000e620000002500 */
[----:B------:R-:W-:Y:S01]  /*06e0*/  ISETP.GT.U32.AND P0, PT, R0, 0xf, PT ;  /* 0x0000000f0000780c */ /* 0x000fe20003f04070 */
[----:B------:R-:W-:-:S12]  /*06f0*/  BSSY.RECONVERGENT B0, `(.L_x_56834) ;  /* 0x000001f000007945 */ /* 0x000fd80003800200 */
[----:B------:R-:W-:Y:S05]  /*0700*/  @P0 BRA `(.L_x_56835) ;  /* 0x0000000000740947 */ /* 0x000fea0003800000 */
[----:B------:R-:W3:Y:S01]  /*0710*/  S2R R11, SR_CgaCtaId ;  /* 0x00000000000b7919 */ /* 0x000ee20000008800 */
[----:B0-----:R-:W2:Y:S01]  /*0720*/  LDC R7, c[0x0][0x388] ;  /* 0x0000e200ff077b82 */ /* 0x001ea20000000800 */
[----:B------:R-:W-:Y:S01]  /*0730*/  MOV R9, 0x400 ;  /* 0x0000040000097802 */ /* 0x000fe20000000f00 */
[----:B------:R-:W-:Y:S01]  /*0740*/  BSSY.RECONVERGENT B1, `(.L_x_56836) ;  /* 0x0000010000017945 */ /* 0x000fe20003800200 */
[----:B------:R-:W-:-:S03]  /*0750*/  MOV R10, R0 ;  /* 0x00000000000a7202 */ /* 0x000fc60000000f00 */
[----:B------:R-:W-:Y:S02]  /*0760*/  VIADD R2, R9, 0x480 ;  /* 0x0000048009027836 */ /* 0x000fe40000000000 */
[----:B------:R-:W0:Y:S01]  /*0770*/  LDC.64 R4, c[0x0][0x390] ;  /* 0x0000e400ff047b82 */ /* 0x000e220000000a00 */
[----:B--2---:R-:W-:-:S04]  /*0780*/  IMAD R6, R7, UR7, R0 ;  /* 0x0000000707067c24 */ /* 0x004fc8000f8e0200 */
[----:B-1----:R-:W-:Y:S01]  /*0790*/  IMAD R8, R21, 0x10, R6 ;  /* 0x0000001015087824 */ /* 0x002fe200078e0206 */
[----:B---3--:R-:W-:-:S04]  /*07a0*/  LEA R7, R11, R2, 0x18 ;  /* 0x000000020b077211 */ /* 0x008fc800078ec0ff */
[----:B0-----:R-:W-:-:S07]  /*07b0*/  LEA R2, R0, R7, 0x2 ;  /* 0x0000000700027211 */ /* 0x001fce00078e10ff */
.L_x_56837:
[----:B------:R-:W-:-:S06]  /*07c0*/  IMAD.WIDE R6, R8, 0x4, R4 ;  /* 0x0000000408067825 */ /* 0x000fcc00078e0204 */
[----:B------:R-:W2:Y:S01]  /*07d0*/  LDG.E R7, desc[UR8][R6.64] ;  /* 0x0000000806077981 */ /* 0x000ea2000c1e1900 */
[C---:B------:R-:W-:Y:S01]  /*07e0*/  IMAD.IADD R10, R3.reuse, 0x1, R10 ;  /* 0x00000001030a7824 */ /* 0x040fe200078e020a */
[----:B------:R-:W-:-:S04]  /*07f0*/  IADD3 R8, PT, PT, R3, R8, RZ ;  /* 0x0000000803087210 */ /* 0x000fc80007ffe0ff */
[----:B------:R-:W-:Y:S01]  /*0800*/  ISETP.GE.U32.AND P0, PT, R10, 0x10, PT ;  /* 0x000000100a00780c */ /* 0x000fe20003f06070 */
[----:B--2---:R0:W-:Y:S02]  /*0810*/  STS [R2], R7 ;  /* 0x0000000702007388 */ /* 0x0041e40000000800 */
[----:B0-----:R-:W-:-:S10]  /*0820*/  IMAD R2, R3, 0x4, R2 ;  /* 0x0000000403027824 */ /* 0x001fd400078e0202 */
[----:B------:R-:W-:Y:S05]  /*0830*/  @!P0 BRA `(.L_x_56837) ;  /* 0xfffffffc00e08947 */ /* 0x000fea000383ffff */
[----:B------:R-:W-:Y:S05]  /*0840*/  BSYNC.RECONVERGENT B1 ;  /* 0x0000000000017941 */ /* 0x000fea0003800200 */
.L_x_56836:
[----:B------:R-:W-:Y:S01]  /*0850*/  IADD3 R2, PT, PT, R9, 0x500, RZ ;  /* 0x0000050009027810 */ /* 0x000fe20007ffe0ff */
[----:B------:R-:W-:-:S03]  /*0860*/  IMAD.MOV.U32 R4, RZ, RZ, R0 ;  /* 0x000000ffff047224 */ /* 0x000fc600078e0000 */
[----:B------:R-:W-:-:S04]  /*0870*/  LEA R5, R11, R2, 0x18 ;  /* 0x000000020b057211 */ /* 0x000fc800078ec0ff */
[----:B------:R-:W-:-:S07]  /*0880*/  LEA R2, R0, R5, 0x2 ;  /* 0x0000000500027211 */ /* 0x000fce00078e10ff */
.L_x_56838:
[C---:B------:R-:W-:Y:S01]  /*0890*/  IMAD.IADD R4, R3.reuse, 0x1, R4 ;  /* 0x0000000103047824 */ /* 0x040fe200078e0204 */
[----:B------:R0:W-:Y:S04]  /*08a0*/  STS [R2], RZ ;  /* 0x000000ff02007388 */ /* 0x0001e80000000800 */
[----:B------:R-:W-:Y:S02]  /*08b0*/  ISETP.GE.U32.AND P0, PT, R4, 0x10, PT ;  /* 0x000000100400780c */ /* 0x000fe40003f06070 */
[----:B0-----:R-:W-:-:S11]  /*08c0*/  LEA R2, R3, R2, 0x2 ;  /* 0x0000000203027211 */ /* 0x001fd600078e10ff */
[----:B------:R-:W-:Y:S05]  /*08d0*/  @!P0 BRA `(.L_x_56838) ;  /* 0xfffffffc00ec8947 */ /* 0x000fea000383ffff */
.L_x_56835:
[----:B------:R-:W-:Y:S05]  /*08e0*/  BSYNC.RECONVERGENT B0 ;  /* 0x0000000000007941 */ /* 0x000fea0003800200 */
.L_x_56834:
[----:B------:R-:W-:Y:S01]  /*08f0*/  BAR.SYNC.DEFER_BLOCKING 0x0 ;  /* 0x0000000000007b1d */ /* 0x000fe20000010000 */
[----:B------:R-:W-:-:S13]  /*0900*/  ISETP.GT.U32.AND P0, PT, R0, 0xf, PT ;  /* 0x0000000f0000780c */ /* 0x000fda0003f04070 */
[----:B------:R-:W-:Y:S05]  /*0910*/  @P0 BRA `(.L_x_56839) ;  /* 0x0000000000dc0947 */ /* 0x000fea0003800000 */
[----:B--2---:R-:W2:Y:S01]  /*0920*/  S2R R23, SR_CgaCtaId ;  /* 0x0000000000177919 */ /* 0x004ea20000008800 */
[----:B------:R-:W-:Y:S02]  /*0930*/  MOV R2, 0x400 ;  /* 0x0000040000027802 */ /* 0x000fe40000000f00 */
[----:B------:R-:W-:Y:S02]  /*0940*/  MOV R22, R0 ;  /* 0x0000000000167202 */ /* 0x000fe40000000f00 */
[----:B--2---:R-:W-:Y:S01]  /*0950*/  LEA R25, R23, R2, 0x18 ;  /* 0x0000000217197211 */ /* 0x004fe200078ec0ff */
[----:B------:R-:W-:-:S04]  /*0960*/  VIADD R2, R2, 0x500 ;  /* 0x0000050002027836 */ /* 0x000fc80000000000 */
[----:B------:R2:W3:Y:S01]  /*0970*/  LDS.128 R16, [R25+0x480] ;  /* 0x0004800019107984 */ /* 0x0004e20000000c00 */
[----:B------:R-:W-:Y:S01]  /*0980*/  LEA R23, R23, R2, 0x18 ;  /* 0x0000000217177211 */ /* 0x000fe200078ec0ff */
[C---:B------:R-:W-:Y:S02]  /*0990*/  IMAD R20, R0.reuse, 0x48, R25 ;  /* 0x0000004800147824 */ /* 0x040fe400078e0219 */
[----:B------:R2:W4:Y:S02]  /*09a0*/  LDS.128 R12, [R25+0x490] ;  /* 0x00049000190c7984 */ /* 0x0005240000000c00 */
[----:B------:R-:W-:Y:S02]  /*09b0*/  IMAD R2, R0, 0x4, R23 ;  /* 0x0000000400027824 */ /* 0x000fe400078e0217 */
[----:B0-----:R2:W0:Y:S04]  /*09c0*/  LDS.128 R8, [R25+0x4a0] ;  /* 0x0004a00019087984 */ /* 0x0014280000000c00 */
[----:B------:R2:W0:Y:S02]  /*09d0*/  LDS.128 R4, [R25+0x4b0] ;  /* 0x0004b00019047984 */ /* 0x0004240000000c00 */
.L_x_56841:
[----:B------:R0:W0:Y:S01]  /*09e0*/  LDS R26, [R20] ;  /* 0x00000000141a7984 */ /* 0x0000220000000800 */
[----:B------:R-:W-:-:S03]  /*09f0*/  UMOV UR4, 0xffffffff ;  /* 0xffffffff00047882 */ /* 0x000fc60000000000 */
[----:B------:R-:W-:Y:S05]  /*0a00*/  BRA.DIV UR4, `(.L_x_56840) ;  /* 0x00000006040c7947 */ /* 0x000fea000b800000 */
[----:B0-----:R-:W3:Y:S04]  /*0a10*/  SHFL.IDX PT, R29, R26, RZ, 0x101f ;  /* 0x00101fff1a1d7589 */ /* 0x001ee800000e0000 */
[----:B------:R-:W0:Y:S04]  /*0a20*/  SHFL.IDX PT, R27, R26, 0x1, 0x101f ;  /* 0x00301f001a1b7f89 */ /* 0x000e2800000e0000 */
[----:B------:R-:W5:Y:S04]  /*0a30*/  SHFL.IDX PT, R23, R26, 0x2, 0x101f ;  /* 0x00501f001a177f89 */ /* 0x000f6800000e0000 */
[----:B------:R-:W-:Y:S01]  /*0a40*/  SHFL.IDX PT, R24, R26, 0xf, 0x101f ;  /* 0x01f01f001a187f89 */ /* 0x000fe200000e0000 */
[----:B---3--:R-:W-:-:S04]  /*0a50*/  IMAD R28, R16, R29, RZ ;  /* 0x0000001d101c7224 */ /* 0x008fc800078e02ff */
[----:B0-----:R-:W-:Y:S02]  /*0a60*/  IMAD R29, R17, R27, R28 ;  /* 0x0000001b111d7224 */ /* 0x001fe400078e021c */
[----:B------:R-:W0:Y:S02]  /*0a70*/  SHFL.IDX PT, R27, R26, 0x3, 0x101f ;  /* 0x00701f001a1b7f89 */ /* 0x000e2400000e0000 */
[----:B-----5:R-:W-:Y:S02]  /*0a80*/  IMAD R28, R18, R23, R29 ;  /* 0x00000017121c7224 */ /* 0x020fe400078e021d */
[----:B------:R-:W4:Y:S02]  /*0a90*/  SHFL.IDX PT, R23, R26, 0x4, 0x101f ;  /* 0x00901f001a177f89 */ /* 0x000f2400000e0000 */
[----:B0-----:R-:W-:Y:S02]  /*0aa0*/  IMAD R29, R19, R27, R28 ;  /* 0x0000001b131d7224 */ /* 0x001fe400078e021c */
[----:B------:R-:W0:Y:S02]  /*0ab0*/  SHFL.IDX PT, R27, R26, 0x5, 0x101f ;  /* 0x00b01f001a1b7f89 */ /* 0x000e2400000e0000 */
[----:B----4-:R-:W-:-:S02]  /*0ac0*/  IMAD R28, R12, R23, R29 ;  /* 0x000000170c1c7224 */ /* 0x010fc400078e021d */
[----:B------:R-:W3:Y:S02]  /*0ad0*/  SHFL.IDX PT, R23, R26, 0x6, 0x101f ;  /* 0x00d01f001a177f89 */ /* 0x000ee400000e0000 */
[----:B0-----:R-:W-:Y:S02]  /*0ae0*/  IMAD R29, R13, R27, R28 ;  /* 0x0000001b0d1d7224 */ /* 0x001fe400078e021c */
[----:B------:R-:W0:Y:S02]  /*0af0*/  SHFL.IDX PT, R27, R26, 0x7, 0x101f ;  /* 0x00f01f001a1b7f89 */ /* 0x000e2400000e0000 */
[----:B---3--:R-:W-:Y:S02]  /*0b00*/  IMAD R28, R14, R23, R29 ;  /* 0x000000170e1c7224 */ /* 0x008fe400078e021d */
[----:B------:R-:W3:Y:S02]  /*0b10*/  SHFL.IDX PT, R23, R26, 0x8, 0x101f ;  /* 0x01101f001a177f89 */ /* 0x000ee400000e0000 */
[----:B0-----:R-:W-:-:S02]  /*0b20*/  IMAD R29, R15, R27, R28 ;  /* 0x0000001b0f1d7224 */ /* 0x001fc400078e021c */
[----:B------:R-:W0:Y:S02]  /*0b30*/  SHFL.IDX PT, R27, R26, 0x9, 0x101f ;  /* 0x01301f001a1b7f89 */ /* 0x000e2400000e0000 */
[----:B---3--:R-:W-:Y:S02]  /*0b40*/  IMAD R28, R8, R23, R29 ;  /* 0x00000017081c7224 */ /* 0x008fe400078e021d */
[----:B------:R-:W3:Y:S02]  /*0b50*/  SHFL.IDX PT, R23, R26, 0xa, 0x101f ;  /* 0x01501f001a177f89 */ /* 0x000ee400000e0000 */
[----:B0-----:R-:W-:Y:S02]  /*0b60*/  IMAD R29, R9, R27, R28 ;  /* 0x0000001b091d7224 */ /* 0x001fe400078e021c */
[----:B------:R-:W0:Y:S02]  /*0b70*/  SHFL.IDX PT, R27, R26, 0xb, 0x101f ;  /* 0x01701f001a1b7f89 */ /* 0x000e2400000e0000 */
[----:B---3--:R-:W-:-:S02]  /*0b80*/  IMAD R28, R10, R23, R29 ;  /* 0x000000170a1c7224 */ /* 0x008fc400078e021d */
[----:B------:R-:W3:Y:S02]  /*0b90*/  SHFL.IDX PT, R23, R26, 0xc, 0x101f ;  /* 0x01901f001a177f89 */ /* 0x000ee400000e0000 */
[----:B0-----:R-:W-:Y:S02]  /*0ba0*/  IMAD R29, R11, R27, R28 ;  /* 0x0000001b0b1d7224 */ /* 0x001fe400078e021c */
[----:B------:R-:W0:Y:S02]  /*0bb0*/  SHFL.IDX PT, R27, R26, 0xd, 0x101f ;  /* 0x01b01f001a1b7f89 */ /* 0x000e2400000e0000 */
[----:B---3--:R-:W-:Y:S02]  /*0bc0*/  IMAD R28, R4, R23, R29 ;  /* 0x00000017041c7224 */ /* 0x008fe400078e021d */
[----:B------:R-:W3:Y:S02]  /*0bd0*/  SHFL.IDX PT, R23, R26, 0xe, 0x101f ;  /* 0x01d01f001a177f89 */ /* 0x000ee400000e0000 */
[----:B0-----:R-:W-:-:S04]  /*0be0*/  IMAD R29, R5, R27, R28 ;  /* 0x0000001b051d7224 */ /* 0x001fc800078e021c */
[----:B---3--:R-:W-:-:S07]  /*0bf0*/  IMAD R28, R6, R23, R29 ;  /* 0x00000017061c7224 */ /* 0x008fce00078e021d */
.L_x_56860:
[----:B------:R-:W0:Y:S01]  /*0c00*/  LDS R23, [R2] ;  /* 0x0000000002177984 */ /* 0x000e220000000800 */
[----:B------:R-:W-:Y:S02]  /*0c10*/  IMAD.IADD R22, R3, 0x1, R22 ;  /* 0x0000000103167824 */ /* 0x000fe400078e0216 */
[----:B------:R-:W-:Y:S02]  /*0c20*/  IMAD R24, R7, R24, R28 ;  /* 0x0000001807187224 */ /* 0x000fe400078e021c */
[----:B------:R-:W-:Y:S01]  /*0c30*/  IMAD R20, R3, 0x44, R20 ;  /* 0x0000004403147824 */ /* 0x000fe200078e0214 */
[----:B------:R-:W-:Y:S02]  /*0c40*/  ISETP.GE.U32.AND P0, PT, R22, 0x10, PT ;  /* 0x000000101600780c */ /* 0x000fe40003f06070 */
[----:B0-----:R-:W-:-:S05]  /*0c50*/  IADD3 R23, PT, PT, R24, R23, RZ ;  /* 0x0000001718177210 */ /* 0x001fca0007ffe0ff */
[----:B------:R0:W-:Y:S02]  /*0c60*/  STS [R2], R23 ;  /* 0x0000001702007388 */ /* 0x0001e40000000800 */
[----:B0-----:R-:W-:-:S04]  /*0c70*/  LEA R2, R3, R2, 0x2 ;  /* 0x0000000203027211 */ /* 0x001fc800078e10ff */
[----:B------:R-:W-:Y:S05]  /*0c80*/  @!P0 BRA `(.L_x_56841) ;  /* 0xfffffffc00548947 */ /* 0x000fea000383ffff */
.L_x_56839:
[----:B------:R-:W-:Y:S05]  /*0c90*/  WARPSYNC.ALL ;  /* 0x0000000000007948 */ /* 0x000fea0003800000 */
[----:B------:R-:W-:Y:S01]  /*0ca0*/  BAR.SYNC.DEFER_BLOCKING 0x0 ;  /* 0x0000000000007b1d */ /* 0x000fe20000010000 */
[----:B------:R-:W-:-:S13]  /*0cb0*/  ISETP.GT.U32.AND P0, PT, R0, 0xf, PT ;  /* 0x0000000f0000780c */ /* 0x000fda0003f04070 */
[----:B------:R-:W-:Y:S05]  /*0cc0*/  @P0 EXIT ;  /* 0x000000000000094d */ /* 0x000fea0003800000 */
[----:B------:R-:W3:Y:S01]  /*0cd0*/  LDCU UR5, c[0x0][0x388] ;  /* 0x00007100ff0577ac */ /* 0x000ee20008000800 */
[----:B------:R-:W4:Y:S08]  /*0ce0*/  S2UR UR6, SR_CgaCtaId ;  /* 0x00000000000679c3 */ /* 0x000f300000008800 */
[----:B------:R-:W5:Y:S08]  /*0cf0*/  LDC R2, c[0x0][0x384] ;  /* 0x0000e100ff027b82 */ /* 0x000f700000000800 */
[----:B0-2---:R-:W0:Y:S01]  /*0d00*/  LDC.64 R6, c[0x0][0x3a0] ;  /* 0x0000e800ff067b82 */ /* 0x005e220000000a00 */
[----:B---3--:R-:W-:-:S04]  /*0d10*/  USHF.R.S32.HI UR4, URZ, 0x1f, UR5 ;  /* 0x0000001fff047899 */ /* 0x008fc80008011405 */
[----:B------:R-:W-:-:S03]  /*0d20*/  ULEA.HI UR4, UR4, UR5, URZ, 0x4 ;  /* 0x0000000504047291 */ /* 0x000fc6000f8f20ff */
[----:B------:R-:W-:Y:S01]  /*0d30*/  UMOV UR5, 0x400 ;  /* 0x0000040000057882 */ /* 0x000fe20000000000 */
[----:B------:R-:W-:Y:S02]  /*0d40*/  USHF.R.S32.HI UR4, URZ, 0x4, UR4 ;  /* 0x00000004ff047899 */ /* 0x000fe40008011404 */
[----:B------:R-:W-:-:S04]  /*0d50*/  UIADD3 UR5, UPT, UPT, UR5, 0x500, URZ ;  /* 0x0000050005057890 */ /* 0x000fc8000fffe0ff */
[----:B----4-:R-:W-:Y:S01]  /*0d60*/  ULEA UR5, UR6, UR5, 0x18 ;  /* 0x0000000506057291 */ /* 0x010fe2000f8ec0ff */
[----:B-1----:R-:W-:-:S04]  /*0d70*/  IMAD R21, R0, UR4, R21 ;  /* 0x0000000400157c24 */ /* 0x002fc8000f8e0215 */
[----:B-----5:R-:W-:Y:S01]  /*0d80*/  IMAD R21, R2, UR7, R21 ;  /* 0x0000000702157c24 */ /* 0x020fe2000f8e0215 */
[----:B------:R-:W-:Y:S01]  /*0d90*/  LEA R8, R0, UR5, 0x2 ;  /* 0x0000000500087c11 */ /* 0x000fe2000f8e10ff */
[----:B------:R-:W-:-:S07]  /*0da0*/  IMAD R2, R3, UR4, RZ ;  /* 0x0000000403027c24 */ /* 0x000fce000f8e02ff */
.L_x_56842:
[----:B-1----:R1:W2:Y:S01]  /*0db0*/  LDS R9, [R8] ;  /* 0x0000000008097984 */ /* 0x0022a20000000800 */
[----:B0-----:R-:W-:Y:S01]  /*0dc0*/  IMAD.WIDE R4, R21, 0x4, R6 ;  /* 0x0000000415047825 */ /* 0x001fe200078e0206 */
[----:B------:R-:W-:-:S03]  /*0dd0*/  IADD3 R21, PT, PT, R2, R21, RZ ;  /* 0x0000001502157210 */ /* 0x000fc60007ffe0ff */
[C---:B------:R-:W-:Y:S02]  /*0de0*/  IMAD.IADD R0, R3.reuse, 0x1, R0 ;  /* 0x0000000103007824 */ /* 0x040fe400078e0200 */
[----:B-1----:R-:W-:-:S03]  /*0df0*/  IMAD R8, R3, 0x4, R8 ;  /* 0x0000000403087824 */ /* 0x002fc600078e0208 */
[----:B------:R-:W-:Y:S01]  /*0e00*/  ISETP.GE.U32.AND P0, PT, R0, 0x10, PT ;  /* 0x000000100000780c */ /* 0x000fe20003f06070 */
[----:B--2---:R1:W-:-:S12]  /*0e10*/  STG.E desc[UR8][R4.64], R9 ;  /* 0x0000000904007986 */ /* 0x0043d8000c101908 */
[----:B------:R-:W-:Y:S05]  /*0e20*/  @!P0 BRA `(.L_x_56842) ;  /* 0xfffffffc00e08947 */ /* 0x000fea000383ffff */
[----:B------:R-:W-:Y:S05]  /*0e30*/  EXIT ;  /* 0x000000000000794d */ /* 0x000fea0003800000 */
.L_x_56840:
[----:B--2---:R-:W-:Y:S01]  /*0e40*/  HFMA2 R25, -RZ, RZ, 0, 0 ;  /* 0x00000000ff197431 */ /* 0x004fe200000001ff */
[----:B------:R-:W-:Y:S01]  /*0e50*/  BSSY B0, `(.L_x_56843) ;  /* 0x0000006000007945 */ /* 0x000fe20003800000 */
[----:B------:R-:W-:Y:S01]  /*0e60*/  IMAD.MOV.U32 R24, RZ, RZ, 0x101f ;  /* 0x0000101fff187424 */ /* 0x000fe200078e00ff */
[----:B------:R-:W-:-:S07]  /*0e70*/  MOV R23, 0xffffffff ;  /* 0xffffffff00177802 */ /* 0x000fce0000000f00 */
[----:B01-34-:R-:W-:Y:S05]  /*0e80*/  WARPSYNC.COLLECTIVE R23, `(.L_x_56844) ;  /* 0x0000000017087348 */ /* 0x01bfea0003c00000 */
[----:B0-----:R0:W2:Y:S02]  /*0e90*/  SHFL.IDX P0, R27, R26, R25, R24 ;  /* 0x000000191a1b7389 */ /* 0x0010a40000000018 */
[----:B01234-:R-:W-:Y:S05]  /*0ea0*/  ENDCOLLECTIVE ;  /* 0x000000000000791b */ /* 0x01ffea0003800000 */
.L_x_56844:
[----:B------:R-:W-:Y:S05]  /*0eb0*/  BSYNC B0 ;  /* 0x0000000000007941 */ /* 0x000fea0003800000 */
.L_x_56843:
[----:B------:R-:W-:Y:S02]  /*0ec0*/  HFMA2 R25, -RZ, RZ, 0, 5.9604644775390625e-08 ;  /* 0x00000001ff197431 */ /* 0x000fe400000001ff */
[----:B------:R-:W-:Y:S01]  /*0ed0*/  IMAD.MOV.U32 R24, RZ, RZ, 0x101f ;  /* 0x0000101fff187424 */ /* 0x000fe200078e00ff */
[----:B------:R-:W-:Y:S01]  /*0ee0*/  MOV R23, 0xffffffff ;  /* 0xffffffff00177802 */ /* 0x000fe20000000f00 */
[----:B------:R-:W-:-:S07]  /*0ef0*/  IMAD.MOV.U32 R29, RZ, RZ, R27 ;  /* 0x000000ffff1d7224 */ /* 0x000fce00078e001b */
[----:B------:R-:W-:Y:S05]  /*0f00*/  WARPSYNC.COLLECTIVE R23, `(.L_x_56845) ;  /* 0x0000000017087348 */ /* 0x000fea0003c00000 */
[----:B------:R0:W1:Y:S02]  /*0f10*/  SHFL.IDX P0, R27, R26, R25, R24 ;  /* 0x000000191a1b7389 */ /* 0x0000640000000018 */
[----:B01----:R-:W-:Y:S05]  /*0f20*/  ENDCOLLECTIVE ;  /* 0x000000000000791b */ /* 0x003fea0003800000 */
.L_x_56845:
[----:B------:R-:W-:Y:S02]  /*0f30*/  IMAD R28, R16, R29, RZ ;  /* 0x0000001d101c7224 */ /* 0x000fe400078e02ff */
[----:B------:R-:W-:Y:S02]  /*0f40*/  IMAD.MOV.U32 R25, RZ, RZ, 0x2 ;  /* 0x00000002ff197424 */ /* 0x000fe400078e00ff */
[----:B------:R-:W-:-:S07]  /*0f50*/  IMAD R29, R17, R27, R28 ;  /* 0x0000001b111d7224 */ /* 0x000fce00078e021c */
[----:B------:R-:W-:Y:S05]  /*0f60*/  WARPSYNC.COLLECTIVE R23, `(.L_x_56846) ;  /* 0x0000000017087348 */ /* 0x000fea0003c00000 */
[----:B------:R0:W1:Y:S02]  /*0f70*/  SHFL.IDX P0, R27, R26, R25, R24 ;  /* 0x000000191a1b7389 */ /* 0x0000640000000018 */
[----:B01----:R-:W-:Y:S05]  /*0f80*/  ENDCOLLECTIVE ;  /* 0x000000000000791b */ /* 0x003fea0003800000 */
.L_x_56846:
[----:B------:R-:W-:Y:S01]  /*0f90*/  IMAD.MOV.U32 R25, RZ, RZ, 0x3 ;  /* 0x00000003ff197424 */ /* 0x000fe200078e00ff */
[----:B------:R-:W-:-:S05]  /*0fa0*/  MOV R23, R27 ;  /* 0x0000001b00177202 */ /* 0x000fca0000000f00 */
[----:B------:R-:W-:Y:S01]  /*0fb0*/  IMAD R28, R18, R23, R29 ;  /* 0x00000017121c7224 */ /* 0x000fe200078e021d */
[----:B------:R-:W-:-:S07]  /*0fc0*/  MOV R23, 0xffffffff ;  /* 0xffffffff00177802 */ /* 0x000fce0000000f00 */
[----:B------:R-:W-:Y:S05]  /*0fd0*/  WARPSYNC.COLLECTIVE R23, `(.L_x_56847) ;  /* 0x0000000017087348 */ /* 0x000fea0003c00000 */
[----:B------:R0:W1:Y:S02]  /*0fe0*/  SHFL.IDX P0, R27, R26, R25, R24 ;  /* 0x000000191a1b7389 */ /* 0x0000640000000018 */
[----:B01----:R-:W-:Y:S05]  /*0ff0*/  ENDCOLLECTIVE ;  /* 0x000000000000791b */ /* 0x003fea0003800000 */
.L_x_56847:
[----:B------:R-:W-:Y:S02]  /*1000*/  IMAD.MOV.U32 R25, RZ, RZ, 0x4 ;  /* 0x00000004ff197424 */ /* 0x000fe400078e00ff */
[----:B------:R-:W-:-:S07]  /*1010*/  IMAD R29, R19, R27, R28 ;  /* 0x0000001b131d7224 */ /* 0x000fce00078e021c */
[----:B------:R-:W-:Y:S05]  /*1020*/  WARPSYNC.COLLECTIVE R23, `(.L_x_56848) ;  /* 0x0000000017087348 */ /* 0x000fea0003c00000 */
[----:B------:R0:W1:Y:S02]  /*1030*/  SHFL.IDX P0, R27, R26, R25, R24 ;  /* 0x000000191a1b7389 */ /* 0x0000640000000018 */
[----:B01----:R-:W-:Y:S05]  /*1040*/  ENDCOLLECTIVE ;  /* 0x000000000000791b */ /* 0x003fea0003800000 */
.L_x_56848:
[----:B------:R-:W-:Y:S01]  /*1050*/  IMAD.MOV.U32 R25, RZ, RZ, 0x5 ;  /* 0x00000005ff197424 */ /* 0x000fe200078e00ff */
[----:B------:R-:W-:-:S05]  /*1060*/  MOV R23, R27 ;  /* 0x0000001b00177202 */ /* 0x000fca0000000f00 */
[----:B------:R-:W-:Y:S01]  /*1070*/  IMAD R28, R12, R23, R29 ;  /* 0x000000170c1c7224 */ /* 0x000fe200078e021d */
[----:B------:R-:W-:-:S07]  /*1080*/  MOV R23, 0xffffffff ;  /* 0xffffffff00177802 */ /* 0x000fce0000000f00 */
[----:B------:R-:W-:Y:S05]  /*1090*/  WARPSYNC.COLLECTIVE R23, `(.L_x_56849) ;  /* 0x0000000017087348 */ /* 0x000fea0003c00000 */
[----:B------:R0:W1:Y:S02]  /*10a0*/  SHFL.IDX P0, R27, R26, R25, R24 ;  /* 0x000000191a1b7389 */ /* 0x0000640000000018 */
[----:B01----:R-:W-:Y:S05]  /*10b0*/  ENDCOLLECTIVE ;  /* 0x000000000000791b */ /* 0x003fea0003800000 */
.L_x_56849:
[----:B------:R-:W-:Y:S02]  /*10c0*/  IMAD.MOV.U32 R25, RZ, RZ, 0x6 ;  /* 0x00000006ff197424 */ /* 0x000fe400078e00ff */
[----:B------:R-:W-:-:S07]  /*10d0*/  IMAD R29, R13, R27, R28 ;  /* 0x0000001b0d1d7224 */ /* 0x000fce00078e021c */
[----:B------:R-:W-:Y:S05]  /*10e0*/  WARPSYNC.COLLECTIVE R23, `(.L_x_56850) ;  /* 0x0000000017087348 */ /* 0x000fea0003c00000 */
[----:B------:R0:W1:Y:S02]  /*10f0*/  SHFL.IDX P0, R27, R26, R25, R24 ;  /* 0x000000191a1b7389 */ /* 0x0000640000000018 */
[----:B01----:R-:W-:Y:S05]  /*1100*/  ENDCOLLECTIVE ;  /* 0x000000000000791b */ /* 0x003fea0003800000 */
.L_x_56850:
[----:B------:R-:W-:Y:S01]  /*1110*/  IMAD.MOV.U32 R25, RZ, RZ, 0x7 ;  /* 0x00000007ff197424 */ /* 0x000fe200078e00ff */
[----:B------:R-:W-:-:S05]  /*1120*/  MOV R23, R27 ;  /* 0x0000001b00177202 */ /* 0x000fca0000000f00 */
[----:B------:R-:W-:Y:S01]  /*1130*/  IMAD R28, R14, R23, R29 ;  /* 0x000000170e1c7224 */ /* 0x000fe200078e021d */
[----:B------:R-:W-:-:S07]  /*1140*/  MOV R23, 0xffffffff ;  /* 0xffffffff00177802 */ /* 0x000fce0000000f00 */
[----:B------:R-:W-:Y:S05]  /*1150*/  WARPSYNC.COLLECTIVE R23, `(.L_x_56851) ;  /* 0x0000000017087348 */ /* 0x000fea0003c00000 */
[----:B------:R0:W1:Y:S02]  /*1160*/  SHFL.IDX P0, R27, R26, R25, R24 ;  /* 0x000000191a1b7389 */ /* 0x0000640000000018 */
[----:B01----:R-:W-:Y:S05]  /*1170*/  ENDCOLLECTIVE ;  /* 0x000000000000791b */ /* 0x003fea0003800000 */
.L_x_56851:
[----:B------:R-:W-:Y:S02]  /*1180*/  IMAD.MOV.U32 R25, RZ, RZ, 0x8 ;  /* 0x00000008ff197424 */ /* 0x000fe400078e00ff */
[----:B------:R-:W-:-:S07]  /*1190*/  IMAD R29, R15, R27, R28 ;  /* 0x0000001b0f1d7224 */ /* 0x000fce00078e021c */
[----:B------:R-:W-:Y:S05]  /*11a0*/  WARPSYNC.COLLECTIVE R23, `(.L_x_56852) ;  /* 0x0000000017087348 */ /* 0x000fea0003c00000 */
[----:B------:R0:W1:Y:S02]  /*11b0*/  SHFL.IDX P0, R27, R26, R25, R24 ;  /* 0x000000191a1b7389 */ /* 0x0000640000000018 */
[----:B01----:R-:W-:Y:S05]  /*11c0*/  ENDCOLLECTIVE ;  /* 0x000000000000791b */ /* 0x003fea0003800000 */
.L_x_56852:
[----:B------:R-:W-:Y:S01]  /*11d0*/  IMAD.MOV.U32 R25, RZ, RZ, 0x9 ;  /* 0x00000009ff197424 */ /* 0x000fe200078e00ff */
[----:B------:R-:W-:-:S05]  /*11e0*/  MOV R23, R27 ;  /* 0x0000001b00177202 */ /* 0x000fca0000000f00 */
[----:B------:R-:W-:Y:S01]  /*11f0*/  IMAD R28, R8, R23, R29 ;  /* 0x00000017081c7224 */ /* 0x000fe200078e021d */
[----:B------:R-:W-:-:S07]  /*1200*/  MOV R23, 0xffffffff ;  /* 0xffffffff00177802 */ /* 0x000fce0000000f00 */
[----:B------:R-:W-:Y:S05]  /*1210*/  WARPSYNC.COLLECTIVE R23, `(.L_x_56853) ;  /* 0x0000000017087348 */ /* 0x000fea0003c00000 */
[----:B------:R0:W1:Y:S02]  /*1220*/  SHFL.IDX P0, R27, R26, R25, R24 ;  /* 0x000000191a1b7389 */ /* 0x0000640000000018 */
[----:B01----:R-:W-:Y:S05]  /*1230*/  ENDCOLLECTIVE ;  /* 0x000000000000791b */ /* 0x003fea0003800000 */
.L_x_56853:
[----:B------:R-:W-:Y:S02]  /*1240*/  HFMA2 R25, -RZ, RZ, 0, 5.9604644775390625e-07 ;  /* 0x0000000aff197431 */ /* 0x000fe400000001ff */
[----:B------:R-:W-:-:S07]  /*1250*/  IMAD R29, R9, R27, R28 ;  /* 0x0000001b091d7224 */ /* 0x000fce00078e021c */
[----:B------:R-:W-:Y:S05]  /*1260*/  WARPSYNC.COLLECTIVE R23, `(.L_x_56854) ;  /* 0x0000000017087348 */ /* 0x000fea0003c00000 */
[----:B------:R0:W1:Y:S02]  /*1270*/  SHFL.IDX P0, R27, R26, R25, R24 ;  /* 0x000000191a1b7389 */ /* 0x0000640000000018 */
[----:B01----:R-:W-:Y:S05]  /*1280*/  ENDCOLLECTIVE ;  /* 0x000000000000791b */ /* 0x003fea0003800000 */
.L_x_56854:
[----:B------:R-:W-:Y:S01]  /*1290*/  MOV R25, 0xb ;  /* 0x0000000b00197802 */ /* 0x000fe20000000f00 */
[----:B------:R-:W-:-:S04]  /*12a0*/  IMAD.MOV.U32 R23, RZ, RZ, R27 ;  /* 0x000000ffff177224 */ /* 0x000fc800078e001b */
[----:B------:R-:W-:Y:S01]  /*12b0*/  IMAD R28, R10, R23, R29 ;  /* 0x000000170a1c7224 */ /* 0x000fe200078e021d */
[----:B------:R-:W-:-:S07]  /*12c0*/  MOV R23, 0xffffffff ;  /* 0xffffffff00177802 */ /* 0x000fce0000000f00 */
[----:B------:R-:W-:Y:S05]  /*12d0*/  WARPSYNC.COLLECTIVE R23, `(.L_x_56855) ;  /* 0x0000000017087348 */ /* 0x000fea0003c00000 */
[----:B------:R0:W1:Y:S02]  /*12e0*/  SHFL.IDX P0, R27, R26, R25, R24 ;  /* 0x000000191a1b7389 */ /* 0x0000640000000018 */
[----:B01----:R-:W-:Y:S05]  /*12f0*/  ENDCOLLECTIVE ;  /* 0x000000000000791b */ /* 0x003fea0003800000 */
.L_x_56855:
[----:B------:R-:W-:Y:S02]  /*1300*/  IMAD.MOV.U32 R25, RZ, RZ, 0xc ;  /* 0x0000000cff197424 */ /* 0x000fe400078e00ff */
[----:B------:R-:W-:-:S07]  /*1310*/  IMAD R29, R11, R27, R28 ;  /* 0x0000001b0b1d7224 */ /* 0x000fce00078e021c */
[----:B------:R-:W-:Y:S05]  /*1320*/  WARPSYNC.COLLECTIVE R23, `(.L_x_56856) ;  /* 0x0000000017087348 */ /* 0x000fea0003c00000 */
[----:B------:R0:W1:Y:S02]  /*1330*/  SHFL.IDX P0, R27, R26, R25, R24 ;  /* 0x000000191a1b7389 */ /* 0x0000640000000018 */
[----:B01----:R-:W-:Y:S05]  /*1340*/  ENDCOLLECTIVE ;  /* 0x000000000000791b */ /* 0x003fea0003800000 */
.L_x_56856:
[----:B------:R-:W-:Y:S01]  /*1350*/  HFMA2 R25, -RZ, RZ, 0, 7.74860382080078125e-07 ;  /* 0x0000000dff197431 */ /* 0x000fe200000001ff */
[----:B------:R-:W-:-:S05]  /*1360*/  MOV R23, R27 ;  /* 0x0000001b00177202 */ /* 0x000fca0000000f00 */
[----:B------:R-:W-:Y:S02]  /*1370*/  IMAD R28, R4, R23, R29 ;  /* 0x00000017041c7224 */ /* 0x000fe400078e021d */
[----:B------:R-:W-:-:S07]  /*1380*/  IMAD.MOV.U32 R23, RZ, RZ, -0x1 ;  /* 0xffffffffff177424 */ /* 0x000fce00078e00ff */
[----:B------:R-:W-:Y:S05]  /*1390*/  WARPSYNC.COLLECTIVE R23, `(.L_x_56857) ;  /* 0x0000000017087348 */ /* 0x000fea0003c00000 */
[----:B------:R0:W1:Y:S02]  /*13a0*/  SHFL.IDX P0, R27, R26, R25, R24 ;  /* 0x000000191a1b7389 */ /* 0x0000640000000018 */
[----:B01----:R-:W-:Y:S05]  /*13b0*/  ENDCOLLECTIVE ;  /* 0x000000000000791b */ /* 0x003fea0003800000 */
.L_x_56857:
[----:B------:R-:W-:Y:S01]  /*13c0*/  MOV R25, 0xe ;  /* 0x0000000e00197802 */ /* 0x000fe20000000f00 */
[----:B------:R-:W-:-:S07]  /*13d0*/  IMAD R29, R5, R27, R28 ;  /* 0x0000001b051d7224 */ /* 0x000fce00078e021c */
[----:B------:R-:W-:Y:S05]  /*13e0*/  WARPSYNC.COLLECTIVE R23, `(.L_x_56858) ;  /* 0x0000000017087348 */ /* 0x000fea0003c00000 */
[----:B------:R0:W1:Y:S02]  /*13f0*/  SHFL.IDX P0, R27, R26, R25, R24 ;  /* 0x000000191a1b7389 */ /* 0x0000640000000018 */
[----:B01----:R-:W-:Y:S05]  /*1400*/  ENDCOLLECTIVE ;  /* 0x000000000000791b */ /* 0x003fea0003800000 */
.L_x_56858:
[----:B------:R-:W-:Y:S01]  /*1410*/  IMAD.MOV.U32 R25, RZ, RZ, 0xf ;  /* 0x0000000fff197424 */ /* 0x000fe200078e00ff */
[----:B------:R-:W-:-:S05]  /*1420*/  MOV R23, R27 ;  /* 0x0000001b00177202 */ /* 0x000fca0000000f00 */
[----:B------:R-:W-:Y:S01]  /*1430*/  IMAD R28, R6, R23, R29 ;  /* 0x00000017061c7224 */ /* 0x000fe200078e021d */
[----:B------:R-:W-:-:S07]  /*1440*/  MOV R23, 0xffffffff ;  /* 0xffffffff00177802 */ /* 0x000fce0000000f00 */
[----:B------:R-:W-:Y:S05]  /*1450*/  WARPSYNC.COLLECTIVE R23, `(.L_x_56859) ;  /* 0x0000000017087348 */ /* 0x000fea0003c00000 */
[----:B------:R0:W1:Y:S02]  /*1460*/  SHFL.IDX P0, R27, R26, R25, R24 ;  /* 0x000000191a1b7389 */ /* 0x0000640000000018 */
[----:B01----:R-:W-:Y:S05]  /*1470*/  ENDCOLLECTIVE ;  /* 0x000000000000791b */ /* 0x003fea0003800000 */
.L_x_56859:
[----:B------:R-:W-:Y:S01]  /*1480*/  MOV R24, R27 ;  /* 0x0000001b00187202 */ /* 0x000fe20000000f00 */
[----:B------:R-:W-:Y:S06]  /*1490*/  BRA `(.L_x_56860) ;  /* 0xfffffff400d87947 */ /* 0x000fec000383ffff */
.L_x_56861:
        /* <DEDUP_REMOVED lines=14> */
.L_x_58783:


//--------------------- .text._Z9cuda_gemmIiLi256ELi1ELi1ELi16ELi16ELi16ELi32ELi0ELi0EEviiiPT_S1_S1_ii --------------------------
	.section	.text._Z9cuda_gemmIiLi256ELi1ELi1ELi16ELi16ELi16ELi32ELi0ELi0EEviiiPT_S1_S1_ii,"ax",@progbits
	.align	128
        .global         _Z9cuda_gemmIiLi256ELi1ELi1ELi16ELi16ELi16ELi32ELi0ELi0EEviiiPT_S1_S1_ii
        .type           _Z9cuda_gemmIiLi256ELi1ELi1ELi16ELi16ELi16ELi32ELi0ELi0EEviiiPT_S1_S1_ii,@function
        .size           _Z9cuda_gemmIiLi256ELi1ELi1ELi16ELi16ELi16ELi32ELi0ELi0EEviiiPT_S1_S1_ii,(.L_x_58784 - _Z9cuda_gemmIiLi256ELi1ELi1ELi16ELi16ELi16ELi32ELi0ELi0EEviiiPT_S1_S1_ii)
        .other          _Z9cuda_gemmIiLi256ELi1ELi1ELi16ELi16ELi16ELi32ELi0ELi0EEviiiPT_S1_S1_ii,@"STO_CUDA_ENTRY STV_DEFAULT"
_Z9cuda_gemmIiLi256ELi1ELi1ELi16ELi16ELi16ELi32ELi0ELi0EEviiiPT_S1_S1_ii:
.text._Z9cuda_gemmIiLi256ELi1ELi1ELi16ELi16ELi16ELi32ELi0ELi0EEviiiPT_S1_S1_ii:
        /* <DEDUP_REMOVED lines=56> */
.L_x_56864:
        /* <DEDUP_REMOVED lines=25> */
.L_x_56863:
[----:B------:R-:W-:Y:S05]  /*0510*/  BSYNC.RECONVERGENT B0 ;  /* 0x0000000000007941 */ /* 0x000fea0003800200 */
.L_x_56862:
        /* <DEDUP_REMOVED lines=95> */
.L_x_56868:
        /* <DEDUP_REMOVED lines=9> */
.L_x_56867:
[----:B0-----:R-:W-:Y:S02]  /*0ba0*/  VIADD R2, R16, 0x500 ;  /* 0x0000050010027836 */ /* 0x001fe40000000000 */
[----:B------:R-:W-:-:S03]  /*0bb0*/  IMAD.MOV.U32 R3, RZ, RZ, R9 ;  /* 0x000000ffff037224 */ /* 0x000fc600078e0009 */
[----:B------:R-:W-:-:S07]  /*0bc0*/  LEA R2, R18, R2, 0x18 ;  /* 0x0000000212027211 */ /* 0x000fce00078ec0ff */
.L_x_56869:
[C---:B------:R-:W-:Y:S02]  /*0bd0*/  IMAD R10, R3.reuse, 0x4, R2 ;  /* 0x00000004030a7824 */ /* 0x040fe400078e0202 */
[----:B------:R-:W-:-:S03]  /*0be0*/  VIADD R3, R3, UR13 ;  /* 0x0000000d03037c36 */ /* 0x000fc60008000000 */
[----:B------:R0:W-:Y:S02]  /*0bf0*/  STS [R10], RZ ;  /* 0x000000ff0a007388 */ /* 0x0001e40000000800 */
[----:B------:R-:W-:-:S13]  /*0c00*/  ISETP.GE.U32.AND P0, PT, R3, 0x10, PT ;  /* 0x000000100300780c */ /* 0x000fda0003f06070 */
[----:B0-----:R-:W-:Y:S05]  /*0c10*/  @!P0 BRA `(.L_x_56869) ;  /* 0xfffffffc00ec8947 */ /* 0x001fea000383ffff */
.L_x_56866:
[----:B------:R-:W-:Y:S05]  /*0c20*/  BSYNC.RECONVERGENT B0 ;  /* 0x0000000000007941 */ /* 0x000fea0003800200 */
.L_x_56865:
        /* <DEDUP_REMOVED lines=91> */
.L_x_56924:
        /* <DEDUP_REMOVED lines=20> */
.L_x_56873:
        /* <DEDUP_REMOVED lines=8> */
.L_x_56874:
        /* <DEDUP_REMOVED lines=10> */
.L_x_56875:
        /* <DEDUP_REMOVED lines=10> */
.L_x_56876:
        /* <DEDUP_REMOVED lines=10> */
.L_x_56877:
        /* <DEDUP_REMOVED lines=10> */
.L_x_56878:
        /* <DEDUP_REMOVED lines=12> */
.L_x_56879:
        /* <DEDUP_REMOVED lines=13> */
.L_x_56880:
        /* <DEDUP_REMOVED lines=14> */
.L_x_56881:
        /* <DEDUP_REMOVED lines=13> */
.L_x_56882:
        /* <DEDUP_REMOVED lines=13> */
.L_x_56883:
        /* <DEDUP_REMOVED lines=13> */
.L_x_56884:
        /* <DEDUP_REMOVED lines=13> */
.L_x_56885:
        /* <DEDUP_REMOVED lines=13> */
.L_x_56886:
        /* <DEDUP_REMOVED lines=15> */
.L_x_56887:
        /* <DEDUP_REMOVED lines=15> */
.L_x_56888:
        /* <DEDUP_REMOVED lines=35> */
.L_x_56923:
[----:B0-----:R-:W-:Y:S02]  /*20b0*/  IMAD R12, R50, 0x44, R48 ;  /* 0x00000044320c7824 */ /* 0x001fe400078e0230 */
[----:B------:R-:W-:-:S04]  /*20c0*/  IMAD.MOV.U32 R56, RZ, RZ, RZ ;  /* 0x000000ffff387224 */ /* 0x000fc800078e00ff */
[----:B------:R-:W0:Y:S01]  /*20d0*/  LDS R12, [R12] ;  /* 0x000000000c0c7984 */ /* 0x000e220000000800 */
[----:B------:R-:W-:Y:S05]  /*20e0*/  @!P0 BRA `(.L_x_56891) ;  /* 0x0000000000108947 */ /* 0x000fea0003800000 */
[----:B------:R-:W-:-:S03]  /*20f0*/  UMOV UR5, 0xffffffff ;  /* 0xffffffff00057882 */ /* 0x000fc60000000000 */
[----:B------:R-:W-:Y:S05]  /*2100*/  BRA.DIV UR5, `(.L_x_56892) ;  /* 0x0000003e05c87947 */ /* 0x000fea000b800000 */
[----:B0-----:R0:W0:Y:S02]  /*2110*/  SHFL.IDX PT, R2, R12, R31, R10 ;  /* 0x0000001f0c027389 */ /* 0x00102400000e000a */
.L_x_57033:
[----:B01----:R-:W-:-:S07]  /*2120*/  IMAD R56, R28, R2, RZ ;  /* 0x000000021c387224 */ /* 0x003fce00078e02ff */
.L_x_56891:
[----:B------:R-:W-:Y:S05]  /*2130*/  @!P1 BRA `(.L_x_56893) ;  /* 0x0000000000109947 */ /* 0x000fea0003800000 */
[----:B------:R-:W-:-:S03]  /*2140*/  UMOV UR5, 0xffffffff ;  /* 0xffffffff00057882 */ /* 0x000fc60000000000 */
[----:B------:R-:W-:Y:S05]  /*2150*/  BRA.DIV UR5, `(.L_x_56894) ;  /* 0x0000003e05d47947 */ /* 0x000fea000b800000 */
[----:B0-----:R0:W0:Y:S02]  /*2160*/  SHFL.IDX PT, R2, R12, R44, R10 ;  /* 0x0000002c0c027389 */ /* 0x00102400000e000a */
.L_x_57036:
[----:B0--3--:R-:W-:-:S07]  /*2170*/  IMAD R56, R27, R2, R56 ;  /* 0x000000021b387224 */ /* 0x009fce00078e0238 */
.L_x_56893:
[----:B------:R-:W-:Y:S05]  /*2180*/  @!P2 BRA `(.L_x_56895) ;  /* 0x000000000010a947 */ /* 0x000fea0003800000 */
[----:B------:R-:W-:-:S03]  /*2190*/  UMOV UR5, 0xffffffff ;  /* 0xffffffff00057882 */ /* 0x000fc60000000000 */
[----:B------:R-:W-:Y:S05]  /*21a0*/  BRA.DIV UR5, `(.L_x_56896) ;  /* 0x0000003e05e07947 */ /* 0x000fea000b800000 */
[----:B0-----:R0:W0:Y:S02]  /*21b0*/  SHFL.IDX PT, R2, R12, R42, R10 ;  /* 0x0000002a0c027389 */ /* 0x00102400000e000a */
.L_x_57039:
[----:B0-----:R-:W-:-:S07]  /*21c0*/  IMAD R56, R26, R2, R56 ;  /* 0x000000021a387224 */ /* 0x001fce00078e0238 */
.L_x_56895:
[----:B------:R-:W-:Y:S05]  /*21d0*/  @!P3 BRA `(.L_x_56897) ;  /* 0x000000000010b947 */ /* 0x000fea0003800000 */
[----:B------:R-:W-:-:S03]  /*21e0*/  UMOV UR5, 0xffffffff ;  /* 0xffffffff00057882 */ /* 0x000fc60000000000 */
[----:B------:R-:W-:Y:S05]  /*21f0*/  BRA.DIV UR5, `(.L_x_56898) ;  /* 0x0000003e05ec7947 */ /* 0x000fea000b800000 */
[----:B0-----:R0:W0:Y:S02]  /*2200*/  SHFL.IDX PT, R2, R12, R40, R10 ;  /* 0x000000280c027389 */ /* 0x00102400000e000a */
.L_x_57042:
[----:B0-----:R-:W-:-:S07]  /*2210*/  IMAD R56, R25, R2, R56 ;  /* 0x0000000219387224 */ /* 0x001fce00078e0238 */
.L_x_56897:
[----:B------:R-:W-:Y:S05]  /*2220*/  @!P4 BRA `(.L_x_56899) ;  /* 0x000000000010c947 */ /* 0x000fea0003800000 */
[----:B------:R-:W-:-:S03]  /*2230*/  UMOV UR5, 0xffffffff ;  /* 0xffffffff00057882 */ /* 0x000fc60000000000 */
[----:B------:R-:W-:Y:S05]  /*2240*/  BRA.DIV UR5, `(.L_x_56900) ;  /* 0x0000003e05f87947 */ /* 0x000fea000b800000 */
[----:B0-----:R0:W0:Y:S02]  /*2250*/  SHFL.IDX PT, R2, R12, R61, R10 ;  /* 0x0000003d0c027389 */ /* 0x00102400000e000a */
.L_x_57045:
[----:B0-----:R-:W-:-:S07]  /*2260*/  IMAD R56, R24, R2, R56 ;  /* 0x0000000218387224 */ /* 0x001fce00078e0238 */
.L_x_56899:
[----:B------:R-:W-:Y:S05]  /*2270*/  @!P5 BRA `(.L_x_56901) ;  /* 0x000000000010d947 */ /* 0x000fea0003800000 */
[----:B------:R-:W-:-:S03]  /*2280*/  UMOV UR5, 0xffffffff ;  /* 0xffffffff00057882 */ /* 0x000fc60000000000 */
[----:B------:R-:W-:Y:S05]  /*2290*/  BRA.DIV UR5, `(.L_x_56902) ;  /* 0x0000004205047947 */ /* 0x000fea000b800000 */
[----:B0-----:R0:W0:Y:S02]  /*22a0*/  SHFL.IDX PT, R2, R12, R59, R10 ;  /* 0x0000003b0c027389 */ /* 0x00102400000e000a */
.L_x_57048:
[----:B0-----:R-:W-:-:S07]  /*22b0*/  IMAD R56, R23, R2, R56 ;  /* 0x0000000217387224 */ /* 0x001fce00078e0238 */
.L_x_56901:
[----:B------:R-:W5:Y:S02]  /*22c0*/  LDCU UR5, c[0x0][0x3ac] ;  /* 0x00007580ff0577ac */ /* 0x000f640008000800 */
[----:B-----5:R-:W-:-:S05]  /*22d0*/  IMAD.U32 R11, RZ, RZ, UR5 ;  /* 0x00000005ff0b7e24 */ /* 0x020fca000f8e00ff */
[----:B------:R-:W-:-:S13]  /*22e0*/  ISETP.GE.AND P6, PT, R11, 0x7, PT ;  /* 0x000000070b00780c */ /* 0x000fda0003fc6270 */
[----:B------:R-:W-:Y:S05]  /*22f0*/  @!P6 BRA `(.L_x_56903) ;  /* 0x000000000010e947 */ /* 0x000fea0003800000 */
[----:B------:R-:W-:-:S03]  /*2300*/  UMOV UR5, 0xffffffff ;  /* 0xffffffff00057882 */ /* 0x000fc60000000000 */
[----:B------:R-:W-:Y:S05]  /*2310*/  BRA.DIV UR5, `(.L_x_56904) ;  /* 0x0000004205047947 */ /* 0x000fea000b800000 */
[----:B0-----:R0:W0:Y:S02]  /*2320*/  SHFL.IDX PT, R2, R12, R57, R10 ;  /* 0x000000390c027389 */ /* 0x00102400000e000a */
.L_x_57051:
[----:B0-2---:R-:W-:-:S07]  /*2330*/  IMAD R56, R22, R2, R56 ;  /* 0x0000000216387224 */ /* 0x005fce00078e0238 */
.L_x_56903:
[----:B------:R-:W-:-:S13]  /*2340*/  ISETP.GE.AND P6, PT, R11, 0x8, PT ;  /* 0x000000080b00780c */ /* 0x000fda0003fc6270 */
[----:B------:R-:W-:Y:S05]  /*2350*/  @!P6 BRA `(.L_x_56905) ;  /* 0x000000000010e947 */ /* 0x000fea0003800000 */
[----:B------:R-:W-:-:S03]  /*2360*/  UMOV UR5, 0xffffffff ;  /* 0xffffffff00057882 */ /* 0x000fc60000000000 */
[----:B------:R-:W-:Y:S05]  /*2370*/  BRA.DIV UR5, `(.L_x_56906) ;  /* 0x00000042050c7947 */ /* 0x000fea000b800000 */
[----:B0-----:R0:W0:Y:S02]  /*2380*/  SHFL.IDX PT, R2, R12, R55, R10 ;  /* 0x000000370c027389 */ /* 0x00102400000e000a */
.L_x_57054:
[----:B0---4-:R-:W-:-:S07]  /*2390*/  IMAD R56, R21, R2, R56 ;  /* 0x0000000215387224 */ /* 0x011fce00078e0238 */
.L_x_56905:
[----:B------:R-:W-:-:S13]  /*23a0*/  ISETP.GE.AND P6, PT, R11, 0x9, PT ;  /* 0x000000090b00780c */ /* 0x000fda0003fc6270 */
[----:B------:R-:W-:Y:S05]  /*23b0*/  @!P6 BRA `(.L_x_56907) ;  /* 0x000000000010e947 */ /* 0x000fea0003800000 */
[----:B------:R-:W-:-:S03]  /*23c0*/  UMOV UR5, 0xffffffff ;  /* 0xffffffff00057882 */ /* 0x000fc60000000000 */
[----:B------:R-:W-:Y:S05]  /*23d0*/  BRA.DIV UR5, `(.L_x_56908) ;  /* 0x0000004205147947 */ /* 0x000fea000b800000 */
[----:B0-----:R0:W0:Y:S02]  /*23e0*/  SHFL.IDX PT, R2, R12, R53, R10 ;  /* 0x000000350c027389 */ /* 0x00102400000e000a */
.L_x_57057:
[----:B0-----:R-:W-:-:S07]  /*23f0*/  IMAD R56, R20, R2, R56 ;  /* 0x0000000214387224 */ /* 0x001fce00078e0238 */
.L_x_56907:
[----:B------:R-:W-:-:S13]  /*2400*/  ISETP.GE.AND P6, PT, R11, 0xa, PT ;  /* 0x0000000a0b00780c */ /* 0x000fda0003fc6270 */
[----:B------:R-:W-:Y:S05]  /*2410*/  @!P6 BRA `(.L_x_56909) ;  /* 0x000000000010e947 */ /* 0x000fea0003800000 */
[----:B------:R-:W-:-:S03]  /*2420*/  UMOV UR5, 0xffffffff ;  /* 0xffffffff00057882 */ /* 0x000fc60000000000 */
[----:B------:R-:W-:Y:S05]  /*2430*/  BRA.DIV UR5, `(.L_x_56910) ;  /* 0x00000042051c7947 */ /* 0x000fea000b800000 */
[----:B0-----:R0:W0:Y:S02]  /*2440*/  SHFL.IDX PT, R2, R12, R51, R10 ;  /* 0x000000330c027389 */ /* 0x00102400000e000a */
.L_x_57060:
[----:B0-----:R-:W-:-:S07]  /*2450*/  IMAD R56, R19, R2, R56 ;  /* 0x0000000213387224 */ /* 0x001fce00078e0238 */
.L_x_56909:
[----:B------:R-:W-:-:S13]  /*2460*/  ISETP.GE.AND P6, PT, R11, 0xb, PT ;  /* 0x0000000b0b00780c */ /* 0x000fda0003fc6270 */
[----:B------:R-:W-:Y:S05]  /*2470*/  @!P6 BRA `(.L_x_56911) ;  /* 0x000000000010e947 */ /* 0x000fea0003800000 */
[----:B------:R-:W-:-:S03]  /*2480*/  UMOV UR5, 0xffffffff ;  /* 0xffffffff00057882 */ /* 0x000fc60000000000 */
[----:B------:R-:W-:Y:S05]  /*2490*/  BRA.DIV UR5, `(.L_x_56912) ;  /* 0x0000004205247947 */ /* 0x000fea000b800000 */
[----:B0-----:R0:W0:Y:S02]  /*24a0*/  SHFL.IDX PT, R2, R12, R49, R10 ;  /* 0x000000310c027389 */ /* 0x00102400000e000a */
.L_x_57063:
[----:B0-----:R-:W-:-:S07]  /*24b0*/  IMAD R56, R18, R2, R56 ;  /* 0x0000000212387224 */ /* 0x001fce00078e0238 */
.L_x_56911:
[----:B------:R-:W-:-:S13]  /*24c0*/  ISETP.GE.AND P6, PT, R11, 0xc, PT ;  /* 0x0000000c0b00780c */ /* 0x000fda0003fc6270 */
[----:B------:R-:W-:Y:S05]  /*24d0*/  @!P6 BRA `(.L_x_56913) ;  /* 0x000000000010e947 */ /* 0x000fea0003800000 */
[----:B------:R-:W-:-:S03]  /*24e0*/  UMOV UR5, 0xffffffff ;  /* 0xffffffff00057882 */ /* 0x000fc60000000000 */
[----:B------:R-:W-:Y:S05]  /*24f0*/  BRA.DIV UR5, `(.L_x_56914) ;  /* 0x00000042052c7947 */ /* 0x000fea000b800000 */
[----:B0-----:R0:W0:Y:S02]  /*2500*/  SHFL.IDX PT, R2, R12, R47, R10 ;  /* 0x0000002f0c027389 */ /* 0x00102400000e000a */
.L_x_57066:
[----:B0-----:R-:W-:-:S07]  /*2510*/  IMAD R56, R17, R2, R56 ;  /* 0x0000000211387224 */ /* 0x001fce00078e0238 */
.L_x_56913:
[----:B------:R-:W-:-:S13]  /*2520*/  ISETP.GE.AND P6, PT, R11, 0xd, PT ;  /* 0x0000000d0b00780c */ /* 0x000fda0003fc6270 */
[----:B------:R-:W-:Y:S05]  /*2530*/  @!P6 BRA `(.L_x_56915) ;  /* 0x000000000010e947 */ /* 0x000fea0003800000 */
[----:B------:R-:W-:-:S03]  /*2540*/  UMOV UR5, 0xffffffff ;  /* 0xffffffff00057882 */ /* 0x000fc60000000000 */
[----:B------:R-:W-:Y:S05]  /*2550*/  BRA.DIV UR5, `(.L_x_56916) ;  /* 0x0000004205347947 */ /* 0x000fea000b800000 */
[----:B0-----:R0:W0:Y:S02]  /*2560*/  SHFL.IDX PT, R2, R12, R45, R10 ;  /* 0x0000002d0c027389 */ /* 0x00102400000e000a */
.L_x_57069:
[----:B0-----:R-:W-:-:S07]  /*2570*/  IMAD R56, R16, R2, R56 ;  /* 0x0000000210387224 */ /* 0x001fce00078e0238 */
.L_x_56915:
[----:B------:R-:W-:-:S13]  /*2580*/  ISETP.GE.AND P6, PT, R11, 0xe, PT ;  /* 0x0000000e0b00780c */ /* 0x000fda0003fc6270 */
[----:B------:R-:W-:Y:S05]  /*2590*/  @!P6 BRA `(.L_x_56917) ;  /* 0x000000000010e947 */ /* 0x000fea0003800000 */
[----:B------:R-:W-:-:S03]  /*25a0*/  UMOV UR5, 0xffffffff ;  /* 0xffffffff00057882 */ /* 0x000fc60000000000 */
[----:B------:R-:W-:Y:S05]  /*25b0*/  BRA.DIV UR5, `(.L_x_56918) ;  /* 0x00000042053c7947 */ /* 0x000fea000b800000 */
[----:B0-----:R0:W0:Y:S02]  /*25c0*/  SHFL.IDX PT, R2, R12, R43, R10 ;  /* 0x0000002b0c027389 */ /* 0x00102400000e000a */
.L_x_57072:
[----:B0-----:R-:W-:-:S07]  /*25d0*/  IMAD R56, R15, R2, R56 ;  /* 0x000000020f387224 */ /* 0x001fce00078e0238 */
.L_x_56917:
[----:B------:R-:W-:-:S13]  /*25e0*/  ISETP.GE.AND P6, PT, R11, 0xf, PT ;  /* 0x0000000f0b00780c */ /* 0x000fda0003fc6270 */
[----:B------:R-:W-:Y:S05]  /*25f0*/  @!P6 BRA `(.L_x_56919) ;  /* 0x000000000010e947 */ /* 0x000fea0003800000 */
[----:B------:R-:W-:-:S03]  /*2600*/  UMOV UR5, 0xffffffff ;  /* 0xffffffff00057882 */ /* 0x000fc60000000000 */
[----:B------:R-:W-:Y:S05]  /*2610*/  BRA.DIV UR5, `(.L_x_56920) ;  /* 0x0000004205447947 */ /* 0x000fea000b800000 */
[----:B0-----:R0:W0:Y:S02]  /*2620*/  SHFL.IDX PT, R2, R12, R41, R10 ;  /* 0x000000290c027389 */ /* 0x00102400000e000a */
.L_x_57075:
[----:B0-----:R-:W-:-:S07]  /*2630*/  IMAD R56, R14, R2, R56 ;  /* 0x000000020e387224 */ /* 0x001fce00078e0238 */
.L_x_56919:
[----:B------:R-:W-:-:S13]  /*2640*/  ISETP.GE.AND P6, PT, R11, 0x10, PT ;  /* 0x000000100b00780c */ /* 0x000fda0003fc6270 */
[----:B------:R-:W-:Y:S05]  /*2650*/  @!P6 BRA `(.L_x_56921) ;  /* 0x000000000010e947 */ /* 0x000fea0003800000 */
[----:B------:R-:W-:-:S03]  /*2660*/  UMOV UR5, 0xffffffff ;  /* 0xffffffff00057882 */ /* 0x000fc60000000000 */
[----:B------:R-:W-:Y:S05]  /*2670*/  BRA.DIV UR5, `(.L_x_56922) ;  /* 0x00000042054c7947 */ /* 0x000fea000b800000 */
[----:B0-----:R0:W0:Y:S02]  /*2680*/  SHFL.IDX PT, R2, R12, R46, R10 ;  /* 0x0000002e0c027389 */ /* 0x00102400000e000a */
.L_x_57078:
[----:B0-----:R-:W-:-:S07]  /*2690*/  IMAD R56, R13, R2, R56 ;  /* 0x000000020d387224 */ /* 0x001fce00078e0238 */
.L_x_56921:
        /* <DEDUP_REMOVED lines=8> */
.L_x_56890:
[----:B------:R-:W-:Y:S05]  /*2720*/  BSYNC B0 ;  /* 0x0000000000007941 */ /* 0x000fea0003800000 */
.L_x_56889:
[----:B------:R-:W-:-:S13]  /*2730*/  ISETP.NE.AND P6, PT, R52, RZ, PT ;  /* 0x000000ff3400720c */ /* 0x000fda0003fc5270 */
[----:B------:R-:W-:Y:S05]  /*2740*/  @!P6 BRA `(.L_x_56924) ;  /* 0xffffffe800a4e947 */ /* 0x000fea000383ffff */
[----:B------:R-:W-:Y:S05]  /*2750*/  BSYNC B1 ;  /* 0x0000000000017941 */ /* 0x000fea0003800000 */
.L_x_56872:
[----:B------:R-:W-:Y:S05]  /*2760*/  BRA `(.L_x_56870) ;  /* 0x0000003000f87947 */ /* 0x000fea0003800000 */
.L_x_56871:
        /* <DEDUP_REMOVED lines=82> */
.L_x_56977:
        /* <DEDUP_REMOVED lines=20> */
.L_x_56926:
        /* <DEDUP_REMOVED lines=8> */
.L_x_56927:
        /* <DEDUP_REMOVED lines=8> */
.L_x_56928:
        /* <DEDUP_REMOVED lines=8> */
.L_x_56929:
        /* <DEDUP_REMOVED lines=8> */
.L_x_56930:
        /* <DEDUP_REMOVED lines=8> */
.L_x_56931:
        /* <DEDUP_REMOVED lines=12> */
.L_x_56932:
        /* <DEDUP_REMOVED lines=15> */
.L_x_56933:
        /* <DEDUP_REMOVED lines=14> */
.L_x_56934:
        /* <DEDUP_REMOVED lines=15> */
.L_x_56935:
        /* <DEDUP_REMOVED lines=13> */
.L_x_56936:
        /* <DEDUP_REMOVED lines=13> */
.L_x_56937:
        /* <DEDUP_REMOVED lines=15> */
.L_x_56938:
        /* <DEDUP_REMOVED lines=15> */
.L_x_56939:
        /* <DEDUP_REMOVED lines=15> */
.L_x_56940:
        /* <DEDUP_REMOVED lines=15> */
.L_x_56941:
        /* <DEDUP_REMOVED lines=31> */
.L_x_56976:
[----:B------:R-:W-:Y:S02]  /*3b20*/  IMAD R12, R50, 0x44, R48 ;  /* 0x00000044320c7824 */ /* 0x000fe400078e0230 */
[----:B------:R-:W-:-:S04]  /*3b30*/  IMAD.MOV.U32 R56, RZ, RZ, RZ ;  /* 0x000000ffff387224 */ /* 0x000fc800078e00ff */
[----:B------:R-:W0:Y:S01]  /*3b40*/  LDS R12, [R12] ;  /* 0x000000000c0c7984 */ /* 0x000e220000000800 */
[----:B------:R-:W-:Y:S05]  /*3b50*/  @!P5 BRA `(.L_x_56944) ;  /* 0x000000000010d947 */ /* 0x000fea0003800000 */
[----:B------:R-:W-:-:S03]  /*3b60*/  UMOV UR5, 0xffffffff ;  /* 0xffffffff00057882 */ /* 0x000fc60000000000 */
[----:B------:R-:W-:Y:S05]  /*3b70*/  BRA.DIV UR5, `(.L_x_56945) ;  /* 0x0000002e052c7947 */ /* 0x000fea000b800000 */
[----:B0-----:R0:W0:Y:S02]  /*3b80*/  SHFL.IDX PT, R2, R12, R31, R10 ;  /* 0x0000001f0c027389 */ /* 0x00102400000e000a */
.L_x_57081:
[----:B01----:R-:W-:-:S07]  /*3b90*/  IMAD R56, R28, R2, RZ ;  /* 0x000000021c387224 */ /* 0x003fce00078e02ff */
.L_x_56944:
[----:B------:R-:W-:Y:S05]  /*3ba0*/  @!P4 BRA `(.L_x_56946) ;  /* 0x000000000010c947 */ /* 0x000fea0003800000 */
[----:B------:R-:W-:-:S03]  /*3bb0*/  UMOV UR5, 0xffffffff ;  /* 0xffffffff00057882 */ /* 0x000fc60000000000 */
[----:B------:R-:W-:Y:S05]  /*3bc0*/  BRA.DIV UR5, `(.L_x_56947) ;  /* 0x0000002e05387947 */ /* 0x000fea000b800000 */
[----:B0-----:R0:W0:Y:S02]  /*3bd0*/  SHFL.IDX PT, R2, R12, R44, R10 ;  /* 0x0000002c0c027389 */ /* 0x00102400000e000a */
.L_x_57084:
[----:B0--3--:R-:W-:-:S07]  /*3be0*/  IMAD R56, R27, R2, R56 ;  /* 0x000000021b387224 */ /* 0x009fce00078e0238 */
.L_x_56946:
[----:B------:R-:W-:Y:S05]  /*3bf0*/  @!P3 BRA `(.L_x_56948) ;  /* 0x000000000010b947 */ /* 0x000fea0003800000 */
[----:B------:R-:W-:-:S03]  /*3c00*/  UMOV UR5, 0xffffffff ;  /* 0xffffffff00057882 */ /* 0x000fc60000000000 */
[----:B------:R-:W-:Y:S05]  /*3c10*/  BRA.DIV UR5, `(.L_x_56949) ;  /* 0x0000002e05447947 */ /* 0x000fea000b800000 */
[----:B0-----:R0:W0:Y:S02]  /*3c20*/  SHFL.IDX PT, R2, R12, R42, R10 ;  /* 0x0000002a0c027389 */ /* 0x00102400000e000a */
.L_x_57087:
[----:B0-----:R-:W-:-:S07]  /*3c30*/  IMAD R56, R26, R2, R56 ;  /* 0x000000021a387224 */ /* 0x001fce00078e0238 */
.L_x_56948:
[----:B------:R-:W-:Y:S05]  /*3c40*/  @!P2 BRA `(.L_x_56950) ;  /* 0x000000000010a947 */ /* 0x000fea0003800000 */
[----:B------:R-:W-:-:S03]  /*3c50*/  UMOV UR5, 0xffffffff ;  /* 0xffffffff00057882 */ /* 0x000fc60000000000 */
[----:B------:R-:W-:Y:S05]  /*3c60*/  BRA.DIV UR5, `(.L_x_56951) ;  /* 0x0000002e05507947 */ /* 0x000fea000b800000 */
[----:B0-----:R0:W0:Y:S02]  /*3c70*/  SHFL.IDX PT, R2, R12, R40, R10 ;  /* 0x000000280c027389 */ /* 0x00102400000e000a */
.L_x_57090:
[----:B0-----:R-:W-:-:S07]  /*3c80*/  IMAD R56, R25, R2, R56 ;  /* 0x0000000219387224 */ /* 0x001fce00078e0238 */
.L_x_56950:
[----:B------:R-:W-:Y:S05]  /*3c90*/  @!P1 BRA `(.L_x_56952) ;  /* 0x0000000000109947 */ /* 0x000fea0003800000 */
[----:B------:R-:W-:-:S03]  /*3ca0*/  UMOV UR5, 0xffffffff ;  /* 0xffffffff00057882 */ /* 0x000fc60000000000 */
[----:B------:R-:W-:Y:S05]  /*3cb0*/  BRA.DIV UR5, `(.L_x_56953) ;  /* 0x0000002e055c7947 */ /* 0x000fea000b800000 */
[----:B0-----:R0:W0:Y:S02]  /*3cc0*/  SHFL.IDX PT, R2, R12, R61, R10 ;  /* 0x0000003d0c027389 */ /* 0x00102400000e000a */
.L_x_57093:
[----:B0-----:R-:W-:-:S07]  /*3cd0*/  IMAD R56, R24, R2, R56 ;  /* 0x0000000218387224 */ /* 0x001fce00078e0238 */
.L_x_56952:
[----:B------:R-:W-:Y:S05]  /*3ce0*/  @!P0 BRA `(.L_x_56954) ;  /* 0x0000000000108947 */ /* 0x000fea0003800000 */
[----:B------:R-:W-:-:S03]  /*3cf0*/  UMOV UR5, 0xffffffff ;  /* 0xffffffff00057882 */ /* 0x000fc60000000000 */
[----:B------:R-:W-:Y:S05]  /*3d00*/  BRA.DIV UR5, `(.L_x_56955) ;  /* 0x0000002e05687947 */ /* 0x000fea000b800000 */
[----:B0-----:R0:W0:Y:S02]  /*3d10*/  SHFL.IDX PT, R2, R12, R59, R10 ;  /* 0x0000003b0c027389 */ /* 0x00102400000e000a */
.L_x_57096:
[----:B0-----:R-:W-:-:S07]  /*3d20*/  IMAD R56, R23, R2, R56 ;  /* 0x0000000217387224 */ /* 0x001fce00078e0238 */
.L_x_56954:
[----:B------:R-:W5:Y:S02]  /*3d30*/  LDCU UR5, c[0x0][0x3ac] ;  /* 0x00007580ff0577ac */ /* 0x000f640008000800 */
[----:B-----5:R-:W-:-:S05]  /*3d40*/  IMAD.U32 R11, RZ, RZ, UR5 ;  /* 0x00000005ff0b7e24 */ /* 0x020fca000f8e00ff */
[----:B------:R-:W-:-:S13]  /*3d50*/  ISETP.GE.U32.AND P6, PT, R11, 0x7, PT ;  /* 0x000000070b00780c */ /* 0x000fda0003fc6070 */
[----:B------:R-:W-:Y:S05]  /*3d60*/  @!P6 BRA `(.L_x_56956) ;  /* 0x000000000010e947 */ /* 0x000fea0003800000 */
[----:B------:R-:W-:-:S03]  /*3d70*/  UMOV UR5, 0xffffffff ;  /* 0xffffffff00057882 */ /* 0x000fc60000000000 */
[----:B------:R-:W-:Y:S05]  /*3d80*/  BRA.DIV UR5, `(.L_x_56957) ;  /* 0x0000002e05687947 */ /* 0x000fea000b800000 */
[----:B0-----:R0:W0:Y:S02]  /*3d90*/  SHFL.IDX PT, R2, R12, R57, R10 ;  /* 0x000000390c027389 */ /* 0x00102400000e000a */
.L_x_57099:
[----:B0-2---:R-:W-:-:S07]  /*3da0*/  IMAD R56, R22, R2, R56 ;  /* 0x0000000216387224 */ /* 0x005fce00078e0238 */
.L_x_56956:
[----:B------:R-:W-:-:S13]  /*3db0*/  ISETP.GE.U32.AND P6, PT, R11, 0x8, PT ;  /* 0x000000080b00780c */ /* 0x000fda0003fc6070 */
[----:B------:R-:W-:Y:S05]  /*3dc0*/  @!P6 BRA `(.L_x_56958) ;  /* 0x000000000010e947 */ /* 0x000fea0003800000 */
[----:B------:R-:W-:-:S03]  /*3dd0*/  UMOV UR5, 0xffffffff ;  /* 0xffffffff00057882 */ /* 0x000fc60000000000 */
[----:B------:R-:W-:Y:S05]  /*3de0*/  BRA.DIV UR5, `(.L_x_56959) ;  /* 0x0000002e05707947 */ /* 0x000fea000b800000 */
[----:B0-----:R0:W0:Y:S02]  /*3df0*/  SHFL.IDX PT, R2, R12, R55, R10 ;  /* 0x000000370c027389 */ /* 0x00102400000e000a */
.L_x_57102:
[----:B0---4-:R-:W-:-:S07]  /*3e00*/  IMAD R56, R21, R2, R56 ;  /* 0x0000000215387224 */ /* 0x011fce00078e0238 */
.L_x_56958:
[----:B------:R-:W-:-:S13]  /*3e10*/  ISETP.GE.U32.AND P6, PT, R11, 0x9, PT ;  /* 0x000000090b00780c */ /* 0x000fda0003fc6070 */
[----:B------:R-:W-:Y:S05]  /*3e20*/  @!P6 BRA `(.L_x_56960) ;  /* 0x000000000010e947 */ /* 0x000fea0003800000 */
[----:B------:R-:W-:-:S03]  /*3e30*/  UMOV UR5, 0xffffffff ;  /* 0xffffffff00057882 */ /* 0x000fc60000000000 */
[----:B------:R-:W-:Y:S05]  /*3e40*/  BRA.DIV UR5, `(.L_x_56961) ;  /* 0x0000002e05787947 */ /* 0x000fea000b800000 */
[----:B0-----:R0:W0:Y:S02]  /*3e50*/  SHFL.IDX PT, R2, R12, R53, R10 ;  /* 0x000000350c027389 */ /* 0x00102400000e000a */
.L_x_57105:
[----:B0-----:R-:W-:-:S07]  /*3e60*/  IMAD R56, R20, R2, R56 ;  /* 0x0000000214387224 */ /* 0x001fce00078e0238 */
.L_x_56960:
[----:B------:R-:W-:-:S13]  /*3e70*/  ISETP.GE.U32.AND P6, PT, R11, 0xa, PT ;  /* 0x0000000a0b00780c */ /* 0x000fda0003fc6070 */
[----:B------:R-:W-:Y:S05]  /*3e80*/  @!P6 BRA `(.L_x_56962) ;  /* 0x000000000010e947 */ /* 0x000fea0003800000 */
[----:B------:R-:W-:-:S03]  /*3e90*/  UMOV UR5, 0xffffffff ;  /* 0xffffffff00057882 */ /* 0x000fc60000000000 */
[----:B------:R-:W-:Y:S05]  /*3ea0*/  BRA.DIV UR5, `(.L_x_56963) ;  /* 0x0000002e05807947 */ /* 0x000fea000b800000 */
[----:B0-----:R0:W0:Y:S02]  /*3eb0*/  SHFL.IDX PT, R2, R12, R51, R10 ;  /* 0x000000330c027389 */ /* 0x00102400000e000a */
.L_x_57108:
[----:B0-----:R-:W-:-:S07]  /*3ec0*/  IMAD R56, R19, R2, R56 ;  /* 0x0000000213387224 */ /* 0x001fce00078e0238 */
.L_x_56962:
[----:B------:R-:W-:-:S13]  /*3ed0*/  ISETP.GE.U32.AND P6, PT, R11, 0xb, PT ;  /* 0x0000000b0b00780c */ /* 0x000fda0003fc6070 */
[----:B------:R-:W-:Y:S05]  /*3ee0*/  @!P6 BRA `(.L_x_56964) ;  /* 0x000000000010e947 */ /* 0x000fea0003800000 */
[----:B------:R-:W-:-:S03]  /*3ef0*/  UMOV UR5, 0xffffffff ;  /* 0xffffffff00057882 */ /* 0x000fc60000000000 */
[----:B------:R-:W-:Y:S05]  /*3f00*/  BRA.DIV UR5, `(.L_x_56965) ;  /* 0x0000002e05887947 */ /* 0x000fea000b800000 */
[----:B0-----:R0:W0:Y:S02]  /*3f10*/  SHFL.IDX PT, R2, R12, R49, R10 ;  /* 0x000000310c027389 */ /* 0x00102400000e000a */
.L_x_57111:
[----:B0-----:R-:W-:-:S07]  /*3f20*/  IMAD R56, R18, R2, R56 ;  /* 0x0000000212387224 */ /* 0x001fce00078e0238 */
.L_x_56964:
[----:B------:R-:W-:-:S13]  /*3f30*/  ISETP.GE.U32.AND P6, PT, R11, 0xc, PT ;  /* 0x0000000c0b00780c */ /* 0x000fda0003fc6070 */
[----:B------:R-:W-:Y:S05]  /*3f40*/  @!P6 BRA `(.L_x_56966) ;  /* 0x000000000010e947 */ /* 0x000fea0003800000 */
[----:B------:R-:W-:-:S03]  /*3f50*/  UMOV UR5, 0xffffffff ;  /* 0xffffffff00057882 */ /* 0x000fc60000000000 */
[----:B------:R-:W-:Y:S05]  /*3f60*/  BRA.DIV UR5, `(.L_x_56967) ;  /* 0x0000002e05907947 */ /* 0x000fea000b800000 */
[----:B0-----:R0:W0:Y:S02]  /*3f70*/  SHFL.IDX PT, R2, R12, R47, R10 ;  /* 0x0000002f0c027389 */ /* 0x00102400000e000a */
.L_x_57114:
[----:B0-----:R-:W-:-:S07]  /*3f80*/  IMAD R56, R17, R2, R56 ;  /* 0x0000000211387224 */ /* 0x001fce00078e0238 */
.L_x_56966:
[----:B------:R-:W-:-:S13]  /*3f90*/  ISETP.GE.U32.AND P6, PT, R11, 0xd, PT ;  /* 0x0000000d0b00780c */ /* 0x000fda0003fc6070 */
[----:B------:R-:W-:Y:S05]  /*3fa0*/  @!P6 BRA `(.L_x_56968) ;  /* 0x000000000010e947 */ /* 0x000fea0003800000 */
[----:B------:R-:W-:-:S03]  /*3fb0*/  UMOV UR5, 0xffffffff ;  /* 0xffffffff00057882 */ /* 0x000fc60000000000 */
[----:B------:R-:W-:Y:S05]  /*3fc0*/  BRA.DIV UR5, `(.L_x_56969) ;  /* 0x0000002e05987947 */ /* 0x000fea000b800000 */
[----:B0-----:R0:W0:Y:S02]  /*3fd0*/  SHFL.IDX PT, R2, R12, R45, R10 ;  /* 0x0000002d0c027389 */ /* 0x00102400000e000a */
.L_x_57117:
[----:B0-----:R-:W-:-:S07]  /*3fe0*/  IMAD R56, R16, R2, R56 ;  /* 0x0000000210387224 */ /* 0x001fce00078e0238 */
.L_x_56968:
[----:B------:R-:W-:-:S13]  /*3ff0*/  ISETP.GE.U32.AND P6, PT, R11, 0xe, PT ;  /* 0x0000000e0b00780c */ /* 0x000fda0003fc6070 */
[----:B------:R-:W-:Y:S05]  /*4000*/  @!P6 BRA `(.L_x_56970) ;  /* 0x000000000010e947 */ /* 0x000fea0003800000 */
[----:B------:R-:W-:-:S03]  /*4010*/  UMOV UR5, 0xffffffff ;  /* 0xffffffff00057882 */ /* 0x000fc60000000000 */
[----:B------:R-:W-:Y:S05]  /*4020*/  BRA.DIV UR5, `(.L_x_56971) ;  /* 0x0000002e05a07947 */ /* 0x000fea000b800000 */
[----:B0-----:R0:W0:Y:S02]  /*4030*/  SHFL.IDX PT, R2, R12, R43, R10 ;  /* 0x0000002b0c027389 */ /* 0x00102400000e000a */
.L_x_57120:
[----:B0-----:R-:W-:-:S07]  /*4040*/  IMAD R56, R15, R2, R56 ;  /* 0x000000020f387224 */ /* 0x001fce00078e0238 */
.L_x_56970:
[----:B------:R-:W-:-:S13]  /*4050*/  ISETP.GE.U32.AND P6, PT, R11, 0xf, PT ;  /* 0x0000000f0b00780c */ /* 0x000fda0003fc6070 */
[----:B------:R-:W-:Y:S05]  /*4060*/  @!P6 BRA `(.L_x_56972) ;  /* 0x000000000010e947 */ /* 0x000fea0003800000 */
[----:B------:R-:W-:-:S03]  /*4070*/  UMOV UR5, 0xffffffff ;  /* 0xffffffff00057882 */ /* 0x000fc60000000000 */
[----:B------:R-:W-:Y:S05]  /*4080*/  BRA.DIV UR5, `(.L_x_56973) ;  /* 0x0000002e05a87947 */ /* 0x000fea000b800000 */
[----:B0-----:R0:W0:Y:S02]  /*4090*/  SHFL.IDX PT, R2, R12, R41, R10 ;  /* 0x000000290c027389 */ /* 0x00102400000e000a */
.L_x_57123:
[----:B0-----:R-:W-:-:S07]  /*40a0*/  IMAD R56, R14, R2, R56 ;  /* 0x000000020e387224 */ /* 0x001fce00078e0238 */
.L_x_56972:
[----:B------:R-:W-:-:S13]  /*40b0*/  ISETP.GE.U32.AND P6, PT, R11, 0x10, PT ;  /* 0x000000100b00780c */ /* 0x000fda0003fc6070 */
[----:B------:R-:W-:Y:S05]  /*40c0*/  @!P6 BRA `(.L_x_56974) ;  /* 0x000000000010e947 */ /* 0x000fea0003800000 */
[----:B------:R-:W-:-:S03]  /*40d0*/  UMOV UR5, 0xffffffff ;  /* 0xffffffff00057882 */ /* 0x000fc60000000000 */
[----:B------:R-:W-:Y:S05]  /*40e0*/  BRA.DIV UR5, `(.L_x_56975) ;  /* 0x0000002e05b07947 */ /* 0x000fea000b800000 */
[----:B0-----:R0:W0:Y:S02]  /*40f0*/  SHFL.IDX PT, R2, R12, R46, R10 ;  /* 0x0000002e0c027389 */ /* 0x00102400000e000a */
.L_x_57126:
[----:B0-----:R-:W-:-:S07]  /*4100*/  IMAD R56, R13, R2, R56 ;  /* 0x000000020d387224 */ /* 0x001fce00078e0238 */
.L_x_56974:
[C---:B------:R-:W-:Y:S02]  /*4110*/  IMAD R3, R50.reuse, UR9, R29 ;  /* 0x0000000932037c24 */ /* 0x040fe4000f8e021d */
[----:B------:R-:W-:Y:S02]  /*4120*/  VIADD R50, R50, UR4 ;  /* 0x0000000432327c36 */ /* 0x000fe40008000000 */
[----:B------:R-:W-:-:S03]  /*4130*/  IMAD R3, R3, 0x4, R54 ;  /* 0x0000000403037824 */ /* 0x000fc600078e0236 */
[----:B------:R-:W-:Y:S02]  /*4140*/  ISETP.GE.AND P6, PT, R50, UR15, PT ;  /* 0x0000000f32007c0c */ /* 0x000fe4000bfc6270 */
[----:B------:R0:W-:Y:S11]  /*4150*/  STS [R3], R56 ;  /* 0x0000003803007388 */ /* 0x0001f60000000800 */
[----:B0-----:R-:W-:Y:S05]  /*4160*/  @!P6 BRA `(.L_x_56976) ;  /* 0xfffffff8006ce947 */ /* 0x001fea000383ffff */
.L_x_56943:
[----:B------:R-:W-:Y:S05]  /*4170*/  BSYNC B0 ;  /* 0x0000000000007941 */ /* 0x000fea0003800000 */
.L_x_56942:
[----:B------:R-:W-:-:S13]  /*4180*/  ISETP.NE.AND P6, PT, R52, RZ, PT ;  /* 0x000000ff3400720c */ /* 0x000fda0003fc5270 */
[----:B------:R-:W-:Y:S05]  /*4190*/  @!P6 BRA `(.L_x_56977) ;  /* 0xffffffe800bce947 */ /* 0x000fea000383ffff */
[----:B------:R-:W-:Y:S05]  /*41a0*/  BRA `(.L_x_56870) ;  /* 0x0000001800687947 */ /* 0x000fea0003800000 */
.L_x_56925:
        /* <DEDUP_REMOVED lines=67> */
.L_x_57029:
        /* <DEDUP_REMOVED lines=21> */
.L_x_56978:
        /* <DEDUP_REMOVED lines=10> */
.L_x_56979:
        /* <DEDUP_REMOVED lines=10> */
.L_x_56980:
        /* <DEDUP_REMOVED lines=10> */
.L_x_56981:
        /* <DEDUP_REMOVED lines=10> */
.L_x_56982:
        /* <DEDUP_REMOVED lines=11> */
.L_x_56983:
        /* <DEDUP_REMOVED lines=11> */
.L_x_56984:
        /* <DEDUP_REMOVED lines=11> */
.L_x_56985:
        /* <DEDUP_REMOVED lines=10> */
.L_x_56986:
        /* <DEDUP_REMOVED lines=11> */
.L_x_56987:
        /* <DEDUP_REMOVED lines=11> */
.L_x_56988:
        /* <DEDUP_REMOVED lines=11> */
.L_x_56989:
        /* <DEDUP_REMOVED lines=11> */
.L_x_56990:
        /* <DEDUP_REMOVED lines=11> */
.L_x_56991:
        /* <DEDUP_REMOVED lines=11> */
.L_x_56992:
        /* <DEDUP_REMOVED lines=11> */
.L_x_56993:
        /* <DEDUP_REMOVED lines=29> */
.L_x_57028:
[----:B------:R-:W-:Y:S02]  /*5300*/  IMAD R12, R49, 0x44, R50 ;  /* 0x00000044310c7824 */ /* 0x000fe400078e0232 */
[----:B------:R-:W-:-:S04]  /*5310*/  IMAD.MOV.U32 R51, RZ, RZ, RZ ;  /* 0x000000ffff337224 */ /* 0x000fc800078e00ff */
[----:B------:R-:W0:Y:S01]  /*5320*/  LDS R12, [R12] ;  /* 0x000000000c0c7984 */ /* 0x000e220000000800 */
[----:B------:R-:W-:Y:S05]  /*5330*/  @!P4 BRA `(.L_x_56995) ;  /* 0x000000000010c947 */ /* 0x000fea0003800000 */
[----:B------:R-:W-:-:S03]  /*5340*/  UMOV UR5, 0xffffffff ;  /* 0xffffffff00057882 */ /* 0x000fc60000000000 */
[----:B------:R-:W-:Y:S05]  /*5350*/  BRA.DIV UR5, `(.L_x_56996) ;  /* 0x0000001e05347947 */ /* 0x000fea000b800000 */
[----:B0-----:R0:W2:Y:S02]  /*5360*/  SHFL.IDX PT, R51, R12, R47, R10 ;  /* 0x0000002f0c337389 */ /* 0x0010a400000e000a */
.L_x_57128:
[----:B-12---:R-:W-:-:S07]  /*5370*/  IMAD R51, R46, R51, RZ ;  /* 0x000000332e337224 */ /* 0x006fce00078e02ff */
.L_x_56995:
[----:B------:R-:W-:Y:S05]  /*5380*/  @!P3 BRA `(.L_x_56997) ;  /* 0x000000000010b947 */ /* 0x000fea0003800000 */
[----:B------:R-:W-:-:S03]  /*5390*/  UMOV UR5, 0xffffffff ;  /* 0xffffffff00057882 */ /* 0x000fc60000000000 */
[----:B------:R-:W-:Y:S05]  /*53a0*/  BRA.DIV UR5, `(.L_x_56998) ;  /* 0x0000001e053c7947 */ /* 0x000fea000b800000 */
[----:B0-----:R0:W2:Y:S02]  /*53b0*/  SHFL.IDX PT, R2, R12, R17, R10 ;  /* 0x000000110c027389 */ /* 0x0010a400000e000a */
.L_x_57131:
[----:B--23--:R-:W-:-:S07]  /*53c0*/  IMAD R51, R48, R2, R51 ;  /* 0x0000000230337224 */ /* 0x00cfce00078e0233 */
.L_x_56997:
[----:B------:R-:W-:Y:S05]  /*53d0*/  @!P2 BRA `(.L_x_56999) ;  /* 0x000000000010a947 */ /* 0x000fea0003800000 */
[----:B------:R-:W-:-:S03]  /*53e0*/  UMOV UR5, 0xffffffff ;  /* 0xffffffff00057882 */ /* 0x000fc60000000000 */
[----:B------:R-:W-:Y:S05]  /*53f0*/  BRA.DIV UR5, `(.L_x_57000) ;  /* 0x0000001e05487947 */ /* 0x000fea000b800000 */
[----:B0-----:R0:W2:Y:S02]  /*5400*/  SHFL.IDX PT, R2, R12, R19, R10 ;  /* 0x000000130c027389 */ /* 0x0010a400000e000a */
.L_x_57134:
[----:B--2---:R-:W-:-:S07]  /*5410*/  IMAD R51, R18, R2, R51 ;  /* 0x0000000212337224 */ /* 0x004fce00078e0233 */
.L_x_56999:
[----:B------:R-:W-:Y:S05]  /*5420*/  @!P1 BRA `(.L_x_57001) ;  /* 0x0000000000109947 */ /* 0x000fea0003800000 */
[----:B------:R-:W-:-:S03]  /*5430*/  UMOV UR5, 0xffffffff ;  /* 0xffffffff00057882 */ /* 0x000fc60000000000 */
[----:B------:R-:W-:Y:S05]  /*5440*/  BRA.DIV UR5, `(.L_x_57002) ;  /* 0x0000001e05547947 */ /* 0x000fea000b800000 */
[----:B0-----:R0:W2:Y:S02]  /*5450*/  SHFL.IDX PT, R2, R12, R21, R10 ;  /* 0x000000150c027389 */ /* 0x0010a400000e000a */
.L_x_57137:
[----:B--2---:R-:W-:-:S07]  /*5460*/  IMAD R51, R20, R2, R51 ;  /* 0x0000000214337224 */ /* 0x004fce00078e0233 */
.L_x_57001:
[----:B------:R-:W-:Y:S05]  /*5470*/  @!P0 BRA `(.L_x_57003) ;  /* 0x0000000000108947 */ /* 0x000fea0003800000 */
[----:B------:R-:W-:-:S03]  /*5480*/  UMOV UR5, 0xffffffff ;  /* 0xffffffff00057882 */ /* 0x000fc60000000000 */
[----:B------:R-:W-:Y:S05]  /*5490*/  BRA.DIV UR5, `(.L_x_57004) ;  /* 0x0000001e05607947 */ /* 0x000fea000b800000 */
[----:B0-----:R0:W2:Y:S02]  /*54a0*/  SHFL.IDX PT, R2, R12, R23, R10 ;  /* 0x000000170c027389 */ /* 0x0010a400000e000a */
.L_x_57140:
[----:B--2---:R-:W-:-:S07]  /*54b0*/  IMAD R51, R22, R2, R51 ;  /* 0x0000000216337224 */ /* 0x004fce00078e0233 */
.L_x_57003:
[----:B------:R-:W2:Y:S02]  /*54c0*/  LDCU UR5, c[0x0][0x3ac] ;  /* 0x00007580ff0577ac */ /* 0x000ea40008000800 */
[----:B--2---:R-:W-:-:S05]  /*54d0*/  IMAD.U32 R11, RZ, RZ, UR5 ;  /* 0x00000005ff0b7e24 */ /* 0x004fca000f8e00ff */
[----:B------:R-:W-:-:S13]  /*54e0*/  ISETP.GE.AND P6, PT, R11, 0x6, PT ;  /* 0x000000060b00780c */ /* 0x000fda0003fc6270 */
[----:B------:R-:W-:Y:S05]  /*54f0*/  @!P6 BRA `(.L_x_57005) ;  /* 0x000000000010e947 */ /* 0x000fea0003800000 */
[----:B------:R-:W-:-:S03]  /*5500*/  UMOV UR5, 0xffffffff ;  /* 0xffffffff00057882 */ /* 0x000fc60000000000 */
[----:B------:R-:W-:Y:S05]  /*5510*/  BRA.DIV UR5, `(.L_x_57006) ;  /* 0x0000001e05607947 */ /* 0x000fea000b800000 */
[----:B0-----:R0:W2:Y:S02]  /*5520*/  SHFL.IDX PT, R2, R12, R25, R10 ;  /* 0x000000190c027389 */ /* 0x0010a400000e000a */
.L_x_57143:
[----:B--2---:R-:W-:-:S07]  /*5530*/  IMAD R51, R24, R2, R51 ;  /* 0x0000000218337224 */ /* 0x004fce00078e0233 */
.L_x_57005:
[----:B------:R-:W-:-:S13]  /*5540*/  ISETP.GE.AND P6, PT, R11, 0x7, PT ;  /* 0x000000070b00780c */ /* 0x000fda0003fc6270 */
[----:B------:R-:W-:Y:S05]  /*5550*/  @!P6 BRA `(.L_x_57007) ;  /* 0x000000000010e947 */ /* 0x000fea0003800000 */
[----:B------:R-:W-:-:S03]  /*5560*/  UMOV UR5, 0xffffffff ;  /* 0xffffffff00057882 */ /* 0x000fc60000000000 */
[----:B------:R-:W-:Y:S05]  /*5570*/  BRA.DIV UR5, `(.L_x_57008) ;  /* 0x0000001e05687947 */ /* 0x000fea000b800000 */
[----:B0-----:R0:W2:Y:S02]  /*5580*/  SHFL.IDX PT, R2, R12, R27, R10 ;  /* 0x0000001b0c027389 */ /* 0x0010a400000e000a */
.L_x_57146:
[----:B--2---:R-:W-:-:S07]  /*5590*/  IMAD R51, R26, R2, R51 ;  /* 0x000000021a337224 */ /* 0x004fce00078e0233 */
.L_x_57007:
[----:B------:R-:W-:-:S13]  /*55a0*/  ISETP.GE.AND P6, PT, R11, 0x8, PT ;  /* 0x000000080b00780c */ /* 0x000fda0003fc6270 */
[----:B------:R-:W-:Y:S05]  /*55b0*/  @!P6 BRA `(.L_x_57009) ;  /* 0x000000000010e947 */ /* 0x000fea0003800000 */
[----:B------:R-:W-:-:S03]  /*55c0*/  UMOV UR5, 0xffffffff ;  /* 0xffffffff00057882 */ /* 0x000fc60000000000 */
[----:B------:R-:W-:Y:S05]  /*55d0*/  BRA.DIV UR5, `(.L_x_57010) ;  /* 0x0000001e05707947 */ /* 0x000fea000b800000 */
[----:B0-----:R0:W2:Y:S02]  /*55e0*/  SHFL.IDX PT, R2, R12, R29, R10 ;  /* 0x0000001d0c027389 */ /* 0x0010a400000e000a */
.L_x_57149:
[----:B--2---:R-:W-:-:S07]  /*55f0*/  IMAD R51, R28, R2, R51 ;  /* 0x000000021c337224 */ /* 0x004fce00078e0233 */
.L_x_57009:
[----:B------:R-:W-:-:S13]  /*5600*/  ISETP.GE.AND P6, PT, R11, 0x9, PT ;  /* 0x000000090b00780c */ /* 0x000fda0003fc6270 */
[----:B------:R-:W-:Y:S05]  /*5610*/  @!P6 BRA `(.L_x_57011) ;  /* 0x000000000010e947 */ /* 0x000fea0003800000 */
[----:B------:R-:W-:-:S03]  /*5620*/  UMOV UR5, 0xffffffff ;  /* 0xffffffff00057882 */ /* 0x000fc60000000000 */
[----:B------:R-:W-:Y:S05]  /*5630*/  BRA.DIV UR5, `(.L_x_57012) ;  /* 0x0000001e05787947 */ /* 0x000fea000b800000 */
[----:B0-----:R0:W2:Y:S02]  /*5640*/  SHFL.IDX PT, R2, R12, R31, R10 ;  /* 0x0000001f0c027389 */ /* 0x0010a400000e000a */
.L_x_57152:
[----:B--2---:R-:W-:-:S07]  /*5650*/  IMAD R51, R30, R2, R51 ;  /* 0x000000021e337224 */ /* 0x004fce00078e0233 */
.L_x_57011:
[----:B------:R-:W-:-:S13]  /*5660*/  ISETP.GE.AND P6, PT, R11, 0xa, PT ;  /* 0x0000000a0b00780c */ /* 0x000fda0003fc6270 */
[----:B------:R-:W-:Y:S05]  /*5670*/  @!P6 BRA `(.L_x_57013) ;  /* 0x000000000010e947 */ /* 0x000fea0003800000 */
[----:B------:R-:W-:-:S03]  /*5680*/  UMOV UR5, 0xffffffff ;  /* 0xffffffff00057882 */ /* 0x000fc60000000000 */
[----:B------:R-:W-:Y:S05]  /*5690*/  BRA.DIV UR5, `(.L_x_57014) ;  /* 0x0000001e05807947 */ /* 0x000fea000b800000 */
[----:B0-----:R0:W2:Y:S02]  /*56a0*/  SHFL.IDX PT, R2, R12, R33, R10 ;  /* 0x000000210c027389 */ /* 0x0010a400000e000a */
.L_x_57155:
[----:B--2---:R-:W-:-:S07]  /*56b0*/  IMAD R51, R32, R2, R51 ;  /* 0x0000000220337224 */ /* 0x004fce00078e0233 */
.L_x_57013:
[----:B------:R-:W-:-:S13]  /*56c0*/  ISETP.GE.AND P6, PT, R11, 0xb, PT ;  /* 0x0000000b0b00780c */ /* 0x000fda0003fc6270 */
[----:B------:R-:W-:Y:S05]  /*56d0*/  @!P6 BRA `(.L_x_57015) ;  /* 0x000000000010e947 */ /* 0x000fea0003800000 */
[----:B------:R-:W-:-:S03]  /*56e0*/  UMOV UR5, 0xffffffff ;  /* 0xffffffff00057882 */ /* 0x000fc60000000000 */
[----:B------:R-:W-:Y:S05]  /*56f0*/  BRA.DIV UR5, `(.L_x_57016) ;  /* 0x0000001e05887947 */ /* 0x000fea000b800000 */
[----:B0-----:R0:W2:Y:S02]  /*5700*/  SHFL.IDX PT, R2, R12, R35, R10 ;  /* 0x000000230c027389 */ /* 0x0010a400000e000a */
.L_x_57158:
[----:B--2---:R-:W-:-:S07]  /*5710*/  IMAD R51, R34, R2, R51 ;  /* 0x0000000222337224 */ /* 0x004fce00078e0233 */
.L_x_57015:
[----:B------:R-:W-:-:S13]  /*5720*/  ISETP.GE.AND P6, PT, R11, 0xc, PT ;  /* 0x0000000c0b00780c */ /* 0x000fda0003fc6270 */
[----:B------:R-:W-:Y:S05]  /*5730*/  @!P6 BRA `(.L_x_57017) ;  /* 0x000000000010e947 */ /* 0x000fea0003800000 */
[----:B------:R-:W-:-:S03]  /*5740*/  UMOV UR5, 0xffffffff ;  /* 0xffffffff00057882 */ /* 0x000fc60000000000 */
[----:B------:R-:W-:Y:S05]  /*5750*/  BRA.DIV UR5, `(.L_x_57018) ;  /* 0x0000001e05907947 */ /* 0x000fea000b800000 */
[----:B0-----:R0:W2:Y:S02]  /*5760*/  SHFL.IDX PT, R2, R12, R37, R10 ;  /* 0x000000250c027389 */ /* 0x0010a400000e000a */
.L_x_57161:
[----:B--2---:R-:W-:-:S07]  /*5770*/  IMAD R51, R36, R2, R51 ;  /* 0x0000000224337224 */ /* 0x004fce00078e0233 */
.L_x_57017:
[----:B------:R-:W-:-:S13]  /*5780*/  ISETP.GE.AND P6, PT, R11, 0xd, PT ;  /* 0x0000000d0b00780c */ /* 0x000fda0003fc6270 */
[----:B------:R-:W-:Y:S05]  /*5790*/  @!P6 BRA `(.L_x_57019) ;  /* 0x000000000010e947 */ /* 0x000fea0003800000 */
[----:B------:R-:W-:-:S03]  /*57a0*/  UMOV UR5, 0xffffffff ;  /* 0xffffffff00057882 */ /* 0x000fc60000000000 */
[----:B------:R-:W-:Y:S05]  /*57b0*/  BRA.DIV UR5, `(.L_x_57020) ;  /* 0x0000001e05987947 */ /* 0x000fea000b800000 */
[----:B0-----:R0:W2:Y:S02]  /*57c0*/  SHFL.IDX PT, R2, R12, R39, R10 ;  /* 0x000000270c027389 */ /* 0x0010a400000e000a */
.L_x_57164:
[----:B--2---:R-:W-:-:S07]  /*57d0*/  IMAD R51, R38, R2, R51 ;  /* 0x0000000226337224 */ /* 0x004fce00078e0233 */
.L_x_57019:
[----:B------:R-:W-:-:S13]  /*57e0*/  ISETP.GE.AND P6, PT, R11, 0xe, PT ;  /* 0x0000000e0b00780c */ /* 0x000fda0003fc6270 */
[----:B------:R-:W-:Y:S05]  /*57f0*/  @!P6 BRA `(.L_x_57021) ;  /* 0x000000000010e947 */ /* 0x000fea0003800000 */
[----:B------:R-:W-:-:S03]  /*5800*/  UMOV UR5, 0xffffffff ;  /* 0xffffffff00057882 */ /* 0x000fc60000000000 */
[----:B------:R-:W-:Y:S05]  /*5810*/  BRA.DIV UR5, `(.L_x_57022) ;  /* 0x0000001e05a07947 */ /* 0x000fea000b800000 */
[----:B0-----:R0:W2:Y:S02]  /*5820*/  SHFL.IDX PT, R2, R12, R41, R10 ;  /* 0x000000290c027389 */ /* 0x0010a400000e000a */
.L_x_57167:
[----:B--2---:R-:W-:-:S07]  /*5830*/  IMAD R51, R40, R2, R51 ;  /* 0x0000000228337224 */ /* 0x004fce00078e0233 */
.L_x_57021:
[----:B------:R-:W-:-:S13]  /*5840*/  ISETP.GE.AND P6, PT, R11, 0xf, PT ;  /* 0x0000000f0b00780c */ /* 0x000fda0003fc6270 */
[----:B------:R-:W-:Y:S05]  /*5850*/  @!P6 BRA `(.L_x_57023) ;  /* 0x000000000010e947 */ /* 0x000fea0003800000 */
[----:B------:R-:W-:-:S03]  /*5860*/  UMOV UR5, 0xffffffff ;  /* 0xffffffff00057882 */ /* 0x000fc60000000000 */
[----:B------:R-:W-:Y:S05]  /*5870*/  BRA.DIV UR5, `(.L_x_57024) ;  /* 0x0000001e05a87947 */ /* 0x000fea000b800000 */
[----:B0-----:R0:W2:Y:S02]  /*5880*/  SHFL.IDX PT, R2, R12, R43, R10 ;  /* 0x0000002b0c027389 */ /* 0x0010a400000e000a */
.L_x_57170:
[----:B--2---:R-:W-:-:S07]  /*5890*/  IMAD R51, R42, R2, R51 ;  /* 0x000000022a337224 */ /* 0x004fce00078e0233 */
.L_x_57023:
[----:B------:R-:W-:-:S13]  /*58a0*/  ISETP.GE.AND P6, PT, R11, 0x10, PT ;  /* 0x000000100b00780c */ /* 0x000fda0003fc6270 */
[----:B------:R-:W-:Y:S05]  /*58b0*/  @!P6 BRA `(.L_x_57025) ;  /* 0x000000000010e947 */ /* 0x000fea0003800000 */
[----:B------:R-:W-:-:S03]  /*58c0*/  UMOV UR5, 0xffffffff ;  /* 0xffffffff00057882 */ /* 0x000fc60000000000 */
[----:B------:R-:W-:Y:S05]  /*58d0*/  BRA.DIV UR5, `(.L_x_57026) ;  /* 0x0000001e05b07947 */ /* 0x000fea000b800000 */
[----:B0-----:R0:W2:Y:S02]  /*58e0*/  SHFL.IDX PT, R2, R12, R15, R10 ;  /* 0x0000000f0c027389 */ /* 0x0010a400000e000a */
.L_x_57173:
[----:B--2---:R-:W-:-:S07]  /*58f0*/  IMAD R51, R44, R2, R51 ;  /* 0x000000022c337224 */ /* 0x004fce00078e0233 */
.L_x_57025:
[----:B------:R-:W-:-:S07]  /*5900*/  IMAD.MOV.U32 R2, RZ, RZ, R13 ;  /* 0x000000ffff027224 */ /* 0x000fce00078e000d */
.L_x_57027:
        /* <DEDUP_REMOVED lines=35> */
.L_x_56994:
[----:B------:R-:W-:Y:S05]  /*5b40*/  @!P5 BRA `(.L_x_57029) ;  /* 0xffffffe800a4d947 */ /* 0x000fea000383ffff */
.L_x_56870:
        /* <DEDUP_REMOVED lines=50> */
.L_x_57030:
        /* <DEDUP_REMOVED lines=28> */
.L_x_56892:
[----:B------:R-:W-:Y:S01]  /*6030*/  BSSY B2, `(.L_x_57031) ;  /* 0x0000006000027945 */ /* 0x000fe20003800000 */
[----:B------:R-:W-:Y:S02]  /*6040*/  IMAD.MOV.U32 R3, RZ, RZ, R31 ;  /* 0x000000ffff037224 */ /* 0x000fe400078e001f */
[----:B------:R-:W-:-:S07]  /*6050*/  IMAD.MOV.U32 R2, RZ, RZ, -0x1 ;  /* 0xffffffffff027424 */ /* 0x000fce00078e00ff */
[----:B01234-:R-:W-:Y:S05]  /*6060*/  WARPSYNC.COLLECTIVE R2, `(.L_x_57032) ;  /* 0x0000000002087348 */ /* 0x01ffea0003c00000 */
[----:B0-----:R0:W0:Y:S02]  /*6070*/  SHFL.IDX P6, R2, R12, R3, R10 ;  /* 0x000000030c027389 */ /* 0x00102400000c000a */
[----:B01234-:R-:W-:Y:S05]  /*6080*/  ENDCOLLECTIVE ;  /* 0x000000000000791b */ /* 0x01ffea0003800000 */
.L_x_57032:
[----:B------:R-:W-:Y:S05]  /*6090*/  BSYNC B2 ;  /* 0x0000000000027941 */ /* 0x000fea0003800000 */
.L_x_57031:
[----:B------:R-:W-:Y:S05]  /*60a0*/  BRA `(.L_x_57033) ;  /* 0xffffffc0001c7947 */ /* 0x000fea000383ffff */
.L_x_56894:
[----:B------:R-:W-:Y:S01]  /*60b0*/  BSSY B2, `(.L_x_57034) ;  /* 0x0000006000027945 */ /* 0x000fe20003800000 */
[----:B------:R-:W-:Y:S02]  /*60c0*/  IMAD.MOV.U32 R3, RZ, RZ, R44 ;  /* 0x000000ffff037224 */ /* 0x000fe400078e002c */
[----:B------:R-:W-:-:S07]  /*60d0*/  IMAD.MOV.U32 R2, RZ, RZ, -0x1 ;  /* 0xffffffffff027424 */ /* 0x000fce00078e00ff */
[----:B01234-:R-:W-:Y:S05]  /*60e0*/  WARPSYNC.COLLECTIVE R2, `(.L_x_57035) ;  /* 0x0000000002087348 */ /* 0x01ffea0003c00000 */
[----:B0-----:R0:W0:Y:S02]  /*60f0*/  SHFL.IDX P6, R2, R12, R3, R10 ;  /* 0x000000030c027389 */ /* 0x00102400000c000a */
[----:B01234-:R-:W-:Y:S05]  /*6100*/  ENDCOLLECTIVE ;  /* 0x000000000000791b */ /* 0x01ffea0003800000 */
.L_x_57035:
[----:B------:R-:W-:Y:S05]  /*6110*/  BSYNC B2 ;  /* 0x0000000000027941 */ /* 0x000fea0003800000 */
.L_x_57034:
[----:B------:R-:W-:Y:S05]  /*6120*/  BRA `(.L_x_57036) ;  /* 0xffffffc000107947 */ /* 0x000fea000383ffff */
.L_x_56896:
[----:B------:R-:W-:Y:S01]  /*6130*/  BSSY B2, `(.L_x_57037) ;  /* 0x0000006000027945 */ /* 0x000fe20003800000 */
[----:B------:R-:W-:Y:S02]  /*6140*/  IMAD.MOV.U32 R3, RZ, RZ, R42 ;  /* 0x000000ffff037224 */ /* 0x000fe400078e002a */
[----:B------:R-:W-:-:S07]  /*6150*/  IMAD.MOV.U32 R2, RZ, RZ, -0x1 ;  /* 0xffffffffff027424 */ /* 0x000fce00078e00ff */
[----:B01234-:R-:W-:Y:S05]  /*6160*/  WARPSYNC.COLLECTIVE R2, `(.L_x_57038) ;  /* 0x0000000002087348 */ /* 0x01ffea0003c00000 */
[----:B0-----:R0:W0:Y:S02]  /*6170*/  SHFL.IDX P6, R2, R12, R3, R10 ;  /* 0x000000030c027389 */ /* 0x00102400000c000a */
[----:B01234-:R-:W-:Y:S05]  /*6180*/  ENDCOLLECTIVE ;  /* 0x000000000000791b */ /* 0x01ffea0003800000 */
.L_x_57038:
[----:B------:R-:W-:Y:S05]  /*6190*/  BSYNC B2 ;  /* 0x0000000000027941 */ /* 0x000fea0003800000 */
.L_x_57037:
[----:B------:R-:W-:Y:S05]  /*61a0*/  BRA `(.L_x_57039) ;  /* 0xffffffc000047947 */ /* 0x000fea000383ffff */
.L_x_56898:
[----:B------:R-:W-:Y:S01]  /*61b0*/  BSSY B2, `(.L_x_57040) ;  /* 0x0000006000027945 */ /* 0x000fe20003800000 */
[----:B------:R-:W-:Y:S01]  /*61c0*/  IMAD.MOV.U32 R3, RZ, RZ, R40 ;  /* 0x000000ffff037224 */ /* 0x000fe200078e0028 */
[----:B------:R-:W-:-:S07]  /*61d0*/  MOV R2, 0xffffffff ;  /* 0xffffffff00027802 */ /* 0x000fce0000000f00 */
[----:B01234-:R-:W-:Y:S05]  /*61e0*/  WARPSYNC.COLLECTIVE R2, `(.L_x_57041) ;  /* 0x0000000002087348 */ /* 0x01ffea0003c00000 */
[----:B0-----:R0:W0:Y:S02]  /*61f0*/  SHFL.IDX P6, R2, R12, R3, R10 ;  /* 0x000000030c027389 */ /* 0x00102400000c000a */
[----:B01234-:R-:W-:Y:S05]  /*6200*/  ENDCOLLECTIVE ;  /* 0x000000000000791b */ /* 0x01ffea0003800000 */
.L_x_57041:
[----:B------:R-:W-:Y:S05]  /*6210*/  BSYNC B2 ;  /* 0x0000000000027941 */ /* 0x000fea0003800000 */
.L_x_57040:
[----:B------:R-:W-:Y:S05]  /*6220*/  BRA `(.L_x_57042) ;  /* 0xffffffbc00f87947 */ /* 0x000fea000383ffff */
.L_x_56900:
[----:B------:R-:W-:Y:S01]  /*6230*/  BSSY B2, `(.L_x_57043) ;  /* 0x0000006000027945 */ /* 0x000fe20003800000 */
[----:B------:R-:W-:Y:S02]  /*6240*/  IMAD.MOV.U32 R3, RZ, RZ, R61 ;  /* 0x000000ffff037224 */ /* 0x000fe400078e003d */
[----:B------:R-:W-:-:S07]  /*6250*/  IMAD.MOV.U32 R2, RZ, RZ, -0x1 ;  /* 0xffffffffff027424 */ /* 0x000fce00078e00ff */
[----:B01234-:R-:W-:Y:S05]  /*6260*/  WARPSYNC.COLLECTIVE R2, `(.L_x_57044) ;  /* 0x0000000002087348 */ /* 0x01ffea0003c00000 */
[----:B0-----:R0:W0:Y:S02]  /*6270*/  SHFL.IDX P6, R2, R12, R3, R10 ;  /* 0x000000030c027389 */ /* 0x00102400000c000a */
[----:B01234-:R-:W-:Y:S05]  /*6280*/  ENDCOLLECTIVE ;  /* 0x000000000000791b */ /* 0x01ffea0003800000 */
.L_x_57044:
[----:B------:R-:W-:Y:S05]  /*6290*/  BSYNC B2 ;  /* 0x0000000000027941 */ /* 0x000fea0003800000 */
.L_x_57043:
[----:B------:R-:W-:Y:S05]  /*62a0*/  BRA `(.L_x_57045) ;  /* 0xffffffbc00ec7947 */ /* 0x000fea000383ffff */
.L_x_56902:
[----:B------:R-:W-:Y:S01]  /*62b0*/  BSSY B2, `(.L_x_57046) ;  /* 0x0000006000027945 */ /* 0x000fe20003800000 */
[----:B------:R-:W-:Y:S02]  /*62c0*/  IMAD.MOV.U32 R3, RZ, RZ, R59 ;  /* 0x000000ffff037224 */ /* 0x000fe400078e003b */
[----:B------:R-:W-:-:S07]  /*62d0*/  IMAD.MOV.U32 R2, RZ, RZ, -0x1 ;  /* 0xffffffffff027424 */ /* 0x000fce00078e00ff */
[----:B01234-:R-:W-:Y:S05]  /*62e0*/  WARPSYNC.COLLECTIVE R2, `(.L_x_57047) ;  /* 0x0000000002087348 */ /* 0x01ffea0003c00000 */
[----:B0-----:R0:W0:Y:S02]  /*62f0*/  SHFL.IDX P6, R2, R12, R3, R10 ;  /* 0x000000030c027389 */ /* 0x00102400000c000a */
[----:B01234-:R-:W-:Y:S05]  /*6300*/  ENDCOLLECTIVE ;  /* 0x000000000000791b */ /* 0x01ffea0003800000 */
.L_x_57047:
[----:B------:R-:W-:Y:S05]  /*6310*/  BSYNC B2 ;  /* 0x0000000000027941 */ /* 0x000fea0003800000 */
.L_x_57046:
[----:B------:R-:W-:Y:S05]  /*6320*/  BRA `(.L_x_57048) ;  /* 0xffffffbc00e07947 */ /* 0x000fea000383ffff */
.L_x_56904:
[----:B------:R-:W-:Y:S01]  /*6330*/  BSSY B2, `(.L_x_57049) ;  /* 0x0000006000027945 */ /* 0x000fe20003800000 */
[----:B------:R-:W-:Y:S02]  /*6340*/  IMAD.MOV.U32 R3, RZ, RZ, R57 ;  /* 0x000000ffff037224 */ /* 0x000fe400078e0039 */
[----:B------:R-:W-:-:S07]  /*6350*/  IMAD.MOV.U32 R2, RZ, RZ, -0x1 ;  /* 0xffffffffff027424 */ /* 0x000fce00078e00ff */
[----:B01234-:R-:W-:Y:S05]  /*6360*/  WARPSYNC.COLLECTIVE R2, `(.L_x_57050) ;  /* 0x0000000002087348 */ /* 0x01ffea0003c00000 */
[----:B0-----:R0:W0:Y:S02]  /*6370*/  SHFL.IDX P6, R2, R12, R3, R10 ;  /* 0x000000030c027389 */ /* 0x00102400000c000a */
[----:B01234-:R-:W-:Y:S05]  /*6380*/  ENDCOLLECTIVE ;  /* 0x000000000000791b */ /* 0x01ffea0003800000 */
.L_x_57050:
[----:B------:R-:W-:Y:S05]  /*6390*/  BSYNC B2 ;  /* 0x0000000000027941 */ /* 0x000fea0003800000 */
.L_x_57049:
[----:B------:R-:W-:Y:S05]  /*63a0*/  BRA `(.L_x_57051) ;  /* 0xffffffbc00e07947 */ /* 0x000fea000383ffff */
.L_x_56906:
[----:B------:R-:W-:Y:S01]  /*63b0*/  BSSY B2, `(.L_x_57052) ;  /* 0x0000006000027945 */ /* 0x000fe20003800000 */
[----:B------:R-:W-:Y:S02]  /*63c0*/  IMAD.MOV.U32 R3, RZ, RZ, R55 ;  /* 0x000000ffff037224 */ /* 0x000fe400078e0037 */
[----:B------:R-:W-:-:S07]  /*63d0*/  IMAD.MOV.U32 R2, RZ, RZ, -0x1 ;  /* 0xffffffffff027424 */ /* 0x000fce00078e00ff */
[----:B01234-:R-:W-:Y:S05]  /*63e0*/  WARPSYNC.COLLECTIVE R2, `(.L_x_57053) ;  /* 0x0000000002087348 */ /* 0x01ffea0003c00000 */
[----:B0-----:R0:W0:Y:S02]  /*63f0*/  SHFL.IDX P6, R2, R12, R3, R10 ;  /* 0x000000030c027389 */ /* 0x00102400000c000a */
[----:B01234-:R-:W-:Y:S05]  /*6400*/  ENDCOLLECTIVE ;  /* 0x000000000000791b */ /* 0x01ffea0003800000 */
.L_x_57053:
[----:B------:R-:W-:Y:S05]  /*6410*/  BSYNC B2 ;  /* 0x0000000000027941 */ /* 0x000fea0003800000 */
.L_x_57052:
[----:B------:R-:W-:Y:S05]  /*6420*/  BRA `(.L_x_57054) ;  /* 0xffffffbc00d87947 */ /* 0x000fea000383ffff */
.L_x_56908:
[----:B------:R-:W-:Y:S01]  /*6430*/  BSSY B2, `(.L_x_57055) ;  /* 0x0000006000027945 */ /* 0x000fe20003800000 */
[----:B------:R-:W-:Y:S02]  /*6440*/  IMAD.MOV.U32 R3, RZ, RZ, R53 ;  /* 0x000000ffff037224 */ /* 0x000fe400078e0035 */
[----:B------:R-:W-:-:S07]  /*6450*/  IMAD.MOV.U32 R2, RZ, RZ, -0x1 ;  /* 0xffffffffff027424 */ /* 0x000fce00078e00ff */
[----:B01234-:R-:W-:Y:S05]  /*6460*/  WARPSYNC.COLLECTIVE R2, `(.L_x_57056) ;  /* 0x0000000002087348 */ /* 0x01ffea0003c00000 */
[----:B0-----:R0:W0:Y:S02]  /*6470*/  SHFL.IDX P6, R2, R12, R3, R10 ;  /* 0x000000030c027389 */ /* 0x00102400000c000a */
[----:B01234-:R-:W-:Y:S05]  /*6480*/  ENDCOLLECTIVE ;  /* 0x000000000000791b */ /* 0x01ffea0003800000 */
.L_x_57056:
[----:B------:R-:W-:Y:S05]  /*6490*/  BSYNC B2 ;  /* 0x0000000000027941 */ /* 0x000fea0003800000 */
.L_x_57055:
[----:B------:R-:W-:Y:S05]  /*64a0*/  BRA `(.L_x_57057) ;  /* 0xffffffbc00d07947 */ /* 0x000fea000383ffff */
.L_x_56910:
[----:B------:R-:W-:Y:S01]  /*64b0*/  BSSY B2, `(.L_x_57058) ;  /* 0x0000006000027945 */ /* 0x000fe20003800000 */
[----:B------:R-:W-:Y:S02]  /*64c0*/  IMAD.MOV.U32 R3, RZ, RZ, R51 ;  /* 0x000000ffff037224 */ /* 0x000fe400078e0033 */
[----:B------:R-:W-:-:S07]  /*64d0*/  IMAD.MOV.U32 R2, RZ, RZ, -0x1 ;  /* 0xffffffffff027424 */ /* 0x000fce00078e00ff */
[----:B01234-:R-:W-:Y:S05]  /*64e0*/  WARPSYNC.COLLECTIVE R2, `(.L_x_57059) ;  /* 0x0000000002087348 */ /* 0x01ffea0003c00000 */
[----:B0-----:R0:W0:Y:S02]  /*64f0*/  SHFL.IDX P6, R2, R12, R3, R10 ;  /* 0x000000030c027389 */ /* 0x00102400000c000a */
[----:B01234-:R-:W-:Y:S05]  /*6500*/  ENDCOLLECTIVE ;  /* 0x000000000000791b */ /* 0x01ffea0003800000 */
.L_x_57059:
[----:B------:R-:W-:Y:S05]  /*6510*/  BSYNC B2 ;  /* 0x0000000000027941 */ /* 0x000fea0003800000 */
.L_x_57058:
[----:B------:R-:W-:Y:S05]  /*6520*/  BRA `(.L_x_57060) ;  /* 0xffffffbc00c87947 */ /* 0x000fea000383ffff */
.L_x_56912:
[----:B------:R-:W-:Y:S01]  /*6530*/  BSSY B2, `(.L_x_57061) ;  /* 0x0000006000027945 */ /* 0x000fe20003800000 */
[----:B------:R-:W-:Y:S01]  /*6540*/  MOV R3, R49 ;  /* 0x0000003100037202 */ /* 0x000fe20000000f00 */
[----:B------:R-:W-:-:S07]  /*6550*/  IMAD.MOV.U32 R2, RZ, RZ, -0x1 ;  /* 0xffffffffff027424 */ /* 0x000fce00078e00ff */
[----:B01234-:R-:W-:Y:S05]  /*6560*/  WARPSYNC.COLLECTIVE R2, `(.L_x_57062) ;  /* 0x0000000002087348 */ /* 0x01ffea0003c00000 */
[----:B0-----:R0:W0:Y:S02]  /*6570*/  SHFL.IDX P6, R2, R12, R3, R10 ;  /* 0x000000030c027389 */ /* 0x00102400000c000a */
[----:B01234-:R-:W-:Y:S05]  /*6580*/  ENDCOLLECTIVE ;  /* 0x000000000000791b */ /* 0x01ffea0003800000 */
.L_x_57062:
[----:B------:R-:W-:Y:S05]  /*6590*/  BSYNC B2 ;  /* 0x0000000000027941 */ /* 0x000fea0003800000 */
.L_x_57061:
[----:B------:R-:W-:Y:S05]  /*65a0*/  BRA `(.L_x_57063) ;  /* 0xffffffbc00c07947 */ /* 0x000fea000383ffff */
.L_x_56914:
[----:B------:R-:W-:Y:S01]  /*65b0*/  BSSY B2, `(.L_x_57064) ;  /* 0x0000006000027945 */ /* 0x000fe20003800000 */
[----:B------:R-:W-:Y:S02]  /*65c0*/  IMAD.MOV.U32 R3, RZ, RZ, R47 ;  /* 0x000000ffff037224 */ /* 0x000fe400078e002f */
[----:B------:R-:W-:-:S07]  /*65d0*/  IMAD.MOV.U32 R2, RZ, RZ, -0x1 ;  /* 0xffffffffff027424 */ /* 0x000fce00078e00ff */
[----:B01234-:R-:W-:Y:S05]  /*65e0*/  WARPSYNC.COLLECTIVE R2, `(.L_x_57065) ;  /* 0x0000000002087348 */ /* 0x01ffea0003c00000 */
[----:B0-----:R0:W0:Y:S02]  /*65f0*/  SHFL.IDX P6, R2, R12, R3, R10 ;  /* 0x000000030c027389 */ /* 0x00102400000c000a */
[----:B01234-:R-:W-:Y:S05]  /*6600*/  ENDCOLLECTIVE ;  /* 0x000000000000791b */ /* 0x01ffea0003800000 */
.L_x_57065:
[----:B------:R-:W-:Y:S05]  /*6610*/  BSYNC B2 ;  /* 0x0000000000027941 */ /* 0x000fea0003800000 */
.L_x_57064:
[----:B------:R-:W-:Y:S05]  /*6620*/  BRA `(.L_x_57066) ;  /* 0xffffffbc00b87947 */ /* 0x000fea000383ffff */
.L_x_56916:
[----:B------:R-:W-:Y:S01]  /*6630*/  BSSY B2, `(.L_x_57067) ;  /* 0x0000006000027945 */ /* 0x000fe20003800000 */
[----:B------:R-:W-:Y:S02]  /*6640*/  IMAD.MOV.U32 R3, RZ, RZ, R45 ;  /* 0x000000ffff037224 */ /* 0x000fe400078e002d */
[----:B------:R-:W-:-:S07]  /*6650*/  IMAD.MOV.U32 R2, RZ, RZ, -0x1 ;  /* 0xffffffffff027424 */ /* 0x000fce00078e00ff */
[----:B01234-:R-:W-:Y:S05]  /*6660*/  WARPSYNC.COLLECTIVE R2, `(.L_x_57068) ;  /* 0x0000000002087348 */ /* 0x01ffea0003c00000 */
[----:B0-----:R0:W0:Y:S02]  /*6670*/  SHFL.IDX P6, R2, R12, R3, R10 ;  /* 0x000000030c027389 */ /* 0x00102400000c000a */
[----:B01234-:R-:W-:Y:S05]  /*6680*/  ENDCOLLECTIVE ;  /* 0x000000000000791b */ /* 0x01ffea0003800000 */
.L_x_57068:
[----:B------:R-:W-:Y:S05]  /*6690*/  BSYNC B2 ;  /* 0x0000000000027941 */ /* 0x000fea0003800000 */
.L_x_57067:
[----:B------:R-:W-:Y:S05]  /*66a0*/  BRA `(.L_x_57069) ;  /* 0xffffffbc00b07947 */ /* 0x000fea000383ffff */
.L_x_56918:
[----:B------:R-:W-:Y:S01]  /*66b0*/  BSSY B2, `(.L_x_57070) ;  /* 0x0000006000027945 */ /* 0x000fe20003800000 */
[----:B------:R-:W-:Y:S02]  /*66c0*/  IMAD.MOV.U32 R3, RZ, RZ, R43 ;  /* 0x000000ffff037224 */ /* 0x000fe400078e002b */
[----:B------:R-:W-:-:S07]  /*66d0*/  IMAD.MOV.U32 R2, RZ, RZ, -0x1 ;  /* 0xffffffffff027424 */ /* 0x000fce00078e00ff */
[----:B01234-:R-:W-:Y:S05]  /*66e0*/  WARPSYNC.COLLECTIVE R2, `(.L_x_57071) ;  /* 0x0000000002087348 */ /* 0x01ffea0003c00000 */
[----:B0-----:R0:W0:Y:S02]  /*66f0*/  SHFL.IDX P6, R2, R12, R3, R10 ;  /* 0x000000030c027389 */ /* 0x00102400000c000a */
[----:B01234-:R-:W-:Y:S05]  /*6700*/  ENDCOLLECTIVE ;  /* 0x000000000000791b */ /* 0x01ffea0003800000 */
.L_x_57071:
[----:B------:R-:W-:Y:S05]  /*6710*/  BSYNC B2 ;  /* 0x0000000000027941 */ /* 0x000fea0003800000 */
.L_x_57070:
[----:B------:R-:W-:Y:S05]  /*6720*/  BRA `(.L_x_57072) ;  /* 0xffffffbc00a87947 */ /* 0x000fea000383ffff */
.L_x_56920:
[----:B------:R-:W-:Y:S01]  /*6730*/  BSSY B2, `(.L_x_57073) ;  /* 0x0000006000027945 */ /* 0x000fe20003800000 */
[----:B------:R-:W-:Y:S02]  /*6740*/  IMAD.MOV.U32 R3, RZ, RZ, R41 ;  /* 0x000000ffff037224 */ /* 0x000fe400078e0029 */
[----:B------:R-:W-:-:S07]  /*6750*/  IMAD.MOV.U32 R2, RZ, RZ, -0x1 ;  /* 0xffffffffff027424 */ /* 0x000fce00078e00ff */
[----:B01234-:R-:W-:Y:S05]  /*6760*/  WARPSYNC.COLLECTIVE R2, `(.L_x_57074) ;  /* 0x0000000002087348 */ /* 0x01ffea0003c00000 */
[----:B0-----:R0:W0:Y:S02]  /*6770*/  SHFL.IDX P6, R2, R12, R3, R10 ;  /* 0x000000030c027389 */ /* 0x00102400000c000a */
[----:B01234-:R-:W-:Y:S05]  /*6780*/  ENDCOLLECTIVE ;  /* 0x000000000000791b */ /* 0x01ffea0003800000 */
.L_x_57074:
[----:B------:R-:W-:Y:S05]  /*6790*/  BSYNC B2 ;  /* 0x0000000000027941 */ /* 0x000fea0003800000 */
.L_x_57073:
[----:B------:R-:W-:Y:S05]  /*67a0*/  BRA `(.L_x_57075) ;  /* 0xffffffbc00a07947 */ /* 0x000fea000383ffff */
.L_x_56922:
[----:B------:R-:W-:Y:S01]  /*67b0*/  BSSY B2, `(.L_x_57076) ;  /* 0x0000006000027945 */ /* 0x000fe20003800000 */
[----:B------:R-:W-:Y:S02]  /*67c0*/  IMAD.MOV.U32 R3, RZ, RZ, R46 ;  /* 0x000000ffff037224 */ /* 0x000fe400078e002e */
[----:B------:R-:W-:-:S07]  /*67d0*/  IMAD.MOV.U32 R2, RZ, RZ, -0x1 ;  /* 0xffffffffff027424 */ /* 0x000fce00078e00ff */
[----:B01234-:R-:W-:Y:S05]  /*67e0*/  WARPSYNC.COLLECTIVE R2, `(.L_x_57077) ;  /* 0x0000000002087348 */ /* 0x01ffea0003c00000 */
[----:B0-----:R0:W0:Y:S02]  /*67f0*/  SHFL.IDX P6, R2, R12, R3, R10 ;  /* 0x000000030c027389 */ /* 0x00102400000c000a */
[----:B01234-:R-:W-:Y:S05]  /*6800*/  ENDCOLLECTIVE ;  /* 0x000000000000791b */ /* 0x01ffea0003800000 */
.L_x_57077:
[----:B------:R-:W-:Y:S05]  /*6810*/  BSYNC B2 ;  /* 0x0000000000027941 */ /* 0x000fea0003800000 */
.L_x_57076:
[----:B------:R-:W-:Y:S05]  /*6820*/  BRA `(.L_x_57078) ;  /* 0xffffffbc00987947 */ /* 0x000fea000383ffff */
.L_x_56945:
[----:B------:R-:W-:Y:S01]  /*6830*/  BSSY B1, `(.L_x_57079) ;  /* 0x0000006000017945 */ /* 0x000fe20003800000 */
[----:B------:R-:W-:Y:S01]  /*6840*/  IMAD.MOV.U32 R3, RZ, RZ, R31 ;  /* 0x000000ffff037224 */ /* 0x000fe200078e001f */
[----:B------:R-:W-:-:S07]  /*6850*/  MOV R2, 0xffffffff ;  /* 0xffffffff00027802 */ /* 0x000fce0000000f00 */
[----:B01234-:R-:W-:Y:S05]  /*6860*/  WARPSYNC.COLLECTIVE R2, `(.L_x_57080) ;  /* 0x0000000002087348 */ /* 0x01ffea0003c00000 */
[----:B0-----:R0:W0:Y:S02]  /*6870*/  SHFL.IDX P6, R2, R12, R3, R10 ;  /* 0x000000030c027389 */ /* 0x00102400000c000a */
[----:B01234-:R-:W-:Y:S05]  /*6880*/  ENDCOLLECTIVE ;  /* 0x000000000000791b */ /* 0x01ffea0003800000 */
.L_x_57080:
[----:B------:R-:W-:Y:S05]  /*6890*/  BSYNC B1 ;  /* 0x0000000000017941 */ /* 0x000fea0003800000 */
.L_x_57079:
[----:B------:R-:W-:Y:S05]  /*68a0*/  BRA `(.L_x_57081) ;  /* 0xffffffd000b87947 */ /* 0x000fea000383ffff */
.L_x_56947:
[----:B------:R-:W-:Y:S01]  /*68b0*/  BSSY B1, `(.L_x_57082) ;  /* 0x0000006000017945 */ /* 0x000fe20003800000 */
[----:B------:R-:W-:Y:S02]  /*68c0*/  IMAD.MOV.U32 R3, RZ, RZ, R44 ;  /* 0x000000ffff037224 */ /* 0x000fe400078e002c */
[----:B------:R-:W-:-:S07]  /*68d0*/  IMAD.MOV.U32 R2, RZ, RZ, -0x1 ;  /* 0xffffffffff027424 */ /* 0x000fce00078e00ff */
[----:B01234-:R-:W-:Y:S05]  /*68e0*/  WARPSYNC.COLLECTIVE R2, `(.L_x_57083) ;  /* 0x0000000002087348 */ /* 0x01ffea0003c00000 */
[----:B0-----:R0:W0:Y:S02]  /*68f0*/  SHFL.IDX P6, R2, R12, R3, R10 ;  /* 0x000000030c027389 */ /* 0x00102400000c000a */
[----:B01234-:R-:W-:Y:S05]  /*6900*/  ENDCOLLECTIVE ;  /* 0x000000000000791b */ /* 0x01ffea0003800000 */
.L_x_57083:
[----:B------:R-:W-:Y:S05]  /*6910*/  BSYNC B1 ;  /* 0x0000000000017941 */ /* 0x000fea0003800000 */
.L_x_57082:
[----:B------:R-:W-:Y:S05]  /*6920*/  BRA `(.L_x_57084) ;  /* 0xffffffd000ac7947 */ /* 0x000fea000383ffff */
.L_x_56949:
[----:B------:R-:W-:Y:S01]  /*6930*/  BSSY B1, `(.L_x_57085) ;  /* 0x0000006000017945 */ /* 0x000fe20003800000 */
[----:B------:R-:W-:Y:S02]  /*6940*/  IMAD.MOV.U32 R3, RZ, RZ, R42 ;  /* 0x000000ffff037224 */ /* 0x000fe400078e002a */
[----:B------:R-:W-:-:S07]  /*6950*/  IMAD.MOV.U32 R2, RZ, RZ, -0x1 ;  /* 0xffffffffff027424 */ /* 0x000fce00078e00ff */
[----:B01234-:R-:W-:Y:S05]  /*6960*/  WARPSYNC.COLLECTIVE R2, `(.L_x_57086) ;  /* 0x0000000002087348 */ /* 0x01ffea0003c00000 */
[----:B0-----:R0:W0:Y:S02]  /*6970*/  SHFL.IDX P6, R2, R12, R3, R10 ;  /* 0x000000030c027389 */ /* 0x00102400000c000a */
[----:B01234-:R-:W-:Y:S05]  /*6980*/  ENDCOLLECTIVE ;  /* 0x000000000000791b */ /* 0x01ffea0003800000 */
.L_x_57086:
[----:B------:R-:W-:Y:S05]  /*6990*/  BSYNC B1 ;  /* 0x0000000000017941 */ /* 0x000fea0003800000 */
.L_x_57085:
[----:B------:R-:W-:Y:S05]  /*69a0*/  BRA `(.L_x_57087) ;  /* 0xffffffd000a07947 */ /* 0x000fea000383ffff */
.L_x_56951:
[----:B------:R-:W-:Y:S01]  /*69b0*/  BSSY B1, `(.L_x_57088) ;  /* 0x0000006000017945 */ /* 0x000fe20003800000 */
[----:B------:R-:W-:Y:S02]  /*69c0*/  IMAD.MOV.U32 R3, RZ, RZ, R40 ;  /* 0x000000ffff037224 */ /* 0x000fe400078e0028 */
[----:B------:R-:W-:-:S07]  /*69d0*/  IMAD.MOV.U32 R2, RZ, RZ, -0x1 ;  /* 0xffffffffff027424 */ /* 0x000fce00078e00ff */
[----:B01234-:R-:W-:Y:S05]  /*69e0*/  WARPSYNC.COLLECTIVE R2, `(.L_x_57089) ;  /* 0x0000000002087348 */ /* 0x01ffea0003c00000 */
[----:B0-----:R0:W0:Y:S02]  /*69f0*/  SHFL.IDX P6, R2, R12, R3, R10 ;  /* 0x000000030c027389 */ /* 0x00102400000c000a */
[----:B01234-:R-:W-:Y:S05]  /*6a00*/  ENDCOLLECTIVE ;  /* 0x000000000000791b */ /* 0x01ffea0003800000 */
.L_x_57089:
[----:B------:R-:W-:Y:S05]  /*6a10*/  BSYNC B1 ;  /* 0x0000000000017941 */ /* 0x000fea0003800000 */
.L_x_57088:
[----:B------:R-:W-:Y:S05]  /*6a20*/  BRA `(.L_x_57090) ;  /* 0xffffffd000947947 */ /* 0x000fea000383ffff */
.L_x_56953:
[----:B------:R-:W-:Y:S01]  /*6a30*/  BSSY B1, `(.L_x_57091) ;  /* 0x0000006000017945 */ /* 0x000fe20003800000 */
[----:B------:R-:W-:Y:S02]  /*6a40*/  IMAD.MOV.U32 R3, RZ, RZ, R61 ;  /* 0x000000ffff037224 */ /* 0x000fe400078e003d */
[----:B------:R-:W-:-:S07]  /*6a50*/  IMAD.MOV.U32 R2, RZ, RZ, -0x1 ;  /* 0xffffffffff027424 */ /* 0x000fce00078e00ff */
[----:B01234-:R-:W-:Y:S05]  /*6a60*/  WARPSYNC.COLLECTIVE R2, `(.L_x_57092) ;  /* 0x0000000002087348 */ /* 0x01ffea0003c00000 */
[----:B0-----:R0:W0:Y:S02]  /*6a70*/  SHFL.IDX P6, R2, R12, R3, R10 ;  /* 0x000000030c027389 */ /* 0x00102400000c000a */
[----:B01234-:R-:W-:Y:S05]  /*6a80*/  ENDCOLLECTIVE ;  /* 0x000000000000791b */ /* 0x01ffea0003800000 */
.L_x_57092:
[----:B------:R-:W-:Y:S05]  /*6a90*/  BSYNC B1 ;  /* 0x0000000000017941 */ /* 0x000fea0003800000 */
.L_x_57091:
[----:B------:R-:W-:Y:S05]  /*6aa0*/  BRA `(.L_x_57093) ;  /* 0xffffffd000887947 */ /* 0x000fea000383ffff */
.L_x_56955:
[----:B------:R-:W-:Y:S01]  /*6ab0*/  BSSY B1, `(.L_x_57094) ;  /* 0x0000006000017945 */ /* 0x000fe20003800000 */
[----:B------:R-:W-:Y:S02]  /*6ac0*/  IMAD.MOV.U32 R3, RZ, RZ, R59 ;  /* 0x000000ffff037224 */ /* 0x000fe400078e003b */
[----:B------:R-:W-:-:S07]  /*6ad0*/  IMAD.MOV.U32 R2, RZ, RZ, -0x1 ;  /* 0xffffffffff027424 */ /* 0x000fce00078e00ff */
[----:B01234-:R-:W-:Y:S05]  /*6ae0*/  WARPSYNC.COLLECTIVE R2, `(.L_x_57095) ;  /* 0x0000000002087348 */ /* 0x01ffea0003c00000 */
[----:B0-----:R0:W0:Y:S02]  /*6af0*/  SHFL.IDX P6, R2, R12, R3, R10 ;  /* 0x000000030c027389 */ /* 0x00102400000c000a */
[----:B01234-:R-:W-:Y:S05]  /*6b00*/  ENDCOLLECTIVE ;  /* 0x000000000000791b */ /* 0x01ffea0003800000 */
.L_x_57095:
[----:B------:R-:W-:Y:S05]  /*6b10*/  BSYNC B1 ;  /* 0x0000000000017941 */ /* 0x000fea0003800000 */
.L_x_57094:
[----:B------:R-:W-:Y:S05]  /*6b20*/  BRA `(.L_x_57096) ;  /* 0xffffffd0007c7947 */ /* 0x000fea000383ffff */
.L_x_56957:
[----:B------:R-:W-:Y:S01]  /*6b30*/  BSSY B1, `(.L_x_57097) ;  /* 0x0000006000017945 */ /* 0x000fe20003800000 */
[----:B------:R-:W-:Y:S02]  /*6b40*/  IMAD.MOV.U32 R3, RZ, RZ, R57 ;  /* 0x000000ffff037224 */ /* 0x000fe400078e0039 */
[----:B------:R-:W-:-:S07]  /*6b50*/  IMAD.MOV.U32 R2, RZ, RZ, -0x1 ;  /* 0xffffffffff027424 */ /* 0x000fce00078e00ff */
[----:B01234-:R-:W-:Y:S05]  /*6b60*/  WARPSYNC.COLLECTIVE R2, `(.L_x_57098) ;  /* 0x0000000002087348 */ /* 0x01ffea0003c00000 */
[----:B0-----:R0:W0:Y:S02]  /*6b70*/  SHFL.IDX P6, R2, R12, R3, R10 ;  /* 0x000000030c027389 */ /* 0x00102400000c000a */
[----:B01234-:R-:W-:Y:S05]  /*6b80*/  ENDCOLLECTIVE ;  /* 0x000000000000791b */ /* 0x01ffea0003800000 */
.L_x_57098:
[----:B------:R-:W-:Y:S05]  /*6b90*/  BSYNC B1 ;  /* 0x0000000000017941 */ /* 0x000fea0003800000 */
.L_x_57097:
[----:B------:R-:W-:Y:S05]  /*6ba0*/  BRA `(.L_x_57099) ;  /* 0xffffffd0007c7947 */ /* 0x000fea000383ffff */
.L_x_56959:
[----:B------:R-:W-:Y:S01]  /*6bb0*/  BSSY B1, `(.L_x_57100) ;  /* 0x0000006000017945 */ /* 0x000fe20003800000 */
[----:B------:R-:W-:Y:S01]  /*6bc0*/  MOV R3, R55 ;  /* 0x0000003700037202 */ /* 0x000fe20000000f00 */
[----:B------:R-:W-:-:S07]  /*6bd0*/  IMAD.MOV.U32 R2, RZ, RZ, -0x1 ;  /* 0xffffffffff027424 */ /* 0x000fce00078e00ff */
[----:B01234-:R-:W-:Y:S05]  /*6be0*/  WARPSYNC.COLLECTIVE R2, `(.L_x_57101) ;  /* 0x0000000002087348 */ /* 0x01ffea0003c00000 */
[----:B0-----:R0:W0:Y:S02]  /*6bf0*/  SHFL.IDX P6, R2, R12, R3, R10 ;  /* 0x000000030c027389 */ /* 0x00102400000c000a */
[----:B01234-:R-:W-:Y:S05]  /*6c00*/  ENDCOLLECTIVE ;  /* 0x000000000000791b */ /* 0x01ffea0003800000 */
.L_x_57101:
[----:B------:R-:W-:Y:S05]  /*6c10*/  BSYNC B1 ;  /* 0x0000000000017941 */ /* 0x000fea0003800000 */
.L_x_57100:
[----:B------:R-:W-:Y:S05]  /*6c20*/  BRA `(.L_x_57102) ;  /* 0xffffffd000747947 */ /* 0x000fea000383ffff */
.L_x_56961:
[----:B------:R-:W-:Y:S01]  /*6c30*/  BSSY B1, `(.L_x_57103) ;  /* 0x0000006000017945 */ /* 0x000fe20003800000 */
[----:B------:R-:W-:Y:S02]  /*6c40*/  IMAD.MOV.U32 R3, RZ, RZ, R53 ;  /* 0x000000ffff037224 */ /* 0x000fe400078e0035 */
[----:B------:R-:W-:-:S07]  /*6c50*/  IMAD.MOV.U32 R2, RZ, RZ, -0x1 ;  /* 0xffffffffff027424 */ /* 0x000fce00078e00ff */
[----:B01234-:R-:W-:Y:S05]  /*6c60*/  WARPSYNC.COLLECTIVE R2, `(.L_x_57104) ;  /* 0x0000000002087348 */ /* 0x01ffea0003c00000 */
[----:B0-----:R0:W0:Y:S02]  /*6c70*/  SHFL.IDX P6, R2, R12, R3, R10 ;  /* 0x000000030c027389 */ /* 0x00102400000c000a */
[----:B01234-:R-:W-:Y:S05]  /*6c80*/  ENDCOLLECTIVE ;  /* 0x000000000000791b */ /* 0x01ffea0003800000 */
.L_x_57104:
[----:B------:R-:W-:Y:S05]  /*6c90*/  BSYNC B1 ;  /* 0x0000000000017941 */ /* 0x000fea0003800000 */
.L_x_57103:
[----:B------:R-:W-:Y:S05]  /*6ca0*/  BRA `(.L_x_57105) ;  /* 0xffffffd0006c7947 */ /* 0x000fea000383ffff */
.L_x_56963:
[----:B------:R-:W-:Y:S01]  /*6cb0*/  BSSY B1, `(.L_x_57106) ;  /* 0x0000006000017945 */ /* 0x000fe20003800000 */
[----:B------:R-:W-:Y:S02]  /*6cc0*/  IMAD.MOV.U32 R3, RZ, RZ, R51 ;  /* 0x000000ffff037224 */ /* 0x000fe400078e0033 */
[----:B------:R-:W-:-:S07]  /*6cd0*/  IMAD.MOV.U32 R2, RZ, RZ, -0x1 ;  /* 0xffffffffff027424 */ /* 0x000fce00078e00ff */
[----:B01234-:R-:W-:Y:S05]  /*6ce0*/  WARPSYNC.COLLECTIVE R2, `(.L_x_57107) ;  /* 0x0000000002087348 */ /* 0x01ffea0003c00000 */
[----:B0-----:R0:W0:Y:S02]  /*6cf0*/  SHFL.IDX P6, R2, R12, R3, R10 ;  /* 0x000000030c027389 */ /* 0x00102400000c000a */
[----:B01234-:R-:W-:Y:S05]  /*6d00*/  ENDCOLLECTIVE ;  /* 0x000000000000791b */ /* 0x01ffea0003800000 */
.L_x_57107:
[----:B------:R-:W-:Y:S05]  /*6d10*/  BSYNC B1 ;  /* 0x0000000000017941 */ /* 0x000fea0003800000 */
.L_x_57106:
[----:B------:R-:W-:Y:S05]  /*6d20*/  BRA `(.L_x_57108) ;  /* 0xffffffd000647947 */ /* 0x000fea000383ffff */
.L_x_56965:
[----:B------:R-:W-:Y:S01]  /*6d30*/  BSSY B1, `(.L_x_57109) ;  /* 0x0000006000017945 */ /* 0x000fe20003800000 */
[----:B------:R-:W-:Y:S02]  /*6d40*/  IMAD.MOV.U32 R3, RZ, RZ, R49 ;  /* 0x000000ffff037224 */ /* 0x000fe400078e0031 */
[----:B------:R-:W-:-:S07]  /*6d50*/  IMAD.MOV.U32 R2, RZ, RZ, -0x1 ;  /* 0xffffffffff027424 */ /* 0x000fce00078e00ff */
[----:B01234-:R-:W-:Y:S05]  /*6d60*/  WARPSYNC.COLLECTIVE R2, `(.L_x_57110) ;  /* 0x0000000002087348 */ /* 0x01ffea0003c00000 */
[----:B0-----:R0:W0:Y:S02]  /*6d70*/  SHFL.IDX P6, R2, R12, R3, R10 ;  /* 0x000000030c027389 */ /* 0x00102400000c000a */
[----:B01234-:R-:W-:Y:S05]  /*6d80*/  ENDCOLLECTIVE ;  /* 0x000000000000791b */ /* 0x01ffea0003800000 */
.L_x_57110:
[----:B------:R-:W-:Y:S05]  /*6d90*/  BSYNC B1 ;  /* 0x0000000000017941 */ /* 0x000fea0003800000 */
.L_x_57109:
[----:B------:R-:W-:Y:S05]  /*6da0*/  BRA `(.L_x_57111) ;  /* 0xffffffd0005c7947 */ /* 0x000fea000383ffff */
.L_x_56967:
[----:B------:R-:W-:Y:S01]  /*6db0*/  BSSY B1, `(.L_x_57112) ;  /* 0x0000006000017945 */ /* 0x000fe20003800000 */
[----:B------:R-:W-:Y:S02]  /*6dc0*/  IMAD.MOV.U32 R3, RZ, RZ, R47 ;  /* 0x000000ffff037224 */ /* 0x000fe400078e002f */
[----:B------:R-:W-:-:S07]  /*6dd0*/  IMAD.MOV.U32 R2, RZ, RZ, -0x1 ;  /* 0xffffffffff027424 */ /* 0x000fce00078e00ff */
[----:B01234-:R-:W-:Y:S05]  /*6de0*/  WARPSYNC.COLLECTIVE R2, `(.L_x_57113) ;  /* 0x0000000002087348 */ /* 0x01ffea0003c00000 */
[----:B0-----:R0:W0:Y:S02]  /*6df0*/  SHFL.IDX P6, R2, R12, R3, R10 ;  /* 0x000000030c027389 */ /* 0x00102400000c000a */
[----:B01234-:R-:W-:Y:S05]  /*6e00*/  ENDCOLLECTIVE ;  /* 0x000000000000791b */ /* 0x01ffea0003800000 */
.L_x_57113:
[----:B------:R-:W-:Y:S05]  /*6e10*/  BSYNC B1 ;  /* 0x0000000000017941 */ /* 0x000fea0003800000 */
.L_x_57112:
[----:B------:R-:W-:Y:S05]  /*6e20*/  BRA `(.L_x_57114) ;  /* 0xffffffd000547947 */ /* 0x000fea000383ffff */
.L_x_56969:
[----:B------:R-:W-:Y:S01]  /*6e30*/  BSSY B1, `(.L_x_57115) ;  /* 0x0000006000017945 */ /* 0x000fe20003800000 */
[----:B------:R-:W-:Y:S02]  /*6e40*/  IMAD.MOV.U32 R3, RZ, RZ, R45 ;  /* 0x000000ffff037224 */ /* 0x000fe400078e002d */
[----:B------:R-:W-:-:S07]  /*6e50*/  IMAD.MOV.U32 R2, RZ, RZ, -0x1 ;  /* 0xffffffffff027424 */ /* 0x000fce00078e00ff */
[----:B01234-:R-:W-:Y:S05]  /*6e60*/  WARPSYNC.COLLECTIVE R2, `(.L_x_57116) ;  /* 0x0000000002087348 */ /* 0x01ffea0003c00000 */
[----:B0-----:R0:W0:Y:S02]  /*6e70*/  SHFL.IDX P6, R2, R12, R3, R10 ;  /* 0x000000030c027389 */ /* 0x00102400000c000a */
[----:B01234-:R-:W-:Y:S05]  /*6e80*/  ENDCOLLECTIVE ;  /* 0x000000000000791b */ /* 0x01ffea0003800000 */
.L_x_57116:
[----:B------:R-:W-:Y:S05]  /*6e90*/  BSYNC B1 ;  /* 0x0000000000017941 */ /* 0x000fea0003800000 */
.L_x_57115:
[----:B------:R-:W-:Y:S05]  /*6ea0*/  BRA `(.L_x_57117) ;  /* 0xffffffd0004c7947 */ /* 0x000fea000383ffff */
.L_x_56971:
[----:B------:R-:W-:Y:S01]  /*6eb0*/  BSSY B1, `(.L_x_57118) ;  /* 0x0000006000017945 */ /* 0x000fe20003800000 */
[----:B------:R-:W-:Y:S01]  /*6ec0*/  IMAD.MOV.U32 R3, RZ, RZ, R43 ;  /* 0x000000ffff037224 */ /* 0x000fe200078e002b */
[----:B------:R-:W-:-:S07]  /*6ed0*/  MOV R2, 0xffffffff ;  /* 0xffffffff00027802 */ /* 0x000fce0000000f00 */
[----:B01234-:R-:W-:Y:S05]  /*6ee0*/  WARPSYNC.COLLECTIVE R2, `(.L_x_57119) ;  /* 0x0000000002087348 */ /* 0x01ffea0003c00000 */
[----:B0-----:R0:W0:Y:S02]  /*6ef0*/  SHFL.IDX P6, R2, R12, R3, R10 ;  /* 0x000000030c027389 */ /* 0x00102400000c000a */
[----:B01234-:R-:W-:Y:S05]  /*6f00*/  ENDCOLLECTIVE ;  /* 0x000000000000791b */ /* 0x01ffea0003800000 */
.L_x_57119:
[----:B------:R-:W-:Y:S05]  /*6f10*/  BSYNC B1 ;  /* 0x0000000000017941 */ /* 0x000fea0003800000 */
.L_x_57118:
[----:B------:R-:W-:Y:S05]  /*6f20*/  BRA `(.L_x_57120) ;  /* 0xffffffd000447947 */ /* 0x000fea000383ffff */
.L_x_56973:
[----:B------:R-:W-:Y:S01]  /*6f30*/  BSSY B1, `(.L_x_57121) ;  /* 0x0000006000017945 */ /* 0x000fe20003800000 */
[----:B------:R-:W-:Y:S02]  /*6f40*/  IMAD.MOV.U32 R3, RZ, RZ, R41 ;  /* 0x000000ffff037224 */ /* 0x000fe400078e0029 */
[----:B------:R-:W-:-:S07]  /*6f50*/  IMAD.MOV.U32 R2, RZ, RZ, -0x1 ;  /* 0xffffffffff027424 */ /* 0x000fce00078e00ff */
[----:B01234-:R-:W-:Y:S05]  /*6f60*/  WARPSYNC.COLLECTIVE R2, `(.L_x_57122) ;  /* 0x0000000002087348 */ /* 0x01ffea0003c00000 */
[----:B0-----:R0:W0:Y:S02]  /*6f70*/  SHFL.IDX P6, R2, R12, R3, R10 ;  /* 0x000000030c027389 */ /* 0x00102400000c000a */
[----:B01234-:R-:W-:Y:S05]  /*6f80*/  ENDCOLLECTIVE ;  /* 0x000000000000791b */ /* 0x01ffea0003800000 */
.L_x_57122:
[----:B------:R-:W-:Y:S05]  /*6f90*/  BSYNC B1 ;  /* 0x0000000000017941 */ /* 0x000fea0003800000 */
.L_x_57121:
[----:B------:R-:W-:Y:S05]  /*6fa0*/  BRA `(.L_x_57123) ;  /* 0xffffffd0003c7947 */ /* 0x000fea000383ffff */
.L_x_56975:
[----:B------:R-:W-:Y:S01]  /*6fb0*/  BSSY B1, `(.L_x_57124) ;  /* 0x0000006000017945 */ /* 0x000fe20003800000 */
[----:B------:R-:W-:Y:S02]  /*6fc0*/  IMAD.MOV.U32 R3, RZ, RZ, R46 ;  /* 0x000000ffff037224 */ /* 0x000fe400078e002e */
[----:B------:R-:W-:-:S07]  /*6fd0*/  IMAD.MOV.U32 R2, RZ, RZ, -0x1 ;  /* 0xffffffffff027424 */ /* 0x000fce00078e00ff */
[----:B01234-:R-:W-:Y:S05]  /*6fe0*/  WARPSYNC.COLLECTIVE R2, `(.L_x_57125) ;  /* 0x0000000002087348 */ /* 0x01ffea0003c00000 */
[----:B0-----:R0:W0:Y:S02]  /*6ff0*/  SHFL.IDX P6, R2, R12, R3, R10 ;  /* 0x000000030c027389 */ /* 0x00102400000c000a */
[----:B01234-:R-:W-:Y:S05]  /*7000*/  ENDCOLLECTIVE ;  /* 0x000000000000791b */ /* 0x01ffea0003800000 */
.L_x_57125:
[----:B------:R-:W-:Y:S05]  /*7010*/  BSYNC B1 ;  /* 0x0000000000017941 */ /* 0x000fea0003800000 */
.L_x_57124:
[----:B------:R-:W-:Y:S05]  /*7020*/  BRA `(.L_x_57126) ;  /* 0xffffffd000347947 */ /* 0x000fea000383ffff */
.L_x_56996:
[----:B------:R-:W-:Y:S02]  /*7030*/  IMAD.MOV.U32 R2, RZ, RZ, -0x1 ;  /* 0xffffffffff027424 */ /* 0x000fe400078e00ff */
[----:B------:R-:W-:-:S07]  /*7040*/  IMAD.MOV.U32 R3, RZ, RZ, R47 ;  /* 0x000000ffff037224 */ /* 0x000fce00078e002f */
[----:B01-3--:R-:W-:Y:S05]  /*7050*/  WARPSYNC.COLLECTIVE R2, `(.L_x_57127) ;  /* 0x0000000002087348 */ /* 0x00bfea0003c00000 */
[----:B0-----:R0:W2:Y:S02]  /*7060*/  SHFL.IDX P6, R2, R12, R3, R10 ;  /* 0x000000030c027389 */ /* 0x0010a400000c000a */
[----:B0123--:R-:W-:Y:S05]  /*7070*/  ENDCOLLECTIVE ;  /* 0x000000000000791b */ /* 0x00ffea0003800000 */
.L_x_57127:
[----:B------:R-:W-:Y:S01]  /*7080*/  IMAD.MOV.U32 R51, RZ, RZ, R2 ;  /* 0x000000ffff337224 */ /* 0x000fe200078e0002 */
[----:B------:R-:W-:Y:S06]  /*7090*/  BRA `(.L_x_57128) ;  /* 0xffffffe000b47947 */ /* 0x000fec000383ffff */
.L_x_56998:
[----:B------:R-:W-:Y:S01]  /*70a0*/  BSSY B0, `(.L_x_57129) ;  /* 0x0000006000007945 */ /* 0x000fe20003800000 */
[----:B------:R-:W-:Y:S02]  /*70b0*/  IMAD.MOV.U32 R3, RZ, RZ, R17 ;  /* 0x000000ffff037224 */ /* 0x000fe400078e0011 */
[----:B------:R-:W-:-:S07]  /*70c0*/  IMAD.MOV.U32 R2, RZ, RZ, -0x1 ;  /* 0xffffffffff027424 */ /* 0x000fce00078e00ff */
[----:B01-3--:R-:W-:Y:S05]  /*70d0*/  WARPSYNC.COLLECTIVE R2, `(.L_x_57130) ;  /* 0x0000000002087348 */ /* 0x00bfea0003c00000 */
[----:B0-----:R0:W2:Y:S02]  /*70e0*/  SHFL.IDX P6, R2, R12, R3, R10 ;  /* 0x000000030c027389 */ /* 0x0010a400000c000a */
[----:B0123--:R-:W-:Y:S05]  /*70f0*/  ENDCOLLECTIVE ;  /* 0x000000000000791b */ /* 0x00ffea0003800000 */
.L_x_57130:
[----:B------:R-:W-:Y:S05]  /*7100*/  BSYNC B0 ;  /* 0x0000000000007941 */ /* 0x000fea0003800000 */
.L_x_57129:
[----:B------:R-:W-:Y:S05]  /*7110*/  BRA `(.L_x_57131) ;  /* 0xffffffe000a87947 */ /* 0x000fea000383ffff */
.L_x_57000:
[----:B------:R-:W-:Y:S01]  /*7120*/  BSSY B0, `(.L_x_57132) ;  /* 0x0000006000007945 */ /* 0x000fe20003800000 */
[----:B------:R-:W-:Y:S02]  /*7130*/  IMAD.MOV.U32 R3, RZ, RZ, R19 ;  /* 0x000000ffff037224 */ /* 0x000fe400078e0013 */
[----:B------:R-:W-:-:S07]  /*7140*/  IMAD.MOV.U32 R2, RZ, RZ, -0x1 ;  /* 0xffffffffff027424 */ /* 0x000fce00078e00ff */
[----:B01-3--:R-:W-:Y:S05]  /*7150*/  WARPSYNC.COLLECTIVE R2, `(.L_x_57133) ;  /* 0x0000000002087348 */ /* 0x00bfea0003c00000 */
[----:B0-----:R0:W2:Y:S02]  /*7160*/  SHFL.IDX P6, R2, R12, R3, R10 ;  /* 0x000000030c027389 */ /* 0x0010a400000c000a */
[----:B0123--:R-:W-:Y:S05]  /*7170*/  ENDCOLLECTIVE ;  /* 0x000000000000791b */ /* 0x00ffea0003800000 */
.L_x_57133:
[----:B------:R-:W-:Y:S05]  /*7180*/  BSYNC B0 ;  /* 0x0000000000007941 */ /* 0x000fea0003800000 */
.L_x_57132:
[----:B------:R-:W-:Y:S05]  /*7190*/  BRA `(.L_x_57134) ;  /* 0xffffffe0009c7947 */ /* 0x000fea000383ffff */
.L_x_57002:
[----:B------:R-:W-:Y:S01]  /*71a0*/  BSSY B0, `(.L_x_57135) ;  /* 0x0000006000007945 */ /* 0x000fe20003800000 */
[----:B------:R-:W-:Y:S01]  /*71b0*/  IMAD.MOV.U32 R3, RZ, RZ, R21 ;  /* 0x000000ffff037224 */ /* 0x000fe200078e0015 */
[----:B------:R-:W-:-:S07]  /*71c0*/  MOV R2, 0xffffffff ;  /* 0xffffffff00027802 */ /* 0x000fce0000000f00 */
[----:B01-3--:R-:W-:Y:S05]  /*71d0*/  WARPSYNC.COLLECTIVE R2, `(.L_x_57136) ;  /* 0x0000000002087348 */ /* 0x00bfea0003c00000 */
[----:B0-----:R0:W2:Y:S02]  /*71e0*/  SHFL.IDX P6, R2, R12, R3, R10 ;  /* 0x000000030c027389 */ /* 0x0010a400000c000a */
[----:B0123--:R-:W-:Y:S05]  /*71f0*/  ENDCOLLECTIVE ;  /* 0x000000000000791b */ /* 0x00ffea0003800000 */
.L_x_57136:
[----:B------:R-:W-:Y:S05]  /*7200*/  BSYNC B0 ;  /* 0x0000000000007941 */ /* 0x000fea0003800000 */
.L_x_57135:
[----:B------:R-:W-:Y:S05]  /*7210*/  BRA `(.L_x_57137) ;  /* 0xffffffe000907947 */ /* 0x000fea000383ffff */
.L_x_57004:
[----:B------:R-:W-:Y:S01]  /*7220*/  BSSY B0, `(.L_x_57138) ;  /* 0x0000006000007945 */ /* 0x000fe20003800000 */
[----:B------:R-:W-:Y:S02]  /*7230*/  IMAD.MOV.U32 R3, RZ, RZ, R23 ;  /* 0x000000ffff037224 */ /* 0x000fe400078e0017 */
[----:B------:R-:W-:-:S07]  /*7240*/  IMAD.MOV.U32 R2, RZ, RZ, -0x1 ;  /* 0xffffffffff027424 */ /* 0x000fce00078e00ff */
[----:B01-3--:R-:W-:Y:S05]  /*7250*/  WARPSYNC.COLLECTIVE R2, `(.L_x_57139) ;  /* 0x0000000002087348 */ /* 0x00bfea0003c00000 */
[----:B0-----:R0:W2:Y:S02]  /*7260*/  SHFL.IDX P6, R2, R12, R3, R10 ;  /* 0x000000030c027389 */ /* 0x0010a400000c000a */
[----:B0123--:R-:W-:Y:S05]  /*7270*/  ENDCOLLECTIVE ;  /* 0x000000000000791b */ /* 0x00ffea0003800000 */
.L_x_57139:
[----:B------:R-:W-:Y:S05]  /*7280*/  BSYNC B0 ;  /* 0x0000000000007941 */ /* 0x000fea0003800000 */
.L_x_57138:
[----:B------:R-:W-:Y:S05]  /*7290*/  BRA `(.L_x_57140) ;  /* 0xffffffe000847947 */ /* 0x000fea000383ffff */
.L_x_57006:
[----:B------:R-:W-:Y:S01]  /*72a0*/  BSSY B0, `(.L_x_57141) ;  /* 0x0000006000007945 */ /* 0x000fe20003800000 */
[----:B------:R-:W-:Y:S02]  /*72b0*/  IMAD.MOV.U32 R3, RZ, RZ, R25 ;  /* 0x000000ffff037224 */ /* 0x000fe400078e0019 */
[----:B------:R-:W-:-:S07]  /*72c0*/  IMAD.MOV.U32 R2, RZ, RZ, -0x1 ;  /* 0xffffffffff027424 */ /* 0x000fce00078e00ff */
[----:B01-3--:R-:W-:Y:S05]  /*72d0*/  WARPSYNC.COLLECTIVE R2, `(.L_x_57142) ;  /* 0x0000000002087348 */ /* 0x00bfea0003c00000 */
[----:B0-----:R0:W2:Y:S02]  /*72e0*/  SHFL.IDX P6, R2, R12, R3, R10 ;  /* 0x000000030c027389 */ /* 0x0010a400000c000a */
[----:B0123--:R-:W-:Y:S05]  /*72f0*/  ENDCOLLECTIVE ;  /* 0x000000000000791b */ /* 0x00ffea0003800000 */
.L_x_57142:
[----:B------:R-:W-:Y:S05]  /*7300*/  BSYNC B0 ;  /* 0x0000000000007941 */ /* 0x000fea0003800000 */
.L_x_57141:
[----:B------:R-:W-:Y:S05]  /*7310*/  BRA `(.L_x_57143) ;  /* 0xffffffe000847947 */ /* 0x000fea000383ffff */
.L_x_57008:
[----:B------:R-:W-:Y:S01]  /*7320*/  BSSY B0, `(.L_x_57144) ;  /* 0x0000006000007945 */ /* 0x000fe20003800000 */
[----:B------:R-:W-:Y:S02]  /*7330*/  IMAD.MOV.U32 R3, RZ, RZ, R27 ;  /* 0x000000ffff037224 */ /* 0x000fe400078e001b */
[----:B------:R-:W-:-:S07]  /*7340*/  IMAD.MOV.U32 R2, RZ, RZ, -0x1 ;  /* 0xffffffffff027424 */ /* 0x000fce00078e00ff */
[----:B01-3--:R-:W-:Y:S05]  /*7350*/  WARPSYNC.COLLECTIVE R2, `(.L_x_57145) ;  /* 0x0000000002087348 */ /* 0x00bfea0003c00000 */
[----:B0-----:R0:W2:Y:S02]  /*7360*/  SHFL.IDX P6, R2, R12, R3, R10 ;  /* 0x000000030c027389 */ /* 0x0010a400000c000a */
[----:B0123--:R-:W-:Y:S05]  /*7370*/  ENDCOLLECTIVE ;  /* 0x000000000000791b */ /* 0x00ffea0003800000 */
.L_x_57145:
[----:B------:R-:W-:Y:S05]  /*7380*/  BSYNC B0 ;  /* 0x0000000000007941 */ /* 0x000fea0003800000 */
.L_x_57144:
[----:B------:R-:W-:Y:S05]  /*7390*/  BRA `(.L_x_57146) ;  /* 0xffffffe0007c7947 */ /* 0x000fea000383ffff */
.L_x_57010:
[----:B------:R-:W-:Y:S01]  /*73a0*/  BSSY B0, `(.L_x_57147) ;  /* 0x0000006000007945 */ /* 0x000fe20003800000 */
[----:B------:R-:W-:Y:S02]  /*73b0*/  IMAD.MOV.U32 R3, RZ, RZ, R29 ;  /* 0x000000ffff037224 */ /* 0x000fe400078e001d */
[----:B------:R-:W-:-:S07]  /*73c0*/  IMAD.MOV.U32 R2, RZ, RZ, -0x1 ;  /* 0xffffffffff027424 */ /* 0x000fce00078e00ff */
[----:B01-3--:R-:W-:Y:S05]  /*73d0*/  WARPSYNC.COLLECTIVE R2, `(.L_x_57148) ;  /* 0x0000000002087348 */ /* 0x00bfea0003c00000 */
[----:B0-----:R0:W2:Y:S02]  /*73e0*/  SHFL.IDX P6, R2, R12, R3, R10 ;  /* 0x000000030c027389 */ /* 0x0010a400000c000a */
[----:B0123--:R-:W-:Y:S05]  /*73f0*/  ENDCOLLECTIVE ;  /* 0x000000000000791b */ /* 0x00ffea0003800000 */
.L_x_57148:
[----:B------:R-:W-:Y:S05]  /*7400*/  BSYNC B0 ;  /* 0x0000000000007941 */ /* 0x000fea0003800000 */
.L_x_57147:
[----:B------:R-:W-:Y:S05]  /*7410*/  BRA `(.L_x_57149) ;  /* 0xffffffe000747947 */ /* 0x000fea000383ffff */
.L_x_57012:
[----:B------:R-:W-:Y:S01]  /*7420*/  BSSY B0, `(.L_x_57150) ;  /* 0x0000006000007945 */ /* 0x000fe20003800000 */
[----:B------:R-:W-:Y:S02]  /*7430*/  IMAD.MOV.U32 R3, RZ, RZ, R31 ;  /* 0x000000ffff037224 */ /* 0x000fe400078e001f */
[----:B------:R-:W-:-:S07]  /*7440*/  IMAD.MOV.U32 R2, RZ, RZ, -0x1 ;  /* 0xffffffffff027424 */ /* 0x000fce00078e00ff */
[----:B01-3--:R-:W-:Y:S05]  /*7450*/  WARPSYNC.COLLECTIVE R2, `(.L_x_57151) ;  /* 0x0000000002087348 */ /* 0x00bfea0003c00000 */
[----:B0-----:R0:W2:Y:S02]  /*7460*/  SHFL.IDX P6, R2, R12, R3, R10 ;  /* 0x000000030c027389 */ /* 0x0010a400000c000a */
[----:B0123--:R-:W-:Y:S05]  /*7470*/  ENDCOLLECTIVE ;  /* 0x000000000000791b */ /* 0x00ffea0003800000 */
.L_x_57151:
[----:B------:R-:W-:Y:S05]  /*7480*/  BSYNC B0 ;  /* 0x0000000000007941 */ /* 0x000fea0003800000 */
.L_x_57150:
[----:B------:R-:W-:Y:S05]  /*7490*/  BRA `(.L_x_57152) ;  /* 0xffffffe0006c7947 */ /* 0x000fea000383ffff */
.L_x_57014:
[----:B------:R-:W-:Y:S01]  /*74a0*/  BSSY B0, `(.L_x_57153) ;  /* 0x0000006000007945 */ /* 0x000fe20003800000 */
[----:B------:R-:W-:Y:S02]  /*74b0*/  IMAD.MOV.U32 R3, RZ, RZ, R33 ;  /* 0x000000ffff037224 */ /* 0x000fe400078e0021 */
[----:B------:R-:W-:-:S07]  /*74c0*/  IMAD.MOV.U32 R2, RZ, RZ, -0x1 ;  /* 0xffffffffff027424 */ /* 0x000fce00078e00ff */
[----:B01-3--:R-:W-:Y:S05]  /*74d0*/  WARPSYNC.COLLECTIVE R2, `(.L_x_57154) ;  /* 0x0000000002087348 */ /* 0x00bfea0003c00000 */
[----:B0-----:R0:W2:Y:S02]  /*74e0*/  SHFL.IDX P6, R2, R12, R3, R10 ;  /* 0x000000030c027389 */ /* 0x0010a400000c000a */
[----:B0123--:R-:W-:Y:S05]  /*74f0*/  ENDCOLLECTIVE ;  /* 0x000000000000791b */ /* 0x00ffea0003800000 */
.L_x_57154:
[----:B------:R-:W-:Y:S05]  /*7500*/  BSYNC B0 ;  /* 0x0000000000007941 */ /* 0x000fea0003800000 */
.L_x_57153:
[----:B------:R-:W-:Y:S05]  /*7510*/  BRA `(.L_x_57155) ;  /* 0xffffffe000647947 */ /* 0x000fea000383ffff */
.L_x_57016:
[----:B------:R-:W-:Y:S01]  /*7520*/  BSSY B0, `(.L_x_57156) ;  /* 0x0000006000007945 */ /* 0x000fe20003800000 */
[----:B------:R-:W-:Y:S01]  /*7530*/  MOV R3, R35 ;  /* 0x0000002300037202 */ /* 0x000fe20000000f00 */
[----:B------:R-:W-:-:S07]  /*7540*/  IMAD.MOV.U32 R2, RZ, RZ, -0x1 ;  /* 0xffffffffff027424 */ /* 0x000fce00078e00ff */
[----:B01-3--:R-:W-:Y:S05]  /*7550*/  WARPSYNC.COLLECTIVE R2, `(.L_x_57157) ;  /* 0x0000000002087348 */ /* 0x00bfea0003c00000 */
[----:B0-----:R0:W2:Y:S02]  /*7560*/  SHFL.IDX P6, R2, R12, R3, R10 ;  /* 0x000000030c027389 */ /* 0x0010a400000c000a */
[----:B0123--:R-:W-:Y:S05]  /*7570*/  ENDCOLLECTIVE ;  /* 0x000000000000791b */ /* 0x00ffea0003800000 */
.L_x_57157:
[----:B------:R-:W-:Y:S05]  /*7580*/  BSYNC B0 ;  /* 0x0000000000007941 */ /* 0x000fea0003800000 */
.L_x_57156:
[----:B------:R-:W-:Y:S05]  /*7590*/  BRA `(.L_x_57158) ;  /* 0xffffffe0005c7947 */ /* 0x000fea000383ffff */
.L_x_57018:
[----:B------:R-:W-:Y:S01]  /*75a0*/  BSSY B0, `(.L_x_57159) ;  /* 0x0000006000007945 */ /* 0x000fe20003800000 */
[----:B------:R-:W-:Y:S02]  /*75b0*/  IMAD.MOV.U32 R3, RZ, RZ, R37 ;  /* 0x000000ffff037224 */ /* 0x000fe400078e0025 */
[----:B------:R-:W-:-:S07]  /*75c0*/  IMAD.MOV.U32 R2, RZ, RZ, -0x1 ;  /* 0xffffffffff027424 */ /* 0x000fce00078e00ff */
[----:B01-3--:R-:W-:Y:S05]  /*75d0*/  WARPSYNC.COLLECTIVE R2, `(.L_x_57160) ;  /* 0x0000000002087348 */ /* 0x00bfea0003c00000 */
[----:B0-----:R0:W2:Y:S02]  /*75e0*/  SHFL.IDX P6, R2, R12, R3, R10 ;  /* 0x000000030c027389 */ /* 0x0010a400000c000a */
[----:B0123--:R-:W-:Y:S05]  /*75f0*/  ENDCOLLECTIVE ;  /* 0x000000000000791b */ /* 0x00ffea0003800000 */
.L_x_57160:
[----:B------:R-:W-:Y:S05]  /*7600*/  BSYNC B0 ;  /* 0x0000000000007941 */ /* 0x000fea0003800000 */
.L_x_57159:
[----:B------:R-:W-:Y:S05]  /*7610*/  BRA `(.L_x_57161) ;  /* 0xffffffe000547947 */ /* 0x000fea000383ffff */
.L_x_57020:
[----:B------:R-:W-:Y:S01]  /*7620*/  BSSY B0, `(.L_x_57162) ;  /* 0x0000006000007945 */ /* 0x000fe20003800000 */
[----:B------:R-:W-:Y:S02]  /*7630*/  IMAD.MOV.U32 R3, RZ, RZ, R39 ;  /* 0x000000ffff037224 */ /* 0x000fe400078e0027 */
[----:B------:R-:W-:-:S07]  /*7640*/  IMAD.MOV.U32 R2, RZ, RZ, -0x1 ;  /* 0xffffffffff027424 */ /* 0x000fce00078e00ff */
[----:B01-3--:R-:W-:Y:S05]  /*7650*/  WARPSYNC.COLLECTIVE R2, `(.L_x_57163) ;  /* 0x0000000002087348 */ /* 0x00bfea0003c00000 */
[----:B0-----:R0:W2:Y:S02]  /*7660*/  SHFL.IDX P6, R2, R12, R3, R10 ;  /* 0x000000030c027389 */ /* 0x0010a400000c000a */
[----:B0123--:R-:W-:Y:S05]  /*7670*/  ENDCOLLECTIVE ;  /* 0x000000000000791b */ /* 0x00ffea0003800000 */
.L_x_57163:
[----:B------:R-:W-:Y:S05]  /*7680*/  BSYNC B0 ;  /* 0x0000000000007941 */ /* 0x000fea0003800000 */
.L_x_57162:
[----:B------:R-:W-:Y:S05]  /*7690*/  BRA `(.L_x_57164) ;  /* 0xffffffe0004c7947 */ /* 0x000fea000383ffff */
.L_x_57022:
[----:B------:R-:W-:Y:S01]  /*76a0*/  BSSY B0, `(.L_x_57165) ;  /* 0x0000006000007945 */ /* 0x000fe20003800000 */
[----:B------:R-:W-:Y:S02]  /*76b0*/  IMAD.MOV.U32 R3, RZ, RZ, R41 ;  /* 0x000000ffff037224 */ /* 0x000fe400078e0029 */
[----:B------:R-:W-:-:S07]  /*76c0*/  IMAD.MOV.U32 R2, RZ, RZ, -0x1 ;  /* 0xffffffffff027424 */ /* 0x000fce00078e00ff */
[----:B01-3--:R-:W-:Y:S05]  /*76d0*/  WARPSYNC.COLLECTIVE R2, `(.L_x_57166) ;  /* 0x0000000002087348 */ /* 0x00bfea0003c00000 */
[----:B0-----:R0:W2:Y:S02]  /*76e0*/  SHFL.IDX P6, R2, R12, R3, R10 ;  /* 0x000000030c027389 */ /* 0x0010a400000c000a */
[----:B0123--:R-:W-:Y:S05]  /*76f0*/  ENDCOLLECTIVE ;  /* 0x000000000000791b */ /* 0x00ffea0003800000 */
.L_x_57166:
[----:B------:R-:W-:Y:S05]  /*7700*/  BSYNC B0 ;  /* 0x0000000000007941 */ /* 0x000fea0003800000 */
.L_x_57165:
[----:B------:R-:W-:Y:S05]  /*7710*/  BRA `(.L_x_57167) ;  /* 0xffffffe000447947 */ /* 0x000fea000383ffff */
.L_x_57024:
[----:B------:R-:W-:Y:S01]  /*7720*/  BSSY B0, `(.L_x_57168) ;  /* 0x0000006000007945 */ /* 0x000fe20003800000 */
[----:B------:R-:W-:Y:S02]  /*7730*/  IMAD.MOV.U32 R3, RZ, RZ, R43 ;  /* 0x000000ffff037224 */ /* 0x000fe400078e002b */
[----:B------:R-:W-:-:S07]  /*7740*/  IMAD.MOV.U32 R2, RZ, RZ, -0x1 ;  /* 0xffffffffff027424 */ /* 0x000fce00078e00ff */
[----:B01-3--:R-:W-:Y:S05]  /*7750*/  WARPSYNC.COLLECTIVE R2, `(.L_x_57169) ;  /* 0x0000000002087348 */ /* 0x00bfea0003c00000 */
[----:B0-----:R0:W2:Y:S02]  /*7760*/  SHFL.IDX P6, R2, R12, R3, R10 ;  /* 0x000000030c027389 */ /* 0x0010a400000c000a */
[----:B0123--:R-:W-:Y:S05]  /*7770*/  ENDCOLLECTIVE ;  /* 0x000000000000791b */ /* 0x00ffea0003800000 */
.L_x_57169:
[----:B------:R-:W-:Y:S05]  /*7780*/  BSYNC B0 ;  /* 0x0000000000007941 */ /* 0x000fea0003800000 */
.L_x_57168:
[----:B------:R-:W-:Y:S05]  /*7790*/  BRA `(.L_x_57170) ;  /* 0xffffffe0003c7947 */ /* 0x000fea000383ffff */
.L_x_57026:
[----:B------:R-:W-:Y:S01]  /*77a0*/  BSSY B0, `(.L_x_57171) ;  /* 0x0000006000007945 */ /* 0x000fe20003800000 */
[----:B------:R-:W-:Y:S02]  /*77b0*/  IMAD.MOV.U32 R3, RZ, RZ, R15 ;  /* 0x000000ffff037224 */ /* 0x000fe400078e000f */
[----:B------:R-:W-:-:S07]  /*77c0*/  IMAD.MOV.U32 R2, RZ, RZ, -0x1 ;  /* 0xffffffffff027424 */ /* 0x000fce00078e00ff */
[----:B01-3--:R-:W-:Y:S05]  /*77d0*/  WARPSYNC.COLLECTIVE R2, `(.L_x_57172) ;  /* 0x0000000002087348 */ /* 0x00bfea0003c00000 */
[----:B0-----:R0:W2:Y:S02]  /*77e0*/  SHFL.IDX P6, R2, R12, R3, R10 ;  /* 0x000000030c027389 */ /* 0x0010a400000c000a */
[----:B0123--:R-:W-:Y:S05]  /*77f0*/  ENDCOLLECTIVE ;  /* 0x000000000000791b */ /* 0x00ffea0003800000 */
.L_x_57172:
[----:B------:R-:W-:Y:S05]  /*7800*/  BSYNC B0 ;  /* 0x0000000000007941 */ /* 0x000fea0003800000 */
.L_x_57171:
[----:B------:R-:W-:Y:S05]  /*7810*/  BRA `(.L_x_57173) ;  /* 0xffffffe000347947 */ /* 0x000fea000383ffff */
.L_x_57174:
        /* <DEDUP_REMOVED lines=14> */
.L_x_58784:


//--------------------- .text._Z9cuda_gemmIiLi256ELi1ELi1ELi16ELi8ELi8ELi32ELi1ELi1EEviiiPT_S1_S1_ii --------------------------
	.section	.text._Z9cuda_gemmIiLi256ELi1ELi1ELi16ELi8ELi8ELi32ELi1ELi1EEviiiPT_S1_S1_ii,"ax",@progbits
	.align	128
        .global         _Z9cuda_gemmIiLi256ELi1ELi1ELi16ELi8ELi8ELi32ELi1ELi1EEviiiPT_S1_S1_ii
        .type           _Z9cuda_gemmIiLi256ELi1ELi1ELi16ELi8ELi8ELi32ELi1ELi1EEviiiPT_S1_S1_ii,@function
        .size           _Z9cuda_gemmIiLi256ELi1ELi1ELi16ELi8ELi8ELi32ELi1ELi1EEviiiPT_S1_S1_ii,(.L_x_58785 - _Z9cuda_gemmIiLi256ELi1ELi1ELi16ELi8ELi8ELi32ELi1ELi1EEviiiPT_S1_S1_ii)
        .other          _Z9cuda_gemmIiLi256ELi1ELi1ELi16ELi8ELi8ELi32ELi1ELi1EEviiiPT_S1_S1_ii,@"STO_CUDA_ENTRY STV_DEFAULT"
_Z9cuda_gemmIiLi256ELi1ELi1ELi16ELi8ELi8ELi32ELi1ELi1EEviiiPT_S1_S1_ii:
.text._Z9cuda_gemmIiLi256ELi1ELi1ELi16ELi8ELi8ELi32ELi1ELi1EEviiiPT_S1_S1_ii:
        /* <DEDUP_REMOVED lines=46> */
.L_x_57179:
        /* <DEDUP_REMOVED lines=12> */
.L_x_57178:
[----:B------:R-:W-:Y:S05]  /*03a0*/  BSYNC.RECONVERGENT B1 ;  /* 0x0000000000017941 */ /* 0x000fea0003800200 */
.L_x_57177:
        /* <DEDUP_REMOVED lines=8> */
.L_x_57180:
        /* <DEDUP_REMOVED lines=39> */
.L_x_57176:
[----:B------:R-:W-:Y:S05]  /*06a0*/  BSYNC.RECONVERGENT B0 ;  /* 0x0000000000007941 */ /* 0x000fea0003800200 */
.L_x_57175:
[----:B------:R-:W2:Y:S01]  /*06b0*/  S2R R25, SR_CTAID.Y ;  /* 0x0000000000197919 */ /* 0x000ea20000002600 */
[----:B------:R-:W3:Y:S01]  /*06c0*/  LDC R23, c[0x0][0x360] ;  /* 0x0000d800ff177b82 */ /* 0x000ee20000000800 */
[----:B------:R-:W2:Y:S02]  /*06d0*/  LDCU UR4, c[0x0][0x374] ;  /* 0x00006e80ff0477ac */ /* 0x000ea40008000800 */
[----:B--2---:R-:W-:-:S13]  /*06e0*/  ISETP.GE.U32.AND P0, PT, R25, UR4, PT ;  /* 0x0000000419007c0c */ /* 0x004fda000bf06070 */
[----:B------:R-:W-:Y:S05]  /*06f0*/  @P0 EXIT ;  /* 0x000000000000094d */ /* 0x000fea0003800000 */
[C---:B------:R-:W-:Y:S01]  /*0700*/  ISETP.GT.U32.AND P0, PT, R26.reuse, 0xf, PT ;  /* 0x0000000f1a00780c */ /* 0x040fe20003f04070 */
[----:B------:R-:W-:Y:S01]  /*0710*/  BSSY.RECONVERGENT B0, `(.L_x_57181) ;  /* 0x000001e000007945 */ /* 0x000fe20003800200 */
[----:B------:R-:W-:-:S11]  /*0720*/  LOP3.LUT R24, R26, 0x1, RZ, 0xc0, !PT ;  /* 0x000000011a187812 */ /* 0x000fd600078ec0ff */
[----:B------:R-:W-:Y:S05]  /*0730*/  @P0 BRA `(.L_x_57182) ;  /* 0x00000000006c0947 */ /* 0x000fea0003800000 */
[----:B------:R-:W2:Y:S01]  /*0740*/  S2R R9, SR_CgaCtaId ;  /* 0x0000000000097919 */ /* 0x000ea20000008800 */
[----:B------:R-:W4:Y:S01]  /*0750*/  LDC.64 R2, c[0x0][0x390] ;  /* 0x0000e400ff027b82 */ /* 0x000f220000000a00 */
[----:B0-----:R-:W-:Y:S01]  /*0760*/  MOV R6, 0x400 ;  /* 0x0000040000067802 */ /* 0x001fe20000000f00 */
[----:B------:R-:W-:Y:S01]  /*0770*/  BSSY.RECONVERGENT B1, `(.L_x_57183) ;  /* 0x000000e000017945 */ /* 0x000fe20003800200 */
[----:B------:R-:W-:Y:S01]  /*0780*/  LEA R7, R25, R26, 0x4 ;  /* 0x0000001a19077211 */ /* 0x000fe200078e20ff */
[----:B-1----:R-:W-:Y:S02]  /*0790*/  IMAD.MOV.U32 R4, RZ, RZ, R26 ;  /* 0x000000ffff047224 */ /* 0x002fe400078e001a */
[----:B------:R-:W-:Y:S02]  /*07a0*/  VIADD R0, R6, 0x180 ;  /* 0x0000018006007836 */ /* 0x000fe40000000000 */
[----:B----4-:R-:W-:-:S03]  /*07b0*/  IMAD.WIDE.U32 R2, R7, 0x4, R2 ;  /* 0x0000000407027825 */ /* 0x010fc600078e0002 */
[----:B--2---:R-:W-:-:S05]  /*07c0*/  LEA R5, R9, R0, 0x18 ;  /* 0x0000000009057211 */ /* 0x004fca00078ec0ff */
[----:B------:R-:W-:-:S07]  /*07d0*/  IMAD R0, R26, 0x4, R5 ;  /* 0x000000041a007824 */ /* 0x000fce00078e0205 */
.L_x_57184:
[----:B------:R0:W2:Y:S01]  /*07e0*/  LDG.E R5, desc[UR6][R2.64] ;  /* 0x0000000602057981 */ /* 0x0000a2000c1e1900 */
[----:B---3--:R-:W-:-:S04]  /*07f0*/  IADD3 R4, PT, PT, R23, R4, RZ ;  /* 0x0000000417047210 */ /* 0x008fc80007ffe0ff */
[----:B------:R-:W-:Y:S01]  /*0800*/  ISETP.GE.U32.AND P0, PT, R4, 0x10, PT ;  /* 0x000000100400780c */ /* 0x000fe20003f06070 */
[C---:B0-----:R-:W-:Y:S01]  /*0810*/  IMAD.WIDE.U32 R2, R23.reuse, 0x4, R2 ;  /* 0x0000000417027825 */ /* 0x041fe200078e0002 */
[----:B--2---:R0:W-:Y:S03]  /*0820*/  STS [R0], R5 ;  /* 0x0000000500007388 */ /* 0x0041e60000000800 */
[----:B0-----:R-:W-:-:S08]  /*0830*/  IMAD R0, R23, 0x4, R0 ;  /* 0x0000000417007824 */ /* 0x001fd000078e0200 */
[----:B------:R-:W-:Y:S05]  /*0840*/  @!P0 BRA `(.L_x_57184) ;  /* 0xfffffffc00e48947 */ /* 0x000fea000383ffff */
[----:B------:R-:W-:Y:S05]  /*0850*/  BSYNC.RECONVERGENT B1 ;  /* 0x0000000000017941 */ /* 0x000fea0003800200 */
.L_x_57183:
[----:B------:R-:W-:Y:S01]  /*0860*/  VIADD R0, R6, 0x200 ;  /* 0x0000020006007836 */ /* 0x000fe20000000000 */
[----:B------:R-:W-:-:S04]  /*0870*/  MOV R2, R26 ;  /* 0x0000001a00027202 */ /* 0x000fc80000000f00 */
[----:B------:R-:W-:-:S05]  /*0880*/  LEA R3, R9, R0, 0x18 ;  /* 0x0000000009037211 */ /* 0x000fca00078ec0ff */
[----:B------:R-:W-:-:S07]  /*0890*/  IMAD R0, R26, 0x4, R3 ;  /* 0x000000041a007824 */ /* 0x000fce00078e0203 */
.L_x_57185:
[C---:B------:R-:W-:Y:S01]  /*08a0*/  IMAD.IADD R2, R23.reuse, 0x1, R2 ;  /* 0x0000000117027824 */ /* 0x040fe200078e0202 */
[----:B------:R0:W-:Y:S04]  /*08b0*/  STS [R0], RZ ;  /* 0x000000ff00007388 */ /* 0x0001e80000000800 */
[----:B------:R-:W-:Y:S02]  /*08c0*/  ISETP.GE.U32.AND P0, PT, R2, 0x10, PT ;  /* 0x000000100200780c */ /* 0x000fe40003f06070 */
[----:B0-----:R-:W-:-:S11]  /*08d0*/  LEA R0, R23, R0, 0x2 ;  /* 0x0000000017007211 */ /* 0x001fd600078e10ff */
[----:B------:R-:W-:Y:S05]  /*08e0*/  @!P0 BRA `(.L_x_57185) ;  /* 0xfffffffc00ec8947 */ /* 0x000fea000383ffff */
.L_x_57182:
[----:B------:R-:W-:Y:S05]  /*08f0*/  BSYNC.RECONVERGENT B0 ;  /* 0x0000000000007941 */ /* 0x000fea0003800200 */
.L_x_57181:
[----:B------:R-:W-:Y:S01]  /*0900*/  BAR.SYNC.DEFER_BLOCKING 0x0 ;  /* 0x0000000000007b1d */ /* 0x000fe20000010000 */
[----:B------:R-:W-:-:S13]  /*0910*/  ISETP.GT.U32.AND P0, PT, R26, 0xf, PT ;  /* 0x0000000f1a00780c */ /* 0x000fda0003f04070 */
[----:B------:R-:W-:Y:S05]  /*0920*/  @P0 BRA `(.L_x_57186) ;  /* 0x0000000000f80947 */ /* 0x000fea0003800000 */
[----:B-1----:R-:W1:Y:S01]  /*0930*/  S2R R11, SR_CgaCtaId ;  /* 0x00000000000b7919 */ /* 0x002e620000008800 */
[C---:B------:R-:W-:Y:S01]  /*0940*/  VIADD R21, R24.reuse, 0xffffffff ;  /* 0xffffffff18157836 */ /* 0x040fe20000000000 */
[----:B------:R-:W-:Y:S01]  /*0950*/  MOV R4, 0x400 ;  /* 0x0000040000047802 */ /* 0x000fe20000000f00 */
[C---:B------:R-:W-:Y:S01]  /*0960*/  IMAD.SHL.U32 R0, R24.reuse, 0x8, RZ ;  /* 0x0000000818007824 */ /* 0x040fe200078e00ff */
[----:B------:R-:W-:Y:S02]  /*0970*/  LOP3.LUT R22, R24, 0x4, RZ, 0xfc, !PT ;  /* 0x0000000418167812 */ /* 0x000fe400078efcff */
[----:B0-----:R-:W-:Y:S02]  /*0980*/  IADD3 R6, PT, PT, R4, 0x180, RZ ;  /* 0x0000018004067810 */ /* 0x001fe40007ffe0ff */
[----:B------:R-:W-:Y:S02]  /*0990*/  LOP3.LUT R21, R21, 0x7, RZ, 0xc0, !PT ;  /* 0x0000000715157812 */ /* 0x000fe400078ec0ff */
[----:B------:R-:W-:-:S02]  /*09a0*/  LOP3.LUT R2, R0, R22, RZ, 0xfc, !PT ;  /* 0x0000001600027212 */ /* 0x000fc400078efcff */
[----:B------:R-:W-:Y:S02]  /*09b0*/  LOP3.LUT R0, R0, R21, RZ, 0xfc, !PT ;  /* 0x0000001500007212 */ /* 0x000fe400078efcff */
[----:B---3--:R-:W-:Y:S02]  /*09c0*/  SHF.R.U32.HI R10, RZ, 0x1, R23 ;  /* 0x00000001ff0a7819 */ /* 0x008fe40000011617 */
[----:B------:R-:W-:Y:S02]  /*09d0*/  SHF.R.U32.HI R9, RZ, 0x1, R26 ;  /* 0x00000001ff097819 */ /* 0x000fe4000001161a */
[C---:B------:R-:W-:Y:S02]  /*09e0*/  LOP3.LUT R8, R24.reuse, 0x6, RZ, 0xfc, !PT ;  /* 0x0000000618087812 */ /* 0x040fe400078efcff */
[C---:B------:R-:W-:Y:S02]  /*09f0*/  IADD3 R7, PT, PT, R24.reuse, 0x5, RZ ;  /* 0x0000000518077810 */ /* 0x040fe40007ffe0ff */
[----:B------:R-:W-:-:S02]  /*0a00*/  LOP3.LUT R5, R24, 0x2, RZ, 0xfc, !PT ;  /* 0x0000000218057812 */ /* 0x000fc400078efcff */
[C---:B-1----:R-:W-:Y:S01]  /*0a10*/  LEA R3, R11.reuse, R6, 0x18 ;  /* 0x000000060b037211 */ /* 0x042fe200078ec0ff */
[----:B------:R-:W-:Y:S01]  /*0a20*/  VIADD R6, R24, 0x3 ;  /* 0x0000000318067836 */ /* 0x000fe20000000000 */
[C---:B------:R-:W-:Y:S01]  /*0a30*/  LEA R12, R11.reuse, R4, 0x18 ;  /* 0x000000040b0c7211 */ /* 0x040fe200078ec0ff */
[----:B------:R-:W-:Y:S02]  /*0a40*/  VIADD R4, R4, 0x200 ;  /* 0x0000020004047836 */ /* 0x000fe40000000000 */
[--C-:B------:R-:W-:Y:S02]  /*0a50*/  IMAD R19, R0, 0x4, R3.reuse ;  /* 0x0000000400137824 */ /* 0x100fe400078e0203 */
[--C-:B------:R-:W-:Y:S01]  /*0a60*/  IMAD R2, R2, 0x4, R3.reuse ;  /* 0x0000000402027824 */ /* 0x100fe200078e0203 */
[----:B------:R-:W-:Y:S01]  /*0a70*/  LEA R11, R11, R4, 0x18 ;  /* 0x000000040b0b7211 */ /* 0x000fe200078ec0ff */
[----:B------:R-:W-:Y:S01]  /*0a80*/  IMAD R0, R24, 0x24, R3 ;  /* 0x0000002418007824 */ /* 0x000fe200078e0203 */
[----:B------:R-:W-:Y:S01]  /*0a90*/  SHF.L.U32 R3, R26, 0x2, RZ ;  /* 0x000000021a037819 */ /* 0x000fe200000006ff */
[----:B------:R-:W0:Y:S01]  /*0aa0*/  LDS R19, [R19] ;  /* 0x0000000013137984 */ /* 0x000e220000000800 */
[----:B------:R-:W-:-:S02]  /*0ab0*/  VIADD R4, R24, 0x1 ;  /* 0x0000000118047836 */ /* 0x000fc40000000000 */
[----:B------:R-:W-:Y:S01]  /*0ac0*/  LOP3.LUT R3, R3, 0x1c, RZ, 0xc0, !PT ;  /* 0x0000001c03037812 */ /* 0x000fe200078ec0ff */
[----:B------:R1:W2:Y:S04]  /*0ad0*/  LDS R20, [R2] ;  /* 0x0000000002147984 */ /* 0x0002a80000000800 */
[----:B------:R1:W3:Y:S01]  /*0ae0*/  LDS R18, [R0] ;  /* 0x0000000000127984 */ /* 0x0002e20000000800 */
[----:B------:R-:W-:-:S03]  /*0af0*/  IMAD.IADD R12, R12, 0x1, R3 ;  /* 0x000000010c0c7824 */ /* 0x000fc600078e0203 */
[----:B------:R1:W4:Y:S04]  /*0b00*/  LDS R17, [R0+0x4] ;  /* 0x0000040000117984 */ /* 0x0003280000000800 */
[----:B------:R1:W0:Y:S04]  /*0b10*/  LDS R16, [R0+0x8] ;  /* 0x0000080000107984 */ /* 0x0002280000000800 */
[----:B------:R1:W0:Y:S04]  /*0b20*/  LDS R15, [R0+0xc] ;  /* 0x00000c00000f7984 */ /* 0x0002280000000800 */
[----:B------:R1:W0:Y:S04]  /*0b30*/  LDS R14, [R0+0x14] ;  /* 0x00001400000e7984 */ /* 0x0002280000000800 */
[----:B------:R1:W0:Y:S02]  /*0b40*/  LDS R13, [R0+0x18] ;  /* 0x00001800000d7984 */ /* 0x0002240000000800 */
.L_x_57188:
[----:B------:R-:W-:Y:S01]  /*0b50*/  IMAD R27, R9, 0x24, R12 ;  /* 0x00000024091b7824 */ /* 0x000fe200078e020c */
[----:B------:R-:W-:-:S05]  /*0b60*/  UMOV UR4, 0xffffffff ;  /* 0xffffffff00047882 */ /* 0x000fca0000000000 */
[----:B0-----:R-:W0:Y:S01]  /*0b70*/  LDS R27, [R27] ;  /* 0x000000001b1b7984 */ /* 0x001e220000000800 */
[----:B------:R-:W-:Y:S05]  /*0b80*/  BRA.DIV UR4, `(.L_x_57187) ;  /* 0x0000000204b07947 */ /* 0x000fea000b800000 */
[----:B0-----:R-:W3:Y:S04]  /*0b90*/  SHFL.IDX PT, R29, R27, R24, 0x181f ;  /* 0x00181f181b1d7589 */ /* 0x001ee800000e0000 */
[----:B-1----:R-:W4:Y:S01]  /*0ba0*/  SHFL.IDX PT, R0, R27, R4, 0x181f ;  /* 0x00181f041b007589 */ /* 0x002f2200000e0000 */
[----:B---3--:R-:W-:-:S04]  /*0bb0*/  IMAD R28, R18, R29, RZ ;  /* 0x0000001d121c7224 */ /* 0x008fc800078e02ff */
[----:B----4-:R-:W-:Y:S02]  /*0bc0*/  IMAD R29, R17, R0, R28 ;  /* 0x00000000111d7224 */ /* 0x010fe400078e021c */
[----:B------:R-:W0:Y:S04]  /*0bd0*/  SHFL.IDX PT, R28, R27, R5, 0x181f ;  /* 0x00181f051b1c7589 */ /* 0x000e2800000e0000 */
[----:B------:R-:W-:Y:S01]  /*0be0*/  SHFL.IDX PT, R0, R27, R21, 0x181f ;  /* 0x00181f151b007589 */ /* 0x000fe200000e0000 */
[----:B0-----:R-:W-:-:S03]  /*0bf0*/  IMAD R28, R16, R28, R29 ;  /* 0x0000001c101c7224 */ /* 0x001fc600078e021d */
[----:B------:R-:W0:Y:S02]  /*0c00*/  SHFL.IDX PT, R29, R27, R6, 0x181f ;  /* 0x00181f061b1d7589 */ /* 0x000e2400000e0000 */
[----:B0-----:R-:W-:Y:S02]  /*0c10*/  IMAD R29, R15, R29, R28 ;  /* 0x0000001d0f1d7224 */ /* 0x001fe400078e021c */
[----:B------:R-:W2:Y:S02]  /*0c20*/  SHFL.IDX PT, R28, R27, R22, 0x181f ;  /* 0x00181f161b1c7589 */ /* 0x000ea400000e0000 */
[----:B--2---:R-:W-:Y:S02]  /*0c30*/  IMAD R29, R20, R28, R29 ;  /* 0x0000001c141d7224 */ /* 0x004fe400078e021d */
[----:B------:R-:W0:Y:S02]  /*0c40*/  SHFL.IDX PT, R28, R27, R7, 0x181f ;  /* 0x00181f071b1c7589 */ /* 0x000e2400000e0000 */
[----:B0-----:R-:W-:-:S02]  /*0c50*/  IMAD R28, R14, R28, R29 ;  /* 0x0000001c0e1c7224 */ /* 0x001fc400078e021d */
[----:B------:R-:W0:Y:S02]  /*0c60*/  SHFL.IDX PT, R29, R27, R8, 0x181f ;  /* 0x00181f081b1d7589 */ /* 0x000e2400000e0000 */
[----:B0-----:R-:W-:-:S07]  /*0c70*/  IMAD R28, R13, R29, R28 ;  /* 0x0000001d0d1c7224 */ /* 0x001fce00078e021c */
.L_x_57199:
[----:B------:R-:W-:Y:S01]  /*0c80*/  LEA R2, R9, R24, 0x1 ;  /* 0x0000001809027211 */ /* 0x000fe200078e08ff */
[----:B------:R-:W-:Y:S01]  /*0c90*/  IMAD R0, R19, R0, R28 ;  /* 0x0000000013007224 */ /* 0x000fe200078e021c */
[----:B------:R-:W-:-:S03]  /*0ca0*/  IADD3 R9, PT, PT, R10, R9, RZ ;  /* 0x000000090a097210 */ /* 0x000fc60007ffe0ff */
[----:B------:R-:W-:Y:S01]  /*0cb0*/  IMAD.U32 R2, R2, 0x4, R11 ;  /* 0x0000000402027824 */ /* 0x000fe200078e000b */
[----:B------:R-:W-:-:S04]  /*0cc0*/  ISETP.GE.U32.AND P0, PT, R9, 0x8, PT ;  /* 0x000000080900780c */ /* 0x000fc80003f06070 */
[----:B------:R-:W0:Y:S02]  /*0cd0*/  LDS R3, [R2] ;  /* 0x0000000002037984 */ /* 0x000e240000000800 */
[----:B0-----:R-:W-:-:S05]  /*0ce0*/  IMAD.IADD R3, R0, 0x1, R3 ;  /* 0x0000000100037824 */ /* 0x001fca00078e0203 */
[----:B------:R0:W-:Y:S02]  /*0cf0*/  STS [R2], R3 ;  /* 0x0000000302007388 */ /* 0x0001e40000000800 */
[----:B------:R-:W-:Y:S05]  /*0d00*/  @!P0 BRA `(.L_x_57188) ;  /* 0xfffffffc00908947 */ /* 0x000fea000383ffff */
.L_x_57186:
[----:B------:R-:W-:Y:S05]  /*0d10*/  WARPSYNC.ALL ;  /* 0x0000000000007948 */ /* 0x000fea0003800000 */
[----:B------:R-:W-:Y:S01]  /*0d20*/  BAR.SYNC.DEFER_BLOCKING 0x0 ;  /* 0x0000000000007b1d */ /* 0x000fe20000010000 */
[----:B------:R-:W-:-:S13]  /*0d30*/  ISETP.GT.U32.AND P0, PT, R26, 0xf, PT ;  /* 0x0000000f1a00780c */ /* 0x000fda0003f04070 */
[----:B------:R-:W-:Y:S05]  /*0d40*/  @P0 EXIT ;  /* 0x000000000000094d */ /* 0x000fea0003800000 */
[----:B------:R-:W2:Y:S01]  /*0d50*/  S2UR UR5, SR_CgaCtaId ;  /* 0x00000000000579c3 */ /* 0x000ea20000008800 */
[----:B------:R-:W-:Y:S01]  /*0d60*/  UMOV UR4, 0x400 ;  /* 0x0000040000047882 */ /* 0x000fe20000000000 */
[----:B------:R-:W-:Y:S01]  /*0d70*/  IMAD R25, R25, 0x10, R26 ;  /* 0x0000001019197824 */ /* 0x000fe200078e021a */
[----:B------:R-:W-:-:S05]  /*0d80*/  UIADD3 UR4, UPT, UPT, UR4, 0x200, URZ ;  /* 0x0000020004047890 */ /* 0x000fca000fffe0ff */
[----:B0-----:R-:W0:Y:S01]  /*0d90*/  LDC.64 R2, c[0x0][0x3a0] ;  /* 0x0000e800ff027b82 */ /* 0x001e220000000a00 */
[----:B--2---:R-:W-:-:S06]  /*0da0*/  ULEA UR4, UR5, UR4, 0x18 ;  /* 0x0000000405047291 */ /* 0x004fcc000f8ec0ff */
[----:B------:R-:W-:Y:S01]  /*0db0*/  LEA R0, R26, UR4, 0x2 ;  /* 0x000000041a007c11 */ /* 0x000fe2000f8e10ff */
[----:B0-----:R-:W-:-:S07]  /*0dc0*/  IMAD.WIDE.U32 R2, R25, 0x4, R2 ;  /* 0x0000000419027825 */ /* 0x001fce00078e0002 */
.L_x_57189:
[----:B-1----:R0:W1:Y:S01]  /*0dd0*/  LDS R5, [R0] ;  /* 0x0000000000057984 */ /* 0x0020620000000800 */
[----:B---3--:R-:W-:-:S05]  /*0de0*/  IMAD.IADD R26, R23, 0x1, R26 ;  /* 0x00000001171a7824 */ /* 0x008fca00078e021a */
[----:B------:R-:W-:Y:S02]  /*0df0*/  ISETP.GE.U32.AND P0, PT, R26, 0x10, PT ;  /* 0x000000101a00780c */ /* 0x000fe40003f06070 */
[C---:B0-----:R-:W-:Y:S01]  /*0e00*/  LEA R0, R23.reuse, R0, 0x2 ;  /* 0x0000000017007211 */ /* 0x041fe200078e10ff */
[----:B-1----:R0:W-:Y:S02]  /*0e10*/  STG.E desc[UR6][R2.64], R5 ;  /* 0x0000000502007986 */ /* 0x0021e4000c101906 */
[----:B0-----:R-:W-:-:S08]  /*0e20*/  IMAD.WIDE.U32 R2, R23, 0x4, R2 ;  /* 0x0000000417027825 */ /* 0x001fd000078e0002 */
[----:B------:R-:W-:Y:S05]  /*0e30*/  @!P0 BRA `(.L_x_57189) ;  /* 0xfffffffc00e48947 */ /* 0x000fea000383ffff */
[----:B------:R-:W-:Y:S05]  /*0e40*/  EXIT ;  /* 0x000000000000794d */ /* 0x000fea0003800000 */
.L_x_57187:
[----:B------:R-:W-:Y:S01]  /*0e50*/  BSSY B0, `(.L_x_57190) ;  /* 0x0000007000007945 */ /* 0x000fe20003800000 */
[----:B-1----:R-:W-:Y:S01]  /*0e60*/  IMAD.MOV.U32 R2, RZ, RZ, R24 ;  /* 0x000000ffff027224 */ /* 0x002fe200078e0018 */
[----:B------:R-:W-:Y:S01]  /*0e70*/  MOV R0, 0xffffffff ;  /* 0xffffffff00007802 */ /* 0x000fe20000000f00 */
[----:B------:R-:W-:-:S07]  /*0e80*/  IMAD.MOV.U32 R3, RZ, RZ, 0x181f ;  /* 0x0000181fff037424 */ /* 0x000fce00078e00ff */
[----:B0-234-:R-:W-:Y:S05]  /*0e90*/  WARPSYNC.COLLECTIVE R0, `(.L_x_57191) ;  /* 0x0000000000087348 */ /* 0x01dfea0003c00000 */
[----:B0-----:R0:W1:Y:S02]  /*0ea0*/  SHFL.IDX P0, R0, R27, R2, R3 ;  /* 0x000000021b007389 */ /* 0x0010640000000003 */
[----:B01234-:R-:W-:Y:S05]  /*0eb0*/  ENDCOLLECTIVE ;  /* 0x000000000000791b */ /* 0x01ffea0003800000 */
.L_x_57191:
[----:B------:R-:W-:Y:S05]  /*0ec0*/  BSYNC B0 ;  /* 0x0000000000007941 */ /* 0x000fea0003800000 */
.L_x_57190:
        /* <DEDUP_REMOVED lines=8> */
.L_x_57192:
[----:B------:R-:W-:Y:S02]  /*0f50*/  IMAD.MOV.U32 R2, RZ, RZ, R5 ;  /* 0x000000ffff027224 */ /* 0x000fe400078e0005 */
[----:B------:R-:W-:Y:S01]  /*0f60*/  IMAD R29, R17, R0, R28 ;  /* 0x00000000111d7224 */ /* 0x000fe200078e021c */
[----:B------:R-:W-:-:S07]  /*0f70*/  MOV R0, 0xffffffff ;  /* 0xffffffff00007802 */ /* 0x000fce0000000f00 */
[----:B------:R-:W-:Y:S05]  /*0f80*/  WARPSYNC.COLLECTIVE R0, `(.L_x_57193) ;  /* 0x0000000000087348 */ /* 0x000fea0003c00000 */
[----:B------:R0:W1:Y:S02]  /*0f90*/  SHFL.IDX P0, R0, R27, R2, R3 ;  /* 0x000000021b007389 */ /* 0x0000640000000003 */
[----:B01----:R-:W-:Y:S05]  /*0fa0*/  ENDCOLLECTIVE ;  /* 0x000000000000791b */ /* 0x003fea0003800000 */
.L_x_57193:
[----:B------:R-:W-:Y:S02]  /*0fb0*/  IMAD.MOV.U32 R2, RZ, RZ, R6 ;  /* 0x000000ffff027224 */ /* 0x000fe400078e0006 */
[----:B------:R-:W-:Y:S01]  /*0fc0*/  IMAD.MOV.U32 R28, RZ, RZ, R0 ;  /* 0x000000ffff1c7224 */ /* 0x000fe200078e0000 */
[----:B------:R-:W-:-:S03]  /*0fd0*/  MOV R0, 0xffffffff ;  /* 0xffffffff00007802 */ /* 0x000fc60000000f00 */
[----:B------:R-:W-:-:S07]  /*0fe0*/  IMAD R28, R16, R28, R29 ;  /* 0x0000001c101c7224 */ /* 0x000fce00078e021d */
[----:B------:R-:W-:Y:S05]  /*0ff0*/  WARPSYNC.COLLECTIVE R0, `(.L_x_57194) ;  /* 0x0000000000087348 */ /* 0x000fea0003c00000 */
[----:B------:R0:W1:Y:S02]  /*1000*/  SHFL.IDX P0, R0, R27, R2, R3 ;  /* 0x000000021b007389 */ /* 0x0000640000000003 */
[----:B01----:R-:W-:Y:S05]  /*1010*/  ENDCOLLECTIVE ;  /* 0x000000000000791b */ /* 0x003fea0003800000 */
.L_x_57194:
[----:B------:R-:W-:Y:S01]  /*1020*/  MOV R2, R22 ;  /* 0x0000001600027202 */ /* 0x000fe20000000f00 */
[----:B------:R-:W-:Y:S02]  /*1030*/  IMAD.MOV.U32 R29, RZ, RZ, R0 ;  /* 0x000000ffff1d7224 */ /* 0x000fe400078e0000 */
[----:B------:R-:W-:Y:S02]  /*1040*/  IMAD.MOV.U32 R0, RZ, RZ, -0x1 ;  /* 0xffffffffff007424 */ /* 0x000fe400078e00ff */
[----:B------:R-:W-:-:S07]  /*1050*/  IMAD R29, R15, R29, R28 ;  /* 0x0000001d0f1d7224 */ /* 0x000fce00078e021c */
[----:B------:R-:W-:Y:S05]  /*1060*/  WARPSYNC.COLLECTIVE R0, `(.L_x_57195) ;  /* 0x0000000000087348 */ /* 0x000fea0003c00000 */
[----:B------:R0:W1:Y:S02]  /*1070*/  SHFL.IDX P0, R0, R27, R2, R3 ;  /* 0x000000021b007389 */ /* 0x0000640000000003 */
[----:B01----:R-:W-:Y:S05]  /*1080*/  ENDCOLLECTIVE ;  /* 0x000000000000791b */ /* 0x003fea0003800000 */
.L_x_57195:
[----:B------:R-:W-:Y:S01]  /*1090*/  IMAD.MOV.U32 R2, RZ, RZ, R7 ;  /* 0x000000ffff027224 */ /* 0x000fe200078e0007 */
[----:B------:R-:W-:Y:S02]  /*10a0*/  MOV R28, R0 ;  /* 0x00000000001c7202 */ /* 0x000fe40000000f00 */
[----:B------:R-:W-:-:S03]  /*10b0*/  MOV R0, 0xffffffff ;  /* 0xffffffff00007802 */ /* 0x000fc60000000f00 */
[----:B------:R-:W-:-:S07]  /*10c0*/  IMAD R29, R20, R28, R29 ;  /* 0x0000001c141d7224 */ /* 0x000fce00078e021d */
[----:B------:R-:W-:Y:S05]  /*10d0*/  WARPSYNC.COLLECTIVE R0, `(.L_x_57196) ;  /* 0x0000000000087348 */ /* 0x000fea0003c00000 */
[----:B------:R0:W1:Y:S02]  /*10e0*/  SHFL.IDX P0, R0, R27, R2, R3 ;  /* 0x000000021b007389 */ /* 0x0000640000000003 */
[----:B01----:R-:W-:Y:S05]  /*10f0*/  ENDCOLLECTIVE ;  /* 0x000000000000791b */ /* 0x003fea0003800000 */
.L_x_57196:
[----:B------:R-:W-:Y:S01]  /*1100*/  MOV R2, R8 ;  /* 0x0000000800027202 */ /* 0x000fe20000000f00 */
[----:B------:R-:W-:Y:S02]  /*1110*/  IMAD.MOV.U32 R28, RZ, RZ, R0 ;  /* 0x000000ffff1c7224 */ /* 0x000fe400078e0000 */
[----:B------:R-:W-:Y:S02]  /*1120*/  IMAD.MOV.U32 R0, RZ, RZ, -0x1 ;  /* 0xffffffffff007424 */ /* 0x000fe400078e00ff */
[----:B------:R-:W-:-:S07]  /*1130*/  IMAD R28, R14, R28, R29 ;  /* 0x0000001c0e1c7224 */ /* 0x000fce00078e021d */
[----:B------:R-:W-:Y:S05]  /*1140*/  WARPSYNC.COLLECTIVE R0, `(.L_x_57197) ;  /* 0x0000000000087348 */ /* 0x000fea0003c00000 */
[----:B------:R0:W1:Y:S02]  /*1150*/  SHFL.IDX P0, R0, R27, R2, R3 ;  /* 0x000000021b007389 */ /* 0x0000640000000003 */
[----:B01----:R-:W-:Y:S05]  /*1160*/  ENDCOLLECTIVE ;  /* 0x000000000000791b */ /* 0x003fea0003800000 */
.L_x_57197:
[----:B------:R-:W-:Y:S01]  /*1170*/  IMAD.MOV.U32 R2, RZ, RZ, R21 ;  /* 0x000000ffff027224 */ /* 0x000fe200078e0015 */
[----:B------:R-:W-:Y:S02]  /*1180*/  MOV R29, R0 ;  /* 0x00000000001d7202 */ /* 0x000fe40000000f00 */
[----:B------:R-:W-:-:S03]  /*1190*/  MOV R0, 0xffffffff ;  /* 0xffffffff00007802 */ /* 0x000fc60000000f00 */
[----:B------:R-:W-:-:S07]  /*11a0*/  IMAD R28, R13, R29, R28 ;  /* 0x0000001d0d1c7224 */ /* 0x000fce00078e021c */
[----:B------:R-:W-:Y:S05]  /*11b0*/  WARPSYNC.COLLECTIVE R0, `(.L_x_57198) ;  /* 0x0000000000087348 */ /* 0x000fea0003c00000 */
[----:B------:R0:W1:Y:S02]  /*11c0*/  SHFL.IDX P0, R0, R27, R2, R3 ;  /* 0x000000021b007389 */ /* 0x0000640000000003 */
[----:B01----:R-:W-:Y:S05]  /*11d0*/  ENDCOLLECTIVE ;  /* 0x000000000000791b */ /* 0x003fea0003800000 */
.L_x_57198:
[----:B------:R-:W-:Y:S05]  /*11e0*/  BRA `(.L_x_57199) ;  /* 0xfffffff800a47947 */ /* 0x000fea000383ffff */
.L_x_57200:
        /* <DEDUP_REMOVED lines=9> */
.L_x_58785:


//--------------------- .text._Z9cuda_gemmIiLi256ELi1ELi1ELi16ELi8ELi8ELi32ELi1ELi0EEviiiPT_S1_S1_ii --------------------------
	.section	.text._Z9cuda_gemmIiLi256ELi1ELi1ELi16ELi8ELi8ELi32ELi1ELi0EEviiiPT_S1_S1_ii,"ax",@progbits
	.align	128
        .global         _Z9cuda_gemmIiLi256ELi1ELi1ELi16ELi8ELi8ELi32ELi1ELi0EEviiiPT_S1_S1_ii
        .type           _Z9cuda_gemmIiLi256ELi1ELi1ELi16ELi8ELi8ELi32ELi1ELi0EEviiiPT_S1_S1_ii,@function
        .size           _Z9cuda_gemmIiLi256ELi1ELi1ELi16ELi8ELi8ELi32ELi1ELi0EEviiiPT_S1_S1_ii,(.L_x_58786 - _Z9cuda_gemmIiLi256ELi1ELi1ELi16ELi8ELi8ELi32ELi1ELi0EEviiiPT_S1_S1_ii)
        .other          _Z9cuda_gemmIiLi256ELi1ELi1ELi16ELi8ELi8ELi32ELi1ELi0EEviiiPT_S1_S1_ii,@"STO_CUDA_ENTRY STV_DEFAULT"
_Z9cuda_gemmIiLi256ELi1ELi1ELi16ELi8ELi8ELi32ELi1ELi0EEviiiPT_S1_S1_ii:
.text._Z9cuda_gemmIiLi256ELi1ELi1ELi16ELi8ELi8ELi32ELi1ELi0EEviiiPT_S1_S1_ii:
        /* <DEDUP_REMOVED lines=29> */
[----:B--2---:R-:W-:Y:S02]  /*01d0*/  HFMA2 R6, -RZ, RZ, 0, 0 ;  /* 0x00000000ff067431 */ /* 0x004fe400000001ff */
        /* <DEDUP_REMOVED lines=10> */
.L_x_57203:
[----:B--2---:R-:W-:-:S06]  /*0280*/  IMAD.WIDE.U32 R6, R11, 0x4, R4 ;  /* 0x000000040b067825 */ /* 0x004fcc00078e0004 */
        /* <DEDUP_REMOVED lines=24> */
.L_x_57202:
[----:B------:R-:W-:Y:S05]  /*0410*/  BSYNC.RECONVERGENT B0 ;  /* 0x0000000000007941 */ /* 0x000fea0003800200 */
.L_x_57201:
[----:B0-----:R-:W-:Y:S01]  /*0420*/  IMAD.MOV.U32 R2, RZ, RZ, RZ ;  /* 0x000000ffff027224 */ /* 0x001fe200078e00ff */
[----:B-1----:R-:W-:Y:S01]  /*0430*/  R2UR UR5, R3 ;  /* 0x00000000030572ca */ /* 0x002fe200000e0000 */
[----:B------:R-:W-:Y:S01]  /*0440*/  IMAD.MOV R5, RZ, RZ, -R3 ;  /* 0x000000ffff057224 */ /* 0x000fe200078e0a03 */
[----:B------:R-:W-:Y:S01]  /*0450*/  USHF.R.U32.HI UR9, URZ, 0x4, UR11 ;  /* 0x00000004ff097899 */ /* 0x000fe2000801160b */
[----:B------:R-:W0:Y:S01]  /*0460*/  S2R R8, SR_CTAID.Y ;  /* 0x0000000000087919 */ /* 0x000e220000002600 */
[----:B------:R-:W-:Y:S01]  /*0470*/  R2UR UR4, R2 ;  /* 0x00000000020472ca */ /* 0x000fe200000e0000 */
[----:B------:R-:W-:Y:S01]  /*0480*/  IMAD R2, R5, R0, RZ ;  /* 0x0000000005027224 */ /* 0x000fe200078e02ff */
[----:B------:R-:W-:Y:S01]  /*0490*/  UISETP.GE.AND UP2, UPT, UR11, 0x10, UPT ;  /* 0x000000100b00788c */ /* 0x000fe2000bf46270 */
[----:B------:R-:W1:Y:S03]  /*04a0*/  LDCU UR15, c[0x0][0x360] ;  /* 0x00006c00ff0f77ac */ /* 0x000e660008000800 */
        /* <DEDUP_REMOVED lines=8> */
[----:B------:R-:W-:-:S05]  /*0530*/  IADD3 R3, PT, PT, RZ, -UR5, RZ ;  /* 0x80000005ff037c10 */ /* 0x000fca000fffe0ff */
        /* <DEDUP_REMOVED lines=29> */
[----:B------:R-:W-:Y:S01]  /*0710*/  UIMAD.WIDE.U32 UR4, UR5, UR8, UR4 ;  /* 0x00000008050472a5 */ /* 0x000fe2000f8e0004 */
[----:B----4-:R-:W-:-:S05]  /*0720*/  IMAD.MOV R5, RZ, RZ, -R3 ;  /* 0x000000ffff057224 */ /* 0x010fca00078e0a03 */
[----:B--2---:R-:W-:Y:S01]  /*0730*/  IMAD.HI.U32 R7, R9, UR5, RZ ;  /* 0x0000000509077c27 */ /* 0x004fe2000f8e00ff */
[----:B-1----:R-:W-:Y:S02]  /*0740*/  UIMAD.WIDE.U32 UR4, UR5, UR15, URZ ;  /* 0x0000000f050472a5 */ /* 0x002fe4000f8e00ff */
[----:B------:R-:W-:Y:S01]  /*0750*/  ULOP3.LUT UR4, URZ, UR7, URZ, 0x33, !UPT ;  /* 0x00000007ff047292 */ /* 0x000fe2000f8e33ff */
[----:B------:R-:W-:Y:S01]  /*0760*/  IMAD.MOV R0, RZ, RZ, -R7 ;  /* 0x000000ffff007224 */ /* 0x000fe200078e0a07 */
[----:B------:R-:W-:Y:S01]  /*0770*/  UIADD3 UR8, UPT, UPT, -UR5, URZ, URZ ;  /* 0x000000ff05087290 */ /* 0x000fe2000fffe1ff */
[----:B------:R-:W-:Y:S02]  /*0780*/  IMAD R5, R5, UR14, RZ ;  /* 0x0000000e05057c24 */ /* 0x000fe4000f8e02ff */
[----:B------:R-:W-:Y:S01]  /*0790*/  IMAD R0, R0, UR7, R9 ;  /* 0x0000000700007c24 */ /* 0x000fe2000f8e0209 */
[----:B------:R-:W-:Y:S01]  /*07a0*/  UIMAD UR8, UR7, UR8, UR15 ;  /* 0x00000008070872a4 */ /* 0x000fe2000f8e020f */
[----:B------:R-:W-:-:S03]  /*07b0*/  IMAD.HI.U32 R2, R3, R5, R2 ;  /* 0x0000000503027227 */ /* 0x000fc600078e0002 */
        /* <DEDUP_REMOVED lines=9> */
[----:B------:R-:W-:-:S08]  /*0850*/  IMAD.U32 R0, RZ, RZ, UR4 ;  /* 0x00000004ff007e24 */ /* 0x000fd0000f8e00ff */
[----:B------:R-:W-:-:S04]  /*0860*/  @UP2 UIADD3 UR5, UPT, UPT, UR5, 0x1, URZ ;  /* 0x0000000105052890 */ /* 0x000fc8000fffe0ff */
[----:B------:R-:W-:Y:S01]  /*0870*/  @P1 VIADD R7, R7, 0x1 ;  /* 0x0000000107071836 */ /* 0x000fe20000000000 */
[----:B------:R-:W-:-:S04]  /*0880*/  USEL UR4, UR4, UR5, !UP0 ;  /* 0x0000000504047287 */ /* 0x000fc8000c000000 */
[----:B------:R-:W-:Y:S02]  /*0890*/  SEL R7, R0, R7, !P0 ;  /* 0x0000000700077207 */ /* 0x000fe40004000000 */
[----:B0-----:R-:W-:-:S03]  /*08a0*/  ISETP.GE.U32.AND P0, PT, R8, UR17, PT ;  /* 0x0000001108007c0c */ /* 0x001fc6000bf06070 */
[----:B------:R-:W-:-:S04]  /*08b0*/  IMAD.MOV R0, RZ, RZ, -R7 ;  /* 0x000000ffff007224 */ /* 0x000fc800078e0a07 */
        /* <DEDUP_REMOVED lines=8> */
[----:B------:R-:W-:Y:S01]  /*0940*/  IMAD R0, R3, UR14, R0 ;  /* 0x0000000e03007c24 */ /* 0x000fe2000f8e0200 */
[----:B------:R-:W-:Y:S01]  /*0950*/  LOP3.LUT R3, RZ, UR14, RZ, 0x33, !PT ;  /* 0x0000000eff037c12 */ /* 0x000fe2000f8e33ff */
[----:B------:R-:W-:-:S03]  /*0960*/  IMAD R2, R2, UR14, R9 ;  /* 0x0000000e02027c24 */ /* 0x000fc6000f8e0209 */
[----:B------:R-:W-:Y:S02]  /*0970*/  ISETP.GE.U32.AND P0, PT, R0, UR14, PT ;  /* 0x0000000e00007c0c */ /* 0x000fe4000bf06070 */
[----:B------:R-:W-:-:S11]  /*0980*/  ISETP.GE.U32.AND P1, PT, R2, UR14, PT ;  /* 0x0000000e02007c0c */ /* 0x000fd6000bf26070 */
[----:B------:R-:W-:Y:S01]  /*0990*/  @P0 IADD3 R0, PT, PT, R0, -UR14, RZ ;  /* 0x8000000e00000c10 */ /* 0x000fe2000fffe0ff */
[----:B------:R-:W-:Y:S01]  /*09a0*/  @P0 VIADD R6, R6, 0x1 ;  /* 0x0000000106060836 */ /* 0x000fe20000000000 */
[----:B------:R-:W-:Y:S01]  /*09b0*/  ISETP.NE.U32.AND P0, PT, RZ, UR14, PT ;  /* 0x0000000eff007c0c */ /* 0x000fe2000bf05070 */
[----:B------:R-:W-:Y:S01]  /*09c0*/  @P1 VIADD R2, R2, -UR14 ;  /* 0x8000000e02021c36 */ /* 0x000fe20008000000 */
[----:B------:R-:W-:-:S04]  /*09d0*/  ISETP.GE.U32.AND P1, PT, R0, UR14, PT ;  /* 0x0000000e00007c0c */ /* 0x000fc8000bf26070 */
[----:B------:R-:W-:-:S09]  /*09e0*/  ISETP.GE.U32.AND P2, PT, R2, UR14, PT ;  /* 0x0000000e02007c0c */ /* 0x000fd2000bf46070 */
[----:B------:R-:W-:Y:S01]  /*09f0*/  @P1 VIADD R6, R6, 0x1 ;  /* 0x0000000106061836 */ /* 0x000fe20000000000 */
[----:B------:R-:W-:-:S03]  /*0a00*/  ISETP.GT.U32.AND P1, PT, R9, 0xf, PT ;  /* 0x0000000f0900780c */ /* 0x000fc60003f24070 */
[----:B------:R-:W-:Y:S01]  /*0a10*/  @P2 VIADD R2, R2, -UR14 ;  /* 0x8000000e02022c36 */ /* 0x000fe20008000000 */
[----:B------:R-:W-:-:S04]  /*0a20*/  SEL R6, R3, R6, !P0 ;  /* 0x0000000603067207 */ /* 0x000fc80004000000 */
[----:B------:R-:W-:Y:S02]  /*0a30*/  SEL R0, R3, R2, !P0 ;  /* 0x0000000203007207 */ /* 0x000fe40004000000 */
[----:B------:R-:W-:-:S03]  /*0a40*/  LOP3.LUT R4, R6, 0x7, RZ, 0xc0, !PT ;  /* 0x0000000706047812 */ /* 0x000fc600078ec0ff */
[----:B------:R-:W-:Y:S01]  /*0a50*/  IMAD.SHL.U32 R0, R0, 0x8, RZ ;  /* 0x0000000800007824 */ /* 0x000fe200078e00ff */
[----:B------:R-:W-:Y:S06]  /*0a60*/  @P1 BRA `(.L_x_57205) ;  /* 0x0000000000601947 */ /* 0x000fec0003800000 */
[----:B------:R-:W0:Y:S01]  /*0a70*/  S2R R17, SR_CgaCtaId ;  /* 0x0000000000117919 */ /* 0x000e220000008800 */
[----:B------:R-:W1:Y:S01]  /*0a80*/  LDC.64 R10, c[0x0][0x390] ;  /* 0x0000e400ff0a7b82 */ /* 0x000e620000000a00 */
[----:B------:R-:W-:Y:S01]  /*0a90*/  MOV R14, 0x400 ;  /* 0x00000400000e7802 */ /* 0x000fe20000000f00 */
[----:B------:R-:W-:Y:S01]  /*0aa0*/  BSSY.RECONVERGENT B1, `(.L_x_57206) ;  /* 0x000000c000017945 */ /* 0x000fe20003800200 */
[----:B------:R-:W-:-:S03]  /*0ab0*/  MOV R13, R9 ;  /* 0x00000009000d7202 */ /* 0x000fc60000000f00 */
[----:B------:R-:W-:-:S05]  /*0ac0*/  VIADD R2, R14, 0x180 ;  /* 0x000001800e027836 */ /* 0x000fca0000000000 */
[----:B0-----:R-:W-:-:S07]  /*0ad0*/  LEA R12, R17, R2, 0x18 ;  /* 0x00000002110c7211 */ /* 0x001fce00078ec0ff */
.L_x_57207:
        /* <DEDUP_REMOVED lines=9> */
.L_x_57206:
[----:B0-----:R-:W-:Y:S02]  /*0b70*/  VIADD R2, R14, 0x200 ;  /* 0x000002000e027836 */ /* 0x001fe40000000000 */
[----:B------:R-:W-:-:S03]  /*0b80*/  IMAD.MOV.U32 R3, RZ, RZ, R9 ;  /* 0x000000ffff037224 */ /* 0x000fc600078e0009 */
[----:B------:R-:W-:-:S07]  /*0b90*/  LEA R2, R17, R2, 0x18 ;  /* 0x0000000211027211 */ /* 0x000fce00078ec0ff */
.L_x_57208:
[C---:B------:R-:W-:Y:S01]  /*0ba0*/  IMAD R10, R3.reuse, 0x4, R2 ;  /* 0x00000004030a7824 */ /* 0x040fe200078e0202 */
[----:B------:R-:W-:-:S04]  /*0bb0*/  IADD3 R3, PT, PT, R3, UR15, RZ ;  /* 0x0000000f03037c10 */ /* 0x000fc8000fffe0ff */
[----:B------:R0:W-:Y:S01]  /*0bc0*/  STS [R10], RZ ;  /* 0x000000ff0a007388 */ /* 0x0001e20000000800 */
[----:B------:R-:W-:-:S13]  /*0bd0*/  ISETP.GE.U32.AND P0, PT, R3, 0x10, PT ;  /* 0x000000100300780c */ /* 0x000fda0003f06070 */
[----:B0-----:R-:W-:Y:S05]  /*0be0*/  @!P0 BRA `(.L_x_57208) ;  /* 0xfffffffc00ec8947 */ /* 0x001fea000383ffff */
.L_x_57205:
[----:B------:R-:W-:Y:S05]  /*0bf0*/  BSYNC.RECONVERGENT B0 ;  /* 0x0000000000007941 */ /* 0x000fea0003800200 */
.L_x_57204:
        /* <DEDUP_REMOVED lines=9> */
[----:B------:R-:W-:Y:S01]  /*0c90*/  VIADD R43, R4, 0x1 ;  /* 0x00000001042b7836 */ /* 0x000fe20000000000 */
[----:B------:R-:W-:Y:S01]  /*0ca0*/  IADD3 R24, PT, PT, R6, 0x5, RZ ;  /* 0x0000000506187810 */ /* 0x000fe20007ffe0ff */
[C---:B------:R-:W-:Y:S01]  /*0cb0*/  VIADD R39, R4.reuse, 0x3 ;  /* 0x0000000304277836 */ /* 0x040fe20000000000 */
[----:B------:R-:W-:Y:S01]  /*0cc0*/  BSSY B1, `(.L_x_57211) ;  /* 0x00000dd000017945 */ /* 0x000fe20003800000 */
[----:B------:R-:W-:Y:S01]  /*0cd0*/  IMAD.U32 R23, RZ, RZ, UR11 ;  /* 0x0000000bff177e24 */ /* 0x000fe2000f8e00ff */
[----:B------:R-:W-:Y:S01]  /*0ce0*/  ISETP.GE.AND P0, PT, R43, UR11, PT ;  /* 0x0000000b2b007c0c */ /* 0x000fe2000bf06270 */
[C---:B------:R-:W-:Y:S01]  /*0cf0*/  VIADD R41, R4.reuse, 0x2 ;  /* 0x0000000204297836 */ /* 0x040fe20000000000 */
[----:B------:R-:W-:Y:S01]  /*0d00*/  ISETP.GE.AND P2, PT, R39, UR11, PT ;  /* 0x0000000b27007c0c */ /* 0x000fe2000bf46270 */
[C---:B------:R-:W-:Y:S01]  /*0d10*/  VIADD R37, R4.reuse, 0x4 ;  /* 0x0000000404257836 */ /* 0x040fe20000000000 */
[----:B------:R-:W-:Y:S01]  /*0d20*/  SEL R2, R23, RZ, P0 ;  /* 0x000000ff17027207 */ /* 0x000fe20000000000 */
[C---:B------:R-:W-:Y:S01]  /*0d30*/  VIADD R35, R4.reuse, 0x5 ;  /* 0x0000000504237836 */ /* 0x040fe20000000000 */
[----:B------:R-:W-:Y:S01]  /*0d40*/  ISETP.GE.AND P1, PT, R41, UR11, PT ;  /* 0x0000000b29007c0c */ /* 0x000fe2000bf26270 */
[C---:B------:R-:W-:Y:S01]  /*0d50*/  VIADD R33, R4.reuse, 0x6 ;  /* 0x0000000604217836 */ /* 0x040fe20000000000 */
[----:B------:R-:W-:Y:S01]  /*0d60*/  ISETP.GE.AND P0, PT, R37, UR11, PT ;  /* 0x0000000b25007c0c */ /* 0x000fe2000bf06270 */
[----:B------:R-:W-:Y:S01]  /*0d70*/  VIADD R31, R4, 0x7 ;  /* 0x00000007041f7836 */ /* 0x000fe20000000000 */
[----:B------:R-:W-:Y:S01]  /*0d80*/  SEL R14, R23, RZ, P2 ;  /* 0x000000ff170e7207 */ /* 0x000fe20001000000 */
[----:B------:R-:W-:Y:S01]  /*0d90*/  IMAD.IADD R43, R43, 0x1, -R2 ;  /* 0x000000012b2b7824 */ /* 0x000fe200078e0a02 */
[----:B------:R-:W-:Y:S01]  /*0da0*/  SEL R12, R23, RZ, P1 ;  /* 0x000000ff170c7207 */ /* 0x000fe20000800000 */
[C---:B------:R-:W-:Y:S01]  /*0db0*/  VIADD R27, R6.reuse, 0x1 ;  /* 0x00000001061b7836 */ /* 0x040fe20000000000 */
[----:B------:R-:W-:Y:S01]  /*0dc0*/  ISETP.GE.AND P1, PT, R35, UR11, PT ;  /* 0x0000000b23007c0c */ /* 0x000fe2000bf26270 */
[----:B------:R-:W-:Y:S01]  /*0dd0*/  IMAD.IADD R39, R39, 0x1, -R14 ;  /* 0x0000000127277824 */ /* 0x000fe200078e0a0e */
[----:B------:R-:W-:Y:S01]  /*0de0*/  ISETP.GE.AND P2, PT, R33, UR11, PT ;  /* 0x0000000b21007c0c */ /* 0x000fe2000bf46270 */
[C---:B------:R-:W-:Y:S01]  /*0df0*/  VIADD R26, R6.reuse, 0x2 ;  /* 0x00000002061a7836 */ /* 0x040fe20000000000 */
[----:B------:R-:W-:Y:S01]  /*0e00*/  ISETP.GE.AND P3, PT, R31, UR11, PT ;  /* 0x0000000b1f007c0c */ /* 0x000fe2000bf66270 */
[C---:B------:R-:W-:Y:S01]  /*0e10*/  VIADD R25, R6.reuse, 0x3 ;  /* 0x0000000306197836 */ /* 0x040fe20000000000 */
[----:B------:R-:W-:Y:S01]  /*0e20*/  SEL R2, R23, RZ, P0 ;  /* 0x000000ff17027207 */ /* 0x000fe20000000000 */
[----:B------:R-:W-:Y:S01]  /*0e30*/  VIADD R22, R6, 0x6 ;  /* 0x0000000606167836 */ /* 0x000fe20000000000 */
[----:B------:R-:W-:Y:S01]  /*0e40*/  ISETP.GE.AND P0, PT, R4, UR11, PT ;  /* 0x0000000b04007c0c */ /* 0x000fe2000bf06270 */
[----:B------:R-:W-:Y:S01]  /*0e50*/  VIADD R20, R6, 0xffffffff ;  /* 0xffffffff06147836 */ /* 0x000fe20000000000 */
[----:B------:R-:W-:Y:S01]  /*0e60*/  IADD3 R41, PT, PT, R41, -R12, RZ ;  /* 0x8000000c29297210 */ /* 0x000fe20007ffe0ff */
[----:B------:R-:W-:Y:S01]  /*0e70*/  IMAD.IADD R37, R37, 0x1, -R2 ;  /* 0x0000000125257824 */ /* 0x000fe200078e0a02 */
[C---:B------:R-:W-:Y:S01]  /*0e80*/  SEL R12, R23.reuse, RZ, P1 ;  /* 0x000000ff170c7207 */ /* 0x040fe20000800000 */
[----:B------:R-:W-:Y:S01]  /*0e90*/  IMAD.MOV.U32 R29, RZ, RZ, RZ ;  /* 0x000000ffff1d7224 */ /* 0x000fe200078e00ff */
        /* <DEDUP_REMOVED lines=14> */
.L_x_57239:
[----:B0-----:R-:W0:Y:S01]  /*0f80*/  LDC R11, c[0x0][0x3ac] ;  /* 0x0000eb00ff0b7b82 */ /* 0x001e220000000800 */
[----:B------:R-:W-:Y:S01]  /*0f90*/  IMAD.IADD R21, R6, 0x1, R29 ;  /* 0x0000000106157824 */ /* 0x000fe200078e021d */
[----:B------:R-:W-:Y:S02]  /*0fa0*/  IADD3 R29, PT, PT, R29, UR7, RZ ;  /* 0x000000071d1d7c10 */ /* 0x000fe4000fffe0ff */
        /* <DEDUP_REMOVED lines=16> */
.L_x_57212:
        /* <DEDUP_REMOVED lines=8> */
.L_x_57213:
        /* <DEDUP_REMOVED lines=8> */
.L_x_57214:
        /* <DEDUP_REMOVED lines=8> */
.L_x_57215:
        /* <DEDUP_REMOVED lines=8> */
.L_x_57216:
        /* <DEDUP_REMOVED lines=8> */
.L_x_57217:
        /* <DEDUP_REMOVED lines=12> */
.L_x_57218:
        /* <DEDUP_REMOVED lines=13> */
.L_x_57219:
[----:B------:R-:W-:Y:S01]  /*14c0*/  ISETP.NE.AND P6, PT, R30, RZ, PT ;  /* 0x000000ff1e00720c */ /* 0x000fe20003fc5270 */
[----:B------:R-:W-:Y:S01]  /*14d0*/  BSSY B0, `(.L_x_57220) ;  /* 0x0000059000007945 */ /* 0x000fe20003800000 */
[----:B------:R-:W-:Y:S02]  /*14e0*/  P2R R2, PR, RZ, 0x1 ;  /* 0x00000001ff027803 */ /* 0x000fe40000000000 */
[----:B------:R-:W-:-:S04]  /*14f0*/  ISETP.GE.AND P0, PT, R29, UR6, PT ;  /* 0x000000061d007c0c */ /* 0x000fc8000bf06270 */
[----:B------:R-:W-:Y:S02]  /*1500*/  P2R R34, PR, RZ, 0x1 ;  /* 0x00000001ff227803 */ /* 0x000fe40000000000 */
[----:B------:R-:W-:-:S03]  /*1510*/  ISETP.NE.AND P0, PT, R2, RZ, PT ;  /* 0x000000ff0200720c */ /* 0x000fc60003f05270 */
[----:B------:R-:W-:Y:S10]  /*1520*/  @P6 BRA `(.L_x_57221) ;  /* 0x00000004004c6947 */ /* 0x000ff40003800000 */
[----:B------:R-:W-:Y:S01]  /*1530*/  IABS R30, R11 ;  /* 0x0000000b001e7213 */ /* 0x000fe20000000000 */
[----:B------:R-:W-:Y:S01]  /*1540*/  IMAD.MOV.U32 R2, RZ, RZ, RZ ;  /* 0x000000ffff027224 */ /* 0x000fe200078e00ff */
[----:B------:R-:W-:Y:S02]  /*1550*/  IABS R38, R5 ;  /* 0x0000000500267213 */ /* 0x000fe40000000000 */
[----:B------:R-:W5:Y:S08]  /*1560*/  I2F.RP R32, R30 ;  /* 0x0000001e00207306 */ /* 0x000f700000209400 */
[----:B-----5:R-:W5:Y:S02]  /*1570*/  MUFU.RCP R32, R32 ;  /* 0x0000002000207308 */ /* 0x020f640000001000 */
[----:B-----5:R-:W-:Y:S01]  /*1580*/  VIADD R36, R32, 0xffffffe ;  /* 0x0ffffffe20247836 */ /* 0x020fe20000000000 */
[----:B------:R-:W-:-:S05]  /*1590*/  MOV R32, R7 ;  /* 0x0000000700207202 */ /* 0x000fca0000000f00 */
[----:B0-----:R-:W0:Y:S02]  /*15a0*/  F2I.FTZ.U32.TRUNC.NTZ R3, R36 ;  /* 0x0000002400037305 */ /* 0x001e24000021f000 */
[----:B0-----:R-:W-:-:S04]  /*15b0*/  IMAD.MOV R45, RZ, RZ, -R3 ;  /* 0x000000ffff2d7224 */ /* 0x001fc800078e0a03 */
[----:B------:R-:W-:-:S04]  /*15c0*/  IMAD R45, R45, R30, RZ ;  /* 0x0000001e2d2d7224 */ /* 0x000fc800078e02ff */
        /* <DEDUP_REMOVED lines=19> */
.L_x_57238:
[----:B------:R-:W-:Y:S02]  /*1700*/  IMAD R11, R32, 0x24, R45 ;  /* 0x00000024200b7824 */ /* 0x000fe400078e022d */
[----:B0-----:R-:W-:-:S04]  /*1710*/  IMAD.MOV.U32 R36, RZ, RZ, RZ ;  /* 0x000000ffff247224 */ /* 0x001fc800078e00ff */
[----:B------:R-:W0:Y:S01]  /*1720*/  LDS R11, [R11] ;  /* 0x000000000b0b7984 */ /* 0x000e220000000800 */
[----:B------:R-:W-:Y:S05]  /*1730*/  @!P0 BRA `(.L_x_57222) ;  /* 0x0000000000108947 */ /* 0x000fea0003800000 */
[----:B------:R-:W-:-:S03]  /*1740*/  UMOV UR5, 0xffffffff ;  /* 0xffffffff00057882 */ /* 0x000fc60000000000 */
[----:B------:R-:W-:Y:S05]  /*1750*/  BRA.DIV UR5, `(.L_x_57223) ;  /* 0x0000002205847947 */ /* 0x000fea000b800000 */
[----:B0-----:R0:W0:Y:S02]  /*1760*/  SHFL.IDX PT, R2, R11, R23, R10 ;  /* 0x000000170b027389 */ /* 0x00102400000e000a */
.L_x_57300:
[----:B01----:R-:W-:-:S07]  /*1770*/  IMAD R36, R19, R2, RZ ;  /* 0x0000000213247224 */ /* 0x003fce00078e02ff */
.L_x_57222:
[----:B------:R-:W-:Y:S05]  /*1780*/  @!P1 BRA `(.L_x_57224) ;  /* 0x0000000000109947 */ /* 0x000fea0003800000 */
[----:B------:R-:W-:-:S03]  /*1790*/  UMOV UR5, 0xffffffff ;  /* 0xffffffff00057882 */ /* 0x000fc60000000000 */
[----:B------:R-:W-:Y:S05]  /*17a0*/  BRA.DIV UR5, `(.L_x_57225) ;  /* 0x0000002205907947 */ /* 0x000fea000b800000 */
[----:B0-----:R0:W0:Y:S02]  /*17b0*/  SHFL.IDX PT, R2, R11, R43, R10 ;  /* 0x0000002b0b027389 */ /* 0x00102400000e000a */
.L_x_57303:
[----:B0--3--:R-:W-:-:S07]  /*17c0*/  IMAD R36, R18, R2, R36 ;  /* 0x0000000212247224 */ /* 0x009fce00078e0224 */
.L_x_57224:
[----:B------:R-:W-:Y:S05]  /*17d0*/  @!P2 BRA `(.L_x_57226) ;  /* 0x000000000010a947 */ /* 0x000fea0003800000 */
[----:B------:R-:W-:-:S03]  /*17e0*/  UMOV UR5, 0xffffffff ;  /* 0xffffffff00057882 */ /* 0x000fc60000000000 */
[----:B------:R-:W-:Y:S05]  /*17f0*/  BRA.DIV UR5, `(.L_x_57227) ;  /* 0x00000022059c7947 */ /* 0x000fea000b800000 */
[----:B0-----:R0:W0:Y:S02]  /*1800*/  SHFL.IDX PT, R2, R11, R41, R10 ;  /* 0x000000290b027389 */ /* 0x00102400000e000a */
.L_x_57306:
[----:B0-----:R-:W-:-:S07]  /*1810*/  IMAD R36, R17, R2, R36 ;  /* 0x0000000211247224 */ /* 0x001fce00078e0224 */
.L_x_57226:
[----:B------:R-:W-:Y:S05]  /*1820*/  @!P3 BRA `(.L_x_57228) ;  /* 0x000000000010b947 */ /* 0x000fea0003800000 */
[----:B------:R-:W-:-:S03]  /*1830*/  UMOV UR5, 0xffffffff ;  /* 0xffffffff00057882 */ /* 0x000fc60000000000 */
[----:B------:R-:W-:Y:S05]  /*1840*/  BRA.DIV UR5, `(.L_x_57229) ;  /* 0x0000002205a87947 */ /* 0x000fea000b800000 */
[----:B0-----:R0:W0:Y:S02]  /*1850*/  SHFL.IDX PT, R2, R11, R39, R10 ;  /* 0x000000270b027389 */ /* 0x00102400000e000a */
.L_x_57309:
[----:B0-----:R-:W-:-:S07]  /*1860*/  IMAD R36, R16, R2, R36 ;  /* 0x0000000210247224 */ /* 0x001fce00078e0224 */
.L_x_57228:
[----:B------:R-:W-:Y:S05]  /*1870*/  @!P4 BRA `(.L_x_57230) ;  /* 0x000000000010c947 */ /* 0x000fea0003800000 */
[----:B------:R-:W-:-:S03]  /*1880*/  UMOV UR5, 0xffffffff ;  /* 0xffffffff00057882 */ /* 0x000fc60000000000 */
[----:B------:R-:W-:Y:S05]  /*1890*/  BRA.DIV UR5, `(.L_x_57231) ;  /* 0x0000002205b47947 */ /* 0x000fea000b800000 */
[----:B0-----:R0:W0:Y:S02]  /*18a0*/  SHFL.IDX PT, R2, R11, R37, R10 ;  /* 0x000000250b027389 */ /* 0x00102400000e000a */
.L_x_57312:
[----:B0-----:R-:W-:-:S07]  /*18b0*/  IMAD R36, R15, R2, R36 ;  /* 0x000000020f247224 */ /* 0x001fce00078e0224 */
.L_x_57230:
[----:B------:R-:W-:Y:S05]  /*18c0*/  @!P5 BRA `(.L_x_57232) ;  /* 0x000000000010d947 */ /* 0x000fea0003800000 */
[----:B------:R-:W-:-:S03]  /*18d0*/  UMOV UR5, 0xffffffff ;  /* 0xffffffff00057882 */ /* 0x000fc60000000000 */
[----:B------:R-:W-:Y:S05]  /*18e0*/  BRA.DIV UR5, `(.L_x_57233) ;  /* 0x0000002205c07947 */ /* 0x000fea000b800000 */
[----:B0-----:R0:W0:Y:S02]  /*18f0*/  SHFL.IDX PT, R2, R11, R35, R10 ;  /* 0x000000230b027389 */ /* 0x00102400000e000a */
.L_x_57315:
[----:B0-----:R-:W-:-:S07]  /*1900*/  IMAD R36, R14, R2, R36 ;  /* 0x000000020e247224 */ /* 0x001fce00078e0224 */
.L_x_57232:
[----:B------:R-:W5:Y:S02]  /*1910*/  LDC R38, c[0x0][0x3ac] ;  /* 0x0000eb00ff267b82 */ /* 0x000f640000000800 */
[----:B-----5:R-:W-:-:S13]  /*1920*/  ISETP.GE.AND P6, PT, R38, 0x7, PT ;  /* 0x000000072600780c */ /* 0x020fda0003fc6270 */
[----:B------:R-:W-:Y:S05]  /*1930*/  @!P6 BRA `(.L_x_57234) ;  /* 0x000000000010e947 */ /* 0x000fea0003800000 */
[----:B------:R-:W-:-:S03]  /*1940*/  UMOV UR5, 0xffffffff ;  /* 0xffffffff00057882 */ /* 0x000fc60000000000 */
[----:B------:R-:W-:Y:S05]  /*1950*/  BRA.DIV UR5, `(.L_x_57235) ;  /* 0x0000002205c47947 */ /* 0x000fea000b800000 */
[----:B0-----:R0:W0:Y:S02]  /*1960*/  SHFL.IDX PT, R2, R11, R33, R10 ;  /* 0x000000210b027389 */ /* 0x00102400000e000a */
.L_x_57318:
[----:B0-2---:R-:W-:-:S07]  /*1970*/  IMAD R36, R13, R2, R36 ;  /* 0x000000020d247224 */ /* 0x005fce00078e0224 */
.L_x_57234:
[----:B------:R-:W-:-:S13]  /*1980*/  ISETP.GE.AND P6, PT, R38, 0x8, PT ;  /* 0x000000082600780c */ /* 0x000fda0003fc6270 */
[----:B------:R-:W-:Y:S05]  /*1990*/  @!P6 BRA `(.L_x_57236) ;  /* 0x000000000010e947 */ /* 0x000fea0003800000 */
[----:B------:R-:W-:-:S03]  /*19a0*/  UMOV UR5, 0xffffffff ;  /* 0xffffffff00057882 */ /* 0x000fc60000000000 */
[----:B------:R-:W-:Y:S05]  /*19b0*/  BRA.DIV UR5, `(.L_x_57237) ;  /* 0x0000002205cc7947 */ /* 0x000fea000b800000 */
[----:B0-----:R0:W0:Y:S02]  /*19c0*/  SHFL.IDX PT, R2, R11, R31, R10 ;  /* 0x0000001f0b027389 */ /* 0x00102400000e000a */
.L_x_57321:
[----:B0---4-:R-:W-:-:S07]  /*19d0*/  IMAD R36, R12, R2, R36 ;  /* 0x000000020c247224 */ /* 0x011fce00078e0224 */
.L_x_57236:
        /* <DEDUP_REMOVED lines=8> */
.L_x_57221:
[----:B------:R-:W-:Y:S05]  /*1a60*/  BSYNC B0 ;  /* 0x0000000000007941 */ /* 0x000fea0003800000 */
.L_x_57220:
[----:B------:R-:W-:-:S13]  /*1a70*/  ISETP.NE.AND P6, PT, R34, RZ, PT ;  /* 0x000000ff2200720c */ /* 0x000fda0003fc5270 */
[----:B------:R-:W-:Y:S05]  /*1a80*/  @!P6 BRA `(.L_x_57239) ;  /* 0xfffffff4003ce947 */ /* 0x000fea000383ffff */
[----:B------:R-:W-:Y:S05]  /*1a90*/  BSYNC B1 ;  /* 0x0000000000017941 */ /* 0x000fea0003800000 */
.L_x_57211:
[----:B------:R-:W-:Y:S05]  /*1aa0*/  BRA `(.L_x_57209) ;  /* 0x0000001c00587947 */ /* 0x000fea0003800000 */
.L_x_57210:
[----:B------:R-:W-:-:S09]  /*1ab0*/  UISETP.GT.U32.AND UP0, UPT, UR11, 0x1f, UPT ;  /* 0x0000001f0b00788c */ /* 0x000fd2000bf04070 */
[----:B------:R-:W-:Y:S05]  /*1ac0*/  BRA.U UP0, `(.L_x_57240) ;  /* 0x0000000d00647547 */ /* 0x000fea000b800000 */
[C---:B------:R-:W-:Y:S01]  /*1ad0*/  IADD3 R2, PT, PT, R4.reuse, 0x1, RZ ;  /* 0x0000000104027810 */ /* 0x040fe20007ffe0ff */
[----:B------:R-:W-:Y:S01]  /*1ae0*/  VIADD R12, R4, 0x2 ;  /* 0x00000002040c7836 */ /* 0x000fe20000000000 */
[----:B------:R-:W-:Y:S01]  /*1af0*/  IADD3 R24, PT, PT, R6, 0x5, RZ ;  /* 0x0000000506187810 */ /* 0x000fe20007ffe0ff */
[----:B------:R-:W-:Y:S01]  /*1b00*/  IMAD.U32 R23, RZ, RZ, UR11 ;  /* 0x0000000bff177e24 */ /* 0x000fe2000f8e00ff */
[----:B------:R-:W-:Y:S01]  /*1b10*/  ISETP.GE.U32.AND P0, PT, R2, UR11, PT ;  /* 0x0000000b02007c0c */ /* 0x000fe2000bf06070 */
[----:B------:R-:W-:Y:S01]  /*1b20*/  VIADD R14, R4, 0x3 ;  /* 0x00000003040e7836 */ /* 0x000fe20000000000 */
[----:B------:R-:W-:Y:S01]  /*1b30*/  ISETP.GE.U32.AND P1, PT, R12, UR11, PT ;  /* 0x0000000b0c007c0c */ /* 0x000fe2000bf26070 */
[----:B------:R-:W-:Y:S01]  /*1b40*/  VIADD R16, R4, 0x7 ;  /* 0x0000000704107836 */ /* 0x000fe20000000000 */
[C---:B------:R-:W-:Y:S01]  /*1b50*/  SEL R43, R23.reuse, RZ, P0 ;  /* 0x000000ff172b7207 */ /* 0x040fe20000000000 */
[----:B------:R-:W-:Y:S01]  /*1b60*/  VIADD R27, R6, 0x1 ;  /* 0x00000001061b7836 */ /* 0x000fe20000000000 */
[----:B------:R-:W-:Y:S01]  /*1b70*/  ISETP.GE.U32.AND P2, PT, R14, UR11, PT ;  /* 0x0000000b0e007c0c */ /* 0x000fe2000bf46070 */
[----:B------:R-:W-:Y:S01]  /*1b80*/  VIADD R26, R6, 0x2 ;  /* 0x00000002061a7836 */ /* 0x000fe20000000000 */
[C---:B------:R-:W-:Y:S01]  /*1b90*/  SEL R41, R23.reuse, RZ, P1 ;  /* 0x000000ff17297207 */ /* 0x040fe20000800000 */
[----:B------:R-:W-:Y:S01]  /*1ba0*/  IMAD.IADD R43, R2, 0x1, -R43 ;  /* 0x00000001022b7824 */ /* 0x000fe200078e0a2b */
[C---:B------:R-:W-:Y:S01]  /*1bb0*/  SEL R39, R23.reuse, RZ, P2 ;  /* 0x000000ff17277207 */ /* 0x040fe20001000000 */
[----:B------:R-:W-:Y:S01]  /*1bc0*/  VIADD R2, R4, 0x4 ;  /* 0x0000000404027836 */ /* 0x000fe20000000000 */
[----:B------:R-:W-:Y:S01]  /*1bd0*/  ISETP.GE.U32.AND P3, PT, R16, UR11, PT ;  /* 0x0000000b10007c0c */ /* 0x000fe2000bf66070 */
[----:B------:R-:W-:Y:S01]  /*1be0*/  IMAD.IADD R41, R12, 0x1, -R41 ;  /* 0x000000010c297824 */ /* 0x000fe200078e0a29 */
[----:B------:R-:W-:Y:S01]  /*1bf0*/  IADD3 R39, PT, PT, R14, -R39, RZ ;  /* 0x800000270e277210 */ /* 0x000fe20007ffe0ff */
[----:B------:R-:W-:Y:S01]  /*1c00*/  VIADD R12, R4, 0x5 ;  /* 0x00000005040c7836 */ /* 0x000fe20000000000 */
[----:B------:R-:W-:Y:S01]  /*1c10*/  ISETP.GE.U32.AND P0, PT, R2, UR11, PT ;  /* 0x0000000b02007c0c */ /* 0x000fe2000bf06070 */
[----:B------:R-:W-:Y:S01]  /*1c20*/  VIADD R14, R4, 0x6 ;  /* 0x00000006040e7836 */ /* 0x000fe20000000000 */
[C---:B------:R-:W-:Y:S01]  /*1c30*/  SEL R31, R23.reuse, RZ, P3 ;  /* 0x000000ff171f7207 */ /* 0x040fe20001800000 */
[----:B------:R-:W-:Y:S01]  /*1c40*/  VIADD R25, R6, 0x3 ;  /* 0x0000000306197836 */ /* 0x000fe20000000000 */
[----:B------:R-:W-:Y:S01]  /*1c50*/  ISETP.GE.U32.AND P1, PT, R12, UR11, PT ;  /* 0x0000000b0c007c0c */ /* 0x000fe2000bf26070 */
[----:B------:R-:W-:Y:S01]  /*1c60*/  VIADD R22, R6, 0x6 ;  /* 0x0000000606167836 */ /* 0x000fe20000000000 */
[----:B------:R-:W-:Y:S01]  /*1c70*/  ISETP.GE.U32.AND P2, PT, R14, UR11, PT ;  /* 0x0000000b0e007c0c */ /* 0x000fe2000bf46070 */
[----:B------:R-:W-:Y:S01]  /*1c80*/  VIADD R20, R6, 0xffffffff ;  /* 0xffffffff06147836 */ /* 0x000fe20000000000 */
[C---:B------:R-:W-:Y:S01]  /*1c90*/  SEL R37, R23.reuse, RZ, P0 ;  /* 0x000000ff17257207 */ /* 0x040fe20000000000 */
[----:B------:R-:W-:Y:S01]  /*1ca0*/  IMAD.IADD R31, R16, 0x1, -R31 ;  /* 0x00000001101f7824 */ /* 0x000fe200078e0a1f */
[----:B------:R-:W-:Y:S01]  /*1cb0*/  ISETP.GE.U32.AND P0, PT, R4, UR11, PT ;  /* 0x0000000b04007c0c */ /* 0x000fe2000bf06070 */
[----:B------:R-:W-:Y:S01]  /*1cc0*/  IMAD.MOV.U32 R29, RZ, RZ, RZ ;  /* 0x000000ffff1d7224 */ /* 0x000fe200078e00ff */
[C---:B------:R-:W-:Y:S01]  /*1cd0*/  SEL R35, R23.reuse, RZ, P1 ;  /* 0x000000ff17237207 */ /* 0x040fe20000800000 */
[----:B------:R-:W-:Y:S01]  /*1ce0*/  IMAD.IADD R37, R2, 0x1, -R37 ;  /* 0x0000000102257824 */ /* 0x000fe200078e0a25 */
[----:B------:R-:W-:-:S02]  /*1cf0*/  SEL R33, R23, RZ, P2 ;  /* 0x000000ff17217207 */ /* 0x000fc40001000000 */
[----:B------:R-:W-:Y:S02]  /*1d00*/  SEL R23, R23, RZ, P0 ;  /* 0x000000ff17177207 */ /* 0x000fe40000000000 */
[----:B------:R-:W-:Y:S01]  /*1d10*/  IADD3 R35, PT, PT, R12, -R35, RZ ;  /* 0x800000230c237210 */ /* 0x000fe20007ffe0ff */
[----:B------:R-:W-:Y:S01]  /*1d20*/  IMAD.IADD R33, R14, 0x1, -R33 ;  /* 0x000000010e217824 */ /* 0x000fe200078e0a21 */
[C---:B------:R-:W-:Y:S01]  /*1d30*/  LOP3.LUT R28, R4.reuse, 0x4, RZ, 0x3c, !PT ;  /* 0x00000004041c7812 */ /* 0x040fe200078e3cff */
[----:B------:R-:W-:Y:S01]  /*1d40*/  IMAD.IADD R23, R4, 0x1, -R23 ;  /* 0x0000000104177824 */ /* 0x000fe200078e0a17 */
[----:B------:R-:W-:Y:S02]  /*1d50*/  LOP3.LUT R27, R27, 0x7, RZ, 0xc0, !PT ;  /* 0x000000071b1b7812 */ /* 0x000fe400078ec0ff */
[----:B------:R-:W-:Y:S02]  /*1d60*/  LOP3.LUT R26, R26, 0x7, RZ, 0xc0, !PT ;  /* 0x000000071a1a7812 */ /* 0x000fe400078ec0ff */
[----:B------:R-:W-:-:S02]  /*1d70*/  LOP3.LUT R25, R25, 0x7, RZ, 0xc0, !PT ;  /* 0x0000000719197812 */ /* 0x000fc400078ec0ff */
[----:B------:R-:W-:Y:S02]  /*1d80*/  LOP3.LUT R24, R24, 0x7, RZ, 0xc0, !PT ;  /* 0x0000000718187812 */ /* 0x000fe400078ec0ff */
[----:B------:R-:W-:Y:S02]  /*1d90*/  LOP3.LUT R22, R22, 0x7, RZ, 0xc0, !PT ;  /* 0x0000000716167812 */ /* 0x000fe400078ec0ff */
[----:B------:R-:W-:-:S07]  /*1da0*/  LOP3.LUT R20, R20, 0x7, RZ, 0xc0, !PT ;  /* 0x0000000714147812 */ /* 0x000fce00078ec0ff */
.L_x_57268:
[----:B0-----:R-:W0:Y:S01]  /*1db0*/  LDC R30, c[0x0][0x3ac] ;  /* 0x0000eb00ff1e7b82 */ /* 0x001e220000000800 */
[----:B------:R-:W-:Y:S01]  /*1dc0*/  IMAD.IADD R21, R6, 0x1, R29 ;  /* 0x0000000106157824 */ /* 0x000fe200078e021d */
[----:B------:R-:W-:Y:S02]  /*1dd0*/  IADD3 R29, PT, PT, R29, UR7, RZ ;  /* 0x000000071d1d7c10 */ /* 0x000fe4000fffe0ff */
        /* <DEDUP_REMOVED lines=16> */
.L_x_57241:
        /* <DEDUP_REMOVED lines=8> */
.L_x_57242:
        /* <DEDUP_REMOVED lines=8> */
.L_x_57243:
        /* <DEDUP_REMOVED lines=8> */
.L_x_57244:
        /* <DEDUP_REMOVED lines=8> */
.L_x_57245:
        /* <DEDUP_REMOVED lines=8> */
.L_x_57246:
        /* <DEDUP_REMOVED lines=12> */
.L_x_57247:
[----:B------:R-:W-:Y:S02]  /*2220*/  ISETP.GE.U32.AND P6, PT, R30, 0x8, PT ;  /* 0x000000081e00780c */ /* 0x000fe40003fc6070 */
        /* <DEDUP_REMOVED lines=12> */
.L_x_57248:
        /* <DEDUP_REMOVED lines=28> */
[----:B0-----:R-:W-:-:S04]  /*24b0*/  LEA R2, R3, R2, 0x18 ;  /* 0x0000000203027211 */ /* 0x001fc800078ec0ff */
[----:B------:R-:W-:Y:S01]  /*24c0*/  LEA R30, R3, R30, 0x18 ;  /* 0x0000001e031e7211 */ /* 0x000fe200078ec0ff */
[----:B------:R-:W-:-:S07]  /*24d0*/  IMAD R45, R45, 0x4, R2 ;  /* 0x000000042d2d7824 */ /* 0x000fce00078e0202 */
.L_x_57267:
[----:B------:R-:W-:Y:S02]  /*24e0*/  IMAD R11, R32, 0x24, R45 ;  /* 0x00000024200b7824 */ /* 0x000fe400078e022d */
[----:B------:R-:W-:-:S04]  /*24f0*/  HFMA2 R36, -RZ, RZ, 0, 0 ;  /* 0x00000000ff247431 */ /* 0x000fc800000001ff */
[----:B------:R-:W0:Y:S01]  /*2500*/  LDS R11, [R11] ;  /* 0x000000000b0b7984 */ /* 0x000e220000000800 */
[----:B------:R-:W-:Y:S05]  /*2510*/  @!P5 BRA `(.L_x_57251) ;  /* 0x000000000010d947 */ /* 0x000fea0003800000 */
[----:B------:R-:W-:-:S03]  /*2520*/  UMOV UR5, 0xffffffff ;  /* 0xffffffff00057882 */ /* 0x000fc60000000000 */
[----:B------:R-:W-:Y:S05]  /*2530*/  BRA.DIV UR5, `(.L_x_57252) ;  /* 0x0000001a050c7947 */ /* 0x000fea000b800000 */
[----:B0-----:R0:W0:Y:S02]  /*2540*/  SHFL.IDX PT, R2, R11, R23, R10 ;  /* 0x000000170b027389 */ /* 0x00102400000e000a */
.L_x_57324:
[----:B01----:R-:W-:-:S07]  /*2550*/  IMAD R36, R19, R2, RZ ;  /* 0x0000000213247224 */ /* 0x003fce00078e02ff */
.L_x_57251:
[----:B------:R-:W-:Y:S05]  /*2560*/  @!P4 BRA `(.L_x_57253) ;  /* 0x000000000010c947 */ /* 0x000fea0003800000 */
[----:B------:R-:W-:-:S03]  /*2570*/  UMOV UR5, 0xffffffff ;  /* 0xffffffff00057882 */ /* 0x000fc60000000000 */
[----:B------:R-:W-:Y:S05]  /*2580*/  BRA.DIV UR5, `(.L_x_57254) ;  /* 0x0000001a05187947 */ /* 0x000fea000b800000 */
[----:B0-----:R0:W0:Y:S02]  /*2590*/  SHFL.IDX PT, R2, R11, R43, R10 ;  /* 0x0000002b0b027389 */ /* 0x00102400000e000a */
.L_x_57327:
[----:B0--3--:R-:W-:-:S07]  /*25a0*/  IMAD R36, R18, R2, R36 ;  /* 0x0000000212247224 */ /* 0x009fce00078e0224 */
.L_x_57253:
[----:B------:R-:W-:Y:S05]  /*25b0*/  @!P3 BRA `(.L_x_57255) ;  /* 0x000000000010b947 */ /* 0x000fea0003800000 */
[----:B------:R-:W-:-:S03]  /*25c0*/  UMOV UR5, 0xffffffff ;  /* 0xffffffff00057882 */ /* 0x000fc60000000000 */
[----:B------:R-:W-:Y:S05]  /*25d0*/  BRA.DIV UR5, `(.L_x_57256) ;  /* 0x0000001a05247947 */ /* 0x000fea000b800000 */
[----:B0-----:R0:W0:Y:S02]  /*25e0*/  SHFL.IDX PT, R2, R11, R41, R10 ;  /* 0x000000290b027389 */ /* 0x00102400000e000a */
.L_x_57330:
[----:B0-----:R-:W-:-:S07]  /*25f0*/  IMAD R36, R17, R2, R36 ;  /* 0x0000000211247224 */ /* 0x001fce00078e0224 */
.L_x_57255:
[----:B------:R-:W-:Y:S05]  /*2600*/  @!P2 BRA `(.L_x_57257) ;  /* 0x000000000010a947 */ /* 0x000fea0003800000 */
[----:B------:R-:W-:-:S03]  /*2610*/  UMOV UR5, 0xffffffff ;  /* 0xffffffff00057882 */ /* 0x000fc60000000000 */
[----:B------:R-:W-:Y:S05]  /*2620*/  BRA.DIV UR5, `(.L_x_57258) ;  /* 0x0000001a05307947 */ /* 0x000fea000b800000 */
[----:B0-----:R0:W0:Y:S02]  /*2630*/  SHFL.IDX PT, R2, R11, R39, R10 ;  /* 0x000000270b027389 */ /* 0x00102400000e000a */
.L_x_57333:
[----:B0-----:R-:W-:-:S07]  /*2640*/  IMAD R36, R16, R2, R36 ;  /* 0x0000000210247224 */ /* 0x001fce00078e0224 */
.L_x_57257:
[----:B------:R-:W-:Y:S05]  /*2650*/  @!P1 BRA `(.L_x_57259) ;  /* 0x0000000000109947 */ /* 0x000fea0003800000 */
[----:B------:R-:W-:-:S03]  /*2660*/  UMOV UR5, 0xffffffff ;  /* 0xffffffff00057882 */ /* 0x000fc60000000000 */
[----:B------:R-:W-:Y:S05]  /*2670*/  BRA.DIV UR5, `(.L_x_57260) ;  /* 0x0000001a053c7947 */ /* 0x000fea000b800000 */
[----:B0-----:R0:W0:Y:S02]  /*2680*/  SHFL.IDX PT, R2, R11, R37, R10 ;  /* 0x000000250b027389 */ /* 0x00102400000e000a */
.L_x_57336:
[----:B0-----:R-:W-:-:S07]  /*2690*/  IMAD R36, R15, R2, R36 ;  /* 0x000000020f247224 */ /* 0x001fce00078e0224 */
.L_x_57259:
[----:B------:R-:W-:Y:S05]  /*26a0*/  @!P0 BRA `(.L_x_57261) ;  /* 0x0000000000108947 */ /* 0x000fea0003800000 */
[----:B------:R-:W-:-:S03]  /*26b0*/  UMOV UR5, 0xffffffff ;  /* 0xffffffff00057882 */ /* 0x000fc60000000000 */
[----:B------:R-:W-:Y:S05]  /*26c0*/  BRA.DIV UR5, `(.L_x_57262) ;  /* 0x0000001a05487947 */ /* 0x000fea000b800000 */
[----:B0-----:R0:W0:Y:S02]  /*26d0*/  SHFL.IDX PT, R2, R11, R35, R10 ;  /* 0x000000230b027389 */ /* 0x00102400000e000a */
.L_x_57339:
[----:B0-----:R-:W-:-:S07]  /*26e0*/  IMAD R36, R14, R2, R36 ;  /* 0x000000020e247224 */ /* 0x001fce00078e0224 */
.L_x_57261:
[----:B------:R-:W5:Y:S02]  /*26f0*/  LDC R38, c[0x0][0x3ac] ;  /* 0x0000eb00ff267b82 */ /* 0x000f640000000800 */
[----:B-----5:R-:W-:-:S13]  /*2700*/  ISETP.GE.U32.AND P6, PT, R38, 0x7, PT ;  /* 0x000000072600780c */ /* 0x020fda0003fc6070 */
[----:B------:R-:W-:Y:S05]  /*2710*/  @!P6 BRA `(.L_x_57263) ;  /* 0x000000000010e947 */ /* 0x000fea0003800000 */
[----:B------:R-:W-:-:S03]  /*2720*/  UMOV UR5, 0xffffffff ;  /* 0xffffffff00057882 */ /* 0x000fc60000000000 */
[----:B------:R-:W-:Y:S05]  /*2730*/  BRA.DIV UR5, `(.L_x_57264) ;  /* 0x0000001a054c7947 */ /* 0x000fea000b800000 */
[----:B0-----:R0:W0:Y:S02]  /*2740*/  SHFL.IDX PT, R2, R11, R33, R10 ;  /* 0x000000210b027389 */ /* 0x00102400000e000a */
.L_x_57342:
[----:B0-2---:R-:W-:-:S07]  /*2750*/  IMAD R36, R13, R2, R36 ;  /* 0x000000020d247224 */ /* 0x005fce00078e0224 */
.L_x_57263:
[----:B------:R-:W-:-:S13]  /*2760*/  ISETP.GE.U32.AND P6, PT, R38, 0x8, PT ;  /* 0x000000082600780c */ /* 0x000fda0003fc6070 */
[----:B------:R-:W-:Y:S05]  /*2770*/  @!P6 BRA `(.L_x_57265) ;  /* 0x000000000010e947 */ /* 0x000fea0003800000 */
[----:B------:R-:W-:-:S03]  /*2780*/  UMOV UR5, 0xffffffff ;  /* 0xffffffff00057882 */ /* 0x000fc60000000000 */
[----:B------:R-:W-:Y:S05]  /*2790*/  BRA.DIV UR5, `(.L_x_57266) ;  /* 0x0000001a05547947 */ /* 0x000fea000b800000 */
[----:B0-----:R0:W0:Y:S02]  /*27a0*/  SHFL.IDX PT, R2, R11, R31, R10 ;  /* 0x0000001f0b027389 */ /* 0x00102400000e000a */
.L_x_57345:
[----:B0---4-:R-:W-:-:S07]  /*27b0*/  IMAD R36, R12, R2, R36 ;  /* 0x000000020c247224 */ /* 0x011fce00078e0224 */
.L_x_57265:
[C---:B------:R-:W-:Y:S02]  /*27c0*/  IMAD R3, R32.reuse, UR6, R21 ;  /* 0x0000000620037c24 */ /* 0x040fe4000f8e0215 */
[----:B------:R-:W-:Y:S02]  /*27d0*/  VIADD R32, R32, UR4 ;  /* 0x0000000420207c36 */ /* 0x000fe40008000000 */
[----:B------:R-:W-:-:S03]  /*27e0*/  IMAD R3, R3, 0x4, R30 ;  /* 0x0000000403037824 */ /* 0x000fc600078e021e */
[----:B------:R-:W-:Y:S02]  /*27f0*/  ISETP.GE.AND P6, PT, R32, UR16, PT ;  /* 0x0000001020007c0c */ /* 0x000fe4000bfc6270 */
[----:B------:R0:W-:Y:S11]  /*2800*/  STS [R3], R36 ;  /* 0x0000002403007388 */ /* 0x0001f60000000800 */
[----:B0-----:R-:W-:Y:S05]  /*2810*/  @!P6 BRA `(.L_x_57267) ;  /* 0xfffffffc0030e947 */ /* 0x001fea000383ffff */
.L_x_57250:
[----:B------:R-:W-:Y:S05]  /*2820*/  BSYNC B0 ;  /* 0x0000000000007941 */ /* 0x000fea0003800000 */
.L_x_57249:
[----:B------:R-:W-:-:S13]  /*2830*/  ISETP.NE.AND P6, PT, R34, RZ, PT ;  /* 0x000000ff2200720c */ /* 0x000fda0003fc5270 */
[----:B------:R-:W-:Y:S05]  /*2840*/  @!P6 BRA `(.L_x_57268) ;  /* 0xfffffff40058e947 */ /* 0x000fea000383ffff */
[----:B------:R-:W-:Y:S05]  /*2850*/  BRA `(.L_x_57209) ;  /* 0x0000000c00ec7947 */ /* 0x000fea0003800000 */
.L_x_57240:
[C---:B------:R-:W-:Y:S01]  /*2860*/  VIADD R41, R4.reuse, 0x1 ;  /* 0x0000000104297836 */ /* 0x040fe20000000000 */
[----:B------:R-:W-:Y:S01]  /*2870*/  MOV R23, UR11 ;  /* 0x0000000b00177c02 */ /* 0x000fe20008000f00 */
[C---:B------:R-:W-:Y:S01]  /*2880*/  VIADD R39, R4.reuse, 0x2 ;  /* 0x0000000204277836 */ /* 0x040fe20000000000 */
[C---:B------:R-:W-:Y:S01]  /*2890*/  IADD3 R31, PT, PT, R4.reuse, 0x6, RZ ;  /* 0x00000006041f7810 */ /* 0x040fe20007ffe0ff */
        /* <DEDUP_REMOVED lines=8> */
[C---:B------:R-:W-:Y:S01]  /*2920*/  VIADD R24, R6.reuse, 0x5 ;  /* 0x0000000506187836 */ /* 0x040fe20000000000 */
[----:B------:R-:W-:Y:S01]  /*2930*/  ISETP.GE.AND P0, PT, R35, UR11, PT ;  /* 0x0000000b23007c0c */ /* 0x000fe2000bf06270 */
        /* <DEDUP_REMOVED lines=11> */
[C---:B------:R-:W-:Y:S01]  /*29f0*/  SEL R2, R23.reuse, RZ, P0 ;  /* 0x000000ff17027207 */ /* 0x040fe20000000000 */
[----:B------:R-:W-:Y:S01]  /*2a00*/  UMOV UR5, 0xffffff00 ;  /* 0xffffff0000057882 */ /* 0x000fe20000000000 */
[----:B------:R-:W-:Y:S01]  /*2a10*/  ISETP.GE.AND P0, PT, R4, UR11, PT ;  /* 0x0000000b04007c0c */ /* 0x000fe2000bf06270 */
[----:B------:R-:W-:Y:S01]  /*2a20*/  UIMAD UR5, UR14, UR5, 0x201f ;  /* 0x0000201f0e0574a4 */ /* 0x000fe2000f8e0205 */
[----:B------:R-:W-:Y:S01]  /*2a30*/  SEL R12, R23, RZ, P1 ;  /* 0x000000ff170c7207 */ /* 0x000fe20000800000 */
[----:B------:R-:W-:Y:S01]  /*2a40*/  IMAD.IADD R35, R35, 0x1, -R2 ;  /* 0x0000000123237824 */ /* 0x000fe200078e0a02 */
[----:B------:R-:W-:-:S02]  /*2a50*/  SEL R14, R23, RZ, P2 ;  /* 0x000000ff170e7207 */ /* 0x000fc40001000000 */
[----:B------:R-:W-:Y:S01]  /*2a60*/  SEL R16, R23, RZ, P3 ;  /* 0x000000ff17107207 */ /* 0x000fe20001800000 */
[----:B------:R-:W-:Y:S01]  /*2a70*/  IMAD.IADD R33, R33, 0x1, -R12 ;  /* 0x0000000121217824 */ /* 0x000fe200078e0a0c */
[----:B------:R-:W-:Y:S01]  /*2a80*/  SEL R23, R23, RZ, P0 ;  /* 0x000000ff17177207 */ /* 0x000fe20000000000 */
[----:B------:R-:W-:Y:S01]  /*2a90*/  IMAD.IADD R31, R31, 0x1, -R14 ;  /* 0x000000011f1f7824 */ /* 0x000fe200078e0a0e */
[----:B------:R-:W-:Y:S01]  /*2aa0*/  IADD3 R25, PT, PT, R6, 0x3, RZ ;  /* 0x0000000306197810 */ /* 0x000fe20007ffe0ff */
[----:B------:R-:W-:Y:S01]  /*2ab0*/  IMAD.IADD R29, R29, 0x1, -R16 ;  /* 0x000000011d1d7824 */ /* 0x000fe200078e0a10 */
[----:B------:R-:W-:Y:S01]  /*2ac0*/  LOP3.LUT R24, R24, 0x7, RZ, 0xc0, !PT ;  /* 0x0000000718187812 */ /* 0x000fe200078ec0ff */
[----:B------:R-:W-:Y:S01]  /*2ad0*/  IMAD.IADD R23, R4, 0x1, -R23 ;  /* 0x0000000104177824 */ /* 0x000fe200078e0a17 */
[----:B------:R-:W-:Y:S02]  /*2ae0*/  LOP3.LUT R25, R25, 0x7, RZ, 0xc0, !PT ;  /* 0x0000000719197812 */ /* 0x000fe400078ec0ff */
[----:B------:R-:W-:-:S02]  /*2af0*/  LOP3.LUT R22, R22, 0x7, RZ, 0xc0, !PT ;  /* 0x0000000716167812 */ /* 0x000fc400078ec0ff */
[----:B------:R-:W-:-:S07]  /*2b00*/  LOP3.LUT R20, R20, 0x7, RZ, 0xc0, !PT ;  /* 0x0000000714147812 */ /* 0x000fce00078ec0ff */
.L_x_57296:
        /* <DEDUP_REMOVED lines=19> */
.L_x_57269:
        /* <DEDUP_REMOVED lines=10> */
.L_x_57270:
        /* <DEDUP_REMOVED lines=10> */
.L_x_57271:
        /* <DEDUP_REMOVED lines=8> */
.L_x_57272:
        /* <DEDUP_REMOVED lines=9> */
.L_x_57273:
        /* <DEDUP_REMOVED lines=12> */
.L_x_57274:
        /* <DEDUP_REMOVED lines=13> */
.L_x_57275:
        /* <DEDUP_REMOVED lines=13> */
.L_x_57276:
[----:B------:R-:W-:Y:S05]  /*30f0*/  @P5 BRA `(.L_x_57277) ;  /* 0x0000000400bc5947 */ /* 0x000fea0003800000 */
[----:B------:R-:W-:Y:S01]  /*3100*/  IABS R26, R11 ;  /* 0x0000000b001a7213 */ /* 0x000fe20000000000 */
[----:B------:R-:W5:Y:S01]  /*3110*/  S2UR UR17, SR_CgaCtaId ;  /* 0x00000000001179c3 */ /* 0x000f620000008800 */
[----:B------:R-:W-:Y:S01]  /*3120*/  IABS R32, R5 ;  /* 0x0000000500207213 */ /* 0x000fe20000000000 */
[----:B------:R-:W-:Y:S01]  /*3130*/  UMOV UR8, 0x400 ;  /* 0x0000040000087882 */ /* 0x000fe20000000000 */
[----:B------:R-:W1:Y:S08]  /*3140*/  I2F.RP R30, R26 ;  /* 0x0000001a001e7306 */ /* 0x000e700000209400 */
[----:B-1----:R-:W1:Y:S01]  /*3150*/  MUFU.RCP R30, R30 ;  /* 0x0000001e001e7308 */ /* 0x002e620000001000 */
[----:B-----5:R-:W-:Y:S01]  /*3160*/  ULEA UR8, UR17, UR8, 0x18 ;  /* 0x0000000811087291 */ /* 0x020fe2000f8ec0ff */
[----:B-1----:R-:W-:-:S06]  /*3170*/  IADD3 R2, PT, PT, R30, 0xffffffe, RZ ;  /* 0x0ffffffe1e027810 */ /* 0x002fcc0007ffe0ff */
[----:B0-----:R0:W1:Y:S02]  /*3180*/  F2I.FTZ.U32.TRUNC.NTZ R3, R2 ;  /* 0x0000000200037305 */ /* 0x001064000021f000 */
[----:B0-----:R-:W-:Y:S02]  /*3190*/  IMAD.MOV.U32 R2, RZ, RZ, RZ ;  /* 0x000000ffff027224 */ /* 0x001fe400078e00ff */
        /* <DEDUP_REMOVED lines=17> */
.L_x_57295:
[----:B------:R-:W-:Y:S02]  /*32b0*/  IMAD R11, R26, 0x24, R43 ;  /* 0x000000241a0b7824 */ /* 0x000fe400078e022b */
[----:B------:R-:W-:-:S04]  /*32c0*/  IMAD.MOV.U32 R45, RZ, RZ, RZ ;  /* 0x000000ffff2d7224 */ /* 0x000fc800078e00ff */
[----:B------:R-:W0:Y:S01]  /*32d0*/  LDS R11, [R11] ;  /* 0x000000000b0b7984 */ /* 0x000e220000000800 */
[----:B------:R-:W-:Y:S05]  /*32e0*/  @!P0 BRA `(.L_x_57278) ;  /* 0x0000000000108947 */ /* 0x000fea0003800000 */
[----:B------:R-:W-:-:S03]  /*32f0*/  UMOV UR8, 0xffffffff ;  /* 0xffffffff00087882 */ /* 0x000fc60000000000 */
[----:B------:R-:W-:Y:S05]  /*3300*/  BRA.DIV UR8, `(.L_x_57279) ;  /* 0x0000000e08987947 */ /* 0x000fea000b800000 */
[----:B0-----:R0:W1:Y:S02]  /*3310*/  SHFL.IDX PT, R30, R11, R23, R10 ;  /* 0x000000170b1e7389 */ /* 0x00106400000e000a */
.L_x_57347:
[----:B-1----:R-:W-:-:S07]  /*3320*/  IMAD R45, R19, R30, RZ ;  /* 0x0000001e132d7224 */ /* 0x002fce00078e02ff */
.L_x_57278:
[----:B------:R-:W-:Y:S05]  /*3330*/  @!P1 BRA `(.L_x_57280) ;  /* 0x0000000000109947 */ /* 0x000fea0003800000 */
[----:B------:R-:W-:-:S03]  /*3340*/  UMOV UR8, 0xffffffff ;  /* 0xffffffff00087882 */ /* 0x000fc60000000000 */
[----:B------:R-:W-:Y:S05]  /*3350*/  BRA.DIV UR8, `(.L_x_57281) ;  /* 0x0000000e08a07947 */ /* 0x000fea000b800000 */
[----:B0-----:R0:W1:Y:S02]  /*3360*/  SHFL.IDX PT, R2, R11, R41, R10 ;  /* 0x000000290b027389 */ /* 0x00106400000e000a */
.L_x_57350:
[----:B-1-3--:R-:W-:-:S07]  /*3370*/  IMAD R45, R18, R2, R45 ;  /* 0x00000002122d7224 */ /* 0x00afce00078e022d */
.L_x_57280:
[----:B------:R-:W-:Y:S05]  /*3380*/  @!P2 BRA `(.L_x_57282) ;  /* 0x000000000010a947 */ /* 0x000fea0003800000 */
[----:B------:R-:W-:-:S03]  /*3390*/  UMOV UR8, 0xffffffff ;  /* 0xffffffff00087882 */ /* 0x000fc60000000000 */
[----:B------:R-:W-:Y:S05]  /*33a0*/  BRA.DIV UR8, `(.L_x_57283) ;  /* 0x0000000e08ac7947 */ /* 0x000fea000b800000 */
[----:B0-----:R0:W1:Y:S02]  /*33b0*/  SHFL.IDX PT, R2, R11, R39, R10 ;  /* 0x000000270b027389 */ /* 0x00106400000e000a */
.L_x_57353:
[----:B-1----:R-:W-:-:S07]  /*33c0*/  IMAD R45, R17, R2, R45 ;  /* 0x00000002112d7224 */ /* 0x002fce00078e022d */
.L_x_57282:
[----:B------:R-:W-:Y:S05]  /*33d0*/  @!P3 BRA `(.L_x_57284) ;  /* 0x000000000010b947 */ /* 0x000fea0003800000 */
[----:B------:R-:W-:-:S03]  /*33e0*/  UMOV UR8, 0xffffffff ;  /* 0xffffffff00087882 */ /* 0x000fc60000000000 */
[----:B------:R-:W-:Y:S05]  /*33f0*/  BRA.DIV UR8, `(.L_x_57285) ;  /* 0x0000000e08b87947 */ /* 0x000fea000b800000 */
[----:B0-----:R0:W1:Y:S02]  /*3400*/  SHFL.IDX PT, R2, R11, R37, R10 ;  /* 0x000000250b027389 */ /* 0x00106400000e000a */
.L_x_57356:
[----:B-1----:R-:W-:-:S07]  /*3410*/  IMAD R45, R16, R2, R45 ;  /* 0x00000002102d7224 */ /* 0x002fce00078e022d */
.L_x_57284:
[----:B------:R-:W-:Y:S05]  /*3420*/  @!P4 BRA `(.L_x_57286) ;  /* 0x000000000010c947 */ /* 0x000fea0003800000 */
[----:B------:R-:W-:-:S03]  /*3430*/  UMOV UR8, 0xffffffff ;  /* 0xffffffff00087882 */ /* 0x000fc60000000000 */
[----:B------:R-:W-:Y:S05]  /*3440*/  BRA.DIV UR8, `(.L_x_57287) ;  /* 0x0000000e08c47947 */ /* 0x000fea000b800000 */
[----:B0-----:R0:W1:Y:S02]  /*3450*/  SHFL.IDX PT, R2, R11, R35, R10 ;  /* 0x000000230b027389 */ /* 0x00106400000e000a */
.L_x_57359:
[----:B-1----:R-:W-:-:S07]  /*3460*/  IMAD R45, R15, R2, R45 ;  /* 0x000000020f2d7224 */ /* 0x002fce00078e022d */
.L_x_57286:
[----:B------:R-:W1:Y:S02]  /*3470*/  LDC R30, c[0x0][0x3ac] ;  /* 0x0000eb00ff1e7b82 */ /* 0x000e640000000800 */
[----:B-1----:R-:W-:-:S13]  /*3480*/  ISETP.GE.AND P5, PT, R30, 0x6, PT ;  /* 0x000000061e00780c */ /* 0x002fda0003fa6270 */
[----:B------:R-:W-:Y:S05]  /*3490*/  @!P5 BRA `(.L_x_57288) ;  /* 0x000000000010d947 */ /* 0x000fea0003800000 */
[----:B------:R-:W-:-:S03]  /*34a0*/  UMOV UR8, 0xffffffff ;  /* 0xffffffff00087882 */ /* 0x000fc60000000000 */
[----:B------:R-:W-:Y:S05]  /*34b0*/  BRA.DIV UR8, `(.L_x_57289) ;  /* 0x0000000e08c87947 */ /* 0x000fea000b800000 */
[----:B0-----:R0:W1:Y:S02]  /*34c0*/  SHFL.IDX PT, R2, R11, R33, R10 ;  /* 0x000000210b027389 */ /* 0x00106400000e000a */
.L_x_57362:
[----:B-12---:R-:W-:-:S07]  /*34d0*/  IMAD R45, R14, R2, R45 ;  /* 0x000000020e2d7224 */ /* 0x006fce00078e022d */
.L_x_57288:
[----:B------:R-:W-:-:S13]  /*34e0*/  ISETP.GE.AND P5, PT, R30, 0x7, PT ;  /* 0x000000071e00780c */ /* 0x000fda0003fa6270 */
[----:B------:R-:W-:Y:S05]  /*34f0*/  @!P5 BRA `(.L_x_57290) ;  /* 0x000000000010d947 */ /* 0x000fea0003800000 */
[----:B------:R-:W-:-:S03]  /*3500*/  UMOV UR8, 0xffffffff ;  /* 0xffffffff00087882 */ /* 0x000fc60000000000 */
[----:B------:R-:W-:Y:S05]  /*3510*/  BRA.DIV UR8, `(.L_x_57291) ;  /* 0x0000000e08d07947 */ /* 0x000fea000b800000 */
[----:B0-----:R0:W1:Y:S02]  /*3520*/  SHFL.IDX PT, R2, R11, R31, R10 ;  /* 0x0000001f0b027389 */ /* 0x00106400000e000a */
.L_x_57365:
[----:B-1--4-:R-:W-:-:S07]  /*3530*/  IMAD R45, R13, R2, R45 ;  /* 0x000000020d2d7224 */ /* 0x012fce00078e022d */
.L_x_57290:
[----:B------:R-:W-:-:S13]  /*3540*/  ISETP.GE.AND P5, PT, R30, 0x8, PT ;  /* 0x000000081e00780c */ /* 0x000fda0003fa6270 */
[----:B------:R-:W-:Y:S05]  /*3550*/  @!P5 BRA `(.L_x_57292) ;  /* 0x000000000010d947 */ /* 0x000fea0003800000 */
[----:B------:R-:W-:-:S03]  /*3560*/  UMOV UR8, 0xffffffff ;  /* 0xffffffff00087882 */ /* 0x000fc60000000000 */
[----:B------:R-:W-:Y:S05]  /*3570*/  BRA.DIV UR8, `(.L_x_57293) ;  /* 0x0000000e08d87947 */ /* 0x000fea000b800000 */
[----:B0-----:R0:W1:Y:S02]  /*3580*/  SHFL.IDX PT, R2, R11, R29, R10 ;  /* 0x0000001d0b027389 */ /* 0x00106400000e000a */
.L_x_57368:
[----:B-1----:R-:W-:-:S07]  /*3590*/  IMAD R45, R12, R2, R45 ;  /* 0x000000020c2d7224 */ /* 0x002fce00078e022d */
.L_x_57292:
[----:B------:R-:W-:-:S07]  /*35a0*/  IMAD.U32 R2, RZ, RZ, UR9 ;  /* 0x00000009ff027e24 */ /* 0x000fce000f8e00ff */
.L_x_57294:
        /* <DEDUP_REMOVED lines=36> */
.L_x_57277:
[----:B------:R-:W-:-:S13]  /*37f0*/  ISETP.NE.AND P5, PT, R28, RZ, PT ;  /* 0x000000ff1c00720c */ /* 0x000fda0003fa5270 */
[----:B------:R-:W-:Y:S05]  /*3800*/  @!P5 BRA `(.L_x_57296) ;  /* 0xfffffff000c0d947 */ /* 0x000fea000383ffff */
.L_x_57209:
        /* <DEDUP_REMOVED lines=8> */
[----:B0-----:R-:W0:Y:S01]  /*3890*/  LDC.64 R2, c[0x0][0x3a0] ;  /* 0x0000e800ff027b82 */ /* 0x001e220000000a00 */
[----:B-----5:R-:W-:-:S06]  /*38a0*/  ULEA UR4, UR5, UR4, 0x18 ;  /* 0x0000000405047291 */ /* 0x020fcc000f8ec0ff */
[----:B------:R-:W-:Y:S01]  /*38b0*/  LEA R0, R9, UR4, 0x2 ;  /* 0x0000000409007c11 */ /* 0x000fe2000f8e10ff */
[----:B0-----:R-:W-:-:S07]  /*38c0*/  IMAD.WIDE.U32 R2, R5, 0x4, R2 ;  /* 0x0000000405027825 */ /* 0x001fce00078e0002 */
.L_x_57297:
[----:B------:R0:W5:Y:S01]  /*38d0*/  LDS R5, [R0] ;  /* 0x0000000000057984 */ /* 0x0001620000000800 */
[----:B------:R-:W-:Y:S01]  /*38e0*/  IADD3 R9, PT, PT, R9, UR15, RZ ;  /* 0x0000000f09097c10 */ /* 0x000fe2000fffe0ff */
[----:B------:R-:W-:Y:S02]  /*38f0*/  IMAD.U32 R7, RZ, RZ, UR15 ;  /* 0x0000000fff077e24 */ /* 0x000fe4000f8e00ff */
[----:B------:R-:W-:Y:S01]  /*3900*/  IMAD.U32 R11, RZ, RZ, UR15 ;  /* 0x0000000fff0b7e24 */ /* 0x000fe2000f8e00ff */
[----:B------:R-:W-:Y:S01]  /*3910*/  ISETP.GE.U32.AND P0, PT, R9, 0x10, PT ;  /* 0x000000100900780c */ /* 0x000fe20003f06070 */
[----:B0-----:R-:W-:Y:S01]  /*3920*/  IMAD R0, R7, 0x4, R0 ;  /* 0x0000000407007824 */ /* 0x001fe200078e0200 */
[----:B-----5:R0:W-:Y:S02]  /*3930*/  STG.E desc[UR12][R2.64], R5 ;  /* 0x0000000502007986 */ /* 0x0201e4000c10190c */
[----:B0-----:R-:W-:-:S09]  /*3940*/  IMAD.WIDE.U32 R2, R11, 0x4, R2 ;  /* 0x000000040b027825 */ /* 0x001fd200078e0002 */
[----:B------:R-:W-:Y:S05]  /*3950*/  @!P0 BRA `(.L_x_57297) ;  /* 0xfffffffc00dc8947 */ /* 0x000fea000383ffff */
[----:B------:R-:W-:Y:S05]  /*3960*/  EXIT ;  /* 0x000000000000794d */ /* 0x000fea0003800000 */
.L_x_57223:
[----:B------:R-:W-:Y:S01]  /*3970*/  BSSY B2, `(.L_x_57298) ;  /* 0x0000006000027945 */ /* 0x000fe20003800000 */
[----:B------:R-:W-:Y:S02]  /*3980*/  IMAD.MOV.U32 R3, RZ, RZ, R23 ;  /* 0x000000ffff037224 */ /* 0x000fe400078e0017 */
[----:B------:R-:W-:-:S07]  /*3990*/  IMAD.MOV.U32 R2, RZ, RZ, -0x1 ;  /* 0xffffffffff027424 */ /* 0x000fce00078e00ff */
[----:B01234-:R-:W-:Y:S05]  /*39a0*/  WARPSYNC.COLLECTIVE R2, `(.L_x_57299) ;  /* 0x0000000002087348 */ /* 0x01ffea0003c00000 */
[----:B0-----:R0:W0:Y:S02]  /*39b0*/  SHFL.IDX P6, R2, R11, R3, R10 ;  /* 0x000000030b027389 */ /* 0x00102400000c000a */
[----:B01234-:R-:W-:Y:S05]  /*39c0*/  ENDCOLLECTIVE ;  /* 0x000000000000791b */ /* 0x01ffea0003800000 */
.L_x_57299:
[----:B------:R-:W-:Y:S05]  /*39d0*/  BSYNC B2 ;  /* 0x0000000000027941 */ /* 0x000fea0003800000 */
.L_x_57298:
[----:B------:R-:W-:Y:S05]  /*39e0*/  BRA `(.L_x_57300) ;  /* 0xffffffdc00607947 */ /* 0x000fea000383ffff */
.L_x_57225:
[----:B------:R-:W-:Y:S01]  /*39f0*/  BSSY B2, `(.L_x_57301) ;  /* 0x0000006000027945 */ /* 0x000fe20003800000 */
[----:B------:R-:W-:Y:S01]  /*3a00*/  MOV R3, R43 ;  /* 0x0000002b00037202 */ /* 0x000fe20000000f00 */
[----:B------:R-:W-:-:S07]  /*3a10*/  IMAD.MOV.U32 R2, RZ, RZ, -0x1 ;  /* 0xffffffffff027424 */ /* 0x000fce00078e00ff */
[----:B01234-:R-:W-:Y:S05]  /*3a20*/  WARPSYNC.COLLECTIVE R2, `(.L_x_57302) ;  /* 0x0000000002087348 */ /* 0x01ffea0003c00000 */
[----:B0-----:R0:W0:Y:S02]  /*3a30*/  SHFL.IDX P6, R2, R11, R3, R10 ;  /* 0x000000030b027389 */ /* 0x00102400000c000a */
[----:B01234-:R-:W-:Y:S05]  /*3a40*/  ENDCOLLECTIVE ;  /* 0x000000000000791b */ /* 0x01ffea0003800000 */
.L_x_57302:
[----:B------:R-:W-:Y:S05]  /*3a50*/  BSYNC B2 ;  /* 0x0000000000027941 */ /* 0x000fea0003800000 */
.L_x_57301:
[----:B------:R-:W-:Y:S05]  /*3a60*/  BRA `(.L_x_57303) ;  /* 0xffffffdc00547947 */ /* 0x000fea000383ffff */
.L_x_57227:
[----:B------:R-:W-:Y:S01]  /*3a70*/  BSSY B2, `(.L_x_57304) ;  /* 0x0000006000027945 */ /* 0x000fe20003800000 */
[----:B------:R-:W-:Y:S02]  /*3a80*/  IMAD.MOV.U32 R3, RZ, RZ, R41 ;  /* 0x000000ffff037224 */ /* 0x000fe400078e0029 */
[----:B------:R-:W-:-:S07]  /*3a90*/  IMAD.MOV.U32 R2, RZ, RZ, -0x1 ;  /* 0xffffffffff027424 */ /* 0x000fce00078e00ff */
[----:B01234-:R-:W-:Y:S05]  /*3aa0*/  WARPSYNC.COLLECTIVE R2, `(.L_x_57305) ;  /* 0x0000000002087348 */ /* 0x01ffea0003c00000 */
[----:B0-----:R0:W0:Y:S02]  /*3ab0*/  SHFL.IDX P6, R2, R11, R3, R10 ;  /* 0x000000030b027389 */ /* 0x00102400000c000a */
[----:B01234-:R-:W-:Y:S05]  /*3ac0*/  ENDCOLLECTIVE ;  /* 0x000000000000791b */ /* 0x01ffea0003800000 */
.L_x_57305:
[----:B------:R-:W-:Y:S05]  /*3ad0*/  BSYNC B2 ;  /* 0x0000000000027941 */ /* 0x000fea0003800000 */
.L_x_57304:
[----:B------:R-:W-:Y:S05]  /*3ae0*/  BRA `(.L_x_57306) ;  /* 0xffffffdc00487947 */ /* 0x000fea000383ffff */
.L_x_57229:
[----:B------:R-:W-:Y:S01]  /*3af0*/  BSSY B2, `(.L_x_57307) ;  /* 0x0000006000027945 */ /* 0x000fe20003800000 */
[----:B------:R-:W-:Y:S02]  /*3b00*/  IMAD.MOV.U32 R3, RZ, RZ, R39 ;  /* 0x000000ffff037224 */ /* 0x000fe400078e0027 */
[----:B------:R-:W-:-:S07]  /*3b10*/  IMAD.MOV.U32 R2, RZ, RZ, -0x1 ;  /* 0xffffffffff027424 */ /* 0x000fce00078e00ff */
[----:B01234-:R-:W-:Y:S05]  /*3b20*/  WARPSYNC.COLLECTIVE R2, `(.L_x_57308) ;  /* 0x0000000002087348 */ /* 0x01ffea0003c00000 */
[----:B0-----:R0:W0:Y:S02]  /*3b30*/  SHFL.IDX P6, R2, R11, R3, R10 ;  /* 0x000000030b027389 */ /* 0x00102400000c000a */
[----:B01234-:R-:W-:Y:S05]  /*3b40*/  ENDCOLLECTIVE ;  /* 0x000000000000791b */ /* 0x01ffea0003800000 */
.L_x_57308:
[----:B------:R-:W-:Y:S05]  /*3b50*/  BSYNC B2 ;  /* 0x0000000000027941 */ /* 0x000fea0003800000 */
.L_x_57307:
[----:B------:R-:W-:Y:S05]  /*3b60*/  BRA `(.L_x_57309) ;  /* 0xffffffdc003c7947 */ /* 0x000fea000383ffff */
.L_x_57231:
[----:B------:R-:W-:Y:S01]  /*3b70*/  BSSY B2, `(.L_x_57310) ;  /* 0x0000006000027945 */ /* 0x000fe20003800000 */
[----:B------:R-:W-:Y:S01]  /*3b80*/  MOV R3, R37 ;  /* 0x0000002500037202 */ /* 0x000fe20000000f00 */
[----:B------:R-:W-:-:S07]  /*3b90*/  IMAD.MOV.U32 R2, RZ, RZ, -0x1 ;  /* 0xffffffffff027424 */ /* 0x000fce00078e00ff */
[----:B01234-:R-:W-:Y:S05]  /*3ba0*/  WARPSYNC.COLLECTIVE R2, `(.L_x_57311) ;  /* 0x0000000002087348 */ /* 0x01ffea0003c00000 */
[----:B0-----:R0:W0:Y:S02]  /*3bb0*/  SHFL.IDX P6, R2, R11, R3, R10 ;  /* 0x000000030b027389 */ /* 0x00102400000c000a */
[----:B01234-:R-:W-:Y:S05]  /*3bc0*/  ENDCOLLECTIVE ;  /* 0x000000000000791b */ /* 0x01ffea0003800000 */
.L_x_57311:
[----:B------:R-:W-:Y:S05]  /*3bd0*/  BSYNC B2 ;  /* 0x0000000000027941 */ /* 0x000fea0003800000 */
.L_x_57310:
[----:B------:R-:W-:Y:S05]  /*3be0*/  BRA `(.L_x_57312) ;  /* 0xffffffdc00307947 */ /* 0x000fea000383ffff */
.L_x_57233:
[----:B------:R-:W-:Y:S01]  /*3bf0*/  BSSY B2, `(.L_x_57313) ;  /* 0x0000006000027945 */ /* 0x000fe20003800000 */
[----:B------:R-:W-:Y:S02]  /*3c00*/  IMAD.MOV.U32 R3, RZ, RZ, R35 ;  /* 0x000000ffff037224 */ /* 0x000fe400078e0023 */
[----:B------:R-:W-:-:S07]  /*3c10*/  IMAD.MOV.U32 R2, RZ, RZ, -0x1 ;  /* 0xffffffffff027424 */ /* 0x000fce00078e00ff */
[----:B01234-:R-:W-:Y:S05]  /*3c20*/  WARPSYNC.COLLECTIVE R2, `(.L_x_57314) ;  /* 0x0000000002087348 */ /* 0x01ffea0003c00000 */
[----:B0-----:R0:W0:Y:S02]  /*3c30*/  SHFL.IDX P6, R2, R11, R3, R10 ;  /* 0x000000030b027389 */ /* 0x00102400000c000a */
[----:B01234-:R-:W-:Y:S05]  /*3c40*/  ENDCOLLECTIVE ;  /* 0x000000000000791b */ /* 0x01ffea0003800000 */
.L_x_57314:
[----:B------:R-:W-:Y:S05]  /*3c50*/  BSYNC B2 ;  /* 0x0000000000027941 */ /* 0x000fea0003800000 */
.L_x_57313:
[----:B------:R-:W-:Y:S05]  /*3c60*/  BRA `(.L_x_57315) ;  /* 0xffffffdc00247947 */ /* 0x000fea000383ffff */
.L_x_57235:
[----:B------:R-:W-:Y:S01]  /*3c70*/  BSSY B2, `(.L_x_57316) ;  /* 0x0000006000027945 */ /* 0x000fe20003800000 */
[----:B------:R-:W-:Y:S02]  /*3c80*/  IMAD.MOV.U32 R3, RZ, RZ, R33 ;  /* 0x000000ffff037224 */ /* 0x000fe400078e0021 */
[----:B------:R-:W-:-:S07]  /*3c90*/  IMAD.MOV.U32 R2, RZ, RZ, -0x1 ;  /* 0xffffffffff027424 */ /* 0x000fce00078e00ff */
[----:B01234-:R-:W-:Y:S05]  /*3ca0*/  WARPSYNC.COLLECTIVE R2, `(.L_x_57317) ;  /* 0x0000000002087348 */ /* 0x01ffea0003c00000 */
[----:B0-----:R0:W0:Y:S02]  /*3cb0*/  SHFL.IDX P6, R2, R11, R3, R10 ;  /* 0x000000030b027389 */ /* 0x00102400000c000a */
[----:B01234-:R-:W-:Y:S05]  /*3cc0*/  ENDCOLLECTIVE ;  /* 0x000000000000791b */ /* 0x01ffea0003800000 */
.L_x_57317:
[----:B------:R-:W-:Y:S05]  /*3cd0*/  BSYNC B2 ;  /* 0x0000000000027941 */ /* 0x000fea0003800000 */
.L_x_57316:
[----:B------:R-:W-:Y:S05]  /*3ce0*/  BRA `(.L_x_57318) ;  /* 0xffffffdc00207947 */ /* 0x000fea000383ffff */
.L_x_57237:
[----:B------:R-:W-:Y:S01]  /*3cf0*/  BSSY B2, `(.L_x_57319) ;  /* 0x0000006000027945 */ /* 0x000fe20003800000 */
[----:B------:R-:W-:Y:S01]  /*3d00*/  MOV R3, R31 ;  /* 0x0000001f00037202 */ /* 0x000fe20000000f00 */
[----:B------:R-:W-:-:S07]  /*3d10*/  IMAD.MOV.U32 R2, RZ, RZ, -0x1 ;  /* 0xffffffffff027424 */ /* 0x000fce00078e00ff */
[----:B01234-:R-:W-:Y:S05]  /*3d20*/  WARPSYNC.COLLECTIVE R2, `(.L_x_57320) ;  /* 0x0000000002087348 */ /* 0x01ffea0003c00000 */
[----:B0-----:R0:W0:Y:S02]  /*3d30*/  SHFL.IDX P6, R2, R11, R3, R10 ;  /* 0x000000030b027389 */ /* 0x00102400000c000a */
[----:B01234-:R-:W-:Y:S05]  /*3d40*/  ENDCOLLECTIVE ;  /* 0x000000000000791b */ /* 0x01ffea0003800000 */
.L_x_57320:
[----:B------:R-:W-:Y:S05]  /*3d50*/  BSYNC B2 ;  /* 0x0000000000027941 */ /* 0x000fea0003800000 */
.L_x_57319:
[----:B------:R-:W-:Y:S05]  /*3d60*/  BRA `(.L_x_57321) ;  /* 0xffffffdc00187947 */ /* 0x000fea000383ffff */
.L_x_57252:
[----:B------:R-:W-:Y:S01]  /*3d70*/  BSSY B1, `(.L_x_57322) ;  /* 0x0000006000017945 */ /* 0x000fe20003800000 */
[----:B------:R-:W-:Y:S02]  /*3d80*/  IMAD.MOV.U32 R3, RZ, RZ, R23 ;  /* 0x000000ffff037224 */ /* 0x000fe400078e0017 */
[----:B------:R-:W-:-:S07]  /*3d90*/  IMAD.MOV.U32 R2, RZ, RZ, -0x1 ;  /* 0xffffffffff027424 */ /* 0x000fce00078e00ff */
[----:B01234-:R-:W-:Y:S05]  /*3da0*/  WARPSYNC.COLLECTIVE R2, `(.L_x_57323) ;  /* 0x0000000002087348 */ /* 0x01ffea0003c00000 */
[----:B0-----:R0:W0:Y:S02]  /*3db0*/  SHFL.IDX P6, R2, R11, R3, R10 ;  /* 0x000000030b027389 */ /* 0x00102400000c000a */
[----:B01234-:R-:W-:Y:S05]  /*3dc0*/  ENDCOLLECTIVE ;  /* 0x000000000000791b */ /* 0x01ffea0003800000 */
.L_x_57323:
[----:B------:R-:W-:Y:S05]  /*3dd0*/  BSYNC B1 ;  /* 0x0000000000017941 */ /* 0x000fea0003800000 */
.L_x_57322:
[----:B------:R-:W-:Y:S05]  /*3de0*/  BRA `(.L_x_57324) ;  /* 0xffffffe400d87947 */ /* 0x000fea000383ffff */
.L_x_57254:
[----:B------:R-:W-:Y:S01]  /*3df0*/  BSSY B1, `(.L_x_57325) ;  /* 0x0000006000017945 */ /* 0x000fe20003800000 */
[----:B------:R-:W-:Y:S02]  /*3e00*/  IMAD.MOV.U32 R3, RZ, RZ, R43 ;  /* 0x000000ffff037224 */ /* 0x000fe400078e002b */
[----:B------:R-:W-:-:S07]  /*3e10*/  IMAD.MOV.U32 R2, RZ, RZ, -0x1 ;  /* 0xffffffffff027424 */ /* 0x000fce00078e00ff */
[----:B01234-:R-:W-:Y:S05]  /*3e20*/  WARPSYNC.COLLECTIVE R2, `(.L_x_57326) ;  /* 0x0000000002087348 */ /* 0x01ffea0003c00000 */
[----:B0-----:R0:W0:Y:S02]  /*3e30*/  SHFL.IDX P6, R2, R11, R3, R10 ;  /* 0x000000030b027389 */ /* 0x00102400000c000a */
[----:B01234-:R-:W-:Y:S05]  /*3e40*/  ENDCOLLECTIVE ;  /* 0x000000000000791b */ /* 0x01ffea0003800000 */
.L_x_57326:
[----:B------:R-:W-:Y:S05]  /*3e50*/  BSYNC B1 ;  /* 0x0000000000017941 */ /* 0x000fea0003800000 */
.L_x_57325:
[----:B------:R-:W-:Y:S05]  /*3e60*/  BRA `(.L_x_57327) ;  /* 0xffffffe400cc7947 */ /* 0x000fea000383ffff */
.L_x_57256:
[----:B------:R-:W-:Y:S01]  /*3e70*/  BSSY B1, `(.L_x_57328) ;  /* 0x0000006000017945 */ /* 0x000fe20003800000 */
[----:B------:R-:W-:Y:S01]  /*3e80*/  MOV R3, R41 ;  /* 0x0000002900037202 */ /* 0x000fe20000000f00 */
[----:B------:R-:W-:-:S07]  /*3e90*/  IMAD.MOV.U32 R2, RZ, RZ, -0x1 ;  /* 0xffffffffff027424 */ /* 0x000fce00078e00ff */
[----:B01234-:R-:W-:Y:S05]  /*3ea0*/  WARPSYNC.COLLECTIVE R2, `(.L_x_57329) ;  /* 0x0000000002087348 */ /* 0x01ffea0003c00000 */
[----:B0-----:R0:W0:Y:S02]  /*3eb0*/  SHFL.IDX P6, R2, R11, R3, R10 ;  /* 0x000000030b027389 */ /* 0x00102400000c000a */
[----:B01234-:R-:W-:Y:S05]  /*3ec0*/  ENDCOLLECTIVE ;  /* 0x000000000000791b */ /* 0x01ffea0003800000 */
.L_x_57329:
[----:B------:R-:W-:Y:S05]  /*3ed0*/  BSYNC B1 ;  /* 0x0000000000017941 */ /* 0x000fea0003800000 */
.L_x_57328:
[----:B------:R-:W-:Y:S05]  /*3ee0*/  BRA `(.L_x_57330) ;  /* 0xffffffe400c07947 */ /* 0x000fea000383ffff */
.L_x_57258:
[----:B------:R-:W-:Y:S01]  /*3ef0*/  BSSY B1, `(.L_x_57331) ;  /* 0x0000006000017945 */ /* 0x000fe20003800000 */
[----:B------:R-:W-:Y:S02]  /*3f00*/  IMAD.MOV.U32 R3, RZ, RZ, R39 ;  /* 0x000000ffff037224 */ /* 0x000fe400078e0027 */
[----:B------:R-:W-:-:S07]  /*3f10*/  IMAD.MOV.U32 R2, RZ, RZ, -0x1 ;  /* 0xffffffffff027424 */ /* 0x000fce00078e00ff */
[----:B01234-:R-:W-:Y:S05]  /*3f20*/  WARPSYNC.COLLECTIVE R2, `(.L_x_57332) ;  /* 0x0000000002087348 */ /* 0x01ffea0003c00000 */
[----:B0-----:R0:W0:Y:S02]  /*3f30*/  SHFL.IDX P6, R2, R11, R3, R10 ;  /* 0x000000030b027389 */ /* 0x00102400000c000a */
[----:B01234-:R-:W-:Y:S05]  /*3f40*/  ENDCOLLECTIVE ;  /* 0x000000000000791b */ /* 0x01ffea0003800000 */
.L_x_57332:
[----:B------:R-:W-:Y:S05]  /*3f50*/  BSYNC B1 ;  /* 0x0000000000017941 */ /* 0x000fea0003800000 */
.L_x_57331:
[----:B------:R-:W-:Y:S05]  /*3f60*/  BRA `(.L_x_57333) ;  /* 0xffffffe400b47947 */ /* 0x000fea000383ffff */
.L_x_57260:
[----:B------:R-:W-:Y:S01]  /*3f70*/  BSSY B1, `(.L_x_57334) ;  /* 0x0000006000017945 */ /* 0x000fe20003800000 */
[----:B------:R-:W-:Y:S02]  /*3f80*/  IMAD.MOV.U32 R3, RZ, RZ, R37 ;  /* 0x000000ffff037224 */ /* 0x000fe400078e0025 */
[----:B------:R-:W-:-:S07]  /*3f90*/  IMAD.MOV.U32 R2, RZ, RZ, -0x1 ;  /* 0xffffffffff027424 */ /* 0x000fce00078e00ff */
[----:B01234-:R-:W-:Y:S05]  /*3fa0*/  WARPSYNC.COLLECTIVE R2, `(.L_x_57335) ;  /* 0x0000000002087348 */ /* 0x01ffea0003c00000 */
[----:B0-----:R0:W0:Y:S02]  /*3fb0*/  SHFL.IDX P6, R2, R11, R3, R10 ;  /* 0x000000030b027389 */ /* 0x00102400000c000a */
[----:B01234-:R-:W-:Y:S05]  /*3fc0*/  ENDCOLLECTIVE ;  /* 0x000000000000791b */ /* 0x01ffea0003800000 */
.L_x_57335:
[----:B------:R-:W-:Y:S05]  /*3fd0*/  BSYNC B1 ;  /* 0x0000000000017941 */ /* 0x000fea0003800000 */
.L_x_57334:
[----:B------:R-:W-:Y:S05]  /*3fe0*/  BRA `(.L_x_57336) ;  /* 0xffffffe400a87947 */ /* 0x000fea000383ffff */
.L_x_57262:
[----:B------:R-:W-:Y:S01]  /*3ff0*/  BSSY B1, `(.L_x_57337) ;  /* 0x0000006000017945 */ /* 0x000fe20003800000 */
[----:B------:R-:W-:Y:S01]  /*4000*/  MOV R3, R35 ;  /* 0x0000002300037202 */ /* 0x000fe20000000f00 */
[----:B------:R-:W-:-:S07]  /*4010*/  IMAD.MOV.U32 R2, RZ, RZ, -0x1 ;  /* 0xffffffffff027424 */ /* 0x000fce00078e00ff */
[----:B01234-:R-:W-:Y:S05]  /*4020*/  WARPSYNC.COLLECTIVE R2, `(.L_x_57338) ;  /* 0x0000000002087348 */ /* 0x01ffea0003c00000 */
[----:B0-----:R0:W0:Y:S02]  /*4030*/  SHFL.IDX P6, R2, R11, R3, R10 ;  /* 0x000000030b027389 */ /* 0x00102400000c000a */
[----:B01234-:R-:W-:Y:S05]  /*4040*/  ENDCOLLECTIVE ;  /* 0x000000000000791b */ /* 0x01ffea0003800000 */
.L_x_57338:
[----:B------:R-:W-:Y:S05]  /*4050*/  BSYNC B1 ;  /* 0x0000000000017941 */ /* 0x000fea0003800000 */
.L_x_57337:
[----:B------:R-:W-:Y:S05]  /*4060*/  BRA `(.L_x_57339) ;  /* 0xffffffe4009c7947 */ /* 0x000fea000383ffff */
.L_x_57264:
[----:B------:R-:W-:Y:S01]  /*4070*/  BSSY B1, `(.L_x_57340) ;  /* 0x0000006000017945 */ /* 0x000fe20003800000 */
[----:B------:R-:W-:Y:S02]  /*4080*/  IMAD.MOV.U32 R3, RZ, RZ, R33 ;  /* 0x000000ffff037224 */ /* 0x000fe400078e0021 */
[----:B------:R-:W-:-:S07]  /*4090*/  IMAD.MOV.U32 R2, RZ, RZ, -0x1 ;  /* 0xffffffffff027424 */ /* 0x000fce00078e00ff */
[----:B01234-:R-:W-:Y:S05]  /*40a0*/  WARPSYNC.COLLECTIVE R2, `(.L_x_57341) ;  /* 0x0000000002087348 */ /* 0x01ffea0003c00000 */
[----:B0-----:R0:W0:Y:S02]  /*40b0*/  SHFL.IDX P6, R2, R11, R3, R10 ;  /* 0x000000030b027389 */ /* 0x00102400000c000a */
[----:B01234-:R-:W-:Y:S05]  /*40c0*/  ENDCOLLECTIVE ;  /* 0x000000000000791b */ /* 0x01ffea0003800000 */
.L_x_57341:
[----:B------:R-:W-:Y:S05]  /*40d0*/  BSYNC B1 ;  /* 0x0000000000017941 */ /* 0x000fea0003800000 */
.L_x_57340:
[----:B------:R-:W-:Y:S05]  /*40e0*/  BRA `(.L_x_57342) ;  /* 0xffffffe400987947 */ /* 0x000fea000383ffff */
.L_x_57266:
[----:B------:R-:W-:Y:S01]  /*40f0*/  BSSY B1, `(.L_x_57343) ;  /* 0x0000006000017945 */ /* 0x000fe20003800000 */
[----:B------:R-:W-:Y:S02]  /*4100*/  IMAD.MOV.U32 R3, RZ, RZ, R31 ;  /* 0x000000ffff037224 */ /* 0x000fe400078e001f */
[----:B------:R-:W-:-:S07]  /*4110*/  IMAD.MOV.U32 R2, RZ, RZ, -0x1 ;  /* 0xffffffffff027424 */ /* 0x000fce00078e00ff */
[----:B01234-:R-:W-:Y:S05]  /*4120*/  WARPSYNC.COLLECTIVE R2, `(.L_x_57344) ;  /* 0x0000000002087348 */ /* 0x01ffea0003c00000 */
[----:B0-----:R0:W0:Y:S02]  /*4130*/  SHFL.IDX P6, R2, R11, R3, R10 ;  /* 0x000000030b027389 */ /* 0x00102400000c000a */
[----:B01234-:R-:W-:Y:S05]  /*4140*/  ENDCOLLECTIVE ;  /* 0x000000000000791b */ /* 0x01ffea0003800000 */
.L_x_57344:
[----:B------:R-:W-:Y:S05]  /*4150*/  BSYNC B1 ;  /* 0x0000000000017941 */ /* 0x000fea0003800000 */
.L_x_57343:
[----:B------:R-:W-:Y:S05]  /*4160*/  BRA `(.L_x_57345) ;  /* 0xffffffe400907947 */ /* 0x000fea000383ffff */
.L_x_57279:
[----:B------:R-:W-:Y:S01]  /*4170*/  IMAD.MOV.U32 R2, RZ, RZ, -0x1 ;  /* 0xffffffffff027424 */ /* 0x000fe200078e00ff */
[----:B------:R-:W-:-:S07]  /*4180*/  MOV R3, R23 ;  /* 0x0000001700037202 */ /* 0x000fce0000000f00 */
[----:B0-234-:R-:W-:Y:S05]  /*4190*/  WARPSYNC.COLLECTIVE R2, `(.L_x_57346) ;  /* 0x0000000002087348 */ /* 0x01dfea0003c00000 */
[----:B0-----:R0:W1:Y:S02]  /*41a0*/  SHFL.IDX P6, R2, R11, R3, R10 ;  /* 0x000000030b027389 */ /* 0x00106400000c000a */
[----:B01234-:R-:W-:Y:S05]  /*41b0*/  ENDCOLLECTIVE ;  /* 0x000000000000791b */ /* 0x01ffea0003800000 */
.L_x_57346:
[----:B------:R-:W-:Y:S01]  /*41c0*/  IMAD.MOV.U32 R30, RZ, RZ, R2 ;  /* 0x000000ffff1e7224 */ /* 0x000fe200078e0002 */
[----:B------:R-:W-:Y:S06]  /*41d0*/  BRA `(.L_x_57347) ;  /* 0xfffffff000507947 */ /* 0x000fec000383ffff */
.L_x_57281:
[----:B------:R-:W-:Y:S01]  /*41e0*/  BSSY B0, `(.L_x_57348) ;  /* 0x0000006000007945 */ /* 0x000fe20003800000 */
[----:B------:R-:W-:Y:S02]  /*41f0*/  IMAD.MOV.U32 R3, RZ, RZ, R41 ;  /* 0x000000ffff037224 */ /* 0x000fe400078e0029 */
[----:B------:R-:W-:-:S07]  /*4200*/  IMAD.MOV.U32 R2, RZ, RZ, -0x1 ;  /* 0xffffffffff027424 */ /* 0x000fce00078e00ff */
[----:B0-234-:R-:W-:Y:S05]  /*4210*/  WARPSYNC.COLLECTIVE R2, `(.L_x_57349) ;  /* 0x0000000002087348 */ /* 0x01dfea0003c00000 */
[----:B0-----:R0:W1:Y:S02]  /*4220*/  SHFL.IDX P6, R2, R11, R3, R10 ;  /* 0x000000030b027389 */ /* 0x00106400000c000a */
[----:B01234-:R-:W-:Y:S05]  /*4230*/  ENDCOLLECTIVE ;  /* 0x000000000000791b */ /* 0x01ffea0003800000 */
.L_x_57349:
[----:B------:R-:W-:Y:S05]  /*4240*/  BSYNC B0 ;  /* 0x0000000000007941 */ /* 0x000fea0003800000 */
.L_x_57348:
[----:B------:R-:W-:Y:S05]  /*4250*/  BRA `(.L_x_57350) ;  /* 0xfffffff000447947 */ /* 0x000fea000383ffff */
.L_x_57283:
[----:B------:R-:W-:Y:S01]  /*4260*/  BSSY B0, `(.L_x_57351) ;  /* 0x0000006000007945 */ /* 0x000fe20003800000 */
[----:B------:R-:W-:Y:S01]  /*4270*/  IMAD.MOV.U32 R3, RZ, RZ, R39 ;  /* 0x000000ffff037224 */ /* 0x000fe200078e0027 */
[----:B------:R-:W-:-:S07]  /*4280*/  MOV R2, 0xffffffff ;  /* 0xffffffff00027802 */ /* 0x000fce0000000f00 */
[----:B0-234-:R-:W-:Y:S05]  /*4290*/  WARPSYNC.COLLECTIVE R2, `(.L_x_57352) ;  /* 0x0000000002087348 */ /* 0x01dfea0003c00000 */
[----:B0-----:R0:W1:Y:S02]  /*42a0*/  SHFL.IDX P6, R2, R11, R3, R10 ;  /* 0x000000030b027389 */ /* 0x00106400000c000a */
[----:B01234-:R-:W-:Y:S05]  /*42b0*/  ENDCOLLECTIVE ;  /* 0x000000000000791b */ /* 0x01ffea0003800000 */
.L_x_57352:
[----:B------:R-:W-:Y:S05]  /*42c0*/  BSYNC B0 ;  /* 0x0000000000007941 */ /* 0x000fea0003800000 */
.L_x_57351:
[----:B------:R-:W-:Y:S05]  /*42d0*/  BRA `(.L_x_57353) ;  /* 0xfffffff000387947 */ /* 0x000fea000383ffff */
.L_x_57285:
[----:B------:R-:W-:Y:S01]  /*42e0*/  BSSY B0, `(.L_x_57354) ;  /* 0x0000006000007945 */ /* 0x000fe20003800000 */
[----:B------:R-:W-:Y:S02]  /*42f0*/  IMAD.MOV.U32 R3, RZ, RZ, R37 ;  /* 0x000000ffff037224 */ /* 0x000fe400078e0025 */
[----:B------:R-:W-:-:S07]  /*4300*/  IMAD.MOV.U32 R2, RZ, RZ, -0x1 ;  /* 0xffffffffff027424 */ /* 0x000fce00078e00ff */
[----:B0-234-:R-:W-:Y:S05]  /*4310*/  WARPSYNC.COLLECTIVE R2, `(.L_x_57355) ;  /* 0x0000000002087348 */ /* 0x01dfea0003c00000 */
[----:B0-----:R0:W1:Y:S02]  /*4320*/  SHFL.IDX P6, R2, R11, R3, R10 ;  /* 0x000000030b027389 */ /* 0x00106400000c000a */
[----:B01234-:R-:W-:Y:S05]  /*4330*/  ENDCOLLECTIVE ;  /* 0x000000000000791b */ /* 0x01ffea0003800000 */
.L_x_57355:
[----:B------:R-:W-:Y:S05]  /*4340*/  BSYNC B0 ;  /* 0x0000000000007941 */ /* 0x000fea0003800000 */
.L_x_57354:
[----:B------:R-:W-:Y:S05]  /*4350*/  BRA `(.L_x_57356) ;  /* 0xfffffff0002c7947 */ /* 0x000fea000383ffff */
.L_x_57287:
[----:B------:R-:W-:Y:S01]  /*4360*/  BSSY B0, `(.L_x_57357) ;  /* 0x0000006000007945 */ /* 0x000fe20003800000 */
[----:B------:R-:W-:Y:S02]  /*4370*/  IMAD.MOV.U32 R3, RZ, RZ, R35 ;  /* 0x000000ffff037224 */ /* 0x000fe400078e0023 */
[----:B------:R-:W-:-:S07]  /*4380*/  IMAD.MOV.U32 R2, RZ, RZ, -0x1 ;  /* 0xffffffffff027424 */ /* 0x000fce00078e00ff */
[----:B0-234-:R-:W-:Y:S05]  /*4390*/  WARPSYNC.COLLECTIVE R2, `(.L_x_57358) ;  /* 0x0000000002087348 */ /* 0x01dfea0003c00000 */
[----:B0-----:R0:W1:Y:S02]  /*43a0*/  SHFL.IDX P6, R2, R11, R3, R10 ;  /* 0x000000030b027389 */ /* 0x00106400000c000a */
[----:B01234-:R-:W-:Y:S05]  /*43b0*/  ENDCOLLECTIVE ;  /* 0x000000000000791b */ /* 0x01ffea0003800000 */
.L_x_57358:
[----:B------:R-:W-:Y:S05]  /*43c0*/  BSYNC B0 ;  /* 0x0000000000007941 */ /* 0x000fea0003800000 */
.L_x_57357:
[----:B------:R-:W-:Y:S05]  /*43d0*/  BRA `(.L_x_57359) ;  /* 0xfffffff000207947 */ /* 0x000fea000383ffff */
.L_x_57289:
[----:B------:R-:W-:Y:S01]  /*43e0*/  BSSY B0, `(.L_x_57360) ;  /* 0x0000006000007945 */ /* 0x000fe20003800000 */
[----:B------:R-:W-:Y:S01]  /*43f0*/  IMAD.MOV.U32 R3, RZ, RZ, R33 ;  /* 0x000000ffff037224 */ /* 0x000fe200078e0021 */
[----:B------:R-:W-:-:S07]  /*4400*/  MOV R2, 0xffffffff ;  /* 0xffffffff00027802 */ /* 0x000fce0000000f00 */
[----:B0-234-:R-:W-:Y:S05]  /*4410*/  WARPSYNC.COLLECTIVE R2, `(.L_x_57361) ;  /* 0x0000000002087348 */ /* 0x01dfea0003c00000 */
[----:B0-----:R0:W1:Y:S02]  /*4420*/  SHFL.IDX P6, R2, R11, R3, R10 ;  /* 0x000000030b027389 */ /* 0x00106400000c000a */
[----:B01234-:R-:W-:Y:S05]  /*4430*/  ENDCOLLECTIVE ;  /* 0x000000000000791b */ /* 0x01ffea0003800000 */
.L_x_57361:
[----:B------:R-:W-:Y:S05]  /*4440*/  BSYNC B0 ;  /* 0x0000000000007941 */ /* 0x000fea0003800000 */
.L_x_57360:
[----:B------:R-:W-:Y:S05]  /*4450*/  BRA `(.L_x_57362) ;  /* 0xfffffff0001c7947 */ /* 0x000fea000383ffff */
.L_x_57291:
[----:B------:R-:W-:Y:S01]  /*4460*/  BSSY B0, `(.L_x_57363) ;  /* 0x0000006000007945 */ /* 0x000fe20003800000 */
[----:B------:R-:W-:Y:S02]  /*4470*/  IMAD.MOV.U32 R3, RZ, RZ, R31 ;  /* 0x000000ffff037224 */ /* 0x000fe400078e001f */
[----:B------:R-:W-:-:S07]  /*4480*/  IMAD.MOV.U32 R2, RZ, RZ, -0x1 ;  /* 0xffffffffff027424 */ /* 0x000fce00078e00ff */
[----:B0-234-:R-:W-:Y:S05]  /*4490*/  WARPSYNC.COLLECTIVE R2, `(.L_x_57364) ;  /* 0x0000000002087348 */ /* 0x01dfea0003c00000 */
[----:B0-----:R0:W1:Y:S02]  /*44a0*/  SHFL.IDX P6, R2, R11, R3, R10 ;  /* 0x000000030b027389 */ /* 0x00106400000c000a */
[----:B01234-:R-:W-:Y:S05]  /*44b0*/  ENDCOLLECTIVE ;  /* 0x000000000000791b */ /* 0x01ffea0003800000 */
.L_x_57364:
[----:B------:R-:W-:Y:S05]  /*44c0*/  BSYNC B0 ;  /* 0x0000000000007941 */ /* 0x000fea0003800000 */
.L_x_57363:
[----:B------:R-:W-:Y:S05]  /*44d0*/  BRA `(.L_x_57365) ;  /* 0xfffffff000147947 */ /* 0x000fea000383ffff */
.L_x_57293:
[----:B------:R-:W-:Y:S01]  /*44e0*/  BSSY B0, `(.L_x_57366) ;  /* 0x0000006000007945 */ /* 0x000fe20003800000 */
[----:B------:R-:W-:Y:S02]  /*44f0*/  IMAD.MOV.U32 R3, RZ, RZ, R29 ;  /* 0x000000ffff037224 */ /* 0x000fe400078e001d */
[----:B------:R-:W-:-:S07]  /*4500*/  IMAD.MOV.U32 R2, RZ, RZ, -0x1 ;  /* 0xffffffffff027424 */ /* 0x000fce00078e00ff */
[----:B0-234-:R-:W-:Y:S05]  /*4510*/  WARPSYNC.COLLECTIVE R2, `(.L_x_57367) ;  /* 0x0000000002087348 */ /* 0x01dfea0003c00000 */
[----:B0-----:R0:W1:Y:S02]  /*4520*/  SHFL.IDX P6, R2, R11, R3, R10 ;  /* 0x000000030b027389 */ /* 0x00106400000c000a */
[----:B01234-:R-:W-:Y:S05]  /*4530*/  ENDCOLLECTIVE ;  /* 0x000000000000791b */ /* 0x01ffea0003800000 */
.L_x_57367:
[----:B------:R-:W-:Y:S05]  /*4540*/  BSYNC B0 ;  /* 0x0000000000007941 */ /* 0x000fea0003800000 */
.L_x_57366:
[----:B------:R-:W-:Y:S05]  /*4550*/  BRA `(.L_x_57368) ;  /* 0xfffffff0000c7947 */ /* 0x000fea000383ffff */
.L_x_57369:
        /* <DEDUP_REMOVED lines=10> */
.L_x_58786:


//--------------------- .text._Z9cuda_gemmIiLi256ELi1ELi1ELi16ELi8ELi8ELi32ELi0ELi1EEviiiPT_S1_S1_ii --------------------------
	.section	.text._Z9cuda_gemmIiLi256ELi1ELi1ELi16ELi8ELi8ELi32ELi0ELi1EEviiiPT_S1_S1_ii,"ax",@progbits
	.align	128
        .global         _Z9cuda_gemmIiLi256ELi1ELi1ELi16ELi8ELi8ELi32ELi0ELi1EEviiiPT_S1_S1_ii
        .type           _Z9cuda_gemmIiLi256ELi1ELi1ELi16ELi8ELi8ELi32ELi0ELi1EEviiiPT_S1_S1_ii,@function
        .size           _Z9cuda_gemmIiLi256ELi1ELi1ELi16ELi8ELi8ELi32ELi0ELi1EEviiiPT_S1_S1_ii,(.L_x_58787 - _Z9cuda_gemmIiLi256ELi1ELi1ELi16ELi8ELi8ELi32ELi0ELi1EEviiiPT_S1_S1_ii)
        .other          _Z9cuda_gemmIiLi256ELi1ELi1ELi16ELi8ELi8ELi32ELi0ELi1EEviiiPT_S1_S1_ii,@"STO_CUDA_ENTRY STV_DEFAULT"
_Z9cuda_gemmIiLi256ELi1ELi1ELi16ELi8ELi8ELi32ELi0ELi1EEviiiPT_S1_S1_ii:
.text._Z9cuda_gemmIiLi256ELi1ELi1ELi16ELi8ELi8ELi32ELi0ELi1EEviiiPT_S1_S1_ii:
        /* <DEDUP_REMOVED lines=46> */
.L_x_57374:
        /* <DEDUP_REMOVED lines=12> */
.L_x_57373:
[----:B------:R-:W-:Y:S05]  /*03a0*/  BSYNC.RECONVERGENT B1 ;  /* 0x0000000000017941 */ /* 0x000fea0003800200 */
.L_x_57372:
        /* <DEDUP_REMOVED lines=8> */
.L_x_57375:
        /* <DEDUP_REMOVED lines=39> */
.L_x_57371:
[----:B------:R-:W-:Y:S05]  /*06a0*/  BSYNC.RECONVERGENT B0 ;  /* 0x0000000000007941 */ /* 0x000fea0003800200 */
.L_x_57370:
        /* <DEDUP_REMOVED lines=10> */
[----:B------:R-:W3:Y:S01]  /*0750*/  S2R R9, SR_CgaCtaId ;  /* 0x0000000000097919 */ /* 0x000ee20000008800 */
[----:B01----:R-:W0:Y:S01]  /*0760*/  LDC R5, c[0x0][0x388] ;  /* 0x0000e200ff057b82 */ /* 0x003e220000000800 */
[----:B------:R-:W-:Y:S01]  /*0770*/  MOV R7, 0x400 ;  /* 0x0000040000077802 */ /* 0x000fe20000000f00 */
[----:B------:R-:W-:Y:S01]  /*0780*/  BSSY.RECONVERGENT B1, `(.L_x_57378) ;  /* 0x0000010000017945 */ /* 0x000fe20003800200 */
[----:B------:R-:W-:-:S03]  /*0790*/  MOV R8, R26 ;  /* 0x0000001a00087202 */ /* 0x000fc60000000f00 */
[----:B------:R-:W-:Y:S02]  /*07a0*/  VIADD R0, R7, 0x180 ;  /* 0x0000018007007836 */ /* 0x000fe40000000000 */
[----:B------:R-:W1:Y:S01]  /*07b0*/  LDC.64 R2, c[0x0][0x390] ;  /* 0x0000e400ff027b82 */ /* 0x000e620000000a00 */
[----:B0-----:R-:W-:-:S04]  /*07c0*/  IMAD R4, R5, UR10, R26 ;  /* 0x0000000a05047c24 */ /* 0x001fc8000f8e021a */
[----:B--2---:R-:W-:Y:S01]  /*07d0*/  IMAD R6, R23, 0x10, R4 ;  /* 0x0000001017067824 */ /* 0x004fe200078e0204 */
[----:B---3--:R-:W-:-:S05]  /*07e0*/  LEA R5, R9, R0, 0x18 ;  /* 0x0000000009057211 */ /* 0x008fca00078ec0ff */
[----:B-1----:R-:W-:-:S07]  /*07f0*/  IMAD R0, R26, 0x4, R5 ;  /* 0x000000041a007824 */ /* 0x002fce00078e0205 */
.L_x_57379:
[----:B------:R-:W-:-:S06]  /*0800*/  IMAD.WIDE R4, R6, 0x4, R2 ;  /* 0x0000000406047825 */ /* 0x000fcc00078e0202 */
[----:B------:R-:W2:Y:S01]  /*0810*/  LDG.E R5, desc[UR8][R4.64] ;  /* 0x0000000804057981 */ /* 0x000ea2000c1e1900 */
[C---:B------:R-:W-:Y:S01]  /*0820*/  IADD3 R8, PT, PT, R25.reuse, R8, RZ ;  /* 0x0000000819087210 */ /* 0x040fe20007ffe0ff */
[----:B------:R-:W-:-:S03]  /*0830*/  IMAD.IADD R6, R25, 0x1, R6 ;  /* 0x0000000119067824 */ /* 0x000fc600078e0206 */
[----:B------:R-:W-:Y:S01]  /*0840*/  ISETP.GE.U32.AND P0, PT, R8, 0x10, PT ;  /* 0x000000100800780c */ /* 0x000fe20003f06070 */
[----:B--2---:R0:W-:Y:S02]  /*0850*/  STS [R0], R5 ;  /* 0x0000000500007388 */ /* 0x0041e40000000800 */
[----:B0-----:R-:W-:-:S10]  /*0860*/  IMAD R0, R25, 0x4, R0 ;  /* 0x0000000419007824 */ /* 0x001fd400078e0200 */
[----:B------:R-:W-:Y:S05]  /*0870*/  @!P0 BRA `(.L_x_57379) ;  /* 0xfffffffc00e08947 */ /* 0x000fea000383ffff */
[----:B------:R-:W-:Y:S05]  /*0880*/  BSYNC.RECONVERGENT B1 ;  /* 0x0000000000017941 */ /* 0x000fea0003800200 */
.L_x_57378:
[----:B------:R-:W-:Y:S01]  /*0890*/  IADD3 R0, PT, PT, R7, 0x200, RZ ;  /* 0x0000020007007810 */ /* 0x000fe20007ffe0ff */
[----:B------:R-:W-:-:S03]  /*08a0*/  IMAD.MOV.U32 R2, RZ, RZ, R26 ;  /* 0x000000ffff027224 */ /* 0x000fc600078e001a */
[----:B------:R-:W-:-:S05]  /*08b0*/  LEA R3, R9, R0, 0x18 ;  /* 0x0000000009037211 */ /* 0x000fca00078ec0ff */
[----:B------:R-:W-:-:S07]  /*08c0*/  IMAD R0, R26, 0x4, R3 ;  /* 0x000000041a007824 */ /* 0x000fce00078e0203 */
.L_x_57380:
[C---:B------:R-:W-:Y:S01]  /*08d0*/  IADD3 R2, PT, PT, R25.reuse, R2, RZ ;  /* 0x0000000219027210 */ /* 0x040fe20007ffe0ff */
[----:B------:R0:W-:Y:S03]  /*08e0*/  STS [R0], RZ ;  /* 0x000000ff00007388 */ /* 0x0001e60000000800 */
[----:B------:R-:W-:Y:S01]  /*08f0*/  ISETP.GE.U32.AND P0, PT, R2, 0x10, PT ;  /* 0x000000100200780c */ /* 0x000fe20003f06070 */
[----:B0-----:R-:W-:-:S12]  /*0900*/  IMAD R0, R25, 0x4, R0 ;  /* 0x0000000419007824 */ /* 0x001fd800078e0200 */
[----:B------:R-:W-:Y:S05]  /*0910*/  @!P0 BRA `(.L_x_57380) ;  /* 0xfffffffc00ec8947 */ /* 0x000fea000383ffff */
.L_x_57377:
[----:B------:R-:W-:Y:S05]  /*0920*/  BSYNC.RECONVERGENT B0 ;  /* 0x0000000000007941 */ /* 0x000fea0003800200 */
.L_x_57376:
[----:B------:R-:W-:Y:S01]  /*0930*/  BAR.SYNC.DEFER_BLOCKING 0x0 ;  /* 0x0000000000007b1d */ /* 0x000fe20000010000 */
[----:B------:R-:W-:-:S13]  /*0940*/  ISETP.GT.U32.AND P0, PT, R26, 0xf, PT ;  /* 0x0000000f1a00780c */ /* 0x000fda0003f04070 */
[----:B------:R-:W-:Y:S05]  /*0950*/  @P0 BRA `(.L_x_57381) ;  /* 0x0000000000f80947 */ /* 0x000fea0003800000 */
[----:B-1----:R-:W1:Y:S01]  /*0960*/  S2R R11, SR_CgaCtaId ;  /* 0x00000000000b7919 */ /* 0x002e620000008800 */
[----:B------:R-:W-:Y:S01]  /*0970*/  MOV R4, 0x400 ;  /* 0x0000040000047802 */ /* 0x000fe20000000f00 */
[C---:B------:R-:W-:Y:S01]  /*0980*/  VIADD R21, R24.reuse, 0xffffffff ;  /* 0xffffffff18157836 */ /* 0x040fe20000000000 */
[C---:B------:R-:W-:Y:S01]  /*0990*/  LOP3.LUT R22, R24.reuse, 0x4, RZ, 0xfc, !PT ;  /* 0x0000000418167812 */ /* 0x040fe200078efcff */
[C---:B------:R-:W-:Y:S01]  /*09a0*/  VIADD R7, R24.reuse, 0x5 ;  /* 0x0000000518077836 */ /* 0x040fe20000000000 */
[----:B------:R-:W-:Y:S01]  /*09b0*/  SHF.L.U32 R0, R24, 0x3, RZ ;  /* 0x0000000318007819 */ /* 0x000fe200000006ff */
[----:B0-----:R-:W-:Y:S01]  /*09c0*/  VIADD R6, R4, 0x180 ;  /* 0x0000018004067836 */ /* 0x001fe20000000000 */
[----:B------:R-:W-:Y:S02]  /*09d0*/  LOP3.LUT R21, R21, 0x7, RZ, 0xc0, !PT ;  /* 0x0000000715157812 */ /* 0x000fe400078ec0ff */
[C---:B------:R-:W-:Y:S02]  /*09e0*/  LOP3.LUT R2, R0.reuse, R22, RZ, 0xfc, !PT ;  /* 0x0000001600027212 */ /* 0x040fe400078efcff */
[----:B------:R-:W-:-:S02]  /*09f0*/  LOP3.LUT R0, R0, R21, RZ, 0xfc, !PT ;  /* 0x0000001500007212 */ /* 0x000fc400078efcff */
[----:B------:R-:W-:Y:S02]  /*0a00*/  SHF.R.U32.HI R10, RZ, 0x1, R25 ;  /* 0x00000001ff0a7819 */ /* 0x000fe40000011619 */
[----:B------:R-:W-:Y:S02]  /*0a10*/  SHF.R.U32.HI R9, RZ, 0x1, R26 ;  /* 0x00000001ff097819 */ /* 0x000fe4000001161a */
[C---:B------:R-:W-:Y:S02]  /*0a20*/  LOP3.LUT R8, R24.reuse, 0x6, RZ, 0xfc, !PT ;  /* 0x0000000618087812 */ /* 0x040fe400078efcff */
[C---:B------:R-:W-:Y:S02]  /*0a30*/  LOP3.LUT R5, R24.reuse, 0x2, RZ, 0xfc, !PT ;  /* 0x0000000218057812 */ /* 0x040fe400078efcff */
[C---:B-1----:R-:W-:Y:S01]  /*0a40*/  LEA R3, R11.reuse, R6, 0x18 ;  /* 0x000000060b037211 */ /* 0x042fe200078ec0ff */
[----:B------:R-:W-:Y:S01]  /*0a50*/  VIADD R6, R24, 0x3 ;  /* 0x0000000318067836 */ /* 0x000fe20000000000 */
[----:B------:R-:W-:Y:S01]  /*0a60*/  LEA R12, R11, R4, 0x18 ;  /* 0x000000040b0c7211 */ /* 0x000fe200078ec0ff */
[----:B------:R-:W-:Y:S01]  /*0a70*/  VIADD R4, R4, 0x200 ;  /* 0x0000020004047836 */ /* 0x000fe20000000000 */
[----:B------:R-:W-:Y:S01]  /*0a80*/  LEA R19, R0, R3, 0x2 ;  /* 0x0000000300137211 */ /* 0x000fe200078e10ff */
[----:B------:R-:W-:-:S02]  /*0a90*/  IMAD R2, R2, 0x4, R3 ;  /* 0x0000000402027824 */ /* 0x000fc400078e0203 */
[----:B------:R-:W-:Y:S01]  /*0aa0*/  IMAD R0, R24, 0x24, R3 ;  /* 0x0000002418007824 */ /* 0x000fe200078e0203 */
[----:B------:R-:W-:Y:S01]  /*0ab0*/  LEA R11, R11, R4, 0x18 ;  /* 0x000000040b0b7211 */ /* 0x000fe200078ec0ff */
[----:B------:R-:W-:Y:S01]  /*0ac0*/  IMAD.SHL.U32 R3, R26, 0x4, RZ ;  /* 0x000000041a037824 */ /* 0x000fe200078e00ff */
[----:B------:R0:W1:Y:S01]  /*0ad0*/  LDS R20, [R2] ;  /* 0x0000000002147984 */ /* 0x0000620000000800 */
[----:B------:R-:W-:-:S03]  /*0ae0*/  IADD3 R4, PT, PT, R24, 0x1, RZ ;  /* 0x0000000118047810 */ /* 0x000fc60007ffe0ff */
[----:B------:R-:W3:Y:S01]  /*0af0*/  LDS R19, [R19] ;  /* 0x0000000013137984 */ /* 0x000ee20000000800 */
[----:B------:R-:W-:-:S03]  /*0b00*/  LOP3.LUT R3, R3, 0x1c, RZ, 0xc0, !PT ;  /* 0x0000001c03037812 */ /* 0x000fc600078ec0ff */
[----:B------:R0:W4:Y:S01]  /*0b10*/  LDS R18, [R0] ;  /* 0x0000000000127984 */ /* 0x0001220000000800 */
[----:B------:R-:W-:-:S03]  /*0b20*/  IADD3 R12, PT, PT, R12, R3, RZ ;  /* 0x000000030c0c7210 */ /* 0x000fc60007ffe0ff */
[----:B------:R0:W0:Y:S04]  /*0b30*/  LDS R17, [R0+0x4] ;  /* 0x0000040000117984 */ /* 0x0000280000000800 */
[----:B------:R0:W0:Y:S04]  /*0b40*/  LDS R16, [R0+0x8] ;  /* 0x0000080000107984 */ /* 0x0000280000000800 */
[----:B------:R0:W0:Y:S04]  /*0b50*/  LDS R15, [R0+0xc] ;  /* 0x00000c00000f7984 */ /* 0x0000280000000800 */
[----:B------:R0:W0:Y:S04]  /*0b60*/  LDS R14, [R0+0x14] ;  /* 0x00001400000e7984 */ /* 0x0000280000000800 */
[----:B------:R0:W0:Y:S02]  /*0b70*/  LDS R13, [R0+0x18] ;  /* 0x00001800000d7984 */ /* 0x0000240000000800 */
.L_x_57383:
        /* <DEDUP_REMOVED lines=18> */
[----:B0-----:R-:W-:-:S07]  /*0ca0*/  IMAD R28, R13, R29, R28 ;  /* 0x0000001d0d1c7224 */ /* 0x001fce00078e021c */
.L_x_57394:
[----:B------:R-:W-:Y:S02]  /*0cb0*/  IMAD R2, R9, 0x2, R24 ;  /* 0x0000000209027824 */ /* 0x000fe400078e0218 */
[----:B---3--:R-:W-:Y:S02]  /*0cc0*/  IMAD R0, R19, R0, R28 ;  /* 0x0000000013007224 */ /* 0x008fe400078e021c */
[----:B------:R-:W-:Y:S02]  /*0cd0*/  IMAD.U32 R2, R2, 0x4, R11 ;  /* 0x0000000402027824 */ /* 0x000fe400078e000b */
[----:B------:R-:W-:-:S03]  /*0ce0*/  IMAD.IADD R9, R10, 0x1, R9 ;  /* 0x000000010a097824 */ /* 0x000fc600078e0209 */
[----:B------:R-:W0:Y:S02]  /*0cf0*/  LDS R3, [R2] ;  /* 0x0000000002037984 */ /* 0x000e240000000800 */
[----:B------:R-:W-:Y:S02]  /*0d00*/  ISETP.GE.U32.AND P0, PT, R9, 0x8, PT ;  /* 0x000000080900780c */ /* 0x000fe40003f06070 */
[----:B0-----:R-:W-:-:S05]  /*0d10*/  IADD3 R3, PT, PT, R0, R3, RZ ;  /* 0x0000000300037210 */ /* 0x001fca0007ffe0ff */
[----:B------:R0:W-:Y:S06]  /*0d20*/  STS [R2], R3 ;  /* 0x0000000302007388 */ /* 0x0001ec0000000800 */
[----:B------:R-:W-:Y:S05]  /*0d30*/  @!P0 BRA `(.L_x_57383) ;  /* 0xfffffffc00908947 */ /* 0x000fea000383ffff */
.L_x_57381:
[----:B------:R-:W-:Y:S05]  /*0d40*/  WARPSYNC.ALL ;  /* 0x0000000000007948 */ /* 0x000fea0003800000 */
[----:B------:R-:W-:Y:S01]  /*0d50*/  BAR.SYNC.DEFER_BLOCKING 0x0 ;  /* 0x0000000000007b1d */ /* 0x000fe20000010000 */
[----:B------:R-:W-:-:S13]  /*0d60*/  ISETP.GT.U32.AND P0, PT, R26, 0xf, PT ;  /* 0x0000000f1a00780c */ /* 0x000fda0003f04070 */
[----:B------:R-:W-:Y:S05]  /*0d70*/  @P0 EXIT ;  /* 0x000000000000094d */ /* 0x000fea0003800000 */
[----:B------:R-:W3:Y:S01]  /*0d80*/  S2UR UR6, SR_CgaCtaId ;  /* 0x00000000000679c3 */ /* 0x000ee20000008800 */
[----:B------:R-:W4:Y:S01]  /*0d90*/  LDCU UR7, c[0x0][0x388] ;  /* 0x00007100ff0777ac */ /* 0x000f220008000800 */
[----:B--2---:R-:W-:Y:S01]  /*0da0*/  IMAD.SHL.U32 R23, R23, 0x2, RZ ;  /* 0x0000000217177824 */ /* 0x004fe200078e00ff */
[----:B------:R-:W-:Y:S02]  /*0db0*/  UMOV UR5, 0x400 ;  /* 0x0000040000057882 */ /* 0x000fe40000000000 */
[----:B------:R-:W-:-:S03]  /*0dc0*/  UIADD3 UR5, UPT, UPT, UR5, 0x200, URZ ;  /* 0x0000020005057890 */ /* 0x000fc6000fffe0ff */
[----:B------:R-:W2:Y:S08]  /*0dd0*/  LDC R0, c[0x0][0x384] ;  /* 0x0000e100ff007b82 */ /* 0x000eb00000000800 */
[----:B01----:R-:W0:Y:S01]  /*0de0*/  LDC.64 R4, c[0x0][0x3a0] ;  /* 0x0000e800ff047b82 */ /* 0x003e220000000a00 */
[----:B----4-:R-:W-:-:S04]  /*0df0*/  USHF.R.S32.HI UR4, URZ, 0x1f, UR7 ;  /* 0x0000001fff047899 */ /* 0x010fc80008011407 */
[----:B------:R-:W-:Y:S02]  /*0e00*/  ULEA.HI UR4, UR4, UR7, URZ, 0x3 ;  /* 0x0000000704047291 */ /* 0x000fe4000f8f18ff */
[----:B---3--:R-:W-:Y:S02]  /*0e10*/  ULEA UR5, UR6, UR5, 0x18 ;  /* 0x0000000506057291 */ /* 0x008fe4000f8ec0ff */
[----:B------:R-:W-:Y:S01]  /*0e20*/  USHF.R.S32.HI UR4, URZ, 0x3, UR4 ;  /* 0x00000003ff047899 */ /* 0x000fe20008011404 */
[----:B--2---:R-:W-:-:S03]  /*0e30*/  IMAD R23, R0, UR10, R23 ;  /* 0x0000000a00177c24 */ /* 0x004fc6000f8e0217 */
[----:B------:R-:W-:-:S08]  /*0e40*/  LEA R0, R26, UR5, 0x2 ;  /* 0x000000051a007c11 */ /* 0x000fd0000f8e10ff */
.L_x_57384:
[----:B-1----:R1:W2:Y:S01]  /*0e50*/  LDS R7, [R0] ;  /* 0x0000000000077984 */ /* 0x0022a20000000800 */
[----:B------:R-:W-:Y:S02]  /*0e60*/  LOP3.LUT R6, R26, 0x1, RZ, 0xc0, !PT ;  /* 0x000000011a067812 */ /* 0x000fe400078ec0ff */
[--C-:B------:R-:W-:Y:S01]  /*0e70*/  SHF.R.U32.HI R2, RZ, 0x1, R26.reuse ;  /* 0x00000001ff027819 */ /* 0x100fe2000001161a */
[----:B------:R-:W-:Y:S01]  /*0e80*/  IMAD.IADD R26, R25, 0x1, R26 ;  /* 0x00000001191a7824 */ /* 0x000fe200078e021a */
[----:B------:R-:W-:Y:S01]  /*0e90*/  IADD3 R3, PT, PT, R23, R6, RZ ;  /* 0x0000000617037210 */ /* 0x000fe20007ffe0ff */
[----:B-1----:R-:W-:-:S03]  /*0ea0*/  IMAD R0, R25, 0x4, R0 ;  /* 0x0000000419007824 */ /* 0x002fc600078e0200 */
[----:B------:R-:W-:Y:S01]  /*0eb0*/  ISETP.GE.U32.AND P0, PT, R26, 0x10, PT ;  /* 0x000000101a00780c */ /* 0x000fe20003f06070 */
[----:B------:R-:W-:-:S04]  /*0ec0*/  IMAD R3, R2, UR4, R3 ;  /* 0x0000000402037c24 */ /* 0x000fc8000f8e0203 */
[----:B0-----:R-:W-:-:S05]  /*0ed0*/  IMAD.WIDE R2, R3, 0x4, R4 ;  /* 0x0000000403027825 */ /* 0x001fca00078e0204 */
[----:B--2---:R1:W-:Y:S03]  /*0ee0*/  STG.E desc[UR8][R2.64], R7 ;  /* 0x0000000702007986 */ /* 0x0043e6000c101908 */
[----:B------:R-:W-:Y:S05]  /*0ef0*/  @!P0 BRA `(.L_x_57384) ;  /* 0xfffffffc00d48947 */ /* 0x000fea000383ffff */
[----:B------:R-:W-:Y:S05]  /*0f00*/  EXIT ;  /* 0x000000000000794d */ /* 0x000fea0003800000 */
.L_x_57382:
[----:B------:R-:W-:Y:S01]  /*0f10*/  BSSY B0, `(.L_x_57385) ;  /* 0x0000007000007945 */ /* 0x000fe20003800000 */
[----:B0-----:R-:W-:Y:S01]  /*0f20*/  MOV R2, R24 ;  /* 0x0000001800027202 */ /* 0x001fe20000000f00 */
[----:B------:R-:W-:Y:S02]  /*0f30*/  IMAD.MOV.U32 R3, RZ, RZ, 0x181f ;  /* 0x0000181fff037424 */ /* 0x000fe400078e00ff */
[----:B------:R-:W-:-:S07]  /*0f40*/  IMAD.MOV.U32 R0, RZ, RZ, -0x1 ;  /* 0xffffffffff007424 */ /* 0x000fce00078e00ff */
[----:B-1234-:R-:W-:Y:S05]  /*0f50*/  WARPSYNC.COLLECTIVE R0, `(.L_x_57386) ;  /* 0x0000000000087348 */ /* 0x01efea0003c00000 */
[----:B------:R0:W0:Y:S02]  /*0f60*/  SHFL.IDX P0, R0, R27, R2, R3 ;  /* 0x000000021b007389 */ /* 0x0000240000000003 */
[----:B01234-:R-:W-:Y:S05]  /*0f70*/  ENDCOLLECTIVE ;  /* 0x000000000000791b */ /* 0x01ffea0003800000 */
.L_x_57386:
[----:B------:R-:W-:Y:S05]  /*0f80*/  BSYNC B0 ;  /* 0x0000000000007941 */ /* 0x000fea0003800000 */
.L_x_57385:
        /* <DEDUP_REMOVED lines=8> */
.L_x_57387:
[----:B------:R-:W-:Y:S02]  /*1010*/  IMAD.MOV.U32 R2, RZ, RZ, R5 ;  /* 0x000000ffff027224 */ /* 0x000fe400078e0005 */
[----:B------:R-:W-:Y:S02]  /*1020*/  IMAD R29, R17, R0, R28 ;  /* 0x00000000111d7224 */ /* 0x000fe400078e021c */
[----:B------:R-:W-:-:S07]  /*1030*/  IMAD.MOV.U32 R0, RZ, RZ, -0x1 ;  /* 0xffffffffff007424 */ /* 0x000fce00078e00ff */
[----:B------:R-:W-:Y:S05]  /*1040*/  WARPSYNC.COLLECTIVE R0, `(.L_x_57388) ;  /* 0x0000000000087348 */ /* 0x000fea0003c00000 */
[----:B------:R0:W1:Y:S02]  /*1050*/  SHFL.IDX P0, R0, R27, R2, R3 ;  /* 0x000000021b007389 */ /* 0x0000640000000003 */
[----:B01----:R-:W-:Y:S05]  /*1060*/  ENDCOLLECTIVE ;  /* 0x000000000000791b */ /* 0x003fea0003800000 */
.L_x_57388:
[----:B------:R-:W-:Y:S01]  /*1070*/  IMAD.MOV.U32 R2, RZ, RZ, R6 ;  /* 0x000000ffff027224 */ /* 0x000fe200078e0006 */
[----:B------:R-:W-:Y:S01]  /*1080*/  MOV R28, R0 ;  /* 0x00000000001c7202 */ /* 0x000fe20000000f00 */
[----:B------:R-:W-:-:S04]  /*1090*/  IMAD.MOV.U32 R0, RZ, RZ, -0x1 ;  /* 0xffffffffff007424 */ /* 0x000fc800078e00ff */
[----:B------:R-:W-:-:S07]  /*10a0*/  IMAD R28, R16, R28, R29 ;  /* 0x0000001c101c7224 */ /* 0x000fce00078e021d */
[----:B------:R-:W-:Y:S05]  /*10b0*/  WARPSYNC.COLLECTIVE R0, `(.L_x_57389) ;  /* 0x0000000000087348 */ /* 0x000fea0003c00000 */
[----:B------:R0:W1:Y:S02]  /*10c0*/  SHFL.IDX P0, R0, R27, R2, R3 ;  /* 0x000000021b007389 */ /* 0x0000640000000003 */
[----:B01----:R-:W-:Y:S05]  /*10d0*/  ENDCOLLECTIVE ;  /* 0x000000000000791b */ /* 0x003fea0003800000 */
.L_x_57389:
[----:B------:R-:W-:Y:S01]  /*10e0*/  IMAD.MOV.U32 R2, RZ, RZ, R22 ;  /* 0x000000ffff027224 */ /* 0x000fe200078e0016 */
[----:B------:R-:W-:Y:S01]  /*10f0*/  MOV R29, R0 ;  /* 0x00000000001d7202 */ /* 0x000fe20000000f00 */
[----:B------:R-:W-:-:S04]  /*1100*/  IMAD.MOV.U32 R0, RZ, RZ, -0x1 ;  /* 0xffffffffff007424 */ /* 0x000fc800078e00ff */
[----:B------:R-:W-:-:S07]  /*1110*/  IMAD R29, R15, R29, R28 ;  /* 0x0000001d0f1d7224 */ /* 0x000fce00078e021c */
[----:B------:R-:W-:Y:S05]  /*1120*/  WARPSYNC.COLLECTIVE R0, `(.L_x_57390) ;  /* 0x0000000000087348 */ /* 0x000fea0003c00000 */
[----:B------:R0:W1:Y:S02]  /*1130*/  SHFL.IDX P0, R0, R27, R2, R3 ;  /* 0x000000021b007389 */ /* 0x0000640000000003 */
[----:B01----:R-:W-:Y:S05]  /*1140*/  ENDCOLLECTIVE ;  /* 0x000000000000791b */ /* 0x003fea0003800000 */
.L_x_57390:
[----:B------:R-:W-:Y:S01]  /*1150*/  IMAD.MOV.U32 R2, RZ, RZ, R7 ;  /* 0x000000ffff027224 */ /* 0x000fe200078e0007 */
[----:B------:R-:W-:Y:S02]  /*1160*/  MOV R28, R0 ;  /* 0x00000000001c7202 */ /* 0x000fe40000000f00 */
[----:B------:R-:W-:-:S03]  /*1170*/  MOV R0, 0xffffffff ;  /* 0xffffffff00007802 */ /* 0x000fc60000000f00 */
[----:B------:R-:W-:-:S07]  /*1180*/  IMAD R29, R20, R28, R29 ;  /* 0x0000001c141d7224 */ /* 0x000fce00078e021d */
[----:B------:R-:W-:Y:S05]  /*1190*/  WARPSYNC.COLLECTIVE R0, `(.L_x_57391) ;  /* 0x0000000000087348 */ /* 0x000fea0003c00000 */
[----:B------:R0:W1:Y:S02]  /*11a0*/  SHFL.IDX P0, R0, R27, R2, R3 ;  /* 0x000000021b007389 */ /* 0x0000640000000003 */
[----:B01----:R-:W-:Y:S05]  /*11b0*/  ENDCOLLECTIVE ;  /* 0x000000000000791b */ /* 0x003fea0003800000 */
.L_x_57391:
[----:B------:R-:W-:Y:S01]  /*11c0*/  MOV R2, R8 ;  /* 0x0000000800027202 */ /* 0x000fe20000000f00 */
[----:B------:R-:W-:Y:S02]  /*11d0*/  IMAD.MOV.U32 R28, RZ, RZ, R0 ;  /* 0x000000ffff1c7224 */ /* 0x000fe400078e0000 */
[----:B------:R-:W-:Y:S02]  /*11e0*/  IMAD.MOV.U32 R0, RZ, RZ, -0x1 ;  /* 0xffffffffff007424 */ /* 0x000fe400078e00ff */
[----:B------:R-:W-:-:S07]  /*11f0*/  IMAD R28, R14, R28, R29 ;  /* 0x0000001c0e1c7224 */ /* 0x000fce00078e021d */
[----:B------:R-:W-:Y:S05]  /*1200*/  WARPSYNC.COLLECTIVE R0, `(.L_x_57392) ;  /* 0x0000000000087348 */ /* 0x000fea0003c00000 */
[----:B------:R0:W1:Y:S02]  /*1210*/  SHFL.IDX P0, R0, R27, R2, R3 ;  /* 0x000000021b007389 */ /* 0x0000640000000003 */
[----:B01----:R-:W-:Y:S05]  /*1220*/  ENDCOLLECTIVE ;  /* 0x000000000000791b */ /* 0x003fea0003800000 */
.L_x_57392:
[----:B------:R-:W-:Y:S01]  /*1230*/  IMAD.MOV.U32 R2, RZ, RZ, R21 ;  /* 0x000000ffff027224 */ /* 0x000fe200078e0015 */
[----:B------:R-:W-:Y:S02]  /*1240*/  MOV R29, R0 ;  /* 0x00000000001d7202 */ /* 0x000fe40000000f00 */
[----:B------:R-:W-:-:S03]  /*1250*/  MOV R0, 0xffffffff ;  /* 0xffffffff00007802 */ /* 0x000fc60000000f00 */
[----:B------:R-:W-:-:S07]  /*1260*/  IMAD R28, R13, R29, R28 ;  /* 0x0000001d0d1c7224 */ /* 0x000fce00078e021c */
[----:B------:R-:W-:Y:S05]  /*1270*/  WARPSYNC.COLLECTIVE R0, `(.L_x_57393) ;  /* 0x0000000000087348 */ /* 0x000fea0003c00000 */
[----:B------:R0:W1:Y:S02]  /*1280*/  SHFL.IDX P0, R0, R27, R2, R3 ;  /* 0x000000021b007389 */ /* 0x0000640000000003 */
[----:B01----:R-:W-:Y:S05]  /*1290*/  ENDCOLLECTIVE ;  /* 0x000000000000791b */ /* 0x003fea0003800000 */
.L_x_57393:
[----:B------:R-:W-:Y:S05]  /*12a0*/  BRA `(.L_x_57394) ;  /* 0xfffffff800807947 */ /* 0x000fea000383ffff */
.L_x_57395:
        /* <DEDUP_REMOVED lines=13> */
.L_x_58787:


//--------------------- .text._Z9cuda_gemmIiLi256ELi1ELi1ELi16ELi8ELi8ELi32ELi0ELi0EEviiiPT_S1_S1_ii --------------------------
	.section	.text._Z9cuda_gemmIiLi256ELi1ELi1ELi16ELi8ELi8ELi32ELi0ELi0EEviiiPT_S1_S1_ii,"ax",@progbits
	.align	128
        .global         _Z9cuda_gemmIiLi256ELi1ELi1ELi16ELi8ELi8ELi32ELi0ELi0EEviiiPT_S1_S1_ii
        .type           _Z9cuda_gemmIiLi256ELi1ELi1ELi16ELi8ELi8ELi32ELi0ELi0EEviiiPT_S1_S1_ii,@function
        .size           _Z9cuda_gemmIiLi256ELi1ELi1ELi16ELi8ELi8ELi32ELi0ELi0EEviiiPT_S1_S1_ii,(.L_x_58788 - _Z9cuda_gemmIiLi256ELi1ELi1ELi16ELi8ELi8ELi32ELi0ELi0EEviiiPT_S1_S1_ii)
        .other          _Z9cuda_gemmIiLi256ELi1ELi1ELi16ELi8ELi8ELi32ELi0ELi0EEviiiPT_S1_S1_ii,@"STO_CUDA_ENTRY STV_DEFAULT"
_Z9cuda_gemmIiLi256ELi1ELi1ELi16ELi8ELi8ELi32ELi0ELi0EEviiiPT_S1_S1_ii:
.text._Z9cuda_gemmIiLi256ELi1ELi1ELi16ELi8ELi8ELi32ELi0ELi0EEviiiPT_S1_S1_ii:
[----:B------:R-:W-:Y:S01]  /*0000*/  LDC R1, c[0x0][0x37c] ;  /* 0x0000df00ff017b82 */ /* 0x000fe20000000800 */
[----:B------:R-:W0:Y:S01]  /*0010*/  LDCU.64 UR8, c[0x0][0x3a8] ;  /* 0x00007500ff0877ac */ /* 0x000e220008000a00 */
[----:B------:R-:W-:Y:S01]  /*0020*/  BSSY.RECONVERGENT B0, `(.L_x_57396) ;  /* 0x000004f000007945 */ /* 0x000fe20003800200 */
[----:B------:R-:W1:Y:S01]  /*0030*/  LDCU.64 UR10, c[0x0][0x358] ;  /* 0x00006b00ff0a77ac */ /* 0x000e620008000a00 */
[----:B0-----:R-:W-:-:S05]  /*0040*/  IMAD.U32 R4, RZ, RZ, UR9 ;  /* 0x00000009ff047e24 */ /* 0x001fca000f8e00ff */
[----:B------:R-:W-:-:S04]  /*0050*/  IABS R6, R4 ;  /* 0x0000000400067213 */ /* 0x000fc80000000000 */
[----:B------:R-:W0:Y:S08]  /*0060*/  I2F.RP R0, R6 ;  /* 0x0000000600007306 */ /* 0x000e300000209400 */
[----:B0-----:R-:W0:Y:S02]  /*0070*/  MUFU.RCP R0, R0 ;  /* 0x0000000000007308 */ /* 0x001e240000001000 */
[----:B0-----:R-:W-:-:S02]  /*0080*/  VIADD R2, R0, 0xffffffe ;  /* 0x0ffffffe00027836 */ /* 0x001fc40000000000 */
[----:B------:R-:W0:Y:S04]  /*0090*/  S2R R0, SR_TID.X ;  /* 0x0000000000007919 */ /* 0x000e280000002100 */
[----:B------:R2:W3:Y:S02]  /*00a0*/  F2I.FTZ.U32.TRUNC.NTZ R3, R2 ;  /* 0x0000000200037305 */ /* 0x0004e4000021f000 */
[----:B--2---:R-:W-:Y:S02]  /*00b0*/  IMAD.MOV.U32 R2, RZ, RZ, RZ ;  /* 0x000000ffff027224 */ /* 0x004fe400078e00ff */
        /* <DEDUP_REMOVED lines=8> */
[-C--:B------:R-:W-:Y:S01]  /*0140*/  @!P1 IADD3 R5, PT, PT, R5, -R6.reuse, RZ ;  /* 0x8000000605059210 */ /* 0x080fe20007ffe0ff */
[----:B------:R-:W-:Y:S01]  /*0150*/  @!P1 VIADD R3, R3, 0x1 ;  /* 0x0000000103039836 */ /* 0x000fe20000000000 */
[C---:B------:R-:W-:Y:S02]  /*0160*/  ISETP.NE.AND P1, PT, R4.reuse, RZ, PT ;  /* 0x000000ff0400720c */ /* 0x040fe40003f25270 */
[----:B------:R-:W-:Y:S01]  /*0170*/  ISETP.GE.U32.AND P0, PT, R5, R6, PT ;  /* 0x000000060500720c */ /* 0x000fe20003f06070 */
[----:B------:R-:W-:-:S05]  /*0180*/  IMAD R5, R4, UR8, RZ ;  /* 0x0000000804057c24 */ /* 0x000fca000f8e02ff */
[----:B0-----:R-:W-:-:S07]  /*0190*/  ISETP.GE.U32.AND P2, PT, R0, R5, PT ;  /* 0x000000050000720c */ /* 0x001fce0003f46070 */
[----:B------:R-:W-:Y:S01]  /*01a0*/  @P0 VIADD R3, R3, 0x1 ;  /* 0x0000000103030836 */ /* 0x000fe20000000000 */
[----:B------:R-:W-:-:S04]  /*01b0*/  ISETP.GE.AND P0, PT, R2, RZ, PT ;  /* 0x000000ff0200720c */ /* 0x000fc80003f06270 */
[----:B------:R-:W-:Y:S01]  /*01c0*/  R2UR UR9, R3 ;  /* 0x00000000030972ca */ /* 0x000fe200000e0000 */
[----:B-1----:R-:W-:-:S14]  /*01d0*/  @P2 BRA `(.L_x_57397) ;  /* 0x0000000000cc2947 */ /* 0x002fdc0003800000 */
        /* <DEDUP_REMOVED lines=26> */
.L_x_57398:
[----:B0-----:R-:W-:-:S06]  /*0380*/  IMAD.WIDE.U32 R6, R9, 0x4, R2 ;  /* 0x0000000409067825 */ /* 0x001fcc00078e0002 */
[----:B------:R0:W2:Y:S01]  /*0390*/  LDG.E R6, desc[UR10][R6.64] ;  /* 0x0000000a06067981 */ /* 0x0000a2000c1e1900 */
[----:B------:R-:W-:-:S04]  /*03a0*/  IMAD.HI.U32 R8, R10, R9, RZ ;  /* 0x000000090a087227 */ /* 0x000fc800078e00ff */
[----:B------:R-:W-:-:S04]  /*03b0*/  IMAD.HI.U32 R14, R12, R9, RZ ;  /* 0x000000090c0e7227 */ /* 0x000fc800078e00ff */
[----:B------:R-:W-:Y:S02]  /*03c0*/  IMAD.MOV R8, RZ, RZ, -R8 ;  /* 0x000000ffff087224 */ /* 0x000fe400078e0a08 */
[----:B------:R-:W-:Y:S02]  /*03d0*/  IMAD.MOV R15, RZ, RZ, -R14 ;  /* 0x000000ffff0f7224 */ /* 0x000fe400078e0a0e */
[--C-:B------:R-:W-:Y:S02]  /*03e0*/  IMAD R8, R8, UR8, R9.reuse ;  /* 0x0000000808087c24 */ /* 0x100fe4000f8e0209 */
[----:B------:R-:W-:Y:S01]  /*03f0*/  IMAD R15, R4, R15, R9 ;  /* 0x0000000f040f7224 */ /* 0x000fe200078e0209 */
[----:B------:R-:W-:Y:S02]  /*0400*/  IADD3 R9, PT, PT, R16, R9, RZ ;  /* 0x0000000910097210 */ /* 0x000fe40007ffe0ff */
[----:B------:R-:W-:Y:S02]  /*0410*/  ISETP.GE.U32.AND P5, PT, R8, UR8, PT ;  /* 0x0000000808007c0c */ /* 0x000fe4000bfa6070 */
[----:B------:R-:W-:-:S11]  /*0420*/  ISETP.GE.U32.AND P4, PT, R15, R4, PT ;  /* 0x000000040f00720c */ /* 0x000fd60003f86070 */
[----:B------:R-:W-:Y:S02]  /*0430*/  @P5 IADD3 R8, PT, PT, R8, -UR8, RZ ;  /* 0x8000000808085c10 */ /* 0x000fe4000fffe0ff */
[----:B------:R-:W-:Y:S02]  /*0440*/  @P4 IMAD.IADD R15, R15, 0x1, -R4 ;  /* 0x000000010f0f4824 */ /* 0x000fe400078e0a04 */
[----:B------:R-:W-:Y:S01]  /*0450*/  ISETP.GE.U32.AND P5, PT, R8, UR8, PT ;  /* 0x0000000808007c0c */ /* 0x000fe2000bfa6070 */
[----:B------:R-:W-:Y:S01]  /*0460*/  @P4 VIADD R14, R14, 0x1 ;  /* 0x000000010e0e4836 */ /* 0x000fe20000000000 */
[----:B------:R-:W-:Y:S02]  /*0470*/  ISETP.GE.U32.AND P4, PT, R9, R5, PT ;  /* 0x000000050900720c */ /* 0x000fe40003f86070 */
[----:B------:R-:W-:-:S09]  /*0480*/  ISETP.GE.U32.AND P6, PT, R15, R4, PT ;  /* 0x000000040f00720c */ /* 0x000fd20003fc6070 */
        /* <DEDUP_REMOVED lines=8> */
.L_x_57397:
[----:B------:R-:W-:Y:S05]  /*0510*/  BSYNC.RECONVERGENT B0 ;  /* 0x0000000000007941 */ /* 0x000fea0003800200 */
.L_x_57396:
        /* <DEDUP_REMOVED lines=11> */
[----:B------:R-:W3:Y:S02]  /*05d0*/  I2F.U32.RP R5, UR12 ;  /* 0x0000000c00057d06 */ /* 0x000ee40008209000 */
[----:B------:R-:W-:-:S03]  /*05e0*/  @!UP0 ULOP3.LUT UR9, URZ, UR4, URZ, 0x33, !UPT ;  /* 0x00000004ff098292 */ /* 0x000fc6000f8e33ff */
[----:B------:R-:W-:Y:S01]  /*05f0*/  UMOV UR4, URZ ;  /* 0x000000ff00047c82 */ /* 0x000fe20008000000 */
[----:B------:R-:W-:-:S04]  /*0600*/  UIMAD UR6, UR9, UR12, URZ ;  /* 0x0000000c090672a4 */ /* 0x000fc8000f8e02ff */
[----:B------:R-:W-:-:S04]  /*0610*/  UISETP.LT.AND UP0, UPT, UR6, 0x100, UPT ;  /* 0x000001000600788c */ /* 0x000fc8000bf01270 */
[----:B------:R-:W-:Y:S01]  /*0620*/  USEL UR6, UR6, 0x100, UP0 ;  /* 0x0000010006067887 */ /* 0x000fe20008000000 */
[----:B---3--:R-:W-:Y:S03]  /*0630*/  MUFU.RCP R5, R5 ;  /* 0x0000000500057308 */ /* 0x008fe60000001000 */
        /* <DEDUP_REMOVED lines=16> */
[----:B------:R-:W-:Y:S02]  /*0740*/  VIADD R3, R5, 0xffffffe ;  /* 0x0ffffffe05037836 */ /* 0x000fe40000000000 */
[----:B------:R-:W2:Y:S01]  /*0750*/  LDC R5, c[0x0][0x374] ;  /* 0x0000dd00ff057b82 */ /* 0x000ea20000000800 */
[----:B------:R-:W-:Y:S01]  /*0760*/  ISETP.GE.U32.AND P0, PT, R2, UR6, PT ;  /* 0x0000000602007c0c */ /* 0x000fe2000bf06070 */
[----:B------:R-:W-:Y:S01]  /*0770*/  UISETP.GE.U32.AND UP1, UPT, UR7, UR6, UPT ;  /* 0x000000060700728c */ /* 0x000fe2000bf26070 */
[----:B0-----:R-:W-:Y:S01]  /*0780*/  IMAD.U32 R7, RZ, RZ, UR4 ;  /* 0x00000004ff077e24 */ /* 0x001fe2000f8e00ff */
[----:B------:R-:W0:Y:S09]  /*0790*/  F2I.FTZ.U32.TRUNC.NTZ R3, R3 ;  /* 0x0000000300037305 */ /* 0x000e32000021f000 */
[----:B------:R-:W-:-:S02]  /*07a0*/  @UP1 UIADD3 UR7, UPT, UPT, -UR6, UR7, URZ ;  /* 0x0000000706071290 */ /* 0x000fc4000fffe1ff */
[----:B------:R-:W-:Y:S01]  /*07b0*/  @P0 VIADD R2, R2, -UR6 ;  /* 0x8000000602020c36 */ /* 0x000fe20008000000 */
[----:B------:R-:W-:Y:S01]  /*07c0*/  @UP1 UIADD3 UR5, UPT, UPT, UR5, 0x1, URZ ;  /* 0x0000000105051890 */ /* 0x000fe2000fffe0ff */
[----:B------:R-:W-:Y:S01]  /*07d0*/  @P0 VIADD R10, R10, 0x1 ;  /* 0x000000010a0a0836 */ /* 0x000fe20000000000 */
[----:B------:R-:W-:Y:S01]  /*07e0*/  PLOP3.LUT P0, PT, PT, PT, UP0, 0x80, 0x8 ;  /* 0x000000000008781c */ /* 0x000fe20003f0f008 */
[----:B------:R-:W-:Y:S02]  /*07f0*/  UISETP.GE.U32.AND UP2, UPT, UR7, UR6, UPT ;  /* 0x000000060700728c */ /* 0x000fe4000bf46070 */
[----:B------:R-:W-:Y:S01]  /*0800*/  ISETP.GE.U32.AND P1, PT, R2, UR6, PT ;  /* 0x0000000602007c0c */ /* 0x000fe2000bf26070 */
[----:B------:R-:W-:Y:S01]  /*0810*/  IMAD.MOV.U32 R2, RZ, RZ, RZ ;  /* 0x000000ffff027224 */ /* 0x000fe200078e00ff */
[----:B0-----:R-:W-:-:S05]  /*0820*/  IADD3 R9, PT, PT, RZ, -R3, RZ ;  /* 0x80000003ff097210 */ /* 0x001fca0007ffe0ff */
[----:B------:R-:W-:Y:S02]  /*0830*/  IMAD R9, R9, UR12, RZ ;  /* 0x0000000c09097c24 */ /* 0x000fe4000f8e02ff */
[----:B------:R-:W-:Y:S02]  /*0840*/  @UP2 UIADD3 UR5, UPT, UPT, UR5, 0x1, URZ ;  /* 0x0000000105052890 */ /* 0x000fe4000fffe0ff */
[----:B------:R-:W-:Y:S02]  /*0850*/  IMAD.HI.U32 R3, R3, R9, R2 ;  /* 0x0000000903037227 */ /* 0x000fe400078e0002 */
[----:B------:R-:W-:Y:S02]  /*0860*/  USEL UR4, UR4, UR5, !UP0 ;  /* 0x0000000504047287 */ /* 0x000fe4000c000000 */
[----:B------:R-:W-:-:S05]  /*0870*/  @P1 VIADD R10, R10, 0x1 ;  /* 0x000000010a0a1836 */ /* 0x000fca0000000000 */
[----:B------:R-:W-:Y:S02]  /*0880*/  SEL R10, R7, R10, !P0 ;  /* 0x0000000a070a7207 */ /* 0x000fe40004000000 */
[----:B--2---:R-:W-:-:S03]  /*0890*/  ISETP.LE.U32.AND P0, PT, R5, UR14, PT ;  /* 0x0000000e05007c0c */ /* 0x004fc6000bf03070 */
[----:B------:R-:W-:-:S04]  /*08a0*/  IMAD.MOV R7, RZ, RZ, -R10 ;  /* 0x000000ffff077224 */ /* 0x000fc800078e0a0a */
[----:B------:R-:W-:-:S04]  /*08b0*/  IMAD R2, R7, UR6, R0 ;  /* 0x0000000607027c24 */ /* 0x000fc8000f8e0200 */
[----:B------:R-:W-:Y:S02]  /*08c0*/  IMAD.HI.U32 R6, R3, R2, RZ ;  /* 0x0000000203067227 */ /* 0x000fe400078e00ff */
[----:B------:R-:W-:Y:S05]  /*08d0*/  @P0 EXIT ;  /* 0x000000000000094d */ /* 0x000fea0003800000 */
[----:B------:R-:W-:Y:S01]  /*08e0*/  IADD3 R5, PT, PT, -R6, RZ, RZ ;  /* 0x000000ff06057210 */ /* 0x000fe20007ffe1ff */
[----:B------:R-:W-:Y:S01]  /*08f0*/  IMAD.HI.U32 R3, R3, R0, RZ ;  /* 0x0000000003037227 */ /* 0x000fe200078e00ff */
[----:B------:R-:W0:Y:S01]  /*0900*/  S2R R8, SR_CTAID.X ;  /* 0x0000000000087919 */ /* 0x000e220000002500 */
[----:B------:R-:W-:Y:S01]  /*0910*/  BSSY.RECONVERGENT B0, `(.L_x_57399) ;  /* 0x0000031000007945 */ /* 0x000fe20003800200 */
[----:B------:R-:W-:Y:S01]  /*0920*/  LOP3.LUT R9, R0, 0x1f, RZ, 0xc0, !PT ;  /* 0x0000001f00097812 */ /* 0x000fe200078ec0ff */
[----:B------:R-:W-:Y:S02]  /*0930*/  IMAD.MOV R3, RZ, RZ, -R3 ;  /* 0x000000ffff037224 */ /* 0x000fe400078e0a03 */
[----:B------:R-:W-:Y:S02]  /*0940*/  IMAD R2, R5, UR12, R2 ;  /* 0x0000000c05027c24 */ /* 0x000fe4000f8e0202 */
[----:B------:R-:W-:Y:S01]  /*0950*/  IMAD R12, R3, UR12, R0 ;  /* 0x0000000c030c7c24 */ /* 0x000fe2000f8e0200 */
[----:B------:R-:W-:-:S02]  /*0960*/  LOP3.LUT R3, RZ, UR12, RZ, 0x33, !PT ;  /* 0x0000000cff037c12 */ /* 0x000fc4000f8e33ff */
        /* <DEDUP_REMOVED lines=20> */
[----:B------:R-:W-:Y:S01]  /*0ab0*/  BSSY.RECONVERGENT B1, `(.L_x_57401) ;  /* 0x000000e000017945 */ /* 0x000fe20003800200 */
[----:B------:R-:W-:Y:S02]  /*0ac0*/  IMAD.MOV.U32 R12, RZ, RZ, R0 ;  /* 0x000000ffff0c7224 */ /* 0x000fe400078e0000 */
[----:B------:R-:W-:Y:S02]  /*0ad0*/  VIADD R3, R16, 0x180 ;  /* 0x0000018010037836 */ /* 0x000fe40000000000 */
[----:B------:R-:W2:Y:S01]  /*0ae0*/  LDC.64 R14, c[0x0][0x390] ;  /* 0x0000e400ff0e7b82 */ /* 0x000ea20000000a00 */
[----:B-1----:R-:W-:-:S02]  /*0af0*/  IMAD R11, R11, UR14, R2 ;  /* 0x0000000e0b0b7c24 */ /* 0x002fc4000f8e0202 */
[----:B0-----:R-:W-:-:S07]  /*0b00*/  LEA R17, R18, R3, 0x18 ;  /* 0x0000000312117211 */ /* 0x001fce00078ec0ff */
.L_x_57402:
[----:B------:R-:W-:-:S04]  /*0b10*/  IMAD.IADD R3, R11, 0x1, R12 ;  /* 0x000000010b037824 */ /* 0x000fc800078e020c */
[----:B0-2---:R-:W-:-:S06]  /*0b20*/  IMAD.WIDE R2, R3, 0x4, R14 ;  /* 0x0000000403027825 */ /* 0x005fcc00078e020e */
[----:B------:R-:W2:Y:S01]  /*0b30*/  LDG.E R2, desc[UR10][R2.64] ;  /* 0x0000000a02027981 */ /* 0x000ea2000c1e1900 */
[C---:B------:R-:W-:Y:S01]  /*0b40*/  LEA R19, R12.reuse, R17, 0x2 ;  /* 0x000000110c137211 */ /* 0x040fe200078e10ff */
[----:B------:R-:W-:-:S05]  /*0b50*/  VIADD R12, R12, UR13 ;  /* 0x0000000d0c0c7c36 */ /* 0x000fca0008000000 */
[----:B------:R-:W-:Y:S01]  /*0b60*/  ISETP.GE.U32.AND P0, PT, R12, 0x10, PT ;  /* 0x000000100c00780c */ /* 0x000fe20003f06070 */
[----:B--2---:R0:W-:-:S12]  /*0b70*/  STS [R19], R2 ;  /* 0x0000000213007388 */ /* 0x0041d80000000800 */
[----:B------:R-:W-:Y:S05]  /*0b80*/  @!P0 BRA `(.L_x_57402) ;  /* 0xfffffffc00e08947 */ /* 0x000fea000383ffff */
[----:B------:R-:W-:Y:S05]  /*0b90*/  BSYNC.RECONVERGENT B1 ;  /* 0x0000000000017941 */ /* 0x000fea0003800200 */
.L_x_57401:
[----:B0-----:R-:W-:Y:S02]  /*0ba0*/  VIADD R2, R16, 0x200 ;  /* 0x0000020010027836 */ /* 0x001fe40000000000 */
[----:B------:R-:W-:-:S03]  /*0bb0*/  IMAD.MOV.U32 R3, RZ, RZ, R0 ;  /* 0x000000ffff037224 */ /* 0x000fc600078e0000 */
[----:B------:R-:W-:-:S07]  /*0bc0*/  LEA R2, R18, R2, 0x18 ;  /* 0x0000000212027211 */ /* 0x000fce00078ec0ff */
.L_x_57403:
[C---:B------:R-:W-:Y:S02]  /*0bd0*/  IMAD R11, R3.reuse, 0x4, R2 ;  /* 0x00000004030b7824 */ /* 0x040fe400078e0202 */
[----:B------:R-:W-:-:S03]  /*0be0*/  VIADD R3, R3, UR13 ;  /* 0x0000000d03037c36 */ /* 0x000fc60008000000 */
[----:B------:R0:W-:Y:S02]  /*0bf0*/  STS [R11], RZ ;  /* 0x000000ff0b007388 */ /* 0x0001e40000000800 */
[----:B------:R-:W-:-:S13]  /*0c00*/  ISETP.GE.U32.AND P0, PT, R3, 0x10, PT ;  /* 0x000000100300780c */ /* 0x000fda0003f06070 */
[----:B0-----:R-:W-:Y:S05]  /*0c10*/  @!P0 BRA `(.L_x_57403) ;  /* 0xfffffffc00ec8947 */ /* 0x001fea000383ffff */
.L_x_57400:
[----:B------:R-:W-:Y:S05]  /*0c20*/  BSYNC.RECONVERGENT B0 ;  /* 0x0000000000007941 */ /* 0x000fea0003800200 */
.L_x_57399:
[----:B------:R-:W-:Y:S01]  /*0c30*/  BAR.SYNC.DEFER_BLOCKING 0x0 ;  /* 0x0000000000007b1d */ /* 0x000fe20000010000 */
[----:B------:R-:W-:-:S09]  /*0c40*/  UISETP.GE.AND UP0, UPT, UR9, 0x1, UPT ;  /* 0x000000010900788c */ /* 0x000fd2000bf06270 */
[----:B------:R-:W-:Y:S05]  /*0c50*/  BRA.U !UP0, `(.L_x_57404) ;  /* 0x0000002908c87547 */ /* 0x000fea000b800000 */
[----:B------:R-:W-:Y:S01]  /*0c60*/  MOV R2, UR12 ;  /* 0x0000000c00027c02 */ /* 0x000fe20008000f00 */
[----:B------:R-:W-:Y:S01]  /*0c70*/  UISETP.LT.AND UP0, UPT, UR8, 0x8, UPT ;  /* 0x000000080800788c */ /* 0x000fe2000bf01270 */
[----:B------:R-:W-:Y:S02]  /*0c80*/  IMAD.MOV R11, RZ, RZ, -R4 ;  /* 0x000000ffff0b7224 */ /* 0x000fe400078e0a04 */
[----:B------:R-:W-:Y:S01]  /*0c90*/  ISETP.NE.AND P0, PT, R2, 0x1, PT ;  /* 0x000000010200780c */ /* 0x000fe20003f05270 */
[----:B------:R-:W-:Y:S02]  /*0ca0*/  USEL UR15, UR8, 0x8, UP0 ;  /* 0x00000008080f7887 */ /* 0x000fe40008000000 */
[----:B------:R-:W-:-:S10]  /*0cb0*/  LEA R11, R11, 0x201f, 0x8 ;  /* 0x0000201f0b0b7811 */ /* 0x000fd400078e40ff */
        /* <DEDUP_REMOVED lines=8> */
[-C--:B------:R-:W-:Y:S02]  /*0d40*/  ISETP.GE.AND P0, PT, R3, R4.reuse, PT ;  /* 0x000000040300720c */ /* 0x080fe40003f06270 */
[----:B------:R-:W-:Y:S02]  /*0d50*/  ISETP.GE.AND P1, PT, R13, R4, PT ;  /* 0x000000040d00720c */ /* 0x000fe40003f26270 */
[----:B------:R-:W-:-:S02]  /*0d60*/  SEL R14, R4, RZ, P2 ;  /* 0x000000ff040e7207 */ /* 0x000fc40001000000 */
[C---:B------:R-:W-:Y:S02]  /*0d70*/  SEL R16, R4.reuse, RZ, P0 ;  /* 0x000000ff04107207 */ /* 0x040fe40000000000 */
[----:B------:R-:W-:Y:S01]  /*0d80*/  SEL R18, R4, RZ, P1 ;  /* 0x000000ff04127207 */ /* 0x000fe20000800000 */
[----:B------:R-:W-:Y:S01]  /*0d90*/  IMAD.IADD R14, R15, 0x1, -R14 ;  /* 0x000000010f0e7824 */ /* 0x000fe200078e0a0e */
[----:B------:R-:W-:Y:S01]  /*0da0*/  IADD3 R16, PT, PT, R3, -R16, RZ ;  /* 0x8000001003107210 */ /* 0x000fe20007ffe0ff */
[----:B------:R-:W-:Y:S01]  /*0db0*/  VIADD R3, R7, 0x3 ;  /* 0x0000000307037836 */ /* 0x000fe20000000000 */
[-C--:B------:R-:W-:Y:S01]  /*0dc0*/  ISETP.GE.AND P3, PT, R17, R4.reuse, PT ;  /* 0x000000041100720c */ /* 0x080fe20003f66270 */
[----:B------:R-:W-:Y:S01]  /*0dd0*/  VIADD R15, R7, 0x5 ;  /* 0x00000005070f7836 */ /* 0x000fe20000000000 */
[----:B------:R-:W-:Y:S01]  /*0de0*/  LOP3.LUT R19, R19, 0x7, RZ, 0xc0, !PT ;  /* 0x0000000713137812 */ /* 0x000fe200078ec0ff */
[----:B------:R-:W-:Y:S01]  /*0df0*/  IMAD.IADD R18, R13, 0x1, -R18 ;  /* 0x000000010d127824 */ /* 0x000fe200078e0a12 */
[-C--:B------:R-:W-:Y:S01]  /*0e00*/  ISETP.GE.AND P0, PT, R3, R4.reuse, PT ;  /* 0x000000040300720c */ /* 0x080fe20003f06270 */
[----:B------:R-:W-:Y:S01]  /*0e10*/  VIADD R13, R7, 0x4 ;  /* 0x00000004070d7836 */ /* 0x000fe20000000000 */
[----:B------:R-:W-:-:S02]  /*0e20*/  ISETP.GE.AND P2, PT, R15, R4, PT ;  /* 0x000000040f00720c */ /* 0x000fc40003f46270 */
[C---:B------:R-:W-:Y:S02]  /*0e30*/  SEL R26, R4.reuse, RZ, P3 ;  /* 0x000000ff041a7207 */ /* 0x040fe40001800000 */
[-C--:B------:R-:W-:Y:S02]  /*0e40*/  ISETP.GE.AND P1, PT, R13, R4.reuse, PT ;  /* 0x000000040d00720c */ /* 0x080fe40003f26270 */
[C---:B------:R-:W-:Y:S01]  /*0e50*/  SEL R20, R4.reuse, RZ, P0 ;  /* 0x000000ff04147207 */ /* 0x040fe20000000000 */
[----:B------:R-:W-:Y:S01]  /*0e60*/  IMAD.IADD R26, R17, 0x1, -R26 ;  /* 0x00000001111a7824 */ /* 0x000fe200078e0a1a */
[----:B------:R-:W-:Y:S01]  /*0e70*/  SEL R24, R4, RZ, P2 ;  /* 0x000000ff04187207 */ /* 0x000fe20001000000 */
[----:B------:R-:W-:Y:S01]  /*0e80*/  VIADD R17, R6, 0x6 ;  /* 0x0000000606117836 */ /* 0x000fe20000000000 */
[----:B------:R-:W-:Y:S01]  /*0e90*/  ISETP.GE.AND P0, PT, R7, R4, PT ;  /* 0x000000040700720c */ /* 0x000fe20003f06270 */
[----:B------:R-:W-:Y:S01]  /*0ea0*/  IMAD.IADD R20, R3, 0x1, -R20 ;  /* 0x0000000103147824 */ /* 0x000fe200078e0a14 */
[C---:B------:R-:W-:Y:S01]  /*0eb0*/  SEL R22, R4.reuse, RZ, P1 ;  /* 0x000000ff04167207 */ /* 0x040fe20000800000 */
[----:B------:R-:W-:Y:S01]  /*0ec0*/  IMAD.IADD R24, R15, 0x1, -R24 ;  /* 0x000000010f187824 */ /* 0x000fe200078e0a18 */
[----:B------:R-:W-:-:S02]  /*0ed0*/  SEL R28, R4, RZ, P0 ;  /* 0x000000ff041c7207 */ /* 0x000fc40000000000 */
[----:B------:R-:W-:Y:S01]  /*0ee0*/  IADD3 R15, PT, PT, R6, 0x3, RZ ;  /* 0x00000003060f7810 */ /* 0x000fe20007ffe0ff */
[----:B------:R-:W-:Y:S01]  /*0ef0*/  IMAD.IADD R22, R13, 0x1, -R22 ;  /* 0x000000010d167824 */ /* 0x000fe200078e0a16 */
[----:B------:R-:W-:Y:S01]  /*0f00*/  LOP3.LUT R17, R17, 0x7, RZ, 0xc0, !PT ;  /* 0x0000000711117812 */ /* 0x000fe200078ec0ff */
[----:B------:R-:W-:Y:S01]  /*0f10*/  IMAD.MOV.U32 R13, RZ, RZ, RZ ;  /* 0x000000ffff0d7224 */ /* 0x000fe200078e00ff */
[----:B------:R-:W-:Y:S01]  /*0f20*/  LOP3.LUT R15, R15, 0x7, RZ, 0xc0, !PT ;  /* 0x000000070f0f7812 */ /* 0x000fe200078ec0ff */
[----:B------:R-:W-:-:S07]  /*0f30*/  IMAD.IADD R28, R7, 0x1, -R28 ;  /* 0x00000001071c7824 */ /* 0x000fce00078e0a1c */
.L_x_57434:
[----:B0-----:R-:W0:Y:S01]  /*0f40*/  LDCU UR5, c[0x0][0x3ac] ;  /* 0x00007580ff0577ac */ /* 0x001e220008000800 */
[----:B------:R-:W-:Y:S02]  /*0f50*/  IMAD.IADD R21, R6, 0x1, R13 ;  /* 0x0000000106157824 */ /* 0x000fe400078e020d */
[----:B------:R-:W-:Y:S01]  /*0f60*/  VIADD R13, R13, UR6 ;  /* 0x000000060d0d7c36 */ /* 0x000fe20008000000 */
[----:B0-----:R-:W-:-:S04]  /*0f70*/  MOV R4, UR5 ;  /* 0x0000000500047c02 */ /* 0x001fc80008000f00 */
[C---:B------:R-:W-:Y:S01]  /*0f80*/  ISETP.GE.AND P5, PT, R4.reuse, 0x1, PT ;  /* 0x000000010400780c */ /* 0x040fe20003fa6270 */
        /* <DEDUP_REMOVED lines=15> */
.L_x_57407:
        /* <DEDUP_REMOVED lines=10> */
.L_x_57408:
        /* <DEDUP_REMOVED lines=10> */
.L_x_57409:
        /* <DEDUP_REMOVED lines=8> */
.L_x_57410:
        /* <DEDUP_REMOVED lines=9> */
.L_x_57411:
        /* <DEDUP_REMOVED lines=10> */
.L_x_57412:
        /* <DEDUP_REMOVED lines=12> */
.L_x_57413:
        /* <DEDUP_REMOVED lines=13> */
.L_x_57414:
        /* <DEDUP_REMOVED lines=8> */
[----:B------:R-:W-:Y:S02]  /*1580*/  IMAD.MOV.U32 R2, RZ, RZ, RZ ;  /* 0x000000ffff027224 */ /* 0x000fe400078e00ff */
[----:B------:R-:W-:Y:S01]  /*1590*/  IMAD.MOV.U32 R36, RZ, RZ, R10 ;  /* 0x000000ffff247224 */ /* 0x000fe200078e000a */
[----:B------:R-:W0:Y:S08]  /*15a0*/  I2F.RP R34, R12 ;  /* 0x0000000c00227306 */ /* 0x000e300000209400 */
[----:B0-----:R-:W0:Y:S02]  /*15b0*/  MUFU.RCP R34, R34 ;  /* 0x0000002200227308 */ /* 0x001e240000001000 */
[----:B0-----:R-:W-:-:S06]  /*15c0*/  VIADD R35, R34, 0xffffffe ;  /* 0x0ffffffe22237836 */ /* 0x001fcc0000000000 */
[----:B------:R0:W5:Y:S02]  /*15d0*/  F2I.FTZ.U32.TRUNC.NTZ R3, R35 ;  /* 0x0000002300037305 */ /* 0x000164000021f000 */
[----:B0-----:R-:W0:Y:S01]  /*15e0*/  S2R R35, SR_CgaCtaId ;  /* 0x0000000000237919 */ /* 0x001e220000008800 */
        /* <DEDUP_REMOVED lines=9> */
[----:B------:R-:W-:Y:S01]  /*1680*/  VIADD R34, R2, 0x200 ;  /* 0x0000020002227836 */ /* 0x000fe20000000000 */
[----:B0-----:R-:W-:-:S04]  /*1690*/  LEA R2, R35, R2, 0x18 ;  /* 0x0000000223027211 */ /* 0x001fc800078ec0ff */
[----:B------:R-:W-:-:S07]  /*16a0*/  LEA R34, R35, R34, 0x18 ;  /* 0x0000002223227211 */ /* 0x000fce00078ec0ff */
[----:B------:R-:W-:-:S05]  /*16b0*/  @!P6 IMAD.IADD R3, R3, 0x1, -R12 ;  /* 0x000000010303e824 */ /* 0x000fca00078e0a0c */
[----:B------:R-:W-:-:S13]  /*16c0*/  ISETP.GT.U32.AND P6, PT, R12, R3, PT ;  /* 0x000000030c00720c */ /* 0x000fda0003fc4070 */
[----:B------:R-:W-:Y:S01]  /*16d0*/  @!P6 IMAD.IADD R3, R3, 0x1, -R12 ;  /* 0x000000010303e824 */ /* 0x000fe200078e0a0c */
[----:B------:R-:W-:-:S13]  /*16e0*/  ISETP.GE.AND P6, PT, R9, RZ, PT ;  /* 0x000000ff0900720c */ /* 0x000fda0003fc6270 */
[----:B------:R-:W-:Y:S02]  /*16f0*/  @!P6 IADD3 R3, PT, PT, -R3, RZ, RZ ;  /* 0x000000ff0303e210 */ /* 0x000fe40007ffe1ff */
[----:B------:R-:W-:-:S13]  /*1700*/  ISETP.NE.AND P6, PT, R4, RZ, PT ;  /* 0x000000ff0400720c */ /* 0x000fda0003fc5270 */
[----:B------:R-:W-:-:S05]  /*1710*/  @!P6 LOP3.LUT R3, RZ, R4, RZ, 0x33, !PT ;  /* 0x00000004ff03e212 */ /* 0x000fca00078e33ff */
[----:B------:R-:W-:-:S07]  /*1720*/  IMAD R35, R3, 0x4, R2 ;  /* 0x0000000403237824 */ /* 0x000fce00078e0202 */
.L_x_57433:
[----:B0-----:R-:W-:Y:S02]  /*1730*/  IMAD R12, R36, 0x24, R35 ;  /* 0x00000024240c7824 */ /* 0x001fe400078e0223 */
[----:B------:R-:W-:-:S04]  /*1740*/  IMAD.MOV.U32 R38, RZ, RZ, RZ ;  /* 0x000000ffff267224 */ /* 0x000fc800078e00ff */
[----:B------:R-:W0:Y:S01]  /*1750*/  LDS R12, [R12] ;  /* 0x000000000c0c7984 */ /* 0x000e220000000800 */
[----:B------:R-:W-:Y:S05]  /*1760*/  @!P5 BRA `(.L_x_57417) ;  /* 0x000000000010d947 */ /* 0x000fea0003800000 */
[----:B------:R-:W-:-:S03]  /*1770*/  UMOV UR5, 0xffffffff ;  /* 0xffffffff00057882 */ /* 0x000fc60000000000 */
[----:B------:R-:W-:Y:S05]  /*1780*/  BRA.DIV UR5, `(.L_x_57418) ;  /* 0x0000002605347947 */ /* 0x000fea000b800000 */
[----:B0-----:R0:W0:Y:S02]  /*1790*/  SHFL.IDX PT, R2, R12, R28, R11 ;  /* 0x0000001c0c027389 */ /* 0x00102400000e000b */
.L_x_57495:
[----:B01----:R-:W-:-:S07]  /*17a0*/  IMAD R38, R33, R2, RZ ;  /* 0x0000000221267224 */ /* 0x003fce00078e02ff */
.L_x_57417:
[----:B------:R-:W-:Y:S05]  /*17b0*/  @!P4 BRA `(.L_x_57419) ;  /* 0x000000000010c947 */ /* 0x000fea0003800000 */
[----:B------:R-:W-:-:S03]  /*17c0*/  UMOV UR5, 0xffffffff ;  /* 0xffffffff00057882 */ /* 0x000fc60000000000 */
[----:B------:R-:W-:Y:S05]  /*17d0*/  BRA.DIV UR5, `(.L_x_57420) ;  /* 0x0000002605407947 */ /* 0x000fea000b800000 */
[----:B0-----:R0:W0:Y:S02]  /*17e0*/  SHFL.IDX PT, R2, R12, R16, R11 ;  /* 0x000000100c027389 */ /* 0x00102400000e000b */
.L_x_57498:
[----:B0--3--:R-:W-:-:S07]  /*17f0*/  IMAD R38, R25, R2, R38 ;  /* 0x0000000219267224 */ /* 0x009fce00078e0226 */
.L_x_57419:
[----:B------:R-:W-:Y:S05]  /*1800*/  @!P3 BRA `(.L_x_57421) ;  /* 0x000000000010b947 */ /* 0x000fea0003800000 */
[----:B------:R-:W-:-:S03]  /*1810*/  UMOV UR5, 0xffffffff ;  /* 0xffffffff00057882 */ /* 0x000fc60000000000 */
[----:B------:R-:W-:Y:S05]  /*1820*/  BRA.DIV UR5, `(.L_x_57422) ;  /* 0x00000026054c7947 */ /* 0x000fea000b800000 */
[----:B0-----:R0:W0:Y:S02]  /*1830*/  SHFL.IDX PT, R2, R12, R18, R11 ;  /* 0x000000120c027389 */ /* 0x00102400000e000b */
.L_x_57501:
[----:B0-----:R-:W-:-:S07]  /*1840*/  IMAD R38, R27, R2, R38 ;  /* 0x000000021b267224 */ /* 0x001fce00078e0226 */
.L_x_57421:
[----:B------:R-:W-:Y:S05]  /*1850*/  @!P2 BRA `(.L_x_57423) ;  /* 0x000000000010a947 */ /* 0x000fea0003800000 */
[----:B------:R-:W-:-:S03]  /*1860*/  UMOV UR5, 0xffffffff ;  /* 0xffffffff00057882 */ /* 0x000fc60000000000 */
[----:B------:R-:W-:Y:S05]  /*1870*/  BRA.DIV UR5, `(.L_x_57424) ;  /* 0x0000002605587947 */ /* 0x000fea000b800000 */
[----:B0-----:R0:W0:Y:S02]  /*1880*/  SHFL.IDX PT, R2, R12, R20, R11 ;  /* 0x000000140c027389 */ /* 0x00102400000e000b */
.L_x_57504:
[----:B0-----:R-:W-:-:S07]  /*1890*/  IMAD R38, R29, R2, R38 ;  /* 0x000000021d267224 */ /* 0x001fce00078e0226 */
.L_x_57423:
[----:B------:R-:W-:Y:S05]  /*18a0*/  @!P1 BRA `(.L_x_57425) ;  /* 0x0000000000109947 */ /* 0x000fea0003800000 */
[----:B------:R-:W-:-:S03]  /*18b0*/  UMOV UR5, 0xffffffff ;  /* 0xffffffff00057882 */ /* 0x000fc60000000000 */
[----:B------:R-:W-:Y:S05]  /*18c0*/  BRA.DIV UR5, `(.L_x_57426) ;  /* 0x0000002605647947 */ /* 0x000fea000b800000 */
[----:B0-----:R0:W0:Y:S02]  /*18d0*/  SHFL.IDX PT, R2, R12, R22, R11 ;  /* 0x000000160c027389 */ /* 0x00102400000e000b */
.L_x_57507:
[----:B0-----:R-:W-:-:S07]  /*18e0*/  IMAD R38, R30, R2, R38 ;  /* 0x000000021e267224 */ /* 0x001fce00078e0226 */
.L_x_57425:
[----:B------:R-:W-:Y:S05]  /*18f0*/  @!P0 BRA `(.L_x_57427) ;  /* 0x0000000000108947 */ /* 0x000fea0003800000 */
[----:B------:R-:W-:-:S03]  /*1900*/  UMOV UR5, 0xffffffff ;  /* 0xffffffff00057882 */ /* 0x000fc60000000000 */
[----:B------:R-:W-:Y:S05]  /*1910*/  BRA.DIV UR5, `(.L_x_57428) ;  /* 0x0000002605707947 */ /* 0x000fea000b800000 */
[----:B0-----:R0:W0:Y:S02]  /*1920*/  SHFL.IDX PT, R2, R12, R24, R11 ;  /* 0x000000180c027389 */ /* 0x00102400000e000b */
.L_x_57510:
[----:B0-----:R-:W-:-:S07]  /*1930*/  IMAD R38, R31, R2, R38 ;  /* 0x000000021f267224 */ /* 0x001fce00078e0226 */
.L_x_57427:
[----:B------:R-:W5:Y:S02]  /*1940*/  LDCU UR5, c[0x0][0x3ac] ;  /* 0x00007580ff0577ac */ /* 0x000f640008000800 */
[----:B-----5:R-:W-:-:S04]  /*1950*/  MOV R4, UR5 ;  /* 0x0000000500047c02 */ /* 0x020fc80008000f00 */
[----:B------:R-:W-:-:S13]  /*1960*/  ISETP.GE.AND P6, PT, R4, 0x7, PT ;  /* 0x000000070400780c */ /* 0x000fda0003fc6270 */
[----:B------:R-:W-:Y:S05]  /*1970*/  @!P6 BRA `(.L_x_57429) ;  /* 0x000000000010e947 */ /* 0x000fea0003800000 */
[----:B------:R-:W-:-:S03]  /*1980*/  UMOV UR5, 0xffffffff ;  /* 0xffffffff00057882 */ /* 0x000fc60000000000 */
[----:B------:R-:W-:Y:S05]  /*1990*/  BRA.DIV UR5, `(.L_x_57430) ;  /* 0x0000002605707947 */ /* 0x000fea000b800000 */
[----:B0-----:R0:W0:Y:S02]  /*19a0*/  SHFL.IDX PT, R2, R12, R26, R11 ;  /* 0x0000001a0c027389 */ /* 0x00102400000e000b */
.L_x_57513:
[----:B0-2---:R-:W-:-:S07]  /*19b0*/  IMAD R38, R32, R2, R38 ;  /* 0x0000000220267224 */ /* 0x005fce00078e0226 */
.L_x_57429:
[----:B------:R-:W-:-:S13]  /*19c0*/  ISETP.GE.AND P6, PT, R4, 0x8, PT ;  /* 0x000000080400780c */ /* 0x000fda0003fc6270 */
[----:B------:R-:W-:Y:S05]  /*19d0*/  @!P6 BRA `(.L_x_57431) ;  /* 0x000000000010e947 */ /* 0x000fea0003800000 */
[----:B------:R-:W-:-:S03]  /*19e0*/  UMOV UR5, 0xffffffff ;  /* 0xffffffff00057882 */ /* 0x000fc60000000000 */
[----:B------:R-:W-:Y:S05]  /*19f0*/  BRA.DIV UR5, `(.L_x_57432) ;  /* 0x0000002605787947 */ /* 0x000fea000b800000 */
[----:B0-----:R0:W0:Y:S02]  /*1a00*/  SHFL.IDX PT, R2, R12, R14, R11 ;  /* 0x0000000e0c027389 */ /* 0x00102400000e000b */
.L_x_57516:
[----:B0---4-:R-:W-:-:S07]  /*1a10*/  IMAD R38, R23, R2, R38 ;  /* 0x0000000217267224 */ /* 0x011fce00078e0226 */
.L_x_57431:
        /* <DEDUP_REMOVED lines=8> */
.L_x_57416:
[----:B------:R-:W-:Y:S05]  /*1aa0*/  BSYNC B0 ;  /* 0x0000000000007941 */ /* 0x000fea0003800000 */
.L_x_57415:
[----:B------:R-:W-:-:S13]  /*1ab0*/  ISETP.NE.AND P6, PT, R37, RZ, PT ;  /* 0x000000ff2500720c */ /* 0x000fda0003fc5270 */
[----:B------:R-:W-:Y:S05]  /*1ac0*/  @!P6 BRA `(.L_x_57434) ;  /* 0xfffffff4001ce947 */ /* 0x000fea000383ffff */
[----:B------:R-:W-:Y:S05]  /*1ad0*/  BSYNC B1 ;  /* 0x0000000000017941 */ /* 0x000fea0003800000 */
.L_x_57406:
[----:B------:R-:W-:Y:S05]  /*1ae0*/  BRA `(.L_x_57404) ;  /* 0x0000001c00247947 */ /* 0x000fea0003800000 */
.L_x_57405:
[----:B------:R-:W-:-:S13]  /*1af0*/  ISETP.GT.U32.AND P0, PT, R4, 0x1f, PT ;  /* 0x0000001f0400780c */ /* 0x000fda0003f04070 */
[----:B------:R-:W-:Y:S05]  /*1b00*/  @P0 BRA `(.L_x_57435) ;  /* 0x0000000c00580947 */ /* 0x000fea0003800000 */
[C---:B------:R-:W-:Y:S01]  /*1b10*/  VIADD R15, R7.reuse, 0x7 ;  /* 0x00000007070f7836 */ /* 0x040fe20000000000 */
[C---:B------:R-:W-:Y:S01]  /*1b20*/  IADD3 R3, PT, PT, R7.reuse, 0x1, RZ ;  /* 0x0000000107037810 */ /* 0x040fe20007ffe0ff */
[C---:B------:R-:W-:Y:S02]  /*1b30*/  VIADD R13, R7.reuse, 0x2 ;  /* 0x00000002070d7836 */ /* 0x040fe40000000000 */
[----:B------:R-:W-:Y:S01]  /*1b40*/  VIADD R17, R7, 0x6 ;  /* 0x0000000607117836 */ /* 0x000fe20000000000 */
[-C--:B------:R-:W-:Y:S01]  /*1b50*/  ISETP.GE.U32.AND P2, PT, R15, R4.reuse, PT ;  /* 0x000000040f00720c */ /* 0x080fe20003f46070 */
[C---:B------:R-:W-:Y:S01]  /*1b60*/  VIADD R16, R6.reuse, 0x2 ;  /* 0x0000000206107836 */ /* 0x040fe20000000000 */
[-C--:B------:R-:W-:Y:S01]  /*1b70*/  ISETP.GE.U32.AND P1, PT, R13, R4.reuse, PT ;  /* 0x000000040d00720c */ /* 0x080fe20003f26070 */
[----:B------:R-:W-:Y:S01]  /*1b80*/  VIADD R14, R6, 0x6 ;  /* 0x00000006060e7836 */ /* 0x000fe20000000000 */
[----:B------:R-:W-:Y:S01]  /*1b90*/  ISETP.GE.U32.AND P0, PT, R3, R4, PT ;  /* 0x000000040300720c */ /* 0x000fe20003f06070 */
[----:B------:R-:W-:Y:S01]  /*1ba0*/  IMAD.MOV.U32 R19, RZ, RZ, RZ ;  /* 0x000000ffff137224 */ /* 0x000fe200078e00ff */
[----:B------:R-:W-:-:S02]  /*1bb0*/  SEL R18, R4, RZ, P2 ;  /* 0x000000ff04127207 */ /* 0x000fc40001000000 */
        /* <DEDUP_REMOVED lines=20> */
[----:B------:R-:W-:-:S02]  /*1d00*/  ISETP.GE.U32.AND P0, PT, R7, R4, PT ;  /* 0x000000040700720c */ /* 0x000fc40003f06070 */
[----:B------:R-:W-:Y:S01]  /*1d10*/  IADD3 R26, PT, PT, R13, -R26, RZ ;  /* 0x8000001a0d1a7210 */ /* 0x000fe20007ffe0ff */
[----:B------:R-:W-:Y:S01]  /*1d20*/  IMAD.IADD R28, R15, 0x1, -R28 ;  /* 0x000000010f1c7824 */ /* 0x000fe200078e0a1c */
[----:B------:R-:W-:Y:S01]  /*1d30*/  SEL R32, R4, RZ, P0 ;  /* 0x000000ff04207207 */ /* 0x000fe20000000000 */
[C---:B------:R-:W-:Y:S01]  /*1d40*/  VIADD R13, R6.reuse, 0xffffffff ;  /* 0xffffffff060d7836 */ /* 0x040fe20000000000 */
[----:B------:R-:W-:Y:S02]  /*1d50*/  IADD3 R15, PT, PT, R6, 0x3, RZ ;  /* 0x00000003060f7810 */ /* 0x000fe40007ffe0ff */
[----:B------:R-:W-:Y:S01]  /*1d60*/  LOP3.LUT R17, R17, 0x7, RZ, 0xc0, !PT ;  /* 0x0000000711117812 */ /* 0x000fe200078ec0ff */
[----:B------:R-:W-:Y:S01]  /*1d70*/  IMAD.IADD R32, R7, 0x1, -R32 ;  /* 0x0000000107207824 */ /* 0x000fe200078e0a20 */
[----:B------:R-:W-:Y:S02]  /*1d80*/  LOP3.LUT R15, R15, 0x7, RZ, 0xc0, !PT ;  /* 0x000000070f0f7812 */ /* 0x000fe400078ec0ff */
[----:B------:R-:W-:-:S02]  /*1d90*/  LOP3.LUT R14, R14, 0x7, RZ, 0xc0, !PT ;  /* 0x000000070e0e7812 */ /* 0x000fc400078ec0ff */
[----:B------:R-:W-:-:S07]  /*1da0*/  LOP3.LUT R13, R13, 0x7, RZ, 0xc0, !PT ;  /* 0x000000070d0d7812 */ /* 0x000fce00078ec0ff */
.L_x_57463:
[----:B0-----:R-:W0:Y:S01]  /*1db0*/  LDCU UR5, c[0x0][0x3ac] ;  /* 0x00007580ff0577ac */ /* 0x001e220008000800 */
[----:B------:R-:W-:Y:S01]  /*1dc0*/  IMAD.IADD R21, R6, 0x1, R19 ;  /* 0x0000000106157824 */ /* 0x000fe200078e0213 */
[----:B0-----:R-:W-:-:S04]  /*1dd0*/  MOV R4, UR5 ;  /* 0x0000000500047c02 */ /* 0x001fc80008000f00 */
[C---:B------:R-:W-:Y:S01]  /*1de0*/  ISETP.NE.AND P5, PT, R4.reuse, RZ, PT ;  /* 0x000000ff0400720c */ /* 0x040fe20003fa5270 */
[----:B------:R-:W-:Y:S01]  /*1df0*/  IMAD R2, R21, R4, R5 ;  /* 0x0000000415027224 */ /* 0x000fe200078e0205 */
[C---:B------:R-:W-:Y:S02]  /*1e00*/  ISETP.GE.U32.AND P4, PT, R4.reuse, 0x2, PT ;  /* 0x000000020400780c */ /* 0x040fe40003f86070 */
[C---:B------:R-:W-:Y:S02]  /*1e10*/  ISETP.GE.U32.AND P3, PT, R4.reuse, 0x3, PT ;  /* 0x000000030400780c */ /* 0x040fe40003f66070 */
[C---:B------:R-:W-:Y:S02]  /*1e20*/  ISETP.GE.U32.AND P2, PT, R4.reuse, 0x4, PT ;  /* 0x000000040400780c */ /* 0x040fe40003f46070 */
[C---:B------:R-:W-:Y:S02]  /*1e30*/  ISETP.GE.U32.AND P1, PT, R4.reuse, 0x5, PT ;  /* 0x000000050400780c */ /* 0x040fe40003f26070 */
[----:B------:R-:W-:-:S02]  /*1e40*/  ISETP.GE.U32.AND P0, PT, R4, 0x6, PT ;  /* 0x000000060400780c */ /* 0x000fc40003f06070 */
[----:B------:R-:W-:Y:S01]  /*1e50*/  ISETP.GE.U32.AND P6, PT, R4, 0x7, PT ;  /* 0x000000070400780c */ /* 0x000fe20003fc6070 */
[----:B-123--:R-:W-:-:S12]  /*1e60*/  @!P5 BRA `(.L_x_57436) ;  /* 0x00000000001cd947 */ /* 0x00efd80003800000 */
[----:B------:R-:W0:Y:S01]  /*1e70*/  S2UR UR7, SR_CgaCtaId ;  /* 0x00000000000779c3 */ /* 0x000e220000008800 */
[----:B------:R-:W-:Y:S01]  /*1e80*/  UMOV UR5, 0x400 ;  /* 0x0000040000057882 */ /* 0x000fe20000000000 */
[----:B------:R-:W-:Y:S01]  /*1e90*/  IMAD.IADD R3, R7, 0x1, R2 ;  /* 0x0000000107037824 */ /* 0x000fe200078e0202 */
[----:B------:R-:W-:-:S04]  /*1ea0*/  UIADD3 UR5, UPT, UPT, UR5, 0x180, URZ ;  /* 0x0000018005057890 */ /* 0x000fc8000fffe0ff */
[----:B0-----:R-:W-:-:S06]  /*1eb0*/  ULEA UR5, UR7, UR5, 0x18 ;  /* 0x0000000507057291 */ /* 0x001fcc000f8ec0ff */
[----:B------:R-:W-:-:S05]  /*1ec0*/  LEA R3, R3, UR5, 0x2 ;  /* 0x0000000503037c11 */ /* 0x000fca000f8e10ff */
[----:B------:R0:W1:Y:S02]  /*1ed0*/  LDS R35, [R3] ;  /* 0x0000000003237984 */ /* 0x0000640000000800 */
.L_x_57436:
        /* <DEDUP_REMOVED lines=8> */
.L_x_57437:
        /* <DEDUP_REMOVED lines=8> */
.L_x_57438:
        /* <DEDUP_REMOVED lines=8> */
.L_x_57439:
        /* <DEDUP_REMOVED lines=9> */
.L_x_57440:
        /* <DEDUP_REMOVED lines=10> */
.L_x_57441:
        /* <DEDUP_REMOVED lines=12> */
.L_x_57442:
[----:B------:R-:W-:-:S13]  /*2250*/  ISETP.NE.AND P6, PT, R12, RZ, PT ;  /* 0x000000ff0c00720c */ /* 0x000fda0003fc5270 */
        /* <DEDUP_REMOVED lines=8> */
.L_x_57443:
[----:B------:R-:W-:Y:S01]  /*22e0*/  ISETP.GE.AND P6, PT, R10, UR15, PT ;  /* 0x0000000f0a007c0c */ /* 0x000fe2000bfc6270 */
[----:B------:R-:W-:Y:S01]  /*22f0*/  VIADD R19, R19, UR6 ;  /* 0x0000000613137c36 */ /* 0x000fe20008000000 */
[----:B----4-:R-:W-:Y:S01]  /*2300*/  P2R R2, PR, RZ, 0x1 ;  /* 0x00000001ff027803 */ /* 0x010fe20000000000 */
[----:B------:R-:W-:Y:S03]  /*2310*/  BSSY B0, `(.L_x_57444) ;  /* 0x0000052000007945 */ /* 0x000fe60003800000 */
[----:B------:R-:W-:-:S04]  /*2320*/  ISETP.GE.AND P0, PT, R19, UR9, PT ;  /* 0x0000000913007c0c */ /* 0x000fc8000bf06270 */
[----:B------:R-:W-:Y:S02]  /*2330*/  P2R R40, PR, RZ, 0x1 ;  /* 0x00000001ff287803 */ /* 0x000fe40000000000 */
[----:B------:R-:W-:Y:S01]  /*2340*/  ISETP.NE.AND P0, PT, R2, RZ, PT ;  /* 0x000000ff0200720c */ /* 0x000fe20003f05270 */
[----:B------:R-:W-:-:S12]  /*2350*/  @P6 BRA `(.L_x_57445) ;  /* 0x0000000400346947 */ /* 0x000fd80003800000 */
[----:B------:R-:W4:Y:S01]  /*2360*/  I2F.U32.RP R12, R4 ;  /* 0x00000004000c7306 */ /* 0x000f220000209000 */
[----:B------:R-:W-:Y:S01]  /*2370*/  IMAD.MOV.U32 R2, RZ, RZ, RZ ;  /* 0x000000ffff027224 */ /* 0x000fe200078e00ff */
[----:B------:R-:W-:-:S06]  /*2380*/  MOV R36, R10 ;  /* 0x0000000a00247202 */ /* 0x000fcc0000000f00 */
[----:B----4-:R-:W0:Y:S02]  /*2390*/  MUFU.RCP R12, R12 ;  /* 0x0000000c000c7308 */ /* 0x010e240000001000 */
        /* <DEDUP_REMOVED lines=16> */
[----:B0-----:R-:W-:Y:S01]  /*24a0*/  LEA R4, R37, R2, 0x18 ;  /* 0x0000000225047211 */ /* 0x001fe200078ec0ff */
[----:B------:R-:W-:-:S04]  /*24b0*/  VIADD R2, R2, 0x200 ;  /* 0x0000020002027836 */ /* 0x000fc80000000000 */
[----:B------:R-:W-:Y:S01]  /*24c0*/  IMAD R39, R39, 0x4, R4 ;  /* 0x0000000427277824 */ /* 0x000fe200078e0204 */
[----:B------:R-:W-:-:S07]  /*24d0*/  LEA R37, R37, R2, 0x18 ;  /* 0x0000000225257211 */ /* 0x000fce00078ec0ff */
.L_x_57462:
[----:B0-----:R-:W-:Y:S02]  /*24e0*/  IMAD R12, R36, 0x24, R39 ;  /* 0x00000024240c7824 */ /* 0x001fe400078e0227 */
[----:B------:R-:W-:-:S04]  /*24f0*/  IMAD.MOV.U32 R38, RZ, RZ, RZ ;  /* 0x000000ffff267224 */ /* 0x000fc800078e00ff */
[----:B------:R-:W0:Y:S01]  /*2500*/  LDS R12, [R12] ;  /* 0x000000000c0c7984 */ /* 0x000e220000000800 */
[----:B------:R-:W-:Y:S05]  /*2510*/  @!P5 BRA `(.L_x_57446) ;  /* 0x000000000010d947 */ /* 0x000fea0003800000 */
[----:B------:R-:W-:-:S03]  /*2520*/  UMOV UR5, 0xffffffff ;  /* 0xffffffff00057882 */ /* 0x000fc60000000000 */
[----:B------:R-:W-:Y:S05]  /*2530*/  BRA.DIV UR5, `(.L_x_57447) ;  /* 0x0000001a05c87947 */ /* 0x000fea000b800000 */
[----:B0-----:R0:W4:Y:S02]  /*2540*/  SHFL.IDX PT, R2, R12, R32, R11 ;  /* 0x000000200c027389 */ /* 0x00112400000e000b */
.L_x_57519:
[----:B-1--4-:R-:W-:-:S07]  /*2550*/  IMAD R38, R35, R2, RZ ;  /* 0x0000000223267224 */ /* 0x012fce00078e02ff */
.L_x_57446:
[----:B------:R-:W-:Y:S05]  /*2560*/  @!P4 BRA `(.L_x_57448) ;  /* 0x000000000010c947 */ /* 0x000fea0003800000 */
[----:B------:R-:W-:-:S03]  /*2570*/  UMOV UR5, 0xffffffff ;  /* 0xffffffff00057882 */ /* 0x000fc60000000000 */
[----:B------:R-:W-:Y:S05]  /*2580*/  BRA.DIV UR5, `(.L_x_57449) ;  /* 0x0000001a05d47947 */ /* 0x000fea000b800000 */
[----:B0-----:R0:W4:Y:S02]  /*2590*/  SHFL.IDX PT, R2, R12, R20, R11 ;  /* 0x000000140c027389 */ /* 0x00112400000e000b */
.L_x_57522:
[----:B---34-:R-:W-:-:S07]  /*25a0*/  IMAD R38, R25, R2, R38 ;  /* 0x0000000219267224 */ /* 0x018fce00078e0226 */
.L_x_57448:
[----:B------:R-:W-:Y:S05]  /*25b0*/  @!P3 BRA `(.L_x_57450) ;  /* 0x000000000010b947 */ /* 0x000fea0003800000 */
[----:B------:R-:W-:-:S03]  /*25c0*/  UMOV UR5, 0xffffffff ;  /* 0xffffffff00057882 */ /* 0x000fc60000000000 */
[----:B------:R-:W-:Y:S05]  /*25d0*/  BRA.DIV UR5, `(.L_x_57451) ;  /* 0x0000001a05e07947 */ /* 0x000fea000b800000 */
[----:B0-----:R0:W4:Y:S02]  /*25e0*/  SHFL.IDX PT, R2, R12, R22, R11 ;  /* 0x000000160c027389 */ /* 0x00112400000e000b */
.L_x_57525:
[----:B----4-:R-:W-:-:S07]  /*25f0*/  IMAD R38, R27, R2, R38 ;  /* 0x000000021b267224 */ /* 0x010fce00078e0226 */
.L_x_57450:
[----:B------:R-:W-:Y:S05]  /*2600*/  @!P2 BRA `(.L_x_57452) ;  /* 0x000000000010a947 */ /* 0x000fea0003800000 */
[----:B------:R-:W-:-:S03]  /*2610*/  UMOV UR5, 0xffffffff ;  /* 0xffffffff00057882 */ /* 0x000fc60000000000 */
[----:B------:R-:W-:Y:S05]  /*2620*/  BRA.DIV UR5, `(.L_x_57453) ;  /* 0x0000001a05ec7947 */ /* 0x000fea000b800000 */
[----:B0-----:R0:W4:Y:S02]  /*2630*/  SHFL.IDX PT, R2, R12, R24, R11 ;  /* 0x000000180c027389 */ /* 0x00112400000e000b */
.L_x_57528:
[----:B----4-:R-:W-:-:S07]  /*2640*/  IMAD R38, R29, R2, R38 ;  /* 0x000000021d267224 */ /* 0x010fce00078e0226 */
.L_x_57452:
[----:B------:R-:W-:Y:S05]  /*2650*/  @!P1 BRA `(.L_x_57454) ;  /* 0x0000000000109947 */ /* 0x000fea0003800000 */
[----:B------:R-:W-:-:S03]  /*2660*/  UMOV UR5, 0xffffffff ;  /* 0xffffffff00057882 */ /* 0x000fc60000000000 */
[----:B------:R-:W-:Y:S05]  /*2670*/  BRA.DIV UR5, `(.L_x_57455) ;  /* 0x0000001a05f87947 */ /* 0x000fea000b800000 */
[----:B0-----:R0:W4:Y:S02]  /*2680*/  SHFL.IDX PT, R2, R12, R26, R11 ;  /* 0x0000001a0c027389 */ /* 0x00112400000e000b */
.L_x_57531:
[----:B----4-:R-:W-:-:S07]  /*2690*/  IMAD R38, R31, R2, R38 ;  /* 0x000000021f267224 */ /* 0x010fce00078e0226 */
.L_x_57454:
[----:B------:R-:W-:Y:S05]  /*26a0*/  @!P0 BRA `(.L_x_57456) ;  /* 0x0000000000108947 */ /* 0x000fea0003800000 */
[----:B------:R-:W-:-:S03]  /*26b0*/  UMOV UR5, 0xffffffff ;  /* 0xffffffff00057882 */ /* 0x000fc60000000000 */
[----:B------:R-:W-:Y:S05]  /*26c0*/  BRA.DIV UR5, `(.L_x_57457) ;  /* 0x0000001e05047947 */ /* 0x000fea000b800000 */
[----:B0-----:R0:W4:Y:S02]  /*26d0*/  SHFL.IDX PT, R2, R12, R28, R11 ;  /* 0x0000001c0c027389 */ /* 0x00112400000e000b */
.L_x_57534:
[----:B----4-:R-:W-:-:S07]  /*26e0*/  IMAD R38, R33, R2, R38 ;  /* 0x0000000221267224 */ /* 0x010fce00078e0226 */
.L_x_57456:
[----:B------:R-:W4:Y:S02]  /*26f0*/  LDCU UR5, c[0x0][0x3ac] ;  /* 0x00007580ff0577ac */ /* 0x000f240008000800 */
[----:B----4-:R-:W-:-:S05]  /*2700*/  IMAD.U32 R4, RZ, RZ, UR5 ;  /* 0x00000005ff047e24 */ /* 0x010fca000f8e00ff */
[----:B------:R-:W-:-:S13]  /*2710*/  ISETP.GE.U32.AND P6, PT, R4, 0x7, PT ;  /* 0x000000070400780c */ /* 0x000fda0003fc6070 */
[----:B------:R-:W-:Y:S05]  /*2720*/  @!P6 BRA `(.L_x_57458) ;  /* 0x000000000010e947 */ /* 0x000fea0003800000 */
[----:B------:R-:W-:-:S03]  /*2730*/  UMOV UR5, 0xffffffff ;  /* 0xffffffff00057882 */ /* 0x000fc60000000000 */
[----:B------:R-:W-:Y:S05]  /*2740*/  BRA.DIV UR5, `(.L_x_57459) ;  /* 0x0000001e05047947 */ /* 0x000fea000b800000 */
[----:B0-----:R0:W4:Y:S02]  /*2750*/  SHFL.IDX PT, R2, R12, R30, R11 ;  /* 0x0000001e0c027389 */ /* 0x00112400000e000b */
.L_x_57537:
[----:B--2-4-:R-:W-:-:S07]  /*2760*/  IMAD R38, R34, R2, R38 ;  /* 0x0000000222267224 */ /* 0x014fce00078e0226 */
.L_x_57458:
[----:B------:R-:W-:-:S13]  /*2770*/  ISETP.GE.U32.AND P6, PT, R4, 0x8, PT ;  /* 0x000000080400780c */ /* 0x000fda0003fc6070 */
[----:B------:R-:W-:Y:S05]  /*2780*/  @!P6 BRA `(.L_x_57460) ;  /* 0x000000000010e947 */ /* 0x000fea0003800000 */
[----:B------:R-:W-:-:S03]  /*2790*/  UMOV UR5, 0xffffffff ;  /* 0xffffffff00057882 */ /* 0x000fc60000000000 */
[----:B------:R-:W-:Y:S05]  /*27a0*/  BRA.DIV UR5, `(.L_x_57461) ;  /* 0x0000001e050c7947 */ /* 0x000fea000b800000 */
[----:B0-----:R0:W4:Y:S02]  /*27b0*/  SHFL.IDX PT, R2, R12, R18, R11 ;  /* 0x000000120c027389 */ /* 0x00112400000e000b */
.L_x_57540:
[----:B----4-:R-:W-:-:S07]  /*27c0*/  IMAD R38, R23, R2, R38 ;  /* 0x0000000217267224 */ /* 0x010fce00078e0226 */
.L_x_57460:
[C---:B------:R-:W-:Y:S02]  /*27d0*/  IMAD R2, R36.reuse, UR9, R21 ;  /* 0x0000000924027c24 */ /* 0x040fe4000f8e0215 */
[----:B------:R-:W-:Y:S02]  /*27e0*/  VIADD R36, R36, UR4 ;  /* 0x0000000424247c36 */ /* 0x000fe40008000000 */
[----:B------:R-:W-:-:S03]  /*27f0*/  IMAD R3, R2, 0x4, R37 ;  /* 0x0000000402037824 */ /* 0x000fc600078e0225 */
[----:B------:R-:W-:Y:S02]  /*2800*/  ISETP.GE.AND P6, PT, R36, UR15, PT ;  /* 0x0000000f24007c0c */ /* 0x000fe4000bfc6270 */
[----:B------:R4:W-:Y:S11]  /*2810*/  STS [R3], R38 ;  /* 0x0000002603007388 */ /* 0x0009f60000000800 */
[----:B----4-:R-:W-:Y:S05]  /*2820*/  @!P6 BRA `(.L_x_57462) ;  /* 0xfffffffc002ce947 */ /* 0x010fea000383ffff */
.L_x_57445:
[----:B------:R-:W-:Y:S05]  /*2830*/  BSYNC B0 ;  /* 0x0000000000007941 */ /* 0x000fea0003800000 */
.L_x_57444:
[----:B------:R-:W-:-:S13]  /*2840*/  ISETP.NE.AND P6, PT, R40, RZ, PT ;  /* 0x000000ff2800720c */ /* 0x000fda0003fc5270 */
[----:B------:R-:W-:Y:S05]  /*2850*/  @!P6 BRA `(.L_x_57463) ;  /* 0xfffffff40054e947 */ /* 0x000fea000383ffff */
[----:B------:R-:W-:Y:S05]  /*2860*/  BRA `(.L_x_57404) ;  /* 0x0000000c00c47947 */ /* 0x000fea0003800000 */
.L_x_57435:
[C---:B------:R-:W-:Y:S01]  /*2870*/  VIADD R3, R7.reuse, 0x1 ;  /* 0x0000000107037836 */ /* 0x040fe20000000000 */
[C---:B------:R-:W-:Y:S01]  /*2880*/  IADD3 R19, PT, PT, R7.reuse, 0x7, RZ ;  /* 0x0000000707137810 */ /* 0x040fe20007ffe0ff */
[----:B------:R-:W-:Y:S02]  /*2890*/  VIADD R15, R7, 0x2 ;  /* 0x00000002070f7836 */ /* 0x000fe40000000000 */
[----:B------:R-:W-:Y:S01]  /*28a0*/  IMAD.MOV.U32 R14, RZ, RZ, -0x100 ;  /* 0xffffff00ff0e7424 */ /* 0x000fe200078e00ff */
[-C--:B------:R-:W-:Y:S01]  /*28b0*/  ISETP.GE.AND P0, PT, R3, R4.reuse, PT ;  /* 0x000000040300720c */ /* 0x080fe20003f06270 */
[----:B------:R-:W-:Y:S01]  /*28c0*/  IMAD.U32 R17, RZ, RZ, UR12 ;  /* 0x0000000cff117e24 */ /* 0x000fe2000f8e00ff */
[-C--:B------:R-:W-:Y:S02]  /*28d0*/  ISETP.GE.AND P1, PT, R15, R4.reuse, PT ;  /* 0x000000040f00720c */ /* 0x080fe40003f26270 */
[----:B------:R-:W-:Y:S01]  /*28e0*/  SEL R18, R4, RZ, P0 ;  /* 0x000000ff04127207 */ /* 0x000fe20000000000 */
[----:B------:R-:W-:Y:S01]  /*28f0*/  IMAD R14, R14, R17, 0x201f ;  /* 0x0000201f0e0e7424 */ /* 0x000fe200078e0211 */
[----:B------:R-:W-:-:S02]  /*2900*/  ISETP.GE.AND P2, PT, R19, R4, PT ;  /* 0x000000041300720c */ /* 0x000fc40003f46270 */
[----:B------:R-:W-:Y:S01]  /*2910*/  IADD3 R17, PT, PT, R7, 0x3, RZ ;  /* 0x0000000307117810 */ /* 0x000fe20007ffe0ff */
[----:B------:R-:W-:Y:S01]  /*2920*/  IMAD.IADD R18, R3, 0x1, -R18 ;  /* 0x0000000103127824 */ /* 0x000fe200078e0a12 */
[C---:B------:R-:W-:Y:S01]  /*2930*/  SEL R20, R4.reuse, RZ, P1 ;  /* 0x000000ff04147207 */ /* 0x040fe20000800000 */
[----:B------:R-:W-:Y:S01]  /*2940*/  VIADD R3, R7, 0x4 ;  /* 0x0000000407037836 */ /* 0x000fe20000000000 */
        /* <DEDUP_REMOVED lines=12> */
[----:B------:R-:W-:Y:S01]  /*2a10*/  ISETP.GE.AND P2, PT, R19, R4, PT ;  /* 0x000000041300720c */ /* 0x000fe20003f46270 */
[----:B------:R-:W-:Y:S01]  /*2a20*/  IMAD.IADD R24, R3, 0x1, -R24 ;  /* 0x0000000103187824 */ /* 0x000fe200078e0a18 */
[C---:B------:R-:W-:Y:S02]  /*2a30*/  SEL R26, R4.reuse, RZ, P1 ;  /* 0x000000ff041a7207 */ /* 0x040fe40000800000 */
[----:B------:R-:W-:-:S02]  /*2a40*/  SEL R30, R4, RZ, P0 ;  /* 0x000000ff041e7207 */ /* 0x000fc40000000000 */
[----:B------:R-:W-:Y:S01]  /*2a50*/  SEL R28, R4, RZ, P2 ;  /* 0x000000ff041c7207 */ /* 0x000fe20001000000 */
[----:B------:R-:W-:Y:S02]  /*2a60*/  IMAD.IADD R26, R15, 0x1, -R26 ;  /* 0x000000010f1a7824 */ /* 0x000fe400078e0a1a */
[----:B------:R-:W-:Y:S01]  /*2a70*/  IMAD.MOV.U32 R15, RZ, RZ, RZ ;  /* 0x000000ffff0f7224 */ /* 0x000fe200078e00ff */
[----:B------:R-:W-:Y:S01]  /*2a80*/  IADD3 R28, PT, PT, R19, -R28, RZ ;  /* 0x8000001c131c7210 */ /* 0x000fe20007ffe0ff */
[----:B------:R-:W-:-:S07]  /*2a90*/  IMAD.IADD R30, R7, 0x1, -R30 ;  /* 0x00000001071e7824 */ /* 0x000fce00078e0a1e */
.L_x_57491:
[----:B0-----:R-:W0:Y:S01]  /*2aa0*/  LDCU UR5, c[0x0][0x3ac] ;  /* 0x00007580ff0577ac */ /* 0x001e220008000800 */
[----:B------:R-:W-:Y:S01]  /*2ab0*/  ISETP.GE.AND P0, PT, R10, UR15, PT ;  /* 0x0000000f0a007c0c */ /* 0x000fe2000bf06270 */
[----:B------:R-:W-:Y:S01]  /*2ac0*/  IMAD.IADD R17, R6, 0x1, R15 ;  /* 0x0000000106117824 */ /* 0x000fe200078e020f */
[----:B------:R-:W-:Y:S02]  /*2ad0*/  IADD3 R15, PT, PT, R15, UR6, RZ ;  /* 0x000000060f0f7c10 */ /* 0x000fe4000fffe0ff */
        /* <DEDUP_REMOVED lines=17> */
.L_x_57464:
        /* <DEDUP_REMOVED lines=10> */
.L_x_57465:
        /* <DEDUP_REMOVED lines=10> */
.L_x_57466:
        /* <DEDUP_REMOVED lines=10> */
.L_x_57467:
        /* <DEDUP_REMOVED lines=9> */
.L_x_57468:
        /* <DEDUP_REMOVED lines=11> */
.L_x_57469:
        /* <DEDUP_REMOVED lines=11> */
.L_x_57470:
        /* <DEDUP_REMOVED lines=11> */
.L_x_57471:
[----:B------:R-:W-:-:S13]  /*3070*/  ISETP.NE.AND P6, PT, R12, RZ, PT ;  /* 0x000000ff0c00720c */ /* 0x000fda0003fc5270 */
[----:B------:R-:W-:Y:S05]  /*3080*/  @P6 BRA `(.L_x_57472) ;  /* 0x0000000400b86947 */ /* 0x000fea0003800000 */
[----:B------:R-:W-:Y:S01]  /*3090*/  IABS R12, R4 ;  /* 0x00000004000c7213 */ /* 0x000fe20000000000 */
[----:B------:R-:W5:Y:S01]  /*30a0*/  S2UR UR7, SR_CgaCtaId ;  /* 0x00000000000779c3 */ /* 0x000f620000008800 */
[----:B------:R-:W-:Y:S01]  /*30b0*/  UMOV UR5, 0x400 ;  /* 0x0000040000057882 */ /* 0x000fe20000000000 */
[----:B------:R-:W-:Y:S01]  /*30c0*/  IMAD.MOV.U32 R34, RZ, RZ, R10 ;  /* 0x000000ffff227224 */ /* 0x000fe200078e000a */
[----:B------:R-:W0:Y:S08]  /*30d0*/  I2F.RP R33, R12 ;  /* 0x0000000c00217306 */ /* 0x000e300000209400 */
[----:B0-----:R-:W0:Y:S01]  /*30e0*/  MUFU.RCP R33, R33 ;  /* 0x0000002100217308 */ /* 0x001e220000001000 */
[----:B-----5:R-:W-:Y:S01]  /*30f0*/  ULEA UR5, UR7, UR5, 0x18 ;  /* 0x0000000507057291 */ /* 0x020fe2000f8ec0ff */
[----:B0-----:R-:W-:-:S06]  /*3100*/  IADD3 R2, PT, PT, R33, 0xffffffe, RZ ;  /* 0x0ffffffe21027810 */ /* 0x001fcc0007ffe0ff */
        /* <DEDUP_REMOVED lines=18> */
.L_x_57490:
[----:B------:R-:W-:Y:S02]  /*3230*/  IMAD R2, R34, 0x24, R33 ;  /* 0x0000002422027824 */ /* 0x000fe400078e0221 */
[----:B------:R-:W-:-:S03]  /*3240*/  IMAD.MOV.U32 R36, RZ, RZ, RZ ;  /* 0x000000ffff247224 */ /* 0x000fc600078e00ff */
[----:B------:R0:W2:Y:S01]  /*3250*/  LDS R12, [R2] ;  /* 0x00000000020c7984 */ /* 0x0000a20000000800 */
[----:B------:R-:W-:Y:S05]  /*3260*/  @!P4 BRA `(.L_x_57473) ;  /* 0x000000000010c947 */ /* 0x000fea0003800000 */
[----:B------:R-:W-:-:S03]  /*3270*/  UMOV UR5, 0xffffffff ;  /* 0xffffffff00057882 */ /* 0x000fc60000000000 */
[----:B------:R-:W-:Y:S05]  /*3280*/  BRA.DIV UR5, `(.L_x_57474) ;  /* 0x0000001205747947 */ /* 0x000fea000b800000 */
[----:B--2---:R2:W4:Y:S02]  /*3290*/  SHFL.IDX PT, R36, R12, R30, R11 ;  /* 0x0000001e0c247389 */ /* 0x00452400000e000b */
.L_x_57542:
[----:B-1--4-:R-:W-:-:S07]  /*32a0*/  IMAD R36, R31, R36, RZ ;  /* 0x000000241f247224 */ /* 0x012fce00078e02ff */
.L_x_57473:
[----:B------:R-:W-:Y:S05]  /*32b0*/  @!P3 BRA `(.L_x_57475) ;  /* 0x000000000010b947 */ /* 0x000fea0003800000 */
[----:B------:R-:W-:-:S03]  /*32c0*/  UMOV UR5, 0xffffffff ;  /* 0xffffffff00057882 */ /* 0x000fc60000000000 */
[----:B------:R-:W-:Y:S05]  /*32d0*/  BRA.DIV UR5, `(.L_x_57476) ;  /* 0x00000012057c7947 */ /* 0x000fea000b800000 */
[----:B0-2---:R0:W2:Y:S02]  /*32e0*/  SHFL.IDX PT, R2, R12, R18, R11 ;  /* 0x000000120c027389 */ /* 0x0050a400000e000b */
.L_x_57545:
[----:B--23--:R-:W-:-:S07]  /*32f0*/  IMAD R36, R32, R2, R36 ;  /* 0x0000000220247224 */ /* 0x00cfce00078e0224 */
.L_x_57475:
[----:B------:R-:W-:Y:S05]  /*3300*/  @!P2 BRA `(.L_x_57477) ;  /* 0x000000000010a947 */ /* 0x000fea0003800000 */
[----:B------:R-:W-:-:S03]  /*3310*/  UMOV UR5, 0xffffffff ;  /* 0xffffffff00057882 */ /* 0x000fc60000000000 */
[----:B------:R-:W-:Y:S05]  /*3320*/  BRA.DIV UR5, `(.L_x_57478) ;  /* 0x0000001205887947 */ /* 0x000fea000b800000 */
[----:B0-2---:R0:W2:Y:S02]  /*3330*/  SHFL.IDX PT, R2, R12, R20, R11 ;  /* 0x000000140c027389 */ /* 0x0050a400000e000b */
.L_x_57548:
[----:B--2---:R-:W-:-:S07]  /*3340*/  IMAD R36, R19, R2, R36 ;  /* 0x0000000213247224 */ /* 0x004fce00078e0224 */
.L_x_57477:
[----:B------:R-:W-:Y:S05]  /*3350*/  @!P1 BRA `(.L_x_57479) ;  /* 0x0000000000109947 */ /* 0x000fea0003800000 */
[----:B------:R-:W-:-:S03]  /*3360*/  UMOV UR5, 0xffffffff ;  /* 0xffffffff00057882 */ /* 0x000fc60000000000 */
[----:B------:R-:W-:Y:S05]  /*3370*/  BRA.DIV UR5, `(.L_x_57480) ;  /* 0x0000001205947947 */ /* 0x000fea000b800000 */
[----:B0-2---:R0:W2:Y:S02]  /*3380*/  SHFL.IDX PT, R2, R12, R22, R11 ;  /* 0x000000160c027389 */ /* 0x0050a400000e000b */
.L_x_57551:
[----:B--2---:R-:W-:-:S07]  /*3390*/  IMAD R36, R21, R2, R36 ;  /* 0x0000000215247224 */ /* 0x004fce00078e0224 */
.L_x_57479:
[----:B------:R-:W-:Y:S05]  /*33a0*/  @!P0 BRA `(.L_x_57481) ;  /* 0x0000000000108947 */ /* 0x000fea0003800000 */
[----:B------:R-:W-:-:S03]  /*33b0*/  UMOV UR5, 0xffffffff ;  /* 0xffffffff00057882 */ /* 0x000fc60000000000 */
[----:B------:R-:W-:Y:S05]  /*33c0*/  BRA.DIV UR5, `(.L_x_57482) ;  /* 0x0000001205a07947 */ /* 0x000fea000b800000 */
[----:B0-2---:R0:W2:Y:S02]  /*33d0*/  SHFL.IDX PT, R2, R12, R24, R11 ;  /* 0x000000180c027389 */ /* 0x0050a400000e000b */
.L_x_57554:
[----:B--2---:R-:W-:-:S07]  /*33e0*/  IMAD R36, R23, R2, R36 ;  /* 0x0000000217247224 */ /* 0x004fce00078e0224 */
.L_x_57481:
[----:B------:R-:W4:Y:S02]  /*33f0*/  LDCU UR5, c[0x0][0x3ac] ;  /* 0x00007580ff0577ac */ /* 0x000f240008000800 */
[----:B----4-:R-:W-:-:S05]  /*3400*/  IMAD.U32 R4, RZ, RZ, UR5 ;  /* 0x00000005ff047e24 */ /* 0x010fca000f8e00ff */
[----:B------:R-:W-:-:S13]  /*3410*/  ISETP.GE.AND P6, PT, R4, 0x6, PT ;  /* 0x000000060400780c */ /* 0x000fda0003fc6270 */
[----:B------:R-:W-:Y:S05]  /*3420*/  @!P6 BRA `(.L_x_57483) ;  /* 0x000000000010e947 */ /* 0x000fea0003800000 */
[----:B------:R-:W-:-:S03]  /*3430*/  UMOV UR5, 0xffffffff ;  /* 0xffffffff00057882 */ /* 0x000fc60000000000 */
[----:B------:R-:W-:Y:S05]  /*3440*/  BRA.DIV UR5, `(.L_x_57484) ;  /* 0x0000001205a07947 */ /* 0x000fea000b800000 */
[----:B0-2---:R0:W2:Y:S02]  /*3450*/  SHFL.IDX PT, R2, R12, R26, R11 ;  /* 0x0000001a0c027389 */ /* 0x0050a400000e000b */
.L_x_57557:
[----:B--2---:R-:W-:-:S07]  /*3460*/  IMAD R36, R25, R2, R36 ;  /* 0x0000000219247224 */ /* 0x004fce00078e0224 */
.L_x_57483:
[----:B------:R-:W-:-:S13]  /*3470*/  ISETP.GE.AND P6, PT, R4, 0x7, PT ;  /* 0x000000070400780c */ /* 0x000fda0003fc6270 */
[----:B------:R-:W-:Y:S05]  /*3480*/  @!P6 BRA `(.L_x_57485) ;  /* 0x000000000010e947 */ /* 0x000fea0003800000 */
[----:B------:R-:W-:-:S03]  /*3490*/  UMOV UR5, 0xffffffff ;  /* 0xffffffff00057882 */ /* 0x000fc60000000000 */
[----:B------:R-:W-:Y:S05]  /*34a0*/  BRA.DIV UR5, `(.L_x_57486) ;  /* 0x0000001205a87947 */ /* 0x000fea000b800000 */
[----:B0-2---:R0:W2:Y:S02]  /*34b0*/  SHFL.IDX PT, R2, R12, R28, R11 ;  /* 0x0000001c0c027389 */ /* 0x0050a400000e000b */
.L_x_57560:
[----:B--2---:R-:W-:-:S07]  /*34c0*/  IMAD R36, R27, R2, R36 ;  /* 0x000000021b247224 */ /* 0x004fce00078e0224 */
.L_x_57485:
[----:B------:R-:W-:-:S13]  /*34d0*/  ISETP.GE.AND P6, PT, R4, 0x8, PT ;  /* 0x000000080400780c */ /* 0x000fda0003fc6270 */
[----:B------:R-:W-:Y:S05]  /*34e0*/  @!P6 BRA `(.L_x_57487) ;  /* 0x000000000010e947 */ /* 0x000fea0003800000 */
[----:B------:R-:W-:-:S03]  /*34f0*/  UMOV UR5, 0xffffffff ;  /* 0xffffffff00057882 */ /* 0x000fc60000000000 */
[----:B------:R-:W-:Y:S05]  /*3500*/  BRA.DIV UR5, `(.L_x_57488) ;  /* 0x0000001205b07947 */ /* 0x000fea000b800000 */
[----:B0-2---:R0:W2:Y:S02]  /*3510*/  SHFL.IDX PT, R2, R12, R16, R11 ;  /* 0x000000100c027389 */ /* 0x0050a400000e000b */
.L_x_57563:
[----:B--2---:R-:W-:-:S07]  /*3520*/  IMAD R36, R29, R2, R36 ;  /* 0x000000021d247224 */ /* 0x004fce00078e0224 */
.L_x_57487:
[----:B0-----:R-:W-:-:S07]  /*3530*/  MOV R2, R13 ;  /* 0x0000000d00027202 */ /* 0x001fce0000000f00 */
.L_x_57489:
[----:B------:R-:W-:Y:S01]  /*3540*/  SHF.R.U32.HI R3, RZ, 0x1, R2 ;  /* 0x00000001ff037819 */ /* 0x000fe20000011602 */
[----:B------:R-:W-:Y:S05]  /*3550*/  WARPSYNC.ALL ;  /* 0x0000000000007948 */ /* 0x000fea0003800000 */
[----:B------:R-:W0:Y:S01]  /*3560*/  SHFL.DOWN PT, R35, R36, R3, R14 ;  /* 0x0800000324237389 */ /* 0x000e2200000e000e */
[----:B------:R-:W-:Y:S01]  /*3570*/  ISETP.GT.U32.AND P6, PT, R2, 0x3, PT ;  /* 0x000000030200780c */ /* 0x000fe20003fc4070 */
[----:B------:R-:W-:Y:S02]  /*3580*/  IMAD.MOV.U32 R2, RZ, RZ, R3 ;  /* 0x000000ffff027224 */ /* 0x000fe400078e0003 */
[----:B0-----:R-:W-:-:S10]  /*3590*/  IMAD.IADD R36, R35, 0x1, R36 ;  /* 0x0000000123247824 */ /* 0x001fd400078e0224 */
[----:B------:R-:W-:Y:S05]  /*35a0*/  @P6 BRA `(.L_x_57489) ;  /* 0xfffffffc00e46947 */ /* 0x000fea000383ffff */
[----:B--2---:R-:W0:Y:S01]  /*35b0*/  I2F.U32.RP R12, UR12 ;  /* 0x0000000c000c7d06 */ /* 0x004e220008209000 */
        /* <DEDUP_REMOVED lines=27> */
.L_x_57472:
[----:B------:R-:W-:Y:S05]  /*3770*/  @!P5 BRA `(.L_x_57491) ;  /* 0xfffffff000c8d947 */ /* 0x000fea000383ffff */
.L_x_57404:
        /* <DEDUP_REMOVED lines=13> */
[----:B------:R-:W2:Y:S08]  /*3850*/  I2F.RP R9, R5 ;  /* 0x0000000500097306 */ /* 0x000eb00000209400 */
[----:B-----5:R-:W4:Y:S01]  /*3860*/  MUFU.RCP R6, R6 ;  /* 0x0000000600067308 */ /* 0x020f220000001000 */
[----:B0-----:R-:W-:-:S07]  /*3870*/  IABS R10, R13 ;  /* 0x0000000d000a7213 */ /* 0x001fce0000000000 */
[----:B--2---:R-:W-:Y:S01]  /*3880*/  MUFU.RCP R9, R9 ;  /* 0x0000000900097308 */ /* 0x004fe20000001000 */
[----:B-1----:R-:W-:Y:S01]  /*3890*/  ULEA UR4, UR5, UR4, 0x18 ;  /* 0x0000000405047291 */ /* 0x002fe2000f8ec0ff */
[----:B----4-:R-:W-:-:S06]  /*38a0*/  VIADD R3, R6, 0xffffffe ;  /* 0x0ffffffe06037836 */ /* 0x010fcc0000000000 */
[----:B------:R-:W0:Y:S02]  /*38b0*/  F2I.FTZ.U32.TRUNC.NTZ R3, R3 ;  /* 0x0000000300037305 */ /* 0x000e24000021f000 */
[----:B0-----:R-:W-:-:S04]  /*38c0*/  IMAD.MOV R2, RZ, RZ, -R3 ;  /* 0x000000ffff027224 */ /* 0x001fc800078e0a03 */
[----:B------:R-:W-:Y:S02]  /*38d0*/  IMAD R7, R2, R11, RZ ;  /* 0x0000000b02077224 */ /* 0x000fe400078e02ff */
[----:B------:R-:W-:-:S04]  /*38e0*/  IMAD.MOV.U32 R2, RZ, RZ, RZ ;  /* 0x000000ffff027224 */ /* 0x000fc800078e00ff */
[----:B------:R-:W-:Y:S01]  /*38f0*/  IMAD.HI.U32 R7, R3, R7, R2 ;  /* 0x0000000703077227 */ /* 0x000fe200078e0002 */
[----:B------:R-:W-:-:S05]  /*3900*/  MOV R2, R10 ;  /* 0x0000000a00027202 */ /* 0x000fca0000000f00 */
[----:B------:R-:W-:-:S04]  /*3910*/  IMAD.HI.U32 R6, R7, R2, RZ ;  /* 0x0000000207067227 */ /* 0x000fc800078e00ff */
[----:B------:R-:W-:Y:S02]  /*3920*/  IMAD.MOV R3, RZ, RZ, -R6 ;  /* 0x000000ffff037224 */ /* 0x000fe400078e0a06 */
[----:B------:R-:W-:Y:S02]  /*3930*/  VIADD R7, R9, 0xffffffe ;  /* 0x0ffffffe09077836 */ /* 0x000fe40000000000 */
[----:B------:R-:W-:-:S04]  /*3940*/  IMAD R2, R11, R3, R2 ;  /* 0x000000030b027224 */ /* 0x000fc800078e0202 */
[----:B------:R-:W0:Y:S01]  /*3950*/  F2I.FTZ.U32.TRUNC.NTZ R7, R7 ;  /* 0x0000000700077305 */ /* 0x000e22000021f000 */
[----:B------:R-:W-:-:S13]  /*3960*/  ISETP.GT.U32.AND P1, PT, R11, R2, PT ;  /* 0x000000020b00720c */ /* 0x000fda0003f24070 */
[----:B------:R-:W-:Y:S01]  /*3970*/  @!P1 IMAD.IADD R2, R2, 0x1, -R11 ;  /* 0x0000000102029824 */ /* 0x000fe200078e0a0b */
[----:B0-----:R-:W-:Y:S01]  /*3980*/  IADD3 R12, PT, PT, RZ, -R7, RZ ;  /* 0x80000007ff0c7210 */ /* 0x001fe20007ffe0ff */
[----:B------:R-:W-:Y:S01]  /*3990*/  @!P1 VIADD R6, R6, 0x1 ;  /* 0x0000000106069836 */ /* 0x000fe20000000000 */
[----:B------:R-:W-:Y:S02]  /*39a0*/  ISETP.NE.AND P1, PT, R4, RZ, PT ;  /* 0x000000ff0400720c */ /* 0x000fe40003f25270 */
[----:B------:R-:W-:Y:S01]  /*39b0*/  ISETP.GE.U32.AND P0, PT, R2, R11, PT ;  /* 0x0000000b0200720c */ /* 0x000fe20003f06070 */
[----:B------:R-:W-:Y:S01]  /*39c0*/  IMAD R9, R12, R5, RZ ;  /* 0x000000050c097224 */ /* 0x000fe200078e02ff */
[----:B------:R-:W-:Y:S01]  /*39d0*/  LOP3.LUT R2, R13, R4, RZ, 0x3c, !PT ;  /* 0x000000040d027212 */ /* 0x000fe200078e3cff */
[----:B------:R-:W0:Y:S01]  /*39e0*/  LDC R11, c[0x0][0x384] ;  /* 0x0000e100ff0b7b82 */ /* 0x000e220000000800 */
[----:B------:R-:W-:Y:S02]  /*39f0*/  LOP3.LUT R13, RZ, UR9, RZ, 0x33, !PT ;  /* 0x00000009ff0d7c12 */ /* 0x000fe4000f8e33ff */
[----:B------:R-:W-:-:S05]  /*3a00*/  ISETP.GE.AND P2, PT, R2, RZ, PT ;  /* 0x000000ff0200720c */ /* 0x000fca0003f46270 */
[----:B------:R-:W1:Y:S02]  /*3a10*/  LDC.64 R2, c[0x0][0x3a0] ;  /* 0x0000e800ff027b82 */ /* 0x000e640000000a00 */
[----:B------:R-:W-:-:S04]  /*3a20*/  @P0 VIADD R6, R6, 0x1 ;  /* 0x0000000106060836 */ /* 0x000fc80000000000 */
[----:B------:R-:W-:Y:S02]  /*3a30*/  IMAD.MOV.U32 R10, RZ, RZ, R6 ;  /* 0x000000ffff0a7224 */ /* 0x000fe400078e0006 */
[----:B------:R-:W-:Y:S02]  /*3a40*/  IMAD.MOV.U32 R6, RZ, RZ, RZ ;  /* 0x000000ffff067224 */ /* 0x000fe400078e00ff */
[----:B------:R-:W-:Y:S01]  /*3a50*/  @!P2 IMAD.MOV R10, RZ, RZ, -R10 ;  /* 0x000000ffff0aa224 */ /* 0x000fe200078e0a0a */
[----:B------:R-:W-:Y:S01]  /*3a60*/  @!P1 LOP3.LUT R10, RZ, R4, RZ, 0x33, !PT ;  /* 0x00000004ff0a9212 */ /* 0x000fe200078e33ff */
[----:B------:R-:W-:Y:S01]  /*3a70*/  IMAD.HI.U32 R12, R7, R9, R6 ;  /* 0x00000009070c7227 */ /* 0x000fe200078e0006 */
[----:B------:R-:W-:-:S03]  /*3a80*/  LEA R4, R0, UR4, 0x2 ;  /* 0x0000000400047c11 */ /* 0x000fc6000f8e10ff */
[----:B0-----:R-:W-:-:S07]  /*3a90*/  IMAD R11, R11, UR14, R8 ;  /* 0x0000000e0b0b7c24 */ /* 0x001fce000f8e0208 */
.L_x_57492:
[----:B0-----:R-:W-:Y:S01]  /*3aa0*/  IABS R6, UR9 ;  /* 0x0000000900067c13 */ /* 0x001fe20008000000 */
[----:B------:R0:W2:Y:S01]  /*3ab0*/  LDS R9, [R4] ;  /* 0x0000000004097984 */ /* 0x0000a20000000800 */
[----:B------:R-:W-:Y:S01]  /*3ac0*/  IABS R7, R0 ;  /* 0x0000000000077213 */ /* 0x000fe20000000000 */
[----:B------:R-:W-:Y:S01]  /*3ad0*/  IMAD.U32 R15, RZ, RZ, UR13 ;  /* 0x0000000dff0f7e24 */ /* 0x000fe2000f8e00ff */
[----:B------:R-:W-:-:S03]  /*3ae0*/  IADD3 R8, PT, PT, RZ, -R6, RZ ;  /* 0x80000006ff087210 */ /* 0x000fc60007ffe0ff */
[----:B------:R-:W-:-:S04]  /*3af0*/  IMAD.HI.U32 R6, R12, R7, RZ ;  /* 0x000000070c067227 */ /* 0x000fc800078e00ff */
[----:B------:R-:W-:Y:S01]  /*3b00*/  IMAD R8, R6, R8, R7 ;  /* 0x0000000806087224 */ /* 0x000fe200078e0207 */
[----:B------:R-:W-:Y:S01]  /*3b10*/  IABS R7, UR9 ;  /* 0x0000000900077c13 */ /* 0x000fe20008000000 */
[----:B0-----:R-:W-:-:S03]  /*3b20*/  IMAD R4, R15, 0x4, R4 ;  /* 0x000000040f047824 */ /* 0x001fc600078e0204 */
[----:B------:R-:W-:-:S13]  /*3b30*/  ISETP.GT.U32.AND P1, PT, R5, R8, PT ;  /* 0x000000080500720c */ /* 0x000fda0003f24070 */
[----:B------:R-:W-:Y:S01]  /*3b40*/  @!P1 IMAD.IADD R8, R8, 0x1, -R7 ;  /* 0x0000000108089824 */ /* 0x000fe200078e0a07 */
[----:B------:R-:W-:Y:S01]  /*3b50*/  LOP3.LUT R7, R0, UR9, RZ, 0x3c, !PT ;  /* 0x0000000900077c12 */ /* 0x000fe2000f8e3cff */
[----:B------:R-:W-:-:S03]  /*3b60*/  @!P1 VIADD R6, R6, 0x1 ;  /* 0x0000000106069836 */ /* 0x000fc60000000000 */
[----:B------:R-:W-:Y:S02]  /*3b70*/  ISETP.GE.U32.AND P0, PT, R8, R5, PT ;  /* 0x000000050800720c */ /* 0x000fe40003f06070 */
[----:B------:R-:W-:-:S11]  /*3b80*/  ISETP.GE.AND P2, PT, R7, RZ, PT ;  /* 0x000000ff0700720c */ /* 0x000fd60003f46270 */
        /* <DEDUP_REMOVED lines=8> */
[----:B------:R-:W-:Y:S01]  /*3c10*/  ISETP.GE.U32.AND P0, PT, R0, 0x10, PT ;  /* 0x000000100000780c */ /* 0x000fe20003f06070 */
[----:B-1----:R-:W-:-:S05]  /*3c20*/  IMAD.WIDE R6, R7, 0x4, R2 ;  /* 0x0000000407067825 */ /* 0x002fca00078e0202 */
[----:B--2---:R0:W-:Y:S07]  /*3c30*/  STG.E desc[UR10][R6.64], R9 ;  /* 0x0000000906007986 */ /* 0x0041ee000c10190a */
[----:B------:R-:W-:Y:S05]  /*3c40*/  @!P0 BRA `(.L_x_57492) ;  /* 0xfffffffc00948947 */ /* 0x000fea000383ffff */
[----:B------:R-:W-:Y:S05]  /*3c50*/  EXIT ;  /* 0x000000000000794d */ /* 0x000fea0003800000 */
.L_x_57418:
[----:B------:R-:W-:Y:S01]  /*3c60*/  BSSY B2, `(.L_x_57493) ;  /* 0x0000006000027945 */ /* 0x000fe20003800000 */
[----:B------:R-:W-:Y:S01]  /*3c70*/  MOV R3, R28 ;  /* 0x0000001c00037202 */ /* 0x000fe20000000f00 */
[----:B------:R-:W-:-:S07]  /*3c80*/  IMAD.MOV.U32 R2, RZ, RZ, -0x1 ;  /* 0xffffffffff027424 */ /* 0x000fce00078e00ff */
[----:B01234-:R-:W-:Y:S05]  /*3c90*/  WARPSYNC.COLLECTIVE R2, `(.L_x_57494) ;  /* 0x0000000002087348 */ /* 0x01ffea0003c00000 */
[----:B0-----:R0:W0:Y:S02]  /*3ca0*/  SHFL.IDX P6, R2, R12, R3, R11 ;  /* 0x000000030c027389 */ /* 0x00102400000c000b */
[----:B01234-:R-:W-:Y:S05]  /*3cb0*/  ENDCOLLECTIVE ;  /* 0x000000000000791b */ /* 0x01ffea0003800000 */
.L_x_57494:
[----:B------:R-:W-:Y:S05]  /*3cc0*/  BSYNC B2 ;  /* 0x0000000000027941 */ /* 0x000fea0003800000 */
.L_x_57493:
[----:B------:R-:W-:Y:S05]  /*3cd0*/  BRA `(.L_x_57495) ;  /* 0xffffffd800b07947 */ /* 0x000fea000383ffff */
.L_x_57420:
[----:B------:R-:W-:Y:S01]  /*3ce0*/  BSSY B2, `(.L_x_57496) ;  /* 0x0000006000027945 */ /* 0x000fe20003800000 */
[----:B------:R-:W-:Y:S02]  /*3cf0*/  IMAD.MOV.U32 R3, RZ, RZ, R16 ;  /* 0x000000ffff037224 */ /* 0x000fe400078e0010 */
[----:B------:R-:W-:-:S07]  /*3d00*/  IMAD.MOV.U32 R2, RZ, RZ, -0x1 ;  /* 0xffffffffff027424 */ /* 0x000fce00078e00ff */
[----:B01234-:R-:W-:Y:S05]  /*3d10*/  WARPSYNC.COLLECTIVE R2, `(.L_x_57497) ;  /* 0x0000000002087348 */ /* 0x01ffea0003c00000 */
[----:B0-----:R0:W0:Y:S02]  /*3d20*/  SHFL.IDX P6, R2, R12, R3, R11 ;  /* 0x000000030c027389 */ /* 0x00102400000c000b */
[----:B01234-:R-:W-:Y:S05]  /*3d30*/  ENDCOLLECTIVE ;  /* 0x000000000000791b */ /* 0x01ffea0003800000 */
.L_x_57497:
[----:B------:R-:W-:Y:S05]  /*3d40*/  BSYNC B2 ;  /* 0x0000000000027941 */ /* 0x000fea0003800000 */
.L_x_57496:
[----:B------:R-:W-:Y:S05]  /*3d50*/  BRA `(.L_x_57498) ;  /* 0xffffffd800a47947 */ /* 0x000fea000383ffff */
.L_x_57422:
[----:B------:R-:W-:Y:S01]  /*3d60*/  BSSY B2, `(.L_x_57499) ;  /* 0x0000006000027945 */ /* 0x000fe20003800000 */
[----:B------:R-:W-:Y:S01]  /*3d70*/  IMAD.MOV.U32 R3, RZ, RZ, R18 ;  /* 0x000000ffff037224 */ /* 0x000fe200078e0012 */
[----:B------:R-:W-:-:S07]  /*3d80*/  MOV R2, 0xffffffff ;  /* 0xffffffff00027802 */ /* 0x000fce0000000f00 */
[----:B01234-:R-:W-:Y:S05]  /*3d90*/  WARPSYNC.COLLECTIVE R2, `(.L_x_57500) ;  /* 0x0000000002087348 */ /* 0x01ffea0003c00000 */
[----:B0-----:R0:W0:Y:S02]  /*3da0*/  SHFL.IDX P6, R2, R12, R3, R11 ;  /* 0x000000030c027389 */ /* 0x00102400000c000b */
[----:B01234-:R-:W-:Y:S05]  /*3db0*/  ENDCOLLECTIVE ;  /* 0x000000000000791b */ /* 0x01ffea0003800000 */
.L_x_57500:
[----:B------:R-:W-:Y:S05]  /*3dc0*/  BSYNC B2 ;  /* 0x0000000000027941 */ /* 0x000fea0003800000 */
.L_x_57499:
[----:B------:R-:W-:Y:S05]  /*3dd0*/  BRA `(.L_x_57501) ;  /* 0xffffffd800987947 */ /* 0x000fea000383ffff */
.L_x_57424:
[----:B------:R-:W-:Y:S01]  /*3de0*/  BSSY B2, `(.L_x_57502) ;  /* 0x0000006000027945 */ /* 0x000fe20003800000 */
[----:B------:R-:W-:Y:S02]  /*3df0*/  IMAD.MOV.U32 R3, RZ, RZ, R20 ;  /* 0x000000ffff037224 */ /* 0x000fe400078e0014 */
[----:B------:R-:W-:-:S07]  /*3e00*/  IMAD.MOV.U32 R2, RZ, RZ, -0x1 ;  /* 0xffffffffff027424 */ /* 0x000fce00078e00ff */
[----:B01234-:R-:W-:Y:S05]  /*3e10*/  WARPSYNC.COLLECTIVE R2, `(.L_x_57503) ;  /* 0x0000000002087348 */ /* 0x01ffea0003c00000 */
[----:B0-----:R0:W0:Y:S02]  /*3e20*/  SHFL.IDX P6, R2, R12, R3, R11 ;  /* 0x000000030c027389 */ /* 0x00102400000c000b */
[----:B01234-:R-:W-:Y:S05]  /*3e30*/  ENDCOLLECTIVE ;  /* 0x000000000000791b */ /* 0x01ffea0003800000 */
.L_x_57503:
[----:B------:R-:W-:Y:S05]  /*3e40*/  BSYNC B2 ;  /* 0x0000000000027941 */ /* 0x000fea0003800000 */
.L_x_57502:
[----:B------:R-:W-:Y:S05]  /*3e50*/  BRA `(.L_x_57504) ;  /* 0xffffffd8008c7947 */ /* 0x000fea000383ffff */
.L_x_57426:
[----:B------:R-:W-:Y:S01]  /*3e60*/  BSSY B2, `(.L_x_57505) ;  /* 0x0000006000027945 */ /* 0x000fe20003800000 */
[----:B------:R-:W-:Y:S02]  /*3e70*/  IMAD.MOV.U32 R3, RZ, RZ, R22 ;  /* 0x000000ffff037224 */ /* 0x000fe400078e0016 */
[----:B------:R-:W-:-:S07]  /*3e80*/  IMAD.MOV.U32 R2, RZ, RZ, -0x1 ;  /* 0xffffffffff027424 */ /* 0x000fce00078e00ff */
[----:B01234-:R-:W-:Y:S05]  /*3e90*/  WARPSYNC.COLLECTIVE R2, `(.L_x_57506) ;  /* 0x0000000002087348 */ /* 0x01ffea0003c00000 */
[----:B0-----:R0:W0:Y:S02]  /*3ea0*/  SHFL.IDX P6, R2, R12, R3, R11 ;  /* 0x000000030c027389 */ /* 0x00102400000c000b */
[----:B01234-:R-:W-:Y:S05]  /*3eb0*/  ENDCOLLECTIVE ;  /* 0x000000000000791b */ /* 0x01ffea0003800000 */
.L_x_57506:
[----:B------:R-:W-:Y:S05]  /*3ec0*/  BSYNC B2 ;  /* 0x0000000000027941 */ /* 0x000fea0003800000 */
.L_x_57505:
[----:B------:R-:W-:Y:S05]  /*3ed0*/  BRA `(.L_x_57507) ;  /* 0xffffffd800807947 */ /* 0x000fea000383ffff */
.L_x_57428:
[----:B------:R-:W-:Y:S01]  /*3ee0*/  BSSY B2, `(.L_x_57508) ;  /* 0x0000006000027945 */ /* 0x000fe20003800000 */
[----:B------:R-:W-:Y:S01]  /*3ef0*/  MOV R3, R24 ;  /* 0x0000001800037202 */ /* 0x000fe20000000f00 */
[----:B------:R-:W-:-:S07]  /*3f00*/  IMAD.MOV.U32 R2, RZ, RZ, -0x1 ;  /* 0xffffffffff027424 */ /* 0x000fce00078e00ff */
[----:B01234-:R-:W-:Y:S05]  /*3f10*/  WARPSYNC.COLLECTIVE R2, `(.L_x_57509) ;  /* 0x0000000002087348 */ /* 0x01ffea0003c00000 */
[----:B0-----:R0:W0:Y:S02]  /*3f20*/  SHFL.IDX P6, R2, R12, R3, R11 ;  /* 0x000000030c027389 */ /* 0x00102400000c000b */
[----:B01234-:R-:W-:Y:S05]  /*3f30*/  ENDCOLLECTIVE ;  /* 0x000000000000791b */ /* 0x01ffea0003800000 */
.L_x_57509:
[----:B------:R-:W-:Y:S05]  /*3f40*/  BSYNC B2 ;  /* 0x0000000000027941 */ /* 0x000fea0003800000 */
.L_x_57508:
[----:B------:R-:W-:Y:S05]  /*3f50*/  BRA `(.L_x_57510) ;  /* 0xffffffd800747947 */ /* 0x000fea000383ffff */
.L_x_57430:
[----:B------:R-:W-:Y:S01]  /*3f60*/  BSSY B2, `(.L_x_57511) ;  /* 0x0000006000027945 */ /* 0x000fe20003800000 */
[----:B------:R-:W-:Y:S02]  /*3f70*/  IMAD.MOV.U32 R3, RZ, RZ, R26 ;  /* 0x000000ffff037224 */ /* 0x000fe400078e001a */
[----:B------:R-:W-:-:S07]  /*3f80*/  IMAD.MOV.U32 R2, RZ, RZ, -0x1 ;  /* 0xffffffffff027424 */ /* 0x000fce00078e00ff */
[----:B01234-:R-:W-:Y:S05]  /*3f90*/  WARPSYNC.COLLECTIVE R2, `(.L_x_57512) ;  /* 0x0000000002087348 */ /* 0x01ffea0003c00000 */
[----:B0-----:R0:W0:Y:S02]  /*3fa0*/  SHFL.IDX P6, R2, R12, R3, R11 ;  /* 0x000000030c027389 */ /* 0x00102400000c000b */
[----:B01234-:R-:W-:Y:S05]  /*3fb0*/  ENDCOLLECTIVE ;  /* 0x000000000000791b */ /* 0x01ffea0003800000 */
.L_x_57512:
[----:B------:R-:W-:Y:S05]  /*3fc0*/  BSYNC B2 ;  /* 0x0000000000027941 */ /* 0x000fea0003800000 */
.L_x_57511:
[----:B------:R-:W-:Y:S05]  /*3fd0*/  BRA `(.L_x_57513) ;  /* 0xffffffd800747947 */ /* 0x000fea000383ffff */
.L_x_57432:
[----:B------:R-:W-:Y:S01]  /*3fe0*/  BSSY B2, `(.L_x_57514) ;  /* 0x0000006000027945 */ /* 0x000fe20003800000 */
[----:B------:R-:W-:Y:S01]  /*3ff0*/  IMAD.MOV.U32 R3, RZ, RZ, R14 ;  /* 0x000000ffff037224 */ /* 0x000fe200078e000e */
[----:B------:R-:W-:-:S07]  /*4000*/  MOV R2, 0xffffffff ;  /* 0xffffffff00027802 */ /* 0x000fce0000000f00 */
[----:B01234-:R-:W-:Y:S05]  /*4010*/  WARPSYNC.COLLECTIVE R2, `(.L_x_57515) ;  /* 0x0000000002087348 */ /* 0x01ffea0003c00000 */
[----:B0-----:R0:W0:Y:S02]  /*4020*/  SHFL.IDX P6, R2, R12, R3, R11 ;  /* 0x000000030c027389 */ /* 0x00102400000c000b */
[----:B01234-:R-:W-:Y:S05]  /*4030*/  ENDCOLLECTIVE ;  /* 0x000000000000791b */ /* 0x01ffea0003800000 */
.L_x_57515:
[----:B------:R-:W-:Y:S05]  /*4040*/  BSYNC B2 ;  /* 0x0000000000027941 */ /* 0x000fea0003800000 */
.L_x_57514:
[----:B------:R-:W-:Y:S05]  /*4050*/  BRA `(.L_x_57516) ;  /* 0xffffffd8006c7947 */ /* 0x000fea000383ffff */
.L_x_57447:
[----:B------:R-:W-:Y:S01]  /*4060*/  BSSY B1, `(.L_x_57517) ;  /* 0x0000006000017945 */ /* 0x000fe20003800000 */
[----:B------:R-:W-:Y:S02]  /*4070*/  IMAD.MOV.U32 R3, RZ, RZ, R32 ;  /* 0x000000ffff037224 */ /* 0x000fe400078e0020 */
[----:B------:R-:W-:-:S07]  /*4080*/  IMAD.MOV.U32 R2, RZ, RZ, -0x1 ;  /* 0xffffffffff027424 */ /* 0x000fce00078e00ff */
[----:B0123--:R-:W-:Y:S05]  /*4090*/  WARPSYNC.COLLECTIVE R2, `(.L_x_57518) ;  /* 0x0000000002087348 */ /* 0x00ffea0003c00000 */
[----:B0-----:R0:W4:Y:S02]  /*40a0*/  SHFL.IDX P6, R2, R12, R3, R11 ;  /* 0x000000030c027389 */ /* 0x00112400000c000b */
[----:B01234-:R-:W-:Y:S05]  /*40b0*/  ENDCOLLECTIVE ;  /* 0x000000000000791b */ /* 0x01ffea0003800000 */
.L_x_57518:
[----:B------:R-:W-:Y:S05]  /*40c0*/  BSYNC B1 ;  /* 0x0000000000017941 */ /* 0x000fea0003800000 */
.L_x_57517:
[----:B------:R-:W-:Y:S05]  /*40d0*/  BRA `(.L_x_57519) ;  /* 0xffffffe4001c7947 */ /* 0x000fea000383ffff */
.L_x_57449:
[----:B------:R-:W-:Y:S01]  /*40e0*/  BSSY B1, `(.L_x_57520) ;  /* 0x0000006000017945 */ /* 0x000fe20003800000 */
[----:B------:R-:W-:Y:S02]  /*40f0*/  IMAD.MOV.U32 R3, RZ, RZ, R20 ;  /* 0x000000ffff037224 */ /* 0x000fe400078e0014 */
[----:B------:R-:W-:-:S07]  /*4100*/  IMAD.MOV.U32 R2, RZ, RZ, -0x1 ;  /* 0xffffffffff027424 */ /* 0x000fce00078e00ff */
[----:B0123--:R-:W-:Y:S05]  /*4110*/  WARPSYNC.COLLECTIVE R2, `(.L_x_57521) ;  /* 0x0000000002087348 */ /* 0x00ffea0003c00000 */
[----:B0-----:R0:W4:Y:S02]  /*4120*/  SHFL.IDX P6, R2, R12, R3, R11 ;  /* 0x000000030c027389 */ /* 0x00112400000c000b */
[----:B01234-:R-:W-:Y:S05]  /*4130*/  ENDCOLLECTIVE ;  /* 0x000000000000791b */ /* 0x01ffea0003800000 */
.L_x_57521:
[----:B------:R-:W-:Y:S05]  /*4140*/  BSYNC B1 ;  /* 0x0000000000017941 */ /* 0x000fea0003800000 */
.L_x_57520:
[----:B------:R-:W-:Y:S05]  /*4150*/  BRA `(.L_x_57522) ;  /* 0xffffffe400107947 */ /* 0x000fea000383ffff */
.L_x_57451:
[----:B------:R-:W-:Y:S01]  /*4160*/  BSSY B1, `(.L_x_57523) ;  /* 0x0000006000017945 */ /* 0x000fe20003800000 */
[----:B------:R-:W-:Y:S01]  /*4170*/  MOV R3, R22 ;  /* 0x0000001600037202 */ /* 0x000fe20000000f00 */
[----:B------:R-:W-:-:S07]  /*4180*/  IMAD.MOV.U32 R2, RZ, RZ, -0x1 ;  /* 0xffffffffff027424 */ /* 0x000fce00078e00ff */
[----:B0123--:R-:W-:Y:S05]  /*4190*/  WARPSYNC.COLLECTIVE R2, `(.L_x_57524) ;  /* 0x0000000002087348 */ /* 0x00ffea0003c00000 */
[----:B0-----:R0:W4:Y:S02]  /*41a0*/  SHFL.IDX P6, R2, R12, R3, R11 ;  /* 0x000000030c027389 */ /* 0x00112400000c000b */
[----:B01234-:R-:W-:Y:S05]  /*41b0*/  ENDCOLLECTIVE ;  /* 0x000000000000791b */ /* 0x01ffea0003800000 */
.L_x_57524:
[----:B------:R-:W-:Y:S05]  /*41c0*/  BSYNC B1 ;  /* 0x0000000000017941 */ /* 0x000fea0003800000 */
.L_x_57523:
[----:B------:R-:W-:Y:S05]  /*41d0*/  BRA `(.L_x_57525) ;  /* 0xffffffe400047947 */ /* 0x000fea000383ffff */
.L_x_57453:
[----:B------:R-:W-:Y:S01]  /*41e0*/  BSSY B1, `(.L_x_57526) ;  /* 0x0000006000017945 */ /* 0x000fe20003800000 */
[----:B------:R-:W-:Y:S02]  /*41f0*/  IMAD.MOV.U32 R3, RZ, RZ, R24 ;  /* 0x000000ffff037224 */ /* 0x000fe400078e0018 */
[----:B------:R-:W-:-:S07]  /*4200*/  IMAD.MOV.U32 R2, RZ, RZ, -0x1 ;  /* 0xffffffffff027424 */ /* 0x000fce00078e00ff */
[----:B0123--:R-:W-:Y:S05]  /*4210*/  WARPSYNC.COLLECTIVE R2, `(.L_x_57527) ;  /* 0x0000000002087348 */ /* 0x00ffea0003c00000 */
[----:B0-----:R0:W4:Y:S02]  /*4220*/  SHFL.IDX P6, R2, R12, R3, R11 ;  /* 0x000000030c027389 */ /* 0x00112400000c000b */
[----:B01234-:R-:W-:Y:S05]  /*4230*/  ENDCOLLECTIVE ;  /* 0x000000000000791b */ /* 0x01ffea0003800000 */
.L_x_57527:
[----:B------:R-:W-:Y:S05]  /*4240*/  BSYNC B1 ;  /* 0x0000000000017941 */ /* 0x000fea0003800000 */
.L_x_57526:
[----:B------:R-:W-:Y:S05]  /*4250*/  BRA `(.L_x_57528) ;  /* 0xffffffe000f87947 */ /* 0x000fea000383ffff */
.L_x_57455:
[----:B------:R-:W-:Y:S01]  /*4260*/  BSSY B1, `(.L_x_57529) ;  /* 0x0000006000017945 */ /* 0x000fe20003800000 */
[----:B------:R-:W-:Y:S01]  /*4270*/  IMAD.MOV.U32 R3, RZ, RZ, R26 ;  /* 0x000000ffff037224 */ /* 0x000fe200078e001a */
[----:B------:R-:W-:-:S07]  /*4280*/  MOV R2, 0xffffffff ;  /* 0xffffffff00027802 */ /* 0x000fce0000000f00 */
[----:B0123--:R-:W-:Y:S05]  /*4290*/  WARPSYNC.COLLECTIVE R2, `(.L_x_57530) ;  /* 0x0000000002087348 */ /* 0x00ffea0003c00000 */
[----:B0-----:R0:W4:Y:S02]  /*42a0*/  SHFL.IDX P6, R2, R12, R3, R11 ;  /* 0x000000030c027389 */ /* 0x00112400000c000b */
[----:B01234-:R-:W-:Y:S05]  /*42b0*/  ENDCOLLECTIVE ;  /* 0x000000000000791b */ /* 0x01ffea0003800000 */
.L_x_57530:
[----:B------:R-:W-:Y:S05]  /*42c0*/  BSYNC B1 ;  /* 0x0000000000017941 */ /* 0x000fea0003800000 */
.L_x_57529:
[----:B------:R-:W-:Y:S05]  /*42d0*/  BRA `(.L_x_57531) ;  /* 0xffffffe000ec7947 */ /* 0x000fea000383ffff */
.L_x_57457:
[----:B------:R-:W-:Y:S01]  /*42e0*/  BSSY B1, `(.L_x_57532) ;  /* 0x0000006000017945 */ /* 0x000fe20003800000 */
[----:B------:R-:W-:Y:S02]  /*42f0*/  IMAD.MOV.U32 R3, RZ, RZ, R28 ;  /* 0x000000ffff037224 */ /* 0x000fe400078e001c */
[----:B------:R-:W-:-:S07]  /*4300*/  IMAD.MOV.U32 R2, RZ, RZ, -0x1 ;  /* 0xffffffffff027424 */ /* 0x000fce00078e00ff */
[----:B0123--:R-:W-:Y:S05]  /*4310*/  WARPSYNC.COLLECTIVE R2, `(.L_x_57533) ;  /* 0x0000000002087348 */ /* 0x00ffea0003c00000 */
[----:B0-----:R0:W4:Y:S02]  /*4320*/  SHFL.IDX P6, R2, R12, R3, R11 ;  /* 0x000000030c027389 */ /* 0x00112400000c000b */
[----:B01234-:R-:W-:Y:S05]  /*4330*/  ENDCOLLECTIVE ;  /* 0x000000000000791b */ /* 0x01ffea0003800000 */
.L_x_57533:
[----:B------:R-:W-:Y:S05]  /*4340*/  BSYNC B1 ;  /* 0x0000000000017941 */ /* 0x000fea0003800000 */
.L_x_57532:
[----:B------:R-:W-:Y:S05]  /*4350*/  BRA `(.L_x_57534) ;  /* 0xffffffe000e07947 */ /* 0x000fea000383ffff */
.L_x_57459:
[----:B------:R-:W-:Y:S01]  /*4360*/  BSSY B1, `(.L_x_57535) ;  /* 0x0000006000017945 */ /* 0x000fe20003800000 */
[----:B------:R-:W-:Y:S02]  /*4370*/  IMAD.MOV.U32 R3, RZ, RZ, R30 ;  /* 0x000000ffff037224 */ /* 0x000fe400078e001e */
[----:B------:R-:W-:-:S07]  /*4380*/  IMAD.MOV.U32 R2, RZ, RZ, -0x1 ;  /* 0xffffffffff027424 */ /* 0x000fce00078e00ff */
[----:B0123--:R-:W-:Y:S05]  /*4390*/  WARPSYNC.COLLECTIVE R2, `(.L_x_57536) ;  /* 0x0000000002087348 */ /* 0x00ffea0003c00000 */
[----:B0-----:R0:W4:Y:S02]  /*43a0*/  SHFL.IDX P6, R2, R12, R3, R11 ;  /* 0x000000030c027389 */ /* 0x00112400000c000b */
[----:B01234-:R-:W-:Y:S05]  /*43b0*/  ENDCOLLECTIVE ;  /* 0x000000000000791b */ /* 0x01ffea0003800000 */
.L_x_57536:
[----:B------:R-:W-:Y:S05]  /*43c0*/  BSYNC B1 ;  /* 0x0000000000017941 */ /* 0x000fea0003800000 */
.L_x_57535:
[----:B------:R-:W-:Y:S05]  /*43d0*/  BRA `(.L_x_57537) ;  /* 0xffffffe000e07947 */ /* 0x000fea000383ffff */
.L_x_57461:
[----:B------:R-:W-:Y:S01]  /*43e0*/  BSSY B1, `(.L_x_57538) ;  /* 0x0000006000017945 */ /* 0x000fe20003800000 */
[----:B------:R-:W-:Y:S01]  /*43f0*/  MOV R3, R18 ;  /* 0x0000001200037202 */ /* 0x000fe20000000f00 */
[----:B------:R-:W-:-:S07]  /*4400*/  IMAD.MOV.U32 R2, RZ, RZ, -0x1 ;  /* 0xffffffffff027424 */ /* 0x000fce00078e00ff */
[----:B0123--:R-:W-:Y:S05]  /*4410*/  WARPSYNC.COLLECTIVE R2, `(.L_x_57539) ;  /* 0x0000000002087348 */ /* 0x00ffea0003c00000 */
[----:B0-----:R0:W4:Y:S02]  /*4420*/  SHFL.IDX P6, R2, R12, R3, R11 ;  /* 0x000000030c027389 */ /* 0x00112400000c000b */
[----:B01234-:R-:W-:Y:S05]  /*4430*/  ENDCOLLECTIVE ;  /* 0x000000000000791b */ /* 0x01ffea0003800000 */
.L_x_57539:
[----:B------:R-:W-:Y:S05]  /*4440*/  BSYNC B1 ;  /* 0x0000000000017941 */ /* 0x000fea0003800000 */
.L_x_57538:
[----:B------:R-:W-:Y:S05]  /*4450*/  BRA `(.L_x_57540) ;  /* 0xffffffe000d87947 */ /* 0x000fea000383ffff */
.L_x_57474:
[----:B0-----:R-:W-:Y:S02]  /*4460*/  IMAD.MOV.U32 R2, RZ, RZ, -0x1 ;  /* 0xffffffffff027424 */ /* 0x001fe400078e00ff */
[----:B------:R-:W-:-:S07]  /*4470*/  IMAD.MOV.U32 R3, RZ, RZ, R30 ;  /* 0x000000ffff037224 */ /* 0x000fce00078e001e */
[----:B-123--:R-:W-:Y:S05]  /*4480*/  WARPSYNC.COLLECTIVE R2, `(.L_x_57541) ;  /* 0x0000000002087348 */ /* 0x00efea0003c00000 */
[----:B--2---:R0:W2:Y:S02]  /*4490*/  SHFL.IDX P6, R2, R12, R3, R11 ;  /* 0x000000030c027389 */ /* 0x0040a400000c000b */
[----:B0123--:R-:W-:Y:S05]  /*44a0*/  ENDCOLLECTIVE ;  /* 0x000000000000791b */ /* 0x00ffea0003800000 */
.L_x_57541:
[----:B------:R-:W-:Y:S01]  /*44b0*/  IMAD.MOV.U32 R36, RZ, RZ, R2 ;  /* 0x000000ffff247224 */ /* 0x000fe200078e0002 */
[----:B------:R-:W-:Y:S06]  /*44c0*/  BRA `(.L_x_57542) ;  /* 0xffffffec00747947 */ /* 0x000fec000383ffff */
.L_x_57476:
[----:B------:R-:W-:Y:S01]  /*44d0*/  BSSY B0, `(.L_x_57543) ;  /* 0x0000006000007945 */ /* 0x000fe20003800000 */
[----:B------:R-:W-:Y:S01]  /*44e0*/  MOV R3, R18 ;  /* 0x0000001200037202 */ /* 0x000fe20000000f00 */
[----:B0-----:R-:W-:-:S07]  /*44f0*/  IMAD.MOV.U32 R2, RZ, RZ, -0x1 ;  /* 0xffffffffff027424 */ /* 0x001fce00078e00ff */
[----:B-123--:R-:W-:Y:S05]  /*4500*/  WARPSYNC.COLLECTIVE R2, `(.L_x_57544) ;  /* 0x0000000002087348 */ /* 0x00efea0003c00000 */
[----:B--2---:R0:W2:Y:S02]  /*4510*/  SHFL.IDX P6, R2, R12, R3, R11 ;  /* 0x000000030c027389 */ /* 0x0040a400000c000b */
[----:B0123--:R-:W-:Y:S05]  /*4520*/  ENDCOLLECTIVE ;  /* 0x000000000000791b */ /* 0x00ffea0003800000 */
.L_x_57544:
[----:B------:R-:W-:Y:S05]  /*4530*/  BSYNC B0 ;  /* 0x0000000000007941 */ /* 0x000fea0003800000 */
.L_x_57543:
[----:B------:R-:W-:Y:S05]  /*4540*/  BRA `(.L_x_57545) ;  /* 0xffffffec00687947 */ /* 0x000fea000383ffff */
.L_x_57478:
[----:B------:R-:W-:Y:S01]  /*4550*/  BSSY B0, `(.L_x_57546) ;  /* 0x0000006000007945 */ /* 0x000fe20003800000 */
[----:B------:R-:W-:Y:S02]  /*4560*/  IMAD.MOV.U32 R3, RZ, RZ, R20 ;  /* 0x000000ffff037224 */ /* 0x000fe400078e0014 */
[----:B0-----:R-:W-:-:S07]  /*4570*/  IMAD.MOV.U32 R2, RZ, RZ, -0x1 ;  /* 0xffffffffff027424 */ /* 0x001fce00078e00ff */
[----:B-123--:R-:W-:Y:S05]  /*4580*/  WARPSYNC.COLLECTIVE R2, `(.L_x_57547) ;  /* 0x0000000002087348 */ /* 0x00efea0003c00000 */
[----:B--2---:R0:W2:Y:S02]  /*4590*/  SHFL.IDX P6, R2, R12, R3, R11 ;  /* 0x000000030c027389 */ /* 0x0040a400000c000b */
[----:B0123--:R-:W-:Y:S05]  /*45a0*/  ENDCOLLECTIVE ;  /* 0x000000000000791b */ /* 0x00ffea0003800000 */
.L_x_57547:
[----:B------:R-:W-:Y:S05]  /*45b0*/  BSYNC B0 ;  /* 0x0000000000007941 */ /* 0x000fea0003800000 */
.L_x_57546:
[----:B------:R-:W-:Y:S05]  /*45c0*/  BRA `(.L_x_57548) ;  /* 0xffffffec005c7947 */ /* 0x000fea000383ffff */
.L_x_57480:
[----:B------:R-:W-:Y:S01]  /*45d0*/  BSSY B0, `(.L_x_57549) ;  /* 0x0000006000007945 */ /* 0x000fe20003800000 */
[----:B------:R-:W-:Y:S01]  /*45e0*/  IMAD.MOV.U32 R3, RZ, RZ, R22 ;  /* 0x000000ffff037224 */ /* 0x000fe200078e0016 */
[----:B0-----:R-:W-:-:S07]  /*45f0*/  MOV R2, 0xffffffff ;  /* 0xffffffff00027802 */ /* 0x001fce0000000f00 */
[----:B-123--:R-:W-:Y:S05]  /*4600*/  WARPSYNC.COLLECTIVE R2, `(.L_x_57550) ;  /* 0x0000000002087348 */ /* 0x00efea0003c00000 */
[----:B--2---:R0:W2:Y:S02]  /*4610*/  SHFL.IDX P6, R2, R12, R3, R11 ;  /* 0x000000030c027389 */ /* 0x0040a400000c000b */
[----:B0123--:R-:W-:Y:S05]  /*4620*/  ENDCOLLECTIVE ;  /* 0x000000000000791b */ /* 0x00ffea0003800000 */
.L_x_57550:
[----:B------:R-:W-:Y:S05]  /*4630*/  BSYNC B0 ;  /* 0x0000000000007941 */ /* 0x000fea0003800000 */
.L_x_57549:
[----:B------:R-:W-:Y:S05]  /*4640*/  BRA `(.L_x_57551) ;  /* 0xffffffec00507947 */ /* 0x000fea000383ffff */
.L_x_57482:
[----:B------:R-:W-:Y:S01]  /*4650*/  BSSY B0, `(.L_x_57552) ;  /* 0x0000006000007945 */ /* 0x000fe20003800000 */
[----:B------:R-:W-:Y:S02]  /*4660*/  IMAD.MOV.U32 R3, RZ, RZ, R24 ;  /* 0x000000ffff037224 */ /* 0x000fe400078e0018 */
[----:B0-----:R-:W-:-:S07]  /*4670*/  IMAD.MOV.U32 R2, RZ, RZ, -0x1 ;  /* 0xffffffffff027424 */ /* 0x001fce00078e00ff */
[----:B-123--:R-:W-:Y:S05]  /*4680*/  WARPSYNC.COLLECTIVE R2, `(.L_x_57553) ;  /* 0x0000000002087348 */ /* 0x00efea0003c00000 */
[----:B--2---:R0:W2:Y:S02]  /*4690*/  SHFL.IDX P6, R2, R12, R3, R11 ;  /* 0x000000030c027389 */ /* 0x0040a400000c000b */
[----:B0123--:R-:W-:Y:S05]  /*46a0*/  ENDCOLLECTIVE ;  /* 0x000000000000791b */ /* 0x00ffea0003800000 */
.L_x_57553:
[----:B------:R-:W-:Y:S05]  /*46b0*/  BSYNC B0 ;  /* 0x0000000000007941 */ /* 0x000fea0003800000 */
.L_x_57552:
[----:B------:R-:W-:Y:S05]  /*46c0*/  BRA `(.L_x_57554) ;  /* 0xffffffec00447947 */ /* 0x000fea000383ffff */
.L_x_57484:
[----:B------:R-:W-:Y:S01]  /*46d0*/  BSSY B0, `(.L_x_57555) ;  /* 0x0000006000007945 */ /* 0x000fe20003800000 */
[----:B------:R-:W-:Y:S02]  /*46e0*/  IMAD.MOV.U32 R3, RZ, RZ, R26 ;  /* 0x000000ffff037224 */ /* 0x000fe400078e001a */
[----:B0-----:R-:W-:-:S07]  /*46f0*/  IMAD.MOV.U32 R2, RZ, RZ, -0x1 ;  /* 0xffffffffff027424 */ /* 0x001fce00078e00ff */
[----:B-123--:R-:W-:Y:S05]  /*4700*/  WARPSYNC.COLLECTIVE R2, `(.L_x_57556) ;  /* 0x0000000002087348 */ /* 0x00efea0003c00000 */
[----:B--2---:R0:W2:Y:S02]  /*4710*/  SHFL.IDX P6, R2, R12, R3, R11 ;  /* 0x000000030c027389 */ /* 0x0040a400000c000b */
[----:B0123--:R-:W-:Y:S05]  /*4720*/  ENDCOLLECTIVE ;  /* 0x000000000000791b */ /* 0x00ffea0003800000 */
.L_x_57556:
[----:B------:R-:W-:Y:S05]  /*4730*/  BSYNC B0 ;  /* 0x0000000000007941 */ /* 0x000fea0003800000 */
.L_x_57555:
[----:B------:R-:W-:Y:S05]  /*4740*/  BRA `(.L_x_57557) ;  /* 0xffffffec00447947 */ /* 0x000fea000383ffff */
.L_x_57486:
[----:B------:R-:W-:Y:S01]  /*4750*/  BSSY B0, `(.L_x_57558) ;  /* 0x0000006000007945 */ /* 0x000fe20003800000 */
[----:B------:R-:W-:Y:S01]  /*4760*/  MOV R3, R28 ;  /* 0x0000001c00037202 */ /* 0x000fe20000000f00 */
[----:B0-----:R-:W-:-:S07]  /*4770*/  IMAD.MOV.U32 R2, RZ, RZ, -0x1 ;  /* 0xffffffffff027424 */ /* 0x001fce00078e00ff */
[----:B-123--:R-:W-:Y:S05]  /*4780*/  WARPSYNC.COLLECTIVE R2, `(.L_x_57559) ;  /* 0x0000000002087348 */ /* 0x00efea0003c00000 */
[----:B--2---:R0:W2:Y:S02]  /*4790*/  SHFL.IDX P6, R2, R12, R3, R11 ;  /* 0x000000030c027389 */ /* 0x0040a400000c000b */
[----:B0123--:R-:W-:Y:S05]  /*47a0*/  ENDCOLLECTIVE ;  /* 0x000000000000791b */ /* 0x00ffea0003800000 */
.L_x_57559:
[----:B------:R-:W-:Y:S05]  /*47b0*/  BSYNC B0 ;  /* 0x0000000000007941 */ /* 0x000fea0003800000 */
.L_x_57558:
[----:B------:R-:W-:Y:S05]  /*47c0*/  BRA `(.L_x_57560) ;  /* 0xffffffec003c7947 */ /* 0x000fea000383ffff */
.L_x_57488:
[----:B------:R-:W-:Y:S01]  /*47d0*/  BSSY B0, `(.L_x_57561) ;  /* 0x0000006000007945 */ /* 0x000fe20003800000 */
[----:B------:R-:W-:Y:S02]  /*47e0*/  IMAD.MOV.U32 R3, RZ, RZ, R16 ;  /* 0x000000ffff037224 */ /* 0x000fe400078e0010 */
[----:B0-----:R-:W-:-:S07]  /*47f0*/  IMAD.MOV.U32 R2, RZ, RZ, -0x1 ;  /* 0xffffffffff027424 */ /* 0x001fce00078e00ff */
[----:B-123--:R-:W-:Y:S05]  /*4800*/  WARPSYNC.COLLECTIVE R2, `(.L_x_57562) ;  /* 0x0000000002087348 */ /* 0x00efea0003c00000 */
[----:B--2---:R0:W2:Y:S02]  /*4810*/  SHFL.IDX P6, R2, R12, R3, R11 ;  /* 0x000000030c027389 */ /* 0x0040a400000c000b */
[----:B0123--:R-:W-:Y:S05]  /*4820*/  ENDCOLLECTIVE ;  /* 0x000000000000791b */ /* 0x00ffea0003800000 */
.L_x_57562:
[----:B------:R-:W-:Y:S05]  /*4830*/  BSYNC B0 ;  /* 0x0000000000007941 */ /* 0x000fea0003800000 */
.L_x_57561:
[----:B------:R-:W-:Y:S05]  /*4840*/  BRA `(.L_x_57563) ;  /* 0xffffffec00347947 */ /* 0x000fea000383ffff */
.L_x_57564:
        /* <DEDUP_REMOVED lines=11> */
.L_x_58788:


//--------------------- .text._Z9cuda_gemmIiLi256ELi1ELi1ELi16ELi4ELi4ELi32ELi1ELi1EEviiiPT_S1_S1_ii --------------------------
	.section	.text._Z9cuda_gemmIiLi256ELi1ELi1ELi16ELi4ELi4ELi32ELi1ELi1EEviiiPT_S1_S1_ii,"ax",@progbits
	.align	128
        .global         _Z9cuda_gemmIiLi256ELi1ELi1ELi16ELi4ELi4ELi32ELi1ELi1EEviiiPT_S1_S1_ii
        .type           _Z9cuda_gemmIiLi256ELi1ELi1ELi16ELi4ELi4ELi32ELi1ELi1EEviiiPT_S1_S1_ii,@function
        .size           _Z9cuda_gemmIiLi256ELi1ELi1ELi16ELi4ELi4ELi32ELi1ELi1EEviiiPT_S1_S1_ii,(.L_x_58789 - _Z9cuda_gemmIiLi256ELi1ELi1ELi16ELi4ELi4ELi32ELi1ELi1EEviiiPT_S1_S1_ii)
        .other          _Z9cuda_gemmIiLi256ELi1ELi1ELi16ELi4ELi4ELi32ELi1ELi1EEviiiPT_S1_S1_ii,@"STO_CUDA_ENTRY STV_DEFAULT"
_Z9cuda_gemmIiLi256ELi1ELi1ELi16ELi4ELi4ELi32ELi1ELi1EEviiiPT_S1_S1_ii:
.text._Z9cuda_gemmIiLi256ELi1ELi1ELi16ELi4ELi4ELi32ELi1ELi1EEviiiPT_S1_S1_ii:
        /* <DEDUP_REMOVED lines=14> */
.L_x_57567:
        /* <DEDUP_REMOVED lines=10> */
.L_x_57566:
[----:B------:R-:W-:Y:S05]  /*0180*/  BSYNC.RECONVERGENT B0 ;  /* 0x0000000000007941 */ /* 0x000fea0003800200 */
.L_x_57565:
[----:B------:R-:W1:Y:S01]  /*0190*/  LDC R5, c[0x0][0x360] ;  /* 0x0000d800ff057b82 */ /* 0x000e620000000800 */
        /* <DEDUP_REMOVED lines=8> */
[----:B0-----:R-:W0:Y:S01]  /*0220*/  LDC.64 R6, c[0x0][0x390] ;  /* 0x0000e400ff067b82 */ /* 0x001e220000000a00 */
[----:B------:R-:W-:Y:S01]  /*0230*/  MOV R10, 0x400 ;  /* 0x00000400000a7802 */ /* 0x000fe20000000f00 */
[----:B------:R-:W-:Y:S01]  /*0240*/  IMAD R11, R3, 0x10, R0 ;  /* 0x00000010030b7824 */ /* 0x000fe200078e0200 */
[----:B------:R-:W-:Y:S01]  /*0250*/  BSSY.RECONVERGENT B1, `(.L_x_57570) ;  /* 0x000000d000017945 */ /* 0x000fe20003800200 */
[----:B------:R-:W-:Y:S02]  /*0260*/  MOV R8, R0 ;  /* 0x0000000000087202 */ /* 0x000fe40000000f00 */
[----:B------:R-:W-:Y:S02]  /*0270*/  VIADD R4, R10, 0x80 ;  /* 0x000000800a047836 */ /* 0x000fe40000000000 */
[----:B0-----:R-:W-:-:S03]  /*0280*/  IMAD.WIDE.U32 R6, R11, 0x4, R6 ;  /* 0x000000040b067825 */ /* 0x001fc600078e0006 */
[----:B--2---:R-:W-:-:S05]  /*0290*/  LEA R9, R13, R4, 0x18 ;  /* 0x000000040d097211 */ /* 0x004fca00078ec0ff */
[----:B------:R-:W-:-:S07]  /*02a0*/  IMAD R4, R0, 0x4, R9 ;  /* 0x0000000400047824 */ /* 0x000fce00078e0209 */
.L_x_57571:
[----:B------:R0:W2:Y:S01]  /*02b0*/  LDG.E R9, desc[UR6][R6.64] ;  /* 0x0000000606097981 */ /* 0x0000a2000c1e1900 */
[----:B-1----:R-:W-:-:S05]  /*02c0*/  IMAD.IADD R8, R5, 0x1, R8 ;  /* 0x0000000105087824 */ /* 0x002fca00078e0208 */
[----:B------:R-:W-:Y:S01]  /*02d0*/  ISETP.GE.U32.AND P0, PT, R8, 0x10, PT ;  /* 0x000000100800780c */ /* 0x000fe20003f06070 */
[C---:B0-----:R-:W-:Y:S01]  /*02e0*/  IMAD.WIDE.U32 R6, R5.reuse, 0x4, R6 ;  /* 0x0000000405067825 */ /* 0x041fe200078e0006 */
[----:B--2---:R0:W-:Y:S02]  /*02f0*/  STS [R4], R9 ;  /* 0x0000000904007388 */ /* 0x0041e40000000800 */
[----:B0-----:R-:W-:-:S09]  /*0300*/  LEA R4, R5, R4, 0x2 ;  /* 0x0000000405047211 */ /* 0x001fd200078e10ff */
[----:B------:R-:W-:Y:S05]  /*0310*/  @!P0 BRA `(.L_x_57571) ;  /* 0xfffffffc00e48947 */ /* 0x000fea000383ffff */
[----:B------:R-:W-:Y:S05]  /*0320*/  BSYNC.RECONVERGENT B1 ;  /* 0x0000000000017941 */ /* 0x000fea0003800200 */
.L_x_57570:
[----:B------:R-:W-:Y:S02]  /*0330*/  VIADD R4, R10, 0x100 ;  /* 0x000001000a047836 */ /* 0x000fe40000000000 */
[----:B------:R-:W-:-:S03]  /*0340*/  IMAD.MOV.U32 R6, RZ, RZ, R0 ;  /* 0x000000ffff067224 */ /* 0x000fc600078e0000 */
[----:B------:R-:W-:-:S04]  /*0350*/  LEA R7, R13, R4, 0x18 ;  /* 0x000000040d077211 */ /* 0x000fc800078ec0ff */
[----:B------:R-:W-:-:S07]  /*0360*/  LEA R4, R0, R7, 0x2 ;  /* 0x0000000700047211 */ /* 0x000fce00078e10ff */
.L_x_57572:
[C---:B------:R-:W-:Y:S01]  /*0370*/  IMAD.IADD R6, R5.reuse, 0x1, R6 ;  /* 0x0000000105067824 */ /* 0x040fe200078e0206 */
[----:B------:R0:W-:Y:S04]  /*0380*/  STS [R4], RZ ;  /* 0x000000ff04007388 */ /* 0x0001e80000000800 */
[----:B------:R-:W-:Y:S01]  /*0390*/  ISETP.GE.U32.AND P0, PT, R6, 0x10, PT ;  /* 0x000000100600780c */ /* 0x000fe20003f06070 */
[----:B0-----:R-:W-:-:S12]  /*03a0*/  IMAD R4, R5, 0x4, R4 ;  /* 0x0000000405047824 */ /* 0x001fd800078e0204 */
[----:B------:R-:W-:Y:S05]  /*03b0*/  @!P0 BRA `(.L_x_57572) ;  /* 0xfffffffc00ec8947 */ /* 0x000fea000383ffff */
.L_x_57569:
[----:B------:R-:W-:Y:S05]  /*03c0*/  BSYNC.RECONVERGENT B0 ;  /* 0x0000000000007941 */ /* 0x000fea0003800200 */
.L_x_57568:
[----:B------:R-:W-:Y:S01]  /*03d0*/  BAR.SYNC.DEFER_BLOCKING 0x0 ;  /* 0x0000000000007b1d */ /* 0x000fe20000010000 */
[----:B------:R-:W-:-:S13]  /*03e0*/  ISETP.GT.U32.AND P0, PT, R0, 0xf, PT ;  /* 0x0000000f0000780c */ /* 0x000fda0003f04070 */
[----:B------:R-:W-:Y:S05]  /*03f0*/  @P0 BRA `(.L_x_57573) ;  /* 0x0000000000b80947 */ /* 0x000fea0003800000 */
[----:B------:R-:W2:Y:S01]  /*0400*/  S2R R14, SR_CgaCtaId ;  /* 0x00000000000e7919 */ /* 0x000ea20000008800 */
[----:B------:R-:W-:Y:S01]  /*0410*/  MOV R13, 0x400 ;  /* 0x00000400000d7802 */ /* 0x000fe20000000f00 */
[C---:B------:R-:W-:Y:S01]  /*0420*/  VIADD R11, R0.reuse, 0xffffffff ;  /* 0xffffffff000b7836 */ /* 0x040fe20000000000 */
[----:B------:R-:W-:Y:S01]  /*0430*/  IADD3 R9, PT, PT, R0, 0x1, RZ ;  /* 0x0000000100097810 */ /* 0x000fe20007ffe0ff */
[C---:B------:R-:W-:Y:S01]  /*0440*/  IMAD.SHL.U32 R4, R2.reuse, 0x4, RZ ;  /* 0x0000000402047824 */ /* 0x040fe200078e00ff */
[C---:B------:R-:W-:Y:S01]  /*0450*/  IADD3 R6, PT, PT, R13.reuse, 0x80, RZ ;  /* 0x000000800d067810 */ /* 0x040fe20007ffe0ff */
[----:B------:R-:W-:Y:S01]  /*0460*/  VIADD R17, R13, 0x100 ;  /* 0x000001000d117836 */ /* 0x000fe20000000000 */
[----:B------:R-:W-:Y:S02]  /*0470*/  LOP3.LUT R9, R9, 0x3, RZ, 0xc0, !PT ;  /* 0x0000000309097812 */ /* 0x000fe400078ec0ff */
[----:B0-----:R-:W-:Y:S02]  /*0480*/  LOP3.LUT R7, R2, 0x2, RZ, 0x3c, !PT ;  /* 0x0000000202077812 */ /* 0x001fe400078e3cff */
[----:B------:R-:W-:-:S02]  /*0490*/  LOP3.LUT R11, R11, 0x3, RZ, 0xc0, !PT ;  /* 0x000000030b0b7812 */ /* 0x000fc400078ec0ff */
[C---:B------:R-:W-:Y:S02]  /*04a0*/  LOP3.LUT R8, R4.reuse, R7, RZ, 0xfc, !PT ;  /* 0x0000000704087212 */ /* 0x040fe400078efcff */
[----:B------:R-:W-:Y:S02]  /*04b0*/  LOP3.LUT R12, R4, R11, RZ, 0xfc, !PT ;  /* 0x0000000b040c7212 */ /* 0x000fe400078efcff */
[----:B--2---:R-:W-:Y:S02]  /*04c0*/  LEA R15, R14, R6, 0x18 ;  /* 0x000000060e0f7211 */ /* 0x004fe400078ec0ff */
[----:B------:R-:W-:Y:S02]  /*04d0*/  LOP3.LUT R6, R4, R9, RZ, 0xfc, !PT ;  /* 0x0000000904067212 */ /* 0x000fe400078efcff */
[----:B------:R-:W-:Y:S01]  /*04e0*/  LEA R12, R12, R15, 0x2 ;  /* 0x0000000f0c0c7211 */ /* 0x000fe200078e10ff */
[--C-:B------:R-:W-:Y:S02]  /*04f0*/  IMAD R8, R8, 0x4, R15.reuse ;  /* 0x0000000408087824 */ /* 0x100fe400078e020f */
[----:B------:R-:W-:-:S02]  /*0500*/  IMAD R6, R6, 0x4, R15 ;  /* 0x0000000406067824 */ /* 0x000fc400078e020f */
[----:B------:R-:W-:Y:S01]  /*0510*/  IMAD R10, R2, 0x14, R15 ;  /* 0x00000014020a7824 */ /* 0x000fe200078e020f */
[----:B------:R-:W0:Y:S01]  /*0520*/  LDS R12, [R12] ;  /* 0x000000000c0c7984 */ /* 0x000e220000000800 */
[C---:B------:R-:W-:Y:S02]  /*0530*/  LEA R15, R14.reuse, R13, 0x18 ;  /* 0x0000000d0e0f7211 */ /* 0x040fe400078ec0ff */
[----:B------:R-:W-:Y:S01]  /*0540*/  LEA R14, R14, R17, 0x18 ;  /* 0x000000110e0e7211 */ /* 0x000fe200078ec0ff */
[----:B------:R-:W2:Y:S01]  /*0550*/  LDS R6, [R6] ;  /* 0x0000000006067984 */ /* 0x000ea20000000800 */
[----:B------:R-:W-:Y:S01]  /*0560*/  SHF.R.U32.HI R13, RZ, 0x2, R0 ;  /* 0x00000002ff0d7819 */ /* 0x000fe20000011600 */
[----:B------:R-:W-:Y:S02]  /*0570*/  IMAD.IADD R16, R15, 0x1, R4 ;  /* 0x000000010f107824 */ /* 0x000fe400078e0204 */
[----:B------:R-:W3:Y:S04]  /*0580*/  LDS R8, [R8] ;  /* 0x0000000008087984 */ /* 0x000ee80000000800 */
[----:B------:R-:W4:Y:S02]  /*0590*/  LDS R10, [R10] ;  /* 0x000000000a0a7984 */ /* 0x000f240000000800 */
.L_x_57575:
[----:B------:R-:W-:Y:S01]  /*05a0*/  IMAD R15, R13, 0x14, R16 ;  /* 0x000000140d0f7824 */ /* 0x000fe200078e0210 */
[----:B------:R-:W-:-:S04]  /*05b0*/  UMOV UR4, 0xffffffff ;  /* 0xffffffff00047882 */ /* 0x000fc80000000000 */
[----:B0-----:R0:W0:Y:S01]  /*05c0*/  LDS R18, [R15] ;  /* 0x000000000f127984 */ /* 0x0010220000000800 */
[----:B------:R-:W-:Y:S05]  /*05d0*/  BRA.DIV UR4, `(.L_x_57574) ;  /* 0x0000000204907947 */ /* 0x000fea000b800000 */
[----:B0-----:R-:W4:Y:S04]  /*05e0*/  SHFL.IDX PT, R15, R18, R2, 0x1c1f ;  /* 0x001c1f02120f7589 */ /* 0x001f2800000e0000 */
[----:B------:R-:W2:Y:S04]  /*05f0*/  SHFL.IDX PT, R17, R18, R9, 0x1c1f ;  /* 0x001c1f0912117589 */ /* 0x000ea800000e0000 */
[----:B------:R-:W3:Y:S04]  /*0600*/  SHFL.IDX PT, R19, R18, R7, 0x1c1f ;  /* 0x001c1f0712137589 */ /* 0x000ee800000e0000 */
[----:B------:R0:W0:Y:S01]  /*0610*/  SHFL.IDX PT, R20, R18, R11, 0x1c1f ;  /* 0x001c1f0b12147589 */ /* 0x00002200000e0000 */
[----:B----4-:R-:W-:-:S04]  /*0620*/  IMAD R15, R10, R15, RZ ;  /* 0x0000000f0a0f7224 */ /* 0x010fc800078e02ff */
[----:B--2---:R-:W-:-:S04]  /*0630*/  IMAD R15, R6, R17, R15 ;  /* 0x00000011060f7224 */ /* 0x004fc800078e020f */
[----:B---3--:R-:W-:-:S07]  /*0640*/  IMAD R15, R8, R19, R15 ;  /* 0x00000013080f7224 */ /* 0x008fce00078e020f */
.L_x_57582:
[----:B------:R-:W-:Y:S01]  /*0650*/  LEA R17, R13, R4, 0x4 ;  /* 0x000000040d117211 */ /* 0x000fe200078e20ff */
[----:B0-----:R-:W-:Y:S01]  /*0660*/  IMAD R15, R12, R20, R15 ;  /* 0x000000140c0f7224 */ /* 0x001fe200078e020f */
[----:B-1----:R-:W-:-:S03]  /*0670*/  LEA.HI R13, R5, R13, RZ, 0x1e ;  /* 0x0000000d050d7211 */ /* 0x002fc600078ff0ff */
[----:B------:R-:W-:Y:S01]  /*0680*/  IMAD.IADD R17, R14, 0x1, R17 ;  /* 0x000000010e117824 */ /* 0x000fe200078e0211 */
[----:B------:R-:W-:-:S04]  /*0690*/  ISETP.GE.U32.AND P0, PT, R13, 0x4, PT ;  /* 0x000000040d00780c */ /* 0x000fc80003f06070 */
[----:B------:R-:W0:Y:S02]  /*06a0*/  LDS R18, [R17] ;  /* 0x0000000011127984 */ /* 0x000e240000000800 */
[----:B0-----:R-:W-:-:S05]  /*06b0*/  IMAD.IADD R18, R15, 0x1, R18 ;  /* 0x000000010f127824 */ /* 0x001fca00078e0212 */
[----:B------:R0:W-:Y:S02]  /*06c0*/  STS [R17], R18 ;  /* 0x0000001211007388 */ /* 0x0001e40000000800 */
[----:B------:R-:W-:Y:S05]  /*06d0*/  @!P0 BRA `(.L_x_57575) ;  /* 0xfffffffc00b08947 */ /* 0x000fea000383ffff */
.L_x_57573:
[----:B------:R-:W-:Y:S05]  /*06e0*/  WARPSYNC.ALL ;  /* 0x0000000000007948 */ /* 0x000fea0003800000 */
[----:B------:R-:W-:Y:S01]  /*06f0*/  BAR.SYNC.DEFER_BLOCKING 0x0 ;  /* 0x0000000000007b1d */ /* 0x000fe20000010000 */
[----:B------:R-:W-:-:S13]  /*0700*/  ISETP.GT.U32.AND P0, PT, R0, 0xf, PT ;  /* 0x0000000f0000780c */ /* 0x000fda0003f04070 */
[----:B------:R-:W-:Y:S05]  /*0710*/  @P0 EXIT ;  /* 0x000000000000094d */ /* 0x000fea0003800000 */
[----:B------:R-:W2:Y:S01]  /*0720*/  S2UR UR5, SR_CgaCtaId ;  /* 0x00000000000579c3 */ /* 0x000ea20000008800 */
[----:B------:R-:W-:Y:S01]  /*0730*/  UMOV UR4, 0x400 ;  /* 0x0000040000047882 */ /* 0x000fe20000000000 */
[----:B------:R-:W-:Y:S01]  /*0740*/  LEA R3, R3, R0, 0x4 ;  /* 0x0000000003037211 */ /* 0x000fe200078e20ff */
[----:B------:R-:W-:-:S05]  /*0750*/  UIADD3 UR4, UPT, UPT, UR4, 0x100, URZ ;  /* 0x0000010004047890 */ /* 0x000fca000fffe0ff */
[----:B0-----:R-:W0:Y:S01]  /*0760*/  LDC.64 R6, c[0x0][0x3a0] ;  /* 0x0000e800ff067b82 */ /* 0x001e220000000a00 */
[----:B--2---:R-:W-:-:S06]  /*0770*/  ULEA UR4, UR5, UR4, 0x18 ;  /* 0x0000000405047291 */ /* 0x004fcc000f8ec0ff */
[----:B------:R-:W-:Y:S01]  /*0780*/  LEA R4, R0, UR4, 0x2 ;  /* 0x0000000400047c11 */ /* 0x000fe2000f8e10ff */
[----:B0-----:R-:W-:-:S07]  /*0790*/  IMAD.WIDE.U32 R2, R3, 0x4, R6 ;  /* 0x0000000403027825 */ /* 0x001fce00078e0006 */
.L_x_57576:
[----:B------:R0:W2:Y:S01]  /*07a0*/  LDS R7, [R4] ;  /* 0x0000000004077984 */ /* 0x0000a20000000800 */
[----:B-1----:R-:W-:-:S05]  /*07b0*/  IMAD.IADD R0, R5, 0x1, R0 ;  /* 0x0000000105007824 */ /* 0x002fca00078e0200 */
[----:B------:R-:W-:Y:S01]  /*07c0*/  ISETP.GE.U32.AND P0, PT, R0, 0x10, PT ;  /* 0x000000100000780c */ /* 0x000fe20003f06070 */
[C---:B0-----:R-:W-:Y:S01]  /*07d0*/  IMAD R4, R5.reuse, 0x4, R4 ;  /* 0x0000000405047824 */ /* 0x041fe200078e0204 */
[----:B--2---:R0:W-:Y:S02]  /*07e0*/  STG.E desc[UR6][R2.64], R7 ;  /* 0x0000000702007986 */ /* 0x0041e4000c101906 */
[----:B0-----:R-:W-:-:S09]  /*07f0*/  IMAD.WIDE.U32 R2, R5, 0x4, R2 ;  /* 0x0000000405027825 */ /* 0x001fd200078e0002 */
[----:B------:R-:W-:Y:S05]  /*0800*/  @!P0 BRA `(.L_x_57576) ;  /* 0xfffffffc00e48947 */ /* 0x000fea000383ffff */
[----:B------:R-:W-:Y:S05]  /*0810*/  EXIT ;  /* 0x000000000000794d */ /* 0x000fea0003800000 */
.L_x_57574:
[----:B------:R-:W-:Y:S01]  /*0820*/  BSSY B0, `(.L_x_57577) ;  /* 0x0000007000007945 */ /* 0x000fe20003800000 */
[----:B------:R-:W-:Y:S01]  /*0830*/  MOV R22, R2 ;  /* 0x0000000200167202 */ /* 0x000fe20000000f00 */
[----:B------:R-:W-:Y:S02]  /*0840*/  IMAD.MOV.U32 R23, RZ, RZ, 0x1c1f ;  /* 0x00001c1fff177424 */ /* 0x000fe400078e00ff */
[----:B------:R-:W-:-:S07]  /*0850*/  IMAD.MOV.U32 R21, RZ, RZ, -0x1 ;  /* 0xffffffffff157424 */ /* 0x000fce00078e00ff */
[----:B01234-:R-:W-:Y:S05]  /*0860*/  WARPSYNC.COLLECTIVE R21, `(.L_x_57578) ;  /* 0x0000000015087348 */ /* 0x01ffea0003c00000 */
[----:B0-----:R0:W0:Y:S02]  /*0870*/  SHFL.IDX P0, R20, R18, R22, R23 ;  /* 0x0000001612147389 */ /* 0x0010240000000017 */
[----:B01234-:R-:W-:Y:S05]  /*0880*/  ENDCOLLECTIVE ;  /* 0x000000000000791b */ /* 0x01ffea0003800000 */
.L_x_57578:
[----:B------:R-:W-:Y:S05]  /*0890*/  BSYNC B0 ;  /* 0x0000000000007941 */ /* 0x000fea0003800000 */
.L_x_57577:
[----:B------:R-:W-:Y:S01]  /*08a0*/  IMAD.MOV.U32 R22, RZ, RZ, R9 ;  /* 0x000000ffff167224 */ /* 0x000fe200078e0009 */
[----:B------:R-:W-:Y:S01]  /*08b0*/  MOV R21, 0xffffffff ;  /* 0xffffffff00157802 */ /* 0x000fe20000000f00 */
[----:B------:R-:W-:Y:S01]  /*08c0*/  IMAD.MOV.U32 R23, RZ, RZ, 0x1c1f ;  /* 0x00001c1fff177424 */ /* 0x000fe200078e00ff */
[----:B------:R-:W-:-:S07]  /*08d0*/  MOV R15, R20 ;  /* 0x00000014000f7202 */ /* 0x000fce0000000f00 */
[----:B------:R-:W-:Y:S05]  /*08e0*/  WARPSYNC.COLLECTIVE R21, `(.L_x_57579) ;  /* 0x0000000015087348 */ /* 0x000fea0003c00000 */
[----:B------:R0:W1:Y:S02]  /*08f0*/  SHFL.IDX P0, R20, R18, R22, R23 ;  /* 0x0000001612147389 */ /* 0x0000640000000017 */
[----:B01----:R-:W-:Y:S05]  /*0900*/  ENDCOLLECTIVE ;  /* 0x000000000000791b */ /* 0x003fea0003800000 */
.L_x_57579:
[----:B------:R-:W-:Y:S01]  /*0910*/  IMAD R15, R10, R15, RZ ;  /* 0x0000000f0a0f7224 */ /* 0x000fe200078e02ff */
[----:B------:R-:W-:Y:S01]  /*0920*/  MOV R22, R7 ;  /* 0x0000000700167202 */ /* 0x000fe20000000f00 */
[----:B------:R-:W-:-:S07]  /*0930*/  IMAD.MOV.U32 R17, RZ, RZ, R20 ;  /* 0x000000ffff117224 */ /* 0x000fce00078e0014 */
[----:B------:R-:W-:Y:S05]  /*0940*/  WARPSYNC.COLLECTIVE R21, `(.L_x_57580) ;  /* 0x0000000015087348 */ /* 0x000fea0003c00000 */
[----:B------:R0:W1:Y:S02]  /*0950*/  SHFL.IDX P0, R20, R18, R22, R23 ;  /* 0x0000001612147389 */ /* 0x0000640000000017 */
[----:B01----:R-:W-:Y:S05]  /*0960*/  ENDCOLLECTIVE ;  /* 0x000000000000791b */ /* 0x003fea0003800000 */
.L_x_57580:
[----:B------:R-:W-:Y:S01]  /*0970*/  IMAD R15, R6, R17, R15 ;  /* 0x00000011060f7224 */ /* 0x000fe200078e020f */
[----:B------:R-:W-:Y:S01]  /*0980*/  MOV R22, R11 ;  /* 0x0000000b00167202 */ /* 0x000fe20000000f00 */
[----:B------:R-:W-:-:S07]  /*0990*/  IMAD.MOV.U32 R19, RZ, RZ, R20 ;  /* 0x000000ffff137224 */ /* 0x000fce00078e0014 */
[----:B------:R-:W-:Y:S05]  /*09a0*/  WARPSYNC.COLLECTIVE R21, `(.L_x_57581) ;  /* 0x0000000015087348 */ /* 0x000fea0003c00000 */
[----:B------:R0:W1:Y:S02]  /*09b0*/  SHFL.IDX P0, R20, R18, R22, R23 ;  /* 0x0000001612147389 */ /* 0x0000640000000017 */
[----:B01----:R-:W-:Y:S05]  /*09c0*/  ENDCOLLECTIVE ;  /* 0x000000000000791b */ /* 0x003fea0003800000 */
.L_x_57581:
[----:B------:R-:W-:Y:S01]  /*09d0*/  IMAD R15, R8, R19, R15 ;  /* 0x00000013080f7224 */ /* 0x000fe200078e020f */
[----:B------:R-:W-:Y:S06]  /*09e0*/  BRA `(.L_x_57582) ;  /* 0xfffffffc00187947 */ /* 0x000fec000383ffff */
.L_x_57583:
        /* <DEDUP_REMOVED lines=9> */
.L_x_58789:


//--------------------- .text._Z9cuda_gemmIiLi256ELi1ELi1ELi16ELi4ELi4ELi32ELi1ELi0EEviiiPT_S1_S1_ii --------------------------
	.section	.text._Z9cuda_gemmIiLi256ELi1ELi1ELi16ELi4ELi4ELi32ELi1ELi0EEviiiPT_S1_S1_ii,"ax",@progbits
	.align	128
        .global         _Z9cuda_gemmIiLi256ELi1ELi1ELi16ELi4ELi4ELi32ELi1ELi0EEviiiPT_S1_S1_ii
        .type           _Z9cuda_gemmIiLi256ELi1ELi1ELi16ELi4ELi4ELi32ELi1ELi0EEviiiPT_S1_S1_ii,@function
        .size           _Z9cuda_gemmIiLi256ELi1ELi1ELi16ELi4ELi4ELi32ELi1ELi0EEviiiPT_S1_S1_ii,(.L_x_58790 - _Z9cuda_gemmIiLi256ELi1ELi1ELi16ELi4ELi4ELi32ELi1ELi0EEviiiPT_S1_S1_ii)
        .other          _Z9cuda_gemmIiLi256ELi1ELi1ELi16ELi4ELi4ELi32ELi1ELi0EEviiiPT_S1_S1_ii,@"STO_CUDA_ENTRY STV_DEFAULT"
_Z9cuda_gemmIiLi256ELi1ELi1ELi16ELi4ELi4ELi32ELi1ELi0EEviiiPT_S1_S1_ii:
.text._Z9cuda_gemmIiLi256ELi1ELi1ELi16ELi4ELi4ELi32ELi1ELi0EEviiiPT_S1_S1_ii:
        /* <DEDUP_REMOVED lines=18> */
[----:B------:R-:W-:Y:S02]  /*0120*/  ISETP.NE.U32.AND P4, PT, RZ, UR11, PT ;  /* 0x0000000bff007c0c */ /* 0x000fe4000bf85070 */
[----:B------:R-:W-:Y:S01]  /*0130*/  LOP3.LUT R18, RZ, UR11, RZ, 0x33, !PT ;  /* 0x0000000bff127c12 */ /* 0x000fe2000f8e33ff */
        /* <DEDUP_REMOVED lines=10> */
[----:B--2---:R-:W-:Y:S01]  /*01e0*/  IMAD.MOV.U32 R10, RZ, RZ, RZ ;  /* 0x000000ffff0a7224 */ /* 0x004fe200078e00ff */
[----:B-1----:R-:W-:Y:S01]  /*01f0*/  IADD3 R9, PT, PT, RZ, -R11, RZ ;  /* 0x8000000bff097210 */ /* 0x002fe20007ffe0ff */
[----:B---3--:R-:W-:-:S04]  /*0200*/  IMAD.MOV.U32 R12, RZ, RZ, RZ ;  /* 0x000000ffff0c7224 */ /* 0x008fc800078e00ff */
[----:B------:R-:W-:Y:S02]  /*0210*/  IMAD R9, R9, UR10, RZ ;  /* 0x0000000a09097c24 */ /* 0x000fe4000f8e02ff */
[----:B-----5:R-:W-:Y:S02]  /*0220*/  IMAD.MOV R15, RZ, RZ, -R13 ;  /* 0x000000ffff0f7224 */ /* 0x020fe400078e0a0d */
[----:B------:R-:W-:-:S04]  /*0230*/  IMAD.HI.U32 R14, R11, R9, R10 ;  /* 0x000000090b0e7227 */ /* 0x000fc800078e000a */
[----:B------:R-:W-:Y:S02]  /*0240*/  IMAD R15, R15, UR11, RZ ;  /* 0x0000000b0f0f7c24 */ /* 0x000fe4000f8e02ff */
[----:B------:R-:W-:Y:S02]  /*0250*/  IMAD.MOV.U32 R9, RZ, RZ, R8 ;  /* 0x000000ffff097224 */ /* 0x000fe400078e0008 */
[----:B------:R-:W-:Y:S01]  /*0260*/  IMAD.HI.U32 R16, R13, R15, R12 ;  /* 0x0000000f0d107227 */ /* 0x000fe200078e000c */
[----:B0---4-:R-:W-:-:S07]  /*0270*/  LOP3.LUT R13, RZ, UR10, RZ, 0x33, !PT ;  /* 0x0000000aff0d7c12 */ /* 0x011fce000f8e33ff */
.L_x_57586:
[----:B--2---:R-:W-:-:S06]  /*0280*/  IMAD.WIDE.U32 R10, R9, 0x4, R4 ;  /* 0x00000004090a7825 */ /* 0x004fcc00078e0004 */
        /* <DEDUP_REMOVED lines=24> */
.L_x_57585:
[----:B------:R-:W-:Y:S05]  /*0410*/  BSYNC.RECONVERGENT B0 ;  /* 0x0000000000007941 */ /* 0x000fea0003800200 */
.L_x_57584:
        /* <DEDUP_REMOVED lines=43> */
[----:B------:R-:W-:-:S12]  /*06d0*/  VIADD R2, R4, 0xffffffe ;  /* 0x0ffffffe04027836 */ /* 0x000fd80000000000 */
        /* <DEDUP_REMOVED lines=9> */
[----:B------:R1:W3:Y:S01]  /*0770*/  F2I.FTZ.U32.TRUNC.NTZ R3, R2 ;  /* 0x0000000200037305 */ /* 0x0002e2000021f000 */
[----:B------:R-:W-:Y:S02]  /*0780*/  IMAD.U32 R5, RZ, RZ, UR4 ;  /* 0x00000004ff057e24 */ /* 0x000fe4000f8e00ff */
[----:B------:R-:W-:Y:S01]  /*0790*/  ISETP.GE.U32.AND P0, PT, R0, UR7, PT ;  /* 0x0000000700007c0c */ /* 0x000fe2000bf06070 */
[----:B------:R-:W-:Y:S01]  /*07a0*/  UISETP.GE.U32.AND UP1, UPT, UR8, UR7, UPT ;  /* 0x000000070800728c */ /* 0x000fe2000bf26070 */
[----:B-1----:R-:W-:-:S10]  /*07b0*/  IMAD.MOV.U32 R2, RZ, RZ, RZ ;  /* 0x000000ffff027224 */ /* 0x002fd400078e00ff */
[----:B------:R-:W-:Y:S02]  /*07c0*/  @UP1 UIADD3 UR8, UPT, UPT, -UR7, UR8, URZ ;  /* 0x0000000807081290 */ /* 0x000fe4000fffe1ff */
[----:B------:R-:W-:Y:S01]  /*07d0*/  @P0 IADD3 R0, PT, PT, R0, -UR7, RZ ;  /* 0x8000000700000c10 */ /* 0x000fe2000fffe0ff */
[----:B------:R-:W-:Y:S01]  /*07e0*/  @P0 VIADD R6, R6, 0x1 ;  /* 0x0000000106060836 */ /* 0x000fe20000000000 */
[----:B------:R-:W-:Y:S01]  /*07f0*/  PLOP3.LUT P0, PT, PT, PT, UP0, 0x80, 0x8 ;  /* 0x000000000008781c */ /* 0x000fe20003f0f008 */
[----:B------:R-:W-:Y:S02]  /*0800*/  UISETP.GE.U32.AND UP2, UPT, UR8, UR7, UPT ;  /* 0x000000070800728c */ /* 0x000fe4000bf46070 */
[----:B------:R-:W-:Y:S01]  /*0810*/  ISETP.GE.U32.AND P1, PT, R0, UR7, PT ;  /* 0x0000000700007c0c */ /* 0x000fe2000bf26070 */
[----:B---3--:R-:W-:Y:S01]  /*0820*/  IMAD.MOV R9, RZ, RZ, -R3 ;  /* 0x000000ffff097224 */ /* 0x008fe200078e0a03 */
[----:B------:R-:W-:-:S03]  /*0830*/  @UP1 UIADD3 UR5, UPT, UPT, UR5, 0x1, URZ ;  /* 0x0000000105051890 */ /* 0x000fc6000fffe0ff */
[----:B------:R-:W-:-:S04]  /*0840*/  IMAD R9, R9, UR15, RZ ;  /* 0x0000000f09097c24 */ /* 0x000fc8000f8e02ff */
[----:B------:R-:W-:Y:S01]  /*0850*/  IMAD.HI.U32 R3, R3, R9, R2 ;  /* 0x0000000903037227 */ /* 0x000fe200078e0002 */
[----:B------:R-:W-:-:S03]  /*0860*/  @UP2 UIADD3 UR5, UPT, UPT, UR5, 0x1, URZ ;  /* 0x0000000105052890 */ /* 0x000fc6000fffe0ff */
[----:B------:R-:W-:Y:S01]  /*0870*/  @P1 IADD3 R6, PT, PT, R6, 0x1, RZ ;  /* 0x0000000106061810 */ /* 0x000fe20007ffe0ff */
[----:B------:R-:W-:-:S03]  /*0880*/  USEL UR4, UR4, UR5, !UP0 ;  /* 0x0000000504047287 */ /* 0x000fc6000c000000 */
[----:B------:R-:W-:Y:S02]  /*0890*/  SEL R6, R5, R6, !P0 ;  /* 0x0000000605067207 */ /* 0x000fe40004000000 */
[----:B0-----:R-:W-:-:S03]  /*08a0*/  ISETP.GE.U32.AND P0, PT, R7, UR17, PT ;  /* 0x0000001107007c0c */ /* 0x001fc6000bf06070 */
[----:B------:R-:W-:-:S04]  /*08b0*/  IMAD.MOV R5, RZ, RZ, -R6 ;  /* 0x000000ffff057224 */ /* 0x000fc800078e0a06 */
[----:B------:R-:W-:-:S04]  /*08c0*/  IMAD R0, R5, UR7, R8 ;  /* 0x0000000705007c24 */ /* 0x000fc8000f8e0208 */
[----:B------:R-:W-:Y:S02]  /*08d0*/  IMAD.HI.U32 R5, R3, R0, RZ ;  /* 0x0000000003057227 */ /* 0x000fe400078e00ff */
[----:B------:R-:W-:Y:S05]  /*08e0*/  @P0 EXIT ;  /* 0x000000000000094d */ /* 0x000fea0003800000 */
[----:B------:R-:W-:Y:S01]  /*08f0*/  IMAD.HI.U32 R3, R3, R8, RZ ;  /* 0x0000000803037227 */ /* 0x000fe200078e00ff */
[----:B------:R-:W-:Y:S03]  /*0900*/  BSSY.RECONVERGENT B0, `(.L_x_57587) ;  /* 0x000002e000007945 */ /* 0x000fe60003800200 */
[----:B------:R-:W-:Y:S01]  /*0910*/  IMAD.MOV R9, RZ, RZ, -R5 ;  /* 0x000000ffff097224 */ /* 0x000fe200078e0a05 */
[----:B------:R-:W-:-:S03]  /*0920*/  IADD3 R3, PT, PT, -R3, RZ, RZ ;  /* 0x000000ff03037210 */ /* 0x000fc60007ffe1ff */
        /* <DEDUP_REMOVED lines=11> */
[----:B------:R-:W-:Y:S02]  /*09e0*/  @P1 IADD3 R5, PT, PT, R5, 0x1, RZ ;  /* 0x0000000105051810 */ /* 0x000fe40007ffe0ff */
[----:B------:R-:W-:Y:S01]  /*09f0*/  ISETP.GT.U32.AND P1, PT, R8, 0xf, PT ;  /* 0x0000000f0800780c */ /* 0x000fe20003f24070 */
[----:B------:R-:W-:Y:S01]  /*0a00*/  @P2 VIADD R3, R3, -UR15 ;  /* 0x8000000f03032c36 */ /* 0x000fe20008000000 */
[----:B------:R-:W-:-:S04]  /*0a10*/  SEL R5, R0, R5, !P0 ;  /* 0x0000000500057207 */ /* 0x000fc80004000000 */
[----:B------:R-:W-:Y:S02]  /*0a20*/  SEL R0, R0, R3, !P0 ;  /* 0x0000000300007207 */ /* 0x000fe40004000000 */
[----:B------:R-:W-:-:S03]  /*0a30*/  LOP3.LUT R4, R5, 0x3, RZ, 0xc0, !PT ;  /* 0x0000000305047812 */ /* 0x000fc600078ec0ff */
[----:B------:R-:W-:Y:S02]  /*0a40*/  IMAD.SHL.U32 R0, R0, 0x4, RZ ;  /* 0x0000000400007824 */ /* 0x000fe400078e00ff */
[----:B------:R-:W-:Y:S05]  /*0a50*/  @P1 BRA `(.L_x_57588) ;  /* 0x0000000000601947 */ /* 0x000fea0003800000 */
[----:B--2---:R-:W0:Y:S01]  /*0a60*/  S2R R15, SR_CgaCtaId ;  /* 0x00000000000f7919 */ /* 0x004e220000008800 */
[----:B------:R-:W1:Y:S01]  /*0a70*/  LDC.64 R2, c[0x0][0x390] ;  /* 0x0000e400ff027b82 */ /* 0x000e620000000a00 */
[----:B------:R-:W-:Y:S01]  /*0a80*/  MOV R14, 0x400 ;  /* 0x00000400000e7802 */ /* 0x000fe20000000f00 */
[----:B------:R-:W-:Y:S01]  /*0a90*/  BSSY.RECONVERGENT B1, `(.L_x_57589) ;  /* 0x000000c000017945 */ /* 0x000fe20003800200 */
[----:B------:R-:W-:-:S03]  /*0aa0*/  MOV R12, R8 ;  /* 0x00000008000c7202 */ /* 0x000fc60000000f00 */
[----:B------:R-:W-:-:S05]  /*0ab0*/  VIADD R9, R14, 0x80 ;  /* 0x000000800e097836 */ /* 0x000fca0000000000 */
[----:B0-----:R-:W-:-:S07]  /*0ac0*/  LEA R9, R15, R9, 0x18 ;  /* 0x000000090f097211 */ /* 0x001fce00078ec0ff */
.L_x_57590:
        /* <DEDUP_REMOVED lines=9> */
.L_x_57589:
[----:B------:R-:W-:Y:S01]  /*0b60*/  IADD3 R2, PT, PT, R14, 0x100, RZ ;  /* 0x000001000e027810 */ /* 0x000fe20007ffe0ff */
[----:B------:R-:W-:-:S03]  /*0b70*/  IMAD.MOV.U32 R3, RZ, RZ, R8 ;  /* 0x000000ffff037224 */ /* 0x000fc600078e0008 */
[----:B------:R-:W-:-:S07]  /*0b80*/  LEA R2, R15, R2, 0x18 ;  /* 0x000000020f027211 */ /* 0x000fce00078ec0ff */
.L_x_57591:
[C---:B------:R-:W-:Y:S02]  /*0b90*/  IMAD R9, R3.reuse, 0x4, R2 ;  /* 0x0000000403097824 */ /* 0x040fe400078e0202 */
[----:B------:R-:W-:-:S03]  /*0ba0*/  VIADD R3, R3, UR16 ;  /* 0x0000001003037c36 */ /* 0x000fc60008000000 */
[----:B------:R1:W-:Y:S02]  /*0bb0*/  STS [R9], RZ ;  /* 0x000000ff09007388 */ /* 0x0003e40000000800 */
[----:B------:R-:W-:-:S13]  /*0bc0*/  ISETP.GE.U32.AND P0, PT, R3, 0x10, PT ;  /* 0x000000100300780c */ /* 0x000fda0003f06070 */
[----:B-1----:R-:W-:Y:S05]  /*0bd0*/  @!P0 BRA `(.L_x_57591) ;  /* 0xfffffffc00ec8947 */ /* 0x002fea000383ffff */
.L_x_57588:
[----:B------:R-:W-:Y:S05]  /*0be0*/  BSYNC.RECONVERGENT B0 ;  /* 0x0000000000007941 */ /* 0x000fea0003800200 */
.L_x_57587:
[----:B------:R-:W-:Y:S01]  /*0bf0*/  BAR.SYNC.DEFER_BLOCKING 0x0 ;  /* 0x0000000000007b1d */ /* 0x000fe20000010000 */
[----:B------:R-:W-:-:S09]  /*0c00*/  UISETP.GE.AND UP0, UPT, UR6, 0x1, UPT ;  /* 0x000000010600788c */ /* 0x000fd2000bf06270 */
[----:B------:R-:W-:Y:S05]  /*0c10*/  BRA.U !UP0, `(.L_x_57592) ;  /* 0x0000001908ac7547 */ /* 0x000fea000b800000 */
[----:B------:R-:W-:Y:S01]  /*0c20*/  UISETP.NE.AND UP0, UPT, UR15, 0x1, UPT ;  /* 0x000000010f00788c */ /* 0x000fe2000bf05270 */
[----:B------:R-:W-:Y:S01]  /*0c30*/  IADD3 R9, PT, PT, RZ, -UR11, RZ ;  /* 0x8000000bff097c10 */ /* 0x000fe2000fffe0ff */
[----:B------:R-:W-:-:S03]  /*0c40*/  UISETP.LT.AND UP1, UPT, UR10, 0x4, UPT ;  /* 0x000000040a00788c */ /* 0x000fc6000bf21270 */
[----:B------:R-:W-:Y:S01]  /*0c50*/  LEA R9, R9, 0x201f, 0x8 ;  /* 0x0000201f09097811 */ /* 0x000fe200078e40ff */
[----:B------:R-:W-:-:S03]  /*0c60*/  USEL UR17, UR10, 0x4, UP1 ;  /* 0x000000040a117887 */ /* 0x000fc60008800000 */
[----:B------:R-:W-:Y:S09]  /*0c70*/  BRA.U UP0, `(.L_x_57593) ;  /* 0x00000009001c7547 */ /* 0x000ff2000b800000 */
[C---:B------:R-:W-:Y:S01]  /*0c80*/  VIADD R24, R4.reuse, 0x1 ;  /* 0x0000000104187836 */ /* 0x040fe20000000000 */
[C---:B------:R-:W-:Y:S01]  /*0c90*/  IADD3 R20, PT, PT, R4.reuse, 0x3, RZ ;  /* 0x0000000304147810 */ /* 0x040fe20007ffe0ff */
[----:B------:R-:W-:Y:S02]  /*0ca0*/  IMAD.U32 R2, RZ, RZ, UR11 ;  /* 0x0000000bff027e24 */ /* 0x000fe4000f8e00ff */
[----:B------:R-:W-:Y:S02]  /*0cb0*/  HFMA2 R18, -RZ, RZ, 0, 0 ;  /* 0x00000000ff127431 */ /* 0x000fe400000001ff */
[----:B------:R-:W-:Y:S01]  /*0cc0*/  VIADD R22, R4, 0x2 ;  /* 0x0000000204167836 */ /* 0x000fe20000000000 */
[----:B------:R-:W-:Y:S01]  /*0cd0*/  ISETP.GE.AND P0, PT, R24, UR11, PT ;  /* 0x0000000b18007c0c */ /* 0x000fe2000bf06270 */
[----:B------:R-:W-:Y:S01]  /*0ce0*/  BSSY B1, `(.L_x_57594) ;  /* 0x000007f000017945 */ /* 0x000fe20003800000 */
[----:B------:R-:W-:Y:S02]  /*0cf0*/  ISETP.GE.AND P2, PT, R20, UR11, PT ;  /* 0x0000000b14007c0c */ /* 0x000fe4000bf46270 */
[----:B------:R-:W-:-:S02]  /*0d00*/  SEL R3, R2, RZ, P0 ;  /* 0x000000ff02037207 */ /* 0x000fc40000000000 */
[----:B------:R-:W-:Y:S02]  /*0d10*/  ISETP.GE.AND P1, PT, R22, UR11, PT ;  /* 0x0000000b16007c0c */ /* 0x000fe4000bf26270 */
[----:B------:R-:W-:Y:S01]  /*0d20*/  ISETP.GE.AND P0, PT, R4, UR11, PT ;  /* 0x0000000b04007c0c */ /* 0x000fe2000bf06270 */
[----:B------:R-:W-:Y:S01]  /*0d30*/  IMAD.IADD R24, R24, 0x1, -R3 ;  /* 0x0000000118187824 */ /* 0x000fe200078e0a03 */
[C---:B------:R-:W-:Y:S02]  /*0d40*/  SEL R11, R2.reuse, RZ, P1 ;  /* 0x000000ff020b7207 */ /* 0x040fe40000800000 */
[C---:B0-----:R-:W-:Y:S02]  /*0d50*/  SEL R13, R2.reuse, RZ, P2 ;  /* 0x000000ff020d7207 */ /* 0x041fe40001000000 */
[----:B------:R-:W-:Y:S01]  /*0d60*/  SEL R3, R2, RZ, P0 ;  /* 0x000000ff02037207 */ /* 0x000fe20000000000 */
[----:B------:R-:W-:Y:S02]  /*0d70*/  IMAD.IADD R22, R22, 0x1, -R11 ;  /* 0x0000000116167824 */ /* 0x000fe400078e0a0b */
[----:B------:R-:W-:-:S02]  /*0d80*/  IMAD.IADD R20, R20, 0x1, -R13 ;  /* 0x0000000114147824 */ /* 0x000fc400078e0a0d */
[----:B------:R-:W-:-:S07]  /*0d90*/  IMAD.IADD R16, R4, 0x1, -R3 ;  /* 0x0000000104107824 */ /* 0x000fce00078e0a03 */
.L_x_57610:
[----:B0-2---:R-:W0:Y:S01]  /*0da0*/  LDC R10, c[0x0][0x3ac] ;  /* 0x0000eb00ff0a7b82 */ /* 0x005e220000000800 */
        /* <DEDUP_REMOVED lines=17> */
.L_x_57595:
        /* <DEDUP_REMOVED lines=10> */
.L_x_57596:
        /* <DEDUP_REMOVED lines=9> */
.L_x_57597:
        /* <DEDUP_REMOVED lines=10> */
.L_x_57598:
        /* <DEDUP_REMOVED lines=10> */
[----:B------:R-:W0:Y:S02]  /*1130*/  F2I.FTZ.U32.TRUNC.NTZ R3, R3 ;  /* 0x0000000300037305 */ /* 0x000e24000021f000 */
[----:B0-2-4-:R-:W-:-:S04]  /*1140*/  IMAD.MOV R2, RZ, RZ, -R3 ;  /* 0x000000ffff027224 */ /* 0x015fc800078e0a03 */
        /* <DEDUP_REMOVED lines=16> */
[----:B------:R-:W-:Y:S01]  /*1250*/  LEA R17, R26, R17, 0x18 ;  /* 0x000000111a117211 */ /* 0x000fe200078ec0ff */
[----:B------:R-:W-:Y:S02]  /*1260*/  IMAD.MOV.U32 R26, RZ, RZ, R6 ;  /* 0x000000ffff1a7224 */ /* 0x000fe400078e0006 */
[----:B------:R-:W-:-:S07]  /*1270*/  IMAD R19, R2, 0x4, R19 ;  /* 0x0000000402137824 */ /* 0x000fce00078e0213 */
.L_x_57609:
[----:B0-----:R-:W-:Y:S02]  /*1280*/  IMAD R10, R26, 0x14, R19 ;  /* 0x000000141a0a7824 */ /* 0x001fe400078e0213 */
[----:B------:R-:W-:-:S04]  /*1290*/  HFMA2 R28, -RZ, RZ, 0, 0 ;  /* 0x00000000ff1c7431 */ /* 0x000fc800000001ff */
[----:B------:R-:W0:Y:S01]  /*12a0*/  LDS R10, [R10] ;  /* 0x000000000a0a7984 */ /* 0x000e220000000800 */
[----:B--2---:R-:W-:Y:S05]  /*12b0*/  @!P1 BRA `(.L_x_57601) ;  /* 0x0000000000109947 */ /* 0x004fea0003800000 */
[----:B------:R-:W-:-:S03]  /*12c0*/  UMOV UR5, 0xffffffff ;  /* 0xffffffff00057882 */ /* 0x000fc60000000000 */
[----:B------:R-:W-:Y:S05]  /*12d0*/  BRA.DIV UR5, `(.L_x_57602) ;  /* 0x0000001605547947 */ /* 0x000fea000b800000 */
[----:B0-----:R0:W2:Y:S02]  /*12e0*/  SHFL.IDX PT, R2, R10, R16, R9 ;  /* 0x000000100a027389 */ /* 0x0010a400000e0009 */
.L_x_57647:
[----:B-12---:R-:W-:-:S07]  /*12f0*/  IMAD R28, R14, R2, RZ ;  /* 0x000000020e1c7224 */ /* 0x006fce00078e02ff */
.L_x_57601:
[----:B------:R-:W2:Y:S02]  /*1300*/  LDC R21, c[0x0][0x3ac] ;  /* 0x0000eb00ff157b82 */ /* 0x000ea40000000800 */
[----:B--2---:R-:W-:-:S13]  /*1310*/  ISETP.GE.AND P0, PT, R21, 0x2, PT ;  /* 0x000000021500780c */ /* 0x004fda0003f06270 */
[----:B------:R-:W-:Y:S05]  /*1320*/  @!P0 BRA `(.L_x_57603) ;  /* 0x0000000000108947 */ /* 0x000fea0003800000 */
[----:B------:R-:W-:-:S03]  /*1330*/  UMOV UR5, 0xffffffff ;  /* 0xffffffff00057882 */ /* 0x000fc60000000000 */
[----:B------:R-:W-:Y:S05]  /*1340*/  BRA.DIV UR5, `(.L_x_57604) ;  /* 0x0000001605587947 */ /* 0x000fea000b800000 */
[----:B0-----:R0:W2:Y:S02]  /*1350*/  SHFL.IDX PT, R2, R10, R24, R9 ;  /* 0x000000180a027389 */ /* 0x0010a400000e0009 */
.L_x_57650:
[----:B--23--:R-:W-:-:S07]  /*1360*/  IMAD R28, R13, R2, R28 ;  /* 0x000000020d1c7224 */ /* 0x00cfce00078e021c */
.L_x_57603:
[----:B------:R-:W-:-:S13]  /*1370*/  ISETP.GE.AND P0, PT, R21, 0x3, PT ;  /* 0x000000031500780c */ /* 0x000fda0003f06270 */
[----:B------:R-:W-:Y:S05]  /*1380*/  @!P0 BRA `(.L_x_57605) ;  /* 0x0000000000108947 */ /* 0x000fea0003800000 */
[----:B------:R-:W-:-:S03]  /*1390*/  UMOV UR5, 0xffffffff ;  /* 0xffffffff00057882 */ /* 0x000fc60000000000 */
[----:B------:R-:W-:Y:S05]  /*13a0*/  BRA.DIV UR5, `(.L_x_57606) ;  /* 0x0000001605607947 */ /* 0x000fea000b800000 */
[----:B0-----:R0:W2:Y:S02]  /*13b0*/  SHFL.IDX PT, R2, R10, R22, R9 ;  /* 0x000000160a027389 */ /* 0x0010a400000e0009 */
.L_x_57653:
[----:B--2---:R-:W-:-:S07]  /*13c0*/  IMAD R28, R12, R2, R28 ;  /* 0x000000020c1c7224 */ /* 0x004fce00078e021c */
.L_x_57605:
[----:B------:R-:W-:-:S13]  /*13d0*/  ISETP.GE.AND P0, PT, R21, 0x4, PT ;  /* 0x000000041500780c */ /* 0x000fda0003f06270 */
[----:B------:R-:W-:Y:S05]  /*13e0*/  @!P0 BRA `(.L_x_57607) ;  /* 0x0000000000108947 */ /* 0x000fea0003800000 */
[----:B------:R-:W-:-:S03]  /*13f0*/  UMOV UR5, 0xffffffff ;  /* 0xffffffff00057882 */ /* 0x000fc60000000000 */
[----:B------:R-:W-:Y:S05]  /*1400*/  BRA.DIV UR5, `(.L_x_57608) ;  /* 0x0000001605687947 */ /* 0x000fea000b800000 */
[----:B0-----:R0:W2:Y:S02]  /*1410*/  SHFL.IDX PT, R2, R10, R20, R9 ;  /* 0x000000140a027389 */ /* 0x0010a400000e0009 */
.L_x_57656:
[----:B--2---:R-:W-:-:S07]  /*1420*/  IMAD R28, R11, R2, R28 ;  /* 0x000000020b1c7224 */ /* 0x004fce00078e021c */
.L_x_57607:
        /* <DEDUP_REMOVED lines=8> */
.L_x_57600:
[----:B------:R-:W-:Y:S05]  /*14b0*/  BSYNC B0 ;  /* 0x0000000000007941 */ /* 0x000fea0003800000 */
.L_x_57599:
[----:B------:R-:W-:Y:S05]  /*14c0*/  @!P2 BRA `(.L_x_57610) ;  /* 0xfffffff80034a947 */ /* 0x000fea000383ffff */
[----:B------:R-:W-:Y:S05]  /*14d0*/  BSYNC B1 ;  /* 0x0000000000017941 */ /* 0x000fea0003800000 */
.L_x_57594:
[----:B------:R-:W-:Y:S05]  /*14e0*/  BRA `(.L_x_57592) ;  /* 0x0000001000787947 */ /* 0x000fea0003800000 */
.L_x_57593:
[----:B------:R-:W-:-:S09]  /*14f0*/  UISETP.GT.U32.AND UP0, UPT, UR11, 0x1f, UPT ;  /* 0x0000001f0b00788c */ /* 0x000fd2000bf04070 */
[----:B------:R-:W-:Y:S05]  /*1500*/  BRA.U UP0, `(.L_x_57611) ;  /* 0x0000000500fc7547 */ /* 0x000fea000b800000 */
[C---:B------:R-:W-:Y:S01]  /*1510*/  IADD3 R3, PT, PT, R4.reuse, 0x1, RZ ;  /* 0x0000000104037810 */ /* 0x040fe20007ffe0ff */
[----:B------:R-:W-:Y:S02]  /*1520*/  IMAD.U32 R2, RZ, RZ, UR11 ;  /* 0x0000000bff027e24 */ /* 0x000fe4000f8e00ff */
[C---:B------:R-:W-:Y:S01]  /*1530*/  VIADD R11, R4.reuse, 0x2 ;  /* 0x00000002040b7836 */ /* 0x040fe20000000000 */
[----:B------:R-:W-:Y:S01]  /*1540*/  ISETP.GE.U32.AND P0, PT, R3, UR11, PT ;  /* 0x0000000b03007c0c */ /* 0x000fe2000bf06070 */
[----:B0-----:R-:W-:Y:S02]  /*1550*/  VIADD R13, R4, 0x3 ;  /* 0x00000003040d7836 */ /* 0x001fe40000000000 */
[----:B------:R-:W-:Y:S01]  /*1560*/  IMAD.MOV.U32 R18, RZ, RZ, RZ ;  /* 0x000000ffff127224 */ /* 0x000fe200078e00ff */
[----:B------:R-:W-:Y:S02]  /*1570*/  ISETP.GE.U32.AND P1, PT, R11, UR11, PT ;  /* 0x0000000b0b007c0c */ /* 0x000fe4000bf26070 */
[----:B------:R-:W-:-:S02]  /*1580*/  ISETP.GE.U32.AND P2, PT, R13, UR11, PT ;  /* 0x0000000b0d007c0c */ /* 0x000fc4000bf46070 */
[----:B------:R-:W-:Y:S02]  /*1590*/  SEL R24, R2, RZ, P0 ;  /* 0x000000ff02187207 */ /* 0x000fe40000000000 */
[----:B------:R-:W-:Y:S02]  /*15a0*/  ISETP.GE.U32.AND P0, PT, R4, UR11, PT ;  /* 0x0000000b04007c0c */ /* 0x000fe4000bf06070 */
[C---:B------:R-:W-:Y:S02]  /*15b0*/  SEL R22, R2.reuse, RZ, P1 ;  /* 0x000000ff02167207 */ /* 0x040fe40000800000 */
[C---:B------:R-:W-:Y:S02]  /*15c0*/  SEL R20, R2.reuse, RZ, P2 ;  /* 0x000000ff02147207 */ /* 0x040fe40001000000 */
[----:B------:R-:W-:Y:S01]  /*15d0*/  IADD3 R24, PT, PT, R3, -R24, RZ ;  /* 0x8000001803187210 */ /* 0x000fe20007ffe0ff */
[----:B------:R-:W-:Y:S01]  /*15e0*/  IMAD.IADD R22, R11, 0x1, -R22 ;  /* 0x000000010b167824 */ /* 0x000fe200078e0a16 */
[----:B------:R-:W-:Y:S01]  /*15f0*/  SEL R3, R2, RZ, P0 ;  /* 0x000000ff02037207 */ /* 0x000fe20000000000 */
[----:B------:R-:W-:-:S03]  /*1600*/  IMAD.IADD R20, R13, 0x1, -R20 ;  /* 0x000000010d147824 */ /* 0x000fc600078e0a14 */
[----:B------:R-:W-:-:S07]  /*1610*/  IADD3 R16, PT, PT, R4, -R3, RZ ;  /* 0x8000000304107210 */ /* 0x000fce0007ffe0ff */
.L_x_57627:
[----:B0-2---:R-:W0:Y:S01]  /*1620*/  LDC R10, c[0x0][0x3ac] ;  /* 0x0000eb00ff0a7b82 */ /* 0x005e220000000800 */
[----:B------:R-:W-:Y:S01]  /*1630*/  IMAD.IADD R15, R5, 0x1, R18 ;  /* 0x00000001050f7824 */ /* 0x000fe200078e0212 */
[----:B------:R-:W-:Y:S01]  /*1640*/  ISETP.GE.AND P5, PT, R6, UR17, PT ;  /* 0x0000001106007c0c */ /* 0x000fe2000bfa6270 */
[----:B------:R-:W-:-:S05]  /*1650*/  VIADD R18, R18, UR7 ;  /* 0x0000000712127c36 */ /* 0x000fca0008000000 */
[----:B------:R-:W-:Y:S02]  /*1660*/  ISETP.GE.AND P2, PT, R18, UR6, PT ;  /* 0x0000000612007c0c */ /* 0x000fe4000bf46270 */
        /* <DEDUP_REMOVED lines=13> */
.L_x_57612:
        /* <DEDUP_REMOVED lines=10> */
.L_x_57613:
        /* <DEDUP_REMOVED lines=9> */
.L_x_57614:
        /* <DEDUP_REMOVED lines=10> */
.L_x_57615:
[----:B------:R-:W-:Y:S04]  /*1910*/  BSSY B0, `(.L_x_57616) ;  /* 0x000003c000007945 */ /* 0x000fe80003800000 */
[----:B------:R-:W-:Y:S05]  /*1920*/  @P5 BRA `(.L_x_57617) ;  /* 0x0000000000e85947 */ /* 0x000fea0003800000 */
[----:B------:R-:W5:Y:S01]  /*1930*/  I2F.U32.RP R17, R10 ;  /* 0x0000000a00117306 */ /* 0x000f620000209000 */
[----:B0-2-4-:R-:W-:Y:S01]  /*1940*/  IMAD.MOV.U32 R2, RZ, RZ, RZ ;  /* 0x000000ffff027224 */ /* 0x015fe200078e00ff */
[----:B------:R-:W-:-:S06]  /*1950*/  ISETP.NE.U32.AND P3, PT, R10, RZ, PT ;  /* 0x000000ff0a00720c */ /* 0x000fcc0003f65070 */
[----:B-----5:R-:W0:Y:S02]  /*1960*/  MUFU.RCP R17, R17 ;  /* 0x0000001100117308 */ /* 0x020e240000001000 */
[----:B0-----:R-:W-:Y:S02]  /*1970*/  VIADD R21, R17, 0xffffffe ;  /* 0x0ffffffe11157836 */ /* 0x001fe40000000000 */
[----:B------:R-:W0:Y:S04]  /*1980*/  S2R R17, SR_CgaCtaId ;  /* 0x0000000000117919 */ /* 0x000e280000008800 */
[----:B------:R-:W2:Y:S02]  /*1990*/  F2I.FTZ.U32.TRUNC.NTZ R3, R21 ;  /* 0x0000001500037305 */ /* 0x000ea4000021f000 */
        /* <DEDUP_REMOVED lines=8> */
[----:B------:R-:W-:Y:S01]  /*1a20*/  VIADD R26, R2, 0x100 ;  /* 0x00000100021a7836 */ /* 0x000fe20000000000 */
[----:B0-----:R-:W-:Y:S02]  /*1a30*/  LEA R2, R17, R2, 0x18 ;  /* 0x0000000211027211 */ /* 0x001fe400078ec0ff */
[----:B------:R-:W-:Y:S02]  /*1a40*/  ISETP.GE.U32.AND P0, PT, R19, R10, PT ;  /* 0x0000000a1300720c */ /* 0x000fe40003f06070 */
[----:B------:R-:W-:Y:S02]  /*1a50*/  LEA R17, R17, R26, 0x18 ;  /* 0x0000001a11117211 */ /* 0x000fe400078ec0ff */
[----:B------:R-:W-:-:S09]  /*1a60*/  MOV R26, R6 ;  /* 0x00000006001a7202 */ /* 0x000fd20000000f00 */
[----:B------:R-:W-:-:S05]  /*1a70*/  @P0 IMAD.IADD R19, R19, 0x1, -R10 ;  /* 0x0000000113130824 */ /* 0x000fca00078e0a0a */
[----:B------:R-:W-:-:S13]  /*1a80*/  ISETP.GE.U32.AND P0, PT, R19, R10, PT ;  /* 0x0000000a1300720c */ /* 0x000fda0003f06070 */
[----:B------:R-:W-:Y:S01]  /*1a90*/  @P0 IMAD.IADD R19, R19, 0x1, -R10 ;  /* 0x0000000113130824 */ /* 0x000fe200078e0a0a */
[----:B------:R-:W-:-:S05]  /*1aa0*/  @!P3 LOP3.LUT R19, RZ, R10, RZ, 0x33, !PT ;  /* 0x0000000aff13b212 */ /* 0x000fca00078e33ff */
[----:B------:R-:W-:-:S07]  /*1ab0*/  IMAD R19, R19, 0x4, R2 ;  /* 0x0000000413137824 */ /* 0x000fce00078e0202 */
.L_x_57626:
[----:B0-----:R-:W-:Y:S02]  /*1ac0*/  IMAD R10, R26, 0x14, R19 ;  /* 0x000000141a0a7824 */ /* 0x001fe400078e0213 */
[----:B--2---:R-:W-:-:S04]  /*1ad0*/  IMAD.MOV.U32 R28, RZ, RZ, RZ ;  /* 0x000000ffff1c7224 */ /* 0x004fc800078e00ff */
[----:B------:R-:W0:Y:S01]  /*1ae0*/  LDS R10, [R10] ;  /* 0x000000000a0a7984 */ /* 0x000e220000000800 */
[----:B------:R-:W-:Y:S05]  /*1af0*/  @!P1 BRA `(.L_x_57618) ;  /* 0x0000000000109947 */ /* 0x000fea0003800000 */
[----:B------:R-:W-:-:S03]  /*1b00*/  UMOV UR5, 0xffffffff ;  /* 0xffffffff00057882 */ /* 0x000fc60000000000 */
[----:B------:R-:W-:Y:S05]  /*1b10*/  BRA.DIV UR5, `(.L_x_57619) ;  /* 0x0000000e05c47947 */ /* 0x000fea000b800000 */
[----:B0-----:R0:W2:Y:S02]  /*1b20*/  SHFL.IDX PT, R2, R10, R16, R9 ;  /* 0x000000100a027389 */ /* 0x0010a400000e0009 */
.L_x_57659:
[----:B-12---:R-:W-:-:S07]  /*1b30*/  IMAD R28, R14, R2, RZ ;  /* 0x000000020e1c7224 */ /* 0x006fce00078e02ff */
.L_x_57618:
[----:B------:R-:W2:Y:S02]  /*1b40*/  LDC R21, c[0x0][0x3ac] ;  /* 0x0000eb00ff157b82 */ /* 0x000ea40000000800 */
[----:B--2---:R-:W-:-:S13]  /*1b50*/  ISETP.GE.U32.AND P0, PT, R21, 0x2, PT ;  /* 0x000000021500780c */ /* 0x004fda0003f06070 */
[----:B------:R-:W-:Y:S05]  /*1b60*/  @!P0 BRA `(.L_x_57620) ;  /* 0x0000000000108947 */ /* 0x000fea0003800000 */
[----:B------:R-:W-:-:S03]  /*1b70*/  UMOV UR5, 0xffffffff ;  /* 0xffffffff00057882 */ /* 0x000fc60000000000 */
[----:B------:R-:W-:Y:S05]  /*1b80*/  BRA.DIV UR5, `(.L_x_57621) ;  /* 0x0000000e05c87947 */ /* 0x000fea000b800000 */
[----:B0-----:R0:W2:Y:S02]  /*1b90*/  SHFL.IDX PT, R2, R10, R24, R9 ;  /* 0x000000180a027389 */ /* 0x0010a400000e0009 */
.L_x_57662:
[----:B--23--:R-:W-:-:S07]  /*1ba0*/  IMAD R28, R13, R2, R28 ;  /* 0x000000020d1c7224 */ /* 0x00cfce00078e021c */
.L_x_57620:
[----:B------:R-:W-:-:S13]  /*1bb0*/  ISETP.GE.U32.AND P0, PT, R21, 0x3, PT ;  /* 0x000000031500780c */ /* 0x000fda0003f06070 */
[----:B------:R-:W-:Y:S05]  /*1bc0*/  @!P0 BRA `(.L_x_57622) ;  /* 0x0000000000108947 */ /* 0x000fea0003800000 */
[----:B------:R-:W-:-:S03]  /*1bd0*/  UMOV UR5, 0xffffffff ;  /* 0xffffffff00057882 */ /* 0x000fc60000000000 */
[----:B------:R-:W-:Y:S05]  /*1be0*/  BRA.DIV UR5, `(.L_x_57623) ;  /* 0x0000000e05d07947 */ /* 0x000fea000b800000 */
[----:B0-----:R0:W2:Y:S02]  /*1bf0*/  SHFL.IDX PT, R2, R10, R22, R9 ;  /* 0x000000160a027389 */ /* 0x0010a400000e0009 */
.L_x_57665:
[----:B--2---:R-:W-:-:S07]  /*1c00*/  IMAD R28, R12, R2, R28 ;  /* 0x000000020c1c7224 */ /* 0x004fce00078e021c */
.L_x_57622:
[----:B------:R-:W-:-:S13]  /*1c10*/  ISETP.GE.U32.AND P0, PT, R21, 0x4, PT ;  /* 0x000000041500780c */ /* 0x000fda0003f06070 */
[----:B------:R-:W-:Y:S05]  /*1c20*/  @!P0 BRA `(.L_x_57624) ;  /* 0x0000000000108947 */ /* 0x000fea0003800000 */
[----:B------:R-:W-:-:S03]  /*1c30*/  UMOV UR5, 0xffffffff ;  /* 0xffffffff00057882 */ /* 0x000fc60000000000 */
[----:B------:R-:W-:Y:S05]  /*1c40*/  BRA.DIV UR5, `(.L_x_57625) ;  /* 0x0000000e05d87947 */ /* 0x000fea000b800000 */
[----:B0-----:R0:W2:Y:S02]  /*1c50*/  SHFL.IDX PT, R2, R10, R20, R9 ;  /* 0x000000140a027389 */ /* 0x0010a400000e0009 */
.L_x_57668:
[----:B--2---:R-:W-:-:S07]  /*1c60*/  IMAD R28, R11, R2, R28 ;  /* 0x000000020b1c7224 */ /* 0x004fce00078e021c */
.L_x_57624:
[C---:B------:R-:W-:Y:S01]  /*1c70*/  IMAD R2, R26.reuse, UR6, R15 ;  /* 0x000000061a027c24 */ /* 0x040fe2000f8e020f */
[----:B------:R-:W-:-:S03]  /*1c80*/  IADD3 R26, PT, PT, R26, UR4, RZ ;  /* 0x000000041a1a7c10 */ /* 0x000fc6000fffe0ff */
[----:B------:R-:W-:Y:S01]  /*1c90*/  IMAD R3, R2, 0x4, R17 ;  /* 0x0000000402037824 */ /* 0x000fe200078e0211 */
[----:B------:R-:W-:-:S04]  /*1ca0*/  ISETP.GE.AND P0, PT, R26, UR17, PT ;  /* 0x000000111a007c0c */ /* 0x000fc8000bf06270 */
[----:B------:R2:W-:Y:S09]  /*1cb0*/  STS [R3], R28 ;  /* 0x0000001c03007388 */ /* 0x0005f20000000800 */
[----:B------:R-:W-:Y:S05]  /*1cc0*/  @!P0 BRA `(.L_x_57626) ;  /* 0xfffffffc007c8947 */ /* 0x000fea000383ffff */
.L_x_57617:
[----:B------:R-:W-:Y:S05]  /*1cd0*/  BSYNC B0 ;  /* 0x0000000000007941 */ /* 0x000fea0003800000 */
.L_x_57616:
[----:B------:R-:W-:Y:S05]  /*1ce0*/  @!P2 BRA `(.L_x_57627) ;  /* 0xfffffff8004ca947 */ /* 0x000fea000383ffff */
[----:B------:R-:W-:Y:S05]  /*1cf0*/  BRA `(.L_x_57592) ;  /* 0x0000000800747947 */ /* 0x000fea0003800000 */
.L_x_57611:
[C---:B------:R-:W-:Y:S01]  /*1d00*/  VIADD R24, R4.reuse, 0x1 ;  /* 0x0000000104187836 */ /* 0x040fe20000000000 */
[C---:B------:R-:W-:Y:S01]  /*1d10*/  IADD3 R20, PT, PT, R4.reuse, 0x3, RZ ;  /* 0x0000000304147810 */ /* 0x040fe20007ffe0ff */
[----:B------:R-:W-:Y:S02]  /*1d20*/  IMAD.U32 R2, RZ, RZ, UR11 ;  /* 0x0000000bff027e24 */ /* 0x000fe4000f8e00ff */
[----:B------:R-:W-:Y:S02]  /*1d30*/  HFMA2 R18, -RZ, RZ, 0, 0 ;  /* 0x00000000ff127431 */ /* 0x000fe400000001ff */
[----:B------:R-:W-:Y:S01]  /*1d40*/  VIADD R22, R4, 0x2 ;  /* 0x0000000204167836 */ /* 0x000fe20000000000 */
[----:B------:R-:W-:Y:S01]  /*1d50*/  ISETP.GE.AND P0, PT, R24, UR11, PT ;  /* 0x0000000b18007c0c */ /* 0x000fe2000bf06270 */
[----:B------:R-:W-:Y:S01]  /*1d60*/  UMOV UR5, 0xffffff00 ;  /* 0xffffff0000057882 */ /* 0x000fe20000000000 */
[----:B------:R-:W-:Y:S01]  /*1d70*/  ISETP.GE.AND P2, PT, R20, UR11, PT ;  /* 0x0000000b14007c0c */ /* 0x000fe2000bf46270 */
[----:B------:R-:W-:Y:S01]  /*1d80*/  UIMAD UR5, UR15, UR5, 0x201f ;  /* 0x0000201f0f0574a4 */ /* 0x000fe2000f8e0205 */
        /* <DEDUP_REMOVED lines=10> */
.L_x_57643:
        /* <DEDUP_REMOVED lines=18> */
.L_x_57628:
        /* <DEDUP_REMOVED lines=10> */
.L_x_57629:
        /* <DEDUP_REMOVED lines=9> */
.L_x_57630:
        /* <DEDUP_REMOVED lines=10> */
.L_x_57631:
[----:B------:R-:W-:Y:S05]  /*2120*/  @P0 BRA `(.L_x_57632) ;  /* 0x0000000400640947 */ /* 0x000fea0003800000 */
[----:B------:R-:W-:Y:S01]  /*2130*/  IABS R17, R10 ;  /* 0x0000000a00117213 */ /* 0x000fe20000000000 */
[----:B------:R-:W5:Y:S01]  /*2140*/  S2UR UR9, SR_CgaCtaId ;  /* 0x00000000000979c3 */ /* 0x000f620000008800 */
[----:B------:R-:W-:Y:S01]  /*2150*/  LOP3.LUT R19, R8, 0x1f, RZ, 0xc0, !PT ;  /* 0x0000001f08137812 */ /* 0x000fe200078ec0ff */
[----:B------:R-:W-:Y:S01]  /*2160*/  UMOV UR8, 0x400 ;  /* 0x0000040000087882 */ /* 0x000fe20000000000 */
        /* <DEDUP_REMOVED lines=19> */
[----:B------:R-:W-:Y:S01]  /*22a0*/  MOV R17, R26 ;  /* 0x0000001a00117202 */ /* 0x000fe20000000f00 */
[----:B------:R-:W-:-:S04]  /*22b0*/  IMAD.MOV.U32 R26, RZ, RZ, R6 ;  /* 0x000000ffff1a7224 */ /* 0x000fc800078e0006 */
[----:B------:R-:W-:-:S04]  /*22c0*/  @!P0 IMAD.MOV R17, RZ, RZ, -R17 ;  /* 0x000000ffff118224 */ /* 0x000fc800078e0a11 */
[----:B------:R-:W-:-:S04]  /*22d0*/  @!P6 LOP3.LUT R17, RZ, R10, RZ, 0x33, !PT ;  /* 0x0000000aff11e212 */ /* 0x000fc800078e33ff */
[----:B------:R-:W-:-:S07]  /*22e0*/  LEA R17, R17, UR8, 0x2 ;  /* 0x0000000811117c11 */ /* 0x000fce000f8e10ff */
.L_x_57642:
[----:B------:R-:W-:Y:S02]  /*22f0*/  IMAD R2, R26, 0x14, R17 ;  /* 0x000000141a027824 */ /* 0x000fe400078e0211 */
[----:B------:R-:W-:-:S03]  /*2300*/  IMAD.MOV.U32 R28, RZ, RZ, RZ ;  /* 0x000000ffff1c7224 */ /* 0x000fc600078e00ff */
[----:B------:R0:W2:Y:S01]  /*2310*/  LDS R10, [R2] ;  /* 0x00000000020a7984 */ /* 0x0000a20000000800 */
[----:B------:R-:W-:Y:S05]  /*2320*/  @!P1 BRA `(.L_x_57633) ;  /* 0x0000000000109947 */ /* 0x000fea0003800000 */
[----:B------:R-:W-:-:S03]  /*2330*/  UMOV UR8, 0xffffffff ;  /* 0xffffffff00087882 */ /* 0x000fc60000000000 */
[----:B------:R-:W-:Y:S05]  /*2340*/  BRA.DIV UR8, `(.L_x_57634) ;  /* 0x0000000a08387947 */ /* 0x000fea000b800000 */
[----:B--2---:R2:W4:Y:S02]  /*2350*/  SHFL.IDX PT, R19, R10, R16, R9 ;  /* 0x000000100a137389 */ /* 0x00452400000e0009 */
.L_x_57670:
[----:B-1--4-:R-:W-:-:S07]  /*2360*/  IMAD R28, R14, R19, RZ ;  /* 0x000000130e1c7224 */ /* 0x012fce00078e02ff */
.L_x_57633:
[----:B------:R-:W-:Y:S05]  /*2370*/  @!P2 BRA `(.L_x_57635) ;  /* 0x000000000010a947 */ /* 0x000fea0003800000 */
[----:B------:R-:W-:-:S03]  /*2380*/  UMOV UR8, 0xffffffff ;  /* 0xffffffff00087882 */ /* 0x000fc60000000000 */
[----:B------:R-:W-:Y:S05]  /*2390*/  BRA.DIV UR8, `(.L_x_57636) ;  /* 0x0000000a08407947 */ /* 0x000fea000b800000 */
[----:B0-2---:R0:W2:Y:S02]  /*23a0*/  SHFL.IDX PT, R2, R10, R24, R9 ;  /* 0x000000180a027389 */ /* 0x0050a400000e0009 */
.L_x_57673:
[----:B--23--:R-:W-:-:S07]  /*23b0*/  IMAD R28, R13, R2, R28 ;  /* 0x000000020d1c7224 */ /* 0x00cfce00078e021c */
.L_x_57635:
[----:B------:R-:W-:Y:S05]  /*23c0*/  @!P3 BRA `(.L_x_57637) ;  /* 0x000000000010b947 */ /* 0x000fea0003800000 */
[----:B------:R-:W-:-:S03]  /*23d0*/  UMOV UR8, 0xffffffff ;  /* 0xffffffff00087882 */ /* 0x000fc60000000000 */
[----:B------:R-:W-:Y:S05]  /*23e0*/  BRA.DIV UR8, `(.L_x_57638) ;  /* 0x0000000a084c7947 */ /* 0x000fea000b800000 */
[----:B0-2---:R0:W2:Y:S02]  /*23f0*/  SHFL.IDX PT, R2, R10, R22, R9 ;  /* 0x000000160a027389 */ /* 0x0050a400000e0009 */
.L_x_57676:
[----:B--2---:R-:W-:-:S07]  /*2400*/  IMAD R28, R12, R2, R28 ;  /* 0x000000020c1c7224 */ /* 0x004fce00078e021c */
.L_x_57637:
[----:B------:R-:W-:Y:S05]  /*2410*/  @!P4 BRA `(.L_x_57639) ;  /* 0x000000000010c947 */ /* 0x000fea0003800000 */
[----:B------:R-:W-:-:S03]  /*2420*/  UMOV UR8, 0xffffffff ;  /* 0xffffffff00087882 */ /* 0x000fc60000000000 */
[----:B------:R-:W-:Y:S05]  /*2430*/  BRA.DIV UR8, `(.L_x_57640) ;  /* 0x0000000a08587947 */ /* 0x000fea000b800000 */
[----:B0-2---:R0:W2:Y:S02]  /*2440*/  SHFL.IDX PT, R2, R10, R20, R9 ;  /* 0x000000140a027389 */ /* 0x0050a400000e0009 */
.L_x_57679:
[----:B--2---:R-:W-:-:S07]  /*2450*/  IMAD R28, R11, R2, R28 ;  /* 0x000000020b1c7224 */ /* 0x004fce00078e021c */
.L_x_57639:
[----:B0-----:R-:W-:-:S07]  /*2460*/  MOV R2, UR14 ;  /* 0x0000000e00027c02 */ /* 0x001fce0008000f00 */
.L_x_57641:
        /* <DEDUP_REMOVED lines=9> */
[----:B------:R-:W-:Y:S01]  /*2500*/  IMAD.MOV.U32 R2, RZ, RZ, RZ ;  /* 0x000000ffff027224 */ /* 0x000fe200078e00ff */
[----:B------:R-:W-:-:S06]  /*2510*/  ISETP.NE.U32.AND P6, PT, RZ, UR15, PT ;  /* 0x0000000fff007c0c */ /* 0x000fcc000bfc5070 */
[----:B0-----:R-:W0:Y:S02]  /*2520*/  MUFU.RCP R10, R10 ;  /* 0x0000000a000a7308 */ /* 0x001e240000001000 */
[----:B0-----:R-:W-:-:S06]  /*2530*/  IADD3 R19, PT, PT, R10, 0xffffffe, RZ ;  /* 0x0ffffffe0a137810 */ /* 0x001fcc0007ffe0ff */
        /* <DEDUP_REMOVED lines=24> */
.L_x_57632:
[----:B------:R-:W-:Y:S05]  /*26c0*/  @!P5 BRA `(.L_x_57643) ;  /* 0xfffffff400d8d947 */ /* 0x000fea000383ffff */
.L_x_57592:
        /* <DEDUP_REMOVED lines=12> */
.L_x_57644:
[----:B------:R0:W2:Y:S01]  /*2790*/  LDS R5, [R0] ;  /* 0x0000000000057984 */ /* 0x0000a20000000800 */
[----:B------:R-:W-:Y:S01]  /*27a0*/  VIADD R8, R8, UR16 ;  /* 0x0000001008087c36 */ /* 0x000fe20008000000 */
[----:B------:R-:W-:Y:S01]  /*27b0*/  MOV R9, UR16 ;  /* 0x0000001000097c02 */ /* 0x000fe20008000f00 */
[----:B------:R-:W-:-:S03]  /*27c0*/  IMAD.U32 R7, RZ, RZ, UR16 ;  /* 0x00000010ff077e24 */ /* 0x000fc6000f8e00ff */
[----:B------:R-:W-:Y:S01]  /*27d0*/  ISETP.GE.U32.AND P0, PT, R8, 0x10, PT ;  /* 0x000000100800780c */ /* 0x000fe20003f06070 */
[----:B0-----:R-:W-:Y:S01]  /*27e0*/  IMAD R0, R7, 0x4, R0 ;  /* 0x0000000407007824 */ /* 0x001fe200078e0200 */
[----:B--2---:R0:W-:Y:S02]  /*27f0*/  STG.E desc[UR12][R2.64], R5 ;  /* 0x0000000502007986 */ /* 0x0041e4000c10190c */
[----:B0-----:R-:W-:-:S09]  /*2800*/  IMAD.WIDE.U32 R2, R9, 0x4, R2 ;  /* 0x0000000409027825 */ /* 0x001fd200078e0002 */
[----:B------:R-:W-:Y:S05]  /*2810*/  @!P0 BRA `(.L_x_57644) ;  /* 0xfffffffc00dc8947 */ /* 0x000fea000383ffff */
[----:B------:R-:W-:Y:S05]  /*2820*/  EXIT ;  /* 0x000000000000794d */ /* 0x000fea0003800000 */
.L_x_57602:
[----:B------:R-:W-:Y:S01]  /*2830*/  BSSY B2, `(.L_x_57645) ;  /* 0x0000006000027945 */ /* 0x000fe20003800000 */
[----:B------:R-:W-:Y:S02]  /*2840*/  IMAD.MOV.U32 R3, RZ, RZ, R16 ;  /* 0x000000ffff037224 */ /* 0x000fe400078e0010 */
[----:B------:R-:W-:-:S07]  /*2850*/  IMAD.MOV.U32 R2, RZ, RZ, -0x1 ;  /* 0xffffffffff027424 */ /* 0x000fce00078e00ff */
[----:B01-3--:R-:W-:Y:S05]  /*2860*/  WARPSYNC.COLLECTIVE R2, `(.L_x_57646) ;  /* 0x0000000002087348 */ /* 0x00bfea0003c00000 */
[----:B0-----:R0:W2:Y:S02]  /*2870*/  SHFL.IDX P0, R2, R10, R3, R9 ;  /* 0x000000030a027389 */ /* 0x0010a40000000009 */
[----:B0123--:R-:W-:Y:S05]  /*2880*/  ENDCOLLECTIVE ;  /* 0x000000000000791b */ /* 0x00ffea0003800000 */
.L_x_57646:
[----:B------:R-:W-:Y:S05]  /*2890*/  BSYNC B2 ;  /* 0x0000000000027941 */ /* 0x000fea0003800000 */
.L_x_57645:
[----:B------:R-:W-:Y:S05]  /*28a0*/  BRA `(.L_x_57647) ;  /* 0xffffffe800907947 */ /* 0x000fea000383ffff */
.L_x_57604:
[----:B------:R-:W-:Y:S01]  /*28b0*/  BSSY B2, `(.L_x_57648) ;  /* 0x0000006000027945 */ /* 0x000fe20003800000 */
[----:B------:R-:W-:Y:S01]  /*28c0*/  MOV R3, R24 ;  /* 0x0000001800037202 */ /* 0x000fe20000000f00 */
[----:B------:R-:W-:-:S07]  /*28d0*/  IMAD.MOV.U32 R2, RZ, RZ, -0x1 ;  /* 0xffffffffff027424 */ /* 0x000fce00078e00ff */
[----:B01-3--:R-:W-:Y:S05]  /*28e0*/  WARPSYNC.COLLECTIVE R2, `(.L_x_57649) ;  /* 0x0000000002087348 */ /* 0x00bfea0003c00000 */
[----:B0-----:R0:W2:Y:S02]  /*28f0*/  SHFL.IDX P0, R2, R10, R3, R9 ;  /* 0x000000030a027389 */ /* 0x0010a40000000009 */
[----:B0123--:R-:W-:Y:S05]  /*2900*/  ENDCOLLECTIVE ;  /* 0x000000000000791b */ /* 0x00ffea0003800000 */
.L_x_57649:
[----:B------:R-:W-:Y:S05]  /*2910*/  BSYNC B2 ;  /* 0x0000000000027941 */ /* 0x000fea0003800000 */
.L_x_57648:
[----:B------:R-:W-:Y:S05]  /*2920*/  BRA `(.L_x_57650) ;  /* 0xffffffe8008c7947 */ /* 0x000fea000383ffff */
.L_x_57606:
[----:B------:R-:W-:Y:S01]  /*2930*/  BSSY B2, `(.L_x_57651) ;  /* 0x0000006000027945 */ /* 0x000fe20003800000 */
[----:B------:R-:W-:Y:S02]  /*2940*/  IMAD.MOV.U32 R3, RZ, RZ, R22 ;  /* 0x000000ffff037224 */ /* 0x000fe400078e0016 */
[----:B------:R-:W-:-:S07]  /*2950*/  IMAD.MOV.U32 R2, RZ, RZ, -0x1 ;  /* 0xffffffffff027424 */ /* 0x000fce00078e00ff */
[----:B01-3--:R-:W-:Y:S05]  /*2960*/  WARPSYNC.COLLECTIVE R2, `(.L_x_57652) ;  /* 0x0000000002087348 */ /* 0x00bfea0003c00000 */
[----:B0-----:R0:W2:Y:S02]  /*2970*/  SHFL.IDX P0, R2, R10, R3, R9 ;  /* 0x000000030a027389 */ /* 0x0010a40000000009 */
[----:B0123--:R-:W-:Y:S05]  /*2980*/  ENDCOLLECTIVE ;  /* 0x000000000000791b */ /* 0x00ffea0003800000 */
.L_x_57652:
[----:B------:R-:W-:Y:S05]  /*2990*/  BSYNC B2 ;  /* 0x0000000000027941 */ /* 0x000fea0003800000 */
.L_x_57651:
[----:B------:R-:W-:Y:S05]  /*29a0*/  BRA `(.L_x_57653) ;  /* 0xffffffe800847947 */ /* 0x000fea000383ffff */
.L_x_57608:
[----:B------:R-:W-:Y:S01]  /*29b0*/  BSSY B2, `(.L_x_57654) ;  /* 0x0000006000027945 */ /* 0x000fe20003800000 */
[----:B------:R-:W-:Y:S01]  /*29c0*/  MOV R3, R20 ;  /* 0x0000001400037202 */ /* 0x000fe20000000f00 */
[----:B------:R-:W-:-:S07]  /*29d0*/  IMAD.MOV.U32 R2, RZ, RZ, -0x1 ;  /* 0xffffffffff027424 */ /* 0x000fce00078e00ff */
[----:B01-3--:R-:W-:Y:S05]  /*29e0*/  WARPSYNC.COLLECTIVE R2, `(.L_x_57655) ;  /* 0x0000000002087348 */ /* 0x00bfea0003c00000 */
[----:B0-----:R0:W2:Y:S02]  /*29f0*/  SHFL.IDX P0, R2, R10, R3, R9 ;  /* 0x000000030a027389 */ /* 0x0010a40000000009 */
[----:B0123--:R-:W-:Y:S05]  /*2a00*/  ENDCOLLECTIVE ;  /* 0x000000000000791b */ /* 0x00ffea0003800000 */
.L_x_57655:
[----:B------:R-:W-:Y:S05]  /*2a10*/  BSYNC B2 ;  /* 0x0000000000027941 */ /* 0x000fea0003800000 */
.L_x_57654:
[----:B------:R-:W-:Y:S05]  /*2a20*/  BRA `(.L_x_57656) ;  /* 0xffffffe8007c7947 */ /* 0x000fea000383ffff */
.L_x_57619:
[----:B------:R-:W-:Y:S01]  /*2a30*/  BSSY B1, `(.L_x_57657) ;  /* 0x0000006000017945 */ /* 0x000fe20003800000 */
[----:B------:R-:W-:Y:S02]  /*2a40*/  IMAD.MOV.U32 R3, RZ, RZ, R16 ;  /* 0x000000ffff037224 */ /* 0x000fe400078e0010 */
[----:B------:R-:W-:-:S07]  /*2a50*/  IMAD.MOV.U32 R2, RZ, RZ, -0x1 ;  /* 0xffffffffff027424 */ /* 0x000fce00078e00ff */
[----:B01-3--:R-:W-:Y:S05]  /*2a60*/  WARPSYNC.COLLECTIVE R2, `(.L_x_57658) ;  /* 0x0000000002087348 */ /* 0x00bfea0003c00000 */
[----:B0-----:R0:W2:Y:S02]  /*2a70*/  SHFL.IDX P0, R2, R10, R3, R9 ;  /* 0x000000030a027389 */ /* 0x0010a40000000009 */
[----:B0123--:R-:W-:Y:S05]  /*2a80*/  ENDCOLLECTIVE ;  /* 0x000000000000791b */ /* 0x00ffea0003800000 */
.L_x_57658:
[----:B------:R-:W-:Y:S05]  /*2a90*/  BSYNC B1 ;  /* 0x0000000000017941 */ /* 0x000fea0003800000 */
.L_x_57657:
[----:B------:R-:W-:Y:S05]  /*2aa0*/  BRA `(.L_x_57659) ;  /* 0xfffffff000207947 */ /* 0x000fea000383ffff */
.L_x_57621:
[----:B------:R-:W-:Y:S01]  /*2ab0*/  BSSY B1, `(.L_x_57660) ;  /* 0x0000006000017945 */ /* 0x000fe20003800000 */
[----:B------:R-:W-:Y:S01]  /*2ac0*/  MOV R3, R24 ;  /* 0x0000001800037202 */ /* 0x000fe20000000f00 */
[----:B------:R-:W-:-:S07]  /*2ad0*/  IMAD.MOV.U32 R2, RZ, RZ, -0x1 ;  /* 0xffffffffff027424 */ /* 0x000fce00078e00ff */
[----:B01-3--:R-:W-:Y:S05]  /*2ae0*/  WARPSYNC.COLLECTIVE R2, `(.L_x_57661) ;  /* 0x0000000002087348 */ /* 0x00bfea0003c00000 */
[----:B0-----:R0:W2:Y:S02]  /*2af0*/  SHFL.IDX P0, R2, R10, R3, R9 ;  /* 0x000000030a027389 */ /* 0x0010a40000000009 */
[----:B0123--:R-:W-:Y:S05]  /*2b00*/  ENDCOLLECTIVE ;  /* 0x000000000000791b */ /* 0x00ffea0003800000 */
.L_x_57661:
[----:B------:R-:W-:Y:S05]  /*2b10*/  BSYNC B1 ;  /* 0x0000000000017941 */ /* 0x000fea0003800000 */
.L_x_57660:
[----:B------:R-:W-:Y:S05]  /*2b20*/  BRA `(.L_x_57662) ;  /* 0xfffffff0001c7947 */ /* 0x000fea000383ffff */
.L_x_57623:
[----:B------:R-:W-:Y:S01]  /*2b30*/  BSSY B1, `(.L_x_57663) ;  /* 0x0000006000017945 */ /* 0x000fe20003800000 */
[----:B------:R-:W-:Y:S02]  /*2b40*/  IMAD.MOV.U32 R3, RZ, RZ, R22 ;  /* 0x000000ffff037224 */ /* 0x000fe400078e0016 */
[----:B------:R-:W-:-:S07]  /*2b50*/  IMAD.MOV.U32 R2, RZ, RZ, -0x1 ;  /* 0xffffffffff027424 */ /* 0x000fce00078e00ff */
[----:B01-3--:R-:W-:Y:S05]  /*2b60*/  WARPSYNC.COLLECTIVE R2, `(.L_x_57664) ;  /* 0x0000000002087348 */ /* 0x00bfea0003c00000 */
[----:B0-----:R0:W2:Y:S02]  /*2b70*/  SHFL.IDX P0, R2, R10, R3, R9 ;  /* 0x000000030a027389 */ /* 0x0010a40000000009 */
[----:B0123--:R-:W-:Y:S05]  /*2b80*/  ENDCOLLECTIVE ;  /* 0x000000000000791b */ /* 0x00ffea0003800000 */
.L_x_57664:
[----:B------:R-:W-:Y:S05]  /*2b90*/  BSYNC B1 ;  /* 0x0000000000017941 */ /* 0x000fea0003800000 */
.L_x_57663:
[----:B------:R-:W-:Y:S05]  /*2ba0*/  BRA `(.L_x_57665) ;  /* 0xfffffff000147947 */ /* 0x000fea000383ffff */
.L_x_57625:
[----:B------:R-:W-:Y:S01]  /*2bb0*/  BSSY B1, `(.L_x_57666) ;  /* 0x0000006000017945 */ /* 0x000fe20003800000 */
[----:B------:R-:W-:Y:S01]  /*2bc0*/  MOV R3, R20 ;  /* 0x0000001400037202 */ /* 0x000fe20000000f00 */
[----:B------:R-:W-:-:S07]  /*2bd0*/  IMAD.MOV.U32 R2, RZ, RZ, -0x1 ;  /* 0xffffffffff027424 */ /* 0x000fce00078e00ff */
[----:B01-3--:R-:W-:Y:S05]  /*2be0*/  WARPSYNC.COLLECTIVE R2, `(.L_x_57667) ;  /* 0x0000000002087348 */ /* 0x00bfea0003c00000 */
[----:B0-----:R0:W2:Y:S02]  /*2bf0*/  SHFL.IDX P0, R2, R10, R3, R9 ;  /* 0x000000030a027389 */ /* 0x0010a40000000009 */
[----:B0123--:R-:W-:Y:S05]  /*2c00*/  ENDCOLLECTIVE ;  /* 0x000000000000791b */ /* 0x00ffea0003800000 */
.L_x_57667:
[----:B------:R-:W-:Y:S05]  /*2c10*/  BSYNC B1 ;  /* 0x0000000000017941 */ /* 0x000fea0003800000 */
.L_x_57666:
[----:B------:R-:W-:Y:S05]  /*2c20*/  BRA `(.L_x_57668) ;  /* 0xfffffff0000c7947 */ /* 0x000fea000383ffff */
.L_x_57634:
[----:B0-----:R-:W-:Y:S02]  /*2c30*/  IMAD.MOV.U32 R2, RZ, RZ, -0x1 ;  /* 0xffffffffff027424 */ /* 0x001fe400078e00ff */
[----:B------:R-:W-:-:S07]  /*2c40*/  IMAD.MOV.U32 R3, RZ, RZ, R16 ;  /* 0x000000ffff037224 */ /* 0x000fce00078e0010 */
[----:B-123--:R-:W-:Y:S05]  /*2c50*/  WARPSYNC.COLLECTIVE R2, `(.L_x_57669) ;  /* 0x0000000002087348 */ /* 0x00efea0003c00000 */
[----:B--2---:R0:W2:Y:S02]  /*2c60*/  SHFL.IDX P0, R2, R10, R3, R9 ;  /* 0x000000030a027389 */ /* 0x0040a40000000009 */
[----:B0123--:R-:W-:Y:S05]  /*2c70*/  ENDCOLLECTIVE ;  /* 0x000000000000791b */ /* 0x00ffea0003800000 */
.L_x_57669:
[----:B------:R-:W-:Y:S01]  /*2c80*/  MOV R19, R2 ;  /* 0x0000000200137202 */ /* 0x000fe20000000f00 */
[----:B------:R-:W-:Y:S06]  /*2c90*/  BRA `(.L_x_57670) ;  /* 0xfffffff400b07947 */ /* 0x000fec000383ffff */
.L_x_57636:
[----:B------:R-:W-:Y:S01]  /*2ca0*/  BSSY B0, `(.L_x_57671) ;  /* 0x0000006000007945 */ /* 0x000fe20003800000 */
[----:B------:R-:W-:Y:S02]  /*2cb0*/  IMAD.MOV.U32 R3, RZ, RZ, R24 ;  /* 0x000000ffff037224 */ /* 0x000fe400078e0018 */
[----:B0-----:R-:W-:-:S07]  /*2cc0*/  IMAD.MOV.U32 R2, RZ, RZ, -0x1 ;  /* 0xffffffffff027424 */ /* 0x001fce00078e00ff */
[----:B-123--:R-:W-:Y:S05]  /*2cd0*/  WARPSYNC.COLLECTIVE R2, `(.L_x_57672) ;  /* 0x0000000002087348 */ /* 0x00efea0003c00000 */
[----:B--2---:R0:W2:Y:S02]  /*2ce0*/  SHFL.IDX P0, R2, R10, R3, R9 ;  /* 0x000000030a027389 */ /* 0x0040a40000000009 */
[----:B0123--:R-:W-:Y:S05]  /*2cf0*/  ENDCOLLECTIVE ;  /* 0x000000000000791b */ /* 0x00ffea0003800000 */
.L_x_57672:
[----:B------:R-:W-:Y:S05]  /*2d00*/  BSYNC B0 ;  /* 0x0000000000007941 */ /* 0x000fea0003800000 */
.L_x_57671:
[----:B------:R-:W-:Y:S05]  /*2d10*/  BRA `(.L_x_57673) ;  /* 0xfffffff400a47947 */ /* 0x000fea000383ffff */
.L_x_57638:
[----:B------:R-:W-:Y:S01]  /*2d20*/  BSSY B0, `(.L_x_57674) ;  /* 0x0000006000007945 */ /* 0x000fe20003800000 */
[----:B------:R-:W-:Y:S01]  /*2d30*/  IMAD.MOV.U32 R3, RZ, RZ, R22 ;  /* 0x000000ffff037224 */ /* 0x000fe200078e0016 */
[----:B0-----:R-:W-:-:S07]  /*2d40*/  MOV R2, 0xffffffff ;  /* 0xffffffff00027802 */ /* 0x001fce0000000f00 */
[----:B-123--:R-:W-:Y:S05]  /*2d50*/  WARPSYNC.COLLECTIVE R2, `(.L_x_57675) ;  /* 0x0000000002087348 */ /* 0x00efea0003c00000 */
[----:B--2---:R0:W2:Y:S02]  /*2d60*/  SHFL.IDX P0, R2, R10, R3, R9 ;  /* 0x000000030a027389 */ /* 0x0040a40000000009 */
[----:B0123--:R-:W-:Y:S05]  /*2d70*/  ENDCOLLECTIVE ;  /* 0x000000000000791b */ /* 0x00ffea0003800000 */
.L_x_57675:
[----:B------:R-:W-:Y:S05]  /*2d80*/  BSYNC B0 ;  /* 0x0000000000007941 */ /* 0x000fea0003800000 */
.L_x_57674:
[----:B------:R-:W-:Y:S05]  /*2d90*/  BRA `(.L_x_57676) ;  /* 0xfffffff400987947 */ /* 0x000fea000383ffff */
.L_x_57640:
[----:B------:R-:W-:Y:S01]  /*2da0*/  BSSY B0, `(.L_x_57677) ;  /* 0x0000006000007945 */ /* 0x000fe20003800000 */
[----:B------:R-:W-:Y:S02]  /*2db0*/  IMAD.MOV.U32 R3, RZ, RZ, R20 ;  /* 0x000000ffff037224 */ /* 0x000fe400078e0014 */
[----:B0-----:R-:W-:-:S07]  /*2dc0*/  IMAD.MOV.U32 R2, RZ, RZ, -0x1 ;  /* 0xffffffffff027424 */ /* 0x001fce00078e00ff */
[----:B-123--:R-:W-:Y:S05]  /*2dd0*/  WARPSYNC.COLLECTIVE R2, `(.L_x_57678) ;  /* 0x0000000002087348 */ /* 0x00efea0003c00000 */
[----:B--2---:R0:W2:Y:S02]  /*2de0*/  SHFL.IDX P0, R2, R10, R3, R9 ;  /* 0x000000030a027389 */ /* 0x0040a40000000009 */
[----:B0123--:R-:W-:Y:S05]  /*2df0*/  ENDCOLLECTIVE ;  /* 0x000000000000791b */ /* 0x00ffea0003800000 */
.L_x_57678:
[----:B------:R-:W-:Y:S05]  /*2e00*/  BSYNC B0 ;  /* 0x0000000000007941 */ /* 0x000fea0003800000 */
.L_x_57677:
[----:B------:R-:W-:Y:S05]  /*2e10*/  BRA `(.L_x_57679) ;  /* 0xfffffff4008c7947 */ /* 0x000fea000383ffff */
.L_x_57680:
        /* <DEDUP_REMOVED lines=14> */
.L_x_58790:


//--------------------- .text._Z9cuda_gemmIiLi256ELi1ELi1ELi16ELi4ELi4ELi32ELi0ELi1EEviiiPT_S1_S1_ii --------------------------
	.section	.text._Z9cuda_gemmIiLi256ELi1ELi1ELi16ELi4ELi4ELi32ELi0ELi1EEviiiPT_S1_S1_ii,"ax",@progbits
	.align	128
        .global         _Z9cuda_gemmIiLi256ELi1ELi1ELi16ELi4ELi4ELi32ELi0ELi1EEviiiPT_S1_S1_ii
        .type           _Z9cuda_gemmIiLi256ELi1ELi1ELi16ELi4ELi4ELi32ELi0ELi1EEviiiPT_S1_S1_ii,@function
        .size           _Z9cuda_gemmIiLi256ELi1ELi1ELi16ELi4ELi4ELi32ELi0ELi1EEviiiPT_S1_S1_ii,(.L_x_58791 - _Z9cuda_gemmIiLi256ELi1ELi1ELi16ELi4ELi4ELi32ELi0ELi1EEviiiPT_S1_S1_ii)
        .other          _Z9cuda_gemmIiLi256ELi1ELi1ELi16ELi4ELi4ELi32ELi0ELi1EEviiiPT_S1_S1_ii,@"STO_CUDA_ENTRY STV_DEFAULT"
_Z9cuda_gemmIiLi256ELi1ELi1ELi16ELi4ELi4ELi32ELi0ELi1EEviiiPT_S1_S1_ii:
.text._Z9cuda_gemmIiLi256ELi1ELi1ELi16ELi4ELi4ELi32ELi0ELi1EEviiiPT_S1_S1_ii:
        /* <DEDUP_REMOVED lines=14> */
.L_x_57683:
        /* <DEDUP_REMOVED lines=10> */
.L_x_57682:
[----:B------:R-:W-:Y:S05]  /*0180*/  BSYNC.RECONVERGENT B0 ;  /* 0x0000000000007941 */ /* 0x000fea0003800200 */
.L_x_57681:
        /* <DEDUP_REMOVED lines=9> */
[----:B------:R-:W2:Y:S01]  /*0220*/  S2R R14, SR_CgaCtaId ;  /* 0x00000000000e7919 */ /* 0x000ea20000008800 */
[----:B------:R-:W3:Y:S01]  /*0230*/  LDC R9, c[0x0][0x388] ;  /* 0x0000e200ff097b82 */ /* 0x000ee20000000800 */
[----:B------:R-:W-:Y:S01]  /*0240*/  MOV R13, 0x400 ;  /* 0x00000400000d7802 */ /* 0x000fe20000000f00 */
[----:B------:R-:W-:Y:S01]  /*0250*/  BSSY.RECONVERGENT B1, `(.L_x_57686) ;  /* 0x0000010000017945 */ /* 0x000fe20003800200 */
[----:B------:R-:W-:Y:S02]  /*0260*/  IMAD.MOV.U32 R12, RZ, RZ, R0 ;  /* 0x000000ffff0c7224 */ /* 0x000fe400078e0000 */
[----:B------:R-:W-:-:S03]  /*0270*/  IADD3 R5, PT, PT, R13, 0x80, RZ ;  /* 0x000000800d057810 */ /* 0x000fc60007ffe0ff */
[----:B0-----:R-:W0:Y:S01]  /*0280*/  LDC.64 R6, c[0x0][0x390] ;  /* 0x0000e400ff067b82 */ /* 0x001e220000000a00 */
[----:B---3--:R-:W-:-:S04]  /*0290*/  IMAD R9, R9, UR10, R0 ;  /* 0x0000000a09097c24 */ /* 0x008fc8000f8e0200 */
[----:B-1----:R-:W-:Y:S01]  /*02a0*/  IMAD R11, R2, 0x10, R9 ;  /* 0x00000010020b7824 */ /* 0x002fe200078e0209 */
[----:B--2---:R-:W-:-:S04]  /*02b0*/  LEA R5, R14, R5, 0x18 ;  /* 0x000000050e057211 */ /* 0x004fc800078ec0ff */
[----:B0-----:R-:W-:-:S07]  /*02c0*/  LEA R10, R0, R5, 0x2 ;  /* 0x00000005000a7211 */ /* 0x001fce00078e10ff */
.L_x_57687:
[----:B------:R-:W-:-:S06]  /*02d0*/  IMAD.WIDE R8, R11, 0x4, R6 ;  /* 0x000000040b087825 */ /* 0x000fcc00078e0206 */
[----:B------:R-:W2:Y:S01]  /*02e0*/  LDG.E R9, desc[UR8][R8.64] ;  /* 0x0000000808097981 */ /* 0x000ea2000c1e1900 */
[C---:B------:R-:W-:Y:S02]  /*02f0*/  IMAD.IADD R12, R3.reuse, 0x1, R12 ;  /* 0x00000001030c7824 */ /* 0x040fe400078e020c */
[----:B------:R-:W-:-:S03]  /*0300*/  IMAD.IADD R11, R3, 0x1, R11 ;  /* 0x00000001030b7824 */ /* 0x000fc600078e020b */
[----:B------:R-:W-:Y:S01]  /*0310*/  ISETP.GE.U32.AND P0, PT, R12, 0x10, PT ;  /* 0x000000100c00780c */ /* 0x000fe20003f06070 */
[----:B--2---:R0:W-:Y:S02]  /*0320*/  STS [R10], R9 ;  /* 0x000000090a007388 */ /* 0x0041e40000000800 */
[----:B0-----:R-:W-:-:S10]  /*0330*/  LEA R10, R3, R10, 0x2 ;  /* 0x0000000a030a7211 */ /* 0x001fd400078e10ff */
[----:B------:R-:W-:Y:S05]  /*0340*/  @!P0 BRA `(.L_x_57687) ;  /* 0xfffffffc00e08947 */ /* 0x000fea000383ffff */
[----:B------:R-:W-:Y:S05]  /*0350*/  BSYNC.RECONVERGENT B1 ;  /* 0x0000000000017941 */ /* 0x000fea0003800200 */
.L_x_57686:
[----:B------:R-:W-:Y:S02]  /*0360*/  VIADD R5, R13, 0x100 ;  /* 0x000001000d057836 */ /* 0x000fe40000000000 */
[----:B------:R-:W-:-:S03]  /*0370*/  IMAD.MOV.U32 R8, RZ, RZ, R0 ;  /* 0x000000ffff087224 */ /* 0x000fc600078e0000 */
[----:B------:R-:W-:-:S04]  /*0380*/  LEA R5, R14, R5, 0x18 ;  /* 0x000000050e057211 */ /* 0x000fc800078ec0ff */
[----:B------:R-:W-:-:S07]  /*0390*/  LEA R6, R0, R5, 0x2 ;  /* 0x0000000500067211 */ /* 0x000fce00078e10ff */
.L_x_57688:
[C---:B------:R-:W-:Y:S01]  /*03a0*/  IMAD.IADD R8, R3.reuse, 0x1, R8 ;  /* 0x0000000103087824 */ /* 0x040fe200078e0208 */
[----:B------:R0:W-:Y:S04]  /*03b0*/  STS [R6], RZ ;  /* 0x000000ff06007388 */ /* 0x0001e80000000800 */
[----:B------:R-:W-:Y:S01]  /*03c0*/  ISETP.GE.U32.AND P0, PT, R8, 0x10, PT ;  /* 0x000000100800780c */ /* 0x000fe20003f06070 */
[----:B0-----:R-:W-:-:S12]  /*03d0*/  IMAD R6, R3, 0x4, R6 ;  /* 0x0000000403067824 */ /* 0x001fd800078e0206 */
[----:B------:R-:W-:Y:S05]  /*03e0*/  @!P0 BRA `(.L_x_57688) ;  /* 0xfffffffc00ec8947 */ /* 0x000fea000383ffff */
.L_x_57685:
[----:B------:R-:W-:Y:S05]  /*03f0*/  BSYNC.RECONVERGENT B0 ;  /* 0x0000000000007941 */ /* 0x000fea0003800200 */
.L_x_57684:
[----:B------:R-:W-:Y:S01]  /*0400*/  BAR.SYNC.DEFER_BLOCKING 0x0 ;  /* 0x0000000000007b1d */ /* 0x000fe20000010000 */
[----:B------:R-:W-:-:S13]  /*0410*/  ISETP.GT.U32.AND P0, PT, R0, 0xf, PT ;  /* 0x0000000f0000780c */ /* 0x000fda0003f04070 */
[----:B------:R-:W-:Y:S05]  /*0420*/  @P0 BRA `(.L_x_57689) ;  /* 0x0000000000b80947 */ /* 0x000fea0003800000 */
[----:B------:R-:W2:Y:S01]  /*0430*/  S2R R14, SR_CgaCtaId ;  /* 0x00000000000e7919 */ /* 0x000ea20000008800 */
[----:B------:R-:W-:Y:S01]  /*0440*/  MOV R13, 0x400 ;  /* 0x00000400000d7802 */ /* 0x000fe20000000f00 */
[C---:B------:R-:W-:Y:S01]  /*0450*/  VIADD R10, R0.reuse, 0xffffffff ;  /* 0xffffffff000a7836 */ /* 0x040fe20000000000 */
[----:B------:R-:W-:Y:S01]  /*0460*/  IADD3 R8, PT, PT, R0, 0x1, RZ ;  /* 0x0000000100087810 */ /* 0x000fe20007ffe0ff */
[----:B------:R-:W-:Y:S01]  /*0470*/  IMAD.SHL.U32 R5, R4, 0x4, RZ ;  /* 0x0000000404057824 */ /* 0x000fe200078e00ff */
[----:B0-----:R-:W-:Y:S02]  /*0480*/  IADD3 R7, PT, PT, R13, 0x80, RZ ;  /* 0x000000800d077810 */ /* 0x001fe40007ffe0ff */
[----:B------:R-:W-:Y:S02]  /*0490*/  LOP3.LUT R8, R8, 0x3, RZ, 0xc0, !PT ;  /* 0x0000000308087812 */ /* 0x000fe400078ec0ff */
[----:B------:R-:W-:Y:S02]  /*04a0*/  LOP3.LUT R6, R4, 0x2, RZ, 0x3c, !PT ;  /* 0x0000000204067812 */ /* 0x000fe400078e3cff */
[----:B------:R-:W-:-:S02]  /*04b0*/  LOP3.LUT R10, R10, 0x3, RZ, 0xc0, !PT ;  /* 0x000000030a0a7812 */ /* 0x000fc400078ec0ff */
[C---:B------:R-:W-:Y:S02]  /*04c0*/  LOP3.LUT R9, R5.reuse, R6, RZ, 0xfc, !PT ;  /* 0x0000000605097212 */ /* 0x040fe400078efcff */
[C---:B------:R-:W-:Y:S02]  /*04d0*/  LOP3.LUT R12, R5.reuse, R10, RZ, 0xfc, !PT ;  /* 0x0000000a050c7212 */ /* 0x040fe400078efcff */
[----:B--2---:R-:W-:Y:S02]  /*04e0*/  LEA R15, R14, R7, 0x18 ;  /* 0x000000070e0f7211 */ /* 0x004fe400078ec0ff */
[----:B------:R-:W-:Y:S02]  /*04f0*/  LOP3.LUT R7, R5, R8, RZ, 0xfc, !PT ;  /* 0x0000000805077212 */ /* 0x000fe400078efcff */
[----:B------:R-:W-:Y:S01]  /*0500*/  LEA R12, R12, R15, 0x2 ;  /* 0x0000000f0c0c7211 */ /* 0x000fe200078e10ff */
[--C-:B------:R-:W-:Y:S01]  /*0510*/  IMAD R9, R9, 0x4, R15.reuse ;  /* 0x0000000409097824 */ /* 0x100fe200078e020f */
[----:B------:R-:W-:Y:S01]  /*0520*/  LEA R16, R14, R13, 0x18 ;  /* 0x0000000d0e107211 */ /* 0x000fe200078ec0ff */
[----:B------:R-:W-:-:S02]  /*0530*/  IMAD R7, R7, 0x4, R15 ;  /* 0x0000000407077824 */ /* 0x000fc400078e020f */
[----:B------:R-:W-:Y:S01]  /*0540*/  IMAD R11, R4, 0x14, R15 ;  /* 0x00000014040b7824 */ /* 0x000fe200078e020f */
[----:B------:R-:W0:Y:S01]  /*0550*/  LDS R12, [R12] ;  /* 0x000000000c0c7984 */ /* 0x000e220000000800 */
[----:B------:R-:W-:-:S03]  /*0560*/  VIADD R15, R13, 0x100 ;  /* 0x000001000d0f7836 */ /* 0x000fc60000000000 */
[----:B------:R-:W2:Y:S02]  /*0570*/  LDS R7, [R7] ;  /* 0x0000000007077984 */ /* 0x000ea40000000800 */
[----:B------:R-:W-:Y:S01]  /*0580*/  LEA R13, R14, R15, 0x18 ;  /* 0x0000000f0e0d7211 */ /* 0x000fe200078ec0ff */
[----:B------:R-:W-:Y:S01]  /*0590*/  IMAD.IADD R15, R16, 0x1, R5 ;  /* 0x00000001100f7824 */ /* 0x000fe200078e0205 */
[----:B------:R-:W3:Y:S01]  /*05a0*/  LDS R9, [R9] ;  /* 0x0000000009097984 */ /* 0x000ee20000000800 */
[----:B------:R-:W-:-:S03]  /*05b0*/  SHF.R.U32.HI R14, RZ, 0x2, R0 ;  /* 0x00000002ff0e7819 */ /* 0x000fc60000011600 */
[----:B------:R-:W4:Y:S04]  /*05c0*/  LDS R11, [R11] ;  /* 0x000000000b0b7984 */ /* 0x000f280000000800 */
.L_x_57691:
[----:B0-----:R-:W-:Y:S01]  /*05d0*/  IMAD R16, R14, 0x14, R15 ;  /* 0x000000140e107824 */ /* 0x001fe200078e020f */
[----:B------:R-:W-:-:S04]  /*05e0*/  UMOV UR4, 0xffffffff ;  /* 0xffffffff00047882 */ /* 0x000fc80000000000 */
[----:B------:R0:W0:Y:S01]  /*05f0*/  LDS R17, [R16] ;  /* 0x0000000010117984 */ /* 0x0000220000000800 */
        /* <DEDUP_REMOVED lines=8> */
.L_x_57698:
[----:B------:R-:W-:Y:S01]  /*0680*/  LEA R16, R14, R5, 0x4 ;  /* 0x000000050e107211 */ /* 0x000fe200078e20ff */
[----:B0-----:R-:W-:Y:S01]  /*0690*/  IMAD R19, R12, R20, R19 ;  /* 0x000000140c137224 */ /* 0x001fe200078e0213 */
[----:B------:R-:W-:-:S03]  /*06a0*/  LEA.HI R14, R3, R14, RZ, 0x1e ;  /* 0x0000000e030e7211 */ /* 0x000fc600078ff0ff */
[----:B------:R-:W-:Y:S01]  /*06b0*/  IMAD.IADD R16, R13, 0x1, R16 ;  /* 0x000000010d107824 */ /* 0x000fe200078e0210 */
[----:B------:R-:W-:-:S04]  /*06c0*/  ISETP.GE.U32.AND P0, PT, R14, 0x4, PT ;  /* 0x000000040e00780c */ /* 0x000fc80003f06070 */
[----:B------:R-:W0:Y:S02]  /*06d0*/  LDS R18, [R16] ;  /* 0x0000000010127984 */ /* 0x000e240000000800 */
[----:B0-----:R-:W-:-:S05]  /*06e0*/  IMAD.IADD R19, R19, 0x1, R18 ;  /* 0x0000000113137824 */ /* 0x001fca00078e0212 */
[----:B------:R0:W-:Y:S02]  /*06f0*/  STS [R16], R19 ;  /* 0x0000001310007388 */ /* 0x0001e40000000800 */
[----:B------:R-:W-:Y:S05]  /*0700*/  @!P0 BRA `(.L_x_57691) ;  /* 0xfffffffc00b08947 */ /* 0x000fea000383ffff */
.L_x_57689:
[----:B------:R-:W-:Y:S05]  /*0710*/  WARPSYNC.ALL ;  /* 0x0000000000007948 */ /* 0x000fea0003800000 */
[----:B------:R-:W-:Y:S01]  /*0720*/  BAR.SYNC.DEFER_BLOCKING 0x0 ;  /* 0x0000000000007b1d */ /* 0x000fe20000010000 */
[----:B------:R-:W-:-:S13]  /*0730*/  ISETP.GT.U32.AND P0, PT, R0, 0xf, PT ;  /* 0x0000000f0000780c */ /* 0x000fda0003f04070 */
[----:B------:R-:W-:Y:S05]  /*0740*/  @P0 EXIT ;  /* 0x000000000000094d */ /* 0x000fea0003800000 */
[----:B------:R-:W2:Y:S01]  /*0750*/  S2UR UR6, SR_CgaCtaId ;  /* 0x00000000000679c3 */ /* 0x000ea20000008800 */
[----:B------:R-:W3:Y:S01]  /*0760*/  LDCU UR7, c[0x0][0x388] ;  /* 0x00007100ff0777ac */ /* 0x000ee20008000800 */
[----:B-1----:R-:W-:Y:S01]  /*0770*/  SHF.L.U32 R2, R2, 0x2, RZ ;  /* 0x0000000202027819 */ /* 0x002fe200000006ff */
[----:B------:R-:W-:Y:S02]  /*0780*/  UMOV UR5, 0x400 ;  /* 0x0000040000057882 */ /* 0x000fe40000000000 */
[----:B------:R-:W-:-:S03]  /*0790*/  UIADD3 UR5, UPT, UPT, UR5, 0x100, URZ ;  /* 0x0000010005057890 */ /* 0x000fc6000fffe0ff */
[----:B------:R-:W1:Y:S08]  /*07a0*/  LDC R5, c[0x0][0x384] ;  /* 0x0000e100ff057b82 */ /* 0x000e700000000800 */
[----:B0-----:R-:W0:Y:S01]  /*07b0*/  LDC.64 R6, c[0x0][0x3a0] ;  /* 0x0000e800ff067b82 */ /* 0x001e220000000a00 */
[----:B---3--:R-:W-:-:S04]  /*07c0*/  USHF.R.S32.HI UR4, URZ, 0x1f, UR7 ;  /* 0x0000001fff047899 */ /* 0x008fc80008011407 */
[----:B------:R-:W-:Y:S02]  /*07d0*/  ULEA.HI UR4, UR4, UR7, URZ, 0x2 ;  /* 0x0000000704047291 */ /* 0x000fe4000f8f10ff */
[----:B--2---:R-:W-:Y:S02]  /*07e0*/  ULEA UR5, UR6, UR5, 0x18 ;  /* 0x0000000506057291 */ /* 0x004fe4000f8ec0ff */
[----:B------:R-:W-:-:S04]  /*07f0*/  USHF.R.S32.HI UR4, URZ, 0x2, UR4 ;  /* 0x00000002ff047899 */ /* 0x000fc80008011404 */
[----:B------:R-:W-:Y:S01]  /*0800*/  LEA R8, R0, UR5, 0x2 ;  /* 0x0000000500087c11 */ /* 0x000fe2000f8e10ff */
[----:B-1----:R-:W-:-:S07]  /*0810*/  IMAD R2, R5, UR10, R2 ;  /* 0x0000000a05027c24 */ /* 0x002fce000f8e0202 */
.L_x_57692:
[----:B-1----:R1:W2:Y:S01]  /*0820*/  LDS R9, [R8] ;  /* 0x0000000008097984 */ /* 0x0022a20000000800 */
[----:B------:R-:W-:Y:S02]  /*0830*/  LOP3.LUT R5, R0, 0x3, RZ, 0xc0, !PT ;  /* 0x0000000300057812 */ /* 0x000fe400078ec0ff */
[--C-:B------:R-:W-:Y:S01]  /*0840*/  SHF.R.U32.HI R4, RZ, 0x2, R0.reuse ;  /* 0x00000002ff047819 */ /* 0x100fe20000011600 */
[C---:B------:R-:W-:Y:S02]  /*0850*/  IMAD.IADD R0, R3.reuse, 0x1, R0 ;  /* 0x0000000103007824 */ /* 0x040fe400078e0200 */
[----:B------:R-:W-:Y:S01]  /*0860*/  IMAD.IADD R5, R2, 0x1, R5 ;  /* 0x0000000102057824 */ /* 0x000fe200078e0205 */
[----:B-1----:R-:W-:-:S03]  /*0870*/  LEA R8, R3, R8, 0x2 ;  /* 0x0000000803087211 */ /* 0x002fc600078e10ff */
[----:B------:R-:W-:Y:S01]  /*0880*/  IMAD R5, R4, UR4, R5 ;  /* 0x0000000404057c24 */ /* 0x000fe2000f8e0205 */
[----:B------:R-:W-:-:S03]  /*0890*/  ISETP.GE.U32.AND P0, PT, R0, 0x10, PT ;  /* 0x000000100000780c */ /* 0x000fc60003f06070 */
[----:B0-----:R-:W-:-:S05]  /*08a0*/  IMAD.WIDE R4, R5, 0x4, R6 ;  /* 0x0000000405047825 */ /* 0x001fca00078e0206 */
[----:B--2---:R1:W-:Y:S05]  /*08b0*/  STG.E desc[UR8][R4.64], R9 ;  /* 0x0000000904007986 */ /* 0x0043ea000c101908 */
[----:B------:R-:W-:Y:S05]  /*08c0*/  @!P0 BRA `(.L_x_57692) ;  /* 0xfffffffc00d48947 */ /* 0x000fea000383ffff */
[----:B------:R-:W-:Y:S05]  /*08d0*/  EXIT ;  /* 0x000000000000794d */ /* 0x000fea0003800000 */
.L_x_57690:
[----:B------:R-:W-:Y:S01]  /*08e0*/  BSSY B0, `(.L_x_57693) ;  /* 0x0000007000007945 */ /* 0x000fe20003800000 */
[----:B------:R-:W-:Y:S01]  /*08f0*/  IMAD.MOV.U32 R22, RZ, RZ, R4 ;  /* 0x000000ffff167224 */ /* 0x000fe200078e0004 */
[----:B------:R-:W-:Y:S01]  /*0900*/  MOV R21, 0xffffffff ;  /* 0xffffffff00157802 */ /* 0x000fe20000000f00 */
[----:B------:R-:W-:-:S07]  /*0910*/  IMAD.MOV.U32 R24, RZ, RZ, 0x1c1f ;  /* 0x00001c1fff187424 */ /* 0x000fce00078e00ff */
[----:B01234-:R-:W-:Y:S05]  /*0920*/  WARPSYNC.COLLECTIVE R21, `(.L_x_57694) ;  /* 0x0000000015087348 */ /* 0x01ffea0003c00000 */
[----:B0-----:R0:W0:Y:S02]  /*0930*/  SHFL.IDX P0, R20, R17, R22, R24 ;  /* 0x0000001611147389 */ /* 0x0010240000000018 */
[----:B01234-:R-:W-:Y:S05]  /*0940*/  ENDCOLLECTIVE ;  /* 0x000000000000791b */ /* 0x01ffea0003800000 */
.L_x_57694:
[----:B------:R-:W-:Y:S05]  /*0950*/  BSYNC B0 ;  /* 0x0000000000007941 */ /* 0x000fea0003800000 */
.L_x_57693:
[----:B------:R-:W-:Y:S02]  /*0960*/  HFMA2 R24, -RZ, RZ, 0, 0.004024505615234375 ;  /* 0x00001c1fff187431 */ /* 0x000fe400000001ff */
[----:B------:R-:W-:Y:S02]  /*0970*/  IMAD.MOV.U32 R22, RZ, RZ, R8 ;  /* 0x000000ffff167224 */ /* 0x000fe400078e0008 */
[----:B------:R-:W-:Y:S02]  /*0980*/  IMAD.MOV.U32 R21, RZ, RZ, -0x1 ;  /* 0xffffffffff157424 */ /* 0x000fe400078e00ff */
[----:B------:R-:W-:-:S07]  /*0990*/  IMAD.MOV.U32 R16, RZ, RZ, R20 ;  /* 0x000000ffff107224 */ /* 0x000fce00078e0014 */
[----:B------:R-:W-:Y:S05]  /*09a0*/  WARPSYNC.COLLECTIVE R21, `(.L_x_57695) ;  /* 0x0000000015087348 */ /* 0x000fea0003c00000 */
[----:B------:R0:W1:Y:S02]  /*09b0*/  SHFL.IDX P0, R20, R17, R22, R24 ;  /* 0x0000001611147389 */ /* 0x0000640000000018 */
[----:B01----:R-:W-:Y:S05]  /*09c0*/  ENDCOLLECTIVE ;  /* 0x000000000000791b */ /* 0x003fea0003800000 */
.L_x_57695:
[----:B------:R-:W-:Y:S01]  /*09d0*/  IMAD R16, R11, R16, RZ ;  /* 0x000000100b107224 */ /* 0x000fe200078e02ff */
[----:B------:R-:W-:Y:S01]  /*09e0*/  MOV R22, R6 ;  /* 0x0000000600167202 */ /* 0x000fe20000000f00 */
[----:B------:R-:W-:-:S07]  /*09f0*/  IMAD.MOV.U32 R18, RZ, RZ, R20 ;  /* 0x000000ffff127224 */ /* 0x000fce00078e0014 */
[----:B------:R-:W-:Y:S05]  /*0a00*/  WARPSYNC.COLLECTIVE R21, `(.L_x_57696) ;  /* 0x0000000015087348 */ /* 0x000fea0003c00000 */
[----:B------:R0:W1:Y:S02]  /*0a10*/  SHFL.IDX P0, R20, R17, R22, R24 ;  /* 0x0000001611147389 */ /* 0x0000640000000018 */
[----:B01----:R-:W-:Y:S05]  /*0a20*/  ENDCOLLECTIVE ;  /* 0x000000000000791b */ /* 0x003fea0003800000 */
.L_x_57696:
[----:B------:R-:W-:Y:S01]  /*0a30*/  IMAD R16, R7, R18, R16 ;  /* 0x0000001207107224 */ /* 0x000fe200078e0210 */
[----:B------:R-:W-:Y:S01]  /*0a40*/  MOV R22, R10 ;  /* 0x0000000a00167202 */ /* 0x000fe20000000f00 */
[----:B------:R-:W-:-:S07]  /*0a50*/  IMAD.MOV.U32 R19, RZ, RZ, R20 ;  /* 0x000000ffff137224 */ /* 0x000fce00078e0014 */
[----:B------:R-:W-:Y:S05]  /*0a60*/  WARPSYNC.COLLECTIVE R21, `(.L_x_57697) ;  /* 0x0000000015087348 */ /* 0x000fea0003c00000 */
[----:B------:R0:W1:Y:S02]  /*0a70*/  SHFL.IDX P0, R20, R17, R22, R24 ;  /* 0x0000001611147389 */ /* 0x0000640000000018 */
[----:B01----:R-:W-:Y:S05]  /*0a80*/  ENDCOLLECTIVE ;  /* 0x000000000000791b */ /* 0x003fea0003800000 */
.L_x_57697:
[----:B------:R-:W-:Y:S01]  /*0a90*/  IMAD R19, R9, R19, R16 ;  /* 0x0000001309137224 */ /* 0x000fe200078e0210 */
[----:B------:R-:W-:Y:S06]  /*0aa0*/  BRA `(.L_x_57698) ;  /* 0xfffffff800f47947 */ /* 0x000fec000383ffff */
.L_x_57699:
        /* <DEDUP_REMOVED lines=13> */
.L_x_58791:


//--------------------- .text._Z9cuda_gemmIiLi256ELi1ELi1ELi16ELi4ELi4ELi32ELi0ELi0EEviiiPT_S1_S1_ii --------------------------
	.section	.text._Z9cuda_gemmIiLi256ELi1ELi1ELi16ELi4ELi4ELi32ELi0ELi0EEviiiPT_S1_S1_ii,"ax",@progbits
	.align	128
        .global         _Z9cuda_gemmIiLi256ELi1ELi1ELi16ELi4ELi4ELi32ELi0ELi0EEviiiPT_S1_S1_ii
        .type           _Z9cuda_gemmIiLi256ELi1ELi1ELi16ELi4ELi4ELi32ELi0ELi0EEviiiPT_S1_S1_ii,@function
        .size           _Z9cuda_gemmIiLi256ELi1ELi1ELi16ELi4ELi4ELi32ELi0ELi0EEviiiPT_S1_S1_ii,(.L_x_58792 - _Z9cuda_gemmIiLi256ELi1ELi1ELi16ELi4ELi4ELi32ELi0ELi0EEviiiPT_S1_S1_ii)
        .other          _Z9cuda_gemmIiLi256ELi1ELi1ELi16ELi4ELi4ELi32ELi0ELi0EEviiiPT_S1_S1_ii,@"STO_CUDA_ENTRY STV_DEFAULT"
_Z9cuda_gemmIiLi256ELi1ELi1ELi16ELi4ELi4ELi32ELi0ELi0EEviiiPT_S1_S1_ii:
.text._Z9cuda_gemmIiLi256ELi1ELi1ELi16ELi4ELi4ELi32ELi0ELi0EEviiiPT_S1_S1_ii:
[----:B------:R-:W-:Y:S08]  /*0000*/  LDC R1, c[0x0][0x37c] ;  /* 0x0000df00ff017b82 */ /* 0x000ff00000000800 */
[----:B------:R-:W0:Y:S01]  /*0010*/  LDC.64 R10, c[0x0][0x3a8] ;  /* 0x0000ea00ff0a7b82 */ /* 0x000e220000000a00 */
[----:B------:R-:W1:Y:S01]  /*0020*/  LDCU.64 UR8, c[0x0][0x358] ;  /* 0x00006b00ff0877ac */ /* 0x000e620008000a00 */
[----:B------:R-:W-:Y:S01]  /*0030*/  BSSY.RECONVERGENT B0, `(.L_x_57700) ;  /* 0x0000051000007945 */ /* 0x000fe20003800200 */
[----:B0-----:R-:W-:-:S13]  /*0040*/  R2UR UR14, R11 ;  /* 0x000000000b0e72ca */ /* 0x001fda00000e0000 */
[----:B------:R-:W-:-:S05]  /*0050*/  IMAD.U32 R0, RZ, RZ, UR14 ;  /* 0x0000000eff007e24 */ /* 0x000fca000f8e00ff */
[----:B------:R-:W-:-:S04]  /*0060*/  IABS R5, R0 ;  /* 0x0000000000057213 */ /* 0x000fc80000000000 */
[----:B------:R-:W0:Y:S08]  /*0070*/  I2F.RP R0, R5 ;  /* 0x0000000500007306 */ /* 0x000e300000209400 */
[----:B0-----:R-:W0:Y:S02]  /*0080*/  MUFU.RCP R0, R0 ;  /* 0x0000000000007308 */ /* 0x001e240000001000 */
[----:B0-----:R-:W-:-:S02]  /*0090*/  VIADD R2, R0, 0xffffffe ;  /* 0x0ffffffe00027836 */ /* 0x001fc40000000000 */
[----:B------:R-:W0:Y:S04]  /*00a0*/  S2R R0, SR_TID.X ;  /* 0x0000000000007919 */ /* 0x000e280000002100 */
[----:B------:R2:W3:Y:S02]  /*00b0*/  F2I.FTZ.U32.TRUNC.NTZ R3, R2 ;  /* 0x0000000200037305 */ /* 0x0004e4000021f000 */
[----:B--2---:R-:W-:Y:S02]  /*00c0*/  HFMA2 R2, -RZ, RZ, 0, 0 ;  /* 0x00000000ff027431 */ /* 0x004fe400000001ff */
[----:B---3--:R-:W-:-:S04]  /*00d0*/  IMAD.MOV R4, RZ, RZ, -R3 ;  /* 0x000000ffff047224 */ /* 0x008fc800078e0a03 */
[----:B------:R-:W-:-:S04]  /*00e0*/  IMAD R7, R4, R5, RZ ;  /* 0x0000000504077224 */ /* 0x000fc800078e02ff */
[----:B------:R-:W-:-:S04]  /*00f0*/  IMAD.HI.U32 R3, R3, R7, R2 ;  /* 0x0000000703037227 */ /* 0x000fc800078e0002 */
[----:B------:R-:W-:Y:S02]  /*0100*/  IMAD.U32 R2, RZ, RZ, UR14 ;  /* 0x0000000eff027e24 */ /* 0x000fe4000f8e00ff */
[----:B------:R-:W-:-:S04]  /*0110*/  IMAD.HI.U32 R3, R3, 0x10, RZ ;  /* 0x0000001003037827 */ /* 0x000fc800078e00ff */
[----:B------:R-:W-:-:S04]  /*0120*/  IMAD.MOV R4, RZ, RZ, -R3 ;  /* 0x000000ffff047224 */ /* 0x000fc800078e0a03 */
[----:B------:R-:W-:-:S05]  /*0130*/  IMAD R4, R5, R4, 0x10 ;  /* 0x0000001005047424 */ /* 0x000fca00078e0204 */
[----:B------:R-:W-:-:S13]  /*0140*/  ISETP.GT.U32.AND P1, PT, R5, R4, PT ;  /* 0x000000040500720c */ /* 0x000fda0003f24070 */
[----:B------:R-:W-:Y:S01]  /*0150*/  @!P1 IMAD.IADD R4, R4, 0x1, -R5 ;  /* 0x0000000104049824 */ /* 0x000fe200078e0a05 */
[----:B------:R-:W-:-:S04]  /*0160*/  @!P1 IADD3 R3, PT, PT, R3, 0x1, RZ ;  /* 0x0000000103039810 */ /* 0x000fc80007ffe0ff */
[----:B------:R-:W-:Y:S02]  /*0170*/  ISETP.GE.U32.AND P0, PT, R4, R5, PT ;  /* 0x000000050400720c */ /* 0x000fe40003f06070 */
[----:B------:R-:W-:-:S11]  /*0180*/  LOP3.LUT R4, R2, 0x10, RZ, 0x3c, !PT ;  /* 0x0000001002047812 */ /* 0x000fd600078e3cff */
[----:B------:R-:W-:Y:S01]  /*0190*/  @P0 VIADD R3, R3, 0x1 ;  /* 0x0000000103030836 */ /* 0x000fe20000000000 */
[----:B------:R-:W-:-:S04]  /*01a0*/  ISETP.GE.AND P0, PT, R4, RZ, PT ;  /* 0x000000ff0400720c */ /* 0x000fc80003f06270 */
[----:B------:R-:W-:Y:S01]  /*01b0*/  R2UR UR11, R3 ;  /* 0x00000000030b72ca */ /* 0x000fe200000e0000 */
[----:B------:R-:W-:-:S12]  /*01c0*/  IMAD R3, R10, UR14, RZ ;  /* 0x0000000e0a037c24 */ /* 0x000fd8000f8e02ff */
[----:B------:R-:W-:-:S05]  /*01d0*/  @!P0 IMAD R4, RZ, RZ, -UR11 ;  /* 0x8000000bff048e24 */ /* 0x000fca000f8e02ff */
[----:B------:R-:W-:Y:S02]  /*01e0*/  @!P0 R2UR UR11, R4 ;  /* 0x00000000040b82ca */ /* 0x000fe400000e0000 */
[----:B0-----:R-:W-:-:S13]  /*01f0*/  ISETP.GE.U32.AND P0, PT, R0, R3, PT ;  /* 0x000000030000720c */ /* 0x001fda0003f06070 */
[----:B-1----:R-:W-:Y:S05]  /*0200*/  @P0 BRA `(.L_x_57701) ;  /* 0x0000000000cc0947 */ /* 0x002fea0003800000 */
[----:B------:R-:W0:Y:S01]  /*0210*/  I2F.U32.RP R7, R10 ;  /* 0x0000000a00077306 */ /* 0x000e220000209000 */
[----:B------:R-:W1:Y:S01]  /*0220*/  S2R R16, SR_CgaCtaId ;  /* 0x0000000000107919 */ /* 0x000e620000008800 */
[----:B------:R-:W2:Y:S01]  /*0230*/  LDC R6, c[0x0][0x360] ;  /* 0x0000d800ff067b82 */ /* 0x000ea20000000800 */
[----:B------:R-:W-:Y:S02]  /*0240*/  ISETP.NE.U32.AND P1, PT, R10, RZ, PT ;  /* 0x000000ff0a00720c */ /* 0x000fe40003f25070 */
        /* <DEDUP_REMOVED lines=15> */
[----:B------:R-:W-:Y:S02]  /*0340*/  IMAD R7, R11, R10, RZ ;  /* 0x0000000a0b077224 */ /* 0x000fe400078e02ff */
[----:B---3--:R-:W-:-:S04]  /*0350*/  IMAD.MOV R14, RZ, RZ, -R13 ;  /* 0x000000ffff0e7224 */ /* 0x008fc800078e0a0d */
[----:B------:R-:W-:Y:S02]  /*0360*/  IMAD R11, R14, UR14, RZ ;  /* 0x0000000e0e0b7c24 */ /* 0x000fe4000f8e02ff */
[----:B------:R-:W-:-:S04]  /*0370*/  IMAD.HI.U32 R14, R9, R7, R8 ;  /* 0x00000007090e7227 */ /* 0x000fc800078e0008 */
[----:B------:R-:W-:Y:S01]  /*0380*/  IMAD.HI.U32 R18, R13, R11, R12 ;  /* 0x0000000b0d127227 */ /* 0x000fe200078e000c */
[----:B------:R-:W-:-:S03]  /*0390*/  LOP3.LUT R12, RZ, R10, RZ, 0x33, !PT ;  /* 0x0000000aff0c7212 */ /* 0x000fc600078e33ff */
[----:B--2-4-:R-:W-:-:S07]  /*03a0*/  IMAD.MOV.U32 R7, RZ, RZ, R0 ;  /* 0x000000ffff077224 */ /* 0x014fce00078e0000 */
.L_x_57702:
        /* <DEDUP_REMOVED lines=8> */
[--C-:B------:R-:W-:Y:S02]  /*0430*/  IMAD R15, R22, UR14, R7.reuse ;  /* 0x0000000e160f7c24 */ /* 0x100fe4000f8e0207 */
[----:B------:R-:W-:-:S03]  /*0440*/  IMAD.IADD R7, R6, 0x1, R7 ;  /* 0x0000000106077824 */ /* 0x000fc600078e0207 */
[----:B------:R-:W-:-:S07]  /*0450*/  ISETP.GE.U32.AND P2, PT, R15, UR14, PT ;  /* 0x0000000e0f007c0c */ /* 0x000fce000bf46070 */
[----:B------:R-:W-:-:S04]  /*0460*/  @P0 IADD3 R11, PT, PT, R11, -R10, RZ ;  /* 0x8000000a0b0b0210 */ /* 0x000fc80007ffe0ff */
[----:B------:R-:W-:Y:S02]  /*0470*/  ISETP.GE.U32.AND P0, PT, R11, R10, PT ;  /* 0x0000000a0b00720c */ /* 0x000fe40003f06070 */
[----:B------:R-:W-:Y:S02]  /*0480*/  @P2 VIADD R15, R15, -UR14 ;  /* 0x8000000e0f0f2c36 */ /* 0x000fe40008000000 */
[----:B------:R-:W-:-:S03]  /*0490*/  @P2 VIADD R13, R13, 0x1 ;  /* 0x000000010d0d2836 */ /* 0x000fc60000000000 */
[----:B------:R-:W-:-:S06]  /*04a0*/  ISETP.GE.U32.AND P3, PT, R15, UR14, PT ;  /* 0x0000000e0f007c0c */ /* 0x000fcc000bf66070 */
[----:B------:R-:W-:Y:S01]  /*04b0*/  @P0 IMAD.IADD R11, R11, 0x1, -R10 ;  /* 0x000000010b0b0824 */ /* 0x000fe200078e0a0a */
        /* <DEDUP_REMOVED lines=8> */
.L_x_57701:
[----:B------:R-:W-:Y:S05]  /*0540*/  BSYNC.RECONVERGENT B0 ;  /* 0x0000000000007941 */ /* 0x000fea0003800200 */
.L_x_57700:
[----:B------:R-:W-:Y:S01]  /*0550*/  UISETP.NE.AND UP0, UPT, UR14, URZ, UPT ;  /* 0x000000ff0e00728c */ /* 0x000fe2000bf05270 */
[----:B------:R-:W1:Y:S01]  /*0560*/  S2UR UR16, SR_CTAID.Y ;  /* 0x00000000001079c3 */ /* 0x000e620000002600 */
[----:B------:R-:W-:Y:S02]  /*0570*/  USHF.R.U32.HI UR13, URZ, 0x4, UR14 ;  /* 0x00000004ff0d7899 */ /* 0x000fe4000801160e */
[----:B------:R-:W-:Y:S01]  /*0580*/  UISETP.GE.AND UP1, UPT, UR14, 0x10, UPT ;  /* 0x000000100e00788c */ /* 0x000fe2000bf26270 */
[----:B------:R-:W-:Y:S01]  /*0590*/  UMOV UR4, URZ ;  /* 0x000000ff00047c82 */ /* 0x000fe20008000000 */
[----:B------:R-:W2:Y:S02]  /*05a0*/  LDCU UR15, c[0x0][0x360] ;  /* 0x00006c00ff0f77ac */ /* 0x000ea40008000800 */
[----:B------:R-:W-:-:S03]  /*05b0*/  USEL UR12, UR13, 0x1, UP1 ;  /* 0x000000010d0c7887 */ /* 0x000fc60008800000 */
[----:B------:R-:W-:-:S04]  /*05c0*/  @!UP0 ULOP3.LUT UR11, URZ, UR14, URZ, 0x33, !UPT ;  /* 0x0000000eff0b8292 */ /* 0x000fc8000f8e33ff */
[----:B------:R-:W-:Y:S02]  /*05d0*/  UIMAD UR6, UR11, UR12, URZ ;  /* 0x0000000c0b0672a4 */ /* 0x000fe4000f8e02ff */
[----:B------:R-:W3:Y:S02]  /*05e0*/  I2F.U32.RP R6, UR12 ;  /* 0x0000000c00067d06 */ /* 0x000ee40008209000 */
[----:B------:R-:W-:-:S04]  /*05f0*/  UISETP.LT.AND UP0, UPT, UR6, 0x100, UPT ;  /* 0x000001000600788c */ /* 0x000fc8000bf01270 */
[----:B------:R-:W-:-:S04]  /*0600*/  USEL UR6, UR6, 0x100, UP0 ;  /* 0x0000010006067887 */ /* 0x000fc80008000000 */
[----:B------:R-:W-:Y:S02]  /*0610*/  UIADD3 UR7, UPT, UPT, URZ, -UR6, URZ ;  /* 0x80000006ff077290 */ /* 0x000fe4000fffe0ff */
[----:B------:R-:W-:-:S03]  /*0620*/  UISETP.NE.U32.AND UP0, UPT, UR6, URZ, UPT ;  /* 0x000000ff0600728c */ /* 0x000fc6000bf05070 */
[----:B------:R-:W4:Y:S08]  /*0630*/  I2F.U32.RP R3, UR6 ;  /* 0x0000000600037d06 */ /* 0x000f300008209000 */
[----:B---3--:R-:W-:Y:S08]  /*0640*/  MUFU.RCP R6, R6 ;  /* 0x0000000600067308 */ /* 0x008ff00000001000 */
[----:B----4-:R-:W3:Y:S02]  /*0650*/  MUFU.RCP R3, R3 ;  /* 0x0000000300037308 */ /* 0x010ee40000001000 */
[----:B---3--:R-:W-:-:S06]  /*0660*/  VIADD R4, R3, 0xffffffe ;  /* 0x0ffffffe03047836 */ /* 0x008fcc0000000000 */
[----:B------:R-:W3:Y:S02]  /*0670*/  F2I.FTZ.U32.TRUNC.NTZ R4, R4 ;  /* 0x0000000400047305 */ /* 0x000ee4000021f000 */
[----:B---3--:R-:W-:Y:S01]  /*0680*/  R2UR UR5, R4 ;  /* 0x00000000040572ca */ /* 0x008fe200000e0000 */
[----:B------:R-:W-:Y:S02]  /*0690*/  VIADD R4, R6, 0xffffffe ;  /* 0x0ffffffe06047836 */ /* 0x000fe40000000000 */
[----:B------:R-:W1:Y:S03]  /*06a0*/  LDC R6, c[0x0][0x374] ;  /* 0x0000dd00ff067b82 */ /* 0x000e660000000800 */
[----:B------:R-:W3:Y:S07]  /*06b0*/  F2I.FTZ.U32.TRUNC.NTZ R5, R4 ;  /* 0x0000000400057305 */ /* 0x000eee000021f000 */
[----:B------:R-:W-:-:S04]  /*06c0*/  UIMAD UR7, UR7, UR5, URZ ;  /* 0x00000005070772a4 */ /* 0x000fc8000f8e02ff */
[----:B------:R-:W-:Y:S01]  /*06d0*/  UIMAD.WIDE.U32 UR4, UR5, UR7, UR4 ;  /* 0x00000007050472a5 */ /* 0x000fe2000f8e0004 */
[----:B---3--:R-:W-:-:S05]  /*06e0*/  IMAD.MOV R7, RZ, RZ, -R5 ;  /* 0x000000ffff077224 */ /* 0x008fca00078e0a05 */
[----:B------:R-:W-:Y:S01]  /*06f0*/  IMAD.HI.U32 R9, R0, UR5, RZ ;  /* 0x0000000500097c27 */ /* 0x000fe2000f8e00ff */
[----:B--2---:R-:W-:Y:S02]  /*0700*/  UIMAD.WIDE.U32 UR4, UR5, UR15, URZ ;  /* 0x0000000f050472a5 */ /* 0x004fe4000f8e00ff */
[----:B------:R-:W-:Y:S01]  /*0710*/  ULOP3.LUT UR4, URZ, UR6, URZ, 0x33, !UPT ;  /* 0x00000006ff047292 */ /* 0x000fe2000f8e33ff */
[----:B------:R-:W-:Y:S01]  /*0720*/  IMAD R7, R7, UR12, RZ ;  /* 0x0000000c07077c24 */ /* 0x000fe2000f8e02ff */
[----:B------:R-:W-:Y:S01]  /*0730*/  IADD3 R3, PT, PT, -R9, RZ, RZ ;  /* 0x000000ff09037210 */ /* 0x000fe20007ffe1ff */
[----:B------:R-:W-:-:S03]  /*0740*/  UIADD3 UR7, UPT, UPT, -UR5, URZ, URZ ;  /* 0x000000ff05077290 */ /* 0x000fc6000fffe1ff */
[----:B------:R-:W-:Y:S01]  /*0750*/  IMAD.U32 R4, RZ, RZ, UR4 ;  /* 0x00000004ff047e24 */ /* 0x000fe2000f8e00ff */
[----:B------:R-:W-:Y:S02]  /*0760*/  UIMAD UR7, UR6, UR7, UR15 ;  /* 0x00000007060772a4 */ /* 0x000fe4000f8e020f */
[----:B------:R-:W-:Y:S02]  /*0770*/  IMAD R3, R3, UR6, R0 ;  /* 0x0000000603037c24 */ /* 0x000fe4000f8e0200 */
[----:B------:R-:W-:-:S03]  /*0780*/  UISETP.GE.U32.AND UP1, UPT, UR7, UR6, UPT ;  /* 0x000000060700728c */ /* 0x000fc6000bf26070 */
[----:B------:R-:W-:-:S08]  /*0790*/  ISETP.GE.U32.AND P0, PT, R3, UR6, PT ;  /* 0x0000000603007c0c */ /* 0x000fd0000bf06070 */
[----:B------:R-:W-:Y:S02]  /*07a0*/  @UP1 UIADD3 UR7, UPT, UPT, -UR6, UR7, URZ ;  /* 0x0000000706071290 */ /* 0x000fe4000fffe1ff */
[----:B------:R-:W-:-:S03]  /*07b0*/  @UP1 UIADD3 UR5, UPT, UPT, UR5, 0x1, URZ ;  /* 0x0000000105051890 */ /* 0x000fc6000fffe0ff */
[----:B------:R-:W-:Y:S01]  /*07c0*/  @P0 VIADD R3, R3, -UR6 ;  /* 0x8000000603030c36 */ /* 0x000fe20008000000 */
[----:B------:R-:W-:Y:S01]  /*07d0*/  @P0 IADD3 R9, PT, PT, R9, 0x1, RZ ;  /* 0x0000000109090810 */ /* 0x000fe20007ffe0ff */
[----:B------:R-:W-:Y:S01]  /*07e0*/  UISETP.GE.U32.AND UP2, UPT, UR7, UR6, UPT ;  /* 0x000000060700728c */ /* 0x000fe2000bf46070 */
[----:B------:R-:W-:Y:S02]  /*07f0*/  PLOP3.LUT P0, PT, PT, PT, UP0, 0x80, 0x8 ;  /* 0x000000000008781c */ /* 0x000fe40003f0f008 */
[----:B------:R-:W-:-:S08]  /*0800*/  ISETP.GE.U32.AND P1, PT, R3, UR6, PT ;  /* 0x0000000603007c0c */ /* 0x000fd0000bf26070 */
[----:B------:R-:W-:-:S04]  /*0810*/  @UP2 UIADD3 UR5, UPT, UPT, UR5, 0x1, URZ ;  /* 0x0000000105052890 */ /* 0x000fc8000fffe0ff */
[----:B------:R-:W-:Y:S01]  /*0820*/  USEL UR4, UR4, UR5, !UP0 ;  /* 0x0000000504047287 */ /* 0x000fe2000c000000 */
[----:B------:R-:W-:-:S05]  /*0830*/  @P1 VIADD R9, R9, 0x1 ;  /* 0x0000000109091836 */ /* 0x000fca0000000000 */
[----:B------:R-:W-:Y:S01]  /*0840*/  SEL R9, R4, R9, !P0 ;  /* 0x0000000904097207 */ /* 0x000fe20004000000 */
[----:B------:R-:W-:Y:S01]  /*0850*/  HFMA2 R4, -RZ, RZ, 0, 0 ;  /* 0x00000000ff047431 */ /* 0x000fe200000001ff */
[----:B-1----:R-:W-:-:S03]  /*0860*/  ISETP.LE.U32.AND P0, PT, R6, UR16, PT ;  /* 0x0000001006007c0c */ /* 0x002fc6000bf03070 */
[----:B------:R-:W-:-:S04]  /*0870*/  IMAD.MOV R3, RZ, RZ, -R9 ;  /* 0x000000ffff037224 */ /* 0x000fc800078e0a09 */
[----:B------:R-:W-:Y:S02]  /*0880*/  IMAD R3, R3, UR6, R0 ;  /* 0x0000000603037c24 */ /* 0x000fe4000f8e0200 */
[----:B------:R-:W-:-:S06]  /*0890*/  IMAD.HI.U32 R4, R5, R7, R4 ;  /* 0x0000000705047227 */ /* 0x000fcc00078e0004 */
[----:B------:R-:W-:Y:S01]  /*08a0*/  IMAD.HI.U32 R7, R4, R3, RZ ;  /* 0x0000000304077227 */ /* 0x000fe200078e00ff */
[----:B------:R-:W-:Y:S06]  /*08b0*/  @P0 EXIT ;  /* 0x000000000000094d */ /* 0x000fec0003800000 */
[----:B------:R-:W-:Y:S01]  /*08c0*/  IMAD.HI.U32 R4, R4, R0, RZ ;  /* 0x0000000004047227 */ /* 0x000fe200078e00ff */
[----:B0-----:R-:W0:Y:S01]  /*08d0*/  S2R R8, SR_CTAID.X ;  /* 0x0000000000087919 */ /* 0x001e220000002500 */
[----:B------:R-:W-:Y:S02]  /*08e0*/  BSSY.RECONVERGENT B0, `(.L_x_57703) ;  /* 0x0000032000007945 */ /* 0x000fe40003800200 */
[----:B------:R-:W-:Y:S02]  /*08f0*/  IMAD.MOV R6, RZ, RZ, -R7 ;  /* 0x000000ffff067224 */ /* 0x000fe400078e0a07 */
[----:B------:R-:W-:Y:S01]  /*0900*/  IMAD.MOV R5, RZ, RZ, -R4 ;  /* 0x000000ffff057224 */ /* 0x000fe200078e0a04 */
[----:B------:R-:W-:Y:S01]  /*0910*/  LOP3.LUT R4, RZ, UR12, RZ, 0x33, !PT ;  /* 0x0000000cff047c12 */ /* 0x000fe2000f8e33ff */
[----:B------:R-:W-:Y:S01]  /*0920*/  IMAD R3, R6, UR12, R3 ;  /* 0x0000000c06037c24 */ /* 0x000fe2000f8e0203 */
[----:B------:R-:W-:Y:S01]  /*0930*/  LOP3.LUT R6, R0, 0x1f, RZ, 0xc0, !PT ;  /* 0x0000001f00067812 */ /* 0x000fe200078ec0ff */
[----:B------:R-:W-:-:S03]  /*0940*/  IMAD R5, R5, UR12, R0 ;  /* 0x0000000c05057c24 */ /* 0x000fc6000f8e0200 */
[----:B------:R-:W-:Y:S02]  /*0950*/  ISETP.GE.U32.AND P0, PT, R3, UR12, PT ;  /* 0x0000000c03007c0c */ /* 0x000fe4000bf06070 */
[----:B------:R-:W-:-:S11]  /*0960*/  ISETP.GE.U32.AND P1, PT, R5, UR12, PT ;  /* 0x0000000c05007c0c */ /* 0x000fd6000bf26070 */
[----:B------:R-:W-:Y:S02]  /*0970*/  @P0 VIADD R3, R3, -UR12 ;  /* 0x8000000c03030c36 */ /* 0x000fe40008000000 */
[----:B------:R-:W-:Y:S01]  /*0980*/  @P1 IADD3 R5, PT, PT, R5, -UR12, RZ ;  /* 0x8000000c05051c10 */ /* 0x000fe2000fffe0ff */
[----:B------:R-:W-:Y:S01]  /*0990*/  @P0 VIADD R7, R7, 0x1 ;  /* 0x0000000107070836 */ /* 0x000fe20000000000 */
[----:B------:R-:W-:Y:S02]  /*09a0*/  ISETP.NE.U32.AND P0, PT, RZ, UR12, PT ;  /* 0x0000000cff007c0c */ /* 0x000fe4000bf05070 */
[----:B------:R-:W-:Y:S02]  /*09b0*/  ISETP.GE.U32.AND P1, PT, R3, UR12, PT ;  /* 0x0000000c03007c0c */ /* 0x000fe4000bf26070 */
[----:B------:R-:W-:-:S11]  /*09c0*/  ISETP.GE.U32.AND P2, PT, R5, UR12, PT ;  /* 0x0000000c05007c0c */ /* 0x000fd6000bf46070 */
[----:B------:R-:W-:Y:S01]  /*09d0*/  @P1 VIADD R7, R7, 0x1 ;  /* 0x0000000107071836 */ /* 0x000fe20000000000 */
[----:B------:R-:W-:Y:S01]  /*09e0*/  ISETP.GT.U32.AND P1, PT, R0, 0xf, PT ;  /* 0x0000000f0000780c */ /* 0x000fe20003f24070 */
[----:B------:R-:W-:-:S03]  /*09f0*/  @P2 VIADD R5, R5, -UR12 ;  /* 0x8000000c05052c36 */ /* 0x000fc60008000000 */
[C---:B------:R-:W-:Y:S02]  /*0a00*/  SEL R7, R4.reuse, R7, !P0 ;  /* 0x0000000704077207 */ /* 0x040fe40004000000 */
[----:B------:R-:W-:Y:S02]  /*0a10*/  SEL R4, R4, R5, !P0 ;  /* 0x0000000504047207 */ /* 0x000fe40004000000 */
[----:B------:R-:W-:Y:S02]  /*0a20*/  LOP3.LUT R5, R7, 0x3, RZ, 0xc0, !PT ;  /* 0x0000000307057812 */ /* 0x000fe400078ec0ff */
[----:B------:R-:W-:-:S03]  /*0a30*/  SHF.L.U32 R4, R4, 0x2, RZ ;  /* 0x0000000204047819 */ /* 0x000fc600000006ff */
        /* <DEDUP_REMOVED lines=11> */
.L_x_57706:
[----:B------:R-:W-:-:S05]  /*0af0*/  IADD3 R15, PT, PT, R3, R16, RZ ;  /* 0x00000010030f7210 */ /* 0x000fca0007ffe0ff */
        /* <DEDUP_REMOVED lines=8> */
.L_x_57705:
[----:B------:R-:W-:Y:S01]  /*0b80*/  VIADD R3, R18, 0x100 ;  /* 0x0000010012037836 */ /* 0x000fe20000000000 */
[----:B------:R-:W-:-:S04]  /*0b90*/  MOV R12, R0 ;  /* 0x00000000000c7202 */ /* 0x000fc80000000f00 */
[----:B------:R-:W-:-:S07]  /*0ba0*/  LEA R3, R20, R3, 0x18 ;  /* 0x0000000314037211 */ /* 0x000fce00078ec0ff */
.L_x_57707:
[C---:B------:R-:W-:Y:S02]  /*0bb0*/  IMAD R11, R12.reuse, 0x4, R3 ;  /* 0x000000040c0b7824 */ /* 0x040fe400078e0203 */
[----:B------:R-:W-:-:S03]  /*0bc0*/  VIADD R12, R12, UR15 ;  /* 0x0000000f0c0c7c36 */ /* 0x000fc60008000000 */
[----:B------:R1:W-:Y:S02]  /*0bd0*/  STS [R11], RZ ;  /* 0x000000ff0b007388 */ /* 0x0003e40000000800 */
[----:B------:R-:W-:-:S13]  /*0be0*/  ISETP.GE.U32.AND P0, PT, R12, 0x10, PT ;  /* 0x000000100c00780c */ /* 0x000fda0003f06070 */
[----:B-1----:R-:W-:Y:S05]  /*0bf0*/  @!P0 BRA `(.L_x_57707) ;  /* 0xfffffffc00ec8947 */ /* 0x002fea000383ffff */
.L_x_57704:
[----:B------:R-:W-:Y:S05]  /*0c00*/  BSYNC.RECONVERGENT B0 ;  /* 0x0000000000007941 */ /* 0x000fea0003800200 */
.L_x_57703:
[----:B------:R-:W-:Y:S01]  /*0c10*/  BAR.SYNC.DEFER_BLOCKING 0x0 ;  /* 0x0000000000007b1d */ /* 0x000fe20000010000 */
[----:B------:R-:W-:-:S09]  /*0c20*/  UISETP.GE.AND UP0, UPT, UR11, 0x1, UPT ;  /* 0x000000010b00788c */ /* 0x000fd2000bf06270 */
[----:B------:R-:W-:Y:S05]  /*0c30*/  BRA.U !UP0, `(.L_x_57708) ;  /* 0x0000001908687547 */ /* 0x000fea000b800000 */
[----:B------:R-:W-:Y:S01]  /*0c40*/  UISETP.NE.AND UP0, UPT, UR12, 0x1, UPT ;  /* 0x000000010c00788c */ /* 0x000fe2000bf05270 */
[----:B------:R-:W-:Y:S01]  /*0c50*/  IMAD R11, RZ, RZ, -UR14 ;  /* 0x8000000eff0b7e24 */ /* 0x000fe2000f8e02ff */
[----:B------:R-:W-:-:S04]  /*0c60*/  VIMNMX R10, PT, PT, R10, 0x4, PT ;  /* 0x000000040a0a7848 */ /* 0x000fc80003fe0100 */
[----:B------:R-:W-:-:S03]  /*0c70*/  LEA R11, R11, 0x201f, 0x8 ;  /* 0x0000201f0b0b7811 */ /* 0x000fc600078e40ff */
[----:B------:R-:W-:Y:S05]  /*0c80*/  BRA.U UP0, `(.L_x_57709) ;  /* 0x0000000900047547 */ /* 0x000fea000b800000 */
[C---:B------:R-:W-:Y:S01]  /*0c90*/  VIADD R18, R5.reuse, 0x3 ;  /* 0x0000000305127836 */ /* 0x040fe20000000000 */
[C---:B0-----:R-:W-:Y:S01]  /*0ca0*/  IADD3 R14, PT, PT, R5.reuse, 0x1, RZ ;  /* 0x00000001050e7810 */ /* 0x041fe20007ffe0ff */
[----:B------:R-:W-:Y:S02]  /*0cb0*/  VIADD R16, R5, 0x2 ;  /* 0x0000000205107836 */ /* 0x000fe40000000000 */
[----:B------:R-:W-:Y:S02]  /*0cc0*/  HFMA2 R20, -RZ, RZ, 0, 0 ;  /* 0x00000000ff147431 */ /* 0x000fe400000001ff */
[----:B------:R-:W-:Y:S01]  /*0cd0*/  VIADD R17, R7, 0xffffffff ;  /* 0xffffffff07117836 */ /* 0x000fe20000000000 */
[----:B------:R-:W-:Y:S01]  /*0ce0*/  ISETP.GE.AND P2, PT, R18, UR14, PT ;  /* 0x0000000e12007c0c */ /* 0x000fe2000bf46270 */
[----:B------:R-:W-:Y:S01]  /*0cf0*/  BSSY B1, `(.L_x_57710) ;  /* 0x0000079000017945 */ /* 0x000fe20003800000 */
[----:B------:R-:W-:Y:S02]  /*0d00*/  ISETP.GE.AND P0, PT, R14, UR14, PT ;  /* 0x0000000e0e007c0c */ /* 0x000fe4000bf06270 */
[----:B------:R-:W-:-:S02]  /*0d10*/  SEL R15, R2, RZ, P2 ;  /* 0x000000ff020f7207 */ /* 0x000fc40001000000 */
[----:B------:R-:W-:Y:S02]  /*0d20*/  SEL R3, R2, RZ, P0 ;  /* 0x000000ff02037207 */ /* 0x000fe40000000000 */
[----:B------:R-:W-:Y:S01]  /*0d30*/  ISETP.GE.AND P1, PT, R16, UR14, PT ;  /* 0x0000000e10007c0c */ /* 0x000fe2000bf26270 */
[----:B------:R-:W-:Y:S01]  /*0d40*/  IMAD.IADD R18, R18, 0x1, -R15 ;  /* 0x0000000112127824 */ /* 0x000fe200078e0a0f */
[----:B------:R-:W-:Y:S01]  /*0d50*/  ISETP.GE.AND P0, PT, R5, UR14, PT ;  /* 0x0000000e05007c0c */ /* 0x000fe2000bf06270 */
[----:B------:R-:W-:Y:S01]  /*0d60*/  VIADD R15, R7, 0x1 ;  /* 0x00000001070f7836 */ /* 0x000fe20000000000 */
[----:B------:R-:W-:Y:S01]  /*0d70*/  SEL R13, R2, RZ, P1 ;  /* 0x000000ff020d7207 */ /* 0x000fe20000800000 */
[----:B------:R-:W-:Y:S01]  /*0d80*/  IMAD.IADD R14, R14, 0x1, -R3 ;  /* 0x000000010e0e7824 */ /* 0x000fe200078e0a03 */
[----:B------:R-:W-:Y:S02]  /*0d90*/  SEL R22, R2, RZ, P0 ;  /* 0x000000ff02167207 */ /* 0x000fe40000000000 */
[----:B------:R-:W-:-:S02]  /*0da0*/  IADD3 R16, PT, PT, R16, -R13, RZ ;  /* 0x8000000d10107210 */ /* 0x000fc40007ffe0ff */
[C---:B------:R-:W-:Y:S01]  /*0db0*/  LOP3.LUT R13, R5.reuse, 0x2, RZ, 0x3c, !PT ;  /* 0x00000002050d7812 */ /* 0x040fe200078e3cff */
[----:B------:R-:W-:Y:S01]  /*0dc0*/  IMAD.IADD R22, R5, 0x1, -R22 ;  /* 0x0000000105167824 */ /* 0x000fe200078e0a16 */
[----:B------:R-:W-:Y:S02]  /*0dd0*/  LOP3.LUT R15, R15, 0x3, RZ, 0xc0, !PT ;  /* 0x000000030f0f7812 */ /* 0x000fe400078ec0ff */
[----:B------:R-:W-:-:S07]  /*0de0*/  LOP3.LUT R17, R17, 0x3, RZ, 0xc0, !PT ;  /* 0x0000000311117812 */ /* 0x000fce00078ec0ff */
.L_x_57726:
[----:B0-2---:R-:W0:Y:S01]  /*0df0*/  LDC R12, c[0x0][0x3ac] ;  /* 0x0000eb00ff0c7b82 */ /* 0x005e220000000800 */
[----:B------:R-:W-:Y:S01]  /*0e00*/  IMAD.IADD R19, R7, 0x1, R20 ;  /* 0x0000000107137824 */ /* 0x000fe200078e0214 */
[----:B------:R-:W-:Y:S01]  /*0e10*/  ISETP.GE.AND P0, PT, R9, R10, PT ;  /* 0x0000000a0900720c */ /* 0x000fe20003f06270 */
        /* <DEDUP_REMOVED lines=15> */
.L_x_57711:
        /* <DEDUP_REMOVED lines=8> */
.L_x_57712:
        /* <DEDUP_REMOVED lines=8> */
.L_x_57713:
        /* <DEDUP_REMOVED lines=8> */
.L_x_57714:
        /* <DEDUP_REMOVED lines=8> */
[----:B------:R2:W4:Y:S02]  /*1110*/  F2I.FTZ.U32.TRUNC.NTZ R3, R28 ;  /* 0x0000001c00037305 */ /* 0x000524000021f000 */
[----:B--2---:R-:W-:Y:S02]  /*1120*/  IMAD.MOV.U32 R28, RZ, RZ, R9 ;  /* 0x000000ffff1c7224 */ /* 0x004fe400078e0009 */
        /* <DEDUP_REMOVED lines=18> */
[----:B------:R-:W-:-:S04]  /*1250*/  @!P6 LOP3.LUT R3, RZ, R12, RZ, 0x33, !PT ;  /* 0x0000000cff03e212 */ /* 0x000fc800078e33ff */
[----:B------:R-:W-:-:S07]  /*1260*/  LEA R27, R3, R2, 0x2 ;  /* 0x00000002031b7211 */ /* 0x000fce00078e10ff */
.L_x_57725:
[----:B0-----:R-:W-:Y:S02]  /*1270*/  IMAD R2, R28, 0x14, R27 ;  /* 0x000000141c027824 */ /* 0x001fe400078e021b */
[----:B----4-:R-:W-:-:S03]  /*1280*/  IMAD.MOV.U32 R30, RZ, RZ, RZ ;  /* 0x000000ffff1e7224 */ /* 0x010fc600078e00ff */
[----:B--2---:R0:W2:Y:S01]  /*1290*/  LDS R12, [R2] ;  /* 0x00000000020c7984 */ /* 0x0040a20000000800 */
[----:B------:R-:W-:Y:S05]  /*12a0*/  @!P1 BRA `(.L_x_57717) ;  /* 0x0000000000109947 */ /* 0x000fea0003800000 */
[----:B------:R-:W-:-:S03]  /*12b0*/  UMOV UR5, 0xffffffff ;  /* 0xffffffff00057882 */ /* 0x000fc60000000000 */
[----:B------:R-:W-:Y:S05]  /*12c0*/  BRA.DIV UR5, `(.L_x_57718) ;  /* 0x0000001a05007947 */ /* 0x000fea000b800000 */
[----:B0-2---:R0:W2:Y:S02]  /*12d0*/  SHFL.IDX PT, R2, R12, R22, R11 ;  /* 0x000000160c027389 */ /* 0x0050a400000e000b */
.L_x_57763:
[----:B-12---:R-:W-:-:S07]  /*12e0*/  IMAD R30, R24, R2, RZ ;  /* 0x00000002181e7224 */ /* 0x006fce00078e02ff */
.L_x_57717:
[----:B------:R-:W-:Y:S05]  /*12f0*/  @!P2 BRA `(.L_x_57719) ;  /* 0x000000000010a947 */ /* 0x000fea0003800000 */
[----:B------:R-:W-:-:S03]  /*1300*/  UMOV UR5, 0xffffffff ;  /* 0xffffffff00057882 */ /* 0x000fc60000000000 */
[----:B------:R-:W-:Y:S05]  /*1310*/  BRA.DIV UR5, `(.L_x_57720) ;  /* 0x0000001a050c7947 */ /* 0x000fea000b800000 */
[----:B0-2---:R0:W2:Y:S02]  /*1320*/  SHFL.IDX PT, R2, R12, R14, R11 ;  /* 0x0000000e0c027389 */ /* 0x0050a400000e000b */
.L_x_57766:
[----:B--23--:R-:W-:-:S07]  /*1330*/  IMAD R30, R25, R2, R30 ;  /* 0x00000002191e7224 */ /* 0x00cfce00078e021e */
.L_x_57719:
[----:B------:R-:W-:Y:S05]  /*1340*/  @!P3 BRA `(.L_x_57721) ;  /* 0x000000000010b947 */ /* 0x000fea0003800000 */
[----:B------:R-:W-:-:S03]  /*1350*/  UMOV UR5, 0xffffffff ;  /* 0xffffffff00057882 */ /* 0x000fc60000000000 */
[----:B------:R-:W-:Y:S05]  /*1360*/  BRA.DIV UR5, `(.L_x_57722) ;  /* 0x0000001a05187947 */ /* 0x000fea000b800000 */
[----:B0-2---:R0:W2:Y:S02]  /*1370*/  SHFL.IDX PT, R2, R12, R16, R11 ;  /* 0x000000100c027389 */ /* 0x0050a400000e000b */
.L_x_57769:
[----:B--2---:R-:W-:-:S07]  /*1380*/  IMAD R30, R23, R2, R30 ;  /* 0x00000002171e7224 */ /* 0x004fce00078e021e */
.L_x_57721:
[----:B------:R-:W-:Y:S05]  /*1390*/  @!P4 BRA `(.L_x_57723) ;  /* 0x000000000010c947 */ /* 0x000fea0003800000 */
[----:B------:R-:W-:-:S03]  /*13a0*/  UMOV UR5, 0xffffffff ;  /* 0xffffffff00057882 */ /* 0x000fc60000000000 */
[----:B------:R-:W-:Y:S05]  /*13b0*/  BRA.DIV UR5, `(.L_x_57724) ;  /* 0x0000001a05247947 */ /* 0x000fea000b800000 */
[----:B0-2---:R0:W2:Y:S02]  /*13c0*/  SHFL.IDX PT, R2, R12, R18, R11 ;  /* 0x000000120c027389 */ /* 0x0050a400000e000b */
.L_x_57772:
[----:B--2---:R-:W-:-:S07]  /*13d0*/  IMAD R30, R21, R2, R30 ;  /* 0x00000002151e7224 */ /* 0x004fce00078e021e */
.L_x_57723:
[C---:B------:R-:W-:Y:S02]  /*13e0*/  IMAD R3, R28.reuse, UR11, R19 ;  /* 0x0000000b1c037c24 */ /* 0x040fe4000f8e0213 */
[----:B------:R-:W-:Y:S02]  /*13f0*/  VIADD R28, R28, UR4 ;  /* 0x000000041c1c7c36 */ /* 0x000fe40008000000 */
[----:B------:R-:W-:-:S03]  /*1400*/  IMAD R3, R3, 0x4, R26 ;  /* 0x0000000403037824 */ /* 0x000fc600078e021a */
[----:B------:R-:W-:Y:S02]  /*1410*/  ISETP.GE.AND P0, PT, R28, R10, PT ;  /* 0x0000000a1c00720c */ /* 0x000fe40003f06270 */
[----:B------:R-:W4:Y:S02]  /*1420*/  LDS R29, [R3] ;  /* 0x00000000031d7984 */ /* 0x000f240000000800 */
[----:B----4-:R-:W-:-:S05]  /*1430*/  IADD3 R30, PT, PT, R29, R30, RZ ;  /* 0x0000001e1d1e7210 */ /* 0x010fca0007ffe0ff */
[----:B------:R4:W-:Y:S04]  /*1440*/  STS [R3], R30 ;  /* 0x0000001e03007388 */ /* 0x0009e80000000800 */
[----:B------:R-:W-:Y:S05]  /*1450*/  @!P0 BRA `(.L_x_57725) ;  /* 0xfffffffc00848947 */ /* 0x000fea000383ffff */
.L_x_57716:
[----:B------:R-:W-:Y:S05]  /*1460*/  BSYNC B0 ;  /* 0x0000000000007941 */ /* 0x000fea0003800000 */
.L_x_57715:
[----:B------:R-:W-:Y:S05]  /*1470*/  @!P5 BRA `(.L_x_57726) ;  /* 0xfffffff8005cd947 */ /* 0x000fea000383ffff */
[----:B------:R-:W-:Y:S05]  /*1480*/  BSYNC B1 ;  /* 0x0000000000017941 */ /* 0x000fea0003800000 */
.L_x_57710:
[----:B------:R-:W-:Y:S05]  /*1490*/  BRA `(.L_x_57708) ;  /* 0x0000001000507947 */ /* 0x000fea0003800000 */
.L_x_57709:
[----:B------:R-:W-:-:S13]  /*14a0*/  ISETP.GT.U32.AND P0, PT, R2, 0x1f, PT ;  /* 0x0000001f0200780c */ /* 0x000fda0003f04070 */
[----:B------:R-:W-:Y:S05]  /*14b0*/  @P0 BRA `(.L_x_57727) ;  /* 0x0000000400e40947 */ /* 0x000fea0003800000 */
[C---:B------:R-:W-:Y:S01]  /*14c0*/  VIADD R3, R5.reuse, 0x1 ;  /* 0x0000000105037836 */ /* 0x040fe20000000000 */
[C---:B------:R-:W-:Y:S01]  /*14d0*/  IADD3 R15, PT, PT, R5.reuse, 0x3, RZ ;  /* 0x00000003050f7810 */ /* 0x040fe20007ffe0ff */
[----:B------:R-:W-:Y:S02]  /*14e0*/  VIADD R13, R5, 0x2 ;  /* 0x00000002050d7836 */ /* 0x000fe40000000000 */
[----:B0-----:R-:W-:Y:S01]  /*14f0*/  VIADD R17, R7, 0xffffffff ;  /* 0xffffffff07117836 */ /* 0x001fe20000000000 */
[----:B------:R-:W-:Y:S01]  /*1500*/  ISETP.GE.U32.AND P0, PT, R3, UR14, PT ;  /* 0x0000000e03007c0c */ /* 0x000fe2000bf06070 */
[----:B------:R-:W-:Y:S01]  /*1510*/  IMAD.MOV.U32 R20, RZ, RZ, RZ ;  /* 0x000000ffff147224 */ /* 0x000fe200078e00ff */
[----:B------:R-:W-:Y:S02]  /*1520*/  ISETP.GE.U32.AND P2, PT, R15, UR14, PT ;  /* 0x0000000e0f007c0c */ /* 0x000fe4000bf46070 */
[----:B------:R-:W-:Y:S02]  /*1530*/  ISETP.GE.U32.AND P1, PT, R13, UR14, PT ;  /* 0x0000000e0d007c0c */ /* 0x000fe4000bf26070 */
[----:B------:R-:W-:-:S02]  /*1540*/  SEL R14, R2, RZ, P0 ;  /* 0x000000ff020e7207 */ /* 0x000fc40000000000 */
[C---:B------:R-:W-:Y:S02]  /*1550*/  SEL R18, R2.reuse, RZ, P2 ;  /* 0x000000ff02127207 */ /* 0x040fe40001000000 */
[----:B------:R-:W-:Y:S01]  /*1560*/  ISETP.GE.U32.AND P0, PT, R5, UR14, PT ;  /* 0x0000000e05007c0c */ /* 0x000fe2000bf06070 */
[----:B------:R-:W-:Y:S01]  /*1570*/  IMAD.IADD R14, R3, 0x1, -R14 ;  /* 0x00000001030e7824 */ /* 0x000fe200078e0a0e */
[C---:B------:R-:W-:Y:S01]  /*1580*/  SEL R16, R2.reuse, RZ, P1 ;  /* 0x000000ff02107207 */ /* 0x040fe20000800000 */
[----:B------:R-:W-:Y:S01]  /*1590*/  IMAD.IADD R18, R15, 0x1, -R18 ;  /* 0x000000010f127824 */ /* 0x000fe200078e0a12 */
[----:B------:R-:W-:Y:S02]  /*15a0*/  SEL R22, R2, RZ, P0 ;  /* 0x000000ff02167207 */ /* 0x000fe40000000000 */
[----:B------:R-:W-:Y:S01]  /*15b0*/  IADD3 R15, PT, PT, R7, 0x1, RZ ;  /* 0x00000001070f7810 */ /* 0x000fe20007ffe0ff */
[----:B------:R-:W-:Y:S01]  /*15c0*/  IMAD.IADD R16, R13, 0x1, -R16 ;  /* 0x000000010d107824 */ /* 0x000fe200078e0a10 */
[C---:B------:R-:W-:Y:S01]  /*15d0*/  LOP3.LUT R13, R5.reuse, 0x2, RZ, 0x3c, !PT ;  /* 0x00000002050d7812 */ /* 0x040fe200078e3cff */
[----:B------:R-:W-:Y:S01]  /*15e0*/  IMAD.IADD R22, R5, 0x1, -R22 ;  /* 0x0000000105167824 */ /* 0x000fe200078e0a16 */
[----:B------:R-:W-:-:S02]  /*15f0*/  LOP3.LUT R15, R15, 0x3, RZ, 0xc0, !PT ;  /* 0x000000030f0f7812 */ /* 0x000fc400078ec0ff */
[----:B------:R-:W-:-:S07]  /*1600*/  LOP3.LUT R17, R17, 0x3, RZ, 0xc0, !PT ;  /* 0x0000000311117812 */ /* 0x000fce00078ec0ff */
.L_x_57743:
[----:B0-----:R-:W0:Y:S01]  /*1610*/  LDC R27, c[0x0][0x3ac] ;  /* 0x0000eb00ff1b7b82 */ /* 0x001e220000000800 */
[----:B------:R-:W-:Y:S01]  /*1620*/  IADD3 R19, PT, PT, R7, R20, RZ ;  /* 0x0000001407137210 */ /* 0x000fe20007ffe0ff */
[----:B------:R-:W-:Y:S01]  /*1630*/  VIADD R20, R20, UR6 ;  /* 0x0000000614147c36 */ /* 0x000fe20008000000 */
[----:B------:R-:W-:-:S04]  /*1640*/  ISETP.GE.AND P0, PT, R9, R10, PT ;  /* 0x0000000a0900720c */ /* 0x000fc80003f06270 */
[----:B------:R-:W-:Y:S02]  /*1650*/  ISETP.GE.AND P5, PT, R20, UR11, PT ;  /* 0x0000000b14007c0c */ /* 0x000fe4000bfa6270 */
[----:B0-----:R-:W-:Y:S01]  /*1660*/  ISETP.NE.AND P1, PT, R27, RZ, PT ;  /* 0x000000ff1b00720c */ /* 0x001fe20003f25270 */
[----:B-1----:R-:W-:Y:S01]  /*1670*/  IMAD R12, R19, R27, R4 ;  /* 0x0000001b130c7224 */ /* 0x002fe200078e0204 */
[C---:B------:R-:W-:Y:S02]  /*1680*/  ISETP.GE.U32.AND P2, PT, R27.reuse, 0x2, PT ;  /* 0x000000021b00780c */ /* 0x040fe40003f46070 */
[C---:B------:R-:W-:Y:S02]  /*1690*/  ISETP.GE.U32.AND P3, PT, R27.reuse, 0x3, PT ;  /* 0x000000031b00780c */ /* 0x040fe40003f66070 */
[----:B------:R-:W-:-:S07]  /*16a0*/  ISETP.GE.U32.AND P4, PT, R27, 0x4, PT ;  /* 0x000000041b00780c */ /* 0x000fce0003f86070 */
[----:B--234-:R-:W-:Y:S06]  /*16b0*/  @!P1 BRA `(.L_x_57728) ;  /* 0x00000000001c9947 */ /* 0x01cfec0003800000 */
[----:B------:R-:W0:Y:S01]  /*16c0*/  S2UR UR7, SR_CgaCtaId ;  /* 0x00000000000779c3 */ /* 0x000e220000008800 */
[----:B------:R-:W-:Y:S01]  /*16d0*/  UMOV UR5, 0x400 ;  /* 0x0000040000057882 */ /* 0x000fe20000000000 */
[----:B------:R-:W-:Y:S01]  /*16e0*/  IMAD.IADD R2, R5, 0x1, R12 ;  /* 0x0000000105027824 */ /* 0x000fe200078e020c */
[----:B------:R-:W-:-:S04]  /*16f0*/  UIADD3 UR5, UPT, UPT, UR5, 0x80, URZ ;  /* 0x0000008005057890 */ /* 0x000fc8000fffe0ff */
[----:B0-----:R-:W-:-:S06]  /*1700*/  ULEA UR5, UR7, UR5, 0x18 ;  /* 0x0000000507057291 */ /* 0x001fcc000f8ec0ff */
[----:B------:R-:W-:-:S05]  /*1710*/  LEA R2, R2, UR5, 0x2 ;  /* 0x0000000502027c11 */ /* 0x000fca000f8e10ff */
[----:B------:R0:W1:Y:S02]  /*1720*/  LDS R23, [R2] ;  /* 0x0000000002177984 */ /* 0x0000640000000800 */
.L_x_57728:
        /* <DEDUP_REMOVED lines=8> */
.L_x_57729:
        /* <DEDUP_REMOVED lines=8> */
.L_x_57730:
        /* <DEDUP_REMOVED lines=8> */
.L_x_57731:
[----:B------:R-:W-:Y:S04]  /*18b0*/  BSSY B0, `(.L_x_57732) ;  /* 0x0000037000007945 */ /* 0x000fe80003800000 */
[----:B------:R-:W-:Y:S05]  /*18c0*/  @P0 BRA `(.L_x_57733) ;  /* 0x0000000000d40947 */ /* 0x000fea0003800000 */
[----:B------:R-:W5:Y:S01]  /*18d0*/  I2F.U32.RP R12, R27 ;  /* 0x0000001b000c7306 */ /* 0x000f620000209000 */
[----:B------:R-:W1:Y:S01]  /*18e0*/  S2R R26, SR_CgaCtaId ;  /* 0x00000000001a7919 */ /* 0x000e620000008800 */
[----:B------:R-:W-:Y:S01]  /*18f0*/  ISETP.NE.U32.AND P6, PT, R27, RZ, PT ;  /* 0x000000ff1b00720c */ /* 0x000fe20003fc5070 */
[----:B------:R-:W-:-:S05]  /*1900*/  IMAD.MOV.U32 R28, RZ, RZ, R9 ;  /* 0x000000ffff1c7224 */ /* 0x000fca00078e0009 */
[----:B-----5:R-:W5:Y:S02]  /*1910*/  MUFU.RCP R12, R12 ;  /* 0x0000000c000c7308 */ /* 0x020f640000001000 */
[----:B-----5:R-:W-:-:S06]  /*1920*/  VIADD R3, R12, 0xffffffe ;  /* 0x0ffffffe0c037836 */ /* 0x020fcc0000000000 */
[----:B------:R-:W0:Y:S02]  /*1930*/  F2I.FTZ.U32.TRUNC.NTZ R3, R3 ;  /* 0x0000000300037305 */ /* 0x000e24000021f000 */
[----:B0-2-4-:R-:W-:-:S04]  /*1940*/  IMAD.MOV R2, RZ, RZ, -R3 ;  /* 0x000000ffff027224 */ /* 0x015fc800078e0a03 */
[----:B------:R-:W-:Y:S02]  /*1950*/  IMAD R29, R2, R27, RZ ;  /* 0x0000001b021d7224 */ /* 0x000fe400078e02ff */
[----:B------:R-:W-:-:S05]  /*1960*/  HFMA2 R2, -RZ, RZ, 0, 0 ;  /* 0x00000000ff027431 */ /* 0x000fca00000001ff */
[----:B------:R-:W-:Y:S01]  /*1970*/  IMAD.HI.U32 R29, R3, R29, R2 ;  /* 0x0000001d031d7227 */ /* 0x000fe200078e0002 */
[----:B------:R-:W-:-:S05]  /*1980*/  MOV R3, 0x400 ;  /* 0x0000040000037802 */ /* 0x000fca0000000f00 */
[----:B------:R-:W-:Y:S01]  /*1990*/  IMAD.HI.U32 R2, R29, R6, RZ ;  /* 0x000000061d027227 */ /* 0x000fe200078e00ff */
[----:B------:R-:W-:-:S03]  /*19a0*/  IADD3 R29, PT, PT, R3, 0x100, RZ ;  /* 0x00000100031d7810 */ /* 0x000fc60007ffe0ff */
[----:B------:R-:W-:-:S04]  /*19b0*/  IMAD.MOV R2, RZ, RZ, -R2 ;  /* 0x000000ffff027224 */ /* 0x000fc800078e0a02 */
[----:B------:R-:W-:-:S05]  /*19c0*/  IMAD R2, R27, R2, R6 ;  /* 0x000000021b027224 */ /* 0x000fca00078e0206 */
[----:B------:R-:W-:-:S13]  /*19d0*/  ISETP.GE.U32.AND P0, PT, R2, R27, PT ;  /* 0x0000001b0200720c */ /* 0x000fda0003f06070 */
[----:B------:R-:W-:-:S05]  /*19e0*/  @P0 IMAD.IADD R2, R2, 0x1, -R27 ;  /* 0x0000000102020824 */ /* 0x000fca00078e0a1b */
[----:B------:R-:W-:-:S13]  /*19f0*/  ISETP.GE.U32.AND P0, PT, R2, R27, PT ;  /* 0x0000001b0200720c */ /* 0x000fda0003f06070 */
[----:B------:R-:W-:Y:S01]  /*1a00*/  @P0 IMAD.IADD R2, R2, 0x1, -R27 ;  /* 0x0000000102020824 */ /* 0x000fe200078e0a1b */
[----:B------:R-:W-:Y:S02]  /*1a10*/  @!P6 LOP3.LUT R2, RZ, R27, RZ, 0x33, !PT ;  /* 0x0000001bff02e212 */ /* 0x000fe400078e33ff */
[C---:B-1----:R-:W-:Y:S02]  /*1a20*/  LEA R27, R26.reuse, R3, 0x18 ;  /* 0x000000031a1b7211 */ /* 0x042fe400078ec0ff */
[----:B------:R-:W-:-:S03]  /*1a30*/  LEA R26, R26, R29, 0x18 ;  /* 0x0000001d1a1a7211 */ /* 0x000fc600078ec0ff */
[----:B------:R-:W-:-:S07]  /*1a40*/  IMAD R27, R2, 0x4, R27 ;  /* 0x00000004021b7824 */ /* 0x000fce00078e021b */
.L_x_57742:
[----:B0-----:R-:W-:Y:S02]  /*1a50*/  IMAD R2, R28, 0x14, R27 ;  /* 0x000000141c027824 */ /* 0x001fe400078e021b */
[----:B------:R-:W-:-:S03]  /*1a60*/  IMAD.MOV.U32 R30, RZ, RZ, RZ ;  /* 0x000000ffff1e7224 */ /* 0x000fc600078e00ff */
[----:B-1----:R0:W1:Y:S01]  /*1a70*/  LDS R12, [R2] ;  /* 0x00000000020c7984 */ /* 0x0020620000000800 */
[----:B------:R-:W-:Y:S05]  /*1a80*/  @!P1 BRA `(.L_x_57734) ;  /* 0x0000000000109947 */ /* 0x000fea0003800000 */
[----:B------:R-:W-:-:S03]  /*1a90*/  UMOV UR5, 0xffffffff ;  /* 0xffffffff00057882 */ /* 0x000fc60000000000 */
[----:B------:R-:W-:Y:S05]  /*1aa0*/  BRA.DIV UR5, `(.L_x_57735) ;  /* 0x0000001205887947 */ /* 0x000fea000b800000 */
[----:B01----:R0:W1:Y:S02]  /*1ab0*/  SHFL.IDX PT, R2, R12, R22, R11 ;  /* 0x000000160c027389 */ /* 0x00306400000e000b */
.L_x_57775:
[----:B-1----:R-:W-:-:S07]  /*1ac0*/  IMAD R30, R23, R2, RZ ;  /* 0x00000002171e7224 */ /* 0x002fce00078e02ff */
.L_x_57734:
[----:B------:R-:W-:Y:S05]  /*1ad0*/  @!P2 BRA `(.L_x_57736) ;  /* 0x000000000010a947 */ /* 0x000fea0003800000 */
[----:B------:R-:W-:-:S03]  /*1ae0*/  UMOV UR5, 0xffffffff ;  /* 0xffffffff00057882 */ /* 0x000fc60000000000 */
[----:B------:R-:W-:Y:S05]  /*1af0*/  BRA.DIV UR5, `(.L_x_57737) ;  /* 0x0000001205947947 */ /* 0x000fea000b800000 */
[----:B01----:R0:W1:Y:S02]  /*1b00*/  SHFL.IDX PT, R2, R12, R14, R11 ;  /* 0x0000000e0c027389 */ /* 0x00306400000e000b */
.L_x_57778:
[----:B-1-3--:R-:W-:-:S07]  /*1b10*/  IMAD R30, R24, R2, R30 ;  /* 0x00000002181e7224 */ /* 0x00afce00078e021e */
.L_x_57736:
[----:B------:R-:W-:Y:S05]  /*1b20*/  @!P3 BRA `(.L_x_57738) ;  /* 0x000000000010b947 */ /* 0x000fea0003800000 */
[----:B------:R-:W-:-:S03]  /*1b30*/  UMOV UR5, 0xffffffff ;  /* 0xffffffff00057882 */ /* 0x000fc60000000000 */
[----:B------:R-:W-:Y:S05]  /*1b40*/  BRA.DIV UR5, `(.L_x_57739) ;  /* 0x0000001205a07947 */ /* 0x000fea000b800000 */
[----:B01----:R0:W1:Y:S02]  /*1b50*/  SHFL.IDX PT, R2, R12, R16, R11 ;  /* 0x000000100c027389 */ /* 0x00306400000e000b */
.L_x_57781:
[----:B-1----:R-:W-:-:S07]  /*1b60*/  IMAD R30, R25, R2, R30 ;  /* 0x00000002191e7224 */ /* 0x002fce00078e021e */
.L_x_57738:
[----:B------:R-:W-:Y:S05]  /*1b70*/  @!P4 BRA `(.L_x_57740) ;  /* 0x000000000010c947 */ /* 0x000fea0003800000 */
[----:B------:R-:W-:-:S03]  /*1b80*/  UMOV UR5, 0xffffffff ;  /* 0xffffffff00057882 */ /* 0x000fc60000000000 */
[----:B------:R-:W-:Y:S05]  /*1b90*/  BRA.DIV UR5, `(.L_x_57741) ;  /* 0x0000001205ac7947 */ /* 0x000fea000b800000 */
[----:B01----:R0:W1:Y:S02]  /*1ba0*/  SHFL.IDX PT, R2, R12, R18, R11 ;  /* 0x000000120c027389 */ /* 0x00306400000e000b */
.L_x_57784:
[----:B-1----:R-:W-:-:S07]  /*1bb0*/  IMAD R30, R21, R2, R30 ;  /* 0x00000002151e7224 */ /* 0x002fce00078e021e */
.L_x_57740:
[C---:B------:R-:W-:Y:S02]  /*1bc0*/  IMAD R3, R28.reuse, UR11, R19 ;  /* 0x0000000b1c037c24 */ /* 0x040fe4000f8e0213 */
[----:B------:R-:W-:-:S03]  /*1bd0*/  VIADD R28, R28, UR4 ;  /* 0x000000041c1c7c36 */ /* 0x000fc60008000000 */
[----:B------:R-:W-:Y:S02]  /*1be0*/  LEA R3, R3, R26, 0x2 ;  /* 0x0000001a03037211 */ /* 0x000fe400078e10ff */
[----:B------:R-:W-:-:S03]  /*1bf0*/  ISETP.GE.AND P0, PT, R28, R10, PT ;  /* 0x0000000a1c00720c */ /* 0x000fc60003f06270 */
[----:B------:R2:W-:Y:S10]  /*1c00*/  STS [R3], R30 ;  /* 0x0000001e03007388 */ /* 0x0005f40000000800 */
[----:B--2---:R-:W-:Y:S05]  /*1c10*/  @!P0 BRA `(.L_x_57742) ;  /* 0xfffffffc008c8947 */ /* 0x004fea000383ffff */
.L_x_57733:
[----:B------:R-:W-:Y:S05]  /*1c20*/  BSYNC B0 ;  /* 0x0000000000007941 */ /* 0x000fea0003800000 */
.L_x_57732:
[----:B------:R-:W-:Y:S05]  /*1c30*/  @!P5 BRA `(.L_x_57743) ;  /* 0xfffffff80074d947 */ /* 0x000fea000383ffff */
[----:B------:R-:W-:Y:S05]  /*1c40*/  BRA `(.L_x_57708) ;  /* 0x0000000800647947 */ /* 0x000fea0003800000 */
.L_x_57727:
[C---:B------:R-:W-:Y:S01]  /*1c50*/  VIADD R16, R5.reuse, 0x2 ;  /* 0x0000000205107836 */ /* 0x040fe20000000000 */
[C---:B------:R-:W-:Y:S01]  /*1c60*/  IADD3 R18, PT, PT, R5.reuse, 0x3, RZ ;  /* 0x0000000305127810 */ /* 0x040fe20007ffe0ff */
[----:B0-----:R-:W-:Y:S01]  /*1c70*/  VIADD R14, R5, 0x1 ;  /* 0x00000001050e7836 */ /* 0x001fe20000000000 */
[----:B------:R-:W-:Y:S01]  /*1c80*/  UMOV UR5, 0xffffff00 ;  /* 0xffffff0000057882 */ /* 0x000fe20000000000 */
[----:B------:R-:W-:Y:S01]  /*1c90*/  IMAD.MOV.U32 R20, RZ, RZ, RZ ;  /* 0x000000ffff147224 */ /* 0x000fe200078e00ff */
[----:B------:R-:W-:Y:S01]  /*1ca0*/  ISETP.GE.AND P1, PT, R16, UR14, PT ;  /* 0x0000000e10007c0c */ /* 0x000fe2000bf26270 */
[----:B------:R-:W-:Y:S01]  /*1cb0*/  UIMAD UR5, UR12, UR5, 0x201f ;  /* 0x0000201f0c0574a4 */ /* 0x000fe2000f8e0205 */
        /* <DEDUP_REMOVED lines=9> */
[----:B------:R-:W-:-:S03]  /*1d50*/  SEL R3, R2, RZ, P1 ;  /* 0x000000ff02037207 */ /* 0x000fc60000800000 */
[----:B------:R-:W-:Y:S01]  /*1d60*/  IMAD.IADD R22, R5, 0x1, -R22 ;  /* 0x0000000105167824 */ /* 0x000fe200078e0a16 */
[----:B------:R-:W-:Y:S02]  /*1d70*/  IADD3 R18, PT, PT, R18, -R3, RZ ;  /* 0x8000000312127210 */ /* 0x000fe40007ffe0ff */
[----:B------:R-:W-:-:S07]  /*1d80*/  LOP3.LUT R13, R13, 0x3, RZ, 0xc0, !PT ;  /* 0x000000030d0d7812 */ /* 0x000fce00078ec0ff */
.L_x_57759:
[----:B0-----:R-:W0:Y:S01]  /*1d90*/  LDC R12, c[0x0][0x3ac] ;  /* 0x0000eb00ff0c7b82 */ /* 0x001e220000000800 */
[----:B------:R-:W-:Y:S01]  /*1da0*/  IMAD.IADD R15, R7, 0x1, R20 ;  /* 0x00000001070f7824 */ /* 0x000fe200078e0214 */
[----:B------:R-:W-:Y:S02]  /*1db0*/  IADD3 R20, PT, PT, R20, UR6, RZ ;  /* 0x0000000614147c10 */ /* 0x000fe4000fffe0ff */
[----:B------:R-:W-:Y:S02]  /*1dc0*/  ISETP.GE.AND P0, PT, R9, R10, PT ;  /* 0x0000000a0900720c */ /* 0x000fe40003f06270 */
[----:B------:R-:W-:Y:S02]  /*1dd0*/  ISETP.GE.AND P5, PT, R20, UR11, PT ;  /* 0x0000000b14007c0c */ /* 0x000fe4000bfa6270 */
        /* <DEDUP_REMOVED lines=13> */
.L_x_57744:
        /* <DEDUP_REMOVED lines=10> */
.L_x_57745:
        /* <DEDUP_REMOVED lines=9> */
.L_x_57746:
        /* <DEDUP_REMOVED lines=8> */
.L_x_57747:
        /* <DEDUP_REMOVED lines=9> */
[----:B0-----:R-:W-:Y:S02]  /*20f0*/  HFMA2 R2, -RZ, RZ, 0, 0 ;  /* 0x00000000ff027431 */ /* 0x001fe400000001ff */
        /* <DEDUP_REMOVED lines=12> */
[----:B------:R-:W-:Y:S01]  /*21c0*/  ISETP.NE.AND P6, PT, R12, RZ, PT ;  /* 0x000000ff0c00720c */ /* 0x000fe20003fc5270 */
[----:B------:R-:W-:-:S03]  /*21d0*/  IMAD.MOV.U32 R24, RZ, RZ, R9 ;  /* 0x000000ffff187224 */ /* 0x000fc600078e0009 */
[----:B------:R-:W-:-:S09]  /*21e0*/  @!P0 IADD3 R25, PT, PT, -R25, RZ, RZ ;  /* 0x000000ff19198210 */ /* 0x000fd20007ffe1ff */
[----:B------:R-:W-:-:S04]  /*21f0*/  @!P6 LOP3.LUT R25, RZ, R12, RZ, 0x33, !PT ;  /* 0x0000000cff19e212 */ /* 0x000fc800078e33ff */
[----:B------:R-:W-:-:S07]  /*2200*/  LEA R25, R25, UR7, 0x2 ;  /* 0x0000000719197c11 */ /* 0x000fce000f8e10ff */
.L_x_57758:
[----:B------:R-:W-:Y:S02]  /*2210*/  IMAD R2, R24, 0x14, R25 ;  /* 0x0000001418027824 */ /* 0x000fe400078e0219 */
[----:B------:R-:W-:-:S03]  /*2220*/  IMAD.MOV.U32 R26, RZ, RZ, RZ ;  /* 0x000000ffff1a7224 */ /* 0x000fc600078e00ff */
[----:B------:R0:W2:Y:S01]  /*2230*/  LDS R12, [R2] ;  /* 0x00000000020c7984 */ /* 0x0000a20000000800 */
[----:B------:R-:W-:Y:S05]  /*2240*/  @!P1 BRA `(.L_x_57749) ;  /* 0x0000000000109947 */ /* 0x000fea0003800000 */
[----:B------:R-:W-:-:S03]  /*2250*/  UMOV UR7, 0xffffffff ;  /* 0xffffffff00077882 */ /* 0x000fc60000000000 */
[----:B------:R-:W-:Y:S05]  /*2260*/  BRA.DIV UR7, `(.L_x_57750) ;  /* 0x0000000e07187947 */ /* 0x000fea000b800000 */
[----:B--2---:R2:W4:Y:S02]  /*2270*/  SHFL.IDX PT, R26, R12, R22, R11 ;  /* 0x000000160c1a7389 */ /* 0x00452400000e000b */
.L_x_57786:
[----:B-1--4-:R-:W-:-:S07]  /*2280*/  IMAD R26, R19, R26, RZ ;  /* 0x0000001a131a7224 */ /* 0x012fce00078e02ff */
.L_x_57749:
[----:B------:R-:W-:Y:S05]  /*2290*/  @!P2 BRA `(.L_x_57751) ;  /* 0x000000000010a947 */ /* 0x000fea0003800000 */
[----:B------:R-:W-:-:S03]  /*22a0*/  UMOV UR7, 0xffffffff ;  /* 0xffffffff00077882 */ /* 0x000fc60000000000 */
[----:B------:R-:W-:Y:S05]  /*22b0*/  BRA.DIV UR7, `(.L_x_57752) ;  /* 0x0000000e07207947 */ /* 0x000fea000b800000 */
[----:B0-2---:R0:W2:Y:S02]  /*22c0*/  SHFL.IDX PT, R2, R12, R14, R11 ;  /* 0x0000000e0c027389 */ /* 0x0050a400000e000b */
.L_x_57789:
[----:B--23--:R-:W-:-:S07]  /*22d0*/  IMAD R26, R21, R2, R26 ;  /* 0x00000002151a7224 */ /* 0x00cfce00078e021a */
.L_x_57751:
[----:B------:R-:W-:Y:S05]  /*22e0*/  @!P3 BRA `(.L_x_57753) ;  /* 0x000000000010b947 */ /* 0x000fea0003800000 */
[----:B------:R-:W-:-:S03]  /*22f0*/  UMOV UR7, 0xffffffff ;  /* 0xffffffff00077882 */ /* 0x000fc60000000000 */
[----:B------:R-:W-:Y:S05]  /*2300*/  BRA.DIV UR7, `(.L_x_57754) ;  /* 0x0000000e072c7947 */ /* 0x000fea000b800000 */
[----:B0-2---:R0:W2:Y:S02]  /*2310*/  SHFL.IDX PT, R2, R12, R16, R11 ;  /* 0x000000100c027389 */ /* 0x0050a400000e000b */
.L_x_57792:
[----:B--2---:R-:W-:-:S07]  /*2320*/  IMAD R26, R23, R2, R26 ;  /* 0x00000002171a7224 */ /* 0x004fce00078e021a */
.L_x_57753:
[----:B------:R-:W-:Y:S05]  /*2330*/  @!P4 BRA `(.L_x_57755) ;  /* 0x000000000010c947 */ /* 0x000fea0003800000 */
[----:B------:R-:W-:-:S03]  /*2340*/  UMOV UR7, 0xffffffff ;  /* 0xffffffff00077882 */ /* 0x000fc60000000000 */
[----:B------:R-:W-:Y:S05]  /*2350*/  BRA.DIV UR7, `(.L_x_57756) ;  /* 0x0000000e07387947 */ /* 0x000fea000b800000 */
[----:B0-2---:R0:W2:Y:S02]  /*2360*/  SHFL.IDX PT, R2, R12, R18, R11 ;  /* 0x000000120c027389 */ /* 0x0050a400000e000b */
.L_x_57795:
[----:B--2---:R-:W-:-:S07]  /*2370*/  IMAD R26, R17, R2, R26 ;  /* 0x00000002111a7224 */ /* 0x004fce00078e021a */
.L_x_57755:
[----:B0-----:R-:W-:-:S07]  /*2380*/  IMAD.U32 R2, RZ, RZ, UR13 ;  /* 0x0000000dff027e24 */ /* 0x001fce000f8e00ff */
.L_x_57757:
        /* <DEDUP_REMOVED lines=34> */
[----:B------:R-:W-:-:S13]  /*25b0*/  ISETP.GE.AND P0, PT, R24, R10, PT ;  /* 0x0000000a1800720c */ /* 0x000fda0003f06270 */
[----:B0-----:R-:W-:Y:S05]  /*25c0*/  @!P0 BRA `(.L_x_57758) ;  /* 0xfffffffc00108947 */ /* 0x001fea000383ffff */
.L_x_57748:
[----:B------:R-:W-:Y:S05]  /*25d0*/  @!P5 BRA `(.L_x_57759) ;  /* 0xfffffff400ecd947 */ /* 0x000fea000383ffff */
.L_x_57708:
[----:B------:R-:W-:Y:S05]  /*25e0*/  WARPSYNC.ALL ;  /* 0x0000000000007948 */ /* 0x000fea0003800000 */
[----:B------:R-:W-:Y:S01]  /*25f0*/  BAR.SYNC.DEFER_BLOCKING 0x0 ;  /* 0x0000000000007b1d */ /* 0x000fe20000010000 */
[----:B------:R-:W-:-:S13]  /*2600*/  ISETP.GT.U32.AND P0, PT, R0, 0xf, PT ;  /* 0x0000000f0000780c */ /* 0x000fda0003f04070 */
[----:B------:R-:W-:Y:S05]  /*2610*/  @P0 EXIT ;  /* 0x000000000000094d */ /* 0x000fea0003800000 */
[----:B------:R-:W0:Y:S01]  /*2620*/  LDC R13, c[0x0][0x3ac] ;  /* 0x0000eb00ff0d7b82 */ /* 0x000e220000000800 */
[----:B------:R-:W-:Y:S01]  /*2630*/  IABS R4, UR11 ;  /* 0x0000000b00047c13 */ /* 0x000fe20008000000 */
[----:B------:R-:W-:Y:S01]  /*2640*/  UMOV UR4, 0x400 ;  /* 0x0000040000047882 */ /* 0x000fe20000000000 */
[----:B------:R-:W-:Y:S01]  /*2650*/  IMAD R8, R8, UR11, RZ ;  /* 0x0000000b08087c24 */ /* 0x000fe2000f8e02ff */
[----:B------:R-:W-:Y:S01]  /*2660*/  UIADD3 UR4, UPT, UPT, UR4, 0x100, URZ ;  /* 0x0000010004047890 */ /* 0x000fe2000fffe0ff */
[----:B------:R-:W5:Y:S01]  /*2670*/  I2F.RP R9, R4 ;  /* 0x0000000400097306 */ /* 0x000f620000209400 */
[----:B------:R-:W-:Y:S02]  /*2680*/  ISETP.NE.AND P3, PT, RZ, UR11, PT ;  /* 0x0000000bff007c0c */ /* 0x000fe4000bf65270 */
[----:B------:R-:W1:Y:S08]  /*2690*/  LDC R10, c[0x0][0x388] ;  /* 0x0000e200ff0a7b82 */ /* 0x000e700000000800 */
[----:B------:R-:W3:Y:S01]  /*26a0*/  S2UR UR5, SR_CgaCtaId ;  /* 0x00000000000579c3 */ /* 0x000ee20000008800 */
[----:B-----5:R-:W-:Y:S01]  /*26b0*/  MUFU.RCP R9, R9 ;  /* 0x0000000900097308 */ /* 0x020fe20000001000 */
[----:B0-----:R-:W-:-:S07]  /*26c0*/  IABS R11, R13 ;  /* 0x0000000d000b7213 */ /* 0x001fce0000000000 */
[----:B------:R-:W0:Y:S01]  /*26d0*/  I2F.RP R5, R11 ;  /* 0x0000000b00057306 */ /* 0x000e220000209400 */
[----:B-1----:R-:W-:Y:S01]  /*26e0*/  IABS R6, R10 ;  /* 0x0000000a00067213 */ /* 0x002fe20000000000 */
[----:B---3--:R-:W-:-:S06]  /*26f0*/  ULEA UR4, UR5, UR4, 0x18 ;  /* 0x0000000405047291 */ /* 0x008fcc000f8ec0ff */
[----:B0-----:R-:W4:Y:S02]  /*2700*/  MUFU.RCP R5, R5 ;  /* 0x0000000500057308 */ /* 0x001f240000001000 */
[----:B----4-:R-:W-:-:S06]  /*2710*/  VIADD R3, R5, 0xffffffe ;  /* 0x0ffffffe05037836 */ /* 0x010fcc0000000000 */
[----:B------:R-:W2:Y:S02]  /*2720*/  F2I.FTZ.U32.TRUNC.NTZ R3, R3 ;  /* 0x0000000300037305 */ /* 0x000ea4000021f000 */
[----:B--2---:R-:W-:-:S05]  /*2730*/  IADD3 R2, PT, PT, RZ, -R3, RZ ;  /* 0x80000003ff027210 */ /* 0x004fca0007ffe0ff */
        /* <DEDUP_REMOVED lines=10> */
[----:B------:R-:W-:Y:S01]  /*27e0*/  ISETP.GT.U32.AND P1, PT, R11, R2, PT ;  /* 0x000000020b00720c */ /* 0x000fe20003f24070 */
[----:B-1----:R-:W-:-:S12]  /*27f0*/  IMAD.MOV R9, RZ, RZ, -R7 ;  /* 0x000000ffff097224 */ /* 0x002fd800078e0a07 */
[----:B------:R-:W-:Y:S01]  /*2800*/  @!P1 IMAD.IADD R2, R2, 0x1, -R11 ;  /* 0x0000000102029824 */ /* 0x000fe200078e0a0b */
[----:B------:R-:W-:Y:S02]  /*2810*/  @!P1 IADD3 R5, PT, PT, R5, 0x1, RZ ;  /* 0x0000000105059810 */ /* 0x000fe40007ffe0ff */
[----:B------:R-:W-:Y:S02]  /*2820*/  ISETP.NE.AND P1, PT, R13, RZ, PT ;  /* 0x000000ff0d00720c */ /* 0x000fe40003f25270 */
[----:B------:R-:W-:Y:S02]  /*2830*/  ISETP.GE.U32.AND P0, PT, R2, R11, PT ;  /* 0x0000000b0200720c */ /* 0x000fe40003f06070 */
[----:B------:R-:W-:Y:S01]  /*2840*/  LOP3.LUT R2, R10, R13, RZ, 0x3c, !PT ;  /* 0x0000000d0a027212 */ /* 0x000fe200078e3cff */
[----:B------:R-:W0:Y:S03]  /*2850*/  LDC R11, c[0x0][0x384] ;  /* 0x0000e100ff0b7b82 */ /* 0x000e260000000800 */
[----:B------:R-:W-:-:S05]  /*2860*/  ISETP.GE.AND P2, PT, R2, RZ, PT ;  /* 0x000000ff0200720c */ /* 0x000fca0003f46270 */
[----:B------:R-:W1:Y:S02]  /*2870*/  LDC.64 R2, c[0x0][0x3a0] ;  /* 0x0000e800ff027b82 */ /* 0x000e640000000a00 */
[----:B------:R-:W-:-:S05]  /*2880*/  @P0 VIADD R5, R5, 0x1 ;  /* 0x0000000105050836 */ /* 0x000fca0000000000 */
[----:B------:R-:W-:Y:S01]  /*2890*/  MOV R10, R5 ;  /* 0x00000005000a7202 */ /* 0x000fe20000000f00 */
[----:B------:R-:W-:-:S04]  /*28a0*/  IMAD R5, R9, R4, RZ ;  /* 0x0000000409057224 */ /* 0x000fc800078e02ff */
[----:B------:R-:W-:Y:S01]  /*28b0*/  @!P2 IMAD.MOV R10, RZ, RZ, -R10 ;  /* 0x000000ffff0aa224 */ /* 0x000fe200078e0a0a */
[----:B------:R-:W-:Y:S01]  /*28c0*/  @!P1 LOP3.LUT R10, RZ, R13, RZ, 0x33, !PT ;  /* 0x0000000dff0a9212 */ /* 0x000fe200078e33ff */
[----:B------:R-:W-:Y:S01]  /*28d0*/  IMAD.HI.U32 R12, R7, R5, R6 ;  /* 0x00000005070c7227 */ /* 0x000fe200078e0006 */
[----:B------:R-:W-:Y:S02]  /*28e0*/  LOP3.LUT R13, RZ, UR11, RZ, 0x33, !PT ;  /* 0x0000000bff0d7c12 */ /* 0x000fe4000f8e33ff */
[----:B------:R-:W-:Y:S01]  /*28f0*/  LEA R5, R0, UR4, 0x2 ;  /* 0x0000000400057c11 */ /* 0x000fe2000f8e10ff */
[----:B0-----:R-:W-:-:S07]  /*2900*/  IMAD R11, R11, UR16, R8 ;  /* 0x000000100b0b7c24 */ /* 0x001fce000f8e0208 */
.L_x_57760:
[----:B0-----:R-:W-:Y:S01]  /*2910*/  IABS R6, UR11 ;  /* 0x0000000b00067c13 */ /* 0x001fe20008000000 */
[----:B------:R0:W2:Y:S01]  /*2920*/  LDS R9, [R5] ;  /* 0x0000000005097984 */ /* 0x0000a20000000800 */
[----:B------:R-:W-:Y:S02]  /*2930*/  IABS R7, R0 ;  /* 0x0000000000077213 */ /* 0x000fe40000000000 */
[----:B------:R-:W-:-:S03]  /*2940*/  IADD3 R8, PT, PT, RZ, -R6, RZ ;  /* 0x80000006ff087210 */ /* 0x000fc60007ffe0ff */
[----:B------:R-:W-:-:S04]  /*2950*/  IMAD.HI.U32 R6, R12, R7, RZ ;  /* 0x000000070c067227 */ /* 0x000fc800078e00ff */
[----:B------:R-:W-:Y:S01]  /*2960*/  IMAD R7, R6, R8, R7 ;  /* 0x0000000806077224 */ /* 0x000fe200078e0207 */
[----:B------:R-:W-:-:S04]  /*2970*/  IABS R8, UR11 ;  /* 0x0000000b00087c13 */ /* 0x000fc80008000000 */
[----:B------:R-:W-:-:S13]  /*2980*/  ISETP.GT.U32.AND P1, PT, R4, R7, PT ;  /* 0x000000070400720c */ /* 0x000fda0003f24070 */
[----:B------:R-:W-:Y:S02]  /*2990*/  @!P1 IMAD.IADD R7, R7, 0x1, -R8 ;  /* 0x0000000107079824 */ /* 0x000fe400078e0a08 */
[----:B------:R-:W-:Y:S02]  /*29a0*/  @!P1 VIADD R6, R6, 0x1 ;  /* 0x0000000106069836 */ /* 0x000fe40000000000 */
[----:B------:R-:W-:Y:S01]  /*29b0*/  IMAD.U32 R8, RZ, RZ, UR15 ;  /* 0x0000000fff087e24 */ /* 0x000fe2000f8e00ff */
[----:B------:R-:W-:Y:S02]  /*29c0*/  ISETP.GE.U32.AND P0, PT, R7, R4, PT ;  /* 0x000000040700720c */ /* 0x000fe40003f06070 */
[----:B------:R-:W-:Y:S02]  /*29d0*/  LOP3.LUT R7, R0, UR11, RZ, 0x3c, !PT ;  /* 0x0000000b00077c12 */ /* 0x000fe4000f8e3cff */
[----:B0-----:R-:W-:Y:S02]  /*29e0*/  LEA R5, R8, R5, 0x2 ;  /* 0x0000000508057211 */ /* 0x001fe400078e10ff */
[----:B------:R-:W-:-:S07]  /*29f0*/  ISETP.GE.AND P2, PT, R7, RZ, PT ;  /* 0x000000ff0700720c */ /* 0x000fce0003f46270 */
[----:B------:R-:W-:-:S06]  /*2a00*/  @P0 IADD3 R6, PT, PT, R6, 0x1, RZ ;  /* 0x0000000106060810 */ /* 0x000fcc0007ffe0ff */
[----:B------:R-:W-:-:S05]  /*2a10*/  @!P2 IMAD.MOV R6, RZ, RZ, -R6 ;  /* 0x000000ffff06a224 */ /* 0x000fca00078e0a06 */
[----:B------:R-:W-:-:S05]  /*2a20*/  SEL R6, R13, R6, !P3 ;  /* 0x000000060d067207 */ /* 0x000fca0005800000 */
[----:B------:R-:W-:Y:S02]  /*2a30*/  IMAD.MOV R7, RZ, RZ, -R6 ;  /* 0x000000ffff077224 */ /* 0x000fe400078e0a06 */
[----:B------:R-:W-:Y:S02]  /*2a40*/  IMAD R6, R10, R6, R11 ;  /* 0x000000060a067224 */ /* 0x000fe400078e020b */
[----:B------:R-:W-:Y:S02]  /*2a50*/  IMAD R7, R7, UR11, R0 ;  /* 0x0000000b07077c24 */ /* 0x000fe4000f8e0200 */
[----:B------:R-:W-:-:S03]  /*2a60*/  VIADD R0, R0, UR15 ;  /* 0x0000000f00007c36 */ /* 0x000fc60008000000 */
[----:B------:R-:W-:Y:S02]  /*2a70*/  IADD3 R7, PT, PT, R6, R7, RZ ;  /* 0x0000000706077210 */ /* 0x000fe40007ffe0ff */
[----:B------:R-:W-:-:S03]  /*2a80*/  ISETP.GE.U32.AND P0, PT, R0, 0x10, PT ;  /* 0x000000100000780c */ /* 0x000fc60003f06070 */
[----:B-1----:R-:W-:-:S05]  /*2a90*/  IMAD.WIDE R6, R7, 0x4, R2 ;  /* 0x0000000407067825 */ /* 0x002fca00078e0202 */
[----:B--2---:R0:W-:Y:S05]  /*2aa0*/  STG.E desc[UR8][R6.64], R9 ;  /* 0x0000000906007986 */ /* 0x0041ea000c101908 */
[----:B------:R-:W-:Y:S05]  /*2ab0*/  @!P0 BRA `(.L_x_57760) ;  /* 0xfffffffc00948947 */ /* 0x000fea000383ffff */
[----:B------:R-:W-:Y:S05]  /*2ac0*/  EXIT ;  /* 0x000000000000794d */ /* 0x000fea0003800000 */
.L_x_57718:
[----:B------:R-:W-:Y:S01]  /*2ad0*/  BSSY B2, `(.L_x_57761) ;  /* 0x0000006000027945 */ /* 0x000fe20003800000 */
[----:B------:R-:W-:Y:S02]  /*2ae0*/  IMAD.MOV.U32 R3, RZ, RZ, R22 ;  /* 0x000000ffff037224 */ /* 0x000fe400078e0016 */
[----:B0-----:R-:W-:-:S07]  /*2af0*/  IMAD.MOV.U32 R2, RZ, RZ, -0x1 ;  /* 0xffffffffff027424 */ /* 0x001fce00078e00ff */
[----:B-123--:R-:W-:Y:S05]  /*2b00*/  WARPSYNC.COLLECTIVE R2, `(.L_x_57762) ;  /* 0x0000000002087348 */ /* 0x00efea0003c00000 */
[----:B--2---:R0:W2:Y:S02]  /*2b10*/  SHFL.IDX P0, R2, R12, R3, R11 ;  /* 0x000000030c027389 */ /* 0x0040a4000000000b */
[----:B0123--:R-:W-:Y:S05]  /*2b20*/  ENDCOLLECTIVE ;  /* 0x000000000000791b */ /* 0x00ffea0003800000 */
.L_x_57762:
[----:B------:R-:W-:Y:S05]  /*2b30*/  BSYNC B2 ;  /* 0x0000000000027941 */ /* 0x000fea0003800000 */
.L_x_57761:
[----:B------:R-:W-:Y:S05]  /*2b40*/  BRA `(.L_x_57763) ;  /* 0xffffffe400e47947 */ /* 0x000fea000383ffff */
.L_x_57720:
[----:B------:R-:W-:Y:S01]  /*2b50*/  BSSY B2, `(.L_x_57764) ;  /* 0x0000006000027945 */ /* 0x000fe20003800000 */
[----:B------:R-:W-:Y:S01]  /*2b60*/  MOV R3, R14 ;  /* 0x0000000e00037202 */ /* 0x000fe20000000f00 */
[----:B0-----:R-:W-:-:S07]  /*2b70*/  IMAD.MOV.U32 R2, RZ, RZ, -0x1 ;  /* 0xffffffffff027424 */ /* 0x001fce00078e00ff */
[----:B-123--:R-:W-:Y:S05]  /*2b80*/  WARPSYNC.COLLECTIVE R2, `(.L_x_57765) ;  /* 0x0000000002087348 */ /* 0x00efea0003c00000 */
[----:B--2---:R0:W2:Y:S02]  /*2b90*/  SHFL.IDX P0, R2, R12, R3, R11 ;  /* 0x000000030c027389 */ /* 0x0040a4000000000b */
[----:B0123--:R-:W-:Y:S05]  /*2ba0*/  ENDCOLLECTIVE ;  /* 0x000000000000791b */ /* 0x00ffea0003800000 */
.L_x_57765:
[----:B------:R-:W-:Y:S05]  /*2bb0*/  BSYNC B2 ;  /* 0x0000000000027941 */ /* 0x000fea0003800000 */
.L_x_57764:
[----:B------:R-:W-:Y:S05]  /*2bc0*/  BRA `(.L_x_57766) ;  /* 0xffffffe400d87947 */ /* 0x000fea000383ffff */
.L_x_57722:
[----:B------:R-:W-:Y:S01]  /*2bd0*/  BSSY B2, `(.L_x_57767) ;  /* 0x0000006000027945 */ /* 0x000fe20003800000 */
[----:B------:R-:W-:Y:S01]  /*2be0*/  IMAD.MOV.U32 R3, RZ, RZ, R16 ;  /* 0x000000ffff037224 */ /* 0x000fe200078e0010 */
[----:B0-----:R-:W-:-:S07]  /*2bf0*/  MOV R2, 0xffffffff ;  /* 0xffffffff00027802 */ /* 0x001fce0000000f00 */
[----:B-123--:R-:W-:Y:S05]  /*2c00*/  WARPSYNC.COLLECTIVE R2, `(.L_x_57768) ;  /* 0x0000000002087348 */ /* 0x00efea0003c00000 */
[----:B--2---:R0:W2:Y:S02]  /*2c10*/  SHFL.IDX P0, R2, R12, R3, R11 ;  /* 0x000000030c027389 */ /* 0x0040a4000000000b */
[----:B0123--:R-:W-:Y:S05]  /*2c20*/  ENDCOLLECTIVE ;  /* 0x000000000000791b */ /* 0x00ffea0003800000 */
.L_x_57768:
[----:B------:R-:W-:Y:S05]  /*2c30*/  BSYNC B2 ;  /* 0x0000000000027941 */ /* 0x000fea0003800000 */
.L_x_57767:
[----:B------:R-:W-:Y:S05]  /*2c40*/  BRA `(.L_x_57769) ;  /* 0xffffffe400cc7947 */ /* 0x000fea000383ffff */
.L_x_57724:
[----:B------:R-:W-:Y:S01]  /*2c50*/  BSSY B2, `(.L_x_57770) ;  /* 0x0000006000027945 */ /* 0x000fe20003800000 */
[----:B------:R-:W-:Y:S02]  /*2c60*/  IMAD.MOV.U32 R3, RZ, RZ, R18 ;  /* 0x000000ffff037224 */ /* 0x000fe400078e0012 */
[----:B0-----:R-:W-:-:S07]  /*2c70*/  IMAD.MOV.U32 R2, RZ, RZ, -0x1 ;  /* 0xffffffffff027424 */ /* 0x001fce00078e00ff */
[----:B-123--:R-:W-:Y:S05]  /*2c80*/  WARPSYNC.COLLECTIVE R2, `(.L_x_57771) ;  /* 0x0000000002087348 */ /* 0x00efea0003c00000 */
[----:B--2---:R0:W2:Y:S02]  /*2c90*/  SHFL.IDX P0, R2, R12, R3, R11 ;  /* 0x000000030c027389 */ /* 0x0040a4000000000b */
[----:B0123--:R-:W-:Y:S05]  /*2ca0*/  ENDCOLLECTIVE ;  /* 0x000000000000791b */ /* 0x00ffea0003800000 */
.L_x_57771:
[----:B------:R-:W-:Y:S05]  /*2cb0*/  BSYNC B2 ;  /* 0x0000000000027941 */ /* 0x000fea0003800000 */
.L_x_57770:
[----:B------:R-:W-:Y:S05]  /*2cc0*/  BRA `(.L_x_57772) ;  /* 0xffffffe400c07947 */ /* 0x000fea000383ffff */
.L_x_57735:
[----:B------:R-:W-:Y:S01]  /*2cd0*/  BSSY B1, `(.L_x_57773) ;  /* 0x0000006000017945 */ /* 0x000fe20003800000 */
[----:B------:R-:W-:Y:S01]  /*2ce0*/  MOV R3, R22 ;  /* 0x0000001600037202 */ /* 0x000fe20000000f00 */
[----:B0-----:R-:W-:-:S07]  /*2cf0*/  IMAD.MOV.U32 R2, RZ, RZ, -0x1 ;  /* 0xffffffffff027424 */ /* 0x001fce00078e00ff */
[----:B-1-3--:R-:W-:Y:S05]  /*2d00*/  WARPSYNC.COLLECTIVE R2, `(.L_x_57774) ;  /* 0x0000000002087348 */ /* 0x00afea0003c00000 */
[----:B-1----:R0:W1:Y:S02]  /*2d10*/  SHFL.IDX P0, R2, R12, R3, R11 ;  /* 0x000000030c027389 */ /* 0x002064000000000b */
[----:B01-3--:R-:W-:Y:S05]  /*2d20*/  ENDCOLLECTIVE ;  /* 0x000000000000791b */ /* 0x00bfea0003800000 */
.L_x_57774:
[----:B------:R-:W-:Y:S05]  /*2d30*/  BSYNC B1 ;  /* 0x0000000000017941 */ /* 0x000fea0003800000 */
.L_x_57773:
[----:B------:R-:W-:Y:S05]  /*2d40*/  BRA `(.L_x_57775) ;  /* 0xffffffec005c7947 */ /* 0x000fea000383ffff */
.L_x_57737:
[----:B------:R-:W-:Y:S01]  /*2d50*/  BSSY B1, `(.L_x_57776) ;  /* 0x0000006000017945 */ /* 0x000fe20003800000 */
[----:B------:R-:W-:Y:S01]  /*2d60*/  IMAD.MOV.U32 R3, RZ, RZ, R14 ;  /* 0x000000ffff037224 */ /* 0x000fe200078e000e */
[----:B0-----:R-:W-:-:S07]  /*2d70*/  MOV R2, 0xffffffff ;  /* 0xffffffff00027802 */ /* 0x001fce0000000f00 */
[----:B-1-3--:R-:W-:Y:S05]  /*2d80*/  WARPSYNC.COLLECTIVE R2, `(.L_x_57777) ;  /* 0x0000000002087348 */ /* 0x00afea0003c00000 */
[----:B-1----:R0:W1:Y:S02]  /*2d90*/  SHFL.IDX P0, R2, R12, R3, R11 ;  /* 0x000000030c027389 */ /* 0x002064000000000b */
[----:B01-3--:R-:W-:Y:S05]  /*2da0*/  ENDCOLLECTIVE ;  /* 0x000000000000791b */ /* 0x00bfea0003800000 */
.L_x_57777:
[----:B------:R-:W-:Y:S05]  /*2db0*/  BSYNC B1 ;  /* 0x0000000000017941 */ /* 0x000fea0003800000 */
.L_x_57776:
[----:B------:R-:W-:Y:S05]  /*2dc0*/  BRA `(.L_x_57778) ;  /* 0xffffffec00507947 */ /* 0x000fea000383ffff */
.L_x_57739:
[----:B------:R-:W-:Y:S01]  /*2dd0*/  BSSY B1, `(.L_x_57779) ;  /* 0x0000006000017945 */ /* 0x000fe20003800000 */
[----:B------:R-:W-:Y:S02]  /*2de0*/  IMAD.MOV.U32 R3, RZ, RZ, R16 ;  /* 0x000000ffff037224 */ /* 0x000fe400078e0010 */
[----:B0-----:R-:W-:-:S07]  /*2df0*/  IMAD.MOV.U32 R2, RZ, RZ, -0x1 ;  /* 0xffffffffff027424 */ /* 0x001fce00078e00ff */
[----:B-1-3--:R-:W-:Y:S05]  /*2e00*/  WARPSYNC.COLLECTIVE R2, `(.L_x_57780) ;  /* 0x0000000002087348 */ /* 0x00afea0003c00000 */
[----:B-1----:R0:W1:Y:S02]  /*2e10*/  SHFL.IDX P0, R2, R12, R3, R11 ;  /* 0x000000030c027389 */ /* 0x002064000000000b */
[----:B01-3--:R-:W-:Y:S05]  /*2e20*/  ENDCOLLECTIVE ;  /* 0x000000000000791b */ /* 0x00bfea0003800000 */
.L_x_57780:
[----:B------:R-:W-:Y:S05]  /*2e30*/  BSYNC B1 ;  /* 0x0000000000017941 */ /* 0x000fea0003800000 */
.L_x_57779:
[----:B------:R-:W-:Y:S05]  /*2e40*/  BRA `(.L_x_57781) ;  /* 0xffffffec00447947 */ /* 0x000fea000383ffff */
.L_x_57741:
[----:B------:R-:W-:Y:S01]  /*2e50*/  BSSY B1, `(.L_x_57782) ;  /* 0x0000006000017945 */ /* 0x000fe20003800000 */
[----:B------:R-:W-:Y:S01]  /*2e60*/  MOV R3, R18 ;  /* 0x0000001200037202 */ /* 0x000fe20000000f00 */
[----:B0-----:R-:W-:-:S07]  /*2e70*/  IMAD.MOV.U32 R2, RZ, RZ, -0x1 ;  /* 0xffffffffff027424 */ /* 0x001fce00078e00ff */
[----:B-1-3--:R-:W-:Y:S05]  /*2e80*/  WARPSYNC.COLLECTIVE R2, `(.L_x_57783) ;  /* 0x0000000002087348 */ /* 0x00afea0003c00000 */
[----:B-1----:R0:W1:Y:S02]  /*2e90*/  SHFL.IDX P0, R2, R12, R3, R11 ;  /* 0x000000030c027389 */ /* 0x002064000000000b */
[----:B01-3--:R-:W-:Y:S05]  /*2ea0*/  ENDCOLLECTIVE ;  /* 0x000000000000791b */ /* 0x00bfea0003800000 */
.L_x_57783:
[----:B------:R-:W-:Y:S05]  /*2eb0*/  BSYNC B1 ;  /* 0x0000000000017941 */ /* 0x000fea0003800000 */
.L_x_57782:
[----:B------:R-:W-:Y:S05]  /*2ec0*/  BRA `(.L_x_57784) ;  /* 0xffffffec00387947 */ /* 0x000fea000383ffff */
.L_x_57750:
[----:B0-----:R-:W-:Y:S01]  /*2ed0*/  MOV R2, 0xffffffff ;  /* 0xffffffff00027802 */ /* 0x001fe20000000f00 */
[----:B------:R-:W-:-:S07]  /*2ee0*/  IMAD.MOV.U32 R3, RZ, RZ, R22 ;  /* 0x000000ffff037224 */ /* 0x000fce00078e0016 */
[----:B-123--:R-:W-:Y:S05]  /*2ef0*/  WARPSYNC.COLLECTIVE R2, `(.L_x_57785) ;  /* 0x0000000002087348 */ /* 0x00efea0003c00000 */
[----:B--2---:R0:W2:Y:S02]  /*2f00*/  SHFL.IDX P0, R2, R12, R3, R11 ;  /* 0x000000030c027389 */ /* 0x0040a4000000000b */
[----:B0123--:R-:W-:Y:S05]  /*2f10*/  ENDCOLLECTIVE ;  /* 0x000000000000791b */ /* 0x00ffea0003800000 */
.L_x_57785:
[----:B------:R-:W-:Y:S01]  /*2f20*/  IMAD.MOV.U32 R26, RZ, RZ, R2 ;  /* 0x000000ffff1a7224 */ /* 0x000fe200078e0002 */
[----:B------:R-:W-:Y:S06]  /*2f30*/  BRA `(.L_x_57786) ;  /* 0xfffffff000d07947 */ /* 0x000fec000383ffff */
.L_x_57752:
[----:B------:R-:W-:Y:S01]  /*2f40*/  BSSY B0, `(.L_x_57787) ;  /* 0x0000006000007945 */ /* 0x000fe20003800000 */
[----:B------:R-:W-:Y:S01]  /*2f50*/  IMAD.MOV.U32 R3, RZ, RZ, R14 ;  /* 0x000000ffff037224 */ /* 0x000fe200078e000e */
[----:B0-----:R-:W-:-:S07]  /*2f60*/  MOV R2, 0xffffffff ;  /* 0xffffffff00027802 */ /* 0x001fce0000000f00 */
[----:B-123--:R-:W-:Y:S05]  /*2f70*/  WARPSYNC.COLLECTIVE R2, `(.L_x_57788) ;  /* 0x0000000002087348 */ /* 0x00efea0003c00000 */
[----:B--2---:R0:W2:Y:S02]  /*2f80*/  SHFL.IDX P0, R2, R12, R3, R11 ;  /* 0x000000030c027389 */ /* 0x0040a4000000000b */
[----:B0123--:R-:W-:Y:S05]  /*2f90*/  ENDCOLLECTIVE ;  /* 0x000000000000791b */ /* 0x00ffea0003800000 */
.L_x_57788:
[----:B------:R-:W-:Y:S05]  /*2fa0*/  BSYNC B0 ;  /* 0x0000000000007941 */ /* 0x000fea0003800000 */
.L_x_57787:
[----:B------:R-:W-:Y:S05]  /*2fb0*/  BRA `(.L_x_57789) ;  /* 0xfffffff000c47947 */ /* 0x000fea000383ffff */
.L_x_57754:
[----:B------:R-:W-:Y:S01]  /*2fc0*/  BSSY B0, `(.L_x_57790) ;  /* 0x0000006000007945 */ /* 0x000fe20003800000 */
[----:B------:R-:W-:Y:S02]  /*2fd0*/  IMAD.MOV.U32 R3, RZ, RZ, R16 ;  /* 0x000000ffff037224 */ /* 0x000fe400078e0010 */
[----:B0-----:R-:W-:-:S07]  /*2fe0*/  IMAD.MOV.U32 R2, RZ, RZ, -0x1 ;  /* 0xffffffffff027424 */ /* 0x001fce00078e00ff */
[----:B-123--:R-:W-:Y:S05]  /*2ff0*/  WARPSYNC.COLLECTIVE R2, `(.L_x_57791) ;  /* 0x0000000002087348 */ /* 0x00efea0003c00000 */
[----:B--2---:R0:W2:Y:S02]  /*3000*/  SHFL.IDX P0, R2, R12, R3, R11 ;  /* 0x000000030c027389 */ /* 0x0040a4000000000b */
[----:B0123--:R-:W-:Y:S05]  /*3010*/  ENDCOLLECTIVE ;  /* 0x000000000000791b */ /* 0x00ffea0003800000 */
.L_x_57791:
[----:B------:R-:W-:Y:S05]  /*3020*/  BSYNC B0 ;  /* 0x0000000000007941 */ /* 0x000fea0003800000 */
.L_x_57790:
[----:B------:R-:W-:Y:S05]  /*3030*/  BRA `(.L_x_57792) ;  /* 0xfffffff000b87947 */ /* 0x000fea000383ffff */
.L_x_57756:
[----:B------:R-:W-:Y:S01]  /*3040*/  BSSY B0, `(.L_x_57793) ;  /* 0x0000006000007945 */ /* 0x000fe20003800000 */
[----:B------:R-:W-:Y:S01]  /*3050*/  MOV R3, R18 ;  /* 0x0000001200037202 */ /* 0x000fe20000000f00 */
[----:B0-----:R-:W-:-:S07]  /*3060*/  IMAD.MOV.U32 R2, RZ, RZ, -0x1 ;  /* 0xffffffffff027424 */ /* 0x001fce00078e00ff */
[----:B-123--:R-:W-:Y:S05]  /*3070*/  WARPSYNC.COLLECTIVE R2, `(.L_x_57794) ;  /* 0x0000000002087348 */ /* 0x00efea0003c00000 */
[----:B--2---:R0:W2:Y:S02]  /*3080*/  SHFL.IDX P0, R2, R12, R3, R11 ;  /* 0x000000030c027389 */ /* 0x0040a4000000000b */
[----:B0123--:R-:W-:Y:S05]  /*3090*/  ENDCOLLECTIVE ;  /* 0x000000000000791b */ /* 0x00ffea0003800000 */
.L_x_57794:
[----:B------:R-:W-:Y:S05]  /*30a0*/  BSYNC B0 ;  /* 0x0000000000007941 */ /* 0x000fea0003800000 */
.L_x_57793:
[----:B------:R-:W-:Y:S05]  /*30b0*/  BRA `(.L_x_57795) ;  /* 0xfffffff000ac7947 */ /* 0x000fea000383ffff */
.L_x_57796:
        /* <DEDUP_REMOVED lines=12> */
.L_x_58792:


//--------------------- .text._Z9cuda_gemmIiLi256ELi1ELi1ELi16ELi2ELi2ELi32ELi1ELi1EEviiiPT_S1_S1_ii --------------------------
	.section	.text._Z9cuda_gemmIiLi256ELi1ELi1ELi16ELi2ELi2ELi32ELi1ELi1EEviiiPT_S1_S1_ii,"ax",@progbits
	.align	128
        .global         _Z9cuda_gemmIiLi256ELi1ELi1ELi16ELi2ELi2ELi32ELi1ELi1EEviiiPT_S1_S1_ii
        .type           _Z9cuda_gemmIiLi256ELi1ELi1ELi16ELi2ELi2ELi32ELi1ELi1EEviiiPT_S1_S1_ii,@function
        .size           _Z9cuda_gemmIiLi256ELi1ELi1ELi16ELi2ELi2ELi32ELi1ELi1EEviiiPT_S1_S1_ii,(.L_x_58793 - _Z9cuda_gemmIiLi256ELi1ELi1ELi16ELi2ELi2ELi32ELi1ELi1EEviiiPT_S1_S1_ii)
        .other          _Z9cuda_gemmIiLi256ELi1ELi1ELi16ELi2ELi2ELi32ELi1ELi1EEviiiPT_S1_S1_ii,@"STO_CUDA_ENTRY STV_DEFAULT"
_Z9cuda_gemmIiLi256ELi1ELi1ELi16ELi2ELi2ELi32ELi1ELi1EEviiiPT_S1_S1_ii:
.text._Z9cuda_gemmIiLi256ELi1ELi1ELi16ELi2ELi2ELi32ELi1ELi1EEviiiPT_S1_S1_ii:
        /* <DEDUP_REMOVED lines=14> */
.L_x_57799:
        /* <DEDUP_REMOVED lines=11> */
.L_x_57798:
[----:B------:R-:W-:Y:S05]  /*0190*/  BSYNC.RECONVERGENT B0 ;  /* 0x0000000000007941 */ /* 0x000fea0003800200 */
.L_x_57797:
        /* <DEDUP_REMOVED lines=9> */
[----:B------:R-:W2:Y:S01]  /*0230*/  S2R R13, SR_CgaCtaId ;  /* 0x00000000000d7919 */ /* 0x000ea20000008800 */
[----:B0-----:R-:W0:Y:S01]  /*0240*/  LDC.64 R6, c[0x0][0x390] ;  /* 0x0000e400ff067b82 */ /* 0x001e220000000a00 */
[----:B------:R-:W-:Y:S01]  /*0250*/  MOV R12, 0x400 ;  /* 0x00000400000c7802 */ /* 0x000fe20000000f00 */
[--C-:B------:R-:W-:Y:S01]  /*0260*/  IMAD R11, R3, 0x10, R0.reuse ;  /* 0x00000010030b7824 */ /* 0x100fe200078e0200 */
[----:B------:R-:W-:Y:S01]  /*0270*/  BSSY.RECONVERGENT B1, `(.L_x_57802) ;  /* 0x000000d000017945 */ /* 0x000fe20003800200 */
[----:B------:R-:W-:Y:S02]  /*0280*/  IMAD.MOV.U32 R10, RZ, RZ, R0 ;  /* 0x000000ffff0a7224 */ /* 0x000fe400078e0000 */
[----:B------:R-:W-:Y:S02]  /*0290*/  VIADD R8, R12, 0x80 ;  /* 0x000000800c087836 */ /* 0x000fe40000000000 */
[----:B0-----:R-:W-:-:S03]  /*02a0*/  IMAD.WIDE.U32 R6, R11, 0x4, R6 ;  /* 0x000000040b067825 */ /* 0x001fc600078e0006 */
[----:B--2---:R-:W-:-:S04]  /*02b0*/  LEA R9, R13, R8, 0x18 ;  /* 0x000000080d097211 */ /* 0x004fc800078ec0ff */
[----:B------:R-:W-:-:S07]  /*02c0*/  LEA R8, R0, R9, 0x2 ;  /* 0x0000000900087211 */ /* 0x000fce00078e10ff */
.L_x_57803:
[----:B------:R0:W2:Y:S01]  /*02d0*/  LDG.E R9, desc[UR6][R6.64] ;  /* 0x0000000606097981 */ /* 0x0000a2000c1e1900 */
[----:B-1----:R-:W-:-:S05]  /*02e0*/  IMAD.IADD R10, R5, 0x1, R10 ;  /* 0x00000001050a7824 */ /* 0x002fca00078e020a */
[----:B------:R-:W-:Y:S01]  /*02f0*/  ISETP.GE.U32.AND P0, PT, R10, 0x10, PT ;  /* 0x000000100a00780c */ /* 0x000fe20003f06070 */
[C---:B0-----:R-:W-:Y:S01]  /*0300*/  IMAD.WIDE.U32 R6, R5.reuse, 0x4, R6 ;  /* 0x0000000405067825 */ /* 0x041fe200078e0006 */
[----:B--2---:R0:W-:Y:S03]  /*0310*/  STS [R8], R9 ;  /* 0x0000000908007388 */ /* 0x0041e60000000800 */
[----:B0-----:R-:W-:-:S08]  /*0320*/  IMAD R8, R5, 0x4, R8 ;  /* 0x0000000405087824 */ /* 0x001fd000078e0208 */
[----:B------:R-:W-:Y:S05]  /*0330*/  @!P0 BRA `(.L_x_57803) ;  /* 0xfffffffc00e48947 */ /* 0x000fea000383ffff */
[----:B------:R-:W-:Y:S05]  /*0340*/  BSYNC.RECONVERGENT B1 ;  /* 0x0000000000017941 */ /* 0x000fea0003800200 */
.L_x_57802:
[----:B------:R-:W-:Y:S01]  /*0350*/  VIADD R6, R12, 0x100 ;  /* 0x000001000c067836 */ /* 0x000fe20000000000 */
[----:B------:R-:W-:-:S04]  /*0360*/  MOV R8, R0 ;  /* 0x0000000000087202 */ /* 0x000fc80000000f00 */
[----:B------:R-:W-:-:S05]  /*0370*/  LEA R7, R13, R6, 0x18 ;  /* 0x000000060d077211 */ /* 0x000fca00078ec0ff */
[----:B------:R-:W-:-:S07]  /*0380*/  IMAD R6, R0, 0x4, R7 ;  /* 0x0000000400067824 */ /* 0x000fce00078e0207 */
.L_x_57804:
[C---:B------:R-:W-:Y:S01]  /*0390*/  IMAD.IADD R8, R5.reuse, 0x1, R8 ;  /* 0x0000000105087824 */ /* 0x040fe200078e0208 */
[----:B------:R0:W-:Y:S04]  /*03a0*/  STS [R6], RZ ;  /* 0x000000ff06007388 */ /* 0x0001e80000000800 */
[----:B------:R-:W-:Y:S01]  /*03b0*/  ISETP.GE.U32.AND P0, PT, R8, 0x10, PT ;  /* 0x000000100800780c */ /* 0x000fe20003f06070 */
[----:B0-----:R-:W-:-:S12]  /*03c0*/  IMAD R6, R5, 0x4, R6 ;  /* 0x0000000405067824 */ /* 0x001fd800078e0206 */
[----:B------:R-:W-:Y:S05]  /*03d0*/  @!P0 BRA `(.L_x_57804) ;  /* 0xfffffffc00ec8947 */ /* 0x000fea000383ffff */
.L_x_57801:
[----:B------:R-:W-:Y:S05]  /*03e0*/  BSYNC.RECONVERGENT B0 ;  /* 0x0000000000007941 */ /* 0x000fea0003800200 */
.L_x_57800:
[----:B------:R-:W-:Y:S01]  /*03f0*/  BAR.SYNC.DEFER_BLOCKING 0x0 ;  /* 0x0000000000007b1d */ /* 0x000fe20000010000 */
[----:B------:R-:W-:-:S13]  /*0400*/  ISETP.GT.U32.AND P0, PT, R0, 0xf, PT ;  /* 0x0000000f0000780c */ /* 0x000fda0003f04070 */
[----:B------:R-:W-:Y:S05]  /*0410*/  @P0 BRA `(.L_x_57805) ;  /* 0x0000000000840947 */ /* 0x000fea0003800000 */
[----:B------:R-:W2:Y:S01]  /*0420*/  S2R R11, SR_CgaCtaId ;  /* 0x00000000000b7919 */ /* 0x000ea20000008800 */
[----:B------:R-:W-:Y:S02]  /*0430*/  MOV R10, 0x400 ;  /* 0x00000400000a7802 */ /* 0x000fe40000000f00 */
[----:B0-----:R-:W-:Y:S02]  /*0440*/  SHF.L.U32 R7, R4, 0x1, RZ ;  /* 0x0000000104077819 */ /* 0x001fe400000006ff */
[----:B------:R-:W-:Y:S01]  /*0450*/  LOP3.LUT R6, R2, 0x1, RZ, 0x3c, !PT ;  /* 0x0000000102067812 */ /* 0x000fe200078e3cff */
[----:B------:R-:W-:Y:S01]  /*0460*/  VIADD R9, R10, 0x80 ;  /* 0x000000800a097836 */ /* 0x000fe20000000000 */
[----:B------:R-:W-:-:S04]  /*0470*/  LOP3.LUT R8, R7, R2, RZ, 0xfc, !PT ;  /* 0x0000000207087212 */ /* 0x000fc800078efcff */
[----:B--2---:R-:W-:Y:S02]  /*0480*/  LEA R12, R11, R9, 0x18 ;  /* 0x000000090b0c7211 */ /* 0x004fe400078ec0ff */
[----:B------:R-:W-:Y:S02]  /*0490*/  LOP3.LUT R9, R7, R6, RZ, 0xfc, !PT ;  /* 0x0000000607097212 */ /* 0x000fe400078efcff */
[----:B------:R-:W-:Y:S01]  /*04a0*/  LEA R13, R11, R10, 0x18 ;  /* 0x0000000a0b0d7211 */ /* 0x000fe200078ec0ff */
[--C-:B------:R-:W-:Y:S02]  /*04b0*/  IMAD R7, R8, 0x4, R12.reuse ;  /* 0x0000000408077824 */ /* 0x100fe400078e020c */
[----:B------:R-:W-:Y:S01]  /*04c0*/  IMAD R8, R9, 0x4, R12 ;  /* 0x0000000409087824 */ /* 0x000fe200078e020c */
[----:B------:R-:W-:Y:S01]  /*04d0*/  IADD3 R12, PT, PT, R10, 0x100, RZ ;  /* 0x000001000a0c7810 */ /* 0x000fe20007ffe0ff */
[----:B------:R-:W-:Y:S01]  /*04e0*/  IMAD R14, R2, 0x4, R13 ;  /* 0x00000004020e7824 */ /* 0x000fe200078e020d */
[----:B------:R-:W-:Y:S01]  /*04f0*/  SHF.R.U32.HI R9, RZ, 0x3, R0 ;  /* 0x00000003ff097819 */ /* 0x000fe20000011600 */
[----:B------:R-:W0:Y:S01]  /*0500*/  LDS R7, [R7] ;  /* 0x0000000007077984 */ /* 0x000e220000000800 */
[----:B------:R-:W-:-:S03]  /*0510*/  LEA R15, R11, R12, 0x18 ;  /* 0x0000000c0b0f7211 */ /* 0x000fc600078ec0ff */
[----:B------:R-:W2:Y:S04]  /*0520*/  LDS R8, [R8] ;  /* 0x0000000008087984 */ /* 0x000ea80000000800 */
.L_x_57807:
[----:B---3--:R-:W-:Y:S01]  /*0530*/  IMAD R10, R9, 0xc, R14 ;  /* 0x0000000c090a7824 */ /* 0x008fe200078e020e */
[----:B------:R-:W-:-:S04]  /*0540*/  UMOV UR4, 0xffffffff ;  /* 0xffffffff00047882 */ /* 0x000fc80000000000 */
[----:B------:R3:W4:Y:S01]  /*0550*/  LDS R11, [R10] ;  /* 0x000000000a0b7984 */ /* 0x0007220000000800 */
[----:B------:R-:W-:Y:S05]  /*0560*/  BRA.DIV UR4, `(.L_x_57806) ;  /* 0x0000000204807947 */ /* 0x000fea000b800000 */
[----:B---34-:R-:W0:Y:S04]  /*0570*/  SHFL.IDX PT, R10, R11, R2, 0x1e1f ;  /* 0x001e1f020b0a7589 */ /* 0x018e2800000e0000 */
[----:B------:R3:W4:Y:S02]  /*0580*/  SHFL.IDX PT, R12, R11, R6, 0x1e1f ;  /* 0x001e1f060b0c7589 */ /* 0x00072400000e0000 */
[----:B0--3--:R-:W-:-:S07]  /*0590*/  IMAD R13, R7, R10, RZ ;  /* 0x0000000a070d7224 */ /* 0x009fce00078e02ff */
.L_x_57812:
        /* <DEDUP_REMOVED lines=9> */
.L_x_57805:
        /* <DEDUP_REMOVED lines=12> */
.L_x_57808:
[----:B------:R0:W2:Y:S01]  /*06f0*/  LDS R7, [R4] ;  /* 0x0000000004077984 */ /* 0x0000a20000000800 */
[----:B-1----:R-:W-:-:S05]  /*0700*/  IMAD.IADD R0, R5, 0x1, R0 ;  /* 0x0000000105007824 */ /* 0x002fca00078e0200 */
[----:B------:R-:W-:Y:S02]  /*0710*/  ISETP.GE.U32.AND P0, PT, R0, 0x10, PT ;  /* 0x000000100000780c */ /* 0x000fe40003f06070 */
[C---:B0-----:R-:W-:Y:S01]  /*0720*/  LEA R4, R5.reuse, R4, 0x2 ;  /* 0x0000000405047211 */ /* 0x041fe200078e10ff */
[----:B--2---:R0:W-:Y:S02]  /*0730*/  STG.E desc[UR6][R2.64], R7 ;  /* 0x0000000702007986 */ /* 0x0041e4000c101906 */
[----:B0-----:R-:W-:-:S08]  /*0740*/  IMAD.WIDE.U32 R2, R5, 0x4, R2 ;  /* 0x0000000405027825 */ /* 0x001fd000078e0002 */
[----:B------:R-:W-:Y:S05]  /*0750*/  @!P0 BRA `(.L_x_57808) ;  /* 0xfffffffc00e48947 */ /* 0x000fea000383ffff */
[----:B------:R-:W-:Y:S05]  /*0760*/  EXIT ;  /* 0x000000000000794d */ /* 0x000fea0003800000 */
.L_x_57806:
[----:B------:R-:W-:Y:S01]  /*0770*/  BSSY B0, `(.L_x_57809) ;  /* 0x0000007000007945 */ /* 0x000fe20003800000 */
[----:B------:R-:W-:Y:S01]  /*0780*/  IMAD.MOV.U32 R17, RZ, RZ, R2 ;  /* 0x000000ffff117224 */ /* 0x000fe200078e0002 */
[----:B------:R-:W-:Y:S01]  /*0790*/  MOV R16, 0xffffffff ;  /* 0xffffffff00107802 */ /* 0x000fe20000000f00 */
[----:B------:R-:W-:-:S07]  /*07a0*/  IMAD.MOV.U32 R18, RZ, RZ, 0x1e1f ;  /* 0x00001e1fff127424 */ /* 0x000fce00078e00ff */
[----:B01234-:R-:W-:Y:S05]  /*07b0*/  WARPSYNC.COLLECTIVE R16, `(.L_x_57810) ;  /* 0x0000000010087348 */ /* 0x01ffea0003c00000 */
[----:B----4-:R4:W0:Y:S02]  /*07c0*/  SHFL.IDX P0, R12, R11, R17, R18 ;  /* 0x000000110b0c7389 */ /* 0x0108240000000012 */
[----:B01234-:R-:W-:Y:S05]  /*07d0*/  ENDCOLLECTIVE ;  /* 0x000000000000791b */ /* 0x01ffea0003800000 */
.L_x_57810:
[----:B------:R-:W-:Y:S05]  /*07e0*/  BSYNC B0 ;  /* 0x0000000000007941 */ /* 0x000fea0003800000 */
.L_x_57809:
[----:B------:R-:W-:Y:S02]  /*07f0*/  HFMA2 R18, -RZ, RZ, 0, 0.005977630615234375 ;  /* 0x00001e1fff127431 */ /* 0x000fe400000001ff */
[----:B------:R-:W-:Y:S02]  /*0800*/  IMAD.MOV.U32 R17, RZ, RZ, R6 ;  /* 0x000000ffff117224 */ /* 0x000fe400078e0006 */
[----:B------:R-:W-:Y:S02]  /*0810*/  IMAD.MOV.U32 R16, RZ, RZ, -0x1 ;  /* 0xffffffffff107424 */ /* 0x000fe400078e00ff */
[----:B------:R-:W-:-:S07]  /*0820*/  IMAD.MOV.U32 R10, RZ, RZ, R12 ;  /* 0x000000ffff0a7224 */ /* 0x000fce00078e000c */
[----:B------:R-:W-:Y:S05]  /*0830*/  WARPSYNC.COLLECTIVE R16, `(.L_x_57811) ;  /* 0x0000000010087348 */ /* 0x000fea0003c00000 */
[----:B------:R0:W1:Y:S02]  /*0840*/  SHFL.IDX P0, R12, R11, R17, R18 ;  /* 0x000000110b0c7389 */ /* 0x0000640000000012 */
[----:B01----:R-:W-:Y:S05]  /*0850*/  ENDCOLLECTIVE ;  /* 0x000000000000791b */ /* 0x003fea0003800000 */
.L_x_57811:
[----:B------:R-:W-:Y:S01]  /*0860*/  IMAD R13, R7, R10, RZ ;  /* 0x0000000a070d7224 */ /* 0x000fe200078e02ff */
[----:B------:R-:W-:Y:S06]  /*0870*/  BRA `(.L_x_57812) ;  /* 0xfffffffc00487947 */ /* 0x000fec000383ffff */
.L_x_57813:
        /* <DEDUP_REMOVED lines=16> */
.L_x_58793:


//--------------------- .text._Z9cuda_gemmIiLi256ELi1ELi1ELi16ELi2ELi2ELi32ELi1ELi0EEviiiPT_S1_S1_ii --------------------------
	.section	.text._Z9cuda_gemmIiLi256ELi1ELi1ELi16ELi2ELi2ELi32ELi1ELi0EEviiiPT_S1_S1_ii,"ax",@progbits
	.align	128
        .global         _Z9cuda_gemmIiLi256ELi1ELi1ELi16ELi2ELi2ELi32ELi1ELi0EEviiiPT_S1_S1_ii
        .type           _Z9cuda_gemmIiLi256ELi1ELi1ELi16ELi2ELi2ELi32ELi1ELi0EEviiiPT_S1_S1_ii,@function
        .size           _Z9cuda_gemmIiLi256ELi1ELi1ELi16ELi2ELi2ELi32ELi1ELi0EEviiiPT_S1_S1_ii,(.L_x_58794 - _Z9cuda_gemmIiLi256ELi1ELi1ELi16ELi2ELi2ELi32ELi1ELi0EEviiiPT_S1_S1_ii)
        .other          _Z9cuda_gemmIiLi256ELi1ELi1ELi16ELi2ELi2ELi32ELi1ELi0EEviiiPT_S1_S1_ii,@"STO_CUDA_ENTRY STV_DEFAULT"
_Z9cuda_gemmIiLi256ELi1ELi1ELi16ELi2ELi2ELi32ELi1ELi0EEviiiPT_S1_S1_ii:
.text._Z9cuda_gemmIiLi256ELi1ELi1ELi16ELi2ELi2ELi32ELi1ELi0EEviiiPT_S1_S1_ii:
        /* <DEDUP_REMOVED lines=33> */
[----:B-----5:R-:W-:-:S04]  /*0210*/  IMAD.MOV R14, RZ, RZ, -R13 ;  /* 0x000000ffff0e7224 */ /* 0x020fc800078e0a0d */
[----:B------:R-:W-:Y:S02]  /*0220*/  IMAD R15, R14, UR11, RZ ;  /* 0x0000000b0e0f7c24 */ /* 0x000fe4000f8e02ff */
[----:B------:R-:W-:Y:S01]  /*0230*/  IMAD.HI.U32 R14, R11, R9, R10 ;  /* 0x000000090b0e7227 */ /* 0x000fe200078e000a */
[----:B------:R-:W-:-:S03]  /*0240*/  MOV R9, R0 ;  /* 0x0000000000097202 */ /* 0x000fc60000000f00 */
[----:B------:R-:W-:Y:S01]  /*0250*/  IMAD.HI.U32 R16, R13, R15, R12 ;  /* 0x0000000f0d107227 */ /* 0x000fe200078e000c */
[----:B0---4-:R-:W-:-:S07]  /*0260*/  LOP3.LUT R13, RZ, UR10, RZ, 0x33, !PT ;  /* 0x0000000aff0d7c12 */ /* 0x011fce000f8e33ff */
.L_x_57816:
        /* <DEDUP_REMOVED lines=18> */
[----:B0-----:R-:W-:Y:S01]  /*0390*/  SEL R11, R13, R12, !P0 ;  /* 0x0000000c0d0b7207 */ /* 0x001fe20004000000 */
[----:B------:R-:W-:-:S04]  /*03a0*/  @P4 VIADD R15, R15, 0x1 ;  /* 0x000000010f0f4836 */ /* 0x000fc80000000000 */
[----:B------:R-:W-:Y:S01]  /*03b0*/  IMAD R11, R11, 0xc, R8 ;  /* 0x0000000c0b0b7824 */ /* 0x000fe200078e0208 */
[----:B------:R-:W-:-:S04]  /*03c0*/  SEL R12, R18, R15, !P1 ;  /* 0x0000000f120c7207 */ /* 0x000fc80004800000 */
[----:B------:R-:W-:-:S05]  /*03d0*/  LEA R11, R12, R11, 0x2 ;  /* 0x0000000b0c0b7211 */ /* 0x000fca00078e10ff */
[----:B--2---:R2:W-:Y:S01]  /*03e0*/  STS [R11], R10 ;  /* 0x0000000a0b007388 */ /* 0x0045e20000000800 */
[----:B------:R-:W-:Y:S05]  /*03f0*/  @!P2 BRA `(.L_x_57816) ;  /* 0xfffffffc009ca947 */ /* 0x000fea000383ffff */
.L_x_57815:
[----:B------:R-:W-:Y:S05]  /*0400*/  BSYNC.RECONVERGENT B0 ;  /* 0x0000000000007941 */ /* 0x000fea0003800200 */
.L_x_57814:
        /* <DEDUP_REMOVED lines=52> */
[----:B------:R-:W-:-:S03]  /*0750*/  IADD3 R3, PT, PT, R4, 0xffffffe, RZ ;  /* 0x0ffffffe04037810 */ /* 0x000fc60007ffe0ff */
[----:B------:R-:W-:Y:S01]  /*0760*/  ISETP.GE.U32.AND P0, PT, R2, UR8, PT ;  /* 0x0000000802007c0c */ /* 0x000fe2000bf06070 */
[----:B------:R-:W-:Y:S02]  /*0770*/  UISETP.GE.U32.AND UP1, UPT, UR6, UR8, UPT ;  /* 0x000000080600728c */ /* 0x000fe4000bf26070 */
[----:B------:R-:W2:Y:S09]  /*0780*/  F2I.FTZ.U32.TRUNC.NTZ R3, R3 ;  /* 0x0000000300037305 */ /* 0x000eb2000021f000 */
[----:B------:R-:W-:-:S02]  /*0790*/  @UP1 UIADD3 UR6, UPT, UPT, -UR8, UR6, URZ ;  /* 0x0000000608061290 */ /* 0x000fc4000fffe1ff */
[----:B------:R-:W-:Y:S01]  /*07a0*/  @P0 VIADD R2, R2, -UR8 ;  /* 0x8000000802020c36 */ /* 0x000fe20008000000 */
[----:B------:R-:W-:Y:S01]  /*07b0*/  @UP1 UIADD3 UR5, UPT, UPT, UR5, 0x1, URZ ;  /* 0x0000000105051890 */ /* 0x000fe2000fffe0ff */
[----:B------:R-:W-:Y:S01]  /*07c0*/  @P0 VIADD R7, R7, 0x1 ;  /* 0x0000000107070836 */ /* 0x000fe20000000000 */
[----:B------:R-:W-:Y:S01]  /*07d0*/  PLOP3.LUT P0, PT, PT, PT, UP0, 0x80, 0x8 ;  /* 0x000000000008781c */ /* 0x000fe20003f0f008 */
[----:B------:R-:W-:Y:S02]  /*07e0*/  UISETP.GE.U32.AND UP2, UPT, UR6, UR8, UPT ;  /* 0x000000080600728c */ /* 0x000fe4000bf46070 */
[----:B------:R-:W-:Y:S01]  /*07f0*/  ISETP.GE.U32.AND P1, PT, R2, UR8, PT ;  /* 0x0000000802007c0c */ /* 0x000fe2000bf26070 */
[----:B--2---:R-:W-:Y:S01]  /*0800*/  IMAD.MOV R11, RZ, RZ, -R3 ;  /* 0x000000ffff0b7224 */ /* 0x004fe200078e0a03 */
[----:B------:R-:W-:-:S03]  /*0810*/  MOV R2, UR4 ;  /* 0x0000000400027c02 */ /* 0x000fc60008000f00 */
[----:B------:R-:W-:-:S04]  /*0820*/  IMAD R11, R11, UR17, RZ ;  /* 0x000000110b0b7c24 */ /* 0x000fc8000f8e02ff */
[----:B------:R-:W-:-:S04]  /*0830*/  @UP2 UIADD3 UR5, UPT, UPT, UR5, 0x1, URZ ;  /* 0x0000000105052890 */ /* 0x000fc8000fffe0ff */
[----:B------:R-:W-:Y:S01]  /*0840*/  @P1 VIADD R7, R7, 0x1 ;  /* 0x0000000107071836 */ /* 0x000fe20000000000 */
[----:B------:R-:W-:-:S04]  /*0850*/  USEL UR5, UR4, UR5, !UP0 ;  /* 0x0000000504057287 */ /* 0x000fc8000c000000 */
[----:B------:R-:W-:Y:S01]  /*0860*/  SEL R7, R2, R7, !P0 ;  /* 0x0000000702077207 */ /* 0x000fe20004000000 */
[----:B------:R-:W-:Y:S01]  /*0870*/  IMAD.MOV.U32 R2, RZ, RZ, RZ ;  /* 0x000000ffff027224 */ /* 0x000fe200078e00ff */
[----:B0-----:R-:W-:-:S03]  /*0880*/  ISETP.GE.U32.AND P0, PT, R9, UR16, PT ;  /* 0x0000001009007c0c */ /* 0x001fc6000bf06070 */
[----:B------:R-:W-:Y:S02]  /*0890*/  IMAD.MOV R5, RZ, RZ, -R7 ;  /* 0x000000ffff057224 */ /* 0x000fe400078e0a07 */
[----:B------:R-:W-:-:S04]  /*08a0*/  IMAD.HI.U32 R3, R3, R11, R2 ;  /* 0x0000000b03037227 */ /* 0x000fc800078e0002 */
[----:B------:R-:W-:-:S04]  /*08b0*/  IMAD R2, R5, UR8, R0 ;  /* 0x0000000805027c24 */ /* 0x000fc8000f8e0200 */
[----:B------:R-:W-:Y:S01]  /*08c0*/  IMAD.HI.U32 R6, R3, R2, RZ ;  /* 0x0000000203067227 */ /* 0x000fe200078e00ff */
[----:B------:R-:W-:Y:S06]  /*08d0*/  @P0 EXIT ;  /* 0x000000000000094d */ /* 0x000fec0003800000 */
[----:B------:R-:W-:Y:S01]  /*08e0*/  IADD3 R5, PT, PT, -R6, RZ, RZ ;  /* 0x000000ff06057210 */ /* 0x000fe20007ffe1ff */
[----:B------:R-:W-:Y:S01]  /*08f0*/  IMAD.HI.U32 R3, R3, R0, RZ ;  /* 0x0000000003037227 */ /* 0x000fe200078e00ff */
[----:B------:R-:W-:Y:S03]  /*0900*/  BSSY.RECONVERGENT B0, `(.L_x_57817) ;  /* 0x000002e000007945 */ /* 0x000fe60003800200 */
[----:B------:R-:W-:Y:S02]  /*0910*/  IMAD.MOV R3, RZ, RZ, -R3 ;  /* 0x000000ffff037224 */ /* 0x000fe400078e0a03 */
[----:B------:R-:W-:Y:S01]  /*0920*/  IMAD R2, R5, UR17, R2 ;  /* 0x0000001105027c24 */ /* 0x000fe2000f8e0202 */
[----:B------:R-:W-:Y:S01]  /*0930*/  LOP3.LUT R5, R0, 0x1f, RZ, 0xc0, !PT ;  /* 0x0000001f00057812 */ /* 0x000fe200078ec0ff */
[----:B------:R-:W-:Y:S01]  /*0940*/  IMAD R4, R3, UR17, R0 ;  /* 0x0000001103047c24 */ /* 0x000fe2000f8e0200 */
[----:B------:R-:W-:-:S02]  /*0950*/  LOP3.LUT R3, RZ, UR17, RZ, 0x33, !PT ;  /* 0x00000011ff037c12 */ /* 0x000fc4000f8e33ff */
[----:B------:R-:W-:Y:S02]  /*0960*/  ISETP.GE.U32.AND P0, PT, R2, UR17, PT ;  /* 0x0000001102007c0c */ /* 0x000fe4000bf06070 */
[----:B------:R-:W-:-:S11]  /*0970*/  ISETP.GE.U32.AND P1, PT, R4, UR17, PT ;  /* 0x0000001104007c0c */ /* 0x000fd6000bf26070 */
[----:B------:R-:W-:Y:S01]  /*0980*/  @P0 VIADD R2, R2, -UR17 ;  /* 0x8000001102020c36 */ /* 0x000fe20008000000 */
[----:B------:R-:W-:Y:S01]  /*0990*/  @P0 IADD3 R6, PT, PT, R6, 0x1, RZ ;  /* 0x0000000106060810 */ /* 0x000fe20007ffe0ff */
[----:B------:R-:W-:Y:S01]  /*09a0*/  @P1 VIADD R4, R4, -UR17 ;  /* 0x8000001104041c36 */ /* 0x000fe20008000000 */
        /* <DEDUP_REMOVED lines=13> */
[----:B------:R-:W-:Y:S01]  /*0a80*/  MOV R14, 0x400 ;  /* 0x00000400000e7802 */ /* 0x000fe20000000f00 */
[----:B------:R-:W-:Y:S01]  /*0a90*/  BSSY.RECONVERGENT B1, `(.L_x_57819) ;  /* 0x000000c000017945 */ /* 0x000fe20003800200 */
[----:B------:R-:W-:Y:S02]  /*0aa0*/  IMAD.MOV.U32 R8, RZ, RZ, R0 ;  /* 0x000000ffff087224 */ /* 0x000fe400078e0000 */
[----:B------:R-:W-:-:S04]  /*0ab0*/  IADD3 R11, PT, PT, R14, 0x80, RZ ;  /* 0x000000800e0b7810 */ /* 0x000fc80007ffe0ff */
[----:B0-----:R-:W-:-:S07]  /*0ac0*/  LEA R11, R16, R11, 0x18 ;  /* 0x0000000b100b7211 */ /* 0x001fce00078ec0ff */
.L_x_57820:
[----:B------:R-:W-:-:S04]  /*0ad0*/  IMAD R13, R9, 0x10, R8 ;  /* 0x00000010090d7824 */ /* 0x000fc800078e0208 */
[----:B01----:R-:W-:-:S06]  /*0ae0*/  IMAD.WIDE.U32 R12, R13, 0x4, R2 ;  /* 0x000000040d0c7825 */ /* 0x003fcc00078e0002 */
[----:B------:R-:W2:Y:S01]  /*0af0*/  LDG.E R12, desc[UR12][R12.64] ;  /* 0x0000000c0c0c7981 */ /* 0x000ea2000c1e1900 */
[C---:B------:R-:W-:Y:S01]  /*0b00*/  IMAD R15, R8.reuse, 0x4, R11 ;  /* 0x00000004080f7824 */ /* 0x040fe200078e020b */
[----:B------:R-:W-:-:S04]  /*0b10*/  IADD3 R8, PT, PT, R8, UR15, RZ ;  /* 0x0000000f08087c10 */ /* 0x000fc8000fffe0ff */
[----:B------:R-:W-:Y:S01]  /*0b20*/  ISETP.GE.U32.AND P0, PT, R8, 0x10, PT ;  /* 0x000000100800780c */ /* 0x000fe20003f06070 */
[----:B--2---:R0:W-:-:S12]  /*0b30*/  STS [R15], R12 ;  /* 0x0000000c0f007388 */ /* 0x0041d80000000800 */
[----:B------:R-:W-:Y:S05]  /*0b40*/  @!P0 BRA `(.L_x_57820) ;  /* 0xfffffffc00e08947 */ /* 0x000fea000383ffff */
[----:B------:R-:W-:Y:S05]  /*0b50*/  BSYNC.RECONVERGENT B1 ;  /* 0x0000000000017941 */ /* 0x000fea0003800200 */
.L_x_57819:
[----:B------:R-:W-:Y:S02]  /*0b60*/  VIADD R2, R14, 0x100 ;  /* 0x000001000e027836 */ /* 0x000fe40000000000 */
[----:B------:R-:W-:-:S03]  /*0b70*/  IMAD.MOV.U32 R3, RZ, RZ, R0 ;  /* 0x000000ffff037224 */ /* 0x000fc600078e0000 */
[----:B------:R-:W-:-:S07]  /*0b80*/  LEA R2, R16, R2, 0x18 ;  /* 0x0000000210027211 */ /* 0x000fce00078ec0ff */
.L_x_57821:
[C---:B------:R-:W-:Y:S01]  /*0b90*/  IMAD R8, R3.reuse, 0x4, R2 ;  /* 0x0000000403087824 */ /* 0x040fe200078e0202 */
[----:B------:R-:W-:-:S04]  /*0ba0*/  IADD3 R3, PT, PT, R3, UR15, RZ ;  /* 0x0000000f03037c10 */ /* 0x000fc8000fffe0ff */
[----:B------:R1:W-:Y:S01]  /*0bb0*/  STS [R8], RZ ;  /* 0x000000ff08007388 */ /* 0x0003e20000000800 */
[----:B------:R-:W-:-:S13]  /*0bc0*/  ISETP.GE.U32.AND P0, PT, R3, 0x10, PT ;  /* 0x000000100300780c */ /* 0x000fda0003f06070 */
[----:B-1----:R-:W-:Y:S05]  /*0bd0*/  @!P0 BRA `(.L_x_57821) ;  /* 0xfffffffc00ec8947 */ /* 0x002fea000383ffff */
.L_x_57818:
[----:B------:R-:W-:Y:S05]  /*0be0*/  BSYNC.RECONVERGENT B0 ;  /* 0x0000000000007941 */ /* 0x000fea0003800200 */
.L_x_57817:
        /* <DEDUP_REMOVED lines=10> */
[C---:B------:R-:W-:Y:S01]  /*0c90*/  ISETP.GE.AND P0, PT, R10.reuse, UR11, PT ;  /* 0x0000000b0a007c0c */ /* 0x040fe2000bf06270 */
[----:B0-----:R-:W-:Y:S01]  /*0ca0*/  HFMA2 R15, -RZ, RZ, 0, 0 ;  /* 0x00000000ff0f7431 */ /* 0x001fe200000001ff */
[----:B------:R-:W-:Y:S01]  /*0cb0*/  BSSY B1, `(.L_x_57824) ;  /* 0x0000057000017945 */ /* 0x000fe20003800000 */
[----:B------:R-:W-:Y:S01]  /*0cc0*/  LOP3.LUT R12, R10, 0x1, RZ, 0x3c, !PT ;  /* 0x000000010a0c7812 */ /* 0x000fe200078e3cff */
[----:B------:R-:W0:Y:S01]  /*0cd0*/  LDCU UR9, c[0x0][0x3ac] ;  /* 0x00007580ff0977ac */ /* 0x000e220008000800 */
[----:B------:R-:W-:Y:S02]  /*0ce0*/  ISETP.GE.AND P1, PT, R13, UR11, PT ;  /* 0x0000000b0d007c0c */ /* 0x000fe4000bf26270 */
[----:B------:R-:W-:Y:S02]  /*0cf0*/  SEL R17, RZ, UR11, !P0 ;  /* 0x0000000bff117c07 */ /* 0x000fe4000c000000 */
[----:B------:R-:W-:-:S03]  /*0d00*/  SEL R2, RZ, UR11, !P1 ;  /* 0x0000000bff027c07 */ /* 0x000fc6000c800000 */
[----:B------:R-:W-:Y:S02]  /*0d10*/  IMAD.IADD R17, R10, 0x1, -R17 ;  /* 0x000000010a117824 */ /* 0x000fe400078e0a11 */
[----:B------:R-:W-:-:S07]  /*0d20*/  IMAD.IADD R13, R13, 0x1, -R2 ;  /* 0x000000010d0d7824 */ /* 0x000fce00078e0a02 */
.L_x_57834:
        /* <DEDUP_REMOVED lines=11> */
[----:B------:R-:W-:Y:S01]  /*0de0*/  IADD3 R2, PT, PT, R10, R3, RZ ;  /* 0x000000030a027210 */ /* 0x000fe20007ffe0ff */
[----:B------:R-:W-:-:S04]  /*0df0*/  UIADD3 UR4, UPT, UPT, UR4, 0x80, URZ ;  /* 0x0000008004047890 */ /* 0x000fc8000fffe0ff */
[----:B-1----:R-:W-:-:S06]  /*0e00*/  ULEA UR4, UR6, UR4, 0x18 ;  /* 0x0000000406047291 */ /* 0x002fcc000f8ec0ff */
[----:B------:R-:W-:-:S05]  /*0e10*/  LEA R2, R2, UR4, 0x2 ;  /* 0x0000000402027c11 */ /* 0x000fca000f8e10ff */
[----:B------:R1:W2:Y:S02]  /*0e20*/  LDS R14, [R2] ;  /* 0x00000000020e7984 */ /* 0x0002a40000000800 */
.L_x_57825:
        /* <DEDUP_REMOVED lines=8> */
.L_x_57826:
[----:B------:R-:W-:Y:S04]  /*0eb0*/  BSSY B0, `(.L_x_57827) ;  /* 0x0000035000007945 */ /* 0x000fe80003800000 */
[----:B------:R-:W-:Y:S05]  /*0ec0*/  @P3 BRA `(.L_x_57828) ;  /* 0x0000000000cc3947 */ /* 0x000fea0003800000 */
[----:B------:R-:W-:Y:S02]  /*0ed0*/  IABS R18, R11 ;  /* 0x0000000b00127213 */ /* 0x000fe40000000000 */
[----:B-1-3--:R-:W-:Y:S02]  /*0ee0*/  MOV R2, RZ ;  /* 0x000000ff00027202 */ /* 0x00afe40000000f00 */
[----:B------:R-:W1:Y:S01]  /*0ef0*/  I2F.RP R20, R18 ;  /* 0x0000001200147306 */ /* 0x000e620000209400 */
[----:B------:R-:W-:Y:S02]  /*0f00*/  IABS R22, R5 ;  /* 0x0000000500167213 */ /* 0x000fe40000000000 */
[----:B------:R-:W-:Y:S02]  /*0f10*/  ISETP.GE.AND P3, PT, R5, RZ, PT ;  /* 0x000000ff0500720c */ /* 0x000fe40003f66270 */
[----:B------:R-:W-:-:S03]  /*0f20*/  ISETP.NE.AND P4, PT, R11, RZ, PT ;  /* 0x000000ff0b00720c */ /* 0x000fc60003f85270 */
[----:B-1----:R-:W1:Y:S02]  /*0f30*/  MUFU.RCP R20, R20 ;  /* 0x0000001400147308 */ /* 0x002e640000001000 */
[----:B-1----:R-:W-:Y:S02]  /*0f40*/  VIADD R21, R20, 0xffffffe ;  /* 0x0ffffffe14157836 */ /* 0x002fe40000000000 */
[----:B------:R-:W-:-:S04]  /*0f50*/  IMAD.MOV.U32 R20, RZ, RZ, R7 ;  /* 0x000000ffff147224 */ /* 0x000fc800078e0007 */
[----:B------:R1:W3:Y:S02]  /*0f60*/  F2I.FTZ.U32.TRUNC.NTZ R3, R21 ;  /* 0x0000001500037305 */ /* 0x0002e4000021f000 */
[----:B-1----:R-:W1:Y:S01]  /*0f70*/  S2R R21, SR_CgaCtaId ;  /* 0x0000000000157919 */ /* 0x002e620000008800 */
[----:B---3--:R-:W-:-:S04]  /*0f80*/  IMAD.MOV R23, RZ, RZ, -R3 ;  /* 0x000000ffff177224 */ /* 0x008fc800078e0a03 */
        /* <DEDUP_REMOVED lines=10> */
[----:B------:R-:W-:Y:S01]  /*1030*/  @!P0 IADD3 R3, PT, PT, R3, -R18, RZ ;  /* 0x8000001203038210 */ /* 0x000fe20007ffe0ff */
[----:B------:R-:W-:Y:S01]  /*1040*/  VIADD R18, R2, 0x100 ;  /* 0x0000010002127836 */ /* 0x000fe20000000000 */
[----:B-1----:R-:W-:-:S03]  /*1050*/  LEA R2, R21, R2, 0x18 ;  /* 0x0000000215027211 */ /* 0x002fc600078ec0ff */
[----:B------:R-:W-:Y:S01]  /*1060*/  @!P3 IMAD.MOV R3, RZ, RZ, -R3 ;  /* 0x000000ffff03b224 */ /* 0x000fe200078e0a03 */
[----:B------:R-:W-:Y:S02]  /*1070*/  @!P4 LOP3.LUT R3, RZ, R11, RZ, 0x33, !PT ;  /* 0x0000000bff03c212 */ /* 0x000fe400078e33ff */
[----:B------:R-:W-:Y:S02]  /*1080*/  LEA R18, R21, R18, 0x18 ;  /* 0x0000001215127211 */ /* 0x000fe400078ec0ff */
[----:B------:R-:W-:-:S07]  /*1090*/  LEA R21, R3, R2, 0x2 ;  /* 0x0000000203157211 */ /* 0x000fce00078e10ff */
.L_x_57833:
[----:B-1----:R-:W-:Y:S02]  /*10a0*/  IMAD R2, R20, 0xc, R21 ;  /* 0x0000000c14027824 */ /* 0x002fe400078e0215 */
[----:B------:R-:W-:-:S03]  /*10b0*/  IMAD.MOV.U32 R23, RZ, RZ, RZ ;  /* 0x000000ffff177224 */ /* 0x000fc600078e00ff */
[----:B0--3--:R1:W3:Y:S01]  /*10c0*/  LDS R11, [R2] ;  /* 0x00000000020b7984 */ /* 0x0092e20000000800 */
[----:B------:R-:W-:Y:S05]  /*10d0*/  @!P1 BRA `(.L_x_57829) ;  /* 0x0000000000109947 */ /* 0x000fea0003800000 */
[----:B------:R-:W-:-:S03]  /*10e0*/  UMOV UR4, 0xffffffff ;  /* 0xffffffff00047882 */ /* 0x000fc60000000000 */
[----:B------:R-:W-:Y:S05]  /*10f0*/  BRA.DIV UR4, `(.L_x_57830) ;  /* 0x0000000e04c47947 */ /* 0x000fea000b800000 */
[----:B-1-3--:R1:W3:Y:S02]  /*1100*/  SHFL.IDX PT, R2, R11, R17, R8 ;  /* 0x000000110b027389 */ /* 0x00a2e400000e0008 */
.L_x_57858:
[----:B--23--:R-:W-:-:S07]  /*1110*/  IMAD R23, R14, R2, RZ ;  /* 0x000000020e177224 */ /* 0x00cfce00078e02ff */
.L_x_57829:
[----:B0-----:R-:W-:-:S09]  /*1120*/  UISETP.GE.AND UP0, UPT, UR9, 0x2, UPT ;  /* 0x000000020900788c */ /* 0x001fd2000bf06270 */
[----:B------:R-:W-:Y:S05]  /*1130*/  BRA.U !UP0, `(.L_x_57831) ;  /* 0x0000000108107547 */ /* 0x000fea000b800000 */
[----:B------:R-:W-:-:S03]  /*1140*/  UMOV UR4, 0xffffffff ;  /* 0xffffffff00047882 */ /* 0x000fc60000000000 */
[----:B------:R-:W-:Y:S05]  /*1150*/  BRA.DIV UR4, `(.L_x_57832) ;  /* 0x0000000e04cc7947 */ /* 0x000fea000b800000 */
[----:B-1-3--:R0:W1:Y:S02]  /*1160*/  SHFL.IDX PT, R2, R11, R13, R8 ;  /* 0x0000000d0b027389 */ /* 0x00a06400000e0008 */
.L_x_57861:
[----:B-1--4-:R-:W-:-:S07]  /*1170*/  IMAD R23, R16, R2, R23 ;  /* 0x0000000210177224 */ /* 0x012fce00078e0217 */
.L_x_57831:
[C---:B------:R-:W-:Y:S01]  /*1180*/  IMAD R3, R20.reuse, UR7, R19 ;  /* 0x0000000714037c24 */ /* 0x040fe2000f8e0213 */
[----:B------:R-:W-:-:S03]  /*1190*/  IADD3 R20, PT, PT, R20, UR5, RZ ;  /* 0x0000000514147c10 */ /* 0x000fc6000fffe0ff */
[----:B------:R-:W-:Y:S01]  /*11a0*/  IMAD R3, R3, 0x4, R18 ;  /* 0x0000000403037824 */ /* 0x000fe200078e0212 */
[----:B------:R-:W-:-:S04]  /*11b0*/  ISETP.GE.AND P0, PT, R20, UR16, PT ;  /* 0x0000001014007c0c */ /* 0x000fc8000bf06270 */
[----:B-1----:R-:W1:Y:S02]  /*11c0*/  LDS R2, [R3] ;  /* 0x0000000003027984 */ /* 0x002e640000000800 */
[----:B-1----:R-:W-:-:S05]  /*11d0*/  IMAD.IADD R2, R2, 0x1, R23 ;  /* 0x0000000102027824 */ /* 0x002fca00078e0217 */
[----:B------:R1:W-:Y:S02]  /*11e0*/  STS [R3], R2 ;  /* 0x0000000203007388 */ /* 0x0003e40000000800 */
[----:B------:R-:W-:Y:S05]  /*11f0*/  @!P0 BRA `(.L_x_57833) ;  /* 0xfffffffc00a88947 */ /* 0x000fea000383ffff */
.L_x_57828:
[----:B0-----:R-:W-:Y:S05]  /*1200*/  BSYNC B0 ;  /* 0x0000000000007941 */ /* 0x001fea0003800000 */
.L_x_57827:
[----:B------:R-:W-:Y:S05]  /*1210*/  @!P2 BRA `(.L_x_57834) ;  /* 0xfffffff800c4a947 */ /* 0x000fea000383ffff */
[----:B------:R-:W-:Y:S05]  /*1220*/  BSYNC B1 ;  /* 0x0000000000017941 */ /* 0x000fea0003800000 */
.L_x_57824:
[----:B------:R-:W-:Y:S05]  /*1230*/  BRA `(.L_x_57822) ;  /* 0x0000000c001c7947 */ /* 0x000fea0003800000 */
.L_x_57823:
[----:B------:R-:W-:-:S09]  /*1240*/  UISETP.GT.U32.AND UP0, UPT, UR11, 0x1f, UPT ;  /* 0x0000001f0b00788c */ /* 0x000fd2000bf04070 */
[----:B------:R-:W-:Y:S05]  /*1250*/  BRA.U UP0, `(.L_x_57835) ;  /* 0x00000005003c7547 */ /* 0x000fea000b800000 */
[C---:B------:R-:W-:Y:S01]  /*1260*/  VIADD R2, R10.reuse, 0x1 ;  /* 0x000000010a027836 */ /* 0x040fe20000000000 */
[C---:B------:R-:W-:Y:S01]  /*1270*/  ISETP.GE.U32.AND P0, PT, R10.reuse, UR11, PT ;  /* 0x0000000b0a007c0c */ /* 0x040fe2000bf06070 */
[----:B0-----:R-:W-:Y:S01]  /*1280*/  IMAD.MOV.U32 R15, RZ, RZ, RZ ;  /* 0x000000ffff0f7224 */ /* 0x001fe200078e00ff */
[----:B------:R-:W-:Y:S02]  /*1290*/  LOP3.LUT R12, R10, 0x1, RZ, 0x3c, !PT ;  /* 0x000000010a0c7812 */ /* 0x000fe400078e3cff */
[----:B------:R-:W-:Y:S02]  /*12a0*/  ISETP.GE.U32.AND P1, PT, R2, UR11, PT ;  /* 0x0000000b02007c0c */ /* 0x000fe4000bf26070 */
[----:B------:R-:W-:Y:S02]  /*12b0*/  SEL R17, RZ, UR11, !P0 ;  /* 0x0000000bff117c07 */ /* 0x000fe4000c000000 */
[----:B------:R-:W-:Y:S02]  /*12c0*/  SEL R13, RZ, UR11, !P1 ;  /* 0x0000000bff0d7c07 */ /* 0x000fe4000c800000 */
[----:B------:R-:W-:-:S03]  /*12d0*/  IADD3 R17, PT, PT, R10, -R17, RZ ;  /* 0x800000110a117210 */ /* 0x000fc60007ffe0ff */
[----:B------:R-:W-:-:S07]  /*12e0*/  IMAD.IADD R13, R2, 0x1, -R13 ;  /* 0x00000001020d7824 */ /* 0x000fce00078e0a0d */
.L_x_57844:
[----:B0-----:R-:W0:Y:S01]  /*12f0*/  LDC R18, c[0x0][0x3ac] ;  /* 0x0000eb00ff127b82 */ /* 0x001e220000000800 */
[----:B------:R-:W-:Y:S01]  /*1300*/  IMAD.IADD R19, R6, 0x1, R15 ;  /* 0x0000000106137824 */ /* 0x000fe200078e020f */
[----:B------:R-:W-:Y:S01]  /*1310*/  ISETP.GE.AND P3, PT, R7, UR16, PT ;  /* 0x0000001007007c0c */ /* 0x000fe2000bf66270 */
[----:B------:R-:W-:-:S05]  /*1320*/  VIADD R15, R15, UR8 ;  /* 0x000000080f0f7c36 */ /* 0x000fca0008000000 */
[----:B------:R-:W-:Y:S02]  /*1330*/  ISETP.GE.AND P1, PT, R15, UR7, PT ;  /* 0x000000070f007c0c */ /* 0x000fe4000bf26270 */
[C---:B0-----:R-:W-:Y:S01]  /*1340*/  ISETP.NE.AND P0, PT, R18.reuse, RZ, PT ;  /* 0x000000ff1200720c */ /* 0x041fe20003f05270 */
[----:B------:R-:W-:Y:S01]  /*1350*/  IMAD R3, R19, R18, R4 ;  /* 0x0000001213037224 */ /* 0x000fe200078e0204 */
[----:B------:R-:W-:-:S11]  /*1360*/  ISETP.GE.U32.AND P2, PT, R18, 0x2, PT ;  /* 0x000000021200780c */ /* 0x000fd60003f46070 */
[----:B-1234-:R-:W-:Y:S05]  /*1370*/  @!P0 BRA `(.L_x_57836) ;  /* 0x00000000001c8947 */ /* 0x01efea0003800000 */
[----:B------:R-:W0:Y:S01]  /*1380*/  S2UR UR6, SR_CgaCtaId ;  /* 0x00000000000679c3 */ /* 0x000e220000008800 */
[----:B------:R-:W-:Y:S01]  /*1390*/  UMOV UR4, 0x400 ;  /* 0x0000040000047882 */ /* 0x000fe20000000000 */
[----:B------:R-:W-:Y:S01]  /*13a0*/  IMAD.IADD R2, R10, 0x1, R3 ;  /* 0x000000010a027824 */ /* 0x000fe200078e0203 */
[----:B------:R-:W-:-:S04]  /*13b0*/  UIADD3 UR4, UPT, UPT, UR4, 0x80, URZ ;  /* 0x0000008004047890 */ /* 0x000fc8000fffe0ff */
[----:B0-----:R-:W-:-:S06]  /*13c0*/  ULEA UR4, UR6, UR4, 0x18 ;  /* 0x0000000406047291 */ /* 0x001fcc000f8ec0ff */
[----:B------:R-:W-:-:S05]  /*13d0*/  LEA R2, R2, UR4, 0x2 ;  /* 0x0000000402027c11 */ /* 0x000fca000f8e10ff */
[----:B------:R0:W1:Y:S02]  /*13e0*/  LDS R16, [R2] ;  /* 0x0000000002107984 */ /* 0x0000640000000800 */
.L_x_57836:
        /* <DEDUP_REMOVED lines=8> */
.L_x_57837:
        /* <DEDUP_REMOVED lines=12> */
[----:B------:R-:W-:-:S05]  /*1530*/  IMAD.HI.U32 R2, R2, R5, RZ ;  /* 0x0000000502027227 */ /* 0x000fca00078e00ff */
[----:B------:R-:W-:-:S05]  /*1540*/  IADD3 R2, PT, PT, -R2, RZ, RZ ;  /* 0x000000ff02027210 */ /* 0x000fca0007ffe1ff */
[----:B------:R-:W-:Y:S01]  /*1550*/  IMAD R21, R18, R2, R5 ;  /* 0x0000000212157224 */ /* 0x000fe200078e0205 */
[----:B------:R-:W-:-:S04]  /*1560*/  MOV R2, 0x400 ;  /* 0x0000040000027802 */ /* 0x000fc80000000f00 */
[----:B------:R-:W-:Y:S01]  /*1570*/  ISETP.GE.U32.AND P0, PT, R21, R18, PT ;  /* 0x000000121500720c */ /* 0x000fe20003f06070 */
[----:B------:R-:W-:Y:S01]  /*1580*/  VIADD R20, R2, 0x100 ;  /* 0x0000010002147836 */ /* 0x000fe20000000000 */
[----:B0-----:R-:W-:-:S11]  /*1590*/  LEA R2, R11, R2, 0x18 ;  /* 0x000000020b027211 */ /* 0x001fd600078ec0ff */
[----:B------:R-:W-:-:S05]  /*15a0*/  @P0 IMAD.IADD R21, R21, 0x1, -R18 ;  /* 0x0000000115150824 */ /* 0x000fca00078e0a12 */
[----:B------:R-:W-:-:S13]  /*15b0*/  ISETP.GE.U32.AND P0, PT, R21, R18, PT ;  /* 0x000000121500720c */ /* 0x000fda0003f06070 */
[----:B------:R-:W-:Y:S01]  /*15c0*/  @P0 IMAD.IADD R21, R21, 0x1, -R18 ;  /* 0x0000000115150824 */ /* 0x000fe200078e0a12 */
[----:B------:R-:W-:Y:S02]  /*15d0*/  @!P3 LOP3.LUT R21, RZ, R18, RZ, 0x33, !PT ;  /* 0x00000012ff15b212 */ /* 0x000fe400078e33ff */
[----:B------:R-:W-:Y:S02]  /*15e0*/  LEA R18, R11, R20, 0x18 ;  /* 0x000000140b127211 */ /* 0x000fe400078ec0ff */
[----:B------:R-:W-:Y:S01]  /*15f0*/  MOV R20, R7 ;  /* 0x0000000700147202 */ /* 0x000fe20000000f00 */
[----:B------:R-:W-:-:S07]  /*1600*/  IMAD R21, R21, 0x4, R2 ;  /* 0x0000000415157824 */ /* 0x000fce00078e0202 */
.L_x_57843:
[----:B----4-:R-:W-:Y:S01]  /*1610*/  IMAD R2, R20, 0xc, R21 ;  /* 0x0000000c14027824 */ /* 0x010fe200078e0215 */
[----:B------:R-:W-:-:S04]  /*1620*/  UMOV UR4, 0xffffffff ;  /* 0xffffffff00047882 */ /* 0x000fc80000000000 */
[----:B01----:R0:W2:Y:S01]  /*1630*/  LDS R11, [R2] ;  /* 0x00000000020b7984 */ /* 0x0030a20000000800 */
[----:B------:R-:W-:Y:S05]  /*1640*/  BRA.DIV UR4, `(.L_x_57840) ;  /* 0x0000000a04b07947 */ /* 0x000fea000b800000 */
[----:B0-2---:R0:W2:Y:S02]  /*1650*/  SHFL.IDX PT, R2, R11, R17, R8 ;  /* 0x000000110b027389 */ /* 0x0050a400000e0008 */
.L_x_57864:
[----:B-12---:R-:W-:Y:S01]  /*1660*/  IMAD R23, R16, R2, RZ ;  /* 0x0000000210177224 */ /* 0x006fe200078e02ff */
[----:B------:R-:W-:Y:S06]  /*1670*/  @!P2 BRA `(.L_x_57841) ;  /* 0x000000000010a947 */ /* 0x000fec0003800000 */
[----:B------:R-:W-:-:S03]  /*1680*/  UMOV UR4, 0xffffffff ;  /* 0xffffffff00047882 */ /* 0x000fc60000000000 */
[----:B------:R-:W-:Y:S05]  /*1690*/  BRA.DIV UR4, `(.L_x_57842) ;  /* 0x0000000a04bc7947 */ /* 0x000fea000b800000 */
[----:B------:R1:W2:Y:S02]  /*16a0*/  SHFL.IDX PT, R2, R11, R13, R8 ;  /* 0x0000000d0b027389 */ /* 0x0002a400000e0008 */
.L_x_57867:
[----:B--23--:R-:W-:-:S07]  /*16b0*/  IMAD R23, R14, R2, R23 ;  /* 0x000000020e177224 */ /* 0x00cfce00078e0217 */
.L_x_57841:
[C---:B------:R-:W-:Y:S01]  /*16c0*/  IMAD R3, R20.reuse, UR7, R19 ;  /* 0x0000000714037c24 */ /* 0x040fe2000f8e0213 */
[----:B------:R-:W-:-:S03]  /*16d0*/  IADD3 R20, PT, PT, R20, UR5, RZ ;  /* 0x0000000514147c10 */ /* 0x000fc6000fffe0ff */
[----:B------:R-:W-:Y:S01]  /*16e0*/  IMAD R2, R3, 0x4, R18 ;  /* 0x0000000403027824 */ /* 0x000fe200078e0212 */
[----:B------:R-:W-:-:S04]  /*16f0*/  ISETP.GE.AND P0, PT, R20, UR16, PT ;  /* 0x0000001014007c0c */ /* 0x000fc8000bf06270 */
[----:B------:R4:W-:Y:S09]  /*1700*/  STS [R2], R23 ;  /* 0x0000001702007388 */ /* 0x0009f20000000800 */
[----:B------:R-:W-:Y:S05]  /*1710*/  @!P0 BRA `(.L_x_57843) ;  /* 0xfffffffc00bc8947 */ /* 0x000fea000383ffff */
.L_x_57839:
[----:B------:R-:W-:Y:S05]  /*1720*/  BSYNC B0 ;  /* 0x0000000000007941 */ /* 0x000fea0003800000 */
.L_x_57838:
[----:B------:R-:W-:Y:S05]  /*1730*/  @!P1 BRA `(.L_x_57844) ;  /* 0xfffffff800ec9947 */ /* 0x000fea000383ffff */
[----:B------:R-:W-:Y:S05]  /*1740*/  BRA `(.L_x_57822) ;  /* 0x0000000400d87947 */ /* 0x000fea0003800000 */
.L_x_57835:
[C---:B0-----:R-:W-:Y:S01]  /*1750*/  VIADD R15, R10.reuse, 0x1 ;  /* 0x000000010a0f7836 */ /* 0x041fe20000000000 */
[----:B------:R-:W-:Y:S01]  /*1760*/  ISETP.GE.AND P0, PT, R10, UR11, PT ;  /* 0x0000000b0a007c0c */ /* 0x000fe2000bf06270 */
[----:B------:R-:W-:Y:S01]  /*1770*/  IMAD.MOV.U32 R17, RZ, RZ, RZ ;  /* 0x000000ffff117224 */ /* 0x000fe200078e00ff */
[----:B------:R-:W-:Y:S02]  /*1780*/  UMOV UR4, 0xffffff00 ;  /* 0xffffff0000047882 */ /* 0x000fe40000000000 */
[----:B------:R-:W-:Y:S01]  /*1790*/  ISETP.GE.AND P1, PT, R15, UR11, PT ;  /* 0x0000000b0f007c0c */ /* 0x000fe2000bf26270 */
[----:B------:R-:W-:Y:S01]  /*17a0*/  UIMAD UR4, UR17, UR4, 0x201f ;  /* 0x0000201f110474a4 */ /* 0x000fe2000f8e0204 */
[----:B------:R-:W-:Y:S02]  /*17b0*/  SEL R13, RZ, UR11, !P0 ;  /* 0x0000000bff0d7c07 */ /* 0x000fe4000c000000 */
[----:B------:R-:W-:-:S03]  /*17c0*/  SEL R2, RZ, UR11, !P1 ;  /* 0x0000000bff027c07 */ /* 0x000fc6000c800000 */
[----:B------:R-:W-:Y:S01]  /*17d0*/  IMAD.IADD R13, R10, 0x1, -R13 ;  /* 0x000000010a0d7824 */ /* 0x000fe200078e0a0d */
[----:B------:R-:W-:-:S07]  /*17e0*/  IADD3 R15, PT, PT, R15, -R2, RZ ;  /* 0x800000020f0f7210 */ /* 0x000fce0007ffe0ff */
.L_x_57854:
[----:B0-----:R-:W0:Y:S01]  /*17f0*/  LDC R11, c[0x0][0x3ac] ;  /* 0x0000eb00ff0b7b82 */ /* 0x001e220000000800 */
[C---:B------:R-:W-:Y:S01]  /*1800*/  IMAD.IADD R19, R6.reuse, 0x1, R17 ;  /* 0x0000000106137824 */ /* 0x040fe200078e0211 */
[----:B------:R-:W-:Y:S02]  /*1810*/  IADD3 R17, PT, PT, R17, UR8, RZ ;  /* 0x0000000811117c10 */ /* 0x000fe4000fffe0ff */
[----:B------:R-:W-:Y:S02]  /*1820*/  ISETP.GE.AND P3, PT, R7, UR16, PT ;  /* 0x0000001007007c0c */ /* 0x000fe4000bf66270 */
[----:B------:R-:W-:Y:S02]  /*1830*/  ISETP.GE.AND P1, PT, R17, UR7, PT ;  /* 0x0000000711007c0c */ /* 0x000fe4000bf26270 */
[----:B------:R-:W-:Y:S02]  /*1840*/  LOP3.LUT R14, R6, 0x1, RZ, 0xc0, !PT ;  /* 0x00000001060e7812 */ /* 0x000fe400078ec0ff */
        /* <DEDUP_REMOVED lines=11> */
.L_x_57845:
        /* <DEDUP_REMOVED lines=9> */
.L_x_57846:
        /* <DEDUP_REMOVED lines=28> */
.L_x_57853:
        /* <DEDUP_REMOVED lines=9> */
.L_x_57869:
[----:B-12---:R-:W-:-:S07]  /*1be0*/  IMAD R23, R10, R23, RZ ;  /* 0x000000170a177224 */ /* 0x006fce00078e02ff */
.L_x_57848:
[----:B------:R-:W-:-:S13]  /*1bf0*/  ISETP.GE.AND P0, PT, R16, 0x2, PT ;  /* 0x000000021000780c */ /* 0x000fda0003f06270 */
[----:B------:R-:W-:Y:S05]  /*1c00*/  @!P0 BRA `(.L_x_57850) ;  /* 0x0000000000108947 */ /* 0x000fea0003800000 */
[----:B------:R-:W-:-:S03]  /*1c10*/  UMOV UR6, 0xffffffff ;  /* 0xffffffff00067882 */ /* 0x000fc60000000000 */
[----:B------:R-:W-:Y:S05]  /*1c20*/  BRA.DIV UR6, `(.L_x_57851) ;  /* 0x0000000606947947 */ /* 0x000fea000b800000 */
[----:B------:R2:W4:Y:S02]  /*1c30*/  SHFL.IDX PT, R2, R11, R15, R8 ;  /* 0x0000000f0b027389 */ /* 0x00052400000e0008 */
.L_x_57872:
[----:B---34-:R-:W-:-:S07]  /*1c40*/  IMAD R23, R12, R2, R23 ;  /* 0x000000020c177224 */ /* 0x018fce00078e0217 */
.L_x_57850:
[----:B------:R-:W-:-:S07]  /*1c50*/  IMAD.U32 R2, RZ, RZ, UR14 ;  /* 0x0000000eff027e24 */ /* 0x000fce000f8e00ff */
.L_x_57852:
        /* <DEDUP_REMOVED lines=36> */
.L_x_57847:
[----:B------:R-:W-:Y:S05]  /*1ea0*/  @!P1 BRA `(.L_x_57854) ;  /* 0xfffffff800509947 */ /* 0x000fea000383ffff */
.L_x_57822:
        /* <DEDUP_REMOVED lines=8> */
[----:B01234-:R-:W0:Y:S01]  /*1f30*/  LDC.64 R2, c[0x0][0x3a0] ;  /* 0x0000e800ff027b82 */ /* 0x01fe220000000a00 */
[----:B-----5:R-:W-:-:S06]  /*1f40*/  ULEA UR4, UR5, UR4, 0x18 ;  /* 0x0000000405047291 */ /* 0x020fcc000f8ec0ff */
[----:B------:R-:W-:Y:S01]  /*1f50*/  LEA R4, R0, UR4, 0x2 ;  /* 0x0000000400047c11 */ /* 0x000fe2000f8e10ff */
[----:B0-----:R-:W-:-:S07]  /*1f60*/  IMAD.WIDE.U32 R2, R9, 0x4, R2 ;  /* 0x0000000409027825 */ /* 0x001fce00078e0002 */
.L_x_57855:
[----:B------:R0:W1:Y:S01]  /*1f70*/  LDS R5, [R4] ;  /* 0x0000000004057984 */ /* 0x0000620000000800 */
[----:B------:R-:W-:Y:S01]  /*1f80*/  IADD3 R0, PT, PT, R0, UR15, RZ ;  /* 0x0000000f00007c10 */ /* 0x000fe2000fffe0ff */
[----:B------:R-:W-:Y:S02]  /*1f90*/  IMAD.U32 R7, RZ, RZ, UR15 ;  /* 0x0000000fff077e24 */ /* 0x000fe4000f8e00ff */
[----:B------:R-:W-:Y:S01]  /*1fa0*/  IMAD.U32 R9, RZ, RZ, UR15 ;  /* 0x0000000fff097e24 */ /* 0x000fe2000f8e00ff */
[----:B------:R-:W-:Y:S02]  /*1fb0*/  ISETP.GE.U32.AND P0, PT, R0, 0x10, PT ;  /* 0x000000100000780c */ /* 0x000fe40003f06070 */
[----:B0-----:R-:W-:Y:S01]  /*1fc0*/  LEA R4, R7, R4, 0x2 ;  /* 0x0000000407047211 */ /* 0x001fe200078e10ff */
[----:B-1----:R0:W-:Y:S02]  /*1fd0*/  STG.E desc[UR12][R2.64], R5 ;  /* 0x0000000502007986 */ /* 0x0021e4000c10190c */
[----:B0-----:R-:W-:-:S08]  /*1fe0*/  IMAD.WIDE.U32 R2, R9, 0x4, R2 ;  /* 0x0000000409027825 */ /* 0x001fd000078e0002 */
[----:B------:R-:W-:Y:S05]  /*1ff0*/  @!P0 BRA `(.L_x_57855) ;  /* 0xfffffffc00dc8947 */ /* 0x000fea000383ffff */
[----:B------:R-:W-:Y:S05]  /*2000*/  EXIT ;  /* 0x000000000000794d */ /* 0x000fea0003800000 */
.L_x_57830:
[----:B------:R-:W-:Y:S01]  /*2010*/  BSSY B2, `(.L_x_57856) ;  /* 0x0000006000027945 */ /* 0x000fe20003800000 */
[----:B------:R-:W-:Y:S02]  /*2020*/  IMAD.MOV.U32 R3, RZ, RZ, R17 ;  /* 0x000000ffff037224 */ /* 0x000fe400078e0011 */
[----:B-1----:R-:W-:-:S07]  /*2030*/  IMAD.MOV.U32 R2, RZ, RZ, -0x1 ;  /* 0xffffffffff027424 */ /* 0x002fce00078e00ff */
[----:B0-234-:R-:W-:Y:S05]  /*2040*/  WARPSYNC.COLLECTIVE R2, `(.L_x_57857) ;  /* 0x0000000002087348 */ /* 0x01dfea0003c00000 */
[----:B---3--:R1:W3:Y:S02]  /*2050*/  SHFL.IDX P0, R2, R11, R3, R8 ;  /* 0x000000030b027389 */ /* 0x0082e40000000008 */
[----:B01234-:R-:W-:Y:S05]  /*2060*/  ENDCOLLECTIVE ;  /* 0x000000000000791b */ /* 0x01ffea0003800000 */
.L_x_57857:
[----:B------:R-:W-:Y:S05]  /*2070*/  BSYNC B2 ;  /* 0x0000000000027941 */ /* 0x000fea0003800000 */
.L_x_57856:
[----:B------:R-:W-:Y:S05]  /*2080*/  BRA `(.L_x_57858) ;  /* 0xfffffff000207947 */ /* 0x000fea000383ffff */
.L_x_57832:
[----:B------:R-:W-:Y:S01]  /*2090*/  BSSY B2, `(.L_x_57859) ;  /* 0x0000006000027945 */ /* 0x000fe20003800000 */
[----:B------:R-:W-:Y:S01]  /*20a0*/  MOV R3, R13 ;  /* 0x0000000d00037202 */ /* 0x000fe20000000f00 */
[----:B-1----:R-:W-:-:S07]  /*20b0*/  IMAD.MOV.U32 R2, RZ, RZ, -0x1 ;  /* 0xffffffffff027424 */ /* 0x002fce00078e00ff */
[----:B--234-:R-:W-:Y:S05]  /*20c0*/  WARPSYNC.COLLECTIVE R2, `(.L_x_57860) ;  /* 0x0000000002087348 */ /* 0x01cfea0003c00000 */
[----:B---3--:R0:W1:Y:S02]  /*20d0*/  SHFL.IDX P0, R2, R11, R3, R8 ;  /* 0x000000030b027389 */ /* 0x0080640000000008 */
[----:B012-4-:R-:W-:Y:S05]  /*20e0*/  ENDCOLLECTIVE ;  /* 0x000000000000791b */ /* 0x017fea0003800000 */
.L_x_57860:
[----:B------:R-:W-:Y:S05]  /*20f0*/  BSYNC B2 ;  /* 0x0000000000027941 */ /* 0x000fea0003800000 */
.L_x_57859:
[----:B------:R-:W-:Y:S05]  /*2100*/  BRA `(.L_x_57861) ;  /* 0xfffffff000187947 */ /* 0x000fea000383ffff */
.L_x_57840:
[----:B------:R-:W-:Y:S01]  /*2110*/  BSSY B1, `(.L_x_57862) ;  /* 0x0000006000017945 */ /* 0x000fe20003800000 */
[----:B------:R-:W-:Y:S01]  /*2120*/  IMAD.MOV.U32 R3, RZ, RZ, R17 ;  /* 0x000000ffff037224 */ /* 0x000fe200078e0011 */
[----:B0-----:R-:W-:-:S07]  /*2130*/  MOV R2, 0xffffffff ;  /* 0xffffffff00027802 */ /* 0x001fce0000000f00 */
[----:B-123--:R-:W-:Y:S05]  /*2140*/  WARPSYNC.COLLECTIVE R2, `(.L_x_57863) ;  /* 0x0000000002087348 */ /* 0x00efea0003c00000 */
[----:B--2---:R0:W2:Y:S02]  /*2150*/  SHFL.IDX P0, R2, R11, R3, R8 ;  /* 0x000000030b027389 */ /* 0x0040a40000000008 */
[----:B0123--:R-:W-:Y:S05]  /*2160*/  ENDCOLLECTIVE ;  /* 0x000000000000791b */ /* 0x00ffea0003800000 */
.L_x_57863:
[----:B------:R-:W-:Y:S05]  /*2170*/  BSYNC B1 ;  /* 0x0000000000017941 */ /* 0x000fea0003800000 */
.L_x_57862:
[----:B------:R-:W-:Y:S05]  /*2180*/  BRA `(.L_x_57864) ;  /* 0xfffffff400347947 */ /* 0x000fea000383ffff */
.L_x_57842:
[----:B------:R-:W-:Y:S01]  /*2190*/  BSSY B1, `(.L_x_57865) ;  /* 0x0000006000017945 */ /* 0x000fe20003800000 */
[----:B------:R-:W-:Y:S02]  /*21a0*/  IMAD.MOV.U32 R3, RZ, RZ, R13 ;  /* 0x000000ffff037224 */ /* 0x000fe400078e000d */
[----:B------:R-:W-:-:S07]  /*21b0*/  IMAD.MOV.U32 R2, RZ, RZ, -0x1 ;  /* 0xffffffffff027424 */ /* 0x000fce00078e00ff */
[----:B0--3--:R-:W-:Y:S05]  /*21c0*/  WARPSYNC.COLLECTIVE R2, `(.L_x_57866) ;  /* 0x0000000002087348 */ /* 0x009fea0003c00000 */
[----:B------:R1:W2:Y:S02]  /*21d0*/  SHFL.IDX P0, R2, R11, R3, R8 ;  /* 0x000000030b027389 */ /* 0x0002a40000000008 */
[----:B0123--:R-:W-:Y:S05]  /*21e0*/  ENDCOLLECTIVE ;  /* 0x000000000000791b */ /* 0x00ffea0003800000 */
.L_x_57866:
[----:B------:R-:W-:Y:S05]  /*21f0*/  BSYNC B1 ;  /* 0x0000000000017941 */ /* 0x000fea0003800000 */
.L_x_57865:
[----:B------:R-:W-:Y:S05]  /*2200*/  BRA `(.L_x_57867) ;  /* 0xfffffff400287947 */ /* 0x000fea000383ffff */
.L_x_57849:
[----:B------:R-:W-:Y:S01]  /*2210*/  IMAD.MOV.U32 R2, RZ, RZ, -0x1 ;  /* 0xffffffffff027424 */ /* 0x000fe200078e00ff */
[----:B------:R-:W-:-:S07]  /*2220*/  MOV R3, R13 ;  /* 0x0000000d00037202 */ /* 0x000fce0000000f00 */
[----:B-1-3--:R-:W-:Y:S05]  /*2230*/  WARPSYNC.COLLECTIVE R2, `(.L_x_57868) ;  /* 0x0000000002087348 */ /* 0x00afea0003c00000 */
[----:B------:R0:W2:Y:S02]  /*2240*/  SHFL.IDX P0, R2, R11, R3, R8 ;  /* 0x000000030b027389 */ /* 0x0000a40000000008 */
[----:B0123--:R-:W-:Y:S05]  /*2250*/  ENDCOLLECTIVE ;  /* 0x000000000000791b */ /* 0x00ffea0003800000 */
.L_x_57868:
[----:B------:R-:W-:Y:S01]  /*2260*/  IMAD.MOV.U32 R23, RZ, RZ, R2 ;  /* 0x000000ffff177224 */ /* 0x000fe200078e0002 */
[----:B------:R-:W-:Y:S06]  /*2270*/  BRA `(.L_x_57869) ;  /* 0xfffffff800587947 */ /* 0x000fec000383ffff */
.L_x_57851:
[----:B------:R-:W-:Y:S01]  /*2280*/  BSSY B0, `(.L_x_57870) ;  /* 0x0000006000007945 */ /* 0x000fe20003800000 */
[----:B------:R-:W-:Y:S01]  /*2290*/  MOV R3, R15 ;  /* 0x0000000f00037202 */ /* 0x000fe20000000f00 */
[----:B------:R-:W-:-:S07]  /*22a0*/  IMAD.MOV.U32 R2, RZ, RZ, -0x1 ;  /* 0xffffffffff027424 */ /* 0x000fce00078e00ff */
[----:B01-3--:R-:W-:Y:S05]  /*22b0*/  WARPSYNC.COLLECTIVE R2, `(.L_x_57871) ;  /* 0x0000000002087348 */ /* 0x00bfea0003c00000 */
[----:B------:R2:W4:Y:S02]  /*22c0*/  SHFL.IDX P0, R2, R11, R3, R8 ;  /* 0x000000030b027389 */ /* 0x0005240000000008 */
[----:B01234-:R-:W-:Y:S05]  /*22d0*/  ENDCOLLECTIVE ;  /* 0x000000000000791b */ /* 0x01ffea0003800000 */
.L_x_57871:
[----:B------:R-:W-:Y:S05]  /*22e0*/  BSYNC B0 ;  /* 0x0000000000007941 */ /* 0x000fea0003800000 */
.L_x_57870:
[----:B------:R-:W-:Y:S05]  /*22f0*/  BRA `(.L_x_57872) ;  /* 0xfffffff800507947 */ /* 0x000fea000383ffff */
.L_x_57873:
        /* <DEDUP_REMOVED lines=16> */
.L_x_58794:


//--------------------- .text._Z9cuda_gemmIiLi256ELi1ELi1ELi16ELi2ELi2ELi32ELi0ELi1EEviiiPT_S1_S1_ii --------------------------
	.section	.text._Z9cuda_gemmIiLi256ELi1ELi1ELi16ELi2ELi2ELi32ELi0ELi1EEviiiPT_S1_S1_ii,"ax",@progbits
	.align	128
        .global         _Z9cuda_gemmIiLi256ELi1ELi1ELi16ELi2ELi2ELi32ELi0ELi1EEviiiPT_S1_S1_ii
        .type           _Z9cuda_gemmIiLi256ELi1ELi1ELi16ELi2ELi2ELi32ELi0ELi1EEviiiPT_S1_S1_ii,@function
        .size           _Z9cuda_gemmIiLi256ELi1ELi1ELi16ELi2ELi2ELi32ELi0ELi1EEviiiPT_S1_S1_ii,(.L_x_58795 - _Z9cuda_gemmIiLi256ELi1ELi1ELi16ELi2ELi2ELi32ELi0ELi1EEviiiPT_S1_S1_ii)
        .other          _Z9cuda_gemmIiLi256ELi1ELi1ELi16ELi2ELi2ELi32ELi0ELi1EEviiiPT_S1_S1_ii,@"STO_CUDA_ENTRY STV_DEFAULT"
_Z9cuda_gemmIiLi256ELi1ELi1ELi16ELi2ELi2ELi32ELi0ELi1EEviiiPT_S1_S1_ii:
.text._Z9cuda_gemmIiLi256ELi1ELi1ELi16ELi2ELi2ELi32ELi0ELi1EEviiiPT_S1_S1_ii:
        /* <DEDUP_REMOVED lines=14> */
.L_x_57876:
        /* <DEDUP_REMOVED lines=11> */
.L_x_57875:
[----:B------:R-:W-:Y:S05]  /*0190*/  BSYNC.RECONVERGENT B0 ;  /* 0x0000000000007941 */ /* 0x000fea0003800200 */
.L_x_57874:
[----:B------:R-:W1:Y:S08]  /*01a0*/  LDC R3, c[0x0][0x360] ;  /* 0x0000d800ff037b82 */ /* 0x000e700000000800 */
[----:B------:R-:W2:Y:S02]  /*01b0*/  LDC R2, c[0x0][0x374] ;  /* 0x0000dd00ff027b82 */ /* 0x000ea40000000800 */
[----:B--2---:R-:W-:-:S13]  /*01c0*/  ISETP.LE.U32.AND P0, PT, R2, UR10, PT ;  /* 0x0000000a02007c0c */ /* 0x004fda000bf03070 */
[----:B-1----:R-:W-:Y:S05]  /*01d0*/  @P0 EXIT ;  /* 0x000000000000094d */ /* 0x002fea0003800000 */
[----:B------:R-:W1:Y:S01]  /*01e0*/  S2R R2, SR_CTAID.X ;  /* 0x0000000000027919 */ /* 0x000e620000002500 */
[C---:B------:R-:W-:Y:S01]  /*01f0*/  ISETP.GT.U32.AND P0, PT, R0.reuse, 0xf, PT ;  /* 0x0000000f0000780c */ /* 0x040fe20003f04070 */
[----:B------:R-:W-:Y:S01]  /*0200*/  BSSY.RECONVERGENT B0, `(.L_x_57877) ;  /* 0x0000021000007945 */ /* 0x000fe20003800200 */
[C---:B------:R-:W-:Y:S02]  /*0210*/  LOP3.LUT R4, R0.reuse, 0x7, RZ, 0xc0, !PT ;  /* 0x0000000700047812 */ /* 0x040fe400078ec0ff */
[----:B------:R-:W-:-:S09]  /*0220*/  LOP3.LUT R5, R0, 0x1, RZ, 0xc0, !PT ;  /* 0x0000000100057812 */ /* 0x000fd200078ec0ff */
[----:B------:R-:W-:Y:S05]  /*0230*/  @P0 BRA `(.L_x_57878) ;  /* 0x0000000000740947 */ /* 0x000fea0003800000 */
[----:B------:R-:W2:Y:S01]  /*0240*/  S2R R15, SR_CgaCtaId ;  /* 0x00000000000f7919 */ /* 0x000ea20000008800 */
[----:B------:R-:W3:Y:S01]  /*0250*/  LDC R11, c[0x0][0x388] ;  /* 0x0000e200ff0b7b82 */ /* 0x000ee20000000800 */
[----:B------:R-:W-:Y:S01]  /*0260*/  MOV R13, 0x400 ;  /* 0x00000400000d7802 */ /* 0x000fe20000000f00 */
[----:B------:R-:W-:Y:S01]  /*0270*/  BSSY.RECONVERGENT B1, `(.L_x_57879) ;  /* 0x0000010000017945 */ /* 0x000fe20003800200 */
[----:B------:R-:W-:-:S03]  /*0280*/  IMAD.MOV.U32 R12, RZ, RZ, R0 ;  /* 0x000000ffff0c7224 */ /* 0x000fc600078e0000 */
[----:B------:R-:W-:Y:S02]  /*0290*/  VIADD R8, R13, 0x80 ;  /* 0x000000800d087836 */ /* 0x000fe40000000000 */
[----:B0-----:R-:W0:Y:S01]  /*02a0*/  LDC.64 R6, c[0x0][0x390] ;  /* 0x0000e400ff067b82 */ /* 0x001e220000000a00 */
[----:B---3--:R-:W-:-:S04]  /*02b0*/  IMAD R11, R11, UR10, R0 ;  /* 0x0000000a0b0b7c24 */ /* 0x008fc8000f8e0200 */
[----:B-1----:R-:W-:Y:S01]  /*02c0*/  IMAD R11, R2, 0x10, R11 ;  /* 0x00000010020b7824 */ /* 0x002fe200078e020b */
[----:B--2---:R-:W-:-:S04]  /*02d0*/  LEA R9, R15, R8, 0x18 ;  /* 0x000000080f097211 */ /* 0x004fc800078ec0ff */
[----:B0-----:R-:W-:-:S07]  /*02e0*/  LEA R10, R0, R9, 0x2 ;  /* 0x00000009000a7211 */ /* 0x001fce00078e10ff */
.L_x_57880:
[----:B------:R-:W-:-:S06]  /*02f0*/  IMAD.WIDE R8, R11, 0x4, R6 ;  /* 0x000000040b087825 */ /* 0x000fcc00078e0206 */
[----:B------:R-:W2:Y:S01]  /*0300*/  LDG.E R9, desc[UR8][R8.64] ;  /* 0x0000000808097981 */ /* 0x000ea2000c1e1900 */
[C---:B------:R-:W-:Y:S02]  /*0310*/  IMAD.IADD R12, R3.reuse, 0x1, R12 ;  /* 0x00000001030c7824 */ /* 0x040fe400078e020c */
[----:B------:R-:W-:-:S03]  /*0320*/  IMAD.IADD R11, R3, 0x1, R11 ;  /* 0x00000001030b7824 */ /* 0x000fc600078e020b */
[----:B------:R-:W-:Y:S01]  /*0330*/  ISETP.GE.U32.AND P0, PT, R12, 0x10, PT ;  /* 0x000000100c00780c */ /* 0x000fe20003f06070 */
[----:B--2---:R0:W-:Y:S02]  /*0340*/  STS [R10], R9 ;  /* 0x000000090a007388 */ /* 0x0041e40000000800 */
[----:B0-----:R-:W-:-:S10]  /*0350*/  IMAD R10, R3, 0x4, R10 ;  /* 0x00000004030a7824 */ /* 0x001fd400078e020a */
[----:B------:R-:W-:Y:S05]  /*0360*/  @!P0 BRA `(.L_x_57880) ;  /* 0xfffffffc00e08947 */ /* 0x000fea000383ffff */
[----:B------:R-:W-:Y:S05]  /*0370*/  BSYNC.RECONVERGENT B1 ;  /* 0x0000000000017941 */ /* 0x000fea0003800200 */
.L_x_57879:
[----:B------:R-:W-:Y:S01]  /*0380*/  IADD3 R6, PT, PT, R13, 0x100, RZ ;  /* 0x000001000d067810 */ /* 0x000fe20007ffe0ff */
[----:B------:R-:W-:-:S03]  /*0390*/  IMAD.MOV.U32 R8, RZ, RZ, R0 ;  /* 0x000000ffff087224 */ /* 0x000fc600078e0000 */
[----:B------:R-:W-:-:S05]  /*03a0*/  LEA R7, R15, R6, 0x18 ;  /* 0x000000060f077211 */ /* 0x000fca00078ec0ff */
[----:B------:R-:W-:-:S07]  /*03b0*/  IMAD R6, R0, 0x4, R7 ;  /* 0x0000000400067824 */ /* 0x000fce00078e0207 */
.L_x_57881:
[C---:B------:R-:W-:Y:S01]  /*03c0*/  IMAD.IADD R8, R3.reuse, 0x1, R8 ;  /* 0x0000000103087824 */ /* 0x040fe200078e0208 */
[----:B------:R0:W-:Y:S04]  /*03d0*/  STS [R6], RZ ;  /* 0x000000ff06007388 */ /* 0x0001e80000000800 */
[----:B------:R-:W-:Y:S02]  /*03e0*/  ISETP.GE.U32.AND P0, PT, R8, 0x10, PT ;  /* 0x000000100800780c */ /* 0x000fe40003f06070 */
[----:B0-----:R-:W-:-:S11]  /*03f0*/  LEA R6, R3, R6, 0x2 ;  /* 0x0000000603067211 */ /* 0x001fd600078e10ff */
[----:B------:R-:W-:Y:S05]  /*0400*/  @!P0 BRA `(.L_x_57881) ;  /* 0xfffffffc00ec8947 */ /* 0x000fea000383ffff */
.L_x_57878:
[----:B------:R-:W-:Y:S05]  /*0410*/  BSYNC.RECONVERGENT B0 ;  /* 0x0000000000007941 */ /* 0x000fea0003800200 */
.L_x_57877:
[----:B------:R-:W-:Y:S01]  /*0420*/  BAR.SYNC.DEFER_BLOCKING 0x0 ;  /* 0x0000000000007b1d */ /* 0x000fe20000010000 */
[----:B------:R-:W-:-:S13]  /*0430*/  ISETP.GT.U32.AND P0, PT, R0, 0xf, PT ;  /* 0x0000000f0000780c */ /* 0x000fda0003f04070 */
[----:B------:R-:W-:Y:S05]  /*0440*/  @P0 BRA `(.L_x_57882) ;  /* 0x0000000000840947 */ /* 0x000fea0003800000 */
[----:B------:R-:W2:Y:S01]  /*0450*/  S2R R11, SR_CgaCtaId ;  /* 0x00000000000b7919 */ /* 0x000ea20000008800 */
[----:B------:R-:W-:Y:S01]  /*0460*/  MOV R10, 0x400 ;  /* 0x00000400000a7802 */ /* 0x000fe20000000f00 */
[----:B0-----:R-:W-:Y:S01]  /*0470*/  IMAD.SHL.U32 R7, R4, 0x2, RZ ;  /* 0x0000000204077824 */ /* 0x001fe200078e00ff */
[----:B------:R-:W-:-:S03]  /*0480*/  LOP3.LUT R6, R5, 0x1, RZ, 0x3c, !PT ;  /* 0x0000000105067812 */ /* 0x000fc600078e3cff */
[----:B------:R-:W-:Y:S01]  /*0490*/  VIADD R9, R10, 0x80 ;  /* 0x000000800a097836 */ /* 0x000fe20000000000 */
[----:B------:R-:W-:-:S04]  /*04a0*/  LOP3.LUT R8, R7, R5, RZ, 0xfc, !PT ;  /* 0x0000000507087212 */ /* 0x000fc800078efcff */
[----:B--2---:R-:W-:Y:S02]  /*04b0*/  LEA R12, R11, R9, 0x18 ;  /* 0x000000090b0c7211 */ /* 0x004fe400078ec0ff */
[----:B------:R-:W-:Y:S02]  /*04c0*/  LOP3.LUT R9, R7, R6, RZ, 0xfc, !PT ;  /* 0x0000000607097212 */ /* 0x000fe400078efcff */
[----:B------:R-:W-:Y:S01]  /*04d0*/  LEA R14, R11, R10, 0x18 ;  /* 0x0000000a0b0e7211 */ /* 0x000fe200078ec0ff */
[----:B------:R-:W-:Y:S01]  /*04e0*/  IMAD R7, R8, 0x4, R12 ;  /* 0x0000000408077824 */ /* 0x000fe200078e020c */
[----:B------:R-:W-:Y:S01]  /*04f0*/  LEA R8, R9, R12, 0x2 ;  /* 0x0000000c09087211 */ /* 0x000fe200078e10ff */
[----:B------:R-:W-:Y:S01]  /*0500*/  VIADD R12, R10, 0x100 ;  /* 0x000001000a0c7836 */ /* 0x000fe20000000000 */
[----:B------:R-:W-:Y:S01]  /*0510*/  SHF.R.U32.HI R9, RZ, 0x3, R0 ;  /* 0x00000003ff097819 */ /* 0x000fe20000011600 */
[----:B------:R-:W-:Y:S02]  /*0520*/  IMAD R14, R5, 0x4, R14 ;  /* 0x00000004050e7824 */ /* 0x000fe400078e020e */
[----:B------:R-:W0:Y:S01]  /*0530*/  LDS R7, [R7] ;  /* 0x0000000007077984 */ /* 0x000e220000000800 */
[----:B------:R-:W-:-:S03]  /*0540*/  LEA R15, R11, R12, 0x18 ;  /* 0x0000000c0b0f7211 */ /* 0x000fc600078ec0ff */
[----:B------:R-:W2:Y:S04]  /*0550*/  LDS R8, [R8] ;  /* 0x0000000008087984 */ /* 0x000ea80000000800 */
.L_x_57884:
[----:B---3--:R-:W-:Y:S01]  /*0560*/  IMAD R10, R9, 0xc, R14 ;  /* 0x0000000c090a7824 */ /* 0x008fe200078e020e */
[----:B------:R-:W-:-:S05]  /*0570*/  UMOV UR4, 0xffffffff ;  /* 0xffffffff00047882 */ /* 0x000fca0000000000 */
[----:B------:R-:W3:Y:S01]  /*0580*/  LDS R10, [R10] ;  /* 0x000000000a0a7984 */ /* 0x000ee20000000800 */
[----:B------:R-:W-:Y:S05]  /*0590*/  BRA.DIV UR4, `(.L_x_57883) ;  /* 0x0000000204a07947 */ /* 0x000fea000b800000 */
[----:B---3--:R-:W0:Y:S04]  /*05a0*/  SHFL.IDX PT, R12, R10, R5, 0x1e1f ;  /* 0x001e1f050a0c7589 */ /* 0x008e2800000e0000 */
[----:B------:R3:W4:Y:S01]  /*05b0*/  SHFL.IDX PT, R13, R10, R6, 0x1e1f ;  /* 0x001e1f060a0d7589 */ /* 0x00072200000e0000 */
[----:B0-----:R-:W-:-:S07]  /*05c0*/  IMAD R11, R7, R12, RZ ;  /* 0x0000000c070b7224 */ /* 0x001fce00078e02ff */
.L_x_57889:
[----:B---3--:R-:W-:Y:S01]  /*05d0*/  LEA R10, R9, R4, 0x3 ;  /* 0x00000004090a7211 */ /* 0x008fe200078e18ff */
[----:B--2-4-:R-:W-:Y:S01]  /*05e0*/  IMAD R11, R8, R13, R11 ;  /* 0x0000000d080b7224 */ /* 0x014fe200078e020b */
[----:B------:R-:W-:-:S03]  /*05f0*/  LEA.HI R9, R3, R9, RZ, 0x1d ;  /* 0x0000000903097211 */ /* 0x000fc600078fe8ff */
[----:B------:R-:W-:Y:S01]  /*0600*/  IMAD.U32 R10, R10, 0x4, R15 ;  /* 0x000000040a0a7824 */ /* 0x000fe200078e000f */
[----:B------:R-:W-:-:S04]  /*0610*/  ISETP.GE.U32.AND P0, PT, R9, 0x2, PT ;  /* 0x000000020900780c */ /* 0x000fc80003f06070 */
[----:B------:R-:W0:Y:S02]  /*0620*/  LDS R12, [R10] ;  /* 0x000000000a0c7984 */ /* 0x000e240000000800 */
[----:B0-----:R-:W-:-:S05]  /*0630*/  IMAD.IADD R11, R11, 0x1, R12 ;  /* 0x000000010b0b7824 */ /* 0x001fca00078e020c */
[----:B------:R3:W-:Y:S02]  /*0640*/  STS [R10], R11 ;  /* 0x0000000b0a007388 */ /* 0x0007e40000000800 */
[----:B------:R-:W-:Y:S05]  /*0650*/  @!P0 BRA `(.L_x_57884) ;  /* 0xfffffffc00c08947 */ /* 0x000fea000383ffff */
.L_x_57882:
[----:B------:R-:W-:Y:S05]  /*0660*/  WARPSYNC.ALL ;  /* 0x0000000000007948 */ /* 0x000fea0003800000 */
[----:B------:R-:W-:Y:S01]  /*0670*/  BAR.SYNC.DEFER_BLOCKING 0x0 ;  /* 0x0000000000007b1d */ /* 0x000fe20000010000 */
[----:B------:R-:W-:-:S13]  /*0680*/  ISETP.GT.U32.AND P0, PT, R0, 0xf, PT ;  /* 0x0000000f0000780c */ /* 0x000fda0003f04070 */
[----:B------:R-:W-:Y:S05]  /*0690*/  @P0 EXIT ;  /* 0x000000000000094d */ /* 0x000fea0003800000 */
[----:B------:R-:W2:Y:S01]  /*06a0*/  S2UR UR6, SR_CgaCtaId ;  /* 0x00000000000679c3 */ /* 0x000ea20000008800 */
[----:B------:R-:W4:Y:S01]  /*06b0*/  LDCU UR7, c[0x0][0x388] ;  /* 0x00007100ff0777ac */ /* 0x000f220008000800 */
[----:B-1----:R-:W-:Y:S01]  /*06c0*/  SHF.L.U32 R2, R2, 0x3, RZ ;  /* 0x0000000302027819 */ /* 0x002fe200000006ff */
[----:B------:R-:W-:Y:S02]  /*06d0*/  UMOV UR4, 0x400 ;  /* 0x0000040000047882 */ /* 0x000fe40000000000 */
[----:B------:R-:W-:-:S03]  /*06e0*/  UIADD3 UR5, UPT, UPT, UR4, 0x100, URZ ;  /* 0x0000010004057890 */ /* 0x000fc6000fffe0ff */
[----:B------:R-:W1:Y:S08]  /*06f0*/  LDC R5, c[0x0][0x384] ;  /* 0x0000e100ff057b82 */ /* 0x000e700000000800 */
[----:B0-----:R-:W0:Y:S01]  /*0700*/  LDC.64 R6, c[0x0][0x3a0] ;  /* 0x0000e800ff067b82 */ /* 0x001e220000000a00 */
[----:B----4-:R-:W-:-:S04]  /*0710*/  ULEA.HI UR4, UR7, UR7, URZ, 0x1 ;  /* 0x0000000707047291 */ /* 0x010fc8000f8f08ff */
[----:B------:R-:W-:Y:S02]  /*0720*/  USHF.R.S32.HI UR4, URZ, 0x1, UR4 ;  /* 0x00000001ff047899 */ /* 0x000fe40008011404 */
[----:B--2---:R-:W-:-:S06]  /*0730*/  ULEA UR5, UR6, UR5, 0x18 ;  /* 0x0000000506057291 */ /* 0x004fcc000f8ec0ff */
[----:B------:R-:W-:Y:S01]  /*0740*/  LEA R8, R0, UR5, 0x2 ;  /* 0x0000000500087c11 */ /* 0x000fe2000f8e10ff */
[----:B-1----:R-:W-:-:S07]  /*0750*/  IMAD R2, R5, UR10, R2 ;  /* 0x0000000a05027c24 */ /* 0x002fce000f8e0202 */
.L_x_57885:
        /* <DEDUP_REMOVED lines=12> */
.L_x_57883:
[----:B------:R-:W-:Y:S01]  /*0820*/  BSSY B0, `(.L_x_57886) ;  /* 0x0000007000007945 */ /* 0x000fe20003800000 */
[----:B------:R-:W-:Y:S01]  /*0830*/  IMAD.MOV.U32 R17, RZ, RZ, R5 ;  /* 0x000000ffff117224 */ /* 0x000fe200078e0005 */
[----:B------:R-:W-:Y:S01]  /*0840*/  MOV R16, 0xffffffff ;  /* 0xffffffff00107802 */ /* 0x000fe20000000f00 */
[----:B------:R-:W-:-:S07]  /*0850*/  IMAD.MOV.U32 R19, RZ, RZ, 0x1e1f ;  /* 0x00001e1fff137424 */ /* 0x000fce00078e00ff */
[----:B0123--:R-:W-:Y:S05]  /*0860*/  WARPSYNC.COLLECTIVE R16, `(.L_x_57887) ;  /* 0x0000000010087348 */ /* 0x00ffea0003c00000 */
[----:B---3--:R3:W4:Y:S02]  /*0870*/  SHFL.IDX P0, R13, R10, R17, R19 ;  /* 0x000000110a0d7389 */ /* 0x0087240000000013 */
[----:B01234-:R-:W-:Y:S05]  /*0880*/  ENDCOLLECTIVE ;  /* 0x000000000000791b */ /* 0x01ffea0003800000 */
.L_x_57887:
[----:B------:R-:W-:Y:S05]  /*0890*/  BSYNC B0 ;  /* 0x0000000000007941 */ /* 0x000fea0003800000 */
.L_x_57886:
[----:B------:R-:W-:Y:S02]  /*08a0*/  HFMA2 R19, -RZ, RZ, 0, 0.005977630615234375 ;  /* 0x00001e1fff137431 */ /* 0x000fe400000001ff */
[----:B------:R-:W-:Y:S02]  /*08b0*/  IMAD.MOV.U32 R17, RZ, RZ, R6 ;  /* 0x000000ffff117224 */ /* 0x000fe400078e0006 */
[----:B------:R-:W-:Y:S02]  /*08c0*/  IMAD.MOV.U32 R16, RZ, RZ, -0x1 ;  /* 0xffffffffff107424 */ /* 0x000fe400078e00ff */
[----:B------:R-:W-:-:S07]  /*08d0*/  IMAD.MOV.U32 R12, RZ, RZ, R13 ;  /* 0x000000ffff0c7224 */ /* 0x000fce00078e000d */
[----:B------:R-:W-:Y:S05]  /*08e0*/  WARPSYNC.COLLECTIVE R16, `(.L_x_57888) ;  /* 0x0000000010087348 */ /* 0x000fea0003c00000 */
[----:B------:R0:W1:Y:S02]  /*08f0*/  SHFL.IDX P0, R13, R10, R17, R19 ;  /* 0x000000110a0d7389 */ /* 0x0000640000000013 */
[----:B01----:R-:W-:Y:S05]  /*0900*/  ENDCOLLECTIVE ;  /* 0x000000000000791b */ /* 0x003fea0003800000 */
.L_x_57888:
[----:B------:R-:W-:Y:S01]  /*0910*/  IMAD R11, R7, R12, RZ ;  /* 0x0000000c070b7224 */ /* 0x000fe200078e02ff */
[----:B------:R-:W-:Y:S06]  /*0920*/  BRA `(.L_x_57889) ;  /* 0xfffffffc00287947 */ /* 0x000fec000383ffff */
.L_x_57890:
        /* <DEDUP_REMOVED lines=13> */
.L_x_58795:


//--------------------- .text._Z9cuda_gemmIiLi256ELi1ELi1ELi16ELi2ELi2ELi32ELi0ELi0EEviiiPT_S1_S1_ii --------------------------
	.section	.text._Z9cuda_gemmIiLi256ELi1ELi1ELi16ELi2ELi2ELi32ELi0ELi0EEviiiPT_S1_S1_ii,"ax",@progbits
	.align	128
        .global         _Z9cuda_gemmIiLi256ELi1ELi1ELi16ELi2ELi2ELi32ELi0ELi0EEviiiPT_S1_S1_ii
        .type           _Z9cuda_gemmIiLi256ELi1ELi1ELi16ELi2ELi2ELi32ELi0ELi0EEviiiPT_S1_S1_ii,@function
        .size           _Z9cuda_gemmIiLi256ELi1ELi1ELi16ELi2ELi2ELi32ELi0ELi0EEviiiPT_S1_S1_ii,(.L_x_58796 - _Z9cuda_gemmIiLi256ELi1ELi1ELi16ELi2ELi2ELi32ELi0ELi0EEviiiPT_S1_S1_ii)
        .other          _Z9cuda_gemmIiLi256ELi1ELi1ELi16ELi2ELi2ELi32ELi0ELi0EEviiiPT_S1_S1_ii,@"STO_CUDA_ENTRY STV_DEFAULT"
_Z9cuda_gemmIiLi256ELi1ELi1ELi16ELi2ELi2ELi32ELi0ELi0EEviiiPT_S1_S1_ii:
.text._Z9cuda_gemmIiLi256ELi1ELi1ELi16ELi2ELi2ELi32ELi0ELi0EEviiiPT_S1_S1_ii:
[----:B------:R-:W-:Y:S08]  /*0000*/  LDC R1, c[0x0][0x37c] ;  /* 0x0000df00ff017b82 */ /* 0x000ff00000000800 */
[----:B------:R-:W0:Y:S01]  /*0010*/  LDC.64 R8, c[0x0][0x3a8] ;  /* 0x0000ea00ff087b82 */ /* 0x000e220000000a00 */
[----:B------:R-:W1:Y:S01]  /*0020*/  LDCU.64 UR10, c[0x0][0x358] ;  /* 0x00006b00ff0a77ac */ /* 0x000e620008000a00 */
[----:B------:R-:W-:Y:S01]  /*0030*/  BSSY.RECONVERGENT B0, `(.L_x_57891) ;  /* 0x0000050000007945 */ /* 0x000fe20003800200 */
[----:B0-----:R-:W-:-:S13]  /*0040*/  R2UR UR15, R9 ;  /* 0x00000000090f72ca */ /* 0x001fda00000e0000 */
[----:B------:R-:W-:-:S04]  /*0050*/  IABS R5, UR15 ;  /* 0x0000000f00057c13 */ /* 0x000fc80008000000 */
        /* <DEDUP_REMOVED lines=8> */
[----:B------:R-:W-:-:S04]  /*00e0*/  IMAD.HI.U32 R3, R3, R7, R2 ;  /* 0x0000000703037227 */ /* 0x000fc800078e0002 */
[----:B------:R-:W-:Y:S02]  /*00f0*/  IMAD.U32 R2, RZ, RZ, UR15 ;  /* 0x0000000fff027e24 */ /* 0x000fe4000f8e00ff */
[----:B------:R-:W-:-:S03]  /*0100*/  IMAD.HI.U32 R3, R3, 0x10, RZ ;  /* 0x0000001003037827 */ /* 0x000fc600078e00ff */
[----:B------:R-:W-:Y:S02]  /*0110*/  LOP3.LUT R2, R2, 0x10, RZ, 0x3c, !PT ;  /* 0x0000001002027812 */ /* 0x000fe400078e3cff */
[----:B------:R-:W-:-:S05]  /*0120*/  IADD3 R4, PT, PT, -R3, RZ, RZ ;  /* 0x000000ff03047210 */ /* 0x000fca0007ffe1ff */
[----:B------:R-:W-:-:S05]  /*0130*/  IMAD R4, R5, R4, 0x10 ;  /* 0x0000001005047424 */ /* 0x000fca00078e0204 */
[----:B------:R-:W-:-:S13]  /*0140*/  ISETP.GT.U32.AND P1, PT, R5, R4, PT ;  /* 0x000000040500720c */ /* 0x000fda0003f24070 */
[----:B------:R-:W-:Y:S02]  /*0150*/  @!P1 IMAD.IADD R4, R4, 0x1, -R5 ;  /* 0x0000000104049824 */ /* 0x000fe400078e0a05 */
[----:B------:R-:W-:-:S03]  /*0160*/  @!P1 VIADD R3, R3, 0x1 ;  /* 0x0000000103039836 */ /* 0x000fc60000000000 */
[----:B------:R-:W-:Y:S01]  /*0170*/  ISETP.GE.U32.AND P0, PT, R4, R5, PT ;  /* 0x000000050400720c */ /* 0x000fe20003f06070 */
[----:B------:R-:W-:-:S12]  /*0180*/  IMAD R5, R8, UR15, RZ ;  /* 0x0000000f08057c24 */ /* 0x000fd8000f8e02ff */
[----:B------:R-:W-:Y:S02]  /*0190*/  @P0 IADD3 R3, PT, PT, R3, 0x1, RZ ;  /* 0x0000000103030810 */ /* 0x000fe40007ffe0ff */
[----:B------:R-:W-:Y:S02]  /*01a0*/  ISETP.GE.AND P0, PT, R2, RZ, PT ;  /* 0x000000ff0200720c */ /* 0x000fe40003f06270 */
[----:B------:R-:W-:-:S13]  /*01b0*/  R2UR UR16, R3 ;  /* 0x00000000031072ca */ /* 0x000fda00000e0000 */
        /* <DEDUP_REMOVED lines=24> */
[----:B---3--:R-:W-:-:S04]  /*0340*/  IMAD.MOV R14, RZ, RZ, -R13 ;  /* 0x000000ffff0e7224 */ /* 0x008fc800078e0a0d */
[----:B------:R-:W-:Y:S02]  /*0350*/  IMAD R9, R14, UR15, RZ ;  /* 0x0000000f0e097c24 */ /* 0x000fe4000f8e02ff */
[----:B------:R-:W-:Y:S01]  /*0360*/  IMAD.HI.U32 R14, R11, R7, R10 ;  /* 0x000000070b0e7227 */ /* 0x000fe200078e000a */
[----:B------:R-:W-:-:S03]  /*0370*/  MOV R7, R0 ;  /* 0x0000000000077202 */ /* 0x000fc60000000f00 */
[----:B------:R-:W-:Y:S01]  /*0380*/  IMAD.HI.U32 R16, R13, R9, R12 ;  /* 0x000000090d107227 */ /* 0x000fe200078e000c */
[----:B--2-4-:R-:W-:-:S07]  /*0390*/  LOP3.LUT R12, RZ, R8, RZ, 0x33, !PT ;  /* 0x00000008ff0c7212 */ /* 0x014fce00078e33ff */
.L_x_57893:
        /* <DEDUP_REMOVED lines=11> */
[----:B------:R-:W-:-:S05]  /*0450*/  @P3 IMAD.IADD R9, R9, 0x1, -R8 ;  /* 0x0000000109093824 */ /* 0x000fca00078e0a08 */
[----:B------:R-:W-:Y:S01]  /*0460*/  ISETP.GE.U32.AND P3, PT, R9, R8, PT ;  /* 0x000000080900720c */ /* 0x000fe20003f66070 */
[----:B------:R-:W-:Y:S01]  /*0470*/  @P2 VIADD R13, R13, 0x1 ;  /* 0x000000010d0d2836 */ /* 0x000fe20000000000 */
[----:B------:R-:W-:Y:S02]  /*0480*/  @P2 IADD3 R15, PT, PT, R15, -UR15, RZ ;  /* 0x8000000f0f0f2c10 */ /* 0x000fe4000fffe0ff */
[----:B------:R-:W-:Y:S02]  /*0490*/  ISETP.GE.U32.AND P2, PT, R7, R5, PT ;  /* 0x000000050700720c */ /* 0x000fe40003f46070 */
[----:B------:R-:W-:-:S07]  /*04a0*/  ISETP.GE.U32.AND P4, PT, R15, UR15, PT ;  /* 0x0000000f0f007c0c */ /* 0x000fce000bf86070 */
[----:B------:R-:W-:-:S05]  /*04b0*/  @P3 IMAD.IADD R9, R9, 0x1, -R8 ;  /* 0x0000000109093824 */ /* 0x000fca00078e0a08 */
[----:B------:R-:W-:Y:S01]  /*04c0*/  SEL R9, R12, R9, !P0 ;  /* 0x000000090c097207 */ /* 0x000fe20004000000 */
[----:B------:R-:W-:-:S04]  /*04d0*/  @P4 VIADD R13, R13, 0x1 ;  /* 0x000000010d0d4836 */ /* 0x000fc80000000000 */
[----:B------:R-:W-:Y:S01]  /*04e0*/  IMAD R9, R9, 0xc, R6 ;  /* 0x0000000c09097824 */ /* 0x000fe200078e0206 */
[----:B------:R-:W-:-:S04]  /*04f0*/  SEL R20, R18, R13, !P1 ;  /* 0x0000000d12147207 */ /* 0x000fc80004800000 */
[----:B------:R-:W-:-:S05]  /*0500*/  LEA R9, R20, R9, 0x2 ;  /* 0x0000000914097211 */ /* 0x000fca00078e10ff */
[----:B--2---:R0:W-:Y:S01]  /*0510*/  STS [R9], R10 ;  /* 0x0000000a09007388 */ /* 0x0041e20000000800 */
[----:B------:R-:W-:Y:S05]  /*0520*/  @!P2 BRA `(.L_x_57893) ;  /* 0xfffffffc009ca947 */ /* 0x000fea000383ffff */
.L_x_57892:
[----:B------:R-:W-:Y:S05]  /*0530*/  BSYNC.RECONVERGENT B0 ;  /* 0x0000000000007941 */ /* 0x000fea0003800200 */
.L_x_57891:
[----:B------:R-:W-:Y:S01]  /*0540*/  UISETP.NE.AND UP0, UPT, UR15, URZ, UPT ;  /* 0x000000ff0f00728c */ /* 0x000fe2000bf05270 */
[----:B------:R-:W1:Y:S01]  /*0550*/  S2UR UR13, SR_CTAID.Y ;  /* 0x00000000000d79c3 */ /* 0x000e620000002600 */
[----:B------:R-:W-:Y:S02]  /*0560*/  USHF.R.U32.HI UR9, URZ, 0x4, UR15 ;  /* 0x00000004ff097899 */ /* 0x000fe4000801160f */
[----:B------:R-:W-:Y:S01]  /*0570*/  UISETP.GE.AND UP1, UPT, UR15, 0x10, UPT ;  /* 0x000000100f00788c */ /* 0x000fe2000bf26270 */
[----:B------:R-:W2:Y:S03]  /*0580*/  LDCU UR12, c[0x0][0x360] ;  /* 0x00006c00ff0c77ac */ /* 0x000ea60008000800 */
[----:B------:R-:W-:-:S03]  /*0590*/  USEL UR14, UR9, 0x1, UP1 ;  /* 0x00000001090e7887 */ /* 0x000fc60008800000 */
[----:B------:R-:W-:-:S04]  /*05a0*/  @!UP0 ULOP3.LUT UR16, URZ, UR15, URZ, 0x33, !UPT ;  /* 0x0000000fff108292 */ /* 0x000fc8000f8e33ff */
[----:B------:R-:W-:Y:S02]  /*05b0*/  UIMAD UR4, UR16, UR14, URZ ;  /* 0x0000000e100472a4 */ /* 0x000fe4000f8e02ff */
[----:B------:R-:W3:Y:S02]  /*05c0*/  I2F.U32.RP R4, UR14 ;  /* 0x0000000e00047d06 */ /* 0x000ee40008209000 */
[----:B------:R-:W-:-:S04]  /*05d0*/  UISETP.LT.AND UP0, UPT, UR4, 0x100, UPT ;  /* 0x000001000400788c */ /* 0x000fc8000bf01270 */
[----:B------:R-:W-:-:S03]  /*05e0*/  USEL UR7, UR4, 0x100, UP0 ;  /* 0x0000010004077887 */ /* 0x000fc60008000000 */
[----:B------:R-:W-:Y:S01]  /*05f0*/  UMOV UR4, URZ ;  /* 0x000000ff00047c82 */ /* 0x000fe20008000000 */
[----:B------:R-:W-:Y:S02]  /*0600*/  UIADD3 UR6, UPT, UPT, URZ, -UR7, URZ ;  /* 0x80000007ff067290 */ /* 0x000fe4000fffe0ff */
[----:B------:R-:W-:-:S03]  /*0610*/  UISETP.NE.U32.AND UP0, UPT, UR7, URZ, UPT ;  /* 0x000000ff0700728c */ /* 0x000fc6000bf05070 */
[----:B------:R-:W4:Y:S08]  /*0620*/  I2F.U32.RP R2, UR7 ;  /* 0x0000000700027d06 */ /* 0x000f300008209000 */
[----:B---3--:R-:W-:Y:S08]  /*0630*/  MUFU.RCP R4, R4 ;  /* 0x0000000400047308 */ /* 0x008ff00000001000 */
[----:B----4-:R-:W3:Y:S02]  /*0640*/  MUFU.RCP R2, R2 ;  /* 0x0000000200027308 */ /* 0x010ee40000001000 */
[----:B---3--:R-:W-:-:S06]  /*0650*/  VIADD R3, R2, 0xffffffe ;  /* 0x0ffffffe02037836 */ /* 0x008fcc0000000000 */
        /* <DEDUP_REMOVED lines=10> */
[----:B------:R-:W-:Y:S01]  /*0700*/  IADD3 R3, PT, PT, R4, 0xffffffe, RZ ;  /* 0x0ffffffe04037810 */ /* 0x000fe20007ffe0ff */
[----:B------:R-:W-:Y:S01]  /*0710*/  UIMAD UR6, UR7, UR6, UR12 ;  /* 0x00000006070672a4 */ /* 0x000fe2000f8e020c */
[----:B------:R-:W1:Y:S01]  /*0720*/  LDC R4, c[0x0][0x374] ;  /* 0x0000dd00ff047b82 */ /* 0x000e620000000800 */
[----:B------:R-:W-:Y:S02]  /*0730*/  MOV R5, UR4 ;  /* 0x0000000400057c02 */ /* 0x000fe40008000f00 */
[----:B------:R-:W-:Y:S01]  /*0740*/  ISETP.GE.U32.AND P0, PT, R2, UR7, PT ;  /* 0x0000000702007c0c */ /* 0x000fe2000bf06070 */
[----:B------:R-:W-:Y:S01]  /*0750*/  UISETP.GE.U32.AND UP1, UPT, UR6, UR7, UPT ;  /* 0x000000070600728c */ /* 0x000fe2000bf26070 */
[----:B------:R-:W2:Y:S10]  /*0760*/  F2I.FTZ.U32.TRUNC.NTZ R3, R3 ;  /* 0x0000000300037305 */ /* 0x000eb4000021f000 */
[----:B------:R-:W-:-:S02]  /*0770*/  @UP1 UIADD3 UR6, UPT, UPT, -UR7, UR6, URZ ;  /* 0x0000000607061290 */ /* 0x000fc4000fffe1ff */
[----:B------:R-:W-:Y:S01]  /*0780*/  @P0 VIADD R2, R2, -UR7 ;  /* 0x8000000702020c36 */ /* 0x000fe20008000000 */
[----:B------:R-:W-:Y:S01]  /*0790*/  @UP1 UIADD3 UR5, UPT, UPT, UR5, 0x1, URZ ;  /* 0x0000000105051890 */ /* 0x000fe2000fffe0ff */
[----:B------:R-:W-:Y:S01]  /*07a0*/  @P0 VIADD R6, R6, 0x1 ;  /* 0x0000000106060836 */ /* 0x000fe20000000000 */
[----:B------:R-:W-:Y:S01]  /*07b0*/  PLOP3.LUT P0, PT, PT, PT, UP0, 0x80, 0x8 ;  /* 0x000000000008781c */ /* 0x000fe20003f0f008 */
[----:B------:R-:W-:Y:S02]  /*07c0*/  UISETP.GE.U32.AND UP2, UPT, UR6, UR7, UPT ;  /* 0x000000070600728c */ /* 0x000fe4000bf46070 */
[----:B------:R-:W-:Y:S01]  /*07d0*/  ISETP.GE.U32.AND P1, PT, R2, UR7, PT ;  /* 0x0000000702007c0c */ /* 0x000fe2000bf26070 */
[----:B--2---:R-:W-:Y:S02]  /*07e0*/  IMAD.MOV R7, RZ, RZ, -R3 ;  /* 0x000000ffff077224 */ /* 0x004fe400078e0a03 */
[----:B------:R-:W-:Y:S02]  /*07f0*/  IMAD.MOV.U32 R2, RZ, RZ, RZ ;  /* 0x000000ffff027224 */ /* 0x000fe400078e00ff */
[----:B------:R-:W-:-:S04]  /*0800*/  IMAD R7, R7, UR14, RZ ;  /* 0x0000000e07077c24 */ /* 0x000fc8000f8e02ff */
[----:B------:R-:W-:Y:S01]  /*0810*/  IMAD.HI.U32 R3, R3, R7, R2 ;  /* 0x0000000703037227 */ /* 0x000fe200078e0002 */
[----:B------:R-:W-:-:S03]  /*0820*/  @UP2 UIADD3 UR5, UPT, UPT, UR5, 0x1, URZ ;  /* 0x0000000105052890 */ /* 0x000fc6000fffe0ff */
[----:B------:R-:W-:Y:S01]  /*0830*/  @P1 VIADD R6, R6, 0x1 ;  /* 0x0000000106061836 */ /* 0x000fe20000000000 */
[----:B------:R-:W-:-:S04]  /*0840*/  USEL UR5, UR4, UR5, !UP0 ;  /* 0x0000000504057287 */ /* 0x000fc8000c000000 */
[----:B------:R-:W-:Y:S02]  /*0850*/  SEL R6, R5, R6, !P0 ;  /* 0x0000000605067207 */ /* 0x000fe40004000000 */
[----:B-1----:R-:W-:-:S03]  /*0860*/  ISETP.LE.U32.AND P0, PT, R4, UR13, PT ;  /* 0x0000000d04007c0c */ /* 0x002fc6000bf03070 */
[----:B------:R-:W-:-:S04]  /*0870*/  IMAD.MOV R5, RZ, RZ, -R6 ;  /* 0x000000ffff057224 */ /* 0x000fc800078e0a06 */
[----:B------:R-:W-:-:S04]  /*0880*/  IMAD R2, R5, UR7, R0 ;  /* 0x0000000705027c24 */ /* 0x000fc8000f8e0200 */
[----:B------:R-:W-:Y:S02]  /*0890*/  IMAD.HI.U32 R4, R3, R2, RZ ;  /* 0x0000000203047227 */ /* 0x000fe400078e00ff */
[----:B------:R-:W-:Y:S05]  /*08a0*/  @P0 EXIT ;  /* 0x000000000000094d */ /* 0x000fea0003800000 */
[----:B------:R-:W-:Y:S01]  /*08b0*/  IADD3 R5, PT, PT, -R4, RZ, RZ ;  /* 0x000000ff04057210 */ /* 0x000fe20007ffe1ff */
[----:B------:R-:W-:Y:S01]  /*08c0*/  IMAD.HI.U32 R3, R3, R0, RZ ;  /* 0x0000000003037227 */ /* 0x000fe200078e00ff */
[----:B------:R-:W-:Y:S03]  /*08d0*/  BSSY.RECONVERGENT B0, `(.L_x_57894) ;  /* 0x0000032000007945 */ /* 0x000fe60003800200 */
[----:B------:R-:W-:Y:S02]  /*08e0*/  IMAD.MOV R3, RZ, RZ, -R3 ;  /* 0x000000ffff037224 */ /* 0x000fe400078e0a03 */
[----:B------:R-:W-:Y:S02]  /*08f0*/  IMAD R2, R5, UR14, R2 ;  /* 0x0000000e05027c24 */ /* 0x000fe4000f8e0202 */
[----:B0-----:R-:W-:Y:S01]  /*0900*/  IMAD R10, R3, UR14, R0 ;  /* 0x0000000e030a7c24 */ /* 0x001fe2000f8e0200 */
[----:B------:R-:W0:Y:S01]  /*0910*/  S2R R5, SR_CTAID.X ;  /* 0x0000000000057919 */ /* 0x000e220000002500 */
        /* <DEDUP_REMOVED lines=15> */
[----:B------:R-:W-:Y:S01]  /*0a10*/  LOP3.LUT R11, R4, 0x1, RZ, 0xc0, !PT ;  /* 0x00000001040b7812 */ /* 0x000fe200078ec0ff */
[----:B------:R-:W-:Y:S02]  /*0a20*/  IMAD.SHL.U32 R2, R2, 0x2, RZ ;  /* 0x0000000202027824 */ /* 0x000fe400078e00ff */
[----:B0-----:R-:W-:Y:S05]  /*0a30*/  @P1 BRA `(.L_x_57895) ;  /* 0x00000000006c1947 */ /* 0x001fea0003800000 */
[----:B------:R-:W0:Y:S01]  /*0a40*/  S2R R18, SR_CgaCtaId ;  /* 0x0000000000127919 */ /* 0x000e220000008800 */
[----:B------:R-:W1:Y:S01]  /*0a50*/  LDC R10, c[0x0][0x388] ;  /* 0x0000e200ff0a7b82 */ /* 0x000e620000000800 */
[----:B------:R-:W-:Y:S01]  /*0a60*/  MOV R16, 0x400 ;  /* 0x0000040000107802 */ /* 0x000fe20000000f00 */
[----:B------:R-:W-:Y:S01]  /*0a70*/  BSSY.RECONVERGENT B1, `(.L_x_57896) ;  /* 0x000000f000017945 */ /* 0x000fe20003800200 */
[----:B------:R-:W-:-:S03]  /*0a80*/  SHF.L.U32 R7, R5, 0x4, RZ ;  /* 0x0000000405077819 */ /* 0x000fc600000006ff */
[----:B------:R-:W-:Y:S02]  /*0a90*/  VIADD R9, R16, 0x80 ;  /* 0x0000008010097836 */ /* 0x000fe40000000000 */
[----:B------:R-:W2:Y:S01]  /*0aa0*/  LDC.64 R12, c[0x0][0x390] ;  /* 0x0000e400ff0c7b82 */ /* 0x000ea20000000a00 */
[----:B-1----:R-:W-:Y:S02]  /*0ab0*/  IMAD R7, R10, UR13, R7 ;  /* 0x0000000d0a077c24 */ /* 0x002fe4000f8e0207 */
[----:B------:R-:W-:Y:S01]  /*0ac0*/  IMAD.MOV.U32 R10, RZ, RZ, R0 ;  /* 0x000000ffff0a7224 */ /* 0x000fe200078e0000 */
[----:B0-----:R-:W-:-:S07]  /*0ad0*/  LEA R9, R18, R9, 0x18 ;  /* 0x0000000912097211 */ /* 0x001fce00078ec0ff */
.L_x_57897:
        /* <DEDUP_REMOVED lines=9> */
.L_x_57896:
[----:B------:R-:W-:Y:S02]  /*0b70*/  VIADD R7, R16, 0x100 ;  /* 0x0000010010077836 */ /* 0x000fe40000000000 */
[----:B------:R-:W-:-:S03]  /*0b80*/  IMAD.MOV.U32 R10, RZ, RZ, R0 ;  /* 0x000000ffff0a7224 */ /* 0x000fc600078e0000 */
[----:B------:R-:W-:-:S07]  /*0b90*/  LEA R7, R18, R7, 0x18 ;  /* 0x0000000712077211 */ /* 0x000fce00078ec0ff */
.L_x_57898:
[C---:B------:R-:W-:Y:S01]  /*0ba0*/  LEA R9, R10.reuse, R7, 0x2 ;  /* 0x000000070a097211 */ /* 0x040fe200078e10ff */
[----:B------:R-:W-:-:S04]  /*0bb0*/  VIADD R10, R10, UR12 ;  /* 0x0000000c0a0a7c36 */ /* 0x000fc80008000000 */
[----:B------:R1:W-:Y:S01]  /*0bc0*/  STS [R9], RZ ;  /* 0x000000ff09007388 */ /* 0x0003e20000000800 */
[----:B------:R-:W-:-:S13]  /*0bd0*/  ISETP.GE.U32.AND P0, PT, R10, 0x10, PT ;  /* 0x000000100a00780c */ /* 0x000fda0003f06070 */
[----:B-1----:R-:W-:Y:S05]  /*0be0*/  @!P0 BRA `(.L_x_57898) ;  /* 0xfffffffc00ec8947 */ /* 0x002fea000383ffff */
.L_x_57895:
[----:B------:R-:W-:Y:S05]  /*0bf0*/  BSYNC.RECONVERGENT B0 ;  /* 0x0000000000007941 */ /* 0x000fea0003800200 */
.L_x_57894:
        /* <DEDUP_REMOVED lines=9> */
[C---:B------:R-:W-:Y:S01]  /*0c90*/  ISETP.GE.AND P0, PT, R11.reuse, UR15, PT ;  /* 0x0000000f0b007c0c */ /* 0x040fe2000bf06270 */
[----:B------:R-:W-:Y:S01]  /*0ca0*/  BSSY B1, `(.L_x_57901) ;  /* 0x0000058000017945 */ /* 0x000fe20003800000 */
[----:B0-----:R-:W-:Y:S01]  /*0cb0*/  LOP3.LUT R14, R11, 0x1, RZ, 0x3c, !PT ;  /* 0x000000010b0e7812 */ /* 0x001fe200078e3cff */
[----:B------:R-:W-:Y:S01]  /*0cc0*/  IMAD.MOV.U32 R13, RZ, RZ, RZ ;  /* 0x000000ffff0d7224 */ /* 0x000fe200078e00ff */
[----:B------:R-:W-:Y:S01]  /*0cd0*/  ISETP.GE.AND P1, PT, R15, UR15, PT ;  /* 0x0000000f0f007c0c */ /* 0x000fe2000bf26270 */
[----:B------:R-:W0:Y:S01]  /*0ce0*/  LDCU UR8, c[0x0][0x3ac] ;  /* 0x00007580ff0877ac */ /* 0x000e220008000800 */
[----:B------:R-:W-:Y:S02]  /*0cf0*/  SEL R8, RZ, UR15, !P0 ;  /* 0x0000000fff087c07 */ /* 0x000fe4000c000000 */
[----:B------:R-:W-:-:S03]  /*0d00*/  SEL R12, RZ, UR15, !P1 ;  /* 0x0000000fff0c7c07 */ /* 0x000fc6000c800000 */
[----:B------:R-:W-:Y:S01]  /*0d10*/  IMAD.IADD R17, R11, 0x1, -R8 ;  /* 0x000000010b117824 */ /* 0x000fe200078e0a08 */
[----:B------:R-:W-:-:S07]  /*0d20*/  IADD3 R15, PT, PT, R15, -R12, RZ ;  /* 0x8000000c0f0f7210 */ /* 0x000fce0007ffe0ff */
.L_x_57911:
[----:B-1-3--:R-:W1:Y:S01]  /*0d30*/  LDC R12, c[0x0][0x3ac] ;  /* 0x0000eb00ff0c7b82 */ /* 0x00ae620000000800 */
[----:B------:R-:W-:Y:S01]  /*0d40*/  IMAD.IADD R19, R4, 0x1, R13 ;  /* 0x0000000104137824 */ /* 0x000fe200078e020d */
[----:B------:R-:W-:Y:S02]  /*0d50*/  IADD3 R13, PT, PT, R13, UR7, RZ ;  /* 0x000000070d0d7c10 */ /* 0x000fe4000fffe0ff */
[----:B------:R-:W-:Y:S02]  /*0d60*/  ISETP.GE.AND P3, PT, R6, R7, PT ;  /* 0x000000070600720c */ /* 0x000fe40003f66270 */
        /* <DEDUP_REMOVED lines=12> */
.L_x_57902:
        /* <DEDUP_REMOVED lines=8> */
.L_x_57903:
[----:B------:R-:W-:Y:S04]  /*0eb0*/  BSSY B0, `(.L_x_57904) ;  /* 0x0000035000007945 */ /* 0x000fe80003800000 */
[----:B------:R-:W-:Y:S05]  /*0ec0*/  @P3 BRA `(.L_x_57905) ;  /* 0x0000000000cc3947 */ /* 0x000fea0003800000 */
[----:B------:R-:W-:Y:S01]  /*0ed0*/  IABS R20, R12 ;  /* 0x0000000c00147213 */ /* 0x000fe20000000000 */
[----:B-1-3--:R-:W-:Y:S01]  /*0ee0*/  IMAD.MOV.U32 R8, RZ, RZ, RZ ;  /* 0x000000ffff087224 */ /* 0x00afe200078e00ff */
[----:B------:R-:W-:Y:S02]  /*0ef0*/  IABS R24, R3 ;  /* 0x0000000300187213 */ /* 0x000fe40000000000 */
[----:B------:R-:W1:Y:S01]  /*0f00*/  I2F.RP R21, R20 ;  /* 0x0000001400157306 */ /* 0x000e620000209400 */
[----:B------:R-:W-:Y:S02]  /*0f10*/  ISETP.GE.AND P3, PT, R3, RZ, PT ;  /* 0x000000ff0300720c */ /* 0x000fe40003f66270 */
[----:B------:R-:W-:-:S05]  /*0f20*/  ISETP.NE.AND P4, PT, R12, RZ, PT ;  /* 0x000000ff0c00720c */ /* 0x000fca0003f85270 */
[----:B-1----:R-:W1:Y:S02]  /*0f30*/  MUFU.RCP R21, R21 ;  /* 0x0000001500157308 */ /* 0x002e640000001000 */
[----:B-1----:R-:W-:Y:S02]  /*0f40*/  VIADD R22, R21, 0xffffffe ;  /* 0x0ffffffe15167836 */ /* 0x002fe40000000000 */
[----:B------:R-:W1:Y:S04]  /*0f50*/  S2R R21, SR_CgaCtaId ;  /* 0x0000000000157919 */ /* 0x000e680000008800 */
[----:B------:R3:W5:Y:S02]  /*0f60*/  F2I.FTZ.U32.TRUNC.NTZ R9, R22 ;  /* 0x0000001600097305 */ /* 0x000764000021f000 */
[----:B---3--:R-:W-:-:S02]  /*0f70*/  MOV R22, R6 ;  /* 0x0000000600167202 */ /* 0x008fc40000000f00 */
[----:B-----5:R-:W-:-:S05]  /*0f80*/  IADD3 R23, PT, PT, RZ, -R9, RZ ;  /* 0x80000009ff177210 */ /* 0x020fca0007ffe0ff */
        /* <DEDUP_REMOVED lines=17> */
.L_x_57910:
[----:B-1----:R-:W-:Y:S02]  /*10a0*/  IMAD R8, R22, 0xc, R21 ;  /* 0x0000000c16087824 */ /* 0x002fe400078e0215 */
[----:B------:R-:W-:-:S03]  /*10b0*/  IMAD.MOV.U32 R23, RZ, RZ, RZ ;  /* 0x000000ffff177224 */ /* 0x000fc600078e00ff */
[----:B0--3--:R1:W3:Y:S01]  /*10c0*/  LDS R12, [R8] ;  /* 0x00000000080c7984 */ /* 0x0092e20000000800 */
[----:B------:R-:W-:Y:S05]  /*10d0*/  @!P1 BRA `(.L_x_57906) ;  /* 0x0000000000109947 */ /* 0x000fea0003800000 */
[----:B------:R-:W-:-:S03]  /*10e0*/  UMOV UR4, 0xffffffff ;  /* 0xffffffff00047882 */ /* 0x000fc60000000000 */
[----:B------:R-:W-:Y:S05]  /*10f0*/  BRA.DIV UR4, `(.L_x_57907) ;  /* 0x0000001204ac7947 */ /* 0x000fea000b800000 */
[----:B-1-3--:R1:W3:Y:S02]  /*1100*/  SHFL.IDX PT, R8, R12, R17, R10 ;  /* 0x000000110c087389 */ /* 0x00a2e400000e000a */
.L_x_57935:
[----:B--23--:R-:W-:-:S07]  /*1110*/  IMAD R23, R18, R8, RZ ;  /* 0x0000000812177224 */ /* 0x00cfce00078e02ff */
.L_x_57906:
[----:B0-----:R-:W-:-:S09]  /*1120*/  UISETP.GE.AND UP0, UPT, UR8, 0x2, UPT ;  /* 0x000000020800788c */ /* 0x001fd2000bf06270 */
[----:B------:R-:W-:Y:S05]  /*1130*/  BRA.U !UP0, `(.L_x_57908) ;  /* 0x0000000108107547 */ /* 0x000fea000b800000 */
[----:B------:R-:W-:-:S03]  /*1140*/  UMOV UR4, 0xffffffff ;  /* 0xffffffff00047882 */ /* 0x000fc60000000000 */
[----:B------:R-:W-:Y:S05]  /*1150*/  BRA.DIV UR4, `(.L_x_57909) ;  /* 0x0000001204b47947 */ /* 0x000fea000b800000 */
[----:B-1-3--:R0:W1:Y:S02]  /*1160*/  SHFL.IDX PT, R8, R12, R15, R10 ;  /* 0x0000000f0c087389 */ /* 0x00a06400000e000a */
.L_x_57938:
[----:B-1--4-:R-:W-:-:S07]  /*1170*/  IMAD R23, R16, R8, R23 ;  /* 0x0000000810177224 */ /* 0x012fce00078e0217 */
.L_x_57908:
[C---:B------:R-:W-:Y:S02]  /*1180*/  IMAD R9, R22.reuse, UR16, R19 ;  /* 0x0000001016097c24 */ /* 0x040fe4000f8e0213 */
[----:B------:R-:W-:Y:S02]  /*1190*/  VIADD R22, R22, UR5 ;  /* 0x0000000516167c36 */ /* 0x000fe40008000000 */
[----:B------:R-:W-:-:S03]  /*11a0*/  IMAD R9, R9, 0x4, R20 ;  /* 0x0000000409097824 */ /* 0x000fc600078e0214 */
[----:B------:R-:W-:Y:S02]  /*11b0*/  ISETP.GE.AND P0, PT, R22, R7, PT ;  /* 0x000000071600720c */ /* 0x000fe40003f06270 */
[----:B-1----:R-:W1:Y:S02]  /*11c0*/  LDS R8, [R9] ;  /* 0x0000000009087984 */ /* 0x002e640000000800 */
[----:B-1----:R-:W-:-:S05]  /*11d0*/  IADD3 R8, PT, PT, R8, R23, RZ ;  /* 0x0000001708087210 */ /* 0x002fca0007ffe0ff */
[----:B------:R1:W-:Y:S04]  /*11e0*/  STS [R9], R8 ;  /* 0x0000000809007388 */ /* 0x0003e80000000800 */
[----:B------:R-:W-:Y:S05]  /*11f0*/  @!P0 BRA `(.L_x_57910) ;  /* 0xfffffffc00a88947 */ /* 0x000fea000383ffff */
.L_x_57905:
[----:B0-----:R-:W-:Y:S05]  /*1200*/  BSYNC B0 ;  /* 0x0000000000007941 */ /* 0x001fea0003800000 */
.L_x_57904:
[----:B------:R-:W-:Y:S05]  /*1210*/  @!P2 BRA `(.L_x_57911) ;  /* 0xfffffff800c4a947 */ /* 0x000fea000383ffff */
[----:B------:R-:W-:Y:S05]  /*1220*/  BSYNC B1 ;  /* 0x0000000000017941 */ /* 0x000fea0003800000 */
.L_x_57901:
[----:B------:R-:W-:Y:S05]  /*1230*/  BRA `(.L_x_57899) ;  /* 0x0000000c00207947 */ /* 0x000fea0003800000 */
.L_x_57900:
[----:B------:R-:W-:-:S05]  /*1240*/  IMAD.U32 R8, RZ, RZ, UR15 ;  /* 0x0000000fff087e24 */ /* 0x000fca000f8e00ff */
[----:B------:R-:W-:-:S13]  /*1250*/  ISETP.GT.U32.AND P0, PT, R8, 0x1f, PT ;  /* 0x0000001f0800780c */ /* 0x000fda0003f04070 */
[----:B------:R-:W-:Y:S05]  /*1260*/  @P0 BRA `(.L_x_57912) ;  /* 0x00000004003c0947 */ /* 0x000fea0003800000 */
[C---:B------:R-:W-:Y:S01]  /*1270*/  VIADD R12, R11.reuse, 0x1 ;  /* 0x000000010b0c7836 */ /* 0x040fe20000000000 */
[C---:B------:R-:W-:Y:S01]  /*1280*/  ISETP.GE.U32.AND P0, PT, R11.reuse, UR15, PT ;  /* 0x0000000f0b007c0c */ /* 0x040fe2000bf06070 */
[----:B0-----:R-:W-:Y:S01]  /*1290*/  IMAD.MOV.U32 R17, RZ, RZ, RZ ;  /* 0x000000ffff117224 */ /* 0x001fe200078e00ff */
[----:B------:R-:W-:Y:S02]  /*12a0*/  LOP3.LUT R13, R11, 0x1, RZ, 0x3c, !PT ;  /* 0x000000010b0d7812 */ /* 0x000fe400078e3cff */
[----:B------:R-:W-:Y:S02]  /*12b0*/  ISETP.GE.U32.AND P1, PT, R12, UR15, PT ;  /* 0x0000000f0c007c0c */ /* 0x000fe4000bf26070 */
[----:B------:R-:W-:Y:S02]  /*12c0*/  SEL R8, RZ, UR15, !P0 ;  /* 0x0000000fff087c07 */ /* 0x000fe4000c000000 */
[----:B------:R-:W-:-:S03]  /*12d0*/  SEL R15, RZ, UR15, !P1 ;  /* 0x0000000fff0f7c07 */ /* 0x000fc6000c800000 */
[----:B------:R-:W-:Y:S01]  /*12e0*/  IMAD.IADD R19, R11, 0x1, -R8 ;  /* 0x000000010b137824 */ /* 0x000fe200078e0a08 */
[----:B------:R-:W-:-:S07]  /*12f0*/  IADD3 R15, PT, PT, R12, -R15, RZ ;  /* 0x8000000f0c0f7210 */ /* 0x000fce0007ffe0ff */
.L_x_57921:
[----:B01----:R-:W0:Y:S01]  /*1300*/  LDC R12, c[0x0][0x3ac] ;  /* 0x0000eb00ff0c7b82 */ /* 0x003e220000000800 */
[----:B------:R-:W-:Y:S01]  /*1310*/  IMAD.IADD R21, R4, 0x1, R17 ;  /* 0x0000000104157824 */ /* 0x000fe200078e0211 */
[----:B------:R-:W-:Y:S02]  /*1320*/  IADD3 R17, PT, PT, R17, UR7, RZ ;  /* 0x0000000711117c10 */ /* 0x000fe4000fffe0ff */
[----:B------:R-:W-:Y:S02]  /*1330*/  ISETP.GE.AND P3, PT, R6, R7, PT ;  /* 0x000000070600720c */ /* 0x000fe40003f66270 */
[----:B------:R-:W-:Y:S02]  /*1340*/  ISETP.GE.AND P1, PT, R17, UR16, PT ;  /* 0x0000001011007c0c */ /* 0x000fe4000bf26270 */
[C---:B0-----:R-:W-:Y:S01]  /*1350*/  ISETP.NE.AND P0, PT, R12.reuse, RZ, PT ;  /* 0x000000ff0c00720c */ /* 0x041fe20003f05270 */
[----:B------:R-:W-:Y:S01]  /*1360*/  IMAD R18, R21, R12, R2 ;  /* 0x0000000c15127224 */ /* 0x000fe200078e0202 */
[----:B------:R-:W-:-:S11]  /*1370*/  ISETP.GE.U32.AND P2, PT, R12, 0x2, PT ;  /* 0x000000020c00780c */ /* 0x000fd60003f46070 */
[----:B--234-:R-:W-:Y:S05]  /*1380*/  @!P0 BRA `(.L_x_57913) ;  /* 0x00000000001c8947 */ /* 0x01cfea0003800000 */
[----:B------:R-:W0:Y:S01]  /*1390*/  S2UR UR6, SR_CgaCtaId ;  /* 0x00000000000679c3 */ /* 0x000e220000008800 */
[----:B------:R-:W-:Y:S01]  /*13a0*/  UMOV UR4, 0x400 ;  /* 0x0000040000047882 */ /* 0x000fe20000000000 */
[----:B------:R-:W-:Y:S01]  /*13b0*/  IMAD.IADD R8, R11, 0x1, R18 ;  /* 0x000000010b087824 */ /* 0x000fe200078e0212 */
[----:B------:R-:W-:-:S04]  /*13c0*/  UIADD3 UR4, UPT, UPT, UR4, 0x80, URZ ;  /* 0x0000008004047890 */ /* 0x000fc8000fffe0ff */
[----:B0-----:R-:W-:-:S06]  /*13d0*/  ULEA UR4, UR6, UR4, 0x18 ;  /* 0x0000000406047291 */ /* 0x001fcc000f8ec0ff */
[----:B------:R-:W-:-:S05]  /*13e0*/  LEA R8, R8, UR4, 0x2 ;  /* 0x0000000408087c11 */ /* 0x000fca000f8e10ff */
[----:B------:R0:W1:Y:S02]  /*13f0*/  LDS R14, [R8] ;  /* 0x00000000080e7984 */ /* 0x0000640000000800 */
.L_x_57913:
        /* <DEDUP_REMOVED lines=8> */
.L_x_57914:
[----:B------:R-:W-:Y:S04]  /*1480*/  BSSY B0, `(.L_x_57915) ;  /* 0x000002b000007945 */ /* 0x000fe80003800000 */
[----:B------:R-:W-:Y:S05]  /*1490*/  @P3 BRA `(.L_x_57916) ;  /* 0x0000000000a43947 */ /* 0x000fea0003800000 */
[----:B------:R-:W4:Y:S01]  /*14a0*/  I2F.U32.RP R18, R12 ;  /* 0x0000000c00127306 */ /* 0x000f220000209000 */
[----:B0-2---:R-:W-:Y:S01]  /*14b0*/  IMAD.MOV.U32 R8, RZ, RZ, RZ ;  /* 0x000000ffff087224 */ /* 0x005fe200078e00ff */
[----:B------:R-:W0:Y:S01]  /*14c0*/  S2R R25, SR_CgaCtaId ;  /* 0x0000000000197919 */ /* 0x000e220000008800 */
[----:B------:R-:W-:Y:S02]  /*14d0*/  ISETP.NE.U32.AND P3, PT, R12, RZ, PT ;  /* 0x000000ff0c00720c */ /* 0x000fe40003f65070 */
[----:B------:R-:W-:-:S03]  /*14e0*/  MOV R20, R6 ;  /* 0x0000000600147202 */ /* 0x000fc60000000f00 */
[----:B----4-:R-:W2:Y:S02]  /*14f0*/  MUFU.RCP R18, R18 ;  /* 0x0000001200127308 */ /* 0x010ea40000001000 */
[----:B--2---:R-:W-:-:S06]  /*1500*/  VIADD R9, R18, 0xffffffe ;  /* 0x0ffffffe12097836 */ /* 0x004fcc0000000000 */
[----:B------:R-:W2:Y:S02]  /*1510*/  F2I.FTZ.U32.TRUNC.NTZ R9, R9 ;  /* 0x0000000900097305 */ /* 0x000ea4000021f000 */
[----:B--2---:R-:W-:-:S05]  /*1520*/  IADD3 R23, PT, PT, RZ, -R9, RZ ;  /* 0x80000009ff177210 */ /* 0x004fca0007ffe0ff */
        /* <DEDUP_REMOVED lines=10> */
[----:B------:R-:W-:-:S04]  /*15d0*/  @P0 IADD3 R23, PT, PT, R23, -R12, RZ ;  /* 0x8000000c17170210 */ /* 0x000fc80007ffe0ff */
[----:B------:R-:W-:-:S13]  /*15e0*/  ISETP.GE.U32.AND P0, PT, R23, R12, PT ;  /* 0x0000000c1700720c */ /* 0x000fda0003f06070 */
[----:B------:R-:W-:Y:S01]  /*15f0*/  @P0 IMAD.IADD R23, R23, 0x1, -R12 ;  /* 0x0000000117170824 */ /* 0x000fe200078e0a0c */
[----:B------:R-:W-:-:S05]  /*1600*/  @!P3 LOP3.LUT R23, RZ, R12, RZ, 0x33, !PT ;  /* 0x0000000cff17b212 */ /* 0x000fca00078e33ff */
[----:B------:R-:W-:-:S07]  /*1610*/  IMAD R23, R23, 0x4, R8 ;  /* 0x0000000417177824 */ /* 0x000fce00078e0208 */
.L_x_57920:
[----:B----4-:R-:W-:Y:S01]  /*1620*/  IMAD R8, R20, 0xc, R23 ;  /* 0x0000000c14087824 */ /* 0x010fe200078e0217 */
[----:B------:R-:W-:-:S04]  /*1630*/  UMOV UR4, 0xffffffff ;  /* 0xffffffff00047882 */ /* 0x000fc80000000000 */
[----:B01----:R0:W2:Y:S01]  /*1640*/  LDS R12, [R8] ;  /* 0x00000000080c7984 */ /* 0x0030a20000000800 */
[----:B------:R-:W-:Y:S05]  /*1650*/  BRA.DIV UR4, `(.L_x_57917) ;  /* 0x0000000e04947947 */ /* 0x000fea000b800000 */
[----:B0-2---:R0:W2:Y:S02]  /*1660*/  SHFL.IDX PT, R8, R12, R19, R10 ;  /* 0x000000130c087389 */ /* 0x0050a400000e000a */
.L_x_57941:
[----:B-12---:R-:W-:Y:S01]  /*1670*/  IMAD R25, R14, R8, RZ ;  /* 0x000000080e197224 */ /* 0x006fe200078e02ff */
[----:B------:R-:W-:Y:S06]  /*1680*/  @!P2 BRA `(.L_x_57918) ;  /* 0x000000000010a947 */ /* 0x000fec0003800000 */
[----:B------:R-:W-:-:S03]  /*1690*/  UMOV UR4, 0xffffffff ;  /* 0xffffffff00047882 */ /* 0x000fc60000000000 */
[----:B------:R-:W-:Y:S05]  /*16a0*/  BRA.DIV UR4, `(.L_x_57919) ;  /* 0x0000000e04a07947 */ /* 0x000fea000b800000 */
[----:B------:R1:W2:Y:S02]  /*16b0*/  SHFL.IDX PT, R8, R12, R15, R10 ;  /* 0x0000000f0c087389 */ /* 0x0002a400000e000a */
.L_x_57944:
[----:B--23--:R-:W-:-:S07]  /*16c0*/  IMAD R25, R16, R8, R25 ;  /* 0x0000000810197224 */ /* 0x00cfce00078e0219 */
.L_x_57918:
[C---:B------:R-:W-:Y:S01]  /*16d0*/  IMAD R9, R20.reuse, UR16, R21 ;  /* 0x0000001014097c24 */ /* 0x040fe2000f8e0215 */
[----:B------:R-:W-:-:S03]  /*16e0*/  IADD3 R20, PT, PT, R20, UR5, RZ ;  /* 0x0000000514147c10 */ /* 0x000fc6000fffe0ff */
[----:B------:R-:W-:Y:S01]  /*16f0*/  IMAD R8, R9, 0x4, R18 ;  /* 0x0000000409087824 */ /* 0x000fe200078e0212 */
[----:B------:R-:W-:-:S04]  /*1700*/  ISETP.GE.AND P0, PT, R20, R7, PT ;  /* 0x000000071400720c */ /* 0x000fc80003f06270 */
[----:B------:R4:W-:Y:S09]  /*1710*/  STS [R8], R25 ;  /* 0x0000001908007388 */ /* 0x0009f20000000800 */
[----:B------:R-:W-:Y:S05]  /*1720*/  @!P0 BRA `(.L_x_57920) ;  /* 0xfffffffc00bc8947 */ /* 0x000fea000383ffff */
.L_x_57916:
[----:B------:R-:W-:Y:S05]  /*1730*/  BSYNC B0 ;  /* 0x0000000000007941 */ /* 0x000fea0003800000 */
.L_x_57915:
[----:B------:R-:W-:Y:S05]  /*1740*/  @!P1 BRA `(.L_x_57921) ;  /* 0xfffffff800ec9947 */ /* 0x000fea000383ffff */
[----:B------:R-:W-:Y:S05]  /*1750*/  BRA `(.L_x_57899) ;  /* 0x0000000400d87947 */ /* 0x000fea0003800000 */
.L_x_57912:
[C---:B------:R-:W-:Y:S01]  /*1760*/  VIADD R13, R11.reuse, 0x1 ;  /* 0x000000010b0d7836 */ /* 0x040fe20000000000 */
        /* <DEDUP_REMOVED lines=9> */
.L_x_57931:
[----:B-1----:R-:W1:Y:S01]  /*1800*/  LDC R12, c[0x0][0x3ac] ;  /* 0x0000eb00ff0c7b82 */ /* 0x002e620000000800 */
[----:B0-----:R-:W-:Y:S01]  /*1810*/  IMAD.IADD R17, R4, 0x1, R15 ;  /* 0x0000000104117824 */ /* 0x001fe200078e020f */
[----:B------:R-:W-:Y:S02]  /*1820*/  IADD3 R15, PT, PT, R15, UR7, RZ ;  /* 0x000000070f0f7c10 */ /* 0x000fe4000fffe0ff */
[----:B------:R-:W-:Y:S02]  /*1830*/  ISETP.GE.AND P3, PT, R6, R7, PT ;  /* 0x000000070600720c */ /* 0x000fe40003f66270 */
[----:B------:R-:W-:Y:S02]  /*1840*/  ISETP.GE.AND P1, PT, R15, UR16, PT ;  /* 0x000000100f007c0c */ /* 0x000fe4000bf26270 */
[----:B------:R-:W-:Y:S02]  /*1850*/  LOP3.LUT R18, R4, 0x1, RZ, 0xc0, !PT ;  /* 0x0000000104127812 */ /* 0x000fe400078ec0ff */
[C---:B-1----:R-:W-:Y:S01]  /*1860*/  ISETP.GE.AND P0, PT, R12.reuse, 0x1, PT ;  /* 0x000000010c00780c */ /* 0x042fe20003f06270 */
[----:B------:R-:W-:Y:S01]  /*1870*/  IMAD R9, R17, R12, R2 ;  /* 0x0000000c11097224 */ /* 0x000fe200078e0202 */
[----:B------:R-:W-:-:S11]  /*1880*/  ISETP.GE.AND P2, PT, R12, 0x2, PT ;  /* 0x000000020c00780c */ /* 0x000fd60003f46270 */
        /* <DEDUP_REMOVED lines=8> */
.L_x_57922:
        /* <DEDUP_REMOVED lines=9> */
.L_x_57923:
        /* <DEDUP_REMOVED lines=28> */
.L_x_57930:
        /* <DEDUP_REMOVED lines=9> */
.L_x_57946:
[----:B-12---:R-:W-:-:S07]  /*1bf0*/  IMAD R21, R16, R21, RZ ;  /* 0x0000001510157224 */ /* 0x006fce00078e02ff */
.L_x_57925:
[----:B------:R-:W-:-:S13]  /*1c00*/  ISETP.GE.AND P0, PT, R20, 0x2, PT ;  /* 0x000000021400780c */ /* 0x000fda0003f06270 */
[----:B------:R-:W-:Y:S05]  /*1c10*/  @!P0 BRA `(.L_x_57927) ;  /* 0x0000000000108947 */ /* 0x000fea0003800000 */
[----:B------:R-:W-:-:S03]  /*1c20*/  UMOV UR6, 0xffffffff ;  /* 0xffffffff00067882 */ /* 0x000fc60000000000 */
[----:B------:R-:W-:Y:S05]  /*1c30*/  BRA.DIV UR6, `(.L_x_57928) ;  /* 0x0000000a06787947 */ /* 0x000fea000b800000 */
[----:B------:R2:W4:Y:S02]  /*1c40*/  SHFL.IDX PT, R8, R12, R13, R10 ;  /* 0x0000000d0c087389 */ /* 0x00052400000e000a */
.L_x_57949:
[----:B---34-:R-:W-:-:S07]  /*1c50*/  IMAD R21, R14, R8, R21 ;  /* 0x000000080e157224 */ /* 0x018fce00078e0215 */
.L_x_57927:
[----:B------:R-:W-:-:S07]  /*1c60*/  IMAD.U32 R8, RZ, RZ, UR9 ;  /* 0x00000009ff087e24 */ /* 0x000fce000f8e00ff */
.L_x_57929:
[----:B------:R-:W-:Y:S01]  /*1c70*/  IMAD.U32 R20, RZ, RZ, UR4 ;  /* 0x00000004ff147e24 */ /* 0x000fe2000f8e00ff */
[----:B0-2---:R-:W-:Y:S01]  /*1c80*/  SHF.R.U32.HI R12, RZ, 0x1, R8 ;  /* 0x00000001ff0c7819 */ /* 0x005fe20000011608 */
        /* <DEDUP_REMOVED lines=32> */
[----:B------:R-:W-:-:S13]  /*1e90*/  ISETP.GE.AND P0, PT, R18, R7, PT ;  /* 0x000000071200720c */ /* 0x000fda0003f06270 */
[----:B----4-:R-:W-:Y:S05]  /*1ea0*/  @!P0 BRA `(.L_x_57930) ;  /* 0xfffffffc002c8947 */ /* 0x010fea000383ffff */
.L_x_57924:
[----:B------:R-:W-:Y:S05]  /*1eb0*/  @!P1 BRA `(.L_x_57931) ;  /* 0xfffffff800509947 */ /* 0x000fea000383ffff */
.L_x_57899:
[----:B------:R-:W-:Y:S05]  /*1ec0*/  WARPSYNC.ALL ;  /* 0x0000000000007948 */ /* 0x000fea0003800000 */
[----:B------:R-:W-:Y:S01]  /*1ed0*/  BAR.SYNC.DEFER_BLOCKING 0x0 ;  /* 0x0000000000007b1d */ /* 0x000fe20000010000 */
[----:B------:R-:W-:-:S13]  /*1ee0*/  ISETP.GT.U32.AND P0, PT, R0, 0xf, PT ;  /* 0x0000000f0000780c */ /* 0x000fda0003f04070 */
[----:B------:R-:W-:Y:S05]  /*1ef0*/  @P0 EXIT ;  /* 0x000000000000094d */ /* 0x000fea0003800000 */
[----:B------:R-:W5:Y:S01]  /*1f00*/  LDC R6, c[0x0][0x3ac] ;  /* 0x0000eb00ff067b82 */ /* 0x000f620000000800 */
[----:B------:R-:W-:Y:S01]  /*1f10*/  IABS R4, UR16 ;  /* 0x0000001000047c13 */ /* 0x000fe20008000000 */
[----:B------:R-:W-:Y:S02]  /*1f20*/  UMOV UR4, 0x400 ;  /* 0x0000040000047882 */ /* 0x000fe40000000000 */
[----:B------:R-:W-:Y:S01]  /*1f30*/  UIADD3 UR4, UPT, UPT, UR4, 0x100, URZ ;  /* 0x0000010004047890 */ /* 0x000fe2000fffe0ff */
[----:B------:R-:W0:Y:S03]  /*1f40*/  I2F.RP R7, R4 ;  /* 0x0000000400077306 */ /* 0x000e260000209400 */
[----:B------:R-:W1:Y:S08]  /*1f50*/  LDC R13, c[0x0][0x388] ;  /* 0x0000e200ff0d7b82 */ /* 0x000e700000000800 */
[----:B------:R-:W1:Y:S01]  /*1f60*/  S2UR UR5, SR_CgaCtaId ;  /* 0x00000000000579c3 */ /* 0x000e620000008800 */
[----:B0-----:R-:W-:Y:S01]  /*1f70*/  MUFU.RCP R7, R7 ;  /* 0x0000000700077308 */ /* 0x001fe20000001000 */
[----:B-----5:R-:W-:-:S07]  /*1f80*/  IABS R11, R6 ;  /* 0x00000006000b7213 */ /* 0x020fce0000000000 */
[----:B-1234-:R-:W0:Y:S01]  /*1f90*/  I2F.RP R8, R11 ;  /* 0x0000000b00087306 */ /* 0x01ee220000209400 */
[----:B------:R-:W-:Y:S01]  /*1fa0*/  IABS R10, R13 ;  /* 0x0000000d000a7213 */ /* 0x000fe20000000000 */
[----:B------:R-:W-:-:S06]  /*1fb0*/  ULEA UR4, UR5, UR4, 0x18 ;  /* 0x0000000405047291 */ /* 0x000fcc000f8ec0ff */
[----:B0-----:R-:W0:Y:S02]  /*1fc0*/  MUFU.RCP R8, R8 ;  /* 0x0000000800087308 */ /* 0x001e240000001000 */
[----:B0-----:R-:W-:-:S06]  /*1fd0*/  VIADD R3, R8, 0xffffffe ;  /* 0x0ffffffe08037836 */ /* 0x001fcc0000000000 */
[----:B------:R-:W0:Y:S02]  /*1fe0*/  F2I.FTZ.U32.TRUNC.NTZ R3, R3 ;  /* 0x0000000300037305 */ /* 0x000e24000021f000 */
[----:B0-----:R-:W-:-:S05]  /*1ff0*/  IADD3 R2, PT, PT, RZ, -R3, RZ ;  /* 0x80000003ff027210 */ /* 0x001fca0007ffe0ff */
[----:B------:R-:W-:Y:S02]  /*2000*/  IMAD R9, R2, R11, RZ ;  /* 0x0000000b02097224 */ /* 0x000fe400078e02ff */
[----:B------:R-:W-:-:S04]  /*2010*/  IMAD.MOV.U32 R2, RZ, RZ, RZ ;  /* 0x000000ffff027224 */ /* 0x000fc800078e00ff */
[----:B------:R-:W-:-:S04]  /*2020*/  IMAD.HI.U32 R9, R3, R9, R2 ;  /* 0x0000000903097227 */ /* 0x000fc800078e0002 */
[----:B------:R-:W-:Y:S02]  /*2030*/  IMAD.MOV.U32 R2, RZ, RZ, R10 ;  /* 0x000000ffff027224 */ /* 0x000fe400078e000a */
[----:B------:R-:W0:Y:S02]  /*2040*/  LDC R10, c[0x0][0x384] ;  /* 0x0000e100ff0a7b82 */ /* 0x000e240000000800 */
[----:B------:R-:W-:-:S04]  /*2050*/  IMAD.HI.U32 R8, R9, R2, RZ ;  /* 0x0000000209087227 */ /* 0x000fc800078e00ff */
[----:B------:R-:W-:Y:S01]  /*2060*/  VIADD R9, R7, 0xffffffe ;  /* 0x0ffffffe07097836 */ /* 0x000fe20000000000 */
[----:B------:R-:W-:Y:S01]  /*2070*/  IADD3 R3, PT, PT, -R8, RZ, RZ ;  /* 0x000000ff08037210 */ /* 0x000fe20007ffe1ff */
[----:B------:R-:W-:-:S04]  /*2080*/  IMAD R7, R5, UR16, RZ ;  /* 0x0000001005077c24 */ /* 0x000fc8000f8e02ff */
[C---:B------:R-:W-:Y:S01]  /*2090*/  IMAD R2, R11.reuse, R3, R2 ;  /* 0x000000030b027224 */ /* 0x040fe200078e0202 */
[----:B------:R-:W1:Y:S04]  /*20a0*/  F2I.FTZ.U32.TRUNC.NTZ R9, R9 ;  /* 0x0000000900097305 */ /* 0x000e68000021f000 */
[----:B------:R-:W-:Y:S01]  /*20b0*/  ISETP.GT.U32.AND P1, PT, R11, R2, PT ;  /* 0x000000020b00720c */ /* 0x000fe20003f24070 */
[----:B0-----:R-:W-:-:S12]  /*20c0*/  IMAD R12, R10, UR13, R7 ;  /* 0x0000000d0a0c7c24 */ /* 0x001fd8000f8e0207 */
[----:B------:R-:W-:Y:S01]  /*20d0*/  @!P1 IMAD.IADD R2, R2, 0x1, -R11 ;  /* 0x0000000102029824 */ /* 0x000fe200078e0a0b */
[----:B------:R-:W-:Y:S02]  /*20e0*/  @!P1 IADD3 R8, PT, PT, R8, 0x1, RZ ;  /* 0x0000000108089810 */ /* 0x000fe40007ffe0ff */
[----:B------:R-:W-:Y:S02]  /*20f0*/  ISETP.NE.AND P1, PT, R6, RZ, PT ;  /* 0x000000ff0600720c */ /* 0x000fe40003f25270 */
[----:B------:R-:W-:Y:S01]  /*2100*/  ISETP.GE.U32.AND P0, PT, R2, R11, PT ;  /* 0x0000000b0200720c */ /* 0x000fe20003f06070 */
[----:B-1----:R-:W-:Y:S01]  /*2110*/  IMAD.MOV R11, RZ, RZ, -R9 ;  /* 0x000000ffff0b7224 */ /* 0x002fe200078e0a09 */
[----:B------:R-:W-:Y:S02]  /*2120*/  LOP3.LUT R2, R13, R6, RZ, 0x3c, !PT ;  /* 0x000000060d027212 */ /* 0x000fe400078e3cff */
[----:B------:R-:W-:Y:S01]  /*2130*/  LOP3.LUT R13, RZ, UR16, RZ, 0x33, !PT ;  /* 0x00000010ff0d7c12 */ /* 0x000fe2000f8e33ff */
[----:B------:R-:W-:Y:S01]  /*2140*/  IMAD R11, R11, R4, RZ ;  /* 0x000000040b0b7224 */ /* 0x000fe200078e02ff */
[----:B------:R-:W-:-:S02]  /*2150*/  ISETP.GE.AND P2, PT, R2, RZ, PT ;  /* 0x000000ff0200720c */ /* 0x000fc40003f46270 */
[----:B------:R-:W0:Y:S05]  /*2160*/  LDC.64 R2, c[0x0][0x3a0] ;  /* 0x0000e800ff027b82 */ /* 0x000e2a0000000a00 */
[----:B------:R-:W-:Y:S01]  /*2170*/  @P0 VIADD R8, R8, 0x1 ;  /* 0x0000000108080836 */ /* 0x000fe20000000000 */
[----:B------:R-:W-:-:S04]  /*2180*/  ISETP.NE.AND P0, PT, RZ, UR16, PT ;  /* 0x00000010ff007c0c */ /* 0x000fc8000bf05270 */
[----:B------:R-:W-:Y:S01]  /*2190*/  MOV R5, R8 ;  /* 0x0000000800057202 */ /* 0x000fe20000000f00 */
[----:B------:R-:W-:-:S04]  /*21a0*/  IMAD.MOV.U32 R8, RZ, RZ, RZ ;  /* 0x000000ffff087224 */ /* 0x000fc800078e00ff */
[----:B------:R-:W-:Y:S01]  /*21b0*/  @!P2 IMAD.MOV R5, RZ, RZ, -R5 ;  /* 0x000000ffff05a224 */ /* 0x000fe200078e0a05 */
[----:B------:R-:W-:Y:S01]  /*21c0*/  @!P1 LOP3.LUT R5, RZ, R6, RZ, 0x33, !PT ;  /* 0x00000006ff059212 */ /* 0x000fe200078e33ff */
[----:B------:R-:W-:Y:S01]  /*21d0*/  IMAD.HI.U32 R8, R9, R11, R8 ;  /* 0x0000000b09087227 */ /* 0x000fe200078e0008 */
[----:B------:R-:W-:-:S07]  /*21e0*/  LEA R9, R0, UR4, 0x2 ;  /* 0x0000000400097c11 */ /* 0x000fce000f8e10ff */
.L_x_57932:
[----:B-1----:R-:W-:Y:S01]  /*21f0*/  IABS R6, UR16 ;  /* 0x0000001000067c13 */ /* 0x002fe20008000000 */
        /* <DEDUP_REMOVED lines=12> */
[----:B-1----:R-:W-:Y:S02]  /*22c0*/  LEA R9, R10, R9, 0x2 ;  /* 0x000000090a097211 */ /* 0x002fe400078e10ff */
        /* <DEDUP_REMOVED lines=10> */
[----:B0-----:R-:W-:-:S05]  /*2370*/  IMAD.WIDE R6, R7, 0x4, R2 ;  /* 0x0000000407067825 */ /* 0x001fca00078e0202 */
[----:B--2---:R1:W-:Y:S05]  /*2380*/  STG.E desc[UR10][R6.64], R11 ;  /* 0x0000000b06007986 */ /* 0x0043ea000c10190a */
[----:B------:R-:W-:Y:S05]  /*2390*/  @!P1 BRA `(.L_x_57932) ;  /* 0xfffffffc00949947 */ /* 0x000fea000383ffff */
[----:B------:R-:W-:Y:S05]  /*23a0*/  EXIT ;  /* 0x000000000000794d */ /* 0x000fea0003800000 */
.L_x_57907:
[----:B------:R-:W-:Y:S01]  /*23b0*/  BSSY B2, `(.L_x_57933) ;  /* 0x0000006000027945 */ /* 0x000fe20003800000 */
[----:B------:R-:W-:Y:S02]  /*23c0*/  IMAD.MOV.U32 R9, RZ, RZ, R17 ;  /* 0x000000ffff097224 */ /* 0x000fe400078e0011 */
[----:B-1----:R-:W-:-:S07]  /*23d0*/  IMAD.MOV.U32 R8, RZ, RZ, -0x1 ;  /* 0xffffffffff087424 */ /* 0x002fce00078e00ff */
[----:B0-234-:R-:W-:Y:S05]  /*23e0*/  WARPSYNC.COLLECTIVE R8, `(.L_x_57934) ;  /* 0x0000000008087348 */ /* 0x01dfea0003c00000 */
[----:B---3--:R1:W3:Y:S02]  /*23f0*/  SHFL.IDX P0, R8, R12, R9, R10 ;  /* 0x000000090c087389 */ /* 0x0082e4000000000a */
[----:B01234-:R-:W-:Y:S05]  /*2400*/  ENDCOLLECTIVE ;  /* 0x000000000000791b */ /* 0x01ffea0003800000 */
.L_x_57934:
[----:B------:R-:W-:Y:S05]  /*2410*/  BSYNC B2 ;  /* 0x0000000000027941 */ /* 0x000fea0003800000 */
.L_x_57933:
[----:B------:R-:W-:Y:S05]  /*2420*/  BRA `(.L_x_57935) ;  /* 0xffffffec00387947 */ /* 0x000fea000383ffff */
.L_x_57909:
[----:B------:R-:W-:Y:S01]  /*2430*/  BSSY B2, `(.L_x_57936) ;  /* 0x0000006000027945 */ /* 0x000fe20003800000 */
[----:B------:R-:W-:Y:S01]  /*2440*/  MOV R9, R15 ;  /* 0x0000000f00097202 */ /* 0x000fe20000000f00 */
[----:B-1----:R-:W-:-:S07]  /*2450*/  IMAD.MOV.U32 R8, RZ, RZ, -0x1 ;  /* 0xffffffffff087424 */ /* 0x002fce00078e00ff */
[----:B--234-:R-:W-:Y:S05]  /*2460*/  WARPSYNC.COLLECTIVE R8, `(.L_x_57937) ;  /* 0x0000000008087348 */ /* 0x01cfea0003c00000 */
[----:B---3--:R0:W1:Y:S02]  /*2470*/  SHFL.IDX P0, R8, R12, R9, R10 ;  /* 0x000000090c087389 */ /* 0x008064000000000a */
[----:B012-4-:R-:W-:Y:S05]  /*2480*/  ENDCOLLECTIVE ;  /* 0x000000000000791b */ /* 0x017fea0003800000 */
.L_x_57937:
[----:B------:R-:W-:Y:S05]  /*2490*/  BSYNC B2 ;  /* 0x0000000000027941 */ /* 0x000fea0003800000 */
.L_x_57936:
[----:B------:R-:W-:Y:S05]  /*24a0*/  BRA `(.L_x_57938) ;  /* 0xffffffec00307947 */ /* 0x000fea000383ffff */
.L_x_57917:
[----:B------:R-:W-:Y:S01]  /*24b0*/  BSSY B1, `(.L_x_57939) ;  /* 0x0000006000017945 */ /* 0x000fe20003800000 */
[----:B------:R-:W-:Y:S01]  /*24c0*/  IMAD.MOV.U32 R9, RZ, RZ, R19 ;  /* 0x000000ffff097224 */ /* 0x000fe200078e0013 */
[----:B0-----:R-:W-:-:S07]  /*24d0*/  MOV R8, 0xffffffff ;  /* 0xffffffff00087802 */ /* 0x001fce0000000f00 */
[----:B-123--:R-:W-:Y:S05]  /*24e0*/  WARPSYNC.COLLECTIVE R8, `(.L_x_57940) ;  /* 0x0000000008087348 */ /* 0x00efea0003c00000 */
[----:B--2---:R0:W2:Y:S02]  /*24f0*/  SHFL.IDX P0, R8, R12, R9, R10 ;  /* 0x000000090c087389 */ /* 0x0040a4000000000a */
[----:B0123--:R-:W-:Y:S05]  /*2500*/  ENDCOLLECTIVE ;  /* 0x000000000000791b */ /* 0x00ffea0003800000 */
.L_x_57940:
[----:B------:R-:W-:Y:S05]  /*2510*/  BSYNC B1 ;  /* 0x0000000000017941 */ /* 0x000fea0003800000 */
.L_x_57939:
[----:B------:R-:W-:Y:S05]  /*2520*/  BRA `(.L_x_57941) ;  /* 0xfffffff000507947 */ /* 0x000fea000383ffff */
.L_x_57919:
[----:B------:R-:W-:Y:S01]  /*2530*/  BSSY B1, `(.L_x_57942) ;  /* 0x0000006000017945 */ /* 0x000fe20003800000 */
[----:B------:R-:W-:Y:S02]  /*2540*/  IMAD.MOV.U32 R9, RZ, RZ, R15 ;  /* 0x000000ffff097224 */ /* 0x000fe400078e000f */
[----:B------:R-:W-:-:S07]  /*2550*/  IMAD.MOV.U32 R8, RZ, RZ, -0x1 ;  /* 0xffffffffff087424 */ /* 0x000fce00078e00ff */
[----:B0--3--:R-:W-:Y:S05]  /*2560*/  WARPSYNC.COLLECTIVE R8, `(.L_x_57943) ;  /* 0x0000000008087348 */ /* 0x009fea0003c00000 */
[----:B------:R1:W2:Y:S02]  /*2570*/  SHFL.IDX P0, R8, R12, R9, R10 ;  /* 0x000000090c087389 */ /* 0x0002a4000000000a */
[----:B0123--:R-:W-:Y:S05]  /*2580*/  ENDCOLLECTIVE ;  /* 0x000000000000791b */ /* 0x00ffea0003800000 */
.L_x_57943:
[----:B------:R-:W-:Y:S05]  /*2590*/  BSYNC B1 ;  /* 0x0000000000017941 */ /* 0x000fea0003800000 */
.L_x_57942:
[----:B------:R-:W-:Y:S05]  /*25a0*/  BRA `(.L_x_57944) ;  /* 0xfffffff000447947 */ /* 0x000fea000383ffff */
.L_x_57926:
[----:B------:R-:W-:Y:S01]  /*25b0*/  IMAD.MOV.U32 R8, RZ, RZ, -0x1 ;  /* 0xffffffffff087424 */ /* 0x000fe200078e00ff */
[----:B------:R-:W-:-:S07]  /*25c0*/  MOV R9, R11 ;  /* 0x0000000b00097202 */ /* 0x000fce0000000f00 */
[----:B-1-3--:R-:W-:Y:S05]  /*25d0*/  WARPSYNC.COLLECTIVE R8, `(.L_x_57945) ;  /* 0x0000000008087348 */ /* 0x00afea0003c00000 */
[----:B------:R0:W2:Y:S02]  /*25e0*/  SHFL.IDX P0, R8, R12, R9, R10 ;  /* 0x000000090c087389 */ /* 0x0000a4000000000a */
[----:B0123--:R-:W-:Y:S05]  /*25f0*/  ENDCOLLECTIVE ;  /* 0x000000000000791b */ /* 0x00ffea0003800000 */
.L_x_57945:
[----:B------:R-:W-:Y:S01]  /*2600*/  IMAD.MOV.U32 R21, RZ, RZ, R8 ;  /* 0x000000ffff157224 */ /* 0x000fe200078e0008 */
[----:B------:R-:W-:Y:S06]  /*2610*/  BRA `(.L_x_57946) ;  /* 0xfffffff400747947 */ /* 0x000fec000383ffff */
.L_x_57928:
[----:B------:R-:W-:Y:S01]  /*2620*/  BSSY B0, `(.L_x_57947) ;  /* 0x0000006000007945 */ /* 0x000fe20003800000 */
[----:B------:R-:W-:Y:S01]  /*2630*/  MOV R9, R13 ;  /* 0x0000000d00097202 */ /* 0x000fe20000000f00 */
[----:B------:R-:W-:-:S07]  /*2640*/  IMAD.MOV.U32 R8, RZ, RZ, -0x1 ;  /* 0xffffffffff087424 */ /* 0x000fce00078e00ff */
[----:B01-3--:R-:W-:Y:S05]  /*2650*/  WARPSYNC.COLLECTIVE R8, `(.L_x_57948) ;  /* 0x0000000008087348 */ /* 0x00bfea0003c00000 */
[----:B------:R2:W4:Y:S02]  /*2660*/  SHFL.IDX P0, R8, R12, R9, R10 ;  /* 0x000000090c087389 */ /* 0x000524000000000a */
[----:B01234-:R-:W-:Y:S05]  /*2670*/  ENDCOLLECTIVE ;  /* 0x000000000000791b */ /* 0x01ffea0003800000 */
.L_x_57948:
[----:B------:R-:W-:Y:S05]  /*2680*/  BSYNC B0 ;  /* 0x0000000000007941 */ /* 0x000fea0003800000 */
.L_x_57947:
[----:B------:R-:W-:Y:S05]  /*2690*/  BRA `(.L_x_57949) ;  /* 0xfffffff4006c7947 */ /* 0x000fea000383ffff */
.L_x_57950:
        /* <DEDUP_REMOVED lines=14> */
.L_x_58796:


//--------------------- .nv.shared._Z9cuda_gemmIiLi256ELi4ELi1ELi1024ELi128ELi128ELi32ELi1ELi1EEviiiPT_S1_S1_ii --------------------------
	.section	.nv.shared._Z9cuda_gemmIiLi256ELi4ELi1ELi1024ELi128ELi128ELi32ELi1ELi1EEviiiPT_S1_S1_ii,"aw",@nobits
	.sectionflags	@""
	.align	128
.nv.shared._Z9cuda_gemmIiLi256ELi4ELi1ELi1024ELi128ELi128ELi32ELi1ELi1EEviiiPT_S1_S1_ii:
	.zero		22656


//--------------------- .nv.shared.reserved.0     --------------------------
	.section	.nv.shared.reserved.0,"aw",@nobits
	.weak		__nv_reservedSMEM_offset_0_alias
	.size		__nv_reservedSMEM_offset_0_alias, 0, 64
	.other		__nv_reservedSMEM_offset_0_alias,@"STO_CUDA_RESERVED_SHARED STV_DEFAULT"
__nv_reservedSMEM_offset_0_alias:
	.zero		0
	.zero		64


//--------------------- .nv.shared._Z9cuda_gemmIiLi256ELi4ELi1ELi1024ELi128ELi128ELi32ELi1ELi0EEviiiPT_S1_S1_ii --------------------------
	.section	.nv.shared._Z9cuda_gemmIiLi256ELi4ELi1ELi1024ELi128ELi128ELi32ELi1ELi0EEviiiPT_S1_S1_ii,"aw",@nobits
	.sectionflags	@""
	.align	128
.nv.shared._Z9cuda_gemmIiLi256ELi4ELi1ELi1024ELi128ELi128ELi32ELi1ELi0EEviiiPT_S1_S1_ii:
	.zero		22656


//--------------------- .nv.shared._Z9cuda_gemmIiLi256ELi4ELi1ELi1024ELi128ELi128ELi32ELi0ELi1EEviiiPT_S1_S1_ii --------------------------
	.section	.nv.shared._Z9cuda_gemmIiLi256ELi4ELi1ELi1024ELi128ELi128ELi32ELi0ELi1EEviiiPT_S1_S1_ii,"aw",@nobits
	.sectionflags	@""
	.align	128
.nv.shared._Z9cuda_gemmIiLi256ELi4ELi1ELi1024ELi128ELi128ELi32ELi0ELi1EEviiiPT_S1_S1_ii:
	.zero		22656


//--------------------- .nv.shared._Z9cuda_gemmIiLi256ELi4ELi1ELi1024ELi128ELi128ELi32ELi0ELi0EEviiiPT_S1_S1_ii --------------------------
	.section	.nv.shared._Z9cuda_gemmIiLi256ELi4ELi1ELi1024ELi128ELi128ELi32ELi0ELi0EEviiiPT_S1_S1_ii,"aw",@nobits
	.sectionflags	@""
	.align	128
.nv.shared._Z9cuda_gemmIiLi256ELi4ELi1ELi1024ELi128ELi128ELi32ELi0ELi0EEviiiPT_S1_S1_ii:
	.zero		22656


//--------------------- .nv.shared._Z9cuda_gemmIiLi256ELi4ELi1ELi1024ELi64ELi64ELi32ELi1ELi1EEviiiPT_S1_S1_ii --------------------------
	.section	.nv.shared._Z9cuda_gemmIiLi256ELi4ELi1ELi1024ELi64ELi64ELi32ELi1ELi1EEviiiPT_S1_S1_ii,"aw",@nobits
	.sectionflags	@""
	.align	128
.nv.shared._Z9cuda_gemmIiLi256ELi4ELi1ELi1024ELi64ELi64ELi32ELi1ELi1EEviiiPT_S1_S1_ii:
	.zero		15488


//--------------------- .nv.shared._Z9cuda_gemmIiLi256ELi4ELi1ELi1024ELi64ELi64ELi32ELi1ELi0EEviiiPT_S1_S1_ii --------------------------
	.section	.nv.shared._Z9cuda_gemmIiLi256ELi4ELi1ELi1024ELi64ELi64ELi32ELi1ELi0EEviiiPT_S1_S1_ii,"aw",@nobits
	.sectionflags	@""
	.align	128
.nv.shared._Z9cuda_gemmIiLi256ELi4ELi1ELi1024ELi64ELi64ELi32ELi1ELi0EEviiiPT_S1_S1_ii:
	.zero		15488


//--------------------- .nv.shared._Z9cuda_gemmIiLi256ELi4ELi1ELi1024ELi64ELi64ELi32ELi0ELi1EEviiiPT_S1_S1_ii --------------------------
	.section	.nv.shared._Z9cuda_gemmIiLi256ELi4ELi1ELi1024ELi64ELi64ELi32ELi0ELi1EEviiiPT_S1_S1_ii,"aw",@nobits
	.sectionflags	@""
	.align	128
.nv.shared._Z9cuda_gemmIiLi256ELi4ELi1ELi1024ELi64ELi64ELi32ELi0ELi1EEviiiPT_S1_S1_ii:
	.zero		15488


//--------------------- .nv.shared._Z9cuda_gemmIiLi256ELi4ELi1ELi1024ELi64ELi64ELi32ELi0ELi0EEviiiPT_S1_S1_ii --------------------------
	.section	.nv.shared._Z9cuda_gemmIiLi256ELi4ELi1ELi1024ELi64ELi64ELi32ELi0ELi0EEviiiPT_S1_S1_ii,"aw",@nobits
	.sectionflags	@""
	.align	128
.nv.shared._Z9cuda_gemmIiLi256ELi4ELi1ELi1024ELi64ELi64ELi32ELi0ELi0EEviiiPT_S1_S1_ii:
	.zero		15488


//--------------------- .nv.shared._Z9cuda_gemmIiLi256ELi4ELi1ELi1024ELi32ELi32ELi32ELi1ELi1EEviiiPT_S1_S1_ii --------------------------
	.section	.nv.shared._Z9cuda_gemmIiLi256ELi4ELi1ELi1024ELi32ELi32ELi32ELi1ELi1EEviiiPT_S1_S1_ii,"aw",@nobits
	.sectionflags	@""
	.align	128
.nv.shared._Z9cuda_gemmIiLi256ELi4ELi1ELi1024ELi32ELi32ELi32ELi1ELi1EEviiiPT_S1_S1_ii:
	.zero		13440


//--------------------- .nv.shared._Z9cuda_gemmIiLi256ELi4ELi1ELi1024ELi32ELi32ELi32ELi1ELi0EEviiiPT_S1_S1_ii --------------------------
	.section	.nv.shared._Z9cuda_gemmIiLi256ELi4ELi1ELi1024ELi32ELi32ELi32ELi1ELi0EEviiiPT_S1_S1_ii,"aw",@nobits
	.sectionflags	@""
	.align	128
.nv.shared._Z9cuda_gemmIiLi256ELi4ELi1ELi1024ELi32ELi32ELi32ELi1ELi0EEviiiPT_S1_S1_ii:
	.zero		13440


//--------------------- .nv.shared._Z9cuda_gemmIiLi256ELi4ELi1ELi1024ELi32ELi32ELi32ELi0ELi1EEviiiPT_S1_S1_ii --------------------------
	.section	.nv.shared._Z9cuda_gemmIiLi256ELi4ELi1ELi1024ELi32ELi32ELi32ELi0ELi1EEviiiPT_S1_S1_ii,"aw",@nobits
	.sectionflags	@""
	.align	128
.nv.shared._Z9cuda_gemmIiLi256ELi4ELi1ELi1024ELi32ELi32ELi32ELi0ELi1EEviiiPT_S1_S1_ii:
	.zero		13440


//--------------------- .nv.shared._Z9cuda_gemmIiLi256ELi4ELi1ELi1024ELi32ELi32ELi32ELi0ELi0EEviiiPT_S1_S1_ii --------------------------
	.section	.nv.shared._Z9cuda_gemmIiLi256ELi4ELi1ELi1024ELi32ELi32ELi32ELi0ELi0EEviiiPT_S1_S1_ii,"aw",@nobits
	.sectionflags	@""
	.align	128
.nv.shared._Z9cuda_gemmIiLi256ELi4ELi1ELi1024ELi32ELi32ELi32ELi0ELi0EEviiiPT_S1_S1_ii:
	.zero		13440


//--------------------- .nv.shared._Z9cuda_gemmIiLi256ELi4ELi1ELi1024ELi16ELi16ELi32ELi1ELi1EEviiiPT_S1_S1_ii --------------------------
	.section	.nv.shared._Z9cuda_gemmIiLi256ELi4ELi1ELi1024ELi16ELi16ELi32ELi1ELi1EEviiiPT_S1_S1_ii,"aw",@nobits
	.sectionflags	@""
	.align	128
.nv.shared._Z9cuda_gemmIiLi256ELi4ELi1ELi1024ELi16ELi16ELi32ELi1ELi1EEviiiPT_S1_S1_ii:
	.zero		10368


//--------------------- .nv.shared._Z9cuda_gemmIiLi256ELi4ELi1ELi1024ELi16ELi16ELi32ELi1ELi0EEviiiPT_S1_S1_ii --------------------------
	.section	.nv.shared._Z9cuda_gemmIiLi256ELi4ELi1ELi1024ELi16ELi16ELi32ELi1ELi0EEviiiPT_S1_S1_ii,"aw",@nobits
	.sectionflags	@""
	.align	128
.nv.shared._Z9cuda_gemmIiLi256ELi4ELi1ELi1024ELi16ELi16ELi32ELi1ELi0EEviiiPT_S1_S1_ii:
	.zero		10368


//--------------------- .nv.shared._Z9cuda_gemmIiLi256ELi4ELi1ELi1024ELi16ELi16ELi32ELi0ELi1EEviiiPT_S1_S1_ii --------------------------
	.section	.nv.shared._Z9cuda_gemmIiLi256ELi4ELi1ELi1024ELi16ELi16ELi32ELi0ELi1EEviiiPT_S1_S1_ii,"aw",@nobits
	.sectionflags	@""
	.align	128
.nv.shared._Z9cuda_gemmIiLi256ELi4ELi1ELi1024ELi16ELi16ELi32ELi0ELi1EEviiiPT_S1_S1_ii:
	.zero		10368


//--------------------- .nv.shared._Z9cuda_gemmIiLi256ELi4ELi1ELi1024ELi16ELi16ELi32ELi0ELi0EEviiiPT_S1_S1_ii --------------------------
	.section	.nv.shared._Z9cuda_gemmIiLi256ELi4ELi1ELi1024ELi16ELi16ELi32ELi0ELi0EEviiiPT_S1_S1_ii,"aw",@nobits
	.sectionflags	@""
	.align	128
.nv.shared._Z9cuda_gemmIiLi256ELi4ELi1ELi1024ELi16ELi16ELi32ELi0ELi0EEviiiPT_S1_S1_ii:
	.zero		10368


//--------------------- .nv.shared._Z9cuda_gemmIiLi256ELi4ELi1ELi1024ELi8ELi8ELi32ELi1ELi1EEviiiPT_S1_S1_ii --------------------------
	.section	.nv.shared._Z9cuda_gemmIiLi256ELi4ELi1ELi1024ELi8ELi8ELi32ELi1ELi1EEviiiPT_S1_S1_ii,"aw",@nobits
	.sectionflags	@""
	.align	128
.nv.shared._Z9cuda_gemmIiLi256ELi4ELi1ELi1024ELi8ELi8ELi32ELi1ELi1EEviiiPT_S1_S1_ii:
	.zero		9600


//--------------------- .nv.shared._Z9cuda_gemmIiLi256ELi4ELi1ELi1024ELi8ELi8ELi32ELi1ELi0EEviiiPT_S1_S1_ii --------------------------
	.section	.nv.shared._Z9cuda_gemmIiLi256ELi4ELi1ELi1024ELi8ELi8ELi32ELi1ELi0EEviiiPT_S1_S1_ii,"aw",@nobits
	.sectionflags	@""
	.align	128
.nv.shared._Z9cuda_gemmIiLi256ELi4ELi1ELi1024ELi8ELi8ELi32ELi1ELi0EEviiiPT_S1_S1_ii:
	.zero		9600


//--------------------- .nv.shared._Z9cuda_gemmIiLi256ELi4ELi1ELi1024ELi8ELi8ELi32ELi0ELi1EEviiiPT_S1_S1_ii --------------------------
	.section	.nv.shared._Z9cuda_gemmIiLi256ELi4ELi1ELi1024ELi8ELi8ELi32ELi0ELi1EEviiiPT_S1_S1_ii,"aw",@nobits
	.sectionflags	@""
	.align	128
.nv.shared._Z9cuda_gemmIiLi256ELi4ELi1ELi1024ELi8ELi8ELi32ELi0ELi1EEviiiPT_S1_S1_ii:
	.zero		9600


//--------------------- .nv.shared._Z9cuda_gemmIiLi256ELi4ELi1ELi1024ELi8ELi8ELi32ELi0ELi0EEviiiPT_S1_S1_ii --------------------------
	.section	.nv.shared._Z9cuda_gemmIiLi256ELi4ELi1ELi1024ELi8ELi8ELi32ELi0ELi0EEviiiPT_S1_S1_ii,"aw",@nobits
	.sectionflags	@""
	.align	128
.nv.shared._Z9cuda_gemmIiLi256ELi4ELi1ELi1024ELi8ELi8ELi32ELi0ELi0EEviiiPT_S1_S1_ii:
	.zero		9600


//--------------------- .nv.shared._Z9cuda_gemmIiLi256ELi4ELi1ELi1024ELi4ELi4ELi32ELi1ELi1EEviiiPT_S1_S1_ii --------------------------
	.section	.nv.shared._Z9cuda_gemmIiLi256ELi4ELi1ELi1024ELi4ELi4ELi32ELi1ELi1EEviiiPT_S1_S1_ii,"aw",@nobits
	.sectionflags	@""
	.align	128
.nv.shared._Z9cuda_gemmIiLi256ELi4ELi1ELi1024ELi4ELi4ELi32ELi1ELi1EEviiiPT_S1_S1_ii:
	.zero		9344


//--------------------- .nv.shared._Z9cuda_gemmIiLi256ELi4ELi1ELi1024ELi4ELi4ELi32ELi1ELi0EEviiiPT_S1_S1_ii --------------------------
	.section	.nv.shared._Z9cuda_gemmIiLi256ELi4ELi1ELi1024ELi4ELi4ELi32ELi1ELi0EEviiiPT_S1_S1_ii,"aw",@nobits
	.sectionflags	@""
	.align	128
.nv.shared._Z9cuda_gemmIiLi256ELi4ELi1ELi1024ELi4ELi4ELi32ELi1ELi0EEviiiPT_S1_S1_ii:
	.zero		9344


//--------------------- .nv.shared._Z9cuda_gemmIiLi256ELi4ELi1ELi1024ELi4ELi4ELi32ELi0ELi1EEviiiPT_S1_S1_ii --------------------------
	.section	.nv.shared._Z9cuda_gemmIiLi256ELi4ELi1ELi1024ELi4ELi4ELi32ELi0ELi1EEviiiPT_S1_S1_ii,"aw",@nobits
	.sectionflags	@""
	.align	128
.nv.shared._Z9cuda_gemmIiLi256ELi4ELi1ELi1024ELi4ELi4ELi32ELi0ELi1EEviiiPT_S1_S1_ii:
	.zero		9344


//--------------------- .nv.shared._Z9cuda_gemmIiLi256ELi4ELi1ELi1024ELi4ELi4ELi32ELi0ELi0EEviiiPT_S1_S1_ii --------------------------
	.section	.nv.shared._Z9cuda_gemmIiLi256ELi4ELi1ELi1024ELi4ELi4ELi32ELi0ELi0EEviiiPT_S1_S1_ii,"aw",@nobits
	.sectionflags	@""
	.align	128
.nv.shared._Z9cuda_gemmIiLi256ELi4ELi1ELi1024ELi4ELi4ELi32ELi0ELi0EEviiiPT_S1_S1_ii:
	.zero		9344


//--------------------- .nv.shared._Z9cuda_gemmIiLi256ELi4ELi1ELi1024ELi2ELi2ELi32ELi1ELi1EEviiiPT_S1_S1_ii --------------------------
	.section	.nv.shared._Z9cuda_gemmIiLi256ELi4ELi1ELi1024ELi2ELi2ELi32ELi1ELi1EEviiiPT_S1_S1_ii,"aw",@nobits
	.sectionflags	@""
	.align	128
.nv.shared._Z9cuda_gemmIiLi256ELi4ELi1ELi1024ELi2ELi2ELi32ELi1ELi1EEviiiPT_S1_S1_ii:
	.zero		9344


//--------------------- .nv.shared._Z9cuda_gemmIiLi256ELi4ELi1ELi1024ELi2ELi2ELi32ELi1ELi0EEviiiPT_S1_S1_ii --------------------------
	.section	.nv.shared._Z9cuda_gemmIiLi256ELi4ELi1ELi1024ELi2ELi2ELi32ELi1ELi0EEviiiPT_S1_S1_ii,"aw",@nobits
	.sectionflags	@""
	.align	128
.nv.shared._Z9cuda_gemmIiLi256ELi4ELi1ELi1024ELi2ELi2ELi32ELi1ELi0EEviiiPT_S1_S1_ii:
	.zero		9344


//--------------------- .nv.shared._Z9cuda_gemmIiLi256ELi4ELi1ELi1024ELi2ELi2ELi32ELi0ELi1EEviiiPT_S1_S1_ii --------------------------
	.section	.nv.shared._Z9cuda_gemmIiLi256ELi4ELi1ELi1024ELi2ELi2ELi32ELi0ELi1EEviiiPT_S1_S1_ii,"aw",@nobits
	.sectionflags	@""
	.align	128
.nv.shared._Z9cuda_gemmIiLi256ELi4ELi1ELi1024ELi2ELi2ELi32ELi0ELi1EEviiiPT_S1_S1_ii:
	.zero		9344


//--------------------- .nv.shared._Z9cuda_gemmIiLi256ELi4ELi1ELi1024ELi2ELi2ELi32ELi0ELi0EEviiiPT_S1_S1_ii --------------------------
	.section	.nv.shared._Z9cuda_gemmIiLi256ELi4ELi1ELi1024ELi2ELi2ELi32ELi0ELi0EEviiiPT_S1_S1_ii,"aw",@nobits
	.sectionflags	@""
	.align	128
.nv.shared._Z9cuda_gemmIiLi256ELi4ELi1ELi1024ELi2ELi2ELi32ELi0ELi0EEviiiPT_S1_S1_ii:
	.zero		9344


//--------------------- .nv.shared._Z9cuda_gemmIiLi256ELi4ELi1ELi512ELi128ELi128ELi32ELi1ELi1EEviiiPT_S1_S1_ii --------------------------
	.section	.nv.shared._Z9cuda_gemmIiLi256ELi4ELi1ELi512ELi128ELi128ELi32ELi1ELi1EEviiiPT_S1_S1_ii,"aw",@nobits
	.sectionflags	@""
	.align	128
.nv.shared._Z9cuda_gemmIiLi256ELi4ELi1ELi512ELi128ELi128ELi32ELi1ELi1EEviiiPT_S1_S1_ii:
	.zero		20096


//--------------------- .nv.shared._Z9cuda_gemmIiLi256ELi4ELi1ELi512ELi128ELi128ELi32ELi1ELi0EEviiiPT_S1_S1_ii --------------------------
	.section	.nv.shared._Z9cuda_gemmIiLi256ELi4ELi1ELi512ELi128ELi128ELi32ELi1ELi0EEviiiPT_S1_S1_ii,"aw",@nobits
	.sectionflags	@""
	.align	128
.nv.shared._Z9cuda_gemmIiLi256ELi4ELi1ELi512ELi128ELi128ELi32ELi1ELi0EEviiiPT_S1_S1_ii:
	.zero		20096


//--------------------- .nv.shared._Z9cuda_gemmIiLi256ELi4ELi1ELi512ELi128ELi128ELi32ELi0ELi1EEviiiPT_S1_S1_ii --------------------------
	.section	.nv.shared._Z9cuda_gemmIiLi256ELi4ELi1ELi512ELi128ELi128ELi32ELi0ELi1EEviiiPT_S1_S1_ii,"aw",@nobits
	.sectionflags	@""
	.align	128
.nv.shared._Z9cuda_gemmIiLi256ELi4ELi1ELi512ELi128ELi128ELi32ELi0ELi1EEviiiPT_S1_S1_ii:
	.zero		20096


//--------------------- .nv.shared._Z9cuda_gemmIiLi256ELi4ELi1ELi512ELi128ELi128ELi32ELi0ELi0EEviiiPT_S1_S1_ii --------------------------
	.section	.nv.shared._Z9cuda_gemmIiLi256ELi4ELi1ELi512ELi128ELi128ELi32ELi0ELi0EEviiiPT_S1_S1_ii,"aw",@nobits
	.sectionflags	@""
	.align	128
.nv.shared._Z9cuda_gemmIiLi256ELi4ELi1ELi512ELi128ELi128ELi32ELi0ELi0EEviiiPT_S1_S1_ii:
	.zero		20096


//--------------------- .nv.shared._Z9cuda_gemmIiLi256ELi4ELi1ELi512ELi64ELi64ELi32ELi1ELi1EEviiiPT_S1_S1_ii --------------------------
	.section	.nv.shared._Z9cuda_gemmIiLi256ELi4ELi1ELi512ELi64ELi64ELi32ELi1ELi1EEviiiPT_S1_S1_ii,"aw",@nobits
	.sectionflags	@""
	.align	128
.nv.shared._Z9cuda_gemmIiLi256ELi4ELi1ELi512ELi64ELi64ELi32ELi1ELi1EEviiiPT_S1_S1_ii:
	.zero		12416


//--------------------- .nv.shared._Z9cuda_gemmIiLi256ELi4ELi1ELi512ELi64ELi64ELi32ELi1ELi0EEviiiPT_S1_S1_ii --------------------------
	.section	.nv.shared._Z9cuda_gemmIiLi256ELi4ELi1ELi512ELi64ELi64ELi32ELi1ELi0EEviiiPT_S1_S1_ii,"aw",@nobits
	.sectionflags	@""
	.align	128
.nv.shared._Z9cuda_gemmIiLi256ELi4ELi1ELi512ELi64ELi64ELi32ELi1ELi0EEviiiPT_S1_S1_ii:
	.zero		12416


//--------------------- .nv.shared._Z9cuda_gemmIiLi256ELi4ELi1ELi512ELi64ELi64ELi32ELi0ELi1EEviiiPT_S1_S1_ii --------------------------
	.section	.nv.shared._Z9cuda_gemmIiLi256ELi4ELi1ELi512ELi64ELi64ELi32ELi0ELi1EEviiiPT_S1_S1_ii,"aw",@nobits
	.sectionflags	@""
	.align	128
.nv.shared._Z9cuda_gemmIiLi256ELi4ELi1ELi512ELi64ELi64ELi32ELi0ELi1EEviiiPT_S1_S1_ii:
	.zero		12416


//--------------------- .nv.shared._Z9cuda_gemmIiLi256ELi4ELi1ELi512ELi64ELi64ELi32ELi0ELi0EEviiiPT_S1_S1_ii --------------------------
	.section	.nv.shared._Z9cuda_gemmIiLi256ELi4ELi1ELi512ELi64ELi64ELi32ELi0ELi0EEviiiPT_S1_S1_ii,"aw",@nobits
	.sectionflags	@""
	.align	128
.nv.shared._Z9cuda_gemmIiLi256ELi4ELi1ELi512ELi64ELi64ELi32ELi0ELi0EEviiiPT_S1_S1_ii:
	.zero		12416


//--------------------- .nv.shared._Z9cuda_gemmIiLi256ELi4ELi1ELi512ELi32ELi32ELi32ELi1ELi1EEviiiPT_S1_S1_ii --------------------------
	.section	.nv.shared._Z9cuda_gemmIiLi256ELi4ELi1ELi512ELi32ELi32ELi32ELi1ELi1EEviiiPT_S1_S1_ii,"aw",@nobits
	.sectionflags	@""
	.align	128
.nv.shared._Z9cuda_gemmIiLi256ELi4ELi1ELi512ELi32ELi32ELi32ELi1ELi1EEviiiPT_S1_S1_ii:
	.zero		9344


//--------------------- .nv.shared._Z9cuda_gemmIiLi256ELi4ELi1ELi512ELi32ELi32ELi32ELi1ELi0EEviiiPT_S1_S1_ii --------------------------
	.section	.nv.shared._Z9cuda_gemmIiLi256ELi4ELi1ELi512ELi32ELi32ELi32ELi1ELi0EEviiiPT_S1_S1_ii,"aw",@nobits
	.sectionflags	@""
	.align	128
.nv.shared._Z9cuda_gemmIiLi256ELi4ELi1ELi512ELi32ELi32ELi32ELi1ELi0EEviiiPT_S1_S1_ii:
	.zero		9344


//--------------------- .nv.shared._Z9cuda_gemmIiLi256ELi4ELi1ELi512ELi32ELi32ELi32ELi0ELi1EEviiiPT_S1_S1_ii --------------------------
	.section	.nv.shared._Z9cuda_gemmIiLi256ELi4ELi1ELi512ELi32ELi32ELi32ELi0ELi1EEviiiPT_S1_S1_ii,"aw",@nobits
	.sectionflags	@""
	.align	128
.nv.shared._Z9cuda_gemmIiLi256ELi4ELi1ELi512ELi32ELi32ELi32ELi0ELi1EEviiiPT_S1_S1_ii:
	.zero		9344


//--------------------- .nv.shared._Z9cuda_gemmIiLi256ELi4ELi1ELi512ELi32ELi32ELi32ELi0ELi0EEviiiPT_S1_S1_ii --------------------------
	.section	.nv.shared._Z9cuda_gemmIiLi256ELi4ELi1ELi512ELi32ELi32ELi32ELi0ELi0EEviiiPT_S1_S1_ii,"aw",@nobits
	.sectionflags	@""
	.align	128
.nv.shared._Z9cuda_gemmIiLi256ELi4ELi1ELi512ELi32ELi32ELi32ELi0ELi0EEviiiPT_S1_S1_ii:
	.zero		9344


//--------------------- .nv.shared._Z9cuda_gemmIiLi256ELi4ELi1ELi512ELi16ELi16ELi32ELi1ELi1EEviiiPT_S1_S1_ii --------------------------
	.section	.nv.shared._Z9cuda_gemmIiLi256ELi4ELi1ELi512ELi16ELi16ELi32ELi1ELi1EEviiiPT_S1_S1_ii,"aw",@nobits
	.sectionflags	@""
	.align	128
.nv.shared._Z9cuda_gemmIiLi256ELi4ELi1ELi512ELi16ELi16ELi32ELi1ELi1EEviiiPT_S1_S1_ii:
	.zero		6272


//--------------------- .nv.shared._Z9cuda_gemmIiLi256ELi4ELi1ELi512ELi16ELi16ELi32ELi1ELi0EEviiiPT_S1_S1_ii --------------------------
	.section	.nv.shared._Z9cuda_gemmIiLi256ELi4ELi1ELi512ELi16ELi16ELi32ELi1ELi0EEviiiPT_S1_S1_ii,"aw",@nobits
	.sectionflags	@""
	.align	128
.nv.shared._Z9cuda_gemmIiLi256ELi4ELi1ELi512ELi16ELi16ELi32ELi1ELi0EEviiiPT_S1_S1_ii:
	.zero		6272


//--------------------- .nv.shared._Z9cuda_gemmIiLi256ELi4ELi1ELi512ELi16ELi16ELi32ELi0ELi1EEviiiPT_S1_S1_ii --------------------------
	.section	.nv.shared._Z9cuda_gemmIiLi256ELi4ELi1ELi512ELi16ELi16ELi32ELi0ELi1EEviiiPT_S1_S1_ii,"aw",@nobits
	.sectionflags	@""
	.align	128
.nv.shared._Z9cuda_gemmIiLi256ELi4ELi1ELi512ELi16ELi16ELi32ELi0ELi1EEviiiPT_S1_S1_ii:
	.zero		6272


//--------------------- .nv.shared._Z9cuda_gemmIiLi256ELi4ELi1ELi512ELi16ELi16ELi32ELi0ELi0EEviiiPT_S1_S1_ii --------------------------
	.section	.nv.shared._Z9cuda_gemmIiLi256ELi4ELi1ELi512ELi16ELi16ELi32ELi0ELi0EEviiiPT_S1_S1_ii,"aw",@nobits
	.sectionflags	@""
	.align	128
.nv.shared._Z9cuda_gemmIiLi256ELi4ELi1ELi512ELi16ELi16ELi32ELi0ELi0EEviiiPT_S1_S1_ii:
	.zero		6272


//--------------------- .nv.shared._Z9cuda_gemmIiLi256ELi4ELi1ELi512ELi8ELi8ELi32ELi1ELi1EEviiiPT_S1_S1_ii --------------------------
	.section	.nv.shared._Z9cuda_gemmIiLi256ELi4ELi1ELi512ELi8ELi8ELi32ELi1ELi1EEviiiPT_S1_S1_ii,"aw",@nobits
	.sectionflags	@""
	.align	128
.nv.shared._Z9cuda_gemmIiLi256ELi4ELi1ELi512ELi8ELi8ELi32ELi1ELi1EEviiiPT_S1_S1_ii:
	.zero		5504


//--------------------- .nv.shared._Z9cuda_gemmIiLi256ELi4ELi1ELi512ELi8ELi8ELi32ELi1ELi0EEviiiPT_S1_S1_ii --------------------------
	.section	.nv.shared._Z9cuda_gemmIiLi256ELi4ELi1ELi512ELi8ELi8ELi32ELi1ELi0EEviiiPT_S1_S1_ii,"aw",@nobits
	.sectionflags	@""
	.align	128
.nv.shared._Z9cuda_gemmIiLi256ELi4ELi1ELi512ELi8ELi8ELi32ELi1ELi0EEviiiPT_S1_S1_ii:
	.zero		5504


//--------------------- .nv.shared._Z9cuda_gemmIiLi256ELi4ELi1ELi512ELi8ELi8ELi32ELi0ELi1EEviiiPT_S1_S1_ii --------------------------
	.section	.nv.shared._Z9cuda_gemmIiLi256ELi4ELi1ELi512ELi8ELi8ELi32ELi0ELi1EEviiiPT_S1_S1_ii,"aw",@nobits
	.sectionflags	@""
	.align	128
.nv.shared._Z9cuda_gemmIiLi256ELi4ELi1ELi512ELi8ELi8ELi32ELi0ELi1EEviiiPT_S1_S1_ii:
	.zero		5504


//--------------------- .nv.shared._Z9cuda_gemmIiLi256ELi4ELi1ELi512ELi8ELi8ELi32ELi0ELi0EEviiiPT_S1_S1_ii --------------------------
	.section	.nv.shared._Z9cuda_gemmIiLi256ELi4ELi1ELi512ELi8ELi8ELi32ELi0ELi0EEviiiPT_S1_S1_ii,"aw",@nobits
	.sectionflags	@""
	.align	128
.nv.shared._Z9cuda_gemmIiLi256ELi4ELi1ELi512ELi8ELi8ELi32ELi0ELi0EEviiiPT_S1_S1_ii:
	.zero		5504


//--------------------- .nv.shared._Z9cuda_gemmIiLi256ELi4ELi1ELi512ELi4ELi4ELi32ELi1ELi1EEviiiPT_S1_S1_ii --------------------------
	.section	.nv.shared._Z9cuda_gemmIiLi256ELi4ELi1ELi512ELi4ELi4ELi32ELi1ELi1EEviiiPT_S1_S1_ii,"aw",@nobits
	.sectionflags	@""
	.align	128
.nv.shared._Z9cuda_gemmIiLi256ELi4ELi1ELi512ELi4ELi4ELi32ELi1ELi1EEviiiPT_S1_S1_ii:
	.zero		5248


//--------------------- .nv.shared._Z9cuda_gemmIiLi256ELi4ELi1ELi512ELi4ELi4ELi32ELi1ELi0EEviiiPT_S1_S1_ii --------------------------
	.section	.nv.shared._Z9cuda_gemmIiLi256ELi4ELi1ELi512ELi4ELi4ELi32ELi1ELi0EEviiiPT_S1_S1_ii,"aw",@nobits
	.sectionflags	@""
	.align	128
.nv.shared._Z9cuda_gemmIiLi256ELi4ELi1ELi512ELi4ELi4ELi32ELi1ELi0EEviiiPT_S1_S1_ii:
	.zero		5248


//--------------------- .nv.shared._Z9cuda_gemmIiLi256ELi4ELi1ELi512ELi4ELi4ELi32ELi0ELi1EEviiiPT_S1_S1_ii --------------------------
	.section	.nv.shared._Z9cuda_gemmIiLi256ELi4ELi1ELi512ELi4ELi4ELi32ELi0ELi1EEviiiPT_S1_S1_ii,"aw",@nobits
	.sectionflags	@""
	.align	128
.nv.shared._Z9cuda_gemmIiLi256ELi4ELi1ELi512ELi4ELi4ELi32ELi0ELi1EEviiiPT_S1_S1_ii:
	.zero		5248


//--------------------- .nv.shared._Z9cuda_gemmIiLi256ELi4ELi1ELi512ELi4ELi4ELi32ELi0ELi0EEviiiPT_S1_S1_ii --------------------------
	.section	.nv.shared._Z9cuda_gemmIiLi256ELi4ELi1ELi512ELi4ELi4ELi32ELi0ELi0EEviiiPT_S1_S1_ii,"aw",@nobits
	.sectionflags	@""
	.align	128
.nv.shared._Z9cuda_gemmIiLi256ELi4ELi1ELi512ELi4ELi4ELi32ELi0ELi0EEviiiPT_S1_S1_ii:
	.zero		5248


//--------------------- .nv.shared._Z9cuda_gemmIiLi256ELi4ELi1ELi512ELi2ELi2ELi32ELi1ELi1EEviiiPT_S1_S1_ii --------------------------
	.section	.nv.shared._Z9cuda_gemmIiLi256ELi4ELi1ELi512ELi2ELi2ELi32ELi1ELi1EEviiiPT_S1_S1_ii,"aw",@nobits
	.sectionflags	@""
	.align	128
.nv.shared._Z9cuda_gemmIiLi256ELi4ELi1ELi512ELi2ELi2ELi32ELi1ELi1EEviiiPT_S1_S1_ii:
	.zero		5248


//--------------------- .nv.shared._Z9cuda_gemmIiLi256ELi4ELi1ELi512ELi2ELi2ELi32ELi1ELi0EEviiiPT_S1_S1_ii --------------------------
	.section	.nv.shared._Z9cuda_gemmIiLi256ELi4ELi1ELi512ELi2ELi2ELi32ELi1ELi0EEviiiPT_S1_S1_ii,"aw",@nobits
	.sectionflags	@""
	.align	128
.nv.shared._Z9cuda_gemmIiLi256ELi4ELi1ELi512ELi2ELi2ELi32ELi1ELi0EEviiiPT_S1_S1_ii:
	.zero		5248


//--------------------- .nv.shared._Z9cuda_gemmIiLi256ELi4ELi1ELi512ELi2ELi2ELi32ELi0ELi1EEviiiPT_S1_S1_ii --------------------------
	.section	.nv.shared._Z9cuda_gemmIiLi256ELi4ELi1ELi512ELi2ELi2ELi32ELi0ELi1EEviiiPT_S1_S1_ii,"aw",@nobits
	.sectionflags	@""
	.align	128
.nv.shared._Z9cuda_gemmIiLi256ELi4ELi1ELi512ELi2ELi2ELi32ELi0ELi1EEviiiPT_S1_S1_ii:
	.zero		5248


//--------------------- .nv.shared._Z9cuda_gemmIiLi256ELi4ELi1ELi512ELi2ELi2ELi32ELi0ELi0EEviiiPT_S1_S1_ii --------------------------
	.section	.nv.shared._Z9cuda_gemmIiLi256ELi4ELi1ELi512ELi2ELi2ELi32ELi0ELi0EEviiiPT_S1_S1_ii,"aw",@nobits
	.sectionflags	@""
	.align	128
.nv.shared._Z9cuda_gemmIiLi256ELi4ELi1ELi512ELi2ELi2ELi32ELi0ELi0EEviiiPT_S1_S1_ii:
	.zero		5248


//--------------------- .nv.shared._Z9cuda_gemmIiLi256ELi4ELi1ELi256ELi128ELi128ELi32ELi1ELi1EEviiiPT_S1_S1_ii --------------------------
	.section	.nv.shared._Z9cuda_gemmIiLi256ELi4ELi1ELi256ELi128ELi128ELi32ELi1ELi1EEviiiPT_S1_S1_ii,"aw",@nobits
	.sectionflags	@""
	.align	128
.nv.shared._Z9cuda_gemmIiLi256ELi4ELi1ELi256ELi128ELi128ELi32ELi1ELi1EEviiiPT_S1_S1_ii:
	.zero		18816


//--------------------- .nv.shared._Z9cuda_gemmIiLi256ELi4ELi1ELi256ELi128ELi128ELi32ELi1ELi0EEviiiPT_S1_S1_ii --------------------------
	.section	.nv.shared._Z9cuda_gemmIiLi256ELi4ELi1ELi256ELi128ELi128ELi32ELi1ELi0EEviiiPT_S1_S1_ii,"aw",@nobits
	.sectionflags	@""
	.align	128
.nv.shared._Z9cuda_gemmIiLi256ELi4ELi1ELi256ELi128ELi128ELi32ELi1ELi0EEviiiPT_S1_S1_ii:
	.zero		18816


//--------------------- .nv.shared._Z9cuda_gemmIiLi256ELi4ELi1ELi256ELi128ELi128ELi32ELi0ELi1EEviiiPT_S1_S1_ii --------------------------
	.section	.nv.shared._Z9cuda_gemmIiLi256ELi4ELi1ELi256ELi128ELi128ELi32ELi0ELi1EEviiiPT_S1_S1_ii,"aw",@nobits
	.sectionflags	@""
	.align	128
.nv.shared._Z9cuda_gemmIiLi256ELi4ELi1ELi256ELi128ELi128ELi32ELi0ELi1EEviiiPT_S1_S1_ii:
	.zero		18816


//--------------------- .nv.shared._Z9cuda_gemmIiLi256ELi4ELi1ELi256ELi128ELi128ELi32ELi0ELi0EEviiiPT_S1_S1_ii --------------------------
	.section	.nv.shared._Z9cuda_gemmIiLi256ELi4ELi1ELi256ELi128ELi128ELi32ELi0ELi0EEviiiPT_S1_S1_ii,"aw",@nobits
	.sectionflags	@""
	.align	128
.nv.shared._Z9cuda_gemmIiLi256ELi4ELi1ELi256ELi128ELi128ELi32ELi0ELi0EEviiiPT_S1_S1_ii:
	.zero		18816


//--------------------- .nv.shared._Z9cuda_gemmIiLi256ELi4ELi1ELi256ELi64ELi64ELi32ELi1ELi1EEviiiPT_S1_S1_ii --------------------------
	.section	.nv.shared._Z9cuda_gemmIiLi256ELi4ELi1ELi256ELi64ELi64ELi32ELi1ELi1EEviiiPT_S1_S1_ii,"aw",@nobits
	.sectionflags	@""
	.align	128
.nv.shared._Z9cuda_gemmIiLi256ELi4ELi1ELi256ELi64ELi64ELi32ELi1ELi1EEviiiPT_S1_S1_ii:
	.zero		10880


//--------------------- .nv.shared._Z9cuda_gemmIiLi256ELi4ELi1ELi256ELi64ELi64ELi32ELi1ELi0EEviiiPT_S1_S1_ii --------------------------
	.section	.nv.shared._Z9cuda_gemmIiLi256ELi4ELi1ELi256ELi64ELi64ELi32ELi1ELi0EEviiiPT_S1_S1_ii,"aw",@nobits
	.sectionflags	@""
	.align	128
.nv.shared._Z9cuda_gemmIiLi256ELi4ELi1ELi256ELi64ELi64ELi32ELi1ELi0EEviiiPT_S1_S1_ii:
	.zero		10880


//--------------------- .nv.shared._Z9cuda_gemmIiLi256ELi4ELi1ELi256ELi64ELi64ELi32ELi0ELi1EEviiiPT_S1_S1_ii --------------------------
	.section	.nv.shared._Z9cuda_gemmIiLi256ELi4ELi1ELi256ELi64ELi64ELi32ELi0ELi1EEviiiPT_S1_S1_ii,"aw",@nobits
	.sectionflags	@""
	.align	128
.nv.shared._Z9cuda_gemmIiLi256ELi4ELi1ELi256ELi64ELi64ELi32ELi0ELi1EEviiiPT_S1_S1_ii:
	.zero		10880


//--------------------- .nv.shared._Z9cuda_gemmIiLi256ELi4ELi1ELi256ELi64ELi64ELi32ELi0ELi0EEviiiPT_S1_S1_ii --------------------------
	.section	.nv.shared._Z9cuda_gemmIiLi256ELi4ELi1ELi256ELi64ELi64ELi32ELi0ELi0EEviiiPT_S1_S1_ii,"aw",@nobits
	.sectionflags	@""
	.align	128
.nv.shared._Z9cuda_gemmIiLi256ELi4ELi1ELi256ELi64ELi64ELi32ELi0ELi0EEviiiPT_S1_S1_ii:
	.zero		10880


//--------------------- .nv.shared._Z9cuda_gemmIiLi256ELi4ELi1ELi256ELi32ELi32ELi32ELi1ELi1EEviiiPT_S1_S1_ii --------------------------
	.section	.nv.shared._Z9cuda_gemmIiLi256ELi4ELi1ELi256ELi32ELi32ELi32ELi1ELi1EEviiiPT_S1_S1_ii,"aw",@nobits
	.sectionflags	@""
	.align	128
.nv.shared._Z9cuda_gemmIiLi256ELi4ELi1ELi256ELi32ELi32ELi32ELi1ELi1EEviiiPT_S1_S1_ii:
	.zero		7296


//--------------------- .nv.shared._Z9cuda_gemmIiLi256ELi4ELi1ELi256ELi32ELi32ELi32ELi1ELi0EEviiiPT_S1_S1_ii --------------------------
	.section	.nv.shared._Z9cuda_gemmIiLi256ELi4ELi1ELi256ELi32ELi32ELi32ELi1ELi0EEviiiPT_S1_S1_ii,"aw",@nobits
	.sectionflags	@""
	.align	128
.nv.shared._Z9cuda_gemmIiLi256ELi4ELi1ELi256ELi32ELi32ELi32ELi1ELi0EEviiiPT_S1_S1_ii:
	.zero		7296


//--------------------- .nv.shared._Z9cuda_gemmIiLi256ELi4ELi1ELi256ELi32ELi32ELi32ELi0ELi1EEviiiPT_S1_S1_ii --------------------------
	.section	.nv.shared._Z9cuda_gemmIiLi256ELi4ELi1ELi256ELi32ELi32ELi32ELi0ELi1EEviiiPT_S1_S1_ii,"aw",@nobits
	.sectionflags	@""
	.align	128
.nv.shared._Z9cuda_gemmIiLi256ELi4ELi1ELi256ELi32ELi32ELi32ELi0ELi1EEviiiPT_S1_S1_ii:
	.zero		7296


//--------------------- .nv.shared._Z9cuda_gemmIiLi256ELi4ELi1ELi256ELi32ELi32ELi32ELi0ELi0EEviiiPT_S1_S1_ii --------------------------
	.section	.nv.shared._Z9cuda_gemmIiLi256ELi4ELi1ELi256ELi32ELi32ELi32ELi0ELi0EEviiiPT_S1_S1_ii,"aw",@nobits
	.sectionflags	@""
	.align	128
.nv.shared._Z9cuda_gemmIiLi256ELi4ELi1ELi256ELi32ELi32ELi32ELi0ELi0EEviiiPT_S1_S1_ii:
	.zero		7296


//--------------------- .nv.shared._Z9cuda_gemmIiLi256ELi4ELi1ELi256ELi16ELi16ELi32ELi1ELi1EEviiiPT_S1_S1_ii --------------------------
	.section	.nv.shared._Z9cuda_gemmIiLi256ELi4ELi1ELi256ELi16ELi16ELi32ELi1ELi1EEviiiPT_S1_S1_ii,"aw",@nobits
	.sectionflags	@""
	.align	128
.nv.shared._Z9cuda_gemmIiLi256ELi4ELi1ELi256ELi16ELi16ELi32ELi1ELi1EEviiiPT_S1_S1_ii:
	.zero		4224


//--------------------- .nv.shared._Z9cuda_gemmIiLi256ELi4ELi1ELi256ELi16ELi16ELi32ELi1ELi0EEviiiPT_S1_S1_ii --------------------------
	.section	.nv.shared._Z9cuda_gemmIiLi256ELi4ELi1ELi256ELi16ELi16ELi32ELi1ELi0EEviiiPT_S1_S1_ii,"aw",@nobits
	.sectionflags	@""
	.align	128
.nv.shared._Z9cuda_gemmIiLi256ELi4ELi1ELi256ELi16ELi16ELi32ELi1ELi0EEviiiPT_S1_S1_ii:
	.zero		4224


//--------------------- .nv.shared._Z9cuda_gemmIiLi256ELi4ELi1ELi256ELi16ELi16ELi32ELi0ELi1EEviiiPT_S1_S1_ii --------------------------
	.section	.nv.shared._Z9cuda_gemmIiLi256ELi4ELi1ELi256ELi16ELi16ELi32ELi0ELi1EEviiiPT_S1_S1_ii,"aw",@nobits
	.sectionflags	@""
	.align	128
.nv.shared._Z9cuda_gemmIiLi256ELi4ELi1ELi256ELi16ELi16ELi32ELi0ELi1EEviiiPT_S1_S1_ii:
	.zero		4224


//--------------------- .nv.shared._Z9cuda_gemmIiLi256ELi4ELi1ELi256ELi16ELi16ELi32ELi0ELi0EEviiiPT_S1_S1_ii --------------------------
	.section	.nv.shared._Z9cuda_gemmIiLi256ELi4ELi1ELi256ELi16ELi16ELi32ELi0ELi0EEviiiPT_S1_S1_ii,"aw",@nobits
	.sectionflags	@""
	.align	128
.nv.shared._Z9cuda_gemmIiLi256ELi4ELi1ELi256ELi16ELi16ELi32ELi0ELi0EEviiiPT_S1_S1_ii:
	.zero		4224


//--------------------- .nv.shared._Z9cuda_gemmIiLi256ELi4ELi1ELi256ELi8ELi8ELi32ELi1ELi1EEviiiPT_S1_S1_ii --------------------------
	.section	.nv.shared._Z9cuda_gemmIiLi256ELi4ELi1ELi256ELi8ELi8ELi32ELi1ELi1EEviiiPT_S1_S1_ii,"aw",@nobits
	.sectionflags	@""
	.align	128
.nv.shared._Z9cuda_gemmIiLi256ELi4ELi1ELi256ELi8ELi8ELi32ELi1ELi1EEviiiPT_S1_S1_ii:
	.zero		3456


//--------------------- .nv.shared._Z9cuda_gemmIiLi256ELi4ELi1ELi256ELi8ELi8ELi32ELi1ELi0EEviiiPT_S1_S1_ii --------------------------
	.section	.nv.shared._Z9cuda_gemmIiLi256ELi4ELi1ELi256ELi8ELi8ELi32ELi1ELi0EEviiiPT_S1_S1_ii,"aw",@nobits
	.sectionflags	@""
	.align	128
.nv.shared._Z9cuda_gemmIiLi256ELi4ELi1ELi256ELi8ELi8ELi32ELi1ELi0EEviiiPT_S1_S1_ii:
	.zero		3456


//--------------------- .nv.shared._Z9cuda_gemmIiLi256ELi4ELi1ELi256ELi8ELi8ELi32ELi0ELi1EEviiiPT_S1_S1_ii --------------------------
	.section	.nv.shared._Z9cuda_gemmIiLi256ELi4ELi1ELi256ELi8ELi8ELi32ELi0ELi1EEviiiPT_S1_S1_ii,"aw",@nobits
	.sectionflags	@""
	.align	128
.nv.shared._Z9cuda_gemmIiLi256ELi4ELi1ELi256ELi8ELi8ELi32ELi0ELi1EEviiiPT_S1_S1_ii:
	.zero		3456


//--------------------- .nv.shared._Z9cuda_gemmIiLi256ELi4ELi1ELi256ELi8ELi8ELi32ELi0ELi0EEviiiPT_S1_S1_ii --------------------------
	.section	.nv.shared._Z9cuda_gemmIiLi256ELi4ELi1ELi256ELi8ELi8ELi32ELi0ELi0EEviiiPT_S1_S1_ii,"aw",@nobits
	.sectionflags	@""
	.align	128
.nv.shared._Z9cuda_gemmIiLi256ELi4ELi1ELi256ELi8ELi8ELi32ELi0ELi0EEviiiPT_S1_S1_ii:
	.zero		3456


//--------------------- .nv.shared._Z9cuda_gemmIiLi256ELi4ELi1ELi256ELi4ELi4ELi32ELi1ELi1EEviiiPT_S1_S1_ii --------------------------
	.section	.nv.shared._Z9cuda_gemmIiLi256ELi4ELi1ELi256ELi4ELi4ELi32ELi1ELi1EEviiiPT_S1_S1_ii,"aw",@nobits
	.sectionflags	@""
	.align	128
.nv.shared._Z9cuda_gemmIiLi256ELi4ELi1ELi256ELi4ELi4ELi32ELi1ELi1EEviiiPT_S1_S1_ii:
	.zero		3200


//--------------------- .nv.shared._Z9cuda_gemmIiLi256ELi4ELi1ELi256ELi4ELi4ELi32ELi1ELi0EEviiiPT_S1_S1_ii --------------------------
	.section	.nv.shared._Z9cuda_gemmIiLi256ELi4ELi1ELi256ELi4ELi4ELi32ELi1ELi0EEviiiPT_S1_S1_ii,"aw",@nobits
	.sectionflags	@""
	.align	128
.nv.shared._Z9cuda_gemmIiLi256ELi4ELi1ELi256ELi4ELi4ELi32ELi1ELi0EEviiiPT_S1_S1_ii:
	.zero		3200


//--------------------- .nv.shared._Z9cuda_gemmIiLi256ELi4ELi1ELi256ELi4ELi4ELi32ELi0ELi1EEviiiPT_S1_S1_ii --------------------------
	.section	.nv.shared._Z9cuda_gemmIiLi256ELi4ELi1ELi256ELi4ELi4ELi32ELi0ELi1EEviiiPT_S1_S1_ii,"aw",@nobits
	.sectionflags	@""
	.align	128
.nv.shared._Z9cuda_gemmIiLi256ELi4ELi1ELi256ELi4ELi4ELi32ELi0ELi1EEviiiPT_S1_S1_ii:
	.zero		3200


//--------------------- .nv.shared._Z9cuda_gemmIiLi256ELi4ELi1ELi256ELi4ELi4ELi32ELi0ELi0EEviiiPT_S1_S1_ii --------------------------
	.section	.nv.shared._Z9cuda_gemmIiLi256ELi4ELi1ELi256ELi4ELi4ELi32ELi0ELi0EEviiiPT_S1_S1_ii,"aw",@nobits
	.sectionflags	@""
	.align	128
.nv.shared._Z9cuda_gemmIiLi256ELi4ELi1ELi256ELi4ELi4ELi32ELi0ELi0EEviiiPT_S1_S1_ii:
	.zero		3200


//--------------------- .nv.shared._Z9cuda_gemmIiLi256ELi4ELi1ELi256ELi2ELi2ELi32ELi1ELi1EEviiiPT_S1_S1_ii --------------------------
	.section	.nv.shared._Z9cuda_gemmIiLi256ELi4ELi1ELi256ELi2ELi2ELi32ELi1ELi1EEviiiPT_S1_S1_ii,"aw",@nobits
	.sectionflags	@""
	.align	128
.nv.shared._Z9cuda_gemmIiLi256ELi4ELi1ELi256ELi2ELi2ELi32ELi1ELi1EEviiiPT_S1_S1_ii:
	.zero		3200


//--------------------- .nv.shared._Z9cuda_gemmIiLi256ELi4ELi1ELi256ELi2ELi2ELi32ELi1ELi0EEviiiPT_S1_S1_ii --------------------------
	.section	.nv.shared._Z9cuda_gemmIiLi256ELi4ELi1ELi256ELi2ELi2ELi32ELi1ELi0EEviiiPT_S1_S1_ii,"aw",@nobits
	.sectionflags	@""
	.align	128
.nv.shared._Z9cuda_gemmIiLi256ELi4ELi1ELi256ELi2ELi2ELi32ELi1ELi0EEviiiPT_S1_S1_ii:
	.zero		3200


//--------------------- .nv.shared._Z9cuda_gemmIiLi256ELi4ELi1ELi256ELi2ELi2ELi32ELi0ELi1EEviiiPT_S1_S1_ii --------------------------
	.section	.nv.shared._Z9cuda_gemmIiLi256ELi4ELi1ELi256ELi2ELi2ELi32ELi0ELi1EEviiiPT_S1_S1_ii,"aw",@nobits
	.sectionflags	@""
	.align	128
.nv.shared._Z9cuda_gemmIiLi256ELi4ELi1ELi256ELi2ELi2ELi32ELi0ELi1EEviiiPT_S1_S1_ii:
	.zero		3200


//--------------------- .nv.shared._Z9cuda_gemmIiLi256ELi4ELi1ELi256ELi2ELi2ELi32ELi0ELi0EEviiiPT_S1_S1_ii --------------------------
	.section	.nv.shared._Z9cuda_gemmIiLi256ELi4ELi1ELi256ELi2ELi2ELi32ELi0ELi0EEviiiPT_S1_S1_ii,"aw",@nobits
	.sectionflags	@""
	.align	128
.nv.shared._Z9cuda_gemmIiLi256ELi4ELi1ELi256ELi2ELi2ELi32ELi0ELi0EEviiiPT_S1_S1_ii:
	.zero		3200


//--------------------- .nv.shared._Z9cuda_gemmIiLi256ELi4ELi1ELi128ELi128ELi128ELi32ELi1ELi1EEviiiPT_S1_S1_ii --------------------------
	.section	.nv.shared._Z9cuda_gemmIiLi256ELi4ELi1ELi128ELi128ELi128ELi32ELi1ELi1EEviiiPT_S1_S1_ii,"aw",@nobits
	.sectionflags	@""
	.align	128
.nv.shared._Z9cuda_gemmIiLi256ELi4ELi1ELi128ELi128ELi128ELi32ELi1ELi1EEviiiPT_S1_S1_ii:
	.zero		18176


//--------------------- .nv.shared._Z9cuda_gemmIiLi256ELi4ELi1ELi128ELi128ELi128ELi32ELi1ELi0EEviiiPT_S1_S1_ii --------------------------
	.section	.nv.shared._Z9cuda_gemmIiLi256ELi4ELi1ELi128ELi128ELi128ELi32ELi1ELi0EEviiiPT_S1_S1_ii,"aw",@nobits
	.sectionflags	@""
	.align	128
.nv.shared._Z9cuda_gemmIiLi256ELi4ELi1ELi128ELi128ELi128ELi32ELi1ELi0EEviiiPT_S1_S1_ii:
	.zero		18176


//--------------------- .nv.shared._Z9cuda_gemmIiLi256ELi4ELi1ELi128ELi128ELi128ELi32ELi0ELi1EEviiiPT_S1_S1_ii --------------------------
	.section	.nv.shared._Z9cuda_gemmIiLi256ELi4ELi1ELi128ELi128ELi128ELi32ELi0ELi1EEviiiPT_S1_S1_ii,"aw",@nobits
	.sectionflags	@""
	.align	128
.nv.shared._Z9cuda_gemmIiLi256ELi4ELi1ELi128ELi128ELi128ELi32ELi0ELi1EEviiiPT_S1_S1_ii:
	.zero		18176


//--------------------- .nv.shared._Z9cuda_gemmIiLi256ELi4ELi1ELi128ELi128ELi128ELi32ELi0ELi0EEviiiPT_S1_S1_ii --------------------------
	.section	.nv.shared._Z9cuda_gemmIiLi256ELi4ELi1ELi128ELi128ELi128ELi32ELi0ELi0EEviiiPT_S1_S1_ii,"aw",@nobits
	.sectionflags	@""
	.align	128
.nv.shared._Z9cuda_gemmIiLi256ELi4ELi1ELi128ELi128ELi128ELi32ELi0ELi0EEviiiPT_S1_S1_ii:
	.zero		18176


//--------------------- .nv.shared._Z9cuda_gemmIiLi256ELi4ELi1ELi128ELi64ELi64ELi32ELi1ELi1EEviiiPT_S1_S1_ii --------------------------
	.section	.nv.shared._Z9cuda_gemmIiLi256ELi4ELi1ELi128ELi64ELi64ELi32ELi1ELi1EEviiiPT_S1_S1_ii,"aw",@nobits
	.sectionflags	@""
	.align	128
.nv.shared._Z9cuda_gemmIiLi256ELi4ELi1ELi128ELi64ELi64ELi32ELi1ELi1EEviiiPT_S1_S1_ii:
	.zero		10112


//--------------------- .nv.shared._Z9cuda_gemmIiLi256ELi4ELi1ELi128ELi64ELi64ELi32ELi1ELi0EEviiiPT_S1_S1_ii --------------------------
	.section	.nv.shared._Z9cuda_gemmIiLi256ELi4ELi1ELi128ELi64ELi64ELi32ELi1ELi0EEviiiPT_S1_S1_ii,"aw",@nobits
	.sectionflags	@""
	.align	128
.nv.shared._Z9cuda_gemmIiLi256ELi4ELi1ELi128ELi64ELi64ELi32ELi1ELi0EEviiiPT_S1_S1_ii:
	.zero		10112


//--------------------- .nv.shared._Z9cuda_gemmIiLi256ELi4ELi1ELi128ELi64ELi64ELi32ELi0ELi1EEviiiPT_S1_S1_ii --------------------------
	.section	.nv.shared._Z9cuda_gemmIiLi256ELi4ELi1ELi128ELi64ELi64ELi32ELi0ELi1EEviiiPT_S1_S1_ii,"aw",@nobits
	.sectionflags	@""
	.align	128
.nv.shared._Z9cuda_gemmIiLi256ELi4ELi1ELi128ELi64ELi64ELi32ELi0ELi1EEviiiPT_S1_S1_ii:
	.zero		10112


//--------------------- .nv.shared._Z9cuda_gemmIiLi256ELi4ELi1ELi128ELi64ELi64ELi32ELi0ELi0EEviiiPT_S1_S1_ii --------------------------
	.section	.nv.shared._Z9cuda_gemmIiLi256ELi4ELi1ELi128ELi64ELi64ELi32ELi0ELi0EEviiiPT_S1_S1_ii,"aw",@nobits
	.sectionflags	@""
	.align	128
.nv.shared._Z9cuda_gemmIiLi256ELi4ELi1ELi128ELi64ELi64ELi32ELi0ELi0EEviiiPT_S1_S1_ii:
	.zero		10112


//--------------------- .nv.shared._Z9cuda_gemmIiLi256ELi4ELi1ELi128ELi32ELi32ELi32ELi1ELi1EEviiiPT_S1_S1_ii --------------------------
	.section	.nv.shared._Z9cuda_gemmIiLi256ELi4ELi1ELi128ELi32ELi32ELi32ELi1ELi1EEviiiPT_S1_S1_ii,"aw",@nobits
	.sectionflags	@""
	.align	128
.nv.shared._Z9cuda_gemmIiLi256ELi4ELi1ELi128ELi32ELi32ELi32ELi1ELi1EEviiiPT_S1_S1_ii:
	.zero		6272


//--------------------- .nv.shared._Z9cuda_gemmIiLi256ELi4ELi1ELi128ELi32ELi32ELi32ELi1ELi0EEviiiPT_S1_S1_ii --------------------------
	.section	.nv.shared._Z9cuda_gemmIiLi256ELi4ELi1ELi128ELi32ELi32ELi32ELi1ELi0EEviiiPT_S1_S1_ii,"aw",@nobits
	.sectionflags	@""
	.align	128
.nv.shared._Z9cuda_gemmIiLi256ELi4ELi1ELi128ELi32ELi32ELi32ELi1ELi0EEviiiPT_S1_S1_ii:
	.zero		6272


//--------------------- .nv.shared._Z9cuda_gemmIiLi256ELi4ELi1ELi128ELi32ELi32ELi32ELi0ELi1EEviiiPT_S1_S1_ii --------------------------
	.section	.nv.shared._Z9cuda_gemmIiLi256ELi4ELi1ELi128ELi32ELi32ELi32ELi0ELi1EEviiiPT_S1_S1_ii,"aw",@nobits
	.sectionflags	@""
	.align	128
.nv.shared._Z9cuda_gemmIiLi256ELi4ELi1ELi128ELi32ELi32ELi32ELi0ELi1EEviiiPT_S1_S1_ii:
	.zero		6272


//--------------------- .nv.shared._Z9cuda_gemmIiLi256ELi4ELi1ELi128ELi32ELi32ELi32ELi0ELi0EEviiiPT_S1_S1_ii --------------------------
	.section	.nv.shared._Z9cuda_gemmIiLi256ELi4ELi1ELi128ELi32ELi32ELi32ELi0ELi0EEviiiPT_S1_S1_ii,"aw",@nobits
	.sectionflags	@""
	.align	128
.nv.shared._Z9cuda_gemmIiLi256ELi4ELi1ELi128ELi32ELi32ELi32ELi0ELi0EEviiiPT_S1_S1_ii:
	.zero		6272


//--------------------- .nv.shared._Z9cuda_gemmIiLi256ELi4ELi1ELi128ELi16ELi16ELi32ELi1ELi1EEviiiPT_S1_S1_ii --------------------------
	.section	.nv.shared._Z9cuda_gemmIiLi256ELi4ELi1ELi128ELi16ELi16ELi32ELi1ELi1EEviiiPT_S1_S1_ii,"aw",@nobits
	.sectionflags	@""
	.align	128
.nv.shared._Z9cuda_gemmIiLi256ELi4ELi1ELi128ELi16ELi16ELi32ELi1ELi1EEviiiPT_S1_S1_ii:
	.zero		3200


//--------------------- .nv.shared._Z9cuda_gemmIiLi256ELi4ELi1ELi128ELi16ELi16ELi32ELi1ELi0EEviiiPT_S1_S1_ii --------------------------
	.section	.nv.shared._Z9cuda_gemmIiLi256ELi4ELi1ELi128ELi16ELi16ELi32ELi1ELi0EEviiiPT_S1_S1_ii,"aw",@nobits
	.sectionflags	@""
	.align	128
.nv.shared._Z9cuda_gemmIiLi256ELi4ELi1ELi128ELi16ELi16ELi32ELi1ELi0EEviiiPT_S1_S1_ii:
	.zero		3200


//--------------------- .nv.shared._Z9cuda_gemmIiLi256ELi4ELi1ELi128ELi16ELi16ELi32ELi0ELi1EEviiiPT_S1_S1_ii --------------------------
	.section	.nv.shared._Z9cuda_gemmIiLi256ELi4ELi1ELi128ELi16ELi16ELi32ELi0ELi1EEviiiPT_S1_S1_ii,"aw",@nobits
	.sectionflags	@""
	.align	128
.nv.shared._Z9cuda_gemmIiLi256ELi4ELi1ELi128ELi16ELi16ELi32ELi0ELi1EEviiiPT_S1_S1_ii:
	.zero		3200


//--------------------- .nv.shared._Z9cuda_gemmIiLi256ELi4ELi1ELi128ELi16ELi16ELi32ELi0ELi0EEviiiPT_S1_S1_ii --------------------------
	.section	.nv.shared._Z9cuda_gemmIiLi256ELi4ELi1ELi128ELi16ELi16ELi32ELi0ELi0EEviiiPT_S1_S1_ii,"aw",@nobits
	.sectionflags	@""
	.align	128
.nv.shared._Z9cuda_gemmIiLi256ELi4ELi1ELi128ELi16ELi16ELi32ELi0ELi0EEviiiPT_S1_S1_ii:
	.zero		3200


//--------------------- .nv.shared._Z9cuda_gemmIiLi256ELi4ELi1ELi128ELi8ELi8ELi32ELi1ELi1EEviiiPT_S1_S1_ii --------------------------
	.section	.nv.shared._Z9cuda_gemmIiLi256ELi4ELi1ELi128ELi8ELi8ELi32ELi1ELi1EEviiiPT_S1_S1_ii,"aw",@nobits
	.sectionflags	@""
	.align	128
.nv.shared._Z9cuda_gemmIiLi256ELi4ELi1ELi128ELi8ELi8ELi32ELi1ELi1EEviiiPT_S1_S1_ii:
	.zero		2432


//--------------------- .nv.shared._Z9cuda_gemmIiLi256ELi4ELi1ELi128ELi8ELi8ELi32ELi1ELi0EEviiiPT_S1_S1_ii --------------------------
	.section	.nv.shared._Z9cuda_gemmIiLi256ELi4ELi1ELi128ELi8ELi8ELi32ELi1ELi0EEviiiPT_S1_S1_ii,"aw",@nobits
	.sectionflags	@""
	.align	128
.nv.shared._Z9cuda_gemmIiLi256ELi4ELi1ELi128ELi8ELi8ELi32ELi1ELi0EEviiiPT_S1_S1_ii:
	.zero		2432


//--------------------- .nv.shared._Z9cuda_gemmIiLi256ELi4ELi1ELi128ELi8ELi8ELi32ELi0ELi1EEviiiPT_S1_S1_ii --------------------------
	.section	.nv.shared._Z9cuda_gemmIiLi256ELi4ELi1ELi128ELi8ELi8ELi32ELi0ELi1EEviiiPT_S1_S1_ii,"aw",@nobits
	.sectionflags	@""
	.align	128
.nv.shared._Z9cuda_gemmIiLi256ELi4ELi1ELi128ELi8ELi8ELi32ELi0ELi1EEviiiPT_S1_S1_ii:
	.zero		2432


//--------------------- .nv.shared._Z9cuda_gemmIiLi256ELi4ELi1ELi128ELi8ELi8ELi32ELi0ELi0EEviiiPT_S1_S1_ii --------------------------
	.section	.nv.shared._Z9cuda_gemmIiLi256ELi4ELi1ELi128ELi8ELi8ELi32ELi0ELi0EEviiiPT_S1_S1_ii,"aw",@nobits
	.sectionflags	@""
	.align	128
.nv.shared._Z9cuda_gemmIiLi256ELi4ELi1ELi128ELi8ELi8ELi32ELi0ELi0EEviiiPT_S1_S1_ii:
	.zero		2432


//--------------------- .nv.shared._Z9cuda_gemmIiLi256ELi4ELi1ELi128ELi4ELi4ELi32ELi1ELi1EEviiiPT_S1_S1_ii --------------------------
	.section	.nv.shared._Z9cuda_gemmIiLi256ELi4ELi1ELi128ELi4ELi4ELi32ELi1ELi1EEviiiPT_S1_S1_ii,"aw",@nobits
	.sectionflags	@""
	.align	128
.nv.shared._Z9cuda_gemmIiLi256ELi4ELi1ELi128ELi4ELi4ELi32ELi1ELi1EEviiiPT_S1_S1_ii:
	.zero		2176


//--------------------- .nv.shared._Z9cuda_gemmIiLi256ELi4ELi1ELi128ELi4ELi4ELi32ELi1ELi0EEviiiPT_S1_S1_ii --------------------------
	.section	.nv.shared._Z9cuda_gemmIiLi256ELi4ELi1ELi128ELi4ELi4ELi32ELi1ELi0EEviiiPT_S1_S1_ii,"aw",@nobits
	.sectionflags	@""
	.align	128
.nv.shared._Z9cuda_gemmIiLi256ELi4ELi1ELi128ELi4ELi4ELi32ELi1ELi0EEviiiPT_S1_S1_ii:
	.zero		2176


//--------------------- .nv.shared._Z9cuda_gemmIiLi256ELi4ELi1ELi128ELi4ELi4ELi32ELi0ELi1EEviiiPT_S1_S1_ii --------------------------
	.section	.nv.shared._Z9cuda_gemmIiLi256ELi4ELi1ELi128ELi4ELi4ELi32ELi0ELi1EEviiiPT_S1_S1_ii,"aw",@nobits
	.sectionflags	@""
	.align	128
.nv.shared._Z9cuda_gemmIiLi256ELi4ELi1ELi128ELi4ELi4ELi32ELi0ELi1EEviiiPT_S1_S1_ii:
	.zero		2176


//--------------------- .nv.shared._Z9cuda_gemmIiLi256ELi4ELi1ELi128ELi4ELi4ELi32ELi0ELi0EEviiiPT_S1_S1_ii --------------------------
	.section	.nv.shared._Z9cuda_gemmIiLi256ELi4ELi1ELi128ELi4ELi4ELi32ELi0ELi0EEviiiPT_S1_S1_ii,"aw",@nobits
	.sectionflags	@""
	.align	128
.nv.shared._Z9cuda_gemmIiLi256ELi4ELi1ELi128ELi4ELi4ELi32ELi0ELi0EEviiiPT_S1_S1_ii:
	.zero		2176


//--------------------- .nv.shared._Z9cuda_gemmIiLi256ELi4ELi1ELi128ELi2ELi2ELi32ELi1ELi1EEviiiPT_S1_S1_ii --------------------------
	.section	.nv.shared._Z9cuda_gemmIiLi256ELi4ELi1ELi128ELi2ELi2ELi32ELi1ELi1EEviiiPT_S1_S1_ii,"aw",@nobits
	.sectionflags	@""
	.align	128
.nv.shared._Z9cuda_gemmIiLi256ELi4ELi1ELi128ELi2ELi2ELi32ELi1ELi1EEviiiPT_S1_S1_ii:
	.zero		2176


//--------------------- .nv.shared._Z9cuda_gemmIiLi256ELi4ELi1ELi128ELi2ELi2ELi32ELi1ELi0EEviiiPT_S1_S1_ii --------------------------
	.section	.nv.shared._Z9cuda_gemmIiLi256ELi4ELi1ELi128ELi2ELi2ELi32ELi1ELi0EEviiiPT_S1_S1_ii,"aw",@nobits
	.sectionflags	@""
	.align	128
.nv.shared._Z9cuda_gemmIiLi256ELi4ELi1ELi128ELi2ELi2ELi32ELi1ELi0EEviiiPT_S1_S1_ii:
	.zero		2176


//--------------------- .nv.shared._Z9cuda_gemmIiLi256ELi4ELi1ELi128ELi2ELi2ELi32ELi0ELi1EEviiiPT_S1_S1_ii --------------------------
	.section	.nv.shared._Z9cuda_gemmIiLi256ELi4ELi1ELi128ELi2ELi2ELi32ELi0ELi1EEviiiPT_S1_S1_ii,"aw",@nobits
	.sectionflags	@""
	.align	128
.nv.shared._Z9cuda_gemmIiLi256ELi4ELi1ELi128ELi2ELi2ELi32ELi0ELi1EEviiiPT_S1_S1_ii:
	.zero		2176


//--------------------- .nv.shared._Z9cuda_gemmIiLi256ELi4ELi1ELi128ELi2ELi2ELi32ELi0ELi0EEviiiPT_S1_S1_ii --------------------------
	.section	.nv.shared._Z9cuda_gemmIiLi256ELi4ELi1ELi128ELi2ELi2ELi32ELi0ELi0EEviiiPT_S1_S1_ii,"aw",@nobits
	.sectionflags	@""
	.align	128
.nv.shared._Z9cuda_gemmIiLi256ELi4ELi1ELi128ELi2ELi2ELi32ELi0ELi0EEviiiPT_S1_S1_ii:
	.zero		2176


//--------------------- .nv.shared._Z9cuda_gemmIiLi256ELi4ELi1ELi64ELi128ELi128ELi32ELi1ELi1EEviiiPT_S1_S1_ii --------------------------
	.section	.nv.shared._Z9cuda_gemmIiLi256ELi4ELi1ELi64ELi128ELi128ELi32ELi1ELi1EEviiiPT_S1_S1_ii,"aw",@nobits
	.sectionflags	@""
	.align	128
.nv.shared._Z9cuda_gemmIiLi256ELi4ELi1ELi64ELi128ELi128ELi32ELi1ELi1EEviiiPT_S1_S1_ii:
	.zero		17856


//--------------------- .nv.shared._Z9cuda_gemmIiLi256ELi4ELi1ELi64ELi128ELi128ELi32ELi1ELi0EEviiiPT_S1_S1_ii --------------------------
	.section	.nv.shared._Z9cuda_gemmIiLi256ELi4ELi1ELi64ELi128ELi128ELi32ELi1ELi0EEviiiPT_S1_S1_ii,"aw",@nobits
	.sectionflags	@""
	.align	128
.nv.shared._Z9cuda_gemmIiLi256ELi4ELi1ELi64ELi128ELi128ELi32ELi1ELi0EEviiiPT_S1_S1_ii:
	.zero		17856


//--------------------- .nv.shared._Z9cuda_gemmIiLi256ELi4ELi1ELi64ELi128ELi128ELi32ELi0ELi1EEviiiPT_S1_S1_ii --------------------------
	.section	.nv.shared._Z9cuda_gemmIiLi256ELi4ELi1ELi64ELi128ELi128ELi32ELi0ELi1EEviiiPT_S1_S1_ii,"aw",@nobits
	.sectionflags	@""
	.align	128
.nv.shared._Z9cuda_gemmIiLi256ELi4ELi1ELi64ELi128ELi128ELi32ELi0ELi1EEviiiPT_S1_S1_ii:
	.zero		17792


//--------------------- .nv.shared._Z9cuda_gemmIiLi256ELi4ELi1ELi64ELi128ELi128ELi32ELi0ELi0EEviiiPT_S1_S1_ii --------------------------
	.section	.nv.shared._Z9cuda_gemmIiLi256ELi4ELi1ELi64ELi128ELi128ELi32ELi0ELi0EEviiiPT_S1_S1_ii,"aw",@nobits
	.sectionflags	@""
	.align	128
.nv.shared._Z9cuda_gemmIiLi256ELi4ELi1ELi64ELi128ELi128ELi32ELi0ELi0EEviiiPT_S1_S1_ii:
	.zero		17856


//--------------------- .nv.shared._Z9cuda_gemmIiLi256ELi4ELi1ELi64ELi64ELi64ELi32ELi1ELi1EEviiiPT_S1_S1_ii --------------------------
	.section	.nv.shared._Z9cuda_gemmIiLi256ELi4ELi1ELi64ELi64ELi64ELi32ELi1ELi1EEviiiPT_S1_S1_ii,"aw",@nobits
	.sectionflags	@""
	.align	128
.nv.shared._Z9cuda_gemmIiLi256ELi4ELi1ELi64ELi64ELi64ELi32ELi1ELi1EEviiiPT_S1_S1_ii:
	.zero		9728


//--------------------- .nv.shared._Z9cuda_gemmIiLi256ELi4ELi1ELi64ELi64ELi64ELi32ELi1ELi0EEviiiPT_S1_S1_ii --------------------------
	.section	.nv.shared._Z9cuda_gemmIiLi256ELi4ELi1ELi64ELi64ELi64ELi32ELi1ELi0EEviiiPT_S1_S1_ii,"aw",@nobits
	.sectionflags	@""
	.align	128
.nv.shared._Z9cuda_gemmIiLi256ELi4ELi1ELi64ELi64ELi64ELi32ELi1ELi0EEviiiPT_S1_S1_ii:
	.zero		9728


//--------------------- .nv.shared._Z9cuda_gemmIiLi256ELi4ELi1ELi64ELi64ELi64ELi32ELi0ELi1EEviiiPT_S1_S1_ii --------------------------
	.section	.nv.shared._Z9cuda_gemmIiLi256ELi4ELi1ELi64ELi64ELi64ELi32ELi0ELi1EEviiiPT_S1_S1_ii,"aw",@nobits
	.sectionflags	@""
	.align	128
.nv.shared._Z9cuda_gemmIiLi256ELi4ELi1ELi64ELi64ELi64ELi32ELi0ELi1EEviiiPT_S1_S1_ii:
	.zero		9728


//--------------------- .nv.shared._Z9cuda_gemmIiLi256ELi4ELi1ELi64ELi64ELi64ELi32ELi0ELi0EEviiiPT_S1_S1_ii --------------------------
	.section	.nv.shared._Z9cuda_gemmIiLi256ELi4ELi1ELi64ELi64ELi64ELi32ELi0ELi0EEviiiPT_S1_S1_ii,"aw",@nobits
	.sectionflags	@""
	.align	128
.nv.shared._Z9cuda_gemmIiLi256ELi4ELi1ELi64ELi64ELi64ELi32ELi0ELi0EEviiiPT_S1_S1_ii:
	.zero		9728


//--------------------- .nv.shared._Z9cuda_gemmIiLi256ELi4ELi1ELi64ELi32ELi32ELi32ELi1ELi1EEviiiPT_S1_S1_ii --------------------------
	.section	.nv.shared._Z9cuda_gemmIiLi256ELi4ELi1ELi64ELi32ELi32ELi32ELi1ELi1EEviiiPT_S1_S1_ii,"aw",@nobits
	.sectionflags	@""
	.align	128
.nv.shared._Z9cuda_gemmIiLi256ELi4ELi1ELi64ELi32ELi32ELi32ELi1ELi1EEviiiPT_S1_S1_ii:
	.zero		5760


//--------------------- .nv.shared._Z9cuda_gemmIiLi256ELi4ELi1ELi64ELi32ELi32ELi32ELi1ELi0EEviiiPT_S1_S1_ii --------------------------
	.section	.nv.shared._Z9cuda_gemmIiLi256ELi4ELi1ELi64ELi32ELi32ELi32ELi1ELi0EEviiiPT_S1_S1_ii,"aw",@nobits
	.sectionflags	@""
	.align	128
.nv.shared._Z9cuda_gemmIiLi256ELi4ELi1ELi64ELi32ELi32ELi32ELi1ELi0EEviiiPT_S1_S1_ii:
	.zero		5760


//--------------------- .nv.shared._Z9cuda_gemmIiLi256ELi4ELi1ELi64ELi32ELi32ELi32ELi0ELi1EEviiiPT_S1_S1_ii --------------------------
	.section	.nv.shared._Z9cuda_gemmIiLi256ELi4ELi1ELi64ELi32ELi32ELi32ELi0ELi1EEviiiPT_S1_S1_ii,"aw",@nobits
	.sectionflags	@""
	.align	128
.nv.shared._Z9cuda_gemmIiLi256ELi4ELi1ELi64ELi32ELi32ELi32ELi0ELi1EEviiiPT_S1_S1_ii:
	.zero		5760


//--------------------- .nv.shared._Z9cuda_gemmIiLi256ELi4ELi1ELi64ELi32ELi32ELi32ELi0ELi0EEviiiPT_S1_S1_ii --------------------------
	.section	.nv.shared._Z9cuda_gemmIiLi256ELi4ELi1ELi64ELi32ELi32ELi32ELi0ELi0EEviiiPT_S1_S1_ii,"aw",@nobits
	.sectionflags	@""
	.align	128
.nv.shared._Z9cuda_gemmIiLi256ELi4ELi1ELi64ELi32ELi32ELi32ELi0ELi0EEviiiPT_S1_S1_ii:
	.zero		5760


//--------------------- .nv.shared._Z9cuda_gemmIiLi256ELi4ELi1ELi64ELi16ELi16ELi32ELi1ELi1EEviiiPT_S1_S1_ii --------------------------
	.section	.nv.shared._Z9cuda_gemmIiLi256ELi4ELi1ELi64ELi16ELi16ELi32ELi1ELi1EEviiiPT_S1_S1_ii,"aw",@nobits
	.sectionflags	@""
	.align	128
.nv.shared._Z9cuda_gemmIiLi256ELi4ELi1ELi64ELi16ELi16ELi32ELi1ELi1EEviiiPT_S1_S1_ii:
	.zero		2688


//--------------------- .nv.shared._Z9cuda_gemmIiLi256ELi4ELi1ELi64ELi16ELi16ELi32ELi1ELi0EEviiiPT_S1_S1_ii --------------------------
	.section	.nv.shared._Z9cuda_gemmIiLi256ELi4ELi1ELi64ELi16ELi16ELi32ELi1ELi0EEviiiPT_S1_S1_ii,"aw",@nobits
	.sectionflags	@""
	.align	128
.nv.shared._Z9cuda_gemmIiLi256ELi4ELi1ELi64ELi16ELi16ELi32ELi1ELi0EEviiiPT_S1_S1_ii:
	.zero		2688


//--------------------- .nv.shared._Z9cuda_gemmIiLi256ELi4ELi1ELi64ELi16ELi16ELi32ELi0ELi1EEviiiPT_S1_S1_ii --------------------------
	.section	.nv.shared._Z9cuda_gemmIiLi256ELi4ELi1ELi64ELi16ELi16ELi32ELi0ELi1EEviiiPT_S1_S1_ii,"aw",@nobits
	.sectionflags	@""
	.align	128
.nv.shared._Z9cuda_gemmIiLi256ELi4ELi1ELi64ELi16ELi16ELi32ELi0ELi1EEviiiPT_S1_S1_ii:
	.zero		2688


//--------------------- .nv.shared._Z9cuda_gemmIiLi256ELi4ELi1ELi64ELi16ELi16ELi32ELi0ELi0EEviiiPT_S1_S1_ii --------------------------
	.section	.nv.shared._Z9cuda_gemmIiLi256ELi4ELi1ELi64ELi16ELi16ELi32ELi0ELi0EEviiiPT_S1_S1_ii,"aw",@nobits
	.sectionflags	@""
	.align	128
.nv.shared._Z9cuda_gemmIiLi256ELi4ELi1ELi64ELi16ELi16ELi32ELi0ELi0EEviiiPT_S1_S1_ii:
	.zero		2688


//--------------------- .nv.shared._Z9cuda_gemmIiLi256ELi4ELi1ELi64ELi8ELi8ELi32ELi1ELi1EEviiiPT_S1_S1_ii --------------------------
	.section	.nv.shared._Z9cuda_gemmIiLi256ELi4ELi1ELi64ELi8ELi8ELi32ELi1ELi1EEviiiPT_S1_S1_ii,"aw",@nobits
	.sectionflags	@""
	.align	128
.nv.shared._Z9cuda_gemmIiLi256ELi4ELi1ELi64ELi8ELi8ELi32ELi1ELi1EEviiiPT_S1_S1_ii:
	.zero		1920


//--------------------- .nv.shared._Z9cuda_gemmIiLi256ELi4ELi1ELi64ELi8ELi8ELi32ELi1ELi0EEviiiPT_S1_S1_ii --------------------------
	.section	.nv.shared._Z9cuda_gemmIiLi256ELi4ELi1ELi64ELi8ELi8ELi32ELi1ELi0EEviiiPT_S1_S1_ii,"aw",@nobits
	.sectionflags	@""
	.align	128
.nv.shared._Z9cuda_gemmIiLi256ELi4ELi1ELi64ELi8ELi8ELi32ELi1ELi0EEviiiPT_S1_S1_ii:
	.zero		1920


//--------------------- .nv.shared._Z9cuda_gemmIiLi256ELi4ELi1ELi64ELi8ELi8ELi32ELi0ELi1EEviiiPT_S1_S1_ii --------------------------
	.section	.nv.shared._Z9cuda_gemmIiLi256ELi4ELi1ELi64ELi8ELi8ELi32ELi0ELi1EEviiiPT_S1_S1_ii,"aw",@nobits
	.sectionflags	@""
	.align	128
.nv.shared._Z9cuda_gemmIiLi256ELi4ELi1ELi64ELi8ELi8ELi32ELi0ELi1EEviiiPT_S1_S1_ii:
	.zero		1920


//--------------------- .nv.shared._Z9cuda_gemmIiLi256ELi4ELi1ELi64ELi8ELi8ELi32ELi0ELi0EEviiiPT_S1_S1_ii --------------------------
	.section	.nv.shared._Z9cuda_gemmIiLi256ELi4ELi1ELi64ELi8ELi8ELi32ELi0ELi0EEviiiPT_S1_S1_ii,"aw",@nobits
	.sectionflags	@""
	.align	128
.nv.shared._Z9cuda_gemmIiLi256ELi4ELi1ELi64ELi8ELi8ELi32ELi0ELi0EEviiiPT_S1_S1_ii:
	.zero		1920


//--------------------- .nv.shared._Z9cuda_gemmIiLi256ELi4ELi1ELi64ELi4ELi4ELi32ELi1ELi1EEviiiPT_S1_S1_ii --------------------------
	.section	.nv.shared._Z9cuda_gemmIiLi256ELi4ELi1ELi64ELi4ELi4ELi32ELi1ELi1EEviiiPT_S1_S1_ii,"aw",@nobits
	.sectionflags	@""
	.align	128
.nv.shared._Z9cuda_gemmIiLi256ELi4ELi1ELi64ELi4ELi4ELi32ELi1ELi1EEviiiPT_S1_S1_ii:
	.zero		1664


//--------------------- .nv.shared._Z9cuda_gemmIiLi256ELi4ELi1ELi64ELi4ELi4ELi32ELi1ELi0EEviiiPT_S1_S1_ii --------------------------
	.section	.nv.shared._Z9cuda_gemmIiLi256ELi4ELi1ELi64ELi4ELi4ELi32ELi1ELi0EEviiiPT_S1_S1_ii,"aw",@nobits
	.sectionflags	@""
	.align	128
.nv.shared._Z9cuda_gemmIiLi256ELi4ELi1ELi64ELi4ELi4ELi32ELi1ELi0EEviiiPT_S1_S1_ii:
	.zero		1664


//--------------------- .nv.shared._Z9cuda_gemmIiLi256ELi4ELi1ELi64ELi4ELi4ELi32ELi0ELi1EEviiiPT_S1_S1_ii --------------------------
	.section	.nv.shared._Z9cuda_gemmIiLi256ELi4ELi1ELi64ELi4ELi4ELi32ELi0ELi1EEviiiPT_S1_S1_ii,"aw",@nobits
	.sectionflags	@""
	.align	128
.nv.shared._Z9cuda_gemmIiLi256ELi4ELi1ELi64ELi4ELi4ELi32ELi0ELi1EEviiiPT_S1_S1_ii:
	.zero		1664


//--------------------- .nv.shared._Z9cuda_gemmIiLi256ELi4ELi1ELi64ELi4ELi4ELi32ELi0ELi0EEviiiPT_S1_S1_ii --------------------------
	.section	.nv.shared._Z9cuda_gemmIiLi256ELi4ELi1ELi64ELi4ELi4ELi32ELi0ELi0EEviiiPT_S1_S1_ii,"aw",@nobits
	.sectionflags	@""
	.align	128
.nv.shared._Z9cuda_gemmIiLi256ELi4ELi1ELi64ELi4ELi4ELi32ELi0ELi0EEviiiPT_S1_S1_ii:
	.zero		1664


//--------------------- .nv.shared._Z9cuda_gemmIiLi256ELi4ELi1ELi64ELi2ELi2ELi32ELi1ELi1EEviiiPT_S1_S1_ii --------------------------
	.section	.nv.shared._Z9cuda_gemmIiLi256ELi4ELi1ELi64ELi2ELi2ELi32ELi1ELi1EEviiiPT_S1_S1_ii,"aw",@nobits
	.sectionflags	@""
	.align	128
.nv.shared._Z9cuda_gemmIiLi256ELi4ELi1ELi64ELi2ELi2ELi32ELi1ELi1EEviiiPT_S1_S1_ii:
	.zero		1664


//--------------------- .nv.shared._Z9cuda_gemmIiLi256ELi4ELi1ELi64ELi2ELi2ELi32ELi1ELi0EEviiiPT_S1_S1_ii --------------------------
	.section	.nv.shared._Z9cuda_gemmIiLi256ELi4ELi1ELi64ELi2ELi2ELi32ELi1ELi0EEviiiPT_S1_S1_ii,"aw",@nobits
	.sectionflags	@""
	.align	128
.nv.shared._Z9cuda_gemmIiLi256ELi4ELi1ELi64ELi2ELi2ELi32ELi1ELi0EEviiiPT_S1_S1_ii:
	.zero		1664


//--------------------- .nv.shared._Z9cuda_gemmIiLi256ELi4ELi1ELi64ELi2ELi2ELi32ELi0ELi1EEviiiPT_S1_S1_ii --------------------------
	.section	.nv.shared._Z9cuda_gemmIiLi256ELi4ELi1ELi64ELi2ELi2ELi32ELi0ELi1EEviiiPT_S1_S1_ii,"aw",@nobits
	.sectionflags	@""
	.align	128
.nv.shared._Z9cuda_gemmIiLi256ELi4ELi1ELi64ELi2ELi2ELi32ELi0ELi1EEviiiPT_S1_S1_ii:
	.zero		1664


//--------------------- .nv.shared._Z9cuda_gemmIiLi256ELi4ELi1ELi64ELi2ELi2ELi32ELi0ELi0EEviiiPT_S1_S1_ii --------------------------
	.section	.nv.shared._Z9cuda_gemmIiLi256ELi4ELi1ELi64ELi2ELi2ELi32ELi0ELi0EEviiiPT_S1_S1_ii,"aw",@nobits
	.sectionflags	@""
	.align	128
.nv.shared._Z9cuda_gemmIiLi256ELi4ELi1ELi64ELi2ELi2ELi32ELi0ELi0EEviiiPT_S1_S1_ii:
	.zero		1664


//--------------------- .nv.shared._Z9cuda_gemmIiLi256ELi4ELi1ELi32ELi128ELi128ELi32ELi1ELi1EEviiiPT_S1_S1_ii --------------------------
	.section	.nv.shared._Z9cuda_gemmIiLi256ELi4ELi1ELi32ELi128ELi128ELi32ELi1ELi1EEviiiPT_S1_S1_ii,"aw",@nobits
	.sectionflags	@""
	.align	128
.nv.shared._Z9cuda_gemmIiLi256ELi4ELi1ELi32ELi128ELi128ELi32ELi1ELi1EEviiiPT_S1_S1_ii:
	.zero		17696


//--------------------- .nv.shared._Z9cuda_gemmIiLi256ELi4ELi1ELi32ELi128ELi128ELi32ELi1ELi0EEviiiPT_S1_S1_ii --------------------------
	.section	.nv.shared._Z9cuda_gemmIiLi256ELi4ELi1ELi32ELi128ELi128ELi32ELi1ELi0EEviiiPT_S1_S1_ii,"aw",@nobits
	.sectionflags	@""
	.align	128
.nv.shared._Z9cuda_gemmIiLi256ELi4ELi1ELi32ELi128ELi128ELi32ELi1ELi0EEviiiPT_S1_S1_ii:
	.zero		17696


//--------------------- .nv.shared._Z9cuda_gemmIiLi256ELi4ELi1ELi32ELi128ELi128ELi32ELi0ELi1EEviiiPT_S1_S1_ii --------------------------
	.section	.nv.shared._Z9cuda_gemmIiLi256ELi4ELi1ELi32ELi128ELi128ELi32ELi0ELi1EEviiiPT_S1_S1_ii,"aw",@nobits
	.sectionflags	@""
	.align	128
.nv.shared._Z9cuda_gemmIiLi256ELi4ELi1ELi32ELi128ELi128ELi32ELi0ELi1EEviiiPT_S1_S1_ii:
	.zero		17664


//--------------------- .nv.shared._Z9cuda_gemmIiLi256ELi4ELi1ELi32ELi128ELi128ELi32ELi0ELi0EEviiiPT_S1_S1_ii --------------------------
	.section	.nv.shared._Z9cuda_gemmIiLi256ELi4ELi1ELi32ELi128ELi128ELi32ELi0ELi0EEviiiPT_S1_S1_ii,"aw",@nobits
	.sectionflags	@""
	.align	128
.nv.shared._Z9cuda_gemmIiLi256ELi4ELi1ELi32ELi128ELi128ELi32ELi0ELi0EEviiiPT_S1_S1_ii:
	.zero		17696


//--------------------- .nv.shared._Z9cuda_gemmIiLi256ELi4ELi1ELi32ELi64ELi64ELi32ELi1ELi1EEviiiPT_S1_S1_ii --------------------------
	.section	.nv.shared._Z9cuda_gemmIiLi256ELi4ELi1ELi32ELi64ELi64ELi32ELi1ELi1EEviiiPT_S1_S1_ii,"aw",@nobits
	.sectionflags	@""
	.align	128
.nv.shared._Z9cuda_gemmIiLi256ELi4ELi1ELi32ELi64ELi64ELi32ELi1ELi1EEviiiPT_S1_S1_ii:
	.zero		9536


//--------------------- .nv.shared._Z9cuda_gemmIiLi256ELi4ELi1ELi32ELi64ELi64ELi32ELi1ELi0EEviiiPT_S1_S1_ii --------------------------
	.section	.nv.shared._Z9cuda_gemmIiLi256ELi4ELi1ELi32ELi64ELi64ELi32ELi1ELi0EEviiiPT_S1_S1_ii,"aw",@nobits
	.sectionflags	@""
	.align	128
.nv.shared._Z9cuda_gemmIiLi256ELi4ELi1ELi32ELi64ELi64ELi32ELi1ELi0EEviiiPT_S1_S1_ii:
	.zero		9536


//--------------------- .nv.shared._Z9cuda_gemmIiLi256ELi4ELi1ELi32ELi64ELi64ELi32ELi0ELi1EEviiiPT_S1_S1_ii --------------------------
	.section	.nv.shared._Z9cuda_gemmIiLi256ELi4ELi1ELi32ELi64ELi64ELi32ELi0ELi1EEviiiPT_S1_S1_ii,"aw",@nobits
	.sectionflags	@""
	.align	128
.nv.shared._Z9cuda_gemmIiLi256ELi4ELi1ELi32ELi64ELi64ELi32ELi0ELi1EEviiiPT_S1_S1_ii:
	.zero		9472


//--------------------- .nv.shared._Z9cuda_gemmIiLi256ELi4ELi1ELi32ELi64ELi64ELi32ELi0ELi0EEviiiPT_S1_S1_ii --------------------------
	.section	.nv.shared._Z9cuda_gemmIiLi256ELi4ELi1ELi32ELi64ELi64ELi32ELi0ELi0EEviiiPT_S1_S1_ii,"aw",@nobits
	.sectionflags	@""
	.align	128
.nv.shared._Z9cuda_gemmIiLi256ELi4ELi1ELi32ELi64ELi64ELi32ELi0ELi0EEviiiPT_S1_S1_ii:
	.zero		9536


//--------------------- .nv.shared._Z9cuda_gemmIiLi256ELi4ELi1ELi32ELi32ELi32ELi32ELi1ELi1EEviiiPT_S1_S1_ii --------------------------
	.section	.nv.shared._Z9cuda_gemmIiLi256ELi4ELi1ELi32ELi32ELi32ELi32ELi1ELi1EEviiiPT_S1_S1_ii,"aw",@nobits
	.sectionflags	@""
	.align	128
.nv.shared._Z9cuda_gemmIiLi256ELi4ELi1ELi32ELi32ELi32ELi32ELi1ELi1EEviiiPT_S1_S1_ii:
	.zero		5504


//--------------------- .nv.shared._Z9cuda_gemmIiLi256ELi4ELi1ELi32ELi32ELi32ELi32ELi1ELi0EEviiiPT_S1_S1_ii --------------------------
	.section	.nv.shared._Z9cuda_gemmIiLi256ELi4ELi1ELi32ELi32ELi32ELi32ELi1ELi0EEviiiPT_S1_S1_ii,"aw",@nobits
	.sectionflags	@""
	.align	128
.nv.shared._Z9cuda_gemmIiLi256ELi4ELi1ELi32ELi32ELi32ELi32ELi1ELi0EEviiiPT_S1_S1_ii:
	.zero		5504


//--------------------- .nv.shared._Z9cuda_gemmIiLi256ELi4ELi1ELi32ELi32ELi32ELi32ELi0ELi1EEviiiPT_S1_S1_ii --------------------------
	.section	.nv.shared._Z9cuda_gemmIiLi256ELi4ELi1ELi32ELi32ELi32ELi32ELi0ELi1EEviiiPT_S1_S1_ii,"aw",@nobits
	.sectionflags	@""
	.align	128
.nv.shared._Z9cuda_gemmIiLi256ELi4ELi1ELi32ELi32ELi32ELi32ELi0ELi1EEviiiPT_S1_S1_ii:
	.zero		5504


//--------------------- .nv.shared._Z9cuda_gemmIiLi256ELi4ELi1ELi32ELi32ELi32ELi32ELi0ELi0EEviiiPT_S1_S1_ii --------------------------
	.section	.nv.shared._Z9cuda_gemmIiLi256ELi4ELi1ELi32ELi32ELi32ELi32ELi0ELi0EEviiiPT_S1_S1_ii,"aw",@nobits
	.sectionflags	@""
	.align	128
.nv.shared._Z9cuda_gemmIiLi256ELi4ELi1ELi32ELi32ELi32ELi32ELi0ELi0EEviiiPT_S1_S1_ii:
	.zero		5504


//--------------------- .nv.shared._Z9cuda_gemmIiLi256ELi4ELi1ELi32ELi16ELi16ELi32ELi1ELi1EEviiiPT_S1_S1_ii --------------------------
	.section	.nv.shared._Z9cuda_gemmIiLi256ELi4ELi1ELi32ELi16ELi16ELi32ELi1ELi1EEviiiPT_S1_S1_ii,"aw",@nobits
	.sectionflags	@""
	.align	128
.nv.shared._Z9cuda_gemmIiLi256ELi4ELi1ELi32ELi16ELi16ELi32ELi1ELi1EEviiiPT_S1_S1_ii:
	.zero		2432


//--------------------- .nv.shared._Z9cuda_gemmIiLi256ELi4ELi1ELi32ELi16ELi16ELi32ELi1ELi0EEviiiPT_S1_S1_ii --------------------------
	.section	.nv.shared._Z9cuda_gemmIiLi256ELi4ELi1ELi32ELi16ELi16ELi32ELi1ELi0EEviiiPT_S1_S1_ii,"aw",@nobits
	.sectionflags	@""
	.align	128
.nv.shared._Z9cuda_gemmIiLi256ELi4ELi1ELi32ELi16ELi16ELi32ELi1ELi0EEviiiPT_S1_S1_ii:
	.zero		2432


//--------------------- .nv.shared._Z9cuda_gemmIiLi256ELi4ELi1ELi32ELi16ELi16ELi32ELi0ELi1EEviiiPT_S1_S1_ii --------------------------
	.section	.nv.shared._Z9cuda_gemmIiLi256ELi4ELi1ELi32ELi16ELi16ELi32ELi0ELi1EEviiiPT_S1_S1_ii,"aw",@nobits
	.sectionflags	@""
	.align	128
.nv.shared._Z9cuda_gemmIiLi256ELi4ELi1ELi32ELi16ELi16ELi32ELi0ELi1EEviiiPT_S1_S1_ii:
	.zero		2432


//--------------------- .nv.shared._Z9cuda_gemmIiLi256ELi4ELi1ELi32ELi16ELi16ELi32ELi0ELi0EEviiiPT_S1_S1_ii --------------------------
	.section	.nv.shared._Z9cuda_gemmIiLi256ELi4ELi1ELi32ELi16ELi16ELi32ELi0ELi0EEviiiPT_S1_S1_ii,"aw",@nobits
	.sectionflags	@""
	.align	128
.nv.shared._Z9cuda_gemmIiLi256ELi4ELi1ELi32ELi16ELi16ELi32ELi0ELi0EEviiiPT_S1_S1_ii:
	.zero		2432


//--------------------- .nv.shared._Z9cuda_gemmIiLi256ELi4ELi1ELi32ELi8ELi8ELi32ELi1ELi1EEviiiPT_S1_S1_ii --------------------------
	.section	.nv.shared._Z9cuda_gemmIiLi256ELi4ELi1ELi32ELi8ELi8ELi32ELi1ELi1EEviiiPT_S1_S1_ii,"aw",@nobits
	.sectionflags	@""
	.align	128
.nv.shared._Z9cuda_gemmIiLi256ELi4ELi1ELi32ELi8ELi8ELi32ELi1ELi1EEviiiPT_S1_S1_ii:
	.zero		1664


//--------------------- .nv.shared._Z9cuda_gemmIiLi256ELi4ELi1ELi32ELi8ELi8ELi32ELi1ELi0EEviiiPT_S1_S1_ii --------------------------
	.section	.nv.shared._Z9cuda_gemmIiLi256ELi4ELi1ELi32ELi8ELi8ELi32ELi1ELi0EEviiiPT_S1_S1_ii,"aw",@nobits
	.sectionflags	@""
	.align	128
.nv.shared._Z9cuda_gemmIiLi256ELi4ELi1ELi32ELi8ELi8ELi32ELi1ELi0EEviiiPT_S1_S1_ii:
	.zero		1664


//--------------------- .nv.shared._Z9cuda_gemmIiLi256ELi4ELi1ELi32ELi8ELi8ELi32ELi0ELi1EEviiiPT_S1_S1_ii --------------------------
	.section	.nv.shared._Z9cuda_gemmIiLi256ELi4ELi1ELi32ELi8ELi8ELi32ELi0ELi1EEviiiPT_S1_S1_ii,"aw",@nobits
	.sectionflags	@""
	.align	128
.nv.shared._Z9cuda_gemmIiLi256ELi4ELi1ELi32ELi8ELi8ELi32ELi0ELi1EEviiiPT_S1_S1_ii:
	.zero		1664


//--------------------- .nv.shared._Z9cuda_gemmIiLi256ELi4ELi1ELi32ELi8ELi8ELi32ELi0ELi0EEviiiPT_S1_S1_ii --------------------------
	.section	.nv.shared._Z9cuda_gemmIiLi256ELi4ELi1ELi32ELi8ELi8ELi32ELi0ELi0EEviiiPT_S1_S1_ii,"aw",@nobits
	.sectionflags	@""
	.align	128
.nv.shared._Z9cuda_gemmIiLi256ELi4ELi1ELi32ELi8ELi8ELi32ELi0ELi0EEviiiPT_S1_S1_ii:
	.zero		1664


//--------------------- .nv.shared._Z9cuda_gemmIiLi256ELi4ELi1ELi32ELi4ELi4ELi32ELi1ELi1EEviiiPT_S1_S1_ii --------------------------
	.section	.nv.shared._Z9cuda_gemmIiLi256ELi4ELi1ELi32ELi4ELi4ELi32ELi1ELi1EEviiiPT_S1_S1_ii,"aw",@nobits
	.sectionflags	@""
	.align	128
.nv.shared._Z9cuda_gemmIiLi256ELi4ELi1ELi32ELi4ELi4ELi32ELi1ELi1EEviiiPT_S1_S1_ii:
	.zero		1408


//--------------------- .nv.shared._Z9cuda_gemmIiLi256ELi4ELi1ELi32ELi4ELi4ELi32ELi1ELi0EEviiiPT_S1_S1_ii --------------------------
	.section	.nv.shared._Z9cuda_gemmIiLi256ELi4ELi1ELi32ELi4ELi4ELi32ELi1ELi0EEviiiPT_S1_S1_ii,"aw",@nobits
	.sectionflags	@""
	.align	128
.nv.shared._Z9cuda_gemmIiLi256ELi4ELi1ELi32ELi4ELi4ELi32ELi1ELi0EEviiiPT_S1_S1_ii:
	.zero		1408


//--------------------- .nv.shared._Z9cuda_gemmIiLi256ELi4ELi1ELi32ELi4ELi4ELi32ELi0ELi1EEviiiPT_S1_S1_ii --------------------------
	.section	.nv.shared._Z9cuda_gemmIiLi256ELi4ELi1ELi32ELi4ELi4ELi32ELi0ELi1EEviiiPT_S1_S1_ii,"aw",@nobits
	.sectionflags	@""
	.align	128
.nv.shared._Z9cuda_gemmIiLi256ELi4ELi1ELi32ELi4ELi4ELi32ELi0ELi1EEviiiPT_S1_S1_ii:
	.zero		1408


//--------------------- .nv.shared._Z9cuda_gemmIiLi256ELi4ELi1ELi32ELi4ELi4ELi32ELi0ELi0EEviiiPT_S1_S1_ii --------------------------
	.section	.nv.shared._Z9cuda_gemmIiLi256ELi4ELi1ELi32ELi4ELi4ELi32ELi0ELi0EEviiiPT_S1_S1_ii,"aw",@nobits
	.sectionflags	@""
	.align	128
.nv.shared._Z9cuda_gemmIiLi256ELi4ELi1ELi32ELi4ELi4ELi32ELi0ELi0EEviiiPT_S1_S1_ii:
	.zero		1408


//--------------------- .nv.shared._Z9cuda_gemmIiLi256ELi4ELi1ELi32ELi2ELi2ELi32ELi1ELi1EEviiiPT_S1_S1_ii --------------------------
	.section	.nv.shared._Z9cuda_gemmIiLi256ELi4ELi1ELi32ELi2ELi2ELi32ELi1ELi1EEviiiPT_S1_S1_ii,"aw",@nobits
	.sectionflags	@""
	.align	128
.nv.shared._Z9cuda_gemmIiLi256ELi4ELi1ELi32ELi2ELi2ELi32ELi1ELi1EEviiiPT_S1_S1_ii:
	.zero		1408


//--------------------- .nv.shared._Z9cuda_gemmIiLi256ELi4ELi1ELi32ELi2ELi2ELi32ELi1ELi0EEviiiPT_S1_S1_ii --------------------------
	.section	.nv.shared._Z9cuda_gemmIiLi256ELi4ELi1ELi32ELi2ELi2ELi32ELi1ELi0EEviiiPT_S1_S1_ii,"aw",@nobits
	.sectionflags	@""
	.align	128
.nv.shared._Z9cuda_gemmIiLi256ELi4ELi1ELi32ELi2ELi2ELi32ELi1ELi0EEviiiPT_S1_S1_ii:
	.zero		1408


//--------------------- .nv.shared._Z9cuda_gemmIiLi256ELi4ELi1ELi32ELi2ELi2ELi32ELi0ELi1EEviiiPT_S1_S1_ii --------------------------
	.section	.nv.shared._Z9cuda_gemmIiLi256ELi4ELi1ELi32ELi2ELi2ELi32ELi0ELi1EEviiiPT_S1_S1_ii,"aw",@nobits
	.sectionflags	@""
	.align	128
.nv.shared._Z9cuda_gemmIiLi256ELi4ELi1ELi32ELi2ELi2ELi32ELi0ELi1EEviiiPT_S1_S1_ii:
	.zero		1408


//--------------------- .nv.shared._Z9cuda_gemmIiLi256ELi4ELi1ELi32ELi2ELi2ELi32ELi0ELi0EEviiiPT_S1_S1_ii --------------------------
	.section	.nv.shared._Z9cuda_gemmIiLi256ELi4ELi1ELi32ELi2ELi2ELi32ELi0ELi0EEviiiPT_S1_S1_ii,"aw",@nobits
	.sectionflags	@""
	.align	128
.nv.shared._Z9cuda_gemmIiLi256ELi4ELi1ELi32ELi2ELi2ELi32ELi0ELi0EEviiiPT_S1_S1_ii:
	.zero		1408


//--------------------- .nv.shared._Z9cuda_gemmIiLi256ELi4ELi1ELi16ELi128ELi128ELi32ELi1ELi1EEviiiPT_S1_S1_ii --------------------------
	.section	.nv.shared._Z9cuda_gemmIiLi256ELi4ELi1ELi16ELi128ELi128ELi32ELi1ELi1EEviiiPT_S1_S1_ii,"aw",@nobits
	.sectionflags	@""
	.align	128
.nv.shared._Z9cuda_gemmIiLi256ELi4ELi1ELi16ELi128ELi128ELi32ELi1ELi1EEviiiPT_S1_S1_ii:
	.zero		17680


//--------------------- .nv.shared._Z9cuda_gemmIiLi256ELi4ELi1ELi16ELi128ELi128ELi32ELi1ELi0EEviiiPT_S1_S1_ii --------------------------
	.section	.nv.shared._Z9cuda_gemmIiLi256ELi4ELi1ELi16ELi128ELi128ELi32ELi1ELi0EEviiiPT_S1_S1_ii,"aw",@nobits
	.sectionflags	@""
	.align	128
.nv.shared._Z9cuda_gemmIiLi256ELi4ELi1ELi16ELi128ELi128ELi32ELi1ELi0EEviiiPT_S1_S1_ii:
	.zero		17680


//--------------------- .nv.shared._Z9cuda_gemmIiLi256ELi4ELi1ELi16ELi128ELi128ELi32ELi0ELi1EEviiiPT_S1_S1_ii --------------------------
	.section	.nv.shared._Z9cuda_gemmIiLi256ELi4ELi1ELi16ELi128ELi128ELi32ELi0ELi1EEviiiPT_S1_S1_ii,"aw",@nobits
	.sectionflags	@""
	.align	128
.nv.shared._Z9cuda_gemmIiLi256ELi4ELi1ELi16ELi128ELi128ELi32ELi0ELi1EEviiiPT_S1_S1_ii:
	.zero		17600


//--------------------- .nv.shared._Z9cuda_gemmIiLi256ELi4ELi1ELi16ELi128ELi128ELi32ELi0ELi0EEviiiPT_S1_S1_ii --------------------------
	.section	.nv.shared._Z9cuda_gemmIiLi256ELi4ELi1ELi16ELi128ELi128ELi32ELi0ELi0EEviiiPT_S1_S1_ii,"aw",@nobits
	.sectionflags	@""
	.align	128
.nv.shared._Z9cuda_gemmIiLi256ELi4ELi1ELi16ELi128ELi128ELi32ELi0ELi0EEviiiPT_S1_S1_ii:
	.zero		17680


//--------------------- .nv.shared._Z9cuda_gemmIiLi256ELi4ELi1ELi16ELi64ELi64ELi32ELi1ELi1EEviiiPT_S1_S1_ii --------------------------
	.section	.nv.shared._Z9cuda_gemmIiLi256ELi4ELi1ELi16ELi64ELi64ELi32ELi1ELi1EEviiiPT_S1_S1_ii,"aw",@nobits
	.sectionflags	@""
	.align	128
.nv.shared._Z9cuda_gemmIiLi256ELi4ELi1ELi16ELi64ELi64ELi32ELi1ELi1EEviiiPT_S1_S1_ii:
	.zero		9504


//--------------------- .nv.shared._Z9cuda_gemmIiLi256ELi4ELi1ELi16ELi64ELi64ELi32ELi1ELi0EEviiiPT_S1_S1_ii --------------------------
	.section	.nv.shared._Z9cuda_gemmIiLi256ELi4ELi1ELi16ELi64ELi64ELi32ELi1ELi0EEviiiPT_S1_S1_ii,"aw",@nobits
	.sectionflags	@""
	.align	128
.nv.shared._Z9cuda_gemmIiLi256ELi4ELi1ELi16ELi64ELi64ELi32ELi1ELi0EEviiiPT_S1_S1_ii:
	.zero		9504


//--------------------- .nv.shared._Z9cuda_gemmIiLi256ELi4ELi1ELi16ELi64ELi64ELi32ELi0ELi1EEviiiPT_S1_S1_ii --------------------------
	.section	.nv.shared._Z9cuda_gemmIiLi256ELi4ELi1ELi16ELi64ELi64ELi32ELi0ELi1EEviiiPT_S1_S1_ii,"aw",@nobits
	.sectionflags	@""
	.align	128
.nv.shared._Z9cuda_gemmIiLi256ELi4ELi1ELi16ELi64ELi64ELi32ELi0ELi1EEviiiPT_S1_S1_ii:
	.zero		9408


//--------------------- .nv.shared._Z9cuda_gemmIiLi256ELi4ELi1ELi16ELi64ELi64ELi32ELi0ELi0EEviiiPT_S1_S1_ii --------------------------
	.section	.nv.shared._Z9cuda_gemmIiLi256ELi4ELi1ELi16ELi64ELi64ELi32ELi0ELi0EEviiiPT_S1_S1_ii,"aw",@nobits
	.sectionflags	@""
	.align	128
.nv.shared._Z9cuda_gemmIiLi256ELi4ELi1ELi16ELi64ELi64ELi32ELi0ELi0EEviiiPT_S1_S1_ii:
	.zero		9504


//--------------------- .nv.shared._Z9cuda_gemmIiLi256ELi4ELi1ELi16ELi32ELi32ELi32ELi1ELi1EEviiiPT_S1_S1_ii --------------------------
	.section	.nv.shared._Z9cuda_gemmIiLi256ELi4ELi1ELi16ELi32ELi32ELi32ELi1ELi1EEviiiPT_S1_S1_ii,"aw",@nobits
	.sectionflags	@""
	.align	128
.nv.shared._Z9cuda_gemmIiLi256ELi4ELi1ELi16ELi32ELi32ELi32ELi1ELi1EEviiiPT_S1_S1_ii:
	.zero		5440


//--------------------- .nv.shared._Z9cuda_gemmIiLi256ELi4ELi1ELi16ELi32ELi32ELi32ELi1ELi0EEviiiPT_S1_S1_ii --------------------------
	.section	.nv.shared._Z9cuda_gemmIiLi256ELi4ELi1ELi16ELi32ELi32ELi32ELi1ELi0EEviiiPT_S1_S1_ii,"aw",@nobits
	.sectionflags	@""
	.align	128
.nv.shared._Z9cuda_gemmIiLi256ELi4ELi1ELi16ELi32ELi32ELi32ELi1ELi0EEviiiPT_S1_S1_ii:
	.zero		5440


//--------------------- .nv.shared._Z9cuda_gemmIiLi256ELi4ELi1ELi16ELi32ELi32ELi32ELi0ELi1EEviiiPT_S1_S1_ii --------------------------
	.section	.nv.shared._Z9cuda_gemmIiLi256ELi4ELi1ELi16ELi32ELi32ELi32ELi0ELi1EEviiiPT_S1_S1_ii,"aw",@nobits
	.sectionflags	@""
	.align	128
.nv.shared._Z9cuda_gemmIiLi256ELi4ELi1ELi16ELi32ELi32ELi32ELi0ELi1EEviiiPT_S1_S1_ii:
	.zero		5312


//--------------------- .nv.shared._Z9cuda_gemmIiLi256ELi4ELi1ELi16ELi32ELi32ELi32ELi0ELi0EEviiiPT_S1_S1_ii --------------------------
	.section	.nv.shared._Z9cuda_gemmIiLi256ELi4ELi1ELi16ELi32ELi32ELi32ELi0ELi0EEviiiPT_S1_S1_ii,"aw",@nobits
	.sectionflags	@""
	.align	128
.nv.shared._Z9cuda_gemmIiLi256ELi4ELi1ELi16ELi32ELi32ELi32ELi0ELi0EEviiiPT_S1_S1_ii:
	.zero		5440


//--------------------- .nv.shared._Z9cuda_gemmIiLi256ELi4ELi1ELi16ELi16ELi16ELi32ELi1ELi1EEviiiPT_S1_S1_ii --------------------------
	.section	.nv.shared._Z9cuda_gemmIiLi256ELi4ELi1ELi16ELi16ELi16ELi32ELi1ELi1EEviiiPT_S1_S1_ii,"aw",@nobits
	.sectionflags	@""
	.align	128
.nv.shared._Z9cuda_gemmIiLi256ELi4ELi1ELi16ELi16ELi16ELi32ELi1ELi1EEviiiPT_S1_S1_ii:
	.zero		2368


//--------------------- .nv.shared._Z9cuda_gemmIiLi256ELi4ELi1ELi16ELi16ELi16ELi32ELi1ELi0EEviiiPT_S1_S1_ii --------------------------
	.section	.nv.shared._Z9cuda_gemmIiLi256ELi4ELi1ELi16ELi16ELi16ELi32ELi1ELi0EEviiiPT_S1_S1_ii,"aw",@nobits
	.sectionflags	@""
	.align	128
.nv.shared._Z9cuda_gemmIiLi256ELi4ELi1ELi16ELi16ELi16ELi32ELi1ELi0EEviiiPT_S1_S1_ii:
	.zero		2368


//--------------------- .nv.shared._Z9cuda_gemmIiLi256ELi4ELi1ELi16ELi16ELi16ELi32ELi0ELi1EEviiiPT_S1_S1_ii --------------------------
	.section	.nv.shared._Z9cuda_gemmIiLi256ELi4ELi1ELi16ELi16ELi16ELi32ELi0ELi1EEviiiPT_S1_S1_ii,"aw",@nobits
	.sectionflags	@""
	.align	128
.nv.shared._Z9cuda_gemmIiLi256ELi4ELi1ELi16ELi16ELi16ELi32ELi0ELi1EEviiiPT_S1_S1_ii:
	.zero		2368


//--------------------- .nv.shared._Z9cuda_gemmIiLi256ELi4ELi1ELi16ELi16ELi16ELi32ELi0ELi0EEviiiPT_S1_S1_ii --------------------------
	.section	.nv.shared._Z9cuda_gemmIiLi256ELi4ELi1ELi16ELi16ELi16ELi32ELi0ELi0EEviiiPT_S1_S1_ii,"aw",@nobits
	.sectionflags	@""
	.align	128
.nv.shared._Z9cuda_gemmIiLi256ELi4ELi1ELi16ELi16ELi16ELi32ELi0ELi0EEviiiPT_S1_S1_ii:
	.zero		2368


//--------------------- .nv.shared._Z9cuda_gemmIiLi256ELi4ELi1ELi16ELi8ELi8ELi32ELi1ELi1EEviiiPT_S1_S1_ii --------------------------
	.section	.nv.shared._Z9cuda_gemmIiLi256ELi4ELi1ELi16ELi8ELi8ELi32ELi1ELi1EEviiiPT_S1_S1_ii,"aw",@nobits
	.sectionflags	@""
	.align	128
.nv.shared._Z9cuda_gemmIiLi256ELi4ELi1ELi16ELi8ELi8ELi32ELi1ELi1EEviiiPT_S1_S1_ii:
	.zero		1600


//--------------------- .nv.shared._Z9cuda_gemmIiLi256ELi4ELi1ELi16ELi8ELi8ELi32ELi1ELi0EEviiiPT_S1_S1_ii --------------------------
	.section	.nv.shared._Z9cuda_gemmIiLi256ELi4ELi1ELi16ELi8ELi8ELi32ELi1ELi0EEviiiPT_S1_S1_ii,"aw",@nobits
	.sectionflags	@""
	.align	128
.nv.shared._Z9cuda_gemmIiLi256ELi4ELi1ELi16ELi8ELi8ELi32ELi1ELi0EEviiiPT_S1_S1_ii:
	.zero		1600


//--------------------- .nv.shared._Z9cuda_gemmIiLi256ELi4ELi1ELi16ELi8ELi8ELi32ELi0ELi1EEviiiPT_S1_S1_ii --------------------------
	.section	.nv.shared._Z9cuda_gemmIiLi256ELi4ELi1ELi16ELi8ELi8ELi32ELi0ELi1EEviiiPT_S1_S1_ii,"aw",@nobits
	.sectionflags	@""
	.align	128
.nv.shared._Z9cuda_gemmIiLi256ELi4ELi1ELi16ELi8ELi8ELi32ELi0ELi1EEviiiPT_S1_S1_ii:
	.zero		1600


//--------------------- .nv.shared._Z9cuda_gemmIiLi256ELi4ELi1ELi16ELi8ELi8ELi32ELi0ELi0EEviiiPT_S1_S1_ii --------------------------
	.section	.nv.shared._Z9cuda_gemmIiLi256ELi4ELi1ELi16ELi8ELi8ELi32ELi0ELi0EEviiiPT_S1_S1_ii,"aw",@nobits
	.sectionflags	@""
	.align	128
.nv.shared._Z9cuda_gemmIiLi256ELi4ELi1ELi16ELi8ELi8ELi32ELi0ELi0EEviiiPT_S1_S1_ii:
	.zero		1600


//--------------------- .nv.shared._Z9cuda_gemmIiLi256ELi4ELi1ELi16ELi4ELi4ELi32ELi1ELi1EEviiiPT_S1_S1_ii --------------------------
	.section	.nv.shared._Z9cuda_gemmIiLi256ELi4ELi1ELi16ELi4ELi4ELi32ELi1ELi1EEviiiPT_S1_S1_ii,"aw",@nobits
	.sectionflags	@""
	.align	128
.nv.shared._Z9cuda_gemmIiLi256ELi4ELi1ELi16ELi4ELi4ELi32ELi1ELi1EEviiiPT_S1_S1_ii:
	.zero		1344


//--------------------- .nv.shared._Z9cuda_gemmIiLi256ELi4ELi1ELi16ELi4ELi4ELi32ELi1ELi0EEviiiPT_S1_S1_ii --------------------------
	.section	.nv.shared._Z9cuda_gemmIiLi256ELi4ELi1ELi16ELi4ELi4ELi32ELi1ELi0EEviiiPT_S1_S1_ii,"aw",@nobits
	.sectionflags	@""
	.align	128
.nv.shared._Z9cuda_gemmIiLi256ELi4ELi1ELi16ELi4ELi4ELi32ELi1ELi0EEviiiPT_S1_S1_ii:
	.zero		1344


//--------------------- .nv.shared._Z9cuda_gemmIiLi256ELi4ELi1ELi16ELi4ELi4ELi32ELi0ELi1EEviiiPT_S1_S1_ii --------------------------
	.section	.nv.shared._Z9cuda_gemmIiLi256ELi4ELi1ELi16ELi4ELi4ELi32ELi0ELi1EEviiiPT_S1_S1_ii,"aw",@nobits
	.sectionflags	@""
	.align	128
.nv.shared._Z9cuda_gemmIiLi256ELi4ELi1ELi16ELi4ELi4ELi32ELi0ELi1EEviiiPT_S1_S1_ii:
	.zero		1344


//--------------------- .nv.shared._Z9cuda_gemmIiLi256ELi4ELi1ELi16ELi4ELi4ELi32ELi0ELi0EEviiiPT_S1_S1_ii --------------------------
	.section	.nv.shared._Z9cuda_gemmIiLi256ELi4ELi1ELi16ELi4ELi4ELi32ELi0ELi0EEviiiPT_S1_S1_ii,"aw",@nobits
	.sectionflags	@""
	.align	128
.nv.shared._Z9cuda_gemmIiLi256ELi4ELi1ELi16ELi4ELi4ELi32ELi0ELi0EEviiiPT_S1_S1_ii:
	.zero		1344


//--------------------- .nv.shared._Z9cuda_gemmIiLi256ELi4ELi1ELi16ELi2ELi2ELi32ELi1ELi1EEviiiPT_S1_S1_ii --------------------------
	.section	.nv.shared._Z9cuda_gemmIiLi256ELi4ELi1ELi16ELi2ELi2ELi32ELi1ELi1EEviiiPT_S1_S1_ii,"aw",@nobits
	.sectionflags	@""
	.align	128
.nv.shared._Z9cuda_gemmIiLi256ELi4ELi1ELi16ELi2ELi2ELi32ELi1ELi1EEviiiPT_S1_S1_ii:
	.zero		1344


//--------------------- .nv.shared._Z9cuda_gemmIiLi256ELi4ELi1ELi16ELi2ELi2ELi32ELi1ELi0EEviiiPT_S1_S1_ii --------------------------
	.section	.nv.shared._Z9cuda_gemmIiLi256ELi4ELi1ELi16ELi2ELi2ELi32ELi1ELi0EEviiiPT_S1_S1_ii,"aw",@nobits
	.sectionflags	@""
	.align	128
.nv.shared._Z9cuda_gemmIiLi256ELi4ELi1ELi16ELi2ELi2ELi32ELi1ELi0EEviiiPT_S1_S1_ii:
	.zero		1344


//--------------------- .nv.shared._Z9cuda_gemmIiLi256ELi4ELi1ELi16ELi2ELi2ELi32ELi0ELi1EEviiiPT_S1_S1_ii --------------------------
	.section	.nv.shared._Z9cuda_gemmIiLi256ELi4ELi1ELi16ELi2ELi2ELi32ELi0ELi1EEviiiPT_S1_S1_ii,"aw",@nobits
	.sectionflags	@""
	.align	128
.nv.shared._Z9cuda_gemmIiLi256ELi4ELi1ELi16ELi2ELi2ELi32ELi0ELi1EEviiiPT_S1_S1_ii:
	.zero		1344


//--------------------- .nv.shared._Z9cuda_gemmIiLi256ELi4ELi1ELi16ELi2ELi2ELi32ELi0ELi0EEviiiPT_S1_S1_ii --------------------------
	.section	.nv.shared._Z9cuda_gemmIiLi256ELi4ELi1ELi16ELi2ELi2ELi32ELi0ELi0EEviiiPT_S1_S1_ii,"aw",@nobits
	.sectionflags	@""
	.align	128
.nv.shared._Z9cuda_gemmIiLi256ELi4ELi1ELi16ELi2ELi2ELi32ELi0ELi0EEviiiPT_S1_S1_ii:
	.zero		1344


//--------------------- .nv.shared._Z9cuda_gemmIiLi256ELi2ELi1ELi1024ELi128ELi128ELi32ELi1ELi1EEviiiPT_S1_S1_ii --------------------------
	.section	.nv.shared._Z9cuda_gemmIiLi256ELi2ELi1ELi1024ELi128ELi128ELi32ELi1ELi1EEviiiPT_S1_S1_ii,"aw",@nobits
	.sectionflags	@""
	.align	128
.nv.shared._Z9cuda_gemmIiLi256ELi2ELi1ELi1024ELi128ELi128ELi32ELi1ELi1EEviiiPT_S1_S1_ii:
	.zero		22656


//--------------------- .nv.shared._Z9cuda_gemmIiLi256ELi2ELi1ELi1024ELi128ELi128ELi32ELi1ELi0EEviiiPT_S1_S1_ii --------------------------
	.section	.nv.shared._Z9cuda_gemmIiLi256ELi2ELi1ELi1024ELi128ELi128ELi32ELi1ELi0EEviiiPT_S1_S1_ii,"aw",@nobits
	.sectionflags	@""
	.align	128
.nv.shared._Z9cuda_gemmIiLi256ELi2ELi1ELi1024ELi128ELi128ELi32ELi1ELi0EEviiiPT_S1_S1_ii:
	.zero		22656


//--------------------- .nv.shared._Z9cuda_gemmIiLi256ELi2ELi1ELi1024ELi128ELi128ELi32ELi0ELi1EEviiiPT_S1_S1_ii --------------------------
	.section	.nv.shared._Z9cuda_gemmIiLi256ELi2ELi1ELi1024ELi128ELi128ELi32ELi0ELi1EEviiiPT_S1_S1_ii,"aw",@nobits
	.sectionflags	@""
	.align	128
.nv.shared._Z9cuda_gemmIiLi256ELi2ELi1ELi1024ELi128ELi128ELi32ELi0ELi1EEviiiPT_S1_S1_ii:
	.zero		22656


//--------------------- .nv.shared._Z9cuda_gemmIiLi256ELi2ELi1ELi1024ELi128ELi128ELi32ELi0ELi0EEviiiPT_S1_S1_ii --------------------------
	.section	.nv.shared._Z9cuda_gemmIiLi256ELi2ELi1ELi1024ELi128ELi128ELi32ELi0ELi0EEviiiPT_S1_S1_ii,"aw",@nobits
	.sectionflags	@""
	.align	128
.nv.shared._Z9cuda_gemmIiLi256ELi2ELi1ELi1024ELi128ELi128ELi32ELi0ELi0EEviiiPT_S1_S1_ii:
	.zero		22656


//--------------------- .nv.shared._Z9cuda_gemmIiLi256ELi2ELi1ELi1024ELi64ELi64ELi32ELi1ELi1EEviiiPT_S1_S1_ii --------------------------
	.section	.nv.shared._Z9cuda_gemmIiLi256ELi2ELi1ELi1024ELi64ELi64ELi32ELi1ELi1EEviiiPT_S1_S1_ii,"aw",@nobits
	.sectionflags	@""
	.align	128
.nv.shared._Z9cuda_gemmIiLi256ELi2ELi1ELi1024ELi64ELi64ELi32ELi1ELi1EEviiiPT_S1_S1_ii:
	.zero		15488


//--------------------- .nv.shared._Z9cuda_gemmIiLi256ELi2ELi1ELi1024ELi64ELi64ELi32ELi1ELi0EEviiiPT_S1_S1_ii --------------------------
	.section	.nv.shared._Z9cuda_gemmIiLi256ELi2ELi1ELi1024ELi64ELi64ELi32ELi1ELi0EEviiiPT_S1_S1_ii,"aw",@nobits
	.sectionflags	@""
	.align	128
.nv.shared._Z9cuda_gemmIiLi256ELi2ELi1ELi1024ELi64ELi64ELi32ELi1ELi0EEviiiPT_S1_S1_ii:
	.zero		15488


//--------------------- .nv.shared._Z9cuda_gemmIiLi256ELi2ELi1ELi1024ELi64ELi64ELi32ELi0ELi1EEviiiPT_S1_S1_ii --------------------------
	.section	.nv.shared._Z9cuda_gemmIiLi256ELi2ELi1ELi1024ELi64ELi64ELi32ELi0ELi1EEviiiPT_S1_S1_ii,"aw",@nobits
	.sectionflags	@""
	.align	128
.nv.shared._Z9cuda_gemmIiLi256ELi2ELi1ELi1024ELi64ELi64ELi32ELi0ELi1EEviiiPT_S1_S1_ii:
	.zero		15488


//--------------------- .nv.shared._Z9cuda_gemmIiLi256ELi2ELi1ELi1024ELi64ELi64ELi32ELi0ELi0EEviiiPT_S1_S1_ii --------------------------
	.section	.nv.shared._Z9cuda_gemmIiLi256ELi2ELi1ELi1024ELi64ELi64ELi32ELi0ELi0EEviiiPT_S1_S1_ii,"aw",@nobits
	.sectionflags	@""
	.align	128
.nv.shared._Z9cuda_gemmIiLi256ELi2ELi1ELi1024ELi64ELi64ELi32ELi0ELi0EEviiiPT_S1_S1_ii:
	.zero		15488


//--------------------- .nv.shared._Z9cuda_gemmIiLi256ELi2ELi1ELi1024ELi32ELi32ELi32ELi1ELi1EEviiiPT_S1_S1_ii --------------------------
	.section	.nv.shared._Z9cuda_gemmIiLi256ELi2ELi1ELi1024ELi32ELi32ELi32ELi1ELi1EEviiiPT_S1_S1_ii,"aw",@nobits
	.sectionflags	@""
	.align	128
.nv.shared._Z9cuda_gemmIiLi256ELi2ELi1ELi1024ELi32ELi32ELi32ELi1ELi1EEviiiPT_S1_S1_ii:
	.zero		13440


//--------------------- .nv.shared._Z9cuda_gemmIiLi256ELi2ELi1ELi1024ELi32ELi32ELi32ELi1ELi0EEviiiPT_S1_S1_ii --------------------------
	.section	.nv.shared._Z9cuda_gemmIiLi256ELi2ELi1ELi1024ELi32ELi32ELi32ELi1ELi0EEviiiPT_S1_S1_ii,"aw",@nobits
	.sectionflags	@""
	.align	128
.nv.shared._Z9cuda_gemmIiLi256ELi2ELi1ELi1024ELi32ELi32ELi32ELi1ELi0EEviiiPT_S1_S1_ii:
	.zero		13440


//--------------------- .nv.shared._Z9cuda_gemmIiLi256ELi2ELi1ELi1024ELi32ELi32ELi32ELi0ELi1EEviiiPT_S1_S1_ii --------------------------
	.section	.nv.shared._Z9cuda_gemmIiLi256ELi2ELi1ELi1024ELi32ELi32ELi32ELi0ELi1EEviiiPT_S1_S1_ii,"aw",@nobits
	.sectionflags	@""
	.align	128
.nv.shared._Z9cuda_gemmIiLi256ELi2ELi1ELi1024ELi32ELi32ELi32ELi0ELi1EEviiiPT_S1_S1_ii:
	.zero		13440


//--------------------- .nv.shared._Z9cuda_gemmIiLi256ELi2ELi1ELi1024ELi32ELi32ELi32ELi0ELi0EEviiiPT_S1_S1_ii --------------------------
	.section	.nv.shared._Z9cuda_gemmIiLi256ELi2ELi1ELi1024ELi32ELi32ELi32ELi0ELi0EEviiiPT_S1_S1_ii,"aw",@nobits
	.sectionflags	@""
	.align	128
.nv.shared._Z9cuda_gemmIiLi256ELi2ELi1ELi1024ELi32ELi32ELi32ELi0ELi0EEviiiPT_S1_S1_ii:
	.zero		13440


//--------------------- .nv.shared._Z9cuda_gemmIiLi256ELi2ELi1ELi1024ELi16ELi16ELi32ELi1ELi1EEviiiPT_S1_S1_ii --------------------------
	.section	.nv.shared._Z9cuda_gemmIiLi256ELi2ELi1ELi1024ELi16ELi16ELi32ELi1ELi1EEviiiPT_S1_S1_ii,"aw",@nobits
	.sectionflags	@""
	.align	128
.nv.shared._Z9cuda_gemmIiLi256ELi2ELi1ELi1024ELi16ELi16ELi32ELi1ELi1EEviiiPT_S1_S1_ii:
	.zero		10368


//--------------------- .nv.shared._Z9cuda_gemmIiLi256ELi2ELi1ELi1024ELi16ELi16ELi32ELi1ELi0EEviiiPT_S1_S1_ii --------------------------
	.section	.nv.shared._Z9cuda_gemmIiLi256ELi2ELi1ELi1024ELi16ELi16ELi32ELi1ELi0EEviiiPT_S1_S1_ii,"aw",@nobits
	.sectionflags	@""
	.align	128
.nv.shared._Z9cuda_gemmIiLi256ELi2ELi1ELi1024ELi16ELi16ELi32ELi1ELi0EEviiiPT_S1_S1_ii:
	.zero		10368


//--------------------- .nv.shared._Z9cuda_gemmIiLi256ELi2ELi1ELi1024ELi16ELi16ELi32ELi0ELi1EEviiiPT_S1_S1_ii --------------------------
	.section	.nv.shared._Z9cuda_gemmIiLi256ELi2ELi1ELi1024ELi16ELi16ELi32ELi0ELi1EEviiiPT_S1_S1_ii,"aw",@nobits
	.sectionflags	@""
	.align	128
.nv.shared._Z9cuda_gemmIiLi256ELi2ELi1ELi1024ELi16ELi16ELi32ELi0ELi1EEviiiPT_S1_S1_ii:
	.zero		10368


//--------------------- .nv.shared._Z9cuda_gemmIiLi256ELi2ELi1ELi1024ELi16ELi16ELi32ELi0ELi0EEviiiPT_S1_S1_ii --------------------------
	.section	.nv.shared._Z9cuda_gemmIiLi256ELi2ELi1ELi1024ELi16ELi16ELi32ELi0ELi0EEviiiPT_S1_S1_ii,"aw",@nobits
	.sectionflags	@""
	.align	128
.nv.shared._Z9cuda_gemmIiLi256ELi2ELi1ELi1024ELi16ELi16ELi32ELi0ELi0EEviiiPT_S1_S1_ii:
	.zero		10368


//--------------------- .nv.shared._Z9cuda_gemmIiLi256ELi2ELi1ELi1024ELi8ELi8ELi32ELi1ELi1EEviiiPT_S1_S1_ii --------------------------
	.section	.nv.shared._Z9cuda_gemmIiLi256ELi2ELi1ELi1024ELi8ELi8ELi32ELi1ELi1EEviiiPT_S1_S1_ii,"aw",@nobits
	.sectionflags	@""
	.align	128
.nv.shared._Z9cuda_gemmIiLi256ELi2ELi1ELi1024ELi8ELi8ELi32ELi1ELi1EEviiiPT_S1_S1_ii:
	.zero		9600


//--------------------- .nv.shared._Z9cuda_gemmIiLi256ELi2ELi1ELi1024ELi8ELi8ELi32ELi1ELi0EEviiiPT_S1_S1_ii --------------------------
	.section	.nv.shared._Z9cuda_gemmIiLi256ELi2ELi1ELi1024ELi8ELi8ELi32ELi1ELi0EEviiiPT_S1_S1_ii,"aw",@nobits
	.sectionflags	@""
	.align	128
.nv.shared._Z9cuda_gemmIiLi256ELi2ELi1ELi1024ELi8ELi8ELi32ELi1ELi0EEviiiPT_S1_S1_ii:
	.zero		9600


//--------------------- .nv.shared._Z9cuda_gemmIiLi256ELi2ELi1ELi1024ELi8ELi8ELi32ELi0ELi1EEviiiPT_S1_S1_ii --------------------------
	.section	.nv.shared._Z9cuda_gemmIiLi256ELi2ELi1ELi1024ELi8ELi8ELi32ELi0ELi1EEviiiPT_S1_S1_ii,"aw",@nobits
	.sectionflags	@""
	.align	128
.nv.shared._Z9cuda_gemmIiLi256ELi2ELi1ELi1024ELi8ELi8ELi32ELi0ELi1EEviiiPT_S1_S1_ii:
	.zero		9600


//--------------------- .nv.shared._Z9cuda_gemmIiLi256ELi2ELi1ELi1024ELi8ELi8ELi32ELi0ELi0EEviiiPT_S1_S1_ii --------------------------
	.section	.nv.shared._Z9cuda_gemmIiLi256ELi2ELi1ELi1024ELi8ELi8ELi32ELi0ELi0EEviiiPT_S1_S1_ii,"aw",@nobits
	.sectionflags	@""
	.align	128
.nv.shared._Z9cuda_gemmIiLi256ELi2ELi1ELi1024ELi8ELi8ELi32ELi0ELi0EEviiiPT_S1_S1_ii:
	.zero		9600


//--------------------- .nv.shared._Z9cuda_gemmIiLi256ELi2ELi1ELi1024ELi4ELi4ELi32ELi1ELi1EEviiiPT_S1_S1_ii --------------------------
	.section	.nv.shared._Z9cuda_gemmIiLi256ELi2ELi1ELi1024ELi4ELi4ELi32ELi1ELi1EEviiiPT_S1_S1_ii,"aw",@nobits
	.sectionflags	@""
	.align	128
.nv.shared._Z9cuda_gemmIiLi256ELi2ELi1ELi1024ELi4ELi4ELi32ELi1ELi1EEviiiPT_S1_S1_ii:
	.zero		9344


//--------------------- .nv.shared._Z9cuda_gemmIiLi256ELi2ELi1ELi1024ELi4ELi4ELi32ELi1ELi0EEviiiPT_S1_S1_ii --------------------------
	.section	.nv.shared._Z9cuda_gemmIiLi256ELi2ELi1ELi1024ELi4ELi4ELi32ELi1ELi0EEviiiPT_S1_S1_ii,"aw",@nobits
	.sectionflags	@""
	.align	128
.nv.shared._Z9cuda_gemmIiLi256ELi2ELi1ELi1024ELi4ELi4ELi32ELi1ELi0EEviiiPT_S1_S1_ii:
	.zero		9344


//--------------------- .nv.shared._Z9cuda_gemmIiLi256ELi2ELi1ELi1024ELi4ELi4ELi32ELi0ELi1EEviiiPT_S1_S1_ii --------------------------
	.section	.nv.shared._Z9cuda_gemmIiLi256ELi2ELi1ELi1024ELi4ELi4ELi32ELi0ELi1EEviiiPT_S1_S1_ii,"aw",@nobits
	.sectionflags	@""
	.align	128
.nv.shared._Z9cuda_gemmIiLi256ELi2ELi1ELi1024ELi4ELi4ELi32ELi0ELi1EEviiiPT_S1_S1_ii:
	.zero		9344


//--------------------- .nv.shared._Z9cuda_gemmIiLi256ELi2ELi1ELi1024ELi4ELi4ELi32ELi0ELi0EEviiiPT_S1_S1_ii --------------------------
	.section	.nv.shared._Z9cuda_gemmIiLi256ELi2ELi1ELi1024ELi4ELi4ELi32ELi0ELi0EEviiiPT_S1_S1_ii,"aw",@nobits
	.sectionflags	@""
	.align	128
.nv.shared._Z9cuda_gemmIiLi256ELi2ELi1ELi1024ELi4ELi4ELi32ELi0ELi0EEviiiPT_S1_S1_ii:
	.zero		9344


//--------------------- .nv.shared._Z9cuda_gemmIiLi256ELi2ELi1ELi1024ELi2ELi2ELi32ELi1ELi1EEviiiPT_S1_S1_ii --------------------------
	.section	.nv.shared._Z9cuda_gemmIiLi256ELi2ELi1ELi1024ELi2ELi2ELi32ELi1ELi1EEviiiPT_S1_S1_ii,"aw",@nobits
	.sectionflags	@""
	.align	128
.nv.shared._Z9cuda_gemmIiLi256ELi2ELi1ELi1024ELi2ELi2ELi32ELi1ELi1EEviiiPT_S1_S1_ii:
	.zero		9344


//--------------------- .nv.shared._Z9cuda_gemmIiLi256ELi2ELi1ELi1024ELi2ELi2ELi32ELi1ELi0EEviiiPT_S1_S1_ii --------------------------
	.section	.nv.shared._Z9cuda_gemmIiLi256ELi2ELi1ELi1024ELi2ELi2ELi32ELi1ELi0EEviiiPT_S1_S1_ii,"aw",@nobits
	.sectionflags	@""
	.align	128
.nv.shared._Z9cuda_gemmIiLi256ELi2ELi1ELi1024ELi2ELi2ELi32ELi1ELi0EEviiiPT_S1_S1_ii:
	.zero		9344


//--------------------- .nv.shared._Z9cuda_gemmIiLi256ELi2ELi1ELi1024ELi2ELi2ELi32ELi0ELi1EEviiiPT_S1_S1_ii --------------------------
	.section	.nv.shared._Z9cuda_gemmIiLi256ELi2ELi1ELi1024ELi2ELi2ELi32ELi0ELi1EEviiiPT_S1_S1_ii,"aw",@nobits
	.sectionflags	@""
	.align	128
.nv.shared._Z9cuda_gemmIiLi256ELi2ELi1ELi1024ELi2ELi2ELi32ELi0ELi1EEviiiPT_S1_S1_ii:
	.zero		9344


//--------------------- .nv.shared._Z9cuda_gemmIiLi256ELi2ELi1ELi1024ELi2ELi2ELi32ELi0ELi0EEviiiPT_S1_S1_ii --------------------------
	.section	.nv.shared._Z9cuda_gemmIiLi256ELi2ELi1ELi1024ELi2ELi2ELi32ELi0ELi0EEviiiPT_S1_S1_ii,"aw",@nobits
	.sectionflags	@""
	.align	128
.nv.shared._Z9cuda_gemmIiLi256ELi2ELi1ELi1024ELi2ELi2ELi32ELi0ELi0EEviiiPT_S1_S1_ii:
	.zero		9344


//--------------------- .nv.shared._Z9cuda_gemmIiLi256ELi2ELi1ELi512ELi128ELi128ELi32ELi1ELi1EEviiiPT_S1_S1_ii --------------------------
	.section	.nv.shared._Z9cuda_gemmIiLi256ELi2ELi1ELi512ELi128ELi128ELi32ELi1ELi1EEviiiPT_S1_S1_ii,"aw",@nobits
	.sectionflags	@""
	.align	128
.nv.shared._Z9cuda_gemmIiLi256ELi2ELi1ELi512ELi128ELi128ELi32ELi1ELi1EEviiiPT_S1_S1_ii:
	.zero		20096


//--------------------- .nv.shared._Z9cuda_gemmIiLi256ELi2ELi1ELi512ELi128ELi128ELi32ELi1ELi0EEviiiPT_S1_S1_ii --------------------------
	.section	.nv.shared._Z9cuda_gemmIiLi256ELi2ELi1ELi512ELi128ELi128ELi32ELi1ELi0EEviiiPT_S1_S1_ii,"aw",@nobits
	.sectionflags	@""
	.align	128
.nv.shared._Z9cuda_gemmIiLi256ELi2ELi1ELi512ELi128ELi128ELi32ELi1ELi0EEviiiPT_S1_S1_ii:
	.zero		20096


//--------------------- .nv.shared._Z9cuda_gemmIiLi256ELi2ELi1ELi512ELi128ELi128ELi32ELi0ELi1EEviiiPT_S1_S1_ii --------------------------
	.section	.nv.shared._Z9cuda_gemmIiLi256ELi2ELi1ELi512ELi128ELi128ELi32ELi0ELi1EEviiiPT_S1_S1_ii,"aw",@nobits
	.sectionflags	@""
	.align	128
.nv.shared._Z9cuda_gemmIiLi256ELi2ELi1ELi512ELi128ELi128ELi32ELi0ELi1EEviiiPT_S1_S1_ii:
	.zero		20096


//--------------------- .nv.shared._Z9cuda_gemmIiLi256ELi2ELi1ELi512ELi128ELi128ELi32ELi0ELi0EEviiiPT_S1_S1_ii --------------------------
	.section	.nv.shared._Z9cuda_gemmIiLi256ELi2ELi1ELi512ELi128ELi128ELi32ELi0ELi0EEviiiPT_S1_S1_ii,"aw",@nobits
	.sectionflags	@""
	.align	128
.nv.shared._Z9cuda_gemmIiLi256ELi2ELi1ELi512ELi128ELi128ELi32ELi0ELi0EEviiiPT_S1_S1_ii:
	.zero		20096


//--------------------- .nv.shared._Z9cuda_gemmIiLi256ELi2ELi1ELi512ELi64ELi64ELi32ELi1ELi1EEviiiPT_S1_S1_ii --------------------------
	.section	.nv.shared._Z9cuda_gemmIiLi256ELi2ELi1ELi512ELi64ELi64ELi32ELi1ELi1EEviiiPT_S1_S1_ii,"aw",@nobits
	.sectionflags	@""
	.align	128
.nv.shared._Z9cuda_gemmIiLi256ELi2ELi1ELi512ELi64ELi64ELi32ELi1ELi1EEviiiPT_S1_S1_ii:
	.zero		12416


//--------------------- .nv.shared._Z9cuda_gemmIiLi256ELi2ELi1ELi512ELi64ELi64ELi32ELi1ELi0EEviiiPT_S1_S1_ii --------------------------
	.section	.nv.shared._Z9cuda_gemmIiLi256ELi2ELi1ELi512ELi64ELi64ELi32ELi1ELi0EEviiiPT_S1_S1_ii,"aw",@nobits
	.sectionflags	@""
	.align	128
.nv.shared._Z9cuda_gemmIiLi256ELi2ELi1ELi512ELi64ELi64ELi32ELi1ELi0EEviiiPT_S1_S1_ii:
	.zero		12416


//--------------------- .nv.shared._Z9cuda_gemmIiLi256ELi2ELi1ELi512ELi64ELi64ELi32ELi0ELi1EEviiiPT_S1_S1_ii --------------------------
	.section	.nv.shared._Z9cuda_gemmIiLi256ELi2ELi1ELi512ELi64ELi64ELi32ELi0ELi1EEviiiPT_S1_S1_ii,"aw",@nobits
	.sectionflags	@""
	.align	128
.nv.shared._Z9cuda_gemmIiLi256ELi2ELi1ELi512ELi64ELi64ELi32ELi0ELi1EEviiiPT_S1_S1_ii:
	.zero		12416


//--------------------- .nv.shared._Z9cuda_gemmIiLi256ELi2ELi1ELi512ELi64ELi64ELi32ELi0ELi0EEviiiPT_S1_S1_ii --------------------------
	.section	.nv.shared._Z9cuda_gemmIiLi256ELi2ELi1ELi512ELi64ELi64ELi32ELi0ELi0EEviiiPT_S1_S1_ii,"aw",@nobits
	.sectionflags	@""
	.align	128
.nv.shared._Z9cuda_gemmIiLi256ELi2ELi1ELi512ELi64ELi64ELi32ELi0ELi0EEviiiPT_S1_S1_ii:
	.zero		12416


//--------------------- .nv.shared._Z9cuda_gemmIiLi256ELi2ELi1ELi512ELi32ELi32ELi32ELi1ELi1EEviiiPT_S1_S1_ii --------------------------
	.section	.nv.shared._Z9cuda_gemmIiLi256ELi2ELi1ELi512ELi32ELi32ELi32ELi1ELi1EEviiiPT_S1_S1_ii,"aw",@nobits
	.sectionflags	@""
	.align	128
.nv.shared._Z9cuda_gemmIiLi256ELi2ELi1ELi512ELi32ELi32ELi32ELi1ELi1EEviiiPT_S1_S1_ii:
	.zero		9344


//--------------------- .nv.shared._Z9cuda_gemmIiLi256ELi2ELi1ELi512ELi32ELi32ELi32ELi1ELi0EEviiiPT_S1_S1_ii --------------------------
	.section	.nv.shared._Z9cuda_gemmIiLi256ELi2ELi1ELi512ELi32ELi32ELi32ELi1ELi0EEviiiPT_S1_S1_ii,"aw",@nobits
	.sectionflags	@""
	.align	128
.nv.shared._Z9cuda_gemmIiLi256ELi2ELi1ELi512ELi32ELi32ELi32ELi1ELi0EEviiiPT_S1_S1_ii:
	.zero		9344


//--------------------- .nv.shared._Z9cuda_gemmIiLi256ELi2ELi1ELi512ELi32ELi32ELi32ELi0ELi1EEviiiPT_S1_S1_ii --------------------------
	.section	.nv.shared._Z9cuda_gemmIiLi256ELi2ELi1ELi512ELi32ELi32ELi32ELi0ELi1EEviiiPT_S1_S1_ii,"aw",@nobits
	.sectionflags	@""
	.align	128
.nv.shared._Z9cuda_gemmIiLi256ELi2ELi1ELi512ELi32ELi32ELi32ELi0ELi1EEviiiPT_S1_S1_ii:
	.zero		9344


//--------------------- .nv.shared._Z9cuda_gemmIiLi256ELi2ELi1ELi512ELi32ELi32ELi32ELi0ELi0EEviiiPT_S1_S1_ii --------------------------
	.section	.nv.shared._Z9cuda_gemmIiLi256ELi2ELi1ELi512ELi32ELi32ELi32ELi0ELi0EEviiiPT_S1_S1_ii,"aw",@nobits
	.sectionflags	@""
	.align	128
.nv.shared._Z9cuda_gemmIiLi256ELi2ELi1ELi512ELi32ELi32ELi32ELi0ELi0EEviiiPT_S1_S1_ii:
	.zero		9344


//--------------------- .nv.shared._Z9cuda_gemmIiLi256ELi2ELi1ELi512ELi16ELi16ELi32ELi1ELi1EEviiiPT_S1_S1_ii --------------------------
	.section	.nv.shared._Z9cuda_gemmIiLi256ELi2ELi1ELi512ELi16ELi16ELi32ELi1ELi1EEviiiPT_S1_S1_ii,"aw",@nobits
	.sectionflags	@""
	.align	128
.nv.shared._Z9cuda_gemmIiLi256ELi2ELi1ELi512ELi16ELi16ELi32ELi1ELi1EEviiiPT_S1_S1_ii:
	.zero		6272


//--------------------- .nv.shared._Z9cuda_gemmIiLi256ELi2ELi1ELi512ELi16ELi16ELi32ELi1ELi0EEviiiPT_S1_S1_ii --------------------------
	.section	.nv.shared._Z9cuda_gemmIiLi256ELi2ELi1ELi512ELi16ELi16ELi32ELi1ELi0EEviiiPT_S1_S1_ii,"aw",@nobits
	.sectionflags	@""
	.align	128
.nv.shared._Z9cuda_gemmIiLi256ELi2ELi1ELi512ELi16ELi16ELi32ELi1ELi0EEviiiPT_S1_S1_ii:
	.zero		6272


//--------------------- .nv.shared._Z9cuda_gemmIiLi256ELi2ELi1ELi512ELi16ELi16ELi32ELi0ELi1EEviiiPT_S1_S1_ii --------------------------
	.section	.nv.shared._Z9cuda_gemmIiLi256ELi2ELi1ELi512ELi16ELi16ELi32ELi0ELi1EEviiiPT_S1_S1_ii,"aw",@nobits
	.sectionflags	@""
	.align	128
.nv.shared._Z9cuda_gemmIiLi256ELi2ELi1ELi512ELi16ELi16ELi32ELi0ELi1EEviiiPT_S1_S1_ii:
	.zero		6272


//--------------------- .nv.shared._Z9cuda_gemmIiLi256ELi2ELi1ELi512ELi16ELi16ELi32ELi0ELi0EEviiiPT_S1_S1_ii --------------------------
	.section	.nv.shared._Z9cuda_gemmIiLi256ELi2ELi1ELi512ELi16ELi16ELi32ELi0ELi0EEviiiPT_S1_S1_ii,"aw",@nobits
	.sectionflags	@""
	.align	128
.nv.shared._Z9cuda_gemmIiLi256ELi2ELi1ELi512ELi16ELi16ELi32ELi0ELi0EEviiiPT_S1_S1_ii:
	.zero		6272


//--------------------- .nv.shared._Z9cuda_gemmIiLi256ELi2ELi1ELi512ELi8ELi8ELi32ELi1ELi1EEviiiPT_S1_S1_ii --------------------------
	.section	.nv.shared._Z9cuda_gemmIiLi256ELi2ELi1ELi512ELi8ELi8ELi32ELi1ELi1EEviiiPT_S1_S1_ii,"aw",@nobits
	.sectionflags	@""
	.align	128
.nv.shared._Z9cuda_gemmIiLi256ELi2ELi1ELi512ELi8ELi8ELi32ELi1ELi1EEviiiPT_S1_S1_ii:
	.zero		5504


//--------------------- .nv.shared._Z9cuda_gemmIiLi256ELi2ELi1ELi512ELi8ELi8ELi32ELi1ELi0EEviiiPT_S1_S1_ii --------------------------
	.section	.nv.shared._Z9cuda_gemmIiLi256ELi2ELi1ELi512ELi8ELi8ELi32ELi1ELi0EEviiiPT_S1_S1_ii,"aw",@nobits
	.sectionflags	@""
	.align	128
.nv.shared._Z9cuda_gemmIiLi256ELi2ELi1ELi512ELi8ELi8ELi32ELi1ELi0EEviiiPT_S1_S1_ii:
	.zero		5504


//--------------------- .nv.shared._Z9cuda_gemmIiLi256ELi2ELi1ELi512ELi8ELi8ELi32ELi0ELi1EEviiiPT_S1_S1_ii --------------------------
	.section	.nv.shared._Z9cuda_gemmIiLi256ELi2ELi1ELi512ELi8ELi8ELi32ELi0ELi1EEviiiPT_S1_S1_ii,"aw",@nobits
	.sectionflags	@""
	.align	128
.nv.shared._Z9cuda_gemmIiLi256ELi2ELi1ELi512ELi8ELi8ELi32ELi0ELi1EEviiiPT_S1_S1_ii:
	.zero		5504


//--------------------- .nv.shared._Z9cuda_gemmIiLi256ELi2ELi1ELi512ELi8ELi8ELi32ELi0ELi0EEviiiPT_S1_S1_ii --------------------------
	.section	.nv.shared._Z9cuda_gemmIiLi256ELi2ELi1ELi512ELi8ELi8ELi32ELi0ELi0EEviiiPT_S1_S1_ii,"aw",@nobits
	.sectionflags	@""
	.align	128
.nv.shared._Z9cuda_gemmIiLi256ELi2ELi1ELi512ELi8ELi8ELi32ELi0ELi0EEviiiPT_S1_S1_ii:
	.zero		5504


//--------------------- .nv.shared._Z9cuda_gemmIiLi256ELi2ELi1ELi512ELi4ELi4ELi32ELi1ELi1EEviiiPT_S1_S1_ii --------------------------
	.section	.nv.shared._Z9cuda_gemmIiLi256ELi2ELi1ELi512ELi4ELi4ELi32ELi1ELi1EEviiiPT_S1_S1_ii,"aw",@nobits
	.sectionflags	@""
	.align	128
.nv.shared._Z9cuda_gemmIiLi256ELi2ELi1ELi512ELi4ELi4ELi32ELi1ELi1EEviiiPT_S1_S1_ii:
	.zero		5248


//--------------------- .nv.shared._Z9cuda_gemmIiLi256ELi2ELi1ELi512ELi4ELi4ELi32ELi1ELi0EEviiiPT_S1_S1_ii --------------------------
	.section	.nv.shared._Z9cuda_gemmIiLi256ELi2ELi1ELi512ELi4ELi4ELi32ELi1ELi0EEviiiPT_S1_S1_ii,"aw",@nobits
	.sectionflags	@""
	.align	128
.nv.shared._Z9cuda_gemmIiLi256ELi2ELi1ELi512ELi4ELi4ELi32ELi1ELi0EEviiiPT_S1_S1_ii:
	.zero		5248


//--------------------- .nv.shared._Z9cuda_gemmIiLi256ELi2ELi1ELi512ELi4ELi4ELi32ELi0ELi1EEviiiPT_S1_S1_ii --------------------------
	.section	.nv.shared._Z9cuda_gemmIiLi256ELi2ELi1ELi512ELi4ELi4ELi32ELi0ELi1EEviiiPT_S1_S1_ii,"aw",@nobits
	.sectionflags	@""
	.align	128
.nv.shared._Z9cuda_gemmIiLi256ELi2ELi1ELi512ELi4ELi4ELi32ELi0ELi1EEviiiPT_S1_S1_ii:
	.zero		5248


//--------------------- .nv.shared._Z9cuda_gemmIiLi256ELi2ELi1ELi512ELi4ELi4ELi32ELi0ELi0EEviiiPT_S1_S1_ii --------------------------
	.section	.nv.shared._Z9cuda_gemmIiLi256ELi2ELi1ELi512ELi4ELi4ELi32ELi0ELi0EEviiiPT_S1_S1_ii,"aw",@nobits
	.sectionflags	@""
	.align	128
.nv.shared._Z9cuda_gemmIiLi256ELi2ELi1ELi512ELi4ELi4ELi32ELi0ELi0EEviiiPT_S1_S1_ii:
	.zero		5248


//--------------------- .nv.shared._Z9cuda_gemmIiLi256ELi2ELi1ELi512ELi2ELi2ELi32ELi1ELi1EEviiiPT_S1_S1_ii --------------------------
	.section	.nv.shared._Z9cuda_gemmIiLi256ELi2ELi1ELi512ELi2ELi2ELi32ELi1ELi1EEviiiPT_S1_S1_ii,"aw",@nobits
	.sectionflags	@""
	.align	128
.nv.shared._Z9cuda_gemmIiLi256ELi2ELi1ELi512ELi2ELi2ELi32ELi1ELi1EEviiiPT_S1_S1_ii:
	.zero		5248


//--------------------- .nv.shared._Z9cuda_gemmIiLi256ELi2ELi1ELi512ELi2ELi2ELi32ELi1ELi0EEviiiPT_S1_S1_ii --------------------------
	.section	.nv.shared._Z9cuda_gemmIiLi256ELi2ELi1ELi512ELi2ELi2ELi32ELi1ELi0EEviiiPT_S1_S1_ii,"aw",@nobits
	.sectionflags	@""
	.align	128
.nv.shared._Z9cuda_gemmIiLi256ELi2ELi1ELi512ELi2ELi2ELi32ELi1ELi0EEviiiPT_S1_S1_ii:
	.zero		5248


//--------------------- .nv.shared._Z9cuda_gemmIiLi256ELi2ELi1ELi512ELi2ELi2ELi32ELi0ELi1EEviiiPT_S1_S1_ii --------------------------
	.section	.nv.shared._Z9cuda_gemmIiLi256ELi2ELi1ELi512ELi2ELi2ELi32ELi0ELi1EEviiiPT_S1_S1_ii,"aw",@nobits
	.sectionflags	@""
	.align	128
.nv.shared._Z9cuda_gemmIiLi256ELi2ELi1ELi512ELi2ELi2ELi32ELi0ELi1EEviiiPT_S1_S1_ii:
	.zero		5248


//--------------------- .nv.shared._Z9cuda_gemmIiLi256ELi2ELi1ELi512ELi2ELi2ELi32ELi0ELi0EEviiiPT_S1_S1_ii --------------------------
	.section	.nv.shared._Z9cuda_gemmIiLi256ELi2ELi1ELi512ELi2ELi2ELi32ELi0ELi0EEviiiPT_S1_S1_ii,"aw",@nobits
	.sectionflags	@""
	.align	128
.nv.shared._Z9cuda_gemmIiLi256ELi2ELi1ELi512ELi2ELi2ELi32ELi0ELi0EEviiiPT_S1_S1_ii:
	.zero		5248


//--------------------- .nv.shared._Z9cuda_gemmIiLi256ELi2ELi1ELi256ELi128ELi128ELi32ELi1ELi1EEviiiPT_S1_S1_ii --------------------------
	.section	.nv.shared._Z9cuda_gemmIiLi256ELi2ELi1ELi256ELi128ELi128ELi32ELi1ELi1EEviiiPT_S1_S1_ii,"aw",@nobits
	.sectionflags	@""
	.align	128
.nv.shared._Z9cuda_gemmIiLi256ELi2ELi1ELi256ELi128ELi128ELi32ELi1ELi1EEviiiPT_S1_S1_ii:
	.zero		18816


//--------------------- .nv.shared._Z9cuda_gemmIiLi256ELi2ELi1ELi256ELi128ELi128ELi32ELi1ELi0EEviiiPT_S1_S1_ii --------------------------
	.section	.nv.shared._Z9cuda_gemmIiLi256ELi2ELi1ELi256ELi128ELi128ELi32ELi1ELi0EEviiiPT_S1_S1_ii,"aw",@nobits
	.sectionflags	@""
	.align	128
.nv.shared._Z9cuda_gemmIiLi256ELi2ELi1ELi256ELi128ELi128ELi32ELi1ELi0EEviiiPT_S1_S1_ii:
	.zero		18816


//--------------------- .nv.shared._Z9cuda_gemmIiLi256ELi2ELi1ELi256ELi128ELi128ELi32ELi0ELi1EEviiiPT_S1_S1_ii --------------------------
	.section	.nv.shared._Z9cuda_gemmIiLi256ELi2ELi1ELi256ELi128ELi128ELi32ELi0ELi1EEviiiPT_S1_S1_ii,"aw",@nobits
	.sectionflags	@""
	.align	128
.nv.shared._Z9cuda_gemmIiLi256ELi2ELi1ELi256ELi128ELi128ELi32ELi0ELi1EEviiiPT_S1_S1_ii:
	.zero		18816


//--------------------- .nv.shared._Z9cuda_gemmIiLi256ELi2ELi1ELi256ELi128ELi128ELi32ELi0ELi0EEviiiPT_S1_S1_ii --------------------------
	.section	.nv.shared._Z9cuda_gemmIiLi256ELi2ELi1ELi256ELi128ELi128ELi32ELi0ELi0EEviiiPT_S1_S1_ii,"aw",@nobits
	.sectionflags	@""
	.align	128
.nv.shared._Z9cuda_gemmIiLi256ELi2ELi1ELi256ELi128ELi128ELi32ELi0ELi0EEviiiPT_S1_S1_ii:
	.zero		18816


//--------------------- .nv.shared._Z9cuda_gemmIiLi256ELi2ELi1ELi256ELi64ELi64ELi32ELi1ELi1EEviiiPT_S1_S1_ii --------------------------
	.section	.nv.shared._Z9cuda_gemmIiLi256ELi2ELi1ELi256ELi64ELi64ELi32ELi1ELi1EEviiiPT_S1_S1_ii,"aw",@nobits
	.sectionflags	@""
	.align	128
.nv.shared._Z9cuda_gemmIiLi256ELi2ELi1ELi256ELi64ELi64ELi32ELi1ELi1EEviiiPT_S1_S1_ii:
	.zero		10880


//--------------------- .nv.shared._Z9cuda_gemmIiLi256ELi2ELi1ELi256ELi64ELi64ELi32ELi1ELi0EEviiiPT_S1_S1_ii --------------------------
	.section	.nv.shared._Z9cuda_gemmIiLi256ELi2ELi1ELi256ELi64ELi64ELi32ELi1ELi0EEviiiPT_S1_S1_ii,"aw",@nobits
	.sectionflags	@""
	.align	128
.nv.shared._Z9cuda_gemmIiLi256ELi2ELi1ELi256ELi64ELi64ELi32ELi1ELi0EEviiiPT_S1_S1_ii:
	.zero		10880


//--------------------- .nv.shared._Z9cuda_gemmIiLi256ELi2ELi1ELi256ELi64ELi64ELi32ELi0ELi1EEviiiPT_S1_S1_ii --------------------------
	.section	.nv.shared._Z9cuda_gemmIiLi256ELi2ELi1ELi256ELi64ELi64ELi32ELi0ELi1EEviiiPT_S1_S1_ii,"aw",@nobits
	.sectionflags	@""
	.align	128
.nv.shared._Z9cuda_gemmIiLi256ELi2ELi1ELi256ELi64ELi64ELi32ELi0ELi1EEviiiPT_S1_S1_ii:
	.zero		10880


//--------------------- .nv.shared._Z9cuda_gemmIiLi256ELi2ELi1ELi256ELi64ELi64ELi32ELi0ELi0EEviiiPT_S1_S1_ii --------------------------
	.section	.nv.shared._Z9cuda_gemmIiLi256ELi2ELi1ELi256ELi64ELi64ELi32ELi0ELi0EEviiiPT_S1_S1_ii,"aw",@nobits
	.sectionflags	@""
	.align	128
.nv.shared._Z9cuda_gemmIiLi256ELi2ELi1ELi256ELi64ELi64ELi32ELi0ELi0EEviiiPT_S1_S1_ii:
	.zero		10880


//--------------------- .nv.shared._Z9cuda_gemmIiLi256ELi2ELi1ELi256ELi32ELi32ELi32ELi1ELi1EEviiiPT_S1_S1_ii --------------------------
	.section	.nv.shared._Z9cuda_gemmIiLi256ELi2ELi1ELi256ELi32ELi32ELi32ELi1ELi1EEviiiPT_S1_S1_ii,"aw",@nobits
	.sectionflags	@""
	.align	128
.nv.shared._Z9cuda_gemmIiLi256ELi2ELi1ELi256ELi32ELi32ELi32ELi1ELi1EEviiiPT_S1_S1_ii:
	.zero		7296


//--------------------- .nv.shared._Z9cuda_gemmIiLi256ELi2ELi1ELi256ELi32ELi32ELi32ELi1ELi0EEviiiPT_S1_S1_ii --------------------------
	.section	.nv.shared._Z9cuda_gemmIiLi256ELi2ELi1ELi256ELi32ELi32ELi32ELi1ELi0EEviiiPT_S1_S1_ii,"aw",@nobits
	.sectionflags	@""
	.align	128
.nv.shared._Z9cuda_gemmIiLi256ELi2ELi1ELi256ELi32ELi32ELi32ELi1ELi0EEviiiPT_S1_S1_ii:
	.zero		7296


//--------------------- .nv.shared._Z9cuda_gemmIiLi256ELi2ELi1ELi256ELi32ELi32ELi32ELi0ELi1EEviiiPT_S1_S1_ii --------------------------
	.section	.nv.shared._Z9cuda_gemmIiLi256ELi2ELi1ELi256ELi32ELi32ELi32ELi0ELi1EEviiiPT_S1_S1_ii,"aw",@nobits
	.sectionflags	@""
	.align	128
.nv.shared._Z9cuda_gemmIiLi256ELi2ELi1ELi256ELi32ELi32ELi32ELi0ELi1EEviiiPT_S1_S1_ii:
	.zero		7296


//--------------------- .nv.shared._Z9cuda_gemmIiLi256ELi2ELi1ELi256ELi32ELi32ELi32ELi0ELi0EEviiiPT_S1_S1_ii --------------------------
	.section	.nv.shared._Z9cuda_gemmIiLi256ELi2ELi1ELi256ELi32ELi32ELi32ELi0ELi0EEviiiPT_S1_S1_ii,"aw",@nobits
	.sectionflags	@""
	.align	128
.nv.shared._Z9cuda_gemmIiLi256ELi2ELi1ELi256ELi32ELi32ELi32ELi0ELi0EEviiiPT_S1_S1_ii:
	.zero		7296


//--------------------- .nv.shared._Z9cuda_gemmIiLi256ELi2ELi1ELi256ELi16ELi16ELi32ELi1ELi1EEviiiPT_S1_S1_ii --------------------------
	.section	.nv.shared._Z9cuda_gemmIiLi256ELi2ELi1ELi256ELi16ELi16ELi32ELi1ELi1EEviiiPT_S1_S1_ii,"aw",@nobits
	.sectionflags	@""
	.align	128
.nv.shared._Z9cuda_gemmIiLi256ELi2ELi1ELi256ELi16ELi16ELi32ELi1ELi1EEviiiPT_S1_S1_ii:
	.zero		4224


//--------------------- .nv.shared._Z9cuda_gemmIiLi256ELi2ELi1ELi256ELi16ELi16ELi32ELi1ELi0EEviiiPT_S1_S1_ii --------------------------
	.section	.nv.shared._Z9cuda_gemmIiLi256ELi2ELi1ELi256ELi16ELi16ELi32ELi1ELi0EEviiiPT_S1_S1_ii,"aw",@nobits
	.sectionflags	@""
	.align	128
.nv.shared._Z9cuda_gemmIiLi256ELi2ELi1ELi256ELi16ELi16ELi32ELi1ELi0EEviiiPT_S1_S1_ii:
	.zero		4224


//--------------------- .nv.shared._Z9cuda_gemmIiLi256ELi2ELi1ELi256ELi16ELi16ELi32ELi0ELi1EEviiiPT_S1_S1_ii --------------------------
	.section	.nv.shared._Z9cuda_gemmIiLi256ELi2ELi1ELi256ELi16ELi16ELi32ELi0ELi1EEviiiPT_S1_S1_ii,"aw",@nobits
	.sectionflags	@""
	.align	128
.nv.shared._Z9cuda_gemmIiLi256ELi2ELi1ELi256ELi16ELi16ELi32ELi0ELi1EEviiiPT_S1_S1_ii:
	.zero		4224


//--------------------- .nv.shared._Z9cuda_gemmIiLi256ELi2ELi1ELi256ELi16ELi16ELi32ELi0ELi0EEviiiPT_S1_S1_ii --------------------------
	.section	.nv.shared._Z9cuda_gemmIiLi256ELi2ELi1ELi256ELi16ELi16ELi32ELi0ELi0EEviiiPT_S1_S1_ii,"aw",@nobits
	.sectionflags	@""
	.align	128
.nv.shared._Z9cuda_gemmIiLi256ELi2ELi1ELi256ELi16ELi16ELi32ELi0ELi0EEviiiPT_S1_S1_ii:
	.zero		4224


//--------------------- .nv.shared._Z9cuda_gemmIiLi256ELi2ELi1ELi256ELi8ELi8ELi32ELi1ELi1EEviiiPT_S1_S1_ii --------------------------
	.section	.nv.shared._Z9cuda_gemmIiLi256ELi2ELi1ELi256ELi8ELi8ELi32ELi1ELi1EEviiiPT_S1_S1_ii,"aw",@nobits
	.sectionflags	@""
	.align	128
.nv.shared._Z9cuda_gemmIiLi256ELi2ELi1ELi256ELi8ELi8ELi32ELi1ELi1EEviiiPT_S1_S1_ii:
	.zero		3456


//--------------------- .nv.shared._Z9cuda_gemmIiLi256ELi2ELi1ELi256ELi8ELi8ELi32ELi1ELi0EEviiiPT_S1_S1_ii --------------------------
	.section	.nv.shared._Z9cuda_gemmIiLi256ELi2ELi1ELi256ELi8ELi8ELi32ELi1ELi0EEviiiPT_S1_S1_ii,"aw",@nobits
	.sectionflags	@""
	.align	128
.nv.shared._Z9cuda_gemmIiLi256ELi2ELi1ELi256ELi8ELi8ELi32ELi1ELi0EEviiiPT_S1_S1_ii:
	.zero		3456


//--------------------- .nv.shared._Z9cuda_gemmIiLi256ELi2ELi1ELi256ELi8ELi8ELi32ELi0ELi1EEviiiPT_S1_S1_ii --------------------------
	.section	.nv.shared._Z9cuda_gemmIiLi256ELi2ELi1ELi256ELi8ELi8ELi32ELi0ELi1EEviiiPT_S1_S1_ii,"aw",@nobits
	.sectionflags	@""
	.align	128
.nv.shared._Z9cuda_gemmIiLi256ELi2ELi1ELi256ELi8ELi8ELi32ELi0ELi1EEviiiPT_S1_S1_ii:
	.zero		3456


//--------------------- .nv.shared._Z9cuda_gemmIiLi256ELi2ELi1ELi256ELi8ELi8ELi32ELi0ELi0EEviiiPT_S1_S1_ii --------------------------
	.section	.nv.shared._Z9cuda_gemmIiLi256ELi2ELi1ELi256ELi8ELi8ELi32ELi0ELi0EEviiiPT_S1_S1_ii,"aw",@nobits
	.sectionflags	@""
	.align	128
.nv.shared._Z9cuda_gemmIiLi256ELi2ELi1ELi256ELi8ELi8ELi32ELi0ELi0EEviiiPT_S1_S1_ii:
	.zero		3456


//--------------------- .nv.shared._Z9cuda_gemmIiLi256ELi2ELi1ELi256ELi4ELi4ELi32ELi1ELi1EEviiiPT_S1_S1_ii --------------------------
	.section	.nv.shared._Z9cuda_gemmIiLi256ELi2ELi1ELi256ELi4ELi4ELi32ELi1ELi1EEviiiPT_S1_S1_ii,"aw",@nobits
	.sectionflags	@""
	.align	128
.nv.shared._Z9cuda_gemmIiLi256ELi2ELi1ELi256ELi4ELi4ELi32ELi1ELi1EEviiiPT_S1_S1_ii:
	.zero		3200


//--------------------- .nv.shared._Z9cuda_gemmIiLi256ELi2ELi1ELi256ELi4ELi4ELi32ELi1ELi0EEviiiPT_S1_S1_ii --------------------------
	.section	.nv.shared._Z9cuda_gemmIiLi256ELi2ELi1ELi256ELi4ELi4ELi32ELi1ELi0EEviiiPT_S1_S1_ii,"aw",@nobits
	.sectionflags	@""
	.align	128
.nv.shared._Z9cuda_gemmIiLi256ELi2ELi1ELi256ELi4ELi4ELi32ELi1ELi0EEviiiPT_S1_S1_ii:
	.zero		3200


//--------------------- .nv.shared._Z9cuda_gemmIiLi256ELi2ELi1ELi256ELi4ELi4ELi32ELi0ELi1EEviiiPT_S1_S1_ii --------------------------
	.section	.nv.shared._Z9cuda_gemmIiLi256ELi2ELi1ELi256ELi4ELi4ELi32ELi0ELi1EEviiiPT_S1_S1_ii,"aw",@nobits
	.sectionflags	@""
	.align	128
.nv.shared._Z9cuda_gemmIiLi256ELi2ELi1ELi256ELi4ELi4ELi32ELi0ELi1EEviiiPT_S1_S1_ii:
	.zero		3200


//--------------------- .nv.shared._Z9cuda_gemmIiLi256ELi2ELi1ELi256ELi4ELi4ELi32ELi0ELi0EEviiiPT_S1_S1_ii --------------------------
	.section	.nv.shared._Z9cuda_gemmIiLi256ELi2ELi1ELi256ELi4ELi4ELi32ELi0ELi0EEviiiPT_S1_S1_ii,"aw",@nobits
	.sectionflags	@""
	.align	128
.nv.shared._Z9cuda_gemmIiLi256ELi2ELi1ELi256ELi4ELi4ELi32ELi0ELi0EEviiiPT_S1_S1_ii:
	.zero		3200


//--------------------- .nv.shared._Z9cuda_gemmIiLi256ELi2ELi1ELi256ELi2ELi2ELi32ELi1ELi1EEviiiPT_S1_S1_ii --------------------------
	.section	.nv.shared._Z9cuda_gemmIiLi256ELi2ELi1ELi256ELi2ELi2ELi32ELi1ELi1EEviiiPT_S1_S1_ii,"aw",@nobits
	.sectionflags	@""
	.align	128
.nv.shared._Z9cuda_gemmIiLi256ELi2ELi1ELi256ELi2ELi2ELi32ELi1ELi1EEviiiPT_S1_S1_ii:
	.zero		3200


//--------------------- .nv.shared._Z9cuda_gemmIiLi256ELi2ELi1ELi256ELi2ELi2ELi32ELi1ELi0EEviiiPT_S1_S1_ii --------------------------
	.section	.nv.shared._Z9cuda_gemmIiLi256ELi2ELi1ELi256ELi2ELi2ELi32ELi1ELi0EEviiiPT_S1_S1_ii,"aw",@nobits
	.sectionflags	@""
	.align	128
.nv.shared._Z9cuda_gemmIiLi256ELi2ELi1ELi256ELi2ELi2ELi32ELi1ELi0EEviiiPT_S1_S1_ii:
	.zero		3200


//--------------------- .nv.shared._Z9cuda_gemmIiLi256ELi2ELi1ELi256ELi2ELi2ELi32ELi0ELi1EEviiiPT_S1_S1_ii --------------------------
	.section	.nv.shared._Z9cuda_gemmIiLi256ELi2ELi1ELi256ELi2ELi2ELi32ELi0ELi1EEviiiPT_S1_S1_ii,"aw",@nobits
	.sectionflags	@""
	.align	128
.nv.shared._Z9cuda_gemmIiLi256ELi2ELi1ELi256ELi2ELi2ELi32ELi0ELi1EEviiiPT_S1_S1_ii:
	.zero		3200


//--------------------- .nv.shared._Z9cuda_gemmIiLi256ELi2ELi1ELi256ELi2ELi2ELi32ELi0ELi0EEviiiPT_S1_S1_ii --------------------------
	.section	.nv.shared._Z9cuda_gemmIiLi256ELi2ELi1ELi256ELi2ELi2ELi32ELi0ELi0EEviiiPT_S1_S1_ii,"aw",@nobits
	.sectionflags	@""
	.align	128
.nv.shared._Z9cuda_gemmIiLi256ELi2ELi1ELi256ELi2ELi2ELi32ELi0ELi0EEviiiPT_S1_S1_ii:
	.zero		3200


//--------------------- .nv.shared._Z9cuda_gemmIiLi256ELi2ELi1ELi128ELi128ELi128ELi32ELi1ELi1EEviiiPT_S1_S1_ii --------------------------
	.section	.nv.shared._Z9cuda_gemmIiLi256ELi2ELi1ELi128ELi128ELi128ELi32ELi1ELi1EEviiiPT_S1_S1_ii,"aw",@nobits
	.sectionflags	@""
	.align	128
.nv.shared._Z9cuda_gemmIiLi256ELi2ELi1ELi128ELi128ELi128ELi32ELi1ELi1EEviiiPT_S1_S1_ii:
	.zero		18176


//--------------------- .nv.shared._Z9cuda_gemmIiLi256ELi2ELi1ELi128ELi128ELi128ELi32ELi1ELi0EEviiiPT_S1_S1_ii --------------------------
	.section	.nv.shared._Z9cuda_gemmIiLi256ELi2ELi1ELi128ELi128ELi128ELi32ELi1ELi0EEviiiPT_S1_S1_ii,"aw",@nobits
	.sectionflags	@""
	.align	128
.nv.shared._Z9cuda_gemmIiLi256ELi2ELi1ELi128ELi128ELi128ELi32ELi1ELi0EEviiiPT_S1_S1_ii:
	.zero		18176


//--------------------- .nv.shared._Z9cuda_gemmIiLi256ELi2ELi1ELi128ELi128ELi128ELi32ELi0ELi1EEviiiPT_S1_S1_ii --------------------------
	.section	.nv.shared._Z9cuda_gemmIiLi256ELi2ELi1ELi128ELi128ELi128ELi32ELi0ELi1EEviiiPT_S1_S1_ii,"aw",@nobits
	.sectionflags	@""
	.align	128
.nv.shared._Z9cuda_gemmIiLi256ELi2ELi1ELi128ELi128ELi128ELi32ELi0ELi1EEviiiPT_S1_S1_ii:
	.zero		18176


//--------------------- .nv.shared._Z9cuda_gemmIiLi256ELi2ELi1ELi128ELi128ELi128ELi32ELi0ELi0EEviiiPT_S1_S1_ii --------------------------
	.section	.nv.shared._Z9cuda_gemmIiLi256ELi2ELi1ELi128ELi128ELi128ELi32ELi0ELi0EEviiiPT_S1_S1_ii,"aw",@nobits
	.sectionflags	@""
	.align	128
.nv.shared._Z9cuda_gemmIiLi256ELi2ELi1ELi128ELi128ELi128ELi32ELi0ELi0EEviiiPT_S1_S1_ii:
	.zero		18176


//--------------------- .nv.shared._Z9cuda_gemmIiLi256ELi2ELi1ELi128ELi64ELi64ELi32ELi1ELi1EEviiiPT_S1_S1_ii --------------------------
	.section	.nv.shared._Z9cuda_gemmIiLi256ELi2ELi1ELi128ELi64ELi64ELi32ELi1ELi1EEviiiPT_S1_S1_ii,"aw",@nobits
	.sectionflags	@""
	.align	128
.nv.shared._Z9cuda_gemmIiLi256ELi2ELi1ELi128ELi64ELi64ELi32ELi1ELi1EEviiiPT_S1_S1_ii:
	.zero		10112


//--------------------- .nv.shared._Z9cuda_gemmIiLi256ELi2ELi1ELi128ELi64ELi64ELi32ELi1ELi0EEviiiPT_S1_S1_ii --------------------------
	.section	.nv.shared._Z9cuda_gemmIiLi256ELi2ELi1ELi128ELi64ELi64ELi32ELi1ELi0EEviiiPT_S1_S1_ii,"aw",@nobits
	.sectionflags	@""
	.align	128
.nv.shared._Z9cuda_gemmIiLi256ELi2ELi1ELi128ELi64ELi64ELi32ELi1ELi0EEviiiPT_S1_S1_ii:
	.zero		10112


//--------------------- .nv.shared._Z9cuda_gemmIiLi256ELi2ELi1ELi128ELi64ELi64ELi32ELi0ELi1EEviiiPT_S1_S1_ii --------------------------
	.section	.nv.shared._Z9cuda_gemmIiLi256ELi2ELi1ELi128ELi64ELi64ELi32ELi0ELi1EEviiiPT_S1_S1_ii,"aw",@nobits
	.sectionflags	@""
	.align	128
.nv.shared._Z9cuda_gemmIiLi256ELi2ELi1ELi128ELi64ELi64ELi32ELi0ELi1EEviiiPT_S1_S1_ii:
	.zero		10112


//--------------------- .nv.shared._Z9cuda_gemmIiLi256ELi2ELi1ELi128ELi64ELi64ELi32ELi0ELi0EEviiiPT_S1_S1_ii --------------------------
	.section	.nv.shared._Z9cuda_gemmIiLi256ELi2ELi1ELi128ELi64ELi64ELi32ELi0ELi0EEviiiPT_S1_S1_ii,"aw",@nobits
	.sectionflags	@""
	.align	128
.nv.shared._Z9cuda_gemmIiLi256ELi2ELi1ELi128ELi64ELi64ELi32ELi0ELi0EEviiiPT_S1_S1_ii:
	.zero		10112


//--------------------- .nv.shared._Z9cuda_gemmIiLi256ELi2ELi1ELi128ELi32ELi32ELi32ELi1ELi1EEviiiPT_S1_S1_ii --------------------------
	.section	.nv.shared._Z9cuda_gemmIiLi256ELi2ELi1ELi128ELi32ELi32ELi32ELi1ELi1EEviiiPT_S1_S1_ii,"aw",@nobits
	.sectionflags	@""
	.align	128
.nv.shared._Z9cuda_gemmIiLi256ELi2ELi1ELi128ELi32ELi32ELi32ELi1ELi1EEviiiPT_S1_S1_ii:
	.zero		6272


//--------------------- .nv.shared._Z9cuda_gemmIiLi256ELi2ELi1ELi128ELi32ELi32ELi32ELi1ELi0EEviiiPT_S1_S1_ii --------------------------
	.section	.nv.shared._Z9cuda_gemmIiLi256ELi2ELi1ELi128ELi32ELi32ELi32ELi1ELi0EEviiiPT_S1_S1_ii,"aw",@nobits
	.sectionflags	@""
	.align	128
.nv.shared._Z9cuda_gemmIiLi256ELi2ELi1ELi128ELi32ELi32ELi32ELi1ELi0EEviiiPT_S1_S1_ii:
	.zero		6272


//--------------------- .nv.shared._Z9cuda_gemmIiLi256ELi2ELi1ELi128ELi32ELi32ELi32ELi0ELi1EEviiiPT_S1_S1_ii --------------------------
	.section	.nv.shared._Z9cuda_gemmIiLi256ELi2ELi1ELi128ELi32ELi32ELi32ELi0ELi1EEviiiPT_S1_S1_ii,"aw",@nobits
	.sectionflags	@""
	.align	128
.nv.shared._Z9cuda_gemmIiLi256ELi2ELi1ELi128ELi32ELi32ELi32ELi0ELi1EEviiiPT_S1_S1_ii:
	.zero		6272


//--------------------- .nv.shared._Z9cuda_gemmIiLi256ELi2ELi1ELi128ELi32ELi32ELi32ELi0ELi0EEviiiPT_S1_S1_ii --------------------------
	.section	.nv.shared._Z9cuda_gemmIiLi256ELi2ELi1ELi128ELi32ELi32ELi32ELi0ELi0EEviiiPT_S1_S1_ii,"aw",@nobits
	.sectionflags	@""
	.align	128
.nv.shared._Z9cuda_gemmIiLi256ELi2ELi1ELi128ELi32ELi32ELi32ELi0ELi0EEviiiPT_S1_S1_ii:
	.zero		6272


//--------------------- .nv.shared._Z9cuda_gemmIiLi256ELi2ELi1ELi128ELi16ELi16ELi32ELi1ELi1EEviiiPT_S1_S1_ii --------------------------
	.section	.nv.shared._Z9cuda_gemmIiLi256ELi2ELi1ELi128ELi16ELi16ELi32ELi1ELi1EEviiiPT_S1_S1_ii,"aw",@nobits
	.sectionflags	@""
	.align	128
.nv.shared._Z9cuda_gemmIiLi256ELi2ELi1ELi128ELi16ELi16ELi32ELi1ELi1EEviiiPT_S1_S1_ii:
	.zero		3200


//--------------------- .nv.shared._Z9cuda_gemmIiLi256ELi2ELi1ELi128ELi16ELi16ELi32ELi1ELi0EEviiiPT_S1_S1_ii --------------------------
	.section	.nv.shared._Z9cuda_gemmIiLi256ELi2ELi1ELi128ELi16ELi16ELi32ELi1ELi0EEviiiPT_S1_S1_ii,"aw",@nobits
	.sectionflags	@""
	.align	128
.nv.shared._Z9cuda_gemmIiLi256ELi2ELi1ELi128ELi16ELi16ELi32ELi1ELi0EEviiiPT_S1_S1_ii:
	.zero		3200


//--------------------- .nv.shared._Z9cuda_gemmIiLi256ELi2ELi1ELi128ELi16ELi16ELi32ELi0ELi1EEviiiPT_S1_S1_ii --------------------------
	.section	.nv.shared._Z9cuda_gemmIiLi256ELi2ELi1ELi128ELi16ELi16ELi32ELi0ELi1EEviiiPT_S1_S1_ii,"aw",@nobits
	.sectionflags	@""
	.align	128
.nv.shared._Z9cuda_gemmIiLi256ELi2ELi1ELi128ELi16ELi16ELi32ELi0ELi1EEviiiPT_S1_S1_ii:
	.zero		3200


//--------------------- .nv.shared._Z9cuda_gemmIiLi256ELi2ELi1ELi128ELi16ELi16ELi32ELi0ELi0EEviiiPT_S1_S1_ii --------------------------
	.section	.nv.shared._Z9cuda_gemmIiLi256ELi2ELi1ELi128ELi16ELi16ELi32ELi0ELi0EEviiiPT_S1_S1_ii,"aw",@nobits
	.sectionflags	@""
	.align	128
.nv.shared._Z9cuda_gemmIiLi256ELi2ELi1ELi128ELi16ELi16ELi32ELi0ELi0EEviiiPT_S1_S1_ii:
	.zero		3200


//--------------------- .nv.shared._Z9cuda_gemmIiLi256ELi2ELi1ELi128ELi8ELi8ELi32ELi1ELi1EEviiiPT_S1_S1_ii --------------------------
	.section	.nv.shared._Z9cuda_gemmIiLi256ELi2ELi1ELi128ELi8ELi8ELi32ELi1ELi1EEviiiPT_S1_S1_ii,"aw",@nobits
	.sectionflags	@""
	.align	128
.nv.shared._Z9cuda_gemmIiLi256ELi2ELi1ELi128ELi8ELi8ELi32ELi1ELi1EEviiiPT_S1_S1_ii:
	.zero		2432


//--------------------- .nv.shared._Z9cuda_gemmIiLi256ELi2ELi1ELi128ELi8ELi8ELi32ELi1ELi0EEviiiPT_S1_S1_ii --------------------------
	.section	.nv.shared._Z9cuda_gemmIiLi256ELi2ELi1ELi128ELi8ELi8ELi32ELi1ELi0EEviiiPT_S1_S1_ii,"aw",@nobits
	.sectionflags	@""
	.align	128
.nv.shared._Z9cuda_gemmIiLi256ELi2ELi1ELi128ELi8ELi8ELi32ELi1ELi0EEviiiPT_S1_S1_ii:
	.zero		2432


//--------------------- .nv.shared._Z9cuda_gemmIiLi256ELi2ELi1ELi128ELi8ELi8ELi32ELi0ELi1EEviiiPT_S1_S1_ii --------------------------
	.section	.nv.shared._Z9cuda_gemmIiLi256ELi2ELi1ELi128ELi8ELi8ELi32ELi0ELi1EEviiiPT_S1_S1_ii,"aw",@nobits
	.sectionflags	@""
	.align	128
.nv.shared._Z9cuda_gemmIiLi256ELi2ELi1ELi128ELi8ELi8ELi32ELi0ELi1EEviiiPT_S1_S1_ii:
	.zero		2432


//--------------------- .nv.shared._Z9cuda_gemmIiLi256ELi2ELi1ELi128ELi8ELi8ELi32ELi0ELi0EEviiiPT_S1_S1_ii --------------------------
	.section	.nv.shared._Z9cuda_gemmIiLi256ELi2ELi1ELi128ELi8ELi8ELi32ELi0ELi0EEviiiPT_S1_S1_ii,"aw",@nobits
	.sectionflags	@""
	.align	128
.nv.shared._Z9cuda_gemmIiLi256ELi2ELi1ELi128ELi8ELi8ELi32ELi0ELi0EEviiiPT_S1_S1_ii:
	.zero		2432


//--------------------- .nv.shared._Z9cuda_gemmIiLi256ELi2ELi1ELi128ELi4ELi4ELi32ELi1ELi1EEviiiPT_S1_S1_ii --------------------------
	.section	.nv.shared._Z9cuda_gemmIiLi256ELi2ELi1ELi128ELi4ELi4ELi32ELi1ELi1EEviiiPT_S1_S1_ii,"aw",@nobits
	.sectionflags	@""
	.align	128
.nv.shared._Z9cuda_gemmIiLi256ELi2ELi1ELi128ELi4ELi4ELi32ELi1ELi1EEviiiPT_S1_S1_ii:
	.zero		2176


//--------------------- .nv.shared._Z9cuda_gemmIiLi256ELi2ELi1ELi128ELi4ELi4ELi32ELi1ELi0EEviiiPT_S1_S1_ii --------------------------
	.section	.nv.shared._Z9cuda_gemmIiLi256ELi2ELi1ELi128ELi4ELi4ELi32ELi1ELi0EEviiiPT_S1_S1_ii,"aw",@nobits
	.sectionflags	@""
	.align	128
.nv.shared._Z9cuda_gemmIiLi256ELi2ELi1ELi128ELi4ELi4ELi32ELi1ELi0EEviiiPT_S1_S1_ii:
	.zero		2176


//--------------------- .nv.shared._Z9cuda_gemmIiLi256ELi2ELi1ELi128ELi4ELi4ELi32ELi0ELi1EEviiiPT_S1_S1_ii --------------------------
	.section	.nv.shared._Z9cuda_gemmIiLi256ELi2ELi1ELi128ELi4ELi4ELi32ELi0ELi1EEviiiPT_S1_S1_ii,"aw",@nobits
	.sectionflags	@""
	.align	128
.nv.shared._Z9cuda_gemmIiLi256ELi2ELi1ELi128ELi4ELi4ELi32ELi0ELi1EEviiiPT_S1_S1_ii:
	.zero		2176


//--------------------- .nv.shared._Z9cuda_gemmIiLi256ELi2ELi1ELi128ELi4ELi4ELi32ELi0ELi0EEviiiPT_S1_S1_ii --------------------------
	.section	.nv.shared._Z9cuda_gemmIiLi256ELi2ELi1ELi128ELi4ELi4ELi32ELi0ELi0EEviiiPT_S1_S1_ii,"aw",@nobits
	.sectionflags	@""
	.align	128
.nv.shared._Z9cuda_gemmIiLi256ELi2ELi1ELi128ELi4ELi4ELi32ELi0ELi0EEviiiPT_S1_S1_ii:
	.zero		2176


//--------------------- .nv.shared._Z9cuda_gemmIiLi256ELi2ELi1ELi128ELi2ELi2ELi32ELi1ELi1EEviiiPT_S1_S1_ii --------------------------
	.section	.nv.shared._Z9cuda_gemmIiLi256ELi2ELi1ELi128ELi2ELi2ELi32ELi1ELi1EEviiiPT_S1_S1_ii,"aw",@nobits
	.sectionflags	@""
	.align	128
.nv.shared._Z9cuda_gemmIiLi256ELi2ELi1ELi128ELi2ELi2ELi32ELi1ELi1EEviiiPT_S1_S1_ii:
	.zero		2176


//--------------------- .nv.shared._Z9cuda_gemmIiLi256ELi2ELi1ELi128ELi2ELi2ELi32ELi1ELi0EEviiiPT_S1_S1_ii --------------------------
	.section	.nv.shared._Z9cuda_gemmIiLi256ELi2ELi1ELi128ELi2ELi2ELi32ELi1ELi0EEviiiPT_S1_S1_ii,"aw",@nobits
	.sectionflags	@""
	.align	128
.nv.shared._Z9cuda_gemmIiLi256ELi2ELi1ELi128ELi2ELi2ELi32ELi1ELi0EEviiiPT_S1_S1_ii:
	.zero		2176


//--------------------- .nv.shared._Z9cuda_gemmIiLi256ELi2ELi1ELi128ELi2ELi2ELi32ELi0ELi1EEviiiPT_S1_S1_ii --------------------------
	.section	.nv.shared._Z9cuda_gemmIiLi256ELi2ELi1ELi128ELi2ELi2ELi32ELi0ELi1EEviiiPT_S1_S1_ii,"aw",@nobits
	.sectionflags	@""
	.align	128
.nv.shared._Z9cuda_gemmIiLi256ELi2ELi1ELi128ELi2ELi2ELi32ELi0ELi1EEviiiPT_S1_S1_ii:
	.zero		2176


//--------------------- .nv.shared._Z9cuda_gemmIiLi256ELi2ELi1ELi128ELi2ELi2ELi32ELi0ELi0EEviiiPT_S1_S1_ii --------------------------
	.section	.nv.shared._Z9cuda_gemmIiLi256ELi2ELi1ELi128ELi2ELi2ELi32ELi0ELi0EEviiiPT_S1_S1_ii,"aw",@nobits
	.sectionflags	@""
	.align	128
.nv.shared._Z9cuda_gemmIiLi256ELi2ELi1ELi128ELi2ELi2ELi32ELi0ELi0EEviiiPT_S1_S1_ii:
	.zero		2176


//--------------------- .nv.shared._Z9cuda_gemmIiLi256ELi2ELi1ELi64ELi128ELi128ELi32ELi1ELi1EEviiiPT_S1_S1_ii --------------------------
	.section	.nv.shared._Z9cuda_gemmIiLi256ELi2ELi1ELi64ELi128ELi128ELi32ELi1ELi1EEviiiPT_S1_S1_ii,"aw",@nobits
	.sectionflags	@""
	.align	128
.nv.shared._Z9cuda_gemmIiLi256ELi2ELi1ELi64ELi128ELi128ELi32ELi1ELi1EEviiiPT_S1_S1_ii:
	.zero		17856


//--------------------- .nv.shared._Z9cuda_gemmIiLi256ELi2ELi1ELi64ELi128ELi128ELi32ELi1ELi0EEviiiPT_S1_S1_ii --------------------------
	.section	.nv.shared._Z9cuda_gemmIiLi256ELi2ELi1ELi64ELi128ELi128ELi32ELi1ELi0EEviiiPT_S1_S1_ii,"aw",@nobits
	.sectionflags	@""
	.align	128
.nv.shared._Z9cuda_gemmIiLi256ELi2ELi1ELi64ELi128ELi128ELi32ELi1ELi0EEviiiPT_S1_S1_ii:
	.zero		17856


//--------------------- .nv.shared._Z9cuda_gemmIiLi256ELi2ELi1ELi64ELi128ELi128ELi32ELi0ELi1EEviiiPT_S1_S1_ii --------------------------
	.section	.nv.shared._Z9cuda_gemmIiLi256ELi2ELi1ELi64ELi128ELi128ELi32ELi0ELi1EEviiiPT_S1_S1_ii,"aw",@nobits
	.sectionflags	@""
	.align	128
.nv.shared._Z9cuda_gemmIiLi256ELi2ELi1ELi64ELi128ELi128ELi32ELi0ELi1EEviiiPT_S1_S1_ii:
	.zero		17792


//--------------------- .nv.shared._Z9cuda_gemmIiLi256ELi2ELi1ELi64ELi128ELi128ELi32ELi0ELi0EEviiiPT_S1_S1_ii --------------------------
	.section	.nv.shared._Z9cuda_gemmIiLi256ELi2ELi1ELi64ELi128ELi128ELi32ELi0ELi0EEviiiPT_S1_S1_ii,"aw",@nobits
	.sectionflags	@""
	.align	128
.nv.shared._Z9cuda_gemmIiLi256ELi2ELi1ELi64ELi128ELi128ELi32ELi0ELi0EEviiiPT_S1_S1_ii:
	.zero		17856


//--------------------- .nv.shared._Z9cuda_gemmIiLi256ELi2ELi1ELi64ELi64ELi64ELi32ELi1ELi1EEviiiPT_S1_S1_ii --------------------------
	.section	.nv.shared._Z9cuda_gemmIiLi256ELi2ELi1ELi64ELi64ELi64ELi32ELi1ELi1EEviiiPT_S1_S1_ii,"aw",@nobits
	.sectionflags	@""
	.align	128
.nv.shared._Z9cuda_gemmIiLi256ELi2ELi1ELi64ELi64ELi64ELi32ELi1ELi1EEviiiPT_S1_S1_ii:
	.zero		9728


//--------------------- .nv.shared._Z9cuda_gemmIiLi256ELi2ELi1ELi64ELi64ELi64ELi32ELi1ELi0EEviiiPT_S1_S1_ii --------------------------
	.section	.nv.shared._Z9cuda_gemmIiLi256ELi2ELi1ELi64ELi64ELi64ELi32ELi1ELi0EEviiiPT_S1_S1_ii,"aw",@nobits
	.sectionflags	@""
	.align	128
.nv.shared._Z9cuda_gemmIiLi256ELi2ELi1ELi64ELi64ELi64ELi32ELi1ELi0EEviiiPT_S1_S1_ii:
	.zero		9728


//--------------------- .nv.shared._Z9cuda_gemmIiLi256ELi2ELi1ELi64ELi64ELi64ELi32ELi0ELi1EEviiiPT_S1_S1_ii --------------------------
	.section	.nv.shared._Z9cuda_gemmIiLi256ELi2ELi1ELi64ELi64ELi64ELi32ELi0ELi1EEviiiPT_S1_S1_ii,"aw",@nobits
	.sectionflags	@""
	.align	128
.nv.shared._Z9cuda_gemmIiLi256ELi2ELi1ELi64ELi64ELi64ELi32ELi0ELi1EEviiiPT_S1_S1_ii:
	.zero		9728


//--------------------- .nv.shared._Z9cuda_gemmIiLi256ELi2ELi1ELi64ELi64ELi64ELi32ELi0ELi0EEviiiPT_S1_S1_ii --------------------------
	.section	.nv.shared._Z9cuda_gemmIiLi256ELi2ELi1ELi64ELi64ELi64ELi32ELi0ELi0EEviiiPT_S1_S1_ii,"aw",@nobits
	.sectionflags	@""
	.align	128
.nv.shared._Z9cuda_gemmIiLi256ELi2ELi1ELi64ELi64ELi64ELi32ELi0ELi0EEviiiPT_S1_S1_ii:
	.zero		9728


//--------------------- .nv.shared._Z9cuda_gemmIiLi256ELi2ELi1ELi64ELi32ELi32ELi32ELi1ELi1EEviiiPT_S1_S1_ii --------------------------
	.section	.nv.shared._Z9cuda_gemmIiLi256ELi2ELi1ELi64ELi32ELi32ELi32ELi1ELi1EEviiiPT_S1_S1_ii,"aw",@nobits
	.sectionflags	@""
	.align	128
.nv.shared._Z9cuda_gemmIiLi256ELi2ELi1ELi64ELi32ELi32ELi32ELi1ELi1EEviiiPT_S1_S1_ii:
	.zero		5760


//--------------------- .nv.shared._Z9cuda_gemmIiLi256ELi2ELi1ELi64ELi32ELi32ELi32ELi1ELi0EEviiiPT_S1_S1_ii --------------------------
	.section	.nv.shared._Z9cuda_gemmIiLi256ELi2ELi1ELi64ELi32ELi32ELi32ELi1ELi0EEviiiPT_S1_S1_ii,"aw",@nobits
	.sectionflags	@""
	.align	128
.nv.shared._Z9cuda_gemmIiLi256ELi2ELi1ELi64ELi32ELi32ELi32ELi1ELi0EEviiiPT_S1_S1_ii:
	.zero		5760


//--------------------- .nv.shared._Z9cuda_gemmIiLi256ELi2ELi1ELi64ELi32ELi32ELi32ELi0ELi1EEviiiPT_S1_S1_ii --------------------------
	.section	.nv.shared._Z9cuda_gemmIiLi256ELi2ELi1ELi64ELi32ELi32ELi32ELi0ELi1EEviiiPT_S1_S1_ii,"aw",@nobits
	.sectionflags	@""
	.align	128
.nv.shared._Z9cuda_gemmIiLi256ELi2ELi1ELi64ELi32ELi32ELi32ELi0ELi1EEviiiPT_S1_S1_ii:
	.zero		5760


//--------------------- .nv.shared._Z9cuda_gemmIiLi256ELi2ELi1ELi64ELi32ELi32ELi32ELi0ELi0EEviiiPT_S1_S1_ii --------------------------
	.section	.nv.shared._Z9cuda_gemmIiLi256ELi2ELi1ELi64ELi32ELi32ELi32ELi0ELi0EEviiiPT_S1_S1_ii,"aw",@nobits
	.sectionflags	@""
	.align	128
.nv.shared._Z9cuda_gemmIiLi256ELi2ELi1ELi64ELi32ELi32ELi32ELi0ELi0EEviiiPT_S1_S1_ii:
	.zero		5760


//--------------------- .nv.shared._Z9cuda_gemmIiLi256ELi2ELi1ELi64ELi16ELi16ELi32ELi1ELi1EEviiiPT_S1_S1_ii --------------------------
	.section	.nv.shared._Z9cuda_gemmIiLi256ELi2ELi1ELi64ELi16ELi16ELi32ELi1ELi1EEviiiPT_S1_S1_ii,"aw",@nobits
	.sectionflags	@""
	.align	128
.nv.shared._Z9cuda_gemmIiLi256ELi2ELi1ELi64ELi16ELi16ELi32ELi1ELi1EEviiiPT_S1_S1_ii:
	.zero		2688


//--------------------- .nv.shared._Z9cuda_gemmIiLi256ELi2ELi1ELi64ELi16ELi16ELi32ELi1ELi0EEviiiPT_S1_S1_ii --------------------------
	.section	.nv.shared._Z9cuda_gemmIiLi256ELi2ELi1ELi64ELi16ELi16ELi32ELi1ELi0EEviiiPT_S1_S1_ii,"aw",@nobits
	.sectionflags	@""
	.align	128
.nv.shared._Z9cuda_gemmIiLi256ELi2ELi1ELi64ELi16ELi16ELi32ELi1ELi0EEviiiPT_S1_S1_ii:
	.zero		2688


//--------------------- .nv.shared._Z9cuda_gemmIiLi256ELi2ELi1ELi64ELi16ELi16ELi32ELi0ELi1EEviiiPT_S1_S1_ii --------------------------
	.section	.nv.shared._Z9cuda_gemmIiLi256ELi2ELi1ELi64ELi16ELi16ELi32ELi0ELi1EEviiiPT_S1_S1_ii,"aw",@nobits
	.sectionflags	@""
	.align	128
.nv.shared._Z9cuda_gemmIiLi256ELi2ELi1ELi64ELi16ELi16ELi32ELi0ELi1EEviiiPT_S1_S1_ii:
	.zero		2688


//--------------------- .nv.shared._Z9cuda_gemmIiLi256ELi2ELi1ELi64ELi16ELi16ELi32ELi0ELi0EEviiiPT_S1_S1_ii --------------------------
	.section	.nv.shared._Z9cuda_gemmIiLi256ELi2ELi1ELi64ELi16ELi16ELi32ELi0ELi0EEviiiPT_S1_S1_ii,"aw",@nobits
	.sectionflags	@""
	.align	128
.nv.shared._Z9cuda_gemmIiLi256ELi2ELi1ELi64ELi16ELi16ELi32ELi0ELi0EEviiiPT_S1_S1_ii:
	.zero		2688


//--------------------- .nv.shared._Z9cuda_gemmIiLi256ELi2ELi1ELi64ELi8ELi8ELi32ELi1ELi1EEviiiPT_S1_S1_ii --------------------------
	.section	.nv.shared._Z9cuda_gemmIiLi256ELi2ELi1ELi64ELi8ELi8ELi32ELi1ELi1EEviiiPT_S1_S1_ii,"aw",@nobits
	.sectionflags	@""
	.align	128
.nv.shared._Z9cuda_gemmIiLi256ELi2ELi1ELi64ELi8ELi8ELi32ELi1ELi1EEviiiPT_S1_S1_ii:
	.zero		1920


//--------------------- .nv.shared._Z9cuda_gemmIiLi256ELi2ELi1ELi64ELi8ELi8ELi32ELi1ELi0EEviiiPT_S1_S1_ii --------------------------
	.section	.nv.shared._Z9cuda_gemmIiLi256ELi2ELi1ELi64ELi8ELi8ELi32ELi1ELi0EEviiiPT_S1_S1_ii,"aw",@nobits
	.sectionflags	@""
	.align	128
.nv.shared._Z9cuda_gemmIiLi256ELi2ELi1ELi64ELi8ELi8ELi32ELi1ELi0EEviiiPT_S1_S1_ii:
	.zero		1920


//--------------------- .nv.shared._Z9cuda_gemmIiLi256ELi2ELi1ELi64ELi8ELi8ELi32ELi0ELi1EEviiiPT_S1_S1_ii --------------------------
	.section	.nv.shared._Z9cuda_gemmIiLi256ELi2ELi1ELi64ELi8ELi8ELi32ELi0ELi1EEviiiPT_S1_S1_ii,"aw",@nobits
	.sectionflags	@""
	.align	128
.nv.shared._Z9cuda_gemmIiLi256ELi2ELi1ELi64ELi8ELi8ELi32ELi0ELi1EEviiiPT_S1_S1_ii:
	.zero		1920


//--------------------- .nv.shared._Z9cuda_gemmIiLi256ELi2ELi1ELi64ELi8ELi8ELi32ELi0ELi0EEviiiPT_S1_S1_ii --------------------------
	.section	.nv.shared._Z9cuda_gemmIiLi256ELi2ELi1ELi64ELi8ELi8ELi32ELi0ELi0EEviiiPT_S1_S1_ii,"aw",@nobits
	.sectionflags	@""
	.align	128
.nv.shared._Z9cuda_gemmIiLi256ELi2ELi1ELi64ELi8ELi8ELi32ELi0ELi0EEviiiPT_S1_S1_ii:
	.zero		1920


//--------------------- .nv.shared._Z9cuda_gemmIiLi256ELi2ELi1ELi64ELi4ELi4ELi32ELi1ELi1EEviiiPT_S1_S1_ii --------------------------
	.section	.nv.shared._Z9cuda_gemmIiLi256ELi2ELi1ELi64ELi4ELi4ELi32ELi1ELi1EEviiiPT_S1_S1_ii,"aw",@nobits
	.sectionflags	@""
	.align	128
.nv.shared._Z9cuda_gemmIiLi256ELi2ELi1ELi64ELi4ELi4ELi32ELi1ELi1EEviiiPT_S1_S1_ii:
	.zero		1664


//--------------------- .nv.shared._Z9cuda_gemmIiLi256ELi2ELi1ELi64ELi4ELi4ELi32ELi1ELi0EEviiiPT_S1_S1_ii --------------------------
	.section	.nv.shared._Z9cuda_gemmIiLi256ELi2ELi1ELi64ELi4ELi4ELi32ELi1ELi0EEviiiPT_S1_S1_ii,"aw",@nobits
	.sectionflags	@""
	.align	128
.nv.shared._Z9cuda_gemmIiLi256ELi2ELi1ELi64ELi4ELi4ELi32ELi1ELi0EEviiiPT_S1_S1_ii:
	.zero		1664


//--------------------- .nv.shared._Z9cuda_gemmIiLi256ELi2ELi1ELi64ELi4ELi4ELi32ELi0ELi1EEviiiPT_S1_S1_ii --------------------------
	.section	.nv.shared._Z9cuda_gemmIiLi256ELi2ELi1ELi64ELi4ELi4ELi32ELi0ELi1EEviiiPT_S1_S1_ii,"aw",@nobits
	.sectionflags	@""
	.align	128
.nv.shared._Z9cuda_gemmIiLi256ELi2ELi1ELi64ELi4ELi4ELi32ELi0ELi1EEviiiPT_S1_S1_ii:
	.zero		1664


//--------------------- .nv.shared._Z9cuda_gemmIiLi256ELi2ELi1ELi64ELi4ELi4ELi32ELi0ELi0EEviiiPT_S1_S1_ii --------------------------
	.section	.nv.shared._Z9cuda_gemmIiLi256ELi2ELi1ELi64ELi4ELi4ELi32ELi0ELi0EEviiiPT_S1_S1_ii,"aw",@nobits
	.sectionflags	@""
	.align	128
.nv.shared._Z9cuda_gemmIiLi256ELi2ELi1ELi64ELi4ELi4ELi32ELi0ELi0EEviiiPT_S1_S1_ii:
	.zero		1664


//--------------------- .nv.shared._Z9cuda_gemmIiLi256ELi2ELi1ELi64ELi2ELi2ELi32ELi1ELi1EEviiiPT_S1_S1_ii --------------------------
	.section	.nv.shared._Z9cuda_gemmIiLi256ELi2ELi1ELi64ELi2ELi2ELi32ELi1ELi1EEviiiPT_S1_S1_ii,"aw",@nobits
	.sectionflags	@""
	.align	128
.nv.shared._Z9cuda_gemmIiLi256ELi2ELi1ELi64ELi2ELi2ELi32ELi1ELi1EEviiiPT_S1_S1_ii:
	.zero		1664


//--------------------- .nv.shared._Z9cuda_gemmIiLi256ELi2ELi1ELi64ELi2ELi2ELi32ELi1ELi0EEviiiPT_S1_S1_ii --------------------------
	.section	.nv.shared._Z9cuda_gemmIiLi256ELi2ELi1ELi64ELi2ELi2ELi32ELi1ELi0EEviiiPT_S1_S1_ii,"aw",@nobits
	.sectionflags	@""
	.align	128
.nv.shared._Z9cuda_gemmIiLi256ELi2ELi1ELi64ELi2ELi2ELi32ELi1ELi0EEviiiPT_S1_S1_ii:
	.zero		1664


//--------------------- .nv.shared._Z9cuda_gemmIiLi256ELi2ELi1ELi64ELi2ELi2ELi32ELi0ELi1EEviiiPT_S1_S1_ii --------------------------
	.section	.nv.shared._Z9cuda_gemmIiLi256ELi2ELi1ELi64ELi2ELi2ELi32ELi0ELi1EEviiiPT_S1_S1_ii,"aw",@nobits
	.sectionflags	@""
	.align	128
.nv.shared._Z9cuda_gemmIiLi256ELi2ELi1ELi64ELi2ELi2ELi32ELi0ELi1EEviiiPT_S1_S1_ii:
	.zero		1664


//--------------------- .nv.shared._Z9cuda_gemmIiLi256ELi2ELi1ELi64ELi2ELi2ELi32ELi0ELi0EEviiiPT_S1_S1_ii --------------------------
	.section	.nv.shared._Z9cuda_gemmIiLi256ELi2ELi1ELi64ELi2ELi2ELi32ELi0ELi0EEviiiPT_S1_S1_ii,"aw",@nobits
	.sectionflags	@""
	.align	128
.nv.shared._Z9cuda_gemmIiLi256ELi2ELi1ELi64ELi2ELi2ELi32ELi0ELi0EEviiiPT_S1_S1_ii:
	.zero		1664


//--------------------- .nv.shared._Z9cuda_gemmIiLi256ELi2ELi1ELi32ELi128ELi128ELi32ELi1ELi1EEviiiPT_S1_S1_ii --------------------------
	.section	.nv.shared._Z9cuda_gemmIiLi256ELi2ELi1ELi32ELi128ELi128ELi32ELi1ELi1EEviiiPT_S1_S1_ii,"aw",@nobits
	.sectionflags	@""
	.align	128
.nv.shared._Z9cuda_gemmIiLi256ELi2ELi1ELi32ELi128ELi128ELi32ELi1ELi1EEviiiPT_S1_S1_ii:
	.zero		17696


//--------------------- .nv.shared._Z9cuda_gemmIiLi256ELi2ELi1ELi32ELi128ELi128ELi32ELi1ELi0EEviiiPT_S1_S1_ii --------------------------
	.section	.nv.shared._Z9cuda_gemmIiLi256ELi2ELi1ELi32ELi128ELi128ELi32ELi1ELi0EEviiiPT_S1_S1_ii,"aw",@nobits
	.sectionflags	@""
	.align	128
.nv.shared._Z9cuda_gemmIiLi256ELi2ELi1ELi32ELi128ELi128ELi32ELi1ELi0EEviiiPT_S1_S1_ii:
	.zero		17696


//--------------------- .nv.shared._Z9cuda_gemmIiLi256ELi2ELi1ELi32ELi128ELi128ELi32ELi0ELi1EEviiiPT_S1_S1_ii --------------------------
	.section	.nv.shared._Z9cuda_gemmIiLi256ELi2ELi1ELi32ELi128ELi128ELi32ELi0ELi1EEviiiPT_S1_S1_ii,"aw",@nobits
	.sectionflags	@""
	.align	128
.nv.shared._Z9cuda_gemmIiLi256ELi2ELi1ELi32ELi128ELi128ELi32ELi0ELi1EEviiiPT_S1_S1_ii:
	.zero		17664


//--------------------- .nv.shared._Z9cuda_gemmIiLi256ELi2ELi1ELi32ELi128ELi128ELi32ELi0ELi0EEviiiPT_S1_S1_ii --------------------------
	.section	.nv.shared._Z9cuda_gemmIiLi256ELi2ELi1ELi32ELi128ELi128ELi32ELi0ELi0EEviiiPT_S1_S1_ii,"aw",@nobits
	.sectionflags	@""
	.align	128
.nv.shared._Z9cuda_gemmIiLi256ELi2ELi1ELi32ELi128ELi128ELi32ELi0ELi0EEviiiPT_S1_S1_ii:
	.zero		17696


//--------------------- .nv.shared._Z9cuda_gemmIiLi256ELi2ELi1ELi32ELi64ELi64ELi32ELi1ELi1EEviiiPT_S1_S1_ii --------------------------
	.section	.nv.shared._Z9cuda_gemmIiLi256ELi2ELi1ELi32ELi64ELi64ELi32ELi1ELi1EEviiiPT_S1_S1_ii,"aw",@nobits
	.sectionflags	@""
	.align	128
.nv.shared._Z9cuda_gemmIiLi256ELi2ELi1ELi32ELi64ELi64ELi32ELi1ELi1EEviiiPT_S1_S1_ii:
	.zero		9536


//--------------------- .nv.shared._Z9cuda_gemmIiLi256ELi2ELi1ELi32ELi64ELi64ELi32ELi1ELi0EEviiiPT_S1_S1_ii --------------------------
	.section	.nv.shared._Z9cuda_gemmIiLi256ELi2ELi1ELi32ELi64ELi64ELi32ELi1ELi0EEviiiPT_S1_S1_ii,"aw",@nobits
	.sectionflags	@""
	.align	128
.nv.shared._Z9cuda_gemmIiLi256ELi2ELi1ELi32ELi64ELi64ELi32ELi1ELi0EEviiiPT_S1_S1_ii:
	.zero		9536


//--------------------- .nv.shared._Z9cuda_gemmIiLi256ELi2ELi1ELi32ELi64ELi64ELi32ELi0ELi1EEviiiPT_S1_S1_ii --------------------------
	.section	.nv.shared._Z9cuda_gemmIiLi256ELi2ELi1ELi32ELi64ELi64ELi32ELi0ELi1EEviiiPT_S1_S1_ii,"aw",@nobits
	.sectionflags	@""
	.align	128
.nv.shared._Z9cuda_gemmIiLi256ELi2ELi1ELi32ELi64ELi64ELi32ELi0ELi1EEviiiPT_S1_S1_ii:
	.zero		9472


//--------------------- .nv.shared._Z9cuda_gemmIiLi256ELi2ELi1ELi32ELi64ELi64ELi32ELi0ELi0EEviiiPT_S1_S1_ii --------------------------
	.section	.nv.shared._Z9cuda_gemmIiLi256ELi2ELi1ELi32ELi64ELi64ELi32ELi0ELi0EEviiiPT_S1_S1_ii,"aw",@nobits
	.sectionflags	@""
	.align	128
.nv.shared._Z9cuda_gemmIiLi256ELi2ELi1ELi32ELi64ELi64ELi32ELi0ELi0EEviiiPT_S1_S1_ii:
	.zero		9536


//--------------------- .nv.shared._Z9cuda_gemmIiLi256ELi2ELi1ELi32ELi32ELi32ELi32ELi1ELi1EEviiiPT_S1_S1_ii --------------------------
	.section	.nv.shared._Z9cuda_gemmIiLi256ELi2ELi1ELi32ELi32ELi32ELi32ELi1ELi1EEviiiPT_S1_S1_ii,"aw",@nobits
	.sectionflags	@""
	.align	128
.nv.shared._Z9cuda_gemmIiLi256ELi2ELi1ELi32ELi32ELi32ELi32ELi1ELi1EEviiiPT_S1_S1_ii:
	.zero		5504


//--------------------- .nv.shared._Z9cuda_gemmIiLi256ELi2ELi1ELi32ELi32ELi32ELi32ELi1ELi0EEviiiPT_S1_S1_ii --------------------------
	.section	.nv.shared._Z9cuda_gemmIiLi256ELi2ELi1ELi32ELi32ELi32ELi32ELi1ELi0EEviiiPT_S1_S1_ii,"aw",@nobits
	.sectionflags	@""
	.align	128
.nv.shared._Z9cuda_gemmIiLi256ELi2ELi1ELi32ELi32ELi32ELi32ELi1ELi0EEviiiPT_S1_S1_ii:
	.zero		5504


//--------------------- .nv.shared._Z9cuda_gemmIiLi256ELi2ELi1ELi32ELi32ELi32ELi32ELi0ELi1EEviiiPT_S1_S1_ii --------------------------
	.section	.nv.shared._Z9cuda_gemmIiLi256ELi2ELi1ELi32ELi32ELi32ELi32ELi0ELi1EEviiiPT_S1_S1_ii,"aw",@nobits
	.sectionflags	@""
	.align	128
.nv.shared._Z9cuda_gemmIiLi256ELi2ELi1ELi32ELi32ELi32ELi32ELi0ELi1EEviiiPT_S1_S1_ii:
	.zero		5504


//--------------------- .nv.shared._Z9cuda_gemmIiLi256ELi2ELi1ELi32ELi32ELi32ELi32ELi0ELi0EEviiiPT_S1_S1_ii --------------------------
	.section	.nv.shared._Z9cuda_gemmIiLi256ELi2ELi1ELi32ELi32ELi32ELi32ELi0ELi0EEviiiPT_S1_S1_ii,"aw",@nobits
	.sectionflags	@""
	.align	128
.nv.shared._Z9cuda_gemmIiLi256ELi2ELi1ELi32ELi32ELi32ELi32ELi0ELi0EEviiiPT_S1_S1_ii:
	.zero		5504


//--------------------- .nv.shared._Z9cuda_gemmIiLi256ELi2ELi1ELi32ELi16ELi16ELi32ELi1ELi1EEviiiPT_S1_S1_ii --------------------------
	.section	.nv.shared._Z9cuda_gemmIiLi256ELi2ELi1ELi32ELi16ELi16ELi32ELi1ELi1EEviiiPT_S1_S1_ii,"aw",@nobits
	.sectionflags	@""
	.align	128
.nv.shared._Z9cuda_gemmIiLi256ELi2ELi1ELi32ELi16ELi16ELi32ELi1ELi1EEviiiPT_S1_S1_ii:
	.zero		2432


//--------------------- .nv.shared._Z9cuda_gemmIiLi256ELi2ELi1ELi32ELi16ELi16ELi32ELi1ELi0EEviiiPT_S1_S1_ii --------------------------
	.section	.nv.shared._Z9cuda_gemmIiLi256ELi2ELi1ELi32ELi16ELi16ELi32ELi1ELi0EEviiiPT_S1_S1_ii,"aw",@nobits
	.sectionflags	@""
	.align	128
.nv.shared._Z9cuda_gemmIiLi256ELi2ELi1ELi32ELi16ELi16ELi32ELi1ELi0EEviiiPT_S1_S1_ii:
	.zero		2432


//--------------------- .nv.shared._Z9cuda_gemmIiLi256ELi2ELi1ELi32ELi16ELi16ELi32ELi0ELi1EEviiiPT_S1_S1_ii --------------------------
	.section	.nv.shared._Z9cuda_gemmIiLi256ELi2ELi1ELi32ELi16ELi16ELi32ELi0ELi1EEviiiPT_S1_S1_ii,"aw",@nobits
	.sectionflags	@""
	.align	128
.nv.shared._Z9cuda_gemmIiLi256ELi2ELi1ELi32ELi16ELi16ELi32ELi0ELi1EEviiiPT_S1_S1_ii:
	.zero		2432


//--------------------- .nv.shared._Z9cuda_gemmIiLi256ELi2ELi1ELi32ELi16ELi16ELi32ELi0ELi0EEviiiPT_S1_S1_ii --------------------------
	.section	.nv.shared._Z9cuda_gemmIiLi256ELi2ELi1ELi32ELi16ELi16ELi32ELi0ELi0EEviiiPT_S1_S1_ii,"aw",@nobits
	.sectionflags	@""
	.align	128
.nv.shared._Z9cuda_gemmIiLi256ELi2ELi1ELi32ELi16ELi16ELi32ELi0ELi0EEviiiPT_S1_S1_ii:
	.zero		2432


//--------------------- .nv.shared._Z9cuda_gemmIiLi256ELi2ELi1ELi32ELi8ELi8ELi32ELi1ELi1EEviiiPT_S1_S1_ii --------------------------
	.section	.nv.shared._Z9cuda_gemmIiLi256ELi2ELi1ELi32ELi8ELi8ELi32ELi1ELi1EEviiiPT_S1_S1_ii,"aw",@nobits
	.sectionflags	@""
	.align	128
.nv.shared._Z9cuda_gemmIiLi256ELi2ELi1ELi32ELi8ELi8ELi32ELi1ELi1EEviiiPT_S1_S1_ii:
	.zero		1664


//--------------------- .nv.shared._Z9cuda_gemmIiLi256ELi2ELi1ELi32ELi8ELi8ELi32ELi1ELi0EEviiiPT_S1_S1_ii --------------------------
	.section	.nv.shared._Z9cuda_gemmIiLi256ELi2ELi1ELi32ELi8ELi8ELi32ELi1ELi0EEviiiPT_S1_S1_ii,"aw",@nobits
	.sectionflags	@""
	.align	128
.nv.shared._Z9cuda_gemmIiLi256ELi2ELi1ELi32ELi8ELi8ELi32ELi1ELi0EEviiiPT_S1_S1_ii:
	.zero		1664


//--------------------- .nv.shared._Z9cuda_gemmIiLi256ELi2ELi1ELi32ELi8ELi8ELi32ELi0ELi1EEviiiPT_S1_S1_ii --------------------------
	.section	.nv.shared._Z9cuda_gemmIiLi256ELi2ELi1ELi32ELi8ELi8ELi32ELi0ELi1EEviiiPT_S1_S1_ii,"aw",@nobits
	.sectionflags	@""
	.align	128
.nv.shared._Z9cuda_gemmIiLi256ELi2ELi1ELi32ELi8ELi8ELi32ELi0ELi1EEviiiPT_S1_S1_ii:
	.zero		1664


//--------------------- .nv.shared._Z9cuda_gemmIiLi256ELi2ELi1ELi32ELi8ELi8ELi32ELi0ELi0EEviiiPT_S1_S1_ii --------------------------
	.section	.nv.shared._Z9cuda_gemmIiLi256ELi2ELi1ELi32ELi8ELi8ELi32ELi0ELi0EEviiiPT_S1_S1_ii,"aw",@nobits
	.sectionflags	@""
	.align	128
.nv.shared._Z9cuda_gemmIiLi256ELi2ELi1ELi32ELi8ELi8ELi32ELi0ELi0EEviiiPT_S1_S1_ii:
	.zero		1664


//--------------------- .nv.shared._Z9cuda_gemmIiLi256ELi2ELi1ELi32ELi4ELi4ELi32ELi1ELi1EEviiiPT_S1_S1_ii --------------------------
	.section	.nv.shared._Z9cuda_gemmIiLi256ELi2ELi1ELi32ELi4ELi4ELi32ELi1ELi1EEviiiPT_S1_S1_ii,"aw",@nobits
	.sectionflags	@""
	.align	128
.nv.shared._Z9cuda_gemmIiLi256ELi2ELi1ELi32ELi4ELi4ELi32ELi1ELi1EEviiiPT_S1_S1_ii:
	.zero		1408


//--------------------- .nv.shared._Z9cuda_gemmIiLi256ELi2ELi1ELi32ELi4ELi4ELi32ELi1ELi0EEviiiPT_S1_S1_ii --------------------------
	.section	.nv.shared._Z9cuda_gemmIiLi256ELi2ELi1ELi32ELi4ELi4ELi32ELi1ELi0EEviiiPT_S1_S1_ii,"aw",@nobits
	.sectionflags	@""
	.align	128
.nv.shared._Z9cuda_gemmIiLi256ELi2ELi1ELi32ELi4ELi4ELi32ELi1ELi0EEviiiPT_S1_S1_ii:
	.zero		1408


//--------------------- .nv.shared._Z9cuda_gemmIiLi256ELi2ELi1ELi32ELi4ELi4ELi32ELi0ELi1EEviiiPT_S1_S1_ii --------------------------
	.section	.nv.shared._Z9cuda_gemmIiLi256ELi2ELi1ELi32ELi4ELi4ELi32ELi0ELi1EEviiiPT_S1_S1_ii,"aw",@nobits
	.sectionflags	@""
	.align	128
.nv.shared._Z9cuda_gemmIiLi256ELi2ELi1ELi32ELi4ELi4ELi32ELi0ELi1EEviiiPT_S1_S1_ii:
	.zero		1408


//--------------------- .nv.shared._Z9cuda_gemmIiLi256ELi2ELi1ELi32ELi4ELi4ELi32ELi0ELi0EEviiiPT_S1_S1_ii --------------------------
	.section	.nv.shared._Z9cuda_gemmIiLi256ELi2ELi1ELi32ELi4ELi4ELi32ELi0ELi0EEviiiPT_S1_S1_ii,"aw",@nobits
	.sectionflags	@""
	.align	128
.nv.shared._Z9cuda_gemmIiLi256ELi2ELi1ELi32ELi4ELi4ELi32ELi0ELi0EEviiiPT_S1_S1_ii:
	.zero		1408


//--------------------- .nv.shared._Z9cuda_gemmIiLi256ELi2ELi1ELi32ELi2ELi2ELi32ELi1ELi1EEviiiPT_S1_S1_ii --------------------------
	.section	.nv.shared._Z9cuda_gemmIiLi256ELi2ELi1ELi32ELi2ELi2ELi32ELi1ELi1EEviiiPT_S1_S1_ii,"aw",@nobits
	.sectionflags	@""
	.align	128
.nv.shared._Z9cuda_gemmIiLi256ELi2ELi1ELi32ELi2ELi2ELi32ELi1ELi1EEviiiPT_S1_S1_ii:
	.zero		1408


//--------------------- .nv.shared._Z9cuda_gemmIiLi256ELi2ELi1ELi32ELi2ELi2ELi32ELi1ELi0EEviiiPT_S1_S1_ii --------------------------
	.section	.nv.shared._Z9cuda_gemmIiLi256ELi2ELi1ELi32ELi2ELi2ELi32ELi1ELi0EEviiiPT_S1_S1_ii,"aw",@nobits
	.sectionflags	@""
	.align	128
.nv.shared._Z9cuda_gemmIiLi256ELi2ELi1ELi32ELi2ELi2ELi32ELi1ELi0EEviiiPT_S1_S1_ii:
	.zero		1408


//--------------------- .nv.shared._Z9cuda_gemmIiLi256ELi2ELi1ELi32ELi2ELi2ELi32ELi0ELi1EEviiiPT_S1_S1_ii --------------------------
	.section	.nv.shared._Z9cuda_gemmIiLi256ELi2ELi1ELi32ELi2ELi2ELi32ELi0ELi1EEviiiPT_S1_S1_ii,"aw",@nobits
	.sectionflags	@""
	.align	128
.nv.shared._Z9cuda_gemmIiLi256ELi2ELi1ELi32ELi2ELi2ELi32ELi0ELi1EEviiiPT_S1_S1_ii:
	.zero		1408


//--------------------- .nv.shared._Z9cuda_gemmIiLi256ELi2ELi1ELi32ELi2ELi2ELi32ELi0ELi0EEviiiPT_S1_S1_ii --------------------------
	.section	.nv.shared._Z9cuda_gemmIiLi256ELi2ELi1ELi32ELi2ELi2ELi32ELi0ELi0EEviiiPT_S1_S1_ii,"aw",@nobits
	.sectionflags	@""
	.align	128
.nv.shared._Z9cuda_gemmIiLi256ELi2ELi1ELi32ELi2ELi2ELi32ELi0ELi0EEviiiPT_S1_S1_ii:
	.zero		1408


//--------------------- .nv.shared._Z9cuda_gemmIiLi256ELi2ELi1ELi16ELi128ELi128ELi32ELi1ELi1EEviiiPT_S1_S1_ii --------------------------
	.section	.nv.shared._Z9cuda_gemmIiLi256ELi2ELi1ELi16ELi128ELi128ELi32ELi1ELi1EEviiiPT_S1_S1_ii,"aw",@nobits
	.sectionflags	@""
	.align	128
.nv.shared._Z9cuda_gemmIiLi256ELi2ELi1ELi16ELi128ELi128ELi32ELi1ELi1EEviiiPT_S1_S1_ii:
	.zero		17680


//--------------------- .nv.shared._Z9cuda_gemmIiLi256ELi2ELi1ELi16ELi128ELi128ELi32ELi1ELi0EEviiiPT_S1_S1_ii --------------------------
	.section	.nv.shared._Z9cuda_gemmIiLi256ELi2ELi1ELi16ELi128ELi128ELi32ELi1ELi0EEviiiPT_S1_S1_ii,"aw",@nobits
	.sectionflags	@""
	.align	128
.nv.shared._Z9cuda_gemmIiLi256ELi2ELi1ELi16ELi128ELi128ELi32ELi1ELi0EEviiiPT_S1_S1_ii:
	.zero		17680


//--------------------- .nv.shared._Z9cuda_gemmIiLi256ELi2ELi1ELi16ELi128ELi128ELi32ELi0ELi1EEviiiPT_S1_S1_ii --------------------------
	.section	.nv.shared._Z9cuda_gemmIiLi256ELi2ELi1ELi16ELi128ELi128ELi32ELi0ELi1EEviiiPT_S1_S1_ii,"aw",@nobits
	.sectionflags	@""
	.align	128
.nv.shared._Z9cuda_gemmIiLi256ELi2ELi1ELi16ELi128ELi128ELi32ELi0ELi1EEviiiPT_S1_S1_ii:
	.zero		17600


//--------------------- .nv.shared._Z9cuda_gemmIiLi256ELi2ELi1ELi16ELi128ELi128ELi32ELi0ELi0EEviiiPT_S1_S1_ii --------------------------
	.section	.nv.shared._Z9cuda_gemmIiLi256ELi2ELi1ELi16ELi128ELi128ELi32ELi0ELi0EEviiiPT_S1_S1_ii,"aw",@nobits
	.sectionflags	@""
	.align	128
.nv.shared._Z9cuda_gemmIiLi256ELi2ELi1ELi16ELi128ELi128ELi32ELi0ELi0EEviiiPT_S1_S1_ii:
	.zero		17680


//--------------------- .nv.shared._Z9cuda_gemmIiLi256ELi2ELi1ELi16ELi64ELi64ELi32ELi1ELi1EEviiiPT_S1_S1_ii --------------------------
	.section	.nv.shared._Z9cuda_gemmIiLi256ELi2ELi1ELi16ELi64ELi64ELi32ELi1ELi1EEviiiPT_S1_S1_ii,"aw",@nobits
	.sectionflags	@""
	.align	128
.nv.shared._Z9cuda_gemmIiLi256ELi2ELi1ELi16ELi64ELi64ELi32ELi1ELi1EEviiiPT_S1_S1_ii:
	.zero		9504


//--------------------- .nv.shared._Z9cuda_gemmIiLi256ELi2ELi1ELi16ELi64ELi64ELi32ELi1ELi0EEviiiPT_S1_S1_ii --------------------------
	.section	.nv.shared._Z9cuda_gemmIiLi256ELi2ELi1ELi16ELi64ELi64ELi32ELi1ELi0EEviiiPT_S1_S1_ii,"aw",@nobits
	.sectionflags	@""
	.align	128
.nv.shared._Z9cuda_gemmIiLi256ELi2ELi1ELi16ELi64ELi64ELi32ELi1ELi0EEviiiPT_S1_S1_ii:
	.zero		9504


//--------------------- .nv.shared._Z9cuda_gemmIiLi256ELi2ELi1ELi16ELi64ELi64ELi32ELi0ELi1EEviiiPT_S1_S1_ii --------------------------
	.section	.nv.shared._Z9cuda_gemmIiLi256ELi2ELi1ELi16ELi64ELi64ELi32ELi0ELi1EEviiiPT_S1_S1_ii,"aw",@nobits
	.sectionflags	@""
	.align	128
.nv.shared._Z9cuda_gemmIiLi256ELi2ELi1ELi16ELi64ELi64ELi32ELi0ELi1EEviiiPT_S1_S1_ii:
	.zero		9408


//--------------------- .nv.shared._Z9cuda_gemmIiLi256ELi2ELi1ELi16ELi64ELi64ELi32ELi0ELi0EEviiiPT_S1_S1_ii --------------------------
	.section	.nv.shared._Z9cuda_gemmIiLi256ELi2ELi1ELi16ELi64ELi64ELi32ELi0ELi0EEviiiPT_S1_S1_ii,"aw",@nobits
	.sectionflags	@""
	.align	128
.nv.shared._Z9cuda_gemmIiLi256ELi2ELi1ELi16ELi64ELi64ELi32ELi0ELi0EEviiiPT_S1_S1_ii:
	.zero		9504


//--------------------- .nv.shared._Z9cuda_gemmIiLi256ELi2ELi1ELi16ELi32ELi32ELi32ELi1ELi1EEviiiPT_S1_S1_ii --------------------------
	.section	.nv.shared._Z9cuda_gemmIiLi256ELi2ELi1ELi16ELi32ELi32ELi32ELi1ELi1EEviiiPT_S1_S1_ii,"aw",@nobits
	.sectionflags	@""
	.align	128
.nv.shared._Z9cuda_gemmIiLi256ELi2ELi1ELi16ELi32ELi32ELi32ELi1ELi1EEviiiPT_S1_S1_ii:
	.zero		5440


//--------------------- .nv.shared._Z9cuda_gemmIiLi256ELi2ELi1ELi16ELi32ELi32ELi32ELi1ELi0EEviiiPT_S1_S1_ii --------------------------
	.section	.nv.shared._Z9cuda_gemmIiLi256ELi2ELi1ELi16ELi32ELi32ELi32ELi1ELi0EEviiiPT_S1_S1_ii,"aw",@nobits
	.sectionflags	@""
	.align	128
.nv.shared._Z9cuda_gemmIiLi256ELi2ELi1ELi16ELi32ELi32ELi32ELi1ELi0EEviiiPT_S1_S1_ii:
	.zero		5440


//--------------------- .nv.shared._Z9cuda_gemmIiLi256ELi2ELi1ELi16ELi32ELi32ELi32ELi0ELi1EEviiiPT_S1_S1_ii --------------------------
	.section	.nv.shared._Z9cuda_gemmIiLi256ELi2ELi1ELi16ELi32ELi32ELi32ELi0ELi1EEviiiPT_S1_S1_ii,"aw",@nobits
	.sectionflags	@""
	.align	128
.nv.shared._Z9cuda_gemmIiLi256ELi2ELi1ELi16ELi32ELi32ELi32ELi0ELi1EEviiiPT_S1_S1_ii:
	.zero		5312


//--------------------- .nv.shared._Z9cuda_gemmIiLi256ELi2ELi1ELi16ELi32ELi32ELi32ELi0ELi0EEviiiPT_S1_S1_ii --------------------------
	.section	.nv.shared._Z9cuda_gemmIiLi256ELi2ELi1ELi16ELi32ELi32ELi32ELi0ELi0EEviiiPT_S1_S1_ii,"aw",@nobits
	.sectionflags	@""
	.align	128
.nv.shared._Z9cuda_gemmIiLi256ELi2ELi1ELi16ELi32ELi32ELi32ELi0ELi0EEviiiPT_S1_S1_ii:
	.zero		5440


//--------------------- .nv.shared._Z9cuda_gemmIiLi256ELi2ELi1ELi16ELi16ELi16ELi32ELi1ELi1EEviiiPT_S1_S1_ii --------------------------
	.section	.nv.shared._Z9cuda_gemmIiLi256ELi2ELi1ELi16ELi16ELi16ELi32ELi1ELi1EEviiiPT_S1_S1_ii,"aw",@nobits
	.sectionflags	@""
	.align	128
.nv.shared._Z9cuda_gemmIiLi256ELi2ELi1ELi16ELi16ELi16ELi32ELi1ELi1EEviiiPT_S1_S1_ii:
	.zero		2368


//--------------------- .nv.shared._Z9cuda_gemmIiLi256ELi2ELi1ELi16ELi16ELi16ELi32ELi1ELi0EEviiiPT_S1_S1_ii --------------------------
	.section	.nv.shared._Z9cuda_gemmIiLi256ELi2ELi1ELi16ELi16ELi16ELi32ELi1ELi0EEviiiPT_S1_S1_ii,"aw",@nobits
	.sectionflags	@""
	.align	128
.nv.shared._Z9cuda_gemmIiLi256ELi2ELi1ELi16ELi16ELi16ELi32ELi1ELi0EEviiiPT_S1_S1_ii:
	.zero		2368


//--------------------- .nv.shared._Z9cuda_gemmIiLi256ELi2ELi1ELi16ELi16ELi16ELi32ELi0ELi1EEviiiPT_S1_S1_ii --------------------------
	.section	.nv.shared._Z9cuda_gemmIiLi256ELi2ELi1ELi16ELi16ELi16ELi32ELi0ELi1EEviiiPT_S1_S1_ii,"aw",@nobits
	.sectionflags	@""
	.align	128
.nv.shared._Z9cuda_gemmIiLi256ELi2ELi1ELi16ELi16ELi16ELi32ELi0ELi1EEviiiPT_S1_S1_ii:
	.zero		2368


//--------------------- .nv.shared._Z9cuda_gemmIiLi256ELi2ELi1ELi16ELi16ELi16ELi32ELi0ELi0EEviiiPT_S1_S1_ii --------------------------
	.section	.nv.shared._Z9cuda_gemmIiLi256ELi2ELi1ELi16ELi16ELi16ELi32ELi0ELi0EEviiiPT_S1_S1_ii,"aw",@nobits
	.sectionflags	@""
	.align	128
.nv.shared._Z9cuda_gemmIiLi256ELi2ELi1ELi16ELi16ELi16ELi32ELi0ELi0EEviiiPT_S1_S1_ii:
	.zero		2368


//--------------------- .nv.shared._Z9cuda_gemmIiLi256ELi2ELi1ELi16ELi8ELi8ELi32ELi1ELi1EEviiiPT_S1_S1_ii --------------------------
	.section	.nv.shared._Z9cuda_gemmIiLi256ELi2ELi1ELi16ELi8ELi8ELi32ELi1ELi1EEviiiPT_S1_S1_ii,"aw",@nobits
	.sectionflags	@""
	.align	128
.nv.shared._Z9cuda_gemmIiLi256ELi2ELi1ELi16ELi8ELi8ELi32ELi1ELi1EEviiiPT_S1_S1_ii:
	.zero		1600


//--------------------- .nv.shared._Z9cuda_gemmIiLi256ELi2ELi1ELi16ELi8ELi8ELi32ELi1ELi0EEviiiPT_S1_S1_ii --------------------------
	.section	.nv.shared._Z9cuda_gemmIiLi256ELi2ELi1ELi16ELi8ELi8ELi32ELi1ELi0EEviiiPT_S1_S1_ii,"aw",@nobits
	.sectionflags	@""
	.align	128
.nv.shared._Z9cuda_gemmIiLi256ELi2ELi1ELi16ELi8ELi8ELi32ELi1ELi0EEviiiPT_S1_S1_ii:
	.zero		1600


//--------------------- .nv.shared._Z9cuda_gemmIiLi256ELi2ELi1ELi16ELi8ELi8ELi32ELi0ELi1EEviiiPT_S1_S1_ii --------------------------
	.section	.nv.shared._Z9cuda_gemmIiLi256ELi2ELi1ELi16ELi8ELi8ELi32ELi0ELi1EEviiiPT_S1_S1_ii,"aw",@nobits
	.sectionflags	@""
	.align	128
.nv.shared._Z9cuda_gemmIiLi256ELi2ELi1ELi16ELi8ELi8ELi32ELi0ELi1EEviiiPT_S1_S1_ii:
	.zero		1600


//--------------------- .nv.shared._Z9cuda_gemmIiLi256ELi2ELi1ELi16ELi8ELi8ELi32ELi0ELi0EEviiiPT_S1_S1_ii --------------------------
	.section	.nv.shared._Z9cuda_gemmIiLi256ELi2ELi1ELi16ELi8ELi8ELi32ELi0ELi0EEviiiPT_S1_S1_ii,"aw",@nobits
	.sectionflags	@""
	.align	128
.nv.shared._Z9cuda_gemmIiLi256ELi2ELi1ELi16ELi8ELi8ELi32ELi0ELi0EEviiiPT_S1_S1_ii:
	.zero		1600


//--------------------- .nv.shared._Z9cuda_gemmIiLi256ELi2ELi1ELi16ELi4ELi4ELi32ELi1ELi1EEviiiPT_S1_S1_ii --------------------------
	.section	.nv.shared._Z9cuda_gemmIiLi256ELi2ELi1ELi16ELi4ELi4ELi32ELi1ELi1EEviiiPT_S1_S1_ii,"aw",@nobits
	.sectionflags	@""
	.align	128
.nv.shared._Z9cuda_gemmIiLi256ELi2ELi1ELi16ELi4ELi4ELi32ELi1ELi1EEviiiPT_S1_S1_ii:
	.zero		1344


//--------------------- .nv.shared._Z9cuda_gemmIiLi256ELi2ELi1ELi16ELi4ELi4ELi32ELi1ELi0EEviiiPT_S1_S1_ii --------------------------
	.section	.nv.shared._Z9cuda_gemmIiLi256ELi2ELi1ELi16ELi4ELi4ELi32ELi1ELi0EEviiiPT_S1_S1_ii,"aw",@nobits
	.sectionflags	@""
	.align	128
.nv.shared._Z9cuda_gemmIiLi256ELi2ELi1ELi16ELi4ELi4ELi32ELi1ELi0EEviiiPT_S1_S1_ii:
	.zero		1344


//--------------------- .nv.shared._Z9cuda_gemmIiLi256ELi2ELi1ELi16ELi4ELi4ELi32ELi0ELi1EEviiiPT_S1_S1_ii --------------------------
	.section	.nv.shared._Z9cuda_gemmIiLi256ELi2ELi1ELi16ELi4ELi4ELi32ELi0ELi1EEviiiPT_S1_S1_ii,"aw",@nobits
	.sectionflags	@""
	.align	128
.nv.shared._Z9cuda_gemmIiLi256ELi2ELi1ELi16ELi4ELi4ELi32ELi0ELi1EEviiiPT_S1_S1_ii:
	.zero		1344


//--------------------- .nv.shared._Z9cuda_gemmIiLi256ELi2ELi1ELi16ELi4ELi4ELi32ELi0ELi0EEviiiPT_S1_S1_ii --------------------------
	.section	.nv.shared._Z9cuda_gemmIiLi256ELi2ELi1ELi16ELi4ELi4ELi32ELi0ELi0EEviiiPT_S1_S1_ii,"aw",@nobits
	.sectionflags	@""
	.align	128
.nv.shared._Z9cuda_gemmIiLi256ELi2ELi1ELi16ELi4ELi4ELi32ELi0ELi0EEviiiPT_S1_S1_ii:
	.zero		1344


//--------------------- .nv.shared._Z9cuda_gemmIiLi256ELi2ELi1ELi16ELi2ELi2ELi32ELi1ELi1EEviiiPT_S1_S1_ii --------------------------
	.section	.nv.shared._Z9cuda_gemmIiLi256ELi2ELi1ELi16ELi2ELi2ELi32ELi1ELi1EEviiiPT_S1_S1_ii,"aw",@nobits
	.sectionflags	@""
	.align	128
.nv.shared._Z9cuda_gemmIiLi256ELi2ELi1ELi16ELi2ELi2ELi32ELi1ELi1EEviiiPT_S1_S1_ii:
	.zero		1344


//--------------------- .nv.shared._Z9cuda_gemmIiLi256ELi2ELi1ELi16ELi2ELi2ELi32ELi1ELi0EEviiiPT_S1_S1_ii --------------------------
	.section	.nv.shared._Z9cuda_gemmIiLi256ELi2ELi1ELi16ELi2ELi2ELi32ELi1ELi0EEviiiPT_S1_S1_ii,"aw",@nobits
	.sectionflags	@""
	.align	128
.nv.shared._Z9cuda_gemmIiLi256ELi2ELi1ELi16ELi2ELi2ELi32ELi1ELi0EEviiiPT_S1_S1_ii:
	.zero		1344


//--------------------- .nv.shared._Z9cuda_gemmIiLi256ELi2ELi1ELi16ELi2ELi2ELi32ELi0ELi1EEviiiPT_S1_S1_ii --------------------------
	.section	.nv.shared._Z9cuda_gemmIiLi256ELi2ELi1ELi16ELi2ELi2ELi32ELi0ELi1EEviiiPT_S1_S1_ii,"aw",@nobits
	.sectionflags	@""
	.align	128
.nv.shared._Z9cuda_gemmIiLi256ELi2ELi1ELi16ELi2ELi2ELi32ELi0ELi1EEviiiPT_S1_S1_ii:
	.zero		1344


//--------------------- .nv.shared._Z9cuda_gemmIiLi256ELi2ELi1ELi16ELi2ELi2ELi32ELi0ELi0EEviiiPT_S1_S1_ii --------------------------
	.section	.nv.shared._Z9cuda_gemmIiLi256ELi2ELi1ELi16ELi2ELi2ELi32ELi0ELi0EEviiiPT_S1_S1_ii,"aw",@nobits
	.sectionflags	@""
	.align	128
.nv.shared._Z9cuda_gemmIiLi256ELi2ELi1ELi16ELi2ELi2ELi32ELi0ELi0EEviiiPT_S1_S1_ii:
	.zero		1344


//--------------------- .nv.shared._Z9cuda_gemmIiLi256ELi1ELi1ELi1024ELi128ELi128ELi32ELi1ELi1EEviiiPT_S1_S1_ii --------------------------
	.section	.nv.shared._Z9cuda_gemmIiLi256ELi1ELi1ELi1024ELi128ELi128ELi32ELi1ELi1EEviiiPT_S1_S1_ii,"aw",@nobits
	.sectionflags	@""
	.align	128
.nv.shared._Z9cuda_gemmIiLi256ELi1ELi1ELi1024ELi128ELi128ELi32ELi1ELi1EEviiiPT_S1_S1_ii:
	.zero		22656


//--------------------- .nv.shared._Z9cuda_gemmIiLi256ELi1ELi1ELi1024ELi128ELi128ELi32ELi1ELi0EEviiiPT_S1_S1_ii --------------------------
	.section	.nv.shared._Z9cuda_gemmIiLi256ELi1ELi1ELi1024ELi128ELi128ELi32ELi1ELi0EEviiiPT_S1_S1_ii,"aw",@nobits
	.sectionflags	@""
	.align	128
.nv.shared._Z9cuda_gemmIiLi256ELi1ELi1ELi1024ELi128ELi128ELi32ELi1ELi0EEviiiPT_S1_S1_ii:
	.zero		22656


//--------------------- .nv.shared._Z9cuda_gemmIiLi256ELi1ELi1ELi1024ELi128ELi128ELi32ELi0ELi1EEviiiPT_S1_S1_ii --------------------------
	.section	.nv.shared._Z9cuda_gemmIiLi256ELi1ELi1ELi1024ELi128ELi128ELi32ELi0ELi1EEviiiPT_S1_S1_ii,"aw",@nobits
	.sectionflags	@""
	.align	128
.nv.shared._Z9cuda_gemmIiLi256ELi1ELi1ELi1024ELi128ELi128ELi32ELi0ELi1EEviiiPT_S1_S1_ii:
	.zero		22656


//--------------------- .nv.shared._Z9cuda_gemmIiLi256ELi1ELi1ELi1024ELi128ELi128ELi32ELi0ELi0EEviiiPT_S1_S1_ii --------------------------
	.section	.nv.shared._Z9cuda_gemmIiLi256ELi1ELi1ELi1024ELi128ELi128ELi32ELi0ELi0EEviiiPT_S1_S1_ii,"aw",@nobits
	.sectionflags	@""
	.align	128
.nv.shared._Z9cuda_gemmIiLi256ELi1ELi1ELi1024ELi128ELi128ELi32ELi0ELi0EEviiiPT_S1_S1_ii:
	.zero		22656


//--------------------- .nv.shared._Z9cuda_gemmIiLi256ELi1ELi1ELi1024ELi64ELi64ELi32ELi1ELi1EEviiiPT_S1_S1_ii --------------------------
	.section	.nv.shared._Z9cuda_gemmIiLi256ELi1ELi1ELi1024ELi64ELi64ELi32ELi1ELi1EEviiiPT_S1_S1_ii,"aw",@nobits
	.sectionflags	@""
	.align	128
.nv.shared._Z9cuda_gemmIiLi256ELi1ELi1ELi1024ELi64ELi64ELi32ELi1ELi1EEviiiPT_S1_S1_ii:
	.zero		15488


//--------------------- .nv.shared._Z9cuda_gemmIiLi256ELi1ELi1ELi1024ELi64ELi64ELi32ELi1ELi0EEviiiPT_S1_S1_ii --------------------------
	.section	.nv.shared._Z9cuda_gemmIiLi256ELi1ELi1ELi1024ELi64ELi64ELi32ELi1ELi0EEviiiPT_S1_S1_ii,"aw",@nobits
	.sectionflags	@""
	.align	128
.nv.shared._Z9cuda_gemmIiLi256ELi1ELi1ELi1024ELi64ELi64ELi32ELi1ELi0EEviiiPT_S1_S1_ii:
	.zero		15488


//--------------------- .nv.shared._Z9cuda_gemmIiLi256ELi1ELi1ELi1024ELi64ELi64ELi32ELi0ELi1EEviiiPT_S1_S1_ii --------------------------
	.section	.nv.shared._Z9cuda_gemmIiLi256ELi1ELi1ELi1024ELi64ELi64ELi32ELi0ELi1EEviiiPT_S1_S1_ii,"aw",@nobits
	.sectionflags	@""
	.align	128
.nv.shared._Z9cuda_gemmIiLi256ELi1ELi1ELi1024ELi64ELi64ELi32ELi0ELi1EEviiiPT_S1_S1_ii:
	.zero		15488


//--------------------- .nv.shared._Z9cuda_gemmIiLi256ELi1ELi1ELi1024ELi64ELi64ELi32ELi0ELi0EEviiiPT_S1_S1_ii --------------------------
	.section	.nv.shared._Z9cuda_gemmIiLi256ELi1ELi1ELi1024ELi64ELi64ELi32ELi0ELi0EEviiiPT_S1_S1_ii,"aw",@nobits
	.sectionflags	@""
	.align	128
.nv.shared._Z9cuda_gemmIiLi256ELi1ELi1ELi1024ELi64ELi64ELi32ELi0ELi0EEviiiPT_S1_S1_ii:
	.zero		15488


//--------------------- .nv.shared._Z9cuda_gemmIiLi256ELi1ELi1ELi1024ELi32ELi32ELi32ELi1ELi1EEviiiPT_S1_S1_ii --------------------------
	.section	.nv.shared._Z9cuda_gemmIiLi256ELi1ELi1ELi1024ELi32ELi32ELi32ELi1ELi1EEviiiPT_S1_S1_ii,"aw",@nobits
	.sectionflags	@""
	.align	128
.nv.shared._Z9cuda_gemmIiLi256ELi1ELi1ELi1024ELi32ELi32ELi32ELi1ELi1EEviiiPT_S1_S1_ii:
	.zero		13440


//--------------------- .nv.shared._Z9cuda_gemmIiLi256ELi1ELi1ELi1024ELi32ELi32ELi32ELi1ELi0EEviiiPT_S1_S1_ii --------------------------
	.section	.nv.shared._Z9cuda_gemmIiLi256ELi1ELi1ELi1024ELi32ELi32ELi32ELi1ELi0EEviiiPT_S1_S1_ii,"aw",@nobits
	.sectionflags	@""
	.align	128
.nv.shared._Z9cuda_gemmIiLi256ELi1ELi1ELi1024ELi32ELi32ELi32ELi1ELi0EEviiiPT_S1_S1_ii:
	.zero		13440


//--------------------- .nv.shared._Z9cuda_gemmIiLi256ELi1ELi1ELi1024ELi32ELi32ELi32ELi0ELi1EEviiiPT_S1_S1_ii --------------------------
	.section	.nv.shared._Z9cuda_gemmIiLi256ELi1ELi1ELi1024ELi32ELi32ELi32ELi0ELi1EEviiiPT_S1_S1_ii,"aw",@nobits
	.sectionflags	@""
	.align	128
.nv.shared._Z9cuda_gemmIiLi256ELi1ELi1ELi1024ELi32ELi32ELi32ELi0ELi1EEviiiPT_S1_S1_ii:
	.zero		13440


//--------------------- .nv.shared._Z9cuda_gemmIiLi256ELi1ELi1ELi1024ELi32ELi32ELi32ELi0ELi0EEviiiPT_S1_S1_ii --------------------------
	.section	.nv.shared._Z9cuda_gemmIiLi256ELi1ELi1ELi1024ELi32ELi32ELi32ELi0ELi0EEviiiPT_S1_S1_ii,"aw",@nobits
	.sectionflags	@""
	.align	128
.nv.shared._Z9cuda_gemmIiLi256ELi1ELi1ELi1024ELi32ELi32ELi32ELi0ELi0EEviiiPT_S1_S1_ii:
	.zero		13440


//--------------------- .nv.shared._Z9cuda_gemmIiLi256ELi1ELi1ELi1024ELi16ELi16ELi32ELi1ELi1EEviiiPT_S1_S1_ii --------------------------
	.section	.nv.shared._Z9cuda_gemmIiLi256ELi1ELi1ELi1024ELi16ELi16ELi32ELi1ELi1EEviiiPT_S1_S1_ii,"aw",@nobits
	.sectionflags	@""
	.align	128
.nv.shared._Z9cuda_gemmIiLi256ELi1ELi1ELi1024ELi16ELi16ELi32ELi1ELi1EEviiiPT_S1_S1_ii:
	.zero		10368


//--------------------- .nv.shared._Z9cuda_gemmIiLi256ELi1ELi1ELi1024ELi16ELi16ELi32ELi1ELi0EEviiiPT_S1_S1_ii --------------------------
	.section	.nv.shared._Z9cuda_gemmIiLi256ELi1ELi1ELi1024ELi16ELi16ELi32ELi1ELi0EEviiiPT_S1_S1_ii,"aw",@nobits
	.sectionflags	@""
	.align	128
.nv.shared._Z9cuda_gemmIiLi256ELi1ELi1ELi1024ELi16ELi16ELi32ELi1ELi0EEviiiPT_S1_S1_ii:
	.zero		10368


//--------------------- .nv.shared._Z9cuda_gemmIiLi256ELi1ELi1ELi1024ELi16ELi16ELi32ELi0ELi1EEviiiPT_S1_S1_ii --------------------------
	.section	.nv.shared._Z9cuda_gemmIiLi256ELi1ELi1ELi1024ELi16ELi16ELi32ELi0ELi1EEviiiPT_S1_S1_ii,"aw",@nobits
	.sectionflags	@""
	.align	128
.nv.shared._Z9cuda_gemmIiLi256ELi1ELi1ELi1024ELi16ELi16ELi32ELi0ELi1EEviiiPT_S1_S1_ii:
	.zero		10368


//--------------------- .nv.shared._Z9cuda_gemmIiLi256ELi1ELi1ELi1024ELi16ELi16ELi32ELi0ELi0EEviiiPT_S1_S1_ii --------------------------
	.section	.nv.shared._Z9cuda_gemmIiLi256ELi1ELi1ELi1024ELi16ELi16ELi32ELi0ELi0EEviiiPT_S1_S1_ii,"aw",@nobits
	.sectionflags	@""
	.align	128
.nv.shared._Z9cuda_gemmIiLi256ELi1ELi1ELi1024ELi16ELi16ELi32ELi0ELi0EEviiiPT_S1_S1_ii:
	.zero		10368


//--------------------- .nv.shared._Z9cuda_gemmIiLi256ELi1ELi1ELi1024ELi8ELi8ELi32ELi1ELi1EEviiiPT_S1_S1_ii --------------------------
	.section	.nv.shared._Z9cuda_gemmIiLi256ELi1ELi1ELi1024ELi8ELi8ELi32ELi1ELi1EEviiiPT_S1_S1_ii,"aw",@nobits
	.sectionflags	@""
	.align	128
.nv.shared._Z9cuda_gemmIiLi256ELi1ELi1ELi1024ELi8ELi8ELi32ELi1ELi1EEviiiPT_S1_S1_ii:
	.zero		9600


//--------------------- .nv.shared._Z9cuda_gemmIiLi256ELi1ELi1ELi1024ELi8ELi8ELi32ELi1ELi0EEviiiPT_S1_S1_ii --------------------------
	.section	.nv.shared._Z9cuda_gemmIiLi256ELi1ELi1ELi1024ELi8ELi8ELi32ELi1ELi0EEviiiPT_S1_S1_ii,"aw",@nobits
	.sectionflags	@""
	.align	128
.nv.shared._Z9cuda_gemmIiLi256ELi1ELi1ELi1024ELi8ELi8ELi32ELi1ELi0EEviiiPT_S1_S1_ii:
	.zero		9600


//--------------------- .nv.shared._Z9cuda_gemmIiLi256ELi1ELi1ELi1024ELi8ELi8ELi32ELi0ELi1EEviiiPT_S1_S1_ii --------------------------
	.section	.nv.shared._Z9cuda_gemmIiLi256ELi1ELi1ELi1024ELi8ELi8ELi32ELi0ELi1EEviiiPT_S1_S1_ii,"aw",@nobits
	.sectionflags	@""
	.align	128
.nv.shared._Z9cuda_gemmIiLi256ELi1ELi1ELi1024ELi8ELi8ELi32ELi0ELi1EEviiiPT_S1_S1_ii:
	.zero		9600


//--------------------- .nv.shared._Z9cuda_gemmIiLi256ELi1ELi1ELi1024ELi8ELi8ELi32ELi0ELi0EEviiiPT_S1_S1_ii --------------------------
	.section	.nv.shared._Z9cuda_gemmIiLi256ELi1ELi1ELi1024ELi8ELi8ELi32ELi0ELi0EEviiiPT_S1_S1_ii,"aw",@nobits
	.sectionflags	@""
	.align	128
.nv.shared._Z9cuda_gemmIiLi256ELi1ELi1ELi1024ELi8ELi8ELi32ELi0ELi0EEviiiPT_S1_S1_ii:
	.zero		9600


//--------------------- .nv.shared._Z9cuda_gemmIiLi256ELi1ELi1ELi1024ELi4ELi4ELi32ELi1ELi1EEviiiPT_S1_S1_ii --------------------------
	.section	.nv.shared._Z9cuda_gemmIiLi256ELi1ELi1ELi1024ELi4ELi4ELi32ELi1ELi1EEviiiPT_S1_S1_ii,"aw",@nobits
	.sectionflags	@""
	.align	128
.nv.shared._Z9cuda_gemmIiLi256ELi1ELi1ELi1024ELi4ELi4ELi32ELi1ELi1EEviiiPT_S1_S1_ii:
	.zero		9344


//--------------------- .nv.shared._Z9cuda_gemmIiLi256ELi1ELi1ELi1024ELi4ELi4ELi32ELi1ELi0EEviiiPT_S1_S1_ii --------------------------
	.section	.nv.shared._Z9cuda_gemmIiLi256ELi1ELi1ELi1024ELi4ELi4ELi32ELi1ELi0EEviiiPT_S1_S1_ii,"aw",@nobits
	.sectionflags	@""
	.align	128
.nv.shared._Z9cuda_gemmIiLi256ELi1ELi1ELi1024ELi4ELi4ELi32ELi1ELi0EEviiiPT_S1_S1_ii:
	.zero		9344


//--------------------- .nv.shared._Z9cuda_gemmIiLi256ELi1ELi1ELi1024ELi4ELi4ELi32ELi0ELi1EEviiiPT_S1_S1_ii --------------------------
	.section	.nv.shared._Z9cuda_gemmIiLi256ELi1ELi1ELi1024ELi4ELi4ELi32ELi0ELi1EEviiiPT_S1_S1_ii,"aw",@nobits
	.sectionflags	@""
	.align	128
.nv.shared._Z9cuda_gemmIiLi256ELi1ELi1ELi1024ELi4ELi4ELi32ELi0ELi1EEviiiPT_S1_S1_ii:
	.zero		9344


//--------------------- .nv.shared._Z9cuda_gemmIiLi256ELi1ELi1ELi1024ELi4ELi4ELi32ELi0ELi0EEviiiPT_S1_S1_ii --------------------------
	.section	.nv.shared._Z9cuda_gemmIiLi256ELi1ELi1ELi1024ELi4ELi4ELi32ELi0ELi0EEviiiPT_S1_S1_ii,"aw",@nobits
	.sectionflags	@""
	.align	128
.nv.shared._Z9cuda_gemmIiLi256ELi1ELi1ELi1024ELi4ELi4ELi32ELi0ELi0EEviiiPT_S1_S1_ii:
	.zero		9344


//--------------------- .nv.shared._Z9cuda_gemmIiLi256ELi1ELi1ELi1024ELi2ELi2ELi32ELi1ELi1EEviiiPT_S1_S1_ii --------------------------
	.section	.nv.shared._Z9cuda_gemmIiLi256ELi1ELi1ELi1024ELi2ELi2ELi32ELi1ELi1EEviiiPT_S1_S1_ii,"aw",@nobits
	.sectionflags	@""
	.align	128
.nv.shared._Z9cuda_gemmIiLi256ELi1ELi1ELi1024ELi2ELi2ELi32ELi1ELi1EEviiiPT_S1_S1_ii:
	.zero		9344


//--------------------- .nv.shared._Z9cuda_gemmIiLi256ELi1ELi1ELi1024ELi2ELi2ELi32ELi1ELi0EEviiiPT_S1_S1_ii --------------------------
	.section	.nv.shared._Z9cuda_gemmIiLi256ELi1ELi1ELi1024ELi2ELi2ELi32ELi1ELi0EEviiiPT_S1_S1_ii,"aw",@nobits
	.sectionflags	@""
	.align	128
.nv.shared._Z9cuda_gemmIiLi256ELi1ELi1ELi1024ELi2ELi2ELi32ELi1ELi0EEviiiPT_S1_S1_ii:
	.zero		9344


//--------------------- .nv.shared._Z9cuda_gemmIiLi256ELi1ELi1ELi1024ELi2ELi2ELi32ELi0ELi1EEviiiPT_S1_S1_ii --------------------------
	.section	.nv.shared._Z9cuda_gemmIiLi256ELi1ELi1ELi1024ELi2ELi2ELi32ELi0ELi1EEviiiPT_S1_S1_ii,"aw",@nobits
	.sectionflags	@""
	.align	128
.nv.shared._Z9cuda_gemmIiLi256ELi1ELi1ELi1024ELi2ELi2ELi32ELi0ELi1EEviiiPT_S1_S1_ii:
	.zero		9344


//--------------------- .nv.shared._Z9cuda_gemmIiLi256ELi1ELi1ELi1024ELi2ELi2ELi32ELi0ELi0EEviiiPT_S1_S1_ii --------------------------
	.section	.nv.shared._Z9cuda_gemmIiLi256ELi1ELi1ELi1024ELi2ELi2ELi32ELi0ELi0EEviiiPT_S1_S1_ii,"aw",@nobits
	.sectionflags	@""
	.align	128
.nv.shared._Z9cuda_gemmIiLi256ELi1ELi1ELi1024ELi2ELi2ELi32ELi0ELi0EEviiiPT_S1_S1_ii:
	.zero		9344


//--------------------- .nv.shared._Z9cuda_gemmIiLi256ELi1ELi1ELi512ELi128ELi128ELi32ELi1ELi1EEviiiPT_S1_S1_ii --------------------------
	.section	.nv.shared._Z9cuda_gemmIiLi256ELi1ELi1ELi512ELi128ELi128ELi32ELi1ELi1EEviiiPT_S1_S1_ii,"aw",@nobits
	.sectionflags	@""
	.align	128
.nv.shared._Z9cuda_gemmIiLi256ELi1ELi1ELi512ELi128ELi128ELi32ELi1ELi1EEviiiPT_S1_S1_ii:
	.zero		20096


//--------------------- .nv.shared._Z9cuda_gemmIiLi256ELi1ELi1ELi512ELi128ELi128ELi32ELi1ELi0EEviiiPT_S1_S1_ii --------------------------
	.section	.nv.shared._Z9cuda_gemmIiLi256ELi1ELi1ELi512ELi128ELi128ELi32ELi1ELi0EEviiiPT_S1_S1_ii,"aw",@nobits
	.sectionflags	@""
	.align	128
.nv.shared._Z9cuda_gemmIiLi256ELi1ELi1ELi512ELi128ELi128ELi32ELi1ELi0EEviiiPT_S1_S1_ii:
	.zero		20096


//--------------------- .nv.shared._Z9cuda_gemmIiLi256ELi1ELi1ELi512ELi128ELi128ELi32ELi0ELi1EEviiiPT_S1_S1_ii --------------------------
	.section	.nv.shared._Z9cuda_gemmIiLi256ELi1ELi1ELi512ELi128ELi128ELi32ELi0ELi1EEviiiPT_S1_S1_ii,"aw",@nobits
	.sectionflags	@""
	.align	128
.nv.shared._Z9cuda_gemmIiLi256ELi1ELi1ELi512ELi128ELi128ELi32ELi0ELi1EEviiiPT_S1_S1_ii:
	.zero		20096


//--------------------- .nv.shared._Z9cuda_gemmIiLi256ELi1ELi1ELi512ELi128ELi128ELi32ELi0ELi0EEviiiPT_S1_S1_ii --------------------------
	.section	.nv.shared._Z9cuda_gemmIiLi256ELi1ELi1ELi512ELi128ELi128ELi32ELi0ELi0EEviiiPT_S1_S1_ii,"aw",@nobits
	.sectionflags	@""
	.align	128
.nv.shared._Z9cuda_gemmIiLi256ELi1ELi1ELi512ELi128ELi128ELi32ELi0ELi0EEviiiPT_S1_S1_ii:
	.zero		20096


//--------------------- .nv.shared._Z9cuda_gemmIiLi256ELi1ELi1ELi512ELi64ELi64ELi32ELi1ELi1EEviiiPT_S1_S1_ii --------------------------
	.section	.nv.shared._Z9cuda_gemmIiLi256ELi1ELi1ELi512ELi64ELi64ELi32ELi1ELi1EEviiiPT_S1_S1_ii,"aw",@nobits
	.sectionflags	@""
	.align	128
.nv.shared._Z9cuda_gemmIiLi256ELi1ELi1ELi512ELi64ELi64ELi32ELi1ELi1EEviiiPT_S1_S1_ii:
	.zero		12416


//--------------------- .nv.shared._Z9cuda_gemmIiLi256ELi1ELi1ELi512ELi64ELi64ELi32ELi1ELi0EEviiiPT_S1_S1_ii --------------------------
	.section	.nv.shared._Z9cuda_gemmIiLi256ELi1ELi1ELi512ELi64ELi64ELi32ELi1ELi0EEviiiPT_S1_S1_ii,"aw",@nobits
	.sectionflags	@""
	.align	128
.nv.shared._Z9cuda_gemmIiLi256ELi1ELi1ELi512ELi64ELi64ELi32ELi1ELi0EEviiiPT_S1_S1_ii:
	.zero		12416


//--------------------- .nv.shared._Z9cuda_gemmIiLi256ELi1ELi1ELi512ELi64ELi64ELi32ELi0ELi1EEviiiPT_S1_S1_ii --------------------------
	.section	.nv.shared._Z9cuda_gemmIiLi256ELi1ELi1ELi512ELi64ELi64ELi32ELi0ELi1EEviiiPT_S1_S1_ii,"aw",@nobits
	.sectionflags	@""
	.align	128
.nv.shared._Z9cuda_gemmIiLi256ELi1ELi1ELi512ELi64ELi64ELi32ELi0ELi1EEviiiPT_S1_S1_ii:
	.zero		12416


//--------------------- .nv.shared._Z9cuda_gemmIiLi256ELi1ELi1ELi512ELi64ELi64ELi32ELi0ELi0EEviiiPT_S1_S1_ii --------------------------
	.section	.nv.shared._Z9cuda_gemmIiLi256ELi1ELi1ELi512ELi64ELi64ELi32ELi0ELi0EEviiiPT_S1_S1_ii,"aw",@nobits
	.sectionflags	@""
	.align	128
.nv.shared._Z9cuda_gemmIiLi256ELi1ELi1ELi512ELi64ELi64ELi32ELi0ELi0EEviiiPT_S1_S1_ii:
	.zero		12416


//--------------------- .nv.shared._Z9cuda_gemmIiLi256ELi1ELi1ELi512ELi32ELi32ELi32ELi1ELi1EEviiiPT_S1_S1_ii --------------------------
	.section	.nv.shared._Z9cuda_gemmIiLi256ELi1ELi1ELi512ELi32ELi32ELi32ELi1ELi1EEviiiPT_S1_S1_ii,"aw",@nobits
	.sectionflags	@""
	.align	128
.nv.shared._Z9cuda_gemmIiLi256ELi1ELi1ELi512ELi32ELi32ELi32ELi1ELi1EEviiiPT_S1_S1_ii:
	.zero		9344


//--------------------- .nv.shared._Z9cuda_gemmIiLi256ELi1ELi1ELi512ELi32ELi32ELi32ELi1ELi0EEviiiPT_S1_S1_ii --------------------------
	.section	.nv.shared._Z9cuda_gemmIiLi256ELi1ELi1ELi512ELi32ELi32ELi32ELi1ELi0EEviiiPT_S1_S1_ii,"aw",@nobits
	.sectionflags	@""
	.align	128
.nv.shared._Z9cuda_gemmIiLi256ELi1ELi1ELi512ELi32ELi32ELi32ELi1ELi0EEviiiPT_S1_S1_ii:
	.zero		9344


//--------------------- .nv.shared._Z9cuda_gemmIiLi256ELi1ELi1ELi512ELi32ELi32ELi32ELi0ELi1EEviiiPT_S1_S1_ii --------------------------
	.section	.nv.shared._Z9cuda_gemmIiLi256ELi1ELi1ELi512ELi32ELi32ELi32ELi0ELi1EEviiiPT_S1_S1_ii,"aw",@nobits
	.sectionflags	@""
	.align	128
.nv.shared._Z9cuda_gemmIiLi256ELi1ELi1ELi512ELi32ELi32ELi32ELi0ELi1EEviiiPT_S1_S1_ii:
	.zero		9344


//--------------------- .nv.shared._Z9cuda_gemmIiLi256ELi1ELi1ELi512ELi32ELi32ELi32ELi0ELi0EEviiiPT_S1_S1_ii --------------------------
	.section	.nv.shared._Z9cuda_gemmIiLi256ELi1ELi1ELi512ELi32ELi32ELi32ELi0ELi0EEviiiPT_S1_S1_ii,"aw",@nobits
	.sectionflags	@""
	.align	128
.nv.shared._Z9cuda_gemmIiLi256ELi1ELi1ELi512ELi32ELi32ELi32ELi0ELi0EEviiiPT_S1_S1_ii:
	.zero		9344


//--------------------- .nv.shared._Z9cuda_gemmIiLi256ELi1ELi1ELi512ELi16ELi16ELi32ELi1ELi1EEviiiPT_S1_S1_ii --------------------------
	.section	.nv.shared._Z9cuda_gemmIiLi256ELi1ELi1ELi512ELi16ELi16ELi32ELi1ELi1EEviiiPT_S1_S1_ii,"aw",@nobits
	.sectionflags	@""
	.align	128
.nv.shared._Z9cuda_gemmIiLi256ELi1ELi1ELi512ELi16ELi16ELi32ELi1ELi1EEviiiPT_S1_S1_ii:
	.zero		6272


//--------------------- .nv.shared._Z9cuda_gemmIiLi256ELi1ELi1ELi512ELi16ELi16ELi32ELi1ELi0EEviiiPT_S1_S1_ii --------------------------
	.section	.nv.shared._Z9cuda_gemmIiLi256ELi1ELi1ELi512ELi16ELi16ELi32ELi1ELi0EEviiiPT_S1_S1_ii,"aw",@nobits
	.sectionflags	@""
	.align	128
.nv.shared._Z9cuda_gemmIiLi256ELi1ELi1ELi512ELi16ELi16ELi32ELi1ELi0EEviiiPT_S1_S1_ii:
	.zero		6272


//--------------------- .nv.shared._Z9cuda_gemmIiLi256ELi1ELi1ELi512ELi16ELi16ELi32ELi0ELi1EEviiiPT_S1_S1_ii --------------------------
	.section	.nv.shared._Z9cuda_gemmIiLi256ELi1ELi1ELi512ELi16ELi16ELi32ELi0ELi1EEviiiPT_S1_S1_ii,"aw",@nobits
	.sectionflags	@""
	.align	128
.nv.shared._Z9cuda_gemmIiLi256ELi1ELi1ELi512ELi16ELi16ELi32ELi0ELi1EEviiiPT_S1_S1_ii:
	.zero		6272


//--------------------- .nv.shared._Z9cuda_gemmIiLi256ELi1ELi1ELi512ELi16ELi16ELi32ELi0ELi0EEviiiPT_S1_S1_ii --------------------------
	.section	.nv.shared._Z9cuda_gemmIiLi256ELi1ELi1ELi512ELi16ELi16ELi32ELi0ELi0EEviiiPT_S1_S1_ii,"aw",@nobits
	.sectionflags	@""
	.align	128
.nv.shared._Z9cuda_gemmIiLi256ELi1ELi1ELi512ELi16ELi16ELi32ELi0ELi0EEviiiPT_S1_S1_ii:
	.zero		6272


//--------------------- .nv.shared._Z9cuda_gemmIiLi256ELi1ELi1ELi512ELi8ELi8ELi32ELi1ELi1EEviiiPT_S1_S1_ii --------------------------
	.section	.nv.shared._Z9cuda_gemmIiLi256ELi1ELi1ELi512ELi8ELi8ELi32ELi1ELi1EEviiiPT_S1_S1_ii,"aw",@nobits
	.sectionflags	@""
	.align	128
.nv.shared._Z9cuda_gemmIiLi256ELi1ELi1ELi512ELi8ELi8ELi32ELi1ELi1EEviiiPT_S1_S1_ii:
	.zero		5504


//--------------------- .nv.shared._Z9cuda_gemmIiLi256ELi1ELi1ELi512ELi8ELi8ELi32ELi1ELi0EEviiiPT_S1_S1_ii --------------------------
	.section	.nv.shared._Z9cuda_gemmIiLi256ELi1ELi1ELi512ELi8ELi8ELi32ELi1ELi0EEviiiPT_S1_S1_ii,"aw",@nobits
	.sectionflags	@""
	.align	128
.nv.shared._Z9cuda_gemmIiLi256ELi1ELi1ELi512ELi8ELi8ELi32ELi1ELi0EEviiiPT_S1_S1_ii:
	.zero		5504


//--------------------- .nv.shared._Z9cuda_gemmIiLi256ELi1ELi1ELi512ELi8ELi8ELi32ELi0ELi1EEviiiPT_S1_S1_ii --------------------------
	.section	.nv.shared._Z9cuda_gemmIiLi256ELi1ELi1ELi512ELi8ELi8ELi32ELi0ELi1EEviiiPT_S1_S1_ii,"aw",@nobits
	.sectionflags	@""
	.align	128
.nv.shared._Z9cuda_gemmIiLi256ELi1ELi1ELi512ELi8ELi8ELi32ELi0ELi1EEviiiPT_S1_S1_ii:
	.zero		5504


//--------------------- .nv.shared._Z9cuda_gemmIiLi256ELi1ELi1ELi512ELi8ELi8ELi32ELi0ELi0EEviiiPT_S1_S1_ii --------------------------
	.section	.nv.shared._Z9cuda_gemmIiLi256ELi1ELi1ELi512ELi8ELi8ELi32ELi0ELi0EEviiiPT_S1_S1_ii,"aw",@nobits
	.sectionflags	@""
	.align	128
.nv.shared._Z9cuda_gemmIiLi256ELi1ELi1ELi512ELi8ELi8ELi32ELi0ELi0EEviiiPT_S1_S1_ii:
	.zero		5504


//--------------------- .nv.shared._Z9cuda_gemmIiLi256ELi1ELi1ELi512ELi4ELi4ELi32ELi1ELi1EEviiiPT_S1_S1_ii --------------------------
	.section	.nv.shared._Z9cuda_gemmIiLi256ELi1ELi1ELi512ELi4ELi4ELi32ELi1ELi1EEviiiPT_S1_S1_ii,"aw",@nobits
	.sectionflags	@""
	.align	128
.nv.shared._Z9cuda_gemmIiLi256ELi1ELi1ELi512ELi4ELi4ELi32ELi1ELi1EEviiiPT_S1_S1_ii:
	.zero		5248


//--------------------- .nv.shared._Z9cuda_gemmIiLi256ELi1ELi1ELi512ELi4ELi4ELi32ELi1ELi0EEviiiPT_S1_S1_ii --------------------------
	.section	.nv.shared._Z9cuda_gemmIiLi256ELi1ELi1ELi512ELi4ELi4ELi32ELi1ELi0EEviiiPT_S1_S1_ii,"aw",@nobits
	.sectionflags	@""
	.align	128
.nv.shared._Z9cuda_gemmIiLi256ELi1ELi1ELi512ELi4ELi4ELi32ELi1ELi0EEviiiPT_S1_S1_ii:
	.zero		5248


//--------------------- .nv.shared._Z9cuda_gemmIiLi256ELi1ELi1ELi512ELi4ELi4ELi32ELi0ELi1EEviiiPT_S1_S1_ii --------------------------
	.section	.nv.shared._Z9cuda_gemmIiLi256ELi1ELi1ELi512ELi4ELi4ELi32ELi0ELi1EEviiiPT_S1_S1_ii,"aw",@nobits
	.sectionflags	@""
	.align	128
.nv.shared._Z9cuda_gemmIiLi256ELi1ELi1ELi512ELi4ELi4ELi32ELi0ELi1EEviiiPT_S1_S1_ii:
	.zero		5248


//--------------------- .nv.shared._Z9cuda_gemmIiLi256ELi1ELi1ELi512ELi4ELi4ELi32ELi0ELi0EEviiiPT_S1_S1_ii --------------------------
	.section	.nv.shared._Z9cuda_gemmIiLi256ELi1ELi1ELi512ELi4ELi4ELi32ELi0ELi0EEviiiPT_S1_S1_ii,"aw",@nobits
	.sectionflags	@""
	.align	128
.nv.shared._Z9cuda_gemmIiLi256ELi1ELi1ELi512ELi4ELi4ELi32ELi0ELi0EEviiiPT_S1_S1_ii:
	.zero		5248


//--------------------- .nv.shared._Z9cuda_gemmIiLi256ELi1ELi1ELi512ELi2ELi2ELi32ELi1ELi1EEviiiPT_S1_S1_ii --------------------------
	.section	.nv.shared._Z9cuda_gemmIiLi256ELi1ELi1ELi512ELi2ELi2ELi32ELi1ELi1EEviiiPT_S1_S1_ii,"aw",@nobits
	.sectionflags	@""
	.align	128
.nv.shared._Z9cuda_gemmIiLi256ELi1ELi1ELi512ELi2ELi2ELi32ELi1ELi1EEviiiPT_S1_S1_ii:
	.zero		5248


//--------------------- .nv.shared._Z9cuda_gemmIiLi256ELi1ELi1ELi512ELi2ELi2ELi32ELi1ELi0EEviiiPT_S1_S1_ii --------------------------
	.section	.nv.shared._Z9cuda_gemmIiLi256ELi1ELi1ELi512ELi2ELi2ELi32ELi1ELi0EEviiiPT_S1_S1_ii,"aw",@nobits
	.sectionflags	@""
	.align	128
.nv.shared._Z9cuda_gemmIiLi256ELi1ELi1ELi512ELi2ELi2ELi32ELi1ELi0EEviiiPT_S1_S1_ii:
	.zero		5248


//--------------------- .nv.shared._Z9cuda_gemmIiLi256ELi1ELi1ELi512ELi2ELi2ELi32ELi0ELi1EEviiiPT_S1_S1_ii --------------------------
	.section	.nv.shared._Z9cuda_gemmIiLi256ELi1ELi1ELi512ELi2ELi2ELi32ELi0ELi1EEviiiPT_S1_S1_ii,"aw",@nobits
	.sectionflags	@""
	.align	128
.nv.shared._Z9cuda_gemmIiLi256ELi1ELi1ELi512ELi2ELi2ELi32ELi0ELi1EEviiiPT_S1_S1_ii:
	.zero		5248


//--------------------- .nv.shared._Z9cuda_gemmIiLi256ELi1ELi1ELi512ELi2ELi2ELi32ELi0ELi0EEviiiPT_S1_S1_ii --------------------------
	.section	.nv.shared._Z9cuda_gemmIiLi256ELi1ELi1ELi512ELi2ELi2ELi32ELi0ELi0EEviiiPT_S1_S1_ii,"aw",@nobits
	.sectionflags	@""
	.align	128
.nv.shared._Z9cuda_gemmIiLi256ELi1ELi1ELi512ELi2ELi2ELi32ELi0ELi0EEviiiPT_S1_S1_ii:
	.zero		5248


//--------------------- .nv.shared._Z9cuda_gemmIiLi256ELi1ELi1ELi256ELi128ELi128ELi32ELi1ELi1EEviiiPT_S1_S1_ii --------------------------
	.section	.nv.shared._Z9cuda_gemmIiLi256ELi1ELi1ELi256ELi128ELi128ELi32ELi1ELi1EEviiiPT_S1_S1_ii,"aw",@nobits
	.sectionflags	@""
	.align	128
.nv.shared._Z9cuda_gemmIiLi256ELi1ELi1ELi256ELi128ELi128ELi32ELi1ELi1EEviiiPT_S1_S1_ii:
	.zero		18816


//--------------------- .nv.shared._Z9cuda_gemmIiLi256ELi1ELi1ELi256ELi128ELi128ELi32ELi1ELi0EEviiiPT_S1_S1_ii --------------------------
	.section	.nv.shared._Z9cuda_gemmIiLi256ELi1ELi1ELi256ELi128ELi128ELi32ELi1ELi0EEviiiPT_S1_S1_ii,"aw",@nobits
	.sectionflags	@""
	.align	128
.nv.shared._Z9cuda_gemmIiLi256ELi1ELi1ELi256ELi128ELi128ELi32ELi1ELi0EEviiiPT_S1_S1_ii:
	.zero		18816


//--------------------- .nv.shared._Z9cuda_gemmIiLi256ELi1ELi1ELi256ELi128ELi128ELi32ELi0ELi1EEviiiPT_S1_S1_ii --------------------------
	.section	.nv.shared._Z9cuda_gemmIiLi256ELi1ELi1ELi256ELi128ELi128ELi32ELi0ELi1EEviiiPT_S1_S1_ii,"aw",@nobits
	.sectionflags	@""
	.align	128
.nv.shared._Z9cuda_gemmIiLi256ELi1ELi1ELi256ELi128ELi128ELi32ELi0ELi1EEviiiPT_S1_S1_ii:
	.zero		18816


//--------------------- .nv.shared._Z9cuda_gemmIiLi256ELi1ELi1ELi256ELi128ELi128ELi32ELi0ELi0EEviiiPT_S1_S1_ii --------------------------
	.section	.nv.shared._Z9cuda_gemmIiLi256ELi1ELi1ELi256ELi128ELi128ELi32ELi0ELi0EEviiiPT_S1_S1_ii,"aw",@nobits
	.sectionflags	@""
	.align	128
.nv.shared._Z9cuda_gemmIiLi256ELi1ELi1ELi256ELi128ELi128ELi32ELi0ELi0EEviiiPT_S1_S1_ii:
	.zero		18816


//--------------------- .nv.shared._Z9cuda_gemmIiLi256ELi1ELi1ELi256ELi64ELi64ELi32ELi1ELi1EEviiiPT_S1_S1_ii --------------------------
	.section	.nv.shared._Z9cuda_gemmIiLi256ELi1ELi1ELi256ELi64ELi64ELi32ELi1ELi1EEviiiPT_S1_S1_ii,"aw",@nobits
	.sectionflags	@""
	.align	128
.nv.shared._Z9cuda_gemmIiLi256ELi1ELi1ELi256ELi64ELi64ELi32ELi1ELi1EEviiiPT_S1_S1_ii:
	.zero		10880


//--------------------- .nv.shared._Z9cuda_gemmIiLi256ELi1ELi1ELi256ELi64ELi64ELi32ELi1ELi0EEviiiPT_S1_S1_ii --------------------------
	.section	.nv.shared._Z9cuda_gemmIiLi256ELi1ELi1ELi256ELi64ELi64ELi32ELi1ELi0EEviiiPT_S1_S1_ii,"aw",@nobits
	.sectionflags	@""
	.align	128
.nv.shared._Z9cuda_gemmIiLi256ELi1ELi1ELi256ELi64ELi64ELi32ELi1ELi0EEviiiPT_S1_S1_ii:
	.zero		10880


//--------------------- .nv.shared._Z9cuda_gemmIiLi256ELi1ELi1ELi256ELi64ELi64ELi32ELi0ELi1EEviiiPT_S1_S1_ii --------------------------
	.section	.nv.shared._Z9cuda_gemmIiLi256ELi1ELi1ELi256ELi64ELi64ELi32ELi0ELi1EEviiiPT_S1_S1_ii,"aw",@nobits
	.sectionflags	@""
	.align	128
.nv.shared._Z9cuda_gemmIiLi256ELi1ELi1ELi256ELi64ELi64ELi32ELi0ELi1EEviiiPT_S1_S1_ii:
	.zero		10880


//--------------------- .nv.shared._Z9cuda_gemmIiLi256ELi1ELi1ELi256ELi64ELi64ELi32ELi0ELi0EEviiiPT_S1_S1_ii --------------------------
	.section	.nv.shared._Z9cuda_gemmIiLi256ELi1ELi1ELi256ELi64ELi64ELi32ELi0ELi0EEviiiPT_S1_S1_ii,"aw",@nobits
	.sectionflags	@""
	.align	128
.nv.shared._Z9cuda_gemmIiLi256ELi1ELi1ELi256ELi64ELi64ELi32ELi0ELi0EEviiiPT_S1_S1_ii:
	.zero		10880


//--------------------- .nv.shared._Z9cuda_gemmIiLi256ELi1ELi1ELi256ELi32ELi32ELi32ELi1ELi1EEviiiPT_S1_S1_ii --------------------------
	.section	.nv.shared._Z9cuda_gemmIiLi256ELi1ELi1ELi256ELi32ELi32ELi32ELi1ELi1EEviiiPT_S1_S1_ii,"aw",@nobits
	.sectionflags	@""
	.align	128
.nv.shared._Z9cuda_gemmIiLi256ELi1ELi1ELi256ELi32ELi32ELi32ELi1ELi1EEviiiPT_S1_S1_ii:
	.zero		7296


//--------------------- .nv.shared._Z9cuda_gemmIiLi256ELi1ELi1ELi256ELi32ELi32ELi32ELi1ELi0EEviiiPT_S1_S1_ii --------------------------
	.section	.nv.shared._Z9cuda_gemmIiLi256ELi1ELi1ELi256ELi32ELi32ELi32ELi1ELi0EEviiiPT_S1_S1_ii,"aw",@nobits
	.sectionflags	@""
	.align	128
.nv.shared._Z9cuda_gemmIiLi256ELi1ELi1ELi256ELi32ELi32ELi32ELi1ELi0EEviiiPT_S1_S1_ii:
	.zero		7296


//--------------------- .nv.shared._Z9cuda_gemmIiLi256ELi1ELi1ELi256ELi32ELi32ELi32ELi0ELi1EEviiiPT_S1_S1_ii --------------------------
	.section	.nv.shared._Z9cuda_gemmIiLi256ELi1ELi1ELi256ELi32ELi32ELi32ELi0ELi1EEviiiPT_S1_S1_ii,"aw",@nobits
	.sectionflags	@""
	.align	128
.nv.shared._Z9cuda_gemmIiLi256ELi1ELi1ELi256ELi32ELi32ELi32ELi0ELi1EEviiiPT_S1_S1_ii:
	.zero		7296


//--------------------- .nv.shared._Z9cuda_gemmIiLi256ELi1ELi1ELi256ELi32ELi32ELi32ELi0ELi0EEviiiPT_S1_S1_ii --------------------------
	.section	.nv.shared._Z9cuda_gemmIiLi256ELi1ELi1ELi256ELi32ELi32ELi32ELi0ELi0EEviiiPT_S1_S1_ii,"aw",@nobits
	.sectionflags	@""
	.align	128
.nv.shared._Z9cuda_gemmIiLi256ELi1ELi1ELi256ELi32ELi32ELi32ELi0ELi0EEviiiPT_S1_S1_ii:
	.zero		7296


//--------------------- .nv.shared._Z9cuda_gemmIiLi256ELi1ELi1ELi256ELi16ELi16ELi32ELi1ELi1EEviiiPT_S1_S1_ii --------------------------
	.section	.nv.shared._Z9cuda_gemmIiLi256ELi1ELi1ELi256ELi16ELi16ELi32ELi1ELi1EEviiiPT_S1_S1_ii,"aw",@nobits
	.sectionflags	@""
	.align	128
.nv.shared._Z9cuda_gemmIiLi256ELi1ELi1ELi256ELi16ELi16ELi32ELi1ELi1EEviiiPT_S1_S1_ii:
	.zero		4224


//--------------------- .nv.shared._Z9cuda_gemmIiLi256ELi1ELi1ELi256ELi16ELi16ELi32ELi1ELi0EEviiiPT_S1_S1_ii --------------------------
	.section	.nv.shared._Z9cuda_gemmIiLi256ELi1ELi1ELi256ELi16ELi16ELi32ELi1ELi0EEviiiPT_S1_S1_ii,"aw",@nobits
	.sectionflags	@""
	.align	128
.nv.shared._Z9cuda_gemmIiLi256ELi1ELi1ELi256ELi16ELi16ELi32ELi1ELi0EEviiiPT_S1_S1_ii:
	.zero		4224


//--------------------- .nv.shared._Z9cuda_gemmIiLi256ELi1ELi1ELi256ELi16ELi16ELi32ELi0ELi1EEviiiPT_S1_S1_ii --------------------------
	.section	.nv.shared._Z9cuda_gemmIiLi256ELi1ELi1ELi256ELi16ELi16ELi32ELi0ELi1EEviiiPT_S1_S1_ii,"aw",@nobits
	.sectionflags	@""
	.align	128
.nv.shared._Z9cuda_gemmIiLi256ELi1ELi1ELi256ELi16ELi16ELi32ELi0ELi1EEviiiPT_S1_S1_ii:
	.zero		4224


//--------------------- .nv.shared._Z9cuda_gemmIiLi256ELi1ELi1ELi256ELi16ELi16ELi32ELi0ELi0EEviiiPT_S1_S1_ii --------------------------
	.section	.nv.shared._Z9cuda_gemmIiLi256ELi1ELi1ELi256ELi16ELi16ELi32ELi0ELi0EEviiiPT_S1_S1_ii,"aw",@nobits
	.sectionflags	@""
	.align	128
.nv.shared._Z9cuda_gemmIiLi256ELi1ELi1ELi256ELi16ELi16ELi32ELi0ELi0EEviiiPT_S1_S1_ii:
	.zero		4224


//--------------------- .nv.shared._Z9cuda_gemmIiLi256ELi1ELi1ELi256ELi8ELi8ELi32ELi1ELi1EEviiiPT_S1_S1_ii --------------------------
	.section	.nv.shared._Z9cuda_gemmIiLi256ELi1ELi1ELi256ELi8ELi8ELi32ELi1ELi1EEviiiPT_S1_S1_ii,"aw",@nobits
	.sectionflags	@""
	.align	128
.nv.shared._Z9cuda_gemmIiLi256ELi1ELi1ELi256ELi8ELi8ELi32ELi1ELi1EEviiiPT_S1_S1_ii:
	.zero		3456


//--------------------- .nv.shared._Z9cuda_gemmIiLi256ELi1ELi1ELi256ELi8ELi8ELi32ELi1ELi0EEviiiPT_S1_S1_ii --------------------------
	.section	.nv.shared._Z9cuda_gemmIiLi256ELi1ELi1ELi256ELi8ELi8ELi32ELi1ELi0EEviiiPT_S1_S1_ii,"aw",@nobits
	.sectionflags	@""
	.align	128
.nv.shared._Z9cuda_gemmIiLi256ELi1ELi1ELi256ELi8ELi8ELi32ELi1ELi0EEviiiPT_S1_S1_ii:
	.zero		3456


//--------------------- .nv.shared._Z9cuda_gemmIiLi256ELi1ELi1ELi256ELi8ELi8ELi32ELi0ELi1EEviiiPT_S1_S1_ii --------------------------
	.section	.nv.shared._Z9cuda_gemmIiLi256ELi1ELi1ELi256ELi8ELi8ELi32ELi0ELi1EEviiiPT_S1_S1_ii,"aw",@nobits
	.sectionflags	@""
	.align	128
.nv.shared._Z9cuda_gemmIiLi256ELi1ELi1ELi256ELi8ELi8ELi32ELi0ELi1EEviiiPT_S1_S1_ii:
	.zero		3456


//--------------------- .nv.shared._Z9cuda_gemmIiLi256ELi1ELi1ELi256ELi8ELi8ELi32ELi0ELi0EEviiiPT_S1_S1_ii --------------------------
	.section	.nv.shared._Z9cuda_gemmIiLi256ELi1ELi1ELi256ELi8ELi8ELi32ELi0ELi0EEviiiPT_S1_S1_ii,"aw",@nobits
	.sectionflags	@""
	.align	128
.nv.shared._Z9cuda_gemmIiLi256ELi1ELi1ELi256ELi8ELi8ELi32ELi0ELi0EEviiiPT_S1_S1_ii:
	.zero		3456


//--------------------- .nv.shared._Z9cuda_gemmIiLi256ELi1ELi1ELi256ELi4ELi4ELi32ELi1ELi1EEviiiPT_S1_S1_ii --------------------------
	.section	.nv.shared._Z9cuda_gemmIiLi256ELi1ELi1ELi256ELi4ELi4ELi32ELi1ELi1EEviiiPT_S1_S1_ii,"aw",@nobits
	.sectionflags	@""
	.align	128
.nv.shared._Z9cuda_gemmIiLi256ELi1ELi1ELi256ELi4ELi4ELi32ELi1ELi1EEviiiPT_S1_S1_ii:
	.zero		3200


//--------------------- .nv.shared._Z9cuda_gemmIiLi256ELi1ELi1ELi256ELi4ELi4ELi32ELi1ELi0EEviiiPT_S1_S1_ii --------------------------
	.section	.nv.shared._Z9cuda_gemmIiLi256ELi1ELi1ELi256ELi4ELi4ELi32ELi1ELi0EEviiiPT_S1_S1_ii,"aw",@nobits
	.sectionflags	@""
	.align	128
.nv.shared._Z9cuda_gemmIiLi256ELi1ELi1ELi256ELi4ELi4ELi32ELi1ELi0EEviiiPT_S1_S1_ii:
	.zero		3200


//--------------------- .nv.shared._Z9cuda_gemmIiLi256ELi1ELi1ELi256ELi4ELi4ELi32ELi0ELi1EEviiiPT_S1_S1_ii --------------------------
	.section	.nv.shared._Z9cuda_gemmIiLi256ELi1ELi1ELi256ELi4ELi4ELi32ELi0ELi1EEviiiPT_S1_S1_ii,"aw",@nobits
	.sectionflags	@""
	.align	128
.nv.shared._Z9cuda_gemmIiLi256ELi1ELi1ELi256ELi4ELi4ELi32ELi0ELi1EEviiiPT_S1_S1_ii:
	.zero		3200


//--------------------- .nv.shared._Z9cuda_gemmIiLi256ELi1ELi1ELi256ELi4ELi4ELi32ELi0ELi0EEviiiPT_S1_S1_ii --------------------------
	.section	.nv.shared._Z9cuda_gemmIiLi256ELi1ELi1ELi256ELi4ELi4ELi32ELi0ELi0EEviiiPT_S1_S1_ii,"aw",@nobits
	.sectionflags	@""
	.align	128
.nv.shared._Z9cuda_gemmIiLi256ELi1ELi1ELi256ELi4ELi4ELi32ELi0ELi0EEviiiPT_S1_S1_ii:
	.zero		3200


//--------------------- .nv.shared._Z9cuda_gemmIiLi256ELi1ELi1ELi256ELi2ELi2ELi32ELi1ELi1EEviiiPT_S1_S1_ii --------------------------
	.section	.nv.shared._Z9cuda_gemmIiLi256ELi1ELi1ELi256ELi2ELi2ELi32ELi1ELi1EEviiiPT_S1_S1_ii,"aw",@nobits
	.sectionflags	@""
	.align	128
.nv.shared._Z9cuda_gemmIiLi256ELi1ELi1ELi256ELi2ELi2ELi32ELi1ELi1EEviiiPT_S1_S1_ii:
	.zero		3200


//--------------------- .nv.shared._Z9cuda_gemmIiLi256ELi1ELi1ELi256ELi2ELi2ELi32ELi1ELi0EEviiiPT_S1_S1_ii --------------------------
	.section	.nv.shared._Z9cuda_gemmIiLi256ELi1ELi1ELi256ELi2ELi2ELi32ELi1ELi0EEviiiPT_S1_S1_ii,"aw",@nobits
	.sectionflags	@""
	.align	128
.nv.shared._Z9cuda_gemmIiLi256ELi1ELi1ELi256ELi2ELi2ELi32ELi1ELi0EEviiiPT_S1_S1_ii:
	.zero		3200


//--------------------- .nv.shared._Z9cuda_gemmIiLi256ELi1ELi1ELi256ELi2ELi2ELi32ELi0ELi1EEviiiPT_S1_S1_ii --------------------------
	.section	.nv.shared._Z9cuda_gemmIiLi256ELi1ELi1ELi256ELi2ELi2ELi32ELi0ELi1EEviiiPT_S1_S1_ii,"aw",@nobits
	.sectionflags	@""
	.align	128
.nv.shared._Z9cuda_gemmIiLi256ELi1ELi1ELi256ELi2ELi2ELi32ELi0ELi1EEviiiPT_S1_S1_ii:
	.zero		3200


//--------------------- .nv.shared._Z9cuda_gemmIiLi256ELi1ELi1ELi256ELi2ELi2ELi32ELi0ELi0EEviiiPT_S1_S1_ii --------------------------
	.section	.nv.shared._Z9cuda_gemmIiLi256ELi1ELi1ELi256ELi2ELi2ELi32ELi0ELi0EEviiiPT_S1_S1_ii,"aw",@nobits
	.sectionflags	@""
	.align	128
.nv.shared._Z9cuda_gemmIiLi256ELi1ELi1ELi256ELi2ELi2ELi32ELi0ELi0EEviiiPT_S1_S1_ii:
	.zero		3200


//--------------------- .nv.shared._Z9cuda_gemmIiLi256ELi1ELi1ELi128ELi128ELi128ELi32ELi1ELi1EEviiiPT_S1_S1_ii --------------------------
	.section	.nv.shared._Z9cuda_gemmIiLi256ELi1ELi1ELi128ELi128ELi128ELi32ELi1ELi1EEviiiPT_S1_S1_ii,"aw",@nobits
	.sectionflags	@""
	.align	128
.nv.shared._Z9cuda_gemmIiLi256ELi1ELi1ELi128ELi128ELi128ELi32ELi1ELi1EEviiiPT_S1_S1_ii:
	.zero		18176


//--------------------- .nv.shared._Z9cuda_gemmIiLi256ELi1ELi1ELi128ELi128ELi128ELi32ELi1ELi0EEviiiPT_S1_S1_ii --------------------------
	.section	.nv.shared._Z9cuda_gemmIiLi256ELi1ELi1ELi128ELi128ELi128ELi32ELi1ELi0EEviiiPT_S1_S1_ii,"aw",@nobits
	.sectionflags	@""
	.align	128
.nv.shared._Z9cuda_gemmIiLi256ELi1ELi1ELi128ELi128ELi128ELi32ELi1ELi0EEviiiPT_S1_S1_ii:
	.zero		18176


//--------------------- .nv.shared._Z9cuda_gemmIiLi256ELi1ELi1ELi128ELi128ELi128ELi32ELi0ELi1EEviiiPT_S1_S1_ii --------------------------
	.section	.nv.shared._Z9cuda_gemmIiLi256ELi1ELi1ELi128ELi128ELi128ELi32ELi0ELi1EEviiiPT_S1_S1_ii,"aw",@nobits
	.sectionflags	@""
	.align	128
.nv.shared._Z9cuda_gemmIiLi256ELi1ELi1ELi128ELi128ELi128ELi32ELi0ELi1EEviiiPT_S1_S1_ii:
	.zero		18176


//--------------------- .nv.shared._Z9cuda_gemmIiLi256ELi1ELi1ELi128ELi128ELi128ELi32ELi0ELi0EEviiiPT_S1_S1_ii --------------------------
	.section	.nv.shared._Z9cuda_gemmIiLi256ELi1ELi1ELi128ELi128ELi128ELi32ELi0ELi0EEviiiPT_S1_S1_ii,"aw",@nobits
	.sectionflags	@""
	.align	128
.nv.shared._Z9cuda_gemmIiLi256ELi1ELi1ELi128ELi128ELi128ELi32ELi0ELi0EEviiiPT_S1_S1_ii:
	.zero		18176


//--------------------- .nv.shared._Z9cuda_gemmIiLi256ELi1ELi1ELi128ELi64ELi64ELi32ELi1ELi1EEviiiPT_S1_S1_ii --------------------------
	.section	.nv.shared._Z9cuda_gemmIiLi256ELi1ELi1ELi128ELi64ELi64ELi32ELi1ELi1EEviiiPT_S1_S1_ii,"aw",@nobits
	.sectionflags	@""
	.align	128
.nv.shared._Z9cuda_gemmIiLi256ELi1ELi1ELi128ELi64ELi64ELi32ELi1ELi1EEviiiPT_S1_S1_ii:
	.zero		10112


//--------------------- .nv.shared._Z9cuda_gemmIiLi256ELi1ELi1ELi128ELi64ELi64ELi32ELi1ELi0EEviiiPT_S1_S1_ii --------------------------
	.section	.nv.shared._Z9cuda_gemmIiLi256ELi1ELi1ELi128ELi64ELi64ELi32ELi1ELi0EEviiiPT_S1_S1_ii,"aw",@nobits
	.sectionflags	@""
	.align	128
.nv.shared._Z9cuda_gemmIiLi256ELi1ELi1ELi128ELi64ELi64ELi32ELi1ELi0EEviiiPT_S1_S1_ii:
	.zero		10112


//--------------------- .nv.shared._Z9cuda_gemmIiLi256ELi1ELi1ELi128ELi64ELi64ELi32ELi0ELi1EEviiiPT_S1_S1_ii --------------------------
	.section	.nv.shared._Z9cuda_gemmIiLi256ELi1ELi1ELi128ELi64ELi64ELi32ELi0ELi1EEviiiPT_S1_S1_ii,"aw",@nobits
	.sectionflags	@""
	.align	128
.nv.shared._Z9cuda_gemmIiLi256ELi1ELi1ELi128ELi64ELi64ELi32ELi0ELi1EEviiiPT_S1_S1_ii:
	.zero		10112


//--------------------- .nv.shared._Z9cuda_gemmIiLi256ELi1ELi1ELi128ELi64ELi64ELi32ELi0ELi0EEviiiPT_S1_S1_ii --------------------------
	.section	.nv.shared._Z9cuda_gemmIiLi256ELi1ELi1ELi128ELi64ELi64ELi32ELi0ELi0EEviiiPT_S1_S1_ii,"aw",@nobits
	.sectionflags	@""
	.align	128
.nv.shared._Z9cuda_gemmIiLi256ELi1ELi1ELi128ELi64ELi64ELi32ELi0ELi0EEviiiPT_S1_S1_ii:
	.zero		10112


//--------------------- .nv.shared._Z9cuda_gemmIiLi256ELi1ELi1ELi128ELi32ELi32ELi32ELi1ELi1EEviiiPT_S1_S1_ii --------------------------
	.section	.nv.shared._Z9cuda_gemmIiLi256ELi1ELi1ELi128ELi32ELi32ELi32ELi1ELi1EEviiiPT_S1_S1_ii,"aw",@nobits
	.sectionflags	@""
	.align	128
.nv.shared._Z9cuda_gemmIiLi256ELi1ELi1ELi128ELi32ELi32ELi32ELi1ELi1EEviiiPT_S1_S1_ii:
	.zero		6272


//--------------------- .nv.shared._Z9cuda_gemmIiLi256ELi1ELi1ELi128ELi32ELi32ELi32ELi1ELi0EEviiiPT_S1_S1_ii --------------------------
	.section	.nv.shared._Z9cuda_gemmIiLi256ELi1ELi1ELi128ELi32ELi32ELi32ELi1ELi0EEviiiPT_S1_S1_ii,"aw",@nobits
	.sectionflags	@""
	.align	128
.nv.shared._Z9cuda_gemmIiLi256ELi1ELi1ELi128ELi32ELi32ELi32ELi1ELi0EEviiiPT_S1_S1_ii:
	.zero		6272


//--------------------- .nv.shared._Z9cuda_gemmIiLi256ELi1ELi1ELi128ELi32ELi32ELi32ELi0ELi1EEviiiPT_S1_S1_ii --------------------------
	.section	.nv.shared._Z9cuda_gemmIiLi256ELi1ELi1ELi128ELi32ELi32ELi32ELi0ELi1EEviiiPT_S1_S1_ii,"aw",@nobits
	.sectionflags	@""
	.align	128
.nv.shared._Z9cuda_gemmIiLi256ELi1ELi1ELi128ELi32ELi32ELi32ELi0ELi1EEviiiPT_S1_S1_ii:
	.zero		6272


//--------------------- .nv.shared._Z9cuda_gemmIiLi256ELi1ELi1ELi128ELi32ELi32ELi32ELi0ELi0EEviiiPT_S1_S1_ii --------------------------
	.section	.nv.shared._Z9cuda_gemmIiLi256ELi1ELi1ELi128ELi32ELi32ELi32ELi0ELi0EEviiiPT_S1_S1_ii,"aw",@nobits
	.sectionflags	@""
	.align	128
.nv.shared._Z9cuda_gemmIiLi256ELi1ELi1ELi128ELi32ELi32ELi32ELi0ELi0EEviiiPT_S1_S1_ii:
	.zero		6272


//--------------------- .nv.shared._Z9cuda_gemmIiLi256ELi1ELi1ELi128ELi16ELi16ELi32ELi1ELi1EEviiiPT_S1_S1_ii --------------------------
	.section	.nv.shared._Z9cuda_gemmIiLi256ELi1ELi1ELi128ELi16ELi16ELi32ELi1ELi1EEviiiPT_S1_S1_ii,"aw",@nobits
	.sectionflags	@""
	.align	128
.nv.shared._Z9cuda_gemmIiLi256ELi1ELi1ELi128ELi16ELi16ELi32ELi1ELi1EEviiiPT_S1_S1_ii:
	.zero		3200


//--------------------- .nv.shared._Z9cuda_gemmIiLi256ELi1ELi1ELi128ELi16ELi16ELi32ELi1ELi0EEviiiPT_S1_S1_ii --------------------------
	.section	.nv.shared._Z9cuda_gemmIiLi256ELi1ELi1ELi128ELi16ELi16ELi32ELi1ELi0EEviiiPT_S1_S1_ii,"aw",@nobits
	.sectionflags	@""
	.align	128
.nv.shared._Z9cuda_gemmIiLi256ELi1ELi1ELi128ELi16ELi16ELi32ELi1ELi0EEviiiPT_S1_S1_ii:
	.zero		3200


//--------------------- .nv.shared._Z9cuda_gemmIiLi256ELi1ELi1ELi128ELi16ELi16ELi32ELi0ELi1EEviiiPT_S1_S1_ii --------------------------
	.section	.nv.shared._Z9cuda_gemmIiLi256ELi1ELi1ELi128ELi16ELi16ELi32ELi0ELi1EEviiiPT_S1_S1_ii,"aw",@nobits
	.sectionflags	@""
	.align	128
.nv.shared._Z9cuda_gemmIiLi256ELi1ELi1ELi128ELi16ELi16ELi32ELi0ELi1EEviiiPT_S1_S1_ii:
	.zero		3200


//--------------------- .nv.shared._Z9cuda_gemmIiLi256ELi1ELi1ELi128ELi16ELi16ELi32ELi0ELi0EEviiiPT_S1_S1_ii --------------------------
	.section	.nv.shared._Z9cuda_gemmIiLi256ELi1ELi1ELi128ELi16ELi16ELi32ELi0ELi0EEviiiPT_S1_S1_ii,"aw",@nobits
	.sectionflags	@""
	.align	128
.nv.shared._Z9cuda_gemmIiLi256ELi1ELi1ELi128ELi16ELi16ELi32ELi0ELi0EEviiiPT_S1_S1_ii:
	.zero		3200


//--------------------- .nv.shared._Z9cuda_gemmIiLi256ELi1ELi1ELi128ELi8ELi8ELi32ELi1ELi1EEviiiPT_S1_S1_ii --------------------------
	.section	.nv.shared._Z9cuda_gemmIiLi256ELi1ELi1ELi128ELi8ELi8ELi32ELi1ELi1EEviiiPT_S1_S1_ii,"aw",@nobits
	.sectionflags	@""
	.align	128
.nv.shared._Z9cuda_gemmIiLi256ELi1ELi1ELi128ELi8ELi8ELi32ELi1ELi1EEviiiPT_S1_S1_ii:
	.zero		2432


//--------------------- .nv.shared._Z9cuda_gemmIiLi256ELi1ELi1ELi128ELi8ELi8ELi32ELi1ELi0EEviiiPT_S1_S1_ii --------------------------
	.section	.nv.shared._Z9cuda_gemmIiLi256ELi1ELi1ELi128ELi8ELi8ELi32ELi1ELi0EEviiiPT_S1_S1_ii,"aw",@nobits
	.sectionflags	@""
	.align	128
.nv.shared._Z9cuda_gemmIiLi256ELi1ELi1ELi128ELi8ELi8ELi32ELi1ELi0EEviiiPT_S1_S1_ii:
	.zero		2432


//--------------------- .nv.shared._Z9cuda_gemmIiLi256ELi1ELi1ELi128ELi8ELi8ELi32ELi0ELi1EEviiiPT_S1_S1_ii --------------------------
	.section	.nv.shared._Z9cuda_gemmIiLi256ELi1ELi1ELi128ELi8ELi8ELi32ELi0ELi1EEviiiPT_S1_S1_ii,"aw",@nobits
	.sectionflags	@""
	.align	128
.nv.shared._Z9cuda_gemmIiLi256ELi1ELi1ELi128ELi8ELi8ELi32ELi0ELi1EEviiiPT_S1_S1_ii:
	.zero		2432


//--------------------- .nv.shared._Z9cuda_gemmIiLi256ELi1ELi1ELi128ELi8ELi8ELi32ELi0ELi0EEviiiPT_S1_S1_ii --------------------------
	.section	.nv.shared._Z9cuda_gemmIiLi256ELi1ELi1ELi128ELi8ELi8ELi32ELi0ELi0EEviiiPT_S1_S1_ii,"aw",@nobits
	.sectionflags	@""
	.align	128
.nv.shared._Z9cuda_gemmIiLi256ELi1ELi1ELi128ELi8ELi8ELi32ELi0ELi0EEviiiPT_S1_S1_ii:
	.zero		2432


//--------------------- .nv.shared._Z9cuda_gemmIiLi256ELi1ELi1ELi128ELi4ELi4ELi32ELi1ELi1EEviiiPT_S1_S1_ii --------------------------
	.section	.nv.shared._Z9cuda_gemmIiLi256ELi1ELi1ELi128ELi4ELi4ELi32ELi1ELi1EEviiiPT_S1_S1_ii,"aw",@nobits
	.sectionflags	@""
	.align	128
.nv.shared._Z9cuda_gemmIiLi256ELi1ELi1ELi128ELi4ELi4ELi32ELi1ELi1EEviiiPT_S1_S1_ii:
	.zero		2176


//--------------------- .nv.shared._Z9cuda_gemmIiLi256ELi1ELi1ELi128ELi4ELi4ELi32ELi1ELi0EEviiiPT_S1_S1_ii --------------------------
	.section	.nv.shared._Z9cuda_gemmIiLi256ELi1ELi1ELi128ELi4ELi4ELi32ELi1ELi0EEviiiPT_S1_S1_ii,"aw",@nobits
	.sectionflags	@""
	.align	128
.nv.shared._Z9cuda_gemmIiLi256ELi1ELi1ELi128ELi4ELi4ELi32ELi1ELi0EEviiiPT_S1_S1_ii:
	.zero		2176


//--------------------- .nv.shared._Z9cuda_gemmIiLi256ELi1ELi1ELi128ELi4ELi4ELi32ELi0ELi1EEviiiPT_S1_S1_ii --------------------------
	.section	.nv.shared._Z9cuda_gemmIiLi256ELi1ELi1ELi128ELi4ELi4ELi32ELi0ELi1EEviiiPT_S1_S1_ii,"aw",@nobits
	.sectionflags	@""
	.align	128
.nv.shared._Z9cuda_gemmIiLi256ELi1ELi1ELi128ELi4ELi4ELi32ELi0ELi1EEviiiPT_S1_S1_ii:
	.zero		2176


//--------------------- .nv.shared._Z9cuda_gemmIiLi256ELi1ELi1ELi128ELi4ELi4ELi32ELi0ELi0EEviiiPT_S1_S1_ii --------------------------
	.section	.nv.shared._Z9cuda_gemmIiLi256ELi1ELi1ELi128ELi4ELi4ELi32ELi0ELi0EEviiiPT_S1_S1_ii,"aw",@nobits
	.sectionflags	@""
	.align	128
.nv.shared._Z9cuda_gemmIiLi256ELi1ELi1ELi128ELi4ELi4ELi32ELi0ELi0EEviiiPT_S1_S1_ii:
	.zero		2176


//--------------------- .nv.shared._Z9cuda_gemmIiLi256ELi1ELi1ELi128ELi2ELi2ELi32ELi1ELi1EEviiiPT_S1_S1_ii --------------------------
	.section	.nv.shared._Z9cuda_gemmIiLi256ELi1ELi1ELi128ELi2ELi2ELi32ELi1ELi1EEviiiPT_S1_S1_ii,"aw",@nobits
	.sectionflags	@""
	.align	128
.nv.shared._Z9cuda_gemmIiLi256ELi1ELi1ELi128ELi2ELi2ELi32ELi1ELi1EEviiiPT_S1_S1_ii:
	.zero		2176


//--------------------- .nv.shared._Z9cuda_gemmIiLi256ELi1ELi1ELi128ELi2ELi2ELi32ELi1ELi0EEviiiPT_S1_S1_ii --------------------------
	.section	.nv.shared._Z9cuda_gemmIiLi256ELi1ELi1ELi128ELi2ELi2ELi32ELi1ELi0EEviiiPT_S1_S1_ii,"aw",@nobits
	.sectionflags	@""
	.align	128
.nv.shared._Z9cuda_gemmIiLi256ELi1ELi1ELi128ELi2ELi2ELi32ELi1ELi0EEviiiPT_S1_S1_ii:
	.zero		2176


//--------------------- .nv.shared._Z9cuda_gemmIiLi256ELi1ELi1ELi128ELi2ELi2ELi32ELi0ELi1EEviiiPT_S1_S1_ii --------------------------
	.section	.nv.shared._Z9cuda_gemmIiLi256ELi1ELi1ELi128ELi2ELi2ELi32ELi0ELi1EEviiiPT_S1_S1_ii,"aw",@nobits
	.sectionflags	@""
	.align	128
.nv.shared._Z9cuda_gemmIiLi256ELi1ELi1ELi128ELi2ELi2ELi32ELi0ELi1EEviiiPT_S1_S1_ii:
	.zero		2176


//--------------------- .nv.shared._Z9cuda_gemmIiLi256ELi1ELi1ELi128ELi2ELi2ELi32ELi0ELi0EEviiiPT_S1_S1_ii --------------------------
	.section	.nv.shared._Z9cuda_gemmIiLi256ELi1ELi1ELi128ELi2ELi2ELi32ELi0ELi0EEviiiPT_S1_S1_ii,"aw",@nobits
	.sectionflags	@""
	.align	128
.nv.shared._Z9cuda_gemmIiLi256ELi1ELi1ELi128ELi2ELi2ELi32ELi0ELi0EEviiiPT_S1_S1_ii:
	.zero		2176


//--------------------- .nv.shared._Z9cuda_gemmIiLi256ELi1ELi1ELi64ELi128ELi128ELi32ELi1ELi1EEviiiPT_S1_S1_ii --------------------------
	.section	.nv.shared._Z9cuda_gemmIiLi256ELi1ELi1ELi64ELi128ELi128ELi32ELi1ELi1EEviiiPT_S1_S1_ii,"aw",@nobits
	.sectionflags	@""
	.align	128
.nv.shared._Z9cuda_gemmIiLi256ELi1ELi1ELi64ELi128ELi128ELi32ELi1ELi1EEviiiPT_S1_S1_ii:
	.zero		17856


//--------------------- .nv.shared._Z9cuda_gemmIiLi256ELi1ELi1ELi64ELi128ELi128ELi32ELi1ELi0EEviiiPT_S1_S1_ii --------------------------
	.section	.nv.shared._Z9cuda_gemmIiLi256ELi1ELi1ELi64ELi128ELi128ELi32ELi1ELi0EEviiiPT_S1_S1_ii,"aw",@nobits
	.sectionflags	@""
	.align	128
.nv.shared._Z9cuda_gemmIiLi256ELi1ELi1ELi64ELi128ELi128ELi32ELi1ELi0EEviiiPT_S1_S1_ii:
	.zero		17856


//--------------------- .nv.shared._Z9cuda_gemmIiLi256ELi1ELi1ELi64ELi128ELi128ELi32ELi0ELi1EEviiiPT_S1_S1_ii --------------------------
	.section	.nv.shared._Z9cuda_gemmIiLi256ELi1ELi1ELi64ELi128ELi128ELi32ELi0ELi1EEviiiPT_S1_S1_ii,"aw",@nobits
	.sectionflags	@""
	.align	128
.nv.shared._Z9cuda_gemmIiLi256ELi1ELi1ELi64ELi128ELi128ELi32ELi0ELi1EEviiiPT_S1_S1_ii:
	.zero		17792


//--------------------- .nv.shared._Z9cuda_gemmIiLi256ELi1ELi1ELi64ELi128ELi128ELi32ELi0ELi0EEviiiPT_S1_S1_ii --------------------------
	.section	.nv.shared._Z9cuda_gemmIiLi256ELi1ELi1ELi64ELi128ELi128ELi32ELi0ELi0EEviiiPT_S1_S1_ii,"aw",@nobits
	.sectionflags	@""
	.align	128
.nv.shared._Z9cuda_gemmIiLi256ELi1ELi1ELi64ELi128ELi128ELi32ELi0ELi0EEviiiPT_S1_S1_ii:
	.zero		17856


//--------------------- .nv.shared._Z9cuda_gemmIiLi256ELi1ELi1ELi64ELi64ELi64ELi32ELi1ELi1EEviiiPT_S1_S1_ii --------------------------
	.section	.nv.shared._Z9cuda_gemmIiLi256ELi1ELi1ELi64ELi64ELi64ELi32ELi1ELi1EEviiiPT_S1_S1_ii,"aw",@nobits
	.sectionflags	@""
	.align	128
.nv.shared._Z9cuda_gemmIiLi256ELi1ELi1ELi64ELi64ELi64ELi32ELi1ELi1EEviiiPT_S1_S1_ii:
	.zero		9728


//--------------------- .nv.shared._Z9cuda_gemmIiLi256ELi1ELi1ELi64ELi64ELi64ELi32ELi1ELi0EEviiiPT_S1_S1_ii --------------------------
	.section	.nv.shared._Z9cuda_gemmIiLi256ELi1ELi1ELi64ELi64ELi64ELi32ELi1ELi0EEviiiPT_S1_S1_ii,"aw",@nobits
	.sectionflags	@""
	.align	128
.nv.shared._Z9cuda_gemmIiLi256ELi1ELi1ELi64ELi64ELi64ELi32ELi1ELi0EEviiiPT_S1_S1_ii:
	.zero		9728


//--------------------- .nv.shared._Z9cuda_gemmIiLi256ELi1ELi1ELi64ELi64ELi64ELi32ELi0ELi1EEviiiPT_S1_S1_ii --------------------------
	.section	.nv.shared._Z9cuda_gemmIiLi256ELi1ELi1ELi64ELi64ELi64ELi32ELi0ELi1EEviiiPT_S1_S1_ii,"aw",@nobits
	.sectionflags	@""
	.align	128
.nv.shared._Z9cuda_gemmIiLi256ELi1ELi1ELi64ELi64ELi64ELi32ELi0ELi1EEviiiPT_S1_S1_ii:
	.zero		9728


//--------------------- .nv.shared._Z9cuda_gemmIiLi256ELi1ELi1ELi64ELi64ELi64ELi32ELi0ELi0EEviiiPT_S1_S1_ii --------------------------
	.section	.nv.shared._Z9cuda_gemmIiLi256ELi1ELi1ELi64ELi64ELi64ELi32ELi0ELi0EEviiiPT_S1_S1_ii,"aw",@nobits
	.sectionflags	@""
	.align	128
.nv.shared._Z9cuda_gemmIiLi256ELi1ELi1ELi64ELi64ELi64ELi32ELi0ELi0EEviiiPT_S1_S1_ii:
	.zero		9728


//--------------------- .nv.shared._Z9cuda_gemmIiLi256ELi1ELi1ELi64ELi32ELi32ELi32ELi1ELi1EEviiiPT_S1_S1_ii --------------------------
	.section	.nv.shared._Z9cuda_gemmIiLi256ELi1ELi1ELi64ELi32ELi32ELi32ELi1ELi1EEviiiPT_S1_S1_ii,"aw",@nobits
	.sectionflags	@""
	.align	128
.nv.shared._Z9cuda_gemmIiLi256ELi1ELi1ELi64ELi32ELi32ELi32ELi1ELi1EEviiiPT_S1_S1_ii:
	.zero		5760


//--------------------- .nv.shared._Z9cuda_gemmIiLi256ELi1ELi1ELi64ELi32ELi32ELi32ELi1ELi0EEviiiPT_S1_S1_ii --------------------------
	.section	.nv.shared._Z9cuda_gemmIiLi256ELi1ELi1ELi64ELi32ELi32ELi32ELi1ELi0EEviiiPT_S1_S1_ii,"aw",@nobits
	.sectionflags	@""
	.align	128
.nv.shared._Z9cuda_gemmIiLi256ELi1ELi1ELi64ELi32ELi32ELi32ELi1ELi0EEviiiPT_S1_S1_ii:
	.zero		5760


//--------------------- .nv.shared._Z9cuda_gemmIiLi256ELi1ELi1ELi64ELi32ELi32ELi32ELi0ELi1EEviiiPT_S1_S1_ii --------------------------
	.section	.nv.shared._Z9cuda_gemmIiLi256ELi1ELi1ELi64ELi32ELi32ELi32ELi0ELi1EEviiiPT_S1_S1_ii,"aw",@nobits
	.sectionflags	@""
	.align	128
.nv.shared._Z9cuda_gemmIiLi256ELi1ELi1ELi64ELi32ELi32ELi32ELi0ELi1EEviiiPT_S1_S1_ii:
	.zero		5760


//--------------------- .nv.shared._Z9cuda_gemmIiLi256ELi1ELi1ELi64ELi32ELi32ELi32ELi0ELi0EEviiiPT_S1_S1_ii --------------------------
	.section	.nv.shared._Z9cuda_gemmIiLi256ELi1ELi1ELi64ELi32ELi32ELi32ELi0ELi0EEviiiPT_S1_S1_ii,"aw",@nobits
	.sectionflags	@""
	.align	128
.nv.shared._Z9cuda_gemmIiLi256ELi1ELi1ELi64ELi32ELi32ELi32ELi0ELi0EEviiiPT_S1_S1_ii:
	.zero		5760


//--------------------- .nv.shared._Z9cuda_gemmIiLi256ELi1ELi1ELi64ELi16ELi16ELi32ELi1ELi1EEviiiPT_S1_S1_ii --------------------------
	.section	.nv.shared._Z9cuda_gemmIiLi256ELi1ELi1ELi64ELi16ELi16ELi32ELi1ELi1EEviiiPT_S1_S1_ii,"aw",@nobits
	.sectionflags	@""
	.align	128
.nv.shared._Z9cuda_gemmIiLi256ELi1ELi1ELi64ELi16ELi16ELi32ELi1ELi1EEviiiPT_S1_S1_ii:
	.zero		2688


//--------------------- .nv.shared._Z9cuda_gemmIiLi256ELi1ELi1ELi64ELi16ELi16ELi32ELi1ELi0EEviiiPT_S1_S1_ii --------------------------
	.section	.nv.shared._Z9cuda_gemmIiLi256ELi1ELi1ELi64ELi16ELi16ELi32ELi1ELi0EEviiiPT_S1_S1_ii,"aw",@nobits
	.sectionflags	@""
	.align	128
.nv.shared._Z9cuda_gemmIiLi256ELi1ELi1ELi64ELi16ELi16ELi32ELi1ELi0EEviiiPT_S1_S1_ii:
	.zero		2688


//--------------------- .nv.shared._Z9cuda_gemmIiLi256ELi1ELi1ELi64ELi16ELi16ELi32ELi0ELi1EEviiiPT_S1_S1_ii --------------------------
	.section	.nv.shared._Z9cuda_gemmIiLi256ELi1ELi1ELi64ELi16ELi16ELi32ELi0ELi1EEviiiPT_S1_S1_ii,"aw",@nobits
	.sectionflags	@""
	.align	128
.nv.shared._Z9cuda_gemmIiLi256ELi1ELi1ELi64ELi16ELi16ELi32ELi0ELi1EEviiiPT_S1_S1_ii:
	.zero		2688


//--------------------- .nv.shared._Z9cuda_gemmIiLi256ELi1ELi1ELi64ELi16ELi16ELi32ELi0ELi0EEviiiPT_S1_S1_ii --------------------------
	.section	.nv.shared._Z9cuda_gemmIiLi256ELi1ELi1ELi64ELi16ELi16ELi32ELi0ELi0EEviiiPT_S1_S1_ii,"aw",@nobits
	.sectionflags	@""
	.align	128
.nv.shared._Z9cuda_gemmIiLi256ELi1ELi1ELi64ELi16ELi16ELi32ELi0ELi0EEviiiPT_S1_S1_ii:
	.zero		2688


//--------------------- .nv.shared._Z9cuda_gemmIiLi256ELi1ELi1ELi64ELi8ELi8ELi32ELi1ELi1EEviiiPT_S1_S1_ii --------------------------
	.section	.nv.shared._Z9cuda_gemmIiLi256ELi1ELi1ELi64ELi8ELi8ELi32ELi1ELi1EEviiiPT_S1_S1_ii,"aw",@nobits
	.sectionflags	@""
	.align	128
.nv.shared._Z9cuda_gemmIiLi256ELi1ELi1ELi64ELi8ELi8ELi32ELi1ELi1EEviiiPT_S1_S1_ii:
	.zero		1920


//--------------------- .nv.shared._Z9cuda_gemmIiLi256ELi1ELi1ELi64ELi8ELi8ELi32ELi1ELi0EEviiiPT_S1_S1_ii --------------------------
	.section	.nv.shared._Z9cuda_gemmIiLi256ELi1ELi1ELi64ELi8ELi8ELi32ELi1ELi0EEviiiPT_S1_S1_ii,"aw",@nobits
	.sectionflags	@""
	.align	128
.nv.shared._Z9cuda_gemmIiLi256ELi1ELi1ELi64ELi8ELi8ELi32ELi1ELi0EEviiiPT_S1_S1_ii:
	.zero		1920


//--------------------- .nv.shared._Z9cuda_gemmIiLi256ELi1ELi1ELi64ELi8ELi8ELi32ELi0ELi1EEviiiPT_S1_S1_ii --------------------------
	.section	.nv.shared._Z9cuda_gemmIiLi256ELi1ELi1ELi64ELi8ELi8ELi32ELi0ELi1EEviiiPT_S1_S1_ii,"aw",@nobits
	.sectionflags	@""
	.align	128
.nv.shared._Z9cuda_gemmIiLi256ELi1ELi1ELi64ELi8ELi8ELi32ELi0ELi1EEviiiPT_S1_S1_ii:
	.zero		1920


//--------------------- .nv.shared._Z9cuda_gemmIiLi256ELi1ELi1ELi64ELi8ELi8ELi32ELi0ELi0EEviiiPT_S1_S1_ii --------------------------
	.section	.nv.shared._Z9cuda_gemmIiLi256ELi1ELi1ELi64ELi8ELi8ELi32ELi0ELi0EEviiiPT_S1_S1_ii,"aw",@nobits
	.sectionflags	@""
	.align	128
.nv.shared._Z9cuda_gemmIiLi256ELi1ELi1ELi64ELi8ELi8ELi32ELi0ELi0EEviiiPT_S1_S1_ii:
	.zero		1920


//--------------------- .nv.shared._Z9cuda_gemmIiLi256ELi1ELi1ELi64ELi4ELi4ELi32ELi1ELi1EEviiiPT_S1_S1_ii --------------------------
	.section	.nv.shared._Z9cuda_gemmIiLi256ELi1ELi1ELi64ELi4ELi4ELi32ELi1ELi1EEviiiPT_S1_S1_ii,"aw",@nobits
	.sectionflags	@""
	.align	128
.nv.shared._Z9cuda_gemmIiLi256ELi1ELi1ELi64ELi4ELi4ELi32ELi1ELi1EEviiiPT_S1_S1_ii:
	.zero		1664


//--------------------- .nv.shared._Z9cuda_gemmIiLi256ELi1ELi1ELi64ELi4ELi4ELi32ELi1ELi0EEviiiPT_S1_S1_ii --------------------------
	.section	.nv.shared._Z9cuda_gemmIiLi256ELi1ELi1ELi64ELi4ELi4ELi32ELi1ELi0EEviiiPT_S1_S1_ii,"aw",@nobits
	.sectionflags	@""
	.align	128
.nv.shared._Z9cuda_gemmIiLi256ELi1ELi1ELi64ELi4ELi4ELi32ELi1ELi0EEviiiPT_S1_S1_ii:
	.zero		1664


//--------------------- .nv.shared._Z9cuda_gemmIiLi256ELi1ELi1ELi64ELi4ELi4ELi32ELi0ELi1EEviiiPT_S1_S1_ii --------------------------
	.section	.nv.shared._Z9cuda_gemmIiLi256ELi1ELi1ELi64ELi4ELi4ELi32ELi0ELi1EEviiiPT_S1_S1_ii,"aw",@nobits
	.sectionflags	@""
	.align	128
.nv.shared._Z9cuda_gemmIiLi256ELi1ELi1ELi64ELi4ELi4ELi32ELi0ELi1EEviiiPT_S1_S1_ii:
	.zero		1664


//--------------------- .nv.shared._Z9cuda_gemmIiLi256ELi1ELi1ELi64ELi4ELi4ELi32ELi0ELi0EEviiiPT_S1_S1_ii --------------------------
	.section	.nv.shared._Z9cuda_gemmIiLi256ELi1ELi1ELi64ELi4ELi4ELi32ELi0ELi0EEviiiPT_S1_S1_ii,"aw",@nobits
	.sectionflags	@""
	.align	128
.nv.shared._Z9cuda_gemmIiLi256ELi1ELi1ELi64ELi4ELi4ELi32ELi0ELi0EEviiiPT_S1_S1_ii:
	.zero		1664


//--------------------- .nv.shared._Z9cuda_gemmIiLi256ELi1ELi1ELi64ELi2ELi2ELi32ELi1ELi1EEviiiPT_S1_S1_ii --------------------------
	.section	.nv.shared._Z9cuda_gemmIiLi256ELi1ELi1ELi64ELi2ELi2ELi32ELi1ELi1EEviiiPT_S1_S1_ii,"aw",@nobits
	.sectionflags	@""
	.align	128
.nv.shared._Z9cuda_gemmIiLi256ELi1ELi1ELi64ELi2ELi2ELi32ELi1ELi1EEviiiPT_S1_S1_ii:
	.zero		1664


//--------------------- .nv.shared._Z9cuda_gemmIiLi256ELi1ELi1ELi64ELi2ELi2ELi32ELi1ELi0EEviiiPT_S1_S1_ii --------------------------
	.section	.nv.shared._Z9cuda_gemmIiLi256ELi1ELi1ELi64ELi2ELi2ELi32ELi1ELi0EEviiiPT_S1_S1_ii,"aw",@nobits
	.sectionflags	@""
	.align	128
.nv.shared._Z9cuda_gemmIiLi256ELi1ELi1ELi64ELi2ELi2ELi32ELi1ELi0EEviiiPT_S1_S1_ii:
	.zero		1664


//--------------------- .nv.shared._Z9cuda_gemmIiLi256ELi1ELi1ELi64ELi2ELi2ELi32ELi0ELi1EEviiiPT_S1_S1_ii --------------------------
	.section	.nv.shared._Z9cuda_gemmIiLi256ELi1ELi1ELi64ELi2ELi2ELi32ELi0ELi1EEviiiPT_S1_S1_ii,"aw",@nobits
	.sectionflags	@""
	.align	128
.nv.shared._Z9cuda_gemmIiLi256ELi1ELi1ELi64ELi2ELi2ELi32ELi0ELi1EEviiiPT_S1_S1_ii:
	.zero		1664


//--------------------- .nv.shared._Z9cuda_gemmIiLi256ELi1ELi1ELi64ELi2ELi2ELi32ELi0ELi0EEviiiPT_S1_S1_ii --------------------------
	.section	.nv.shared._Z9cuda_gemmIiLi256ELi1ELi1ELi64ELi2ELi2ELi32ELi0ELi0EEviiiPT_S1_S1_ii,"aw",@nobits
	.sectionflags	@""
	.align	128
.nv.shared._Z9cuda_gemmIiLi256ELi1ELi1ELi64ELi2ELi2ELi32ELi0ELi0EEviiiPT_S1_S1_ii:
	.zero		1664


//--------------------- .nv.shared._Z9cuda_gemmIiLi256ELi1ELi1ELi32ELi128ELi128ELi32ELi1ELi1EEviiiPT_S1_S1_ii --------------------------
	.section	.nv.shared._Z9cuda_gemmIiLi256ELi1ELi1ELi32ELi128ELi128ELi32ELi1ELi1EEviiiPT_S1_S1_ii,"aw",@nobits
	.sectionflags	@""
	.align	128
.nv.shared._Z9cuda_gemmIiLi256ELi1ELi1ELi32ELi128ELi128ELi32ELi1ELi1EEviiiPT_S1_S1_ii:
	.zero		17696


//--------------------- .nv.shared._Z9cuda_gemmIiLi256ELi1ELi1ELi32ELi128ELi128ELi32ELi1ELi0EEviiiPT_S1_S1_ii --------------------------
	.section	.nv.shared._Z9cuda_gemmIiLi256ELi1ELi1ELi32ELi128ELi128ELi32ELi1ELi0EEviiiPT_S1_S1_ii,"aw",@nobits
	.sectionflags	@""
	.align	128
.nv.shared._Z9cuda_gemmIiLi256ELi1ELi1ELi32ELi128ELi128ELi32ELi1ELi0EEviiiPT_S1_S1_ii:
	.zero		17696


//--------------------- .nv.shared._Z9cuda_gemmIiLi256ELi1ELi1ELi32ELi128ELi128ELi32ELi0ELi1EEviiiPT_S1_S1_ii --------------------------
	.section	.nv.shared._Z9cuda_gemmIiLi256ELi1ELi1ELi32ELi128ELi128ELi32ELi0ELi1EEviiiPT_S1_S1_ii,"aw",@nobits
	.sectionflags	@""
	.align	128
.nv.shared._Z9cuda_gemmIiLi256ELi1ELi1ELi32ELi128ELi128ELi32ELi0ELi1EEviiiPT_S1_S1_ii:
	.zero		17664


//--------------------- .nv.shared._Z9cuda_gemmIiLi256ELi1ELi1ELi32ELi128ELi128ELi32ELi0ELi0EEviiiPT_S1_S1_ii --------------------------
	.section	.nv.shared._Z9cuda_gemmIiLi256ELi1ELi1ELi32ELi128ELi128ELi32ELi0ELi0EEviiiPT_S1_S1_ii,"aw",@nobits
	.sectionflags	@""
	.align	128
.nv.shared._Z9cuda_gemmIiLi256ELi1ELi1ELi32ELi128ELi128ELi32ELi0ELi0EEviiiPT_S1_S1_ii:
	.zero		17696


//--------------------- .nv.shared._Z9cuda_gemmIiLi256ELi1ELi1ELi32ELi64ELi64ELi32ELi1ELi1EEviiiPT_S1_S1_ii --------------------------
	.section	.nv.shared._Z9cuda_gemmIiLi256ELi1ELi1ELi32ELi64ELi64ELi32ELi1ELi1EEviiiPT_S1_S1_ii,"aw",@nobits
	.sectionflags	@""
	.align	128
.nv.shared._Z9cuda_gemmIiLi256ELi1ELi1ELi32ELi64ELi64ELi32ELi1ELi1EEviiiPT_S1_S1_ii:
	.zero		9536


//--------------------- .nv.shared._Z9cuda_gemmIiLi256ELi1ELi1ELi32ELi64ELi64ELi32ELi1ELi0EEviiiPT_S1_S1_ii --------------------------
	.section	.nv.shared._Z9cuda_gemmIiLi256ELi1ELi1ELi32ELi64ELi64ELi32ELi1ELi0EEviiiPT_S1_S1_ii,"aw",@nobits
	.sectionflags	@""
	.align	128
.nv.shared._Z9cuda_gemmIiLi256ELi1ELi1ELi32ELi64ELi64ELi32ELi1ELi0EEviiiPT_S1_S1_ii:
	.zero		9536


//--------------------- .nv.shared._Z9cuda_gemmIiLi256ELi1ELi1ELi32ELi64ELi64ELi32ELi0ELi1EEviiiPT_S1_S1_ii --------------------------
	.section	.nv.shared._Z9cuda_gemmIiLi256ELi1ELi1ELi32ELi64ELi64ELi32ELi0ELi1EEviiiPT_S1_S1_ii,"aw",@nobits
	.sectionflags	@""
	.align	128
.nv.shared._Z9cuda_gemmIiLi256ELi1ELi1ELi32ELi64ELi64ELi32ELi0ELi1EEviiiPT_S1_S1_ii:
	.zero		9472


//--------------------- .nv.shared._Z9cuda_gemmIiLi256ELi1ELi1ELi32ELi64ELi64ELi32ELi0ELi0EEviiiPT_S1_S1_ii --------------------------
	.section	.nv.shared._Z9cuda_gemmIiLi256ELi1ELi1ELi32ELi64ELi64ELi32ELi0ELi0EEviiiPT_S1_S1_ii,"aw",@nobits
	.sectionflags	@""
	.align	128
.nv.shared._Z9cuda_gemmIiLi256ELi1ELi1ELi32ELi64ELi64ELi32ELi0ELi0EEviiiPT_S1_S1_ii:
	.zero		9536


//--------------------- .nv.shared._Z9cuda_gemmIiLi256ELi1ELi1ELi32ELi32ELi32ELi32ELi1ELi1EEviiiPT_S1_S1_ii --------------------------
	.section	.nv.shared._Z9cuda_gemmIiLi256ELi1ELi1ELi32ELi32ELi32ELi32ELi1ELi1EEviiiPT_S1_S1_ii,"aw",@nobits
	.sectionflags	@""
	.align	128
.nv.shared._Z9cuda_gemmIiLi256ELi1ELi1ELi32ELi32ELi32ELi32ELi1ELi1EEviiiPT_S1_S1_ii:
	.zero		5504


//--------------------- .nv.shared._Z9cuda_gemmIiLi256ELi1ELi1ELi32ELi32ELi32ELi32ELi1ELi0EEviiiPT_S1_S1_ii --------------------------
	.section	.nv.shared._Z9cuda_gemmIiLi256ELi1ELi1ELi32ELi32ELi32ELi32ELi1ELi0EEviiiPT_S1_S1_ii,"aw",@nobits
	.sectionflags	@""
	.align	128
.nv.shared._Z9cuda_gemmIiLi256ELi1ELi1ELi32ELi32ELi32ELi32ELi1ELi0EEviiiPT_S1_S1_ii:
	.zero		5504


//--------------------- .nv.shared._Z9cuda_gemmIiLi256ELi1ELi1ELi32ELi32ELi32ELi32ELi0ELi1EEviiiPT_S1_S1_ii --------------------------
	.section	.nv.shared._Z9cuda_gemmIiLi256ELi1ELi1ELi32ELi32ELi32ELi32ELi0ELi1EEviiiPT_S1_S1_ii,"aw",@nobits
	.sectionflags	@""
	.align	128
.nv.shared._Z9cuda_gemmIiLi256ELi1ELi1ELi32ELi32ELi32ELi32ELi0ELi1EEviiiPT_S1_S1_ii:
	.zero		5504


//--------------------- .nv.shared._Z9cuda_gemmIiLi256ELi1ELi1ELi32ELi32ELi32ELi32ELi0ELi0EEviiiPT_S1_S1_ii --------------------------
	.section	.nv.shared._Z9cuda_gemmIiLi256ELi1ELi1ELi32ELi32ELi32ELi32ELi0ELi0EEviiiPT_S1_S1_ii,"aw",@nobits
	.sectionflags	@""
	.align	128
.nv.shared._Z9cuda_gemmIiLi256ELi1ELi1ELi32ELi32ELi32ELi32ELi0ELi0EEviiiPT_S1_S1_ii:
	.zero		5504


//--------------------- .nv.shared._Z9cuda_gemmIiLi256ELi1ELi1ELi32ELi16ELi16ELi32ELi1ELi1EEviiiPT_S1_S1_ii --------------------------
	.section	.nv.shared._Z9cuda_gemmIiLi256ELi1ELi1ELi32ELi16ELi16ELi32ELi1ELi1EEviiiPT_S1_S1_ii,"aw",@nobits
	.sectionflags	@""
	.align	128
.nv.shared._Z9cuda_gemmIiLi256ELi1ELi1ELi32ELi16ELi16ELi32ELi1ELi1EEviiiPT_S1_S1_ii:
	.zero		2432


//--------------------- .nv.shared._Z9cuda_gemmIiLi256ELi1ELi1ELi32ELi16ELi16ELi32ELi1ELi0EEviiiPT_S1_S1_ii --------------------------
	.section	.nv.shared._Z9cuda_gemmIiLi256ELi1ELi1ELi32ELi16ELi16ELi32ELi1ELi0EEviiiPT_S1_S1_ii,"aw",@nobits
	.sectionflags	@""
	.align	128
.nv.shared._Z9cuda_gemmIiLi256ELi1ELi1ELi32ELi16ELi16ELi32ELi1ELi0EEviiiPT_S1_S1_ii:
	.zero		2432


//--------------------- .nv.shared._Z9cuda_gemmIiLi256ELi1ELi1ELi32ELi16ELi16ELi32ELi0ELi1EEviiiPT_S1_S1_ii --------------------------
	.section	.nv.shared._Z9cuda_gemmIiLi256ELi1ELi1ELi32ELi16ELi16ELi32ELi0ELi1EEviiiPT_S1_S1_ii,"aw",@nobits
	.sectionflags	@""
	.align	128
.nv.shared._Z9cuda_gemmIiLi256ELi1ELi1ELi32ELi16ELi16ELi32ELi0ELi1EEviiiPT_S1_S1_ii:
	.zero		2432


//--------------------- .nv.shared._Z9cuda_gemmIiLi256ELi1ELi1ELi32ELi16ELi16ELi32ELi0ELi0EEviiiPT_S1_S1_ii --------------------------
	.section	.nv.shared._Z9cuda_gemmIiLi256ELi1ELi1ELi32ELi16ELi16ELi32ELi0ELi0EEviiiPT_S1_S1_ii,"aw",@nobits
	.sectionflags	@""
	.align	128
.nv.shared._Z9cuda_gemmIiLi256ELi1ELi1ELi32ELi16ELi16ELi32ELi0ELi0EEviiiPT_S1_S1_ii:
	.zero		2432


//--------------------- .nv.shared._Z9cuda_gemmIiLi256ELi1ELi1ELi32ELi8ELi8ELi32ELi1ELi1EEviiiPT_S1_S1_ii --------------------------
	.section	.nv.shared._Z9cuda_gemmIiLi256ELi1ELi1ELi32ELi8ELi8ELi32ELi1ELi1EEviiiPT_S1_S1_ii,"aw",@nobits
	.sectionflags	@""
	.align	128
.nv.shared._Z9cuda_gemmIiLi256ELi1ELi1ELi32ELi8ELi8ELi32ELi1ELi1EEviiiPT_S1_S1_ii:
	.zero		1664


//--------------------- .nv.shared._Z9cuda_gemmIiLi256ELi1ELi1ELi32ELi8ELi8ELi32ELi1ELi0EEviiiPT_S1_S1_ii --------------------------
	.section	.nv.shared._Z9cuda_gemmIiLi256ELi1ELi1ELi32ELi8ELi8ELi32ELi1ELi0EEviiiPT_S1_S1_ii,"aw",@nobits
	.sectionflags	@""
	.align	128
.nv.shared._Z9cuda_gemmIiLi256ELi1ELi1ELi32ELi8ELi8ELi32ELi1ELi0EEviiiPT_S1_S1_ii:
	.zero		1664


//--------------------- .nv.shared._Z9cuda_gemmIiLi256ELi1ELi1ELi32ELi8ELi8ELi32ELi0ELi1EEviiiPT_S1_S1_ii --------------------------
	.section	.nv.shared._Z9cuda_gemmIiLi256ELi1ELi1ELi32ELi8ELi8ELi32ELi0ELi1EEviiiPT_S1_S1_ii,"aw",@nobits
	.sectionflags	@""
	.align	128
.nv.shared._Z9cuda_gemmIiLi256ELi1ELi1ELi32ELi8ELi8ELi32ELi0ELi1EEviiiPT_S1_S1_ii:
	.zero		1664


//--------------------- .nv.shared._Z9cuda_gemmIiLi256ELi1ELi1ELi32ELi8ELi8ELi32ELi0ELi0EEviiiPT_S1_S1_ii --------------------------
	.section	.nv.shared._Z9cuda_gemmIiLi256ELi1ELi1ELi32ELi8ELi8ELi32ELi0ELi0EEviiiPT_S1_S1_ii,"aw",@nobits
	.sectionflags	@""
	.align	128
.nv.shared._Z9cuda_gemmIiLi256ELi1ELi1ELi32ELi8ELi8ELi32ELi0ELi0EEviiiPT_S1_S1_ii:
	.zero		1664


//--------------------- .nv.shared._Z9cuda_gemmIiLi256ELi1ELi1ELi32ELi4ELi4ELi32ELi1ELi1EEviiiPT_S1_S1_ii --------------------------
	.section	.nv.shared._Z9cuda_gemmIiLi256ELi1ELi1ELi32ELi4ELi4ELi32ELi1ELi1EEviiiPT_S1_S1_ii,"aw",@nobits
	.sectionflags	@""
	.align	128
.nv.shared._Z9cuda_gemmIiLi256ELi1ELi1ELi32ELi4ELi4ELi32ELi1ELi1EEviiiPT_S1_S1_ii:
	.zero		1408


//--------------------- .nv.shared._Z9cuda_gemmIiLi256ELi1ELi1ELi32ELi4ELi4ELi32ELi1ELi0EEviiiPT_S1_S1_ii --------------------------
	.section	.nv.shared._Z9cuda_gemmIiLi256ELi1ELi1ELi32ELi4ELi4ELi32ELi1ELi0EEviiiPT_S1_S1_ii,"aw",@nobits
	.sectionflags	@""
	.align	128
.nv.shared._Z9cuda_gemmIiLi256ELi1ELi1ELi32ELi4ELi4ELi32ELi1ELi0EEviiiPT_S1_S1_ii:
	.zero		1408


//--------------------- .nv.shared._Z9cuda_gemmIiLi256ELi1ELi1ELi32ELi4ELi4ELi32ELi0ELi1EEviiiPT_S1_S1_ii --------------------------
	.section	.nv.shared._Z9cuda_gemmIiLi256ELi1ELi1ELi32ELi4ELi4ELi32ELi0ELi1EEviiiPT_S1_S1_ii,"aw",@nobits
	.sectionflags	@""
	.align	128
.nv.shared._Z9cuda_gemmIiLi256ELi1ELi1ELi32ELi4ELi4ELi32ELi0ELi1EEviiiPT_S1_S1_ii:
	.zero		1408


//--------------------- .nv.shared._Z9cuda_gemmIiLi256ELi1ELi1ELi32ELi4ELi4ELi32ELi0ELi0EEviiiPT_S1_S1_ii --------------------------
	.section	.nv.shared._Z9cuda_gemmIiLi256ELi1ELi1ELi32ELi4ELi4ELi32ELi0ELi0EEviiiPT_S1_S1_ii,"aw",@nobits
	.sectionflags	@""
	.align	128
.nv.shared._Z9cuda_gemmIiLi256ELi1ELi1ELi32ELi4ELi4ELi32ELi0ELi0EEviiiPT_S1_S1_ii:
	.zero		1408


//--------------------- .nv.shared._Z9cuda_gemmIiLi256ELi1ELi1ELi32ELi2ELi2ELi32ELi1ELi1EEviiiPT_S1_S1_ii --------------------------
	.section	.nv.shared._Z9cuda_gemmIiLi256ELi1ELi1ELi32ELi2ELi2ELi32ELi1ELi1EEviiiPT_S1_S1_ii,"aw",@nobits
	.sectionflags	@""
	.align	128
.nv.shared._Z9cuda_gemmIiLi256ELi1ELi1ELi32ELi2ELi2ELi32ELi1ELi1EEviiiPT_S1_S1_ii:
	.zero		1408


//--------------------- .nv.shared._Z9cuda_gemmIiLi256ELi1ELi1ELi32ELi2ELi2ELi32ELi1ELi0EEviiiPT_S1_S1_ii --------------------------
	.section	.nv.shared._Z9cuda_gemmIiLi256ELi1ELi1ELi32ELi2ELi2ELi32ELi1ELi0EEviiiPT_S1_S1_ii,"aw",@nobits
	.sectionflags	@""
	.align	128
.nv.shared._Z9cuda_gemmIiLi256ELi1ELi1ELi32ELi2ELi2ELi32ELi1ELi0EEviiiPT_S1_S1_ii:
	.zero		1408


//--------------------- .nv.shared._Z9cuda_gemmIiLi256ELi1ELi1ELi32ELi2ELi2ELi32ELi0ELi1EEviiiPT_S1_S1_ii --------------------------
	.section	.nv.shared._Z9cuda_gemmIiLi256ELi1ELi1ELi32ELi2ELi2ELi32ELi0ELi1EEviiiPT_S1_S1_ii,"aw",@nobits
	.sectionflags	@""
	.align	128
.nv.shared._Z9cuda_gemmIiLi256ELi1ELi1ELi32ELi2ELi2ELi32ELi0ELi1EEviiiPT_S1_S1_ii:
	.zero		1408


//--------------------- .nv.shared._Z9cuda_gemmIiLi256ELi1ELi1ELi32ELi2ELi2ELi32ELi0ELi0EEviiiPT_S1_S1_ii --------------------------
	.section	.nv.shared._Z9cuda_gemmIiLi256ELi1ELi1ELi32ELi2ELi2ELi32ELi0ELi0EEviiiPT_S1_S1_ii,"aw",@nobits
	.sectionflags	@""
	.align	128
.nv.shared._Z9cuda_gemmIiLi256ELi1ELi1ELi32ELi2ELi2ELi32ELi0ELi0EEviiiPT_S1_S1_ii:
	.zero		1408


//--------------------- .nv.shared._Z9cuda_gemmIiLi256ELi1ELi1ELi16ELi128ELi128ELi32ELi1ELi1EEviiiPT_S1_S1_ii --------------------------
	.section	.nv.shared._Z9cuda_gemmIiLi256ELi1ELi1ELi16ELi128ELi128ELi32ELi1ELi1EEviiiPT_S1_S1_ii,"aw",@nobits
	.sectionflags	@""
	.align	128
.nv.shared._Z9cuda_gemmIiLi256ELi1ELi1ELi16ELi128ELi128ELi32ELi1ELi1EEviiiPT_S1_S1_ii:
	.zero		17680


//--------------------- .nv.shared._Z9cuda_gemmIiLi256ELi1ELi1ELi16ELi128ELi128ELi32ELi1ELi0EEviiiPT_S1_S1_ii --------------------------
	.section	.nv.shared._Z9cuda_gemmIiLi256ELi1ELi1ELi16ELi128ELi128ELi32ELi1ELi0EEviiiPT_S1_S1_ii,"aw",@nobits
	.sectionflags	@""
	.align	128
.nv.shared._Z9cuda_gemmIiLi256ELi1ELi1ELi16ELi128ELi128ELi32ELi1ELi0EEviiiPT_S1_S1_ii:
	.zero		17680


//--------------------- .nv.shared._Z9cuda_gemmIiLi256ELi1ELi1ELi16ELi128ELi128ELi32ELi0ELi1EEviiiPT_S1_S1_ii --------------------------
	.section	.nv.shared._Z9cuda_gemmIiLi256ELi1ELi1ELi16ELi128ELi128ELi32ELi0ELi1EEviiiPT_S1_S1_ii,"aw",@nobits
	.sectionflags	@""
	.align	128
.nv.shared._Z9cuda_gemmIiLi256ELi1ELi1ELi16ELi128ELi128ELi32ELi0ELi1EEviiiPT_S1_S1_ii:
	.zero		17600


//--------------------- .nv.shared._Z9cuda_gemmIiLi256ELi1ELi1ELi16ELi128ELi128ELi32ELi0ELi0EEviiiPT_S1_S1_ii --------------------------
	.section	.nv.shared._Z9cuda_gemmIiLi256ELi1ELi1ELi16ELi128ELi128ELi32ELi0ELi0EEviiiPT_S1_S1_ii,"aw",@nobits
	.sectionflags	@""
	.align	128
.nv.shared._Z9cuda_gemmIiLi256ELi1ELi1ELi16ELi128ELi128ELi32ELi0ELi0EEviiiPT_S1_S1_ii:
	.zero		17680


//--------------------- .nv.shared._Z9cuda_gemmIiLi256ELi1ELi1ELi16ELi64ELi64ELi32ELi1ELi1EEviiiPT_S1_S1_ii --------------------------
	.section	.nv.shared._Z9cuda_gemmIiLi256ELi1ELi1ELi16ELi64ELi64ELi32ELi1ELi1EEviiiPT_S1_S1_ii,"aw",@nobits
	.sectionflags	@""
	.align	128
.nv.shared._Z9cuda_gemmIiLi256ELi1ELi1ELi16ELi64ELi64ELi32ELi1ELi1EEviiiPT_S1_S1_ii:
	.zero		9504


//--------------------- .nv.shared._Z9cuda_gemmIiLi256ELi1ELi1ELi16ELi64ELi64ELi32ELi1ELi0EEviiiPT_S1_S1_ii --------------------------
	.section	.nv.shared._Z9cuda_gemmIiLi256ELi1ELi1ELi16ELi64ELi64ELi32ELi1ELi0EEviiiPT_S1_S1_ii,"aw",@nobits
	.sectionflags	@""
	.align	128
.nv.shared._Z9cuda_gemmIiLi256ELi1ELi1ELi16ELi64ELi64ELi32ELi1ELi0EEviiiPT_S1_S1_ii:
	.zero		9504


//--------------------- .nv.shared._Z9cuda_gemmIiLi256ELi1ELi1ELi16ELi64ELi64ELi32ELi0ELi1EEviiiPT_S1_S1_ii --------------------------
	.section	.nv.shared._Z9cuda_gemmIiLi256ELi1ELi1ELi16ELi64ELi64ELi32ELi0ELi1EEviiiPT_S1_S1_ii,"aw",@nobits
	.sectionflags	@""
	.align	128
.nv.shared._Z9cuda_gemmIiLi256ELi1ELi1ELi16ELi64ELi64ELi32ELi0ELi1EEviiiPT_S1_S1_ii:
	.zero		9408


//--------------------- .nv.shared._Z9cuda_gemmIiLi256ELi1ELi1ELi16ELi64ELi64ELi32ELi0ELi0EEviiiPT_S1_S1_ii --------------------------
	.section	.nv.shared._Z9cuda_gemmIiLi256ELi1ELi1ELi16ELi64ELi64ELi32ELi0ELi0EEviiiPT_S1_S1_ii,"aw",@nobits
	.sectionflags	@""
	.align	128
.nv.shared._Z9cuda_gemmIiLi256ELi1ELi1ELi16ELi64ELi64ELi32ELi0ELi0EEviiiPT_S1_S1_ii:
	.zero		9504


//--------------------- .nv.shared._Z9cuda_gemmIiLi256ELi1ELi1ELi16ELi32ELi32ELi32ELi1ELi1EEviiiPT_S1_S1_ii --------------------------
	.section	.nv.shared._Z9cuda_gemmIiLi256ELi1ELi1ELi16ELi32ELi32ELi32ELi1ELi1EEviiiPT_S1_S1_ii,"aw",@nobits
	.sectionflags	@""
	.align	128
.nv.shared._Z9cuda_gemmIiLi256ELi1ELi1ELi16ELi32ELi32ELi32ELi1ELi1EEviiiPT_S1_S1_ii:
	.zero		5440


//--------------------- .nv.shared._Z9cuda_gemmIiLi256ELi1ELi1ELi16ELi32ELi32ELi32ELi1ELi0EEviiiPT_S1_S1_ii --------------------------
	.section	.nv.shared._Z9cuda_gemmIiLi256ELi1ELi1ELi16ELi32ELi32ELi32ELi1ELi0EEviiiPT_S1_S1_ii,"aw",@nobits
	.sectionflags	@""
	.align	128
.nv.shared._Z9cuda_gemmIiLi256ELi1ELi1ELi16ELi32ELi32ELi32ELi1ELi0EEviiiPT_S1_S1_ii:
	.zero		5440


//--------------------- .nv.shared._Z9cuda_gemmIiLi256ELi1ELi1ELi16ELi32ELi32ELi32ELi0ELi1EEviiiPT_S1_S1_ii --------------------------
	.section	.nv.shared._Z9cuda_gemmIiLi256ELi1ELi1ELi16ELi32ELi32ELi32ELi0ELi1EEviiiPT_S1_S1_ii,"aw",@nobits
	.sectionflags	@""
	.align	128
.nv.shared._Z9cuda_gemmIiLi256ELi1ELi1ELi16ELi32ELi32ELi32ELi0ELi1EEviiiPT_S1_S1_ii:
	.zero		5312


//--------------------- .nv.shared._Z9cuda_gemmIiLi256ELi1ELi1ELi16ELi32ELi32ELi32ELi0ELi0EEviiiPT_S1_S1_ii --------------------------
	.section	.nv.shared._Z9cuda_gemmIiLi256ELi1ELi1ELi16ELi32ELi32ELi32ELi0ELi0EEviiiPT_S1_S1_ii,"aw",@nobits
	.sectionflags	@""
	.align	128
.nv.shared._Z9cuda_gemmIiLi256ELi1ELi1ELi16ELi32ELi32ELi32ELi0ELi0EEviiiPT_S1_S1_ii:
	.zero		5440


//--------------------- .nv.shared._Z9cuda_gemmIiLi256ELi1ELi1ELi16ELi16ELi16ELi32ELi1ELi1EEviiiPT_S1_S1_ii --------------------------
	.section	.nv.shared._Z9cuda_gemmIiLi256ELi1ELi1ELi16ELi16ELi16ELi32ELi1ELi1EEviiiPT_S1_S1_ii,"aw",@nobits
	.sectionflags	@""
	.align	128
.nv.shared._Z9cuda_gemmIiLi256ELi1ELi1ELi16ELi16ELi16ELi32ELi1ELi1EEviiiPT_S1_S1_ii:
	.zero		2368


//--------------------- .nv.shared._Z9cuda_gemmIiLi256ELi1ELi1ELi16ELi16ELi16ELi32ELi1ELi0EEviiiPT_S1_S1_ii --------------------------
	.section	.nv.shared._Z9cuda_gemmIiLi256ELi1ELi1ELi16ELi16ELi16ELi32ELi1ELi0EEviiiPT_S1_S1_ii,"aw",@nobits
	.sectionflags	@""
	.align	128
.nv.shared._Z9cuda_gemmIiLi256ELi1ELi1ELi16ELi16ELi16ELi32ELi1ELi0EEviiiPT_S1_S1_ii:
	.zero		2368


//--------------------- .nv.shared._Z9cuda_gemmIiLi256ELi1ELi1ELi16ELi16ELi16ELi32ELi0ELi1EEviiiPT_S1_S1_ii --------------------------
	.section	.nv.shared._Z9cuda_gemmIiLi256ELi1ELi1ELi16ELi16ELi16ELi32ELi0ELi1EEviiiPT_S1_S1_ii,"aw",@nobits
	.sectionflags	@""
	.align	128
.nv.shared._Z9cuda_gemmIiLi256ELi1ELi1ELi16ELi16ELi16ELi32ELi0ELi1EEviiiPT_S1_S1_ii:
	.zero		2368


//--------------------- .nv.shared._Z9cuda_gemmIiLi256ELi1ELi1ELi16ELi16ELi16ELi32ELi0ELi0EEviiiPT_S1_S1_ii --------------------------
	.section	.nv.shared._Z9cuda_gemmIiLi256ELi1ELi1ELi16ELi16ELi16ELi32ELi0ELi0EEviiiPT_S1_S1_ii,"aw",@nobits
	.sectionflags	@""
	.align	128
.nv.shared._Z9cuda_gemmIiLi256ELi1ELi1ELi16ELi16ELi16ELi32ELi0ELi0EEviiiPT_S1_S1_ii:
	.zero		2368


//--------------------- .nv.shared._Z9cuda_gemmIiLi256ELi1ELi1ELi16ELi8ELi8ELi32ELi1ELi1EEviiiPT_S1_S1_ii --------------------------
	.section	.nv.shared._Z9cuda_gemmIiLi256ELi1ELi1ELi16ELi8ELi8ELi32ELi1ELi1EEviiiPT_S1_S1_ii,"aw",@nobits
	.sectionflags	@""
	.align	128
.nv.shared._Z9cuda_gemmIiLi256ELi1ELi1ELi16ELi8ELi8ELi32ELi1ELi1EEviiiPT_S1_S1_ii:
	.zero		1600


//--------------------- .nv.shared._Z9cuda_gemmIiLi256ELi1ELi1ELi16ELi8ELi8ELi32ELi1ELi0EEviiiPT_S1_S1_ii --------------------------
	.section	.nv.shared._Z9cuda_gemmIiLi256ELi1ELi1ELi16ELi8ELi8ELi32ELi1ELi0EEviiiPT_S1_S1_ii,"aw",@nobits
	.sectionflags	@""
	.align	128
.nv.shared._Z9cuda_gemmIiLi256ELi1ELi1ELi16ELi8ELi8ELi32ELi1ELi0EEviiiPT_S1_S1_ii:
	.zero		1600


//--------------------- .nv.shared._Z9cuda_gemmIiLi256ELi1ELi1ELi16ELi8ELi8ELi32ELi0ELi1EEviiiPT_S1_S1_ii --------------------------
	.section	.nv.shared._Z9cuda_gemmIiLi256ELi1ELi1ELi16ELi8ELi8ELi32ELi0ELi1EEviiiPT_S1_S1_ii,"aw",@nobits
	.sectionflags	@""
	.align	128
.nv.shared._Z9cuda_gemmIiLi256ELi1ELi1ELi16ELi8ELi8ELi32ELi0ELi1EEviiiPT_S1_S1_ii:
	.zero		1600


//--------------------- .nv.shared._Z9cuda_gemmIiLi256ELi1ELi1ELi16ELi8ELi8ELi32ELi0ELi0EEviiiPT_S1_S1_ii --------------------------
	.section	.nv.shared._Z9cuda_gemmIiLi256ELi1ELi1ELi16ELi8ELi8ELi32ELi0ELi0EEviiiPT_S1_S1_ii,"aw",@nobits
	.sectionflags	@""
	.align	128
.nv.shared._Z9cuda_gemmIiLi256ELi1ELi1ELi16ELi8ELi8ELi32ELi0ELi0EEviiiPT_S1_S1_ii:
	.zero		1600


//--------------------- .nv.shared._Z9cuda_gemmIiLi256ELi1ELi1ELi16ELi4ELi4ELi32ELi1ELi1EEviiiPT_S1_S1_ii --------------------------
	.section	.nv.shared._Z9cuda_gemmIiLi256ELi1ELi1ELi16ELi4ELi4ELi32ELi1ELi1EEviiiPT_S1_S1_ii,"aw",@nobits
	.sectionflags	@""
	.align	128
.nv.shared._Z9cuda_gemmIiLi256ELi1ELi1ELi16ELi4ELi4ELi32ELi1ELi1EEviiiPT_S1_S1_ii:
	.zero		1344


//--------------------- .nv.shared._Z9cuda_gemmIiLi256ELi1ELi1ELi16ELi4ELi4ELi32ELi1ELi0EEviiiPT_S1_S1_ii --------------------------
	.section	.nv.shared._Z9cuda_gemmIiLi256ELi1ELi1ELi16ELi4ELi4ELi32ELi1ELi0EEviiiPT_S1_S1_ii,"aw",@nobits
	.sectionflags	@""
	.align	128
.nv.shared._Z9cuda_gemmIiLi256ELi1ELi1ELi16ELi4ELi4ELi32ELi1ELi0EEviiiPT_S1_S1_ii:
	.zero		1344


//--------------------- .nv.shared._Z9cuda_gemmIiLi256ELi1ELi1ELi16ELi4ELi4ELi32ELi0ELi1EEviiiPT_S1_S1_ii --------------------------
	.section	.nv.shared._Z9cuda_gemmIiLi256ELi1ELi1ELi16ELi4ELi4ELi32ELi0ELi1EEviiiPT_S1_S1_ii,"aw",@nobits
	.sectionflags	@""
	.align	128
.nv.shared._Z9cuda_gemmIiLi256ELi1ELi1ELi16ELi4ELi4ELi32ELi0ELi1EEviiiPT_S1_S1_ii:
	.zero		1344


//--------------------- .nv.shared._Z9cuda_gemmIiLi256ELi1ELi1ELi16ELi4ELi4ELi32ELi0ELi0EEviiiPT_S1_S1_ii --------------------------
	.section	.nv.shared._Z9cuda_gemmIiLi256ELi1ELi1ELi16ELi4ELi4ELi32ELi0ELi0EEviiiPT_S1_S1_ii,"aw",@nobits
	.sectionflags	@""
	.align	128
.nv.shared._Z9cuda_gemmIiLi256ELi1ELi1ELi16ELi4ELi4ELi32ELi0ELi0EEviiiPT_S1_S1_ii:
	.zero		1344


//--------------------- .nv.shared._Z9cuda_gemmIiLi256ELi1ELi1ELi16ELi2ELi2ELi32ELi1ELi1EEviiiPT_S1_S1_ii --------------------------
	.section	.nv.shared._Z9cuda_gemmIiLi256ELi1ELi1ELi16ELi2ELi2ELi32ELi1ELi1EEviiiPT_S1_S1_ii,"aw",@nobits
	.sectionflags	@""
	.align	128
.nv.shared._Z9cuda_gemmIiLi256ELi1ELi1ELi16ELi2ELi2ELi32ELi1ELi1EEviiiPT_S1_S1_ii:
	.zero		1344


//--------------------- .nv.shared._Z9cuda_gemmIiLi256ELi1ELi1ELi16ELi2ELi2ELi32ELi1ELi0EEviiiPT_S1_S1_ii --------------------------
	.section	.nv.shared._Z9cuda_gemmIiLi256ELi1ELi1ELi16ELi2ELi2ELi32ELi1ELi0EEviiiPT_S1_S1_ii,"aw",@nobits
	.sectionflags	@""
	.align	128
.nv.shared._Z9cuda_gemmIiLi256ELi1ELi1ELi16ELi2ELi2ELi32ELi1ELi0EEviiiPT_S1_S1_ii:
	.zero		1344


//--------------------- .nv.shared._Z9cuda_gemmIiLi256ELi1ELi1ELi16ELi2ELi2ELi32ELi0ELi1EEviiiPT_S1_S1_ii --------------------------
	.section	.nv.shared._Z9cuda_gemmIiLi256ELi1ELi1ELi16ELi2ELi2ELi32ELi0ELi1EEviiiPT_S1_S1_ii,"aw",@nobits
	.sectionflags	@""
	.align	128
.nv.shared._Z9cuda_gemmIiLi256ELi1ELi1ELi16ELi2ELi2ELi32ELi0ELi1EEviiiPT_S1_S1_ii:
	.zero		1344


//--------------------- .nv.shared._Z9cuda_gemmIiLi256ELi1ELi1ELi16ELi2ELi2ELi32ELi0ELi0EEviiiPT_S1_S1_ii --------------------------
	.section	.nv.shared._Z9cuda_gemmIiLi256ELi1ELi1ELi16ELi2ELi2ELi32ELi0ELi0EEviiiPT_S1_S1_ii,"aw",@nobits
	.sectionflags	@""
	.align	128
.nv.shared._Z9cuda_gemmIiLi256ELi1ELi1ELi16ELi2ELi2ELi32ELi0ELi0EEviiiPT_S1_S1_ii:
	.zero		1344


//--------------------- .nv.constant0._Z9cuda_gemmIiLi256ELi4ELi1ELi1024ELi128ELi128ELi32ELi1ELi1EEviiiPT_S1_S1_ii --------------------------
	.section	.nv.constant0._Z9cuda_gemmIiLi256ELi4ELi1ELi1024ELi128ELi128ELi32ELi1ELi1EEviiiPT_S1_S1_ii,"a",@progbits
	.sectionflags	@""
	.align	4
.nv.constant0._Z9cuda_gemmIiLi256ELi4ELi1ELi1024ELi128ELi128ELi32ELi1ELi1EEviiiPT_S1_S1_ii:
	.zero		944


//--------------------- .nv.constant0._Z9cuda_gemmIiLi256ELi4ELi1ELi1024ELi128ELi128ELi32ELi1ELi0EEviiiPT_S1_S1_ii --------------------------
	.section	.nv.constant0._Z9cuda_gemmIiLi256ELi4ELi1ELi1024ELi128ELi128ELi32ELi1ELi0EEviiiPT_S1_S1_ii,"a",@progbits
	.sectionflags	@""
	.align	4
.nv.constant0._Z9cuda_gemmIiLi256ELi4ELi1ELi1024ELi128ELi128ELi32ELi1ELi0EEviiiPT_S1_S1_ii:
	.zero		944


//--------------------- .nv.constant0._Z9cuda_gemmIiLi256ELi4ELi1ELi1024ELi128ELi128ELi32ELi0ELi1EEviiiPT_S1_S1_ii --------------------------
	.section	.nv.constant0._Z9cuda_gemmIiLi256ELi4ELi1ELi1024ELi128ELi128ELi32ELi0ELi1EEviiiPT_S1_S1_ii,"a",@progbits
	.sectionflags	@""
	.align	4
.nv.constant0._Z9cuda_gemmIiLi256ELi4ELi1ELi1024ELi128ELi128ELi32ELi0ELi1EEviiiPT_S1_S1_ii:
	.zero		944


//--------------------- .nv.constant0._Z9cuda_gemmIiLi256ELi4ELi1ELi1024ELi128ELi128ELi32ELi0ELi0EEviiiPT_S1_S1_ii --------------------------
	.section	.nv.constant0._Z9cuda_gemmIiLi256ELi4ELi1ELi1024ELi128ELi128ELi32ELi0ELi0EEviiiPT_S1_S1_ii,"a",@progbits
	.sectionflags	@""
	.align	4
.nv.constant0._Z9cuda_gemmIiLi256ELi4ELi1ELi1024ELi128ELi128ELi32ELi0ELi0EEviiiPT_S1_S1_ii:
	.zero		944


//--------------------- .nv.constant0._Z9cuda_gemmIiLi256ELi4ELi1ELi1024ELi64ELi64ELi32ELi1ELi1EEviiiPT_S1_S1_ii --------------------------
	.section	.nv.constant0._Z9cuda_gemmIiLi256ELi4ELi1ELi1024ELi64ELi64ELi32ELi1ELi1EEviiiPT_S1_S1_ii,"a",@progbits
	.sectionflags	@""
	.align	4
.nv.constant0._Z9cuda_gemmIiLi256ELi4ELi1ELi1024ELi64ELi64ELi32ELi1ELi1EEviiiPT_S1_S1_ii:
	.zero		944


//--------------------- .nv.constant0._Z9cuda_gemmIiLi256ELi4ELi1ELi1024ELi64ELi64ELi32ELi1ELi0EEviiiPT_S1_S1_ii --------------------------
	.section	.nv.constant0._Z9cuda_gemmIiLi256ELi4ELi1ELi1024ELi64ELi64ELi32ELi1ELi0EEviiiPT_S1_S1_ii,"a",@progbits
	.sectionflags	@""
	.align	4
.nv.constant0._Z9cuda_gemmIiLi256ELi4ELi1ELi1024ELi64ELi64ELi32ELi1ELi0EEviiiPT_S1_S1_ii:
	.zero		944


//--------------------- .nv.constant0._Z9cuda_gemmIiLi256ELi4ELi1ELi1024ELi64ELi64ELi32ELi0ELi1EEviiiPT_S1_S1_ii --------------------------
	.section	.nv.constant0._Z9cuda_gemmIiLi256ELi4ELi1ELi1024ELi64ELi64ELi32ELi0ELi1EEviiiPT_S1_S1_ii,"a",@progbits
	.sectionflags	@""
	.align	4
.nv.constant0._Z9cuda_gemmIiLi256ELi4ELi1ELi1024ELi64ELi64ELi32ELi0ELi1EEviiiPT_S1_S1_ii:
	.zero		944


//--------------------- .nv.constant0._Z9cuda_gemmIiLi256ELi4ELi1ELi1024ELi64ELi64ELi32ELi0ELi0EEviiiPT_S1_S1_ii --------------------------
	.section	.nv.constant0._Z9cuda_gemmIiLi256ELi4ELi1ELi1024ELi64ELi64ELi32ELi0ELi0EEviiiPT_S1_S1_ii,"a",@progbits
	.sectionflags	@""
	.align	4
.nv.constant0._Z9cuda_gemmIiLi256ELi4ELi1ELi1024ELi64ELi64ELi32ELi0ELi0EEviiiPT_S1_S1_ii:
	.zero		944


//--------------------- .nv.constant0._Z9cuda_gemmIiLi256ELi4ELi1ELi1024ELi32ELi32ELi32ELi1ELi1EEviiiPT_S1_S1_ii --------------------------
	.section	.nv.constant0._Z9cuda_gemmIiLi256ELi4ELi1ELi1024ELi32ELi32ELi32ELi1ELi1EEviiiPT_S1_S1_ii,"a",@progbits
	.sectionflags	@""
	.align	4
.nv.constant0._Z9cuda_gemmIiLi256ELi4ELi1ELi1024ELi32ELi32ELi32ELi1ELi1EEviiiPT_S1_S1_ii:
	.zero		944


//--------------------- .nv.constant0._Z9cuda_gemmIiLi256ELi4ELi1ELi1024ELi32ELi32ELi32ELi1ELi0EEviiiPT_S1_S1_ii --------------------------
	.section	.nv.constant0._Z9cuda_gemmIiLi256ELi4ELi1ELi1024ELi32ELi32ELi32ELi1ELi0EEviiiPT_S1_S1_ii,"a",@progbits
	.sectionflags	@""
	.align	4
.nv.constant0._Z9cuda_gemmIiLi256ELi4ELi1ELi1024ELi32ELi32ELi32ELi1ELi0EEviiiPT_S1_S1_ii:
	.zero		944


//--------------------- .nv.constant0._Z9cuda_gemmIiLi256ELi4ELi1ELi1024ELi32ELi32ELi32ELi0ELi1EEviiiPT_S1_S1_ii --------------------------
	.section	.nv.constant0._Z9cuda_gemmIiLi256ELi4ELi1ELi1024ELi32ELi32ELi32ELi0ELi1EEviiiPT_S1_S1_ii,"a",@progbits
	.sectionflags	@""
	.align	4
.nv.constant0._Z9cuda_gemmIiLi256ELi4ELi1ELi1024ELi32ELi32ELi32ELi0ELi1EEviiiPT_S1_S1_ii:
	.zero		944


//--------------------- .nv.constant0._Z9cuda_gemmIiLi256ELi4ELi1ELi1024ELi32ELi32ELi32ELi0ELi0EEviiiPT_S1_S1_ii --------------------------
	.section	.nv.constant0._Z9cuda_gemmIiLi256ELi4ELi1ELi1024ELi32ELi32ELi32ELi0ELi0EEviiiPT_S1_S1_ii,"a",@progbits
	.sectionflags	@""
	.align	4
.nv.constant0._Z9cuda_gemmIiLi256ELi4ELi1ELi1024ELi32ELi32ELi32ELi0ELi0EEviiiPT_S1_S1_ii:
	.zero		944


//--------------------- .nv.constant0._Z9cuda_gemmIiLi256ELi4ELi1ELi1024ELi16ELi16ELi32ELi1ELi1EEviiiPT_S1_S1_ii --------------------------
	.section	.nv.constant0._Z9cuda_gemmIiLi256ELi4ELi1ELi1024ELi16ELi16ELi32ELi1ELi1EEviiiPT_S1_S1_ii,"a",@progbits
	.sectionflags	@""
	.align	4
.nv.constant0._Z9cuda_gemmIiLi256ELi4ELi1ELi1024ELi16ELi16ELi32ELi1ELi1EEviiiPT_S1_S1_ii:
	.zero		944


//--------------------- .nv.constant0._Z9cuda_gemmIiLi256ELi4ELi1ELi1024ELi16ELi16ELi32ELi1ELi0EEviiiPT_S1_S1_ii --------------------------
	.section	.nv.constant0._Z9cuda_gemmIiLi256ELi4ELi1ELi1024ELi16ELi16ELi32ELi1ELi0EEviiiPT_S1_S1_ii,"a",@progbits
	.sectionflags	@""
	.align	4
.nv.constant0._Z9cuda_gemmIiLi256ELi4ELi1ELi1024ELi16ELi16ELi32ELi1ELi0EEviiiPT_S1_S1_ii:
	.zero		944


//--------------------- .nv.constant0._Z9cuda_gemmIiLi256ELi4ELi1ELi1024ELi16ELi16ELi32ELi0ELi1EEviiiPT_S1_S1_ii --------------------------
	.section	.nv.constant0._Z9cuda_gemmIiLi256ELi4ELi1ELi1024ELi16ELi16ELi32ELi0ELi1EEviiiPT_S1_S1_ii,"a",@progbits
	.sectionflags	@""
	.align	4
.nv.constant0._Z9cuda_gemmIiLi256ELi4ELi1ELi1024ELi16ELi16ELi32ELi0ELi1EEviiiPT_S1_S1_ii:
	.zero		944


//--------------------- .nv.constant0._Z9cuda_gemmIiLi256ELi4ELi1ELi1024ELi16ELi16ELi32ELi0ELi0EEviiiPT_S1_S1_ii --------------------------
	.section	.nv.constant0._Z9cuda_gemmIiLi256ELi4ELi1ELi1024ELi16ELi16ELi32ELi0ELi0EEviiiPT_S1_S1_ii,"a",@progbits
	.sectionflags	@""
	.align	4
.nv.constant0._Z9cuda_gemmIiLi256ELi4ELi1ELi1024ELi16ELi16ELi32ELi0ELi0EEviiiPT_S1_S1_ii:
	.zero		944


//--------------------- .nv.constant0._Z9cuda_gemmIiLi256ELi4ELi1ELi1024ELi8ELi8ELi32ELi1ELi1EEviiiPT_S1_S1_ii --------------------------
	.section	.nv.constant0._Z9cuda_gemmIiLi256ELi4ELi1ELi1024ELi8ELi8ELi32ELi1ELi1EEviiiPT_S1_S1_ii,"a",@progbits
	.sectionflags	@""
	.align	4
.nv.constant0._Z9cuda_gemmIiLi256ELi4ELi1ELi1024ELi8ELi8ELi32ELi1ELi1EEviiiPT_S1_S1_ii:
	.zero		944


//--------------------- .nv.constant0._Z9cuda_gemmIiLi256ELi4ELi1ELi1024ELi8ELi8ELi32ELi1ELi0EEviiiPT_S1_S1_ii --------------------------
	.section	.nv.constant0._Z9cuda_gemmIiLi256ELi4ELi1ELi1024ELi8ELi8ELi32ELi1ELi0EEviiiPT_S1_S1_ii,"a",@progbits
	.sectionflags	@""
	.align	4
.nv.constant0._Z9cuda_gemmIiLi256ELi4ELi1ELi1024ELi8ELi8ELi32ELi1ELi0EEviiiPT_S1_S1_ii:
	.zero		944


//--------------------- .nv.constant0._Z9cuda_gemmIiLi256ELi4ELi1ELi1024ELi8ELi8ELi32ELi0ELi1EEviiiPT_S1_S1_ii --------------------------
	.section	.nv.constant0._Z9cuda_gemmIiLi256ELi4ELi1ELi1024ELi8ELi8ELi32ELi0ELi1EEviiiPT_S1_S1_ii,"a",@progbits
	.sectionflags	@""
	.align	4
.nv.constant0._Z9cuda_gemmIiLi256ELi4ELi1ELi1024ELi8ELi8ELi32ELi0ELi1EEviiiPT_S1_S1_ii:
	.zero		944


//--------------------- .nv.constant0._Z9cuda_gemmIiLi256ELi4ELi1ELi1024ELi8ELi8ELi32ELi0ELi0EEviiiPT_S1_S1_ii --------------------------
	.section	.nv.constant0._Z9cuda_gemmIiLi256ELi4ELi1ELi1024ELi8ELi8ELi32ELi0ELi0EEviiiPT_S1_S1_ii,"a",@progbits
	.sectionflags	@""
	.align	4
.nv.constant0._Z9cuda_gemmIiLi256ELi4ELi1ELi1024ELi8ELi8ELi32ELi0ELi0EEviiiPT_S1_S1_ii:
	.zero		944


//--------------------- .nv.constant0._Z9cuda_gemmIiLi256ELi4ELi1ELi1024ELi4ELi4ELi32ELi1ELi1EEviiiPT_S1_S1_ii --------------------------
	.section	.nv.constant0._Z9cuda_gemmIiLi256ELi4ELi1ELi1024ELi4ELi4ELi32ELi1ELi1EEviiiPT_S1_S1_ii,"a",@progbits
	.sectionflags	@""
	.align	4
.nv.constant0._Z9cuda_gemmIiLi256ELi4ELi1ELi1024ELi4ELi4ELi32ELi1ELi1EEviiiPT_S1_S1_ii:
	.zero		944


//--------------------- .nv.constant0._Z9cuda_gemmIiLi256ELi4ELi1ELi1024ELi4ELi4ELi32ELi1ELi0EEviiiPT_S1_S1_ii --------------------------
	.section	.nv.constant0._Z9cuda_gemmIiLi256ELi4ELi1ELi1024ELi4ELi4ELi32ELi1ELi0EEviiiPT_S1_S1_ii,"a",@progbits
	.sectionflags	@""
	.align	4
.nv.constant0._Z9cuda_gemmIiLi256ELi4ELi1ELi1024ELi4ELi4ELi32ELi1ELi0EEviiiPT_S1_S1_ii:
	.zero		944


//--------------------- .nv.constant0._Z9cuda_gemmIiLi256ELi4ELi1ELi1024ELi4ELi4ELi32ELi0ELi1EEviiiPT_S1_S1_ii --------------------------
	.section	.nv.constant0._Z9cuda_gemmIiLi256ELi4ELi1ELi1024ELi4ELi4ELi32ELi0ELi1EEviiiPT_S1_S1_ii,"a",@progbits
	.sectionflags	@""
	.align	4
.nv.constant0._Z9cuda_gemmIiLi256ELi4ELi1ELi1024ELi4ELi4ELi32ELi0ELi1EEviiiPT_S1_S1_ii:
	.zero		944


//--------------------- .nv.constant0._Z9cuda_gemmIiLi256ELi4ELi1ELi1024ELi4ELi4ELi32ELi0ELi0EEviiiPT_S1_S1_ii --------------------------
	.section	.nv.constant0._Z9cuda_gemmIiLi256ELi4ELi1ELi1024ELi4ELi4ELi32ELi0ELi0EEviiiPT_S1_S1_ii,"a",@progbits
	.sectionflags	@""
	.align	4
.nv.constant0._Z9cuda_gemmIiLi256ELi4ELi1ELi1024ELi4ELi4ELi32ELi0ELi0EEviiiPT_S1_S1_ii:
	.zero		944


//--------------------- .nv.constant0._Z9cuda_gemmIiLi256ELi4ELi1ELi1024ELi2ELi2ELi32ELi1ELi1EEviiiPT_S1_S1_ii --------------------------
	.section	.nv.constant0._Z9cuda_gemmIiLi256ELi4ELi1ELi1024ELi2ELi2ELi32ELi1ELi1EEviiiPT_S1_S1_ii,"a",@progbits
	.sectionflags	@""
	.align	4
.nv.constant0._Z9cuda_gemmIiLi256ELi4ELi1ELi1024ELi2ELi2ELi32ELi1ELi1EEviiiPT_S1_S1_ii:
	.zero		944


//--------------------- .nv.constant0._Z9cuda_gemmIiLi256ELi4ELi1ELi1024ELi2ELi2ELi32ELi1ELi0EEviiiPT_S1_S1_ii --------------------------
	.section	.nv.constant0._Z9cuda_gemmIiLi256ELi4ELi1ELi1024ELi2ELi2ELi32ELi1ELi0EEviiiPT_S1_S1_ii,"a",@progbits
	.sectionflags	@""
	.align	4
.nv.constant0._Z9cuda_gemmIiLi256ELi4ELi1ELi1024ELi2ELi2ELi32ELi1ELi0EEviiiPT_S1_S1_ii:
	.zero		944


//--------------------- .nv.constant0._Z9cuda_gemmIiLi256ELi4ELi1ELi1024ELi2ELi2ELi32ELi0ELi1EEviiiPT_S1_S1_ii --------------------------
	.section	.nv.constant0._Z9cuda_gemmIiLi256ELi4ELi1ELi1024ELi2ELi2ELi32ELi0ELi1EEviiiPT_S1_S1_ii,"a",@progbits
	.sectionflags	@""
	.align	4
.nv.constant0._Z9cuda_gemmIiLi256ELi4ELi1ELi1024ELi2ELi2ELi32ELi0ELi1EEviiiPT_S1_S1_ii:
	.zero		944


//--------------------- .nv.constant0._Z9cuda_gemmIiLi256ELi4ELi1ELi1024ELi2ELi2ELi32ELi0ELi0EEviiiPT_S1_S1_ii --------------------------
	.section	.nv.constant0._Z9cuda_gemmIiLi256ELi4ELi1ELi1024ELi2ELi2ELi32ELi0ELi0EEviiiPT_S1_S1_ii,"a",@progbits
	.sectionflags	@""
	.align	4
.nv.constant0._Z9cuda_gemmIiLi256ELi4ELi1ELi1024ELi2ELi2ELi32ELi0ELi0EEviiiPT_S1_S1_ii:
	.zero		944


//--------------------- .nv.constant0._Z9cuda_gemmIiLi256ELi4ELi1ELi512ELi128ELi128ELi32ELi1ELi1EEviiiPT_S1_S1_ii --------------------------
	.section	.nv.constant0._Z9cuda_gemmIiLi256ELi4ELi1ELi512ELi128ELi128ELi32ELi1ELi1EEviiiPT_S1_S1_ii,"a",@progbits
	.sectionflags	@""
	.align	4
.nv.constant0._Z9cuda_gemmIiLi256ELi4ELi1ELi512ELi128ELi128ELi32ELi1ELi1EEviiiPT_S1_S1_ii:
	.zero		944


//--------------------- .nv.constant0._Z9cuda_gemmIiLi256ELi4ELi1ELi512ELi128ELi128ELi32ELi1ELi0EEviiiPT_S1_S1_ii --------------------------
	.section	.nv.constant0._Z9cuda_gemmIiLi256ELi4ELi1ELi512ELi128ELi128ELi32ELi1ELi0EEviiiPT_S1_S1_ii,"a",@progbits
	.sectionflags	@""
	.align	4
.nv.constant0._Z9cuda_gemmIiLi256ELi4ELi1ELi512ELi128ELi128ELi32ELi1ELi0EEviiiPT_S1_S1_ii:
	.zero		944


//--------------------- .nv.constant0._Z9cuda_gemmIiLi256ELi4ELi1ELi512ELi128ELi128ELi32ELi0ELi1EEviiiPT_S1_S1_ii --------------------------
	.section	.nv.constant0._Z9cuda_gemmIiLi256ELi4ELi1ELi512ELi128ELi128ELi32ELi0ELi1EEviiiPT_S1_S1_ii,"a",@progbits
	.sectionflags	@""
	.align	4
.nv.constant0._Z9cuda_gemmIiLi256ELi4ELi1ELi512ELi128ELi128ELi32ELi0ELi1EEviiiPT_S1_S1_ii:
	.zero		944


//--------------------- .nv.constant0._Z9cuda_gemmIiLi256ELi4ELi1ELi512ELi128ELi128ELi32ELi0ELi0EEviiiPT_S1_S1_ii --------------------------
	.section	.nv.constant0._Z9cuda_gemmIiLi256ELi4ELi1ELi512ELi128ELi128ELi32ELi0ELi0EEviiiPT_S1_S1_ii,"a",@progbits
	.sectionflags	@""
	.align	4
.nv.constant0._Z9cuda_gemmIiLi256ELi4ELi1ELi512ELi128ELi128ELi32ELi0ELi0EEviiiPT_S1_S1_ii:
	.zero		944


//--------------------- .nv.constant0._Z9cuda_gemmIiLi256ELi4ELi1ELi512ELi64ELi64ELi32ELi1ELi1EEviiiPT_S1_S1_ii --------------------------
	.section	.nv.constant0._Z9cuda_gemmIiLi256ELi4ELi1ELi512ELi64ELi64ELi32ELi1ELi1EEviiiPT_S1_S1_ii,"a",@progbits
	.sectionflags	@""
	.align	4
.nv.constant0._Z9cuda_gemmIiLi256ELi4ELi1ELi512ELi64ELi64ELi32ELi1ELi1EEviiiPT_S1_S1_ii:
	.zero		944


//--------------------- .nv.constant0._Z9cuda_gemmIiLi256ELi4ELi1ELi512ELi64ELi64ELi32ELi1ELi0EEviiiPT_S1_S1_ii --------------------------
	.section	.nv.constant0._Z9cuda_gemmIiLi256ELi4ELi1ELi512ELi64ELi64ELi32ELi1ELi0EEviiiPT_S1_S1_ii,"a",@progbits
	.sectionflags	@""
	.align	4
.nv.constant0._Z9cuda_gemmIiLi256ELi4ELi1ELi512ELi64ELi64ELi32ELi1ELi0EEviiiPT_S1_S1_ii:
	.zero		944


//--------------------- .nv.constant0._Z9cuda_gemmIiLi256ELi4ELi1ELi512ELi64ELi64ELi32ELi0ELi1EEviiiPT_S1_S1_ii --------------------------
	.section	.nv.constant0._Z9cuda_gemmIiLi256ELi4ELi1ELi512ELi64ELi64ELi32ELi0ELi1EEviiiPT_S1_S1_ii,"a",@progbits
	.sectionflags	@""
	.align	4
.nv.constant0._Z9cuda_gemmIiLi256ELi4ELi1ELi512ELi64ELi64ELi32ELi0ELi1EEviiiPT_S1_S1_ii:
	.zero		944


//--------------------- .nv.constant0._Z9cuda_gemmIiLi256ELi4ELi1ELi512ELi64ELi64ELi32ELi0ELi0EEviiiPT_S1_S1_ii --------------------------
	.section	.nv.constant0._Z9cuda_gemmIiLi256ELi4ELi1ELi512ELi64ELi64ELi32ELi0ELi0EEviiiPT_S1_S1_ii,"a",@progbits
	.sectionflags	@""
	.align	4
.nv.constant0._Z9cuda_gemmIiLi256ELi4ELi1ELi512ELi64ELi64ELi32ELi0ELi0EEviiiPT_S1_S1_ii:
	.zero		944


//--------------------- .nv.constant0._Z9cuda_gemmIiLi256ELi4ELi1ELi512ELi32ELi32ELi32ELi1ELi1EEviiiPT_S1_S1_ii --------------------------
	.section	.nv.constant0._Z9cuda_gemmIiLi256ELi4ELi1ELi512ELi32ELi32ELi32ELi1ELi1EEviiiPT_S1_S1_ii,"a",@progbits
	.sectionflags	@""
	.align	4
.nv.constant0._Z9cuda_gemmIiLi256ELi4ELi1ELi512ELi32ELi32ELi32ELi1ELi1EEviiiPT_S1_S1_ii:
	.zero		944


//--------------------- .nv.constant0._Z9cuda_gemmIiLi256ELi4ELi1ELi512ELi32ELi32ELi32ELi1ELi0EEviiiPT_S1_S1_ii --------------------------
	.section	.nv.constant0._Z9cuda_gemmIiLi256ELi4ELi1ELi512ELi32ELi32ELi32ELi1ELi0EEviiiPT_S1_S1_ii,"a",@progbits
	.sectionflags	@""
	.align	4
.nv.constant0._Z9cuda_gemmIiLi256ELi4ELi1ELi512ELi32ELi32ELi32ELi1ELi0EEviiiPT_S1_S1_ii:
	.zero		944


//--------------------- .nv.constant0._Z9cuda_gemmIiLi256ELi4ELi1ELi512ELi32ELi32ELi32ELi0ELi1EEviiiPT_S1_S1_ii --------------------------
	.section	.nv.constant0._Z9cuda_gemmIiLi256ELi4ELi1ELi512ELi32ELi32ELi32ELi0ELi1EEviiiPT_S1_S1_ii,"a",@progbits
	.sectionflags	@""
	.align	4
.nv.constant0._Z9cuda_gemmIiLi256ELi4ELi1ELi512ELi32ELi32ELi32ELi0ELi1EEviiiPT_S1_S1_ii:
	.zero		944


//--------------------- .nv.constant0._Z9cuda_gemmIiLi256ELi4ELi1ELi512ELi32ELi32ELi32ELi0ELi0EEviiiPT_S1_S1_ii --------------------------
	.section	.nv.constant0._Z9cuda_gemmIiLi256ELi4ELi1ELi512ELi32ELi32ELi32ELi0ELi0EEviiiPT_S1_S1_ii,"a",@progbits
	.sectionflags	@""
	.align	4
.nv.constant0._Z9cuda_gemmIiLi256ELi4ELi1ELi512ELi32ELi32ELi32ELi0ELi0EEviiiPT_S1_S1_ii:
	.zero		944


//--------------------- .nv.constant0._Z9cuda_gemmIiLi256ELi4ELi1ELi512ELi16ELi16ELi32ELi1ELi1EEviiiPT_S1_S1_ii --------------------------
	.section	.nv.constant0._Z9cuda_gemmIiLi256ELi4ELi1ELi512ELi16ELi16ELi32ELi1ELi1EEviiiPT_S1_S1_ii,"a",@progbits
	.sectionflags	@""
	.align	4
.nv.constant0._Z9cuda_gemmIiLi256ELi4ELi1ELi512ELi16ELi16ELi32ELi1ELi1EEviiiPT_S1_S1_ii:
	.zero		944


//--------------------- .nv.constant0._Z9cuda_gemmIiLi256ELi4ELi1ELi512ELi16ELi16ELi32ELi1ELi0EEviiiPT_S1_S1_ii --------------------------
	.section	.nv.constant0._Z9cuda_gemmIiLi256ELi4ELi1ELi512ELi16ELi16ELi32ELi1ELi0EEviiiPT_S1_S1_ii,"a",@progbits
	.sectionflags	@""
	.align	4
.nv.constant0._Z9cuda_gemmIiLi256ELi4ELi1ELi512ELi16ELi16ELi32ELi1ELi0EEviiiPT_S1_S1_ii:
	.zero		944


//--------------------- .nv.constant0._Z9cuda_gemmIiLi256ELi4ELi1ELi512ELi16ELi16ELi32ELi0ELi1EEviiiPT_S1_S1_ii --------------------------
	.section	.nv.constant0._Z9cuda_gemmIiLi256ELi4ELi1ELi512ELi16ELi16ELi32ELi0ELi1EEviiiPT_S1_S1_ii,"a",@progbits
	.sectionflags	@""
	.align	4
.nv.constant0._Z9cuda_gemmIiLi256ELi4ELi1ELi512ELi16ELi16ELi32ELi0ELi1EEviiiPT_S1_S1_ii:
	.zero		944


//--------------------- .nv.constant0._Z9cuda_gemmIiLi256ELi4ELi1ELi512ELi16ELi16ELi32ELi0ELi0EEviiiPT_S1_S1_ii --------------------------
	.section	.nv.constant0._Z9cuda_gemmIiLi256ELi4ELi1ELi512ELi16ELi16ELi32ELi0ELi0EEviiiPT_S1_S1_ii,"a",@progbits
	.sectionflags	@""
	.align	4
.nv.constant0._Z9cuda_gemmIiLi256ELi4ELi1ELi512ELi16ELi16ELi32ELi0ELi0EEviiiPT_S1_S1_ii:
	.zero		944


//--------------------- .nv.constant0._Z9cuda_gemmIiLi256ELi4ELi1ELi512ELi8ELi8ELi32ELi1ELi1EEviiiPT_S1_S1_ii --------------------------
	.section	.nv.constant0._Z9cuda_gemmIiLi256ELi4ELi1ELi512ELi8ELi8ELi32ELi1ELi1EEviiiPT_S1_S1_ii,"a",@progbits
	.sectionflags	@""
	.align	4
.nv.constant0._Z9cuda_gemmIiLi256ELi4ELi1ELi512ELi8ELi8ELi32ELi1ELi1EEviiiPT_S1_S1_ii:
	.zero		944


//--------------------- .nv.constant0._Z9cuda_gemmIiLi256ELi4ELi1ELi512ELi8ELi8ELi32ELi1ELi0EEviiiPT_S1_S1_ii --------------------------
	.section	.nv.constant0._Z9cuda_gemmIiLi256ELi4ELi1ELi512ELi8ELi8ELi32ELi1ELi0EEviiiPT_S1_S1_ii,"a",@progbits
	.sectionflags	@""
	.align	4
.nv.constant0._Z9cuda_gemmIiLi256ELi4ELi1ELi512ELi8ELi8ELi32ELi1ELi0EEviiiPT_S1_S1_ii:
	.zero		944


//--------------------- .nv.constant0._Z9cuda_gemmIiLi256ELi4ELi1ELi512ELi8ELi8ELi32ELi0ELi1EEviiiPT_S1_S1_ii --------------------------
	.section	.nv.constant0._Z9cuda_gemmIiLi256ELi4ELi1ELi512ELi8ELi8ELi32ELi0ELi1EEviiiPT_S1_S1_ii,"a",@progbits
	.sectionflags	@""
	.align	4
.nv.constant0._Z9cuda_gemmIiLi256ELi4ELi1ELi512ELi8ELi8ELi32ELi0ELi1EEviiiPT_S1_S1_ii:
	.zero		944


//--------------------- .nv.constant0._Z9cuda_gemmIiLi256ELi4ELi1ELi512ELi8ELi8ELi32ELi0ELi0EEviiiPT_S1_S1_ii --------------------------
	.section	.nv.constant0._Z9cuda_gemmIiLi256ELi4ELi1ELi512ELi8ELi8ELi32ELi0ELi0EEviiiPT_S1_S1_ii,"a",@progbits
	.sectionflags	@""
	.align	4
.nv.constant0._Z9cuda_gemmIiLi256ELi4ELi1ELi512ELi8ELi8ELi32ELi0ELi0EEviiiPT_S1_S1_ii:
	.zero		944


//--------------------- .nv.constant0._Z9cuda_gemmIiLi256ELi4ELi1ELi512ELi4ELi4ELi32ELi1ELi1EEviiiPT_S1_S1_ii --------------------------
	.section	.nv.constant0._Z9cuda_gemmIiLi256ELi4ELi1ELi512ELi4ELi4ELi32ELi1ELi1EEviiiPT_S1_S1_ii,"a",@progbits
	.sectionflags	@""
	.align	4
.nv.constant0._Z9cuda_gemmIiLi256ELi4ELi1ELi512ELi4ELi4ELi32ELi1ELi1EEviiiPT_S1_S1_ii:
	.zero		944


//--------------------- .nv.constant0._Z9cuda_gemmIiLi256ELi4ELi1ELi512ELi4ELi4ELi32ELi1ELi0EEviiiPT_S1_S1_ii --------------------------
	.section	.nv.constant0._Z9cuda_gemmIiLi256ELi4ELi1ELi512ELi4ELi4ELi32ELi1ELi0EEviiiPT_S1_S1_ii,"a",@progbits
	.sectionflags	@""
	.align	4
.nv.constant0._Z9cuda_gemmIiLi256ELi4ELi1ELi512ELi4ELi4ELi32ELi1ELi0EEviiiPT_S1_S1_ii:
	.zero		944


//--------------------- .nv.constant0._Z9cuda_gemmIiLi256ELi4ELi1ELi512ELi4ELi4ELi32ELi0ELi1EEviiiPT_S1_S1_ii --------------------------
	.section	.nv.constant0._Z9cuda_gemmIiLi256ELi4ELi1ELi512ELi4ELi4ELi32ELi0ELi1EEviiiPT_S1_S1_ii,"a",@progbits
	.sectionflags	@""
	.align	4
.nv.constant0._Z9cuda_gemmIiLi256ELi4ELi1ELi512ELi4ELi4ELi32ELi0ELi1EEviiiPT_S1_S1_ii:
	.zero		944


//--------------------- .nv.constant0._Z9cuda_gemmIiLi256ELi4ELi1ELi512ELi4ELi4ELi32ELi0ELi0EEviiiPT_S1_S1_ii --------------------------
	.section	.nv.constant0._Z9cuda_gemmIiLi256ELi4ELi1ELi512ELi4ELi4ELi32ELi0ELi0EEviiiPT_S1_S1_ii,"a",@progbits
	.sectionflags	@""
	.align	4
.nv.constant0._Z9cuda_gemmIiLi256ELi4ELi1ELi512ELi4ELi4ELi32ELi0ELi0EEviiiPT_S1_S1_ii:
	.zero		944


//--------------------- .nv.constant0._Z9cuda_gemmIiLi256ELi4ELi1ELi512ELi2ELi2ELi32ELi1ELi1EEviiiPT_S1_S1_ii --------------------------
	.section	.nv.constant0._Z9cuda_gemmIiLi256ELi4ELi1ELi512ELi2ELi2ELi32ELi1ELi1EEviiiPT_S1_S1_ii,"a",@progbits
	.sectionflags	@""
	.align	4
.nv.constant0._Z9cuda_gemmIiLi256ELi4ELi1ELi512ELi2ELi2ELi32ELi1ELi1EEviiiPT_S1_S1_ii:
	.zero		944


//--------------------- .nv.constant0._Z9cuda_gemmIiLi256ELi4ELi1ELi512ELi2ELi2ELi32ELi1ELi0EEviiiPT_S1_S1_ii --------------------------
	.section	.nv.constant0._Z9cuda_gemmIiLi256ELi4ELi1ELi512ELi2ELi2ELi32ELi1ELi0EEviiiPT_S1_S1_ii,"a",@progbits
	.sectionflags	@""
	.align	4
.nv.constant0._Z9cuda_gemmIiLi256ELi4ELi1ELi512ELi2ELi2ELi32ELi1ELi0EEviiiPT_S1_S1_ii:
	.zero		944


//--------------------- .nv.constant0._Z9cuda_gemmIiLi256ELi4ELi1ELi512ELi2ELi2ELi32ELi0ELi1EEviiiPT_S1_S1_ii --------------------------
	.section	.nv.constant0._Z9cuda_gemmIiLi256ELi4ELi1ELi512ELi2ELi2ELi32ELi0ELi1EEviiiPT_S1_S1_ii,"a",@progbits
	.sectionflags	@""
	.align	4
.nv.constant0._Z9cuda_gemmIiLi256ELi4ELi1ELi512ELi2ELi2ELi32ELi0ELi1EEviiiPT_S1_S1_ii:
	.zero		944


//--------------------- .nv.constant0._Z9cuda_gemmIiLi256ELi4ELi1ELi512ELi2ELi2ELi32ELi0ELi0EEviiiPT_S1_S1_ii --------------------------
	.section	.nv.constant0._Z9cuda_gemmIiLi256ELi4ELi1ELi512ELi2ELi2ELi32ELi0ELi0EEviiiPT_S1_S1_ii,"a",@progbits
	.sectionflags	@""
	.align	4
.nv.constant0._Z9cuda_gemmIiLi256ELi4ELi1ELi512ELi2ELi2ELi32ELi0ELi0EEviiiPT_S1_S1_ii:
	.zero		944


//--------------------- .nv.constant0._Z9cuda_gemmIiLi256ELi4ELi1ELi256ELi128ELi128ELi32ELi1ELi1EEviiiPT_S1_S1_ii --------------------------
	.section	.nv.constant0._Z9cuda_gemmIiLi256ELi4ELi1ELi256ELi128ELi128ELi32ELi1ELi1EEviiiPT_S1_S1_ii,"a",@progbits
	.sectionflags	@""
	.align	4
.nv.constant0._Z9cuda_gemmIiLi256ELi4ELi1ELi256ELi128ELi128ELi32ELi1ELi1EEviiiPT_S1_S1_ii:
	.zero		944


//--------------------- .nv.constant0._Z9cuda_gemmIiLi256ELi4ELi1ELi256ELi128ELi128ELi32ELi1ELi0EEviiiPT_S1_S1_ii --------------------------
	.section	.nv.constant0._Z9cuda_gemmIiLi256ELi4ELi1ELi256ELi128ELi128ELi32ELi1ELi0EEviiiPT_S1_S1_ii,"a",@progbits
	.sectionflags	@""
	.align	4
.nv.constant0._Z9cuda_gemmIiLi256ELi4ELi1ELi256ELi128ELi128ELi32ELi1ELi0EEviiiPT_S1_S1_ii:
	.zero		944


//--------------------- .nv.constant0._Z9cuda_gemmIiLi256ELi4ELi1ELi256ELi128ELi128ELi32ELi0ELi1EEviiiPT_S1_S1_ii --------------------------
	.section	.nv.constant0._Z9cuda_gemmIiLi256ELi4ELi1ELi256ELi128ELi128ELi32ELi0ELi1EEviiiPT_S1_S1_ii,"a",@progbits
	.sectionflags	@""
	.align	4
.nv.constant0._Z9cuda_gemmIiLi256ELi4ELi1ELi256ELi128ELi128ELi32ELi0ELi1EEviiiPT_S1_S1_ii:
	.zero		944


//--------------------- .nv.constant0._Z9cuda_gemmIiLi256ELi4ELi1ELi256ELi128ELi128ELi32ELi0ELi0EEviiiPT_S1_S1_ii --------------------------
	.section	.nv.constant0._Z9cuda_gemmIiLi256ELi4ELi1ELi256ELi128ELi128ELi32ELi0ELi0EEviiiPT_S1_S1_ii,"a",@progbits
	.sectionflags	@""
	.align	4
.nv.constant0._Z9cuda_gemmIiLi256ELi4ELi1ELi256ELi128ELi128ELi32ELi0ELi0EEviiiPT_S1_S1_ii:
	.zero		944


//--------------------- .nv.constant0._Z9cuda_gemmIiLi256ELi4ELi1ELi256ELi64ELi64ELi32ELi1ELi1EEviiiPT_S1_S1_ii --------------------------
	.section	.nv.constant0._Z9cuda_gemmIiLi256ELi4ELi1ELi256ELi64ELi64ELi32ELi1ELi1EEviiiPT_S1_S1_ii,"a",@progbits
	.sectionflags	@""
	.align	4
.nv.constant0._Z9cuda_gemmIiLi256ELi4ELi1ELi256ELi64ELi64ELi32ELi1ELi1EEviiiPT_S1_S1_ii:
	.zero		944


//--------------------- .nv.constant0._Z9cuda_gemmIiLi256ELi4ELi1ELi256ELi64ELi64ELi32ELi1ELi0EEviiiPT_S1_S1_ii --------------------------
	.section	.nv.constant0._Z9cuda_gemmIiLi256ELi4ELi1ELi256ELi64ELi64ELi32ELi1ELi0EEviiiPT_S1_S1_ii,"a",@progbits
	.sectionflags	@""
	.align	4
.nv.constant0._Z9cuda_gemmIiLi256ELi4ELi1ELi256ELi64ELi64ELi32ELi1ELi0EEviiiPT_S1_S1_ii:
	.zero		944


//--------------------- .nv.constant0._Z9cuda_gemmIiLi256ELi4ELi1ELi256ELi64ELi64ELi32ELi0ELi1EEviiiPT_S1_S1_ii --------------------------
	.section	.nv.constant0._Z9cuda_gemmIiLi256ELi4ELi1ELi256ELi64ELi64ELi32ELi0ELi1EEviiiPT_S1_S1_ii,"a",@progbits
	.sectionflags	@""
	.align	4
.nv.constant0._Z9cuda_gemmIiLi256ELi4ELi1ELi256ELi64ELi64ELi32ELi0ELi1EEviiiPT_S1_S1_ii:
	.zero		944


//--------------------- .nv.constant0._Z9cuda_gemmIiLi256ELi4ELi1ELi256ELi64ELi64ELi32ELi0ELi0EEviiiPT_S1_S1_ii --------------------------
	.section	.nv.constant0._Z9cuda_gemmIiLi256ELi4ELi1ELi256ELi64ELi64ELi32ELi0ELi0EEviiiPT_S1_S1_ii,"a",@progbits
	.sectionflags	@""
	.align	4
.nv.constant0._Z9cuda_gemmIiLi256ELi4ELi1ELi256ELi64ELi64ELi32ELi0ELi0EEviiiPT_S1_S1_ii:
	.zero		944


//--------------------- .nv.constant0._Z9cuda_gemmIiLi256ELi4ELi1ELi256ELi32ELi32ELi32ELi1ELi1EEviiiPT_S1_S1_ii --------------------------
	.section	.nv.constant0._Z9cuda_gemmIiLi256ELi4ELi1ELi256ELi32ELi32ELi32ELi1ELi1EEviiiPT_S1_S1_ii,"a",@progbits
	.sectionflags	@""
	.align	4
.nv.constant0._Z9cuda_gemmIiLi256ELi4ELi1ELi256ELi32ELi32ELi32ELi1ELi1EEviiiPT_S1_S1_ii:
	.zero		944


//--------------------- .nv.constant0._Z9cuda_gemmIiLi256ELi4ELi1ELi256ELi32ELi32ELi32ELi1ELi0EEviiiPT_S1_S1_ii --------------------------
	.section	.nv.constant0._Z9cuda_gemmIiLi256ELi4ELi1ELi256ELi32ELi32ELi32ELi1ELi0EEviiiPT_S1_S1_ii,"a",@progbits
	.sectionflags	@""
	.align	4
.nv.constant0._Z9cuda_gemmIiLi256ELi4ELi1ELi256ELi32ELi32ELi32ELi1ELi0EEviiiPT_S1_S1_ii:
	.zero		944


//--------------------- .nv.constant0._Z9cuda_gemmIiLi256ELi4ELi1ELi256ELi32ELi32ELi32ELi0ELi1EEviiiPT_S1_S1_ii --------------------------
	.section	.nv.constant0._Z9cuda_gemmIiLi256ELi4ELi1ELi256ELi32ELi32ELi32ELi0ELi1EEviiiPT_S1_S1_ii,"a",@progbits
	.sectionflags	@""
	.align	4
.nv.constant0._Z9cuda_gemmIiLi256ELi4ELi1ELi256ELi32ELi32ELi32ELi0ELi1EEviiiPT_S1_S1_ii:
	.zero		944


//--------------------- .nv.constant0._Z9cuda_gemmIiLi256ELi4ELi1ELi256ELi32ELi32ELi32ELi0ELi0EEviiiPT_S1_S1_ii --------------------------
	.section	.nv.constant0._Z9cuda_gemmIiLi256ELi4ELi1ELi256ELi32ELi32ELi32ELi0ELi0EEviiiPT_S1_S1_ii,"a",@progbits
	.sectionflags	@""
	.align	4
.nv.constant0._Z9cuda_gemmIiLi256ELi4ELi1ELi256ELi32ELi32ELi32ELi0ELi0EEviiiPT_S1_S1_ii:
	.zero		944


//--------------------- .nv.constant0._Z9cuda_gemmIiLi256ELi4ELi1ELi256ELi16ELi16ELi32ELi1ELi1EEviiiPT_S1_S1_ii --------------------------
	.section	.nv.constant0._Z9cuda_gemmIiLi256ELi4ELi1ELi256ELi16ELi16ELi32ELi1ELi1EEviiiPT_S1_S1_ii,"a",@progbits
	.sectionflags	@""
	.align	4
.nv.constant0._Z9cuda_gemmIiLi256ELi4ELi1ELi256ELi16ELi16ELi32ELi1ELi1EEviiiPT_S1_S1_ii:
	.zero		944


//--------------------- .nv.constant0._Z9cuda_gemmIiLi256ELi4ELi1ELi256ELi16ELi16ELi32ELi1ELi0EEviiiPT_S1_S1_ii --------------------------
	.section	.nv.constant0._Z9cuda_gemmIiLi256ELi4ELi1ELi256ELi16ELi16ELi32ELi1ELi0EEviiiPT_S1_S1_ii,"a",@progbits
	.sectionflags	@""
	.align	4
.nv.constant0._Z9cuda_gemmIiLi256ELi4ELi1ELi256ELi16ELi16ELi32ELi1ELi0EEviiiPT_S1_S1_ii:
	.zero		944


//--------------------- .nv.constant0._Z9cuda_gemmIiLi256ELi4ELi1ELi256ELi16ELi16ELi32ELi0ELi1EEviiiPT_S1_S1_ii --------------------------
	.section	.nv.constant0._Z9cuda_gemmIiLi256ELi4ELi1ELi256ELi16ELi16ELi32ELi0ELi1EEviiiPT_S1_S1_ii,"a",@progbits
	.sectionflags	@""
	.align	4
.nv.constant0._Z9cuda_gemmIiLi256ELi4ELi1ELi256ELi16ELi16ELi32ELi0ELi1EEviiiPT_S1_S1_ii:
	.zero		944


//--------------------- .nv.constant0._Z9cuda_gemmIiLi256ELi4ELi1ELi256ELi16ELi16ELi32ELi0ELi0EEviiiPT_S1_S1_ii --------------------------
	.section	.nv.constant0._Z9cuda_gemmIiLi256ELi4ELi1ELi256ELi16ELi16ELi32ELi0ELi0EEviiiPT_S1_S1_ii,"a",@progbits
	.sectionflags	@""
	.align	4
.nv.constant0._Z9cuda_gemmIiLi256ELi4ELi1ELi256ELi16ELi16ELi32ELi0ELi0EEviiiPT_S1_S1_ii:
	.zero		944


//--------------------- .nv.constant0._Z9cuda_gemmIiLi256ELi4ELi1ELi256ELi8ELi8ELi32ELi1ELi1EEviiiPT_S1_S1_ii --------------------------
	.section	.nv.constant0._Z9cuda_gemmIiLi256ELi4ELi1ELi256ELi8ELi8ELi32ELi1ELi1EEviiiPT_S1_S1_ii,"a",@progbits
	.sectionflags	@""
	.align	4
.nv.constant0._Z9cuda_gemmIiLi256ELi4ELi1ELi256ELi8ELi8ELi32ELi1ELi1EEviiiPT_S1_S1_ii:
	.zero		944


//--------------------- .nv.constant0._Z9cuda_gemmIiLi256ELi4ELi1ELi256ELi8ELi8ELi32ELi1ELi0EEviiiPT_S1_S1_ii --------------------------
	.section	.nv.constant0._Z9cuda_gemmIiLi256ELi4ELi1ELi256ELi8ELi8ELi32ELi1ELi0EEviiiPT_S1_S1_ii,"a",@progbits
	.sectionflags	@""
	.align	4
.nv.constant0._Z9cuda_gemmIiLi256ELi4ELi1ELi256ELi8ELi8ELi32ELi1ELi0EEviiiPT_S1_S1_ii:
	.zero		944


//--------------------- .nv.constant0._Z9cuda_gemmIiLi256ELi4ELi1ELi256ELi8ELi8ELi32ELi0ELi1EEviiiPT_S1_S1_ii --------------------------
	.section	.nv.constant0._Z9cuda_gemmIiLi256ELi4ELi1ELi256ELi8ELi8ELi32ELi0ELi1EEviiiPT_S1_S1_ii,"a",@progbits
	.sectionflags	@""
	.align	4
.nv.constant0._Z9cuda_gemmIiLi256ELi4ELi1ELi256ELi8ELi8ELi32ELi0ELi1EEviiiPT_S1_S1_ii:
	.zero		944


//--------------------- .nv.constant0._Z9cuda_gemmIiLi256ELi4ELi1ELi256ELi8ELi8ELi32ELi0ELi0EEviiiPT_S1_S1_ii --------------------------
	.section	.nv.constant0._Z9cuda_gemmIiLi256ELi4ELi1ELi256ELi8ELi8ELi32ELi0ELi0EEviiiPT_S1_S1_ii,"a",@progbits
	.sectionflags	@""
	.align	4
.nv.constant0._Z9cuda_gemmIiLi256ELi4ELi1ELi256ELi8ELi8ELi32ELi0ELi0EEviiiPT_S1_S1_ii:
	.zero		944


//--------------------- .nv.constant0._Z9cuda_gemmIiLi256ELi4ELi1ELi256ELi4ELi4ELi32ELi1ELi1EEviiiPT_S1_S1_ii --------------------------
	.section	.nv.constant0._Z9cuda_gemmIiLi256ELi4ELi1ELi256ELi4ELi4ELi32ELi1ELi1EEviiiPT_S1_S1_ii,"a",@progbits
	.sectionflags	@""
	.align	4
.nv.constant0._Z9cuda_gemmIiLi256ELi4ELi1ELi256ELi4ELi4ELi32ELi1ELi1EEviiiPT_S1_S1_ii:
	.zero		944


//--------------------- .nv.constant0._Z9cuda_gemmIiLi256ELi4ELi1ELi256ELi4ELi4ELi32ELi1ELi0EEviiiPT_S1_S1_ii --------------------------
	.section	.nv.constant0._Z9cuda_gemmIiLi256ELi4ELi1ELi256ELi4ELi4ELi32ELi1ELi0EEviiiPT_S1_S1_ii,"a",@progbits
	.sectionflags	@""
	.align	4
.nv.constant0._Z9cuda_gemmIiLi256ELi4ELi1ELi256ELi4ELi4ELi32ELi1ELi0EEviiiPT_S1_S1_ii:
	.zero		944


//--------------------- .nv.constant0._Z9cuda_gemmIiLi256ELi4ELi1ELi256ELi4ELi4ELi32ELi0ELi1EEviiiPT_S1_S1_ii --------------------------
	.section	.nv.constant0._Z9cuda_gemmIiLi256ELi4ELi1ELi256ELi4ELi4ELi32ELi0ELi1EEviiiPT_S1_S1_ii,"a",@progbits
	.sectionflags	@""
	.align	4
.nv.constant0._Z9cuda_gemmIiLi256ELi4ELi1ELi256ELi4ELi4ELi32ELi0ELi1EEviiiPT_S1_S1_ii:
	.zero		944


//--------------------- .nv.constant0._Z9cuda_gemmIiLi256ELi4ELi1ELi256ELi4ELi4ELi32ELi0ELi0EEviiiPT_S1_S1_ii --------------------------
	.section	.nv.constant0._Z9cuda_gemmIiLi256ELi4ELi1ELi256ELi4ELi4ELi32ELi0ELi0EEviiiPT_S1_S1_ii,"a",@progbits
	.sectionflags	@""
	.align	4
.nv.constant0._Z9cuda_gemmIiLi256ELi4ELi1ELi256ELi4ELi4ELi32ELi0ELi0EEviiiPT_S1_S1_ii:
	.zero		944


//--------------------- .nv.constant0._Z9cuda_gemmIiLi256ELi4ELi1ELi256ELi2ELi2ELi32ELi1ELi1EEviiiPT_S1_S1_ii --------------------------
	.section	.nv.constant0._Z9cuda_gemmIiLi256ELi4ELi1ELi256ELi2ELi2ELi32ELi1ELi1EEviiiPT_S1_S1_ii,"a",@progbits
	.sectionflags	@""
	.align	4
.nv.constant0._Z9cuda_gemmIiLi256ELi4ELi1ELi256ELi2ELi2ELi32ELi1ELi1EEviiiPT_S1_S1_ii:
	.zero		944


//--------------------- .nv.constant0._Z9cuda_gemmIiLi256ELi4ELi1ELi256ELi2ELi2ELi32ELi1ELi0EEviiiPT_S1_S1_ii --------------------------
	.section	.nv.constant0._Z9cuda_gemmIiLi256ELi4ELi1ELi256ELi2ELi2ELi32ELi1ELi0EEviiiPT_S1_S1_ii,"a",@progbits
	.sectionflags	@""
	.align	4
.nv.constant0._Z9cuda_gemmIiLi256ELi4ELi1ELi256ELi2ELi2ELi32ELi1ELi0EEviiiPT_S1_S1_ii:
	.zero		944


//--------------------- .nv.constant0._Z9cuda_gemmIiLi256ELi4ELi1ELi256ELi2ELi2ELi32ELi0ELi1EEviiiPT_S1_S1_ii --------------------------
	.section	.nv.constant0._Z9cuda_gemmIiLi256ELi4ELi1ELi256ELi2ELi2ELi32ELi0ELi1EEviiiPT_S1_S1_ii,"a",@progbits
	.sectionflags	@""
	.align	4
.nv.constant0._Z9cuda_gemmIiLi256ELi4ELi1ELi256ELi2ELi2ELi32ELi0ELi1EEviiiPT_S1_S1_ii:
	.zero		944


//--------------------- .nv.constant0._Z9cuda_gemmIiLi256ELi4ELi1ELi256ELi2ELi2ELi32ELi0ELi0EEviiiPT_S1_S1_ii --------------------------
	.section	.nv.constant0._Z9cuda_gemmIiLi256ELi4ELi1ELi256ELi2ELi2ELi32ELi0ELi0EEviiiPT_S1_S1_ii,"a",@progbits
	.sectionflags	@""
	.align	4
.nv.constant0._Z9cuda_gemmIiLi256ELi4ELi1ELi256ELi2ELi2ELi32ELi0ELi0EEviiiPT_S1_S1_ii:
	.zero		944


//--------------------- .nv.constant0._Z9cuda_gemmIiLi256ELi4ELi1ELi128ELi128ELi128ELi32ELi1ELi1EEviiiPT_S1_S1_ii --------------------------
	.section	.nv.constant0._Z9cuda_gemmIiLi256ELi4ELi1ELi128ELi128ELi128ELi32ELi1ELi1EEviiiPT_S1_S1_ii,"a",@progbits
	.sectionflags	@""
	.align	4
.nv.constant0._Z9cuda_gemmIiLi256ELi4ELi1ELi128ELi128ELi128ELi32ELi1ELi1EEviiiPT_S1_S1_ii:
	.zero		944


//--------------------- .nv.constant0._Z9cuda_gemmIiLi256ELi4ELi1ELi128ELi128ELi128ELi32ELi1ELi0EEviiiPT_S1_S1_ii --------------------------
	.section	.nv.constant0._Z9cuda_gemmIiLi256ELi4ELi1ELi128ELi128ELi128ELi32ELi1ELi0EEviiiPT_S1_S1_ii,"a",@progbits
	.sectionflags	@""
	.align	4
.nv.constant0._Z9cuda_gemmIiLi256ELi4ELi1ELi128ELi128ELi128ELi32ELi1ELi0EEviiiPT_S1_S1_ii:
	.zero		944


//--------------------- .nv.constant0._Z9cuda_gemmIiLi256ELi4ELi1ELi128ELi128ELi128ELi32ELi0ELi1EEviiiPT_S1_S1_ii --------------------------
	.section	.nv.constant0._Z9cuda_gemmIiLi256ELi4ELi1ELi128ELi128ELi128ELi32ELi0ELi1EEviiiPT_S1_S1_ii,"a",@progbits
	.sectionflags	@""
	.align	4
.nv.constant0._Z9cuda_gemmIiLi256ELi4ELi1ELi128ELi128ELi128ELi32ELi0ELi1EEviiiPT_S1_S1_ii:
	.zero		944


//--------------------- .nv.constant0._Z9cuda_gemmIiLi256ELi4ELi1ELi128ELi128ELi128ELi32ELi0ELi0EEviiiPT_S1_S1_ii --------------------------
	.section	.nv.constant0._Z9cuda_gemmIiLi256ELi4ELi1ELi128ELi128ELi128ELi32ELi0ELi0EEviiiPT_S1_S1_ii,"a",@progbits
	.sectionflags	@""
	.align	4
.nv.constant0._Z9cuda_gemmIiLi256ELi4ELi1ELi128ELi128ELi128ELi32ELi0ELi0EEviiiPT_S1_S1_ii:
	.zero		944


//--------------------- .nv.constant0._Z9cuda_gemmIiLi256ELi4ELi1ELi128ELi64ELi64ELi32ELi1ELi1EEviiiPT_S1_S1_ii --------------------------
	.section	.nv.constant0._Z9cuda_gemmIiLi256ELi4ELi1ELi128ELi64ELi64ELi32ELi1ELi1EEviiiPT_S1_S1_ii,"a",@progbits
	.sectionflags	@""
	.align	4
.nv.constant0._Z9cuda_gemmIiLi256ELi4ELi1ELi128ELi64ELi64ELi32ELi1ELi1EEviiiPT_S1_S1_ii:
	.zero		944


//--------------------- .nv.constant0._Z9cuda_gemmIiLi256ELi4ELi1ELi128ELi64ELi64ELi32ELi1ELi0EEviiiPT_S1_S1_ii --------------------------
	.section	.nv.constant0._Z9cuda_gemmIiLi256ELi4ELi1ELi128ELi64ELi64ELi32ELi1ELi0EEviiiPT_S1_S1_ii,"a",@progbits
	.sectionflags	@""
	.align	4
.nv.constant0._Z9cuda_gemmIiLi256ELi4ELi1ELi128ELi64ELi64ELi32ELi1ELi0EEviiiPT_S1_S1_ii:
	.zero		944


//--------------------- .nv.constant0._Z9cuda_gemmIiLi256ELi4ELi1ELi128ELi64ELi64ELi32ELi0ELi1EEviiiPT_S1_S1_ii --------------------------
	.section	.nv.constant0._Z9cuda_gemmIiLi256ELi4ELi1ELi128ELi64ELi64ELi32ELi0ELi1EEviiiPT_S1_S1_ii,"a",@progbits
	.sectionflags	@""
	.align	4
.nv.constant0._Z9cuda_gemmIiLi256ELi4ELi1ELi128ELi64ELi64ELi32ELi0ELi1EEviiiPT_S1_S1_ii:
	.zero		944


//--------------------- .nv.constant0._Z9cuda_gemmIiLi256ELi4ELi1ELi128ELi64ELi64ELi32ELi0ELi0EEviiiPT_S1_S1_ii --------------------------
	.section	.nv.constant0._Z9cuda_gemmIiLi256ELi4ELi1ELi128ELi64ELi64ELi32ELi0ELi0EEviiiPT_S1_S1_ii,"a",@progbits
	.sectionflags	@""
	.align	4
.nv.constant0._Z9cuda_gemmIiLi256ELi4ELi1ELi128ELi64ELi64ELi32ELi0ELi0EEviiiPT_S1_S1_ii:
	.zero		944


//--------------------- .nv.constant0._Z9cuda_gemmIiLi256ELi4ELi1ELi128ELi32ELi32ELi32ELi1ELi1EEviiiPT_S1_S1_ii --------------------------
	.section	.nv.constant0._Z9cuda_gemmIiLi256ELi4ELi1ELi128ELi32ELi32ELi32ELi1ELi1EEviiiPT_S1_S1_ii,"a",@progbits
	.sectionflags	@""
	.align	4
.nv.constant0._Z9cuda_gemmIiLi256ELi4ELi1ELi128ELi32ELi32ELi32ELi1ELi1EEviiiPT_S1_S1_ii:
	.zero		944


//--------------------- .nv.constant0._Z9cuda_gemmIiLi256ELi4ELi1ELi128ELi32ELi32ELi32ELi1ELi0EEviiiPT_S1_S1_ii --------------------------
	.section	.nv.constant0._Z9cuda_gemmIiLi256ELi4ELi1ELi128ELi32ELi32ELi32ELi1ELi0EEviiiPT_S1_S1_ii,"a",@progbits
	.sectionflags	@""
	.align	4
.nv.constant0._Z9cuda_gemmIiLi256ELi4ELi1ELi128ELi32ELi32ELi32ELi1ELi0EEviiiPT_S1_S1_ii:
	.zero		944


//--------------------- .nv.constant0._Z9cuda_gemmIiLi256ELi4ELi1ELi128ELi32ELi32ELi32ELi0ELi1EEviiiPT_S1_S1_ii --------------------------
	.section	.nv.constant0._Z9cuda_gemmIiLi256ELi4ELi1ELi128ELi32ELi32ELi32ELi0ELi1EEviiiPT_S1_S1_ii,"a",@progbits
	.sectionflags	@""
	.align	4
.nv.constant0._Z9cuda_gemmIiLi256ELi4ELi1ELi128ELi32ELi32ELi32ELi0ELi1EEviiiPT_S1_S1_ii:
	.zero		944


//--------------------- .nv.constant0._Z9cuda_gemmIiLi256ELi4ELi1ELi128ELi32ELi32ELi32ELi0ELi0EEviiiPT_S1_S1_ii --------------------------
	.section	.nv.constant0._Z9cuda_gemmIiLi256ELi4ELi1ELi128ELi32ELi32ELi32ELi0ELi0EEviiiPT_S1_S1_ii,"a",@progbits
	.sectionflags	@""
	.align	4
.nv.constant0._Z9cuda_gemmIiLi256ELi4ELi1ELi128ELi32ELi32ELi32ELi0ELi0EEviiiPT_S1_S1_ii:
	.zero		944


//--------------------- .nv.constant0._Z9cuda_gemmIiLi256ELi4ELi1ELi128ELi16ELi16ELi32ELi1ELi1EEviiiPT_S1_S1_ii --------------------------
	.section	.nv.constant0._Z9cuda_gemmIiLi256ELi4ELi1ELi128ELi16ELi16ELi32ELi1ELi1EEviiiPT_S1_S1_ii,"a",@progbits
	.sectionflags	@""
	.align	4
.nv.constant0._Z9cuda_gemmIiLi256ELi4ELi1ELi128ELi16ELi16ELi32ELi1ELi1EEviiiPT_S1_S1_ii:
	.zero		944


//--------------------- .nv.constant0._Z9cuda_gemmIiLi256ELi4ELi1ELi128ELi16ELi16ELi32ELi1ELi0EEviiiPT_S1_S1_ii --------------------------
	.section	.nv.constant0._Z9cuda_gemmIiLi256ELi4ELi1ELi128ELi16ELi16ELi32ELi1ELi0EEviiiPT_S1_S1_ii,"a",@progbits
	.sectionflags	@""
	.align	4
.nv.constant0._Z9cuda_gemmIiLi256ELi4ELi1ELi128ELi16ELi16ELi32ELi1ELi0EEviiiPT_S1_S1_ii:
	.zero		944


//--------------------- .nv.constant0._Z9cuda_gemmIiLi256ELi4ELi1ELi128ELi16ELi16ELi32ELi0ELi1EEviiiPT_S1_S1_ii --------------------------
	.section	.nv.constant0._Z9cuda_gemmIiLi256ELi4ELi1ELi128ELi16ELi16ELi32ELi0ELi1EEviiiPT_S1_S1_ii,"a",@progbits
	.sectionflags	@""
	.align	4
.nv.constant0._Z9cuda_gemmIiLi256ELi4ELi1ELi128ELi16ELi16ELi32ELi0ELi1EEviiiPT_S1_S1_ii:
	.zero		944


//--------------------- .nv.constant0._Z9cuda_gemmIiLi256ELi4ELi1ELi128ELi16ELi16ELi32ELi0ELi0EEviiiPT_S1_S1_ii --------------------------
	.section	.nv.constant0._Z9cuda_gemmIiLi256ELi4ELi1ELi128ELi16ELi16ELi32ELi0ELi0EEviiiPT_S1_S1_ii,"a",@progbits
	.sectionflags	@""
	.align	4
.nv.constant0._Z9cuda_gemmIiLi256ELi4ELi1ELi128ELi16ELi16ELi32ELi0ELi0EEviiiPT_S1_S1_ii:
	.zero		944


//--------------------- .nv.constant0._Z9cuda_gemmIiLi256ELi4ELi1ELi128ELi8ELi8ELi32ELi1ELi1EEviiiPT_S1_S1_ii --------------------------
	.section	.nv.constant0._Z9cuda_gemmIiLi256ELi4ELi1ELi128ELi8ELi8ELi32ELi1ELi1EEviiiPT_S1_S1_ii,"a",@progbits
	.sectionflags	@""
	.align	4
.nv.constant0._Z9cuda_gemmIiLi256ELi4ELi1ELi128ELi8ELi8ELi32ELi1ELi1EEviiiPT_S1_S1_ii:
	.zero		944


//--------------------- .nv.constant0._Z9cuda_gemmIiLi256ELi4ELi1ELi128ELi8ELi8ELi32ELi1ELi0EEviiiPT_S1_S1_ii --------------------------
	.section	.nv.constant0._Z9cuda_gemmIiLi256ELi4ELi1ELi128ELi8ELi8ELi32ELi1ELi0EEviiiPT_S1_S1_ii,"a",@progbits
	.sectionflags	@""
	.align	4
.nv.constant0._Z9cuda_gemmIiLi256ELi4ELi1ELi128ELi8ELi8ELi32ELi1ELi0EEviiiPT_S1_S1_ii:
	.zero		944


//--------------------- .nv.constant0._Z9cuda_gemmIiLi256ELi4ELi1ELi128ELi8ELi8ELi32ELi0ELi1EEviiiPT_S1_S1_ii --------------------------
	.section	.nv.constant0._Z9cuda_gemmIiLi256ELi4ELi1ELi128ELi8ELi8ELi32ELi0ELi1EEviiiPT_S1_S1_ii,"a",@progbits
	.sectionflags	@""
	.align	4
.nv.constant0._Z9cuda_gemmIiLi256ELi4ELi1ELi128ELi8ELi8ELi32ELi0ELi1EEviiiPT_S1_S1_ii:
	.zero		944


//--------------------- .nv.constant0._Z9cuda_gemmIiLi256ELi4ELi1ELi128ELi8ELi8ELi32ELi0ELi0EEviiiPT_S1_S1_ii --------------------------
	.section	.nv.constant0._Z9cuda_gemmIiLi256ELi4ELi1ELi128ELi8ELi8ELi32ELi0ELi0EEviiiPT_S1_S1_ii,"a",@progbits
	.sectionflags	@""
	.align	4
.nv.constant0._Z9cuda_gemmIiLi256ELi4ELi1ELi128ELi8ELi8ELi32ELi0ELi0EEviiiPT_S1_S1_ii:
	.zero		944


//--------------------- .nv.constant0._Z9cuda_gemmIiLi256ELi4ELi1ELi128ELi4ELi4ELi32ELi1ELi1EEviiiPT_S1_S1_ii --------------------------
	.section	.nv.constant0._Z9cuda_gemmIiLi256ELi4ELi1ELi128ELi4ELi4ELi32ELi1ELi1EEviiiPT_S1_S1_ii,"a",@progbits
	.sectionflags	@""
	.align	4
.nv.constant0._Z9cuda_gemmIiLi256ELi4ELi1ELi128ELi4ELi4ELi32ELi1ELi1EEviiiPT_S1_S1_ii:
	.zero		944


//--------------------- .nv.constant0._Z9cuda_gemmIiLi256ELi4ELi1ELi128ELi4ELi4ELi32ELi1ELi0EEviiiPT_S1_S1_ii --------------------------
	.section	.nv.constant0._Z9cuda_gemmIiLi256ELi4ELi1ELi128ELi4ELi4ELi32ELi1ELi0EEviiiPT_S1_S1_ii,"a",@progbits
	.sectionflags	@""
	.align	4
.nv.constant0._Z9cuda_gemmIiLi256ELi4ELi1ELi128ELi4ELi4ELi32ELi1ELi0EEviiiPT_S1_S1_ii:
	.zero		944


//--------------------- .nv.constant0._Z9cuda_gemmIiLi256ELi4ELi1ELi128ELi4ELi4ELi32ELi0ELi1EEviiiPT_S1_S1_ii --------------------------
	.section	.nv.constant0._Z9cuda_gemmIiLi256ELi4ELi1ELi128ELi4ELi4ELi32ELi0ELi1EEviiiPT_S1_S1_ii,"a",@progbits
	.sectionflags	@""
	.align	4
.nv.constant0._Z9cuda_gemmIiLi256ELi4ELi1ELi128ELi4ELi4ELi32ELi0ELi1EEviiiPT_S1_S1_ii:
	.zero		944


//--------------------- .nv.constant0._Z9cuda_gemmIiLi256ELi4ELi1ELi128ELi4ELi4ELi32ELi0ELi0EEviiiPT_S1_S1_ii --------------------------
	.section	.nv.constant0._Z9cuda_gemmIiLi256ELi4ELi1ELi128ELi4ELi4ELi32ELi0ELi0EEviiiPT_S1_S1_ii,"a",@progbits
	.sectionflags	@""
	.align	4
.nv.constant0._Z9cuda_gemmIiLi256ELi4ELi1ELi128ELi4ELi4ELi32ELi0ELi0EEviiiPT_S1_S1_ii:
	.zero		944


//--------------------- .nv.constant0._Z9cuda_gemmIiLi256ELi4ELi1ELi128ELi2ELi2ELi32ELi1ELi1EEviiiPT_S1_S1_ii --------------------------
	.section	.nv.constant0._Z9cuda_gemmIiLi256ELi4ELi1ELi128ELi2ELi2ELi32ELi1ELi1EEviiiPT_S1_S1_ii,"a",@progbits
	.sectionflags	@""
	.align	4
.nv.constant0._Z9cuda_gemmIiLi256ELi4ELi1ELi128ELi2ELi2ELi32ELi1ELi1EEviiiPT_S1_S1_ii:
	.zero		944


//--------------------- .nv.constant0._Z9cuda_gemmIiLi256ELi4ELi1ELi128ELi2ELi2ELi32ELi1ELi0EEviiiPT_S1_S1_ii --------------------------
	.section	.nv.constant0._Z9cuda_gemmIiLi256ELi4ELi1ELi128ELi2ELi2ELi32ELi1ELi0EEviiiPT_S1_S1_ii,"a",@progbits
	.sectionflags	@""
	.align	4
.nv.constant0._Z9cuda_gemmIiLi256ELi4ELi1ELi128ELi2ELi2ELi32ELi1ELi0EEviiiPT_S1_S1_ii:
	.zero		944


//--------------------- .nv.constant0._Z9cuda_gemmIiLi256ELi4ELi1ELi128ELi2ELi2ELi32ELi0ELi1EEviiiPT_S1_S1_ii --------------------------
	.section	.nv.constant0._Z9cuda_gemmIiLi256ELi4ELi1ELi128ELi2ELi2ELi32ELi0ELi1EEviiiPT_S1_S1_ii,"a",@progbits
	.sectionflags	@""
	.align	4
.nv.constant0._Z9cuda_gemmIiLi256ELi4ELi1ELi128ELi2ELi2ELi32ELi0ELi1EEviiiPT_S1_S1_ii:
	.zero		944


//--------------------- .nv.constant0._Z9cuda_gemmIiLi256ELi4ELi1ELi128ELi2ELi2ELi32ELi0ELi0EEviiiPT_S1_S1_ii --------------------------
	.section	.nv.constant0._Z9cuda_gemmIiLi256ELi4ELi1ELi128ELi2ELi2ELi32ELi0ELi0EEviiiPT_S1_S1_ii,"a",@progbits
	.sectionflags	@""
	.align	4
.nv.constant0._Z9cuda_gemmIiLi256ELi4ELi1ELi128ELi2ELi2ELi32ELi0ELi0EEviiiPT_S1_S1_ii:
	.zero		944


//--------------------- .nv.constant0._Z9cuda_gemmIiLi256ELi4ELi1ELi64ELi128ELi128ELi32ELi1ELi1EEviiiPT_S1_S1_ii --------------------------
	.section	.nv.constant0._Z9cuda_gemmIiLi256ELi4ELi1ELi64ELi128ELi128ELi32ELi1ELi1EEviiiPT_S1_S1_ii,"a",@progbits
	.sectionflags	@""
	.align	4
.nv.constant0._Z9cuda_gemmIiLi256ELi4ELi1ELi64ELi128ELi128ELi32ELi1ELi1EEviiiPT_S1_S1_ii:
	.zero		944


//--------------------- .nv.constant0._Z9cuda_gemmIiLi256ELi4ELi1ELi64ELi128ELi128ELi32ELi1ELi0EEviiiPT_S1_S1_ii --------------------------
	.section	.nv.constant0._Z9cuda_gemmIiLi256ELi4ELi1ELi64ELi128ELi128ELi32ELi1ELi0EEviiiPT_S1_S1_ii,"a",@progbits
	.sectionflags	@""
	.align	4
.nv.constant0._Z9cuda_gemmIiLi256ELi4ELi1ELi64ELi128ELi128ELi32ELi1ELi0EEviiiPT_S1_S1_ii:
	.zero		944


//--------------------- .nv.constant0._Z9cuda_gemmIiLi256ELi4ELi1ELi64ELi128ELi128ELi32ELi0ELi1EEviiiPT_S1_S1_ii --------------------------
	.section	.nv.constant0._Z9cuda_gemmIiLi256ELi4ELi1ELi64ELi128ELi128ELi32ELi0ELi1EEviiiPT_S1_S1_ii,"a",@progbits
	.sectionflags	@""
	.align	4
.nv.constant0._Z9cuda_gemmIiLi256ELi4ELi1ELi64ELi128ELi128ELi32ELi0ELi1EEviiiPT_S1_S1_ii:
	.zero		944


//--------------------- .nv.constant0._Z9cuda_gemmIiLi256ELi4ELi1ELi64ELi128ELi128ELi32ELi0ELi0EEviiiPT_S1_S1_ii --------------------------
	.section	.nv.constant0._Z9cuda_gemmIiLi256ELi4ELi1ELi64ELi128ELi128ELi32ELi0ELi0EEviiiPT_S1_S1_ii,"a",@progbits
	.sectionflags	@""
	.align	4
.nv.constant0._Z9cuda_gemmIiLi256ELi4ELi1ELi64ELi128ELi128ELi32ELi0ELi0EEviiiPT_S1_S1_ii:
	.zero		944


//--------------------- .nv.constant0._Z9cuda_gemmIiLi256ELi4ELi1ELi64ELi64ELi64ELi32ELi1ELi1EEviiiPT_S1_S1_ii --------------------------
	.section	.nv.constant0._Z9cuda_gemmIiLi256ELi4ELi1ELi64ELi64ELi64ELi32ELi1ELi1EEviiiPT_S1_S1_ii,"a",@progbits
	.sectionflags	@""
	.align	4
.nv.constant0._Z9cuda_gemmIiLi256ELi4ELi1ELi64ELi64ELi64ELi32ELi1ELi1EEviiiPT_S1_S1_ii:
	.zero		944


//--------------------- .nv.constant0._Z9cuda_gemmIiLi256ELi4ELi1ELi64ELi64ELi64ELi32ELi1ELi0EEviiiPT_S1_S1_ii --------------------------
	.section	.nv.constant0._Z9cuda_gemmIiLi256ELi4ELi1ELi64ELi64ELi64ELi32ELi1ELi0EEviiiPT_S1_S1_ii,"a",@progbits
	.sectionflags	@""
	.align	4
.nv.constant0._Z9cuda_gemmIiLi256ELi4ELi1ELi64ELi64ELi64ELi32ELi1ELi0EEviiiPT_S1_S1_ii:
	.zero		944


//--------------------- .nv.constant0._Z9cuda_gemmIiLi256ELi4ELi1ELi64ELi64ELi64ELi32ELi0ELi1EEviiiPT_S1_S1_ii --------------------------
	.section	.nv.constant0._Z9cuda_gemmIiLi256ELi4ELi1ELi64ELi64ELi64ELi32ELi0ELi1EEviiiPT_S1_S1_ii,"a",@progbits
	.sectionflags	@""
	.align	4
.nv.constant0._Z9cuda_gemmIiLi256ELi4ELi1ELi64ELi64ELi64ELi32ELi0ELi1EEviiiPT_S1_S1_ii:
	.zero		944


//--------------------- .nv.constant0._Z9cuda_gemmIiLi256ELi4ELi1ELi64ELi64ELi64ELi32ELi0ELi0EEviiiPT_S1_S1_ii --------------------------
	.section	.nv.constant0._Z9cuda_gemmIiLi256ELi4ELi1ELi64ELi64ELi64ELi32ELi0ELi0EEviiiPT_S1_S1_ii,"a",@progbits
	.sectionflags	@""
	.align	4
.nv.constant0._Z9cuda_gemmIiLi256ELi4ELi1ELi64ELi64ELi64ELi32ELi0ELi0EEviiiPT_S1_S1_ii:
	.zero		944


//--------------------- .nv.constant0._Z9cuda_gemmIiLi256ELi4ELi1ELi64ELi32ELi32ELi32ELi1ELi1EEviiiPT_S1_S1_ii --------------------------
	.section	.nv.constant0._Z9cuda_gemmIiLi256ELi4ELi1ELi64ELi32ELi32ELi32ELi1ELi1EEviiiPT_S1_S1_ii,"a",@progbits
	.sectionflags	@""
	.align	4
.nv.constant0._Z9cuda_gemmIiLi256ELi4ELi1ELi64ELi32ELi32ELi32ELi1ELi1EEviiiPT_S1_S1_ii:
	.zero		944


//--------------------- .nv.constant0._Z9cuda_gemmIiLi256ELi4ELi1ELi64ELi32ELi32ELi32ELi1ELi0EEviiiPT_S1_S1_ii --------------------------
	.section	.nv.constant0._Z9cuda_gemmIiLi256ELi4ELi1ELi64ELi32ELi32ELi32ELi1ELi0EEviiiPT_S1_S1_ii,"a",@progbits
	.sectionflags	@""
	.align	4
.nv.constant0._Z9cuda_gemmIiLi256ELi4ELi1ELi64ELi32ELi32ELi32ELi1ELi0EEviiiPT_S1_S1_ii:
	.zero		944


//--------------------- .nv.constant0._Z9cuda_gemmIiLi256ELi4ELi1ELi64ELi32ELi32ELi32ELi0ELi1EEviiiPT_S1_S1_ii --------------------------
	.section	.nv.constant0._Z9cuda_gemmIiLi256ELi4ELi1ELi64ELi32ELi32ELi32ELi0ELi1EEviiiPT_S1_S1_ii,"a",@progbits
	.sectionflags	@""
	.align	4
.nv.constant0._Z9cuda_gemmIiLi256ELi4ELi1ELi64ELi32ELi32ELi32ELi0ELi1EEviiiPT_S1_S1_ii:
	.zero		944


//--------------------- .nv.constant0._Z9cuda_gemmIiLi256ELi4ELi1ELi64ELi32ELi32ELi32ELi0ELi0EEviiiPT_S1_S1_ii --------------------------
	.section	.nv.constant0._Z9cuda_gemmIiLi256ELi4ELi1ELi64ELi32ELi32ELi32ELi0ELi0EEviiiPT_S1_S1_ii,"a",@progbits
	.sectionflags	@""
	.align	4
.nv.constant0._Z9cuda_gemmIiLi256ELi4ELi1ELi64ELi32ELi32ELi32ELi0ELi0EEviiiPT_S1_S1_ii:
	.zero		944


//--------------------- .nv.constant0._Z9cuda_gemmIiLi256ELi4ELi1ELi64ELi16ELi16ELi32ELi1ELi1EEviiiPT_S1_S1_ii --------------------------
	.section	.nv.constant0._Z9cuda_gemmIiLi256ELi4ELi1ELi64ELi16ELi16ELi32ELi1ELi1EEviiiPT_S1_S1_ii,"a",@progbits
	.sectionflags	@""
	.align	4
.nv.constant0._Z9cuda_gemmIiLi256ELi4ELi1ELi64ELi16ELi16ELi32ELi1ELi1EEviiiPT_S1_S1_ii:
	.zero		944


//--------------------- .nv.constant0._Z9cuda_gemmIiLi256ELi4ELi1ELi64ELi16ELi16ELi32ELi1ELi0EEviiiPT_S1_S1_ii --------------------------
	.section	.nv.constant0._Z9cuda_gemmIiLi256ELi4ELi1ELi64ELi16ELi16ELi32ELi1ELi0EEviiiPT_S1_S1_ii,"a",@progbits
	.sectionflags	@""
	.align	4
.nv.constant0._Z9cuda_gemmIiLi256ELi4ELi1ELi64ELi16ELi16ELi32ELi1ELi0EEviiiPT_S1_S1_ii:
	.zero		944


//--------------------- .nv.constant0._Z9cuda_gemmIiLi256ELi4ELi1ELi64ELi16ELi16ELi32ELi0ELi1EEviiiPT_S1_S1_ii --------------------------
	.section	.nv.constant0._Z9cuda_gemmIiLi256ELi4ELi1ELi64ELi16ELi16ELi32ELi0ELi1EEviiiPT_S1_S1_ii,"a",@progbits
	.sectionflags	@""
	.align	4
.nv.constant0._Z9cuda_gemmIiLi256ELi4ELi1ELi64ELi16ELi16ELi32ELi0ELi1EEviiiPT_S1_S1_ii:
	.zero		944


//--------------------- .nv.constant0._Z9cuda_gemmIiLi256ELi4ELi1ELi64ELi16ELi16ELi32ELi0ELi0EEviiiPT_S1_S1_ii --------------------------
	.section	.nv.constant0._Z9cuda_gemmIiLi256ELi4ELi1ELi64ELi16ELi16ELi32ELi0ELi0EEviiiPT_S1_S1_ii,"a",@progbits
	.sectionflags	@""
	.align	4
.nv.constant0._Z9cuda_gemmIiLi256ELi4ELi1ELi64ELi16ELi16ELi32ELi0ELi0EEviiiPT_S1_S1_ii:
	.zero		944


//--------------------- .nv.constant0._Z9cuda_gemmIiLi256ELi4ELi1ELi64ELi8ELi8ELi32ELi1ELi1EEviiiPT_S1_S1_ii --------------------------
	.section	.nv.constant0._Z9cuda_gemmIiLi256ELi4ELi1ELi64ELi8ELi8ELi32ELi1ELi1EEviiiPT_S1_S1_ii,"a",@progbits
	.sectionflags	@""
	.align	4
.nv.constant0._Z9cuda_gemmIiLi256ELi4ELi1ELi64ELi8ELi8ELi32ELi1ELi1EEviiiPT_S1_S1_ii:
	.zero		944


//--------------------- .nv.constant0._Z9cuda_gemmIiLi256ELi4ELi1ELi64ELi8ELi8ELi32ELi1ELi0EEviiiPT_S1_S1_ii --------------------------
	.section	.nv.constant0._Z9cuda_gemmIiLi256ELi4ELi1ELi64ELi8ELi8ELi32ELi1ELi0EEviiiPT_S1_S1_ii,"a",@progbits
	.sectionflags	@""
	.align	4
.nv.constant0._Z9cuda_gemmIiLi256ELi4ELi1ELi64ELi8ELi8ELi32ELi1ELi0EEviiiPT_S1_S1_ii:
	.zero		944


//--------------------- .nv.constant0._Z9cuda_gemmIiLi256ELi4ELi1ELi64ELi8ELi8ELi32ELi0ELi1EEviiiPT_S1_S1_ii --------------------------
	.section	.nv.constant0._Z9cuda_gemmIiLi256ELi4ELi1ELi64ELi8ELi8ELi32ELi0ELi1EEviiiPT_S1_S1_ii,"a",@progbits
	.sectionflags	@""
	.align	4
.nv.constant0._Z9cuda_gemmIiLi256ELi4ELi1ELi64ELi8ELi8ELi32ELi0ELi1EEviiiPT_S1_S1_ii:
	.zero		944


//--------------------- .nv.constant0._Z9cuda_gemmIiLi256ELi4ELi1ELi64ELi8ELi8ELi32ELi0ELi0EEviiiPT_S1_S1_ii --------------------------
	.section	.nv.constant0._Z9cuda_gemmIiLi256ELi4ELi1ELi64ELi8ELi8ELi32ELi0ELi0EEviiiPT_S1_S1_ii,"a",@progbits
	.sectionflags	@""
	.align	4
.nv.constant0._Z9cuda_gemmIiLi256ELi4ELi1ELi64ELi8ELi8ELi32ELi0ELi0EEviiiPT_S1_S1_ii:
	.zero		944


//--------------------- .nv.constant0._Z9cuda_gemmIiLi256ELi4ELi1ELi64ELi4ELi4ELi32ELi1ELi1EEviiiPT_S1_S1_ii --------------------------
	.section	.nv.constant0._Z9cuda_gemmIiLi256ELi4ELi1ELi64ELi4ELi4ELi32ELi1ELi1EEviiiPT_S1_S1_ii,"a",@progbits
	.sectionflags	@""
	.align	4
.nv.constant0._Z9cuda_gemmIiLi256ELi4ELi1ELi64ELi4ELi4ELi32ELi1ELi1EEviiiPT_S1_S1_ii:
	.zero		944


//--------------------- .nv.constant0._Z9cuda_gemmIiLi256ELi4ELi1ELi64ELi4ELi4ELi32ELi1ELi0EEviiiPT_S1_S1_ii --------------------------
	.section	.nv.constant0._Z9cuda_gemmIiLi256ELi4ELi1ELi64ELi4ELi4ELi32ELi1ELi0EEviiiPT_S1_S1_ii,"a",@progbits
	.sectionflags	@""
	.align	4
.nv.constant0._Z9cuda_gemmIiLi256ELi4ELi1ELi64ELi4ELi4ELi32ELi1ELi0EEviiiPT_S1_S1_ii:
	.zero		944


//--------------------- .nv.constant0._Z9cuda_gemmIiLi256ELi4ELi1ELi64ELi4ELi4ELi32ELi0ELi1EEviiiPT_S1_S1_ii --------------------------
	.section	.nv.constant0._Z9cuda_gemmIiLi256ELi4ELi1ELi64ELi4ELi4ELi32ELi0ELi1EEviiiPT_S1_S1_ii,"a",@progbits
	.sectionflags	@""
	.align	4
.nv.constant0._Z9cuda_gemmIiLi256ELi4ELi1ELi64ELi4ELi4ELi32ELi0ELi1EEviiiPT_S1_S1_ii:
	.zero		944


//--------------------- .nv.constant0._Z9cuda_gemmIiLi256ELi4ELi1ELi64ELi4ELi4ELi32ELi0ELi0EEviiiPT_S1_S1_ii --------------------------
	.section	.nv.constant0._Z9cuda_gemmIiLi256ELi4ELi1ELi64ELi4ELi4ELi32ELi0ELi0EEviiiPT_S1_S1_ii,"a",@progbits
	.sectionflags	@""
	.align	4
.nv.constant0._Z9cuda_gemmIiLi256ELi4ELi1ELi64ELi4ELi4ELi32ELi0ELi0EEviiiPT_S1_S1_ii:
	.zero		944


//--------------------- .nv.constant0._Z9cuda_gemmIiLi256ELi4ELi1ELi64ELi2ELi2ELi32ELi1ELi1EEviiiPT_S1_S1_ii --------------------------
	.section	.nv.constant0._Z9cuda_gemmIiLi256ELi4ELi1ELi64ELi2ELi2ELi32ELi1ELi1EEviiiPT_S1_S1_ii,"a",@progbits
	.sectionflags	@""
	.align	4
.nv.constant0._Z9cuda_gemmIiLi256ELi4ELi1ELi64ELi2ELi2ELi32ELi1ELi1EEviiiPT_S1_S1_ii:
	.zero		944


//--------------------- .nv.constant0._Z9cuda_gemmIiLi256ELi4ELi1ELi64ELi2ELi2ELi32ELi1ELi0EEviiiPT_S1_S1_ii --------------------------
	.section	.nv.constant0._Z9cuda_gemmIiLi256ELi4ELi1ELi64ELi2ELi2ELi32ELi1ELi0EEviiiPT_S1_S1_ii,"a",@progbits
	.sectionflags	@""
	.align	4
.nv.constant0._Z9cuda_gemmIiLi256ELi4ELi1ELi64ELi2ELi2ELi32ELi1ELi0EEviiiPT_S1_S1_ii:
	.zero		944


//--------------------- .nv.constant0._Z9cuda_gemmIiLi256ELi4ELi1ELi64ELi2ELi2ELi32ELi0ELi1EEviiiPT_S1_S1_ii --------------------------
	.section	.nv.constant0._Z9cuda_gemmIiLi256ELi4ELi1ELi64ELi2ELi2ELi32ELi0ELi1EEviiiPT_S1_S1_ii,"a",@progbits
	.sectionflags	@""
	.align	4
.nv.constant0._Z9cuda_gemmIiLi256ELi4ELi1ELi64ELi2ELi2ELi32ELi0ELi1EEviiiPT_S1_S1_ii:
	.zero		944


//--------------------- .nv.constant0._Z9cuda_gemmIiLi256ELi4ELi1ELi64ELi2ELi2ELi32ELi0ELi0EEviiiPT_S1_S1_ii --------------------------
	.section	.nv.constant0._Z9cuda_gemmIiLi256ELi4ELi1ELi64ELi2ELi2ELi32ELi0ELi0EEviiiPT_S1_S1_ii,"a",@progbits
	.sectionflags	@""
	.align	4
.nv.constant0._Z9cuda_gemmIiLi256ELi4ELi1ELi64ELi2ELi2ELi32ELi0ELi0EEviiiPT_S1_S1_ii:
	.zero		944


//--------------------- .nv.constant0._Z9cuda_gemmIiLi256ELi4ELi1ELi32ELi128ELi128ELi32ELi1ELi1EEviiiPT_S1_S1_ii --------------------------
	.section	.nv.constant0._Z9cuda_gemmIiLi256ELi4ELi1ELi32ELi128ELi128ELi32ELi1ELi1EEviiiPT_S1_S1_ii,"a",@progbits
	.sectionflags	@""
	.align	4
.nv.constant0._Z9cuda_gemmIiLi256ELi4ELi1ELi32ELi128ELi128ELi32ELi1ELi1EEviiiPT_S1_S1_ii:
	.zero		944


//--------------------- .nv.constant0._Z9cuda_gemmIiLi256ELi4ELi1ELi32ELi128ELi128ELi32ELi1ELi0EEviiiPT_S1_S1_ii --------------------------
	.section	.nv.constant0._Z9cuda_gemmIiLi256ELi4ELi1ELi32ELi128ELi128ELi32ELi1ELi0EEviiiPT_S1_S1_ii,"a",@progbits
	.sectionflags	@""
	.align	4
.nv.constant0._Z9cuda_gemmIiLi256ELi4ELi1ELi32ELi128ELi128ELi32ELi1ELi0EEviiiPT_S1_S1_ii:
	.zero		944


//--------------------- .nv.constant0._Z9cuda_gemmIiLi256ELi4ELi1ELi32ELi128ELi128ELi32ELi0ELi1EEviiiPT_S1_S1_ii --------------------------
	.section	.nv.constant0._Z9cuda_gemmIiLi256ELi4ELi1ELi32ELi128ELi128ELi32ELi0ELi1EEviiiPT_S1_S1_ii,"a",@progbits
	.sectionflags	@""
	.align	4
.nv.constant0._Z9cuda_gemmIiLi256ELi4ELi1ELi32ELi128ELi128ELi32ELi0ELi1EEviiiPT_S1_S1_ii:
	.zero		944


//--------------------- .nv.constant0._Z9cuda_gemmIiLi256ELi4ELi1ELi32ELi128ELi128ELi32ELi0ELi0EEviiiPT_S1_S1_ii --------------------------
	.section	.nv.constant0._Z9cuda_gemmIiLi256ELi4ELi1ELi32ELi128ELi128ELi32ELi0ELi0EEviiiPT_S1_S1_ii,"a",@progbits
	.sectionflags	@""
	.align	4
.nv.constant0._Z9cuda_gemmIiLi256ELi4ELi1ELi32ELi128ELi128ELi32ELi0ELi0EEviiiPT_S1_S1_ii:
	.zero		944


//--------------------- .nv.constant0._Z9cuda_gemmIiLi256ELi4ELi1ELi32ELi64ELi64ELi32ELi1ELi1EEviiiPT_S1_S1_ii --------------------------
	.section	.nv.constant0._Z9cuda_gemmIiLi256ELi4ELi1ELi32ELi64ELi64ELi32ELi1ELi1EEviiiPT_S1_S1_ii,"a",@progbits
	.sectionflags	@""
	.align	4
.nv.constant0._Z9cuda_gemmIiLi256ELi4ELi1ELi32ELi64ELi64ELi32ELi1ELi1EEviiiPT_S1_S1_ii:
	.zero		944


//--------------------- .nv.constant0._Z9cuda_gemmIiLi256ELi4ELi1ELi32ELi64ELi64ELi32ELi1ELi0EEviiiPT_S1_S1_ii --------------------------
	.section	.nv.constant0._Z9cuda_gemmIiLi256ELi4ELi1ELi32ELi64ELi64ELi32ELi1ELi0EEviiiPT_S1_S1_ii,"a",@progbits
	.sectionflags	@""
	.align	4
.nv.constant0._Z9cuda_gemmIiLi256ELi4ELi1ELi32ELi64ELi64ELi32ELi1ELi0EEviiiPT_S1_S1_ii:
	.zero		944


//--------------------- .nv.constant0._Z9cuda_gemmIiLi256ELi4ELi1ELi32ELi64ELi64ELi32ELi0ELi1EEviiiPT_S1_S1_ii --------------------------
	.section	.nv.constant0._Z9cuda_gemmIiLi256ELi4ELi1ELi32ELi64ELi64ELi32ELi0ELi1EEviiiPT_S1_S1_ii,"a",@progbits
	.sectionflags	@""
	.align	4
.nv.constant0._Z9cuda_gemmIiLi256ELi4ELi1ELi32ELi64ELi64ELi32ELi0ELi1EEviiiPT_S1_S1_ii:
	.zero		944


//--------------------- .nv.constant0._Z9cuda_gemmIiLi256ELi4ELi1ELi32ELi64ELi64ELi32ELi0ELi0EEviiiPT_S1_S1_ii --------------------------
	.section	.nv.constant0._Z9cuda_gemmIiLi256ELi4ELi1ELi32ELi64ELi64ELi32ELi0ELi0EEviiiPT_S1_S1_ii,"a",@progbits
	.sectionflags	@""
	.align	4
.nv.constant0._Z9cuda_gemmIiLi256ELi4ELi1ELi32ELi64ELi64ELi32ELi0ELi0EEviiiPT_S1_S1_ii:
	.zero		944


//--------------------- .nv.constant0._Z9cuda_gemmIiLi256ELi4ELi1ELi32ELi32ELi32ELi32ELi1ELi1EEviiiPT_S1_S1_ii --------------------------
	.section	.nv.constant0._Z9cuda_gemmIiLi256ELi4ELi1ELi32ELi32ELi32ELi32ELi1ELi1EEviiiPT_S1_S1_ii,"a",@progbits
	.sectionflags	@""
	.align	4
.nv.constant0._Z9cuda_gemmIiLi256ELi4ELi1ELi32ELi32ELi32ELi32ELi1ELi1EEviiiPT_S1_S1_ii:
	.zero		944


//--------------------- .nv.constant0._Z9cuda_gemmIiLi256ELi4ELi1ELi32ELi32ELi32ELi32ELi1ELi0EEviiiPT_S1_S1_ii --------------------------
	.section	.nv.constant0._Z9cuda_gemmIiLi256ELi4ELi1ELi32ELi32ELi32ELi32ELi1ELi0EEviiiPT_S1_S1_ii,"a",@progbits
	.sectionflags	@""
	.align	4
.nv.constant0._Z9cuda_gemmIiLi256ELi4ELi1ELi32ELi32ELi32ELi32ELi1ELi0EEviiiPT_S1_S1_ii:
	.zero		944


//--------------------- .nv.constant0._Z9cuda_gemmIiLi256ELi4ELi1ELi32ELi32ELi32ELi32ELi0ELi1EEviiiPT_S1_S1_ii --------------------------
	.section	.nv.constant0._Z9cuda_gemmIiLi256ELi4ELi1ELi32ELi32ELi32ELi32ELi0ELi1EEviiiPT_S1_S1_ii,"a",@progbits
	.sectionflags	@""
	.align	4
.nv.constant0._Z9cuda_gemmIiLi256ELi4ELi1ELi32ELi32ELi32ELi32ELi0ELi1EEviiiPT_S1_S1_ii:
	.zero		944


//--------------------- .nv.constant0._Z9cuda_gemmIiLi256ELi4ELi1ELi32ELi32ELi32ELi32ELi0ELi0EEviiiPT_S1_S1_ii --------------------------
	.section	.nv.constant0._Z9cuda_gemmIiLi256ELi4ELi1ELi32ELi32ELi32ELi32ELi0ELi0EEviiiPT_S1_S1_ii,"a",@progbits
	.sectionflags	@""
	.align	4
.nv.constant0._Z9cuda_gemmIiLi256ELi4ELi1ELi32ELi32ELi32ELi32ELi0ELi0EEviiiPT_S1_S1_ii:
	.zero		944


//--------------------- .nv.constant0._Z9cuda_gemmIiLi256ELi4ELi1ELi32ELi16ELi16ELi32ELi1ELi1EEviiiPT_S1_S1_ii --------------------------
	.section	.nv.constant0._Z9cuda_gemmIiLi256ELi4ELi1ELi32ELi16ELi16ELi32ELi1ELi1EEviiiPT_S1_S1_ii,"a",@progbits
	.sectionflags	@""
	.align	4
.nv.constant0._Z9cuda_gemmIiLi256ELi4ELi1ELi32ELi16ELi16ELi32ELi1ELi1EEviiiPT_S1_S1_ii:
	.zero		944


//--------------------- .nv.constant0._Z9cuda_gemmIiLi256ELi4ELi1ELi32ELi16ELi16ELi32ELi1ELi0EEviiiPT_S1_S1_ii --------------------------
	.section	.nv.constant0._Z9cuda_gemmIiLi256ELi4ELi1ELi32ELi16ELi16ELi32ELi1ELi0EEviiiPT_S1_S1_ii,"a",@progbits
	.sectionflags	@""
	.align	4
.nv.constant0._Z9cuda_gemmIiLi256ELi4ELi1ELi32ELi16ELi16ELi32ELi1ELi0EEviiiPT_S1_S1_ii:
	.zero		944


//--------------------- .nv.constant0._Z9cuda_gemmIiLi256ELi4ELi1ELi32ELi16ELi16ELi32ELi0ELi1EEviiiPT_S1_S1_ii --------------------------
	.section	.nv.constant0._Z9cuda_gemmIiLi256ELi4ELi1ELi32ELi16ELi16ELi32ELi0ELi1EEviiiPT_S1_S1_ii,"a",@progbits
	.sectionflags	@""
	.align	4
.nv.constant0._Z9cuda_gemmIiLi256ELi4ELi1ELi32ELi16ELi16ELi32ELi0ELi1EEviiiPT_S1_S1_ii:
	.zero		944


//--------------------- .nv.constant0._Z9cuda_gemmIiLi256ELi4ELi1ELi32ELi16ELi16ELi32ELi0ELi0EEviiiPT_S1_S1_ii --------------------------
	.section	.nv.constant0._Z9cuda_gemmIiLi256ELi4ELi1ELi32ELi16ELi16ELi32ELi0ELi0EEviiiPT_S1_S1_ii,"a",@progbits
	.sectionflags	@""
	.align	4
.nv.constant0._Z9cuda_gemmIiLi256ELi4ELi1ELi32ELi16ELi16ELi32ELi0ELi0EEviiiPT_S1_S1_ii:
	.zero		944


//--------------------- .nv.constant0._Z9cuda_gemmIiLi256ELi4ELi1ELi32ELi8ELi8ELi32ELi1ELi1EEviiiPT_S1_S1_ii --------------------------
	.section	.nv.constant0._Z9cuda_gemmIiLi256ELi4ELi1ELi32ELi8ELi8ELi32ELi1ELi1EEviiiPT_S1_S1_ii,"a",@progbits
	.sectionflags	@""
	.align	4
.nv.constant0._Z9cuda_gemmIiLi256ELi4ELi1ELi32ELi8ELi8ELi32ELi1ELi1EEviiiPT_S1_S1_ii:
	.zero		944


//--------------------- .nv.constant0._Z9cuda_gemmIiLi256ELi4ELi1ELi32ELi8ELi8ELi32ELi1ELi0EEviiiPT_S1_S1_ii --------------------------
	.section	.nv.constant0._Z9cuda_gemmIiLi256ELi4ELi1ELi32ELi8ELi8ELi32ELi1ELi0EEviiiPT_S1_S1_ii,"a",@progbits
	.sectionflags	@""
	.align	4
.nv.constant0._Z9cuda_gemmIiLi256ELi4ELi1ELi32ELi8ELi8ELi32ELi1ELi0EEviiiPT_S1_S1_ii:
	.zero		944


//--------------------- .nv.constant0._Z9cuda_gemmIiLi256ELi4ELi1ELi32ELi8ELi8ELi32ELi0ELi1EEviiiPT_S1_S1_ii --------------------------
	.section	.nv.constant0._Z9cuda_gemmIiLi256ELi4ELi1ELi32ELi8ELi8ELi32ELi0ELi1EEviiiPT_S1_S1_ii,"a",@progbits
	.sectionflags	@""
	.align	4
.nv.constant0._Z9cuda_gemmIiLi256ELi4ELi1ELi32ELi8ELi8ELi32ELi0ELi1EEviiiPT_S1_S1_ii:
	.zero		944


//--------------------- .nv.constant0._Z9cuda_gemmIiLi256ELi4ELi1ELi32ELi8ELi8ELi32ELi0ELi0EEviiiPT_S1_S1_ii --------------------------
	.section	.nv.constant0._Z9cuda_gemmIiLi256ELi4ELi1ELi32ELi8ELi8ELi32ELi0ELi0EEviiiPT_S1_S1_ii,"a",@progbits
	.sectionflags	@""
	.align	4
.nv.constant0._Z9cuda_gemmIiLi256ELi4ELi1ELi32ELi8ELi8ELi32ELi0ELi0EEviiiPT_S1_S1_ii:
	.zero		944


//--------------------- .nv.constant0._Z9cuda_gemmIiLi256ELi4ELi1ELi32ELi4ELi4ELi32ELi1ELi1EEviiiPT_S1_S1_ii --------------------------
	.section	.nv.constant0._Z9cuda_gemmIiLi256ELi4ELi1ELi32ELi4ELi4ELi32ELi1ELi1EEviiiPT_S1_S1_ii,"a",@progbits
	.sectionflags	@""
	.align	4
.nv.constant0._Z9cuda_gemmIiLi256ELi4ELi1ELi32ELi4ELi4ELi32ELi1ELi1EEviiiPT_S1_S1_ii:
	.zero		944


//--------------------- .nv.constant0._Z9cuda_gemmIiLi256ELi4ELi1ELi32ELi4ELi4ELi32ELi1ELi0EEviiiPT_S1_S1_ii --------------------------
	.section	.nv.constant0._Z9cuda_gemmIiLi256ELi4ELi1ELi32ELi4ELi4ELi32ELi1ELi0EEviiiPT_S1_S1_ii,"a",@progbits
	.sectionflags	@""
	.align	4
.nv.constant0._Z9cuda_gemmIiLi256ELi4ELi1ELi32ELi4ELi4ELi32ELi1ELi0EEviiiPT_S1_S1_ii:
	.zero		944


//--------------------- .nv.constant0._Z9cuda_gemmIiLi256ELi4ELi1ELi32ELi4ELi4ELi32ELi0ELi1EEviiiPT_S1_S1_ii --------------------------
	.section	.nv.constant0._Z9cuda_gemmIiLi256ELi4ELi1ELi32ELi4ELi4ELi32ELi0ELi1EEviiiPT_S1_S1_ii,"a",@progbits
	.sectionflags	@""
	.align	4
.nv.constant0._Z9cuda_gemmIiLi256ELi4ELi1ELi32ELi4ELi4ELi32ELi0ELi1EEviiiPT_S1_S1_ii:
	.zero		944


//--------------------- .nv.constant0._Z9cuda_gemmIiLi256ELi4ELi1ELi32ELi4ELi4ELi32ELi0ELi0EEviiiPT_S1_S1_ii --------------------------
	.section	.nv.constant0._Z9cuda_gemmIiLi256ELi4ELi1ELi32ELi4ELi4ELi32ELi0ELi0EEviiiPT_S1_S1_ii,"a",@progbits
	.sectionflags	@""
	.align	4
.nv.constant0._Z9cuda_gemmIiLi256ELi4ELi1ELi32ELi4ELi4ELi32ELi0ELi0EEviiiPT_S1_S1_ii:
	.zero		944


//--------------------- .nv.constant0._Z9cuda_gemmIiLi256ELi4ELi1ELi32ELi2ELi2ELi32ELi1ELi1EEviiiPT_S1_S1_ii --------------------------
	.section	.nv.constant0._Z9cuda_gemmIiLi256ELi4ELi1ELi32ELi2ELi2ELi32ELi1ELi1EEviiiPT_S1_S1_ii,"a",@progbits
	.sectionflags	@""
	.align	4
.nv.constant0._Z9cuda_gemmIiLi256ELi4ELi1ELi32ELi2ELi2ELi32ELi1ELi1EEviiiPT_S1_S1_ii:
	.zero		944


//--------------------- .nv.constant0._Z9cuda_gemmIiLi256ELi4ELi1ELi32ELi2ELi2ELi32ELi1ELi0EEviiiPT_S1_S1_ii --------------------------
	.section	.nv.constant0._Z9cuda_gemmIiLi256ELi4ELi1ELi32ELi2ELi2ELi32ELi1ELi0EEviiiPT_S1_S1_ii,"a",@progbits
	.sectionflags	@""
	.align	4
.nv.constant0._Z9cuda_gemmIiLi256ELi4ELi1ELi32ELi2ELi2ELi32ELi1ELi0EEviiiPT_S1_S1_ii:
	.zero		944


//--------------------- .nv.constant0._Z9cuda_gemmIiLi256ELi4ELi1ELi32ELi2ELi2ELi32ELi0ELi1EEviiiPT_S1_S1_ii --------------------------
	.section	.nv.constant0._Z9cuda_gemmIiLi256ELi4ELi1ELi32ELi2ELi2ELi32ELi0ELi1EEviiiPT_S1_S1_ii,"a",@progbits
	.sectionflags	@""
	.align	4
.nv.constant0._Z9cuda_gemmIiLi256ELi4ELi1ELi32ELi2ELi2ELi32ELi0ELi1EEviiiPT_S1_S1_ii:
	.zero		944


//--------------------- .nv.constant0._Z9cuda_gemmIiLi256ELi4ELi1ELi32ELi2ELi2ELi32ELi0ELi0EEviiiPT_S1_S1_ii --------------------------
	.section	.nv.constant0._Z9cuda_gemmIiLi256ELi4ELi1ELi32ELi2ELi2ELi32ELi0ELi0EEviiiPT_S1_S1_ii,"a",@progbits
	.sectionflags	@""
	.align	4
.nv.constant0._Z9cuda_gemmIiLi256ELi4ELi1ELi32ELi2ELi2ELi32ELi0ELi0EEviiiPT_S1_S1_ii:
	.zero		944


//--------------------- .nv.constant0._Z9cuda_gemmIiLi256ELi4ELi1ELi16ELi128ELi128ELi32ELi1ELi1EEviiiPT_S1_S1_ii --------------------------
	.section	.nv.constant0._Z9cuda_gemmIiLi256ELi4ELi1ELi16ELi128ELi128ELi32ELi1ELi1EEviiiPT_S1_S1_ii,"a",@progbits
	.sectionflags	@""
	.align	4
.nv.constant0._Z9cuda_gemmIiLi256ELi4ELi1ELi16ELi128ELi128ELi32ELi1ELi1EEviiiPT_S1_S1_ii:
	.zero		944


//--------------------- .nv.constant0._Z9cuda_gemmIiLi256ELi4ELi1ELi16ELi128ELi128ELi32ELi1ELi0EEviiiPT_S1_S1_ii --------------------------
	.section	.nv.constant0._Z9cuda_gemmIiLi256ELi4ELi1ELi16ELi128ELi128ELi32ELi1ELi0EEviiiPT_S1_S1_ii,"a",@progbits
	.sectionflags	@""
	.align	4
.nv.constant0._Z9cuda_gemmIiLi256ELi4ELi1ELi16ELi128ELi128ELi32ELi1ELi0EEviiiPT_S1_S1_ii:
	.zero		944


//--------------------- .nv.constant0._Z9cuda_gemmIiLi256ELi4ELi1ELi16ELi128ELi128ELi32ELi0ELi1EEviiiPT_S1_S1_ii --------------------------
	.section	.nv.constant0._Z9cuda_gemmIiLi256ELi4ELi1ELi16ELi128ELi128ELi32ELi0ELi1EEviiiPT_S1_S1_ii,"a",@progbits
	.sectionflags	@""
	.align	4
.nv.constant0._Z9cuda_gemmIiLi256ELi4ELi1ELi16ELi128ELi128ELi32ELi0ELi1EEviiiPT_S1_S1_ii:
	.zero		944


//--------------------- .nv.constant0._Z9cuda_gemmIiLi256ELi4ELi1ELi16ELi128ELi128ELi32ELi0ELi0EEviiiPT_S1_S1_ii --------------------------
	.section	.nv.constant0._Z9cuda_gemmIiLi256ELi4ELi1ELi16ELi128ELi128ELi32ELi0ELi0EEviiiPT_S1_S1_ii,"a",@progbits
	.sectionflags	@""
	.align	4
.nv.constant0._Z9cuda_gemmIiLi256ELi4ELi1ELi16ELi128ELi128ELi32ELi0ELi0EEviiiPT_S1_S1_ii:
	.zero		944


//--------------------- .nv.constant0._Z9cuda_gemmIiLi256ELi4ELi1ELi16ELi64ELi64ELi32ELi1ELi1EEviiiPT_S1_S1_ii --------------------------
	.section	.nv.constant0._Z9cuda_gemmIiLi256ELi4ELi1ELi16ELi64ELi64ELi32ELi1ELi1EEviiiPT_S1_S1_ii,"a",@progbits
	.sectionflags	@""
	.align	4
.nv.constant0._Z9cuda_gemmIiLi256ELi4ELi1ELi16ELi64ELi64ELi32ELi1ELi1EEviiiPT_S1_S1_ii:
	.zero		944


//--------------------- .nv.constant0._Z9cuda_gemmIiLi256ELi4ELi1ELi16ELi64ELi64ELi32ELi1ELi0EEviiiPT_S1_S1_ii --------------------------
	.section	.nv.constant0._Z9cuda_gemmIiLi256ELi4ELi1ELi16ELi64ELi64ELi32ELi1ELi0EEviiiPT_S1_S1_ii,"a",@progbits
	.sectionflags	@""
	.align	4
.nv.constant0._Z9cuda_gemmIiLi256ELi4ELi1ELi16ELi64ELi64ELi32ELi1ELi0EEviiiPT_S1_S1_ii:
	.zero		944


//--------------------- .nv.constant0._Z9cuda_gemmIiLi256ELi4ELi1ELi16ELi64ELi64ELi32ELi0ELi1EEviiiPT_S1_S1_ii --------------------------
	.section	.nv.constant0._Z9cuda_gemmIiLi256ELi4ELi1ELi16ELi64ELi64ELi32ELi0ELi1EEviiiPT_S1_S1_ii,"a",@progbits
	.sectionflags	@""
	.align	4
.nv.constant0._Z9cuda_gemmIiLi256ELi4ELi1ELi16ELi64ELi64ELi32ELi0ELi1EEviiiPT_S1_S1_ii:
	.zero		944


//--------------------- .nv.constant0._Z9cuda_gemmIiLi256ELi4ELi1ELi16ELi64ELi64ELi32ELi0ELi0EEviiiPT_S1_S1_ii --------------------------
	.section	.nv.constant0._Z9cuda_gemmIiLi256ELi4ELi1ELi16ELi64ELi64ELi32ELi0ELi0EEviiiPT_S1_S1_ii,"a",@progbits
	.sectionflags	@""
	.align	4
.nv.constant0._Z9cuda_gemmIiLi256ELi4ELi1ELi16ELi64ELi64ELi32ELi0ELi0EEviiiPT_S1_S1_ii:
	.zero		944


//--------------------- .nv.constant0._Z9cuda_gemmIiLi256ELi4ELi1ELi16ELi32ELi32ELi32ELi1ELi1EEviiiPT_S1_S1_ii --------------------------
	.section	.nv.constant0._Z9cuda_gemmIiLi256ELi4ELi1ELi16ELi32ELi32ELi32ELi1ELi1EEviiiPT_S1_S1_ii,"a",@progbits
	.sectionflags	@""
	.align	4
.nv.constant0._Z9cuda_gemmIiLi256ELi4ELi1ELi16ELi32ELi32ELi32ELi1ELi1EEviiiPT_S1_S1_ii:
	.zero		944


//--------------------- .nv.constant0._Z9cuda_gemmIiLi256ELi4ELi1ELi16ELi32ELi32ELi32ELi1ELi0EEviiiPT_S1_S1_ii --------------------------
	.section	.nv.constant0._Z9cuda_gemmIiLi256ELi4ELi1ELi16ELi32ELi32ELi32ELi1ELi0EEviiiPT_S1_S1_ii,"a",@progbits
	.sectionflags	@""
	.align	4
.nv.constant0._Z9cuda_gemmIiLi256ELi4ELi1ELi16ELi32ELi32ELi32ELi1ELi0EEviiiPT_S1_S1_ii:
	.zero		944


//--------------------- .nv.constant0._Z9cuda_gemmIiLi256ELi4ELi1ELi16ELi32ELi32ELi32ELi0ELi1EEviiiPT_S1_S1_ii --------------------------
	.section	.nv.constant0._Z9cuda_gemmIiLi256ELi4ELi1ELi16ELi32ELi32ELi32ELi0ELi1EEviiiPT_S1_S1_ii,"a",@progbits
	.sectionflags	@""
	.align	4
.nv.constant0._Z9cuda_gemmIiLi256ELi4ELi1ELi16ELi32ELi32ELi32ELi0ELi1EEviiiPT_S1_S1_ii:
	.zero		944


//--------------------- .nv.constant0._Z9cuda_gemmIiLi256ELi4ELi1ELi16ELi32ELi32ELi32ELi0ELi0EEviiiPT_S1_S1_ii --------------------------
	.section	.nv.constant0._Z9cuda_gemmIiLi256ELi4ELi1ELi16ELi32ELi32ELi32ELi0ELi0EEviiiPT_S1_S1_ii,"a",@progbits
	.sectionflags	@""
	.align	4
.nv.constant0._Z9cuda_gemmIiLi256ELi4ELi1ELi16ELi32ELi32ELi32ELi0ELi0EEviiiPT_S1_S1_ii:
	.zero		944


//--------------------- .nv.constant0._Z9cuda_gemmIiLi256ELi4ELi1ELi16ELi16ELi16ELi32ELi1ELi1EEviiiPT_S1_S1_ii --------------------------
	.section	.nv.constant0._Z9cuda_gemmIiLi256ELi4ELi1ELi16ELi16ELi16ELi32ELi1ELi1EEviiiPT_S1_S1_ii,"a",@progbits
	.sectionflags	@""
	.align	4
.nv.constant0._Z9cuda_gemmIiLi256ELi4ELi1ELi16ELi16ELi16ELi32ELi1ELi1EEviiiPT_S1_S1_ii:
	.zero		944


//--------------------- .nv.constant0._Z9cuda_gemmIiLi256ELi4ELi1ELi16ELi16ELi16ELi32ELi1ELi0EEviiiPT_S1_S1_ii --------------------------
	.section	.nv.constant0._Z9cuda_gemmIiLi256ELi4ELi1ELi16ELi16ELi16ELi32ELi1ELi0EEviiiPT_S1_S1_ii,"a",@progbits
	.sectionflags	@""
	.align	4
.nv.constant0._Z9cuda_gemmIiLi256ELi4ELi1ELi16ELi16ELi16ELi32ELi1ELi0EEviiiPT_S1_S1_ii:
	.zero		944


//--------------------- .nv.constant0._Z9cuda_gemmIiLi256ELi4ELi1ELi16ELi16ELi16ELi32ELi0ELi1EEviiiPT_S1_S1_ii --------------------------
	.section	.nv.constant0._Z9cuda_gemmIiLi256ELi4ELi1ELi16ELi16ELi16ELi32ELi0ELi1EEviiiPT_S1_S1_ii,"a",@progbits
	.sectionflags	@""
	.align	4
.nv.constant0._Z9cuda_gemmIiLi256ELi4ELi1ELi16ELi16ELi16ELi32ELi0ELi1EEviiiPT_S1_S1_ii:
	.zero		944


//--------------------- .nv.constant0._Z9cuda_gemmIiLi256ELi4ELi1ELi16ELi16ELi16ELi32ELi0ELi0EEviiiPT_S1_S1_ii --------------------------
	.section	.nv.constant0._Z9cuda_gemmIiLi256ELi4ELi1ELi16ELi16ELi16ELi32ELi0ELi0EEviiiPT_S1_S1_ii,"a",@progbits
	.sectionflags	@""
	.align	4
.nv.constant0._Z9cuda_gemmIiLi256ELi4ELi1ELi16ELi16ELi16ELi32ELi0ELi0EEviiiPT_S1_S1_ii:
	.zero		944


//--------------------- .nv.constant0._Z9cuda_gemmIiLi256ELi4ELi1ELi16ELi8ELi8ELi32ELi1ELi1EEviiiPT_S1_S1_ii --------------------------
	.section	.nv.constant0._Z9cuda_gemmIiLi256ELi4ELi1ELi16ELi8ELi8ELi32ELi1ELi1EEviiiPT_S1_S1_ii,"a",@progbits
	.sectionflags	@""
	.align	4
.nv.constant0._Z9cuda_gemmIiLi256ELi4ELi1ELi16ELi8ELi8ELi32ELi1ELi1EEviiiPT_S1_S1_ii:
	.zero		944


//--------------------- .nv.constant0._Z9cuda_gemmIiLi256ELi4ELi1ELi16ELi8ELi8ELi32ELi1ELi0EEviiiPT_S1_S1_ii --------------------------
	.section	.nv.constant0._Z9cuda_gemmIiLi256ELi4ELi1ELi16ELi8ELi8ELi32ELi1ELi0EEviiiPT_S1_S1_ii,"a",@progbits
	.sectionflags	@""
	.align	4
.nv.constant0._Z9cuda_gemmIiLi256ELi4ELi1ELi16ELi8ELi8ELi32ELi1ELi0EEviiiPT_S1_S1_ii:
	.zero		944


//--------------------- .nv.constant0._Z9cuda_gemmIiLi256ELi4ELi1ELi16ELi8ELi8ELi32ELi0ELi1EEviiiPT_S1_S1_ii --------------------------
	.section	.nv.constant0._Z9cuda_gemmIiLi256ELi4ELi1ELi16ELi8ELi8ELi32ELi0ELi1EEviiiPT_S1_S1_ii,"a",@progbits
	.sectionflags	@""
	.align	4
.nv.constant0._Z9cuda_gemmIiLi256ELi4ELi1ELi16ELi8ELi8ELi32ELi0ELi1EEviiiPT_S1_S1_ii:
	.zero		944


//--------------------- .nv.constant0._Z9cuda_gemmIiLi256ELi4ELi1ELi16ELi8ELi8ELi32ELi0ELi0EEviiiPT_S1_S1_ii --------------------------
	.section	.nv.constant0._Z9cuda_gemmIiLi256ELi4ELi1ELi16ELi8ELi8ELi32ELi0ELi0EEviiiPT_S1_S1_ii,"a",@progbits
	.sectionflags	@""
	.align	4
.nv.constant0._Z9cuda_gemmIiLi256ELi4ELi1ELi16ELi8ELi8ELi32ELi0ELi0EEviiiPT_S1_S1_ii:
	.zero		944


//--------------------- .nv.constant0._Z9cuda_gemmIiLi256ELi4ELi1ELi16ELi4ELi4ELi32ELi1ELi1EEviiiPT_S1_S1_ii --------------------------
	.section	.nv.constant0._Z9cuda_gemmIiLi256ELi4ELi1ELi16ELi4ELi4ELi32ELi1ELi1EEviiiPT_S1_S1_ii,"a",@progbits
	.sectionflags	@""
	.align	4
.nv.constant0._Z9cuda_gemmIiLi256ELi4ELi1ELi16ELi4ELi4ELi32ELi1ELi1EEviiiPT_S1_S1_ii:
	.zero		944


//--------------------- .nv.constant0._Z9cuda_gemmIiLi256ELi4ELi1ELi16ELi4ELi4ELi32ELi1ELi0EEviiiPT_S1_S1_ii --------------------------
	.section	.nv.constant0._Z9cuda_gemmIiLi256ELi4ELi1ELi16ELi4ELi4ELi32ELi1ELi0EEviiiPT_S1_S1_ii,"a",@progbits
	.sectionflags	@""
	.align	4
.nv.constant0._Z9cuda_gemmIiLi256ELi4ELi1ELi16ELi4ELi4ELi32ELi1ELi0EEviiiPT_S1_S1_ii:
	.zero		944


//--------------------- .nv.constant0._Z9cuda_gemmIiLi256ELi4ELi1ELi16ELi4ELi4ELi32ELi0ELi1EEviiiPT_S1_S1_ii --------------------------
	.section	.nv.constant0._Z9cuda_gemmIiLi256ELi4ELi1ELi16ELi4ELi4ELi32ELi0ELi1EEviiiPT_S1_S1_ii,"a",@progbits
	.sectionflags	@""
	.align	4
.nv.constant0._Z9cuda_gemmIiLi256ELi4ELi1ELi16ELi4ELi4ELi32ELi0ELi1EEviiiPT_S1_S1_ii:
	.zero		944


//--------------------- .nv.constant0._Z9cuda_gemmIiLi256ELi4ELi1ELi16ELi4ELi4ELi32ELi0ELi0EEviiiPT_S1_S1_ii --------------------------
	.section	.nv.constant0._Z9cuda_gemmIiLi256ELi4ELi1ELi16ELi4ELi4ELi32ELi0ELi0EEviiiPT_S1_S1_ii,"a",@progbits
	.sectionflags	@""
	.align	4
.nv.constant0._Z9cuda_gemmIiLi256ELi4ELi1ELi16ELi4ELi4ELi32ELi0ELi0EEviiiPT_S1_S1_ii:
	.zero		944


//--------------------- .nv.constant0._Z9cuda_gemmIiLi256ELi4ELi1ELi16ELi2ELi2ELi32ELi1ELi1EEviiiPT_S1_S1_ii --------------------------
	.section	.nv.constant0._Z9cuda_gemmIiLi256ELi4ELi1ELi16ELi2ELi2ELi32ELi1ELi1EEviiiPT_S1_S1_ii,"a",@progbits
	.sectionflags	@""
	.align	4
.nv.constant0._Z9cuda_gemmIiLi256ELi4ELi1ELi16ELi2ELi2ELi32ELi1ELi1EEviiiPT_S1_S1_ii:
	.zero		944


//--------------------- .nv.constant0._Z9cuda_gemmIiLi256ELi4ELi1ELi16ELi2ELi2ELi32ELi1ELi0EEviiiPT_S1_S1_ii --------------------------
	.section	.nv.constant0._Z9cuda_gemmIiLi256ELi4ELi1ELi16ELi2ELi2ELi32ELi1ELi0EEviiiPT_S1_S1_ii,"a",@progbits
	.sectionflags	@""
	.align	4
.nv.constant0._Z9cuda_gemmIiLi256ELi4ELi1ELi16ELi2ELi2ELi32ELi1ELi0EEviiiPT_S1_S1_ii:
	.zero		944


//--------------------- .nv.constant0._Z9cuda_gemmIiLi256ELi4ELi1ELi16ELi2ELi2ELi32ELi0ELi1EEviiiPT_S1_S1_ii --------------------------
	.section	.nv.constant0._Z9cuda_gemmIiLi256ELi4ELi1ELi16ELi2ELi2ELi32ELi0ELi1EEviiiPT_S1_S1_ii,"a",@progbits
	.sectionflags	@""
	.align	4
.nv.constant0._Z9cuda_gemmIiLi256ELi4ELi1ELi16ELi2ELi2ELi32ELi0ELi1EEviiiPT_S1_S1_ii:
	.zero		944


//--------------------- .nv.constant0._Z9cuda_gemmIiLi256ELi4ELi1ELi16ELi2ELi2ELi32ELi0ELi0EEviiiPT_S1_S1_ii --------------------------
	.section	.nv.constant0._Z9cuda_gemmIiLi256ELi4ELi1ELi16ELi2ELi2ELi32ELi0ELi0EEviiiPT_S1_S1_ii,"a",@progbits
	.sectionflags	@""
	.align	4
.nv.constant0._Z9cuda_gemmIiLi256ELi4ELi1ELi16ELi2ELi2ELi32ELi0ELi0EEviiiPT_S1_S1_ii:
	.zero		944


//--------------------- .nv.constant0._Z9cuda_gemmIiLi256ELi2ELi1ELi1024ELi128ELi128ELi32ELi1ELi1EEviiiPT_S1_S1_ii --------------------------
	.section	.nv.constant0._Z9cuda_gemmIiLi256ELi2ELi1ELi1024ELi128ELi128ELi32ELi1ELi1EEviiiPT_S1_S1_ii,"a",@progbits
	.sectionflags	@""
	.align	4
.nv.constant0._Z9cuda_gemmIiLi256ELi2ELi1ELi1024ELi128ELi128ELi32ELi1ELi1EEviiiPT_S1_S1_ii:
	.zero		944


//--------------------- .nv.constant0._Z9cuda_gemmIiLi256ELi2ELi1ELi1024ELi128ELi128ELi32ELi1ELi0EEviiiPT_S1_S1_ii --------------------------
	.section	.nv.constant0._Z9cuda_gemmIiLi256ELi2ELi1ELi1024ELi128ELi128ELi32ELi1ELi0EEviiiPT_S1_S1_ii,"a",@progbits
	.sectionflags	@""
	.align	4
.nv.constant0._Z9cuda_gemmIiLi256ELi2ELi1ELi1024ELi128ELi128ELi32ELi1ELi0EEviiiPT_S1_S1_ii:
	.zero		944


//--------------------- .nv.constant0._Z9cuda_gemmIiLi256ELi2ELi1ELi1024ELi128ELi128ELi32ELi0ELi1EEviiiPT_S1_S1_ii --------------------------
	.section	.nv.constant0._Z9cuda_gemmIiLi256ELi2ELi1ELi1024ELi128ELi128ELi32ELi0ELi1EEviiiPT_S1_S1_ii,"a",@progbits
	.sectionflags	@""
	.align	4
.nv.constant0._Z9cuda_gemmIiLi256ELi2ELi1ELi1024ELi128ELi128ELi32ELi0ELi1EEviiiPT_S1_S1_ii:
	.zero		944


//--------------------- .nv.constant0._Z9cuda_gemmIiLi256ELi2ELi1ELi1024ELi128ELi128ELi32ELi0ELi0EEviiiPT_S1_S1_ii --------------------------
	.section	.nv.constant0._Z9cuda_gemmIiLi256ELi2ELi1ELi1024ELi128ELi128ELi32ELi0ELi0EEviiiPT_S1_S1_ii,"a",@progbits
	.sectionflags	@""
	.align	4
.nv.constant0._Z9cuda_gemmIiLi256ELi2ELi1ELi1024ELi128ELi128ELi32ELi0ELi0EEviiiPT_S1_S1_ii:
	.zero		944


//--------------------- .nv.constant0._Z9cuda_gemmIiLi256ELi2ELi1ELi1024ELi64ELi64ELi32ELi1ELi1EEviiiPT_S1_S1_ii --------------------------
	.section	.nv.constant0._Z9cuda_gemmIiLi256ELi2ELi1ELi1024ELi64ELi64ELi32ELi1ELi1EEviiiPT_S1_S1_ii,"a",@progbits
	.sectionflags	@""
	.align	4
.nv.constant0._Z9cuda_gemmIiLi256ELi2ELi1ELi1024ELi64ELi64ELi32ELi1ELi1EEviiiPT_S1_S1_ii:
	.zero		944


//--------------------- .nv.constant0._Z9cuda_gemmIiLi256ELi2ELi1ELi1024ELi64ELi64ELi32ELi1ELi0EEviiiPT_S1_S1_ii --------------------------
	.section	.nv.constant0._Z9cuda_gemmIiLi256ELi2ELi1ELi1024ELi64ELi64ELi32ELi1ELi0EEviiiPT_S1_S1_ii,"a",@progbits
	.sectionflags	@""
	.align	4
.nv.constant0._Z9cuda_gemmIiLi256ELi2ELi1ELi1024ELi64ELi64ELi32ELi1ELi0EEviiiPT_S1_S1_ii:
	.zero		944


//--------------------- .nv.constant0._Z9cuda_gemmIiLi256ELi2ELi1ELi1024ELi64ELi64ELi32ELi0ELi1EEviiiPT_S1_S1_ii --------------------------
	.section	.nv.constant0._Z9cuda_gemmIiLi256ELi2ELi1ELi1024ELi64ELi64ELi32ELi0ELi1EEviiiPT_S1_S1_ii,"a",@progbits
	.sectionflags	@""
	.align	4
.nv.constant0._Z9cuda_gemmIiLi256ELi2ELi1ELi1024ELi64ELi64ELi32ELi0ELi1EEviiiPT_S1_S1_ii:
	.zero		944


//--------------------- .nv.constant0._Z9cuda_gemmIiLi256ELi2ELi1ELi1024ELi64ELi64ELi32ELi0ELi0EEviiiPT_S1_S1_ii --------------------------
	.section	.nv.constant0._Z9cuda_gemmIiLi256ELi2ELi1ELi1024ELi64ELi64ELi32ELi0ELi0EEviiiPT_S1_S1_ii,"a",@progbits
	.sectionflags	@""
	.align	4
.nv.constant0._Z9cuda_gemmIiLi256ELi2ELi1ELi1024ELi64ELi64ELi32ELi0ELi0EEviiiPT_S1_S1_ii:
	.zero		944


//--------------------- .nv.constant0._Z9cuda_gemmIiLi256ELi2ELi1ELi1024ELi32ELi32ELi32ELi1ELi1EEviiiPT_S1_S1_ii --------------------------
	.section	.nv.constant0._Z9cuda_gemmIiLi256ELi2ELi1ELi1024ELi32ELi32ELi32ELi1ELi1EEviiiPT_S1_S1_ii,"a",@progbits
	.sectionflags	@""
	.align	4
.nv.constant0._Z9cuda_gemmIiLi256ELi2ELi1ELi1024ELi32ELi32ELi32ELi1ELi1EEviiiPT_S1_S1_ii:
	.zero		944


//--------------------- .nv.constant0._Z9cuda_gemmIiLi256ELi2ELi1ELi1024ELi32ELi32ELi32ELi1ELi0EEviiiPT_S1_S1_ii --------------------------
	.section	.nv.constant0._Z9cuda_gemmIiLi256ELi2ELi1ELi1024ELi32ELi32ELi32ELi1ELi0EEviiiPT_S1_S1_ii,"a",@progbits
	.sectionflags	@""
	.align	4
.nv.constant0._Z9cuda_gemmIiLi256ELi2ELi1ELi1024ELi32ELi32ELi32ELi1ELi0EEviiiPT_S1_S1_ii:
	.zero		944


//--------------------- .nv.constant0._Z9cuda_gemmIiLi256ELi2ELi1ELi1024ELi32ELi32ELi32ELi0ELi1EEviiiPT_S1_S1_ii --------------------------
	.section	.nv.constant0._Z9cuda_gemmIiLi256ELi2ELi1ELi1024ELi32ELi32ELi32ELi0ELi1EEviiiPT_S1_S1_ii,"a",@progbits
	.sectionflags	@""
	.align	4
.nv.constant0._Z9cuda_gemmIiLi256ELi2ELi1ELi1024ELi32ELi32ELi32ELi0ELi1EEviiiPT_S1_S1_ii:
	.zero		944


//--------------------- .nv.constant0._Z9cuda_gemmIiLi256ELi2ELi1ELi1024ELi32ELi32ELi32ELi0ELi0EEviiiPT_S1_S1_ii --------------------------
	.section	.nv.constant0._Z9cuda_gemmIiLi256ELi2ELi1ELi1024ELi32ELi32ELi32ELi0ELi0EEviiiPT_S1_S1_ii,"a",@progbits
	.sectionflags	@""
	.align	4
.nv.constant0._Z9cuda_gemmIiLi256ELi2ELi1ELi1024ELi32ELi32ELi32ELi0ELi0EEviiiPT_S1_S1_ii:
	.zero		944


//--------------------- .nv.constant0._Z9cuda_gemmIiLi256ELi2ELi1ELi1024ELi16ELi16ELi32ELi1ELi1EEviiiPT_S1_S1_ii --------------------------
	.section	.nv.constant0._Z9cuda_gemmIiLi256ELi2ELi1ELi1024ELi16ELi16ELi32ELi1ELi1EEviiiPT_S1_S1_ii,"a",@progbits
	.sectionflags	@""
	.align	4
.nv.constant0._Z9cuda_gemmIiLi256ELi2ELi1ELi1024ELi16ELi16ELi32ELi1ELi1EEviiiPT_S1_S1_ii:
	.zero		944


//--------------------- .nv.constant0._Z9cuda_gemmIiLi256ELi2ELi1ELi1024ELi16ELi16ELi32ELi1ELi0EEviiiPT_S1_S1_ii --------------------------
	.section	.nv.constant0._Z9cuda_gemmIiLi256ELi2ELi1ELi1024ELi16ELi16ELi32ELi1ELi0EEviiiPT_S1_S1_ii,"a",@progbits
	.sectionflags	@""
	.align	4
.nv.constant0._Z9cuda_gemmIiLi256ELi2ELi1ELi1024ELi16ELi16ELi32ELi1ELi0EEviiiPT_S1_S1_ii:
	.zero		944


//--------------------- .nv.constant0._Z9cuda_gemmIiLi256ELi2ELi1ELi1024ELi16ELi16ELi32ELi0ELi1EEviiiPT_S1_S1_ii --------------------------
	.section	.nv.constant0._Z9cuda_gemmIiLi256ELi2ELi1ELi1024ELi16ELi16ELi32ELi0ELi1EEviiiPT_S1_S1_ii,"a",@progbits
	.sectionflags	@""
	.align	4
.nv.constant0._Z9cuda_gemmIiLi256ELi2ELi1ELi1024ELi16ELi16ELi32ELi0ELi1EEviiiPT_S1_S1_ii:
	.zero		944


//--------------------- .nv.constant0._Z9cuda_gemmIiLi256ELi2ELi1ELi1024ELi16ELi16ELi32ELi0ELi0EEviiiPT_S1_S1_ii --------------------------
	.section	.nv.constant0._Z9cuda_gemmIiLi256ELi2ELi1ELi1024ELi16ELi16ELi32ELi0ELi0EEviiiPT_S1_S1_ii,"a",@progbits
	.sectionflags	@""
	.align	4
.nv.constant0._Z9cuda_gemmIiLi256ELi2ELi1ELi1024ELi16ELi16ELi32ELi0ELi0EEviiiPT_S1_S1_ii:
	.zero		944


//--------------------- .nv.constant0._Z9cuda_gemmIiLi256ELi2ELi1ELi1024ELi8ELi8ELi32ELi1ELi1EEviiiPT_S1_S1_ii --------------------------
	.section	.nv.constant0._Z9cuda_gemmIiLi256ELi2ELi1ELi1024ELi8ELi8ELi32ELi1ELi1EEviiiPT_S1_S1_ii,"a",@progbits
	.sectionflags	@""
	.align	4
.nv.constant0._Z9cuda_gemmIiLi256ELi2ELi1ELi1024ELi8ELi8ELi32ELi1ELi1EEviiiPT_S1_S1_ii:
	.zero		944


//--------------------- .nv.constant0._Z9cuda_gemmIiLi256ELi2ELi1ELi1024ELi8ELi8ELi32ELi1ELi0EEviiiPT_S1_S1_ii --------------------------
	.section	.nv.constant0._Z9cuda_gemmIiLi256ELi2ELi1ELi1024ELi8ELi8ELi32ELi1ELi0EEviiiPT_S1_S1_ii,"a",@progbits
	.sectionflags	@""
	.align	4
.nv.constant0._Z9cuda_gemmIiLi256ELi2ELi1ELi1024ELi8ELi8ELi32ELi1ELi0EEviiiPT_S1_S1_ii:
	.zero		944


//--------------------- .nv.constant0._Z9cuda_gemmIiLi256ELi2ELi1ELi1024ELi8ELi8ELi32ELi0ELi1EEviiiPT_S1_S1_ii --------------------------
	.section	.nv.constant0._Z9cuda_gemmIiLi256ELi2ELi1ELi1024ELi8ELi8ELi32ELi0ELi1EEviiiPT_S1_S1_ii,"a",@progbits
	.sectionflags	@""
	.align	4
.nv.constant0._Z9cuda_gemmIiLi256ELi2ELi1ELi1024ELi8ELi8ELi32ELi0ELi1EEviiiPT_S1_S1_ii:
	.zero		944


//--------------------- .nv.constant0._Z9cuda_gemmIiLi256ELi2ELi1ELi1024ELi8ELi8ELi32ELi0ELi0EEviiiPT_S1_S1_ii --------------------------
	.section	.nv.constant0._Z9cuda_gemmIiLi256ELi2ELi1ELi1024ELi8ELi8ELi32ELi0ELi0EEviiiPT_S1_S1_ii,"a",@progbits
	.sectionflags	@""
	.align	4
.nv.constant0._Z9cuda_gemmIiLi256ELi2ELi1ELi1024ELi8ELi8ELi32ELi0ELi0EEviiiPT_S1_S1_ii:
	.zero		944


//--------------------- .nv.constant0._Z9cuda_gemmIiLi256ELi2ELi1ELi1024ELi4ELi4ELi32ELi1ELi1EEviiiPT_S1_S1_ii --------------------------
	.section	.nv.constant0._Z9cuda_gemmIiLi256ELi2ELi1ELi1024ELi4ELi4ELi32ELi1ELi1EEviiiPT_S1_S1_ii,"a",@progbits
	.sectionflags	@""
	.align	4
.nv.constant0._Z9cuda_gemmIiLi256ELi2ELi1ELi1024ELi4ELi4ELi32ELi1ELi1EEviiiPT_S1_S1_ii:
	.zero		944


//--------------------- .nv.constant0._Z9cuda_gemmIiLi256ELi2ELi1ELi1024ELi4ELi4ELi32ELi1ELi0EEviiiPT_S1_S1_ii --------------------------
	.section	.nv.constant0._Z9cuda_gemmIiLi256ELi2ELi1ELi1024ELi4ELi4ELi32ELi1ELi0EEviiiPT_S1_S1_ii,"a",@progbits
	.sectionflags	@""
	.align	4
.nv.constant0._Z9cuda_gemmIiLi256ELi2ELi1ELi1024ELi4ELi4ELi32ELi1ELi0EEviiiPT_S1_S1_ii:
	.zero		944


//--------------------- .nv.constant0._Z9cuda_gemmIiLi256ELi2ELi1ELi1024ELi4ELi4ELi32ELi0ELi1EEviiiPT_S1_S1_ii --------------------------
	.section	.nv.constant0._Z9cuda_gemmIiLi256ELi2ELi1ELi1024ELi4ELi4ELi32ELi0ELi1EEviiiPT_S1_S1_ii,"a",@progbits
	.sectionflags	@""
	.align	4
.nv.constant0._Z9cuda_gemmIiLi256ELi2ELi1ELi1024ELi4ELi4ELi32ELi0ELi1EEviiiPT_S1_S1_ii:
	.zero		944


//--------------------- .nv.constant0._Z9cuda_gemmIiLi256ELi2ELi1ELi1024ELi4ELi4ELi32ELi0ELi0EEviiiPT_S1_S1_ii --------------------------
	.section	.nv.constant0._Z9cuda_gemmIiLi256ELi2ELi1ELi1024ELi4ELi4ELi32ELi0ELi0EEviiiPT_S1_S1_ii,"a",@progbits
	.sectionflags	@""
	.align	4
.nv.constant0._Z9cuda_gemmIiLi256ELi2ELi1ELi1024ELi4ELi4ELi32ELi0ELi0EEviiiPT_S1_S1_ii:
	.zero		944


//--------------------- .nv.constant0._Z9cuda_gemmIiLi256ELi2ELi1ELi1024ELi2ELi2ELi32ELi1ELi1EEviiiPT_S1_S1_ii --------------------------
	.section	.nv.constant0._Z9cuda_gemmIiLi256ELi2ELi1ELi1024ELi2ELi2ELi32ELi1ELi1EEviiiPT_S1_S1_ii,"a",@progbits
	.sectionflags	@""
	.align	4
.nv.constant0._Z9cuda_gemmIiLi256ELi2ELi1ELi1024ELi2ELi2ELi32ELi1ELi1EEviiiPT_S1_S1_ii:
	.zero		944


//--------------------- .nv.constant0._Z9cuda_gemmIiLi256ELi2ELi1ELi1024ELi2ELi2ELi32ELi1ELi0EEviiiPT_S1_S1_ii --------------------------
	.section	.nv.constant0._Z9cuda_gemmIiLi256ELi2ELi1ELi1024ELi2ELi2ELi32ELi1ELi0EEviiiPT_S1_S1_ii,"a",@progbits
	.sectionflags	@""
	.align	4
.nv.constant0._Z9cuda_gemmIiLi256ELi2ELi1ELi1024ELi2ELi2ELi32ELi1ELi0EEviiiPT_S1_S1_ii:
	.zero		944


//--------------------- .nv.constant0._Z9cuda_gemmIiLi256ELi2ELi1ELi1024ELi2ELi2ELi32ELi0ELi1EEviiiPT_S1_S1_ii --------------------------
	.section	.nv.constant0._Z9cuda_gemmIiLi256ELi2ELi1ELi1024ELi2ELi2ELi32ELi0ELi1EEviiiPT_S1_S1_ii,"a",@progbits
	.sectionflags	@""
	.align	4
.nv.constant0._Z9cuda_gemmIiLi256ELi2ELi1ELi1024ELi2ELi2ELi32ELi0ELi1EEviiiPT_S1_S1_ii:
	.zero		944


//--------------------- .nv.constant0._Z9cuda_gemmIiLi256ELi2ELi1ELi1024ELi2ELi2ELi32ELi0ELi0EEviiiPT_S1_S1_ii --------------------------
	.section	.nv.constant0._Z9cuda_gemmIiLi256ELi2ELi1ELi1024ELi2ELi2ELi32ELi0ELi0EEviiiPT_S1_S1_ii,"a",@progbits
	.sectionflags	@""
	.align	4
.nv.constant0._Z9cuda_gemmIiLi256ELi2ELi1ELi1024ELi2ELi2ELi32ELi0ELi0EEviiiPT_S1_S1_ii:
	.zero		944


//--------------------- .nv.constant0._Z9cuda_gemmIiLi256ELi2ELi1ELi512ELi128ELi128ELi32ELi1ELi1EEviiiPT_S1_S1_ii --------------------------
	.section	.nv.constant0._Z9cuda_gemmIiLi256ELi2ELi1ELi512ELi128ELi128ELi32ELi1ELi1EEviiiPT_S1_S1_ii,"a",@progbits
	.sectionflags	@""
	.align	4
.nv.constant0._Z9cuda_gemmIiLi256ELi2ELi1ELi512ELi128ELi128ELi32ELi1ELi1EEviiiPT_S1_S1_ii:
	.zero		944


//--------------------- .nv.constant0._Z9cuda_gemmIiLi256ELi2ELi1ELi512ELi128ELi128ELi32ELi1ELi0EEviiiPT_S1_S1_ii --------------------------
	.section	.nv.constant0._Z9cuda_gemmIiLi256ELi2ELi1ELi512ELi128ELi128ELi32ELi1ELi0EEviiiPT_S1_S1_ii,"a",@progbits
	.sectionflags	@""
	.align	4
.nv.constant0._Z9cuda_gemmIiLi256ELi2ELi1ELi512ELi128ELi128ELi32ELi1ELi0EEviiiPT_S1_S1_ii:
	.zero		944


//--------------------- .nv.constant0._Z9cuda_gemmIiLi256ELi2ELi1ELi512ELi128ELi128ELi32ELi0ELi1EEviiiPT_S1_S1_ii --------------------------
	.section	.nv.constant0._Z9cuda_gemmIiLi256ELi2ELi1ELi512ELi128ELi128ELi32ELi0ELi1EEviiiPT_S1_S1_ii,"a",@progbits
	.sectionflags	@""
	.align	4
.nv.constant0._Z9cuda_gemmIiLi256ELi2ELi1ELi512ELi128ELi128ELi32ELi0ELi1EEviiiPT_S1_S1_ii:
	.zero		944


//--------------------- .nv.constant0._Z9cuda_gemmIiLi256ELi2ELi1ELi512ELi128ELi128ELi32ELi0ELi0EEviiiPT_S1_S1_ii --------------------------
	.section	.nv.constant0._Z9cuda_gemmIiLi256ELi2ELi1ELi512ELi128ELi128ELi32ELi0ELi0EEviiiPT_S1_S1_ii,"a",@progbits
	.sectionflags	@""
	.align	4
.nv.constant0._Z9cuda_gemmIiLi256ELi2ELi1ELi512ELi128ELi128ELi32ELi0ELi0EEviiiPT_S1_S1_ii:
	.zero		944


//--------------------- .nv.constant0._Z9cuda_gemmIiLi256ELi2ELi1ELi512ELi64ELi64ELi32ELi1ELi1EEviiiPT_S1_S1_ii --------------------------
	.section	.nv.constant0._Z9cuda_gemmIiLi256ELi2ELi1ELi512ELi64ELi64ELi32ELi1ELi1EEviiiPT_S1_S1_ii,"a",@progbits
	.sectionflags	@""
	.align	4
.nv.constant0._Z9cuda_gemmIiLi256ELi2ELi1ELi512ELi64ELi64ELi32ELi1ELi1EEviiiPT_S1_S1_ii:
	.zero		944


//--------------------- .nv.constant0._Z9cuda_gemmIiLi256ELi2ELi1ELi512ELi64ELi64ELi32ELi1ELi0EEviiiPT_S1_S1_ii --------------------------
	.section	.nv.constant0._Z9cuda_gemmIiLi256ELi2ELi1ELi512ELi64ELi64ELi32ELi1ELi0EEviiiPT_S1_S1_ii,"a",@progbits
	.sectionflags	@""
	.align	4
.nv.constant0._Z9cuda_gemmIiLi256ELi2ELi1ELi512ELi64ELi64ELi32ELi1ELi0EEviiiPT_S1_S1_ii:
	.zero		944


//--------------------- .nv.constant0._Z9cuda_gemmIiLi256ELi2ELi1ELi512ELi64ELi64ELi32ELi0ELi1EEviiiPT_S1_S1_ii --------------------------
	.section	.nv.constant0._Z9cuda_gemmIiLi256ELi2ELi1ELi512ELi64ELi64ELi32ELi0ELi1EEviiiPT_S1_S1_ii,"a",@progbits
	.sectionflags	@""
	.align	4
.nv.constant0._Z9cuda_gemmIiLi256ELi2ELi1ELi512ELi64ELi64ELi32ELi0ELi1EEviiiPT_S1_S1_ii:
	.zero		944


//--------------------- .nv.constant0._Z9cuda_gemmIiLi256ELi2ELi1ELi512ELi64ELi64ELi32ELi0ELi0EEviiiPT_S1_S1_ii --------------------------
	.section	.nv.constant0._Z9cuda_gemmIiLi256ELi2ELi1ELi512ELi64ELi64ELi32ELi0ELi0EEviiiPT_S1_S1_ii,"a",@progbits
	.sectionflags	@""
	.align	4
.nv.constant0._Z9cuda_gemmIiLi256ELi2ELi1ELi512ELi64ELi64ELi32ELi0ELi0EEviiiPT_S1_S1_ii:
	.zero		944


//--------------------- .nv.constant0._Z9cuda_gemmIiLi256ELi2ELi1ELi512ELi32ELi32ELi32ELi1ELi1EEviiiPT_S1_S1_ii --------------------------
	.section	.nv.constant0._Z9cuda_gemmIiLi256ELi2ELi1ELi512ELi32ELi32ELi32ELi1ELi1EEviiiPT_S1_S1_ii,"a",@progbits
	.sectionflags	@""
	.align	4
.nv.constant0._Z9cuda_gemmIiLi256ELi2ELi1ELi512ELi32ELi32ELi32ELi1ELi1EEviiiPT_S1_S1_ii:
	.zero		944


//--------------------- .nv.constant0._Z9cuda_gemmIiLi256ELi2ELi1ELi512ELi32ELi32ELi32ELi1ELi0EEviiiPT_S1_S1_ii --------------------------
	.section	.nv.constant0._Z9cuda_gemmIiLi256ELi2ELi1ELi512ELi32ELi32ELi32ELi1ELi0EEviiiPT_S1_S1_ii,"a",@progbits
	.sectionflags	@""
	.align	4
.nv.constant0._Z9cuda_gemmIiLi256ELi2ELi1ELi512ELi32ELi32ELi32ELi1ELi0EEviiiPT_S1_S1_ii:
	.zero		944


//--------------------- .nv.constant0._Z9cuda_gemmIiLi256ELi2ELi1ELi512ELi32ELi32ELi32ELi0ELi1EEviiiPT_S1_S1_ii --------------------------
	.section	.nv.constant0._Z9cuda_gemmIiLi256ELi2ELi1ELi512ELi32ELi32ELi32ELi0ELi1EEviiiPT_S1_S1_ii,"a",@progbits
	.sectionflags	@""
	.align	4
.nv.constant0._Z9cuda_gemmIiLi256ELi2ELi1ELi512ELi32ELi32ELi32ELi0ELi1EEviiiPT_S1_S1_ii:
	.zero		944


//--------------------- .nv.constant0._Z9cuda_gemmIiLi256ELi2ELi1ELi512ELi32ELi32ELi32ELi0ELi0EEviiiPT_S1_S1_ii --------------------------
	.section	.nv.constant0._Z9cuda_gemmIiLi256ELi2ELi1ELi512ELi32ELi32ELi32ELi0ELi0EEviiiPT_S1_S1_ii,"a",@progbits
	.sectionflags	@""
	.align	4
.nv.constant0._Z9cuda_gemmIiLi256ELi2ELi1ELi512ELi32ELi32ELi32ELi0ELi0EEviiiPT_S1_S1_ii:
	.zero		944


//--------------------- .nv.constant0._Z9cuda_gemmIiLi256ELi2ELi1ELi512ELi16ELi16ELi32ELi1ELi1EEviiiPT_S1_S1_ii --------------------------
	.section	.nv.constant0._Z9cuda_gemmIiLi256ELi2ELi1ELi512ELi16ELi16ELi32ELi1ELi1EEviiiPT_S1_S1_ii,"a",@progbits
	.sectionflags	@""
	.align	4
.nv.constant0._Z9cuda_gemmIiLi256ELi2ELi1ELi512ELi16ELi16ELi32ELi1ELi1EEviiiPT_S1_S1_ii:
	.zero		944


//--------------------- .nv.constant0._Z9cuda_gemmIiLi256ELi2ELi1ELi512ELi16ELi16ELi32ELi1ELi0EEviiiPT_S1_S1_ii --------------------------
	.section	.nv.constant0._Z9cuda_gemmIiLi256ELi2ELi1ELi512ELi16ELi16ELi32ELi1ELi0EEviiiPT_S1_S1_ii,"a",@progbits
	.sectionflags	@""
	.align	4
.nv.constant0._Z9cuda_gemmIiLi256ELi2ELi1ELi512ELi16ELi16ELi32ELi1ELi0EEviiiPT_S1_S1_ii:
	.zero		944


//--------------------- .nv.constant0._Z9cuda_gemmIiLi256ELi2ELi1ELi512ELi16ELi16ELi32ELi0ELi1EEviiiPT_S1_S1_ii --------------------------
	.section	.nv.constant0._Z9cuda_gemmIiLi256ELi2ELi1ELi512ELi16ELi16ELi32ELi0ELi1EEviiiPT_S1_S1_ii,"a",@progbits
	.sectionflags	@""
	.align	4
.nv.constant0._Z9cuda_gemmIiLi256ELi2ELi1ELi512ELi16ELi16ELi32ELi0ELi1EEviiiPT_S1_S1_ii:
	.zero		944


//--------------------- .nv.constant0._Z9cuda_gemmIiLi256ELi2ELi1ELi512ELi16ELi16ELi32ELi0ELi0EEviiiPT_S1_S1_ii --------------------------
	.section	.nv.constant0._Z9cuda_gemmIiLi256ELi2ELi1ELi512ELi16ELi16ELi32ELi0ELi0EEviiiPT_S1_S1_ii,"a",@progbits
	.sectionflags	@""
	.align	4
.nv.constant0._Z9cuda_gemmIiLi256ELi2ELi1ELi512ELi16ELi16ELi32ELi0ELi0EEviiiPT_S1_S1_ii:
	.zero		944


//--------------------- .nv.constant0._Z9cuda_gemmIiLi256ELi2ELi1ELi512ELi8ELi8ELi32ELi1ELi1EEviiiPT_S1_S1_ii --------------------------
	.section	.nv.constant0._Z9cuda_gemmIiLi256ELi2ELi1ELi512ELi8ELi8ELi32ELi1ELi1EEviiiPT_S1_S1_ii,"a",@progbits
	.sectionflags	@""
	.align	4
.nv.constant0._Z9cuda_gemmIiLi256ELi2ELi1ELi512ELi8ELi8ELi32ELi1ELi1EEviiiPT_S1_S1_ii:
	.zero		944


//--------------------- .nv.constant0._Z9cuda_gemmIiLi256ELi2ELi1ELi512ELi8ELi8ELi32ELi1ELi0EEviiiPT_S1_S1_ii --------------------------
	.section	.nv.constant0._Z9cuda_gemmIiLi256ELi2ELi1ELi512ELi8ELi8ELi32ELi1ELi0EEviiiPT_S1_S1_ii,"a",@progbits
	.sectionflags	@""
	.align	4
.nv.constant0._Z9cuda_gemmIiLi256ELi2ELi1ELi512ELi8ELi8ELi32ELi1ELi0EEviiiPT_S1_S1_ii:
	.zero		944


//--------------------- .nv.constant0._Z9cuda_gemmIiLi256ELi2ELi1ELi512ELi8ELi8ELi32ELi0ELi1EEviiiPT_S1_S1_ii --------------------------
	.section	.nv.constant0._Z9cuda_gemmIiLi256ELi2ELi1ELi512ELi8ELi8ELi32ELi0ELi1EEviiiPT_S1_S1_ii,"a",@progbits
	.sectionflags	@""
	.align	4
.nv.constant0._Z9cuda_gemmIiLi256ELi2ELi1ELi512ELi8ELi8ELi32ELi0ELi1EEviiiPT_S1_S1_ii:
	.zero		944


//--------------------- .nv.constant0._Z9cuda_gemmIiLi256ELi2ELi1ELi512ELi8ELi8ELi32ELi0ELi0EEviiiPT_S1_S1_ii --------------------------
	.section	.nv.constant0._Z9cuda_gemmIiLi256ELi2ELi1ELi512ELi8ELi8ELi32ELi0ELi0EEviiiPT_S1_S1_ii,"a",@progbits
	.sectionflags	@""
	.align	4
.nv.constant0._Z9cuda_gemmIiLi256ELi2ELi1ELi512ELi8ELi8ELi32ELi0ELi0EEviiiPT_S1_S1_ii:
	.zero		944


//--------------------- .nv.constant0._Z9cuda_gemmIiLi256ELi2ELi1ELi512ELi4ELi4ELi32ELi1ELi1EEviiiPT_S1_S1_ii --------------------------
	.section	.nv.constant0._Z9cuda_gemmIiLi256ELi2ELi1ELi512ELi4ELi4ELi32ELi1ELi1EEviiiPT_S1_S1_ii,"a",@progbits
	.sectionflags	@""
	.align	4
.nv.constant0._Z9cuda_gemmIiLi256ELi2ELi1ELi512ELi4ELi4ELi32ELi1ELi1EEviiiPT_S1_S1_ii:
	.zero		944


//--------------------- .nv.constant0._Z9cuda_gemmIiLi256ELi2ELi1ELi512ELi4ELi4ELi32ELi1ELi0EEviiiPT_S1_S1_ii --------------------------
	.section	.nv.constant0._Z9cuda_gemmIiLi256ELi2ELi1ELi512ELi4ELi4ELi32ELi1ELi0EEviiiPT_S1_S1_ii,"a",@progbits
	.sectionflags	@""
	.align	4
.nv.constant0._Z9cuda_gemmIiLi256ELi2ELi1ELi512ELi4ELi4ELi32ELi1ELi0EEviiiPT_S1_S1_ii:
	.zero		944


//--------------------- .nv.constant0._Z9cuda_gemmIiLi256ELi2ELi1ELi512ELi4ELi4ELi32ELi0ELi1EEviiiPT_S1_S1_ii --------------------------
	.section	.nv.constant0._Z9cuda_gemmIiLi256ELi2ELi1ELi512ELi4ELi4ELi32ELi0ELi1EEviiiPT_S1_S1_ii,"a",@progbits
	.sectionflags	@""
	.align	4
.nv.constant0._Z9cuda_gemmIiLi256ELi2ELi1ELi512ELi4ELi4ELi32ELi0ELi1EEviiiPT_S1_S1_ii:
	.zero		944


//--------------------- .nv.constant0._Z9cuda_gemmIiLi256ELi2ELi1ELi512ELi4ELi4ELi32ELi0ELi0EEviiiPT_S1_S1_ii --------------------------
	.section	.nv.constant0._Z9cuda_gemmIiLi256ELi2ELi1ELi512ELi4ELi4ELi32ELi0ELi0EEviiiPT_S1_S1_ii,"a",@progbits
	.sectionflags	@""
	.align	4
.nv.constant0._Z9cuda_gemmIiLi256ELi2ELi1ELi512ELi4ELi4ELi32ELi0ELi0EEviiiPT_S1_S1_ii:
	.zero		944


//--------------------- .nv.constant0._Z9cuda_gemmIiLi256ELi2ELi1ELi512ELi2ELi2ELi32ELi1ELi1EEviiiPT_S1_S1_ii --------------------------
	.section	.nv.constant0._Z9cuda_gemmIiLi256ELi2ELi1ELi512ELi2ELi2ELi32ELi1ELi1EEviiiPT_S1_S1_ii,"a",@progbits
	.sectionflags	@""
	.align	4
.nv.constant0._Z9cuda_gemmIiLi256ELi2ELi1ELi512ELi2ELi2ELi32ELi1ELi1EEviiiPT_S1_S1_ii:
	.zero		944


//--------------------- .nv.constant0._Z9cuda_gemmIiLi256ELi2ELi1ELi512ELi2ELi2ELi32ELi1ELi0EEviiiPT_S1_S1_ii --------------------------
	.section	.nv.constant0._Z9cuda_gemmIiLi256ELi2ELi1ELi512ELi2ELi2ELi32ELi1ELi0EEviiiPT_S1_S1_ii,"a",@progbits
	.sectionflags	@""
	.align	4
.nv.constant0._Z9cuda_gemmIiLi256ELi2ELi1ELi512ELi2ELi2ELi32ELi1ELi0EEviiiPT_S1_S1_ii:
	.zero		944


//--------------------- .nv.constant0._Z9cuda_gemmIiLi256ELi2ELi1ELi512ELi2ELi2ELi32ELi0ELi1EEviiiPT_S1_S1_ii --------------------------
	.section	.nv.constant0._Z9cuda_gemmIiLi256ELi2ELi1ELi512ELi2ELi2ELi32ELi0ELi1EEviiiPT_S1_S1_ii,"a",@progbits
	.sectionflags	@""
	.align	4
.nv.constant0._Z9cuda_gemmIiLi256ELi2ELi1ELi512ELi2ELi2ELi32ELi0ELi1EEviiiPT_S1_S1_ii:
	.zero		944


//--------------------- .nv.constant0._Z9cuda_gemmIiLi256ELi2ELi1ELi512ELi2ELi2ELi32ELi0ELi0EEviiiPT_S1_S1_ii --------------------------
	.section	.nv.constant0._Z9cuda_gemmIiLi256ELi2ELi1ELi512ELi2ELi2ELi32ELi0ELi0EEviiiPT_S1_S1_ii,"a",@progbits
	.sectionflags	@""
	.align	4
.nv.constant0._Z9cuda_gemmIiLi256ELi2ELi1ELi512ELi2ELi2ELi32ELi0ELi0EEviiiPT_S1_S1_ii:
	.zero		944


//--------------------- .nv.constant0._Z9cuda_gemmIiLi256ELi2ELi1ELi256ELi128ELi128ELi32ELi1ELi1EEviiiPT_S1_S1_ii --------------------------
	.section	.nv.constant0._Z9cuda_gemmIiLi256ELi2ELi1ELi256ELi128ELi128ELi32ELi1ELi1EEviiiPT_S1_S1_ii,"a",@progbits
	.sectionflags	@""
	.align	4
.nv.constant0._Z9cuda_gemmIiLi256ELi2ELi1ELi256ELi128ELi128ELi32ELi1ELi1EEviiiPT_S1_S1_ii:
	.zero		944


//--------------------- .nv.constant0._Z9cuda_gemmIiLi256ELi2ELi1ELi256ELi128ELi128ELi32ELi1ELi0EEviiiPT_S1_S1_ii --------------------------
	.section	.nv.constant0._Z9cuda_gemmIiLi256ELi2ELi1ELi256ELi128ELi128ELi32ELi1ELi0EEviiiPT_S1_S1_ii,"a",@progbits
	.sectionflags	@""
	.align	4
.nv.constant0._Z9cuda_gemmIiLi256ELi2ELi1ELi256ELi128ELi128ELi32ELi1ELi0EEviiiPT_S1_S1_ii:
	.zero		944


//--------------------- .nv.constant0._Z9cuda_gemmIiLi256ELi2ELi1ELi256ELi128ELi128ELi32ELi0ELi1EEviiiPT_S1_S1_ii --------------------------
	.section	.nv.constant0._Z9cuda_gemmIiLi256ELi2ELi1ELi256ELi128ELi128ELi32ELi0ELi1EEviiiPT_S1_S1_ii,"a",@progbits
	.sectionflags	@""
	.align	4
.nv.constant0._Z9cuda_gemmIiLi256ELi2ELi1ELi256ELi128ELi128ELi32ELi0ELi1EEviiiPT_S1_S1_ii:
	.zero		944


//--------------------- .nv.constant0._Z9cuda_gemmIiLi256ELi2ELi1ELi256ELi128ELi128ELi32ELi0ELi0EEviiiPT_S1_S1_ii --------------------------
	.section	.nv.constant0._Z9cuda_gemmIiLi256ELi2ELi1ELi256ELi128ELi128ELi32ELi0ELi0EEviiiPT_S1_S1_ii,"a",@progbits
	.sectionflags	@""
	.align	4
.nv.constant0._Z9cuda_gemmIiLi256ELi2ELi1ELi256ELi128ELi128ELi32ELi0ELi0EEviiiPT_S1_S1_ii:
	.zero		944


//--------------------- .nv.constant0._Z9cuda_gemmIiLi256ELi2ELi1ELi256ELi64ELi64ELi32ELi1ELi1EEviiiPT_S1_S1_ii --------------------------
	.section	.nv.constant0._Z9cuda_gemmIiLi256ELi2ELi1ELi256ELi64ELi64ELi32ELi1ELi1EEviiiPT_S1_S1_ii,"a",@progbits
	.sectionflags	@""
	.align	4
.nv.constant0._Z9cuda_gemmIiLi256ELi2ELi1ELi256ELi64ELi64ELi32ELi1ELi1EEviiiPT_S1_S1_ii:
	.zero		944


//--------------------- .nv.constant0._Z9cuda_gemmIiLi256ELi2ELi1ELi256ELi64ELi64ELi32ELi1ELi0EEviiiPT_S1_S1_ii --------------------------
	.section	.nv.constant0._Z9cuda_gemmIiLi256ELi2ELi1ELi256ELi64ELi64ELi32ELi1ELi0EEviiiPT_S1_S1_ii,"a",@progbits
	.sectionflags	@""
	.align	4
.nv.constant0._Z9cuda_gemmIiLi256ELi2ELi1ELi256ELi64ELi64ELi32ELi1ELi0EEviiiPT_S1_S1_ii:
	.zero		944


//--------------------- .nv.constant0._Z9cuda_gemmIiLi256ELi2ELi1ELi256ELi64ELi64ELi32ELi0ELi1EEviiiPT_S1_S1_ii --------------------------
	.section	.nv.constant0._Z9cuda_gemmIiLi256ELi2ELi1ELi256ELi64ELi64ELi32ELi0ELi1EEviiiPT_S1_S1_ii,"a",@progbits
	.sectionflags	@""
	.align	4
.nv.constant0._Z9cuda_gemmIiLi256ELi2ELi1ELi256ELi64ELi64ELi32ELi0ELi1EEviiiPT_S1_S1_ii:
	.zero		944


//--------------------- .nv.constant0._Z9cuda_gemmIiLi256ELi2ELi1ELi256ELi64ELi64ELi32ELi0ELi0EEviiiPT_S1_S1_ii --------------------------
	.section	.nv.constant0._Z9cuda_gemmIiLi256ELi2ELi1ELi256ELi64ELi64ELi32ELi0ELi0EEviiiPT_S1_S1_ii,"a",@progbits
	.sectionflags	@""
	.align	4
.nv.constant0._Z9cuda_gemmIiLi256ELi2ELi1ELi256ELi64ELi64ELi32ELi0ELi0EEviiiPT_S1_S1_ii:
	.zero		944


//--------------------- .nv.constant0._Z9cuda_gemmIiLi256ELi2ELi1ELi256ELi32ELi32ELi32ELi1ELi1EEviiiPT_S1_S1_ii --------------------------
	.section	.nv.constant0._Z9cuda_gemmIiLi256ELi2ELi1ELi256ELi32ELi32ELi32ELi1ELi1EEviiiPT_S1_S1_ii,"a",@progbits
	.sectionflags	@""
	.align	4
.nv.constant0._Z9cuda_gemmIiLi256ELi2ELi1ELi256ELi32ELi32ELi32ELi1ELi1EEviiiPT_S1_S1_ii:
	.zero		944


//--------------------- .nv.constant0._Z9cuda_gemmIiLi256ELi2ELi1ELi256ELi32ELi32ELi32ELi1ELi0EEviiiPT_S1_S1_ii --------------------------
	.section	.nv.constant0._Z9cuda_gemmIiLi256ELi2ELi1ELi256ELi32ELi32ELi32ELi1ELi0EEviiiPT_S1_S1_ii,"a",@progbits
	.sectionflags	@""
	.align	4
.nv.constant0._Z9cuda_gemmIiLi256ELi2ELi1ELi256ELi32ELi32ELi32ELi1ELi0EEviiiPT_S1_S1_ii:
	.zero		944


//--------------------- .nv.constant0._Z9cuda_gemmIiLi256ELi2ELi1ELi256ELi32ELi32ELi32ELi0ELi1EEviiiPT_S1_S1_ii --------------------------
	.section	.nv.constant0._Z9cuda_gemmIiLi256ELi2ELi1ELi256ELi32ELi32ELi32ELi0ELi1EEviiiPT_S1_S1_ii,"a",@progbits
	.sectionflags	@""
	.align	4
.nv.constant0._Z9cuda_gemmIiLi256ELi2ELi1ELi256ELi32ELi32ELi32ELi0ELi1EEviiiPT_S1_S1_ii:
	.zero		944


//--------------------- .nv.constant0._Z9cuda_gemmIiLi256ELi2ELi1ELi256ELi32ELi32ELi32ELi0ELi0EEviiiPT_S1_S1_ii --------------------------
	.section	.nv.constant0._Z9cuda_gemmIiLi256ELi2ELi1ELi256ELi32ELi32ELi32ELi0ELi0EEviiiPT_S1_S1_ii,"a",@progbits
	.sectionflags	@""
	.align	4
.nv.constant0._Z9cuda_gemmIiLi256ELi2ELi1ELi256ELi32ELi32ELi32ELi0ELi0EEviiiPT_S1_S1_ii:
	.zero		944


//--------------------- .nv.constant0._Z9cuda_gemmIiLi256ELi2ELi1ELi256ELi16ELi16ELi32ELi1ELi1EEviiiPT_S1_S1_ii --------------------------
	.section	.nv.constant0._Z9cuda_gemmIiLi256ELi2ELi1ELi256ELi16ELi16ELi32ELi1ELi1EEviiiPT_S1_S1_ii,"a",@progbits
	.sectionflags	@""
	.align	4
.nv.constant0._Z9cuda_gemmIiLi256ELi2ELi1ELi256ELi16ELi16ELi32ELi1ELi1EEviiiPT_S1_S1_ii:
	.zero		944


//--------------------- .nv.constant0._Z9cuda_gemmIiLi256ELi2ELi1ELi256ELi16ELi16ELi32ELi1ELi0EEviiiPT_S1_S1_ii --------------------------
	.section	.nv.constant0._Z9cuda_gemmIiLi256ELi2ELi1ELi256ELi16ELi16ELi32ELi1ELi0EEviiiPT_S1_S1_ii,"a",@progbits
	.sectionflags	@""
	.align	4
.nv.constant0._Z9cuda_gemmIiLi256ELi2ELi1ELi256ELi16ELi16ELi32ELi1ELi0EEviiiPT_S1_S1_ii:
	.zero		944


//--------------------- .nv.constant0._Z9cuda_gemmIiLi256ELi2ELi1ELi256ELi16ELi16ELi32ELi0ELi1EEviiiPT_S1_S1_ii --------------------------
	.section	.nv.constant0._Z9cuda_gemmIiLi256ELi2ELi1ELi256ELi16ELi16ELi32ELi0ELi1EEviiiPT_S1_S1_ii,"a",@progbits
	.sectionflags	@""
	.align	4
.nv.constant0._Z9cuda_gemmIiLi256ELi2ELi1ELi256ELi16ELi16ELi32ELi0ELi1EEviiiPT_S1_S1_ii:
	.zero		944


//--------------------- .nv.constant0._Z9cuda_gemmIiLi256ELi2ELi1ELi256ELi16ELi16ELi32ELi0ELi0EEviiiPT_S1_S1_ii --------------------------
	.section	.nv.constant0._Z9cuda_gemmIiLi256ELi2ELi1ELi256ELi16ELi16ELi32ELi0ELi0EEviiiPT_S1_S1_ii,"a",@progbits
	.sectionflags	@""
	.align	4
.nv.constant0._Z9cuda_gemmIiLi256ELi2ELi1ELi256ELi16ELi16ELi32ELi0ELi0EEviiiPT_S1_S1_ii:
	.zero		944


//--------------------- .nv.constant0._Z9cuda_gemmIiLi256ELi2ELi1ELi256ELi8ELi8ELi32ELi1ELi1EEviiiPT_S1_S1_ii --------------------------
	.section	.nv.constant0._Z9cuda_gemmIiLi256ELi2ELi1ELi256ELi8ELi8ELi32ELi1ELi1EEviiiPT_S1_S1_ii,"a",@progbits
	.sectionflags	@""
	.align	4
.nv.constant0._Z9cuda_gemmIiLi256ELi2ELi1ELi256ELi8ELi8ELi32ELi1ELi1EEviiiPT_S1_S1_ii:
	.zero		944


//--------------------- .nv.constant0._Z9cuda_gemmIiLi256ELi2ELi1ELi256ELi8ELi8ELi32ELi1ELi0EEviiiPT_S1_S1_ii --------------------------
	.section	.nv.constant0._Z9cuda_gemmIiLi256ELi2ELi1ELi256ELi8ELi8ELi32ELi1ELi0EEviiiPT_S1_S1_ii,"a",@progbits
	.sectionflags	@""
	.align	4
.nv.constant0._Z9cuda_gemmIiLi256ELi2ELi1ELi256ELi8ELi8ELi32ELi1ELi0EEviiiPT_S1_S1_ii:
	.zero		944


//--------------------- .nv.constant0._Z9cuda_gemmIiLi256ELi2ELi1ELi256ELi8ELi8ELi32ELi0ELi1EEviiiPT_S1_S1_ii --------------------------
	.section	.nv.constant0._Z9cuda_gemmIiLi256ELi2ELi1ELi256ELi8ELi8ELi32ELi0ELi1EEviiiPT_S1_S1_ii,"a",@progbits
	.sectionflags	@""
	.align	4
.nv.constant0._Z9cuda_gemmIiLi256ELi2ELi1ELi256ELi8ELi8ELi32ELi0ELi1EEviiiPT_S1_S1_ii:
	.zero		944


//--------------------- .nv.constant0._Z9cuda_gemmIiLi256ELi2ELi1ELi256ELi8ELi8ELi32ELi0ELi0EEviiiPT_S1_S1_ii --------------------------
	.section	.nv.constant0._Z9cuda_gemmIiLi256ELi2ELi1ELi256ELi8ELi8ELi32ELi0ELi0EEviiiPT_S1_S1_ii,"a",@progbits
	.sectionflags	@""
	.align	4
.nv.constant0._Z9cuda_gemmIiLi256ELi2ELi1ELi256ELi8ELi8ELi32ELi0ELi0EEviiiPT_S1_S1_ii:
	.zero		944


//--------------------- .nv.constant0._Z9cuda_gemmIiLi256ELi2ELi1ELi256ELi4ELi4ELi32ELi1ELi1EEviiiPT_S1_S1_ii --------------------------
	.section	.nv.constant0._Z9cuda_gemmIiLi256ELi2ELi1ELi256ELi4ELi4ELi32ELi1ELi1EEviiiPT_S1_S1_ii,"a",@progbits
	.sectionflags	@""
	.align	4
.nv.constant0._Z9cuda_gemmIiLi256ELi2ELi1ELi256ELi4ELi4ELi32ELi1ELi1EEviiiPT_S1_S1_ii:
	.zero		944


//--------------------- .nv.constant0._Z9cuda_gemmIiLi256ELi2ELi1ELi256ELi4ELi4ELi32ELi1ELi0EEviiiPT_S1_S1_ii --------------------------
	.section	.nv.constant0._Z9cuda_gemmIiLi256ELi2ELi1ELi256ELi4ELi4ELi32ELi1ELi0EEviiiPT_S1_S1_ii,"a",@progbits
	.sectionflags	@""
	.align	4
.nv.constant0._Z9cuda_gemmIiLi256ELi2ELi1ELi256ELi4ELi4ELi32ELi1ELi0EEviiiPT_S1_S1_ii:
	.zero		944


//--------------------- .nv.constant0._Z9cuda_gemmIiLi256ELi2ELi1ELi256ELi4ELi4ELi32ELi0ELi1EEviiiPT_S1_S1_ii --------------------------
	.section	.nv.constant0._Z9cuda_gemmIiLi256ELi2ELi1ELi256ELi4ELi4ELi32ELi0ELi1EEviiiPT_S1_S1_ii,"a",@progbits
	.sectionflags	@""
	.align	4
.nv.constant0._Z9cuda_gemmIiLi256ELi2ELi1ELi256ELi4ELi4ELi32ELi0ELi1EEviiiPT_S1_S1_ii:
	.zero		944


//--------------------- .nv.constant0._Z9cuda_gemmIiLi256ELi2ELi1ELi256ELi4ELi4ELi32ELi0ELi0EEviiiPT_S1_S1_ii --------------------------
	.section	.nv.constant0._Z9cuda_gemmIiLi256ELi2ELi1ELi256ELi4ELi4ELi32ELi0ELi0EEviiiPT_S1_S1_ii,"a",@progbits
	.sectionflags	@""
	.align	4
.nv.constant0._Z9cuda_gemmIiLi256ELi2ELi1ELi256ELi4ELi4ELi32ELi0ELi0EEviiiPT_S1_S1_ii:
	.zero		944


//--------------------- .nv.constant0._Z9cuda_gemmIiLi256ELi2ELi1ELi256ELi2ELi2ELi32ELi1ELi1EEviiiPT_S1_S1_ii --------------------------
	.section	.nv.constant0._Z9cuda_gemmIiLi256ELi2ELi1ELi256ELi2ELi2ELi32ELi1ELi1EEviiiPT_S1_S1_ii,"a",@progbits
	.sectionflags	@""
	.align	4
.nv.constant0._Z9cuda_gemmIiLi256ELi2ELi1ELi256ELi2ELi2ELi32ELi1ELi1EEviiiPT_S1_S1_ii:
	.zero		944


//--------------------- .nv.constant0._Z9cuda_gemmIiLi256ELi2ELi1ELi256ELi2ELi2ELi32ELi1ELi0EEviiiPT_S1_S1_ii --------------------------
	.section	.nv.constant0._Z9cuda_gemmIiLi256ELi2ELi1ELi256ELi2ELi2ELi32ELi1ELi0EEviiiPT_S1_S1_ii,"a",@progbits
	.sectionflags	@""
	.align	4
.nv.constant0._Z9cuda_gemmIiLi256ELi2ELi1ELi256ELi2ELi2ELi32ELi1ELi0EEviiiPT_S1_S1_ii:
	.zero		944


//--------------------- .nv.constant0._Z9cuda_gemmIiLi256ELi2ELi1ELi256ELi2ELi2ELi32ELi0ELi1EEviiiPT_S1_S1_ii --------------------------
	.section	.nv.constant0._Z9cuda_gemmIiLi256ELi2ELi1ELi256ELi2ELi2ELi32ELi0ELi1EEviiiPT_S1_S1_ii,"a",@progbits
	.sectionflags	@""
	.align	4
.nv.constant0._Z9cuda_gemmIiLi256ELi2ELi1ELi256ELi2ELi2ELi32ELi0ELi1EEviiiPT_S1_S1_ii:
	.zero		944


//--------------------- .nv.constant0._Z9cuda_gemmIiLi256ELi2ELi1ELi256ELi2ELi2ELi32ELi0ELi0EEviiiPT_S1_S1_ii --------------------------
	.section	.nv.constant0._Z9cuda_gemmIiLi256ELi2ELi1ELi256ELi2ELi2ELi32ELi0ELi0EEviiiPT_S1_S1_ii,"a",@progbits
	.sectionflags	@""
	.align	4
.nv.constant0._Z9cuda_gemmIiLi256ELi2ELi1ELi256ELi2ELi2ELi32ELi0ELi0EEviiiPT_S1_S1_ii:
	.zero		944


//--------------------- .nv.constant0._Z9cuda_gemmIiLi256ELi2ELi1ELi128ELi128ELi128ELi32ELi1ELi1EEviiiPT_S1_S1_ii --------------------------
	.section	.nv.constant0._Z9cuda_gemmIiLi256ELi2ELi1ELi128ELi128ELi128ELi32ELi1ELi1EEviiiPT_S1_S1_ii,"a",@progbits
	.sectionflags	@""
	.align	4
.nv.constant0._Z9cuda_gemmIiLi256ELi2ELi1ELi128ELi128ELi128ELi32ELi1ELi1EEviiiPT_S1_S1_ii:
	.zero		944


//--------------------- .nv.constant0._Z9cuda_gemmIiLi256ELi2ELi1ELi128ELi128ELi128ELi32ELi1ELi0EEviiiPT_S1_S1_ii --------------------------
	.section	.nv.constant0._Z9cuda_gemmIiLi256ELi2ELi1ELi128ELi128ELi128ELi32ELi1ELi0EEviiiPT_S1_S1_ii,"a",@progbits
	.sectionflags	@""
	.align	4
.nv.constant0._Z9cuda_gemmIiLi256ELi2ELi1ELi128ELi128ELi128ELi32ELi1ELi0EEviiiPT_S1_S1_ii:
	.zero		944


//--------------------- .nv.constant0._Z9cuda_gemmIiLi256ELi2ELi1ELi128ELi128ELi128ELi32ELi0ELi1EEviiiPT_S1_S1_ii --------------------------
	.section	.nv.constant0._Z9cuda_gemmIiLi256ELi2ELi1ELi128ELi128ELi128ELi32ELi0ELi1EEviiiPT_S1_S1_ii,"a",@progbits
	.sectionflags	@""
	.align	4
.nv.constant0._Z9cuda_gemmIiLi256ELi2ELi1ELi128ELi128ELi128ELi32ELi0ELi1EEviiiPT_S1_S1_ii:
	.zero		944


//--------------------- .nv.constant0._Z9cuda_gemmIiLi256ELi2ELi1ELi128ELi128ELi128ELi32ELi0ELi0EEviiiPT_S1_S1_ii --------------------------
	.section	.nv.constant0._Z9cuda_gemmIiLi256ELi2ELi1ELi128ELi128ELi128ELi32ELi0ELi0EEviiiPT_S1_S1_ii,"a",@progbits
	.sectionflags	@""
	.align	4
.nv.constant0._Z9cuda_gemmIiLi256ELi2ELi1ELi128ELi128ELi128ELi32ELi0ELi0EEviiiPT_S1_S1_ii:
	.zero		944


//--------------------- .nv.constant0._Z9cuda_gemmIiLi256ELi2ELi1ELi128ELi64ELi64ELi32ELi1ELi1EEviiiPT_S1_S1_ii --------------------------
	.section	.nv.constant0._Z9cuda_gemmIiLi256ELi2ELi1ELi128ELi64ELi64ELi32ELi1ELi1EEviiiPT_S1_S1_ii,"a",@progbits
	.sectionflags	@""
	.align	4
.nv.constant0._Z9cuda_gemmIiLi256ELi2ELi1ELi128ELi64ELi64ELi32ELi1ELi1EEviiiPT_S1_S1_ii:
	.zero		944


//--------------------- .nv.constant0._Z9cuda_gemmIiLi256ELi2ELi1ELi128ELi64ELi64ELi32ELi1ELi0EEviiiPT_S1_S1_ii --------------------------
	.section	.nv.constant0._Z9cuda_gemmIiLi256ELi2ELi1ELi128ELi64ELi64ELi32ELi1ELi0EEviiiPT_S1_S1_ii,"a",@progbits
	.sectionflags	@""
	.align	4
.nv.constant0._Z9cuda_gemmIiLi256ELi2ELi1ELi128ELi64ELi64ELi32ELi1ELi0EEviiiPT_S1_S1_ii:
	.zero		944


//--------------------- .nv.constant0._Z9cuda_gemmIiLi256ELi2ELi1ELi128ELi64ELi64ELi32ELi0ELi1EEviiiPT_S1_S1_ii --------------------------
	.section	.nv.constant0._Z9cuda_gemmIiLi256ELi2ELi1ELi128ELi64ELi64ELi32ELi0ELi1EEviiiPT_S1_S1_ii,"a",@progbits
	.sectionflags	@""
	.align	4
.nv.constant0._Z9cuda_gemmIiLi256ELi2ELi1ELi128ELi64ELi64ELi32ELi0ELi1EEviiiPT_S1_S1_ii:
	.zero		944


//--------------------- .nv.constant0._Z9cuda_gemmIiLi256ELi2ELi1ELi128ELi64ELi64ELi32ELi0ELi0EEviiiPT_S1_S1_ii --------------------------
	.section	.nv.constant0._Z9cuda_gemmIiLi256ELi2ELi1ELi128ELi64ELi64ELi32ELi0ELi0EEviiiPT_S1_S1_ii,"a",@progbits
	.sectionflags	@""
	.align	4
.nv.constant0._Z9cuda_gemmIiLi256ELi2ELi1ELi128ELi64ELi64ELi32ELi0ELi0EEviiiPT_S1_S1_ii:
	.zero		944


//--------------------- .nv.constant0._Z9cuda_gemmIiLi256ELi2ELi1ELi128ELi32ELi32ELi32ELi1ELi1EEviiiPT_S1_S1_ii --------------------------
	.section	.nv.constant0._Z9cuda_gemmIiLi256ELi2ELi1ELi128ELi32ELi32ELi32ELi1ELi1EEviiiPT_S1_S1_ii,"a",@progbits
	.sectionflags	@""
	.align	4
.nv.constant0._Z9cuda_gemmIiLi256ELi2ELi1ELi128ELi32ELi32ELi32ELi1ELi1EEviiiPT_S1_S1_ii:
	.zero		944


//--------------------- .nv.constant0._Z9cuda_gemmIiLi256ELi2ELi1ELi128ELi32ELi32ELi32ELi1ELi0EEviiiPT_S1_S1_ii --------------------------
	.section	.nv.constant0._Z9cuda_gemmIiLi256ELi2ELi1ELi128ELi32ELi32ELi32ELi1ELi0EEviiiPT_S1_S1_ii,"a",@progbits
	.sectionflags	@""
	.align	4
.nv.constant0._Z9cuda_gemmIiLi256ELi2ELi1ELi128ELi32ELi32ELi32ELi1ELi0EEviiiPT_S1_S1_ii:
	.zero		944


//--------------------- .nv.constant0._Z9cuda_gemmIiLi256ELi2ELi1ELi128ELi32ELi32ELi32ELi0ELi1EEviiiPT_S1_S1_ii --------------------------
	.section	.nv.constant0._Z9cuda_gemmIiLi256ELi2ELi1ELi128ELi32ELi32ELi32ELi0ELi1EEviiiPT_S1_S1_ii,"a",@progbits
	.sectionflags	@""
	.align	4
.nv.constant0._Z9cuda_gemmIiLi256ELi2ELi1ELi128ELi32ELi32ELi32ELi0ELi1EEviiiPT_S1_S1_ii:
	.zero		944


//--------------------- .nv.constant0._Z9cuda_gemmIiLi256ELi2ELi1ELi128ELi32ELi32ELi32ELi0ELi0EEviiiPT_S1_S1_ii --------------------------
	.section	.nv.constant0._Z9cuda_gemmIiLi256ELi2ELi1ELi128ELi32ELi32ELi32ELi0ELi0EEviiiPT_S1_S1_ii,"a",@progbits
	.sectionflags	@""
	.align	4
.nv.constant0._Z9cuda_gemmIiLi256ELi2ELi1ELi128ELi32ELi32ELi32ELi0ELi0EEviiiPT_S1_S1_ii:
	.zero		944


//--------------------- .nv.constant0._Z9cuda_gemmIiLi256ELi2ELi1ELi128ELi16ELi16ELi32ELi1ELi1EEviiiPT_S1_S1_ii --------------------------
	.section	.nv.constant0._Z9cuda_gemmIiLi256ELi2ELi1ELi128ELi16ELi16ELi32ELi1ELi1EEviiiPT_S1_S1_ii,"a",@progbits
	.sectionflags	@""
	.align	4
.nv.constant0._Z9cuda_gemmIiLi256ELi2ELi1ELi128ELi16ELi16ELi32ELi1ELi1EEviiiPT_S1_S1_ii:
	.zero		944


//--------------------- .nv.constant0._Z9cuda_gemmIiLi256ELi2ELi1ELi128ELi16ELi16ELi32ELi1ELi0EEviiiPT_S1_S1_ii --------------------------
	.section	.nv.constant0._Z9cuda_gemmIiLi256ELi2ELi1ELi128ELi16ELi16ELi32ELi1ELi0EEviiiPT_S1_S1_ii,"a",@progbits
	.sectionflags	@""
	.align	4
.nv.constant0._Z9cuda_gemmIiLi256ELi2ELi1ELi128ELi16ELi16ELi32ELi1ELi0EEviiiPT_S1_S1_ii:
	.zero		944


//--------------------- .nv.constant0._Z9cuda_gemmIiLi256ELi2ELi1ELi128ELi16ELi16ELi32ELi0ELi1EEviiiPT_S1_S1_ii --------------------------
	.section	.nv.constant0._Z9cuda_gemmIiLi256ELi2ELi1ELi128ELi16ELi16ELi32ELi0ELi1EEviiiPT_S1_S1_ii,"a",@progbits
	.sectionflags	@""
	.align	4
.nv.constant0._Z9cuda_gemmIiLi256ELi2ELi1ELi128ELi16ELi16ELi32ELi0ELi1EEviiiPT_S1_S1_ii:
	.zero		944


//--------------------- .nv.constant0._Z9cuda_gemmIiLi256ELi2ELi1ELi128ELi16ELi16ELi32ELi0ELi0EEviiiPT_S1_S1_ii --------------------------
	.section	.nv.constant0._Z9cuda_gemmIiLi256ELi2ELi1ELi128ELi16ELi16ELi32ELi0ELi0EEviiiPT_S1_S1_ii,"a",@progbits
	.sectionflags	@""
	.align	4
.nv.constant0._Z9cuda_gemmIiLi256ELi2ELi1ELi128ELi16ELi16ELi32ELi0ELi0EEviiiPT_S1_S1_ii:
	.zero		944


//--------------------- .nv.constant0._Z9cuda_gemmIiLi256ELi2ELi1ELi128ELi8ELi8ELi32ELi1ELi1EEviiiPT_S1_S1_ii --------------------------
	.section	.nv.constant0._Z9cuda_gemmIiLi256ELi2ELi1ELi128ELi8ELi8ELi32ELi1ELi1EEviiiPT_S1_S1_ii,"a",@progbits
	.sectionflags	@""
	.align	4
.nv.constant0._Z9cuda_gemmIiLi256ELi2ELi1ELi128ELi8ELi8ELi32ELi1ELi1EEviiiPT_S1_S1_ii:
	.zero		944


//--------------------- .nv.constant0._Z9cuda_gemmIiLi256ELi2ELi1ELi128ELi8ELi8ELi32ELi1ELi0EEviiiPT_S1_S1_ii --------------------------
	.section	.nv.constant0._Z9cuda_gemmIiLi256ELi2ELi1ELi128ELi8ELi8ELi32ELi1ELi0EEviiiPT_S1_S1_ii,"a",@progbits
	.sectionflags	@""
	.align	4
.nv.constant0._Z9cuda_gemmIiLi256ELi2ELi1ELi128ELi8ELi8ELi32ELi1ELi0EEviiiPT_S1_S1_ii:
	.zero		944


//--------------------- .nv.constant0._Z9cuda_gemmIiLi256ELi2ELi1ELi128ELi8ELi8ELi32ELi0ELi1EEviiiPT_S1_S1_ii --------------------------
	.section	.nv.constant0._Z9cuda_gemmIiLi256ELi2ELi1ELi128ELi8ELi8ELi32ELi0ELi1EEviiiPT_S1_S1_ii,"a",@progbits
	.sectionflags	@""
	.align	4
.nv.constant0._Z9cuda_gemmIiLi256ELi2ELi1ELi128ELi8ELi8ELi32ELi0ELi1EEviiiPT_S1_S1_ii:
	.zero		944


//--------------------- .nv.constant0._Z9cuda_gemmIiLi256ELi2ELi1ELi128ELi8ELi8ELi32ELi0ELi0EEviiiPT_S1_S1_ii --------------------------
	.section	.nv.constant0._Z9cuda_gemmIiLi256ELi2ELi1ELi128ELi8ELi8ELi32ELi0ELi0EEviiiPT_S1_S1_ii,"a",@progbits
	.sectionflags	@""
	.align	4
.nv.constant0._Z9cuda_gemmIiLi256ELi2ELi1ELi128ELi8ELi8ELi32ELi0ELi0EEviiiPT_S1_S1_ii:
	.zero		944


//--------------------- .nv.constant0._Z9cuda_gemmIiLi256ELi2ELi1ELi128ELi4ELi4ELi32ELi1ELi1EEviiiPT_S1_S1_ii --------------------------
	.section	.nv.constant0._Z9cuda_gemmIiLi256ELi2ELi1ELi128ELi4ELi4ELi32ELi1ELi1EEviiiPT_S1_S1_ii,"a",@progbits
	.sectionflags	@""
	.align	4
.nv.constant0._Z9cuda_gemmIiLi256ELi2ELi1ELi128ELi4ELi4ELi32ELi1ELi1EEviiiPT_S1_S1_ii:
	.zero		944


//--------------------- .nv.constant0._Z9cuda_gemmIiLi256ELi2ELi1ELi128ELi4ELi4ELi32ELi1ELi0EEviiiPT_S1_S1_ii --------------------------
	.section	.nv.constant0._Z9cuda_gemmIiLi256ELi2ELi1ELi128ELi4ELi4ELi32ELi1ELi0EEviiiPT_S1_S1_ii,"a",@progbits
	.sectionflags	@""
	.align	4
.nv.constant0._Z9cuda_gemmIiLi256ELi2ELi1ELi128ELi4ELi4ELi32ELi1ELi0EEviiiPT_S1_S1_ii:
	.zero		944


//--------------------- .nv.constant0._Z9cuda_gemmIiLi256ELi2ELi1ELi128ELi4ELi4ELi32ELi0ELi1EEviiiPT_S1_S1_ii --------------------------
	.section	.nv.constant0._Z9cuda_gemmIiLi256ELi2ELi1ELi128ELi4ELi4ELi32ELi0ELi1EEviiiPT_S1_S1_ii,"a",@progbits
	.sectionflags	@""
	.align	4
.nv.constant0._Z9cuda_gemmIiLi256ELi2ELi1ELi128ELi4ELi4ELi32ELi0ELi1EEviiiPT_S1_S1_ii:
	.zero		944


//--------------------- .nv.constant0._Z9cuda_gemmIiLi256ELi2ELi1ELi128ELi4ELi4ELi32ELi0ELi0EEviiiPT_S1_S1_ii --------------------------
	.section	.nv.constant0._Z9cuda_gemmIiLi256ELi2ELi1ELi128ELi4ELi4ELi32ELi0ELi0EEviiiPT_S1_S1_ii,"a",@progbits
	.sectionflags	@""
	.align	4
.nv.constant0._Z9cuda_gemmIiLi256ELi2ELi1ELi128ELi4ELi4ELi32ELi0ELi0EEviiiPT_S1_S1_ii:
	.zero		944


//--------------------- .nv.constant0._Z9cuda_gemmIiLi256ELi2ELi1ELi128ELi2ELi2ELi32ELi1ELi1EEviiiPT_S1_S1_ii --------------------------
	.section	.nv.constant0._Z9cuda_gemmIiLi256ELi2ELi1ELi128ELi2ELi2ELi32ELi1ELi1EEviiiPT_S1_S1_ii,"a",@progbits
	.sectionflags	@""
	.align	4
.nv.constant0._Z9cuda_gemmIiLi256ELi2ELi1ELi128ELi2ELi2ELi32ELi1ELi1EEviiiPT_S1_S1_ii:
	.zero		944


//--------------------- .nv.constant0._Z9cuda_gemmIiLi256ELi2ELi1ELi128ELi2ELi2ELi32ELi1ELi0EEviiiPT_S1_S1_ii --------------------------
	.section	.nv.constant0._Z9cuda_gemmIiLi256ELi2ELi1ELi128ELi2ELi2ELi32ELi1ELi0EEviiiPT_S1_S1_ii,"a",@progbits
	.sectionflags	@""
	.align	4
.nv.constant0._Z9cuda_gemmIiLi256ELi2ELi1ELi128ELi2ELi2ELi32ELi1ELi0EEviiiPT_S1_S1_ii:
	.zero		944


//--------------------- .nv.constant0._Z9cuda_gemmIiLi256ELi2ELi1ELi128ELi2ELi2ELi32ELi0ELi1EEviiiPT_S1_S1_ii --------------------------
	.section	.nv.constant0._Z9cuda_gemmIiLi256ELi2ELi1ELi128ELi2ELi2ELi32ELi0ELi1EEviiiPT_S1_S1_ii,"a",@progbits
	.sectionflags	@""
	.align	4
.nv.constant0._Z9cuda_gemmIiLi256ELi2ELi1ELi128ELi2ELi2ELi32ELi0ELi1EEviiiPT_S1_S1_ii:
	.zero		944


//--------------------- .nv.constant0._Z9cuda_gemmIiLi256ELi2ELi1ELi128ELi2ELi2ELi32ELi0ELi0EEviiiPT_S1_S1_ii --------------------------
	.section	.nv.constant0._Z9cuda_gemmIiLi256ELi2ELi1ELi128ELi2ELi2ELi32ELi0ELi0EEviiiPT_S1_S1_ii,"a",@progbits
	.sectionflags	@""
	.align	4
.nv.constant0._Z9cuda_gemmIiLi256ELi2ELi1ELi128ELi2ELi2ELi32ELi0ELi0EEviiiPT_S1_S1_ii:
	.zero		944


//--------------------- .nv.constant0._Z9cuda_gemmIiLi256ELi2ELi1ELi64ELi128ELi128ELi32ELi1ELi1EEviiiPT_S1_S1_ii --------------------------
	.section	.nv.constant0._Z9cuda_gemmIiLi256ELi2ELi1ELi64ELi128ELi128ELi32ELi1ELi1EEviiiPT_S1_S1_ii,"a",@progbits
	.sectionflags	@""
	.align	4
.nv.constant0._Z9cuda_gemmIiLi256ELi2ELi1ELi64ELi128ELi128ELi32ELi1ELi1EEviiiPT_S1_S1_ii:
	.zero		944


//--------------------- .nv.constant0._Z9cuda_gemmIiLi256ELi2ELi1ELi64ELi128ELi128ELi32ELi1ELi0EEviiiPT_S1_S1_ii --------------------------
	.section	.nv.constant0._Z9cuda_gemmIiLi256ELi2ELi1ELi64ELi128ELi128ELi32ELi1ELi0EEviiiPT_S1_S1_ii,"a",@progbits
	.sectionflags	@""
	.align	4
.nv.constant0._Z9cuda_gemmIiLi256ELi2ELi1ELi64ELi128ELi128ELi32ELi1ELi0EEviiiPT_S1_S1_ii:
	.zero		944


//--------------------- .nv.constant0._Z9cuda_gemmIiLi256ELi2ELi1ELi64ELi128ELi128ELi32ELi0ELi1EEviiiPT_S1_S1_ii --------------------------
	.section	.nv.constant0._Z9cuda_gemmIiLi256ELi2ELi1ELi64ELi128ELi128ELi32ELi0ELi1EEviiiPT_S1_S1_ii,"a",@progbits
	.sectionflags	@""
	.align	4
.nv.constant0._Z9cuda_gemmIiLi256ELi2ELi1ELi64ELi128ELi128ELi32ELi0ELi1EEviiiPT_S1_S1_ii:
	.zero		944


//--------------------- .nv.constant0._Z9cuda_gemmIiLi256ELi2ELi1ELi64ELi128ELi128ELi32ELi0ELi0EEviiiPT_S1_S1_ii --------------------------
	.section	.nv.constant0._Z9cuda_gemmIiLi256ELi2ELi1ELi64ELi128ELi128ELi32ELi0ELi0EEviiiPT_S1_S1_ii,"a",@progbits
	.sectionflags	@""
	.align	4
.nv.constant0._Z9cuda_gemmIiLi256ELi2ELi1ELi64ELi128ELi128ELi32ELi0ELi0EEviiiPT_S1_S1_ii:
	.zero		944


//--------------------- .nv.constant0._Z9cuda_gemmIiLi256ELi2ELi1ELi64ELi64ELi64ELi32ELi1ELi1EEviiiPT_S1_S1_ii --------------------------
	.section	.nv.constant0._Z9cuda_gemmIiLi256ELi2ELi1ELi64ELi64ELi64ELi32ELi1ELi1EEviiiPT_S1_S1_ii,"a",@progbits
	.sectionflags	@""
	.align	4
.nv.constant0._Z9cuda_gemmIiLi256ELi2ELi1ELi64ELi64ELi64ELi32ELi1ELi1EEviiiPT_S1_S1_ii:
	.zero		944


//--------------------- .nv.constant0._Z9cuda_gemmIiLi256ELi2ELi1ELi64ELi64ELi64ELi32ELi1ELi0EEviiiPT_S1_S1_ii --------------------------
	.section	.nv.constant0._Z9cuda_gemmIiLi256ELi2ELi1ELi64ELi64ELi64ELi32ELi1ELi0EEviiiPT_S1_S1_ii,"a",@progbits
	.sectionflags	@""
	.align	4
.nv.constant0._Z9cuda_gemmIiLi256ELi2ELi1ELi64ELi64ELi64ELi32ELi1ELi0EEviiiPT_S1_S1_ii:
	.zero		944


//--------------------- .nv.constant0._Z9cuda_gemmIiLi256ELi2ELi1ELi64ELi64ELi64ELi32ELi0ELi1EEviiiPT_S1_S1_ii --------------------------
	.section	.nv.constant0._Z9cuda_gemmIiLi256ELi2ELi1ELi64ELi64ELi64ELi32ELi0ELi1EEviiiPT_S1_S1_ii,"a",@progbits
	.sectionflags	@""
	.align	4
.nv.constant0._Z9cuda_gemmIiLi256ELi2ELi1ELi64ELi64ELi64ELi32ELi0ELi1EEviiiPT_S1_S1_ii:
	.zero		944


//--------------------- .nv.constant0._Z9cuda_gemmIiLi256ELi2ELi1ELi64ELi64ELi64ELi32ELi0ELi0EEviiiPT_S1_S1_ii --------------------------
	.section	.nv.constant0._Z9cuda_gemmIiLi256ELi2ELi1ELi64ELi64ELi64ELi32ELi0ELi0EEviiiPT_S1_S1_ii,"a",@progbits
	.sectionflags	@""
	.align	4
.nv.constant0._Z9cuda_gemmIiLi256ELi2ELi1ELi64ELi64ELi64ELi32ELi0ELi0EEviiiPT_S1_S1_ii:
	.zero		944


//--------------------- .nv.constant0._Z9cuda_gemmIiLi256ELi2ELi1ELi64ELi32ELi32ELi32ELi1ELi1EEviiiPT_S1_S1_ii --------------------------
	.section	.nv.constant0._Z9cuda_gemmIiLi256ELi2ELi1ELi64ELi32ELi32ELi32ELi1ELi1EEviiiPT_S1_S1_ii,"a",@progbits
	.sectionflags	@""
	.align	4
.nv.constant0._Z9cuda_gemmIiLi256ELi2ELi1ELi64ELi32ELi32ELi32ELi1ELi1EEviiiPT_S1_S1_ii:
	.zero		944


//--------------------- .nv.constant0._Z9cuda_gemmIiLi256ELi2ELi1ELi64ELi32ELi32ELi32ELi1ELi0EEviiiPT_S1_S1_ii --------------------------
	.section	.nv.constant0._Z9cuda_gemmIiLi256ELi2ELi1ELi64ELi32ELi32ELi32ELi1ELi0EEviiiPT_S1_S1_ii,"a",@progbits
	.sectionflags	@""
	.align	4
.nv.constant0._Z9cuda_gemmIiLi256ELi2ELi1ELi64ELi32ELi32ELi32ELi1ELi0EEviiiPT_S1_S1_ii:
	.zero		944


//--------------------- .nv.constant0._Z9cuda_gemmIiLi256ELi2ELi1ELi64ELi32ELi32ELi32ELi0ELi1EEviiiPT_S1_S1_ii --------------------------
	.section	.nv.constant0._Z9cuda_gemmIiLi256ELi2ELi1ELi64ELi32ELi32ELi32ELi0ELi1EEviiiPT_S1_S1_ii,"a",@progbits
	.sectionflags	@""
	.align	4
.nv.constant0._Z9cuda_gemmIiLi256ELi2ELi1ELi64ELi32ELi32ELi32ELi0ELi1EEviiiPT_S1_S1_ii:
	.zero		944


//--------------------- .nv.constant0._Z9cuda_gemmIiLi256ELi2ELi1ELi64ELi32ELi32ELi32ELi0ELi0EEviiiPT_S1_S1_ii --------------------------
	.section	.nv.constant0._Z9cuda_gemmIiLi256ELi2ELi1ELi64ELi32ELi32ELi32ELi0ELi0EEviiiPT_S1_S1_ii,"a",@progbits
	.sectionflags	@""
	.align	4
.nv.constant0._Z9cuda_gemmIiLi256ELi2ELi1ELi64ELi32ELi32ELi32ELi0ELi0EEviiiPT_S1_S1_ii:
	.zero		944


//--------------------- .nv.constant0._Z9cuda_gemmIiLi256ELi2ELi1ELi64ELi16ELi16ELi32ELi1ELi1EEviiiPT_S1_S1_ii --------------------------
	.section	.nv.constant0._Z9cuda_gemmIiLi256ELi2ELi1ELi64ELi16ELi16ELi32ELi1ELi1EEviiiPT_S1_S1_ii,"a",@progbits
	.sectionflags	@""
	.align	4
.nv.constant0._Z9cuda_gemmIiLi256ELi2ELi1ELi64ELi16ELi16ELi32ELi1ELi1EEviiiPT_S1_S1_ii:
	.zero		944


//--------------------- .nv.constant0._Z9cuda_gemmIiLi256ELi2ELi1ELi64ELi16ELi16ELi32ELi1ELi0EEviiiPT_S1_S1_ii --------------------------
	.section	.nv.constant0._Z9cuda_gemmIiLi256ELi2ELi1ELi64ELi16ELi16ELi32ELi1ELi0EEviiiPT_S1_S1_ii,"a",@progbits
	.sectionflags	@""
	.align	4
.nv.constant0._Z9cuda_gemmIiLi256ELi2ELi1ELi64ELi16ELi16ELi32ELi1ELi0EEviiiPT_S1_S1_ii:
	.zero		944


//--------------------- .nv.constant0._Z9cuda_gemmIiLi256ELi2ELi1ELi64ELi16ELi16ELi32ELi0ELi1EEviiiPT_S1_S1_ii --------------------------
	.section	.nv.constant0._Z9cuda_gemmIiLi256ELi2ELi1ELi64ELi16ELi16ELi32ELi0ELi1EEviiiPT_S1_S1_ii,"a",@progbits
	.sectionflags	@""
	.align	4
.nv.constant0._Z9cuda_gemmIiLi256ELi2ELi1ELi64ELi16ELi16ELi32ELi0ELi1EEviiiPT_S1_S1_ii:
	.zero		944


//--------------------- .nv.constant0._Z9cuda_gemmIiLi256ELi2ELi1ELi64ELi16ELi16ELi32ELi0ELi0EEviiiPT_S1_S1_ii --------------------------
	.section	.nv.constant0._Z9cuda_gemmIiLi256ELi2ELi1ELi64ELi16ELi16ELi32ELi0ELi0EEviiiPT_S1_S1_ii,"a",@progbits
	.sectionflags	@""
	.align	4
.nv.constant0._Z9cuda_gemmIiLi256ELi2ELi1ELi64ELi16ELi16ELi32ELi0ELi0EEviiiPT_S1_S1_ii:
	.zero		944


//--------------------- .nv.constant0._Z9cuda_gemmIiLi256ELi2ELi1ELi64ELi8ELi8ELi32ELi1ELi1EEviiiPT_S1_S1_ii --------------------------
	.section	.nv.constant0._Z9cuda_gemmIiLi256ELi2ELi1ELi64ELi8ELi8ELi32ELi1ELi1EEviiiPT_S1_S1_ii,"a",@progbits
	.sectionflags	@""
	.align	4
.nv.constant0._Z9cuda_gemmIiLi256ELi2ELi1ELi64ELi8ELi8ELi32ELi1ELi1EEviiiPT_S1_S1_ii:
	.zero		944


//--------------------- .nv.constant0._Z9cuda_gemmIiLi256ELi2ELi1ELi64ELi8ELi8ELi32ELi1ELi0EEviiiPT_S1_S1_ii --------------------------
	.section	.nv.constant0._Z9cuda_gemmIiLi256ELi2ELi1ELi64ELi8ELi8ELi32ELi1ELi0EEviiiPT_S1_S1_ii,"a",@progbits
	.sectionflags	@""
	.align	4
.nv.constant0._Z9cuda_gemmIiLi256ELi2ELi1ELi64ELi8ELi8ELi32ELi1ELi0EEviiiPT_S1_S1_ii:
	.zero		944


//--------------------- .nv.constant0._Z9cuda_gemmIiLi256ELi2ELi1ELi64ELi8ELi8ELi32ELi0ELi1EEviiiPT_S1_S1_ii --------------------------
	.section	.nv.constant0._Z9cuda_gemmIiLi256ELi2ELi1ELi64ELi8ELi8ELi32ELi0ELi1EEviiiPT_S1_S1_ii,"a",@progbits
	.sectionflags	@""
	.align	4
.nv.constant0._Z9cuda_gemmIiLi256ELi2ELi1ELi64ELi8ELi8ELi32ELi0ELi1EEviiiPT_S1_S1_ii:
	.zero		944


//--------------------- .nv.constant0._Z9cuda_gemmIiLi256ELi2ELi1ELi64ELi8ELi8ELi32ELi0ELi0EEviiiPT_S1_S1_ii --------------------------
	.section	.nv.constant0._Z9cuda_gemmIiLi256ELi2ELi1ELi64ELi8ELi8ELi32ELi0ELi0EEviiiPT_S1_S1_ii,"a",@progbits
	.sectionflags	@""
	.align	4
.nv.constant0._Z9cuda_gemmIiLi256ELi2ELi1ELi64ELi8ELi8ELi32ELi0ELi0EEviiiPT_S1_S1_ii:
	.zero		944


//--------------------- .nv.constant0._Z9cuda_gemmIiLi256ELi2ELi1ELi64ELi4ELi4ELi32ELi1ELi1EEviiiPT_S1_S1_ii --------------------------
	.section	.nv.constant0._Z9cuda_gemmIiLi256ELi2ELi1ELi64ELi4ELi4ELi32ELi1ELi1EEviiiPT_S1_S1_ii,"a",@progbits
	.sectionflags	@""
	.align	4
.nv.constant0._Z9cuda_gemmIiLi256ELi2ELi1ELi64ELi4ELi4ELi32ELi1ELi1EEviiiPT_S1_S1_ii:
	.zero		944


//--------------------- .nv.constant0._Z9cuda_gemmIiLi256ELi2ELi1ELi64ELi4ELi4ELi32ELi1ELi0EEviiiPT_S1_S1_ii --------------------------
	.section	.nv.constant0._Z9cuda_gemmIiLi256ELi2ELi1ELi64ELi4ELi4ELi32ELi1ELi0EEviiiPT_S1_S1_ii,"a",@progbits
	.sectionflags	@""
	.align	4
.nv.constant0._Z9cuda_gemmIiLi256ELi2ELi1ELi64ELi4ELi4ELi32ELi1ELi0EEviiiPT_S1_S1_ii:
	.zero		944


//--------------------- .nv.constant0._Z9cuda_gemmIiLi256ELi2ELi1ELi64ELi4ELi4ELi32ELi0ELi1EEviiiPT_S1_S1_ii --------------------------
	.section	.nv.constant0._Z9cuda_gemmIiLi256ELi2ELi1ELi64ELi4ELi4ELi32ELi0ELi1EEviiiPT_S1_S1_ii,"a",@progbits
	.sectionflags	@""
	.align	4
.nv.constant0._Z9cuda_gemmIiLi256ELi2ELi1ELi64ELi4ELi4ELi32ELi0ELi1EEviiiPT_S1_S1_ii:
	.zero		944


//--------------------- .nv.constant0._Z9cuda_gemmIiLi256ELi2ELi1ELi64ELi4ELi4ELi32ELi0ELi0EEviiiPT_S1_S1_ii --------------------------
	.section	.nv.constant0._Z9cuda_gemmIiLi256ELi2ELi1ELi64ELi4ELi4ELi32ELi0ELi0EEviiiPT_S1_S1_ii,"a",@progbits
	.sectionflags	@""
	.align	4
.nv.constant0._Z9cuda_gemmIiLi256ELi2ELi1ELi64ELi4ELi4ELi32ELi0ELi0EEviiiPT_S1_S1_ii:
	.zero		944


//--------------------- .nv.constant0._Z9cuda_gemmIiLi256ELi2ELi1ELi64ELi2ELi2ELi32ELi1ELi1EEviiiPT_S1_S1_ii --------------------------
	.section	.nv.constant0._Z9cuda_gemmIiLi256ELi2ELi1ELi64ELi2ELi2ELi32ELi1ELi1EEviiiPT_S1_S1_ii,"a",@progbits
	.sectionflags	@""
	.align	4
.nv.constant0._Z9cuda_gemmIiLi256ELi2ELi1ELi64ELi2ELi2ELi32ELi1ELi1EEviiiPT_S1_S1_ii:
	.zero		944


//--------------------- .nv.constant0._Z9cuda_gemmIiLi256ELi2ELi1ELi64ELi2ELi2ELi32ELi1ELi0EEviiiPT_S1_S1_ii --------------------------
	.section	.nv.constant0._Z9cuda_gemmIiLi256ELi2ELi1ELi64ELi2ELi2ELi32ELi1ELi0EEviiiPT_S1_S1_ii,"a",@progbits
	.sectionflags	@""
	.align	4
.nv.constant0._Z9cuda_gemmIiLi256ELi2ELi1ELi64ELi2ELi2ELi32ELi1ELi0EEviiiPT_S1_S1_ii:
	.zero		944


//--------------------- .nv.constant0._Z9cuda_gemmIiLi256ELi2ELi1ELi64ELi2ELi2ELi32ELi0ELi1EEviiiPT_S1_S1_ii --------------------------
	.section	.nv.constant0._Z9cuda_gemmIiLi256ELi2ELi1ELi64ELi2ELi2ELi32ELi0ELi1EEviiiPT_S1_S1_ii,"a",@progbits
	.sectionflags	@""
	.align	4
.nv.constant0._Z9cuda_gemmIiLi256ELi2ELi1ELi64ELi2ELi2ELi32ELi0ELi1EEviiiPT_S1_S1_ii:
	.zero		944


//--------------------- .nv.constant0._Z9cuda_gemmIiLi256ELi2ELi1ELi64ELi2ELi2ELi32ELi0ELi0EEviiiPT_S1_S1_ii --------------------------
	.section	.nv.constant0._Z9cuda_gemmIiLi256ELi2ELi1ELi64ELi2ELi2ELi32ELi0ELi0EEviiiPT_S1_S1_ii,"a",@progbits
	.sectionflags	@""
	.align	4
.nv.constant0._Z9cuda_gemmIiLi256ELi2ELi1ELi64ELi2ELi2ELi32ELi0ELi0EEviiiPT_S1_S1_ii:
	.zero		944


//--------------------- .nv.constant0._Z9cuda_gemmIiLi256ELi2ELi1ELi32ELi128ELi128ELi32ELi1ELi1EEviiiPT_S1_S1_ii --------------------------
	.section	.nv.constant0._Z9cuda_gemmIiLi256ELi2ELi1ELi32ELi128ELi128ELi32ELi1ELi1EEviiiPT_S1_S1_ii,"a",@progbits
	.sectionflags	@""
	.align	4
.nv.constant0._Z9cuda_gemmIiLi256ELi2ELi1ELi32ELi128ELi128ELi32ELi1ELi1EEviiiPT_S1_S1_ii:
	.zero		944


//--------------------- .nv.constant0._Z9cuda_gemmIiLi256ELi2ELi1ELi32ELi128ELi128ELi32ELi1ELi0EEviiiPT_S1_S1_ii --------------------------
	.section	.nv.constant0._Z9cuda_gemmIiLi256ELi2ELi1ELi32ELi128ELi128ELi32ELi1ELi0EEviiiPT_S1_S1_ii,"a",@progbits
	.sectionflags	@""
	.align	4
.nv.constant0._Z9cuda_gemmIiLi256ELi2ELi1ELi32ELi128ELi128ELi32ELi1ELi0EEviiiPT_S1_S1_ii:
	.zero		944


//--------------------- .nv.constant0._Z9cuda_gemmIiLi256ELi2ELi1ELi32ELi128ELi128ELi32ELi0ELi1EEviiiPT_S1_S1_ii --------------------------
	.section	.nv.constant0._Z9cuda_gemmIiLi256ELi2ELi1ELi32ELi128ELi128ELi32ELi0ELi1EEviiiPT_S1_S1_ii,"a",@progbits
	.sectionflags	@""
	.align	4
.nv.constant0._Z9cuda_gemmIiLi256ELi2ELi1ELi32ELi128ELi128ELi32ELi0ELi1EEviiiPT_S1_S1_ii:
	.zero		944


//--------------------- .nv.constant0._Z9cuda_gemmIiLi256ELi2ELi1ELi32ELi128ELi128ELi32ELi0ELi0EEviiiPT_S1_S1_ii --------------------------
	.section	.nv.constant0._Z9cuda_gemmIiLi256ELi2ELi1ELi32ELi128ELi128ELi32ELi0ELi0EEviiiPT_S1_S1_ii,"a",@progbits
	.sectionflags	@""
	.align	4
.nv.constant0._Z9cuda_gemmIiLi256ELi2ELi1ELi32ELi128ELi128ELi32ELi0ELi0EEviiiPT_S1_S1_ii:
	.zero		944


//--------------------- .nv.constant0._Z9cuda_gemmIiLi256ELi2ELi1ELi32ELi64ELi64ELi32ELi1ELi1EEviiiPT_S1_S1_ii --------------------------
	.section	.nv.constant0._Z9cuda_gemmIiLi256ELi2ELi1ELi32ELi64ELi64ELi32ELi1ELi1EEviiiPT_S1_S1_ii,"a",@progbits
	.sectionflags	@""
	.align	4
.nv.constant0._Z9cuda_gemmIiLi256ELi2ELi1ELi32ELi64ELi64ELi32ELi1ELi1EEviiiPT_S1_S1_ii:
	.zero		944


//--------------------- .nv.constant0._Z9cuda_gemmIiLi256ELi2ELi1ELi32ELi64ELi64ELi32ELi1ELi0EEviiiPT_S1_S1_ii --------------------------
	.section	.nv.constant0._Z9cuda_gemmIiLi256ELi2ELi1ELi32ELi64ELi64ELi32ELi1ELi0EEviiiPT_S1_S1_ii,"a",@progbits
	.sectionflags	@""
	.align	4
.nv.constant0._Z9cuda_gemmIiLi256ELi2ELi1ELi32ELi64ELi64ELi32ELi1ELi0EEviiiPT_S1_S1_ii:
	.zero		944


//--------------------- .nv.constant0._Z9cuda_gemmIiLi256ELi2ELi1ELi32ELi64ELi64ELi32ELi0ELi1EEviiiPT_S1_S1_ii --------------------------
	.section	.nv.constant0._Z9cuda_gemmIiLi256ELi2ELi1ELi32ELi64ELi64ELi32ELi0ELi1EEviiiPT_S1_S1_ii,"a",@progbits
	.sectionflags	@""
	.align	4
.nv.constant0._Z9cuda_gemmIiLi256ELi2ELi1ELi32ELi64ELi64ELi32ELi0ELi1EEviiiPT_S1_S1_ii:
	.zero		944


//--------------------- .nv.constant0._Z9cuda_gemmIiLi256ELi2ELi1ELi32ELi64ELi64ELi32ELi0ELi0EEviiiPT_S1_S1_ii --------------------------
	.section	.nv.constant0._Z9cuda_gemmIiLi256ELi2ELi1ELi32ELi64ELi64ELi32ELi0ELi0EEviiiPT_S1_S1_ii,"a",@progbits
	.sectionflags	@""
	.align	4
.nv.constant0._Z9cuda_gemmIiLi256ELi2ELi1ELi32ELi64ELi64ELi32ELi0ELi0EEviiiPT_S1_S1_ii:
	.zero		944


//--------------------- .nv.constant0._Z9cuda_gemmIiLi256ELi2ELi1ELi32ELi32ELi32ELi32ELi1ELi1EEviiiPT_S1_S1_ii --------------------------
	.section	.nv.constant0._Z9cuda_gemmIiLi256ELi2ELi1ELi32ELi32ELi32ELi32ELi1ELi1EEviiiPT_S1_S1_ii,"a",@progbits
	.sectionflags	@""
	.align	4
.nv.constant0._Z9cuda_gemmIiLi256ELi2ELi1ELi32ELi32ELi32ELi32ELi1ELi1EEviiiPT_S1_S1_ii:
	.zero		944


//--------------------- .nv.constant0._Z9cuda_gemmIiLi256ELi2ELi1ELi32ELi32ELi32ELi32ELi1ELi0EEviiiPT_S1_S1_ii --------------------------
	.section	.nv.constant0._Z9cuda_gemmIiLi256ELi2ELi1ELi32ELi32ELi32ELi32ELi1ELi0EEviiiPT_S1_S1_ii,"a",@progbits
	.sectionflags	@""
	.align	4
.nv.constant0._Z9cuda_gemmIiLi256ELi2ELi1ELi32ELi32ELi32ELi32ELi1ELi0EEviiiPT_S1_S1_ii:
	.zero		944


//--------------------- .nv.constant0._Z9cuda_gemmIiLi256ELi2ELi1ELi32ELi32ELi32ELi32ELi0ELi1EEviiiPT_S1_S1_ii --------------------------
	.section	.nv.constant0._Z9cuda_gemmIiLi256ELi2ELi1ELi32ELi32ELi32ELi32ELi0ELi1EEviiiPT_S1_S1_ii,"a",@progbits
	.sectionflags	@""
	.align	4
.nv.constant0._Z9cuda_gemmIiLi256ELi2ELi1ELi32ELi32ELi32ELi32ELi0ELi1EEviiiPT_S1_S1_ii:
	.zero		944


//--------------------- .nv.constant0._Z9cuda_gemmIiLi256ELi2ELi1ELi32ELi32ELi32ELi32ELi0ELi0EEviiiPT_S1_S1_ii --------------------------
	.section	.nv.constant0._Z9cuda_gemmIiLi256ELi2ELi1ELi32ELi32ELi32ELi32ELi0ELi0EEviiiPT_S1_S1_ii,"a",@progbits
	.sectionflags	@""
	.align	4
.nv.constant0._Z9cuda_gemmIiLi256ELi2ELi1ELi32ELi32ELi32ELi32ELi0ELi0EEviiiPT_S1_S1_ii:
	.zero		944


//--------------------- .nv.constant0._Z9cuda_gemmIiLi256ELi2ELi1ELi32ELi16ELi16ELi32ELi1ELi1EEviiiPT_S1_S1_ii --------------------------
	.section	.nv.constant0._Z9cuda_gemmIiLi256ELi2ELi1ELi32ELi16ELi16ELi32ELi1ELi1EEviiiPT_S1_S1_ii,"a",@progbits
	.sectionflags	@""
	.align	4
.nv.constant0._Z9cuda_gemmIiLi256ELi2ELi1ELi32ELi16ELi16ELi32ELi1ELi1EEviiiPT_S1_S1_ii:
	.zero		944


//--------------------- .nv.constant0._Z9cuda_gemmIiLi256ELi2ELi1ELi32ELi16ELi16ELi32ELi1ELi0EEviiiPT_S1_S1_ii --------------------------
	.section	.nv.constant0._Z9cuda_gemmIiLi256ELi2ELi1ELi32ELi16ELi16ELi32ELi1ELi0EEviiiPT_S1_S1_ii,"a",@progbits
	.sectionflags	@""
	.align	4
.nv.constant0._Z9cuda_gemmIiLi256ELi2ELi1ELi32ELi16ELi16ELi32ELi1ELi0EEviiiPT_S1_S1_ii:
	.zero		944


//--------------------- .nv.constant0._Z9cuda_gemmIiLi256ELi2ELi1ELi32ELi16ELi16ELi32ELi0ELi1EEviiiPT_S1_S1_ii --------------------------
	.section	.nv.constant0._Z9cuda_gemmIiLi256ELi2ELi1ELi32ELi16ELi16ELi32ELi0ELi1EEviiiPT_S1_S1_ii,"a",@progbits
	.sectionflags	@""
	.align	4
.nv.constant0._Z9cuda_gemmIiLi256ELi2ELi1ELi32ELi16ELi16ELi32ELi0ELi1EEviiiPT_S1_S1_ii:
	.zero		944


//--------------------- .nv.constant0._Z9cuda_gemmIiLi256ELi2ELi1ELi32ELi16ELi16ELi32ELi0ELi0EEviiiPT_S1_S1_ii --------------------------
	.section	.nv.constant0._Z9cuda_gemmIiLi256ELi2ELi1ELi32ELi16ELi16ELi32ELi0ELi0EEviiiPT_S1_S1_ii,"a",@progbits
	.sectionflags	@""
	.align	4
.nv.constant0._Z9cuda_gemmIiLi256ELi2ELi1ELi32ELi16ELi16ELi32ELi0ELi0EEviiiPT_S1_S1_ii:
	.zero		944


//--------------------- .nv.constant0._Z9cuda_gemmIiLi256ELi2ELi1ELi32ELi8ELi8ELi32ELi1ELi1EEviiiPT_S1_S1_ii --------------------------
	.section	.nv.constant0._Z9cuda_gemmIiLi256ELi2ELi1ELi32ELi8ELi8ELi32ELi1ELi1EEviiiPT_S1_S1_ii,"a",@progbits
	.sectionflags	@""
	.align	4
.nv.constant0._Z9cuda_gemmIiLi256ELi2ELi1ELi32ELi8ELi8ELi32ELi1ELi1EEviiiPT_S1_S1_ii:
	.zero		944


//--------------------- .nv.constant0._Z9cuda_gemmIiLi256ELi2ELi1ELi32ELi8ELi8ELi32ELi1ELi0EEviiiPT_S1_S1_ii --------------------------
	.section	.nv.constant0._Z9cuda_gemmIiLi256ELi2ELi1ELi32ELi8ELi8ELi32ELi1ELi0EEviiiPT_S1_S1_ii,"a",@progbits
	.sectionflags	@""
	.align	4
.nv.constant0._Z9cuda_gemmIiLi256ELi2ELi1ELi32ELi8ELi8ELi32ELi1ELi0EEviiiPT_S1_S1_ii:
	.zero		944


//--------------------- .nv.constant0._Z9cuda_gemmIiLi256ELi2ELi1ELi32ELi8ELi8ELi32ELi0ELi1EEviiiPT_S1_S1_ii --------------------------
	.section	.nv.constant0._Z9cuda_gemmIiLi256ELi2ELi1ELi32ELi8ELi8ELi32ELi0ELi1EEviiiPT_S1_S1_ii,"a",@progbits
	.sectionflags	@""
	.align	4
.nv.constant0._Z9cuda_gemmIiLi256ELi2ELi1ELi32ELi8ELi8ELi32ELi0ELi1EEviiiPT_S1_S1_ii:
	.zero		944


//--------------------- .nv.constant0._Z9cuda_gemmIiLi256ELi2ELi1ELi32ELi8ELi8ELi32ELi0ELi0EEviiiPT_S1_S1_ii --------------------------
	.section	.nv.constant0._Z9cuda_gemmIiLi256ELi2ELi1ELi32ELi8ELi8ELi32ELi0ELi0EEviiiPT_S1_S1_ii,"a",@progbits
	.sectionflags	@""
	.align	4
.nv.constant0._Z9cuda_gemmIiLi256ELi2ELi1ELi32ELi8ELi8ELi32ELi0ELi0EEviiiPT_S1_S1_ii:
	.zero		944


//--------------------- .nv.constant0._Z9cuda_gemmIiLi256ELi2ELi1ELi32ELi4ELi4ELi32ELi1ELi1EEviiiPT_S1_S1_ii --------------------------
	.section	.nv.constant0._Z9cuda_gemmIiLi256ELi2ELi1ELi32ELi4ELi4ELi32ELi1ELi1EEviiiPT_S1_S1_ii,"a",@progbits
	.sectionflags	@""
	.align	4
.nv.constant0._Z9cuda_gemmIiLi256ELi2ELi1ELi32ELi4ELi4ELi32ELi1ELi1EEviiiPT_S1_S1_ii:
	.zero		944


//--------------------- .nv.constant0._Z9cuda_gemmIiLi256ELi2ELi1ELi32ELi4ELi4ELi32ELi1ELi0EEviiiPT_S1_S1_ii --------------------------
	.section	.nv.constant0._Z9cuda_gemmIiLi256ELi2ELi1ELi32ELi4ELi4ELi32ELi1ELi0EEviiiPT_S1_S1_ii,"a",@progbits
	.sectionflags	@""
	.align	4
.nv.constant0._Z9cuda_gemmIiLi256ELi2ELi1ELi32ELi4ELi4ELi32ELi1ELi0EEviiiPT_S1_S1_ii:
	.zero		944


//--------------------- .nv.constant0._Z9cuda_gemmIiLi256ELi2ELi1ELi32ELi4ELi4ELi32ELi0ELi1EEviiiPT_S1_S1_ii --------------------------
	.section	.nv.constant0._Z9cuda_gemmIiLi256ELi2ELi1ELi32ELi4ELi4ELi32ELi0ELi1EEviiiPT_S1_S1_ii,"a",@progbits
	.sectionflags	@""
	.align	4
.nv.constant0._Z9cuda_gemmIiLi256ELi2ELi1ELi32ELi4ELi4ELi32ELi0ELi1EEviiiPT_S1_S1_ii:
	.zero		944


//--------------------- .nv.constant0._Z9cuda_gemmIiLi256ELi2ELi1ELi32ELi4ELi4ELi32ELi0ELi0EEviiiPT_S1_S1_ii --------------------------
	.section	.nv.constant0._Z9cuda_gemmIiLi256ELi2ELi1ELi32ELi4ELi4ELi32ELi0ELi0EEviiiPT_S1_S1_ii,"a",@progbits
	.sectionflags	@""
	.align	4
.nv.constant0._Z9cuda_gemmIiLi256ELi2ELi1ELi32ELi4ELi4ELi32ELi0ELi0EEviiiPT_S1_S1_ii:
	.zero		944


//--------------------- .nv.constant0._Z9cuda_gemmIiLi256ELi2ELi1ELi32ELi2ELi2ELi32ELi1ELi1EEviiiPT_S1_S1_ii --------------------------
	.section	.nv.constant0._Z9cuda_gemmIiLi256ELi2ELi1ELi32ELi2ELi2ELi32ELi1ELi1EEviiiPT_S1_S1_ii,"a",@progbits
	.sectionflags	@""
	.align	4
.nv.constant0._Z9cuda_gemmIiLi256ELi2ELi1ELi32ELi2ELi2ELi32ELi1ELi1EEviiiPT_S1_S1_ii:
	.zero		944


//--------------------- .nv.constant0._Z9cuda_gemmIiLi256ELi2ELi1ELi32ELi2ELi2ELi32ELi1ELi0EEviiiPT_S1_S1_ii --------------------------
	.section	.nv.constant0._Z9cuda_gemmIiLi256ELi2ELi1ELi32ELi2ELi2ELi32ELi1ELi0EEviiiPT_S1_S1_ii,"a",@progbits
	.sectionflags	@""
	.align	4
.nv.constant0._Z9cuda_gemmIiLi256ELi2ELi1ELi32ELi2ELi2ELi32ELi1ELi0EEviiiPT_S1_S1_ii:
	.zero		944


//--------------------- .nv.constant0._Z9cuda_gemmIiLi256ELi2ELi1ELi32ELi2ELi2ELi32ELi0ELi1EEviiiPT_S1_S1_ii --------------------------
	.section	.nv.constant0._Z9cuda_gemmIiLi256ELi2ELi1ELi32ELi2ELi2ELi32ELi0ELi1EEviiiPT_S1_S1_ii,"a",@progbits
	.sectionflags	@""
	.align	4
.nv.constant0._Z9cuda_gemmIiLi256ELi2ELi1ELi32ELi2ELi2ELi32ELi0ELi1EEviiiPT_S1_S1_ii:
	.zero		944


//--------------------- .nv.constant0._Z9cuda_gemmIiLi256ELi2ELi1ELi32ELi2ELi2ELi32ELi0ELi0EEviiiPT_S1_S1_ii --------------------------
	.section	.nv.constant0._Z9cuda_gemmIiLi256ELi2ELi1ELi32ELi2ELi2ELi32ELi0ELi0EEviiiPT_S1_S1_ii,"a",@progbits
	.sectionflags	@""
	.align	4
.nv.constant0._Z9cuda_gemmIiLi256ELi2ELi1ELi32ELi2ELi2ELi32ELi0ELi0EEviiiPT_S1_S1_ii:
	.zero		944


//--------------------- .nv.constant0._Z9cuda_gemmIiLi256ELi2ELi1ELi16ELi128ELi128ELi32ELi1ELi1EEviiiPT_S1_S1_ii --------------------------
	.section	.nv.constant0._Z9cuda_gemmIiLi256ELi2ELi1ELi16ELi128ELi128ELi32ELi1ELi1EEviiiPT_S1_S1_ii,"a",@progbits
	.sectionflags	@""
	.align	4
.nv.constant0._Z9cuda_gemmIiLi256ELi2ELi1ELi16ELi128ELi128ELi32ELi1ELi1EEviiiPT_S1_S1_ii:
	.zero		944


//--------------------- .nv.constant0._Z9cuda_gemmIiLi256ELi2ELi1ELi16ELi128ELi128ELi32ELi1ELi0EEviiiPT_S1_S1_ii --------------------------
	.section	.nv.constant0._Z9cuda_gemmIiLi256ELi2ELi1ELi16ELi128ELi128ELi32ELi1ELi0EEviiiPT_S1_S1_ii,"a",@progbits
	.sectionflags	@""
	.align	4
.nv.constant0._Z9cuda_gemmIiLi256ELi2ELi1ELi16ELi128ELi128ELi32ELi1ELi0EEviiiPT_S1_S1_ii:
	.zero		944


//--------------------- .nv.constant0._Z9cuda_gemmIiLi256ELi2ELi1ELi16ELi128ELi128ELi32ELi0ELi1EEviiiPT_S1_S1_ii --------------------------
	.section	.nv.constant0._Z9cuda_gemmIiLi256ELi2ELi1ELi16ELi128ELi128ELi32ELi0ELi1EEviiiPT_S1_S1_ii,"a",@progbits
	.sectionflags	@""
	.align	4
.nv.constant0._Z9cuda_gemmIiLi256ELi2ELi1ELi16ELi128ELi128ELi32ELi0ELi1EEviiiPT_S1_S1_ii:
	.zero		944


//--------------------- .nv.constant0._Z9cuda_gemmIiLi256ELi2ELi1ELi16ELi128ELi128ELi32ELi0ELi0EEviiiPT_S1_S1_ii --------------------------
	.section	.nv.constant0._Z9cuda_gemmIiLi256ELi2ELi1ELi16ELi128ELi128ELi32ELi0ELi0EEviiiPT_S1_S1_ii,"a",@progbits
	.sectionflags	@""
	.align	4
.nv.constant0._Z9cuda_gemmIiLi256ELi2ELi1ELi16ELi128ELi128ELi32ELi0ELi0EEviiiPT_S1_S1_ii:
	.zero		944


//--------------------- .nv.constant0._Z9cuda_gemmIiLi256ELi2ELi1ELi16ELi64ELi64ELi32ELi1ELi1EEviiiPT_S1_S1_ii --------------------------
	.section	.nv.constant0._Z9cuda_gemmIiLi256ELi2ELi1ELi16ELi64ELi64ELi32ELi1ELi1EEviiiPT_S1_S1_ii,"a",@progbits
	.sectionflags	@""
	.align	4
.nv.constant0._Z9cuda_gemmIiLi256ELi2ELi1ELi16ELi64ELi64ELi32ELi1ELi1EEviiiPT_S1_S1_ii:
	.zero		944


//--------------------- .nv.constant0._Z9cuda_gemmIiLi256ELi2ELi1ELi16ELi64ELi64ELi32ELi1ELi0EEviiiPT_S1_S1_ii --------------------------
	.section	.nv.constant0._Z9cuda_gemmIiLi256ELi2ELi1ELi16ELi64ELi64ELi32ELi1ELi0EEviiiPT_S1_S1_ii,"a",@progbits
	.sectionflags	@""
	.align	4
.nv.constant0._Z9cuda_gemmIiLi256ELi2ELi1ELi16ELi64ELi64ELi32ELi1ELi0EEviiiPT_S1_S1_ii:
	.zero		944


//--------------------- .nv.constant0._Z9cuda_gemmIiLi256ELi2ELi1ELi16ELi64ELi64ELi32ELi0ELi1EEviiiPT_S1_S1_ii --------------------------
	.section	.nv.constant0._Z9cuda_gemmIiLi256ELi2ELi1ELi16ELi64ELi64ELi32ELi0ELi1EEviiiPT_S1_S1_ii,"a",@progbits
	.sectionflags	@""
	.align	4
.nv.constant0._Z9cuda_gemmIiLi256ELi2ELi1ELi16ELi64ELi64ELi32ELi0ELi1EEviiiPT_S1_S1_ii:
	.zero		944


//--------------------- .nv.constant0._Z9cuda_gemmIiLi256ELi2ELi1ELi16ELi64ELi64ELi32ELi0ELi0EEviiiPT_S1_S1_ii --------------------------
	.section	.nv.constant0._Z9cuda_gemmIiLi256ELi2ELi1ELi16ELi64ELi64ELi32ELi0ELi0EEviiiPT_S1_S1_ii,"a",@progbits
	.sectionflags	@""
	.align	4
.nv.constant0._Z9cuda_gemmIiLi256ELi2ELi1ELi16ELi64ELi64ELi32ELi0ELi0EEviiiPT_S1_S1_ii:
	.zero		944


//--------------------- .nv.constant0._Z9cuda_gemmIiLi256ELi2ELi1ELi16ELi32ELi32ELi32ELi1ELi1EEviiiPT_S1_S1_ii --------------------------
	.section	.nv.constant0._Z9cuda_gemmIiLi256ELi2ELi1ELi16ELi32ELi32ELi32ELi1ELi1EEviiiPT_S1_S1_ii,"a",@progbits
	.sectionflags	@""
	.align	4
.nv.constant0._Z9cuda_gemmIiLi256ELi2ELi1ELi16ELi32ELi32ELi32ELi1ELi1EEviiiPT_S1_S1_ii:
	.zero		944


//--------------------- .nv.constant0._Z9cuda_gemmIiLi256ELi2ELi1ELi16ELi32ELi32ELi32ELi1ELi0EEviiiPT_S1_S1_ii --------------------------
	.section	.nv.constant0._Z9cuda_gemmIiLi256ELi2ELi1ELi16ELi32ELi32ELi32ELi1ELi0EEviiiPT_S1_S1_ii,"a",@progbits
	.sectionflags	@""
	.align	4
.nv.constant0._Z9cuda_gemmIiLi256ELi2ELi1ELi16ELi32ELi32ELi32ELi1ELi0EEviiiPT_S1_S1_ii:
	.zero		944


//--------------------- .nv.constant0._Z9cuda_gemmIiLi256ELi2ELi1ELi16ELi32ELi32ELi32ELi0ELi1EEviiiPT_S1_S1_ii --------------------------
	.section	.nv.constant0._Z9cuda_gemmIiLi256ELi2ELi1ELi16ELi32ELi32ELi32ELi0ELi1EEviiiPT_S1_S1_ii,"a",@progbits
	.sectionflags	@""
	.align	4
.nv.constant0._Z9cuda_gemmIiLi256ELi2ELi1ELi16ELi32ELi32ELi32ELi0ELi1EEviiiPT_S1_S1_ii:
	.zero		944


//--------------------- .nv.constant0._Z9cuda_gemmIiLi256ELi2ELi1ELi16ELi32ELi32ELi32ELi0ELi0EEviiiPT_S1_S1_ii --------------------------
	.section	.nv.constant0._Z9cuda_gemmIiLi256ELi2ELi1ELi16ELi32ELi32ELi32ELi0ELi0EEviiiPT_S1_S1_ii,"a",@progbits
	.sectionflags	@""
	.align	4
.nv.constant0._Z9cuda_gemmIiLi256ELi2ELi1ELi16ELi32ELi32ELi32ELi0ELi0EEviiiPT_S1_S1_ii:
	.zero		944


//--------------------- .nv.constant0._Z9cuda_gemmIiLi256ELi2ELi1ELi16ELi16ELi16ELi32ELi1ELi1EEviiiPT_S1_S1_ii --------------------------
	.section	.nv.constant0._Z9cuda_gemmIiLi256ELi2ELi1ELi16ELi16ELi16ELi32ELi1ELi1EEviiiPT_S1_S1_ii,"a",@progbits
	.sectionflags	@""
	.align	4
.nv.constant0._Z9cuda_gemmIiLi256ELi2ELi1ELi16ELi16ELi16ELi32ELi1ELi1EEviiiPT_S1_S1_ii:
	.zero		944


//--------------------- .nv.constant0._Z9cuda_gemmIiLi256ELi2ELi1ELi16ELi16ELi16ELi32ELi1ELi0EEviiiPT_S1_S1_ii --------------------------
	.section	.nv.constant0._Z9cuda_gemmIiLi256ELi2ELi1ELi16ELi16ELi16ELi32ELi1ELi0EEviiiPT_S1_S1_ii,"a",@progbits
	.sectionflags	@""
	.align	4
.nv.constant0._Z9cuda_gemmIiLi256ELi2ELi1ELi16ELi16ELi16ELi32ELi1ELi0EEviiiPT_S1_S1_ii:
	.zero		944


//--------------------- .nv.constant0._Z9cuda_gemmIiLi256ELi2ELi1ELi16ELi16ELi16ELi32ELi0ELi1EEviiiPT_S1_S1_ii --------------------------
	.section	.nv.constant0._Z9cuda_gemmIiLi256ELi2ELi1ELi16ELi16ELi16ELi32ELi0ELi1EEviiiPT_S1_S1_ii,"a",@progbits
	.sectionflags	@""
	.align	4
.nv.constant0._Z9cuda_gemmIiLi256ELi2ELi1ELi16ELi16ELi16ELi32ELi0ELi1EEviiiPT_S1_S1_ii:
	.zero		944


//--------------------- .nv.constant0._Z9cuda_gemmIiLi256ELi2ELi1ELi16ELi16ELi16ELi32ELi0ELi0EEviiiPT_S1_S1_ii --------------------------
	.section	.nv.constant0._Z9cuda_gemmIiLi256ELi2ELi1ELi16ELi16ELi16ELi32ELi0ELi0EEviiiPT_S1_S1_ii,"a",@progbits
	.sectionflags	@""
	.align	4
.nv.constant0._Z9cuda_gemmIiLi256ELi2ELi1ELi16ELi16ELi16ELi32ELi0ELi0EEviiiPT_S1_S1_ii:
	.zero		944


//--------------------- .nv.constant0._Z9cuda_gemmIiLi256ELi2ELi1ELi16ELi8ELi8ELi32ELi1ELi1EEviiiPT_S1_S1_ii --------------------------
	.section	.nv.constant0._Z9cuda_gemmIiLi256ELi2ELi1ELi16ELi8ELi8ELi32ELi1ELi1EEviiiPT_S1_S1_ii,"a",@progbits
	.sectionflags	@""
	.align	4
.nv.constant0._Z9cuda_gemmIiLi256ELi2ELi1ELi16ELi8ELi8ELi32ELi1ELi1EEviiiPT_S1_S1_ii:
	.zero		944


//--------------------- .nv.constant0._Z9cuda_gemmIiLi256ELi2ELi1ELi16ELi8ELi8ELi32ELi1ELi0EEviiiPT_S1_S1_ii --------------------------
	.section	.nv.constant0._Z9cuda_gemmIiLi256ELi2ELi1ELi16ELi8ELi8ELi32ELi1ELi0EEviiiPT_S1_S1_ii,"a",@progbits
	.sectionflags	@""
	.align	4
.nv.constant0._Z9cuda_gemmIiLi256ELi2ELi1ELi16ELi8ELi8ELi32ELi1ELi0EEviiiPT_S1_S1_ii:
	.zero		944


//--------------------- .nv.constant0._Z9cuda_gemmIiLi256ELi2ELi1ELi16ELi8ELi8ELi32ELi0ELi1EEviiiPT_S1_S1_ii --------------------------
	.section	.nv.constant0._Z9cuda_gemmIiLi256ELi2ELi1ELi16ELi8ELi8ELi32ELi0ELi1EEviiiPT_S1_S1_ii,"a",@progbits
	.sectionflags	@""
	.align	4
.nv.constant0._Z9cuda_gemmIiLi256ELi2ELi1ELi16ELi8ELi8ELi32ELi0ELi1EEviiiPT_S1_S1_ii:
	.zero		944


//--------------------- .nv.constant0._Z9cuda_gemmIiLi256ELi2ELi1ELi16ELi8ELi8ELi32ELi0ELi0EEviiiPT_S1_S1_ii --------------------------
	.section	.nv.constant0._Z9cuda_gemmIiLi256ELi2ELi1ELi16ELi8ELi8ELi32ELi0ELi0EEviiiPT_S1_S1_ii,"a",@progbits
	.sectionflags	@""
	.align	4
.nv.constant0._Z9cuda_gemmIiLi256ELi2ELi1ELi16ELi8ELi8ELi32ELi0ELi0EEviiiPT_S1_S1_ii:
	.zero		944


//--------------------- .nv.constant0._Z9cuda_gemmIiLi256ELi2ELi1ELi16ELi4ELi4ELi32ELi1ELi1EEviiiPT_S1_S1_ii --------------------------
	.section	.nv.constant0._Z9cuda_gemmIiLi256ELi2ELi1ELi16ELi4ELi4ELi32ELi1ELi1EEviiiPT_S1_S1_ii,"a",@progbits
	.sectionflags	@""
	.align	4
.nv.constant0._Z9cuda_gemmIiLi256ELi2ELi1ELi16ELi4ELi4ELi32ELi1ELi1EEviiiPT_S1_S1_ii:
	.zero		944


//--------------------- .nv.constant0._Z9cuda_gemmIiLi256ELi2ELi1ELi16ELi4ELi4ELi32ELi1ELi0EEviiiPT_S1_S1_ii --------------------------
	.section	.nv.constant0._Z9cuda_gemmIiLi256ELi2ELi1ELi16ELi4ELi4ELi32ELi1ELi0EEviiiPT_S1_S1_ii,"a",@progbits
	.sectionflags	@""
	.align	4
.nv.constant0._Z9cuda_gemmIiLi256ELi2ELi1ELi16ELi4ELi4ELi32ELi1ELi0EEviiiPT_S1_S1_ii:
	.zero		944


//--------------------- .nv.constant0._Z9cuda_gemmIiLi256ELi2ELi1ELi16ELi4ELi4ELi32ELi0ELi1EEviiiPT_S1_S1_ii --------------------------
	.section	.nv.constant0._Z9cuda_gemmIiLi256ELi2ELi1ELi16ELi4ELi4ELi32ELi0ELi1EEviiiPT_S1_S1_ii,"a",@progbits
	.sectionflags	@""
	.align	4
.nv.constant0._Z9cuda_gemmIiLi256ELi2ELi1ELi16ELi4ELi4ELi32ELi0ELi1EEviiiPT_S1_S1_ii:
	.zero		944


//--------------------- .nv.constant0._Z9cuda_gemmIiLi256ELi2ELi1ELi16ELi4ELi4ELi32ELi0ELi0EEviiiPT_S1_S1_ii --------------------------
	.section	.nv.constant0._Z9cuda_gemmIiLi256ELi2ELi1ELi16ELi4ELi4ELi32ELi0ELi0EEviiiPT_S1_S1_ii,"a",@progbits
	.sectionflags	@""
	.align	4
.nv.constant0._Z9cuda_gemmIiLi256ELi2ELi1ELi16ELi4ELi4ELi32ELi0ELi0EEviiiPT_S1_S1_ii:
	.zero		944


//--------------------- .nv.constant0._Z9cuda_gemmIiLi256ELi2ELi1ELi16ELi2ELi2ELi32ELi1ELi1EEviiiPT_S1_S1_ii --------------------------
	.section	.nv.constant0._Z9cuda_gemmIiLi256ELi2ELi1ELi16ELi2ELi2ELi32ELi1ELi1EEviiiPT_S1_S1_ii,"a",@progbits
	.sectionflags	@""
	.align	4
.nv.constant0._Z9cuda_gemmIiLi256ELi2ELi1ELi16ELi2ELi2ELi32ELi1ELi1EEviiiPT_S1_S1_ii:
	.zero		944


//--------------------- .nv.constant0._Z9cuda_gemmIiLi256ELi2ELi1ELi16ELi2ELi2ELi32ELi1ELi0EEviiiPT_S1_S1_ii --------------------------
	.section	.nv.constant0._Z9cuda_gemmIiLi256ELi2ELi1ELi16ELi2ELi2ELi32ELi1ELi0EEviiiPT_S1_S1_ii,"a",@progbits
	.sectionflags	@""
	.align	4
.nv.constant0._Z9cuda_gemmIiLi256ELi2ELi1ELi16ELi2ELi2ELi32ELi1ELi0EEviiiPT_S1_S1_ii:
	.zero		944


//--------------------- .nv.constant0._Z9cuda_gemmIiLi256ELi2ELi1ELi16ELi2ELi2ELi32ELi0ELi1EEviiiPT_S1_S1_ii --------------------------
	.section	.nv.constant0._Z9cuda_gemmIiLi256ELi2ELi1ELi16ELi2ELi2ELi32ELi0ELi1EEviiiPT_S1_S1_ii,"a",@progbits
	.sectionflags	@""
	.align	4
.nv.constant0._Z9cuda_gemmIiLi256ELi2ELi1ELi16ELi2ELi2ELi32ELi0ELi1EEviiiPT_S1_S1_ii:
	.zero		944


//--------------------- .nv.constant0._Z9cuda_gemmIiLi256ELi2ELi1ELi16ELi2ELi2ELi32ELi0ELi0EEviiiPT_S1_S1_ii --------------------------
	.section	.nv.constant0._Z9cuda_gemmIiLi256ELi2ELi1ELi16ELi2ELi2ELi32ELi0ELi0EEviiiPT_S1_S1_ii,"a",@progbits
	.sectionflags	@""
	.align	4
.nv.constant0._Z9cuda_gemmIiLi256ELi2ELi1ELi16ELi2ELi2ELi32ELi0ELi0EEviiiPT_S1_S1_ii:
	.zero		944


//--------------------- .nv.constant0._Z9cuda_gemmIiLi256ELi1ELi1ELi1024ELi128ELi128ELi32ELi1ELi1EEviiiPT_S1_S1_ii --------------------------
	.section	.nv.constant0._Z9cuda_gemmIiLi256ELi1ELi1ELi1024ELi128ELi128ELi32ELi1ELi1EEviiiPT_S1_S1_ii,"a",@progbits
	.sectionflags	@""
	.align	4
.nv.constant0._Z9cuda_gemmIiLi256ELi1ELi1ELi1024ELi128ELi128ELi32ELi1ELi1EEviiiPT_S1_S1_ii:
	.zero		944


//--------------------- .nv.constant0._Z9cuda_gemmIiLi256ELi1ELi1ELi1024ELi128ELi128ELi32ELi1ELi0EEviiiPT_S1_S1_ii --------------------------
	.section	.nv.constant0._Z9cuda_gemmIiLi256ELi1ELi1ELi1024ELi128ELi128ELi32ELi1ELi0EEviiiPT_S1_S1_ii,"a",@progbits
	.sectionflags	@""
	.align	4
.nv.constant0._Z9cuda_gemmIiLi256ELi1ELi1ELi1024ELi128ELi128ELi32ELi1ELi0EEviiiPT_S1_S1_ii:
	.zero		944


//--------------------- .nv.constant0._Z9cuda_gemmIiLi256ELi1ELi1ELi1024ELi128ELi128ELi32ELi0ELi1EEviiiPT_S1_S1_ii --------------------------
	.section	.nv.constant0._Z9cuda_gemmIiLi256ELi1ELi1ELi1024ELi128ELi128ELi32ELi0ELi1EEviiiPT_S1_S1_ii,"a",@progbits
	.sectionflags	@""
	.align	4
.nv.constant0._Z9cuda_gemmIiLi256ELi1ELi1ELi1024ELi128ELi128ELi32ELi0ELi1EEviiiPT_S1_S1_ii:
	.zero		944


//--------------------- .nv.constant0._Z9cuda_gemmIiLi256ELi1ELi1ELi1024ELi128ELi128ELi32ELi0ELi0EEviiiPT_S1_S1_ii --------------------------
	.section	.nv.constant0._Z9cuda_gemmIiLi256ELi1ELi1ELi1024ELi128ELi128ELi32ELi0ELi0EEviiiPT_S1_S1_ii,"a",@progbits
	.sectionflags	@""
	.align	4
.nv.constant0._Z9cuda_gemmIiLi256ELi1ELi1ELi1024ELi128ELi128ELi32ELi0ELi0EEviiiPT_S1_S1_ii:
	.zero		944


//--------------------- .nv.constant0._Z9cuda_gemmIiLi256ELi1ELi1ELi1024ELi64ELi64ELi32ELi1ELi1EEviiiPT_S1_S1_ii --------------------------
	.section	.nv.constant0._Z9cuda_gemmIiLi256ELi1ELi1ELi1024ELi64ELi64ELi32ELi1ELi1EEviiiPT_S1_S1_ii,"a",@progbits
	.sectionflags	@""
	.align	4
.nv.constant0._Z9cuda_gemmIiLi256ELi1ELi1ELi1024ELi64ELi64ELi32ELi1ELi1EEviiiPT_S1_S1_ii:
	.zero		944


//--------------------- .nv.constant0._Z9cuda_gemmIiLi256ELi1ELi1ELi1024ELi64ELi64ELi32ELi1ELi0EEviiiPT_S1_S1_ii --------------------------
	.section	.nv.constant0._Z9cuda_gemmIiLi256ELi1ELi1ELi1024ELi64ELi64ELi32ELi1ELi0EEviiiPT_S1_S1_ii,"a",@progbits
	.sectionflags	@""
	.align	4
.nv.constant0._Z9cuda_gemmIiLi256ELi1ELi1ELi1024ELi64ELi64ELi32ELi1ELi0EEviiiPT_S1_S1_ii:
	.zero		944


//--------------------- .nv.constant0._Z9cuda_gemmIiLi256ELi1ELi1ELi1024ELi64ELi64ELi32ELi0ELi1EEviiiPT_S1_S1_ii --------------------------
	.section	.nv.constant0._Z9cuda_gemmIiLi256ELi1ELi1ELi1024ELi64ELi64ELi32ELi0ELi1EEviiiPT_S1_S1_ii,"a",@progbits
	.sectionflags	@""
	.align	4
.nv.constant0._Z9cuda_gemmIiLi256ELi1ELi1ELi1024ELi64ELi64ELi32ELi0ELi1EEviiiPT_S1_S1_ii:
	.zero		944


//--------------------- .nv.constant0._Z9cuda_gemmIiLi256ELi1ELi1ELi1024ELi64ELi64ELi32ELi0ELi0EEviiiPT_S1_S1_ii --------------------------
	.section	.nv.constant0._Z9cuda_gemmIiLi256ELi1ELi1ELi1024ELi64ELi64ELi32ELi0ELi0EEviiiPT_S1_S1_ii,"a",@progbits
	.sectionflags	@""
	.align	4
.nv.constant0._Z9cuda_gemmIiLi256ELi1ELi1ELi1024ELi64ELi64ELi32ELi0ELi0EEviiiPT_S1_S1_ii:
	.zero		944


//--------------------- .nv.constant0._Z9cuda_gemmIiLi256ELi1ELi1ELi1024ELi32ELi32ELi32ELi1ELi1EEviiiPT_S1_S1_ii --------------------------
	.section	.nv.constant0._Z9cuda_gemmIiLi256ELi1ELi1ELi1024ELi32ELi32ELi32ELi1ELi1EEviiiPT_S1_S1_ii,"a",@progbits
	.sectionflags	@""
	.align	4
.nv.constant0._Z9cuda_gemmIiLi256ELi1ELi1ELi1024ELi32ELi32ELi32ELi1ELi1EEviiiPT_S1_S1_ii:
	.zero		944


//--------------------- .nv.constant0._Z9cuda_gemmIiLi256ELi1ELi1ELi1024ELi32ELi32ELi32ELi1ELi0EEviiiPT_S1_S1_ii --------------------------
	.section	.nv.constant0._Z9cuda_gemmIiLi256ELi1ELi1ELi1024ELi32ELi32ELi32ELi1ELi0EEviiiPT_S1_S1_ii,"a",@progbits
	.sectionflags	@""
	.align	4
.nv.constant0._Z9cuda_gemmIiLi256ELi1ELi1ELi1024ELi32ELi32ELi32ELi1ELi0EEviiiPT_S1_S1_ii:
	.zero		944


//--------------------- .nv.constant0._Z9cuda_gemmIiLi256ELi1ELi1ELi1024ELi32ELi32ELi32ELi0ELi1EEviiiPT_S1_S1_ii --------------------------
	.section	.nv.constant0._Z9cuda_gemmIiLi256ELi1ELi1ELi1024ELi32ELi32ELi32ELi0ELi1EEviiiPT_S1_S1_ii,"a",@progbits
	.sectionflags	@""
	.align	4
.nv.constant0._Z9cuda_gemmIiLi256ELi1ELi1ELi1024ELi32ELi32ELi32ELi0ELi1EEviiiPT_S1_S1_ii:
	.zero		944


//--------------------- .nv.constant0._Z9cuda_gemmIiLi256ELi1ELi1ELi1024ELi32ELi32ELi32ELi0ELi0EEviiiPT_S1_S1_ii --------------------------
	.section	.nv.constant0._Z9cuda_gemmIiLi256ELi1ELi1ELi1024ELi32ELi32ELi32ELi0ELi0EEviiiPT_S1_S1_ii,"a",@progbits
	.sectionflags	@""
	.align	4
.nv.constant0._Z9cuda_gemmIiLi256ELi1ELi1ELi1024ELi32ELi32ELi32ELi0ELi0EEviiiPT_S1_S1_ii:
	.zero		944


//--------------------- .nv.constant0._Z9cuda_gemmIiLi256ELi1ELi1ELi1024ELi16ELi16ELi32ELi1ELi1EEviiiPT_S1_S1_ii --------------------------
	.section	.nv.constant0._Z9cuda_gemmIiLi256ELi1ELi1ELi1024ELi16ELi16ELi32ELi1ELi1EEviiiPT_S1_S1_ii,"a",@progbits
	.sectionflags	@""
	.align	4
.nv.constant0._Z9cuda_gemmIiLi256ELi1ELi1ELi1024ELi16ELi16ELi32ELi1ELi1EEviiiPT_S1_S1_ii:
	.zero		944


//--------------------- .nv.constant0._Z9cuda_gemmIiLi256ELi1ELi1ELi1024ELi16ELi16ELi32ELi1ELi0EEviiiPT_S1_S1_ii --------------------------
	.section	.nv.constant0._Z9cuda_gemmIiLi256ELi1ELi1ELi1024ELi16ELi16ELi32ELi1ELi0EEviiiPT_S1_S1_ii,"a",@progbits
	.sectionflags	@""
	.align	4
.nv.constant0._Z9cuda_gemmIiLi256ELi1ELi1ELi1024ELi16ELi16ELi32ELi1ELi0EEviiiPT_S1_S1_ii:
	.zero		944


//--------------------- .nv.constant0._Z9cuda_gemmIiLi256ELi1ELi1ELi1024ELi16ELi16ELi32ELi0ELi1EEviiiPT_S1_S1_ii --------------------------
	.section	.nv.constant0._Z9cuda_gemmIiLi256ELi1ELi1ELi1024ELi16ELi16ELi32ELi0ELi1EEviiiPT_S1_S1_ii,"a",@progbits
	.sectionflags	@""
	.align	4
.nv.constant0._Z9cuda_gemmIiLi256ELi1ELi1ELi1024ELi16ELi16ELi32ELi0ELi1EEviiiPT_S1_S1_ii:
	.zero		944


//--------------------- .nv.constant0._Z9cuda_gemmIiLi256ELi1ELi1ELi1024ELi16ELi16ELi32ELi0ELi0EEviiiPT_S1_S1_ii --------------------------
	.section	.nv.constant0._Z9cuda_gemmIiLi256ELi1ELi1ELi1024ELi16ELi16ELi32ELi0ELi0EEviiiPT_S1_S1_ii,"a",@progbits
	.sectionflags	@""
	.align	4
.nv.constant0._Z9cuda_gemmIiLi256ELi1ELi1ELi1024ELi16ELi16ELi32ELi0ELi0EEviiiPT_S1_S1_ii:
	.zero		944


//--------------------- .nv.constant0._Z9cuda_gemmIiLi256ELi1ELi1ELi1024ELi8ELi8ELi32ELi1ELi1EEviiiPT_S1_S1_ii --------------------------
	.section	.nv.constant0._Z9cuda_gemmIiLi256ELi1ELi1ELi1024ELi8ELi8ELi32ELi1ELi1EEviiiPT_S1_S1_ii,"a",@progbits
	.sectionflags	@""
	.align	4
.nv.constant0._Z9cuda_gemmIiLi256ELi1ELi1ELi1024ELi8ELi8ELi32ELi1ELi1EEviiiPT_S1_S1_ii:
	.zero		944


//--------------------- .nv.constant0._Z9cuda_gemmIiLi256ELi1ELi1ELi1024ELi8ELi8ELi32ELi1ELi0EEviiiPT_S1_S1_ii --------------------------
	.section	.nv.constant0._Z9cuda_gemmIiLi256ELi1ELi1ELi1024ELi8ELi8ELi32ELi1ELi0EEviiiPT_S1_S1_ii,"a",@progbits
	.sectionflags	@""
	.align	4
.nv.constant0._Z9cuda_gemmIiLi256ELi1ELi1ELi1024ELi8ELi8ELi32ELi1ELi0EEviiiPT_S1_S1_ii:
	.zero		944


//--------------------- .nv.constant0._Z9cuda_gemmIiLi256ELi1ELi1ELi1024ELi8ELi8ELi32ELi0ELi1EEviiiPT_S1_S1_ii --------------------------
	.section	.nv.constant0._Z9cuda_gemmIiLi256ELi1ELi1ELi1024ELi8ELi8ELi32ELi0ELi1EEviiiPT_S1_S1_ii,"a",@progbits
	.sectionflags	@""
	.align	4
.nv.constant0._Z9cuda_gemmIiLi256ELi1ELi1ELi1024ELi8ELi8ELi32ELi0ELi1EEviiiPT_S1_S1_ii:
	.zero		944


//--------------------- .nv.constant0._Z9cuda_gemmIiLi256ELi1ELi1ELi1024ELi8ELi8ELi32ELi0ELi0EEviiiPT_S1_S1_ii --------------------------
	.section	.nv.constant0._Z9cuda_gemmIiLi256ELi1ELi1ELi1024ELi8ELi8ELi32ELi0ELi0EEviiiPT_S1_S1_ii,"a",@progbits
	.sectionflags	@""
	.align	4
.nv.constant0._Z9cuda_gemmIiLi256ELi1ELi1ELi1024ELi8ELi8ELi32ELi0ELi0EEviiiPT_S1_S1_ii:
	.zero		944


//--------------------- .nv.constant0._Z9cuda_gemmIiLi256ELi1ELi1ELi1024ELi4ELi4ELi32ELi1ELi1EEviiiPT_S1_S1_ii --------------------------
	.section	.nv.constant0._Z9cuda_gemmIiLi256ELi1ELi1ELi1024ELi4ELi4ELi32ELi1ELi1EEviiiPT_S1_S1_ii,"a",@progbits
	.sectionflags	@""
	.align	4
.nv.constant0._Z9cuda_gemmIiLi256ELi1ELi1ELi1024ELi4ELi4ELi32ELi1ELi1EEviiiPT_S1_S1_ii:
	.zero		944


//--------------------- .nv.constant0._Z9cuda_gemmIiLi256ELi1ELi1ELi1024ELi4ELi4ELi32ELi1ELi0EEviiiPT_S1_S1_ii --------------------------
	.section	.nv.constant0._Z9cuda_gemmIiLi256ELi1ELi1ELi1024ELi4ELi4ELi32ELi1ELi0EEviiiPT_S1_S1_ii,"a",@progbits
	.sectionflags	@""
	.align	4
.nv.constant0._Z9cuda_gemmIiLi256ELi1ELi1ELi1024ELi4ELi4ELi32ELi1ELi0EEviiiPT_S1_S1_ii:
	.zero		944


//--------------------- .nv.constant0._Z9cuda_gemmIiLi256ELi1ELi1ELi1024ELi4ELi4ELi32ELi0ELi1EEviiiPT_S1_S1_ii --------------------------
	.section	.nv.constant0._Z9cuda_gemmIiLi256ELi1ELi1ELi1024ELi4ELi4ELi32ELi0ELi1EEviiiPT_S1_S1_ii,"a",@progbits
	.sectionflags	@""
	.align	4
.nv.constant0._Z9cuda_gemmIiLi256ELi1ELi1ELi1024ELi4ELi4ELi32ELi0ELi1EEviiiPT_S1_S1_ii:
	.zero		944


//--------------------- .nv.constant0._Z9cuda_gemmIiLi256ELi1ELi1ELi1024ELi4ELi4ELi32ELi0ELi0EEviiiPT_S1_S1_ii --------------------------
	.section	.nv.constant0._Z9cuda_gemmIiLi256ELi1ELi1ELi1024ELi4ELi4ELi32ELi0ELi0EEviiiPT_S1_S1_ii,"a",@progbits
	.sectionflags	@""
	.align	4
.nv.constant0._Z9cuda_gemmIiLi256ELi1ELi1ELi1024ELi4ELi4ELi32ELi0ELi0EEviiiPT_S1_S1_ii:
	.zero		944


//--------------------- .nv.constant0._Z9cuda_gemmIiLi256ELi1ELi1ELi1024ELi2ELi2ELi32ELi1ELi1EEviiiPT_S1_S1_ii --------------------------
	.section	.nv.constant0._Z9cuda_gemmIiLi256ELi1ELi1ELi1024ELi2ELi2ELi32ELi1ELi1EEviiiPT_S1_S1_ii,"a",@progbits
	.sectionflags	@""
	.align	4
.nv.constant0._Z9cuda_gemmIiLi256ELi1ELi1ELi1024ELi2ELi2ELi32ELi1ELi1EEviiiPT_S1_S1_ii:
	.zero		944


//--------------------- .nv.constant0._Z9cuda_gemmIiLi256ELi1ELi1ELi1024ELi2ELi2ELi32ELi1ELi0EEviiiPT_S1_S1_ii --------------------------
	.section	.nv.constant0._Z9cuda_gemmIiLi256ELi1ELi1ELi1024ELi2ELi2ELi32ELi1ELi0EEviiiPT_S1_S1_ii,"a",@progbits
	.sectionflags	@""
	.align	4
.nv.constant0._Z9cuda_gemmIiLi256ELi1ELi1ELi1024ELi2ELi2ELi32ELi1ELi0EEviiiPT_S1_S1_ii:
	.zero		944


//--------------------- .nv.constant0._Z9cuda_gemmIiLi256ELi1ELi1ELi1024ELi2ELi2ELi32ELi0ELi1EEviiiPT_S1_S1_ii --------------------------
	.section	.nv.constant0._Z9cuda_gemmIiLi256ELi1ELi1ELi1024ELi2ELi2ELi32ELi0ELi1EEviiiPT_S1_S1_ii,"a",@progbits
	.sectionflags	@""
	.align	4
.nv.constant0._Z9cuda_gemmIiLi256ELi1ELi1ELi1024ELi2ELi2ELi32ELi0ELi1EEviiiPT_S1_S1_ii:
	.zero		944


//--------------------- .nv.constant0._Z9cuda_gemmIiLi256ELi1ELi1ELi1024ELi2ELi2ELi32ELi0ELi0EEviiiPT_S1_S1_ii --------------------------
	.section	.nv.constant0._Z9cuda_gemmIiLi256ELi1ELi1ELi1024ELi2ELi2ELi32ELi0ELi0EEviiiPT_S1_S1_ii,"a",@progbits
	.sectionflags	@""
	.align	4
.nv.constant0._Z9cuda_gemmIiLi256ELi1ELi1ELi1024ELi2ELi2ELi32ELi0ELi0EEviiiPT_S1_S1_ii:
	.zero		944


//--------------------- .nv.constant0._Z9cuda_gemmIiLi256ELi1ELi1ELi512ELi128ELi128ELi32ELi1ELi1EEviiiPT_S1_S1_ii --------------------------
	.section	.nv.constant0._Z9cuda_gemmIiLi256ELi1ELi1ELi512ELi128ELi128ELi32ELi1ELi1EEviiiPT_S1_S1_ii,"a",@progbits
	.sectionflags	@""
	.align	4
.nv.constant0._Z9cuda_gemmIiLi256ELi1ELi1ELi512ELi128ELi128ELi32ELi1ELi1EEviiiPT_S1_S1_ii:
	.zero		944


//--------------------- .nv.constant0._Z9cuda_gemmIiLi256ELi1ELi1ELi512ELi128ELi128ELi32ELi1ELi0EEviiiPT_S1_S1_ii --------------------------
	.section	.nv.constant0._Z9cuda_gemmIiLi256ELi1ELi1ELi512ELi128ELi128ELi32ELi1ELi0EEviiiPT_S1_S1_ii,"a",@progbits
	.sectionflags	@""
	.align	4
.nv.constant0._Z9cuda_gemmIiLi256ELi1ELi1ELi512ELi128ELi128ELi32ELi1ELi0EEviiiPT_S1_S1_ii:
	.zero		944


//--------------------- .nv.constant0._Z9cuda_gemmIiLi256ELi1ELi1ELi512ELi128ELi128ELi32ELi0ELi1EEviiiPT_S1_S1_ii --------------------------
	.section	.nv.constant0._Z9cuda_gemmIiLi256ELi1ELi1ELi512ELi128ELi128ELi32ELi0ELi1EEviiiPT_S1_S1_ii,"a",@progbits
	.sectionflags	@""
	.align	4
.nv.constant0._Z9cuda_gemmIiLi256ELi1ELi1ELi512ELi128ELi128ELi32ELi0ELi1EEviiiPT_S1_S1_ii:
	.zero		944


//--------------------- .nv.constant0._Z9cuda_gemmIiLi256ELi1ELi1ELi512ELi128ELi128ELi32ELi0ELi0EEviiiPT_S1_S1_ii --------------------------
	.section	.nv.constant0._Z9cuda_gemmIiLi256ELi1ELi1ELi512ELi128ELi128ELi32ELi0ELi0EEviiiPT_S1_S1_ii,"a",@progbits
	.sectionflags	@""
	.align	4
.nv.constant0._Z9cuda_gemmIiLi256ELi1ELi1ELi512ELi128ELi128ELi32ELi0ELi0EEviiiPT_S1_S1_ii:
	.zero		944


//--------------------- .nv.constant0._Z9cuda_gemmIiLi256ELi1ELi1ELi512ELi64ELi64ELi32ELi1ELi1EEviiiPT_S1_S1_ii --------------------------
	.section	.nv.constant0._Z9cuda_gemmIiLi256ELi1ELi1ELi512ELi64ELi64ELi32ELi1ELi1EEviiiPT_S1_S1_ii,"a",@progbits
	.sectionflags	@""
	.align	4
.nv.constant0._Z9cuda_gemmIiLi256ELi1ELi1ELi512ELi64ELi64ELi32ELi1ELi1EEviiiPT_S1_S1_ii:
	.zero		944


//--------------------- .nv.constant0._Z9cuda_gemmIiLi256ELi1ELi1ELi512ELi64ELi64ELi32ELi1ELi0EEviiiPT_S1_S1_ii --------------------------
	.section	.nv.constant0._Z9cuda_gemmIiLi256ELi1ELi1ELi512ELi64ELi64ELi32ELi1ELi0EEviiiPT_S1_S1_ii,"a",@progbits
	.sectionflags	@""
	.align	4
.nv.constant0._Z9cuda_gemmIiLi256ELi1ELi1ELi512ELi64ELi64ELi32ELi1ELi0EEviiiPT_S1_S1_ii:
	.zero		944


//--------------------- .nv.constant0._Z9cuda_gemmIiLi256ELi1ELi1ELi512ELi64ELi64ELi32ELi0ELi1EEviiiPT_S1_S1_ii --------------------------
	.section	.nv.constant0._Z9cuda_gemmIiLi256ELi1ELi1ELi512ELi64ELi64ELi32ELi0ELi1EEviiiPT_S1_S1_ii,"a",@progbits
	.sectionflags	@""
	.align	4
.nv.constant0._Z9cuda_gemmIiLi256ELi1ELi1ELi512ELi64ELi64ELi32ELi0ELi1EEviiiPT_S1_S1_ii:
	.zero		944


//--------------------- .nv.constant0._Z9cuda_gemmIiLi256ELi1ELi1ELi512ELi64ELi64ELi32ELi0ELi0EEviiiPT_S1_S1_ii --------------------------
	.section	.nv.constant0._Z9cuda_gemmIiLi256ELi1ELi1ELi512ELi64ELi64ELi32ELi0ELi0EEviiiPT_S1_S1_ii,"a",@progbits
	.sectionflags	@""
	.align	4
.nv.constant0._Z9cuda_gemmIiLi256ELi1ELi1ELi512ELi64ELi64ELi32ELi0ELi0EEviiiPT_S1_S1_ii:
	.zero		944


//--------------------- .nv.constant0._Z9cuda_gemmIiLi256ELi1ELi1ELi512ELi32ELi32ELi32ELi1ELi1EEviiiPT_S1_S1_ii --------------------------
	.section	.nv.constant0._Z9cuda_gemmIiLi256ELi1ELi1ELi512ELi32ELi32ELi32ELi1ELi1EEviiiPT_S1_S1_ii,"a",@progbits
	.sectionflags	@""
	.align	4
.nv.constant0._Z9cuda_gemmIiLi256ELi1ELi1ELi512ELi32ELi32ELi32ELi1ELi1EEviiiPT_S1_S1_ii:
	.zero		944


//--------------------- .nv.constant0._Z9cuda_gemmIiLi256ELi1ELi1ELi512ELi32ELi32ELi32ELi1ELi0EEviiiPT_S1_S1_ii --------------------------
	.section	.nv.constant0._Z9cuda_gemmIiLi256ELi1ELi1ELi512ELi32ELi32ELi32ELi1ELi0EEviiiPT_S1_S1_ii,"a",@progbits
	.sectionflags	@""
	.align	4
.nv.constant0._Z9cuda_gemmIiLi256ELi1ELi1ELi512ELi32ELi32ELi32ELi1ELi0EEviiiPT_S1_S1_ii:
	.zero		944


//--------------------- .nv.constant0._Z9cuda_gemmIiLi256ELi1ELi1ELi512ELi32ELi32ELi32ELi0ELi1EEviiiPT_S1_S1_ii --------------------------
	.section	.nv.constant0._Z9cuda_gemmIiLi256ELi1ELi1ELi512ELi32ELi32ELi32ELi0ELi1EEviiiPT_S1_S1_ii,"a",@progbits
	.sectionflags	@""
	.align	4
.nv.constant0._Z9cuda_gemmIiLi256ELi1ELi1ELi512ELi32ELi32ELi32ELi0ELi1EEviiiPT_S1_S1_ii:
	.zero		944


//--------------------- .nv.constant0._Z9cuda_gemmIiLi256ELi1ELi1ELi512ELi32ELi32ELi32ELi0ELi0EEviiiPT_S1_S1_ii --------------------------
	.section	.nv.constant0._Z9cuda_gemmIiLi256ELi1ELi1ELi512ELi32ELi32ELi32ELi0ELi0EEviiiPT_S1_S1_ii,"a",@progbits
	.sectionflags	@""
	.align	4
.nv.constant0._Z9cuda_gemmIiLi256ELi1ELi1ELi512ELi32ELi32ELi32ELi0ELi0EEviiiPT_S1_S1_ii:
	.zero		944


//--------------------- .nv.constant0._Z9cuda_gemmIiLi256ELi1ELi1ELi512ELi16ELi16ELi32ELi1ELi1EEviiiPT_S1_S1_ii --------------------------
	.section	.nv.constant0._Z9cuda_gemmIiLi256ELi1ELi1ELi512ELi16ELi16ELi32ELi1ELi1EEviiiPT_S1_S1_ii,"a",@progbits
	.sectionflags	@""
	.align	4
.nv.constant0._Z9cuda_gemmIiLi256ELi1ELi1ELi512ELi16ELi16ELi32ELi1ELi1EEviiiPT_S1_S1_ii:
	.zero		944


//--------------------- .nv.constant0._Z9cuda_gemmIiLi256ELi1ELi1ELi512ELi16ELi16ELi32ELi1ELi0EEviiiPT_S1_S1_ii --------------------------
	.section	.nv.constant0._Z9cuda_gemmIiLi256ELi1ELi1ELi512ELi16ELi16ELi32ELi1ELi0EEviiiPT_S1_S1_ii,"a",@progbits
	.sectionflags	@""
	.align	4
.nv.constant0._Z9cuda_gemmIiLi256ELi1ELi1ELi512ELi16ELi16ELi32ELi1ELi0EEviiiPT_S1_S1_ii:
	.zero		944


//--------------------- .nv.constant0._Z9cuda_gemmIiLi256ELi1ELi1ELi512ELi16ELi16ELi32ELi0ELi1EEviiiPT_S1_S1_ii --------------------------
	.section	.nv.constant0._Z9cuda_gemmIiLi256ELi1ELi1ELi512ELi16ELi16ELi32ELi0ELi1EEviiiPT_S1_S1_ii,"a",@progbits
	.sectionflags	@""
	.align	4
.nv.constant0._Z9cuda_gemmIiLi256ELi1ELi1ELi512ELi16ELi16ELi32ELi0ELi1EEviiiPT_S1_S1_ii:
	.zero		944


//--------------------- .nv.constant0._Z9cuda_gemmIiLi256ELi1ELi1ELi512ELi16ELi16ELi32ELi0ELi0EEviiiPT_S1_S1_ii --------------------------
	.section	.nv.constant0._Z9cuda_gemmIiLi256ELi1ELi1ELi512ELi16ELi16ELi32ELi0ELi0EEviiiPT_S1_S1_ii,"a",@progbits
	.sectionflags	@""
	.align	4
.nv.constant0._Z9cuda_gemmIiLi256ELi1ELi1ELi512ELi16ELi16ELi32ELi0ELi0EEviiiPT_S1_S1_ii:
	.zero		944


//--------------------- .nv.constant0._Z9cuda_gemmIiLi256ELi1ELi1ELi512ELi8ELi8ELi32ELi1ELi1EEviiiPT_S1_S1_ii --------------------------
	.section	.nv.constant0._Z9cuda_gemmIiLi256ELi1ELi1ELi512ELi8ELi8ELi32ELi1ELi1EEviiiPT_S1_S1_ii,"a",@progbits
	.sectionflags	@""
	.align	4
.nv.constant0._Z9cuda_gemmIiLi256ELi1ELi1ELi512ELi8ELi8ELi32ELi1ELi1EEviiiPT_S1_S1_ii:
	.zero		944


//--------------------- .nv.constant0._Z9cuda_gemmIiLi256ELi1ELi1ELi512ELi8ELi8ELi32ELi1ELi0EEviiiPT_S1_S1_ii --------------------------
	.section	.nv.constant0._Z9cuda_gemmIiLi256ELi1ELi1ELi512ELi8ELi8ELi32ELi1ELi0EEviiiPT_S1_S1_ii,"a",@progbits
	.sectionflags	@""
	.align	4
.nv.constant0._Z9cuda_gemmIiLi256ELi1ELi1ELi512ELi8ELi8ELi32ELi1ELi0EEviiiPT_S1_S1_ii:
	.zero		944


//--------------------- .nv.constant0._Z9cuda_gemmIiLi256ELi1ELi1ELi512ELi8ELi8ELi32ELi0ELi1EEviiiPT_S1_S1_ii --------------------------
	.section	.nv.constant0._Z9cuda_gemmIiLi256ELi1ELi1ELi512ELi8ELi8ELi32ELi0ELi1EEviiiPT_S1_S1_ii,"a",@progbits
	.sectionflags	@""
	.align	4
.nv.constant0._Z9cuda_gemmIiLi256ELi1ELi1ELi512ELi8ELi8ELi32ELi0ELi1EEviiiPT_S1_S1_ii:
	.zero		944


//--------------------- .nv.constant0._Z9cuda_gemmIiLi256ELi1ELi1ELi512ELi8ELi8ELi32ELi0ELi0EEviiiPT_S1_S1_ii --------------------------
	.section	.nv.constant0._Z9cuda_gemmIiLi256ELi1ELi1ELi512ELi8ELi8ELi32ELi0ELi0EEviiiPT_S1_S1_ii,"a",@progbits
	.sectionflags	@""
	.align	4
.nv.constant0._Z9cuda_gemmIiLi256ELi1ELi1ELi512ELi8ELi8ELi32ELi0ELi0EEviiiPT_S1_S1_ii:
	.zero		944


//--------------------- .nv.constant0._Z9cuda_gemmIiLi256ELi1ELi1ELi512ELi4ELi4ELi32ELi1ELi1EEviiiPT_S1_S1_ii --------------------------
	.section	.nv.constant0._Z9cuda_gemmIiLi256ELi1ELi1ELi512ELi4ELi4ELi32ELi1ELi1EEviiiPT_S1_S1_ii,"a",@progbits
	.sectionflags	@""
	.align	4
.nv.constant0._Z9cuda_gemmIiLi256ELi1ELi1ELi512ELi4ELi4ELi32ELi1ELi1EEviiiPT_S1_S1_ii:
	.zero		944


//--------------------- .nv.constant0._Z9cuda_gemmIiLi256ELi1ELi1ELi512ELi4ELi4ELi32ELi1ELi0EEviiiPT_S1_S1_ii --------------------------
	.section	.nv.constant0._Z9cuda_gemmIiLi256ELi1ELi1ELi512ELi4ELi4ELi32ELi1ELi0EEviiiPT_S1_S1_ii,"a",@progbits
	.sectionflags	@""
	.align	4
.nv.constant0._Z9cuda_gemmIiLi256ELi1ELi1ELi512ELi4ELi4ELi32ELi1ELi0EEviiiPT_S1_S1_ii:
	.zero		944


//--------------------- .nv.constant0._Z9cuda_gemmIiLi256ELi1ELi1ELi512ELi4ELi4ELi32ELi0ELi1EEviiiPT_S1_S1_ii --------------------------
	.section	.nv.constant0._Z9cuda_gemmIiLi256ELi1ELi1ELi512ELi4ELi4ELi32ELi0ELi1EEviiiPT_S1_S1_ii,"a",@progbits
	.sectionflags	@""
	.align	4
.nv.constant0._Z9cuda_gemmIiLi256ELi1ELi1ELi512ELi4ELi4ELi32ELi0ELi1EEviiiPT_S1_S1_ii:
	.zero		944


//--------------------- .nv.constant0._Z9cuda_gemmIiLi256ELi1ELi1ELi512ELi4ELi4ELi32ELi0ELi0EEviiiPT_S1_S1_ii --------------------------
	.section	.nv.constant0._Z9cuda_gemmIiLi256ELi1ELi1ELi512ELi4ELi4ELi32ELi0ELi0EEviiiPT_S1_S1_ii,"a",@progbits
	.sectionflags	@""
	.align	4
.nv.constant0._Z9cuda_gemmIiLi256ELi1ELi1ELi512ELi4ELi4ELi32ELi0ELi0EEviiiPT_S1_S1_ii:
	.zero		944


//--------------------- .nv.constant0._Z9cuda_gemmIiLi256ELi1ELi1ELi512ELi2ELi2ELi32ELi1ELi1EEviiiPT_S1_S1_ii --------------------------
	.section	.nv.constant0._Z9cuda_gemmIiLi256ELi1ELi1ELi512ELi2ELi2ELi32ELi1ELi1EEviiiPT_S1_S1_ii,"a",@progbits
	.sectionflags	@""
	.align	4
.nv.constant0._Z9cuda_gemmIiLi256ELi1ELi1ELi512ELi2ELi2ELi32ELi1ELi1EEviiiPT_S1_S1_ii:
	.zero		944


//--------------------- .nv.constant0._Z9cuda_gemmIiLi256ELi1ELi1ELi512ELi2ELi2ELi32ELi1ELi0EEviiiPT_S1_S1_ii --------------------------
	.section	.nv.constant0._Z9cuda_gemmIiLi256ELi1ELi1ELi512ELi2ELi2ELi32ELi1ELi0EEviiiPT_S1_S1_ii,"a",@progbits
	.sectionflags	@""
	.align	4
.nv.constant0._Z9cuda_gemmIiLi256ELi1ELi1ELi512ELi2ELi2ELi32ELi1ELi0EEviiiPT_S1_S1_ii:
	.zero		944


//--------------------- .nv.constant0._Z9cuda_gemmIiLi256ELi1ELi1ELi512ELi2ELi2ELi32ELi0ELi1EEviiiPT_S1_S1_ii --------------------------
	.section	.nv.constant0._Z9cuda_gemmIiLi256ELi1ELi1ELi512ELi2ELi2ELi32ELi0ELi1EEviiiPT_S1_S1_ii,"a",@progbits
	.sectionflags	@""
	.align	4
.nv.constant0._Z9cuda_gemmIiLi256ELi1ELi1ELi512ELi2ELi2ELi32ELi0ELi1EEviiiPT_S1_S1_ii:
	.zero		944


//--------------------- .nv.constant0._Z9cuda_gemmIiLi256ELi1ELi1ELi512ELi2ELi2ELi32ELi0ELi0EEviiiPT_S1_S1_ii --------------------------
	.section	.nv.constant0._Z9cuda_gemmIiLi256ELi1ELi1ELi512ELi2ELi2ELi32ELi0ELi0EEviiiPT_S1_S1_ii,"a",@progbits
	.sectionflags	@""
	.align	4
.nv.constant0._Z9cuda_gemmIiLi256ELi1ELi1ELi512ELi2ELi2ELi32ELi0ELi0EEviiiPT_S1_S1_ii:
	.zero		944


//--------------------- .nv.constant0._Z9cuda_gemmIiLi256ELi1ELi1ELi256ELi128ELi128ELi32ELi1ELi1EEviiiPT_S1_S1_ii --------------------------
	.section	.nv.constant0._Z9cuda_gemmIiLi256ELi1ELi1ELi256ELi128ELi128ELi32ELi1ELi1EEviiiPT_S1_S1_ii,"a",@progbits
	.sectionflags	@""
	.align	4
.nv.constant0._Z9cuda_gemmIiLi256ELi1ELi1ELi256ELi128ELi128ELi32ELi1ELi1EEviiiPT_S1_S1_ii:
	.zero		944


//--------------------- .nv.constant0._Z9cuda_gemmIiLi256ELi1ELi1ELi256ELi128ELi128ELi32ELi1ELi0EEviiiPT_S1_S1_ii --------------------------
	.section	.nv.constant0._Z9cuda_gemmIiLi256ELi1ELi1ELi256ELi128ELi128ELi32ELi1ELi0EEviiiPT_S1_S1_ii,"a",@progbits
	.sectionflags	@""
	.align	4
.nv.constant0._Z9cuda_gemmIiLi256ELi1ELi1ELi256ELi128ELi128ELi32ELi1ELi0EEviiiPT_S1_S1_ii:
	.zero		944


//--------------------- .nv.constant0._Z9cuda_gemmIiLi256ELi1ELi1ELi256ELi128ELi128ELi32ELi0ELi1EEviiiPT_S1_S1_ii --------------------------
	.section	.nv.constant0._Z9cuda_gemmIiLi256ELi1ELi1ELi256ELi128ELi128ELi32ELi0ELi1EEviiiPT_S1_S1_ii,"a",@progbits
	.sectionflags	@""
	.align	4
.nv.constant0._Z9cuda_gemmIiLi256ELi1ELi1ELi256ELi128ELi128ELi32ELi0ELi1EEviiiPT_S1_S1_ii:
	.zero		944


//--------------------- .nv.constant0._Z9cuda_gemmIiLi256ELi1ELi1ELi256ELi128ELi128ELi32ELi0ELi0EEviiiPT_S1_S1_ii --------------------------
	.section	.nv.constant0._Z9cuda_gemmIiLi256ELi1ELi1ELi256ELi128ELi128ELi32ELi0ELi0EEviiiPT_S1_S1_ii,"a",@progbits
	.sectionflags	@""
	.align	4
.nv.constant0._Z9cuda_gemmIiLi256ELi1ELi1ELi256ELi128ELi128ELi32ELi0ELi0EEviiiPT_S1_S1_ii:
	.zero		944


//--------------------- .nv.constant0._Z9cuda_gemmIiLi256ELi1ELi1ELi256ELi64ELi64ELi32ELi1ELi1EEviiiPT_S1_S1_ii --------------------------
	.section	.nv.constant0._Z9cuda_gemmIiLi256ELi1ELi1ELi256ELi64ELi64ELi32ELi1ELi1EEviiiPT_S1_S1_ii,"a",@progbits
	.sectionflags	@""
	.align	4
.nv.constant0._Z9cuda_gemmIiLi256ELi1ELi1ELi256ELi64ELi64ELi32ELi1ELi1EEviiiPT_S1_S1_ii:
	.zero		944


//--------------------- .nv.constant0._Z9cuda_gemmIiLi256ELi1ELi1ELi256ELi64ELi64ELi32ELi1ELi0EEviiiPT_S1_S1_ii --------------------------
	.section	.nv.constant0._Z9cuda_gemmIiLi256ELi1ELi1ELi256ELi64ELi64ELi32ELi1ELi0EEviiiPT_S1_S1_ii,"a",@progbits
	.sectionflags	@""
	.align	4
.nv.constant0._Z9cuda_gemmIiLi256ELi1ELi1ELi256ELi64ELi64ELi32ELi1ELi0EEviiiPT_S1_S1_ii:
	.zero		944


//--------------------- .nv.constant0._Z9cuda_gemmIiLi256ELi1ELi1ELi256ELi64ELi64ELi32ELi0ELi1EEviiiPT_S1_S1_ii --------------------------
	.section	.nv.constant0._Z9cuda_gemmIiLi256ELi1ELi1ELi256ELi64ELi64ELi32ELi0ELi1EEviiiPT_S1_S1_ii,"a",@progbits
	.sectionflags	@""
	.align	4
.nv.constant0._Z9cuda_gemmIiLi256ELi1ELi1ELi256ELi64ELi64ELi32ELi0ELi1EEviiiPT_S1_S1_ii:
	.zero		944


//--------------------- .nv.constant0._Z9cuda_gemmIiLi256ELi1ELi1ELi256ELi64ELi64ELi32ELi0ELi0EEviiiPT_S1_S1_ii --------------------------
	.section	.nv.constant0._Z9cuda_gemmIiLi256ELi1ELi1ELi256ELi64ELi64ELi32ELi0ELi0EEviiiPT_S1_S1_ii,"a",@progbits
	.sectionflags	@""
	.align	4
.nv.constant0._Z9cuda_gemmIiLi256ELi1ELi1ELi256ELi64ELi64ELi32ELi0ELi0EEviiiPT_S1_S1_ii:
	.zero		944


//--------------------- .nv.constant0._Z9cuda_gemmIiLi256ELi1ELi1ELi256ELi32ELi32ELi32ELi1ELi1EEviiiPT_S1_S1_ii --------------------------
	.section	.nv.constant0._Z9cuda_gemmIiLi256ELi1ELi1ELi256ELi32ELi32ELi32ELi1ELi1EEviiiPT_S1_S1_ii,"a",@progbits
	.sectionflags	@""
	.align	4
.nv.constant0._Z9cuda_gemmIiLi256ELi1ELi1ELi256ELi32ELi32ELi32ELi1ELi1EEviiiPT_S1_S1_ii:
	.zero		944


//--------------------- .nv.constant0._Z9cuda_gemmIiLi256ELi1ELi1ELi256ELi32ELi32ELi32ELi1ELi0EEviiiPT_S1_S1_ii --------------------------
	.section	.nv.constant0._Z9cuda_gemmIiLi256ELi1ELi1ELi256ELi32ELi32ELi32ELi1ELi0EEviiiPT_S1_S1_ii,"a",@progbits
	.sectionflags	@""
	.align	4
.nv.constant0._Z9cuda_gemmIiLi256ELi1ELi1ELi256ELi32ELi32ELi32ELi1ELi0EEviiiPT_S1_S1_ii:
	.zero		944


//--------------------- .nv.constant0._Z9cuda_gemmIiLi256ELi1ELi1ELi256ELi32ELi32ELi32ELi0ELi1EEviiiPT_S1_S1_ii --------------------------
	.section	.nv.constant0._Z9cuda_gemmIiLi256ELi1ELi1ELi256ELi32ELi32ELi32ELi0ELi1EEviiiPT_S1_S1_ii,"a",@progbits
	.sectionflags	@""
	.align	4
.nv.constant0._Z9cuda_gemmIiLi256ELi1ELi1ELi256ELi32ELi32ELi32ELi0ELi1EEviiiPT_S1_S1_ii:
	.zero		944


//--------------------- .nv.constant0._Z9cuda_gemmIiLi256ELi1ELi1ELi256ELi32ELi32ELi32ELi0ELi0EEviiiPT_S1_S1_ii --------------------------
	.section	.nv.constant0._Z9cuda_gemmIiLi256ELi1ELi1ELi256ELi32ELi32ELi32ELi0ELi0EEviiiPT_S1_S1_ii,"a",@progbits
	.sectionflags	@""
	.align	4
.nv.constant0._Z9cuda_gemmIiLi256ELi1ELi1ELi256ELi32ELi32ELi32ELi0ELi0EEviiiPT_S1_S1_ii:
	.zero		944


//--------------------- .nv.constant0._Z9cuda_gemmIiLi256ELi1ELi1ELi256ELi16ELi16ELi32ELi1ELi1EEviiiPT_S1_S1_ii --------------------------
	.section	.nv.constant0._Z9cuda_gemmIiLi256ELi1ELi1ELi256ELi16ELi16ELi32ELi1ELi1EEviiiPT_S1_S1_ii,"a",@progbits
	.sectionflags	@""
	.align	4
.nv.constant0._Z9cuda_gemmIiLi256ELi1ELi1ELi256ELi16ELi16ELi32ELi1ELi1EEviiiPT_S1_S1_ii:
	.zero		944


//--------------------- .nv.constant0._Z9cuda_gemmIiLi256ELi1ELi1ELi256ELi16ELi16ELi32ELi1ELi0EEviiiPT_S1_S1_ii --------------------------
	.section	.nv.constant0._Z9cuda_gemmIiLi256ELi1ELi1ELi256ELi16ELi16ELi32ELi1ELi0EEviiiPT_S1_S1_ii,"a",@progbits
	.sectionflags	@""
	.align	4
.nv.constant0._Z9cuda_gemmIiLi256ELi1ELi1ELi256ELi16ELi16ELi32ELi1ELi0EEviiiPT_S1_S1_ii:
	.zero		944


//--------------------- .nv.constant0._Z9cuda_gemmIiLi256ELi1ELi1ELi256ELi16ELi16ELi32ELi0ELi1EEviiiPT_S1_S1_ii --------------------------
	.section	.nv.constant0._Z9cuda_gemmIiLi256ELi1ELi1ELi256ELi16ELi16ELi32ELi0ELi1EEviiiPT_S1_S1_ii,"a",@progbits
	.sectionflags	@""
	.align	4
.nv.constant0._Z9cuda_gemmIiLi256ELi1ELi1ELi256ELi16ELi16ELi32ELi0ELi1EEviiiPT_S1_S1_ii:
	.zero		944


//--------------------- .nv.constant0._Z9cuda_gemmIiLi256ELi1ELi1ELi256ELi16ELi16ELi32ELi0ELi0EEviiiPT_S1_S1_ii --------------------------
	.section	.nv.constant0._Z9cuda_gemmIiLi256ELi1ELi1ELi256ELi16ELi16ELi32ELi0ELi0EEviiiPT_S1_S1_ii,"a",@progbits
	.sectionflags	@""
	.align	4
.nv.constant0._Z9cuda_gemmIiLi256ELi1ELi1ELi256ELi16ELi16ELi32ELi0ELi0EEviiiPT_S1_S1_ii:
	.zero		944


//--------------------- .nv.constant0._Z9cuda_gemmIiLi256ELi1ELi1ELi256ELi8ELi8ELi32ELi1ELi1EEviiiPT_S1_S1_ii --------------------------
	.section	.nv.constant0._Z9cuda_gemmIiLi256ELi1ELi1ELi256ELi8ELi8ELi32ELi1ELi1EEviiiPT_S1_S1_ii,"a",@progbits
	.sectionflags	@""
	.align	4
.nv.constant0._Z9cuda_gemmIiLi256ELi1ELi1ELi256ELi8ELi8ELi32ELi1ELi1EEviiiPT_S1_S1_ii:
	.zero		944


//--------------------- .nv.constant0._Z9cuda_gemmIiLi256ELi1ELi1ELi256ELi8ELi8ELi32ELi1ELi0EEviiiPT_S1_S1_ii --------------------------
	.section	.nv.constant0._Z9cuda_gemmIiLi256ELi1ELi1ELi256ELi8ELi8ELi32ELi1ELi0EEviiiPT_S1_S1_ii,"a",@progbits
	.sectionflags	@""
	.align	4
.nv.constant0._Z9cuda_gemmIiLi256ELi1ELi1ELi256ELi8ELi8ELi32ELi1ELi0EEviiiPT_S1_S1_ii:
	.zero		944


//--------------------- .nv.constant0._Z9cuda_gemmIiLi256ELi1ELi1ELi256ELi8ELi8ELi32ELi0ELi1EEviiiPT_S1_S1_ii --------------------------
	.section	.nv.constant0._Z9cuda_gemmIiLi256ELi1ELi1ELi256ELi8ELi8ELi32ELi0ELi1EEviiiPT_S1_S1_ii,"a",@progbits
	.sectionflags	@""
	.align	4
.nv.constant0._Z9cuda_gemmIiLi256ELi1ELi1ELi256ELi8ELi8ELi32ELi0ELi1EEviiiPT_S1_S1_ii:
	.zero		944


//--------------------- .nv.constant0._Z9cuda_gemmIiLi256ELi1ELi1ELi256ELi8ELi8ELi32ELi0ELi0EEviiiPT_S1_S1_ii --------------------------
	.section	.nv.constant0._Z9cuda_gemmIiLi256ELi1ELi1ELi256ELi8ELi8ELi32ELi0ELi0EEviiiPT_S1_S1_ii,"a",@progbits
	.sectionflags	@""
	.align	4
.nv.constant0._Z9cuda_gemmIiLi256ELi1ELi1ELi256ELi8ELi8ELi32ELi0ELi0EEviiiPT_S1_S1_ii:
	.zero		944


//--------------------- .nv.constant0._Z9cuda_gemmIiLi256ELi1ELi1ELi256ELi4ELi4ELi32ELi1ELi1EEviiiPT_S1_S1_ii --------------------------
	.section	.nv.constant0._Z9cuda_gemmIiLi256ELi1ELi1ELi256ELi4ELi4ELi32ELi1ELi1EEviiiPT_S1_S1_ii,"a",@progbits
	.sectionflags	@""
	.align	4
.nv.constant0._Z9cuda_gemmIiLi256ELi1ELi1ELi256ELi4ELi4ELi32ELi1ELi1EEviiiPT_S1_S1_ii:
	.zero		944


//--------------------- .nv.constant0._Z9cuda_gemmIiLi256ELi1ELi1ELi256ELi4ELi4ELi32ELi1ELi0EEviiiPT_S1_S1_ii --------------------------
	.section	.nv.constant0._Z9cuda_gemmIiLi256ELi1ELi1ELi256ELi4ELi4ELi32ELi1ELi0EEviiiPT_S1_S1_ii,"a",@progbits
	.sectionflags	@""
	.align	4
.nv.constant0._Z9cuda_gemmIiLi256ELi1ELi1ELi256ELi4ELi4ELi32ELi1ELi0EEviiiPT_S1_S1_ii:
	.zero		944


//--------------------- .nv.constant0._Z9cuda_gemmIiLi256ELi1ELi1ELi256ELi4ELi4ELi32ELi0ELi1EEviiiPT_S1_S1_ii --------------------------
	.section	.nv.constant0._Z9cuda_gemmIiLi256ELi1ELi1ELi256ELi4ELi4ELi32ELi0ELi1EEviiiPT_S1_S1_ii,"a",@progbits
	.sectionflags	@""
	.align	4
.nv.constant0._Z9cuda_gemmIiLi256ELi1ELi1ELi256ELi4ELi4ELi32ELi0ELi1EEviiiPT_S1_S1_ii:
	.zero		944


//--------------------- .nv.constant0._Z9cuda_gemmIiLi256ELi1ELi1ELi256ELi4ELi4ELi32ELi0ELi0EEviiiPT_S1_S1_ii --------------------------
	.section	.nv.constant0._Z9cuda_gemmIiLi256ELi1ELi1ELi256ELi4ELi4ELi32ELi0ELi0EEviiiPT_S1_S1_ii,"a",@progbits
	.sectionflags	@""
	.align	4
.nv.constant0._Z9cuda_gemmIiLi256ELi1ELi1ELi256ELi4ELi4ELi32ELi0ELi0EEviiiPT_S1_S1_ii:
	.zero		944


//--------------------- .nv.constant0._Z9cuda_gemmIiLi256ELi1ELi1ELi256ELi2ELi2ELi32ELi1ELi1EEviiiPT_S1_S1_ii --------------------------
	.section	.nv.constant0._Z9cuda_gemmIiLi256ELi1ELi1ELi256ELi2ELi2ELi32ELi1ELi1EEviiiPT_S1_S1_ii,"a",@progbits
	.sectionflags	@""
	.align	4
.nv.constant0._Z9cuda_gemmIiLi256ELi1ELi1ELi256ELi2ELi2ELi32ELi1ELi1EEviiiPT_S1_S1_ii:
	.zero		944


//--------------------- .nv.constant0._Z9cuda_gemmIiLi256ELi1ELi1ELi256ELi2ELi2ELi32ELi1ELi0EEviiiPT_S1_S1_ii --------------------------
	.section	.nv.constant0._Z9cuda_gemmIiLi256ELi1ELi1ELi256ELi2ELi2ELi32ELi1ELi0EEviiiPT_S1_S1_ii,"a",@progbits
	.sectionflags	@""
	.align	4
.nv.constant0._Z9cuda_gemmIiLi256ELi1ELi1ELi256ELi2ELi2ELi32ELi1ELi0EEviiiPT_S1_S1_ii:
	.zero		944


//--------------------- .nv.constant0._Z9cuda_gemmIiLi256ELi1ELi1ELi256ELi2ELi2ELi32ELi0ELi1EEviiiPT_S1_S1_ii --------------------------
	.section	.nv.constant0._Z9cuda_gemmIiLi256ELi1ELi1ELi256ELi2ELi2ELi32ELi0ELi1EEviiiPT_S1_S1_ii,"a",@progbits
	.sectionflags	@""
	.align	4
.nv.constant0._Z9cuda_gemmIiLi256ELi1ELi1ELi256ELi2ELi2ELi32ELi0ELi1EEviiiPT_S1_S1_ii:
	.zero		944


//--------------------- .nv.constant0._Z9cuda_gemmIiLi256ELi1ELi1ELi256ELi2ELi2ELi32ELi0ELi0EEviiiPT_S1_S1_ii --------------------------
	.section	.nv.constant0._Z9cuda_gemmIiLi256ELi1ELi1ELi256ELi2ELi2ELi32ELi0ELi0EEviiiPT_S1_S1_ii,"a",@progbits
	.sectionflags	@""
	.align	4
.nv.constant0._Z9cuda_gemmIiLi256ELi1ELi1ELi256ELi2ELi2ELi32ELi0ELi0EEviiiPT_S1_S1_ii:
	.zero		944


//--------------------- .nv.constant0._Z9cuda_gemmIiLi256ELi1ELi1ELi128ELi128ELi128ELi32ELi1ELi1EEviiiPT_S1_S1_ii --------------------------
	.section	.nv.constant0._Z9cuda_gemmIiLi256ELi1ELi1ELi128ELi128ELi128ELi32ELi1ELi1EEviiiPT_S1_S1_ii,"a",@progbits
	.sectionflags	@""
	.align	4
.nv.constant0._Z9cuda_gemmIiLi256ELi1ELi1ELi128ELi128ELi128ELi32ELi1ELi1EEviiiPT_S1_S1_ii:
	.zero		944


//--------------------- .nv.constant0._Z9cuda_gemmIiLi256ELi1ELi1ELi128ELi128ELi128ELi32ELi1ELi0EEviiiPT_S1_S1_ii --------------------------
	.section	.nv.constant0._Z9cuda_gemmIiLi256ELi1ELi1ELi128ELi128ELi128ELi32ELi1ELi0EEviiiPT_S1_S1_ii,"a",@progbits
	.sectionflags	@""
	.align	4
.nv.constant0._Z9cuda_gemmIiLi256ELi1ELi1ELi128ELi128ELi128ELi32ELi1ELi0EEviiiPT_S1_S1_ii:
	.zero		944


//--------------------- .nv.constant0._Z9cuda_gemmIiLi256ELi1ELi1ELi128ELi128ELi128ELi32ELi0ELi1EEviiiPT_S1_S1_ii --------------------------
	.section	.nv.constant0._Z9cuda_gemmIiLi256ELi1ELi1ELi128ELi128ELi128ELi32ELi0ELi1EEviiiPT_S1_S1_ii,"a",@progbits
	.sectionflags	@""
	.align	4
.nv.constant0._Z9cuda_gemmIiLi256ELi1ELi1ELi128ELi128ELi128ELi32ELi0ELi1EEviiiPT_S1_S1_ii:
	.zero		944


//--------------------- .nv.constant0._Z9cuda_gemmIiLi256ELi1ELi1ELi128ELi128ELi128ELi32ELi0ELi0EEviiiPT_S1_S1_ii --------------------------
	.section	.nv.constant0._Z9cuda_gemmIiLi256ELi1ELi1ELi128ELi128ELi128ELi32ELi0ELi0EEviiiPT_S1_S1_ii,"a",@progbits
	.sectionflags	@""
	.align	4
.nv.constant0._Z9cuda_gemmIiLi256ELi1ELi1ELi128ELi128ELi128ELi32ELi0ELi0EEviiiPT_S1_S1_ii:
	.zero		944


//--------------------- .nv.constant0._Z9cuda_gemmIiLi256ELi1ELi1ELi128ELi64ELi64ELi32ELi1ELi1EEviiiPT_S1_S1_ii --------------------------
	.section	.nv.constant0._Z9cuda_gemmIiLi256ELi1ELi1ELi128ELi64ELi64ELi32ELi1ELi1EEviiiPT_S1_S1_ii,"a",@progbits
	.sectionflags	@""
	.align	4
.nv.constant0._Z9cuda_gemmIiLi256ELi1ELi1ELi128ELi64ELi64ELi32ELi1ELi1EEviiiPT_S1_S1_ii:
	.zero		944


//--------------------- .nv.constant0._Z9cuda_gemmIiLi256ELi1ELi1ELi128ELi64ELi64ELi32ELi1ELi0EEviiiPT_S1_S1_ii --------------------------
	.section	.nv.constant0._Z9cuda_gemmIiLi256ELi1ELi1ELi128ELi64ELi64ELi32ELi1ELi0EEviiiPT_S1_S1_ii,"a",@progbits
	.sectionflags	@""
	.align	4
.nv.constant0._Z9cuda_gemmIiLi256ELi1ELi1ELi128ELi64ELi64ELi32ELi1ELi0EEviiiPT_S1_S1_ii:
	.zero		944


//--------------------- .nv.constant0._Z9cuda_gemmIiLi256ELi1ELi1ELi128ELi64ELi64ELi32ELi0ELi1EEviiiPT_S1_S1_ii --------------------------
	.section	.nv.constant0._Z9cuda_gemmIiLi256ELi1ELi1ELi128ELi64ELi64ELi32ELi0ELi1EEviiiPT_S1_S1_ii,"a",@progbits
	.sectionflags	@""
	.align	4
.nv.constant0._Z9cuda_gemmIiLi256ELi1ELi1ELi128ELi64ELi64ELi32ELi0ELi1EEviiiPT_S1_S1_ii:
	.zero		944


//--------------------- .nv.constant0._Z9cuda_gemmIiLi256ELi1ELi1ELi128ELi64ELi64ELi32ELi0ELi0EEviiiPT_S1_S1_ii --------------------------
	.section	.nv.constant0._Z9cuda_gemmIiLi256ELi1ELi1ELi128ELi64ELi64ELi32ELi0ELi0EEviiiPT_S1_S1_ii,"a",@progbits
	.sectionflags	@""
	.align	4
.nv.constant0._Z9cuda_gemmIiLi256ELi1ELi1ELi128ELi64ELi64ELi32ELi0ELi0EEviiiPT_S1_S1_ii:
	.zero		944


//--------------------- .nv.constant0._Z9cuda_gemmIiLi256ELi1ELi1ELi128ELi32ELi32ELi32ELi1ELi1EEviiiPT_S1_S1_ii --------------------------
	.section	.nv.constant0._Z9cuda_gemmIiLi256ELi1ELi1ELi128ELi32ELi32ELi32ELi1ELi1EEviiiPT_S1_S1_ii,"a",@progbits
	.sectionflags	@""
	.align	4
.nv.constant0._Z9cuda_gemmIiLi256ELi1ELi1ELi128ELi32ELi32ELi32ELi1ELi1EEviiiPT_S1_S1_ii:
	.zero		944


//--------------------- .nv.constant0._Z9cuda_gemmIiLi256ELi1ELi1ELi128ELi32ELi32ELi32ELi1ELi0EEviiiPT_S1_S1_ii --------------------------
	.section	.nv.constant0._Z9cuda_gemmIiLi256ELi1ELi1ELi128ELi32ELi32ELi32ELi1ELi0EEviiiPT_S1_S1_ii,"a",@progbits
	.sectionflags	@""
	.align	4
.nv.constant0._Z9cuda_gemmIiLi256ELi1ELi1ELi128ELi32ELi32ELi32ELi1ELi0EEviiiPT_S1_S1_ii:
	.zero		944


//--------------------- .nv.constant0._Z9cuda_gemmIiLi256ELi1ELi1ELi128ELi32ELi32ELi32ELi0ELi1EEviiiPT_S1_S1_ii --------------------------
	.section	.nv.constant0._Z9cuda_gemmIiLi256ELi1ELi1ELi128ELi32ELi32ELi32ELi0ELi1EEviiiPT_S1_S1_ii,"a",@progbits
	.sectionflags	@""
	.align	4
.nv.constant0._Z9cuda_gemmIiLi256ELi1ELi1ELi128ELi32ELi32ELi32ELi0ELi1EEviiiPT_S1_S1_ii:
	.zero		944


//--------------------- .nv.constant0._Z9cuda_gemmIiLi256ELi1ELi1ELi128ELi32ELi32ELi32ELi0ELi0EEviiiPT_S1_S1_ii --------------------------
	.section	.nv.constant0._Z9cuda_gemmIiLi256ELi1ELi1ELi128ELi32ELi32ELi32ELi0ELi0EEviiiPT_S1_S1_ii,"a",@progbits
	.sectionflags	@""
	.align	4
.nv.constant0._Z9cuda_gemmIiLi256ELi1ELi1ELi128ELi32ELi32ELi32ELi0ELi0EEviiiPT_S1_S1_ii:
	.zero		944


//--------------------- .nv.constant0._Z9cuda_gemmIiLi256ELi1ELi1ELi128ELi16ELi16ELi32ELi1ELi1EEviiiPT_S1_S1_ii --------------------------
	.section	.nv.constant0._Z9cuda_gemmIiLi256ELi1ELi1ELi128ELi16ELi16ELi32ELi1ELi1EEviiiPT_S1_S1_ii,"a",@progbits
	.sectionflags	@""
	.align	4
.nv.constant0._Z9cuda_gemmIiLi256ELi1ELi1ELi128ELi16ELi16ELi32ELi1ELi1EEviiiPT_S1_S1_ii:
	.zero		944


//--------------------- .nv.constant0._Z9cuda_gemmIiLi256ELi1ELi1ELi128ELi16ELi16ELi32ELi1ELi0EEviiiPT_S1_S1_ii --------------------------
	.section	.nv.constant0._Z9cuda_gemmIiLi256ELi1ELi1ELi128ELi16ELi16ELi32ELi1ELi0EEviiiPT_S1_S1_ii,"a",@progbits
	.sectionflags	@""
	.align	4
.nv.constant0._Z9cuda_gemmIiLi256ELi1ELi1ELi128ELi16ELi16ELi32ELi1ELi0EEviiiPT_S1_S1_ii:
	.zero		944


//--------------------- .nv.constant0._Z9cuda_gemmIiLi256ELi1ELi1ELi128ELi16ELi16ELi32ELi0ELi1EEviiiPT_S1_S1_ii --------------------------
	.section	.nv.constant0._Z9cuda_gemmIiLi256ELi1ELi1ELi128ELi16ELi16ELi32ELi0ELi1EEviiiPT_S1_S1_ii,"a",@progbits
	.sectionflags	@""
	.align	4
.nv.constant0._Z9cuda_gemmIiLi256ELi1ELi1ELi128ELi16ELi16ELi32ELi0ELi1EEviiiPT_S1_S1_ii:
	.zero		944


//--------------------- .nv.constant0._Z9cuda_gemmIiLi256ELi1ELi1ELi128ELi16ELi16ELi32ELi0ELi0EEviiiPT_S1_S1_ii --------------------------
	.section	.nv.constant0._Z9cuda_gemmIiLi256ELi1ELi1ELi128ELi16ELi16ELi32ELi0ELi0EEviiiPT_S1_S1_ii,"a",@progbits
	.sectionflags	@""
	.align	4
.nv.constant0._Z9cuda_gemmIiLi256ELi1ELi1ELi128ELi16ELi16ELi32ELi0ELi0EEviiiPT_S1_S1_ii:
	.zero		944


//--------------------- .nv.constant0._Z9cuda_gemmIiLi256ELi1ELi1ELi128ELi8ELi8ELi32ELi1ELi1EEviiiPT_S1_S1_ii --------------------------
	.section	.nv.constant0._Z9cuda_gemmIiLi256ELi1ELi1ELi128ELi8ELi8ELi32ELi1ELi1EEviiiPT_S1_S1_ii,"a",@progbits
	.sectionflags	@""
	.align	4
.nv.constant0._Z9cuda_gemmIiLi256ELi1ELi1ELi128ELi8ELi8ELi32ELi1ELi1EEviiiPT_S1_S1_ii:
	.zero		944


//--------------------- .nv.constant0._Z9cuda_gemmIiLi256ELi1ELi1ELi128ELi8ELi8ELi32ELi1ELi0EEviiiPT_S1_S1_ii --------------------------
	.section	.nv.constant0._Z9cuda_gemmIiLi256ELi1ELi1ELi128ELi8ELi8ELi32ELi1ELi0EEviiiPT_S1_S1_ii,"a",@progbits
	.sectionflags	@""
	.align	4
.nv.constant0._Z9cuda_gemmIiLi256ELi1ELi1ELi128ELi8ELi8ELi32ELi1ELi0EEviiiPT_S1_S1_ii:
	.zero		944


//--------------------- .nv.constant0._Z9cuda_gemmIiLi256ELi1ELi1ELi128ELi8ELi8ELi32ELi0ELi1EEviiiPT_S1_S1_ii --------------------------
	.section	.nv.constant0._Z9cuda_gemmIiLi256ELi1ELi1ELi128ELi8ELi8ELi32ELi0ELi1EEviiiPT_S1_S1_ii,"a",@progbits
	.sectionflags	@""
	.align	4
.nv.constant0._Z9cuda_gemmIiLi256ELi1ELi1ELi128ELi8ELi8ELi32ELi0ELi1EEviiiPT_S1_S1_ii:
	.zero		944


//--------------------- .nv.constant0._Z9cuda_gemmIiLi256ELi1ELi1ELi128ELi8ELi8ELi32ELi0ELi0EEviiiPT_S1_S1_ii --------------------------
	.section	.nv.constant0._Z9cuda_gemmIiLi256ELi1ELi1ELi128ELi8ELi8ELi32ELi0ELi0EEviiiPT_S1_S1_ii,"a",@progbits
	.sectionflags	@""
	.align	4
.nv.constant0._Z9cuda_gemmIiLi256ELi1ELi1ELi128ELi8ELi8ELi32ELi0ELi0EEviiiPT_S1_S1_ii:
	.zero		944


//--------------------- .nv.constant0._Z9cuda_gemmIiLi256ELi1ELi1ELi128ELi4ELi4ELi32ELi1ELi1EEviiiPT_S1_S1_ii --------------------------
	.section	.nv.constant0._Z9cuda_gemmIiLi256ELi1ELi1ELi128ELi4ELi4ELi32ELi1ELi1EEviiiPT_S1_S1_ii,"a",@progbits
	.sectionflags	@""
	.align	4
.nv.constant0._Z9cuda_gemmIiLi256ELi1ELi1ELi128ELi4ELi4ELi32ELi1ELi1EEviiiPT_S1_S1_ii:
	.zero		944


//--------------------- .nv.constant0._Z9cuda_gemmIiLi256ELi1ELi1ELi128ELi4ELi4ELi32ELi1ELi0EEviiiPT_S1_S1_ii --------------------------
	.section	.nv.constant0._Z9cuda_gemmIiLi256ELi1ELi1ELi128ELi4ELi4ELi32ELi1ELi0EEviiiPT_S1_S1_ii,"a",@progbits
	.sectionflags	@""
	.align	4
.nv.constant0._Z9cuda_gemmIiLi256ELi1ELi1ELi128ELi4ELi4ELi32ELi1ELi0EEviiiPT_S1_S1_ii:
	.zero		944


//--------------------- .nv.constant0._Z9cuda_gemmIiLi256ELi1ELi1ELi128ELi4ELi4ELi32ELi0ELi1EEviiiPT_S1_S1_ii --------------------------
	.section	.nv.constant0._Z9cuda_gemmIiLi256ELi1ELi1ELi128ELi4ELi4ELi32ELi0ELi1EEviiiPT_S1_S1_ii,"a",@progbits
	.sectionflags	@""
	.align	4
.nv.constant0._Z9cuda_gemmIiLi256ELi1ELi1ELi128ELi4ELi4ELi32ELi0ELi1EEviiiPT_S1_S1_ii:
	.zero		944


//--------------------- .nv.constant0._Z9cuda_gemmIiLi256ELi1ELi1ELi128ELi4ELi4ELi32ELi0ELi0EEviiiPT_S1_S1_ii --------------------------
	.section	.nv.constant0._Z9cuda_gemmIiLi256ELi1ELi1ELi128ELi4ELi4ELi32ELi0ELi0EEviiiPT_S1_S1_ii,"a",@progbits
	.sectionflags	@""
	.align	4
.nv.constant0._Z9cuda_gemmIiLi256ELi1ELi1ELi128ELi4ELi4ELi32ELi0ELi0EEviiiPT_S1_S1_ii:
	.zero		944


//--------------------- .nv.constant0._Z9cuda_gemmIiLi256ELi1ELi1ELi128ELi2ELi2ELi32ELi1ELi1EEviiiPT_S1_S1_ii --------------------------
	.section	.nv.constant0._Z9cuda_gemmIiLi256ELi1ELi1ELi128ELi2ELi2ELi32ELi1ELi1EEviiiPT_S1_S1_ii,"a",@progbits
	.sectionflags	@""
	.align	4
.nv.constant0._Z9cuda_gemmIiLi256ELi1ELi1ELi128ELi2ELi2ELi32ELi1ELi1EEviiiPT_S1_S1_ii:
	.zero		944


//--------------------- .nv.constant0._Z9cuda_gemmIiLi256ELi1ELi1ELi128ELi2ELi2ELi32ELi1ELi0EEviiiPT_S1_S1_ii --------------------------
	.section	.nv.constant0._Z9cuda_gemmIiLi256ELi1ELi1ELi128ELi2ELi2ELi32ELi1ELi0EEviiiPT_S1_S1_ii,"a",@progbits
	.sectionflags	@""
	.align	4
.nv.constant0._Z9cuda_gemmIiLi256ELi1ELi1ELi128ELi2ELi2ELi32ELi1ELi0EEviiiPT_S1_S1_ii:
	.zero		944


//--------------------- .nv.constant0._Z9cuda_gemmIiLi256ELi1ELi1ELi128ELi2ELi2ELi32ELi0ELi1EEviiiPT_S1_S1_ii --------------------------
	.section	.nv.constant0._Z9cuda_gemmIiLi256ELi1ELi1ELi128ELi2ELi2ELi32ELi0ELi1EEviiiPT_S1_S1_ii,"a",@progbits
	.sectionflags	@""
	.align	4
.nv.constant0._Z9cuda_gemmIiLi256ELi1ELi1ELi128ELi2ELi2ELi32ELi0ELi1EEviiiPT_S1_S1_ii:
	.zero		944


//--------------------- .nv.constant0._Z9cuda_gemmIiLi256ELi1ELi1ELi128ELi2ELi2ELi32ELi0ELi0EEviiiPT_S1_S1_ii --------------------------
	.section	.nv.constant0._Z9cuda_gemmIiLi256ELi1ELi1ELi128ELi2ELi2ELi32ELi0ELi0EEviiiPT_S1_S1_ii,"a",@progbits
	.sectionflags	@""
	.align	4
.nv.constant0._Z9cuda_gemmIiLi256ELi1ELi1ELi128ELi2ELi2ELi32ELi0ELi0EEviiiPT_S1_S1_ii:
	.zero		944


//--------------------- .nv.constant0._Z9cuda_gemmIiLi256ELi1ELi1ELi64ELi128ELi128ELi32ELi1ELi1EEviiiPT_S1_S1_ii --------------------------
	.section	.nv.constant0._Z9cuda_gemmIiLi256ELi1ELi1ELi64ELi128ELi128ELi32ELi1ELi1EEviiiPT_S1_S1_ii,"a",@progbits
	.sectionflags	@""
	.align	4
.nv.constant0._Z9cuda_gemmIiLi256ELi1ELi1ELi64ELi128ELi128ELi32ELi1ELi1EEviiiPT_S1_S1_ii:
	.zero		944


//--------------------- .nv.constant0._Z9cuda_gemmIiLi256ELi1ELi1ELi64ELi128ELi128ELi32ELi1ELi0EEviiiPT_S1_S1_ii --------------------------
	.section	.nv.constant0._Z9cuda_gemmIiLi256ELi1ELi1ELi64ELi128ELi128ELi32ELi1ELi0EEviiiPT_S1_S1_ii,"a",@progbits
	.sectionflags	@""
	.align	4
.nv.constant0._Z9cuda_gemmIiLi256ELi1ELi1ELi64ELi128ELi128ELi32ELi1ELi0EEviiiPT_S1_S1_ii:
	.zero		944


//--------------------- .nv.constant0._Z9cuda_gemmIiLi256ELi1ELi1ELi64ELi128ELi128ELi32ELi0ELi1EEviiiPT_S1_S1_ii --------------------------
	.section	.nv.constant0._Z9cuda_gemmIiLi256ELi1ELi1ELi64ELi128ELi128ELi32ELi0ELi1EEviiiPT_S1_S1_ii,"a",@progbits
	.sectionflags	@""
	.align	4
.nv.constant0._Z9cuda_gemmIiLi256ELi1ELi1ELi64ELi128ELi128ELi32ELi0ELi1EEviiiPT_S1_S1_ii:
	.zero		944


//--------------------- .nv.constant0._Z9cuda_gemmIiLi256ELi1ELi1ELi64ELi128ELi128ELi32ELi0ELi0EEviiiPT_S1_S1_ii --------------------------
	.section	.nv.constant0._Z9cuda_gemmIiLi256ELi1ELi1ELi64ELi128ELi128ELi32ELi0ELi0EEviiiPT_S1_S1_ii,"a",@progbits
	.sectionflags	@""
	.align	4
.nv.constant0._Z9cuda_gemmIiLi256ELi1ELi1ELi64ELi128ELi128ELi32ELi0ELi0EEviiiPT_S1_S1_ii:
	.zero		944


//--------------------- .nv.constant0._Z9cuda_gemmIiLi256ELi1ELi1ELi64ELi64ELi64ELi32ELi1ELi1EEviiiPT_S1_S1_ii --------------------------
	.section	.nv.constant0._Z9cuda_gemmIiLi256ELi1ELi1ELi64ELi64ELi64ELi32ELi1ELi1EEviiiPT_S1_S1_ii,"a",@progbits
	.sectionflags	@""
	.align	4
.nv.constant0._Z9cuda_gemmIiLi256ELi1ELi1ELi64ELi64ELi64ELi32ELi1ELi1EEviiiPT_S1_S1_ii:
	.zero		944


//--------------------- .nv.constant0._Z9cuda_gemmIiLi256ELi1ELi1ELi64ELi64ELi64ELi32ELi1ELi0EEviiiPT_S1_S1_ii --------------------------
	.section	.nv.constant0._Z9cuda_gemmIiLi256ELi1ELi1ELi64ELi64ELi64ELi32ELi1ELi0EEviiiPT_S1_S1_ii,"a",@progbits
	.sectionflags	@""
	.align	4
.nv.constant0._Z9cuda_gemmIiLi256ELi1ELi1ELi64ELi64ELi64ELi32ELi1ELi0EEviiiPT_S1_S1_ii:
	.zero		944


//--------------------- .nv.constant0._Z9cuda_gemmIiLi256ELi1ELi1ELi64ELi64ELi64ELi32ELi0ELi1EEviiiPT_S1_S1_ii --------------------------
	.section	.nv.constant0._Z9cuda_gemmIiLi256ELi1ELi1ELi64ELi64ELi64ELi32ELi0ELi1EEviiiPT_S1_S1_ii,"a",@progbits
	.sectionflags	@""
	.align	4
.nv.constant0._Z9cuda_gemmIiLi256ELi1ELi1ELi64ELi64ELi64ELi32ELi0ELi1EEviiiPT_S1_S1_ii:
	.zero		944


//--------------------- .nv.constant0._Z9cuda_gemmIiLi256ELi1ELi1ELi64ELi64ELi64ELi32ELi0ELi0EEviiiPT_S1_S1_ii --------------------------
	.section	.nv.constant0._Z9cuda_gemmIiLi256ELi1ELi1ELi64ELi64ELi64ELi32ELi0ELi0EEviiiPT_S1_S1_ii,"a",@progbits
	.sectionflags	@""
	.align	4
.nv.constant0._Z9cuda_gemmIiLi256ELi1ELi1ELi64ELi64ELi64ELi32ELi0ELi0EEviiiPT_S1_S1_ii:
	.zero		944


//--------------------- .nv.constant0._Z9cuda_gemmIiLi256ELi1ELi1ELi64ELi32ELi32ELi32ELi1ELi1EEviiiPT_S1_S1_ii --------------------------
	.section	.nv.constant0._Z9cuda_gemmIiLi256ELi1ELi1ELi64ELi32ELi32ELi32ELi1ELi1EEviiiPT_S1_S1_ii,"a",@progbits
	.sectionflags	@""
	.align	4
.nv.constant0._Z9cuda_gemmIiLi256ELi1ELi1ELi64ELi32ELi32ELi32ELi1ELi1EEviiiPT_S1_S1_ii:
	.zero		944


//--------------------- .nv.constant0._Z9cuda_gemmIiLi256ELi1ELi1ELi64ELi32ELi32ELi32ELi1ELi0EEviiiPT_S1_S1_ii --------------------------
	.section	.nv.constant0._Z9cuda_gemmIiLi256ELi1ELi1ELi64ELi32ELi32ELi32ELi1ELi0EEviiiPT_S1_S1_ii,"a",@progbits
	.sectionflags	@""
	.align	4
.nv.constant0._Z9cuda_gemmIiLi256ELi1ELi1ELi64ELi32ELi32ELi32ELi1ELi0EEviiiPT_S1_S1_ii:
	.zero		944


//--------------------- .nv.constant0._Z9cuda_gemmIiLi256ELi1ELi1ELi64ELi32ELi32ELi32ELi0ELi1EEviiiPT_S1_S1_ii --------------------------
	.section	.nv.constant0._Z9cuda_gemmIiLi256ELi1ELi1ELi64ELi32ELi32ELi32ELi0ELi1EEviiiPT_S1_S1_ii,"a",@progbits
	.sectionflags	@""
	.align	4
.nv.constant0._Z9cuda_gemmIiLi256ELi1ELi1ELi64ELi32ELi32ELi32ELi0ELi1EEviiiPT_S1_S1_ii:
	.zero		944


//--------------------- .nv.constant0._Z9cuda_gemmIiLi256ELi1ELi1ELi64ELi32ELi32ELi32ELi0ELi0EEviiiPT_S1_S1_ii --------------------------
	.section	.nv.constant0._Z9cuda_gemmIiLi256ELi1ELi1ELi64ELi32ELi32ELi32ELi0ELi0EEviiiPT_S1_S1_ii,"a",@progbits
	.sectionflags	@""
	.align	4
.nv.constant0._Z9cuda_gemmIiLi256ELi1ELi1ELi64ELi32ELi32ELi32ELi0ELi0EEviiiPT_S1_S1_ii:
	.zero		944


//--------------------- .nv.constant0._Z9cuda_gemmIiLi256ELi1ELi1ELi64ELi16ELi16ELi32ELi1ELi1EEviiiPT_S1_S1_ii --------------------------
	.section	.nv.constant0._Z9cuda_gemmIiLi256ELi1ELi1ELi64ELi16ELi16ELi32ELi1ELi1EEviiiPT_S1_S1_ii,"a",@progbits
	.sectionflags	@""
	.align	4
.nv.constant0._Z9cuda_gemmIiLi256ELi1ELi1ELi64ELi16ELi16ELi32ELi1ELi1EEviiiPT_S1_S1_ii:
	.zero		944


//--------------------- .nv.constant0._Z9cuda_gemmIiLi256ELi1ELi1ELi64ELi16ELi16ELi32ELi1ELi0EEviiiPT_S1_S1_ii --------------------------
	.section	.nv.constant0._Z9cuda_gemmIiLi256ELi1ELi1ELi64ELi16ELi16ELi32ELi1ELi0EEviiiPT_S1_S1_ii,"a",@progbits
	.sectionflags	@""
	.align	4
.nv.constant0._Z9cuda_gemmIiLi256ELi1ELi1ELi64ELi16ELi16ELi32ELi1ELi0EEviiiPT_S1_S1_ii:
	.zero		944


//--------------------- .nv.constant0._Z9cuda_gemmIiLi256ELi1ELi1ELi64ELi16ELi16ELi32ELi0ELi1EEviiiPT_S1_S1_ii --------------------------
	.section	.nv.constant0._Z9cuda_gemmIiLi256ELi1ELi1ELi64ELi16ELi16ELi32ELi0ELi1EEviiiPT_S1_S1_ii,"a",@progbits
	.sectionflags	@""
	.align	4
.nv.constant0._Z9cuda_gemmIiLi256ELi1ELi1ELi64ELi16ELi16ELi32ELi0ELi1EEviiiPT_S1_S1_ii:
	.zero		944


//--------------------- .nv.constant0._Z9cuda_gemmIiLi256ELi1ELi1ELi64ELi16ELi16ELi32ELi0ELi0EEviiiPT_S1_S1_ii --------------------------
	.section	.nv.constant0._Z9cuda_gemmIiLi256ELi1ELi1ELi64ELi16ELi16ELi32ELi0ELi0EEviiiPT_S1_S1_ii,"a",@progbits
	.sectionflags	@""
	.align	4
.nv.constant0._Z9cuda_gemmIiLi256ELi1ELi1ELi64ELi16ELi16ELi32ELi0ELi0EEviiiPT_S1_S1_ii:
	.zero		944


//--------------------- .nv.constant0._Z9cuda_gemmIiLi256ELi1ELi1ELi64ELi8ELi8ELi32ELi1ELi1EEviiiPT_S1_S1_ii --------------------------
	.section	.nv.constant0._Z9cuda_gemmIiLi256ELi1ELi1ELi64ELi8ELi8ELi32ELi1ELi1EEviiiPT_S1_S1_ii,"a",@progbits
	.sectionflags	@""
	.align	4
.nv.constant0._Z9cuda_gemmIiLi256ELi1ELi1ELi64ELi8ELi8ELi32ELi1ELi1EEviiiPT_S1_S1_ii:
	.zero		944


//--------------------- .nv.constant0._Z9cuda_gemmIiLi256ELi1ELi1ELi64ELi8ELi8ELi32ELi1ELi0EEviiiPT_S1_S1_ii --------------------------
	.section	.nv.constant0._Z9cuda_gemmIiLi256ELi1ELi1ELi64ELi8ELi8ELi32ELi1ELi0EEviiiPT_S1_S1_ii,"a",@progbits
	.sectionflags	@""
	.align	4
.nv.constant0._Z9cuda_gemmIiLi256ELi1ELi1ELi64ELi8ELi8ELi32ELi1ELi0EEviiiPT_S1_S1_ii:
	.zero		944


//--------------------- .nv.constant0._Z9cuda_gemmIiLi256ELi1ELi1ELi64ELi8ELi8ELi32ELi0ELi1EEviiiPT_S1_S1_ii --------------------------
	.section	.nv.constant0._Z9cuda_gemmIiLi256ELi1ELi1ELi64ELi8ELi8ELi32ELi0ELi1EEviiiPT_S1_S1_ii,"a",@progbits
	.sectionflags	@""
	.align	4
.nv.constant0._Z9cuda_gemmIiLi256ELi1ELi1ELi64ELi8ELi8ELi32ELi0ELi1EEviiiPT_S1_S1_ii:
	.zero		944


//--------------------- .nv.constant0._Z9cuda_gemmIiLi256ELi1ELi1ELi64ELi8ELi8ELi32ELi0ELi0EEviiiPT_S1_S1_ii --------------------------
	.section	.nv.constant0._Z9cuda_gemmIiLi256ELi1ELi1ELi64ELi8ELi8ELi32ELi0ELi0EEviiiPT_S1_S1_ii,"a",@progbits
	.sectionflags	@""
	.align	4
.nv.constant0._Z9cuda_gemmIiLi256ELi1ELi1ELi64ELi8ELi8ELi32ELi0ELi0EEviiiPT_S1_S1_ii:
	.zero		944


//--------------------- .nv.constant0._Z9cuda_gemmIiLi256ELi1ELi1ELi64ELi4ELi4ELi32ELi1ELi1EEviiiPT_S1_S1_ii --------------------------
	.section	.nv.constant0._Z9cuda_gemmIiLi256ELi1ELi1ELi64ELi4ELi4ELi32ELi1ELi1EEviiiPT_S1_S1_ii,"a",@progbits
	.sectionflags	@""
	.align	4
.nv.constant0._Z9cuda_gemmIiLi256ELi1ELi1ELi64ELi4ELi4ELi32ELi1ELi1EEviiiPT_S1_S1_ii:
	.zero		944


//--------------------- .nv.constant0._Z9cuda_gemmIiLi256ELi1ELi1ELi64ELi4ELi4ELi32ELi1ELi0EEviiiPT_S1_S1_ii --------------------------
	.section	.nv.constant0._Z9cuda_gemmIiLi256ELi1ELi1ELi64ELi4ELi4ELi32ELi1ELi0EEviiiPT_S1_S1_ii,"a",@progbits
	.sectionflags	@""
	.align	4
.nv.constant0._Z9cuda_gemmIiLi256ELi1ELi1ELi64ELi4ELi4ELi32ELi1ELi0EEviiiPT_S1_S1_ii:
	.zero		944


//--------------------- .nv.constant0._Z9cuda_gemmIiLi256ELi1ELi1ELi64ELi4ELi4ELi32ELi0ELi1EEviiiPT_S1_S1_ii --------------------------
	.section	.nv.constant0._Z9cuda_gemmIiLi256ELi1ELi1ELi64ELi4ELi4ELi32ELi0ELi1EEviiiPT_S1_S1_ii,"a",@progbits
	.sectionflags	@""
	.align	4
.nv.constant0._Z9cuda_gemmIiLi256ELi1ELi1ELi64ELi4ELi4ELi32ELi0ELi1EEviiiPT_S1_S1_ii:
	.zero		944


//--------------------- .nv.constant0._Z9cuda_gemmIiLi256ELi1ELi1ELi64ELi4ELi4ELi32ELi0ELi0EEviiiPT_S1_S1_ii --------------------------
	.section	.nv.constant0._Z9cuda_gemmIiLi256ELi1ELi1ELi64ELi4ELi4ELi32ELi0ELi0EEviiiPT_S1_S1_ii,"a",@progbits
	.sectionflags	@""
	.align	4
.nv.constant0._Z9cuda_gemmIiLi256ELi1ELi1ELi64ELi4ELi4ELi32ELi0ELi0EEviiiPT_S1_S1_ii:
	.zero		944


//--------------------- .nv.constant0._Z9cuda_gemmIiLi256ELi1ELi1ELi64ELi2ELi2ELi32ELi1ELi1EEviiiPT_S1_S1_ii --------------------------
	.section	.nv.constant0._Z9cuda_gemmIiLi256ELi1ELi1ELi64ELi2ELi2ELi32ELi1ELi1EEviiiPT_S1_S1_ii,"a",@progbits
	.sectionflags	@""
	.align	4
.nv.constant0._Z9cuda_gemmIiLi256ELi1ELi1ELi64ELi2ELi2ELi32ELi1ELi1EEviiiPT_S1_S1_ii:
	.zero		944


//--------------------- .nv.constant0._Z9cuda_gemmIiLi256ELi1ELi1ELi64ELi2ELi2ELi32ELi1ELi0EEviiiPT_S1_S1_ii --------------------------
	.section	.nv.constant0._Z9cuda_gemmIiLi256ELi1ELi1ELi64ELi2ELi2ELi32ELi1ELi0EEviiiPT_S1_S1_ii,"a",@progbits
	.sectionflags	@""
	.align	4
.nv.constant0._Z9cuda_gemmIiLi256ELi1ELi1ELi64ELi2ELi2ELi32ELi1ELi0EEviiiPT_S1_S1_ii:
	.zero		944


//--------------------- .nv.constant0._Z9cuda_gemmIiLi256ELi1ELi1ELi64ELi2ELi2ELi32ELi0ELi1EEviiiPT_S1_S1_ii --------------------------
	.section	.nv.constant0._Z9cuda_gemmIiLi256ELi1ELi1ELi64ELi2ELi2ELi32ELi0ELi1EEviiiPT_S1_S1_ii,"a",@progbits
	.sectionflags	@""
	.align	4
.nv.constant0._Z9cuda_gemmIiLi256ELi1ELi1ELi64ELi2ELi2ELi32ELi0ELi1EEviiiPT_S1_S1_ii:
	.zero		944


//--------------------- .nv.constant0._Z9cuda_gemmIiLi256ELi1ELi1ELi64ELi2ELi2ELi32ELi0ELi0EEviiiPT_S1_S1_ii --------------------------
	.section	.nv.constant0._Z9cuda_gemmIiLi256ELi1ELi1ELi64ELi2ELi2ELi32ELi0ELi0EEviiiPT_S1_S1_ii,"a",@progbits
	.sectionflags	@""
	.align	4
.nv.constant0._Z9cuda_gemmIiLi256ELi1ELi1ELi64ELi2ELi2ELi32ELi0ELi0EEviiiPT_S1_S1_ii:
	.zero		944


//--------------------- .nv.constant0._Z9cuda_gemmIiLi256ELi1ELi1ELi32ELi128ELi128ELi32ELi1ELi1EEviiiPT_S1_S1_ii --------------------------
	.section	.nv.constant0._Z9cuda_gemmIiLi256ELi1ELi1ELi32ELi128ELi128ELi32ELi1ELi1EEviiiPT_S1_S1_ii,"a",@progbits
	.sectionflags	@""
	.align	4
.nv.constant0._Z9cuda_gemmIiLi256ELi1ELi1ELi32ELi128ELi128ELi32ELi1ELi1EEviiiPT_S1_S1_ii:
	.zero		944


//--------------------- .nv.constant0._Z9cuda_gemmIiLi256ELi1ELi1ELi32ELi128ELi128ELi32ELi1ELi0EEviiiPT_S1_S1_ii --------------------------
	.section	.nv.constant0._Z9cuda_gemmIiLi256ELi1ELi1ELi32ELi128ELi128ELi32ELi1ELi0EEviiiPT_S1_S1_ii,"a",@progbits
	.sectionflags	@""
	.align	4
.nv.constant0._Z9cuda_gemmIiLi256ELi1ELi1ELi32ELi128ELi128ELi32ELi1ELi0EEviiiPT_S1_S1_ii:
	.zero		944


//--------------------- .nv.constant0._Z9cuda_gemmIiLi256ELi1ELi1ELi32ELi128ELi128ELi32ELi0ELi1EEviiiPT_S1_S1_ii --------------------------
	.section	.nv.constant0._Z9cuda_gemmIiLi256ELi1ELi1ELi32ELi128ELi128ELi32ELi0ELi1EEviiiPT_S1_S1_ii,"a",@progbits
	.sectionflags	@""
	.align	4
.nv.constant0._Z9cuda_gemmIiLi256ELi1ELi1ELi32ELi128ELi128ELi32ELi0ELi1EEviiiPT_S1_S1_ii:
	.zero		944


//--------------------- .nv.constant0._Z9cuda_gemmIiLi256ELi1ELi1ELi32ELi128ELi128ELi32ELi0ELi0EEviiiPT_S1_S1_ii --------------------------
	.section	.nv.constant0._Z9cuda_gemmIiLi256ELi1ELi1ELi32ELi128ELi128ELi32ELi0ELi0EEviiiPT_S1_S1_ii,"a",@progbits
	.sectionflags	@""
	.align	4
.nv.constant0._Z9cuda_gemmIiLi256ELi1ELi1ELi32ELi128ELi128ELi32ELi0ELi0EEviiiPT_S1_S1_ii:
	.zero		944


//--------------------- .nv.constant0._Z9cuda_gemmIiLi256ELi1ELi1ELi32ELi64ELi64ELi32ELi1ELi1EEviiiPT_S1_S1_ii --------------------------
	.section	.nv.constant0._Z9cuda_gemmIiLi256ELi1ELi1ELi32ELi64ELi64ELi32ELi1ELi1EEviiiPT_S1_S1_ii,"a",@progbits
	.sectionflags	@""
	.align	4
.nv.constant0._Z9cuda_gemmIiLi256ELi1ELi1ELi32ELi64ELi64ELi32ELi1ELi1EEviiiPT_S1_S1_ii:
	.zero		944


//--------------------- .nv.constant0._Z9cuda_gemmIiLi256ELi1ELi1ELi32ELi64ELi64ELi32ELi1ELi0EEviiiPT_S1_S1_ii --------------------------
	.section	.nv.constant0._Z9cuda_gemmIiLi256ELi1ELi1ELi32ELi64ELi64ELi32ELi1ELi0EEviiiPT_S1_S1_ii,"a",@progbits
	.sectionflags	@""
	.align	4
.nv.constant0._Z9cuda_gemmIiLi256ELi1ELi1ELi32ELi64ELi64ELi32ELi1ELi0EEviiiPT_S1_S1_ii:
	.zero		944


//--------------------- .nv.constant0._Z9cuda_gemmIiLi256ELi1ELi1ELi32ELi64ELi64ELi32ELi0ELi1EEviiiPT_S1_S1_ii --------------------------
	.section	.nv.constant0._Z9cuda_gemmIiLi256ELi1ELi1ELi32ELi64ELi64ELi32ELi0ELi1EEviiiPT_S1_S1_ii,"a",@progbits
	.sectionflags	@""
	.align	4
.nv.constant0._Z9cuda_gemmIiLi256ELi1ELi1ELi32ELi64ELi64ELi32ELi0ELi1EEviiiPT_S1_S1_ii:
	.zero		944


//--------------------- .nv.constant0._Z9cuda_gemmIiLi256ELi1ELi1ELi32ELi64ELi64ELi32ELi0ELi0EEviiiPT_S1_S1_ii --------------------------
	.section	.nv.constant0._Z9cuda_gemmIiLi256ELi1ELi1ELi32ELi64ELi64ELi32ELi0ELi0EEviiiPT_S1_S1_ii,"a",@progbits
	.sectionflags	@""
	.align	4
.nv.constant0._Z9cuda_gemmIiLi256ELi1ELi1ELi32ELi64ELi64ELi32ELi0ELi0EEviiiPT_S1_S1_ii:
	.zero		944


//--------------------- .nv.constant0._Z9cuda_gemmIiLi256ELi1ELi1ELi32ELi32ELi32ELi32ELi1ELi1EEviiiPT_S1_S1_ii --------------------------
	.section	.nv.constant0._Z9cuda_gemmIiLi256ELi1ELi1ELi32ELi32ELi32ELi32ELi1ELi1EEviiiPT_S1_S1_ii,"a",@progbits
	.sectionflags	@""
	.align	4
.nv.constant0._Z9cuda_gemmIiLi256ELi1ELi1ELi32ELi32ELi32ELi32ELi1ELi1EEviiiPT_S1_S1_ii:
	.zero		944


//--------------------- .nv.constant0._Z9cuda_gemmIiLi256ELi1ELi1ELi32ELi32ELi32ELi32ELi1ELi0EEviiiPT_S1_S1_ii --------------------------
	.section	.nv.constant0._Z9cuda_gemmIiLi256ELi1ELi1ELi32ELi32ELi32ELi32ELi1ELi0EEviiiPT_S1_S1_ii,"a",@progbits
	.sectionflags	@""
	.align	4
.nv.constant0._Z9cuda_gemmIiLi256ELi1ELi1ELi32ELi32ELi32ELi32ELi1ELi0EEviiiPT_S1_S1_ii:
	.zero		944


//--------------------- .nv.constant0._Z9cuda_gemmIiLi256ELi1ELi1ELi32ELi32ELi32ELi32ELi0ELi1EEviiiPT_S1_S1_ii --------------------------
	.section	.nv.constant0._Z9cuda_gemmIiLi256ELi1ELi1ELi32ELi32ELi32ELi32ELi0ELi1EEviiiPT_S1_S1_ii,"a",@progbits
	.sectionflags	@""
	.align	4
.nv.constant0._Z9cuda_gemmIiLi256ELi1ELi1ELi32ELi32ELi32ELi32ELi0ELi1EEviiiPT_S1_S1_ii:
	.zero		944


//--------------------- .nv.constant0._Z9cuda_gemmIiLi256ELi1ELi1ELi32ELi32ELi32ELi32ELi0ELi0EEviiiPT_S1_S1_ii --------------------------
	.section	.nv.constant0._Z9cuda_gemmIiLi256ELi1ELi1ELi32ELi32ELi32ELi32ELi0ELi0EEviiiPT_S1_S1_ii,"a",@progbits
	.sectionflags	@""
	.align	4
.nv.constant0._Z9cuda_gemmIiLi256ELi1ELi1ELi32ELi32ELi32ELi32ELi0ELi0EEviiiPT_S1_S1_ii:
	.zero		944


//--------------------- .nv.constant0._Z9cuda_gemmIiLi256ELi1ELi1ELi32ELi16ELi16ELi32ELi1ELi1EEviiiPT_S1_S1_ii --------------------------
	.section	.nv.constant0._Z9cuda_gemmIiLi256ELi1ELi1ELi32ELi16ELi16ELi32ELi1ELi1EEviiiPT_S1_S1_ii,"a",@progbits
	.sectionflags	@""
	.align	4
.nv.constant0._Z9cuda_gemmIiLi256ELi1ELi1ELi32ELi16ELi16ELi32ELi1ELi1EEviiiPT_S1_S1_ii:
	.zero		944


//--------------------- .nv.constant0._Z9cuda_gemmIiLi256ELi1ELi1ELi32ELi16ELi16ELi32ELi1ELi0EEviiiPT_S1_S1_ii --------------------------
	.section	.nv.constant0._Z9cuda_gemmIiLi256ELi1ELi1ELi32ELi16ELi16ELi32ELi1ELi0EEviiiPT_S1_S1_ii,"a",@progbits
	.sectionflags	@""
	.align	4
.nv.constant0._Z9cuda_gemmIiLi256ELi1ELi1ELi32ELi16ELi16ELi32ELi1ELi0EEviiiPT_S1_S1_ii:
	.zero		944


//--------------------- .nv.constant0._Z9cuda_gemmIiLi256ELi1ELi1ELi32ELi16ELi16ELi32ELi0ELi1EEviiiPT_S1_S1_ii --------------------------
	.section	.nv.constant0._Z9cuda_gemmIiLi256ELi1ELi1ELi32ELi16ELi16ELi32ELi0ELi1EEviiiPT_S1_S1_ii,"a",@progbits
	.sectionflags	@""
	.align	4
.nv.constant0._Z9cuda_gemmIiLi256ELi1ELi1ELi32ELi16ELi16ELi32ELi0ELi1EEviiiPT_S1_S1_ii:
	.zero		944


//--------------------- .nv.constant0._Z9cuda_gemmIiLi256ELi1ELi1ELi32ELi16ELi16ELi32ELi0ELi0EEviiiPT_S1_S1_ii --------------------------
	.section	.nv.constant0._Z9cuda_gemmIiLi256ELi1ELi1ELi32ELi16ELi16ELi32ELi0ELi0EEviiiPT_S1_S1_ii,"a",@progbits
	.sectionflags	@""
	.align	4
.nv.constant0._Z9cuda_gemmIiLi256ELi1ELi1ELi32ELi16ELi16ELi32ELi0ELi0EEviiiPT_S1_S1_ii:
	.zero		944


//--------------------- .nv.constant0._Z9cuda_gemmIiLi256ELi1ELi1ELi32ELi8ELi8ELi32ELi1ELi1EEviiiPT_S1_S1_ii --------------------------
	.section	.nv.constant0._Z9cuda_gemmIiLi256ELi1ELi1ELi32ELi8ELi8ELi32ELi1ELi1EEviiiPT_S1_S1_ii,"a",@progbits
	.sectionflags	@""
	.align	4
.nv.constant0._Z9cuda_gemmIiLi256ELi1ELi1ELi32ELi8ELi8ELi32ELi1ELi1EEviiiPT_S1_S1_ii:
	.zero		944


//--------------------- .nv.constant0._Z9cuda_gemmIiLi256ELi1ELi1ELi32ELi8ELi8ELi32ELi1ELi0EEviiiPT_S1_S1_ii --------------------------
	.section	.nv.constant0._Z9cuda_gemmIiLi256ELi1ELi1ELi32ELi8ELi8ELi32ELi1ELi0EEviiiPT_S1_S1_ii,"a",@progbits
	.sectionflags	@""
	.align	4
.nv.constant0._Z9cuda_gemmIiLi256ELi1ELi1ELi32ELi8ELi8ELi32ELi1ELi0EEviiiPT_S1_S1_ii:
	.zero		944


//--------------------- .nv.constant0._Z9cuda_gemmIiLi256ELi1ELi1ELi32ELi8ELi8ELi32ELi0ELi1EEviiiPT_S1_S1_ii --------------------------
	.section	.nv.constant0._Z9cuda_gemmIiLi256ELi1ELi1ELi32ELi8ELi8ELi32ELi0ELi1EEviiiPT_S1_S1_ii,"a",@progbits
	.sectionflags	@""
	.align	4
.nv.constant0._Z9cuda_gemmIiLi256ELi1ELi1ELi32ELi8ELi8ELi32ELi0ELi1EEviiiPT_S1_S1_ii:
	.zero		944


//--------------------- .nv.constant0._Z9cuda_gemmIiLi256ELi1ELi1ELi32ELi8ELi8ELi32ELi0ELi0EEviiiPT_S1_S1_ii --------------------------
	.section	.nv.constant0._Z9cuda_gemmIiLi256ELi1ELi1ELi32ELi8ELi8ELi32ELi0ELi0EEviiiPT_S1_S1_ii,"a",@progbits
	.sectionflags	@""
	.align	4
.nv.constant0._Z9cuda_gemmIiLi256ELi1ELi1ELi32ELi8ELi8ELi32ELi0ELi0EEviiiPT_S1_S1_ii:
	.zero		944


//--------------------- .nv.constant0._Z9cuda_gemmIiLi256ELi1ELi1ELi32ELi4ELi4ELi32ELi1ELi1EEviiiPT_S1_S1_ii --------------------------
	.section	.nv.constant0._Z9cuda_gemmIiLi256ELi1ELi1ELi32ELi4ELi4ELi32ELi1ELi1EEviiiPT_S1_S1_ii,"a",@progbits
	.sectionflags	@""
	.align	4
.nv.constant0._Z9cuda_gemmIiLi256ELi1ELi1ELi32ELi4ELi4ELi32ELi1ELi1EEviiiPT_S1_S1_ii:
	.zero		944


//--------------------- .nv.constant0._Z9cuda_gemmIiLi256ELi1ELi1ELi32ELi4ELi4ELi32ELi1ELi0EEviiiPT_S1_S1_ii --------------------------
	.section	.nv.constant0._Z9cuda_gemmIiLi256ELi1ELi1ELi32ELi4ELi4ELi32ELi1ELi0EEviiiPT_S1_S1_ii,"a",@progbits
	.sectionflags	@""
	.align	4
.nv.constant0._Z9cuda_gemmIiLi256ELi1ELi1ELi32ELi4ELi4ELi32ELi1ELi0EEviiiPT_S1_S1_ii:
	.zero		944


//--------------------- .nv.constant0._Z9cuda_gemmIiLi256ELi1ELi1ELi32ELi4ELi4ELi32ELi0ELi1EEviiiPT_S1_S1_ii --------------------------
	.section	.nv.constant0._Z9cuda_gemmIiLi256ELi1ELi1ELi32ELi4ELi4ELi32ELi0ELi1EEviiiPT_S1_S1_ii,"a",@progbits
	.sectionflags	@""
	.align	4
.nv.constant0._Z9cuda_gemmIiLi256ELi1ELi1ELi32ELi4ELi4ELi32ELi0ELi1EEviiiPT_S1_S1_ii:
	.zero		944


//--------------------- .nv.constant0._Z9cuda_gemmIiLi256ELi1ELi1ELi32ELi4ELi4ELi32ELi0ELi0EEviiiPT_S1_S1_ii --------------------------
	.section	.nv.constant0._Z9cuda_gemmIiLi256ELi1ELi1ELi32ELi4ELi4ELi32ELi0ELi0EEviiiPT_S1_S1_ii,"a",@progbits
	.sectionflags	@""
	.align	4
.nv.constant0._Z9cuda_gemmIiLi256ELi1ELi1ELi32ELi4ELi4ELi32ELi0ELi0EEviiiPT_S1_S1_ii:
	.zero		944


//--------------------- .nv.constant0._Z9cuda_gemmIiLi256ELi1ELi1ELi32ELi2ELi2ELi32ELi1ELi1EEviiiPT_S1_S1_ii --------------------------
	.section	.nv.constant0._Z9cuda_gemmIiLi256ELi1ELi1ELi32ELi2ELi2ELi32ELi1ELi1EEviiiPT_S1_S1_ii,"a",@progbits
	.sectionflags	@""
	.align	4
.nv.constant0._Z9cuda_gemmIiLi256ELi1ELi1ELi32ELi2ELi2ELi32ELi1ELi1EEviiiPT_S1_S1_ii:
	.zero		944


//--------------------- .nv.constant0._Z9cuda_gemmIiLi256ELi1ELi1ELi32ELi2ELi2ELi32ELi1ELi0EEviiiPT_S1_S1_ii --------------------------
	.section	.nv.constant0._Z9cuda_gemmIiLi256ELi1ELi1ELi32ELi2ELi2ELi32ELi1ELi0EEviiiPT_S1_S1_ii,"a",@progbits
	.sectionflags	@""
	.align	4
.nv.constant0._Z9cuda_gemmIiLi256ELi1ELi1ELi32ELi2ELi2ELi32ELi1ELi0EEviiiPT_S1_S1_ii:
	.zero		944


//--------------------- .nv.constant0._Z9cuda_gemmIiLi256ELi1ELi1ELi32ELi2ELi2ELi32ELi0ELi1EEviiiPT_S1_S1_ii --------------------------
	.section	.nv.constant0._Z9cuda_gemmIiLi256ELi1ELi1ELi32ELi2ELi2ELi32ELi0ELi1EEviiiPT_S1_S1_ii,"a",@progbits
	.sectionflags	@""
	.align	4
.nv.constant0._Z9cuda_gemmIiLi256ELi1ELi1ELi32ELi2ELi2ELi32ELi0ELi1EEviiiPT_S1_S1_ii:
	.zero		944


//--------------------- .nv.constant0._Z9cuda_gemmIiLi256ELi1ELi1ELi32ELi2ELi2ELi32ELi0ELi0EEviiiPT_S1_S1_ii --------------------------
	.section	.nv.constant0._Z9cuda_gemmIiLi256ELi1ELi1ELi32ELi2ELi2ELi32ELi0ELi0EEviiiPT_S1_S1_ii,"a",@progbits
	.sectionflags	@""
	.align	4
.nv.constant0._Z9cuda_gemmIiLi256ELi1ELi1ELi32ELi2ELi2ELi32ELi0ELi0EEviiiPT_S1_S1_ii:
	.zero		944


//--------------------- .nv.constant0._Z9cuda_gemmIiLi256ELi1ELi1ELi16ELi128ELi128ELi32ELi1ELi1EEviiiPT_S1_S1_ii --------------------------
	.section	.nv.constant0._Z9cuda_gemmIiLi256ELi1ELi1ELi16ELi128ELi128ELi32ELi1ELi1EEviiiPT_S1_S1_ii,"a",@progbits
	.sectionflags	@""
	.align	4
.nv.constant0._Z9cuda_gemmIiLi256ELi1ELi1ELi16ELi128ELi128ELi32ELi1ELi1EEviiiPT_S1_S1_ii:
	.zero		944


//--------------------- .nv.constant0._Z9cuda_gemmIiLi256ELi1ELi1ELi16ELi128ELi128ELi32ELi1ELi0EEviiiPT_S1_S1_ii --------------------------
	.section	.nv.constant0._Z9cuda_gemmIiLi256ELi1ELi1ELi16ELi128ELi128ELi32ELi1ELi0EEviiiPT_S1_S1_ii,"a",@progbits
	.sectionflags	@""
	.align	4
.nv.constant0._Z9cuda_gemmIiLi256ELi1ELi1ELi16ELi128ELi128ELi32ELi1ELi0EEviiiPT_S1_S1_ii:
	.zero		944


//--------------------- .nv.constant0._Z9cuda_gemmIiLi256ELi1ELi1ELi16ELi128ELi128ELi32ELi0ELi1EEviiiPT_S1_S1_ii --------------------------
	.section	.nv.constant0._Z9cuda_gemmIiLi256ELi1ELi1ELi16ELi128ELi128ELi32ELi0ELi1EEviiiPT_S1_S1_ii,"a",@progbits
	.sectionflags	@""
	.align	4
.nv.constant0._Z9cuda_gemmIiLi256ELi1ELi1ELi16ELi128ELi128ELi32ELi0ELi1EEviiiPT_S1_S1_ii:
	.zero		944


//--------------------- .nv.constant0._Z9cuda_gemmIiLi256ELi1ELi1ELi16ELi128ELi128ELi32ELi0ELi0EEviiiPT_S1_S1_ii --------------------------
	.section	.nv.constant0._Z9cuda_gemmIiLi256ELi1ELi1ELi16ELi128ELi128ELi32ELi0ELi0EEviiiPT_S1_S1_ii,"a",@progbits
	.sectionflags	@""
	.align	4
.nv.constant0._Z9cuda_gemmIiLi256ELi1ELi1ELi16ELi128ELi128ELi32ELi0ELi0EEviiiPT_S1_S1_ii:
	.zero		944


//--------------------- .nv.constant0._Z9cuda_gemmIiLi256ELi1ELi1ELi16ELi64ELi64ELi32ELi1ELi1EEviiiPT_S1_S1_ii --------------------------
	.section	.nv.constant0._Z9cuda_gemmIiLi256ELi1ELi1ELi16ELi64ELi64ELi32ELi1ELi1EEviiiPT_S1_S1_ii,"a",@progbits
	.sectionflags	@""
	.align	4
.nv.constant0._Z9cuda_gemmIiLi256ELi1ELi1ELi16ELi64ELi64ELi32ELi1ELi1EEviiiPT_S1_S1_ii:
	.zero		944


//--------------------- .nv.constant0._Z9cuda_gemmIiLi256ELi1ELi1ELi16ELi64ELi64ELi32ELi1ELi0EEviiiPT_S1_S1_ii --------------------------
	.section	.nv.constant0._Z9cuda_gemmIiLi256ELi1ELi1ELi16ELi64ELi64ELi32ELi1ELi0EEviiiPT_S1_S1_ii,"a",@progbits
	.sectionflags	@""
	.align	4
.nv.constant0._Z9cuda_gemmIiLi256ELi1ELi1ELi16ELi64ELi64ELi32ELi1ELi0EEviiiPT_S1_S1_ii:
	.zero		944


//--------------------- .nv.constant0._Z9cuda_gemmIiLi256ELi1ELi1ELi16ELi64ELi64ELi32ELi0ELi1EEviiiPT_S1_S1_ii --------------------------
	.section	.nv.constant0._Z9cuda_gemmIiLi256ELi1ELi1ELi16ELi64ELi64ELi32ELi0ELi1EEviiiPT_S1_S1_ii,"a",@progbits
	.sectionflags	@""
	.align	4
.nv.constant0._Z9cuda_gemmIiLi256ELi1ELi1ELi16ELi64ELi64ELi32ELi0ELi1EEviiiPT_S1_S1_ii:
	.zero		944


//--------------------- .nv.constant0._Z9cuda_gemmIiLi256ELi1ELi1ELi16ELi64ELi64ELi32ELi0ELi0EEviiiPT_S1_S1_ii --------------------------
	.section	.nv.constant0._Z9cuda_gemmIiLi256ELi1ELi1ELi16ELi64ELi64ELi32ELi0ELi0EEviiiPT_S1_S1_ii,"a",@progbits
	.sectionflags	@""
	.align	4
.nv.constant0._Z9cuda_gemmIiLi256ELi1ELi1ELi16ELi64ELi64ELi32ELi0ELi0EEviiiPT_S1_S1_ii:
	.zero		944


//--------------------- .nv.constant0._Z9cuda_gemmIiLi256ELi1ELi1ELi16ELi32ELi32ELi32ELi1ELi1EEviiiPT_S1_S1_ii --------------------------
	.section	.nv.constant0._Z9cuda_gemmIiLi256ELi1ELi1ELi16ELi32ELi32ELi32ELi1ELi1EEviiiPT_S1_S1_ii,"a",@progbits
	.sectionflags	@""
	.align	4
.nv.constant0._Z9cuda_gemmIiLi256ELi1ELi1ELi16ELi32ELi32ELi32ELi1ELi1EEviiiPT_S1_S1_ii:
	.zero		944


//--------------------- .nv.constant0._Z9cuda_gemmIiLi256ELi1ELi1ELi16ELi32ELi32ELi32ELi1ELi0EEviiiPT_S1_S1_ii --------------------------
	.section	.nv.constant0._Z9cuda_gemmIiLi256ELi1ELi1ELi16ELi32ELi32ELi32ELi1ELi0EEviiiPT_S1_S1_ii,"a",@progbits
	.sectionflags	@""
	.align	4
.nv.constant0._Z9cuda_gemmIiLi256ELi1ELi1ELi16ELi32ELi32ELi32ELi1ELi0EEviiiPT_S1_S1_ii:
	.zero		944


//--------------------- .nv.constant0._Z9cuda_gemmIiLi256ELi1ELi1ELi16ELi32ELi32ELi32ELi0ELi1EEviiiPT_S1_S1_ii --------------------------
	.section	.nv.constant0._Z9cuda_gemmIiLi256ELi1ELi1ELi16ELi32ELi32ELi32ELi0ELi1EEviiiPT_S1_S1_ii,"a",@progbits
	.sectionflags	@""
	.align	4
.nv.constant0._Z9cuda_gemmIiLi256ELi1ELi1ELi16ELi32ELi32ELi32ELi0ELi1EEviiiPT_S1_S1_ii:
	.zero		944


//--------------------- .nv.constant0._Z9cuda_gemmIiLi256ELi1ELi1ELi16ELi32ELi32ELi32ELi0ELi0EEviiiPT_S1_S1_ii --------------------------
	.section	.nv.constant0._Z9cuda_gemmIiLi256ELi1ELi1ELi16ELi32ELi32ELi32ELi0ELi0EEviiiPT_S1_S1_ii,"a",@progbits
	.sectionflags	@""
	.align	4
.nv.constant0._Z9cuda_gemmIiLi256ELi1ELi1ELi16ELi32ELi32ELi32ELi0ELi0EEviiiPT_S1_S1_ii:
	.zero		944


//--------------------- .nv.constant0._Z9cuda_gemmIiLi256ELi1ELi1ELi16ELi16ELi16ELi32ELi1ELi1EEviiiPT_S1_S1_ii --------------------------
	.section	.nv.constant0._Z9cuda_gemmIiLi256ELi1ELi1ELi16ELi16ELi16ELi32ELi1ELi1EEviiiPT_S1_S1_ii,"a",@progbits
	.sectionflags	@""
	.align	4
.nv.constant0._Z9cuda_gemmIiLi256ELi1ELi1ELi16ELi16ELi16ELi32ELi1ELi1EEviiiPT_S1_S1_ii:
	.zero		944


//--------------------- .nv.constant0._Z9cuda_gemmIiLi256ELi1ELi1ELi16ELi16ELi16ELi32ELi1ELi0EEviiiPT_S1_S1_ii --------------------------
	.section	.nv.constant0._Z9cuda_gemmIiLi256ELi1ELi1ELi16ELi16ELi16ELi32ELi1ELi0EEviiiPT_S1_S1_ii,"a",@progbits
	.sectionflags	@""
	.align	4
.nv.constant0._Z9cuda_gemmIiLi256ELi1ELi1ELi16ELi16ELi16ELi32ELi1ELi0EEviiiPT_S1_S1_ii:
	.zero		944


//--------------------- .nv.constant0._Z9cuda_gemmIiLi256ELi1ELi1ELi16ELi16ELi16ELi32ELi0ELi1EEviiiPT_S1_S1_ii --------------------------
	.section	.nv.constant0._Z9cuda_gemmIiLi256ELi1ELi1ELi16ELi16ELi16ELi32ELi0ELi1EEviiiPT_S1_S1_ii,"a",@progbits
	.sectionflags	@""
	.align	4
.nv.constant0._Z9cuda_gemmIiLi256ELi1ELi1ELi16ELi16ELi16ELi32ELi0ELi1EEviiiPT_S1_S1_ii:
	.zero		944


//--------------------- .nv.constant0._Z9cuda_gemmIiLi256ELi1ELi1ELi16ELi16ELi16ELi32ELi0ELi0EEviiiPT_S1_S1_ii --------------------------
	.section	.nv.constant0._Z9cuda_gemmIiLi256ELi1ELi1ELi16ELi16ELi16ELi32ELi0ELi0EEviiiPT_S1_S1_ii,"a",@progbits
	.sectionflags	@""
	.align	4
.nv.constant0._Z9cuda_gemmIiLi256ELi1ELi1ELi16ELi16ELi16ELi32ELi0ELi0EEviiiPT_S1_S1_ii:
	.zero		944


//--------------------- .nv.constant0._Z9cuda_gemmIiLi256ELi1ELi1ELi16ELi8ELi8ELi32ELi1ELi1EEviiiPT_S1_S1_ii --------------------------
	.section	.nv.constant0._Z9cuda_gemmIiLi256ELi1ELi1ELi16ELi8ELi8ELi32ELi1ELi1EEviiiPT_S1_S1_ii,"a",@progbits
	.sectionflags	@""
	.align	4
.nv.constant0._Z9cuda_gemmIiLi256ELi1ELi1ELi16ELi8ELi8ELi32ELi1ELi1EEviiiPT_S1_S1_ii:
	.zero		944


//--------------------- .nv.constant0._Z9cuda_gemmIiLi256ELi1ELi1ELi16ELi8ELi8ELi32ELi1ELi0EEviiiPT_S1_S1_ii --------------------------
	.section	.nv.constant0._Z9cuda_gemmIiLi256ELi1ELi1ELi16ELi8ELi8ELi32ELi1ELi0EEviiiPT_S1_S1_ii,"a",@progbits
	.sectionflags	@""
	.align	4
.nv.constant0._Z9cuda_gemmIiLi256ELi1ELi1ELi16ELi8ELi8ELi32ELi1ELi0EEviiiPT_S1_S1_ii:
	.zero		944


//--------------------- .nv.constant0._Z9cuda_gemmIiLi256ELi1ELi1ELi16ELi8ELi8ELi32ELi0ELi1EEviiiPT_S1_S1_ii --------------------------
	.section	.nv.constant0._Z9cuda_gemmIiLi256ELi1ELi1ELi16ELi8ELi8ELi32ELi0ELi1EEviiiPT_S1_S1_ii,"a",@progbits
	.sectionflags	@""
	.align	4
.nv.constant0._Z9cuda_gemmIiLi256ELi1ELi1ELi16ELi8ELi8ELi32ELi0ELi1EEviiiPT_S1_S1_ii:
	.zero		944


//--------------------- .nv.constant0._Z9cuda_gemmIiLi256ELi1ELi1ELi16ELi8ELi8ELi32ELi0ELi0EEviiiPT_S1_S1_ii --------------------------
	.section	.nv.constant0._Z9cuda_gemmIiLi256ELi1ELi1ELi16ELi8ELi8ELi32ELi0ELi0EEviiiPT_S1_S1_ii,"a",@progbits
	.sectionflags	@""
	.align	4
.nv.constant0._Z9cuda_gemmIiLi256ELi1ELi1ELi16ELi8ELi8ELi32ELi0ELi0EEviiiPT_S1_S1_ii:
	.zero		944


//--------------------- .nv.constant0._Z9cuda_gemmIiLi256ELi1ELi1ELi16ELi4ELi4ELi32ELi1ELi1EEviiiPT_S1_S1_ii --------------------------
	.section	.nv.constant0._Z9cuda_gemmIiLi256ELi1ELi1ELi16ELi4ELi4ELi32ELi1ELi1EEviiiPT_S1_S1_ii,"a",@progbits
	.sectionflags	@""
	.align	4
.nv.constant0._Z9cuda_gemmIiLi256ELi1ELi1ELi16ELi4ELi4ELi32ELi1ELi1EEviiiPT_S1_S1_ii:
	.zero		944


//--------------------- .nv.constant0._Z9cuda_gemmIiLi256ELi1ELi1ELi16ELi4ELi4ELi32ELi1ELi0EEviiiPT_S1_S1_ii --------------------------
	.section	.nv.constant0._Z9cuda_gemmIiLi256ELi1ELi1ELi16ELi4ELi4ELi32ELi1ELi0EEviiiPT_S1_S1_ii,"a",@progbits
	.sectionflags	@""
	.align	4
.nv.constant0._Z9cuda_gemmIiLi256ELi1ELi1ELi16ELi4ELi4ELi32ELi1ELi0EEviiiPT_S1_S1_ii:
	.zero		944


//--------------------- .nv.constant0._Z9cuda_gemmIiLi256ELi1ELi1ELi16ELi4ELi4ELi32ELi0ELi1EEviiiPT_S1_S1_ii --------------------------
	.section	.nv.constant0._Z9cuda_gemmIiLi256ELi1ELi1ELi16ELi4ELi4ELi32ELi0ELi1EEviiiPT_S1_S1_ii,"a",@progbits
	.sectionflags	@""
	.align	4
.nv.constant0._Z9cuda_gemmIiLi256ELi1ELi1ELi16ELi4ELi4ELi32ELi0ELi1EEviiiPT_S1_S1_ii:
	.zero		944


//--------------------- .nv.constant0._Z9cuda_gemmIiLi256ELi1ELi1ELi16ELi4ELi4ELi32ELi0ELi0EEviiiPT_S1_S1_ii --------------------------
	.section	.nv.constant0._Z9cuda_gemmIiLi256ELi1ELi1ELi16ELi4ELi4ELi32ELi0ELi0EEviiiPT_S1_S1_ii,"a",@progbits
	.sectionflags	@""
	.align	4
.nv.constant0._Z9cuda_gemmIiLi256ELi1ELi1ELi16ELi4ELi4ELi32ELi0ELi0EEviiiPT_S1_S1_ii:
	.zero		944


//--------------------- .nv.constant0._Z9cuda_gemmIiLi256ELi1ELi1ELi16ELi2ELi2ELi32ELi1ELi1EEviiiPT_S1_S1_ii --------------------------
	.section	.nv.constant0._Z9cuda_gemmIiLi256ELi1ELi1ELi16ELi2ELi2ELi32ELi1ELi1EEviiiPT_S1_S1_ii,"a",@progbits
	.sectionflags	@""
	.align	4
.nv.constant0._Z9cuda_gemmIiLi256ELi1ELi1ELi16ELi2ELi2ELi32ELi1ELi1EEviiiPT_S1_S1_ii:
	.zero		944


//--------------------- .nv.constant0._Z9cuda_gemmIiLi256ELi1ELi1ELi16ELi2ELi2ELi32ELi1ELi0EEviiiPT_S1_S1_ii --------------------------
	.section	.nv.constant0._Z9cuda_gemmIiLi256ELi1ELi1ELi16ELi2ELi2ELi32ELi1ELi0EEviiiPT_S1_S1_ii,"a",@progbits
	.sectionflags	@""
	.align	4
.nv.constant0._Z9cuda_gemmIiLi256ELi1ELi1ELi16ELi2ELi2ELi32ELi1ELi0EEviiiPT_S1_S1_ii:
	.zero		944


//--------------------- .nv.constant0._Z9cuda_gemmIiLi256ELi1ELi1ELi16ELi2ELi2ELi32ELi0ELi1EEviiiPT_S1_S1_ii --------------------------
	.section	.nv.constant0._Z9cuda_gemmIiLi256ELi1ELi1ELi16ELi2ELi2ELi32ELi0ELi1EEviiiPT_S1_S1_ii,"a",@progbits
	.sectionflags	@""
	.align	4
.nv.constant0._Z9cuda_gemmIiLi256ELi1ELi1ELi16ELi2ELi2ELi32ELi0ELi1EEviiiPT_S1_S1_ii:
	.zero		944


//--------------------- .nv.constant0._Z9cuda_gemmIiLi256ELi1ELi1ELi16ELi2ELi2ELi32ELi0ELi0EEviiiPT_S1_S1_ii --------------------------
	.section	.nv.constant0._Z9cuda_gemmIiLi256ELi1ELi1ELi16ELi2ELi2ELi32ELi0ELi0EEviiiPT_S1_S1_ii,"a",@progbits
	.sectionflags	@""
	.align	4
.nv.constant0._Z9cuda_gemmIiLi256ELi1ELi1ELi16ELi2ELi2ELi32ELi0ELi0EEviiiPT_S1_S1_ii:
	.zero		944


//--------------------- SYMBOLS --------------------------

	.type		.nv.reservedSmem.offset0,@object
	.size		.nv.reservedSmem.offset0,0x4
	.type		.nv.reservedSmem.cap,@object
	.size		.nv.reservedSmem.cap,0x4
